	.target	sm_90a

	.elftype	@"ET_EXEC"


//--------------------- .note.nv.tkinfo           --------------------------
	.section	.note.nv.tkinfo,"",@"SHT_NOTE"
	.sectionflags	@"SHF_NOTE_NV_TKINFO"
	.tkinfo
        /*0018*/ 	.word	0x00000002
        /*0030*/ 	.string	""
        /*0030*/ 	.string	"ptxas"
        /*0030*/ 	.string	"Cuda compilation tools, release 13.0, V13.0.88"
        /*0030*/ 	.string	"Build cuda_13.0.r13.0/compiler.36424714_0"
        /*0030*/ 	.string	"-arch sm_90a -m 64 "



//--------------------- .note.nv.cuinfo           --------------------------
	.section	.note.nv.cuinfo,"",@"SHT_NOTE"
	.sectionflags	@"SHF_NOTE_NV_CUINFO"
        /*0018*/ 	.short	0x0002
        /*001a*/ 	.short	0x005a
        /*001c*/ 	.short	0x0082
	.zero		2


//--------------------- .nv.info                  --------------------------
	.section	.nv.info,"",@"SHT_CUDA_INFO"
	.align	4


	//----- nvinfo : EIATTR_REGCOUNT
	.align		4
        /*0000*/ 	.byte	0x04, 0x2f
        /*0002*/ 	.short	(.L_57 - .L_56)
	.align		4
.L_56:
        /*0004*/ 	.word	index@(_ZN7cutlass13device_kernelIN5flash11enable_sm90INS1_16FlashAttnFwdSm90INS1_25CollectiveMainloopFwdSm90ILi2EN4cute5tupleIJNS5_1CILi1EEES8_S8_EEENS6_IJNS7_ILi192EEENS7_ILi128EEENS7_ILi64EEEEEELi64ENS_6half_tEfNS_4arch4Sm90ELb1ELb0ELb1ELb1ELb0ELb1ELb0ELb1ELb1ELb1ELb1ELb0EEENS1_21CollectiveEpilogueFwdINS6_IJSA_SC_SB_EEES9_SE_SG_Li384ELb1ELb1ELb1ELb0EEENS1_36VarlenDynamicPersistentTileSchedulerILi192ELi128ELi384ELi128ELb1ELb1ELb1ELb1ELb1ELb1EEEEEEEEEvNT_6ParamsE)
        /*0008*/ 	.word	0x00000080


	//----- nvinfo : EIATTR_FRAME_SIZE
	.align		4
.L_57:
        /*000c*/ 	.byte	0x04, 0x11
        /*000e*/ 	.short	(.L_59 - .L_58)
	.align		4
.L_58:
        /*0010*/ 	.word	index@(_ZN7cutlass13device_kernelIN5flash11enable_sm90INS1_16FlashAttnFwdSm90INS1_25CollectiveMainloopFwdSm90ILi2EN4cute5tupleIJNS5_1CILi1EEES8_S8_EEENS6_IJNS7_ILi192EEENS7_ILi128EEENS7_ILi64EEEEEELi64ENS_6half_tEfNS_4arch4Sm90ELb1ELb0ELb1ELb1ELb0ELb1ELb0ELb1ELb1ELb1ELb1ELb0EEENS1_21CollectiveEpilogueFwdINS6_IJSA_SC_SB_EEES9_SE_SG_Li384ELb1ELb1ELb1ELb0EEENS1_36VarlenDynamicPersistentTileSchedulerILi192ELi128ELi384ELi128ELb1ELb1ELb1ELb1ELb1ELb1EEEEEEEEEvNT_6ParamsE)
        /*0014*/ 	.word	0x00000070


	//----- nvinfo : EIATTR_REGCOUNT
	.align		4
.L_59:
        /*0018*/ 	.byte	0x04, 0x2f
        /*001a*/ 	.short	(.L_61 - .L_60)
	.align		4
.L_60:
        /*001c*/ 	.word	index@(_ZN7cutlass13device_kernelIN5flash11enable_sm90INS1_16FlashAttnFwdSm90INS1_25CollectiveMainloopFwdSm90ILi2EN4cute5tupleIJNS5_1CILi1EEES8_S8_EEENS6_IJNS7_ILi192EEENS7_ILi128EEENS7_ILi64EEEEEELi64ENS_6half_tEfNS_4arch4Sm90ELb1ELb0ELb1ELb1ELb0ELb0ELb0ELb1ELb1ELb1ELb1ELb0EEENS1_21CollectiveEpilogueFwdINS6_IJSA_SC_SB_EEES9_SE_SG_Li384ELb1ELb1ELb1ELb0EEENS1_36VarlenDynamicPersistentTileSchedulerILi192ELi128ELi384ELi128ELb1ELb1ELb1ELb1ELb1ELb1EEEEEEEEEvNT_6ParamsE)
        /*0020*/ 	.word	0x00000080


	//----- nvinfo : EIATTR_FRAME_SIZE
	.align		4
.L_61:
        /*0024*/ 	.byte	0x04, 0x11
        /*0026*/ 	.short	(.L_63 - .L_62)
	.align		4
.L_62:
        /*0028*/ 	.word	index@(_ZN7cutlass13device_kernelIN5flash11enable_sm90INS1_16FlashAttnFwdSm90INS1_25CollectiveMainloopFwdSm90ILi2EN4cute5tupleIJNS5_1CILi1EEES8_S8_EEENS6_IJNS7_ILi192EEENS7_ILi128EEENS7_ILi64EEEEEELi64ENS_6half_tEfNS_4arch4Sm90ELb1ELb0ELb1ELb1ELb0ELb0ELb0ELb1ELb1ELb1ELb1ELb0EEENS1_21CollectiveEpilogueFwdINS6_IJSA_SC_SB_EEES9_SE_SG_Li384ELb1ELb1ELb1ELb0EEENS1_36VarlenDynamicPersistentTileSchedulerILi192ELi128ELi384ELi128ELb1ELb1ELb1ELb1ELb1ELb1EEEEEEEEEvNT_6ParamsE)
        /*002c*/ 	.word	0x00000050


	//----- nvinfo : EIATTR_REGCOUNT
	.align		4
.L_63:
        /*0030*/ 	.byte	0x04, 0x2f
        /*0032*/ 	.short	(.L_65 - .L_64)
	.align		4
.L_64:
        /*0034*/ 	.word	index@(_ZN7cutlass13device_kernelIN5flash11enable_sm90INS1_16FlashAttnFwdSm90INS1_25CollectiveMainloopFwdSm90ILi2EN4cute5tupleIJNS5_1CILi1EEES8_S8_EEENS6_IJNS7_ILi192EEENS7_ILi128EEENS7_ILi64EEEEEELi64ENS_6half_tEfNS_4arch4Sm90ELb1ELb0ELb1ELb0ELb0ELb0ELb0ELb1ELb1ELb1ELb1ELb0EEENS1_21CollectiveEpilogueFwdINS6_IJSA_SC_SB_EEES9_SE_SG_Li384ELb0ELb1ELb1ELb0EEENS1_19SingleTileSchedulerILb0ELb1ELb1ELi192EEEEEEEEEvNT_6ParamsE)
        /*0038*/ 	.word	0x00000080


	//----- nvinfo : EIATTR_FRAME_SIZE
	.align		4
.L_65:
        /*003c*/ 	.byte	0x04, 0x11
        /*003e*/ 	.short	(.L_67 - .L_66)
	.align		4
.L_66:
        /*0040*/ 	.word	index@(_ZN7cutlass13device_kernelIN5flash11enable_sm90INS1_16FlashAttnFwdSm90INS1_25CollectiveMainloopFwdSm90ILi2EN4cute5tupleIJNS5_1CILi1EEES8_S8_EEENS6_IJNS7_ILi192EEENS7_ILi128EEENS7_ILi64EEEEEELi64ENS_6half_tEfNS_4arch4Sm90ELb1ELb0ELb1ELb0ELb0ELb0ELb0ELb1ELb1ELb1ELb1ELb0EEENS1_21CollectiveEpilogueFwdINS6_IJSA_SC_SB_EEES9_SE_SG_Li384ELb0ELb1ELb1ELb0EEENS1_19SingleTileSchedulerILb0ELb1ELb1ELi192EEEEEEEEEvNT_6ParamsE)
        /*0044*/ 	.word	0x00000000


	//----- nvinfo : EIATTR_REGCOUNT
	.align		4
.L_67:
        /*0048*/ 	.byte	0x04, 0x2f
        /*004a*/ 	.short	(.L_69 - .L_68)
	.align		4
.L_68:
        /*004c*/ 	.word	index@(_ZN7cutlass13device_kernelIN5flash11enable_sm90INS1_16FlashAttnFwdSm90INS1_25CollectiveMainloopFwdSm90ILi2EN4cute5tupleIJNS5_1CILi1EEES8_S8_EEENS6_IJNS7_ILi192EEENS7_ILi128EEENS7_ILi64EEEEEELi64ENS_6half_tEfNS_4arch4Sm90ELb0ELb1ELb1ELb1ELb0ELb1ELb0ELb1ELb1ELb1ELb1ELb0EEENS1_21CollectiveEpilogueFwdINS6_IJSA_SC_SB_EEES9_SE_SG_Li384ELb1ELb1ELb1ELb0EEENS1_36VarlenDynamicPersistentTileSchedulerILi192ELi128ELi384ELi128ELb1ELb1ELb1ELb1ELb0ELb1EEEEEEEEEvNT_6ParamsE)
        /*0050*/ 	.word	0x00000080


	//----- nvinfo : EIATTR_FRAME_SIZE
	.align		4
.L_69:
        /*0054*/ 	.byte	0x04, 0x11
        /*0056*/ 	.short	(.L_71 - .L_70)
	.align		4
.L_70:
        /*0058*/ 	.word	index@(_ZN7cutlass13device_kernelIN5flash11enable_sm90INS1_16FlashAttnFwdSm90INS1_25CollectiveMainloopFwdSm90ILi2EN4cute5tupleIJNS5_1CILi1EEES8_S8_EEENS6_IJNS7_ILi192EEENS7_ILi128EEENS7_ILi64EEEEEELi64ENS_6half_tEfNS_4arch4Sm90ELb0ELb1ELb1ELb1ELb0ELb1ELb0ELb1ELb1ELb1ELb1ELb0EEENS1_21CollectiveEpilogueFwdINS6_IJSA_SC_SB_EEES9_SE_SG_Li384ELb1ELb1ELb1ELb0EEENS1_36VarlenDynamicPersistentTileSchedulerILi192ELi128ELi384ELi128ELb1ELb1ELb1ELb1ELb0ELb1EEEEEEEEEvNT_6ParamsE)
        /*005c*/ 	.word	0x00000088


	//----- nvinfo : EIATTR_REGCOUNT
	.align		4
.L_71:
        /*0060*/ 	.byte	0x04, 0x2f
        /*0062*/ 	.short	(.L_73 - .L_72)
	.align		4
.L_72:
        /*0064*/ 	.word	index@(_ZN7cutlass13device_kernelIN5flash11enable_sm90INS1_16FlashAttnFwdSm90INS1_25CollectiveMainloopFwdSm90ILi2EN4cute5tupleIJNS5_1CILi1EEES8_S8_EEENS6_IJNS7_ILi192EEENS7_ILi128EEENS7_ILi64EEEEEELi64ENS_6half_tEfNS_4arch4Sm90ELb0ELb1ELb1ELb1ELb0ELb0ELb0ELb1ELb1ELb1ELb1ELb0EEENS1_21CollectiveEpilogueFwdINS6_IJSA_SC_SB_EEES9_SE_SG_Li384ELb1ELb1ELb1ELb0EEENS1_36VarlenDynamicPersistentTileSchedulerILi192ELi128ELi384ELi128ELb1ELb1ELb1ELb1ELb0ELb1EEEEEEEEEvNT_6ParamsE)
        /*0068*/ 	.word	0x00000080


	//----- nvinfo : EIATTR_FRAME_SIZE
	.align		4
.L_73:
        /*006c*/ 	.byte	0x04, 0x11
        /*006e*/ 	.short	(.L_75 - .L_74)
	.align		4
.L_74:
        /*0070*/ 	.word	index@(_ZN7cutlass13device_kernelIN5flash11enable_sm90INS1_16FlashAttnFwdSm90INS1_25CollectiveMainloopFwdSm90ILi2EN4cute5tupleIJNS5_1CILi1EEES8_S8_EEENS6_IJNS7_ILi192EEENS7_ILi128EEENS7_ILi64EEEEEELi64ENS_6half_tEfNS_4arch4Sm90ELb0ELb1ELb1ELb1ELb0ELb0ELb0ELb1ELb1ELb1ELb1ELb0EEENS1_21CollectiveEpilogueFwdINS6_IJSA_SC_SB_EEES9_SE_SG_Li384ELb1ELb1ELb1ELb0EEENS1_36VarlenDynamicPersistentTileSchedulerILi192ELi128ELi384ELi128ELb1ELb1ELb1ELb1ELb0ELb1EEEEEEEEEvNT_6ParamsE)
        /*0074*/ 	.word	0x00000048


	//----- nvinfo : EIATTR_REGCOUNT
	.align		4
.L_75:
        /*0078*/ 	.byte	0x04, 0x2f
        /*007a*/ 	.short	(.L_77 - .L_76)
	.align		4
.L_76:
        /*007c*/ 	.word	index@(_ZN7cutlass13device_kernelIN5flash11enable_sm90INS1_16FlashAttnFwdSm90INS1_25CollectiveMainloopFwdSm90ILi2EN4cute5tupleIJNS5_1CILi1EEES8_S8_EEENS6_IJNS7_ILi192EEENS7_ILi128EEENS7_ILi64EEEEEELi64ENS_6half_tEfNS_4arch4Sm90ELb0ELb1ELb1ELb0ELb0ELb0ELb0ELb1ELb1ELb1ELb1ELb0EEENS1_21CollectiveEpilogueFwdINS6_IJSA_SC_SB_EEES9_SE_SG_Li384ELb0ELb1ELb1ELb0EEENS1_19SingleTileSchedulerILb0ELb1ELb1ELi192EEEEEEEEEvNT_6ParamsE)
        /*0080*/ 	.word	0x00000080


	//----- nvinfo : EIATTR_FRAME_SIZE
	.align		4
.L_77:
        /*0084*/ 	.byte	0x04, 0x11
        /*0086*/ 	.short	(.L_79 - .L_78)
	.align		4
.L_78:
        /*0088*/ 	.word	index@(_ZN7cutlass13device_kernelIN5flash11enable_sm90INS1_16FlashAttnFwdSm90INS1_25CollectiveMainloopFwdSm90ILi2EN4cute5tupleIJNS5_1CILi1EEES8_S8_EEENS6_IJNS7_ILi192EEENS7_ILi128EEENS7_ILi64EEEEEELi64ENS_6half_tEfNS_4arch4Sm90ELb0ELb1ELb1ELb0ELb0ELb0ELb0ELb1ELb1ELb1ELb1ELb0EEENS1_21CollectiveEpilogueFwdINS6_IJSA_SC_SB_EEES9_SE_SG_Li384ELb0ELb1ELb1ELb0EEENS1_19SingleTileSchedulerILb0ELb1ELb1ELi192EEEEEEEEEvNT_6ParamsE)
        /*008c*/ 	.word	0x00000000


	//----- nvinfo : EIATTR_REGCOUNT
	.align		4
.L_79:
        /*0090*/ 	.byte	0x04, 0x2f
        /*0092*/ 	.short	(.L_81 - .L_80)
	.align		4
.L_80:
        /*0094*/ 	.word	index@(_ZN7cutlass13device_kernelIN5flash11enable_sm90INS1_16FlashAttnFwdSm90INS1_25CollectiveMainloopFwdSm90ILi2EN4cute5tupleIJNS5_1CILi1EEES8_S8_EEENS6_IJNS7_ILi192EEESA_NS7_ILi64EEEEEELi64ENS_6half_tEfNS_4arch4Sm90ELb0ELb0ELb1ELb1ELb0ELb1ELb0ELb0ELb1ELb1ELb1ELb0EEENS1_21CollectiveEpilogueFwdINS6_IJSA_SB_SA_EEES9_SD_SF_Li384ELb1ELb1ELb1ELb0EEENS1_36VarlenDynamicPersistentTileSchedulerILi192ELi192ELi384ELi128ELb1ELb1ELb1ELb0ELb1ELb1EEEEEEEEEvNT_6ParamsE)
        /*0098*/ 	.word	0x00000080


	//----- nvinfo : EIATTR_FRAME_SIZE
	.align		4
.L_81:
        /*009c*/ 	.byte	0x04, 0x11
        /*009e*/ 	.short	(.L_83 - .L_82)
	.align		4
.L_82:
        /*00a0*/ 	.word	index@(_ZN7cutlass13device_kernelIN5flash11enable_sm90INS1_16FlashAttnFwdSm90INS1_25CollectiveMainloopFwdSm90ILi2EN4cute5tupleIJNS5_1CILi1EEES8_S8_EEENS6_IJNS7_ILi192EEESA_NS7_ILi64EEEEEELi64ENS_6half_tEfNS_4arch4Sm90ELb0ELb0ELb1ELb1ELb0ELb1ELb0ELb0ELb1ELb1ELb1ELb0EEENS1_21CollectiveEpilogueFwdINS6_IJSA_SB_SA_EEES9_SD_SF_Li384ELb1ELb1ELb1ELb0EEENS1_36VarlenDynamicPersistentTileSchedulerILi192ELi192ELi384ELi128ELb1ELb1ELb1ELb0ELb1ELb1EEEEEEEEEvNT_6ParamsE)
        /*00a4*/ 	.word	0x000000b0


	//----- nvinfo : EIATTR_REGCOUNT
	.align		4
.L_83:
        /*00a8*/ 	.byte	0x04, 0x2f
        /*00aa*/ 	.short	(.L_85 - .L_84)
	.align		4
.L_84:
        /*00ac*/ 	.word	index@(_ZN7cutlass13device_kernelIN5flash11enable_sm90INS1_16FlashAttnFwdSm90INS1_25CollectiveMainloopFwdSm90ILi2EN4cute5tupleIJNS5_1CILi1EEES8_S8_EEENS6_IJNS7_ILi192EEESA_NS7_ILi64EEEEEELi64ENS_6half_tEfNS_4arch4Sm90ELb0ELb0ELb1ELb1ELb0ELb0ELb0ELb0ELb1ELb1ELb1ELb0EEENS1_21CollectiveEpilogueFwdINS6_IJSA_SB_SA_EEES9_SD_SF_Li384ELb1ELb1ELb1ELb0EEENS1_36VarlenDynamicPersistentTileSchedulerILi192ELi192ELi384ELi128ELb1ELb1ELb1ELb0ELb1ELb1EEEEEEEEEvNT_6ParamsE)
        /*00b0*/ 	.word	0x00000080


	//----- nvinfo : EIATTR_FRAME_SIZE
	.align		4
.L_85:
        /*00b4*/ 	.byte	0x04, 0x11
        /*00b6*/ 	.short	(.L_87 - .L_86)
	.align		4
.L_86:
        /*00b8*/ 	.word	index@(_ZN7cutlass13device_kernelIN5flash11enable_sm90INS1_16FlashAttnFwdSm90INS1_25CollectiveMainloopFwdSm90ILi2EN4cute5tupleIJNS5_1CILi1EEES8_S8_EEENS6_IJNS7_ILi192EEESA_NS7_ILi64EEEEEELi64ENS_6half_tEfNS_4arch4Sm90ELb0ELb0ELb1ELb1ELb0ELb0ELb0ELb0ELb1ELb1ELb1ELb0EEENS1_21CollectiveEpilogueFwdINS6_IJSA_SB_SA_EEES9_SD_SF_Li384ELb1ELb1ELb1ELb0EEENS1_36VarlenDynamicPersistentTileSchedulerILi192ELi192ELi384ELi128ELb1ELb1ELb1ELb0ELb1ELb1EEEEEEEEEvNT_6ParamsE)
        /*00bc*/ 	.word	0x00000098


	//----- nvinfo : EIATTR_REGCOUNT
	.align		4
.L_87:
        /*00c0*/ 	.byte	0x04, 0x2f
        /*00c2*/ 	.short	(.L_89 - .L_88)
	.align		4
.L_88:
        /*00c4*/ 	.word	index@(_ZN7cutlass13device_kernelIN5flash11enable_sm90INS1_16FlashAttnFwdSm90INS1_25CollectiveMainloopFwdSm90ILi2EN4cute5tupleIJNS5_1CILi1EEES8_S8_EEENS6_IJNS7_ILi192EEESA_NS7_ILi64EEEEEELi64ENS_6half_tEfNS_4arch4Sm90ELb0ELb0ELb1ELb0ELb0ELb0ELb0ELb0ELb1ELb1ELb1ELb0EEENS1_21CollectiveEpilogueFwdINS6_IJSA_SB_SA_EEES9_SD_SF_Li384ELb0ELb1ELb1ELb0EEENS1_19SingleTileSchedulerILb0ELb1ELb1ELi192EEEEEEEEEvNT_6ParamsE)
        /*00c8*/ 	.word	0x00000080


	//----- nvinfo : EIATTR_FRAME_SIZE
	.align		4
.L_89:
        /*00cc*/ 	.byte	0x04, 0x11
        /*00ce*/ 	.short	(.L_91 - .L_90)
	.align		4
.L_90:
        /*00d0*/ 	.word	index@(_ZN7cutlass13device_kernelIN5flash11enable_sm90INS1_16FlashAttnFwdSm90INS1_25CollectiveMainloopFwdSm90ILi2EN4cute5tupleIJNS5_1CILi1EEES8_S8_EEENS6_IJNS7_ILi192EEESA_NS7_ILi64EEEEEELi64ENS_6half_tEfNS_4arch4Sm90ELb0ELb0ELb1ELb0ELb0ELb0ELb0ELb0ELb1ELb1ELb1ELb0EEENS1_21CollectiveEpilogueFwdINS6_IJSA_SB_SA_EEES9_SD_SF_Li384ELb0ELb1ELb1ELb0EEENS1_19SingleTileSchedulerILb0ELb1ELb1ELi192EEEEEEEEEvNT_6ParamsE)
        /*00d4*/ 	.word	0x00000020


	//----- nvinfo : EIATTR_REGCOUNT
	.align		4
.L_91:
        /*00d8*/ 	.byte	0x04, 0x2f
        /*00da*/ 	.short	(.L_93 - .L_92)
	.align		4
.L_92:
        /*00dc*/ 	.word	index@(_ZN7cutlass13device_kernelIN5flash11enable_sm90INS1_16FlashAttnFwdSm90INS1_25CollectiveMainloopFwdSm90ILi2EN4cute5tupleIJNS5_1CILi1EEES8_S8_EEENS6_IJNS7_ILi192EEENS7_ILi144EEENS7_ILi96EEEEEELi96ENS_6half_tEfNS_4arch4Sm90ELb1ELb0ELb1ELb1ELb0ELb1ELb0ELb0ELb1ELb1ELb1ELb0EEENS1_21CollectiveEpilogueFwdINS6_IJSA_SC_SB_EEES9_SE_SG_Li384ELb1ELb1ELb1ELb0EEENS1_36VarlenDynamicPersistentTileSchedulerILi192ELi144ELi384ELi128ELb1ELb1ELb1ELb1ELb1ELb1EEEEEEEEEvNT_6ParamsE)
        /*00e0*/ 	.word	0x00000080


	//----- nvinfo : EIATTR_FRAME_SIZE
	.align		4
.L_93:
        /*00e4*/ 	.byte	0x04, 0x11
        /*00e6*/ 	.short	(.L_95 - .L_94)
	.align		4
.L_94:
        /*00e8*/ 	.word	index@(_ZN7cutlass13device_kernelIN5flash11enable_sm90INS1_16FlashAttnFwdSm90INS1_25CollectiveMainloopFwdSm90ILi2EN4cute5tupleIJNS5_1CILi1EEES8_S8_EEENS6_IJNS7_ILi192EEENS7_ILi144EEENS7_ILi96EEEEEELi96ENS_6half_tEfNS_4arch4Sm90ELb1ELb0ELb1ELb1ELb0ELb1ELb0ELb0ELb1ELb1ELb1ELb0EEENS1_21CollectiveEpilogueFwdINS6_IJSA_SC_SB_EEES9_SE_SG_Li384ELb1ELb1ELb1ELb0EEENS1_36VarlenDynamicPersistentTileSchedulerILi192ELi144ELi384ELi128ELb1ELb1ELb1ELb1ELb1ELb1EEEEEEEEEvNT_6ParamsE)
        /*00ec*/ 	.word	0x000000f8


	//----- nvinfo : EIATTR_REGCOUNT
	.align		4
.L_95:
        /*00f0*/ 	.byte	0x04, 0x2f
        /*00f2*/ 	.short	(.L_97 - .L_96)
	.align		4
.L_96:
        /*00f4*/ 	.word	index@(_ZN7cutlass13device_kernelIN5flash11enable_sm90INS1_16FlashAttnFwdSm90INS1_25CollectiveMainloopFwdSm90ILi2EN4cute5tupleIJNS5_1CILi1EEES8_S8_EEENS6_IJNS7_ILi192EEENS7_ILi144EEENS7_ILi96EEEEEELi96ENS_6half_tEfNS_4arch4Sm90ELb1ELb0ELb1ELb1ELb0ELb0ELb0ELb0ELb1ELb1ELb1ELb0EEENS1_21CollectiveEpilogueFwdINS6_IJSA_SC_SB_EEES9_SE_SG_Li384ELb1ELb1ELb1ELb0EEENS1_36VarlenDynamicPersistentTileSchedulerILi192ELi144ELi384ELi128ELb1ELb1ELb1ELb1ELb1ELb1EEEEEEEEEvNT_6ParamsE)
        /*00f8*/ 	.word	0x00000080


	//----- nvinfo : EIATTR_FRAME_SIZE
	.align		4
.L_97:
        /*00fc*/ 	.byte	0x04, 0x11
        /*00fe*/ 	.short	(.L_99 - .L_98)
	.align		4
.L_98:
        /*0100*/ 	.word	index@(_ZN7cutlass13device_kernelIN5flash11enable_sm90INS1_16FlashAttnFwdSm90INS1_25CollectiveMainloopFwdSm90ILi2EN4cute5tupleIJNS5_1CILi1EEES8_S8_EEENS6_IJNS7_ILi192EEENS7_ILi144EEENS7_ILi96EEEEEELi96ENS_6half_tEfNS_4arch4Sm90ELb1ELb0ELb1ELb1ELb0ELb0ELb0ELb0ELb1ELb1ELb1ELb0EEENS1_21CollectiveEpilogueFwdINS6_IJSA_SC_SB_EEES9_SE_SG_Li384ELb1ELb1ELb1ELb0EEENS1_36VarlenDynamicPersistentTileSchedulerILi192ELi144ELi384ELi128ELb1ELb1ELb1ELb1ELb1ELb1EEEEEEEEEvNT_6ParamsE)
        /*0104*/ 	.word	0x00000050


	//----- nvinfo : EIATTR_REGCOUNT
	.align		4
.L_99:
        /*0108*/ 	.byte	0x04, 0x2f
        /*010a*/ 	.short	(.L_101 - .L_100)
	.align		4
.L_100:
        /*010c*/ 	.word	index@(_ZN7cutlass13device_kernelIN5flash11enable_sm90INS1_16FlashAttnFwdSm90INS1_25CollectiveMainloopFwdSm90ILi2EN4cute5tupleIJNS5_1CILi1EEES8_S8_EEENS6_IJNS7_ILi192EEENS7_ILi144EEENS7_ILi96EEEEEELi96ENS_6half_tEfNS_4arch4Sm90ELb1ELb0ELb1ELb0ELb0ELb0ELb0ELb0ELb1ELb1ELb1ELb0EEENS1_21CollectiveEpilogueFwdINS6_IJSA_SC_SB_EEES9_SE_SG_Li384ELb0ELb1ELb1ELb0EEENS1_19SingleTileSchedulerILb0ELb1ELb1ELi192EEEEEEEEEvNT_6ParamsE)
        /*0110*/ 	.word	0x00000080


	//----- nvinfo : EIATTR_FRAME_SIZE
	.align		4
.L_101:
        /*0114*/ 	.byte	0x04, 0x11
        /*0116*/ 	.short	(.L_103 - .L_102)
	.align		4
.L_102:
        /*0118*/ 	.word	index@(_ZN7cutlass13device_kernelIN5flash11enable_sm90INS1_16FlashAttnFwdSm90INS1_25CollectiveMainloopFwdSm90ILi2EN4cute5tupleIJNS5_1CILi1EEES8_S8_EEENS6_IJNS7_ILi192EEENS7_ILi144EEENS7_ILi96EEEEEELi96ENS_6half_tEfNS_4arch4Sm90ELb1ELb0ELb1ELb0ELb0ELb0ELb0ELb0ELb1ELb1ELb1ELb0EEENS1_21CollectiveEpilogueFwdINS6_IJSA_SC_SB_EEES9_SE_SG_Li384ELb0ELb1ELb1ELb0EEENS1_19SingleTileSchedulerILb0ELb1ELb1ELi192EEEEEEEEEvNT_6ParamsE)
        /*011c*/ 	.word	0x00000008


	//----- nvinfo : EIATTR_REGCOUNT
	.align		4
.L_103:
        /*0120*/ 	.byte	0x04, 0x2f
        /*0122*/ 	.short	(.L_105 - .L_104)
	.align		4
.L_104:
        /*0124*/ 	.word	index@(_ZN7cutlass13device_kernelIN5flash11enable_sm90INS1_16FlashAttnFwdSm90INS1_25CollectiveMainloopFwdSm90ILi2EN4cute5tupleIJNS5_1CILi1EEES8_S8_EEENS6_IJNS7_ILi192EEENS7_ILi128EEENS7_ILi96EEEEEELi96ENS_6half_tEfNS_4arch4Sm90ELb0ELb1ELb1ELb1ELb0ELb1ELb0ELb0ELb1ELb1ELb1ELb0EEENS1_21CollectiveEpilogueFwdINS6_IJSA_SC_SB_EEES9_SE_SG_Li384ELb1ELb1ELb1ELb0EEENS1_36VarlenDynamicPersistentTileSchedulerILi192ELi128ELi384ELi128ELb1ELb1ELb1ELb1ELb0ELb1EEEEEEEEEvNT_6ParamsE)
        /*0128*/ 	.word	0x00000080


	//----- nvinfo : EIATTR_FRAME_SIZE
	.align		4
.L_105:
        /*012c*/ 	.byte	0x04, 0x11
        /*012e*/ 	.short	(.L_107 - .L_106)
	.align		4
.L_106:
        /*0130*/ 	.word	index@(_ZN7cutlass13device_kernelIN5flash11enable_sm90INS1_16FlashAttnFwdSm90INS1_25CollectiveMainloopFwdSm90ILi2EN4cute5tupleIJNS5_1CILi1EEES8_S8_EEENS6_IJNS7_ILi192EEENS7_ILi128EEENS7_ILi96EEEEEELi96ENS_6half_tEfNS_4arch4Sm90ELb0ELb1ELb1ELb1ELb0ELb1ELb0ELb0ELb1ELb1ELb1ELb0EEENS1_21CollectiveEpilogueFwdINS6_IJSA_SC_SB_EEES9_SE_SG_Li384ELb1ELb1ELb1ELb0EEENS1_36VarlenDynamicPersistentTileSchedulerILi192ELi128ELi384ELi128ELb1ELb1ELb1ELb1ELb0ELb1EEEEEEEEEvNT_6ParamsE)
        /*0134*/ 	.word	0x00000070


	//----- nvinfo : EIATTR_REGCOUNT
	.align		4
.L_107:
        /*0138*/ 	.byte	0x04, 0x2f
        /*013a*/ 	.short	(.L_109 - .L_108)
	.align		4
.L_108:
        /*013c*/ 	.word	index@(_ZN7cutlass13device_kernelIN5flash11enable_sm90INS1_16FlashAttnFwdSm90INS1_25CollectiveMainloopFwdSm90ILi2EN4cute5tupleIJNS5_1CILi1EEES8_S8_EEENS6_IJNS7_ILi192EEENS7_ILi128EEENS7_ILi96EEEEEELi96ENS_6half_tEfNS_4arch4Sm90ELb0ELb1ELb1ELb1ELb0ELb0ELb0ELb0ELb1ELb1ELb1ELb0EEENS1_21CollectiveEpilogueFwdINS6_IJSA_SC_SB_EEES9_SE_SG_Li384ELb1ELb1ELb1ELb0EEENS1_36VarlenDynamicPersistentTileSchedulerILi192ELi128ELi384ELi128ELb1ELb1ELb1ELb1ELb0ELb1EEEEEEEEEvNT_6ParamsE)
        /*0140*/ 	.word	0x00000080


	//----- nvinfo : EIATTR_FRAME_SIZE
	.align		4
.L_109:
        /*0144*/ 	.byte	0x04, 0x11
        /*0146*/ 	.short	(.L_111 - .L_110)
	.align		4
.L_110:
        /*0148*/ 	.word	index@(_ZN7cutlass13device_kernelIN5flash11enable_sm90INS1_16FlashAttnFwdSm90INS1_25CollectiveMainloopFwdSm90ILi2EN4cute5tupleIJNS5_1CILi1EEES8_S8_EEENS6_IJNS7_ILi192EEENS7_ILi128EEENS7_ILi96EEEEEELi96ENS_6half_tEfNS_4arch4Sm90ELb0ELb1ELb1ELb1ELb0ELb0ELb0ELb0ELb1ELb1ELb1ELb0EEENS1_21CollectiveEpilogueFwdINS6_IJSA_SC_SB_EEES9_SE_SG_Li384ELb1ELb1ELb1ELb0EEENS1_36VarlenDynamicPersistentTileSchedulerILi192ELi128ELi384ELi128ELb1ELb1ELb1ELb1ELb0ELb1EEEEEEEEEvNT_6ParamsE)
        /*014c*/ 	.word	0x00000048


	//----- nvinfo : EIATTR_REGCOUNT
	.align		4
.L_111:
        /*0150*/ 	.byte	0x04, 0x2f
        /*0152*/ 	.short	(.L_113 - .L_112)
	.align		4
.L_112:
        /*0154*/ 	.word	index@(_ZN7cutlass13device_kernelIN5flash11enable_sm90INS1_16FlashAttnFwdSm90INS1_25CollectiveMainloopFwdSm90ILi2EN4cute5tupleIJNS5_1CILi1EEES8_S8_EEENS6_IJNS7_ILi192EEENS7_ILi128EEENS7_ILi96EEEEEELi96ENS_6half_tEfNS_4arch4Sm90ELb0ELb1ELb1ELb0ELb0ELb0ELb0ELb0ELb1ELb1ELb1ELb0EEENS1_21CollectiveEpilogueFwdINS6_IJSA_SC_SB_EEES9_SE_SG_Li384ELb0ELb1ELb1ELb0EEENS1_19SingleTileSchedulerILb0ELb1ELb1ELi192EEEEEEEEEvNT_6ParamsE)
        /*0158*/ 	.word	0x00000080


	//----- nvinfo : EIATTR_FRAME_SIZE
	.align		4
.L_113:
        /*015c*/ 	.byte	0x04, 0x11
        /*015e*/ 	.short	(.L_115 - .L_114)
	.align		4
.L_114:
        /*0160*/ 	.word	index@(_ZN7cutlass13device_kernelIN5flash11enable_sm90INS1_16FlashAttnFwdSm90INS1_25CollectiveMainloopFwdSm90ILi2EN4cute5tupleIJNS5_1CILi1EEES8_S8_EEENS6_IJNS7_ILi192EEENS7_ILi128EEENS7_ILi96EEEEEELi96ENS_6half_tEfNS_4arch4Sm90ELb0ELb1ELb1ELb0ELb0ELb0ELb0ELb0ELb1ELb1ELb1ELb0EEENS1_21CollectiveEpilogueFwdINS6_IJSA_SC_SB_EEES9_SE_SG_Li384ELb0ELb1ELb1ELb0EEENS1_19SingleTileSchedulerILb0ELb1ELb1ELi192EEEEEEEEEvNT_6ParamsE)
        /*0164*/ 	.word	0x00000000


	//----- nvinfo : EIATTR_REGCOUNT
	.align		4
.L_115:
        /*0168*/ 	.byte	0x04, 0x2f
        /*016a*/ 	.short	(.L_117 - .L_116)
	.align		4
.L_116:
        /*016c*/ 	.word	index@(_ZN7cutlass13device_kernelIN5flash11enable_sm90INS1_16FlashAttnFwdSm90INS1_25CollectiveMainloopFwdSm90ILi2EN4cute5tupleIJNS5_1CILi1EEES8_S8_EEENS6_IJNS7_ILi192EEENS7_ILi144EEENS7_ILi96EEEEEELi96ENS_6half_tEfNS_4arch4Sm90ELb0ELb0ELb1ELb1ELb0ELb1ELb0ELb0ELb1ELb1ELb1ELb0EEENS1_21CollectiveEpilogueFwdINS6_IJSA_SC_SB_EEES9_SE_SG_Li384ELb1ELb1ELb1ELb0EEENS1_36VarlenDynamicPersistentTileSchedulerILi192ELi144ELi384ELi128ELb1ELb1ELb1ELb0ELb1ELb1EEEEEEEEEvNT_6ParamsE)
        /*0170*/ 	.word	0x00000080


	//----- nvinfo : EIATTR_FRAME_SIZE
	.align		4
.L_117:
        /*0174*/ 	.byte	0x04, 0x11
        /*0176*/ 	.short	(.L_119 - .L_118)
	.align		4
.L_118:
        /*0178*/ 	.word	index@(_ZN7cutlass13device_kernelIN5flash11enable_sm90INS1_16FlashAttnFwdSm90INS1_25CollectiveMainloopFwdSm90ILi2EN4cute5tupleIJNS5_1CILi1EEES8_S8_EEENS6_IJNS7_ILi192EEENS7_ILi144EEENS7_ILi96EEEEEELi96ENS_6half_tEfNS_4arch4Sm90ELb0ELb0ELb1ELb1ELb0ELb1ELb0ELb0ELb1ELb1ELb1ELb0EEENS1_21CollectiveEpilogueFwdINS6_IJSA_SC_SB_EEES9_SE_SG_Li384ELb1ELb1ELb1ELb0EEENS1_36VarlenDynamicPersistentTileSchedulerILi192ELi144ELi384ELi128ELb1ELb1ELb1ELb0ELb1ELb1EEEEEEEEEvNT_6ParamsE)
        /*017c*/ 	.word	0x00000120


	//----- nvinfo : EIATTR_REGCOUNT
	.align		4
.L_119:
        /*0180*/ 	.byte	0x04, 0x2f
        /*0182*/ 	.short	(.L_121 - .L_120)
	.align		4
.L_120:
        /*0184*/ 	.word	index@(_ZN7cutlass13device_kernelIN5flash11enable_sm90INS1_16FlashAttnFwdSm90INS1_25CollectiveMainloopFwdSm90ILi2EN4cute5tupleIJNS5_1CILi1EEES8_S8_EEENS6_IJNS7_ILi192EEENS7_ILi144EEENS7_ILi96EEEEEELi96ENS_6half_tEfNS_4arch4Sm90ELb0ELb0ELb1ELb1ELb0ELb0ELb0ELb0ELb1ELb1ELb1ELb0EEENS1_21CollectiveEpilogueFwdINS6_IJSA_SC_SB_EEES9_SE_SG_Li384ELb1ELb1ELb1ELb0EEENS1_36VarlenDynamicPersistentTileSchedulerILi192ELi144ELi384ELi128ELb1ELb1ELb1ELb0ELb1ELb1EEEEEEEEEvNT_6ParamsE)
        /*0188*/ 	.word	0x00000080


	//----- nvinfo : EIATTR_FRAME_SIZE
	.align		4
.L_121:
        /*018c*/ 	.byte	0x04, 0x11
        /*018e*/ 	.short	(.L_123 - .L_122)
	.align		4
.L_122:
        /*0190*/ 	.word	index@(_ZN7cutlass13device_kernelIN5flash11enable_sm90INS1_16FlashAttnFwdSm90INS1_25CollectiveMainloopFwdSm90ILi2EN4cute5tupleIJNS5_1CILi1EEES8_S8_EEENS6_IJNS7_ILi192EEENS7_ILi144EEENS7_ILi96EEEEEELi96ENS_6half_tEfNS_4arch4Sm90ELb0ELb0ELb1ELb1ELb0ELb0ELb0ELb0ELb1ELb1ELb1ELb0EEENS1_21CollectiveEpilogueFwdINS6_IJSA_SC_SB_EEES9_SE_SG_Li384ELb1ELb1ELb1ELb0EEENS1_36VarlenDynamicPersistentTileSchedulerILi192ELi144ELi384ELi128ELb1ELb1ELb1ELb0ELb1ELb1EEEEEEEEEvNT_6ParamsE)
        /*0194*/ 	.word	0x00000058


	//----- nvinfo : EIATTR_REGCOUNT
	.align		4
.L_123:
        /*0198*/ 	.byte	0x04, 0x2f
        /*019a*/ 	.short	(.L_125 - .L_124)
	.align		4
.L_124:
        /*019c*/ 	.word	index@(_ZN7cutlass13device_kernelIN5flash11enable_sm90INS1_16FlashAttnFwdSm90INS1_25CollectiveMainloopFwdSm90ILi2EN4cute5tupleIJNS5_1CILi1EEES8_S8_EEENS6_IJNS7_ILi192EEENS7_ILi144EEENS7_ILi96EEEEEELi96ENS_6half_tEfNS_4arch4Sm90ELb0ELb0ELb1ELb0ELb0ELb0ELb0ELb0ELb1ELb1ELb1ELb0EEENS1_21CollectiveEpilogueFwdINS6_IJSA_SC_SB_EEES9_SE_SG_Li384ELb0ELb1ELb1ELb0EEENS1_19SingleTileSchedulerILb0ELb1ELb1ELi192EEEEEEEEEvNT_6ParamsE)
        /*01a0*/ 	.word	0x00000080


	//----- nvinfo : EIATTR_FRAME_SIZE
	.align		4
.L_125:
        /*01a4*/ 	.byte	0x04, 0x11
        /*01a6*/ 	.short	(.L_127 - .L_126)
	.align		4
.L_126:
        /*01a8*/ 	.word	index@(_ZN7cutlass13device_kernelIN5flash11enable_sm90INS1_16FlashAttnFwdSm90INS1_25CollectiveMainloopFwdSm90ILi2EN4cute5tupleIJNS5_1CILi1EEES8_S8_EEENS6_IJNS7_ILi192EEENS7_ILi144EEENS7_ILi96EEEEEELi96ENS_6half_tEfNS_4arch4Sm90ELb0ELb0ELb1ELb0ELb0ELb0ELb0ELb0ELb1ELb1ELb1ELb0EEENS1_21CollectiveEpilogueFwdINS6_IJSA_SC_SB_EEES9_SE_SG_Li384ELb0ELb1ELb1ELb0EEENS1_19SingleTileSchedulerILb0ELb1ELb1ELi192EEEEEEEEEvNT_6ParamsE)
        /*01ac*/ 	.word	0x00000000


	//----- nvinfo : EIATTR_REGCOUNT
	.align		4
.L_127:
        /*01b0*/ 	.byte	0x04, 0x2f
        /*01b2*/ 	.short	(.L_129 - .L_128)
	.align		4
.L_128:
        /*01b4*/ 	.word	index@(_ZN7cutlass13device_kernelIN5flash11enable_sm90INS1_16FlashAttnFwdSm90INS1_25CollectiveMainloopFwdSm90ILi2EN4cute5tupleIJNS5_1CILi1EEES8_S8_EEENS6_IJNS7_ILi128EEESA_SA_EEELi128ENS_6half_tEfNS_4arch4Sm90ELb1ELb0ELb1ELb1ELb0ELb1ELb0ELb1ELb1ELb1ELb1ELb0EEENS1_21CollectiveEpilogueFwdISB_S9_SC_SE_Li256ELb1ELb1ELb1ELb0EEENS1_36VarlenDynamicPersistentTileSchedulerILi128ELi128ELi256ELi128ELb1ELb1ELb1ELb1ELb1ELb1EEEEEEEEEvNT_6ParamsE)
        /*01b8*/ 	.word	0x000000a8


	//----- nvinfo : EIATTR_FRAME_SIZE
	.align		4
.L_129:
        /*01bc*/ 	.byte	0x04, 0x11
        /*01be*/ 	.short	(.L_131 - .L_130)
	.align		4
.L_130:
        /*01c0*/ 	.word	index@(_ZN7cutlass13device_kernelIN5flash11enable_sm90INS1_16FlashAttnFwdSm90INS1_25CollectiveMainloopFwdSm90ILi2EN4cute5tupleIJNS5_1CILi1EEES8_S8_EEENS6_IJNS7_ILi128EEESA_SA_EEELi128ENS_6half_tEfNS_4arch4Sm90ELb1ELb0ELb1ELb1ELb0ELb1ELb0ELb1ELb1ELb1ELb1ELb0EEENS1_21CollectiveEpilogueFwdISB_S9_SC_SE_Li256ELb1ELb1ELb1ELb0EEENS1_36VarlenDynamicPersistentTileSchedulerILi128ELi128ELi256ELi128ELb1ELb1ELb1ELb1ELb1ELb1EEEEEEEEEvNT_6ParamsE)
        /*01c4*/ 	.word	0x00000068


	//----- nvinfo : EIATTR_REGCOUNT
	.align		4
.L_131:
        /*01c8*/ 	.byte	0x04, 0x2f
        /*01ca*/ 	.short	(.L_133 - .L_132)
	.align		4
.L_132:
        /*01cc*/ 	.word	index@(_ZN7cutlass13device_kernelIN5flash11enable_sm90INS1_16FlashAttnFwdSm90INS1_25CollectiveMainloopFwdSm90ILi2EN4cute5tupleIJNS5_1CILi1EEES8_S8_EEENS6_IJNS7_ILi128EEESA_SA_EEELi128ENS_6half_tEfNS_4arch4Sm90ELb1ELb0ELb1ELb1ELb0ELb0ELb0ELb1ELb1ELb1ELb1ELb0EEENS1_21CollectiveEpilogueFwdISB_S9_SC_SE_Li256ELb1ELb1ELb1ELb0EEENS1_36VarlenDynamicPersistentTileSchedulerILi128ELi128ELi256ELi128ELb1ELb1ELb1ELb1ELb1ELb1EEEEEEEEEvNT_6ParamsE)
        /*01d0*/ 	.word	0x000000a8


	//----- nvinfo : EIATTR_FRAME_SIZE
	.align		4
.L_133:
        /*01d4*/ 	.byte	0x04, 0x11
        /*01d6*/ 	.short	(.L_135 - .L_134)
	.align		4
.L_134:
        /*01d8*/ 	.word	index@(_ZN7cutlass13device_kernelIN5flash11enable_sm90INS1_16FlashAttnFwdSm90INS1_25CollectiveMainloopFwdSm90ILi2EN4cute5tupleIJNS5_1CILi1EEES8_S8_EEENS6_IJNS7_ILi128EEESA_SA_EEELi128ENS_6half_tEfNS_4arch4Sm90ELb1ELb0ELb1ELb1ELb0ELb0ELb0ELb1ELb1ELb1ELb1ELb0EEENS1_21CollectiveEpilogueFwdISB_S9_SC_SE_Li256ELb1ELb1ELb1ELb0EEENS1_36VarlenDynamicPersistentTileSchedulerILi128ELi128ELi256ELi128ELb1ELb1ELb1ELb1ELb1ELb1EEEEEEEEEvNT_6ParamsE)
        /*01dc*/ 	.word	0x00000060


	//----- nvinfo : EIATTR_REGCOUNT
	.align		4
.L_135:
        /*01e0*/ 	.byte	0x04, 0x2f
        /*01e2*/ 	.short	(.L_137 - .L_136)
	.align		4
.L_136:
        /*01e4*/ 	.word	index@(_ZN7cutlass13device_kernelIN5flash11enable_sm90INS1_16FlashAttnFwdSm90INS1_25CollectiveMainloopFwdSm90ILi2EN4cute5tupleIJNS5_1CILi1EEES8_S8_EEENS6_IJNS7_ILi128EEESA_SA_EEELi128ENS_6half_tEfNS_4arch4Sm90ELb1ELb0ELb1ELb0ELb0ELb0ELb0ELb1ELb1ELb1ELb1ELb0EEENS1_21CollectiveEpilogueFwdISB_S9_SC_SE_Li256ELb0ELb1ELb1ELb0EEENS1_19SingleTileSchedulerILb0ELb1ELb1ELi128EEEEEEEEEvNT_6ParamsE)
        /*01e8*/ 	.word	0x000000a8


	//----- nvinfo : EIATTR_FRAME_SIZE
	.align		4
.L_137:
        /*01ec*/ 	.byte	0x04, 0x11
        /*01ee*/ 	.short	(.L_139 - .L_138)
	.align		4
.L_138:
        /*01f0*/ 	.word	index@(_ZN7cutlass13device_kernelIN5flash11enable_sm90INS1_16FlashAttnFwdSm90INS1_25CollectiveMainloopFwdSm90ILi2EN4cute5tupleIJNS5_1CILi1EEES8_S8_EEENS6_IJNS7_ILi128EEESA_SA_EEELi128ENS_6half_tEfNS_4arch4Sm90ELb1ELb0ELb1ELb0ELb0ELb0ELb0ELb1ELb1ELb1ELb1ELb0EEENS1_21CollectiveEpilogueFwdISB_S9_SC_SE_Li256ELb0ELb1ELb1ELb0EEENS1_19SingleTileSchedulerILb0ELb1ELb1ELi128EEEEEEEEEvNT_6ParamsE)
        /*01f4*/ 	.word	0x00000018


	//----- nvinfo : EIATTR_REGCOUNT
	.align		4
.L_139:
        /*01f8*/ 	.byte	0x04, 0x2f
        /*01fa*/ 	.short	(.L_141 - .L_140)
	.align		4
.L_140:
        /*01fc*/ 	.word	index@(_ZN7cutlass13device_kernelIN5flash11enable_sm90INS1_16FlashAttnFwdSm90INS1_25CollectiveMainloopFwdSm90ILi2EN4cute5tupleIJNS5_1CILi1EEES8_S8_EEENS6_IJNS7_ILi128EEESA_SA_EEELi128ENS_6half_tEfNS_4arch4Sm90ELb0ELb1ELb1ELb1ELb0ELb1ELb0ELb1ELb1ELb1ELb1ELb0EEENS1_21CollectiveEpilogueFwdISB_S9_SC_SE_Li256ELb1ELb1ELb1ELb0EEENS1_36VarlenDynamicPersistentTileSchedulerILi128ELi128ELi256ELi128ELb1ELb1ELb1ELb1ELb0ELb1EEEEEEEEEvNT_6ParamsE)
        /*0200*/ 	.word	0x000000a8


	//----- nvinfo : EIATTR_FRAME_SIZE
	.align		4
.L_141:
        /*0204*/ 	.byte	0x04, 0x11
        /*0206*/ 	.short	(.L_143 - .L_142)
	.align		4
.L_142:
        /*0208*/ 	.word	index@(_ZN7cutlass13device_kernelIN5flash11enable_sm90INS1_16FlashAttnFwdSm90INS1_25CollectiveMainloopFwdSm90ILi2EN4cute5tupleIJNS5_1CILi1EEES8_S8_EEENS6_IJNS7_ILi128EEESA_SA_EEELi128ENS_6half_tEfNS_4arch4Sm90ELb0ELb1ELb1ELb1ELb0ELb1ELb0ELb1ELb1ELb1ELb1ELb0EEENS1_21CollectiveEpilogueFwdISB_S9_SC_SE_Li256ELb1ELb1ELb1ELb0EEENS1_36VarlenDynamicPersistentTileSchedulerILi128ELi128ELi256ELi128ELb1ELb1ELb1ELb1ELb0ELb1EEEEEEEEEvNT_6ParamsE)
        /*020c*/ 	.word	0x00000068


	//----- nvinfo : EIATTR_REGCOUNT
	.align		4
.L_143:
        /*0210*/ 	.byte	0x04, 0x2f
        /*0212*/ 	.short	(.L_145 - .L_144)
	.align		4
.L_144:
        /*0214*/ 	.word	index@(_ZN7cutlass13device_kernelIN5flash11enable_sm90INS1_16FlashAttnFwdSm90INS1_25CollectiveMainloopFwdSm90ILi2EN4cute5tupleIJNS5_1CILi1EEES8_S8_EEENS6_IJNS7_ILi128EEESA_SA_EEELi128ENS_6half_tEfNS_4arch4Sm90ELb0ELb1ELb1ELb1ELb0ELb0ELb0ELb1ELb1ELb1ELb1ELb0EEENS1_21CollectiveEpilogueFwdISB_S9_SC_SE_Li256ELb1ELb1ELb1ELb0EEENS1_36VarlenDynamicPersistentTileSchedulerILi128ELi128ELi256ELi128ELb1ELb1ELb1ELb1ELb0ELb1EEEEEEEEEvNT_6ParamsE)
        /*0218*/ 	.word	0x000000a8


	//----- nvinfo : EIATTR_FRAME_SIZE
	.align		4
.L_145:
        /*021c*/ 	.byte	0x04, 0x11
        /*021e*/ 	.short	(.L_147 - .L_146)
	.align		4
.L_146:
        /*0220*/ 	.word	index@(_ZN7cutlass13device_kernelIN5flash11enable_sm90INS1_16FlashAttnFwdSm90INS1_25CollectiveMainloopFwdSm90ILi2EN4cute5tupleIJNS5_1CILi1EEES8_S8_EEENS6_IJNS7_ILi128EEESA_SA_EEELi128ENS_6half_tEfNS_4arch4Sm90ELb0ELb1ELb1ELb1ELb0ELb0ELb0ELb1ELb1ELb1ELb1ELb0EEENS1_21CollectiveEpilogueFwdISB_S9_SC_SE_Li256ELb1ELb1ELb1ELb0EEENS1_36VarlenDynamicPersistentTileSchedulerILi128ELi128ELi256ELi128ELb1ELb1ELb1ELb1ELb0ELb1EEEEEEEEEvNT_6ParamsE)
        /*0224*/ 	.word	0x00000060


	//----- nvinfo : EIATTR_REGCOUNT
	.align		4
.L_147:
        /*0228*/ 	.byte	0x04, 0x2f
        /*022a*/ 	.short	(.L_149 - .L_148)
	.align		4
.L_148:
        /*022c*/ 	.word	index@(_ZN7cutlass13device_kernelIN5flash11enable_sm90INS1_16FlashAttnFwdSm90INS1_25CollectiveMainloopFwdSm90ILi2EN4cute5tupleIJNS5_1CILi1EEES8_S8_EEENS6_IJNS7_ILi128EEESA_SA_EEELi128ENS_6half_tEfNS_4arch4Sm90ELb0ELb1ELb1ELb0ELb0ELb0ELb0ELb1ELb1ELb1ELb1ELb0EEENS1_21CollectiveEpilogueFwdISB_S9_SC_SE_Li256ELb0ELb1ELb1ELb0EEENS1_19SingleTileSchedulerILb0ELb1ELb1ELi128EEEEEEEEEvNT_6ParamsE)
        /*0230*/ 	.word	0x000000a8


	//----- nvinfo : EIATTR_FRAME_SIZE
	.align		4
.L_149:
        /*0234*/ 	.byte	0x04, 0x11
        /*0236*/ 	.short	(.L_151 - .L_150)
	.align		4
.L_150:
        /*0238*/ 	.word	index@(_ZN7cutlass13device_kernelIN5flash11enable_sm90INS1_16FlashAttnFwdSm90INS1_25CollectiveMainloopFwdSm90ILi2EN4cute5tupleIJNS5_1CILi1EEES8_S8_EEENS6_IJNS7_ILi128EEESA_SA_EEELi128ENS_6half_tEfNS_4arch4Sm90ELb0ELb1ELb1ELb0ELb0ELb0ELb0ELb1ELb1ELb1ELb1ELb0EEENS1_21CollectiveEpilogueFwdISB_S9_SC_SE_Li256ELb0ELb1ELb1ELb0EEENS1_19SingleTileSchedulerILb0ELb1ELb1ELi128EEEEEEEEEvNT_6ParamsE)
        /*023c*/ 	.word	0x00000018


	//----- nvinfo : EIATTR_REGCOUNT
	.align		4
.L_151:
        /*0240*/ 	.byte	0x04, 0x2f
        /*0242*/ 	.short	(.L_153 - .L_152)
	.align		4
.L_152:
        /*0244*/ 	.word	index@(_ZN7cutlass13device_kernelIN5flash11enable_sm90INS1_16FlashAttnFwdSm90INS1_25CollectiveMainloopFwdSm90ILi2EN4cute5tupleIJNS5_1CILi1EEES8_S8_EEENS6_IJNS7_ILi128EEENS7_ILi176EEESA_EEELi128ENS_6half_tEfNS_4arch4Sm90ELb0ELb0ELb1ELb1ELb0ELb1ELb0ELb1ELb1ELb1ELb1ELb0EEENS1_21CollectiveEpilogueFwdINS6_IJSA_SA_SB_EEES9_SD_SF_Li256ELb1ELb1ELb1ELb0EEENS1_36VarlenDynamicPersistentTileSchedulerILi128ELi176ELi256ELi128ELb1ELb1ELb1ELb0ELb1ELb1EEEEEEEEEvNT_6ParamsE)
        /*0248*/ 	.word	0x000000a8


	//----- nvinfo : EIATTR_FRAME_SIZE
	.align		4
.L_153:
        /*024c*/ 	.byte	0x04, 0x11
        /*024e*/ 	.short	(.L_155 - .L_154)
	.align		4
.L_154:
        /*0250*/ 	.word	index@(_ZN7cutlass13device_kernelIN5flash11enable_sm90INS1_16FlashAttnFwdSm90INS1_25CollectiveMainloopFwdSm90ILi2EN4cute5tupleIJNS5_1CILi1EEES8_S8_EEENS6_IJNS7_ILi128EEENS7_ILi176EEESA_EEELi128ENS_6half_tEfNS_4arch4Sm90ELb0ELb0ELb1ELb1ELb0ELb1ELb0ELb1ELb1ELb1ELb1ELb0EEENS1_21CollectiveEpilogueFwdINS6_IJSA_SA_SB_EEES9_SD_SF_Li256ELb1ELb1ELb1ELb0EEENS1_36VarlenDynamicPersistentTileSchedulerILi128ELi176ELi256ELi128ELb1ELb1ELb1ELb0ELb1ELb1EEEEEEEEEvNT_6ParamsE)
        /*0254*/ 	.word	0x00000098


	//----- nvinfo : EIATTR_REGCOUNT
	.align		4
.L_155:
        /*0258*/ 	.byte	0x04, 0x2f
        /*025a*/ 	.short	(.L_157 - .L_156)
	.align		4
.L_156:
        /*025c*/ 	.word	index@(_ZN7cutlass13device_kernelIN5flash11enable_sm90INS1_16FlashAttnFwdSm90INS1_25CollectiveMainloopFwdSm90ILi2EN4cute5tupleIJNS5_1CILi1EEES8_S8_EEENS6_IJNS7_ILi128EEENS7_ILi176EEESA_EEELi128ENS_6half_tEfNS_4arch4Sm90ELb0ELb0ELb1ELb1ELb0ELb0ELb0ELb1ELb1ELb1ELb1ELb0EEENS1_21CollectiveEpilogueFwdINS6_IJSA_SA_SB_EEES9_SD_SF_Li256ELb1ELb1ELb1ELb0EEENS1_36VarlenDynamicPersistentTileSchedulerILi128ELi176ELi256ELi128ELb1ELb1ELb1ELb0ELb1ELb1EEEEEEEEEvNT_6ParamsE)
        /*0260*/ 	.word	0x000000a8


	//----- nvinfo : EIATTR_FRAME_SIZE
	.align		4
.L_157:
        /*0264*/ 	.byte	0x04, 0x11
        /*0266*/ 	.short	(.L_159 - .L_158)
	.align		4
.L_158:
        /*0268*/ 	.word	index@(_ZN7cutlass13device_kernelIN5flash11enable_sm90INS1_16FlashAttnFwdSm90INS1_25CollectiveMainloopFwdSm90ILi2EN4cute5tupleIJNS5_1CILi1EEES8_S8_EEENS6_IJNS7_ILi128EEENS7_ILi176EEESA_EEELi128ENS_6half_tEfNS_4arch4Sm90ELb0ELb0ELb1ELb1ELb0ELb0ELb0ELb1ELb1ELb1ELb1ELb0EEENS1_21CollectiveEpilogueFwdINS6_IJSA_SA_SB_EEES9_SD_SF_Li256ELb1ELb1ELb1ELb0EEENS1_36VarlenDynamicPersistentTileSchedulerILi128ELi176ELi256ELi128ELb1ELb1ELb1ELb0ELb1ELb1EEEEEEEEEvNT_6ParamsE)
        /*026c*/ 	.word	0x00000070


	//----- nvinfo : EIATTR_REGCOUNT
	.align		4
.L_159:
        /*0270*/ 	.byte	0x04, 0x2f
        /*0272*/ 	.short	(.L_161 - .L_160)
	.align		4
.L_160:
        /*0274*/ 	.word	index@(_ZN7cutlass13device_kernelIN5flash11enable_sm90INS1_16FlashAttnFwdSm90INS1_25CollectiveMainloopFwdSm90ILi2EN4cute5tupleIJNS5_1CILi1EEES8_S8_EEENS6_IJNS7_ILi128EEENS7_ILi176EEESA_EEELi128ENS_6half_tEfNS_4arch4Sm90ELb0ELb0ELb1ELb0ELb0ELb0ELb0ELb1ELb1ELb1ELb1ELb0EEENS1_21CollectiveEpilogueFwdINS6_IJSA_SA_SB_EEES9_SD_SF_Li256ELb0ELb1ELb1ELb0EEENS1_19SingleTileSchedulerILb0ELb1ELb1ELi128EEEEEEEEEvNT_6ParamsE)
        /*0278*/ 	.word	0x000000a8


	//----- nvinfo : EIATTR_FRAME_SIZE
	.align		4
.L_161:
        /*027c*/ 	.byte	0x04, 0x11
        /*027e*/ 	.short	(.L_163 - .L_162)
	.align		4
.L_162:
        /*0280*/ 	.word	index@(_ZN7cutlass13device_kernelIN5flash11enable_sm90INS1_16FlashAttnFwdSm90INS1_25CollectiveMainloopFwdSm90ILi2EN4cute5tupleIJNS5_1CILi1EEES8_S8_EEENS6_IJNS7_ILi128EEENS7_ILi176EEESA_EEELi128ENS_6half_tEfNS_4arch4Sm90ELb0ELb0ELb1ELb0ELb0ELb0ELb0ELb1ELb1ELb1ELb1ELb0EEENS1_21CollectiveEpilogueFwdINS6_IJSA_SA_SB_EEES9_SD_SF_Li256ELb0ELb1ELb1ELb0EEENS1_19SingleTileSchedulerILb0ELb1ELb1ELi128EEEEEEEEEvNT_6ParamsE)
        /*0284*/ 	.word	0x00000010


	//----- nvinfo : EIATTR_REGCOUNT
	.align		4
.L_163:
        /*0288*/ 	.byte	0x04, 0x2f
        /*028a*/ 	.short	(.L_165 - .L_164)
	.align		4
.L_164:
        /*028c*/ 	.word	index@(_ZN7cutlass13device_kernelIN5flash11enable_sm90INS1_16FlashAttnFwdSm90INS1_25CollectiveMainloopFwdSm90ILi2EN4cute5tupleIJNS5_1CILi1EEES8_S8_EEENS6_IJNS7_ILi128EEENS7_ILi112EEENS7_ILi192EEEEEELi192ENS_6half_tEfNS_4arch4Sm90ELb1ELb0ELb1ELb1ELb0ELb1ELb0ELb1ELb1ELb1ELb1ELb0EEENS1_21CollectiveEpilogueFwdINS6_IJSA_SC_SB_EEES9_SE_SG_Li256ELb1ELb1ELb1ELb0EEENS1_36VarlenDynamicPersistentTileSchedulerILi128ELi112ELi256ELi128ELb1ELb1ELb1ELb1ELb1ELb1EEEEEEEEEvNT_6ParamsE)
        /*0290*/ 	.word	0x000000a8


	//----- nvinfo : EIATTR_FRAME_SIZE
	.align		4
.L_165:
        /*0294*/ 	.byte	0x04, 0x11
        /*0296*/ 	.short	(.L_167 - .L_166)
	.align		4
.L_166:
        /*0298*/ 	.word	index@(_ZN7cutlass13device_kernelIN5flash11enable_sm90INS1_16FlashAttnFwdSm90INS1_25CollectiveMainloopFwdSm90ILi2EN4cute5tupleIJNS5_1CILi1EEES8_S8_EEENS6_IJNS7_ILi128EEENS7_ILi112EEENS7_ILi192EEEEEELi192ENS_6half_tEfNS_4arch4Sm90ELb1ELb0ELb1ELb1ELb0ELb1ELb0ELb1ELb1ELb1ELb1ELb0EEENS1_21CollectiveEpilogueFwdINS6_IJSA_SC_SB_EEES9_SE_SG_Li256ELb1ELb1ELb1ELb0EEENS1_36VarlenDynamicPersistentTileSchedulerILi128ELi112ELi256ELi128ELb1ELb1ELb1ELb1ELb1ELb1EEEEEEEEEvNT_6ParamsE)
        /*029c*/ 	.word	0x00000090


	//----- nvinfo : EIATTR_REGCOUNT
	.align		4
.L_167:
        /*02a0*/ 	.byte	0x04, 0x2f
        /*02a2*/ 	.short	(.L_169 - .L_168)
	.align		4
.L_168:
        /*02a4*/ 	.word	index@(_ZN7cutlass13device_kernelIN5flash11enable_sm90INS1_16FlashAttnFwdSm90INS1_25CollectiveMainloopFwdSm90ILi2EN4cute5tupleIJNS5_1CILi1EEES8_S8_EEENS6_IJNS7_ILi128EEENS7_ILi112EEENS7_ILi192EEEEEELi192ENS_6half_tEfNS_4arch4Sm90ELb1ELb0ELb1ELb1ELb0ELb0ELb0ELb1ELb1ELb1ELb1ELb0EEENS1_21CollectiveEpilogueFwdINS6_IJSA_SC_SB_EEES9_SE_SG_Li256ELb1ELb1ELb1ELb0EEENS1_36VarlenDynamicPersistentTileSchedulerILi128ELi112ELi256ELi128ELb1ELb1ELb1ELb1ELb1ELb1EEEEEEEEEvNT_6ParamsE)
        /*02a8*/ 	.word	0x000000a8


	//----- nvinfo : EIATTR_FRAME_SIZE
	.align		4
.L_169:
        /*02ac*/ 	.byte	0x04, 0x11
        /*02ae*/ 	.short	(.L_171 - .L_170)
	.align		4
.L_170:
        /*02b0*/ 	.word	index@(_ZN7cutlass13device_kernelIN5flash11enable_sm90INS1_16FlashAttnFwdSm90INS1_25CollectiveMainloopFwdSm90ILi2EN4cute5tupleIJNS5_1CILi1EEES8_S8_EEENS6_IJNS7_ILi128EEENS7_ILi112EEENS7_ILi192EEEEEELi192ENS_6half_tEfNS_4arch4Sm90ELb1ELb0ELb1ELb1ELb0ELb0ELb0ELb1ELb1ELb1ELb1ELb0EEENS1_21CollectiveEpilogueFwdINS6_IJSA_SC_SB_EEES9_SE_SG_Li256ELb1ELb1ELb1ELb0EEENS1_36VarlenDynamicPersistentTileSchedulerILi128ELi112ELi256ELi128ELb1ELb1ELb1ELb1ELb1ELb1EEEEEEEEEvNT_6ParamsE)
        /*02b4*/ 	.word	0x00000068


	//----- nvinfo : EIATTR_REGCOUNT
	.align		4
.L_171:
        /*02b8*/ 	.byte	0x04, 0x2f
        /*02ba*/ 	.short	(.L_173 - .L_172)
	.align		4
.L_172:
        /*02bc*/ 	.word	index@(_ZN7cutlass13device_kernelIN5flash11enable_sm90INS1_16FlashAttnFwdSm90INS1_25CollectiveMainloopFwdSm90ILi2EN4cute5tupleIJNS5_1CILi1EEES8_S8_EEENS6_IJNS7_ILi128EEENS7_ILi112EEENS7_ILi192EEEEEELi192ENS_6half_tEfNS_4arch4Sm90ELb1ELb0ELb1ELb0ELb0ELb0ELb0ELb1ELb1ELb1ELb1ELb0EEENS1_21CollectiveEpilogueFwdINS6_IJSA_SC_SB_EEES9_SE_SG_Li256ELb0ELb1ELb1ELb0EEENS1_19SingleTileSchedulerILb0ELb1ELb1ELi128EEEEEEEEEvNT_6ParamsE)
        /*02c0*/ 	.word	0x000000a8


	//----- nvinfo : EIATTR_FRAME_SIZE
	.align		4
.L_173:
        /*02c4*/ 	.byte	0x04, 0x11
        /*02c6*/ 	.short	(.L_175 - .L_174)
	.align		4
.L_174:
        /*02c8*/ 	.word	index@(_ZN7cutlass13device_kernelIN5flash11enable_sm90INS1_16FlashAttnFwdSm90INS1_25CollectiveMainloopFwdSm90ILi2EN4cute5tupleIJNS5_1CILi1EEES8_S8_EEENS6_IJNS7_ILi128EEENS7_ILi112EEENS7_ILi192EEEEEELi192ENS_6half_tEfNS_4arch4Sm90ELb1ELb0ELb1ELb0ELb0ELb0ELb0ELb1ELb1ELb1ELb1ELb0EEENS1_21CollectiveEpilogueFwdINS6_IJSA_SC_SB_EEES9_SE_SG_Li256ELb0ELb1ELb1ELb0EEENS1_19SingleTileSchedulerILb0ELb1ELb1ELi128EEEEEEEEEvNT_6ParamsE)
        /*02cc*/ 	.word	0x00000010


	//----- nvinfo : EIATTR_REGCOUNT
	.align		4
.L_175:
        /*02d0*/ 	.byte	0x04, 0x2f
        /*02d2*/ 	.short	(.L_177 - .L_176)
	.align		4
.L_176:
        /*02d4*/ 	.word	index@(_ZN7cutlass13device_kernelIN5flash11enable_sm90INS1_16FlashAttnFwdSm90INS1_25CollectiveMainloopFwdSm90ILi2EN4cute5tupleIJNS5_1CILi1EEES8_S8_EEENS6_IJNS7_ILi128EEENS7_ILi96EEENS7_ILi192EEEEEELi192ENS_6half_tEfNS_4arch4Sm90ELb0ELb1ELb1ELb1ELb0ELb1ELb0ELb1ELb1ELb1ELb1ELb0EEENS1_21CollectiveEpilogueFwdINS6_IJSA_SC_SB_EEES9_SE_SG_Li256ELb1ELb1ELb1ELb0EEENS1_36VarlenDynamicPersistentTileSchedulerILi128ELi96ELi256ELi128ELb1ELb1ELb1ELb1ELb0ELb1EEEEEEEEEvNT_6ParamsE)
        /*02d8*/ 	.word	0x000000a8


	//----- nvinfo : EIATTR_FRAME_SIZE
	.align		4
.L_177:
        /*02dc*/ 	.byte	0x04, 0x11
        /*02de*/ 	.short	(.L_179 - .L_178)
	.align		4
.L_178:
        /*02e0*/ 	.word	index@(_ZN7cutlass13device_kernelIN5flash11enable_sm90INS1_16FlashAttnFwdSm90INS1_25CollectiveMainloopFwdSm90ILi2EN4cute5tupleIJNS5_1CILi1EEES8_S8_EEENS6_IJNS7_ILi128EEENS7_ILi96EEENS7_ILi192EEEEEELi192ENS_6half_tEfNS_4arch4Sm90ELb0ELb1ELb1ELb1ELb0ELb1ELb0ELb1ELb1ELb1ELb1ELb0EEENS1_21CollectiveEpilogueFwdINS6_IJSA_SC_SB_EEES9_SE_SG_Li256ELb1ELb1ELb1ELb0EEENS1_36VarlenDynamicPersistentTileSchedulerILi128ELi96ELi256ELi128ELb1ELb1ELb1ELb1ELb0ELb1EEEEEEEEEvNT_6ParamsE)
        /*02e4*/ 	.word	0x00000098


	//----- nvinfo : EIATTR_REGCOUNT
	.align		4
.L_179:
        /*02e8*/ 	.byte	0x04, 0x2f
        /*02ea*/ 	.short	(.L_181 - .L_180)
	.align		4
.L_180:
        /*02ec*/ 	.word	index@(_ZN7cutlass13device_kernelIN5flash11enable_sm90INS1_16FlashAttnFwdSm90INS1_25CollectiveMainloopFwdSm90ILi2EN4cute5tupleIJNS5_1CILi1EEES8_S8_EEENS6_IJNS7_ILi128EEENS7_ILi96EEENS7_ILi192EEEEEELi192ENS_6half_tEfNS_4arch4Sm90ELb0ELb1ELb1ELb1ELb0ELb0ELb0ELb1ELb1ELb1ELb1ELb0EEENS1_21CollectiveEpilogueFwdINS6_IJSA_SC_SB_EEES9_SE_SG_Li256ELb1ELb1ELb1ELb0EEENS1_36VarlenDynamicPersistentTileSchedulerILi128ELi96ELi256ELi128ELb1ELb1ELb1ELb1ELb0ELb1EEEEEEEEEvNT_6ParamsE)
        /*02f0*/ 	.word	0x000000a8


	//----- nvinfo : EIATTR_FRAME_SIZE
	.align		4
.L_181:
        /*02f4*/ 	.byte	0x04, 0x11
        /*02f6*/ 	.short	(.L_183 - .L_182)
	.align		4
.L_182:
        /*02f8*/ 	.word	index@(_ZN7cutlass13device_kernelIN5flash11enable_sm90INS1_16FlashAttnFwdSm90INS1_25CollectiveMainloopFwdSm90ILi2EN4cute5tupleIJNS5_1CILi1EEES8_S8_EEENS6_IJNS7_ILi128EEENS7_ILi96EEENS7_ILi192EEEEEELi192ENS_6half_tEfNS_4arch4Sm90ELb0ELb1ELb1ELb1ELb0ELb0ELb0ELb1ELb1ELb1ELb1ELb0EEENS1_21CollectiveEpilogueFwdINS6_IJSA_SC_SB_EEES9_SE_SG_Li256ELb1ELb1ELb1ELb0EEENS1_36VarlenDynamicPersistentTileSchedulerILi128ELi96ELi256ELi128ELb1ELb1ELb1ELb1ELb0ELb1EEEEEEEEEvNT_6ParamsE)
        /*02fc*/ 	.word	0x00000060


	//----- nvinfo : EIATTR_REGCOUNT
	.align		4
.L_183:
        /*0300*/ 	.byte	0x04, 0x2f
        /*0302*/ 	.short	(.L_185 - .L_184)
	.align		4
.L_184:
        /*0304*/ 	.word	index@(_ZN7cutlass13device_kernelIN5flash11enable_sm90INS1_16FlashAttnFwdSm90INS1_25CollectiveMainloopFwdSm90ILi2EN4cute5tupleIJNS5_1CILi1EEES8_S8_EEENS6_IJNS7_ILi128EEENS7_ILi96EEENS7_ILi192EEEEEELi192ENS_6half_tEfNS_4arch4Sm90ELb0ELb1ELb1ELb0ELb0ELb0ELb0ELb1ELb1ELb1ELb1ELb0EEENS1_21CollectiveEpilogueFwdINS6_IJSA_SC_SB_EEES9_SE_SG_Li256ELb0ELb1ELb1ELb0EEENS1_19SingleTileSchedulerILb0ELb1ELb1ELi128EEEEEEEEEvNT_6ParamsE)
        /*0308*/ 	.word	0x000000a8


	//----- nvinfo : EIATTR_FRAME_SIZE
	.align		4
.L_185:
        /*030c*/ 	.byte	0x04, 0x11
        /*030e*/ 	.short	(.L_187 - .L_186)
	.align		4
.L_186:
        /*0310*/ 	.word	index@(_ZN7cutlass13device_kernelIN5flash11enable_sm90INS1_16FlashAttnFwdSm90INS1_25CollectiveMainloopFwdSm90ILi2EN4cute5tupleIJNS5_1CILi1EEES8_S8_EEENS6_IJNS7_ILi128EEENS7_ILi96EEENS7_ILi192EEEEEELi192ENS_6half_tEfNS_4arch4Sm90ELb0ELb1ELb1ELb0ELb0ELb0ELb0ELb1ELb1ELb1ELb1ELb0EEENS1_21CollectiveEpilogueFwdINS6_IJSA_SC_SB_EEES9_SE_SG_Li256ELb0ELb1ELb1ELb0EEENS1_19SingleTileSchedulerILb0ELb1ELb1ELi128EEEEEEEEEvNT_6ParamsE)
        /*0314*/ 	.word	0x00000010


	//----- nvinfo : EIATTR_REGCOUNT
	.align		4
.L_187:
        /*0318*/ 	.byte	0x04, 0x2f
        /*031a*/ 	.short	(.L_189 - .L_188)
	.align		4
.L_188:
        /*031c*/ 	.word	index@(_ZN7cutlass13device_kernelIN5flash11enable_sm90INS1_16FlashAttnFwdSm90INS1_25CollectiveMainloopFwdSm90ILi2EN4cute5tupleIJNS5_1CILi1EEES8_S8_EEENS6_IJNS7_ILi128EEENS7_ILi112EEENS7_ILi192EEEEEELi192ENS_6half_tEfNS_4arch4Sm90ELb0ELb0ELb1ELb1ELb0ELb1ELb0ELb1ELb1ELb1ELb1ELb0EEENS1_21CollectiveEpilogueFwdINS6_IJSA_SC_SB_EEES9_SE_SG_Li256ELb1ELb1ELb1ELb0EEENS1_36VarlenDynamicPersistentTileSchedulerILi128ELi112ELi256ELi128ELb1ELb1ELb1ELb0ELb1ELb1EEEEEEEEEvNT_6ParamsE)
        /*0320*/ 	.word	0x000000a8


	//----- nvinfo : EIATTR_FRAME_SIZE
	.align		4
.L_189:
        /*0324*/ 	.byte	0x04, 0x11
        /*0326*/ 	.short	(.L_191 - .L_190)
	.align		4
.L_190:
        /*0328*/ 	.word	index@(_ZN7cutlass13device_kernelIN5flash11enable_sm90INS1_16FlashAttnFwdSm90INS1_25CollectiveMainloopFwdSm90ILi2EN4cute5tupleIJNS5_1CILi1EEES8_S8_EEENS6_IJNS7_ILi128EEENS7_ILi112EEENS7_ILi192EEEEEELi192ENS_6half_tEfNS_4arch4Sm90ELb0ELb0ELb1ELb1ELb0ELb1ELb0ELb1ELb1ELb1ELb1ELb0EEENS1_21CollectiveEpilogueFwdINS6_IJSA_SC_SB_EEES9_SE_SG_Li256ELb1ELb1ELb1ELb0EEENS1_36VarlenDynamicPersistentTileSchedulerILi128ELi112ELi256ELi128ELb1ELb1ELb1ELb0ELb1ELb1EEEEEEEEEvNT_6ParamsE)
        /*032c*/ 	.word	0x00000088


	//----- nvinfo : EIATTR_REGCOUNT
	.align		4
.L_191:
        /*0330*/ 	.byte	0x04, 0x2f
        /*0332*/ 	.short	(.L_193 - .L_192)
	.align		4
.L_192:
        /*0334*/ 	.word	index@(_ZN7cutlass13device_kernelIN5flash11enable_sm90INS1_16FlashAttnFwdSm90INS1_25CollectiveMainloopFwdSm90ILi2EN4cute5tupleIJNS5_1CILi1EEES8_S8_EEENS6_IJNS7_ILi128EEENS7_ILi112EEENS7_ILi192EEEEEELi192ENS_6half_tEfNS_4arch4Sm90ELb0ELb0ELb1ELb1ELb0ELb0ELb0ELb1ELb1ELb1ELb1ELb0EEENS1_21CollectiveEpilogueFwdINS6_IJSA_SC_SB_EEES9_SE_SG_Li256ELb1ELb1ELb1ELb0EEENS1_36VarlenDynamicPersistentTileSchedulerILi128ELi112ELi256ELi128ELb1ELb1ELb1ELb0ELb1ELb1EEEEEEEEEvNT_6ParamsE)
        /*0338*/ 	.word	0x000000a8


	//----- nvinfo : EIATTR_FRAME_SIZE
	.align		4
.L_193:
        /*033c*/ 	.byte	0x04, 0x11
        /*033e*/ 	.short	(.L_195 - .L_194)
	.align		4
.L_194:
        /*0340*/ 	.word	index@(_ZN7cutlass13device_kernelIN5flash11enable_sm90INS1_16FlashAttnFwdSm90INS1_25CollectiveMainloopFwdSm90ILi2EN4cute5tupleIJNS5_1CILi1EEES8_S8_EEENS6_IJNS7_ILi128EEENS7_ILi112EEENS7_ILi192EEEEEELi192ENS_6half_tEfNS_4arch4Sm90ELb0ELb0ELb1ELb1ELb0ELb0ELb0ELb1ELb1ELb1ELb1ELb0EEENS1_21CollectiveEpilogueFwdINS6_IJSA_SC_SB_EEES9_SE_SG_Li256ELb1ELb1ELb1ELb0EEENS1_36VarlenDynamicPersistentTileSchedulerILi128ELi112ELi256ELi128ELb1ELb1ELb1ELb0ELb1ELb1EEEEEEEEEvNT_6ParamsE)
        /*0344*/ 	.word	0x00000070


	//----- nvinfo : EIATTR_REGCOUNT
	.align		4
.L_195:
        /*0348*/ 	.byte	0x04, 0x2f
        /*034a*/ 	.short	(.L_197 - .L_196)
	.align		4
.L_196:
        /*034c*/ 	.word	index@(_ZN7cutlass13device_kernelIN5flash11enable_sm90INS1_16FlashAttnFwdSm90INS1_25CollectiveMainloopFwdSm90ILi2EN4cute5tupleIJNS5_1CILi1EEES8_S8_EEENS6_IJNS7_ILi128EEENS7_ILi112EEENS7_ILi192EEEEEELi192ENS_6half_tEfNS_4arch4Sm90ELb0ELb0ELb1ELb0ELb0ELb0ELb0ELb1ELb1ELb1ELb1ELb0EEENS1_21CollectiveEpilogueFwdINS6_IJSA_SC_SB_EEES9_SE_SG_Li256ELb0ELb1ELb1ELb0EEENS1_19SingleTileSchedulerILb0ELb1ELb1ELi128EEEEEEEEEvNT_6ParamsE)
        /*0350*/ 	.word	0x000000a8


	//----- nvinfo : EIATTR_FRAME_SIZE
	.align		4
.L_197:
        /*0354*/ 	.byte	0x04, 0x11
        /*0356*/ 	.short	(.L_199 - .L_198)
	.align		4
.L_198:
        /*0358*/ 	.word	index@(_ZN7cutlass13device_kernelIN5flash11enable_sm90INS1_16FlashAttnFwdSm90INS1_25CollectiveMainloopFwdSm90ILi2EN4cute5tupleIJNS5_1CILi1EEES8_S8_EEENS6_IJNS7_ILi128EEENS7_ILi112EEENS7_ILi192EEEEEELi192ENS_6half_tEfNS_4arch4Sm90ELb0ELb0ELb1ELb0ELb0ELb0ELb0ELb1ELb1ELb1ELb1ELb0EEENS1_21CollectiveEpilogueFwdINS6_IJSA_SC_SB_EEES9_SE_SG_Li256ELb0ELb1ELb1ELb0EEENS1_19SingleTileSchedulerILb0ELb1ELb1ELi128EEEEEEEEEvNT_6ParamsE)
        /*035c*/ 	.word	0x00000010


	//----- nvinfo : EIATTR_REGCOUNT
	.align		4
.L_199:
        /*0360*/ 	.byte	0x04, 0x2f
        /*0362*/ 	.short	(.L_201 - .L_200)
	.align		4
.L_200:
        /*0364*/ 	.word	index@(_ZN7cutlass13device_kernelIN5flash11enable_sm90INS1_16FlashAttnFwdSm90INS1_25CollectiveMainloopFwdSm90ILi2EN4cute5tupleIJNS5_1CILi1EEES8_S8_EEENS6_IJNS7_ILi128EEENS7_ILi80EEENS7_ILi256EEEEEELi256ENS_6half_tEfNS_4arch4Sm90ELb1ELb0ELb1ELb1ELb0ELb1ELb0ELb1ELb1ELb1ELb1ELb0EEENS1_21CollectiveEpilogueFwdINS6_IJSA_SC_SB_EEES9_SE_SG_Li256ELb1ELb1ELb1ELb0EEENS1_36VarlenDynamicPersistentTileSchedulerILi128ELi80ELi256ELi128ELb1ELb1ELb1ELb1ELb1ELb1EEEEEEEEEvNT_6ParamsE)
        /*0368*/ 	.word	0x000000a8


	//----- nvinfo : EIATTR_FRAME_SIZE
	.align		4
.L_201:
        /*036c*/ 	.byte	0x04, 0x11
        /*036e*/ 	.short	(.L_203 - .L_202)
	.align		4
.L_202:
        /*0370*/ 	.word	index@(_ZN7cutlass13device_kernelIN5flash11enable_sm90INS1_16FlashAttnFwdSm90INS1_25CollectiveMainloopFwdSm90ILi2EN4cute5tupleIJNS5_1CILi1EEES8_S8_EEENS6_IJNS7_ILi128EEENS7_ILi80EEENS7_ILi256EEEEEELi256ENS_6half_tEfNS_4arch4Sm90ELb1ELb0ELb1ELb1ELb0ELb1ELb0ELb1ELb1ELb1ELb1ELb0EEENS1_21CollectiveEpilogueFwdINS6_IJSA_SC_SB_EEES9_SE_SG_Li256ELb1ELb1ELb1ELb0EEENS1_36VarlenDynamicPersistentTileSchedulerILi128ELi80ELi256ELi128ELb1ELb1ELb1ELb1ELb1ELb1EEEEEEEEEvNT_6ParamsE)
        /*0374*/ 	.word	0x000000c0


	//----- nvinfo : EIATTR_REGCOUNT
	.align		4
.L_203:
        /*0378*/ 	.byte	0x04, 0x2f
        /*037a*/ 	.short	(.L_205 - .L_204)
	.align		4
.L_204:
        /*037c*/ 	.word	index@(_ZN7cutlass13device_kernelIN5flash11enable_sm90INS1_16FlashAttnFwdSm90INS1_25CollectiveMainloopFwdSm90ILi2EN4cute5tupleIJNS5_1CILi1EEES8_S8_EEENS6_IJNS7_ILi128EEENS7_ILi80EEENS7_ILi256EEEEEELi256ENS_6half_tEfNS_4arch4Sm90ELb1ELb0ELb1ELb1ELb0ELb0ELb0ELb1ELb1ELb1ELb1ELb0EEENS1_21CollectiveEpilogueFwdINS6_IJSA_SC_SB_EEES9_SE_SG_Li256ELb1ELb1ELb1ELb0EEENS1_36VarlenDynamicPersistentTileSchedulerILi128ELi80ELi256ELi128ELb1ELb1ELb1ELb1ELb1ELb1EEEEEEEEEvNT_6ParamsE)
        /*0380*/ 	.word	0x000000a8


	//----- nvinfo : EIATTR_FRAME_SIZE
	.align		4
.L_205:
        /*0384*/ 	.byte	0x04, 0x11
        /*0386*/ 	.short	(.L_207 - .L_206)
	.align		4
.L_206:
        /*0388*/ 	.word	index@(_ZN7cutlass13device_kernelIN5flash11enable_sm90INS1_16FlashAttnFwdSm90INS1_25CollectiveMainloopFwdSm90ILi2EN4cute5tupleIJNS5_1CILi1EEES8_S8_EEENS6_IJNS7_ILi128EEENS7_ILi80EEENS7_ILi256EEEEEELi256ENS_6half_tEfNS_4arch4Sm90ELb1ELb0ELb1ELb1ELb0ELb0ELb0ELb1ELb1ELb1ELb1ELb0EEENS1_21CollectiveEpilogueFwdINS6_IJSA_SC_SB_EEES9_SE_SG_Li256ELb1ELb1ELb1ELb0EEENS1_36VarlenDynamicPersistentTileSchedulerILi128ELi80ELi256ELi128ELb1ELb1ELb1ELb1ELb1ELb1EEEEEEEEEvNT_6ParamsE)
        /*038c*/ 	.word	0x00000070


	//----- nvinfo : EIATTR_REGCOUNT
	.align		4
.L_207:
        /*0390*/ 	.byte	0x04, 0x2f
        /*0392*/ 	.short	(.L_209 - .L_208)
	.align		4
.L_208:
        /*0394*/ 	.word	index@(_ZN7cutlass13device_kernelIN5flash11enable_sm90INS1_16FlashAttnFwdSm90INS1_25CollectiveMainloopFwdSm90ILi2EN4cute5tupleIJNS5_1CILi1EEES8_S8_EEENS6_IJNS7_ILi128EEENS7_ILi80EEENS7_ILi256EEEEEELi256ENS_6half_tEfNS_4arch4Sm90ELb1ELb0ELb1ELb0ELb0ELb0ELb0ELb1ELb1ELb1ELb1ELb0EEENS1_21CollectiveEpilogueFwdINS6_IJSA_SC_SB_EEES9_SE_SG_Li256ELb0ELb1ELb1ELb0EEENS1_19SingleTileSchedulerILb0ELb1ELb1ELi128EEEEEEEEEvNT_6ParamsE)
        /*0398*/ 	.word	0x000000a8


	//----- nvinfo : EIATTR_FRAME_SIZE
	.align		4
.L_209:
        /*039c*/ 	.byte	0x04, 0x11
        /*039e*/ 	.short	(.L_211 - .L_210)
	.align		4
.L_210:
        /*03a0*/ 	.word	index@(_ZN7cutlass13device_kernelIN5flash11enable_sm90INS1_16FlashAttnFwdSm90INS1_25CollectiveMainloopFwdSm90ILi2EN4cute5tupleIJNS5_1CILi1EEES8_S8_EEENS6_IJNS7_ILi128EEENS7_ILi80EEENS7_ILi256EEEEEELi256ENS_6half_tEfNS_4arch4Sm90ELb1ELb0ELb1ELb0ELb0ELb0ELb0ELb1ELb1ELb1ELb1ELb0EEENS1_21CollectiveEpilogueFwdINS6_IJSA_SC_SB_EEES9_SE_SG_Li256ELb0ELb1ELb1ELb0EEENS1_19SingleTileSchedulerILb0ELb1ELb1ELi128EEEEEEEEEvNT_6ParamsE)
        /*03a4*/ 	.word	0x00000018


	//----- nvinfo : EIATTR_REGCOUNT
	.align		4
.L_211:
        /*03a8*/ 	.byte	0x04, 0x2f
        /*03aa*/ 	.short	(.L_213 - .L_212)
	.align		4
.L_212:
        /*03ac*/ 	.word	index@(_ZN7cutlass13device_kernelIN5flash11enable_sm90INS1_16FlashAttnFwdSm90INS1_25CollectiveMainloopFwdSm90ILi2EN4cute5tupleIJNS5_1CILi1EEES8_S8_EEENS6_IJNS7_ILi128EEENS7_ILi64EEENS7_ILi256EEEEEELi256ENS_6half_tEfNS_4arch4Sm90ELb0ELb1ELb1ELb1ELb0ELb1ELb0ELb1ELb1ELb1ELb1ELb0EEENS1_21CollectiveEpilogueFwdINS6_IJSA_SC_SB_EEES9_SE_SG_Li256ELb1ELb1ELb1ELb0EEENS1_36VarlenDynamicPersistentTileSchedulerILi128ELi64ELi256ELi128ELb1ELb1ELb1ELb1ELb0ELb1EEEEEEEEEvNT_6ParamsE)
        /*03b0*/ 	.word	0x000000a8


	//----- nvinfo : EIATTR_FRAME_SIZE
	.align		4
.L_213:
        /*03b4*/ 	.byte	0x04, 0x11
        /*03b6*/ 	.short	(.L_215 - .L_214)
	.align		4
.L_214:
        /*03b8*/ 	.word	index@(_ZN7cutlass13device_kernelIN5flash11enable_sm90INS1_16FlashAttnFwdSm90INS1_25CollectiveMainloopFwdSm90ILi2EN4cute5tupleIJNS5_1CILi1EEES8_S8_EEENS6_IJNS7_ILi128EEENS7_ILi64EEENS7_ILi256EEEEEELi256ENS_6half_tEfNS_4arch4Sm90ELb0ELb1ELb1ELb1ELb0ELb1ELb0ELb1ELb1ELb1ELb1ELb0EEENS1_21CollectiveEpilogueFwdINS6_IJSA_SC_SB_EEES9_SE_SG_Li256ELb1ELb1ELb1ELb0EEENS1_36VarlenDynamicPersistentTileSchedulerILi128ELi64ELi256ELi128ELb1ELb1ELb1ELb1ELb0ELb1EEEEEEEEEvNT_6ParamsE)
        /*03bc*/ 	.word	0x000000a8


	//----- nvinfo : EIATTR_REGCOUNT
	.align		4
.L_215:
        /*03c0*/ 	.byte	0x04, 0x2f
        /*03c2*/ 	.short	(.L_217 - .L_216)
	.align		4
.L_216:
        /*03c4*/ 	.word	index@(_ZN7cutlass13device_kernelIN5flash11enable_sm90INS1_16FlashAttnFwdSm90INS1_25CollectiveMainloopFwdSm90ILi2EN4cute5tupleIJNS5_1CILi1EEES8_S8_EEENS6_IJNS7_ILi128EEENS7_ILi64EEENS7_ILi256EEEEEELi256ENS_6half_tEfNS_4arch4Sm90ELb0ELb1ELb1ELb1ELb0ELb0ELb0ELb1ELb1ELb1ELb1ELb0EEENS1_21CollectiveEpilogueFwdINS6_IJSA_SC_SB_EEES9_SE_SG_Li256ELb1ELb1ELb1ELb0EEENS1_36VarlenDynamicPersistentTileSchedulerILi128ELi64ELi256ELi128ELb1ELb1ELb1ELb1ELb0ELb1EEEEEEEEEvNT_6ParamsE)
        /*03c8*/ 	.word	0x000000a8


	//----- nvinfo : EIATTR_FRAME_SIZE
	.align		4
.L_217:
        /*03cc*/ 	.byte	0x04, 0x11
        /*03ce*/ 	.short	(.L_219 - .L_218)
	.align		4
.L_218:
        /*03d0*/ 	.word	index@(_ZN7cutlass13device_kernelIN5flash11enable_sm90INS1_16FlashAttnFwdSm90INS1_25CollectiveMainloopFwdSm90ILi2EN4cute5tupleIJNS5_1CILi1EEES8_S8_EEENS6_IJNS7_ILi128EEENS7_ILi64EEENS7_ILi256EEEEEELi256ENS_6half_tEfNS_4arch4Sm90ELb0ELb1ELb1ELb1ELb0ELb0ELb0ELb1ELb1ELb1ELb1ELb0EEENS1_21CollectiveEpilogueFwdINS6_IJSA_SC_SB_EEES9_SE_SG_Li256ELb1ELb1ELb1ELb0EEENS1_36VarlenDynamicPersistentTileSchedulerILi128ELi64ELi256ELi128ELb1ELb1ELb1ELb1ELb0ELb1EEEEEEEEEvNT_6ParamsE)
        /*03d4*/ 	.word	0x00000070


	//----- nvinfo : EIATTR_REGCOUNT
	.align		4
.L_219:
        /*03d8*/ 	.byte	0x04, 0x2f
        /*03da*/ 	.short	(.L_221 - .L_220)
	.align		4
.L_220:
        /*03dc*/ 	.word	index@(_ZN7cutlass13device_kernelIN5flash11enable_sm90INS1_16FlashAttnFwdSm90INS1_25CollectiveMainloopFwdSm90ILi2EN4cute5tupleIJNS5_1CILi1EEES8_S8_EEENS6_IJNS7_ILi128EEENS7_ILi64EEENS7_ILi256EEEEEELi256ENS_6half_tEfNS_4arch4Sm90ELb0ELb1ELb1ELb0ELb0ELb0ELb0ELb1ELb1ELb1ELb1ELb0EEENS1_21CollectiveEpilogueFwdINS6_IJSA_SC_SB_EEES9_SE_SG_Li256ELb0ELb1ELb1ELb0EEENS1_19SingleTileSchedulerILb0ELb1ELb1ELi128EEEEEEEEEvNT_6ParamsE)
        /*03e0*/ 	.word	0x000000a8


	//----- nvinfo : EIATTR_FRAME_SIZE
	.align		4
.L_221:
        /*03e4*/ 	.byte	0x04, 0x11
        /*03e6*/ 	.short	(.L_223 - .L_222)
	.align		4
.L_222:
        /*03e8*/ 	.word	index@(_ZN7cutlass13device_kernelIN5flash11enable_sm90INS1_16FlashAttnFwdSm90INS1_25CollectiveMainloopFwdSm90ILi2EN4cute5tupleIJNS5_1CILi1EEES8_S8_EEENS6_IJNS7_ILi128EEENS7_ILi64EEENS7_ILi256EEEEEELi256ENS_6half_tEfNS_4arch4Sm90ELb0ELb1ELb1ELb0ELb0ELb0ELb0ELb1ELb1ELb1ELb1ELb0EEENS1_21CollectiveEpilogueFwdINS6_IJSA_SC_SB_EEES9_SE_SG_Li256ELb0ELb1ELb1ELb0EEENS1_19SingleTileSchedulerILb0ELb1ELb1ELi128EEEEEEEEEvNT_6ParamsE)
        /*03ec*/ 	.word	0x00000010


	//----- nvinfo : EIATTR_REGCOUNT
	.align		4
.L_223:
        /*03f0*/ 	.byte	0x04, 0x2f
        /*03f2*/ 	.short	(.L_225 - .L_224)
	.align		4
.L_224:
        /*03f4*/ 	.word	index@(_ZN7cutlass13device_kernelIN5flash11enable_sm90INS1_16FlashAttnFwdSm90INS1_25CollectiveMainloopFwdSm90ILi2EN4cute5tupleIJNS5_1CILi1EEES8_S8_EEENS6_IJNS7_ILi128EEENS7_ILi80EEENS7_ILi256EEEEEELi256ENS_6half_tEfNS_4arch4Sm90ELb0ELb0ELb1ELb1ELb0ELb1ELb0ELb1ELb1ELb1ELb1ELb0EEENS1_21CollectiveEpilogueFwdINS6_IJSA_SC_SB_EEES9_SE_SG_Li256ELb1ELb1ELb1ELb0EEENS1_36VarlenDynamicPersistentTileSchedulerILi128ELi80ELi256ELi128ELb1ELb1ELb1ELb0ELb1ELb1EEEEEEEEEvNT_6ParamsE)
        /*03f8*/ 	.word	0x000000a8


	//----- nvinfo : EIATTR_FRAME_SIZE
	.align		4
.L_225:
        /*03fc*/ 	.byte	0x04, 0x11
        /*03fe*/ 	.short	(.L_227 - .L_226)
	.align		4
.L_226:
        /*0400*/ 	.word	index@(_ZN7cutlass13device_kernelIN5flash11enable_sm90INS1_16FlashAttnFwdSm90INS1_25CollectiveMainloopFwdSm90ILi2EN4cute5tupleIJNS5_1CILi1EEES8_S8_EEENS6_IJNS7_ILi128EEENS7_ILi80EEENS7_ILi256EEEEEELi256ENS_6half_tEfNS_4arch4Sm90ELb0ELb0ELb1ELb1ELb0ELb1ELb0ELb1ELb1ELb1ELb1ELb0EEENS1_21CollectiveEpilogueFwdINS6_IJSA_SC_SB_EEES9_SE_SG_Li256ELb1ELb1ELb1ELb0EEENS1_36VarlenDynamicPersistentTileSchedulerILi128ELi80ELi256ELi128ELb1ELb1ELb1ELb0ELb1ELb1EEEEEEEEEvNT_6ParamsE)
        /*0404*/ 	.word	0x000001b0


	//----- nvinfo : EIATTR_REGCOUNT
	.align		4
.L_227:
        /*0408*/ 	.byte	0x04, 0x2f
        /*040a*/ 	.short	(.L_229 - .L_228)
	.align		4
.L_228:
        /*040c*/ 	.word	index@(_ZN7cutlass13device_kernelIN5flash11enable_sm90INS1_16FlashAttnFwdSm90INS1_25CollectiveMainloopFwdSm90ILi2EN4cute5tupleIJNS5_1CILi1EEES8_S8_EEENS6_IJNS7_ILi128EEENS7_ILi80EEENS7_ILi256EEEEEELi256ENS_6half_tEfNS_4arch4Sm90ELb0ELb0ELb1ELb1ELb0ELb0ELb0ELb1ELb1ELb1ELb1ELb0EEENS1_21CollectiveEpilogueFwdINS6_IJSA_SC_SB_EEES9_SE_SG_Li256ELb1ELb1ELb1ELb0EEENS1_36VarlenDynamicPersistentTileSchedulerILi128ELi80ELi256ELi128ELb1ELb1ELb1ELb0ELb1ELb1EEEEEEEEEvNT_6ParamsE)
        /*0410*/ 	.word	0x000000a8


	//----- nvinfo : EIATTR_FRAME_SIZE
	.align		4
.L_229:
        /*0414*/ 	.byte	0x04, 0x11
        /*0416*/ 	.short	(.L_231 - .L_230)
	.align		4
.L_230:
        /*0418*/ 	.word	index@(_ZN7cutlass13device_kernelIN5flash11enable_sm90INS1_16FlashAttnFwdSm90INS1_25CollectiveMainloopFwdSm90ILi2EN4cute5tupleIJNS5_1CILi1EEES8_S8_EEENS6_IJNS7_ILi128EEENS7_ILi80EEENS7_ILi256EEEEEELi256ENS_6half_tEfNS_4arch4Sm90ELb0ELb0ELb1ELb1ELb0ELb0ELb0ELb1ELb1ELb1ELb1ELb0EEENS1_21CollectiveEpilogueFwdINS6_IJSA_SC_SB_EEES9_SE_SG_Li256ELb1ELb1ELb1ELb0EEENS1_36VarlenDynamicPersistentTileSchedulerILi128ELi80ELi256ELi128ELb1ELb1ELb1ELb0ELb1ELb1EEEEEEEEEvNT_6ParamsE)
        /*041c*/ 	.word	0x00000078


	//----- nvinfo : EIATTR_REGCOUNT
	.align		4
.L_231:
        /*0420*/ 	.byte	0x04, 0x2f
        /*0422*/ 	.short	(.L_233 - .L_232)
	.align		4
.L_232:
        /*0424*/ 	.word	index@(_ZN7cutlass13device_kernelIN5flash11enable_sm90INS1_16FlashAttnFwdSm90INS1_25CollectiveMainloopFwdSm90ILi2EN4cute5tupleIJNS5_1CILi1EEES8_S8_EEENS6_IJNS7_ILi128EEENS7_ILi80EEENS7_ILi256EEEEEELi256ENS_6half_tEfNS_4arch4Sm90ELb0ELb0ELb1ELb0ELb0ELb0ELb0ELb1ELb1ELb1ELb1ELb0EEENS1_21CollectiveEpilogueFwdINS6_IJSA_SC_SB_EEES9_SE_SG_Li256ELb0ELb1ELb1ELb0EEENS1_19SingleTileSchedulerILb0ELb1ELb1ELi128EEEEEEEEEvNT_6ParamsE)
        /*0428*/ 	.word	0x000000a8


	//----- nvinfo : EIATTR_FRAME_SIZE
	.align		4
.L_233:
        /*042c*/ 	.byte	0x04, 0x11
        /*042e*/ 	.short	(.L_235 - .L_234)
	.align		4
.L_234:
        /*0430*/ 	.word	index@(_ZN7cutlass13device_kernelIN5flash11enable_sm90INS1_16FlashAttnFwdSm90INS1_25CollectiveMainloopFwdSm90ILi2EN4cute5tupleIJNS5_1CILi1EEES8_S8_EEENS6_IJNS7_ILi128EEENS7_ILi80EEENS7_ILi256EEEEEELi256ENS_6half_tEfNS_4arch4Sm90ELb0ELb0ELb1ELb0ELb0ELb0ELb0ELb1ELb1ELb1ELb1ELb0EEENS1_21CollectiveEpilogueFwdINS6_IJSA_SC_SB_EEES9_SE_SG_Li256ELb0ELb1ELb1ELb0EEENS1_19SingleTileSchedulerILb0ELb1ELb1ELi128EEEEEEEEEvNT_6ParamsE)
        /*0434*/ 	.word	0x00000018


	//----- nvinfo : EIATTR_MIN_STACK_SIZE
	.align		4
.L_235:
        /*0438*/ 	.byte	0x04, 0x12
        /*043a*/ 	.short	(.L_237 - .L_236)
	.align		4
.L_236:
        /*043c*/ 	.word	index@(_ZN7cutlass13device_kernelIN5flash11enable_sm90INS1_16FlashAttnFwdSm90INS1_25CollectiveMainloopFwdSm90ILi2EN4cute5tupleIJNS5_1CILi1EEES8_S8_EEENS6_IJNS7_ILi128EEENS7_ILi80EEENS7_ILi256EEEEEELi256ENS_6half_tEfNS_4arch4Sm90ELb0ELb0ELb1ELb0ELb0ELb0ELb0ELb1ELb1ELb1ELb1ELb0EEENS1_21CollectiveEpilogueFwdINS6_IJSA_SC_SB_EEES9_SE_SG_Li256ELb0ELb1ELb1ELb0EEENS1_19SingleTileSchedulerILb0ELb1ELb1ELi128EEEEEEEEEvNT_6ParamsE)
        /*0440*/ 	.word	0x00000018


	//----- nvinfo : EIATTR_MIN_STACK_SIZE
	.align		4
.L_237:
        /*0444*/ 	.byte	0x04, 0x12
        /*0446*/ 	.short	(.L_239 - .L_238)
	.align		4
.L_238:
        /*0448*/ 	.word	index@(_ZN7cutlass13device_kernelIN5flash11enable_sm90INS1_16FlashAttnFwdSm90INS1_25CollectiveMainloopFwdSm90ILi2EN4cute5tupleIJNS5_1CILi1EEES8_S8_EEENS6_IJNS7_ILi128EEENS7_ILi80EEENS7_ILi256EEEEEELi256ENS_6half_tEfNS_4arch4Sm90ELb0ELb0ELb1ELb1ELb0ELb0ELb0ELb1ELb1ELb1ELb1ELb0EEENS1_21CollectiveEpilogueFwdINS6_IJSA_SC_SB_EEES9_SE_SG_Li256ELb1ELb1ELb1ELb0EEENS1_36VarlenDynamicPersistentTileSchedulerILi128ELi80ELi256ELi128ELb1ELb1ELb1ELb0ELb1ELb1EEEEEEEEEvNT_6ParamsE)
        /*044c*/ 	.word	0x00000078


	//----- nvinfo : EIATTR_MIN_STACK_SIZE
	.align		4
.L_239:
        /*0450*/ 	.byte	0x04, 0x12
        /*0452*/ 	.short	(.L_241 - .L_240)
	.align		4
.L_240:
        /*0454*/ 	.word	index@(_ZN7cutlass13device_kernelIN5flash11enable_sm90INS1_16FlashAttnFwdSm90INS1_25CollectiveMainloopFwdSm90ILi2EN4cute5tupleIJNS5_1CILi1EEES8_S8_EEENS6_IJNS7_ILi128EEENS7_ILi80EEENS7_ILi256EEEEEELi256ENS_6half_tEfNS_4arch4Sm90ELb0ELb0ELb1ELb1ELb0ELb1ELb0ELb1ELb1ELb1ELb1ELb0EEENS1_21CollectiveEpilogueFwdINS6_IJSA_SC_SB_EEES9_SE_SG_Li256ELb1ELb1ELb1ELb0EEENS1_36VarlenDynamicPersistentTileSchedulerILi128ELi80ELi256ELi128ELb1ELb1ELb1ELb0ELb1ELb1EEEEEEEEEvNT_6ParamsE)
        /*0458*/ 	.word	0x000001b0


	//----- nvinfo : EIATTR_MIN_STACK_SIZE
	.align		4
.L_241:
        /*045c*/ 	.byte	0x04, 0x12
        /*045e*/ 	.short	(.L_243 - .L_242)
	.align		4
.L_242:
        /*0460*/ 	.word	index@(_ZN7cutlass13device_kernelIN5flash11enable_sm90INS1_16FlashAttnFwdSm90INS1_25CollectiveMainloopFwdSm90ILi2EN4cute5tupleIJNS5_1CILi1EEES8_S8_EEENS6_IJNS7_ILi128EEENS7_ILi64EEENS7_ILi256EEEEEELi256ENS_6half_tEfNS_4arch4Sm90ELb0ELb1ELb1ELb0ELb0ELb0ELb0ELb1ELb1ELb1ELb1ELb0EEENS1_21CollectiveEpilogueFwdINS6_IJSA_SC_SB_EEES9_SE_SG_Li256ELb0ELb1ELb1ELb0EEENS1_19SingleTileSchedulerILb0ELb1ELb1ELi128EEEEEEEEEvNT_6ParamsE)
        /*0464*/ 	.word	0x00000010


	//----- nvinfo : EIATTR_MIN_STACK_SIZE
	.align		4
.L_243:
        /*0468*/ 	.byte	0x04, 0x12
        /*046a*/ 	.short	(.L_245 - .L_244)
	.align		4
.L_244:
        /*046c*/ 	.word	index@(_ZN7cutlass13device_kernelIN5flash11enable_sm90INS1_16FlashAttnFwdSm90INS1_25CollectiveMainloopFwdSm90ILi2EN4cute5tupleIJNS5_1CILi1EEES8_S8_EEENS6_IJNS7_ILi128EEENS7_ILi64EEENS7_ILi256EEEEEELi256ENS_6half_tEfNS_4arch4Sm90ELb0ELb1ELb1ELb1ELb0ELb0ELb0ELb1ELb1ELb1ELb1ELb0EEENS1_21CollectiveEpilogueFwdINS6_IJSA_SC_SB_EEES9_SE_SG_Li256ELb1ELb1ELb1ELb0EEENS1_36VarlenDynamicPersistentTileSchedulerILi128ELi64ELi256ELi128ELb1ELb1ELb1ELb1ELb0ELb1EEEEEEEEEvNT_6ParamsE)
        /*0470*/ 	.word	0x00000070


	//----- nvinfo : EIATTR_MIN_STACK_SIZE
	.align		4
.L_245:
        /*0474*/ 	.byte	0x04, 0x12
        /*0476*/ 	.short	(.L_247 - .L_246)
	.align		4
.L_246:
        /*0478*/ 	.word	index@(_ZN7cutlass13device_kernelIN5flash11enable_sm90INS1_16FlashAttnFwdSm90INS1_25CollectiveMainloopFwdSm90ILi2EN4cute5tupleIJNS5_1CILi1EEES8_S8_EEENS6_IJNS7_ILi128EEENS7_ILi64EEENS7_ILi256EEEEEELi256ENS_6half_tEfNS_4arch4Sm90ELb0ELb1ELb1ELb1ELb0ELb1ELb0ELb1ELb1ELb1ELb1ELb0EEENS1_21CollectiveEpilogueFwdINS6_IJSA_SC_SB_EEES9_SE_SG_Li256ELb1ELb1ELb1ELb0EEENS1_36VarlenDynamicPersistentTileSchedulerILi128ELi64ELi256ELi128ELb1ELb1ELb1ELb1ELb0ELb1EEEEEEEEEvNT_6ParamsE)
        /*047c*/ 	.word	0x000000a8


	//----- nvinfo : EIATTR_MIN_STACK_SIZE
	.align		4
.L_247:
        /*0480*/ 	.byte	0x04, 0x12
        /*0482*/ 	.short	(.L_249 - .L_248)
	.align		4
.L_248:
        /*0484*/ 	.word	index@(_ZN7cutlass13device_kernelIN5flash11enable_sm90INS1_16FlashAttnFwdSm90INS1_25CollectiveMainloopFwdSm90ILi2EN4cute5tupleIJNS5_1CILi1EEES8_S8_EEENS6_IJNS7_ILi128EEENS7_ILi80EEENS7_ILi256EEEEEELi256ENS_6half_tEfNS_4arch4Sm90ELb1ELb0ELb1ELb0ELb0ELb0ELb0ELb1ELb1ELb1ELb1ELb0EEENS1_21CollectiveEpilogueFwdINS6_IJSA_SC_SB_EEES9_SE_SG_Li256ELb0ELb1ELb1ELb0EEENS1_19SingleTileSchedulerILb0ELb1ELb1ELi128EEEEEEEEEvNT_6ParamsE)
        /*0488*/ 	.word	0x00000018


	//----- nvinfo : EIATTR_MIN_STACK_SIZE
	.align		4
.L_249:
        /*048c*/ 	.byte	0x04, 0x12
        /*048e*/ 	.short	(.L_251 - .L_250)
	.align		4
.L_250:
        /*0490*/ 	.word	index@(_ZN7cutlass13device_kernelIN5flash11enable_sm90INS1_16FlashAttnFwdSm90INS1_25CollectiveMainloopFwdSm90ILi2EN4cute5tupleIJNS5_1CILi1EEES8_S8_EEENS6_IJNS7_ILi128EEENS7_ILi80EEENS7_ILi256EEEEEELi256ENS_6half_tEfNS_4arch4Sm90ELb1ELb0ELb1ELb1ELb0ELb0ELb0ELb1ELb1ELb1ELb1ELb0EEENS1_21CollectiveEpilogueFwdINS6_IJSA_SC_SB_EEES9_SE_SG_Li256ELb1ELb1ELb1ELb0EEENS1_36VarlenDynamicPersistentTileSchedulerILi128ELi80ELi256ELi128ELb1ELb1ELb1ELb1ELb1ELb1EEEEEEEEEvNT_6ParamsE)
        /*0494*/ 	.word	0x00000070


	//----- nvinfo : EIATTR_MIN_STACK_SIZE
	.align		4
.L_251:
        /*0498*/ 	.byte	0x04, 0x12
        /*049a*/ 	.short	(.L_253 - .L_252)
	.align		4
.L_252:
        /*049c*/ 	.word	index@(_ZN7cutlass13device_kernelIN5flash11enable_sm90INS1_16FlashAttnFwdSm90INS1_25CollectiveMainloopFwdSm90ILi2EN4cute5tupleIJNS5_1CILi1EEES8_S8_EEENS6_IJNS7_ILi128EEENS7_ILi80EEENS7_ILi256EEEEEELi256ENS_6half_tEfNS_4arch4Sm90ELb1ELb0ELb1ELb1ELb0ELb1ELb0ELb1ELb1ELb1ELb1ELb0EEENS1_21CollectiveEpilogueFwdINS6_IJSA_SC_SB_EEES9_SE_SG_Li256ELb1ELb1ELb1ELb0EEENS1_36VarlenDynamicPersistentTileSchedulerILi128ELi80ELi256ELi128ELb1ELb1ELb1ELb1ELb1ELb1EEEEEEEEEvNT_6ParamsE)
        /*04a0*/ 	.word	0x000000c0


	//----- nvinfo : EIATTR_MIN_STACK_SIZE
	.align		4
.L_253:
        /*04a4*/ 	.byte	0x04, 0x12
        /*04a6*/ 	.short	(.L_255 - .L_254)
	.align		4
.L_254:
        /*04a8*/ 	.word	index@(_ZN7cutlass13device_kernelIN5flash11enable_sm90INS1_16FlashAttnFwdSm90INS1_25CollectiveMainloopFwdSm90ILi2EN4cute5tupleIJNS5_1CILi1EEES8_S8_EEENS6_IJNS7_ILi128EEENS7_ILi112EEENS7_ILi192EEEEEELi192ENS_6half_tEfNS_4arch4Sm90ELb0ELb0ELb1ELb0ELb0ELb0ELb0ELb1ELb1ELb1ELb1ELb0EEENS1_21CollectiveEpilogueFwdINS6_IJSA_SC_SB_EEES9_SE_SG_Li256ELb0ELb1ELb1ELb0EEENS1_19SingleTileSchedulerILb0ELb1ELb1ELi128EEEEEEEEEvNT_6ParamsE)
        /*04ac*/ 	.word	0x00000010


	//----- nvinfo : EIATTR_MIN_STACK_SIZE
	.align		4
.L_255:
        /*04b0*/ 	.byte	0x04, 0x12
        /*04b2*/ 	.short	(.L_257 - .L_256)
	.align		4
.L_256:
        /*04b4*/ 	.word	index@(_ZN7cutlass13device_kernelIN5flash11enable_sm90INS1_16FlashAttnFwdSm90INS1_25CollectiveMainloopFwdSm90ILi2EN4cute5tupleIJNS5_1CILi1EEES8_S8_EEENS6_IJNS7_ILi128EEENS7_ILi112EEENS7_ILi192EEEEEELi192ENS_6half_tEfNS_4arch4Sm90ELb0ELb0ELb1ELb1ELb0ELb0ELb0ELb1ELb1ELb1ELb1ELb0EEENS1_21CollectiveEpilogueFwdINS6_IJSA_SC_SB_EEES9_SE_SG_Li256ELb1ELb1ELb1ELb0EEENS1_36VarlenDynamicPersistentTileSchedulerILi128ELi112ELi256ELi128ELb1ELb1ELb1ELb0ELb1ELb1EEEEEEEEEvNT_6ParamsE)
        /*04b8*/ 	.word	0x00000070


	//----- nvinfo : EIATTR_MIN_STACK_SIZE
	.align		4
.L_257:
        /*04bc*/ 	.byte	0x04, 0x12
        /*04be*/ 	.short	(.L_259 - .L_258)
	.align		4
.L_258:
        /*04c0*/ 	.word	index@(_ZN7cutlass13device_kernelIN5flash11enable_sm90INS1_16FlashAttnFwdSm90INS1_25CollectiveMainloopFwdSm90ILi2EN4cute5tupleIJNS5_1CILi1EEES8_S8_EEENS6_IJNS7_ILi128EEENS7_ILi112EEENS7_ILi192EEEEEELi192ENS_6half_tEfNS_4arch4Sm90ELb0ELb0ELb1ELb1ELb0ELb1ELb0ELb1ELb1ELb1ELb1ELb0EEENS1_21CollectiveEpilogueFwdINS6_IJSA_SC_SB_EEES9_SE_SG_Li256ELb1ELb1ELb1ELb0EEENS1_36VarlenDynamicPersistentTileSchedulerILi128ELi112ELi256ELi128ELb1ELb1ELb1ELb0ELb1ELb1EEEEEEEEEvNT_6ParamsE)
        /*04c4*/ 	.word	0x00000088


	//----- nvinfo : EIATTR_MIN_STACK_SIZE
	.align		4
.L_259:
        /*04c8*/ 	.byte	0x04, 0x12
        /*04ca*/ 	.short	(.L_261 - .L_260)
	.align		4
.L_260:
        /*04cc*/ 	.word	index@(_ZN7cutlass13device_kernelIN5flash11enable_sm90INS1_16FlashAttnFwdSm90INS1_25CollectiveMainloopFwdSm90ILi2EN4cute5tupleIJNS5_1CILi1EEES8_S8_EEENS6_IJNS7_ILi128EEENS7_ILi96EEENS7_ILi192EEEEEELi192ENS_6half_tEfNS_4arch4Sm90ELb0ELb1ELb1ELb0ELb0ELb0ELb0ELb1ELb1ELb1ELb1ELb0EEENS1_21CollectiveEpilogueFwdINS6_IJSA_SC_SB_EEES9_SE_SG_Li256ELb0ELb1ELb1ELb0EEENS1_19SingleTileSchedulerILb0ELb1ELb1ELi128EEEEEEEEEvNT_6ParamsE)
        /*04d0*/ 	.word	0x00000010


	//----- nvinfo : EIATTR_MIN_STACK_SIZE
	.align		4
.L_261:
        /*04d4*/ 	.byte	0x04, 0x12
        /*04d6*/ 	.short	(.L_263 - .L_262)
	.align		4
.L_262:
        /*04d8*/ 	.word	index@(_ZN7cutlass13device_kernelIN5flash11enable_sm90INS1_16FlashAttnFwdSm90INS1_25CollectiveMainloopFwdSm90ILi2EN4cute5tupleIJNS5_1CILi1EEES8_S8_EEENS6_IJNS7_ILi128EEENS7_ILi96EEENS7_ILi192EEEEEELi192ENS_6half_tEfNS_4arch4Sm90ELb0ELb1ELb1ELb1ELb0ELb0ELb0ELb1ELb1ELb1ELb1ELb0EEENS1_21CollectiveEpilogueFwdINS6_IJSA_SC_SB_EEES9_SE_SG_Li256ELb1ELb1ELb1ELb0EEENS1_36VarlenDynamicPersistentTileSchedulerILi128ELi96ELi256ELi128ELb1ELb1ELb1ELb1ELb0ELb1EEEEEEEEEvNT_6ParamsE)
        /*04dc*/ 	.word	0x00000060


	//----- nvinfo : EIATTR_MIN_STACK_SIZE
	.align		4
.L_263:
        /*04e0*/ 	.byte	0x04, 0x12
        /*04e2*/ 	.short	(.L_265 - .L_264)
	.align		4
.L_264:
        /*04e4*/ 	.word	index@(_ZN7cutlass13device_kernelIN5flash11enable_sm90INS1_16FlashAttnFwdSm90INS1_25CollectiveMainloopFwdSm90ILi2EN4cute5tupleIJNS5_1CILi1EEES8_S8_EEENS6_IJNS7_ILi128EEENS7_ILi96EEENS7_ILi192EEEEEELi192ENS_6half_tEfNS_4arch4Sm90ELb0ELb1ELb1ELb1ELb0ELb1ELb0ELb1ELb1ELb1ELb1ELb0EEENS1_21CollectiveEpilogueFwdINS6_IJSA_SC_SB_EEES9_SE_SG_Li256ELb1ELb1ELb1ELb0EEENS1_36VarlenDynamicPersistentTileSchedulerILi128ELi96ELi256ELi128ELb1ELb1ELb1ELb1ELb0ELb1EEEEEEEEEvNT_6ParamsE)
        /*04e8*/ 	.word	0x00000098


	//----- nvinfo : EIATTR_MIN_STACK_SIZE
	.align		4
.L_265:
        /*04ec*/ 	.byte	0x04, 0x12
        /*04ee*/ 	.short	(.L_267 - .L_266)
	.align		4
.L_266:
        /*04f0*/ 	.word	index@(_ZN7cutlass13device_kernelIN5flash11enable_sm90INS1_16FlashAttnFwdSm90INS1_25CollectiveMainloopFwdSm90ILi2EN4cute5tupleIJNS5_1CILi1EEES8_S8_EEENS6_IJNS7_ILi128EEENS7_ILi112EEENS7_ILi192EEEEEELi192ENS_6half_tEfNS_4arch4Sm90ELb1ELb0ELb1ELb0ELb0ELb0ELb0ELb1ELb1ELb1ELb1ELb0EEENS1_21CollectiveEpilogueFwdINS6_IJSA_SC_SB_EEES9_SE_SG_Li256ELb0ELb1ELb1ELb0EEENS1_19SingleTileSchedulerILb0ELb1ELb1ELi128EEEEEEEEEvNT_6ParamsE)
        /*04f4*/ 	.word	0x00000010


	//----- nvinfo : EIATTR_MIN_STACK_SIZE
	.align		4
.L_267:
        /*04f8*/ 	.byte	0x04, 0x12
        /*04fa*/ 	.short	(.L_269 - .L_268)
	.align		4
.L_268:
        /*04fc*/ 	.word	index@(_ZN7cutlass13device_kernelIN5flash11enable_sm90INS1_16FlashAttnFwdSm90INS1_25CollectiveMainloopFwdSm90ILi2EN4cute5tupleIJNS5_1CILi1EEES8_S8_EEENS6_IJNS7_ILi128EEENS7_ILi112EEENS7_ILi192EEEEEELi192ENS_6half_tEfNS_4arch4Sm90ELb1ELb0ELb1ELb1ELb0ELb0ELb0ELb1ELb1ELb1ELb1ELb0EEENS1_21CollectiveEpilogueFwdINS6_IJSA_SC_SB_EEES9_SE_SG_Li256ELb1ELb1ELb1ELb0EEENS1_36VarlenDynamicPersistentTileSchedulerILi128ELi112ELi256ELi128ELb1ELb1ELb1ELb1ELb1ELb1EEEEEEEEEvNT_6ParamsE)
        /*0500*/ 	.word	0x00000068


	//----- nvinfo : EIATTR_MIN_STACK_SIZE
	.align		4
.L_269:
        /*0504*/ 	.byte	0x04, 0x12
        /*0506*/ 	.short	(.L_271 - .L_270)
	.align		4
.L_270:
        /*0508*/ 	.word	index@(_ZN7cutlass13device_kernelIN5flash11enable_sm90INS1_16FlashAttnFwdSm90INS1_25CollectiveMainloopFwdSm90ILi2EN4cute5tupleIJNS5_1CILi1EEES8_S8_EEENS6_IJNS7_ILi128EEENS7_ILi112EEENS7_ILi192EEEEEELi192ENS_6half_tEfNS_4arch4Sm90ELb1ELb0ELb1ELb1ELb0ELb1ELb0ELb1ELb1ELb1ELb1ELb0EEENS1_21CollectiveEpilogueFwdINS6_IJSA_SC_SB_EEES9_SE_SG_Li256ELb1ELb1ELb1ELb0EEENS1_36VarlenDynamicPersistentTileSchedulerILi128ELi112ELi256ELi128ELb1ELb1ELb1ELb1ELb1ELb1EEEEEEEEEvNT_6ParamsE)
        /*050c*/ 	.word	0x00000090


	//----- nvinfo : EIATTR_MIN_STACK_SIZE
	.align		4
.L_271:
        /*0510*/ 	.byte	0x04, 0x12
        /*0512*/ 	.short	(.L_273 - .L_272)
	.align		4
.L_272:
        /*0514*/ 	.word	index@(_ZN7cutlass13device_kernelIN5flash11enable_sm90INS1_16FlashAttnFwdSm90INS1_25CollectiveMainloopFwdSm90ILi2EN4cute5tupleIJNS5_1CILi1EEES8_S8_EEENS6_IJNS7_ILi128EEENS7_ILi176EEESA_EEELi128ENS_6half_tEfNS_4arch4Sm90ELb0ELb0ELb1ELb0ELb0ELb0ELb0ELb1ELb1ELb1ELb1ELb0EEENS1_21CollectiveEpilogueFwdINS6_IJSA_SA_SB_EEES9_SD_SF_Li256ELb0ELb1ELb1ELb0EEENS1_19SingleTileSchedulerILb0ELb1ELb1ELi128EEEEEEEEEvNT_6ParamsE)
        /*0518*/ 	.word	0x00000010


	//----- nvinfo : EIATTR_MIN_STACK_SIZE
	.align		4
.L_273:
        /*051c*/ 	.byte	0x04, 0x12
        /*051e*/ 	.short	(.L_275 - .L_274)
	.align		4
.L_274:
        /*0520*/ 	.word	index@(_ZN7cutlass13device_kernelIN5flash11enable_sm90INS1_16FlashAttnFwdSm90INS1_25CollectiveMainloopFwdSm90ILi2EN4cute5tupleIJNS5_1CILi1EEES8_S8_EEENS6_IJNS7_ILi128EEENS7_ILi176EEESA_EEELi128ENS_6half_tEfNS_4arch4Sm90ELb0ELb0ELb1ELb1ELb0ELb0ELb0ELb1ELb1ELb1ELb1ELb0EEENS1_21CollectiveEpilogueFwdINS6_IJSA_SA_SB_EEES9_SD_SF_Li256ELb1ELb1ELb1ELb0EEENS1_36VarlenDynamicPersistentTileSchedulerILi128ELi176ELi256ELi128ELb1ELb1ELb1ELb0ELb1ELb1EEEEEEEEEvNT_6ParamsE)
        /*0524*/ 	.word	0x00000070


	//----- nvinfo : EIATTR_MIN_STACK_SIZE
	.align		4
.L_275:
        /*0528*/ 	.byte	0x04, 0x12
        /*052a*/ 	.short	(.L_277 - .L_276)
	.align		4
.L_276:
        /*052c*/ 	.word	index@(_ZN7cutlass13device_kernelIN5flash11enable_sm90INS1_16FlashAttnFwdSm90INS1_25CollectiveMainloopFwdSm90ILi2EN4cute5tupleIJNS5_1CILi1EEES8_S8_EEENS6_IJNS7_ILi128EEENS7_ILi176EEESA_EEELi128ENS_6half_tEfNS_4arch4Sm90ELb0ELb0ELb1ELb1ELb0ELb1ELb0ELb1ELb1ELb1ELb1ELb0EEENS1_21CollectiveEpilogueFwdINS6_IJSA_SA_SB_EEES9_SD_SF_Li256ELb1ELb1ELb1ELb0EEENS1_36VarlenDynamicPersistentTileSchedulerILi128ELi176ELi256ELi128ELb1ELb1ELb1ELb0ELb1ELb1EEEEEEEEEvNT_6ParamsE)
        /*0530*/ 	.word	0x00000098


	//----- nvinfo : EIATTR_MIN_STACK_SIZE
	.align		4
.L_277:
        /*0534*/ 	.byte	0x04, 0x12
        /*0536*/ 	.short	(.L_279 - .L_278)
	.align		4
.L_278:
        /*0538*/ 	.word	index@(_ZN7cutlass13device_kernelIN5flash11enable_sm90INS1_16FlashAttnFwdSm90INS1_25CollectiveMainloopFwdSm90ILi2EN4cute5tupleIJNS5_1CILi1EEES8_S8_EEENS6_IJNS7_ILi128EEESA_SA_EEELi128ENS_6half_tEfNS_4arch4Sm90ELb0ELb1ELb1ELb0ELb0ELb0ELb0ELb1ELb1ELb1ELb1ELb0EEENS1_21CollectiveEpilogueFwdISB_S9_SC_SE_Li256ELb0ELb1ELb1ELb0EEENS1_19SingleTileSchedulerILb0ELb1ELb1ELi128EEEEEEEEEvNT_6ParamsE)
        /*053c*/ 	.word	0x00000018


	//----- nvinfo : EIATTR_MIN_STACK_SIZE
	.align		4
.L_279:
        /*0540*/ 	.byte	0x04, 0x12
        /*0542*/ 	.short	(.L_281 - .L_280)
	.align		4
.L_280:
        /*0544*/ 	.word	index@(_ZN7cutlass13device_kernelIN5flash11enable_sm90INS1_16FlashAttnFwdSm90INS1_25CollectiveMainloopFwdSm90ILi2EN4cute5tupleIJNS5_1CILi1EEES8_S8_EEENS6_IJNS7_ILi128EEESA_SA_EEELi128ENS_6half_tEfNS_4arch4Sm90ELb0ELb1ELb1ELb1ELb0ELb0ELb0ELb1ELb1ELb1ELb1ELb0EEENS1_21CollectiveEpilogueFwdISB_S9_SC_SE_Li256ELb1ELb1ELb1ELb0EEENS1_36VarlenDynamicPersistentTileSchedulerILi128ELi128ELi256ELi128ELb1ELb1ELb1ELb1ELb0ELb1EEEEEEEEEvNT_6ParamsE)
        /*0548*/ 	.word	0x00000060


	//----- nvinfo : EIATTR_MIN_STACK_SIZE
	.align		4
.L_281:
        /*054c*/ 	.byte	0x04, 0x12
        /*054e*/ 	.short	(.L_283 - .L_282)
	.align		4
.L_282:
        /*0550*/ 	.word	index@(_ZN7cutlass13device_kernelIN5flash11enable_sm90INS1_16FlashAttnFwdSm90INS1_25CollectiveMainloopFwdSm90ILi2EN4cute5tupleIJNS5_1CILi1EEES8_S8_EEENS6_IJNS7_ILi128EEESA_SA_EEELi128ENS_6half_tEfNS_4arch4Sm90ELb0ELb1ELb1ELb1ELb0ELb1ELb0ELb1ELb1ELb1ELb1ELb0EEENS1_21CollectiveEpilogueFwdISB_S9_SC_SE_Li256ELb1ELb1ELb1ELb0EEENS1_36VarlenDynamicPersistentTileSchedulerILi128ELi128ELi256ELi128ELb1ELb1ELb1ELb1ELb0ELb1EEEEEEEEEvNT_6ParamsE)
        /*0554*/ 	.word	0x00000068


	//----- nvinfo : EIATTR_MIN_STACK_SIZE
	.align		4
.L_283:
        /*0558*/ 	.byte	0x04, 0x12
        /*055a*/ 	.short	(.L_285 - .L_284)
	.align		4
.L_284:
        /*055c*/ 	.word	index@(_ZN7cutlass13device_kernelIN5flash11enable_sm90INS1_16FlashAttnFwdSm90INS1_25CollectiveMainloopFwdSm90ILi2EN4cute5tupleIJNS5_1CILi1EEES8_S8_EEENS6_IJNS7_ILi128EEESA_SA_EEELi128ENS_6half_tEfNS_4arch4Sm90ELb1ELb0ELb1ELb0ELb0ELb0ELb0ELb1ELb1ELb1ELb1ELb0EEENS1_21CollectiveEpilogueFwdISB_S9_SC_SE_Li256ELb0ELb1ELb1ELb0EEENS1_19SingleTileSchedulerILb0ELb1ELb1ELi128EEEEEEEEEvNT_6ParamsE)
        /*0560*/ 	.word	0x00000018


	//----- nvinfo : EIATTR_MIN_STACK_SIZE
	.align		4
.L_285:
        /*0564*/ 	.byte	0x04, 0x12
        /*0566*/ 	.short	(.L_287 - .L_286)
	.align		4
.L_286:
        /*0568*/ 	.word	index@(_ZN7cutlass13device_kernelIN5flash11enable_sm90INS1_16FlashAttnFwdSm90INS1_25CollectiveMainloopFwdSm90ILi2EN4cute5tupleIJNS5_1CILi1EEES8_S8_EEENS6_IJNS7_ILi128EEESA_SA_EEELi128ENS_6half_tEfNS_4arch4Sm90ELb1ELb0ELb1ELb1ELb0ELb0ELb0ELb1ELb1ELb1ELb1ELb0EEENS1_21CollectiveEpilogueFwdISB_S9_SC_SE_Li256ELb1ELb1ELb1ELb0EEENS1_36VarlenDynamicPersistentTileSchedulerILi128ELi128ELi256ELi128ELb1ELb1ELb1ELb1ELb1ELb1EEEEEEEEEvNT_6ParamsE)
        /*056c*/ 	.word	0x00000060


	//----- nvinfo : EIATTR_MIN_STACK_SIZE
	.align		4
.L_287:
        /*0570*/ 	.byte	0x04, 0x12
        /*0572*/ 	.short	(.L_289 - .L_288)
	.align		4
.L_288:
        /*0574*/ 	.word	index@(_ZN7cutlass13device_kernelIN5flash11enable_sm90INS1_16FlashAttnFwdSm90INS1_25CollectiveMainloopFwdSm90ILi2EN4cute5tupleIJNS5_1CILi1EEES8_S8_EEENS6_IJNS7_ILi128EEESA_SA_EEELi128ENS_6half_tEfNS_4arch4Sm90ELb1ELb0ELb1ELb1ELb0ELb1ELb0ELb1ELb1ELb1ELb1ELb0EEENS1_21CollectiveEpilogueFwdISB_S9_SC_SE_Li256ELb1ELb1ELb1ELb0EEENS1_36VarlenDynamicPersistentTileSchedulerILi128ELi128ELi256ELi128ELb1ELb1ELb1ELb1ELb1ELb1EEEEEEEEEvNT_6ParamsE)
        /*0578*/ 	.word	0x00000068


	//----- nvinfo : EIATTR_MIN_STACK_SIZE
	.align		4
.L_289:
        /*057c*/ 	.byte	0x04, 0x12
        /*057e*/ 	.short	(.L_291 - .L_290)
	.align		4
.L_290:
        /*0580*/ 	.word	index@(_ZN7cutlass13device_kernelIN5flash11enable_sm90INS1_16FlashAttnFwdSm90INS1_25CollectiveMainloopFwdSm90ILi2EN4cute5tupleIJNS5_1CILi1EEES8_S8_EEENS6_IJNS7_ILi192EEENS7_ILi144EEENS7_ILi96EEEEEELi96ENS_6half_tEfNS_4arch4Sm90ELb0ELb0ELb1ELb0ELb0ELb0ELb0ELb0ELb1ELb1ELb1ELb0EEENS1_21CollectiveEpilogueFwdINS6_IJSA_SC_SB_EEES9_SE_SG_Li384ELb0ELb1ELb1ELb0EEENS1_19SingleTileSchedulerILb0ELb1ELb1ELi192EEEEEEEEEvNT_6ParamsE)
        /*0584*/ 	.word	0x00000000


	//----- nvinfo : EIATTR_MIN_STACK_SIZE
	.align		4
.L_291:
        /*0588*/ 	.byte	0x04, 0x12
        /*058a*/ 	.short	(.L_293 - .L_292)
	.align		4
.L_292:
        /*058c*/ 	.word	index@(_ZN7cutlass13device_kernelIN5flash11enable_sm90INS1_16FlashAttnFwdSm90INS1_25CollectiveMainloopFwdSm90ILi2EN4cute5tupleIJNS5_1CILi1EEES8_S8_EEENS6_IJNS7_ILi192EEENS7_ILi144EEENS7_ILi96EEEEEELi96ENS_6half_tEfNS_4arch4Sm90ELb0ELb0ELb1ELb1ELb0ELb0ELb0ELb0ELb1ELb1ELb1ELb0EEENS1_21CollectiveEpilogueFwdINS6_IJSA_SC_SB_EEES9_SE_SG_Li384ELb1ELb1ELb1ELb0EEENS1_36VarlenDynamicPersistentTileSchedulerILi192ELi144ELi384ELi128ELb1ELb1ELb1ELb0ELb1ELb1EEEEEEEEEvNT_6ParamsE)
        /*0590*/ 	.word	0x00000058


	//----- nvinfo : EIATTR_MIN_STACK_SIZE
	.align		4
.L_293:
        /*0594*/ 	.byte	0x04, 0x12
        /*0596*/ 	.short	(.L_295 - .L_294)
	.align		4
.L_294:
        /*0598*/ 	.word	index@(_ZN7cutlass13device_kernelIN5flash11enable_sm90INS1_16FlashAttnFwdSm90INS1_25CollectiveMainloopFwdSm90ILi2EN4cute5tupleIJNS5_1CILi1EEES8_S8_EEENS6_IJNS7_ILi192EEENS7_ILi144EEENS7_ILi96EEEEEELi96ENS_6half_tEfNS_4arch4Sm90ELb0ELb0ELb1ELb1ELb0ELb1ELb0ELb0ELb1ELb1ELb1ELb0EEENS1_21CollectiveEpilogueFwdINS6_IJSA_SC_SB_EEES9_SE_SG_Li384ELb1ELb1ELb1ELb0EEENS1_36VarlenDynamicPersistentTileSchedulerILi192ELi144ELi384ELi128ELb1ELb1ELb1ELb0ELb1ELb1EEEEEEEEEvNT_6ParamsE)
        /*059c*/ 	.word	0x00000120


	//----- nvinfo : EIATTR_MIN_STACK_SIZE
	.align		4
.L_295:
        /*05a0*/ 	.byte	0x04, 0x12
        /*05a2*/ 	.short	(.L_297 - .L_296)
	.align		4
.L_296:
        /*05a4*/ 	.word	index@(_ZN7cutlass13device_kernelIN5flash11enable_sm90INS1_16FlashAttnFwdSm90INS1_25CollectiveMainloopFwdSm90ILi2EN4cute5tupleIJNS5_1CILi1EEES8_S8_EEENS6_IJNS7_ILi192EEENS7_ILi128EEENS7_ILi96EEEEEELi96ENS_6half_tEfNS_4arch4Sm90ELb0ELb1ELb1ELb0ELb0ELb0ELb0ELb0ELb1ELb1ELb1ELb0EEENS1_21CollectiveEpilogueFwdINS6_IJSA_SC_SB_EEES9_SE_SG_Li384ELb0ELb1ELb1ELb0EEENS1_19SingleTileSchedulerILb0ELb1ELb1ELi192EEEEEEEEEvNT_6ParamsE)
        /*05a8*/ 	.word	0x00000000


	//----- nvinfo : EIATTR_MIN_STACK_SIZE
	.align		4
.L_297:
        /*05ac*/ 	.byte	0x04, 0x12
        /*05ae*/ 	.short	(.L_299 - .L_298)
	.align		4
.L_298:
        /*05b0*/ 	.word	index@(_ZN7cutlass13device_kernelIN5flash11enable_sm90INS1_16FlashAttnFwdSm90INS1_25CollectiveMainloopFwdSm90ILi2EN4cute5tupleIJNS5_1CILi1EEES8_S8_EEENS6_IJNS7_ILi192EEENS7_ILi128EEENS7_ILi96EEEEEELi96ENS_6half_tEfNS_4arch4Sm90ELb0ELb1ELb1ELb1ELb0ELb0ELb0ELb0ELb1ELb1ELb1ELb0EEENS1_21CollectiveEpilogueFwdINS6_IJSA_SC_SB_EEES9_SE_SG_Li384ELb1ELb1ELb1ELb0EEENS1_36VarlenDynamicPersistentTileSchedulerILi192ELi128ELi384ELi128ELb1ELb1ELb1ELb1ELb0ELb1EEEEEEEEEvNT_6ParamsE)
        /*05b4*/ 	.word	0x00000048


	//----- nvinfo : EIATTR_MIN_STACK_SIZE
	.align		4
.L_299:
        /*05b8*/ 	.byte	0x04, 0x12
        /*05ba*/ 	.short	(.L_301 - .L_300)
	.align		4
.L_300:
        /*05bc*/ 	.word	index@(_ZN7cutlass13device_kernelIN5flash11enable_sm90INS1_16FlashAttnFwdSm90INS1_25CollectiveMainloopFwdSm90ILi2EN4cute5tupleIJNS5_1CILi1EEES8_S8_EEENS6_IJNS7_ILi192EEENS7_ILi128EEENS7_ILi96EEEEEELi96ENS_6half_tEfNS_4arch4Sm90ELb0ELb1ELb1ELb1ELb0ELb1ELb0ELb0ELb1ELb1ELb1ELb0EEENS1_21CollectiveEpilogueFwdINS6_IJSA_SC_SB_EEES9_SE_SG_Li384ELb1ELb1ELb1ELb0EEENS1_36VarlenDynamicPersistentTileSchedulerILi192ELi128ELi384ELi128ELb1ELb1ELb1ELb1ELb0ELb1EEEEEEEEEvNT_6ParamsE)
        /*05c0*/ 	.word	0x00000070


	//----- nvinfo : EIATTR_MIN_STACK_SIZE
	.align		4
.L_301:
        /*05c4*/ 	.byte	0x04, 0x12
        /*05c6*/ 	.short	(.L_303 - .L_302)
	.align		4
.L_302:
        /*05c8*/ 	.word	index@(_ZN7cutlass13device_kernelIN5flash11enable_sm90INS1_16FlashAttnFwdSm90INS1_25CollectiveMainloopFwdSm90ILi2EN4cute5tupleIJNS5_1CILi1EEES8_S8_EEENS6_IJNS7_ILi192EEENS7_ILi144EEENS7_ILi96EEEEEELi96ENS_6half_tEfNS_4arch4Sm90ELb1ELb0ELb1ELb0ELb0ELb0ELb0ELb0ELb1ELb1ELb1ELb0EEENS1_21CollectiveEpilogueFwdINS6_IJSA_SC_SB_EEES9_SE_SG_Li384ELb0ELb1ELb1ELb0EEENS1_19SingleTileSchedulerILb0ELb1ELb1ELi192EEEEEEEEEvNT_6ParamsE)
        /*05cc*/ 	.word	0x00000008


	//----- nvinfo : EIATTR_MIN_STACK_SIZE
	.align		4
.L_303:
        /*05d0*/ 	.byte	0x04, 0x12
        /*05d2*/ 	.short	(.L_305 - .L_304)
	.align		4
.L_304:
        /*05d4*/ 	.word	index@(_ZN7cutlass13device_kernelIN5flash11enable_sm90INS1_16FlashAttnFwdSm90INS1_25CollectiveMainloopFwdSm90ILi2EN4cute5tupleIJNS5_1CILi1EEES8_S8_EEENS6_IJNS7_ILi192EEENS7_ILi144EEENS7_ILi96EEEEEELi96ENS_6half_tEfNS_4arch4Sm90ELb1ELb0ELb1ELb1ELb0ELb0ELb0ELb0ELb1ELb1ELb1ELb0EEENS1_21CollectiveEpilogueFwdINS6_IJSA_SC_SB_EEES9_SE_SG_Li384ELb1ELb1ELb1ELb0EEENS1_36VarlenDynamicPersistentTileSchedulerILi192ELi144ELi384ELi128ELb1ELb1ELb1ELb1ELb1ELb1EEEEEEEEEvNT_6ParamsE)
        /*05d8*/ 	.word	0x00000050


	//----- nvinfo : EIATTR_MIN_STACK_SIZE
	.align		4
.L_305:
        /*05dc*/ 	.byte	0x04, 0x12
        /*05de*/ 	.short	(.L_307 - .L_306)
	.align		4
.L_306:
        /*05e0*/ 	.word	index@(_ZN7cutlass13device_kernelIN5flash11enable_sm90INS1_16FlashAttnFwdSm90INS1_25CollectiveMainloopFwdSm90ILi2EN4cute5tupleIJNS5_1CILi1EEES8_S8_EEENS6_IJNS7_ILi192EEENS7_ILi144EEENS7_ILi96EEEEEELi96ENS_6half_tEfNS_4arch4Sm90ELb1ELb0ELb1ELb1ELb0ELb1ELb0ELb0ELb1ELb1ELb1ELb0EEENS1_21CollectiveEpilogueFwdINS6_IJSA_SC_SB_EEES9_SE_SG_Li384ELb1ELb1ELb1ELb0EEENS1_36VarlenDynamicPersistentTileSchedulerILi192ELi144ELi384ELi128ELb1ELb1ELb1ELb1ELb1ELb1EEEEEEEEEvNT_6ParamsE)
        /*05e4*/ 	.word	0x000000f8


	//----- nvinfo : EIATTR_MIN_STACK_SIZE
	.align		4
.L_307:
        /*05e8*/ 	.byte	0x04, 0x12
        /*05ea*/ 	.short	(.L_309 - .L_308)
	.align		4
.L_308:
        /*05ec*/ 	.word	index@(_ZN7cutlass13device_kernelIN5flash11enable_sm90INS1_16FlashAttnFwdSm90INS1_25CollectiveMainloopFwdSm90ILi2EN4cute5tupleIJNS5_1CILi1EEES8_S8_EEENS6_IJNS7_ILi192EEESA_NS7_ILi64EEEEEELi64ENS_6half_tEfNS_4arch4Sm90ELb0ELb0ELb1ELb0ELb0ELb0ELb0ELb0ELb1ELb1ELb1ELb0EEENS1_21CollectiveEpilogueFwdINS6_IJSA_SB_SA_EEES9_SD_SF_Li384ELb0ELb1ELb1ELb0EEENS1_19SingleTileSchedulerILb0ELb1ELb1ELi192EEEEEEEEEvNT_6ParamsE)
        /*05f0*/ 	.word	0x00000020


	//----- nvinfo : EIATTR_MIN_STACK_SIZE
	.align		4
.L_309:
        /*05f4*/ 	.byte	0x04, 0x12
        /*05f6*/ 	.short	(.L_311 - .L_310)
	.align		4
.L_310:
        /*05f8*/ 	.word	index@(_ZN7cutlass13device_kernelIN5flash11enable_sm90INS1_16FlashAttnFwdSm90INS1_25CollectiveMainloopFwdSm90ILi2EN4cute5tupleIJNS5_1CILi1EEES8_S8_EEENS6_IJNS7_ILi192EEESA_NS7_ILi64EEEEEELi64ENS_6half_tEfNS_4arch4Sm90ELb0ELb0ELb1ELb1ELb0ELb0ELb0ELb0ELb1ELb1ELb1ELb0EEENS1_21CollectiveEpilogueFwdINS6_IJSA_SB_SA_EEES9_SD_SF_Li384ELb1ELb1ELb1ELb0EEENS1_36VarlenDynamicPersistentTileSchedulerILi192ELi192ELi384ELi128ELb1ELb1ELb1ELb0ELb1ELb1EEEEEEEEEvNT_6ParamsE)
        /*05fc*/ 	.word	0x00000098


	//----- nvinfo : EIATTR_MIN_STACK_SIZE
	.align		4
.L_311:
        /*0600*/ 	.byte	0x04, 0x12
        /*0602*/ 	.short	(.L_313 - .L_312)
	.align		4
.L_312:
        /*0604*/ 	.word	index@(_ZN7cutlass13device_kernelIN5flash11enable_sm90INS1_16FlashAttnFwdSm90INS1_25CollectiveMainloopFwdSm90ILi2EN4cute5tupleIJNS5_1CILi1EEES8_S8_EEENS6_IJNS7_ILi192EEESA_NS7_ILi64EEEEEELi64ENS_6half_tEfNS_4arch4Sm90ELb0ELb0ELb1ELb1ELb0ELb1ELb0ELb0ELb1ELb1ELb1ELb0EEENS1_21CollectiveEpilogueFwdINS6_IJSA_SB_SA_EEES9_SD_SF_Li384ELb1ELb1ELb1ELb0EEENS1_36VarlenDynamicPersistentTileSchedulerILi192ELi192ELi384ELi128ELb1ELb1ELb1ELb0ELb1ELb1EEEEEEEEEvNT_6ParamsE)
        /*0608*/ 	.word	0x000000b0


	//----- nvinfo : EIATTR_MIN_STACK_SIZE
	.align		4
.L_313:
        /*060c*/ 	.byte	0x04, 0x12
        /*060e*/ 	.short	(.L_315 - .L_314)
	.align		4
.L_314:
        /*0610*/ 	.word	index@(_ZN7cutlass13device_kernelIN5flash11enable_sm90INS1_16FlashAttnFwdSm90INS1_25CollectiveMainloopFwdSm90ILi2EN4cute5tupleIJNS5_1CILi1EEES8_S8_EEENS6_IJNS7_ILi192EEENS7_ILi128EEENS7_ILi64EEEEEELi64ENS_6half_tEfNS_4arch4Sm90ELb0ELb1ELb1ELb0ELb0ELb0ELb0ELb1ELb1ELb1ELb1ELb0EEENS1_21CollectiveEpilogueFwdINS6_IJSA_SC_SB_EEES9_SE_SG_Li384ELb0ELb1ELb1ELb0EEENS1_19SingleTileSchedulerILb0ELb1ELb1ELi192EEEEEEEEEvNT_6ParamsE)
        /*0614*/ 	.word	0x00000000


	//----- nvinfo : EIATTR_MIN_STACK_SIZE
	.align		4
.L_315:
        /*0618*/ 	.byte	0x04, 0x12
        /*061a*/ 	.short	(.L_317 - .L_316)
	.align		4
.L_316:
        /*061c*/ 	.word	index@(_ZN7cutlass13device_kernelIN5flash11enable_sm90INS1_16FlashAttnFwdSm90INS1_25CollectiveMainloopFwdSm90ILi2EN4cute5tupleIJNS5_1CILi1EEES8_S8_EEENS6_IJNS7_ILi192EEENS7_ILi128EEENS7_ILi64EEEEEELi64ENS_6half_tEfNS_4arch4Sm90ELb0ELb1ELb1ELb1ELb0ELb0ELb0ELb1ELb1ELb1ELb1ELb0EEENS1_21CollectiveEpilogueFwdINS6_IJSA_SC_SB_EEES9_SE_SG_Li384ELb1ELb1ELb1ELb0EEENS1_36VarlenDynamicPersistentTileSchedulerILi192ELi128ELi384ELi128ELb1ELb1ELb1ELb1ELb0ELb1EEEEEEEEEvNT_6ParamsE)
        /*0620*/ 	.word	0x00000048


	//----- nvinfo : EIATTR_MIN_STACK_SIZE
	.align		4
.L_317:
        /*0624*/ 	.byte	0x04, 0x12
        /*0626*/ 	.short	(.L_319 - .L_318)
	.align		4
.L_318:
        /*0628*/ 	.word	index@(_ZN7cutlass13device_kernelIN5flash11enable_sm90INS1_16FlashAttnFwdSm90INS1_25CollectiveMainloopFwdSm90ILi2EN4cute5tupleIJNS5_1CILi1EEES8_S8_EEENS6_IJNS7_ILi192EEENS7_ILi128EEENS7_ILi64EEEEEELi64ENS_6half_tEfNS_4arch4Sm90ELb0ELb1ELb1ELb1ELb0ELb1ELb0ELb1ELb1ELb1ELb1ELb0EEENS1_21CollectiveEpilogueFwdINS6_IJSA_SC_SB_EEES9_SE_SG_Li384ELb1ELb1ELb1ELb0EEENS1_36VarlenDynamicPersistentTileSchedulerILi192ELi128ELi384ELi128ELb1ELb1ELb1ELb1ELb0ELb1EEEEEEEEEvNT_6ParamsE)
        /*062c*/ 	.word	0x00000088


	//----- nvinfo : EIATTR_MIN_STACK_SIZE
	.align		4
.L_319:
        /*0630*/ 	.byte	0x04, 0x12
        /*0632*/ 	.short	(.L_321 - .L_320)
	.align		4
.L_320:
        /*0634*/ 	.word	index@(_ZN7cutlass13device_kernelIN5flash11enable_sm90INS1_16FlashAttnFwdSm90INS1_25CollectiveMainloopFwdSm90ILi2EN4cute5tupleIJNS5_1CILi1EEES8_S8_EEENS6_IJNS7_ILi192EEENS7_ILi128EEENS7_ILi64EEEEEELi64ENS_6half_tEfNS_4arch4Sm90ELb1ELb0ELb1ELb0ELb0ELb0ELb0ELb1ELb1ELb1ELb1ELb0EEENS1_21CollectiveEpilogueFwdINS6_IJSA_SC_SB_EEES9_SE_SG_Li384ELb0ELb1ELb1ELb0EEENS1_19SingleTileSchedulerILb0ELb1ELb1ELi192EEEEEEEEEvNT_6ParamsE)
        /*0638*/ 	.word	0x00000000


	//----- nvinfo : EIATTR_MIN_STACK_SIZE
	.align		4
.L_321:
        /*063c*/ 	.byte	0x04, 0x12
        /*063e*/ 	.short	(.L_323 - .L_322)
	.align		4
.L_322:
        /*0640*/ 	.word	index@(_ZN7cutlass13device_kernelIN5flash11enable_sm90INS1_16FlashAttnFwdSm90INS1_25CollectiveMainloopFwdSm90ILi2EN4cute5tupleIJNS5_1CILi1EEES8_S8_EEENS6_IJNS7_ILi192EEENS7_ILi128EEENS7_ILi64EEEEEELi64ENS_6half_tEfNS_4arch4Sm90ELb1ELb0ELb1ELb1ELb0ELb0ELb0ELb1ELb1ELb1ELb1ELb0EEENS1_21CollectiveEpilogueFwdINS6_IJSA_SC_SB_EEES9_SE_SG_Li384ELb1ELb1ELb1ELb0EEENS1_36VarlenDynamicPersistentTileSchedulerILi192ELi128ELi384ELi128ELb1ELb1ELb1ELb1ELb1ELb1EEEEEEEEEvNT_6ParamsE)
        /*0644*/ 	.word	0x00000050


	//----- nvinfo : EIATTR_MIN_STACK_SIZE
	.align		4
.L_323:
        /*0648*/ 	.byte	0x04, 0x12
        /*064a*/ 	.short	(.L_325 - .L_324)
	.align		4
.L_324:
        /*064c*/ 	.word	index@(_ZN7cutlass13device_kernelIN5flash11enable_sm90INS1_16FlashAttnFwdSm90INS1_25CollectiveMainloopFwdSm90ILi2EN4cute5tupleIJNS5_1CILi1EEES8_S8_EEENS6_IJNS7_ILi192EEENS7_ILi128EEENS7_ILi64EEEEEELi64ENS_6half_tEfNS_4arch4Sm90ELb1ELb0ELb1ELb1ELb0ELb1ELb0ELb1ELb1ELb1ELb1ELb0EEENS1_21CollectiveEpilogueFwdINS6_IJSA_SC_SB_EEES9_SE_SG_Li384ELb1ELb1ELb1ELb0EEENS1_36VarlenDynamicPersistentTileSchedulerILi192ELi128ELi384ELi128ELb1ELb1ELb1ELb1ELb1ELb1EEEEEEEEEvNT_6ParamsE)
        /*0650*/ 	.word	0x00000070
.L_325:


//--------------------- .nv.compat                --------------------------
	.section	.nv.compat,"",@"SHT_CUDA_COMPAT_INFO"
	.align	4
        /*0000*/ 	.byte	0x02, 0x09, 0x01, 0x00, 0x02, 0x02, 0x04, 0x00, 0x02, 0x05, 0x05, 0x00, 0x03, 0x07, 0x01, 0x01
        /*0010*/ 	.byte	0x02, 0x03, 0x01, 0x00, 0x02, 0x06, 0x01, 0x00, 0x04, 0x0b, 0x08, 0x00, 0x00, 0x00, 0x00, 0x00
        /*0020*/ 	.byte	0x00, 0x00, 0x00, 0x00


//--------------------- .nv.info._ZN7cutlass13device_kernelIN5flash11enable_sm90INS1_16FlashAttnFwdSm90INS1_25CollectiveMainloopFwdSm90ILi2EN4cute5tupleIJNS5_1CILi1EEES8_S8_EEENS6_IJNS7_ILi128EEENS7_ILi80EEENS7_ILi256EEEEEELi256ENS_6half_tEfNS_4arch4Sm90ELb0ELb0ELb1ELb0ELb0ELb0ELb0ELb1ELb1ELb1ELb1ELb0EEENS1_21CollectiveEpilogueFwdINS6_IJSA_SC_SB_EEES9_SE_SG_Li256ELb0ELb1ELb1ELb0EEENS1_19SingleTileSchedulerILb0ELb1ELb1ELi128EEEEEEEEEvNT_6ParamsE --------------------------
	.section	.nv.info._ZN7cutlass13device_kernelIN5flash11enable_sm90INS1_16FlashAttnFwdSm90INS1_25CollectiveMainloopFwdSm90ILi2EN4cute5tupleIJNS5_1CILi1EEES8_S8_EEENS6_IJNS7_ILi128EEENS7_ILi80EEENS7_ILi256EEEEEELi256ENS_6half_tEfNS_4arch4Sm90ELb0ELb0ELb1ELb0ELb0ELb0ELb0ELb1ELb1ELb1ELb1ELb0EEENS1_21CollectiveEpilogueFwdINS6_IJSA_SC_SB_EEES9_SE_SG_Li256ELb0ELb1ELb1ELb0EEENS1_19SingleTileSchedulerILb0ELb1ELb1ELi128EEEEEEEEEvNT_6ParamsE,"",@"SHT_CUDA_INFO"
	.sectionflags	@""
	.align	4


	//----- nvinfo : EIATTR_CUDA_API_VERSION
	.align		4
        /*0000*/ 	.byte	0x04, 0x37
        /*0002*/ 	.short	(.L_327 - .L_326)
.L_326:
        /*0004*/ 	.word	0x00000082


	//----- nvinfo : EIATTR_KPARAM_INFO
	.align		4
.L_327:
        /*0008*/ 	.byte	0x04, 0x17
        /*000a*/ 	.short	(.L_329 - .L_328)
.L_328:
        /*000c*/ 	.word	0x00000000
        /*0010*/ 	.short	0x0000
        /*0012*/ 	.short	0x0070
        /*0014*/ 	.byte	0x00, 0xf0, 0x01, 0x28


	//----- nvinfo : EIATTR_SPARSE_MMA_MASK
	.align		4
.L_329:
        /*0018*/ 	.byte	0x03, 0x50
        /*001a*/ 	.short	0x0000


	//----- nvinfo : EIATTR_MAXREG_COUNT
	.align		4
        /*001c*/ 	.byte	0x03, 0x1b
        /*001e*/ 	.short	0x00a8


	//----- nvinfo : EIATTR_NUM_BARRIERS
	.align		4
        /*0020*/ 	.byte	0x02, 0x4c
        /*0022*/ 	.byte	0x09
	.zero		1


	//----- nvinfo : EIATTR_EXTERNS
	.align		4
        /*0024*/ 	.byte	0x04, 0x0f
        /*0026*/ 	.short	(.L_331 - .L_330)


	//   ....[0]....
	.align		4
.L_330:
        /*0028*/ 	.word	index@(__assertfail)


	//----- nvinfo : EIATTR_ANNOTATIONS
	.align		4
.L_331:
        /*002c*/ 	.byte	0x04, 0x55
        /*002e*/ 	.short	(.L_333 - .L_332)


	//   ....[0]....
.L_332:
        /*0030*/ 	.word	0x00000001
        /*0034*/ 	.byte	0x30, 0x09, 0x00, 0x00, 0x01, 0x00, 0x00, 0x00, 0x10, 0x14, 0x00, 0x00, 0x01, 0x00, 0x00, 0x00
        /* <DEDUP_REMOVED lines=9> */
        /*00d4*/ 	.byte	0x50, 0x11, 0x01, 0x00, 0x01, 0x00, 0x00, 0x00, 0x00, 0x18, 0x01, 0x00


	//----- nvinfo : EIATTR_MERCURY_ISA_VERSION
	.align		4
.L_333:
        /*00e0*/ 	.byte	0x03, 0x5f
        /*00e2*/ 	.short	0x0101


	//----- nvinfo : EIATTR_INT_WARP_WIDE_INSTR_OFFSETS
	.align		4
        /*00e4*/ 	.byte	0x04, 0x31
        /*00e6*/ 	.short	(.L_335 - .L_334)


	//   ....[0]....
.L_334:
        /*00e8*/ 	.word	0x00000120


	//   ....[1]....
        /*00ec*/ 	.word	0x00000160


	//   ....[2]....
        /*00f0*/ 	.word	0x00000220


	//----- nvinfo : EIATTR_COOP_GROUP_MASK_REGIDS
	.align		4
.L_335:
        /*00f4*/ 	.byte	0x04, 0x29
        /*00f6*/ 	.short	(.L_337 - .L_336)


	//   ....[0]....
.L_336:
        /*00f8*/ 	.word	0xffffffff


	//   ....[1]....
        /*00fc*/ 	.word	0xffffffff


	//   ....[2]....
        /*0100*/ 	.word	0xffffffff


	//   ....[3]....
        /*0104*/ 	.word	0xffffffff


	//   ....[4]....
        /*0108*/ 	.word	0xffffffff


	//   ....[5]....
        /*010c*/ 	.word	0xffffffff


	//   ....[6]....
        /*0110*/ 	.word	0xffffffff


	//   ....[7]....
        /*0114*/ 	.word	0xffffffff


	//   ....[8]....
        /*0118*/ 	.word	0xffffffff


	//   ....[9]....
        /*011c*/ 	.word	0xffffffff


	//   ....[10]....
        /*0120*/ 	.word	0xffffffff


	//   ....[11]....
        /*0124*/ 	.word	0xffffffff


	//   ....[12]....
        /*0128*/ 	.word	0xffffffff


	//   ....[13]....
        /*012c*/ 	.word	0xffffffff


	//   ....[14]....
        /*0130*/ 	.word	0xffffffff


	//   ....[15]....
        /*0134*/ 	.word	0xffffffff


	//   ....[16]....
        /*0138*/ 	.word	0xffffffff


	//   ....[17]....
        /*013c*/ 	.word	0xffffffff


	//   ....[18]....
        /*0140*/ 	.word	0xffffffff


	//   ....[19]....
        /*0144*/ 	.word	0xffffffff


	//   ....[20]....
        /*0148*/ 	.word	0xffffffff


	//   ....[21]....
        /*014c*/ 	.word	0xffffffff


	//   ....[22]....
        /*0150*/ 	.word	0xffffffff


	//   ....[23]....
        /*0154*/ 	.word	0xffffffff


	//   ....[24]....
        /*0158*/ 	.word	0xffffffff


	//   ....[25]....
        /*015c*/ 	.word	0xffffffff


	//   ....[26]....
        /*0160*/ 	.word	0xffffffff


	//   ....[27]....
        /*0164*/ 	.word	0xffffffff


	//   ....[28]....
        /*0168*/ 	.word	0xffffffff


	//   ....[29]....
        /*016c*/ 	.word	0xffffffff


	//   ....[30]....
        /*0170*/ 	.word	0xffffffff


	//   ....[31]....
        /*0174*/ 	.word	0xffffffff


	//   ....[32]....
        /*0178*/ 	.word	0xffffffff


	//   ....[33]....
        /*017c*/ 	.word	0xffffffff


	//   ....[34]....
        /*0180*/ 	.word	0xffffffff


	//   ....[35]....
        /*0184*/ 	.word	0xffffffff


	//   ....[36]....
        /*0188*/ 	.word	0xffffffff


	//   ....[37]....
        /*018c*/ 	.word	0xffffffff


	//   ....[38]....
        /*0190*/ 	.word	0xffffffff


	//   ....[39]....
        /*0194*/ 	.word	0xffffffff


	//   ....[40]....
        /*0198*/ 	.word	0xffffffff


	//   ....[41]....
        /*019c*/ 	.word	0xffffffff


	//   ....[42]....
        /*01a0*/ 	.word	0xffffffff


	//   ....[43]....
        /*01a4*/ 	.word	0xffffffff


	//   ....[44]....
        /*01a8*/ 	.word	0xffffffff


	//   ....[45]....
        /*01ac*/ 	.word	0xffffffff


	//   ....[46]....
        /*01b0*/ 	.word	0xffffffff


	//   ....[47]....
        /*01b4*/ 	.word	0x0500000f


	//   ....[48]....
        /*01b8*/ 	.word	0x0500000f


	//   ....[49]....
        /*01bc*/ 	.word	0x0500000f


	//   ....[50]....
        /*01c0*/ 	.word	0x0500000f


	//   ....[51]....
        /*01c4*/ 	.word	0x0500000f


	//   ....[52]....
        /*01c8*/ 	.word	0x0500000f


	//   ....[53]....
        /*01cc*/ 	.word	0x0500000f


	//   ....[54]....
        /*01d0*/ 	.word	0x0500000f


	//   ....[55]....
        /*01d4*/ 	.word	0x0500000f


	//   ....[56]....
        /*01d8*/ 	.word	0x0500000f


	//   ....[57]....
        /*01dc*/ 	.word	0x0500000f


	//   ....[58]....
        /*01e0*/ 	.word	0x0500000f


	//   ....[59]....
        /*01e4*/ 	.word	0x0500000f


	//   ....[60]....
        /*01e8*/ 	.word	0x0500000f


	//   ....[61]....
        /*01ec*/ 	.word	0x0500000f


	//   ....[62]....
        /*01f0*/ 	.word	0x0500000f


	//   ....[63]....
        /*01f4*/ 	.word	0x0500000f


	//   ....[64]....
        /*01f8*/ 	.word	0x0500000f


	//----- nvinfo : EIATTR_COOP_GROUP_INSTR_OFFSETS
	.align		4
.L_337:
        /*01fc*/ 	.byte	0x04, 0x28
        /*01fe*/ 	.short	(.L_339 - .L_338)


	//   ....[0]....
.L_338:
        /*0200*/ 	.word	0x00000060


	//   ....[1]....
        /*0204*/ 	.word	0x00000130


	//   ....[2]....
        /*0208*/ 	.word	0x00000230


	//   ....[3]....
        /*020c*/ 	.word	0x000003a0


	//   ....[4]....
        /*0210*/ 	.word	0x00000500


	//   ....[5]....
        /*0214*/ 	.word	0x00000620


	//   ....[6]....
        /*0218*/ 	.word	0x00000780


	//   ....[7]....
        /*021c*/ 	.word	0x00001230


	//   ....[8]....
        /*0220*/ 	.word	0x000046c0


	//   ....[9]....
        /*0224*/ 	.word	0x00004730


	//   ....[10]....
        /*0228*/ 	.word	0x00004a60


	//   ....[11]....
        /*022c*/ 	.word	0x00004ae0


	//   ....[12]....
        /*0230*/ 	.word	0x00008db0


	//   ....[13]....
        /*0234*/ 	.word	0x00008e10


	//   ....[14]....
        /*0238*/ 	.word	0x00008e70


	//   ....[15]....
        /*023c*/ 	.word	0x00008f80


	//   ....[16]....
        /*0240*/ 	.word	0x0000a1b0


	//   ....[17]....
        /*0244*/ 	.word	0x0000a1d0


	//   ....[18]....
        /*0248*/ 	.word	0x0000a260


	//   ....[19]....
        /*024c*/ 	.word	0x0000a2a0


	//   ....[20]....
        /*0250*/ 	.word	0x0000b4a0


	//   ....[21]....
        /*0254*/ 	.word	0x0000b500


	//   ....[22]....
        /*0258*/ 	.word	0x0000b540


	//   ....[23]....
        /*025c*/ 	.word	0x0000b580


	//   ....[24]....
        /*0260*/ 	.word	0x0000b590


	//   ....[25]....
        /*0264*/ 	.word	0x0000b5c0


	//   ....[26]....
        /*0268*/ 	.word	0x0000c230


	//   ....[27]....
        /*026c*/ 	.word	0x0000c240


	//   ....[28]....
        /*0270*/ 	.word	0x0000d270


	//   ....[29]....
        /*0274*/ 	.word	0x0000dc80


	//   ....[30]....
        /*0278*/ 	.word	0x0000e700


	//   ....[31]....
        /*027c*/ 	.word	0x0000e710


	//   ....[32]....
        /*0280*/ 	.word	0x0000e720


	//   ....[33]....
        /*0284*/ 	.word	0x0000e740


	//   ....[34]....
        /*0288*/ 	.word	0x0000e810


	//   ....[35]....
        /*028c*/ 	.word	0x0000e830


	//   ....[36]....
        /*0290*/ 	.word	0x0000e8b0


	//   ....[37]....
        /*0294*/ 	.word	0x0000e8d0


	//   ....[38]....
        /*0298*/ 	.word	0x0000e950


	//   ....[39]....
        /*029c*/ 	.word	0x0000e970


	//   ....[40]....
        /*02a0*/ 	.word	0x0000e9f0


	//   ....[41]....
        /*02a4*/ 	.word	0x0000ea10


	//   ....[42]....
        /*02a8*/ 	.word	0x0000ea90


	//   ....[43]....
        /*02ac*/ 	.word	0x0000eab0


	//   ....[44]....
        /*02b0*/ 	.word	0x0000eb30


	//   ....[45]....
        /*02b4*/ 	.word	0x0000eb40


	//   ....[46]....
        /*02b8*/ 	.word	0x00011790


	//   ....[47]....
        /*02bc*/ 	.word	0x00011c50


	//   ....[48]....
        /*02c0*/ 	.word	0x00011dd0


	//   ....[49]....
        /*02c4*/ 	.word	0x00011e20


	//   ....[50]....
        /*02c8*/ 	.word	0x00011f90


	//   ....[51]....
        /*02cc*/ 	.word	0x00012000


	//   ....[52]....
        /*02d0*/ 	.word	0x00012100


	//   ....[53]....
        /*02d4*/ 	.word	0x00012170


	//   ....[54]....
        /*02d8*/ 	.word	0x00012270


	//   ....[55]....
        /*02dc*/ 	.word	0x000122e0


	//   ....[56]....
        /*02e0*/ 	.word	0x000123e0


	//   ....[57]....
        /*02e4*/ 	.word	0x00012450


	//   ....[58]....
        /*02e8*/ 	.word	0x00012550


	//   ....[59]....
        /*02ec*/ 	.word	0x000125c0


	//   ....[60]....
        /*02f0*/ 	.word	0x000126c0


	//   ....[61]....
        /*02f4*/ 	.word	0x00012720


	//   ....[62]....
        /*02f8*/ 	.word	0x00012810


	//   ....[63]....
        /*02fc*/ 	.word	0x00012860


	//   ....[64]....
        /*0300*/ 	.word	0x00012c60


	//----- nvinfo : EIATTR_REG_RECONFIG
	.align		4
.L_339:
        /*0304*/ 	.byte	0x01, 0x54
	.zero		2


	//----- nvinfo : EIATTR_SYSCALL_OFFSETS
	.align		4
        /*0308*/ 	.byte	0x04, 0x46
        /*030a*/ 	.short	(.L_341 - .L_340)


	//   ....[0]....
.L_340:
        /*030c*/ 	.word	0x00001400


	//   ....[1]....
        /*0310*/ 	.word	0x0000d900


	//   ....[2]....
        /*0314*/ 	.word	0x0000da40


	//   ....[3]....
        /*0318*/ 	.word	0x0000db30


	//   ....[4]....
        /*031c*/ 	.word	0x0000e2e0


	//----- nvinfo : EIATTR_MBARRIER_INSTR_OFFSETS
	.align		4
.L_341:
        /*0320*/ 	.byte	0x04, 0x39
        /*0322*/ 	.short	(.L_343 - .L_342)


	//   ....[0]....
.L_342:
        /*0324*/ 	.word	0x00000250
        /*0328*/ 	.word	0x000000ff
        /*032c*/ 	.word	0x00038800
        /*0330*/ 	.short	0x0100
        /*0332*/ 	.byte	0x08
	.zero		1


	//   ....[1]....
        /*0334*/ 	.word	0x00000260
        /*0338*/ 	.word	0x000000ff
        /*033c*/ 	.word	0x00038820
        /*0340*/ 	.short	0x0100
        /*0342*/ 	.byte	0x08
	.zero		1


	//   ....[2]....
        /*0344*/ 	.word	0x00000350
        /*0348*/ 	.word	0x000000ff
        /*034c*/ 	.word	0x00038830
        /*0350*/ 	.short	0x0100
        /*0352*/ 	.byte	0x08
	.zero		1


	//   ....[3]....
        /*0354*/ 	.word	0x00000360
        /*0358*/ 	.word	0x000000ff
        /*035c*/ 	.word	0x00038840
        /*0360*/ 	.short	0x0100
        /*0362*/ 	.byte	0x08
	.zero		1


	//   ....[4]....
        /*0364*/ 	.word	0x00000370
        /*0368*/ 	.word	0x000000ff
        /*036c*/ 	.word	0x00038838
        /*0370*/ 	.short	0x0100
        /*0372*/ 	.byte	0x08
	.zero		1


	//   ....[5]....
        /*0374*/ 	.word	0x00000380
        /*0378*/ 	.word	0x000000ff
        /*037c*/ 	.word	0x00038848
        /*0380*/ 	.short	0x0100
        /*0382*/ 	.byte	0x08
	.zero		1


	//   ....[6]....
        /*0384*/ 	.word	0x000004b0
        /*0388*/ 	.word	0x000000ff
        /*038c*/ 	.word	0x00038850
        /*0390*/ 	.short	0x0100
        /*0392*/ 	.byte	0x08
	.zero		1


	//   ....[7]....
        /*0394*/ 	.word	0x000004c0
        /*0398*/ 	.word	0x000000ff
        /*039c*/ 	.word	0x00038860
        /*03a0*/ 	.short	0x0100
        /*03a2*/ 	.byte	0x08
	.zero		1


	//   ....[8]....
        /*03a4*/ 	.word	0x000004d0
        /*03a8*/ 	.word	0x000000ff
        /*03ac*/ 	.word	0x00038858
        /*03b0*/ 	.short	0x0100
        /*03b2*/ 	.byte	0x08
	.zero		1


	//   ....[9]....
        /*03b4*/ 	.word	0x000004e0
        /*03b8*/ 	.word	0x000000ff
        /*03bc*/ 	.word	0x00038868
        /*03c0*/ 	.short	0x0100
        /*03c2*/ 	.byte	0x08
	.zero		1


	//   ....[10]....
        /*03c4*/ 	.word	0x000005d0
        /*03c8*/ 	.word	0x000000ff
        /*03cc*/ 	.word	0x00038870
        /*03d0*/ 	.short	0x0100
        /*03d2*/ 	.byte	0x06
	.zero		1


	//   ....[11]....
        /*03d4*/ 	.word	0x000005e0
        /*03d8*/ 	.word	0x000000ff
        /*03dc*/ 	.word	0x00038880
        /*03e0*/ 	.short	0x0100
        /*03e2*/ 	.byte	0x06
	.zero		1


	//   ....[12]....
        /*03e4*/ 	.word	0x000005f0
        /*03e8*/ 	.word	0x000000ff
        /*03ec*/ 	.word	0x00038878
        /*03f0*/ 	.short	0x0100
        /*03f2*/ 	.byte	0x06
	.zero		1


	//   ....[13]....
        /*03f4*/ 	.word	0x00000600
        /*03f8*/ 	.word	0x000000ff
        /*03fc*/ 	.word	0x00038888
        /*0400*/ 	.short	0x0100
        /*0402*/ 	.byte	0x06
	.zero		1


	//   ....[14]....
        /*0404*/ 	.word	0x00000730
        /*0408*/ 	.word	0x000000ff
        /*040c*/ 	.word	0x00038890
        /*0410*/ 	.short	0x0100
        /*0412*/ 	.byte	0x08
	.zero		1


	//   ....[15]....
        /*0414*/ 	.word	0x00000740
        /*0418*/ 	.word	0x000000ff
        /*041c*/ 	.word	0x000388a0
        /*0420*/ 	.short	0x0100
        /*0422*/ 	.byte	0x08
	.zero		1


	//   ....[16]....
        /*0424*/ 	.word	0x00000750
        /*0428*/ 	.word	0x000000ff
        /*042c*/ 	.word	0x00038898
        /*0430*/ 	.short	0x0100
        /*0432*/ 	.byte	0x08
	.zero		1


	//   ....[17]....
        /*0434*/ 	.word	0x00000760
        /*0438*/ 	.word	0x000000ff
        /*043c*/ 	.word	0x000388a8
        /*0440*/ 	.short	0x0100
        /*0442*/ 	.byte	0x08
	.zero		1


	//   ....[18]....
        /*0444*/ 	.word	0x00000890
        /*0448*/ 	.word	0x000000ff
        /*044c*/ 	.word	0x000388b0
        /*0450*/ 	.short	0x0100
        /*0452*/ 	.byte	0x08
	.zero		1


	//   ....[19]....
        /*0454*/ 	.word	0x000008a0
        /*0458*/ 	.word	0x000000ff
        /*045c*/ 	.word	0x000388c0
        /*0460*/ 	.short	0x0100
        /*0462*/ 	.byte	0x08
	.zero		1


	//   ....[20]....
        /*0464*/ 	.word	0x000008b0
        /*0468*/ 	.word	0x000000ff
        /*046c*/ 	.word	0x000388b8
        /*0470*/ 	.short	0x0100
        /*0472*/ 	.byte	0x08
	.zero		1


	//   ....[21]....
        /*0474*/ 	.word	0x000008c0
        /*0478*/ 	.word	0x000000ff
        /*047c*/ 	.word	0x000388c8
        /*0480*/ 	.short	0x0100
        /*0482*/ 	.byte	0x08
	.zero		1


	//   ....[22]....
        /*0484*/ 	.word	0x00001440
        /*0488*/ 	.word	0x000000ff
        /*048c*/ 	.word	0x00038800
        /*0490*/ 	.short	0x010a
        /*0492*/ 	.byte	0x04
	.zero		1


	//   ....[23]....
        /*0494*/ 	.word	0x000014b0
        /*0498*/ 	.word	0x000000ff
        /*049c*/ 	.word	0x00038830
        /*04a0*/ 	.short	0x010a
        /*04a2*/ 	.byte	0x04
	.zero		1


	//   ....[24]....
        /*04a4*/ 	.word	0x00001540
        /*04a8*/ 	.word	0x000000ff
        /*04ac*/ 	.word	0x00038830
        /*04b0*/ 	.short	0x010a
        /*04b2*/ 	.byte	0x04
	.zero		1


	//   ....[25]....
        /*04b4*/ 	.word	0x00005010
        /*04b8*/ 	.word	0x00000000
        /*04bc*/ 	.word	0x00000000
        /*04c0*/ 	.short	0x0101
        /*04c2*/ 	.byte	0x3f
	.zero		1


	//   ....[26]....
        /*04c4*/ 	.word	0x00005a90
        /*04c8*/ 	.word	0x000000ff
        /*04cc*/ 	.word	0x00038830
        /*04d0*/ 	.short	0x010a
        /*04d2*/ 	.byte	0x06
	.zero		1


	//   ....[27]....
        /*04d4*/ 	.word	0x00005ae0
        /*04d8*/ 	.word	0x000000ff
        /*04dc*/ 	.word	0x00038830
        /*04e0*/ 	.short	0x010a
        /*04e2*/ 	.byte	0x06
	.zero		1


	//   ....[28]....
        /*04e4*/ 	.word	0x000083e0
        /*04e8*/ 	.word	0x000000ff
        /*04ec*/ 	.word	0x00038850
        /*04f0*/ 	.short	0x010a
        /*04f2*/ 	.byte	0x07
	.zero		1


	//   ....[29]....
        /*04f4*/ 	.word	0x00008420
        /*04f8*/ 	.word	0x000000ff
        /*04fc*/ 	.word	0x00038850
        /*0500*/ 	.short	0x010a
        /*0502*/ 	.byte	0x07
	.zero		1


	//   ....[30]....
        /*0504*/ 	.word	0x00009490
        /*0508*/ 	.word	0x0000009d
        /*050c*/ 	.word	0x00000000
        /*0510*/ 	.short	0x0101
        /*0512*/ 	.byte	0x3f
	.zero		1


	//   ....[31]....
        /*0514*/ 	.word	0x000094f0
        /*0518*/ 	.word	0x000000a1
        /*051c*/ 	.word	0x00000000
        /*0520*/ 	.short	0x0101
        /*0522*/ 	.byte	0x3f
	.zero		1


	//   ....[32]....
        /*0524*/ 	.word	0x0000a110
        /*0528*/ 	.word	0x0000000b
        /*052c*/ 	.word	0x00038850
        /*0530*/ 	.short	0x010a
        /*0532*/ 	.byte	0x3f
	.zero		1


	//   ....[33]....
        /*0534*/ 	.word	0x0000a150
        /*0538*/ 	.word	0x0000000b
        /*053c*/ 	.word	0x00038850
        /*0540*/ 	.short	0x010a
        /*0542*/ 	.byte	0x3f
	.zero		1


	//   ....[34]....
        /*0544*/ 	.word	0x0000a550
        /*0548*/ 	.word	0x0000000b
        /*054c*/ 	.word	0x00000000
        /*0550*/ 	.short	0x0101
        /*0552*/ 	.byte	0x3f
	.zero		1


	//   ....[35]....
        /*0554*/ 	.word	0x0000b5a0
        /*0558*/ 	.word	0x000000ff
        /*055c*/ 	.word	0x00000000
        /*0560*/ 	.short	0x0101
        /*0562*/ 	.byte	0x04
	.zero		1


	//   ....[36]....
        /*0564*/ 	.word	0x0000de90
        /*0568*/ 	.word	0x000000ff
        /*056c*/ 	.word	0x00038840
        /*0570*/ 	.short	0x010a
        /*0572*/ 	.byte	0x26
	.zero		1


	//   ....[37]....
        /*0574*/ 	.word	0x0000ecc0
        /*0578*/ 	.word	0x000000ff
        /*057c*/ 	.word	0x00038800
        /*0580*/ 	.short	0x0107
        /*0582*/ 	.byte	0x26
	.zero		1


	//   ....[38]....
        /*0584*/ 	.word	0x0000ed30
        /*0588*/ 	.word	0x000000ff
        /*058c*/ 	.word	0x00038800
        /*0590*/ 	.short	0x0101
        /*0592*/ 	.byte	0x26
	.zero		1


	//   ....[39]....
        /*0594*/ 	.word	0x0000ed50
        /*0598*/ 	.word	0x000000ff
        /*059c*/ 	.word	0x00038820
        /*05a0*/ 	.short	0x010a
        /*05a2*/ 	.byte	0x26
	.zero		1


	//   ....[40]....
        /*05a4*/ 	.word	0x0000f140
        /*05a8*/ 	.word	0x000000ff
        /*05ac*/ 	.word	0x00038848
        /*05b0*/ 	.short	0x010a
        /*05b2*/ 	.byte	0x26
	.zero		1


	//   ....[41]....
        /*05b4*/ 	.word	0x0000f5e0
        /*05b8*/ 	.word	0x000000ff
        /*05bc*/ 	.word	0x00038860
        /*05c0*/ 	.short	0x010a
        /*05c2*/ 	.byte	0x26
	.zero		1


	//   ....[42]....
        /*05c4*/ 	.word	0x0000fc90
        /*05c8*/ 	.word	0x000000ff
        /*05cc*/ 	.word	0x00038840
        /*05d0*/ 	.short	0x010a
        /*05d2*/ 	.byte	0x26
	.zero		1


	//   ....[43]....
        /*05d4*/ 	.word	0x00010130
        /*05d8*/ 	.word	0x000000ff
        /*05dc*/ 	.word	0x00038868
        /*05e0*/ 	.short	0x010a
        /*05e2*/ 	.byte	0x26
	.zero		1


	//   ....[44]....
        /*05e4*/ 	.word	0x00010830
        /*05e8*/ 	.word	0x000000ff
        /*05ec*/ 	.word	0x00038848
        /*05f0*/ 	.short	0x010a
        /*05f2*/ 	.byte	0x26
	.zero		1


	//   ....[45]....
        /*05f4*/ 	.word	0x00010cb0
        /*05f8*/ 	.word	0x000000ff
        /*05fc*/ 	.word	0x00038860
        /*0600*/ 	.short	0x010a
        /*0602*/ 	.byte	0x26
	.zero		1


	//   ....[46]....
        /*0604*/ 	.word	0x000111f0
        /*0608*/ 	.word	0x00000003
        /*060c*/ 	.word	0x00038860
        /*0610*/ 	.short	0x010a
        /*0612*/ 	.byte	0x3f
	.zero		1


	//   ....[47]....
        /*0614*/ 	.word	0x00011720
        /*0618*/ 	.word	0x00000002
        /*061c*/ 	.word	0x00038820
        /*0620*/ 	.short	0x010a
        /*0622*/ 	.byte	0x3f
	.zero		1


	//   ....[48]....
        /*0624*/ 	.word	0x000118a0
        /*0628*/ 	.word	0x00000006
        /*062c*/ 	.word	0x00000000
        /*0630*/ 	.short	0x010a
        /*0632*/ 	.byte	0x3f
	.zero		1


	//   ....[49]....
        /*0634*/ 	.word	0x00011910
        /*0638*/ 	.word	0x00000003
        /*063c*/ 	.word	0x00000000
        /*0640*/ 	.short	0x010a
        /*0642*/ 	.byte	0x3f
	.zero		1


	//   ....[50]....
        /*0644*/ 	.word	0x00011970
        /*0648*/ 	.word	0x00000000
        /*064c*/ 	.word	0x00000000
        /*0650*/ 	.short	0x010a
        /*0652*/ 	.byte	0x3f
	.zero		1


	//   ....[51]....
        /*0654*/ 	.word	0x000119a0
        /*0658*/ 	.word	0x00000003
        /*065c*/ 	.word	0x00000000
        /*0660*/ 	.short	0x010a
        /*0662*/ 	.byte	0x3f
	.zero		1


	//   ....[52]....
        /*0664*/ 	.word	0x00011a20
        /*0668*/ 	.word	0x00000003
        /*066c*/ 	.word	0x00038800
        /*0670*/ 	.short	0x010a
        /*0672*/ 	.byte	0x3f
	.zero		1


	//   ....[53]....
        /*0674*/ 	.word	0x00011a90
        /*0678*/ 	.word	0x00000003
        /*067c*/ 	.word	0x00038830
        /*0680*/ 	.short	0x010a
        /*0682*/ 	.byte	0x3f
	.zero		1


	//   ....[54]....
        /*0684*/ 	.word	0x00011b00
        /*0688*/ 	.word	0x00000007
        /*068c*/ 	.word	0x00038830
        /*0690*/ 	.short	0x010a
        /*0692*/ 	.byte	0x3f
	.zero		1


	//   ....[55]....
        /*0694*/ 	.word	0x00011b60
        /*0698*/ 	.word	0x00000003
        /*069c*/ 	.word	0x00038850
        /*06a0*/ 	.short	0x010a
        /*06a2*/ 	.byte	0x3f
	.zero		1


	//   ....[56]....
        /*06a4*/ 	.word	0x00011bb0
        /*06a8*/ 	.word	0x0000000b
        /*06ac*/ 	.word	0x00038850
        /*06b0*/ 	.short	0x010a
        /*06b2*/ 	.byte	0x3f
	.zero		1


	//   ....[57]....
        /*06b4*/ 	.word	0x00011d10
        /*06b8*/ 	.word	0x00000003
        /*06bc*/ 	.word	0x00038840
        /*06c0*/ 	.short	0x010a
        /*06c2*/ 	.byte	0x3f
	.zero		1


	//   ....[58]....
        /*06c4*/ 	.word	0x000128a0
        /*06c8*/ 	.word	0x00000003
        /*06cc*/ 	.word	0x00038820
        /*06d0*/ 	.short	0x010a
        /*06d2*/ 	.byte	0x3f
	.zero		1


	//   ....[59]....
        /*06d4*/ 	.word	0x00012900
        /*06d8*/ 	.word	0x00000003
        /*06dc*/ 	.word	0x00038848
        /*06e0*/ 	.short	0x010a
        /*06e2*/ 	.byte	0x3f
	.zero		1


	//   ....[60]....
        /*06e4*/ 	.word	0x00012960
        /*06e8*/ 	.word	0x00000003
        /*06ec*/ 	.word	0x00038860
        /*06f0*/ 	.short	0x010a
        /*06f2*/ 	.byte	0x3f
	.zero		1


	//   ....[61]....
        /*06f4*/ 	.word	0x000129c0
        /*06f8*/ 	.word	0x00000003
        /*06fc*/ 	.word	0x00038840
        /*0700*/ 	.short	0x010a
        /*0702*/ 	.byte	0x3f
	.zero		1


	//   ....[62]....
        /*0704*/ 	.word	0x00012a20
        /*0708*/ 	.word	0x00000003
        /*070c*/ 	.word	0x00038868
        /*0710*/ 	.short	0x010a
        /*0712*/ 	.byte	0x3f
	.zero		1


	//   ....[63]....
        /*0714*/ 	.word	0x00012a80
        /*0718*/ 	.word	0x00000003
        /*071c*/ 	.word	0x00038848
        /*0720*/ 	.short	0x010a
        /*0722*/ 	.byte	0x3f
	.zero		1


	//   ....[64]....
        /*0724*/ 	.word	0x00012ae0
        /*0728*/ 	.word	0x00000003
        /*072c*/ 	.word	0x00038860
        /*0730*/ 	.short	0x010a
        /*0732*/ 	.byte	0x3f
	.zero		1


	//   ....[65]....
        /*0734*/ 	.word	0x00012b30
        /*0738*/ 	.word	0x00000003
        /*073c*/ 	.word	0x00038860
        /*0740*/ 	.short	0x010a
        /*0742*/ 	.byte	0x3f
	.zero		1


	//   ....[66]....
        /*0744*/ 	.word	0x00012b80
        /*0748*/ 	.word	0x00000002
        /*074c*/ 	.word	0x00038820
        /*0750*/ 	.short	0x010a
        /*0752*/ 	.byte	0x3f
	.zero		1


	//   ....[67]....
        /*0754*/ 	.word	0x00012d20
        /*0758*/ 	.word	0x00000006
        /*075c*/ 	.word	0x00000000
        /*0760*/ 	.short	0x010a
        /*0762*/ 	.byte	0x3f
	.zero		1


	//   ....[68]....
        /*0764*/ 	.word	0x00012d70
        /*0768*/ 	.word	0x00000003
        /*076c*/ 	.word	0x00000000
        /*0770*/ 	.short	0x010a
        /*0772*/ 	.byte	0x3f
	.zero		1


	//   ....[69]....
        /*0774*/ 	.word	0x00012dc0
        /*0778*/ 	.word	0x00000000
        /*077c*/ 	.word	0x00000000
        /*0780*/ 	.short	0x010a
        /*0782*/ 	.byte	0x3f
	.zero		1


	//----- nvinfo : EIATTR_NUM_MBARRIERS
	.align		4
.L_343:
        /*0784*/ 	.byte	0x03, 0x38
        /*0786*/ 	.short	0x0016


	//----- nvinfo : EIATTR_EXIT_INSTR_OFFSETS
	.align		4
        /*0788*/ 	.byte	0x04, 0x1c
        /*078a*/ 	.short	(.L_345 - .L_344)


	//   ....[0]....
.L_344:
        /*078c*/ 	.word	0x000119f0


	//----- nvinfo : EIATTR_MAX_THREADS
	.align		4
.L_345:
        /*0790*/ 	.byte	0x04, 0x05
        /*0792*/ 	.short	(.L_347 - .L_346)
.L_346:
        /*0794*/ 	.word	0x00000180
        /*0798*/ 	.word	0x00000001
        /*079c*/ 	.word	0x00000001


	//----- nvinfo : EIATTR_CRS_STACK_SIZE
	.align		4
.L_347:
        /*07a0*/ 	.byte	0x04, 0x1e
        /*07a2*/ 	.short	(.L_349 - .L_348)
.L_348:
        /*07a4*/ 	.word	0x00000000


	//----- nvinfo : EIATTR_CBANK_PARAM_SIZE
	.align		4
.L_349:
        /*07a8*/ 	.byte	0x03, 0x19
        /*07aa*/ 	.short	0x0a70


	//----- nvinfo : EIATTR_PARAM_CBANK
	.align		4
        /*07ac*/ 	.byte	0x04, 0x0a
        /*07ae*/ 	.short	(.L_351 - .L_350)
	.align		4
.L_350:
        /*07b0*/ 	.word	index@(.nv.constant0._ZN7cutlass13device_kernelIN5flash11enable_sm90INS1_16FlashAttnFwdSm90INS1_25CollectiveMainloopFwdSm90ILi2EN4cute5tupleIJNS5_1CILi1EEES8_S8_EEENS6_IJNS7_ILi128EEENS7_ILi80EEENS7_ILi256EEEEEELi256ENS_6half_tEfNS_4arch4Sm90ELb0ELb0ELb1ELb0ELb0ELb0ELb0ELb1ELb1ELb1ELb1ELb0EEENS1_21CollectiveEpilogueFwdINS6_IJSA_SC_SB_EEES9_SE_SG_Li256ELb0ELb1ELb1ELb0EEENS1_19SingleTileSchedulerILb0ELb1ELb1ELi128EEEEEEEEEvNT_6ParamsE)
        /*07b4*/ 	.short	0x0210
        /*07b6*/ 	.short	0x0a70


	//----- nvinfo : EIATTR_SW_WAR
	.align		4
.L_351:
        /*07b8*/ 	.byte	0x04, 0x36
        /*07ba*/ 	.short	(.L_353 - .L_352)
.L_352:
        /*07bc*/ 	.word	0x00000008
.L_353:


//--------------------- .nv.info._ZN7cutlass13device_kernelIN5flash11enable_sm90INS1_16FlashAttnFwdSm90INS1_25CollectiveMainloopFwdSm90ILi2EN4cute5tupleIJNS5_1CILi1EEES8_S8_EEENS6_IJNS7_ILi128EEENS7_ILi80EEENS7_ILi256EEEEEELi256ENS_6half_tEfNS_4arch4Sm90ELb0ELb0ELb1ELb1ELb0ELb0ELb0ELb1ELb1ELb1ELb1ELb0EEENS1_21CollectiveEpilogueFwdINS6_IJSA_SC_SB_EEES9_SE_SG_Li256ELb1ELb1ELb1ELb0EEENS1_36VarlenDynamicPersistentTileSchedulerILi128ELi80ELi256ELi128ELb1ELb1ELb1ELb0ELb1ELb1EEEEEEEEEvNT_6ParamsE --------------------------
	.section	.nv.info._ZN7cutlass13device_kernelIN5flash11enable_sm90INS1_16FlashAttnFwdSm90INS1_25CollectiveMainloopFwdSm90ILi2EN4cute5tupleIJNS5_1CILi1EEES8_S8_EEENS6_IJNS7_ILi128EEENS7_ILi80EEENS7_ILi256EEEEEELi256ENS_6half_tEfNS_4arch4Sm90ELb0ELb0ELb1ELb1ELb0ELb0ELb0ELb1ELb1ELb1ELb1ELb0EEENS1_21CollectiveEpilogueFwdINS6_IJSA_SC_SB_EEES9_SE_SG_Li256ELb1ELb1ELb1ELb0EEENS1_36VarlenDynamicPersistentTileSchedulerILi128ELi80ELi256ELi128ELb1ELb1ELb1ELb0ELb1ELb1EEEEEEEEEvNT_6ParamsE,"",@"SHT_CUDA_INFO"
	.sectionflags	@""
	.align	4


	//----- nvinfo : EIATTR_CUDA_API_VERSION
	.align		4
        /*0000*/ 	.byte	0x04, 0x37
        /*0002*/ 	.short	(.L_355 - .L_354)
.L_354:
        /*0004*/ 	.word	0x00000082


	//----- nvinfo : EIATTR_KPARAM_INFO
	.align		4
.L_355:
        /*0008*/ 	.byte	0x04, 0x17
        /*000a*/ 	.short	(.L_357 - .L_356)
.L_356:
        /*000c*/ 	.word	0x00000000
        /*0010*/ 	.short	0x0000
        /*0012*/ 	.short	0x0070
        /*0014*/ 	.byte	0x00, 0xf0, 0x01, 0x2a


	//----- nvinfo : EIATTR_SPARSE_MMA_MASK
	.align		4
.L_357:
        /*0018*/ 	.byte	0x03, 0x50
        /*001a*/ 	.short	0x0000


	//----- nvinfo : EIATTR_MAXREG_COUNT
	.align		4
        /*001c*/ 	.byte	0x03, 0x1b
        /*001e*/ 	.short	0x00a8


	//----- nvinfo : EIATTR_NUM_BARRIERS
	.align		4
        /*0020*/ 	.byte	0x02, 0x4c
        /*0022*/ 	.byte	0x09
	.zero		1


	//----- nvinfo : EIATTR_EXTERNS
	.align		4
        /*0024*/ 	.byte	0x04, 0x0f
        /*0026*/ 	.short	(.L_359 - .L_358)


	//   ....[0]....
	.align		4
.L_358:
        /*0028*/ 	.word	index@(__assertfail)


	//----- nvinfo : EIATTR_ANNOTATIONS
	.align		4
.L_359:
        /*002c*/ 	.byte	0x04, 0x55
        /*002e*/ 	.short	(.L_361 - .L_360)


	//   ....[0]....
.L_360:
        /* <DEDUP_REMOVED lines=81> */


	//----- nvinfo : EIATTR_MERCURY_ISA_VERSION
	.align		4
.L_361:
        /*0530*/ 	.byte	0x03, 0x5f
        /*0532*/ 	.short	0x0101


	//----- nvinfo : EIATTR_UNUSED_LOAD_BYTE_OFFSET
	.align		4
        /*0534*/ 	.byte	0x04, 0x44
        /*0536*/ 	.short	(.L_363 - .L_362)


	//   ....[0]....
.L_362:
        /*0538*/ 	.word	0x00000a10
        /*053c*/ 	.word	0x0000fff0


	//   ....[1]....
        /*0540*/ 	.word	0x0000bc40
        /*0544*/ 	.word	0x0000fff0


	//----- nvinfo : EIATTR_INT_WARP_WIDE_INSTR_OFFSETS
	.align		4
.L_363:
        /*0548*/ 	.byte	0x04, 0x31
        /*054a*/ 	.short	(.L_365 - .L_364)


	//   ....[0]....
.L_364:
        /*054c*/ 	.word	0x00000130


	//   ....[1]....
        /*0550*/ 	.word	0x00000170


	//   ....[2]....
        /*0554*/ 	.word	0x000001e0


	//   ....[3]....
        /*0558*/ 	.word	0x000095b0


	//   ....[4]....
        /*055c*/ 	.word	0x00011f20


	//   ....[5]....
        /*0560*/ 	.word	0x00011fc0


	//   ....[6]....
        /*0564*/ 	.word	0x00016410


	//   ....[7]....
        /*0568*/ 	.word	0x00016480


	//----- nvinfo : EIATTR_COOP_GROUP_MASK_REGIDS
	.align		4
.L_365:
        /*056c*/ 	.byte	0x04, 0x29
        /*056e*/ 	.short	(.L_367 - .L_366)


	//   ....[0]....
.L_366:
        /*0570*/ 	.word	0xffffffff


	//   ....[1]....
        /*0574*/ 	.word	0xffffffff


	//   ....[2]....
        /*0578*/ 	.word	0xffffffff


	//   ....[3]....
        /*057c*/ 	.word	0xffffffff


	//   ....[4]....
        /*0580*/ 	.word	0xffffffff


	//   ....[5]....
        /*0584*/ 	.word	0xffffffff


	//   ....[6]....
        /*0588*/ 	.word	0xffffffff


	//   ....[7]....
        /*058c*/ 	.word	0xffffffff


	//   ....[8]....
        /*0590*/ 	.word	0xffffffff


	//   ....[9]....
        /*0594*/ 	.word	0xffffffff


	//   ....[10]....
        /*0598*/ 	.word	0xffffffff


	//   ....[11]....
        /*059c*/ 	.word	0xffffffff


	//   ....[12]....
        /*05a0*/ 	.word	0xffffffff


	//   ....[13]....
        /*05a4*/ 	.word	0xffffffff


	//   ....[14]....
        /*05a8*/ 	.word	0xffffffff


	//   ....[15]....
        /*05ac*/ 	.word	0xffffffff


	//   ....[16]....
        /*05b0*/ 	.word	0xffffffff


	//   ....[17]....
        /*05b4*/ 	.word	0xffffffff


	//   ....[18]....
        /*05b8*/ 	.word	0xffffffff


	//   ....[19]....
        /*05bc*/ 	.word	0xffffffff


	//   ....[20]....
        /*05c0*/ 	.word	0xffffffff


	//   ....[21]....
        /*05c4*/ 	.word	0xffffffff


	//   ....[22]....
        /*05c8*/ 	.word	0xffffffff


	//   ....[23]....
        /*05cc*/ 	.word	0xffffffff


	//   ....[24]....
        /*05d0*/ 	.word	0xffffffff


	//   ....[25]....
        /*05d4*/ 	.word	0xffffffff


	//   ....[26]....
        /*05d8*/ 	.word	0xffffffff


	//   ....[27]....
        /*05dc*/ 	.word	0xffffffff


	//   ....[28]....
        /*05e0*/ 	.word	0xffffffff


	//   ....[29]....
        /*05e4*/ 	.word	0xffffffff


	//   ....[30]....
        /*05e8*/ 	.word	0xffffffff


	//   ....[31]....
        /*05ec*/ 	.word	0xffffffff


	//   ....[32]....
        /*05f0*/ 	.word	0xffffffff


	//   ....[33]....
        /*05f4*/ 	.word	0xffffffff


	//   ....[34]....
        /*05f8*/ 	.word	0xffffffff


	//   ....[35]....
        /*05fc*/ 	.word	0xffffffff


	//   ....[36]....
        /*0600*/ 	.word	0xffffffff


	//   ....[37]....
        /*0604*/ 	.word	0xffffffff


	//   ....[38]....
        /*0608*/ 	.word	0xffffffff


	//   ....[39]....
        /*060c*/ 	.word	0xffffffff


	//   ....[40]....
        /*0610*/ 	.word	0xffffffff


	//   ....[41]....
        /*0614*/ 	.word	0xffffffff


	//   ....[42]....
        /*0618*/ 	.word	0xffffffff


	//   ....[43]....
        /*061c*/ 	.word	0xffffffff


	//   ....[44]....
        /*0620*/ 	.word	0xffffffff


	//   ....[45]....
        /*0624*/ 	.word	0xffffffff


	//   ....[46]....
        /*0628*/ 	.word	0xffffffff


	//   ....[47]....
        /*062c*/ 	.word	0xffffffff


	//   ....[48]....
        /*0630*/ 	.word	0xffffffff


	//   ....[49]....
        /*0634*/ 	.word	0xffffffff


	//   ....[50]....
        /*0638*/ 	.word	0xffffffff


	//   ....[51]....
        /*063c*/ 	.word	0xffffffff


	//   ....[52]....
        /*0640*/ 	.word	0xffffffff


	//   ....[53]....
        /*0644*/ 	.word	0xffffffff


	//   ....[54]....
        /*0648*/ 	.word	0xffffffff


	//   ....[55]....
        /*064c*/ 	.word	0xffffffff


	//   ....[56]....
        /*0650*/ 	.word	0xffffffff


	//   ....[57]....
        /*0654*/ 	.word	0xffffffff


	//   ....[58]....
        /*0658*/ 	.word	0xffffffff


	//   ....[59]....
        /*065c*/ 	.word	0xffffffff


	//   ....[60]....
        /*0660*/ 	.word	0xffffffff


	//   ....[61]....
        /*0664*/ 	.word	0xffffffff


	//   ....[62]....
        /*0668*/ 	.word	0xffffffff


	//   ....[63]....
        /*066c*/ 	.word	0xffffffff


	//   ....[64]....
        /*0670*/ 	.word	0xffffffff


	//   ....[65]....
        /*0674*/ 	.word	0xffffffff


	//   ....[66]....
        /*0678*/ 	.word	0xffffffff


	//   ....[67]....
        /*067c*/ 	.word	0xffffffff


	//   ....[68]....
        /*0680*/ 	.word	0xffffffff


	//   ....[69]....
        /*0684*/ 	.word	0xffffffff


	//   ....[70]....
        /*0688*/ 	.word	0xffffffff


	//   ....[71]....
        /*068c*/ 	.word	0xffffffff


	//   ....[72]....
        /*0690*/ 	.word	0xffffffff


	//   ....[73]....
        /*0694*/ 	.word	0xffffffff


	//   ....[74]....
        /*0698*/ 	.word	0xffffffff


	//   ....[75]....
        /*069c*/ 	.word	0xffffffff


	//   ....[76]....
        /*06a0*/ 	.word	0xffffffff


	//   ....[77]....
        /*06a4*/ 	.word	0xffffffff


	//   ....[78]....
        /*06a8*/ 	.word	0xffffffff


	//   ....[79]....
        /*06ac*/ 	.word	0xffffffff


	//   ....[80]....
        /*06b0*/ 	.word	0xffffffff


	//   ....[81]....
        /*06b4*/ 	.word	0xffffffff


	//   ....[82]....
        /*06b8*/ 	.word	0xffffffff


	//   ....[83]....
        /*06bc*/ 	.word	0xffffffff


	//   ....[84]....
        /*06c0*/ 	.word	0xffffffff


	//   ....[85]....
        /*06c4*/ 	.word	0xffffffff


	//   ....[86]....
        /*06c8*/ 	.word	0xffffffff


	//   ....[87]....
        /*06cc*/ 	.word	0xffffffff


	//   ....[88]....
        /*06d0*/ 	.word	0xffffffff


	//   ....[89]....
        /*06d4*/ 	.word	0xffffffff


	//   ....[90]....
        /*06d8*/ 	.word	0xffffffff


	//   ....[91]....
        /*06dc*/ 	.word	0xffffffff


	//   ....[92]....
        /*06e0*/ 	.word	0xffffffff


	//   ....[93]....
        /*06e4*/ 	.word	0xffffffff


	//   ....[94]....
        /*06e8*/ 	.word	0xffffffff


	//   ....[95]....
        /*06ec*/ 	.word	0xffffffff


	//   ....[96]....
        /*06f0*/ 	.word	0xffffffff


	//   ....[97]....
        /*06f4*/ 	.word	0x0500000f


	//   ....[98]....
        /*06f8*/ 	.word	0x0500000f


	//   ....[99]....
        /*06fc*/ 	.word	0x0500000f


	//   ....[100]....
        /*0700*/ 	.word	0x0500000f


	//   ....[101]....
        /*0704*/ 	.word	0x0500000f


	//   ....[102]....
        /*0708*/ 	.word	0x0500000f


	//   ....[103]....
        /*070c*/ 	.word	0x0500000f


	//   ....[104]....
        /*0710*/ 	.word	0x0500000f


	//   ....[105]....
        /*0714*/ 	.word	0x0500000f


	//   ....[106]....
        /*0718*/ 	.word	0x0500000f


	//   ....[107]....
        /*071c*/ 	.word	0x0500000f


	//   ....[108]....
        /*0720*/ 	.word	0x0500000f


	//   ....[109]....
        /*0724*/ 	.word	0x0500000f


	//   ....[110]....
        /*0728*/ 	.word	0x0500000f


	//   ....[111]....
        /*072c*/ 	.word	0x0500000f


	//   ....[112]....
        /*0730*/ 	.word	0x0500000f


	//   ....[113]....
        /*0734*/ 	.word	0x0500000f


	//   ....[114]....
        /*0738*/ 	.word	0x0500000f


	//   ....[115]....
        /*073c*/ 	.word	0x0500000f


	//   ....[116]....
        /*0740*/ 	.word	0x0500000f


	//   ....[117]....
        /*0744*/ 	.word	0x0500000f


	//   ....[118]....
        /*0748*/ 	.word	0x0500000f


	//   ....[119]....
        /*074c*/ 	.word	0x0500000f


	//   ....[120]....
        /*0750*/ 	.word	0x0500000f


	//   ....[121]....
        /*0754*/ 	.word	0x0500000f


	//   ....[122]....
        /*0758*/ 	.word	0x0500000f


	//   ....[123]....
        /*075c*/ 	.word	0x0500000f


	//   ....[124]....
        /*0760*/ 	.word	0x0500000f


	//   ....[125]....
        /*0764*/ 	.word	0x0500000f


	//   ....[126]....
        /*0768*/ 	.word	0x0500000f


	//   ....[127]....
        /*076c*/ 	.word	0x0500000f


	//   ....[128]....
        /*0770*/ 	.word	0x0500000f


	//   ....[129]....
        /*0774*/ 	.word	0x0500000f


	//   ....[130]....
        /*0778*/ 	.word	0x0500000f


	//   ....[131]....
        /*077c*/ 	.word	0x0500000f


	//   ....[132]....
        /*0780*/ 	.word	0x0500000f


	//----- nvinfo : EIATTR_COOP_GROUP_INSTR_OFFSETS
	.align		4
.L_367:
        /*0784*/ 	.byte	0x04, 0x28
        /*0786*/ 	.short	(.L_369 - .L_368)


	//   ....[0]....
.L_368:
        /*0788*/ 	.word	0x00000060


	//   ....[1]....
        /*078c*/ 	.word	0x00000140


	//   ....[2]....
        /*0790*/ 	.word	0x00000190


	//   ....[3]....
        /*0794*/ 	.word	0x000003c0


	//   ....[4]....
        /*0798*/ 	.word	0x00000520


	//   ....[5]....
        /*079c*/ 	.word	0x00000640


	//   ....[6]....
        /*07a0*/ 	.word	0x000007a0


	//   ....[7]....
        /*07a4*/ 	.word	0x00001df0


	//   ....[8]....
        /*07a8*/ 	.word	0x00005520


	//   ....[9]....
        /*07ac*/ 	.word	0x00005590


	//   ....[10]....
        /*07b0*/ 	.word	0x00005930


	//   ....[11]....
        /*07b4*/ 	.word	0x000059a0


	//   ....[12]....
        /*07b8*/ 	.word	0x000097f0


	//   ....[13]....
        /*07bc*/ 	.word	0x00009850


	//   ....[14]....
        /*07c0*/ 	.word	0x00009de0


	//   ....[15]....
        /*07c4*/ 	.word	0x00009e40


	//   ....[16]....
        /*07c8*/ 	.word	0x0000af50


	//   ....[17]....
        /*07cc*/ 	.word	0x0000afe0


	//   ....[18]....
        /*07d0*/ 	.word	0x0000b230


	//   ....[19]....
        /*07d4*/ 	.word	0x0000b240


	//   ....[20]....
        /*07d8*/ 	.word	0x0000ce60


	//   ....[21]....
        /*07dc*/ 	.word	0x0000ce80


	//   ....[22]....
        /*07e0*/ 	.word	0x0000ce90


	//   ....[23]....
        /*07e4*/ 	.word	0x0000ceb0


	//   ....[24]....
        /*07e8*/ 	.word	0x0000d9c0


	//   ....[25]....
        /*07ec*/ 	.word	0x0000d9f0


	//   ....[26]....
        /*07f0*/ 	.word	0x0000db90


	//   ....[27]....
        /*07f4*/ 	.word	0x0000dbb0


	//   ....[28]....
        /*07f8*/ 	.word	0x0000dd00


	//   ....[29]....
        /*07fc*/ 	.word	0x0000dd20


	//   ....[30]....
        /*0800*/ 	.word	0x0000de80


	//   ....[31]....
        /*0804*/ 	.word	0x0000dea0


	//   ....[32]....
        /*0808*/ 	.word	0x0000e470


	//   ....[33]....
        /*080c*/ 	.word	0x0000e4b0


	//   ....[34]....
        /*0810*/ 	.word	0x0000ee20


	//   ....[35]....
        /*0814*/ 	.word	0x0000ee30


	//   ....[36]....
        /*0818*/ 	.word	0x000101f0


	//   ....[37]....
        /*081c*/ 	.word	0x00010220


	//   ....[38]....
        /*0820*/ 	.word	0x000103a0


	//   ....[39]....
        /*0824*/ 	.word	0x000103c0


	//   ....[40]....
        /*0828*/ 	.word	0x00010510


	//   ....[41]....
        /*082c*/ 	.word	0x00010530


	//   ....[42]....
        /*0830*/ 	.word	0x00010690


	//   ....[43]....
        /*0834*/ 	.word	0x000106b0


	//   ....[44]....
        /*0838*/ 	.word	0x00010890


	//   ....[45]....
        /*083c*/ 	.word	0x00010ac0


	//   ....[46]....
        /*0840*/ 	.word	0x00010af0


	//   ....[47]....
        /*0844*/ 	.word	0x00010b20


	//   ....[48]....
        /*0848*/ 	.word	0x00010b50


	//   ....[49]....
        /*084c*/ 	.word	0x00010b80


	//   ....[50]....
        /*0850*/ 	.word	0x00010bb0


	//   ....[51]....
        /*0854*/ 	.word	0x00010d60


	//   ....[52]....
        /*0858*/ 	.word	0x00010d90


	//   ....[53]....
        /*085c*/ 	.word	0x00010dc0


	//   ....[54]....
        /*0860*/ 	.word	0x00010df0


	//   ....[55]....
        /*0864*/ 	.word	0x00010e20


	//   ....[56]....
        /*0868*/ 	.word	0x00010e50


	//   ....[57]....
        /*086c*/ 	.word	0x00010ee0


	//   ....[58]....
        /*0870*/ 	.word	0x00010f10


	//   ....[59]....
        /*0874*/ 	.word	0x00010f20


	//   ....[60]....
        /*0878*/ 	.word	0x00010fd0


	//   ....[61]....
        /*087c*/ 	.word	0x00012520


	//   ....[62]....
        /*0880*/ 	.word	0x00013160


	//   ....[63]....
        /*0884*/ 	.word	0x000131b0


	//   ....[64]....
        /*0888*/ 	.word	0x00013280


	//   ....[65]....
        /*088c*/ 	.word	0x00013290


	//   ....[66]....
        /*0890*/ 	.word	0x00013340


	//   ....[67]....
        /*0894*/ 	.word	0x00013350


	//   ....[68]....
        /*0898*/ 	.word	0x00013400


	//   ....[69]....
        /*089c*/ 	.word	0x00013410


	//   ....[70]....
        /*08a0*/ 	.word	0x000134c0


	//   ....[71]....
        /*08a4*/ 	.word	0x000134d0


	//   ....[72]....
        /*08a8*/ 	.word	0x00013580


	//   ....[73]....
        /*08ac*/ 	.word	0x00013590


	//   ....[74]....
        /*08b0*/ 	.word	0x00013640


	//   ....[75]....
        /*08b4*/ 	.word	0x00013650


	//   ....[76]....
        /*08b8*/ 	.word	0x000136a0


	//   ....[77]....
        /*08bc*/ 	.word	0x000136f0


	//   ....[78]....
        /*08c0*/ 	.word	0x00016d50


	//   ....[79]....
        /*08c4*/ 	.word	0x00016d80


	//   ....[80]....
        /*08c8*/ 	.word	0x00016de0


	//   ....[81]....
        /*08cc*/ 	.word	0x00016e10


	//   ....[82]....
        /*08d0*/ 	.word	0x00016e40


	//   ....[83]....
        /*08d4*/ 	.word	0x00016e70


	//   ....[84]....
        /*08d8*/ 	.word	0x00016ea0


	//   ....[85]....
        /*08dc*/ 	.word	0x00016ed0


	//   ....[86]....
        /*08e0*/ 	.word	0x000170a0


	//   ....[87]....
        /*08e4*/ 	.word	0x000170d0


	//   ....[88]....
        /*08e8*/ 	.word	0x00017100


	//   ....[89]....
        /*08ec*/ 	.word	0x00017130


	//   ....[90]....
        /*08f0*/ 	.word	0x00017160


	//   ....[91]....
        /*08f4*/ 	.word	0x00017190


	//   ....[92]....
        /*08f8*/ 	.word	0x00017250


	//   ....[93]....
        /*08fc*/ 	.word	0x00017270


	//   ....[94]....
        /*0900*/ 	.word	0x00017280


	//   ....[95]....
        /*0904*/ 	.word	0x000172e0


	//   ....[96]....
        /*0908*/ 	.word	0x00017a00


	//   ....[97]....
        /*090c*/ 	.word	0x00017ef0


	//   ....[98]....
        /*0910*/ 	.word	0x000180d0


	//   ....[99]....
        /*0914*/ 	.word	0x00018120


	//   ....[100]....
        /*0918*/ 	.word	0x00018260


	//   ....[101]....
        /*091c*/ 	.word	0x000182b0


	//   ....[102]....
        /*0920*/ 	.word	0x000183f0


	//   ....[103]....
        /*0924*/ 	.word	0x00018440


	//   ....[104]....
        /*0928*/ 	.word	0x00018580


	//   ....[105]....
        /*092c*/ 	.word	0x000185d0


	//   ....[106]....
        /*0930*/ 	.word	0x00018710


	//   ....[107]....
        /*0934*/ 	.word	0x00018760


	//   ....[108]....
        /*0938*/ 	.word	0x000188a0


	//   ....[109]....
        /*093c*/ 	.word	0x000188f0


	//   ....[110]....
        /*0940*/ 	.word	0x00018a10


	//   ....[111]....
        /*0944*/ 	.word	0x00018a80


	//   ....[112]....
        /*0948*/ 	.word	0x00018ba0


	//   ....[113]....
        /*094c*/ 	.word	0x00018bf0


	//   ....[114]....
        /*0950*/ 	.word	0x00018f20


	//   ....[115]....
        /*0954*/ 	.word	0x00018fc0


	//   ....[116]....
        /*0958*/ 	.word	0x00019170


	//   ....[117]....
        /*095c*/ 	.word	0x000191f0


	//   ....[118]....
        /*0960*/ 	.word	0x00019270


	//   ....[119]....
        /*0964*/ 	.word	0x000192f0


	//   ....[120]....
        /*0968*/ 	.word	0x00019370


	//   ....[121]....
        /*096c*/ 	.word	0x00019400


	//   ....[122]....
        /*0970*/ 	.word	0x000194a0


	//   ....[123]....
        /*0974*/ 	.word	0x00019550


	//   ....[124]....
        /*0978*/ 	.word	0x000195d0


	//   ....[125]....
        /*097c*/ 	.word	0x00019650


	//   ....[126]....
        /*0980*/ 	.word	0x000196d0


	//   ....[127]....
        /*0984*/ 	.word	0x00019760


	//   ....[128]....
        /*0988*/ 	.word	0x000197e0


	//   ....[129]....
        /*098c*/ 	.word	0x00019880


	//   ....[130]....
        /*0990*/ 	.word	0x000198d0


	//   ....[131]....
        /*0994*/ 	.word	0x00019960


	//   ....[132]....
        /*0998*/ 	.word	0x00019a90


	//----- nvinfo : EIATTR_REG_RECONFIG
	.align		4
.L_369:
        /*099c*/ 	.byte	0x01, 0x54
	.zero		2


	//----- nvinfo : EIATTR_SYSCALL_OFFSETS
	.align		4
        /*09a0*/ 	.byte	0x04, 0x46
        /*09a2*/ 	.short	(.L_371 - .L_370)


	//   ....[0]....
.L_370:
        /*09a4*/ 	.word	0x00001f70


	//   ....[1]....
        /*09a8*/ 	.word	0x00012130


	//   ....[2]....
        /*09ac*/ 	.word	0x00012280


	//   ....[3]....
        /*09b0*/ 	.word	0x00012380


	//   ....[4]....
        /*09b4*/ 	.word	0x00012d10


	//----- nvinfo : EIATTR_MBARRIER_INSTR_OFFSETS
	.align		4
.L_371:
        /*09b8*/ 	.byte	0x04, 0x39
        /*09ba*/ 	.short	(.L_373 - .L_372)


	//   ....[0]....
.L_372:
        /*09bc*/ 	.word	0x00000270
        /*09c0*/ 	.word	0x000000ff
        /*09c4*/ 	.word	0x00038800
        /*09c8*/ 	.short	0x0100
        /*09ca*/ 	.byte	0x08
	.zero		1


	//   ....[1]....
        /*09cc*/ 	.word	0x00000280
        /*09d0*/ 	.word	0x000000ff
        /*09d4*/ 	.word	0x00038820
        /*09d8*/ 	.short	0x0100
        /*09da*/ 	.byte	0x08
	.zero		1


	//   ....[2]....
        /*09dc*/ 	.word	0x00000370
        /*09e0*/ 	.word	0x000000ff
        /*09e4*/ 	.word	0x00038830
        /*09e8*/ 	.short	0x0100
        /*09ea*/ 	.byte	0x08
	.zero		1


	//   ....[3]....
        /*09ec*/ 	.word	0x00000380
        /*09f0*/ 	.word	0x000000ff
        /*09f4*/ 	.word	0x00038840
        /*09f8*/ 	.short	0x0100
        /*09fa*/ 	.byte	0x08
	.zero		1


	//   ....[4]....
        /*09fc*/ 	.word	0x00000390
        /*0a00*/ 	.word	0x000000ff
        /*0a04*/ 	.word	0x00038838
        /*0a08*/ 	.short	0x0100
        /*0a0a*/ 	.byte	0x08
	.zero		1


	//   ....[5]....
        /*0a0c*/ 	.word	0x000003a0
        /*0a10*/ 	.word	0x000000ff
        /*0a14*/ 	.word	0x00038848
        /*0a18*/ 	.short	0x0100
        /*0a1a*/ 	.byte	0x08
	.zero		1


	//   ....[6]....
        /*0a1c*/ 	.word	0x000004d0
        /*0a20*/ 	.word	0x000000ff
        /*0a24*/ 	.word	0x00038850
        /*0a28*/ 	.short	0x0100
        /*0a2a*/ 	.byte	0x08
	.zero		1


	//   ....[7]....
        /*0a2c*/ 	.word	0x000004e0
        /*0a30*/ 	.word	0x000000ff
        /*0a34*/ 	.word	0x00038860
        /*0a38*/ 	.short	0x0100
        /*0a3a*/ 	.byte	0x08
	.zero		1


	//   ....[8]....
        /*0a3c*/ 	.word	0x000004f0
        /*0a40*/ 	.word	0x000000ff
        /*0a44*/ 	.word	0x00038858
        /*0a48*/ 	.short	0x0100
        /*0a4a*/ 	.byte	0x08
	.zero		1


	//   ....[9]....
        /*0a4c*/ 	.word	0x00000500
        /*0a50*/ 	.word	0x000000ff
        /*0a54*/ 	.word	0x00038868
        /*0a58*/ 	.short	0x0100
        /*0a5a*/ 	.byte	0x08
	.zero		1


	//   ....[10]....
        /*0a5c*/ 	.word	0x000005f0
        /*0a60*/ 	.word	0x000000ff
        /*0a64*/ 	.word	0x00038870
        /*0a68*/ 	.short	0x0100
        /*0a6a*/ 	.byte	0x06
	.zero		1


	//   ....[11]....
        /*0a6c*/ 	.word	0x00000600
        /*0a70*/ 	.word	0x000000ff
        /*0a74*/ 	.word	0x00038880
        /*0a78*/ 	.short	0x0100
        /*0a7a*/ 	.byte	0x06
	.zero		1


	//   ....[12]....
        /*0a7c*/ 	.word	0x00000610
        /*0a80*/ 	.word	0x000000ff
        /*0a84*/ 	.word	0x00038878
        /*0a88*/ 	.short	0x0100
        /*0a8a*/ 	.byte	0x06
	.zero		1


	//   ....[13]....
        /*0a8c*/ 	.word	0x00000620
        /*0a90*/ 	.word	0x000000ff
        /*0a94*/ 	.word	0x00038888
        /*0a98*/ 	.short	0x0100
        /*0a9a*/ 	.byte	0x06
	.zero		1


	//   ....[14]....
        /*0a9c*/ 	.word	0x00000750
        /*0aa0*/ 	.word	0x000000ff
        /*0aa4*/ 	.word	0x00038890
        /*0aa8*/ 	.short	0x0100
        /*0aaa*/ 	.byte	0x08
	.zero		1


	//   ....[15]....
        /*0aac*/ 	.word	0x00000760
        /*0ab0*/ 	.word	0x000000ff
        /*0ab4*/ 	.word	0x000388a0
        /*0ab8*/ 	.short	0x0100
        /*0aba*/ 	.byte	0x08
	.zero		1


	//   ....[16]....
        /*0abc*/ 	.word	0x00000770
        /*0ac0*/ 	.word	0x000000ff
        /*0ac4*/ 	.word	0x00038898
        /*0ac8*/ 	.short	0x0100
        /*0aca*/ 	.byte	0x08
	.zero		1


	//   ....[17]....
        /*0acc*/ 	.word	0x00000780
        /*0ad0*/ 	.word	0x000000ff
        /*0ad4*/ 	.word	0x000388a8
        /*0ad8*/ 	.short	0x0100
        /*0ada*/ 	.byte	0x08
	.zero		1


	//   ....[18]....
        /*0adc*/ 	.word	0x000008b0
        /*0ae0*/ 	.word	0x000000ff
        /*0ae4*/ 	.word	0x000388b0
        /*0ae8*/ 	.short	0x0100
        /*0aea*/ 	.byte	0x08
	.zero		1


	//   ....[19]....
        /*0aec*/ 	.word	0x000008c0
        /*0af0*/ 	.word	0x000000ff
        /*0af4*/ 	.word	0x000388c0
        /*0af8*/ 	.short	0x0100
        /*0afa*/ 	.byte	0x08
	.zero		1


	//   ....[20]....
        /*0afc*/ 	.word	0x000008d0
        /*0b00*/ 	.word	0x000000ff
        /*0b04*/ 	.word	0x000388b8
        /*0b08*/ 	.short	0x0100
        /*0b0a*/ 	.byte	0x08
	.zero		1


	//   ....[21]....
        /*0b0c*/ 	.word	0x000008e0
        /*0b10*/ 	.word	0x000000ff
        /*0b14*/ 	.word	0x000388c8
        /*0b18*/ 	.short	0x0100
        /*0b1a*/ 	.byte	0x08
	.zero		1


	//   ....[22]....
        /*0b1c*/ 	.word	0x00002030
        /*0b20*/ 	.word	0x00000005
        /*0b24*/ 	.word	0x00038800
        /*0b28*/ 	.short	0x010a
        /*0b2a*/ 	.byte	0x3f
	.zero		1


	//   ....[23]....
        /*0b2c*/ 	.word	0x000020d0
        /*0b30*/ 	.word	0x00000000
        /*0b34*/ 	.word	0x00038830
        /*0b38*/ 	.short	0x010a
        /*0b3a*/ 	.byte	0x3f
	.zero		1


	//   ....[24]....
        /*0b3c*/ 	.word	0x00002150
        /*0b40*/ 	.word	0x00000000
        /*0b44*/ 	.word	0x00038830
        /*0b48*/ 	.short	0x010a
        /*0b4a*/ 	.byte	0x3f
	.zero		1


	//   ....[25]....
        /*0b4c*/ 	.word	0x000052a0
        /*0b50*/ 	.word	0x00000000
        /*0b54*/ 	.word	0x00000000
        /*0b58*/ 	.short	0x0101
        /*0b5a*/ 	.byte	0x3f
	.zero		1


	//   ....[26]....
        /*0b5c*/ 	.word	0x00006840
        /*0b60*/ 	.word	0x000000ff
        /*0b64*/ 	.word	0x00038830
        /*0b68*/ 	.short	0x010a
        /*0b6a*/ 	.byte	0x3d
	.zero		1


	//   ....[27]....
        /*0b6c*/ 	.word	0x00006880
        /*0b70*/ 	.word	0x000000ff
        /*0b74*/ 	.word	0x00038830
        /*0b78*/ 	.short	0x010a
        /*0b7a*/ 	.byte	0x3d
	.zero		1


	//   ....[28]....
        /*0b7c*/ 	.word	0x00009140
        /*0b80*/ 	.word	0x000000ff
        /*0b84*/ 	.word	0x00038850
        /*0b88*/ 	.short	0x010a
        /*0b8a*/ 	.byte	0x06
	.zero		1


	//   ....[29]....
        /*0b8c*/ 	.word	0x00009180
        /*0b90*/ 	.word	0x000000ff
        /*0b94*/ 	.word	0x00038850
        /*0b98*/ 	.short	0x010a
        /*0b9a*/ 	.byte	0x06
	.zero		1


	//   ....[30]....
        /*0b9c*/ 	.word	0x0000a0e0
        /*0ba0*/ 	.word	0x000000ff
        /*0ba4*/ 	.word	0x00000000
        /*0ba8*/ 	.short	0x0101
        /*0baa*/ 	.byte	0x3d
	.zero		1


	//   ....[31]....
        /*0bac*/ 	.word	0x0000a140
        /*0bb0*/ 	.word	0x000000ff
        /*0bb4*/ 	.word	0x00000000
        /*0bb8*/ 	.short	0x0101
        /*0bba*/ 	.byte	0x06
	.zero		1


	//   ....[32]....
        /*0bbc*/ 	.word	0x0000ae80
        /*0bc0*/ 	.word	0x00000000
        /*0bc4*/ 	.word	0x00038850
        /*0bc8*/ 	.short	0x010a
        /*0bca*/ 	.byte	0x3f
	.zero		1


	//   ....[33]....
        /*0bcc*/ 	.word	0x0000aec0
        /*0bd0*/ 	.word	0x00000000
        /*0bd4*/ 	.word	0x00038850
        /*0bd8*/ 	.short	0x010a
        /*0bda*/ 	.byte	0x3f
	.zero		1


	//   ....[34]....
        /*0bdc*/ 	.word	0x0000b3e0
        /*0be0*/ 	.word	0x0000000b
        /*0be4*/ 	.word	0x00000000
        /*0be8*/ 	.short	0x0101
        /*0bea*/ 	.byte	0x3f
	.zero		1


	//   ....[35]....
        /*0bec*/ 	.word	0x0000d9d0
        /*0bf0*/ 	.word	0x000000ff
        /*0bf4*/ 	.word	0x00000000
        /*0bf8*/ 	.short	0x0101
        /*0bfa*/ 	.byte	0x08
	.zero		1


	//   ....[36]....
        /*0bfc*/ 	.word	0x0000e2b0
        /*0c00*/ 	.word	0x000000ff
        /*0c04*/ 	.word	0x00000000
        /*0c08*/ 	.short	0x0101
        /*0c0a*/ 	.byte	0x08
	.zero		1


	//   ....[37]....
        /*0c0c*/ 	.word	0x00012780
        /*0c10*/ 	.word	0x00000000
        /*0c14*/ 	.word	0x00038840
        /*0c18*/ 	.short	0x010a
        /*0c1a*/ 	.byte	0x3f
	.zero		1


	//   ....[38]....
        /*0c1c*/ 	.word	0x000137f0
        /*0c20*/ 	.word	0x00000012
        /*0c24*/ 	.word	0x00038800
        /*0c28*/ 	.short	0x0107
        /*0c2a*/ 	.byte	0x3f
	.zero		1


	//   ....[39]....
        /*0c2c*/ 	.word	0x00013900
        /*0c30*/ 	.word	0x00000012
        /*0c34*/ 	.word	0x00038800
        /*0c38*/ 	.short	0x0101
        /*0c3a*/ 	.byte	0x3f
	.zero		1


	//   ....[40]....
        /*0c3c*/ 	.word	0x00013920
        /*0c40*/ 	.word	0x00000012
        /*0c44*/ 	.word	0x00038820
        /*0c48*/ 	.short	0x010a
        /*0c4a*/ 	.byte	0x3f
	.zero		1


	//   ....[41]....
        /*0c4c*/ 	.word	0x00013cf0
        /*0c50*/ 	.word	0x00000003
        /*0c54*/ 	.word	0x00038840
        /*0c58*/ 	.short	0x010a
        /*0c5a*/ 	.byte	0x3f
	.zero		1


	//   ....[42]....
        /*0c5c*/ 	.word	0x00014290
        /*0c60*/ 	.word	0x00000003
        /*0c64*/ 	.word	0x00000060
        /*0c68*/ 	.short	0x010a
        /*0c6a*/ 	.byte	0x3f
	.zero		1


	//   ....[43]....
        /*0c6c*/ 	.word	0x00014b10
        /*0c70*/ 	.word	0x00000003
        /*0c74*/ 	.word	0x00038840
        /*0c78*/ 	.short	0x010a
        /*0c7a*/ 	.byte	0x3f
	.zero		1


	//   ....[44]....
        /*0c7c*/ 	.word	0x000150b0
        /*0c80*/ 	.word	0x00000002
        /*0c84*/ 	.word	0x00000060
        /*0c88*/ 	.short	0x010a
        /*0c8a*/ 	.byte	0x3f
	.zero		1


	//   ....[45]....
        /*0c8c*/ 	.word	0x00015870
        /*0c90*/ 	.word	0x00000002
        /*0c94*/ 	.word	0x00038840
        /*0c98*/ 	.short	0x010a
        /*0c9a*/ 	.byte	0x3f
	.zero		1


	//   ....[46]....
        /*0c9c*/ 	.word	0x00015e10
        /*0ca0*/ 	.word	0x00000002
        /*0ca4*/ 	.word	0x00000060
        /*0ca8*/ 	.short	0x010a
        /*0caa*/ 	.byte	0x3f
	.zero		1


	//   ....[47]....
        /*0cac*/ 	.word	0x00016580
        /*0cb0*/ 	.word	0x00000000
        /*0cb4*/ 	.word	0x00038860
        /*0cb8*/ 	.short	0x010a
        /*0cba*/ 	.byte	0x3f
	.zero		1


	//   ....[48]....
        /*0cbc*/ 	.word	0x00017980
        /*0cc0*/ 	.word	0x00000000
        /*0cc4*/ 	.word	0x00038820
        /*0cc8*/ 	.short	0x010a
        /*0cca*/ 	.byte	0x3f
	.zero		1


	//   ....[49]....
        /*0ccc*/ 	.word	0x00017b90
        /*0cd0*/ 	.word	0x00000006
        /*0cd4*/ 	.word	0x00000000
        /*0cd8*/ 	.short	0x010a
        /*0cda*/ 	.byte	0x3f
	.zero		1


	//   ....[50]....
        /*0cdc*/ 	.word	0x00017bc0
        /*0ce0*/ 	.word	0x00000007
        /*0ce4*/ 	.word	0x00000000
        /*0ce8*/ 	.short	0x010a
        /*0cea*/ 	.byte	0x3f
	.zero		1


	//   ....[51]....
        /*0cec*/ 	.word	0x00017c20
        /*0cf0*/ 	.word	0x00000004
        /*0cf4*/ 	.word	0x00000000
        /*0cf8*/ 	.short	0x010a
        /*0cfa*/ 	.byte	0x3f
	.zero		1


	//   ....[52]....
        /*0cfc*/ 	.word	0x00017c50
        /*0d00*/ 	.word	0x00000003
        /*0d04*/ 	.word	0x00000000
        /*0d08*/ 	.short	0x010a
        /*0d0a*/ 	.byte	0x3f
	.zero		1


	//   ....[53]....
        /*0d0c*/ 	.word	0x00017cb0
        /*0d10*/ 	.word	0x00000005
        /*0d14*/ 	.word	0x00038800
        /*0d18*/ 	.short	0x010a
        /*0d1a*/ 	.byte	0x3f
	.zero		1


	//   ....[54]....
        /*0d1c*/ 	.word	0x00017d00
        /*0d20*/ 	.word	0x00000000
        /*0d24*/ 	.word	0x00038830
        /*0d28*/ 	.short	0x010a
        /*0d2a*/ 	.byte	0x3f
	.zero		1


	//   ....[55]....
        /*0d2c*/ 	.word	0x00017d60
        /*0d30*/ 	.word	0x00000004
        /*0d34*/ 	.word	0x00038830
        /*0d38*/ 	.short	0x010a
        /*0d3a*/ 	.byte	0x3f
	.zero		1


	//   ....[56]....
        /*0d3c*/ 	.word	0x00017dc0
        /*0d40*/ 	.word	0x00000002
        /*0d44*/ 	.word	0x00038850
        /*0d48*/ 	.short	0x010a
        /*0d4a*/ 	.byte	0x3f
	.zero		1


	//   ....[57]....
        /*0d4c*/ 	.word	0x00017e10
        /*0d50*/ 	.word	0x00000000
        /*0d54*/ 	.word	0x00038850
        /*0d58*/ 	.short	0x010a
        /*0d5a*/ 	.byte	0x3f
	.zero		1


	//   ....[58]....
        /*0d5c*/ 	.word	0x00017fb0
        /*0d60*/ 	.word	0x00000000
        /*0d64*/ 	.word	0x00038840
        /*0d68*/ 	.short	0x010a
        /*0d6a*/ 	.byte	0x3f
	.zero		1


	//   ....[59]....
        /*0d6c*/ 	.word	0x00018c30
        /*0d70*/ 	.word	0x00000012
        /*0d74*/ 	.word	0x00038820
        /*0d78*/ 	.short	0x010a
        /*0d7a*/ 	.byte	0x3f
	.zero		1


	//   ....[60]....
        /*0d7c*/ 	.word	0x00018c80
        /*0d80*/ 	.word	0x00000003
        /*0d84*/ 	.word	0x00038840
        /*0d88*/ 	.short	0x010a
        /*0d8a*/ 	.byte	0x3f
	.zero		1


	//   ....[61]....
        /*0d8c*/ 	.word	0x00018cd0
        /*0d90*/ 	.word	0x00000003
        /*0d94*/ 	.word	0x00000060
        /*0d98*/ 	.short	0x010a
        /*0d9a*/ 	.byte	0x3f
	.zero		1


	//   ....[62]....
        /*0d9c*/ 	.word	0x00018d20
        /*0da0*/ 	.word	0x00000003
        /*0da4*/ 	.word	0x00038840
        /*0da8*/ 	.short	0x010a
        /*0daa*/ 	.byte	0x3f
	.zero		1


	//   ....[63]....
        /*0dac*/ 	.word	0x00018d70
        /*0db0*/ 	.word	0x00000002
        /*0db4*/ 	.word	0x00000060
        /*0db8*/ 	.short	0x010a
        /*0dba*/ 	.byte	0x3f
	.zero		1


	//   ....[64]....
        /*0dbc*/ 	.word	0x00018dc0
        /*0dc0*/ 	.word	0x00000002
        /*0dc4*/ 	.word	0x00038840
        /*0dc8*/ 	.short	0x010a
        /*0dca*/ 	.byte	0x3f
	.zero		1


	//   ....[65]....
        /*0dcc*/ 	.word	0x00018e10
        /*0dd0*/ 	.word	0x00000002
        /*0dd4*/ 	.word	0x00000060
        /*0dd8*/ 	.short	0x010a
        /*0dda*/ 	.byte	0x3f
	.zero		1


	//   ....[66]....
        /*0ddc*/ 	.word	0x00018e60
        /*0de0*/ 	.word	0x00000000
        /*0de4*/ 	.word	0x00038860
        /*0de8*/ 	.short	0x010a
        /*0dea*/ 	.byte	0x3f
	.zero		1


	//   ....[67]....
        /*0dec*/ 	.word	0x000199b0
        /*0df0*/ 	.word	0x00000000
        /*0df4*/ 	.word	0x00038820
        /*0df8*/ 	.short	0x010a
        /*0dfa*/ 	.byte	0x3f
	.zero		1


	//   ....[68]....
        /*0dfc*/ 	.word	0x00019b50
        /*0e00*/ 	.word	0x00000006
        /*0e04*/ 	.word	0x00000000
        /*0e08*/ 	.short	0x010a
        /*0e0a*/ 	.byte	0x3f
	.zero		1


	//   ....[69]....
        /*0e0c*/ 	.word	0x00019ba0
        /*0e10*/ 	.word	0x00000007
        /*0e14*/ 	.word	0x00000000
        /*0e18*/ 	.short	0x010a
        /*0e1a*/ 	.byte	0x3f
	.zero		1


	//   ....[70]....
        /*0e1c*/ 	.word	0x00019bf0
        /*0e20*/ 	.word	0x00000004
        /*0e24*/ 	.word	0x00000000
        /*0e28*/ 	.short	0x010a
        /*0e2a*/ 	.byte	0x3f
	.zero		1


	//----- nvinfo : EIATTR_NUM_MBARRIERS
	.align		4
.L_373:
        /*0e2c*/ 	.byte	0x03, 0x38
        /*0e2e*/ 	.short	0x0016


	//----- nvinfo : EIATTR_EXIT_INSTR_OFFSETS
	.align		4
        /*0e30*/ 	.byte	0x04, 0x1c
        /*0e32*/ 	.short	(.L_375 - .L_374)


	//   ....[0]....
.L_374:
        /*0e34*/ 	.word	0x00000a50


	//   ....[1]....
        /*0e38*/ 	.word	0x00010840


	//   ....[2]....
        /*0e3c*/ 	.word	0x00017ca0


	//----- nvinfo : EIATTR_MAX_THREADS
	.align		4
.L_375:
        /*0e40*/ 	.byte	0x04, 0x05
        /*0e42*/ 	.short	(.L_377 - .L_376)
.L_376:
        /*0e44*/ 	.word	0x00000180
        /*0e48*/ 	.word	0x00000001
        /*0e4c*/ 	.word	0x00000001


	//----- nvinfo : EIATTR_CRS_STACK_SIZE
	.align		4
.L_377:
        /*0e50*/ 	.byte	0x04, 0x1e
        /*0e52*/ 	.short	(.L_379 - .L_378)
.L_378:
        /*0e54*/ 	.word	0x00000000


	//----- nvinfo : EIATTR_CBANK_PARAM_SIZE
	.align		4
.L_379:
        /*0e58*/ 	.byte	0x03, 0x19
        /*0e5a*/ 	.short	0x0af0


	//----- nvinfo : EIATTR_PARAM_CBANK
	.align		4
        /*0e5c*/ 	.byte	0x04, 0x0a
        /*0e5e*/ 	.short	(.L_381 - .L_380)
	.align		4
.L_380:
        /*0e60*/ 	.word	index@(.nv.constant0._ZN7cutlass13device_kernelIN5flash11enable_sm90INS1_16FlashAttnFwdSm90INS1_25CollectiveMainloopFwdSm90ILi2EN4cute5tupleIJNS5_1CILi1EEES8_S8_EEENS6_IJNS7_ILi128EEENS7_ILi80EEENS7_ILi256EEEEEELi256ENS_6half_tEfNS_4arch4Sm90ELb0ELb0ELb1ELb1ELb0ELb0ELb0ELb1ELb1ELb1ELb1ELb0EEENS1_21CollectiveEpilogueFwdINS6_IJSA_SC_SB_EEES9_SE_SG_Li256ELb1ELb1ELb1ELb0EEENS1_36VarlenDynamicPersistentTileSchedulerILi128ELi80ELi256ELi128ELb1ELb1ELb1ELb0ELb1ELb1EEEEEEEEEvNT_6ParamsE)
        /*0e64*/ 	.short	0x0210
        /*0e66*/ 	.short	0x0af0


	//----- nvinfo : EIATTR_SW_WAR
	.align		4
.L_381:
        /*0e68*/ 	.byte	0x04, 0x36
        /*0e6a*/ 	.short	(.L_383 - .L_382)
.L_382:
        /*0e6c*/ 	.word	0x00000008
.L_383:


//--------------------- .nv.info._ZN7cutlass13device_kernelIN5flash11enable_sm90INS1_16FlashAttnFwdSm90INS1_25CollectiveMainloopFwdSm90ILi2EN4cute5tupleIJNS5_1CILi1EEES8_S8_EEENS6_IJNS7_ILi128EEENS7_ILi80EEENS7_ILi256EEEEEELi256ENS_6half_tEfNS_4arch4Sm90ELb0ELb0ELb1ELb1ELb0ELb1ELb0ELb1ELb1ELb1ELb1ELb0EEENS1_21CollectiveEpilogueFwdINS6_IJSA_SC_SB_EEES9_SE_SG_Li256ELb1ELb1ELb1ELb0EEENS1_36VarlenDynamicPersistentTileSchedulerILi128ELi80ELi256ELi128ELb1ELb1ELb1ELb0ELb1ELb1EEEEEEEEEvNT_6ParamsE --------------------------
	.section	.nv.info._ZN7cutlass13device_kernelIN5flash11enable_sm90INS1_16FlashAttnFwdSm90INS1_25CollectiveMainloopFwdSm90ILi2EN4cute5tupleIJNS5_1CILi1EEES8_S8_EEENS6_IJNS7_ILi128EEENS7_ILi80EEENS7_ILi256EEEEEELi256ENS_6half_tEfNS_4arch4Sm90ELb0ELb0ELb1ELb1ELb0ELb1ELb0ELb1ELb1ELb1ELb1ELb0EEENS1_21CollectiveEpilogueFwdINS6_IJSA_SC_SB_EEES9_SE_SG_Li256ELb1ELb1ELb1ELb0EEENS1_36VarlenDynamicPersistentTileSchedulerILi128ELi80ELi256ELi128ELb1ELb1ELb1ELb0ELb1ELb1EEEEEEEEEvNT_6ParamsE,"",@"SHT_CUDA_INFO"
	.sectionflags	@""
	.align	4


	//----- nvinfo : EIATTR_CUDA_API_VERSION
	.align		4
        /*0000*/ 	.byte	0x04, 0x37
        /*0002*/ 	.short	(.L_385 - .L_384)
.L_384:
        /*0004*/ 	.word	0x00000082


	//----- nvinfo : EIATTR_KPARAM_INFO
	.align		4
.L_385:
        /*0008*/ 	.byte	0x04, 0x17
        /*000a*/ 	.short	(.L_387 - .L_386)
.L_386:
        /*000c*/ 	.word	0x00000000
        /*0010*/ 	.short	0x0000
        /*0012*/ 	.short	0x0070
        /*0014*/ 	.byte	0x00, 0xf0, 0x01, 0x2a


	//----- nvinfo : EIATTR_SPARSE_MMA_MASK
	.align		4
.L_387:
        /*0018*/ 	.byte	0x03, 0x50
        /*001a*/ 	.short	0x0000


	//----- nvinfo : EIATTR_MAXREG_COUNT
	.align		4
        /*001c*/ 	.byte	0x03, 0x1b
        /*001e*/ 	.short	0x00a8


	//----- nvinfo : EIATTR_NUM_BARRIERS
	.align		4
        /*0020*/ 	.byte	0x02, 0x4c
        /*0022*/ 	.byte	0x10
	.zero		1


	//----- nvinfo : EIATTR_EXTERNS
	.align		4
        /*0024*/ 	.byte	0x04, 0x0f
        /*0026*/ 	.short	(.L_389 - .L_388)


	//   ....[0]....
	.align		4
.L_388:
        /*0028*/ 	.word	index@(__assertfail)


	//----- nvinfo : EIATTR_ANNOTATIONS
	.align		4
.L_389:
        /*002c*/ 	.byte	0x04, 0x55
        /*002e*/ 	.short	(.L_391 - .L_390)


	//   ....[0]....
.L_390:
        /* <DEDUP_REMOVED lines=201> */


	//----- nvinfo : EIATTR_MERCURY_ISA_VERSION
	.align		4
.L_391:
        /*0cb0*/ 	.byte	0x03, 0x5f
        /*0cb2*/ 	.short	0x0101


	//----- nvinfo : EIATTR_UNUSED_LOAD_BYTE_OFFSET
	.align		4
        /*0cb4*/ 	.byte	0x04, 0x44
        /*0cb6*/ 	.short	(.L_393 - .L_392)


	//   ....[0]....
.L_392:
        /*0cb8*/ 	.word	0x00000a80
        /*0cbc*/ 	.word	0x0000fff0


	//   ....[1]....
        /*0cc0*/ 	.word	0x0001e480
        /*0cc4*/ 	.word	0x0000fff0


	//----- nvinfo : EIATTR_INT_WARP_WIDE_INSTR_OFFSETS
	.align		4
.L_393:
        /*0cc8*/ 	.byte	0x04, 0x31
        /*0cca*/ 	.short	(.L_395 - .L_394)


	//   ....[0]....
.L_394:
        /*0ccc*/ 	.word	0x00000190


	//   ....[1]....
        /*0cd0*/ 	.word	0x000001d0


	//   ....[2]....
        /*0cd4*/ 	.word	0x00000240


	//   ....[3]....
        /*0cd8*/ 	.word	0x000260c0


	//   ....[4]....
        /*0cdc*/ 	.word	0x00026160


	//   ....[5]....
        /*0ce0*/ 	.word	0x0002a620


	//   ....[6]....
        /*0ce4*/ 	.word	0x0002a690


	//----- nvinfo : EIATTR_COOP_GROUP_MASK_REGIDS
	.align		4
.L_395:
        /*0ce8*/ 	.byte	0x04, 0x29
        /*0cea*/ 	.short	(.L_397 - .L_396)


	//   ....[0]....
.L_396:
        /*0cec*/ 	.word	0xffffffff


	//   ....[1]....
        /*0cf0*/ 	.word	0xffffffff


	//   ....[2]....
        /*0cf4*/ 	.word	0xffffffff


	//   ....[3]....
        /*0cf8*/ 	.word	0xffffffff


	//   ....[4]....
        /*0cfc*/ 	.word	0xffffffff


	//   ....[5]....
        /*0d00*/ 	.word	0xffffffff


	//   ....[6]....
        /*0d04*/ 	.word	0xffffffff


	//   ....[7]....
        /*0d08*/ 	.word	0xffffffff


	//   ....[8]....
        /*0d0c*/ 	.word	0xffffffff


	//   ....[9]....
        /*0d10*/ 	.word	0xffffffff


	//   ....[10]....
        /*0d14*/ 	.word	0xffffffff


	//   ....[11]....
        /*0d18*/ 	.word	0xffffffff


	//   ....[12]....
        /*0d1c*/ 	.word	0xffffffff


	//   ....[13]....
        /*0d20*/ 	.word	0xffffffff


	//   ....[14]....
        /*0d24*/ 	.word	0xffffffff


	//   ....[15]....
        /*0d28*/ 	.word	0xffffffff


	//   ....[16]....
        /*0d2c*/ 	.word	0xffffffff


	//   ....[17]....
        /*0d30*/ 	.word	0xffffffff


	//   ....[18]....
        /*0d34*/ 	.word	0xffffffff


	//   ....[19]....
        /*0d38*/ 	.word	0xffffffff


	//   ....[20]....
        /*0d3c*/ 	.word	0xffffffff


	//   ....[21]....
        /*0d40*/ 	.word	0xffffffff


	//   ....[22]....
        /*0d44*/ 	.word	0xffffffff


	//   ....[23]....
        /*0d48*/ 	.word	0xffffffff


	//   ....[24]....
        /*0d4c*/ 	.word	0xffffffff


	//   ....[25]....
        /*0d50*/ 	.word	0xffffffff


	//   ....[26]....
        /*0d54*/ 	.word	0xffffffff


	//   ....[27]....
        /*0d58*/ 	.word	0xffffffff


	//   ....[28]....
        /*0d5c*/ 	.word	0xffffffff


	//   ....[29]....
        /*0d60*/ 	.word	0xffffffff


	//   ....[30]....
        /*0d64*/ 	.word	0xffffffff


	//   ....[31]....
        /*0d68*/ 	.word	0xffffffff


	//   ....[32]....
        /*0d6c*/ 	.word	0xffffffff


	//   ....[33]....
        /*0d70*/ 	.word	0xffffffff


	//   ....[34]....
        /*0d74*/ 	.word	0xffffffff


	//   ....[35]....
        /*0d78*/ 	.word	0xffffffff


	//   ....[36]....
        /*0d7c*/ 	.word	0xffffffff


	//   ....[37]....
        /*0d80*/ 	.word	0xffffffff


	//   ....[38]....
        /*0d84*/ 	.word	0xffffffff


	//   ....[39]....
        /*0d88*/ 	.word	0xffffffff


	//   ....[40]....
        /*0d8c*/ 	.word	0xffffffff


	//   ....[41]....
        /*0d90*/ 	.word	0xffffffff


	//   ....[42]....
        /*0d94*/ 	.word	0xffffffff


	//   ....[43]....
        /*0d98*/ 	.word	0xffffffff


	//   ....[44]....
        /*0d9c*/ 	.word	0xffffffff


	//   ....[45]....
        /*0da0*/ 	.word	0xffffffff


	//   ....[46]....
        /*0da4*/ 	.word	0xffffffff


	//   ....[47]....
        /*0da8*/ 	.word	0xffffffff


	//   ....[48]....
        /*0dac*/ 	.word	0xffffffff


	//   ....[49]....
        /*0db0*/ 	.word	0xffffffff


	//   ....[50]....
        /*0db4*/ 	.word	0xffffffff


	//   ....[51]....
        /*0db8*/ 	.word	0xffffffff


	//   ....[52]....
        /*0dbc*/ 	.word	0xffffffff


	//   ....[53]....
        /*0dc0*/ 	.word	0xffffffff


	//   ....[54]....
        /*0dc4*/ 	.word	0xffffffff


	//   ....[55]....
        /*0dc8*/ 	.word	0xffffffff


	//   ....[56]....
        /*0dcc*/ 	.word	0xffffffff


	//   ....[57]....
        /*0dd0*/ 	.word	0xffffffff


	//   ....[58]....
        /*0dd4*/ 	.word	0xffffffff


	//   ....[59]....
        /*0dd8*/ 	.word	0xffffffff


	//   ....[60]....
        /*0ddc*/ 	.word	0xffffffff


	//   ....[61]....
        /*0de0*/ 	.word	0xffffffff


	//   ....[62]....
        /*0de4*/ 	.word	0xffffffff


	//   ....[63]....
        /*0de8*/ 	.word	0xffffffff


	//   ....[64]....
        /*0dec*/ 	.word	0xffffffff


	//   ....[65]....
        /*0df0*/ 	.word	0xffffffff


	//   ....[66]....
        /*0df4*/ 	.word	0xffffffff


	//   ....[67]....
        /*0df8*/ 	.word	0xffffffff


	//   ....[68]....
        /*0dfc*/ 	.word	0xffffffff


	//   ....[69]....
        /*0e00*/ 	.word	0xffffffff


	//   ....[70]....
        /*0e04*/ 	.word	0xffffffff


	//   ....[71]....
        /*0e08*/ 	.word	0xffffffff


	//   ....[72]....
        /*0e0c*/ 	.word	0xffffffff


	//   ....[73]....
        /*0e10*/ 	.word	0xffffffff


	//   ....[74]....
        /*0e14*/ 	.word	0xffffffff


	//   ....[75]....
        /*0e18*/ 	.word	0xffffffff


	//   ....[76]....
        /*0e1c*/ 	.word	0xffffffff


	//   ....[77]....
        /*0e20*/ 	.word	0xffffffff


	//   ....[78]....
        /*0e24*/ 	.word	0xffffffff


	//   ....[79]....
        /*0e28*/ 	.word	0xffffffff


	//   ....[80]....
        /*0e2c*/ 	.word	0xffffffff


	//   ....[81]....
        /*0e30*/ 	.word	0xffffffff


	//   ....[82]....
        /*0e34*/ 	.word	0xffffffff


	//   ....[83]....
        /*0e38*/ 	.word	0xffffffff


	//   ....[84]....
        /*0e3c*/ 	.word	0xffffffff


	//   ....[85]....
        /*0e40*/ 	.word	0xffffffff


	//   ....[86]....
        /*0e44*/ 	.word	0xffffffff


	//   ....[87]....
        /*0e48*/ 	.word	0xffffffff


	//   ....[88]....
        /*0e4c*/ 	.word	0xffffffff


	//   ....[89]....
        /*0e50*/ 	.word	0xffffffff


	//   ....[90]....
        /*0e54*/ 	.word	0xffffffff


	//   ....[91]....
        /*0e58*/ 	.word	0xffffffff


	//   ....[92]....
        /*0e5c*/ 	.word	0xffffffff


	//   ....[93]....
        /*0e60*/ 	.word	0xffffffff


	//   ....[94]....
        /*0e64*/ 	.word	0xffffffff


	//   ....[95]....
        /*0e68*/ 	.word	0xffffffff


	//   ....[96]....
        /*0e6c*/ 	.word	0xffffffff


	//   ....[97]....
        /*0e70*/ 	.word	0xffffffff


	//   ....[98]....
        /*0e74*/ 	.word	0xffffffff


	//   ....[99]....
        /*0e78*/ 	.word	0xffffffff


	//   ....[100]....
        /*0e7c*/ 	.word	0xffffffff


	//   ....[101]....
        /*0e80*/ 	.word	0xffffffff


	//   ....[102]....
        /*0e84*/ 	.word	0xffffffff


	//   ....[103]....
        /*0e88*/ 	.word	0xffffffff


	//   ....[104]....
        /*0e8c*/ 	.word	0xffffffff


	//   ....[105]....
        /*0e90*/ 	.word	0xffffffff


	//   ....[106]....
        /*0e94*/ 	.word	0x0500000f


	//   ....[107]....
        /*0e98*/ 	.word	0x0500000f


	//   ....[108]....
        /*0e9c*/ 	.word	0x0500000f


	//   ....[109]....
        /*0ea0*/ 	.word	0x0500000f


	//   ....[110]....
        /*0ea4*/ 	.word	0x0500000f


	//   ....[111]....
        /*0ea8*/ 	.word	0x0500000f


	//   ....[112]....
        /*0eac*/ 	.word	0x0500000f


	//   ....[113]....
        /*0eb0*/ 	.word	0x0500000f


	//   ....[114]....
        /*0eb4*/ 	.word	0x0500000f


	//   ....[115]....
        /*0eb8*/ 	.word	0x0500000f


	//   ....[116]....
        /*0ebc*/ 	.word	0x0500000f


	//   ....[117]....
        /*0ec0*/ 	.word	0x0500000f


	//   ....[118]....
        /*0ec4*/ 	.word	0x0500000f


	//   ....[119]....
        /*0ec8*/ 	.word	0x0500000f


	//   ....[120]....
        /*0ecc*/ 	.word	0x0500000f


	//   ....[121]....
        /*0ed0*/ 	.word	0x0500000f


	//   ....[122]....
        /*0ed4*/ 	.word	0x0500000f


	//   ....[123]....
        /*0ed8*/ 	.word	0x0500000f


	//   ....[124]....
        /*0edc*/ 	.word	0x0500000f


	//   ....[125]....
        /*0ee0*/ 	.word	0x0500000f


	//   ....[126]....
        /*0ee4*/ 	.word	0x0500000f


	//   ....[127]....
        /*0ee8*/ 	.word	0x0500000f


	//   ....[128]....
        /*0eec*/ 	.word	0x0500000f


	//   ....[129]....
        /*0ef0*/ 	.word	0x0500000f


	//   ....[130]....
        /*0ef4*/ 	.word	0x0500000f


	//   ....[131]....
        /*0ef8*/ 	.word	0x0500000f


	//   ....[132]....
        /*0efc*/ 	.word	0x0500000f


	//   ....[133]....
        /*0f00*/ 	.word	0x0500000f


	//   ....[134]....
        /*0f04*/ 	.word	0x0500000f


	//   ....[135]....
        /*0f08*/ 	.word	0x0500000f


	//   ....[136]....
        /*0f0c*/ 	.word	0x0500000f


	//   ....[137]....
        /*0f10*/ 	.word	0x0500000f


	//   ....[138]....
        /*0f14*/ 	.word	0x0500000f


	//   ....[139]....
        /*0f18*/ 	.word	0x0500000f


	//   ....[140]....
        /*0f1c*/ 	.word	0x0500000f


	//   ....[141]....
        /*0f20*/ 	.word	0x0500000f


	//   ....[142]....
        /*0f24*/ 	.word	0x0500000f


	//   ....[143]....
        /*0f28*/ 	.word	0x0500000f


	//   ....[144]....
        /*0f2c*/ 	.word	0x0500000f


	//   ....[145]....
        /*0f30*/ 	.word	0x0500000f


	//   ....[146]....
        /*0f34*/ 	.word	0x0500000f


	//   ....[147]....
        /*0f38*/ 	.word	0x0500000f


	//   ....[148]....
        /*0f3c*/ 	.word	0x0500000f


	//   ....[149]....
        /*0f40*/ 	.word	0x0500000f


	//   ....[150]....
        /*0f44*/ 	.word	0x0500000f


	//----- nvinfo : EIATTR_COOP_GROUP_INSTR_OFFSETS
	.align		4
.L_397:
        /*0f48*/ 	.byte	0x04, 0x28
        /*0f4a*/ 	.short	(.L_399 - .L_398)


	//   ....[0]....
.L_398:
        /*0f4c*/ 	.word	0x00000060


	//   ....[1]....
        /*0f50*/ 	.word	0x000001a0


	//   ....[2]....
        /*0f54*/ 	.word	0x000001f0


	//   ....[3]....
        /*0f58*/ 	.word	0x00000420


	//   ....[4]....
        /*0f5c*/ 	.word	0x00000580


	//   ....[5]....
        /*0f60*/ 	.word	0x000006a0


	//   ....[6]....
        /*0f64*/ 	.word	0x00000800


	//   ....[7]....
        /*0f68*/ 	.word	0x0000be30


	//   ....[8]....
        /*0f6c*/ 	.word	0x0000c3b0


	//   ....[9]....
        /*0f70*/ 	.word	0x0000c3c0


	//   ....[10]....
        /*0f74*/ 	.word	0x0000c3d0


	//   ....[11]....
        /*0f78*/ 	.word	0x0000c3e0


	//   ....[12]....
        /*0f7c*/ 	.word	0x0000f690


	//   ....[13]....
        /*0f80*/ 	.word	0x0000f6a0


	//   ....[14]....
        /*0f84*/ 	.word	0x0000f6b0


	//   ....[15]....
        /*0f88*/ 	.word	0x0000f6c0


	//   ....[16]....
        /*0f8c*/ 	.word	0x00016870


	//   ....[17]....
        /*0f90*/ 	.word	0x00016890


	//   ....[18]....
        /*0f94*/ 	.word	0x00016b60


	//   ....[19]....
        /*0f98*/ 	.word	0x00016b80


	//   ....[20]....
        /*0f9c*/ 	.word	0x0001c2a0


	//   ....[21]....
        /*0fa0*/ 	.word	0x0001c2c0


	//   ....[22]....
        /*0fa4*/ 	.word	0x0001c5b0


	//   ....[23]....
        /*0fa8*/ 	.word	0x0001c610


	//   ....[24]....
        /*0fac*/ 	.word	0x0001d7a0


	//   ....[25]....
        /*0fb0*/ 	.word	0x0001da70


	//   ....[26]....
        /*0fb4*/ 	.word	0x0001da80


	//   ....[27]....
        /*0fb8*/ 	.word	0x0001dab0


	//   ....[28]....
        /*0fbc*/ 	.word	0x0001f510


	//   ....[29]....
        /*0fc0*/ 	.word	0x0001f530


	//   ....[30]....
        /*0fc4*/ 	.word	0x0001f540


	//   ....[31]....
        /*0fc8*/ 	.word	0x0001f550


	//   ....[32]....
        /*0fcc*/ 	.word	0x0001ff90


	//   ....[33]....
        /*0fd0*/ 	.word	0x0001ffb0


	//   ....[34]....
        /*0fd4*/ 	.word	0x00020110


	//   ....[35]....
        /*0fd8*/ 	.word	0x00020130


	//   ....[36]....
        /*0fdc*/ 	.word	0x00020280


	//   ....[37]....
        /*0fe0*/ 	.word	0x000202a0


	//   ....[38]....
        /*0fe4*/ 	.word	0x00020400


	//   ....[39]....
        /*0fe8*/ 	.word	0x00020420


	//   ....[40]....
        /*0fec*/ 	.word	0x00020c20


	//   ....[41]....
        /*0ff0*/ 	.word	0x00020c50


	//   ....[42]....
        /*0ff4*/ 	.word	0x000214a0


	//   ....[43]....
        /*0ff8*/ 	.word	0x000214b0


	//   ....[44]....
        /*0ffc*/ 	.word	0x000225b0


	//   ....[45]....
        /*1000*/ 	.word	0x000225c0


	//   ....[46]....
        /*1004*/ 	.word	0x00022720


	//   ....[47]....
        /*1008*/ 	.word	0x00022740


	//   ....[48]....
        /*100c*/ 	.word	0x00022890


	//   ....[49]....
        /*1010*/ 	.word	0x000228b0


	//   ....[50]....
        /*1014*/ 	.word	0x00022a10


	//   ....[51]....
        /*1018*/ 	.word	0x00022a30


	//   ....[52]....
        /*101c*/ 	.word	0x00022c10


	//   ....[53]....
        /*1020*/ 	.word	0x00022e50


	//   ....[54]....
        /*1024*/ 	.word	0x00022e80


	//   ....[55]....
        /*1028*/ 	.word	0x00022eb0


	//   ....[56]....
        /*102c*/ 	.word	0x00022ee0


	//   ....[57]....
        /*1030*/ 	.word	0x00022f10


	//   ....[58]....
        /*1034*/ 	.word	0x00022f40


	//   ....[59]....
        /*1038*/ 	.word	0x000230f0


	//   ....[60]....
        /*103c*/ 	.word	0x00023120


	//   ....[61]....
        /*1040*/ 	.word	0x00023150


	//   ....[62]....
        /*1044*/ 	.word	0x00023180


	//   ....[63]....
        /*1048*/ 	.word	0x000231b0


	//   ....[64]....
        /*104c*/ 	.word	0x000231e0


	//   ....[65]....
        /*1050*/ 	.word	0x00023270


	//   ....[66]....
        /*1054*/ 	.word	0x000232a0


	//   ....[67]....
        /*1058*/ 	.word	0x000232b0


	//   ....[68]....
        /*105c*/ 	.word	0x00023360


	//   ....[69]....
        /*1060*/ 	.word	0x00024550


	//   ....[70]....
        /*1064*/ 	.word	0x000266c0


	//   ....[71]....
        /*1068*/ 	.word	0x00027320


	//   ....[72]....
        /*106c*/ 	.word	0x00027350


	//   ....[73]....
        /*1070*/ 	.word	0x00027370


	//   ....[74]....
        /*1074*/ 	.word	0x00027420


	//   ....[75]....
        /*1078*/ 	.word	0x00027490


	//   ....[76]....
        /*107c*/ 	.word	0x000274e0


	//   ....[77]....
        /*1080*/ 	.word	0x00027550


	//   ....[78]....
        /*1084*/ 	.word	0x000275a0


	//   ....[79]....
        /*1088*/ 	.word	0x00027610


	//   ....[80]....
        /*108c*/ 	.word	0x00027660


	//   ....[81]....
        /*1090*/ 	.word	0x000276d0


	//   ....[82]....
        /*1094*/ 	.word	0x00027720


	//   ....[83]....
        /*1098*/ 	.word	0x00027790


	//   ....[84]....
        /*109c*/ 	.word	0x000277e0


	//   ....[85]....
        /*10a0*/ 	.word	0x00027850


	//   ....[86]....
        /*10a4*/ 	.word	0x000278a0


	//   ....[87]....
        /*10a8*/ 	.word	0x0002afb0


	//   ....[88]....
        /*10ac*/ 	.word	0x0002afe0


	//   ....[89]....
        /*10b0*/ 	.word	0x0002b030


	//   ....[90]....
        /*10b4*/ 	.word	0x0002b060


	//   ....[91]....
        /*10b8*/ 	.word	0x0002b090


	//   ....[92]....
        /*10bc*/ 	.word	0x0002b0c0


	//   ....[93]....
        /*10c0*/ 	.word	0x0002b0f0


	//   ....[94]....
        /*10c4*/ 	.word	0x0002b120


	//   ....[95]....
        /*10c8*/ 	.word	0x0002b300


	//   ....[96]....
        /*10cc*/ 	.word	0x0002b330


	//   ....[97]....
        /*10d0*/ 	.word	0x0002b360


	//   ....[98]....
        /*10d4*/ 	.word	0x0002b390


	//   ....[99]....
        /*10d8*/ 	.word	0x0002b3c0


	//   ....[100]....
        /*10dc*/ 	.word	0x0002b3f0


	//   ....[101]....
        /*10e0*/ 	.word	0x0002b4b0


	//   ....[102]....
        /*10e4*/ 	.word	0x0002b4d0


	//   ....[103]....
        /*10e8*/ 	.word	0x0002b4e0


	//   ....[104]....
        /*10ec*/ 	.word	0x0002b540


	//   ....[105]....
        /*10f0*/ 	.word	0x0002bc50


	//   ....[106]....
        /*10f4*/ 	.word	0x0002c070


	//   ....[107]....
        /*10f8*/ 	.word	0x0002c100


	//   ....[108]....
        /*10fc*/ 	.word	0x0002c150


	//   ....[109]....
        /*1100*/ 	.word	0x0002c1a0


	//   ....[110]....
        /*1104*/ 	.word	0x0002c290


	//   ....[111]....
        /*1108*/ 	.word	0x0002c320


	//   ....[112]....
        /*110c*/ 	.word	0x0002c370


	//   ....[113]....
        /*1110*/ 	.word	0x0002c3c0


	//   ....[114]....
        /*1114*/ 	.word	0x0002c620


	//   ....[115]....
        /*1118*/ 	.word	0x0002c910


	//   ....[116]....
        /*111c*/ 	.word	0x0002ca90


	//   ....[117]....
        /*1120*/ 	.word	0x0002cae0


	//   ....[118]....
        /*1124*/ 	.word	0x0002cc90


	//   ....[119]....
        /*1128*/ 	.word	0x0002cce0


	//   ....[120]....
        /*112c*/ 	.word	0x0002ce20


	//   ....[121]....
        /*1130*/ 	.word	0x0002ce70


	//   ....[122]....
        /*1134*/ 	.word	0x0002cfb0


	//   ....[123]....
        /*1138*/ 	.word	0x0002d000


	//   ....[124]....
        /*113c*/ 	.word	0x0002d140


	//   ....[125]....
        /*1140*/ 	.word	0x0002d190


	//   ....[126]....
        /*1144*/ 	.word	0x0002d2d0


	//   ....[127]....
        /*1148*/ 	.word	0x0002d320


	//   ....[128]....
        /*114c*/ 	.word	0x0002d460


	//   ....[129]....
        /*1150*/ 	.word	0x0002d4b0


	//   ....[130]....
        /*1154*/ 	.word	0x0002d5d0


	//   ....[131]....
        /*1158*/ 	.word	0x0002d620


	//   ....[132]....
        /*115c*/ 	.word	0x0002d950


	//   ....[133]....
        /*1160*/ 	.word	0x0002da00


	//   ....[134]....
        /*1164*/ 	.word	0x0002db80


	//   ....[135]....
        /*1168*/ 	.word	0x0002dc10


	//   ....[136]....
        /*116c*/ 	.word	0x0002dc90


	//   ....[137]....
        /*1170*/ 	.word	0x0002dd10


	//   ....[138]....
        /*1174*/ 	.word	0x0002dd90


	//   ....[139]....
        /*1178*/ 	.word	0x0002de20


	//   ....[140]....
        /*117c*/ 	.word	0x0002dec0


	//   ....[141]....
        /*1180*/ 	.word	0x0002df90


	//   ....[142]....
        /*1184*/ 	.word	0x0002e010


	//   ....[143]....
        /*1188*/ 	.word	0x0002e090


	//   ....[144]....
        /*118c*/ 	.word	0x0002e110


	//   ....[145]....
        /*1190*/ 	.word	0x0002e1a0


	//   ....[146]....
        /*1194*/ 	.word	0x0002e220


	//   ....[147]....
        /*1198*/ 	.word	0x0002e2c0


	//   ....[148]....
        /*119c*/ 	.word	0x0002e310


	//   ....[149]....
        /*11a0*/ 	.word	0x0002e3a0


	//   ....[150]....
        /*11a4*/ 	.word	0x0002e4d0


	//----- nvinfo : EIATTR_REG_RECONFIG
	.align		4
.L_399:
        /*11a8*/ 	.byte	0x01, 0x54
	.zero		2


	//----- nvinfo : EIATTR_SYSCALL_OFFSETS
	.align		4
        /*11ac*/ 	.byte	0x04, 0x46
        /*11ae*/ 	.short	(.L_401 - .L_400)


	//   ....[0]....
.L_400:
        /*11b0*/ 	.word	0x00002660


	//   ....[1]....
        /*11b4*/ 	.word	0x000027b0


	//   ....[2]....
        /*11b8*/ 	.word	0x0000bfa0


	//   ....[3]....
        /*11bc*/ 	.word	0x0000c330


	//   ....[4]....
        /*11c0*/ 	.word	0x000262d0


	//   ....[5]....
        /*11c4*/ 	.word	0x00026420


	//   ....[6]....
        /*11c8*/ 	.word	0x00026510


	//   ....[7]....
        /*11cc*/ 	.word	0x00026ed0


	//----- nvinfo : EIATTR_MBARRIER_INSTR_OFFSETS
	.align		4
.L_401:
        /*11d0*/ 	.byte	0x04, 0x39
        /*11d2*/ 	.short	(.L_403 - .L_402)


	//   ....[0]....
.L_402:
        /*11d4*/ 	.word	0x000002d0
        /*11d8*/ 	.word	0x000000ff
        /*11dc*/ 	.word	0x00038800
        /*11e0*/ 	.short	0x0100
        /*11e2*/ 	.byte	0x08
	.zero		1


	//   ....[1]....
        /*11e4*/ 	.word	0x000002e0
        /*11e8*/ 	.word	0x000000ff
        /*11ec*/ 	.word	0x00038820
        /*11f0*/ 	.short	0x0100
        /*11f2*/ 	.byte	0x08
	.zero		1


	//   ....[2]....
        /*11f4*/ 	.word	0x000003d0
        /*11f8*/ 	.word	0x000000ff
        /*11fc*/ 	.word	0x00038830
        /*1200*/ 	.short	0x0100
        /*1202*/ 	.byte	0x08
	.zero		1


	//   ....[3]....
        /*1204*/ 	.word	0x000003e0
        /*1208*/ 	.word	0x000000ff
        /*120c*/ 	.word	0x00038840
        /*1210*/ 	.short	0x0100
        /*1212*/ 	.byte	0x08
	.zero		1


	//   ....[4]....
        /*1214*/ 	.word	0x000003f0
        /*1218*/ 	.word	0x000000ff
        /*121c*/ 	.word	0x00038838
        /*1220*/ 	.short	0x0100
        /*1222*/ 	.byte	0x08
	.zero		1


	//   ....[5]....
        /*1224*/ 	.word	0x00000400
        /*1228*/ 	.word	0x000000ff
        /*122c*/ 	.word	0x00038848
        /*1230*/ 	.short	0x0100
        /*1232*/ 	.byte	0x08
	.zero		1


	//   ....[6]....
        /*1234*/ 	.word	0x00000530
        /*1238*/ 	.word	0x000000ff
        /*123c*/ 	.word	0x00038850
        /*1240*/ 	.short	0x0100
        /*1242*/ 	.byte	0x08
	.zero		1


	//   ....[7]....
        /*1244*/ 	.word	0x00000540
        /*1248*/ 	.word	0x000000ff
        /*124c*/ 	.word	0x00038860
        /*1250*/ 	.short	0x0100
        /*1252*/ 	.byte	0x08
	.zero		1


	//   ....[8]....
        /*1254*/ 	.word	0x00000550
        /*1258*/ 	.word	0x000000ff
        /*125c*/ 	.word	0x00038858
        /*1260*/ 	.short	0x0100
        /*1262*/ 	.byte	0x08
	.zero		1


	//   ....[9]....
        /*1264*/ 	.word	0x00000560
        /*1268*/ 	.word	0x000000ff
        /*126c*/ 	.word	0x00038868
        /*1270*/ 	.short	0x0100
        /*1272*/ 	.byte	0x08
	.zero		1


	//   ....[10]....
        /*1274*/ 	.word	0x00000650
        /*1278*/ 	.word	0x000000ff
        /*127c*/ 	.word	0x00038870
        /*1280*/ 	.short	0x0100
        /*1282*/ 	.byte	0x06
	.zero		1


	//   ....[11]....
        /*1284*/ 	.word	0x00000660
        /*1288*/ 	.word	0x000000ff
        /*128c*/ 	.word	0x00038880
        /*1290*/ 	.short	0x0100
        /*1292*/ 	.byte	0x06
	.zero		1


	//   ....[12]....
        /*1294*/ 	.word	0x00000670
        /*1298*/ 	.word	0x000000ff
        /*129c*/ 	.word	0x00038878
        /*12a0*/ 	.short	0x0100
        /*12a2*/ 	.byte	0x06
	.zero		1


	//   ....[13]....
        /*12a4*/ 	.word	0x00000680
        /*12a8*/ 	.word	0x000000ff
        /*12ac*/ 	.word	0x00038888
        /*12b0*/ 	.short	0x0100
        /*12b2*/ 	.byte	0x06
	.zero		1


	//   ....[14]....
        /*12b4*/ 	.word	0x000007b0
        /*12b8*/ 	.word	0x000000ff
        /*12bc*/ 	.word	0x00038890
        /*12c0*/ 	.short	0x0100
        /*12c2*/ 	.byte	0x08
	.zero		1


	//   ....[15]....
        /*12c4*/ 	.word	0x000007c0
        /*12c8*/ 	.word	0x000000ff
        /*12cc*/ 	.word	0x000388a0
        /*12d0*/ 	.short	0x0100
        /*12d2*/ 	.byte	0x08
	.zero		1


	//   ....[16]....
        /*12d4*/ 	.word	0x000007d0
        /*12d8*/ 	.word	0x000000ff
        /*12dc*/ 	.word	0x00038898
        /*12e0*/ 	.short	0x0100
        /*12e2*/ 	.byte	0x08
	.zero		1


	//   ....[17]....
        /*12e4*/ 	.word	0x000007e0
        /*12e8*/ 	.word	0x000000ff
        /*12ec*/ 	.word	0x000388a8
        /*12f0*/ 	.short	0x0100
        /*12f2*/ 	.byte	0x08
	.zero		1


	//   ....[18]....
        /*12f4*/ 	.word	0x00000910
        /*12f8*/ 	.word	0x000000ff
        /*12fc*/ 	.word	0x000388b0
        /*1300*/ 	.short	0x0100
        /*1302*/ 	.byte	0x08
	.zero		1


	//   ....[19]....
        /*1304*/ 	.word	0x00000920
        /*1308*/ 	.word	0x000000ff
        /*130c*/ 	.word	0x000388c0
        /*1310*/ 	.short	0x0100
        /*1312*/ 	.byte	0x08
	.zero		1


	//   ....[20]....
        /*1314*/ 	.word	0x00000930
        /*1318*/ 	.word	0x000000ff
        /*131c*/ 	.word	0x000388b8
        /*1320*/ 	.short	0x0100
        /*1322*/ 	.byte	0x08
	.zero		1


	//   ....[21]....
        /*1324*/ 	.word	0x00000940
        /*1328*/ 	.word	0x000000ff
        /*132c*/ 	.word	0x000388c8
        /*1330*/ 	.short	0x0100
        /*1332*/ 	.byte	0x08
	.zero		1


	//   ....[22]....
        /*1334*/ 	.word	0x000042e0
        /*1338*/ 	.word	0x00000003
        /*133c*/ 	.word	0x00038890
        /*1340*/ 	.short	0x010a
        /*1342*/ 	.byte	0x3f
	.zero		1


	//   ....[23]....
        /*1344*/ 	.word	0x000078c0
        /*1348*/ 	.word	0x00000003
        /*134c*/ 	.word	0x00038890
        /*1350*/ 	.short	0x010a
        /*1352*/ 	.byte	0x3f
	.zero		1


	//   ....[24]....
        /*1354*/ 	.word	0x0000ab50
        /*1358*/ 	.word	0x00000003
        /*135c*/ 	.word	0x00038890
        /*1360*/ 	.short	0x010a
        /*1362*/ 	.byte	0x3f
	.zero		1


	//   ....[25]....
        /*1364*/ 	.word	0x0000afb0
        /*1368*/ 	.word	0x00000024
        /*136c*/ 	.word	0x00000000
        /*1370*/ 	.short	0x0101
        /*1372*/ 	.byte	0x3f
	.zero		1


	//   ....[26]....
        /*1374*/ 	.word	0x0000aff0
        /*1378*/ 	.word	0x00000003
        /*137c*/ 	.word	0x000388b0
        /*1380*/ 	.short	0x010a
        /*1382*/ 	.byte	0x3f
	.zero		1


	//   ....[27]....
        /*1384*/ 	.word	0x0000b640
        /*1388*/ 	.word	0x00000003
        /*138c*/ 	.word	0x00000000
        /*1390*/ 	.short	0x0101
        /*1392*/ 	.byte	0x3f
	.zero		1


	//   ....[28]....
        /*1394*/ 	.word	0x0000c030
        /*1398*/ 	.word	0x00000012
        /*139c*/ 	.word	0x00038800
        /*13a0*/ 	.short	0x010a
        /*13a2*/ 	.byte	0x3f
	.zero		1


	//   ....[29]....
        /*13a4*/ 	.word	0x0000c080
        /*13a8*/ 	.word	0x00000012
        /*13ac*/ 	.word	0x00038800
        /*13b0*/ 	.short	0x010a
        /*13b2*/ 	.byte	0x3f
	.zero		1


	//   ....[30]....
        /*13b4*/ 	.word	0x0000cb20
        /*13b8*/ 	.word	0x00000012
        /*13bc*/ 	.word	0x00038800
        /*13c0*/ 	.short	0x010a
        /*13c2*/ 	.byte	0x3f
	.zero		1


	//   ....[31]....
        /*13c4*/ 	.word	0x0000fcd0
        /*13c8*/ 	.word	0x00000012
        /*13cc*/ 	.word	0x00038800
        /*13d0*/ 	.short	0x010a
        /*13d2*/ 	.byte	0x3f
	.zero		1


	//   ....[32]....
        /*13d4*/ 	.word	0x00012e20
        /*13d8*/ 	.word	0x00000000
        /*13dc*/ 	.word	0x00038830
        /*13e0*/ 	.short	0x010a
        /*13e2*/ 	.byte	0x3f
	.zero		1


	//   ....[33]....
        /*13e4*/ 	.word	0x00012ea0
        /*13e8*/ 	.word	0x00000000
        /*13ec*/ 	.word	0x00038830
        /*13f0*/ 	.short	0x010a
        /*13f2*/ 	.byte	0x3f
	.zero		1


	//   ....[34]....
        /*13f4*/ 	.word	0x00017120
        /*13f8*/ 	.word	0x00000000
        /*13fc*/ 	.word	0x00000000
        /*1400*/ 	.short	0x0101
        /*1402*/ 	.byte	0x3f
	.zero		1


	//   ....[35]....
        /*1404*/ 	.word	0x00018190
        /*1408*/ 	.word	0x0000000b
        /*140c*/ 	.word	0x00038830
        /*1410*/ 	.short	0x010a
        /*1412*/ 	.byte	0x3f
	.zero		1


	//   ....[36]....
        /*1414*/ 	.word	0x00018210
        /*1418*/ 	.word	0x0000000b
        /*141c*/ 	.word	0x00038830
        /*1420*/ 	.short	0x010a
        /*1422*/ 	.byte	0x3f
	.zero		1


	//   ....[37]....
        /*1424*/ 	.word	0x0001b940
        /*1428*/ 	.word	0x00000009
        /*142c*/ 	.word	0x00038850
        /*1430*/ 	.short	0x010a
        /*1432*/ 	.byte	0x3f
	.zero		1


	//   ....[38]....
        /*1434*/ 	.word	0x0001b990
        /*1438*/ 	.word	0x00000009
        /*143c*/ 	.word	0x00038850
        /*1440*/ 	.short	0x010a
        /*1442*/ 	.byte	0x3f
	.zero		1


	//   ....[39]....
        /*1444*/ 	.word	0x0001c780
        /*1448*/ 	.word	0x0000009d
        /*144c*/ 	.word	0x00000000
        /*1450*/ 	.short	0x0101
        /*1452*/ 	.byte	0x3f
	.zero		1


	//   ....[40]....
        /*1454*/ 	.word	0x0001ca10
        /*1458*/ 	.word	0x0000009c
        /*145c*/ 	.word	0x00000000
        /*1460*/ 	.short	0x0101
        /*1462*/ 	.byte	0x3f
	.zero		1


	//   ....[41]....
        /*1464*/ 	.word	0x0001d6c0
        /*1468*/ 	.word	0x00000003
        /*146c*/ 	.word	0x00038850
        /*1470*/ 	.short	0x010a
        /*1472*/ 	.byte	0x3f
	.zero		1


	//   ....[42]....
        /*1474*/ 	.word	0x0001d710
        /*1478*/ 	.word	0x00000003
        /*147c*/ 	.word	0x00038850
        /*1480*/ 	.short	0x010a
        /*1482*/ 	.byte	0x3f
	.zero		1


	//   ....[43]....
        /*1484*/ 	.word	0x0001dc10
        /*1488*/ 	.word	0x00000003
        /*148c*/ 	.word	0x00000000
        /*1490*/ 	.short	0x0101
        /*1492*/ 	.byte	0x3f
	.zero		1


	//   ....[44]....
        /*1494*/ 	.word	0x0001ff80
        /*1498*/ 	.word	0x00000014
        /*149c*/ 	.word	0x00000000
        /*14a0*/ 	.short	0x0101
        /*14a2*/ 	.byte	0x3f
	.zero		1


	//   ....[45]....
        /*14a4*/ 	.word	0x00020c40
        /*14a8*/ 	.word	0x0000005e
        /*14ac*/ 	.word	0x00000000
        /*14b0*/ 	.short	0x0101
        /*14b2*/ 	.byte	0x3f
	.zero		1


	//   ....[46]....
        /*14b4*/ 	.word	0x00024630
        /*14b8*/ 	.word	0x00000012
        /*14bc*/ 	.word	0x00038820
        /*14c0*/ 	.short	0x010a
        /*14c2*/ 	.byte	0x3f
	.zero		1


	//   ....[47]....
        /*14c4*/ 	.word	0x00024700
        /*14c8*/ 	.word	0x00000006
        /*14cc*/ 	.word	0x000388a0
        /*14d0*/ 	.short	0x010a
        /*14d2*/ 	.byte	0x3f
	.zero		1


	//   ....[48]....
        /*14d4*/ 	.word	0x00024c30
        /*14d8*/ 	.word	0x00000006
        /*14dc*/ 	.word	0x000388c0
        /*14e0*/ 	.short	0x010a
        /*14e2*/ 	.byte	0x3f
	.zero		1


	//   ....[49]....
        /*14e4*/ 	.word	0x00025270
        /*14e8*/ 	.word	0x00000006
        /*14ec*/ 	.word	0x000388a0
        /*14f0*/ 	.short	0x010a
        /*14f2*/ 	.byte	0x3f
	.zero		1


	//   ....[50]....
        /*14f4*/ 	.word	0x000257c0
        /*14f8*/ 	.word	0x00000006
        /*14fc*/ 	.word	0x000388c0
        /*1500*/ 	.short	0x010a
        /*1502*/ 	.byte	0x3f
	.zero		1


	//   ....[51]....
        /*1504*/ 	.word	0x00026940
        /*1508*/ 	.word	0x00000000
        /*150c*/ 	.word	0x00038840
        /*1510*/ 	.short	0x010a
        /*1512*/ 	.byte	0x3f
	.zero		1


	//   ....[52]....
        /*1514*/ 	.word	0x000279b0
        /*1518*/ 	.word	0x00000012
        /*151c*/ 	.word	0x00038800
        /*1520*/ 	.short	0x0107
        /*1522*/ 	.byte	0x3f
	.zero		1


	//   ....[53]....
        /*1524*/ 	.word	0x00027ab0
        /*1528*/ 	.word	0x00000012
        /*152c*/ 	.word	0x00038800
        /*1530*/ 	.short	0x0101
        /*1532*/ 	.byte	0x3f
	.zero		1


	//   ....[54]....
        /*1534*/ 	.word	0x00027ad0
        /*1538*/ 	.word	0x00000012
        /*153c*/ 	.word	0x00038820
        /*1540*/ 	.short	0x010a
        /*1542*/ 	.byte	0x3f
	.zero		1


	//   ....[55]....
        /*1544*/ 	.word	0x00027ea0
        /*1548*/ 	.word	0x00000003
        /*154c*/ 	.word	0x00038840
        /*1550*/ 	.short	0x010a
        /*1552*/ 	.byte	0x3f
	.zero		1


	//   ....[56]....
        /*1554*/ 	.word	0x00028430
        /*1558*/ 	.word	0x00000002
        /*155c*/ 	.word	0x00038860
        /*1560*/ 	.short	0x010a
        /*1562*/ 	.byte	0x3f
	.zero		1


	//   ....[57]....
        /*1564*/ 	.word	0x00028cd0
        /*1568*/ 	.word	0x00000003
        /*156c*/ 	.word	0x00038840
        /*1570*/ 	.short	0x010a
        /*1572*/ 	.byte	0x3f
	.zero		1


	//   ....[58]....
        /*1574*/ 	.word	0x00029260
        /*1578*/ 	.word	0x00000002
        /*157c*/ 	.word	0x00038860
        /*1580*/ 	.short	0x010a
        /*1582*/ 	.byte	0x3f
	.zero		1


	//   ....[59]....
        /*1584*/ 	.word	0x00029a60
        /*1588*/ 	.word	0x00000003
        /*158c*/ 	.word	0x00038840
        /*1590*/ 	.short	0x010a
        /*1592*/ 	.byte	0x3f
	.zero		1


	//   ....[60]....
        /*1594*/ 	.word	0x00029fe0
        /*1598*/ 	.word	0x00000002
        /*159c*/ 	.word	0x00038860
        /*15a0*/ 	.short	0x010a
        /*15a2*/ 	.byte	0x3f
	.zero		1


	//   ....[61]....
        /*15a4*/ 	.word	0x0002a780
        /*15a8*/ 	.word	0x00000000
        /*15ac*/ 	.word	0x00038860
        /*15b0*/ 	.short	0x010a
        /*15b2*/ 	.byte	0x3f
	.zero		1


	//   ....[62]....
        /*15b4*/ 	.word	0x0002bbd0
        /*15b8*/ 	.word	0x00000000
        /*15bc*/ 	.word	0x00038820
        /*15c0*/ 	.short	0x010a
        /*15c2*/ 	.byte	0x3f
	.zero		1


	//   ....[63]....
        /*15c4*/ 	.word	0x0002bda0
        /*15c8*/ 	.word	0x00000006
        /*15cc*/ 	.word	0x00000000
        /*15d0*/ 	.short	0x010a
        /*15d2*/ 	.byte	0x3f
	.zero		1


	//   ....[64]....
        /*15d4*/ 	.word	0x0002bde0
        /*15d8*/ 	.word	0x00000007
        /*15dc*/ 	.word	0x00000000
        /*15e0*/ 	.short	0x010a
        /*15e2*/ 	.byte	0x3f
	.zero		1


	//   ....[65]....
        /*15e4*/ 	.word	0x0002be40
        /*15e8*/ 	.word	0x00000004
        /*15ec*/ 	.word	0x00000000
        /*15f0*/ 	.short	0x010a
        /*15f2*/ 	.byte	0x3f
	.zero		1


	//   ....[66]....
        /*15f4*/ 	.word	0x0002be70
        /*15f8*/ 	.word	0x00000003
        /*15fc*/ 	.word	0x00000000
        /*1600*/ 	.short	0x010a
        /*1602*/ 	.byte	0x3f
	.zero		1


	//   ....[67]....
        /*1604*/ 	.word	0x0002bed0
        /*1608*/ 	.word	0x00000003
        /*160c*/ 	.word	0x00038890
        /*1610*/ 	.short	0x010a
        /*1612*/ 	.byte	0x3f
	.zero		1


	//   ....[68]....
        /*1614*/ 	.word	0x0002bf20
        /*1618*/ 	.word	0x00000003
        /*161c*/ 	.word	0x00038890
        /*1620*/ 	.short	0x010a
        /*1622*/ 	.byte	0x3f
	.zero		1


	//   ....[69]....
        /*1624*/ 	.word	0x0002bf70
        /*1628*/ 	.word	0x00000003
        /*162c*/ 	.word	0x00038890
        /*1630*/ 	.short	0x010a
        /*1632*/ 	.byte	0x3f
	.zero		1


	//   ....[70]....
        /*1634*/ 	.word	0x0002bfc0
        /*1638*/ 	.word	0x00000003
        /*163c*/ 	.word	0x000388b0
        /*1640*/ 	.short	0x010a
        /*1642*/ 	.byte	0x3f
	.zero		1


	//   ....[71]....
        /*1644*/ 	.word	0x0002c1e0
        /*1648*/ 	.word	0x00000012
        /*164c*/ 	.word	0x00038800
        /*1650*/ 	.short	0x010a
        /*1652*/ 	.byte	0x3f
	.zero		1


	//   ....[72]....
        /*1654*/ 	.word	0x0002c400
        /*1658*/ 	.word	0x00000012
        /*165c*/ 	.word	0x00038800
        /*1660*/ 	.short	0x010a
        /*1662*/ 	.byte	0x3f
	.zero		1


	//   ....[73]....
        /*1664*/ 	.word	0x0002c450
        /*1668*/ 	.word	0x00000000
        /*166c*/ 	.word	0x00038830
        /*1670*/ 	.short	0x010a
        /*1672*/ 	.byte	0x3f
	.zero		1


	//   ....[74]....
        /*1674*/ 	.word	0x0002c4a0
        /*1678*/ 	.word	0x0000000b
        /*167c*/ 	.word	0x00038830
        /*1680*/ 	.short	0x010a
        /*1682*/ 	.byte	0x3f
	.zero		1


	//   ....[75]....
        /*1684*/ 	.word	0x0002c4f0
        /*1688*/ 	.word	0x00000009
        /*168c*/ 	.word	0x00038850
        /*1690*/ 	.short	0x010a
        /*1692*/ 	.byte	0x3f
	.zero		1


	//   ....[76]....
        /*1694*/ 	.word	0x0002c540
        /*1698*/ 	.word	0x00000003
        /*169c*/ 	.word	0x00038850
        /*16a0*/ 	.short	0x010a
        /*16a2*/ 	.byte	0x3f
	.zero		1


	//   ....[77]....
        /*16a4*/ 	.word	0x0002c6f0
        /*16a8*/ 	.word	0x00000012
        /*16ac*/ 	.word	0x00038820
        /*16b0*/ 	.short	0x010a
        /*16b2*/ 	.byte	0x3f
	.zero		1


	//   ....[78]....
        /*16b4*/ 	.word	0x0002c740
        /*16b8*/ 	.word	0x00000006
        /*16bc*/ 	.word	0x000388a0
        /*16c0*/ 	.short	0x010a
        /*16c2*/ 	.byte	0x3f
	.zero		1


	//   ....[79]....
        /*16c4*/ 	.word	0x0002c790
        /*16c8*/ 	.word	0x00000006
        /*16cc*/ 	.word	0x000388c0
        /*16d0*/ 	.short	0x010a
        /*16d2*/ 	.byte	0x3f
	.zero		1


	//   ....[80]....
        /*16d4*/ 	.word	0x0002c7e0
        /*16d8*/ 	.word	0x00000006
        /*16dc*/ 	.word	0x000388a0
        /*16e0*/ 	.short	0x010a
        /*16e2*/ 	.byte	0x3f
	.zero		1


	//   ....[81]....
        /*16e4*/ 	.word	0x0002c830
        /*16e8*/ 	.word	0x00000006
        /*16ec*/ 	.word	0x000388c0
        /*16f0*/ 	.short	0x010a
        /*16f2*/ 	.byte	0x3f
	.zero		1


	//   ....[82]....
        /*16f4*/ 	.word	0x0002c9d0
        /*16f8*/ 	.word	0x00000000
        /*16fc*/ 	.word	0x00038840
        /*1700*/ 	.short	0x010a
        /*1702*/ 	.byte	0x3f
	.zero		1


	//   ....[83]....
        /*1704*/ 	.word	0x0002d660
        /*1708*/ 	.word	0x00000012
        /*170c*/ 	.word	0x00038820
        /*1710*/ 	.short	0x010a
        /*1712*/ 	.byte	0x3f
	.zero		1


	//   ....[84]....
        /*1714*/ 	.word	0x0002d6b0
        /*1718*/ 	.word	0x00000003
        /*171c*/ 	.word	0x00038840
        /*1720*/ 	.short	0x010a
        /*1722*/ 	.byte	0x3f
	.zero		1


	//   ....[85]....
        /*1724*/ 	.word	0x0002d700
        /*1728*/ 	.word	0x00000002
        /*172c*/ 	.word	0x00038860
        /*1730*/ 	.short	0x010a
        /*1732*/ 	.byte	0x3f
	.zero		1


	//   ....[86]....
        /*1734*/ 	.word	0x0002d750
        /*1738*/ 	.word	0x00000003
        /*173c*/ 	.word	0x00038840
        /*1740*/ 	.short	0x010a
        /*1742*/ 	.byte	0x3f
	.zero		1


	//   ....[87]....
        /*1744*/ 	.word	0x0002d7a0
        /*1748*/ 	.word	0x00000002
        /*174c*/ 	.word	0x00038860
        /*1750*/ 	.short	0x010a
        /*1752*/ 	.byte	0x3f
	.zero		1


	//   ....[88]....
        /*1754*/ 	.word	0x0002d7f0
        /*1758*/ 	.word	0x00000003
        /*175c*/ 	.word	0x00038840
        /*1760*/ 	.short	0x010a
        /*1762*/ 	.byte	0x3f
	.zero		1


	//   ....[89]....
        /*1764*/ 	.word	0x0002d840
        /*1768*/ 	.word	0x00000002
        /*176c*/ 	.word	0x00038860
        /*1770*/ 	.short	0x010a
        /*1772*/ 	.byte	0x3f
	.zero		1


	//   ....[90]....
        /*1774*/ 	.word	0x0002d890
        /*1778*/ 	.word	0x00000000
        /*177c*/ 	.word	0x00038860
        /*1780*/ 	.short	0x010a
        /*1782*/ 	.byte	0x3f
	.zero		1


	//   ....[91]....
        /*1784*/ 	.word	0x0002e3f0
        /*1788*/ 	.word	0x00000000
        /*178c*/ 	.word	0x00038820
        /*1790*/ 	.short	0x010a
        /*1792*/ 	.byte	0x3f
	.zero		1


	//   ....[92]....
        /*1794*/ 	.word	0x0002e590
        /*1798*/ 	.word	0x00000006
        /*179c*/ 	.word	0x00000000
        /*17a0*/ 	.short	0x010a
        /*17a2*/ 	.byte	0x3f
	.zero		1


	//   ....[93]....
        /*17a4*/ 	.word	0x0002e5e0
        /*17a8*/ 	.word	0x00000007
        /*17ac*/ 	.word	0x00000000
        /*17b0*/ 	.short	0x010a
        /*17b2*/ 	.byte	0x3f
	.zero		1


	//   ....[94]....
        /*17b4*/ 	.word	0x0002e630
        /*17b8*/ 	.word	0x00000004
        /*17bc*/ 	.word	0x00000000
        /*17c0*/ 	.short	0x010a
        /*17c2*/ 	.byte	0x3f
	.zero		1


	//----- nvinfo : EIATTR_NUM_MBARRIERS
	.align		4
.L_403:
        /*17c4*/ 	.byte	0x03, 0x38
        /*17c6*/ 	.short	0x0016


	//----- nvinfo : EIATTR_EXIT_INSTR_OFFSETS
	.align		4
        /*17c8*/ 	.byte	0x04, 0x1c
        /*17ca*/ 	.short	(.L_405 - .L_404)


	//   ....[0]....
.L_404:
        /*17cc*/ 	.word	0x0002bec0


	//----- nvinfo : EIATTR_MAX_THREADS
	.align		4
.L_405:
        /*17d0*/ 	.byte	0x04, 0x05
        /*17d2*/ 	.short	(.L_407 - .L_406)
.L_406:
        /*17d4*/ 	.word	0x00000180
        /*17d8*/ 	.word	0x00000001
        /*17dc*/ 	.word	0x00000001


	//----- nvinfo : EIATTR_CRS_STACK_SIZE
	.align		4
.L_407:
        /*17e0*/ 	.byte	0x04, 0x1e
        /*17e2*/ 	.short	(.L_409 - .L_408)
.L_408:
        /*17e4*/ 	.word	0x00000000


	//----- nvinfo : EIATTR_CBANK_PARAM_SIZE
	.align		4
.L_409:
        /*17e8*/ 	.byte	0x03, 0x19
        /*17ea*/ 	.short	0x0af0


	//----- nvinfo : EIATTR_PARAM_CBANK
	.align		4
        /*17ec*/ 	.byte	0x04, 0x0a
        /*17ee*/ 	.short	(.L_411 - .L_410)
	.align		4
.L_410:
        /*17f0*/ 	.word	index@(.nv.constant0._ZN7cutlass13device_kernelIN5flash11enable_sm90INS1_16FlashAttnFwdSm90INS1_25CollectiveMainloopFwdSm90ILi2EN4cute5tupleIJNS5_1CILi1EEES8_S8_EEENS6_IJNS7_ILi128EEENS7_ILi80EEENS7_ILi256EEEEEELi256ENS_6half_tEfNS_4arch4Sm90ELb0ELb0ELb1ELb1ELb0ELb1ELb0ELb1ELb1ELb1ELb1ELb0EEENS1_21CollectiveEpilogueFwdINS6_IJSA_SC_SB_EEES9_SE_SG_Li256ELb1ELb1ELb1ELb0EEENS1_36VarlenDynamicPersistentTileSchedulerILi128ELi80ELi256ELi128ELb1ELb1ELb1ELb0ELb1ELb1EEEEEEEEEvNT_6ParamsE)
        /*17f4*/ 	.short	0x0210
        /*17f6*/ 	.short	0x0af0


	//----- nvinfo : EIATTR_SW_WAR
	.align		4
.L_411:
        /*17f8*/ 	.byte	0x04, 0x36
        /*17fa*/ 	.short	(.L_413 - .L_412)
.L_412:
        /*17fc*/ 	.word	0x00000008
.L_413:


//--------------------- .nv.info._ZN7cutlass13device_kernelIN5flash11enable_sm90INS1_16FlashAttnFwdSm90INS1_25CollectiveMainloopFwdSm90ILi2EN4cute5tupleIJNS5_1CILi1EEES8_S8_EEENS6_IJNS7_ILi128EEENS7_ILi64EEENS7_ILi256EEEEEELi256ENS_6half_tEfNS_4arch4Sm90ELb0ELb1ELb1ELb0ELb0ELb0ELb0ELb1ELb1ELb1ELb1ELb0EEENS1_21CollectiveEpilogueFwdINS6_IJSA_SC_SB_EEES9_SE_SG_Li256ELb0ELb1ELb1ELb0EEENS1_19SingleTileSchedulerILb0ELb1ELb1ELi128EEEEEEEEEvNT_6ParamsE --------------------------
	.section	.nv.info._ZN7cutlass13device_kernelIN5flash11enable_sm90INS1_16FlashAttnFwdSm90INS1_25CollectiveMainloopFwdSm90ILi2EN4cute5tupleIJNS5_1CILi1EEES8_S8_EEENS6_IJNS7_ILi128EEENS7_ILi64EEENS7_ILi256EEEEEELi256ENS_6half_tEfNS_4arch4Sm90ELb0ELb1ELb1ELb0ELb0ELb0ELb0ELb1ELb1ELb1ELb1ELb0EEENS1_21CollectiveEpilogueFwdINS6_IJSA_SC_SB_EEES9_SE_SG_Li256ELb0ELb1ELb1ELb0EEENS1_19SingleTileSchedulerILb0ELb1ELb1ELi128EEEEEEEEEvNT_6ParamsE,"",@"SHT_CUDA_INFO"
	.sectionflags	@""
	.align	4


	//----- nvinfo : EIATTR_CUDA_API_VERSION
	.align		4
        /*0000*/ 	.byte	0x04, 0x37
        /*0002*/ 	.short	(.L_415 - .L_414)
.L_414:
        /*0004*/ 	.word	0x00000082


	//----- nvinfo : EIATTR_KPARAM_INFO
	.align		4
.L_415:
        /*0008*/ 	.byte	0x04, 0x17
        /*000a*/ 	.short	(.L_417 - .L_416)
.L_416:
        /*000c*/ 	.word	0x00000000
        /*0010*/ 	.short	0x0000
        /*0012*/ 	.short	0x0070
        /*0014*/ 	.byte	0x00, 0xf0, 0x01, 0x28


	//----- nvinfo : EIATTR_SPARSE_MMA_MASK
	.align		4
.L_417:
        /*0018*/ 	.byte	0x03, 0x50
        /*001a*/ 	.short	0x0000


	//----- nvinfo : EIATTR_MAXREG_COUNT
	.align		4
        /*001c*/ 	.byte	0x03, 0x1b
        /*001e*/ 	.short	0x00a8


	//----- nvinfo : EIATTR_NUM_BARRIERS
	.align		4
        /*0020*/ 	.byte	0x02, 0x4c
        /*0022*/ 	.byte	0x09
	.zero		1


	//----- nvinfo : EIATTR_EXTERNS
	.align		4
        /*0024*/ 	.byte	0x04, 0x0f
        /*0026*/ 	.short	(.L_419 - .L_418)


	//   ....[0]....
	.align		4
.L_418:
        /*0028*/ 	.word	index@(__assertfail)


	//----- nvinfo : EIATTR_ANNOTATIONS
	.align		4
.L_419:
        /*002c*/ 	.byte	0x04, 0x55
        /*002e*/ 	.short	(.L_421 - .L_420)


	//   ....[0]....
.L_420:
        /* <DEDUP_REMOVED lines=10> */


	//----- nvinfo : EIATTR_MERCURY_ISA_VERSION
	.align		4
.L_421:
        /*00c0*/ 	.byte	0x03, 0x5f
        /*00c2*/ 	.short	0x0101


	//----- nvinfo : EIATTR_INT_WARP_WIDE_INSTR_OFFSETS
	.align		4
        /*00c4*/ 	.byte	0x04, 0x31
        /*00c6*/ 	.short	(.L_423 - .L_422)


	//   ....[0]....
.L_422:
        /*00c8*/ 	.word	0x00000130


	//   ....[1]....
        /*00cc*/ 	.word	0x00000170


	//   ....[2]....
        /*00d0*/ 	.word	0x000001e0


	//----- nvinfo : EIATTR_COOP_GROUP_MASK_REGIDS
	.align		4
.L_423:
        /*00d4*/ 	.byte	0x04, 0x29
        /*00d6*/ 	.short	(.L_425 - .L_424)


	//   ....[0]....
.L_424:
        /*00d8*/ 	.word	0xffffffff


	//   ....[1]....
        /*00dc*/ 	.word	0xffffffff


	//   ....[2]....
        /*00e0*/ 	.word	0xffffffff


	//   ....[3]....
        /*00e4*/ 	.word	0xffffffff


	//   ....[4]....
        /*00e8*/ 	.word	0xffffffff


	//   ....[5]....
        /*00ec*/ 	.word	0xffffffff


	//   ....[6]....
        /*00f0*/ 	.word	0xffffffff


	//   ....[7]....
        /*00f4*/ 	.word	0xffffffff


	//   ....[8]....
        /*00f8*/ 	.word	0xffffffff


	//   ....[9]....
        /*00fc*/ 	.word	0xffffffff


	//   ....[10]....
        /*0100*/ 	.word	0xffffffff


	//   ....[11]....
        /*0104*/ 	.word	0xffffffff


	//   ....[12]....
        /*0108*/ 	.word	0xffffffff


	//   ....[13]....
        /*010c*/ 	.word	0xffffffff


	//   ....[14]....
        /*0110*/ 	.word	0xffffffff


	//   ....[15]....
        /*0114*/ 	.word	0xffffffff


	//   ....[16]....
        /*0118*/ 	.word	0xffffffff


	//   ....[17]....
        /*011c*/ 	.word	0xffffffff


	//   ....[18]....
        /*0120*/ 	.word	0xffffffff


	//   ....[19]....
        /*0124*/ 	.word	0xffffffff


	//   ....[20]....
        /*0128*/ 	.word	0xffffffff


	//   ....[21]....
        /*012c*/ 	.word	0xffffffff


	//   ....[22]....
        /*0130*/ 	.word	0xffffffff


	//   ....[23]....
        /*0134*/ 	.word	0xffffffff


	//   ....[24]....
        /*0138*/ 	.word	0xffffffff


	//   ....[25]....
        /*013c*/ 	.word	0xffffffff


	//   ....[26]....
        /*0140*/ 	.word	0xffffffff


	//   ....[27]....
        /*0144*/ 	.word	0xffffffff


	//   ....[28]....
        /*0148*/ 	.word	0xffffffff


	//   ....[29]....
        /*014c*/ 	.word	0xffffffff


	//   ....[30]....
        /*0150*/ 	.word	0xffffffff


	//   ....[31]....
        /*0154*/ 	.word	0xffffffff


	//   ....[32]....
        /*0158*/ 	.word	0xffffffff


	//   ....[33]....
        /*015c*/ 	.word	0xffffffff


	//   ....[34]....
        /*0160*/ 	.word	0xffffffff


	//   ....[35]....
        /*0164*/ 	.word	0xffffffff


	//   ....[36]....
        /*0168*/ 	.word	0xffffffff


	//   ....[37]....
        /*016c*/ 	.word	0xffffffff


	//   ....[38]....
        /*0170*/ 	.word	0xffffffff


	//   ....[39]....
        /*0174*/ 	.word	0xffffffff


	//   ....[40]....
        /*0178*/ 	.word	0xffffffff


	//   ....[41]....
        /*017c*/ 	.word	0xffffffff


	//   ....[42]....
        /*0180*/ 	.word	0xffffffff


	//   ....[43]....
        /*0184*/ 	.word	0xffffffff


	//   ....[44]....
        /*0188*/ 	.word	0xffffffff


	//   ....[45]....
        /*018c*/ 	.word	0xffffffff


	//   ....[46]....
        /*0190*/ 	.word	0xffffffff


	//   ....[47]....
        /*0194*/ 	.word	0xffffffff


	//   ....[48]....
        /*0198*/ 	.word	0xffffffff


	//   ....[49]....
        /*019c*/ 	.word	0xffffffff


	//   ....[50]....
        /*01a0*/ 	.word	0xffffffff


	//   ....[51]....
        /*01a4*/ 	.word	0xffffffff


	//   ....[52]....
        /*01a8*/ 	.word	0xffffffff


	//   ....[53]....
        /*01ac*/ 	.word	0xffffffff


	//   ....[54]....
        /*01b0*/ 	.word	0xffffffff


	//   ....[55]....
        /*01b4*/ 	.word	0xffffffff


	//   ....[56]....
        /*01b8*/ 	.word	0xffffffff


	//   ....[57]....
        /*01bc*/ 	.word	0xffffffff


	//   ....[58]....
        /*01c0*/ 	.word	0xffffffff


	//   ....[59]....
        /*01c4*/ 	.word	0xffffffff


	//   ....[60]....
        /*01c8*/ 	.word	0xffffffff


	//   ....[61]....
        /*01cc*/ 	.word	0x0500000f


	//   ....[62]....
        /*01d0*/ 	.word	0x0500000f


	//   ....[63]....
        /*01d4*/ 	.word	0x0500000f


	//   ....[64]....
        /*01d8*/ 	.word	0x0500000f


	//   ....[65]....
        /*01dc*/ 	.word	0x0500000f


	//   ....[66]....
        /*01e0*/ 	.word	0x0500000f


	//   ....[67]....
        /*01e4*/ 	.word	0x0500000f


	//   ....[68]....
        /*01e8*/ 	.word	0x0500000f


	//   ....[69]....
        /*01ec*/ 	.word	0x0500000f


	//   ....[70]....
        /*01f0*/ 	.word	0x0500000f


	//   ....[71]....
        /*01f4*/ 	.word	0x0500000f


	//   ....[72]....
        /*01f8*/ 	.word	0x0500000f


	//   ....[73]....
        /*01fc*/ 	.word	0x0500000f


	//   ....[74]....
        /*0200*/ 	.word	0x0500000f


	//   ....[75]....
        /*0204*/ 	.word	0x0500000f


	//   ....[76]....
        /*0208*/ 	.word	0x0500000f


	//   ....[77]....
        /*020c*/ 	.word	0x0500000f


	//   ....[78]....
        /*0210*/ 	.word	0x0500000f


	//----- nvinfo : EIATTR_COOP_GROUP_INSTR_OFFSETS
	.align		4
.L_425:
        /*0214*/ 	.byte	0x04, 0x28
        /*0216*/ 	.short	(.L_427 - .L_426)


	//   ....[0]....
.L_426:
        /*0218*/ 	.word	0x00000060


	//   ....[1]....
        /*021c*/ 	.word	0x00000140


	//   ....[2]....
        /*0220*/ 	.word	0x00000190


	//   ....[3]....
        /*0224*/ 	.word	0x000003c0


	//   ....[4]....
        /*0228*/ 	.word	0x00000520


	//   ....[5]....
        /*022c*/ 	.word	0x00000640


	//   ....[6]....
        /*0230*/ 	.word	0x000007a0


	//   ....[7]....
        /*0234*/ 	.word	0x00001800


	//   ....[8]....
        /*0238*/ 	.word	0x00002810


	//   ....[9]....
        /*023c*/ 	.word	0x00002ed0


	//   ....[10]....
        /*0240*/ 	.word	0x000038c0


	//   ....[11]....
        /*0244*/ 	.word	0x00003920


	//   ....[12]....
        /*0248*/ 	.word	0x00004020


	//   ....[13]....
        /*024c*/ 	.word	0x00004080


	//   ....[14]....
        /*0250*/ 	.word	0x00006210


	//   ....[15]....
        /*0254*/ 	.word	0x000065c0


	//   ....[16]....
        /*0258*/ 	.word	0x00006c80


	//   ....[17]....
        /*025c*/ 	.word	0x00006d60


	//   ....[18]....
        /*0260*/ 	.word	0x00007120


	//   ....[19]....
        /*0264*/ 	.word	0x000071a0


	//   ....[20]....
        /*0268*/ 	.word	0x000090b0


	//   ....[21]....
        /*026c*/ 	.word	0x00009340


	//   ....[22]....
        /*0270*/ 	.word	0x00009560


	//   ....[23]....
        /*0274*/ 	.word	0x000095b0


	//   ....[24]....
        /*0278*/ 	.word	0x0000b240


	//   ....[25]....
        /*027c*/ 	.word	0x0000b6a0


	//   ....[26]....
        /*0280*/ 	.word	0x0000bd60


	//   ....[27]....
        /*0284*/ 	.word	0x0000be50


	//   ....[28]....
        /*0288*/ 	.word	0x0000c190


	//   ....[29]....
        /*028c*/ 	.word	0x0000c2b0


	//   ....[30]....
        /*0290*/ 	.word	0x0000d290


	//   ....[31]....
        /*0294*/ 	.word	0x0000d2c0


	//   ....[32]....
        /*0298*/ 	.word	0x0000d360


	//   ....[33]....
        /*029c*/ 	.word	0x0000d3d0


	//   ....[34]....
        /*02a0*/ 	.word	0x0000e600


	//   ....[35]....
        /*02a4*/ 	.word	0x0000e660


	//   ....[36]....
        /*02a8*/ 	.word	0x0000e6a0


	//   ....[37]....
        /*02ac*/ 	.word	0x0000e6d0


	//   ....[38]....
        /*02b0*/ 	.word	0x0000e710


	//   ....[39]....
        /*02b4*/ 	.word	0x0000e720


	//   ....[40]....
        /*02b8*/ 	.word	0x0000f390


	//   ....[41]....
        /*02bc*/ 	.word	0x0000f3a0


	//   ....[42]....
        /*02c0*/ 	.word	0x00010420


	//   ....[43]....
        /*02c4*/ 	.word	0x00011300


	//   ....[44]....
        /*02c8*/ 	.word	0x00011d40


	//   ....[45]....
        /*02cc*/ 	.word	0x00011d80


	//   ....[46]....
        /*02d0*/ 	.word	0x00011db0


	//   ....[47]....
        /*02d4*/ 	.word	0x00011dd0


	//   ....[48]....
        /*02d8*/ 	.word	0x00011e10


	//   ....[49]....
        /*02dc*/ 	.word	0x00011e90


	//   ....[50]....
        /*02e0*/ 	.word	0x00011ec0


	//   ....[51]....
        /*02e4*/ 	.word	0x00011f30


	//   ....[52]....
        /*02e8*/ 	.word	0x00011f60


	//   ....[53]....
        /*02ec*/ 	.word	0x00011fd0


	//   ....[54]....
        /*02f0*/ 	.word	0x00012000


	//   ....[55]....
        /*02f4*/ 	.word	0x00012070


	//   ....[56]....
        /*02f8*/ 	.word	0x000120a0


	//   ....[57]....
        /*02fc*/ 	.word	0x00012110


	//   ....[58]....
        /*0300*/ 	.word	0x00012140


	//   ....[59]....
        /*0304*/ 	.word	0x000121a0


	//   ....[60]....
        /*0308*/ 	.word	0x00014e10


	//   ....[61]....
        /*030c*/ 	.word	0x00015470


	//   ....[62]....
        /*0310*/ 	.word	0x000155e0


	//   ....[63]....
        /*0314*/ 	.word	0x00015640


	//   ....[64]....
        /*0318*/ 	.word	0x00015790


	//   ....[65]....
        /*031c*/ 	.word	0x00015800


	//   ....[66]....
        /*0320*/ 	.word	0x00015900


	//   ....[67]....
        /*0324*/ 	.word	0x00015970


	//   ....[68]....
        /*0328*/ 	.word	0x00015a70


	//   ....[69]....
        /*032c*/ 	.word	0x00015ae0


	//   ....[70]....
        /*0330*/ 	.word	0x00015be0


	//   ....[71]....
        /*0334*/ 	.word	0x00015c50


	//   ....[72]....
        /*0338*/ 	.word	0x00015d50


	//   ....[73]....
        /*033c*/ 	.word	0x00015dc0


	//   ....[74]....
        /*0340*/ 	.word	0x00015ec0


	//   ....[75]....
        /*0344*/ 	.word	0x00015f20


	//   ....[76]....
        /*0348*/ 	.word	0x00016010


	//   ....[77]....
        /*034c*/ 	.word	0x00016060


	//   ....[78]....
        /*0350*/ 	.word	0x00016460


	//----- nvinfo : EIATTR_REG_RECONFIG
	.align		4
.L_427:
        /*0354*/ 	.byte	0x01, 0x54
	.zero		2


	//----- nvinfo : EIATTR_SYSCALL_OFFSETS
	.align		4
        /*0358*/ 	.byte	0x04, 0x46
        /*035a*/ 	.short	(.L_429 - .L_428)


	//   ....[0]....
.L_428:
        /*035c*/ 	.word	0x000019d0


	//   ....[1]....
        /*0360*/ 	.word	0x00010f80


	//   ....[2]....
        /*0364*/ 	.word	0x000110c0


	//   ....[3]....
        /*0368*/ 	.word	0x000111b0


	//   ....[4]....
        /*036c*/ 	.word	0x00011970


	//----- nvinfo : EIATTR_MBARRIER_INSTR_OFFSETS
	.align		4
.L_429:
        /*0370*/ 	.byte	0x04, 0x39
        /*0372*/ 	.short	(.L_431 - .L_430)


	//   ....[0]....
.L_430:
        /*0374*/ 	.word	0x00000270
        /*0378*/ 	.word	0x000000ff
        /*037c*/ 	.word	0x00030800
        /*0380*/ 	.short	0x0100
        /*0382*/ 	.byte	0x08
	.zero		1


	//   ....[1]....
        /*0384*/ 	.word	0x00000280
        /*0388*/ 	.word	0x000000ff
        /*038c*/ 	.word	0x00030820
        /*0390*/ 	.short	0x0100
        /*0392*/ 	.byte	0x08
	.zero		1


	//   ....[2]....
        /*0394*/ 	.word	0x00000370
        /*0398*/ 	.word	0x000000ff
        /*039c*/ 	.word	0x00030830
        /*03a0*/ 	.short	0x0100
        /*03a2*/ 	.byte	0x08
	.zero		1


	//   ....[3]....
        /*03a4*/ 	.word	0x00000380
        /*03a8*/ 	.word	0x000000ff
        /*03ac*/ 	.word	0x00030840
        /*03b0*/ 	.short	0x0100
        /*03b2*/ 	.byte	0x08
	.zero		1


	//   ....[4]....
        /*03b4*/ 	.word	0x00000390
        /*03b8*/ 	.word	0x000000ff
        /*03bc*/ 	.word	0x00030838
        /*03c0*/ 	.short	0x0100
        /*03c2*/ 	.byte	0x08
	.zero		1


	//   ....[5]....
        /*03c4*/ 	.word	0x000003a0
        /*03c8*/ 	.word	0x000000ff
        /*03cc*/ 	.word	0x00030848
        /*03d0*/ 	.short	0x0100
        /*03d2*/ 	.byte	0x08
	.zero		1


	//   ....[6]....
        /*03d4*/ 	.word	0x000004d0
        /*03d8*/ 	.word	0x000000ff
        /*03dc*/ 	.word	0x00030850
        /*03e0*/ 	.short	0x0100
        /*03e2*/ 	.byte	0x08
	.zero		1


	//   ....[7]....
        /*03e4*/ 	.word	0x000004e0
        /*03e8*/ 	.word	0x000000ff
        /*03ec*/ 	.word	0x00030860
        /*03f0*/ 	.short	0x0100
        /*03f2*/ 	.byte	0x08
	.zero		1


	//   ....[8]....
        /*03f4*/ 	.word	0x000004f0
        /*03f8*/ 	.word	0x000000ff
        /*03fc*/ 	.word	0x00030858
        /*0400*/ 	.short	0x0100
        /*0402*/ 	.byte	0x08
	.zero		1


	//   ....[9]....
        /*0404*/ 	.word	0x00000500
        /*0408*/ 	.word	0x000000ff
        /*040c*/ 	.word	0x00030868
        /*0410*/ 	.short	0x0100
        /*0412*/ 	.byte	0x08
	.zero		1


	//   ....[10]....
        /*0414*/ 	.word	0x000005f0
        /*0418*/ 	.word	0x000000ff
        /*041c*/ 	.word	0x00030870
        /*0420*/ 	.short	0x0100
        /*0422*/ 	.byte	0x06
	.zero		1


	//   ....[11]....
        /*0424*/ 	.word	0x00000600
        /*0428*/ 	.word	0x000000ff
        /*042c*/ 	.word	0x00030880
        /*0430*/ 	.short	0x0100
        /*0432*/ 	.byte	0x06
	.zero		1


	//   ....[12]....
        /*0434*/ 	.word	0x00000610
        /*0438*/ 	.word	0x000000ff
        /*043c*/ 	.word	0x00030878
        /*0440*/ 	.short	0x0100
        /*0442*/ 	.byte	0x06
	.zero		1


	//   ....[13]....
        /*0444*/ 	.word	0x00000620
        /*0448*/ 	.word	0x000000ff
        /*044c*/ 	.word	0x00030888
        /*0450*/ 	.short	0x0100
        /*0452*/ 	.byte	0x06
	.zero		1


	//   ....[14]....
        /*0454*/ 	.word	0x00000750
        /*0458*/ 	.word	0x000000ff
        /*045c*/ 	.word	0x00030890
        /*0460*/ 	.short	0x0100
        /*0462*/ 	.byte	0x08
	.zero		1


	//   ....[15]....
        /*0464*/ 	.word	0x00000760
        /*0468*/ 	.word	0x000000ff
        /*046c*/ 	.word	0x000308a0
        /*0470*/ 	.short	0x0100
        /*0472*/ 	.byte	0x08
	.zero		1


	//   ....[16]....
        /*0474*/ 	.word	0x00000770
        /*0478*/ 	.word	0x000000ff
        /*047c*/ 	.word	0x00030898
        /*0480*/ 	.short	0x0100
        /*0482*/ 	.byte	0x08
	.zero		1


	//   ....[17]....
        /*0484*/ 	.word	0x00000780
        /*0488*/ 	.word	0x000000ff
        /*048c*/ 	.word	0x000308a8
        /*0490*/ 	.short	0x0100
        /*0492*/ 	.byte	0x08
	.zero		1


	//   ....[18]....
        /*0494*/ 	.word	0x000008b0
        /*0498*/ 	.word	0x000000ff
        /*049c*/ 	.word	0x000308b0
        /*04a0*/ 	.short	0x0100
        /*04a2*/ 	.byte	0x08
	.zero		1


	//   ....[19]....
        /*04a4*/ 	.word	0x000008c0
        /*04a8*/ 	.word	0x000000ff
        /*04ac*/ 	.word	0x000308c0
        /*04b0*/ 	.short	0x0100
        /*04b2*/ 	.byte	0x08
	.zero		1


	//   ....[20]....
        /*04b4*/ 	.word	0x000008d0
        /*04b8*/ 	.word	0x000000ff
        /*04bc*/ 	.word	0x000308b8
        /*04c0*/ 	.short	0x0100
        /*04c2*/ 	.byte	0x08
	.zero		1


	//   ....[21]....
        /*04c4*/ 	.word	0x000008e0
        /*04c8*/ 	.word	0x000000ff
        /*04cc*/ 	.word	0x000308c8
        /*04d0*/ 	.short	0x0100
        /*04d2*/ 	.byte	0x08
	.zero		1


	//   ....[22]....
        /*04d4*/ 	.word	0x00001a00
        /*04d8*/ 	.word	0x000000ff
        /*04dc*/ 	.word	0x00030800
        /*04e0*/ 	.short	0x010a
        /*04e2*/ 	.byte	0x04
	.zero		1


	//   ....[23]....
        /*04e4*/ 	.word	0x00001aa0
        /*04e8*/ 	.word	0x000000ff
        /*04ec*/ 	.word	0x00030830
        /*04f0*/ 	.short	0x010a
        /*04f2*/ 	.byte	0x04
	.zero		1


	//   ....[24]....
        /*04f4*/ 	.word	0x00001b40
        /*04f8*/ 	.word	0x000000ff
        /*04fc*/ 	.word	0x00030830
        /*0500*/ 	.short	0x010a
        /*0502*/ 	.byte	0x04
	.zero		1


	//   ....[25]....
        /*0504*/ 	.word	0x00002b10
        /*0508*/ 	.word	0x00000000
        /*050c*/ 	.word	0x00000000
        /*0510*/ 	.short	0x0101
        /*0512*/ 	.byte	0x3f
	.zero		1


	//   ....[26]....
        /*0514*/ 	.word	0x00004ca0
        /*0518*/ 	.word	0x000000ff
        /*051c*/ 	.word	0x00030830
        /*0520*/ 	.short	0x010a
        /*0522*/ 	.byte	0x3d
	.zero		1


	//   ....[27]....
        /*0524*/ 	.word	0x00004ce0
        /*0528*/ 	.word	0x000000ff
        /*052c*/ 	.word	0x00030830
        /*0530*/ 	.short	0x010a
        /*0532*/ 	.byte	0x3d
	.zero		1


	//   ....[28]....
        /*0534*/ 	.word	0x00005b80
        /*0538*/ 	.word	0x000000ff
        /*053c*/ 	.word	0x00030850
        /*0540*/ 	.short	0x010a
        /*0542*/ 	.byte	0x0e
	.zero		1


	//   ....[29]....
        /*0544*/ 	.word	0x00005bc0
        /*0548*/ 	.word	0x000000ff
        /*054c*/ 	.word	0x00030850
        /*0550*/ 	.short	0x010a
        /*0552*/ 	.byte	0x0e
	.zero		1


	//   ....[30]....
        /*0554*/ 	.word	0x00006260
        /*0558*/ 	.word	0x000000a7
        /*055c*/ 	.word	0x00000000
        /*0560*/ 	.short	0x0101
        /*0562*/ 	.byte	0x3f
	.zero		1


	//   ....[31]....
        /*0564*/ 	.word	0x000074b0
        /*0568*/ 	.word	0x00000099
        /*056c*/ 	.word	0x00000000
        /*0570*/ 	.short	0x0101
        /*0572*/ 	.byte	0x3f
	.zero		1


	//   ....[32]....
        /*0574*/ 	.word	0x00007cd0
        /*0578*/ 	.word	0x000000ff
        /*057c*/ 	.word	0x00030830
        /*0580*/ 	.short	0x010a
        /*0582*/ 	.byte	0x3c
	.zero		1


	//   ....[33]....
        /*0584*/ 	.word	0x00007d10
        /*0588*/ 	.word	0x000000ff
        /*058c*/ 	.word	0x00030830
        /*0590*/ 	.short	0x010a
        /*0592*/ 	.byte	0x3c
	.zero		1


	//   ....[34]....
        /*0594*/ 	.word	0x00008b30
        /*0598*/ 	.word	0x000000ff
        /*059c*/ 	.word	0x00030850
        /*05a0*/ 	.short	0x010a
        /*05a2*/ 	.byte	0x0e
	.zero		1


	//   ....[35]....
        /*05a4*/ 	.word	0x00008b70
        /*05a8*/ 	.word	0x000000ff
        /*05ac*/ 	.word	0x00030850
        /*05b0*/ 	.short	0x010a
        /*05b2*/ 	.byte	0x0e
	.zero		1


	//   ....[36]....
        /*05b4*/ 	.word	0x000099f0
        /*05b8*/ 	.word	0x00000017
        /*05bc*/ 	.word	0x00000000
        /*05c0*/ 	.short	0x0101
        /*05c2*/ 	.byte	0x3f
	.zero		1


	//   ....[37]....
        /*05c4*/ 	.word	0x00009a70
        /*05c8*/ 	.word	0x00000098
        /*05cc*/ 	.word	0x00000000
        /*05d0*/ 	.short	0x0101
        /*05d2*/ 	.byte	0x3f
	.zero		1


	//   ....[38]....
        /*05d4*/ 	.word	0x00009e30
        /*05d8*/ 	.word	0x000000ff
        /*05dc*/ 	.word	0x00030830
        /*05e0*/ 	.short	0x010a
        /*05e2*/ 	.byte	0x3d
	.zero		1


	//   ....[39]....
        /*05e4*/ 	.word	0x00009e70
        /*05e8*/ 	.word	0x000000ff
        /*05ec*/ 	.word	0x00030830
        /*05f0*/ 	.short	0x010a
        /*05f2*/ 	.byte	0x3d
	.zero		1


	//   ....[40]....
        /*05f4*/ 	.word	0x0000aca0
        /*05f8*/ 	.word	0x000000ff
        /*05fc*/ 	.word	0x00030850
        /*0600*/ 	.short	0x010a
        /*0602*/ 	.byte	0x0e
	.zero		1


	//   ....[41]....
        /*0604*/ 	.word	0x0000ace0
        /*0608*/ 	.word	0x000000ff
        /*060c*/ 	.word	0x00030850
        /*0610*/ 	.short	0x010a
        /*0612*/ 	.byte	0x0e
	.zero		1


	//   ....[42]....
        /*0614*/ 	.word	0x0000b300
        /*0618*/ 	.word	0x000000a7
        /*061c*/ 	.word	0x00000000
        /*0620*/ 	.short	0x0101
        /*0622*/ 	.byte	0x3f
	.zero		1


	//   ....[43]....
        /*0624*/ 	.word	0x0000c630
        /*0628*/ 	.word	0x0000009b
        /*062c*/ 	.word	0x00000000
        /*0630*/ 	.short	0x0101
        /*0632*/ 	.byte	0x3f
	.zero		1


	//   ....[44]....
        /*0634*/ 	.word	0x0000d200
        /*0638*/ 	.word	0x000000ff
        /*063c*/ 	.word	0x00030850
        /*0640*/ 	.short	0x010a
        /*0642*/ 	.byte	0x07
	.zero		1


	//   ....[45]....
        /*0644*/ 	.word	0x0000d240
        /*0648*/ 	.word	0x000000ff
        /*064c*/ 	.word	0x00030850
        /*0650*/ 	.short	0x010a
        /*0652*/ 	.byte	0x07
	.zero		1


	//   ....[46]....
        /*0654*/ 	.word	0x0000d630
        /*0658*/ 	.word	0x00000009
        /*065c*/ 	.word	0x00000000
        /*0660*/ 	.short	0x0101
        /*0662*/ 	.byte	0x3f
	.zero		1


	//   ....[47]....
        /*0664*/ 	.word	0x0000e740
        /*0668*/ 	.word	0x000000ff
        /*066c*/ 	.word	0x00000000
        /*0670*/ 	.short	0x0101
        /*0672*/ 	.byte	0x04
	.zero		1


	//   ....[48]....
        /*0674*/ 	.word	0x00011520
        /*0678*/ 	.word	0x000000ff
        /*067c*/ 	.word	0x00030840
        /*0680*/ 	.short	0x010a
        /*0682*/ 	.byte	0x26
	.zero		1


	//   ....[49]....
        /*0684*/ 	.word	0x00012320
        /*0688*/ 	.word	0x000000ff
        /*068c*/ 	.word	0x00030800
        /*0690*/ 	.short	0x0107
        /*0692*/ 	.byte	0x26
	.zero		1


	//   ....[50]....
        /*0694*/ 	.word	0x00012390
        /*0698*/ 	.word	0x000000ff
        /*069c*/ 	.word	0x00030800
        /*06a0*/ 	.short	0x0101
        /*06a2*/ 	.byte	0x26
	.zero		1


	//   ....[51]....
        /*06a4*/ 	.word	0x000123a0
        /*06a8*/ 	.word	0x000000ff
        /*06ac*/ 	.word	0x00030820
        /*06b0*/ 	.short	0x010a
        /*06b2*/ 	.byte	0x26
	.zero		1


	//   ....[52]....
        /*06b4*/ 	.word	0x000127c0
        /*06b8*/ 	.word	0x000000ff
        /*06bc*/ 	.word	0x00030848
        /*06c0*/ 	.short	0x010a
        /*06c2*/ 	.byte	0x26
	.zero		1


	//   ....[53]....
        /*06c4*/ 	.word	0x00012c60
        /*06c8*/ 	.word	0x000000ff
        /*06cc*/ 	.word	0x00030860
        /*06d0*/ 	.short	0x010a
        /*06d2*/ 	.byte	0x26
	.zero		1


	//   ....[54]....
        /*06d4*/ 	.word	0x00013310
        /*06d8*/ 	.word	0x000000ff
        /*06dc*/ 	.word	0x00030840
        /*06e0*/ 	.short	0x010a
        /*06e2*/ 	.byte	0x26
	.zero		1


	//   ....[55]....
        /*06e4*/ 	.word	0x000137b0
        /*06e8*/ 	.word	0x000000ff
        /*06ec*/ 	.word	0x00030868
        /*06f0*/ 	.short	0x010a
        /*06f2*/ 	.byte	0x26
	.zero		1


	//   ....[56]....
        /*06f4*/ 	.word	0x00013eb0
        /*06f8*/ 	.word	0x000000ff
        /*06fc*/ 	.word	0x00030848
        /*0700*/ 	.short	0x010a
        /*0702*/ 	.byte	0x26
	.zero		1


	//   ....[57]....
        /*0704*/ 	.word	0x00014330
        /*0708*/ 	.word	0x000000ff
        /*070c*/ 	.word	0x00030860
        /*0710*/ 	.short	0x010a
        /*0712*/ 	.byte	0x26
	.zero		1


	//   ....[58]....
        /*0714*/ 	.word	0x00014870
        /*0718*/ 	.word	0x00000003
        /*071c*/ 	.word	0x00030860
        /*0720*/ 	.short	0x010a
        /*0722*/ 	.byte	0x3f
	.zero		1


	//   ....[59]....
        /*0724*/ 	.word	0x00014da0
        /*0728*/ 	.word	0x00000002
        /*072c*/ 	.word	0x00030820
        /*0730*/ 	.short	0x010a
        /*0732*/ 	.byte	0x3f
	.zero		1


	//   ....[60]....
        /*0734*/ 	.word	0x00014f40
        /*0738*/ 	.word	0x00000006
        /*073c*/ 	.word	0x00000000
        /*0740*/ 	.short	0x010a
        /*0742*/ 	.byte	0x3f
	.zero		1


	//   ....[61]....
        /*0744*/ 	.word	0x00014fb0
        /*0748*/ 	.word	0x00000003
        /*074c*/ 	.word	0x00000000
        /*0750*/ 	.short	0x010a
        /*0752*/ 	.byte	0x3f
	.zero		1


	//   ....[62]....
        /*0754*/ 	.word	0x00015010
        /*0758*/ 	.word	0x00000000
        /*075c*/ 	.word	0x00000000
        /*0760*/ 	.short	0x010a
        /*0762*/ 	.byte	0x3f
	.zero		1


	//   ....[63]....
        /*0764*/ 	.word	0x00015040
        /*0768*/ 	.word	0x00000003
        /*076c*/ 	.word	0x00000000
        /*0770*/ 	.short	0x010a
        /*0772*/ 	.byte	0x3f
	.zero		1


	//   ....[64]....
        /*0774*/ 	.word	0x000150c0
        /*0778*/ 	.word	0x00000003
        /*077c*/ 	.word	0x00030800
        /*0780*/ 	.short	0x010a
        /*0782*/ 	.byte	0x3f
	.zero		1


	//   ....[65]....
        /*0784*/ 	.word	0x00015130
        /*0788*/ 	.word	0x00000003
        /*078c*/ 	.word	0x00030830
        /*0790*/ 	.short	0x010a
        /*0792*/ 	.byte	0x3f
	.zero		1


	//   ....[66]....
        /*0794*/ 	.word	0x00015190
        /*0798*/ 	.word	0x00000099
        /*079c*/ 	.word	0x00030830
        /*07a0*/ 	.short	0x010a
        /*07a2*/ 	.byte	0x3f
	.zero		1


	//   ....[67]....
        /*07a4*/ 	.word	0x000151f0
        /*07a8*/ 	.word	0x000000c9
        /*07ac*/ 	.word	0x00030850
        /*07b0*/ 	.short	0x010a
        /*07b2*/ 	.byte	0x3f
	.zero		1


	//   ....[68]....
        /*07b4*/ 	.word	0x00015250
        /*07b8*/ 	.word	0x00000004
        /*07bc*/ 	.word	0x00030830
        /*07c0*/ 	.short	0x010a
        /*07c2*/ 	.byte	0x3f
	.zero		1


	//   ....[69]....
        /*07c4*/ 	.word	0x000152b0
        /*07c8*/ 	.word	0x00000003
        /*07cc*/ 	.word	0x00030850
        /*07d0*/ 	.short	0x010a
        /*07d2*/ 	.byte	0x3f
	.zero		1


	//   ....[70]....
        /*07d4*/ 	.word	0x00015310
        /*07d8*/ 	.word	0x00000004
        /*07dc*/ 	.word	0x00030830
        /*07e0*/ 	.short	0x010a
        /*07e2*/ 	.byte	0x3f
	.zero		1


	//   ....[71]....
        /*07e4*/ 	.word	0x00015370
        /*07e8*/ 	.word	0x00000003
        /*07ec*/ 	.word	0x00030850
        /*07f0*/ 	.short	0x010a
        /*07f2*/ 	.byte	0x3f
	.zero		1


	//   ....[72]....
        /*07f4*/ 	.word	0x000153d0
        /*07f8*/ 	.word	0x00000005
        /*07fc*/ 	.word	0x00030850
        /*0800*/ 	.short	0x010a
        /*0802*/ 	.byte	0x3f
	.zero		1


	//   ....[73]....
        /*0804*/ 	.word	0x00015530
        /*0808*/ 	.word	0x00000003
        /*080c*/ 	.word	0x00030840
        /*0810*/ 	.short	0x010a
        /*0812*/ 	.byte	0x3f
	.zero		1


	//   ....[74]....
        /*0814*/ 	.word	0x000160a0
        /*0818*/ 	.word	0x00000003
        /*081c*/ 	.word	0x00030820
        /*0820*/ 	.short	0x010a
        /*0822*/ 	.byte	0x3f
	.zero		1


	//   ....[75]....
        /*0824*/ 	.word	0x00016100
        /*0828*/ 	.word	0x00000003
        /*082c*/ 	.word	0x00030848
        /*0830*/ 	.short	0x010a
        /*0832*/ 	.byte	0x3f
	.zero		1


	//   ....[76]....
        /*0834*/ 	.word	0x00016160
        /*0838*/ 	.word	0x00000003
        /*083c*/ 	.word	0x00030860
        /*0840*/ 	.short	0x010a
        /*0842*/ 	.byte	0x3f
	.zero		1


	//   ....[77]....
        /*0844*/ 	.word	0x000161c0
        /*0848*/ 	.word	0x00000003
        /*084c*/ 	.word	0x00030840
        /*0850*/ 	.short	0x010a
        /*0852*/ 	.byte	0x3f
	.zero		1


	//   ....[78]....
        /*0854*/ 	.word	0x00016220
        /*0858*/ 	.word	0x00000003
        /*085c*/ 	.word	0x00030868
        /*0860*/ 	.short	0x010a
        /*0862*/ 	.byte	0x3f
	.zero		1


	//   ....[79]....
        /*0864*/ 	.word	0x00016280
        /*0868*/ 	.word	0x00000003
        /*086c*/ 	.word	0x00030848
        /*0870*/ 	.short	0x010a
        /*0872*/ 	.byte	0x3f
	.zero		1


	//   ....[80]....
        /*0874*/ 	.word	0x000162e0
        /*0878*/ 	.word	0x00000003
        /*087c*/ 	.word	0x00030860
        /*0880*/ 	.short	0x010a
        /*0882*/ 	.byte	0x3f
	.zero		1


	//   ....[81]....
        /*0884*/ 	.word	0x00016330
        /*0888*/ 	.word	0x00000003
        /*088c*/ 	.word	0x00030860
        /*0890*/ 	.short	0x010a
        /*0892*/ 	.byte	0x3f
	.zero		1


	//   ....[82]....
        /*0894*/ 	.word	0x00016380
        /*0898*/ 	.word	0x00000002
        /*089c*/ 	.word	0x00030820
        /*08a0*/ 	.short	0x010a
        /*08a2*/ 	.byte	0x3f
	.zero		1


	//   ....[83]....
        /*08a4*/ 	.word	0x00016520
        /*08a8*/ 	.word	0x00000006
        /*08ac*/ 	.word	0x00000000
        /*08b0*/ 	.short	0x010a
        /*08b2*/ 	.byte	0x3f
	.zero		1


	//   ....[84]....
        /*08b4*/ 	.word	0x00016570
        /*08b8*/ 	.word	0x00000003
        /*08bc*/ 	.word	0x00000000
        /*08c0*/ 	.short	0x010a
        /*08c2*/ 	.byte	0x3f
	.zero		1


	//   ....[85]....
        /*08c4*/ 	.word	0x000165c0
        /*08c8*/ 	.word	0x00000000
        /*08cc*/ 	.word	0x00000000
        /*08d0*/ 	.short	0x010a
        /*08d2*/ 	.byte	0x3f
	.zero		1


	//----- nvinfo : EIATTR_NUM_MBARRIERS
	.align		4
.L_431:
        /*08d4*/ 	.byte	0x03, 0x38
        /*08d6*/ 	.short	0x0016


	//----- nvinfo : EIATTR_EXIT_INSTR_OFFSETS
	.align		4
        /*08d8*/ 	.byte	0x04, 0x1c
        /*08da*/ 	.short	(.L_433 - .L_432)


	//   ....[0]....
.L_432:
        /*08dc*/ 	.word	0x00015090


	//----- nvinfo : EIATTR_MAX_THREADS
	.align		4
.L_433:
        /*08e0*/ 	.byte	0x04, 0x05
        /*08e2*/ 	.short	(.L_435 - .L_434)
.L_434:
        /*08e4*/ 	.word	0x00000180
        /*08e8*/ 	.word	0x00000001
        /*08ec*/ 	.word	0x00000001


	//----- nvinfo : EIATTR_CRS_STACK_SIZE
	.align		4
.L_435:
        /*08f0*/ 	.byte	0x04, 0x1e
        /*08f2*/ 	.short	(.L_437 - .L_436)
.L_436:
        /*08f4*/ 	.word	0x00000000


	//----- nvinfo : EIATTR_CBANK_PARAM_SIZE
	.align		4
.L_437:
        /*08f8*/ 	.byte	0x03, 0x19
        /*08fa*/ 	.short	0x0a70


	//----- nvinfo : EIATTR_PARAM_CBANK
	.align		4
        /*08fc*/ 	.byte	0x04, 0x0a
        /*08fe*/ 	.short	(.L_439 - .L_438)
	.align		4
.L_438:
        /*0900*/ 	.word	index@(.nv.constant0._ZN7cutlass13device_kernelIN5flash11enable_sm90INS1_16FlashAttnFwdSm90INS1_25CollectiveMainloopFwdSm90ILi2EN4cute5tupleIJNS5_1CILi1EEES8_S8_EEENS6_IJNS7_ILi128EEENS7_ILi64EEENS7_ILi256EEEEEELi256ENS_6half_tEfNS_4arch4Sm90ELb0ELb1ELb1ELb0ELb0ELb0ELb0ELb1ELb1ELb1ELb1ELb0EEENS1_21CollectiveEpilogueFwdINS6_IJSA_SC_SB_EEES9_SE_SG_Li256ELb0ELb1ELb1ELb0EEENS1_19SingleTileSchedulerILb0ELb1ELb1ELi128EEEEEEEEEvNT_6ParamsE)
        /*0904*/ 	.short	0x0210
        /*0906*/ 	.short	0x0a70


	//----- nvinfo : EIATTR_SW_WAR
	.align		4
.L_439:
        /*0908*/ 	.byte	0x04, 0x36
        /*090a*/ 	.short	(.L_441 - .L_440)
.L_440:
        /*090c*/ 	.word	0x00000008
.L_441:


//--------------------- .nv.info._ZN7cutlass13device_kernelIN5flash11enable_sm90INS1_16FlashAttnFwdSm90INS1_25CollectiveMainloopFwdSm90ILi2EN4cute5tupleIJNS5_1CILi1EEES8_S8_EEENS6_IJNS7_ILi128EEENS7_ILi64EEENS7_ILi256EEEEEELi256ENS_6half_tEfNS_4arch4Sm90ELb0ELb1ELb1ELb1ELb0ELb0ELb0ELb1ELb1ELb1ELb1ELb0EEENS1_21CollectiveEpilogueFwdINS6_IJSA_SC_SB_EEES9_SE_SG_Li256ELb1ELb1ELb1ELb0EEENS1_36VarlenDynamicPersistentTileSchedulerILi128ELi64ELi256ELi128ELb1ELb1ELb1ELb1ELb0ELb1EEEEEEEEEvNT_6ParamsE --------------------------
	.section	.nv.info._ZN7cutlass13device_kernelIN5flash11enable_sm90INS1_16FlashAttnFwdSm90INS1_25CollectiveMainloopFwdSm90ILi2EN4cute5tupleIJNS5_1CILi1EEES8_S8_EEENS6_IJNS7_ILi128EEENS7_ILi64EEENS7_ILi256EEEEEELi256ENS_6half_tEfNS_4arch4Sm90ELb0ELb1ELb1ELb1ELb0ELb0ELb0ELb1ELb1ELb1ELb1ELb0EEENS1_21CollectiveEpilogueFwdINS6_IJSA_SC_SB_EEES9_SE_SG_Li256ELb1ELb1ELb1ELb0EEENS1_36VarlenDynamicPersistentTileSchedulerILi128ELi64ELi256ELi128ELb1ELb1ELb1ELb1ELb0ELb1EEEEEEEEEvNT_6ParamsE,"",@"SHT_CUDA_INFO"
	.sectionflags	@""
	.align	4


	//----- nvinfo : EIATTR_CUDA_API_VERSION
	.align		4
        /*0000*/ 	.byte	0x04, 0x37
        /*0002*/ 	.short	(.L_443 - .L_442)
.L_442:
        /*0004*/ 	.word	0x00000082


	//----- nvinfo : EIATTR_KPARAM_INFO
	.align		4
.L_443:
        /*0008*/ 	.byte	0x04, 0x17
        /*000a*/ 	.short	(.L_445 - .L_444)
.L_444:
        /*000c*/ 	.word	0x00000000
        /*0010*/ 	.short	0x0000
        /*0012*/ 	.short	0x0070
        /*0014*/ 	.byte	0x00, 0xf0, 0x01, 0x2a


	//----- nvinfo : EIATTR_SPARSE_MMA_MASK
	.align		4
.L_445:
        /*0018*/ 	.byte	0x03, 0x50
        /*001a*/ 	.short	0x0000


	//----- nvinfo : EIATTR_MAXREG_COUNT
	.align		4
        /*001c*/ 	.byte	0x03, 0x1b
        /*001e*/ 	.short	0x00a8


	//----- nvinfo : EIATTR_NUM_BARRIERS
	.align		4
        /*0020*/ 	.byte	0x02, 0x4c
        /*0022*/ 	.byte	0x09
	.zero		1


	//----- nvinfo : EIATTR_EXTERNS
	.align		4
        /*0024*/ 	.byte	0x04, 0x0f
        /*0026*/ 	.short	(.L_447 - .L_446)


	//   ....[0]....
	.align		4
.L_446:
        /*0028*/ 	.word	index@(__assertfail)


	//----- nvinfo : EIATTR_ANNOTATIONS
	.align		4
.L_447:
        /*002c*/ 	.byte	0x04, 0x55
        /*002e*/ 	.short	(.L_449 - .L_448)


	//   ....[0]....
.L_448:
        /* <DEDUP_REMOVED lines=74> */
        /*04c4*/ 	.byte	0x30, 0xca, 0x01, 0x00


	//----- nvinfo : EIATTR_MERCURY_ISA_VERSION
	.align		4
.L_449:
        /*04c8*/ 	.byte	0x03, 0x5f
        /*04ca*/ 	.short	0x0101


	//----- nvinfo : EIATTR_UNUSED_LOAD_BYTE_OFFSET
	.align		4
        /*04cc*/ 	.byte	0x04, 0x44
        /*04ce*/ 	.short	(.L_451 - .L_450)


	//   ....[0]....
.L_450:
        /*04d0*/ 	.word	0x00000a10
        /*04d4*/ 	.word	0x0000fff0


	//   ....[1]....
        /*04d8*/ 	.word	0x0000e0f0
        /*04dc*/ 	.word	0x0000fff0


	//----- nvinfo : EIATTR_INT_WARP_WIDE_INSTR_OFFSETS
	.align		4
.L_451:
        /*04e0*/ 	.byte	0x04, 0x31
        /*04e2*/ 	.short	(.L_453 - .L_452)


	//   ....[0]....
.L_452:
        /*04e4*/ 	.word	0x00000130


	//   ....[1]....
        /*04e8*/ 	.word	0x00000170


	//   ....[2]....
        /*04ec*/ 	.word	0x000001e0


	//   ....[3]....
        /*04f0*/ 	.word	0x00014a10


	//   ....[4]....
        /*04f4*/ 	.word	0x00014ab0


	//   ....[5]....
        /*04f8*/ 	.word	0x00018f40


	//   ....[6]....
        /*04fc*/ 	.word	0x00018fb0


	//----- nvinfo : EIATTR_COOP_GROUP_MASK_REGIDS
	.align		4
.L_453:
        /*0500*/ 	.byte	0x04, 0x29
        /*0502*/ 	.short	(.L_455 - .L_454)


	//   ....[0]....
.L_454:
        /*0504*/ 	.word	0xffffffff


	//   ....[1]....
        /*0508*/ 	.word	0xffffffff


	//   ....[2]....
        /*050c*/ 	.word	0xffffffff


	//   ....[3]....
        /*0510*/ 	.word	0xffffffff


	//   ....[4]....
        /*0514*/ 	.word	0xffffffff


	//   ....[5]....
        /*0518*/ 	.word	0xffffffff


	//   ....[6]....
        /*051c*/ 	.word	0xffffffff


	//   ....[7]....
        /*0520*/ 	.word	0xffffffff


	//   ....[8]....
        /*0524*/ 	.word	0xffffffff


	//   ....[9]....
        /*0528*/ 	.word	0xffffffff


	//   ....[10]....
        /*052c*/ 	.word	0xffffffff


	//   ....[11]....
        /*0530*/ 	.word	0xffffffff


	//   ....[12]....
        /*0534*/ 	.word	0xffffffff


	//   ....[13]....
        /*0538*/ 	.word	0xffffffff


	//   ....[14]....
        /*053c*/ 	.word	0xffffffff


	//   ....[15]....
        /*0540*/ 	.word	0xffffffff


	//   ....[16]....
        /*0544*/ 	.word	0xffffffff


	//   ....[17]....
        /*0548*/ 	.word	0xffffffff


	//   ....[18]....
        /*054c*/ 	.word	0xffffffff


	//   ....[19]....
        /*0550*/ 	.word	0xffffffff


	//   ....[20]....
        /*0554*/ 	.word	0xffffffff


	//   ....[21]....
        /*0558*/ 	.word	0xffffffff


	//   ....[22]....
        /*055c*/ 	.word	0xffffffff


	//   ....[23]....
        /*0560*/ 	.word	0xffffffff


	//   ....[24]....
        /*0564*/ 	.word	0xffffffff


	//   ....[25]....
        /*0568*/ 	.word	0xffffffff


	//   ....[26]....
        /*056c*/ 	.word	0xffffffff


	//   ....[27]....
        /*0570*/ 	.word	0xffffffff


	//   ....[28]....
        /*0574*/ 	.word	0xffffffff


	//   ....[29]....
        /*0578*/ 	.word	0xffffffff


	//   ....[30]....
        /*057c*/ 	.word	0xffffffff


	//   ....[31]....
        /*0580*/ 	.word	0xffffffff


	//   ....[32]....
        /*0584*/ 	.word	0xffffffff


	//   ....[33]....
        /*0588*/ 	.word	0xffffffff


	//   ....[34]....
        /*058c*/ 	.word	0xffffffff


	//   ....[35]....
        /*0590*/ 	.word	0xffffffff


	//   ....[36]....
        /*0594*/ 	.word	0xffffffff


	//   ....[37]....
        /*0598*/ 	.word	0xffffffff


	//   ....[38]....
        /*059c*/ 	.word	0xffffffff


	//   ....[39]....
        /*05a0*/ 	.word	0xffffffff


	//   ....[40]....
        /*05a4*/ 	.word	0xffffffff


	//   ....[41]....
        /*05a8*/ 	.word	0xffffffff


	//   ....[42]....
        /*05ac*/ 	.word	0xffffffff


	//   ....[43]....
        /*05b0*/ 	.word	0xffffffff


	//   ....[44]....
        /*05b4*/ 	.word	0xffffffff


	//   ....[45]....
        /*05b8*/ 	.word	0xffffffff


	//   ....[46]....
        /*05bc*/ 	.word	0xffffffff


	//   ....[47]....
        /*05c0*/ 	.word	0xffffffff


	//   ....[48]....
        /*05c4*/ 	.word	0xffffffff


	//   ....[49]....
        /*05c8*/ 	.word	0xffffffff


	//   ....[50]....
        /*05cc*/ 	.word	0xffffffff


	//   ....[51]....
        /*05d0*/ 	.word	0xffffffff


	//   ....[52]....
        /*05d4*/ 	.word	0xffffffff


	//   ....[53]....
        /*05d8*/ 	.word	0xffffffff


	//   ....[54]....
        /*05dc*/ 	.word	0xffffffff


	//   ....[55]....
        /*05e0*/ 	.word	0xffffffff


	//   ....[56]....
        /*05e4*/ 	.word	0xffffffff


	//   ....[57]....
        /*05e8*/ 	.word	0xffffffff


	//   ....[58]....
        /*05ec*/ 	.word	0xffffffff


	//   ....[59]....
        /*05f0*/ 	.word	0xffffffff


	//   ....[60]....
        /*05f4*/ 	.word	0xffffffff


	//   ....[61]....
        /*05f8*/ 	.word	0xffffffff


	//   ....[62]....
        /*05fc*/ 	.word	0xffffffff


	//   ....[63]....
        /*0600*/ 	.word	0xffffffff


	//   ....[64]....
        /*0604*/ 	.word	0xffffffff


	//   ....[65]....
        /*0608*/ 	.word	0xffffffff


	//   ....[66]....
        /*060c*/ 	.word	0xffffffff


	//   ....[67]....
        /*0610*/ 	.word	0xffffffff


	//   ....[68]....
        /*0614*/ 	.word	0xffffffff


	//   ....[69]....
        /*0618*/ 	.word	0xffffffff


	//   ....[70]....
        /*061c*/ 	.word	0xffffffff


	//   ....[71]....
        /*0620*/ 	.word	0xffffffff


	//   ....[72]....
        /*0624*/ 	.word	0xffffffff


	//   ....[73]....
        /*0628*/ 	.word	0xffffffff


	//   ....[74]....
        /*062c*/ 	.word	0xffffffff


	//   ....[75]....
        /*0630*/ 	.word	0xffffffff


	//   ....[76]....
        /*0634*/ 	.word	0xffffffff


	//   ....[77]....
        /*0638*/ 	.word	0xffffffff


	//   ....[78]....
        /*063c*/ 	.word	0xffffffff


	//   ....[79]....
        /*0640*/ 	.word	0xffffffff


	//   ....[80]....
        /*0644*/ 	.word	0xffffffff


	//   ....[81]....
        /*0648*/ 	.word	0xffffffff


	//   ....[82]....
        /*064c*/ 	.word	0xffffffff


	//   ....[83]....
        /*0650*/ 	.word	0xffffffff


	//   ....[84]....
        /*0654*/ 	.word	0xffffffff


	//   ....[85]....
        /*0658*/ 	.word	0xffffffff


	//   ....[86]....
        /*065c*/ 	.word	0xffffffff


	//   ....[87]....
        /*0660*/ 	.word	0xffffffff


	//   ....[88]....
        /*0664*/ 	.word	0xffffffff


	//   ....[89]....
        /*0668*/ 	.word	0xffffffff


	//   ....[90]....
        /*066c*/ 	.word	0xffffffff


	//   ....[91]....
        /*0670*/ 	.word	0xffffffff


	//   ....[92]....
        /*0674*/ 	.word	0xffffffff


	//   ....[93]....
        /*0678*/ 	.word	0xffffffff


	//   ....[94]....
        /*067c*/ 	.word	0xffffffff


	//   ....[95]....
        /*0680*/ 	.word	0xffffffff


	//   ....[96]....
        /*0684*/ 	.word	0xffffffff


	//   ....[97]....
        /*0688*/ 	.word	0xffffffff


	//   ....[98]....
        /*068c*/ 	.word	0xffffffff


	//   ....[99]....
        /*0690*/ 	.word	0xffffffff


	//   ....[100]....
        /*0694*/ 	.word	0xffffffff


	//   ....[101]....
        /*0698*/ 	.word	0xffffffff


	//   ....[102]....
        /*069c*/ 	.word	0xffffffff


	//   ....[103]....
        /*06a0*/ 	.word	0xffffffff


	//   ....[104]....
        /*06a4*/ 	.word	0xffffffff


	//   ....[105]....
        /*06a8*/ 	.word	0xffffffff


	//   ....[106]....
        /*06ac*/ 	.word	0xffffffff


	//   ....[107]....
        /*06b0*/ 	.word	0xffffffff


	//   ....[108]....
        /*06b4*/ 	.word	0xffffffff


	//   ....[109]....
        /*06b8*/ 	.word	0xffffffff


	//   ....[110]....
        /*06bc*/ 	.word	0xffffffff


	//   ....[111]....
        /*06c0*/ 	.word	0x0500000f


	//   ....[112]....
        /*06c4*/ 	.word	0x0500000f


	//   ....[113]....
        /*06c8*/ 	.word	0x0500000f


	//   ....[114]....
        /*06cc*/ 	.word	0x0500000f


	//   ....[115]....
        /*06d0*/ 	.word	0x0500000f


	//   ....[116]....
        /*06d4*/ 	.word	0x0500000f


	//   ....[117]....
        /*06d8*/ 	.word	0x0500000f


	//   ....[118]....
        /*06dc*/ 	.word	0x0500000f


	//   ....[119]....
        /*06e0*/ 	.word	0x0500000f


	//   ....[120]....
        /*06e4*/ 	.word	0x0500000f


	//   ....[121]....
        /*06e8*/ 	.word	0x0500000f


	//   ....[122]....
        /*06ec*/ 	.word	0x0500000f


	//   ....[123]....
        /*06f0*/ 	.word	0x0500000f


	//   ....[124]....
        /*06f4*/ 	.word	0x0500000f


	//   ....[125]....
        /*06f8*/ 	.word	0x0500000f


	//   ....[126]....
        /*06fc*/ 	.word	0x0500000f


	//   ....[127]....
        /*0700*/ 	.word	0x0500000f


	//   ....[128]....
        /*0704*/ 	.word	0x0500000f


	//   ....[129]....
        /*0708*/ 	.word	0x0500000f


	//   ....[130]....
        /*070c*/ 	.word	0x0500000f


	//   ....[131]....
        /*0710*/ 	.word	0x0500000f


	//   ....[132]....
        /*0714*/ 	.word	0x0500000f


	//   ....[133]....
        /*0718*/ 	.word	0x0500000f


	//   ....[134]....
        /*071c*/ 	.word	0x0500000f


	//   ....[135]....
        /*0720*/ 	.word	0x0500000f


	//   ....[136]....
        /*0724*/ 	.word	0x0500000f


	//   ....[137]....
        /*0728*/ 	.word	0x0500000f


	//   ....[138]....
        /*072c*/ 	.word	0x0500000f


	//   ....[139]....
        /*0730*/ 	.word	0x0500000f


	//   ....[140]....
        /*0734*/ 	.word	0x0500000f


	//   ....[141]....
        /*0738*/ 	.word	0x0500000f


	//   ....[142]....
        /*073c*/ 	.word	0x0500000f


	//   ....[143]....
        /*0740*/ 	.word	0x0500000f


	//   ....[144]....
        /*0744*/ 	.word	0x0500000f


	//   ....[145]....
        /*0748*/ 	.word	0x0500000f


	//   ....[146]....
        /*074c*/ 	.word	0x0500000f


	//----- nvinfo : EIATTR_COOP_GROUP_INSTR_OFFSETS
	.align		4
.L_455:
        /*0750*/ 	.byte	0x04, 0x28
        /*0752*/ 	.short	(.L_457 - .L_456)


	//   ....[0]....
.L_456:
        /*0754*/ 	.word	0x00000060


	//   ....[1]....
        /*0758*/ 	.word	0x00000140


	//   ....[2]....
        /*075c*/ 	.word	0x00000190


	//   ....[3]....
        /*0760*/ 	.word	0x000003c0


	//   ....[4]....
        /*0764*/ 	.word	0x00000520


	//   ....[5]....
        /*0768*/ 	.word	0x00000640


	//   ....[6]....
        /*076c*/ 	.word	0x000007a0


	//   ....[7]....
        /*0770*/ 	.word	0x00002330


	//   ....[8]....
        /*0774*/ 	.word	0x00002dd0


	//   ....[9]....
        /*0778*/ 	.word	0x00003690


	//   ....[10]....
        /*077c*/ 	.word	0x00004060


	//   ....[11]....
        /*0780*/ 	.word	0x00004170


	//   ....[12]....
        /*0784*/ 	.word	0x000044a0


	//   ....[13]....
        /*0788*/ 	.word	0x00004520


	//   ....[14]....
        /*078c*/ 	.word	0x00006720


	//   ....[15]....
        /*0790*/ 	.word	0x00006970


	//   ....[16]....
        /*0794*/ 	.word	0x00007070


	//   ....[17]....
        /*0798*/ 	.word	0x00007170


	//   ....[18]....
        /*079c*/ 	.word	0x00007470


	//   ....[19]....
        /*07a0*/ 	.word	0x00007520


	//   ....[20]....
        /*07a4*/ 	.word	0x00009400


	//   ....[21]....
        /*07a8*/ 	.word	0x00009480


	//   ....[22]....
        /*07ac*/ 	.word	0x000099e0


	//   ....[23]....
        /*07b0*/ 	.word	0x00009a10


	//   ....[24]....
        /*07b4*/ 	.word	0x0000b590


	//   ....[25]....
        /*07b8*/ 	.word	0x0000b8b0


	//   ....[26]....
        /*07bc*/ 	.word	0x0000c1c0


	//   ....[27]....
        /*07c0*/ 	.word	0x0000c2b0


	//   ....[28]....
        /*07c4*/ 	.word	0x0000c2c0


	//   ....[29]....
        /*07c8*/ 	.word	0x0000c2f0


	//   ....[30]....
        /*07cc*/ 	.word	0x0000d480


	//   ....[31]....
        /*07d0*/ 	.word	0x0000d4c0


	//   ....[32]....
        /*07d4*/ 	.word	0x0000d620


	//   ....[33]....
        /*07d8*/ 	.word	0x0000d640


	//   ....[34]....
        /*07dc*/ 	.word	0x0000f2d0


	//   ....[35]....
        /*07e0*/ 	.word	0x0000f2e0


	//   ....[36]....
        /*07e4*/ 	.word	0x0000f2f0


	//   ....[37]....
        /*07e8*/ 	.word	0x0000f300


	//   ....[38]....
        /*07ec*/ 	.word	0x0000fdd0


	//   ....[39]....
        /*07f0*/ 	.word	0x0000fe00


	//   ....[40]....
        /*07f4*/ 	.word	0x0000ffa0


	//   ....[41]....
        /*07f8*/ 	.word	0x0000ffc0


	//   ....[42]....
        /*07fc*/ 	.word	0x00010110


	//   ....[43]....
        /*0800*/ 	.word	0x00010130


	//   ....[44]....
        /*0804*/ 	.word	0x00010290


	//   ....[45]....
        /*0808*/ 	.word	0x000102b0


	//   ....[46]....
        /*080c*/ 	.word	0x00010850


	//   ....[47]....
        /*0810*/ 	.word	0x00010880


	//   ....[48]....
        /*0814*/ 	.word	0x00011180


	//   ....[49]....
        /*0818*/ 	.word	0x00011190


	//   ....[50]....
        /*081c*/ 	.word	0x000124c0


	//   ....[51]....
        /*0820*/ 	.word	0x000124f0


	//   ....[52]....
        /*0824*/ 	.word	0x00012670


	//   ....[53]....
        /*0828*/ 	.word	0x00012690


	//   ....[54]....
        /*082c*/ 	.word	0x000127e0


	//   ....[55]....
        /*0830*/ 	.word	0x00012800


	//   ....[56]....
        /*0834*/ 	.word	0x00012960


	//   ....[57]....
        /*0838*/ 	.word	0x00012980


	//   ....[58]....
        /*083c*/ 	.word	0x00012b70


	//   ....[59]....
        /*0840*/ 	.word	0x00012db0


	//   ....[60]....
        /*0844*/ 	.word	0x00012de0


	//   ....[61]....
        /*0848*/ 	.word	0x00012e10


	//   ....[62]....
        /*084c*/ 	.word	0x00012e40


	//   ....[63]....
        /*0850*/ 	.word	0x00012e70


	//   ....[64]....
        /*0854*/ 	.word	0x00012ea0


	//   ....[65]....
        /*0858*/ 	.word	0x00013050


	//   ....[66]....
        /*085c*/ 	.word	0x00013080


	//   ....[67]....
        /*0860*/ 	.word	0x000130b0


	//   ....[68]....
        /*0864*/ 	.word	0x000130e0


	//   ....[69]....
        /*0868*/ 	.word	0x00013110


	//   ....[70]....
        /*086c*/ 	.word	0x00013140


	//   ....[71]....
        /*0870*/ 	.word	0x000131e0


	//   ....[72]....
        /*0874*/ 	.word	0x00013210


	//   ....[73]....
        /*0878*/ 	.word	0x00013220


	//   ....[74]....
        /*087c*/ 	.word	0x00013250


	//   ....[75]....
        /*0880*/ 	.word	0x00015000


	//   ....[76]....
        /*0884*/ 	.word	0x00015c60


	//   ....[77]....
        /*0888*/ 	.word	0x00015c80


	//   ....[78]....
        /*088c*/ 	.word	0x00015d60


	//   ....[79]....
        /*0890*/ 	.word	0x00015d70


	//   ....[80]....
        /*0894*/ 	.word	0x00015e20


	//   ....[81]....
        /*0898*/ 	.word	0x00015e30


	//   ....[82]....
        /*089c*/ 	.word	0x00015ee0


	//   ....[83]....
        /*08a0*/ 	.word	0x00015ef0


	//   ....[84]....
        /*08a4*/ 	.word	0x00015fa0


	//   ....[85]....
        /*08a8*/ 	.word	0x00015fb0


	//   ....[86]....
        /*08ac*/ 	.word	0x00016060


	//   ....[87]....
        /*08b0*/ 	.word	0x00016070


	//   ....[88]....
        /*08b4*/ 	.word	0x00016120


	//   ....[89]....
        /*08b8*/ 	.word	0x00016130


	//   ....[90]....
        /*08bc*/ 	.word	0x00016180


	//   ....[91]....
        /*08c0*/ 	.word	0x000161d0


	//   ....[92]....
        /*08c4*/ 	.word	0x00019870


	//   ....[93]....
        /*08c8*/ 	.word	0x000198a0


	//   ....[94]....
        /*08cc*/ 	.word	0x00019900


	//   ....[95]....
        /*08d0*/ 	.word	0x00019930


	//   ....[96]....
        /*08d4*/ 	.word	0x00019960


	//   ....[97]....
        /*08d8*/ 	.word	0x00019990


	//   ....[98]....
        /*08dc*/ 	.word	0x000199c0


	//   ....[99]....
        /*08e0*/ 	.word	0x000199f0


	//   ....[100]....
        /*08e4*/ 	.word	0x00019bc0


	//   ....[101]....
        /*08e8*/ 	.word	0x00019bf0


	//   ....[102]....
        /*08ec*/ 	.word	0x00019c20


	//   ....[103]....
        /*08f0*/ 	.word	0x00019c50


	//   ....[104]....
        /*08f4*/ 	.word	0x00019c80


	//   ....[105]....
        /*08f8*/ 	.word	0x00019cb0


	//   ....[106]....
        /*08fc*/ 	.word	0x00019d80


	//   ....[107]....
        /*0900*/ 	.word	0x00019da0


	//   ....[108]....
        /*0904*/ 	.word	0x00019db0


	//   ....[109]....
        /*0908*/ 	.word	0x00019e30


	//   ....[110]....
        /*090c*/ 	.word	0x0001a980


	//   ....[111]....
        /*0910*/ 	.word	0x0001b010


	//   ....[112]....
        /*0914*/ 	.word	0x0001b1f0


	//   ....[113]....
        /*0918*/ 	.word	0x0001b240


	//   ....[114]....
        /*091c*/ 	.word	0x0001b380


	//   ....[115]....
        /*0920*/ 	.word	0x0001b3d0


	//   ....[116]....
        /*0924*/ 	.word	0x0001b510


	//   ....[117]....
        /*0928*/ 	.word	0x0001b560


	//   ....[118]....
        /*092c*/ 	.word	0x0001b6a0


	//   ....[119]....
        /*0930*/ 	.word	0x0001b6f0


	//   ....[120]....
        /*0934*/ 	.word	0x0001b830


	//   ....[121]....
        /*0938*/ 	.word	0x0001b880


	//   ....[122]....
        /*093c*/ 	.word	0x0001b9c0


	//   ....[123]....
        /*0940*/ 	.word	0x0001ba10


	//   ....[124]....
        /*0944*/ 	.word	0x0001bb30


	//   ....[125]....
        /*0948*/ 	.word	0x0001bba0


	//   ....[126]....
        /*094c*/ 	.word	0x0001bcc0


	//   ....[127]....
        /*0950*/ 	.word	0x0001bd10


	//   ....[128]....
        /*0954*/ 	.word	0x0001c040


	//   ....[129]....
        /*0958*/ 	.word	0x0001c0e0


	//   ....[130]....
        /*095c*/ 	.word	0x0001c280


	//   ....[131]....
        /*0960*/ 	.word	0x0001c300


	//   ....[132]....
        /*0964*/ 	.word	0x0001c380


	//   ....[133]....
        /*0968*/ 	.word	0x0001c400


	//   ....[134]....
        /*096c*/ 	.word	0x0001c480


	//   ....[135]....
        /*0970*/ 	.word	0x0001c510


	//   ....[136]....
        /*0974*/ 	.word	0x0001c5b0


	//   ....[137]....
        /*0978*/ 	.word	0x0001c660


	//   ....[138]....
        /*097c*/ 	.word	0x0001c6e0


	//   ....[139]....
        /*0980*/ 	.word	0x0001c760


	//   ....[140]....
        /*0984*/ 	.word	0x0001c7e0


	//   ....[141]....
        /*0988*/ 	.word	0x0001c870


	//   ....[142]....
        /*098c*/ 	.word	0x0001c8f0


	//   ....[143]....
        /*0990*/ 	.word	0x0001c9a0


	//   ....[144]....
        /*0994*/ 	.word	0x0001c9f0


	//   ....[145]....
        /*0998*/ 	.word	0x0001cab0


	//   ....[146]....
        /*099c*/ 	.word	0x0001cbe0


	//----- nvinfo : EIATTR_REG_RECONFIG
	.align		4
.L_457:
        /*09a0*/ 	.byte	0x01, 0x54
	.zero		2


	//----- nvinfo : EIATTR_SYSCALL_OFFSETS
	.align		4
        /*09a4*/ 	.byte	0x04, 0x46
        /*09a6*/ 	.short	(.L_459 - .L_458)


	//   ....[0]....
.L_458:
        /*09a8*/ 	.word	0x000024b0


	//   ....[1]....
        /*09ac*/ 	.word	0x00014c20


	//   ....[2]....
        /*09b0*/ 	.word	0x00014d70


	//   ....[3]....
        /*09b4*/ 	.word	0x00014e60


	//   ....[4]....
        /*09b8*/ 	.word	0x000157a0


	//----- nvinfo : EIATTR_MBARRIER_INSTR_OFFSETS
	.align		4
.L_459:
        /*09bc*/ 	.byte	0x04, 0x39
        /*09be*/ 	.short	(.L_461 - .L_460)


	//   ....[0]....
.L_460:
        /*09c0*/ 	.word	0x00000270
        /*09c4*/ 	.word	0x000000ff
        /*09c8*/ 	.word	0x00030800
        /*09cc*/ 	.short	0x0100
        /*09ce*/ 	.byte	0x08
	.zero		1


	//   ....[1]....
        /*09d0*/ 	.word	0x00000280
        /*09d4*/ 	.word	0x000000ff
        /*09d8*/ 	.word	0x00030820
        /*09dc*/ 	.short	0x0100
        /*09de*/ 	.byte	0x08
	.zero		1


	//   ....[2]....
        /*09e0*/ 	.word	0x00000370
        /*09e4*/ 	.word	0x000000ff
        /*09e8*/ 	.word	0x00030830
        /*09ec*/ 	.short	0x0100
        /*09ee*/ 	.byte	0x08
	.zero		1


	//   ....[3]....
        /*09f0*/ 	.word	0x00000380
        /*09f4*/ 	.word	0x000000ff
        /*09f8*/ 	.word	0x00030840
        /*09fc*/ 	.short	0x0100
        /*09fe*/ 	.byte	0x08
	.zero		1


	//   ....[4]....
        /*0a00*/ 	.word	0x00000390
        /*0a04*/ 	.word	0x000000ff
        /*0a08*/ 	.word	0x00030838
        /*0a0c*/ 	.short	0x0100
        /*0a0e*/ 	.byte	0x08
	.zero		1


	//   ....[5]....
        /*0a10*/ 	.word	0x000003a0
        /*0a14*/ 	.word	0x000000ff
        /*0a18*/ 	.word	0x00030848
        /*0a1c*/ 	.short	0x0100
        /*0a1e*/ 	.byte	0x08
	.zero		1


	//   ....[6]....
        /*0a20*/ 	.word	0x000004d0
        /*0a24*/ 	.word	0x000000ff
        /*0a28*/ 	.word	0x00030850
        /*0a2c*/ 	.short	0x0100
        /*0a2e*/ 	.byte	0x08
	.zero		1


	//   ....[7]....
        /*0a30*/ 	.word	0x000004e0
        /*0a34*/ 	.word	0x000000ff
        /*0a38*/ 	.word	0x00030860
        /*0a3c*/ 	.short	0x0100
        /*0a3e*/ 	.byte	0x08
	.zero		1


	//   ....[8]....
        /*0a40*/ 	.word	0x000004f0
        /*0a44*/ 	.word	0x000000ff
        /*0a48*/ 	.word	0x00030858
        /*0a4c*/ 	.short	0x0100
        /*0a4e*/ 	.byte	0x08
	.zero		1


	//   ....[9]....
        /*0a50*/ 	.word	0x00000500
        /*0a54*/ 	.word	0x000000ff
        /*0a58*/ 	.word	0x00030868
        /*0a5c*/ 	.short	0x0100
        /*0a5e*/ 	.byte	0x08
	.zero		1


	//   ....[10]....
        /*0a60*/ 	.word	0x000005f0
        /*0a64*/ 	.word	0x000000ff
        /*0a68*/ 	.word	0x00030870
        /*0a6c*/ 	.short	0x0100
        /*0a6e*/ 	.byte	0x06
	.zero		1


	//   ....[11]....
        /*0a70*/ 	.word	0x00000600
        /*0a74*/ 	.word	0x000000ff
        /*0a78*/ 	.word	0x00030880
        /*0a7c*/ 	.short	0x0100
        /*0a7e*/ 	.byte	0x06
	.zero		1


	//   ....[12]....
        /*0a80*/ 	.word	0x00000610
        /*0a84*/ 	.word	0x000000ff
        /*0a88*/ 	.word	0x00030878
        /*0a8c*/ 	.short	0x0100
        /*0a8e*/ 	.byte	0x06
	.zero		1


	//   ....[13]....
        /*0a90*/ 	.word	0x00000620
        /*0a94*/ 	.word	0x000000ff
        /*0a98*/ 	.word	0x00030888
        /*0a9c*/ 	.short	0x0100
        /*0a9e*/ 	.byte	0x06
	.zero		1


	//   ....[14]....
        /*0aa0*/ 	.word	0x00000750
        /*0aa4*/ 	.word	0x000000ff
        /*0aa8*/ 	.word	0x00030890
        /*0aac*/ 	.short	0x0100
        /*0aae*/ 	.byte	0x08
	.zero		1


	//   ....[15]....
        /*0ab0*/ 	.word	0x00000760
        /*0ab4*/ 	.word	0x000000ff
        /*0ab8*/ 	.word	0x000308a0
        /*0abc*/ 	.short	0x0100
        /*0abe*/ 	.byte	0x08
	.zero		1


	//   ....[16]....
        /*0ac0*/ 	.word	0x00000770
        /*0ac4*/ 	.word	0x000000ff
        /*0ac8*/ 	.word	0x00030898
        /*0acc*/ 	.short	0x0100
        /*0ace*/ 	.byte	0x08
	.zero		1


	//   ....[17]....
        /*0ad0*/ 	.word	0x00000780
        /*0ad4*/ 	.word	0x000000ff
        /*0ad8*/ 	.word	0x000308a8
        /*0adc*/ 	.short	0x0100
        /*0ade*/ 	.byte	0x08
	.zero		1


	//   ....[18]....
        /*0ae0*/ 	.word	0x000008b0
        /*0ae4*/ 	.word	0x000000ff
        /*0ae8*/ 	.word	0x000308b0
        /*0aec*/ 	.short	0x0100
        /*0aee*/ 	.byte	0x08
	.zero		1


	//   ....[19]....
        /*0af0*/ 	.word	0x000008c0
        /*0af4*/ 	.word	0x000000ff
        /*0af8*/ 	.word	0x000308c0
        /*0afc*/ 	.short	0x0100
        /*0afe*/ 	.byte	0x08
	.zero		1


	//   ....[20]....
        /*0b00*/ 	.word	0x000008d0
        /*0b04*/ 	.word	0x000000ff
        /*0b08*/ 	.word	0x000308b8
        /*0b0c*/ 	.short	0x0100
        /*0b0e*/ 	.byte	0x08
	.zero		1


	//   ....[21]....
        /*0b10*/ 	.word	0x000008e0
        /*0b14*/ 	.word	0x000000ff
        /*0b18*/ 	.word	0x000308c8
        /*0b1c*/ 	.short	0x0100
        /*0b1e*/ 	.byte	0x08
	.zero		1


	//   ....[22]....
        /*0b20*/ 	.word	0x00002530
        /*0b24*/ 	.word	0x000000ff
        /*0b28*/ 	.word	0x00030800
        /*0b2c*/ 	.short	0x010a
        /*0b2e*/ 	.byte	0x25
	.zero		1


	//   ....[23]....
        /*0b30*/ 	.word	0x000025e0
        /*0b34*/ 	.word	0x0000000f
        /*0b38*/ 	.word	0x00030830
        /*0b3c*/ 	.short	0x010a
        /*0b3e*/ 	.byte	0x3f
	.zero		1


	//   ....[24]....
        /*0b40*/ 	.word	0x00002650
        /*0b44*/ 	.word	0x0000000f
        /*0b48*/ 	.word	0x00030830
        /*0b4c*/ 	.short	0x010a
        /*0b4e*/ 	.byte	0x3f
	.zero		1


	//   ....[25]....
        /*0b50*/ 	.word	0x00003250
        /*0b54*/ 	.word	0x00000002
        /*0b58*/ 	.word	0x00000000
        /*0b5c*/ 	.short	0x0101
        /*0b5e*/ 	.byte	0x3f
	.zero		1


	//   ....[26]....
        /*0b60*/ 	.word	0x000051b0
        /*0b64*/ 	.word	0x000000ff
        /*0b68*/ 	.word	0x00030830
        /*0b6c*/ 	.short	0x010a
        /*0b6e*/ 	.byte	0x05
	.zero		1


	//   ....[27]....
        /*0b70*/ 	.word	0x00005210
        /*0b74*/ 	.word	0x000000ff
        /*0b78*/ 	.word	0x00030830
        /*0b7c*/ 	.short	0x010a
        /*0b7e*/ 	.byte	0x05
	.zero		1


	//   ....[28]....
        /*0b80*/ 	.word	0x00006060
        /*0b84*/ 	.word	0x000000ff
        /*0b88*/ 	.word	0x00030850
        /*0b8c*/ 	.short	0x010a
        /*0b8e*/ 	.byte	0x0e
	.zero		1


	//   ....[29]....
        /*0b90*/ 	.word	0x000060a0
        /*0b94*/ 	.word	0x000000ff
        /*0b98*/ 	.word	0x00030850
        /*0b9c*/ 	.short	0x010a
        /*0b9e*/ 	.byte	0x0e
	.zero		1


	//   ....[30]....
        /*0ba0*/ 	.word	0x00006750
        /*0ba4*/ 	.word	0x00000098
        /*0ba8*/ 	.word	0x00000000
        /*0bac*/ 	.short	0x0101
        /*0bae*/ 	.byte	0x3f
	.zero		1


	//   ....[31]....
        /*0bb0*/ 	.word	0x000076f0
        /*0bb4*/ 	.word	0x00000000
        /*0bb8*/ 	.word	0x00000000
        /*0bbc*/ 	.short	0x0101
        /*0bbe*/ 	.byte	0x3f
	.zero		1


	//   ....[32]....
        /*0bc0*/ 	.word	0x00008010
        /*0bc4*/ 	.word	0x000000ff
        /*0bc8*/ 	.word	0x00030830
        /*0bcc*/ 	.short	0x010a
        /*0bce*/ 	.byte	0x06
	.zero		1


	//   ....[33]....
        /*0bd0*/ 	.word	0x00008070
        /*0bd4*/ 	.word	0x000000ff
        /*0bd8*/ 	.word	0x00030830
        /*0bdc*/ 	.short	0x010a
        /*0bde*/ 	.byte	0x06
	.zero		1


	//   ....[34]....
        /*0be0*/ 	.word	0x00008ec0
        /*0be4*/ 	.word	0x000000ff
        /*0be8*/ 	.word	0x00030850
        /*0bec*/ 	.short	0x010a
        /*0bee*/ 	.byte	0x0a
	.zero		1


	//   ....[35]....
        /*0bf0*/ 	.word	0x00008f00
        /*0bf4*/ 	.word	0x000000ff
        /*0bf8*/ 	.word	0x00030850
        /*0bfc*/ 	.short	0x010a
        /*0bfe*/ 	.byte	0x0a
	.zero		1


	//   ....[36]....
        /*0c00*/ 	.word	0x00009bb0
        /*0c04*/ 	.word	0x0000009a
        /*0c08*/ 	.word	0x00000000
        /*0c0c*/ 	.short	0x0101
        /*0c0e*/ 	.byte	0x3f
	.zero		1


	//   ....[37]....
        /*0c10*/ 	.word	0x00009c90
        /*0c14*/ 	.word	0x0000009e
        /*0c18*/ 	.word	0x00000000
        /*0c1c*/ 	.short	0x0101
        /*0c1e*/ 	.byte	0x3f
	.zero		1


	//   ....[38]....
        /*0c20*/ 	.word	0x0000a110
        /*0c24*/ 	.word	0x000000ff
        /*0c28*/ 	.word	0x00030830
        /*0c2c*/ 	.short	0x010a
        /*0c2e*/ 	.byte	0x06
	.zero		1


	//   ....[39]....
        /*0c30*/ 	.word	0x0000a170
        /*0c34*/ 	.word	0x000000ff
        /*0c38*/ 	.word	0x00030830
        /*0c3c*/ 	.short	0x010a
        /*0c3e*/ 	.byte	0x06
	.zero		1


	//   ....[40]....
        /*0c40*/ 	.word	0x0000afc0
        /*0c44*/ 	.word	0x000000ff
        /*0c48*/ 	.word	0x00030850
        /*0c4c*/ 	.short	0x010a
        /*0c4e*/ 	.byte	0x0a
	.zero		1


	//   ....[41]....
        /*0c50*/ 	.word	0x0000b000
        /*0c54*/ 	.word	0x000000ff
        /*0c58*/ 	.word	0x00030850
        /*0c5c*/ 	.short	0x010a
        /*0c5e*/ 	.byte	0x0a
	.zero		1


	//   ....[42]....
        /*0c60*/ 	.word	0x0000b630
        /*0c64*/ 	.word	0x00000002
        /*0c68*/ 	.word	0x00000000
        /*0c6c*/ 	.short	0x0101
        /*0c6e*/ 	.byte	0x3f
	.zero		1


	//   ....[43]....
        /*0c70*/ 	.word	0x0000c5b0
        /*0c74*/ 	.word	0x00000000
        /*0c78*/ 	.word	0x00000000
        /*0c7c*/ 	.short	0x0101
        /*0c7e*/ 	.byte	0x3f
	.zero		1


	//   ....[44]....
        /*0c80*/ 	.word	0x0000d3f0
        /*0c84*/ 	.word	0x000000ff
        /*0c88*/ 	.word	0x00030850
        /*0c8c*/ 	.short	0x010a
        /*0c8e*/ 	.byte	0x05
	.zero		1


	//   ....[45]....
        /*0c90*/ 	.word	0x0000d430
        /*0c94*/ 	.word	0x000000ff
        /*0c98*/ 	.word	0x00030850
        /*0c9c*/ 	.short	0x010a
        /*0c9e*/ 	.byte	0x05
	.zero		1


	//   ....[46]....
        /*0ca0*/ 	.word	0x0000d890
        /*0ca4*/ 	.word	0x0000000a
        /*0ca8*/ 	.word	0x00000000
        /*0cac*/ 	.short	0x0101
        /*0cae*/ 	.byte	0x3f
	.zero		1


	//   ....[47]....
        /*0cb0*/ 	.word	0x0000fde0
        /*0cb4*/ 	.word	0x000000ff
        /*0cb8*/ 	.word	0x00000000
        /*0cbc*/ 	.short	0x0101
        /*0cbe*/ 	.byte	0x08
	.zero		1


	//   ....[48]....
        /*0cc0*/ 	.word	0x000106c0
        /*0cc4*/ 	.word	0x000000ff
        /*0cc8*/ 	.word	0x00000000
        /*0ccc*/ 	.short	0x0101
        /*0cce*/ 	.byte	0x08
	.zero		1


	//   ....[49]....
        /*0cd0*/ 	.word	0x00015280
        /*0cd4*/ 	.word	0x00000000
        /*0cd8*/ 	.word	0x00030840
        /*0cdc*/ 	.short	0x010a
        /*0cde*/ 	.byte	0x3f
	.zero		1


	//   ....[50]....
        /*0ce0*/ 	.word	0x000162d0
        /*0ce4*/ 	.word	0x00000012
        /*0ce8*/ 	.word	0x00030800
        /*0cec*/ 	.short	0x0107
        /*0cee*/ 	.byte	0x3f
	.zero		1


	//   ....[51]....
        /*0cf0*/ 	.word	0x000163e0
        /*0cf4*/ 	.word	0x00000012
        /*0cf8*/ 	.word	0x00030800
        /*0cfc*/ 	.short	0x0101
        /*0cfe*/ 	.byte	0x3f
	.zero		1


	//   ....[52]....
        /*0d00*/ 	.word	0x00016400
        /*0d04*/ 	.word	0x00000012
        /*0d08*/ 	.word	0x00030820
        /*0d0c*/ 	.short	0x010a
        /*0d0e*/ 	.byte	0x3f
	.zero		1


	//   ....[53]....
        /*0d10*/ 	.word	0x00016830
        /*0d14*/ 	.word	0x00000003
        /*0d18*/ 	.word	0x00030840
        /*0d1c*/ 	.short	0x010a
        /*0d1e*/ 	.byte	0x3f
	.zero		1


	//   ....[54]....
        /*0d20*/ 	.word	0x00016dd0
        /*0d24*/ 	.word	0x00000003
        /*0d28*/ 	.word	0x00000060
        /*0d2c*/ 	.short	0x010a
        /*0d2e*/ 	.byte	0x3f
	.zero		1


	//   ....[55]....
        /*0d30*/ 	.word	0x00017640
        /*0d34*/ 	.word	0x00000003
        /*0d38*/ 	.word	0x00030840
        /*0d3c*/ 	.short	0x010a
        /*0d3e*/ 	.byte	0x3f
	.zero		1


	//   ....[56]....
        /*0d40*/ 	.word	0x00017be0
        /*0d44*/ 	.word	0x00000002
        /*0d48*/ 	.word	0x00000060
        /*0d4c*/ 	.short	0x010a
        /*0d4e*/ 	.byte	0x3f
	.zero		1


	//   ....[57]....
        /*0d50*/ 	.word	0x000183a0
        /*0d54*/ 	.word	0x00000002
        /*0d58*/ 	.word	0x00030840
        /*0d5c*/ 	.short	0x010a
        /*0d5e*/ 	.byte	0x3f
	.zero		1


	//   ....[58]....
        /*0d60*/ 	.word	0x00018940
        /*0d64*/ 	.word	0x00000002
        /*0d68*/ 	.word	0x00000060
        /*0d6c*/ 	.short	0x010a
        /*0d6e*/ 	.byte	0x3f
	.zero		1


	//   ....[59]....
        /*0d70*/ 	.word	0x000190b0
        /*0d74*/ 	.word	0x00000000
        /*0d78*/ 	.word	0x00030860
        /*0d7c*/ 	.short	0x010a
        /*0d7e*/ 	.byte	0x3f
	.zero		1


	//   ....[60]....
        /*0d80*/ 	.word	0x0001a900
        /*0d84*/ 	.word	0x00000000
        /*0d88*/ 	.word	0x00030820
        /*0d8c*/ 	.short	0x010a
        /*0d8e*/ 	.byte	0x3f
	.zero		1


	//   ....[61]....
        /*0d90*/ 	.word	0x0001ab10
        /*0d94*/ 	.word	0x00000006
        /*0d98*/ 	.word	0x00000000
        /*0d9c*/ 	.short	0x010a
        /*0d9e*/ 	.byte	0x3f
	.zero		1


	//   ....[62]....
        /*0da0*/ 	.word	0x0001ab40
        /*0da4*/ 	.word	0x00000007
        /*0da8*/ 	.word	0x00000000
        /*0dac*/ 	.short	0x010a
        /*0dae*/ 	.byte	0x3f
	.zero		1


	//   ....[63]....
        /*0db0*/ 	.word	0x0001aba0
        /*0db4*/ 	.word	0x00000004
        /*0db8*/ 	.word	0x00000000
        /*0dbc*/ 	.short	0x010a
        /*0dbe*/ 	.byte	0x3f
	.zero		1


	//   ....[64]....
        /*0dc0*/ 	.word	0x0001abd0
        /*0dc4*/ 	.word	0x00000003
        /*0dc8*/ 	.word	0x00000000
        /*0dcc*/ 	.short	0x010a
        /*0dce*/ 	.byte	0x3f
	.zero		1


	//   ....[65]....
        /*0dd0*/ 	.word	0x0001ac40
        /*0dd4*/ 	.word	0x00000003
        /*0dd8*/ 	.word	0x00030800
        /*0ddc*/ 	.short	0x010a
        /*0dde*/ 	.byte	0x3f
	.zero		1


	//   ....[66]....
        /*0de0*/ 	.word	0x0001ac90
        /*0de4*/ 	.word	0x0000000f
        /*0de8*/ 	.word	0x00030830
        /*0dec*/ 	.short	0x010a
        /*0dee*/ 	.byte	0x3f
	.zero		1


	//   ....[67]....
        /*0df0*/ 	.word	0x0001acf0
        /*0df4*/ 	.word	0x0000009a
        /*0df8*/ 	.word	0x00030830
        /*0dfc*/ 	.short	0x010a
        /*0dfe*/ 	.byte	0x3f
	.zero		1


	//   ....[68]....
        /*0e00*/ 	.word	0x0001ad50
        /*0e04*/ 	.word	0x00000015
        /*0e08*/ 	.word	0x00030850
        /*0e0c*/ 	.short	0x010a
        /*0e0e*/ 	.byte	0x3f
	.zero		1


	//   ....[69]....
        /*0e10*/ 	.word	0x0001adb0
        /*0e14*/ 	.word	0x00000003
        /*0e18*/ 	.word	0x00030830
        /*0e1c*/ 	.short	0x010a
        /*0e1e*/ 	.byte	0x3f
	.zero		1


	//   ....[70]....
        /*0e20*/ 	.word	0x0001ae10
        /*0e24*/ 	.word	0x00000002
        /*0e28*/ 	.word	0x00030850
        /*0e2c*/ 	.short	0x010a
        /*0e2e*/ 	.byte	0x3f
	.zero		1


	//   ....[71]....
        /*0e30*/ 	.word	0x0001ae70
        /*0e34*/ 	.word	0x00000003
        /*0e38*/ 	.word	0x00030830
        /*0e3c*/ 	.short	0x010a
        /*0e3e*/ 	.byte	0x3f
	.zero		1


	//   ....[72]....
        /*0e40*/ 	.word	0x0001aed0
        /*0e44*/ 	.word	0x00000002
        /*0e48*/ 	.word	0x00030850
        /*0e4c*/ 	.short	0x010a
        /*0e4e*/ 	.byte	0x3f
	.zero		1


	//   ....[73]....
        /*0e50*/ 	.word	0x0001af30
        /*0e54*/ 	.word	0x00000005
        /*0e58*/ 	.word	0x00030850
        /*0e5c*/ 	.short	0x010a
        /*0e5e*/ 	.byte	0x3f
	.zero		1


	//   ....[74]....
        /*0e60*/ 	.word	0x0001b0d0
        /*0e64*/ 	.word	0x00000000
        /*0e68*/ 	.word	0x00030840
        /*0e6c*/ 	.short	0x010a
        /*0e6e*/ 	.byte	0x3f
	.zero		1


	//   ....[75]....
        /*0e70*/ 	.word	0x0001bd50
        /*0e74*/ 	.word	0x00000012
        /*0e78*/ 	.word	0x00030820
        /*0e7c*/ 	.short	0x010a
        /*0e7e*/ 	.byte	0x3f
	.zero		1


	//   ....[76]....
        /*0e80*/ 	.word	0x0001bda0
        /*0e84*/ 	.word	0x00000003
        /*0e88*/ 	.word	0x00030840
        /*0e8c*/ 	.short	0x010a
        /*0e8e*/ 	.byte	0x3f
	.zero		1


	//   ....[77]....
        /*0e90*/ 	.word	0x0001bdf0
        /*0e94*/ 	.word	0x00000003
        /*0e98*/ 	.word	0x00000060
        /*0e9c*/ 	.short	0x010a
        /*0e9e*/ 	.byte	0x3f
	.zero		1


	//   ....[78]....
        /*0ea0*/ 	.word	0x0001be40
        /*0ea4*/ 	.word	0x00000003
        /*0ea8*/ 	.word	0x00030840
        /*0eac*/ 	.short	0x010a
        /*0eae*/ 	.byte	0x3f
	.zero		1


	//   ....[79]....
        /*0eb0*/ 	.word	0x0001be90
        /*0eb4*/ 	.word	0x00000002
        /*0eb8*/ 	.word	0x00000060
        /*0ebc*/ 	.short	0x010a
        /*0ebe*/ 	.byte	0x3f
	.zero		1


	//   ....[80]....
        /*0ec0*/ 	.word	0x0001bee0
        /*0ec4*/ 	.word	0x00000002
        /*0ec8*/ 	.word	0x00030840
        /*0ecc*/ 	.short	0x010a
        /*0ece*/ 	.byte	0x3f
	.zero		1


	//   ....[81]....
        /*0ed0*/ 	.word	0x0001bf30
        /*0ed4*/ 	.word	0x00000002
        /*0ed8*/ 	.word	0x00000060
        /*0edc*/ 	.short	0x010a
        /*0ede*/ 	.byte	0x3f
	.zero		1


	//   ....[82]....
        /*0ee0*/ 	.word	0x0001bf80
        /*0ee4*/ 	.word	0x00000000
        /*0ee8*/ 	.word	0x00030860
        /*0eec*/ 	.short	0x010a
        /*0eee*/ 	.byte	0x3f
	.zero		1


	//   ....[83]....
        /*0ef0*/ 	.word	0x0001cb00
        /*0ef4*/ 	.word	0x00000000
        /*0ef8*/ 	.word	0x00030820
        /*0efc*/ 	.short	0x010a
        /*0efe*/ 	.byte	0x3f
	.zero		1


	//   ....[84]....
        /*0f00*/ 	.word	0x0001cca0
        /*0f04*/ 	.word	0x00000006
        /*0f08*/ 	.word	0x00000000
        /*0f0c*/ 	.short	0x010a
        /*0f0e*/ 	.byte	0x3f
	.zero		1


	//   ....[85]....
        /*0f10*/ 	.word	0x0001ccf0
        /*0f14*/ 	.word	0x00000007
        /*0f18*/ 	.word	0x00000000
        /*0f1c*/ 	.short	0x010a
        /*0f1e*/ 	.byte	0x3f
	.zero		1


	//   ....[86]....
        /*0f20*/ 	.word	0x0001cd40
        /*0f24*/ 	.word	0x00000004
        /*0f28*/ 	.word	0x00000000
        /*0f2c*/ 	.short	0x010a
        /*0f2e*/ 	.byte	0x3f
	.zero		1


	//----- nvinfo : EIATTR_NUM_MBARRIERS
	.align		4
.L_461:
        /*0f30*/ 	.byte	0x03, 0x38
        /*0f32*/ 	.short	0x0016


	//----- nvinfo : EIATTR_EXIT_INSTR_OFFSETS
	.align		4
        /*0f34*/ 	.byte	0x04, 0x1c
        /*0f36*/ 	.short	(.L_463 - .L_462)


	//   ....[0]....
.L_462:
        /*0f38*/ 	.word	0x00000a50


	//   ....[1]....
        /*0f3c*/ 	.word	0x00012b10


	//   ....[2]....
        /*0f40*/ 	.word	0x0001ac20


	//----- nvinfo : EIATTR_MAX_THREADS
	.align		4
.L_463:
        /*0f44*/ 	.byte	0x04, 0x05
        /*0f46*/ 	.short	(.L_465 - .L_464)
.L_464:
        /*0f48*/ 	.word	0x00000180
        /*0f4c*/ 	.word	0x00000001
        /*0f50*/ 	.word	0x00000001


	//----- nvinfo : EIATTR_CRS_STACK_SIZE
	.align		4
.L_465:
        /*0f54*/ 	.byte	0x04, 0x1e
        /*0f56*/ 	.short	(.L_467 - .L_466)
.L_466:
        /*0f58*/ 	.word	0x00000000


	//----- nvinfo : EIATTR_CBANK_PARAM_SIZE
	.align		4
.L_467:
        /*0f5c*/ 	.byte	0x03, 0x19
        /*0f5e*/ 	.short	0x0af0


	//----- nvinfo : EIATTR_PARAM_CBANK
	.align		4
        /*0f60*/ 	.byte	0x04, 0x0a
        /*0f62*/ 	.short	(.L_469 - .L_468)
	.align		4
.L_468:
        /*0f64*/ 	.word	index@(.nv.constant0._ZN7cutlass13device_kernelIN5flash11enable_sm90INS1_16FlashAttnFwdSm90INS1_25CollectiveMainloopFwdSm90ILi2EN4cute5tupleIJNS5_1CILi1EEES8_S8_EEENS6_IJNS7_ILi128EEENS7_ILi64EEENS7_ILi256EEEEEELi256ENS_6half_tEfNS_4arch4Sm90ELb0ELb1ELb1ELb1ELb0ELb0ELb0ELb1ELb1ELb1ELb1ELb0EEENS1_21CollectiveEpilogueFwdINS6_IJSA_SC_SB_EEES9_SE_SG_Li256ELb1ELb1ELb1ELb0EEENS1_36VarlenDynamicPersistentTileSchedulerILi128ELi64ELi256ELi128ELb1ELb1ELb1ELb1ELb0ELb1EEEEEEEEEvNT_6ParamsE)
        /*0f68*/ 	.short	0x0210
        /*0f6a*/ 	.short	0x0af0


	//----- nvinfo : EIATTR_SW_WAR
	.align		4
.L_469:
        /*0f6c*/ 	.byte	0x04, 0x36
        /*0f6e*/ 	.short	(.L_471 - .L_470)
.L_470:
        /*0f70*/ 	.word	0x00000008
.L_471:


//--------------------- .nv.info._ZN7cutlass13device_kernelIN5flash11enable_sm90INS1_16FlashAttnFwdSm90INS1_25CollectiveMainloopFwdSm90ILi2EN4cute5tupleIJNS5_1CILi1EEES8_S8_EEENS6_IJNS7_ILi128EEENS7_ILi64EEENS7_ILi256EEEEEELi256ENS_6half_tEfNS_4arch4Sm90ELb0ELb1ELb1ELb1ELb0ELb1ELb0ELb1ELb1ELb1ELb1ELb0EEENS1_21CollectiveEpilogueFwdINS6_IJSA_SC_SB_EEES9_SE_SG_Li256ELb1ELb1ELb1ELb0EEENS1_36VarlenDynamicPersistentTileSchedulerILi128ELi64ELi256ELi128ELb1ELb1ELb1ELb1ELb0ELb1EEEEEEEEEvNT_6ParamsE --------------------------
	.section	.nv.info._ZN7cutlass13device_kernelIN5flash11enable_sm90INS1_16FlashAttnFwdSm90INS1_25CollectiveMainloopFwdSm90ILi2EN4cute5tupleIJNS5_1CILi1EEES8_S8_EEENS6_IJNS7_ILi128EEENS7_ILi64EEENS7_ILi256EEEEEELi256ENS_6half_tEfNS_4arch4Sm90ELb0ELb1ELb1ELb1ELb0ELb1ELb0ELb1ELb1ELb1ELb1ELb0EEENS1_21CollectiveEpilogueFwdINS6_IJSA_SC_SB_EEES9_SE_SG_Li256ELb1ELb1ELb1ELb0EEENS1_36VarlenDynamicPersistentTileSchedulerILi128ELi64ELi256ELi128ELb1ELb1ELb1ELb1ELb0ELb1EEEEEEEEEvNT_6ParamsE,"",@"SHT_CUDA_INFO"
	.sectionflags	@""
	.align	4


	//----- nvinfo : EIATTR_CUDA_API_VERSION
	.align		4
        /*0000*/ 	.byte	0x04, 0x37
        /*0002*/ 	.short	(.L_473 - .L_472)
.L_472:
        /*0004*/ 	.word	0x00000082


	//----- nvinfo : EIATTR_KPARAM_INFO
	.align		4
.L_473:
        /*0008*/ 	.byte	0x04, 0x17
        /*000a*/ 	.short	(.L_475 - .L_474)
.L_474:
        /*000c*/ 	.word	0x00000000
        /*0010*/ 	.short	0x0000
        /*0012*/ 	.short	0x0070
        /*0014*/ 	.byte	0x00, 0xf0, 0x01, 0x2a


	//----- nvinfo : EIATTR_SPARSE_MMA_MASK
	.align		4
.L_475:
        /*0018*/ 	.byte	0x03, 0x50
        /*001a*/ 	.short	0x0000


	//----- nvinfo : EIATTR_MAXREG_COUNT
	.align		4
        /*001c*/ 	.byte	0x03, 0x1b
        /*001e*/ 	.short	0x00a8


	//----- nvinfo : EIATTR_NUM_BARRIERS
	.align		4
        /*0020*/ 	.byte	0x02, 0x4c
        /*0022*/ 	.byte	0x10
	.zero		1


	//----- nvinfo : EIATTR_EXTERNS
	.align		4
        /*0024*/ 	.byte	0x04, 0x0f
        /*0026*/ 	.short	(.L_477 - .L_476)


	//   ....[0]....
	.align		4
.L_476:
        /*0028*/ 	.word	index@(__assertfail)


	//----- nvinfo : EIATTR_ANNOTATIONS
	.align		4
.L_477:
        /*002c*/ 	.byte	0x04, 0x55
        /*002e*/ 	.short	(.L_479 - .L_478)


	//   ....[0]....
.L_478:
        /* <DEDUP_REMOVED lines=167> */


	//----- nvinfo : EIATTR_MERCURY_ISA_VERSION
	.align		4
.L_479:
        /*0a90*/ 	.byte	0x03, 0x5f
        /*0a92*/ 	.short	0x0101


	//----- nvinfo : EIATTR_UNUSED_LOAD_BYTE_OFFSET
	.align		4
        /*0a94*/ 	.byte	0x04, 0x44
        /*0a96*/ 	.short	(.L_481 - .L_480)


	//   ....[0]....
.L_480:
        /*0a98*/ 	.word	0x00000aa0
        /*0a9c*/ 	.word	0x0000fff0


	//   ....[1]....
        /*0aa0*/ 	.word	0x0001fc90
        /*0aa4*/ 	.word	0x0000fff0


	//----- nvinfo : EIATTR_INT_WARP_WIDE_INSTR_OFFSETS
	.align		4
.L_481:
        /*0aa8*/ 	.byte	0x04, 0x31
        /*0aaa*/ 	.short	(.L_483 - .L_482)


	//   ....[0]....
.L_482:
        /*0aac*/ 	.word	0x00000190


	//   ....[1]....
        /*0ab0*/ 	.word	0x000001d0


	//   ....[2]....
        /*0ab4*/ 	.word	0x00000240


	//   ....[3]....
        /*0ab8*/ 	.word	0x000287a0


	//   ....[4]....
        /*0abc*/ 	.word	0x00028840


	//   ....[5]....
        /*0ac0*/ 	.word	0x0002ccd0


	//   ....[6]....
        /*0ac4*/ 	.word	0x0002cd40


	//----- nvinfo : EIATTR_COOP_GROUP_MASK_REGIDS
	.align		4
.L_483:
        /*0ac8*/ 	.byte	0x04, 0x29
        /*0aca*/ 	.short	(.L_485 - .L_484)


	//   ....[0]....
.L_484:
        /*0acc*/ 	.word	0xffffffff


	//   ....[1]....
        /*0ad0*/ 	.word	0xffffffff


	//   ....[2]....
        /*0ad4*/ 	.word	0xffffffff


	//   ....[3]....
        /*0ad8*/ 	.word	0xffffffff


	//   ....[4]....
        /*0adc*/ 	.word	0xffffffff


	//   ....[5]....
        /*0ae0*/ 	.word	0xffffffff


	//   ....[6]....
        /*0ae4*/ 	.word	0xffffffff


	//   ....[7]....
        /*0ae8*/ 	.word	0xffffffff


	//   ....[8]....
        /*0aec*/ 	.word	0xffffffff


	//   ....[9]....
        /*0af0*/ 	.word	0xffffffff


	//   ....[10]....
        /*0af4*/ 	.word	0xffffffff


	//   ....[11]....
        /*0af8*/ 	.word	0xffffffff


	//   ....[12]....
        /*0afc*/ 	.word	0xffffffff


	//   ....[13]....
        /*0b00*/ 	.word	0xffffffff


	//   ....[14]....
        /*0b04*/ 	.word	0xffffffff


	//   ....[15]....
        /*0b08*/ 	.word	0xffffffff


	//   ....[16]....
        /*0b0c*/ 	.word	0xffffffff


	//   ....[17]....
        /*0b10*/ 	.word	0xffffffff


	//   ....[18]....
        /*0b14*/ 	.word	0xffffffff


	//   ....[19]....
        /*0b18*/ 	.word	0xffffffff


	//   ....[20]....
        /*0b1c*/ 	.word	0xffffffff


	//   ....[21]....
        /*0b20*/ 	.word	0xffffffff


	//   ....[22]....
        /*0b24*/ 	.word	0xffffffff


	//   ....[23]....
        /*0b28*/ 	.word	0xffffffff


	//   ....[24]....
        /*0b2c*/ 	.word	0xffffffff


	//   ....[25]....
        /*0b30*/ 	.word	0xffffffff


	//   ....[26]....
        /*0b34*/ 	.word	0xffffffff


	//   ....[27]....
        /*0b38*/ 	.word	0xffffffff


	//   ....[28]....
        /*0b3c*/ 	.word	0xffffffff


	//   ....[29]....
        /*0b40*/ 	.word	0xffffffff


	//   ....[30]....
        /*0b44*/ 	.word	0xffffffff


	//   ....[31]....
        /*0b48*/ 	.word	0xffffffff


	//   ....[32]....
        /*0b4c*/ 	.word	0xffffffff


	//   ....[33]....
        /*0b50*/ 	.word	0xffffffff


	//   ....[34]....
        /*0b54*/ 	.word	0xffffffff


	//   ....[35]....
        /*0b58*/ 	.word	0xffffffff


	//   ....[36]....
        /*0b5c*/ 	.word	0xffffffff


	//   ....[37]....
        /*0b60*/ 	.word	0xffffffff


	//   ....[38]....
        /*0b64*/ 	.word	0xffffffff


	//   ....[39]....
        /*0b68*/ 	.word	0xffffffff


	//   ....[40]....
        /*0b6c*/ 	.word	0xffffffff


	//   ....[41]....
        /*0b70*/ 	.word	0xffffffff


	//   ....[42]....
        /*0b74*/ 	.word	0xffffffff


	//   ....[43]....
        /*0b78*/ 	.word	0xffffffff


	//   ....[44]....
        /*0b7c*/ 	.word	0xffffffff


	//   ....[45]....
        /*0b80*/ 	.word	0xffffffff


	//   ....[46]....
        /*0b84*/ 	.word	0xffffffff


	//   ....[47]....
        /*0b88*/ 	.word	0xffffffff


	//   ....[48]....
        /*0b8c*/ 	.word	0xffffffff


	//   ....[49]....
        /*0b90*/ 	.word	0xffffffff


	//   ....[50]....
        /*0b94*/ 	.word	0xffffffff


	//   ....[51]....
        /*0b98*/ 	.word	0xffffffff


	//   ....[52]....
        /*0b9c*/ 	.word	0xffffffff


	//   ....[53]....
        /*0ba0*/ 	.word	0xffffffff


	//   ....[54]....
        /*0ba4*/ 	.word	0xffffffff


	//   ....[55]....
        /*0ba8*/ 	.word	0xffffffff


	//   ....[56]....
        /*0bac*/ 	.word	0xffffffff


	//   ....[57]....
        /*0bb0*/ 	.word	0xffffffff


	//   ....[58]....
        /*0bb4*/ 	.word	0xffffffff


	//   ....[59]....
        /*0bb8*/ 	.word	0xffffffff


	//   ....[60]....
        /*0bbc*/ 	.word	0xffffffff


	//   ....[61]....
        /*0bc0*/ 	.word	0xffffffff


	//   ....[62]....
        /*0bc4*/ 	.word	0xffffffff


	//   ....[63]....
        /*0bc8*/ 	.word	0xffffffff


	//   ....[64]....
        /*0bcc*/ 	.word	0xffffffff


	//   ....[65]....
        /*0bd0*/ 	.word	0xffffffff


	//   ....[66]....
        /*0bd4*/ 	.word	0xffffffff


	//   ....[67]....
        /*0bd8*/ 	.word	0xffffffff


	//   ....[68]....
        /*0bdc*/ 	.word	0xffffffff


	//   ....[69]....
        /*0be0*/ 	.word	0xffffffff


	//   ....[70]....
        /*0be4*/ 	.word	0xffffffff


	//   ....[71]....
        /*0be8*/ 	.word	0xffffffff


	//   ....[72]....
        /*0bec*/ 	.word	0xffffffff


	//   ....[73]....
        /*0bf0*/ 	.word	0xffffffff


	//   ....[74]....
        /*0bf4*/ 	.word	0xffffffff


	//   ....[75]....
        /*0bf8*/ 	.word	0xffffffff


	//   ....[76]....
        /*0bfc*/ 	.word	0xffffffff


	//   ....[77]....
        /*0c00*/ 	.word	0xffffffff


	//   ....[78]....
        /*0c04*/ 	.word	0xffffffff


	//   ....[79]....
        /*0c08*/ 	.word	0xffffffff


	//   ....[80]....
        /*0c0c*/ 	.word	0xffffffff


	//   ....[81]....
        /*0c10*/ 	.word	0xffffffff


	//   ....[82]....
        /*0c14*/ 	.word	0xffffffff


	//   ....[83]....
        /*0c18*/ 	.word	0xffffffff


	//   ....[84]....
        /*0c1c*/ 	.word	0xffffffff


	//   ....[85]....
        /*0c20*/ 	.word	0xffffffff


	//   ....[86]....
        /*0c24*/ 	.word	0xffffffff


	//   ....[87]....
        /*0c28*/ 	.word	0xffffffff


	//   ....[88]....
        /*0c2c*/ 	.word	0xffffffff


	//   ....[89]....
        /*0c30*/ 	.word	0xffffffff


	//   ....[90]....
        /*0c34*/ 	.word	0xffffffff


	//   ....[91]....
        /*0c38*/ 	.word	0xffffffff


	//   ....[92]....
        /*0c3c*/ 	.word	0xffffffff


	//   ....[93]....
        /*0c40*/ 	.word	0xffffffff


	//   ....[94]....
        /*0c44*/ 	.word	0xffffffff


	//   ....[95]....
        /*0c48*/ 	.word	0xffffffff


	//   ....[96]....
        /*0c4c*/ 	.word	0xffffffff


	//   ....[97]....
        /*0c50*/ 	.word	0xffffffff


	//   ....[98]....
        /*0c54*/ 	.word	0xffffffff


	//   ....[99]....
        /*0c58*/ 	.word	0xffffffff


	//   ....[100]....
        /*0c5c*/ 	.word	0xffffffff


	//   ....[101]....
        /*0c60*/ 	.word	0xffffffff


	//   ....[102]....
        /*0c64*/ 	.word	0xffffffff


	//   ....[103]....
        /*0c68*/ 	.word	0xffffffff


	//   ....[104]....
        /*0c6c*/ 	.word	0xffffffff


	//   ....[105]....
        /*0c70*/ 	.word	0xffffffff


	//   ....[106]....
        /*0c74*/ 	.word	0xffffffff


	//   ....[107]....
        /*0c78*/ 	.word	0xffffffff


	//   ....[108]....
        /*0c7c*/ 	.word	0xffffffff


	//   ....[109]....
        /*0c80*/ 	.word	0xffffffff


	//   ....[110]....
        /*0c84*/ 	.word	0xffffffff


	//   ....[111]....
        /*0c88*/ 	.word	0xffffffff


	//   ....[112]....
        /*0c8c*/ 	.word	0xffffffff


	//   ....[113]....
        /*0c90*/ 	.word	0xffffffff


	//   ....[114]....
        /*0c94*/ 	.word	0xffffffff


	//   ....[115]....
        /*0c98*/ 	.word	0xffffffff


	//   ....[116]....
        /*0c9c*/ 	.word	0xffffffff


	//   ....[117]....
        /*0ca0*/ 	.word	0xffffffff


	//   ....[118]....
        /*0ca4*/ 	.word	0xffffffff


	//   ....[119]....
        /*0ca8*/ 	.word	0xffffffff


	//   ....[120]....
        /*0cac*/ 	.word	0xffffffff


	//   ....[121]....
        /*0cb0*/ 	.word	0xffffffff


	//   ....[122]....
        /*0cb4*/ 	.word	0xffffffff


	//   ....[123]....
        /*0cb8*/ 	.word	0xffffffff


	//   ....[124]....
        /*0cbc*/ 	.word	0xffffffff


	//   ....[125]....
        /*0cc0*/ 	.word	0xffffffff


	//   ....[126]....
        /*0cc4*/ 	.word	0xffffffff


	//   ....[127]....
        /*0cc8*/ 	.word	0xffffffff


	//   ....[128]....
        /*0ccc*/ 	.word	0xffffffff


	//   ....[129]....
        /*0cd0*/ 	.word	0xffffffff


	//   ....[130]....
        /*0cd4*/ 	.word	0xffffffff


	//   ....[131]....
        /*0cd8*/ 	.word	0xffffffff


	//   ....[132]....
        /*0cdc*/ 	.word	0xffffffff


	//   ....[133]....
        /*0ce0*/ 	.word	0xffffffff


	//   ....[134]....
        /*0ce4*/ 	.word	0xffffffff


	//   ....[135]....
        /*0ce8*/ 	.word	0xffffffff


	//   ....[136]....
        /*0cec*/ 	.word	0xffffffff


	//   ....[137]....
        /*0cf0*/ 	.word	0xffffffff


	//   ....[138]....
        /*0cf4*/ 	.word	0xffffffff


	//   ....[139]....
        /*0cf8*/ 	.word	0xffffffff


	//   ....[140]....
        /*0cfc*/ 	.word	0xffffffff


	//   ....[141]....
        /*0d00*/ 	.word	0xffffffff


	//   ....[142]....
        /*0d04*/ 	.word	0xffffffff


	//   ....[143]....
        /*0d08*/ 	.word	0xffffffff


	//   ....[144]....
        /*0d0c*/ 	.word	0x0500000f


	//   ....[145]....
        /*0d10*/ 	.word	0x0500000f


	//   ....[146]....
        /*0d14*/ 	.word	0x0500000f


	//   ....[147]....
        /*0d18*/ 	.word	0x0500000f


	//   ....[148]....
        /*0d1c*/ 	.word	0x0500000f


	//   ....[149]....
        /*0d20*/ 	.word	0x0500000f


	//   ....[150]....
        /*0d24*/ 	.word	0x0500000f


	//   ....[151]....
        /*0d28*/ 	.word	0x0500000f


	//   ....[152]....
        /*0d2c*/ 	.word	0x0500000f


	//   ....[153]....
        /*0d30*/ 	.word	0x0500000f


	//   ....[154]....
        /*0d34*/ 	.word	0x0500000f


	//   ....[155]....
        /*0d38*/ 	.word	0x0500000f


	//   ....[156]....
        /*0d3c*/ 	.word	0x0500000f


	//   ....[157]....
        /*0d40*/ 	.word	0x0500000f


	//   ....[158]....
        /*0d44*/ 	.word	0x0500000f


	//   ....[159]....
        /*0d48*/ 	.word	0x0500000f


	//   ....[160]....
        /*0d4c*/ 	.word	0x0500000f


	//   ....[161]....
        /*0d50*/ 	.word	0x0500000f


	//   ....[162]....
        /*0d54*/ 	.word	0x0500000f


	//   ....[163]....
        /*0d58*/ 	.word	0x0500000f


	//   ....[164]....
        /*0d5c*/ 	.word	0x0500000f


	//   ....[165]....
        /*0d60*/ 	.word	0x0500000f


	//   ....[166]....
        /*0d64*/ 	.word	0x0500000f


	//   ....[167]....
        /*0d68*/ 	.word	0x0500000f


	//   ....[168]....
        /*0d6c*/ 	.word	0x0500000f


	//   ....[169]....
        /*0d70*/ 	.word	0x0500000f


	//   ....[170]....
        /*0d74*/ 	.word	0x0500000f


	//   ....[171]....
        /*0d78*/ 	.word	0x0500000f


	//   ....[172]....
        /*0d7c*/ 	.word	0x0500000f


	//   ....[173]....
        /*0d80*/ 	.word	0x0500000f


	//   ....[174]....
        /*0d84*/ 	.word	0x0500000f


	//   ....[175]....
        /*0d88*/ 	.word	0x0500000f


	//   ....[176]....
        /*0d8c*/ 	.word	0x0500000f


	//   ....[177]....
        /*0d90*/ 	.word	0x0500000f


	//   ....[178]....
        /*0d94*/ 	.word	0x0500000f


	//   ....[179]....
        /*0d98*/ 	.word	0x0500000f


	//   ....[180]....
        /*0d9c*/ 	.word	0x0500000f


	//   ....[181]....
        /*0da0*/ 	.word	0x0500000f


	//   ....[182]....
        /*0da4*/ 	.word	0x0500000f


	//   ....[183]....
        /*0da8*/ 	.word	0x0500000f


	//   ....[184]....
        /*0dac*/ 	.word	0x0500000f


	//   ....[185]....
        /*0db0*/ 	.word	0x0500000f


	//   ....[186]....
        /*0db4*/ 	.word	0x0500000f


	//   ....[187]....
        /*0db8*/ 	.word	0x0500000f


	//   ....[188]....
        /*0dbc*/ 	.word	0x0500000f


	//   ....[189]....
        /*0dc0*/ 	.word	0x0500000f


	//   ....[190]....
        /*0dc4*/ 	.word	0x0500000f


	//   ....[191]....
        /*0dc8*/ 	.word	0x0500000f


	//   ....[192]....
        /*0dcc*/ 	.word	0x0500000f


	//   ....[193]....
        /*0dd0*/ 	.word	0x0500000f


	//   ....[194]....
        /*0dd4*/ 	.word	0x0500000f


	//   ....[195]....
        /*0dd8*/ 	.word	0x0500000f


	//   ....[196]....
        /*0ddc*/ 	.word	0x0500000f


	//   ....[197]....
        /*0de0*/ 	.word	0x0500000f


	//   ....[198]....
        /*0de4*/ 	.word	0x0500000f


	//   ....[199]....
        /*0de8*/ 	.word	0x0500000f


	//   ....[200]....
        /*0dec*/ 	.word	0x0500000f


	//   ....[201]....
        /*0df0*/ 	.word	0x0500000f


	//   ....[202]....
        /*0df4*/ 	.word	0x0500000f


	//   ....[203]....
        /*0df8*/ 	.word	0x0500000f


	//   ....[204]....
        /*0dfc*/ 	.word	0x0500000f


	//   ....[205]....
        /*0e00*/ 	.word	0x0500000f


	//   ....[206]....
        /*0e04*/ 	.word	0x0500000f


	//   ....[207]....
        /*0e08*/ 	.word	0x0500000f


	//   ....[208]....
        /*0e0c*/ 	.word	0x0500000f


	//   ....[209]....
        /*0e10*/ 	.word	0x0500000f


	//   ....[210]....
        /*0e14*/ 	.word	0x0500000f


	//   ....[211]....
        /*0e18*/ 	.word	0x0500000f


	//   ....[212]....
        /*0e1c*/ 	.word	0x0500000f


	//----- nvinfo : EIATTR_COOP_GROUP_INSTR_OFFSETS
	.align		4
.L_485:
        /*0e20*/ 	.byte	0x04, 0x28
        /*0e22*/ 	.short	(.L_487 - .L_486)


	//   ....[0]....
.L_486:
        /*0e24*/ 	.word	0x00000060


	//   ....[1]....
        /*0e28*/ 	.word	0x000001a0


	//   ....[2]....
        /*0e2c*/ 	.word	0x000001f0


	//   ....[3]....
        /*0e30*/ 	.word	0x00000420


	//   ....[4]....
        /*0e34*/ 	.word	0x00000580


	//   ....[5]....
        /*0e38*/ 	.word	0x000006a0


	//   ....[6]....
        /*0e3c*/ 	.word	0x00000800


	//   ....[7]....
        /*0e40*/ 	.word	0x00009a70


	//   ....[8]....
        /*0e44*/ 	.word	0x0000a190


	//   ....[9]....
        /*0e48*/ 	.word	0x0000a1a0


	//   ....[10]....
        /*0e4c*/ 	.word	0x0000a1b0


	//   ....[11]....
        /*0e50*/ 	.word	0x0000a1c0


	//   ....[12]....
        /*0e54*/ 	.word	0x0000a7a0


	//   ....[13]....
        /*0e58*/ 	.word	0x0000a7b0


	//   ....[14]....
        /*0e5c*/ 	.word	0x0000a7c0


	//   ....[15]....
        /*0e60*/ 	.word	0x0000a7d0


	//   ....[16]....
        /*0e64*/ 	.word	0x0000ad30


	//   ....[17]....
        /*0e68*/ 	.word	0x0000ad40


	//   ....[18]....
        /*0e6c*/ 	.word	0x0000ad50


	//   ....[19]....
        /*0e70*/ 	.word	0x0000ad60


	//   ....[20]....
        /*0e74*/ 	.word	0x0000b2e0


	//   ....[21]....
        /*0e78*/ 	.word	0x0000b2f0


	//   ....[22]....
        /*0e7c*/ 	.word	0x0000b300


	//   ....[23]....
        /*0e80*/ 	.word	0x0000b310


	//   ....[24]....
        /*0e84*/ 	.word	0x0000e9e0


	//   ....[25]....
        /*0e88*/ 	.word	0x0000e9f0


	//   ....[26]....
        /*0e8c*/ 	.word	0x0000ea00


	//   ....[27]....
        /*0e90*/ 	.word	0x0000ea10


	//   ....[28]....
        /*0e94*/ 	.word	0x0000eef0


	//   ....[29]....
        /*0e98*/ 	.word	0x0000ef00


	//   ....[30]....
        /*0e9c*/ 	.word	0x0000ef10


	//   ....[31]....
        /*0ea0*/ 	.word	0x0000ef20


	//   ....[32]....
        /*0ea4*/ 	.word	0x0000f380


	//   ....[33]....
        /*0ea8*/ 	.word	0x0000f390


	//   ....[34]....
        /*0eac*/ 	.word	0x0000f3a0


	//   ....[35]....
        /*0eb0*/ 	.word	0x0000f3b0


	//   ....[36]....
        /*0eb4*/ 	.word	0x0000f810


	//   ....[37]....
        /*0eb8*/ 	.word	0x0000f820


	//   ....[38]....
        /*0ebc*/ 	.word	0x0000f830


	//   ....[39]....
        /*0ec0*/ 	.word	0x0000f840


	//   ....[40]....
        /*0ec4*/ 	.word	0x000142b0


	//   ....[41]....
        /*0ec8*/ 	.word	0x00014b60


	//   ....[42]....
        /*0ecc*/ 	.word	0x00014fe0


	//   ....[43]....
        /*0ed0*/ 	.word	0x00015090


	//   ....[44]....
        /*0ed4*/ 	.word	0x000154e0


	//   ....[45]....
        /*0ed8*/ 	.word	0x00015540


	//   ....[46]....
        /*0edc*/ 	.word	0x00017820


	//   ....[47]....
        /*0ee0*/ 	.word	0x00017d20


	//   ....[48]....
        /*0ee4*/ 	.word	0x00018480


	//   ....[49]....
        /*0ee8*/ 	.word	0x00018500


	//   ....[50]....
        /*0eec*/ 	.word	0x00018990


	//   ....[51]....
        /*0ef0*/ 	.word	0x00018a00


	//   ....[52]....
        /*0ef4*/ 	.word	0x0001ab90


	//   ....[53]....
        /*0ef8*/ 	.word	0x0001ac20


	//   ....[54]....
        /*0efc*/ 	.word	0x0001b060


	//   ....[55]....
        /*0f00*/ 	.word	0x0001b0f0


	//   ....[56]....
        /*0f04*/ 	.word	0x0001cef0


	//   ....[57]....
        /*0f08*/ 	.word	0x0001d400


	//   ....[58]....
        /*0f0c*/ 	.word	0x0001db70


	//   ....[59]....
        /*0f10*/ 	.word	0x0001dbe0


	//   ....[60]....
        /*0f14*/ 	.word	0x0001e080


	//   ....[61]....
        /*0f18*/ 	.word	0x0001e100


	//   ....[62]....
        /*0f1c*/ 	.word	0x0001f030


	//   ....[63]....
        /*0f20*/ 	.word	0x0001f260


	//   ....[64]....
        /*0f24*/ 	.word	0x0001f290


	//   ....[65]....
        /*0f28*/ 	.word	0x0001f2a0


	//   ....[66]....
        /*0f2c*/ 	.word	0x00020d50


	//   ....[67]....
        /*0f30*/ 	.word	0x00020d60


	//   ....[68]....
        /*0f34*/ 	.word	0x00020d70


	//   ....[69]....
        /*0f38*/ 	.word	0x00020d80


	//   ....[70]....
        /*0f3c*/ 	.word	0x00021810


	//   ....[71]....
        /*0f40*/ 	.word	0x00021830


	//   ....[72]....
        /*0f44*/ 	.word	0x00021980


	//   ....[73]....
        /*0f48*/ 	.word	0x000219a0


	//   ....[74]....
        /*0f4c*/ 	.word	0x00021af0


	//   ....[75]....
        /*0f50*/ 	.word	0x00021b10


	//   ....[76]....
        /*0f54*/ 	.word	0x00021c70


	//   ....[77]....
        /*0f58*/ 	.word	0x00021c90


	//   ....[78]....
        /*0f5c*/ 	.word	0x00022410


	//   ....[79]....
        /*0f60*/ 	.word	0x00022450


	//   ....[80]....
        /*0f64*/ 	.word	0x00022f10


	//   ....[81]....
        /*0f68*/ 	.word	0x00022f20


	//   ....[82]....
        /*0f6c*/ 	.word	0x000240c0


	//   ....[83]....
        /*0f70*/ 	.word	0x000240d0


	//   ....[84]....
        /*0f74*/ 	.word	0x00024230


	//   ....[85]....
        /*0f78*/ 	.word	0x00024250


	//   ....[86]....
        /*0f7c*/ 	.word	0x000243a0


	//   ....[87]....
        /*0f80*/ 	.word	0x000243c0


	//   ....[88]....
        /*0f84*/ 	.word	0x00024520


	//   ....[89]....
        /*0f88*/ 	.word	0x00024540


	//   ....[90]....
        /*0f8c*/ 	.word	0x00024720


	//   ....[91]....
        /*0f90*/ 	.word	0x00024940


	//   ....[92]....
        /*0f94*/ 	.word	0x00024970


	//   ....[93]....
        /*0f98*/ 	.word	0x000249a0


	//   ....[94]....
        /*0f9c*/ 	.word	0x000249d0


	//   ....[95]....
        /*0fa0*/ 	.word	0x00024a00


	//   ....[96]....
        /*0fa4*/ 	.word	0x00024a30


	//   ....[97]....
        /*0fa8*/ 	.word	0x00024be0


	//   ....[98]....
        /*0fac*/ 	.word	0x00024c10


	//   ....[99]....
        /*0fb0*/ 	.word	0x00024c40


	//   ....[100]....
        /*0fb4*/ 	.word	0x00024c70


	//   ....[101]....
        /*0fb8*/ 	.word	0x00024ca0


	//   ....[102]....
        /*0fbc*/ 	.word	0x00024cd0


	//   ....[103]....
        /*0fc0*/ 	.word	0x00024d70


	//   ....[104]....
        /*0fc4*/ 	.word	0x00024da0


	//   ....[105]....
        /*0fc8*/ 	.word	0x00024db0


	//   ....[106]....
        /*0fcc*/ 	.word	0x00024de0


	//   ....[107]....
        /*0fd0*/ 	.word	0x000267e0


	//   ....[108]....
        /*0fd4*/ 	.word	0x00028d90


	//   ....[109]....
        /*0fd8*/ 	.word	0x000299a0


	//   ....[110]....
        /*0fdc*/ 	.word	0x000299c0


	//   ....[111]....
        /*0fe0*/ 	.word	0x000299e0


	//   ....[112]....
        /*0fe4*/ 	.word	0x00029a90


	//   ....[113]....
        /*0fe8*/ 	.word	0x00029b00


	//   ....[114]....
        /*0fec*/ 	.word	0x00029b50


	//   ....[115]....
        /*0ff0*/ 	.word	0x00029bc0


	//   ....[116]....
        /*0ff4*/ 	.word	0x00029c10


	//   ....[117]....
        /*0ff8*/ 	.word	0x00029c80


	//   ....[118]....
        /*0ffc*/ 	.word	0x00029cd0


	//   ....[119]....
        /*1000*/ 	.word	0x00029d40


	//   ....[120]....
        /*1004*/ 	.word	0x00029d90


	//   ....[121]....
        /*1008*/ 	.word	0x00029e00


	//   ....[122]....
        /*100c*/ 	.word	0x00029e50


	//   ....[123]....
        /*1010*/ 	.word	0x00029ec0


	//   ....[124]....
        /*1014*/ 	.word	0x00029f10


	//   ....[125]....
        /*1018*/ 	.word	0x0002d660


	//   ....[126]....
        /*101c*/ 	.word	0x0002d690


	//   ....[127]....
        /*1020*/ 	.word	0x0002d6f0


	//   ....[128]....
        /*1024*/ 	.word	0x0002d720


	//   ....[129]....
        /*1028*/ 	.word	0x0002d750


	//   ....[130]....
        /*102c*/ 	.word	0x0002d780


	//   ....[131]....
        /*1030*/ 	.word	0x0002d7b0


	//   ....[132]....
        /*1034*/ 	.word	0x0002d7e0


	//   ....[133]....
        /*1038*/ 	.word	0x0002d9a0


	//   ....[134]....
        /*103c*/ 	.word	0x0002d9e0


	//   ....[135]....
        /*1040*/ 	.word	0x0002da10


	//   ....[136]....
        /*1044*/ 	.word	0x0002da40


	//   ....[137]....
        /*1048*/ 	.word	0x0002da70


	//   ....[138]....
        /*104c*/ 	.word	0x0002daa0


	//   ....[139]....
        /*1050*/ 	.word	0x0002db70


	//   ....[140]....
        /*1054*/ 	.word	0x0002db90


	//   ....[141]....
        /*1058*/ 	.word	0x0002dba0


	//   ....[142]....
        /*105c*/ 	.word	0x0002dc20


	//   ....[143]....
        /*1060*/ 	.word	0x0002e760


	//   ....[144]....
        /*1064*/ 	.word	0x0002ebc0


	//   ....[145]....
        /*1068*/ 	.word	0x0002ec50


	//   ....[146]....
        /*106c*/ 	.word	0x0002eca0


	//   ....[147]....
        /*1070*/ 	.word	0x0002ecf0


	//   ....[148]....
        /*1074*/ 	.word	0x0002ed90


	//   ....[149]....
        /*1078*/ 	.word	0x0002ee20


	//   ....[150]....
        /*107c*/ 	.word	0x0002ee70


	//   ....[151]....
        /*1080*/ 	.word	0x0002eec0


	//   ....[152]....
        /*1084*/ 	.word	0x0002ef60


	//   ....[153]....
        /*1088*/ 	.word	0x0002eff0


	//   ....[154]....
        /*108c*/ 	.word	0x0002f040


	//   ....[155]....
        /*1090*/ 	.word	0x0002f090


	//   ....[156]....
        /*1094*/ 	.word	0x0002f130


	//   ....[157]....
        /*1098*/ 	.word	0x0002f1c0


	//   ....[158]....
        /*109c*/ 	.word	0x0002f210


	//   ....[159]....
        /*10a0*/ 	.word	0x0002f260


	//   ....[160]....
        /*10a4*/ 	.word	0x0002f350


	//   ....[161]....
        /*10a8*/ 	.word	0x0002f3e0


	//   ....[162]....
        /*10ac*/ 	.word	0x0002f430


	//   ....[163]....
        /*10b0*/ 	.word	0x0002f480


	//   ....[164]....
        /*10b4*/ 	.word	0x0002f510


	//   ....[165]....
        /*10b8*/ 	.word	0x0002f5a0


	//   ....[166]....
        /*10bc*/ 	.word	0x0002f5f0


	//   ....[167]....
        /*10c0*/ 	.word	0x0002f640


	//   ....[168]....
        /*10c4*/ 	.word	0x0002f6d0


	//   ....[169]....
        /*10c8*/ 	.word	0x0002f760


	//   ....[170]....
        /*10cc*/ 	.word	0x0002f7b0


	//   ....[171]....
        /*10d0*/ 	.word	0x0002f800


	//   ....[172]....
        /*10d4*/ 	.word	0x0002f890


	//   ....[173]....
        /*10d8*/ 	.word	0x0002f920


	//   ....[174]....
        /*10dc*/ 	.word	0x0002f970


	//   ....[175]....
        /*10e0*/ 	.word	0x0002f9c0


	//   ....[176]....
        /*10e4*/ 	.word	0x0002fd60


	//   ....[177]....
        /*10e8*/ 	.word	0x00030050


	//   ....[178]....
        /*10ec*/ 	.word	0x000301d0


	//   ....[179]....
        /*10f0*/ 	.word	0x00030220


	//   ....[180]....
        /*10f4*/ 	.word	0x000303b0


	//   ....[181]....
        /*10f8*/ 	.word	0x00030400


	//   ....[182]....
        /*10fc*/ 	.word	0x00030540


	//   ....[183]....
        /*1100*/ 	.word	0x00030590


	//   ....[184]....
        /*1104*/ 	.word	0x000306d0


	//   ....[185]....
        /*1108*/ 	.word	0x00030720


	//   ....[186]....
        /*110c*/ 	.word	0x00030860


	//   ....[187]....
        /*1110*/ 	.word	0x000308b0


	//   ....[188]....
        /*1114*/ 	.word	0x000309f0


	//   ....[189]....
        /*1118*/ 	.word	0x00030a40


	//   ....[190]....
        /*111c*/ 	.word	0x00030b80


	//   ....[191]....
        /*1120*/ 	.word	0x00030bd0


	//   ....[192]....
        /*1124*/ 	.word	0x00030cf0


	//   ....[193]....
        /*1128*/ 	.word	0x00030d40


	//   ....[194]....
        /*112c*/ 	.word	0x00031070


	//   ....[195]....
        /*1130*/ 	.word	0x00031120


	//   ....[196]....
        /*1134*/ 	.word	0x000312b0


	//   ....[197]....
        /*1138*/ 	.word	0x00031340


	//   ....[198]....
        /*113c*/ 	.word	0x000313c0


	//   ....[199]....
        /*1140*/ 	.word	0x00031440


	//   ....[200]....
        /*1144*/ 	.word	0x000314c0


	//   ....[201]....
        /*1148*/ 	.word	0x00031550


	//   ....[202]....
        /*114c*/ 	.word	0x000315f0


	//   ....[203]....
        /*1150*/ 	.word	0x000316b0


	//   ....[204]....
        /*1154*/ 	.word	0x00031730


	//   ....[205]....
        /*1158*/ 	.word	0x000317b0


	//   ....[206]....
        /*115c*/ 	.word	0x00031830


	//   ....[207]....
        /*1160*/ 	.word	0x000318c0


	//   ....[208]....
        /*1164*/ 	.word	0x00031940


	//   ....[209]....
        /*1168*/ 	.word	0x000319f0


	//   ....[210]....
        /*116c*/ 	.word	0x00031a40


	//   ....[211]....
        /*1170*/ 	.word	0x00031b00


	//   ....[212]....
        /*1174*/ 	.word	0x00031c30


	//----- nvinfo : EIATTR_REG_RECONFIG
	.align		4
.L_487:
        /*1178*/ 	.byte	0x01, 0x54
	.zero		2


	//----- nvinfo : EIATTR_SYSCALL_OFFSETS
	.align		4
        /*117c*/ 	.byte	0x04, 0x46
        /*117e*/ 	.short	(.L_489 - .L_488)


	//   ....[0]....
.L_488:
        /*1180*/ 	.word	0x000027a0


	//   ....[1]....
        /*1184*/ 	.word	0x000028f0


	//   ....[2]....
        /*1188*/ 	.word	0x00009c10


	//   ....[3]....
        /*118c*/ 	.word	0x00009f30


	//   ....[4]....
        /*1190*/ 	.word	0x000289b0


	//   ....[5]....
        /*1194*/ 	.word	0x00028b00


	//   ....[6]....
        /*1198*/ 	.word	0x00028bf0


	//   ....[7]....
        /*119c*/ 	.word	0x000294f0


	//----- nvinfo : EIATTR_MBARRIER_INSTR_OFFSETS
	.align		4
.L_489:
        /*11a0*/ 	.byte	0x04, 0x39
        /*11a2*/ 	.short	(.L_491 - .L_490)


	//   ....[0]....
.L_490:
        /*11a4*/ 	.word	0x000002d0
        /*11a8*/ 	.word	0x000000ff
        /*11ac*/ 	.word	0x00030800
        /*11b0*/ 	.short	0x0100
        /*11b2*/ 	.byte	0x08
	.zero		1


	//   ....[1]....
        /*11b4*/ 	.word	0x000002e0
        /*11b8*/ 	.word	0x000000ff
        /*11bc*/ 	.word	0x00030820
        /*11c0*/ 	.short	0x0100
        /*11c2*/ 	.byte	0x08
	.zero		1


	//   ....[2]....
        /*11c4*/ 	.word	0x000003d0
        /*11c8*/ 	.word	0x000000ff
        /*11cc*/ 	.word	0x00030830
        /*11d0*/ 	.short	0x0100
        /*11d2*/ 	.byte	0x08
	.zero		1


	//   ....[3]....
        /*11d4*/ 	.word	0x000003e0
        /*11d8*/ 	.word	0x000000ff
        /*11dc*/ 	.word	0x00030840
        /*11e0*/ 	.short	0x0100
        /*11e2*/ 	.byte	0x08
	.zero		1


	//   ....[4]....
        /*11e4*/ 	.word	0x000003f0
        /*11e8*/ 	.word	0x000000ff
        /*11ec*/ 	.word	0x00030838
        /*11f0*/ 	.short	0x0100
        /*11f2*/ 	.byte	0x08
	.zero		1


	//   ....[5]....
        /*11f4*/ 	.word	0x00000400
        /*11f8*/ 	.word	0x000000ff
        /*11fc*/ 	.word	0x00030848
        /*1200*/ 	.short	0x0100
        /*1202*/ 	.byte	0x08
	.zero		1


	//   ....[6]....
        /*1204*/ 	.word	0x00000530
        /*1208*/ 	.word	0x000000ff
        /*120c*/ 	.word	0x00030850
        /*1210*/ 	.short	0x0100
        /*1212*/ 	.byte	0x08
	.zero		1


	//   ....[7]....
        /*1214*/ 	.word	0x00000540
        /*1218*/ 	.word	0x000000ff
        /*121c*/ 	.word	0x00030860
        /*1220*/ 	.short	0x0100
        /*1222*/ 	.byte	0x08
	.zero		1


	//   ....[8]....
        /*1224*/ 	.word	0x00000550
        /*1228*/ 	.word	0x000000ff
        /*122c*/ 	.word	0x00030858
        /*1230*/ 	.short	0x0100
        /*1232*/ 	.byte	0x08
	.zero		1


	//   ....[9]....
        /*1234*/ 	.word	0x00000560
        /*1238*/ 	.word	0x000000ff
        /*123c*/ 	.word	0x00030868
        /*1240*/ 	.short	0x0100
        /*1242*/ 	.byte	0x08
	.zero		1


	//   ....[10]....
        /*1244*/ 	.word	0x00000650
        /*1248*/ 	.word	0x000000ff
        /*124c*/ 	.word	0x00030870
        /*1250*/ 	.short	0x0100
        /*1252*/ 	.byte	0x06
	.zero		1


	//   ....[11]....
        /*1254*/ 	.word	0x00000660
        /*1258*/ 	.word	0x000000ff
        /*125c*/ 	.word	0x00030880
        /*1260*/ 	.short	0x0100
        /*1262*/ 	.byte	0x06
	.zero		1


	//   ....[12]....
        /*1264*/ 	.word	0x00000670
        /*1268*/ 	.word	0x000000ff
        /*126c*/ 	.word	0x00030878
        /*1270*/ 	.short	0x0100
        /*1272*/ 	.byte	0x06
	.zero		1


	//   ....[13]....
        /*1274*/ 	.word	0x00000680
        /*1278*/ 	.word	0x000000ff
        /*127c*/ 	.word	0x00030888
        /*1280*/ 	.short	0x0100
        /*1282*/ 	.byte	0x06
	.zero		1


	//   ....[14]....
        /*1284*/ 	.word	0x000007b0
        /*1288*/ 	.word	0x000000ff
        /*128c*/ 	.word	0x00030890
        /*1290*/ 	.short	0x0100
        /*1292*/ 	.byte	0x08
	.zero		1


	//   ....[15]....
        /*1294*/ 	.word	0x000007c0
        /*1298*/ 	.word	0x000000ff
        /*129c*/ 	.word	0x000308a0
        /*12a0*/ 	.short	0x0100
        /*12a2*/ 	.byte	0x08
	.zero		1


	//   ....[16]....
        /*12a4*/ 	.word	0x000007d0
        /*12a8*/ 	.word	0x000000ff
        /*12ac*/ 	.word	0x00030898
        /*12b0*/ 	.short	0x0100
        /*12b2*/ 	.byte	0x08
	.zero		1


	//   ....[17]....
        /*12b4*/ 	.word	0x000007e0
        /*12b8*/ 	.word	0x000000ff
        /*12bc*/ 	.word	0x000308a8
        /*12c0*/ 	.short	0x0100
        /*12c2*/ 	.byte	0x08
	.zero		1


	//   ....[18]....
        /*12c4*/ 	.word	0x00000910
        /*12c8*/ 	.word	0x000000ff
        /*12cc*/ 	.word	0x000308b0
        /*12d0*/ 	.short	0x0100
        /*12d2*/ 	.byte	0x08
	.zero		1


	//   ....[19]....
        /*12d4*/ 	.word	0x00000920
        /*12d8*/ 	.word	0x000000ff
        /*12dc*/ 	.word	0x000308c0
        /*12e0*/ 	.short	0x0100
        /*12e2*/ 	.byte	0x08
	.zero		1


	//   ....[20]....
        /*12e4*/ 	.word	0x00000930
        /*12e8*/ 	.word	0x000000ff
        /*12ec*/ 	.word	0x000308b8
        /*12f0*/ 	.short	0x0100
        /*12f2*/ 	.byte	0x08
	.zero		1


	//   ....[21]....
        /*12f4*/ 	.word	0x00000940
        /*12f8*/ 	.word	0x000000ff
        /*12fc*/ 	.word	0x000308c8
        /*1300*/ 	.short	0x0100
        /*1302*/ 	.byte	0x08
	.zero		1


	//   ....[22]....
        /*1304*/ 	.word	0x00003e80
        /*1308*/ 	.word	0x00000063
        /*130c*/ 	.word	0x00030890
        /*1310*/ 	.short	0x010a
        /*1312*/ 	.byte	0x3f
	.zero		1


	//   ....[23]....
        /*1314*/ 	.word	0x00006220
        /*1318*/ 	.word	0x00000063
        /*131c*/ 	.word	0x00030890
        /*1320*/ 	.short	0x010a
        /*1322*/ 	.byte	0x3f
	.zero		1


	//   ....[24]....
        /*1324*/ 	.word	0x00008520
        /*1328*/ 	.word	0x00000063
        /*132c*/ 	.word	0x00030890
        /*1330*/ 	.short	0x010a
        /*1332*/ 	.byte	0x3f
	.zero		1


	//   ....[25]....
        /*1334*/ 	.word	0x00008860
        /*1338*/ 	.word	0x00000024
        /*133c*/ 	.word	0x00000000
        /*1340*/ 	.short	0x0101
        /*1342*/ 	.byte	0x3f
	.zero		1


	//   ....[26]....
        /*1344*/ 	.word	0x000088a0
        /*1348*/ 	.word	0x00000063
        /*134c*/ 	.word	0x000308b0
        /*1350*/ 	.short	0x010a
        /*1352*/ 	.byte	0x3f
	.zero		1


	//   ....[27]....
        /*1354*/ 	.word	0x00008e60
        /*1358*/ 	.word	0x00000063
        /*135c*/ 	.word	0x00000000
        /*1360*/ 	.short	0x0101
        /*1362*/ 	.byte	0x3f
	.zero		1


	//   ....[28]....
        /*1364*/ 	.word	0x00009cb0
        /*1368*/ 	.word	0x00000010
        /*136c*/ 	.word	0x00030800
        /*1370*/ 	.short	0x010a
        /*1372*/ 	.byte	0x3f
	.zero		1


	//   ....[29]....
        /*1374*/ 	.word	0x00009d00
        /*1378*/ 	.word	0x00000010
        /*137c*/ 	.word	0x00030800
        /*1380*/ 	.short	0x010a
        /*1382*/ 	.byte	0x3f
	.zero		1


	//   ....[30]....
        /*1384*/ 	.word	0x0000b740
        /*1388*/ 	.word	0x00000010
        /*138c*/ 	.word	0x00030800
        /*1390*/ 	.short	0x010a
        /*1392*/ 	.byte	0x3f
	.zero		1


	//   ....[31]....
        /*1394*/ 	.word	0x0000fb50
        /*1398*/ 	.word	0x00000010
        /*139c*/ 	.word	0x00030800
        /*13a0*/ 	.short	0x010a
        /*13a2*/ 	.byte	0x3f
	.zero		1


	//   ....[32]....
        /*13a4*/ 	.word	0x000133b0
        /*13a8*/ 	.word	0x00000000
        /*13ac*/ 	.word	0x00030830
        /*13b0*/ 	.short	0x010a
        /*13b2*/ 	.byte	0x3f
	.zero		1


	//   ....[33]....
        /*13b4*/ 	.word	0x00013420
        /*13b8*/ 	.word	0x00000000
        /*13bc*/ 	.word	0x00030830
        /*13c0*/ 	.short	0x010a
        /*13c2*/ 	.byte	0x3f
	.zero		1


	//   ....[34]....
        /*13c4*/ 	.word	0x00014290
        /*13c8*/ 	.word	0x00000002
        /*13cc*/ 	.word	0x00000000
        /*13d0*/ 	.short	0x0101
        /*13d2*/ 	.byte	0x3f
	.zero		1


	//   ....[35]....
        /*13d4*/ 	.word	0x000161e0
        /*13d8*/ 	.word	0x00000002
        /*13dc*/ 	.word	0x00030830
        /*13e0*/ 	.short	0x010a
        /*13e2*/ 	.byte	0x3f
	.zero		1


	//   ....[36]....
        /*13e4*/ 	.word	0x00016260
        /*13e8*/ 	.word	0x00000002
        /*13ec*/ 	.word	0x00030830
        /*13f0*/ 	.short	0x010a
        /*13f2*/ 	.byte	0x3f
	.zero		1


	//   ....[37]....
        /*13f4*/ 	.word	0x00017380
        /*13f8*/ 	.word	0x00000000
        /*13fc*/ 	.word	0x00030850
        /*1400*/ 	.short	0x010a
        /*1402*/ 	.byte	0x3f
	.zero		1


	//   ....[38]....
        /*1404*/ 	.word	0x000173d0
        /*1408*/ 	.word	0x00000000
        /*140c*/ 	.word	0x00030850
        /*1410*/ 	.short	0x010a
        /*1412*/ 	.byte	0x3f
	.zero		1


	//   ....[39]....
        /*1414*/ 	.word	0x00017870
        /*1418*/ 	.word	0x00000002
        /*141c*/ 	.word	0x00000000
        /*1420*/ 	.short	0x0101
        /*1422*/ 	.byte	0x3f
	.zero		1


	//   ....[40]....
        /*1424*/ 	.word	0x00018250
        /*1428*/ 	.word	0x00000000
        /*142c*/ 	.word	0x00000000
        /*1430*/ 	.short	0x0101
        /*1432*/ 	.byte	0x3f
	.zero		1


	//   ....[41]....
        /*1434*/ 	.word	0x00019410
        /*1438*/ 	.word	0x00000002
        /*143c*/ 	.word	0x00030830
        /*1440*/ 	.short	0x010a
        /*1442*/ 	.byte	0x3f
	.zero		1


	//   ....[42]....
        /*1444*/ 	.word	0x00019490
        /*1448*/ 	.word	0x00000002
        /*144c*/ 	.word	0x00030830
        /*1450*/ 	.short	0x010a
        /*1452*/ 	.byte	0x3f
	.zero		1


	//   ....[43]....
        /*1454*/ 	.word	0x0001a5b0
        /*1458*/ 	.word	0x000000e7
        /*145c*/ 	.word	0x00030850
        /*1460*/ 	.short	0x010a
        /*1462*/ 	.byte	0x3f
	.zero		1


	//   ....[44]....
        /*1464*/ 	.word	0x0001a600
        /*1468*/ 	.word	0x000000e7
        /*146c*/ 	.word	0x00030850
        /*1470*/ 	.short	0x010a
        /*1472*/ 	.byte	0x3f
	.zero		1


	//   ....[45]....
        /*1474*/ 	.word	0x0001b280
        /*1478*/ 	.word	0x0000009a
        /*147c*/ 	.word	0x00000000
        /*1480*/ 	.short	0x0101
        /*1482*/ 	.byte	0x3f
	.zero		1


	//   ....[46]....
        /*1484*/ 	.word	0x0001b300
        /*1488*/ 	.word	0x000000e7
        /*148c*/ 	.word	0x00000000
        /*1490*/ 	.short	0x0101
        /*1492*/ 	.byte	0x3f
	.zero		1


	//   ....[47]....
        /*1494*/ 	.word	0x0001b8c0
        /*1498*/ 	.word	0x00000002
        /*149c*/ 	.word	0x00030830
        /*14a0*/ 	.short	0x010a
        /*14a2*/ 	.byte	0x3f
	.zero		1


	//   ....[48]....
        /*14a4*/ 	.word	0x0001b940
        /*14a8*/ 	.word	0x00000002
        /*14ac*/ 	.word	0x00030830
        /*14b0*/ 	.short	0x010a
        /*14b2*/ 	.byte	0x3f
	.zero		1


	//   ....[49]....
        /*14b4*/ 	.word	0x0001ca60
        /*14b8*/ 	.word	0x00000000
        /*14bc*/ 	.word	0x00030850
        /*14c0*/ 	.short	0x010a
        /*14c2*/ 	.byte	0x3f
	.zero		1


	//   ....[50]....
        /*14c4*/ 	.word	0x0001cab0
        /*14c8*/ 	.word	0x00000000
        /*14cc*/ 	.word	0x00030850
        /*14d0*/ 	.short	0x010a
        /*14d2*/ 	.byte	0x3f
	.zero		1


	//   ....[51]....
        /*14d4*/ 	.word	0x0001ce70
        /*14d8*/ 	.word	0x00000004
        /*14dc*/ 	.word	0x00000000
        /*14e0*/ 	.short	0x0101
        /*14e2*/ 	.byte	0x3f
	.zero		1


	//   ....[52]....
        /*14e4*/ 	.word	0x0001d940
        /*14e8*/ 	.word	0x00000000
        /*14ec*/ 	.word	0x00000000
        /*14f0*/ 	.short	0x0101
        /*14f2*/ 	.byte	0x3f
	.zero		1


	//   ....[53]....
        /*14f4*/ 	.word	0x0001ef50
        /*14f8*/ 	.word	0x00000005
        /*14fc*/ 	.word	0x00030850
        /*1500*/ 	.short	0x010a
        /*1502*/ 	.byte	0x3f
	.zero		1


	//   ....[54]....
        /*1504*/ 	.word	0x0001efa0
        /*1508*/ 	.word	0x00000005
        /*150c*/ 	.word	0x00030850
        /*1510*/ 	.short	0x010a
        /*1512*/ 	.byte	0x3f
	.zero		1


	//   ....[55]....
        /*1514*/ 	.word	0x0001f420
        /*1518*/ 	.word	0x00000005
        /*151c*/ 	.word	0x00000000
        /*1520*/ 	.short	0x0101
        /*1522*/ 	.byte	0x3f
	.zero		1


	//   ....[56]....
        /*1524*/ 	.word	0x00021820
        /*1528*/ 	.word	0x00000000
        /*152c*/ 	.word	0x00000000
        /*1530*/ 	.short	0x0101
        /*1532*/ 	.byte	0x3f
	.zero		1


	//   ....[57]....
        /*1534*/ 	.word	0x00022470
        /*1538*/ 	.word	0x00000006
        /*153c*/ 	.word	0x00000000
        /*1540*/ 	.short	0x0101
        /*1542*/ 	.byte	0x3f
	.zero		1


	//   ....[58]....
        /*1544*/ 	.word	0x000268c0
        /*1548*/ 	.word	0x00000012
        /*154c*/ 	.word	0x00030820
        /*1550*/ 	.short	0x010a
        /*1552*/ 	.byte	0x3f
	.zero		1


	//   ....[59]....
        /*1554*/ 	.word	0x00026990
        /*1558*/ 	.word	0x00000005
        /*155c*/ 	.word	0x000308a0
        /*1560*/ 	.short	0x010a
        /*1562*/ 	.byte	0x3f
	.zero		1


	//   ....[60]....
        /*1564*/ 	.word	0x00026ec0
        /*1568*/ 	.word	0x00000005
        /*156c*/ 	.word	0x000308c0
        /*1570*/ 	.short	0x010a
        /*1572*/ 	.byte	0x3f
	.zero		1


	//   ....[61]....
        /*1574*/ 	.word	0x00027550
        /*1578*/ 	.word	0x00000007
        /*157c*/ 	.word	0x000308a0
        /*1580*/ 	.short	0x010a
        /*1582*/ 	.byte	0x3f
	.zero		1


	//   ....[62]....
        /*1584*/ 	.word	0x00027a60
        /*1588*/ 	.word	0x00000007
        /*158c*/ 	.word	0x000308c0
        /*1590*/ 	.short	0x010a
        /*1592*/ 	.byte	0x3f
	.zero		1


	//   ....[63]....
        /*1594*/ 	.word	0x00029000
        /*1598*/ 	.word	0x00000000
        /*159c*/ 	.word	0x00030840
        /*15a0*/ 	.short	0x010a
        /*15a2*/ 	.byte	0x3f
	.zero		1


	//   ....[64]....
        /*15a4*/ 	.word	0x0002a020
        /*15a8*/ 	.word	0x00000012
        /*15ac*/ 	.word	0x00030800
        /*15b0*/ 	.short	0x0107
        /*15b2*/ 	.byte	0x3f
	.zero		1


	//   ....[65]....
        /*15b4*/ 	.word	0x0002a120
        /*15b8*/ 	.word	0x00000012
        /*15bc*/ 	.word	0x00030800
        /*15c0*/ 	.short	0x0101
        /*15c2*/ 	.byte	0x3f
	.zero		1


	//   ....[66]....
        /*15c4*/ 	.word	0x0002a140
        /*15c8*/ 	.word	0x00000012
        /*15cc*/ 	.word	0x00030820
        /*15d0*/ 	.short	0x010a
        /*15d2*/ 	.byte	0x3f
	.zero		1


	//   ....[67]....
        /*15d4*/ 	.word	0x0002a570
        /*15d8*/ 	.word	0x00000003
        /*15dc*/ 	.word	0x00030840
        /*15e0*/ 	.short	0x010a
        /*15e2*/ 	.byte	0x3f
	.zero		1


	//   ....[68]....
        /*15e4*/ 	.word	0x0002ab00
        /*15e8*/ 	.word	0x00000002
        /*15ec*/ 	.word	0x00030860
        /*15f0*/ 	.short	0x010a
        /*15f2*/ 	.byte	0x3f
	.zero		1


	//   ....[69]....
        /*15f4*/ 	.word	0x0002b390
        /*15f8*/ 	.word	0x00000003
        /*15fc*/ 	.word	0x00030840
        /*1600*/ 	.short	0x010a
        /*1602*/ 	.byte	0x3f
	.zero		1


	//   ....[70]....
        /*1604*/ 	.word	0x0002b920
        /*1608*/ 	.word	0x00000002
        /*160c*/ 	.word	0x00030860
        /*1610*/ 	.short	0x010a
        /*1612*/ 	.byte	0x3f
	.zero		1


	//   ....[71]....
        /*1614*/ 	.word	0x0002c120
        /*1618*/ 	.word	0x00000003
        /*161c*/ 	.word	0x00030840
        /*1620*/ 	.short	0x010a
        /*1622*/ 	.byte	0x3f
	.zero		1


	//   ....[72]....
        /*1624*/ 	.word	0x0002c6a0
        /*1628*/ 	.word	0x00000002
        /*162c*/ 	.word	0x00030860
        /*1630*/ 	.short	0x010a
        /*1632*/ 	.byte	0x3f
	.zero		1


	//   ....[73]....
        /*1634*/ 	.word	0x0002ce30
        /*1638*/ 	.word	0x00000000
        /*163c*/ 	.word	0x00030860
        /*1640*/ 	.short	0x010a
        /*1642*/ 	.byte	0x3f
	.zero		1


	//   ....[74]....
        /*1644*/ 	.word	0x0002e6e0
        /*1648*/ 	.word	0x00000000
        /*164c*/ 	.word	0x00030820
        /*1650*/ 	.short	0x010a
        /*1652*/ 	.byte	0x3f
	.zero		1


	//   ....[75]....
        /*1654*/ 	.word	0x0002e8b0
        /*1658*/ 	.word	0x00000006
        /*165c*/ 	.word	0x00000000
        /*1660*/ 	.short	0x010a
        /*1662*/ 	.byte	0x3f
	.zero		1


	//   ....[76]....
        /*1664*/ 	.word	0x0002e920
        /*1668*/ 	.word	0x00000007
        /*166c*/ 	.word	0x00000000
        /*1670*/ 	.short	0x010a
        /*1672*/ 	.byte	0x3f
	.zero		1


	//   ....[77]....
        /*1674*/ 	.word	0x0002e990
        /*1678*/ 	.word	0x00000004
        /*167c*/ 	.word	0x00000000
        /*1680*/ 	.short	0x010a
        /*1682*/ 	.byte	0x3f
	.zero		1


	//   ....[78]....
        /*1684*/ 	.word	0x0002e9c0
        /*1688*/ 	.word	0x00000003
        /*168c*/ 	.word	0x00000000
        /*1690*/ 	.short	0x010a
        /*1692*/ 	.byte	0x3f
	.zero		1


	//   ....[79]....
        /*1694*/ 	.word	0x0002ea20
        /*1698*/ 	.word	0x00000063
        /*169c*/ 	.word	0x00030890
        /*16a0*/ 	.short	0x010a
        /*16a2*/ 	.byte	0x3f
	.zero		1


	//   ....[80]....
        /*16a4*/ 	.word	0x0002ea70
        /*16a8*/ 	.word	0x00000063
        /*16ac*/ 	.word	0x00030890
        /*16b0*/ 	.short	0x010a
        /*16b2*/ 	.byte	0x3f
	.zero		1


	//   ....[81]....
        /*16b4*/ 	.word	0x0002eac0
        /*16b8*/ 	.word	0x00000063
        /*16bc*/ 	.word	0x00030890
        /*16c0*/ 	.short	0x010a
        /*16c2*/ 	.byte	0x3f
	.zero		1


	//   ....[82]....
        /*16c4*/ 	.word	0x0002eb10
        /*16c8*/ 	.word	0x00000063
        /*16cc*/ 	.word	0x000308b0
        /*16d0*/ 	.short	0x010a
        /*16d2*/ 	.byte	0x3f
	.zero		1


	//   ....[83]....
        /*16d4*/ 	.word	0x0002f2a0
        /*16d8*/ 	.word	0x00000010
        /*16dc*/ 	.word	0x00030800
        /*16e0*/ 	.short	0x010a
        /*16e2*/ 	.byte	0x3f
	.zero		1


	//   ....[84]....
        /*16e4*/ 	.word	0x0002fa00
        /*16e8*/ 	.word	0x00000010
        /*16ec*/ 	.word	0x00030800
        /*16f0*/ 	.short	0x010a
        /*16f2*/ 	.byte	0x3f
	.zero		1


	//   ....[85]....
        /*16f4*/ 	.word	0x0002fa50
        /*16f8*/ 	.word	0x00000000
        /*16fc*/ 	.word	0x00030830
        /*1700*/ 	.short	0x010a
        /*1702*/ 	.byte	0x3f
	.zero		1


	//   ....[86]....
        /*1704*/ 	.word	0x0002faa0
        /*1708*/ 	.word	0x00000002
        /*170c*/ 	.word	0x00030830
        /*1710*/ 	.short	0x010a
        /*1712*/ 	.byte	0x3f
	.zero		1


	//   ....[87]....
        /*1714*/ 	.word	0x0002faf0
        /*1718*/ 	.word	0x00000000
        /*171c*/ 	.word	0x00030850
        /*1720*/ 	.short	0x010a
        /*1722*/ 	.byte	0x3f
	.zero		1


	//   ....[88]....
        /*1724*/ 	.word	0x0002fb40
        /*1728*/ 	.word	0x00000002
        /*172c*/ 	.word	0x00030830
        /*1730*/ 	.short	0x010a
        /*1732*/ 	.byte	0x3f
	.zero		1


	//   ....[89]....
        /*1734*/ 	.word	0x0002fb90
        /*1738*/ 	.word	0x000000e7
        /*173c*/ 	.word	0x00030850
        /*1740*/ 	.short	0x010a
        /*1742*/ 	.byte	0x3f
	.zero		1


	//   ....[90]....
        /*1744*/ 	.word	0x0002fbe0
        /*1748*/ 	.word	0x00000002
        /*174c*/ 	.word	0x00030830
        /*1750*/ 	.short	0x010a
        /*1752*/ 	.byte	0x3f
	.zero		1


	//   ....[91]....
        /*1754*/ 	.word	0x0002fc30
        /*1758*/ 	.word	0x00000000
        /*175c*/ 	.word	0x00030850
        /*1760*/ 	.short	0x010a
        /*1762*/ 	.byte	0x3f
	.zero		1


	//   ....[92]....
        /*1764*/ 	.word	0x0002fc80
        /*1768*/ 	.word	0x00000005
        /*176c*/ 	.word	0x00030850
        /*1770*/ 	.short	0x010a
        /*1772*/ 	.byte	0x3f
	.zero		1


	//   ....[93]....
        /*1774*/ 	.word	0x0002fe30
        /*1778*/ 	.word	0x00000012
        /*177c*/ 	.word	0x00030820
        /*1780*/ 	.short	0x010a
        /*1782*/ 	.byte	0x3f
	.zero		1


	//   ....[94]....
        /*1784*/ 	.word	0x0002fe80
        /*1788*/ 	.word	0x00000005
        /*178c*/ 	.word	0x000308a0
        /*1790*/ 	.short	0x010a
        /*1792*/ 	.byte	0x3f
	.zero		1


	//   ....[95]....
        /*1794*/ 	.word	0x0002fed0
        /*1798*/ 	.word	0x00000005
        /*179c*/ 	.word	0x000308c0
        /*17a0*/ 	.short	0x010a
        /*17a2*/ 	.byte	0x3f
	.zero		1


	//   ....[96]....
        /*17a4*/ 	.word	0x0002ff20
        /*17a8*/ 	.word	0x00000007
        /*17ac*/ 	.word	0x000308a0
        /*17b0*/ 	.short	0x010a
        /*17b2*/ 	.byte	0x3f
	.zero		1


	//   ....[97]....
        /*17b4*/ 	.word	0x0002ff70
        /*17b8*/ 	.word	0x00000007
        /*17bc*/ 	.word	0x000308c0
        /*17c0*/ 	.short	0x010a
        /*17c2*/ 	.byte	0x3f
	.zero		1


	//   ....[98]....
        /*17c4*/ 	.word	0x00030110
        /*17c8*/ 	.word	0x00000000
        /*17cc*/ 	.word	0x00030840
        /*17d0*/ 	.short	0x010a
        /*17d2*/ 	.byte	0x3f
	.zero		1


	//   ....[99]....
        /*17d4*/ 	.word	0x00030d80
        /*17d8*/ 	.word	0x00000012
        /*17dc*/ 	.word	0x00030820
        /*17e0*/ 	.short	0x010a
        /*17e2*/ 	.byte	0x3f
	.zero		1


	//   ....[100]....
        /*17e4*/ 	.word	0x00030dd0
        /*17e8*/ 	.word	0x00000003
        /*17ec*/ 	.word	0x00030840
        /*17f0*/ 	.short	0x010a
        /*17f2*/ 	.byte	0x3f
	.zero		1


	//   ....[101]....
        /*17f4*/ 	.word	0x00030e20
        /*17f8*/ 	.word	0x00000002
        /*17fc*/ 	.word	0x00030860
        /*1800*/ 	.short	0x010a
        /*1802*/ 	.byte	0x3f
	.zero		1


	//   ....[102]....
        /*1804*/ 	.word	0x00030e70
        /*1808*/ 	.word	0x00000003
        /*180c*/ 	.word	0x00030840
        /*1810*/ 	.short	0x010a
        /*1812*/ 	.byte	0x3f
	.zero		1


	//   ....[103]....
        /*1814*/ 	.word	0x00030ec0
        /*1818*/ 	.word	0x00000002
        /*181c*/ 	.word	0x00030860
        /*1820*/ 	.short	0x010a
        /*1822*/ 	.byte	0x3f
	.zero		1


	//   ....[104]....
        /*1824*/ 	.word	0x00030f10
        /*1828*/ 	.word	0x00000003
        /*182c*/ 	.word	0x00030840
        /*1830*/ 	.short	0x010a
        /*1832*/ 	.byte	0x3f
	.zero		1


	//   ....[105]....
        /*1834*/ 	.word	0x00030f60
        /*1838*/ 	.word	0x00000002
        /*183c*/ 	.word	0x00030860
        /*1840*/ 	.short	0x010a
        /*1842*/ 	.byte	0x3f
	.zero		1


	//   ....[106]....
        /*1844*/ 	.word	0x00030fb0
        /*1848*/ 	.word	0x00000000
        /*184c*/ 	.word	0x00030860
        /*1850*/ 	.short	0x010a
        /*1852*/ 	.byte	0x3f
	.zero		1


	//   ....[107]....
        /*1854*/ 	.word	0x00031b50
        /*1858*/ 	.word	0x00000000
        /*185c*/ 	.word	0x00030820
        /*1860*/ 	.short	0x010a
        /*1862*/ 	.byte	0x3f
	.zero		1


	//   ....[108]....
        /*1864*/ 	.word	0x00031cf0
        /*1868*/ 	.word	0x00000006
        /*186c*/ 	.word	0x00000000
        /*1870*/ 	.short	0x010a
        /*1872*/ 	.byte	0x3f
	.zero		1


	//   ....[109]....
        /*1874*/ 	.word	0x00031d40
        /*1878*/ 	.word	0x00000007
        /*187c*/ 	.word	0x00000000
        /*1880*/ 	.short	0x010a
        /*1882*/ 	.byte	0x3f
	.zero		1


	//   ....[110]....
        /*1884*/ 	.word	0x00031d90
        /*1888*/ 	.word	0x00000004
        /*188c*/ 	.word	0x00000000
        /*1890*/ 	.short	0x010a
        /*1892*/ 	.byte	0x3f
	.zero		1


	//----- nvinfo : EIATTR_NUM_MBARRIERS
	.align		4
.L_491:
        /*1894*/ 	.byte	0x03, 0x38
        /*1896*/ 	.short	0x0016


	//----- nvinfo : EIATTR_EXIT_INSTR_OFFSETS
	.align		4
        /*1898*/ 	.byte	0x04, 0x1c
        /*189a*/ 	.short	(.L_493 - .L_492)


	//   ....[0]....
.L_492:
        /*189c*/ 	.word	0x0002ea10


	//----- nvinfo : EIATTR_MAX_THREADS
	.align		4
.L_493:
        /*18a0*/ 	.byte	0x04, 0x05
        /*18a2*/ 	.short	(.L_495 - .L_494)
.L_494:
        /*18a4*/ 	.word	0x00000180
        /*18a8*/ 	.word	0x00000001
        /*18ac*/ 	.word	0x00000001


	//----- nvinfo : EIATTR_CRS_STACK_SIZE
	.align		4
.L_495:
        /*18b0*/ 	.byte	0x04, 0x1e
        /*18b2*/ 	.short	(.L_497 - .L_496)
.L_496:
        /*18b4*/ 	.word	0x00000000


	//----- nvinfo : EIATTR_CBANK_PARAM_SIZE
	.align		4
.L_497:
        /*18b8*/ 	.byte	0x03, 0x19
        /*18ba*/ 	.short	0x0af0


	//----- nvinfo : EIATTR_PARAM_CBANK
	.align		4
        /*18bc*/ 	.byte	0x04, 0x0a
        /*18be*/ 	.short	(.L_499 - .L_498)
	.align		4
.L_498:
        /*18c0*/ 	.word	index@(.nv.constant0._ZN7cutlass13device_kernelIN5flash11enable_sm90INS1_16FlashAttnFwdSm90INS1_25CollectiveMainloopFwdSm90ILi2EN4cute5tupleIJNS5_1CILi1EEES8_S8_EEENS6_IJNS7_ILi128EEENS7_ILi64EEENS7_ILi256EEEEEELi256ENS_6half_tEfNS_4arch4Sm90ELb0ELb1ELb1ELb1ELb0ELb1ELb0ELb1ELb1ELb1ELb1ELb0EEENS1_21CollectiveEpilogueFwdINS6_IJSA_SC_SB_EEES9_SE_SG_Li256ELb1ELb1ELb1ELb0EEENS1_36VarlenDynamicPersistentTileSchedulerILi128ELi64ELi256ELi128ELb1ELb1ELb1ELb1ELb0ELb1EEEEEEEEEvNT_6ParamsE)
        /*18c4*/ 	.short	0x0210
        /*18c6*/ 	.short	0x0af0


	//----- nvinfo : EIATTR_SW_WAR
	.align		4
.L_499:
        /*18c8*/ 	.byte	0x04, 0x36
        /*18ca*/ 	.short	(.L_501 - .L_500)
.L_500:
        /*18cc*/ 	.word	0x00000008
.L_501:


//--------------------- .nv.info._ZN7cutlass13device_kernelIN5flash11enable_sm90INS1_16FlashAttnFwdSm90INS1_25CollectiveMainloopFwdSm90ILi2EN4cute5tupleIJNS5_1CILi1EEES8_S8_EEENS6_IJNS7_ILi128EEENS7_ILi80EEENS7_ILi256EEEEEELi256ENS_6half_tEfNS_4arch4Sm90ELb1ELb0ELb1ELb0ELb0ELb0ELb0ELb1ELb1ELb1ELb1ELb0EEENS1_21CollectiveEpilogueFwdINS6_IJSA_SC_SB_EEES9_SE_SG_Li256ELb0ELb1ELb1ELb0EEENS1_19SingleTileSchedulerILb0ELb1ELb1ELi128EEEEEEEEEvNT_6ParamsE --------------------------
	.section	.nv.info._ZN7cutlass13device_kernelIN5flash11enable_sm90INS1_16FlashAttnFwdSm90INS1_25CollectiveMainloopFwdSm90ILi2EN4cute5tupleIJNS5_1CILi1EEES8_S8_EEENS6_IJNS7_ILi128EEENS7_ILi80EEENS7_ILi256EEEEEELi256ENS_6half_tEfNS_4arch4Sm90ELb1ELb0ELb1ELb0ELb0ELb0ELb0ELb1ELb1ELb1ELb1ELb0EEENS1_21CollectiveEpilogueFwdINS6_IJSA_SC_SB_EEES9_SE_SG_Li256ELb0ELb1ELb1ELb0EEENS1_19SingleTileSchedulerILb0ELb1ELb1ELi128EEEEEEEEEvNT_6ParamsE,"",@"SHT_CUDA_INFO"
	.sectionflags	@""
	.align	4


	//----- nvinfo : EIATTR_CUDA_API_VERSION
	.align		4
        /*0000*/ 	.byte	0x04, 0x37
        /*0002*/ 	.short	(.L_503 - .L_502)
.L_502:
        /*0004*/ 	.word	0x00000082


	//----- nvinfo : EIATTR_KPARAM_INFO
	.align		4
.L_503:
        /*0008*/ 	.byte	0x04, 0x17
        /*000a*/ 	.short	(.L_505 - .L_504)
.L_504:
        /*000c*/ 	.word	0x00000000
        /*0010*/ 	.short	0x0000
        /*0012*/ 	.short	0x0070
        /*0014*/ 	.byte	0x00, 0xf0, 0x01, 0x28


	//----- nvinfo : EIATTR_SPARSE_MMA_MASK
	.align		4
.L_505:
        /*0018*/ 	.byte	0x03, 0x50
        /*001a*/ 	.short	0x0000


	//----- nvinfo : EIATTR_MAXREG_COUNT
	.align		4
        /*001c*/ 	.byte	0x03, 0x1b
        /*001e*/ 	.short	0x00a8


	//----- nvinfo : EIATTR_NUM_BARRIERS
	.align		4
        /*0020*/ 	.byte	0x02, 0x4c
        /*0022*/ 	.byte	0x09
	.zero		1


	//----- nvinfo : EIATTR_EXTERNS
	.align		4
        /*0024*/ 	.byte	0x04, 0x0f
        /*0026*/ 	.short	(.L_507 - .L_506)


	//   ....[0]....
	.align		4
.L_506:
        /*0028*/ 	.word	index@(__assertfail)


	//----- nvinfo : EIATTR_ANNOTATIONS
	.align		4
.L_507:
        /*002c*/ 	.byte	0x04, 0x55
        /*002e*/ 	.short	(.L_509 - .L_508)


	//   ....[0]....
.L_508:
        /* <DEDUP_REMOVED lines=12> */


	//----- nvinfo : EIATTR_MERCURY_ISA_VERSION
	.align		4
.L_509:
        /*00e0*/ 	.byte	0x03, 0x5f
        /*00e2*/ 	.short	0x0101


	//----- nvinfo : EIATTR_INT_WARP_WIDE_INSTR_OFFSETS
	.align		4
        /*00e4*/ 	.byte	0x04, 0x31
        /*00e6*/ 	.short	(.L_511 - .L_510)


	//   ....[0]....
.L_510:
        /*00e8*/ 	.word	0x00000120


	//   ....[1]....
        /*00ec*/ 	.word	0x00000160


	//   ....[2]....
        /*00f0*/ 	.word	0x00000220


	//----- nvinfo : EIATTR_COOP_GROUP_MASK_REGIDS
	.align		4
.L_511:
        /*00f4*/ 	.byte	0x04, 0x29
        /*00f6*/ 	.short	(.L_513 - .L_512)


	//   ....[0]....
.L_512:
        /*00f8*/ 	.word	0xffffffff


	//   ....[1]....
        /*00fc*/ 	.word	0xffffffff


	//   ....[2]....
        /*0100*/ 	.word	0xffffffff


	//   ....[3]....
        /*0104*/ 	.word	0xffffffff


	//   ....[4]....
        /*0108*/ 	.word	0xffffffff


	//   ....[5]....
        /*010c*/ 	.word	0xffffffff


	//   ....[6]....
        /*0110*/ 	.word	0xffffffff


	//   ....[7]....
        /*0114*/ 	.word	0xffffffff


	//   ....[8]....
        /*0118*/ 	.word	0xffffffff


	//   ....[9]....
        /*011c*/ 	.word	0xffffffff


	//   ....[10]....
        /*0120*/ 	.word	0xffffffff


	//   ....[11]....
        /*0124*/ 	.word	0xffffffff


	//   ....[12]....
        /*0128*/ 	.word	0xffffffff


	//   ....[13]....
        /*012c*/ 	.word	0xffffffff


	//   ....[14]....
        /*0130*/ 	.word	0xffffffff


	//   ....[15]....
        /*0134*/ 	.word	0xffffffff


	//   ....[16]....
        /*0138*/ 	.word	0xffffffff


	//   ....[17]....
        /*013c*/ 	.word	0xffffffff


	//   ....[18]....
        /*0140*/ 	.word	0xffffffff


	//   ....[19]....
        /*0144*/ 	.word	0xffffffff


	//   ....[20]....
        /*0148*/ 	.word	0xffffffff


	//   ....[21]....
        /*014c*/ 	.word	0xffffffff


	//   ....[22]....
        /*0150*/ 	.word	0xffffffff


	//   ....[23]....
        /*0154*/ 	.word	0xffffffff


	//   ....[24]....
        /*0158*/ 	.word	0xffffffff


	//   ....[25]....
        /*015c*/ 	.word	0xffffffff


	//   ....[26]....
        /*0160*/ 	.word	0xffffffff


	//   ....[27]....
        /*0164*/ 	.word	0xffffffff


	//   ....[28]....
        /*0168*/ 	.word	0xffffffff


	//   ....[29]....
        /*016c*/ 	.word	0xffffffff


	//   ....[30]....
        /*0170*/ 	.word	0xffffffff


	//   ....[31]....
        /*0174*/ 	.word	0xffffffff


	//   ....[32]....
        /*0178*/ 	.word	0xffffffff


	//   ....[33]....
        /*017c*/ 	.word	0xffffffff


	//   ....[34]....
        /*0180*/ 	.word	0xffffffff


	//   ....[35]....
        /*0184*/ 	.word	0xffffffff


	//   ....[36]....
        /*0188*/ 	.word	0xffffffff


	//   ....[37]....
        /*018c*/ 	.word	0xffffffff


	//   ....[38]....
        /*0190*/ 	.word	0xffffffff


	//   ....[39]....
        /*0194*/ 	.word	0xffffffff


	//   ....[40]....
        /*0198*/ 	.word	0xffffffff


	//   ....[41]....
        /*019c*/ 	.word	0xffffffff


	//   ....[42]....
        /*01a0*/ 	.word	0xffffffff


	//   ....[43]....
        /*01a4*/ 	.word	0xffffffff


	//   ....[44]....
        /*01a8*/ 	.word	0xffffffff


	//   ....[45]....
        /*01ac*/ 	.word	0xffffffff


	//   ....[46]....
        /*01b0*/ 	.word	0xffffffff


	//   ....[47]....
        /*01b4*/ 	.word	0xffffffff


	//   ....[48]....
        /*01b8*/ 	.word	0xffffffff


	//   ....[49]....
        /*01bc*/ 	.word	0xffffffff


	//   ....[50]....
        /*01c0*/ 	.word	0xffffffff


	//   ....[51]....
        /*01c4*/ 	.word	0xffffffff


	//   ....[52]....
        /*01c8*/ 	.word	0xffffffff


	//   ....[53]....
        /*01cc*/ 	.word	0xffffffff


	//   ....[54]....
        /*01d0*/ 	.word	0xffffffff


	//   ....[55]....
        /*01d4*/ 	.word	0x0500000f


	//   ....[56]....
        /*01d8*/ 	.word	0x0500000f


	//   ....[57]....
        /*01dc*/ 	.word	0x0500000f


	//   ....[58]....
        /*01e0*/ 	.word	0x0500000f


	//   ....[59]....
        /*01e4*/ 	.word	0x0500000f


	//   ....[60]....
        /*01e8*/ 	.word	0x0500000f


	//   ....[61]....
        /*01ec*/ 	.word	0x0500000f


	//   ....[62]....
        /*01f0*/ 	.word	0x0500000f


	//   ....[63]....
        /*01f4*/ 	.word	0x0500000f


	//   ....[64]....
        /*01f8*/ 	.word	0x0500000f


	//   ....[65]....
        /*01fc*/ 	.word	0x0500000f


	//   ....[66]....
        /*0200*/ 	.word	0x0500000f


	//   ....[67]....
        /*0204*/ 	.word	0x0500000f


	//   ....[68]....
        /*0208*/ 	.word	0x0500000f


	//   ....[69]....
        /*020c*/ 	.word	0x0500000f


	//   ....[70]....
        /*0210*/ 	.word	0x0500000f


	//   ....[71]....
        /*0214*/ 	.word	0x0500000f


	//   ....[72]....
        /*0218*/ 	.word	0x0500000f


	//----- nvinfo : EIATTR_COOP_GROUP_INSTR_OFFSETS
	.align		4
.L_513:
        /*021c*/ 	.byte	0x04, 0x28
        /*021e*/ 	.short	(.L_515 - .L_514)


	//   ....[0]....
.L_514:
        /*0220*/ 	.word	0x00000060


	//   ....[1]....
        /*0224*/ 	.word	0x00000130


	//   ....[2]....
        /*0228*/ 	.word	0x00000230


	//   ....[3]....
        /*022c*/ 	.word	0x000003a0


	//   ....[4]....
        /*0230*/ 	.word	0x00000500


	//   ....[5]....
        /*0234*/ 	.word	0x00000620


	//   ....[6]....
        /*0238*/ 	.word	0x00000780


	//   ....[7]....
        /*023c*/ 	.word	0x00001350


	//   ....[8]....
        /*0240*/ 	.word	0x00001e60


	//   ....[9]....
        /*0244*/ 	.word	0x00004530


	//   ....[10]....
        /*0248*/ 	.word	0x00004580


	//   ....[11]....
        /*024c*/ 	.word	0x00004590


	//   ....[12]....
        /*0250*/ 	.word	0x00004ba0


	//   ....[13]....
        /*0254*/ 	.word	0x00004c10


	//   ....[14]....
        /*0258*/ 	.word	0x00008750


	//   ....[15]....
        /*025c*/ 	.word	0x00008760


	//   ....[16]....
        /*0260*/ 	.word	0x00008d50


	//   ....[17]....
        /*0264*/ 	.word	0x00008e50


	//   ....[18]....
        /*0268*/ 	.word	0x000092c0


	//   ....[19]....
        /*026c*/ 	.word	0x00009330


	//   ....[20]....
        /*0270*/ 	.word	0x0000d000


	//   ....[21]....
        /*0274*/ 	.word	0x0000d050


	//   ....[22]....
        /*0278*/ 	.word	0x0000d350


	//   ....[23]....
        /*027c*/ 	.word	0x0000d3e0


	//   ....[24]....
        /*0280*/ 	.word	0x0000e420


	//   ....[25]....
        /*0284*/ 	.word	0x0000e450


	//   ....[26]....
        /*0288*/ 	.word	0x0000e4e0


	//   ....[27]....
        /*028c*/ 	.word	0x0000e500


	//   ....[28]....
        /*0290*/ 	.word	0x0000f730


	//   ....[29]....
        /*0294*/ 	.word	0x0000f790


	//   ....[30]....
        /*0298*/ 	.word	0x0000f7d0


	//   ....[31]....
        /*029c*/ 	.word	0x0000f800


	//   ....[32]....
        /*02a0*/ 	.word	0x0000f840


	//   ....[33]....
        /*02a4*/ 	.word	0x0000f850


	//   ....[34]....
        /*02a8*/ 	.word	0x000104c0


	//   ....[35]....
        /*02ac*/ 	.word	0x000104d0


	//   ....[36]....
        /*02b0*/ 	.word	0x00011500


	//   ....[37]....
        /*02b4*/ 	.word	0x00012020


	//   ....[38]....
        /*02b8*/ 	.word	0x00012a70


	//   ....[39]....
        /*02bc*/ 	.word	0x00012ab0


	//   ....[40]....
        /*02c0*/ 	.word	0x00012ae0


	//   ....[41]....
        /*02c4*/ 	.word	0x00012b00


	//   ....[42]....
        /*02c8*/ 	.word	0x00012bb0


	//   ....[43]....
        /*02cc*/ 	.word	0x00012bd0


	//   ....[44]....
        /*02d0*/ 	.word	0x00012c50


	//   ....[45]....
        /*02d4*/ 	.word	0x00012c70


	//   ....[46]....
        /*02d8*/ 	.word	0x00012cf0


	//   ....[47]....
        /*02dc*/ 	.word	0x00012d10


	//   ....[48]....
        /*02e0*/ 	.word	0x00012d90


	//   ....[49]....
        /*02e4*/ 	.word	0x00012db0


	//   ....[50]....
        /*02e8*/ 	.word	0x00012e30


	//   ....[51]....
        /*02ec*/ 	.word	0x00012e50


	//   ....[52]....
        /*02f0*/ 	.word	0x00012ed0


	//   ....[53]....
        /*02f4*/ 	.word	0x00012ee0


	//   ....[54]....
        /*02f8*/ 	.word	0x00015b30


	//   ....[55]....
        /*02fc*/ 	.word	0x000160d0


	//   ....[56]....
        /*0300*/ 	.word	0x00016250


	//   ....[57]....
        /*0304*/ 	.word	0x000162a0


	//   ....[58]....
        /*0308*/ 	.word	0x00016410


	//   ....[59]....
        /*030c*/ 	.word	0x00016480


	//   ....[60]....
        /*0310*/ 	.word	0x00016580


	//   ....[61]....
        /*0314*/ 	.word	0x000165f0


	//   ....[62]....
        /*0318*/ 	.word	0x000166f0


	//   ....[63]....
        /*031c*/ 	.word	0x00016760


	//   ....[64]....
        /*0320*/ 	.word	0x00016860


	//   ....[65]....
        /*0324*/ 	.word	0x000168d0


	//   ....[66]....
        /*0328*/ 	.word	0x000169d0


	//   ....[67]....
        /*032c*/ 	.word	0x00016a40


	//   ....[68]....
        /*0330*/ 	.word	0x00016b40


	//   ....[69]....
        /*0334*/ 	.word	0x00016ba0


	//   ....[70]....
        /*0338*/ 	.word	0x00016c90


	//   ....[71]....
        /*033c*/ 	.word	0x00016ce0


	//   ....[72]....
        /*0340*/ 	.word	0x000170e0


	//----- nvinfo : EIATTR_REG_RECONFIG
	.align		4
.L_515:
        /*0344*/ 	.byte	0x01, 0x54
	.zero		2


	//----- nvinfo : EIATTR_SYSCALL_OFFSETS
	.align		4
        /*0348*/ 	.byte	0x04, 0x46
        /*034a*/ 	.short	(.L_517 - .L_516)


	//   ....[0]....
.L_516:
        /*034c*/ 	.word	0x00001520


	//   ....[1]....
        /*0350*/ 	.word	0x00011ca0


	//   ....[2]....
        /*0354*/ 	.word	0x00011de0


	//   ....[3]....
        /*0358*/ 	.word	0x00011ed0


	//   ....[4]....
        /*035c*/ 	.word	0x00012690


	//----- nvinfo : EIATTR_MBARRIER_INSTR_OFFSETS
	.align		4
.L_517:
        /*0360*/ 	.byte	0x04, 0x39
        /*0362*/ 	.short	(.L_519 - .L_518)


	//   ....[0]....
.L_518:
        /*0364*/ 	.word	0x00000250
        /*0368*/ 	.word	0x000000ff
        /*036c*/ 	.word	0x00038800
        /*0370*/ 	.short	0x0100
        /*0372*/ 	.byte	0x08
	.zero		1


	//   ....[1]....
        /*0374*/ 	.word	0x00000260
        /*0378*/ 	.word	0x000000ff
        /*037c*/ 	.word	0x00038820
        /*0380*/ 	.short	0x0100
        /*0382*/ 	.byte	0x08
	.zero		1


	//   ....[2]....
        /*0384*/ 	.word	0x00000350
        /*0388*/ 	.word	0x000000ff
        /*038c*/ 	.word	0x00038830
        /*0390*/ 	.short	0x0100
        /*0392*/ 	.byte	0x08
	.zero		1


	//   ....[3]....
        /*0394*/ 	.word	0x00000360
        /*0398*/ 	.word	0x000000ff
        /*039c*/ 	.word	0x00038840
        /*03a0*/ 	.short	0x0100
        /*03a2*/ 	.byte	0x08
	.zero		1


	//   ....[4]....
        /*03a4*/ 	.word	0x00000370
        /*03a8*/ 	.word	0x000000ff
        /*03ac*/ 	.word	0x00038838
        /*03b0*/ 	.short	0x0100
        /*03b2*/ 	.byte	0x08
	.zero		1


	//   ....[5]....
        /*03b4*/ 	.word	0x00000380
        /*03b8*/ 	.word	0x000000ff
        /*03bc*/ 	.word	0x00038848
        /*03c0*/ 	.short	0x0100
        /*03c2*/ 	.byte	0x08
	.zero		1


	//   ....[6]....
        /*03c4*/ 	.word	0x000004b0
        /*03c8*/ 	.word	0x000000ff
        /*03cc*/ 	.word	0x00038850
        /*03d0*/ 	.short	0x0100
        /*03d2*/ 	.byte	0x08
	.zero		1


	//   ....[7]....
        /*03d4*/ 	.word	0x000004c0
        /*03d8*/ 	.word	0x000000ff
        /*03dc*/ 	.word	0x00038860
        /*03e0*/ 	.short	0x0100
        /*03e2*/ 	.byte	0x08
	.zero		1


	//   ....[8]....
        /*03e4*/ 	.word	0x000004d0
        /*03e8*/ 	.word	0x000000ff
        /*03ec*/ 	.word	0x00038858
        /*03f0*/ 	.short	0x0100
        /*03f2*/ 	.byte	0x08
	.zero		1


	//   ....[9]....
        /*03f4*/ 	.word	0x000004e0
        /*03f8*/ 	.word	0x000000ff
        /*03fc*/ 	.word	0x00038868
        /*0400*/ 	.short	0x0100
        /*0402*/ 	.byte	0x08
	.zero		1


	//   ....[10]....
        /*0404*/ 	.word	0x000005d0
        /*0408*/ 	.word	0x000000ff
        /*040c*/ 	.word	0x00038870
        /*0410*/ 	.short	0x0100
        /*0412*/ 	.byte	0x06
	.zero		1


	//   ....[11]....
        /*0414*/ 	.word	0x000005e0
        /*0418*/ 	.word	0x000000ff
        /*041c*/ 	.word	0x00038880
        /*0420*/ 	.short	0x0100
        /*0422*/ 	.byte	0x06
	.zero		1


	//   ....[12]....
        /*0424*/ 	.word	0x000005f0
        /*0428*/ 	.word	0x000000ff
        /*042c*/ 	.word	0x00038878
        /*0430*/ 	.short	0x0100
        /*0432*/ 	.byte	0x06
	.zero		1


	//   ....[13]....
        /*0434*/ 	.word	0x00000600
        /*0438*/ 	.word	0x000000ff
        /*043c*/ 	.word	0x00038888
        /*0440*/ 	.short	0x0100
        /*0442*/ 	.byte	0x06
	.zero		1


	//   ....[14]....
        /*0444*/ 	.word	0x00000730
        /*0448*/ 	.word	0x000000ff
        /*044c*/ 	.word	0x00038890
        /*0450*/ 	.short	0x0100
        /*0452*/ 	.byte	0x08
	.zero		1


	//   ....[15]....
        /*0454*/ 	.word	0x00000740
        /*0458*/ 	.word	0x000000ff
        /*045c*/ 	.word	0x000388a0
        /*0460*/ 	.short	0x0100
        /*0462*/ 	.byte	0x08
	.zero		1


	//   ....[16]....
        /*0464*/ 	.word	0x00000750
        /*0468*/ 	.word	0x000000ff
        /*046c*/ 	.word	0x00038898
        /*0470*/ 	.short	0x0100
        /*0472*/ 	.byte	0x08
	.zero		1


	//   ....[17]....
        /*0474*/ 	.word	0x00000760
        /*0478*/ 	.word	0x000000ff
        /*047c*/ 	.word	0x000388a8
        /*0480*/ 	.short	0x0100
        /*0482*/ 	.byte	0x08
	.zero		1


	//   ....[18]....
        /*0484*/ 	.word	0x00000890
        /*0488*/ 	.word	0x000000ff
        /*048c*/ 	.word	0x000388b0
        /*0490*/ 	.short	0x0100
        /*0492*/ 	.byte	0x08
	.zero		1


	//   ....[19]....
        /*0494*/ 	.word	0x000008a0
        /*0498*/ 	.word	0x000000ff
        /*049c*/ 	.word	0x000388c0
        /*04a0*/ 	.short	0x0100
        /*04a2*/ 	.byte	0x08
	.zero		1


	//   ....[20]....
        /*04a4*/ 	.word	0x000008b0
        /*04a8*/ 	.word	0x000000ff
        /*04ac*/ 	.word	0x000388b8
        /*04b0*/ 	.short	0x0100
        /*04b2*/ 	.byte	0x08
	.zero		1


	//   ....[21]....
        /*04b4*/ 	.word	0x000008c0
        /*04b8*/ 	.word	0x000000ff
        /*04bc*/ 	.word	0x000388c8
        /*04c0*/ 	.short	0x0100
        /*04c2*/ 	.byte	0x08
	.zero		1


	//   ....[22]....
        /*04c4*/ 	.word	0x00001560
        /*04c8*/ 	.word	0x000000ff
        /*04cc*/ 	.word	0x00038800
        /*04d0*/ 	.short	0x010a
        /*04d2*/ 	.byte	0x04
	.zero		1


	//   ....[23]....
        /*04d4*/ 	.word	0x000015d0
        /*04d8*/ 	.word	0x000000ff
        /*04dc*/ 	.word	0x00038830
        /*04e0*/ 	.short	0x010a
        /*04e2*/ 	.byte	0x04
	.zero		1


	//   ....[24]....
        /*04e4*/ 	.word	0x00001670
        /*04e8*/ 	.word	0x000000ff
        /*04ec*/ 	.word	0x00038830
        /*04f0*/ 	.short	0x010a
        /*04f2*/ 	.byte	0x04
	.zero		1


	//   ....[25]....
        /*04f4*/ 	.word	0x00005010
        /*04f8*/ 	.word	0x00000000
        /*04fc*/ 	.word	0x00000000
        /*0500*/ 	.short	0x0101
        /*0502*/ 	.byte	0x3f
	.zero		1


	//   ....[26]....
        /*0504*/ 	.word	0x00005770
        /*0508*/ 	.word	0x000000ff
        /*050c*/ 	.word	0x00038830
        /*0510*/ 	.short	0x010a
        /*0512*/ 	.byte	0x06
	.zero		1


	//   ....[27]....
        /*0514*/ 	.word	0x000057c0
        /*0518*/ 	.word	0x000000ff
        /*051c*/ 	.word	0x00038830
        /*0520*/ 	.short	0x010a
        /*0522*/ 	.byte	0x06
	.zero		1


	//   ....[28]....
        /*0524*/ 	.word	0x000080b0
        /*0528*/ 	.word	0x000000ff
        /*052c*/ 	.word	0x00038850
        /*0530*/ 	.short	0x010a
        /*0532*/ 	.byte	0x07
	.zero		1


	//   ....[29]....
        /*0534*/ 	.word	0x000080f0
        /*0538*/ 	.word	0x000000ff
        /*053c*/ 	.word	0x00038850
        /*0540*/ 	.short	0x010a
        /*0542*/ 	.byte	0x07
	.zero		1


	//   ....[30]....
        /*0544*/ 	.word	0x00009770
        /*0548*/ 	.word	0x000000ab
        /*054c*/ 	.word	0x00000000
        /*0550*/ 	.short	0x0101
        /*0552*/ 	.byte	0x3f
	.zero		1


	//   ....[31]....
        /*0554*/ 	.word	0x000097c0
        /*0558*/ 	.word	0x000000af
        /*055c*/ 	.word	0x00000000
        /*0560*/ 	.short	0x0101
        /*0562*/ 	.byte	0x3f
	.zero		1


	//   ....[32]....
        /*0564*/ 	.word	0x00009d00
        /*0568*/ 	.word	0x000000ff
        /*056c*/ 	.word	0x00038830
        /*0570*/ 	.short	0x010a
        /*0572*/ 	.byte	0x06
	.zero		1


	//   ....[33]....
        /*0574*/ 	.word	0x00009d50
        /*0578*/ 	.word	0x000000ff
        /*057c*/ 	.word	0x00038830
        /*0580*/ 	.short	0x010a
        /*0582*/ 	.byte	0x06
	.zero		1


	//   ....[34]....
        /*0584*/ 	.word	0x0000c650
        /*0588*/ 	.word	0x000000ff
        /*058c*/ 	.word	0x00038850
        /*0590*/ 	.short	0x010a
        /*0592*/ 	.byte	0x0b
	.zero		1


	//   ....[35]....
        /*0594*/ 	.word	0x0000c690
        /*0598*/ 	.word	0x000000ff
        /*059c*/ 	.word	0x00038850
        /*05a0*/ 	.short	0x010a
        /*05a2*/ 	.byte	0x0b
	.zero		1


	//   ....[36]....
        /*05a4*/ 	.word	0x0000d710
        /*05a8*/ 	.word	0x00000099
        /*05ac*/ 	.word	0x00000000
        /*05b0*/ 	.short	0x0101
        /*05b2*/ 	.byte	0x3f
	.zero		1


	//   ....[37]....
        /*05b4*/ 	.word	0x0000d7e0
        /*05b8*/ 	.word	0x000000a4
        /*05bc*/ 	.word	0x00000000
        /*05c0*/ 	.short	0x0101
        /*05c2*/ 	.byte	0x3f
	.zero		1


	//   ....[38]....
        /*05c4*/ 	.word	0x0000e390
        /*05c8*/ 	.word	0x000000ff
        /*05cc*/ 	.word	0x00038850
        /*05d0*/ 	.short	0x010a
        /*05d2*/ 	.byte	0x05
	.zero		1


	//   ....[39]....
        /*05d4*/ 	.word	0x0000e3d0
        /*05d8*/ 	.word	0x000000ff
        /*05dc*/ 	.word	0x00038850
        /*05e0*/ 	.short	0x010a
        /*05e2*/ 	.byte	0x05
	.zero		1


	//   ....[40]....
        /*05e4*/ 	.word	0x0000e7e0
        /*05e8*/ 	.word	0x00000005
        /*05ec*/ 	.word	0x00000000
        /*05f0*/ 	.short	0x0101
        /*05f2*/ 	.byte	0x3f
	.zero		1


	//   ....[41]....
        /*05f4*/ 	.word	0x0000f870
        /*05f8*/ 	.word	0x000000ff
        /*05fc*/ 	.word	0x00000000
        /*0600*/ 	.short	0x0101
        /*0602*/ 	.byte	0x04
	.zero		1


	//   ....[42]....
        /*0604*/ 	.word	0x00012240
        /*0608*/ 	.word	0x000000ff
        /*060c*/ 	.word	0x00038840
        /*0610*/ 	.short	0x010a
        /*0612*/ 	.byte	0x26
	.zero		1


	//   ....[43]....
        /*0614*/ 	.word	0x00013060
        /*0618*/ 	.word	0x000000ff
        /*061c*/ 	.word	0x00038800
        /*0620*/ 	.short	0x0107
        /*0622*/ 	.byte	0x26
	.zero		1


	//   ....[44]....
        /*0624*/ 	.word	0x000130d0
        /*0628*/ 	.word	0x000000ff
        /*062c*/ 	.word	0x00038800
        /*0630*/ 	.short	0x0101
        /*0632*/ 	.byte	0x26
	.zero		1


	//   ....[45]....
        /*0634*/ 	.word	0x000130f0
        /*0638*/ 	.word	0x000000ff
        /*063c*/ 	.word	0x00038820
        /*0640*/ 	.short	0x010a
        /*0642*/ 	.byte	0x26
	.zero		1


	//   ....[46]....
        /*0644*/ 	.word	0x000134e0
        /*0648*/ 	.word	0x000000ff
        /*064c*/ 	.word	0x00038848
        /*0650*/ 	.short	0x010a
        /*0652*/ 	.byte	0x26
	.zero		1


	//   ....[47]....
        /*0654*/ 	.word	0x00013980
        /*0658*/ 	.word	0x000000ff
        /*065c*/ 	.word	0x00038860
        /*0660*/ 	.short	0x010a
        /*0662*/ 	.byte	0x26
	.zero		1


	//   ....[48]....
        /*0664*/ 	.word	0x00014030
        /*0668*/ 	.word	0x000000ff
        /*066c*/ 	.word	0x00038840
        /*0670*/ 	.short	0x010a
        /*0672*/ 	.byte	0x26
	.zero		1


	//   ....[49]....
        /*0674*/ 	.word	0x000144d0
        /*0678*/ 	.word	0x000000ff
        /*067c*/ 	.word	0x00038868
        /*0680*/ 	.short	0x010a
        /*0682*/ 	.byte	0x26
	.zero		1


	//   ....[50]....
        /*0684*/ 	.word	0x00014bd0
        /*0688*/ 	.word	0x000000ff
        /*068c*/ 	.word	0x00038848
        /*0690*/ 	.short	0x010a
        /*0692*/ 	.byte	0x26
	.zero		1


	//   ....[51]....
        /*0694*/ 	.word	0x00015050
        /*0698*/ 	.word	0x000000ff
        /*069c*/ 	.word	0x00038860
        /*06a0*/ 	.short	0x010a
        /*06a2*/ 	.byte	0x26
	.zero		1


	//   ....[52]....
        /*06a4*/ 	.word	0x00015590
        /*06a8*/ 	.word	0x00000003
        /*06ac*/ 	.word	0x00038860
        /*06b0*/ 	.short	0x010a
        /*06b2*/ 	.byte	0x3f
	.zero		1


	//   ....[53]....
        /*06b4*/ 	.word	0x00015ac0
        /*06b8*/ 	.word	0x00000002
        /*06bc*/ 	.word	0x00038820
        /*06c0*/ 	.short	0x010a
        /*06c2*/ 	.byte	0x3f
	.zero		1


	//   ....[54]....
        /*06c4*/ 	.word	0x00015c40
        /*06c8*/ 	.word	0x00000006
        /*06cc*/ 	.word	0x00000000
        /*06d0*/ 	.short	0x010a
        /*06d2*/ 	.byte	0x3f
	.zero		1


	//   ....[55]....
        /*06d4*/ 	.word	0x00015cb0
        /*06d8*/ 	.word	0x00000003
        /*06dc*/ 	.word	0x00000000
        /*06e0*/ 	.short	0x010a
        /*06e2*/ 	.byte	0x3f
	.zero		1


	//   ....[56]....
        /*06e4*/ 	.word	0x00015d10
        /*06e8*/ 	.word	0x00000000
        /*06ec*/ 	.word	0x00000000
        /*06f0*/ 	.short	0x010a
        /*06f2*/ 	.byte	0x3f
	.zero		1


	//   ....[57]....
        /*06f4*/ 	.word	0x00015d40
        /*06f8*/ 	.word	0x00000003
        /*06fc*/ 	.word	0x00000000
        /*0700*/ 	.short	0x010a
        /*0702*/ 	.byte	0x3f
	.zero		1


	//   ....[58]....
        /*0704*/ 	.word	0x00015dc0
        /*0708*/ 	.word	0x00000003
        /*070c*/ 	.word	0x00038800
        /*0710*/ 	.short	0x010a
        /*0712*/ 	.byte	0x3f
	.zero		1


	//   ....[59]....
        /*0714*/ 	.word	0x00015e30
        /*0718*/ 	.word	0x00000003
        /*071c*/ 	.word	0x00038830
        /*0720*/ 	.short	0x010a
        /*0722*/ 	.byte	0x3f
	.zero		1


	//   ....[60]....
        /*0724*/ 	.word	0x00015ea0
        /*0728*/ 	.word	0x00000006
        /*072c*/ 	.word	0x00038830
        /*0730*/ 	.short	0x010a
        /*0732*/ 	.byte	0x3f
	.zero		1


	//   ....[61]....
        /*0734*/ 	.word	0x00015f00
        /*0738*/ 	.word	0x00000003
        /*073c*/ 	.word	0x00038850
        /*0740*/ 	.short	0x010a
        /*0742*/ 	.byte	0x3f
	.zero		1


	//   ....[62]....
        /*0744*/ 	.word	0x00015f70
        /*0748*/ 	.word	0x00000006
        /*074c*/ 	.word	0x00038830
        /*0750*/ 	.short	0x010a
        /*0752*/ 	.byte	0x3f
	.zero		1


	//   ....[63]....
        /*0754*/ 	.word	0x00015fd0
        /*0758*/ 	.word	0x00000003
        /*075c*/ 	.word	0x00038850
        /*0760*/ 	.short	0x010a
        /*0762*/ 	.byte	0x3f
	.zero		1


	//   ....[64]....
        /*0764*/ 	.word	0x00016030
        /*0768*/ 	.word	0x00000005
        /*076c*/ 	.word	0x00038850
        /*0770*/ 	.short	0x010a
        /*0772*/ 	.byte	0x3f
	.zero		1


	//   ....[65]....
        /*0774*/ 	.word	0x00016190
        /*0778*/ 	.word	0x00000003
        /*077c*/ 	.word	0x00038840
        /*0780*/ 	.short	0x010a
        /*0782*/ 	.byte	0x3f
	.zero		1


	//   ....[66]....
        /*0784*/ 	.word	0x00016d20
        /*0788*/ 	.word	0x00000003
        /*078c*/ 	.word	0x00038820
        /*0790*/ 	.short	0x010a
        /*0792*/ 	.byte	0x3f
	.zero		1


	//   ....[67]....
        /*0794*/ 	.word	0x00016d80
        /*0798*/ 	.word	0x00000003
        /*079c*/ 	.word	0x00038848
        /*07a0*/ 	.short	0x010a
        /*07a2*/ 	.byte	0x3f
	.zero		1


	//   ....[68]....
        /*07a4*/ 	.word	0x00016de0
        /*07a8*/ 	.word	0x00000003
        /*07ac*/ 	.word	0x00038860
        /*07b0*/ 	.short	0x010a
        /*07b2*/ 	.byte	0x3f
	.zero		1


	//   ....[69]....
        /*07b4*/ 	.word	0x00016e40
        /*07b8*/ 	.word	0x00000003
        /*07bc*/ 	.word	0x00038840
        /*07c0*/ 	.short	0x010a
        /*07c2*/ 	.byte	0x3f
	.zero		1


	//   ....[70]....
        /*07c4*/ 	.word	0x00016ea0
        /*07c8*/ 	.word	0x00000003
        /*07cc*/ 	.word	0x00038868
        /*07d0*/ 	.short	0x010a
        /*07d2*/ 	.byte	0x3f
	.zero		1


	//   ....[71]....
        /*07d4*/ 	.word	0x00016f00
        /*07d8*/ 	.word	0x00000003
        /*07dc*/ 	.word	0x00038848
        /*07e0*/ 	.short	0x010a
        /*07e2*/ 	.byte	0x3f
	.zero		1


	//   ....[72]....
        /*07e4*/ 	.word	0x00016f60
        /*07e8*/ 	.word	0x00000003
        /*07ec*/ 	.word	0x00038860
        /*07f0*/ 	.short	0x010a
        /*07f2*/ 	.byte	0x3f
	.zero		1


	//   ....[73]....
        /*07f4*/ 	.word	0x00016fb0
        /*07f8*/ 	.word	0x00000003
        /*07fc*/ 	.word	0x00038860
        /*0800*/ 	.short	0x010a
        /*0802*/ 	.byte	0x3f
	.zero		1


	//   ....[74]....
        /*0804*/ 	.word	0x00017000
        /*0808*/ 	.word	0x00000002
        /*080c*/ 	.word	0x00038820
        /*0810*/ 	.short	0x010a
        /*0812*/ 	.byte	0x3f
	.zero		1


	//   ....[75]....
        /*0814*/ 	.word	0x000171a0
        /*0818*/ 	.word	0x00000006
        /*081c*/ 	.word	0x00000000
        /*0820*/ 	.short	0x010a
        /*0822*/ 	.byte	0x3f
	.zero		1


	//   ....[76]....
        /*0824*/ 	.word	0x000171f0
        /*0828*/ 	.word	0x00000003
        /*082c*/ 	.word	0x00000000
        /*0830*/ 	.short	0x010a
        /*0832*/ 	.byte	0x3f
	.zero		1


	//   ....[77]....
        /*0834*/ 	.word	0x00017240
        /*0838*/ 	.word	0x00000000
        /*083c*/ 	.word	0x00000000
        /*0840*/ 	.short	0x010a
        /*0842*/ 	.byte	0x3f
	.zero		1


	//----- nvinfo : EIATTR_NUM_MBARRIERS
	.align		4
.L_519:
        /*0844*/ 	.byte	0x03, 0x38
        /*0846*/ 	.short	0x0016


	//----- nvinfo : EIATTR_EXIT_INSTR_OFFSETS
	.align		4
        /*0848*/ 	.byte	0x04, 0x1c
        /*084a*/ 	.short	(.L_521 - .L_520)


	//   ....[0]....
.L_520:
        /*084c*/ 	.word	0x00015d90


	//----- nvinfo : EIATTR_MAX_THREADS
	.align		4
.L_521:
        /*0850*/ 	.byte	0x04, 0x05
        /*0852*/ 	.short	(.L_523 - .L_522)
.L_522:
        /*0854*/ 	.word	0x00000180
        /*0858*/ 	.word	0x00000001
        /*085c*/ 	.word	0x00000001


	//----- nvinfo : EIATTR_CRS_STACK_SIZE
	.align		4
.L_523:
        /*0860*/ 	.byte	0x04, 0x1e
        /*0862*/ 	.short	(.L_525 - .L_524)
.L_524:
        /*0864*/ 	.word	0x00000000


	//----- nvinfo : EIATTR_CBANK_PARAM_SIZE
	.align		4
.L_525:
        /*0868*/ 	.byte	0x03, 0x19
        /*086a*/ 	.short	0x0a70


	//----- nvinfo : EIATTR_PARAM_CBANK
	.align		4
        /*086c*/ 	.byte	0x04, 0x0a
        /*086e*/ 	.short	(.L_527 - .L_526)
	.align		4
.L_526:
        /*0870*/ 	.word	index@(.nv.constant0._ZN7cutlass13device_kernelIN5flash11enable_sm90INS1_16FlashAttnFwdSm90INS1_25CollectiveMainloopFwdSm90ILi2EN4cute5tupleIJNS5_1CILi1EEES8_S8_EEENS6_IJNS7_ILi128EEENS7_ILi80EEENS7_ILi256EEEEEELi256ENS_6half_tEfNS_4arch4Sm90ELb1ELb0ELb1ELb0ELb0ELb0ELb0ELb1ELb1ELb1ELb1ELb0EEENS1_21CollectiveEpilogueFwdINS6_IJSA_SC_SB_EEES9_SE_SG_Li256ELb0ELb1ELb1ELb0EEENS1_19SingleTileSchedulerILb0ELb1ELb1ELi128EEEEEEEEEvNT_6ParamsE)
        /*0874*/ 	.short	0x0210
        /*0876*/ 	.short	0x0a70


	//----- nvinfo : EIATTR_SW_WAR
	.align		4
.L_527:
        /*0878*/ 	.byte	0x04, 0x36
        /*087a*/ 	.short	(.L_529 - .L_528)
.L_528:
        /*087c*/ 	.word	0x00000008
.L_529:


//--------------------- .nv.info._ZN7cutlass13device_kernelIN5flash11enable_sm90INS1_16FlashAttnFwdSm90INS1_25CollectiveMainloopFwdSm90ILi2EN4cute5tupleIJNS5_1CILi1EEES8_S8_EEENS6_IJNS7_ILi128EEENS7_ILi80EEENS7_ILi256EEEEEELi256ENS_6half_tEfNS_4arch4Sm90ELb1ELb0ELb1ELb1ELb0ELb0ELb0ELb1ELb1ELb1ELb1ELb0EEENS1_21CollectiveEpilogueFwdINS6_IJSA_SC_SB_EEES9_SE_SG_Li256ELb1ELb1ELb1ELb0EEENS1_36VarlenDynamicPersistentTileSchedulerILi128ELi80ELi256ELi128ELb1ELb1ELb1ELb1ELb1ELb1EEEEEEEEEvNT_6ParamsE --------------------------
	.section	.nv.info._ZN7cutlass13device_kernelIN5flash11enable_sm90INS1_16FlashAttnFwdSm90INS1_25CollectiveMainloopFwdSm90ILi2EN4cute5tupleIJNS5_1CILi1EEES8_S8_EEENS6_IJNS7_ILi128EEENS7_ILi80EEENS7_ILi256EEEEEELi256ENS_6half_tEfNS_4arch4Sm90ELb1ELb0ELb1ELb1ELb0ELb0ELb0ELb1ELb1ELb1ELb1ELb0EEENS1_21CollectiveEpilogueFwdINS6_IJSA_SC_SB_EEES9_SE_SG_Li256ELb1ELb1ELb1ELb0EEENS1_36VarlenDynamicPersistentTileSchedulerILi128ELi80ELi256ELi128ELb1ELb1ELb1ELb1ELb1ELb1EEEEEEEEEvNT_6ParamsE,"",@"SHT_CUDA_INFO"
	.sectionflags	@""
	.align	4


	//----- nvinfo : EIATTR_CUDA_API_VERSION
	.align		4
        /*0000*/ 	.byte	0x04, 0x37
        /*0002*/ 	.short	(.L_531 - .L_530)
.L_530:
        /*0004*/ 	.word	0x00000082


	//----- nvinfo : EIATTR_KPARAM_INFO
	.align		4
.L_531:
        /*0008*/ 	.byte	0x04, 0x17
        /*000a*/ 	.short	(.L_533 - .L_532)
.L_532:
        /*000c*/ 	.word	0x00000000
        /*0010*/ 	.short	0x0000
        /*0012*/ 	.short	0x0070
        /*0014*/ 	.byte	0x00, 0xf0, 0x01, 0x2a


	//----- nvinfo : EIATTR_SPARSE_MMA_MASK
	.align		4
.L_533:
        /*0018*/ 	.byte	0x03, 0x50
        /*001a*/ 	.short	0x0000


	//----- nvinfo : EIATTR_MAXREG_COUNT
	.align		4
        /*001c*/ 	.byte	0x03, 0x1b
        /*001e*/ 	.short	0x00a8


	//----- nvinfo : EIATTR_NUM_BARRIERS
	.align		4
        /*0020*/ 	.byte	0x02, 0x4c
        /*0022*/ 	.byte	0x09
	.zero		1


	//----- nvinfo : EIATTR_EXTERNS
	.align		4
        /*0024*/ 	.byte	0x04, 0x0f
        /*0026*/ 	.short	(.L_535 - .L_534)


	//   ....[0]....
	.align		4
.L_534:
        /*0028*/ 	.word	index@(__assertfail)


	//----- nvinfo : EIATTR_ANNOTATIONS
	.align		4
.L_535:
        /*002c*/ 	.byte	0x04, 0x55
        /*002e*/ 	.short	(.L_537 - .L_536)


	//   ....[0]....
.L_536:
        /* <DEDUP_REMOVED lines=82> */


	//----- nvinfo : EIATTR_MERCURY_ISA_VERSION
	.align		4
.L_537:
        /*0540*/ 	.byte	0x03, 0x5f
        /*0542*/ 	.short	0x0101


	//----- nvinfo : EIATTR_UNUSED_LOAD_BYTE_OFFSET
	.align		4
        /*0544*/ 	.byte	0x04, 0x44
        /*0546*/ 	.short	(.L_539 - .L_538)


	//   ....[0]....
.L_538:
        /*0548*/ 	.word	0x00000a10
        /*054c*/ 	.word	0x0000fff0


	//   ....[1]....
        /*0550*/ 	.word	0x0000f850
        /*0554*/ 	.word	0x0000fff0


	//----- nvinfo : EIATTR_INT_WARP_WIDE_INSTR_OFFSETS
	.align		4
.L_539:
        /*0558*/ 	.byte	0x04, 0x31
        /*055a*/ 	.short	(.L_541 - .L_540)


	//   ....[0]....
.L_540:
        /*055c*/ 	.word	0x00000130


	//   ....[1]....
        /*0560*/ 	.word	0x00000170


	//   ....[2]....
        /*0564*/ 	.word	0x000001e0


	//   ....[3]....
        /*0568*/ 	.word	0x000160a0


	//   ....[4]....
        /*056c*/ 	.word	0x00016140


	//   ....[5]....
        /*0570*/ 	.word	0x0001a590


	//   ....[6]....
        /*0574*/ 	.word	0x0001a600


	//----- nvinfo : EIATTR_COOP_GROUP_MASK_REGIDS
	.align		4
.L_541:
        /*0578*/ 	.byte	0x04, 0x29
        /*057a*/ 	.short	(.L_543 - .L_542)


	//   ....[0]....
.L_542:
        /*057c*/ 	.word	0xffffffff


	//   ....[1]....
        /*0580*/ 	.word	0xffffffff


	//   ....[2]....
        /*0584*/ 	.word	0xffffffff


	//   ....[3]....
        /*0588*/ 	.word	0xffffffff


	//   ....[4]....
        /*058c*/ 	.word	0xffffffff


	//   ....[5]....
        /*0590*/ 	.word	0xffffffff


	//   ....[6]....
        /*0594*/ 	.word	0xffffffff


	//   ....[7]....
        /*0598*/ 	.word	0xffffffff


	//   ....[8]....
        /*059c*/ 	.word	0xffffffff


	//   ....[9]....
        /*05a0*/ 	.word	0xffffffff


	//   ....[10]....
        /*05a4*/ 	.word	0xffffffff


	//   ....[11]....
        /*05a8*/ 	.word	0xffffffff


	//   ....[12]....
        /*05ac*/ 	.word	0xffffffff


	//   ....[13]....
        /*05b0*/ 	.word	0xffffffff


	//   ....[14]....
        /*05b4*/ 	.word	0xffffffff


	//   ....[15]....
        /*05b8*/ 	.word	0xffffffff


	//   ....[16]....
        /*05bc*/ 	.word	0xffffffff


	//   ....[17]....
        /*05c0*/ 	.word	0xffffffff


	//   ....[18]....
        /*05c4*/ 	.word	0xffffffff


	//   ....[19]....
        /*05c8*/ 	.word	0xffffffff


	//   ....[20]....
        /*05cc*/ 	.word	0xffffffff


	//   ....[21]....
        /*05d0*/ 	.word	0xffffffff


	//   ....[22]....
        /*05d4*/ 	.word	0xffffffff


	//   ....[23]....
        /*05d8*/ 	.word	0xffffffff


	//   ....[24]....
        /*05dc*/ 	.word	0xffffffff


	//   ....[25]....
        /*05e0*/ 	.word	0xffffffff


	//   ....[26]....
        /*05e4*/ 	.word	0xffffffff


	//   ....[27]....
        /*05e8*/ 	.word	0xffffffff


	//   ....[28]....
        /*05ec*/ 	.word	0xffffffff


	//   ....[29]....
        /*05f0*/ 	.word	0xffffffff


	//   ....[30]....
        /*05f4*/ 	.word	0xffffffff


	//   ....[31]....
        /*05f8*/ 	.word	0xffffffff


	//   ....[32]....
        /*05fc*/ 	.word	0xffffffff


	//   ....[33]....
        /*0600*/ 	.word	0xffffffff


	//   ....[34]....
        /*0604*/ 	.word	0xffffffff


	//   ....[35]....
        /*0608*/ 	.word	0xffffffff


	//   ....[36]....
        /*060c*/ 	.word	0xffffffff


	//   ....[37]....
        /*0610*/ 	.word	0xffffffff


	//   ....[38]....
        /*0614*/ 	.word	0xffffffff


	//   ....[39]....
        /*0618*/ 	.word	0xffffffff


	//   ....[40]....
        /*061c*/ 	.word	0xffffffff


	//   ....[41]....
        /*0620*/ 	.word	0xffffffff


	//   ....[42]....
        /*0624*/ 	.word	0xffffffff


	//   ....[43]....
        /*0628*/ 	.word	0xffffffff


	//   ....[44]....
        /*062c*/ 	.word	0xffffffff


	//   ....[45]....
        /*0630*/ 	.word	0xffffffff


	//   ....[46]....
        /*0634*/ 	.word	0xffffffff


	//   ....[47]....
        /*0638*/ 	.word	0xffffffff


	//   ....[48]....
        /*063c*/ 	.word	0xffffffff


	//   ....[49]....
        /*0640*/ 	.word	0xffffffff


	//   ....[50]....
        /*0644*/ 	.word	0xffffffff


	//   ....[51]....
        /*0648*/ 	.word	0xffffffff


	//   ....[52]....
        /*064c*/ 	.word	0xffffffff


	//   ....[53]....
        /*0650*/ 	.word	0xffffffff


	//   ....[54]....
        /*0654*/ 	.word	0xffffffff


	//   ....[55]....
        /*0658*/ 	.word	0xffffffff


	//   ....[56]....
        /*065c*/ 	.word	0xffffffff


	//   ....[57]....
        /*0660*/ 	.word	0xffffffff


	//   ....[58]....
        /*0664*/ 	.word	0xffffffff


	//   ....[59]....
        /*0668*/ 	.word	0xffffffff


	//   ....[60]....
        /*066c*/ 	.word	0xffffffff


	//   ....[61]....
        /*0670*/ 	.word	0xffffffff


	//   ....[62]....
        /*0674*/ 	.word	0xffffffff


	//   ....[63]....
        /*0678*/ 	.word	0xffffffff


	//   ....[64]....
        /*067c*/ 	.word	0xffffffff


	//   ....[65]....
        /*0680*/ 	.word	0xffffffff


	//   ....[66]....
        /*0684*/ 	.word	0xffffffff


	//   ....[67]....
        /*0688*/ 	.word	0xffffffff


	//   ....[68]....
        /*068c*/ 	.word	0xffffffff


	//   ....[69]....
        /*0690*/ 	.word	0xffffffff


	//   ....[70]....
        /*0694*/ 	.word	0xffffffff


	//   ....[71]....
        /*0698*/ 	.word	0xffffffff


	//   ....[72]....
        /*069c*/ 	.word	0xffffffff


	//   ....[73]....
        /*06a0*/ 	.word	0xffffffff


	//   ....[74]....
        /*06a4*/ 	.word	0xffffffff


	//   ....[75]....
        /*06a8*/ 	.word	0xffffffff


	//   ....[76]....
        /*06ac*/ 	.word	0xffffffff


	//   ....[77]....
        /*06b0*/ 	.word	0xffffffff


	//   ....[78]....
        /*06b4*/ 	.word	0xffffffff


	//   ....[79]....
        /*06b8*/ 	.word	0xffffffff


	//   ....[80]....
        /*06bc*/ 	.word	0xffffffff


	//   ....[81]....
        /*06c0*/ 	.word	0xffffffff


	//   ....[82]....
        /*06c4*/ 	.word	0xffffffff


	//   ....[83]....
        /*06c8*/ 	.word	0xffffffff


	//   ....[84]....
        /*06cc*/ 	.word	0xffffffff


	//   ....[85]....
        /*06d0*/ 	.word	0xffffffff


	//   ....[86]....
        /*06d4*/ 	.word	0xffffffff


	//   ....[87]....
        /*06d8*/ 	.word	0xffffffff


	//   ....[88]....
        /*06dc*/ 	.word	0xffffffff


	//   ....[89]....
        /*06e0*/ 	.word	0xffffffff


	//   ....[90]....
        /*06e4*/ 	.word	0xffffffff


	//   ....[91]....
        /*06e8*/ 	.word	0xffffffff


	//   ....[92]....
        /*06ec*/ 	.word	0xffffffff


	//   ....[93]....
        /*06f0*/ 	.word	0xffffffff


	//   ....[94]....
        /*06f4*/ 	.word	0xffffffff


	//   ....[95]....
        /*06f8*/ 	.word	0xffffffff


	//   ....[96]....
        /*06fc*/ 	.word	0xffffffff


	//   ....[97]....
        /*0700*/ 	.word	0xffffffff


	//   ....[98]....
        /*0704*/ 	.word	0xffffffff


	//   ....[99]....
        /*0708*/ 	.word	0xffffffff


	//   ....[100]....
        /*070c*/ 	.word	0xffffffff


	//   ....[101]....
        /*0710*/ 	.word	0xffffffff


	//   ....[102]....
        /*0714*/ 	.word	0xffffffff


	//   ....[103]....
        /*0718*/ 	.word	0xffffffff


	//   ....[104]....
        /*071c*/ 	.word	0xffffffff


	//   ....[105]....
        /*0720*/ 	.word	0x0500000f


	//   ....[106]....
        /*0724*/ 	.word	0x0500000f


	//   ....[107]....
        /*0728*/ 	.word	0x0500000f


	//   ....[108]....
        /*072c*/ 	.word	0x0500000f


	//   ....[109]....
        /*0730*/ 	.word	0x0500000f


	//   ....[110]....
        /*0734*/ 	.word	0x0500000f


	//   ....[111]....
        /*0738*/ 	.word	0x0500000f


	//   ....[112]....
        /*073c*/ 	.word	0x0500000f


	//   ....[113]....
        /*0740*/ 	.word	0x0500000f


	//   ....[114]....
        /*0744*/ 	.word	0x0500000f


	//   ....[115]....
        /*0748*/ 	.word	0x0500000f


	//   ....[116]....
        /*074c*/ 	.word	0x0500000f


	//   ....[117]....
        /*0750*/ 	.word	0x0500000f


	//   ....[118]....
        /*0754*/ 	.word	0x0500000f


	//   ....[119]....
        /*0758*/ 	.word	0x0500000f


	//   ....[120]....
        /*075c*/ 	.word	0x0500000f


	//   ....[121]....
        /*0760*/ 	.word	0x0500000f


	//   ....[122]....
        /*0764*/ 	.word	0x0500000f


	//   ....[123]....
        /*0768*/ 	.word	0x0500000f


	//   ....[124]....
        /*076c*/ 	.word	0x0500000f


	//   ....[125]....
        /*0770*/ 	.word	0x0500000f


	//   ....[126]....
        /*0774*/ 	.word	0x0500000f


	//   ....[127]....
        /*0778*/ 	.word	0x0500000f


	//   ....[128]....
        /*077c*/ 	.word	0x0500000f


	//   ....[129]....
        /*0780*/ 	.word	0x0500000f


	//   ....[130]....
        /*0784*/ 	.word	0x0500000f


	//   ....[131]....
        /*0788*/ 	.word	0x0500000f


	//   ....[132]....
        /*078c*/ 	.word	0x0500000f


	//   ....[133]....
        /*0790*/ 	.word	0x0500000f


	//   ....[134]....
        /*0794*/ 	.word	0x0500000f


	//   ....[135]....
        /*0798*/ 	.word	0x0500000f


	//   ....[136]....
        /*079c*/ 	.word	0x0500000f


	//   ....[137]....
        /*07a0*/ 	.word	0x0500000f


	//   ....[138]....
        /*07a4*/ 	.word	0x0500000f


	//   ....[139]....
        /*07a8*/ 	.word	0x0500000f


	//   ....[140]....
        /*07ac*/ 	.word	0x0500000f


	//----- nvinfo : EIATTR_COOP_GROUP_INSTR_OFFSETS
	.align		4
.L_543:
        /*07b0*/ 	.byte	0x04, 0x28
        /*07b2*/ 	.short	(.L_545 - .L_544)


	//   ....[0]....
.L_544:
        /*07b4*/ 	.word	0x00000060


	//   ....[1]....
        /*07b8*/ 	.word	0x00000140


	//   ....[2]....
        /*07bc*/ 	.word	0x00000190


	//   ....[3]....
        /*07c0*/ 	.word	0x000003c0


	//   ....[4]....
        /*07c4*/ 	.word	0x00000520


	//   ....[5]....
        /*07c8*/ 	.word	0x00000640


	//   ....[6]....
        /*07cc*/ 	.word	0x000007a0


	//   ....[7]....
        /*07d0*/ 	.word	0x00002120


	//   ....[8]....
        /*07d4*/ 	.word	0x00004ae0


	//   ....[9]....
        /*07d8*/ 	.word	0x00004b00


	//   ....[10]....
        /*07dc*/ 	.word	0x00005590


	//   ....[11]....
        /*07e0*/ 	.word	0x00005660


	//   ....[12]....
        /*07e4*/ 	.word	0x00005b60


	//   ....[13]....
        /*07e8*/ 	.word	0x00005bd0


	//   ....[14]....
        /*07ec*/ 	.word	0x00009190


	//   ....[15]....
        /*07f0*/ 	.word	0x00009720


	//   ....[16]....
        /*07f4*/ 	.word	0x00009740


	//   ....[17]....
        /*07f8*/ 	.word	0x000098f0


	//   ....[18]....
        /*07fc*/ 	.word	0x00009d70


	//   ....[19]....
        /*0800*/ 	.word	0x00009df0


	//   ....[20]....
        /*0804*/ 	.word	0x0000d3a0


	//   ....[21]....
        /*0808*/ 	.word	0x0000d400


	//   ....[22]....
        /*080c*/ 	.word	0x0000d8e0


	//   ....[23]....
        /*0810*/ 	.word	0x0000d940


	//   ....[24]....
        /*0814*/ 	.word	0x0000eb90


	//   ....[25]....
        /*0818*/ 	.word	0x0000ebc0


	//   ....[26]....
        /*081c*/ 	.word	0x0000ecf0


	//   ....[27]....
        /*0820*/ 	.word	0x0000ed00


	//   ....[28]....
        /*0824*/ 	.word	0x00010a60


	//   ....[29]....
        /*0828*/ 	.word	0x00010a70


	//   ....[30]....
        /*082c*/ 	.word	0x00010a80


	//   ....[31]....
        /*0830*/ 	.word	0x00010a90


	//   ....[32]....
        /*0834*/ 	.word	0x00011590


	//   ....[33]....
        /*0838*/ 	.word	0x000115c0


	//   ....[34]....
        /*083c*/ 	.word	0x00011760


	//   ....[35]....
        /*0840*/ 	.word	0x00011780


	//   ....[36]....
        /*0844*/ 	.word	0x000118d0


	//   ....[37]....
        /*0848*/ 	.word	0x000118f0


	//   ....[38]....
        /*084c*/ 	.word	0x00011a50


	//   ....[39]....
        /*0850*/ 	.word	0x00011a70


	//   ....[40]....
        /*0854*/ 	.word	0x00012040


	//   ....[41]....
        /*0858*/ 	.word	0x00012080


	//   ....[42]....
        /*085c*/ 	.word	0x00012ab0


	//   ....[43]....
        /*0860*/ 	.word	0x00012ac0


	//   ....[44]....
        /*0864*/ 	.word	0x00013e40


	//   ....[45]....
        /*0868*/ 	.word	0x00013e70


	//   ....[46]....
        /*086c*/ 	.word	0x00013ff0


	//   ....[47]....
        /*0870*/ 	.word	0x00014010


	//   ....[48]....
        /*0874*/ 	.word	0x00014160


	//   ....[49]....
        /*0878*/ 	.word	0x00014180


	//   ....[50]....
        /*087c*/ 	.word	0x000142e0


	//   ....[51]....
        /*0880*/ 	.word	0x00014300


	//   ....[52]....
        /*0884*/ 	.word	0x000144e0


	//   ....[53]....
        /*0888*/ 	.word	0x00014710


	//   ....[54]....
        /*088c*/ 	.word	0x00014740


	//   ....[55]....
        /*0890*/ 	.word	0x00014770


	//   ....[56]....
        /*0894*/ 	.word	0x000147a0


	//   ....[57]....
        /*0898*/ 	.word	0x000147d0


	//   ....[58]....
        /*089c*/ 	.word	0x00014800


	//   ....[59]....
        /*08a0*/ 	.word	0x000149b0


	//   ....[60]....
        /*08a4*/ 	.word	0x000149e0


	//   ....[61]....
        /*08a8*/ 	.word	0x00014a10


	//   ....[62]....
        /*08ac*/ 	.word	0x00014a40


	//   ....[63]....
        /*08b0*/ 	.word	0x00014a70


	//   ....[64]....
        /*08b4*/ 	.word	0x00014aa0


	//   ....[65]....
        /*08b8*/ 	.word	0x00014b40


	//   ....[66]....
        /*08bc*/ 	.word	0x00014b70


	//   ....[67]....
        /*08c0*/ 	.word	0x00014b80


	//   ....[68]....
        /*08c4*/ 	.word	0x00014bb0


	//   ....[69]....
        /*08c8*/ 	.word	0x000166a0


	//   ....[70]....
        /*08cc*/ 	.word	0x00017300


	//   ....[71]....
        /*08d0*/ 	.word	0x00017320


	//   ....[72]....
        /*08d4*/ 	.word	0x00017400


	//   ....[73]....
        /*08d8*/ 	.word	0x00017410


	//   ....[74]....
        /*08dc*/ 	.word	0x000174c0


	//   ....[75]....
        /*08e0*/ 	.word	0x000174d0


	//   ....[76]....
        /*08e4*/ 	.word	0x00017580


	//   ....[77]....
        /*08e8*/ 	.word	0x00017590


	//   ....[78]....
        /*08ec*/ 	.word	0x00017640


	//   ....[79]....
        /*08f0*/ 	.word	0x00017650


	//   ....[80]....
        /*08f4*/ 	.word	0x00017700


	//   ....[81]....
        /*08f8*/ 	.word	0x00017710


	//   ....[82]....
        /*08fc*/ 	.word	0x000177c0


	//   ....[83]....
        /*0900*/ 	.word	0x000177d0


	//   ....[84]....
        /*0904*/ 	.word	0x00017820


	//   ....[85]....
        /*0908*/ 	.word	0x00017870


	//   ....[86]....
        /*090c*/ 	.word	0x0001aec0


	//   ....[87]....
        /*0910*/ 	.word	0x0001aef0


	//   ....[88]....
        /*0914*/ 	.word	0x0001af50


	//   ....[89]....
        /*0918*/ 	.word	0x0001af80


	//   ....[90]....
        /*091c*/ 	.word	0x0001afb0


	//   ....[91]....
        /*0920*/ 	.word	0x0001afe0


	//   ....[92]....
        /*0924*/ 	.word	0x0001b010


	//   ....[93]....
        /*0928*/ 	.word	0x0001b040


	//   ....[94]....
        /*092c*/ 	.word	0x0001b210


	//   ....[95]....
        /*0930*/ 	.word	0x0001b240


	//   ....[96]....
        /*0934*/ 	.word	0x0001b270


	//   ....[97]....
        /*0938*/ 	.word	0x0001b2a0


	//   ....[98]....
        /*093c*/ 	.word	0x0001b2d0


	//   ....[99]....
        /*0940*/ 	.word	0x0001b300


	//   ....[100]....
        /*0944*/ 	.word	0x0001b3d0


	//   ....[101]....
        /*0948*/ 	.word	0x0001b3f0


	//   ....[102]....
        /*094c*/ 	.word	0x0001b400


	//   ....[103]....
        /*0950*/ 	.word	0x0001b480


	//   ....[104]....
        /*0954*/ 	.word	0x0001bfd0


	//   ....[105]....
        /*0958*/ 	.word	0x0001c5c0


	//   ....[106]....
        /*095c*/ 	.word	0x0001c7a0


	//   ....[107]....
        /*0960*/ 	.word	0x0001c7f0


	//   ....[108]....
        /*0964*/ 	.word	0x0001c930


	//   ....[109]....
        /*0968*/ 	.word	0x0001c980


	//   ....[110]....
        /*096c*/ 	.word	0x0001cac0


	//   ....[111]....
        /*0970*/ 	.word	0x0001cb10


	//   ....[112]....
        /*0974*/ 	.word	0x0001cc50


	//   ....[113]....
        /*0978*/ 	.word	0x0001cca0


	//   ....[114]....
        /*097c*/ 	.word	0x0001cde0


	//   ....[115]....
        /*0980*/ 	.word	0x0001ce30


	//   ....[116]....
        /*0984*/ 	.word	0x0001cf70


	//   ....[117]....
        /*0988*/ 	.word	0x0001cfc0


	//   ....[118]....
        /*098c*/ 	.word	0x0001d0e0


	//   ....[119]....
        /*0990*/ 	.word	0x0001d150


	//   ....[120]....
        /*0994*/ 	.word	0x0001d270


	//   ....[121]....
        /*0998*/ 	.word	0x0001d2c0


	//   ....[122]....
        /*099c*/ 	.word	0x0001d5f0


	//   ....[123]....
        /*09a0*/ 	.word	0x0001d690


	//   ....[124]....
        /*09a4*/ 	.word	0x0001d830


	//   ....[125]....
        /*09a8*/ 	.word	0x0001d8b0


	//   ....[126]....
        /*09ac*/ 	.word	0x0001d930


	//   ....[127]....
        /*09b0*/ 	.word	0x0001d9b0


	//   ....[128]....
        /*09b4*/ 	.word	0x0001da30


	//   ....[129]....
        /*09b8*/ 	.word	0x0001dac0


	//   ....[130]....
        /*09bc*/ 	.word	0x0001db60


	//   ....[131]....
        /*09c0*/ 	.word	0x0001dc10


	//   ....[132]....
        /*09c4*/ 	.word	0x0001dc90


	//   ....[133]....
        /*09c8*/ 	.word	0x0001dd10


	//   ....[134]....
        /*09cc*/ 	.word	0x0001dd90


	//   ....[135]....
        /*09d0*/ 	.word	0x0001de20


	//   ....[136]....
        /*09d4*/ 	.word	0x0001dea0


	//   ....[137]....
        /*09d8*/ 	.word	0x0001df50


	//   ....[138]....
        /*09dc*/ 	.word	0x0001dfa0


	//   ....[139]....
        /*09e0*/ 	.word	0x0001e060


	//   ....[140]....
        /*09e4*/ 	.word	0x0001e190


	//----- nvinfo : EIATTR_REG_RECONFIG
	.align		4
.L_545:
        /*09e8*/ 	.byte	0x01, 0x54
	.zero		2


	//----- nvinfo : EIATTR_SYSCALL_OFFSETS
	.align		4
        /*09ec*/ 	.byte	0x04, 0x46
        /*09ee*/ 	.short	(.L_547 - .L_546)


	//   ....[0]....
.L_546:
        /*09f0*/ 	.word	0x000022a0


	//   ....[1]....
        /*09f4*/ 	.word	0x000162b0


	//   ....[2]....
        /*09f8*/ 	.word	0x00016400


	//   ....[3]....
        /*09fc*/ 	.word	0x00016500


	//   ....[4]....
        /*0a00*/ 	.word	0x00016e90


	//----- nvinfo : EIATTR_MBARRIER_INSTR_OFFSETS
	.align		4
.L_547:
        /*0a04*/ 	.byte	0x04, 0x39
        /*0a06*/ 	.short	(.L_549 - .L_548)


	//   ....[0]....
.L_548:
        /*0a08*/ 	.word	0x00000270
        /*0a0c*/ 	.word	0x000000ff
        /*0a10*/ 	.word	0x00038800
        /*0a14*/ 	.short	0x0100
        /*0a16*/ 	.byte	0x08
	.zero		1


	//   ....[1]....
        /*0a18*/ 	.word	0x00000280
        /*0a1c*/ 	.word	0x000000ff
        /*0a20*/ 	.word	0x00038820
        /*0a24*/ 	.short	0x0100
        /*0a26*/ 	.byte	0x08
	.zero		1


	//   ....[2]....
        /*0a28*/ 	.word	0x00000370
        /*0a2c*/ 	.word	0x000000ff
        /*0a30*/ 	.word	0x00038830
        /*0a34*/ 	.short	0x0100
        /*0a36*/ 	.byte	0x08
	.zero		1


	//   ....[3]....
        /*0a38*/ 	.word	0x00000380
        /*0a3c*/ 	.word	0x000000ff
        /*0a40*/ 	.word	0x00038840
        /*0a44*/ 	.short	0x0100
        /*0a46*/ 	.byte	0x08
	.zero		1


	//   ....[4]....
        /*0a48*/ 	.word	0x00000390
        /*0a4c*/ 	.word	0x000000ff
        /*0a50*/ 	.word	0x00038838
        /*0a54*/ 	.short	0x0100
        /*0a56*/ 	.byte	0x08
	.zero		1


	//   ....[5]....
        /*0a58*/ 	.word	0x000003a0
        /*0a5c*/ 	.word	0x000000ff
        /*0a60*/ 	.word	0x00038848
        /*0a64*/ 	.short	0x0100
        /*0a66*/ 	.byte	0x08
	.zero		1


	//   ....[6]....
        /*0a68*/ 	.word	0x000004d0
        /*0a6c*/ 	.word	0x000000ff
        /*0a70*/ 	.word	0x00038850
        /*0a74*/ 	.short	0x0100
        /*0a76*/ 	.byte	0x08
	.zero		1


	//   ....[7]....
        /*0a78*/ 	.word	0x000004e0
        /*0a7c*/ 	.word	0x000000ff
        /*0a80*/ 	.word	0x00038860
        /*0a84*/ 	.short	0x0100
        /*0a86*/ 	.byte	0x08
	.zero		1


	//   ....[8]....
        /*0a88*/ 	.word	0x000004f0
        /*0a8c*/ 	.word	0x000000ff
        /*0a90*/ 	.word	0x00038858
        /*0a94*/ 	.short	0x0100
        /*0a96*/ 	.byte	0x08
	.zero		1


	//   ....[9]....
        /*0a98*/ 	.word	0x00000500
        /*0a9c*/ 	.word	0x000000ff
        /*0aa0*/ 	.word	0x00038868
        /*0aa4*/ 	.short	0x0100
        /*0aa6*/ 	.byte	0x08
	.zero		1


	//   ....[10]....
        /*0aa8*/ 	.word	0x000005f0
        /*0aac*/ 	.word	0x000000ff
        /*0ab0*/ 	.word	0x00038870
        /*0ab4*/ 	.short	0x0100
        /*0ab6*/ 	.byte	0x06
	.zero		1


	//   ....[11]....
        /*0ab8*/ 	.word	0x00000600
        /*0abc*/ 	.word	0x000000ff
        /*0ac0*/ 	.word	0x00038880
        /*0ac4*/ 	.short	0x0100
        /*0ac6*/ 	.byte	0x06
	.zero		1


	//   ....[12]....
        /*0ac8*/ 	.word	0x00000610
        /*0acc*/ 	.word	0x000000ff
        /*0ad0*/ 	.word	0x00038878
        /*0ad4*/ 	.short	0x0100
        /*0ad6*/ 	.byte	0x06
	.zero		1


	//   ....[13]....
        /*0ad8*/ 	.word	0x00000620
        /*0adc*/ 	.word	0x000000ff
        /*0ae0*/ 	.word	0x00038888
        /*0ae4*/ 	.short	0x0100
        /*0ae6*/ 	.byte	0x06
	.zero		1


	//   ....[14]....
        /*0ae8*/ 	.word	0x00000750
        /*0aec*/ 	.word	0x000000ff
        /*0af0*/ 	.word	0x00038890
        /*0af4*/ 	.short	0x0100
        /*0af6*/ 	.byte	0x08
	.zero		1


	//   ....[15]....
        /*0af8*/ 	.word	0x00000760
        /*0afc*/ 	.word	0x000000ff
        /*0b00*/ 	.word	0x000388a0
        /*0b04*/ 	.short	0x0100
        /*0b06*/ 	.byte	0x08
	.zero		1


	//   ....[16]....
        /*0b08*/ 	.word	0x00000770
        /*0b0c*/ 	.word	0x000000ff
        /*0b10*/ 	.word	0x00038898
        /*0b14*/ 	.short	0x0100
        /*0b16*/ 	.byte	0x08
	.zero		1


	//   ....[17]....
        /*0b18*/ 	.word	0x00000780
        /*0b1c*/ 	.word	0x000000ff
        /*0b20*/ 	.word	0x000388a8
        /*0b24*/ 	.short	0x0100
        /*0b26*/ 	.byte	0x08
	.zero		1


	//   ....[18]....
        /*0b28*/ 	.word	0x000008b0
        /*0b2c*/ 	.word	0x000000ff
        /*0b30*/ 	.word	0x000388b0
        /*0b34*/ 	.short	0x0100
        /*0b36*/ 	.byte	0x08
	.zero		1


	//   ....[19]....
        /*0b38*/ 	.word	0x000008c0
        /*0b3c*/ 	.word	0x000000ff
        /*0b40*/ 	.word	0x000388c0
        /*0b44*/ 	.short	0x0100
        /*0b46*/ 	.byte	0x08
	.zero		1


	//   ....[20]....
        /*0b48*/ 	.word	0x000008d0
        /*0b4c*/ 	.word	0x000000ff
        /*0b50*/ 	.word	0x000388b8
        /*0b54*/ 	.short	0x0100
        /*0b56*/ 	.byte	0x08
	.zero		1


	//   ....[21]....
        /*0b58*/ 	.word	0x000008e0
        /*0b5c*/ 	.word	0x000000ff
        /*0b60*/ 	.word	0x000388c8
        /*0b64*/ 	.short	0x0100
        /*0b66*/ 	.byte	0x08
	.zero		1


	//   ....[22]....
        /*0b68*/ 	.word	0x00002370
        /*0b6c*/ 	.word	0x000000ff
        /*0b70*/ 	.word	0x00038800
        /*0b74*/ 	.short	0x010a
        /*0b76*/ 	.byte	0x06
	.zero		1


	//   ....[23]....
        /*0b78*/ 	.word	0x00002410
        /*0b7c*/ 	.word	0x00000000
        /*0b80*/ 	.word	0x00038830
        /*0b84*/ 	.short	0x010a
        /*0b86*/ 	.byte	0x3f
	.zero		1


	//   ....[24]....
        /*0b88*/ 	.word	0x00002480
        /*0b8c*/ 	.word	0x00000000
        /*0b90*/ 	.word	0x00038830
        /*0b94*/ 	.short	0x010a
        /*0b96*/ 	.byte	0x3f
	.zero		1


	//   ....[25]....
        /*0b98*/ 	.word	0x00005210
        /*0b9c*/ 	.word	0x00000000
        /*0ba0*/ 	.word	0x00000000
        /*0ba4*/ 	.short	0x0101
        /*0ba6*/ 	.byte	0x3f
	.zero		1


	//   ....[26]....
        /*0ba8*/ 	.word	0x000065e0
        /*0bac*/ 	.word	0x000000ff
        /*0bb0*/ 	.word	0x00038830
        /*0bb4*/ 	.short	0x010a
        /*0bb6*/ 	.byte	0x04
	.zero		1


	//   ....[27]....
        /*0bb8*/ 	.word	0x00006630
        /*0bbc*/ 	.word	0x000000ff
        /*0bc0*/ 	.word	0x00038830
        /*0bc4*/ 	.short	0x010a
        /*0bc6*/ 	.byte	0x04
	.zero		1


	//   ....[28]....
        /*0bc8*/ 	.word	0x00008ae0
        /*0bcc*/ 	.word	0x000000ff
        /*0bd0*/ 	.word	0x00038850
        /*0bd4*/ 	.short	0x010a
        /*0bd6*/ 	.byte	0x04
	.zero		1


	//   ....[29]....
        /*0bd8*/ 	.word	0x00008b20
        /*0bdc*/ 	.word	0x000000ff
        /*0be0*/ 	.word	0x00038850
        /*0be4*/ 	.short	0x010a
        /*0be6*/ 	.byte	0x04
	.zero		1


	//   ....[30]....
        /*0be8*/ 	.word	0x00009f70
        /*0bec*/ 	.word	0x00000000
        /*0bf0*/ 	.word	0x00000000
        /*0bf4*/ 	.short	0x0101
        /*0bf6*/ 	.byte	0x3f
	.zero		1


	//   ....[31]....
        /*0bf8*/ 	.word	0x0000a0a0
        /*0bfc*/ 	.word	0x00000015
        /*0c00*/ 	.word	0x00000000
        /*0c04*/ 	.short	0x0101
        /*0c06*/ 	.byte	0x3f
	.zero		1


	//   ....[32]....
        /*0c08*/ 	.word	0x0000a840
        /*0c0c*/ 	.word	0x000000ff
        /*0c10*/ 	.word	0x00038830
        /*0c14*/ 	.short	0x010a
        /*0c16*/ 	.byte	0x04
	.zero		1


	//   ....[33]....
        /*0c18*/ 	.word	0x0000a880
        /*0c1c*/ 	.word	0x000000ff
        /*0c20*/ 	.word	0x00038830
        /*0c24*/ 	.short	0x010a
        /*0c26*/ 	.byte	0x04
	.zero		1


	//   ....[34]....
        /*0c28*/ 	.word	0x0000cd40
        /*0c2c*/ 	.word	0x000000ff
        /*0c30*/ 	.word	0x00038850
        /*0c34*/ 	.short	0x010a
        /*0c36*/ 	.byte	0x04
	.zero		1


	//   ....[35]....
        /*0c38*/ 	.word	0x0000cd80
        /*0c3c*/ 	.word	0x000000ff
        /*0c40*/ 	.word	0x00038850
        /*0c44*/ 	.short	0x010a
        /*0c46*/ 	.byte	0x04
	.zero		1


	//   ....[36]....
        /*0c48*/ 	.word	0x0000db70
        /*0c4c*/ 	.word	0x0000009d
        /*0c50*/ 	.word	0x00000000
        /*0c54*/ 	.short	0x0101
        /*0c56*/ 	.byte	0x3f
	.zero		1


	//   ....[37]....
        /*0c58*/ 	.word	0x0000de00
        /*0c5c*/ 	.word	0x000000a4
        /*0c60*/ 	.word	0x00000000
        /*0c64*/ 	.short	0x0101
        /*0c66*/ 	.byte	0x3f
	.zero		1


	//   ....[38]....
        /*0c68*/ 	.word	0x0000eae0
        /*0c6c*/ 	.word	0x000000ff
        /*0c70*/ 	.word	0x00038850
        /*0c74*/ 	.short	0x010a
        /*0c76*/ 	.byte	0x08
	.zero		1


	//   ....[39]....
        /*0c78*/ 	.word	0x0000eb20
        /*0c7c*/ 	.word	0x000000ff
        /*0c80*/ 	.word	0x00038850
        /*0c84*/ 	.short	0x010a
        /*0c86*/ 	.byte	0x08
	.zero		1


	//   ....[40]....
        /*0c88*/ 	.word	0x0000eff0
        /*0c8c*/ 	.word	0x0000000b
        /*0c90*/ 	.word	0x00000000
        /*0c94*/ 	.short	0x0101
        /*0c96*/ 	.byte	0x3f
	.zero		1


	//   ....[41]....
        /*0c98*/ 	.word	0x000115a0
        /*0c9c*/ 	.word	0x000000ff
        /*0ca0*/ 	.word	0x00000000
        /*0ca4*/ 	.short	0x0101
        /*0ca6*/ 	.byte	0x08
	.zero		1


	//   ....[42]....
        /*0ca8*/ 	.word	0x00011e80
        /*0cac*/ 	.word	0x000000ff
        /*0cb0*/ 	.word	0x00000000
        /*0cb4*/ 	.short	0x0101
        /*0cb6*/ 	.byte	0x08
	.zero		1


	//   ....[43]....
        /*0cb8*/ 	.word	0x00016900
        /*0cbc*/ 	.word	0x00000000
        /*0cc0*/ 	.word	0x00038840
        /*0cc4*/ 	.short	0x010a
        /*0cc6*/ 	.byte	0x3f
	.zero		1


	//   ....[44]....
        /*0cc8*/ 	.word	0x00017970
        /*0ccc*/ 	.word	0x00000012
        /*0cd0*/ 	.word	0x00038800
        /*0cd4*/ 	.short	0x0107
        /*0cd6*/ 	.byte	0x3f
	.zero		1


	//   ....[45]....
        /*0cd8*/ 	.word	0x00017a80
        /*0cdc*/ 	.word	0x00000012
        /*0ce0*/ 	.word	0x00038800
        /*0ce4*/ 	.short	0x0101
        /*0ce6*/ 	.byte	0x3f
	.zero		1


	//   ....[46]....
        /*0ce8*/ 	.word	0x00017aa0
        /*0cec*/ 	.word	0x00000012
        /*0cf0*/ 	.word	0x00038820
        /*0cf4*/ 	.short	0x010a
        /*0cf6*/ 	.byte	0x3f
	.zero		1


	//   ....[47]....
        /*0cf8*/ 	.word	0x00017e70
        /*0cfc*/ 	.word	0x00000003
        /*0d00*/ 	.word	0x00038840
        /*0d04*/ 	.short	0x010a
        /*0d06*/ 	.byte	0x3f
	.zero		1


	//   ....[48]....
        /*0d08*/ 	.word	0x00018410
        /*0d0c*/ 	.word	0x00000003
        /*0d10*/ 	.word	0x00000060
        /*0d14*/ 	.short	0x010a
        /*0d16*/ 	.byte	0x3f
	.zero		1


	//   ....[49]....
        /*0d18*/ 	.word	0x00018c90
        /*0d1c*/ 	.word	0x00000003
        /*0d20*/ 	.word	0x00038840
        /*0d24*/ 	.short	0x010a
        /*0d26*/ 	.byte	0x3f
	.zero		1


	//   ....[50]....
        /*0d28*/ 	.word	0x00019230
        /*0d2c*/ 	.word	0x00000002
        /*0d30*/ 	.word	0x00000060
        /*0d34*/ 	.short	0x010a
        /*0d36*/ 	.byte	0x3f
	.zero		1


	//   ....[51]....
        /*0d38*/ 	.word	0x000199f0
        /*0d3c*/ 	.word	0x00000002
        /*0d40*/ 	.word	0x00038840
        /*0d44*/ 	.short	0x010a
        /*0d46*/ 	.byte	0x3f
	.zero		1


	//   ....[52]....
        /*0d48*/ 	.word	0x00019f90
        /*0d4c*/ 	.word	0x00000002
        /*0d50*/ 	.word	0x00000060
        /*0d54*/ 	.short	0x010a
        /*0d56*/ 	.byte	0x3f
	.zero		1


	//   ....[53]....
        /*0d58*/ 	.word	0x0001a700
        /*0d5c*/ 	.word	0x00000000
        /*0d60*/ 	.word	0x00038860
        /*0d64*/ 	.short	0x010a
        /*0d66*/ 	.byte	0x3f
	.zero		1


	//   ....[54]....
        /*0d68*/ 	.word	0x0001bf50
        /*0d6c*/ 	.word	0x00000000
        /*0d70*/ 	.word	0x00038820
        /*0d74*/ 	.short	0x010a
        /*0d76*/ 	.byte	0x3f
	.zero		1


	//   ....[55]....
        /*0d78*/ 	.word	0x0001c160
        /*0d7c*/ 	.word	0x00000006
        /*0d80*/ 	.word	0x00000000
        /*0d84*/ 	.short	0x010a
        /*0d86*/ 	.byte	0x3f
	.zero		1


	//   ....[56]....
        /*0d88*/ 	.word	0x0001c190
        /*0d8c*/ 	.word	0x00000007
        /*0d90*/ 	.word	0x00000000
        /*0d94*/ 	.short	0x010a
        /*0d96*/ 	.byte	0x3f
	.zero		1


	//   ....[57]....
        /*0d98*/ 	.word	0x0001c1f0
        /*0d9c*/ 	.word	0x00000004
        /*0da0*/ 	.word	0x00000000
        /*0da4*/ 	.short	0x010a
        /*0da6*/ 	.byte	0x3f
	.zero		1


	//   ....[58]....
        /*0da8*/ 	.word	0x0001c220
        /*0dac*/ 	.word	0x00000003
        /*0db0*/ 	.word	0x00000000
        /*0db4*/ 	.short	0x010a
        /*0db6*/ 	.byte	0x3f
	.zero		1


	//   ....[59]....
        /*0db8*/ 	.word	0x0001c2a0
        /*0dbc*/ 	.word	0x00000003
        /*0dc0*/ 	.word	0x00038800
        /*0dc4*/ 	.short	0x010a
        /*0dc6*/ 	.byte	0x3f
	.zero		1


	//   ....[60]....
        /*0dc8*/ 	.word	0x0001c2f0
        /*0dcc*/ 	.word	0x00000000
        /*0dd0*/ 	.word	0x00038830
        /*0dd4*/ 	.short	0x010a
        /*0dd6*/ 	.byte	0x3f
	.zero		1


	//   ....[61]....
        /*0dd8*/ 	.word	0x0001c360
        /*0ddc*/ 	.word	0x00000098
        /*0de0*/ 	.word	0x00038830
        /*0de4*/ 	.short	0x010a
        /*0de6*/ 	.byte	0x3f
	.zero		1


	//   ....[62]....
        /*0de8*/ 	.word	0x0001c3c0
        /*0dec*/ 	.word	0x00000002
        /*0df0*/ 	.word	0x00038850
        /*0df4*/ 	.short	0x010a
        /*0df6*/ 	.byte	0x3f
	.zero		1


	//   ....[63]....
        /*0df8*/ 	.word	0x0001c420
        /*0dfc*/ 	.word	0x00000004
        /*0e00*/ 	.word	0x00038830
        /*0e04*/ 	.short	0x010a
        /*0e06*/ 	.byte	0x3f
	.zero		1


	//   ....[64]....
        /*0e08*/ 	.word	0x0001c480
        /*0e0c*/ 	.word	0x00000002
        /*0e10*/ 	.word	0x00038850
        /*0e14*/ 	.short	0x010a
        /*0e16*/ 	.byte	0x3f
	.zero		1


	//   ....[65]....
        /*0e18*/ 	.word	0x0001c4e0
        /*0e1c*/ 	.word	0x00000007
        /*0e20*/ 	.word	0x00038850
        /*0e24*/ 	.short	0x010a
        /*0e26*/ 	.byte	0x3f
	.zero		1


	//   ....[66]....
        /*0e28*/ 	.word	0x0001c680
        /*0e2c*/ 	.word	0x00000000
        /*0e30*/ 	.word	0x00038840
        /*0e34*/ 	.short	0x010a
        /*0e36*/ 	.byte	0x3f
	.zero		1


	//   ....[67]....
        /*0e38*/ 	.word	0x0001d300
        /*0e3c*/ 	.word	0x00000012
        /*0e40*/ 	.word	0x00038820
        /*0e44*/ 	.short	0x010a
        /*0e46*/ 	.byte	0x3f
	.zero		1


	//   ....[68]....
        /*0e48*/ 	.word	0x0001d350
        /*0e4c*/ 	.word	0x00000003
        /*0e50*/ 	.word	0x00038840
        /*0e54*/ 	.short	0x010a
        /*0e56*/ 	.byte	0x3f
	.zero		1


	//   ....[69]....
        /*0e58*/ 	.word	0x0001d3a0
        /*0e5c*/ 	.word	0x00000003
        /*0e60*/ 	.word	0x00000060
        /*0e64*/ 	.short	0x010a
        /*0e66*/ 	.byte	0x3f
	.zero		1


	//   ....[70]....
        /*0e68*/ 	.word	0x0001d3f0
        /*0e6c*/ 	.word	0x00000003
        /*0e70*/ 	.word	0x00038840
        /*0e74*/ 	.short	0x010a
        /*0e76*/ 	.byte	0x3f
	.zero		1


	//   ....[71]....
        /*0e78*/ 	.word	0x0001d440
        /*0e7c*/ 	.word	0x00000002
        /*0e80*/ 	.word	0x00000060
        /*0e84*/ 	.short	0x010a
        /*0e86*/ 	.byte	0x3f
	.zero		1


	//   ....[72]....
        /*0e88*/ 	.word	0x0001d490
        /*0e8c*/ 	.word	0x00000002
        /*0e90*/ 	.word	0x00038840
        /*0e94*/ 	.short	0x010a
        /*0e96*/ 	.byte	0x3f
	.zero		1


	//   ....[73]....
        /*0e98*/ 	.word	0x0001d4e0
        /*0e9c*/ 	.word	0x00000002
        /*0ea0*/ 	.word	0x00000060
        /*0ea4*/ 	.short	0x010a
        /*0ea6*/ 	.byte	0x3f
	.zero		1


	//   ....[74]....
        /*0ea8*/ 	.word	0x0001d530
        /*0eac*/ 	.word	0x00000000
        /*0eb0*/ 	.word	0x00038860
        /*0eb4*/ 	.short	0x010a
        /*0eb6*/ 	.byte	0x3f
	.zero		1


	//   ....[75]....
        /*0eb8*/ 	.word	0x0001e0b0
        /*0ebc*/ 	.word	0x00000000
        /*0ec0*/ 	.word	0x00038820
        /*0ec4*/ 	.short	0x010a
        /*0ec6*/ 	.byte	0x3f
	.zero		1


	//   ....[76]....
        /*0ec8*/ 	.word	0x0001e250
        /*0ecc*/ 	.word	0x00000006
        /*0ed0*/ 	.word	0x00000000
        /*0ed4*/ 	.short	0x010a
        /*0ed6*/ 	.byte	0x3f
	.zero		1


	//   ....[77]....
        /*0ed8*/ 	.word	0x0001e2a0
        /*0edc*/ 	.word	0x00000007
        /*0ee0*/ 	.word	0x00000000
        /*0ee4*/ 	.short	0x010a
        /*0ee6*/ 	.byte	0x3f
	.zero		1


	//   ....[78]....
        /*0ee8*/ 	.word	0x0001e2f0
        /*0eec*/ 	.word	0x00000004
        /*0ef0*/ 	.word	0x00000000
        /*0ef4*/ 	.short	0x010a
        /*0ef6*/ 	.byte	0x3f
	.zero		1


	//----- nvinfo : EIATTR_NUM_MBARRIERS
	.align		4
.L_549:
        /*0ef8*/ 	.byte	0x03, 0x38
        /*0efa*/ 	.short	0x0016


	//----- nvinfo : EIATTR_EXIT_INSTR_OFFSETS
	.align		4
        /*0efc*/ 	.byte	0x04, 0x1c
        /*0efe*/ 	.short	(.L_551 - .L_550)


	//   ....[0]....
.L_550:
        /*0f00*/ 	.word	0x00000a50


	//   ....[1]....
        /*0f04*/ 	.word	0x00014490


	//   ....[2]....
        /*0f08*/ 	.word	0x0001c270


	//----- nvinfo : EIATTR_MAX_THREADS
	.align		4
.L_551:
        /*0f0c*/ 	.byte	0x04, 0x05
        /*0f0e*/ 	.short	(.L_553 - .L_552)
.L_552:
        /*0f10*/ 	.word	0x00000180
        /*0f14*/ 	.word	0x00000001
        /*0f18*/ 	.word	0x00000001


	//----- nvinfo : EIATTR_CRS_STACK_SIZE
	.align		4
.L_553:
        /*0f1c*/ 	.byte	0x04, 0x1e
        /*0f1e*/ 	.short	(.L_555 - .L_554)
.L_554:
        /*0f20*/ 	.word	0x00000000


	//----- nvinfo : EIATTR_CBANK_PARAM_SIZE
	.align		4
.L_555:
        /*0f24*/ 	.byte	0x03, 0x19
        /*0f26*/ 	.short	0x0af0


	//----- nvinfo : EIATTR_PARAM_CBANK
	.align		4
        /*0f28*/ 	.byte	0x04, 0x0a
        /*0f2a*/ 	.short	(.L_557 - .L_556)
	.align		4
.L_556:
        /*0f2c*/ 	.word	index@(.nv.constant0._ZN7cutlass13device_kernelIN5flash11enable_sm90INS1_16FlashAttnFwdSm90INS1_25CollectiveMainloopFwdSm90ILi2EN4cute5tupleIJNS5_1CILi1EEES8_S8_EEENS6_IJNS7_ILi128EEENS7_ILi80EEENS7_ILi256EEEEEELi256ENS_6half_tEfNS_4arch4Sm90ELb1ELb0ELb1ELb1ELb0ELb0ELb0ELb1ELb1ELb1ELb1ELb0EEENS1_21CollectiveEpilogueFwdINS6_IJSA_SC_SB_EEES9_SE_SG_Li256ELb1ELb1ELb1ELb0EEENS1_36VarlenDynamicPersistentTileSchedulerILi128ELi80ELi256ELi128ELb1ELb1ELb1ELb1ELb1ELb1EEEEEEEEEvNT_6ParamsE)
        /*0f30*/ 	.short	0x0210
        /*0f32*/ 	.short	0x0af0


	//----- nvinfo : EIATTR_SW_WAR
	.align		4
.L_557:
        /*0f34*/ 	.byte	0x04, 0x36
        /*0f36*/ 	.short	(.L_559 - .L_558)
.L_558:
        /*0f38*/ 	.word	0x00000008
.L_559:


//--------------------- .nv.info._ZN7cutlass13device_kernelIN5flash11enable_sm90INS1_16FlashAttnFwdSm90INS1_25CollectiveMainloopFwdSm90ILi2EN4cute5tupleIJNS5_1CILi1EEES8_S8_EEENS6_IJNS7_ILi128EEENS7_ILi80EEENS7_ILi256EEEEEELi256ENS_6half_tEfNS_4arch4Sm90ELb1ELb0ELb1ELb1ELb0ELb1ELb0ELb1ELb1ELb1ELb1ELb0EEENS1_21CollectiveEpilogueFwdINS6_IJSA_SC_SB_EEES9_SE_SG_Li256ELb1ELb1ELb1ELb0EEENS1_36VarlenDynamicPersistentTileSchedulerILi128ELi80ELi256ELi128ELb1ELb1ELb1ELb1ELb1ELb1EEEEEEEEEvNT_6ParamsE --------------------------
	.section	.nv.info._ZN7cutlass13device_kernelIN5flash11enable_sm90INS1_16FlashAttnFwdSm90INS1_25CollectiveMainloopFwdSm90ILi2EN4cute5tupleIJNS5_1CILi1EEES8_S8_EEENS6_IJNS7_ILi128EEENS7_ILi80EEENS7_ILi256EEEEEELi256ENS_6half_tEfNS_4arch4Sm90ELb1ELb0ELb1ELb1ELb0ELb1ELb0ELb1ELb1ELb1ELb1ELb0EEENS1_21CollectiveEpilogueFwdINS6_IJSA_SC_SB_EEES9_SE_SG_Li256ELb1ELb1ELb1ELb0EEENS1_36VarlenDynamicPersistentTileSchedulerILi128ELi80ELi256ELi128ELb1ELb1ELb1ELb1ELb1ELb1EEEEEEEEEvNT_6ParamsE,"",@"SHT_CUDA_INFO"
	.sectionflags	@""
	.align	4


	//----- nvinfo : EIATTR_CUDA_API_VERSION
	.align		4
        /*0000*/ 	.byte	0x04, 0x37
        /*0002*/ 	.short	(.L_561 - .L_560)
.L_560:
        /*0004*/ 	.word	0x00000082


	//----- nvinfo : EIATTR_KPARAM_INFO
	.align		4
.L_561:
        /*0008*/ 	.byte	0x04, 0x17
        /*000a*/ 	.short	(.L_563 - .L_562)
.L_562:
        /*000c*/ 	.word	0x00000000
        /*0010*/ 	.short	0x0000
        /*0012*/ 	.short	0x0070
        /*0014*/ 	.byte	0x00, 0xf0, 0x01, 0x2a


	//----- nvinfo : EIATTR_SPARSE_MMA_MASK
	.align		4
.L_563:
        /*0018*/ 	.byte	0x03, 0x50
        /*001a*/ 	.short	0x0000


	//----- nvinfo : EIATTR_MAXREG_COUNT
	.align		4
        /*001c*/ 	.byte	0x03, 0x1b
        /*001e*/ 	.short	0x00a8


	//----- nvinfo : EIATTR_NUM_BARRIERS
	.align		4
        /*0020*/ 	.byte	0x02, 0x4c
        /*0022*/ 	.byte	0x10
	.zero		1


	//----- nvinfo : EIATTR_EXTERNS
	.align		4
        /*0024*/ 	.byte	0x04, 0x0f
        /*0026*/ 	.short	(.L_565 - .L_564)


	//   ....[0]....
	.align		4
.L_564:
        /*0028*/ 	.word	index@(__assertfail)


	//----- nvinfo : EIATTR_ANNOTATIONS
	.align		4
.L_565:
        /*002c*/ 	.byte	0x04, 0x55
        /*002e*/ 	.short	(.L_567 - .L_566)


	//   ....[0]....
.L_566:
        /* <DEDUP_REMOVED lines=161> */


	//----- nvinfo : EIATTR_MERCURY_ISA_VERSION
	.align		4
.L_567:
        /*0a28*/ 	.byte	0x03, 0x5f
        /*0a2a*/ 	.short	0x0101


	//----- nvinfo : EIATTR_UNUSED_LOAD_BYTE_OFFSET
	.align		4
        /*0a2c*/ 	.byte	0x04, 0x44
        /*0a2e*/ 	.short	(.L_569 - .L_568)


	//   ....[0]....
.L_568:
        /*0a30*/ 	.word	0x00000aa0
        /*0a34*/ 	.word	0x0000fff0


	//   ....[1]....
        /*0a38*/ 	.word	0x00025ac0
        /*0a3c*/ 	.word	0x0000fff0


	//----- nvinfo : EIATTR_INT_WARP_WIDE_INSTR_OFFSETS
	.align		4
.L_569:
        /*0a40*/ 	.byte	0x04, 0x31
        /*0a42*/ 	.short	(.L_571 - .L_570)


	//   ....[0]....
.L_570:
        /*0a44*/ 	.word	0x00000190


	//   ....[1]....
        /*0a48*/ 	.word	0x000001d0


	//   ....[2]....
        /*0a4c*/ 	.word	0x00000240


	//   ....[3]....
        /*0a50*/ 	.word	0x0002df10


	//   ....[4]....
        /*0a54*/ 	.word	0x0002dfb0


	//   ....[5]....
        /*0a58*/ 	.word	0x00032460


	//   ....[6]....
        /*0a5c*/ 	.word	0x000324d0


	//----- nvinfo : EIATTR_COOP_GROUP_MASK_REGIDS
	.align		4
.L_571:
        /*0a60*/ 	.byte	0x04, 0x29
        /*0a62*/ 	.short	(.L_573 - .L_572)


	//   ....[0]....
.L_572:
        /*0a64*/ 	.word	0xffffffff


	//   ....[1]....
        /*0a68*/ 	.word	0xffffffff


	//   ....[2]....
        /*0a6c*/ 	.word	0xffffffff


	//   ....[3]....
        /*0a70*/ 	.word	0xffffffff


	//   ....[4]....
        /*0a74*/ 	.word	0xffffffff


	//   ....[5]....
        /*0a78*/ 	.word	0xffffffff


	//   ....[6]....
        /*0a7c*/ 	.word	0xffffffff


	//   ....[7]....
        /*0a80*/ 	.word	0xffffffff


	//   ....[8]....
        /*0a84*/ 	.word	0xffffffff


	//   ....[9]....
        /*0a88*/ 	.word	0xffffffff


	//   ....[10]....
        /*0a8c*/ 	.word	0xffffffff


	//   ....[11]....
        /*0a90*/ 	.word	0xffffffff


	//   ....[12]....
        /*0a94*/ 	.word	0xffffffff


	//   ....[13]....
        /*0a98*/ 	.word	0xffffffff


	//   ....[14]....
        /*0a9c*/ 	.word	0xffffffff


	//   ....[15]....
        /*0aa0*/ 	.word	0xffffffff


	//   ....[16]....
        /*0aa4*/ 	.word	0xffffffff


	//   ....[17]....
        /*0aa8*/ 	.word	0xffffffff


	//   ....[18]....
        /*0aac*/ 	.word	0xffffffff


	//   ....[19]....
        /*0ab0*/ 	.word	0xffffffff


	//   ....[20]....
        /*0ab4*/ 	.word	0xffffffff


	//   ....[21]....
        /*0ab8*/ 	.word	0xffffffff


	//   ....[22]....
        /*0abc*/ 	.word	0xffffffff


	//   ....[23]....
        /*0ac0*/ 	.word	0xffffffff


	//   ....[24]....
        /*0ac4*/ 	.word	0xffffffff


	//   ....[25]....
        /*0ac8*/ 	.word	0xffffffff


	//   ....[26]....
        /*0acc*/ 	.word	0xffffffff


	//   ....[27]....
        /*0ad0*/ 	.word	0xffffffff


	//   ....[28]....
        /*0ad4*/ 	.word	0xffffffff


	//   ....[29]....
        /*0ad8*/ 	.word	0xffffffff


	//   ....[30]....
        /*0adc*/ 	.word	0xffffffff


	//   ....[31]....
        /*0ae0*/ 	.word	0xffffffff


	//   ....[32]....
        /*0ae4*/ 	.word	0xffffffff


	//   ....[33]....
        /*0ae8*/ 	.word	0xffffffff


	//   ....[34]....
        /*0aec*/ 	.word	0xffffffff


	//   ....[35]....
        /*0af0*/ 	.word	0xffffffff


	//   ....[36]....
        /*0af4*/ 	.word	0xffffffff


	//   ....[37]....
        /*0af8*/ 	.word	0xffffffff


	//   ....[38]....
        /*0afc*/ 	.word	0xffffffff


	//   ....[39]....
        /*0b00*/ 	.word	0xffffffff


	//   ....[40]....
        /*0b04*/ 	.word	0xffffffff


	//   ....[41]....
        /*0b08*/ 	.word	0xffffffff


	//   ....[42]....
        /*0b0c*/ 	.word	0xffffffff


	//   ....[43]....
        /*0b10*/ 	.word	0xffffffff


	//   ....[44]....
        /*0b14*/ 	.word	0xffffffff


	//   ....[45]....
        /*0b18*/ 	.word	0xffffffff


	//   ....[46]....
        /*0b1c*/ 	.word	0xffffffff


	//   ....[47]....
        /*0b20*/ 	.word	0xffffffff


	//   ....[48]....
        /*0b24*/ 	.word	0xffffffff


	//   ....[49]....
        /*0b28*/ 	.word	0xffffffff


	//   ....[50]....
        /*0b2c*/ 	.word	0xffffffff


	//   ....[51]....
        /*0b30*/ 	.word	0xffffffff


	//   ....[52]....
        /*0b34*/ 	.word	0xffffffff


	//   ....[53]....
        /*0b38*/ 	.word	0xffffffff


	//   ....[54]....
        /*0b3c*/ 	.word	0xffffffff


	//   ....[55]....
        /*0b40*/ 	.word	0xffffffff


	//   ....[56]....
        /*0b44*/ 	.word	0xffffffff


	//   ....[57]....
        /*0b48*/ 	.word	0xffffffff


	//   ....[58]....
        /*0b4c*/ 	.word	0xffffffff


	//   ....[59]....
        /*0b50*/ 	.word	0xffffffff


	//   ....[60]....
        /*0b54*/ 	.word	0xffffffff


	//   ....[61]....
        /*0b58*/ 	.word	0xffffffff


	//   ....[62]....
        /*0b5c*/ 	.word	0xffffffff


	//   ....[63]....
        /*0b60*/ 	.word	0xffffffff


	//   ....[64]....
        /*0b64*/ 	.word	0xffffffff


	//   ....[65]....
        /*0b68*/ 	.word	0xffffffff


	//   ....[66]....
        /*0b6c*/ 	.word	0xffffffff


	//   ....[67]....
        /*0b70*/ 	.word	0xffffffff


	//   ....[68]....
        /*0b74*/ 	.word	0xffffffff


	//   ....[69]....
        /*0b78*/ 	.word	0xffffffff


	//   ....[70]....
        /*0b7c*/ 	.word	0xffffffff


	//   ....[71]....
        /*0b80*/ 	.word	0xffffffff


	//   ....[72]....
        /*0b84*/ 	.word	0xffffffff


	//   ....[73]....
        /*0b88*/ 	.word	0xffffffff


	//   ....[74]....
        /*0b8c*/ 	.word	0xffffffff


	//   ....[75]....
        /*0b90*/ 	.word	0xffffffff


	//   ....[76]....
        /*0b94*/ 	.word	0xffffffff


	//   ....[77]....
        /*0b98*/ 	.word	0xffffffff


	//   ....[78]....
        /*0b9c*/ 	.word	0xffffffff


	//   ....[79]....
        /*0ba0*/ 	.word	0xffffffff


	//   ....[80]....
        /*0ba4*/ 	.word	0xffffffff


	//   ....[81]....
        /*0ba8*/ 	.word	0xffffffff


	//   ....[82]....
        /*0bac*/ 	.word	0xffffffff


	//   ....[83]....
        /*0bb0*/ 	.word	0xffffffff


	//   ....[84]....
        /*0bb4*/ 	.word	0xffffffff


	//   ....[85]....
        /*0bb8*/ 	.word	0xffffffff


	//   ....[86]....
        /*0bbc*/ 	.word	0xffffffff


	//   ....[87]....
        /*0bc0*/ 	.word	0xffffffff


	//   ....[88]....
        /*0bc4*/ 	.word	0xffffffff


	//   ....[89]....
        /*0bc8*/ 	.word	0xffffffff


	//   ....[90]....
        /*0bcc*/ 	.word	0xffffffff


	//   ....[91]....
        /*0bd0*/ 	.word	0xffffffff


	//   ....[92]....
        /*0bd4*/ 	.word	0xffffffff


	//   ....[93]....
        /*0bd8*/ 	.word	0xffffffff


	//   ....[94]....
        /*0bdc*/ 	.word	0xffffffff


	//   ....[95]....
        /*0be0*/ 	.word	0xffffffff


	//   ....[96]....
        /*0be4*/ 	.word	0xffffffff


	//   ....[97]....
        /*0be8*/ 	.word	0xffffffff


	//   ....[98]....
        /*0bec*/ 	.word	0xffffffff


	//   ....[99]....
        /*0bf0*/ 	.word	0xffffffff


	//   ....[100]....
        /*0bf4*/ 	.word	0xffffffff


	//   ....[101]....
        /*0bf8*/ 	.word	0xffffffff


	//   ....[102]....
        /*0bfc*/ 	.word	0xffffffff


	//   ....[103]....
        /*0c00*/ 	.word	0xffffffff


	//   ....[104]....
        /*0c04*/ 	.word	0xffffffff


	//   ....[105]....
        /*0c08*/ 	.word	0xffffffff


	//   ....[106]....
        /*0c0c*/ 	.word	0xffffffff


	//   ....[107]....
        /*0c10*/ 	.word	0xffffffff


	//   ....[108]....
        /*0c14*/ 	.word	0xffffffff


	//   ....[109]....
        /*0c18*/ 	.word	0xffffffff


	//   ....[110]....
        /*0c1c*/ 	.word	0xffffffff


	//   ....[111]....
        /*0c20*/ 	.word	0xffffffff


	//   ....[112]....
        /*0c24*/ 	.word	0xffffffff


	//   ....[113]....
        /*0c28*/ 	.word	0xffffffff


	//   ....[114]....
        /*0c2c*/ 	.word	0xffffffff


	//   ....[115]....
        /*0c30*/ 	.word	0xffffffff


	//   ....[116]....
        /*0c34*/ 	.word	0xffffffff


	//   ....[117]....
        /*0c38*/ 	.word	0xffffffff


	//   ....[118]....
        /*0c3c*/ 	.word	0xffffffff


	//   ....[119]....
        /*0c40*/ 	.word	0xffffffff


	//   ....[120]....
        /*0c44*/ 	.word	0xffffffff


	//   ....[121]....
        /*0c48*/ 	.word	0xffffffff


	//   ....[122]....
        /*0c4c*/ 	.word	0xffffffff


	//   ....[123]....
        /*0c50*/ 	.word	0xffffffff


	//   ....[124]....
        /*0c54*/ 	.word	0xffffffff


	//   ....[125]....
        /*0c58*/ 	.word	0xffffffff


	//   ....[126]....
        /*0c5c*/ 	.word	0xffffffff


	//   ....[127]....
        /*0c60*/ 	.word	0xffffffff


	//   ....[128]....
        /*0c64*/ 	.word	0xffffffff


	//   ....[129]....
        /*0c68*/ 	.word	0xffffffff


	//   ....[130]....
        /*0c6c*/ 	.word	0xffffffff


	//   ....[131]....
        /*0c70*/ 	.word	0xffffffff


	//   ....[132]....
        /*0c74*/ 	.word	0xffffffff


	//   ....[133]....
        /*0c78*/ 	.word	0xffffffff


	//   ....[134]....
        /*0c7c*/ 	.word	0xffffffff


	//   ....[135]....
        /*0c80*/ 	.word	0xffffffff


	//   ....[136]....
        /*0c84*/ 	.word	0xffffffff


	//   ....[137]....
        /*0c88*/ 	.word	0xffffffff


	//   ....[138]....
        /*0c8c*/ 	.word	0x0500000f


	//   ....[139]....
        /*0c90*/ 	.word	0x0500000f


	//   ....[140]....
        /*0c94*/ 	.word	0x0500000f


	//   ....[141]....
        /*0c98*/ 	.word	0x0500000f


	//   ....[142]....
        /*0c9c*/ 	.word	0x0500000f


	//   ....[143]....
        /*0ca0*/ 	.word	0x0500000f


	//   ....[144]....
        /*0ca4*/ 	.word	0x0500000f


	//   ....[145]....
        /*0ca8*/ 	.word	0x0500000f


	//   ....[146]....
        /*0cac*/ 	.word	0x0500000f


	//   ....[147]....
        /*0cb0*/ 	.word	0x0500000f


	//   ....[148]....
        /*0cb4*/ 	.word	0x0500000f


	//   ....[149]....
        /*0cb8*/ 	.word	0x0500000f


	//   ....[150]....
        /*0cbc*/ 	.word	0x0500000f


	//   ....[151]....
        /*0cc0*/ 	.word	0x0500000f


	//   ....[152]....
        /*0cc4*/ 	.word	0x0500000f


	//   ....[153]....
        /*0cc8*/ 	.word	0x0500000f


	//   ....[154]....
        /*0ccc*/ 	.word	0x0500000f


	//   ....[155]....
        /*0cd0*/ 	.word	0x0500000f


	//   ....[156]....
        /*0cd4*/ 	.word	0x0500000f


	//   ....[157]....
        /*0cd8*/ 	.word	0x0500000f


	//   ....[158]....
        /*0cdc*/ 	.word	0x0500000f


	//   ....[159]....
        /*0ce0*/ 	.word	0x0500000f


	//   ....[160]....
        /*0ce4*/ 	.word	0x0500000f


	//   ....[161]....
        /*0ce8*/ 	.word	0x0500000f


	//   ....[162]....
        /*0cec*/ 	.word	0x0500000f


	//   ....[163]....
        /*0cf0*/ 	.word	0x0500000f


	//   ....[164]....
        /*0cf4*/ 	.word	0x0500000f


	//   ....[165]....
        /*0cf8*/ 	.word	0x0500000f


	//   ....[166]....
        /*0cfc*/ 	.word	0x0500000f


	//   ....[167]....
        /*0d00*/ 	.word	0x0500000f


	//   ....[168]....
        /*0d04*/ 	.word	0x0500000f


	//   ....[169]....
        /*0d08*/ 	.word	0x0500000f


	//   ....[170]....
        /*0d0c*/ 	.word	0x0500000f


	//   ....[171]....
        /*0d10*/ 	.word	0x0500000f


	//   ....[172]....
        /*0d14*/ 	.word	0x0500000f


	//   ....[173]....
        /*0d18*/ 	.word	0x0500000f


	//   ....[174]....
        /*0d1c*/ 	.word	0x0500000f


	//   ....[175]....
        /*0d20*/ 	.word	0x0500000f


	//   ....[176]....
        /*0d24*/ 	.word	0x0500000f


	//   ....[177]....
        /*0d28*/ 	.word	0x0500000f


	//   ....[178]....
        /*0d2c*/ 	.word	0x0500000f


	//   ....[179]....
        /*0d30*/ 	.word	0x0500000f


	//   ....[180]....
        /*0d34*/ 	.word	0x0500000f


	//   ....[181]....
        /*0d38*/ 	.word	0x0500000f


	//   ....[182]....
        /*0d3c*/ 	.word	0x0500000f


	//   ....[183]....
        /*0d40*/ 	.word	0x0500000f


	//   ....[184]....
        /*0d44*/ 	.word	0x0500000f


	//   ....[185]....
        /*0d48*/ 	.word	0x0500000f


	//   ....[186]....
        /*0d4c*/ 	.word	0x0500000f


	//   ....[187]....
        /*0d50*/ 	.word	0x0500000f


	//   ....[188]....
        /*0d54*/ 	.word	0x0500000f


	//   ....[189]....
        /*0d58*/ 	.word	0x0500000f


	//   ....[190]....
        /*0d5c*/ 	.word	0x0500000f


	//   ....[191]....
        /*0d60*/ 	.word	0x0500000f


	//   ....[192]....
        /*0d64*/ 	.word	0x0500000f


	//   ....[193]....
        /*0d68*/ 	.word	0x0500000f


	//   ....[194]....
        /*0d6c*/ 	.word	0x0500000f


	//   ....[195]....
        /*0d70*/ 	.word	0x0500000f


	//   ....[196]....
        /*0d74*/ 	.word	0x0500000f


	//   ....[197]....
        /*0d78*/ 	.word	0x0500000f


	//   ....[198]....
        /*0d7c*/ 	.word	0x0500000f


	//   ....[199]....
        /*0d80*/ 	.word	0x0500000f


	//   ....[200]....
        /*0d84*/ 	.word	0x0500000f


	//   ....[201]....
        /*0d88*/ 	.word	0x0500000f


	//   ....[202]....
        /*0d8c*/ 	.word	0x0500000f


	//   ....[203]....
        /*0d90*/ 	.word	0x0500000f


	//   ....[204]....
        /*0d94*/ 	.word	0x0500000f


	//   ....[205]....
        /*0d98*/ 	.word	0x0500000f


	//   ....[206]....
        /*0d9c*/ 	.word	0x0500000f


	//----- nvinfo : EIATTR_COOP_GROUP_INSTR_OFFSETS
	.align		4
.L_573:
        /*0da0*/ 	.byte	0x04, 0x28
        /*0da2*/ 	.short	(.L_575 - .L_574)


	//   ....[0]....
.L_574:
        /*0da4*/ 	.word	0x00000060


	//   ....[1]....
        /*0da8*/ 	.word	0x000001a0


	//   ....[2]....
        /*0dac*/ 	.word	0x000001f0


	//   ....[3]....
        /*0db0*/ 	.word	0x00000420


	//   ....[4]....
        /*0db4*/ 	.word	0x00000580


	//   ....[5]....
        /*0db8*/ 	.word	0x000006a0


	//   ....[6]....
        /*0dbc*/ 	.word	0x00000800


	//   ....[7]....
        /*0dc0*/ 	.word	0x0000bcd0


	//   ....[8]....
        /*0dc4*/ 	.word	0x0000c3b0


	//   ....[9]....
        /*0dc8*/ 	.word	0x0000c3c0


	//   ....[10]....
        /*0dcc*/ 	.word	0x0000c3d0


	//   ....[11]....
        /*0dd0*/ 	.word	0x0000c3e0


	//   ....[12]....
        /*0dd4*/ 	.word	0x0000ca00


	//   ....[13]....
        /*0dd8*/ 	.word	0x0000ca10


	//   ....[14]....
        /*0ddc*/ 	.word	0x0000ca20


	//   ....[15]....
        /*0de0*/ 	.word	0x0000ca30


	//   ....[16]....
        /*0de4*/ 	.word	0x0000cfb0


	//   ....[17]....
        /*0de8*/ 	.word	0x0000cfc0


	//   ....[18]....
        /*0dec*/ 	.word	0x0000cfd0


	//   ....[19]....
        /*0df0*/ 	.word	0x0000cfe0


	//   ....[20]....
        /*0df4*/ 	.word	0x0000d580


	//   ....[21]....
        /*0df8*/ 	.word	0x0000d590


	//   ....[22]....
        /*0dfc*/ 	.word	0x0000d5a0


	//   ....[23]....
        /*0e00*/ 	.word	0x0000d5b0


	//   ....[24]....
        /*0e04*/ 	.word	0x00010c50


	//   ....[25]....
        /*0e08*/ 	.word	0x00010c60


	//   ....[26]....
        /*0e0c*/ 	.word	0x00010c70


	//   ....[27]....
        /*0e10*/ 	.word	0x00010c80


	//   ....[28]....
        /*0e14*/ 	.word	0x00011150


	//   ....[29]....
        /*0e18*/ 	.word	0x00011160


	//   ....[30]....
        /*0e1c*/ 	.word	0x00011170


	//   ....[31]....
        /*0e20*/ 	.word	0x00011180


	//   ....[32]....
        /*0e24*/ 	.word	0x000115e0


	//   ....[33]....
        /*0e28*/ 	.word	0x000115f0


	//   ....[34]....
        /*0e2c*/ 	.word	0x00011600


	//   ....[35]....
        /*0e30*/ 	.word	0x00011610


	//   ....[36]....
        /*0e34*/ 	.word	0x00011a80


	//   ....[37]....
        /*0e38*/ 	.word	0x00011a90


	//   ....[38]....
        /*0e3c*/ 	.word	0x00011aa0


	//   ....[39]....
        /*0e40*/ 	.word	0x00011ab0


	//   ....[40]....
        /*0e44*/ 	.word	0x00018a10


	//   ....[41]....
        /*0e48*/ 	.word	0x00019110


	//   ....[42]....
        /*0e4c*/ 	.word	0x000191d0


	//   ....[43]....
        /*0e50*/ 	.word	0x00019300


	//   ....[44]....
        /*0e54*/ 	.word	0x00019900


	//   ....[45]....
        /*0e58*/ 	.word	0x000199d0


	//   ....[46]....
        /*0e5c*/ 	.word	0x0001e0f0


	//   ....[47]....
        /*0e60*/ 	.word	0x0001e490


	//   ....[48]....
        /*0e64*/ 	.word	0x0001e7e0


	//   ....[49]....
        /*0e68*/ 	.word	0x0001e930


	//   ....[50]....
        /*0e6c*/ 	.word	0x0001ee00


	//   ....[51]....
        /*0e70*/ 	.word	0x0001ee60


	//   ....[52]....
        /*0e74*/ 	.word	0x000238d0


	//   ....[53]....
        /*0e78*/ 	.word	0x000238f0


	//   ....[54]....
        /*0e7c*/ 	.word	0x00023be0


	//   ....[55]....
        /*0e80*/ 	.word	0x00023ca0


	//   ....[56]....
        /*0e84*/ 	.word	0x00024de0


	//   ....[57]....
        /*0e88*/ 	.word	0x00024ef0


	//   ....[58]....
        /*0e8c*/ 	.word	0x000250f0


	//   ....[59]....
        /*0e90*/ 	.word	0x00025110


	//   ....[60]....
        /*0e94*/ 	.word	0x00026b80


	//   ....[61]....
        /*0e98*/ 	.word	0x00026b90


	//   ....[62]....
        /*0e9c*/ 	.word	0x00026ba0


	//   ....[63]....
        /*0ea0*/ 	.word	0x00026bb0


	//   ....[64]....
        /*0ea4*/ 	.word	0x000275f0


	//   ....[65]....
        /*0ea8*/ 	.word	0x00027610


	//   ....[66]....
        /*0eac*/ 	.word	0x00027770


	//   ....[67]....
        /*0eb0*/ 	.word	0x00027790


	//   ....[68]....
        /*0eb4*/ 	.word	0x000278e0


	//   ....[69]....
        /*0eb8*/ 	.word	0x00027900


	//   ....[70]....
        /*0ebc*/ 	.word	0x00027a60


	//   ....[71]....
        /*0ec0*/ 	.word	0x00027a80


	//   ....[72]....
        /*0ec4*/ 	.word	0x00028230


	//   ....[73]....
        /*0ec8*/ 	.word	0x000282d0


	//   ....[74]....
        /*0ecc*/ 	.word	0x00028ce0


	//   ....[75]....
        /*0ed0*/ 	.word	0x00028cf0


	//   ....[76]....
        /*0ed4*/ 	.word	0x00029e10


	//   ....[77]....
        /*0ed8*/ 	.word	0x00029e30


	//   ....[78]....
        /*0edc*/ 	.word	0x00029f80


	//   ....[79]....
        /*0ee0*/ 	.word	0x00029fa0


	//   ....[80]....
        /*0ee4*/ 	.word	0x0002a0f0


	//   ....[81]....
        /*0ee8*/ 	.word	0x0002a110


	//   ....[82]....
        /*0eec*/ 	.word	0x0002a270


	//   ....[83]....
        /*0ef0*/ 	.word	0x0002a290


	//   ....[84]....
        /*0ef4*/ 	.word	0x0002a470


	//   ....[85]....
        /*0ef8*/ 	.word	0x0002a6b0


	//   ....[86]....
        /*0efc*/ 	.word	0x0002a6e0


	//   ....[87]....
        /*0f00*/ 	.word	0x0002a710


	//   ....[88]....
        /*0f04*/ 	.word	0x0002a740


	//   ....[89]....
        /*0f08*/ 	.word	0x0002a770


	//   ....[90]....
        /*0f0c*/ 	.word	0x0002a7a0


	//   ....[91]....
        /*0f10*/ 	.word	0x0002a950


	//   ....[92]....
        /*0f14*/ 	.word	0x0002a980


	//   ....[93]....
        /*0f18*/ 	.word	0x0002a9b0


	//   ....[94]....
        /*0f1c*/ 	.word	0x0002a9e0


	//   ....[95]....
        /*0f20*/ 	.word	0x0002aa10


	//   ....[96]....
        /*0f24*/ 	.word	0x0002aa40


	//   ....[97]....
        /*0f28*/ 	.word	0x0002aae0


	//   ....[98]....
        /*0f2c*/ 	.word	0x0002ab10


	//   ....[99]....
        /*0f30*/ 	.word	0x0002ab20


	//   ....[100]....
        /*0f34*/ 	.word	0x0002ab50


	//   ....[101]....
        /*0f38*/ 	.word	0x0002c2c0


	//   ....[102]....
        /*0f3c*/ 	.word	0x0002e510


	//   ....[103]....
        /*0f40*/ 	.word	0x0002f180


	//   ....[104]....
        /*0f44*/ 	.word	0x0002f1a0


	//   ....[105]....
        /*0f48*/ 	.word	0x0002f1b0


	//   ....[106]....
        /*0f4c*/ 	.word	0x0002f260


	//   ....[107]....
        /*0f50*/ 	.word	0x0002f2d0


	//   ....[108]....
        /*0f54*/ 	.word	0x0002f320


	//   ....[109]....
        /*0f58*/ 	.word	0x0002f390


	//   ....[110]....
        /*0f5c*/ 	.word	0x0002f3e0


	//   ....[111]....
        /*0f60*/ 	.word	0x0002f450


	//   ....[112]....
        /*0f64*/ 	.word	0x0002f4a0


	//   ....[113]....
        /*0f68*/ 	.word	0x0002f510


	//   ....[114]....
        /*0f6c*/ 	.word	0x0002f560


	//   ....[115]....
        /*0f70*/ 	.word	0x0002f5d0


	//   ....[116]....
        /*0f74*/ 	.word	0x0002f620


	//   ....[117]....
        /*0f78*/ 	.word	0x0002f690


	//   ....[118]....
        /*0f7c*/ 	.word	0x0002f6e0


	//   ....[119]....
        /*0f80*/ 	.word	0x00032de0


	//   ....[120]....
        /*0f84*/ 	.word	0x00032e10


	//   ....[121]....
        /*0f88*/ 	.word	0x00032e70


	//   ....[122]....
        /*0f8c*/ 	.word	0x00032ea0


	//   ....[123]....
        /*0f90*/ 	.word	0x00032ed0


	//   ....[124]....
        /*0f94*/ 	.word	0x00032f00


	//   ....[125]....
        /*0f98*/ 	.word	0x00032f30


	//   ....[126]....
        /*0f9c*/ 	.word	0x00032f60


	//   ....[127]....
        /*0fa0*/ 	.word	0x00033140


	//   ....[128]....
        /*0fa4*/ 	.word	0x00033170


	//   ....[129]....
        /*0fa8*/ 	.word	0x000331a0


	//   ....[130]....
        /*0fac*/ 	.word	0x000331d0


	//   ....[131]....
        /*0fb0*/ 	.word	0x00033200


	//   ....[132]....
        /*0fb4*/ 	.word	0x00033230


	//   ....[133]....
        /*0fb8*/ 	.word	0x00033300


	//   ....[134]....
        /*0fbc*/ 	.word	0x00033320


	//   ....[135]....
        /*0fc0*/ 	.word	0x00033330


	//   ....[136]....
        /*0fc4*/ 	.word	0x000333b0


	//   ....[137]....
        /*0fc8*/ 	.word	0x00033ef0


	//   ....[138]....
        /*0fcc*/ 	.word	0x00034330


	//   ....[139]....
        /*0fd0*/ 	.word	0x000343c0


	//   ....[140]....
        /*0fd4*/ 	.word	0x00034410


	//   ....[141]....
        /*0fd8*/ 	.word	0x00034460


	//   ....[142]....
        /*0fdc*/ 	.word	0x00034500


	//   ....[143]....
        /*0fe0*/ 	.word	0x00034590


	//   ....[144]....
        /*0fe4*/ 	.word	0x000345e0


	//   ....[145]....
        /*0fe8*/ 	.word	0x00034630


	//   ....[146]....
        /*0fec*/ 	.word	0x000346d0


	//   ....[147]....
        /*0ff0*/ 	.word	0x00034760


	//   ....[148]....
        /*0ff4*/ 	.word	0x000347b0


	//   ....[149]....
        /*0ff8*/ 	.word	0x00034800


	//   ....[150]....
        /*0ffc*/ 	.word	0x000348a0


	//   ....[151]....
        /*1000*/ 	.word	0x00034930


	//   ....[152]....
        /*1004*/ 	.word	0x00034980


	//   ....[153]....
        /*1008*/ 	.word	0x000349d0


	//   ....[154]....
        /*100c*/ 	.word	0x00034ac0


	//   ....[155]....
        /*1010*/ 	.word	0x00034b50


	//   ....[156]....
        /*1014*/ 	.word	0x00034ba0


	//   ....[157]....
        /*1018*/ 	.word	0x00034bf0


	//   ....[158]....
        /*101c*/ 	.word	0x00034c80


	//   ....[159]....
        /*1020*/ 	.word	0x00034d10


	//   ....[160]....
        /*1024*/ 	.word	0x00034d60


	//   ....[161]....
        /*1028*/ 	.word	0x00034db0


	//   ....[162]....
        /*102c*/ 	.word	0x00034e40


	//   ....[163]....
        /*1030*/ 	.word	0x00034ed0


	//   ....[164]....
        /*1034*/ 	.word	0x00034f20


	//   ....[165]....
        /*1038*/ 	.word	0x00034f70


	//   ....[166]....
        /*103c*/ 	.word	0x00035010


	//   ....[167]....
        /*1040*/ 	.word	0x000350a0


	//   ....[168]....
        /*1044*/ 	.word	0x000350f0


	//   ....[169]....
        /*1048*/ 	.word	0x00035140


	//   ....[170]....
        /*104c*/ 	.word	0x00035440


	//   ....[171]....
        /*1050*/ 	.word	0x00035730


	//   ....[172]....
        /*1054*/ 	.word	0x000358b0


	//   ....[173]....
        /*1058*/ 	.word	0x00035900


	//   ....[174]....
        /*105c*/ 	.word	0x00035ab0


	//   ....[175]....
        /*1060*/ 	.word	0x00035b00


	//   ....[176]....
        /*1064*/ 	.word	0x00035c40


	//   ....[177]....
        /*1068*/ 	.word	0x00035c90


	//   ....[178]....
        /*106c*/ 	.word	0x00035dd0


	//   ....[179]....
        /*1070*/ 	.word	0x00035e20


	//   ....[180]....
        /*1074*/ 	.word	0x00035f60


	//   ....[181]....
        /*1078*/ 	.word	0x00035fb0


	//   ....[182]....
        /*107c*/ 	.word	0x000360f0


	//   ....[183]....
        /*1080*/ 	.word	0x00036140


	//   ....[184]....
        /*1084*/ 	.word	0x00036280


	//   ....[185]....
        /*1088*/ 	.word	0x000362d0


	//   ....[186]....
        /*108c*/ 	.word	0x000363f0


	//   ....[187]....
        /*1090*/ 	.word	0x00036440


	//   ....[188]....
        /*1094*/ 	.word	0x00036770


	//   ....[189]....
        /*1098*/ 	.word	0x00036820


	//   ....[190]....
        /*109c*/ 	.word	0x000369b0


	//   ....[191]....
        /*10a0*/ 	.word	0x00036a40


	//   ....[192]....
        /*10a4*/ 	.word	0x00036ac0


	//   ....[193]....
        /*10a8*/ 	.word	0x00036b40


	//   ....[194]....
        /*10ac*/ 	.word	0x00036bc0


	//   ....[195]....
        /*10b0*/ 	.word	0x00036c50


	//   ....[196]....
        /*10b4*/ 	.word	0x00036cf0


	//   ....[197]....
        /*10b8*/ 	.word	0x00036dc0


	//   ....[198]....
        /*10bc*/ 	.word	0x00036e40


	//   ....[199]....
        /*10c0*/ 	.word	0x00036ec0


	//   ....[200]....
        /*10c4*/ 	.word	0x00036f40


	//   ....[201]....
        /*10c8*/ 	.word	0x00036fd0


	//   ....[202]....
        /*10cc*/ 	.word	0x00037050


	//   ....[203]....
        /*10d0*/ 	.word	0x00037100


	//   ....[204]....
        /*10d4*/ 	.word	0x00037150


	//   ....[205]....
        /*10d8*/ 	.word	0x00037210


	//   ....[206]....
        /*10dc*/ 	.word	0x00037340


	//----- nvinfo : EIATTR_REG_RECONFIG
	.align		4
.L_575:
        /*10e0*/ 	.byte	0x01, 0x54
	.zero		2


	//----- nvinfo : EIATTR_SYSCALL_OFFSETS
	.align		4
        /*10e4*/ 	.byte	0x04, 0x46
        /*10e6*/ 	.short	(.L_577 - .L_576)


	//   ....[0]....
.L_576:
        /*10e8*/ 	.word	0x00002300


	//   ....[1]....
        /*10ec*/ 	.word	0x00002450


	//   ....[2]....
        /*10f0*/ 	.word	0x0000be40


	//   ....[3]....
        /*10f4*/ 	.word	0x0000c170


	//   ....[4]....
        /*10f8*/ 	.word	0x0002e120


	//   ....[5]....
        /*10fc*/ 	.word	0x0002e270


	//   ....[6]....
        /*1100*/ 	.word	0x0002e360


	//   ....[7]....
        /*1104*/ 	.word	0x0002ed20


	//----- nvinfo : EIATTR_MBARRIER_INSTR_OFFSETS
	.align		4
.L_577:
        /*1108*/ 	.byte	0x04, 0x39
        /*110a*/ 	.short	(.L_579 - .L_578)


	//   ....[0]....
.L_578:
        /*110c*/ 	.word	0x000002d0
        /*1110*/ 	.word	0x000000ff
        /*1114*/ 	.word	0x00038800
        /*1118*/ 	.short	0x0100
        /*111a*/ 	.byte	0x08
	.zero		1


	//   ....[1]....
        /*111c*/ 	.word	0x000002e0
        /*1120*/ 	.word	0x000000ff
        /*1124*/ 	.word	0x00038820
        /*1128*/ 	.short	0x0100
        /*112a*/ 	.byte	0x08
	.zero		1


	//   ....[2]....
        /*112c*/ 	.word	0x000003d0
        /*1130*/ 	.word	0x000000ff
        /*1134*/ 	.word	0x00038830
        /*1138*/ 	.short	0x0100
        /*113a*/ 	.byte	0x08
	.zero		1


	//   ....[3]....
        /*113c*/ 	.word	0x000003e0
        /*1140*/ 	.word	0x000000ff
        /*1144*/ 	.word	0x00038840
        /*1148*/ 	.short	0x0100
        /*114a*/ 	.byte	0x08
	.zero		1


	//   ....[4]....
        /*114c*/ 	.word	0x000003f0
        /*1150*/ 	.word	0x000000ff
        /*1154*/ 	.word	0x00038838
        /*1158*/ 	.short	0x0100
        /*115a*/ 	.byte	0x08
	.zero		1


	//   ....[5]....
        /*115c*/ 	.word	0x00000400
        /*1160*/ 	.word	0x000000ff
        /*1164*/ 	.word	0x00038848
        /*1168*/ 	.short	0x0100
        /*116a*/ 	.byte	0x08
	.zero		1


	//   ....[6]....
        /*116c*/ 	.word	0x00000530
        /*1170*/ 	.word	0x000000ff
        /*1174*/ 	.word	0x00038850
        /*1178*/ 	.short	0x0100
        /*117a*/ 	.byte	0x08
	.zero		1


	//   ....[7]....
        /*117c*/ 	.word	0x00000540
        /*1180*/ 	.word	0x000000ff
        /*1184*/ 	.word	0x00038860
        /*1188*/ 	.short	0x0100
        /*118a*/ 	.byte	0x08
	.zero		1


	//   ....[8]....
        /*118c*/ 	.word	0x00000550
        /*1190*/ 	.word	0x000000ff
        /*1194*/ 	.word	0x00038858
        /*1198*/ 	.short	0x0100
        /*119a*/ 	.byte	0x08
	.zero		1


	//   ....[9]....
        /*119c*/ 	.word	0x00000560
        /*11a0*/ 	.word	0x000000ff
        /*11a4*/ 	.word	0x00038868
        /*11a8*/ 	.short	0x0100
        /*11aa*/ 	.byte	0x08
	.zero		1


	//   ....[10]....
        /*11ac*/ 	.word	0x00000650
        /*11b0*/ 	.word	0x000000ff
        /*11b4*/ 	.word	0x00038870
        /*11b8*/ 	.short	0x0100
        /*11ba*/ 	.byte	0x06
	.zero		1


	//   ....[11]....
        /*11bc*/ 	.word	0x00000660
        /*11c0*/ 	.word	0x000000ff
        /*11c4*/ 	.word	0x00038880
        /*11c8*/ 	.short	0x0100
        /*11ca*/ 	.byte	0x06
	.zero		1


	//   ....[12]....
        /*11cc*/ 	.word	0x00000670
        /*11d0*/ 	.word	0x000000ff
        /*11d4*/ 	.word	0x00038878
        /*11d8*/ 	.short	0x0100
        /*11da*/ 	.byte	0x06
	.zero		1


	//   ....[13]....
        /*11dc*/ 	.word	0x00000680
        /*11e0*/ 	.word	0x000000ff
        /*11e4*/ 	.word	0x00038888
        /*11e8*/ 	.short	0x0100
        /*11ea*/ 	.byte	0x06
	.zero		1


	//   ....[14]....
        /*11ec*/ 	.word	0x000007b0
        /*11f0*/ 	.word	0x000000ff
        /*11f4*/ 	.word	0x00038890
        /*11f8*/ 	.short	0x0100
        /*11fa*/ 	.byte	0x08
	.zero		1


	//   ....[15]....
        /*11fc*/ 	.word	0x000007c0
        /*1200*/ 	.word	0x000000ff
        /*1204*/ 	.word	0x000388a0
        /*1208*/ 	.short	0x0100
        /*120a*/ 	.byte	0x08
	.zero		1


	//   ....[16]....
        /*120c*/ 	.word	0x000007d0
        /*1210*/ 	.word	0x000000ff
        /*1214*/ 	.word	0x00038898
        /*1218*/ 	.short	0x0100
        /*121a*/ 	.byte	0x08
	.zero		1


	//   ....[17]....
        /*121c*/ 	.word	0x000007e0
        /*1220*/ 	.word	0x000000ff
        /*1224*/ 	.word	0x000388a8
        /*1228*/ 	.short	0x0100
        /*122a*/ 	.byte	0x08
	.zero		1


	//   ....[18]....
        /*122c*/ 	.word	0x00000910
        /*1230*/ 	.word	0x000000ff
        /*1234*/ 	.word	0x000388b0
        /*1238*/ 	.short	0x0100
        /*123a*/ 	.byte	0x08
	.zero		1


	//   ....[19]....
        /*123c*/ 	.word	0x00000920
        /*1240*/ 	.word	0x000000ff
        /*1244*/ 	.word	0x000388c0
        /*1248*/ 	.short	0x0100
        /*124a*/ 	.byte	0x08
	.zero		1


	//   ....[20]....
        /*124c*/ 	.word	0x00000930
        /*1250*/ 	.word	0x000000ff
        /*1254*/ 	.word	0x000388b8
        /*1258*/ 	.short	0x0100
        /*125a*/ 	.byte	0x08
	.zero		1


	//   ....[21]....
        /*125c*/ 	.word	0x00000940
        /*1260*/ 	.word	0x000000ff
        /*1264*/ 	.word	0x000388c8
        /*1268*/ 	.short	0x0100
        /*126a*/ 	.byte	0x08
	.zero		1


	//   ....[22]....
        /*126c*/ 	.word	0x00003f80
        /*1270*/ 	.word	0x00000000
        /*1274*/ 	.word	0x00038890
        /*1278*/ 	.short	0x010a
        /*127a*/ 	.byte	0x3f
	.zero		1


	//   ....[23]....
        /*127c*/ 	.word	0x00007570
        /*1280*/ 	.word	0x00000000
        /*1284*/ 	.word	0x00038890
        /*1288*/ 	.short	0x010a
        /*128a*/ 	.byte	0x3f
	.zero		1


	//   ....[24]....
        /*128c*/ 	.word	0x0000a7f0
        /*1290*/ 	.word	0x00000000
        /*1294*/ 	.word	0x00038890
        /*1298*/ 	.short	0x010a
        /*129a*/ 	.byte	0x3f
	.zero		1


	//   ....[25]....
        /*129c*/ 	.word	0x0000ac50
        /*12a0*/ 	.word	0x00000024
        /*12a4*/ 	.word	0x00000000
        /*12a8*/ 	.short	0x0101
        /*12aa*/ 	.byte	0x3f
	.zero		1


	//   ....[26]....
        /*12ac*/ 	.word	0x0000ac90
        /*12b0*/ 	.word	0x00000000
        /*12b4*/ 	.word	0x000388b0
        /*12b8*/ 	.short	0x010a
        /*12ba*/ 	.byte	0x3f
	.zero		1


	//   ....[27]....
        /*12bc*/ 	.word	0x0000b400
        /*12c0*/ 	.word	0x00000000
        /*12c4*/ 	.word	0x00000000
        /*12c8*/ 	.short	0x0101
        /*12ca*/ 	.byte	0x3f
	.zero		1


	//   ....[28]....
        /*12cc*/ 	.word	0x0000bed0
        /*12d0*/ 	.word	0x00000010
        /*12d4*/ 	.word	0x00038800
        /*12d8*/ 	.short	0x010a
        /*12da*/ 	.byte	0x3f
	.zero		1


	//   ....[29]....
        /*12dc*/ 	.word	0x0000bf20
        /*12e0*/ 	.word	0x00000010
        /*12e4*/ 	.word	0x00038800
        /*12e8*/ 	.short	0x010a
        /*12ea*/ 	.byte	0x3f
	.zero		1


	//   ....[30]....
        /*12ec*/ 	.word	0x0000d9e0
        /*12f0*/ 	.word	0x00000010
        /*12f4*/ 	.word	0x00038800
        /*12f8*/ 	.short	0x010a
        /*12fa*/ 	.byte	0x3f
	.zero		1


	//   ....[31]....
        /*12fc*/ 	.word	0x00011db0
        /*1300*/ 	.word	0x00000010
        /*1304*/ 	.word	0x00038800
        /*1308*/ 	.short	0x010a
        /*130a*/ 	.byte	0x3f
	.zero		1


	//   ....[32]....
        /*130c*/ 	.word	0x000155c0
        /*1310*/ 	.word	0x00000000
        /*1314*/ 	.word	0x00038830
        /*1318*/ 	.short	0x010a
        /*131a*/ 	.byte	0x3f
	.zero		1


	//   ....[33]....
        /*131c*/ 	.word	0x00015630
        /*1320*/ 	.word	0x00000000
        /*1324*/ 	.word	0x00038830
        /*1328*/ 	.short	0x010a
        /*132a*/ 	.byte	0x3f
	.zero		1


	//   ....[34]....
        /*132c*/ 	.word	0x00018fe0
        /*1330*/ 	.word	0x00000000
        /*1334*/ 	.word	0x00000000
        /*1338*/ 	.short	0x0101
        /*133a*/ 	.byte	0x3f
	.zero		1


	//   ....[35]....
        /*133c*/ 	.word	0x0001a3c0
        /*1340*/ 	.word	0x0000000b
        /*1344*/ 	.word	0x00038830
        /*1348*/ 	.short	0x010a
        /*134a*/ 	.byte	0x3f
	.zero		1


	//   ....[36]....
        /*134c*/ 	.word	0x0001a440
        /*1350*/ 	.word	0x0000000b
        /*1354*/ 	.word	0x00038830
        /*1358*/ 	.short	0x010a
        /*135a*/ 	.byte	0x3f
	.zero		1


	//   ....[37]....
        /*135c*/ 	.word	0x0001db60
        /*1360*/ 	.word	0x00000009
        /*1364*/ 	.word	0x00038850
        /*1368*/ 	.short	0x010a
        /*136a*/ 	.byte	0x3f
	.zero		1


	//   ....[38]....
        /*136c*/ 	.word	0x0001dbb0
        /*1370*/ 	.word	0x00000009
        /*1374*/ 	.word	0x00038850
        /*1378*/ 	.short	0x010a
        /*137a*/ 	.byte	0x3f
	.zero		1


	//   ....[39]....
        /*137c*/ 	.word	0x0001ef90
        /*1380*/ 	.word	0x00000000
        /*1384*/ 	.word	0x00000000
        /*1388*/ 	.short	0x0101
        /*138a*/ 	.byte	0x3f
	.zero		1


	//   ....[40]....
        /*138c*/ 	.word	0x0001f080
        /*1390*/ 	.word	0x00000009
        /*1394*/ 	.word	0x00000000
        /*1398*/ 	.short	0x0101
        /*139a*/ 	.byte	0x3f
	.zero		1


	//   ....[41]....
        /*139c*/ 	.word	0x0001f7e0
        /*13a0*/ 	.word	0x00000004
        /*13a4*/ 	.word	0x00038830
        /*13a8*/ 	.short	0x010a
        /*13aa*/ 	.byte	0x3f
	.zero		1


	//   ....[42]....
        /*13ac*/ 	.word	0x0001f860
        /*13b0*/ 	.word	0x00000004
        /*13b4*/ 	.word	0x00038830
        /*13b8*/ 	.short	0x010a
        /*13ba*/ 	.byte	0x3f
	.zero		1


	//   ....[43]....
        /*13bc*/ 	.word	0x00022f80
        /*13c0*/ 	.word	0x00000009
        /*13c4*/ 	.word	0x00038850
        /*13c8*/ 	.short	0x010a
        /*13ca*/ 	.byte	0x3f
	.zero		1


	//   ....[44]....
        /*13cc*/ 	.word	0x00022fd0
        /*13d0*/ 	.word	0x00000009
        /*13d4*/ 	.word	0x00038850
        /*13d8*/ 	.short	0x010a
        /*13da*/ 	.byte	0x3f
	.zero		1


	//   ....[45]....
        /*13dc*/ 	.word	0x00023ee0
        /*13e0*/ 	.word	0x0000000f
        /*13e4*/ 	.word	0x00000000
        /*13e8*/ 	.short	0x0101
        /*13ea*/ 	.byte	0x3f
	.zero		1


	//   ....[46]....
        /*13ec*/ 	.word	0x00023f70
        /*13f0*/ 	.word	0x0000000f
        /*13f4*/ 	.word	0x00000000
        /*13f8*/ 	.short	0x0101
        /*13fa*/ 	.byte	0x3f
	.zero		1


	//   ....[47]....
        /*13fc*/ 	.word	0x00024d10
        /*1400*/ 	.word	0x0000000a
        /*1404*/ 	.word	0x00038850
        /*1408*/ 	.short	0x010a
        /*140a*/ 	.byte	0x3f
	.zero		1


	//   ....[48]....
        /*140c*/ 	.word	0x00024d60
        /*1410*/ 	.word	0x0000000a
        /*1414*/ 	.word	0x00038850
        /*1418*/ 	.short	0x010a
        /*141a*/ 	.byte	0x3f
	.zero		1


	//   ....[49]....
        /*141c*/ 	.word	0x00025250
        /*1420*/ 	.word	0x0000000a
        /*1424*/ 	.word	0x00000000
        /*1428*/ 	.short	0x0101
        /*142a*/ 	.byte	0x3f
	.zero		1


	//   ....[50]....
        /*142c*/ 	.word	0x000275e0
        /*1430*/ 	.word	0x00000008
        /*1434*/ 	.word	0x00000000
        /*1438*/ 	.short	0x0101
        /*143a*/ 	.byte	0x3f
	.zero		1


	//   ....[51]....
        /*143c*/ 	.word	0x00028250
        /*1440*/ 	.word	0x00000002
        /*1444*/ 	.word	0x00000000
        /*1448*/ 	.short	0x0101
        /*144a*/ 	.byte	0x3f
	.zero		1


	//   ....[52]....
        /*144c*/ 	.word	0x0002c3a0
        /*1450*/ 	.word	0x00000012
        /*1454*/ 	.word	0x00038820
        /*1458*/ 	.short	0x010a
        /*145a*/ 	.byte	0x3f
	.zero		1


	//   ....[53]....
        /*145c*/ 	.word	0x0002c470
        /*1460*/ 	.word	0x00000006
        /*1464*/ 	.word	0x000388a0
        /*1468*/ 	.short	0x010a
        /*146a*/ 	.byte	0x3f
	.zero		1


	//   ....[54]....
        /*146c*/ 	.word	0x0002c9a0
        /*1470*/ 	.word	0x00000006
        /*1474*/ 	.word	0x000388c0
        /*1478*/ 	.short	0x010a
        /*147a*/ 	.byte	0x3f
	.zero		1


	//   ....[55]....
        /*147c*/ 	.word	0x0002d020
        /*1480*/ 	.word	0x00000006
        /*1484*/ 	.word	0x000388a0
        /*1488*/ 	.short	0x010a
        /*148a*/ 	.byte	0x3f
	.zero		1


	//   ....[56]....
        /*148c*/ 	.word	0x0002d540
        /*1490*/ 	.word	0x00000006
        /*1494*/ 	.word	0x000388c0
        /*1498*/ 	.short	0x010a
        /*149a*/ 	.byte	0x3f
	.zero		1


	//   ....[57]....
        /*149c*/ 	.word	0x0002e790
        /*14a0*/ 	.word	0x00000000
        /*14a4*/ 	.word	0x00038840
        /*14a8*/ 	.short	0x010a
        /*14aa*/ 	.byte	0x3f
	.zero		1


	//   ....[58]....
        /*14ac*/ 	.word	0x0002f7f0
        /*14b0*/ 	.word	0x00000012
        /*14b4*/ 	.word	0x00038800
        /*14b8*/ 	.short	0x0107
        /*14ba*/ 	.byte	0x3f
	.zero		1


	//   ....[59]....
        /*14bc*/ 	.word	0x0002f8f0
        /*14c0*/ 	.word	0x00000012
        /*14c4*/ 	.word	0x00038800
        /*14c8*/ 	.short	0x0101
        /*14ca*/ 	.byte	0x3f
	.zero		1


	//   ....[60]....
        /*14cc*/ 	.word	0x0002f910
        /*14d0*/ 	.word	0x00000012
        /*14d4*/ 	.word	0x00038820
        /*14d8*/ 	.short	0x010a
        /*14da*/ 	.byte	0x3f
	.zero		1


	//   ....[61]....
        /*14dc*/ 	.word	0x0002fce0
        /*14e0*/ 	.word	0x00000003
        /*14e4*/ 	.word	0x00038840
        /*14e8*/ 	.short	0x010a
        /*14ea*/ 	.byte	0x3f
	.zero		1


	//   ....[62]....
        /*14ec*/ 	.word	0x00030270
        /*14f0*/ 	.word	0x00000002
        /*14f4*/ 	.word	0x00038860
        /*14f8*/ 	.short	0x010a
        /*14fa*/ 	.byte	0x3f
	.zero		1


	//   ....[63]....
        /*14fc*/ 	.word	0x00030b10
        /*1500*/ 	.word	0x00000003
        /*1504*/ 	.word	0x00038840
        /*1508*/ 	.short	0x010a
        /*150a*/ 	.byte	0x3f
	.zero		1


	//   ....[64]....
        /*150c*/ 	.word	0x000310a0
        /*1510*/ 	.word	0x00000002
        /*1514*/ 	.word	0x00038860
        /*1518*/ 	.short	0x010a
        /*151a*/ 	.byte	0x3f
	.zero		1


	//   ....[65]....
        /*151c*/ 	.word	0x000318a0
        /*1520*/ 	.word	0x00000003
        /*1524*/ 	.word	0x00038840
        /*1528*/ 	.short	0x010a
        /*152a*/ 	.byte	0x3f
	.zero		1


	//   ....[66]....
        /*152c*/ 	.word	0x00031e20
        /*1530*/ 	.word	0x00000002
        /*1534*/ 	.word	0x00038860
        /*1538*/ 	.short	0x010a
        /*153a*/ 	.byte	0x3f
	.zero		1


	//   ....[67]....
        /*153c*/ 	.word	0x000325c0
        /*1540*/ 	.word	0x00000000
        /*1544*/ 	.word	0x00038860
        /*1548*/ 	.short	0x010a
        /*154a*/ 	.byte	0x3f
	.zero		1


	//   ....[68]....
        /*154c*/ 	.word	0x00033e70
        /*1550*/ 	.word	0x00000000
        /*1554*/ 	.word	0x00038820
        /*1558*/ 	.short	0x010a
        /*155a*/ 	.byte	0x3f
	.zero		1


	//   ....[69]....
        /*155c*/ 	.word	0x00034070
        /*1560*/ 	.word	0x00000006
        /*1564*/ 	.word	0x00000000
        /*1568*/ 	.short	0x010a
        /*156a*/ 	.byte	0x3f
	.zero		1


	//   ....[70]....
        /*156c*/ 	.word	0x000340a0
        /*1570*/ 	.word	0x00000007
        /*1574*/ 	.word	0x00000000
        /*1578*/ 	.short	0x010a
        /*157a*/ 	.byte	0x3f
	.zero		1


	//   ....[71]....
        /*157c*/ 	.word	0x00034100
        /*1580*/ 	.word	0x00000004
        /*1584*/ 	.word	0x00000000
        /*1588*/ 	.short	0x010a
        /*158a*/ 	.byte	0x3f
	.zero		1


	//   ....[72]....
        /*158c*/ 	.word	0x00034130
        /*1590*/ 	.word	0x00000003
        /*1594*/ 	.word	0x00000000
        /*1598*/ 	.short	0x010a
        /*159a*/ 	.byte	0x3f
	.zero		1


	//   ....[73]....
        /*159c*/ 	.word	0x00034190
        /*15a0*/ 	.word	0x00000000
        /*15a4*/ 	.word	0x00038890
        /*15a8*/ 	.short	0x010a
        /*15aa*/ 	.byte	0x3f
	.zero		1


	//   ....[74]....
        /*15ac*/ 	.word	0x000341e0
        /*15b0*/ 	.word	0x00000000
        /*15b4*/ 	.word	0x00038890
        /*15b8*/ 	.short	0x010a
        /*15ba*/ 	.byte	0x3f
	.zero		1


	//   ....[75]....
        /*15bc*/ 	.word	0x00034230
        /*15c0*/ 	.word	0x00000000
        /*15c4*/ 	.word	0x00038890
        /*15c8*/ 	.short	0x010a
        /*15ca*/ 	.byte	0x3f
	.zero		1


	//   ....[76]....
        /*15cc*/ 	.word	0x00034280
        /*15d0*/ 	.word	0x00000000
        /*15d4*/ 	.word	0x000388b0
        /*15d8*/ 	.short	0x010a
        /*15da*/ 	.byte	0x3f
	.zero		1


	//   ....[77]....
        /*15dc*/ 	.word	0x00034a10
        /*15e0*/ 	.word	0x00000010
        /*15e4*/ 	.word	0x00038800
        /*15e8*/ 	.short	0x010a
        /*15ea*/ 	.byte	0x3f
	.zero		1


	//   ....[78]....
        /*15ec*/ 	.word	0x00035180
        /*15f0*/ 	.word	0x00000010
        /*15f4*/ 	.word	0x00038800
        /*15f8*/ 	.short	0x010a
        /*15fa*/ 	.byte	0x3f
	.zero		1


	//   ....[79]....
        /*15fc*/ 	.word	0x000351d0
        /*1600*/ 	.word	0x00000000
        /*1604*/ 	.word	0x00038830
        /*1608*/ 	.short	0x010a
        /*160a*/ 	.byte	0x3f
	.zero		1


	//   ....[80]....
        /*160c*/ 	.word	0x00035220
        /*1610*/ 	.word	0x0000000b
        /*1614*/ 	.word	0x00038830
        /*1618*/ 	.short	0x010a
        /*161a*/ 	.byte	0x3f
	.zero		1


	//   ....[81]....
        /*161c*/ 	.word	0x00035270
        /*1620*/ 	.word	0x00000009
        /*1624*/ 	.word	0x00038850
        /*1628*/ 	.short	0x010a
        /*162a*/ 	.byte	0x3f
	.zero		1


	//   ....[82]....
        /*162c*/ 	.word	0x000352c0
        /*1630*/ 	.word	0x00000004
        /*1634*/ 	.word	0x00038830
        /*1638*/ 	.short	0x010a
        /*163a*/ 	.byte	0x3f
	.zero		1


	//   ....[83]....
        /*163c*/ 	.word	0x00035310
        /*1640*/ 	.word	0x00000009
        /*1644*/ 	.word	0x00038850
        /*1648*/ 	.short	0x010a
        /*164a*/ 	.byte	0x3f
	.zero		1


	//   ....[84]....
        /*164c*/ 	.word	0x00035360
        /*1650*/ 	.word	0x0000000a
        /*1654*/ 	.word	0x00038850
        /*1658*/ 	.short	0x010a
        /*165a*/ 	.byte	0x3f
	.zero		1


	//   ....[85]....
        /*165c*/ 	.word	0x00035510
        /*1660*/ 	.word	0x00000012
        /*1664*/ 	.word	0x00038820
        /*1668*/ 	.short	0x010a
        /*166a*/ 	.byte	0x3f
	.zero		1


	//   ....[86]....
        /*166c*/ 	.word	0x00035560
        /*1670*/ 	.word	0x00000006
        /*1674*/ 	.word	0x000388a0
        /*1678*/ 	.short	0x010a
        /*167a*/ 	.byte	0x3f
	.zero		1


	//   ....[87]....
        /*167c*/ 	.word	0x000355b0
        /*1680*/ 	.word	0x00000006
        /*1684*/ 	.word	0x000388c0
        /*1688*/ 	.short	0x010a
        /*168a*/ 	.byte	0x3f
	.zero		1


	//   ....[88]....
        /*168c*/ 	.word	0x00035600
        /*1690*/ 	.word	0x00000006
        /*1694*/ 	.word	0x000388a0
        /*1698*/ 	.short	0x010a
        /*169a*/ 	.byte	0x3f
	.zero		1


	//   ....[89]....
        /*169c*/ 	.word	0x00035650
        /*16a0*/ 	.word	0x00000006
        /*16a4*/ 	.word	0x000388c0
        /*16a8*/ 	.short	0x010a
        /*16aa*/ 	.byte	0x3f
	.zero		1


	//   ....[90]....
        /*16ac*/ 	.word	0x000357f0
        /*16b0*/ 	.word	0x00000000
        /*16b4*/ 	.word	0x00038840
        /*16b8*/ 	.short	0x010a
        /*16ba*/ 	.byte	0x3f
	.zero		1


	//   ....[91]....
        /*16bc*/ 	.word	0x00036480
        /*16c0*/ 	.word	0x00000012
        /*16c4*/ 	.word	0x00038820
        /*16c8*/ 	.short	0x010a
        /*16ca*/ 	.byte	0x3f
	.zero		1


	//   ....[92]....
        /*16cc*/ 	.word	0x000364d0
        /*16d0*/ 	.word	0x00000003
        /*16d4*/ 	.word	0x00038840
        /*16d8*/ 	.short	0x010a
        /*16da*/ 	.byte	0x3f
	.zero		1


	//   ....[93]....
        /*16dc*/ 	.word	0x00036520
        /*16e0*/ 	.word	0x00000002
        /*16e4*/ 	.word	0x00038860
        /*16e8*/ 	.short	0x010a
        /*16ea*/ 	.byte	0x3f
	.zero		1


	//   ....[94]....
        /*16ec*/ 	.word	0x00036570
        /*16f0*/ 	.word	0x00000003
        /*16f4*/ 	.word	0x00038840
        /*16f8*/ 	.short	0x010a
        /*16fa*/ 	.byte	0x3f
	.zero		1


	//   ....[95]....
        /*16fc*/ 	.word	0x000365c0
        /*1700*/ 	.word	0x00000002
        /*1704*/ 	.word	0x00038860
        /*1708*/ 	.short	0x010a
        /*170a*/ 	.byte	0x3f
	.zero		1


	//   ....[96]....
        /*170c*/ 	.word	0x00036610
        /*1710*/ 	.word	0x00000003
        /*1714*/ 	.word	0x00038840
        /*1718*/ 	.short	0x010a
        /*171a*/ 	.byte	0x3f
	.zero		1


	//   ....[97]....
        /*171c*/ 	.word	0x00036660
        /*1720*/ 	.word	0x00000002
        /*1724*/ 	.word	0x00038860
        /*1728*/ 	.short	0x010a
        /*172a*/ 	.byte	0x3f
	.zero		1


	//   ....[98]....
        /*172c*/ 	.word	0x000366b0
        /*1730*/ 	.word	0x00000000
        /*1734*/ 	.word	0x00038860
        /*1738*/ 	.short	0x010a
        /*173a*/ 	.byte	0x3f
	.zero		1


	//   ....[99]....
        /*173c*/ 	.word	0x00037260
        /*1740*/ 	.word	0x00000000
        /*1744*/ 	.word	0x00038820
        /*1748*/ 	.short	0x010a
        /*174a*/ 	.byte	0x3f
	.zero		1


	//   ....[100]....
        /*174c*/ 	.word	0x00037400
        /*1750*/ 	.word	0x00000006
        /*1754*/ 	.word	0x00000000
        /*1758*/ 	.short	0x010a
        /*175a*/ 	.byte	0x3f
	.zero		1


	//   ....[101]....
        /*175c*/ 	.word	0x00037450
        /*1760*/ 	.word	0x00000007
        /*1764*/ 	.word	0x00000000
        /*1768*/ 	.short	0x010a
        /*176a*/ 	.byte	0x3f
	.zero		1


	//   ....[102]....
        /*176c*/ 	.word	0x000374a0
        /*1770*/ 	.word	0x00000004
        /*1774*/ 	.word	0x00000000
        /*1778*/ 	.short	0x010a
        /*177a*/ 	.byte	0x3f
	.zero		1


	//----- nvinfo : EIATTR_NUM_MBARRIERS
	.align		4
.L_579:
        /*177c*/ 	.byte	0x03, 0x38
        /*177e*/ 	.short	0x0016


	//----- nvinfo : EIATTR_EXIT_INSTR_OFFSETS
	.align		4
        /*1780*/ 	.byte	0x04, 0x1c
        /*1782*/ 	.short	(.L_581 - .L_580)


	//   ....[0]....
.L_580:
        /*1784*/ 	.word	0x00034180


	//----- nvinfo : EIATTR_MAX_THREADS
	.align		4
.L_581:
        /*1788*/ 	.byte	0x04, 0x05
        /*178a*/ 	.short	(.L_583 - .L_582)
.L_582:
        /*178c*/ 	.word	0x00000180
        /*1790*/ 	.word	0x00000001
        /*1794*/ 	.word	0x00000001


	//----- nvinfo : EIATTR_CRS_STACK_SIZE
	.align		4
.L_583:
        /*1798*/ 	.byte	0x04, 0x1e
        /*179a*/ 	.short	(.L_585 - .L_584)
.L_584:
        /*179c*/ 	.word	0x00000000


	//----- nvinfo : EIATTR_CBANK_PARAM_SIZE
	.align		4
.L_585:
        /*17a0*/ 	.byte	0x03, 0x19
        /*17a2*/ 	.short	0x0af0


	//----- nvinfo : EIATTR_PARAM_CBANK
	.align		4
        /*17a4*/ 	.byte	0x04, 0x0a
        /*17a6*/ 	.short	(.L_587 - .L_586)
	.align		4
.L_586:
        /*17a8*/ 	.word	index@(.nv.constant0._ZN7cutlass13device_kernelIN5flash11enable_sm90INS1_16FlashAttnFwdSm90INS1_25CollectiveMainloopFwdSm90ILi2EN4cute5tupleIJNS5_1CILi1EEES8_S8_EEENS6_IJNS7_ILi128EEENS7_ILi80EEENS7_ILi256EEEEEELi256ENS_6half_tEfNS_4arch4Sm90ELb1ELb0ELb1ELb1ELb0ELb1ELb0ELb1ELb1ELb1ELb1ELb0EEENS1_21CollectiveEpilogueFwdINS6_IJSA_SC_SB_EEES9_SE_SG_Li256ELb1ELb1ELb1ELb0EEENS1_36VarlenDynamicPersistentTileSchedulerILi128ELi80ELi256ELi128ELb1ELb1ELb1ELb1ELb1ELb1EEEEEEEEEvNT_6ParamsE)
        /*17ac*/ 	.short	0x0210
        /*17ae*/ 	.short	0x0af0


	//----- nvinfo : EIATTR_SW_WAR
	.align		4
.L_587:
        /*17b0*/ 	.byte	0x04, 0x36
        /*17b2*/ 	.short	(.L_589 - .L_588)
.L_588:
        /*17b4*/ 	.word	0x00000008
.L_589:


//--------------------- .nv.info._ZN7cutlass13device_kernelIN5flash11enable_sm90INS1_16FlashAttnFwdSm90INS1_25CollectiveMainloopFwdSm90ILi2EN4cute5tupleIJNS5_1CILi1EEES8_S8_EEENS6_IJNS7_ILi128EEENS7_ILi112EEENS7_ILi192EEEEEELi192ENS_6half_tEfNS_4arch4Sm90ELb0ELb0ELb1ELb0ELb0ELb0ELb0ELb1ELb1ELb1ELb1ELb0EEENS1_21CollectiveEpilogueFwdINS6_IJSA_SC_SB_EEES9_SE_SG_Li256ELb0ELb1ELb1ELb0EEENS1_19SingleTileSchedulerILb0ELb1ELb1ELi128EEEEEEEEEvNT_6ParamsE --------------------------
	.section	.nv.info._ZN7cutlass13device_kernelIN5flash11enable_sm90INS1_16FlashAttnFwdSm90INS1_25CollectiveMainloopFwdSm90ILi2EN4cute5tupleIJNS5_1CILi1EEES8_S8_EEENS6_IJNS7_ILi128EEENS7_ILi112EEENS7_ILi192EEEEEELi192ENS_6half_tEfNS_4arch4Sm90ELb0ELb0ELb1ELb0ELb0ELb0ELb0ELb1ELb1ELb1ELb1ELb0EEENS1_21CollectiveEpilogueFwdINS6_IJSA_SC_SB_EEES9_SE_SG_Li256ELb0ELb1ELb1ELb0EEENS1_19SingleTileSchedulerILb0ELb1ELb1ELi128EEEEEEEEEvNT_6ParamsE,"",@"SHT_CUDA_INFO"
	.sectionflags	@""
	.align	4


	//----- nvinfo : EIATTR_CUDA_API_VERSION
	.align		4
        /*0000*/ 	.byte	0x04, 0x37
        /*0002*/ 	.short	(.L_591 - .L_590)
.L_590:
        /*0004*/ 	.word	0x00000082


	//----- nvinfo : EIATTR_KPARAM_INFO
	.align		4
.L_591:
        /*0008*/ 	.byte	0x04, 0x17
        /*000a*/ 	.short	(.L_593 - .L_592)
.L_592:
        /*000c*/ 	.word	0x00000000
        /*0010*/ 	.short	0x0000
        /*0012*/ 	.short	0x0070
        /*0014*/ 	.byte	0x00, 0xf0, 0x01, 0x28


	//----- nvinfo : EIATTR_SPARSE_MMA_MASK
	.align		4
.L_593:
        /*0018*/ 	.byte	0x03, 0x50
        /*001a*/ 	.short	0x0000


	//----- nvinfo : EIATTR_MAXREG_COUNT
	.align		4
        /*001c*/ 	.byte	0x03, 0x1b
        /*001e*/ 	.short	0x00a8


	//----- nvinfo : EIATTR_NUM_BARRIERS
	.align		4
        /*0020*/ 	.byte	0x02, 0x4c
        /*0022*/ 	.byte	0x09
	.zero		1


	//----- nvinfo : EIATTR_EXTERNS
	.align		4
        /*0024*/ 	.byte	0x04, 0x0f
        /*0026*/ 	.short	(.L_595 - .L_594)


	//   ....[0]....
	.align		4
.L_594:
        /*0028*/ 	.word	index@(__assertfail)


	//----- nvinfo : EIATTR_ANNOTATIONS
	.align		4
.L_595:
        /*002c*/ 	.byte	0x04, 0x55
        /*002e*/ 	.short	(.L_597 - .L_596)


	//   ....[0]....
.L_596:
        /* <DEDUP_REMOVED lines=9> */


	//----- nvinfo : EIATTR_MERCURY_ISA_VERSION
	.align		4
.L_597:
        /*00a8*/ 	.byte	0x03, 0x5f
        /*00aa*/ 	.short	0x0101


	//----- nvinfo : EIATTR_INT_WARP_WIDE_INSTR_OFFSETS
	.align		4
        /*00ac*/ 	.byte	0x04, 0x31
        /*00ae*/ 	.short	(.L_599 - .L_598)


	//   ....[0]....
.L_598:
        /*00b0*/ 	.word	0x00000130


	//   ....[1]....
        /*00b4*/ 	.word	0x00000170


	//   ....[2]....
        /*00b8*/ 	.word	0x000001e0


	//----- nvinfo : EIATTR_COOP_GROUP_MASK_REGIDS
	.align		4
.L_599:
        /*00bc*/ 	.byte	0x04, 0x29
        /*00be*/ 	.short	(.L_601 - .L_600)


	//   ....[0]....
.L_600:
        /*00c0*/ 	.word	0xffffffff


	//   ....[1]....
        /*00c4*/ 	.word	0xffffffff


	//   ....[2]....
        /*00c8*/ 	.word	0xffffffff


	//   ....[3]....
        /*00cc*/ 	.word	0xffffffff


	//   ....[4]....
        /*00d0*/ 	.word	0xffffffff


	//   ....[5]....
        /*00d4*/ 	.word	0xffffffff


	//   ....[6]....
        /*00d8*/ 	.word	0xffffffff


	//   ....[7]....
        /*00dc*/ 	.word	0xffffffff


	//   ....[8]....
        /*00e0*/ 	.word	0xffffffff


	//   ....[9]....
        /*00e4*/ 	.word	0xffffffff


	//   ....[10]....
        /*00e8*/ 	.word	0xffffffff


	//   ....[11]....
        /*00ec*/ 	.word	0xffffffff


	//   ....[12]....
        /*00f0*/ 	.word	0xffffffff


	//   ....[13]....
        /*00f4*/ 	.word	0xffffffff


	//   ....[14]....
        /*00f8*/ 	.word	0xffffffff


	//   ....[15]....
        /*00fc*/ 	.word	0xffffffff


	//   ....[16]....
        /*0100*/ 	.word	0xffffffff


	//   ....[17]....
        /*0104*/ 	.word	0xffffffff


	//   ....[18]....
        /*0108*/ 	.word	0xffffffff


	//   ....[19]....
        /*010c*/ 	.word	0xffffffff


	//   ....[20]....
        /*0110*/ 	.word	0xffffffff


	//   ....[21]....
        /*0114*/ 	.word	0xffffffff


	//   ....[22]....
        /*0118*/ 	.word	0xffffffff


	//   ....[23]....
        /*011c*/ 	.word	0xffffffff


	//   ....[24]....
        /*0120*/ 	.word	0xffffffff


	//   ....[25]....
        /*0124*/ 	.word	0xffffffff


	//   ....[26]....
        /*0128*/ 	.word	0xffffffff


	//   ....[27]....
        /*012c*/ 	.word	0xffffffff


	//   ....[28]....
        /*0130*/ 	.word	0xffffffff


	//   ....[29]....
        /*0134*/ 	.word	0xffffffff


	//   ....[30]....
        /*0138*/ 	.word	0xffffffff


	//   ....[31]....
        /*013c*/ 	.word	0xffffffff


	//   ....[32]....
        /*0140*/ 	.word	0xffffffff


	//   ....[33]....
        /*0144*/ 	.word	0xffffffff


	//   ....[34]....
        /*0148*/ 	.word	0xffffffff


	//   ....[35]....
        /*014c*/ 	.word	0xffffffff


	//   ....[36]....
        /*0150*/ 	.word	0xffffffff


	//   ....[37]....
        /*0154*/ 	.word	0xffffffff


	//   ....[38]....
        /*0158*/ 	.word	0xffffffff


	//   ....[39]....
        /*015c*/ 	.word	0xffffffff


	//   ....[40]....
        /*0160*/ 	.word	0xffffffff


	//   ....[41]....
        /*0164*/ 	.word	0xffffffff


	//   ....[42]....
        /*0168*/ 	.word	0xffffffff


	//   ....[43]....
        /*016c*/ 	.word	0xffffffff


	//   ....[44]....
        /*0170*/ 	.word	0xffffffff


	//   ....[45]....
        /*0174*/ 	.word	0xffffffff


	//   ....[46]....
        /*0178*/ 	.word	0xffffffff


	//   ....[47]....
        /*017c*/ 	.word	0x0500000f


	//   ....[48]....
        /*0180*/ 	.word	0x0500000f


	//   ....[49]....
        /*0184*/ 	.word	0x0500000f


	//   ....[50]....
        /*0188*/ 	.word	0x0500000f


	//   ....[51]....
        /*018c*/ 	.word	0x0500000f


	//   ....[52]....
        /*0190*/ 	.word	0x0500000f


	//   ....[53]....
        /*0194*/ 	.word	0x0500000f


	//   ....[54]....
        /*0198*/ 	.word	0x0500000f


	//   ....[55]....
        /*019c*/ 	.word	0x0500000f


	//   ....[56]....
        /*01a0*/ 	.word	0x0500000f


	//   ....[57]....
        /*01a4*/ 	.word	0x0500000f


	//   ....[58]....
        /*01a8*/ 	.word	0x0500000f


	//   ....[59]....
        /*01ac*/ 	.word	0x0500000f


	//   ....[60]....
        /*01b0*/ 	.word	0x0500000f


	//   ....[61]....
        /*01b4*/ 	.word	0x0500000f


	//   ....[62]....
        /*01b8*/ 	.word	0x0500000f


	//   ....[63]....
        /*01bc*/ 	.word	0x0500000f


	//   ....[64]....
        /*01c0*/ 	.word	0x0500000f


	//----- nvinfo : EIATTR_COOP_GROUP_INSTR_OFFSETS
	.align		4
.L_601:
        /*01c4*/ 	.byte	0x04, 0x28
        /*01c6*/ 	.short	(.L_603 - .L_602)


	//   ....[0]....
.L_602:
        /*01c8*/ 	.word	0x00000060


	//   ....[1]....
        /*01cc*/ 	.word	0x00000140


	//   ....[2]....
        /*01d0*/ 	.word	0x00000190


	//   ....[3]....
        /*01d4*/ 	.word	0x000003c0


	//   ....[4]....
        /*01d8*/ 	.word	0x00000520


	//   ....[5]....
        /*01dc*/ 	.word	0x00000640


	//   ....[6]....
        /*01e0*/ 	.word	0x000007a0


	//   ....[7]....
        /*01e4*/ 	.word	0x00001240


	//   ....[8]....
        /*01e8*/ 	.word	0x00004d30


	//   ....[9]....
        /*01ec*/ 	.word	0x00004e00


	//   ....[10]....
        /*01f0*/ 	.word	0x000050c0


	//   ....[11]....
        /*01f4*/ 	.word	0x00005210


	//   ....[12]....
        /*01f8*/ 	.word	0x00009fc0


	//   ....[13]....
        /*01fc*/ 	.word	0x0000a050


	//   ....[14]....
        /*0200*/ 	.word	0x0000a100


	//   ....[15]....
        /*0204*/ 	.word	0x0000a270


	//   ....[16]....
        /*0208*/ 	.word	0x0000b670


	//   ....[17]....
        /*020c*/ 	.word	0x0000b6a0


	//   ....[18]....
        /*0210*/ 	.word	0x0000b740


	//   ....[19]....
        /*0214*/ 	.word	0x0000b780


	//   ....[20]....
        /*0218*/ 	.word	0x0000c860


	//   ....[21]....
        /*021c*/ 	.word	0x0000c8b0


	//   ....[22]....
        /*0220*/ 	.word	0x0000c8f0


	//   ....[23]....
        /*0224*/ 	.word	0x0000c920


	//   ....[24]....
        /*0228*/ 	.word	0x0000c960


	//   ....[25]....
        /*022c*/ 	.word	0x0000c980


	//   ....[26]....
        /*0230*/ 	.word	0x0000d2e0


	//   ....[27]....
        /*0234*/ 	.word	0x0000d2f0


	//   ....[28]....
        /*0238*/ 	.word	0x0000e060


	//   ....[29]....
        /*023c*/ 	.word	0x0000ead0


	//   ....[30]....
        /*0240*/ 	.word	0x0000f4e0


	//   ....[31]....
        /*0244*/ 	.word	0x0000f4f0


	//   ....[32]....
        /*0248*/ 	.word	0x0000f510


	//   ....[33]....
        /*024c*/ 	.word	0x0000f570


	//   ....[34]....
        /*0250*/ 	.word	0x0000f5f0


	//   ....[35]....
        /*0254*/ 	.word	0x0000f620


	//   ....[36]....
        /*0258*/ 	.word	0x0000f6a0


	//   ....[37]....
        /*025c*/ 	.word	0x0000f6e0


	//   ....[38]....
        /*0260*/ 	.word	0x0000f750


	//   ....[39]....
        /*0264*/ 	.word	0x0000f780


	//   ....[40]....
        /*0268*/ 	.word	0x0000f800


	//   ....[41]....
        /*026c*/ 	.word	0x0000f840


	//   ....[42]....
        /*0270*/ 	.word	0x0000f8b0


	//   ....[43]....
        /*0274*/ 	.word	0x0000f8e0


	//   ....[44]....
        /*0278*/ 	.word	0x0000f960


	//   ....[45]....
        /*027c*/ 	.word	0x0000f990


	//   ....[46]....
        /*0280*/ 	.word	0x00011fd0


	//   ....[47]....
        /*0284*/ 	.word	0x000124b0


	//   ....[48]....
        /*0288*/ 	.word	0x00012630


	//   ....[49]....
        /*028c*/ 	.word	0x00012680


	//   ....[50]....
        /*0290*/ 	.word	0x000127c0


	//   ....[51]....
        /*0294*/ 	.word	0x00012830


	//   ....[52]....
        /*0298*/ 	.word	0x00012930


	//   ....[53]....
        /*029c*/ 	.word	0x000129a0


	//   ....[54]....
        /*02a0*/ 	.word	0x00012aa0


	//   ....[55]....
        /*02a4*/ 	.word	0x00012b10


	//   ....[56]....
        /*02a8*/ 	.word	0x00012c10


	//   ....[57]....
        /*02ac*/ 	.word	0x00012c80


	//   ....[58]....
        /*02b0*/ 	.word	0x00012d80


	//   ....[59]....
        /*02b4*/ 	.word	0x00012df0


	//   ....[60]....
        /*02b8*/ 	.word	0x00012ef0


	//   ....[61]....
        /*02bc*/ 	.word	0x00012f50


	//   ....[62]....
        /*02c0*/ 	.word	0x00013040


	//   ....[63]....
        /*02c4*/ 	.word	0x00013090


	//   ....[64]....
        /*02c8*/ 	.word	0x00013490


	//----- nvinfo : EIATTR_REG_RECONFIG
	.align		4
.L_603:
        /*02cc*/ 	.byte	0x01, 0x54
	.zero		2


	//----- nvinfo : EIATTR_SYSCALL_OFFSETS
	.align		4
        /*02d0*/ 	.byte	0x04, 0x46
        /*02d2*/ 	.short	(.L_605 - .L_604)


	//   ....[0]....
.L_604:
        /*02d4*/ 	.word	0x00001410


	//   ....[1]....
        /*02d8*/ 	.word	0x0000e750


	//   ....[2]....
        /*02dc*/ 	.word	0x0000e890


	//   ....[3]....
        /*02e0*/ 	.word	0x0000e980


	//   ....[4]....
        /*02e4*/ 	.word	0x0000f0e0


	//----- nvinfo : EIATTR_MBARRIER_INSTR_OFFSETS
	.align		4
.L_605:
        /*02e8*/ 	.byte	0x04, 0x39
        /*02ea*/ 	.short	(.L_607 - .L_606)


	//   ....[0]....
.L_606:
        /*02ec*/ 	.word	0x00000270
        /*02f0*/ 	.word	0x000000ff
        /*02f4*/ 	.word	0x00036800
        /*02f8*/ 	.short	0x0100
        /*02fa*/ 	.byte	0x08
	.zero		1


	//   ....[1]....
        /*02fc*/ 	.word	0x00000280
        /*0300*/ 	.word	0x000000ff
        /*0304*/ 	.word	0x00036820
        /*0308*/ 	.short	0x0100
        /*030a*/ 	.byte	0x08
	.zero		1


	//   ....[2]....
        /*030c*/ 	.word	0x00000370
        /*0310*/ 	.word	0x000000ff
        /*0314*/ 	.word	0x00036830
        /*0318*/ 	.short	0x0100
        /*031a*/ 	.byte	0x08
	.zero		1


	//   ....[3]....
        /*031c*/ 	.word	0x00000380
        /*0320*/ 	.word	0x000000ff
        /*0324*/ 	.word	0x00036840
        /*0328*/ 	.short	0x0100
        /*032a*/ 	.byte	0x08
	.zero		1


	//   ....[4]....
        /*032c*/ 	.word	0x00000390
        /*0330*/ 	.word	0x000000ff
        /*0334*/ 	.word	0x00036838
        /*0338*/ 	.short	0x0100
        /*033a*/ 	.byte	0x08
	.zero		1


	//   ....[5]....
        /*033c*/ 	.word	0x000003a0
        /*0340*/ 	.word	0x000000ff
        /*0344*/ 	.word	0x00036848
        /*0348*/ 	.short	0x0100
        /*034a*/ 	.byte	0x08
	.zero		1


	//   ....[6]....
        /*034c*/ 	.word	0x000004d0
        /*0350*/ 	.word	0x000000ff
        /*0354*/ 	.word	0x00036850
        /*0358*/ 	.short	0x0100
        /*035a*/ 	.byte	0x08
	.zero		1


	//   ....[7]....
        /*035c*/ 	.word	0x000004e0
        /*0360*/ 	.word	0x000000ff
        /*0364*/ 	.word	0x00036860
        /*0368*/ 	.short	0x0100
        /*036a*/ 	.byte	0x08
	.zero		1


	//   ....[8]....
        /*036c*/ 	.word	0x000004f0
        /*0370*/ 	.word	0x000000ff
        /*0374*/ 	.word	0x00036858
        /*0378*/ 	.short	0x0100
        /*037a*/ 	.byte	0x08
	.zero		1


	//   ....[9]....
        /*037c*/ 	.word	0x00000500
        /*0380*/ 	.word	0x000000ff
        /*0384*/ 	.word	0x00036868
        /*0388*/ 	.short	0x0100
        /*038a*/ 	.byte	0x08
	.zero		1


	//   ....[10]....
        /*038c*/ 	.word	0x000005f0
        /*0390*/ 	.word	0x000000ff
        /*0394*/ 	.word	0x00036870
        /*0398*/ 	.short	0x0100
        /*039a*/ 	.byte	0x06
	.zero		1


	//   ....[11]....
        /*039c*/ 	.word	0x00000600
        /*03a0*/ 	.word	0x000000ff
        /*03a4*/ 	.word	0x00036880
        /*03a8*/ 	.short	0x0100
        /*03aa*/ 	.byte	0x06
	.zero		1


	//   ....[12]....
        /*03ac*/ 	.word	0x00000610
        /*03b0*/ 	.word	0x000000ff
        /*03b4*/ 	.word	0x00036878
        /*03b8*/ 	.short	0x0100
        /*03ba*/ 	.byte	0x06
	.zero		1


	//   ....[13]....
        /*03bc*/ 	.word	0x00000620
        /*03c0*/ 	.word	0x000000ff
        /*03c4*/ 	.word	0x00036888
        /*03c8*/ 	.short	0x0100
        /*03ca*/ 	.byte	0x06
	.zero		1


	//   ....[14]....
        /*03cc*/ 	.word	0x00000750
        /*03d0*/ 	.word	0x000000ff
        /*03d4*/ 	.word	0x00036890
        /*03d8*/ 	.short	0x0100
        /*03da*/ 	.byte	0x08
	.zero		1


	//   ....[15]....
        /*03dc*/ 	.word	0x00000760
        /*03e0*/ 	.word	0x000000ff
        /*03e4*/ 	.word	0x000368a0
        /*03e8*/ 	.short	0x0100
        /*03ea*/ 	.byte	0x08
	.zero		1


	//   ....[16]....
        /*03ec*/ 	.word	0x00000770
        /*03f0*/ 	.word	0x000000ff
        /*03f4*/ 	.word	0x00036898
        /*03f8*/ 	.short	0x0100
        /*03fa*/ 	.byte	0x08
	.zero		1


	//   ....[17]....
        /*03fc*/ 	.word	0x00000780
        /*0400*/ 	.word	0x000000ff
        /*0404*/ 	.word	0x000368a8
        /*0408*/ 	.short	0x0100
        /*040a*/ 	.byte	0x08
	.zero		1


	//   ....[18]....
        /*040c*/ 	.word	0x000008b0
        /*0410*/ 	.word	0x000000ff
        /*0414*/ 	.word	0x000368b0
        /*0418*/ 	.short	0x0100
        /*041a*/ 	.byte	0x08
	.zero		1


	//   ....[19]....
        /*041c*/ 	.word	0x000008c0
        /*0420*/ 	.word	0x000000ff
        /*0424*/ 	.word	0x000368c0
        /*0428*/ 	.short	0x0100
        /*042a*/ 	.byte	0x08
	.zero		1


	//   ....[20]....
        /*042c*/ 	.word	0x000008d0
        /*0430*/ 	.word	0x000000ff
        /*0434*/ 	.word	0x000368b8
        /*0438*/ 	.short	0x0100
        /*043a*/ 	.byte	0x08
	.zero		1


	//   ....[21]....
        /*043c*/ 	.word	0x000008e0
        /*0440*/ 	.word	0x000000ff
        /*0444*/ 	.word	0x000368c8
        /*0448*/ 	.short	0x0100
        /*044a*/ 	.byte	0x08
	.zero		1


	//   ....[22]....
        /*044c*/ 	.word	0x00001440
        /*0450*/ 	.word	0x000000ff
        /*0454*/ 	.word	0x00036800
        /*0458*/ 	.short	0x010a
        /*045a*/ 	.byte	0x04
	.zero		1


	//   ....[23]....
        /*045c*/ 	.word	0x000014e0
        /*0460*/ 	.word	0x000000ff
        /*0464*/ 	.word	0x00036830
        /*0468*/ 	.short	0x010a
        /*046a*/ 	.byte	0x04
	.zero		1


	//   ....[24]....
        /*046c*/ 	.word	0x00001570
        /*0470*/ 	.word	0x000000ff
        /*0474*/ 	.word	0x00036830
        /*0478*/ 	.short	0x010a
        /*047a*/ 	.byte	0x04
	.zero		1


	//   ....[25]....
        /*047c*/ 	.word	0x000057f0
        /*0480*/ 	.word	0x00000000
        /*0484*/ 	.word	0x00000000
        /*0488*/ 	.short	0x0101
        /*048a*/ 	.byte	0x3f
	.zero		1


	//   ....[26]....
        /*048c*/ 	.word	0x000064a0
        /*0490*/ 	.word	0x000000ff
        /*0494*/ 	.word	0x00036830
        /*0498*/ 	.short	0x010a
        /*049a*/ 	.byte	0x04
	.zero		1


	//   ....[27]....
        /*049c*/ 	.word	0x000064f0
        /*04a0*/ 	.word	0x000000ff
        /*04a4*/ 	.word	0x00036830
        /*04a8*/ 	.short	0x010a
        /*04aa*/ 	.byte	0x04
	.zero		1


	//   ....[28]....
        /*04ac*/ 	.word	0x00009310
        /*04b0*/ 	.word	0x000000ff
        /*04b4*/ 	.word	0x00036850
        /*04b8*/ 	.short	0x010a
        /*04ba*/ 	.byte	0x05
	.zero		1


	//   ....[29]....
        /*04bc*/ 	.word	0x00009350
        /*04c0*/ 	.word	0x000000ff
        /*04c4*/ 	.word	0x00036850
        /*04c8*/ 	.short	0x010a
        /*04ca*/ 	.byte	0x05
	.zero		1


	//   ....[30]....
        /*04cc*/ 	.word	0x0000a980
        /*04d0*/ 	.word	0x00000015
        /*04d4*/ 	.word	0x00000000
        /*04d8*/ 	.short	0x0101
        /*04da*/ 	.byte	0x3f
	.zero		1


	//   ....[31]....
        /*04dc*/ 	.word	0x0000a9d0
        /*04e0*/ 	.word	0x00000088
        /*04e4*/ 	.word	0x00000000
        /*04e8*/ 	.short	0x0101
        /*04ea*/ 	.byte	0x3f
	.zero		1


	//   ....[32]....
        /*04ec*/ 	.word	0x0000b5d0
        /*04f0*/ 	.word	0x00000009
        /*04f4*/ 	.word	0x00036850
        /*04f8*/ 	.short	0x010a
        /*04fa*/ 	.byte	0x3f
	.zero		1


	//   ....[33]....
        /*04fc*/ 	.word	0x0000b610
        /*0500*/ 	.word	0x00000009
        /*0504*/ 	.word	0x00036850
        /*0508*/ 	.short	0x010a
        /*050a*/ 	.byte	0x3f
	.zero		1


	//   ....[34]....
        /*050c*/ 	.word	0x0000ba90
        /*0510*/ 	.word	0x00000009
        /*0514*/ 	.word	0x00000000
        /*0518*/ 	.short	0x0101
        /*051a*/ 	.byte	0x3f
	.zero		1


	//   ....[35]....
        /*051c*/ 	.word	0x0000c990
        /*0520*/ 	.word	0x000000ff
        /*0524*/ 	.word	0x00000000
        /*0528*/ 	.short	0x0101
        /*052a*/ 	.byte	0x04
	.zero		1


	//   ....[36]....
        /*052c*/ 	.word	0x0000ecf0
        /*0530*/ 	.word	0x000000ff
        /*0534*/ 	.word	0x00036840
        /*0538*/ 	.short	0x010a
        /*053a*/ 	.byte	0x26
	.zero		1


	//   ....[37]....
        /*053c*/ 	.word	0x0000fad0
        /*0540*/ 	.word	0x000000ff
        /*0544*/ 	.word	0x00036800
        /*0548*/ 	.short	0x0107
        /*054a*/ 	.byte	0x26
	.zero		1


	//   ....[38]....
        /*054c*/ 	.word	0x0000fb40
        /*0550*/ 	.word	0x000000ff
        /*0554*/ 	.word	0x00036800
        /*0558*/ 	.short	0x0101
        /*055a*/ 	.byte	0x26
	.zero		1


	//   ....[39]....
        /*055c*/ 	.word	0x0000fb50
        /*0560*/ 	.word	0x000000ff
        /*0564*/ 	.word	0x00036820
        /*0568*/ 	.short	0x010a
        /*056a*/ 	.byte	0x26
	.zero		1


	//   ....[40]....
        /*056c*/ 	.word	0x0000ff70
        /*0570*/ 	.word	0x000000ff
        /*0574*/ 	.word	0x00036848
        /*0578*/ 	.short	0x010a
        /*057a*/ 	.byte	0x26
	.zero		1


	//   ....[41]....
        /*057c*/ 	.word	0x00010320
        /*0580*/ 	.word	0x000000ff
        /*0584*/ 	.word	0x00036860
        /*0588*/ 	.short	0x010a
        /*058a*/ 	.byte	0x26
	.zero		1


	//   ....[42]....
        /*058c*/ 	.word	0x00010900
        /*0590*/ 	.word	0x000000ff
        /*0594*/ 	.word	0x00036840
        /*0598*/ 	.short	0x010a
        /*059a*/ 	.byte	0x26
	.zero		1


	//   ....[43]....
        /*059c*/ 	.word	0x00010cc0
        /*05a0*/ 	.word	0x000000ff
        /*05a4*/ 	.word	0x00036868
        /*05a8*/ 	.short	0x010a
        /*05aa*/ 	.byte	0x26
	.zero		1


	//   ....[44]....
        /*05ac*/ 	.word	0x000112f0
        /*05b0*/ 	.word	0x000000ff
        /*05b4*/ 	.word	0x00036848
        /*05b8*/ 	.short	0x010a
        /*05ba*/ 	.byte	0x26
	.zero		1


	//   ....[45]....
        /*05bc*/ 	.word	0x00011690
        /*05c0*/ 	.word	0x000000ff
        /*05c4*/ 	.word	0x00036860
        /*05c8*/ 	.short	0x010a
        /*05ca*/ 	.byte	0x26
	.zero		1


	//   ....[46]....
        /*05cc*/ 	.word	0x00011b00
        /*05d0*/ 	.word	0x00000003
        /*05d4*/ 	.word	0x00036860
        /*05d8*/ 	.short	0x010a
        /*05da*/ 	.byte	0x3f
	.zero		1


	//   ....[47]....
        /*05dc*/ 	.word	0x00011f60
        /*05e0*/ 	.word	0x00000002
        /*05e4*/ 	.word	0x00036820
        /*05e8*/ 	.short	0x010a
        /*05ea*/ 	.byte	0x3f
	.zero		1


	//   ....[48]....
        /*05ec*/ 	.word	0x00012100
        /*05f0*/ 	.word	0x00000006
        /*05f4*/ 	.word	0x00000000
        /*05f8*/ 	.short	0x010a
        /*05fa*/ 	.byte	0x3f
	.zero		1


	//   ....[49]....
        /*05fc*/ 	.word	0x00012170
        /*0600*/ 	.word	0x00000003
        /*0604*/ 	.word	0x00000000
        /*0608*/ 	.short	0x010a
        /*060a*/ 	.byte	0x3f
	.zero		1


	//   ....[50]....
        /*060c*/ 	.word	0x000121d0
        /*0610*/ 	.word	0x00000000
        /*0614*/ 	.word	0x00000000
        /*0618*/ 	.short	0x010a
        /*061a*/ 	.byte	0x3f
	.zero		1


	//   ....[51]....
        /*061c*/ 	.word	0x00012200
        /*0620*/ 	.word	0x00000003
        /*0624*/ 	.word	0x00000000
        /*0628*/ 	.short	0x010a
        /*062a*/ 	.byte	0x3f
	.zero		1


	//   ....[52]....
        /*062c*/ 	.word	0x00012280
        /*0630*/ 	.word	0x00000003
        /*0634*/ 	.word	0x00036800
        /*0638*/ 	.short	0x010a
        /*063a*/ 	.byte	0x3f
	.zero		1


	//   ....[53]....
        /*063c*/ 	.word	0x000122f0
        /*0640*/ 	.word	0x00000003
        /*0644*/ 	.word	0x00036830
        /*0648*/ 	.short	0x010a
        /*064a*/ 	.byte	0x3f
	.zero		1


	//   ....[54]....
        /*064c*/ 	.word	0x00012360
        /*0650*/ 	.word	0x0000000d
        /*0654*/ 	.word	0x00036830
        /*0658*/ 	.short	0x010a
        /*065a*/ 	.byte	0x3f
	.zero		1


	//   ....[55]....
        /*065c*/ 	.word	0x000123c0
        /*0660*/ 	.word	0x00000009
        /*0664*/ 	.word	0x00036850
        /*0668*/ 	.short	0x010a
        /*066a*/ 	.byte	0x3f
	.zero		1


	//   ....[56]....
        /*066c*/ 	.word	0x00012410
        /*0670*/ 	.word	0x00000009
        /*0674*/ 	.word	0x00036850
        /*0678*/ 	.short	0x010a
        /*067a*/ 	.byte	0x3f
	.zero		1


	//   ....[57]....
        /*067c*/ 	.word	0x00012570
        /*0680*/ 	.word	0x00000003
        /*0684*/ 	.word	0x00036840
        /*0688*/ 	.short	0x010a
        /*068a*/ 	.byte	0x3f
	.zero		1


	//   ....[58]....
        /*068c*/ 	.word	0x000130d0
        /*0690*/ 	.word	0x00000003
        /*0694*/ 	.word	0x00036820
        /*0698*/ 	.short	0x010a
        /*069a*/ 	.byte	0x3f
	.zero		1


	//   ....[59]....
        /*069c*/ 	.word	0x00013130
        /*06a0*/ 	.word	0x00000003
        /*06a4*/ 	.word	0x00036848
        /*06a8*/ 	.short	0x010a
        /*06aa*/ 	.byte	0x3f
	.zero		1


	//   ....[60]....
        /*06ac*/ 	.word	0x00013190
        /*06b0*/ 	.word	0x00000003
        /*06b4*/ 	.word	0x00036860
        /*06b8*/ 	.short	0x010a
        /*06ba*/ 	.byte	0x3f
	.zero		1


	//   ....[61]....
        /*06bc*/ 	.word	0x000131f0
        /*06c0*/ 	.word	0x00000003
        /*06c4*/ 	.word	0x00036840
        /*06c8*/ 	.short	0x010a
        /*06ca*/ 	.byte	0x3f
	.zero		1


	//   ....[62]....
        /*06cc*/ 	.word	0x00013250
        /*06d0*/ 	.word	0x00000003
        /*06d4*/ 	.word	0x00036868
        /*06d8*/ 	.short	0x010a
        /*06da*/ 	.byte	0x3f
	.zero		1


	//   ....[63]....
        /*06dc*/ 	.word	0x000132b0
        /*06e0*/ 	.word	0x00000003
        /*06e4*/ 	.word	0x00036848
        /*06e8*/ 	.short	0x010a
        /*06ea*/ 	.byte	0x3f
	.zero		1


	//   ....[64]....
        /*06ec*/ 	.word	0x00013310
        /*06f0*/ 	.word	0x00000003
        /*06f4*/ 	.word	0x00036860
        /*06f8*/ 	.short	0x010a
        /*06fa*/ 	.byte	0x3f
	.zero		1


	//   ....[65]....
        /*06fc*/ 	.word	0x00013360
        /*0700*/ 	.word	0x00000003
        /*0704*/ 	.word	0x00036860
        /*0708*/ 	.short	0x010a
        /*070a*/ 	.byte	0x3f
	.zero		1


	//   ....[66]....
        /*070c*/ 	.word	0x000133b0
        /*0710*/ 	.word	0x00000002
        /*0714*/ 	.word	0x00036820
        /*0718*/ 	.short	0x010a
        /*071a*/ 	.byte	0x3f
	.zero		1


	//   ....[67]....
        /*071c*/ 	.word	0x00013550
        /*0720*/ 	.word	0x00000006
        /*0724*/ 	.word	0x00000000
        /*0728*/ 	.short	0x010a
        /*072a*/ 	.byte	0x3f
	.zero		1


	//   ....[68]....
        /*072c*/ 	.word	0x000135a0
        /*0730*/ 	.word	0x00000003
        /*0734*/ 	.word	0x00000000
        /*0738*/ 	.short	0x010a
        /*073a*/ 	.byte	0x3f
	.zero		1


	//   ....[69]....
        /*073c*/ 	.word	0x000135f0
        /*0740*/ 	.word	0x00000000
        /*0744*/ 	.word	0x00000000
        /*0748*/ 	.short	0x010a
        /*074a*/ 	.byte	0x3f
	.zero		1


	//----- nvinfo : EIATTR_NUM_MBARRIERS
	.align		4
.L_607:
        /*074c*/ 	.byte	0x03, 0x38
        /*074e*/ 	.short	0x0016


	//----- nvinfo : EIATTR_EXIT_INSTR_OFFSETS
	.align		4
        /*0750*/ 	.byte	0x04, 0x1c
        /*0752*/ 	.short	(.L_609 - .L_608)


	//   ....[0]....
.L_608:
        /*0754*/ 	.word	0x00012250


	//----- nvinfo : EIATTR_MAX_THREADS
	.align		4
.L_609:
        /*0758*/ 	.byte	0x04, 0x05
        /*075a*/ 	.short	(.L_611 - .L_610)
.L_610:
        /*075c*/ 	.word	0x00000180
        /*0760*/ 	.word	0x00000001
        /*0764*/ 	.word	0x00000001


	//----- nvinfo : EIATTR_CRS_STACK_SIZE
	.align		4
.L_611:
        /*0768*/ 	.byte	0x04, 0x1e
        /*076a*/ 	.short	(.L_613 - .L_612)
.L_612:
        /*076c*/ 	.word	0x00000000


	//----- nvinfo : EIATTR_CBANK_PARAM_SIZE
	.align		4
.L_613:
        /*0770*/ 	.byte	0x03, 0x19
        /*0772*/ 	.short	0x0a70


	//----- nvinfo : EIATTR_PARAM_CBANK
	.align		4
        /*0774*/ 	.byte	0x04, 0x0a
        /*0776*/ 	.short	(.L_615 - .L_614)
	.align		4
.L_614:
        /*0778*/ 	.word	index@(.nv.constant0._ZN7cutlass13device_kernelIN5flash11enable_sm90INS1_16FlashAttnFwdSm90INS1_25CollectiveMainloopFwdSm90ILi2EN4cute5tupleIJNS5_1CILi1EEES8_S8_EEENS6_IJNS7_ILi128EEENS7_ILi112EEENS7_ILi192EEEEEELi192ENS_6half_tEfNS_4arch4Sm90ELb0ELb0ELb1ELb0ELb0ELb0ELb0ELb1ELb1ELb1ELb1ELb0EEENS1_21CollectiveEpilogueFwdINS6_IJSA_SC_SB_EEES9_SE_SG_Li256ELb0ELb1ELb1ELb0EEENS1_19SingleTileSchedulerILb0ELb1ELb1ELi128EEEEEEEEEvNT_6ParamsE)
        /*077c*/ 	.short	0x0210
        /*077e*/ 	.short	0x0a70


	//----- nvinfo : EIATTR_SW_WAR
	.align		4
.L_615:
        /*0780*/ 	.byte	0x04, 0x36
        /*0782*/ 	.short	(.L_617 - .L_616)
.L_616:
        /*0784*/ 	.word	0x00000008
.L_617:


//--------------------- .nv.info._ZN7cutlass13device_kernelIN5flash11enable_sm90INS1_16FlashAttnFwdSm90INS1_25CollectiveMainloopFwdSm90ILi2EN4cute5tupleIJNS5_1CILi1EEES8_S8_EEENS6_IJNS7_ILi128EEENS7_ILi112EEENS7_ILi192EEEEEELi192ENS_6half_tEfNS_4arch4Sm90ELb0ELb0ELb1ELb1ELb0ELb0ELb0ELb1ELb1ELb1ELb1ELb0EEENS1_21CollectiveEpilogueFwdINS6_IJSA_SC_SB_EEES9_SE_SG_Li256ELb1ELb1ELb1ELb0EEENS1_36VarlenDynamicPersistentTileSchedulerILi128ELi112ELi256ELi128ELb1ELb1ELb1ELb0ELb1ELb1EEEEEEEEEvNT_6ParamsE --------------------------
	.section	.nv.info._ZN7cutlass13device_kernelIN5flash11enable_sm90INS1_16FlashAttnFwdSm90INS1_25CollectiveMainloopFwdSm90ILi2EN4cute5tupleIJNS5_1CILi1EEES8_S8_EEENS6_IJNS7_ILi128EEENS7_ILi112EEENS7_ILi192EEEEEELi192ENS_6half_tEfNS_4arch4Sm90ELb0ELb0ELb1ELb1ELb0ELb0ELb0ELb1ELb1ELb1ELb1ELb0EEENS1_21CollectiveEpilogueFwdINS6_IJSA_SC_SB_EEES9_SE_SG_Li256ELb1ELb1ELb1ELb0EEENS1_36VarlenDynamicPersistentTileSchedulerILi128ELi112ELi256ELi128ELb1ELb1ELb1ELb0ELb1ELb1EEEEEEEEEvNT_6ParamsE,"",@"SHT_CUDA_INFO"
	.sectionflags	@""
	.align	4


	//----- nvinfo : EIATTR_CUDA_API_VERSION
	.align		4
        /*0000*/ 	.byte	0x04, 0x37
        /*0002*/ 	.short	(.L_619 - .L_618)
.L_618:
        /*0004*/ 	.word	0x00000082


	//----- nvinfo : EIATTR_KPARAM_INFO
	.align		4
.L_619:
        /*0008*/ 	.byte	0x04, 0x17
        /*000a*/ 	.short	(.L_621 - .L_620)
.L_620:
        /*000c*/ 	.word	0x00000000
        /*0010*/ 	.short	0x0000
        /*0012*/ 	.short	0x0070
        /*0014*/ 	.byte	0x00, 0xf0, 0x01, 0x2a


	//----- nvinfo : EIATTR_SPARSE_MMA_MASK
	.align		4
.L_621:
        /*0018*/ 	.byte	0x03, 0x50
        /*001a*/ 	.short	0x0000


	//----- nvinfo : EIATTR_MAXREG_COUNT
	.align		4
        /*001c*/ 	.byte	0x03, 0x1b
        /*001e*/ 	.short	0x00a8


	//----- nvinfo : EIATTR_NUM_BARRIERS
	.align		4
        /*0020*/ 	.byte	0x02, 0x4c
        /*0022*/ 	.byte	0x09
	.zero		1


	//----- nvinfo : EIATTR_EXTERNS
	.align		4
        /*0024*/ 	.byte	0x04, 0x0f
        /*0026*/ 	.short	(.L_623 - .L_622)


	//   ....[0]....
	.align		4
.L_622:
        /*0028*/ 	.word	index@(__assertfail)


	//----- nvinfo : EIATTR_ANNOTATIONS
	.align		4
.L_623:
        /*002c*/ 	.byte	0x04, 0x55
        /*002e*/ 	.short	(.L_625 - .L_624)


	//   ....[0]....
.L_624:
        /* <DEDUP_REMOVED lines=73> */


	//----- nvinfo : EIATTR_MERCURY_ISA_VERSION
	.align		4
.L_625:
        /*04b0*/ 	.byte	0x03, 0x5f
        /*04b2*/ 	.short	0x0101


	//----- nvinfo : EIATTR_UNUSED_LOAD_BYTE_OFFSET
	.align		4
        /*04b4*/ 	.byte	0x04, 0x44
        /*04b6*/ 	.short	(.L_627 - .L_626)


	//   ....[0]....
.L_626:
        /*04b8*/ 	.word	0x00000a10
        /*04bc*/ 	.word	0x0000fff0


	//   ....[1]....
        /*04c0*/ 	.word	0x0000c1c0
        /*04c4*/ 	.word	0x0000fff0


	//----- nvinfo : EIATTR_INT_WARP_WIDE_INSTR_OFFSETS
	.align		4
.L_627:
        /*04c8*/ 	.byte	0x04, 0x31
        /*04ca*/ 	.short	(.L_629 - .L_628)


	//   ....[0]....
.L_628:
        /*04cc*/ 	.word	0x00000130


	//   ....[1]....
        /*04d0*/ 	.word	0x00000170


	//   ....[2]....
        /*04d4*/ 	.word	0x000001e0


	//   ....[3]....
        /*04d8*/ 	.word	0x00009930


	//   ....[4]....
        /*04dc*/ 	.word	0x00011700


	//   ....[5]....
        /*04e0*/ 	.word	0x000117a0


	//   ....[6]....
        /*04e4*/ 	.word	0x00015550


	//   ....[7]....
        /*04e8*/ 	.word	0x000155c0


	//----- nvinfo : EIATTR_COOP_GROUP_MASK_REGIDS
	.align		4
.L_629:
        /*04ec*/ 	.byte	0x04, 0x29
        /*04ee*/ 	.short	(.L_631 - .L_630)


	//   ....[0]....
.L_630:
        /*04f0*/ 	.word	0xffffffff


	//   ....[1]....
        /*04f4*/ 	.word	0xffffffff


	//   ....[2]....
        /*04f8*/ 	.word	0xffffffff


	//   ....[3]....
        /*04fc*/ 	.word	0xffffffff


	//   ....[4]....
        /*0500*/ 	.word	0xffffffff


	//   ....[5]....
        /*0504*/ 	.word	0xffffffff


	//   ....[6]....
        /*0508*/ 	.word	0xffffffff


	//   ....[7]....
        /*050c*/ 	.word	0xffffffff


	//   ....[8]....
        /*0510*/ 	.word	0xffffffff


	//   ....[9]....
        /*0514*/ 	.word	0xffffffff


	//   ....[10]....
        /*0518*/ 	.word	0xffffffff


	//   ....[11]....
        /*051c*/ 	.word	0xffffffff


	//   ....[12]....
        /*0520*/ 	.word	0xffffffff


	//   ....[13]....
        /*0524*/ 	.word	0xffffffff


	//   ....[14]....
        /*0528*/ 	.word	0xffffffff


	//   ....[15]....
        /*052c*/ 	.word	0xffffffff


	//   ....[16]....
        /*0530*/ 	.word	0xffffffff


	//   ....[17]....
        /*0534*/ 	.word	0xffffffff


	//   ....[18]....
        /*0538*/ 	.word	0xffffffff


	//   ....[19]....
        /*053c*/ 	.word	0xffffffff


	//   ....[20]....
        /*0540*/ 	.word	0xffffffff


	//   ....[21]....
        /*0544*/ 	.word	0xffffffff


	//   ....[22]....
        /*0548*/ 	.word	0xffffffff


	//   ....[23]....
        /*054c*/ 	.word	0xffffffff


	//   ....[24]....
        /*0550*/ 	.word	0xffffffff


	//   ....[25]....
        /*0554*/ 	.word	0xffffffff


	//   ....[26]....
        /*0558*/ 	.word	0xffffffff


	//   ....[27]....
        /*055c*/ 	.word	0xffffffff


	//   ....[28]....
        /*0560*/ 	.word	0xffffffff


	//   ....[29]....
        /*0564*/ 	.word	0xffffffff


	//   ....[30]....
        /*0568*/ 	.word	0xffffffff


	//   ....[31]....
        /*056c*/ 	.word	0xffffffff


	//   ....[32]....
        /*0570*/ 	.word	0xffffffff


	//   ....[33]....
        /*0574*/ 	.word	0xffffffff


	//   ....[34]....
        /*0578*/ 	.word	0xffffffff


	//   ....[35]....
        /*057c*/ 	.word	0xffffffff


	//   ....[36]....
        /*0580*/ 	.word	0xffffffff


	//   ....[37]....
        /*0584*/ 	.word	0xffffffff


	//   ....[38]....
        /*0588*/ 	.word	0xffffffff


	//   ....[39]....
        /*058c*/ 	.word	0xffffffff


	//   ....[40]....
        /*0590*/ 	.word	0xffffffff


	//   ....[41]....
        /*0594*/ 	.word	0xffffffff


	//   ....[42]....
        /*0598*/ 	.word	0xffffffff


	//   ....[43]....
        /*059c*/ 	.word	0xffffffff


	//   ....[44]....
        /*05a0*/ 	.word	0xffffffff


	//   ....[45]....
        /*05a4*/ 	.word	0xffffffff


	//   ....[46]....
        /*05a8*/ 	.word	0xffffffff


	//   ....[47]....
        /*05ac*/ 	.word	0xffffffff


	//   ....[48]....
        /*05b0*/ 	.word	0xffffffff


	//   ....[49]....
        /*05b4*/ 	.word	0xffffffff


	//   ....[50]....
        /*05b8*/ 	.word	0xffffffff


	//   ....[51]....
        /*05bc*/ 	.word	0xffffffff


	//   ....[52]....
        /*05c0*/ 	.word	0xffffffff


	//   ....[53]....
        /*05c4*/ 	.word	0xffffffff


	//   ....[54]....
        /*05c8*/ 	.word	0xffffffff


	//   ....[55]....
        /*05cc*/ 	.word	0xffffffff


	//   ....[56]....
        /*05d0*/ 	.word	0xffffffff


	//   ....[57]....
        /*05d4*/ 	.word	0xffffffff


	//   ....[58]....
        /*05d8*/ 	.word	0xffffffff


	//   ....[59]....
        /*05dc*/ 	.word	0xffffffff


	//   ....[60]....
        /*05e0*/ 	.word	0xffffffff


	//   ....[61]....
        /*05e4*/ 	.word	0xffffffff


	//   ....[62]....
        /*05e8*/ 	.word	0xffffffff


	//   ....[63]....
        /*05ec*/ 	.word	0xffffffff


	//   ....[64]....
        /*05f0*/ 	.word	0xffffffff


	//   ....[65]....
        /*05f4*/ 	.word	0xffffffff


	//   ....[66]....
        /*05f8*/ 	.word	0xffffffff


	//   ....[67]....
        /*05fc*/ 	.word	0xffffffff


	//   ....[68]....
        /*0600*/ 	.word	0xffffffff


	//   ....[69]....
        /*0604*/ 	.word	0xffffffff


	//   ....[70]....
        /*0608*/ 	.word	0xffffffff


	//   ....[71]....
        /*060c*/ 	.word	0xffffffff


	//   ....[72]....
        /*0610*/ 	.word	0xffffffff


	//   ....[73]....
        /*0614*/ 	.word	0xffffffff


	//   ....[74]....
        /*0618*/ 	.word	0xffffffff


	//   ....[75]....
        /*061c*/ 	.word	0xffffffff


	//   ....[76]....
        /*0620*/ 	.word	0xffffffff


	//   ....[77]....
        /*0624*/ 	.word	0xffffffff


	//   ....[78]....
        /*0628*/ 	.word	0xffffffff


	//   ....[79]....
        /*062c*/ 	.word	0xffffffff


	//   ....[80]....
        /*0630*/ 	.word	0xffffffff


	//   ....[81]....
        /*0634*/ 	.word	0xffffffff


	//   ....[82]....
        /*0638*/ 	.word	0xffffffff


	//   ....[83]....
        /*063c*/ 	.word	0xffffffff


	//   ....[84]....
        /*0640*/ 	.word	0xffffffff


	//   ....[85]....
        /*0644*/ 	.word	0xffffffff


	//   ....[86]....
        /*0648*/ 	.word	0xffffffff


	//   ....[87]....
        /*064c*/ 	.word	0xffffffff


	//   ....[88]....
        /*0650*/ 	.word	0xffffffff


	//   ....[89]....
        /*0654*/ 	.word	0xffffffff


	//   ....[90]....
        /*0658*/ 	.word	0xffffffff


	//   ....[91]....
        /*065c*/ 	.word	0xffffffff


	//   ....[92]....
        /*0660*/ 	.word	0xffffffff


	//   ....[93]....
        /*0664*/ 	.word	0xffffffff


	//   ....[94]....
        /*0668*/ 	.word	0xffffffff


	//   ....[95]....
        /*066c*/ 	.word	0xffffffff


	//   ....[96]....
        /*0670*/ 	.word	0xffffffff


	//   ....[97]....
        /*0674*/ 	.word	0x0500000f


	//   ....[98]....
        /*0678*/ 	.word	0x0500000f


	//   ....[99]....
        /*067c*/ 	.word	0x0500000f


	//   ....[100]....
        /*0680*/ 	.word	0x0500000f


	//   ....[101]....
        /*0684*/ 	.word	0x0500000f


	//   ....[102]....
        /*0688*/ 	.word	0x0500000f


	//   ....[103]....
        /*068c*/ 	.word	0x0500000f


	//   ....[104]....
        /*0690*/ 	.word	0x0500000f


	//   ....[105]....
        /*0694*/ 	.word	0x0500000f


	//   ....[106]....
        /*0698*/ 	.word	0x0500000f


	//   ....[107]....
        /*069c*/ 	.word	0x0500000f


	//   ....[108]....
        /*06a0*/ 	.word	0x0500000f


	//   ....[109]....
        /*06a4*/ 	.word	0x0500000f


	//   ....[110]....
        /*06a8*/ 	.word	0x0500000f


	//   ....[111]....
        /*06ac*/ 	.word	0x0500000f


	//   ....[112]....
        /*06b0*/ 	.word	0x0500000f


	//   ....[113]....
        /*06b4*/ 	.word	0x0500000f


	//   ....[114]....
        /*06b8*/ 	.word	0x0500000f


	//   ....[115]....
        /*06bc*/ 	.word	0x0500000f


	//   ....[116]....
        /*06c0*/ 	.word	0x0500000f


	//   ....[117]....
        /*06c4*/ 	.word	0x0500000f


	//   ....[118]....
        /*06c8*/ 	.word	0x0500000f


	//   ....[119]....
        /*06cc*/ 	.word	0x0500000f


	//   ....[120]....
        /*06d0*/ 	.word	0x0500000f


	//   ....[121]....
        /*06d4*/ 	.word	0x0500000f


	//   ....[122]....
        /*06d8*/ 	.word	0x0500000f


	//   ....[123]....
        /*06dc*/ 	.word	0x0500000f


	//   ....[124]....
        /*06e0*/ 	.word	0x0500000f


	//   ....[125]....
        /*06e4*/ 	.word	0x0500000f


	//   ....[126]....
        /*06e8*/ 	.word	0x0500000f


	//   ....[127]....
        /*06ec*/ 	.word	0x0500000f


	//   ....[128]....
        /*06f0*/ 	.word	0x0500000f


	//   ....[129]....
        /*06f4*/ 	.word	0x0500000f


	//   ....[130]....
        /*06f8*/ 	.word	0x0500000f


	//   ....[131]....
        /*06fc*/ 	.word	0x0500000f


	//   ....[132]....
        /*0700*/ 	.word	0x0500000f


	//----- nvinfo : EIATTR_COOP_GROUP_INSTR_OFFSETS
	.align		4
.L_631:
        /*0704*/ 	.byte	0x04, 0x28
        /*0706*/ 	.short	(.L_633 - .L_632)


	//   ....[0]....
.L_632:
        /*0708*/ 	.word	0x00000060


	//   ....[1]....
        /*070c*/ 	.word	0x00000140


	//   ....[2]....
        /*0710*/ 	.word	0x00000190


	//   ....[3]....
        /*0714*/ 	.word	0x000003c0


	//   ....[4]....
        /*0718*/ 	.word	0x00000520


	//   ....[5]....
        /*071c*/ 	.word	0x00000640


	//   ....[6]....
        /*0720*/ 	.word	0x000007a0


	//   ....[7]....
        /*0724*/ 	.word	0x00001c80


	//   ....[8]....
        /*0728*/ 	.word	0x00005480


	//   ....[9]....
        /*072c*/ 	.word	0x000054b0


	//   ....[10]....
        /*0730*/ 	.word	0x00005ad0


	//   ....[11]....
        /*0734*/ 	.word	0x00005b20


	//   ....[12]....
        /*0738*/ 	.word	0x00009c40


	//   ....[13]....
        /*073c*/ 	.word	0x00009cd0


	//   ....[14]....
        /*0740*/ 	.word	0x0000a1a0


	//   ....[15]....
        /*0744*/ 	.word	0x0000a200


	//   ....[16]....
        /*0748*/ 	.word	0x0000b610


	//   ....[17]....
        /*074c*/ 	.word	0x0000b650


	//   ....[18]....
        /*0750*/ 	.word	0x0000b750


	//   ....[19]....
        /*0754*/ 	.word	0x0000b770


	//   ....[20]....
        /*0758*/ 	.word	0x0000d0c0


	//   ....[21]....
        /*075c*/ 	.word	0x0000d0d0


	//   ....[22]....
        /*0760*/ 	.word	0x0000d0e0


	//   ....[23]....
        /*0764*/ 	.word	0x0000d110


	//   ....[24]....
        /*0768*/ 	.word	0x0000da10


	//   ....[25]....
        /*076c*/ 	.word	0x0000da30


	//   ....[26]....
        /*0770*/ 	.word	0x0000db90


	//   ....[27]....
        /*0774*/ 	.word	0x0000dbb0


	//   ....[28]....
        /*0778*/ 	.word	0x0000dcc0


	//   ....[29]....
        /*077c*/ 	.word	0x0000dce0


	//   ....[30]....
        /*0780*/ 	.word	0x0000de00


	//   ....[31]....
        /*0784*/ 	.word	0x0000de20


	//   ....[32]....
        /*0788*/ 	.word	0x0000e3a0


	//   ....[33]....
        /*078c*/ 	.word	0x0000e3b0


	//   ....[34]....
        /*0790*/ 	.word	0x0000ea00


	//   ....[35]....
        /*0794*/ 	.word	0x0000ea10


	//   ....[36]....
        /*0798*/ 	.word	0x0000fac0


	//   ....[37]....
        /*079c*/ 	.word	0x0000faf0


	//   ....[38]....
        /*07a0*/ 	.word	0x0000fc20


	//   ....[39]....
        /*07a4*/ 	.word	0x0000fc40


	//   ....[40]....
        /*07a8*/ 	.word	0x0000fd50


	//   ....[41]....
        /*07ac*/ 	.word	0x0000fd70


	//   ....[42]....
        /*07b0*/ 	.word	0x0000fe90


	//   ....[43]....
        /*07b4*/ 	.word	0x0000feb0


	//   ....[44]....
        /*07b8*/ 	.word	0x00010050


	//   ....[45]....
        /*07bc*/ 	.word	0x00010290


	//   ....[46]....
        /*07c0*/ 	.word	0x000102c0


	//   ....[47]....
        /*07c4*/ 	.word	0x000102f0


	//   ....[48]....
        /*07c8*/ 	.word	0x00010320


	//   ....[49]....
        /*07cc*/ 	.word	0x00010350


	//   ....[50]....
        /*07d0*/ 	.word	0x00010380


	//   ....[51]....
        /*07d4*/ 	.word	0x00010530


	//   ....[52]....
        /*07d8*/ 	.word	0x00010560


	//   ....[53]....
        /*07dc*/ 	.word	0x00010590


	//   ....[54]....
        /*07e0*/ 	.word	0x000105c0


	//   ....[55]....
        /*07e4*/ 	.word	0x000105f0


	//   ....[56]....
        /*07e8*/ 	.word	0x00010620


	//   ....[57]....
        /*07ec*/ 	.word	0x000106b0


	//   ....[58]....
        /*07f0*/ 	.word	0x000106e0


	//   ....[59]....
        /*07f4*/ 	.word	0x000106f0


	//   ....[60]....
        /*07f8*/ 	.word	0x000107a0


	//   ....[61]....
        /*07fc*/ 	.word	0x00011d00


	//   ....[62]....
        /*0800*/ 	.word	0x000128d0


	//   ....[63]....
        /*0804*/ 	.word	0x000128f0


	//   ....[64]....
        /*0808*/ 	.word	0x00012930


	//   ....[65]....
        /*080c*/ 	.word	0x00012960


	//   ....[66]....
        /*0810*/ 	.word	0x00012a80


	//   ....[67]....
        /*0814*/ 	.word	0x00012a90


	//   ....[68]....
        /*0818*/ 	.word	0x00012b30


	//   ....[69]....
        /*081c*/ 	.word	0x00012b40


	//   ....[70]....
        /*0820*/ 	.word	0x00012be0


	//   ....[71]....
        /*0824*/ 	.word	0x00012bf0


	//   ....[72]....
        /*0828*/ 	.word	0x00012c90


	//   ....[73]....
        /*082c*/ 	.word	0x00012ca0


	//   ....[74]....
        /*0830*/ 	.word	0x00012d20


	//   ....[75]....
        /*0834*/ 	.word	0x00012d50


	//   ....[76]....
        /*0838*/ 	.word	0x00012da0


	//   ....[77]....
        /*083c*/ 	.word	0x00012de0


	//   ....[78]....
        /*0840*/ 	.word	0x00015da0


	//   ....[79]....
        /*0844*/ 	.word	0x00015dd0


	//   ....[80]....
        /*0848*/ 	.word	0x00015e30


	//   ....[81]....
        /*084c*/ 	.word	0x00015e60


	//   ....[82]....
        /*0850*/ 	.word	0x00015e90


	//   ....[83]....
        /*0854*/ 	.word	0x00015ec0


	//   ....[84]....
        /*0858*/ 	.word	0x00015ef0


	//   ....[85]....
        /*085c*/ 	.word	0x00015f20


	//   ....[86]....
        /*0860*/ 	.word	0x000160f0


	//   ....[87]....
        /*0864*/ 	.word	0x00016120


	//   ....[88]....
        /*0868*/ 	.word	0x00016150


	//   ....[89]....
        /*086c*/ 	.word	0x00016180


	//   ....[90]....
        /*0870*/ 	.word	0x000161b0


	//   ....[91]....
        /*0874*/ 	.word	0x000161e0


	//   ....[92]....
        /*0878*/ 	.word	0x000162a0


	//   ....[93]....
        /*087c*/ 	.word	0x000162c0


	//   ....[94]....
        /*0880*/ 	.word	0x000162d0


	//   ....[95]....
        /*0884*/ 	.word	0x00016330


	//   ....[96]....
        /*0888*/ 	.word	0x00016a50


	//   ....[97]....
        /*088c*/ 	.word	0x00016f40


	//   ....[98]....
        /*0890*/ 	.word	0x000170c0


	//   ....[99]....
        /*0894*/ 	.word	0x00017110


	//   ....[100]....
        /*0898*/ 	.word	0x000172d0


	//   ....[101]....
        /*089c*/ 	.word	0x00017320


	//   ....[102]....
        /*08a0*/ 	.word	0x00017460


	//   ....[103]....
        /*08a4*/ 	.word	0x000174d0


	//   ....[104]....
        /*08a8*/ 	.word	0x00017600


	//   ....[105]....
        /*08ac*/ 	.word	0x00017650


	//   ....[106]....
        /*08b0*/ 	.word	0x00017780


	//   ....[107]....
        /*08b4*/ 	.word	0x000177d0


	//   ....[108]....
        /*08b8*/ 	.word	0x00017900


	//   ....[109]....
        /*08bc*/ 	.word	0x00017950


	//   ....[110]....
        /*08c0*/ 	.word	0x00017a60


	//   ....[111]....
        /*08c4*/ 	.word	0x00017ad0


	//   ....[112]....
        /*08c8*/ 	.word	0x00017be0


	//   ....[113]....
        /*08cc*/ 	.word	0x00017c30


	//   ....[114]....
        /*08d0*/ 	.word	0x00017f60


	//   ....[115]....
        /*08d4*/ 	.word	0x00018000


	//   ....[116]....
        /*08d8*/ 	.word	0x000181b0


	//   ....[117]....
        /*08dc*/ 	.word	0x00018230


	//   ....[118]....
        /*08e0*/ 	.word	0x000182b0


	//   ....[119]....
        /*08e4*/ 	.word	0x00018330


	//   ....[120]....
        /*08e8*/ 	.word	0x000183b0


	//   ....[121]....
        /*08ec*/ 	.word	0x00018440


	//   ....[122]....
        /*08f0*/ 	.word	0x000184e0


	//   ....[123]....
        /*08f4*/ 	.word	0x00018590


	//   ....[124]....
        /*08f8*/ 	.word	0x00018610


	//   ....[125]....
        /*08fc*/ 	.word	0x00018690


	//   ....[126]....
        /*0900*/ 	.word	0x00018710


	//   ....[127]....
        /*0904*/ 	.word	0x000187a0


	//   ....[128]....
        /*0908*/ 	.word	0x00018820


	//   ....[129]....
        /*090c*/ 	.word	0x000188c0


	//   ....[130]....
        /*0910*/ 	.word	0x00018910


	//   ....[131]....
        /*0914*/ 	.word	0x000189a0


	//   ....[132]....
        /*0918*/ 	.word	0x00018ad0


	//----- nvinfo : EIATTR_REG_RECONFIG
	.align		4
.L_633:
        /*091c*/ 	.byte	0x01, 0x54
	.zero		2


	//----- nvinfo : EIATTR_SYSCALL_OFFSETS
	.align		4
        /*0920*/ 	.byte	0x04, 0x46
        /*0922*/ 	.short	(.L_635 - .L_634)


	//   ....[0]....
.L_634:
        /*0924*/ 	.word	0x00001e00


	//   ....[1]....
        /*0928*/ 	.word	0x00011910


	//   ....[2]....
        /*092c*/ 	.word	0x00011a60


	//   ....[3]....
        /*0930*/ 	.word	0x00011b60


	//   ....[4]....
        /*0934*/ 	.word	0x000124b0


	//----- nvinfo : EIATTR_MBARRIER_INSTR_OFFSETS
	.align		4
.L_635:
        /*0938*/ 	.byte	0x04, 0x39
        /*093a*/ 	.short	(.L_637 - .L_636)


	//   ....[0]....
.L_636:
        /*093c*/ 	.word	0x00000270
        /*0940*/ 	.word	0x000000ff
        /*0944*/ 	.word	0x00036800
        /*0948*/ 	.short	0x0100
        /*094a*/ 	.byte	0x08
	.zero		1


	//   ....[1]....
        /*094c*/ 	.word	0x00000280
        /*0950*/ 	.word	0x000000ff
        /*0954*/ 	.word	0x00036820
        /*0958*/ 	.short	0x0100
        /*095a*/ 	.byte	0x08
	.zero		1


	//   ....[2]....
        /*095c*/ 	.word	0x00000370
        /*0960*/ 	.word	0x000000ff
        /*0964*/ 	.word	0x00036830
        /*0968*/ 	.short	0x0100
        /*096a*/ 	.byte	0x08
	.zero		1


	//   ....[3]....
        /*096c*/ 	.word	0x00000380
        /*0970*/ 	.word	0x000000ff
        /*0974*/ 	.word	0x00036840
        /*0978*/ 	.short	0x0100
        /*097a*/ 	.byte	0x08
	.zero		1


	//   ....[4]....
        /*097c*/ 	.word	0x00000390
        /*0980*/ 	.word	0x000000ff
        /*0984*/ 	.word	0x00036838
        /*0988*/ 	.short	0x0100
        /*098a*/ 	.byte	0x08
	.zero		1


	//   ....[5]....
        /*098c*/ 	.word	0x000003a0
        /*0990*/ 	.word	0x000000ff
        /*0994*/ 	.word	0x00036848
        /*0998*/ 	.short	0x0100
        /*099a*/ 	.byte	0x08
	.zero		1


	//   ....[6]....
        /*099c*/ 	.word	0x000004d0
        /*09a0*/ 	.word	0x000000ff
        /*09a4*/ 	.word	0x00036850
        /*09a8*/ 	.short	0x0100
        /*09aa*/ 	.byte	0x08
	.zero		1


	//   ....[7]....
        /*09ac*/ 	.word	0x000004e0
        /*09b0*/ 	.word	0x000000ff
        /*09b4*/ 	.word	0x00036860
        /*09b8*/ 	.short	0x0100
        /*09ba*/ 	.byte	0x08
	.zero		1


	//   ....[8]....
        /*09bc*/ 	.word	0x000004f0
        /*09c0*/ 	.word	0x000000ff
        /*09c4*/ 	.word	0x00036858
        /*09c8*/ 	.short	0x0100
        /*09ca*/ 	.byte	0x08
	.zero		1


	//   ....[9]....
        /*09cc*/ 	.word	0x00000500
        /*09d0*/ 	.word	0x000000ff
        /*09d4*/ 	.word	0x00036868
        /*09d8*/ 	.short	0x0100
        /*09da*/ 	.byte	0x08
	.zero		1


	//   ....[10]....
        /*09dc*/ 	.word	0x000005f0
        /*09e0*/ 	.word	0x000000ff
        /*09e4*/ 	.word	0x00036870
        /*09e8*/ 	.short	0x0100
        /*09ea*/ 	.byte	0x06
	.zero		1


	//   ....[11]....
        /*09ec*/ 	.word	0x00000600
        /*09f0*/ 	.word	0x000000ff
        /*09f4*/ 	.word	0x00036880
        /*09f8*/ 	.short	0x0100
        /*09fa*/ 	.byte	0x06
	.zero		1


	//   ....[12]....
        /*09fc*/ 	.word	0x00000610
        /*0a00*/ 	.word	0x000000ff
        /*0a04*/ 	.word	0x00036878
        /*0a08*/ 	.short	0x0100
        /*0a0a*/ 	.byte	0x06
	.zero		1


	//   ....[13]....
        /*0a0c*/ 	.word	0x00000620
        /*0a10*/ 	.word	0x000000ff
        /*0a14*/ 	.word	0x00036888
        /*0a18*/ 	.short	0x0100
        /*0a1a*/ 	.byte	0x06
	.zero		1


	//   ....[14]....
        /*0a1c*/ 	.word	0x00000750
        /*0a20*/ 	.word	0x000000ff
        /*0a24*/ 	.word	0x00036890
        /*0a28*/ 	.short	0x0100
        /*0a2a*/ 	.byte	0x08
	.zero		1


	//   ....[15]....
        /*0a2c*/ 	.word	0x00000760
        /*0a30*/ 	.word	0x000000ff
        /*0a34*/ 	.word	0x000368a0
        /*0a38*/ 	.short	0x0100
        /*0a3a*/ 	.byte	0x08
	.zero		1


	//   ....[16]....
        /*0a3c*/ 	.word	0x00000770
        /*0a40*/ 	.word	0x000000ff
        /*0a44*/ 	.word	0x00036898
        /*0a48*/ 	.short	0x0100
        /*0a4a*/ 	.byte	0x08
	.zero		1


	//   ....[17]....
        /*0a4c*/ 	.word	0x00000780
        /*0a50*/ 	.word	0x000000ff
        /*0a54*/ 	.word	0x000368a8
        /*0a58*/ 	.short	0x0100
        /*0a5a*/ 	.byte	0x08
	.zero		1


	//   ....[18]....
        /*0a5c*/ 	.word	0x000008b0
        /*0a60*/ 	.word	0x000000ff
        /*0a64*/ 	.word	0x000368b0
        /*0a68*/ 	.short	0x0100
        /*0a6a*/ 	.byte	0x08
	.zero		1


	//   ....[19]....
        /*0a6c*/ 	.word	0x000008c0
        /*0a70*/ 	.word	0x000000ff
        /*0a74*/ 	.word	0x000368c0
        /*0a78*/ 	.short	0x0100
        /*0a7a*/ 	.byte	0x08
	.zero		1


	//   ....[20]....
        /*0a7c*/ 	.word	0x000008d0
        /*0a80*/ 	.word	0x000000ff
        /*0a84*/ 	.word	0x000368b8
        /*0a88*/ 	.short	0x0100
        /*0a8a*/ 	.byte	0x08
	.zero		1


	//   ....[21]....
        /*0a8c*/ 	.word	0x000008e0
        /*0a90*/ 	.word	0x000000ff
        /*0a94*/ 	.word	0x000368c8
        /*0a98*/ 	.short	0x0100
        /*0a9a*/ 	.byte	0x08
	.zero		1


	//   ....[22]....
        /*0a9c*/ 	.word	0x00001ec0
        /*0aa0*/ 	.word	0x00000002
        /*0aa4*/ 	.word	0x00036800
        /*0aa8*/ 	.short	0x010a
        /*0aaa*/ 	.byte	0x3f
	.zero		1


	//   ....[23]....
        /*0aac*/ 	.word	0x00001f50
        /*0ab0*/ 	.word	0x00000000
        /*0ab4*/ 	.word	0x00036830
        /*0ab8*/ 	.short	0x010a
        /*0aba*/ 	.byte	0x3f
	.zero		1


	//   ....[24]....
        /*0abc*/ 	.word	0x00001fc0
        /*0ac0*/ 	.word	0x00000000
        /*0ac4*/ 	.word	0x00036830
        /*0ac8*/ 	.short	0x010a
        /*0aca*/ 	.byte	0x3f
	.zero		1


	//   ....[25]....
        /*0acc*/ 	.word	0x000050c0
        /*0ad0*/ 	.word	0x00000000
        /*0ad4*/ 	.word	0x00000000
        /*0ad8*/ 	.short	0x0101
        /*0ada*/ 	.byte	0x3f
	.zero		1


	//   ....[26]....
        /*0adc*/ 	.word	0x00006b80
        /*0ae0*/ 	.word	0x000000ff
        /*0ae4*/ 	.word	0x00036830
        /*0ae8*/ 	.short	0x010a
        /*0aea*/ 	.byte	0x3d
	.zero		1


	//   ....[27]....
        /*0aec*/ 	.word	0x00006bc0
        /*0af0*/ 	.word	0x000000ff
        /*0af4*/ 	.word	0x00036830
        /*0af8*/ 	.short	0x010a
        /*0afa*/ 	.byte	0x3d
	.zero		1


	//   ....[28]....
        /*0afc*/ 	.word	0x00009340
        /*0b00*/ 	.word	0x000000ff
        /*0b04*/ 	.word	0x00036850
        /*0b08*/ 	.short	0x010a
        /*0b0a*/ 	.byte	0x07
	.zero		1


	//   ....[29]....
        /*0b0c*/ 	.word	0x00009380
        /*0b10*/ 	.word	0x000000ff
        /*0b14*/ 	.word	0x00036850
        /*0b18*/ 	.short	0x010a
        /*0b1a*/ 	.byte	0x07
	.zero		1


	//   ....[30]....
        /*0b1c*/ 	.word	0x0000ae70
        /*0b20*/ 	.word	0x000000ff
        /*0b24*/ 	.word	0x00000000
        /*0b28*/ 	.short	0x0101
        /*0b2a*/ 	.byte	0x3d
	.zero		1


	//   ....[31]....
        /*0b2c*/ 	.word	0x0000aee0
        /*0b30*/ 	.word	0x000000ff
        /*0b34*/ 	.word	0x00000000
        /*0b38*/ 	.short	0x0101
        /*0b3a*/ 	.byte	0x07
	.zero		1


	//   ....[32]....
        /*0b3c*/ 	.word	0x0000b570
        /*0b40*/ 	.word	0x0000000f
        /*0b44*/ 	.word	0x00036850
        /*0b48*/ 	.short	0x010a
        /*0b4a*/ 	.byte	0x3f
	.zero		1


	//   ....[33]....
        /*0b4c*/ 	.word	0x0000b5b0
        /*0b50*/ 	.word	0x0000000f
        /*0b54*/ 	.word	0x00036850
        /*0b58*/ 	.short	0x010a
        /*0b5a*/ 	.byte	0x3f
	.zero		1


	//   ....[34]....
        /*0b5c*/ 	.word	0x0000bb60
        /*0b60*/ 	.word	0x0000000b
        /*0b64*/ 	.word	0x00000000
        /*0b68*/ 	.short	0x0101
        /*0b6a*/ 	.byte	0x3f
	.zero		1


	//   ....[35]....
        /*0b6c*/ 	.word	0x0000d9f0
        /*0b70*/ 	.word	0x000000ff
        /*0b74*/ 	.word	0x00000000
        /*0b78*/ 	.short	0x0101
        /*0b7a*/ 	.byte	0x08
	.zero		1


	//   ....[36]....
        /*0b7c*/ 	.word	0x0000e120
        /*0b80*/ 	.word	0x000000ff
        /*0b84*/ 	.word	0x00000000
        /*0b88*/ 	.short	0x0101
        /*0b8a*/ 	.byte	0x08
	.zero		1


	//   ....[37]....
        /*0b8c*/ 	.word	0x00011f60
        /*0b90*/ 	.word	0x00000000
        /*0b94*/ 	.word	0x00036840
        /*0b98*/ 	.short	0x010a
        /*0b9a*/ 	.byte	0x3f
	.zero		1


	//   ....[38]....
        /*0b9c*/ 	.word	0x00012f00
        /*0ba0*/ 	.word	0x00000012
        /*0ba4*/ 	.word	0x00036800
        /*0ba8*/ 	.short	0x0107
        /*0baa*/ 	.byte	0x3f
	.zero		1


	//   ....[39]....
        /*0bac*/ 	.word	0x00013010
        /*0bb0*/ 	.word	0x00000012
        /*0bb4*/ 	.word	0x00036800
        /*0bb8*/ 	.short	0x0101
        /*0bba*/ 	.byte	0x3f
	.zero		1


	//   ....[40]....
        /*0bbc*/ 	.word	0x00013030
        /*0bc0*/ 	.word	0x00000012
        /*0bc4*/ 	.word	0x00036820
        /*0bc8*/ 	.short	0x010a
        /*0bca*/ 	.byte	0x3f
	.zero		1


	//   ....[41]....
        /*0bcc*/ 	.word	0x00013400
        /*0bd0*/ 	.word	0x00000003
        /*0bd4*/ 	.word	0x00036840
        /*0bd8*/ 	.short	0x010a
        /*0bda*/ 	.byte	0x3f
	.zero		1


	//   ....[42]....
        /*0bdc*/ 	.word	0x000138a0
        /*0be0*/ 	.word	0x00000003
        /*0be4*/ 	.word	0x00000060
        /*0be8*/ 	.short	0x010a
        /*0bea*/ 	.byte	0x3f
	.zero		1


	//   ....[43]....
        /*0bec*/ 	.word	0x00014030
        /*0bf0*/ 	.word	0x00000003
        /*0bf4*/ 	.word	0x00036840
        /*0bf8*/ 	.short	0x010a
        /*0bfa*/ 	.byte	0x3f
	.zero		1


	//   ....[44]....
        /*0bfc*/ 	.word	0x000144d0
        /*0c00*/ 	.word	0x00000002
        /*0c04*/ 	.word	0x00000060
        /*0c08*/ 	.short	0x010a
        /*0c0a*/ 	.byte	0x3f
	.zero		1


	//   ....[45]....
        /*0c0c*/ 	.word	0x00014ba0
        /*0c10*/ 	.word	0x00000002
        /*0c14*/ 	.word	0x00036840
        /*0c18*/ 	.short	0x010a
        /*0c1a*/ 	.byte	0x3f
	.zero		1


	//   ....[46]....
        /*0c1c*/ 	.word	0x00015040
        /*0c20*/ 	.word	0x00000002
        /*0c24*/ 	.word	0x00000060
        /*0c28*/ 	.short	0x010a
        /*0c2a*/ 	.byte	0x3f
	.zero		1


	//   ....[47]....
        /*0c2c*/ 	.word	0x000156c0
        /*0c30*/ 	.word	0x00000000
        /*0c34*/ 	.word	0x00036860
        /*0c38*/ 	.short	0x010a
        /*0c3a*/ 	.byte	0x3f
	.zero		1


	//   ....[48]....
        /*0c3c*/ 	.word	0x000169d0
        /*0c40*/ 	.word	0x00000000
        /*0c44*/ 	.word	0x00036820
        /*0c48*/ 	.short	0x010a
        /*0c4a*/ 	.byte	0x3f
	.zero		1


	//   ....[49]....
        /*0c4c*/ 	.word	0x00016be0
        /*0c50*/ 	.word	0x00000006
        /*0c54*/ 	.word	0x00000000
        /*0c58*/ 	.short	0x010a
        /*0c5a*/ 	.byte	0x3f
	.zero		1


	//   ....[50]....
        /*0c5c*/ 	.word	0x00016c10
        /*0c60*/ 	.word	0x00000007
        /*0c64*/ 	.word	0x00000000
        /*0c68*/ 	.short	0x010a
        /*0c6a*/ 	.byte	0x3f
	.zero		1


	//   ....[51]....
        /*0c6c*/ 	.word	0x00016c70
        /*0c70*/ 	.word	0x00000004
        /*0c74*/ 	.word	0x00000000
        /*0c78*/ 	.short	0x010a
        /*0c7a*/ 	.byte	0x3f
	.zero		1


	//   ....[52]....
        /*0c7c*/ 	.word	0x00016ca0
        /*0c80*/ 	.word	0x00000003
        /*0c84*/ 	.word	0x00000000
        /*0c88*/ 	.short	0x010a
        /*0c8a*/ 	.byte	0x3f
	.zero		1


	//   ....[53]....
        /*0c8c*/ 	.word	0x00016d00
        /*0c90*/ 	.word	0x00000002
        /*0c94*/ 	.word	0x00036800
        /*0c98*/ 	.short	0x010a
        /*0c9a*/ 	.byte	0x3f
	.zero		1


	//   ....[54]....
        /*0c9c*/ 	.word	0x00016d50
        /*0ca0*/ 	.word	0x00000000
        /*0ca4*/ 	.word	0x00036830
        /*0ca8*/ 	.short	0x010a
        /*0caa*/ 	.byte	0x3f
	.zero		1


	//   ....[55]....
        /*0cac*/ 	.word	0x00016db0
        /*0cb0*/ 	.word	0x00000008
        /*0cb4*/ 	.word	0x00036830
        /*0cb8*/ 	.short	0x010a
        /*0cba*/ 	.byte	0x3f
	.zero		1


	//   ....[56]....
        /*0cbc*/ 	.word	0x00016e10
        /*0cc0*/ 	.word	0x00000006
        /*0cc4*/ 	.word	0x00036850
        /*0cc8*/ 	.short	0x010a
        /*0cca*/ 	.byte	0x3f
	.zero		1


	//   ....[57]....
        /*0ccc*/ 	.word	0x00016e60
        /*0cd0*/ 	.word	0x0000000f
        /*0cd4*/ 	.word	0x00036850
        /*0cd8*/ 	.short	0x010a
        /*0cda*/ 	.byte	0x3f
	.zero		1


	//   ....[58]....
        /*0cdc*/ 	.word	0x00017000
        /*0ce0*/ 	.word	0x00000000
        /*0ce4*/ 	.word	0x00036840
        /*0ce8*/ 	.short	0x010a
        /*0cea*/ 	.byte	0x3f
	.zero		1


	//   ....[59]....
        /*0cec*/ 	.word	0x00017c70
        /*0cf0*/ 	.word	0x00000012
        /*0cf4*/ 	.word	0x00036820
        /*0cf8*/ 	.short	0x010a
        /*0cfa*/ 	.byte	0x3f
	.zero		1


	//   ....[60]....
        /*0cfc*/ 	.word	0x00017cc0
        /*0d00*/ 	.word	0x00000003
        /*0d04*/ 	.word	0x00036840
        /*0d08*/ 	.short	0x010a
        /*0d0a*/ 	.byte	0x3f
	.zero		1


	//   ....[61]....
        /*0d0c*/ 	.word	0x00017d10
        /*0d10*/ 	.word	0x00000003
        /*0d14*/ 	.word	0x00000060
        /*0d18*/ 	.short	0x010a
        /*0d1a*/ 	.byte	0x3f
	.zero		1


	//   ....[62]....
        /*0d1c*/ 	.word	0x00017d60
        /*0d20*/ 	.word	0x00000003
        /*0d24*/ 	.word	0x00036840
        /*0d28*/ 	.short	0x010a
        /*0d2a*/ 	.byte	0x3f
	.zero		1


	//   ....[63]....
        /*0d2c*/ 	.word	0x00017db0
        /*0d30*/ 	.word	0x00000002
        /*0d34*/ 	.word	0x00000060
        /*0d38*/ 	.short	0x010a
        /*0d3a*/ 	.byte	0x3f
	.zero		1


	//   ....[64]....
        /*0d3c*/ 	.word	0x00017e00
        /*0d40*/ 	.word	0x00000002
        /*0d44*/ 	.word	0x00036840
        /*0d48*/ 	.short	0x010a
        /*0d4a*/ 	.byte	0x3f
	.zero		1


	//   ....[65]....
        /*0d4c*/ 	.word	0x00017e50
        /*0d50*/ 	.word	0x00000002
        /*0d54*/ 	.word	0x00000060
        /*0d58*/ 	.short	0x010a
        /*0d5a*/ 	.byte	0x3f
	.zero		1


	//   ....[66]....
        /*0d5c*/ 	.word	0x00017ea0
        /*0d60*/ 	.word	0x00000000
        /*0d64*/ 	.word	0x00036860
        /*0d68*/ 	.short	0x010a
        /*0d6a*/ 	.byte	0x3f
	.zero		1


	//   ....[67]....
        /*0d6c*/ 	.word	0x000189f0
        /*0d70*/ 	.word	0x00000000
        /*0d74*/ 	.word	0x00036820
        /*0d78*/ 	.short	0x010a
        /*0d7a*/ 	.byte	0x3f
	.zero		1


	//   ....[68]....
        /*0d7c*/ 	.word	0x00018b90
        /*0d80*/ 	.word	0x00000006
        /*0d84*/ 	.word	0x00000000
        /*0d88*/ 	.short	0x010a
        /*0d8a*/ 	.byte	0x3f
	.zero		1


	//   ....[69]....
        /*0d8c*/ 	.word	0x00018be0
        /*0d90*/ 	.word	0x00000007
        /*0d94*/ 	.word	0x00000000
        /*0d98*/ 	.short	0x010a
        /*0d9a*/ 	.byte	0x3f
	.zero		1


	//   ....[70]....
        /*0d9c*/ 	.word	0x00018c30
        /*0da0*/ 	.word	0x00000004
        /*0da4*/ 	.word	0x00000000
        /*0da8*/ 	.short	0x010a
        /*0daa*/ 	.byte	0x3f
	.zero		1


	//----- nvinfo : EIATTR_NUM_MBARRIERS
	.align		4
.L_637:
        /*0dac*/ 	.byte	0x03, 0x38
        /*0dae*/ 	.short	0x0016


	//----- nvinfo : EIATTR_EXIT_INSTR_OFFSETS
	.align		4
        /*0db0*/ 	.byte	0x04, 0x1c
        /*0db2*/ 	.short	(.L_639 - .L_638)


	//   ....[0]....
.L_638:
        /*0db4*/ 	.word	0x00000a50


	//   ....[1]....
        /*0db8*/ 	.word	0x00010000


	//   ....[2]....
        /*0dbc*/ 	.word	0x00016cf0


	//----- nvinfo : EIATTR_MAX_THREADS
	.align		4
.L_639:
        /*0dc0*/ 	.byte	0x04, 0x05
        /*0dc2*/ 	.short	(.L_641 - .L_640)
.L_640:
        /*0dc4*/ 	.word	0x00000180
        /*0dc8*/ 	.word	0x00000001
        /*0dcc*/ 	.word	0x00000001


	//----- nvinfo : EIATTR_CRS_STACK_SIZE
	.align		4
.L_641:
        /*0dd0*/ 	.byte	0x04, 0x1e
        /*0dd2*/ 	.short	(.L_643 - .L_642)
.L_642:
        /*0dd4*/ 	.word	0x00000000


	//----- nvinfo : EIATTR_CBANK_PARAM_SIZE
	.align		4
.L_643:
        /*0dd8*/ 	.byte	0x03, 0x19
        /*0dda*/ 	.short	0x0af0


	//----- nvinfo : EIATTR_PARAM_CBANK
	.align		4
        /*0ddc*/ 	.byte	0x04, 0x0a
        /*0dde*/ 	.short	(.L_645 - .L_644)
	.align		4
.L_644:
        /*0de0*/ 	.word	index@(.nv.constant0._ZN7cutlass13device_kernelIN5flash11enable_sm90INS1_16FlashAttnFwdSm90INS1_25CollectiveMainloopFwdSm90ILi2EN4cute5tupleIJNS5_1CILi1EEES8_S8_EEENS6_IJNS7_ILi128EEENS7_ILi112EEENS7_ILi192EEEEEELi192ENS_6half_tEfNS_4arch4Sm90ELb0ELb0ELb1ELb1ELb0ELb0ELb0ELb1ELb1ELb1ELb1ELb0EEENS1_21CollectiveEpilogueFwdINS6_IJSA_SC_SB_EEES9_SE_SG_Li256ELb1ELb1ELb1ELb0EEENS1_36VarlenDynamicPersistentTileSchedulerILi128ELi112ELi256ELi128ELb1ELb1ELb1ELb0ELb1ELb1EEEEEEEEEvNT_6ParamsE)
        /*0de4*/ 	.short	0x0210
        /*0de6*/ 	.short	0x0af0


	//----- nvinfo : EIATTR_SW_WAR
	.align		4
.L_645:
        /*0de8*/ 	.byte	0x04, 0x36
        /*0dea*/ 	.short	(.L_647 - .L_646)
.L_646:
        /*0dec*/ 	.word	0x00000008
.L_647:


//--------------------- .nv.info._ZN7cutlass13device_kernelIN5flash11enable_sm90INS1_16FlashAttnFwdSm90INS1_25CollectiveMainloopFwdSm90ILi2EN4cute5tupleIJNS5_1CILi1EEES8_S8_EEENS6_IJNS7_ILi128EEENS7_ILi112EEENS7_ILi192EEEEEELi192ENS_6half_tEfNS_4arch4Sm90ELb0ELb0ELb1ELb1ELb0ELb1ELb0ELb1ELb1ELb1ELb1ELb0EEENS1_21CollectiveEpilogueFwdINS6_IJSA_SC_SB_EEES9_SE_SG_Li256ELb1ELb1ELb1ELb0EEENS1_36VarlenDynamicPersistentTileSchedulerILi128ELi112ELi256ELi128ELb1ELb1ELb1ELb0ELb1ELb1EEEEEEEEEvNT_6ParamsE --------------------------
	.section	.nv.info._ZN7cutlass13device_kernelIN5flash11enable_sm90INS1_16FlashAttnFwdSm90INS1_25CollectiveMainloopFwdSm90ILi2EN4cute5tupleIJNS5_1CILi1EEES8_S8_EEENS6_IJNS7_ILi128EEENS7_ILi112EEENS7_ILi192EEEEEELi192ENS_6half_tEfNS_4arch4Sm90ELb0ELb0ELb1ELb1ELb0ELb1ELb0ELb1ELb1ELb1ELb1ELb0EEENS1_21CollectiveEpilogueFwdINS6_IJSA_SC_SB_EEES9_SE_SG_Li256ELb1ELb1ELb1ELb0EEENS1_36VarlenDynamicPersistentTileSchedulerILi128ELi112ELi256ELi128ELb1ELb1ELb1ELb0ELb1ELb1EEEEEEEEEvNT_6ParamsE,"",@"SHT_CUDA_INFO"
	.sectionflags	@""
	.align	4


	//----- nvinfo : EIATTR_CUDA_API_VERSION
	.align		4
        /*0000*/ 	.byte	0x04, 0x37
        /*0002*/ 	.short	(.L_649 - .L_648)
.L_648:
        /*0004*/ 	.word	0x00000082


	//----- nvinfo : EIATTR_KPARAM_INFO
	.align		4
.L_649:
        /*0008*/ 	.byte	0x04, 0x17
        /*000a*/ 	.short	(.L_651 - .L_650)
.L_650:
        /*000c*/ 	.word	0x00000000
        /*0010*/ 	.short	0x0000
        /*0012*/ 	.short	0x0070
        /*0014*/ 	.byte	0x00, 0xf0, 0x01, 0x2a


	//----- nvinfo : EIATTR_SPARSE_MMA_MASK
	.align		4
.L_651:
        /*0018*/ 	.byte	0x03, 0x50
        /*001a*/ 	.short	0x0000


	//----- nvinfo : EIATTR_MAXREG_COUNT
	.align		4
        /*001c*/ 	.byte	0x03, 0x1b
        /*001e*/ 	.short	0x00a8


	//----- nvinfo : EIATTR_NUM_BARRIERS
	.align		4
        /*0020*/ 	.byte	0x02, 0x4c
        /*0022*/ 	.byte	0x10
	.zero		1


	//----- nvinfo : EIATTR_EXTERNS
	.align		4
        /*0024*/ 	.byte	0x04, 0x0f
        /*0026*/ 	.short	(.L_653 - .L_652)


	//   ....[0]....
	.align		4
.L_652:
        /*0028*/ 	.word	index@(__assertfail)


	//----- nvinfo : EIATTR_ANNOTATIONS
	.align		4
.L_653:
        /*002c*/ 	.byte	0x04, 0x55
        /*002e*/ 	.short	(.L_655 - .L_654)


	//   ....[0]....
.L_654:
        /* <DEDUP_REMOVED lines=122> */


	//----- nvinfo : EIATTR_MERCURY_ISA_VERSION
	.align		4
.L_655:
        /*07b8*/ 	.byte	0x03, 0x5f
        /*07ba*/ 	.short	0x0101


	//----- nvinfo : EIATTR_UNUSED_LOAD_BYTE_OFFSET
	.align		4
        /*07bc*/ 	.byte	0x04, 0x44
        /*07be*/ 	.short	(.L_657 - .L_656)


	//   ....[0]....
.L_656:
        /*07c0*/ 	.word	0x00000ab0
        /*07c4*/ 	.word	0x0000fff0


	//   ....[1]....
        /*07c8*/ 	.word	0x0001d270
        /*07cc*/ 	.word	0x0000fff0


	//----- nvinfo : EIATTR_INT_WARP_WIDE_INSTR_OFFSETS
	.align		4
.L_657:
        /*07d0*/ 	.byte	0x04, 0x31
        /*07d2*/ 	.short	(.L_659 - .L_658)


	//   ....[0]....
.L_658:
        /*07d4*/ 	.word	0x00000190


	//   ....[1]....
        /*07d8*/ 	.word	0x000001d0


	//   ....[2]....
        /*07dc*/ 	.word	0x00000240


	//   ....[3]....
        /*07e0*/ 	.word	0x00023f50


	//   ....[4]....
        /*07e4*/ 	.word	0x00023fe0


	//   ....[5]....
        /*07e8*/ 	.word	0x00027d90


	//   ....[6]....
        /*07ec*/ 	.word	0x00027df0


	//----- nvinfo : EIATTR_COOP_GROUP_MASK_REGIDS
	.align		4
.L_659:
        /*07f0*/ 	.byte	0x04, 0x29
        /*07f2*/ 	.short	(.L_661 - .L_660)


	//   ....[0]....
.L_660:
        /*07f4*/ 	.word	0xffffffff


	//   ....[1]....
        /*07f8*/ 	.word	0xffffffff


	//   ....[2]....
        /*07fc*/ 	.word	0xffffffff


	//   ....[3]....
        /*0800*/ 	.word	0xffffffff


	//   ....[4]....
        /*0804*/ 	.word	0xffffffff


	//   ....[5]....
        /*0808*/ 	.word	0xffffffff


	//   ....[6]....
        /*080c*/ 	.word	0xffffffff


	//   ....[7]....
        /*0810*/ 	.word	0xffffffff


	//   ....[8]....
        /*0814*/ 	.word	0xffffffff


	//   ....[9]....
        /*0818*/ 	.word	0xffffffff


	//   ....[10]....
        /*081c*/ 	.word	0xffffffff


	//   ....[11]....
        /*0820*/ 	.word	0xffffffff


	//   ....[12]....
        /*0824*/ 	.word	0xffffffff


	//   ....[13]....
        /*0828*/ 	.word	0xffffffff


	//   ....[14]....
        /*082c*/ 	.word	0xffffffff


	//   ....[15]....
        /*0830*/ 	.word	0xffffffff


	//   ....[16]....
        /*0834*/ 	.word	0xffffffff


	//   ....[17]....
        /*0838*/ 	.word	0xffffffff


	//   ....[18]....
        /*083c*/ 	.word	0xffffffff


	//   ....[19]....
        /*0840*/ 	.word	0xffffffff


	//   ....[20]....
        /*0844*/ 	.word	0xffffffff


	//   ....[21]....
        /*0848*/ 	.word	0xffffffff


	//   ....[22]....
        /*084c*/ 	.word	0xffffffff


	//   ....[23]....
        /*0850*/ 	.word	0xffffffff


	//   ....[24]....
        /*0854*/ 	.word	0xffffffff


	//   ....[25]....
        /*0858*/ 	.word	0xffffffff


	//   ....[26]....
        /*085c*/ 	.word	0xffffffff


	//   ....[27]....
        /*0860*/ 	.word	0xffffffff


	//   ....[28]....
        /*0864*/ 	.word	0xffffffff


	//   ....[29]....
        /*0868*/ 	.word	0xffffffff


	//   ....[30]....
        /*086c*/ 	.word	0xffffffff


	//   ....[31]....
        /*0870*/ 	.word	0xffffffff


	//   ....[32]....
        /*0874*/ 	.word	0xffffffff


	//   ....[33]....
        /*0878*/ 	.word	0xffffffff


	//   ....[34]....
        /*087c*/ 	.word	0xffffffff


	//   ....[35]....
        /*0880*/ 	.word	0xffffffff


	//   ....[36]....
        /*0884*/ 	.word	0xffffffff


	//   ....[37]....
        /*0888*/ 	.word	0xffffffff


	//   ....[38]....
        /*088c*/ 	.word	0xffffffff


	//   ....[39]....
        /*0890*/ 	.word	0xffffffff


	//   ....[40]....
        /*0894*/ 	.word	0xffffffff


	//   ....[41]....
        /*0898*/ 	.word	0xffffffff


	//   ....[42]....
        /*089c*/ 	.word	0xffffffff


	//   ....[43]....
        /*08a0*/ 	.word	0xffffffff


	//   ....[44]....
        /*08a4*/ 	.word	0xffffffff


	//   ....[45]....
        /*08a8*/ 	.word	0xffffffff


	//   ....[46]....
        /*08ac*/ 	.word	0xffffffff


	//   ....[47]....
        /*08b0*/ 	.word	0xffffffff


	//   ....[48]....
        /*08b4*/ 	.word	0xffffffff


	//   ....[49]....
        /*08b8*/ 	.word	0xffffffff


	//   ....[50]....
        /*08bc*/ 	.word	0xffffffff


	//   ....[51]....
        /*08c0*/ 	.word	0xffffffff


	//   ....[52]....
        /*08c4*/ 	.word	0xffffffff


	//   ....[53]....
        /*08c8*/ 	.word	0xffffffff


	//   ....[54]....
        /*08cc*/ 	.word	0xffffffff


	//   ....[55]....
        /*08d0*/ 	.word	0xffffffff


	//   ....[56]....
        /*08d4*/ 	.word	0xffffffff


	//   ....[57]....
        /*08d8*/ 	.word	0xffffffff


	//   ....[58]....
        /*08dc*/ 	.word	0xffffffff


	//   ....[59]....
        /*08e0*/ 	.word	0xffffffff


	//   ....[60]....
        /*08e4*/ 	.word	0xffffffff


	//   ....[61]....
        /*08e8*/ 	.word	0xffffffff


	//   ....[62]....
        /*08ec*/ 	.word	0xffffffff


	//   ....[63]....
        /*08f0*/ 	.word	0xffffffff


	//   ....[64]....
        /*08f4*/ 	.word	0xffffffff


	//   ....[65]....
        /*08f8*/ 	.word	0xffffffff


	//   ....[66]....
        /*08fc*/ 	.word	0xffffffff


	//   ....[67]....
        /*0900*/ 	.word	0xffffffff


	//   ....[68]....
        /*0904*/ 	.word	0xffffffff


	//   ....[69]....
        /*0908*/ 	.word	0xffffffff


	//   ....[70]....
        /*090c*/ 	.word	0xffffffff


	//   ....[71]....
        /*0910*/ 	.word	0xffffffff


	//   ....[72]....
        /*0914*/ 	.word	0xffffffff


	//   ....[73]....
        /*0918*/ 	.word	0xffffffff


	//   ....[74]....
        /*091c*/ 	.word	0xffffffff


	//   ....[75]....
        /*0920*/ 	.word	0xffffffff


	//   ....[76]....
        /*0924*/ 	.word	0xffffffff


	//   ....[77]....
        /*0928*/ 	.word	0xffffffff


	//   ....[78]....
        /*092c*/ 	.word	0xffffffff


	//   ....[79]....
        /*0930*/ 	.word	0xffffffff


	//   ....[80]....
        /*0934*/ 	.word	0xffffffff


	//   ....[81]....
        /*0938*/ 	.word	0xffffffff


	//   ....[82]....
        /*093c*/ 	.word	0xffffffff


	//   ....[83]....
        /*0940*/ 	.word	0xffffffff


	//   ....[84]....
        /*0944*/ 	.word	0xffffffff


	//   ....[85]....
        /*0948*/ 	.word	0xffffffff


	//   ....[86]....
        /*094c*/ 	.word	0xffffffff


	//   ....[87]....
        /*0950*/ 	.word	0xffffffff


	//   ....[88]....
        /*0954*/ 	.word	0xffffffff


	//   ....[89]....
        /*0958*/ 	.word	0xffffffff


	//   ....[90]....
        /*095c*/ 	.word	0xffffffff


	//   ....[91]....
        /*0960*/ 	.word	0xffffffff


	//   ....[92]....
        /*0964*/ 	.word	0xffffffff


	//   ....[93]....
        /*0968*/ 	.word	0xffffffff


	//   ....[94]....
        /*096c*/ 	.word	0xffffffff


	//   ....[95]....
        /*0970*/ 	.word	0xffffffff


	//   ....[96]....
        /*0974*/ 	.word	0xffffffff


	//   ....[97]....
        /*0978*/ 	.word	0xffffffff


	//   ....[98]....
        /*097c*/ 	.word	0xffffffff


	//   ....[99]....
        /*0980*/ 	.word	0xffffffff


	//   ....[100]....
        /*0984*/ 	.word	0xffffffff


	//   ....[101]....
        /*0988*/ 	.word	0xffffffff


	//   ....[102]....
        /*098c*/ 	.word	0xffffffff


	//   ....[103]....
        /*0990*/ 	.word	0xffffffff


	//   ....[104]....
        /*0994*/ 	.word	0xffffffff


	//   ....[105]....
        /*0998*/ 	.word	0xffffffff


	//   ....[106]....
        /*099c*/ 	.word	0x0500000f


	//   ....[107]....
        /*09a0*/ 	.word	0x0500000f


	//   ....[108]....
        /*09a4*/ 	.word	0x0500000f


	//   ....[109]....
        /*09a8*/ 	.word	0x0500000f


	//   ....[110]....
        /*09ac*/ 	.word	0x0500000f


	//   ....[111]....
        /*09b0*/ 	.word	0x0500000f


	//   ....[112]....
        /*09b4*/ 	.word	0x0500000f


	//   ....[113]....
        /*09b8*/ 	.word	0x0500000f


	//   ....[114]....
        /*09bc*/ 	.word	0x0500000f


	//   ....[115]....
        /*09c0*/ 	.word	0x0500000f


	//   ....[116]....
        /*09c4*/ 	.word	0x0500000f


	//   ....[117]....
        /*09c8*/ 	.word	0x0500000f


	//   ....[118]....
        /*09cc*/ 	.word	0x0500000f


	//   ....[119]....
        /*09d0*/ 	.word	0x0500000f


	//   ....[120]....
        /*09d4*/ 	.word	0x0500000f


	//   ....[121]....
        /*09d8*/ 	.word	0x0500000f


	//   ....[122]....
        /*09dc*/ 	.word	0x0500000f


	//   ....[123]....
        /*09e0*/ 	.word	0x0500000f


	//   ....[124]....
        /*09e4*/ 	.word	0x0500000f


	//   ....[125]....
        /*09e8*/ 	.word	0x0500000f


	//   ....[126]....
        /*09ec*/ 	.word	0x0500000f


	//   ....[127]....
        /*09f0*/ 	.word	0x0500000f


	//   ....[128]....
        /*09f4*/ 	.word	0x0500000f


	//   ....[129]....
        /*09f8*/ 	.word	0x0500000f


	//   ....[130]....
        /*09fc*/ 	.word	0x0500000f


	//   ....[131]....
        /*0a00*/ 	.word	0x0500000f


	//   ....[132]....
        /*0a04*/ 	.word	0x0500000f


	//   ....[133]....
        /*0a08*/ 	.word	0x0500000f


	//   ....[134]....
        /*0a0c*/ 	.word	0x0500000f


	//   ....[135]....
        /*0a10*/ 	.word	0x0500000f


	//   ....[136]....
        /*0a14*/ 	.word	0x0500000f


	//   ....[137]....
        /*0a18*/ 	.word	0x0500000f


	//   ....[138]....
        /*0a1c*/ 	.word	0x0500000f


	//   ....[139]....
        /*0a20*/ 	.word	0x0500000f


	//   ....[140]....
        /*0a24*/ 	.word	0x0500000f


	//   ....[141]....
        /*0a28*/ 	.word	0x0500000f


	//   ....[142]....
        /*0a2c*/ 	.word	0x0500000f


	//   ....[143]....
        /*0a30*/ 	.word	0x0500000f


	//   ....[144]....
        /*0a34*/ 	.word	0x0500000f


	//   ....[145]....
        /*0a38*/ 	.word	0x0500000f


	//   ....[146]....
        /*0a3c*/ 	.word	0x0500000f


	//   ....[147]....
        /*0a40*/ 	.word	0x0500000f


	//   ....[148]....
        /*0a44*/ 	.word	0x0500000f


	//   ....[149]....
        /*0a48*/ 	.word	0x0500000f


	//   ....[150]....
        /*0a4c*/ 	.word	0x0500000f


	//----- nvinfo : EIATTR_COOP_GROUP_INSTR_OFFSETS
	.align		4
.L_661:
        /*0a50*/ 	.byte	0x04, 0x28
        /*0a52*/ 	.short	(.L_663 - .L_662)


	//   ....[0]....
.L_662:
        /*0a54*/ 	.word	0x00000060


	//   ....[1]....
        /*0a58*/ 	.word	0x000001a0


	//   ....[2]....
        /*0a5c*/ 	.word	0x000001f0


	//   ....[3]....
        /*0a60*/ 	.word	0x00000420


	//   ....[4]....
        /*0a64*/ 	.word	0x00000580


	//   ....[5]....
        /*0a68*/ 	.word	0x000006a0


	//   ....[6]....
        /*0a6c*/ 	.word	0x00000800


	//   ....[7]....
        /*0a70*/ 	.word	0x0000afb0


	//   ....[8]....
        /*0a74*/ 	.word	0x0000b550


	//   ....[9]....
        /*0a78*/ 	.word	0x0000b560


	//   ....[10]....
        /*0a7c*/ 	.word	0x0000b570


	//   ....[11]....
        /*0a80*/ 	.word	0x0000b580


	//   ....[12]....
        /*0a84*/ 	.word	0x0000e110


	//   ....[13]....
        /*0a88*/ 	.word	0x0000e120


	//   ....[14]....
        /*0a8c*/ 	.word	0x0000e130


	//   ....[15]....
        /*0a90*/ 	.word	0x0000e140


	//   ....[16]....
        /*0a94*/ 	.word	0x000154f0


	//   ....[17]....
        /*0a98*/ 	.word	0x00015550


	//   ....[18]....
        /*0a9c*/ 	.word	0x00015b50


	//   ....[19]....
        /*0aa0*/ 	.word	0x00015be0


	//   ....[20]....
        /*0aa4*/ 	.word	0x0001af40


	//   ....[21]....
        /*0aa8*/ 	.word	0x0001af60


	//   ....[22]....
        /*0aac*/ 	.word	0x0001b480


	//   ....[23]....
        /*0ab0*/ 	.word	0x0001b540


	//   ....[24]....
        /*0ab4*/ 	.word	0x0001c9f0


	//   ....[25]....
        /*0ab8*/ 	.word	0x0001ca00


	//   ....[26]....
        /*0abc*/ 	.word	0x0001ca30


	//   ....[27]....
        /*0ac0*/ 	.word	0x0001ca40


	//   ....[28]....
        /*0ac4*/ 	.word	0x0001dff0


	//   ....[29]....
        /*0ac8*/ 	.word	0x0001e000


	//   ....[30]....
        /*0acc*/ 	.word	0x0001e010


	//   ....[31]....
        /*0ad0*/ 	.word	0x0001e020


	//   ....[32]....
        /*0ad4*/ 	.word	0x0001e900


	//   ....[33]....
        /*0ad8*/ 	.word	0x0001e970


	//   ....[34]....
        /*0adc*/ 	.word	0x0001ea70


	//   ....[35]....
        /*0ae0*/ 	.word	0x0001ea90


	//   ....[36]....
        /*0ae4*/ 	.word	0x0001eb90


	//   ....[37]....
        /*0ae8*/ 	.word	0x0001ebb0


	//   ....[38]....
        /*0aec*/ 	.word	0x0001ecc0


	//   ....[39]....
        /*0af0*/ 	.word	0x0001ece0


	//   ....[40]....
        /*0af4*/ 	.word	0x0001f2a0


	//   ....[41]....
        /*0af8*/ 	.word	0x0001f2e0


	//   ....[42]....
        /*0afc*/ 	.word	0x0001fa00


	//   ....[43]....
        /*0b00*/ 	.word	0x0001fa10


	//   ....[44]....
        /*0b04*/ 	.word	0x00020980


	//   ....[45]....
        /*0b08*/ 	.word	0x000209b0


	//   ....[46]....
        /*0b0c*/ 	.word	0x00020ac0


	//   ....[47]....
        /*0b10*/ 	.word	0x00020ae0


	//   ....[48]....
        /*0b14*/ 	.word	0x00020be0


	//   ....[49]....
        /*0b18*/ 	.word	0x00020c00


	//   ....[50]....
        /*0b1c*/ 	.word	0x00020d10


	//   ....[51]....
        /*0b20*/ 	.word	0x00020d30


	//   ....[52]....
        /*0b24*/ 	.word	0x00020ec0


	//   ....[53]....
        /*0b28*/ 	.word	0x000210f0


	//   ....[54]....
        /*0b2c*/ 	.word	0x00021120


	//   ....[55]....
        /*0b30*/ 	.word	0x00021150


	//   ....[56]....
        /*0b34*/ 	.word	0x00021180


	//   ....[57]....
        /*0b38*/ 	.word	0x000211b0


	//   ....[58]....
        /*0b3c*/ 	.word	0x000211e0


	//   ....[59]....
        /*0b40*/ 	.word	0x00021380


	//   ....[60]....
        /*0b44*/ 	.word	0x000213b0


	//   ....[61]....
        /*0b48*/ 	.word	0x000213e0


	//   ....[62]....
        /*0b4c*/ 	.word	0x00021410


	//   ....[63]....
        /*0b50*/ 	.word	0x00021440


	//   ....[64]....
        /*0b54*/ 	.word	0x00021470


	//   ....[65]....
        /*0b58*/ 	.word	0x00021500


	//   ....[66]....
        /*0b5c*/ 	.word	0x00021530


	//   ....[67]....
        /*0b60*/ 	.word	0x00021540


	//   ....[68]....
        /*0b64*/ 	.word	0x000215f0


	//   ....[69]....
        /*0b68*/ 	.word	0x000227c0


	//   ....[70]....
        /*0b6c*/ 	.word	0x00024530


	//   ....[71]....
        /*0b70*/ 	.word	0x00025120


	//   ....[72]....
        /*0b74*/ 	.word	0x00025160


	//   ....[73]....
        /*0b78*/ 	.word	0x00025220


	//   ....[74]....
        /*0b7c*/ 	.word	0x00025230


	//   ....[75]....
        /*0b80*/ 	.word	0x000252d0


	//   ....[76]....
        /*0b84*/ 	.word	0x000252e0


	//   ....[77]....
        /*0b88*/ 	.word	0x00025380


	//   ....[78]....
        /*0b8c*/ 	.word	0x00025390


	//   ....[79]....
        /*0b90*/ 	.word	0x00025430


	//   ....[80]....
        /*0b94*/ 	.word	0x00025440


	//   ....[81]....
        /*0b98*/ 	.word	0x000254e0


	//   ....[82]....
        /*0b9c*/ 	.word	0x000254f0


	//   ....[83]....
        /*0ba0*/ 	.word	0x00025590


	//   ....[84]....
        /*0ba4*/ 	.word	0x000255a0


	//   ....[85]....
        /*0ba8*/ 	.word	0x000255f0


	//   ....[86]....
        /*0bac*/ 	.word	0x00025630


	//   ....[87]....
        /*0bb0*/ 	.word	0x00028610


	//   ....[88]....
        /*0bb4*/ 	.word	0x00028640


	//   ....[89]....
        /*0bb8*/ 	.word	0x00028690


	//   ....[90]....
        /*0bbc*/ 	.word	0x000286c0


	//   ....[91]....
        /*0bc0*/ 	.word	0x000286f0


	//   ....[92]....
        /*0bc4*/ 	.word	0x00028720


	//   ....[93]....
        /*0bc8*/ 	.word	0x00028750


	//   ....[94]....
        /*0bcc*/ 	.word	0x00028780


	//   ....[95]....
        /*0bd0*/ 	.word	0x00028950


	//   ....[96]....
        /*0bd4*/ 	.word	0x00028980


	//   ....[97]....
        /*0bd8*/ 	.word	0x000289b0


	//   ....[98]....
        /*0bdc*/ 	.word	0x000289e0


	//   ....[99]....
        /*0be0*/ 	.word	0x00028a10


	//   ....[100]....
        /*0be4*/ 	.word	0x00028a40


	//   ....[101]....
        /*0be8*/ 	.word	0x00028b00


	//   ....[102]....
        /*0bec*/ 	.word	0x00028b20


	//   ....[103]....
        /*0bf0*/ 	.word	0x00028b30


	//   ....[104]....
        /*0bf4*/ 	.word	0x00028b90


	//   ....[105]....
        /*0bf8*/ 	.word	0x000292a0


	//   ....[106]....
        /*0bfc*/ 	.word	0x000296e0


	//   ....[107]....
        /*0c00*/ 	.word	0x00029770


	//   ....[108]....
        /*0c04*/ 	.word	0x000297c0


	//   ....[109]....
        /*0c08*/ 	.word	0x00029810


	//   ....[110]....
        /*0c0c*/ 	.word	0x000298f0


	//   ....[111]....
        /*0c10*/ 	.word	0x00029980


	//   ....[112]....
        /*0c14*/ 	.word	0x000299e0


	//   ....[113]....
        /*0c18*/ 	.word	0x00029a40


	//   ....[114]....
        /*0c1c*/ 	.word	0x00029c90


	//   ....[115]....
        /*0c20*/ 	.word	0x00029f80


	//   ....[116]....
        /*0c24*/ 	.word	0x0002a100


	//   ....[117]....
        /*0c28*/ 	.word	0x0002a150


	//   ....[118]....
        /*0c2c*/ 	.word	0x0002a220


	//   ....[119]....
        /*0c30*/ 	.word	0x0002a330


	//   ....[120]....
        /*0c34*/ 	.word	0x0002a390


	//   ....[121]....
        /*0c38*/ 	.word	0x0002a4a0


	//   ....[122]....
        /*0c3c*/ 	.word	0x0002a500


	//   ....[123]....
        /*0c40*/ 	.word	0x0002a610


	//   ....[124]....
        /*0c44*/ 	.word	0x0002a670


	//   ....[125]....
        /*0c48*/ 	.word	0x0002a780


	//   ....[126]....
        /*0c4c*/ 	.word	0x0002a7e0


	//   ....[127]....
        /*0c50*/ 	.word	0x0002a8f0


	//   ....[128]....
        /*0c54*/ 	.word	0x0002a950


	//   ....[129]....
        /*0c58*/ 	.word	0x0002aa60


	//   ....[130]....
        /*0c5c*/ 	.word	0x0002aac0


	//   ....[131]....
        /*0c60*/ 	.word	0x0002aba0


	//   ....[132]....
        /*0c64*/ 	.word	0x0002af10


	//   ....[133]....
        /*0c68*/ 	.word	0x0002afc0


	//   ....[134]....
        /*0c6c*/ 	.word	0x0002b130


	//   ....[135]....
        /*0c70*/ 	.word	0x0002b1c0


	//   ....[136]....
        /*0c74*/ 	.word	0x0002b240


	//   ....[137]....
        /*0c78*/ 	.word	0x0002b2c0


	//   ....[138]....
        /*0c7c*/ 	.word	0x0002b340


	//   ....[139]....
        /*0c80*/ 	.word	0x0002b3d0


	//   ....[140]....
        /*0c84*/ 	.word	0x0002b470


	//   ....[141]....
        /*0c88*/ 	.word	0x0002b540


	//   ....[142]....
        /*0c8c*/ 	.word	0x0002b5c0


	//   ....[143]....
        /*0c90*/ 	.word	0x0002b640


	//   ....[144]....
        /*0c94*/ 	.word	0x0002b6c0


	//   ....[145]....
        /*0c98*/ 	.word	0x0002b750


	//   ....[146]....
        /*0c9c*/ 	.word	0x0002b7d0


	//   ....[147]....
        /*0ca0*/ 	.word	0x0002b870


	//   ....[148]....
        /*0ca4*/ 	.word	0x0002b8c0


	//   ....[149]....
        /*0ca8*/ 	.word	0x0002b950


	//   ....[150]....
        /*0cac*/ 	.word	0x0002ba80


	//----- nvinfo : EIATTR_REG_RECONFIG
	.align		4
.L_663:
        /*0cb0*/ 	.byte	0x01, 0x54
	.zero		2


	//----- nvinfo : EIATTR_SYSCALL_OFFSETS
	.align		4
        /*0cb4*/ 	.byte	0x04, 0x46
        /*0cb6*/ 	.short	(.L_665 - .L_664)


	//   ....[0]....
.L_664:
        /*0cb8*/ 	.word	0x00001d10


	//   ....[1]....
        /*0cbc*/ 	.word	0x00001e60


	//   ....[2]....
        /*0cc0*/ 	.word	0x0000b150


	//   ....[3]....
        /*0cc4*/ 	.word	0x0000b4d0


	//   ....[4]....
        /*0cc8*/ 	.word	0x00024150


	//   ....[5]....
        /*0ccc*/ 	.word	0x000242a0


	//   ....[6]....
        /*0cd0*/ 	.word	0x00024390


	//   ....[7]....
        /*0cd4*/ 	.word	0x00024cf0


	//----- nvinfo : EIATTR_MBARRIER_INSTR_OFFSETS
	.align		4
.L_665:
        /*0cd8*/ 	.byte	0x04, 0x39
        /*0cda*/ 	.short	(.L_667 - .L_666)


	//   ....[0]....
.L_666:
        /*0cdc*/ 	.word	0x000002d0
        /*0ce0*/ 	.word	0x000000ff
        /*0ce4*/ 	.word	0x00036800
        /*0ce8*/ 	.short	0x0100
        /*0cea*/ 	.byte	0x08
	.zero		1


	//   ....[1]....
        /*0cec*/ 	.word	0x000002e0
        /*0cf0*/ 	.word	0x000000ff
        /*0cf4*/ 	.word	0x00036820
        /*0cf8*/ 	.short	0x0100
        /*0cfa*/ 	.byte	0x08
	.zero		1


	//   ....[2]....
        /*0cfc*/ 	.word	0x000003d0
        /*0d00*/ 	.word	0x000000ff
        /*0d04*/ 	.word	0x00036830
        /*0d08*/ 	.short	0x0100
        /*0d0a*/ 	.byte	0x08
	.zero		1


	//   ....[3]....
        /*0d0c*/ 	.word	0x000003e0
        /*0d10*/ 	.word	0x000000ff
        /*0d14*/ 	.word	0x00036840
        /*0d18*/ 	.short	0x0100
        /*0d1a*/ 	.byte	0x08
	.zero		1


	//   ....[4]....
        /*0d1c*/ 	.word	0x000003f0
        /*0d20*/ 	.word	0x000000ff
        /*0d24*/ 	.word	0x00036838
        /*0d28*/ 	.short	0x0100
        /*0d2a*/ 	.byte	0x08
	.zero		1


	//   ....[5]....
        /*0d2c*/ 	.word	0x00000400
        /*0d30*/ 	.word	0x000000ff
        /*0d34*/ 	.word	0x00036848
        /*0d38*/ 	.short	0x0100
        /*0d3a*/ 	.byte	0x08
	.zero		1


	//   ....[6]....
        /*0d3c*/ 	.word	0x00000530
        /*0d40*/ 	.word	0x000000ff
        /*0d44*/ 	.word	0x00036850
        /*0d48*/ 	.short	0x0100
        /*0d4a*/ 	.byte	0x08
	.zero		1


	//   ....[7]....
        /*0d4c*/ 	.word	0x00000540
        /*0d50*/ 	.word	0x000000ff
        /*0d54*/ 	.word	0x00036860
        /*0d58*/ 	.short	0x0100
        /*0d5a*/ 	.byte	0x08
	.zero		1


	//   ....[8]....
        /*0d5c*/ 	.word	0x00000550
        /*0d60*/ 	.word	0x000000ff
        /*0d64*/ 	.word	0x00036858
        /*0d68*/ 	.short	0x0100
        /*0d6a*/ 	.byte	0x08
	.zero		1


	//   ....[9]....
        /*0d6c*/ 	.word	0x00000560
        /*0d70*/ 	.word	0x000000ff
        /*0d74*/ 	.word	0x00036868
        /*0d78*/ 	.short	0x0100
        /*0d7a*/ 	.byte	0x08
	.zero		1


	//   ....[10]....
        /*0d7c*/ 	.word	0x00000650
        /*0d80*/ 	.word	0x000000ff
        /*0d84*/ 	.word	0x00036870
        /*0d88*/ 	.short	0x0100
        /*0d8a*/ 	.byte	0x06
	.zero		1


	//   ....[11]....
        /*0d8c*/ 	.word	0x00000660
        /*0d90*/ 	.word	0x000000ff
        /*0d94*/ 	.word	0x00036880
        /*0d98*/ 	.short	0x0100
        /*0d9a*/ 	.byte	0x06
	.zero		1


	//   ....[12]....
        /*0d9c*/ 	.word	0x00000670
        /*0da0*/ 	.word	0x000000ff
        /*0da4*/ 	.word	0x00036878
        /*0da8*/ 	.short	0x0100
        /*0daa*/ 	.byte	0x06
	.zero		1


	//   ....[13]....
        /*0dac*/ 	.word	0x00000680
        /*0db0*/ 	.word	0x000000ff
        /*0db4*/ 	.word	0x00036888
        /*0db8*/ 	.short	0x0100
        /*0dba*/ 	.byte	0x06
	.zero		1


	//   ....[14]....
        /*0dbc*/ 	.word	0x000007b0
        /*0dc0*/ 	.word	0x000000ff
        /*0dc4*/ 	.word	0x00036890
        /*0dc8*/ 	.short	0x0100
        /*0dca*/ 	.byte	0x08
	.zero		1


	//   ....[15]....
        /*0dcc*/ 	.word	0x000007c0
        /*0dd0*/ 	.word	0x000000ff
        /*0dd4*/ 	.word	0x000368a0
        /*0dd8*/ 	.short	0x0100
        /*0dda*/ 	.byte	0x08
	.zero		1


	//   ....[16]....
        /*0ddc*/ 	.word	0x000007d0
        /*0de0*/ 	.word	0x000000ff
        /*0de4*/ 	.word	0x00036898
        /*0de8*/ 	.short	0x0100
        /*0dea*/ 	.byte	0x08
	.zero		1


	//   ....[17]....
        /*0dec*/ 	.word	0x000007e0
        /*0df0*/ 	.word	0x000000ff
        /*0df4*/ 	.word	0x000368a8
        /*0df8*/ 	.short	0x0100
        /*0dfa*/ 	.byte	0x08
	.zero		1


	//   ....[18]....
        /*0dfc*/ 	.word	0x00000910
        /*0e00*/ 	.word	0x000000ff
        /*0e04*/ 	.word	0x000368b0
        /*0e08*/ 	.short	0x0100
        /*0e0a*/ 	.byte	0x08
	.zero		1


	//   ....[19]....
        /*0e0c*/ 	.word	0x00000920
        /*0e10*/ 	.word	0x000000ff
        /*0e14*/ 	.word	0x000368c0
        /*0e18*/ 	.short	0x0100
        /*0e1a*/ 	.byte	0x08
	.zero		1


	//   ....[20]....
        /*0e1c*/ 	.word	0x00000930
        /*0e20*/ 	.word	0x000000ff
        /*0e24*/ 	.word	0x000368b8
        /*0e28*/ 	.short	0x0100
        /*0e2a*/ 	.byte	0x08
	.zero		1


	//   ....[21]....
        /*0e2c*/ 	.word	0x00000940
        /*0e30*/ 	.word	0x000000ff
        /*0e34*/ 	.word	0x000368c8
        /*0e38*/ 	.short	0x0100
        /*0e3a*/ 	.byte	0x08
	.zero		1


	//   ....[22]....
        /*0e3c*/ 	.word	0x000039c0
        /*0e40*/ 	.word	0x00000062
        /*0e44*/ 	.word	0x00036890
        /*0e48*/ 	.short	0x010a
        /*0e4a*/ 	.byte	0x3f
	.zero		1


	//   ....[23]....
        /*0e4c*/ 	.word	0x00006d90
        /*0e50*/ 	.word	0x00000062
        /*0e54*/ 	.word	0x00036890
        /*0e58*/ 	.short	0x010a
        /*0e5a*/ 	.byte	0x3f
	.zero		1


	//   ....[24]....
        /*0e5c*/ 	.word	0x00009e70
        /*0e60*/ 	.word	0x00000062
        /*0e64*/ 	.word	0x00036890
        /*0e68*/ 	.short	0x010a
        /*0e6a*/ 	.byte	0x3f
	.zero		1


	//   ....[25]....
        /*0e6c*/ 	.word	0x0000a240
        /*0e70*/ 	.word	0x00000028
        /*0e74*/ 	.word	0x00000000
        /*0e78*/ 	.short	0x0101
        /*0e7a*/ 	.byte	0x3f
	.zero		1


	//   ....[26]....
        /*0e7c*/ 	.word	0x0000a280
        /*0e80*/ 	.word	0x00000062
        /*0e84*/ 	.word	0x000368b0
        /*0e88*/ 	.short	0x010a
        /*0e8a*/ 	.byte	0x3f
	.zero		1


	//   ....[27]....
        /*0e8c*/ 	.word	0x0000a900
        /*0e90*/ 	.word	0x00000062
        /*0e94*/ 	.word	0x00000000
        /*0e98*/ 	.short	0x0101
        /*0e9a*/ 	.byte	0x3f
	.zero		1


	//   ....[28]....
        /*0e9c*/ 	.word	0x0000b1d0
        /*0ea0*/ 	.word	0x00000002
        /*0ea4*/ 	.word	0x00036800
        /*0ea8*/ 	.short	0x010a
        /*0eaa*/ 	.byte	0x3f
	.zero		1


	//   ....[29]....
        /*0eac*/ 	.word	0x0000b220
        /*0eb0*/ 	.word	0x00000002
        /*0eb4*/ 	.word	0x00036800
        /*0eb8*/ 	.short	0x010a
        /*0eba*/ 	.byte	0x3f
	.zero		1


	//   ....[30]....
        /*0ebc*/ 	.word	0x0000bd40
        /*0ec0*/ 	.word	0x00000002
        /*0ec4*/ 	.word	0x00036800
        /*0ec8*/ 	.short	0x010a
        /*0eca*/ 	.byte	0x3f
	.zero		1


	//   ....[31]....
        /*0ecc*/ 	.word	0x0000e700
        /*0ed0*/ 	.word	0x00000002
        /*0ed4*/ 	.word	0x00036800
        /*0ed8*/ 	.short	0x010a
        /*0eda*/ 	.byte	0x3f
	.zero		1


	//   ....[32]....
        /*0edc*/ 	.word	0x000111c0
        /*0ee0*/ 	.word	0x00000000
        /*0ee4*/ 	.word	0x00036830
        /*0ee8*/ 	.short	0x010a
        /*0eea*/ 	.byte	0x3f
	.zero		1


	//   ....[33]....
        /*0eec*/ 	.word	0x00011240
        /*0ef0*/ 	.word	0x00000000
        /*0ef4*/ 	.word	0x00036830
        /*0ef8*/ 	.short	0x010a
        /*0efa*/ 	.byte	0x3f
	.zero		1


	//   ....[34]....
        /*0efc*/ 	.word	0x00016130
        /*0f00*/ 	.word	0x00000007
        /*0f04*/ 	.word	0x00000000
        /*0f08*/ 	.short	0x0101
        /*0f0a*/ 	.byte	0x3f
	.zero		1


	//   ....[35]....
        /*0f0c*/ 	.word	0x00016c10
        /*0f10*/ 	.word	0x0000000c
        /*0f14*/ 	.word	0x00036830
        /*0f18*/ 	.short	0x010a
        /*0f1a*/ 	.byte	0x3f
	.zero		1


	//   ....[36]....
        /*0f1c*/ 	.word	0x00016c90
        /*0f20*/ 	.word	0x0000000c
        /*0f24*/ 	.word	0x00036830
        /*0f28*/ 	.short	0x010a
        /*0f2a*/ 	.byte	0x3f
	.zero		1


	//   ....[37]....
        /*0f2c*/ 	.word	0x0001a320
        /*0f30*/ 	.word	0x0000000e
        /*0f34*/ 	.word	0x00036850
        /*0f38*/ 	.short	0x010a
        /*0f3a*/ 	.byte	0x3f
	.zero		1


	//   ....[38]....
        /*0f3c*/ 	.word	0x0001a370
        /*0f40*/ 	.word	0x0000000e
        /*0f44*/ 	.word	0x00036850
        /*0f48*/ 	.short	0x010a
        /*0f4a*/ 	.byte	0x3f
	.zero		1


	//   ....[39]....
        /*0f4c*/ 	.word	0x0001bc70
        /*0f50*/ 	.word	0x0000000c
        /*0f54*/ 	.word	0x00000000
        /*0f58*/ 	.short	0x0101
        /*0f5a*/ 	.byte	0x3f
	.zero		1


	//   ....[40]....
        /*0f5c*/ 	.word	0x0001bce0
        /*0f60*/ 	.word	0x0000000e
        /*0f64*/ 	.word	0x00000000
        /*0f68*/ 	.short	0x0101
        /*0f6a*/ 	.byte	0x3f
	.zero		1


	//   ....[41]....
        /*0f6c*/ 	.word	0x0001c610
        /*0f70*/ 	.word	0x00000000
        /*0f74*/ 	.word	0x00036850
        /*0f78*/ 	.short	0x010a
        /*0f7a*/ 	.byte	0x3f
	.zero		1


	//   ....[42]....
        /*0f7c*/ 	.word	0x0001c6b0
        /*0f80*/ 	.word	0x00000000
        /*0f84*/ 	.word	0x00036850
        /*0f88*/ 	.short	0x010a
        /*0f8a*/ 	.byte	0x3f
	.zero		1


	//   ....[43]....
        /*0f8c*/ 	.word	0x0001cc00
        /*0f90*/ 	.word	0x00000008
        /*0f94*/ 	.word	0x00000000
        /*0f98*/ 	.short	0x0101
        /*0f9a*/ 	.byte	0x3f
	.zero		1


	//   ....[44]....
        /*0f9c*/ 	.word	0x0001e930
        /*0fa0*/ 	.word	0x00000003
        /*0fa4*/ 	.word	0x00000000
        /*0fa8*/ 	.short	0x0101
        /*0faa*/ 	.byte	0x3f
	.zero		1


	//   ....[45]....
        /*0fac*/ 	.word	0x0001f290
        /*0fb0*/ 	.word	0x00000006
        /*0fb4*/ 	.word	0x00000000
        /*0fb8*/ 	.short	0x0101
        /*0fba*/ 	.byte	0x3f
	.zero		1


	//   ....[46]....
        /*0fbc*/ 	.word	0x000228a0
        /*0fc0*/ 	.word	0x00000012
        /*0fc4*/ 	.word	0x00036820
        /*0fc8*/ 	.short	0x010a
        /*0fca*/ 	.byte	0x3f
	.zero		1


	//   ....[47]....
        /*0fcc*/ 	.word	0x00022970
        /*0fd0*/ 	.word	0x00000005
        /*0fd4*/ 	.word	0x000368a0
        /*0fd8*/ 	.short	0x010a
        /*0fda*/ 	.byte	0x3f
	.zero		1


	//   ....[48]....
        /*0fdc*/ 	.word	0x00022da0
        /*0fe0*/ 	.word	0x00000005
        /*0fe4*/ 	.word	0x000368c0
        /*0fe8*/ 	.short	0x010a
        /*0fea*/ 	.byte	0x3f
	.zero		1


	//   ....[49]....
        /*0fec*/ 	.word	0x000232f0
        /*0ff0*/ 	.word	0x00000006
        /*0ff4*/ 	.word	0x000368a0
        /*0ff8*/ 	.short	0x010a
        /*0ffa*/ 	.byte	0x3f
	.zero		1


	//   ....[50]....
        /*0ffc*/ 	.word	0x00023740
        /*1000*/ 	.word	0x00000006
        /*1004*/ 	.word	0x000368c0
        /*1008*/ 	.short	0x010a
        /*100a*/ 	.byte	0x3f
	.zero		1


	//   ....[51]....
        /*100c*/ 	.word	0x000247a0
        /*1010*/ 	.word	0x00000000
        /*1014*/ 	.word	0x00036840
        /*1018*/ 	.short	0x010a
        /*101a*/ 	.byte	0x3f
	.zero		1


	//   ....[52]....
        /*101c*/ 	.word	0x00025720
        /*1020*/ 	.word	0x00000012
        /*1024*/ 	.word	0x00036800
        /*1028*/ 	.short	0x0107
        /*102a*/ 	.byte	0x3f
	.zero		1


	//   ....[53]....
        /*102c*/ 	.word	0x00025820
        /*1030*/ 	.word	0x00000012
        /*1034*/ 	.word	0x00036800
        /*1038*/ 	.short	0x0101
        /*103a*/ 	.byte	0x3f
	.zero		1


	//   ....[54]....
        /*103c*/ 	.word	0x00025840
        /*1040*/ 	.word	0x00000012
        /*1044*/ 	.word	0x00036820
        /*1048*/ 	.short	0x010a
        /*104a*/ 	.byte	0x3f
	.zero		1


	//   ....[55]....
        /*104c*/ 	.word	0x00025c00
        /*1050*/ 	.word	0x00000003
        /*1054*/ 	.word	0x00036840
        /*1058*/ 	.short	0x010a
        /*105a*/ 	.byte	0x3f
	.zero		1


	//   ....[56]....
        /*105c*/ 	.word	0x00026090
        /*1060*/ 	.word	0x00000002
        /*1064*/ 	.word	0x00036860
        /*1068*/ 	.short	0x010a
        /*106a*/ 	.byte	0x3f
	.zero		1


	//   ....[57]....
        /*106c*/ 	.word	0x00026830
        /*1070*/ 	.word	0x00000003
        /*1074*/ 	.word	0x00036840
        /*1078*/ 	.short	0x010a
        /*107a*/ 	.byte	0x3f
	.zero		1


	//   ....[58]....
        /*107c*/ 	.word	0x00026cc0
        /*1080*/ 	.word	0x00000002
        /*1084*/ 	.word	0x00036860
        /*1088*/ 	.short	0x010a
        /*108a*/ 	.byte	0x3f
	.zero		1


	//   ....[59]....
        /*108c*/ 	.word	0x000273c0
        /*1090*/ 	.word	0x00000003
        /*1094*/ 	.word	0x00036840
        /*1098*/ 	.short	0x010a
        /*109a*/ 	.byte	0x3f
	.zero		1


	//   ....[60]....
        /*109c*/ 	.word	0x00027840
        /*10a0*/ 	.word	0x00000002
        /*10a4*/ 	.word	0x00036860
        /*10a8*/ 	.short	0x010a
        /*10aa*/ 	.byte	0x3f
	.zero		1


	//   ....[61]....
        /*10ac*/ 	.word	0x00027ee0
        /*10b0*/ 	.word	0x00000000
        /*10b4*/ 	.word	0x00036860
        /*10b8*/ 	.short	0x010a
        /*10ba*/ 	.byte	0x3f
	.zero		1


	//   ....[62]....
        /*10bc*/ 	.word	0x00029220
        /*10c0*/ 	.word	0x00000000
        /*10c4*/ 	.word	0x00036820
        /*10c8*/ 	.short	0x010a
        /*10ca*/ 	.byte	0x3f
	.zero		1


	//   ....[63]....
        /*10cc*/ 	.word	0x00029420
        /*10d0*/ 	.word	0x00000006
        /*10d4*/ 	.word	0x00000000
        /*10d8*/ 	.short	0x010a
        /*10da*/ 	.byte	0x3f
	.zero		1


	//   ....[64]....
        /*10dc*/ 	.word	0x00029450
        /*10e0*/ 	.word	0x00000007
        /*10e4*/ 	.word	0x00000000
        /*10e8*/ 	.short	0x010a
        /*10ea*/ 	.byte	0x3f
	.zero		1


	//   ....[65]....
        /*10ec*/ 	.word	0x000294b0
        /*10f0*/ 	.word	0x00000004
        /*10f4*/ 	.word	0x00000000
        /*10f8*/ 	.short	0x010a
        /*10fa*/ 	.byte	0x3f
	.zero		1


	//   ....[66]....
        /*10fc*/ 	.word	0x000294e0
        /*1100*/ 	.word	0x00000003
        /*1104*/ 	.word	0x00000000
        /*1108*/ 	.short	0x010a
        /*110a*/ 	.byte	0x3f
	.zero		1


	//   ....[67]....
        /*110c*/ 	.word	0x00029540
        /*1110*/ 	.word	0x00000062
        /*1114*/ 	.word	0x00036890
        /*1118*/ 	.short	0x010a
        /*111a*/ 	.byte	0x3f
	.zero		1


	//   ....[68]....
        /*111c*/ 	.word	0x00029590
        /*1120*/ 	.word	0x00000062
        /*1124*/ 	.word	0x00036890
        /*1128*/ 	.short	0x010a
        /*112a*/ 	.byte	0x3f
	.zero		1


	//   ....[69]....
        /*112c*/ 	.word	0x000295e0
        /*1130*/ 	.word	0x00000062
        /*1134*/ 	.word	0x00036890
        /*1138*/ 	.short	0x010a
        /*113a*/ 	.byte	0x3f
	.zero		1


	//   ....[70]....
        /*113c*/ 	.word	0x00029630
        /*1140*/ 	.word	0x00000062
        /*1144*/ 	.word	0x000368b0
        /*1148*/ 	.short	0x010a
        /*114a*/ 	.byte	0x3f
	.zero		1


	//   ....[71]....
        /*114c*/ 	.word	0x00029840
        /*1150*/ 	.word	0x00000002
        /*1154*/ 	.word	0x00036800
        /*1158*/ 	.short	0x010a
        /*115a*/ 	.byte	0x3f
	.zero		1


	//   ....[72]....
        /*115c*/ 	.word	0x00029a70
        /*1160*/ 	.word	0x00000002
        /*1164*/ 	.word	0x00036800
        /*1168*/ 	.short	0x010a
        /*116a*/ 	.byte	0x3f
	.zero		1


	//   ....[73]....
        /*116c*/ 	.word	0x00029ac0
        /*1170*/ 	.word	0x00000000
        /*1174*/ 	.word	0x00036830
        /*1178*/ 	.short	0x010a
        /*117a*/ 	.byte	0x3f
	.zero		1


	//   ....[74]....
        /*117c*/ 	.word	0x00029b10
        /*1180*/ 	.word	0x0000000c
        /*1184*/ 	.word	0x00036830
        /*1188*/ 	.short	0x010a
        /*118a*/ 	.byte	0x3f
	.zero		1


	//   ....[75]....
        /*118c*/ 	.word	0x00029b60
        /*1190*/ 	.word	0x0000000e
        /*1194*/ 	.word	0x00036850
        /*1198*/ 	.short	0x010a
        /*119a*/ 	.byte	0x3f
	.zero		1


	//   ....[76]....
        /*119c*/ 	.word	0x00029bb0
        /*11a0*/ 	.word	0x00000000
        /*11a4*/ 	.word	0x00036850
        /*11a8*/ 	.short	0x010a
        /*11aa*/ 	.byte	0x3f
	.zero		1


	//   ....[77]....
        /*11ac*/ 	.word	0x00029d60
        /*11b0*/ 	.word	0x00000012
        /*11b4*/ 	.word	0x00036820
        /*11b8*/ 	.short	0x010a
        /*11ba*/ 	.byte	0x3f
	.zero		1


	//   ....[78]....
        /*11bc*/ 	.word	0x00029db0
        /*11c0*/ 	.word	0x00000005
        /*11c4*/ 	.word	0x000368a0
        /*11c8*/ 	.short	0x010a
        /*11ca*/ 	.byte	0x3f
	.zero		1


	//   ....[79]....
        /*11cc*/ 	.word	0x00029e00
        /*11d0*/ 	.word	0x00000005
        /*11d4*/ 	.word	0x000368c0
        /*11d8*/ 	.short	0x010a
        /*11da*/ 	.byte	0x3f
	.zero		1


	//   ....[80]....
        /*11dc*/ 	.word	0x00029e50
        /*11e0*/ 	.word	0x00000006
        /*11e4*/ 	.word	0x000368a0
        /*11e8*/ 	.short	0x010a
        /*11ea*/ 	.byte	0x3f
	.zero		1


	//   ....[81]....
        /*11ec*/ 	.word	0x00029ea0
        /*11f0*/ 	.word	0x00000006
        /*11f4*/ 	.word	0x000368c0
        /*11f8*/ 	.short	0x010a
        /*11fa*/ 	.byte	0x3f
	.zero		1


	//   ....[82]....
        /*11fc*/ 	.word	0x0002a040
        /*1200*/ 	.word	0x00000000
        /*1204*/ 	.word	0x00036840
        /*1208*/ 	.short	0x010a
        /*120a*/ 	.byte	0x3f
	.zero		1


	//   ....[83]....
        /*120c*/ 	.word	0x0002ac20
        /*1210*/ 	.word	0x00000012
        /*1214*/ 	.word	0x00036820
        /*1218*/ 	.short	0x010a
        /*121a*/ 	.byte	0x3f
	.zero		1


	//   ....[84]....
        /*121c*/ 	.word	0x0002ac70
        /*1220*/ 	.word	0x00000003
        /*1224*/ 	.word	0x00036840
        /*1228*/ 	.short	0x010a
        /*122a*/ 	.byte	0x3f
	.zero		1


	//   ....[85]....
        /*122c*/ 	.word	0x0002acc0
        /*1230*/ 	.word	0x00000002
        /*1234*/ 	.word	0x00036860
        /*1238*/ 	.short	0x010a
        /*123a*/ 	.byte	0x3f
	.zero		1


	//   ....[86]....
        /*123c*/ 	.word	0x0002ad10
        /*1240*/ 	.word	0x00000003
        /*1244*/ 	.word	0x00036840
        /*1248*/ 	.short	0x010a
        /*124a*/ 	.byte	0x3f
	.zero		1


	//   ....[87]....
        /*124c*/ 	.word	0x0002ad60
        /*1250*/ 	.word	0x00000002
        /*1254*/ 	.word	0x00036860
        /*1258*/ 	.short	0x010a
        /*125a*/ 	.byte	0x3f
	.zero		1


	//   ....[88]....
        /*125c*/ 	.word	0x0002adb0
        /*1260*/ 	.word	0x00000003
        /*1264*/ 	.word	0x00036840
        /*1268*/ 	.short	0x010a
        /*126a*/ 	.byte	0x3f
	.zero		1


	//   ....[89]....
        /*126c*/ 	.word	0x0002ae00
        /*1270*/ 	.word	0x00000002
        /*1274*/ 	.word	0x00036860
        /*1278*/ 	.short	0x010a
        /*127a*/ 	.byte	0x3f
	.zero		1


	//   ....[90]....
        /*127c*/ 	.word	0x0002ae50
        /*1280*/ 	.word	0x00000000
        /*1284*/ 	.word	0x00036860
        /*1288*/ 	.short	0x010a
        /*128a*/ 	.byte	0x3f
	.zero		1


	//   ....[91]....
        /*128c*/ 	.word	0x0002b9a0
        /*1290*/ 	.word	0x00000000
        /*1294*/ 	.word	0x00036820
        /*1298*/ 	.short	0x010a
        /*129a*/ 	.byte	0x3f
	.zero		1


	//   ....[92]....
        /*129c*/ 	.word	0x0002bb40
        /*12a0*/ 	.word	0x00000006
        /*12a4*/ 	.word	0x00000000
        /*12a8*/ 	.short	0x010a
        /*12aa*/ 	.byte	0x3f
	.zero		1


	//   ....[93]....
        /*12ac*/ 	.word	0x0002bb90
        /*12b0*/ 	.word	0x00000007
        /*12b4*/ 	.word	0x00000000
        /*12b8*/ 	.short	0x010a
        /*12ba*/ 	.byte	0x3f
	.zero		1


	//   ....[94]....
        /*12bc*/ 	.word	0x0002bbe0
        /*12c0*/ 	.word	0x00000004
        /*12c4*/ 	.word	0x00000000
        /*12c8*/ 	.short	0x010a
        /*12ca*/ 	.byte	0x3f
	.zero		1


	//----- nvinfo : EIATTR_NUM_MBARRIERS
	.align		4
.L_667:
        /*12cc*/ 	.byte	0x03, 0x38
        /*12ce*/ 	.short	0x0016


	//----- nvinfo : EIATTR_EXIT_INSTR_OFFSETS
	.align		4
        /*12d0*/ 	.byte	0x04, 0x1c
        /*12d2*/ 	.short	(.L_669 - .L_668)


	//   ....[0]....
.L_668:
        /*12d4*/ 	.word	0x00029530


	//----- nvinfo : EIATTR_MAX_THREADS
	.align		4
.L_669:
        /*12d8*/ 	.byte	0x04, 0x05
        /*12da*/ 	.short	(.L_671 - .L_670)
.L_670:
        /*12dc*/ 	.word	0x00000180
        /*12e0*/ 	.word	0x00000001
        /*12e4*/ 	.word	0x00000001


	//----- nvinfo : EIATTR_CRS_STACK_SIZE
	.align		4
.L_671:
        /*12e8*/ 	.byte	0x04, 0x1e
        /*12ea*/ 	.short	(.L_673 - .L_672)
.L_672:
        /*12ec*/ 	.word	0x00000000


	//----- nvinfo : EIATTR_CBANK_PARAM_SIZE
	.align		4
.L_673:
        /*12f0*/ 	.byte	0x03, 0x19
        /*12f2*/ 	.short	0x0af0


	//----- nvinfo : EIATTR_PARAM_CBANK
	.align		4
        /*12f4*/ 	.byte	0x04, 0x0a
        /*12f6*/ 	.short	(.L_675 - .L_674)
	.align		4
.L_674:
        /*12f8*/ 	.word	index@(.nv.constant0._ZN7cutlass13device_kernelIN5flash11enable_sm90INS1_16FlashAttnFwdSm90INS1_25CollectiveMainloopFwdSm90ILi2EN4cute5tupleIJNS5_1CILi1EEES8_S8_EEENS6_IJNS7_ILi128EEENS7_ILi112EEENS7_ILi192EEEEEELi192ENS_6half_tEfNS_4arch4Sm90ELb0ELb0ELb1ELb1ELb0ELb1ELb0ELb1ELb1ELb1ELb1ELb0EEENS1_21CollectiveEpilogueFwdINS6_IJSA_SC_SB_EEES9_SE_SG_Li256ELb1ELb1ELb1ELb0EEENS1_36VarlenDynamicPersistentTileSchedulerILi128ELi112ELi256ELi128ELb1ELb1ELb1ELb0ELb1ELb1EEEEEEEEEvNT_6ParamsE)
        /*12fc*/ 	.short	0x0210
        /*12fe*/ 	.short	0x0af0


	//----- nvinfo : EIATTR_SW_WAR
	.align		4
.L_675:
        /*1300*/ 	.byte	0x04, 0x36
        /*1302*/ 	.short	(.L_677 - .L_676)
.L_676:
        /*1304*/ 	.word	0x00000008
.L_677:


//--------------------- .nv.info._ZN7cutlass13device_kernelIN5flash11enable_sm90INS1_16FlashAttnFwdSm90INS1_25CollectiveMainloopFwdSm90ILi2EN4cute5tupleIJNS5_1CILi1EEES8_S8_EEENS6_IJNS7_ILi128EEENS7_ILi96EEENS7_ILi192EEEEEELi192ENS_6half_tEfNS_4arch4Sm90ELb0ELb1ELb1ELb0ELb0ELb0ELb0ELb1ELb1ELb1ELb1ELb0EEENS1_21CollectiveEpilogueFwdINS6_IJSA_SC_SB_EEES9_SE_SG_Li256ELb0ELb1ELb1ELb0EEENS1_19SingleTileSchedulerILb0ELb1ELb1ELi128EEEEEEEEEvNT_6ParamsE --------------------------
	.section	.nv.info._ZN7cutlass13device_kernelIN5flash11enable_sm90INS1_16FlashAttnFwdSm90INS1_25CollectiveMainloopFwdSm90ILi2EN4cute5tupleIJNS5_1CILi1EEES8_S8_EEENS6_IJNS7_ILi128EEENS7_ILi96EEENS7_ILi192EEEEEELi192ENS_6half_tEfNS_4arch4Sm90ELb0ELb1ELb1ELb0ELb0ELb0ELb0ELb1ELb1ELb1ELb1ELb0EEENS1_21CollectiveEpilogueFwdINS6_IJSA_SC_SB_EEES9_SE_SG_Li256ELb0ELb1ELb1ELb0EEENS1_19SingleTileSchedulerILb0ELb1ELb1ELi128EEEEEEEEEvNT_6ParamsE,"",@"SHT_CUDA_INFO"
	.sectionflags	@""
	.align	4


	//----- nvinfo : EIATTR_CUDA_API_VERSION
	.align		4
        /*0000*/ 	.byte	0x04, 0x37
        /*0002*/ 	.short	(.L_679 - .L_678)
.L_678:
        /*0004*/ 	.word	0x00000082


	//----- nvinfo : EIATTR_KPARAM_INFO
	.align		4
.L_679:
        /*0008*/ 	.byte	0x04, 0x17
        /*000a*/ 	.short	(.L_681 - .L_680)
.L_680:
        /*000c*/ 	.word	0x00000000
        /*0010*/ 	.short	0x0000
        /*0012*/ 	.short	0x0070
        /*0014*/ 	.byte	0x00, 0xf0, 0x01, 0x28


	//----- nvinfo : EIATTR_SPARSE_MMA_MASK
	.align		4
.L_681:
        /*0018*/ 	.byte	0x03, 0x50
        /*001a*/ 	.short	0x0000


	//----- nvinfo : EIATTR_MAXREG_COUNT
	.align		4
        /*001c*/ 	.byte	0x03, 0x1b
        /*001e*/ 	.short	0x00a8


	//----- nvinfo : EIATTR_NUM_BARRIERS
	.align		4
        /*0020*/ 	.byte	0x02, 0x4c
        /*0022*/ 	.byte	0x09
	.zero		1


	//----- nvinfo : EIATTR_EXTERNS
	.align		4
        /*0024*/ 	.byte	0x04, 0x0f
        /*0026*/ 	.short	(.L_683 - .L_682)


	//   ....[0]....
	.align		4
.L_682:
        /*0028*/ 	.word	index@(__assertfail)


	//----- nvinfo : EIATTR_ANNOTATIONS
	.align		4
.L_683:
        /*002c*/ 	.byte	0x04, 0x55
        /*002e*/ 	.short	(.L_685 - .L_684)


	//   ....[0]....
.L_684:
        /*0030*/ 	.word	0x00000001
        /*0034*/ 	.byte	0x60, 0x09, 0x00, 0x00, 0x01, 0x00, 0x00, 0x00, 0xc0, 0x18, 0x00, 0x00, 0x01, 0x00, 0x00, 0x00
        /*0044*/ 	.byte	0xa0, 0x1a, 0x01, 0x00, 0x01, 0x00, 0x00, 0x00, 0x90, 0x1f, 0x01, 0x00, 0x01, 0x00, 0x00, 0x00
        /*0054*/ 	.byte	0xf0, 0x2f, 0x01, 0x00, 0x01, 0x00, 0x00, 0x00, 0x90, 0x32, 0x01, 0x00, 0x01, 0x00, 0x00, 0x00
        /*0064*/ 	.byte	0x10, 0x3c, 0x01, 0x00, 0x01, 0x00, 0x00, 0x00, 0xe0, 0x45, 0x01, 0x00, 0x01, 0x00, 0x00, 0x00
        /*0074*/ 	.byte	0xc0, 0x54, 0x01, 0x00


	//----- nvinfo : EIATTR_MERCURY_ISA_VERSION
	.align		4
.L_685:
        /*0078*/ 	.byte	0x03, 0x5f
        /*007a*/ 	.short	0x0101


	//----- nvinfo : EIATTR_INT_WARP_WIDE_INSTR_OFFSETS
	.align		4
        /*007c*/ 	.byte	0x04, 0x31
        /*007e*/ 	.short	(.L_687 - .L_686)


	//   ....[0]....
.L_686:
        /*0080*/ 	.word	0x00000130


	//   ....[1]....
        /*0084*/ 	.word	0x00000170


	//   ....[2]....
        /*0088*/ 	.word	0x000001e0


	//----- nvinfo : EIATTR_COOP_GROUP_MASK_REGIDS
	.align		4
.L_687:
        /*008c*/ 	.byte	0x04, 0x29
        /*008e*/ 	.short	(.L_689 - .L_688)


	//   ....[0]....
.L_688:
        /*0090*/ 	.word	0xffffffff


	//   ....[1]....
        /*0094*/ 	.word	0xffffffff


	//   ....[2]....
        /*0098*/ 	.word	0xffffffff


	//   ....[3]....
        /*009c*/ 	.word	0xffffffff


	//   ....[4]....
        /*00a0*/ 	.word	0xffffffff


	//   ....[5]....
        /*00a4*/ 	.word	0xffffffff


	//   ....[6]....
        /*00a8*/ 	.word	0xffffffff


	//   ....[7]....
        /*00ac*/ 	.word	0xffffffff


	//   ....[8]....
        /*00b0*/ 	.word	0xffffffff


	//   ....[9]....
        /*00b4*/ 	.word	0xffffffff


	//   ....[10]....
        /*00b8*/ 	.word	0xffffffff


	//   ....[11]....
        /*00bc*/ 	.word	0xffffffff


	//   ....[12]....
        /*00c0*/ 	.word	0xffffffff


	//   ....[13]....
        /*00c4*/ 	.word	0xffffffff


	//   ....[14]....
        /*00c8*/ 	.word	0xffffffff


	//   ....[15]....
        /*00cc*/ 	.word	0xffffffff


	//   ....[16]....
        /*00d0*/ 	.word	0xffffffff


	//   ....[17]....
        /*00d4*/ 	.word	0xffffffff


	//   ....[18]....
        /*00d8*/ 	.word	0xffffffff


	//   ....[19]....
        /*00dc*/ 	.word	0xffffffff


	//   ....[20]....
        /*00e0*/ 	.word	0xffffffff


	//   ....[21]....
        /*00e4*/ 	.word	0xffffffff


	//   ....[22]....
        /*00e8*/ 	.word	0xffffffff


	//   ....[23]....
        /*00ec*/ 	.word	0xffffffff


	//   ....[24]....
        /*00f0*/ 	.word	0xffffffff


	//   ....[25]....
        /*00f4*/ 	.word	0xffffffff


	//   ....[26]....
        /*00f8*/ 	.word	0xffffffff


	//   ....[27]....
        /*00fc*/ 	.word	0xffffffff


	//   ....[28]....
        /*0100*/ 	.word	0xffffffff


	//   ....[29]....
        /*0104*/ 	.word	0xffffffff


	//   ....[30]....
        /*0108*/ 	.word	0xffffffff


	//   ....[31]....
        /*010c*/ 	.word	0xffffffff


	//   ....[32]....
        /*0110*/ 	.word	0xffffffff


	//   ....[33]....
        /*0114*/ 	.word	0xffffffff


	//   ....[34]....
        /*0118*/ 	.word	0xffffffff


	//   ....[35]....
        /*011c*/ 	.word	0xffffffff


	//   ....[36]....
        /*0120*/ 	.word	0xffffffff


	//   ....[37]....
        /*0124*/ 	.word	0xffffffff


	//   ....[38]....
        /*0128*/ 	.word	0xffffffff


	//   ....[39]....
        /*012c*/ 	.word	0xffffffff


	//   ....[40]....
        /*0130*/ 	.word	0xffffffff


	//   ....[41]....
        /*0134*/ 	.word	0xffffffff


	//   ....[42]....
        /*0138*/ 	.word	0xffffffff


	//   ....[43]....
        /*013c*/ 	.word	0xffffffff


	//   ....[44]....
        /*0140*/ 	.word	0xffffffff


	//   ....[45]....
        /*0144*/ 	.word	0xffffffff


	//   ....[46]....
        /*0148*/ 	.word	0xffffffff


	//   ....[47]....
        /*014c*/ 	.word	0xffffffff


	//   ....[48]....
        /*0150*/ 	.word	0xffffffff


	//   ....[49]....
        /*0154*/ 	.word	0xffffffff


	//   ....[50]....
        /*0158*/ 	.word	0xffffffff


	//   ....[51]....
        /*015c*/ 	.word	0xffffffff


	//   ....[52]....
        /*0160*/ 	.word	0xffffffff


	//   ....[53]....
        /*0164*/ 	.word	0xffffffff


	//   ....[54]....
        /*0168*/ 	.word	0xffffffff


	//   ....[55]....
        /*016c*/ 	.word	0xffffffff


	//   ....[56]....
        /*0170*/ 	.word	0xffffffff


	//   ....[57]....
        /*0174*/ 	.word	0xffffffff


	//   ....[58]....
        /*0178*/ 	.word	0xffffffff


	//   ....[59]....
        /*017c*/ 	.word	0xffffffff


	//   ....[60]....
        /*0180*/ 	.word	0xffffffff


	//   ....[61]....
        /*0184*/ 	.word	0x0500000f


	//   ....[62]....
        /*0188*/ 	.word	0x0500000f


	//   ....[63]....
        /*018c*/ 	.word	0x0500000f


	//   ....[64]....
        /*0190*/ 	.word	0x0500000f


	//   ....[65]....
        /*0194*/ 	.word	0x0500000f


	//   ....[66]....
        /*0198*/ 	.word	0x0500000f


	//   ....[67]....
        /*019c*/ 	.word	0x0500000f


	//   ....[68]....
        /*01a0*/ 	.word	0x0500000f


	//   ....[69]....
        /*01a4*/ 	.word	0x0500000f


	//   ....[70]....
        /*01a8*/ 	.word	0x0500000f


	//   ....[71]....
        /*01ac*/ 	.word	0x0500000f


	//   ....[72]....
        /*01b0*/ 	.word	0x0500000f


	//   ....[73]....
        /*01b4*/ 	.word	0x0500000f


	//   ....[74]....
        /*01b8*/ 	.word	0x0500000f


	//   ....[75]....
        /*01bc*/ 	.word	0x0500000f


	//   ....[76]....
        /*01c0*/ 	.word	0x0500000f


	//   ....[77]....
        /*01c4*/ 	.word	0x0500000f


	//   ....[78]....
        /*01c8*/ 	.word	0x0500000f


	//----- nvinfo : EIATTR_COOP_GROUP_INSTR_OFFSETS
	.align		4
.L_689:
        /*01cc*/ 	.byte	0x04, 0x28
        /*01ce*/ 	.short	(.L_691 - .L_690)


	//   ....[0]....
.L_690:
        /*01d0*/ 	.word	0x00000060


	//   ....[1]....
        /*01d4*/ 	.word	0x00000140


	//   ....[2]....
        /*01d8*/ 	.word	0x00000190


	//   ....[3]....
        /*01dc*/ 	.word	0x000003c0


	//   ....[4]....
        /*01e0*/ 	.word	0x00000520


	//   ....[5]....
        /*01e4*/ 	.word	0x00000640


	//   ....[6]....
        /*01e8*/ 	.word	0x000007a0


	//   ....[7]....
        /*01ec*/ 	.word	0x000016c0


	//   ....[8]....
        /*01f0*/ 	.word	0x00002570


	//   ....[9]....
        /*01f4*/ 	.word	0x00003250


	//   ....[10]....
        /*01f8*/ 	.word	0x00003b50


	//   ....[11]....
        /*01fc*/ 	.word	0x00003b80


	//   ....[12]....
        /*0200*/ 	.word	0x00003f30


	//   ....[13]....
        /*0204*/ 	.word	0x00003fe0


	//   ....[14]....
        /*0208*/ 	.word	0x00006340


	//   ....[15]....
        /*020c*/ 	.word	0x00006930


	//   ....[16]....
        /*0210*/ 	.word	0x000072e0


	//   ....[17]....
        /*0214*/ 	.word	0x000073d0


	//   ....[18]....
        /*0218*/ 	.word	0x000079a0


	//   ....[19]....
        /*021c*/ 	.word	0x00007a00


	//   ....[20]....
        /*0220*/ 	.word	0x00009cb0


	//   ....[21]....
        /*0224*/ 	.word	0x00009ce0


	//   ....[22]....
        /*0228*/ 	.word	0x0000a050


	//   ....[23]....
        /*022c*/ 	.word	0x0000a0b0


	//   ....[24]....
        /*0230*/ 	.word	0x0000be40


	//   ....[25]....
        /*0234*/ 	.word	0x0000c1c0


	//   ....[26]....
        /*0238*/ 	.word	0x0000cf70


	//   ....[27]....
        /*023c*/ 	.word	0x0000d090


	//   ....[28]....
        /*0240*/ 	.word	0x0000d650


	//   ....[29]....
        /*0244*/ 	.word	0x0000d6a0


	//   ....[30]....
        /*0248*/ 	.word	0x0000e720


	//   ....[31]....
        /*024c*/ 	.word	0x0000e750


	//   ....[32]....
        /*0250*/ 	.word	0x0000e840


	//   ....[33]....
        /*0254*/ 	.word	0x0000e850


	//   ....[34]....
        /*0258*/ 	.word	0x0000f8a0


	//   ....[35]....
        /*025c*/ 	.word	0x0000f900


	//   ....[36]....
        /*0260*/ 	.word	0x0000f940


	//   ....[37]....
        /*0264*/ 	.word	0x0000f970


	//   ....[38]....
        /*0268*/ 	.word	0x0000f9a0


	//   ....[39]....
        /*026c*/ 	.word	0x0000f9c0


	//   ....[40]....
        /*0270*/ 	.word	0x00010340


	//   ....[41]....
        /*0274*/ 	.word	0x00010350


	//   ....[42]....
        /*0278*/ 	.word	0x000110c0


	//   ....[43]....
        /*027c*/ 	.word	0x00011fb0


	//   ....[44]....
        /*0280*/ 	.word	0x00012970


	//   ....[45]....
        /*0284*/ 	.word	0x000129b0


	//   ....[46]....
        /*0288*/ 	.word	0x000129e0


	//   ....[47]....
        /*028c*/ 	.word	0x00012a30


	//   ....[48]....
        /*0290*/ 	.word	0x00012ac0


	//   ....[49]....
        /*0294*/ 	.word	0x00012ae0


	//   ....[50]....
        /*0298*/ 	.word	0x00012b70


	//   ....[51]....
        /*029c*/ 	.word	0x00012ba0


	//   ....[52]....
        /*02a0*/ 	.word	0x00012c20


	//   ....[53]....
        /*02a4*/ 	.word	0x00012c50


	//   ....[54]....
        /*02a8*/ 	.word	0x00012cd0


	//   ....[55]....
        /*02ac*/ 	.word	0x00012d00


	//   ....[56]....
        /*02b0*/ 	.word	0x00012d80


	//   ....[57]....
        /*02b4*/ 	.word	0x00012db0


	//   ....[58]....
        /*02b8*/ 	.word	0x00012e20


	//   ....[59]....
        /*02bc*/ 	.word	0x00012e50


	//   ....[60]....
        /*02c0*/ 	.word	0x00015450


	//   ....[61]....
        /*02c4*/ 	.word	0x00015a90


	//   ....[62]....
        /*02c8*/ 	.word	0x00015c00


	//   ....[63]....
        /*02cc*/ 	.word	0x00015c60


	//   ....[64]....
        /*02d0*/ 	.word	0x00015da0


	//   ....[65]....
        /*02d4*/ 	.word	0x00015e10


	//   ....[66]....
        /*02d8*/ 	.word	0x00015f10


	//   ....[67]....
        /*02dc*/ 	.word	0x00015f80


	//   ....[68]....
        /*02e0*/ 	.word	0x00016080


	//   ....[69]....
        /*02e4*/ 	.word	0x000160f0


	//   ....[70]....
        /*02e8*/ 	.word	0x000161f0


	//   ....[71]....
        /*02ec*/ 	.word	0x00016260


	//   ....[72]....
        /*02f0*/ 	.word	0x00016360


	//   ....[73]....
        /*02f4*/ 	.word	0x000163d0


	//   ....[74]....
        /*02f8*/ 	.word	0x000164d0


	//   ....[75]....
        /*02fc*/ 	.word	0x00016530


	//   ....[76]....
        /*0300*/ 	.word	0x00016620


	//   ....[77]....
        /*0304*/ 	.word	0x00016670


	//   ....[78]....
        /*0308*/ 	.word	0x00016a70


	//----- nvinfo : EIATTR_REG_RECONFIG
	.align		4
.L_691:
        /*030c*/ 	.byte	0x01, 0x54
	.zero		2


	//----- nvinfo : EIATTR_SYSCALL_OFFSETS
	.align		4
        /*0310*/ 	.byte	0x04, 0x46
        /*0312*/ 	.short	(.L_693 - .L_692)


	//   ....[0]....
.L_692:
        /*0314*/ 	.word	0x00001880


	//   ....[1]....
        /*0318*/ 	.word	0x00011c20


	//   ....[2]....
        /*031c*/ 	.word	0x00011d60


	//   ....[3]....
        /*0320*/ 	.word	0x00011e50


	//   ....[4]....
        /*0324*/ 	.word	0x000125c0


	//----- nvinfo : EIATTR_MBARRIER_INSTR_OFFSETS
	.align		4
.L_693:
        /*0328*/ 	.byte	0x04, 0x39
        /*032a*/ 	.short	(.L_695 - .L_694)


	//   ....[0]....
.L_694:
        /*032c*/ 	.word	0x00000270
        /*0330*/ 	.word	0x000000ff
        /*0334*/ 	.word	0x00030800
        /*0338*/ 	.short	0x0100
        /*033a*/ 	.byte	0x08
	.zero		1


	//   ....[1]....
        /*033c*/ 	.word	0x00000280
        /*0340*/ 	.word	0x000000ff
        /*0344*/ 	.word	0x00030820
        /*0348*/ 	.short	0x0100
        /*034a*/ 	.byte	0x08
	.zero		1


	//   ....[2]....
        /*034c*/ 	.word	0x00000370
        /*0350*/ 	.word	0x000000ff
        /*0354*/ 	.word	0x00030830
        /*0358*/ 	.short	0x0100
        /*035a*/ 	.byte	0x08
	.zero		1


	//   ....[3]....
        /*035c*/ 	.word	0x00000380
        /*0360*/ 	.word	0x000000ff
        /*0364*/ 	.word	0x00030840
        /*0368*/ 	.short	0x0100
        /*036a*/ 	.byte	0x08
	.zero		1


	//   ....[4]....
        /*036c*/ 	.word	0x00000390
        /*0370*/ 	.word	0x000000ff
        /*0374*/ 	.word	0x00030838
        /*0378*/ 	.short	0x0100
        /*037a*/ 	.byte	0x08
	.zero		1


	//   ....[5]....
        /*037c*/ 	.word	0x000003a0
        /*0380*/ 	.word	0x000000ff
        /*0384*/ 	.word	0x00030848
        /*0388*/ 	.short	0x0100
        /*038a*/ 	.byte	0x08
	.zero		1


	//   ....[6]....
        /*038c*/ 	.word	0x000004d0
        /*0390*/ 	.word	0x000000ff
        /*0394*/ 	.word	0x00030850
        /*0398*/ 	.short	0x0100
        /*039a*/ 	.byte	0x08
	.zero		1


	//   ....[7]....
        /*039c*/ 	.word	0x000004e0
        /*03a0*/ 	.word	0x000000ff
        /*03a4*/ 	.word	0x00030860
        /*03a8*/ 	.short	0x0100
        /*03aa*/ 	.byte	0x08
	.zero		1


	//   ....[8]....
        /*03ac*/ 	.word	0x000004f0
        /*03b0*/ 	.word	0x000000ff
        /*03b4*/ 	.word	0x00030858
        /*03b8*/ 	.short	0x0100
        /*03ba*/ 	.byte	0x08
	.zero		1


	//   ....[9]....
        /*03bc*/ 	.word	0x00000500
        /*03c0*/ 	.word	0x000000ff
        /*03c4*/ 	.word	0x00030868
        /*03c8*/ 	.short	0x0100
        /*03ca*/ 	.byte	0x08
	.zero		1


	//   ....[10]....
        /*03cc*/ 	.word	0x000005f0
        /*03d0*/ 	.word	0x000000ff
        /*03d4*/ 	.word	0x00030870
        /*03d8*/ 	.short	0x0100
        /*03da*/ 	.byte	0x06
	.zero		1


	//   ....[11]....
        /*03dc*/ 	.word	0x00000600
        /*03e0*/ 	.word	0x000000ff
        /*03e4*/ 	.word	0x00030880
        /*03e8*/ 	.short	0x0100
        /*03ea*/ 	.byte	0x06
	.zero		1


	//   ....[12]....
        /*03ec*/ 	.word	0x00000610
        /*03f0*/ 	.word	0x000000ff
        /*03f4*/ 	.word	0x00030878
        /*03f8*/ 	.short	0x0100
        /*03fa*/ 	.byte	0x06
	.zero		1


	//   ....[13]....
        /*03fc*/ 	.word	0x00000620
        /*0400*/ 	.word	0x000000ff
        /*0404*/ 	.word	0x00030888
        /*0408*/ 	.short	0x0100
        /*040a*/ 	.byte	0x06
	.zero		1


	//   ....[14]....
        /*040c*/ 	.word	0x00000750
        /*0410*/ 	.word	0x000000ff
        /*0414*/ 	.word	0x00030890
        /*0418*/ 	.short	0x0100
        /*041a*/ 	.byte	0x08
	.zero		1


	//   ....[15]....
        /*041c*/ 	.word	0x00000760
        /*0420*/ 	.word	0x000000ff
        /*0424*/ 	.word	0x000308a0
        /*0428*/ 	.short	0x0100
        /*042a*/ 	.byte	0x08
	.zero		1


	//   ....[16]....
        /*042c*/ 	.word	0x00000770
        /*0430*/ 	.word	0x000000ff
        /*0434*/ 	.word	0x00030898
        /*0438*/ 	.short	0x0100
        /*043a*/ 	.byte	0x08
	.zero		1


	//   ....[17]....
        /*043c*/ 	.word	0x00000780
        /*0440*/ 	.word	0x000000ff
        /*0444*/ 	.word	0x000308a8
        /*0448*/ 	.short	0x0100
        /*044a*/ 	.byte	0x08
	.zero		1


	//   ....[18]....
        /*044c*/ 	.word	0x000008b0
        /*0450*/ 	.word	0x000000ff
        /*0454*/ 	.word	0x000308b0
        /*0458*/ 	.short	0x0100
        /*045a*/ 	.byte	0x08
	.zero		1


	//   ....[19]....
        /*045c*/ 	.word	0x000008c0
        /*0460*/ 	.word	0x000000ff
        /*0464*/ 	.word	0x000308c0
        /*0468*/ 	.short	0x0100
        /*046a*/ 	.byte	0x08
	.zero		1


	//   ....[20]....
        /*046c*/ 	.word	0x000008d0
        /*0470*/ 	.word	0x000000ff
        /*0474*/ 	.word	0x000308b8
        /*0478*/ 	.short	0x0100
        /*047a*/ 	.byte	0x08
	.zero		1


	//   ....[21]....
        /*047c*/ 	.word	0x000008e0
        /*0480*/ 	.word	0x000000ff
        /*0484*/ 	.word	0x000308c8
        /*0488*/ 	.short	0x0100
        /*048a*/ 	.byte	0x08
	.zero		1


	//   ....[22]....
        /*048c*/ 	.word	0x000018a0
        /*0490*/ 	.word	0x000000ff
        /*0494*/ 	.word	0x00030800
        /*0498*/ 	.short	0x010a
        /*049a*/ 	.byte	0x3a
	.zero		1


	//   ....[23]....
        /*049c*/ 	.word	0x00001930
        /*04a0*/ 	.word	0x000000ff
        /*04a4*/ 	.word	0x00030830
        /*04a8*/ 	.short	0x010a
        /*04aa*/ 	.byte	0x3a
	.zero		1


	//   ....[24]....
        /*04ac*/ 	.word	0x000019c0
        /*04b0*/ 	.word	0x000000ff
        /*04b4*/ 	.word	0x00030830
        /*04b8*/ 	.short	0x010a
        /*04ba*/ 	.byte	0x3a
	.zero		1


	//   ....[25]....
        /*04bc*/ 	.word	0x00002630
        /*04c0*/ 	.word	0x0000000b
        /*04c4*/ 	.word	0x00000000
        /*04c8*/ 	.short	0x0101
        /*04ca*/ 	.byte	0x3f
	.zero		1


	//   ....[26]....
        /*04cc*/ 	.word	0x00004ec0
        /*04d0*/ 	.word	0x000000ff
        /*04d4*/ 	.word	0x00030830
        /*04d8*/ 	.short	0x010a
        /*04da*/ 	.byte	0x3d
	.zero		1


	//   ....[27]....
        /*04dc*/ 	.word	0x00004f00
        /*04e0*/ 	.word	0x000000ff
        /*04e4*/ 	.word	0x00030830
        /*04e8*/ 	.short	0x010a
        /*04ea*/ 	.byte	0x3d
	.zero		1


	//   ....[28]....
        /*04ec*/ 	.word	0x00005960
        /*04f0*/ 	.word	0x000000ff
        /*04f4*/ 	.word	0x00030850
        /*04f8*/ 	.short	0x010a
        /*04fa*/ 	.byte	0x0e
	.zero		1


	//   ....[29]....
        /*04fc*/ 	.word	0x000059a0
        /*0500*/ 	.word	0x000000ff
        /*0504*/ 	.word	0x00030850
        /*0508*/ 	.short	0x010a
        /*050a*/ 	.byte	0x0e
	.zero		1


	//   ....[30]....
        /*050c*/ 	.word	0x00006330
        /*0510*/ 	.word	0x00000091
        /*0514*/ 	.word	0x00000000
        /*0518*/ 	.short	0x0101
        /*051a*/ 	.byte	0x3f
	.zero		1


	//   ....[31]....
        /*051c*/ 	.word	0x00007e00
        /*0520*/ 	.word	0x00000015
        /*0524*/ 	.word	0x00000000
        /*0528*/ 	.short	0x0101
        /*052a*/ 	.byte	0x3f
	.zero		1


	//   ....[32]....
        /*052c*/ 	.word	0x00008770
        /*0530*/ 	.word	0x000000ff
        /*0534*/ 	.word	0x00030830
        /*0538*/ 	.short	0x010a
        /*053a*/ 	.byte	0x39
	.zero		1


	//   ....[33]....
        /*053c*/ 	.word	0x000087b0
        /*0540*/ 	.word	0x000000ff
        /*0544*/ 	.word	0x00030830
        /*0548*/ 	.short	0x010a
        /*054a*/ 	.byte	0x39
	.zero		1


	//   ....[34]....
        /*054c*/ 	.word	0x00009210
        /*0550*/ 	.word	0x000000ff
        /*0554*/ 	.word	0x00030850
        /*0558*/ 	.short	0x010a
        /*055a*/ 	.byte	0x0e
	.zero		1


	//   ....[35]....
        /*055c*/ 	.word	0x00009250
        /*0560*/ 	.word	0x000000ff
        /*0564*/ 	.word	0x00030850
        /*0568*/ 	.short	0x010a
        /*056a*/ 	.byte	0x0e
	.zero		1


	//   ....[36]....
        /*056c*/ 	.word	0x0000a5d0
        /*0570*/ 	.word	0x0000000e
        /*0574*/ 	.word	0x00000000
        /*0578*/ 	.short	0x0101
        /*057a*/ 	.byte	0x3f
	.zero		1


	//   ....[37]....
        /*057c*/ 	.word	0x0000a690
        /*0580*/ 	.word	0x0000000e
        /*0584*/ 	.word	0x00000000
        /*0588*/ 	.short	0x0101
        /*058a*/ 	.byte	0x3f
	.zero		1


	//   ....[38]....
        /*058c*/ 	.word	0x0000ab60
        /*0590*/ 	.word	0x000000ff
        /*0594*/ 	.word	0x00030830
        /*0598*/ 	.short	0x010a
        /*059a*/ 	.byte	0x39
	.zero		1


	//   ....[39]....
        /*059c*/ 	.word	0x0000aba0
        /*05a0*/ 	.word	0x000000ff
        /*05a4*/ 	.word	0x00030830
        /*05a8*/ 	.short	0x010a
        /*05aa*/ 	.byte	0x39
	.zero		1


	//   ....[40]....
        /*05ac*/ 	.word	0x0000b600
        /*05b0*/ 	.word	0x000000ff
        /*05b4*/ 	.word	0x00030850
        /*05b8*/ 	.short	0x010a
        /*05ba*/ 	.byte	0x0e
	.zero		1


	//   ....[41]....
        /*05bc*/ 	.word	0x0000b640
        /*05c0*/ 	.word	0x000000ff
        /*05c4*/ 	.word	0x00030850
        /*05c8*/ 	.short	0x010a
        /*05ca*/ 	.byte	0x0e
	.zero		1


	//   ....[42]....
        /*05cc*/ 	.word	0x0000bf60
        /*05d0*/ 	.word	0x00000091
        /*05d4*/ 	.word	0x00000000
        /*05d8*/ 	.short	0x0101
        /*05da*/ 	.byte	0x3f
	.zero		1


	//   ....[43]....
        /*05dc*/ 	.word	0x0000daf0
        /*05e0*/ 	.word	0x00000015
        /*05e4*/ 	.word	0x00000000
        /*05e8*/ 	.short	0x0101
        /*05ea*/ 	.byte	0x3f
	.zero		1


	//   ....[44]....
        /*05ec*/ 	.word	0x0000e690
        /*05f0*/ 	.word	0x000000ff
        /*05f4*/ 	.word	0x00030850
        /*05f8*/ 	.short	0x010a
        /*05fa*/ 	.byte	0x05
	.zero		1


	//   ....[45]....
        /*05fc*/ 	.word	0x0000e6d0
        /*0600*/ 	.word	0x000000ff
        /*0604*/ 	.word	0x00030850
        /*0608*/ 	.short	0x010a
        /*060a*/ 	.byte	0x05
	.zero		1


	//   ....[46]....
        /*060c*/ 	.word	0x0000eaf0
        /*0610*/ 	.word	0x0000000b
        /*0614*/ 	.word	0x00000000
        /*0618*/ 	.short	0x0101
        /*061a*/ 	.byte	0x3f
	.zero		1


	//   ....[47]....
        /*061c*/ 	.word	0x0000f9d0
        /*0620*/ 	.word	0x000000ff
        /*0624*/ 	.word	0x00000000
        /*0628*/ 	.short	0x0101
        /*062a*/ 	.byte	0x04
	.zero		1


	//   ....[48]....
        /*062c*/ 	.word	0x000121d0
        /*0630*/ 	.word	0x000000ff
        /*0634*/ 	.word	0x00030840
        /*0638*/ 	.short	0x010a
        /*063a*/ 	.byte	0x26
	.zero		1


	//   ....[49]....
        /*063c*/ 	.word	0x00012f90
        /*0640*/ 	.word	0x000000ff
        /*0644*/ 	.word	0x00030800
        /*0648*/ 	.short	0x0107
        /*064a*/ 	.byte	0x26
	.zero		1


	//   ....[50]....
        /*064c*/ 	.word	0x00013000
        /*0650*/ 	.word	0x000000ff
        /*0654*/ 	.word	0x00030800
        /*0658*/ 	.short	0x0101
        /*065a*/ 	.byte	0x26
	.zero		1


	//   ....[51]....
        /*065c*/ 	.word	0x00013010
        /*0660*/ 	.word	0x000000ff
        /*0664*/ 	.word	0x00030820
        /*0668*/ 	.short	0x010a
        /*066a*/ 	.byte	0x26
	.zero		1


	//   ....[52]....
        /*066c*/ 	.word	0x00013420
        /*0670*/ 	.word	0x000000ff
        /*0674*/ 	.word	0x00030848
        /*0678*/ 	.short	0x010a
        /*067a*/ 	.byte	0x26
	.zero		1


	//   ....[53]....
        /*067c*/ 	.word	0x000137d0
        /*0680*/ 	.word	0x000000ff
        /*0684*/ 	.word	0x00030860
        /*0688*/ 	.short	0x010a
        /*068a*/ 	.byte	0x26
	.zero		1


	//   ....[54]....
        /*068c*/ 	.word	0x00013da0
        /*0690*/ 	.word	0x000000ff
        /*0694*/ 	.word	0x00030840
        /*0698*/ 	.short	0x010a
        /*069a*/ 	.byte	0x26
	.zero		1


	//   ....[55]....
        /*069c*/ 	.word	0x00014160
        /*06a0*/ 	.word	0x000000ff
        /*06a4*/ 	.word	0x00030868
        /*06a8*/ 	.short	0x010a
        /*06aa*/ 	.byte	0x26
	.zero		1


	//   ....[56]....
        /*06ac*/ 	.word	0x00014780
        /*06b0*/ 	.word	0x000000ff
        /*06b4*/ 	.word	0x00030848
        /*06b8*/ 	.short	0x010a
        /*06ba*/ 	.byte	0x26
	.zero		1


	//   ....[57]....
        /*06bc*/ 	.word	0x00014b20
        /*06c0*/ 	.word	0x000000ff
        /*06c4*/ 	.word	0x00030860
        /*06c8*/ 	.short	0x010a
        /*06ca*/ 	.byte	0x26
	.zero		1


	//   ....[58]....
        /*06cc*/ 	.word	0x00014f80
        /*06d0*/ 	.word	0x00000003
        /*06d4*/ 	.word	0x00030860
        /*06d8*/ 	.short	0x010a
        /*06da*/ 	.byte	0x3f
	.zero		1


	//   ....[59]....
        /*06dc*/ 	.word	0x000153e0
        /*06e0*/ 	.word	0x00000002
        /*06e4*/ 	.word	0x00030820
        /*06e8*/ 	.short	0x010a
        /*06ea*/ 	.byte	0x3f
	.zero		1


	//   ....[60]....
        /*06ec*/ 	.word	0x00015580
        /*06f0*/ 	.word	0x00000007
        /*06f4*/ 	.word	0x00000000
        /*06f8*/ 	.short	0x010a
        /*06fa*/ 	.byte	0x3f
	.zero		1


	//   ....[61]....
        /*06fc*/ 	.word	0x000155f0
        /*0700*/ 	.word	0x00000008
        /*0704*/ 	.word	0x00000000
        /*0708*/ 	.short	0x010a
        /*070a*/ 	.byte	0x3f
	.zero		1


	//   ....[62]....
        /*070c*/ 	.word	0x00015650
        /*0710*/ 	.word	0x00000007
        /*0714*/ 	.word	0x00000000
        /*0718*/ 	.short	0x010a
        /*071a*/ 	.byte	0x3f
	.zero		1


	//   ....[63]....
        /*071c*/ 	.word	0x00015680
        /*0720*/ 	.word	0x00000006
        /*0724*/ 	.word	0x00000000
        /*0728*/ 	.short	0x010a
        /*072a*/ 	.byte	0x3f
	.zero		1


	//   ....[64]....
        /*072c*/ 	.word	0x000156f0
        /*0730*/ 	.word	0x00000003
        /*0734*/ 	.word	0x00030800
        /*0738*/ 	.short	0x010a
        /*073a*/ 	.byte	0x3f
	.zero		1


	//   ....[65]....
        /*073c*/ 	.word	0x00015750
        /*0740*/ 	.word	0x00000003
        /*0744*/ 	.word	0x00030830
        /*0748*/ 	.short	0x010a
        /*074a*/ 	.byte	0x3f
	.zero		1


	//   ....[66]....
        /*074c*/ 	.word	0x000157b0
        /*0750*/ 	.word	0x0000000f
        /*0754*/ 	.word	0x00030830
        /*0758*/ 	.short	0x010a
        /*075a*/ 	.byte	0x3f
	.zero		1


	//   ....[67]....
        /*075c*/ 	.word	0x00015810
        /*0760*/ 	.word	0x0000000f
        /*0764*/ 	.word	0x00030850
        /*0768*/ 	.short	0x010a
        /*076a*/ 	.byte	0x3f
	.zero		1


	//   ....[68]....
        /*076c*/ 	.word	0x00015870
        /*0770*/ 	.word	0x00000004
        /*0774*/ 	.word	0x00030830
        /*0778*/ 	.short	0x010a
        /*077a*/ 	.byte	0x3f
	.zero		1


	//   ....[69]....
        /*077c*/ 	.word	0x000158d0
        /*0780*/ 	.word	0x00000003
        /*0784*/ 	.word	0x00030850
        /*0788*/ 	.short	0x010a
        /*078a*/ 	.byte	0x3f
	.zero		1


	//   ....[70]....
        /*078c*/ 	.word	0x00015930
        /*0790*/ 	.word	0x00000004
        /*0794*/ 	.word	0x00030830
        /*0798*/ 	.short	0x010a
        /*079a*/ 	.byte	0x3f
	.zero		1


	//   ....[71]....
        /*079c*/ 	.word	0x00015990
        /*07a0*/ 	.word	0x00000003
        /*07a4*/ 	.word	0x00030850
        /*07a8*/ 	.short	0x010a
        /*07aa*/ 	.byte	0x3f
	.zero		1


	//   ....[72]....
        /*07ac*/ 	.word	0x000159f0
        /*07b0*/ 	.word	0x00000007
        /*07b4*/ 	.word	0x00030850
        /*07b8*/ 	.short	0x010a
        /*07ba*/ 	.byte	0x3f
	.zero		1


	//   ....[73]....
        /*07bc*/ 	.word	0x00015b50
        /*07c0*/ 	.word	0x00000003
        /*07c4*/ 	.word	0x00030840
        /*07c8*/ 	.short	0x010a
        /*07ca*/ 	.byte	0x3f
	.zero		1


	//   ....[74]....
        /*07cc*/ 	.word	0x000166b0
        /*07d0*/ 	.word	0x00000003
        /*07d4*/ 	.word	0x00030820
        /*07d8*/ 	.short	0x010a
        /*07da*/ 	.byte	0x3f
	.zero		1


	//   ....[75]....
        /*07dc*/ 	.word	0x00016710
        /*07e0*/ 	.word	0x00000003
        /*07e4*/ 	.word	0x00030848
        /*07e8*/ 	.short	0x010a
        /*07ea*/ 	.byte	0x3f
	.zero		1


	//   ....[76]....
        /*07ec*/ 	.word	0x00016770
        /*07f0*/ 	.word	0x00000003
        /*07f4*/ 	.word	0x00030860
        /*07f8*/ 	.short	0x010a
        /*07fa*/ 	.byte	0x3f
	.zero		1


	//   ....[77]....
        /*07fc*/ 	.word	0x000167d0
        /*0800*/ 	.word	0x00000003
        /*0804*/ 	.word	0x00030840
        /*0808*/ 	.short	0x010a
        /*080a*/ 	.byte	0x3f
	.zero		1


	//   ....[78]....
        /*080c*/ 	.word	0x00016830
        /*0810*/ 	.word	0x00000003
        /*0814*/ 	.word	0x00030868
        /*0818*/ 	.short	0x010a
        /*081a*/ 	.byte	0x3f
	.zero		1


	//   ....[79]....
        /*081c*/ 	.word	0x00016890
        /*0820*/ 	.word	0x00000003
        /*0824*/ 	.word	0x00030848
        /*0828*/ 	.short	0x010a
        /*082a*/ 	.byte	0x3f
	.zero		1


	//   ....[80]....
        /*082c*/ 	.word	0x000168f0
        /*0830*/ 	.word	0x00000003
        /*0834*/ 	.word	0x00030860
        /*0838*/ 	.short	0x010a
        /*083a*/ 	.byte	0x3f
	.zero		1


	//   ....[81]....
        /*083c*/ 	.word	0x00016940
        /*0840*/ 	.word	0x00000003
        /*0844*/ 	.word	0x00030860
        /*0848*/ 	.short	0x010a
        /*084a*/ 	.byte	0x3f
	.zero		1


	//   ....[82]....
        /*084c*/ 	.word	0x00016990
        /*0850*/ 	.word	0x00000002
        /*0854*/ 	.word	0x00030820
        /*0858*/ 	.short	0x010a
        /*085a*/ 	.byte	0x3f
	.zero		1


	//   ....[83]....
        /*085c*/ 	.word	0x00016b30
        /*0860*/ 	.word	0x00000007
        /*0864*/ 	.word	0x00000000
        /*0868*/ 	.short	0x010a
        /*086a*/ 	.byte	0x3f
	.zero		1


	//   ....[84]....
        /*086c*/ 	.word	0x00016b80
        /*0870*/ 	.word	0x00000008
        /*0874*/ 	.word	0x00000000
        /*0878*/ 	.short	0x010a
        /*087a*/ 	.byte	0x3f
	.zero		1


	//   ....[85]....
        /*087c*/ 	.word	0x00016bd0
        /*0880*/ 	.word	0x00000007
        /*0884*/ 	.word	0x00000000
        /*0888*/ 	.short	0x010a
        /*088a*/ 	.byte	0x3f
	.zero		1


	//----- nvinfo : EIATTR_NUM_MBARRIERS
	.align		4
.L_695:
        /*088c*/ 	.byte	0x03, 0x38
        /*088e*/ 	.short	0x0016


	//----- nvinfo : EIATTR_EXIT_INSTR_OFFSETS
	.align		4
        /*0890*/ 	.byte	0x04, 0x1c
        /*0892*/ 	.short	(.L_697 - .L_696)


	//   ....[0]....
.L_696:
        /*0894*/ 	.word	0x000156d0


	//----- nvinfo : EIATTR_MAX_THREADS
	.align		4
.L_697:
        /*0898*/ 	.byte	0x04, 0x05
        /*089a*/ 	.short	(.L_699 - .L_698)
.L_698:
        /*089c*/ 	.word	0x00000180
        /*08a0*/ 	.word	0x00000001
        /*08a4*/ 	.word	0x00000001


	//----- nvinfo : EIATTR_CRS_STACK_SIZE
	.align		4
.L_699:
        /*08a8*/ 	.byte	0x04, 0x1e
        /*08aa*/ 	.short	(.L_701 - .L_700)
.L_700:
        /*08ac*/ 	.word	0x00000000


	//----- nvinfo : EIATTR_CBANK_PARAM_SIZE
	.align		4
.L_701:
        /*08b0*/ 	.byte	0x03, 0x19
        /*08b2*/ 	.short	0x0a70


	//----- nvinfo : EIATTR_PARAM_CBANK
	.align		4
        /*08b4*/ 	.byte	0x04, 0x0a
        /*08b6*/ 	.short	(.L_703 - .L_702)
	.align		4
.L_702:
        /*08b8*/ 	.word	index@(.nv.constant0._ZN7cutlass13device_kernelIN5flash11enable_sm90INS1_16FlashAttnFwdSm90INS1_25CollectiveMainloopFwdSm90ILi2EN4cute5tupleIJNS5_1CILi1EEES8_S8_EEENS6_IJNS7_ILi128EEENS7_ILi96EEENS7_ILi192EEEEEELi192ENS_6half_tEfNS_4arch4Sm90ELb0ELb1ELb1ELb0ELb0ELb0ELb0ELb1ELb1ELb1ELb1ELb0EEENS1_21CollectiveEpilogueFwdINS6_IJSA_SC_SB_EEES9_SE_SG_Li256ELb0ELb1ELb1ELb0EEENS1_19SingleTileSchedulerILb0ELb1ELb1ELi128EEEEEEEEEvNT_6ParamsE)
        /*08bc*/ 	.short	0x0210
        /*08be*/ 	.short	0x0a70


	//----- nvinfo : EIATTR_SW_WAR
	.align		4
.L_703:
        /*08c0*/ 	.byte	0x04, 0x36
        /*08c2*/ 	.short	(.L_705 - .L_704)
.L_704:
        /*08c4*/ 	.word	0x00000008
.L_705:


//--------------------- .nv.info._ZN7cutlass13device_kernelIN5flash11enable_sm90INS1_16FlashAttnFwdSm90INS1_25CollectiveMainloopFwdSm90ILi2EN4cute5tupleIJNS5_1CILi1EEES8_S8_EEENS6_IJNS7_ILi128EEENS7_ILi96EEENS7_ILi192EEEEEELi192ENS_6half_tEfNS_4arch4Sm90ELb0ELb1ELb1ELb1ELb0ELb0ELb0ELb1ELb1ELb1ELb1ELb0EEENS1_21CollectiveEpilogueFwdINS6_IJSA_SC_SB_EEES9_SE_SG_Li256ELb1ELb1ELb1ELb0EEENS1_36VarlenDynamicPersistentTileSchedulerILi128ELi96ELi256ELi128ELb1ELb1ELb1ELb1ELb0ELb1EEEEEEEEEvNT_6ParamsE --------------------------
	.section	.nv.info._ZN7cutlass13device_kernelIN5flash11enable_sm90INS1_16FlashAttnFwdSm90INS1_25CollectiveMainloopFwdSm90ILi2EN4cute5tupleIJNS5_1CILi1EEES8_S8_EEENS6_IJNS7_ILi128EEENS7_ILi96EEENS7_ILi192EEEEEELi192ENS_6half_tEfNS_4arch4Sm90ELb0ELb1ELb1ELb1ELb0ELb0ELb0ELb1ELb1ELb1ELb1ELb0EEENS1_21CollectiveEpilogueFwdINS6_IJSA_SC_SB_EEES9_SE_SG_Li256ELb1ELb1ELb1ELb0EEENS1_36VarlenDynamicPersistentTileSchedulerILi128ELi96ELi256ELi128ELb1ELb1ELb1ELb1ELb0ELb1EEEEEEEEEvNT_6ParamsE,"",@"SHT_CUDA_INFO"
	.sectionflags	@""
	.align	4


	//----- nvinfo : EIATTR_CUDA_API_VERSION
	.align		4
        /*0000*/ 	.byte	0x04, 0x37
        /*0002*/ 	.short	(.L_707 - .L_706)
.L_706:
        /*0004*/ 	.word	0x00000082


	//----- nvinfo : EIATTR_KPARAM_INFO
	.align		4
.L_707:
        /*0008*/ 	.byte	0x04, 0x17
        /*000a*/ 	.short	(.L_709 - .L_708)
.L_708:
        /*000c*/ 	.word	0x00000000
        /*0010*/ 	.short	0x0000
        /*0012*/ 	.short	0x0070
        /*0014*/ 	.byte	0x00, 0xf0, 0x01, 0x2a


	//----- nvinfo : EIATTR_SPARSE_MMA_MASK
	.align		4
.L_709:
        /*0018*/ 	.byte	0x03, 0x50
        /*001a*/ 	.short	0x0000


	//----- nvinfo : EIATTR_MAXREG_COUNT
	.align		4
        /*001c*/ 	.byte	0x03, 0x1b
        /*001e*/ 	.short	0x00a8


	//----- nvinfo : EIATTR_NUM_BARRIERS
	.align		4
        /*0020*/ 	.byte	0x02, 0x4c
        /*0022*/ 	.byte	0x09
	.zero		1


	//----- nvinfo : EIATTR_EXTERNS
	.align		4
        /*0024*/ 	.byte	0x04, 0x0f
        /*0026*/ 	.short	(.L_711 - .L_710)


	//   ....[0]....
	.align		4
.L_710:
        /*0028*/ 	.word	index@(__assertfail)


	//----- nvinfo : EIATTR_ANNOTATIONS
	.align		4
.L_711:
        /*002c*/ 	.byte	0x04, 0x55
        /*002e*/ 	.short	(.L_713 - .L_712)


	//   ....[0]....
.L_712:
        /* <DEDUP_REMOVED lines=79> */


	//----- nvinfo : EIATTR_MERCURY_ISA_VERSION
	.align		4
.L_713:
        /*0510*/ 	.byte	0x03, 0x5f
        /*0512*/ 	.short	0x0101


	//----- nvinfo : EIATTR_UNUSED_LOAD_BYTE_OFFSET
	.align		4
        /*0514*/ 	.byte	0x04, 0x44
        /*0516*/ 	.short	(.L_715 - .L_714)


	//   ....[0]....
.L_714:
        /*0518*/ 	.word	0x00000a10
        /*051c*/ 	.word	0x0000fff0


	//   ....[1]....
        /*0520*/ 	.word	0x0000fd00
        /*0524*/ 	.word	0x0000fff0


	//----- nvinfo : EIATTR_INT_WARP_WIDE_INSTR_OFFSETS
	.align		4
.L_715:
        /*0528*/ 	.byte	0x04, 0x31
        /*052a*/ 	.short	(.L_717 - .L_716)


	//   ....[0]....
.L_716:
        /*052c*/ 	.word	0x00000130


	//   ....[1]....
        /*0530*/ 	.word	0x00000170


	//   ....[2]....
        /*0534*/ 	.word	0x000001e0


	//   ....[3]....
        /*0538*/ 	.word	0x000158d0


	//   ....[4]....
        /*053c*/ 	.word	0x00015970


	//   ....[5]....
        /*0540*/ 	.word	0x000197e0


	//   ....[6]....
        /*0544*/ 	.word	0x00019850


	//----- nvinfo : EIATTR_COOP_GROUP_MASK_REGIDS
	.align		4
.L_717:
        /*0548*/ 	.byte	0x04, 0x29
        /*054a*/ 	.short	(.L_719 - .L_718)


	//   ....[0]....
.L_718:
        /*054c*/ 	.word	0xffffffff


	//   ....[1]....
        /*0550*/ 	.word	0xffffffff


	//   ....[2]....
        /*0554*/ 	.word	0xffffffff


	//   ....[3]....
        /*0558*/ 	.word	0xffffffff


	//   ....[4]....
        /*055c*/ 	.word	0xffffffff


	//   ....[5]....
        /*0560*/ 	.word	0xffffffff


	//   ....[6]....
        /*0564*/ 	.word	0xffffffff


	//   ....[7]....
        /*0568*/ 	.word	0xffffffff


	//   ....[8]....
        /*056c*/ 	.word	0xffffffff


	//   ....[9]....
        /*0570*/ 	.word	0xffffffff


	//   ....[10]....
        /*0574*/ 	.word	0xffffffff


	//   ....[11]....
        /*0578*/ 	.word	0xffffffff


	//   ....[12]....
        /*057c*/ 	.word	0xffffffff


	//   ....[13]....
        /*0580*/ 	.word	0xffffffff


	//   ....[14]....
        /*0584*/ 	.word	0xffffffff


	//   ....[15]....
        /*0588*/ 	.word	0xffffffff


	//   ....[16]....
        /*058c*/ 	.word	0xffffffff


	//   ....[17]....
        /*0590*/ 	.word	0xffffffff


	//   ....[18]....
        /*0594*/ 	.word	0xffffffff


	//   ....[19]....
        /*0598*/ 	.word	0xffffffff


	//   ....[20]....
        /*059c*/ 	.word	0xffffffff


	//   ....[21]....
        /*05a0*/ 	.word	0xffffffff


	//   ....[22]....
        /*05a4*/ 	.word	0xffffffff


	//   ....[23]....
        /*05a8*/ 	.word	0xffffffff


	//   ....[24]....
        /*05ac*/ 	.word	0xffffffff


	//   ....[25]....
        /*05b0*/ 	.word	0xffffffff


	//   ....[26]....
        /*05b4*/ 	.word	0xffffffff


	//   ....[27]....
        /*05b8*/ 	.word	0xffffffff


	//   ....[28]....
        /*05bc*/ 	.word	0xffffffff


	//   ....[29]....
        /*05c0*/ 	.word	0xffffffff


	//   ....[30]....
        /*05c4*/ 	.word	0xffffffff


	//   ....[31]....
        /*05c8*/ 	.word	0xffffffff


	//   ....[32]....
        /*05cc*/ 	.word	0xffffffff


	//   ....[33]....
        /*05d0*/ 	.word	0xffffffff


	//   ....[34]....
        /*05d4*/ 	.word	0xffffffff


	//   ....[35]....
        /*05d8*/ 	.word	0xffffffff


	//   ....[36]....
        /*05dc*/ 	.word	0xffffffff


	//   ....[37]....
        /*05e0*/ 	.word	0xffffffff


	//   ....[38]....
        /*05e4*/ 	.word	0xffffffff


	//   ....[39]....
        /*05e8*/ 	.word	0xffffffff


	//   ....[40]....
        /*05ec*/ 	.word	0xffffffff


	//   ....[41]....
        /*05f0*/ 	.word	0xffffffff


	//   ....[42]....
        /*05f4*/ 	.word	0xffffffff


	//   ....[43]....
        /*05f8*/ 	.word	0xffffffff


	//   ....[44]....
        /*05fc*/ 	.word	0xffffffff


	//   ....[45]....
        /*0600*/ 	.word	0xffffffff


	//   ....[46]....
        /*0604*/ 	.word	0xffffffff


	//   ....[47]....
        /*0608*/ 	.word	0xffffffff


	//   ....[48]....
        /*060c*/ 	.word	0xffffffff


	//   ....[49]....
        /*0610*/ 	.word	0xffffffff


	//   ....[50]....
        /*0614*/ 	.word	0xffffffff


	//   ....[51]....
        /*0618*/ 	.word	0xffffffff


	//   ....[52]....
        /*061c*/ 	.word	0xffffffff


	//   ....[53]....
        /*0620*/ 	.word	0xffffffff


	//   ....[54]....
        /*0624*/ 	.word	0xffffffff


	//   ....[55]....
        /*0628*/ 	.word	0xffffffff


	//   ....[56]....
        /*062c*/ 	.word	0xffffffff


	//   ....[57]....
        /*0630*/ 	.word	0xffffffff


	//   ....[58]....
        /*0634*/ 	.word	0xffffffff


	//   ....[59]....
        /*0638*/ 	.word	0xffffffff


	//   ....[60]....
        /*063c*/ 	.word	0xffffffff


	//   ....[61]....
        /*0640*/ 	.word	0xffffffff


	//   ....[62]....
        /*0644*/ 	.word	0xffffffff


	//   ....[63]....
        /*0648*/ 	.word	0xffffffff


	//   ....[64]....
        /*064c*/ 	.word	0xffffffff


	//   ....[65]....
        /*0650*/ 	.word	0xffffffff


	//   ....[66]....
        /*0654*/ 	.word	0xffffffff


	//   ....[67]....
        /*0658*/ 	.word	0xffffffff


	//   ....[68]....
        /*065c*/ 	.word	0xffffffff


	//   ....[69]....
        /*0660*/ 	.word	0xffffffff


	//   ....[70]....
        /*0664*/ 	.word	0xffffffff


	//   ....[71]....
        /*0668*/ 	.word	0xffffffff


	//   ....[72]....
        /*066c*/ 	.word	0xffffffff


	//   ....[73]....
        /*0670*/ 	.word	0xffffffff


	//   ....[74]....
        /*0674*/ 	.word	0xffffffff


	//   ....[75]....
        /*0678*/ 	.word	0xffffffff


	//   ....[76]....
        /*067c*/ 	.word	0xffffffff


	//   ....[77]....
        /*0680*/ 	.word	0xffffffff


	//   ....[78]....
        /*0684*/ 	.word	0xffffffff


	//   ....[79]....
        /*0688*/ 	.word	0xffffffff


	//   ....[80]....
        /*068c*/ 	.word	0xffffffff


	//   ....[81]....
        /*0690*/ 	.word	0xffffffff


	//   ....[82]....
        /*0694*/ 	.word	0xffffffff


	//   ....[83]....
        /*0698*/ 	.word	0xffffffff


	//   ....[84]....
        /*069c*/ 	.word	0xffffffff


	//   ....[85]....
        /*06a0*/ 	.word	0xffffffff


	//   ....[86]....
        /*06a4*/ 	.word	0xffffffff


	//   ....[87]....
        /*06a8*/ 	.word	0xffffffff


	//   ....[88]....
        /*06ac*/ 	.word	0xffffffff


	//   ....[89]....
        /*06b0*/ 	.word	0xffffffff


	//   ....[90]....
        /*06b4*/ 	.word	0xffffffff


	//   ....[91]....
        /*06b8*/ 	.word	0xffffffff


	//   ....[92]....
        /*06bc*/ 	.word	0xffffffff


	//   ....[93]....
        /*06c0*/ 	.word	0xffffffff


	//   ....[94]....
        /*06c4*/ 	.word	0xffffffff


	//   ....[95]....
        /*06c8*/ 	.word	0xffffffff


	//   ....[96]....
        /*06cc*/ 	.word	0xffffffff


	//   ....[97]....
        /*06d0*/ 	.word	0xffffffff


	//   ....[98]....
        /*06d4*/ 	.word	0xffffffff


	//   ....[99]....
        /*06d8*/ 	.word	0xffffffff


	//   ....[100]....
        /*06dc*/ 	.word	0xffffffff


	//   ....[101]....
        /*06e0*/ 	.word	0xffffffff


	//   ....[102]....
        /*06e4*/ 	.word	0xffffffff


	//   ....[103]....
        /*06e8*/ 	.word	0xffffffff


	//   ....[104]....
        /*06ec*/ 	.word	0xffffffff


	//   ....[105]....
        /*06f0*/ 	.word	0xffffffff


	//   ....[106]....
        /*06f4*/ 	.word	0xffffffff


	//   ....[107]....
        /*06f8*/ 	.word	0xffffffff


	//   ....[108]....
        /*06fc*/ 	.word	0xffffffff


	//   ....[109]....
        /*0700*/ 	.word	0xffffffff


	//   ....[110]....
        /*0704*/ 	.word	0xffffffff


	//   ....[111]....
        /*0708*/ 	.word	0x0500000f


	//   ....[112]....
        /*070c*/ 	.word	0x0500000f


	//   ....[113]....
        /*0710*/ 	.word	0x0500000f


	//   ....[114]....
        /*0714*/ 	.word	0x0500000f


	//   ....[115]....
        /*0718*/ 	.word	0x0500000f


	//   ....[116]....
        /*071c*/ 	.word	0x0500000f


	//   ....[117]....
        /*0720*/ 	.word	0x0500000f


	//   ....[118]....
        /*0724*/ 	.word	0x0500000f


	//   ....[119]....
        /*0728*/ 	.word	0x0500000f


	//   ....[120]....
        /*072c*/ 	.word	0x0500000f


	//   ....[121]....
        /*0730*/ 	.word	0x0500000f


	//   ....[122]....
        /*0734*/ 	.word	0x0500000f


	//   ....[123]....
        /*0738*/ 	.word	0x0500000f


	//   ....[124]....
        /*073c*/ 	.word	0x0500000f


	//   ....[125]....
        /*0740*/ 	.word	0x0500000f


	//   ....[126]....
        /*0744*/ 	.word	0x0500000f


	//   ....[127]....
        /*0748*/ 	.word	0x0500000f


	//   ....[128]....
        /*074c*/ 	.word	0x0500000f


	//   ....[129]....
        /*0750*/ 	.word	0x0500000f


	//   ....[130]....
        /*0754*/ 	.word	0x0500000f


	//   ....[131]....
        /*0758*/ 	.word	0x0500000f


	//   ....[132]....
        /*075c*/ 	.word	0x0500000f


	//   ....[133]....
        /*0760*/ 	.word	0x0500000f


	//   ....[134]....
        /*0764*/ 	.word	0x0500000f


	//   ....[135]....
        /*0768*/ 	.word	0x0500000f


	//   ....[136]....
        /*076c*/ 	.word	0x0500000f


	//   ....[137]....
        /*0770*/ 	.word	0x0500000f


	//   ....[138]....
        /*0774*/ 	.word	0x0500000f


	//   ....[139]....
        /*0778*/ 	.word	0x0500000f


	//   ....[140]....
        /*077c*/ 	.word	0x0500000f


	//   ....[141]....
        /*0780*/ 	.word	0x0500000f


	//   ....[142]....
        /*0784*/ 	.word	0x0500000f


	//   ....[143]....
        /*0788*/ 	.word	0x0500000f


	//   ....[144]....
        /*078c*/ 	.word	0x0500000f


	//   ....[145]....
        /*0790*/ 	.word	0x0500000f


	//   ....[146]....
        /*0794*/ 	.word	0x0500000f


	//----- nvinfo : EIATTR_COOP_GROUP_INSTR_OFFSETS
	.align		4
.L_719:
        /*0798*/ 	.byte	0x04, 0x28
        /*079a*/ 	.short	(.L_721 - .L_720)


	//   ....[0]....
.L_720:
        /*079c*/ 	.word	0x00000060


	//   ....[1]....
        /*07a0*/ 	.word	0x00000140


	//   ....[2]....
        /*07a4*/ 	.word	0x00000190


	//   ....[3]....
        /*07a8*/ 	.word	0x000003c0


	//   ....[4]....
        /*07ac*/ 	.word	0x00000520


	//   ....[5]....
        /*07b0*/ 	.word	0x00000640


	//   ....[6]....
        /*07b4*/ 	.word	0x000007a0


	//   ....[7]....
        /*07b8*/ 	.word	0x00002180


	//   ....[8]....
        /*07bc*/ 	.word	0x00002f30


	//   ....[9]....
        /*07c0*/ 	.word	0x00003af0


	//   ....[10]....
        /*07c4*/ 	.word	0x00004400


	//   ....[11]....
        /*07c8*/ 	.word	0x00004430


	//   ....[12]....
        /*07cc*/ 	.word	0x000048b0


	//   ....[13]....
        /*07d0*/ 	.word	0x00004910


	//   ....[14]....
        /*07d4*/ 	.word	0x00006b70


	//   ....[15]....
        /*07d8*/ 	.word	0x00006d90


	//   ....[16]....
        /*07dc*/ 	.word	0x00007c30


	//   ....[17]....
        /*07e0*/ 	.word	0x00007d40


	//   ....[18]....
        /*07e4*/ 	.word	0x00008300


	//   ....[19]....
        /*07e8*/ 	.word	0x00008390


	//   ....[20]....
        /*07ec*/ 	.word	0x0000a350


	//   ....[21]....
        /*07f0*/ 	.word	0x0000a440


	//   ....[22]....
        /*07f4*/ 	.word	0x0000aa80


	//   ....[23]....
        /*07f8*/ 	.word	0x0000ab00


	//   ....[24]....
        /*07fc*/ 	.word	0x0000c970


	//   ....[25]....
        /*0800*/ 	.word	0x0000cbc0


	//   ....[26]....
        /*0804*/ 	.word	0x0000da50


	//   ....[27]....
        /*0808*/ 	.word	0x0000db60


	//   ....[28]....
        /*080c*/ 	.word	0x0000e160


	//   ....[29]....
        /*0810*/ 	.word	0x0000e1d0


	//   ....[30]....
        /*0814*/ 	.word	0x0000f230


	//   ....[31]....
        /*0818*/ 	.word	0x0000f270


	//   ....[32]....
        /*081c*/ 	.word	0x0000f3a0


	//   ....[33]....
        /*0820*/ 	.word	0x0000f3c0


	//   ....[34]....
        /*0824*/ 	.word	0x00010bd0


	//   ....[35]....
        /*0828*/ 	.word	0x00010be0


	//   ....[36]....
        /*082c*/ 	.word	0x00010bf0


	//   ....[37]....
        /*0830*/ 	.word	0x00010c00


	//   ....[38]....
        /*0834*/ 	.word	0x000114c0


	//   ....[39]....
        /*0838*/ 	.word	0x000114f0


	//   ....[40]....
        /*083c*/ 	.word	0x00011630


	//   ....[41]....
        /*0840*/ 	.word	0x00011650


	//   ....[42]....
        /*0844*/ 	.word	0x00011760


	//   ....[43]....
        /*0848*/ 	.word	0x00011780


	//   ....[44]....
        /*084c*/ 	.word	0x000118a0


	//   ....[45]....
        /*0850*/ 	.word	0x000118c0


	//   ....[46]....
        /*0854*/ 	.word	0x00011da0


	//   ....[47]....
        /*0858*/ 	.word	0x00011db0


	//   ....[48]....
        /*085c*/ 	.word	0x00012400


	//   ....[49]....
        /*0860*/ 	.word	0x00012410


	//   ....[50]....
        /*0864*/ 	.word	0x000134e0


	//   ....[51]....
        /*0868*/ 	.word	0x00013510


	//   ....[52]....
        /*086c*/ 	.word	0x00013620


	//   ....[53]....
        /*0870*/ 	.word	0x00013640


	//   ....[54]....
        /*0874*/ 	.word	0x00013750


	//   ....[55]....
        /*0878*/ 	.word	0x00013770


	//   ....[56]....
        /*087c*/ 	.word	0x00013890


	//   ....[57]....
        /*0880*/ 	.word	0x000138b0


	//   ....[58]....
        /*0884*/ 	.word	0x00013a60


	//   ....[59]....
        /*0888*/ 	.word	0x00013c80


	//   ....[60]....
        /*088c*/ 	.word	0x00013cb0


	//   ....[61]....
        /*0890*/ 	.word	0x00013ce0


	//   ....[62]....
        /*0894*/ 	.word	0x00013d10


	//   ....[63]....
        /*0898*/ 	.word	0x00013d40


	//   ....[64]....
        /*089c*/ 	.word	0x00013d70


	//   ....[65]....
        /*08a0*/ 	.word	0x00013f20


	//   ....[66]....
        /*08a4*/ 	.word	0x00013f50


	//   ....[67]....
        /*08a8*/ 	.word	0x00013f80


	//   ....[68]....
        /*08ac*/ 	.word	0x00013fb0


	//   ....[69]....
        /*08b0*/ 	.word	0x00013fe0


	//   ....[70]....
        /*08b4*/ 	.word	0x00014010


	//   ....[71]....
        /*08b8*/ 	.word	0x000140b0


	//   ....[72]....
        /*08bc*/ 	.word	0x000140e0


	//   ....[73]....
        /*08c0*/ 	.word	0x000140f0


	//   ....[74]....
        /*08c4*/ 	.word	0x00014120


	//   ....[75]....
        /*08c8*/ 	.word	0x00015ec0


	//   ....[76]....
        /*08cc*/ 	.word	0x00016ae0


	//   ....[77]....
        /*08d0*/ 	.word	0x00016b00


	//   ....[78]....
        /*08d4*/ 	.word	0x00016b10


	//   ....[79]....
        /*08d8*/ 	.word	0x00016b40


	//   ....[80]....
        /*08dc*/ 	.word	0x00016c60


	//   ....[81]....
        /*08e0*/ 	.word	0x00016c70


	//   ....[82]....
        /*08e4*/ 	.word	0x00016d10


	//   ....[83]....
        /*08e8*/ 	.word	0x00016d20


	//   ....[84]....
        /*08ec*/ 	.word	0x00016dc0


	//   ....[85]....
        /*08f0*/ 	.word	0x00016dd0


	//   ....[86]....
        /*08f4*/ 	.word	0x00016e70


	//   ....[87]....
        /*08f8*/ 	.word	0x00016e80


	//   ....[88]....
        /*08fc*/ 	.word	0x00016f00


	//   ....[89]....
        /*0900*/ 	.word	0x00016f30


	//   ....[90]....
        /*0904*/ 	.word	0x00016f80


	//   ....[91]....
        /*0908*/ 	.word	0x00016fc0


	//   ....[92]....
        /*090c*/ 	.word	0x0001a040


	//   ....[93]....
        /*0910*/ 	.word	0x0001a0c0


	//   ....[94]....
        /*0914*/ 	.word	0x0001a0f0


	//   ....[95]....
        /*0918*/ 	.word	0x0001a100


	//   ....[96]....
        /*091c*/ 	.word	0x0001a130


	//   ....[97]....
        /*0920*/ 	.word	0x0001a160


	//   ....[98]....
        /*0924*/ 	.word	0x0001a190


	//   ....[99]....
        /*0928*/ 	.word	0x0001a1c0


	//   ....[100]....
        /*092c*/ 	.word	0x0001a390


	//   ....[101]....
        /*0930*/ 	.word	0x0001a3c0


	//   ....[102]....
        /*0934*/ 	.word	0x0001a3f0


	//   ....[103]....
        /*0938*/ 	.word	0x0001a420


	//   ....[104]....
        /*093c*/ 	.word	0x0001a450


	//   ....[105]....
        /*0940*/ 	.word	0x0001a480


	//   ....[106]....
        /*0944*/ 	.word	0x0001a550


	//   ....[107]....
        /*0948*/ 	.word	0x0001a570


	//   ....[108]....
        /*094c*/ 	.word	0x0001a580


	//   ....[109]....
        /*0950*/ 	.word	0x0001a600


	//   ....[110]....
        /*0954*/ 	.word	0x0001b150


	//   ....[111]....
        /*0958*/ 	.word	0x0001b800


	//   ....[112]....
        /*095c*/ 	.word	0x0001b9e0


	//   ....[113]....
        /*0960*/ 	.word	0x0001ba30


	//   ....[114]....
        /*0964*/ 	.word	0x0001bb60


	//   ....[115]....
        /*0968*/ 	.word	0x0001bbb0


	//   ....[116]....
        /*096c*/ 	.word	0x0001bcf0


	//   ....[117]....
        /*0970*/ 	.word	0x0001bd60


	//   ....[118]....
        /*0974*/ 	.word	0x0001be90


	//   ....[119]....
        /*0978*/ 	.word	0x0001bee0


	//   ....[120]....
        /*097c*/ 	.word	0x0001c010


	//   ....[121]....
        /*0980*/ 	.word	0x0001c060


	//   ....[122]....
        /*0984*/ 	.word	0x0001c190


	//   ....[123]....
        /*0988*/ 	.word	0x0001c1e0


	//   ....[124]....
        /*098c*/ 	.word	0x0001c2f0


	//   ....[125]....
        /*0990*/ 	.word	0x0001c360


	//   ....[126]....
        /*0994*/ 	.word	0x0001c470


	//   ....[127]....
        /*0998*/ 	.word	0x0001c4c0


	//   ....[128]....
        /*099c*/ 	.word	0x0001c7f0


	//   ....[129]....
        /*09a0*/ 	.word	0x0001c890


	//   ....[130]....
        /*09a4*/ 	.word	0x0001ca30


	//   ....[131]....
        /*09a8*/ 	.word	0x0001cab0


	//   ....[132]....
        /*09ac*/ 	.word	0x0001cb30


	//   ....[133]....
        /*09b0*/ 	.word	0x0001cbb0


	//   ....[134]....
        /*09b4*/ 	.word	0x0001cc30


	//   ....[135]....
        /*09b8*/ 	.word	0x0001ccc0


	//   ....[136]....
        /*09bc*/ 	.word	0x0001cd60


	//   ....[137]....
        /*09c0*/ 	.word	0x0001ce10


	//   ....[138]....
        /*09c4*/ 	.word	0x0001ce90


	//   ....[139]....
        /*09c8*/ 	.word	0x0001cf10


	//   ....[140]....
        /*09cc*/ 	.word	0x0001cf90


	//   ....[141]....
        /*09d0*/ 	.word	0x0001d020


	//   ....[142]....
        /*09d4*/ 	.word	0x0001d0a0


	//   ....[143]....
        /*09d8*/ 	.word	0x0001d150


	//   ....[144]....
        /*09dc*/ 	.word	0x0001d1a0


	//   ....[145]....
        /*09e0*/ 	.word	0x0001d260


	//   ....[146]....
        /*09e4*/ 	.word	0x0001d390


	//----- nvinfo : EIATTR_REG_RECONFIG
	.align		4
.L_721:
        /*09e8*/ 	.byte	0x01, 0x54
	.zero		2


	//----- nvinfo : EIATTR_SYSCALL_OFFSETS
	.align		4
        /*09ec*/ 	.byte	0x04, 0x46
        /*09ee*/ 	.short	(.L_723 - .L_722)


	//   ....[0]....
.L_722:
        /*09f0*/ 	.word	0x00002300


	//   ....[1]....
        /*09f4*/ 	.word	0x00015ae0


	//   ....[2]....
        /*09f8*/ 	.word	0x00015c30


	//   ....[3]....
        /*09fc*/ 	.word	0x00015d20


	//   ....[4]....
        /*0a00*/ 	.word	0x00016600


	//----- nvinfo : EIATTR_MBARRIER_INSTR_OFFSETS
	.align		4
.L_723:
        /*0a04*/ 	.byte	0x04, 0x39
        /*0a06*/ 	.short	(.L_725 - .L_724)


	//   ....[0]....
.L_724:
        /*0a08*/ 	.word	0x00000270
        /*0a0c*/ 	.word	0x000000ff
        /*0a10*/ 	.word	0x00030800
        /*0a14*/ 	.short	0x0100
        /*0a16*/ 	.byte	0x08
	.zero		1


	//   ....[1]....
        /*0a18*/ 	.word	0x00000280
        /*0a1c*/ 	.word	0x000000ff
        /*0a20*/ 	.word	0x00030820
        /*0a24*/ 	.short	0x0100
        /*0a26*/ 	.byte	0x08
	.zero		1


	//   ....[2]....
        /*0a28*/ 	.word	0x00000370
        /*0a2c*/ 	.word	0x000000ff
        /*0a30*/ 	.word	0x00030830
        /*0a34*/ 	.short	0x0100
        /*0a36*/ 	.byte	0x08
	.zero		1


	//   ....[3]....
        /*0a38*/ 	.word	0x00000380
        /*0a3c*/ 	.word	0x000000ff
        /*0a40*/ 	.word	0x00030840
        /*0a44*/ 	.short	0x0100
        /*0a46*/ 	.byte	0x08
	.zero		1


	//   ....[4]....
        /*0a48*/ 	.word	0x00000390
        /*0a4c*/ 	.word	0x000000ff
        /*0a50*/ 	.word	0x00030838
        /*0a54*/ 	.short	0x0100
        /*0a56*/ 	.byte	0x08
	.zero		1


	//   ....[5]....
        /*0a58*/ 	.word	0x000003a0
        /*0a5c*/ 	.word	0x000000ff
        /*0a60*/ 	.word	0x00030848
        /*0a64*/ 	.short	0x0100
        /*0a66*/ 	.byte	0x08
	.zero		1


	//   ....[6]....
        /*0a68*/ 	.word	0x000004d0
        /*0a6c*/ 	.word	0x000000ff
        /*0a70*/ 	.word	0x00030850
        /*0a74*/ 	.short	0x0100
        /*0a76*/ 	.byte	0x08
	.zero		1


	//   ....[7]....
        /*0a78*/ 	.word	0x000004e0
        /*0a7c*/ 	.word	0x000000ff
        /*0a80*/ 	.word	0x00030860
        /*0a84*/ 	.short	0x0100
        /*0a86*/ 	.byte	0x08
	.zero		1


	//   ....[8]....
        /*0a88*/ 	.word	0x000004f0
        /*0a8c*/ 	.word	0x000000ff
        /*0a90*/ 	.word	0x00030858
        /*0a94*/ 	.short	0x0100
        /*0a96*/ 	.byte	0x08
	.zero		1


	//   ....[9]....
        /*0a98*/ 	.word	0x00000500
        /*0a9c*/ 	.word	0x000000ff
        /*0aa0*/ 	.word	0x00030868
        /*0aa4*/ 	.short	0x0100
        /*0aa6*/ 	.byte	0x08
	.zero		1


	//   ....[10]....
        /*0aa8*/ 	.word	0x000005f0
        /*0aac*/ 	.word	0x000000ff
        /*0ab0*/ 	.word	0x00030870
        /*0ab4*/ 	.short	0x0100
        /*0ab6*/ 	.byte	0x06
	.zero		1


	//   ....[11]....
        /*0ab8*/ 	.word	0x00000600
        /*0abc*/ 	.word	0x000000ff
        /*0ac0*/ 	.word	0x00030880
        /*0ac4*/ 	.short	0x0100
        /*0ac6*/ 	.byte	0x06
	.zero		1


	//   ....[12]....
        /*0ac8*/ 	.word	0x00000610
        /*0acc*/ 	.word	0x000000ff
        /*0ad0*/ 	.word	0x00030878
        /*0ad4*/ 	.short	0x0100
        /*0ad6*/ 	.byte	0x06
	.zero		1


	//   ....[13]....
        /*0ad8*/ 	.word	0x00000620
        /*0adc*/ 	.word	0x000000ff
        /*0ae0*/ 	.word	0x00030888
        /*0ae4*/ 	.short	0x0100
        /*0ae6*/ 	.byte	0x06
	.zero		1


	//   ....[14]....
        /*0ae8*/ 	.word	0x00000750
        /*0aec*/ 	.word	0x000000ff
        /*0af0*/ 	.word	0x00030890
        /*0af4*/ 	.short	0x0100
        /*0af6*/ 	.byte	0x08
	.zero		1


	//   ....[15]....
        /*0af8*/ 	.word	0x00000760
        /*0afc*/ 	.word	0x000000ff
        /*0b00*/ 	.word	0x000308a0
        /*0b04*/ 	.short	0x0100
        /*0b06*/ 	.byte	0x08
	.zero		1


	//   ....[16]....
        /*0b08*/ 	.word	0x00000770
        /*0b0c*/ 	.word	0x000000ff
        /*0b10*/ 	.word	0x00030898
        /*0b14*/ 	.short	0x0100
        /*0b16*/ 	.byte	0x08
	.zero		1


	//   ....[17]....
        /*0b18*/ 	.word	0x00000780
        /*0b1c*/ 	.word	0x000000ff
        /*0b20*/ 	.word	0x000308a8
        /*0b24*/ 	.short	0x0100
        /*0b26*/ 	.byte	0x08
	.zero		1


	//   ....[18]....
        /*0b28*/ 	.word	0x000008b0
        /*0b2c*/ 	.word	0x000000ff
        /*0b30*/ 	.word	0x000308b0
        /*0b34*/ 	.short	0x0100
        /*0b36*/ 	.byte	0x08
	.zero		1


	//   ....[19]....
        /*0b38*/ 	.word	0x000008c0
        /*0b3c*/ 	.word	0x000000ff
        /*0b40*/ 	.word	0x000308c0
        /*0b44*/ 	.short	0x0100
        /*0b46*/ 	.byte	0x08
	.zero		1


	//   ....[20]....
        /*0b48*/ 	.word	0x000008d0
        /*0b4c*/ 	.word	0x000000ff
        /*0b50*/ 	.word	0x000308b8
        /*0b54*/ 	.short	0x0100
        /*0b56*/ 	.byte	0x08
	.zero		1


	//   ....[21]....
        /*0b58*/ 	.word	0x000008e0
        /*0b5c*/ 	.word	0x000000ff
        /*0b60*/ 	.word	0x000308c8
        /*0b64*/ 	.short	0x0100
        /*0b66*/ 	.byte	0x08
	.zero		1


	//   ....[22]....
        /*0b68*/ 	.word	0x00002380
        /*0b6c*/ 	.word	0x000000ff
        /*0b70*/ 	.word	0x00030800
        /*0b74*/ 	.short	0x010a
        /*0b76*/ 	.byte	0x26
	.zero		1


	//   ....[23]....
        /*0b78*/ 	.word	0x00002430
        /*0b7c*/ 	.word	0x00000007
        /*0b80*/ 	.word	0x00030830
        /*0b84*/ 	.short	0x010a
        /*0b86*/ 	.byte	0x3f
	.zero		1


	//   ....[24]....
        /*0b88*/ 	.word	0x000024a0
        /*0b8c*/ 	.word	0x00000007
        /*0b90*/ 	.word	0x00030830
        /*0b94*/ 	.short	0x010a
        /*0b96*/ 	.byte	0x3f
	.zero		1


	//   ....[25]....
        /*0b98*/ 	.word	0x00002f00
        /*0b9c*/ 	.word	0x00000002
        /*0ba0*/ 	.word	0x00000000
        /*0ba4*/ 	.short	0x0101
        /*0ba6*/ 	.byte	0x3f
	.zero		1


	//   ....[26]....
        /*0ba8*/ 	.word	0x00005740
        /*0bac*/ 	.word	0x000000ff
        /*0bb0*/ 	.word	0x00030830
        /*0bb4*/ 	.short	0x010a
        /*0bb6*/ 	.byte	0x07
	.zero		1


	//   ....[27]....
        /*0bb8*/ 	.word	0x000057a0
        /*0bbc*/ 	.word	0x000000ff
        /*0bc0*/ 	.word	0x00030830
        /*0bc4*/ 	.short	0x010a
        /*0bc6*/ 	.byte	0x07
	.zero		1


	//   ....[28]....
        /*0bc8*/ 	.word	0x00006240
        /*0bcc*/ 	.word	0x000000ff
        /*0bd0*/ 	.word	0x00030850
        /*0bd4*/ 	.short	0x010a
        /*0bd6*/ 	.byte	0x06
	.zero		1


	//   ....[29]....
        /*0bd8*/ 	.word	0x00006280
        /*0bdc*/ 	.word	0x000000ff
        /*0be0*/ 	.word	0x00030850
        /*0be4*/ 	.short	0x010a
        /*0be6*/ 	.byte	0x06
	.zero		1


	//   ....[30]....
        /*0be8*/ 	.word	0x00006bb0
        /*0bec*/ 	.word	0x0000000a
        /*0bf0*/ 	.word	0x00000000
        /*0bf4*/ 	.short	0x0101
        /*0bf6*/ 	.byte	0x3f
	.zero		1


	//   ....[31]....
        /*0bf8*/ 	.word	0x00008800
        /*0bfc*/ 	.word	0x00000084
        /*0c00*/ 	.word	0x00000000
        /*0c04*/ 	.short	0x0101
        /*0c06*/ 	.byte	0x3f
	.zero		1


	//   ....[32]....
        /*0c08*/ 	.word	0x000090f0
        /*0c0c*/ 	.word	0x000000ff
        /*0c10*/ 	.word	0x00030830
        /*0c14*/ 	.short	0x010a
        /*0c16*/ 	.byte	0x06
	.zero		1


	//   ....[33]....
        /*0c18*/ 	.word	0x00009150
        /*0c1c*/ 	.word	0x000000ff
        /*0c20*/ 	.word	0x00030830
        /*0c24*/ 	.short	0x010a
        /*0c26*/ 	.byte	0x06
	.zero		1


	//   ....[34]....
        /*0c28*/ 	.word	0x00009bf0
        /*0c2c*/ 	.word	0x000000ff
        /*0c30*/ 	.word	0x00030850
        /*0c34*/ 	.short	0x010a
        /*0c36*/ 	.byte	0x0b
	.zero		1


	//   ....[35]....
        /*0c38*/ 	.word	0x00009c30
        /*0c3c*/ 	.word	0x000000ff
        /*0c40*/ 	.word	0x00030850
        /*0c44*/ 	.short	0x010a
        /*0c46*/ 	.byte	0x0b
	.zero		1


	//   ....[36]....
        /*0c48*/ 	.word	0x0000af40
        /*0c4c*/ 	.word	0x0000000b
        /*0c50*/ 	.word	0x00000000
        /*0c54*/ 	.short	0x0101
        /*0c56*/ 	.byte	0x3f
	.zero		1


	//   ....[37]....
        /*0c58*/ 	.word	0x0000afa0
        /*0c5c*/ 	.word	0x0000000d
        /*0c60*/ 	.word	0x00000000
        /*0c64*/ 	.short	0x0101
        /*0c66*/ 	.byte	0x3f
	.zero		1


	//   ....[38]....
        /*0c68*/ 	.word	0x0000b560
        /*0c6c*/ 	.word	0x000000ff
        /*0c70*/ 	.word	0x00030830
        /*0c74*/ 	.short	0x010a
        /*0c76*/ 	.byte	0x06
	.zero		1


	//   ....[39]....
        /*0c78*/ 	.word	0x0000b5c0
        /*0c7c*/ 	.word	0x000000ff
        /*0c80*/ 	.word	0x00030830
        /*0c84*/ 	.short	0x010a
        /*0c86*/ 	.byte	0x06
	.zero		1


	//   ....[40]....
        /*0c88*/ 	.word	0x0000c060
        /*0c8c*/ 	.word	0x000000ff
        /*0c90*/ 	.word	0x00030850
        /*0c94*/ 	.short	0x010a
        /*0c96*/ 	.byte	0x0b
	.zero		1


	//   ....[41]....
        /*0c98*/ 	.word	0x0000c0a0
        /*0c9c*/ 	.word	0x000000ff
        /*0ca0*/ 	.word	0x00030850
        /*0ca4*/ 	.short	0x010a
        /*0ca6*/ 	.byte	0x0b
	.zero		1


	//   ....[42]....
        /*0ca8*/ 	.word	0x0000c9e0
        /*0cac*/ 	.word	0x00000002
        /*0cb0*/ 	.word	0x00000000
        /*0cb4*/ 	.short	0x0101
        /*0cb6*/ 	.byte	0x3f
	.zero		1


	//   ....[43]....
        /*0cb8*/ 	.word	0x0000e620
        /*0cbc*/ 	.word	0x00000084
        /*0cc0*/ 	.word	0x00000000
        /*0cc4*/ 	.short	0x0101
        /*0cc6*/ 	.byte	0x3f
	.zero		1


	//   ....[44]....
        /*0cc8*/ 	.word	0x0000f1a0
        /*0ccc*/ 	.word	0x000000ff
        /*0cd0*/ 	.word	0x00030850
        /*0cd4*/ 	.short	0x010a
        /*0cd6*/ 	.byte	0x05
	.zero		1


	//   ....[45]....
        /*0cd8*/ 	.word	0x0000f1e0
        /*0cdc*/ 	.word	0x000000ff
        /*0ce0*/ 	.word	0x00030850
        /*0ce4*/ 	.short	0x010a
        /*0ce6*/ 	.byte	0x05
	.zero		1


	//   ....[46]....
        /*0ce8*/ 	.word	0x0000f6a0
        /*0cec*/ 	.word	0x0000000a
        /*0cf0*/ 	.word	0x00000000
        /*0cf4*/ 	.short	0x0101
        /*0cf6*/ 	.byte	0x3f
	.zero		1


	//   ....[47]....
        /*0cf8*/ 	.word	0x000114d0
        /*0cfc*/ 	.word	0x000000ff
        /*0d00*/ 	.word	0x00000000
        /*0d04*/ 	.short	0x0101
        /*0d06*/ 	.byte	0x08
	.zero		1


	//   ....[48]....
        /*0d08*/ 	.word	0x00011bc0
        /*0d0c*/ 	.word	0x000000ff
        /*0d10*/ 	.word	0x00000000
        /*0d14*/ 	.short	0x0101
        /*0d16*/ 	.byte	0x08
	.zero		1


	//   ....[49]....
        /*0d18*/ 	.word	0x00016130
        /*0d1c*/ 	.word	0x00000000
        /*0d20*/ 	.word	0x00030840
        /*0d24*/ 	.short	0x010a
        /*0d26*/ 	.byte	0x3f
	.zero		1


	//   ....[50]....
        /*0d28*/ 	.word	0x000170e0
        /*0d2c*/ 	.word	0x00000013
        /*0d30*/ 	.word	0x00030800
        /*0d34*/ 	.short	0x0107
        /*0d36*/ 	.byte	0x3f
	.zero		1


	//   ....[51]....
        /*0d38*/ 	.word	0x000171f0
        /*0d3c*/ 	.word	0x00000013
        /*0d40*/ 	.word	0x00030800
        /*0d44*/ 	.short	0x0101
        /*0d46*/ 	.byte	0x3f
	.zero		1


	//   ....[52]....
        /*0d48*/ 	.word	0x00017210
        /*0d4c*/ 	.word	0x00000013
        /*0d50*/ 	.word	0x00030820
        /*0d54*/ 	.short	0x010a
        /*0d56*/ 	.byte	0x3f
	.zero		1


	//   ....[53]....
        /*0d58*/ 	.word	0x00017640
        /*0d5c*/ 	.word	0x00000003
        /*0d60*/ 	.word	0x00030840
        /*0d64*/ 	.short	0x010a
        /*0d66*/ 	.byte	0x3f
	.zero		1


	//   ....[54]....
        /*0d68*/ 	.word	0x00017af0
        /*0d6c*/ 	.word	0x00000003
        /*0d70*/ 	.word	0x00000060
        /*0d74*/ 	.short	0x010a
        /*0d76*/ 	.byte	0x3f
	.zero		1


	//   ....[55]....
        /*0d78*/ 	.word	0x00018290
        /*0d7c*/ 	.word	0x00000003
        /*0d80*/ 	.word	0x00030840
        /*0d84*/ 	.short	0x010a
        /*0d86*/ 	.byte	0x3f
	.zero		1


	//   ....[56]....
        /*0d88*/ 	.word	0x00018740
        /*0d8c*/ 	.word	0x00000002
        /*0d90*/ 	.word	0x00000060
        /*0d94*/ 	.short	0x010a
        /*0d96*/ 	.byte	0x3f
	.zero		1


	//   ....[57]....
        /*0d98*/ 	.word	0x00018e20
        /*0d9c*/ 	.word	0x00000002
        /*0da0*/ 	.word	0x00030840
        /*0da4*/ 	.short	0x010a
        /*0da6*/ 	.byte	0x3f
	.zero		1


	//   ....[58]....
        /*0da8*/ 	.word	0x000192d0
        /*0dac*/ 	.word	0x00000002
        /*0db0*/ 	.word	0x00000060
        /*0db4*/ 	.short	0x010a
        /*0db6*/ 	.byte	0x3f
	.zero		1


	//   ....[59]....
        /*0db8*/ 	.word	0x00019950
        /*0dbc*/ 	.word	0x00000000
        /*0dc0*/ 	.word	0x00030860
        /*0dc4*/ 	.short	0x010a
        /*0dc6*/ 	.byte	0x3f
	.zero		1


	//   ....[60]....
        /*0dc8*/ 	.word	0x0001b0d0
        /*0dcc*/ 	.word	0x00000000
        /*0dd0*/ 	.word	0x00030820
        /*0dd4*/ 	.short	0x010a
        /*0dd6*/ 	.byte	0x3f
	.zero		1


	//   ....[61]....
        /*0dd8*/ 	.word	0x0001b2b0
        /*0ddc*/ 	.word	0x00000006
        /*0de0*/ 	.word	0x00000000
        /*0de4*/ 	.short	0x010a
        /*0de6*/ 	.byte	0x3f
	.zero		1


	//   ....[62]....
        /*0de8*/ 	.word	0x0001b320
        /*0dec*/ 	.word	0x00000007
        /*0df0*/ 	.word	0x00000000
        /*0df4*/ 	.short	0x010a
        /*0df6*/ 	.byte	0x3f
	.zero		1


	//   ....[63]....
        /*0df8*/ 	.word	0x0001b390
        /*0dfc*/ 	.word	0x00000004
        /*0e00*/ 	.word	0x00000000
        /*0e04*/ 	.short	0x010a
        /*0e06*/ 	.byte	0x3f
	.zero		1


	//   ....[64]....
        /*0e08*/ 	.word	0x0001b3c0
        /*0e0c*/ 	.word	0x00000003
        /*0e10*/ 	.word	0x00000000
        /*0e14*/ 	.short	0x010a
        /*0e16*/ 	.byte	0x3f
	.zero		1


	//   ....[65]....
        /*0e18*/ 	.word	0x0001b430
        /*0e1c*/ 	.word	0x00000003
        /*0e20*/ 	.word	0x00030800
        /*0e24*/ 	.short	0x010a
        /*0e26*/ 	.byte	0x3f
	.zero		1


	//   ....[66]....
        /*0e28*/ 	.word	0x0001b480
        /*0e2c*/ 	.word	0x00000007
        /*0e30*/ 	.word	0x00030830
        /*0e34*/ 	.short	0x010a
        /*0e36*/ 	.byte	0x3f
	.zero		1


	//   ....[67]....
        /*0e38*/ 	.word	0x0001b4e0
        /*0e3c*/ 	.word	0x0000000a
        /*0e40*/ 	.word	0x00030830
        /*0e44*/ 	.short	0x010a
        /*0e46*/ 	.byte	0x3f
	.zero		1


	//   ....[68]....
        /*0e48*/ 	.word	0x0001b540
        /*0e4c*/ 	.word	0x00000009
        /*0e50*/ 	.word	0x00030850
        /*0e54*/ 	.short	0x010a
        /*0e56*/ 	.byte	0x3f
	.zero		1


	//   ....[69]....
        /*0e58*/ 	.word	0x0001b5a0
        /*0e5c*/ 	.word	0x00000003
        /*0e60*/ 	.word	0x00030830
        /*0e64*/ 	.short	0x010a
        /*0e66*/ 	.byte	0x3f
	.zero		1


	//   ....[70]....
        /*0e68*/ 	.word	0x0001b600
        /*0e6c*/ 	.word	0x00000002
        /*0e70*/ 	.word	0x00030850
        /*0e74*/ 	.short	0x010a
        /*0e76*/ 	.byte	0x3f
	.zero		1


	//   ....[71]....
        /*0e78*/ 	.word	0x0001b660
        /*0e7c*/ 	.word	0x00000003
        /*0e80*/ 	.word	0x00030830
        /*0e84*/ 	.short	0x010a
        /*0e86*/ 	.byte	0x3f
	.zero		1


	//   ....[72]....
        /*0e88*/ 	.word	0x0001b6c0
        /*0e8c*/ 	.word	0x00000002
        /*0e90*/ 	.word	0x00030850
        /*0e94*/ 	.short	0x010a
        /*0e96*/ 	.byte	0x3f
	.zero		1


	//   ....[73]....
        /*0e98*/ 	.word	0x0001b720
        /*0e9c*/ 	.word	0x00000005
        /*0ea0*/ 	.word	0x00030850
        /*0ea4*/ 	.short	0x010a
        /*0ea6*/ 	.byte	0x3f
	.zero		1


	//   ....[74]....
        /*0ea8*/ 	.word	0x0001b8c0
        /*0eac*/ 	.word	0x00000000
        /*0eb0*/ 	.word	0x00030840
        /*0eb4*/ 	.short	0x010a
        /*0eb6*/ 	.byte	0x3f
	.zero		1


	//   ....[75]....
        /*0eb8*/ 	.word	0x0001c500
        /*0ebc*/ 	.word	0x00000013
        /*0ec0*/ 	.word	0x00030820
        /*0ec4*/ 	.short	0x010a
        /*0ec6*/ 	.byte	0x3f
	.zero		1


	//   ....[76]....
        /*0ec8*/ 	.word	0x0001c550
        /*0ecc*/ 	.word	0x00000003
        /*0ed0*/ 	.word	0x00030840
        /*0ed4*/ 	.short	0x010a
        /*0ed6*/ 	.byte	0x3f
	.zero		1


	//   ....[77]....
        /*0ed8*/ 	.word	0x0001c5a0
        /*0edc*/ 	.word	0x00000003
        /*0ee0*/ 	.word	0x00000060
        /*0ee4*/ 	.short	0x010a
        /*0ee6*/ 	.byte	0x3f
	.zero		1


	//   ....[78]....
        /*0ee8*/ 	.word	0x0001c5f0
        /*0eec*/ 	.word	0x00000003
        /*0ef0*/ 	.word	0x00030840
        /*0ef4*/ 	.short	0x010a
        /*0ef6*/ 	.byte	0x3f
	.zero		1


	//   ....[79]....
        /*0ef8*/ 	.word	0x0001c640
        /*0efc*/ 	.word	0x00000002
        /*0f00*/ 	.word	0x00000060
        /*0f04*/ 	.short	0x010a
        /*0f06*/ 	.byte	0x3f
	.zero		1


	//   ....[80]....
        /*0f08*/ 	.word	0x0001c690
        /*0f0c*/ 	.word	0x00000002
        /*0f10*/ 	.word	0x00030840
        /*0f14*/ 	.short	0x010a
        /*0f16*/ 	.byte	0x3f
	.zero		1


	//   ....[81]....
        /*0f18*/ 	.word	0x0001c6e0
        /*0f1c*/ 	.word	0x00000002
        /*0f20*/ 	.word	0x00000060
        /*0f24*/ 	.short	0x010a
        /*0f26*/ 	.byte	0x3f
	.zero		1


	//   ....[82]....
        /*0f28*/ 	.word	0x0001c730
        /*0f2c*/ 	.word	0x00000000
        /*0f30*/ 	.word	0x00030860
        /*0f34*/ 	.short	0x010a
        /*0f36*/ 	.byte	0x3f
	.zero		1


	//   ....[83]....
        /*0f38*/ 	.word	0x0001d2b0
        /*0f3c*/ 	.word	0x00000000
        /*0f40*/ 	.word	0x00030820
        /*0f44*/ 	.short	0x010a
        /*0f46*/ 	.byte	0x3f
	.zero		1


	//   ....[84]....
        /*0f48*/ 	.word	0x0001d450
        /*0f4c*/ 	.word	0x00000006
        /*0f50*/ 	.word	0x00000000
        /*0f54*/ 	.short	0x010a
        /*0f56*/ 	.byte	0x3f
	.zero		1


	//   ....[85]....
        /*0f58*/ 	.word	0x0001d4a0
        /*0f5c*/ 	.word	0x00000007
        /*0f60*/ 	.word	0x00000000
        /*0f64*/ 	.short	0x010a
        /*0f66*/ 	.byte	0x3f
	.zero		1


	//   ....[86]....
        /*0f68*/ 	.word	0x0001d4f0
        /*0f6c*/ 	.word	0x00000004
        /*0f70*/ 	.word	0x00000000
        /*0f74*/ 	.short	0x010a
        /*0f76*/ 	.byte	0x3f
	.zero		1


	//----- nvinfo : EIATTR_NUM_MBARRIERS
	.align		4
.L_725:
        /*0f78*/ 	.byte	0x03, 0x38
        /*0f7a*/ 	.short	0x0016


	//----- nvinfo : EIATTR_EXIT_INSTR_OFFSETS
	.align		4
        /*0f7c*/ 	.byte	0x04, 0x1c
        /*0f7e*/ 	.short	(.L_727 - .L_726)


	//   ....[0]....
.L_726:
        /*0f80*/ 	.word	0x00000a50


	//   ....[1]....
        /*0f84*/ 	.word	0x00013a00


	//   ....[2]....
        /*0f88*/ 	.word	0x0001b410


	//----- nvinfo : EIATTR_MAX_THREADS
	.align		4
.L_727:
        /*0f8c*/ 	.byte	0x04, 0x05
        /*0f8e*/ 	.short	(.L_729 - .L_728)
.L_728:
        /*0f90*/ 	.word	0x00000180
        /*0f94*/ 	.word	0x00000001
        /*0f98*/ 	.word	0x00000001


	//----- nvinfo : EIATTR_CRS_STACK_SIZE
	.align		4
.L_729:
        /*0f9c*/ 	.byte	0x04, 0x1e
        /*0f9e*/ 	.short	(.L_731 - .L_730)
.L_730:
        /*0fa0*/ 	.word	0x00000000


	//----- nvinfo : EIATTR_CBANK_PARAM_SIZE
	.align		4
.L_731:
        /*0fa4*/ 	.byte	0x03, 0x19
        /*0fa6*/ 	.short	0x0af0


	//----- nvinfo : EIATTR_PARAM_CBANK
	.align		4
        /*0fa8*/ 	.byte	0x04, 0x0a
        /*0faa*/ 	.short	(.L_733 - .L_732)
	.align		4
.L_732:
        /*0fac*/ 	.word	index@(.nv.constant0._ZN7cutlass13device_kernelIN5flash11enable_sm90INS1_16FlashAttnFwdSm90INS1_25CollectiveMainloopFwdSm90ILi2EN4cute5tupleIJNS5_1CILi1EEES8_S8_EEENS6_IJNS7_ILi128EEENS7_ILi96EEENS7_ILi192EEEEEELi192ENS_6half_tEfNS_4arch4Sm90ELb0ELb1ELb1ELb1ELb0ELb0ELb0ELb1ELb1ELb1ELb1ELb0EEENS1_21CollectiveEpilogueFwdINS6_IJSA_SC_SB_EEES9_SE_SG_Li256ELb1ELb1ELb1ELb0EEENS1_36VarlenDynamicPersistentTileSchedulerILi128ELi96ELi256ELi128ELb1ELb1ELb1ELb1ELb0ELb1EEEEEEEEEvNT_6ParamsE)
        /*0fb0*/ 	.short	0x0210
        /*0fb2*/ 	.short	0x0af0


	//----- nvinfo : EIATTR_SW_WAR
	.align		4
.L_733:
        /*0fb4*/ 	.byte	0x04, 0x36
        /*0fb6*/ 	.short	(.L_735 - .L_734)
.L_734:
        /*0fb8*/ 	.word	0x00000008
.L_735:


//--------------------- .nv.info._ZN7cutlass13device_kernelIN5flash11enable_sm90INS1_16FlashAttnFwdSm90INS1_25CollectiveMainloopFwdSm90ILi2EN4cute5tupleIJNS5_1CILi1EEES8_S8_EEENS6_IJNS7_ILi128EEENS7_ILi96EEENS7_ILi192EEEEEELi192ENS_6half_tEfNS_4arch4Sm90ELb0ELb1ELb1ELb1ELb0ELb1ELb0ELb1ELb1ELb1ELb1ELb0EEENS1_21CollectiveEpilogueFwdINS6_IJSA_SC_SB_EEES9_SE_SG_Li256ELb1ELb1ELb1ELb0EEENS1_36VarlenDynamicPersistentTileSchedulerILi128ELi96ELi256ELi128ELb1ELb1ELb1ELb1ELb0ELb1EEEEEEEEEvNT_6ParamsE --------------------------
	.section	.nv.info._ZN7cutlass13device_kernelIN5flash11enable_sm90INS1_16FlashAttnFwdSm90INS1_25CollectiveMainloopFwdSm90ILi2EN4cute5tupleIJNS5_1CILi1EEES8_S8_EEENS6_IJNS7_ILi128EEENS7_ILi96EEENS7_ILi192EEEEEELi192ENS_6half_tEfNS_4arch4Sm90ELb0ELb1ELb1ELb1ELb0ELb1ELb0ELb1ELb1ELb1ELb1ELb0EEENS1_21CollectiveEpilogueFwdINS6_IJSA_SC_SB_EEES9_SE_SG_Li256ELb1ELb1ELb1ELb0EEENS1_36VarlenDynamicPersistentTileSchedulerILi128ELi96ELi256ELi128ELb1ELb1ELb1ELb1ELb0ELb1EEEEEEEEEvNT_6ParamsE,"",@"SHT_CUDA_INFO"
	.sectionflags	@""
	.align	4


	//----- nvinfo : EIATTR_CUDA_API_VERSION
	.align		4
        /*0000*/ 	.byte	0x04, 0x37
        /*0002*/ 	.short	(.L_737 - .L_736)
.L_736:
        /*0004*/ 	.word	0x00000082


	//----- nvinfo : EIATTR_KPARAM_INFO
	.align		4
.L_737:
        /*0008*/ 	.byte	0x04, 0x17
        /*000a*/ 	.short	(.L_739 - .L_738)
.L_738:
        /*000c*/ 	.word	0x00000000
        /*0010*/ 	.short	0x0000
        /*0012*/ 	.short	0x0070
        /*0014*/ 	.byte	0x00, 0xf0, 0x01, 0x2a


	//----- nvinfo : EIATTR_SPARSE_MMA_MASK
	.align		4
.L_739:
        /*0018*/ 	.byte	0x03, 0x50
        /*001a*/ 	.short	0x0000


	//----- nvinfo : EIATTR_MAXREG_COUNT
	.align		4
        /*001c*/ 	.byte	0x03, 0x1b
        /*001e*/ 	.short	0x00a8


	//----- nvinfo : EIATTR_NUM_BARRIERS
	.align		4
        /*0020*/ 	.byte	0x02, 0x4c
        /*0022*/ 	.byte	0x10
	.zero		1


	//----- nvinfo : EIATTR_EXTERNS
	.align		4
        /*0024*/ 	.byte	0x04, 0x0f
        /*0026*/ 	.short	(.L_741 - .L_740)


	//   ....[0]....
	.align		4
.L_740:
        /*0028*/ 	.word	index@(__assertfail)


	//----- nvinfo : EIATTR_ANNOTATIONS
	.align		4
.L_741:
        /*002c*/ 	.byte	0x04, 0x55
        /*002e*/ 	.short	(.L_743 - .L_742)


	//   ....[0]....
.L_742:
        /* <DEDUP_REMOVED lines=127> */


	//----- nvinfo : EIATTR_MERCURY_ISA_VERSION
	.align		4
.L_743:
        /*0810*/ 	.byte	0x03, 0x5f
        /*0812*/ 	.short	0x0101


	//----- nvinfo : EIATTR_UNUSED_LOAD_BYTE_OFFSET
	.align		4
        /*0814*/ 	.byte	0x04, 0x44
        /*0816*/ 	.short	(.L_745 - .L_744)


	//   ....[0]....
.L_744:
        /*0818*/ 	.word	0x00000ab0
        /*081c*/ 	.word	0x0000fff0


	//   ....[1]....
        /*0820*/ 	.word	0x00020f10
        /*0824*/ 	.word	0x0000fff0


	//----- nvinfo : EIATTR_INT_WARP_WIDE_INSTR_OFFSETS
	.align		4
.L_745:
        /*0828*/ 	.byte	0x04, 0x31
        /*082a*/ 	.short	(.L_747 - .L_746)


	//   ....[0]....
.L_746:
        /*082c*/ 	.word	0x00000190


	//   ....[1]....
        /*0830*/ 	.word	0x000001d0


	//   ....[2]....
        /*0834*/ 	.word	0x00000240


	//   ....[3]....
        /*0838*/ 	.word	0x00028620


	//   ....[4]....
        /*083c*/ 	.word	0x000286b0


	//   ....[5]....
        /*0840*/ 	.word	0x0002c430


	//   ....[6]....
        /*0844*/ 	.word	0x0002c490


	//----- nvinfo : EIATTR_COOP_GROUP_MASK_REGIDS
	.align		4
.L_747:
        /*0848*/ 	.byte	0x04, 0x29
        /*084a*/ 	.short	(.L_749 - .L_748)


	//   ....[0]....
.L_748:
        /*084c*/ 	.word	0xffffffff


	//   ....[1]....
        /*0850*/ 	.word	0xffffffff


	//   ....[2]....
        /*0854*/ 	.word	0xffffffff


	//   ....[3]....
        /*0858*/ 	.word	0xffffffff


	//   ....[4]....
        /*085c*/ 	.word	0xffffffff


	//   ....[5]....
        /*0860*/ 	.word	0xffffffff


	//   ....[6]....
        /*0864*/ 	.word	0xffffffff


	//   ....[7]....
        /*0868*/ 	.word	0xffffffff


	//   ....[8]....
        /*086c*/ 	.word	0xffffffff


	//   ....[9]....
        /*0870*/ 	.word	0xffffffff


	//   ....[10]....
        /*0874*/ 	.word	0xffffffff


	//   ....[11]....
        /*0878*/ 	.word	0xffffffff


	//   ....[12]....
        /*087c*/ 	.word	0xffffffff


	//   ....[13]....
        /*0880*/ 	.word	0xffffffff


	//   ....[14]....
        /*0884*/ 	.word	0xffffffff


	//   ....[15]....
        /*0888*/ 	.word	0xffffffff


	//   ....[16]....
        /*088c*/ 	.word	0xffffffff


	//   ....[17]....
        /*0890*/ 	.word	0xffffffff


	//   ....[18]....
        /*0894*/ 	.word	0xffffffff


	//   ....[19]....
        /*0898*/ 	.word	0xffffffff


	//   ....[20]....
        /*089c*/ 	.word	0xffffffff


	//   ....[21]....
        /*08a0*/ 	.word	0xffffffff


	//   ....[22]....
        /*08a4*/ 	.word	0xffffffff


	//   ....[23]....
        /*08a8*/ 	.word	0xffffffff


	//   ....[24]....
        /*08ac*/ 	.word	0xffffffff


	//   ....[25]....
        /*08b0*/ 	.word	0xffffffff


	//   ....[26]....
        /*08b4*/ 	.word	0xffffffff


	//   ....[27]....
        /*08b8*/ 	.word	0xffffffff


	//   ....[28]....
        /*08bc*/ 	.word	0xffffffff


	//   ....[29]....
        /*08c0*/ 	.word	0xffffffff


	//   ....[30]....
        /*08c4*/ 	.word	0xffffffff


	//   ....[31]....
        /*08c8*/ 	.word	0xffffffff


	//   ....[32]....
        /*08cc*/ 	.word	0xffffffff


	//   ....[33]....
        /*08d0*/ 	.word	0xffffffff


	//   ....[34]....
        /*08d4*/ 	.word	0xffffffff


	//   ....[35]....
        /*08d8*/ 	.word	0xffffffff


	//   ....[36]....
        /*08dc*/ 	.word	0xffffffff


	//   ....[37]....
        /*08e0*/ 	.word	0xffffffff


	//   ....[38]....
        /*08e4*/ 	.word	0xffffffff


	//   ....[39]....
        /*08e8*/ 	.word	0xffffffff


	//   ....[40]....
        /*08ec*/ 	.word	0xffffffff


	//   ....[41]....
        /*08f0*/ 	.word	0xffffffff


	//   ....[42]....
        /*08f4*/ 	.word	0xffffffff


	//   ....[43]....
        /*08f8*/ 	.word	0xffffffff


	//   ....[44]....
        /*08fc*/ 	.word	0xffffffff


	//   ....[45]....
        /*0900*/ 	.word	0xffffffff


	//   ....[46]....
        /*0904*/ 	.word	0xffffffff


	//   ....[47]....
        /*0908*/ 	.word	0xffffffff


	//   ....[48]....
        /*090c*/ 	.word	0xffffffff


	//   ....[49]....
        /*0910*/ 	.word	0xffffffff


	//   ....[50]....
        /*0914*/ 	.word	0xffffffff


	//   ....[51]....
        /*0918*/ 	.word	0xffffffff


	//   ....[52]....
        /*091c*/ 	.word	0xffffffff


	//   ....[53]....
        /*0920*/ 	.word	0xffffffff


	//   ....[54]....
        /*0924*/ 	.word	0xffffffff


	//   ....[55]....
        /*0928*/ 	.word	0xffffffff


	//   ....[56]....
        /*092c*/ 	.word	0xffffffff


	//   ....[57]....
        /*0930*/ 	.word	0xffffffff


	//   ....[58]....
        /*0934*/ 	.word	0xffffffff


	//   ....[59]....
        /*0938*/ 	.word	0xffffffff


	//   ....[60]....
        /*093c*/ 	.word	0xffffffff


	//   ....[61]....
        /*0940*/ 	.word	0xffffffff


	//   ....[62]....
        /*0944*/ 	.word	0xffffffff


	//   ....[63]....
        /*0948*/ 	.word	0xffffffff


	//   ....[64]....
        /*094c*/ 	.word	0xffffffff


	//   ....[65]....
        /*0950*/ 	.word	0xffffffff


	//   ....[66]....
        /*0954*/ 	.word	0xffffffff


	//   ....[67]....
        /*0958*/ 	.word	0xffffffff


	//   ....[68]....
        /*095c*/ 	.word	0xffffffff


	//   ....[69]....
        /*0960*/ 	.word	0xffffffff


	//   ....[70]....
        /*0964*/ 	.word	0xffffffff


	//   ....[71]....
        /*0968*/ 	.word	0xffffffff


	//   ....[72]....
        /*096c*/ 	.word	0xffffffff


	//   ....[73]....
        /*0970*/ 	.word	0xffffffff


	//   ....[74]....
        /*0974*/ 	.word	0xffffffff


	//   ....[75]....
        /*0978*/ 	.word	0xffffffff


	//   ....[76]....
        /*097c*/ 	.word	0xffffffff


	//   ....[77]....
        /*0980*/ 	.word	0xffffffff


	//   ....[78]....
        /*0984*/ 	.word	0xffffffff


	//   ....[79]....
        /*0988*/ 	.word	0xffffffff


	//   ....[80]....
        /*098c*/ 	.word	0xffffffff


	//   ....[81]....
        /*0990*/ 	.word	0xffffffff


	//   ....[82]....
        /*0994*/ 	.word	0xffffffff


	//   ....[83]....
        /*0998*/ 	.word	0xffffffff


	//   ....[84]....
        /*099c*/ 	.word	0xffffffff


	//   ....[85]....
        /*09a0*/ 	.word	0xffffffff


	//   ....[86]....
        /*09a4*/ 	.word	0xffffffff


	//   ....[87]....
        /*09a8*/ 	.word	0xffffffff


	//   ....[88]....
        /*09ac*/ 	.word	0xffffffff


	//   ....[89]....
        /*09b0*/ 	.word	0xffffffff


	//   ....[90]....
        /*09b4*/ 	.word	0xffffffff


	//   ....[91]....
        /*09b8*/ 	.word	0xffffffff


	//   ....[92]....
        /*09bc*/ 	.word	0xffffffff


	//   ....[93]....
        /*09c0*/ 	.word	0xffffffff


	//   ....[94]....
        /*09c4*/ 	.word	0xffffffff


	//   ....[95]....
        /*09c8*/ 	.word	0xffffffff


	//   ....[96]....
        /*09cc*/ 	.word	0xffffffff


	//   ....[97]....
        /*09d0*/ 	.word	0xffffffff


	//   ....[98]....
        /*09d4*/ 	.word	0xffffffff


	//   ....[99]....
        /*09d8*/ 	.word	0xffffffff


	//   ....[100]....
        /*09dc*/ 	.word	0xffffffff


	//   ....[101]....
        /*09e0*/ 	.word	0xffffffff


	//   ....[102]....
        /*09e4*/ 	.word	0xffffffff


	//   ....[103]....
        /*09e8*/ 	.word	0xffffffff


	//   ....[104]....
        /*09ec*/ 	.word	0xffffffff


	//   ....[105]....
        /*09f0*/ 	.word	0xffffffff


	//   ....[106]....
        /*09f4*/ 	.word	0xffffffff


	//   ....[107]....
        /*09f8*/ 	.word	0xffffffff


	//   ....[108]....
        /*09fc*/ 	.word	0xffffffff


	//   ....[109]....
        /*0a00*/ 	.word	0xffffffff


	//   ....[110]....
        /*0a04*/ 	.word	0xffffffff


	//   ....[111]....
        /*0a08*/ 	.word	0xffffffff


	//   ....[112]....
        /*0a0c*/ 	.word	0xffffffff


	//   ....[113]....
        /*0a10*/ 	.word	0xffffffff


	//   ....[114]....
        /*0a14*/ 	.word	0xffffffff


	//   ....[115]....
        /*0a18*/ 	.word	0xffffffff


	//   ....[116]....
        /*0a1c*/ 	.word	0xffffffff


	//   ....[117]....
        /*0a20*/ 	.word	0xffffffff


	//   ....[118]....
        /*0a24*/ 	.word	0xffffffff


	//   ....[119]....
        /*0a28*/ 	.word	0xffffffff


	//   ....[120]....
        /*0a2c*/ 	.word	0xffffffff


	//   ....[121]....
        /*0a30*/ 	.word	0xffffffff


	//   ....[122]....
        /*0a34*/ 	.word	0xffffffff


	//   ....[123]....
        /*0a38*/ 	.word	0xffffffff


	//   ....[124]....
        /*0a3c*/ 	.word	0xffffffff


	//   ....[125]....
        /*0a40*/ 	.word	0xffffffff


	//   ....[126]....
        /*0a44*/ 	.word	0xffffffff


	//   ....[127]....
        /*0a48*/ 	.word	0xffffffff


	//   ....[128]....
        /*0a4c*/ 	.word	0x0500000f


	//   ....[129]....
        /*0a50*/ 	.word	0x0500000f


	//   ....[130]....
        /*0a54*/ 	.word	0x0500000f


	//   ....[131]....
        /*0a58*/ 	.word	0x0500000f


	//   ....[132]....
        /*0a5c*/ 	.word	0x0500000f


	//   ....[133]....
        /*0a60*/ 	.word	0x0500000f


	//   ....[134]....
        /*0a64*/ 	.word	0x0500000f


	//   ....[135]....
        /*0a68*/ 	.word	0x0500000f


	//   ....[136]....
        /*0a6c*/ 	.word	0x0500000f


	//   ....[137]....
        /*0a70*/ 	.word	0x0500000f


	//   ....[138]....
        /*0a74*/ 	.word	0x0500000f


	//   ....[139]....
        /*0a78*/ 	.word	0x0500000f


	//   ....[140]....
        /*0a7c*/ 	.word	0x0500000f


	//   ....[141]....
        /*0a80*/ 	.word	0x0500000f


	//   ....[142]....
        /*0a84*/ 	.word	0x0500000f


	//   ....[143]....
        /*0a88*/ 	.word	0x0500000f


	//   ....[144]....
        /*0a8c*/ 	.word	0x0500000f


	//   ....[145]....
        /*0a90*/ 	.word	0x0500000f


	//   ....[146]....
        /*0a94*/ 	.word	0x0500000f


	//   ....[147]....
        /*0a98*/ 	.word	0x0500000f


	//   ....[148]....
        /*0a9c*/ 	.word	0x0500000f


	//   ....[149]....
        /*0aa0*/ 	.word	0x0500000f


	//   ....[150]....
        /*0aa4*/ 	.word	0x0500000f


	//   ....[151]....
        /*0aa8*/ 	.word	0x0500000f


	//   ....[152]....
        /*0aac*/ 	.word	0x0500000f


	//   ....[153]....
        /*0ab0*/ 	.word	0x0500000f


	//   ....[154]....
        /*0ab4*/ 	.word	0x0500000f


	//   ....[155]....
        /*0ab8*/ 	.word	0x0500000f


	//   ....[156]....
        /*0abc*/ 	.word	0x0500000f


	//   ....[157]....
        /*0ac0*/ 	.word	0x0500000f


	//   ....[158]....
        /*0ac4*/ 	.word	0x0500000f


	//   ....[159]....
        /*0ac8*/ 	.word	0x0500000f


	//   ....[160]....
        /*0acc*/ 	.word	0x0500000f


	//   ....[161]....
        /*0ad0*/ 	.word	0x0500000f


	//   ....[162]....
        /*0ad4*/ 	.word	0x0500000f


	//   ....[163]....
        /*0ad8*/ 	.word	0x0500000f


	//   ....[164]....
        /*0adc*/ 	.word	0x0500000f


	//   ....[165]....
        /*0ae0*/ 	.word	0x0500000f


	//   ....[166]....
        /*0ae4*/ 	.word	0x0500000f


	//   ....[167]....
        /*0ae8*/ 	.word	0x0500000f


	//   ....[168]....
        /*0aec*/ 	.word	0x0500000f


	//   ....[169]....
        /*0af0*/ 	.word	0x0500000f


	//   ....[170]....
        /*0af4*/ 	.word	0x0500000f


	//   ....[171]....
        /*0af8*/ 	.word	0x0500000f


	//   ....[172]....
        /*0afc*/ 	.word	0x0500000f


	//   ....[173]....
        /*0b00*/ 	.word	0x0500000f


	//   ....[174]....
        /*0b04*/ 	.word	0x0500000f


	//   ....[175]....
        /*0b08*/ 	.word	0x0500000f


	//   ....[176]....
        /*0b0c*/ 	.word	0x0500000f


	//   ....[177]....
        /*0b10*/ 	.word	0x0500000f


	//   ....[178]....
        /*0b14*/ 	.word	0x0500000f


	//   ....[179]....
        /*0b18*/ 	.word	0x0500000f


	//   ....[180]....
        /*0b1c*/ 	.word	0x0500000f


	//----- nvinfo : EIATTR_COOP_GROUP_INSTR_OFFSETS
	.align		4
.L_749:
        /*0b20*/ 	.byte	0x04, 0x28
        /*0b22*/ 	.short	(.L_751 - .L_750)


	//   ....[0]....
.L_750:
        /*0b24*/ 	.word	0x00000060


	//   ....[1]....
        /*0b28*/ 	.word	0x000001a0


	//   ....[2]....
        /*0b2c*/ 	.word	0x000001f0


	//   ....[3]....
        /*0b30*/ 	.word	0x00000420


	//   ....[4]....
        /*0b34*/ 	.word	0x00000580


	//   ....[5]....
        /*0b38*/ 	.word	0x000006a0


	//   ....[6]....
        /*0b3c*/ 	.word	0x00000800


	//   ....[7]....
        /*0b40*/ 	.word	0x0000b570


	//   ....[8]....
        /*0b44*/ 	.word	0x0000bcb0


	//   ....[9]....
        /*0b48*/ 	.word	0x0000bcc0


	//   ....[10]....
        /*0b4c*/ 	.word	0x0000bcd0


	//   ....[11]....
        /*0b50*/ 	.word	0x0000bce0


	//   ....[12]....
        /*0b54*/ 	.word	0x0000c490


	//   ....[13]....
        /*0b58*/ 	.word	0x0000c4a0


	//   ....[14]....
        /*0b5c*/ 	.word	0x0000c4b0


	//   ....[15]....
        /*0b60*/ 	.word	0x0000c4c0


	//   ....[16]....
        /*0b64*/ 	.word	0x0000f2a0


	//   ....[17]....
        /*0b68*/ 	.word	0x0000f2b0


	//   ....[18]....
        /*0b6c*/ 	.word	0x0000f2c0


	//   ....[19]....
        /*0b70*/ 	.word	0x0000f2d0


	//   ....[20]....
        /*0b74*/ 	.word	0x0000f8b0


	//   ....[21]....
        /*0b78*/ 	.word	0x0000f8c0


	//   ....[22]....
        /*0b7c*/ 	.word	0x0000f8d0


	//   ....[23]....
        /*0b80*/ 	.word	0x0000f8e0


	//   ....[24]....
        /*0b84*/ 	.word	0x00013530


	//   ....[25]....
        /*0b88*/ 	.word	0x00013a90


	//   ....[26]....
        /*0b8c*/ 	.word	0x00014800


	//   ....[27]....
        /*0b90*/ 	.word	0x000148f0


	//   ....[28]....
        /*0b94*/ 	.word	0x00014df0


	//   ....[29]....
        /*0b98*/ 	.word	0x00014ed0


	//   ....[30]....
        /*0b9c*/ 	.word	0x00017590


	//   ....[31]....
        /*0ba0*/ 	.word	0x00017790


	//   ....[32]....
        /*0ba4*/ 	.word	0x00018640


	//   ....[33]....
        /*0ba8*/ 	.word	0x00018750


	//   ....[34]....
        /*0bac*/ 	.word	0x00018d50


	//   ....[35]....
        /*0bb0*/ 	.word	0x00018db0


	//   ....[36]....
        /*0bb4*/ 	.word	0x0001b370


	//   ....[37]....
        /*0bb8*/ 	.word	0x0001b390


	//   ....[38]....
        /*0bbc*/ 	.word	0x0001b830


	//   ....[39]....
        /*0bc0*/ 	.word	0x0001b890


	//   ....[40]....
        /*0bc4*/ 	.word	0x0001dab0


	//   ....[41]....
        /*0bc8*/ 	.word	0x0001e560


	//   ....[42]....
        /*0bcc*/ 	.word	0x0001ec20


	//   ....[43]....
        /*0bd0*/ 	.word	0x0001ed30


	//   ....[44]....
        /*0bd4*/ 	.word	0x0001f310


	//   ....[45]....
        /*0bd8*/ 	.word	0x0001f360


	//   ....[46]....
        /*0bdc*/ 	.word	0x00020650


	//   ....[47]....
        /*0be0*/ 	.word	0x000206d0


	//   ....[48]....
        /*0be4*/ 	.word	0x00020700


	//   ....[49]....
        /*0be8*/ 	.word	0x00020710


	//   ....[50]....
        /*0bec*/ 	.word	0x00021c70


	//   ....[51]....
        /*0bf0*/ 	.word	0x00021c80


	//   ....[52]....
        /*0bf4*/ 	.word	0x00021c90


	//   ....[53]....
        /*0bf8*/ 	.word	0x00021ca0


	//   ....[54]....
        /*0bfc*/ 	.word	0x00022590


	//   ....[55]....
        /*0c00*/ 	.word	0x000225c0


	//   ....[56]....
        /*0c04*/ 	.word	0x00022700


	//   ....[57]....
        /*0c08*/ 	.word	0x00022720


	//   ....[58]....
        /*0c0c*/ 	.word	0x00022820


	//   ....[59]....
        /*0c10*/ 	.word	0x00022840


	//   ....[60]....
        /*0c14*/ 	.word	0x00022950


	//   ....[61]....
        /*0c18*/ 	.word	0x00022970


	//   ....[62]....
        /*0c1c*/ 	.word	0x00022ea0


	//   ....[63]....
        /*0c20*/ 	.word	0x00022eb0


	//   ....[64]....
        /*0c24*/ 	.word	0x00023580


	//   ....[65]....
        /*0c28*/ 	.word	0x00023590


	//   ....[66]....
        /*0c2c*/ 	.word	0x00024510


	//   ....[67]....
        /*0c30*/ 	.word	0x00024540


	//   ....[68]....
        /*0c34*/ 	.word	0x00024650


	//   ....[69]....
        /*0c38*/ 	.word	0x00024670


	//   ....[70]....
        /*0c3c*/ 	.word	0x00024770


	//   ....[71]....
        /*0c40*/ 	.word	0x00024790


	//   ....[72]....
        /*0c44*/ 	.word	0x000248a0


	//   ....[73]....
        /*0c48*/ 	.word	0x000248c0


	//   ....[74]....
        /*0c4c*/ 	.word	0x00024a50


	//   ....[75]....
        /*0c50*/ 	.word	0x00024c60


	//   ....[76]....
        /*0c54*/ 	.word	0x00024c90


	//   ....[77]....
        /*0c58*/ 	.word	0x00024cc0


	//   ....[78]....
        /*0c5c*/ 	.word	0x00024cf0


	//   ....[79]....
        /*0c60*/ 	.word	0x00024d20


	//   ....[80]....
        /*0c64*/ 	.word	0x00024d50


	//   ....[81]....
        /*0c68*/ 	.word	0x00024ef0


	//   ....[82]....
        /*0c6c*/ 	.word	0x00024f20


	//   ....[83]....
        /*0c70*/ 	.word	0x00024f50


	//   ....[84]....
        /*0c74*/ 	.word	0x00024f80


	//   ....[85]....
        /*0c78*/ 	.word	0x00024fb0


	//   ....[86]....
        /*0c7c*/ 	.word	0x00024fe0


	//   ....[87]....
        /*0c80*/ 	.word	0x00025080


	//   ....[88]....
        /*0c84*/ 	.word	0x000250b0


	//   ....[89]....
        /*0c88*/ 	.word	0x000250c0


	//   ....[90]....
        /*0c8c*/ 	.word	0x000250f0


	//   ....[91]....
        /*0c90*/ 	.word	0x00026a90


	//   ....[92]....
        /*0c94*/ 	.word	0x00028bf0


	//   ....[93]....
        /*0c98*/ 	.word	0x00029790


	//   ....[94]....
        /*0c9c*/ 	.word	0x000297b0


	//   ....[95]....
        /*0ca0*/ 	.word	0x00029880


	//   ....[96]....
        /*0ca4*/ 	.word	0x00029890


	//   ....[97]....
        /*0ca8*/ 	.word	0x00029930


	//   ....[98]....
        /*0cac*/ 	.word	0x00029940


	//   ....[99]....
        /*0cb0*/ 	.word	0x000299e0


	//   ....[100]....
        /*0cb4*/ 	.word	0x000299f0


	//   ....[101]....
        /*0cb8*/ 	.word	0x00029a90


	//   ....[102]....
        /*0cbc*/ 	.word	0x00029aa0


	//   ....[103]....
        /*0cc0*/ 	.word	0x00029b40


	//   ....[104]....
        /*0cc4*/ 	.word	0x00029b50


	//   ....[105]....
        /*0cc8*/ 	.word	0x00029bf0


	//   ....[106]....
        /*0ccc*/ 	.word	0x00029c00


	//   ....[107]....
        /*0cd0*/ 	.word	0x00029c50


	//   ....[108]....
        /*0cd4*/ 	.word	0x00029c90


	//   ....[109]....
        /*0cd8*/ 	.word	0x0002ccc0


	//   ....[110]....
        /*0cdc*/ 	.word	0x0002cce0


	//   ....[111]....
        /*0ce0*/ 	.word	0x0002cd40


	//   ....[112]....
        /*0ce4*/ 	.word	0x0002cd70


	//   ....[113]....
        /*0ce8*/ 	.word	0x0002cda0


	//   ....[114]....
        /*0cec*/ 	.word	0x0002cdd0


	//   ....[115]....
        /*0cf0*/ 	.word	0x0002ce00


	//   ....[116]....
        /*0cf4*/ 	.word	0x0002ce30


	//   ....[117]....
        /*0cf8*/ 	.word	0x0002cfe0


	//   ....[118]....
        /*0cfc*/ 	.word	0x0002d020


	//   ....[119]....
        /*0d00*/ 	.word	0x0002d050


	//   ....[120]....
        /*0d04*/ 	.word	0x0002d080


	//   ....[121]....
        /*0d08*/ 	.word	0x0002d0b0


	//   ....[122]....
        /*0d0c*/ 	.word	0x0002d0e0


	//   ....[123]....
        /*0d10*/ 	.word	0x0002d1b0


	//   ....[124]....
        /*0d14*/ 	.word	0x0002d1d0


	//   ....[125]....
        /*0d18*/ 	.word	0x0002d1e0


	//   ....[126]....
        /*0d1c*/ 	.word	0x0002d260


	//   ....[127]....
        /*0d20*/ 	.word	0x0002dd90


	//   ....[128]....
        /*0d24*/ 	.word	0x0002e1f0


	//   ....[129]....
        /*0d28*/ 	.word	0x0002e280


	//   ....[130]....
        /*0d2c*/ 	.word	0x0002e2d0


	//   ....[131]....
        /*0d30*/ 	.word	0x0002e320


	//   ....[132]....
        /*0d34*/ 	.word	0x0002e3b0


	//   ....[133]....
        /*0d38*/ 	.word	0x0002e440


	//   ....[134]....
        /*0d3c*/ 	.word	0x0002e490


	//   ....[135]....
        /*0d40*/ 	.word	0x0002e4e0


	//   ....[136]....
        /*0d44*/ 	.word	0x0002e5d0


	//   ....[137]....
        /*0d48*/ 	.word	0x0002e660


	//   ....[138]....
        /*0d4c*/ 	.word	0x0002e6c0


	//   ....[139]....
        /*0d50*/ 	.word	0x0002e720


	//   ....[140]....
        /*0d54*/ 	.word	0x0002e7b0


	//   ....[141]....
        /*0d58*/ 	.word	0x0002e840


	//   ....[142]....
        /*0d5c*/ 	.word	0x0002e890


	//   ....[143]....
        /*0d60*/ 	.word	0x0002e8e0


	//   ....[144]....
        /*0d64*/ 	.word	0x0002ec80


	//   ....[145]....
        /*0d68*/ 	.word	0x0002ef70


	//   ....[146]....
        /*0d6c*/ 	.word	0x0002f0f0


	//   ....[147]....
        /*0d70*/ 	.word	0x0002f140


	//   ....[148]....
        /*0d74*/ 	.word	0x0002f1f0


	//   ....[149]....
        /*0d78*/ 	.word	0x0002f300


	//   ....[150]....
        /*0d7c*/ 	.word	0x0002f360


	//   ....[151]....
        /*0d80*/ 	.word	0x0002f470


	//   ....[152]....
        /*0d84*/ 	.word	0x0002f4d0


	//   ....[153]....
        /*0d88*/ 	.word	0x0002f5e0


	//   ....[154]....
        /*0d8c*/ 	.word	0x0002f640


	//   ....[155]....
        /*0d90*/ 	.word	0x0002f750


	//   ....[156]....
        /*0d94*/ 	.word	0x0002f7b0


	//   ....[157]....
        /*0d98*/ 	.word	0x0002f8c0


	//   ....[158]....
        /*0d9c*/ 	.word	0x0002f920


	//   ....[159]....
        /*0da0*/ 	.word	0x0002fa30


	//   ....[160]....
        /*0da4*/ 	.word	0x0002fa90


	//   ....[161]....
        /*0da8*/ 	.word	0x0002fb70


	//   ....[162]....
        /*0dac*/ 	.word	0x0002fee0


	//   ....[163]....
        /*0db0*/ 	.word	0x0002ff90


	//   ....[164]....
        /*0db4*/ 	.word	0x00030110


	//   ....[165]....
        /*0db8*/ 	.word	0x000301a0


	//   ....[166]....
        /*0dbc*/ 	.word	0x00030220


	//   ....[167]....
        /*0dc0*/ 	.word	0x000302a0


	//   ....[168]....
        /*0dc4*/ 	.word	0x00030320


	//   ....[169]....
        /*0dc8*/ 	.word	0x000303b0


	//   ....[170]....
        /*0dcc*/ 	.word	0x00030450


	//   ....[171]....
        /*0dd0*/ 	.word	0x00030510


	//   ....[172]....
        /*0dd4*/ 	.word	0x00030590


	//   ....[173]....
        /*0dd8*/ 	.word	0x00030610


	//   ....[174]....
        /*0ddc*/ 	.word	0x00030690


	//   ....[175]....
        /*0de0*/ 	.word	0x00030720


	//   ....[176]....
        /*0de4*/ 	.word	0x000307a0


	//   ....[177]....
        /*0de8*/ 	.word	0x00030850


	//   ....[178]....
        /*0dec*/ 	.word	0x000308a0


	//   ....[179]....
        /*0df0*/ 	.word	0x00030960


	//   ....[180]....
        /*0df4*/ 	.word	0x00030a90


	//----- nvinfo : EIATTR_REG_RECONFIG
	.align		4
.L_751:
        /*0df8*/ 	.byte	0x01, 0x54
	.zero		2


	//----- nvinfo : EIATTR_SYSCALL_OFFSETS
	.align		4
        /*0dfc*/ 	.byte	0x04, 0x46
        /*0dfe*/ 	.short	(.L_753 - .L_752)


	//   ....[0]....
.L_752:
        /*0e00*/ 	.word	0x00002080


	//   ....[1]....
        /*0e04*/ 	.word	0x000021d0


	//   ....[2]....
        /*0e08*/ 	.word	0x0000b700


	//   ....[3]....
        /*0e0c*/ 	.word	0x0000ba20


	//   ....[4]....
        /*0e10*/ 	.word	0x00028820


	//   ....[5]....
        /*0e14*/ 	.word	0x00028970


	//   ....[6]....
        /*0e18*/ 	.word	0x00028a60


	//   ....[7]....
        /*0e1c*/ 	.word	0x00029300


	//----- nvinfo : EIATTR_MBARRIER_INSTR_OFFSETS
	.align		4
.L_753:
        /*0e20*/ 	.byte	0x04, 0x39
        /*0e22*/ 	.short	(.L_755 - .L_754)


	//   ....[0]....
.L_754:
        /*0e24*/ 	.word	0x000002d0
        /*0e28*/ 	.word	0x000000ff
        /*0e2c*/ 	.word	0x00030800
        /*0e30*/ 	.short	0x0100
        /*0e32*/ 	.byte	0x08
	.zero		1


	//   ....[1]....
        /*0e34*/ 	.word	0x000002e0
        /*0e38*/ 	.word	0x000000ff
        /*0e3c*/ 	.word	0x00030820
        /*0e40*/ 	.short	0x0100
        /*0e42*/ 	.byte	0x08
	.zero		1


	//   ....[2]....
        /*0e44*/ 	.word	0x000003d0
        /*0e48*/ 	.word	0x000000ff
        /*0e4c*/ 	.word	0x00030830
        /*0e50*/ 	.short	0x0100
        /*0e52*/ 	.byte	0x08
	.zero		1


	//   ....[3]....
        /*0e54*/ 	.word	0x000003e0
        /*0e58*/ 	.word	0x000000ff
        /*0e5c*/ 	.word	0x00030840
        /*0e60*/ 	.short	0x0100
        /*0e62*/ 	.byte	0x08
	.zero		1


	//   ....[4]....
        /*0e64*/ 	.word	0x000003f0
        /*0e68*/ 	.word	0x000000ff
        /*0e6c*/ 	.word	0x00030838
        /*0e70*/ 	.short	0x0100
        /*0e72*/ 	.byte	0x08
	.zero		1


	//   ....[5]....
        /*0e74*/ 	.word	0x00000400
        /*0e78*/ 	.word	0x000000ff
        /*0e7c*/ 	.word	0x00030848
        /*0e80*/ 	.short	0x0100
        /*0e82*/ 	.byte	0x08
	.zero		1


	//   ....[6]....
        /*0e84*/ 	.word	0x00000530
        /*0e88*/ 	.word	0x000000ff
        /*0e8c*/ 	.word	0x00030850
        /*0e90*/ 	.short	0x0100
        /*0e92*/ 	.byte	0x08
	.zero		1


	//   ....[7]....
        /*0e94*/ 	.word	0x00000540
        /*0e98*/ 	.word	0x000000ff
        /*0e9c*/ 	.word	0x00030860
        /*0ea0*/ 	.short	0x0100
        /*0ea2*/ 	.byte	0x08
	.zero		1


	//   ....[8]....
        /*0ea4*/ 	.word	0x00000550
        /*0ea8*/ 	.word	0x000000ff
        /*0eac*/ 	.word	0x00030858
        /*0eb0*/ 	.short	0x0100
        /*0eb2*/ 	.byte	0x08
	.zero		1


	//   ....[9]....
        /*0eb4*/ 	.word	0x00000560
        /*0eb8*/ 	.word	0x000000ff
        /*0ebc*/ 	.word	0x00030868
        /*0ec0*/ 	.short	0x0100
        /*0ec2*/ 	.byte	0x08
	.zero		1


	//   ....[10]....
        /*0ec4*/ 	.word	0x00000650
        /*0ec8*/ 	.word	0x000000ff
        /*0ecc*/ 	.word	0x00030870
        /*0ed0*/ 	.short	0x0100
        /*0ed2*/ 	.byte	0x06
	.zero		1


	//   ....[11]....
        /*0ed4*/ 	.word	0x00000660
        /*0ed8*/ 	.word	0x000000ff
        /*0edc*/ 	.word	0x00030880
        /*0ee0*/ 	.short	0x0100
        /*0ee2*/ 	.byte	0x06
	.zero		1


	//   ....[12]....
        /*0ee4*/ 	.word	0x00000670
        /*0ee8*/ 	.word	0x000000ff
        /*0eec*/ 	.word	0x00030878
        /*0ef0*/ 	.short	0x0100
        /*0ef2*/ 	.byte	0x06
	.zero		1


	//   ....[13]....
        /*0ef4*/ 	.word	0x00000680
        /*0ef8*/ 	.word	0x000000ff
        /*0efc*/ 	.word	0x00030888
        /*0f00*/ 	.short	0x0100
        /*0f02*/ 	.byte	0x06
	.zero		1


	//   ....[14]....
        /*0f04*/ 	.word	0x000007b0
        /*0f08*/ 	.word	0x000000ff
        /*0f0c*/ 	.word	0x00030890
        /*0f10*/ 	.short	0x0100
        /*0f12*/ 	.byte	0x08
	.zero		1


	//   ....[15]....
        /*0f14*/ 	.word	0x000007c0
        /*0f18*/ 	.word	0x000000ff
        /*0f1c*/ 	.word	0x000308a0
        /*0f20*/ 	.short	0x0100
        /*0f22*/ 	.byte	0x08
	.zero		1


	//   ....[16]....
        /*0f24*/ 	.word	0x000007d0
        /*0f28*/ 	.word	0x000000ff
        /*0f2c*/ 	.word	0x00030898
        /*0f30*/ 	.short	0x0100
        /*0f32*/ 	.byte	0x08
	.zero		1


	//   ....[17]....
        /*0f34*/ 	.word	0x000007e0
        /*0f38*/ 	.word	0x000000ff
        /*0f3c*/ 	.word	0x000308a8
        /*0f40*/ 	.short	0x0100
        /*0f42*/ 	.byte	0x08
	.zero		1


	//   ....[18]....
        /*0f44*/ 	.word	0x00000910
        /*0f48*/ 	.word	0x000000ff
        /*0f4c*/ 	.word	0x000308b0
        /*0f50*/ 	.short	0x0100
        /*0f52*/ 	.byte	0x08
	.zero		1


	//   ....[19]....
        /*0f54*/ 	.word	0x00000920
        /*0f58*/ 	.word	0x000000ff
        /*0f5c*/ 	.word	0x000308c0
        /*0f60*/ 	.short	0x0100
        /*0f62*/ 	.byte	0x08
	.zero		1


	//   ....[20]....
        /*0f64*/ 	.word	0x00000930
        /*0f68*/ 	.word	0x000000ff
        /*0f6c*/ 	.word	0x000308b8
        /*0f70*/ 	.short	0x0100
        /*0f72*/ 	.byte	0x08
	.zero		1


	//   ....[21]....
        /*0f74*/ 	.word	0x00000940
        /*0f78*/ 	.word	0x000000ff
        /*0f7c*/ 	.word	0x000308c8
        /*0f80*/ 	.short	0x0100
        /*0f82*/ 	.byte	0x08
	.zero		1


	//   ....[22]....
        /*0f84*/ 	.word	0x00003cf0
        /*0f88*/ 	.word	0x00000058
        /*0f8c*/ 	.word	0x00030890
        /*0f90*/ 	.short	0x010a
        /*0f92*/ 	.byte	0x3f
	.zero		1


	//   ....[23]....
        /*0f94*/ 	.word	0x00007090
        /*0f98*/ 	.word	0x00000058
        /*0f9c*/ 	.word	0x00030890
        /*0fa0*/ 	.short	0x010a
        /*0fa2*/ 	.byte	0x3f
	.zero		1


	//   ....[24]....
        /*0fa4*/ 	.word	0x0000a150
        /*0fa8*/ 	.word	0x00000058
        /*0fac*/ 	.word	0x00030890
        /*0fb0*/ 	.short	0x010a
        /*0fb2*/ 	.byte	0x3f
	.zero		1


	//   ....[25]....
        /*0fb4*/ 	.word	0x0000a520
        /*0fb8*/ 	.word	0x00000020
        /*0fbc*/ 	.word	0x00000000
        /*0fc0*/ 	.short	0x0101
        /*0fc2*/ 	.byte	0x3f
	.zero		1


	//   ....[26]....
        /*0fc4*/ 	.word	0x0000a560
        /*0fc8*/ 	.word	0x00000058
        /*0fcc*/ 	.word	0x000308b0
        /*0fd0*/ 	.short	0x010a
        /*0fd2*/ 	.byte	0x3f
	.zero		1


	//   ....[27]....
        /*0fd4*/ 	.word	0x0000aa90
        /*0fd8*/ 	.word	0x00000058
        /*0fdc*/ 	.word	0x00000000
        /*0fe0*/ 	.short	0x0101
        /*0fe2*/ 	.byte	0x3f
	.zero		1


	//   ....[28]....
        /*0fe4*/ 	.word	0x0000b780
        /*0fe8*/ 	.word	0x00000002
        /*0fec*/ 	.word	0x00030800
        /*0ff0*/ 	.short	0x010a
        /*0ff2*/ 	.byte	0x3f
	.zero		1


	//   ....[29]....
        /*0ff4*/ 	.word	0x0000b7d0
        /*0ff8*/ 	.word	0x00000002
        /*0ffc*/ 	.word	0x00030800
        /*1000*/ 	.short	0x010a
        /*1002*/ 	.byte	0x3f
	.zero		1


	//   ....[30]....
        /*1004*/ 	.word	0x0000cb80
        /*1008*/ 	.word	0x00000002
        /*100c*/ 	.word	0x00030800
        /*1010*/ 	.short	0x010a
        /*1012*/ 	.byte	0x3f
	.zero		1


	//   ....[31]....
        /*1014*/ 	.word	0x0000fd10
        /*1018*/ 	.word	0x00000002
        /*101c*/ 	.word	0x00030800
        /*1020*/ 	.short	0x010a
        /*1022*/ 	.byte	0x3f
	.zero		1


	//   ....[32]....
        /*1024*/ 	.word	0x000127a0
        /*1028*/ 	.word	0x00000004
        /*102c*/ 	.word	0x00030830
        /*1030*/ 	.short	0x010a
        /*1032*/ 	.byte	0x3f
	.zero		1


	//   ....[33]....
        /*1034*/ 	.word	0x00012810
        /*1038*/ 	.word	0x00000004
        /*103c*/ 	.word	0x00030830
        /*1040*/ 	.short	0x010a
        /*1042*/ 	.byte	0x3f
	.zero		1


	//   ....[34]....
        /*1044*/ 	.word	0x00013510
        /*1048*/ 	.word	0x00000004
        /*104c*/ 	.word	0x00000000
        /*1050*/ 	.short	0x0101
        /*1052*/ 	.byte	0x3f
	.zero		1


	//   ....[35]....
        /*1054*/ 	.word	0x00015d80
        /*1058*/ 	.word	0x00000006
        /*105c*/ 	.word	0x00030830
        /*1060*/ 	.short	0x010a
        /*1062*/ 	.byte	0x3f
	.zero		1


	//   ....[36]....
        /*1064*/ 	.word	0x00015e00
        /*1068*/ 	.word	0x00000006
        /*106c*/ 	.word	0x00030830
        /*1070*/ 	.short	0x010a
        /*1072*/ 	.byte	0x3f
	.zero		1


	//   ....[37]....
        /*1074*/ 	.word	0x00016b20
        /*1078*/ 	.word	0x00000009
        /*107c*/ 	.word	0x00030850
        /*1080*/ 	.short	0x010a
        /*1082*/ 	.byte	0x3f
	.zero		1


	//   ....[38]....
        /*1084*/ 	.word	0x00016b70
        /*1088*/ 	.word	0x00000009
        /*108c*/ 	.word	0x00030850
        /*1090*/ 	.short	0x010a
        /*1092*/ 	.byte	0x3f
	.zero		1


	//   ....[39]....
        /*1094*/ 	.word	0x000175c0
        /*1098*/ 	.word	0x00000006
        /*109c*/ 	.word	0x00000000
        /*10a0*/ 	.short	0x0101
        /*10a2*/ 	.byte	0x3f
	.zero		1


	//   ....[40]....
        /*10a4*/ 	.word	0x000187d0
        /*10a8*/ 	.word	0x00000009
        /*10ac*/ 	.word	0x00000000
        /*10b0*/ 	.short	0x0101
        /*10b2*/ 	.byte	0x3f
	.zero		1


	//   ....[41]....
        /*10b4*/ 	.word	0x00019b30
        /*10b8*/ 	.word	0x00000000
        /*10bc*/ 	.word	0x00030830
        /*10c0*/ 	.short	0x010a
        /*10c2*/ 	.byte	0x3f
	.zero		1


	//   ....[42]....
        /*10c4*/ 	.word	0x00019bb0
        /*10c8*/ 	.word	0x00000000
        /*10cc*/ 	.word	0x00030830
        /*10d0*/ 	.short	0x010a
        /*10d2*/ 	.byte	0x3f
	.zero		1


	//   ....[43]....
        /*10d4*/ 	.word	0x0001a8f0
        /*10d8*/ 	.word	0x00000014
        /*10dc*/ 	.word	0x00030850
        /*10e0*/ 	.short	0x010a
        /*10e2*/ 	.byte	0x3f
	.zero		1


	//   ....[44]....
        /*10e4*/ 	.word	0x0001a940
        /*10e8*/ 	.word	0x00000014
        /*10ec*/ 	.word	0x00030850
        /*10f0*/ 	.short	0x010a
        /*10f2*/ 	.byte	0x3f
	.zero		1


	//   ....[45]....
        /*10f4*/ 	.word	0x0001bd20
        /*10f8*/ 	.word	0x00000080
        /*10fc*/ 	.word	0x00000000
        /*1100*/ 	.short	0x0101
        /*1102*/ 	.byte	0x3f
	.zero		1


	//   ....[46]....
        /*1104*/ 	.word	0x0001bd70
        /*1108*/ 	.word	0x00000014
        /*110c*/ 	.word	0x00000000
        /*1110*/ 	.short	0x0101
        /*1112*/ 	.byte	0x3f
	.zero		1


	//   ....[47]....
        /*1114*/ 	.word	0x0001c310
        /*1118*/ 	.word	0x00000003
        /*111c*/ 	.word	0x00030830
        /*1120*/ 	.short	0x010a
        /*1122*/ 	.byte	0x3f
	.zero		1


	//   ....[48]....
        /*1124*/ 	.word	0x0001c390
        /*1128*/ 	.word	0x00000003
        /*112c*/ 	.word	0x00030830
        /*1130*/ 	.short	0x010a
        /*1132*/ 	.byte	0x3f
	.zero		1


	//   ....[49]....
        /*1134*/ 	.word	0x0001d0b0
        /*1138*/ 	.word	0x00000009
        /*113c*/ 	.word	0x00030850
        /*1140*/ 	.short	0x010a
        /*1142*/ 	.byte	0x3f
	.zero		1


	//   ....[50]....
        /*1144*/ 	.word	0x0001d100
        /*1148*/ 	.word	0x00000009
        /*114c*/ 	.word	0x00030850
        /*1150*/ 	.short	0x010a
        /*1152*/ 	.byte	0x3f
	.zero		1


	//   ....[51]....
        /*1154*/ 	.word	0x0001db70
        /*1158*/ 	.word	0x0000000a
        /*115c*/ 	.word	0x00000000
        /*1160*/ 	.short	0x0101
        /*1162*/ 	.byte	0x3f
	.zero		1


	//   ....[52]....
        /*1164*/ 	.word	0x0001ed60
        /*1168*/ 	.word	0x00000009
        /*116c*/ 	.word	0x00000000
        /*1170*/ 	.short	0x0101
        /*1172*/ 	.byte	0x3f
	.zero		1


	//   ....[53]....
        /*1174*/ 	.word	0x00020320
        /*1178*/ 	.word	0x00000007
        /*117c*/ 	.word	0x00030850
        /*1180*/ 	.short	0x010a
        /*1182*/ 	.byte	0x3f
	.zero		1


	//   ....[54]....
        /*1184*/ 	.word	0x000203c0
        /*1188*/ 	.word	0x00000007
        /*118c*/ 	.word	0x00030850
        /*1190*/ 	.short	0x010a
        /*1192*/ 	.byte	0x3f
	.zero		1


	//   ....[55]....
        /*1194*/ 	.word	0x000208a0
        /*1198*/ 	.word	0x0000000b
        /*119c*/ 	.word	0x00000000
        /*11a0*/ 	.short	0x0101
        /*11a2*/ 	.byte	0x3f
	.zero		1


	//   ....[56]....
        /*11a4*/ 	.word	0x000225d0
        /*11a8*/ 	.word	0x00000000
        /*11ac*/ 	.word	0x00000000
        /*11b0*/ 	.short	0x0101
        /*11b2*/ 	.byte	0x3f
	.zero		1


	//   ....[57]....
        /*11b4*/ 	.word	0x00022d50
        /*11b8*/ 	.word	0x0000000c
        /*11bc*/ 	.word	0x00000000
        /*11c0*/ 	.short	0x0101
        /*11c2*/ 	.byte	0x3f
	.zero		1


	//   ....[58]....
        /*11c4*/ 	.word	0x00026b70
        /*11c8*/ 	.word	0x00000013
        /*11cc*/ 	.word	0x00030820
        /*11d0*/ 	.short	0x010a
        /*11d2*/ 	.byte	0x3f
	.zero		1


	//   ....[59]....
        /*11d4*/ 	.word	0x00026c40
        /*11d8*/ 	.word	0x00000006
        /*11dc*/ 	.word	0x000308a0
        /*11e0*/ 	.short	0x010a
        /*11e2*/ 	.byte	0x3f
	.zero		1


	//   ....[60]....
        /*11e4*/ 	.word	0x00027060
        /*11e8*/ 	.word	0x00000006
        /*11ec*/ 	.word	0x000308c0
        /*11f0*/ 	.short	0x010a
        /*11f2*/ 	.byte	0x3f
	.zero		1


	//   ....[61]....
        /*11f4*/ 	.word	0x000275d0
        /*11f8*/ 	.word	0x00000008
        /*11fc*/ 	.word	0x000308a0
        /*1200*/ 	.short	0x010a
        /*1202*/ 	.byte	0x3f
	.zero		1


	//   ....[62]....
        /*1204*/ 	.word	0x000279e0
        /*1208*/ 	.word	0x00000008
        /*120c*/ 	.word	0x000308c0
        /*1210*/ 	.short	0x010a
        /*1212*/ 	.byte	0x3f
	.zero		1


	//   ....[63]....
        /*1214*/ 	.word	0x00028e50
        /*1218*/ 	.word	0x00000000
        /*121c*/ 	.word	0x00030840
        /*1220*/ 	.short	0x010a
        /*1222*/ 	.byte	0x3f
	.zero		1


	//   ....[64]....
        /*1224*/ 	.word	0x00029d80
        /*1228*/ 	.word	0x00000013
        /*122c*/ 	.word	0x00030800
        /*1230*/ 	.short	0x0107
        /*1232*/ 	.byte	0x3f
	.zero		1


	//   ....[65]....
        /*1234*/ 	.word	0x00029e80
        /*1238*/ 	.word	0x00000013
        /*123c*/ 	.word	0x00030800
        /*1240*/ 	.short	0x0101
        /*1242*/ 	.byte	0x3f
	.zero		1


	//   ....[66]....
        /*1244*/ 	.word	0x00029ea0
        /*1248*/ 	.word	0x00000013
        /*124c*/ 	.word	0x00030820
        /*1250*/ 	.short	0x010a
        /*1252*/ 	.byte	0x3f
	.zero		1


	//   ....[67]....
        /*1254*/ 	.word	0x0002a2c0
        /*1258*/ 	.word	0x00000003
        /*125c*/ 	.word	0x00030840
        /*1260*/ 	.short	0x010a
        /*1262*/ 	.byte	0x3f
	.zero		1


	//   ....[68]....
        /*1264*/ 	.word	0x0002a750
        /*1268*/ 	.word	0x00000002
        /*126c*/ 	.word	0x00030860
        /*1270*/ 	.short	0x010a
        /*1272*/ 	.byte	0x3f
	.zero		1


	//   ....[69]....
        /*1274*/ 	.word	0x0002aee0
        /*1278*/ 	.word	0x00000003
        /*127c*/ 	.word	0x00030840
        /*1280*/ 	.short	0x010a
        /*1282*/ 	.byte	0x3f
	.zero		1


	//   ....[70]....
        /*1284*/ 	.word	0x0002b370
        /*1288*/ 	.word	0x00000002
        /*128c*/ 	.word	0x00030860
        /*1290*/ 	.short	0x010a
        /*1292*/ 	.byte	0x3f
	.zero		1


	//   ....[71]....
        /*1294*/ 	.word	0x0002ba70
        /*1298*/ 	.word	0x00000003
        /*129c*/ 	.word	0x00030840
        /*12a0*/ 	.short	0x010a
        /*12a2*/ 	.byte	0x3f
	.zero		1


	//   ....[72]....
        /*12a4*/ 	.word	0x0002bef0
        /*12a8*/ 	.word	0x00000002
        /*12ac*/ 	.word	0x00030860
        /*12b0*/ 	.short	0x010a
        /*12b2*/ 	.byte	0x3f
	.zero		1


	//   ....[73]....
        /*12b4*/ 	.word	0x0002c580
        /*12b8*/ 	.word	0x00000000
        /*12bc*/ 	.word	0x00030860
        /*12c0*/ 	.short	0x010a
        /*12c2*/ 	.byte	0x3f
	.zero		1


	//   ....[74]....
        /*12c4*/ 	.word	0x0002dd10
        /*12c8*/ 	.word	0x00000000
        /*12cc*/ 	.word	0x00030820
        /*12d0*/ 	.short	0x010a
        /*12d2*/ 	.byte	0x3f
	.zero		1


	//   ....[75]....
        /*12d4*/ 	.word	0x0002dee0
        /*12d8*/ 	.word	0x00000006
        /*12dc*/ 	.word	0x00000000
        /*12e0*/ 	.short	0x010a
        /*12e2*/ 	.byte	0x3f
	.zero		1


	//   ....[76]....
        /*12e4*/ 	.word	0x0002df50
        /*12e8*/ 	.word	0x00000007
        /*12ec*/ 	.word	0x00000000
        /*12f0*/ 	.short	0x010a
        /*12f2*/ 	.byte	0x3f
	.zero		1


	//   ....[77]....
        /*12f4*/ 	.word	0x0002dfc0
        /*12f8*/ 	.word	0x00000004
        /*12fc*/ 	.word	0x00000000
        /*1300*/ 	.short	0x010a
        /*1302*/ 	.byte	0x3f
	.zero		1


	//   ....[78]....
        /*1304*/ 	.word	0x0002dff0
        /*1308*/ 	.word	0x00000003
        /*130c*/ 	.word	0x00000000
        /*1310*/ 	.short	0x010a
        /*1312*/ 	.byte	0x3f
	.zero		1


	//   ....[79]....
        /*1314*/ 	.word	0x0002e050
        /*1318*/ 	.word	0x00000058
        /*131c*/ 	.word	0x00030890
        /*1320*/ 	.short	0x010a
        /*1322*/ 	.byte	0x3f
	.zero		1


	//   ....[80]....
        /*1324*/ 	.word	0x0002e0a0
        /*1328*/ 	.word	0x00000058
        /*132c*/ 	.word	0x00030890
        /*1330*/ 	.short	0x010a
        /*1332*/ 	.byte	0x3f
	.zero		1


	//   ....[81]....
        /*1334*/ 	.word	0x0002e0f0
        /*1338*/ 	.word	0x00000058
        /*133c*/ 	.word	0x00030890
        /*1340*/ 	.short	0x010a
        /*1342*/ 	.byte	0x3f
	.zero		1


	//   ....[82]....
        /*1344*/ 	.word	0x0002e140
        /*1348*/ 	.word	0x00000058
        /*134c*/ 	.word	0x000308b0
        /*1350*/ 	.short	0x010a
        /*1352*/ 	.byte	0x3f
	.zero		1


	//   ....[83]....
        /*1354*/ 	.word	0x0002e520
        /*1358*/ 	.word	0x00000002
        /*135c*/ 	.word	0x00030800
        /*1360*/ 	.short	0x010a
        /*1362*/ 	.byte	0x3f
	.zero		1


	//   ....[84]....
        /*1364*/ 	.word	0x0002e920
        /*1368*/ 	.word	0x00000002
        /*136c*/ 	.word	0x00030800
        /*1370*/ 	.short	0x010a
        /*1372*/ 	.byte	0x3f
	.zero		1


	//   ....[85]....
        /*1374*/ 	.word	0x0002e970
        /*1378*/ 	.word	0x00000004
        /*137c*/ 	.word	0x00030830
        /*1380*/ 	.short	0x010a
        /*1382*/ 	.byte	0x3f
	.zero		1


	//   ....[86]....
        /*1384*/ 	.word	0x0002e9c0
        /*1388*/ 	.word	0x00000006
        /*138c*/ 	.word	0x00030830
        /*1390*/ 	.short	0x010a
        /*1392*/ 	.byte	0x3f
	.zero		1


	//   ....[87]....
        /*1394*/ 	.word	0x0002ea10
        /*1398*/ 	.word	0x00000009
        /*139c*/ 	.word	0x00030850
        /*13a0*/ 	.short	0x010a
        /*13a2*/ 	.byte	0x3f
	.zero		1


	//   ....[88]....
        /*13a4*/ 	.word	0x0002ea60
        /*13a8*/ 	.word	0x00000000
        /*13ac*/ 	.word	0x00030830
        /*13b0*/ 	.short	0x010a
        /*13b2*/ 	.byte	0x3f
	.zero		1


	//   ....[89]....
        /*13b4*/ 	.word	0x0002eab0
        /*13b8*/ 	.word	0x00000014
        /*13bc*/ 	.word	0x00030850
        /*13c0*/ 	.short	0x010a
        /*13c2*/ 	.byte	0x3f
	.zero		1


	//   ....[90]....
        /*13c4*/ 	.word	0x0002eb00
        /*13c8*/ 	.word	0x00000003
        /*13cc*/ 	.word	0x00030830
        /*13d0*/ 	.short	0x010a
        /*13d2*/ 	.byte	0x3f
	.zero		1


	//   ....[91]....
        /*13d4*/ 	.word	0x0002eb50
        /*13d8*/ 	.word	0x00000009
        /*13dc*/ 	.word	0x00030850
        /*13e0*/ 	.short	0x010a
        /*13e2*/ 	.byte	0x3f
	.zero		1


	//   ....[92]....
        /*13e4*/ 	.word	0x0002eba0
        /*13e8*/ 	.word	0x00000007
        /*13ec*/ 	.word	0x00030850
        /*13f0*/ 	.short	0x010a
        /*13f2*/ 	.byte	0x3f
	.zero		1


	//   ....[93]....
        /*13f4*/ 	.word	0x0002ed50
        /*13f8*/ 	.word	0x00000013
        /*13fc*/ 	.word	0x00030820
        /*1400*/ 	.short	0x010a
        /*1402*/ 	.byte	0x3f
	.zero		1


	//   ....[94]....
        /*1404*/ 	.word	0x0002eda0
        /*1408*/ 	.word	0x00000006
        /*140c*/ 	.word	0x000308a0
        /*1410*/ 	.short	0x010a
        /*1412*/ 	.byte	0x3f
	.zero		1


	//   ....[95]....
        /*1414*/ 	.word	0x0002edf0
        /*1418*/ 	.word	0x00000006
        /*141c*/ 	.word	0x000308c0
        /*1420*/ 	.short	0x010a
        /*1422*/ 	.byte	0x3f
	.zero		1


	//   ....[96]....
        /*1424*/ 	.word	0x0002ee40
        /*1428*/ 	.word	0x00000008
        /*142c*/ 	.word	0x000308a0
        /*1430*/ 	.short	0x010a
        /*1432*/ 	.byte	0x3f
	.zero		1


	//   ....[97]....
        /*1434*/ 	.word	0x0002ee90
        /*1438*/ 	.word	0x00000008
        /*143c*/ 	.word	0x000308c0
        /*1440*/ 	.short	0x010a
        /*1442*/ 	.byte	0x3f
	.zero		1


	//   ....[98]....
        /*1444*/ 	.word	0x0002f030
        /*1448*/ 	.word	0x00000000
        /*144c*/ 	.word	0x00030840
        /*1450*/ 	.short	0x010a
        /*1452*/ 	.byte	0x3f
	.zero		1


	//   ....[99]....
        /*1454*/ 	.word	0x0002fbf0
        /*1458*/ 	.word	0x00000013
        /*145c*/ 	.word	0x00030820
        /*1460*/ 	.short	0x010a
        /*1462*/ 	.byte	0x3f
	.zero		1


	//   ....[100]....
        /*1464*/ 	.word	0x0002fc40
        /*1468*/ 	.word	0x00000003
        /*146c*/ 	.word	0x00030840
        /*1470*/ 	.short	0x010a
        /*1472*/ 	.byte	0x3f
	.zero		1


	//   ....[101]....
        /*1474*/ 	.word	0x0002fc90
        /*1478*/ 	.word	0x00000002
        /*147c*/ 	.word	0x00030860
        /*1480*/ 	.short	0x010a
        /*1482*/ 	.byte	0x3f
	.zero		1


	//   ....[102]....
        /*1484*/ 	.word	0x0002fce0
        /*1488*/ 	.word	0x00000003
        /*148c*/ 	.word	0x00030840
        /*1490*/ 	.short	0x010a
        /*1492*/ 	.byte	0x3f
	.zero		1


	//   ....[103]....
        /*1494*/ 	.word	0x0002fd30
        /*1498*/ 	.word	0x00000002
        /*149c*/ 	.word	0x00030860
        /*14a0*/ 	.short	0x010a
        /*14a2*/ 	.byte	0x3f
	.zero		1


	//   ....[104]....
        /*14a4*/ 	.word	0x0002fd80
        /*14a8*/ 	.word	0x00000003
        /*14ac*/ 	.word	0x00030840
        /*14b0*/ 	.short	0x010a
        /*14b2*/ 	.byte	0x3f
	.zero		1


	//   ....[105]....
        /*14b4*/ 	.word	0x0002fdd0
        /*14b8*/ 	.word	0x00000002
        /*14bc*/ 	.word	0x00030860
        /*14c0*/ 	.short	0x010a
        /*14c2*/ 	.byte	0x3f
	.zero		1


	//   ....[106]....
        /*14c4*/ 	.word	0x0002fe20
        /*14c8*/ 	.word	0x00000000
        /*14cc*/ 	.word	0x00030860
        /*14d0*/ 	.short	0x010a
        /*14d2*/ 	.byte	0x3f
	.zero		1


	//   ....[107]....
        /*14d4*/ 	.word	0x000309b0
        /*14d8*/ 	.word	0x00000000
        /*14dc*/ 	.word	0x00030820
        /*14e0*/ 	.short	0x010a
        /*14e2*/ 	.byte	0x3f
	.zero		1


	//   ....[108]....
        /*14e4*/ 	.word	0x00030b50
        /*14e8*/ 	.word	0x00000006
        /*14ec*/ 	.word	0x00000000
        /*14f0*/ 	.short	0x010a
        /*14f2*/ 	.byte	0x3f
	.zero		1


	//   ....[109]....
        /*14f4*/ 	.word	0x00030ba0
        /*14f8*/ 	.word	0x00000007
        /*14fc*/ 	.word	0x00000000
        /*1500*/ 	.short	0x010a
        /*1502*/ 	.byte	0x3f
	.zero		1


	//   ....[110]....
        /*1504*/ 	.word	0x00030bf0
        /*1508*/ 	.word	0x00000004
        /*150c*/ 	.word	0x00000000
        /*1510*/ 	.short	0x010a
        /*1512*/ 	.byte	0x3f
	.zero		1


	//----- nvinfo : EIATTR_NUM_MBARRIERS
	.align		4
.L_755:
        /*1514*/ 	.byte	0x03, 0x38
        /*1516*/ 	.short	0x0016


	//----- nvinfo : EIATTR_EXIT_INSTR_OFFSETS
	.align		4
        /*1518*/ 	.byte	0x04, 0x1c
        /*151a*/ 	.short	(.L_757 - .L_756)


	//   ....[0]....
.L_756:
        /*151c*/ 	.word	0x0002e040


	//----- nvinfo : EIATTR_MAX_THREADS
	.align		4
.L_757:
        /*1520*/ 	.byte	0x04, 0x05
        /*1522*/ 	.short	(.L_759 - .L_758)
.L_758:
        /*1524*/ 	.word	0x00000180
        /*1528*/ 	.word	0x00000001
        /*152c*/ 	.word	0x00000001


	//----- nvinfo : EIATTR_CRS_STACK_SIZE
	.align		4
.L_759:
        /*1530*/ 	.byte	0x04, 0x1e
        /*1532*/ 	.short	(.L_761 - .L_760)
.L_760:
        /*1534*/ 	.word	0x00000000


	//----- nvinfo : EIATTR_CBANK_PARAM_SIZE
	.align		4
.L_761:
        /*1538*/ 	.byte	0x03, 0x19
        /*153a*/ 	.short	0x0af0


	//----- nvinfo : EIATTR_PARAM_CBANK
	.align		4
        /*153c*/ 	.byte	0x04, 0x0a
        /*153e*/ 	.short	(.L_763 - .L_762)
	.align		4
.L_762:
        /*1540*/ 	.word	index@(.nv.constant0._ZN7cutlass13device_kernelIN5flash11enable_sm90INS1_16FlashAttnFwdSm90INS1_25CollectiveMainloopFwdSm90ILi2EN4cute5tupleIJNS5_1CILi1EEES8_S8_EEENS6_IJNS7_ILi128EEENS7_ILi96EEENS7_ILi192EEEEEELi192ENS_6half_tEfNS_4arch4Sm90ELb0ELb1ELb1ELb1ELb0ELb1ELb0ELb1ELb1ELb1ELb1ELb0EEENS1_21CollectiveEpilogueFwdINS6_IJSA_SC_SB_EEES9_SE_SG_Li256ELb1ELb1ELb1ELb0EEENS1_36VarlenDynamicPersistentTileSchedulerILi128ELi96ELi256ELi128ELb1ELb1ELb1ELb1ELb0ELb1EEEEEEEEEvNT_6ParamsE)
        /*1544*/ 	.short	0x0210
        /*1546*/ 	.short	0x0af0


	//----- nvinfo : EIATTR_SW_WAR
	.align		4
.L_763:
        /*1548*/ 	.byte	0x04, 0x36
        /*154a*/ 	.short	(.L_765 - .L_764)
.L_764:
        /*154c*/ 	.word	0x00000008
.L_765:


//--------------------- .nv.info._ZN7cutlass13device_kernelIN5flash11enable_sm90INS1_16FlashAttnFwdSm90INS1_25CollectiveMainloopFwdSm90ILi2EN4cute5tupleIJNS5_1CILi1EEES8_S8_EEENS6_IJNS7_ILi128EEENS7_ILi112EEENS7_ILi192EEEEEELi192ENS_6half_tEfNS_4arch4Sm90ELb1ELb0ELb1ELb0ELb0ELb0ELb0ELb1ELb1ELb1ELb1ELb0EEENS1_21CollectiveEpilogueFwdINS6_IJSA_SC_SB_EEES9_SE_SG_Li256ELb0ELb1ELb1ELb0EEENS1_19SingleTileSchedulerILb0ELb1ELb1ELi128EEEEEEEEEvNT_6ParamsE --------------------------
	.section	.nv.info._ZN7cutlass13device_kernelIN5flash11enable_sm90INS1_16FlashAttnFwdSm90INS1_25CollectiveMainloopFwdSm90ILi2EN4cute5tupleIJNS5_1CILi1EEES8_S8_EEENS6_IJNS7_ILi128EEENS7_ILi112EEENS7_ILi192EEEEEELi192ENS_6half_tEfNS_4arch4Sm90ELb1ELb0ELb1ELb0ELb0ELb0ELb0ELb1ELb1ELb1ELb1ELb0EEENS1_21CollectiveEpilogueFwdINS6_IJSA_SC_SB_EEES9_SE_SG_Li256ELb0ELb1ELb1ELb0EEENS1_19SingleTileSchedulerILb0ELb1ELb1ELi128EEEEEEEEEvNT_6ParamsE,"",@"SHT_CUDA_INFO"
	.sectionflags	@""
	.align	4


	//----- nvinfo : EIATTR_CUDA_API_VERSION
	.align		4
        /*0000*/ 	.byte	0x04, 0x37
        /*0002*/ 	.short	(.L_767 - .L_766)
.L_766:
        /*0004*/ 	.word	0x00000082


	//----- nvinfo : EIATTR_KPARAM_INFO
	.align		4
.L_767:
        /*0008*/ 	.byte	0x04, 0x17
        /*000a*/ 	.short	(.L_769 - .L_768)
.L_768:
        /*000c*/ 	.word	0x00000000
        /*0010*/ 	.short	0x0000
        /*0012*/ 	.short	0x0070
        /*0014*/ 	.byte	0x00, 0xf0, 0x01, 0x28


	//----- nvinfo : EIATTR_SPARSE_MMA_MASK
	.align		4
.L_769:
        /*0018*/ 	.byte	0x03, 0x50
        /*001a*/ 	.short	0x0000


	//----- nvinfo : EIATTR_MAXREG_COUNT
	.align		4
        /*001c*/ 	.byte	0x03, 0x1b
        /*001e*/ 	.short	0x00a8


	//----- nvinfo : EIATTR_NUM_BARRIERS
	.align		4
        /*0020*/ 	.byte	0x02, 0x4c
        /*0022*/ 	.byte	0x09
	.zero		1


	//----- nvinfo : EIATTR_EXTERNS
	.align		4
        /*0024*/ 	.byte	0x04, 0x0f
        /*0026*/ 	.short	(.L_771 - .L_770)


	//   ....[0]....
	.align		4
.L_770:
        /*0028*/ 	.word	index@(__assertfail)


	//----- nvinfo : EIATTR_ANNOTATIONS
	.align		4
.L_771:
        /*002c*/ 	.byte	0x04, 0x55
        /*002e*/ 	.short	(.L_773 - .L_772)


	//   ....[0]....
.L_772:
        /* <DEDUP_REMOVED lines=9> */


	//----- nvinfo : EIATTR_MERCURY_ISA_VERSION
	.align		4
.L_773:
        /*00a8*/ 	.byte	0x03, 0x5f
        /*00aa*/ 	.short	0x0101


	//----- nvinfo : EIATTR_INT_WARP_WIDE_INSTR_OFFSETS
	.align		4
        /*00ac*/ 	.byte	0x04, 0x31
        /*00ae*/ 	.short	(.L_775 - .L_774)


	//   ....[0]....
.L_774:
        /*00b0*/ 	.word	0x00000130


	//   ....[1]....
        /*00b4*/ 	.word	0x00000170


	//   ....[2]....
        /*00b8*/ 	.word	0x000001e0


	//----- nvinfo : EIATTR_COOP_GROUP_MASK_REGIDS
	.align		4
.L_775:
        /*00bc*/ 	.byte	0x04, 0x29
        /*00be*/ 	.short	(.L_777 - .L_776)


	//   ....[0]....
.L_776:
        /*00c0*/ 	.word	0xffffffff


	//   ....[1]....
        /*00c4*/ 	.word	0xffffffff


	//   ....[2]....
        /*00c8*/ 	.word	0xffffffff


	//   ....[3]....
        /*00cc*/ 	.word	0xffffffff


	//   ....[4]....
        /*00d0*/ 	.word	0xffffffff


	//   ....[5]....
        /*00d4*/ 	.word	0xffffffff


	//   ....[6]....
        /*00d8*/ 	.word	0xffffffff


	//   ....[7]....
        /*00dc*/ 	.word	0xffffffff


	//   ....[8]....
        /*00e0*/ 	.word	0xffffffff


	//   ....[9]....
        /*00e4*/ 	.word	0xffffffff


	//   ....[10]....
        /*00e8*/ 	.word	0xffffffff


	//   ....[11]....
        /*00ec*/ 	.word	0xffffffff


	//   ....[12]....
        /*00f0*/ 	.word	0xffffffff


	//   ....[13]....
        /*00f4*/ 	.word	0xffffffff


	//   ....[14]....
        /*00f8*/ 	.word	0xffffffff


	//   ....[15]....
        /*00fc*/ 	.word	0xffffffff


	//   ....[16]....
        /*0100*/ 	.word	0xffffffff


	//   ....[17]....
        /*0104*/ 	.word	0xffffffff


	//   ....[18]....
        /*0108*/ 	.word	0xffffffff


	//   ....[19]....
        /*010c*/ 	.word	0xffffffff


	//   ....[20]....
        /*0110*/ 	.word	0xffffffff


	//   ....[21]....
        /*0114*/ 	.word	0xffffffff


	//   ....[22]....
        /*0118*/ 	.word	0xffffffff


	//   ....[23]....
        /*011c*/ 	.word	0xffffffff


	//   ....[24]....
        /*0120*/ 	.word	0xffffffff


	//   ....[25]....
        /*0124*/ 	.word	0xffffffff


	//   ....[26]....
        /*0128*/ 	.word	0xffffffff


	//   ....[27]....
        /*012c*/ 	.word	0xffffffff


	//   ....[28]....
        /*0130*/ 	.word	0xffffffff


	//   ....[29]....
        /*0134*/ 	.word	0xffffffff


	//   ....[30]....
        /*0138*/ 	.word	0xffffffff


	//   ....[31]....
        /*013c*/ 	.word	0xffffffff


	//   ....[32]....
        /*0140*/ 	.word	0xffffffff


	//   ....[33]....
        /*0144*/ 	.word	0xffffffff


	//   ....[34]....
        /*0148*/ 	.word	0xffffffff


	//   ....[35]....
        /*014c*/ 	.word	0xffffffff


	//   ....[36]....
        /*0150*/ 	.word	0xffffffff


	//   ....[37]....
        /*0154*/ 	.word	0xffffffff


	//   ....[38]....
        /*0158*/ 	.word	0xffffffff


	//   ....[39]....
        /*015c*/ 	.word	0xffffffff


	//   ....[40]....
        /*0160*/ 	.word	0xffffffff


	//   ....[41]....
        /*0164*/ 	.word	0xffffffff


	//   ....[42]....
        /*0168*/ 	.word	0xffffffff


	//   ....[43]....
        /*016c*/ 	.word	0xffffffff


	//   ....[44]....
        /*0170*/ 	.word	0xffffffff


	//   ....[45]....
        /*0174*/ 	.word	0xffffffff


	//   ....[46]....
        /*0178*/ 	.word	0xffffffff


	//   ....[47]....
        /*017c*/ 	.word	0xffffffff


	//   ....[48]....
        /*0180*/ 	.word	0xffffffff


	//   ....[49]....
        /*0184*/ 	.word	0xffffffff


	//   ....[50]....
        /*0188*/ 	.word	0xffffffff


	//   ....[51]....
        /*018c*/ 	.word	0xffffffff


	//   ....[52]....
        /*0190*/ 	.word	0xffffffff


	//   ....[53]....
        /*0194*/ 	.word	0xffffffff


	//   ....[54]....
        /*0198*/ 	.word	0xffffffff


	//   ....[55]....
        /*019c*/ 	.word	0x0500000f


	//   ....[56]....
        /*01a0*/ 	.word	0x0500000f


	//   ....[57]....
        /*01a4*/ 	.word	0x0500000f


	//   ....[58]....
        /*01a8*/ 	.word	0x0500000f


	//   ....[59]....
        /*01ac*/ 	.word	0x0500000f


	//   ....[60]....
        /*01b0*/ 	.word	0x0500000f


	//   ....[61]....
        /*01b4*/ 	.word	0x0500000f


	//   ....[62]....
        /*01b8*/ 	.word	0x0500000f


	//   ....[63]....
        /*01bc*/ 	.word	0x0500000f


	//   ....[64]....
        /*01c0*/ 	.word	0x0500000f


	//   ....[65]....
        /*01c4*/ 	.word	0x0500000f


	//   ....[66]....
        /*01c8*/ 	.word	0x0500000f


	//   ....[67]....
        /*01cc*/ 	.word	0x0500000f


	//   ....[68]....
        /*01d0*/ 	.word	0x0500000f


	//   ....[69]....
        /*01d4*/ 	.word	0x0500000f


	//   ....[70]....
        /*01d8*/ 	.word	0x0500000f


	//   ....[71]....
        /*01dc*/ 	.word	0x0500000f


	//   ....[72]....
        /*01e0*/ 	.word	0x0500000f


	//----- nvinfo : EIATTR_COOP_GROUP_INSTR_OFFSETS
	.align		4
.L_777:
        /*01e4*/ 	.byte	0x04, 0x28
        /*01e6*/ 	.short	(.L_779 - .L_778)


	//   ....[0]....
.L_778:
        /*01e8*/ 	.word	0x00000060


	//   ....[1]....
        /*01ec*/ 	.word	0x00000140


	//   ....[2]....
        /*01f0*/ 	.word	0x00000190


	//   ....[3]....
        /*01f4*/ 	.word	0x000003c0


	//   ....[4]....
        /*01f8*/ 	.word	0x00000520


	//   ....[5]....
        /*01fc*/ 	.word	0x00000640


	//   ....[6]....
        /*0200*/ 	.word	0x000007a0


	//   ....[7]....
        /*0204*/ 	.word	0x000013a0


	//   ....[8]....
        /*0208*/ 	.word	0x00003ec0


	//   ....[9]....
        /*020c*/ 	.word	0x000047e0


	//   ....[10]....
        /*0210*/ 	.word	0x000048e0


	//   ....[11]....
        /*0214*/ 	.word	0x00004980


	//   ....[12]....
        /*0218*/ 	.word	0x00005330


	//   ....[13]....
        /*021c*/ 	.word	0x000053c0


	//   ....[14]....
        /*0220*/ 	.word	0x00008f20


	//   ....[15]....
        /*0224*/ 	.word	0x00009490


	//   ....[16]....
        /*0228*/ 	.word	0x000097b0


	//   ....[17]....
        /*022c*/ 	.word	0x000098f0


	//   ....[18]....
        /*0230*/ 	.word	0x0000a080


	//   ....[19]....
        /*0234*/ 	.word	0x0000a0e0


	//   ....[20]....
        /*0238*/ 	.word	0x0000e1e0


	//   ....[21]....
        /*023c*/ 	.word	0x0000e270


	//   ....[22]....
        /*0240*/ 	.word	0x0000e320


	//   ....[23]....
        /*0244*/ 	.word	0x0000e490


	//   ....[24]....
        /*0248*/ 	.word	0x0000f8a0


	//   ....[25]....
        /*024c*/ 	.word	0x0000f8d0


	//   ....[26]....
        /*0250*/ 	.word	0x0000f980


	//   ....[27]....
        /*0254*/ 	.word	0x0000f9e0


	//   ....[28]....
        /*0258*/ 	.word	0x00010ad0


	//   ....[29]....
        /*025c*/ 	.word	0x00010b20


	//   ....[30]....
        /*0260*/ 	.word	0x00010b60


	//   ....[31]....
        /*0264*/ 	.word	0x00010b90


	//   ....[32]....
        /*0268*/ 	.word	0x00010bd0


	//   ....[33]....
        /*026c*/ 	.word	0x00010bf0


	//   ....[34]....
        /*0270*/ 	.word	0x00011570


	//   ....[35]....
        /*0274*/ 	.word	0x00011580


	//   ....[36]....
        /*0278*/ 	.word	0x000122f0


	//   ....[37]....
        /*027c*/ 	.word	0x00012e80


	//   ....[38]....
        /*0280*/ 	.word	0x00013850


	//   ....[39]....
        /*0284*/ 	.word	0x00013890


	//   ....[40]....
        /*0288*/ 	.word	0x000138c0


	//   ....[41]....
        /*028c*/ 	.word	0x00013910


	//   ....[42]....
        /*0290*/ 	.word	0x00013990


	//   ....[43]....
        /*0294*/ 	.word	0x000139c0


	//   ....[44]....
        /*0298*/ 	.word	0x00013a40


	//   ....[45]....
        /*029c*/ 	.word	0x00013a70


	//   ....[46]....
        /*02a0*/ 	.word	0x00013af0


	//   ....[47]....
        /*02a4*/ 	.word	0x00013b30


	//   ....[48]....
        /*02a8*/ 	.word	0x00013ba0


	//   ....[49]....
        /*02ac*/ 	.word	0x00013bd0


	//   ....[50]....
        /*02b0*/ 	.word	0x00013c50


	//   ....[51]....
        /*02b4*/ 	.word	0x00013c90


	//   ....[52]....
        /*02b8*/ 	.word	0x00013d00


	//   ....[53]....
        /*02bc*/ 	.word	0x00013d30


	//   ....[54]....
        /*02c0*/ 	.word	0x00016370


	//   ....[55]....
        /*02c4*/ 	.word	0x00016920


	//   ....[56]....
        /*02c8*/ 	.word	0x00016aa0


	//   ....[57]....
        /*02cc*/ 	.word	0x00016af0


	//   ....[58]....
        /*02d0*/ 	.word	0x00016c30


	//   ....[59]....
        /*02d4*/ 	.word	0x00016ca0


	//   ....[60]....
        /*02d8*/ 	.word	0x00016da0


	//   ....[61]....
        /*02dc*/ 	.word	0x00016e10


	//   ....[62]....
        /*02e0*/ 	.word	0x00016f10


	//   ....[63]....
        /*02e4*/ 	.word	0x00016f80


	//   ....[64]....
        /*02e8*/ 	.word	0x00017080


	//   ....[65]....
        /*02ec*/ 	.word	0x000170f0


	//   ....[66]....
        /*02f0*/ 	.word	0x000171f0


	//   ....[67]....
        /*02f4*/ 	.word	0x00017260


	//   ....[68]....
        /*02f8*/ 	.word	0x00017360


	//   ....[69]....
        /*02fc*/ 	.word	0x000173c0


	//   ....[70]....
        /*0300*/ 	.word	0x000174b0


	//   ....[71]....
        /*0304*/ 	.word	0x00017500


	//   ....[72]....
        /*0308*/ 	.word	0x00017900


	//----- nvinfo : EIATTR_REG_RECONFIG
	.align		4
.L_779:
        /*030c*/ 	.byte	0x01, 0x54
	.zero		2


	//----- nvinfo : EIATTR_SYSCALL_OFFSETS
	.align		4
        /*0310*/ 	.byte	0x04, 0x46
        /*0312*/ 	.short	(.L_781 - .L_780)


	//   ....[0]....
.L_780:
        /*0314*/ 	.word	0x00001570


	//   ....[1]....
        /*0318*/ 	.word	0x00012b00


	//   ....[2]....
        /*031c*/ 	.word	0x00012c40


	//   ....[3]....
        /*0320*/ 	.word	0x00012d30


	//   ....[4]....
        /*0324*/ 	.word	0x00013490


	//----- nvinfo : EIATTR_MBARRIER_INSTR_OFFSETS
	.align		4
.L_781:
        /*0328*/ 	.byte	0x04, 0x39
        /*032a*/ 	.short	(.L_783 - .L_782)


	//   ....[0]....
.L_782:
        /*032c*/ 	.word	0x00000270
        /*0330*/ 	.word	0x000000ff
        /*0334*/ 	.word	0x00036800
        /*0338*/ 	.short	0x0100
        /*033a*/ 	.byte	0x08
	.zero		1


	//   ....[1]....
        /*033c*/ 	.word	0x00000280
        /*0340*/ 	.word	0x000000ff
        /*0344*/ 	.word	0x00036820
        /*0348*/ 	.short	0x0100
        /*034a*/ 	.byte	0x08
	.zero		1


	//   ....[2]....
        /*034c*/ 	.word	0x00000370
        /*0350*/ 	.word	0x000000ff
        /*0354*/ 	.word	0x00036830
        /*0358*/ 	.short	0x0100
        /*035a*/ 	.byte	0x08
	.zero		1


	//   ....[3]....
        /*035c*/ 	.word	0x00000380
        /*0360*/ 	.word	0x000000ff
        /*0364*/ 	.word	0x00036840
        /*0368*/ 	.short	0x0100
        /*036a*/ 	.byte	0x08
	.zero		1


	//   ....[4]....
        /*036c*/ 	.word	0x00000390
        /*0370*/ 	.word	0x000000ff
        /*0374*/ 	.word	0x00036838
        /*0378*/ 	.short	0x0100
        /*037a*/ 	.byte	0x08
	.zero		1


	//   ....[5]....
        /*037c*/ 	.word	0x000003a0
        /*0380*/ 	.word	0x000000ff
        /*0384*/ 	.word	0x00036848
        /*0388*/ 	.short	0x0100
        /*038a*/ 	.byte	0x08
	.zero		1


	//   ....[6]....
        /*038c*/ 	.word	0x000004d0
        /*0390*/ 	.word	0x000000ff
        /*0394*/ 	.word	0x00036850
        /*0398*/ 	.short	0x0100
        /*039a*/ 	.byte	0x08
	.zero		1


	//   ....[7]....
        /*039c*/ 	.word	0x000004e0
        /*03a0*/ 	.word	0x000000ff
        /*03a4*/ 	.word	0x00036860
        /*03a8*/ 	.short	0x0100
        /*03aa*/ 	.byte	0x08
	.zero		1


	//   ....[8]....
        /*03ac*/ 	.word	0x000004f0
        /*03b0*/ 	.word	0x000000ff
        /*03b4*/ 	.word	0x00036858
        /*03b8*/ 	.short	0x0100
        /*03ba*/ 	.byte	0x08
	.zero		1


	//   ....[9]....
        /*03bc*/ 	.word	0x00000500
        /*03c0*/ 	.word	0x000000ff
        /*03c4*/ 	.word	0x00036868
        /*03c8*/ 	.short	0x0100
        /*03ca*/ 	.byte	0x08
	.zero		1


	//   ....[10]....
        /*03cc*/ 	.word	0x000005f0
        /*03d0*/ 	.word	0x000000ff
        /*03d4*/ 	.word	0x00036870
        /*03d8*/ 	.short	0x0100
        /*03da*/ 	.byte	0x06
	.zero		1


	//   ....[11]....
        /*03dc*/ 	.word	0x00000600
        /*03e0*/ 	.word	0x000000ff
        /*03e4*/ 	.word	0x00036880
        /*03e8*/ 	.short	0x0100
        /*03ea*/ 	.byte	0x06
	.zero		1


	//   ....[12]....
        /*03ec*/ 	.word	0x00000610
        /*03f0*/ 	.word	0x000000ff
        /*03f4*/ 	.word	0x00036878
        /*03f8*/ 	.short	0x0100
        /*03fa*/ 	.byte	0x06
	.zero		1


	//   ....[13]....
        /*03fc*/ 	.word	0x00000620
        /*0400*/ 	.word	0x000000ff
        /*0404*/ 	.word	0x00036888
        /*0408*/ 	.short	0x0100
        /*040a*/ 	.byte	0x06
	.zero		1


	//   ....[14]....
        /*040c*/ 	.word	0x00000750
        /*0410*/ 	.word	0x000000ff
        /*0414*/ 	.word	0x00036890
        /*0418*/ 	.short	0x0100
        /*041a*/ 	.byte	0x08
	.zero		1


	//   ....[15]....
        /*041c*/ 	.word	0x00000760
        /*0420*/ 	.word	0x000000ff
        /*0424*/ 	.word	0x000368a0
        /*0428*/ 	.short	0x0100
        /*042a*/ 	.byte	0x08
	.zero		1


	//   ....[16]....
        /*042c*/ 	.word	0x00000770
        /*0430*/ 	.word	0x000000ff
        /*0434*/ 	.word	0x00036898
        /*0438*/ 	.short	0x0100
        /*043a*/ 	.byte	0x08
	.zero		1


	//   ....[17]....
        /*043c*/ 	.word	0x00000780
        /*0440*/ 	.word	0x000000ff
        /*0444*/ 	.word	0x000368a8
        /*0448*/ 	.short	0x0100
        /*044a*/ 	.byte	0x08
	.zero		1


	//   ....[18]....
        /*044c*/ 	.word	0x000008b0
        /*0450*/ 	.word	0x000000ff
        /*0454*/ 	.word	0x000368b0
        /*0458*/ 	.short	0x0100
        /*045a*/ 	.byte	0x08
	.zero		1


	//   ....[19]....
        /*045c*/ 	.word	0x000008c0
        /*0460*/ 	.word	0x000000ff
        /*0464*/ 	.word	0x000368c0
        /*0468*/ 	.short	0x0100
        /*046a*/ 	.byte	0x08
	.zero		1


	//   ....[20]....
        /*046c*/ 	.word	0x000008d0
        /*0470*/ 	.word	0x000000ff
        /*0474*/ 	.word	0x000368b8
        /*0478*/ 	.short	0x0100
        /*047a*/ 	.byte	0x08
	.zero		1


	//   ....[21]....
        /*047c*/ 	.word	0x000008e0
        /*0480*/ 	.word	0x000000ff
        /*0484*/ 	.word	0x000368c8
        /*0488*/ 	.short	0x0100
        /*048a*/ 	.byte	0x08
	.zero		1


	//   ....[22]....
        /*048c*/ 	.word	0x000015a0
        /*0490*/ 	.word	0x000000ff
        /*0494*/ 	.word	0x00036800
        /*0498*/ 	.short	0x010a
        /*049a*/ 	.byte	0x04
	.zero		1


	//   ....[23]....
        /*049c*/ 	.word	0x00001640
        /*04a0*/ 	.word	0x000000ff
        /*04a4*/ 	.word	0x00036830
        /*04a8*/ 	.short	0x010a
        /*04aa*/ 	.byte	0x04
	.zero		1


	//   ....[24]....
        /*04ac*/ 	.word	0x000016e0
        /*04b0*/ 	.word	0x000000ff
        /*04b4*/ 	.word	0x00036830
        /*04b8*/ 	.short	0x010a
        /*04ba*/ 	.byte	0x04
	.zero		1


	//   ....[25]....
        /*04bc*/ 	.word	0x000059f0
        /*04c0*/ 	.word	0x00000003
        /*04c4*/ 	.word	0x00000000
        /*04c8*/ 	.short	0x0101
        /*04ca*/ 	.byte	0x3f
	.zero		1


	//   ....[26]....
        /*04cc*/ 	.word	0x00006110
        /*04d0*/ 	.word	0x000000ff
        /*04d4*/ 	.word	0x00036830
        /*04d8*/ 	.short	0x010a
        /*04da*/ 	.byte	0x3d
	.zero		1


	//   ....[27]....
        /*04dc*/ 	.word	0x00006150
        /*04e0*/ 	.word	0x000000ff
        /*04e4*/ 	.word	0x00036830
        /*04e8*/ 	.short	0x010a
        /*04ea*/ 	.byte	0x3d
	.zero		1


	//   ....[28]....
        /*04ec*/ 	.word	0x000087f0
        /*04f0*/ 	.word	0x000000ff
        /*04f4*/ 	.word	0x00036850
        /*04f8*/ 	.short	0x010a
        /*04fa*/ 	.byte	0x0b
	.zero		1


	//   ....[29]....
        /*04fc*/ 	.word	0x00008830
        /*0500*/ 	.word	0x000000ff
        /*0504*/ 	.word	0x00036850
        /*0508*/ 	.short	0x010a
        /*050a*/ 	.byte	0x0b
	.zero		1


	//   ....[30]....
        /*050c*/ 	.word	0x0000a700
        /*0510*/ 	.word	0x0000000e
        /*0514*/ 	.word	0x00000000
        /*0518*/ 	.short	0x0101
        /*051a*/ 	.byte	0x3f
	.zero		1


	//   ....[31]....
        /*051c*/ 	.word	0x0000a730
        /*0520*/ 	.word	0x00000008
        /*0524*/ 	.word	0x00000000
        /*0528*/ 	.short	0x0101
        /*052a*/ 	.byte	0x3f
	.zero		1


	//   ....[32]....
        /*052c*/ 	.word	0x0000ae00
        /*0530*/ 	.word	0x000000ff
        /*0534*/ 	.word	0x00036830
        /*0538*/ 	.short	0x010a
        /*053a*/ 	.byte	0x07
	.zero		1


	//   ....[33]....
        /*053c*/ 	.word	0x0000ae50
        /*0540*/ 	.word	0x000000ff
        /*0544*/ 	.word	0x00036830
        /*0548*/ 	.short	0x010a
        /*054a*/ 	.byte	0x07
	.zero		1


	//   ....[34]....
        /*054c*/ 	.word	0x0000d570
        /*0550*/ 	.word	0x000000ff
        /*0554*/ 	.word	0x00036850
        /*0558*/ 	.short	0x010a
        /*055a*/ 	.byte	0x0b
	.zero		1


	//   ....[35]....
        /*055c*/ 	.word	0x0000d5b0
        /*0560*/ 	.word	0x000000ff
        /*0564*/ 	.word	0x00036850
        /*0568*/ 	.short	0x010a
        /*056a*/ 	.byte	0x0b
	.zero		1


	//   ....[36]....
        /*056c*/ 	.word	0x0000eba0
        /*0570*/ 	.word	0x00000015
        /*0574*/ 	.word	0x00000000
        /*0578*/ 	.short	0x0101
        /*057a*/ 	.byte	0x3f
	.zero		1


	//   ....[37]....
        /*057c*/ 	.word	0x0000ec40
        /*0580*/ 	.word	0x00000008
        /*0584*/ 	.word	0x00000000
        /*0588*/ 	.short	0x0101
        /*058a*/ 	.byte	0x3f
	.zero		1


	//   ....[38]....
        /*058c*/ 	.word	0x0000f810
        /*0590*/ 	.word	0x000000ff
        /*0594*/ 	.word	0x00036850
        /*0598*/ 	.short	0x010a
        /*059a*/ 	.byte	0x05
	.zero		1


	//   ....[39]....
        /*059c*/ 	.word	0x0000f850
        /*05a0*/ 	.word	0x000000ff
        /*05a4*/ 	.word	0x00036850
        /*05a8*/ 	.short	0x010a
        /*05aa*/ 	.byte	0x05
	.zero		1


	//   ....[40]....
        /*05ac*/ 	.word	0x0000fd20
        /*05b0*/ 	.word	0x0000000c
        /*05b4*/ 	.word	0x00000000
        /*05b8*/ 	.short	0x0101
        /*05ba*/ 	.byte	0x3f
	.zero		1


	//   ....[41]....
        /*05bc*/ 	.word	0x00010c00
        /*05c0*/ 	.word	0x000000ff
        /*05c4*/ 	.word	0x00000000
        /*05c8*/ 	.short	0x0101
        /*05ca*/ 	.byte	0x04
	.zero		1


	//   ....[42]....
        /*05cc*/ 	.word	0x000130a0
        /*05d0*/ 	.word	0x000000ff
        /*05d4*/ 	.word	0x00036840
        /*05d8*/ 	.short	0x010a
        /*05da*/ 	.byte	0x26
	.zero		1


	//   ....[43]....
        /*05dc*/ 	.word	0x00013e70
        /*05e0*/ 	.word	0x000000ff
        /*05e4*/ 	.word	0x00036800
        /*05e8*/ 	.short	0x0107
        /*05ea*/ 	.byte	0x26
	.zero		1


	//   ....[44]....
        /*05ec*/ 	.word	0x00013ee0
        /*05f0*/ 	.word	0x000000ff
        /*05f4*/ 	.word	0x00036800
        /*05f8*/ 	.short	0x0101
        /*05fa*/ 	.byte	0x26
	.zero		1


	//   ....[45]....
        /*05fc*/ 	.word	0x00013ef0
        /*0600*/ 	.word	0x000000ff
        /*0604*/ 	.word	0x00036820
        /*0608*/ 	.short	0x010a
        /*060a*/ 	.byte	0x26
	.zero		1


	//   ....[46]....
        /*060c*/ 	.word	0x00014310
        /*0610*/ 	.word	0x000000ff
        /*0614*/ 	.word	0x00036848
        /*0618*/ 	.short	0x010a
        /*061a*/ 	.byte	0x26
	.zero		1


	//   ....[47]....
        /*061c*/ 	.word	0x000146c0
        /*0620*/ 	.word	0x000000ff
        /*0624*/ 	.word	0x00036860
        /*0628*/ 	.short	0x010a
        /*062a*/ 	.byte	0x26
	.zero		1


	//   ....[48]....
        /*062c*/ 	.word	0x00014ca0
        /*0630*/ 	.word	0x000000ff
        /*0634*/ 	.word	0x00036840
        /*0638*/ 	.short	0x010a
        /*063a*/ 	.byte	0x26
	.zero		1


	//   ....[49]....
        /*063c*/ 	.word	0x00015060
        /*0640*/ 	.word	0x000000ff
        /*0644*/ 	.word	0x00036868
        /*0648*/ 	.short	0x010a
        /*064a*/ 	.byte	0x26
	.zero		1


	//   ....[50]....
        /*064c*/ 	.word	0x00015690
        /*0650*/ 	.word	0x000000ff
        /*0654*/ 	.word	0x00036848
        /*0658*/ 	.short	0x010a
        /*065a*/ 	.byte	0x26
	.zero		1


	//   ....[51]....
        /*065c*/ 	.word	0x00015a30
        /*0660*/ 	.word	0x000000ff
        /*0664*/ 	.word	0x00036860
        /*0668*/ 	.short	0x010a
        /*066a*/ 	.byte	0x26
	.zero		1


	//   ....[52]....
        /*066c*/ 	.word	0x00015ea0
        /*0670*/ 	.word	0x00000003
        /*0674*/ 	.word	0x00036860
        /*0678*/ 	.short	0x010a
        /*067a*/ 	.byte	0x3f
	.zero		1


	//   ....[53]....
        /*067c*/ 	.word	0x00016300
        /*0680*/ 	.word	0x00000002
        /*0684*/ 	.word	0x00036820
        /*0688*/ 	.short	0x010a
        /*068a*/ 	.byte	0x3f
	.zero		1


	//   ....[54]....
        /*068c*/ 	.word	0x000164a0
        /*0690*/ 	.word	0x00000006
        /*0694*/ 	.word	0x00000000
        /*0698*/ 	.short	0x010a
        /*069a*/ 	.byte	0x3f
	.zero		1


	//   ....[55]....
        /*069c*/ 	.word	0x00016510
        /*06a0*/ 	.word	0x00000003
        /*06a4*/ 	.word	0x00000000
        /*06a8*/ 	.short	0x010a
        /*06aa*/ 	.byte	0x3f
	.zero		1


	//   ....[56]....
        /*06ac*/ 	.word	0x00016570
        /*06b0*/ 	.word	0x00000000
        /*06b4*/ 	.word	0x00000000
        /*06b8*/ 	.short	0x010a
        /*06ba*/ 	.byte	0x3f
	.zero		1


	//   ....[57]....
        /*06bc*/ 	.word	0x000165a0
        /*06c0*/ 	.word	0x00000003
        /*06c4*/ 	.word	0x00000000
        /*06c8*/ 	.short	0x010a
        /*06ca*/ 	.byte	0x3f
	.zero		1


	//   ....[58]....
        /*06cc*/ 	.word	0x00016620
        /*06d0*/ 	.word	0x00000003
        /*06d4*/ 	.word	0x00036800
        /*06d8*/ 	.short	0x010a
        /*06da*/ 	.byte	0x3f
	.zero		1


	//   ....[59]....
        /*06dc*/ 	.word	0x00016690
        /*06e0*/ 	.word	0x00000003
        /*06e4*/ 	.word	0x00036830
        /*06e8*/ 	.short	0x010a
        /*06ea*/ 	.byte	0x3f
	.zero		1


	//   ....[60]....
        /*06ec*/ 	.word	0x000166f0
        /*06f0*/ 	.word	0x0000000b
        /*06f4*/ 	.word	0x00036830
        /*06f8*/ 	.short	0x010a
        /*06fa*/ 	.byte	0x3f
	.zero		1


	//   ....[61]....
        /*06fc*/ 	.word	0x00016750
        /*0700*/ 	.word	0x0000000b
        /*0704*/ 	.word	0x00036850
        /*0708*/ 	.short	0x010a
        /*070a*/ 	.byte	0x3f
	.zero		1


	//   ....[62]....
        /*070c*/ 	.word	0x000167c0
        /*0710*/ 	.word	0x0000000b
        /*0714*/ 	.word	0x00036830
        /*0718*/ 	.short	0x010a
        /*071a*/ 	.byte	0x3f
	.zero		1


	//   ....[63]....
        /*071c*/ 	.word	0x00016820
        /*0720*/ 	.word	0x0000000b
        /*0724*/ 	.word	0x00036850
        /*0728*/ 	.short	0x010a
        /*072a*/ 	.byte	0x3f
	.zero		1


	//   ....[64]....
        /*072c*/ 	.word	0x00016880
        /*0730*/ 	.word	0x00000003
        /*0734*/ 	.word	0x00036850
        /*0738*/ 	.short	0x010a
        /*073a*/ 	.byte	0x3f
	.zero		1


	//   ....[65]....
        /*073c*/ 	.word	0x000169e0
        /*0740*/ 	.word	0x00000003
        /*0744*/ 	.word	0x00036840
        /*0748*/ 	.short	0x010a
        /*074a*/ 	.byte	0x3f
	.zero		1


	//   ....[66]....
        /*074c*/ 	.word	0x00017540
        /*0750*/ 	.word	0x00000003
        /*0754*/ 	.word	0x00036820
        /*0758*/ 	.short	0x010a
        /*075a*/ 	.byte	0x3f
	.zero		1


	//   ....[67]....
        /*075c*/ 	.word	0x000175a0
        /*0760*/ 	.word	0x00000003
        /*0764*/ 	.word	0x00036848
        /*0768*/ 	.short	0x010a
        /*076a*/ 	.byte	0x3f
	.zero		1


	//   ....[68]....
        /*076c*/ 	.word	0x00017600
        /*0770*/ 	.word	0x00000003
        /*0774*/ 	.word	0x00036860
        /*0778*/ 	.short	0x010a
        /*077a*/ 	.byte	0x3f
	.zero		1


	//   ....[69]....
        /*077c*/ 	.word	0x00017660
        /*0780*/ 	.word	0x00000003
        /*0784*/ 	.word	0x00036840
        /*0788*/ 	.short	0x010a
        /*078a*/ 	.byte	0x3f
	.zero		1


	//   ....[70]....
        /*078c*/ 	.word	0x000176c0
        /*0790*/ 	.word	0x00000003
        /*0794*/ 	.word	0x00036868
        /*0798*/ 	.short	0x010a
        /*079a*/ 	.byte	0x3f
	.zero		1


	//   ....[71]....
        /*079c*/ 	.word	0x00017720
        /*07a0*/ 	.word	0x00000003
        /*07a4*/ 	.word	0x00036848
        /*07a8*/ 	.short	0x010a
        /*07aa*/ 	.byte	0x3f
	.zero		1


	//   ....[72]....
        /*07ac*/ 	.word	0x00017780
        /*07b0*/ 	.word	0x00000003
        /*07b4*/ 	.word	0x00036860
        /*07b8*/ 	.short	0x010a
        /*07ba*/ 	.byte	0x3f
	.zero		1


	//   ....[73]....
        /*07bc*/ 	.word	0x000177d0
        /*07c0*/ 	.word	0x00000003
        /*07c4*/ 	.word	0x00036860
        /*07c8*/ 	.short	0x010a
        /*07ca*/ 	.byte	0x3f
	.zero		1


	//   ....[74]....
        /*07cc*/ 	.word	0x00017820
        /*07d0*/ 	.word	0x00000002
        /*07d4*/ 	.word	0x00036820
        /*07d8*/ 	.short	0x010a
        /*07da*/ 	.byte	0x3f
	.zero		1


	//   ....[75]....
        /*07dc*/ 	.word	0x000179c0
        /*07e0*/ 	.word	0x00000006
        /*07e4*/ 	.word	0x00000000
        /*07e8*/ 	.short	0x010a
        /*07ea*/ 	.byte	0x3f
	.zero		1


	//   ....[76]....
        /*07ec*/ 	.word	0x00017a10
        /*07f0*/ 	.word	0x00000003
        /*07f4*/ 	.word	0x00000000
        /*07f8*/ 	.short	0x010a
        /*07fa*/ 	.byte	0x3f
	.zero		1


	//   ....[77]....
        /*07fc*/ 	.word	0x00017a60
        /*0800*/ 	.word	0x00000000
        /*0804*/ 	.word	0x00000000
        /*0808*/ 	.short	0x010a
        /*080a*/ 	.byte	0x3f
	.zero		1


	//----- nvinfo : EIATTR_NUM_MBARRIERS
	.align		4
.L_783:
        /*080c*/ 	.byte	0x03, 0x38
        /*080e*/ 	.short	0x0016


	//----- nvinfo : EIATTR_EXIT_INSTR_OFFSETS
	.align		4
        /*0810*/ 	.byte	0x04, 0x1c
        /*0812*/ 	.short	(.L_785 - .L_784)


	//   ....[0]....
.L_784:
        /*0814*/ 	.word	0x000165f0


	//----- nvinfo : EIATTR_MAX_THREADS
	.align		4
.L_785:
        /*0818*/ 	.byte	0x04, 0x05
        /*081a*/ 	.short	(.L_787 - .L_786)
.L_786:
        /*081c*/ 	.word	0x00000180
        /*0820*/ 	.word	0x00000001
        /*0824*/ 	.word	0x00000001


	//----- nvinfo : EIATTR_CRS_STACK_SIZE
	.align		4
.L_787:
        /*0828*/ 	.byte	0x04, 0x1e
        /*082a*/ 	.short	(.L_789 - .L_788)
.L_788:
        /*082c*/ 	.word	0x00000000


	//----- nvinfo : EIATTR_CBANK_PARAM_SIZE
	.align		4
.L_789:
        /*0830*/ 	.byte	0x03, 0x19
        /*0832*/ 	.short	0x0a70


	//----- nvinfo : EIATTR_PARAM_CBANK
	.align		4
        /*0834*/ 	.byte	0x04, 0x0a
        /*0836*/ 	.short	(.L_791 - .L_790)
	.align		4
.L_790:
        /*0838*/ 	.word	index@(.nv.constant0._ZN7cutlass13device_kernelIN5flash11enable_sm90INS1_16FlashAttnFwdSm90INS1_25CollectiveMainloopFwdSm90ILi2EN4cute5tupleIJNS5_1CILi1EEES8_S8_EEENS6_IJNS7_ILi128EEENS7_ILi112EEENS7_ILi192EEEEEELi192ENS_6half_tEfNS_4arch4Sm90ELb1ELb0ELb1ELb0ELb0ELb0ELb0ELb1ELb1ELb1ELb1ELb0EEENS1_21CollectiveEpilogueFwdINS6_IJSA_SC_SB_EEES9_SE_SG_Li256ELb0ELb1ELb1ELb0EEENS1_19SingleTileSchedulerILb0ELb1ELb1ELi128EEEEEEEEEvNT_6ParamsE)
        /*083c*/ 	.short	0x0210
        /*083e*/ 	.short	0x0a70


	//----- nvinfo : EIATTR_SW_WAR
	.align		4
.L_791:
        /*0840*/ 	.byte	0x04, 0x36
        /*0842*/ 	.short	(.L_793 - .L_792)
.L_792:
        /*0844*/ 	.word	0x00000008
.L_793:


//--------------------- .nv.info._ZN7cutlass13device_kernelIN5flash11enable_sm90INS1_16FlashAttnFwdSm90INS1_25CollectiveMainloopFwdSm90ILi2EN4cute5tupleIJNS5_1CILi1EEES8_S8_EEENS6_IJNS7_ILi128EEENS7_ILi112EEENS7_ILi192EEEEEELi192ENS_6half_tEfNS_4arch4Sm90ELb1ELb0ELb1ELb1ELb0ELb0ELb0ELb1ELb1ELb1ELb1ELb0EEENS1_21CollectiveEpilogueFwdINS6_IJSA_SC_SB_EEES9_SE_SG_Li256ELb1ELb1ELb1ELb0EEENS1_36VarlenDynamicPersistentTileSchedulerILi128ELi112ELi256ELi128ELb1ELb1ELb1ELb1ELb1ELb1EEEEEEEEEvNT_6ParamsE --------------------------
	.section	.nv.info._ZN7cutlass13device_kernelIN5flash11enable_sm90INS1_16FlashAttnFwdSm90INS1_25CollectiveMainloopFwdSm90ILi2EN4cute5tupleIJNS5_1CILi1EEES8_S8_EEENS6_IJNS7_ILi128EEENS7_ILi112EEENS7_ILi192EEEEEELi192ENS_6half_tEfNS_4arch4Sm90ELb1ELb0ELb1ELb1ELb0ELb0ELb0ELb1ELb1ELb1ELb1ELb0EEENS1_21CollectiveEpilogueFwdINS6_IJSA_SC_SB_EEES9_SE_SG_Li256ELb1ELb1ELb1ELb0EEENS1_36VarlenDynamicPersistentTileSchedulerILi128ELi112ELi256ELi128ELb1ELb1ELb1ELb1ELb1ELb1EEEEEEEEEvNT_6ParamsE,"",@"SHT_CUDA_INFO"
	.sectionflags	@""
	.align	4


	//----- nvinfo : EIATTR_CUDA_API_VERSION
	.align		4
        /*0000*/ 	.byte	0x04, 0x37
        /*0002*/ 	.short	(.L_795 - .L_794)
.L_794:
        /*0004*/ 	.word	0x00000082


	//----- nvinfo : EIATTR_KPARAM_INFO
	.align		4
.L_795:
        /*0008*/ 	.byte	0x04, 0x17
        /*000a*/ 	.short	(.L_797 - .L_796)
.L_796:
        /*000c*/ 	.word	0x00000000
        /*0010*/ 	.short	0x0000
        /*0012*/ 	.short	0x0070
        /*0014*/ 	.byte	0x00, 0xf0, 0x01, 0x2a


	//----- nvinfo : EIATTR_SPARSE_MMA_MASK
	.align		4
.L_797:
        /*0018*/ 	.byte	0x03, 0x50
        /*001a*/ 	.short	0x0000


	//----- nvinfo : EIATTR_MAXREG_COUNT
	.align		4
        /*001c*/ 	.byte	0x03, 0x1b
        /*001e*/ 	.short	0x00a8


	//----- nvinfo : EIATTR_NUM_BARRIERS
	.align		4
        /*0020*/ 	.byte	0x02, 0x4c
        /*0022*/ 	.byte	0x09
	.zero		1


	//----- nvinfo : EIATTR_EXTERNS
	.align		4
        /*0024*/ 	.byte	0x04, 0x0f
        /*0026*/ 	.short	(.L_799 - .L_798)


	//   ....[0]....
	.align		4
.L_798:
        /*0028*/ 	.word	index@(__assertfail)


	//----- nvinfo : EIATTR_ANNOTATIONS
	.align		4
.L_799:
        /*002c*/ 	.byte	0x04, 0x55
        /*002e*/ 	.short	(.L_801 - .L_800)


	//   ....[0]....
.L_800:
        /* <DEDUP_REMOVED lines=76> */


	//----- nvinfo : EIATTR_MERCURY_ISA_VERSION
	.align		4
.L_801:
        /*04d8*/ 	.byte	0x03, 0x5f
        /*04da*/ 	.short	0x0101


	//----- nvinfo : EIATTR_UNUSED_LOAD_BYTE_OFFSET
	.align		4
        /*04dc*/ 	.byte	0x04, 0x44
        /*04de*/ 	.short	(.L_803 - .L_802)


	//   ....[0]....
.L_802:
        /*04e0*/ 	.word	0x00000a10
        /*04e4*/ 	.word	0x0000fff0


	//   ....[1]....
        /*04e8*/ 	.word	0x00010d90
        /*04ec*/ 	.word	0x0000fff0


	//----- nvinfo : EIATTR_INT_WARP_WIDE_INSTR_OFFSETS
	.align		4
.L_803:
        /*04f0*/ 	.byte	0x04, 0x31
        /*04f2*/ 	.short	(.L_805 - .L_804)


	//   ....[0]....
.L_804:
        /*04f4*/ 	.word	0x00000130


	//   ....[1]....
        /*04f8*/ 	.word	0x00000170


	//   ....[2]....
        /*04fc*/ 	.word	0x000001e0


	//   ....[3]....
        /*0500*/ 	.word	0x000167e0


	//   ....[4]....
        /*0504*/ 	.word	0x00016880


	//   ....[5]....
        /*0508*/ 	.word	0x0001a670


	//   ....[6]....
        /*050c*/ 	.word	0x0001a6e0


	//----- nvinfo : EIATTR_COOP_GROUP_MASK_REGIDS
	.align		4
.L_805:
        /*0510*/ 	.byte	0x04, 0x29
        /*0512*/ 	.short	(.L_807 - .L_806)


	//   ....[0]....
.L_806:
        /*0514*/ 	.word	0xffffffff


	//   ....[1]....
        /*0518*/ 	.word	0xffffffff


	//   ....[2]....
        /*051c*/ 	.word	0xffffffff


	//   ....[3]....
        /*0520*/ 	.word	0xffffffff


	//   ....[4]....
        /*0524*/ 	.word	0xffffffff


	//   ....[5]....
        /*0528*/ 	.word	0xffffffff


	//   ....[6]....
        /*052c*/ 	.word	0xffffffff


	//   ....[7]....
        /*0530*/ 	.word	0xffffffff


	//   ....[8]....
        /*0534*/ 	.word	0xffffffff


	//   ....[9]....
        /*0538*/ 	.word	0xffffffff


	//   ....[10]....
        /*053c*/ 	.word	0xffffffff


	//   ....[11]....
        /*0540*/ 	.word	0xffffffff


	//   ....[12]....
        /*0544*/ 	.word	0xffffffff


	//   ....[13]....
        /*0548*/ 	.word	0xffffffff


	//   ....[14]....
        /*054c*/ 	.word	0xffffffff


	//   ....[15]....
        /*0550*/ 	.word	0xffffffff


	//   ....[16]....
        /*0554*/ 	.word	0xffffffff


	//   ....[17]....
        /*0558*/ 	.word	0xffffffff


	//   ....[18]....
        /*055c*/ 	.word	0xffffffff


	//   ....[19]....
        /*0560*/ 	.word	0xffffffff


	//   ....[20]....
        /*0564*/ 	.word	0xffffffff


	//   ....[21]....
        /*0568*/ 	.word	0xffffffff


	//   ....[22]....
        /*056c*/ 	.word	0xffffffff


	//   ....[23]....
        /*0570*/ 	.word	0xffffffff


	//   ....[24]....
        /*0574*/ 	.word	0xffffffff


	//   ....[25]....
        /*0578*/ 	.word	0xffffffff


	//   ....[26]....
        /*057c*/ 	.word	0xffffffff


	//   ....[27]....
        /*0580*/ 	.word	0xffffffff


	//   ....[28]....
        /*0584*/ 	.word	0xffffffff


	//   ....[29]....
        /*0588*/ 	.word	0xffffffff


	//   ....[30]....
        /*058c*/ 	.word	0xffffffff


	//   ....[31]....
        /*0590*/ 	.word	0xffffffff


	//   ....[32]....
        /*0594*/ 	.word	0xffffffff


	//   ....[33]....
        /*0598*/ 	.word	0xffffffff


	//   ....[34]....
        /*059c*/ 	.word	0xffffffff


	//   ....[35]....
        /*05a0*/ 	.word	0xffffffff


	//   ....[36]....
        /*05a4*/ 	.word	0xffffffff


	//   ....[37]....
        /*05a8*/ 	.word	0xffffffff


	//   ....[38]....
        /*05ac*/ 	.word	0xffffffff


	//   ....[39]....
        /*05b0*/ 	.word	0xffffffff


	//   ....[40]....
        /*05b4*/ 	.word	0xffffffff


	//   ....[41]....
        /*05b8*/ 	.word	0xffffffff


	//   ....[42]....
        /*05bc*/ 	.word	0xffffffff


	//   ....[43]....
        /*05c0*/ 	.word	0xffffffff


	//   ....[44]....
        /*05c4*/ 	.word	0xffffffff


	//   ....[45]....
        /*05c8*/ 	.word	0xffffffff


	//   ....[46]....
        /*05cc*/ 	.word	0xffffffff


	//   ....[47]....
        /*05d0*/ 	.word	0xffffffff


	//   ....[48]....
        /*05d4*/ 	.word	0xffffffff


	//   ....[49]....
        /*05d8*/ 	.word	0xffffffff


	//   ....[50]....
        /*05dc*/ 	.word	0xffffffff


	//   ....[51]....
        /*05e0*/ 	.word	0xffffffff


	//   ....[52]....
        /*05e4*/ 	.word	0xffffffff


	//   ....[53]....
        /*05e8*/ 	.word	0xffffffff


	//   ....[54]....
        /*05ec*/ 	.word	0xffffffff


	//   ....[55]....
        /*05f0*/ 	.word	0xffffffff


	//   ....[56]....
        /*05f4*/ 	.word	0xffffffff


	//   ....[57]....
        /*05f8*/ 	.word	0xffffffff


	//   ....[58]....
        /*05fc*/ 	.word	0xffffffff


	//   ....[59]....
        /*0600*/ 	.word	0xffffffff


	//   ....[60]....
        /*0604*/ 	.word	0xffffffff


	//   ....[61]....
        /*0608*/ 	.word	0xffffffff


	//   ....[62]....
        /*060c*/ 	.word	0xffffffff


	//   ....[63]....
        /*0610*/ 	.word	0xffffffff


	//   ....[64]....
        /*0614*/ 	.word	0xffffffff


	//   ....[65]....
        /*0618*/ 	.word	0xffffffff


	//   ....[66]....
        /*061c*/ 	.word	0xffffffff


	//   ....[67]....
        /*0620*/ 	.word	0xffffffff


	//   ....[68]....
        /*0624*/ 	.word	0xffffffff


	//   ....[69]....
        /*0628*/ 	.word	0xffffffff


	//   ....[70]....
        /*062c*/ 	.word	0xffffffff


	//   ....[71]....
        /*0630*/ 	.word	0xffffffff


	//   ....[72]....
        /*0634*/ 	.word	0xffffffff


	//   ....[73]....
        /*0638*/ 	.word	0xffffffff


	//   ....[74]....
        /*063c*/ 	.word	0xffffffff


	//   ....[75]....
        /*0640*/ 	.word	0xffffffff


	//   ....[76]....
        /*0644*/ 	.word	0xffffffff


	//   ....[77]....
        /*0648*/ 	.word	0xffffffff


	//   ....[78]....
        /*064c*/ 	.word	0xffffffff


	//   ....[79]....
        /*0650*/ 	.word	0xffffffff


	//   ....[80]....
        /*0654*/ 	.word	0xffffffff


	//   ....[81]....
        /*0658*/ 	.word	0xffffffff


	//   ....[82]....
        /*065c*/ 	.word	0xffffffff


	//   ....[83]....
        /*0660*/ 	.word	0xffffffff


	//   ....[84]....
        /*0664*/ 	.word	0xffffffff


	//   ....[85]....
        /*0668*/ 	.word	0xffffffff


	//   ....[86]....
        /*066c*/ 	.word	0xffffffff


	//   ....[87]....
        /*0670*/ 	.word	0xffffffff


	//   ....[88]....
        /*0674*/ 	.word	0xffffffff


	//   ....[89]....
        /*0678*/ 	.word	0xffffffff


	//   ....[90]....
        /*067c*/ 	.word	0xffffffff


	//   ....[91]....
        /*0680*/ 	.word	0xffffffff


	//   ....[92]....
        /*0684*/ 	.word	0xffffffff


	//   ....[93]....
        /*0688*/ 	.word	0xffffffff


	//   ....[94]....
        /*068c*/ 	.word	0xffffffff


	//   ....[95]....
        /*0690*/ 	.word	0xffffffff


	//   ....[96]....
        /*0694*/ 	.word	0xffffffff


	//   ....[97]....
        /*0698*/ 	.word	0xffffffff


	//   ....[98]....
        /*069c*/ 	.word	0xffffffff


	//   ....[99]....
        /*06a0*/ 	.word	0xffffffff


	//   ....[100]....
        /*06a4*/ 	.word	0xffffffff


	//   ....[101]....
        /*06a8*/ 	.word	0xffffffff


	//   ....[102]....
        /*06ac*/ 	.word	0xffffffff


	//   ....[103]....
        /*06b0*/ 	.word	0xffffffff


	//   ....[104]....
        /*06b4*/ 	.word	0xffffffff


	//   ....[105]....
        /*06b8*/ 	.word	0x0500000f


	//   ....[106]....
        /*06bc*/ 	.word	0x0500000f


	//   ....[107]....
        /*06c0*/ 	.word	0x0500000f


	//   ....[108]....
        /*06c4*/ 	.word	0x0500000f


	//   ....[109]....
        /*06c8*/ 	.word	0x0500000f


	//   ....[110]....
        /*06cc*/ 	.word	0x0500000f


	//   ....[111]....
        /*06d0*/ 	.word	0x0500000f


	//   ....[112]....
        /*06d4*/ 	.word	0x0500000f


	//   ....[113]....
        /*06d8*/ 	.word	0x0500000f


	//   ....[114]....
        /*06dc*/ 	.word	0x0500000f


	//   ....[115]....
        /*06e0*/ 	.word	0x0500000f


	//   ....[116]....
        /*06e4*/ 	.word	0x0500000f


	//   ....[117]....
        /*06e8*/ 	.word	0x0500000f


	//   ....[118]....
        /*06ec*/ 	.word	0x0500000f


	//   ....[119]....
        /*06f0*/ 	.word	0x0500000f


	//   ....[120]....
        /*06f4*/ 	.word	0x0500000f


	//   ....[121]....
        /*06f8*/ 	.word	0x0500000f


	//   ....[122]....
        /*06fc*/ 	.word	0x0500000f


	//   ....[123]....
        /*0700*/ 	.word	0x0500000f


	//   ....[124]....
        /*0704*/ 	.word	0x0500000f


	//   ....[125]....
        /*0708*/ 	.word	0x0500000f


	//   ....[126]....
        /*070c*/ 	.word	0x0500000f


	//   ....[127]....
        /*0710*/ 	.word	0x0500000f


	//   ....[128]....
        /*0714*/ 	.word	0x0500000f


	//   ....[129]....
        /*0718*/ 	.word	0x0500000f


	//   ....[130]....
        /*071c*/ 	.word	0x0500000f


	//   ....[131]....
        /*0720*/ 	.word	0x0500000f


	//   ....[132]....
        /*0724*/ 	.word	0x0500000f


	//   ....[133]....
        /*0728*/ 	.word	0x0500000f


	//   ....[134]....
        /*072c*/ 	.word	0x0500000f


	//   ....[135]....
        /*0730*/ 	.word	0x0500000f


	//   ....[136]....
        /*0734*/ 	.word	0x0500000f


	//   ....[137]....
        /*0738*/ 	.word	0x0500000f


	//   ....[138]....
        /*073c*/ 	.word	0x0500000f


	//   ....[139]....
        /*0740*/ 	.word	0x0500000f


	//   ....[140]....
        /*0744*/ 	.word	0x0500000f


	//----- nvinfo : EIATTR_COOP_GROUP_INSTR_OFFSETS
	.align		4
.L_807:
        /*0748*/ 	.byte	0x04, 0x28
        /*074a*/ 	.short	(.L_809 - .L_808)


	//   ....[0]....
.L_808:
        /*074c*/ 	.word	0x00000060


	//   ....[1]....
        /*0750*/ 	.word	0x00000140


	//   ....[2]....
        /*0754*/ 	.word	0x00000190


	//   ....[3]....
        /*0758*/ 	.word	0x000003c0


	//   ....[4]....
        /*075c*/ 	.word	0x00000520


	//   ....[5]....
        /*0760*/ 	.word	0x00000640


	//   ....[6]....
        /*0764*/ 	.word	0x000007a0


	//   ....[7]....
        /*0768*/ 	.word	0x00001f70


	//   ....[8]....
        /*076c*/ 	.word	0x000048f0


	//   ....[9]....
        /*0770*/ 	.word	0x00004930


	//   ....[10]....
        /*0774*/ 	.word	0x00005540


	//   ....[11]....
        /*0778*/ 	.word	0x000055f0


	//   ....[12]....
        /*077c*/ 	.word	0x00005f20


	//   ....[13]....
        /*0780*/ 	.word	0x00005fb0


	//   ....[14]....
        /*0784*/ 	.word	0x00009bb0


	//   ....[15]....
        /*0788*/ 	.word	0x0000a110


	//   ....[16]....
        /*078c*/ 	.word	0x0000a310


	//   ....[17]....
        /*0790*/ 	.word	0x0000a380


	//   ....[18]....
        /*0794*/ 	.word	0x0000ab60


	//   ....[19]....
        /*0798*/ 	.word	0x0000abc0


	//   ....[20]....
        /*079c*/ 	.word	0x0000e870


	//   ....[21]....
        /*07a0*/ 	.word	0x0000e8d0


	//   ....[22]....
        /*07a4*/ 	.word	0x0000ee10


	//   ....[23]....
        /*07a8*/ 	.word	0x0000ee60


	//   ....[24]....
        /*07ac*/ 	.word	0x00010250


	//   ....[25]....
        /*07b0*/ 	.word	0x00010290


	//   ....[26]....
        /*07b4*/ 	.word	0x000103c0


	//   ....[27]....
        /*07b8*/ 	.word	0x000103f0


	//   ....[28]....
        /*07bc*/ 	.word	0x00011c40


	//   ....[29]....
        /*07c0*/ 	.word	0x00011c50


	//   ....[30]....
        /*07c4*/ 	.word	0x00011c60


	//   ....[31]....
        /*07c8*/ 	.word	0x00011c70


	//   ....[32]....
        /*07cc*/ 	.word	0x00012590


	//   ....[33]....
        /*07d0*/ 	.word	0x000125b0


	//   ....[34]....
        /*07d4*/ 	.word	0x000126f0


	//   ....[35]....
        /*07d8*/ 	.word	0x00012710


	//   ....[36]....
        /*07dc*/ 	.word	0x00012820


	//   ....[37]....
        /*07e0*/ 	.word	0x00012840


	//   ....[38]....
        /*07e4*/ 	.word	0x00012960


	//   ....[39]....
        /*07e8*/ 	.word	0x00012980


	//   ....[40]....
        /*07ec*/ 	.word	0x00012ee0


	//   ....[41]....
        /*07f0*/ 	.word	0x00012ef0


	//   ....[42]....
        /*07f4*/ 	.word	0x00013580


	//   ....[43]....
        /*07f8*/ 	.word	0x00013590


	//   ....[44]....
        /*07fc*/ 	.word	0x00014650


	//   ....[45]....
        /*0800*/ 	.word	0x00014680


	//   ....[46]....
        /*0804*/ 	.word	0x000147b0


	//   ....[47]....
        /*0808*/ 	.word	0x000147d0


	//   ....[48]....
        /*080c*/ 	.word	0x000148e0


	//   ....[49]....
        /*0810*/ 	.word	0x00014900


	//   ....[50]....
        /*0814*/ 	.word	0x00014a20


	//   ....[51]....
        /*0818*/ 	.word	0x00014a40


	//   ....[52]....
        /*081c*/ 	.word	0x00014be0


	//   ....[53]....
        /*0820*/ 	.word	0x00014e20


	//   ....[54]....
        /*0824*/ 	.word	0x00014e50


	//   ....[55]....
        /*0828*/ 	.word	0x00014e80


	//   ....[56]....
        /*082c*/ 	.word	0x00014eb0


	//   ....[57]....
        /*0830*/ 	.word	0x00014ee0


	//   ....[58]....
        /*0834*/ 	.word	0x00014f10


	//   ....[59]....
        /*0838*/ 	.word	0x000150c0


	//   ....[60]....
        /*083c*/ 	.word	0x000150f0


	//   ....[61]....
        /*0840*/ 	.word	0x00015120


	//   ....[62]....
        /*0844*/ 	.word	0x00015150


	//   ....[63]....
        /*0848*/ 	.word	0x00015180


	//   ....[64]....
        /*084c*/ 	.word	0x000151b0


	//   ....[65]....
        /*0850*/ 	.word	0x00015250


	//   ....[66]....
        /*0854*/ 	.word	0x00015280


	//   ....[67]....
        /*0858*/ 	.word	0x00015290


	//   ....[68]....
        /*085c*/ 	.word	0x000152c0


	//   ....[69]....
        /*0860*/ 	.word	0x00016de0


	//   ....[70]....
        /*0864*/ 	.word	0x00017a00


	//   ....[71]....
        /*0868*/ 	.word	0x00017a30


	//   ....[72]....
        /*086c*/ 	.word	0x00017a50


	//   ....[73]....
        /*0870*/ 	.word	0x00017a70


	//   ....[74]....
        /*0874*/ 	.word	0x00017b50


	//   ....[75]....
        /*0878*/ 	.word	0x00017bb0


	//   ....[76]....
        /*087c*/ 	.word	0x00017c50


	//   ....[77]....
        /*0880*/ 	.word	0x00017c60


	//   ....[78]....
        /*0884*/ 	.word	0x00017d00


	//   ....[79]....
        /*0888*/ 	.word	0x00017d10


	//   ....[80]....
        /*088c*/ 	.word	0x00017db0


	//   ....[81]....
        /*0890*/ 	.word	0x00017dc0


	//   ....[82]....
        /*0894*/ 	.word	0x00017e40


	//   ....[83]....
        /*0898*/ 	.word	0x00017e70


	//   ....[84]....
        /*089c*/ 	.word	0x00017ec0


	//   ....[85]....
        /*08a0*/ 	.word	0x00017f00


	//   ....[86]....
        /*08a4*/ 	.word	0x0001aeb0


	//   ....[87]....
        /*08a8*/ 	.word	0x0001aee0


	//   ....[88]....
        /*08ac*/ 	.word	0x0001af30


	//   ....[89]....
        /*08b0*/ 	.word	0x0001af70


	//   ....[90]....
        /*08b4*/ 	.word	0x0001afa0


	//   ....[91]....
        /*08b8*/ 	.word	0x0001afd0


	//   ....[92]....
        /*08bc*/ 	.word	0x0001b000


	//   ....[93]....
        /*08c0*/ 	.word	0x0001b030


	//   ....[94]....
        /*08c4*/ 	.word	0x0001b200


	//   ....[95]....
        /*08c8*/ 	.word	0x0001b230


	//   ....[96]....
        /*08cc*/ 	.word	0x0001b260


	//   ....[97]....
        /*08d0*/ 	.word	0x0001b290


	//   ....[98]....
        /*08d4*/ 	.word	0x0001b2c0


	//   ....[99]....
        /*08d8*/ 	.word	0x0001b2f0


	//   ....[100]....
        /*08dc*/ 	.word	0x0001b3c0


	//   ....[101]....
        /*08e0*/ 	.word	0x0001b3e0


	//   ....[102]....
        /*08e4*/ 	.word	0x0001b3f0


	//   ....[103]....
        /*08e8*/ 	.word	0x0001b470


	//   ....[104]....
        /*08ec*/ 	.word	0x0001bfc0


	//   ....[105]....
        /*08f0*/ 	.word	0x0001c590


	//   ....[106]....
        /*08f4*/ 	.word	0x0001c760


	//   ....[107]....
        /*08f8*/ 	.word	0x0001c7b0


	//   ....[108]....
        /*08fc*/ 	.word	0x0001c8e0


	//   ....[109]....
        /*0900*/ 	.word	0x0001c930


	//   ....[110]....
        /*0904*/ 	.word	0x0001ca70


	//   ....[111]....
        /*0908*/ 	.word	0x0001cae0


	//   ....[112]....
        /*090c*/ 	.word	0x0001cc10


	//   ....[113]....
        /*0910*/ 	.word	0x0001cc60


	//   ....[114]....
        /*0914*/ 	.word	0x0001cd90


	//   ....[115]....
        /*0918*/ 	.word	0x0001cde0


	//   ....[116]....
        /*091c*/ 	.word	0x0001cf10


	//   ....[117]....
        /*0920*/ 	.word	0x0001cf60


	//   ....[118]....
        /*0924*/ 	.word	0x0001d070


	//   ....[119]....
        /*0928*/ 	.word	0x0001d0e0


	//   ....[120]....
        /*092c*/ 	.word	0x0001d1f0


	//   ....[121]....
        /*0930*/ 	.word	0x0001d240


	//   ....[122]....
        /*0934*/ 	.word	0x0001d570


	//   ....[123]....
        /*0938*/ 	.word	0x0001d610


	//   ....[124]....
        /*093c*/ 	.word	0x0001d7b0


	//   ....[125]....
        /*0940*/ 	.word	0x0001d830


	//   ....[126]....
        /*0944*/ 	.word	0x0001d8b0


	//   ....[127]....
        /*0948*/ 	.word	0x0001d930


	//   ....[128]....
        /*094c*/ 	.word	0x0001d9b0


	//   ....[129]....
        /*0950*/ 	.word	0x0001da40


	//   ....[130]....
        /*0954*/ 	.word	0x0001dae0


	//   ....[131]....
        /*0958*/ 	.word	0x0001db90


	//   ....[132]....
        /*095c*/ 	.word	0x0001dc10


	//   ....[133]....
        /*0960*/ 	.word	0x0001dc90


	//   ....[134]....
        /*0964*/ 	.word	0x0001dd10


	//   ....[135]....
        /*0968*/ 	.word	0x0001dda0


	//   ....[136]....
        /*096c*/ 	.word	0x0001de20


	//   ....[137]....
        /*0970*/ 	.word	0x0001ded0


	//   ....[138]....
        /*0974*/ 	.word	0x0001df20


	//   ....[139]....
        /*0978*/ 	.word	0x0001dfe0


	//   ....[140]....
        /*097c*/ 	.word	0x0001e110


	//----- nvinfo : EIATTR_REG_RECONFIG
	.align		4
.L_809:
        /*0980*/ 	.byte	0x01, 0x54
	.zero		2


	//----- nvinfo : EIATTR_SYSCALL_OFFSETS
	.align		4
        /*0984*/ 	.byte	0x04, 0x46
        /*0986*/ 	.short	(.L_811 - .L_810)


	//   ....[0]....
.L_810:
        /*0988*/ 	.word	0x000020f0


	//   ....[1]....
        /*098c*/ 	.word	0x000169f0


	//   ....[2]....
        /*0990*/ 	.word	0x00016b40


	//   ....[3]....
        /*0994*/ 	.word	0x00016c40


	//   ....[4]....
        /*0998*/ 	.word	0x00017590


	//----- nvinfo : EIATTR_MBARRIER_INSTR_OFFSETS
	.align		4
.L_811:
        /*099c*/ 	.byte	0x04, 0x39
        /*099e*/ 	.short	(.L_813 - .L_812)


	//   ....[0]....
.L_812:
        /*09a0*/ 	.word	0x00000270
        /*09a4*/ 	.word	0x000000ff
        /*09a8*/ 	.word	0x00036800
        /*09ac*/ 	.short	0x0100
        /*09ae*/ 	.byte	0x08
	.zero		1


	//   ....[1]....
        /*09b0*/ 	.word	0x00000280
        /*09b4*/ 	.word	0x000000ff
        /*09b8*/ 	.word	0x00036820
        /*09bc*/ 	.short	0x0100
        /*09be*/ 	.byte	0x08
	.zero		1


	//   ....[2]....
        /*09c0*/ 	.word	0x00000370
        /*09c4*/ 	.word	0x000000ff
        /*09c8*/ 	.word	0x00036830
        /*09cc*/ 	.short	0x0100
        /*09ce*/ 	.byte	0x08
	.zero		1


	//   ....[3]....
        /*09d0*/ 	.word	0x00000380
        /*09d4*/ 	.word	0x000000ff
        /*09d8*/ 	.word	0x00036840
        /*09dc*/ 	.short	0x0100
        /*09de*/ 	.byte	0x08
	.zero		1


	//   ....[4]....
        /*09e0*/ 	.word	0x00000390
        /*09e4*/ 	.word	0x000000ff
        /*09e8*/ 	.word	0x00036838
        /*09ec*/ 	.short	0x0100
        /*09ee*/ 	.byte	0x08
	.zero		1


	//   ....[5]....
        /*09f0*/ 	.word	0x000003a0
        /*09f4*/ 	.word	0x000000ff
        /*09f8*/ 	.word	0x00036848
        /*09fc*/ 	.short	0x0100
        /*09fe*/ 	.byte	0x08
	.zero		1


	//   ....[6]....
        /*0a00*/ 	.word	0x000004d0
        /*0a04*/ 	.word	0x000000ff
        /*0a08*/ 	.word	0x00036850
        /*0a0c*/ 	.short	0x0100
        /*0a0e*/ 	.byte	0x08
	.zero		1


	//   ....[7]....
        /*0a10*/ 	.word	0x000004e0
        /*0a14*/ 	.word	0x000000ff
        /*0a18*/ 	.word	0x00036860
        /*0a1c*/ 	.short	0x0100
        /*0a1e*/ 	.byte	0x08
	.zero		1


	//   ....[8]....
        /*0a20*/ 	.word	0x000004f0
        /*0a24*/ 	.word	0x000000ff
        /*0a28*/ 	.word	0x00036858
        /*0a2c*/ 	.short	0x0100
        /*0a2e*/ 	.byte	0x08
	.zero		1


	//   ....[9]....
        /*0a30*/ 	.word	0x00000500
        /*0a34*/ 	.word	0x000000ff
        /*0a38*/ 	.word	0x00036868
        /*0a3c*/ 	.short	0x0100
        /*0a3e*/ 	.byte	0x08
	.zero		1


	//   ....[10]....
        /*0a40*/ 	.word	0x000005f0
        /*0a44*/ 	.word	0x000000ff
        /*0a48*/ 	.word	0x00036870
        /*0a4c*/ 	.short	0x0100
        /*0a4e*/ 	.byte	0x06
	.zero		1


	//   ....[11]....
        /*0a50*/ 	.word	0x00000600
        /*0a54*/ 	.word	0x000000ff
        /*0a58*/ 	.word	0x00036880
        /*0a5c*/ 	.short	0x0100
        /*0a5e*/ 	.byte	0x06
	.zero		1


	//   ....[12]....
        /*0a60*/ 	.word	0x00000610
        /*0a64*/ 	.word	0x000000ff
        /*0a68*/ 	.word	0x00036878
        /*0a6c*/ 	.short	0x0100
        /*0a6e*/ 	.byte	0x06
	.zero		1


	//   ....[13]....
        /*0a70*/ 	.word	0x00000620
        /*0a74*/ 	.word	0x000000ff
        /*0a78*/ 	.word	0x00036888
        /*0a7c*/ 	.short	0x0100
        /*0a7e*/ 	.byte	0x06
	.zero		1


	//   ....[14]....
        /*0a80*/ 	.word	0x00000750
        /*0a84*/ 	.word	0x000000ff
        /*0a88*/ 	.word	0x00036890
        /*0a8c*/ 	.short	0x0100
        /*0a8e*/ 	.byte	0x08
	.zero		1


	//   ....[15]....
        /*0a90*/ 	.word	0x00000760
        /*0a94*/ 	.word	0x000000ff
        /*0a98*/ 	.word	0x000368a0
        /*0a9c*/ 	.short	0x0100
        /*0a9e*/ 	.byte	0x08
	.zero		1


	//   ....[16]....
        /*0aa0*/ 	.word	0x00000770
        /*0aa4*/ 	.word	0x000000ff
        /*0aa8*/ 	.word	0x00036898
        /*0aac*/ 	.short	0x0100
        /*0aae*/ 	.byte	0x08
	.zero		1


	//   ....[17]....
        /*0ab0*/ 	.word	0x00000780
        /*0ab4*/ 	.word	0x000000ff
        /*0ab8*/ 	.word	0x000368a8
        /*0abc*/ 	.short	0x0100
        /*0abe*/ 	.byte	0x08
	.zero		1


	//   ....[18]....
        /*0ac0*/ 	.word	0x000008b0
        /*0ac4*/ 	.word	0x000000ff
        /*0ac8*/ 	.word	0x000368b0
        /*0acc*/ 	.short	0x0100
        /*0ace*/ 	.byte	0x08
	.zero		1


	//   ....[19]....
        /*0ad0*/ 	.word	0x000008c0
        /*0ad4*/ 	.word	0x000000ff
        /*0ad8*/ 	.word	0x000368c0
        /*0adc*/ 	.short	0x0100
        /*0ade*/ 	.byte	0x08
	.zero		1


	//   ....[20]....
        /*0ae0*/ 	.word	0x000008d0
        /*0ae4*/ 	.word	0x000000ff
        /*0ae8*/ 	.word	0x000368b8
        /*0aec*/ 	.short	0x0100
        /*0aee*/ 	.byte	0x08
	.zero		1


	//   ....[21]....
        /*0af0*/ 	.word	0x000008e0
        /*0af4*/ 	.word	0x000000ff
        /*0af8*/ 	.word	0x000368c8
        /*0afc*/ 	.short	0x0100
        /*0afe*/ 	.byte	0x08
	.zero		1


	//   ....[22]....
        /*0b00*/ 	.word	0x00002170
        /*0b04*/ 	.word	0x000000ff
        /*0b08*/ 	.word	0x00036800
        /*0b0c*/ 	.short	0x010a
        /*0b0e*/ 	.byte	0x3c
	.zero		1


	//   ....[23]....
        /*0b10*/ 	.word	0x00002230
        /*0b14*/ 	.word	0x00000000
        /*0b18*/ 	.word	0x00036830
        /*0b1c*/ 	.short	0x010a
        /*0b1e*/ 	.byte	0x3f
	.zero		1


	//   ....[24]....
        /*0b20*/ 	.word	0x00002290
        /*0b24*/ 	.word	0x00000000
        /*0b28*/ 	.word	0x00036830
        /*0b2c*/ 	.short	0x010a
        /*0b2e*/ 	.byte	0x3f
	.zero		1


	//   ....[25]....
        /*0b30*/ 	.word	0x00005330
        /*0b34*/ 	.word	0x00000000
        /*0b38*/ 	.word	0x00000000
        /*0b3c*/ 	.short	0x0101
        /*0b3e*/ 	.byte	0x3f
	.zero		1


	//   ....[26]....
        /*0b40*/ 	.word	0x00006bd0
        /*0b44*/ 	.word	0x000000ff
        /*0b48*/ 	.word	0x00036830
        /*0b4c*/ 	.short	0x010a
        /*0b4e*/ 	.byte	0x27
	.zero		1


	//   ....[27]....
        /*0b50*/ 	.word	0x00006c10
        /*0b54*/ 	.word	0x000000ff
        /*0b58*/ 	.word	0x00036830
        /*0b5c*/ 	.short	0x010a
        /*0b5e*/ 	.byte	0x27
	.zero		1


	//   ....[28]....
        /*0b60*/ 	.word	0x00009280
        /*0b64*/ 	.word	0x000000ff
        /*0b68*/ 	.word	0x00036850
        /*0b6c*/ 	.short	0x010a
        /*0b6e*/ 	.byte	0x06
	.zero		1


	//   ....[29]....
        /*0b70*/ 	.word	0x000092c0
        /*0b74*/ 	.word	0x000000ff
        /*0b78*/ 	.word	0x00036850
        /*0b7c*/ 	.short	0x010a
        /*0b7e*/ 	.byte	0x06
	.zero		1


	//   ....[30]....
        /*0b80*/ 	.word	0x0000afc0
        /*0b84*/ 	.word	0x0000000a
        /*0b88*/ 	.word	0x00000000
        /*0b8c*/ 	.short	0x0101
        /*0b8e*/ 	.byte	0x3f
	.zero		1


	//   ....[31]....
        /*0b90*/ 	.word	0x0000b050
        /*0b94*/ 	.word	0x00000090
        /*0b98*/ 	.word	0x00000000
        /*0b9c*/ 	.short	0x0101
        /*0b9e*/ 	.byte	0x3f
	.zero		1


	//   ....[32]....
        /*0ba0*/ 	.word	0x0000b820
        /*0ba4*/ 	.word	0x000000ff
        /*0ba8*/ 	.word	0x00036830
        /*0bac*/ 	.short	0x010a
        /*0bae*/ 	.byte	0x06
	.zero		1


	//   ....[33]....
        /*0bb0*/ 	.word	0x0000b860
        /*0bb4*/ 	.word	0x000000ff
        /*0bb8*/ 	.word	0x00036830
        /*0bbc*/ 	.short	0x010a
        /*0bbe*/ 	.byte	0x06
	.zero		1


	//   ....[34]....
        /*0bc0*/ 	.word	0x0000df80
        /*0bc4*/ 	.word	0x000000ff
        /*0bc8*/ 	.word	0x00036850
        /*0bcc*/ 	.short	0x010a
        /*0bce*/ 	.byte	0x06
	.zero		1


	//   ....[35]....
        /*0bd0*/ 	.word	0x0000dfc0
        /*0bd4*/ 	.word	0x000000ff
        /*0bd8*/ 	.word	0x00036850
        /*0bdc*/ 	.short	0x010a
        /*0bde*/ 	.byte	0x06
	.zero		1


	//   ....[36]....
        /*0be0*/ 	.word	0x0000f5a0
        /*0be4*/ 	.word	0x00000085
        /*0be8*/ 	.word	0x00000000
        /*0bec*/ 	.short	0x0101
        /*0bee*/ 	.byte	0x3f
	.zero		1


	//   ....[37]....
        /*0bf0*/ 	.word	0x0000f5e0
        /*0bf4*/ 	.word	0x0000008c
        /*0bf8*/ 	.word	0x00000000
        /*0bfc*/ 	.short	0x0101
        /*0bfe*/ 	.byte	0x3f
	.zero		1


	//   ....[38]....
        /*0c00*/ 	.word	0x000101c0
        /*0c04*/ 	.word	0x000000ff
        /*0c08*/ 	.word	0x00036850
        /*0c0c*/ 	.short	0x010a
        /*0c0e*/ 	.byte	0x05
	.zero		1


	//   ....[39]....
        /*0c10*/ 	.word	0x00010200
        /*0c14*/ 	.word	0x000000ff
        /*0c18*/ 	.word	0x00036850
        /*0c1c*/ 	.short	0x010a
        /*0c1e*/ 	.byte	0x05
	.zero		1


	//   ....[40]....
        /*0c20*/ 	.word	0x00010730
        /*0c24*/ 	.word	0x0000000b
        /*0c28*/ 	.word	0x00000000
        /*0c2c*/ 	.short	0x0101
        /*0c2e*/ 	.byte	0x3f
	.zero		1


	//   ....[41]....
        /*0c30*/ 	.word	0x00012580
        /*0c34*/ 	.word	0x000000ff
        /*0c38*/ 	.word	0x00000000
        /*0c3c*/ 	.short	0x0101
        /*0c3e*/ 	.byte	0x08
	.zero		1


	//   ....[42]....
        /*0c40*/ 	.word	0x00012c80
        /*0c44*/ 	.word	0x000000ff
        /*0c48*/ 	.word	0x00000000
        /*0c4c*/ 	.short	0x0101
        /*0c4e*/ 	.byte	0x08
	.zero		1


	//   ....[43]....
        /*0c50*/ 	.word	0x00017040
        /*0c54*/ 	.word	0x00000000
        /*0c58*/ 	.word	0x00036840
        /*0c5c*/ 	.short	0x010a
        /*0c5e*/ 	.byte	0x3f
	.zero		1


	//   ....[44]....
        /*0c60*/ 	.word	0x00018020
        /*0c64*/ 	.word	0x00000012
        /*0c68*/ 	.word	0x00036800
        /*0c6c*/ 	.short	0x0107
        /*0c6e*/ 	.byte	0x3f
	.zero		1


	//   ....[45]....
        /*0c70*/ 	.word	0x00018130
        /*0c74*/ 	.word	0x00000012
        /*0c78*/ 	.word	0x00036800
        /*0c7c*/ 	.short	0x0101
        /*0c7e*/ 	.byte	0x3f
	.zero		1


	//   ....[46]....
        /*0c80*/ 	.word	0x00018150
        /*0c84*/ 	.word	0x00000012
        /*0c88*/ 	.word	0x00036820
        /*0c8c*/ 	.short	0x010a
        /*0c8e*/ 	.byte	0x3f
	.zero		1


	//   ....[47]....
        /*0c90*/ 	.word	0x00018520
        /*0c94*/ 	.word	0x00000003
        /*0c98*/ 	.word	0x00036840
        /*0c9c*/ 	.short	0x010a
        /*0c9e*/ 	.byte	0x3f
	.zero		1


	//   ....[48]....
        /*0ca0*/ 	.word	0x000189c0
        /*0ca4*/ 	.word	0x00000003
        /*0ca8*/ 	.word	0x00000060
        /*0cac*/ 	.short	0x010a
        /*0cae*/ 	.byte	0x3f
	.zero		1


	//   ....[49]....
        /*0cb0*/ 	.word	0x00019150
        /*0cb4*/ 	.word	0x00000003
        /*0cb8*/ 	.word	0x00036840
        /*0cbc*/ 	.short	0x010a
        /*0cbe*/ 	.byte	0x3f
	.zero		1


	//   ....[50]....
        /*0cc0*/ 	.word	0x000195f0
        /*0cc4*/ 	.word	0x00000002
        /*0cc8*/ 	.word	0x00000060
        /*0ccc*/ 	.short	0x010a
        /*0cce*/ 	.byte	0x3f
	.zero		1


	//   ....[51]....
        /*0cd0*/ 	.word	0x00019cc0
        /*0cd4*/ 	.word	0x00000002
        /*0cd8*/ 	.word	0x00036840
        /*0cdc*/ 	.short	0x010a
        /*0cde*/ 	.byte	0x3f
	.zero		1


	//   ....[52]....
        /*0ce0*/ 	.word	0x0001a160
        /*0ce4*/ 	.word	0x00000002
        /*0ce8*/ 	.word	0x00000060
        /*0cec*/ 	.short	0x010a
        /*0cee*/ 	.byte	0x3f
	.zero		1


	//   ....[53]....
        /*0cf0*/ 	.word	0x0001a7e0
        /*0cf4*/ 	.word	0x00000000
        /*0cf8*/ 	.word	0x00036860
        /*0cfc*/ 	.short	0x010a
        /*0cfe*/ 	.byte	0x3f
	.zero		1


	//   ....[54]....
        /*0d00*/ 	.word	0x0001bf40
        /*0d04*/ 	.word	0x00000000
        /*0d08*/ 	.word	0x00036820
        /*0d0c*/ 	.short	0x010a
        /*0d0e*/ 	.byte	0x3f
	.zero		1


	//   ....[55]....
        /*0d10*/ 	.word	0x0001c150
        /*0d14*/ 	.word	0x00000006
        /*0d18*/ 	.word	0x00000000
        /*0d1c*/ 	.short	0x010a
        /*0d1e*/ 	.byte	0x3f
	.zero		1


	//   ....[56]....
        /*0d20*/ 	.word	0x0001c180
        /*0d24*/ 	.word	0x00000007
        /*0d28*/ 	.word	0x00000000
        /*0d2c*/ 	.short	0x010a
        /*0d2e*/ 	.byte	0x3f
	.zero		1


	//   ....[57]....
        /*0d30*/ 	.word	0x0001c1e0
        /*0d34*/ 	.word	0x00000004
        /*0d38*/ 	.word	0x00000000
        /*0d3c*/ 	.short	0x010a
        /*0d3e*/ 	.byte	0x3f
	.zero		1


	//   ....[58]....
        /*0d40*/ 	.word	0x0001c210
        /*0d44*/ 	.word	0x00000003
        /*0d48*/ 	.word	0x00000000
        /*0d4c*/ 	.short	0x010a
        /*0d4e*/ 	.byte	0x3f
	.zero		1


	//   ....[59]....
        /*0d50*/ 	.word	0x0001c280
        /*0d54*/ 	.word	0x00000003
        /*0d58*/ 	.word	0x00036800
        /*0d5c*/ 	.short	0x010a
        /*0d5e*/ 	.byte	0x3f
	.zero		1


	//   ....[60]....
        /*0d60*/ 	.word	0x0001c2d0
        /*0d64*/ 	.word	0x00000000
        /*0d68*/ 	.word	0x00036830
        /*0d6c*/ 	.short	0x010a
        /*0d6e*/ 	.byte	0x3f
	.zero		1


	//   ....[61]....
        /*0d70*/ 	.word	0x0001c330
        /*0d74*/ 	.word	0x00000007
        /*0d78*/ 	.word	0x00036830
        /*0d7c*/ 	.short	0x010a
        /*0d7e*/ 	.byte	0x3f
	.zero		1


	//   ....[62]....
        /*0d80*/ 	.word	0x0001c390
        /*0d84*/ 	.word	0x00000002
        /*0d88*/ 	.word	0x00036850
        /*0d8c*/ 	.short	0x010a
        /*0d8e*/ 	.byte	0x3f
	.zero		1


	//   ....[63]....
        /*0d90*/ 	.word	0x0001c3f0
        /*0d94*/ 	.word	0x00000007
        /*0d98*/ 	.word	0x00036830
        /*0d9c*/ 	.short	0x010a
        /*0d9e*/ 	.byte	0x3f
	.zero		1


	//   ....[64]....
        /*0da0*/ 	.word	0x0001c450
        /*0da4*/ 	.word	0x00000002
        /*0da8*/ 	.word	0x00036850
        /*0dac*/ 	.short	0x010a
        /*0dae*/ 	.byte	0x3f
	.zero		1


	//   ....[65]....
        /*0db0*/ 	.word	0x0001c4b0
        /*0db4*/ 	.word	0x00000005
        /*0db8*/ 	.word	0x00036850
        /*0dbc*/ 	.short	0x010a
        /*0dbe*/ 	.byte	0x3f
	.zero		1


	//   ....[66]....
        /*0dc0*/ 	.word	0x0001c650
        /*0dc4*/ 	.word	0x00000000
        /*0dc8*/ 	.word	0x00036840
        /*0dcc*/ 	.short	0x010a
        /*0dce*/ 	.byte	0x3f
	.zero		1


	//   ....[67]....
        /*0dd0*/ 	.word	0x0001d280
        /*0dd4*/ 	.word	0x00000012
        /*0dd8*/ 	.word	0x00036820
        /*0ddc*/ 	.short	0x010a
        /*0dde*/ 	.byte	0x3f
	.zero		1


	//   ....[68]....
        /*0de0*/ 	.word	0x0001d2d0
        /*0de4*/ 	.word	0x00000003
        /*0de8*/ 	.word	0x00036840
        /*0dec*/ 	.short	0x010a
        /*0dee*/ 	.byte	0x3f
	.zero		1


	//   ....[69]....
        /*0df0*/ 	.word	0x0001d320
        /*0df4*/ 	.word	0x00000003
        /*0df8*/ 	.word	0x00000060
        /*0dfc*/ 	.short	0x010a
        /*0dfe*/ 	.byte	0x3f
	.zero		1


	//   ....[70]....
        /*0e00*/ 	.word	0x0001d370
        /*0e04*/ 	.word	0x00000003
        /*0e08*/ 	.word	0x00036840
        /*0e0c*/ 	.short	0x010a
        /*0e0e*/ 	.byte	0x3f
	.zero		1


	//   ....[71]....
        /*0e10*/ 	.word	0x0001d3c0
        /*0e14*/ 	.word	0x00000002
        /*0e18*/ 	.word	0x00000060
        /*0e1c*/ 	.short	0x010a
        /*0e1e*/ 	.byte	0x3f
	.zero		1


	//   ....[72]....
        /*0e20*/ 	.word	0x0001d410
        /*0e24*/ 	.word	0x00000002
        /*0e28*/ 	.word	0x00036840
        /*0e2c*/ 	.short	0x010a
        /*0e2e*/ 	.byte	0x3f
	.zero		1


	//   ....[73]....
        /*0e30*/ 	.word	0x0001d460
        /*0e34*/ 	.word	0x00000002
        /*0e38*/ 	.word	0x00000060
        /*0e3c*/ 	.short	0x010a
        /*0e3e*/ 	.byte	0x3f
	.zero		1


	//   ....[74]....
        /*0e40*/ 	.word	0x0001d4b0
        /*0e44*/ 	.word	0x00000000
        /*0e48*/ 	.word	0x00036860
        /*0e4c*/ 	.short	0x010a
        /*0e4e*/ 	.byte	0x3f
	.zero		1


	//   ....[75]....
        /*0e50*/ 	.word	0x0001e030
        /*0e54*/ 	.word	0x00000000
        /*0e58*/ 	.word	0x00036820
        /*0e5c*/ 	.short	0x010a
        /*0e5e*/ 	.byte	0x3f
	.zero		1


	//   ....[76]....
        /*0e60*/ 	.word	0x0001e1d0
        /*0e64*/ 	.word	0x00000006
        /*0e68*/ 	.word	0x00000000
        /*0e6c*/ 	.short	0x010a
        /*0e6e*/ 	.byte	0x3f
	.zero		1


	//   ....[77]....
        /*0e70*/ 	.word	0x0001e220
        /*0e74*/ 	.word	0x00000007
        /*0e78*/ 	.word	0x00000000
        /*0e7c*/ 	.short	0x010a
        /*0e7e*/ 	.byte	0x3f
	.zero		1


	//   ....[78]....
        /*0e80*/ 	.word	0x0001e270
        /*0e84*/ 	.word	0x00000004
        /*0e88*/ 	.word	0x00000000
        /*0e8c*/ 	.short	0x010a
        /*0e8e*/ 	.byte	0x3f
	.zero		1


	//----- nvinfo : EIATTR_NUM_MBARRIERS
	.align		4
.L_813:
        /*0e90*/ 	.byte	0x03, 0x38
        /*0e92*/ 	.short	0x0016


	//----- nvinfo : EIATTR_EXIT_INSTR_OFFSETS
	.align		4
        /*0e94*/ 	.byte	0x04, 0x1c
        /*0e96*/ 	.short	(.L_815 - .L_814)


	//   ....[0]....
.L_814:
        /*0e98*/ 	.word	0x00000a50


	//   ....[1]....
        /*0e9c*/ 	.word	0x00014b90


	//   ....[2]....
        /*0ea0*/ 	.word	0x0001c260


	//----- nvinfo : EIATTR_MAX_THREADS
	.align		4
.L_815:
        /*0ea4*/ 	.byte	0x04, 0x05
        /*0ea6*/ 	.short	(.L_817 - .L_816)
.L_816:
        /*0ea8*/ 	.word	0x00000180
        /*0eac*/ 	.word	0x00000001
        /*0eb0*/ 	.word	0x00000001


	//----- nvinfo : EIATTR_CRS_STACK_SIZE
	.align		4
.L_817:
        /*0eb4*/ 	.byte	0x04, 0x1e
        /*0eb6*/ 	.short	(.L_819 - .L_818)
.L_818:
        /*0eb8*/ 	.word	0x00000000


	//----- nvinfo : EIATTR_CBANK_PARAM_SIZE
	.align		4
.L_819:
        /*0ebc*/ 	.byte	0x03, 0x19
        /*0ebe*/ 	.short	0x0af0


	//----- nvinfo : EIATTR_PARAM_CBANK
	.align		4
        /*0ec0*/ 	.byte	0x04, 0x0a
        /*0ec2*/ 	.short	(.L_821 - .L_820)
	.align		4
.L_820:
        /*0ec4*/ 	.word	index@(.nv.constant0._ZN7cutlass13device_kernelIN5flash11enable_sm90INS1_16FlashAttnFwdSm90INS1_25CollectiveMainloopFwdSm90ILi2EN4cute5tupleIJNS5_1CILi1EEES8_S8_EEENS6_IJNS7_ILi128EEENS7_ILi112EEENS7_ILi192EEEEEELi192ENS_6half_tEfNS_4arch4Sm90ELb1ELb0ELb1ELb1ELb0ELb0ELb0ELb1ELb1ELb1ELb1ELb0EEENS1_21CollectiveEpilogueFwdINS6_IJSA_SC_SB_EEES9_SE_SG_Li256ELb1ELb1ELb1ELb0EEENS1_36VarlenDynamicPersistentTileSchedulerILi128ELi112ELi256ELi128ELb1ELb1ELb1ELb1ELb1ELb1EEEEEEEEEvNT_6ParamsE)
        /*0ec8*/ 	.short	0x0210
        /*0eca*/ 	.short	0x0af0


	//----- nvinfo : EIATTR_SW_WAR
	.align		4
.L_821:
        /*0ecc*/ 	.byte	0x04, 0x36
        /*0ece*/ 	.short	(.L_823 - .L_822)
.L_822:
        /*0ed0*/ 	.word	0x00000008
.L_823:


//--------------------- .nv.info._ZN7cutlass13device_kernelIN5flash11enable_sm90INS1_16FlashAttnFwdSm90INS1_25CollectiveMainloopFwdSm90ILi2EN4cute5tupleIJNS5_1CILi1EEES8_S8_EEENS6_IJNS7_ILi128EEENS7_ILi112EEENS7_ILi192EEEEEELi192ENS_6half_tEfNS_4arch4Sm90ELb1ELb0ELb1ELb1ELb0ELb1ELb0ELb1ELb1ELb1ELb1ELb0EEENS1_21CollectiveEpilogueFwdINS6_IJSA_SC_SB_EEES9_SE_SG_Li256ELb1ELb1ELb1ELb0EEENS1_36VarlenDynamicPersistentTileSchedulerILi128ELi112ELi256ELi128ELb1ELb1ELb1ELb1ELb1ELb1EEEEEEEEEvNT_6ParamsE --------------------------
	.section	.nv.info._ZN7cutlass13device_kernelIN5flash11enable_sm90INS1_16FlashAttnFwdSm90INS1_25CollectiveMainloopFwdSm90ILi2EN4cute5tupleIJNS5_1CILi1EEES8_S8_EEENS6_IJNS7_ILi128EEENS7_ILi112EEENS7_ILi192EEEEEELi192ENS_6half_tEfNS_4arch4Sm90ELb1ELb0ELb1ELb1ELb0ELb1ELb0ELb1ELb1ELb1ELb1ELb0EEENS1_21CollectiveEpilogueFwdINS6_IJSA_SC_SB_EEES9_SE_SG_Li256ELb1ELb1ELb1ELb0EEENS1_36VarlenDynamicPersistentTileSchedulerILi128ELi112ELi256ELi128ELb1ELb1ELb1ELb1ELb1ELb1EEEEEEEEEvNT_6ParamsE,"",@"SHT_CUDA_INFO"
	.sectionflags	@""
	.align	4


	//----- nvinfo : EIATTR_CUDA_API_VERSION
	.align		4
        /*0000*/ 	.byte	0x04, 0x37
        /*0002*/ 	.short	(.L_825 - .L_824)
.L_824:
        /*0004*/ 	.word	0x00000082


	//----- nvinfo : EIATTR_KPARAM_INFO
	.align		4
.L_825:
        /*0008*/ 	.byte	0x04, 0x17
        /*000a*/ 	.short	(.L_827 - .L_826)
.L_826:
        /*000c*/ 	.word	0x00000000
        /*0010*/ 	.short	0x0000
        /*0012*/ 	.short	0x0070
        /*0014*/ 	.byte	0x00, 0xf0, 0x01, 0x2a


	//----- nvinfo : EIATTR_SPARSE_MMA_MASK
	.align		4
.L_827:
        /*0018*/ 	.byte	0x03, 0x50
        /*001a*/ 	.short	0x0000


	//----- nvinfo : EIATTR_MAXREG_COUNT
	.align		4
        /*001c*/ 	.byte	0x03, 0x1b
        /*001e*/ 	.short	0x00a8


	//----- nvinfo : EIATTR_NUM_BARRIERS
	.align		4
        /*0020*/ 	.byte	0x02, 0x4c
        /*0022*/ 	.byte	0x10
	.zero		1


	//----- nvinfo : EIATTR_EXTERNS
	.align		4
        /*0024*/ 	.byte	0x04, 0x0f
        /*0026*/ 	.short	(.L_829 - .L_828)


	//   ....[0]....
	.align		4
.L_828:
        /*0028*/ 	.word	index@(__assertfail)


	//----- nvinfo : EIATTR_ANNOTATIONS
	.align		4
.L_829:
        /*002c*/ 	.byte	0x04, 0x55
        /*002e*/ 	.short	(.L_831 - .L_830)


	//   ....[0]....
.L_830:
        /* <DEDUP_REMOVED lines=129> */


	//----- nvinfo : EIATTR_MERCURY_ISA_VERSION
	.align		4
.L_831:
        /*0830*/ 	.byte	0x03, 0x5f
        /*0832*/ 	.short	0x0101


	//----- nvinfo : EIATTR_UNUSED_LOAD_BYTE_OFFSET
	.align		4
        /*0834*/ 	.byte	0x04, 0x44
        /*0836*/ 	.short	(.L_833 - .L_832)


	//   ....[0]....
.L_832:
        /*0838*/ 	.word	0x00000ab0
        /*083c*/ 	.word	0x0000fff0


	//   ....[1]....
        /*0840*/ 	.word	0x00023f70
        /*0844*/ 	.word	0x0000fff0


	//----- nvinfo : EIATTR_INT_WARP_WIDE_INSTR_OFFSETS
	.align		4
.L_833:
        /*0848*/ 	.byte	0x04, 0x31
        /*084a*/ 	.short	(.L_835 - .L_834)


	//   ....[0]....
.L_834:
        /*084c*/ 	.word	0x00000190


	//   ....[1]....
        /*0850*/ 	.word	0x000001d0


	//   ....[2]....
        /*0854*/ 	.word	0x00000240


	//   ....[3]....
        /*0858*/ 	.word	0x0002b320


	//   ....[4]....
        /*085c*/ 	.word	0x0002b3b0


	//   ....[5]....
        /*0860*/ 	.word	0x0002f150


	//   ....[6]....
        /*0864*/ 	.word	0x0002f1b0


	//----- nvinfo : EIATTR_COOP_GROUP_MASK_REGIDS
	.align		4
.L_835:
        /*0868*/ 	.byte	0x04, 0x29
        /*086a*/ 	.short	(.L_837 - .L_836)


	//   ....[0]....
.L_836:
        /*086c*/ 	.word	0xffffffff


	//   ....[1]....
        /*0870*/ 	.word	0xffffffff


	//   ....[2]....
        /*0874*/ 	.word	0xffffffff


	//   ....[3]....
        /*0878*/ 	.word	0xffffffff


	//   ....[4]....
        /*087c*/ 	.word	0xffffffff


	//   ....[5]....
        /*0880*/ 	.word	0xffffffff


	//   ....[6]....
        /*0884*/ 	.word	0xffffffff


	//   ....[7]....
        /*0888*/ 	.word	0xffffffff


	//   ....[8]....
        /*088c*/ 	.word	0xffffffff


	//   ....[9]....
        /*0890*/ 	.word	0xffffffff


	//   ....[10]....
        /*0894*/ 	.word	0xffffffff


	//   ....[11]....
        /*0898*/ 	.word	0xffffffff


	//   ....[12]....
        /*089c*/ 	.word	0xffffffff


	//   ....[13]....
        /*08a0*/ 	.word	0xffffffff


	//   ....[14]....
        /*08a4*/ 	.word	0xffffffff


	//   ....[15]....
        /*08a8*/ 	.word	0xffffffff


	//   ....[16]....
        /*08ac*/ 	.word	0xffffffff


	//   ....[17]....
        /*08b0*/ 	.word	0xffffffff


	//   ....[18]....
        /*08b4*/ 	.word	0xffffffff


	//   ....[19]....
        /*08b8*/ 	.word	0xffffffff


	//   ....[20]....
        /*08bc*/ 	.word	0xffffffff


	//   ....[21]....
        /*08c0*/ 	.word	0xffffffff


	//   ....[22]....
        /*08c4*/ 	.word	0xffffffff


	//   ....[23]....
        /*08c8*/ 	.word	0xffffffff


	//   ....[24]....
        /*08cc*/ 	.word	0xffffffff


	//   ....[25]....
        /*08d0*/ 	.word	0xffffffff


	//   ....[26]....
        /*08d4*/ 	.word	0xffffffff


	//   ....[27]....
        /*08d8*/ 	.word	0xffffffff


	//   ....[28]....
        /*08dc*/ 	.word	0xffffffff


	//   ....[29]....
        /*08e0*/ 	.word	0xffffffff


	//   ....[30]....
        /*08e4*/ 	.word	0xffffffff


	//   ....[31]....
        /*08e8*/ 	.word	0xffffffff


	//   ....[32]....
        /*08ec*/ 	.word	0xffffffff


	//   ....[33]....
        /*08f0*/ 	.word	0xffffffff


	//   ....[34]....
        /*08f4*/ 	.word	0xffffffff


	//   ....[35]....
        /*08f8*/ 	.word	0xffffffff


	//   ....[36]....
        /*08fc*/ 	.word	0xffffffff


	//   ....[37]....
        /*0900*/ 	.word	0xffffffff


	//   ....[38]....
        /*0904*/ 	.word	0xffffffff


	//   ....[39]....
        /*0908*/ 	.word	0xffffffff


	//   ....[40]....
        /*090c*/ 	.word	0xffffffff


	//   ....[41]....
        /*0910*/ 	.word	0xffffffff


	//   ....[42]....
        /*0914*/ 	.word	0xffffffff


	//   ....[43]....
        /*0918*/ 	.word	0xffffffff


	//   ....[44]....
        /*091c*/ 	.word	0xffffffff


	//   ....[45]....
        /*0920*/ 	.word	0xffffffff


	//   ....[46]....
        /*0924*/ 	.word	0xffffffff


	//   ....[47]....
        /*0928*/ 	.word	0xffffffff


	//   ....[48]....
        /*092c*/ 	.word	0xffffffff


	//   ....[49]....
        /*0930*/ 	.word	0xffffffff


	//   ....[50]....
        /*0934*/ 	.word	0xffffffff


	//   ....[51]....
        /*0938*/ 	.word	0xffffffff


	//   ....[52]....
        /*093c*/ 	.word	0xffffffff


	//   ....[53]....
        /*0940*/ 	.word	0xffffffff


	//   ....[54]....
        /*0944*/ 	.word	0xffffffff


	//   ....[55]....
        /*0948*/ 	.word	0xffffffff


	//   ....[56]....
        /*094c*/ 	.word	0xffffffff


	//   ....[57]....
        /*0950*/ 	.word	0xffffffff


	//   ....[58]....
        /*0954*/ 	.word	0xffffffff


	//   ....[59]....
        /*0958*/ 	.word	0xffffffff


	//   ....[60]....
        /*095c*/ 	.word	0xffffffff


	//   ....[61]....
        /*0960*/ 	.word	0xffffffff


	//   ....[62]....
        /*0964*/ 	.word	0xffffffff


	//   ....[63]....
        /*0968*/ 	.word	0xffffffff


	//   ....[64]....
        /*096c*/ 	.word	0xffffffff


	//   ....[65]....
        /*0970*/ 	.word	0xffffffff


	//   ....[66]....
        /*0974*/ 	.word	0xffffffff


	//   ....[67]....
        /*0978*/ 	.word	0xffffffff


	//   ....[68]....
        /*097c*/ 	.word	0xffffffff


	//   ....[69]....
        /*0980*/ 	.word	0xffffffff


	//   ....[70]....
        /*0984*/ 	.word	0xffffffff


	//   ....[71]....
        /*0988*/ 	.word	0xffffffff


	//   ....[72]....
        /*098c*/ 	.word	0xffffffff


	//   ....[73]....
        /*0990*/ 	.word	0xffffffff


	//   ....[74]....
        /*0994*/ 	.word	0xffffffff


	//   ....[75]....
        /*0998*/ 	.word	0xffffffff


	//   ....[76]....
        /*099c*/ 	.word	0xffffffff


	//   ....[77]....
        /*09a0*/ 	.word	0xffffffff


	//   ....[78]....
        /*09a4*/ 	.word	0xffffffff


	//   ....[79]....
        /*09a8*/ 	.word	0xffffffff


	//   ....[80]....
        /*09ac*/ 	.word	0xffffffff


	//   ....[81]....
        /*09b0*/ 	.word	0xffffffff


	//   ....[82]....
        /*09b4*/ 	.word	0xffffffff


	//   ....[83]....
        /*09b8*/ 	.word	0xffffffff


	//   ....[84]....
        /*09bc*/ 	.word	0xffffffff


	//   ....[85]....
        /*09c0*/ 	.word	0xffffffff


	//   ....[86]....
        /*09c4*/ 	.word	0xffffffff


	//   ....[87]....
        /*09c8*/ 	.word	0xffffffff


	//   ....[88]....
        /*09cc*/ 	.word	0xffffffff


	//   ....[89]....
        /*09d0*/ 	.word	0xffffffff


	//   ....[90]....
        /*09d4*/ 	.word	0xffffffff


	//   ....[91]....
        /*09d8*/ 	.word	0xffffffff


	//   ....[92]....
        /*09dc*/ 	.word	0xffffffff


	//   ....[93]....
        /*09e0*/ 	.word	0xffffffff


	//   ....[94]....
        /*09e4*/ 	.word	0xffffffff


	//   ....[95]....
        /*09e8*/ 	.word	0xffffffff


	//   ....[96]....
        /*09ec*/ 	.word	0xffffffff


	//   ....[97]....
        /*09f0*/ 	.word	0xffffffff


	//   ....[98]....
        /*09f4*/ 	.word	0xffffffff


	//   ....[99]....
        /*09f8*/ 	.word	0xffffffff


	//   ....[100]....
        /*09fc*/ 	.word	0xffffffff


	//   ....[101]....
        /*0a00*/ 	.word	0xffffffff


	//   ....[102]....
        /*0a04*/ 	.word	0xffffffff


	//   ....[103]....
        /*0a08*/ 	.word	0xffffffff


	//   ....[104]....
        /*0a0c*/ 	.word	0xffffffff


	//   ....[105]....
        /*0a10*/ 	.word	0xffffffff


	//   ....[106]....
        /*0a14*/ 	.word	0xffffffff


	//   ....[107]....
        /*0a18*/ 	.word	0xffffffff


	//   ....[108]....
        /*0a1c*/ 	.word	0xffffffff


	//   ....[109]....
        /*0a20*/ 	.word	0xffffffff


	//   ....[110]....
        /*0a24*/ 	.word	0xffffffff


	//   ....[111]....
        /*0a28*/ 	.word	0xffffffff


	//   ....[112]....
        /*0a2c*/ 	.word	0xffffffff


	//   ....[113]....
        /*0a30*/ 	.word	0xffffffff


	//   ....[114]....
        /*0a34*/ 	.word	0xffffffff


	//   ....[115]....
        /*0a38*/ 	.word	0xffffffff


	//   ....[116]....
        /*0a3c*/ 	.word	0xffffffff


	//   ....[117]....
        /*0a40*/ 	.word	0xffffffff


	//   ....[118]....
        /*0a44*/ 	.word	0xffffffff


	//   ....[119]....
        /*0a48*/ 	.word	0xffffffff


	//   ....[120]....
        /*0a4c*/ 	.word	0xffffffff


	//   ....[121]....
        /*0a50*/ 	.word	0xffffffff


	//   ....[122]....
        /*0a54*/ 	.word	0x0500000f


	//   ....[123]....
        /*0a58*/ 	.word	0x0500000f


	//   ....[124]....
        /*0a5c*/ 	.word	0x0500000f


	//   ....[125]....
        /*0a60*/ 	.word	0x0500000f


	//   ....[126]....
        /*0a64*/ 	.word	0x0500000f


	//   ....[127]....
        /*0a68*/ 	.word	0x0500000f


	//   ....[128]....
        /*0a6c*/ 	.word	0x0500000f


	//   ....[129]....
        /*0a70*/ 	.word	0x0500000f


	//   ....[130]....
        /*0a74*/ 	.word	0x0500000f


	//   ....[131]....
        /*0a78*/ 	.word	0x0500000f


	//   ....[132]....
        /*0a7c*/ 	.word	0x0500000f


	//   ....[133]....
        /*0a80*/ 	.word	0x0500000f


	//   ....[134]....
        /*0a84*/ 	.word	0x0500000f


	//   ....[135]....
        /*0a88*/ 	.word	0x0500000f


	//   ....[136]....
        /*0a8c*/ 	.word	0x0500000f


	//   ....[137]....
        /*0a90*/ 	.word	0x0500000f


	//   ....[138]....
        /*0a94*/ 	.word	0x0500000f


	//   ....[139]....
        /*0a98*/ 	.word	0x0500000f


	//   ....[140]....
        /*0a9c*/ 	.word	0x0500000f


	//   ....[141]....
        /*0aa0*/ 	.word	0x0500000f


	//   ....[142]....
        /*0aa4*/ 	.word	0x0500000f


	//   ....[143]....
        /*0aa8*/ 	.word	0x0500000f


	//   ....[144]....
        /*0aac*/ 	.word	0x0500000f


	//   ....[145]....
        /*0ab0*/ 	.word	0x0500000f


	//   ....[146]....
        /*0ab4*/ 	.word	0x0500000f


	//   ....[147]....
        /*0ab8*/ 	.word	0x0500000f


	//   ....[148]....
        /*0abc*/ 	.word	0x0500000f


	//   ....[149]....
        /*0ac0*/ 	.word	0x0500000f


	//   ....[150]....
        /*0ac4*/ 	.word	0x0500000f


	//   ....[151]....
        /*0ac8*/ 	.word	0x0500000f


	//   ....[152]....
        /*0acc*/ 	.word	0x0500000f


	//   ....[153]....
        /*0ad0*/ 	.word	0x0500000f


	//   ....[154]....
        /*0ad4*/ 	.word	0x0500000f


	//   ....[155]....
        /*0ad8*/ 	.word	0x0500000f


	//   ....[156]....
        /*0adc*/ 	.word	0x0500000f


	//   ....[157]....
        /*0ae0*/ 	.word	0x0500000f


	//   ....[158]....
        /*0ae4*/ 	.word	0x0500000f


	//   ....[159]....
        /*0ae8*/ 	.word	0x0500000f


	//   ....[160]....
        /*0aec*/ 	.word	0x0500000f


	//   ....[161]....
        /*0af0*/ 	.word	0x0500000f


	//   ....[162]....
        /*0af4*/ 	.word	0x0500000f


	//   ....[163]....
        /*0af8*/ 	.word	0x0500000f


	//   ....[164]....
        /*0afc*/ 	.word	0x0500000f


	//   ....[165]....
        /*0b00*/ 	.word	0x0500000f


	//   ....[166]....
        /*0b04*/ 	.word	0x0500000f


	//   ....[167]....
        /*0b08*/ 	.word	0x0500000f


	//   ....[168]....
        /*0b0c*/ 	.word	0x0500000f


	//   ....[169]....
        /*0b10*/ 	.word	0x0500000f


	//   ....[170]....
        /*0b14*/ 	.word	0x0500000f


	//   ....[171]....
        /*0b18*/ 	.word	0x0500000f


	//   ....[172]....
        /*0b1c*/ 	.word	0x0500000f


	//   ....[173]....
        /*0b20*/ 	.word	0x0500000f


	//   ....[174]....
        /*0b24*/ 	.word	0x0500000f


	//----- nvinfo : EIATTR_COOP_GROUP_INSTR_OFFSETS
	.align		4
.L_837:
        /*0b28*/ 	.byte	0x04, 0x28
        /*0b2a*/ 	.short	(.L_839 - .L_838)


	//   ....[0]....
.L_838:
        /*0b2c*/ 	.word	0x00000060


	//   ....[1]....
        /*0b30*/ 	.word	0x000001a0


	//   ....[2]....
        /*0b34*/ 	.word	0x000001f0


	//   ....[3]....
        /*0b38*/ 	.word	0x00000420


	//   ....[4]....
        /*0b3c*/ 	.word	0x00000580


	//   ....[5]....
        /*0b40*/ 	.word	0x000006a0


	//   ....[6]....
        /*0b44*/ 	.word	0x00000800


	//   ....[7]....
        /*0b48*/ 	.word	0x0000b0a0


	//   ....[8]....
        /*0b4c*/ 	.word	0x0000b810


	//   ....[9]....
        /*0b50*/ 	.word	0x0000b820


	//   ....[10]....
        /*0b54*/ 	.word	0x0000b830


	//   ....[11]....
        /*0b58*/ 	.word	0x0000b840


	//   ....[12]....
        /*0b5c*/ 	.word	0x0000c040


	//   ....[13]....
        /*0b60*/ 	.word	0x0000c050


	//   ....[14]....
        /*0b64*/ 	.word	0x0000c060


	//   ....[15]....
        /*0b68*/ 	.word	0x0000c070


	//   ....[16]....
        /*0b6c*/ 	.word	0x0000eec0


	//   ....[17]....
        /*0b70*/ 	.word	0x0000eed0


	//   ....[18]....
        /*0b74*/ 	.word	0x0000eee0


	//   ....[19]....
        /*0b78*/ 	.word	0x0000eef0


	//   ....[20]....
        /*0b7c*/ 	.word	0x0000f4f0


	//   ....[21]....
        /*0b80*/ 	.word	0x0000f500


	//   ....[22]....
        /*0b84*/ 	.word	0x0000f510


	//   ....[23]....
        /*0b88*/ 	.word	0x0000f520


	//   ....[24]....
        /*0b8c*/ 	.word	0x000158f0


	//   ....[25]....
        /*0b90*/ 	.word	0x00015910


	//   ....[26]....
        /*0b94*/ 	.word	0x00016410


	//   ....[27]....
        /*0b98*/ 	.word	0x00016490


	//   ....[28]....
        /*0b9c*/ 	.word	0x00016d60


	//   ....[29]....
        /*0ba0*/ 	.word	0x00016dc0


	//   ....[30]....
        /*0ba4*/ 	.word	0x0001bc30


	//   ....[31]....
        /*0ba8*/ 	.word	0x0001bc40


	//   ....[32]....
        /*0bac*/ 	.word	0x0001c360


	//   ....[33]....
        /*0bb0*/ 	.word	0x0001c410


	//   ....[34]....
        /*0bb4*/ 	.word	0x0001cbe0


	//   ....[35]....
        /*0bb8*/ 	.word	0x0001cc80


	//   ....[36]....
        /*0bbc*/ 	.word	0x00021c30


	//   ....[37]....
        /*0bc0*/ 	.word	0x00021c50


	//   ....[38]....
        /*0bc4*/ 	.word	0x00022110


	//   ....[39]....
        /*0bc8*/ 	.word	0x00022170


	//   ....[40]....
        /*0bcc*/ 	.word	0x000236d0


	//   ....[41]....
        /*0bd0*/ 	.word	0x00023750


	//   ....[42]....
        /*0bd4*/ 	.word	0x00023780


	//   ....[43]....
        /*0bd8*/ 	.word	0x00023790


	//   ....[44]....
        /*0bdc*/ 	.word	0x00024ce0


	//   ....[45]....
        /*0be0*/ 	.word	0x00024cf0


	//   ....[46]....
        /*0be4*/ 	.word	0x00024d00


	//   ....[47]....
        /*0be8*/ 	.word	0x00024d10


	//   ....[48]....
        /*0bec*/ 	.word	0x00025620


	//   ....[49]....
        /*0bf0*/ 	.word	0x00025640


	//   ....[50]....
        /*0bf4*/ 	.word	0x00025770


	//   ....[51]....
        /*0bf8*/ 	.word	0x00025790


	//   ....[52]....
        /*0bfc*/ 	.word	0x00025890


	//   ....[53]....
        /*0c00*/ 	.word	0x000258b0


	//   ....[54]....
        /*0c04*/ 	.word	0x000259c0


	//   ....[55]....
        /*0c08*/ 	.word	0x000259e0


	//   ....[56]....
        /*0c0c*/ 	.word	0x00025f00


	//   ....[57]....
        /*0c10*/ 	.word	0x00025f40


	//   ....[58]....
        /*0c14*/ 	.word	0x000267f0


	//   ....[59]....
        /*0c18*/ 	.word	0x00026800


	//   ....[60]....
        /*0c1c*/ 	.word	0x000277a0


	//   ....[61]....
        /*0c20*/ 	.word	0x000277d0


	//   ....[62]....
        /*0c24*/ 	.word	0x000278d0


	//   ....[63]....
        /*0c28*/ 	.word	0x000278f0


	//   ....[64]....
        /*0c2c*/ 	.word	0x000279f0


	//   ....[65]....
        /*0c30*/ 	.word	0x00027a10


	//   ....[66]....
        /*0c34*/ 	.word	0x00027b20


	//   ....[67]....
        /*0c38*/ 	.word	0x00027b40


	//   ....[68]....
        /*0c3c*/ 	.word	0x00027cd0


	//   ....[69]....
        /*0c40*/ 	.word	0x00027f00


	//   ....[70]....
        /*0c44*/ 	.word	0x00027f30


	//   ....[71]....
        /*0c48*/ 	.word	0x00027f60


	//   ....[72]....
        /*0c4c*/ 	.word	0x00027f90


	//   ....[73]....
        /*0c50*/ 	.word	0x00027fc0


	//   ....[74]....
        /*0c54*/ 	.word	0x00027ff0


	//   ....[75]....
        /*0c58*/ 	.word	0x00028190


	//   ....[76]....
        /*0c5c*/ 	.word	0x000281c0


	//   ....[77]....
        /*0c60*/ 	.word	0x000281f0


	//   ....[78]....
        /*0c64*/ 	.word	0x00028220


	//   ....[79]....
        /*0c68*/ 	.word	0x00028250


	//   ....[80]....
        /*0c6c*/ 	.word	0x00028280


	//   ....[81]....
        /*0c70*/ 	.word	0x00028320


	//   ....[82]....
        /*0c74*/ 	.word	0x00028350


	//   ....[83]....
        /*0c78*/ 	.word	0x00028360


	//   ....[84]....
        /*0c7c*/ 	.word	0x00028390


	//   ....[85]....
        /*0c80*/ 	.word	0x00029ac0


	//   ....[86]....
        /*0c84*/ 	.word	0x0002b900


	//   ....[87]....
        /*0c88*/ 	.word	0x0002c510


	//   ....[88]....
        /*0c8c*/ 	.word	0x0002c520


	//   ....[89]....
        /*0c90*/ 	.word	0x0002c5e0


	//   ....[90]....
        /*0c94*/ 	.word	0x0002c5f0


	//   ....[91]....
        /*0c98*/ 	.word	0x0002c690


	//   ....[92]....
        /*0c9c*/ 	.word	0x0002c6a0


	//   ....[93]....
        /*0ca0*/ 	.word	0x0002c740


	//   ....[94]....
        /*0ca4*/ 	.word	0x0002c750


	//   ....[95]....
        /*0ca8*/ 	.word	0x0002c7f0


	//   ....[96]....
        /*0cac*/ 	.word	0x0002c800


	//   ....[97]....
        /*0cb0*/ 	.word	0x0002c8a0


	//   ....[98]....
        /*0cb4*/ 	.word	0x0002c8b0


	//   ....[99]....
        /*0cb8*/ 	.word	0x0002c950


	//   ....[100]....
        /*0cbc*/ 	.word	0x0002c960


	//   ....[101]....
        /*0cc0*/ 	.word	0x0002c9b0


	//   ....[102]....
        /*0cc4*/ 	.word	0x0002c9f0


	//   ....[103]....
        /*0cc8*/ 	.word	0x0002f9d0


	//   ....[104]....
        /*0ccc*/ 	.word	0x0002f9f0


	//   ....[105]....
        /*0cd0*/ 	.word	0x0002fa50


	//   ....[106]....
        /*0cd4*/ 	.word	0x0002fa80


	//   ....[107]....
        /*0cd8*/ 	.word	0x0002fab0


	//   ....[108]....
        /*0cdc*/ 	.word	0x0002fae0


	//   ....[109]....
        /*0ce0*/ 	.word	0x0002fb10


	//   ....[110]....
        /*0ce4*/ 	.word	0x0002fb40


	//   ....[111]....
        /*0ce8*/ 	.word	0x0002fd10


	//   ....[112]....
        /*0cec*/ 	.word	0x0002fd40


	//   ....[113]....
        /*0cf0*/ 	.word	0x0002fd70


	//   ....[114]....
        /*0cf4*/ 	.word	0x0002fda0


	//   ....[115]....
        /*0cf8*/ 	.word	0x0002fdd0


	//   ....[116]....
        /*0cfc*/ 	.word	0x0002fe00


	//   ....[117]....
        /*0d00*/ 	.word	0x0002fed0


	//   ....[118]....
        /*0d04*/ 	.word	0x0002fef0


	//   ....[119]....
        /*0d08*/ 	.word	0x0002ff00


	//   ....[120]....
        /*0d0c*/ 	.word	0x0002ff80


	//   ....[121]....
        /*0d10*/ 	.word	0x00030ab0


	//   ....[122]....
        /*0d14*/ 	.word	0x00030ef0


	//   ....[123]....
        /*0d18*/ 	.word	0x00030f80


	//   ....[124]....
        /*0d1c*/ 	.word	0x00030fd0


	//   ....[125]....
        /*0d20*/ 	.word	0x00031020


	//   ....[126]....
        /*0d24*/ 	.word	0x000310b0


	//   ....[127]....
        /*0d28*/ 	.word	0x00031140


	//   ....[128]....
        /*0d2c*/ 	.word	0x00031190


	//   ....[129]....
        /*0d30*/ 	.word	0x000311e0


	//   ....[130]....
        /*0d34*/ 	.word	0x000312d0


	//   ....[131]....
        /*0d38*/ 	.word	0x00031360


	//   ....[132]....
        /*0d3c*/ 	.word	0x000313c0


	//   ....[133]....
        /*0d40*/ 	.word	0x00031420


	//   ....[134]....
        /*0d44*/ 	.word	0x000314b0


	//   ....[135]....
        /*0d48*/ 	.word	0x00031540


	//   ....[136]....
        /*0d4c*/ 	.word	0x00031590


	//   ....[137]....
        /*0d50*/ 	.word	0x000315e0


	//   ....[138]....
        /*0d54*/ 	.word	0x000318e0


	//   ....[139]....
        /*0d58*/ 	.word	0x00031bd0


	//   ....[140]....
        /*0d5c*/ 	.word	0x00031d50


	//   ....[141]....
        /*0d60*/ 	.word	0x00031da0


	//   ....[142]....
        /*0d64*/ 	.word	0x00031e70


	//   ....[143]....
        /*0d68*/ 	.word	0x00031f80


	//   ....[144]....
        /*0d6c*/ 	.word	0x00031fe0


	//   ....[145]....
        /*0d70*/ 	.word	0x000320f0


	//   ....[146]....
        /*0d74*/ 	.word	0x00032150


	//   ....[147]....
        /*0d78*/ 	.word	0x00032260


	//   ....[148]....
        /*0d7c*/ 	.word	0x000322c0


	//   ....[149]....
        /*0d80*/ 	.word	0x000323d0


	//   ....[150]....
        /*0d84*/ 	.word	0x00032430


	//   ....[151]....
        /*0d88*/ 	.word	0x00032540


	//   ....[152]....
        /*0d8c*/ 	.word	0x000325a0


	//   ....[153]....
        /*0d90*/ 	.word	0x000326b0


	//   ....[154]....
        /*0d94*/ 	.word	0x00032710


	//   ....[155]....
        /*0d98*/ 	.word	0x000327f0


	//   ....[156]....
        /*0d9c*/ 	.word	0x00032b60


	//   ....[157]....
        /*0da0*/ 	.word	0x00032c10


	//   ....[158]....
        /*0da4*/ 	.word	0x00032d90


	//   ....[159]....
        /*0da8*/ 	.word	0x00032e20


	//   ....[160]....
        /*0dac*/ 	.word	0x00032ea0


	//   ....[161]....
        /*0db0*/ 	.word	0x00032f20


	//   ....[162]....
        /*0db4*/ 	.word	0x00032fa0


	//   ....[163]....
        /*0db8*/ 	.word	0x00033030


	//   ....[164]....
        /*0dbc*/ 	.word	0x000330d0


	//   ....[165]....
        /*0dc0*/ 	.word	0x000331a0


	//   ....[166]....
        /*0dc4*/ 	.word	0x00033220


	//   ....[167]....
        /*0dc8*/ 	.word	0x000332a0


	//   ....[168]....
        /*0dcc*/ 	.word	0x00033320


	//   ....[169]....
        /*0dd0*/ 	.word	0x000333b0


	//   ....[170]....
        /*0dd4*/ 	.word	0x00033430


	//   ....[171]....
        /*0dd8*/ 	.word	0x000334e0


	//   ....[172]....
        /*0ddc*/ 	.word	0x00033530


	//   ....[173]....
        /*0de0*/ 	.word	0x000335f0


	//   ....[174]....
        /*0de4*/ 	.word	0x00033720


	//----- nvinfo : EIATTR_REG_RECONFIG
	.align		4
.L_839:
        /*0de8*/ 	.byte	0x01, 0x54
	.zero		2


	//----- nvinfo : EIATTR_SYSCALL_OFFSETS
	.align		4
        /*0dec*/ 	.byte	0x04, 0x46
        /*0dee*/ 	.short	(.L_841 - .L_840)


	//   ....[0]....
.L_840:
        /*0df0*/ 	.word	0x00001dc0


	//   ....[1]....
        /*0df4*/ 	.word	0x00001f10


	//   ....[2]....
        /*0df8*/ 	.word	0x0000b240


	//   ....[3]....
        /*0dfc*/ 	.word	0x0000b560


	//   ....[4]....
        /*0e00*/ 	.word	0x0002b520


	//   ....[5]....
        /*0e04*/ 	.word	0x0002b670


	//   ....[6]....
        /*0e08*/ 	.word	0x0002b760


	//   ....[7]....
        /*0e0c*/ 	.word	0x0002c0c0


	//----- nvinfo : EIATTR_MBARRIER_INSTR_OFFSETS
	.align		4
.L_841:
        /*0e10*/ 	.byte	0x04, 0x39
        /*0e12*/ 	.short	(.L_843 - .L_842)


	//   ....[0]....
.L_842:
        /*0e14*/ 	.word	0x000002d0
        /*0e18*/ 	.word	0x000000ff
        /*0e1c*/ 	.word	0x00036800
        /*0e20*/ 	.short	0x0100
        /*0e22*/ 	.byte	0x08
	.zero		1


	//   ....[1]....
        /*0e24*/ 	.word	0x000002e0
        /*0e28*/ 	.word	0x000000ff
        /*0e2c*/ 	.word	0x00036820
        /*0e30*/ 	.short	0x0100
        /*0e32*/ 	.byte	0x08
	.zero		1


	//   ....[2]....
        /*0e34*/ 	.word	0x000003d0
        /*0e38*/ 	.word	0x000000ff
        /*0e3c*/ 	.word	0x00036830
        /*0e40*/ 	.short	0x0100
        /*0e42*/ 	.byte	0x08
	.zero		1


	//   ....[3]....
        /*0e44*/ 	.word	0x000003e0
        /*0e48*/ 	.word	0x000000ff
        /*0e4c*/ 	.word	0x00036840
        /*0e50*/ 	.short	0x0100
        /*0e52*/ 	.byte	0x08
	.zero		1


	//   ....[4]....
        /*0e54*/ 	.word	0x000003f0
        /*0e58*/ 	.word	0x000000ff
        /*0e5c*/ 	.word	0x00036838
        /*0e60*/ 	.short	0x0100
        /*0e62*/ 	.byte	0x08
	.zero		1


	//   ....[5]....
        /*0e64*/ 	.word	0x00000400
        /*0e68*/ 	.word	0x000000ff
        /*0e6c*/ 	.word	0x00036848
        /*0e70*/ 	.short	0x0100
        /*0e72*/ 	.byte	0x08
	.zero		1


	//   ....[6]....
        /*0e74*/ 	.word	0x00000530
        /*0e78*/ 	.word	0x000000ff
        /*0e7c*/ 	.word	0x00036850
        /*0e80*/ 	.short	0x0100
        /*0e82*/ 	.byte	0x08
	.zero		1


	//   ....[7]....
        /*0e84*/ 	.word	0x00000540
        /*0e88*/ 	.word	0x000000ff
        /*0e8c*/ 	.word	0x00036860
        /*0e90*/ 	.short	0x0100
        /*0e92*/ 	.byte	0x08
	.zero		1


	//   ....[8]....
        /*0e94*/ 	.word	0x00000550
        /*0e98*/ 	.word	0x000000ff
        /*0e9c*/ 	.word	0x00036858
        /*0ea0*/ 	.short	0x0100
        /*0ea2*/ 	.byte	0x08
	.zero		1


	//   ....[9]....
        /*0ea4*/ 	.word	0x00000560
        /*0ea8*/ 	.word	0x000000ff
        /*0eac*/ 	.word	0x00036868
        /*0eb0*/ 	.short	0x0100
        /*0eb2*/ 	.byte	0x08
	.zero		1


	//   ....[10]....
        /*0eb4*/ 	.word	0x00000650
        /*0eb8*/ 	.word	0x000000ff
        /*0ebc*/ 	.word	0x00036870
        /*0ec0*/ 	.short	0x0100
        /*0ec2*/ 	.byte	0x06
	.zero		1


	//   ....[11]....
        /*0ec4*/ 	.word	0x00000660
        /*0ec8*/ 	.word	0x000000ff
        /*0ecc*/ 	.word	0x00036880
        /*0ed0*/ 	.short	0x0100
        /*0ed2*/ 	.byte	0x06
	.zero		1


	//   ....[12]....
        /*0ed4*/ 	.word	0x00000670
        /*0ed8*/ 	.word	0x000000ff
        /*0edc*/ 	.word	0x00036878
        /*0ee0*/ 	.short	0x0100
        /*0ee2*/ 	.byte	0x06
	.zero		1


	//   ....[13]....
        /*0ee4*/ 	.word	0x00000680
        /*0ee8*/ 	.word	0x000000ff
        /*0eec*/ 	.word	0x00036888
        /*0ef0*/ 	.short	0x0100
        /*0ef2*/ 	.byte	0x06
	.zero		1


	//   ....[14]....
        /*0ef4*/ 	.word	0x000007b0
        /*0ef8*/ 	.word	0x000000ff
        /*0efc*/ 	.word	0x00036890
        /*0f00*/ 	.short	0x0100
        /*0f02*/ 	.byte	0x08
	.zero		1


	//   ....[15]....
        /*0f04*/ 	.word	0x000007c0
        /*0f08*/ 	.word	0x000000ff
        /*0f0c*/ 	.word	0x000368a0
        /*0f10*/ 	.short	0x0100
        /*0f12*/ 	.byte	0x08
	.zero		1


	//   ....[16]....
        /*0f14*/ 	.word	0x000007d0
        /*0f18*/ 	.word	0x000000ff
        /*0f1c*/ 	.word	0x00036898
        /*0f20*/ 	.short	0x0100
        /*0f22*/ 	.byte	0x08
	.zero		1


	//   ....[17]....
        /*0f24*/ 	.word	0x000007e0
        /*0f28*/ 	.word	0x000000ff
        /*0f2c*/ 	.word	0x000368a8
        /*0f30*/ 	.short	0x0100
        /*0f32*/ 	.byte	0x08
	.zero		1


	//   ....[18]....
        /*0f34*/ 	.word	0x00000910
        /*0f38*/ 	.word	0x000000ff
        /*0f3c*/ 	.word	0x000368b0
        /*0f40*/ 	.short	0x0100
        /*0f42*/ 	.byte	0x08
	.zero		1


	//   ....[19]....
        /*0f44*/ 	.word	0x00000920
        /*0f48*/ 	.word	0x000000ff
        /*0f4c*/ 	.word	0x000368c0
        /*0f50*/ 	.short	0x0100
        /*0f52*/ 	.byte	0x08
	.zero		1


	//   ....[20]....
        /*0f54*/ 	.word	0x00000930
        /*0f58*/ 	.word	0x000000ff
        /*0f5c*/ 	.word	0x000368b8
        /*0f60*/ 	.short	0x0100
        /*0f62*/ 	.byte	0x08
	.zero		1


	//   ....[21]....
        /*0f64*/ 	.word	0x00000940
        /*0f68*/ 	.word	0x000000ff
        /*0f6c*/ 	.word	0x000368c8
        /*0f70*/ 	.short	0x0100
        /*0f72*/ 	.byte	0x08
	.zero		1


	//   ....[22]....
        /*0f74*/ 	.word	0x00003a70
        /*0f78*/ 	.word	0x0000002b
        /*0f7c*/ 	.word	0x00036890
        /*0f80*/ 	.short	0x010a
        /*0f82*/ 	.byte	0x3f
	.zero		1


	//   ....[23]....
        /*0f84*/ 	.word	0x00006df0
        /*0f88*/ 	.word	0x0000002b
        /*0f8c*/ 	.word	0x00036890
        /*0f90*/ 	.short	0x010a
        /*0f92*/ 	.byte	0x3f
	.zero		1


	//   ....[24]....
        /*0f94*/ 	.word	0x00009e80
        /*0f98*/ 	.word	0x0000002b
        /*0f9c*/ 	.word	0x00036890
        /*0fa0*/ 	.short	0x010a
        /*0fa2*/ 	.byte	0x3f
	.zero		1


	//   ....[25]....
        /*0fa4*/ 	.word	0x0000a250
        /*0fa8*/ 	.word	0x0000002c
        /*0fac*/ 	.word	0x00000000
        /*0fb0*/ 	.short	0x0101
        /*0fb2*/ 	.byte	0x3f
	.zero		1


	//   ....[26]....
        /*0fb4*/ 	.word	0x0000a290
        /*0fb8*/ 	.word	0x0000002b
        /*0fbc*/ 	.word	0x000368b0
        /*0fc0*/ 	.short	0x010a
        /*0fc2*/ 	.byte	0x3f
	.zero		1


	//   ....[27]....
        /*0fc4*/ 	.word	0x0000a900
        /*0fc8*/ 	.word	0x0000002b
        /*0fcc*/ 	.word	0x00000000
        /*0fd0*/ 	.short	0x0101
        /*0fd2*/ 	.byte	0x3f
	.zero		1


	//   ....[28]....
        /*0fd4*/ 	.word	0x0000b2c0
        /*0fd8*/ 	.word	0x00000010
        /*0fdc*/ 	.word	0x00036800
        /*0fe0*/ 	.short	0x010a
        /*0fe2*/ 	.byte	0x3f
	.zero		1


	//   ....[29]....
        /*0fe4*/ 	.word	0x0000b310
        /*0fe8*/ 	.word	0x00000010
        /*0fec*/ 	.word	0x00036800
        /*0ff0*/ 	.short	0x010a
        /*0ff2*/ 	.byte	0x3f
	.zero		1


	//   ....[30]....
        /*0ff4*/ 	.word	0x0000c770
        /*0ff8*/ 	.word	0x00000010
        /*0ffc*/ 	.word	0x00036800
        /*1000*/ 	.short	0x010a
        /*1002*/ 	.byte	0x3f
	.zero		1


	//   ....[31]....
        /*1004*/ 	.word	0x0000f930
        /*1008*/ 	.word	0x00000010
        /*100c*/ 	.word	0x00036800
        /*1010*/ 	.short	0x010a
        /*1012*/ 	.byte	0x3f
	.zero		1


	//   ....[32]....
        /*1014*/ 	.word	0x000123e0
        /*1018*/ 	.word	0x00000000
        /*101c*/ 	.word	0x00036830
        /*1020*/ 	.short	0x010a
        /*1022*/ 	.byte	0x3f
	.zero		1


	//   ....[33]....
        /*1024*/ 	.word	0x00012450
        /*1028*/ 	.word	0x00000000
        /*102c*/ 	.word	0x00036830
        /*1030*/ 	.short	0x010a
        /*1032*/ 	.byte	0x3f
	.zero		1


	//   ....[34]....
        /*1034*/ 	.word	0x000162b0
        /*1038*/ 	.word	0x00000000
        /*103c*/ 	.word	0x00000000
        /*1040*/ 	.short	0x0101
        /*1042*/ 	.byte	0x3f
	.zero		1


	//   ....[35]....
        /*1044*/ 	.word	0x00017b40
        /*1048*/ 	.word	0x0000000d
        /*104c*/ 	.word	0x00036830
        /*1050*/ 	.short	0x010a
        /*1052*/ 	.byte	0x3f
	.zero		1


	//   ....[36]....
        /*1054*/ 	.word	0x00017bc0
        /*1058*/ 	.word	0x0000000d
        /*105c*/ 	.word	0x00036830
        /*1060*/ 	.short	0x010a
        /*1062*/ 	.byte	0x3f
	.zero		1


	//   ....[37]....
        /*1064*/ 	.word	0x0001b2c0
        /*1068*/ 	.word	0x0000000b
        /*106c*/ 	.word	0x00036850
        /*1070*/ 	.short	0x010a
        /*1072*/ 	.byte	0x3f
	.zero		1


	//   ....[38]....
        /*1074*/ 	.word	0x0001b310
        /*1078*/ 	.word	0x0000000b
        /*107c*/ 	.word	0x00036850
        /*1080*/ 	.short	0x010a
        /*1082*/ 	.byte	0x3f
	.zero		1


	//   ....[39]....
        /*1084*/ 	.word	0x0001d1e0
        /*1088*/ 	.word	0x0000000d
        /*108c*/ 	.word	0x00000000
        /*1090*/ 	.short	0x0101
        /*1092*/ 	.byte	0x3f
	.zero		1


	//   ....[40]....
        /*1094*/ 	.word	0x0001d230
        /*1098*/ 	.word	0x0000000b
        /*109c*/ 	.word	0x00000000
        /*10a0*/ 	.short	0x0101
        /*10a2*/ 	.byte	0x3f
	.zero		1


	//   ....[41]....
        /*10a4*/ 	.word	0x0001d8a0
        /*10a8*/ 	.word	0x00000004
        /*10ac*/ 	.word	0x00036830
        /*10b0*/ 	.short	0x010a
        /*10b2*/ 	.byte	0x3f
	.zero		1


	//   ....[42]....
        /*10b4*/ 	.word	0x0001d920
        /*10b8*/ 	.word	0x00000004
        /*10bc*/ 	.word	0x00036830
        /*10c0*/ 	.short	0x010a
        /*10c2*/ 	.byte	0x3f
	.zero		1


	//   ....[43]....
        /*10c4*/ 	.word	0x00021020
        /*10c8*/ 	.word	0x0000000b
        /*10cc*/ 	.word	0x00036850
        /*10d0*/ 	.short	0x010a
        /*10d2*/ 	.byte	0x3f
	.zero		1


	//   ....[44]....
        /*10d4*/ 	.word	0x00021070
        /*10d8*/ 	.word	0x0000000b
        /*10dc*/ 	.word	0x00036850
        /*10e0*/ 	.short	0x010a
        /*10e2*/ 	.byte	0x3f
	.zero		1


	//   ....[45]....
        /*10e4*/ 	.word	0x00022750
        /*10e8*/ 	.word	0x0000000f
        /*10ec*/ 	.word	0x00000000
        /*10f0*/ 	.short	0x0101
        /*10f2*/ 	.byte	0x3f
	.zero		1


	//   ....[46]....
        /*10f4*/ 	.word	0x000227b0
        /*10f8*/ 	.word	0x0000000b
        /*10fc*/ 	.word	0x00000000
        /*1100*/ 	.short	0x0101
        /*1102*/ 	.byte	0x3f
	.zero		1


	//   ....[47]....
        /*1104*/ 	.word	0x00023310
        /*1108*/ 	.word	0x00000000
        /*110c*/ 	.word	0x00036850
        /*1110*/ 	.short	0x010a
        /*1112*/ 	.byte	0x3f
	.zero		1


	//   ....[48]....
        /*1114*/ 	.word	0x000233b0
        /*1118*/ 	.word	0x00000000
        /*111c*/ 	.word	0x00036850
        /*1120*/ 	.short	0x010a
        /*1122*/ 	.byte	0x3f
	.zero		1


	//   ....[49]....
        /*1124*/ 	.word	0x00023900
        /*1128*/ 	.word	0x0000000c
        /*112c*/ 	.word	0x00000000
        /*1130*/ 	.short	0x0101
        /*1132*/ 	.byte	0x3f
	.zero		1


	//   ....[50]....
        /*1134*/ 	.word	0x00025610
        /*1138*/ 	.word	0x00000003
        /*113c*/ 	.word	0x00000000
        /*1140*/ 	.short	0x0101
        /*1142*/ 	.byte	0x3f
	.zero		1


	//   ....[51]....
        /*1144*/ 	.word	0x00025ee0
        /*1148*/ 	.word	0x00000006
        /*114c*/ 	.word	0x00000000
        /*1150*/ 	.short	0x0101
        /*1152*/ 	.byte	0x3f
	.zero		1


	//   ....[52]....
        /*1154*/ 	.word	0x00029ba0
        /*1158*/ 	.word	0x00000012
        /*115c*/ 	.word	0x00036820
        /*1160*/ 	.short	0x010a
        /*1162*/ 	.byte	0x3f
	.zero		1


	//   ....[53]....
        /*1164*/ 	.word	0x00029c70
        /*1168*/ 	.word	0x00000005
        /*116c*/ 	.word	0x000368a0
        /*1170*/ 	.short	0x010a
        /*1172*/ 	.byte	0x3f
	.zero		1


	//   ....[54]....
        /*1174*/ 	.word	0x0002a0a0
        /*1178*/ 	.word	0x00000005
        /*117c*/ 	.word	0x000368c0
        /*1180*/ 	.short	0x010a
        /*1182*/ 	.byte	0x3f
	.zero		1


	//   ....[55]....
        /*1184*/ 	.word	0x0002a620
        /*1188*/ 	.word	0x00000006
        /*118c*/ 	.word	0x000368a0
        /*1190*/ 	.short	0x010a
        /*1192*/ 	.byte	0x3f
	.zero		1


	//   ....[56]....
        /*1194*/ 	.word	0x0002aa40
        /*1198*/ 	.word	0x00000006
        /*119c*/ 	.word	0x000368c0
        /*11a0*/ 	.short	0x010a
        /*11a2*/ 	.byte	0x3f
	.zero		1


	//   ....[57]....
        /*11a4*/ 	.word	0x0002bb70
        /*11a8*/ 	.word	0x00000000
        /*11ac*/ 	.word	0x00036840
        /*11b0*/ 	.short	0x010a
        /*11b2*/ 	.byte	0x3f
	.zero		1


	//   ....[58]....
        /*11b4*/ 	.word	0x0002cae0
        /*11b8*/ 	.word	0x00000012
        /*11bc*/ 	.word	0x00036800
        /*11c0*/ 	.short	0x0107
        /*11c2*/ 	.byte	0x3f
	.zero		1


	//   ....[59]....
        /*11c4*/ 	.word	0x0002cbe0
        /*11c8*/ 	.word	0x00000012
        /*11cc*/ 	.word	0x00036800
        /*11d0*/ 	.short	0x0101
        /*11d2*/ 	.byte	0x3f
	.zero		1


	//   ....[60]....
        /*11d4*/ 	.word	0x0002cc00
        /*11d8*/ 	.word	0x00000012
        /*11dc*/ 	.word	0x00036820
        /*11e0*/ 	.short	0x010a
        /*11e2*/ 	.byte	0x3f
	.zero		1


	//   ....[61]....
        /*11e4*/ 	.word	0x0002cfc0
        /*11e8*/ 	.word	0x00000003
        /*11ec*/ 	.word	0x00036840
        /*11f0*/ 	.short	0x010a
        /*11f2*/ 	.byte	0x3f
	.zero		1


	//   ....[62]....
        /*11f4*/ 	.word	0x0002d450
        /*11f8*/ 	.word	0x00000002
        /*11fc*/ 	.word	0x00036860
        /*1200*/ 	.short	0x010a
        /*1202*/ 	.byte	0x3f
	.zero		1


	//   ....[63]....
        /*1204*/ 	.word	0x0002dbf0
        /*1208*/ 	.word	0x00000003
        /*120c*/ 	.word	0x00036840
        /*1210*/ 	.short	0x010a
        /*1212*/ 	.byte	0x3f
	.zero		1


	//   ....[64]....
        /*1214*/ 	.word	0x0002e080
        /*1218*/ 	.word	0x00000002
        /*121c*/ 	.word	0x00036860
        /*1220*/ 	.short	0x010a
        /*1222*/ 	.byte	0x3f
	.zero		1


	//   ....[65]....
        /*1224*/ 	.word	0x0002e780
        /*1228*/ 	.word	0x00000003
        /*122c*/ 	.word	0x00036840
        /*1230*/ 	.short	0x010a
        /*1232*/ 	.byte	0x3f
	.zero		1


	//   ....[66]....
        /*1234*/ 	.word	0x0002ec00
        /*1238*/ 	.word	0x00000002
        /*123c*/ 	.word	0x00036860
        /*1240*/ 	.short	0x010a
        /*1242*/ 	.byte	0x3f
	.zero		1


	//   ....[67]....
        /*1244*/ 	.word	0x0002f2a0
        /*1248*/ 	.word	0x00000000
        /*124c*/ 	.word	0x00036860
        /*1250*/ 	.short	0x010a
        /*1252*/ 	.byte	0x3f
	.zero		1


	//   ....[68]....
        /*1254*/ 	.word	0x00030a30
        /*1258*/ 	.word	0x00000000
        /*125c*/ 	.word	0x00036820
        /*1260*/ 	.short	0x010a
        /*1262*/ 	.byte	0x3f
	.zero		1


	//   ....[69]....
        /*1264*/ 	.word	0x00030c30
        /*1268*/ 	.word	0x00000006
        /*126c*/ 	.word	0x00000000
        /*1270*/ 	.short	0x010a
        /*1272*/ 	.byte	0x3f
	.zero		1


	//   ....[70]....
        /*1274*/ 	.word	0x00030c60
        /*1278*/ 	.word	0x00000007
        /*127c*/ 	.word	0x00000000
        /*1280*/ 	.short	0x010a
        /*1282*/ 	.byte	0x3f
	.zero		1


	//   ....[71]....
        /*1284*/ 	.word	0x00030cc0
        /*1288*/ 	.word	0x00000004
        /*128c*/ 	.word	0x00000000
        /*1290*/ 	.short	0x010a
        /*1292*/ 	.byte	0x3f
	.zero		1


	//   ....[72]....
        /*1294*/ 	.word	0x00030cf0
        /*1298*/ 	.word	0x00000003
        /*129c*/ 	.word	0x00000000
        /*12a0*/ 	.short	0x010a
        /*12a2*/ 	.byte	0x3f
	.zero		1


	//   ....[73]....
        /*12a4*/ 	.word	0x00030d50
        /*12a8*/ 	.word	0x0000002b
        /*12ac*/ 	.word	0x00036890
        /*12b0*/ 	.short	0x010a
        /*12b2*/ 	.byte	0x3f
	.zero		1


	//   ....[74]....
        /*12b4*/ 	.word	0x00030da0
        /*12b8*/ 	.word	0x0000002b
        /*12bc*/ 	.word	0x00036890
        /*12c0*/ 	.short	0x010a
        /*12c2*/ 	.byte	0x3f
	.zero		1


	//   ....[75]....
        /*12c4*/ 	.word	0x00030df0
        /*12c8*/ 	.word	0x0000002b
        /*12cc*/ 	.word	0x00036890
        /*12d0*/ 	.short	0x010a
        /*12d2*/ 	.byte	0x3f
	.zero		1


	//   ....[76]....
        /*12d4*/ 	.word	0x00030e40
        /*12d8*/ 	.word	0x0000002b
        /*12dc*/ 	.word	0x000368b0
        /*12e0*/ 	.short	0x010a
        /*12e2*/ 	.byte	0x3f
	.zero		1


	//   ....[77]....
        /*12e4*/ 	.word	0x00031220
        /*12e8*/ 	.word	0x00000010
        /*12ec*/ 	.word	0x00036800
        /*12f0*/ 	.short	0x010a
        /*12f2*/ 	.byte	0x3f
	.zero		1


	//   ....[78]....
        /*12f4*/ 	.word	0x00031620
        /*12f8*/ 	.word	0x00000010
        /*12fc*/ 	.word	0x00036800
        /*1300*/ 	.short	0x010a
        /*1302*/ 	.byte	0x3f
	.zero		1


	//   ....[79]....
        /*1304*/ 	.word	0x00031670
        /*1308*/ 	.word	0x00000000
        /*130c*/ 	.word	0x00036830
        /*1310*/ 	.short	0x010a
        /*1312*/ 	.byte	0x3f
	.zero		1


	//   ....[80]....
        /*1314*/ 	.word	0x000316c0
        /*1318*/ 	.word	0x0000000d
        /*131c*/ 	.word	0x00036830
        /*1320*/ 	.short	0x010a
        /*1322*/ 	.byte	0x3f
	.zero		1


	//   ....[81]....
        /*1324*/ 	.word	0x00031710
        /*1328*/ 	.word	0x0000000b
        /*132c*/ 	.word	0x00036850
        /*1330*/ 	.short	0x010a
        /*1332*/ 	.byte	0x3f
	.zero		1


	//   ....[82]....
        /*1334*/ 	.word	0x00031760
        /*1338*/ 	.word	0x00000004
        /*133c*/ 	.word	0x00036830
        /*1340*/ 	.short	0x010a
        /*1342*/ 	.byte	0x3f
	.zero		1


	//   ....[83]....
        /*1344*/ 	.word	0x000317b0
        /*1348*/ 	.word	0x0000000b
        /*134c*/ 	.word	0x00036850
        /*1350*/ 	.short	0x010a
        /*1352*/ 	.byte	0x3f
	.zero		1


	//   ....[84]....
        /*1354*/ 	.word	0x00031800
        /*1358*/ 	.word	0x00000000
        /*135c*/ 	.word	0x00036850
        /*1360*/ 	.short	0x010a
        /*1362*/ 	.byte	0x3f
	.zero		1


	//   ....[85]....
        /*1364*/ 	.word	0x000319b0
        /*1368*/ 	.word	0x00000012
        /*136c*/ 	.word	0x00036820
        /*1370*/ 	.short	0x010a
        /*1372*/ 	.byte	0x3f
	.zero		1


	//   ....[86]....
        /*1374*/ 	.word	0x00031a00
        /*1378*/ 	.word	0x00000005
        /*137c*/ 	.word	0x000368a0
        /*1380*/ 	.short	0x010a
        /*1382*/ 	.byte	0x3f
	.zero		1


	//   ....[87]....
        /*1384*/ 	.word	0x00031a50
        /*1388*/ 	.word	0x00000005
        /*138c*/ 	.word	0x000368c0
        /*1390*/ 	.short	0x010a
        /*1392*/ 	.byte	0x3f
	.zero		1


	//   ....[88]....
        /*1394*/ 	.word	0x00031aa0
        /*1398*/ 	.word	0x00000006
        /*139c*/ 	.word	0x000368a0
        /*13a0*/ 	.short	0x010a
        /*13a2*/ 	.byte	0x3f
	.zero		1


	//   ....[89]....
        /*13a4*/ 	.word	0x00031af0
        /*13a8*/ 	.word	0x00000006
        /*13ac*/ 	.word	0x000368c0
        /*13b0*/ 	.short	0x010a
        /*13b2*/ 	.byte	0x3f
	.zero		1


	//   ....[90]....
        /*13b4*/ 	.word	0x00031c90
        /*13b8*/ 	.word	0x00000000
        /*13bc*/ 	.word	0x00036840
        /*13c0*/ 	.short	0x010a
        /*13c2*/ 	.byte	0x3f
	.zero		1


	//   ....[91]....
        /*13c4*/ 	.word	0x00032870
        /*13c8*/ 	.word	0x00000012
        /*13cc*/ 	.word	0x00036820
        /*13d0*/ 	.short	0x010a
        /*13d2*/ 	.byte	0x3f
	.zero		1


	//   ....[92]....
        /*13d4*/ 	.word	0x000328c0
        /*13d8*/ 	.word	0x00000003
        /*13dc*/ 	.word	0x00036840
        /*13e0*/ 	.short	0x010a
        /*13e2*/ 	.byte	0x3f
	.zero		1


	//   ....[93]....
        /*13e4*/ 	.word	0x00032910
        /*13e8*/ 	.word	0x00000002
        /*13ec*/ 	.word	0x00036860
        /*13f0*/ 	.short	0x010a
        /*13f2*/ 	.byte	0x3f
	.zero		1


	//   ....[94]....
        /*13f4*/ 	.word	0x00032960
        /*13f8*/ 	.word	0x00000003
        /*13fc*/ 	.word	0x00036840
        /*1400*/ 	.short	0x010a
        /*1402*/ 	.byte	0x3f
	.zero		1


	//   ....[95]....
        /*1404*/ 	.word	0x000329b0
        /*1408*/ 	.word	0x00000002
        /*140c*/ 	.word	0x00036860
        /*1410*/ 	.short	0x010a
        /*1412*/ 	.byte	0x3f
	.zero		1


	//   ....[96]....
        /*1414*/ 	.word	0x00032a00
        /*1418*/ 	.word	0x00000003
        /*141c*/ 	.word	0x00036840
        /*1420*/ 	.short	0x010a
        /*1422*/ 	.byte	0x3f
	.zero		1


	//   ....[97]....
        /*1424*/ 	.word	0x00032a50
        /*1428*/ 	.word	0x00000002
        /*142c*/ 	.word	0x00036860
        /*1430*/ 	.short	0x010a
        /*1432*/ 	.byte	0x3f
	.zero		1


	//   ....[98]....
        /*1434*/ 	.word	0x00032aa0
        /*1438*/ 	.word	0x00000000
        /*143c*/ 	.word	0x00036860
        /*1440*/ 	.short	0x010a
        /*1442*/ 	.byte	0x3f
	.zero		1


	//   ....[99]....
        /*1444*/ 	.word	0x00033640
        /*1448*/ 	.word	0x00000000
        /*144c*/ 	.word	0x00036820
        /*1450*/ 	.short	0x010a
        /*1452*/ 	.byte	0x3f
	.zero		1


	//   ....[100]....
        /*1454*/ 	.word	0x000337e0
        /*1458*/ 	.word	0x00000006
        /*145c*/ 	.word	0x00000000
        /*1460*/ 	.short	0x010a
        /*1462*/ 	.byte	0x3f
	.zero		1


	//   ....[101]....
        /*1464*/ 	.word	0x00033830
        /*1468*/ 	.word	0x00000007
        /*146c*/ 	.word	0x00000000
        /*1470*/ 	.short	0x010a
        /*1472*/ 	.byte	0x3f
	.zero		1


	//   ....[102]....
        /*1474*/ 	.word	0x00033880
        /*1478*/ 	.word	0x00000004
        /*147c*/ 	.word	0x00000000
        /*1480*/ 	.short	0x010a
        /*1482*/ 	.byte	0x3f
	.zero		1


	//----- nvinfo : EIATTR_NUM_MBARRIERS
	.align		4
.L_843:
        /*1484*/ 	.byte	0x03, 0x38
        /*1486*/ 	.short	0x0016


	//----- nvinfo : EIATTR_EXIT_INSTR_OFFSETS
	.align		4
        /*1488*/ 	.byte	0x04, 0x1c
        /*148a*/ 	.short	(.L_845 - .L_844)


	//   ....[0]....
.L_844:
        /*148c*/ 	.word	0x00030d40


	//----- nvinfo : EIATTR_MAX_THREADS
	.align		4
.L_845:
        /*1490*/ 	.byte	0x04, 0x05
        /*1492*/ 	.short	(.L_847 - .L_846)
.L_846:
        /*1494*/ 	.word	0x00000180
        /*1498*/ 	.word	0x00000001
        /*149c*/ 	.word	0x00000001


	//----- nvinfo : EIATTR_CRS_STACK_SIZE
	.align		4
.L_847:
        /*14a0*/ 	.byte	0x04, 0x1e
        /*14a2*/ 	.short	(.L_849 - .L_848)
.L_848:
        /*14a4*/ 	.word	0x00000000


	//----- nvinfo : EIATTR_CBANK_PARAM_SIZE
	.align		4
.L_849:
        /*14a8*/ 	.byte	0x03, 0x19
        /*14aa*/ 	.short	0x0af0


	//----- nvinfo : EIATTR_PARAM_CBANK
	.align		4
        /*14ac*/ 	.byte	0x04, 0x0a
        /*14ae*/ 	.short	(.L_851 - .L_850)
	.align		4
.L_850:
        /*14b0*/ 	.word	index@(.nv.constant0._ZN7cutlass13device_kernelIN5flash11enable_sm90INS1_16FlashAttnFwdSm90INS1_25CollectiveMainloopFwdSm90ILi2EN4cute5tupleIJNS5_1CILi1EEES8_S8_EEENS6_IJNS7_ILi128EEENS7_ILi112EEENS7_ILi192EEEEEELi192ENS_6half_tEfNS_4arch4Sm90ELb1ELb0ELb1ELb1ELb0ELb1ELb0ELb1ELb1ELb1ELb1ELb0EEENS1_21CollectiveEpilogueFwdINS6_IJSA_SC_SB_EEES9_SE_SG_Li256ELb1ELb1ELb1ELb0EEENS1_36VarlenDynamicPersistentTileSchedulerILi128ELi112ELi256ELi128ELb1ELb1ELb1ELb1ELb1ELb1EEEEEEEEEvNT_6ParamsE)
        /*14b4*/ 	.short	0x0210
        /*14b6*/ 	.short	0x0af0


	//----- nvinfo : EIATTR_SW_WAR
	.align		4
.L_851:
        /*14b8*/ 	.byte	0x04, 0x36
        /*14ba*/ 	.short	(.L_853 - .L_852)
.L_852:
        /*14bc*/ 	.word	0x00000008
.L_853:


//--------------------- .nv.info._ZN7cutlass13device_kernelIN5flash11enable_sm90INS1_16FlashAttnFwdSm90INS1_25CollectiveMainloopFwdSm90ILi2EN4cute5tupleIJNS5_1CILi1EEES8_S8_EEENS6_IJNS7_ILi128EEENS7_ILi176EEESA_EEELi128ENS_6half_tEfNS_4arch4Sm90ELb0ELb0ELb1ELb0ELb0ELb0ELb0ELb1ELb1ELb1ELb1ELb0EEENS1_21CollectiveEpilogueFwdINS6_IJSA_SA_SB_EEES9_SD_SF_Li256ELb0ELb1ELb1ELb0EEENS1_19SingleTileSchedulerILb0ELb1ELb1ELi128EEEEEEEEEvNT_6ParamsE --------------------------
	.section	.nv.info._ZN7cutlass13device_kernelIN5flash11enable_sm90INS1_16FlashAttnFwdSm90INS1_25CollectiveMainloopFwdSm90ILi2EN4cute5tupleIJNS5_1CILi1EEES8_S8_EEENS6_IJNS7_ILi128EEENS7_ILi176EEESA_EEELi128ENS_6half_tEfNS_4arch4Sm90ELb0ELb0ELb1ELb0ELb0ELb0ELb0ELb1ELb1ELb1ELb1ELb0EEENS1_21CollectiveEpilogueFwdINS6_IJSA_SA_SB_EEES9_SD_SF_Li256ELb0ELb1ELb1ELb0EEENS1_19SingleTileSchedulerILb0ELb1ELb1ELi128EEEEEEEEEvNT_6ParamsE,"",@"SHT_CUDA_INFO"
	.sectionflags	@""
	.align	4


	//----- nvinfo : EIATTR_CUDA_API_VERSION
	.align		4
        /*0000*/ 	.byte	0x04, 0x37
        /*0002*/ 	.short	(.L_855 - .L_854)
.L_854:
        /*0004*/ 	.word	0x00000082


	//----- nvinfo : EIATTR_KPARAM_INFO
	.align		4
.L_855:
        /*0008*/ 	.byte	0x04, 0x17
        /*000a*/ 	.short	(.L_857 - .L_856)
.L_856:
        /*000c*/ 	.word	0x00000000
        /*0010*/ 	.short	0x0000
        /*0012*/ 	.short	0x0070
        /*0014*/ 	.byte	0x00, 0xf0, 0x01, 0x28


	//----- nvinfo : EIATTR_SPARSE_MMA_MASK
	.align		4
.L_857:
        /*0018*/ 	.byte	0x03, 0x50
        /*001a*/ 	.short	0x0000


	//----- nvinfo : EIATTR_MAXREG_COUNT
	.align		4
        /*001c*/ 	.byte	0x03, 0x1b
        /*001e*/ 	.short	0x00a8


	//----- nvinfo : EIATTR_NUM_BARRIERS
	.align		4
        /*0020*/ 	.byte	0x02, 0x4c
        /*0022*/ 	.byte	0x10
	.zero		1


	//----- nvinfo : EIATTR_EXTERNS
	.align		4
        /*0024*/ 	.byte	0x04, 0x0f
        /*0026*/ 	.short	(.L_859 - .L_858)


	//   ....[0]....
	.align		4
.L_858:
        /*0028*/ 	.word	index@(__assertfail)


	//----- nvinfo : EIATTR_ANNOTATIONS
	.align		4
.L_859:
        /*002c*/ 	.byte	0x04, 0x55
        /*002e*/ 	.short	(.L_861 - .L_860)


	//   ....[0]....
.L_860:
        /* <DEDUP_REMOVED lines=9> */


	//----- nvinfo : EIATTR_MERCURY_ISA_VERSION
	.align		4
.L_861:
        /*00a8*/ 	.byte	0x03, 0x5f
        /*00aa*/ 	.short	0x0101


	//----- nvinfo : EIATTR_INT_WARP_WIDE_INSTR_OFFSETS
	.align		4
        /*00ac*/ 	.byte	0x04, 0x31
        /*00ae*/ 	.short	(.L_863 - .L_862)


	//   ....[0]....
.L_862:
        /*00b0*/ 	.word	0x00000130


	//   ....[1]....
        /*00b4*/ 	.word	0x00000170


	//   ....[2]....
        /*00b8*/ 	.word	0x000001e0


	//----- nvinfo : EIATTR_COOP_GROUP_MASK_REGIDS
	.align		4
.L_863:
        /*00bc*/ 	.byte	0x04, 0x29
        /*00be*/ 	.short	(.L_865 - .L_864)


	//   ....[0]....
.L_864:
        /*00c0*/ 	.word	0xffffffff


	//   ....[1]....
        /*00c4*/ 	.word	0xffffffff


	//   ....[2]....
        /*00c8*/ 	.word	0xffffffff


	//   ....[3]....
        /*00cc*/ 	.word	0xffffffff


	//   ....[4]....
        /*00d0*/ 	.word	0xffffffff


	//   ....[5]....
        /*00d4*/ 	.word	0xffffffff


	//   ....[6]....
        /*00d8*/ 	.word	0xffffffff


	//   ....[7]....
        /*00dc*/ 	.word	0xffffffff


	//   ....[8]....
        /*00e0*/ 	.word	0xffffffff


	//   ....[9]....
        /*00e4*/ 	.word	0xffffffff


	//   ....[10]....
        /*00e8*/ 	.word	0xffffffff


	//   ....[11]....
        /*00ec*/ 	.word	0xffffffff


	//   ....[12]....
        /*00f0*/ 	.word	0xffffffff


	//   ....[13]....
        /*00f4*/ 	.word	0xffffffff


	//   ....[14]....
        /*00f8*/ 	.word	0xffffffff


	//   ....[15]....
        /*00fc*/ 	.word	0xffffffff


	//   ....[16]....
        /*0100*/ 	.word	0xffffffff


	//   ....[17]....
        /*0104*/ 	.word	0xffffffff


	//   ....[18]....
        /*0108*/ 	.word	0xffffffff


	//   ....[19]....
        /*010c*/ 	.word	0xffffffff


	//   ....[20]....
        /*0110*/ 	.word	0xffffffff


	//   ....[21]....
        /*0114*/ 	.word	0xffffffff


	//   ....[22]....
        /*0118*/ 	.word	0xffffffff


	//   ....[23]....
        /*011c*/ 	.word	0xffffffff


	//   ....[24]....
        /*0120*/ 	.word	0xffffffff


	//   ....[25]....
        /*0124*/ 	.word	0xffffffff


	//   ....[26]....
        /*0128*/ 	.word	0xffffffff


	//   ....[27]....
        /*012c*/ 	.word	0xffffffff


	//   ....[28]....
        /*0130*/ 	.word	0xffffffff


	//   ....[29]....
        /*0134*/ 	.word	0xffffffff


	//   ....[30]....
        /*0138*/ 	.word	0xffffffff


	//   ....[31]....
        /*013c*/ 	.word	0xffffffff


	//   ....[32]....
        /*0140*/ 	.word	0xffffffff


	//   ....[33]....
        /*0144*/ 	.word	0xffffffff


	//   ....[34]....
        /*0148*/ 	.word	0xffffffff


	//   ....[35]....
        /*014c*/ 	.word	0xffffffff


	//   ....[36]....
        /*0150*/ 	.word	0xffffffff


	//   ....[37]....
        /*0154*/ 	.word	0xffffffff


	//   ....[38]....
        /*0158*/ 	.word	0xffffffff


	//   ....[39]....
        /*015c*/ 	.word	0xffffffff


	//   ....[40]....
        /*0160*/ 	.word	0xffffffff


	//   ....[41]....
        /*0164*/ 	.word	0xffffffff


	//   ....[42]....
        /*0168*/ 	.word	0xffffffff


	//   ....[43]....
        /*016c*/ 	.word	0xffffffff


	//   ....[44]....
        /*0170*/ 	.word	0xffffffff


	//   ....[45]....
        /*0174*/ 	.word	0xffffffff


	//   ....[46]....
        /*0178*/ 	.word	0xffffffff


	//   ....[47]....
        /*017c*/ 	.word	0x0500000f


	//   ....[48]....
        /*0180*/ 	.word	0x0500000f


	//   ....[49]....
        /*0184*/ 	.word	0x0500000f


	//   ....[50]....
        /*0188*/ 	.word	0x0500000f


	//   ....[51]....
        /*018c*/ 	.word	0x0500000f


	//   ....[52]....
        /*0190*/ 	.word	0x0500000f


	//   ....[53]....
        /*0194*/ 	.word	0x0500000f


	//   ....[54]....
        /*0198*/ 	.word	0x0500000f


	//   ....[55]....
        /*019c*/ 	.word	0x0500000f


	//   ....[56]....
        /*01a0*/ 	.word	0x0500000f


	//   ....[57]....
        /*01a4*/ 	.word	0x0500000f


	//   ....[58]....
        /*01a8*/ 	.word	0x0500000f


	//   ....[59]....
        /*01ac*/ 	.word	0x0500000f


	//   ....[60]....
        /*01b0*/ 	.word	0x0500000f


	//   ....[61]....
        /*01b4*/ 	.word	0x0500000f


	//   ....[62]....
        /*01b8*/ 	.word	0x0500000f


	//   ....[63]....
        /*01bc*/ 	.word	0x0500000f


	//   ....[64]....
        /*01c0*/ 	.word	0x0500000f


	//----- nvinfo : EIATTR_COOP_GROUP_INSTR_OFFSETS
	.align		4
.L_865:
        /*01c4*/ 	.byte	0x04, 0x28
        /*01c6*/ 	.short	(.L_867 - .L_866)


	//   ....[0]....
.L_866:
        /*01c8*/ 	.word	0x00000070


	//   ....[1]....
        /*01cc*/ 	.word	0x00000140


	//   ....[2]....
        /*01d0*/ 	.word	0x00000190


	//   ....[3]....
        /*01d4*/ 	.word	0x000003c0


	//   ....[4]....
        /*01d8*/ 	.word	0x00000520


	//   ....[5]....
        /*01dc*/ 	.word	0x00000640


	//   ....[6]....
        /*01e0*/ 	.word	0x000007a0


	//   ....[7]....
        /*01e4*/ 	.word	0x00001160


	//   ....[8]....
        /*01e8*/ 	.word	0x000050a0


	//   ....[9]....
        /*01ec*/ 	.word	0x000050e0


	//   ....[10]....
        /*01f0*/ 	.word	0x000058a0


	//   ....[11]....
        /*01f4*/ 	.word	0x000058f0


	//   ....[12]....
        /*01f8*/ 	.word	0x0000a240


	//   ....[13]....
        /*01fc*/ 	.word	0x0000a2a0


	//   ....[14]....
        /*0200*/ 	.word	0x0000ad70


	//   ....[15]....
        /*0204*/ 	.word	0x0000add0


	//   ....[16]....
        /*0208*/ 	.word	0x0000c4c0


	//   ....[17]....
        /*020c*/ 	.word	0x0000c500


	//   ....[18]....
        /*0210*/ 	.word	0x0000c580


	//   ....[19]....
        /*0214*/ 	.word	0x0000c5c0


	//   ....[20]....
        /*0218*/ 	.word	0x0000d630


	//   ....[21]....
        /*021c*/ 	.word	0x0000d670


	//   ....[22]....
        /*0220*/ 	.word	0x0000d6b0


	//   ....[23]....
        /*0224*/ 	.word	0x0000d6e0


	//   ....[24]....
        /*0228*/ 	.word	0x0000d710


	//   ....[25]....
        /*022c*/ 	.word	0x0000d720


	//   ....[26]....
        /*0230*/ 	.word	0x0000dd70


	//   ....[27]....
        /*0234*/ 	.word	0x0000dd80


	//   ....[28]....
        /*0238*/ 	.word	0x0000e7f0


	//   ....[29]....
        /*023c*/ 	.word	0x0000f250


	//   ....[30]....
        /*0240*/ 	.word	0x0000fbd0


	//   ....[31]....
        /*0244*/ 	.word	0x0000fbe0


	//   ....[32]....
        /*0248*/ 	.word	0x0000fbf0


	//   ....[33]....
        /*024c*/ 	.word	0x0000fc40


	//   ....[34]....
        /*0250*/ 	.word	0x0000fcd0


	//   ....[35]....
        /*0254*/ 	.word	0x0000fce0


	//   ....[36]....
        /*0258*/ 	.word	0x0000fd70


	//   ....[37]....
        /*025c*/ 	.word	0x0000fda0


	//   ....[38]....
        /*0260*/ 	.word	0x0000fe00


	//   ....[39]....
        /*0264*/ 	.word	0x0000fe30


	//   ....[40]....
        /*0268*/ 	.word	0x0000feb0


	//   ....[41]....
        /*026c*/ 	.word	0x0000fee0


	//   ....[42]....
        /*0270*/ 	.word	0x0000ff40


	//   ....[43]....
        /*0274*/ 	.word	0x0000ff80


	//   ....[44]....
        /*0278*/ 	.word	0x00010000


	//   ....[45]....
        /*027c*/ 	.word	0x00010040


	//   ....[46]....
        /*0280*/ 	.word	0x00012050


	//   ....[47]....
        /*0284*/ 	.word	0x00012510


	//   ....[48]....
        /*0288*/ 	.word	0x00012690


	//   ....[49]....
        /*028c*/ 	.word	0x000126e0


	//   ....[50]....
        /*0290*/ 	.word	0x00012810


	//   ....[51]....
        /*0294*/ 	.word	0x00012880


	//   ....[52]....
        /*0298*/ 	.word	0x00012970


	//   ....[53]....
        /*029c*/ 	.word	0x000129e0


	//   ....[54]....
        /*02a0*/ 	.word	0x00012ad0


	//   ....[55]....
        /*02a4*/ 	.word	0x00012b40


	//   ....[56]....
        /*02a8*/ 	.word	0x00012c30


	//   ....[57]....
        /*02ac*/ 	.word	0x00012ca0


	//   ....[58]....
        /*02b0*/ 	.word	0x00012d90


	//   ....[59]....
        /*02b4*/ 	.word	0x00012e00


	//   ....[60]....
        /*02b8*/ 	.word	0x00012ef0


	//   ....[61]....
        /*02bc*/ 	.word	0x00012f50


	//   ....[62]....
        /*02c0*/ 	.word	0x00013030


	//   ....[63]....
        /*02c4*/ 	.word	0x00013080


	//   ....[64]....
        /*02c8*/ 	.word	0x00013480


	//----- nvinfo : EIATTR_REG_RECONFIG
	.align		4
.L_867:
        /*02cc*/ 	.byte	0x01, 0x54
	.zero		2


	//----- nvinfo : EIATTR_SYSCALL_OFFSETS
	.align		4
        /*02d0*/ 	.byte	0x04, 0x46
        /*02d2*/ 	.short	(.L_869 - .L_868)


	//   ....[0]....
.L_868:
        /*02d4*/ 	.word	0x00001340


	//   ....[1]....
        /*02d8*/ 	.word	0x0000eed0


	//   ....[2]....
        /*02dc*/ 	.word	0x0000f010


	//   ....[3]....
        /*02e0*/ 	.word	0x0000f100


	//   ....[4]....
        /*02e4*/ 	.word	0x0000f7f0


	//----- nvinfo : EIATTR_MBARRIER_INSTR_OFFSETS
	.align		4
.L_869:
        /*02e8*/ 	.byte	0x04, 0x39
        /*02ea*/ 	.short	(.L_871 - .L_870)


	//   ....[0]....
.L_870:
        /*02ec*/ 	.word	0x00000270
        /*02f0*/ 	.word	0x000000ff
        /*02f4*/ 	.word	0x00034800
        /*02f8*/ 	.short	0x0100
        /*02fa*/ 	.byte	0x08
	.zero		1


	//   ....[1]....
        /*02fc*/ 	.word	0x00000280
        /*0300*/ 	.word	0x000000ff
        /*0304*/ 	.word	0x00034820
        /*0308*/ 	.short	0x0100
        /*030a*/ 	.byte	0x08
	.zero		1


	//   ....[2]....
        /*030c*/ 	.word	0x00000370
        /*0310*/ 	.word	0x000000ff
        /*0314*/ 	.word	0x00034830
        /*0318*/ 	.short	0x0100
        /*031a*/ 	.byte	0x08
	.zero		1


	//   ....[3]....
        /*031c*/ 	.word	0x00000380
        /*0320*/ 	.word	0x000000ff
        /*0324*/ 	.word	0x00034840
        /*0328*/ 	.short	0x0100
        /*032a*/ 	.byte	0x08
	.zero		1


	//   ....[4]....
        /*032c*/ 	.word	0x00000390
        /*0330*/ 	.word	0x000000ff
        /*0334*/ 	.word	0x00034838
        /*0338*/ 	.short	0x0100
        /*033a*/ 	.byte	0x08
	.zero		1


	//   ....[5]....
        /*033c*/ 	.word	0x000003a0
        /*0340*/ 	.word	0x000000ff
        /*0344*/ 	.word	0x00034848
        /*0348*/ 	.short	0x0100
        /*034a*/ 	.byte	0x08
	.zero		1


	//   ....[6]....
        /*034c*/ 	.word	0x000004d0
        /*0350*/ 	.word	0x000000ff
        /*0354*/ 	.word	0x00034850
        /*0358*/ 	.short	0x0100
        /*035a*/ 	.byte	0x08
	.zero		1


	//   ....[7]....
        /*035c*/ 	.word	0x000004e0
        /*0360*/ 	.word	0x000000ff
        /*0364*/ 	.word	0x00034860
        /*0368*/ 	.short	0x0100
        /*036a*/ 	.byte	0x08
	.zero		1


	//   ....[8]....
        /*036c*/ 	.word	0x000004f0
        /*0370*/ 	.word	0x000000ff
        /*0374*/ 	.word	0x00034858
        /*0378*/ 	.short	0x0100
        /*037a*/ 	.byte	0x08
	.zero		1


	//   ....[9]....
        /*037c*/ 	.word	0x00000500
        /*0380*/ 	.word	0x000000ff
        /*0384*/ 	.word	0x00034868
        /*0388*/ 	.short	0x0100
        /*038a*/ 	.byte	0x08
	.zero		1


	//   ....[10]....
        /*038c*/ 	.word	0x000005f0
        /*0390*/ 	.word	0x000000ff
        /*0394*/ 	.word	0x00034870
        /*0398*/ 	.short	0x0100
        /*039a*/ 	.byte	0x06
	.zero		1


	//   ....[11]....
        /*039c*/ 	.word	0x00000600
        /*03a0*/ 	.word	0x000000ff
        /*03a4*/ 	.word	0x00034880
        /*03a8*/ 	.short	0x0100
        /*03aa*/ 	.byte	0x06
	.zero		1


	//   ....[12]....
        /*03ac*/ 	.word	0x00000610
        /*03b0*/ 	.word	0x000000ff
        /*03b4*/ 	.word	0x00034878
        /*03b8*/ 	.short	0x0100
        /*03ba*/ 	.byte	0x06
	.zero		1


	//   ....[13]....
        /*03bc*/ 	.word	0x00000620
        /*03c0*/ 	.word	0x000000ff
        /*03c4*/ 	.word	0x00034888
        /*03c8*/ 	.short	0x0100
        /*03ca*/ 	.byte	0x06
	.zero		1


	//   ....[14]....
        /*03cc*/ 	.word	0x00000750
        /*03d0*/ 	.word	0x000000ff
        /*03d4*/ 	.word	0x00034890
        /*03d8*/ 	.short	0x0100
        /*03da*/ 	.byte	0x08
	.zero		1


	//   ....[15]....
        /*03dc*/ 	.word	0x00000760
        /*03e0*/ 	.word	0x000000ff
        /*03e4*/ 	.word	0x000348a0
        /*03e8*/ 	.short	0x0100
        /*03ea*/ 	.byte	0x08
	.zero		1


	//   ....[16]....
        /*03ec*/ 	.word	0x00000770
        /*03f0*/ 	.word	0x000000ff
        /*03f4*/ 	.word	0x00034898
        /*03f8*/ 	.short	0x0100
        /*03fa*/ 	.byte	0x08
	.zero		1


	//   ....[17]....
        /*03fc*/ 	.word	0x00000780
        /*0400*/ 	.word	0x000000ff
        /*0404*/ 	.word	0x000348a8
        /*0408*/ 	.short	0x0100
        /*040a*/ 	.byte	0x08
	.zero		1


	//   ....[18]....
        /*040c*/ 	.word	0x000008b0
        /*0410*/ 	.word	0x000000ff
        /*0414*/ 	.word	0x000348b0
        /*0418*/ 	.short	0x0100
        /*041a*/ 	.byte	0x08
	.zero		1


	//   ....[19]....
        /*041c*/ 	.word	0x000008c0
        /*0420*/ 	.word	0x000000ff
        /*0424*/ 	.word	0x000348c0
        /*0428*/ 	.short	0x0100
        /*042a*/ 	.byte	0x08
	.zero		1


	//   ....[20]....
        /*042c*/ 	.word	0x000008d0
        /*0430*/ 	.word	0x000000ff
        /*0434*/ 	.word	0x000348b8
        /*0438*/ 	.short	0x0100
        /*043a*/ 	.byte	0x08
	.zero		1


	//   ....[21]....
        /*043c*/ 	.word	0x000008e0
        /*0440*/ 	.word	0x000000ff
        /*0444*/ 	.word	0x000348c8
        /*0448*/ 	.short	0x0100
        /*044a*/ 	.byte	0x08
	.zero		1


	//   ....[22]....
        /*044c*/ 	.word	0x00001370
        /*0450*/ 	.word	0x000000ff
        /*0454*/ 	.word	0x00034800
        /*0458*/ 	.short	0x010a
        /*045a*/ 	.byte	0x04
	.zero		1


	//   ....[23]....
        /*045c*/ 	.word	0x00001410
        /*0460*/ 	.word	0x000000ff
        /*0464*/ 	.word	0x00034830
        /*0468*/ 	.short	0x010a
        /*046a*/ 	.byte	0x04
	.zero		1


	//   ....[24]....
        /*046c*/ 	.word	0x000014a0
        /*0470*/ 	.word	0x000000ff
        /*0474*/ 	.word	0x00034830
        /*0478*/ 	.short	0x010a
        /*047a*/ 	.byte	0x04
	.zero		1


	//   ....[25]....
        /*047c*/ 	.word	0x00006030
        /*0480*/ 	.word	0x00000005
        /*0484*/ 	.word	0x00000000
        /*0488*/ 	.short	0x0101
        /*048a*/ 	.byte	0x3f
	.zero		1


	//   ....[26]....
        /*048c*/ 	.word	0x00006f20
        /*0490*/ 	.word	0x00000009
        /*0494*/ 	.word	0x00034830
        /*0498*/ 	.short	0x010a
        /*049a*/ 	.byte	0x3f
	.zero		1


	//   ....[27]....
        /*049c*/ 	.word	0x00006f60
        /*04a0*/ 	.word	0x00000009
        /*04a4*/ 	.word	0x00034830
        /*04a8*/ 	.short	0x010a
        /*04aa*/ 	.byte	0x3f
	.zero		1


	//   ....[28]....
        /*04ac*/ 	.word	0x00009520
        /*04b0*/ 	.word	0x000000ff
        /*04b4*/ 	.word	0x00034850
        /*04b8*/ 	.short	0x010a
        /*04ba*/ 	.byte	0x06
	.zero		1


	//   ....[29]....
        /*04bc*/ 	.word	0x00009560
        /*04c0*/ 	.word	0x000000ff
        /*04c4*/ 	.word	0x00034850
        /*04c8*/ 	.short	0x010a
        /*04ca*/ 	.byte	0x06
	.zero		1


	//   ....[30]....
        /*04cc*/ 	.word	0x0000b610
        /*04d0*/ 	.word	0x00000074
        /*04d4*/ 	.word	0x00000000
        /*04d8*/ 	.short	0x0101
        /*04da*/ 	.byte	0x3f
	.zero		1


	//   ....[31]....
        /*04dc*/ 	.word	0x0000b6c0
        /*04e0*/ 	.word	0x00000076
        /*04e4*/ 	.word	0x00000000
        /*04e8*/ 	.short	0x0101
        /*04ea*/ 	.byte	0x3f
	.zero		1


	//   ....[32]....
        /*04ec*/ 	.word	0x0000c420
        /*04f0*/ 	.word	0x0000000b
        /*04f4*/ 	.word	0x00034850
        /*04f8*/ 	.short	0x010a
        /*04fa*/ 	.byte	0x3f
	.zero		1


	//   ....[33]....
        /*04fc*/ 	.word	0x0000c460
        /*0500*/ 	.word	0x0000000b
        /*0504*/ 	.word	0x00034850
        /*0508*/ 	.short	0x010a
        /*050a*/ 	.byte	0x3f
	.zero		1


	//   ....[34]....
        /*050c*/ 	.word	0x0000cb00
        /*0510*/ 	.word	0x00000005
        /*0514*/ 	.word	0x00000000
        /*0518*/ 	.short	0x0101
        /*051a*/ 	.byte	0x3f
	.zero		1


	//   ....[35]....
        /*051c*/ 	.word	0x0000d700
        /*0520*/ 	.word	0x000000ff
        /*0524*/ 	.word	0x00000000
        /*0528*/ 	.short	0x0101
        /*052a*/ 	.byte	0x04
	.zero		1


	//   ....[36]....
        /*052c*/ 	.word	0x0000f470
        /*0530*/ 	.word	0x000000ff
        /*0534*/ 	.word	0x00034840
        /*0538*/ 	.short	0x010a
        /*053a*/ 	.byte	0x26
	.zero		1


	//   ....[37]....
        /*053c*/ 	.word	0x00010140
        /*0540*/ 	.word	0x000000ff
        /*0544*/ 	.word	0x00034800
        /*0548*/ 	.short	0x0107
        /*054a*/ 	.byte	0x26
	.zero		1


	//   ....[38]....
        /*054c*/ 	.word	0x000101b0
        /*0550*/ 	.word	0x000000ff
        /*0554*/ 	.word	0x00034800
        /*0558*/ 	.short	0x0101
        /*055a*/ 	.byte	0x26
	.zero		1


	//   ....[39]....
        /*055c*/ 	.word	0x000101c0
        /*0560*/ 	.word	0x000000ff
        /*0564*/ 	.word	0x00034820
        /*0568*/ 	.short	0x010a
        /*056a*/ 	.byte	0x26
	.zero		1


	//   ....[40]....
        /*056c*/ 	.word	0x000105e0
        /*0570*/ 	.word	0x000000ff
        /*0574*/ 	.word	0x00034848
        /*0578*/ 	.short	0x010a
        /*057a*/ 	.byte	0x26
	.zero		1


	//   ....[41]....
        /*057c*/ 	.word	0x000108a0
        /*0580*/ 	.word	0x000000ff
        /*0584*/ 	.word	0x00034860
        /*0588*/ 	.short	0x010a
        /*058a*/ 	.byte	0x26
	.zero		1


	//   ....[42]....
        /*058c*/ 	.word	0x00010db0
        /*0590*/ 	.word	0x000000ff
        /*0594*/ 	.word	0x00034840
        /*0598*/ 	.short	0x010a
        /*059a*/ 	.byte	0x26
	.zero		1


	//   ....[43]....
        /*059c*/ 	.word	0x00011090
        /*05a0*/ 	.word	0x000000ff
        /*05a4*/ 	.word	0x00034868
        /*05a8*/ 	.short	0x010a
        /*05aa*/ 	.byte	0x26
	.zero		1


	//   ....[44]....
        /*05ac*/ 	.word	0x000115f0
        /*05b0*/ 	.word	0x000000ff
        /*05b4*/ 	.word	0x00034848
        /*05b8*/ 	.short	0x010a
        /*05ba*/ 	.byte	0x26
	.zero		1


	//   ....[45]....
        /*05bc*/ 	.word	0x000118b0
        /*05c0*/ 	.word	0x000000ff
        /*05c4*/ 	.word	0x00034860
        /*05c8*/ 	.short	0x010a
        /*05ca*/ 	.byte	0x26
	.zero		1


	//   ....[46]....
        /*05cc*/ 	.word	0x00011c50
        /*05d0*/ 	.word	0x00000003
        /*05d4*/ 	.word	0x00034860
        /*05d8*/ 	.short	0x010a
        /*05da*/ 	.byte	0x3f
	.zero		1


	//   ....[47]....
        /*05dc*/ 	.word	0x00011fe0
        /*05e0*/ 	.word	0x00000002
        /*05e4*/ 	.word	0x00034820
        /*05e8*/ 	.short	0x010a
        /*05ea*/ 	.byte	0x3f
	.zero		1


	//   ....[48]....
        /*05ec*/ 	.word	0x00012180
        /*05f0*/ 	.word	0x00000006
        /*05f4*/ 	.word	0x00000000
        /*05f8*/ 	.short	0x010a
        /*05fa*/ 	.byte	0x3f
	.zero		1


	//   ....[49]....
        /*05fc*/ 	.word	0x000121f0
        /*0600*/ 	.word	0x00000003
        /*0604*/ 	.word	0x00000000
        /*0608*/ 	.short	0x010a
        /*060a*/ 	.byte	0x3f
	.zero		1


	//   ....[50]....
        /*060c*/ 	.word	0x00012250
        /*0610*/ 	.word	0x00000000
        /*0614*/ 	.word	0x00000000
        /*0618*/ 	.short	0x010a
        /*061a*/ 	.byte	0x3f
	.zero		1


	//   ....[51]....
        /*061c*/ 	.word	0x00012280
        /*0620*/ 	.word	0x00000003
        /*0624*/ 	.word	0x00000000
        /*0628*/ 	.short	0x010a
        /*062a*/ 	.byte	0x3f
	.zero		1


	//   ....[52]....
        /*062c*/ 	.word	0x00012300
        /*0630*/ 	.word	0x00000003
        /*0634*/ 	.word	0x00034800
        /*0638*/ 	.short	0x010a
        /*063a*/ 	.byte	0x3f
	.zero		1


	//   ....[53]....
        /*063c*/ 	.word	0x00012370
        /*0640*/ 	.word	0x00000003
        /*0644*/ 	.word	0x00034830
        /*0648*/ 	.short	0x010a
        /*064a*/ 	.byte	0x3f
	.zero		1


	//   ....[54]....
        /*064c*/ 	.word	0x000123c0
        /*0650*/ 	.word	0x00000009
        /*0654*/ 	.word	0x00034830
        /*0658*/ 	.short	0x010a
        /*065a*/ 	.byte	0x3f
	.zero		1


	//   ....[55]....
        /*065c*/ 	.word	0x00012420
        /*0660*/ 	.word	0x00000009
        /*0664*/ 	.word	0x00034850
        /*0668*/ 	.short	0x010a
        /*066a*/ 	.byte	0x3f
	.zero		1


	//   ....[56]....
        /*066c*/ 	.word	0x00012470
        /*0670*/ 	.word	0x0000000b
        /*0674*/ 	.word	0x00034850
        /*0678*/ 	.short	0x010a
        /*067a*/ 	.byte	0x3f
	.zero		1


	//   ....[57]....
        /*067c*/ 	.word	0x000125d0
        /*0680*/ 	.word	0x00000003
        /*0684*/ 	.word	0x00034840
        /*0688*/ 	.short	0x010a
        /*068a*/ 	.byte	0x3f
	.zero		1


	//   ....[58]....
        /*068c*/ 	.word	0x000130c0
        /*0690*/ 	.word	0x00000003
        /*0694*/ 	.word	0x00034820
        /*0698*/ 	.short	0x010a
        /*069a*/ 	.byte	0x3f
	.zero		1


	//   ....[59]....
        /*069c*/ 	.word	0x00013120
        /*06a0*/ 	.word	0x00000003
        /*06a4*/ 	.word	0x00034848
        /*06a8*/ 	.short	0x010a
        /*06aa*/ 	.byte	0x3f
	.zero		1


	//   ....[60]....
        /*06ac*/ 	.word	0x00013180
        /*06b0*/ 	.word	0x00000003
        /*06b4*/ 	.word	0x00034860
        /*06b8*/ 	.short	0x010a
        /*06ba*/ 	.byte	0x3f
	.zero		1


	//   ....[61]....
        /*06bc*/ 	.word	0x000131e0
        /*06c0*/ 	.word	0x00000003
        /*06c4*/ 	.word	0x00034840
        /*06c8*/ 	.short	0x010a
        /*06ca*/ 	.byte	0x3f
	.zero		1


	//   ....[62]....
        /*06cc*/ 	.word	0x00013240
        /*06d0*/ 	.word	0x00000003
        /*06d4*/ 	.word	0x00034868
        /*06d8*/ 	.short	0x010a
        /*06da*/ 	.byte	0x3f
	.zero		1


	//   ....[63]....
        /*06dc*/ 	.word	0x000132a0
        /*06e0*/ 	.word	0x00000003
        /*06e4*/ 	.word	0x00034848
        /*06e8*/ 	.short	0x010a
        /*06ea*/ 	.byte	0x3f
	.zero		1


	//   ....[64]....
        /*06ec*/ 	.word	0x00013300
        /*06f0*/ 	.word	0x00000003
        /*06f4*/ 	.word	0x00034860
        /*06f8*/ 	.short	0x010a
        /*06fa*/ 	.byte	0x3f
	.zero		1


	//   ....[65]....
        /*06fc*/ 	.word	0x00013350
        /*0700*/ 	.word	0x00000003
        /*0704*/ 	.word	0x00034860
        /*0708*/ 	.short	0x010a
        /*070a*/ 	.byte	0x3f
	.zero		1


	//   ....[66]....
        /*070c*/ 	.word	0x000133a0
        /*0710*/ 	.word	0x00000002
        /*0714*/ 	.word	0x00034820
        /*0718*/ 	.short	0x010a
        /*071a*/ 	.byte	0x3f
	.zero		1


	//   ....[67]....
        /*071c*/ 	.word	0x00013540
        /*0720*/ 	.word	0x00000006
        /*0724*/ 	.word	0x00000000
        /*0728*/ 	.short	0x010a
        /*072a*/ 	.byte	0x3f
	.zero		1


	//   ....[68]....
        /*072c*/ 	.word	0x00013590
        /*0730*/ 	.word	0x00000003
        /*0734*/ 	.word	0x00000000
        /*0738*/ 	.short	0x010a
        /*073a*/ 	.byte	0x3f
	.zero		1


	//   ....[69]....
        /*073c*/ 	.word	0x000135e0
        /*0740*/ 	.word	0x00000000
        /*0744*/ 	.word	0x00000000
        /*0748*/ 	.short	0x010a
        /*074a*/ 	.byte	0x3f
	.zero		1


	//----- nvinfo : EIATTR_NUM_MBARRIERS
	.align		4
.L_871:
        /*074c*/ 	.byte	0x03, 0x38
        /*074e*/ 	.short	0x0016


	//----- nvinfo : EIATTR_EXIT_INSTR_OFFSETS
	.align		4
        /*0750*/ 	.byte	0x04, 0x1c
        /*0752*/ 	.short	(.L_873 - .L_872)


	//   ....[0]....
.L_872:
        /*0754*/ 	.word	0x000122d0


	//----- nvinfo : EIATTR_MAX_THREADS
	.align		4
.L_873:
        /*0758*/ 	.byte	0x04, 0x05
        /*075a*/ 	.short	(.L_875 - .L_874)
.L_874:
        /*075c*/ 	.word	0x00000180
        /*0760*/ 	.word	0x00000001
        /*0764*/ 	.word	0x00000001


	//----- nvinfo : EIATTR_CRS_STACK_SIZE
	.align		4
.L_875:
        /*0768*/ 	.byte	0x04, 0x1e
        /*076a*/ 	.short	(.L_877 - .L_876)
.L_876:
        /*076c*/ 	.word	0x00000000


	//----- nvinfo : EIATTR_CBANK_PARAM_SIZE
	.align		4
.L_877:
        /*0770*/ 	.byte	0x03, 0x19
        /*0772*/ 	.short	0x0a70


	//----- nvinfo : EIATTR_PARAM_CBANK
	.align		4
        /*0774*/ 	.byte	0x04, 0x0a
        /*0776*/ 	.short	(.L_879 - .L_878)
	.align		4
.L_878:
        /*0778*/ 	.word	index@(.nv.constant0._ZN7cutlass13device_kernelIN5flash11enable_sm90INS1_16FlashAttnFwdSm90INS1_25CollectiveMainloopFwdSm90ILi2EN4cute5tupleIJNS5_1CILi1EEES8_S8_EEENS6_IJNS7_ILi128EEENS7_ILi176EEESA_EEELi128ENS_6half_tEfNS_4arch4Sm90ELb0ELb0ELb1ELb0ELb0ELb0ELb0ELb1ELb1ELb1ELb1ELb0EEENS1_21CollectiveEpilogueFwdINS6_IJSA_SA_SB_EEES9_SD_SF_Li256ELb0ELb1ELb1ELb0EEENS1_19SingleTileSchedulerILb0ELb1ELb1ELi128EEEEEEEEEvNT_6ParamsE)
        /*077c*/ 	.short	0x0210
        /*077e*/ 	.short	0x0a70


	//----- nvinfo : EIATTR_SW_WAR
	.align		4
.L_879:
        /*0780*/ 	.byte	0x04, 0x36
        /*0782*/ 	.short	(.L_881 - .L_880)
.L_880:
        /*0784*/ 	.word	0x00000008
.L_881:


//--------------------- .nv.info._ZN7cutlass13device_kernelIN5flash11enable_sm90INS1_16FlashAttnFwdSm90INS1_25CollectiveMainloopFwdSm90ILi2EN4cute5tupleIJNS5_1CILi1EEES8_S8_EEENS6_IJNS7_ILi128EEENS7_ILi176EEESA_EEELi128ENS_6half_tEfNS_4arch4Sm90ELb0ELb0ELb1ELb1ELb0ELb0ELb0ELb1ELb1ELb1ELb1ELb0EEENS1_21CollectiveEpilogueFwdINS6_IJSA_SA_SB_EEES9_SD_SF_Li256ELb1ELb1ELb1ELb0EEENS1_36VarlenDynamicPersistentTileSchedulerILi128ELi176ELi256ELi128ELb1ELb1ELb1ELb0ELb1ELb1EEEEEEEEEvNT_6ParamsE --------------------------
	.section	.nv.info._ZN7cutlass13device_kernelIN5flash11enable_sm90INS1_16FlashAttnFwdSm90INS1_25CollectiveMainloopFwdSm90ILi2EN4cute5tupleIJNS5_1CILi1EEES8_S8_EEENS6_IJNS7_ILi128EEENS7_ILi176EEESA_EEELi128ENS_6half_tEfNS_4arch4Sm90ELb0ELb0ELb1ELb1ELb0ELb0ELb0ELb1ELb1ELb1ELb1ELb0EEENS1_21CollectiveEpilogueFwdINS6_IJSA_SA_SB_EEES9_SD_SF_Li256ELb1ELb1ELb1ELb0EEENS1_36VarlenDynamicPersistentTileSchedulerILi128ELi176ELi256ELi128ELb1ELb1ELb1ELb0ELb1ELb1EEEEEEEEEvNT_6ParamsE,"",@"SHT_CUDA_INFO"
	.sectionflags	@""
	.align	4


	//----- nvinfo : EIATTR_CUDA_API_VERSION
	.align		4
        /*0000*/ 	.byte	0x04, 0x37
        /*0002*/ 	.short	(.L_883 - .L_882)
.L_882:
        /*0004*/ 	.word	0x00000082


	//----- nvinfo : EIATTR_KPARAM_INFO
	.align		4
.L_883:
        /*0008*/ 	.byte	0x04, 0x17
        /*000a*/ 	.short	(.L_885 - .L_884)
.L_884:
        /*000c*/ 	.word	0x00000000
        /*0010*/ 	.short	0x0000
        /*0012*/ 	.short	0x0070
        /*0014*/ 	.byte	0x00, 0xf0, 0x01, 0x2a


	//----- nvinfo : EIATTR_SPARSE_MMA_MASK
	.align		4
.L_885:
        /*0018*/ 	.byte	0x03, 0x50
        /*001a*/ 	.short	0x0000


	//----- nvinfo : EIATTR_MAXREG_COUNT
	.align		4
        /*001c*/ 	.byte	0x03, 0x1b
        /*001e*/ 	.short	0x00a8


	//----- nvinfo : EIATTR_NUM_BARRIERS
	.align		4
        /*0020*/ 	.byte	0x02, 0x4c
        /*0022*/ 	.byte	0x10
	.zero		1


	//----- nvinfo : EIATTR_EXTERNS
	.align		4
        /*0024*/ 	.byte	0x04, 0x0f
        /*0026*/ 	.short	(.L_887 - .L_886)


	//   ....[0]....
	.align		4
.L_886:
        /*0028*/ 	.word	index@(__assertfail)


	//----- nvinfo : EIATTR_ANNOTATIONS
	.align		4
.L_887:
        /*002c*/ 	.byte	0x04, 0x55
        /*002e*/ 	.short	(.L_889 - .L_888)


	//   ....[0]....
.L_888:
        /* <DEDUP_REMOVED lines=82> */


	//----- nvinfo : EIATTR_MERCURY_ISA_VERSION
	.align		4
.L_889:
        /*0538*/ 	.byte	0x03, 0x5f
        /*053a*/ 	.short	0x0101


	//----- nvinfo : EIATTR_UNUSED_LOAD_BYTE_OFFSET
	.align		4
        /*053c*/ 	.byte	0x04, 0x44
        /*053e*/ 	.short	(.L_891 - .L_890)


	//   ....[0]....
.L_890:
        /*0540*/ 	.word	0x00000a50
        /*0544*/ 	.word	0x0000fff0


	//   ....[1]....
        /*0548*/ 	.word	0x0000dc30
        /*054c*/ 	.word	0x0000fff0


	//----- nvinfo : EIATTR_INT_WARP_WIDE_INSTR_OFFSETS
	.align		4
.L_891:
        /*0550*/ 	.byte	0x04, 0x31
        /*0552*/ 	.short	(.L_893 - .L_892)


	//   ....[0]....
.L_892:
        /*0554*/ 	.word	0x00000130


	//   ....[1]....
        /*0558*/ 	.word	0x00000170


	//   ....[2]....
        /*055c*/ 	.word	0x000001e0


	//   ....[3]....
        /*0560*/ 	.word	0x00012750


	//   ....[4]....
        /*0564*/ 	.word	0x000127f0


	//   ....[5]....
        /*0568*/ 	.word	0x00015eb0


	//   ....[6]....
        /*056c*/ 	.word	0x00015f20


	//----- nvinfo : EIATTR_COOP_GROUP_MASK_REGIDS
	.align		4
.L_893:
        /*0570*/ 	.byte	0x04, 0x29
        /*0572*/ 	.short	(.L_895 - .L_894)


	//   ....[0]....
.L_894:
        /*0574*/ 	.word	0xffffffff


	//   ....[1]....
        /*0578*/ 	.word	0xffffffff


	//   ....[2]....
        /*057c*/ 	.word	0xffffffff


	//   ....[3]....
        /*0580*/ 	.word	0xffffffff


	//   ....[4]....
        /*0584*/ 	.word	0xffffffff


	//   ....[5]....
        /*0588*/ 	.word	0xffffffff


	//   ....[6]....
        /*058c*/ 	.word	0xffffffff


	//   ....[7]....
        /*0590*/ 	.word	0xffffffff


	//   ....[8]....
        /*0594*/ 	.word	0xffffffff


	//   ....[9]....
        /*0598*/ 	.word	0xffffffff


	//   ....[10]....
        /*059c*/ 	.word	0xffffffff


	//   ....[11]....
        /*05a0*/ 	.word	0xffffffff


	//   ....[12]....
        /*05a4*/ 	.word	0xffffffff


	//   ....[13]....
        /*05a8*/ 	.word	0xffffffff


	//   ....[14]....
        /*05ac*/ 	.word	0xffffffff


	//   ....[15]....
        /*05b0*/ 	.word	0xffffffff


	//   ....[16]....
        /*05b4*/ 	.word	0xffffffff


	//   ....[17]....
        /*05b8*/ 	.word	0xffffffff


	//   ....[18]....
        /*05bc*/ 	.word	0xffffffff


	//   ....[19]....
        /*05c0*/ 	.word	0xffffffff


	//   ....[20]....
        /*05c4*/ 	.word	0xffffffff


	//   ....[21]....
        /*05c8*/ 	.word	0xffffffff


	//   ....[22]....
        /*05cc*/ 	.word	0xffffffff


	//   ....[23]....
        /*05d0*/ 	.word	0xffffffff


	//   ....[24]....
        /*05d4*/ 	.word	0xffffffff


	//   ....[25]....
        /*05d8*/ 	.word	0xffffffff


	//   ....[26]....
        /*05dc*/ 	.word	0xffffffff


	//   ....[27]....
        /*05e0*/ 	.word	0xffffffff


	//   ....[28]....
        /*05e4*/ 	.word	0xffffffff


	//   ....[29]....
        /*05e8*/ 	.word	0xffffffff


	//   ....[30]....
        /*05ec*/ 	.word	0xffffffff


	//   ....[31]....
        /*05f0*/ 	.word	0xffffffff


	//   ....[32]....
        /*05f4*/ 	.word	0xffffffff


	//   ....[33]....
        /*05f8*/ 	.word	0xffffffff


	//   ....[34]....
        /*05fc*/ 	.word	0xffffffff


	//   ....[35]....
        /*0600*/ 	.word	0xffffffff


	//   ....[36]....
        /*0604*/ 	.word	0xffffffff


	//   ....[37]....
        /*0608*/ 	.word	0xffffffff


	//   ....[38]....
        /*060c*/ 	.word	0xffffffff


	//   ....[39]....
        /*0610*/ 	.word	0xffffffff


	//   ....[40]....
        /*0614*/ 	.word	0xffffffff


	//   ....[41]....
        /*0618*/ 	.word	0xffffffff


	//   ....[42]....
        /*061c*/ 	.word	0xffffffff


	//   ....[43]....
        /*0620*/ 	.word	0xffffffff


	//   ....[44]....
        /*0624*/ 	.word	0xffffffff


	//   ....[45]....
        /*0628*/ 	.word	0xffffffff


	//   ....[46]....
        /*062c*/ 	.word	0xffffffff


	//   ....[47]....
        /*0630*/ 	.word	0xffffffff


	//   ....[48]....
        /*0634*/ 	.word	0xffffffff


	//   ....[49]....
        /*0638*/ 	.word	0xffffffff


	//   ....[50]....
        /*063c*/ 	.word	0xffffffff


	//   ....[51]....
        /*0640*/ 	.word	0xffffffff


	//   ....[52]....
        /*0644*/ 	.word	0xffffffff


	//   ....[53]....
        /*0648*/ 	.word	0xffffffff


	//   ....[54]....
        /*064c*/ 	.word	0xffffffff


	//   ....[55]....
        /*0650*/ 	.word	0xffffffff


	//   ....[56]....
        /*0654*/ 	.word	0xffffffff


	//   ....[57]....
        /*0658*/ 	.word	0xffffffff


	//   ....[58]....
        /*065c*/ 	.word	0xffffffff


	//   ....[59]....
        /*0660*/ 	.word	0xffffffff


	//   ....[60]....
        /*0664*/ 	.word	0xffffffff


	//   ....[61]....
        /*0668*/ 	.word	0xffffffff


	//   ....[62]....
        /*066c*/ 	.word	0xffffffff


	//   ....[63]....
        /*0670*/ 	.word	0xffffffff


	//   ....[64]....
        /*0674*/ 	.word	0xffffffff


	//   ....[65]....
        /*0678*/ 	.word	0xffffffff


	//   ....[66]....
        /*067c*/ 	.word	0xffffffff


	//   ....[67]....
        /*0680*/ 	.word	0xffffffff


	//   ....[68]....
        /*0684*/ 	.word	0xffffffff


	//   ....[69]....
        /*0688*/ 	.word	0xffffffff


	//   ....[70]....
        /*068c*/ 	.word	0xffffffff


	//   ....[71]....
        /*0690*/ 	.word	0xffffffff


	//   ....[72]....
        /*0694*/ 	.word	0xffffffff


	//   ....[73]....
        /*0698*/ 	.word	0xffffffff


	//   ....[74]....
        /*069c*/ 	.word	0xffffffff


	//   ....[75]....
        /*06a0*/ 	.word	0xffffffff


	//   ....[76]....
        /*06a4*/ 	.word	0xffffffff


	//   ....[77]....
        /*06a8*/ 	.word	0xffffffff


	//   ....[78]....
        /*06ac*/ 	.word	0xffffffff


	//   ....[79]....
        /*06b0*/ 	.word	0xffffffff


	//   ....[80]....
        /*06b4*/ 	.word	0xffffffff


	//   ....[81]....
        /*06b8*/ 	.word	0xffffffff


	//   ....[82]....
        /*06bc*/ 	.word	0xffffffff


	//   ....[83]....
        /*06c0*/ 	.word	0xffffffff


	//   ....[84]....
        /*06c4*/ 	.word	0xffffffff


	//   ....[85]....
        /*06c8*/ 	.word	0xffffffff


	//   ....[86]....
        /*06cc*/ 	.word	0xffffffff


	//   ....[87]....
        /*06d0*/ 	.word	0xffffffff


	//   ....[88]....
        /*06d4*/ 	.word	0xffffffff


	//   ....[89]....
        /*06d8*/ 	.word	0xffffffff


	//   ....[90]....
        /*06dc*/ 	.word	0xffffffff


	//   ....[91]....
        /*06e0*/ 	.word	0xffffffff


	//   ....[92]....
        /*06e4*/ 	.word	0xffffffff


	//   ....[93]....
        /*06e8*/ 	.word	0xffffffff


	//   ....[94]....
        /*06ec*/ 	.word	0xffffffff


	//   ....[95]....
        /*06f0*/ 	.word	0xffffffff


	//   ....[96]....
        /*06f4*/ 	.word	0xffffffff


	//   ....[97]....
        /*06f8*/ 	.word	0x0500000f


	//   ....[98]....
        /*06fc*/ 	.word	0x0500000f


	//   ....[99]....
        /*0700*/ 	.word	0x0500000f


	//   ....[100]....
        /*0704*/ 	.word	0x0500000f


	//   ....[101]....
        /*0708*/ 	.word	0x0500000f


	//   ....[102]....
        /*070c*/ 	.word	0x0500000f


	//   ....[103]....
        /*0710*/ 	.word	0x0500000f


	//   ....[104]....
        /*0714*/ 	.word	0x0500000f


	//   ....[105]....
        /*0718*/ 	.word	0x0500000f


	//   ....[106]....
        /*071c*/ 	.word	0x0500000f


	//   ....[107]....
        /*0720*/ 	.word	0x0500000f


	//   ....[108]....
        /*0724*/ 	.word	0x0500000f


	//   ....[109]....
        /*0728*/ 	.word	0x0500000f


	//   ....[110]....
        /*072c*/ 	.word	0x0500000f


	//   ....[111]....
        /*0730*/ 	.word	0x0500000f


	//   ....[112]....
        /*0734*/ 	.word	0x0500000f


	//   ....[113]....
        /*0738*/ 	.word	0x0500000f


	//   ....[114]....
        /*073c*/ 	.word	0x0500000f


	//   ....[115]....
        /*0740*/ 	.word	0x0500000f


	//   ....[116]....
        /*0744*/ 	.word	0x0500000f


	//   ....[117]....
        /*0748*/ 	.word	0x0500000f


	//   ....[118]....
        /*074c*/ 	.word	0x0500000f


	//   ....[119]....
        /*0750*/ 	.word	0x0500000f


	//   ....[120]....
        /*0754*/ 	.word	0x0500000f


	//   ....[121]....
        /*0758*/ 	.word	0x0500000f


	//   ....[122]....
        /*075c*/ 	.word	0x0500000f


	//   ....[123]....
        /*0760*/ 	.word	0x0500000f


	//   ....[124]....
        /*0764*/ 	.word	0x0500000f


	//   ....[125]....
        /*0768*/ 	.word	0x0500000f


	//   ....[126]....
        /*076c*/ 	.word	0x0500000f


	//   ....[127]....
        /*0770*/ 	.word	0x0500000f


	//   ....[128]....
        /*0774*/ 	.word	0x0500000f


	//   ....[129]....
        /*0778*/ 	.word	0x0500000f


	//   ....[130]....
        /*077c*/ 	.word	0x0500000f


	//   ....[131]....
        /*0780*/ 	.word	0x0500000f


	//   ....[132]....
        /*0784*/ 	.word	0x0500000f


	//----- nvinfo : EIATTR_COOP_GROUP_INSTR_OFFSETS
	.align		4
.L_895:
        /*0788*/ 	.byte	0x04, 0x28
        /*078a*/ 	.short	(.L_897 - .L_896)


	//   ....[0]....
.L_896:
        /*078c*/ 	.word	0x00000070


	//   ....[1]....
        /*0790*/ 	.word	0x00000140


	//   ....[2]....
        /*0794*/ 	.word	0x00000190


	//   ....[3]....
        /*0798*/ 	.word	0x000003c0


	//   ....[4]....
        /*079c*/ 	.word	0x00000520


	//   ....[5]....
        /*07a0*/ 	.word	0x00000640


	//   ....[6]....
        /*07a4*/ 	.word	0x000007a0


	//   ....[7]....
        /*07a8*/ 	.word	0x00001b10


	//   ....[8]....
        /*07ac*/ 	.word	0x00005b20


	//   ....[9]....
        /*07b0*/ 	.word	0x00005b90


	//   ....[10]....
        /*07b4*/ 	.word	0x00006380


	//   ....[11]....
        /*07b8*/ 	.word	0x000063e0


	//   ....[12]....
        /*07bc*/ 	.word	0x0000ae80


	//   ....[13]....
        /*07c0*/ 	.word	0x0000aee0


	//   ....[14]....
        /*07c4*/ 	.word	0x0000bad0


	//   ....[15]....
        /*07c8*/ 	.word	0x0000bb20


	//   ....[16]....
        /*07cc*/ 	.word	0x0000d0c0


	//   ....[17]....
        /*07d0*/ 	.word	0x0000d120


	//   ....[18]....
        /*07d4*/ 	.word	0x0000d600


	//   ....[19]....
        /*07d8*/ 	.word	0x0000d620


	//   ....[20]....
        /*07dc*/ 	.word	0x0000e870


	//   ....[21]....
        /*07e0*/ 	.word	0x0000e880


	//   ....[22]....
        /*07e4*/ 	.word	0x0000e8d0


	//   ....[23]....
        /*07e8*/ 	.word	0x0000e900


	//   ....[24]....
        /*07ec*/ 	.word	0x0000f0f0


	//   ....[25]....
        /*07f0*/ 	.word	0x0000f120


	//   ....[26]....
        /*07f4*/ 	.word	0x0000f1f0


	//   ....[27]....
        /*07f8*/ 	.word	0x0000f210


	//   ....[28]....
        /*07fc*/ 	.word	0x0000f2e0


	//   ....[29]....
        /*0800*/ 	.word	0x0000f300


	//   ....[30]....
        /*0804*/ 	.word	0x0000f3e0


	//   ....[31]....
        /*0808*/ 	.word	0x0000f400


	//   ....[32]....
        /*080c*/ 	.word	0x0000f900


	//   ....[33]....
        /*0810*/ 	.word	0x0000f910


	//   ....[34]....
        /*0814*/ 	.word	0x0000fd60


	//   ....[35]....
        /*0818*/ 	.word	0x0000fd70


	//   ....[36]....
        /*081c*/ 	.word	0x00010c70


	//   ....[37]....
        /*0820*/ 	.word	0x00010c90


	//   ....[38]....
        /*0824*/ 	.word	0x00010d60


	//   ....[39]....
        /*0828*/ 	.word	0x00010d80


	//   ....[40]....
        /*082c*/ 	.word	0x00010e50


	//   ....[41]....
        /*0830*/ 	.word	0x00010e70


	//   ....[42]....
        /*0834*/ 	.word	0x00010f50


	//   ....[43]....
        /*0838*/ 	.word	0x00010f70


	//   ....[44]....
        /*083c*/ 	.word	0x000110c0


	//   ....[45]....
        /*0840*/ 	.word	0x00011300


	//   ....[46]....
        /*0844*/ 	.word	0x00011330


	//   ....[47]....
        /*0848*/ 	.word	0x00011360


	//   ....[48]....
        /*084c*/ 	.word	0x00011390


	//   ....[49]....
        /*0850*/ 	.word	0x000113c0


	//   ....[50]....
        /*0854*/ 	.word	0x000113f0


	//   ....[51]....
        /*0858*/ 	.word	0x000115a0


	//   ....[52]....
        /*085c*/ 	.word	0x000115d0


	//   ....[53]....
        /*0860*/ 	.word	0x00011600


	//   ....[54]....
        /*0864*/ 	.word	0x00011630


	//   ....[55]....
        /*0868*/ 	.word	0x00011660


	//   ....[56]....
        /*086c*/ 	.word	0x00011690


	//   ....[57]....
        /*0870*/ 	.word	0x00011720


	//   ....[58]....
        /*0874*/ 	.word	0x00011750


	//   ....[59]....
        /*0878*/ 	.word	0x00011760


	//   ....[60]....
        /*087c*/ 	.word	0x00011810


	//   ....[61]....
        /*0880*/ 	.word	0x00012d50


	//   ....[62]....
        /*0884*/ 	.word	0x000138c0


	//   ....[63]....
        /*0888*/ 	.word	0x000138f0


	//   ....[64]....
        /*088c*/ 	.word	0x00013910


	//   ....[65]....
        /*0890*/ 	.word	0x00013930


	//   ....[66]....
        /*0894*/ 	.word	0x00013a40


	//   ....[67]....
        /*0898*/ 	.word	0x00013a50


	//   ....[68]....
        /*089c*/ 	.word	0x00013ae0


	//   ....[69]....
        /*08a0*/ 	.word	0x00013af0


	//   ....[70]....
        /*08a4*/ 	.word	0x00013b80


	//   ....[71]....
        /*08a8*/ 	.word	0x00013b90


	//   ....[72]....
        /*08ac*/ 	.word	0x00013c20


	//   ....[73]....
        /*08b0*/ 	.word	0x00013c30


	//   ....[74]....
        /*08b4*/ 	.word	0x00013cc0


	//   ....[75]....
        /*08b8*/ 	.word	0x00013cd0


	//   ....[76]....
        /*08bc*/ 	.word	0x00013d20


	//   ....[77]....
        /*08c0*/ 	.word	0x00013d50


	//   ....[78]....
        /*08c4*/ 	.word	0x00016610


	//   ....[79]....
        /*08c8*/ 	.word	0x00016640


	//   ....[80]....
        /*08cc*/ 	.word	0x000166a0


	//   ....[81]....
        /*08d0*/ 	.word	0x000166d0


	//   ....[82]....
        /*08d4*/ 	.word	0x00016700


	//   ....[83]....
        /*08d8*/ 	.word	0x00016730


	//   ....[84]....
        /*08dc*/ 	.word	0x00016760


	//   ....[85]....
        /*08e0*/ 	.word	0x00016790


	//   ....[86]....
        /*08e4*/ 	.word	0x00016960


	//   ....[87]....
        /*08e8*/ 	.word	0x00016990


	//   ....[88]....
        /*08ec*/ 	.word	0x000169c0


	//   ....[89]....
        /*08f0*/ 	.word	0x000169f0


	//   ....[90]....
        /*08f4*/ 	.word	0x00016a20


	//   ....[91]....
        /*08f8*/ 	.word	0x00016a50


	//   ....[92]....
        /*08fc*/ 	.word	0x00016b10


	//   ....[93]....
        /*0900*/ 	.word	0x00016b30


	//   ....[94]....
        /*0904*/ 	.word	0x00016b40


	//   ....[95]....
        /*0908*/ 	.word	0x00016ba0


	//   ....[96]....
        /*090c*/ 	.word	0x000172c0


	//   ....[97]....
        /*0910*/ 	.word	0x000177a0


	//   ....[98]....
        /*0914*/ 	.word	0x00017970


	//   ....[99]....
        /*0918*/ 	.word	0x000179c0


	//   ....[100]....
        /*091c*/ 	.word	0x00017ae0


	//   ....[101]....
        /*0920*/ 	.word	0x00017b30


	//   ....[102]....
        /*0924*/ 	.word	0x00017c60


	//   ....[103]....
        /*0928*/ 	.word	0x00017cb0


	//   ....[104]....
        /*092c*/ 	.word	0x00017dd0


	//   ....[105]....
        /*0930*/ 	.word	0x00017e20


	//   ....[106]....
        /*0934*/ 	.word	0x00017f40


	//   ....[107]....
        /*0938*/ 	.word	0x00017f90


	//   ....[108]....
        /*093c*/ 	.word	0x000180b0


	//   ....[109]....
        /*0940*/ 	.word	0x00018100


	//   ....[110]....
        /*0944*/ 	.word	0x00018200


	//   ....[111]....
        /*0948*/ 	.word	0x00018270


	//   ....[112]....
        /*094c*/ 	.word	0x00018370


	//   ....[113]....
        /*0950*/ 	.word	0x000183c0


	//   ....[114]....
        /*0954*/ 	.word	0x000186f0


	//   ....[115]....
        /*0958*/ 	.word	0x00018790


	//   ....[116]....
        /*095c*/ 	.word	0x00018940


	//   ....[117]....
        /*0960*/ 	.word	0x000189c0


	//   ....[118]....
        /*0964*/ 	.word	0x00018a40


	//   ....[119]....
        /*0968*/ 	.word	0x00018ac0


	//   ....[120]....
        /*096c*/ 	.word	0x00018b40


	//   ....[121]....
        /*0970*/ 	.word	0x00018bd0


	//   ....[122]....
        /*0974*/ 	.word	0x00018c70


	//   ....[123]....
        /*0978*/ 	.word	0x00018d20


	//   ....[124]....
        /*097c*/ 	.word	0x00018da0


	//   ....[125]....
        /*0980*/ 	.word	0x00018e20


	//   ....[126]....
        /*0984*/ 	.word	0x00018ea0


	//   ....[127]....
        /*0988*/ 	.word	0x00018f30


	//   ....[128]....
        /*098c*/ 	.word	0x00018fb0


	//   ....[129]....
        /*0990*/ 	.word	0x00019050


	//   ....[130]....
        /*0994*/ 	.word	0x000190a0


	//   ....[131]....
        /*0998*/ 	.word	0x00019130


	//   ....[132]....
        /*099c*/ 	.word	0x00019260


	//----- nvinfo : EIATTR_REG_RECONFIG
	.align		4
.L_897:
        /*09a0*/ 	.byte	0x01, 0x54
	.zero		2


	//----- nvinfo : EIATTR_SYSCALL_OFFSETS
	.align		4
        /*09a4*/ 	.byte	0x04, 0x46
        /*09a6*/ 	.short	(.L_899 - .L_898)


	//   ....[0]....
.L_898:
        /*09a8*/ 	.word	0x00001ca0


	//   ....[1]....
        /*09ac*/ 	.word	0x00012960


	//   ....[2]....
        /*09b0*/ 	.word	0x00012ab0


	//   ....[3]....
        /*09b4*/ 	.word	0x00012bb0


	//   ....[4]....
        /*09b8*/ 	.word	0x000134a0


	//----- nvinfo : EIATTR_MBARRIER_INSTR_OFFSETS
	.align		4
.L_899:
        /*09bc*/ 	.byte	0x04, 0x39
        /*09be*/ 	.short	(.L_901 - .L_900)


	//   ....[0]....
.L_900:
        /*09c0*/ 	.word	0x00000270
        /*09c4*/ 	.word	0x000000ff
        /*09c8*/ 	.word	0x00034800
        /*09cc*/ 	.short	0x0100
        /*09ce*/ 	.byte	0x08
	.zero		1


	//   ....[1]....
        /*09d0*/ 	.word	0x00000280
        /*09d4*/ 	.word	0x000000ff
        /*09d8*/ 	.word	0x00034820
        /*09dc*/ 	.short	0x0100
        /*09de*/ 	.byte	0x08
	.zero		1


	//   ....[2]....
        /*09e0*/ 	.word	0x00000370
        /*09e4*/ 	.word	0x000000ff
        /*09e8*/ 	.word	0x00034830
        /*09ec*/ 	.short	0x0100
        /*09ee*/ 	.byte	0x08
	.zero		1


	//   ....[3]....
        /*09f0*/ 	.word	0x00000380
        /*09f4*/ 	.word	0x000000ff
        /*09f8*/ 	.word	0x00034840
        /*09fc*/ 	.short	0x0100
        /*09fe*/ 	.byte	0x08
	.zero		1


	//   ....[4]....
        /*0a00*/ 	.word	0x00000390
        /*0a04*/ 	.word	0x000000ff
        /*0a08*/ 	.word	0x00034838
        /*0a0c*/ 	.short	0x0100
        /*0a0e*/ 	.byte	0x08
	.zero		1


	//   ....[5]....
        /*0a10*/ 	.word	0x000003a0
        /*0a14*/ 	.word	0x000000ff
        /*0a18*/ 	.word	0x00034848
        /*0a1c*/ 	.short	0x0100
        /*0a1e*/ 	.byte	0x08
	.zero		1


	//   ....[6]....
        /*0a20*/ 	.word	0x000004d0
        /*0a24*/ 	.word	0x000000ff
        /*0a28*/ 	.word	0x00034850
        /*0a2c*/ 	.short	0x0100
        /*0a2e*/ 	.byte	0x08
	.zero		1


	//   ....[7]....
        /*0a30*/ 	.word	0x000004e0
        /*0a34*/ 	.word	0x000000ff
        /*0a38*/ 	.word	0x00034860
        /*0a3c*/ 	.short	0x0100
        /*0a3e*/ 	.byte	0x08
	.zero		1


	//   ....[8]....
        /*0a40*/ 	.word	0x000004f0
        /*0a44*/ 	.word	0x000000ff
        /*0a48*/ 	.word	0x00034858
        /*0a4c*/ 	.short	0x0100
        /*0a4e*/ 	.byte	0x08
	.zero		1


	//   ....[9]....
        /*0a50*/ 	.word	0x00000500
        /*0a54*/ 	.word	0x000000ff
        /*0a58*/ 	.word	0x00034868
        /*0a5c*/ 	.short	0x0100
        /*0a5e*/ 	.byte	0x08
	.zero		1


	//   ....[10]....
        /*0a60*/ 	.word	0x000005f0
        /*0a64*/ 	.word	0x000000ff
        /*0a68*/ 	.word	0x00034870
        /*0a6c*/ 	.short	0x0100
        /*0a6e*/ 	.byte	0x06
	.zero		1


	//   ....[11]....
        /*0a70*/ 	.word	0x00000600
        /*0a74*/ 	.word	0x000000ff
        /*0a78*/ 	.word	0x00034880
        /*0a7c*/ 	.short	0x0100
        /*0a7e*/ 	.byte	0x06
	.zero		1


	//   ....[12]....
        /*0a80*/ 	.word	0x00000610
        /*0a84*/ 	.word	0x000000ff
        /*0a88*/ 	.word	0x00034878
        /*0a8c*/ 	.short	0x0100
        /*0a8e*/ 	.byte	0x06
	.zero		1


	//   ....[13]....
        /*0a90*/ 	.word	0x00000620
        /*0a94*/ 	.word	0x000000ff
        /*0a98*/ 	.word	0x00034888
        /*0a9c*/ 	.short	0x0100
        /*0a9e*/ 	.byte	0x06
	.zero		1


	//   ....[14]....
        /*0aa0*/ 	.word	0x00000750
        /*0aa4*/ 	.word	0x000000ff
        /*0aa8*/ 	.word	0x00034890
        /*0aac*/ 	.short	0x0100
        /*0aae*/ 	.byte	0x08
	.zero		1


	//   ....[15]....
        /*0ab0*/ 	.word	0x00000760
        /*0ab4*/ 	.word	0x000000ff
        /*0ab8*/ 	.word	0x000348a0
        /*0abc*/ 	.short	0x0100
        /*0abe*/ 	.byte	0x08
	.zero		1


	//   ....[16]....
        /*0ac0*/ 	.word	0x00000770
        /*0ac4*/ 	.word	0x000000ff
        /*0ac8*/ 	.word	0x00034898
        /*0acc*/ 	.short	0x0100
        /*0ace*/ 	.byte	0x08
	.zero		1


	//   ....[17]....
        /*0ad0*/ 	.word	0x00000780
        /*0ad4*/ 	.word	0x000000ff
        /*0ad8*/ 	.word	0x000348a8
        /*0adc*/ 	.short	0x0100
        /*0ade*/ 	.byte	0x08
	.zero		1


	//   ....[18]....
        /*0ae0*/ 	.word	0x000008b0
        /*0ae4*/ 	.word	0x000000ff
        /*0ae8*/ 	.word	0x000348b0
        /*0aec*/ 	.short	0x0100
        /*0aee*/ 	.byte	0x08
	.zero		1


	//   ....[19]....
        /*0af0*/ 	.word	0x000008c0
        /*0af4*/ 	.word	0x000000ff
        /*0af8*/ 	.word	0x000348c0
        /*0afc*/ 	.short	0x0100
        /*0afe*/ 	.byte	0x08
	.zero		1


	//   ....[20]....
        /*0b00*/ 	.word	0x000008d0
        /*0b04*/ 	.word	0x000000ff
        /*0b08*/ 	.word	0x000348b8
        /*0b0c*/ 	.short	0x0100
        /*0b0e*/ 	.byte	0x08
	.zero		1


	//   ....[21]....
        /*0b10*/ 	.word	0x000008e0
        /*0b14*/ 	.word	0x000000ff
        /*0b18*/ 	.word	0x000348c8
        /*0b1c*/ 	.short	0x0100
        /*0b1e*/ 	.byte	0x08
	.zero		1


	//   ....[22]....
        /*0b20*/ 	.word	0x00001d60
        /*0b24*/ 	.word	0x00000000
        /*0b28*/ 	.word	0x00034800
        /*0b2c*/ 	.short	0x010a
        /*0b2e*/ 	.byte	0x3f
	.zero		1


	//   ....[23]....
        /*0b30*/ 	.word	0x00001e00
        /*0b34*/ 	.word	0x0000000a
        /*0b38*/ 	.word	0x00034830
        /*0b3c*/ 	.short	0x010a
        /*0b3e*/ 	.byte	0x3f
	.zero		1


	//   ....[24]....
        /*0b40*/ 	.word	0x00001e70
        /*0b44*/ 	.word	0x0000000a
        /*0b48*/ 	.word	0x00034830
        /*0b4c*/ 	.short	0x010a
        /*0b4e*/ 	.byte	0x3f
	.zero		1


	//   ....[25]....
        /*0b50*/ 	.word	0x00006b30
        /*0b54*/ 	.word	0x0000000b
        /*0b58*/ 	.word	0x00000000
        /*0b5c*/ 	.short	0x0101
        /*0b5e*/ 	.byte	0x3f
	.zero		1


	//   ....[26]....
        /*0b60*/ 	.word	0x000079e0
        /*0b64*/ 	.word	0x00000000
        /*0b68*/ 	.word	0x00034830
        /*0b6c*/ 	.short	0x010a
        /*0b6e*/ 	.byte	0x3f
	.zero		1


	//   ....[27]....
        /*0b70*/ 	.word	0x00007a20
        /*0b74*/ 	.word	0x00000000
        /*0b78*/ 	.word	0x00034830
        /*0b7c*/ 	.short	0x010a
        /*0b7e*/ 	.byte	0x3f
	.zero		1


	//   ....[28]....
        /*0b80*/ 	.word	0x0000a0f0
        /*0b84*/ 	.word	0x000000ff
        /*0b88*/ 	.word	0x00034850
        /*0b8c*/ 	.short	0x010a
        /*0b8e*/ 	.byte	0x06
	.zero		1


	//   ....[29]....
        /*0b90*/ 	.word	0x0000a130
        /*0b94*/ 	.word	0x000000ff
        /*0b98*/ 	.word	0x00034850
        /*0b9c*/ 	.short	0x010a
        /*0b9e*/ 	.byte	0x06
	.zero		1


	//   ....[30]....
        /*0ba0*/ 	.word	0x0000c2d0
        /*0ba4*/ 	.word	0x0000008d
        /*0ba8*/ 	.word	0x00000000
        /*0bac*/ 	.short	0x0101
        /*0bae*/ 	.byte	0x3f
	.zero		1


	//   ....[31]....
        /*0bb0*/ 	.word	0x0000c350
        /*0bb4*/ 	.word	0x0000007a
        /*0bb8*/ 	.word	0x00000000
        /*0bbc*/ 	.short	0x0101
        /*0bbe*/ 	.byte	0x3f
	.zero		1


	//   ....[32]....
        /*0bc0*/ 	.word	0x0000d000
        /*0bc4*/ 	.word	0x00000008
        /*0bc8*/ 	.word	0x00034850
        /*0bcc*/ 	.short	0x010a
        /*0bce*/ 	.byte	0x3f
	.zero		1


	//   ....[33]....
        /*0bd0*/ 	.word	0x0000d040
        /*0bd4*/ 	.word	0x00000008
        /*0bd8*/ 	.word	0x00034850
        /*0bdc*/ 	.short	0x010a
        /*0bde*/ 	.byte	0x3f
	.zero		1


	//   ....[34]....
        /*0be0*/ 	.word	0x0000d7c0
        /*0be4*/ 	.word	0x00000009
        /*0be8*/ 	.word	0x00000000
        /*0bec*/ 	.short	0x0101
        /*0bee*/ 	.byte	0x3f
	.zero		1


	//   ....[35]....
        /*0bf0*/ 	.word	0x0000f0e0
        /*0bf4*/ 	.word	0x00000012
        /*0bf8*/ 	.word	0x00000000
        /*0bfc*/ 	.short	0x0101
        /*0bfe*/ 	.byte	0x3f
	.zero		1


	//   ....[36]....
        /*0c00*/ 	.word	0x0000f650
        /*0c04*/ 	.word	0x00000012
        /*0c08*/ 	.word	0x00000000
        /*0c0c*/ 	.short	0x0101
        /*0c0e*/ 	.byte	0x3f
	.zero		1


	//   ....[37]....
        /*0c10*/ 	.word	0x00012fb0
        /*0c14*/ 	.word	0x00000000
        /*0c18*/ 	.word	0x00034840
        /*0c1c*/ 	.short	0x010a
        /*0c1e*/ 	.byte	0x3f
	.zero		1


	//   ....[38]....
        /*0c20*/ 	.word	0x00013e30
        /*0c24*/ 	.word	0x00000012
        /*0c28*/ 	.word	0x00034800
        /*0c2c*/ 	.short	0x0107
        /*0c2e*/ 	.byte	0x3f
	.zero		1


	//   ....[39]....
        /*0c30*/ 	.word	0x00013f40
        /*0c34*/ 	.word	0x00000012
        /*0c38*/ 	.word	0x00034800
        /*0c3c*/ 	.short	0x0101
        /*0c3e*/ 	.byte	0x3f
	.zero		1


	//   ....[40]....
        /*0c40*/ 	.word	0x00013f60
        /*0c44*/ 	.word	0x00000012
        /*0c48*/ 	.word	0x00034820
        /*0c4c*/ 	.short	0x010a
        /*0c4e*/ 	.byte	0x3f
	.zero		1


	//   ....[41]....
        /*0c50*/ 	.word	0x00014330
        /*0c54*/ 	.word	0x00000003
        /*0c58*/ 	.word	0x00034840
        /*0c5c*/ 	.short	0x010a
        /*0c5e*/ 	.byte	0x3f
	.zero		1


	//   ....[42]....
        /*0c60*/ 	.word	0x000146d0
        /*0c64*/ 	.word	0x00000003
        /*0c68*/ 	.word	0x00000060
        /*0c6c*/ 	.short	0x010a
        /*0c6e*/ 	.byte	0x3f
	.zero		1


	//   ....[43]....
        /*0c70*/ 	.word	0x00014d70
        /*0c74*/ 	.word	0x00000003
        /*0c78*/ 	.word	0x00034840
        /*0c7c*/ 	.short	0x010a
        /*0c7e*/ 	.byte	0x3f
	.zero		1


	//   ....[44]....
        /*0c80*/ 	.word	0x00015110
        /*0c84*/ 	.word	0x00000002
        /*0c88*/ 	.word	0x00000060
        /*0c8c*/ 	.short	0x010a
        /*0c8e*/ 	.byte	0x3f
	.zero		1


	//   ....[45]....
        /*0c90*/ 	.word	0x000156f0
        /*0c94*/ 	.word	0x00000002
        /*0c98*/ 	.word	0x00034840
        /*0c9c*/ 	.short	0x010a
        /*0c9e*/ 	.byte	0x3f
	.zero		1


	//   ....[46]....
        /*0ca0*/ 	.word	0x00015a90
        /*0ca4*/ 	.word	0x00000002
        /*0ca8*/ 	.word	0x00000060
        /*0cac*/ 	.short	0x010a
        /*0cae*/ 	.byte	0x3f
	.zero		1


	//   ....[47]....
        /*0cb0*/ 	.word	0x00016020
        /*0cb4*/ 	.word	0x00000000
        /*0cb8*/ 	.word	0x00034860
        /*0cbc*/ 	.short	0x010a
        /*0cbe*/ 	.byte	0x3f
	.zero		1


	//   ....[48]....
        /*0cc0*/ 	.word	0x00017240
        /*0cc4*/ 	.word	0x00000000
        /*0cc8*/ 	.word	0x00034820
        /*0ccc*/ 	.short	0x010a
        /*0cce*/ 	.byte	0x3f
	.zero		1


	//   ....[49]....
        /*0cd0*/ 	.word	0x00017450
        /*0cd4*/ 	.word	0x00000006
        /*0cd8*/ 	.word	0x00000000
        /*0cdc*/ 	.short	0x010a
        /*0cde*/ 	.byte	0x3f
	.zero		1


	//   ....[50]....
        /*0ce0*/ 	.word	0x00017480
        /*0ce4*/ 	.word	0x00000007
        /*0ce8*/ 	.word	0x00000000
        /*0cec*/ 	.short	0x010a
        /*0cee*/ 	.byte	0x3f
	.zero		1


	//   ....[51]....
        /*0cf0*/ 	.word	0x000174e0
        /*0cf4*/ 	.word	0x00000004
        /*0cf8*/ 	.word	0x00000000
        /*0cfc*/ 	.short	0x010a
        /*0cfe*/ 	.byte	0x3f
	.zero		1


	//   ....[52]....
        /*0d00*/ 	.word	0x00017510
        /*0d04*/ 	.word	0x00000003
        /*0d08*/ 	.word	0x00000000
        /*0d0c*/ 	.short	0x010a
        /*0d0e*/ 	.byte	0x3f
	.zero		1


	//   ....[53]....
        /*0d10*/ 	.word	0x00017570
        /*0d14*/ 	.word	0x00000000
        /*0d18*/ 	.word	0x00034800
        /*0d1c*/ 	.short	0x010a
        /*0d1e*/ 	.byte	0x3f
	.zero		1


	//   ....[54]....
        /*0d20*/ 	.word	0x000175c0
        /*0d24*/ 	.word	0x0000000a
        /*0d28*/ 	.word	0x00034830
        /*0d2c*/ 	.short	0x010a
        /*0d2e*/ 	.byte	0x3f
	.zero		1


	//   ....[55]....
        /*0d30*/ 	.word	0x00017610
        /*0d34*/ 	.word	0x00000000
        /*0d38*/ 	.word	0x00034830
        /*0d3c*/ 	.short	0x010a
        /*0d3e*/ 	.byte	0x3f
	.zero		1


	//   ....[56]....
        /*0d40*/ 	.word	0x00017670
        /*0d44*/ 	.word	0x0000000f
        /*0d48*/ 	.word	0x00034850
        /*0d4c*/ 	.short	0x010a
        /*0d4e*/ 	.byte	0x3f
	.zero		1


	//   ....[57]....
        /*0d50*/ 	.word	0x000176c0
        /*0d54*/ 	.word	0x00000008
        /*0d58*/ 	.word	0x00034850
        /*0d5c*/ 	.short	0x010a
        /*0d5e*/ 	.byte	0x3f
	.zero		1


	//   ....[58]....
        /*0d60*/ 	.word	0x00017860
        /*0d64*/ 	.word	0x00000000
        /*0d68*/ 	.word	0x00034840
        /*0d6c*/ 	.short	0x010a
        /*0d6e*/ 	.byte	0x3f
	.zero		1


	//   ....[59]....
        /*0d70*/ 	.word	0x00018400
        /*0d74*/ 	.word	0x00000012
        /*0d78*/ 	.word	0x00034820
        /*0d7c*/ 	.short	0x010a
        /*0d7e*/ 	.byte	0x3f
	.zero		1


	//   ....[60]....
        /*0d80*/ 	.word	0x00018450
        /*0d84*/ 	.word	0x00000003
        /*0d88*/ 	.word	0x00034840
        /*0d8c*/ 	.short	0x010a
        /*0d8e*/ 	.byte	0x3f
	.zero		1


	//   ....[61]....
        /*0d90*/ 	.word	0x000184a0
        /*0d94*/ 	.word	0x00000003
        /*0d98*/ 	.word	0x00000060
        /*0d9c*/ 	.short	0x010a
        /*0d9e*/ 	.byte	0x3f
	.zero		1


	//   ....[62]....
        /*0da0*/ 	.word	0x000184f0
        /*0da4*/ 	.word	0x00000003
        /*0da8*/ 	.word	0x00034840
        /*0dac*/ 	.short	0x010a
        /*0dae*/ 	.byte	0x3f
	.zero		1


	//   ....[63]....
        /*0db0*/ 	.word	0x00018540
        /*0db4*/ 	.word	0x00000002
        /*0db8*/ 	.word	0x00000060
        /*0dbc*/ 	.short	0x010a
        /*0dbe*/ 	.byte	0x3f
	.zero		1


	//   ....[64]....
        /*0dc0*/ 	.word	0x00018590
        /*0dc4*/ 	.word	0x00000002
        /*0dc8*/ 	.word	0x00034840
        /*0dcc*/ 	.short	0x010a
        /*0dce*/ 	.byte	0x3f
	.zero		1


	//   ....[65]....
        /*0dd0*/ 	.word	0x000185e0
        /*0dd4*/ 	.word	0x00000002
        /*0dd8*/ 	.word	0x00000060
        /*0ddc*/ 	.short	0x010a
        /*0dde*/ 	.byte	0x3f
	.zero		1


	//   ....[66]....
        /*0de0*/ 	.word	0x00018630
        /*0de4*/ 	.word	0x00000000
        /*0de8*/ 	.word	0x00034860
        /*0dec*/ 	.short	0x010a
        /*0dee*/ 	.byte	0x3f
	.zero		1


	//   ....[67]....
        /*0df0*/ 	.word	0x00019180
        /*0df4*/ 	.word	0x00000000
        /*0df8*/ 	.word	0x00034820
        /*0dfc*/ 	.short	0x010a
        /*0dfe*/ 	.byte	0x3f
	.zero		1


	//   ....[68]....
        /*0e00*/ 	.word	0x00019320
        /*0e04*/ 	.word	0x00000006
        /*0e08*/ 	.word	0x00000000
        /*0e0c*/ 	.short	0x010a
        /*0e0e*/ 	.byte	0x3f
	.zero		1


	//   ....[69]....
        /*0e10*/ 	.word	0x00019370
        /*0e14*/ 	.word	0x00000007
        /*0e18*/ 	.word	0x00000000
        /*0e1c*/ 	.short	0x010a
        /*0e1e*/ 	.byte	0x3f
	.zero		1


	//   ....[70]....
        /*0e20*/ 	.word	0x000193c0
        /*0e24*/ 	.word	0x00000004
        /*0e28*/ 	.word	0x00000000
        /*0e2c*/ 	.short	0x010a
        /*0e2e*/ 	.byte	0x3f
	.zero		1


	//----- nvinfo : EIATTR_NUM_MBARRIERS
	.align		4
.L_901:
        /*0e30*/ 	.byte	0x03, 0x38
        /*0e32*/ 	.short	0x0016


	//----- nvinfo : EIATTR_EXIT_INSTR_OFFSETS
	.align		4
        /*0e34*/ 	.byte	0x04, 0x1c
        /*0e36*/ 	.short	(.L_903 - .L_902)


	//   ....[0]....
.L_902:
        /*0e38*/ 	.word	0x00000a90


	//   ....[1]....
        /*0e3c*/ 	.word	0x00011070


	//   ....[2]....
        /*0e40*/ 	.word	0x00017560


	//----- nvinfo : EIATTR_MAX_THREADS
	.align		4
.L_903:
        /*0e44*/ 	.byte	0x04, 0x05
        /*0e46*/ 	.short	(.L_905 - .L_904)
.L_904:
        /*0e48*/ 	.word	0x00000180
        /*0e4c*/ 	.word	0x00000001
        /*0e50*/ 	.word	0x00000001


	//----- nvinfo : EIATTR_CRS_STACK_SIZE
	.align		4
.L_905:
        /*0e54*/ 	.byte	0x04, 0x1e
        /*0e56*/ 	.short	(.L_907 - .L_906)
.L_906:
        /*0e58*/ 	.word	0x00000000


	//----- nvinfo : EIATTR_CBANK_PARAM_SIZE
	.align		4
.L_907:
        /*0e5c*/ 	.byte	0x03, 0x19
        /*0e5e*/ 	.short	0x0af0


	//----- nvinfo : EIATTR_PARAM_CBANK
	.align		4
        /*0e60*/ 	.byte	0x04, 0x0a
        /*0e62*/ 	.short	(.L_909 - .L_908)
	.align		4
.L_908:
        /*0e64*/ 	.word	index@(.nv.constant0._ZN7cutlass13device_kernelIN5flash11enable_sm90INS1_16FlashAttnFwdSm90INS1_25CollectiveMainloopFwdSm90ILi2EN4cute5tupleIJNS5_1CILi1EEES8_S8_EEENS6_IJNS7_ILi128EEENS7_ILi176EEESA_EEELi128ENS_6half_tEfNS_4arch4Sm90ELb0ELb0ELb1ELb1ELb0ELb0ELb0ELb1ELb1ELb1ELb1ELb0EEENS1_21CollectiveEpilogueFwdINS6_IJSA_SA_SB_EEES9_SD_SF_Li256ELb1ELb1ELb1ELb0EEENS1_36VarlenDynamicPersistentTileSchedulerILi128ELi176ELi256ELi128ELb1ELb1ELb1ELb0ELb1ELb1EEEEEEEEEvNT_6ParamsE)
        /*0e68*/ 	.short	0x0210
        /*0e6a*/ 	.short	0x0af0


	//----- nvinfo : EIATTR_SW_WAR
	.align		4
.L_909:
        /*0e6c*/ 	.byte	0x04, 0x36
        /*0e6e*/ 	.short	(.L_911 - .L_910)
.L_910:
        /*0e70*/ 	.word	0x00000008
.L_911:


//--------------------- .nv.info._ZN7cutlass13device_kernelIN5flash11enable_sm90INS1_16FlashAttnFwdSm90INS1_25CollectiveMainloopFwdSm90ILi2EN4cute5tupleIJNS5_1CILi1EEES8_S8_EEENS6_IJNS7_ILi128EEENS7_ILi176EEESA_EEELi128ENS_6half_tEfNS_4arch4Sm90ELb0ELb0ELb1ELb1ELb0ELb1ELb0ELb1ELb1ELb1ELb1ELb0EEENS1_21CollectiveEpilogueFwdINS6_IJSA_SA_SB_EEES9_SD_SF_Li256ELb1ELb1ELb1ELb0EEENS1_36VarlenDynamicPersistentTileSchedulerILi128ELi176ELi256ELi128ELb1ELb1ELb1ELb0ELb1ELb1EEEEEEEEEvNT_6ParamsE --------------------------
	.section	.nv.info._ZN7cutlass13device_kernelIN5flash11enable_sm90INS1_16FlashAttnFwdSm90INS1_25CollectiveMainloopFwdSm90ILi2EN4cute5tupleIJNS5_1CILi1EEES8_S8_EEENS6_IJNS7_ILi128EEENS7_ILi176EEESA_EEELi128ENS_6half_tEfNS_4arch4Sm90ELb0ELb0ELb1ELb1ELb0ELb1ELb0ELb1ELb1ELb1ELb1ELb0EEENS1_21CollectiveEpilogueFwdINS6_IJSA_SA_SB_EEES9_SD_SF_Li256ELb1ELb1ELb1ELb0EEENS1_36VarlenDynamicPersistentTileSchedulerILi128ELi176ELi256ELi128ELb1ELb1ELb1ELb0ELb1ELb1EEEEEEEEEvNT_6ParamsE,"",@"SHT_CUDA_INFO"
	.sectionflags	@""
	.align	4


	//----- nvinfo : EIATTR_CUDA_API_VERSION
	.align		4
        /*0000*/ 	.byte	0x04, 0x37
        /*0002*/ 	.short	(.L_913 - .L_912)
.L_912:
        /*0004*/ 	.word	0x00000082


	//----- nvinfo : EIATTR_KPARAM_INFO
	.align		4
.L_913:
        /*0008*/ 	.byte	0x04, 0x17
        /*000a*/ 	.short	(.L_915 - .L_914)
.L_914:
        /*000c*/ 	.word	0x00000000
        /*0010*/ 	.short	0x0000
        /*0012*/ 	.short	0x0070
        /*0014*/ 	.byte	0x00, 0xf0, 0x01, 0x2a


	//----- nvinfo : EIATTR_SPARSE_MMA_MASK
	.align		4
.L_915:
        /*0018*/ 	.byte	0x03, 0x50
        /*001a*/ 	.short	0x0000


	//----- nvinfo : EIATTR_MAXREG_COUNT
	.align		4
        /*001c*/ 	.byte	0x03, 0x1b
        /*001e*/ 	.short	0x00a8


	//----- nvinfo : EIATTR_NUM_BARRIERS
	.align		4
        /*0020*/ 	.byte	0x02, 0x4c
        /*0022*/ 	.byte	0x10
	.zero		1


	//----- nvinfo : EIATTR_EXTERNS
	.align		4
        /*0024*/ 	.byte	0x04, 0x0f
        /*0026*/ 	.short	(.L_917 - .L_916)


	//   ....[0]....
	.align		4
.L_916:
        /*0028*/ 	.word	index@(__assertfail)


	//----- nvinfo : EIATTR_ANNOTATIONS
	.align		4
.L_917:
        /*002c*/ 	.byte	0x04, 0x55
        /*002e*/ 	.short	(.L_919 - .L_918)


	//   ....[0]....
.L_918:
        /* <DEDUP_REMOVED lines=143> */


	//----- nvinfo : EIATTR_MERCURY_ISA_VERSION
	.align		4
.L_919:
        /*0908*/ 	.byte	0x03, 0x5f
        /*090a*/ 	.short	0x0101


	//----- nvinfo : EIATTR_UNUSED_LOAD_BYTE_OFFSET
	.align		4
        /*090c*/ 	.byte	0x04, 0x44
        /*090e*/ 	.short	(.L_921 - .L_920)


	//   ....[0]....
.L_920:
        /*0910*/ 	.word	0x00000ac0
        /*0914*/ 	.word	0x0000fff0


	//   ....[1]....
        /*0918*/ 	.word	0x0001e3d0
        /*091c*/ 	.word	0x0000fff0


	//----- nvinfo : EIATTR_INT_WARP_WIDE_INSTR_OFFSETS
	.align		4
.L_921:
        /*0920*/ 	.byte	0x04, 0x31
        /*0922*/ 	.short	(.L_923 - .L_922)


	//   ....[0]....
.L_922:
        /*0924*/ 	.word	0x00000190


	//   ....[1]....
        /*0928*/ 	.word	0x000001d0


	//   ....[2]....
        /*092c*/ 	.word	0x00000240


	//   ....[3]....
        /*0930*/ 	.word	0x00024460


	//   ....[4]....
        /*0934*/ 	.word	0x00024500


	//   ....[5]....
        /*0938*/ 	.word	0x00027c40


	//   ....[6]....
        /*093c*/ 	.word	0x00027cb0


	//----- nvinfo : EIATTR_COOP_GROUP_MASK_REGIDS
	.align		4
.L_923:
        /*0940*/ 	.byte	0x04, 0x29
        /*0942*/ 	.short	(.L_925 - .L_924)


	//   ....[0]....
.L_924:
        /*0944*/ 	.word	0xffffffff


	//   ....[1]....
        /*0948*/ 	.word	0xffffffff


	//   ....[2]....
        /*094c*/ 	.word	0xffffffff


	//   ....[3]....
        /*0950*/ 	.word	0xffffffff


	//   ....[4]....
        /*0954*/ 	.word	0xffffffff


	//   ....[5]....
        /*0958*/ 	.word	0xffffffff


	//   ....[6]....
        /*095c*/ 	.word	0xffffffff


	//   ....[7]....
        /*0960*/ 	.word	0xffffffff


	//   ....[8]....
        /*0964*/ 	.word	0xffffffff


	//   ....[9]....
        /*0968*/ 	.word	0xffffffff


	//   ....[10]....
        /*096c*/ 	.word	0xffffffff


	//   ....[11]....
        /*0970*/ 	.word	0xffffffff


	//   ....[12]....
        /*0974*/ 	.word	0xffffffff


	//   ....[13]....
        /*0978*/ 	.word	0xffffffff


	//   ....[14]....
        /*097c*/ 	.word	0xffffffff


	//   ....[15]....
        /*0980*/ 	.word	0xffffffff


	//   ....[16]....
        /*0984*/ 	.word	0xffffffff


	//   ....[17]....
        /*0988*/ 	.word	0xffffffff


	//   ....[18]....
        /*098c*/ 	.word	0xffffffff


	//   ....[19]....
        /*0990*/ 	.word	0xffffffff


	//   ....[20]....
        /*0994*/ 	.word	0xffffffff


	//   ....[21]....
        /*0998*/ 	.word	0xffffffff


	//   ....[22]....
        /*099c*/ 	.word	0xffffffff


	//   ....[23]....
        /*09a0*/ 	.word	0xffffffff


	//   ....[24]....
        /*09a4*/ 	.word	0xffffffff


	//   ....[25]....
        /*09a8*/ 	.word	0xffffffff


	//   ....[26]....
        /*09ac*/ 	.word	0xffffffff


	//   ....[27]....
        /*09b0*/ 	.word	0xffffffff


	//   ....[28]....
        /*09b4*/ 	.word	0xffffffff


	//   ....[29]....
        /*09b8*/ 	.word	0xffffffff


	//   ....[30]....
        /*09bc*/ 	.word	0xffffffff


	//   ....[31]....
        /*09c0*/ 	.word	0xffffffff


	//   ....[32]....
        /*09c4*/ 	.word	0xffffffff


	//   ....[33]....
        /*09c8*/ 	.word	0xffffffff


	//   ....[34]....
        /*09cc*/ 	.word	0xffffffff


	//   ....[35]....
        /*09d0*/ 	.word	0xffffffff


	//   ....[36]....
        /*09d4*/ 	.word	0xffffffff


	//   ....[37]....
        /*09d8*/ 	.word	0xffffffff


	//   ....[38]....
        /*09dc*/ 	.word	0xffffffff


	//   ....[39]....
        /*09e0*/ 	.word	0xffffffff


	//   ....[40]....
        /*09e4*/ 	.word	0xffffffff


	//   ....[41]....
        /*09e8*/ 	.word	0xffffffff


	//   ....[42]....
        /*09ec*/ 	.word	0xffffffff


	//   ....[43]....
        /*09f0*/ 	.word	0xffffffff


	//   ....[44]....
        /*09f4*/ 	.word	0xffffffff


	//   ....[45]....
        /*09f8*/ 	.word	0xffffffff


	//   ....[46]....
        /*09fc*/ 	.word	0xffffffff


	//   ....[47]....
        /*0a00*/ 	.word	0xffffffff


	//   ....[48]....
        /*0a04*/ 	.word	0xffffffff


	//   ....[49]....
        /*0a08*/ 	.word	0xffffffff


	//   ....[50]....
        /*0a0c*/ 	.word	0xffffffff


	//   ....[51]....
        /*0a10*/ 	.word	0xffffffff


	//   ....[52]....
        /*0a14*/ 	.word	0xffffffff


	//   ....[53]....
        /*0a18*/ 	.word	0xffffffff


	//   ....[54]....
        /*0a1c*/ 	.word	0xffffffff


	//   ....[55]....
        /*0a20*/ 	.word	0xffffffff


	//   ....[56]....
        /*0a24*/ 	.word	0xffffffff


	//   ....[57]....
        /*0a28*/ 	.word	0xffffffff


	//   ....[58]....
        /*0a2c*/ 	.word	0xffffffff


	//   ....[59]....
        /*0a30*/ 	.word	0xffffffff


	//   ....[60]....
        /*0a34*/ 	.word	0xffffffff


	//   ....[61]....
        /*0a38*/ 	.word	0xffffffff


	//   ....[62]....
        /*0a3c*/ 	.word	0xffffffff


	//   ....[63]....
        /*0a40*/ 	.word	0xffffffff


	//   ....[64]....
        /*0a44*/ 	.word	0xffffffff


	//   ....[65]....
        /*0a48*/ 	.word	0xffffffff


	//   ....[66]....
        /*0a4c*/ 	.word	0xffffffff


	//   ....[67]....
        /*0a50*/ 	.word	0xffffffff


	//   ....[68]....
        /*0a54*/ 	.word	0xffffffff


	//   ....[69]....
        /*0a58*/ 	.word	0xffffffff


	//   ....[70]....
        /*0a5c*/ 	.word	0xffffffff


	//   ....[71]....
        /*0a60*/ 	.word	0xffffffff


	//   ....[72]....
        /*0a64*/ 	.word	0xffffffff


	//   ....[73]....
        /*0a68*/ 	.word	0xffffffff


	//   ....[74]....
        /*0a6c*/ 	.word	0xffffffff


	//   ....[75]....
        /*0a70*/ 	.word	0xffffffff


	//   ....[76]....
        /*0a74*/ 	.word	0xffffffff


	//   ....[77]....
        /*0a78*/ 	.word	0xffffffff


	//   ....[78]....
        /*0a7c*/ 	.word	0xffffffff


	//   ....[79]....
        /*0a80*/ 	.word	0xffffffff


	//   ....[80]....
        /*0a84*/ 	.word	0xffffffff


	//   ....[81]....
        /*0a88*/ 	.word	0xffffffff


	//   ....[82]....
        /*0a8c*/ 	.word	0xffffffff


	//   ....[83]....
        /*0a90*/ 	.word	0xffffffff


	//   ....[84]....
        /*0a94*/ 	.word	0xffffffff


	//   ....[85]....
        /*0a98*/ 	.word	0xffffffff


	//   ....[86]....
        /*0a9c*/ 	.word	0xffffffff


	//   ....[87]....
        /*0aa0*/ 	.word	0xffffffff


	//   ....[88]....
        /*0aa4*/ 	.word	0xffffffff


	//   ....[89]....
        /*0aa8*/ 	.word	0xffffffff


	//   ....[90]....
        /*0aac*/ 	.word	0xffffffff


	//   ....[91]....
        /*0ab0*/ 	.word	0xffffffff


	//   ....[92]....
        /*0ab4*/ 	.word	0xffffffff


	//   ....[93]....
        /*0ab8*/ 	.word	0xffffffff


	//   ....[94]....
        /*0abc*/ 	.word	0xffffffff


	//   ....[95]....
        /*0ac0*/ 	.word	0xffffffff


	//   ....[96]....
        /*0ac4*/ 	.word	0xffffffff


	//   ....[97]....
        /*0ac8*/ 	.word	0xffffffff


	//   ....[98]....
        /*0acc*/ 	.word	0xffffffff


	//   ....[99]....
        /*0ad0*/ 	.word	0xffffffff


	//   ....[100]....
        /*0ad4*/ 	.word	0xffffffff


	//   ....[101]....
        /*0ad8*/ 	.word	0xffffffff


	//   ....[102]....
        /*0adc*/ 	.word	0xffffffff


	//   ....[103]....
        /*0ae0*/ 	.word	0xffffffff


	//   ....[104]....
        /*0ae4*/ 	.word	0xffffffff


	//   ....[105]....
        /*0ae8*/ 	.word	0xffffffff


	//   ....[106]....
        /*0aec*/ 	.word	0x0500000f


	//   ....[107]....
        /*0af0*/ 	.word	0x0500000f


	//   ....[108]....
        /*0af4*/ 	.word	0x0500000f


	//   ....[109]....
        /*0af8*/ 	.word	0x0500000f


	//   ....[110]....
        /*0afc*/ 	.word	0x0500000f


	//   ....[111]....
        /*0b00*/ 	.word	0x0500000f


	//   ....[112]....
        /*0b04*/ 	.word	0x0500000f


	//   ....[113]....
        /*0b08*/ 	.word	0x0500000f


	//   ....[114]....
        /*0b0c*/ 	.word	0x0500000f


	//   ....[115]....
        /*0b10*/ 	.word	0x0500000f


	//   ....[116]....
        /*0b14*/ 	.word	0x0500000f


	//   ....[117]....
        /*0b18*/ 	.word	0x0500000f


	//   ....[118]....
        /*0b1c*/ 	.word	0x0500000f


	//   ....[119]....
        /*0b20*/ 	.word	0x0500000f


	//   ....[120]....
        /*0b24*/ 	.word	0x0500000f


	//   ....[121]....
        /*0b28*/ 	.word	0x0500000f


	//   ....[122]....
        /*0b2c*/ 	.word	0x0500000f


	//   ....[123]....
        /*0b30*/ 	.word	0x0500000f


	//   ....[124]....
        /*0b34*/ 	.word	0x0500000f


	//   ....[125]....
        /*0b38*/ 	.word	0x0500000f


	//   ....[126]....
        /*0b3c*/ 	.word	0x0500000f


	//   ....[127]....
        /*0b40*/ 	.word	0x0500000f


	//   ....[128]....
        /*0b44*/ 	.word	0x0500000f


	//   ....[129]....
        /*0b48*/ 	.word	0x0500000f


	//   ....[130]....
        /*0b4c*/ 	.word	0x0500000f


	//   ....[131]....
        /*0b50*/ 	.word	0x0500000f


	//   ....[132]....
        /*0b54*/ 	.word	0x0500000f


	//   ....[133]....
        /*0b58*/ 	.word	0x0500000f


	//   ....[134]....
        /*0b5c*/ 	.word	0x0500000f


	//   ....[135]....
        /*0b60*/ 	.word	0x0500000f


	//   ....[136]....
        /*0b64*/ 	.word	0x0500000f


	//   ....[137]....
        /*0b68*/ 	.word	0x0500000f


	//   ....[138]....
        /*0b6c*/ 	.word	0x0500000f


	//   ....[139]....
        /*0b70*/ 	.word	0x0500000f


	//   ....[140]....
        /*0b74*/ 	.word	0x0500000f


	//   ....[141]....
        /*0b78*/ 	.word	0x0500000f


	//   ....[142]....
        /*0b7c*/ 	.word	0x0500000f


	//   ....[143]....
        /*0b80*/ 	.word	0x0500000f


	//   ....[144]....
        /*0b84*/ 	.word	0x0500000f


	//   ....[145]....
        /*0b88*/ 	.word	0x0500000f


	//   ....[146]....
        /*0b8c*/ 	.word	0x0500000f


	//   ....[147]....
        /*0b90*/ 	.word	0x0500000f


	//   ....[148]....
        /*0b94*/ 	.word	0x0500000f


	//   ....[149]....
        /*0b98*/ 	.word	0x0500000f


	//   ....[150]....
        /*0b9c*/ 	.word	0x0500000f


	//   ....[151]....
        /*0ba0*/ 	.word	0x0500000f


	//   ....[152]....
        /*0ba4*/ 	.word	0x0500000f


	//   ....[153]....
        /*0ba8*/ 	.word	0x0500000f


	//   ....[154]....
        /*0bac*/ 	.word	0x0500000f


	//   ....[155]....
        /*0bb0*/ 	.word	0x0500000f


	//   ....[156]....
        /*0bb4*/ 	.word	0x0500000f


	//   ....[157]....
        /*0bb8*/ 	.word	0x0500000f


	//   ....[158]....
        /*0bbc*/ 	.word	0x0500000f


	//   ....[159]....
        /*0bc0*/ 	.word	0x0500000f


	//   ....[160]....
        /*0bc4*/ 	.word	0x0500000f


	//   ....[161]....
        /*0bc8*/ 	.word	0x0500000f


	//   ....[162]....
        /*0bcc*/ 	.word	0x0500000f


	//   ....[163]....
        /*0bd0*/ 	.word	0x0500000f


	//   ....[164]....
        /*0bd4*/ 	.word	0x0500000f


	//   ....[165]....
        /*0bd8*/ 	.word	0x0500000f


	//   ....[166]....
        /*0bdc*/ 	.word	0x0500000f


	//   ....[167]....
        /*0be0*/ 	.word	0x0500000f


	//   ....[168]....
        /*0be4*/ 	.word	0x0500000f


	//   ....[169]....
        /*0be8*/ 	.word	0x0500000f


	//   ....[170]....
        /*0bec*/ 	.word	0x0500000f


	//   ....[171]....
        /*0bf0*/ 	.word	0x0500000f


	//----- nvinfo : EIATTR_COOP_GROUP_INSTR_OFFSETS
	.align		4
.L_925:
        /*0bf4*/ 	.byte	0x04, 0x28
        /*0bf6*/ 	.short	(.L_927 - .L_926)


	//   ....[0]....
.L_926:
        /*0bf8*/ 	.word	0x00000070


	//   ....[1]....
        /*0bfc*/ 	.word	0x000001a0


	//   ....[2]....
        /*0c00*/ 	.word	0x000001f0


	//   ....[3]....
        /*0c04*/ 	.word	0x00000420


	//   ....[4]....
        /*0c08*/ 	.word	0x00000580


	//   ....[5]....
        /*0c0c*/ 	.word	0x000006a0


	//   ....[6]....
        /*0c10*/ 	.word	0x00000800


	//   ....[7]....
        /*0c14*/ 	.word	0x0000cac0


	//   ....[8]....
        /*0c18*/ 	.word	0x0000d0d0


	//   ....[9]....
        /*0c1c*/ 	.word	0x0000d0e0


	//   ....[10]....
        /*0c20*/ 	.word	0x0000d0f0


	//   ....[11]....
        /*0c24*/ 	.word	0x0000d100


	//   ....[12]....
        /*0c28*/ 	.word	0x0000eb80


	//   ....[13]....
        /*0c2c*/ 	.word	0x0000eb90


	//   ....[14]....
        /*0c30*/ 	.word	0x0000eba0


	//   ....[15]....
        /*0c34*/ 	.word	0x0000ebb0


	//   ....[16]....
        /*0c38*/ 	.word	0x000152f0


	//   ....[17]....
        /*0c3c*/ 	.word	0x00015310


	//   ....[18]....
        /*0c40*/ 	.word	0x00015780


	//   ....[19]....
        /*0c44*/ 	.word	0x000157c0


	//   ....[20]....
        /*0c48*/ 	.word	0x0001b800


	//   ....[21]....
        /*0c4c*/ 	.word	0x0001b860


	//   ....[22]....
        /*0c50*/ 	.word	0x0001c1b0


	//   ....[23]....
        /*0c54*/ 	.word	0x0001c2a0


	//   ....[24]....
        /*0c58*/ 	.word	0x0001dd20


	//   ....[25]....
        /*0c5c*/ 	.word	0x0001dd50


	//   ....[26]....
        /*0c60*/ 	.word	0x0001de20


	//   ....[27]....
        /*0c64*/ 	.word	0x0001de40


	//   ....[28]....
        /*0c68*/ 	.word	0x0001ef80


	//   ....[29]....
        /*0c6c*/ 	.word	0x0001efa0


	//   ....[30]....
        /*0c70*/ 	.word	0x0001efb0


	//   ....[31]....
        /*0c74*/ 	.word	0x0001efc0


	//   ....[32]....
        /*0c78*/ 	.word	0x0001f700


	//   ....[33]....
        /*0c7c*/ 	.word	0x0001f710


	//   ....[34]....
        /*0c80*/ 	.word	0x0001f820


	//   ....[35]....
        /*0c84*/ 	.word	0x0001f830


	//   ....[36]....
        /*0c88*/ 	.word	0x0001f950


	//   ....[37]....
        /*0c8c*/ 	.word	0x0001f960


	//   ....[38]....
        /*0c90*/ 	.word	0x0001fa80


	//   ....[39]....
        /*0c94*/ 	.word	0x0001fa90


	//   ....[40]....
        /*0c98*/ 	.word	0x00020050


	//   ....[41]....
        /*0c9c*/ 	.word	0x00020060


	//   ....[42]....
        /*0ca0*/ 	.word	0x000204f0


	//   ....[43]....
        /*0ca4*/ 	.word	0x00020500


	//   ....[44]....
        /*0ca8*/ 	.word	0x00021280


	//   ....[45]....
        /*0cac*/ 	.word	0x00021290


	//   ....[46]....
        /*0cb0*/ 	.word	0x000213b0


	//   ....[47]....
        /*0cb4*/ 	.word	0x000213c0


	//   ....[48]....
        /*0cb8*/ 	.word	0x000214e0


	//   ....[49]....
        /*0cbc*/ 	.word	0x000214f0


	//   ....[50]....
        /*0cc0*/ 	.word	0x00021610


	//   ....[51]....
        /*0cc4*/ 	.word	0x00021620


	//   ....[52]....
        /*0cc8*/ 	.word	0x000217a0


	//   ....[53]....
        /*0ccc*/ 	.word	0x000219e0


	//   ....[54]....
        /*0cd0*/ 	.word	0x00021a10


	//   ....[55]....
        /*0cd4*/ 	.word	0x00021a40


	//   ....[56]....
        /*0cd8*/ 	.word	0x00021a70


	//   ....[57]....
        /*0cdc*/ 	.word	0x00021aa0


	//   ....[58]....
        /*0ce0*/ 	.word	0x00021ad0


	//   ....[59]....
        /*0ce4*/ 	.word	0x00021c80


	//   ....[60]....
        /*0ce8*/ 	.word	0x00021cb0


	//   ....[61]....
        /*0cec*/ 	.word	0x00021ce0


	//   ....[62]....
        /*0cf0*/ 	.word	0x00021d10


	//   ....[63]....
        /*0cf4*/ 	.word	0x00021d40


	//   ....[64]....
        /*0cf8*/ 	.word	0x00021d70


	//   ....[65]....
        /*0cfc*/ 	.word	0x00021e00


	//   ....[66]....
        /*0d00*/ 	.word	0x00021e30


	//   ....[67]....
        /*0d04*/ 	.word	0x00021e40


	//   ....[68]....
        /*0d08*/ 	.word	0x00021ef0


	//   ....[69]....
        /*0d0c*/ 	.word	0x000230b0


	//   ....[70]....
        /*0d10*/ 	.word	0x00024a60


	//   ....[71]....
        /*0d14*/ 	.word	0x000255e0


	//   ....[72]....
        /*0d18*/ 	.word	0x00025630


	//   ....[73]....
        /*0d1c*/ 	.word	0x000256e0


	//   ....[74]....
        /*0d20*/ 	.word	0x000256f0


	//   ....[75]....
        /*0d24*/ 	.word	0x00025780


	//   ....[76]....
        /*0d28*/ 	.word	0x00025790


	//   ....[77]....
        /*0d2c*/ 	.word	0x00025820


	//   ....[78]....
        /*0d30*/ 	.word	0x00025830


	//   ....[79]....
        /*0d34*/ 	.word	0x000258c0


	//   ....[80]....
        /*0d38*/ 	.word	0x000258d0


	//   ....[81]....
        /*0d3c*/ 	.word	0x00025960


	//   ....[82]....
        /*0d40*/ 	.word	0x00025970


	//   ....[83]....
        /*0d44*/ 	.word	0x00025a00


	//   ....[84]....
        /*0d48*/ 	.word	0x00025a10


	//   ....[85]....
        /*0d4c*/ 	.word	0x00025a60


	//   ....[86]....
        /*0d50*/ 	.word	0x00025a90


	//   ....[87]....
        /*0d54*/ 	.word	0x000283f0


	//   ....[88]....
        /*0d58*/ 	.word	0x00028460


	//   ....[89]....
        /*0d5c*/ 	.word	0x00028490


	//   ....[90]....
        /*0d60*/ 	.word	0x000284a0


	//   ....[91]....
        /*0d64*/ 	.word	0x000284d0


	//   ....[92]....
        /*0d68*/ 	.word	0x00028500


	//   ....[93]....
        /*0d6c*/ 	.word	0x00028530


	//   ....[94]....
        /*0d70*/ 	.word	0x00028560


	//   ....[95]....
        /*0d74*/ 	.word	0x00028740


	//   ....[96]....
        /*0d78*/ 	.word	0x00028770


	//   ....[97]....
        /*0d7c*/ 	.word	0x000287a0


	//   ....[98]....
        /*0d80*/ 	.word	0x000287d0


	//   ....[99]....
        /*0d84*/ 	.word	0x00028800


	//   ....[100]....
        /*0d88*/ 	.word	0x00028830


	//   ....[101]....
        /*0d8c*/ 	.word	0x000288f0


	//   ....[102]....
        /*0d90*/ 	.word	0x00028910


	//   ....[103]....
        /*0d94*/ 	.word	0x00028920


	//   ....[104]....
        /*0d98*/ 	.word	0x00028980


	//   ....[105]....
        /*0d9c*/ 	.word	0x00029090


	//   ....[106]....
        /*0da0*/ 	.word	0x00029500


	//   ....[107]....
        /*0da4*/ 	.word	0x000295b0


	//   ....[108]....
        /*0da8*/ 	.word	0x00029640


	//   ....[109]....
        /*0dac*/ 	.word	0x00029690


	//   ....[110]....
        /*0db0*/ 	.word	0x000296e0


	//   ....[111]....
        /*0db4*/ 	.word	0x000297c0


	//   ....[112]....
        /*0db8*/ 	.word	0x00029850


	//   ....[113]....
        /*0dbc*/ 	.word	0x000298a0


	//   ....[114]....
        /*0dc0*/ 	.word	0x000298f0


	//   ....[115]....
        /*0dc4*/ 	.word	0x00029b00


	//   ....[116]....
        /*0dc8*/ 	.word	0x00029b50


	//   ....[117]....
        /*0dcc*/ 	.word	0x00029be0


	//   ....[118]....
        /*0dd0*/ 	.word	0x00029c70


	//   ....[119]....
        /*0dd4*/ 	.word	0x00029d00


	//   ....[120]....
        /*0dd8*/ 	.word	0x00029d90


	//   ....[121]....
        /*0ddc*/ 	.word	0x00029e20


	//   ....[122]....
        /*0de0*/ 	.word	0x00029eb0


	//   ....[123]....
        /*0de4*/ 	.word	0x00029f30


	//   ....[124]....
        /*0de8*/ 	.word	0x00029f80


	//   ....[125]....
        /*0dec*/ 	.word	0x0002a010


	//   ....[126]....
        /*0df0*/ 	.word	0x0002a0a0


	//   ....[127]....
        /*0df4*/ 	.word	0x0002a120


	//   ....[128]....
        /*0df8*/ 	.word	0x0002a170


	//   ....[129]....
        /*0dfc*/ 	.word	0x0002a200


	//   ....[130]....
        /*0e00*/ 	.word	0x0002a290


	//   ....[131]....
        /*0e04*/ 	.word	0x0002a320


	//   ....[132]....
        /*0e08*/ 	.word	0x0002a3b0


	//   ....[133]....
        /*0e0c*/ 	.word	0x0002a440


	//   ....[134]....
        /*0e10*/ 	.word	0x0002a4d0


	//   ....[135]....
        /*0e14*/ 	.word	0x0002a590


	//   ....[136]....
        /*0e18*/ 	.word	0x0002a880


	//   ....[137]....
        /*0e1c*/ 	.word	0x0002aa60


	//   ....[138]....
        /*0e20*/ 	.word	0x0002aab0


	//   ....[139]....
        /*0e24*/ 	.word	0x0002abd0


	//   ....[140]....
        /*0e28*/ 	.word	0x0002ac20


	//   ....[141]....
        /*0e2c*/ 	.word	0x0002ad40


	//   ....[142]....
        /*0e30*/ 	.word	0x0002ad90


	//   ....[143]....
        /*0e34*/ 	.word	0x0002aeb0


	//   ....[144]....
        /*0e38*/ 	.word	0x0002af00


	//   ....[145]....
        /*0e3c*/ 	.word	0x0002b020


	//   ....[146]....
        /*0e40*/ 	.word	0x0002b070


	//   ....[147]....
        /*0e44*/ 	.word	0x0002b190


	//   ....[148]....
        /*0e48*/ 	.word	0x0002b1e0


	//   ....[149]....
        /*0e4c*/ 	.word	0x0002b300


	//   ....[150]....
        /*0e50*/ 	.word	0x0002b350


	//   ....[151]....
        /*0e54*/ 	.word	0x0002b450


	//   ....[152]....
        /*0e58*/ 	.word	0x0002b4a0


	//   ....[153]....
        /*0e5c*/ 	.word	0x0002b7d0


	//   ....[154]....
        /*0e60*/ 	.word	0x0002b880


	//   ....[155]....
        /*0e64*/ 	.word	0x0002ba00


	//   ....[156]....
        /*0e68*/ 	.word	0x0002ba90


	//   ....[157]....
        /*0e6c*/ 	.word	0x0002bb10


	//   ....[158]....
        /*0e70*/ 	.word	0x0002bb90


	//   ....[159]....
        /*0e74*/ 	.word	0x0002bc10


	//   ....[160]....
        /*0e78*/ 	.word	0x0002bca0


	//   ....[161]....
        /*0e7c*/ 	.word	0x0002bd40


	//   ....[162]....
        /*0e80*/ 	.word	0x0002be10


	//   ....[163]....
        /*0e84*/ 	.word	0x0002be90


	//   ....[164]....
        /*0e88*/ 	.word	0x0002bf10


	//   ....[165]....
        /*0e8c*/ 	.word	0x0002bf90


	//   ....[166]....
        /*0e90*/ 	.word	0x0002c020


	//   ....[167]....
        /*0e94*/ 	.word	0x0002c0a0


	//   ....[168]....
        /*0e98*/ 	.word	0x0002c140


	//   ....[169]....
        /*0e9c*/ 	.word	0x0002c190


	//   ....[170]....
        /*0ea0*/ 	.word	0x0002c220


	//   ....[171]....
        /*0ea4*/ 	.word	0x0002c350


	//----- nvinfo : EIATTR_REG_RECONFIG
	.align		4
.L_927:
        /*0ea8*/ 	.byte	0x01, 0x54
	.zero		2


	//----- nvinfo : EIATTR_SYSCALL_OFFSETS
	.align		4
        /*0eac*/ 	.byte	0x04, 0x46
        /*0eae*/ 	.short	(.L_929 - .L_928)


	//   ....[0]....
.L_928:
        /*0eb0*/ 	.word	0x00001e50


	//   ....[1]....
        /*0eb4*/ 	.word	0x00001fa0


	//   ....[2]....
        /*0eb8*/ 	.word	0x0000cc90


	//   ....[3]....
        /*0ebc*/ 	.word	0x0000d020


	//   ....[4]....
        /*0ec0*/ 	.word	0x00024670


	//   ....[5]....
        /*0ec4*/ 	.word	0x000247c0


	//   ....[6]....
        /*0ec8*/ 	.word	0x000248b0


	//   ....[7]....
        /*0ecc*/ 	.word	0x000251d0


	//----- nvinfo : EIATTR_MBARRIER_INSTR_OFFSETS
	.align		4
.L_929:
        /*0ed0*/ 	.byte	0x04, 0x39
        /*0ed2*/ 	.short	(.L_931 - .L_930)


	//   ....[0]....
.L_930:
        /*0ed4*/ 	.word	0x000002d0
        /*0ed8*/ 	.word	0x000000ff
        /*0edc*/ 	.word	0x00034800
        /*0ee0*/ 	.short	0x0100
        /*0ee2*/ 	.byte	0x08
	.zero		1


	//   ....[1]....
        /*0ee4*/ 	.word	0x000002e0
        /*0ee8*/ 	.word	0x000000ff
        /*0eec*/ 	.word	0x00034820
        /*0ef0*/ 	.short	0x0100
        /*0ef2*/ 	.byte	0x08
	.zero		1


	//   ....[2]....
        /*0ef4*/ 	.word	0x000003d0
        /*0ef8*/ 	.word	0x000000ff
        /*0efc*/ 	.word	0x00034830
        /*0f00*/ 	.short	0x0100
        /*0f02*/ 	.byte	0x08
	.zero		1


	//   ....[3]....
        /*0f04*/ 	.word	0x000003e0
        /*0f08*/ 	.word	0x000000ff
        /*0f0c*/ 	.word	0x00034840
        /*0f10*/ 	.short	0x0100
        /*0f12*/ 	.byte	0x08
	.zero		1


	//   ....[4]....
        /*0f14*/ 	.word	0x000003f0
        /*0f18*/ 	.word	0x000000ff
        /*0f1c*/ 	.word	0x00034838
        /*0f20*/ 	.short	0x0100
        /*0f22*/ 	.byte	0x08
	.zero		1


	//   ....[5]....
        /*0f24*/ 	.word	0x00000400
        /*0f28*/ 	.word	0x000000ff
        /*0f2c*/ 	.word	0x00034848
        /*0f30*/ 	.short	0x0100
        /*0f32*/ 	.byte	0x08
	.zero		1


	//   ....[6]....
        /*0f34*/ 	.word	0x00000530
        /*0f38*/ 	.word	0x000000ff
        /*0f3c*/ 	.word	0x00034850
        /*0f40*/ 	.short	0x0100
        /*0f42*/ 	.byte	0x08
	.zero		1


	//   ....[7]....
        /*0f44*/ 	.word	0x00000540
        /*0f48*/ 	.word	0x000000ff
        /*0f4c*/ 	.word	0x00034860
        /*0f50*/ 	.short	0x0100
        /*0f52*/ 	.byte	0x08
	.zero		1


	//   ....[8]....
        /*0f54*/ 	.word	0x00000550
        /*0f58*/ 	.word	0x000000ff
        /*0f5c*/ 	.word	0x00034858
        /*0f60*/ 	.short	0x0100
        /*0f62*/ 	.byte	0x08
	.zero		1


	//   ....[9]....
        /*0f64*/ 	.word	0x00000560
        /*0f68*/ 	.word	0x000000ff
        /*0f6c*/ 	.word	0x00034868
        /*0f70*/ 	.short	0x0100
        /*0f72*/ 	.byte	0x08
	.zero		1


	//   ....[10]....
        /*0f74*/ 	.word	0x00000650
        /*0f78*/ 	.word	0x000000ff
        /*0f7c*/ 	.word	0x00034870
        /*0f80*/ 	.short	0x0100
        /*0f82*/ 	.byte	0x06
	.zero		1


	//   ....[11]....
        /*0f84*/ 	.word	0x00000660
        /*0f88*/ 	.word	0x000000ff
        /*0f8c*/ 	.word	0x00034880
        /*0f90*/ 	.short	0x0100
        /*0f92*/ 	.byte	0x06
	.zero		1


	//   ....[12]....
        /*0f94*/ 	.word	0x00000670
        /*0f98*/ 	.word	0x000000ff
        /*0f9c*/ 	.word	0x00034878
        /*0fa0*/ 	.short	0x0100
        /*0fa2*/ 	.byte	0x06
	.zero		1


	//   ....[13]....
        /*0fa4*/ 	.word	0x00000680
        /*0fa8*/ 	.word	0x000000ff
        /*0fac*/ 	.word	0x00034888
        /*0fb0*/ 	.short	0x0100
        /*0fb2*/ 	.byte	0x06
	.zero		1


	//   ....[14]....
        /*0fb4*/ 	.word	0x000007b0
        /*0fb8*/ 	.word	0x000000ff
        /*0fbc*/ 	.word	0x00034890
        /*0fc0*/ 	.short	0x0100
        /*0fc2*/ 	.byte	0x08
	.zero		1


	//   ....[15]....
        /*0fc4*/ 	.word	0x000007c0
        /*0fc8*/ 	.word	0x000000ff
        /*0fcc*/ 	.word	0x000348a0
        /*0fd0*/ 	.short	0x0100
        /*0fd2*/ 	.byte	0x08
	.zero		1


	//   ....[16]....
        /*0fd4*/ 	.word	0x000007d0
        /*0fd8*/ 	.word	0x000000ff
        /*0fdc*/ 	.word	0x00034898
        /*0fe0*/ 	.short	0x0100
        /*0fe2*/ 	.byte	0x08
	.zero		1


	//   ....[17]....
        /*0fe4*/ 	.word	0x000007e0
        /*0fe8*/ 	.word	0x000000ff
        /*0fec*/ 	.word	0x000348a8
        /*0ff0*/ 	.short	0x0100
        /*0ff2*/ 	.byte	0x08
	.zero		1


	//   ....[18]....
        /*0ff4*/ 	.word	0x00000910
        /*0ff8*/ 	.word	0x000000ff
        /*0ffc*/ 	.word	0x000348b0
        /*1000*/ 	.short	0x0100
        /*1002*/ 	.byte	0x08
	.zero		1


	//   ....[19]....
        /*1004*/ 	.word	0x00000920
        /*1008*/ 	.word	0x000000ff
        /*100c*/ 	.word	0x000348c0
        /*1010*/ 	.short	0x0100
        /*1012*/ 	.byte	0x08
	.zero		1


	//   ....[20]....
        /*1014*/ 	.word	0x00000930
        /*1018*/ 	.word	0x000000ff
        /*101c*/ 	.word	0x000348b8
        /*1020*/ 	.short	0x0100
        /*1022*/ 	.byte	0x08
	.zero		1


	//   ....[21]....
        /*1024*/ 	.word	0x00000940
        /*1028*/ 	.word	0x000000ff
        /*102c*/ 	.word	0x000348c8
        /*1030*/ 	.short	0x0100
        /*1032*/ 	.byte	0x08
	.zero		1


	//   ....[22]....
        /*1034*/ 	.word	0x00004180
        /*1038*/ 	.word	0x00000003
        /*103c*/ 	.word	0x00034890
        /*1040*/ 	.short	0x010a
        /*1042*/ 	.byte	0x3f
	.zero		1


	//   ....[23]....
        /*1044*/ 	.word	0x00007be0
        /*1048*/ 	.word	0x00000003
        /*104c*/ 	.word	0x00034890
        /*1050*/ 	.short	0x010a
        /*1052*/ 	.byte	0x3f
	.zero		1


	//   ....[24]....
        /*1054*/ 	.word	0x0000b170
        /*1058*/ 	.word	0x00000003
        /*105c*/ 	.word	0x00034890
        /*1060*/ 	.short	0x010a
        /*1062*/ 	.byte	0x3f
	.zero		1


	//   ....[25]....
        /*1064*/ 	.word	0x0000bb00
        /*1068*/ 	.word	0x0000002c
        /*106c*/ 	.word	0x00000000
        /*1070*/ 	.short	0x0101
        /*1072*/ 	.byte	0x3f
	.zero		1


	//   ....[26]....
        /*1074*/ 	.word	0x0000bb40
        /*1078*/ 	.word	0x00000003
        /*107c*/ 	.word	0x000348b0
        /*1080*/ 	.short	0x010a
        /*1082*/ 	.byte	0x3f
	.zero		1


	//   ....[27]....
        /*1084*/ 	.word	0x0000c4a0
        /*1088*/ 	.word	0x00000003
        /*108c*/ 	.word	0x00000000
        /*1090*/ 	.short	0x0101
        /*1092*/ 	.byte	0x3f
	.zero		1


	//   ....[28]....
        /*1094*/ 	.word	0x0000cd20
        /*1098*/ 	.word	0x00000002
        /*109c*/ 	.word	0x00034800
        /*10a0*/ 	.short	0x010a
        /*10a2*/ 	.byte	0x3f
	.zero		1


	//   ....[29]....
        /*10a4*/ 	.word	0x0000cd70
        /*10a8*/ 	.word	0x00000002
        /*10ac*/ 	.word	0x00034800
        /*10b0*/ 	.short	0x010a
        /*10b2*/ 	.byte	0x3f
	.zero		1


	//   ....[30]....
        /*10b4*/ 	.word	0x0000d3a0
        /*10b8*/ 	.word	0x00000002
        /*10bc*/ 	.word	0x00034800
        /*10c0*/ 	.short	0x010a
        /*10c2*/ 	.byte	0x3f
	.zero		1


	//   ....[31]....
        /*10c4*/ 	.word	0x0000ee10
        /*10c8*/ 	.word	0x00000002
        /*10cc*/ 	.word	0x00034800
        /*10d0*/ 	.short	0x010a
        /*10d2*/ 	.byte	0x3f
	.zero		1


	//   ....[32]....
        /*10d4*/ 	.word	0x00010ae0
        /*10d8*/ 	.word	0x00000000
        /*10dc*/ 	.word	0x00034830
        /*10e0*/ 	.short	0x010a
        /*10e2*/ 	.byte	0x3f
	.zero		1


	//   ....[33]....
        /*10e4*/ 	.word	0x00010b60
        /*10e8*/ 	.word	0x00000000
        /*10ec*/ 	.word	0x00034830
        /*10f0*/ 	.short	0x010a
        /*10f2*/ 	.byte	0x3f
	.zero		1


	//   ....[34]....
        /*10f4*/ 	.word	0x00015f40
        /*10f8*/ 	.word	0x00000003
        /*10fc*/ 	.word	0x00000000
        /*1100*/ 	.short	0x0101
        /*1102*/ 	.byte	0x3f
	.zero		1


	//   ....[35]....
        /*1104*/ 	.word	0x00017250
        /*1108*/ 	.word	0x00000008
        /*110c*/ 	.word	0x00034830
        /*1110*/ 	.short	0x010a
        /*1112*/ 	.byte	0x3f
	.zero		1


	//   ....[36]....
        /*1114*/ 	.word	0x000172a0
        /*1118*/ 	.word	0x00000008
        /*111c*/ 	.word	0x00034830
        /*1120*/ 	.short	0x010a
        /*1122*/ 	.byte	0x3f
	.zero		1


	//   ....[37]....
        /*1124*/ 	.word	0x0001a790
        /*1128*/ 	.word	0x00000008
        /*112c*/ 	.word	0x00034850
        /*1130*/ 	.short	0x010a
        /*1132*/ 	.byte	0x3f
	.zero		1


	//   ....[38]....
        /*1134*/ 	.word	0x0001a7d0
        /*1138*/ 	.word	0x00000008
        /*113c*/ 	.word	0x00034850
        /*1140*/ 	.short	0x010a
        /*1142*/ 	.byte	0x3f
	.zero		1


	//   ....[39]....
        /*1144*/ 	.word	0x0001c960
        /*1148*/ 	.word	0x00000082
        /*114c*/ 	.word	0x00000000
        /*1150*/ 	.short	0x0101
        /*1152*/ 	.byte	0x3f
	.zero		1


	//   ....[40]....
        /*1154*/ 	.word	0x0001c9b0
        /*1158*/ 	.word	0x00000007
        /*115c*/ 	.word	0x00000000
        /*1160*/ 	.short	0x0101
        /*1162*/ 	.byte	0x3f
	.zero		1


	//   ....[41]....
        /*1164*/ 	.word	0x0001d7a0
        /*1168*/ 	.word	0x0000000a
        /*116c*/ 	.word	0x00034850
        /*1170*/ 	.short	0x010a
        /*1172*/ 	.byte	0x3f
	.zero		1


	//   ....[42]....
        /*1174*/ 	.word	0x0001d820
        /*1178*/ 	.word	0x0000000a
        /*117c*/ 	.word	0x00034850
        /*1180*/ 	.short	0x010a
        /*1182*/ 	.byte	0x3f
	.zero		1


	//   ....[43]....
        /*1184*/ 	.word	0x0001df50
        /*1188*/ 	.word	0x0000000a
        /*118c*/ 	.word	0x00000000
        /*1190*/ 	.short	0x0101
        /*1192*/ 	.byte	0x3f
	.zero		1


	//   ....[44]....
        /*1194*/ 	.word	0x0001f630
        /*1198*/ 	.word	0x00000000
        /*119c*/ 	.word	0x00000000
        /*11a0*/ 	.short	0x0101
        /*11a2*/ 	.byte	0x3f
	.zero		1


	//   ....[45]....
        /*11a4*/ 	.word	0x0001fe40
        /*11a8*/ 	.word	0x00000008
        /*11ac*/ 	.word	0x00000000
        /*11b0*/ 	.short	0x0101
        /*11b2*/ 	.byte	0x3f
	.zero		1


	//   ....[46]....
        /*11b4*/ 	.word	0x00023190
        /*11b8*/ 	.word	0x00000012
        /*11bc*/ 	.word	0x00034820
        /*11c0*/ 	.short	0x010a
        /*11c2*/ 	.byte	0x3f
	.zero		1


	//   ....[47]....
        /*11c4*/ 	.word	0x00023260
        /*11c8*/ 	.word	0x00000005
        /*11cc*/ 	.word	0x000348a0
        /*11d0*/ 	.short	0x010a
        /*11d2*/ 	.byte	0x3f
	.zero		1


	//   ....[48]....
        /*11d4*/ 	.word	0x00023590
        /*11d8*/ 	.word	0x00000005
        /*11dc*/ 	.word	0x000348c0
        /*11e0*/ 	.short	0x010a
        /*11e2*/ 	.byte	0x3f
	.zero		1


	//   ....[49]....
        /*11e4*/ 	.word	0x000239f0
        /*11e8*/ 	.word	0x00000006
        /*11ec*/ 	.word	0x000348a0
        /*11f0*/ 	.short	0x010a
        /*11f2*/ 	.byte	0x3f
	.zero		1


	//   ....[50]....
        /*11f4*/ 	.word	0x00023d40
        /*11f8*/ 	.word	0x00000006
        /*11fc*/ 	.word	0x000348c0
        /*1200*/ 	.short	0x010a
        /*1202*/ 	.byte	0x3f
	.zero		1


	//   ....[51]....
        /*1204*/ 	.word	0x00024ce0
        /*1208*/ 	.word	0x00000000
        /*120c*/ 	.word	0x00034840
        /*1210*/ 	.short	0x010a
        /*1212*/ 	.byte	0x3f
	.zero		1


	//   ....[52]....
        /*1214*/ 	.word	0x00025b70
        /*1218*/ 	.word	0x00000012
        /*121c*/ 	.word	0x00034800
        /*1220*/ 	.short	0x0107
        /*1222*/ 	.byte	0x3f
	.zero		1


	//   ....[53]....
        /*1224*/ 	.word	0x00025c70
        /*1228*/ 	.word	0x00000012
        /*122c*/ 	.word	0x00034800
        /*1230*/ 	.short	0x0101
        /*1232*/ 	.byte	0x3f
	.zero		1


	//   ....[54]....
        /*1234*/ 	.word	0x00025c90
        /*1238*/ 	.word	0x00000012
        /*123c*/ 	.word	0x00034820
        /*1240*/ 	.short	0x010a
        /*1242*/ 	.byte	0x3f
	.zero		1


	//   ....[55]....
        /*1244*/ 	.word	0x00026060
        /*1248*/ 	.word	0x00000003
        /*124c*/ 	.word	0x00034840
        /*1250*/ 	.short	0x010a
        /*1252*/ 	.byte	0x3f
	.zero		1


	//   ....[56]....
        /*1254*/ 	.word	0x000263f0
        /*1258*/ 	.word	0x00000002
        /*125c*/ 	.word	0x00034860
        /*1260*/ 	.short	0x010a
        /*1262*/ 	.byte	0x3f
	.zero		1


	//   ....[57]....
        /*1264*/ 	.word	0x00026ab0
        /*1268*/ 	.word	0x00000003
        /*126c*/ 	.word	0x00034840
        /*1270*/ 	.short	0x010a
        /*1272*/ 	.byte	0x3f
	.zero		1


	//   ....[58]....
        /*1274*/ 	.word	0x00026e40
        /*1278*/ 	.word	0x00000002
        /*127c*/ 	.word	0x00034860
        /*1280*/ 	.short	0x010a
        /*1282*/ 	.byte	0x3f
	.zero		1


	//   ....[59]....
        /*1284*/ 	.word	0x00027460
        /*1288*/ 	.word	0x00000002
        /*128c*/ 	.word	0x00034840
        /*1290*/ 	.short	0x010a
        /*1292*/ 	.byte	0x3f
	.zero		1


	//   ....[60]....
        /*1294*/ 	.word	0x000277e0
        /*1298*/ 	.word	0x00000002
        /*129c*/ 	.word	0x00034860
        /*12a0*/ 	.short	0x010a
        /*12a2*/ 	.byte	0x3f
	.zero		1


	//   ....[61]....
        /*12a4*/ 	.word	0x00027da0
        /*12a8*/ 	.word	0x00000000
        /*12ac*/ 	.word	0x00034860
        /*12b0*/ 	.short	0x010a
        /*12b2*/ 	.byte	0x3f
	.zero		1


	//   ....[62]....
        /*12b4*/ 	.word	0x00029010
        /*12b8*/ 	.word	0x00000000
        /*12bc*/ 	.word	0x00034820
        /*12c0*/ 	.short	0x010a
        /*12c2*/ 	.byte	0x3f
	.zero		1


	//   ....[63]....
        /*12c4*/ 	.word	0x000291f0
        /*12c8*/ 	.word	0x00000006
        /*12cc*/ 	.word	0x00000000
        /*12d0*/ 	.short	0x010a
        /*12d2*/ 	.byte	0x3f
	.zero		1


	//   ....[64]....
        /*12d4*/ 	.word	0x00029220
        /*12d8*/ 	.word	0x00000007
        /*12dc*/ 	.word	0x00000000
        /*12e0*/ 	.short	0x010a
        /*12e2*/ 	.byte	0x3f
	.zero		1


	//   ....[65]....
        /*12e4*/ 	.word	0x00029280
        /*12e8*/ 	.word	0x00000004
        /*12ec*/ 	.word	0x00000000
        /*12f0*/ 	.short	0x010a
        /*12f2*/ 	.byte	0x3f
	.zero		1


	//   ....[66]....
        /*12f4*/ 	.word	0x000292b0
        /*12f8*/ 	.word	0x00000003
        /*12fc*/ 	.word	0x00000000
        /*1300*/ 	.short	0x010a
        /*1302*/ 	.byte	0x3f
	.zero		1


	//   ....[67]....
        /*1304*/ 	.word	0x00029310
        /*1308*/ 	.word	0x00000003
        /*130c*/ 	.word	0x00034890
        /*1310*/ 	.short	0x010a
        /*1312*/ 	.byte	0x3f
	.zero		1


	//   ....[68]....
        /*1314*/ 	.word	0x00029360
        /*1318*/ 	.word	0x00000003
        /*131c*/ 	.word	0x00034890
        /*1320*/ 	.short	0x010a
        /*1322*/ 	.byte	0x3f
	.zero		1


	//   ....[69]....
        /*1324*/ 	.word	0x000293b0
        /*1328*/ 	.word	0x00000003
        /*132c*/ 	.word	0x00034890
        /*1330*/ 	.short	0x010a
        /*1332*/ 	.byte	0x3f
	.zero		1


	//   ....[70]....
        /*1334*/ 	.word	0x00029400
        /*1338*/ 	.word	0x00000003
        /*133c*/ 	.word	0x000348b0
        /*1340*/ 	.short	0x010a
        /*1342*/ 	.byte	0x3f
	.zero		1


	//   ....[71]....
        /*1344*/ 	.word	0x00029710
        /*1348*/ 	.word	0x00000002
        /*134c*/ 	.word	0x00034800
        /*1350*/ 	.short	0x010a
        /*1352*/ 	.byte	0x3f
	.zero		1


	//   ....[72]....
        /*1354*/ 	.word	0x00029920
        /*1358*/ 	.word	0x00000002
        /*135c*/ 	.word	0x00034800
        /*1360*/ 	.short	0x010a
        /*1362*/ 	.byte	0x3f
	.zero		1


	//   ....[73]....
        /*1364*/ 	.word	0x00029970
        /*1368*/ 	.word	0x00000000
        /*136c*/ 	.word	0x00034830
        /*1370*/ 	.short	0x010a
        /*1372*/ 	.byte	0x3f
	.zero		1


	//   ....[74]....
        /*1374*/ 	.word	0x000299c0
        /*1378*/ 	.word	0x00000008
        /*137c*/ 	.word	0x00034830
        /*1380*/ 	.short	0x010a
        /*1382*/ 	.byte	0x3f
	.zero		1


	//   ....[75]....
        /*1384*/ 	.word	0x00029a10
        /*1388*/ 	.word	0x00000008
        /*138c*/ 	.word	0x00034850
        /*1390*/ 	.short	0x010a
        /*1392*/ 	.byte	0x3f
	.zero		1


	//   ....[76]....
        /*1394*/ 	.word	0x00029a60
        /*1398*/ 	.word	0x0000000a
        /*139c*/ 	.word	0x00034850
        /*13a0*/ 	.short	0x010a
        /*13a2*/ 	.byte	0x3f
	.zero		1


	//   ....[77]....
        /*13a4*/ 	.word	0x0002a660
        /*13a8*/ 	.word	0x00000012
        /*13ac*/ 	.word	0x00034820
        /*13b0*/ 	.short	0x010a
        /*13b2*/ 	.byte	0x3f
	.zero		1


	//   ....[78]....
        /*13b4*/ 	.word	0x0002a6b0
        /*13b8*/ 	.word	0x00000005
        /*13bc*/ 	.word	0x000348a0
        /*13c0*/ 	.short	0x010a
        /*13c2*/ 	.byte	0x3f
	.zero		1


	//   ....[79]....
        /*13c4*/ 	.word	0x0002a700
        /*13c8*/ 	.word	0x00000005
        /*13cc*/ 	.word	0x000348c0
        /*13d0*/ 	.short	0x010a
        /*13d2*/ 	.byte	0x3f
	.zero		1


	//   ....[80]....
        /*13d4*/ 	.word	0x0002a750
        /*13d8*/ 	.word	0x00000006
        /*13dc*/ 	.word	0x000348a0
        /*13e0*/ 	.short	0x010a
        /*13e2*/ 	.byte	0x3f
	.zero		1


	//   ....[81]....
        /*13e4*/ 	.word	0x0002a7a0
        /*13e8*/ 	.word	0x00000006
        /*13ec*/ 	.word	0x000348c0
        /*13f0*/ 	.short	0x010a
        /*13f2*/ 	.byte	0x3f
	.zero		1


	//   ....[82]....
        /*13f4*/ 	.word	0x0002a940
        /*13f8*/ 	.word	0x00000000
        /*13fc*/ 	.word	0x00034840
        /*1400*/ 	.short	0x010a
        /*1402*/ 	.byte	0x3f
	.zero		1


	//   ....[83]....
        /*1404*/ 	.word	0x0002b4e0
        /*1408*/ 	.word	0x00000012
        /*140c*/ 	.word	0x00034820
        /*1410*/ 	.short	0x010a
        /*1412*/ 	.byte	0x3f
	.zero		1


	//   ....[84]....
        /*1414*/ 	.word	0x0002b530
        /*1418*/ 	.word	0x00000003
        /*141c*/ 	.word	0x00034840
        /*1420*/ 	.short	0x010a
        /*1422*/ 	.byte	0x3f
	.zero		1


	//   ....[85]....
        /*1424*/ 	.word	0x0002b580
        /*1428*/ 	.word	0x00000002
        /*142c*/ 	.word	0x00034860
        /*1430*/ 	.short	0x010a
        /*1432*/ 	.byte	0x3f
	.zero		1


	//   ....[86]....
        /*1434*/ 	.word	0x0002b5d0
        /*1438*/ 	.word	0x00000003
        /*143c*/ 	.word	0x00034840
        /*1440*/ 	.short	0x010a
        /*1442*/ 	.byte	0x3f
	.zero		1


	//   ....[87]....
        /*1444*/ 	.word	0x0002b620
        /*1448*/ 	.word	0x00000002
        /*144c*/ 	.word	0x00034860
        /*1450*/ 	.short	0x010a
        /*1452*/ 	.byte	0x3f
	.zero		1


	//   ....[88]....
        /*1454*/ 	.word	0x0002b670
        /*1458*/ 	.word	0x00000002
        /*145c*/ 	.word	0x00034840
        /*1460*/ 	.short	0x010a
        /*1462*/ 	.byte	0x3f
	.zero		1


	//   ....[89]....
        /*1464*/ 	.word	0x0002b6c0
        /*1468*/ 	.word	0x00000002
        /*146c*/ 	.word	0x00034860
        /*1470*/ 	.short	0x010a
        /*1472*/ 	.byte	0x3f
	.zero		1


	//   ....[90]....
        /*1474*/ 	.word	0x0002b710
        /*1478*/ 	.word	0x00000000
        /*147c*/ 	.word	0x00034860
        /*1480*/ 	.short	0x010a
        /*1482*/ 	.byte	0x3f
	.zero		1


	//   ....[91]....
        /*1484*/ 	.word	0x0002c270
        /*1488*/ 	.word	0x00000000
        /*148c*/ 	.word	0x00034820
        /*1490*/ 	.short	0x010a
        /*1492*/ 	.byte	0x3f
	.zero		1


	//   ....[92]....
        /*1494*/ 	.word	0x0002c410
        /*1498*/ 	.word	0x00000006
        /*149c*/ 	.word	0x00000000
        /*14a0*/ 	.short	0x010a
        /*14a2*/ 	.byte	0x3f
	.zero		1


	//   ....[93]....
        /*14a4*/ 	.word	0x0002c460
        /*14a8*/ 	.word	0x00000007
        /*14ac*/ 	.word	0x00000000
        /*14b0*/ 	.short	0x010a
        /*14b2*/ 	.byte	0x3f
	.zero		1


	//   ....[94]....
        /*14b4*/ 	.word	0x0002c4b0
        /*14b8*/ 	.word	0x00000004
        /*14bc*/ 	.word	0x00000000
        /*14c0*/ 	.short	0x010a
        /*14c2*/ 	.byte	0x3f
	.zero		1


	//----- nvinfo : EIATTR_NUM_MBARRIERS
	.align		4
.L_931:
        /*14c4*/ 	.byte	0x03, 0x38
        /*14c6*/ 	.short	0x0016


	//----- nvinfo : EIATTR_EXIT_INSTR_OFFSETS
	.align		4
        /*14c8*/ 	.byte	0x04, 0x1c
        /*14ca*/ 	.short	(.L_933 - .L_932)


	//   ....[0]....
.L_932:
        /*14cc*/ 	.word	0x00029300


	//----- nvinfo : EIATTR_MAX_THREADS
	.align		4
.L_933:
        /*14d0*/ 	.byte	0x04, 0x05
        /*14d2*/ 	.short	(.L_935 - .L_934)
.L_934:
        /*14d4*/ 	.word	0x00000180
        /*14d8*/ 	.word	0x00000001
        /*14dc*/ 	.word	0x00000001


	//----- nvinfo : EIATTR_CRS_STACK_SIZE
	.align		4
.L_935:
        /*14e0*/ 	.byte	0x04, 0x1e
        /*14e2*/ 	.short	(.L_937 - .L_936)
.L_936:
        /*14e4*/ 	.word	0x00000000


	//----- nvinfo : EIATTR_CBANK_PARAM_SIZE
	.align		4
.L_937:
        /*14e8*/ 	.byte	0x03, 0x19
        /*14ea*/ 	.short	0x0af0


	//----- nvinfo : EIATTR_PARAM_CBANK
	.align		4
        /*14ec*/ 	.byte	0x04, 0x0a
        /*14ee*/ 	.short	(.L_939 - .L_938)
	.align		4
.L_938:
        /*14f0*/ 	.word	index@(.nv.constant0._ZN7cutlass13device_kernelIN5flash11enable_sm90INS1_16FlashAttnFwdSm90INS1_25CollectiveMainloopFwdSm90ILi2EN4cute5tupleIJNS5_1CILi1EEES8_S8_EEENS6_IJNS7_ILi128EEENS7_ILi176EEESA_EEELi128ENS_6half_tEfNS_4arch4Sm90ELb0ELb0ELb1ELb1ELb0ELb1ELb0ELb1ELb1ELb1ELb1ELb0EEENS1_21CollectiveEpilogueFwdINS6_IJSA_SA_SB_EEES9_SD_SF_Li256ELb1ELb1ELb1ELb0EEENS1_36VarlenDynamicPersistentTileSchedulerILi128ELi176ELi256ELi128ELb1ELb1ELb1ELb0ELb1ELb1EEEEEEEEEvNT_6ParamsE)
        /*14f4*/ 	.short	0x0210
        /*14f6*/ 	.short	0x0af0


	//----- nvinfo : EIATTR_SW_WAR
	.align		4
.L_939:
        /*14f8*/ 	.byte	0x04, 0x36
        /*14fa*/ 	.short	(.L_941 - .L_940)
.L_940:
        /*14fc*/ 	.word	0x00000008
.L_941:


//--------------------- .nv.info._ZN7cutlass13device_kernelIN5flash11enable_sm90INS1_16FlashAttnFwdSm90INS1_25CollectiveMainloopFwdSm90ILi2EN4cute5tupleIJNS5_1CILi1EEES8_S8_EEENS6_IJNS7_ILi128EEESA_SA_EEELi128ENS_6half_tEfNS_4arch4Sm90ELb0ELb1ELb1ELb0ELb0ELb0ELb0ELb1ELb1ELb1ELb1ELb0EEENS1_21CollectiveEpilogueFwdISB_S9_SC_SE_Li256ELb0ELb1ELb1ELb0EEENS1_19SingleTileSchedulerILb0ELb1ELb1ELi128EEEEEEEEEvNT_6ParamsE --------------------------
	.section	.nv.info._ZN7cutlass13device_kernelIN5flash11enable_sm90INS1_16FlashAttnFwdSm90INS1_25CollectiveMainloopFwdSm90ILi2EN4cute5tupleIJNS5_1CILi1EEES8_S8_EEENS6_IJNS7_ILi128EEESA_SA_EEELi128ENS_6half_tEfNS_4arch4Sm90ELb0ELb1ELb1ELb0ELb0ELb0ELb0ELb1ELb1ELb1ELb1ELb0EEENS1_21CollectiveEpilogueFwdISB_S9_SC_SE_Li256ELb0ELb1ELb1ELb0EEENS1_19SingleTileSchedulerILb0ELb1ELb1ELi128EEEEEEEEEvNT_6ParamsE,"",@"SHT_CUDA_INFO"
	.sectionflags	@""
	.align	4


	//----- nvinfo : EIATTR_CUDA_API_VERSION
	.align		4
        /*0000*/ 	.byte	0x04, 0x37
        /*0002*/ 	.short	(.L_943 - .L_942)
.L_942:
        /*0004*/ 	.word	0x00000082


	//----- nvinfo : EIATTR_KPARAM_INFO
	.align		4
.L_943:
        /*0008*/ 	.byte	0x04, 0x17
        /*000a*/ 	.short	(.L_945 - .L_944)
.L_944:
        /*000c*/ 	.word	0x00000000
        /*0010*/ 	.short	0x0000
        /*0012*/ 	.short	0x0070
        /*0014*/ 	.byte	0x00, 0xf0, 0x01, 0x28


	//----- nvinfo : EIATTR_SPARSE_MMA_MASK
	.align		4
.L_945:
        /*0018*/ 	.byte	0x03, 0x50
        /*001a*/ 	.short	0x0000


	//----- nvinfo : EIATTR_MAXREG_COUNT
	.align		4
        /*001c*/ 	.byte	0x03, 0x1b
        /*001e*/ 	.short	0x00a8


	//----- nvinfo : EIATTR_NUM_BARRIERS
	.align		4
        /*0020*/ 	.byte	0x02, 0x4c
        /*0022*/ 	.byte	0x10
	.zero		1


	//----- nvinfo : EIATTR_EXTERNS
	.align		4
        /*0024*/ 	.byte	0x04, 0x0f
        /*0026*/ 	.short	(.L_947 - .L_946)


	//   ....[0]....
	.align		4
.L_946:
        /*0028*/ 	.word	index@(__assertfail)


	//----- nvinfo : EIATTR_ANNOTATIONS
	.align		4
.L_947:
        /*002c*/ 	.byte	0x04, 0x55
        /*002e*/ 	.short	(.L_949 - .L_948)


	//   ....[0]....
.L_948:
        /* <DEDUP_REMOVED lines=10> */


	//----- nvinfo : EIATTR_MERCURY_ISA_VERSION
	.align		4
.L_949:
        /*00c0*/ 	.byte	0x03, 0x5f
        /*00c2*/ 	.short	0x0101


	//----- nvinfo : EIATTR_INT_WARP_WIDE_INSTR_OFFSETS
	.align		4
        /*00c4*/ 	.byte	0x04, 0x31
        /*00c6*/ 	.short	(.L_951 - .L_950)


	//   ....[0]....
.L_950:
        /*00c8*/ 	.word	0x00000120


	//   ....[1]....
        /*00cc*/ 	.word	0x000001c0


	//   ....[2]....
        /*00d0*/ 	.word	0x00000230


	//----- nvinfo : EIATTR_COOP_GROUP_MASK_REGIDS
	.align		4
.L_951:
        /*00d4*/ 	.byte	0x04, 0x29
        /*00d6*/ 	.short	(.L_953 - .L_952)


	//   ....[0]....
.L_952:
        /*00d8*/ 	.word	0xffffffff


	//   ....[1]....
        /*00dc*/ 	.word	0xffffffff


	//   ....[2]....
        /*00e0*/ 	.word	0xffffffff


	//   ....[3]....
        /*00e4*/ 	.word	0xffffffff


	//   ....[4]....
        /*00e8*/ 	.word	0xffffffff


	//   ....[5]....
        /*00ec*/ 	.word	0xffffffff


	//   ....[6]....
        /*00f0*/ 	.word	0xffffffff


	//   ....[7]....
        /*00f4*/ 	.word	0xffffffff


	//   ....[8]....
        /*00f8*/ 	.word	0xffffffff


	//   ....[9]....
        /*00fc*/ 	.word	0xffffffff


	//   ....[10]....
        /*0100*/ 	.word	0xffffffff


	//   ....[11]....
        /*0104*/ 	.word	0xffffffff


	//   ....[12]....
        /*0108*/ 	.word	0xffffffff


	//   ....[13]....
        /*010c*/ 	.word	0xffffffff


	//   ....[14]....
        /*0110*/ 	.word	0xffffffff


	//   ....[15]....
        /*0114*/ 	.word	0xffffffff


	//   ....[16]....
        /*0118*/ 	.word	0xffffffff


	//   ....[17]....
        /*011c*/ 	.word	0xffffffff


	//   ....[18]....
        /*0120*/ 	.word	0xffffffff


	//   ....[19]....
        /*0124*/ 	.word	0xffffffff


	//   ....[20]....
        /*0128*/ 	.word	0xffffffff


	//   ....[21]....
        /*012c*/ 	.word	0xffffffff


	//   ....[22]....
        /*0130*/ 	.word	0xffffffff


	//   ....[23]....
        /*0134*/ 	.word	0xffffffff


	//   ....[24]....
        /*0138*/ 	.word	0xffffffff


	//   ....[25]....
        /*013c*/ 	.word	0xffffffff


	//   ....[26]....
        /*0140*/ 	.word	0xffffffff


	//   ....[27]....
        /*0144*/ 	.word	0xffffffff


	//   ....[28]....
        /*0148*/ 	.word	0xffffffff


	//   ....[29]....
        /*014c*/ 	.word	0xffffffff


	//   ....[30]....
        /*0150*/ 	.word	0xffffffff


	//   ....[31]....
        /*0154*/ 	.word	0xffffffff


	//   ....[32]....
        /*0158*/ 	.word	0xffffffff


	//   ....[33]....
        /*015c*/ 	.word	0xffffffff


	//   ....[34]....
        /*0160*/ 	.word	0xffffffff


	//   ....[35]....
        /*0164*/ 	.word	0xffffffff


	//   ....[36]....
        /*0168*/ 	.word	0xffffffff


	//   ....[37]....
        /*016c*/ 	.word	0xffffffff


	//   ....[38]....
        /*0170*/ 	.word	0xffffffff


	//   ....[39]....
        /*0174*/ 	.word	0xffffffff


	//   ....[40]....
        /*0178*/ 	.word	0xffffffff


	//   ....[41]....
        /*017c*/ 	.word	0xffffffff


	//   ....[42]....
        /*0180*/ 	.word	0xffffffff


	//   ....[43]....
        /*0184*/ 	.word	0xffffffff


	//   ....[44]....
        /*0188*/ 	.word	0xffffffff


	//   ....[45]....
        /*018c*/ 	.word	0xffffffff


	//   ....[46]....
        /*0190*/ 	.word	0xffffffff


	//   ....[47]....
        /*0194*/ 	.word	0xffffffff


	//   ....[48]....
        /*0198*/ 	.word	0xffffffff


	//   ....[49]....
        /*019c*/ 	.word	0xffffffff


	//   ....[50]....
        /*01a0*/ 	.word	0xffffffff


	//   ....[51]....
        /*01a4*/ 	.word	0xffffffff


	//   ....[52]....
        /*01a8*/ 	.word	0xffffffff


	//   ....[53]....
        /*01ac*/ 	.word	0xffffffff


	//   ....[54]....
        /*01b0*/ 	.word	0xffffffff


	//   ....[55]....
        /*01b4*/ 	.word	0xffffffff


	//   ....[56]....
        /*01b8*/ 	.word	0xffffffff


	//   ....[57]....
        /*01bc*/ 	.word	0xffffffff


	//   ....[58]....
        /*01c0*/ 	.word	0xffffffff


	//   ....[59]....
        /*01c4*/ 	.word	0xffffffff


	//   ....[60]....
        /*01c8*/ 	.word	0xffffffff


	//   ....[61]....
        /*01cc*/ 	.word	0x0500000f


	//   ....[62]....
        /*01d0*/ 	.word	0x0500000f


	//   ....[63]....
        /*01d4*/ 	.word	0x0500000f


	//   ....[64]....
        /*01d8*/ 	.word	0x0500000f


	//   ....[65]....
        /*01dc*/ 	.word	0x0500000f


	//   ....[66]....
        /*01e0*/ 	.word	0x0500000f


	//   ....[67]....
        /*01e4*/ 	.word	0x0500000f


	//   ....[68]....
        /*01e8*/ 	.word	0x0500000f


	//   ....[69]....
        /*01ec*/ 	.word	0x0500000f


	//   ....[70]....
        /*01f0*/ 	.word	0x0500000f


	//   ....[71]....
        /*01f4*/ 	.word	0x0500000f


	//   ....[72]....
        /*01f8*/ 	.word	0x0500000f


	//   ....[73]....
        /*01fc*/ 	.word	0x0500000f


	//   ....[74]....
        /*0200*/ 	.word	0x0500000f


	//   ....[75]....
        /*0204*/ 	.word	0x0500000f


	//   ....[76]....
        /*0208*/ 	.word	0x0500000f


	//   ....[77]....
        /*020c*/ 	.word	0x0500000f


	//   ....[78]....
        /*0210*/ 	.word	0x0500000f


	//----- nvinfo : EIATTR_COOP_GROUP_INSTR_OFFSETS
	.align		4
.L_953:
        /*0214*/ 	.byte	0x04, 0x28
        /*0216*/ 	.short	(.L_955 - .L_954)


	//   ....[0]....
.L_954:
        /*0218*/ 	.word	0x00000060


	//   ....[1]....
        /*021c*/ 	.word	0x00000130


	//   ....[2]....
        /*0220*/ 	.word	0x000001e0


	//   ....[3]....
        /*0224*/ 	.word	0x000003a0


	//   ....[4]....
        /*0228*/ 	.word	0x00000500


	//   ....[5]....
        /*022c*/ 	.word	0x00000620


	//   ....[6]....
        /*0230*/ 	.word	0x00000780


	//   ....[7]....
        /*0234*/ 	.word	0x000014b0


	//   ....[8]....
        /*0238*/ 	.word	0x00001fb0


	//   ....[9]....
        /*023c*/ 	.word	0x000028b0


	//   ....[10]....
        /*0240*/ 	.word	0x00003940


	//   ....[11]....
        /*0244*/ 	.word	0x00003a00


	//   ....[12]....
        /*0248*/ 	.word	0x00004460


	//   ....[13]....
        /*024c*/ 	.word	0x000044f0


	//   ....[14]....
        /*0250*/ 	.word	0x00006170


	//   ....[15]....
        /*0254*/ 	.word	0x00006560


	//   ....[16]....
        /*0258*/ 	.word	0x00007130


	//   ....[17]....
        /*025c*/ 	.word	0x000071f0


	//   ....[18]....
        /*0260*/ 	.word	0x00007ad0


	//   ....[19]....
        /*0264*/ 	.word	0x00007b30


	//   ....[20]....
        /*0268*/ 	.word	0x00009e30


	//   ....[21]....
        /*026c*/ 	.word	0x00009e50


	//   ....[22]....
        /*0270*/ 	.word	0x0000a570


	//   ....[23]....
        /*0274*/ 	.word	0x0000a600


	//   ....[24]....
        /*0278*/ 	.word	0x0000c5f0


	//   ....[25]....
        /*027c*/ 	.word	0x0000c880


	//   ....[26]....
        /*0280*/ 	.word	0x0000d450


	//   ....[27]....
        /*0284*/ 	.word	0x0000d550


	//   ....[28]....
        /*0288*/ 	.word	0x0000de30


	//   ....[29]....
        /*028c*/ 	.word	0x0000ded0


	//   ....[30]....
        /*0290*/ 	.word	0x0000ef40


	//   ....[31]....
        /*0294*/ 	.word	0x0000ef70


	//   ....[32]....
        /*0298*/ 	.word	0x0000f050


	//   ....[33]....
        /*029c*/ 	.word	0x0000f060


	//   ....[34]....
        /*02a0*/ 	.word	0x0000ff40


	//   ....[35]....
        /*02a4*/ 	.word	0x0000ff80


	//   ....[36]....
        /*02a8*/ 	.word	0x0000ffc0


	//   ....[37]....
        /*02ac*/ 	.word	0x00010000


	//   ....[38]....
        /*02b0*/ 	.word	0x00010010


	//   ....[39]....
        /*02b4*/ 	.word	0x00010030


	//   ....[40]....
        /*02b8*/ 	.word	0x00010670


	//   ....[41]....
        /*02bc*/ 	.word	0x00010680


	//   ....[42]....
        /*02c0*/ 	.word	0x00011080


	//   ....[43]....
        /*02c4*/ 	.word	0x00011f10


	//   ....[44]....
        /*02c8*/ 	.word	0x00012810


	//   ....[45]....
        /*02cc*/ 	.word	0x00012840


	//   ....[46]....
        /*02d0*/ 	.word	0x00012870


	//   ....[47]....
        /*02d4*/ 	.word	0x00012920


	//   ....[48]....
        /*02d8*/ 	.word	0x00012940


	//   ....[49]....
        /*02dc*/ 	.word	0x00012970


	//   ....[50]....
        /*02e0*/ 	.word	0x000129f0


	//   ....[51]....
        /*02e4*/ 	.word	0x00012a20


	//   ....[52]....
        /*02e8*/ 	.word	0x00012a80


	//   ....[53]....
        /*02ec*/ 	.word	0x00012ab0


	//   ....[54]....
        /*02f0*/ 	.word	0x00012b20


	//   ....[55]....
        /*02f4*/ 	.word	0x00012b50


	//   ....[56]....
        /*02f8*/ 	.word	0x00012bc0


	//   ....[57]....
        /*02fc*/ 	.word	0x00012bf0


	//   ....[58]....
        /*0300*/ 	.word	0x00012c70


	//   ....[59]....
        /*0304*/ 	.word	0x00012cb0


	//   ....[60]....
        /*0308*/ 	.word	0x00014c60


	//   ....[61]....
        /*030c*/ 	.word	0x00015280


	//   ....[62]....
        /*0310*/ 	.word	0x000153f0


	//   ....[63]....
        /*0314*/ 	.word	0x00015440


	//   ....[64]....
        /*0318*/ 	.word	0x00015590


	//   ....[65]....
        /*031c*/ 	.word	0x00015600


	//   ....[66]....
        /*0320*/ 	.word	0x00015670


	//   ....[67]....
        /*0324*/ 	.word	0x00015750


	//   ....[68]....
        /*0328*/ 	.word	0x000157c0


	//   ....[69]....
        /*032c*/ 	.word	0x000158a0


	//   ....[70]....
        /*0330*/ 	.word	0x00015910


	//   ....[71]....
        /*0334*/ 	.word	0x000159f0


	//   ....[72]....
        /*0338*/ 	.word	0x00015a60


	//   ....[73]....
        /*033c*/ 	.word	0x00015b40


	//   ....[74]....
        /*0340*/ 	.word	0x00015bb0


	//   ....[75]....
        /*0344*/ 	.word	0x00015c80


	//   ....[76]....
        /*0348*/ 	.word	0x00015cf0


	//   ....[77]....
        /*034c*/ 	.word	0x00015da0


	//   ....[78]....
        /*0350*/ 	.word	0x000161a0


	//----- nvinfo : EIATTR_REG_RECONFIG
	.align		4
.L_955:
        /*0354*/ 	.byte	0x01, 0x54
	.zero		2


	//----- nvinfo : EIATTR_SYSCALL_OFFSETS
	.align		4
        /*0358*/ 	.byte	0x04, 0x46
        /*035a*/ 	.short	(.L_957 - .L_956)


	//   ....[0]....
.L_956:
        /*035c*/ 	.word	0x00001670


	//   ....[1]....
        /*0360*/ 	.word	0x00011b90


	//   ....[2]....
        /*0364*/ 	.word	0x00011cd0


	//   ....[3]....
        /*0368*/ 	.word	0x00011dc0


	//   ....[4]....
        /*036c*/ 	.word	0x00012480


	//----- nvinfo : EIATTR_MBARRIER_INSTR_OFFSETS
	.align		4
.L_957:
        /*0370*/ 	.byte	0x04, 0x39
        /*0372*/ 	.short	(.L_959 - .L_958)


	//   ....[0]....
.L_958:
        /*0374*/ 	.word	0x00000250
        /*0378*/ 	.word	0x000000ff
        /*037c*/ 	.word	0x00028800
        /*0380*/ 	.short	0x0100
        /*0382*/ 	.byte	0x08
	.zero		1


	//   ....[1]....
        /*0384*/ 	.word	0x00000260
        /*0388*/ 	.word	0x000000ff
        /*038c*/ 	.word	0x00028820
        /*0390*/ 	.short	0x0100
        /*0392*/ 	.byte	0x08
	.zero		1


	//   ....[2]....
        /*0394*/ 	.word	0x00000350
        /*0398*/ 	.word	0x000000ff
        /*039c*/ 	.word	0x00028830
        /*03a0*/ 	.short	0x0100
        /*03a2*/ 	.byte	0x08
	.zero		1


	//   ....[3]....
        /*03a4*/ 	.word	0x00000360
        /*03a8*/ 	.word	0x000000ff
        /*03ac*/ 	.word	0x00028840
        /*03b0*/ 	.short	0x0100
        /*03b2*/ 	.byte	0x08
	.zero		1


	//   ....[4]....
        /*03b4*/ 	.word	0x00000370
        /*03b8*/ 	.word	0x000000ff
        /*03bc*/ 	.word	0x00028838
        /*03c0*/ 	.short	0x0100
        /*03c2*/ 	.byte	0x08
	.zero		1


	//   ....[5]....
        /*03c4*/ 	.word	0x00000380
        /*03c8*/ 	.word	0x000000ff
        /*03cc*/ 	.word	0x00028848
        /*03d0*/ 	.short	0x0100
        /*03d2*/ 	.byte	0x08
	.zero		1


	//   ....[6]....
        /*03d4*/ 	.word	0x000004b0
        /*03d8*/ 	.word	0x000000ff
        /*03dc*/ 	.word	0x00028850
        /*03e0*/ 	.short	0x0100
        /*03e2*/ 	.byte	0x08
	.zero		1


	//   ....[7]....
        /*03e4*/ 	.word	0x000004c0
        /*03e8*/ 	.word	0x000000ff
        /*03ec*/ 	.word	0x00028860
        /*03f0*/ 	.short	0x0100
        /*03f2*/ 	.byte	0x08
	.zero		1


	//   ....[8]....
        /*03f4*/ 	.word	0x000004d0
        /*03f8*/ 	.word	0x000000ff
        /*03fc*/ 	.word	0x00028858
        /*0400*/ 	.short	0x0100
        /*0402*/ 	.byte	0x08
	.zero		1


	//   ....[9]....
        /*0404*/ 	.word	0x000004e0
        /*0408*/ 	.word	0x000000ff
        /*040c*/ 	.word	0x00028868
        /*0410*/ 	.short	0x0100
        /*0412*/ 	.byte	0x08
	.zero		1


	//   ....[10]....
        /*0414*/ 	.word	0x000005d0
        /*0418*/ 	.word	0x000000ff
        /*041c*/ 	.word	0x00028870
        /*0420*/ 	.short	0x0100
        /*0422*/ 	.byte	0x06
	.zero		1


	//   ....[11]....
        /*0424*/ 	.word	0x000005e0
        /*0428*/ 	.word	0x000000ff
        /*042c*/ 	.word	0x00028880
        /*0430*/ 	.short	0x0100
        /*0432*/ 	.byte	0x06
	.zero		1


	//   ....[12]....
        /*0434*/ 	.word	0x000005f0
        /*0438*/ 	.word	0x000000ff
        /*043c*/ 	.word	0x00028878
        /*0440*/ 	.short	0x0100
        /*0442*/ 	.byte	0x06
	.zero		1


	//   ....[13]....
        /*0444*/ 	.word	0x00000600
        /*0448*/ 	.word	0x000000ff
        /*044c*/ 	.word	0x00028888
        /*0450*/ 	.short	0x0100
        /*0452*/ 	.byte	0x06
	.zero		1


	//   ....[14]....
        /*0454*/ 	.word	0x00000730
        /*0458*/ 	.word	0x000000ff
        /*045c*/ 	.word	0x00028890
        /*0460*/ 	.short	0x0100
        /*0462*/ 	.byte	0x08
	.zero		1


	//   ....[15]....
        /*0464*/ 	.word	0x00000740
        /*0468*/ 	.word	0x000000ff
        /*046c*/ 	.word	0x000288a0
        /*0470*/ 	.short	0x0100
        /*0472*/ 	.byte	0x08
	.zero		1


	//   ....[16]....
        /*0474*/ 	.word	0x00000750
        /*0478*/ 	.word	0x000000ff
        /*047c*/ 	.word	0x00028898
        /*0480*/ 	.short	0x0100
        /*0482*/ 	.byte	0x08
	.zero		1


	//   ....[17]....
        /*0484*/ 	.word	0x00000760
        /*0488*/ 	.word	0x000000ff
        /*048c*/ 	.word	0x000288a8
        /*0490*/ 	.short	0x0100
        /*0492*/ 	.byte	0x08
	.zero		1


	//   ....[18]....
        /*0494*/ 	.word	0x00000890
        /*0498*/ 	.word	0x000000ff
        /*049c*/ 	.word	0x000288b0
        /*04a0*/ 	.short	0x0100
        /*04a2*/ 	.byte	0x08
	.zero		1


	//   ....[19]....
        /*04a4*/ 	.word	0x000008a0
        /*04a8*/ 	.word	0x000000ff
        /*04ac*/ 	.word	0x000288c0
        /*04b0*/ 	.short	0x0100
        /*04b2*/ 	.byte	0x08
	.zero		1


	//   ....[20]....
        /*04b4*/ 	.word	0x000008b0
        /*04b8*/ 	.word	0x000000ff
        /*04bc*/ 	.word	0x000288b8
        /*04c0*/ 	.short	0x0100
        /*04c2*/ 	.byte	0x08
	.zero		1


	//   ....[21]....
        /*04c4*/ 	.word	0x000008c0
        /*04c8*/ 	.word	0x000000ff
        /*04cc*/ 	.word	0x000288c8
        /*04d0*/ 	.short	0x0100
        /*04d2*/ 	.byte	0x08
	.zero		1


	//   ....[22]....
        /*04d4*/ 	.word	0x000016a0
        /*04d8*/ 	.word	0x000000ff
        /*04dc*/ 	.word	0x00028800
        /*04e0*/ 	.short	0x010a
        /*04e2*/ 	.byte	0x24
	.zero		1


	//   ....[23]....
        /*04e4*/ 	.word	0x00001700
        /*04e8*/ 	.word	0x000000ff
        /*04ec*/ 	.word	0x00028830
        /*04f0*/ 	.short	0x010a
        /*04f2*/ 	.byte	0x24
	.zero		1


	//   ....[24]....
        /*04f4*/ 	.word	0x00001790
        /*04f8*/ 	.word	0x000000ff
        /*04fc*/ 	.word	0x00028830
        /*0500*/ 	.short	0x010a
        /*0502*/ 	.byte	0x24
	.zero		1


	//   ....[25]....
        /*0504*/ 	.word	0x000022d0
        /*0508*/ 	.word	0x0000000b
        /*050c*/ 	.word	0x00000000
        /*0510*/ 	.short	0x0101
        /*0512*/ 	.byte	0x3f
	.zero		1


	//   ....[26]....
        /*0514*/ 	.word	0x000053d0
        /*0518*/ 	.word	0x000000ff
        /*051c*/ 	.word	0x00028830
        /*0520*/ 	.short	0x010a
        /*0522*/ 	.byte	0x0a
	.zero		1


	//   ....[27]....
        /*0524*/ 	.word	0x00005410
        /*0528*/ 	.word	0x000000ff
        /*052c*/ 	.word	0x00028830
        /*0530*/ 	.short	0x010a
        /*0532*/ 	.byte	0x0a
	.zero		1


	//   ....[28]....
        /*0534*/ 	.word	0x00005740
        /*0538*/ 	.word	0x000000ff
        /*053c*/ 	.word	0x00028850
        /*0540*/ 	.short	0x010a
        /*0542*/ 	.byte	0x0a
	.zero		1


	//   ....[29]....
        /*0544*/ 	.word	0x00005780
        /*0548*/ 	.word	0x000000ff
        /*054c*/ 	.word	0x00028850
        /*0550*/ 	.short	0x010a
        /*0552*/ 	.byte	0x0a
	.zero		1


	//   ....[30]....
        /*0554*/ 	.word	0x00006330
        /*0558*/ 	.word	0x00000037
        /*055c*/ 	.word	0x00000000
        /*0560*/ 	.short	0x0101
        /*0562*/ 	.byte	0x3f
	.zero		1


	//   ....[31]....
        /*0564*/ 	.word	0x00008000
        /*0568*/ 	.word	0x0000001b
        /*056c*/ 	.word	0x00000000
        /*0570*/ 	.short	0x0101
        /*0572*/ 	.byte	0x3f
	.zero		1


	//   ....[32]....
        /*0574*/ 	.word	0x00008ed0
        /*0578*/ 	.word	0x000000ff
        /*057c*/ 	.word	0x00028830
        /*0580*/ 	.short	0x010a
        /*0582*/ 	.byte	0x0a
	.zero		1


	//   ....[33]....
        /*0584*/ 	.word	0x00008f10
        /*0588*/ 	.word	0x000000ff
        /*058c*/ 	.word	0x00028830
        /*0590*/ 	.short	0x010a
        /*0592*/ 	.byte	0x0a
	.zero		1


	//   ....[34]....
        /*0594*/ 	.word	0x00009240
        /*0598*/ 	.word	0x000000ff
        /*059c*/ 	.word	0x00028850
        /*05a0*/ 	.short	0x010a
        /*05a2*/ 	.byte	0x0a
	.zero		1


	//   ....[35]....
        /*05a4*/ 	.word	0x00009280
        /*05a8*/ 	.word	0x000000ff
        /*05ac*/ 	.word	0x00028850
        /*05b0*/ 	.short	0x010a
        /*05b2*/ 	.byte	0x0a
	.zero		1


	//   ....[36]....
        /*05b4*/ 	.word	0x0000ac00
        /*05b8*/ 	.word	0x0000001d
        /*05bc*/ 	.word	0x00000000
        /*05c0*/ 	.short	0x0101
        /*05c2*/ 	.byte	0x3f
	.zero		1


	//   ....[37]....
        /*05c4*/ 	.word	0x0000acb0
        /*05c8*/ 	.word	0x00000021
        /*05cc*/ 	.word	0x00000000
        /*05d0*/ 	.short	0x0101
        /*05d2*/ 	.byte	0x3f
	.zero		1


	//   ....[38]....
        /*05d4*/ 	.word	0x0000b720
        /*05d8*/ 	.word	0x000000ff
        /*05dc*/ 	.word	0x00028830
        /*05e0*/ 	.short	0x010a
        /*05e2*/ 	.byte	0x0a
	.zero		1


	//   ....[39]....
        /*05e4*/ 	.word	0x0000b760
        /*05e8*/ 	.word	0x000000ff
        /*05ec*/ 	.word	0x00028830
        /*05f0*/ 	.short	0x010a
        /*05f2*/ 	.byte	0x0a
	.zero		1


	//   ....[40]....
        /*05f4*/ 	.word	0x0000ba80
        /*05f8*/ 	.word	0x000000ff
        /*05fc*/ 	.word	0x00028850
        /*0600*/ 	.short	0x010a
        /*0602*/ 	.byte	0x0a
	.zero		1


	//   ....[41]....
        /*0604*/ 	.word	0x0000bac0
        /*0608*/ 	.word	0x000000ff
        /*060c*/ 	.word	0x00028850
        /*0610*/ 	.short	0x010a
        /*0612*/ 	.byte	0x0a
	.zero		1


	//   ....[42]....
        /*0614*/ 	.word	0x0000c650
        /*0618*/ 	.word	0x0000003c
        /*061c*/ 	.word	0x00000000
        /*0620*/ 	.short	0x0101
        /*0622*/ 	.byte	0x3f
	.zero		1


	//   ....[43]....
        /*0624*/ 	.word	0x0000d5e0
        /*0628*/ 	.word	0x00000026
        /*062c*/ 	.word	0x00000000
        /*0630*/ 	.short	0x0101
        /*0632*/ 	.byte	0x3f
	.zero		1


	//   ....[44]....
        /*0634*/ 	.word	0x0000eeb0
        /*0638*/ 	.word	0x000000ff
        /*063c*/ 	.word	0x00028850
        /*0640*/ 	.short	0x010a
        /*0642*/ 	.byte	0x05
	.zero		1


	//   ....[45]....
        /*0644*/ 	.word	0x0000eef0
        /*0648*/ 	.word	0x000000ff
        /*064c*/ 	.word	0x00028850
        /*0650*/ 	.short	0x010a
        /*0652*/ 	.byte	0x05
	.zero		1


	//   ....[46]....
        /*0654*/ 	.word	0x0000f3b0
        /*0658*/ 	.word	0x0000000b
        /*065c*/ 	.word	0x00000000
        /*0660*/ 	.short	0x0101
        /*0662*/ 	.byte	0x3f
	.zero		1


	//   ....[47]....
        /*0664*/ 	.word	0x00010020
        /*0668*/ 	.word	0x000000ff
        /*066c*/ 	.word	0x00000000
        /*0670*/ 	.short	0x0101
        /*0672*/ 	.byte	0x04
	.zero		1


	//   ....[48]....
        /*0674*/ 	.word	0x00012110
        /*0678*/ 	.word	0x000000ff
        /*067c*/ 	.word	0x00028840
        /*0680*/ 	.short	0x010a
        /*0682*/ 	.byte	0x26
	.zero		1


	//   ....[49]....
        /*0684*/ 	.word	0x00012da0
        /*0688*/ 	.word	0x000000ff
        /*068c*/ 	.word	0x00028800
        /*0690*/ 	.short	0x0107
        /*0692*/ 	.byte	0x26
	.zero		1


	//   ....[50]....
        /*0694*/ 	.word	0x00012e10
        /*0698*/ 	.word	0x000000ff
        /*069c*/ 	.word	0x00028800
        /*06a0*/ 	.short	0x0101
        /*06a2*/ 	.byte	0x26
	.zero		1


	//   ....[51]....
        /*06a4*/ 	.word	0x00012e30
        /*06a8*/ 	.word	0x000000ff
        /*06ac*/ 	.word	0x00028820
        /*06b0*/ 	.short	0x010a
        /*06b2*/ 	.byte	0x26
	.zero		1


	//   ....[52]....
        /*06b4*/ 	.word	0x00013240
        /*06b8*/ 	.word	0x000000ff
        /*06bc*/ 	.word	0x00028848
        /*06c0*/ 	.short	0x010a
        /*06c2*/ 	.byte	0x26
	.zero		1


	//   ....[53]....
        /*06c4*/ 	.word	0x00013500
        /*06c8*/ 	.word	0x000000ff
        /*06cc*/ 	.word	0x00028860
        /*06d0*/ 	.short	0x010a
        /*06d2*/ 	.byte	0x26
	.zero		1


	//   ....[54]....
        /*06d4*/ 	.word	0x000139f0
        /*06d8*/ 	.word	0x000000ff
        /*06dc*/ 	.word	0x00028840
        /*06e0*/ 	.short	0x010a
        /*06e2*/ 	.byte	0x26
	.zero		1


	//   ....[55]....
        /*06e4*/ 	.word	0x00013cd0
        /*06e8*/ 	.word	0x000000ff
        /*06ec*/ 	.word	0x00028868
        /*06f0*/ 	.short	0x010a
        /*06f2*/ 	.byte	0x26
	.zero		1


	//   ....[56]....
        /*06f4*/ 	.word	0x00014210
        /*06f8*/ 	.word	0x000000ff
        /*06fc*/ 	.word	0x00028848
        /*0700*/ 	.short	0x010a
        /*0702*/ 	.byte	0x26
	.zero		1


	//   ....[57]....
        /*0704*/ 	.word	0x000144d0
        /*0708*/ 	.word	0x000000ff
        /*070c*/ 	.word	0x00028860
        /*0710*/ 	.short	0x010a
        /*0712*/ 	.byte	0x26
	.zero		1


	//   ....[58]....
        /*0714*/ 	.word	0x00014860
        /*0718*/ 	.word	0x00000003
        /*071c*/ 	.word	0x00028860
        /*0720*/ 	.short	0x010a
        /*0722*/ 	.byte	0x3f
	.zero		1


	//   ....[59]....
        /*0724*/ 	.word	0x00014bf0
        /*0728*/ 	.word	0x00000002
        /*072c*/ 	.word	0x00028820
        /*0730*/ 	.short	0x010a
        /*0732*/ 	.byte	0x3f
	.zero		1


	//   ....[60]....
        /*0734*/ 	.word	0x00014d70
        /*0738*/ 	.word	0x00000006
        /*073c*/ 	.word	0x00000000
        /*0740*/ 	.short	0x010a
        /*0742*/ 	.byte	0x3f
	.zero		1


	//   ....[61]....
        /*0744*/ 	.word	0x00014de0
        /*0748*/ 	.word	0x00000003
        /*074c*/ 	.word	0x00000000
        /*0750*/ 	.short	0x010a
        /*0752*/ 	.byte	0x3f
	.zero		1


	//   ....[62]....
        /*0754*/ 	.word	0x00014e40
        /*0758*/ 	.word	0x00000000
        /*075c*/ 	.word	0x00000000
        /*0760*/ 	.short	0x010a
        /*0762*/ 	.byte	0x3f
	.zero		1


	//   ....[63]....
        /*0764*/ 	.word	0x00014e70
        /*0768*/ 	.word	0x00000003
        /*076c*/ 	.word	0x00000000
        /*0770*/ 	.short	0x010a
        /*0772*/ 	.byte	0x3f
	.zero		1


	//   ....[64]....
        /*0774*/ 	.word	0x00014ee0
        /*0778*/ 	.word	0x00000003
        /*077c*/ 	.word	0x00028800
        /*0780*/ 	.short	0x010a
        /*0782*/ 	.byte	0x3f
	.zero		1


	//   ....[65]....
        /*0784*/ 	.word	0x00014f40
        /*0788*/ 	.word	0x00000003
        /*078c*/ 	.word	0x00028830
        /*0790*/ 	.short	0x010a
        /*0792*/ 	.byte	0x3f
	.zero		1


	//   ....[66]....
        /*0794*/ 	.word	0x00014fa0
        /*0798*/ 	.word	0x0000000c
        /*079c*/ 	.word	0x00028830
        /*07a0*/ 	.short	0x010a
        /*07a2*/ 	.byte	0x3f
	.zero		1


	//   ....[67]....
        /*07a4*/ 	.word	0x00015000
        /*07a8*/ 	.word	0x0000000c
        /*07ac*/ 	.word	0x00028850
        /*07b0*/ 	.short	0x010a
        /*07b2*/ 	.byte	0x3f
	.zero		1


	//   ....[68]....
        /*07b4*/ 	.word	0x00015060
        /*07b8*/ 	.word	0x0000000a
        /*07bc*/ 	.word	0x00028830
        /*07c0*/ 	.short	0x010a
        /*07c2*/ 	.byte	0x3f
	.zero		1


	//   ....[69]....
        /*07c4*/ 	.word	0x000150c0
        /*07c8*/ 	.word	0x0000000a
        /*07cc*/ 	.word	0x00028850
        /*07d0*/ 	.short	0x010a
        /*07d2*/ 	.byte	0x3f
	.zero		1


	//   ....[70]....
        /*07d4*/ 	.word	0x00015120
        /*07d8*/ 	.word	0x0000000a
        /*07dc*/ 	.word	0x00028830
        /*07e0*/ 	.short	0x010a
        /*07e2*/ 	.byte	0x3f
	.zero		1


	//   ....[71]....
        /*07e4*/ 	.word	0x00015180
        /*07e8*/ 	.word	0x0000000a
        /*07ec*/ 	.word	0x00028850
        /*07f0*/ 	.short	0x010a
        /*07f2*/ 	.byte	0x3f
	.zero		1


	//   ....[72]....
        /*07f4*/ 	.word	0x000151e0
        /*07f8*/ 	.word	0x00000005
        /*07fc*/ 	.word	0x00028850
        /*0800*/ 	.short	0x010a
        /*0802*/ 	.byte	0x3f
	.zero		1


	//   ....[73]....
        /*0804*/ 	.word	0x00015340
        /*0808*/ 	.word	0x00000003
        /*080c*/ 	.word	0x00028840
        /*0810*/ 	.short	0x010a
        /*0812*/ 	.byte	0x3f
	.zero		1


	//   ....[74]....
        /*0814*/ 	.word	0x00015de0
        /*0818*/ 	.word	0x00000003
        /*081c*/ 	.word	0x00028820
        /*0820*/ 	.short	0x010a
        /*0822*/ 	.byte	0x3f
	.zero		1


	//   ....[75]....
        /*0824*/ 	.word	0x00015e40
        /*0828*/ 	.word	0x00000003
        /*082c*/ 	.word	0x00028848
        /*0830*/ 	.short	0x010a
        /*0832*/ 	.byte	0x3f
	.zero		1


	//   ....[76]....
        /*0834*/ 	.word	0x00015ea0
        /*0838*/ 	.word	0x00000003
        /*083c*/ 	.word	0x00028860
        /*0840*/ 	.short	0x010a
        /*0842*/ 	.byte	0x3f
	.zero		1


	//   ....[77]....
        /*0844*/ 	.word	0x00015f00
        /*0848*/ 	.word	0x00000003
        /*084c*/ 	.word	0x00028840
        /*0850*/ 	.short	0x010a
        /*0852*/ 	.byte	0x3f
	.zero		1


	//   ....[78]....
        /*0854*/ 	.word	0x00015f60
        /*0858*/ 	.word	0x00000003
        /*085c*/ 	.word	0x00028868
        /*0860*/ 	.short	0x010a
        /*0862*/ 	.byte	0x3f
	.zero		1


	//   ....[79]....
        /*0864*/ 	.word	0x00015fc0
        /*0868*/ 	.word	0x00000003
        /*086c*/ 	.word	0x00028848
        /*0870*/ 	.short	0x010a
        /*0872*/ 	.byte	0x3f
	.zero		1


	//   ....[80]....
        /*0874*/ 	.word	0x00016020
        /*0878*/ 	.word	0x00000003
        /*087c*/ 	.word	0x00028860
        /*0880*/ 	.short	0x010a
        /*0882*/ 	.byte	0x3f
	.zero		1


	//   ....[81]....
        /*0884*/ 	.word	0x00016070
        /*0888*/ 	.word	0x00000003
        /*088c*/ 	.word	0x00028860
        /*0890*/ 	.short	0x010a
        /*0892*/ 	.byte	0x3f
	.zero		1


	//   ....[82]....
        /*0894*/ 	.word	0x000160c0
        /*0898*/ 	.word	0x00000002
        /*089c*/ 	.word	0x00028820
        /*08a0*/ 	.short	0x010a
        /*08a2*/ 	.byte	0x3f
	.zero		1


	//   ....[83]....
        /*08a4*/ 	.word	0x00016260
        /*08a8*/ 	.word	0x00000006
        /*08ac*/ 	.word	0x00000000
        /*08b0*/ 	.short	0x010a
        /*08b2*/ 	.byte	0x3f
	.zero		1


	//   ....[84]....
        /*08b4*/ 	.word	0x000162b0
        /*08b8*/ 	.word	0x00000003
        /*08bc*/ 	.word	0x00000000
        /*08c0*/ 	.short	0x010a
        /*08c2*/ 	.byte	0x3f
	.zero		1


	//   ....[85]....
        /*08c4*/ 	.word	0x00016300
        /*08c8*/ 	.word	0x00000000
        /*08cc*/ 	.word	0x00000000
        /*08d0*/ 	.short	0x010a
        /*08d2*/ 	.byte	0x3f
	.zero		1


	//----- nvinfo : EIATTR_NUM_MBARRIERS
	.align		4
.L_959:
        /*08d4*/ 	.byte	0x03, 0x38
        /*08d6*/ 	.short	0x0016


	//----- nvinfo : EIATTR_EXIT_INSTR_OFFSETS
	.align		4
        /*08d8*/ 	.byte	0x04, 0x1c
        /*08da*/ 	.short	(.L_961 - .L_960)


	//   ....[0]....
.L_960:
        /*08dc*/ 	.word	0x00014ec0


	//----- nvinfo : EIATTR_MAX_THREADS
	.align		4
.L_961:
        /*08e0*/ 	.byte	0x04, 0x05
        /*08e2*/ 	.short	(.L_963 - .L_962)
.L_962:
        /*08e4*/ 	.word	0x00000180
        /*08e8*/ 	.word	0x00000001
        /*08ec*/ 	.word	0x00000001


	//----- nvinfo : EIATTR_CRS_STACK_SIZE
	.align		4
.L_963:
        /*08f0*/ 	.byte	0x04, 0x1e
        /*08f2*/ 	.short	(.L_965 - .L_964)
.L_964:
        /*08f4*/ 	.word	0x00000000


	//----- nvinfo : EIATTR_CBANK_PARAM_SIZE
	.align		4
.L_965:
        /*08f8*/ 	.byte	0x03, 0x19
        /*08fa*/ 	.short	0x0a70


	//----- nvinfo : EIATTR_PARAM_CBANK
	.align		4
        /*08fc*/ 	.byte	0x04, 0x0a
        /*08fe*/ 	.short	(.L_967 - .L_966)
	.align		4
.L_966:
        /*0900*/ 	.word	index@(.nv.constant0._ZN7cutlass13device_kernelIN5flash11enable_sm90INS1_16FlashAttnFwdSm90INS1_25CollectiveMainloopFwdSm90ILi2EN4cute5tupleIJNS5_1CILi1EEES8_S8_EEENS6_IJNS7_ILi128EEESA_SA_EEELi128ENS_6half_tEfNS_4arch4Sm90ELb0ELb1ELb1ELb0ELb0ELb0ELb0ELb1ELb1ELb1ELb1ELb0EEENS1_21CollectiveEpilogueFwdISB_S9_SC_SE_Li256ELb0ELb1ELb1ELb0EEENS1_19SingleTileSchedulerILb0ELb1ELb1ELi128EEEEEEEEEvNT_6ParamsE)
        /*0904*/ 	.short	0x0210
        /*0906*/ 	.short	0x0a70


	//----- nvinfo : EIATTR_SW_WAR
	.align		4
.L_967:
        /*0908*/ 	.byte	0x04, 0x36
        /*090a*/ 	.short	(.L_969 - .L_968)
.L_968:
        /*090c*/ 	.word	0x00000008
.L_969:


//--------------------- .nv.info._ZN7cutlass13device_kernelIN5flash11enable_sm90INS1_16FlashAttnFwdSm90INS1_25CollectiveMainloopFwdSm90ILi2EN4cute5tupleIJNS5_1CILi1EEES8_S8_EEENS6_IJNS7_ILi128EEESA_SA_EEELi128ENS_6half_tEfNS_4arch4Sm90ELb0ELb1ELb1ELb1ELb0ELb0ELb0ELb1ELb1ELb1ELb1ELb0EEENS1_21CollectiveEpilogueFwdISB_S9_SC_SE_Li256ELb1ELb1ELb1ELb0EEENS1_36VarlenDynamicPersistentTileSchedulerILi128ELi128ELi256ELi128ELb1ELb1ELb1ELb1ELb0ELb1EEEEEEEEEvNT_6ParamsE --------------------------
	.section	.nv.info._ZN7cutlass13device_kernelIN5flash11enable_sm90INS1_16FlashAttnFwdSm90INS1_25CollectiveMainloopFwdSm90ILi2EN4cute5tupleIJNS5_1CILi1EEES8_S8_EEENS6_IJNS7_ILi128EEESA_SA_EEELi128ENS_6half_tEfNS_4arch4Sm90ELb0ELb1ELb1ELb1ELb0ELb0ELb0ELb1ELb1ELb1ELb1ELb0EEENS1_21CollectiveEpilogueFwdISB_S9_SC_SE_Li256ELb1ELb1ELb1ELb0EEENS1_36VarlenDynamicPersistentTileSchedulerILi128ELi128ELi256ELi128ELb1ELb1ELb1ELb1ELb0ELb1EEEEEEEEEvNT_6ParamsE,"",@"SHT_CUDA_INFO"
	.sectionflags	@""
	.align	4


	//----- nvinfo : EIATTR_CUDA_API_VERSION
	.align		4
        /*0000*/ 	.byte	0x04, 0x37
        /*0002*/ 	.short	(.L_971 - .L_970)
.L_970:
        /*0004*/ 	.word	0x00000082


	//----- nvinfo : EIATTR_KPARAM_INFO
	.align		4
.L_971:
        /*0008*/ 	.byte	0x04, 0x17
        /*000a*/ 	.short	(.L_973 - .L_972)
.L_972:
        /*000c*/ 	.word	0x00000000
        /*0010*/ 	.short	0x0000
        /*0012*/ 	.short	0x0070
        /*0014*/ 	.byte	0x00, 0xf0, 0x01, 0x2a


	//----- nvinfo : EIATTR_SPARSE_MMA_MASK
	.align		4
.L_973:
        /*0018*/ 	.byte	0x03, 0x50
        /*001a*/ 	.short	0x0000


	//----- nvinfo : EIATTR_MAXREG_COUNT
	.align		4
        /*001c*/ 	.byte	0x03, 0x1b
        /*001e*/ 	.short	0x00a8


	//----- nvinfo : EIATTR_NUM_BARRIERS
	.align		4
        /*0020*/ 	.byte	0x02, 0x4c
        /*0022*/ 	.byte	0x10
	.zero		1


	//----- nvinfo : EIATTR_EXTERNS
	.align		4
        /*0024*/ 	.byte	0x04, 0x0f
        /*0026*/ 	.short	(.L_975 - .L_974)


	//   ....[0]....
	.align		4
.L_974:
        /*0028*/ 	.word	index@(__assertfail)


	//----- nvinfo : EIATTR_ANNOTATIONS
	.align		4
.L_975:
        /*002c*/ 	.byte	0x04, 0x55
        /*002e*/ 	.short	(.L_977 - .L_976)


	//   ....[0]....
.L_976:
        /* <DEDUP_REMOVED lines=70> */


	//----- nvinfo : EIATTR_MERCURY_ISA_VERSION
	.align		4
.L_977:
        /*0480*/ 	.byte	0x03, 0x5f
        /*0482*/ 	.short	0x0101


	//----- nvinfo : EIATTR_UNUSED_LOAD_BYTE_OFFSET
	.align		4
        /*0484*/ 	.byte	0x04, 0x44
        /*0486*/ 	.short	(.L_979 - .L_978)


	//   ....[0]....
.L_978:
        /*0488*/ 	.word	0x00000a30
        /*048c*/ 	.word	0x0000fff0


	//   ....[1]....
        /*0490*/ 	.word	0x00010280
        /*0494*/ 	.word	0x0000fff0


	//----- nvinfo : EIATTR_INT_WARP_WIDE_INSTR_OFFSETS
	.align		4
.L_979:
        /*0498*/ 	.byte	0x04, 0x31
        /*049a*/ 	.short	(.L_981 - .L_980)


	//   ....[0]....
.L_980:
        /*049c*/ 	.word	0x00000130


	//   ....[1]....
        /*04a0*/ 	.word	0x00000170


	//   ....[2]....
        /*04a4*/ 	.word	0x000001e0


	//   ....[3]....
        /*04a8*/ 	.word	0x00014f90


	//   ....[4]....
        /*04ac*/ 	.word	0x00015020


	//   ....[5]....
        /*04b0*/ 	.word	0x000186c0


	//   ....[6]....
        /*04b4*/ 	.word	0x00018750


	//----- nvinfo : EIATTR_COOP_GROUP_MASK_REGIDS
	.align		4
.L_981:
        /*04b8*/ 	.byte	0x04, 0x29
        /*04ba*/ 	.short	(.L_983 - .L_982)


	//   ....[0]....
.L_982:
        /*04bc*/ 	.word	0xffffffff


	//   ....[1]....
        /*04c0*/ 	.word	0xffffffff


	//   ....[2]....
        /*04c4*/ 	.word	0xffffffff


	//   ....[3]....
        /*04c8*/ 	.word	0xffffffff


	//   ....[4]....
        /*04cc*/ 	.word	0xffffffff


	//   ....[5]....
        /*04d0*/ 	.word	0xffffffff


	//   ....[6]....
        /*04d4*/ 	.word	0xffffffff


	//   ....[7]....
        /*04d8*/ 	.word	0xffffffff


	//   ....[8]....
        /*04dc*/ 	.word	0xffffffff


	//   ....[9]....
        /*04e0*/ 	.word	0xffffffff


	//   ....[10]....
        /*04e4*/ 	.word	0xffffffff


	//   ....[11]....
        /*04e8*/ 	.word	0xffffffff


	//   ....[12]....
        /*04ec*/ 	.word	0xffffffff


	//   ....[13]....
        /*04f0*/ 	.word	0xffffffff


	//   ....[14]....
        /*04f4*/ 	.word	0xffffffff


	//   ....[15]....
        /*04f8*/ 	.word	0xffffffff


	//   ....[16]....
        /*04fc*/ 	.word	0xffffffff


	//   ....[17]....
        /*0500*/ 	.word	0xffffffff


	//   ....[18]....
        /*0504*/ 	.word	0xffffffff


	//   ....[19]....
        /*0508*/ 	.word	0xffffffff


	//   ....[20]....
        /*050c*/ 	.word	0xffffffff


	//   ....[21]....
        /*0510*/ 	.word	0xffffffff


	//   ....[22]....
        /*0514*/ 	.word	0xffffffff


	//   ....[23]....
        /*0518*/ 	.word	0xffffffff


	//   ....[24]....
        /*051c*/ 	.word	0xffffffff


	//   ....[25]....
        /*0520*/ 	.word	0xffffffff


	//   ....[26]....
        /*0524*/ 	.word	0xffffffff


	//   ....[27]....
        /*0528*/ 	.word	0xffffffff


	//   ....[28]....
        /*052c*/ 	.word	0xffffffff


	//   ....[29]....
        /*0530*/ 	.word	0xffffffff


	//   ....[30]....
        /*0534*/ 	.word	0xffffffff


	//   ....[31]....
        /*0538*/ 	.word	0xffffffff


	//   ....[32]....
        /*053c*/ 	.word	0xffffffff


	//   ....[33]....
        /*0540*/ 	.word	0xffffffff


	//   ....[34]....
        /*0544*/ 	.word	0xffffffff


	//   ....[35]....
        /*0548*/ 	.word	0xffffffff


	//   ....[36]....
        /*054c*/ 	.word	0xffffffff


	//   ....[37]....
        /*0550*/ 	.word	0xffffffff


	//   ....[38]....
        /*0554*/ 	.word	0xffffffff


	//   ....[39]....
        /*0558*/ 	.word	0xffffffff


	//   ....[40]....
        /*055c*/ 	.word	0xffffffff


	//   ....[41]....
        /*0560*/ 	.word	0xffffffff


	//   ....[42]....
        /*0564*/ 	.word	0xffffffff


	//   ....[43]....
        /*0568*/ 	.word	0xffffffff


	//   ....[44]....
        /*056c*/ 	.word	0xffffffff


	//   ....[45]....
        /*0570*/ 	.word	0xffffffff


	//   ....[46]....
        /*0574*/ 	.word	0xffffffff


	//   ....[47]....
        /*0578*/ 	.word	0xffffffff


	//   ....[48]....
        /*057c*/ 	.word	0xffffffff


	//   ....[49]....
        /*0580*/ 	.word	0xffffffff


	//   ....[50]....
        /*0584*/ 	.word	0xffffffff


	//   ....[51]....
        /*0588*/ 	.word	0xffffffff


	//   ....[52]....
        /*058c*/ 	.word	0xffffffff


	//   ....[53]....
        /*0590*/ 	.word	0xffffffff


	//   ....[54]....
        /*0594*/ 	.word	0xffffffff


	//   ....[55]....
        /*0598*/ 	.word	0xffffffff


	//   ....[56]....
        /*059c*/ 	.word	0xffffffff


	//   ....[57]....
        /*05a0*/ 	.word	0xffffffff


	//   ....[58]....
        /*05a4*/ 	.word	0xffffffff


	//   ....[59]....
        /*05a8*/ 	.word	0xffffffff


	//   ....[60]....
        /*05ac*/ 	.word	0xffffffff


	//   ....[61]....
        /*05b0*/ 	.word	0xffffffff


	//   ....[62]....
        /*05b4*/ 	.word	0xffffffff


	//   ....[63]....
        /*05b8*/ 	.word	0xffffffff


	//   ....[64]....
        /*05bc*/ 	.word	0xffffffff


	//   ....[65]....
        /*05c0*/ 	.word	0xffffffff


	//   ....[66]....
        /*05c4*/ 	.word	0xffffffff


	//   ....[67]....
        /*05c8*/ 	.word	0xffffffff


	//   ....[68]....
        /*05cc*/ 	.word	0xffffffff


	//   ....[69]....
        /*05d0*/ 	.word	0xffffffff


	//   ....[70]....
        /*05d4*/ 	.word	0xffffffff


	//   ....[71]....
        /*05d8*/ 	.word	0xffffffff


	//   ....[72]....
        /*05dc*/ 	.word	0xffffffff


	//   ....[73]....
        /*05e0*/ 	.word	0xffffffff


	//   ....[74]....
        /*05e4*/ 	.word	0xffffffff


	//   ....[75]....
        /*05e8*/ 	.word	0xffffffff


	//   ....[76]....
        /*05ec*/ 	.word	0xffffffff


	//   ....[77]....
        /*05f0*/ 	.word	0xffffffff


	//   ....[78]....
        /*05f4*/ 	.word	0xffffffff


	//   ....[79]....
        /*05f8*/ 	.word	0xffffffff


	//   ....[80]....
        /*05fc*/ 	.word	0xffffffff


	//   ....[81]....
        /*0600*/ 	.word	0xffffffff


	//   ....[82]....
        /*0604*/ 	.word	0xffffffff


	//   ....[83]....
        /*0608*/ 	.word	0xffffffff


	//   ....[84]....
        /*060c*/ 	.word	0xffffffff


	//   ....[85]....
        /*0610*/ 	.word	0xffffffff


	//   ....[86]....
        /*0614*/ 	.word	0xffffffff


	//   ....[87]....
        /*0618*/ 	.word	0xffffffff


	//   ....[88]....
        /*061c*/ 	.word	0xffffffff


	//   ....[89]....
        /*0620*/ 	.word	0xffffffff


	//   ....[90]....
        /*0624*/ 	.word	0xffffffff


	//   ....[91]....
        /*0628*/ 	.word	0xffffffff


	//   ....[92]....
        /*062c*/ 	.word	0xffffffff


	//   ....[93]....
        /*0630*/ 	.word	0xffffffff


	//   ....[94]....
        /*0634*/ 	.word	0xffffffff


	//   ....[95]....
        /*0638*/ 	.word	0xffffffff


	//   ....[96]....
        /*063c*/ 	.word	0xffffffff


	//   ....[97]....
        /*0640*/ 	.word	0xffffffff


	//   ....[98]....
        /*0644*/ 	.word	0xffffffff


	//   ....[99]....
        /*0648*/ 	.word	0xffffffff


	//   ....[100]....
        /*064c*/ 	.word	0xffffffff


	//   ....[101]....
        /*0650*/ 	.word	0xffffffff


	//   ....[102]....
        /*0654*/ 	.word	0xffffffff


	//   ....[103]....
        /*0658*/ 	.word	0xffffffff


	//   ....[104]....
        /*065c*/ 	.word	0xffffffff


	//   ....[105]....
        /*0660*/ 	.word	0xffffffff


	//   ....[106]....
        /*0664*/ 	.word	0xffffffff


	//   ....[107]....
        /*0668*/ 	.word	0xffffffff


	//   ....[108]....
        /*066c*/ 	.word	0xffffffff


	//   ....[109]....
        /*0670*/ 	.word	0xffffffff


	//   ....[110]....
        /*0674*/ 	.word	0xffffffff


	//   ....[111]....
        /*0678*/ 	.word	0x0500000f


	//   ....[112]....
        /*067c*/ 	.word	0x0500000f


	//   ....[113]....
        /*0680*/ 	.word	0x0500000f


	//   ....[114]....
        /*0684*/ 	.word	0x0500000f


	//   ....[115]....
        /*0688*/ 	.word	0x0500000f


	//   ....[116]....
        /*068c*/ 	.word	0x0500000f


	//   ....[117]....
        /*0690*/ 	.word	0x0500000f


	//   ....[118]....
        /*0694*/ 	.word	0x0500000f


	//   ....[119]....
        /*0698*/ 	.word	0x0500000f


	//   ....[120]....
        /*069c*/ 	.word	0x0500000f


	//   ....[121]....
        /*06a0*/ 	.word	0x0500000f


	//   ....[122]....
        /*06a4*/ 	.word	0x0500000f


	//   ....[123]....
        /*06a8*/ 	.word	0x0500000f


	//   ....[124]....
        /*06ac*/ 	.word	0x0500000f


	//   ....[125]....
        /*06b0*/ 	.word	0x0500000f


	//   ....[126]....
        /*06b4*/ 	.word	0x0500000f


	//   ....[127]....
        /*06b8*/ 	.word	0x0500000f


	//   ....[128]....
        /*06bc*/ 	.word	0x0500000f


	//   ....[129]....
        /*06c0*/ 	.word	0x0500000f


	//   ....[130]....
        /*06c4*/ 	.word	0x0500000f


	//   ....[131]....
        /*06c8*/ 	.word	0x0500000f


	//   ....[132]....
        /*06cc*/ 	.word	0x0500000f


	//   ....[133]....
        /*06d0*/ 	.word	0x0500000f


	//   ....[134]....
        /*06d4*/ 	.word	0x0500000f


	//   ....[135]....
        /*06d8*/ 	.word	0x0500000f


	//   ....[136]....
        /*06dc*/ 	.word	0x0500000f


	//   ....[137]....
        /*06e0*/ 	.word	0x0500000f


	//   ....[138]....
        /*06e4*/ 	.word	0x0500000f


	//   ....[139]....
        /*06e8*/ 	.word	0x0500000f


	//   ....[140]....
        /*06ec*/ 	.word	0x0500000f


	//   ....[141]....
        /*06f0*/ 	.word	0x0500000f


	//   ....[142]....
        /*06f4*/ 	.word	0x0500000f


	//   ....[143]....
        /*06f8*/ 	.word	0x0500000f


	//   ....[144]....
        /*06fc*/ 	.word	0x0500000f


	//   ....[145]....
        /*0700*/ 	.word	0x0500000f


	//   ....[146]....
        /*0704*/ 	.word	0x0500000f


	//----- nvinfo : EIATTR_COOP_GROUP_INSTR_OFFSETS
	.align		4
.L_983:
        /*0708*/ 	.byte	0x04, 0x28
        /*070a*/ 	.short	(.L_985 - .L_984)


	//   ....[0]....
.L_984:
        /*070c*/ 	.word	0x00000070


	//   ....[1]....
        /*0710*/ 	.word	0x00000140


	//   ....[2]....
        /*0714*/ 	.word	0x00000190


	//   ....[3]....
        /*0718*/ 	.word	0x000003c0


	//   ....[4]....
        /*071c*/ 	.word	0x00000520


	//   ....[5]....
        /*0720*/ 	.word	0x00000640


	//   ....[6]....
        /*0724*/ 	.word	0x000007a0


	//   ....[7]....
        /*0728*/ 	.word	0x00001e80


	//   ....[8]....
        /*072c*/ 	.word	0x00002ae0


	//   ....[9]....
        /*0730*/ 	.word	0x00003400


	//   ....[10]....
        /*0734*/ 	.word	0x000042d0


	//   ....[11]....
        /*0738*/ 	.word	0x000043c0


	//   ....[12]....
        /*073c*/ 	.word	0x00004c60


	//   ....[13]....
        /*0740*/ 	.word	0x00004cc0


	//   ....[14]....
        /*0744*/ 	.word	0x00006c20


	//   ....[15]....
        /*0748*/ 	.word	0x00006e50


	//   ....[16]....
        /*074c*/ 	.word	0x00007a40


	//   ....[17]....
        /*0750*/ 	.word	0x00007b40


	//   ....[18]....
        /*0754*/ 	.word	0x000083b0


	//   ....[19]....
        /*0758*/ 	.word	0x00008410


	//   ....[20]....
        /*075c*/ 	.word	0x0000a580


	//   ....[21]....
        /*0760*/ 	.word	0x0000a5f0


	//   ....[22]....
        /*0764*/ 	.word	0x0000ad00


	//   ....[23]....
        /*0768*/ 	.word	0x0000aea0


	//   ....[24]....
        /*076c*/ 	.word	0x0000d030


	//   ....[25]....
        /*0770*/ 	.word	0x0000d2d0


	//   ....[26]....
        /*0774*/ 	.word	0x0000de20


	//   ....[27]....
        /*0778*/ 	.word	0x0000de40


	//   ....[28]....
        /*077c*/ 	.word	0x0000e800


	//   ....[29]....
        /*0780*/ 	.word	0x0000e870


	//   ....[30]....
        /*0784*/ 	.word	0x0000f930


	//   ....[31]....
        /*0788*/ 	.word	0x0000f970


	//   ....[32]....
        /*078c*/ 	.word	0x0000faa0


	//   ....[33]....
        /*0790*/ 	.word	0x0000fac0


	//   ....[34]....
        /*0794*/ 	.word	0x00010db0


	//   ....[35]....
        /*0798*/ 	.word	0x00010df0


	//   ....[36]....
        /*079c*/ 	.word	0x00010e10


	//   ....[37]....
        /*07a0*/ 	.word	0x00010e40


	//   ....[38]....
        /*07a4*/ 	.word	0x00011510


	//   ....[39]....
        /*07a8*/ 	.word	0x00011540


	//   ....[40]....
        /*07ac*/ 	.word	0x00011600


	//   ....[41]....
        /*07b0*/ 	.word	0x00011620


	//   ....[42]....
        /*07b4*/ 	.word	0x000116e0


	//   ....[43]....
        /*07b8*/ 	.word	0x00011700


	//   ....[44]....
        /*07bc*/ 	.word	0x000117d0


	//   ....[45]....
        /*07c0*/ 	.word	0x000117f0


	//   ....[46]....
        /*07c4*/ 	.word	0x00011bb0


	//   ....[47]....
        /*07c8*/ 	.word	0x00011bc0


	//   ....[48]....
        /*07cc*/ 	.word	0x00012010


	//   ....[49]....
        /*07d0*/ 	.word	0x00012020


	//   ....[50]....
        /*07d4*/ 	.word	0x00012d50


	//   ....[51]....
        /*07d8*/ 	.word	0x00012d70


	//   ....[52]....
        /*07dc*/ 	.word	0x00012e30


	//   ....[53]....
        /*07e0*/ 	.word	0x00012e50


	//   ....[54]....
        /*07e4*/ 	.word	0x00012f10


	//   ....[55]....
        /*07e8*/ 	.word	0x00012f30


	//   ....[56]....
        /*07ec*/ 	.word	0x00013000


	//   ....[57]....
        /*07f0*/ 	.word	0x00013020


	//   ....[58]....
        /*07f4*/ 	.word	0x00013180


	//   ....[59]....
        /*07f8*/ 	.word	0x000133b0


	//   ....[60]....
        /*07fc*/ 	.word	0x000133e0


	//   ....[61]....
        /*0800*/ 	.word	0x00013410


	//   ....[62]....
        /*0804*/ 	.word	0x00013440


	//   ....[63]....
        /*0808*/ 	.word	0x00013470


	//   ....[64]....
        /*080c*/ 	.word	0x000134a0


	//   ....[65]....
        /*0810*/ 	.word	0x00013640


	//   ....[66]....
        /*0814*/ 	.word	0x00013670


	//   ....[67]....
        /*0818*/ 	.word	0x000136a0


	//   ....[68]....
        /*081c*/ 	.word	0x000136d0


	//   ....[69]....
        /*0820*/ 	.word	0x00013700


	//   ....[70]....
        /*0824*/ 	.word	0x00013730


	//   ....[71]....
        /*0828*/ 	.word	0x000137d0


	//   ....[72]....
        /*082c*/ 	.word	0x00013800


	//   ....[73]....
        /*0830*/ 	.word	0x00013810


	//   ....[74]....
        /*0834*/ 	.word	0x00013840


	//   ....[75]....
        /*0838*/ 	.word	0x00015560


	//   ....[76]....
        /*083c*/ 	.word	0x000160e0


	//   ....[77]....
        /*0840*/ 	.word	0x000160f0


	//   ....[78]....
        /*0844*/ 	.word	0x00016120


	//   ....[79]....
        /*0848*/ 	.word	0x00016130


	//   ....[80]....
        /*084c*/ 	.word	0x00016240


	//   ....[81]....
        /*0850*/ 	.word	0x00016250


	//   ....[82]....
        /*0854*/ 	.word	0x000162e0


	//   ....[83]....
        /*0858*/ 	.word	0x000162f0


	//   ....[84]....
        /*085c*/ 	.word	0x00016380


	//   ....[85]....
        /*0860*/ 	.word	0x00016390


	//   ....[86]....
        /*0864*/ 	.word	0x00016420


	//   ....[87]....
        /*0868*/ 	.word	0x00016430


	//   ....[88]....
        /*086c*/ 	.word	0x000164c0


	//   ....[89]....
        /*0870*/ 	.word	0x000164d0


	//   ....[90]....
        /*0874*/ 	.word	0x00016520


	//   ....[91]....
        /*0878*/ 	.word	0x00016550


	//   ....[92]....
        /*087c*/ 	.word	0x00018df0


	//   ....[93]....
        /*0880*/ 	.word	0x00018e70


	//   ....[94]....
        /*0884*/ 	.word	0x00018ea0


	//   ....[95]....
        /*0888*/ 	.word	0x00018eb0


	//   ....[96]....
        /*088c*/ 	.word	0x00018ee0


	//   ....[97]....
        /*0890*/ 	.word	0x00018f10


	//   ....[98]....
        /*0894*/ 	.word	0x00018f40


	//   ....[99]....
        /*0898*/ 	.word	0x00018f70


	//   ....[100]....
        /*089c*/ 	.word	0x00019130


	//   ....[101]....
        /*08a0*/ 	.word	0x00019160


	//   ....[102]....
        /*08a4*/ 	.word	0x00019190


	//   ....[103]....
        /*08a8*/ 	.word	0x000191c0


	//   ....[104]....
        /*08ac*/ 	.word	0x000191f0


	//   ....[105]....
        /*08b0*/ 	.word	0x00019220


	//   ....[106]....
        /*08b4*/ 	.word	0x000192f0


	//   ....[107]....
        /*08b8*/ 	.word	0x00019310


	//   ....[108]....
        /*08bc*/ 	.word	0x00019320


	//   ....[109]....
        /*08c0*/ 	.word	0x000193a0


	//   ....[110]....
        /*08c4*/ 	.word	0x00019ed0


	//   ....[111]....
        /*08c8*/ 	.word	0x0001a540


	//   ....[112]....
        /*08cc*/ 	.word	0x0001a720


	//   ....[113]....
        /*08d0*/ 	.word	0x0001a770


	//   ....[114]....
        /*08d4*/ 	.word	0x0001a7d0


	//   ....[115]....
        /*08d8*/ 	.word	0x0001a870


	//   ....[116]....
        /*08dc*/ 	.word	0x0001a930


	//   ....[117]....
        /*08e0*/ 	.word	0x0001aa40


	//   ....[118]....
        /*08e4*/ 	.word	0x0001aaa0


	//   ....[119]....
        /*08e8*/ 	.word	0x0001aba0


	//   ....[120]....
        /*08ec*/ 	.word	0x0001ac00


	//   ....[121]....
        /*08f0*/ 	.word	0x0001ad00


	//   ....[122]....
        /*08f4*/ 	.word	0x0001ad60


	//   ....[123]....
        /*08f8*/ 	.word	0x0001ae60


	//   ....[124]....
        /*08fc*/ 	.word	0x0001aec0


	//   ....[125]....
        /*0900*/ 	.word	0x0001afa0


	//   ....[126]....
        /*0904*/ 	.word	0x0001b020


	//   ....[127]....
        /*0908*/ 	.word	0x0001b100


	//   ....[128]....
        /*090c*/ 	.word	0x0001b430


	//   ....[129]....
        /*0910*/ 	.word	0x0001b4d0


	//   ....[130]....
        /*0914*/ 	.word	0x0001b660


	//   ....[131]....
        /*0918*/ 	.word	0x0001b6d0


	//   ....[132]....
        /*091c*/ 	.word	0x0001b740


	//   ....[133]....
        /*0920*/ 	.word	0x0001b7b0


	//   ....[134]....
        /*0924*/ 	.word	0x0001b820


	//   ....[135]....
        /*0928*/ 	.word	0x0001b8a0


	//   ....[136]....
        /*092c*/ 	.word	0x0001b940


	//   ....[137]....
        /*0930*/ 	.word	0x0001b9e0


	//   ....[138]....
        /*0934*/ 	.word	0x0001ba50


	//   ....[139]....
        /*0938*/ 	.word	0x0001bac0


	//   ....[140]....
        /*093c*/ 	.word	0x0001bb30


	//   ....[141]....
        /*0940*/ 	.word	0x0001bbb0


	//   ....[142]....
        /*0944*/ 	.word	0x0001bc30


	//   ....[143]....
        /*0948*/ 	.word	0x0001bce0


	//   ....[144]....
        /*094c*/ 	.word	0x0001bd30


	//   ....[145]....
        /*0950*/ 	.word	0x0001bdf0


	//   ....[146]....
        /*0954*/ 	.word	0x0001bf20


	//----- nvinfo : EIATTR_REG_RECONFIG
	.align		4
.L_985:
        /*0958*/ 	.byte	0x01, 0x54
	.zero		2


	//----- nvinfo : EIATTR_SYSCALL_OFFSETS
	.align		4
        /*095c*/ 	.byte	0x04, 0x46
        /*095e*/ 	.short	(.L_987 - .L_986)


	//   ....[0]....
.L_986:
        /*0960*/ 	.word	0x00002060


	//   ....[1]....
        /*0964*/ 	.word	0x00015190


	//   ....[2]....
        /*0968*/ 	.word	0x000152e0


	//   ....[3]....
        /*096c*/ 	.word	0x000153d0


	//   ....[4]....
        /*0970*/ 	.word	0x00015c50


	//----- nvinfo : EIATTR_MBARRIER_INSTR_OFFSETS
	.align		4
.L_987:
        /*0974*/ 	.byte	0x04, 0x39
        /*0976*/ 	.short	(.L_989 - .L_988)


	//   ....[0]....
.L_988:
        /*0978*/ 	.word	0x00000270
        /*097c*/ 	.word	0x000000ff
        /*0980*/ 	.word	0x00028800
        /*0984*/ 	.short	0x0100
        /*0986*/ 	.byte	0x08
	.zero		1


	//   ....[1]....
        /*0988*/ 	.word	0x00000280
        /*098c*/ 	.word	0x000000ff
        /*0990*/ 	.word	0x00028820
        /*0994*/ 	.short	0x0100
        /*0996*/ 	.byte	0x08
	.zero		1


	//   ....[2]....
        /*0998*/ 	.word	0x00000370
        /*099c*/ 	.word	0x000000ff
        /*09a0*/ 	.word	0x00028830
        /*09a4*/ 	.short	0x0100
        /*09a6*/ 	.byte	0x08
	.zero		1


	//   ....[3]....
        /*09a8*/ 	.word	0x00000380
        /*09ac*/ 	.word	0x000000ff
        /*09b0*/ 	.word	0x00028840
        /*09b4*/ 	.short	0x0100
        /*09b6*/ 	.byte	0x08
	.zero		1


	//   ....[4]....
        /*09b8*/ 	.word	0x00000390
        /*09bc*/ 	.word	0x000000ff
        /*09c0*/ 	.word	0x00028838
        /*09c4*/ 	.short	0x0100
        /*09c6*/ 	.byte	0x08
	.zero		1


	//   ....[5]....
        /*09c8*/ 	.word	0x000003a0
        /*09cc*/ 	.word	0x000000ff
        /*09d0*/ 	.word	0x00028848
        /*09d4*/ 	.short	0x0100
        /*09d6*/ 	.byte	0x08
	.zero		1


	//   ....[6]....
        /*09d8*/ 	.word	0x000004d0
        /*09dc*/ 	.word	0x000000ff
        /*09e0*/ 	.word	0x00028850
        /*09e4*/ 	.short	0x0100
        /*09e6*/ 	.byte	0x08
	.zero		1


	//   ....[7]....
        /*09e8*/ 	.word	0x000004e0
        /*09ec*/ 	.word	0x000000ff
        /*09f0*/ 	.word	0x00028860
        /*09f4*/ 	.short	0x0100
        /*09f6*/ 	.byte	0x08
	.zero		1


	//   ....[8]....
        /*09f8*/ 	.word	0x000004f0
        /*09fc*/ 	.word	0x000000ff
        /*0a00*/ 	.word	0x00028858
        /*0a04*/ 	.short	0x0100
        /*0a06*/ 	.byte	0x08
	.zero		1


	//   ....[9]....
        /*0a08*/ 	.word	0x00000500
        /*0a0c*/ 	.word	0x000000ff
        /*0a10*/ 	.word	0x00028868
        /*0a14*/ 	.short	0x0100
        /*0a16*/ 	.byte	0x08
	.zero		1


	//   ....[10]....
        /*0a18*/ 	.word	0x000005f0
        /*0a1c*/ 	.word	0x000000ff
        /*0a20*/ 	.word	0x00028870
        /*0a24*/ 	.short	0x0100
        /*0a26*/ 	.byte	0x06
	.zero		1


	//   ....[11]....
        /*0a28*/ 	.word	0x00000600
        /*0a2c*/ 	.word	0x000000ff
        /*0a30*/ 	.word	0x00028880
        /*0a34*/ 	.short	0x0100
        /*0a36*/ 	.byte	0x06
	.zero		1


	//   ....[12]....
        /*0a38*/ 	.word	0x00000610
        /*0a3c*/ 	.word	0x000000ff
        /*0a40*/ 	.word	0x00028878
        /*0a44*/ 	.short	0x0100
        /*0a46*/ 	.byte	0x06
	.zero		1


	//   ....[13]....
        /*0a48*/ 	.word	0x00000620
        /*0a4c*/ 	.word	0x000000ff
        /*0a50*/ 	.word	0x00028888
        /*0a54*/ 	.short	0x0100
        /*0a56*/ 	.byte	0x06
	.zero		1


	//   ....[14]....
        /*0a58*/ 	.word	0x00000750
        /*0a5c*/ 	.word	0x000000ff
        /*0a60*/ 	.word	0x00028890
        /*0a64*/ 	.short	0x0100
        /*0a66*/ 	.byte	0x08
	.zero		1


	//   ....[15]....
        /*0a68*/ 	.word	0x00000760
        /*0a6c*/ 	.word	0x000000ff
        /*0a70*/ 	.word	0x000288a0
        /*0a74*/ 	.short	0x0100
        /*0a76*/ 	.byte	0x08
	.zero		1


	//   ....[16]....
        /*0a78*/ 	.word	0x00000770
        /*0a7c*/ 	.word	0x000000ff
        /*0a80*/ 	.word	0x00028898
        /*0a84*/ 	.short	0x0100
        /*0a86*/ 	.byte	0x08
	.zero		1


	//   ....[17]....
        /*0a88*/ 	.word	0x00000780
        /*0a8c*/ 	.word	0x000000ff
        /*0a90*/ 	.word	0x000288a8
        /*0a94*/ 	.short	0x0100
        /*0a96*/ 	.byte	0x08
	.zero		1


	//   ....[18]....
        /*0a98*/ 	.word	0x000008b0
        /*0a9c*/ 	.word	0x000000ff
        /*0aa0*/ 	.word	0x000288b0
        /*0aa4*/ 	.short	0x0100
        /*0aa6*/ 	.byte	0x08
	.zero		1


	//   ....[19]....
        /*0aa8*/ 	.word	0x000008c0
        /*0aac*/ 	.word	0x000000ff
        /*0ab0*/ 	.word	0x000288c0
        /*0ab4*/ 	.short	0x0100
        /*0ab6*/ 	.byte	0x08
	.zero		1


	//   ....[20]....
        /*0ab8*/ 	.word	0x000008d0
        /*0abc*/ 	.word	0x000000ff
        /*0ac0*/ 	.word	0x000288b8
        /*0ac4*/ 	.short	0x0100
        /*0ac6*/ 	.byte	0x08
	.zero		1


	//   ....[21]....
        /*0ac8*/ 	.word	0x000008e0
        /*0acc*/ 	.word	0x000000ff
        /*0ad0*/ 	.word	0x000288c8
        /*0ad4*/ 	.short	0x0100
        /*0ad6*/ 	.byte	0x08
	.zero		1


	//   ....[22]....
        /*0ad8*/ 	.word	0x000020e0
        /*0adc*/ 	.word	0x000000ff
        /*0ae0*/ 	.word	0x00028800
        /*0ae4*/ 	.short	0x010a
        /*0ae6*/ 	.byte	0x29
	.zero		1


	//   ....[23]....
        /*0ae8*/ 	.word	0x00002160
        /*0aec*/ 	.word	0x0000000f
        /*0af0*/ 	.word	0x00028830
        /*0af4*/ 	.short	0x010a
        /*0af6*/ 	.byte	0x3f
	.zero		1


	//   ....[24]....
        /*0af8*/ 	.word	0x000021d0
        /*0afc*/ 	.word	0x0000000f
        /*0b00*/ 	.word	0x00028830
        /*0b04*/ 	.short	0x010a
        /*0b06*/ 	.byte	0x3f
	.zero		1


	//   ....[25]....
        /*0b08*/ 	.word	0x000028c0
        /*0b0c*/ 	.word	0x0000000f
        /*0b10*/ 	.word	0x00000000
        /*0b14*/ 	.short	0x0101
        /*0b16*/ 	.byte	0x3f
	.zero		1


	//   ....[26]....
        /*0b18*/ 	.word	0x00005c70
        /*0b1c*/ 	.word	0x000000ff
        /*0b20*/ 	.word	0x00028830
        /*0b24*/ 	.short	0x010a
        /*0b26*/ 	.byte	0x06
	.zero		1


	//   ....[27]....
        /*0b28*/ 	.word	0x00005cb0
        /*0b2c*/ 	.word	0x000000ff
        /*0b30*/ 	.word	0x00028830
        /*0b34*/ 	.short	0x010a
        /*0b36*/ 	.byte	0x06
	.zero		1


	//   ....[28]....
        /*0b38*/ 	.word	0x00005ff0
        /*0b3c*/ 	.word	0x000000ff
        /*0b40*/ 	.word	0x00028850
        /*0b44*/ 	.short	0x010a
        /*0b46*/ 	.byte	0x06
	.zero		1


	//   ....[29]....
        /*0b48*/ 	.word	0x00006030
        /*0b4c*/ 	.word	0x000000ff
        /*0b50*/ 	.word	0x00028850
        /*0b54*/ 	.short	0x010a
        /*0b56*/ 	.byte	0x06
	.zero		1


	//   ....[30]....
        /*0b58*/ 	.word	0x00006c50
        /*0b5c*/ 	.word	0x00000009
        /*0b60*/ 	.word	0x00000000
        /*0b64*/ 	.short	0x0101
        /*0b66*/ 	.byte	0x3f
	.zero		1


	//   ....[31]....
        /*0b68*/ 	.word	0x00008b80
        /*0b6c*/ 	.word	0x0000000d
        /*0b70*/ 	.word	0x00000000
        /*0b74*/ 	.short	0x0101
        /*0b76*/ 	.byte	0x3f
	.zero		1


	//   ....[32]....
        /*0b78*/ 	.word	0x00009830
        /*0b7c*/ 	.word	0x000000ff
        /*0b80*/ 	.word	0x00028830
        /*0b84*/ 	.short	0x010a
        /*0b86*/ 	.byte	0x06
	.zero		1


	//   ....[33]....
        /*0b88*/ 	.word	0x00009870
        /*0b8c*/ 	.word	0x000000ff
        /*0b90*/ 	.word	0x00028830
        /*0b94*/ 	.short	0x010a
        /*0b96*/ 	.byte	0x06
	.zero		1


	//   ....[34]....
        /*0b98*/ 	.word	0x00009bb0
        /*0b9c*/ 	.word	0x000000ff
        /*0ba0*/ 	.word	0x00028850
        /*0ba4*/ 	.short	0x010a
        /*0ba6*/ 	.byte	0x06
	.zero		1


	//   ....[35]....
        /*0ba8*/ 	.word	0x00009bf0
        /*0bac*/ 	.word	0x000000ff
        /*0bb0*/ 	.word	0x00028850
        /*0bb4*/ 	.short	0x010a
        /*0bb6*/ 	.byte	0x06
	.zero		1


	//   ....[36]....
        /*0bb8*/ 	.word	0x0000b4b0
        /*0bbc*/ 	.word	0x00000009
        /*0bc0*/ 	.word	0x00000000
        /*0bc4*/ 	.short	0x0101
        /*0bc6*/ 	.byte	0x3f
	.zero		1


	//   ....[37]....
        /*0bc8*/ 	.word	0x0000b560
        /*0bcc*/ 	.word	0x00000026
        /*0bd0*/ 	.word	0x00000000
        /*0bd4*/ 	.short	0x0101
        /*0bd6*/ 	.byte	0x3f
	.zero		1


	//   ....[38]....
        /*0bd8*/ 	.word	0x0000c0a0
        /*0bdc*/ 	.word	0x000000ff
        /*0be0*/ 	.word	0x00028830
        /*0be4*/ 	.short	0x010a
        /*0be6*/ 	.byte	0x06
	.zero		1


	//   ....[39]....
        /*0be8*/ 	.word	0x0000c0e0
        /*0bec*/ 	.word	0x000000ff
        /*0bf0*/ 	.word	0x00028830
        /*0bf4*/ 	.short	0x010a
        /*0bf6*/ 	.byte	0x06
	.zero		1


	//   ....[40]....
        /*0bf8*/ 	.word	0x0000c420
        /*0bfc*/ 	.word	0x000000ff
        /*0c00*/ 	.word	0x00028850
        /*0c04*/ 	.short	0x010a
        /*0c06*/ 	.byte	0x06
	.zero		1


	//   ....[41]....
        /*0c08*/ 	.word	0x0000c460
        /*0c0c*/ 	.word	0x000000ff
        /*0c10*/ 	.word	0x00028850
        /*0c14*/ 	.short	0x010a
        /*0c16*/ 	.byte	0x06
	.zero		1


	//   ....[42]....
        /*0c18*/ 	.word	0x0000d060
        /*0c1c*/ 	.word	0x00000008
        /*0c20*/ 	.word	0x00000000
        /*0c24*/ 	.short	0x0101
        /*0c26*/ 	.byte	0x3f
	.zero		1


	//   ....[43]....
        /*0c28*/ 	.word	0x0000edb0
        /*0c2c*/ 	.word	0x0000000d
        /*0c30*/ 	.word	0x00000000
        /*0c34*/ 	.short	0x0101
        /*0c36*/ 	.byte	0x3f
	.zero		1


	//   ....[44]....
        /*0c38*/ 	.word	0x0000f8a0
        /*0c3c*/ 	.word	0x000000ff
        /*0c40*/ 	.word	0x00028850
        /*0c44*/ 	.short	0x010a
        /*0c46*/ 	.byte	0x05
	.zero		1


	//   ....[45]....
        /*0c48*/ 	.word	0x0000f8e0
        /*0c4c*/ 	.word	0x000000ff
        /*0c50*/ 	.word	0x00028850
        /*0c54*/ 	.short	0x010a
        /*0c56*/ 	.byte	0x05
	.zero		1


	//   ....[46]....
        /*0c58*/ 	.word	0x0000fe20
        /*0c5c*/ 	.word	0x0000000b
        /*0c60*/ 	.word	0x00000000
        /*0c64*/ 	.short	0x0101
        /*0c66*/ 	.byte	0x3f
	.zero		1


	//   ....[47]....
        /*0c68*/ 	.word	0x00011500
        /*0c6c*/ 	.word	0x00000015
        /*0c70*/ 	.word	0x00000000
        /*0c74*/ 	.short	0x0101
        /*0c76*/ 	.byte	0x3f
	.zero		1


	//   ....[48]....
        /*0c78*/ 	.word	0x000119b0
        /*0c7c*/ 	.word	0x00000015
        /*0c80*/ 	.word	0x00000000
        /*0c84*/ 	.short	0x0101
        /*0c86*/ 	.byte	0x3f
	.zero		1


	//   ....[49]....
        /*0c88*/ 	.word	0x000157d0
        /*0c8c*/ 	.word	0x00000000
        /*0c90*/ 	.word	0x00028840
        /*0c94*/ 	.short	0x010a
        /*0c96*/ 	.byte	0x3f
	.zero		1


	//   ....[50]....
        /*0c98*/ 	.word	0x00016620
        /*0c9c*/ 	.word	0x00000012
        /*0ca0*/ 	.word	0x00028800
        /*0ca4*/ 	.short	0x0107
        /*0ca6*/ 	.byte	0x3f
	.zero		1


	//   ....[51]....
        /*0ca8*/ 	.word	0x00016730
        /*0cac*/ 	.word	0x00000012
        /*0cb0*/ 	.word	0x00028800
        /*0cb4*/ 	.short	0x0101
        /*0cb6*/ 	.byte	0x3f
	.zero		1


	//   ....[52]....
        /*0cb8*/ 	.word	0x00016750
        /*0cbc*/ 	.word	0x00000012
        /*0cc0*/ 	.word	0x00028820
        /*0cc4*/ 	.short	0x010a
        /*0cc6*/ 	.byte	0x3f
	.zero		1


	//   ....[53]....
        /*0cc8*/ 	.word	0x00016b70
        /*0ccc*/ 	.word	0x00000003
        /*0cd0*/ 	.word	0x00028840
        /*0cd4*/ 	.short	0x010a
        /*0cd6*/ 	.byte	0x3f
	.zero		1


	//   ....[54]....
        /*0cd8*/ 	.word	0x00016f10
        /*0cdc*/ 	.word	0x00000003
        /*0ce0*/ 	.word	0x00000060
        /*0ce4*/ 	.short	0x010a
        /*0ce6*/ 	.byte	0x3f
	.zero		1


	//   ....[55]....
        /*0ce8*/ 	.word	0x00017590
        /*0cec*/ 	.word	0x00000003
        /*0cf0*/ 	.word	0x00028840
        /*0cf4*/ 	.short	0x010a
        /*0cf6*/ 	.byte	0x3f
	.zero		1


	//   ....[56]....
        /*0cf8*/ 	.word	0x00017930
        /*0cfc*/ 	.word	0x00000002
        /*0d00*/ 	.word	0x00000060
        /*0d04*/ 	.short	0x010a
        /*0d06*/ 	.byte	0x3f
	.zero		1


	//   ....[57]....
        /*0d08*/ 	.word	0x00017f00
        /*0d0c*/ 	.word	0x00000002
        /*0d10*/ 	.word	0x00028840
        /*0d14*/ 	.short	0x010a
        /*0d16*/ 	.byte	0x3f
	.zero		1


	//   ....[58]....
        /*0d18*/ 	.word	0x000182a0
        /*0d1c*/ 	.word	0x00000002
        /*0d20*/ 	.word	0x00000060
        /*0d24*/ 	.short	0x010a
        /*0d26*/ 	.byte	0x3f
	.zero		1


	//   ....[59]....
        /*0d28*/ 	.word	0x00018820
        /*0d2c*/ 	.word	0x00000000
        /*0d30*/ 	.word	0x00028860
        /*0d34*/ 	.short	0x010a
        /*0d36*/ 	.byte	0x3f
	.zero		1


	//   ....[60]....
        /*0d38*/ 	.word	0x00019e50
        /*0d3c*/ 	.word	0x00000000
        /*0d40*/ 	.word	0x00028820
        /*0d44*/ 	.short	0x010a
        /*0d46*/ 	.byte	0x3f
	.zero		1


	//   ....[61]....
        /*0d48*/ 	.word	0x0001a040
        /*0d4c*/ 	.word	0x00000006
        /*0d50*/ 	.word	0x00000000
        /*0d54*/ 	.short	0x010a
        /*0d56*/ 	.byte	0x3f
	.zero		1


	//   ....[62]....
        /*0d58*/ 	.word	0x0001a070
        /*0d5c*/ 	.word	0x00000007
        /*0d60*/ 	.word	0x00000000
        /*0d64*/ 	.short	0x010a
        /*0d66*/ 	.byte	0x3f
	.zero		1


	//   ....[63]....
        /*0d68*/ 	.word	0x0001a0d0
        /*0d6c*/ 	.word	0x00000004
        /*0d70*/ 	.word	0x00000000
        /*0d74*/ 	.short	0x010a
        /*0d76*/ 	.byte	0x3f
	.zero		1


	//   ....[64]....
        /*0d78*/ 	.word	0x0001a100
        /*0d7c*/ 	.word	0x00000003
        /*0d80*/ 	.word	0x00000000
        /*0d84*/ 	.short	0x010a
        /*0d86*/ 	.byte	0x3f
	.zero		1


	//   ....[65]....
        /*0d88*/ 	.word	0x0001a170
        /*0d8c*/ 	.word	0x00000003
        /*0d90*/ 	.word	0x00028800
        /*0d94*/ 	.short	0x010a
        /*0d96*/ 	.byte	0x3f
	.zero		1


	//   ....[66]....
        /*0d98*/ 	.word	0x0001a1c0
        /*0d9c*/ 	.word	0x0000000f
        /*0da0*/ 	.word	0x00028830
        /*0da4*/ 	.short	0x010a
        /*0da6*/ 	.byte	0x3f
	.zero		1


	//   ....[67]....
        /*0da8*/ 	.word	0x0001a220
        /*0dac*/ 	.word	0x00000008
        /*0db0*/ 	.word	0x00028830
        /*0db4*/ 	.short	0x010a
        /*0db6*/ 	.byte	0x3f
	.zero		1


	//   ....[68]....
        /*0db8*/ 	.word	0x0001a280
        /*0dbc*/ 	.word	0x00000008
        /*0dc0*/ 	.word	0x00028850
        /*0dc4*/ 	.short	0x010a
        /*0dc6*/ 	.byte	0x3f
	.zero		1


	//   ....[69]....
        /*0dc8*/ 	.word	0x0001a2e0
        /*0dcc*/ 	.word	0x00000009
        /*0dd0*/ 	.word	0x00028830
        /*0dd4*/ 	.short	0x010a
        /*0dd6*/ 	.byte	0x3f
	.zero		1


	//   ....[70]....
        /*0dd8*/ 	.word	0x0001a340
        /*0ddc*/ 	.word	0x00000009
        /*0de0*/ 	.word	0x00028850
        /*0de4*/ 	.short	0x010a
        /*0de6*/ 	.byte	0x3f
	.zero		1


	//   ....[71]....
        /*0de8*/ 	.word	0x0001a3a0
        /*0dec*/ 	.word	0x00000009
        /*0df0*/ 	.word	0x00028830
        /*0df4*/ 	.short	0x010a
        /*0df6*/ 	.byte	0x3f
	.zero		1


	//   ....[72]....
        /*0df8*/ 	.word	0x0001a400
        /*0dfc*/ 	.word	0x00000009
        /*0e00*/ 	.word	0x00028850
        /*0e04*/ 	.short	0x010a
        /*0e06*/ 	.byte	0x3f
	.zero		1


	//   ....[73]....
        /*0e08*/ 	.word	0x0001a460
        /*0e0c*/ 	.word	0x00000008
        /*0e10*/ 	.word	0x00028850
        /*0e14*/ 	.short	0x010a
        /*0e16*/ 	.byte	0x3f
	.zero		1


	//   ....[74]....
        /*0e18*/ 	.word	0x0001a600
        /*0e1c*/ 	.word	0x00000000
        /*0e20*/ 	.word	0x00028840
        /*0e24*/ 	.short	0x010a
        /*0e26*/ 	.byte	0x3f
	.zero		1


	//   ....[75]....
        /*0e28*/ 	.word	0x0001b140
        /*0e2c*/ 	.word	0x00000012
        /*0e30*/ 	.word	0x00028820
        /*0e34*/ 	.short	0x010a
        /*0e36*/ 	.byte	0x3f
	.zero		1


	//   ....[76]....
        /*0e38*/ 	.word	0x0001b190
        /*0e3c*/ 	.word	0x00000003
        /*0e40*/ 	.word	0x00028840
        /*0e44*/ 	.short	0x010a
        /*0e46*/ 	.byte	0x3f
	.zero		1


	//   ....[77]....
        /*0e48*/ 	.word	0x0001b1e0
        /*0e4c*/ 	.word	0x00000003
        /*0e50*/ 	.word	0x00000060
        /*0e54*/ 	.short	0x010a
        /*0e56*/ 	.byte	0x3f
	.zero		1


	//   ....[78]....
        /*0e58*/ 	.word	0x0001b230
        /*0e5c*/ 	.word	0x00000003
        /*0e60*/ 	.word	0x00028840
        /*0e64*/ 	.short	0x010a
        /*0e66*/ 	.byte	0x3f
	.zero		1


	//   ....[79]....
        /*0e68*/ 	.word	0x0001b280
        /*0e6c*/ 	.word	0x00000002
        /*0e70*/ 	.word	0x00000060
        /*0e74*/ 	.short	0x010a
        /*0e76*/ 	.byte	0x3f
	.zero		1


	//   ....[80]....
        /*0e78*/ 	.word	0x0001b2d0
        /*0e7c*/ 	.word	0x00000002
        /*0e80*/ 	.word	0x00028840
        /*0e84*/ 	.short	0x010a
        /*0e86*/ 	.byte	0x3f
	.zero		1


	//   ....[81]....
        /*0e88*/ 	.word	0x0001b320
        /*0e8c*/ 	.word	0x00000002
        /*0e90*/ 	.word	0x00000060
        /*0e94*/ 	.short	0x010a
        /*0e96*/ 	.byte	0x3f
	.zero		1


	//   ....[82]....
        /*0e98*/ 	.word	0x0001b370
        /*0e9c*/ 	.word	0x00000000
        /*0ea0*/ 	.word	0x00028860
        /*0ea4*/ 	.short	0x010a
        /*0ea6*/ 	.byte	0x3f
	.zero		1


	//   ....[83]....
        /*0ea8*/ 	.word	0x0001be40
        /*0eac*/ 	.word	0x00000000
        /*0eb0*/ 	.word	0x00028820
        /*0eb4*/ 	.short	0x010a
        /*0eb6*/ 	.byte	0x3f
	.zero		1


	//   ....[84]....
        /*0eb8*/ 	.word	0x0001bfe0
        /*0ebc*/ 	.word	0x00000006
        /*0ec0*/ 	.word	0x00000000
        /*0ec4*/ 	.short	0x010a
        /*0ec6*/ 	.byte	0x3f
	.zero		1


	//   ....[85]....
        /*0ec8*/ 	.word	0x0001c030
        /*0ecc*/ 	.word	0x00000007
        /*0ed0*/ 	.word	0x00000000
        /*0ed4*/ 	.short	0x010a
        /*0ed6*/ 	.byte	0x3f
	.zero		1


	//   ....[86]....
        /*0ed8*/ 	.word	0x0001c080
        /*0edc*/ 	.word	0x00000004
        /*0ee0*/ 	.word	0x00000000
        /*0ee4*/ 	.short	0x010a
        /*0ee6*/ 	.byte	0x3f
	.zero		1


	//----- nvinfo : EIATTR_NUM_MBARRIERS
	.align		4
.L_989:
        /*0ee8*/ 	.byte	0x03, 0x38
        /*0eea*/ 	.short	0x0016


	//----- nvinfo : EIATTR_EXIT_INSTR_OFFSETS
	.align		4
        /*0eec*/ 	.byte	0x04, 0x1c
        /*0eee*/ 	.short	(.L_991 - .L_990)


	//   ....[0]....
.L_990:
        /*0ef0*/ 	.word	0x00000a70


	//   ....[1]....
        /*0ef4*/ 	.word	0x00013120


	//   ....[2]....
        /*0ef8*/ 	.word	0x0001a150


	//----- nvinfo : EIATTR_MAX_THREADS
	.align		4
.L_991:
        /*0efc*/ 	.byte	0x04, 0x05
        /*0efe*/ 	.short	(.L_993 - .L_992)
.L_992:
        /*0f00*/ 	.word	0x00000180
        /*0f04*/ 	.word	0x00000001
        /*0f08*/ 	.word	0x00000001


	//----- nvinfo : EIATTR_CRS_STACK_SIZE
	.align		4
.L_993:
        /*0f0c*/ 	.byte	0x04, 0x1e
        /*0f0e*/ 	.short	(.L_995 - .L_994)
.L_994:
        /*0f10*/ 	.word	0x00000000


	//----- nvinfo : EIATTR_CBANK_PARAM_SIZE
	.align		4
.L_995:
        /*0f14*/ 	.byte	0x03, 0x19
        /*0f16*/ 	.short	0x0af0


	//----- nvinfo : EIATTR_PARAM_CBANK
	.align		4
        /*0f18*/ 	.byte	0x04, 0x0a
        /*0f1a*/ 	.short	(.L_997 - .L_996)
	.align		4
.L_996:
        /*0f1c*/ 	.word	index@(.nv.constant0._ZN7cutlass13device_kernelIN5flash11enable_sm90INS1_16FlashAttnFwdSm90INS1_25CollectiveMainloopFwdSm90ILi2EN4cute5tupleIJNS5_1CILi1EEES8_S8_EEENS6_IJNS7_ILi128EEESA_SA_EEELi128ENS_6half_tEfNS_4arch4Sm90ELb0ELb1ELb1ELb1ELb0ELb0ELb0ELb1ELb1ELb1ELb1ELb0EEENS1_21CollectiveEpilogueFwdISB_S9_SC_SE_Li256ELb1ELb1ELb1ELb0EEENS1_36VarlenDynamicPersistentTileSchedulerILi128ELi128ELi256ELi128ELb1ELb1ELb1ELb1ELb0ELb1EEEEEEEEEvNT_6ParamsE)
        /*0f20*/ 	.short	0x0210
        /*0f22*/ 	.short	0x0af0


	//----- nvinfo : EIATTR_SW_WAR
	.align		4
.L_997:
        /*0f24*/ 	.byte	0x04, 0x36
        /*0f26*/ 	.short	(.L_999 - .L_998)
.L_998:
        /*0f28*/ 	.word	0x00000008
.L_999:


//--------------------- .nv.info._ZN7cutlass13device_kernelIN5flash11enable_sm90INS1_16FlashAttnFwdSm90INS1_25CollectiveMainloopFwdSm90ILi2EN4cute5tupleIJNS5_1CILi1EEES8_S8_EEENS6_IJNS7_ILi128EEESA_SA_EEELi128ENS_6half_tEfNS_4arch4Sm90ELb0ELb1ELb1ELb1ELb0ELb1ELb0ELb1ELb1ELb1ELb1ELb0EEENS1_21CollectiveEpilogueFwdISB_S9_SC_SE_Li256ELb1ELb1ELb1ELb0EEENS1_36VarlenDynamicPersistentTileSchedulerILi128ELi128ELi256ELi128ELb1ELb1ELb1ELb1ELb0ELb1EEEEEEEEEvNT_6ParamsE --------------------------
	.section	.nv.info._ZN7cutlass13device_kernelIN5flash11enable_sm90INS1_16FlashAttnFwdSm90INS1_25CollectiveMainloopFwdSm90ILi2EN4cute5tupleIJNS5_1CILi1EEES8_S8_EEENS6_IJNS7_ILi128EEESA_SA_EEELi128ENS_6half_tEfNS_4arch4Sm90ELb0ELb1ELb1ELb1ELb0ELb1ELb0ELb1ELb1ELb1ELb1ELb0EEENS1_21CollectiveEpilogueFwdISB_S9_SC_SE_Li256ELb1ELb1ELb1ELb0EEENS1_36VarlenDynamicPersistentTileSchedulerILi128ELi128ELi256ELi128ELb1ELb1ELb1ELb1ELb0ELb1EEEEEEEEEvNT_6ParamsE,"",@"SHT_CUDA_INFO"
	.sectionflags	@""
	.align	4


	//----- nvinfo : EIATTR_CUDA_API_VERSION
	.align		4
        /*0000*/ 	.byte	0x04, 0x37
        /*0002*/ 	.short	(.L_1001 - .L_1000)
.L_1000:
        /*0004*/ 	.word	0x00000082


	//----- nvinfo : EIATTR_KPARAM_INFO
	.align		4
.L_1001:
        /*0008*/ 	.byte	0x04, 0x17
        /*000a*/ 	.short	(.L_1003 - .L_1002)
.L_1002:
        /*000c*/ 	.word	0x00000000
        /*0010*/ 	.short	0x0000
        /*0012*/ 	.short	0x0070
        /*0014*/ 	.byte	0x00, 0xf0, 0x01, 0x2a


	//----- nvinfo : EIATTR_SPARSE_MMA_MASK
	.align		4
.L_1003:
        /*0018*/ 	.byte	0x03, 0x50
        /*001a*/ 	.short	0x0000


	//----- nvinfo : EIATTR_MAXREG_COUNT
	.align		4
        /*001c*/ 	.byte	0x03, 0x1b
        /*001e*/ 	.short	0x00a8


	//----- nvinfo : EIATTR_NUM_BARRIERS
	.align		4
        /*0020*/ 	.byte	0x02, 0x4c
        /*0022*/ 	.byte	0x10
	.zero		1


	//----- nvinfo : EIATTR_EXTERNS
	.align		4
        /*0024*/ 	.byte	0x04, 0x0f
        /*0026*/ 	.short	(.L_1005 - .L_1004)


	//   ....[0]....
	.align		4
.L_1004:
        /*0028*/ 	.word	index@(__assertfail)


	//----- nvinfo : EIATTR_ANNOTATIONS
	.align		4
.L_1005:
        /*002c*/ 	.byte	0x04, 0x55
        /*002e*/ 	.short	(.L_1007 - .L_1006)


	//   ....[0]....
.L_1006:
        /* <DEDUP_REMOVED lines=101> */


	//----- nvinfo : EIATTR_MERCURY_ISA_VERSION
	.align		4
.L_1007:
        /*0670*/ 	.byte	0x03, 0x5f
        /*0672*/ 	.short	0x0101


	//----- nvinfo : EIATTR_UNUSED_LOAD_BYTE_OFFSET
	.align		4
        /*0674*/ 	.byte	0x04, 0x44
        /*0676*/ 	.short	(.L_1009 - .L_1008)


	//   ....[0]....
.L_1008:
        /*0678*/ 	.word	0x00000ad0
        /*067c*/ 	.word	0x0000fff0


	//   ....[1]....
        /*0680*/ 	.word	0x0001d0c0
        /*0684*/ 	.word	0x0000fff0


	//----- nvinfo : EIATTR_INT_WARP_WIDE_INSTR_OFFSETS
	.align		4
.L_1009:
        /*0688*/ 	.byte	0x04, 0x31
        /*068a*/ 	.short	(.L_1011 - .L_1010)


	//   ....[0]....
.L_1010:
        /*068c*/ 	.word	0x00000190


	//   ....[1]....
        /*0690*/ 	.word	0x000001d0


	//   ....[2]....
        /*0694*/ 	.word	0x00000240


	//   ....[3]....
        /*0698*/ 	.word	0x000238f0


	//   ....[4]....
        /*069c*/ 	.word	0x00023980


	//   ....[5]....
        /*06a0*/ 	.word	0x00027050


	//   ....[6]....
        /*06a4*/ 	.word	0x000270b0


	//----- nvinfo : EIATTR_COOP_GROUP_MASK_REGIDS
	.align		4
.L_1011:
        /*06a8*/ 	.byte	0x04, 0x29
        /*06aa*/ 	.short	(.L_1013 - .L_1012)


	//   ....[0]....
.L_1012:
        /*06ac*/ 	.word	0xffffffff


	//   ....[1]....
        /*06b0*/ 	.word	0xffffffff


	//   ....[2]....
        /*06b4*/ 	.word	0xffffffff


	//   ....[3]....
        /*06b8*/ 	.word	0xffffffff


	//   ....[4]....
        /*06bc*/ 	.word	0xffffffff


	//   ....[5]....
        /*06c0*/ 	.word	0xffffffff


	//   ....[6]....
        /*06c4*/ 	.word	0xffffffff


	//   ....[7]....
        /*06c8*/ 	.word	0xffffffff


	//   ....[8]....
        /*06cc*/ 	.word	0xffffffff


	//   ....[9]....
        /*06d0*/ 	.word	0xffffffff


	//   ....[10]....
        /*06d4*/ 	.word	0xffffffff


	//   ....[11]....
        /*06d8*/ 	.word	0xffffffff


	//   ....[12]....
        /*06dc*/ 	.word	0xffffffff


	//   ....[13]....
        /*06e0*/ 	.word	0xffffffff


	//   ....[14]....
        /*06e4*/ 	.word	0xffffffff


	//   ....[15]....
        /*06e8*/ 	.word	0xffffffff


	//   ....[16]....
        /*06ec*/ 	.word	0xffffffff


	//   ....[17]....
        /*06f0*/ 	.word	0xffffffff


	//   ....[18]....
        /*06f4*/ 	.word	0xffffffff


	//   ....[19]....
        /*06f8*/ 	.word	0xffffffff


	//   ....[20]....
        /*06fc*/ 	.word	0xffffffff


	//   ....[21]....
        /*0700*/ 	.word	0xffffffff


	//   ....[22]....
        /*0704*/ 	.word	0xffffffff


	//   ....[23]....
        /*0708*/ 	.word	0xffffffff


	//   ....[24]....
        /*070c*/ 	.word	0xffffffff


	//   ....[25]....
        /*0710*/ 	.word	0xffffffff


	//   ....[26]....
        /*0714*/ 	.word	0xffffffff


	//   ....[27]....
        /*0718*/ 	.word	0xffffffff


	//   ....[28]....
        /*071c*/ 	.word	0xffffffff


	//   ....[29]....
        /*0720*/ 	.word	0xffffffff


	//   ....[30]....
        /*0724*/ 	.word	0xffffffff


	//   ....[31]....
        /*0728*/ 	.word	0xffffffff


	//   ....[32]....
        /*072c*/ 	.word	0xffffffff


	//   ....[33]....
        /*0730*/ 	.word	0xffffffff


	//   ....[34]....
        /*0734*/ 	.word	0xffffffff


	//   ....[35]....
        /*0738*/ 	.word	0xffffffff


	//   ....[36]....
        /*073c*/ 	.word	0xffffffff


	//   ....[37]....
        /*0740*/ 	.word	0xffffffff


	//   ....[38]....
        /*0744*/ 	.word	0xffffffff


	//   ....[39]....
        /*0748*/ 	.word	0xffffffff


	//   ....[40]....
        /*074c*/ 	.word	0xffffffff


	//   ....[41]....
        /*0750*/ 	.word	0xffffffff


	//   ....[42]....
        /*0754*/ 	.word	0xffffffff


	//   ....[43]....
        /*0758*/ 	.word	0xffffffff


	//   ....[44]....
        /*075c*/ 	.word	0xffffffff


	//   ....[45]....
        /*0760*/ 	.word	0xffffffff


	//   ....[46]....
        /*0764*/ 	.word	0xffffffff


	//   ....[47]....
        /*0768*/ 	.word	0xffffffff


	//   ....[48]....
        /*076c*/ 	.word	0xffffffff


	//   ....[49]....
        /*0770*/ 	.word	0xffffffff


	//   ....[50]....
        /*0774*/ 	.word	0xffffffff


	//   ....[51]....
        /*0778*/ 	.word	0xffffffff


	//   ....[52]....
        /*077c*/ 	.word	0xffffffff


	//   ....[53]....
        /*0780*/ 	.word	0xffffffff


	//   ....[54]....
        /*0784*/ 	.word	0xffffffff


	//   ....[55]....
        /*0788*/ 	.word	0xffffffff


	//   ....[56]....
        /*078c*/ 	.word	0xffffffff


	//   ....[57]....
        /*0790*/ 	.word	0xffffffff


	//   ....[58]....
        /*0794*/ 	.word	0xffffffff


	//   ....[59]....
        /*0798*/ 	.word	0xffffffff


	//   ....[60]....
        /*079c*/ 	.word	0xffffffff


	//   ....[61]....
        /*07a0*/ 	.word	0xffffffff


	//   ....[62]....
        /*07a4*/ 	.word	0xffffffff


	//   ....[63]....
        /*07a8*/ 	.word	0xffffffff


	//   ....[64]....
        /*07ac*/ 	.word	0xffffffff


	//   ....[65]....
        /*07b0*/ 	.word	0xffffffff


	//   ....[66]....
        /*07b4*/ 	.word	0xffffffff


	//   ....[67]....
        /*07b8*/ 	.word	0xffffffff


	//   ....[68]....
        /*07bc*/ 	.word	0xffffffff


	//   ....[69]....
        /*07c0*/ 	.word	0xffffffff


	//   ....[70]....
        /*07c4*/ 	.word	0xffffffff


	//   ....[71]....
        /*07c8*/ 	.word	0xffffffff


	//   ....[72]....
        /*07cc*/ 	.word	0xffffffff


	//   ....[73]....
        /*07d0*/ 	.word	0xffffffff


	//   ....[74]....
        /*07d4*/ 	.word	0xffffffff


	//   ....[75]....
        /*07d8*/ 	.word	0xffffffff


	//   ....[76]....
        /*07dc*/ 	.word	0xffffffff


	//   ....[77]....
        /*07e0*/ 	.word	0xffffffff


	//   ....[78]....
        /*07e4*/ 	.word	0xffffffff


	//   ....[79]....
        /*07e8*/ 	.word	0xffffffff


	//   ....[80]....
        /*07ec*/ 	.word	0xffffffff


	//   ....[81]....
        /*07f0*/ 	.word	0xffffffff


	//   ....[82]....
        /*07f4*/ 	.word	0xffffffff


	//   ....[83]....
        /*07f8*/ 	.word	0xffffffff


	//   ....[84]....
        /*07fc*/ 	.word	0xffffffff


	//   ....[85]....
        /*0800*/ 	.word	0xffffffff


	//   ....[86]....
        /*0804*/ 	.word	0xffffffff


	//   ....[87]....
        /*0808*/ 	.word	0xffffffff


	//   ....[88]....
        /*080c*/ 	.word	0xffffffff


	//   ....[89]....
        /*0810*/ 	.word	0xffffffff


	//   ....[90]....
        /*0814*/ 	.word	0xffffffff


	//   ....[91]....
        /*0818*/ 	.word	0xffffffff


	//   ....[92]....
        /*081c*/ 	.word	0xffffffff


	//   ....[93]....
        /*0820*/ 	.word	0xffffffff


	//   ....[94]....
        /*0824*/ 	.word	0xffffffff


	//   ....[95]....
        /*0828*/ 	.word	0xffffffff


	//   ....[96]....
        /*082c*/ 	.word	0xffffffff


	//   ....[97]....
        /*0830*/ 	.word	0xffffffff


	//   ....[98]....
        /*0834*/ 	.word	0xffffffff


	//   ....[99]....
        /*0838*/ 	.word	0xffffffff


	//   ....[100]....
        /*083c*/ 	.word	0xffffffff


	//   ....[101]....
        /*0840*/ 	.word	0xffffffff


	//   ....[102]....
        /*0844*/ 	.word	0xffffffff


	//   ....[103]....
        /*0848*/ 	.word	0xffffffff


	//   ....[104]....
        /*084c*/ 	.word	0xffffffff


	//   ....[105]....
        /*0850*/ 	.word	0xffffffff


	//   ....[106]....
        /*0854*/ 	.word	0xffffffff


	//   ....[107]....
        /*0858*/ 	.word	0xffffffff


	//   ....[108]....
        /*085c*/ 	.word	0xffffffff


	//   ....[109]....
        /*0860*/ 	.word	0xffffffff


	//   ....[110]....
        /*0864*/ 	.word	0xffffffff


	//   ....[111]....
        /*0868*/ 	.word	0xffffffff


	//   ....[112]....
        /*086c*/ 	.word	0xffffffff


	//   ....[113]....
        /*0870*/ 	.word	0xffffffff


	//   ....[114]....
        /*0874*/ 	.word	0xffffffff


	//   ....[115]....
        /*0878*/ 	.word	0xffffffff


	//   ....[116]....
        /*087c*/ 	.word	0xffffffff


	//   ....[117]....
        /*0880*/ 	.word	0xffffffff


	//   ....[118]....
        /*0884*/ 	.word	0xffffffff


	//   ....[119]....
        /*0888*/ 	.word	0xffffffff


	//   ....[120]....
        /*088c*/ 	.word	0xffffffff


	//   ....[121]....
        /*0890*/ 	.word	0xffffffff


	//   ....[122]....
        /*0894*/ 	.word	0xffffffff


	//   ....[123]....
        /*0898*/ 	.word	0xffffffff


	//   ....[124]....
        /*089c*/ 	.word	0xffffffff


	//   ....[125]....
        /*08a0*/ 	.word	0xffffffff


	//   ....[126]....
        /*08a4*/ 	.word	0xffffffff


	//   ....[127]....
        /*08a8*/ 	.word	0xffffffff


	//   ....[128]....
        /*08ac*/ 	.word	0xffffffff


	//   ....[129]....
        /*08b0*/ 	.word	0xffffffff


	//   ....[130]....
        /*08b4*/ 	.word	0xffffffff


	//   ....[131]....
        /*08b8*/ 	.word	0xffffffff


	//   ....[132]....
        /*08bc*/ 	.word	0xffffffff


	//   ....[133]....
        /*08c0*/ 	.word	0xffffffff


	//   ....[134]....
        /*08c4*/ 	.word	0xffffffff


	//   ....[135]....
        /*08c8*/ 	.word	0xffffffff


	//   ....[136]....
        /*08cc*/ 	.word	0xffffffff


	//   ....[137]....
        /*08d0*/ 	.word	0xffffffff


	//   ....[138]....
        /*08d4*/ 	.word	0xffffffff


	//   ....[139]....
        /*08d8*/ 	.word	0xffffffff


	//   ....[140]....
        /*08dc*/ 	.word	0xffffffff


	//   ....[141]....
        /*08e0*/ 	.word	0xffffffff


	//   ....[142]....
        /*08e4*/ 	.word	0xffffffff


	//   ....[143]....
        /*08e8*/ 	.word	0xffffffff


	//   ....[144]....
        /*08ec*/ 	.word	0x0500000f


	//   ....[145]....
        /*08f0*/ 	.word	0x0500000f


	//   ....[146]....
        /*08f4*/ 	.word	0x0500000f


	//   ....[147]....
        /*08f8*/ 	.word	0x0500000f


	//   ....[148]....
        /*08fc*/ 	.word	0x0500000f


	//   ....[149]....
        /*0900*/ 	.word	0x0500000f


	//   ....[150]....
        /*0904*/ 	.word	0x0500000f


	//   ....[151]....
        /*0908*/ 	.word	0x0500000f


	//   ....[152]....
        /*090c*/ 	.word	0x0500000f


	//   ....[153]....
        /*0910*/ 	.word	0x0500000f


	//   ....[154]....
        /*0914*/ 	.word	0x0500000f


	//   ....[155]....
        /*0918*/ 	.word	0x0500000f


	//   ....[156]....
        /*091c*/ 	.word	0x0500000f


	//   ....[157]....
        /*0920*/ 	.word	0x0500000f


	//   ....[158]....
        /*0924*/ 	.word	0x0500000f


	//   ....[159]....
        /*0928*/ 	.word	0x0500000f


	//   ....[160]....
        /*092c*/ 	.word	0x0500000f


	//   ....[161]....
        /*0930*/ 	.word	0x0500000f


	//   ....[162]....
        /*0934*/ 	.word	0x0500000f


	//   ....[163]....
        /*0938*/ 	.word	0x0500000f


	//   ....[164]....
        /*093c*/ 	.word	0x0500000f


	//   ....[165]....
        /*0940*/ 	.word	0x0500000f


	//   ....[166]....
        /*0944*/ 	.word	0x0500000f


	//   ....[167]....
        /*0948*/ 	.word	0x0500000f


	//   ....[168]....
        /*094c*/ 	.word	0x0500000f


	//   ....[169]....
        /*0950*/ 	.word	0x0500000f


	//   ....[170]....
        /*0954*/ 	.word	0x0500000f


	//   ....[171]....
        /*0958*/ 	.word	0x0500000f


	//   ....[172]....
        /*095c*/ 	.word	0x0500000f


	//   ....[173]....
        /*0960*/ 	.word	0x0500000f


	//   ....[174]....
        /*0964*/ 	.word	0x0500000f


	//   ....[175]....
        /*0968*/ 	.word	0x0500000f


	//   ....[176]....
        /*096c*/ 	.word	0x0500000f


	//   ....[177]....
        /*0970*/ 	.word	0x0500000f


	//   ....[178]....
        /*0974*/ 	.word	0x0500000f


	//   ....[179]....
        /*0978*/ 	.word	0x0500000f


	//   ....[180]....
        /*097c*/ 	.word	0x0500000f


	//   ....[181]....
        /*0980*/ 	.word	0x0500000f


	//   ....[182]....
        /*0984*/ 	.word	0x0500000f


	//   ....[183]....
        /*0988*/ 	.word	0x0500000f


	//   ....[184]....
        /*098c*/ 	.word	0x0500000f


	//   ....[185]....
        /*0990*/ 	.word	0x0500000f


	//   ....[186]....
        /*0994*/ 	.word	0x0500000f


	//   ....[187]....
        /*0998*/ 	.word	0x0500000f


	//   ....[188]....
        /*099c*/ 	.word	0x0500000f


	//   ....[189]....
        /*09a0*/ 	.word	0x0500000f


	//   ....[190]....
        /*09a4*/ 	.word	0x0500000f


	//   ....[191]....
        /*09a8*/ 	.word	0x0500000f


	//   ....[192]....
        /*09ac*/ 	.word	0x0500000f


	//   ....[193]....
        /*09b0*/ 	.word	0x0500000f


	//   ....[194]....
        /*09b4*/ 	.word	0x0500000f


	//   ....[195]....
        /*09b8*/ 	.word	0x0500000f


	//   ....[196]....
        /*09bc*/ 	.word	0x0500000f


	//   ....[197]....
        /*09c0*/ 	.word	0x0500000f


	//   ....[198]....
        /*09c4*/ 	.word	0x0500000f


	//   ....[199]....
        /*09c8*/ 	.word	0x0500000f


	//   ....[200]....
        /*09cc*/ 	.word	0x0500000f


	//   ....[201]....
        /*09d0*/ 	.word	0x0500000f


	//   ....[202]....
        /*09d4*/ 	.word	0x0500000f


	//   ....[203]....
        /*09d8*/ 	.word	0x0500000f


	//   ....[204]....
        /*09dc*/ 	.word	0x0500000f


	//   ....[205]....
        /*09e0*/ 	.word	0x0500000f


	//   ....[206]....
        /*09e4*/ 	.word	0x0500000f


	//   ....[207]....
        /*09e8*/ 	.word	0x0500000f


	//   ....[208]....
        /*09ec*/ 	.word	0x0500000f


	//   ....[209]....
        /*09f0*/ 	.word	0x0500000f


	//   ....[210]....
        /*09f4*/ 	.word	0x0500000f


	//   ....[211]....
        /*09f8*/ 	.word	0x0500000f


	//   ....[212]....
        /*09fc*/ 	.word	0x0500000f


	//   ....[213]....
        /*0a00*/ 	.word	0x0500000f


	//   ....[214]....
        /*0a04*/ 	.word	0x0500000f


	//   ....[215]....
        /*0a08*/ 	.word	0x0500000f


	//   ....[216]....
        /*0a0c*/ 	.word	0x0500000f


	//   ....[217]....
        /*0a10*/ 	.word	0x0500000f


	//   ....[218]....
        /*0a14*/ 	.word	0x0500000f


	//   ....[219]....
        /*0a18*/ 	.word	0x0500000f


	//   ....[220]....
        /*0a1c*/ 	.word	0x0500000f


	//   ....[221]....
        /*0a20*/ 	.word	0x0500000f


	//   ....[222]....
        /*0a24*/ 	.word	0x0500000f


	//   ....[223]....
        /*0a28*/ 	.word	0x0500000f


	//   ....[224]....
        /*0a2c*/ 	.word	0x0500000f


	//   ....[225]....
        /*0a30*/ 	.word	0x0500000f


	//   ....[226]....
        /*0a34*/ 	.word	0x0500000f


	//   ....[227]....
        /*0a38*/ 	.word	0x0500000f


	//   ....[228]....
        /*0a3c*/ 	.word	0x0500000f


	//   ....[229]....
        /*0a40*/ 	.word	0x0500000f


	//   ....[230]....
        /*0a44*/ 	.word	0x0500000f


	//   ....[231]....
        /*0a48*/ 	.word	0x0500000f


	//   ....[232]....
        /*0a4c*/ 	.word	0x0500000f


	//   ....[233]....
        /*0a50*/ 	.word	0x0500000f


	//----- nvinfo : EIATTR_COOP_GROUP_INSTR_OFFSETS
	.align		4
.L_1013:
        /*0a54*/ 	.byte	0x04, 0x28
        /*0a56*/ 	.short	(.L_1015 - .L_1014)


	//   ....[0]....
.L_1014:
        /*0a58*/ 	.word	0x00000070


	//   ....[1]....
        /*0a5c*/ 	.word	0x000001a0


	//   ....[2]....
        /*0a60*/ 	.word	0x000001f0


	//   ....[3]....
        /*0a64*/ 	.word	0x00000420


	//   ....[4]....
        /*0a68*/ 	.word	0x00000580


	//   ....[5]....
        /*0a6c*/ 	.word	0x000006a0


	//   ....[6]....
        /*0a70*/ 	.word	0x00000800


	//   ....[7]....
        /*0a74*/ 	.word	0x00009820


	//   ....[8]....
        /*0a78*/ 	.word	0x00009ef0


	//   ....[9]....
        /*0a7c*/ 	.word	0x00009f00


	//   ....[10]....
        /*0a80*/ 	.word	0x00009f10


	//   ....[11]....
        /*0a84*/ 	.word	0x00009f20


	//   ....[12]....
        /*0a88*/ 	.word	0x0000a260


	//   ....[13]....
        /*0a8c*/ 	.word	0x0000a270


	//   ....[14]....
        /*0a90*/ 	.word	0x0000a280


	//   ....[15]....
        /*0a94*/ 	.word	0x0000a290


	//   ....[16]....
        /*0a98*/ 	.word	0x0000a570


	//   ....[17]....
        /*0a9c*/ 	.word	0x0000a580


	//   ....[18]....
        /*0aa0*/ 	.word	0x0000a590


	//   ....[19]....
        /*0aa4*/ 	.word	0x0000a5a0


	//   ....[20]....
        /*0aa8*/ 	.word	0x0000a8a0


	//   ....[21]....
        /*0aac*/ 	.word	0x0000a8b0


	//   ....[22]....
        /*0ab0*/ 	.word	0x0000a8c0


	//   ....[23]....
        /*0ab4*/ 	.word	0x0000a8d0


	//   ....[24]....
        /*0ab8*/ 	.word	0x0000c590


	//   ....[25]....
        /*0abc*/ 	.word	0x0000c5b0


	//   ....[26]....
        /*0ac0*/ 	.word	0x0000c5c0


	//   ....[27]....
        /*0ac4*/ 	.word	0x0000c5d0


	//   ....[28]....
        /*0ac8*/ 	.word	0x0000c6e0


	//   ....[29]....
        /*0acc*/ 	.word	0x0000c730


	//   ....[30]....
        /*0ad0*/ 	.word	0x0000c760


	//   ....[31]....
        /*0ad4*/ 	.word	0x0000c7a0


	//   ....[32]....
        /*0ad8*/ 	.word	0x0000cac0


	//   ....[33]....
        /*0adc*/ 	.word	0x0000cae0


	//   ....[34]....
        /*0ae0*/ 	.word	0x0000cb00


	//   ....[35]....
        /*0ae4*/ 	.word	0x0000cb10


	//   ....[36]....
        /*0ae8*/ 	.word	0x0000cbd0


	//   ....[37]....
        /*0aec*/ 	.word	0x0000cbf0


	//   ....[38]....
        /*0af0*/ 	.word	0x0000cc00


	//   ....[39]....
        /*0af4*/ 	.word	0x0000cc90


	//   ....[40]....
        /*0af8*/ 	.word	0x0000f0d0


	//   ....[41]....
        /*0afc*/ 	.word	0x0000fa40


	//   ....[42]....
        /*0b00*/ 	.word	0x00010b30


	//   ....[43]....
        /*0b04*/ 	.word	0x00010bd0


	//   ....[44]....
        /*0b08*/ 	.word	0x000114f0


	//   ....[45]....
        /*0b0c*/ 	.word	0x00011550


	//   ....[46]....
        /*0b10*/ 	.word	0x00013720


	//   ....[47]....
        /*0b14*/ 	.word	0x00013900


	//   ....[48]....
        /*0b18*/ 	.word	0x000145d0


	//   ....[49]....
        /*0b1c*/ 	.word	0x00014680


	//   ....[50]....
        /*0b20*/ 	.word	0x00014de0


	//   ....[51]....
        /*0b24*/ 	.word	0x00014e50


	//   ....[52]....
        /*0b28*/ 	.word	0x00017350


	//   ....[53]....
        /*0b2c*/ 	.word	0x000173c0


	//   ....[54]....
        /*0b30*/ 	.word	0x000179f0


	//   ....[55]....
        /*0b34*/ 	.word	0x00017a70


	//   ....[56]....
        /*0b38*/ 	.word	0x00019d80


	//   ....[57]....
        /*0b3c*/ 	.word	0x00019fc0


	//   ....[58]....
        /*0b40*/ 	.word	0x0001aca0


	//   ....[59]....
        /*0b44*/ 	.word	0x0001ad50


	//   ....[60]....
        /*0b48*/ 	.word	0x0001b4c0


	//   ....[61]....
        /*0b4c*/ 	.word	0x0001b520


	//   ....[62]....
        /*0b50*/ 	.word	0x0001c6e0


	//   ....[63]....
        /*0b54*/ 	.word	0x0001ca20


	//   ....[64]....
        /*0b58*/ 	.word	0x0001cb10


	//   ....[65]....
        /*0b5c*/ 	.word	0x0001cb30


	//   ....[66]....
        /*0b60*/ 	.word	0x0001db60


	//   ....[67]....
        /*0b64*/ 	.word	0x0001db80


	//   ....[68]....
        /*0b68*/ 	.word	0x0001dba0


	//   ....[69]....
        /*0b6c*/ 	.word	0x0001dbb0


	//   ....[70]....
        /*0b70*/ 	.word	0x0001e270


	//   ....[71]....
        /*0b74*/ 	.word	0x0001e280


	//   ....[72]....
        /*0b78*/ 	.word	0x0001e380


	//   ....[73]....
        /*0b7c*/ 	.word	0x0001e390


	//   ....[74]....
        /*0b80*/ 	.word	0x0001e4a0


	//   ....[75]....
        /*0b84*/ 	.word	0x0001e4b0


	//   ....[76]....
        /*0b88*/ 	.word	0x0001e5c0


	//   ....[77]....
        /*0b8c*/ 	.word	0x0001e5d0


	//   ....[78]....
        /*0b90*/ 	.word	0x0001e980


	//   ....[79]....
        /*0b94*/ 	.word	0x0001e990


	//   ....[80]....
        /*0b98*/ 	.word	0x0001eed0


	//   ....[81]....
        /*0b9c*/ 	.word	0x0001eee0


	//   ....[82]....
        /*0ba0*/ 	.word	0x0001fbd0


	//   ....[83]....
        /*0ba4*/ 	.word	0x0001fbe0


	//   ....[84]....
        /*0ba8*/ 	.word	0x0001fcf0


	//   ....[85]....
        /*0bac*/ 	.word	0x0001fd00


	//   ....[86]....
        /*0bb0*/ 	.word	0x0001fe10


	//   ....[87]....
        /*0bb4*/ 	.word	0x0001fe20


	//   ....[88]....
        /*0bb8*/ 	.word	0x0001ff30


	//   ....[89]....
        /*0bbc*/ 	.word	0x0001ff40


	//   ....[90]....
        /*0bc0*/ 	.word	0x000200b0


	//   ....[91]....
        /*0bc4*/ 	.word	0x000202e0


	//   ....[92]....
        /*0bc8*/ 	.word	0x00020310


	//   ....[93]....
        /*0bcc*/ 	.word	0x00020340


	//   ....[94]....
        /*0bd0*/ 	.word	0x00020370


	//   ....[95]....
        /*0bd4*/ 	.word	0x000203a0


	//   ....[96]....
        /*0bd8*/ 	.word	0x000203d0


	//   ....[97]....
        /*0bdc*/ 	.word	0x00020570


	//   ....[98]....
        /*0be0*/ 	.word	0x000205a0


	//   ....[99]....
        /*0be4*/ 	.word	0x000205d0


	//   ....[100]....
        /*0be8*/ 	.word	0x00020600


	//   ....[101]....
        /*0bec*/ 	.word	0x00020630


	//   ....[102]....
        /*0bf0*/ 	.word	0x00020660


	//   ....[103]....
        /*0bf4*/ 	.word	0x00020700


	//   ....[104]....
        /*0bf8*/ 	.word	0x00020730


	//   ....[105]....
        /*0bfc*/ 	.word	0x00020740


	//   ....[106]....
        /*0c00*/ 	.word	0x00020770


	//   ....[107]....
        /*0c04*/ 	.word	0x000220e0


	//   ....[108]....
        /*0c08*/ 	.word	0x00023ec0


	//   ....[109]....
        /*0c0c*/ 	.word	0x00024a00


	//   ....[110]....
        /*0c10*/ 	.word	0x00024a20


	//   ....[111]....
        /*0c14*/ 	.word	0x00024ae0


	//   ....[112]....
        /*0c18*/ 	.word	0x00024af0


	//   ....[113]....
        /*0c1c*/ 	.word	0x00024b80


	//   ....[114]....
        /*0c20*/ 	.word	0x00024b90


	//   ....[115]....
        /*0c24*/ 	.word	0x00024c20


	//   ....[116]....
        /*0c28*/ 	.word	0x00024c30


	//   ....[117]....
        /*0c2c*/ 	.word	0x00024cc0


	//   ....[118]....
        /*0c30*/ 	.word	0x00024cd0


	//   ....[119]....
        /*0c34*/ 	.word	0x00024d60


	//   ....[120]....
        /*0c38*/ 	.word	0x00024d70


	//   ....[121]....
        /*0c3c*/ 	.word	0x00024e00


	//   ....[122]....
        /*0c40*/ 	.word	0x00024e10


	//   ....[123]....
        /*0c44*/ 	.word	0x00024e60


	//   ....[124]....
        /*0c48*/ 	.word	0x00024e90


	//   ....[125]....
        /*0c4c*/ 	.word	0x000277e0


	//   ....[126]....
        /*0c50*/ 	.word	0x00027850


	//   ....[127]....
        /*0c54*/ 	.word	0x00027880


	//   ....[128]....
        /*0c58*/ 	.word	0x00027890


	//   ....[129]....
        /*0c5c*/ 	.word	0x000278c0


	//   ....[130]....
        /*0c60*/ 	.word	0x000278f0


	//   ....[131]....
        /*0c64*/ 	.word	0x00027920


	//   ....[132]....
        /*0c68*/ 	.word	0x00027950


	//   ....[133]....
        /*0c6c*/ 	.word	0x00027b20


	//   ....[134]....
        /*0c70*/ 	.word	0x00027b50


	//   ....[135]....
        /*0c74*/ 	.word	0x00027b80


	//   ....[136]....
        /*0c78*/ 	.word	0x00027bb0


	//   ....[137]....
        /*0c7c*/ 	.word	0x00027be0


	//   ....[138]....
        /*0c80*/ 	.word	0x00027c10


	//   ....[139]....
        /*0c84*/ 	.word	0x00027ce0


	//   ....[140]....
        /*0c88*/ 	.word	0x00027d00


	//   ....[141]....
        /*0c8c*/ 	.word	0x00027d10


	//   ....[142]....
        /*0c90*/ 	.word	0x00027d90


	//   ....[143]....
        /*0c94*/ 	.word	0x000288c0


	//   ....[144]....
        /*0c98*/ 	.word	0x00028d30


	//   ....[145]....
        /*0c9c*/ 	.word	0x00028de0


	//   ....[146]....
        /*0ca0*/ 	.word	0x00028e70


	//   ....[147]....
        /*0ca4*/ 	.word	0x00028ec0


	//   ....[148]....
        /*0ca8*/ 	.word	0x00028f10


	//   ....[149]....
        /*0cac*/ 	.word	0x00028fa0


	//   ....[150]....
        /*0cb0*/ 	.word	0x00029030


	//   ....[151]....
        /*0cb4*/ 	.word	0x00029080


	//   ....[152]....
        /*0cb8*/ 	.word	0x000290d0


	//   ....[153]....
        /*0cbc*/ 	.word	0x00029160


	//   ....[154]....
        /*0cc0*/ 	.word	0x000291f0


	//   ....[155]....
        /*0cc4*/ 	.word	0x00029240


	//   ....[156]....
        /*0cc8*/ 	.word	0x00029290


	//   ....[157]....
        /*0ccc*/ 	.word	0x00029320


	//   ....[158]....
        /*0cd0*/ 	.word	0x000293b0


	//   ....[159]....
        /*0cd4*/ 	.word	0x00029400


	//   ....[160]....
        /*0cd8*/ 	.word	0x00029450


	//   ....[161]....
        /*0cdc*/ 	.word	0x00029550


	//   ....[162]....
        /*0ce0*/ 	.word	0x00029600


	//   ....[163]....
        /*0ce4*/ 	.word	0x00029680


	//   ....[164]....
        /*0ce8*/ 	.word	0x00029710


	//   ....[165]....
        /*0cec*/ 	.word	0x00029890


	//   ....[166]....
        /*0cf0*/ 	.word	0x000299b0


	//   ....[167]....
        /*0cf4*/ 	.word	0x00029a10


	//   ....[168]....
        /*0cf8*/ 	.word	0x00029a60


	//   ....[169]....
        /*0cfc*/ 	.word	0x00029af0


	//   ....[170]....
        /*0d00*/ 	.word	0x00029b90


	//   ....[171]....
        /*0d04*/ 	.word	0x00029c10


	//   ....[172]....
        /*0d08*/ 	.word	0x00029c80


	//   ....[173]....
        /*0d0c*/ 	.word	0x00029df0


	//   ....[174]....
        /*0d10*/ 	.word	0x00029ee0


	//   ....[175]....
        /*0d14*/ 	.word	0x00029f30


	//   ....[176]....
        /*0d18*/ 	.word	0x00029f80


	//   ....[177]....
        /*0d1c*/ 	.word	0x0002a300


	//   ....[178]....
        /*0d20*/ 	.word	0x0002a350


	//   ....[179]....
        /*0d24*/ 	.word	0x0002a3e0


	//   ....[180]....
        /*0d28*/ 	.word	0x0002a470


	//   ....[181]....
        /*0d2c*/ 	.word	0x0002a500


	//   ....[182]....
        /*0d30*/ 	.word	0x0002a590


	//   ....[183]....
        /*0d34*/ 	.word	0x0002a620


	//   ....[184]....
        /*0d38*/ 	.word	0x0002a6b0


	//   ....[185]....
        /*0d3c*/ 	.word	0x0002a730


	//   ....[186]....
        /*0d40*/ 	.word	0x0002a780


	//   ....[187]....
        /*0d44*/ 	.word	0x0002a810


	//   ....[188]....
        /*0d48*/ 	.word	0x0002a8a0


	//   ....[189]....
        /*0d4c*/ 	.word	0x0002a920


	//   ....[190]....
        /*0d50*/ 	.word	0x0002a970


	//   ....[191]....
        /*0d54*/ 	.word	0x0002aa00


	//   ....[192]....
        /*0d58*/ 	.word	0x0002aa90


	//   ....[193]....
        /*0d5c*/ 	.word	0x0002ab20


	//   ....[194]....
        /*0d60*/ 	.word	0x0002abb0


	//   ....[195]....
        /*0d64*/ 	.word	0x0002ac40


	//   ....[196]....
        /*0d68*/ 	.word	0x0002acd0


	//   ....[197]....
        /*0d6c*/ 	.word	0x0002ad90


	//   ....[198]....
        /*0d70*/ 	.word	0x0002b080


	//   ....[199]....
        /*0d74*/ 	.word	0x0002b240


	//   ....[200]....
        /*0d78*/ 	.word	0x0002b290


	//   ....[201]....
        /*0d7c*/ 	.word	0x0002b2f0


	//   ....[202]....
        /*0d80*/ 	.word	0x0002b3f0


	//   ....[203]....
        /*0d84*/ 	.word	0x0002b450


	//   ....[204]....
        /*0d88*/ 	.word	0x0002b550


	//   ....[205]....
        /*0d8c*/ 	.word	0x0002b5b0


	//   ....[206]....
        /*0d90*/ 	.word	0x0002b6b0


	//   ....[207]....
        /*0d94*/ 	.word	0x0002b710


	//   ....[208]....
        /*0d98*/ 	.word	0x0002b810


	//   ....[209]....
        /*0d9c*/ 	.word	0x0002b870


	//   ....[210]....
        /*0da0*/ 	.word	0x0002b970


	//   ....[211]....
        /*0da4*/ 	.word	0x0002b9d0


	//   ....[212]....
        /*0da8*/ 	.word	0x0002bad0


	//   ....[213]....
        /*0dac*/ 	.word	0x0002bb30


	//   ....[214]....
        /*0db0*/ 	.word	0x0002bc10


	//   ....[215]....
        /*0db4*/ 	.word	0x0002bf40


	//   ....[216]....
        /*0db8*/ 	.word	0x0002bff0


	//   ....[217]....
        /*0dbc*/ 	.word	0x0002c170


	//   ....[218]....
        /*0dc0*/ 	.word	0x0002c200


	//   ....[219]....
        /*0dc4*/ 	.word	0x0002c280


	//   ....[220]....
        /*0dc8*/ 	.word	0x0002c300


	//   ....[221]....
        /*0dcc*/ 	.word	0x0002c380


	//   ....[222]....
        /*0dd0*/ 	.word	0x0002c410


	//   ....[223]....
        /*0dd4*/ 	.word	0x0002c4b0


	//   ....[224]....
        /*0dd8*/ 	.word	0x0002c580


	//   ....[225]....
        /*0ddc*/ 	.word	0x0002c600


	//   ....[226]....
        /*0de0*/ 	.word	0x0002c680


	//   ....[227]....
        /*0de4*/ 	.word	0x0002c700


	//   ....[228]....
        /*0de8*/ 	.word	0x0002c790


	//   ....[229]....
        /*0dec*/ 	.word	0x0002c810


	//   ....[230]....
        /*0df0*/ 	.word	0x0002c8c0


	//   ....[231]....
        /*0df4*/ 	.word	0x0002c910


	//   ....[232]....
        /*0df8*/ 	.word	0x0002c9d0


	//   ....[233]....
        /*0dfc*/ 	.word	0x0002cb00


	//----- nvinfo : EIATTR_REG_RECONFIG
	.align		4
.L_1015:
        /*0e00*/ 	.byte	0x01, 0x54
	.zero		2


	//----- nvinfo : EIATTR_SYSCALL_OFFSETS
	.align		4
        /*0e04*/ 	.byte	0x04, 0x46
        /*0e06*/ 	.short	(.L_1017 - .L_1016)


	//   ....[0]....
.L_1016:
        /*0e08*/ 	.word	0x00002210


	//   ....[1]....
        /*0e0c*/ 	.word	0x00002360


	//   ....[2]....
        /*0e10*/ 	.word	0x000099c0


	//   ....[3]....
        /*0e14*/ 	.word	0x00009cb0


	//   ....[4]....
        /*0e18*/ 	.word	0x00023af0


	//   ....[5]....
        /*0e1c*/ 	.word	0x00023c40


	//   ....[6]....
        /*0e20*/ 	.word	0x00023d30


	//   ....[7]....
        /*0e24*/ 	.word	0x00024590


	//----- nvinfo : EIATTR_MBARRIER_INSTR_OFFSETS
	.align		4
.L_1017:
        /*0e28*/ 	.byte	0x04, 0x39
        /*0e2a*/ 	.short	(.L_1019 - .L_1018)


	//   ....[0]....
.L_1018:
        /*0e2c*/ 	.word	0x000002d0
        /*0e30*/ 	.word	0x000000ff
        /*0e34*/ 	.word	0x00028800
        /*0e38*/ 	.short	0x0100
        /*0e3a*/ 	.byte	0x08
	.zero		1


	//   ....[1]....
        /*0e3c*/ 	.word	0x000002e0
        /*0e40*/ 	.word	0x000000ff
        /*0e44*/ 	.word	0x00028820
        /*0e48*/ 	.short	0x0100
        /*0e4a*/ 	.byte	0x08
	.zero		1


	//   ....[2]....
        /*0e4c*/ 	.word	0x000003d0
        /*0e50*/ 	.word	0x000000ff
        /*0e54*/ 	.word	0x00028830
        /*0e58*/ 	.short	0x0100
        /*0e5a*/ 	.byte	0x08
	.zero		1


	//   ....[3]....
        /*0e5c*/ 	.word	0x000003e0
        /*0e60*/ 	.word	0x000000ff
        /*0e64*/ 	.word	0x00028840
        /*0e68*/ 	.short	0x0100
        /*0e6a*/ 	.byte	0x08
	.zero		1


	//   ....[4]....
        /*0e6c*/ 	.word	0x000003f0
        /*0e70*/ 	.word	0x000000ff
        /*0e74*/ 	.word	0x00028838
        /*0e78*/ 	.short	0x0100
        /*0e7a*/ 	.byte	0x08
	.zero		1


	//   ....[5]....
        /*0e7c*/ 	.word	0x00000400
        /*0e80*/ 	.word	0x000000ff
        /*0e84*/ 	.word	0x00028848
        /*0e88*/ 	.short	0x0100
        /*0e8a*/ 	.byte	0x08
	.zero		1


	//   ....[6]....
        /*0e8c*/ 	.word	0x00000530
        /*0e90*/ 	.word	0x000000ff
        /*0e94*/ 	.word	0x00028850
        /*0e98*/ 	.short	0x0100
        /*0e9a*/ 	.byte	0x08
	.zero		1


	//   ....[7]....
        /*0e9c*/ 	.word	0x00000540
        /*0ea0*/ 	.word	0x000000ff
        /*0ea4*/ 	.word	0x00028860
        /*0ea8*/ 	.short	0x0100
        /*0eaa*/ 	.byte	0x08
	.zero		1


	//   ....[8]....
        /*0eac*/ 	.word	0x00000550
        /*0eb0*/ 	.word	0x000000ff
        /*0eb4*/ 	.word	0x00028858
        /*0eb8*/ 	.short	0x0100
        /*0eba*/ 	.byte	0x08
	.zero		1


	//   ....[9]....
        /*0ebc*/ 	.word	0x00000560
        /*0ec0*/ 	.word	0x000000ff
        /*0ec4*/ 	.word	0x00028868
        /*0ec8*/ 	.short	0x0100
        /*0eca*/ 	.byte	0x08
	.zero		1


	//   ....[10]....
        /*0ecc*/ 	.word	0x00000650
        /*0ed0*/ 	.word	0x000000ff
        /*0ed4*/ 	.word	0x00028870
        /*0ed8*/ 	.short	0x0100
        /*0eda*/ 	.byte	0x06
	.zero		1


	//   ....[11]....
        /*0edc*/ 	.word	0x00000660
        /*0ee0*/ 	.word	0x000000ff
        /*0ee4*/ 	.word	0x00028880
        /*0ee8*/ 	.short	0x0100
        /*0eea*/ 	.byte	0x06
	.zero		1


	//   ....[12]....
        /*0eec*/ 	.word	0x00000670
        /*0ef0*/ 	.word	0x000000ff
        /*0ef4*/ 	.word	0x00028878
        /*0ef8*/ 	.short	0x0100
        /*0efa*/ 	.byte	0x06
	.zero		1


	//   ....[13]....
        /*0efc*/ 	.word	0x00000680
        /*0f00*/ 	.word	0x000000ff
        /*0f04*/ 	.word	0x00028888
        /*0f08*/ 	.short	0x0100
        /*0f0a*/ 	.byte	0x06
	.zero		1


	//   ....[14]....
        /*0f0c*/ 	.word	0x000007b0
        /*0f10*/ 	.word	0x000000ff
        /*0f14*/ 	.word	0x00028890
        /*0f18*/ 	.short	0x0100
        /*0f1a*/ 	.byte	0x08
	.zero		1


	//   ....[15]....
        /*0f1c*/ 	.word	0x000007c0
        /*0f20*/ 	.word	0x000000ff
        /*0f24*/ 	.word	0x000288a0
        /*0f28*/ 	.short	0x0100
        /*0f2a*/ 	.byte	0x08
	.zero		1


	//   ....[16]....
        /*0f2c*/ 	.word	0x000007d0
        /*0f30*/ 	.word	0x000000ff
        /*0f34*/ 	.word	0x00028898
        /*0f38*/ 	.short	0x0100
        /*0f3a*/ 	.byte	0x08
	.zero		1


	//   ....[17]....
        /*0f3c*/ 	.word	0x000007e0
        /*0f40*/ 	.word	0x000000ff
        /*0f44*/ 	.word	0x000288a8
        /*0f48*/ 	.short	0x0100
        /*0f4a*/ 	.byte	0x08
	.zero		1


	//   ....[18]....
        /*0f4c*/ 	.word	0x00000910
        /*0f50*/ 	.word	0x000000ff
        /*0f54*/ 	.word	0x000288b0
        /*0f58*/ 	.short	0x0100
        /*0f5a*/ 	.byte	0x08
	.zero		1


	//   ....[19]....
        /*0f5c*/ 	.word	0x00000920
        /*0f60*/ 	.word	0x000000ff
        /*0f64*/ 	.word	0x000288c0
        /*0f68*/ 	.short	0x0100
        /*0f6a*/ 	.byte	0x08
	.zero		1


	//   ....[20]....
        /*0f6c*/ 	.word	0x00000930
        /*0f70*/ 	.word	0x000000ff
        /*0f74*/ 	.word	0x000288b8
        /*0f78*/ 	.short	0x0100
        /*0f7a*/ 	.byte	0x08
	.zero		1


	//   ....[21]....
        /*0f7c*/ 	.word	0x00000940
        /*0f80*/ 	.word	0x000000ff
        /*0f84*/ 	.word	0x000288c8
        /*0f88*/ 	.short	0x0100
        /*0f8a*/ 	.byte	0x08
	.zero		1


	//   ....[22]....
        /*0f8c*/ 	.word	0x00003990
        /*0f90*/ 	.word	0x0000006b
        /*0f94*/ 	.word	0x00028890
        /*0f98*/ 	.short	0x010a
        /*0f9a*/ 	.byte	0x3f
	.zero		1


	//   ....[23]....
        /*0f9c*/ 	.word	0x00005f90
        /*0fa0*/ 	.word	0x0000006b
        /*0fa4*/ 	.word	0x00028890
        /*0fa8*/ 	.short	0x010a
        /*0faa*/ 	.byte	0x3f
	.zero		1


	//   ....[24]....
        /*0fac*/ 	.word	0x00008130
        /*0fb0*/ 	.word	0x0000006b
        /*0fb4*/ 	.word	0x00028890
        /*0fb8*/ 	.short	0x010a
        /*0fba*/ 	.byte	0x3f
	.zero		1


	//   ....[25]....
        /*0fbc*/ 	.word	0x00008790
        /*0fc0*/ 	.word	0x0000002c
        /*0fc4*/ 	.word	0x00000000
        /*0fc8*/ 	.short	0x0101
        /*0fca*/ 	.byte	0x3f
	.zero		1


	//   ....[26]....
        /*0fcc*/ 	.word	0x000087d0
        /*0fd0*/ 	.word	0x0000006b
        /*0fd4*/ 	.word	0x000288b0
        /*0fd8*/ 	.short	0x010a
        /*0fda*/ 	.byte	0x3f
	.zero		1


	//   ....[27]....
        /*0fdc*/ 	.word	0x00008e00
        /*0fe0*/ 	.word	0x0000006b
        /*0fe4*/ 	.word	0x00000000
        /*0fe8*/ 	.short	0x0101
        /*0fea*/ 	.byte	0x3f
	.zero		1


	//   ....[28]....
        /*0fec*/ 	.word	0x00009a40
        /*0ff0*/ 	.word	0x00000002
        /*0ff4*/ 	.word	0x00028800
        /*0ff8*/ 	.short	0x010a
        /*0ffa*/ 	.byte	0x3f
	.zero		1


	//   ....[29]....
        /*0ffc*/ 	.word	0x00009a90
        /*1000*/ 	.word	0x00000002
        /*1004*/ 	.word	0x00028800
        /*1008*/ 	.short	0x010a
        /*100a*/ 	.byte	0x3f
	.zero		1


	//   ....[30]....
        /*100c*/ 	.word	0x0000ab10
        /*1010*/ 	.word	0x00000002
        /*1014*/ 	.word	0x00028800
        /*1018*/ 	.short	0x010a
        /*101a*/ 	.byte	0x3f
	.zero		1


	//   ....[31]....
        /*101c*/ 	.word	0x0000cef0
        /*1020*/ 	.word	0x00000002
        /*1024*/ 	.word	0x00028800
        /*1028*/ 	.short	0x010a
        /*102a*/ 	.byte	0x3f
	.zero		1


	//   ....[32]....
        /*102c*/ 	.word	0x0000e9d0
        /*1030*/ 	.word	0x00000059
        /*1034*/ 	.word	0x00028830
        /*1038*/ 	.short	0x010a
        /*103a*/ 	.byte	0x3f
	.zero		1


	//   ....[33]....
        /*103c*/ 	.word	0x0000ea40
        /*1040*/ 	.word	0x00000059
        /*1044*/ 	.word	0x00028830
        /*1048*/ 	.short	0x010a
        /*104a*/ 	.byte	0x3f
	.zero		1


	//   ....[34]....
        /*104c*/ 	.word	0x0000f470
        /*1050*/ 	.word	0x00000059
        /*1054*/ 	.word	0x00000000
        /*1058*/ 	.short	0x0101
        /*105a*/ 	.byte	0x3f
	.zero		1


	//   ....[35]....
        /*105c*/ 	.word	0x000125a0
        /*1060*/ 	.word	0x00000007
        /*1064*/ 	.word	0x00028830
        /*1068*/ 	.short	0x010a
        /*106a*/ 	.byte	0x3f
	.zero		1


	//   ....[36]....
        /*106c*/ 	.word	0x000125f0
        /*1070*/ 	.word	0x00000007
        /*1074*/ 	.word	0x00028830
        /*1078*/ 	.short	0x010a
        /*107a*/ 	.byte	0x3f
	.zero		1


	//   ....[37]....
        /*107c*/ 	.word	0x00012a00
        /*1080*/ 	.word	0x00000007
        /*1084*/ 	.word	0x00028850
        /*1088*/ 	.short	0x010a
        /*108a*/ 	.byte	0x3f
	.zero		1


	//   ....[38]....
        /*108c*/ 	.word	0x00012a40
        /*1090*/ 	.word	0x00000007
        /*1094*/ 	.word	0x00028850
        /*1098*/ 	.short	0x010a
        /*109a*/ 	.byte	0x3f
	.zero		1


	//   ....[39]....
        /*109c*/ 	.word	0x00013750
        /*10a0*/ 	.word	0x00000007
        /*10a4*/ 	.word	0x00000000
        /*10a8*/ 	.short	0x0101
        /*10aa*/ 	.byte	0x3f
	.zero		1


	//   ....[40]....
        /*10ac*/ 	.word	0x000150b0
        /*10b0*/ 	.word	0x0000001c
        /*10b4*/ 	.word	0x00000000
        /*10b8*/ 	.short	0x0101
        /*10ba*/ 	.byte	0x3f
	.zero		1


	//   ....[41]....
        /*10bc*/ 	.word	0x00016270
        /*10c0*/ 	.word	0x00000007
        /*10c4*/ 	.word	0x00028830
        /*10c8*/ 	.short	0x010a
        /*10ca*/ 	.byte	0x3f
	.zero		1


	//   ....[42]....
        /*10cc*/ 	.word	0x000162c0
        /*10d0*/ 	.word	0x00000007
        /*10d4*/ 	.word	0x00028830
        /*10d8*/ 	.short	0x010a
        /*10da*/ 	.byte	0x3f
	.zero		1


	//   ....[43]....
        /*10dc*/ 	.word	0x000166d0
        /*10e0*/ 	.word	0x00000007
        /*10e4*/ 	.word	0x00028850
        /*10e8*/ 	.short	0x010a
        /*10ea*/ 	.byte	0x3f
	.zero		1


	//   ....[44]....
        /*10ec*/ 	.word	0x00016710
        /*10f0*/ 	.word	0x00000007
        /*10f4*/ 	.word	0x00028850
        /*10f8*/ 	.short	0x010a
        /*10fa*/ 	.byte	0x3f
	.zero		1


	//   ....[45]....
        /*10fc*/ 	.word	0x00018100
        /*1100*/ 	.word	0x00000023
        /*1104*/ 	.word	0x00000000
        /*1108*/ 	.short	0x0101
        /*110a*/ 	.byte	0x3f
	.zero		1


	//   ....[46]....
        /*110c*/ 	.word	0x000181b0
        /*1110*/ 	.word	0x00000025
        /*1114*/ 	.word	0x00000000
        /*1118*/ 	.short	0x0101
        /*111a*/ 	.byte	0x3f
	.zero		1


	//   ....[47]....
        /*111c*/ 	.word	0x00018c60
        /*1120*/ 	.word	0x00000007
        /*1124*/ 	.word	0x00028830
        /*1128*/ 	.short	0x010a
        /*112a*/ 	.byte	0x3f
	.zero		1


	//   ....[48]....
        /*112c*/ 	.word	0x00018cb0
        /*1130*/ 	.word	0x00000007
        /*1134*/ 	.word	0x00028830
        /*1138*/ 	.short	0x010a
        /*113a*/ 	.byte	0x3f
	.zero		1


	//   ....[49]....
        /*113c*/ 	.word	0x000190c0
        /*1140*/ 	.word	0x00000007
        /*1144*/ 	.word	0x00028850
        /*1148*/ 	.short	0x010a
        /*114a*/ 	.byte	0x3f
	.zero		1


	//   ....[50]....
        /*114c*/ 	.word	0x00019100
        /*1150*/ 	.word	0x00000007
        /*1154*/ 	.word	0x00028850
        /*1158*/ 	.short	0x010a
        /*115a*/ 	.byte	0x3f
	.zero		1


	//   ....[51]....
        /*115c*/ 	.word	0x00019e30
        /*1160*/ 	.word	0x00000053
        /*1164*/ 	.word	0x00000000
        /*1168*/ 	.short	0x0101
        /*116a*/ 	.byte	0x3f
	.zero		1


	//   ....[52]....
        /*116c*/ 	.word	0x0001b710
        /*1170*/ 	.word	0x0000001b
        /*1174*/ 	.word	0x00000000
        /*1178*/ 	.short	0x0101
        /*117a*/ 	.byte	0x3f
	.zero		1


	//   ....[53]....
        /*117c*/ 	.word	0x0001c5e0
        /*1180*/ 	.word	0x00000008
        /*1184*/ 	.word	0x00028850
        /*1188*/ 	.short	0x010a
        /*118a*/ 	.byte	0x3f
	.zero		1


	//   ....[54]....
        /*118c*/ 	.word	0x0001c660
        /*1190*/ 	.word	0x00000008
        /*1194*/ 	.word	0x00028850
        /*1198*/ 	.short	0x010a
        /*119a*/ 	.byte	0x3f
	.zero		1


	//   ....[55]....
        /*119c*/ 	.word	0x0001cc40
        /*11a0*/ 	.word	0x00000009
        /*11a4*/ 	.word	0x00000000
        /*11a8*/ 	.short	0x0101
        /*11aa*/ 	.byte	0x3f
	.zero		1


	//   ....[56]....
        /*11ac*/ 	.word	0x0001e160
        /*11b0*/ 	.word	0x00000000
        /*11b4*/ 	.word	0x00000000
        /*11b8*/ 	.short	0x0101
        /*11ba*/ 	.byte	0x3f
	.zero		1


	//   ....[57]....
        /*11bc*/ 	.word	0x0001e880
        /*11c0*/ 	.word	0x00000006
        /*11c4*/ 	.word	0x00000000
        /*11c8*/ 	.short	0x0101
        /*11ca*/ 	.byte	0x3f
	.zero		1


	//   ....[58]....
        /*11cc*/ 	.word	0x000221c0
        /*11d0*/ 	.word	0x00000012
        /*11d4*/ 	.word	0x00028820
        /*11d8*/ 	.short	0x010a
        /*11da*/ 	.byte	0x3f
	.zero		1


	//   ....[59]....
        /*11dc*/ 	.word	0x00022290
        /*11e0*/ 	.word	0x00000006
        /*11e4*/ 	.word	0x000288a0
        /*11e8*/ 	.short	0x010a
        /*11ea*/ 	.byte	0x3f
	.zero		1


	//   ....[60]....
        /*11ec*/ 	.word	0x000225d0
        /*11f0*/ 	.word	0x00000006
        /*11f4*/ 	.word	0x000288c0
        /*11f8*/ 	.short	0x010a
        /*11fa*/ 	.byte	0x3f
	.zero		1


	//   ....[61]....
        /*11fc*/ 	.word	0x00022a70
        /*1200*/ 	.word	0x00000008
        /*1204*/ 	.word	0x000288a0
        /*1208*/ 	.short	0x010a
        /*120a*/ 	.byte	0x3f
	.zero		1


	//   ....[62]....
        /*120c*/ 	.word	0x00022d90
        /*1210*/ 	.word	0x00000008
        /*1214*/ 	.word	0x000288c0
        /*1218*/ 	.short	0x010a
        /*121a*/ 	.byte	0x3f
	.zero		1


	//   ....[63]....
        /*121c*/ 	.word	0x00024130
        /*1220*/ 	.word	0x00000000
        /*1224*/ 	.word	0x00028840
        /*1228*/ 	.short	0x010a
        /*122a*/ 	.byte	0x3f
	.zero		1


	//   ....[64]....
        /*122c*/ 	.word	0x00024f60
        /*1230*/ 	.word	0x00000012
        /*1234*/ 	.word	0x00028800
        /*1238*/ 	.short	0x0107
        /*123a*/ 	.byte	0x3f
	.zero		1


	//   ....[65]....
        /*123c*/ 	.word	0x00025060
        /*1240*/ 	.word	0x00000012
        /*1244*/ 	.word	0x00028800
        /*1248*/ 	.short	0x0101
        /*124a*/ 	.byte	0x3f
	.zero		1


	//   ....[66]....
        /*124c*/ 	.word	0x00025080
        /*1250*/ 	.word	0x00000012
        /*1254*/ 	.word	0x00028820
        /*1258*/ 	.short	0x010a
        /*125a*/ 	.byte	0x3f
	.zero		1


	//   ....[67]....
        /*125c*/ 	.word	0x000254a0
        /*1260*/ 	.word	0x00000003
        /*1264*/ 	.word	0x00028840
        /*1268*/ 	.short	0x010a
        /*126a*/ 	.byte	0x3f
	.zero		1


	//   ....[68]....
        /*126c*/ 	.word	0x00025830
        /*1270*/ 	.word	0x00000002
        /*1274*/ 	.word	0x00028860
        /*1278*/ 	.short	0x010a
        /*127a*/ 	.byte	0x3f
	.zero		1


	//   ....[69]....
        /*127c*/ 	.word	0x00025ed0
        /*1280*/ 	.word	0x00000003
        /*1284*/ 	.word	0x00028840
        /*1288*/ 	.short	0x010a
        /*128a*/ 	.byte	0x3f
	.zero		1


	//   ....[70]....
        /*128c*/ 	.word	0x00026260
        /*1290*/ 	.word	0x00000002
        /*1294*/ 	.word	0x00028860
        /*1298*/ 	.short	0x010a
        /*129a*/ 	.byte	0x3f
	.zero		1


	//   ....[71]....
        /*129c*/ 	.word	0x00026870
        /*12a0*/ 	.word	0x00000002
        /*12a4*/ 	.word	0x00028840
        /*12a8*/ 	.short	0x010a
        /*12aa*/ 	.byte	0x3f
	.zero		1


	//   ....[72]....
        /*12ac*/ 	.word	0x00026bf0
        /*12b0*/ 	.word	0x00000002
        /*12b4*/ 	.word	0x00028860
        /*12b8*/ 	.short	0x010a
        /*12ba*/ 	.byte	0x3f
	.zero		1


	//   ....[73]....
        /*12bc*/ 	.word	0x000271a0
        /*12c0*/ 	.word	0x00000000
        /*12c4*/ 	.word	0x00028860
        /*12c8*/ 	.short	0x010a
        /*12ca*/ 	.byte	0x3f
	.zero		1


	//   ....[74]....
        /*12cc*/ 	.word	0x00028840
        /*12d0*/ 	.word	0x00000000
        /*12d4*/ 	.word	0x00028820
        /*12d8*/ 	.short	0x010a
        /*12da*/ 	.byte	0x3f
	.zero		1


	//   ....[75]....
        /*12dc*/ 	.word	0x00028a20
        /*12e0*/ 	.word	0x00000006
        /*12e4*/ 	.word	0x00000000
        /*12e8*/ 	.short	0x010a
        /*12ea*/ 	.byte	0x3f
	.zero		1


	//   ....[76]....
        /*12ec*/ 	.word	0x00028a50
        /*12f0*/ 	.word	0x00000007
        /*12f4*/ 	.word	0x00000000
        /*12f8*/ 	.short	0x010a
        /*12fa*/ 	.byte	0x3f
	.zero		1


	//   ....[77]....
        /*12fc*/ 	.word	0x00028ab0
        /*1300*/ 	.word	0x00000004
        /*1304*/ 	.word	0x00000000
        /*1308*/ 	.short	0x010a
        /*130a*/ 	.byte	0x3f
	.zero		1


	//   ....[78]....
        /*130c*/ 	.word	0x00028ae0
        /*1310*/ 	.word	0x00000003
        /*1314*/ 	.word	0x00000000
        /*1318*/ 	.short	0x010a
        /*131a*/ 	.byte	0x3f
	.zero		1


	//   ....[79]....
        /*131c*/ 	.word	0x00028b40
        /*1320*/ 	.word	0x0000006b
        /*1324*/ 	.word	0x00028890
        /*1328*/ 	.short	0x010a
        /*132a*/ 	.byte	0x3f
	.zero		1


	//   ....[80]....
        /*132c*/ 	.word	0x00028b90
        /*1330*/ 	.word	0x0000006b
        /*1334*/ 	.word	0x00028890
        /*1338*/ 	.short	0x010a
        /*133a*/ 	.byte	0x3f
	.zero		1


	//   ....[81]....
        /*133c*/ 	.word	0x00028be0
        /*1340*/ 	.word	0x0000006b
        /*1344*/ 	.word	0x00028890
        /*1348*/ 	.short	0x010a
        /*134a*/ 	.byte	0x3f
	.zero		1


	//   ....[82]....
        /*134c*/ 	.word	0x00028c30
        /*1350*/ 	.word	0x0000006b
        /*1354*/ 	.word	0x000288b0
        /*1358*/ 	.short	0x010a
        /*135a*/ 	.byte	0x3f
	.zero		1


	//   ....[83]....
        /*135c*/ 	.word	0x00029490
        /*1360*/ 	.word	0x00000002
        /*1364*/ 	.word	0x00028800
        /*1368*/ 	.short	0x010a
        /*136a*/ 	.byte	0x3f
	.zero		1


	//   ....[84]....
        /*136c*/ 	.word	0x00029fe0
        /*1370*/ 	.word	0x00000002
        /*1374*/ 	.word	0x00028800
        /*1378*/ 	.short	0x010a
        /*137a*/ 	.byte	0x3f
	.zero		1


	//   ....[85]....
        /*137c*/ 	.word	0x0002a030
        /*1380*/ 	.word	0x00000059
        /*1384*/ 	.word	0x00028830
        /*1388*/ 	.short	0x010a
        /*138a*/ 	.byte	0x3f
	.zero		1


	//   ....[86]....
        /*138c*/ 	.word	0x0002a080
        /*1390*/ 	.word	0x00000007
        /*1394*/ 	.word	0x00028830
        /*1398*/ 	.short	0x010a
        /*139a*/ 	.byte	0x3f
	.zero		1


	//   ....[87]....
        /*139c*/ 	.word	0x0002a0d0
        /*13a0*/ 	.word	0x00000007
        /*13a4*/ 	.word	0x00028850
        /*13a8*/ 	.short	0x010a
        /*13aa*/ 	.byte	0x3f
	.zero		1


	//   ....[88]....
        /*13ac*/ 	.word	0x0002a120
        /*13b0*/ 	.word	0x00000007
        /*13b4*/ 	.word	0x00028830
        /*13b8*/ 	.short	0x010a
        /*13ba*/ 	.byte	0x3f
	.zero		1


	//   ....[89]....
        /*13bc*/ 	.word	0x0002a170
        /*13c0*/ 	.word	0x00000007
        /*13c4*/ 	.word	0x00028850
        /*13c8*/ 	.short	0x010a
        /*13ca*/ 	.byte	0x3f
	.zero		1


	//   ....[90]....
        /*13cc*/ 	.word	0x0002a1c0
        /*13d0*/ 	.word	0x00000007
        /*13d4*/ 	.word	0x00028830
        /*13d8*/ 	.short	0x010a
        /*13da*/ 	.byte	0x3f
	.zero		1


	//   ....[91]....
        /*13dc*/ 	.word	0x0002a210
        /*13e0*/ 	.word	0x00000007
        /*13e4*/ 	.word	0x00028850
        /*13e8*/ 	.short	0x010a
        /*13ea*/ 	.byte	0x3f
	.zero		1


	//   ....[92]....
        /*13ec*/ 	.word	0x0002a260
        /*13f0*/ 	.word	0x00000008
        /*13f4*/ 	.word	0x00028850
        /*13f8*/ 	.short	0x010a
        /*13fa*/ 	.byte	0x3f
	.zero		1


	//   ....[93]....
        /*13fc*/ 	.word	0x0002ae60
        /*1400*/ 	.word	0x00000012
        /*1404*/ 	.word	0x00028820
        /*1408*/ 	.short	0x010a
        /*140a*/ 	.byte	0x3f
	.zero		1


	//   ....[94]....
        /*140c*/ 	.word	0x0002aeb0
        /*1410*/ 	.word	0x00000006
        /*1414*/ 	.word	0x000288a0
        /*1418*/ 	.short	0x010a
        /*141a*/ 	.byte	0x3f
	.zero		1


	//   ....[95]....
        /*141c*/ 	.word	0x0002af00
        /*1420*/ 	.word	0x00000006
        /*1424*/ 	.word	0x000288c0
        /*1428*/ 	.short	0x010a
        /*142a*/ 	.byte	0x3f
	.zero		1


	//   ....[96]....
        /*142c*/ 	.word	0x0002af50
        /*1430*/ 	.word	0x00000008
        /*1434*/ 	.word	0x000288a0
        /*1438*/ 	.short	0x010a
        /*143a*/ 	.byte	0x3f
	.zero		1


	//   ....[97]....
        /*143c*/ 	.word	0x0002afa0
        /*1440*/ 	.word	0x00000008
        /*1444*/ 	.word	0x000288c0
        /*1448*/ 	.short	0x010a
        /*144a*/ 	.byte	0x3f
	.zero		1


	//   ....[98]....
        /*144c*/ 	.word	0x0002b140
        /*1450*/ 	.word	0x00000000
        /*1454*/ 	.word	0x00028840
        /*1458*/ 	.short	0x010a
        /*145a*/ 	.byte	0x3f
	.zero		1


	//   ....[99]....
        /*145c*/ 	.word	0x0002bc50
        /*1460*/ 	.word	0x00000012
        /*1464*/ 	.word	0x00028820
        /*1468*/ 	.short	0x010a
        /*146a*/ 	.byte	0x3f
	.zero		1


	//   ....[100]....
        /*146c*/ 	.word	0x0002bca0
        /*1470*/ 	.word	0x00000003
        /*1474*/ 	.word	0x00028840
        /*1478*/ 	.short	0x010a
        /*147a*/ 	.byte	0x3f
	.zero		1


	//   ....[101]....
        /*147c*/ 	.word	0x0002bcf0
        /*1480*/ 	.word	0x00000002
        /*1484*/ 	.word	0x00028860
        /*1488*/ 	.short	0x010a
        /*148a*/ 	.byte	0x3f
	.zero		1


	//   ....[102]....
        /*148c*/ 	.word	0x0002bd40
        /*1490*/ 	.word	0x00000003
        /*1494*/ 	.word	0x00028840
        /*1498*/ 	.short	0x010a
        /*149a*/ 	.byte	0x3f
	.zero		1


	//   ....[103]....
        /*149c*/ 	.word	0x0002bd90
        /*14a0*/ 	.word	0x00000002
        /*14a4*/ 	.word	0x00028860
        /*14a8*/ 	.short	0x010a
        /*14aa*/ 	.byte	0x3f
	.zero		1


	//   ....[104]....
        /*14ac*/ 	.word	0x0002bde0
        /*14b0*/ 	.word	0x00000002
        /*14b4*/ 	.word	0x00028840
        /*14b8*/ 	.short	0x010a
        /*14ba*/ 	.byte	0x3f
	.zero		1


	//   ....[105]....
        /*14bc*/ 	.word	0x0002be30
        /*14c0*/ 	.word	0x00000002
        /*14c4*/ 	.word	0x00028860
        /*14c8*/ 	.short	0x010a
        /*14ca*/ 	.byte	0x3f
	.zero		1


	//   ....[106]....
        /*14cc*/ 	.word	0x0002be80
        /*14d0*/ 	.word	0x00000000
        /*14d4*/ 	.word	0x00028860
        /*14d8*/ 	.short	0x010a
        /*14da*/ 	.byte	0x3f
	.zero		1


	//   ....[107]....
        /*14dc*/ 	.word	0x0002ca20
        /*14e0*/ 	.word	0x00000000
        /*14e4*/ 	.word	0x00028820
        /*14e8*/ 	.short	0x010a
        /*14ea*/ 	.byte	0x3f
	.zero		1


	//   ....[108]....
        /*14ec*/ 	.word	0x0002cbc0
        /*14f0*/ 	.word	0x00000006
        /*14f4*/ 	.word	0x00000000
        /*14f8*/ 	.short	0x010a
        /*14fa*/ 	.byte	0x3f
	.zero		1


	//   ....[109]....
        /*14fc*/ 	.word	0x0002cc10
        /*1500*/ 	.word	0x00000007
        /*1504*/ 	.word	0x00000000
        /*1508*/ 	.short	0x010a
        /*150a*/ 	.byte	0x3f
	.zero		1


	//   ....[110]....
        /*150c*/ 	.word	0x0002cc60
        /*1510*/ 	.word	0x00000004
        /*1514*/ 	.word	0x00000000
        /*1518*/ 	.short	0x010a
        /*151a*/ 	.byte	0x3f
	.zero		1


	//----- nvinfo : EIATTR_NUM_MBARRIERS
	.align		4
.L_1019:
        /*151c*/ 	.byte	0x03, 0x38
        /*151e*/ 	.short	0x0016


	//----- nvinfo : EIATTR_EXIT_INSTR_OFFSETS
	.align		4
        /*1520*/ 	.byte	0x04, 0x1c
        /*1522*/ 	.short	(.L_1021 - .L_1020)


	//   ....[0]....
.L_1020:
        /*1524*/ 	.word	0x00028b30


	//----- nvinfo : EIATTR_MAX_THREADS
	.align		4
.L_1021:
        /*1528*/ 	.byte	0x04, 0x05
        /*152a*/ 	.short	(.L_1023 - .L_1022)
.L_1022:
        /*152c*/ 	.word	0x00000180
        /*1530*/ 	.word	0x00000001
        /*1534*/ 	.word	0x00000001


	//----- nvinfo : EIATTR_CRS_STACK_SIZE
	.align		4
.L_1023:
        /*1538*/ 	.byte	0x04, 0x1e
        /*153a*/ 	.short	(.L_1025 - .L_1024)
.L_1024:
        /*153c*/ 	.word	0x00000000


	//----- nvinfo : EIATTR_CBANK_PARAM_SIZE
	.align		4
.L_1025:
        /*1540*/ 	.byte	0x03, 0x19
        /*1542*/ 	.short	0x0af0


	//----- nvinfo : EIATTR_PARAM_CBANK
	.align		4
        /*1544*/ 	.byte	0x04, 0x0a
        /*1546*/ 	.short	(.L_1027 - .L_1026)
	.align		4
.L_1026:
        /*1548*/ 	.word	index@(.nv.constant0._ZN7cutlass13device_kernelIN5flash11enable_sm90INS1_16FlashAttnFwdSm90INS1_25CollectiveMainloopFwdSm90ILi2EN4cute5tupleIJNS5_1CILi1EEES8_S8_EEENS6_IJNS7_ILi128EEESA_SA_EEELi128ENS_6half_tEfNS_4arch4Sm90ELb0ELb1ELb1ELb1ELb0ELb1ELb0ELb1ELb1ELb1ELb1ELb0EEENS1_21CollectiveEpilogueFwdISB_S9_SC_SE_Li256ELb1ELb1ELb1ELb0EEENS1_36VarlenDynamicPersistentTileSchedulerILi128ELi128ELi256ELi128ELb1ELb1ELb1ELb1ELb0ELb1EEEEEEEEEvNT_6ParamsE)
        /*154c*/ 	.short	0x0210
        /*154e*/ 	.short	0x0af0


	//----- nvinfo : EIATTR_SW_WAR
	.align		4
.L_1027:
        /*1550*/ 	.byte	0x04, 0x36
        /*1552*/ 	.short	(.L_1029 - .L_1028)
.L_1028:
        /*1554*/ 	.word	0x00000008
.L_1029:


//--------------------- .nv.info._ZN7cutlass13device_kernelIN5flash11enable_sm90INS1_16FlashAttnFwdSm90INS1_25CollectiveMainloopFwdSm90ILi2EN4cute5tupleIJNS5_1CILi1EEES8_S8_EEENS6_IJNS7_ILi128EEESA_SA_EEELi128ENS_6half_tEfNS_4arch4Sm90ELb1ELb0ELb1ELb0ELb0ELb0ELb0ELb1ELb1ELb1ELb1ELb0EEENS1_21CollectiveEpilogueFwdISB_S9_SC_SE_Li256ELb0ELb1ELb1ELb0EEENS1_19SingleTileSchedulerILb0ELb1ELb1ELi128EEEEEEEEEvNT_6ParamsE --------------------------
	.section	.nv.info._ZN7cutlass13device_kernelIN5flash11enable_sm90INS1_16FlashAttnFwdSm90INS1_25CollectiveMainloopFwdSm90ILi2EN4cute5tupleIJNS5_1CILi1EEES8_S8_EEENS6_IJNS7_ILi128EEESA_SA_EEELi128ENS_6half_tEfNS_4arch4Sm90ELb1ELb0ELb1ELb0ELb0ELb0ELb0ELb1ELb1ELb1ELb1ELb0EEENS1_21CollectiveEpilogueFwdISB_S9_SC_SE_Li256ELb0ELb1ELb1ELb0EEENS1_19SingleTileSchedulerILb0ELb1ELb1ELi128EEEEEEEEEvNT_6ParamsE,"",@"SHT_CUDA_INFO"
	.sectionflags	@""
	.align	4


	//----- nvinfo : EIATTR_CUDA_API_VERSION
	.align		4
        /*0000*/ 	.byte	0x04, 0x37
        /*0002*/ 	.short	(.L_1031 - .L_1030)
.L_1030:
        /*0004*/ 	.word	0x00000082


	//----- nvinfo : EIATTR_KPARAM_INFO
	.align		4
.L_1031:
        /*0008*/ 	.byte	0x04, 0x17
        /*000a*/ 	.short	(.L_1033 - .L_1032)
.L_1032:
        /*000c*/ 	.word	0x00000000
        /*0010*/ 	.short	0x0000
        /*0012*/ 	.short	0x0070
        /*0014*/ 	.byte	0x00, 0xf0, 0x01, 0x28


	//----- nvinfo : EIATTR_SPARSE_MMA_MASK
	.align		4
.L_1033:
        /*0018*/ 	.byte	0x03, 0x50
        /*001a*/ 	.short	0x0000


	//----- nvinfo : EIATTR_MAXREG_COUNT
	.align		4
        /*001c*/ 	.byte	0x03, 0x1b
        /*001e*/ 	.short	0x00a8


	//----- nvinfo : EIATTR_NUM_BARRIERS
	.align		4
        /*0020*/ 	.byte	0x02, 0x4c
        /*0022*/ 	.byte	0x10
	.zero		1


	//----- nvinfo : EIATTR_EXTERNS
	.align		4
        /*0024*/ 	.byte	0x04, 0x0f
        /*0026*/ 	.short	(.L_1035 - .L_1034)


	//   ....[0]....
	.align		4
.L_1034:
        /*0028*/ 	.word	index@(__assertfail)


	//----- nvinfo : EIATTR_ANNOTATIONS
	.align		4
.L_1035:
        /*002c*/ 	.byte	0x04, 0x55
        /*002e*/ 	.short	(.L_1037 - .L_1036)


	//   ....[0]....
.L_1036:
        /* <DEDUP_REMOVED lines=12> */


	//----- nvinfo : EIATTR_MERCURY_ISA_VERSION
	.align		4
.L_1037:
        /*00e0*/ 	.byte	0x03, 0x5f
        /*00e2*/ 	.short	0x0101


	//----- nvinfo : EIATTR_INT_WARP_WIDE_INSTR_OFFSETS
	.align		4
        /*00e4*/ 	.byte	0x04, 0x31
        /*00e6*/ 	.short	(.L_1039 - .L_1038)


	//   ....[0]....
.L_1038:
        /*00e8*/ 	.word	0x00000120


	//   ....[1]....
        /*00ec*/ 	.word	0x000001c0


	//   ....[2]....
        /*00f0*/ 	.word	0x00000230


	//----- nvinfo : EIATTR_COOP_GROUP_MASK_REGIDS
	.align		4
.L_1039:
        /*00f4*/ 	.byte	0x04, 0x29
        /*00f6*/ 	.short	(.L_1041 - .L_1040)


	//   ....[0]....
.L_1040:
        /*00f8*/ 	.word	0xffffffff


	//   ....[1]....
        /*00fc*/ 	.word	0xffffffff


	//   ....[2]....
        /*0100*/ 	.word	0xffffffff


	//   ....[3]....
        /*0104*/ 	.word	0xffffffff


	//   ....[4]....
        /*0108*/ 	.word	0xffffffff


	//   ....[5]....
        /*010c*/ 	.word	0xffffffff


	//   ....[6]....
        /*0110*/ 	.word	0xffffffff


	//   ....[7]....
        /*0114*/ 	.word	0xffffffff


	//   ....[8]....
        /*0118*/ 	.word	0xffffffff


	//   ....[9]....
        /*011c*/ 	.word	0xffffffff


	//   ....[10]....
        /*0120*/ 	.word	0xffffffff


	//   ....[11]....
        /*0124*/ 	.word	0xffffffff


	//   ....[12]....
        /*0128*/ 	.word	0xffffffff


	//   ....[13]....
        /*012c*/ 	.word	0xffffffff


	//   ....[14]....
        /*0130*/ 	.word	0xffffffff


	//   ....[15]....
        /*0134*/ 	.word	0xffffffff


	//   ....[16]....
        /*0138*/ 	.word	0xffffffff


	//   ....[17]....
        /*013c*/ 	.word	0xffffffff


	//   ....[18]....
        /*0140*/ 	.word	0xffffffff


	//   ....[19]....
        /*0144*/ 	.word	0xffffffff


	//   ....[20]....
        /*0148*/ 	.word	0xffffffff


	//   ....[21]....
        /*014c*/ 	.word	0xffffffff


	//   ....[22]....
        /*0150*/ 	.word	0xffffffff


	//   ....[23]....
        /*0154*/ 	.word	0xffffffff


	//   ....[24]....
        /*0158*/ 	.word	0xffffffff


	//   ....[25]....
        /*015c*/ 	.word	0xffffffff


	//   ....[26]....
        /*0160*/ 	.word	0xffffffff


	//   ....[27]....
        /*0164*/ 	.word	0xffffffff


	//   ....[28]....
        /*0168*/ 	.word	0xffffffff


	//   ....[29]....
        /*016c*/ 	.word	0xffffffff


	//   ....[30]....
        /*0170*/ 	.word	0xffffffff


	//   ....[31]....
        /*0174*/ 	.word	0xffffffff


	//   ....[32]....
        /*0178*/ 	.word	0xffffffff


	//   ....[33]....
        /*017c*/ 	.word	0xffffffff


	//   ....[34]....
        /*0180*/ 	.word	0xffffffff


	//   ....[35]....
        /*0184*/ 	.word	0xffffffff


	//   ....[36]....
        /*0188*/ 	.word	0xffffffff


	//   ....[37]....
        /*018c*/ 	.word	0xffffffff


	//   ....[38]....
        /*0190*/ 	.word	0xffffffff


	//   ....[39]....
        /*0194*/ 	.word	0xffffffff


	//   ....[40]....
        /*0198*/ 	.word	0xffffffff


	//   ....[41]....
        /*019c*/ 	.word	0xffffffff


	//   ....[42]....
        /*01a0*/ 	.word	0xffffffff


	//   ....[43]....
        /*01a4*/ 	.word	0xffffffff


	//   ....[44]....
        /*01a8*/ 	.word	0xffffffff


	//   ....[45]....
        /*01ac*/ 	.word	0xffffffff


	//   ....[46]....
        /*01b0*/ 	.word	0xffffffff


	//   ....[47]....
        /*01b4*/ 	.word	0xffffffff


	//   ....[48]....
        /*01b8*/ 	.word	0xffffffff


	//   ....[49]....
        /*01bc*/ 	.word	0xffffffff


	//   ....[50]....
        /*01c0*/ 	.word	0xffffffff


	//   ....[51]....
        /*01c4*/ 	.word	0xffffffff


	//   ....[52]....
        /*01c8*/ 	.word	0xffffffff


	//   ....[53]....
        /*01cc*/ 	.word	0xffffffff


	//   ....[54]....
        /*01d0*/ 	.word	0xffffffff


	//   ....[55]....
        /*01d4*/ 	.word	0x0500000f


	//   ....[56]....
        /*01d8*/ 	.word	0x0500000f


	//   ....[57]....
        /*01dc*/ 	.word	0x0500000f


	//   ....[58]....
        /*01e0*/ 	.word	0x0500000f


	//   ....[59]....
        /*01e4*/ 	.word	0x0500000f


	//   ....[60]....
        /*01e8*/ 	.word	0x0500000f


	//   ....[61]....
        /*01ec*/ 	.word	0x0500000f


	//   ....[62]....
        /*01f0*/ 	.word	0x0500000f


	//   ....[63]....
        /*01f4*/ 	.word	0x0500000f


	//   ....[64]....
        /*01f8*/ 	.word	0x0500000f


	//   ....[65]....
        /*01fc*/ 	.word	0x0500000f


	//   ....[66]....
        /*0200*/ 	.word	0x0500000f


	//   ....[67]....
        /*0204*/ 	.word	0x0500000f


	//   ....[68]....
        /*0208*/ 	.word	0x0500000f


	//   ....[69]....
        /*020c*/ 	.word	0x0500000f


	//   ....[70]....
        /*0210*/ 	.word	0x0500000f


	//   ....[71]....
        /*0214*/ 	.word	0x0500000f


	//   ....[72]....
        /*0218*/ 	.word	0x0500000f


	//----- nvinfo : EIATTR_COOP_GROUP_INSTR_OFFSETS
	.align		4
.L_1041:
        /*021c*/ 	.byte	0x04, 0x28
        /*021e*/ 	.short	(.L_1043 - .L_1042)


	//   ....[0]....
.L_1042:
        /*0220*/ 	.word	0x00000060


	//   ....[1]....
        /*0224*/ 	.word	0x00000130


	//   ....[2]....
        /*0228*/ 	.word	0x000001e0


	//   ....[3]....
        /*022c*/ 	.word	0x000003a0


	//   ....[4]....
        /*0230*/ 	.word	0x00000500


	//   ....[5]....
        /*0234*/ 	.word	0x00000620


	//   ....[6]....
        /*0238*/ 	.word	0x00000780


	//   ....[7]....
        /*023c*/ 	.word	0x00001180


	//   ....[8]....
        /*0240*/ 	.word	0x00001eb0


	//   ....[9]....
        /*0244*/ 	.word	0x00001ef0


	//   ....[10]....
        /*0248*/ 	.word	0x000028e0


	//   ....[11]....
        /*024c*/ 	.word	0x00002930


	//   ....[12]....
        /*0250*/ 	.word	0x000033e0


	//   ....[13]....
        /*0254*/ 	.word	0x00003450


	//   ....[14]....
        /*0258*/ 	.word	0x00004fb0


	//   ....[15]....
        /*025c*/ 	.word	0x00004fd0


	//   ....[16]....
        /*0260*/ 	.word	0x00005800


	//   ....[17]....
        /*0264*/ 	.word	0x000058c0


	//   ....[18]....
        /*0268*/ 	.word	0x000061a0


	//   ....[19]....
        /*026c*/ 	.word	0x00006200


	//   ....[20]....
        /*0270*/ 	.word	0x000084c0


	//   ....[21]....
        /*0274*/ 	.word	0x000084e0


	//   ....[22]....
        /*0278*/ 	.word	0x000087c0


	//   ....[23]....
        /*027c*/ 	.word	0x00008840


	//   ....[24]....
        /*0280*/ 	.word	0x00009b60


	//   ....[25]....
        /*0284*/ 	.word	0x00009b90


	//   ....[26]....
        /*0288*/ 	.word	0x00009c50


	//   ....[27]....
        /*028c*/ 	.word	0x00009c60


	//   ....[28]....
        /*0290*/ 	.word	0x0000ab70


	//   ....[29]....
        /*0294*/ 	.word	0x0000abb0


	//   ....[30]....
        /*0298*/ 	.word	0x0000abf0


	//   ....[31]....
        /*029c*/ 	.word	0x0000ac10


	//   ....[32]....
        /*02a0*/ 	.word	0x0000ac40


	//   ....[33]....
        /*02a4*/ 	.word	0x0000ac50


	//   ....[34]....
        /*02a8*/ 	.word	0x0000b290


	//   ....[35]....
        /*02ac*/ 	.word	0x0000b2a0


	//   ....[36]....
        /*02b0*/ 	.word	0x0000bca0


	//   ....[37]....
        /*02b4*/ 	.word	0x0000c7b0


	//   ....[38]....
        /*02b8*/ 	.word	0x0000d0d0


	//   ....[39]....
        /*02bc*/ 	.word	0x0000d100


	//   ....[40]....
        /*02c0*/ 	.word	0x0000d130


	//   ....[41]....
        /*02c4*/ 	.word	0x0000d1e0


	//   ....[42]....
        /*02c8*/ 	.word	0x0000d200


	//   ....[43]....
        /*02cc*/ 	.word	0x0000d230


	//   ....[44]....
        /*02d0*/ 	.word	0x0000d2b0


	//   ....[45]....
        /*02d4*/ 	.word	0x0000d2d0


	//   ....[46]....
        /*02d8*/ 	.word	0x0000d340


	//   ....[47]....
        /*02dc*/ 	.word	0x0000d370


	//   ....[48]....
        /*02e0*/ 	.word	0x0000d3e0


	//   ....[49]....
        /*02e4*/ 	.word	0x0000d410


	//   ....[50]....
        /*02e8*/ 	.word	0x0000d480


	//   ....[51]....
        /*02ec*/ 	.word	0x0000d4b0


	//   ....[52]....
        /*02f0*/ 	.word	0x0000d530


	//   ....[53]....
        /*02f4*/ 	.word	0x0000d570


	//   ....[54]....
        /*02f8*/ 	.word	0x0000f520


	//   ....[55]....
        /*02fc*/ 	.word	0x0000fa80


	//   ....[56]....
        /*0300*/ 	.word	0x0000fbf0


	//   ....[57]....
        /*0304*/ 	.word	0x0000fc50


	//   ....[58]....
        /*0308*/ 	.word	0x0000fcf0


	//   ....[59]....
        /*030c*/ 	.word	0x0000fde0


	//   ....[60]....
        /*0310*/ 	.word	0x0000fe70


	//   ....[61]....
        /*0314*/ 	.word	0x0000ff50


	//   ....[62]....
        /*0318*/ 	.word	0x0000ffc0


	//   ....[63]....
        /*031c*/ 	.word	0x000100a0


	//   ....[64]....
        /*0320*/ 	.word	0x00010110


	//   ....[65]....
        /*0324*/ 	.word	0x000101e0


	//   ....[66]....
        /*0328*/ 	.word	0x00010260


	//   ....[67]....
        /*032c*/ 	.word	0x00010340


	//   ....[68]....
        /*0330*/ 	.word	0x000103b0


	//   ....[69]....
        /*0334*/ 	.word	0x00010470


	//   ....[70]....
        /*0338*/ 	.word	0x000104f0


	//   ....[71]....
        /*033c*/ 	.word	0x000105a0


	//   ....[72]....
        /*0340*/ 	.word	0x000109a0


	//----- nvinfo : EIATTR_REG_RECONFIG
	.align		4
.L_1043:
        /*0344*/ 	.byte	0x01, 0x54
	.zero		2


	//----- nvinfo : EIATTR_SYSCALL_OFFSETS
	.align		4
        /*0348*/ 	.byte	0x04, 0x46
        /*034a*/ 	.short	(.L_1045 - .L_1044)


	//   ....[0]....
.L_1044:
        /*034c*/ 	.word	0x00001340


	//   ....[1]....
        /*0350*/ 	.word	0x0000c440


	//   ....[2]....
        /*0354*/ 	.word	0x0000c580


	//   ....[3]....
        /*0358*/ 	.word	0x0000c670


	//   ....[4]....
        /*035c*/ 	.word	0x0000cd30


	//----- nvinfo : EIATTR_MBARRIER_INSTR_OFFSETS
	.align		4
.L_1045:
        /*0360*/ 	.byte	0x04, 0x39
        /*0362*/ 	.short	(.L_1047 - .L_1046)


	//   ....[0]....
.L_1046:
        /*0364*/ 	.word	0x00000250
        /*0368*/ 	.word	0x000000ff
        /*036c*/ 	.word	0x00028800
        /*0370*/ 	.short	0x0100
        /*0372*/ 	.byte	0x08
	.zero		1


	//   ....[1]....
        /*0374*/ 	.word	0x00000260
        /*0378*/ 	.word	0x000000ff
        /*037c*/ 	.word	0x00028820
        /*0380*/ 	.short	0x0100
        /*0382*/ 	.byte	0x08
	.zero		1


	//   ....[2]....
        /*0384*/ 	.word	0x00000350
        /*0388*/ 	.word	0x000000ff
        /*038c*/ 	.word	0x00028830
        /*0390*/ 	.short	0x0100
        /*0392*/ 	.byte	0x08
	.zero		1


	//   ....[3]....
        /*0394*/ 	.word	0x00000360
        /*0398*/ 	.word	0x000000ff
        /*039c*/ 	.word	0x00028840
        /*03a0*/ 	.short	0x0100
        /*03a2*/ 	.byte	0x08
	.zero		1


	//   ....[4]....
        /*03a4*/ 	.word	0x00000370
        /*03a8*/ 	.word	0x000000ff
        /*03ac*/ 	.word	0x00028838
        /*03b0*/ 	.short	0x0100
        /*03b2*/ 	.byte	0x08
	.zero		1


	//   ....[5]....
        /*03b4*/ 	.word	0x00000380
        /*03b8*/ 	.word	0x000000ff
        /*03bc*/ 	.word	0x00028848
        /*03c0*/ 	.short	0x0100
        /*03c2*/ 	.byte	0x08
	.zero		1


	//   ....[6]....
        /*03c4*/ 	.word	0x000004b0
        /*03c8*/ 	.word	0x000000ff
        /*03cc*/ 	.word	0x00028850
        /*03d0*/ 	.short	0x0100
        /*03d2*/ 	.byte	0x08
	.zero		1


	//   ....[7]....
        /*03d4*/ 	.word	0x000004c0
        /*03d8*/ 	.word	0x000000ff
        /*03dc*/ 	.word	0x00028860
        /*03e0*/ 	.short	0x0100
        /*03e2*/ 	.byte	0x08
	.zero		1


	//   ....[8]....
        /*03e4*/ 	.word	0x000004d0
        /*03e8*/ 	.word	0x000000ff
        /*03ec*/ 	.word	0x00028858
        /*03f0*/ 	.short	0x0100
        /*03f2*/ 	.byte	0x08
	.zero		1


	//   ....[9]....
        /*03f4*/ 	.word	0x000004e0
        /*03f8*/ 	.word	0x000000ff
        /*03fc*/ 	.word	0x00028868
        /*0400*/ 	.short	0x0100
        /*0402*/ 	.byte	0x08
	.zero		1


	//   ....[10]....
        /*0404*/ 	.word	0x000005d0
        /*0408*/ 	.word	0x000000ff
        /*040c*/ 	.word	0x00028870
        /*0410*/ 	.short	0x0100
        /*0412*/ 	.byte	0x06
	.zero		1


	//   ....[11]....
        /*0414*/ 	.word	0x000005e0
        /*0418*/ 	.word	0x000000ff
        /*041c*/ 	.word	0x00028880
        /*0420*/ 	.short	0x0100
        /*0422*/ 	.byte	0x06
	.zero		1


	//   ....[12]....
        /*0424*/ 	.word	0x000005f0
        /*0428*/ 	.word	0x000000ff
        /*042c*/ 	.word	0x00028878
        /*0430*/ 	.short	0x0100
        /*0432*/ 	.byte	0x06
	.zero		1


	//   ....[13]....
        /*0434*/ 	.word	0x00000600
        /*0438*/ 	.word	0x000000ff
        /*043c*/ 	.word	0x00028888
        /*0440*/ 	.short	0x0100
        /*0442*/ 	.byte	0x06
	.zero		1


	//   ....[14]....
        /*0444*/ 	.word	0x00000730
        /*0448*/ 	.word	0x000000ff
        /*044c*/ 	.word	0x00028890
        /*0450*/ 	.short	0x0100
        /*0452*/ 	.byte	0x08
	.zero		1


	//   ....[15]....
        /*0454*/ 	.word	0x00000740
        /*0458*/ 	.word	0x000000ff
        /*045c*/ 	.word	0x000288a0
        /*0460*/ 	.short	0x0100
        /*0462*/ 	.byte	0x08
	.zero		1


	//   ....[16]....
        /*0464*/ 	.word	0x00000750
        /*0468*/ 	.word	0x000000ff
        /*046c*/ 	.word	0x00028898
        /*0470*/ 	.short	0x0100
        /*0472*/ 	.byte	0x08
	.zero		1


	//   ....[17]....
        /*0474*/ 	.word	0x00000760
        /*0478*/ 	.word	0x000000ff
        /*047c*/ 	.word	0x000288a8
        /*0480*/ 	.short	0x0100
        /*0482*/ 	.byte	0x08
	.zero		1


	//   ....[18]....
        /*0484*/ 	.word	0x00000890
        /*0488*/ 	.word	0x000000ff
        /*048c*/ 	.word	0x000288b0
        /*0490*/ 	.short	0x0100
        /*0492*/ 	.byte	0x08
	.zero		1


	//   ....[19]....
        /*0494*/ 	.word	0x000008a0
        /*0498*/ 	.word	0x000000ff
        /*049c*/ 	.word	0x000288c0
        /*04a0*/ 	.short	0x0100
        /*04a2*/ 	.byte	0x08
	.zero		1


	//   ....[20]....
        /*04a4*/ 	.word	0x000008b0
        /*04a8*/ 	.word	0x000000ff
        /*04ac*/ 	.word	0x000288b8
        /*04b0*/ 	.short	0x0100
        /*04b2*/ 	.byte	0x08
	.zero		1


	//   ....[21]....
        /*04b4*/ 	.word	0x000008c0
        /*04b8*/ 	.word	0x000000ff
        /*04bc*/ 	.word	0x000288c8
        /*04c0*/ 	.short	0x0100
        /*04c2*/ 	.byte	0x08
	.zero		1


	//   ....[22]....
        /*04c4*/ 	.word	0x00001370
        /*04c8*/ 	.word	0x000000ff
        /*04cc*/ 	.word	0x00028800
        /*04d0*/ 	.short	0x010a
        /*04d2*/ 	.byte	0x24
	.zero		1


	//   ....[23]....
        /*04d4*/ 	.word	0x000013d0
        /*04d8*/ 	.word	0x000000ff
        /*04dc*/ 	.word	0x00028830
        /*04e0*/ 	.short	0x010a
        /*04e2*/ 	.byte	0x24
	.zero		1


	//   ....[24]....
        /*04e4*/ 	.word	0x00001460
        /*04e8*/ 	.word	0x000000ff
        /*04ec*/ 	.word	0x00028830
        /*04f0*/ 	.short	0x010a
        /*04f2*/ 	.byte	0x24
	.zero		1


	//   ....[25]....
        /*04f4*/ 	.word	0x00003730
        /*04f8*/ 	.word	0x00000000
        /*04fc*/ 	.word	0x00000000
        /*0500*/ 	.short	0x0101
        /*0502*/ 	.byte	0x3f
	.zero		1


	//   ....[26]....
        /*0504*/ 	.word	0x00004290
        /*0508*/ 	.word	0x000000ff
        /*050c*/ 	.word	0x00028830
        /*0510*/ 	.short	0x010a
        /*0512*/ 	.byte	0x07
	.zero		1


	//   ....[27]....
        /*0514*/ 	.word	0x000042d0
        /*0518*/ 	.word	0x000000ff
        /*051c*/ 	.word	0x00028830
        /*0520*/ 	.short	0x010a
        /*0522*/ 	.byte	0x07
	.zero		1


	//   ....[28]....
        /*0524*/ 	.word	0x00004600
        /*0528*/ 	.word	0x000000ff
        /*052c*/ 	.word	0x00028850
        /*0530*/ 	.short	0x010a
        /*0532*/ 	.byte	0x07
	.zero		1


	//   ....[29]....
        /*0534*/ 	.word	0x00004640
        /*0538*/ 	.word	0x000000ff
        /*053c*/ 	.word	0x00028850
        /*0540*/ 	.short	0x010a
        /*0542*/ 	.byte	0x07
	.zero		1


	//   ....[30]....
        /*0544*/ 	.word	0x00006570
        /*0548*/ 	.word	0x00000029
        /*054c*/ 	.word	0x00000000
        /*0550*/ 	.short	0x0101
        /*0552*/ 	.byte	0x3f
	.zero		1


	//   ....[31]....
        /*0554*/ 	.word	0x00006730
        /*0558*/ 	.word	0x0000002c
        /*055c*/ 	.word	0x00000000
        /*0560*/ 	.short	0x0101
        /*0562*/ 	.byte	0x3f
	.zero		1


	//   ....[32]....
        /*0564*/ 	.word	0x000073d0
        /*0568*/ 	.word	0x000000ff
        /*056c*/ 	.word	0x00028830
        /*0570*/ 	.short	0x010a
        /*0572*/ 	.byte	0x0a
	.zero		1


	//   ....[33]....
        /*0574*/ 	.word	0x00007410
        /*0578*/ 	.word	0x000000ff
        /*057c*/ 	.word	0x00028830
        /*0580*/ 	.short	0x010a
        /*0582*/ 	.byte	0x0a
	.zero		1


	//   ....[34]....
        /*0584*/ 	.word	0x00007730
        /*0588*/ 	.word	0x000000ff
        /*058c*/ 	.word	0x00028850
        /*0590*/ 	.short	0x010a
        /*0592*/ 	.byte	0x0a
	.zero		1


	//   ....[35]....
        /*0594*/ 	.word	0x00007770
        /*0598*/ 	.word	0x000000ff
        /*059c*/ 	.word	0x00028850
        /*05a0*/ 	.short	0x010a
        /*05a2*/ 	.byte	0x0a
	.zero		1


	//   ....[36]....
        /*05a4*/ 	.word	0x00009100
        /*05a8*/ 	.word	0x0000001b
        /*05ac*/ 	.word	0x00000000
        /*05b0*/ 	.short	0x0101
        /*05b2*/ 	.byte	0x3f
	.zero		1


	//   ....[37]....
        /*05b4*/ 	.word	0x000092b0
        /*05b8*/ 	.word	0x0000001d
        /*05bc*/ 	.word	0x00000000
        /*05c0*/ 	.short	0x0101
        /*05c2*/ 	.byte	0x3f
	.zero		1


	//   ....[38]....
        /*05c4*/ 	.word	0x00009ad0
        /*05c8*/ 	.word	0x000000ff
        /*05cc*/ 	.word	0x00028850
        /*05d0*/ 	.short	0x010a
        /*05d2*/ 	.byte	0x05
	.zero		1


	//   ....[39]....
        /*05d4*/ 	.word	0x00009b10
        /*05d8*/ 	.word	0x000000ff
        /*05dc*/ 	.word	0x00028850
        /*05e0*/ 	.short	0x010a
        /*05e2*/ 	.byte	0x05
	.zero		1


	//   ....[40]....
        /*05e4*/ 	.word	0x00009fd0
        /*05e8*/ 	.word	0x00000006
        /*05ec*/ 	.word	0x00000000
        /*05f0*/ 	.short	0x0101
        /*05f2*/ 	.byte	0x3f
	.zero		1


	//   ....[41]....
        /*05f4*/ 	.word	0x0000ac30
        /*05f8*/ 	.word	0x000000ff
        /*05fc*/ 	.word	0x00000000
        /*0600*/ 	.short	0x0101
        /*0602*/ 	.byte	0x04
	.zero		1


	//   ....[42]....
        /*0604*/ 	.word	0x0000c9c0
        /*0608*/ 	.word	0x000000ff
        /*060c*/ 	.word	0x00028840
        /*0610*/ 	.short	0x010a
        /*0612*/ 	.byte	0x26
	.zero		1


	//   ....[43]....
        /*0614*/ 	.word	0x0000d660
        /*0618*/ 	.word	0x000000ff
        /*061c*/ 	.word	0x00028800
        /*0620*/ 	.short	0x0107
        /*0622*/ 	.byte	0x26
	.zero		1


	//   ....[44]....
        /*0624*/ 	.word	0x0000d6d0
        /*0628*/ 	.word	0x000000ff
        /*062c*/ 	.word	0x00028800
        /*0630*/ 	.short	0x0101
        /*0632*/ 	.byte	0x26
	.zero		1


	//   ....[45]....
        /*0634*/ 	.word	0x0000d6f0
        /*0638*/ 	.word	0x000000ff
        /*063c*/ 	.word	0x00028820
        /*0640*/ 	.short	0x010a
        /*0642*/ 	.byte	0x26
	.zero		1


	//   ....[46]....
        /*0644*/ 	.word	0x0000dad0
        /*0648*/ 	.word	0x000000ff
        /*064c*/ 	.word	0x00028848
        /*0650*/ 	.short	0x010a
        /*0652*/ 	.byte	0x26
	.zero		1


	//   ....[47]....
        /*0654*/ 	.word	0x0000dd90
        /*0658*/ 	.word	0x000000ff
        /*065c*/ 	.word	0x00028860
        /*0660*/ 	.short	0x010a
        /*0662*/ 	.byte	0x26
	.zero		1


	//   ....[48]....
        /*0664*/ 	.word	0x0000e290
        /*0668*/ 	.word	0x000000ff
        /*066c*/ 	.word	0x00028840
        /*0670*/ 	.short	0x010a
        /*0672*/ 	.byte	0x26
	.zero		1


	//   ....[49]....
        /*0674*/ 	.word	0x0000e570
        /*0678*/ 	.word	0x000000ff
        /*067c*/ 	.word	0x00028868
        /*0680*/ 	.short	0x010a
        /*0682*/ 	.byte	0x26
	.zero		1


	//   ....[50]....
        /*0684*/ 	.word	0x0000eac0
        /*0688*/ 	.word	0x000000ff
        /*068c*/ 	.word	0x00028848
        /*0690*/ 	.short	0x010a
        /*0692*/ 	.byte	0x26
	.zero		1


	//   ....[51]....
        /*0694*/ 	.word	0x0000ed80
        /*0698*/ 	.word	0x000000ff
        /*069c*/ 	.word	0x00028860
        /*06a0*/ 	.short	0x010a
        /*06a2*/ 	.byte	0x26
	.zero		1


	//   ....[52]....
        /*06a4*/ 	.word	0x0000f120
        /*06a8*/ 	.word	0x00000003
        /*06ac*/ 	.word	0x00028860
        /*06b0*/ 	.short	0x010a
        /*06b2*/ 	.byte	0x3f
	.zero		1


	//   ....[53]....
        /*06b4*/ 	.word	0x0000f4b0
        /*06b8*/ 	.word	0x00000002
        /*06bc*/ 	.word	0x00028820
        /*06c0*/ 	.short	0x010a
        /*06c2*/ 	.byte	0x3f
	.zero		1


	//   ....[54]....
        /*06c4*/ 	.word	0x0000f630
        /*06c8*/ 	.word	0x00000006
        /*06cc*/ 	.word	0x00000000
        /*06d0*/ 	.short	0x010a
        /*06d2*/ 	.byte	0x3f
	.zero		1


	//   ....[55]....
        /*06d4*/ 	.word	0x0000f6a0
        /*06d8*/ 	.word	0x00000003
        /*06dc*/ 	.word	0x00000000
        /*06e0*/ 	.short	0x010a
        /*06e2*/ 	.byte	0x3f
	.zero		1


	//   ....[56]....
        /*06e4*/ 	.word	0x0000f700
        /*06e8*/ 	.word	0x00000000
        /*06ec*/ 	.word	0x00000000
        /*06f0*/ 	.short	0x010a
        /*06f2*/ 	.byte	0x3f
	.zero		1


	//   ....[57]....
        /*06f4*/ 	.word	0x0000f730
        /*06f8*/ 	.word	0x00000003
        /*06fc*/ 	.word	0x00000000
        /*0700*/ 	.short	0x010a
        /*0702*/ 	.byte	0x3f
	.zero		1


	//   ....[58]....
        /*0704*/ 	.word	0x0000f7a0
        /*0708*/ 	.word	0x00000000
        /*070c*/ 	.word	0x00028800
        /*0710*/ 	.short	0x010a
        /*0712*/ 	.byte	0x3f
	.zero		1


	//   ....[59]....
        /*0714*/ 	.word	0x0000f800
        /*0718*/ 	.word	0x00000000
        /*071c*/ 	.word	0x00028830
        /*0720*/ 	.short	0x010a
        /*0722*/ 	.byte	0x3f
	.zero		1


	//   ....[60]....
        /*0724*/ 	.word	0x0000f860
        /*0728*/ 	.word	0x0000000d
        /*072c*/ 	.word	0x00028830
        /*0730*/ 	.short	0x010a
        /*0732*/ 	.byte	0x3f
	.zero		1


	//   ....[61]....
        /*0734*/ 	.word	0x0000f8c0
        /*0738*/ 	.word	0x0000000d
        /*073c*/ 	.word	0x00028850
        /*0740*/ 	.short	0x010a
        /*0742*/ 	.byte	0x3f
	.zero		1


	//   ....[62]....
        /*0744*/ 	.word	0x0000f920
        /*0748*/ 	.word	0x0000000d
        /*074c*/ 	.word	0x00028830
        /*0750*/ 	.short	0x010a
        /*0752*/ 	.byte	0x3f
	.zero		1


	//   ....[63]....
        /*0754*/ 	.word	0x0000f980
        /*0758*/ 	.word	0x0000000a
        /*075c*/ 	.word	0x00028850
        /*0760*/ 	.short	0x010a
        /*0762*/ 	.byte	0x3f
	.zero		1


	//   ....[64]....
        /*0764*/ 	.word	0x0000f9e0
        /*0768*/ 	.word	0x00000003
        /*076c*/ 	.word	0x00028850
        /*0770*/ 	.short	0x010a
        /*0772*/ 	.byte	0x3f
	.zero		1


	//   ....[65]....
        /*0774*/ 	.word	0x0000fb40
        /*0778*/ 	.word	0x00000003
        /*077c*/ 	.word	0x00028840
        /*0780*/ 	.short	0x010a
        /*0782*/ 	.byte	0x3f
	.zero		1


	//   ....[66]....
        /*0784*/ 	.word	0x000105e0
        /*0788*/ 	.word	0x00000003
        /*078c*/ 	.word	0x00028820
        /*0790*/ 	.short	0x010a
        /*0792*/ 	.byte	0x3f
	.zero		1


	//   ....[67]....
        /*0794*/ 	.word	0x00010640
        /*0798*/ 	.word	0x00000003
        /*079c*/ 	.word	0x00028848
        /*07a0*/ 	.short	0x010a
        /*07a2*/ 	.byte	0x3f
	.zero		1


	//   ....[68]....
        /*07a4*/ 	.word	0x000106a0
        /*07a8*/ 	.word	0x00000003
        /*07ac*/ 	.word	0x00028860
        /*07b0*/ 	.short	0x010a
        /*07b2*/ 	.byte	0x3f
	.zero		1


	//   ....[69]....
        /*07b4*/ 	.word	0x00010700
        /*07b8*/ 	.word	0x00000003
        /*07bc*/ 	.word	0x00028840
        /*07c0*/ 	.short	0x010a
        /*07c2*/ 	.byte	0x3f
	.zero		1


	//   ....[70]....
        /*07c4*/ 	.word	0x00010760
        /*07c8*/ 	.word	0x00000003
        /*07cc*/ 	.word	0x00028868
        /*07d0*/ 	.short	0x010a
        /*07d2*/ 	.byte	0x3f
	.zero		1


	//   ....[71]....
        /*07d4*/ 	.word	0x000107c0
        /*07d8*/ 	.word	0x00000003
        /*07dc*/ 	.word	0x00028848
        /*07e0*/ 	.short	0x010a
        /*07e2*/ 	.byte	0x3f
	.zero		1


	//   ....[72]....
        /*07e4*/ 	.word	0x00010820
        /*07e8*/ 	.word	0x00000003
        /*07ec*/ 	.word	0x00028860
        /*07f0*/ 	.short	0x010a
        /*07f2*/ 	.byte	0x3f
	.zero		1


	//   ....[73]....
        /*07f4*/ 	.word	0x00010870
        /*07f8*/ 	.word	0x00000003
        /*07fc*/ 	.word	0x00028860
        /*0800*/ 	.short	0x010a
        /*0802*/ 	.byte	0x3f
	.zero		1


	//   ....[74]....
        /*0804*/ 	.word	0x000108c0
        /*0808*/ 	.word	0x00000002
        /*080c*/ 	.word	0x00028820
        /*0810*/ 	.short	0x010a
        /*0812*/ 	.byte	0x3f
	.zero		1


	//   ....[75]....
        /*0814*/ 	.word	0x00010a60
        /*0818*/ 	.word	0x00000006
        /*081c*/ 	.word	0x00000000
        /*0820*/ 	.short	0x010a
        /*0822*/ 	.byte	0x3f
	.zero		1


	//   ....[76]....
        /*0824*/ 	.word	0x00010ab0
        /*0828*/ 	.word	0x00000003
        /*082c*/ 	.word	0x00000000
        /*0830*/ 	.short	0x010a
        /*0832*/ 	.byte	0x3f
	.zero		1


	//   ....[77]....
        /*0834*/ 	.word	0x00010b00
        /*0838*/ 	.word	0x00000000
        /*083c*/ 	.word	0x00000000
        /*0840*/ 	.short	0x010a
        /*0842*/ 	.byte	0x3f
	.zero		1


	//----- nvinfo : EIATTR_NUM_MBARRIERS
	.align		4
.L_1047:
        /*0844*/ 	.byte	0x03, 0x38
        /*0846*/ 	.short	0x0016


	//----- nvinfo : EIATTR_EXIT_INSTR_OFFSETS
	.align		4
        /*0848*/ 	.byte	0x04, 0x1c
        /*084a*/ 	.short	(.L_1049 - .L_1048)


	//   ....[0]....
.L_1048:
        /*084c*/ 	.word	0x0000f780


	//----- nvinfo : EIATTR_MAX_THREADS
	.align		4
.L_1049:
        /*0850*/ 	.byte	0x04, 0x05
        /*0852*/ 	.short	(.L_1051 - .L_1050)
.L_1050:
        /*0854*/ 	.word	0x00000180
        /*0858*/ 	.word	0x00000001
        /*085c*/ 	.word	0x00000001


	//----- nvinfo : EIATTR_CRS_STACK_SIZE
	.align		4
.L_1051:
        /*0860*/ 	.byte	0x04, 0x1e
        /*0862*/ 	.short	(.L_1053 - .L_1052)
.L_1052:
        /*0864*/ 	.word	0x00000000


	//----- nvinfo : EIATTR_CBANK_PARAM_SIZE
	.align		4
.L_1053:
        /*0868*/ 	.byte	0x03, 0x19
        /*086a*/ 	.short	0x0a70


	//----- nvinfo : EIATTR_PARAM_CBANK
	.align		4
        /*086c*/ 	.byte	0x04, 0x0a
        /*086e*/ 	.short	(.L_1055 - .L_1054)
	.align		4
.L_1054:
        /*0870*/ 	.word	index@(.nv.constant0._ZN7cutlass13device_kernelIN5flash11enable_sm90INS1_16FlashAttnFwdSm90INS1_25CollectiveMainloopFwdSm90ILi2EN4cute5tupleIJNS5_1CILi1EEES8_S8_EEENS6_IJNS7_ILi128EEESA_SA_EEELi128ENS_6half_tEfNS_4arch4Sm90ELb1ELb0ELb1ELb0ELb0ELb0ELb0ELb1ELb1ELb1ELb1ELb0EEENS1_21CollectiveEpilogueFwdISB_S9_SC_SE_Li256ELb0ELb1ELb1ELb0EEENS1_19SingleTileSchedulerILb0ELb1ELb1ELi128EEEEEEEEEvNT_6ParamsE)
        /*0874*/ 	.short	0x0210
        /*0876*/ 	.short	0x0a70


	//----- nvinfo : EIATTR_SW_WAR
	.align		4
.L_1055:
        /*0878*/ 	.byte	0x04, 0x36
        /*087a*/ 	.short	(.L_1057 - .L_1056)
.L_1056:
        /*087c*/ 	.word	0x00000008
.L_1057:


//--------------------- .nv.info._ZN7cutlass13device_kernelIN5flash11enable_sm90INS1_16FlashAttnFwdSm90INS1_25CollectiveMainloopFwdSm90ILi2EN4cute5tupleIJNS5_1CILi1EEES8_S8_EEENS6_IJNS7_ILi128EEESA_SA_EEELi128ENS_6half_tEfNS_4arch4Sm90ELb1ELb0ELb1ELb1ELb0ELb0ELb0ELb1ELb1ELb1ELb1ELb0EEENS1_21CollectiveEpilogueFwdISB_S9_SC_SE_Li256ELb1ELb1ELb1ELb0EEENS1_36VarlenDynamicPersistentTileSchedulerILi128ELi128ELi256ELi128ELb1ELb1ELb1ELb1ELb1ELb1EEEEEEEEEvNT_6ParamsE --------------------------
	.section	.nv.info._ZN7cutlass13device_kernelIN5flash11enable_sm90INS1_16FlashAttnFwdSm90INS1_25CollectiveMainloopFwdSm90ILi2EN4cute5tupleIJNS5_1CILi1EEES8_S8_EEENS6_IJNS7_ILi128EEESA_SA_EEELi128ENS_6half_tEfNS_4arch4Sm90ELb1ELb0ELb1ELb1ELb0ELb0ELb0ELb1ELb1ELb1ELb1ELb0EEENS1_21CollectiveEpilogueFwdISB_S9_SC_SE_Li256ELb1ELb1ELb1ELb0EEENS1_36VarlenDynamicPersistentTileSchedulerILi128ELi128ELi256ELi128ELb1ELb1ELb1ELb1ELb1ELb1EEEEEEEEEvNT_6ParamsE,"",@"SHT_CUDA_INFO"
	.sectionflags	@""
	.align	4


	//----- nvinfo : EIATTR_CUDA_API_VERSION
	.align		4
        /*0000*/ 	.byte	0x04, 0x37
        /*0002*/ 	.short	(.L_1059 - .L_1058)
.L_1058:
        /*0004*/ 	.word	0x00000082


	//----- nvinfo : EIATTR_KPARAM_INFO
	.align		4
.L_1059:
        /*0008*/ 	.byte	0x04, 0x17
        /*000a*/ 	.short	(.L_1061 - .L_1060)
.L_1060:
        /*000c*/ 	.word	0x00000000
        /*0010*/ 	.short	0x0000
        /*0012*/ 	.short	0x0070
        /*0014*/ 	.byte	0x00, 0xf0, 0x01, 0x2a


	//----- nvinfo : EIATTR_SPARSE_MMA_MASK
	.align		4
.L_1061:
        /*0018*/ 	.byte	0x03, 0x50
        /*001a*/ 	.short	0x0000


	//----- nvinfo : EIATTR_MAXREG_COUNT
	.align		4
        /*001c*/ 	.byte	0x03, 0x1b
        /*001e*/ 	.short	0x00a8


	//----- nvinfo : EIATTR_NUM_BARRIERS
	.align		4
        /*0020*/ 	.byte	0x02, 0x4c
        /*0022*/ 	.byte	0x10
	.zero		1


	//----- nvinfo : EIATTR_EXTERNS
	.align		4
        /*0024*/ 	.byte	0x04, 0x0f
        /*0026*/ 	.short	(.L_1063 - .L_1062)


	//   ....[0]....
	.align		4
.L_1062:
        /*0028*/ 	.word	index@(__assertfail)


	//----- nvinfo : EIATTR_ANNOTATIONS
	.align		4
.L_1063:
        /*002c*/ 	.byte	0x04, 0x55
        /*002e*/ 	.short	(.L_1065 - .L_1064)


	//   ....[0]....
.L_1064:
        /* <DEDUP_REMOVED lines=71> */


	//----- nvinfo : EIATTR_MERCURY_ISA_VERSION
	.align		4
.L_1065:
        /*0490*/ 	.byte	0x03, 0x5f
        /*0492*/ 	.short	0x0101


	//----- nvinfo : EIATTR_UNUSED_LOAD_BYTE_OFFSET
	.align		4
        /*0494*/ 	.byte	0x04, 0x44
        /*0496*/ 	.short	(.L_1067 - .L_1066)


	//   ....[0]....
.L_1066:
        /*0498*/ 	.word	0x00000a40
        /*049c*/ 	.word	0x0000fff0


	//   ....[1]....
        /*04a0*/ 	.word	0x0000add0
        /*04a4*/ 	.word	0x0000fff0


	//----- nvinfo : EIATTR_INT_WARP_WIDE_INSTR_OFFSETS
	.align		4
.L_1067:
        /*04a8*/ 	.byte	0x04, 0x31
        /*04aa*/ 	.short	(.L_1069 - .L_1068)


	//   ....[0]....
.L_1068:
        /*04ac*/ 	.word	0x00000130


	//   ....[1]....
        /*04b0*/ 	.word	0x00000170


	//   ....[2]....
        /*04b4*/ 	.word	0x000001e0


	//   ....[3]....
        /*04b8*/ 	.word	0x0000f7a0


	//   ....[4]....
        /*04bc*/ 	.word	0x0000f830


	//   ....[5]....
        /*04c0*/ 	.word	0x00012e90


	//   ....[6]....
        /*04c4*/ 	.word	0x00012f20


	//----- nvinfo : EIATTR_COOP_GROUP_MASK_REGIDS
	.align		4
.L_1069:
        /*04c8*/ 	.byte	0x04, 0x29
        /*04ca*/ 	.short	(.L_1071 - .L_1070)


	//   ....[0]....
.L_1070:
        /*04cc*/ 	.word	0xffffffff


	//   ....[1]....
        /*04d0*/ 	.word	0xffffffff


	//   ....[2]....
        /*04d4*/ 	.word	0xffffffff


	//   ....[3]....
        /*04d8*/ 	.word	0xffffffff


	//   ....[4]....
        /*04dc*/ 	.word	0xffffffff


	//   ....[5]....
        /*04e0*/ 	.word	0xffffffff


	//   ....[6]....
        /*04e4*/ 	.word	0xffffffff


	//   ....[7]....
        /*04e8*/ 	.word	0xffffffff


	//   ....[8]....
        /*04ec*/ 	.word	0xffffffff


	//   ....[9]....
        /*04f0*/ 	.word	0xffffffff


	//   ....[10]....
        /*04f4*/ 	.word	0xffffffff


	//   ....[11]....
        /*04f8*/ 	.word	0xffffffff


	//   ....[12]....
        /*04fc*/ 	.word	0xffffffff


	//   ....[13]....
        /*0500*/ 	.word	0xffffffff


	//   ....[14]....
        /*0504*/ 	.word	0xffffffff


	//   ....[15]....
        /*0508*/ 	.word	0xffffffff


	//   ....[16]....
        /*050c*/ 	.word	0xffffffff


	//   ....[17]....
        /*0510*/ 	.word	0xffffffff


	//   ....[18]....
        /*0514*/ 	.word	0xffffffff


	//   ....[19]....
        /*0518*/ 	.word	0xffffffff


	//   ....[20]....
        /*051c*/ 	.word	0xffffffff


	//   ....[21]....
        /*0520*/ 	.word	0xffffffff


	//   ....[22]....
        /*0524*/ 	.word	0xffffffff


	//   ....[23]....
        /*0528*/ 	.word	0xffffffff


	//   ....[24]....
        /*052c*/ 	.word	0xffffffff


	//   ....[25]....
        /*0530*/ 	.word	0xffffffff


	//   ....[26]....
        /*0534*/ 	.word	0xffffffff


	//   ....[27]....
        /*0538*/ 	.word	0xffffffff


	//   ....[28]....
        /*053c*/ 	.word	0xffffffff


	//   ....[29]....
        /*0540*/ 	.word	0xffffffff


	//   ....[30]....
        /*0544*/ 	.word	0xffffffff


	//   ....[31]....
        /*0548*/ 	.word	0xffffffff


	//   ....[32]....
        /*054c*/ 	.word	0xffffffff


	//   ....[33]....
        /*0550*/ 	.word	0xffffffff


	//   ....[34]....
        /*0554*/ 	.word	0xffffffff


	//   ....[35]....
        /*0558*/ 	.word	0xffffffff


	//   ....[36]....
        /*055c*/ 	.word	0xffffffff


	//   ....[37]....
        /*0560*/ 	.word	0xffffffff


	//   ....[38]....
        /*0564*/ 	.word	0xffffffff


	//   ....[39]....
        /*0568*/ 	.word	0xffffffff


	//   ....[40]....
        /*056c*/ 	.word	0xffffffff


	//   ....[41]....
        /*0570*/ 	.word	0xffffffff


	//   ....[42]....
        /*0574*/ 	.word	0xffffffff


	//   ....[43]....
        /*0578*/ 	.word	0xffffffff


	//   ....[44]....
        /*057c*/ 	.word	0xffffffff


	//   ....[45]....
        /*0580*/ 	.word	0xffffffff


	//   ....[46]....
        /*0584*/ 	.word	0xffffffff


	//   ....[47]....
        /*0588*/ 	.word	0xffffffff


	//   ....[48]....
        /*058c*/ 	.word	0xffffffff


	//   ....[49]....
        /*0590*/ 	.word	0xffffffff


	//   ....[50]....
        /*0594*/ 	.word	0xffffffff


	//   ....[51]....
        /*0598*/ 	.word	0xffffffff


	//   ....[52]....
        /*059c*/ 	.word	0xffffffff


	//   ....[53]....
        /*05a0*/ 	.word	0xffffffff


	//   ....[54]....
        /*05a4*/ 	.word	0xffffffff


	//   ....[55]....
        /*05a8*/ 	.word	0xffffffff


	//   ....[56]....
        /*05ac*/ 	.word	0xffffffff


	//   ....[57]....
        /*05b0*/ 	.word	0xffffffff


	//   ....[58]....
        /*05b4*/ 	.word	0xffffffff


	//   ....[59]....
        /*05b8*/ 	.word	0xffffffff


	//   ....[60]....
        /*05bc*/ 	.word	0xffffffff


	//   ....[61]....
        /*05c0*/ 	.word	0xffffffff


	//   ....[62]....
        /*05c4*/ 	.word	0xffffffff


	//   ....[63]....
        /*05c8*/ 	.word	0xffffffff


	//   ....[64]....
        /*05cc*/ 	.word	0xffffffff


	//   ....[65]....
        /*05d0*/ 	.word	0xffffffff


	//   ....[66]....
        /*05d4*/ 	.word	0xffffffff


	//   ....[67]....
        /*05d8*/ 	.word	0xffffffff


	//   ....[68]....
        /*05dc*/ 	.word	0xffffffff


	//   ....[69]....
        /*05e0*/ 	.word	0xffffffff


	//   ....[70]....
        /*05e4*/ 	.word	0xffffffff


	//   ....[71]....
        /*05e8*/ 	.word	0xffffffff


	//   ....[72]....
        /*05ec*/ 	.word	0xffffffff


	//   ....[73]....
        /*05f0*/ 	.word	0xffffffff


	//   ....[74]....
        /*05f4*/ 	.word	0xffffffff


	//   ....[75]....
        /*05f8*/ 	.word	0xffffffff


	//   ....[76]....
        /*05fc*/ 	.word	0xffffffff


	//   ....[77]....
        /*0600*/ 	.word	0xffffffff


	//   ....[78]....
        /*0604*/ 	.word	0xffffffff


	//   ....[79]....
        /*0608*/ 	.word	0xffffffff


	//   ....[80]....
        /*060c*/ 	.word	0xffffffff


	//   ....[81]....
        /*0610*/ 	.word	0xffffffff


	//   ....[82]....
        /*0614*/ 	.word	0xffffffff


	//   ....[83]....
        /*0618*/ 	.word	0xffffffff


	//   ....[84]....
        /*061c*/ 	.word	0xffffffff


	//   ....[85]....
        /*0620*/ 	.word	0xffffffff


	//   ....[86]....
        /*0624*/ 	.word	0xffffffff


	//   ....[87]....
        /*0628*/ 	.word	0xffffffff


	//   ....[88]....
        /*062c*/ 	.word	0xffffffff


	//   ....[89]....
        /*0630*/ 	.word	0xffffffff


	//   ....[90]....
        /*0634*/ 	.word	0xffffffff


	//   ....[91]....
        /*0638*/ 	.word	0xffffffff


	//   ....[92]....
        /*063c*/ 	.word	0xffffffff


	//   ....[93]....
        /*0640*/ 	.word	0xffffffff


	//   ....[94]....
        /*0644*/ 	.word	0xffffffff


	//   ....[95]....
        /*0648*/ 	.word	0xffffffff


	//   ....[96]....
        /*064c*/ 	.word	0xffffffff


	//   ....[97]....
        /*0650*/ 	.word	0xffffffff


	//   ....[98]....
        /*0654*/ 	.word	0xffffffff


	//   ....[99]....
        /*0658*/ 	.word	0xffffffff


	//   ....[100]....
        /*065c*/ 	.word	0xffffffff


	//   ....[101]....
        /*0660*/ 	.word	0xffffffff


	//   ....[102]....
        /*0664*/ 	.word	0xffffffff


	//   ....[103]....
        /*0668*/ 	.word	0xffffffff


	//   ....[104]....
        /*066c*/ 	.word	0xffffffff


	//   ....[105]....
        /*0670*/ 	.word	0x0500000f


	//   ....[106]....
        /*0674*/ 	.word	0x0500000f


	//   ....[107]....
        /*0678*/ 	.word	0x0500000f


	//   ....[108]....
        /*067c*/ 	.word	0x0500000f


	//   ....[109]....
        /*0680*/ 	.word	0x0500000f


	//   ....[110]....
        /*0684*/ 	.word	0x0500000f


	//   ....[111]....
        /*0688*/ 	.word	0x0500000f


	//   ....[112]....
        /*068c*/ 	.word	0x0500000f


	//   ....[113]....
        /*0690*/ 	.word	0x0500000f


	//   ....[114]....
        /*0694*/ 	.word	0x0500000f


	//   ....[115]....
        /*0698*/ 	.word	0x0500000f


	//   ....[116]....
        /*069c*/ 	.word	0x0500000f


	//   ....[117]....
        /*06a0*/ 	.word	0x0500000f


	//   ....[118]....
        /*06a4*/ 	.word	0x0500000f


	//   ....[119]....
        /*06a8*/ 	.word	0x0500000f


	//   ....[120]....
        /*06ac*/ 	.word	0x0500000f


	//   ....[121]....
        /*06b0*/ 	.word	0x0500000f


	//   ....[122]....
        /*06b4*/ 	.word	0x0500000f


	//   ....[123]....
        /*06b8*/ 	.word	0x0500000f


	//   ....[124]....
        /*06bc*/ 	.word	0x0500000f


	//   ....[125]....
        /*06c0*/ 	.word	0x0500000f


	//   ....[126]....
        /*06c4*/ 	.word	0x0500000f


	//   ....[127]....
        /*06c8*/ 	.word	0x0500000f


	//   ....[128]....
        /*06cc*/ 	.word	0x0500000f


	//   ....[129]....
        /*06d0*/ 	.word	0x0500000f


	//   ....[130]....
        /*06d4*/ 	.word	0x0500000f


	//   ....[131]....
        /*06d8*/ 	.word	0x0500000f


	//   ....[132]....
        /*06dc*/ 	.word	0x0500000f


	//   ....[133]....
        /*06e0*/ 	.word	0x0500000f


	//   ....[134]....
        /*06e4*/ 	.word	0x0500000f


	//   ....[135]....
        /*06e8*/ 	.word	0x0500000f


	//   ....[136]....
        /*06ec*/ 	.word	0x0500000f


	//   ....[137]....
        /*06f0*/ 	.word	0x0500000f


	//   ....[138]....
        /*06f4*/ 	.word	0x0500000f


	//   ....[139]....
        /*06f8*/ 	.word	0x0500000f


	//   ....[140]....
        /*06fc*/ 	.word	0x0500000f


	//----- nvinfo : EIATTR_COOP_GROUP_INSTR_OFFSETS
	.align		4
.L_1071:
        /*0700*/ 	.byte	0x04, 0x28
        /*0702*/ 	.short	(.L_1073 - .L_1072)


	//   ....[0]....
.L_1072:
        /*0704*/ 	.word	0x00000070


	//   ....[1]....
        /*0708*/ 	.word	0x00000140


	//   ....[2]....
        /*070c*/ 	.word	0x00000190


	//   ....[3]....
        /*0710*/ 	.word	0x000003c0


	//   ....[4]....
        /*0714*/ 	.word	0x00000520


	//   ....[5]....
        /*0718*/ 	.word	0x00000640


	//   ....[6]....
        /*071c*/ 	.word	0x000007a0


	//   ....[7]....
        /*0720*/ 	.word	0x00001b50


	//   ....[8]....
        /*0724*/ 	.word	0x00002670


	//   ....[9]....
        /*0728*/ 	.word	0x00002ad0


	//   ....[10]....
        /*072c*/ 	.word	0x000032a0


	//   ....[11]....
        /*0730*/ 	.word	0x00003320


	//   ....[12]....
        /*0734*/ 	.word	0x00003d60


	//   ....[13]....
        /*0738*/ 	.word	0x00003dc0


	//   ....[14]....
        /*073c*/ 	.word	0x00005750


	//   ....[15]....
        /*0740*/ 	.word	0x00005880


	//   ....[16]....
        /*0744*/ 	.word	0x00006090


	//   ....[17]....
        /*0748*/ 	.word	0x000061a0


	//   ....[18]....
        /*074c*/ 	.word	0x00006990


	//   ....[19]....
        /*0750*/ 	.word	0x00006a00


	//   ....[20]....
        /*0754*/ 	.word	0x000089d0


	//   ....[21]....
        /*0758*/ 	.word	0x00008a40


	//   ....[22]....
        /*075c*/ 	.word	0x000091d0


	//   ....[23]....
        /*0760*/ 	.word	0x000092e0


	//   ....[24]....
        /*0764*/ 	.word	0x0000a480


	//   ....[25]....
        /*0768*/ 	.word	0x0000a4c0


	//   ....[26]....
        /*076c*/ 	.word	0x0000a5b0


	//   ....[27]....
        /*0770*/ 	.word	0x0000a5d0


	//   ....[28]....
        /*0774*/ 	.word	0x0000b8e0


	//   ....[29]....
        /*0778*/ 	.word	0x0000b920


	//   ....[30]....
        /*077c*/ 	.word	0x0000b940


	//   ....[31]....
        /*0780*/ 	.word	0x0000b970


	//   ....[32]....
        /*0784*/ 	.word	0x0000c030


	//   ....[33]....
        /*0788*/ 	.word	0x0000c050


	//   ....[34]....
        /*078c*/ 	.word	0x0000c120


	//   ....[35]....
        /*0790*/ 	.word	0x0000c140


	//   ....[36]....
        /*0794*/ 	.word	0x0000c200


	//   ....[37]....
        /*0798*/ 	.word	0x0000c220


	//   ....[38]....
        /*079c*/ 	.word	0x0000c2f0


	//   ....[39]....
        /*07a0*/ 	.word	0x0000c310


	//   ....[40]....
        /*07a4*/ 	.word	0x0000c6e0


	//   ....[41]....
        /*07a8*/ 	.word	0x0000c6f0


	//   ....[42]....
        /*07ac*/ 	.word	0x0000cb30


	//   ....[43]....
        /*07b0*/ 	.word	0x0000cb40


	//   ....[44]....
        /*07b4*/ 	.word	0x0000d830


	//   ....[45]....
        /*07b8*/ 	.word	0x0000d860


	//   ....[46]....
        /*07bc*/ 	.word	0x0000d930


	//   ....[47]....
        /*07c0*/ 	.word	0x0000d950


	//   ....[48]....
        /*07c4*/ 	.word	0x0000da10


	//   ....[49]....
        /*07c8*/ 	.word	0x0000da30


	//   ....[50]....
        /*07cc*/ 	.word	0x0000db00


	//   ....[51]....
        /*07d0*/ 	.word	0x0000db20


	//   ....[52]....
        /*07d4*/ 	.word	0x0000dc60


	//   ....[53]....
        /*07d8*/ 	.word	0x0000de90


	//   ....[54]....
        /*07dc*/ 	.word	0x0000dec0


	//   ....[55]....
        /*07e0*/ 	.word	0x0000def0


	//   ....[56]....
        /*07e4*/ 	.word	0x0000df20


	//   ....[57]....
        /*07e8*/ 	.word	0x0000df50


	//   ....[58]....
        /*07ec*/ 	.word	0x0000df80


	//   ....[59]....
        /*07f0*/ 	.word	0x0000e120


	//   ....[60]....
        /*07f4*/ 	.word	0x0000e150


	//   ....[61]....
        /*07f8*/ 	.word	0x0000e180


	//   ....[62]....
        /*07fc*/ 	.word	0x0000e1b0


	//   ....[63]....
        /*0800*/ 	.word	0x0000e1e0


	//   ....[64]....
        /*0804*/ 	.word	0x0000e210


	//   ....[65]....
        /*0808*/ 	.word	0x0000e2b0


	//   ....[66]....
        /*080c*/ 	.word	0x0000e2e0


	//   ....[67]....
        /*0810*/ 	.word	0x0000e2f0


	//   ....[68]....
        /*0814*/ 	.word	0x0000e320


	//   ....[69]....
        /*0818*/ 	.word	0x0000fd80


	//   ....[70]....
        /*081c*/ 	.word	0x00010900


	//   ....[71]....
        /*0820*/ 	.word	0x00010910


	//   ....[72]....
        /*0824*/ 	.word	0x00010940


	//   ....[73]....
        /*0828*/ 	.word	0x00010950


	//   ....[74]....
        /*082c*/ 	.word	0x00010a60


	//   ....[75]....
        /*0830*/ 	.word	0x00010a70


	//   ....[76]....
        /*0834*/ 	.word	0x00010b00


	//   ....[77]....
        /*0838*/ 	.word	0x00010b10


	//   ....[78]....
        /*083c*/ 	.word	0x00010ba0


	//   ....[79]....
        /*0840*/ 	.word	0x00010bb0


	//   ....[80]....
        /*0844*/ 	.word	0x00010c40


	//   ....[81]....
        /*0848*/ 	.word	0x00010c50


	//   ....[82]....
        /*084c*/ 	.word	0x00010ce0


	//   ....[83]....
        /*0850*/ 	.word	0x00010cf0


	//   ....[84]....
        /*0854*/ 	.word	0x00010d40


	//   ....[85]....
        /*0858*/ 	.word	0x00010d70


	//   ....[86]....
        /*085c*/ 	.word	0x000135c0


	//   ....[87]....
        /*0860*/ 	.word	0x000135f0


	//   ....[88]....
        /*0864*/ 	.word	0x00013640


	//   ....[89]....
        /*0868*/ 	.word	0x00013680


	//   ....[90]....
        /*086c*/ 	.word	0x000136b0


	//   ....[91]....
        /*0870*/ 	.word	0x000136e0


	//   ....[92]....
        /*0874*/ 	.word	0x00013710


	//   ....[93]....
        /*0878*/ 	.word	0x00013740


	//   ....[94]....
        /*087c*/ 	.word	0x00013900


	//   ....[95]....
        /*0880*/ 	.word	0x00013930


	//   ....[96]....
        /*0884*/ 	.word	0x00013960


	//   ....[97]....
        /*0888*/ 	.word	0x00013990


	//   ....[98]....
        /*088c*/ 	.word	0x000139c0


	//   ....[99]....
        /*0890*/ 	.word	0x000139f0


	//   ....[100]....
        /*0894*/ 	.word	0x00013ac0


	//   ....[101]....
        /*0898*/ 	.word	0x00013ae0


	//   ....[102]....
        /*089c*/ 	.word	0x00013af0


	//   ....[103]....
        /*08a0*/ 	.word	0x00013b70


	//   ....[104]....
        /*08a4*/ 	.word	0x000146a0


	//   ....[105]....
        /*08a8*/ 	.word	0x00014c50


	//   ....[106]....
        /*08ac*/ 	.word	0x00014e20


	//   ....[107]....
        /*08b0*/ 	.word	0x00014e70


	//   ....[108]....
        /*08b4*/ 	.word	0x00014ed0


	//   ....[109]....
        /*08b8*/ 	.word	0x00014f70


	//   ....[110]....
        /*08bc*/ 	.word	0x00015030


	//   ....[111]....
        /*08c0*/ 	.word	0x00015140


	//   ....[112]....
        /*08c4*/ 	.word	0x000151a0


	//   ....[113]....
        /*08c8*/ 	.word	0x000152a0


	//   ....[114]....
        /*08cc*/ 	.word	0x00015300


	//   ....[115]....
        /*08d0*/ 	.word	0x00015400


	//   ....[116]....
        /*08d4*/ 	.word	0x00015460


	//   ....[117]....
        /*08d8*/ 	.word	0x00015560


	//   ....[118]....
        /*08dc*/ 	.word	0x000155c0


	//   ....[119]....
        /*08e0*/ 	.word	0x000156a0


	//   ....[120]....
        /*08e4*/ 	.word	0x00015720


	//   ....[121]....
        /*08e8*/ 	.word	0x00015800


	//   ....[122]....
        /*08ec*/ 	.word	0x00015b30


	//   ....[123]....
        /*08f0*/ 	.word	0x00015bd0


	//   ....[124]....
        /*08f4*/ 	.word	0x00015d60


	//   ....[125]....
        /*08f8*/ 	.word	0x00015dd0


	//   ....[126]....
        /*08fc*/ 	.word	0x00015e40


	//   ....[127]....
        /*0900*/ 	.word	0x00015eb0


	//   ....[128]....
        /*0904*/ 	.word	0x00015f20


	//   ....[129]....
        /*0908*/ 	.word	0x00015fa0


	//   ....[130]....
        /*090c*/ 	.word	0x00016040


	//   ....[131]....
        /*0910*/ 	.word	0x000160e0


	//   ....[132]....
        /*0914*/ 	.word	0x00016150


	//   ....[133]....
        /*0918*/ 	.word	0x000161c0


	//   ....[134]....
        /*091c*/ 	.word	0x00016230


	//   ....[135]....
        /*0920*/ 	.word	0x000162b0


	//   ....[136]....
        /*0924*/ 	.word	0x00016330


	//   ....[137]....
        /*0928*/ 	.word	0x000163e0


	//   ....[138]....
        /*092c*/ 	.word	0x00016430


	//   ....[139]....
        /*0930*/ 	.word	0x000164f0


	//   ....[140]....
        /*0934*/ 	.word	0x00016620


	//----- nvinfo : EIATTR_REG_RECONFIG
	.align		4
.L_1073:
        /*0938*/ 	.byte	0x01, 0x54
	.zero		2


	//----- nvinfo : EIATTR_SYSCALL_OFFSETS
	.align		4
        /*093c*/ 	.byte	0x04, 0x46
        /*093e*/ 	.short	(.L_1075 - .L_1074)


	//   ....[0]....
.L_1074:
        /*0940*/ 	.word	0x00001d30


	//   ....[1]....
        /*0944*/ 	.word	0x0000f9a0


	//   ....[2]....
        /*0948*/ 	.word	0x0000faf0


	//   ....[3]....
        /*094c*/ 	.word	0x0000fbf0


	//   ....[4]....
        /*0950*/ 	.word	0x000104c0


	//----- nvinfo : EIATTR_MBARRIER_INSTR_OFFSETS
	.align		4
.L_1075:
        /*0954*/ 	.byte	0x04, 0x39
        /*0956*/ 	.short	(.L_1077 - .L_1076)


	//   ....[0]....
.L_1076:
        /*0958*/ 	.word	0x00000270
        /*095c*/ 	.word	0x000000ff
        /*0960*/ 	.word	0x00028800
        /*0964*/ 	.short	0x0100
        /*0966*/ 	.byte	0x08
	.zero		1


	//   ....[1]....
        /*0968*/ 	.word	0x00000280
        /*096c*/ 	.word	0x000000ff
        /*0970*/ 	.word	0x00028820
        /*0974*/ 	.short	0x0100
        /*0976*/ 	.byte	0x08
	.zero		1


	//   ....[2]....
        /*0978*/ 	.word	0x00000370
        /*097c*/ 	.word	0x000000ff
        /*0980*/ 	.word	0x00028830
        /*0984*/ 	.short	0x0100
        /*0986*/ 	.byte	0x08
	.zero		1


	//   ....[3]....
        /*0988*/ 	.word	0x00000380
        /*098c*/ 	.word	0x000000ff
        /*0990*/ 	.word	0x00028840
        /*0994*/ 	.short	0x0100
        /*0996*/ 	.byte	0x08
	.zero		1


	//   ....[4]....
        /*0998*/ 	.word	0x00000390
        /*099c*/ 	.word	0x000000ff
        /*09a0*/ 	.word	0x00028838
        /*09a4*/ 	.short	0x0100
        /*09a6*/ 	.byte	0x08
	.zero		1


	//   ....[5]....
        /*09a8*/ 	.word	0x000003a0
        /*09ac*/ 	.word	0x000000ff
        /*09b0*/ 	.word	0x00028848
        /*09b4*/ 	.short	0x0100
        /*09b6*/ 	.byte	0x08
	.zero		1


	//   ....[6]....
        /*09b8*/ 	.word	0x000004d0
        /*09bc*/ 	.word	0x000000ff
        /*09c0*/ 	.word	0x00028850
        /*09c4*/ 	.short	0x0100
        /*09c6*/ 	.byte	0x08
	.zero		1


	//   ....[7]....
        /*09c8*/ 	.word	0x000004e0
        /*09cc*/ 	.word	0x000000ff
        /*09d0*/ 	.word	0x00028860
        /*09d4*/ 	.short	0x0100
        /*09d6*/ 	.byte	0x08
	.zero		1


	//   ....[8]....
        /*09d8*/ 	.word	0x000004f0
        /*09dc*/ 	.word	0x000000ff
        /*09e0*/ 	.word	0x00028858
        /*09e4*/ 	.short	0x0100
        /*09e6*/ 	.byte	0x08
	.zero		1


	//   ....[9]....
        /*09e8*/ 	.word	0x00000500
        /*09ec*/ 	.word	0x000000ff
        /*09f0*/ 	.word	0x00028868
        /*09f4*/ 	.short	0x0100
        /*09f6*/ 	.byte	0x08
	.zero		1


	//   ....[10]....
        /*09f8*/ 	.word	0x000005f0
        /*09fc*/ 	.word	0x000000ff
        /*0a00*/ 	.word	0x00028870
        /*0a04*/ 	.short	0x0100
        /*0a06*/ 	.byte	0x06
	.zero		1


	//   ....[11]....
        /*0a08*/ 	.word	0x00000600
        /*0a0c*/ 	.word	0x000000ff
        /*0a10*/ 	.word	0x00028880
        /*0a14*/ 	.short	0x0100
        /*0a16*/ 	.byte	0x06
	.zero		1


	//   ....[12]....
        /*0a18*/ 	.word	0x00000610
        /*0a1c*/ 	.word	0x000000ff
        /*0a20*/ 	.word	0x00028878
        /*0a24*/ 	.short	0x0100
        /*0a26*/ 	.byte	0x06
	.zero		1


	//   ....[13]....
        /*0a28*/ 	.word	0x00000620
        /*0a2c*/ 	.word	0x000000ff
        /*0a30*/ 	.word	0x00028888
        /*0a34*/ 	.short	0x0100
        /*0a36*/ 	.byte	0x06
	.zero		1


	//   ....[14]....
        /*0a38*/ 	.word	0x00000750
        /*0a3c*/ 	.word	0x000000ff
        /*0a40*/ 	.word	0x00028890
        /*0a44*/ 	.short	0x0100
        /*0a46*/ 	.byte	0x08
	.zero		1


	//   ....[15]....
        /*0a48*/ 	.word	0x00000760
        /*0a4c*/ 	.word	0x000000ff
        /*0a50*/ 	.word	0x000288a0
        /*0a54*/ 	.short	0x0100
        /*0a56*/ 	.byte	0x08
	.zero		1


	//   ....[16]....
        /*0a58*/ 	.word	0x00000770
        /*0a5c*/ 	.word	0x000000ff
        /*0a60*/ 	.word	0x00028898
        /*0a64*/ 	.short	0x0100
        /*0a66*/ 	.byte	0x08
	.zero		1


	//   ....[17]....
        /*0a68*/ 	.word	0x00000780
        /*0a6c*/ 	.word	0x000000ff
        /*0a70*/ 	.word	0x000288a8
        /*0a74*/ 	.short	0x0100
        /*0a76*/ 	.byte	0x08
	.zero		1


	//   ....[18]....
        /*0a78*/ 	.word	0x000008b0
        /*0a7c*/ 	.word	0x000000ff
        /*0a80*/ 	.word	0x000288b0
        /*0a84*/ 	.short	0x0100
        /*0a86*/ 	.byte	0x08
	.zero		1


	//   ....[19]....
        /*0a88*/ 	.word	0x000008c0
        /*0a8c*/ 	.word	0x000000ff
        /*0a90*/ 	.word	0x000288c0
        /*0a94*/ 	.short	0x0100
        /*0a96*/ 	.byte	0x08
	.zero		1


	//   ....[20]....
        /*0a98*/ 	.word	0x000008d0
        /*0a9c*/ 	.word	0x000000ff
        /*0aa0*/ 	.word	0x000288b8
        /*0aa4*/ 	.short	0x0100
        /*0aa6*/ 	.byte	0x08
	.zero		1


	//   ....[21]....
        /*0aa8*/ 	.word	0x000008e0
        /*0aac*/ 	.word	0x000000ff
        /*0ab0*/ 	.word	0x000288c8
        /*0ab4*/ 	.short	0x0100
        /*0ab6*/ 	.byte	0x08
	.zero		1


	//   ....[22]....
        /*0ab8*/ 	.word	0x00001db0
        /*0abc*/ 	.word	0x000000ff
        /*0ac0*/ 	.word	0x00028800
        /*0ac4*/ 	.short	0x010a
        /*0ac6*/ 	.byte	0x29
	.zero		1


	//   ....[23]....
        /*0ac8*/ 	.word	0x00001e30
        /*0acc*/ 	.word	0x00000000
        /*0ad0*/ 	.word	0x00028830
        /*0ad4*/ 	.short	0x010a
        /*0ad6*/ 	.byte	0x3f
	.zero		1


	//   ....[24]....
        /*0ad8*/ 	.word	0x00001e90
        /*0adc*/ 	.word	0x00000000
        /*0ae0*/ 	.word	0x00028830
        /*0ae4*/ 	.short	0x010a
        /*0ae6*/ 	.byte	0x3f
	.zero		1


	//   ....[25]....
        /*0ae8*/ 	.word	0x00002c00
        /*0aec*/ 	.word	0x00000000
        /*0af0*/ 	.word	0x00000000
        /*0af4*/ 	.short	0x0101
        /*0af6*/ 	.byte	0x3f
	.zero		1


	//   ....[26]....
        /*0af8*/ 	.word	0x00004ac0
        /*0afc*/ 	.word	0x000000ff
        /*0b00*/ 	.word	0x00028830
        /*0b04*/ 	.short	0x010a
        /*0b06*/ 	.byte	0x06
	.zero		1


	//   ....[27]....
        /*0b08*/ 	.word	0x00004b00
        /*0b0c*/ 	.word	0x000000ff
        /*0b10*/ 	.word	0x00028830
        /*0b14*/ 	.short	0x010a
        /*0b16*/ 	.byte	0x06
	.zero		1


	//   ....[28]....
        /*0b18*/ 	.word	0x00004e40
        /*0b1c*/ 	.word	0x000000ff
        /*0b20*/ 	.word	0x00028850
        /*0b24*/ 	.short	0x010a
        /*0b26*/ 	.byte	0x06
	.zero		1


	//   ....[29]....
        /*0b28*/ 	.word	0x00004e80
        /*0b2c*/ 	.word	0x000000ff
        /*0b30*/ 	.word	0x00028850
        /*0b34*/ 	.short	0x010a
        /*0b36*/ 	.byte	0x06
	.zero		1


	//   ....[30]....
        /*0b38*/ 	.word	0x00006f60
        /*0b3c*/ 	.word	0x0000000a
        /*0b40*/ 	.word	0x00000000
        /*0b44*/ 	.short	0x0101
        /*0b46*/ 	.byte	0x3f
	.zero		1


	//   ....[31]....
        /*0b48*/ 	.word	0x00007100
        /*0b4c*/ 	.word	0x0000000a
        /*0b50*/ 	.word	0x00000000
        /*0b54*/ 	.short	0x0101
        /*0b56*/ 	.byte	0x3f
	.zero		1


	//   ....[32]....
        /*0b58*/ 	.word	0x00007c70
        /*0b5c*/ 	.word	0x000000ff
        /*0b60*/ 	.word	0x00028830
        /*0b64*/ 	.short	0x010a
        /*0b66*/ 	.byte	0x06
	.zero		1


	//   ....[33]....
        /*0b68*/ 	.word	0x00007cb0
        /*0b6c*/ 	.word	0x000000ff
        /*0b70*/ 	.word	0x00028830
        /*0b74*/ 	.short	0x010a
        /*0b76*/ 	.byte	0x06
	.zero		1


	//   ....[34]....
        /*0b78*/ 	.word	0x00007ff0
        /*0b7c*/ 	.word	0x000000ff
        /*0b80*/ 	.word	0x00028850
        /*0b84*/ 	.short	0x010a
        /*0b86*/ 	.byte	0x06
	.zero		1


	//   ....[35]....
        /*0b88*/ 	.word	0x00008030
        /*0b8c*/ 	.word	0x000000ff
        /*0b90*/ 	.word	0x00028850
        /*0b94*/ 	.short	0x010a
        /*0b96*/ 	.byte	0x06
	.zero		1


	//   ....[36]....
        /*0b98*/ 	.word	0x00009aa0
        /*0b9c*/ 	.word	0x0000000b
        /*0ba0*/ 	.word	0x00000000
        /*0ba4*/ 	.short	0x0101
        /*0ba6*/ 	.byte	0x3f
	.zero		1


	//   ....[37]....
        /*0ba8*/ 	.word	0x00009c50
        /*0bac*/ 	.word	0x0000000b
        /*0bb0*/ 	.word	0x00000000
        /*0bb4*/ 	.short	0x0101
        /*0bb6*/ 	.byte	0x3f
	.zero		1


	//   ....[38]....
        /*0bb8*/ 	.word	0x0000a3f0
        /*0bbc*/ 	.word	0x000000ff
        /*0bc0*/ 	.word	0x00028850
        /*0bc4*/ 	.short	0x010a
        /*0bc6*/ 	.byte	0x05
	.zero		1


	//   ....[39]....
        /*0bc8*/ 	.word	0x0000a430
        /*0bcc*/ 	.word	0x000000ff
        /*0bd0*/ 	.word	0x00028850
        /*0bd4*/ 	.short	0x010a
        /*0bd6*/ 	.byte	0x05
	.zero		1


	//   ....[40]....
        /*0bd8*/ 	.word	0x0000a970
        /*0bdc*/ 	.word	0x00000006
        /*0be0*/ 	.word	0x00000000
        /*0be4*/ 	.short	0x0101
        /*0be6*/ 	.byte	0x3f
	.zero		1


	//   ....[41]....
        /*0be8*/ 	.word	0x0000c020
        /*0bec*/ 	.word	0x00000014
        /*0bf0*/ 	.word	0x00000000
        /*0bf4*/ 	.short	0x0101
        /*0bf6*/ 	.byte	0x3f
	.zero		1


	//   ....[42]....
        /*0bf8*/ 	.word	0x0000c4d0
        /*0bfc*/ 	.word	0x00000014
        /*0c00*/ 	.word	0x00000000
        /*0c04*/ 	.short	0x0101
        /*0c06*/ 	.byte	0x3f
	.zero		1


	//   ....[43]....
        /*0c08*/ 	.word	0x0000ffd0
        /*0c0c*/ 	.word	0x00000000
        /*0c10*/ 	.word	0x00028840
        /*0c14*/ 	.short	0x010a
        /*0c16*/ 	.byte	0x3f
	.zero		1


	//   ....[44]....
        /*0c18*/ 	.word	0x00010e40
        /*0c1c*/ 	.word	0x00000012
        /*0c20*/ 	.word	0x00028800
        /*0c24*/ 	.short	0x0107
        /*0c26*/ 	.byte	0x3f
	.zero		1


	//   ....[45]....
        /*0c28*/ 	.word	0x00010f50
        /*0c2c*/ 	.word	0x00000012
        /*0c30*/ 	.word	0x00028800
        /*0c34*/ 	.short	0x0101
        /*0c36*/ 	.byte	0x3f
	.zero		1


	//   ....[46]....
        /*0c38*/ 	.word	0x00010f70
        /*0c3c*/ 	.word	0x00000012
        /*0c40*/ 	.word	0x00028820
        /*0c44*/ 	.short	0x010a
        /*0c46*/ 	.byte	0x3f
	.zero		1


	//   ....[47]....
        /*0c48*/ 	.word	0x00011330
        /*0c4c*/ 	.word	0x00000003
        /*0c50*/ 	.word	0x00028840
        /*0c54*/ 	.short	0x010a
        /*0c56*/ 	.byte	0x3f
	.zero		1


	//   ....[48]....
        /*0c58*/ 	.word	0x000116d0
        /*0c5c*/ 	.word	0x00000003
        /*0c60*/ 	.word	0x00000060
        /*0c64*/ 	.short	0x010a
        /*0c66*/ 	.byte	0x3f
	.zero		1


	//   ....[49]....
        /*0c68*/ 	.word	0x00011d60
        /*0c6c*/ 	.word	0x00000003
        /*0c70*/ 	.word	0x00028840
        /*0c74*/ 	.short	0x010a
        /*0c76*/ 	.byte	0x3f
	.zero		1


	//   ....[50]....
        /*0c78*/ 	.word	0x00012100
        /*0c7c*/ 	.word	0x00000002
        /*0c80*/ 	.word	0x00000060
        /*0c84*/ 	.short	0x010a
        /*0c86*/ 	.byte	0x3f
	.zero		1


	//   ....[51]....
        /*0c88*/ 	.word	0x000126d0
        /*0c8c*/ 	.word	0x00000002
        /*0c90*/ 	.word	0x00028840
        /*0c94*/ 	.short	0x010a
        /*0c96*/ 	.byte	0x3f
	.zero		1


	//   ....[52]....
        /*0c98*/ 	.word	0x00012a70
        /*0c9c*/ 	.word	0x00000002
        /*0ca0*/ 	.word	0x00000060
        /*0ca4*/ 	.short	0x010a
        /*0ca6*/ 	.byte	0x3f
	.zero		1


	//   ....[53]....
        /*0ca8*/ 	.word	0x00012ff0
        /*0cac*/ 	.word	0x00000000
        /*0cb0*/ 	.word	0x00028860
        /*0cb4*/ 	.short	0x010a
        /*0cb6*/ 	.byte	0x3f
	.zero		1


	//   ....[54]....
        /*0cb8*/ 	.word	0x00014620
        /*0cbc*/ 	.word	0x00000000
        /*0cc0*/ 	.word	0x00028820
        /*0cc4*/ 	.short	0x010a
        /*0cc6*/ 	.byte	0x3f
	.zero		1


	//   ....[55]....
        /*0cc8*/ 	.word	0x00014810
        /*0ccc*/ 	.word	0x00000006
        /*0cd0*/ 	.word	0x00000000
        /*0cd4*/ 	.short	0x010a
        /*0cd6*/ 	.byte	0x3f
	.zero		1


	//   ....[56]....
        /*0cd8*/ 	.word	0x00014840
        /*0cdc*/ 	.word	0x00000007
        /*0ce0*/ 	.word	0x00000000
        /*0ce4*/ 	.short	0x010a
        /*0ce6*/ 	.byte	0x3f
	.zero		1


	//   ....[57]....
        /*0ce8*/ 	.word	0x000148a0
        /*0cec*/ 	.word	0x00000004
        /*0cf0*/ 	.word	0x00000000
        /*0cf4*/ 	.short	0x010a
        /*0cf6*/ 	.byte	0x3f
	.zero		1


	//   ....[58]....
        /*0cf8*/ 	.word	0x000148d0
        /*0cfc*/ 	.word	0x00000003
        /*0d00*/ 	.word	0x00000000
        /*0d04*/ 	.short	0x010a
        /*0d06*/ 	.byte	0x3f
	.zero		1


	//   ....[59]....
        /*0d08*/ 	.word	0x00014940
        /*0d0c*/ 	.word	0x00000003
        /*0d10*/ 	.word	0x00028800
        /*0d14*/ 	.short	0x010a
        /*0d16*/ 	.byte	0x3f
	.zero		1


	//   ....[60]....
        /*0d18*/ 	.word	0x00014990
        /*0d1c*/ 	.word	0x00000000
        /*0d20*/ 	.word	0x00028830
        /*0d24*/ 	.short	0x010a
        /*0d26*/ 	.byte	0x3f
	.zero		1


	//   ....[61]....
        /*0d28*/ 	.word	0x000149f0
        /*0d2c*/ 	.word	0x00000007
        /*0d30*/ 	.word	0x00028830
        /*0d34*/ 	.short	0x010a
        /*0d36*/ 	.byte	0x3f
	.zero		1


	//   ....[62]....
        /*0d38*/ 	.word	0x00014a50
        /*0d3c*/ 	.word	0x00000007
        /*0d40*/ 	.word	0x00028850
        /*0d44*/ 	.short	0x010a
        /*0d46*/ 	.byte	0x3f
	.zero		1


	//   ....[63]....
        /*0d48*/ 	.word	0x00014ab0
        /*0d4c*/ 	.word	0x00000007
        /*0d50*/ 	.word	0x00028830
        /*0d54*/ 	.short	0x010a
        /*0d56*/ 	.byte	0x3f
	.zero		1


	//   ....[64]....
        /*0d58*/ 	.word	0x00014b10
        /*0d5c*/ 	.word	0x00000007
        /*0d60*/ 	.word	0x00028850
        /*0d64*/ 	.short	0x010a
        /*0d66*/ 	.byte	0x3f
	.zero		1


	//   ....[65]....
        /*0d68*/ 	.word	0x00014b70
        /*0d6c*/ 	.word	0x00000005
        /*0d70*/ 	.word	0x00028850
        /*0d74*/ 	.short	0x010a
        /*0d76*/ 	.byte	0x3f
	.zero		1


	//   ....[66]....
        /*0d78*/ 	.word	0x00014d10
        /*0d7c*/ 	.word	0x00000000
        /*0d80*/ 	.word	0x00028840
        /*0d84*/ 	.short	0x010a
        /*0d86*/ 	.byte	0x3f
	.zero		1


	//   ....[67]....
        /*0d88*/ 	.word	0x00015840
        /*0d8c*/ 	.word	0x00000012
        /*0d90*/ 	.word	0x00028820
        /*0d94*/ 	.short	0x010a
        /*0d96*/ 	.byte	0x3f
	.zero		1


	//   ....[68]....
        /*0d98*/ 	.word	0x00015890
        /*0d9c*/ 	.word	0x00000003
        /*0da0*/ 	.word	0x00028840
        /*0da4*/ 	.short	0x010a
        /*0da6*/ 	.byte	0x3f
	.zero		1


	//   ....[69]....
        /*0da8*/ 	.word	0x000158e0
        /*0dac*/ 	.word	0x00000003
        /*0db0*/ 	.word	0x00000060
        /*0db4*/ 	.short	0x010a
        /*0db6*/ 	.byte	0x3f
	.zero		1


	//   ....[70]....
        /*0db8*/ 	.word	0x00015930
        /*0dbc*/ 	.word	0x00000003
        /*0dc0*/ 	.word	0x00028840
        /*0dc4*/ 	.short	0x010a
        /*0dc6*/ 	.byte	0x3f
	.zero		1


	//   ....[71]....
        /*0dc8*/ 	.word	0x00015980
        /*0dcc*/ 	.word	0x00000002
        /*0dd0*/ 	.word	0x00000060
        /*0dd4*/ 	.short	0x010a
        /*0dd6*/ 	.byte	0x3f
	.zero		1


	//   ....[72]....
        /*0dd8*/ 	.word	0x000159d0
        /*0ddc*/ 	.word	0x00000002
        /*0de0*/ 	.word	0x00028840
        /*0de4*/ 	.short	0x010a
        /*0de6*/ 	.byte	0x3f
	.zero		1


	//   ....[73]....
        /*0de8*/ 	.word	0x00015a20
        /*0dec*/ 	.word	0x00000002
        /*0df0*/ 	.word	0x00000060
        /*0df4*/ 	.short	0x010a
        /*0df6*/ 	.byte	0x3f
	.zero		1


	//   ....[74]....
        /*0df8*/ 	.word	0x00015a70
        /*0dfc*/ 	.word	0x00000000
        /*0e00*/ 	.word	0x00028860
        /*0e04*/ 	.short	0x010a
        /*0e06*/ 	.byte	0x3f
	.zero		1


	//   ....[75]....
        /*0e08*/ 	.word	0x00016540
        /*0e0c*/ 	.word	0x00000000
        /*0e10*/ 	.word	0x00028820
        /*0e14*/ 	.short	0x010a
        /*0e16*/ 	.byte	0x3f
	.zero		1


	//   ....[76]....
        /*0e18*/ 	.word	0x000166e0
        /*0e1c*/ 	.word	0x00000006
        /*0e20*/ 	.word	0x00000000
        /*0e24*/ 	.short	0x010a
        /*0e26*/ 	.byte	0x3f
	.zero		1


	//   ....[77]....
        /*0e28*/ 	.word	0x00016730
        /*0e2c*/ 	.word	0x00000007
        /*0e30*/ 	.word	0x00000000
        /*0e34*/ 	.short	0x010a
        /*0e36*/ 	.byte	0x3f
	.zero		1


	//   ....[78]....
        /*0e38*/ 	.word	0x00016780
        /*0e3c*/ 	.word	0x00000004
        /*0e40*/ 	.word	0x00000000
        /*0e44*/ 	.short	0x010a
        /*0e46*/ 	.byte	0x3f
	.zero		1


	//----- nvinfo : EIATTR_NUM_MBARRIERS
	.align		4
.L_1077:
        /*0e48*/ 	.byte	0x03, 0x38
        /*0e4a*/ 	.short	0x0016


	//----- nvinfo : EIATTR_EXIT_INSTR_OFFSETS
	.align		4
        /*0e4c*/ 	.byte	0x04, 0x1c
        /*0e4e*/ 	.short	(.L_1079 - .L_1078)


	//   ....[0]....
.L_1078:
        /*0e50*/ 	.word	0x00000a80


	//   ....[1]....
        /*0e54*/ 	.word	0x0000dc10


	//   ....[2]....
        /*0e58*/ 	.word	0x00014920


	//----- nvinfo : EIATTR_MAX_THREADS
	.align		4
.L_1079:
        /*0e5c*/ 	.byte	0x04, 0x05
        /*0e5e*/ 	.short	(.L_1081 - .L_1080)
.L_1080:
        /*0e60*/ 	.word	0x00000180
        /*0e64*/ 	.word	0x00000001
        /*0e68*/ 	.word	0x00000001


	//----- nvinfo : EIATTR_CRS_STACK_SIZE
	.align		4
.L_1081:
        /*0e6c*/ 	.byte	0x04, 0x1e
        /*0e6e*/ 	.short	(.L_1083 - .L_1082)
.L_1082:
        /*0e70*/ 	.word	0x00000000


	//----- nvinfo : EIATTR_CBANK_PARAM_SIZE
	.align		4
.L_1083:
        /*0e74*/ 	.byte	0x03, 0x19
        /*0e76*/ 	.short	0x0af0


	//----- nvinfo : EIATTR_PARAM_CBANK
	.align		4
        /*0e78*/ 	.byte	0x04, 0x0a
        /*0e7a*/ 	.short	(.L_1085 - .L_1084)
	.align		4
.L_1084:
        /*0e7c*/ 	.word	index@(.nv.constant0._ZN7cutlass13device_kernelIN5flash11enable_sm90INS1_16FlashAttnFwdSm90INS1_25CollectiveMainloopFwdSm90ILi2EN4cute5tupleIJNS5_1CILi1EEES8_S8_EEENS6_IJNS7_ILi128EEESA_SA_EEELi128ENS_6half_tEfNS_4arch4Sm90ELb1ELb0ELb1ELb1ELb0ELb0ELb0ELb1ELb1ELb1ELb1ELb0EEENS1_21CollectiveEpilogueFwdISB_S9_SC_SE_Li256ELb1ELb1ELb1ELb0EEENS1_36VarlenDynamicPersistentTileSchedulerILi128ELi128ELi256ELi128ELb1ELb1ELb1ELb1ELb1ELb1EEEEEEEEEvNT_6ParamsE)
        /*0e80*/ 	.short	0x0210
        /*0e82*/ 	.short	0x0af0


	//----- nvinfo : EIATTR_SW_WAR
	.align		4
.L_1085:
        /*0e84*/ 	.byte	0x04, 0x36
        /*0e86*/ 	.short	(.L_1087 - .L_1086)
.L_1086:
        /*0e88*/ 	.word	0x00000008
.L_1087:


//--------------------- .nv.info._ZN7cutlass13device_kernelIN5flash11enable_sm90INS1_16FlashAttnFwdSm90INS1_25CollectiveMainloopFwdSm90ILi2EN4cute5tupleIJNS5_1CILi1EEES8_S8_EEENS6_IJNS7_ILi128EEESA_SA_EEELi128ENS_6half_tEfNS_4arch4Sm90ELb1ELb0ELb1ELb1ELb0ELb1ELb0ELb1ELb1ELb1ELb1ELb0EEENS1_21CollectiveEpilogueFwdISB_S9_SC_SE_Li256ELb1ELb1ELb1ELb0EEENS1_36VarlenDynamicPersistentTileSchedulerILi128ELi128ELi256ELi128ELb1ELb1ELb1ELb1ELb1ELb1EEEEEEEEEvNT_6ParamsE --------------------------
	.section	.nv.info._ZN7cutlass13device_kernelIN5flash11enable_sm90INS1_16FlashAttnFwdSm90INS1_25CollectiveMainloopFwdSm90ILi2EN4cute5tupleIJNS5_1CILi1EEES8_S8_EEENS6_IJNS7_ILi128EEESA_SA_EEELi128ENS_6half_tEfNS_4arch4Sm90ELb1ELb0ELb1ELb1ELb0ELb1ELb0ELb1ELb1ELb1ELb1ELb0EEENS1_21CollectiveEpilogueFwdISB_S9_SC_SE_Li256ELb1ELb1ELb1ELb0EEENS1_36VarlenDynamicPersistentTileSchedulerILi128ELi128ELi256ELi128ELb1ELb1ELb1ELb1ELb1ELb1EEEEEEEEEvNT_6ParamsE,"",@"SHT_CUDA_INFO"
	.sectionflags	@""
	.align	4


	//----- nvinfo : EIATTR_CUDA_API_VERSION
	.align		4
        /*0000*/ 	.byte	0x04, 0x37
        /*0002*/ 	.short	(.L_1089 - .L_1088)
.L_1088:
        /*0004*/ 	.word	0x00000082


	//----- nvinfo : EIATTR_KPARAM_INFO
	.align		4
.L_1089:
        /*0008*/ 	.byte	0x04, 0x17
        /*000a*/ 	.short	(.L_1091 - .L_1090)
.L_1090:
        /*000c*/ 	.word	0x00000000
        /*0010*/ 	.short	0x0000
        /*0012*/ 	.short	0x0070
        /*0014*/ 	.byte	0x00, 0xf0, 0x01, 0x2a


	//----- nvinfo : EIATTR_SPARSE_MMA_MASK
	.align		4
.L_1091:
        /*0018*/ 	.byte	0x03, 0x50
        /*001a*/ 	.short	0x0000


	//----- nvinfo : EIATTR_MAXREG_COUNT
	.align		4
        /*001c*/ 	.byte	0x03, 0x1b
        /*001e*/ 	.short	0x00a8


	//----- nvinfo : EIATTR_NUM_BARRIERS
	.align		4
        /*0020*/ 	.byte	0x02, 0x4c
        /*0022*/ 	.byte	0x10
	.zero		1


	//----- nvinfo : EIATTR_EXTERNS
	.align		4
        /*0024*/ 	.byte	0x04, 0x0f
        /*0026*/ 	.short	(.L_1093 - .L_1092)


	//   ....[0]....
	.align		4
.L_1092:
        /*0028*/ 	.word	index@(__assertfail)


	//----- nvinfo : EIATTR_ANNOTATIONS
	.align		4
.L_1093:
        /*002c*/ 	.byte	0x04, 0x55
        /*002e*/ 	.short	(.L_1095 - .L_1094)


	//   ....[0]....
.L_1094:
        /* <DEDUP_REMOVED lines=104> */


	//----- nvinfo : EIATTR_MERCURY_ISA_VERSION
	.align		4
.L_1095:
        /*06a0*/ 	.byte	0x03, 0x5f
        /*06a2*/ 	.short	0x0101


	//----- nvinfo : EIATTR_UNUSED_LOAD_BYTE_OFFSET
	.align		4
        /*06a4*/ 	.byte	0x04, 0x44
        /*06a6*/ 	.short	(.L_1097 - .L_1096)


	//   ....[0]....
.L_1096:
        /*06a8*/ 	.word	0x00000ad0
        /*06ac*/ 	.word	0x0000fff0


	//   ....[1]....
        /*06b0*/ 	.word	0x00017800
        /*06b4*/ 	.word	0x0000fff0


	//----- nvinfo : EIATTR_INT_WARP_WIDE_INSTR_OFFSETS
	.align		4
.L_1097:
        /*06b8*/ 	.byte	0x04, 0x31
        /*06ba*/ 	.short	(.L_1099 - .L_1098)


	//   ....[0]....
.L_1098:
        /*06bc*/ 	.word	0x00000190


	//   ....[1]....
        /*06c0*/ 	.word	0x000001d0


	//   ....[2]....
        /*06c4*/ 	.word	0x00000240


	//   ....[3]....
        /*06c8*/ 	.word	0x0001da00


	//   ....[4]....
        /*06cc*/ 	.word	0x0001da90


	//   ....[5]....
        /*06d0*/ 	.word	0x00021150


	//   ....[6]....
        /*06d4*/ 	.word	0x000211b0


	//----- nvinfo : EIATTR_COOP_GROUP_MASK_REGIDS
	.align		4
.L_1099:
        /*06d8*/ 	.byte	0x04, 0x29
        /*06da*/ 	.short	(.L_1101 - .L_1100)


	//   ....[0]....
.L_1100:
        /*06dc*/ 	.word	0xffffffff


	//   ....[1]....
        /*06e0*/ 	.word	0xffffffff


	//   ....[2]....
        /*06e4*/ 	.word	0xffffffff


	//   ....[3]....
        /*06e8*/ 	.word	0xffffffff


	//   ....[4]....
        /*06ec*/ 	.word	0xffffffff


	//   ....[5]....
        /*06f0*/ 	.word	0xffffffff


	//   ....[6]....
        /*06f4*/ 	.word	0xffffffff


	//   ....[7]....
        /*06f8*/ 	.word	0xffffffff


	//   ....[8]....
        /*06fc*/ 	.word	0xffffffff


	//   ....[9]....
        /*0700*/ 	.word	0xffffffff


	//   ....[10]....
        /*0704*/ 	.word	0xffffffff


	//   ....[11]....
        /*0708*/ 	.word	0xffffffff


	//   ....[12]....
        /*070c*/ 	.word	0xffffffff


	//   ....[13]....
        /*0710*/ 	.word	0xffffffff


	//   ....[14]....
        /*0714*/ 	.word	0xffffffff


	//   ....[15]....
        /*0718*/ 	.word	0xffffffff


	//   ....[16]....
        /*071c*/ 	.word	0xffffffff


	//   ....[17]....
        /*0720*/ 	.word	0xffffffff


	//   ....[18]....
        /*0724*/ 	.word	0xffffffff


	//   ....[19]....
        /*0728*/ 	.word	0xffffffff


	//   ....[20]....
        /*072c*/ 	.word	0xffffffff


	//   ....[21]....
        /*0730*/ 	.word	0xffffffff


	//   ....[22]....
        /*0734*/ 	.word	0xffffffff


	//   ....[23]....
        /*0738*/ 	.word	0xffffffff


	//   ....[24]....
        /*073c*/ 	.word	0xffffffff


	//   ....[25]....
        /*0740*/ 	.word	0xffffffff


	//   ....[26]....
        /*0744*/ 	.word	0xffffffff


	//   ....[27]....
        /*0748*/ 	.word	0xffffffff


	//   ....[28]....
        /*074c*/ 	.word	0xffffffff


	//   ....[29]....
        /*0750*/ 	.word	0xffffffff


	//   ....[30]....
        /*0754*/ 	.word	0xffffffff


	//   ....[31]....
        /*0758*/ 	.word	0xffffffff


	//   ....[32]....
        /*075c*/ 	.word	0xffffffff


	//   ....[33]....
        /*0760*/ 	.word	0xffffffff


	//   ....[34]....
        /*0764*/ 	.word	0xffffffff


	//   ....[35]....
        /*0768*/ 	.word	0xffffffff


	//   ....[36]....
        /*076c*/ 	.word	0xffffffff


	//   ....[37]....
        /*0770*/ 	.word	0xffffffff


	//   ....[38]....
        /*0774*/ 	.word	0xffffffff


	//   ....[39]....
        /*0778*/ 	.word	0xffffffff


	//   ....[40]....
        /*077c*/ 	.word	0xffffffff


	//   ....[41]....
        /*0780*/ 	.word	0xffffffff


	//   ....[42]....
        /*0784*/ 	.word	0xffffffff


	//   ....[43]....
        /*0788*/ 	.word	0xffffffff


	//   ....[44]....
        /*078c*/ 	.word	0xffffffff


	//   ....[45]....
        /*0790*/ 	.word	0xffffffff


	//   ....[46]....
        /*0794*/ 	.word	0xffffffff


	//   ....[47]....
        /*0798*/ 	.word	0xffffffff


	//   ....[48]....
        /*079c*/ 	.word	0xffffffff


	//   ....[49]....
        /*07a0*/ 	.word	0xffffffff


	//   ....[50]....
        /*07a4*/ 	.word	0xffffffff


	//   ....[51]....
        /*07a8*/ 	.word	0xffffffff


	//   ....[52]....
        /*07ac*/ 	.word	0xffffffff


	//   ....[53]....
        /*07b0*/ 	.word	0xffffffff


	//   ....[54]....
        /*07b4*/ 	.word	0xffffffff


	//   ....[55]....
        /*07b8*/ 	.word	0xffffffff


	//   ....[56]....
        /*07bc*/ 	.word	0xffffffff


	//   ....[57]....
        /*07c0*/ 	.word	0xffffffff


	//   ....[58]....
        /*07c4*/ 	.word	0xffffffff


	//   ....[59]....
        /*07c8*/ 	.word	0xffffffff


	//   ....[60]....
        /*07cc*/ 	.word	0xffffffff


	//   ....[61]....
        /*07d0*/ 	.word	0xffffffff


	//   ....[62]....
        /*07d4*/ 	.word	0xffffffff


	//   ....[63]....
        /*07d8*/ 	.word	0xffffffff


	//   ....[64]....
        /*07dc*/ 	.word	0xffffffff


	//   ....[65]....
        /*07e0*/ 	.word	0xffffffff


	//   ....[66]....
        /*07e4*/ 	.word	0xffffffff


	//   ....[67]....
        /*07e8*/ 	.word	0xffffffff


	//   ....[68]....
        /*07ec*/ 	.word	0xffffffff


	//   ....[69]....
        /*07f0*/ 	.word	0xffffffff


	//   ....[70]....
        /*07f4*/ 	.word	0xffffffff


	//   ....[71]....
        /*07f8*/ 	.word	0xffffffff


	//   ....[72]....
        /*07fc*/ 	.word	0xffffffff


	//   ....[73]....
        /*0800*/ 	.word	0xffffffff


	//   ....[74]....
        /*0804*/ 	.word	0xffffffff


	//   ....[75]....
        /*0808*/ 	.word	0xffffffff


	//   ....[76]....
        /*080c*/ 	.word	0xffffffff


	//   ....[77]....
        /*0810*/ 	.word	0xffffffff


	//   ....[78]....
        /*0814*/ 	.word	0xffffffff


	//   ....[79]....
        /*0818*/ 	.word	0xffffffff


	//   ....[80]....
        /*081c*/ 	.word	0xffffffff


	//   ....[81]....
        /*0820*/ 	.word	0xffffffff


	//   ....[82]....
        /*0824*/ 	.word	0xffffffff


	//   ....[83]....
        /*0828*/ 	.word	0xffffffff


	//   ....[84]....
        /*082c*/ 	.word	0xffffffff


	//   ....[85]....
        /*0830*/ 	.word	0xffffffff


	//   ....[86]....
        /*0834*/ 	.word	0xffffffff


	//   ....[87]....
        /*0838*/ 	.word	0xffffffff


	//   ....[88]....
        /*083c*/ 	.word	0xffffffff


	//   ....[89]....
        /*0840*/ 	.word	0xffffffff


	//   ....[90]....
        /*0844*/ 	.word	0xffffffff


	//   ....[91]....
        /*0848*/ 	.word	0xffffffff


	//   ....[92]....
        /*084c*/ 	.word	0xffffffff


	//   ....[93]....
        /*0850*/ 	.word	0xffffffff


	//   ....[94]....
        /*0854*/ 	.word	0xffffffff


	//   ....[95]....
        /*0858*/ 	.word	0xffffffff


	//   ....[96]....
        /*085c*/ 	.word	0xffffffff


	//   ....[97]....
        /*0860*/ 	.word	0xffffffff


	//   ....[98]....
        /*0864*/ 	.word	0xffffffff


	//   ....[99]....
        /*0868*/ 	.word	0xffffffff


	//   ....[100]....
        /*086c*/ 	.word	0xffffffff


	//   ....[101]....
        /*0870*/ 	.word	0xffffffff


	//   ....[102]....
        /*0874*/ 	.word	0xffffffff


	//   ....[103]....
        /*0878*/ 	.word	0xffffffff


	//   ....[104]....
        /*087c*/ 	.word	0xffffffff


	//   ....[105]....
        /*0880*/ 	.word	0xffffffff


	//   ....[106]....
        /*0884*/ 	.word	0xffffffff


	//   ....[107]....
        /*0888*/ 	.word	0xffffffff


	//   ....[108]....
        /*088c*/ 	.word	0xffffffff


	//   ....[109]....
        /*0890*/ 	.word	0xffffffff


	//   ....[110]....
        /*0894*/ 	.word	0xffffffff


	//   ....[111]....
        /*0898*/ 	.word	0xffffffff


	//   ....[112]....
        /*089c*/ 	.word	0xffffffff


	//   ....[113]....
        /*08a0*/ 	.word	0xffffffff


	//   ....[114]....
        /*08a4*/ 	.word	0xffffffff


	//   ....[115]....
        /*08a8*/ 	.word	0xffffffff


	//   ....[116]....
        /*08ac*/ 	.word	0xffffffff


	//   ....[117]....
        /*08b0*/ 	.word	0xffffffff


	//   ....[118]....
        /*08b4*/ 	.word	0xffffffff


	//   ....[119]....
        /*08b8*/ 	.word	0xffffffff


	//   ....[120]....
        /*08bc*/ 	.word	0xffffffff


	//   ....[121]....
        /*08c0*/ 	.word	0xffffffff


	//   ....[122]....
        /*08c4*/ 	.word	0xffffffff


	//   ....[123]....
        /*08c8*/ 	.word	0xffffffff


	//   ....[124]....
        /*08cc*/ 	.word	0xffffffff


	//   ....[125]....
        /*08d0*/ 	.word	0xffffffff


	//   ....[126]....
        /*08d4*/ 	.word	0xffffffff


	//   ....[127]....
        /*08d8*/ 	.word	0xffffffff


	//   ....[128]....
        /*08dc*/ 	.word	0xffffffff


	//   ....[129]....
        /*08e0*/ 	.word	0xffffffff


	//   ....[130]....
        /*08e4*/ 	.word	0xffffffff


	//   ....[131]....
        /*08e8*/ 	.word	0xffffffff


	//   ....[132]....
        /*08ec*/ 	.word	0xffffffff


	//   ....[133]....
        /*08f0*/ 	.word	0xffffffff


	//   ....[134]....
        /*08f4*/ 	.word	0xffffffff


	//   ....[135]....
        /*08f8*/ 	.word	0xffffffff


	//   ....[136]....
        /*08fc*/ 	.word	0xffffffff


	//   ....[137]....
        /*0900*/ 	.word	0xffffffff


	//   ....[138]....
        /*0904*/ 	.word	0x0500000f


	//   ....[139]....
        /*0908*/ 	.word	0x0500000f


	//   ....[140]....
        /*090c*/ 	.word	0x0500000f


	//   ....[141]....
        /*0910*/ 	.word	0x0500000f


	//   ....[142]....
        /*0914*/ 	.word	0x0500000f


	//   ....[143]....
        /*0918*/ 	.word	0x0500000f


	//   ....[144]....
        /*091c*/ 	.word	0x0500000f


	//   ....[145]....
        /*0920*/ 	.word	0x0500000f


	//   ....[146]....
        /*0924*/ 	.word	0x0500000f


	//   ....[147]....
        /*0928*/ 	.word	0x0500000f


	//   ....[148]....
        /*092c*/ 	.word	0x0500000f


	//   ....[149]....
        /*0930*/ 	.word	0x0500000f


	//   ....[150]....
        /*0934*/ 	.word	0x0500000f


	//   ....[151]....
        /*0938*/ 	.word	0x0500000f


	//   ....[152]....
        /*093c*/ 	.word	0x0500000f


	//   ....[153]....
        /*0940*/ 	.word	0x0500000f


	//   ....[154]....
        /*0944*/ 	.word	0x0500000f


	//   ....[155]....
        /*0948*/ 	.word	0x0500000f


	//   ....[156]....
        /*094c*/ 	.word	0x0500000f


	//   ....[157]....
        /*0950*/ 	.word	0x0500000f


	//   ....[158]....
        /*0954*/ 	.word	0x0500000f


	//   ....[159]....
        /*0958*/ 	.word	0x0500000f


	//   ....[160]....
        /*095c*/ 	.word	0x0500000f


	//   ....[161]....
        /*0960*/ 	.word	0x0500000f


	//   ....[162]....
        /*0964*/ 	.word	0x0500000f


	//   ....[163]....
        /*0968*/ 	.word	0x0500000f


	//   ....[164]....
        /*096c*/ 	.word	0x0500000f


	//   ....[165]....
        /*0970*/ 	.word	0x0500000f


	//   ....[166]....
        /*0974*/ 	.word	0x0500000f


	//   ....[167]....
        /*0978*/ 	.word	0x0500000f


	//   ....[168]....
        /*097c*/ 	.word	0x0500000f


	//   ....[169]....
        /*0980*/ 	.word	0x0500000f


	//   ....[170]....
        /*0984*/ 	.word	0x0500000f


	//   ....[171]....
        /*0988*/ 	.word	0x0500000f


	//   ....[172]....
        /*098c*/ 	.word	0x0500000f


	//   ....[173]....
        /*0990*/ 	.word	0x0500000f


	//   ....[174]....
        /*0994*/ 	.word	0x0500000f


	//   ....[175]....
        /*0998*/ 	.word	0x0500000f


	//   ....[176]....
        /*099c*/ 	.word	0x0500000f


	//   ....[177]....
        /*09a0*/ 	.word	0x0500000f


	//   ....[178]....
        /*09a4*/ 	.word	0x0500000f


	//   ....[179]....
        /*09a8*/ 	.word	0x0500000f


	//   ....[180]....
        /*09ac*/ 	.word	0x0500000f


	//   ....[181]....
        /*09b0*/ 	.word	0x0500000f


	//   ....[182]....
        /*09b4*/ 	.word	0x0500000f


	//   ....[183]....
        /*09b8*/ 	.word	0x0500000f


	//   ....[184]....
        /*09bc*/ 	.word	0x0500000f


	//   ....[185]....
        /*09c0*/ 	.word	0x0500000f


	//   ....[186]....
        /*09c4*/ 	.word	0x0500000f


	//   ....[187]....
        /*09c8*/ 	.word	0x0500000f


	//   ....[188]....
        /*09cc*/ 	.word	0x0500000f


	//   ....[189]....
        /*09d0*/ 	.word	0x0500000f


	//   ....[190]....
        /*09d4*/ 	.word	0x0500000f


	//   ....[191]....
        /*09d8*/ 	.word	0x0500000f


	//   ....[192]....
        /*09dc*/ 	.word	0x0500000f


	//   ....[193]....
        /*09e0*/ 	.word	0x0500000f


	//   ....[194]....
        /*09e4*/ 	.word	0x0500000f


	//   ....[195]....
        /*09e8*/ 	.word	0x0500000f


	//   ....[196]....
        /*09ec*/ 	.word	0x0500000f


	//   ....[197]....
        /*09f0*/ 	.word	0x0500000f


	//   ....[198]....
        /*09f4*/ 	.word	0x0500000f


	//   ....[199]....
        /*09f8*/ 	.word	0x0500000f


	//   ....[200]....
        /*09fc*/ 	.word	0x0500000f


	//   ....[201]....
        /*0a00*/ 	.word	0x0500000f


	//   ....[202]....
        /*0a04*/ 	.word	0x0500000f


	//   ....[203]....
        /*0a08*/ 	.word	0x0500000f


	//   ....[204]....
        /*0a0c*/ 	.word	0x0500000f


	//   ....[205]....
        /*0a10*/ 	.word	0x0500000f


	//   ....[206]....
        /*0a14*/ 	.word	0x0500000f


	//   ....[207]....
        /*0a18*/ 	.word	0x0500000f


	//   ....[208]....
        /*0a1c*/ 	.word	0x0500000f


	//   ....[209]....
        /*0a20*/ 	.word	0x0500000f


	//   ....[210]....
        /*0a24*/ 	.word	0x0500000f


	//   ....[211]....
        /*0a28*/ 	.word	0x0500000f


	//   ....[212]....
        /*0a2c*/ 	.word	0x0500000f


	//   ....[213]....
        /*0a30*/ 	.word	0x0500000f


	//   ....[214]....
        /*0a34*/ 	.word	0x0500000f


	//   ....[215]....
        /*0a38*/ 	.word	0x0500000f


	//   ....[216]....
        /*0a3c*/ 	.word	0x0500000f


	//   ....[217]....
        /*0a40*/ 	.word	0x0500000f


	//   ....[218]....
        /*0a44*/ 	.word	0x0500000f


	//   ....[219]....
        /*0a48*/ 	.word	0x0500000f


	//   ....[220]....
        /*0a4c*/ 	.word	0x0500000f


	//   ....[221]....
        /*0a50*/ 	.word	0x0500000f


	//   ....[222]....
        /*0a54*/ 	.word	0x0500000f


	//   ....[223]....
        /*0a58*/ 	.word	0x0500000f


	//   ....[224]....
        /*0a5c*/ 	.word	0x0500000f


	//   ....[225]....
        /*0a60*/ 	.word	0x0500000f


	//   ....[226]....
        /*0a64*/ 	.word	0x0500000f


	//   ....[227]....
        /*0a68*/ 	.word	0x0500000f


	//----- nvinfo : EIATTR_COOP_GROUP_INSTR_OFFSETS
	.align		4
.L_1101:
        /*0a6c*/ 	.byte	0x04, 0x28
        /*0a6e*/ 	.short	(.L_1103 - .L_1102)


	//   ....[0]....
.L_1102:
        /*0a70*/ 	.word	0x00000070


	//   ....[1]....
        /*0a74*/ 	.word	0x000001a0


	//   ....[2]....
        /*0a78*/ 	.word	0x000001f0


	//   ....[3]....
        /*0a7c*/ 	.word	0x00000420


	//   ....[4]....
        /*0a80*/ 	.word	0x00000580


	//   ....[5]....
        /*0a84*/ 	.word	0x000006a0


	//   ....[6]....
        /*0a88*/ 	.word	0x00000800


	//   ....[7]....
        /*0a8c*/ 	.word	0x000091c0


	//   ....[8]....
        /*0a90*/ 	.word	0x00009890


	//   ....[9]....
        /*0a94*/ 	.word	0x000098a0


	//   ....[10]....
        /*0a98*/ 	.word	0x000098b0


	//   ....[11]....
        /*0a9c*/ 	.word	0x000098c0


	//   ....[12]....
        /*0aa0*/ 	.word	0x00009c00


	//   ....[13]....
        /*0aa4*/ 	.word	0x00009c10


	//   ....[14]....
        /*0aa8*/ 	.word	0x00009c20


	//   ....[15]....
        /*0aac*/ 	.word	0x00009c30


	//   ....[16]....
        /*0ab0*/ 	.word	0x00009f10


	//   ....[17]....
        /*0ab4*/ 	.word	0x00009f20


	//   ....[18]....
        /*0ab8*/ 	.word	0x00009f30


	//   ....[19]....
        /*0abc*/ 	.word	0x00009f40


	//   ....[20]....
        /*0ac0*/ 	.word	0x0000a240


	//   ....[21]....
        /*0ac4*/ 	.word	0x0000a250


	//   ....[22]....
        /*0ac8*/ 	.word	0x0000a260


	//   ....[23]....
        /*0acc*/ 	.word	0x0000a270


	//   ....[24]....
        /*0ad0*/ 	.word	0x0000bf30


	//   ....[25]....
        /*0ad4*/ 	.word	0x0000bf50


	//   ....[26]....
        /*0ad8*/ 	.word	0x0000bf60


	//   ....[27]....
        /*0adc*/ 	.word	0x0000bf70


	//   ....[28]....
        /*0ae0*/ 	.word	0x0000c080


	//   ....[29]....
        /*0ae4*/ 	.word	0x0000c0d0


	//   ....[30]....
        /*0ae8*/ 	.word	0x0000c110


	//   ....[31]....
        /*0aec*/ 	.word	0x0000c150


	//   ....[32]....
        /*0af0*/ 	.word	0x0000c460


	//   ....[33]....
        /*0af4*/ 	.word	0x0000c480


	//   ....[34]....
        /*0af8*/ 	.word	0x0000c4a0


	//   ....[35]....
        /*0afc*/ 	.word	0x0000c4b0


	//   ....[36]....
        /*0b00*/ 	.word	0x0000c570


	//   ....[37]....
        /*0b04*/ 	.word	0x0000c590


	//   ....[38]....
        /*0b08*/ 	.word	0x0000c5a0


	//   ....[39]....
        /*0b0c*/ 	.word	0x0000c650


	//   ....[40]....
        /*0b10*/ 	.word	0x0000e980


	//   ....[41]....
        /*0b14*/ 	.word	0x0000e990


	//   ....[42]....
        /*0b18*/ 	.word	0x0000f7e0


	//   ....[43]....
        /*0b1c*/ 	.word	0x0000f840


	//   ....[44]....
        /*0b20*/ 	.word	0x000102c0


	//   ....[45]....
        /*0b24*/ 	.word	0x00010310


	//   ....[46]....
        /*0b28*/ 	.word	0x00011f40


	//   ....[47]....
        /*0b2c*/ 	.word	0x000126b0


	//   ....[48]....
        /*0b30*/ 	.word	0x00012770


	//   ....[49]....
        /*0b34*/ 	.word	0x000127a0


	//   ....[50]....
        /*0b38*/ 	.word	0x000131a0


	//   ....[51]....
        /*0b3c*/ 	.word	0x00013220


	//   ....[52]....
        /*0b40*/ 	.word	0x000155a0


	//   ....[53]....
        /*0b44*/ 	.word	0x000155e0


	//   ....[54]....
        /*0b48*/ 	.word	0x00015c20


	//   ....[55]....
        /*0b4c*/ 	.word	0x00015c80


	//   ....[56]....
        /*0b50*/ 	.word	0x00016e60


	//   ....[57]....
        /*0b54*/ 	.word	0x000171f0


	//   ....[58]....
        /*0b58*/ 	.word	0x00017220


	//   ....[59]....
        /*0b5c*/ 	.word	0x00017230


	//   ....[60]....
        /*0b60*/ 	.word	0x00018290


	//   ....[61]....
        /*0b64*/ 	.word	0x000182b0


	//   ....[62]....
        /*0b68*/ 	.word	0x000182d0


	//   ....[63]....
        /*0b6c*/ 	.word	0x000182e0


	//   ....[64]....
        /*0b70*/ 	.word	0x000189a0


	//   ....[65]....
        /*0b74*/ 	.word	0x000189b0


	//   ....[66]....
        /*0b78*/ 	.word	0x00018ab0


	//   ....[67]....
        /*0b7c*/ 	.word	0x00018ac0


	//   ....[68]....
        /*0b80*/ 	.word	0x00018bd0


	//   ....[69]....
        /*0b84*/ 	.word	0x00018be0


	//   ....[70]....
        /*0b88*/ 	.word	0x00018cf0


	//   ....[71]....
        /*0b8c*/ 	.word	0x00018d00


	//   ....[72]....
        /*0b90*/ 	.word	0x000190b0


	//   ....[73]....
        /*0b94*/ 	.word	0x000190c0


	//   ....[74]....
        /*0b98*/ 	.word	0x00019620


	//   ....[75]....
        /*0b9c*/ 	.word	0x00019630


	//   ....[76]....
        /*0ba0*/ 	.word	0x0001a330


	//   ....[77]....
        /*0ba4*/ 	.word	0x0001a340


	//   ....[78]....
        /*0ba8*/ 	.word	0x0001a450


	//   ....[79]....
        /*0bac*/ 	.word	0x0001a460


	//   ....[80]....
        /*0bb0*/ 	.word	0x0001a570


	//   ....[81]....
        /*0bb4*/ 	.word	0x0001a580


	//   ....[82]....
        /*0bb8*/ 	.word	0x0001a690


	//   ....[83]....
        /*0bbc*/ 	.word	0x0001a6a0


	//   ....[84]....
        /*0bc0*/ 	.word	0x0001a810


	//   ....[85]....
        /*0bc4*/ 	.word	0x0001aa40


	//   ....[86]....
        /*0bc8*/ 	.word	0x0001aa70


	//   ....[87]....
        /*0bcc*/ 	.word	0x0001aaa0


	//   ....[88]....
        /*0bd0*/ 	.word	0x0001aad0


	//   ....[89]....
        /*0bd4*/ 	.word	0x0001ab00


	//   ....[90]....
        /*0bd8*/ 	.word	0x0001ab30


	//   ....[91]....
        /*0bdc*/ 	.word	0x0001acd0


	//   ....[92]....
        /*0be0*/ 	.word	0x0001ad00


	//   ....[93]....
        /*0be4*/ 	.word	0x0001ad30


	//   ....[94]....
        /*0be8*/ 	.word	0x0001ad60


	//   ....[95]....
        /*0bec*/ 	.word	0x0001ad90


	//   ....[96]....
        /*0bf0*/ 	.word	0x0001adc0


	//   ....[97]....
        /*0bf4*/ 	.word	0x0001ae60


	//   ....[98]....
        /*0bf8*/ 	.word	0x0001ae90


	//   ....[99]....
        /*0bfc*/ 	.word	0x0001aea0


	//   ....[100]....
        /*0c00*/ 	.word	0x0001aed0


	//   ....[101]....
        /*0c04*/ 	.word	0x0001c570


	//   ....[102]....
        /*0c08*/ 	.word	0x0001dfe0


	//   ....[103]....
        /*0c0c*/ 	.word	0x0001eb70


	//   ....[104]....
        /*0c10*/ 	.word	0x0001eb80


	//   ....[105]....
        /*0c14*/ 	.word	0x0001ec30


	//   ....[106]....
        /*0c18*/ 	.word	0x0001ec40


	//   ....[107]....
        /*0c1c*/ 	.word	0x0001ecd0


	//   ....[108]....
        /*0c20*/ 	.word	0x0001ece0


	//   ....[109]....
        /*0c24*/ 	.word	0x0001ed70


	//   ....[110]....
        /*0c28*/ 	.word	0x0001ed80


	//   ....[111]....
        /*0c2c*/ 	.word	0x0001ee10


	//   ....[112]....
        /*0c30*/ 	.word	0x0001ee20


	//   ....[113]....
        /*0c34*/ 	.word	0x0001eeb0


	//   ....[114]....
        /*0c38*/ 	.word	0x0001eec0


	//   ....[115]....
        /*0c3c*/ 	.word	0x0001ef50


	//   ....[116]....
        /*0c40*/ 	.word	0x0001ef60


	//   ....[117]....
        /*0c44*/ 	.word	0x0001efb0


	//   ....[118]....
        /*0c48*/ 	.word	0x0001efe0


	//   ....[119]....
        /*0c4c*/ 	.word	0x000218e0


	//   ....[120]....
        /*0c50*/ 	.word	0x00021950


	//   ....[121]....
        /*0c54*/ 	.word	0x00021980


	//   ....[122]....
        /*0c58*/ 	.word	0x00021990


	//   ....[123]....
        /*0c5c*/ 	.word	0x000219c0


	//   ....[124]....
        /*0c60*/ 	.word	0x000219f0


	//   ....[125]....
        /*0c64*/ 	.word	0x00021a20


	//   ....[126]....
        /*0c68*/ 	.word	0x00021a50


	//   ....[127]....
        /*0c6c*/ 	.word	0x00021c20


	//   ....[128]....
        /*0c70*/ 	.word	0x00021c50


	//   ....[129]....
        /*0c74*/ 	.word	0x00021c80


	//   ....[130]....
        /*0c78*/ 	.word	0x00021cb0


	//   ....[131]....
        /*0c7c*/ 	.word	0x00021ce0


	//   ....[132]....
        /*0c80*/ 	.word	0x00021d10


	//   ....[133]....
        /*0c84*/ 	.word	0x00021de0


	//   ....[134]....
        /*0c88*/ 	.word	0x00021e00


	//   ....[135]....
        /*0c8c*/ 	.word	0x00021e10


	//   ....[136]....
        /*0c90*/ 	.word	0x00021e90


	//   ....[137]....
        /*0c94*/ 	.word	0x000229c0


	//   ....[138]....
        /*0c98*/ 	.word	0x00022e30


	//   ....[139]....
        /*0c9c*/ 	.word	0x00022ee0


	//   ....[140]....
        /*0ca0*/ 	.word	0x00022f70


	//   ....[141]....
        /*0ca4*/ 	.word	0x00022fc0


	//   ....[142]....
        /*0ca8*/ 	.word	0x00023010


	//   ....[143]....
        /*0cac*/ 	.word	0x000230a0


	//   ....[144]....
        /*0cb0*/ 	.word	0x00023130


	//   ....[145]....
        /*0cb4*/ 	.word	0x00023180


	//   ....[146]....
        /*0cb8*/ 	.word	0x000231d0


	//   ....[147]....
        /*0cbc*/ 	.word	0x00023260


	//   ....[148]....
        /*0cc0*/ 	.word	0x000232f0


	//   ....[149]....
        /*0cc4*/ 	.word	0x00023340


	//   ....[150]....
        /*0cc8*/ 	.word	0x00023390


	//   ....[151]....
        /*0ccc*/ 	.word	0x00023420


	//   ....[152]....
        /*0cd0*/ 	.word	0x000234b0


	//   ....[153]....
        /*0cd4*/ 	.word	0x00023500


	//   ....[154]....
        /*0cd8*/ 	.word	0x00023550


	//   ....[155]....
        /*0cdc*/ 	.word	0x00023650


	//   ....[156]....
        /*0ce0*/ 	.word	0x00023700


	//   ....[157]....
        /*0ce4*/ 	.word	0x00023780


	//   ....[158]....
        /*0ce8*/ 	.word	0x00023810


	//   ....[159]....
        /*0cec*/ 	.word	0x000239a0


	//   ....[160]....
        /*0cf0*/ 	.word	0x00023ab0


	//   ....[161]....
        /*0cf4*/ 	.word	0x00023b10


	//   ....[162]....
        /*0cf8*/ 	.word	0x00023b60


	//   ....[163]....
        /*0cfc*/ 	.word	0x00023bf0


	//   ....[164]....
        /*0d00*/ 	.word	0x00023c90


	//   ....[165]....
        /*0d04*/ 	.word	0x00023d10


	//   ....[166]....
        /*0d08*/ 	.word	0x00023d80


	//   ....[167]....
        /*0d0c*/ 	.word	0x00023ef0


	//   ....[168]....
        /*0d10*/ 	.word	0x00023fe0


	//   ....[169]....
        /*0d14*/ 	.word	0x00024030


	//   ....[170]....
        /*0d18*/ 	.word	0x00024080


	//   ....[171]....
        /*0d1c*/ 	.word	0x00024360


	//   ....[172]....
        /*0d20*/ 	.word	0x000243b0


	//   ....[173]....
        /*0d24*/ 	.word	0x00024440


	//   ....[174]....
        /*0d28*/ 	.word	0x000244d0


	//   ....[175]....
        /*0d2c*/ 	.word	0x00024560


	//   ....[176]....
        /*0d30*/ 	.word	0x000245f0


	//   ....[177]....
        /*0d34*/ 	.word	0x00024680


	//   ....[178]....
        /*0d38*/ 	.word	0x00024710


	//   ....[179]....
        /*0d3c*/ 	.word	0x00024790


	//   ....[180]....
        /*0d40*/ 	.word	0x000247e0


	//   ....[181]....
        /*0d44*/ 	.word	0x00024870


	//   ....[182]....
        /*0d48*/ 	.word	0x00024900


	//   ....[183]....
        /*0d4c*/ 	.word	0x00024980


	//   ....[184]....
        /*0d50*/ 	.word	0x000249d0


	//   ....[185]....
        /*0d54*/ 	.word	0x00024a60


	//   ....[186]....
        /*0d58*/ 	.word	0x00024af0


	//   ....[187]....
        /*0d5c*/ 	.word	0x00024b80


	//   ....[188]....
        /*0d60*/ 	.word	0x00024c10


	//   ....[189]....
        /*0d64*/ 	.word	0x00024ca0


	//   ....[190]....
        /*0d68*/ 	.word	0x00024d30


	//   ....[191]....
        /*0d6c*/ 	.word	0x00024df0


	//   ....[192]....
        /*0d70*/ 	.word	0x000250e0


	//   ....[193]....
        /*0d74*/ 	.word	0x000252c0


	//   ....[194]....
        /*0d78*/ 	.word	0x00025310


	//   ....[195]....
        /*0d7c*/ 	.word	0x00025370


	//   ....[196]....
        /*0d80*/ 	.word	0x00025470


	//   ....[197]....
        /*0d84*/ 	.word	0x000254d0


	//   ....[198]....
        /*0d88*/ 	.word	0x000255d0


	//   ....[199]....
        /*0d8c*/ 	.word	0x00025630


	//   ....[200]....
        /*0d90*/ 	.word	0x00025730


	//   ....[201]....
        /*0d94*/ 	.word	0x00025790


	//   ....[202]....
        /*0d98*/ 	.word	0x00025890


	//   ....[203]....
        /*0d9c*/ 	.word	0x000258f0


	//   ....[204]....
        /*0da0*/ 	.word	0x000259f0


	//   ....[205]....
        /*0da4*/ 	.word	0x00025a50


	//   ....[206]....
        /*0da8*/ 	.word	0x00025b50


	//   ....[207]....
        /*0dac*/ 	.word	0x00025bb0


	//   ....[208]....
        /*0db0*/ 	.word	0x00025c90


	//   ....[209]....
        /*0db4*/ 	.word	0x00025fc0


	//   ....[210]....
        /*0db8*/ 	.word	0x00026070


	//   ....[211]....
        /*0dbc*/ 	.word	0x000261f0


	//   ....[212]....
        /*0dc0*/ 	.word	0x00026280


	//   ....[213]....
        /*0dc4*/ 	.word	0x00026300


	//   ....[214]....
        /*0dc8*/ 	.word	0x00026380


	//   ....[215]....
        /*0dcc*/ 	.word	0x00026400


	//   ....[216]....
        /*0dd0*/ 	.word	0x00026490


	//   ....[217]....
        /*0dd4*/ 	.word	0x00026530


	//   ....[218]....
        /*0dd8*/ 	.word	0x00026600


	//   ....[219]....
        /*0ddc*/ 	.word	0x00026680


	//   ....[220]....
        /*0de0*/ 	.word	0x00026700


	//   ....[221]....
        /*0de4*/ 	.word	0x00026780


	//   ....[222]....
        /*0de8*/ 	.word	0x00026810


	//   ....[223]....
        /*0dec*/ 	.word	0x00026890


	//   ....[224]....
        /*0df0*/ 	.word	0x00026940


	//   ....[225]....
        /*0df4*/ 	.word	0x00026990


	//   ....[226]....
        /*0df8*/ 	.word	0x00026a50


	//   ....[227]....
        /*0dfc*/ 	.word	0x00026b80


	//----- nvinfo : EIATTR_REG_RECONFIG
	.align		4
.L_1103:
        /*0e00*/ 	.byte	0x01, 0x54
	.zero		2


	//----- nvinfo : EIATTR_SYSCALL_OFFSETS
	.align		4
        /*0e04*/ 	.byte	0x04, 0x46
        /*0e06*/ 	.short	(.L_1105 - .L_1104)


	//   ....[0]....
.L_1104:
        /*0e08*/ 	.word	0x00001ef0


	//   ....[1]....
        /*0e0c*/ 	.word	0x00002040


	//   ....[2]....
        /*0e10*/ 	.word	0x00009360


	//   ....[3]....
        /*0e14*/ 	.word	0x00009650


	//   ....[4]....
        /*0e18*/ 	.word	0x0001dc00


	//   ....[5]....
        /*0e1c*/ 	.word	0x0001dd50


	//   ....[6]....
        /*0e20*/ 	.word	0x0001de40


	//   ....[7]....
        /*0e24*/ 	.word	0x0001e740


	//----- nvinfo : EIATTR_MBARRIER_INSTR_OFFSETS
	.align		4
.L_1105:
        /*0e28*/ 	.byte	0x04, 0x39
        /*0e2a*/ 	.short	(.L_1107 - .L_1106)


	//   ....[0]....
.L_1106:
        /*0e2c*/ 	.word	0x000002d0
        /*0e30*/ 	.word	0x000000ff
        /*0e34*/ 	.word	0x00028800
        /*0e38*/ 	.short	0x0100
        /*0e3a*/ 	.byte	0x08
	.zero		1


	//   ....[1]....
        /*0e3c*/ 	.word	0x000002e0
        /*0e40*/ 	.word	0x000000ff
        /*0e44*/ 	.word	0x00028820
        /*0e48*/ 	.short	0x0100
        /*0e4a*/ 	.byte	0x08
	.zero		1


	//   ....[2]....
        /*0e4c*/ 	.word	0x000003d0
        /*0e50*/ 	.word	0x000000ff
        /*0e54*/ 	.word	0x00028830
        /*0e58*/ 	.short	0x0100
        /*0e5a*/ 	.byte	0x08
	.zero		1


	//   ....[3]....
        /*0e5c*/ 	.word	0x000003e0
        /*0e60*/ 	.word	0x000000ff
        /*0e64*/ 	.word	0x00028840
        /*0e68*/ 	.short	0x0100
        /*0e6a*/ 	.byte	0x08
	.zero		1


	//   ....[4]....
        /*0e6c*/ 	.word	0x000003f0
        /*0e70*/ 	.word	0x000000ff
        /*0e74*/ 	.word	0x00028838
        /*0e78*/ 	.short	0x0100
        /*0e7a*/ 	.byte	0x08
	.zero		1


	//   ....[5]....
        /*0e7c*/ 	.word	0x00000400
        /*0e80*/ 	.word	0x000000ff
        /*0e84*/ 	.word	0x00028848
        /*0e88*/ 	.short	0x0100
        /*0e8a*/ 	.byte	0x08
	.zero		1


	//   ....[6]....
        /*0e8c*/ 	.word	0x00000530
        /*0e90*/ 	.word	0x000000ff
        /*0e94*/ 	.word	0x00028850
        /*0e98*/ 	.short	0x0100
        /*0e9a*/ 	.byte	0x08
	.zero		1


	//   ....[7]....
        /*0e9c*/ 	.word	0x00000540
        /*0ea0*/ 	.word	0x000000ff
        /*0ea4*/ 	.word	0x00028860
        /*0ea8*/ 	.short	0x0100
        /*0eaa*/ 	.byte	0x08
	.zero		1


	//   ....[8]....
        /*0eac*/ 	.word	0x00000550
        /*0eb0*/ 	.word	0x000000ff
        /*0eb4*/ 	.word	0x00028858
        /*0eb8*/ 	.short	0x0100
        /*0eba*/ 	.byte	0x08
	.zero		1


	//   ....[9]....
        /*0ebc*/ 	.word	0x00000560
        /*0ec0*/ 	.word	0x000000ff
        /*0ec4*/ 	.word	0x00028868
        /*0ec8*/ 	.short	0x0100
        /*0eca*/ 	.byte	0x08
	.zero		1


	//   ....[10]....
        /*0ecc*/ 	.word	0x00000650
        /*0ed0*/ 	.word	0x000000ff
        /*0ed4*/ 	.word	0x00028870
        /*0ed8*/ 	.short	0x0100
        /*0eda*/ 	.byte	0x06
	.zero		1


	//   ....[11]....
        /*0edc*/ 	.word	0x00000660
        /*0ee0*/ 	.word	0x000000ff
        /*0ee4*/ 	.word	0x00028880
        /*0ee8*/ 	.short	0x0100
        /*0eea*/ 	.byte	0x06
	.zero		1


	//   ....[12]....
        /*0eec*/ 	.word	0x00000670
        /*0ef0*/ 	.word	0x000000ff
        /*0ef4*/ 	.word	0x00028878
        /*0ef8*/ 	.short	0x0100
        /*0efa*/ 	.byte	0x06
	.zero		1


	//   ....[13]....
        /*0efc*/ 	.word	0x00000680
        /*0f00*/ 	.word	0x000000ff
        /*0f04*/ 	.word	0x00028888
        /*0f08*/ 	.short	0x0100
        /*0f0a*/ 	.byte	0x06
	.zero		1


	//   ....[14]....
        /*0f0c*/ 	.word	0x000007b0
        /*0f10*/ 	.word	0x000000ff
        /*0f14*/ 	.word	0x00028890
        /*0f18*/ 	.short	0x0100
        /*0f1a*/ 	.byte	0x08
	.zero		1


	//   ....[15]....
        /*0f1c*/ 	.word	0x000007c0
        /*0f20*/ 	.word	0x000000ff
        /*0f24*/ 	.word	0x000288a0
        /*0f28*/ 	.short	0x0100
        /*0f2a*/ 	.byte	0x08
	.zero		1


	//   ....[16]....
        /*0f2c*/ 	.word	0x000007d0
        /*0f30*/ 	.word	0x000000ff
        /*0f34*/ 	.word	0x00028898
        /*0f38*/ 	.short	0x0100
        /*0f3a*/ 	.byte	0x08
	.zero		1


	//   ....[17]....
        /*0f3c*/ 	.word	0x000007e0
        /*0f40*/ 	.word	0x000000ff
        /*0f44*/ 	.word	0x000288a8
        /*0f48*/ 	.short	0x0100
        /*0f4a*/ 	.byte	0x08
	.zero		1


	//   ....[18]....
        /*0f4c*/ 	.word	0x00000910
        /*0f50*/ 	.word	0x000000ff
        /*0f54*/ 	.word	0x000288b0
        /*0f58*/ 	.short	0x0100
        /*0f5a*/ 	.byte	0x08
	.zero		1


	//   ....[19]....
        /*0f5c*/ 	.word	0x00000920
        /*0f60*/ 	.word	0x000000ff
        /*0f64*/ 	.word	0x000288c0
        /*0f68*/ 	.short	0x0100
        /*0f6a*/ 	.byte	0x08
	.zero		1


	//   ....[20]....
        /*0f6c*/ 	.word	0x00000930
        /*0f70*/ 	.word	0x000000ff
        /*0f74*/ 	.word	0x000288b8
        /*0f78*/ 	.short	0x0100
        /*0f7a*/ 	.byte	0x08
	.zero		1


	//   ....[21]....
        /*0f7c*/ 	.word	0x00000940
        /*0f80*/ 	.word	0x000000ff
        /*0f84*/ 	.word	0x000288c8
        /*0f88*/ 	.short	0x0100
        /*0f8a*/ 	.byte	0x08
	.zero		1


	//   ....[22]....
        /*0f8c*/ 	.word	0x000036d0
        /*0f90*/ 	.word	0x0000006e
        /*0f94*/ 	.word	0x00028890
        /*0f98*/ 	.short	0x010a
        /*0f9a*/ 	.byte	0x3f
	.zero		1


	//   ....[23]....
        /*0f9c*/ 	.word	0x00005cd0
        /*0fa0*/ 	.word	0x0000006e
        /*0fa4*/ 	.word	0x00028890
        /*0fa8*/ 	.short	0x010a
        /*0faa*/ 	.byte	0x3f
	.zero		1


	//   ....[24]....
        /*0fac*/ 	.word	0x00007e60
        /*0fb0*/ 	.word	0x0000006e
        /*0fb4*/ 	.word	0x00028890
        /*0fb8*/ 	.short	0x010a
        /*0fba*/ 	.byte	0x3f
	.zero		1


	//   ....[25]....
        /*0fbc*/ 	.word	0x000084b0
        /*0fc0*/ 	.word	0x00000030
        /*0fc4*/ 	.word	0x00000000
        /*0fc8*/ 	.short	0x0101
        /*0fca*/ 	.byte	0x3f
	.zero		1


	//   ....[26]....
        /*0fcc*/ 	.word	0x000084f0
        /*0fd0*/ 	.word	0x0000006e
        /*0fd4*/ 	.word	0x000288b0
        /*0fd8*/ 	.short	0x010a
        /*0fda*/ 	.byte	0x3f
	.zero		1


	//   ....[27]....
        /*0fdc*/ 	.word	0x00008b40
        /*0fe0*/ 	.word	0x0000006e
        /*0fe4*/ 	.word	0x00000000
        /*0fe8*/ 	.short	0x0101
        /*0fea*/ 	.byte	0x3f
	.zero		1


	//   ....[28]....
        /*0fec*/ 	.word	0x000093e0
        /*0ff0*/ 	.word	0x00000002
        /*0ff4*/ 	.word	0x00028800
        /*0ff8*/ 	.short	0x010a
        /*0ffa*/ 	.byte	0x3f
	.zero		1


	//   ....[29]....
        /*0ffc*/ 	.word	0x00009430
        /*1000*/ 	.word	0x00000002
        /*1004*/ 	.word	0x00028800
        /*1008*/ 	.short	0x010a
        /*100a*/ 	.byte	0x3f
	.zero		1


	//   ....[30]....
        /*100c*/ 	.word	0x0000a4b0
        /*1010*/ 	.word	0x00000002
        /*1014*/ 	.word	0x00028800
        /*1018*/ 	.short	0x010a
        /*101a*/ 	.byte	0x3f
	.zero		1


	//   ....[31]....
        /*101c*/ 	.word	0x0000c890
        /*1020*/ 	.word	0x00000002
        /*1024*/ 	.word	0x00028800
        /*1028*/ 	.short	0x010a
        /*102a*/ 	.byte	0x3f
	.zero		1


	//   ....[32]....
        /*102c*/ 	.word	0x0000e370
        /*1030*/ 	.word	0x00000000
        /*1034*/ 	.word	0x00028830
        /*1038*/ 	.short	0x010a
        /*103a*/ 	.byte	0x3f
	.zero		1


	//   ....[33]....
        /*103c*/ 	.word	0x0000e3e0
        /*1040*/ 	.word	0x00000000
        /*1044*/ 	.word	0x00028830
        /*1048*/ 	.short	0x010a
        /*104a*/ 	.byte	0x3f
	.zero		1


	//   ....[34]....
        /*104c*/ 	.word	0x0000f2a0
        /*1050*/ 	.word	0x00000000
        /*1054*/ 	.word	0x00000000
        /*1058*/ 	.short	0x0101
        /*105a*/ 	.byte	0x3f
	.zero		1


	//   ....[35]....
        /*105c*/ 	.word	0x00011100
        /*1060*/ 	.word	0x00000007
        /*1064*/ 	.word	0x00028830
        /*1068*/ 	.short	0x010a
        /*106a*/ 	.byte	0x3f
	.zero		1


	//   ....[36]....
        /*106c*/ 	.word	0x00011150
        /*1070*/ 	.word	0x00000007
        /*1074*/ 	.word	0x00028830
        /*1078*/ 	.short	0x010a
        /*107a*/ 	.byte	0x3f
	.zero		1


	//   ....[37]....
        /*107c*/ 	.word	0x00011560
        /*1080*/ 	.word	0x00000007
        /*1084*/ 	.word	0x00028850
        /*1088*/ 	.short	0x010a
        /*108a*/ 	.byte	0x3f
	.zero		1


	//   ....[38]....
        /*108c*/ 	.word	0x000115a0
        /*1090*/ 	.word	0x00000007
        /*1094*/ 	.word	0x00028850
        /*1098*/ 	.short	0x010a
        /*109a*/ 	.byte	0x3f
	.zero		1


	//   ....[39]....
        /*109c*/ 	.word	0x00013800
        /*10a0*/ 	.word	0x0000002e
        /*10a4*/ 	.word	0x00000000
        /*10a8*/ 	.short	0x0101
        /*10aa*/ 	.byte	0x3f
	.zero		1


	//   ....[40]....
        /*10ac*/ 	.word	0x000139e0
        /*10b0*/ 	.word	0x00000003
        /*10b4*/ 	.word	0x00000000
        /*10b8*/ 	.short	0x0101
        /*10ba*/ 	.byte	0x3f
	.zero		1


	//   ....[41]....
        /*10bc*/ 	.word	0x00014420
        /*10c0*/ 	.word	0x00000007
        /*10c4*/ 	.word	0x00028830
        /*10c8*/ 	.short	0x010a
        /*10ca*/ 	.byte	0x3f
	.zero		1


	//   ....[42]....
        /*10cc*/ 	.word	0x00014470
        /*10d0*/ 	.word	0x00000007
        /*10d4*/ 	.word	0x00028830
        /*10d8*/ 	.short	0x010a
        /*10da*/ 	.byte	0x3f
	.zero		1


	//   ....[43]....
        /*10dc*/ 	.word	0x00014880
        /*10e0*/ 	.word	0x00000007
        /*10e4*/ 	.word	0x00028850
        /*10e8*/ 	.short	0x010a
        /*10ea*/ 	.byte	0x3f
	.zero		1


	//   ....[44]....
        /*10ec*/ 	.word	0x000148c0
        /*10f0*/ 	.word	0x00000007
        /*10f4*/ 	.word	0x00028850
        /*10f8*/ 	.short	0x010a
        /*10fa*/ 	.byte	0x3f
	.zero		1


	//   ....[45]....
        /*10fc*/ 	.word	0x000162f0
        /*1100*/ 	.word	0x00000024
        /*1104*/ 	.word	0x00000000
        /*1108*/ 	.short	0x0101
        /*110a*/ 	.byte	0x3f
	.zero		1


	//   ....[46]....
        /*110c*/ 	.word	0x00016380
        /*1110*/ 	.word	0x00000005
        /*1114*/ 	.word	0x00000000
        /*1118*/ 	.short	0x0101
        /*111a*/ 	.byte	0x3f
	.zero		1


	//   ....[47]....
        /*111c*/ 	.word	0x00016d50
        /*1120*/ 	.word	0x0000000b
        /*1124*/ 	.word	0x00028850
        /*1128*/ 	.short	0x010a
        /*112a*/ 	.byte	0x3f
	.zero		1


	//   ....[48]....
        /*112c*/ 	.word	0x00016dd0
        /*1130*/ 	.word	0x0000000b
        /*1134*/ 	.word	0x00028850
        /*1138*/ 	.short	0x010a
        /*113a*/ 	.byte	0x3f
	.zero		1


	//   ....[49]....
        /*113c*/ 	.word	0x00017380
        /*1140*/ 	.word	0x0000000a
        /*1144*/ 	.word	0x00000000
        /*1148*/ 	.short	0x0101
        /*114a*/ 	.byte	0x3f
	.zero		1


	//   ....[50]....
        /*114c*/ 	.word	0x000188a0
        /*1150*/ 	.word	0x00000000
        /*1154*/ 	.word	0x00000000
        /*1158*/ 	.short	0x0101
        /*115a*/ 	.byte	0x3f
	.zero		1


	//   ....[51]....
        /*115c*/ 	.word	0x00018fb0
        /*1160*/ 	.word	0x0000000a
        /*1164*/ 	.word	0x00000000
        /*1168*/ 	.short	0x0101
        /*116a*/ 	.byte	0x3f
	.zero		1


	//   ....[52]....
        /*116c*/ 	.word	0x0001c650
        /*1170*/ 	.word	0x00000012
        /*1174*/ 	.word	0x00028820
        /*1178*/ 	.short	0x010a
        /*117a*/ 	.byte	0x3f
	.zero		1


	//   ....[53]....
        /*117c*/ 	.word	0x0001c720
        /*1180*/ 	.word	0x00000005
        /*1184*/ 	.word	0x000288a0
        /*1188*/ 	.short	0x010a
        /*118a*/ 	.byte	0x3f
	.zero		1


	//   ....[54]....
        /*118c*/ 	.word	0x0001ca60
        /*1190*/ 	.word	0x00000005
        /*1194*/ 	.word	0x000288c0
        /*1198*/ 	.short	0x010a
        /*119a*/ 	.byte	0x3f
	.zero		1


	//   ....[55]....
        /*119c*/ 	.word	0x0001cf00
        /*11a0*/ 	.word	0x00000006
        /*11a4*/ 	.word	0x000288a0
        /*11a8*/ 	.short	0x010a
        /*11aa*/ 	.byte	0x3f
	.zero		1


	//   ....[56]....
        /*11ac*/ 	.word	0x0001d220
        /*11b0*/ 	.word	0x00000006
        /*11b4*/ 	.word	0x000288c0
        /*11b8*/ 	.short	0x010a
        /*11ba*/ 	.byte	0x3f
	.zero		1


	//   ....[57]....
        /*11bc*/ 	.word	0x0001e250
        /*11c0*/ 	.word	0x00000000
        /*11c4*/ 	.word	0x00028840
        /*11c8*/ 	.short	0x010a
        /*11ca*/ 	.byte	0x3f
	.zero		1


	//   ....[58]....
        /*11cc*/ 	.word	0x0001f0b0
        /*11d0*/ 	.word	0x00000012
        /*11d4*/ 	.word	0x00028800
        /*11d8*/ 	.short	0x0107
        /*11da*/ 	.byte	0x3f
	.zero		1


	//   ....[59]....
        /*11dc*/ 	.word	0x0001f1b0
        /*11e0*/ 	.word	0x00000012
        /*11e4*/ 	.word	0x00028800
        /*11e8*/ 	.short	0x0101
        /*11ea*/ 	.byte	0x3f
	.zero		1


	//   ....[60]....
        /*11ec*/ 	.word	0x0001f1d0
        /*11f0*/ 	.word	0x00000012
        /*11f4*/ 	.word	0x00028820
        /*11f8*/ 	.short	0x010a
        /*11fa*/ 	.byte	0x3f
	.zero		1


	//   ....[61]....
        /*11fc*/ 	.word	0x0001f590
        /*1200*/ 	.word	0x00000003
        /*1204*/ 	.word	0x00028840
        /*1208*/ 	.short	0x010a
        /*120a*/ 	.byte	0x3f
	.zero		1


	//   ....[62]....
        /*120c*/ 	.word	0x0001f920
        /*1210*/ 	.word	0x00000002
        /*1214*/ 	.word	0x00028860
        /*1218*/ 	.short	0x010a
        /*121a*/ 	.byte	0x3f
	.zero		1


	//   ....[63]....
        /*121c*/ 	.word	0x0001ffd0
        /*1220*/ 	.word	0x00000003
        /*1224*/ 	.word	0x00028840
        /*1228*/ 	.short	0x010a
        /*122a*/ 	.byte	0x3f
	.zero		1


	//   ....[64]....
        /*122c*/ 	.word	0x00020360
        /*1230*/ 	.word	0x00000002
        /*1234*/ 	.word	0x00028860
        /*1238*/ 	.short	0x010a
        /*123a*/ 	.byte	0x3f
	.zero		1


	//   ....[65]....
        /*123c*/ 	.word	0x00020970
        /*1240*/ 	.word	0x00000002
        /*1244*/ 	.word	0x00028840
        /*1248*/ 	.short	0x010a
        /*124a*/ 	.byte	0x3f
	.zero		1


	//   ....[66]....
        /*124c*/ 	.word	0x00020cf0
        /*1250*/ 	.word	0x00000002
        /*1254*/ 	.word	0x00028860
        /*1258*/ 	.short	0x010a
        /*125a*/ 	.byte	0x3f
	.zero		1


	//   ....[67]....
        /*125c*/ 	.word	0x000212a0
        /*1260*/ 	.word	0x00000000
        /*1264*/ 	.word	0x00028860
        /*1268*/ 	.short	0x010a
        /*126a*/ 	.byte	0x3f
	.zero		1


	//   ....[68]....
        /*126c*/ 	.word	0x00022940
        /*1270*/ 	.word	0x00000000
        /*1274*/ 	.word	0x00028820
        /*1278*/ 	.short	0x010a
        /*127a*/ 	.byte	0x3f
	.zero		1


	//   ....[69]....
        /*127c*/ 	.word	0x00022b20
        /*1280*/ 	.word	0x00000006
        /*1284*/ 	.word	0x00000000
        /*1288*/ 	.short	0x010a
        /*128a*/ 	.byte	0x3f
	.zero		1


	//   ....[70]....
        /*128c*/ 	.word	0x00022b50
        /*1290*/ 	.word	0x00000007
        /*1294*/ 	.word	0x00000000
        /*1298*/ 	.short	0x010a
        /*129a*/ 	.byte	0x3f
	.zero		1


	//   ....[71]....
        /*129c*/ 	.word	0x00022bb0
        /*12a0*/ 	.word	0x00000004
        /*12a4*/ 	.word	0x00000000
        /*12a8*/ 	.short	0x010a
        /*12aa*/ 	.byte	0x3f
	.zero		1


	//   ....[72]....
        /*12ac*/ 	.word	0x00022be0
        /*12b0*/ 	.word	0x00000003
        /*12b4*/ 	.word	0x00000000
        /*12b8*/ 	.short	0x010a
        /*12ba*/ 	.byte	0x3f
	.zero		1


	//   ....[73]....
        /*12bc*/ 	.word	0x00022c40
        /*12c0*/ 	.word	0x0000006e
        /*12c4*/ 	.word	0x00028890
        /*12c8*/ 	.short	0x010a
        /*12ca*/ 	.byte	0x3f
	.zero		1


	//   ....[74]....
        /*12cc*/ 	.word	0x00022c90
        /*12d0*/ 	.word	0x0000006e
        /*12d4*/ 	.word	0x00028890
        /*12d8*/ 	.short	0x010a
        /*12da*/ 	.byte	0x3f
	.zero		1


	//   ....[75]....
        /*12dc*/ 	.word	0x00022ce0
        /*12e0*/ 	.word	0x0000006e
        /*12e4*/ 	.word	0x00028890
        /*12e8*/ 	.short	0x010a
        /*12ea*/ 	.byte	0x3f
	.zero		1


	//   ....[76]....
        /*12ec*/ 	.word	0x00022d30
        /*12f0*/ 	.word	0x0000006e
        /*12f4*/ 	.word	0x000288b0
        /*12f8*/ 	.short	0x010a
        /*12fa*/ 	.byte	0x3f
	.zero		1


	//   ....[77]....
        /*12fc*/ 	.word	0x00023590
        /*1300*/ 	.word	0x00000002
        /*1304*/ 	.word	0x00028800
        /*1308*/ 	.short	0x010a
        /*130a*/ 	.byte	0x3f
	.zero		1


	//   ....[78]....
        /*130c*/ 	.word	0x000240e0
        /*1310*/ 	.word	0x00000002
        /*1314*/ 	.word	0x00028800
        /*1318*/ 	.short	0x010a
        /*131a*/ 	.byte	0x3f
	.zero		1


	//   ....[79]....
        /*131c*/ 	.word	0x00024130
        /*1320*/ 	.word	0x00000000
        /*1324*/ 	.word	0x00028830
        /*1328*/ 	.short	0x010a
        /*132a*/ 	.byte	0x3f
	.zero		1


	//   ....[80]....
        /*132c*/ 	.word	0x00024180
        /*1330*/ 	.word	0x00000007
        /*1334*/ 	.word	0x00028830
        /*1338*/ 	.short	0x010a
        /*133a*/ 	.byte	0x3f
	.zero		1


	//   ....[81]....
        /*133c*/ 	.word	0x000241d0
        /*1340*/ 	.word	0x00000007
        /*1344*/ 	.word	0x00028850
        /*1348*/ 	.short	0x010a
        /*134a*/ 	.byte	0x3f
	.zero		1


	//   ....[82]....
        /*134c*/ 	.word	0x00024220
        /*1350*/ 	.word	0x00000007
        /*1354*/ 	.word	0x00028830
        /*1358*/ 	.short	0x010a
        /*135a*/ 	.byte	0x3f
	.zero		1


	//   ....[83]....
        /*135c*/ 	.word	0x00024270
        /*1360*/ 	.word	0x00000007
        /*1364*/ 	.word	0x00028850
        /*1368*/ 	.short	0x010a
        /*136a*/ 	.byte	0x3f
	.zero		1


	//   ....[84]....
        /*136c*/ 	.word	0x000242c0
        /*1370*/ 	.word	0x0000000b
        /*1374*/ 	.word	0x00028850
        /*1378*/ 	.short	0x010a
        /*137a*/ 	.byte	0x3f
	.zero		1


	//   ....[85]....
        /*137c*/ 	.word	0x00024ec0
        /*1380*/ 	.word	0x00000012
        /*1384*/ 	.word	0x00028820
        /*1388*/ 	.short	0x010a
        /*138a*/ 	.byte	0x3f
	.zero		1


	//   ....[86]....
        /*138c*/ 	.word	0x00024f10
        /*1390*/ 	.word	0x00000005
        /*1394*/ 	.word	0x000288a0
        /*1398*/ 	.short	0x010a
        /*139a*/ 	.byte	0x3f
	.zero		1


	//   ....[87]....
        /*139c*/ 	.word	0x00024f60
        /*13a0*/ 	.word	0x00000005
        /*13a4*/ 	.word	0x000288c0
        /*13a8*/ 	.short	0x010a
        /*13aa*/ 	.byte	0x3f
	.zero		1


	//   ....[88]....
        /*13ac*/ 	.word	0x00024fb0
        /*13b0*/ 	.word	0x00000006
        /*13b4*/ 	.word	0x000288a0
        /*13b8*/ 	.short	0x010a
        /*13ba*/ 	.byte	0x3f
	.zero		1


	//   ....[89]....
        /*13bc*/ 	.word	0x00025000
        /*13c0*/ 	.word	0x00000006
        /*13c4*/ 	.word	0x000288c0
        /*13c8*/ 	.short	0x010a
        /*13ca*/ 	.byte	0x3f
	.zero		1


	//   ....[90]....
        /*13cc*/ 	.word	0x000251a0
        /*13d0*/ 	.word	0x00000000
        /*13d4*/ 	.word	0x00028840
        /*13d8*/ 	.short	0x010a
        /*13da*/ 	.byte	0x3f
	.zero		1


	//   ....[91]....
        /*13dc*/ 	.word	0x00025cd0
        /*13e0*/ 	.word	0x00000012
        /*13e4*/ 	.word	0x00028820
        /*13e8*/ 	.short	0x010a
        /*13ea*/ 	.byte	0x3f
	.zero		1


	//   ....[92]....
        /*13ec*/ 	.word	0x00025d20
        /*13f0*/ 	.word	0x00000003
        /*13f4*/ 	.word	0x00028840
        /*13f8*/ 	.short	0x010a
        /*13fa*/ 	.byte	0x3f
	.zero		1


	//   ....[93]....
        /*13fc*/ 	.word	0x00025d70
        /*1400*/ 	.word	0x00000002
        /*1404*/ 	.word	0x00028860
        /*1408*/ 	.short	0x010a
        /*140a*/ 	.byte	0x3f
	.zero		1


	//   ....[94]....
        /*140c*/ 	.word	0x00025dc0
        /*1410*/ 	.word	0x00000003
        /*1414*/ 	.word	0x00028840
        /*1418*/ 	.short	0x010a
        /*141a*/ 	.byte	0x3f
	.zero		1


	//   ....[95]....
        /*141c*/ 	.word	0x00025e10
        /*1420*/ 	.word	0x00000002
        /*1424*/ 	.word	0x00028860
        /*1428*/ 	.short	0x010a
        /*142a*/ 	.byte	0x3f
	.zero		1


	//   ....[96]....
        /*142c*/ 	.word	0x00025e60
        /*1430*/ 	.word	0x00000002
        /*1434*/ 	.word	0x00028840
        /*1438*/ 	.short	0x010a
        /*143a*/ 	.byte	0x3f
	.zero		1


	//   ....[97]....
        /*143c*/ 	.word	0x00025eb0
        /*1440*/ 	.word	0x00000002
        /*1444*/ 	.word	0x00028860
        /*1448*/ 	.short	0x010a
        /*144a*/ 	.byte	0x3f
	.zero		1


	//   ....[98]....
        /*144c*/ 	.word	0x00025f00
        /*1450*/ 	.word	0x00000000
        /*1454*/ 	.word	0x00028860
        /*1458*/ 	.short	0x010a
        /*145a*/ 	.byte	0x3f
	.zero		1


	//   ....[99]....
        /*145c*/ 	.word	0x00026aa0
        /*1460*/ 	.word	0x00000000
        /*1464*/ 	.word	0x00028820
        /*1468*/ 	.short	0x010a
        /*146a*/ 	.byte	0x3f
	.zero		1


	//   ....[100]....
        /*146c*/ 	.word	0x00026c40
        /*1470*/ 	.word	0x00000006
        /*1474*/ 	.word	0x00000000
        /*1478*/ 	.short	0x010a
        /*147a*/ 	.byte	0x3f
	.zero		1


	//   ....[101]....
        /*147c*/ 	.word	0x00026c90
        /*1480*/ 	.word	0x00000007
        /*1484*/ 	.word	0x00000000
        /*1488*/ 	.short	0x010a
        /*148a*/ 	.byte	0x3f
	.zero		1


	//   ....[102]....
        /*148c*/ 	.word	0x00026ce0
        /*1490*/ 	.word	0x00000004
        /*1494*/ 	.word	0x00000000
        /*1498*/ 	.short	0x010a
        /*149a*/ 	.byte	0x3f
	.zero		1


	//----- nvinfo : EIATTR_NUM_MBARRIERS
	.align		4
.L_1107:
        /*149c*/ 	.byte	0x03, 0x38
        /*149e*/ 	.short	0x0016


	//----- nvinfo : EIATTR_EXIT_INSTR_OFFSETS
	.align		4
        /*14a0*/ 	.byte	0x04, 0x1c
        /*14a2*/ 	.short	(.L_1109 - .L_1108)


	//   ....[0]....
.L_1108:
        /*14a4*/ 	.word	0x00022c30


	//----- nvinfo : EIATTR_MAX_THREADS
	.align		4
.L_1109:
        /*14a8*/ 	.byte	0x04, 0x05
        /*14aa*/ 	.short	(.L_1111 - .L_1110)
.L_1110:
        /*14ac*/ 	.word	0x00000180
        /*14b0*/ 	.word	0x00000001
        /*14b4*/ 	.word	0x00000001


	//----- nvinfo : EIATTR_CRS_STACK_SIZE
	.align		4
.L_1111:
        /*14b8*/ 	.byte	0x04, 0x1e
        /*14ba*/ 	.short	(.L_1113 - .L_1112)
.L_1112:
        /*14bc*/ 	.word	0x00000000


	//----- nvinfo : EIATTR_CBANK_PARAM_SIZE
	.align		4
.L_1113:
        /*14c0*/ 	.byte	0x03, 0x19
        /*14c2*/ 	.short	0x0af0


	//----- nvinfo : EIATTR_PARAM_CBANK
	.align		4
        /*14c4*/ 	.byte	0x04, 0x0a
        /*14c6*/ 	.short	(.L_1115 - .L_1114)
	.align		4
.L_1114:
        /*14c8*/ 	.word	index@(.nv.constant0._ZN7cutlass13device_kernelIN5flash11enable_sm90INS1_16FlashAttnFwdSm90INS1_25CollectiveMainloopFwdSm90ILi2EN4cute5tupleIJNS5_1CILi1EEES8_S8_EEENS6_IJNS7_ILi128EEESA_SA_EEELi128ENS_6half_tEfNS_4arch4Sm90ELb1ELb0ELb1ELb1ELb0ELb1ELb0ELb1ELb1ELb1ELb1ELb0EEENS1_21CollectiveEpilogueFwdISB_S9_SC_SE_Li256ELb1ELb1ELb1ELb0EEENS1_36VarlenDynamicPersistentTileSchedulerILi128ELi128ELi256ELi128ELb1ELb1ELb1ELb1ELb1ELb1EEEEEEEEEvNT_6ParamsE)
        /*14cc*/ 	.short	0x0210
        /*14ce*/ 	.short	0x0af0


	//----- nvinfo : EIATTR_SW_WAR
	.align		4
.L_1115:
        /*14d0*/ 	.byte	0x04, 0x36
        /*14d2*/ 	.short	(.L_1117 - .L_1116)
.L_1116:
        /*14d4*/ 	.word	0x00000008
.L_1117:


//--------------------- .nv.info._ZN7cutlass13device_kernelIN5flash11enable_sm90INS1_16FlashAttnFwdSm90INS1_25CollectiveMainloopFwdSm90ILi2EN4cute5tupleIJNS5_1CILi1EEES8_S8_EEENS6_IJNS7_ILi192EEENS7_ILi144EEENS7_ILi96EEEEEELi96ENS_6half_tEfNS_4arch4Sm90ELb0ELb0ELb1ELb0ELb0ELb0ELb0ELb0ELb1ELb1ELb1ELb0EEENS1_21CollectiveEpilogueFwdINS6_IJSA_SC_SB_EEES9_SE_SG_Li384ELb0ELb1ELb1ELb0EEENS1_19SingleTileSchedulerILb0ELb1ELb1ELi192EEEEEEEEEvNT_6ParamsE --------------------------
	.section	.nv.info._ZN7cutlass13device_kernelIN5flash11enable_sm90INS1_16FlashAttnFwdSm90INS1_25CollectiveMainloopFwdSm90ILi2EN4cute5tupleIJNS5_1CILi1EEES8_S8_EEENS6_IJNS7_ILi192EEENS7_ILi144EEENS7_ILi96EEEEEELi96ENS_6half_tEfNS_4arch4Sm90ELb0ELb0ELb1ELb0ELb0ELb0ELb0ELb0ELb1ELb1ELb1ELb0EEENS1_21CollectiveEpilogueFwdINS6_IJSA_SC_SB_EEES9_SE_SG_Li384ELb0ELb1ELb1ELb0EEENS1_19SingleTileSchedulerILb0ELb1ELb1ELi192EEEEEEEEEvNT_6ParamsE,"",@"SHT_CUDA_INFO"
	.sectionflags	@""
	.align	4


	//----- nvinfo : EIATTR_CUDA_API_VERSION
	.align		4
        /*0000*/ 	.byte	0x04, 0x37
        /*0002*/ 	.short	(.L_1119 - .L_1118)
.L_1118:
        /*0004*/ 	.word	0x00000082


	//----- nvinfo : EIATTR_KPARAM_INFO
	.align		4
.L_1119:
        /*0008*/ 	.byte	0x04, 0x17
        /*000a*/ 	.short	(.L_1121 - .L_1120)
.L_1120:
        /*000c*/ 	.word	0x00000000
        /*0010*/ 	.short	0x0000
        /*0012*/ 	.short	0x0070
        /*0014*/ 	.byte	0x00, 0xf0, 0x01, 0x28


	//----- nvinfo : EIATTR_SPARSE_MMA_MASK
	.align		4
.L_1121:
        /*0018*/ 	.byte	0x03, 0x50
        /*001a*/ 	.short	0x0000


	//----- nvinfo : EIATTR_MAXREG_COUNT
	.align		4
        /*001c*/ 	.byte	0x03, 0x1b
        /*001e*/ 	.short	0x0080


	//----- nvinfo : EIATTR_NUM_BARRIERS
	.align		4
        /*0020*/ 	.byte	0x02, 0x4c
        /*0022*/ 	.byte	0x10
	.zero		1


	//----- nvinfo : EIATTR_EXTERNS
	.align		4
        /*0024*/ 	.byte	0x04, 0x0f
        /*0026*/ 	.short	(.L_1123 - .L_1122)


	//   ....[0]....
	.align		4
.L_1122:
        /*0028*/ 	.word	index@(__assertfail)


	//----- nvinfo : EIATTR_MERCURY_ISA_VERSION
	.align		4
.L_1123:
        /*002c*/ 	.byte	0x03, 0x5f
        /*002e*/ 	.short	0x0101


	//----- nvinfo : EIATTR_INT_WARP_WIDE_INSTR_OFFSETS
	.align		4
        /*0030*/ 	.byte	0x04, 0x31
        /*0032*/ 	.short	(.L_1125 - .L_1124)


	//   ....[0]....
.L_1124:
        /*0034*/ 	.word	0x00000110


	//   ....[1]....
        /*0038*/ 	.word	0x000001b0


	//   ....[2]....
        /*003c*/ 	.word	0x00000220


	//----- nvinfo : EIATTR_COOP_GROUP_MASK_REGIDS
	.align		4
.L_1125:
        /*0040*/ 	.byte	0x04, 0x29
        /*0042*/ 	.short	(.L_1127 - .L_1126)


	//   ....[0]....
.L_1126:
        /*0044*/ 	.word	0xffffffff


	//   ....[1]....
        /*0048*/ 	.word	0xffffffff


	//   ....[2]....
        /*004c*/ 	.word	0xffffffff


	//   ....[3]....
        /*0050*/ 	.word	0xffffffff


	//   ....[4]....
        /*0054*/ 	.word	0xffffffff


	//   ....[5]....
        /*0058*/ 	.word	0xffffffff


	//   ....[6]....
        /*005c*/ 	.word	0xffffffff


	//   ....[7]....
        /*0060*/ 	.word	0xffffffff


	//   ....[8]....
        /*0064*/ 	.word	0xffffffff


	//   ....[9]....
        /*0068*/ 	.word	0xffffffff


	//   ....[10]....
        /*006c*/ 	.word	0xffffffff


	//   ....[11]....
        /*0070*/ 	.word	0xffffffff


	//   ....[12]....
        /*0074*/ 	.word	0xffffffff


	//   ....[13]....
        /*0078*/ 	.word	0xffffffff


	//   ....[14]....
        /*007c*/ 	.word	0xffffffff


	//   ....[15]....
        /*0080*/ 	.word	0xffffffff


	//   ....[16]....
        /*0084*/ 	.word	0xffffffff


	//   ....[17]....
        /*0088*/ 	.word	0xffffffff


	//   ....[18]....
        /*008c*/ 	.word	0xffffffff


	//   ....[19]....
        /*0090*/ 	.word	0xffffffff


	//   ....[20]....
        /*0094*/ 	.word	0xffffffff


	//   ....[21]....
        /*0098*/ 	.word	0xffffffff


	//   ....[22]....
        /*009c*/ 	.word	0xffffffff


	//   ....[23]....
        /*00a0*/ 	.word	0xffffffff


	//   ....[24]....
        /*00a4*/ 	.word	0xffffffff


	//   ....[25]....
        /*00a8*/ 	.word	0xffffffff


	//   ....[26]....
        /*00ac*/ 	.word	0xffffffff


	//   ....[27]....
        /*00b0*/ 	.word	0xffffffff


	//   ....[28]....
        /*00b4*/ 	.word	0xffffffff


	//   ....[29]....
        /*00b8*/ 	.word	0xffffffff


	//   ....[30]....
        /*00bc*/ 	.word	0xffffffff


	//   ....[31]....
        /*00c0*/ 	.word	0xffffffff


	//   ....[32]....
        /*00c4*/ 	.word	0xffffffff


	//   ....[33]....
        /*00c8*/ 	.word	0xffffffff


	//   ....[34]....
        /*00cc*/ 	.word	0xffffffff


	//   ....[35]....
        /*00d0*/ 	.word	0xffffffff


	//   ....[36]....
        /*00d4*/ 	.word	0xffffffff


	//   ....[37]....
        /*00d8*/ 	.word	0xffffffff


	//   ....[38]....
        /*00dc*/ 	.word	0xffffffff


	//   ....[39]....
        /*00e0*/ 	.word	0xffffffff


	//   ....[40]....
        /*00e4*/ 	.word	0xffffffff


	//   ....[41]....
        /*00e8*/ 	.word	0xffffffff


	//   ....[42]....
        /*00ec*/ 	.word	0xffffffff


	//   ....[43]....
        /*00f0*/ 	.word	0xffffffff


	//   ....[44]....
        /*00f4*/ 	.word	0xffffffff


	//   ....[45]....
        /*00f8*/ 	.word	0x0500000f


	//   ....[46]....
        /*00fc*/ 	.word	0x0500000f


	//   ....[47]....
        /*0100*/ 	.word	0x0500000f


	//   ....[48]....
        /*0104*/ 	.word	0x0500000f


	//   ....[49]....
        /*0108*/ 	.word	0x0500000f


	//   ....[50]....
        /*010c*/ 	.word	0x0500000f


	//   ....[51]....
        /*0110*/ 	.word	0x0500000f


	//   ....[52]....
        /*0114*/ 	.word	0x0500000f


	//   ....[53]....
        /*0118*/ 	.word	0x0500000f


	//   ....[54]....
        /*011c*/ 	.word	0x0500000f


	//   ....[55]....
        /*0120*/ 	.word	0x0500000f


	//   ....[56]....
        /*0124*/ 	.word	0x0500000f


	//   ....[57]....
        /*0128*/ 	.word	0x0500000f


	//   ....[58]....
        /*012c*/ 	.word	0x0500000f


	//----- nvinfo : EIATTR_COOP_GROUP_INSTR_OFFSETS
	.align		4
.L_1127:
        /*0130*/ 	.byte	0x04, 0x28
        /*0132*/ 	.short	(.L_1129 - .L_1128)


	//   ....[0]....
.L_1128:
        /*0134*/ 	.word	0x00000050


	//   ....[1]....
        /*0138*/ 	.word	0x00000120


	//   ....[2]....
        /*013c*/ 	.word	0x000001d0


	//   ....[3]....
        /*0140*/ 	.word	0x00000390


	//   ....[4]....
        /*0144*/ 	.word	0x000004f0


	//   ....[5]....
        /*0148*/ 	.word	0x00000610


	//   ....[6]....
        /*014c*/ 	.word	0x00000770


	//   ....[7]....
        /*0150*/ 	.word	0x00000fe0


	//   ....[8]....
        /*0154*/ 	.word	0x00003c80


	//   ....[9]....
        /*0158*/ 	.word	0x00003cc0


	//   ....[10]....
        /*015c*/ 	.word	0x00004290


	//   ....[11]....
        /*0160*/ 	.word	0x00004300


	//   ....[12]....
        /*0164*/ 	.word	0x00005520


	//   ....[13]....
        /*0168*/ 	.word	0x00007a10


	//   ....[14]....
        /*016c*/ 	.word	0x00007ac0


	//   ....[15]....
        /*0170*/ 	.word	0x000082a0


	//   ....[16]....
        /*0174*/ 	.word	0x00008310


	//   ....[17]....
        /*0178*/ 	.word	0x000096e0


	//   ....[18]....
        /*017c*/ 	.word	0x00009800


	//   ....[19]....
        /*0180*/ 	.word	0x00009840


	//   ....[20]....
        /*0184*/ 	.word	0x00009950


	//   ....[21]....
        /*0188*/ 	.word	0x00009960


	//   ....[22]....
        /*018c*/ 	.word	0x0000a820


	//   ....[23]....
        /*0190*/ 	.word	0x0000a860


	//   ....[24]....
        /*0194*/ 	.word	0x0000a8a0


	//   ....[25]....
        /*0198*/ 	.word	0x0000a8e0


	//   ....[26]....
        /*019c*/ 	.word	0x0000a900


	//   ....[27]....
        /*01a0*/ 	.word	0x0000a930


	//   ....[28]....
        /*01a4*/ 	.word	0x0000ae00


	//   ....[29]....
        /*01a8*/ 	.word	0x0000ae10


	//   ....[30]....
        /*01ac*/ 	.word	0x0000b690


	//   ....[31]....
        /*01b0*/ 	.word	0x0000c040


	//   ....[32]....
        /*01b4*/ 	.word	0x0000cb70


	//   ....[33]....
        /*01b8*/ 	.word	0x0000cb80


	//   ....[34]....
        /*01bc*/ 	.word	0x0000cb90


	//   ....[35]....
        /*01c0*/ 	.word	0x0000cbb0


	//   ....[36]....
        /*01c4*/ 	.word	0x0000cbd0


	//   ....[37]....
        /*01c8*/ 	.word	0x0000cc90


	//   ....[38]....
        /*01cc*/ 	.word	0x0000ccc0


	//   ....[39]....
        /*01d0*/ 	.word	0x0000cd30


	//   ....[40]....
        /*01d4*/ 	.word	0x0000cd60


	//   ....[41]....
        /*01d8*/ 	.word	0x0000cd80


	//   ....[42]....
        /*01dc*/ 	.word	0x0000cde0


	//   ....[43]....
        /*01e0*/ 	.word	0x0000cdf0


	//   ....[44]....
        /*01e4*/ 	.word	0x0000f360


	//   ....[45]....
        /*01e8*/ 	.word	0x0000f7d0


	//   ....[46]....
        /*01ec*/ 	.word	0x0000f960


	//   ....[47]....
        /*01f0*/ 	.word	0x0000f9b0


	//   ....[48]....
        /*01f4*/ 	.word	0x0000fa50


	//   ....[49]....
        /*01f8*/ 	.word	0x0000fb20


	//   ....[50]....
        /*01fc*/ 	.word	0x0000fba0


	//   ....[51]....
        /*0200*/ 	.word	0x0000fc70


	//   ....[52]....
        /*0204*/ 	.word	0x0000fcf0


	//   ....[53]....
        /*0208*/ 	.word	0x0000fdb0


	//   ....[54]....
        /*020c*/ 	.word	0x0000fe60


	//   ....[55]....
        /*0210*/ 	.word	0x0000ff30


	//   ....[56]....
        /*0214*/ 	.word	0x0000ffb0


	//   ....[57]....
        /*0218*/ 	.word	0x00010090


	//   ....[58]....
        /*021c*/ 	.word	0x00010490


	//----- nvinfo : EIATTR_REG_RECONFIG
	.align		4
.L_1129:
        /*0220*/ 	.byte	0x01, 0x54
	.zero		2


	//----- nvinfo : EIATTR_SYSCALL_OFFSETS
	.align		4
        /*0224*/ 	.byte	0x04, 0x46
        /*0226*/ 	.short	(.L_1131 - .L_1130)


	//   ....[0]....
.L_1130:
        /*0228*/ 	.word	0x000011a0


	//   ....[1]....
        /*022c*/ 	.word	0x0000bd00


	//   ....[2]....
        /*0230*/ 	.word	0x0000be40


	//   ....[3]....
        /*0234*/ 	.word	0x0000bf30


	//   ....[4]....
        /*0238*/ 	.word	0x0000c670


	//----- nvinfo : EIATTR_MBARRIER_INSTR_OFFSETS
	.align		4
.L_1131:
        /*023c*/ 	.byte	0x04, 0x39
        /*023e*/ 	.short	(.L_1133 - .L_1132)


	//   ....[0]....
.L_1132:
        /*0240*/ 	.word	0x00000240
        /*0244*/ 	.word	0x000000ff
        /*0248*/ 	.word	0x00031c00
        /*024c*/ 	.short	0x0100
        /*024e*/ 	.byte	0x08
	.zero		1


	//   ....[1]....
        /*0250*/ 	.word	0x00000250
        /*0254*/ 	.word	0x000000ff
        /*0258*/ 	.word	0x00031c20
        /*025c*/ 	.short	0x0100
        /*025e*/ 	.byte	0x08
	.zero		1


	//   ....[2]....
        /*0260*/ 	.word	0x00000340
        /*0264*/ 	.word	0x000000ff
        /*0268*/ 	.word	0x00031c30
        /*026c*/ 	.short	0x0100
        /*026e*/ 	.byte	0x08
	.zero		1


	//   ....[3]....
        /*0270*/ 	.word	0x00000350
        /*0274*/ 	.word	0x000000ff
        /*0278*/ 	.word	0x00031c40
        /*027c*/ 	.short	0x0100
        /*027e*/ 	.byte	0x08
	.zero		1


	//   ....[4]....
        /*0280*/ 	.word	0x00000360
        /*0284*/ 	.word	0x000000ff
        /*0288*/ 	.word	0x00031c38
        /*028c*/ 	.short	0x0100
        /*028e*/ 	.byte	0x08
	.zero		1


	//   ....[5]....
        /*0290*/ 	.word	0x00000370
        /*0294*/ 	.word	0x000000ff
        /*0298*/ 	.word	0x00031c48
        /*029c*/ 	.short	0x0100
        /*029e*/ 	.byte	0x08
	.zero		1


	//   ....[6]....
        /*02a0*/ 	.word	0x000004a0
        /*02a4*/ 	.word	0x000000ff
        /*02a8*/ 	.word	0x00031c50
        /*02ac*/ 	.short	0x0100
        /*02ae*/ 	.byte	0x08
	.zero		1


	//   ....[7]....
        /*02b0*/ 	.word	0x000004b0
        /*02b4*/ 	.word	0x000000ff
        /*02b8*/ 	.word	0x00031c60
        /*02bc*/ 	.short	0x0100
        /*02be*/ 	.byte	0x08
	.zero		1


	//   ....[8]....
        /*02c0*/ 	.word	0x000004c0
        /*02c4*/ 	.word	0x000000ff
        /*02c8*/ 	.word	0x00031c58
        /*02cc*/ 	.short	0x0100
        /*02ce*/ 	.byte	0x08
	.zero		1


	//   ....[9]....
        /*02d0*/ 	.word	0x000004d0
        /*02d4*/ 	.word	0x000000ff
        /*02d8*/ 	.word	0x00031c68
        /*02dc*/ 	.short	0x0100
        /*02de*/ 	.byte	0x08
	.zero		1


	//   ....[10]....
        /*02e0*/ 	.word	0x000005c0
        /*02e4*/ 	.word	0x000000ff
        /*02e8*/ 	.word	0x00031c70
        /*02ec*/ 	.short	0x0100
        /*02ee*/ 	.byte	0x06
	.zero		1


	//   ....[11]....
        /*02f0*/ 	.word	0x000005d0
        /*02f4*/ 	.word	0x000000ff
        /*02f8*/ 	.word	0x00031c80
        /*02fc*/ 	.short	0x0100
        /*02fe*/ 	.byte	0x06
	.zero		1


	//   ....[12]....
        /*0300*/ 	.word	0x000005e0
        /*0304*/ 	.word	0x000000ff
        /*0308*/ 	.word	0x00031c78
        /*030c*/ 	.short	0x0100
        /*030e*/ 	.byte	0x06
	.zero		1


	//   ....[13]....
        /*0310*/ 	.word	0x000005f0
        /*0314*/ 	.word	0x000000ff
        /*0318*/ 	.word	0x00031c88
        /*031c*/ 	.short	0x0100
        /*031e*/ 	.byte	0x06
	.zero		1


	//   ....[14]....
        /*0320*/ 	.word	0x00000720
        /*0324*/ 	.word	0x000000ff
        /*0328*/ 	.word	0x00031c90
        /*032c*/ 	.short	0x0100
        /*032e*/ 	.byte	0x08
	.zero		1


	//   ....[15]....
        /*0330*/ 	.word	0x00000730
        /*0334*/ 	.word	0x000000ff
        /*0338*/ 	.word	0x00031ca0
        /*033c*/ 	.short	0x0100
        /*033e*/ 	.byte	0x08
	.zero		1


	//   ....[16]....
        /*0340*/ 	.word	0x00000740
        /*0344*/ 	.word	0x000000ff
        /*0348*/ 	.word	0x00031c98
        /*034c*/ 	.short	0x0100
        /*034e*/ 	.byte	0x08
	.zero		1


	//   ....[17]....
        /*0350*/ 	.word	0x00000750
        /*0354*/ 	.word	0x000000ff
        /*0358*/ 	.word	0x00031ca8
        /*035c*/ 	.short	0x0100
        /*035e*/ 	.byte	0x08
	.zero		1


	//   ....[18]....
        /*0360*/ 	.word	0x00000880
        /*0364*/ 	.word	0x000000ff
        /*0368*/ 	.word	0x00031cb0
        /*036c*/ 	.short	0x0100
        /*036e*/ 	.byte	0x08
	.zero		1


	//   ....[19]....
        /*0370*/ 	.word	0x00000890
        /*0374*/ 	.word	0x000000ff
        /*0378*/ 	.word	0x00031cc0
        /*037c*/ 	.short	0x0100
        /*037e*/ 	.byte	0x08
	.zero		1


	//   ....[20]....
        /*0380*/ 	.word	0x000008a0
        /*0384*/ 	.word	0x000000ff
        /*0388*/ 	.word	0x00031cb8
        /*038c*/ 	.short	0x0100
        /*038e*/ 	.byte	0x08
	.zero		1


	//   ....[21]....
        /*0390*/ 	.word	0x000008b0
        /*0394*/ 	.word	0x000000ff
        /*0398*/ 	.word	0x00031cc8
        /*039c*/ 	.short	0x0100
        /*039e*/ 	.byte	0x08
	.zero		1


	//   ....[22]....
        /*03a0*/ 	.word	0x000011d0
        /*03a4*/ 	.word	0x000000ff
        /*03a8*/ 	.word	0x00031c00
        /*03ac*/ 	.short	0x010a
        /*03ae*/ 	.byte	0x25
	.zero		1


	//   ....[23]....
        /*03b0*/ 	.word	0x00001220
        /*03b4*/ 	.word	0x000000ff
        /*03b8*/ 	.word	0x00031c30
        /*03bc*/ 	.short	0x010a
        /*03be*/ 	.byte	0x25
	.zero		1


	//   ....[24]....
        /*03c0*/ 	.word	0x00001260
        /*03c4*/ 	.word	0x000000ff
        /*03c8*/ 	.word	0x00031c30
        /*03cc*/ 	.short	0x010a
        /*03ce*/ 	.byte	0x25
	.zero		1


	//   ....[25]....
        /*03d0*/ 	.word	0x000046e0
        /*03d4*/ 	.word	0x00000009
        /*03d8*/ 	.word	0x00000000
        /*03dc*/ 	.short	0x0101
        /*03de*/ 	.byte	0x3f
	.zero		1


	//   ....[26]....
        /*03e0*/ 	.word	0x000057d0
        /*03e4*/ 	.word	0x0000000d
        /*03e8*/ 	.word	0x00031c30
        /*03ec*/ 	.short	0x010a
        /*03ee*/ 	.byte	0x3f
	.zero		1


	//   ....[27]....
        /*03f0*/ 	.word	0x00005810
        /*03f4*/ 	.word	0x0000000d
        /*03f8*/ 	.word	0x00031c30
        /*03fc*/ 	.short	0x010a
        /*03fe*/ 	.byte	0x3f
	.zero		1


	//   ....[28]....
        /*0400*/ 	.word	0x00006ea0
        /*0404*/ 	.word	0x000000ff
        /*0408*/ 	.word	0x00031c50
        /*040c*/ 	.short	0x010a
        /*040e*/ 	.byte	0x06
	.zero		1


	//   ....[29]....
        /*0410*/ 	.word	0x00006ee0
        /*0414*/ 	.word	0x000000ff
        /*0418*/ 	.word	0x00031c50
        /*041c*/ 	.short	0x010a
        /*041e*/ 	.byte	0x06
	.zero		1


	//   ....[30]....
        /*0420*/ 	.word	0x00008ab0
        /*0424*/ 	.word	0x00000077
        /*0428*/ 	.word	0x00000000
        /*042c*/ 	.short	0x0101
        /*042e*/ 	.byte	0x3f
	.zero		1


	//   ....[31]....
        /*0430*/ 	.word	0x00008b50
        /*0434*/ 	.word	0x0000007f
        /*0438*/ 	.word	0x00000000
        /*043c*/ 	.short	0x0101
        /*043e*/ 	.byte	0x3f
	.zero		1


	//   ....[32]....
        /*0440*/ 	.word	0x00009750
        /*0444*/ 	.word	0x00000007
        /*0448*/ 	.word	0x00031c50
        /*044c*/ 	.short	0x010a
        /*044e*/ 	.byte	0x3f
	.zero		1


	//   ....[33]....
        /*0450*/ 	.word	0x00009790
        /*0454*/ 	.word	0x00000007
        /*0458*/ 	.word	0x00031c50
        /*045c*/ 	.short	0x010a
        /*045e*/ 	.byte	0x3f
	.zero		1


	//   ....[34]....
        /*0460*/ 	.word	0x00009de0
        /*0464*/ 	.word	0x00000007
        /*0468*/ 	.word	0x00000000
        /*046c*/ 	.short	0x0101
        /*046e*/ 	.byte	0x3f
	.zero		1


	//   ....[35]....
        /*0470*/ 	.word	0x0000a920
        /*0474*/ 	.word	0x000000ff
        /*0478*/ 	.word	0x00000000
        /*047c*/ 	.short	0x0101
        /*047e*/ 	.byte	0x04
	.zero		1


	//   ....[36]....
        /*0480*/ 	.word	0x0000c230
        /*0484*/ 	.word	0x000000ff
        /*0488*/ 	.word	0x00031c40
        /*048c*/ 	.short	0x010a
        /*048e*/ 	.byte	0x28
	.zero		1


	//   ....[37]....
        /*0490*/ 	.word	0x0000cfe0
        /*0494*/ 	.word	0x000000ff
        /*0498*/ 	.word	0x00031c00
        /*049c*/ 	.short	0x0107
        /*049e*/ 	.byte	0x28
	.zero		1


	//   ....[38]....
        /*04a0*/ 	.word	0x0000d030
        /*04a4*/ 	.word	0x000000ff
        /*04a8*/ 	.word	0x00031c00
        /*04ac*/ 	.short	0x0101
        /*04ae*/ 	.byte	0x28
	.zero		1


	//   ....[39]....
        /*04b0*/ 	.word	0x0000d060
        /*04b4*/ 	.word	0x000000ff
        /*04b8*/ 	.word	0x00031c20
        /*04bc*/ 	.short	0x010a
        /*04be*/ 	.byte	0x28
	.zero		1


	//   ....[40]....
        /*04c0*/ 	.word	0x0000d3a0
        /*04c4*/ 	.word	0x000000ff
        /*04c8*/ 	.word	0x00031c48
        /*04cc*/ 	.short	0x010a
        /*04ce*/ 	.byte	0x28
	.zero		1


	//   ....[41]....
        /*04d0*/ 	.word	0x0000d770
        /*04d4*/ 	.word	0x000000ff
        /*04d8*/ 	.word	0x00031c60
        /*04dc*/ 	.short	0x010a
        /*04de*/ 	.byte	0x28
	.zero		1


	//   ....[42]....
        /*04e0*/ 	.word	0x0000dcf0
        /*04e4*/ 	.word	0x000000ff
        /*04e8*/ 	.word	0x00031c40
        /*04ec*/ 	.short	0x010a
        /*04ee*/ 	.byte	0x28
	.zero		1


	//   ....[43]....
        /*04f0*/ 	.word	0x0000e0d0
        /*04f4*/ 	.word	0x000000ff
        /*04f8*/ 	.word	0x00031c68
        /*04fc*/ 	.short	0x010a
        /*04fe*/ 	.byte	0x28
	.zero		1


	//   ....[44]....
        /*0500*/ 	.word	0x0000e690
        /*0504*/ 	.word	0x000000ff
        /*0508*/ 	.word	0x00031c48
        /*050c*/ 	.short	0x010a
        /*050e*/ 	.byte	0x28
	.zero		1


	//   ....[45]....
        /*0510*/ 	.word	0x0000ea50
        /*0514*/ 	.word	0x000000ff
        /*0518*/ 	.word	0x00031c60
        /*051c*/ 	.short	0x010a
        /*051e*/ 	.byte	0x28
	.zero		1


	//   ....[46]....
        /*0520*/ 	.word	0x0000ee90
        /*0524*/ 	.word	0x00000003
        /*0528*/ 	.word	0x00031c60
        /*052c*/ 	.short	0x010a
        /*052e*/ 	.byte	0x3f
	.zero		1


	//   ....[47]....
        /*0530*/ 	.word	0x0000f2f0
        /*0534*/ 	.word	0x00000007
        /*0538*/ 	.word	0x00031c20
        /*053c*/ 	.short	0x010a
        /*053e*/ 	.byte	0x3f
	.zero		1


	//   ....[48]....
        /*0540*/ 	.word	0x0000f460
        /*0544*/ 	.word	0x00000005
        /*0548*/ 	.word	0x00000000
        /*054c*/ 	.short	0x010a
        /*054e*/ 	.byte	0x3f
	.zero		1


	//   ....[49]....
        /*0550*/ 	.word	0x0000f4d0
        /*0554*/ 	.word	0x00000003
        /*0558*/ 	.word	0x00000000
        /*055c*/ 	.short	0x010a
        /*055e*/ 	.byte	0x3f
	.zero		1


	//   ....[50]....
        /*0560*/ 	.word	0x0000f530
        /*0564*/ 	.word	0x00000005
        /*0568*/ 	.word	0x00000000
        /*056c*/ 	.short	0x010a
        /*056e*/ 	.byte	0x3f
	.zero		1


	//   ....[51]....
        /*0570*/ 	.word	0x0000f560
        /*0574*/ 	.word	0x00000003
        /*0578*/ 	.word	0x00000000
        /*057c*/ 	.short	0x010a
        /*057e*/ 	.byte	0x3f
	.zero		1


	//   ....[52]....
        /*0580*/ 	.word	0x0000f5d0
        /*0584*/ 	.word	0x00000003
        /*0588*/ 	.word	0x00031c00
        /*058c*/ 	.short	0x010a
        /*058e*/ 	.byte	0x3f
	.zero		1


	//   ....[53]....
        /*0590*/ 	.word	0x0000f630
        /*0594*/ 	.word	0x00000003
        /*0598*/ 	.word	0x00031c30
        /*059c*/ 	.short	0x010a
        /*059e*/ 	.byte	0x3f
	.zero		1


	//   ....[54]....
        /*05a0*/ 	.word	0x0000f680
        /*05a4*/ 	.word	0x0000000d
        /*05a8*/ 	.word	0x00031c30
        /*05ac*/ 	.short	0x010a
        /*05ae*/ 	.byte	0x3f
	.zero		1


	//   ....[55]....
        /*05b0*/ 	.word	0x0000f6e0
        /*05b4*/ 	.word	0x0000000c
        /*05b8*/ 	.word	0x00031c50
        /*05bc*/ 	.short	0x010a
        /*05be*/ 	.byte	0x3f
	.zero		1


	//   ....[56]....
        /*05c0*/ 	.word	0x0000f730
        /*05c4*/ 	.word	0x00000007
        /*05c8*/ 	.word	0x00031c50
        /*05cc*/ 	.short	0x010a
        /*05ce*/ 	.byte	0x3f
	.zero		1


	//   ....[57]....
        /*05d0*/ 	.word	0x0000f890
        /*05d4*/ 	.word	0x00000003
        /*05d8*/ 	.word	0x00031c40
        /*05dc*/ 	.short	0x010a
        /*05de*/ 	.byte	0x3f
	.zero		1


	//   ....[58]....
        /*05e0*/ 	.word	0x000100d0
        /*05e4*/ 	.word	0x00000003
        /*05e8*/ 	.word	0x00031c20
        /*05ec*/ 	.short	0x010a
        /*05ee*/ 	.byte	0x3f
	.zero		1


	//   ....[59]....
        /*05f0*/ 	.word	0x00010130
        /*05f4*/ 	.word	0x00000003
        /*05f8*/ 	.word	0x00031c48
        /*05fc*/ 	.short	0x010a
        /*05fe*/ 	.byte	0x3f
	.zero		1


	//   ....[60]....
        /*0600*/ 	.word	0x00010190
        /*0604*/ 	.word	0x00000003
        /*0608*/ 	.word	0x00031c60
        /*060c*/ 	.short	0x010a
        /*060e*/ 	.byte	0x3f
	.zero		1


	//   ....[61]....
        /*0610*/ 	.word	0x000101f0
        /*0614*/ 	.word	0x00000003
        /*0618*/ 	.word	0x00031c40
        /*061c*/ 	.short	0x010a
        /*061e*/ 	.byte	0x3f
	.zero		1


	//   ....[62]....
        /*0620*/ 	.word	0x00010250
        /*0624*/ 	.word	0x00000003
        /*0628*/ 	.word	0x00031c68
        /*062c*/ 	.short	0x010a
        /*062e*/ 	.byte	0x3f
	.zero		1


	//   ....[63]....
        /*0630*/ 	.word	0x000102b0
        /*0634*/ 	.word	0x00000002
        /*0638*/ 	.word	0x00031c48
        /*063c*/ 	.short	0x010a
        /*063e*/ 	.byte	0x3f
	.zero		1


	//   ....[64]....
        /*0640*/ 	.word	0x00010310
        /*0644*/ 	.word	0x00000002
        /*0648*/ 	.word	0x00031c60
        /*064c*/ 	.short	0x010a
        /*064e*/ 	.byte	0x3f
	.zero		1


	//   ....[65]....
        /*0650*/ 	.word	0x00010360
        /*0654*/ 	.word	0x00000003
        /*0658*/ 	.word	0x00031c60
        /*065c*/ 	.short	0x010a
        /*065e*/ 	.byte	0x3f
	.zero		1


	//   ....[66]....
        /*0660*/ 	.word	0x000103b0
        /*0664*/ 	.word	0x00000007
        /*0668*/ 	.word	0x00031c20
        /*066c*/ 	.short	0x010a
        /*066e*/ 	.byte	0x3f
	.zero		1


	//   ....[67]....
        /*0670*/ 	.word	0x00010550
        /*0674*/ 	.word	0x00000005
        /*0678*/ 	.word	0x00000000
        /*067c*/ 	.short	0x010a
        /*067e*/ 	.byte	0x3f
	.zero		1


	//   ....[68]....
        /*0680*/ 	.word	0x000105a0
        /*0684*/ 	.word	0x00000003
        /*0688*/ 	.word	0x00000000
        /*068c*/ 	.short	0x010a
        /*068e*/ 	.byte	0x3f
	.zero		1


	//   ....[69]....
        /*0690*/ 	.word	0x000105f0
        /*0694*/ 	.word	0x00000005
        /*0698*/ 	.word	0x00000000
        /*069c*/ 	.short	0x010a
        /*069e*/ 	.byte	0x3f
	.zero		1


	//----- nvinfo : EIATTR_NUM_MBARRIERS
	.align		4
.L_1133:
        /*06a0*/ 	.byte	0x03, 0x38
        /*06a2*/ 	.short	0x0016


	//----- nvinfo : EIATTR_EXIT_INSTR_OFFSETS
	.align		4
        /*06a4*/ 	.byte	0x04, 0x1c
        /*06a6*/ 	.short	(.L_1135 - .L_1134)


	//   ....[0]....
.L_1134:
        /*06a8*/ 	.word	0x0000f5b0


	//----- nvinfo : EIATTR_MAX_THREADS
	.align		4
.L_1135:
        /*06ac*/ 	.byte	0x04, 0x05
        /*06ae*/ 	.short	(.L_1137 - .L_1136)
.L_1136:
        /*06b0*/ 	.word	0x00000200
        /*06b4*/ 	.word	0x00000001
        /*06b8*/ 	.word	0x00000001


	//----- nvinfo : EIATTR_CRS_STACK_SIZE
	.align		4
.L_1137:
        /*06bc*/ 	.byte	0x04, 0x1e
        /*06be*/ 	.short	(.L_1139 - .L_1138)
.L_1138:
        /*06c0*/ 	.word	0x00000000


	//----- nvinfo : EIATTR_CBANK_PARAM_SIZE
	.align		4
.L_1139:
        /*06c4*/ 	.byte	0x03, 0x19
        /*06c6*/ 	.short	0x0a70


	//----- nvinfo : EIATTR_PARAM_CBANK
	.align		4
        /*06c8*/ 	.byte	0x04, 0x0a
        /*06ca*/ 	.short	(.L_1141 - .L_1140)
	.align		4
.L_1140:
        /*06cc*/ 	.word	index@(.nv.constant0._ZN7cutlass13device_kernelIN5flash11enable_sm90INS1_16FlashAttnFwdSm90INS1_25CollectiveMainloopFwdSm90ILi2EN4cute5tupleIJNS5_1CILi1EEES8_S8_EEENS6_IJNS7_ILi192EEENS7_ILi144EEENS7_ILi96EEEEEELi96ENS_6half_tEfNS_4arch4Sm90ELb0ELb0ELb1ELb0ELb0ELb0ELb0ELb0ELb1ELb1ELb1ELb0EEENS1_21CollectiveEpilogueFwdINS6_IJSA_SC_SB_EEES9_SE_SG_Li384ELb0ELb1ELb1ELb0EEENS1_19SingleTileSchedulerILb0ELb1ELb1ELi192EEEEEEEEEvNT_6ParamsE)
        /*06d0*/ 	.short	0x0210
        /*06d2*/ 	.short	0x0a70


	//----- nvinfo : EIATTR_SW_WAR
	.align		4
.L_1141:
        /*06d4*/ 	.byte	0x04, 0x36
        /*06d6*/ 	.short	(.L_1143 - .L_1142)
.L_1142:
        /*06d8*/ 	.word	0x00000008
.L_1143:


//--------------------- .nv.info._ZN7cutlass13device_kernelIN5flash11enable_sm90INS1_16FlashAttnFwdSm90INS1_25CollectiveMainloopFwdSm90ILi2EN4cute5tupleIJNS5_1CILi1EEES8_S8_EEENS6_IJNS7_ILi192EEENS7_ILi144EEENS7_ILi96EEEEEELi96ENS_6half_tEfNS_4arch4Sm90ELb0ELb0ELb1ELb1ELb0ELb0ELb0ELb0ELb1ELb1ELb1ELb0EEENS1_21CollectiveEpilogueFwdINS6_IJSA_SC_SB_EEES9_SE_SG_Li384ELb1ELb1ELb1ELb0EEENS1_36VarlenDynamicPersistentTileSchedulerILi192ELi144ELi384ELi128ELb1ELb1ELb1ELb0ELb1ELb1EEEEEEEEEvNT_6ParamsE --------------------------
	.section	.nv.info._ZN7cutlass13device_kernelIN5flash11enable_sm90INS1_16FlashAttnFwdSm90INS1_25CollectiveMainloopFwdSm90ILi2EN4cute5tupleIJNS5_1CILi1EEES8_S8_EEENS6_IJNS7_ILi192EEENS7_ILi144EEENS7_ILi96EEEEEELi96ENS_6half_tEfNS_4arch4Sm90ELb0ELb0ELb1ELb1ELb0ELb0ELb0ELb0ELb1ELb1ELb1ELb0EEENS1_21CollectiveEpilogueFwdINS6_IJSA_SC_SB_EEES9_SE_SG_Li384ELb1ELb1ELb1ELb0EEENS1_36VarlenDynamicPersistentTileSchedulerILi192ELi144ELi384ELi128ELb1ELb1ELb1ELb0ELb1ELb1EEEEEEEEEvNT_6ParamsE,"",@"SHT_CUDA_INFO"
	.sectionflags	@""
	.align	4


	//----- nvinfo : EIATTR_CUDA_API_VERSION
	.align		4
        /*0000*/ 	.byte	0x04, 0x37
        /*0002*/ 	.short	(.L_1145 - .L_1144)
.L_1144:
        /*0004*/ 	.word	0x00000082


	//----- nvinfo : EIATTR_KPARAM_INFO
	.align		4
.L_1145:
        /*0008*/ 	.byte	0x04, 0x17
        /*000a*/ 	.short	(.L_1147 - .L_1146)
.L_1146:
        /*000c*/ 	.word	0x00000000
        /*0010*/ 	.short	0x0000
        /*0012*/ 	.short	0x0070
        /*0014*/ 	.byte	0x00, 0xf0, 0x01, 0x2a


	//----- nvinfo : EIATTR_SPARSE_MMA_MASK
	.align		4
.L_1147:
        /*0018*/ 	.byte	0x03, 0x50
        /*001a*/ 	.short	0x0000


	//----- nvinfo : EIATTR_MAXREG_COUNT
	.align		4
        /*001c*/ 	.byte	0x03, 0x1b
        /*001e*/ 	.short	0x0080


	//----- nvinfo : EIATTR_NUM_BARRIERS
	.align		4
        /*0020*/ 	.byte	0x02, 0x4c
        /*0022*/ 	.byte	0x10
	.zero		1


	//----- nvinfo : EIATTR_EXTERNS
	.align		4
        /*0024*/ 	.byte	0x04, 0x0f
        /*0026*/ 	.short	(.L_1149 - .L_1148)


	//   ....[0]....
	.align		4
.L_1148:
        /*0028*/ 	.word	index@(__assertfail)


	//----- nvinfo : EIATTR_ANNOTATIONS
	.align		4
.L_1149:
        /*002c*/ 	.byte	0x04, 0x55
        /*002e*/ 	.short	(.L_1151 - .L_1150)


	//   ....[0]....
.L_1150:
        /* <DEDUP_REMOVED lines=37> */


	//----- nvinfo : EIATTR_MERCURY_ISA_VERSION
	.align		4
.L_1151:
        /*0270*/ 	.byte	0x03, 0x5f
        /*0272*/ 	.short	0x0101


	//----- nvinfo : EIATTR_UNUSED_LOAD_BYTE_OFFSET
	.align		4
        /*0274*/ 	.byte	0x04, 0x44
        /*0276*/ 	.short	(.L_1153 - .L_1152)


	//   ....[0]....
.L_1152:
        /*0278*/ 	.word	0x00000a60
        /*027c*/ 	.word	0x0000fff0


	//   ....[1]....
        /*0280*/ 	.word	0x0000aa70
        /*0284*/ 	.word	0x0000fff0


	//----- nvinfo : EIATTR_INT_WARP_WIDE_INSTR_OFFSETS
	.align		4
.L_1153:
        /*0288*/ 	.byte	0x04, 0x31
        /*028a*/ 	.short	(.L_1155 - .L_1154)


	//   ....[0]....
.L_1154:
        /*028c*/ 	.word	0x00000130


	//   ....[1]....
        /*0290*/ 	.word	0x00000170


	//   ....[2]....
        /*0294*/ 	.word	0x000001e0


	//   ....[3]....
        /*0298*/ 	.word	0x0000ed60


	//   ....[4]....
        /*029c*/ 	.word	0x0000ee00


	//   ....[5]....
        /*02a0*/ 	.word	0x00012900


	//   ....[6]....
        /*02a4*/ 	.word	0x000129a0


	//----- nvinfo : EIATTR_COOP_GROUP_MASK_REGIDS
	.align		4
.L_1155:
        /*02a8*/ 	.byte	0x04, 0x29
        /*02aa*/ 	.short	(.L_1157 - .L_1156)


	//   ....[0]....
.L_1156:
        /*02ac*/ 	.word	0xffffffff


	//   ....[1]....
        /*02b0*/ 	.word	0xffffffff


	//   ....[2]....
        /*02b4*/ 	.word	0xffffffff


	//   ....[3]....
        /*02b8*/ 	.word	0xffffffff


	//   ....[4]....
        /*02bc*/ 	.word	0xffffffff


	//   ....[5]....
        /*02c0*/ 	.word	0xffffffff


	//   ....[6]....
        /*02c4*/ 	.word	0xffffffff


	//   ....[7]....
        /*02c8*/ 	.word	0xffffffff


	//   ....[8]....
        /*02cc*/ 	.word	0xffffffff


	//   ....[9]....
        /*02d0*/ 	.word	0xffffffff


	//   ....[10]....
        /*02d4*/ 	.word	0xffffffff


	//   ....[11]....
        /*02d8*/ 	.word	0xffffffff


	//   ....[12]....
        /*02dc*/ 	.word	0xffffffff


	//   ....[13]....
        /*02e0*/ 	.word	0xffffffff


	//   ....[14]....
        /*02e4*/ 	.word	0xffffffff


	//   ....[15]....
        /*02e8*/ 	.word	0xffffffff


	//   ....[16]....
        /*02ec*/ 	.word	0xffffffff


	//   ....[17]....
        /*02f0*/ 	.word	0xffffffff


	//   ....[18]....
        /*02f4*/ 	.word	0xffffffff


	//   ....[19]....
        /*02f8*/ 	.word	0xffffffff


	//   ....[20]....
        /*02fc*/ 	.word	0xffffffff


	//   ....[21]....
        /*0300*/ 	.word	0xffffffff


	//   ....[22]....
        /*0304*/ 	.word	0xffffffff


	//   ....[23]....
        /*0308*/ 	.word	0xffffffff


	//   ....[24]....
        /*030c*/ 	.word	0xffffffff


	//   ....[25]....
        /*0310*/ 	.word	0xffffffff


	//   ....[26]....
        /*0314*/ 	.word	0xffffffff


	//   ....[27]....
        /*0318*/ 	.word	0xffffffff


	//   ....[28]....
        /*031c*/ 	.word	0xffffffff


	//   ....[29]....
        /*0320*/ 	.word	0xffffffff


	//   ....[30]....
        /*0324*/ 	.word	0xffffffff


	//   ....[31]....
        /*0328*/ 	.word	0xffffffff


	//   ....[32]....
        /*032c*/ 	.word	0xffffffff


	//   ....[33]....
        /*0330*/ 	.word	0xffffffff


	//   ....[34]....
        /*0334*/ 	.word	0xffffffff


	//   ....[35]....
        /*0338*/ 	.word	0xffffffff


	//   ....[36]....
        /*033c*/ 	.word	0xffffffff


	//   ....[37]....
        /*0340*/ 	.word	0xffffffff


	//   ....[38]....
        /*0344*/ 	.word	0xffffffff


	//   ....[39]....
        /*0348*/ 	.word	0xffffffff


	//   ....[40]....
        /*034c*/ 	.word	0xffffffff


	//   ....[41]....
        /*0350*/ 	.word	0xffffffff


	//   ....[42]....
        /*0354*/ 	.word	0xffffffff


	//   ....[43]....
        /*0358*/ 	.word	0xffffffff


	//   ....[44]....
        /*035c*/ 	.word	0xffffffff


	//   ....[45]....
        /*0360*/ 	.word	0xffffffff


	//   ....[46]....
        /*0364*/ 	.word	0xffffffff


	//   ....[47]....
        /*0368*/ 	.word	0xffffffff


	//   ....[48]....
        /*036c*/ 	.word	0xffffffff


	//   ....[49]....
        /*0370*/ 	.word	0xffffffff


	//   ....[50]....
        /*0374*/ 	.word	0xffffffff


	//   ....[51]....
        /*0378*/ 	.word	0xffffffff


	//   ....[52]....
        /*037c*/ 	.word	0xffffffff


	//   ....[53]....
        /*0380*/ 	.word	0xffffffff


	//   ....[54]....
        /*0384*/ 	.word	0xffffffff


	//   ....[55]....
        /*0388*/ 	.word	0xffffffff


	//   ....[56]....
        /*038c*/ 	.word	0xffffffff


	//   ....[57]....
        /*0390*/ 	.word	0xffffffff


	//   ....[58]....
        /*0394*/ 	.word	0xffffffff


	//   ....[59]....
        /*0398*/ 	.word	0xffffffff


	//   ....[60]....
        /*039c*/ 	.word	0xffffffff


	//   ....[61]....
        /*03a0*/ 	.word	0xffffffff


	//   ....[62]....
        /*03a4*/ 	.word	0xffffffff


	//   ....[63]....
        /*03a8*/ 	.word	0xffffffff


	//   ....[64]....
        /*03ac*/ 	.word	0xffffffff


	//   ....[65]....
        /*03b0*/ 	.word	0xffffffff


	//   ....[66]....
        /*03b4*/ 	.word	0xffffffff


	//   ....[67]....
        /*03b8*/ 	.word	0xffffffff


	//   ....[68]....
        /*03bc*/ 	.word	0xffffffff


	//   ....[69]....
        /*03c0*/ 	.word	0xffffffff


	//   ....[70]....
        /*03c4*/ 	.word	0xffffffff


	//   ....[71]....
        /*03c8*/ 	.word	0xffffffff


	//   ....[72]....
        /*03cc*/ 	.word	0xffffffff


	//   ....[73]....
        /*03d0*/ 	.word	0xffffffff


	//   ....[74]....
        /*03d4*/ 	.word	0xffffffff


	//   ....[75]....
        /*03d8*/ 	.word	0xffffffff


	//   ....[76]....
        /*03dc*/ 	.word	0xffffffff


	//   ....[77]....
        /*03e0*/ 	.word	0xffffffff


	//   ....[78]....
        /*03e4*/ 	.word	0xffffffff


	//   ....[79]....
        /*03e8*/ 	.word	0xffffffff


	//   ....[80]....
        /*03ec*/ 	.word	0xffffffff


	//   ....[81]....
        /*03f0*/ 	.word	0xffffffff


	//   ....[82]....
        /*03f4*/ 	.word	0xffffffff


	//   ....[83]....
        /*03f8*/ 	.word	0xffffffff


	//   ....[84]....
        /*03fc*/ 	.word	0xffffffff


	//   ....[85]....
        /*0400*/ 	.word	0xffffffff


	//   ....[86]....
        /*0404*/ 	.word	0xffffffff


	//   ....[87]....
        /*0408*/ 	.word	0x0500000f


	//   ....[88]....
        /*040c*/ 	.word	0x0500000f


	//   ....[89]....
        /*0410*/ 	.word	0x0500000f


	//   ....[90]....
        /*0414*/ 	.word	0x0500000f


	//   ....[91]....
        /*0418*/ 	.word	0x0500000f


	//   ....[92]....
        /*041c*/ 	.word	0x0500000f


	//   ....[93]....
        /*0420*/ 	.word	0x0500000f


	//   ....[94]....
        /*0424*/ 	.word	0x0500000f


	//   ....[95]....
        /*0428*/ 	.word	0x0500000f


	//   ....[96]....
        /*042c*/ 	.word	0x0500000f


	//   ....[97]....
        /*0430*/ 	.word	0x0500000f


	//   ....[98]....
        /*0434*/ 	.word	0x0500000f


	//   ....[99]....
        /*0438*/ 	.word	0x0500000f


	//   ....[100]....
        /*043c*/ 	.word	0x0500000f


	//   ....[101]....
        /*0440*/ 	.word	0x0500000f


	//   ....[102]....
        /*0444*/ 	.word	0x0500000f


	//   ....[103]....
        /*0448*/ 	.word	0x0500000f


	//   ....[104]....
        /*044c*/ 	.word	0x0500000f


	//   ....[105]....
        /*0450*/ 	.word	0x0500000f


	//   ....[106]....
        /*0454*/ 	.word	0x0500000f


	//   ....[107]....
        /*0458*/ 	.word	0x0500000f


	//   ....[108]....
        /*045c*/ 	.word	0x0500000f


	//   ....[109]....
        /*0460*/ 	.word	0x0500000f


	//   ....[110]....
        /*0464*/ 	.word	0x0500000f


	//   ....[111]....
        /*0468*/ 	.word	0x0500000f


	//   ....[112]....
        /*046c*/ 	.word	0x0500000f


	//   ....[113]....
        /*0470*/ 	.word	0x0500000f


	//   ....[114]....
        /*0474*/ 	.word	0x0500000f


	//   ....[115]....
        /*0478*/ 	.word	0x0500000f


	//   ....[116]....
        /*047c*/ 	.word	0x0500000f


	//   ....[117]....
        /*0480*/ 	.word	0x0500000f


	//   ....[118]....
        /*0484*/ 	.word	0x0500000f


	//----- nvinfo : EIATTR_COOP_GROUP_INSTR_OFFSETS
	.align		4
.L_1157:
        /*0488*/ 	.byte	0x04, 0x28
        /*048a*/ 	.short	(.L_1159 - .L_1158)


	//   ....[0]....
.L_1158:
        /*048c*/ 	.word	0x00000070


	//   ....[1]....
        /*0490*/ 	.word	0x00000140


	//   ....[2]....
        /*0494*/ 	.word	0x00000190


	//   ....[3]....
        /*0498*/ 	.word	0x000003c0


	//   ....[4]....
        /*049c*/ 	.word	0x00000520


	//   ....[5]....
        /*04a0*/ 	.word	0x00000640


	//   ....[6]....
        /*04a4*/ 	.word	0x000007a0


	//   ....[7]....
        /*04a8*/ 	.word	0x00001ad0


	//   ....[8]....
        /*04ac*/ 	.word	0x00004650


	//   ....[9]....
        /*04b0*/ 	.word	0x000046a0


	//   ....[10]....
        /*04b4*/ 	.word	0x00004c80


	//   ....[11]....
        /*04b8*/ 	.word	0x00004cf0


	//   ....[12]....
        /*04bc*/ 	.word	0x00005d50


	//   ....[13]....
        /*04c0*/ 	.word	0x00008240


	//   ....[14]....
        /*04c4*/ 	.word	0x000082c0


	//   ....[15]....
        /*04c8*/ 	.word	0x00008bf0


	//   ....[16]....
        /*04cc*/ 	.word	0x00008c70


	//   ....[17]....
        /*04d0*/ 	.word	0x00009f70


	//   ....[18]....
        /*04d4*/ 	.word	0x0000a0a0


	//   ....[19]....
        /*04d8*/ 	.word	0x0000a2b0


	//   ....[20]....
        /*04dc*/ 	.word	0x0000a2f0


	//   ....[21]....
        /*04e0*/ 	.word	0x0000a300


	//   ....[22]....
        /*04e4*/ 	.word	0x0000b580


	//   ....[23]....
        /*04e8*/ 	.word	0x0000b590


	//   ....[24]....
        /*04ec*/ 	.word	0x0000b5a0


	//   ....[25]....
        /*04f0*/ 	.word	0x0000b5f0


	//   ....[26]....
        /*04f4*/ 	.word	0x0000bd10


	//   ....[27]....
        /*04f8*/ 	.word	0x0000bd40


	//   ....[28]....
        /*04fc*/ 	.word	0x0000be70


	//   ....[29]....
        /*0500*/ 	.word	0x0000be90


	//   ....[30]....
        /*0504*/ 	.word	0x0000c370


	//   ....[31]....
        /*0508*/ 	.word	0x0000c380


	//   ....[32]....
        /*050c*/ 	.word	0x0000c6d0


	//   ....[33]....
        /*0510*/ 	.word	0x0000c6e0


	//   ....[34]....
        /*0514*/ 	.word	0x0000d4f0


	//   ....[35]....
        /*0518*/ 	.word	0x0000d500


	//   ....[36]....
        /*051c*/ 	.word	0x0000d610


	//   ....[37]....
        /*0520*/ 	.word	0x0000d630


	//   ....[38]....
        /*0524*/ 	.word	0x0000d7c0


	//   ....[39]....
        /*0528*/ 	.word	0x0000d9e0


	//   ....[40]....
        /*052c*/ 	.word	0x0000da10


	//   ....[41]....
        /*0530*/ 	.word	0x0000da40


	//   ....[42]....
        /*0534*/ 	.word	0x0000da70


	//   ....[43]....
        /*0538*/ 	.word	0x0000daa0


	//   ....[44]....
        /*053c*/ 	.word	0x0000dad0


	//   ....[45]....
        /*0540*/ 	.word	0x0000dc60


	//   ....[46]....
        /*0544*/ 	.word	0x0000dc90


	//   ....[47]....
        /*0548*/ 	.word	0x0000dcc0


	//   ....[48]....
        /*054c*/ 	.word	0x0000dcf0


	//   ....[49]....
        /*0550*/ 	.word	0x0000dd20


	//   ....[50]....
        /*0554*/ 	.word	0x0000dd50


	//   ....[51]....
        /*0558*/ 	.word	0x0000dde0


	//   ....[52]....
        /*055c*/ 	.word	0x0000de10


	//   ....[53]....
        /*0560*/ 	.word	0x0000de20


	//   ....[54]....
        /*0564*/ 	.word	0x0000dec0


	//   ....[55]....
        /*0568*/ 	.word	0x0000f300


	//   ....[56]....
        /*056c*/ 	.word	0x0000ff90


	//   ....[57]....
        /*0570*/ 	.word	0x0000ffb0


	//   ....[58]....
        /*0574*/ 	.word	0x00010070


	//   ....[59]....
        /*0578*/ 	.word	0x00010090


	//   ....[60]....
        /*057c*/ 	.word	0x00010130


	//   ....[61]....
        /*0580*/ 	.word	0x00010150


	//   ....[62]....
        /*0584*/ 	.word	0x00010160


	//   ....[63]....
        /*0588*/ 	.word	0x000101f0


	//   ....[64]....
        /*058c*/ 	.word	0x00010240


	//   ....[65]....
        /*0590*/ 	.word	0x00010250


	//   ....[66]....
        /*0594*/ 	.word	0x00010280


	//   ....[67]....
        /*0598*/ 	.word	0x00010330


	//   ....[68]....
        /*059c*/ 	.word	0x000130a0


	//   ....[69]....
        /*05a0*/ 	.word	0x000130d0


	//   ....[70]....
        /*05a4*/ 	.word	0x00013130


	//   ....[71]....
        /*05a8*/ 	.word	0x00013160


	//   ....[72]....
        /*05ac*/ 	.word	0x00013190


	//   ....[73]....
        /*05b0*/ 	.word	0x000131c0


	//   ....[74]....
        /*05b4*/ 	.word	0x000131f0


	//   ....[75]....
        /*05b8*/ 	.word	0x00013220


	//   ....[76]....
        /*05bc*/ 	.word	0x000133d0


	//   ....[77]....
        /*05c0*/ 	.word	0x00013400


	//   ....[78]....
        /*05c4*/ 	.word	0x00013430


	//   ....[79]....
        /*05c8*/ 	.word	0x00013460


	//   ....[80]....
        /*05cc*/ 	.word	0x00013490


	//   ....[81]....
        /*05d0*/ 	.word	0x000134c0


	//   ....[82]....
        /*05d4*/ 	.word	0x00013580


	//   ....[83]....
        /*05d8*/ 	.word	0x000135a0


	//   ....[84]....
        /*05dc*/ 	.word	0x000135b0


	//   ....[85]....
        /*05e0*/ 	.word	0x00013610


	//   ....[86]....
        /*05e4*/ 	.word	0x00013c30


	//   ....[87]....
        /*05e8*/ 	.word	0x00014130


	//   ....[88]....
        /*05ec*/ 	.word	0x000142e0


	//   ....[89]....
        /*05f0*/ 	.word	0x00014330


	//   ....[90]....
        /*05f4*/ 	.word	0x00014460


	//   ....[91]....
        /*05f8*/ 	.word	0x000144b0


	//   ....[92]....
        /*05fc*/ 	.word	0x000145d0


	//   ....[93]....
        /*0600*/ 	.word	0x00014640


	//   ....[94]....
        /*0604*/ 	.word	0x00014760


	//   ....[95]....
        /*0608*/ 	.word	0x000147d0


	//   ....[96]....
        /*060c*/ 	.word	0x000148c0


	//   ....[97]....
        /*0610*/ 	.word	0x00014930


	//   ....[98]....
        /*0614*/ 	.word	0x00014a40


	//   ....[99]....
        /*0618*/ 	.word	0x00014a90


	//   ....[100]....
        /*061c*/ 	.word	0x00014db0


	//   ....[101]....
        /*0620*/ 	.word	0x00014e50


	//   ....[102]....
        /*0624*/ 	.word	0x00014fe0


	//   ....[103]....
        /*0628*/ 	.word	0x00015050


	//   ....[104]....
        /*062c*/ 	.word	0x000150c0


	//   ....[105]....
        /*0630*/ 	.word	0x00015130


	//   ....[106]....
        /*0634*/ 	.word	0x000151a0


	//   ....[107]....
        /*0638*/ 	.word	0x00015220


	//   ....[108]....
        /*063c*/ 	.word	0x000152a0


	//   ....[109]....
        /*0640*/ 	.word	0x00015330


	//   ....[110]....
        /*0644*/ 	.word	0x000153a0


	//   ....[111]....
        /*0648*/ 	.word	0x00015410


	//   ....[112]....
        /*064c*/ 	.word	0x00015480


	//   ....[113]....
        /*0650*/ 	.word	0x00015500


	//   ....[114]....
        /*0654*/ 	.word	0x00015570


	//   ....[115]....
        /*0658*/ 	.word	0x00015610


	//   ....[116]....
        /*065c*/ 	.word	0x00015660


	//   ....[117]....
        /*0660*/ 	.word	0x000156f0


	//   ....[118]....
        /*0664*/ 	.word	0x00015820


	//----- nvinfo : EIATTR_REG_RECONFIG
	.align		4
.L_1159:
        /*0668*/ 	.byte	0x01, 0x54
	.zero		2


	//----- nvinfo : EIATTR_SYSCALL_OFFSETS
	.align		4
        /*066c*/ 	.byte	0x04, 0x46
        /*066e*/ 	.short	(.L_1161 - .L_1160)


	//   ....[0]....
.L_1160:
        /*0670*/ 	.word	0x00001c90


	//   ....[1]....
        /*0674*/ 	.word	0x0000ef60


	//   ....[2]....
        /*0678*/ 	.word	0x0000f0b0


	//   ....[3]....
        /*067c*/ 	.word	0x0000f1a0


	//   ....[4]....
        /*0680*/ 	.word	0x0000fa40


	//----- nvinfo : EIATTR_MBARRIER_INSTR_OFFSETS
	.align		4
.L_1161:
        /*0684*/ 	.byte	0x04, 0x39
        /*0686*/ 	.short	(.L_1163 - .L_1162)


	//   ....[0]....
.L_1162:
        /*0688*/ 	.word	0x00000270
        /*068c*/ 	.word	0x000000ff
        /*0690*/ 	.word	0x00031c00
        /*0694*/ 	.short	0x0100
        /*0696*/ 	.byte	0x08
	.zero		1


	//   ....[1]....
        /*0698*/ 	.word	0x00000280
        /*069c*/ 	.word	0x000000ff
        /*06a0*/ 	.word	0x00031c20
        /*06a4*/ 	.short	0x0100
        /*06a6*/ 	.byte	0x08
	.zero		1


	//   ....[2]....
        /*06a8*/ 	.word	0x00000370
        /*06ac*/ 	.word	0x000000ff
        /*06b0*/ 	.word	0x00031c30
        /*06b4*/ 	.short	0x0100
        /*06b6*/ 	.byte	0x08
	.zero		1


	//   ....[3]....
        /*06b8*/ 	.word	0x00000380
        /*06bc*/ 	.word	0x000000ff
        /*06c0*/ 	.word	0x00031c40
        /*06c4*/ 	.short	0x0100
        /*06c6*/ 	.byte	0x08
	.zero		1


	//   ....[4]....
        /*06c8*/ 	.word	0x00000390
        /*06cc*/ 	.word	0x000000ff
        /*06d0*/ 	.word	0x00031c38
        /*06d4*/ 	.short	0x0100
        /*06d6*/ 	.byte	0x08
	.zero		1


	//   ....[5]....
        /*06d8*/ 	.word	0x000003a0
        /*06dc*/ 	.word	0x000000ff
        /*06e0*/ 	.word	0x00031c48
        /*06e4*/ 	.short	0x0100
        /*06e6*/ 	.byte	0x08
	.zero		1


	//   ....[6]....
        /*06e8*/ 	.word	0x000004d0
        /*06ec*/ 	.word	0x000000ff
        /*06f0*/ 	.word	0x00031c50
        /*06f4*/ 	.short	0x0100
        /*06f6*/ 	.byte	0x08
	.zero		1


	//   ....[7]....
        /*06f8*/ 	.word	0x000004e0
        /*06fc*/ 	.word	0x000000ff
        /*0700*/ 	.word	0x00031c60
        /*0704*/ 	.short	0x0100
        /*0706*/ 	.byte	0x08
	.zero		1


	//   ....[8]....
        /*0708*/ 	.word	0x000004f0
        /*070c*/ 	.word	0x000000ff
        /*0710*/ 	.word	0x00031c58
        /*0714*/ 	.short	0x0100
        /*0716*/ 	.byte	0x08
	.zero		1


	//   ....[9]....
        /*0718*/ 	.word	0x00000500
        /*071c*/ 	.word	0x000000ff
        /*0720*/ 	.word	0x00031c68
        /*0724*/ 	.short	0x0100
        /*0726*/ 	.byte	0x08
	.zero		1


	//   ....[10]....
        /*0728*/ 	.word	0x000005f0
        /*072c*/ 	.word	0x000000ff
        /*0730*/ 	.word	0x00031c70
        /*0734*/ 	.short	0x0100
        /*0736*/ 	.byte	0x06
	.zero		1


	//   ....[11]....
        /*0738*/ 	.word	0x00000600
        /*073c*/ 	.word	0x000000ff
        /*0740*/ 	.word	0x00031c80
        /*0744*/ 	.short	0x0100
        /*0746*/ 	.byte	0x06
	.zero		1


	//   ....[12]....
        /*0748*/ 	.word	0x00000610
        /*074c*/ 	.word	0x000000ff
        /*0750*/ 	.word	0x00031c78
        /*0754*/ 	.short	0x0100
        /*0756*/ 	.byte	0x06
	.zero		1


	//   ....[13]....
        /*0758*/ 	.word	0x00000620
        /*075c*/ 	.word	0x000000ff
        /*0760*/ 	.word	0x00031c88
        /*0764*/ 	.short	0x0100
        /*0766*/ 	.byte	0x06
	.zero		1


	//   ....[14]....
        /*0768*/ 	.word	0x00000750
        /*076c*/ 	.word	0x000000ff
        /*0770*/ 	.word	0x00031c90
        /*0774*/ 	.short	0x0100
        /*0776*/ 	.byte	0x08
	.zero		1


	//   ....[15]....
        /*0778*/ 	.word	0x00000760
        /*077c*/ 	.word	0x000000ff
        /*0780*/ 	.word	0x00031ca0
        /*0784*/ 	.short	0x0100
        /*0786*/ 	.byte	0x08
	.zero		1


	//   ....[16]....
        /*0788*/ 	.word	0x00000770
        /*078c*/ 	.word	0x000000ff
        /*0790*/ 	.word	0x00031c98
        /*0794*/ 	.short	0x0100
        /*0796*/ 	.byte	0x08
	.zero		1


	//   ....[17]....
        /*0798*/ 	.word	0x00000780
        /*079c*/ 	.word	0x000000ff
        /*07a0*/ 	.word	0x00031ca8
        /*07a4*/ 	.short	0x0100
        /*07a6*/ 	.byte	0x08
	.zero		1


	//   ....[18]....
        /*07a8*/ 	.word	0x000008b0
        /*07ac*/ 	.word	0x000000ff
        /*07b0*/ 	.word	0x00031cb0
        /*07b4*/ 	.short	0x0100
        /*07b6*/ 	.byte	0x08
	.zero		1


	//   ....[19]....
        /*07b8*/ 	.word	0x000008c0
        /*07bc*/ 	.word	0x000000ff
        /*07c0*/ 	.word	0x00031cc0
        /*07c4*/ 	.short	0x0100
        /*07c6*/ 	.byte	0x08
	.zero		1


	//   ....[20]....
        /*07c8*/ 	.word	0x000008d0
        /*07cc*/ 	.word	0x000000ff
        /*07d0*/ 	.word	0x00031cb8
        /*07d4*/ 	.short	0x0100
        /*07d6*/ 	.byte	0x08
	.zero		1


	//   ....[21]....
        /*07d8*/ 	.word	0x000008e0
        /*07dc*/ 	.word	0x000000ff
        /*07e0*/ 	.word	0x00031cc8
        /*07e4*/ 	.short	0x0100
        /*07e6*/ 	.byte	0x08
	.zero		1


	//   ....[22]....
        /*07e8*/ 	.word	0x00001d50
        /*07ec*/ 	.word	0x000000ff
        /*07f0*/ 	.word	0x00031c00
        /*07f4*/ 	.short	0x010a
        /*07f6*/ 	.byte	0x25
	.zero		1


	//   ....[23]....
        /*07f8*/ 	.word	0x00001dd0
        /*07fc*/ 	.word	0x00000000
        /*0800*/ 	.word	0x00031c30
        /*0804*/ 	.short	0x010a
        /*0806*/ 	.byte	0x3f
	.zero		1


	//   ....[24]....
        /*0808*/ 	.word	0x00001e40
        /*080c*/ 	.word	0x00000000
        /*0810*/ 	.word	0x00031c30
        /*0814*/ 	.short	0x010a
        /*0816*/ 	.byte	0x3f
	.zero		1


	//   ....[25]....
        /*0818*/ 	.word	0x00004fc0
        /*081c*/ 	.word	0x00000006
        /*0820*/ 	.word	0x00000000
        /*0824*/ 	.short	0x0101
        /*0826*/ 	.byte	0x3f
	.zero		1


	//   ....[26]....
        /*0828*/ 	.word	0x00006010
        /*082c*/ 	.word	0x000000ff
        /*0830*/ 	.word	0x00031c30
        /*0834*/ 	.short	0x010a
        /*0836*/ 	.byte	0x04
	.zero		1


	//   ....[27]....
        /*0838*/ 	.word	0x00006050
        /*083c*/ 	.word	0x000000ff
        /*0840*/ 	.word	0x00031c30
        /*0844*/ 	.short	0x010a
        /*0846*/ 	.byte	0x04
	.zero		1


	//   ....[28]....
        /*0848*/ 	.word	0x000076f0
        /*084c*/ 	.word	0x000000ff
        /*0850*/ 	.word	0x00031c50
        /*0854*/ 	.short	0x010a
        /*0856*/ 	.byte	0x04
	.zero		1


	//   ....[29]....
        /*0858*/ 	.word	0x00007730
        /*085c*/ 	.word	0x000000ff
        /*0860*/ 	.word	0x00031c50
        /*0864*/ 	.short	0x010a
        /*0866*/ 	.byte	0x04
	.zero		1


	//   ....[30]....
        /*0868*/ 	.word	0x00009540
        /*086c*/ 	.word	0x00000008
        /*0870*/ 	.word	0x00000000
        /*0874*/ 	.short	0x0101
        /*0876*/ 	.byte	0x3f
	.zero		1


	//   ....[31]....
        /*0878*/ 	.word	0x000096f0
        /*087c*/ 	.word	0x00000008
        /*0880*/ 	.word	0x00000000
        /*0884*/ 	.short	0x0101
        /*0886*/ 	.byte	0x3f
	.zero		1


	//   ....[32]....
        /*0888*/ 	.word	0x00009ff0
        /*088c*/ 	.word	0x000000ff
        /*0890*/ 	.word	0x00031c50
        /*0894*/ 	.short	0x010a
        /*0896*/ 	.byte	0x09
	.zero		1


	//   ....[33]....
        /*0898*/ 	.word	0x0000a030
        /*089c*/ 	.word	0x000000ff
        /*08a0*/ 	.word	0x00031c50
        /*08a4*/ 	.short	0x010a
        /*08a6*/ 	.byte	0x09
	.zero		1


	//   ....[34]....
        /*08a8*/ 	.word	0x0000a6f0
        /*08ac*/ 	.word	0x00000006
        /*08b0*/ 	.word	0x00000000
        /*08b4*/ 	.short	0x0101
        /*08b6*/ 	.byte	0x3f
	.zero		1


	//   ....[35]....
        /*08b8*/ 	.word	0x0000bd30
        /*08bc*/ 	.word	0x000000ff
        /*08c0*/ 	.word	0x00000000
        /*08c4*/ 	.short	0x0101
        /*08c6*/ 	.byte	0x04
	.zero		1


	//   ....[36]....
        /*08c8*/ 	.word	0x0000c330
        /*08cc*/ 	.word	0x000000ff
        /*08d0*/ 	.word	0x00000000
        /*08d4*/ 	.short	0x0101
        /*08d6*/ 	.byte	0x04
	.zero		1


	//   ....[37]....
        /*08d8*/ 	.word	0x0000f510
        /*08dc*/ 	.word	0x00000000
        /*08e0*/ 	.word	0x00031c40
        /*08e4*/ 	.short	0x010a
        /*08e6*/ 	.byte	0x3f
	.zero		1


	//   ....[38]....
        /*08e8*/ 	.word	0x00010410
        /*08ec*/ 	.word	0x00000011
        /*08f0*/ 	.word	0x00031c00
        /*08f4*/ 	.short	0x0107
        /*08f6*/ 	.byte	0x3f
	.zero		1


	//   ....[39]....
        /*08f8*/ 	.word	0x00010500
        /*08fc*/ 	.word	0x00000011
        /*0900*/ 	.word	0x00031c00
        /*0904*/ 	.short	0x0101
        /*0906*/ 	.byte	0x3f
	.zero		1


	//   ....[40]....
        /*0908*/ 	.word	0x00010520
        /*090c*/ 	.word	0x00000011
        /*0910*/ 	.word	0x00031c20
        /*0914*/ 	.short	0x010a
        /*0916*/ 	.byte	0x3f
	.zero		1


	//   ....[41]....
        /*0918*/ 	.word	0x000108c0
        /*091c*/ 	.word	0x00000003
        /*0920*/ 	.word	0x00031c40
        /*0924*/ 	.short	0x010a
        /*0926*/ 	.byte	0x3f
	.zero		1


	//   ....[42]....
        /*0928*/ 	.word	0x00010d40
        /*092c*/ 	.word	0x00000002
        /*0930*/ 	.word	0x00000060
        /*0934*/ 	.short	0x010a
        /*0936*/ 	.byte	0x3f
	.zero		1


	//   ....[43]....
        /*0938*/ 	.word	0x00011480
        /*093c*/ 	.word	0x00000003
        /*0940*/ 	.word	0x00031c40
        /*0944*/ 	.short	0x010a
        /*0946*/ 	.byte	0x3f
	.zero		1


	//   ....[44]....
        /*0948*/ 	.word	0x00011900
        /*094c*/ 	.word	0x0000000c
        /*0950*/ 	.word	0x00000060
        /*0954*/ 	.short	0x010a
        /*0956*/ 	.byte	0x3f
	.zero		1


	//   ....[45]....
        /*0958*/ 	.word	0x00011f80
        /*095c*/ 	.word	0x00000002
        /*0960*/ 	.word	0x00031c40
        /*0964*/ 	.short	0x010a
        /*0966*/ 	.byte	0x3f
	.zero		1


	//   ....[46]....
        /*0968*/ 	.word	0x00012410
        /*096c*/ 	.word	0x00000007
        /*0970*/ 	.word	0x00000060
        /*0974*/ 	.short	0x010a
        /*0976*/ 	.byte	0x3f
	.zero		1


	//   ....[47]....
        /*0978*/ 	.word	0x00012a50
        /*097c*/ 	.word	0x00000003
        /*0980*/ 	.word	0x00031c60
        /*0984*/ 	.short	0x010a
        /*0986*/ 	.byte	0x3f
	.zero		1


	//   ....[48]....
        /*0988*/ 	.word	0x00013bb0
        /*098c*/ 	.word	0x00000009
        /*0990*/ 	.word	0x00031c20
        /*0994*/ 	.short	0x010a
        /*0996*/ 	.byte	0x3f
	.zero		1


	//   ....[49]....
        /*0998*/ 	.word	0x00013d70
        /*099c*/ 	.word	0x00000007
        /*09a0*/ 	.word	0x00000000
        /*09a4*/ 	.short	0x010a
        /*09a6*/ 	.byte	0x3f
	.zero		1


	//   ....[50]....
        /*09a8*/ 	.word	0x00013de0
        /*09ac*/ 	.word	0x00000003
        /*09b0*/ 	.word	0x00000000
        /*09b4*/ 	.short	0x010a
        /*09b6*/ 	.byte	0x3f
	.zero		1


	//   ....[51]....
        /*09b8*/ 	.word	0x00013e40
        /*09bc*/ 	.word	0x00000005
        /*09c0*/ 	.word	0x00000000
        /*09c4*/ 	.short	0x010a
        /*09c6*/ 	.byte	0x3f
	.zero		1


	//   ....[52]....
        /*09c8*/ 	.word	0x00013e70
        /*09cc*/ 	.word	0x00000003
        /*09d0*/ 	.word	0x00000000
        /*09d4*/ 	.short	0x010a
        /*09d6*/ 	.byte	0x3f
	.zero		1


	//   ....[53]....
        /*09d8*/ 	.word	0x00013ee0
        /*09dc*/ 	.word	0x00000003
        /*09e0*/ 	.word	0x00031c00
        /*09e4*/ 	.short	0x010a
        /*09e6*/ 	.byte	0x3f
	.zero		1


	//   ....[54]....
        /*09e8*/ 	.word	0x00013f30
        /*09ec*/ 	.word	0x00000000
        /*09f0*/ 	.word	0x00031c30
        /*09f4*/ 	.short	0x010a
        /*09f6*/ 	.byte	0x3f
	.zero		1


	//   ....[55]....
        /*09f8*/ 	.word	0x00013f90
        /*09fc*/ 	.word	0x00000007
        /*0a00*/ 	.word	0x00031c30
        /*0a04*/ 	.short	0x010a
        /*0a06*/ 	.byte	0x3f
	.zero		1


	//   ....[56]....
        /*0a08*/ 	.word	0x00013ff0
        /*0a0c*/ 	.word	0x00000007
        /*0a10*/ 	.word	0x00031c50
        /*0a14*/ 	.short	0x010a
        /*0a16*/ 	.byte	0x3f
	.zero		1


	//   ....[57]....
        /*0a18*/ 	.word	0x00014050
        /*0a1c*/ 	.word	0x00000003
        /*0a20*/ 	.word	0x00031c50
        /*0a24*/ 	.short	0x010a
        /*0a26*/ 	.byte	0x3f
	.zero		1


	//   ....[58]....
        /*0a28*/ 	.word	0x000141f0
        /*0a2c*/ 	.word	0x00000000
        /*0a30*/ 	.word	0x00031c40
        /*0a34*/ 	.short	0x010a
        /*0a36*/ 	.byte	0x3f
	.zero		1


	//   ....[59]....
        /*0a38*/ 	.word	0x00014ad0
        /*0a3c*/ 	.word	0x00000011
        /*0a40*/ 	.word	0x00031c20
        /*0a44*/ 	.short	0x010a
        /*0a46*/ 	.byte	0x3f
	.zero		1


	//   ....[60]....
        /*0a48*/ 	.word	0x00014b20
        /*0a4c*/ 	.word	0x00000003
        /*0a50*/ 	.word	0x00031c40
        /*0a54*/ 	.short	0x010a
        /*0a56*/ 	.byte	0x3f
	.zero		1


	//   ....[61]....
        /*0a58*/ 	.word	0x00014b70
        /*0a5c*/ 	.word	0x00000002
        /*0a60*/ 	.word	0x00000060
        /*0a64*/ 	.short	0x010a
        /*0a66*/ 	.byte	0x3f
	.zero		1


	//   ....[62]....
        /*0a68*/ 	.word	0x00014bc0
        /*0a6c*/ 	.word	0x00000003
        /*0a70*/ 	.word	0x00031c40
        /*0a74*/ 	.short	0x010a
        /*0a76*/ 	.byte	0x3f
	.zero		1


	//   ....[63]....
        /*0a78*/ 	.word	0x00014c10
        /*0a7c*/ 	.word	0x0000000c
        /*0a80*/ 	.word	0x00000060
        /*0a84*/ 	.short	0x010a
        /*0a86*/ 	.byte	0x3f
	.zero		1


	//   ....[64]....
        /*0a88*/ 	.word	0x00014c60
        /*0a8c*/ 	.word	0x00000002
        /*0a90*/ 	.word	0x00031c40
        /*0a94*/ 	.short	0x010a
        /*0a96*/ 	.byte	0x3f
	.zero		1


	//   ....[65]....
        /*0a98*/ 	.word	0x00014cb0
        /*0a9c*/ 	.word	0x00000007
        /*0aa0*/ 	.word	0x00000060
        /*0aa4*/ 	.short	0x010a
        /*0aa6*/ 	.byte	0x3f
	.zero		1


	//   ....[66]....
        /*0aa8*/ 	.word	0x00014d00
        /*0aac*/ 	.word	0x00000003
        /*0ab0*/ 	.word	0x00031c60
        /*0ab4*/ 	.short	0x010a
        /*0ab6*/ 	.byte	0x3f
	.zero		1


	//   ....[67]....
        /*0ab8*/ 	.word	0x00015740
        /*0abc*/ 	.word	0x00000009
        /*0ac0*/ 	.word	0x00031c20
        /*0ac4*/ 	.short	0x010a
        /*0ac6*/ 	.byte	0x3f
	.zero		1


	//   ....[68]....
        /*0ac8*/ 	.word	0x000158e0
        /*0acc*/ 	.word	0x00000007
        /*0ad0*/ 	.word	0x00000000
        /*0ad4*/ 	.short	0x010a
        /*0ad6*/ 	.byte	0x3f
	.zero		1


	//   ....[69]....
        /*0ad8*/ 	.word	0x00015930
        /*0adc*/ 	.word	0x00000003
        /*0ae0*/ 	.word	0x00000000
        /*0ae4*/ 	.short	0x010a
        /*0ae6*/ 	.byte	0x3f
	.zero		1


	//   ....[70]....
        /*0ae8*/ 	.word	0x00015980
        /*0aec*/ 	.word	0x00000005
        /*0af0*/ 	.word	0x00000000
        /*0af4*/ 	.short	0x010a
        /*0af6*/ 	.byte	0x3f
	.zero		1


	//----- nvinfo : EIATTR_NUM_MBARRIERS
	.align		4
.L_1163:
        /*0af8*/ 	.byte	0x03, 0x38
        /*0afa*/ 	.short	0x0016


	//----- nvinfo : EIATTR_EXIT_INSTR_OFFSETS
	.align		4
        /*0afc*/ 	.byte	0x04, 0x1c
        /*0afe*/ 	.short	(.L_1165 - .L_1164)


	//   ....[0]....
.L_1164:
        /*0b00*/ 	.word	0x00000a90


	//   ....[1]....
        /*0b04*/ 	.word	0x0000d770


	//   ....[2]....
        /*0b08*/ 	.word	0x00013ec0


	//----- nvinfo : EIATTR_MAX_THREADS
	.align		4
.L_1165:
        /*0b0c*/ 	.byte	0x04, 0x05
        /*0b0e*/ 	.short	(.L_1167 - .L_1166)
.L_1166:
        /*0b10*/ 	.word	0x00000200
        /*0b14*/ 	.word	0x00000001
        /*0b18*/ 	.word	0x00000001


	//----- nvinfo : EIATTR_CRS_STACK_SIZE
	.align		4
.L_1167:
        /*0b1c*/ 	.byte	0x04, 0x1e
        /*0b1e*/ 	.short	(.L_1169 - .L_1168)
.L_1168:
        /*0b20*/ 	.word	0x00000000


	//----- nvinfo : EIATTR_CBANK_PARAM_SIZE
	.align		4
.L_1169:
        /*0b24*/ 	.byte	0x03, 0x19
        /*0b26*/ 	.short	0x0af0


	//----- nvinfo : EIATTR_PARAM_CBANK
	.align		4
        /*0b28*/ 	.byte	0x04, 0x0a
        /*0b2a*/ 	.short	(.L_1171 - .L_1170)
	.align		4
.L_1170:
        /*0b2c*/ 	.word	index@(.nv.constant0._ZN7cutlass13device_kernelIN5flash11enable_sm90INS1_16FlashAttnFwdSm90INS1_25CollectiveMainloopFwdSm90ILi2EN4cute5tupleIJNS5_1CILi1EEES8_S8_EEENS6_IJNS7_ILi192EEENS7_ILi144EEENS7_ILi96EEEEEELi96ENS_6half_tEfNS_4arch4Sm90ELb0ELb0ELb1ELb1ELb0ELb0ELb0ELb0ELb1ELb1ELb1ELb0EEENS1_21CollectiveEpilogueFwdINS6_IJSA_SC_SB_EEES9_SE_SG_Li384ELb1ELb1ELb1ELb0EEENS1_36VarlenDynamicPersistentTileSchedulerILi192ELi144ELi384ELi128ELb1ELb1ELb1ELb0ELb1ELb1EEEEEEEEEvNT_6ParamsE)
        /*0b30*/ 	.short	0x0210
        /*0b32*/ 	.short	0x0af0


	//----- nvinfo : EIATTR_SW_WAR
	.align		4
.L_1171:
        /*0b34*/ 	.byte	0x04, 0x36
        /*0b36*/ 	.short	(.L_1173 - .L_1172)
.L_1172:
        /*0b38*/ 	.word	0x00000008
.L_1173:


//--------------------- .nv.info._ZN7cutlass13device_kernelIN5flash11enable_sm90INS1_16FlashAttnFwdSm90INS1_25CollectiveMainloopFwdSm90ILi2EN4cute5tupleIJNS5_1CILi1EEES8_S8_EEENS6_IJNS7_ILi192EEENS7_ILi144EEENS7_ILi96EEEEEELi96ENS_6half_tEfNS_4arch4Sm90ELb0ELb0ELb1ELb1ELb0ELb1ELb0ELb0ELb1ELb1ELb1ELb0EEENS1_21CollectiveEpilogueFwdINS6_IJSA_SC_SB_EEES9_SE_SG_Li384ELb1ELb1ELb1ELb0EEENS1_36VarlenDynamicPersistentTileSchedulerILi192ELi144ELi384ELi128ELb1ELb1ELb1ELb0ELb1ELb1EEEEEEEEEvNT_6ParamsE --------------------------
	.section	.nv.info._ZN7cutlass13device_kernelIN5flash11enable_sm90INS1_16FlashAttnFwdSm90INS1_25CollectiveMainloopFwdSm90ILi2EN4cute5tupleIJNS5_1CILi1EEES8_S8_EEENS6_IJNS7_ILi192EEENS7_ILi144EEENS7_ILi96EEEEEELi96ENS_6half_tEfNS_4arch4Sm90ELb0ELb0ELb1ELb1ELb0ELb1ELb0ELb0ELb1ELb1ELb1ELb0EEENS1_21CollectiveEpilogueFwdINS6_IJSA_SC_SB_EEES9_SE_SG_Li384ELb1ELb1ELb1ELb0EEENS1_36VarlenDynamicPersistentTileSchedulerILi192ELi144ELi384ELi128ELb1ELb1ELb1ELb0ELb1ELb1EEEEEEEEEvNT_6ParamsE,"",@"SHT_CUDA_INFO"
	.sectionflags	@""
	.align	4


	//----- nvinfo : EIATTR_CUDA_API_VERSION
	.align		4
        /*0000*/ 	.byte	0x04, 0x37
        /*0002*/ 	.short	(.L_1175 - .L_1174)
.L_1174:
        /*0004*/ 	.word	0x00000082


	//----- nvinfo : EIATTR_KPARAM_INFO
	.align		4
.L_1175:
        /*0008*/ 	.byte	0x04, 0x17
        /*000a*/ 	.short	(.L_1177 - .L_1176)
.L_1176:
        /*000c*/ 	.word	0x00000000
        /*0010*/ 	.short	0x0000
        /*0012*/ 	.short	0x0070
        /*0014*/ 	.byte	0x00, 0xf0, 0x01, 0x2a


	//----- nvinfo : EIATTR_SPARSE_MMA_MASK
	.align		4
.L_1177:
        /*0018*/ 	.byte	0x03, 0x50
        /*001a*/ 	.short	0x0000


	//----- nvinfo : EIATTR_MAXREG_COUNT
	.align		4
        /*001c*/ 	.byte	0x03, 0x1b
        /*001e*/ 	.short	0x0080


	//----- nvinfo : EIATTR_NUM_BARRIERS
	.align		4
        /*0020*/ 	.byte	0x02, 0x4c
        /*0022*/ 	.byte	0x10
	.zero		1


	//----- nvinfo : EIATTR_EXTERNS
	.align		4
        /*0024*/ 	.byte	0x04, 0x0f
        /*0026*/ 	.short	(.L_1179 - .L_1178)


	//   ....[0]....
	.align		4
.L_1178:
        /*0028*/ 	.word	index@(__assertfail)


	//----- nvinfo : EIATTR_ANNOTATIONS
	.align		4
.L_1179:
        /*002c*/ 	.byte	0x04, 0x55
        /*002e*/ 	.short	(.L_1181 - .L_1180)


	//   ....[0]....
.L_1180:
        /* <DEDUP_REMOVED lines=149> */


	//----- nvinfo : EIATTR_MERCURY_ISA_VERSION
	.align		4
.L_1181:
        /*0968*/ 	.byte	0x03, 0x5f
        /*096a*/ 	.short	0x0101


	//----- nvinfo : EIATTR_UNUSED_LOAD_BYTE_OFFSET
	.align		4
        /*096c*/ 	.byte	0x04, 0x44
        /*096e*/ 	.short	(.L_1183 - .L_1182)


	//   ....[0]....
.L_1182:
        /*0970*/ 	.word	0x00000ae0
        /*0974*/ 	.word	0x0000fff0


	//   ....[1]....
        /*0978*/ 	.word	0x00015f90
        /*097c*/ 	.word	0x0000fff0


	//----- nvinfo : EIATTR_INT_WARP_WIDE_INSTR_OFFSETS
	.align		4
.L_1183:
        /*0980*/ 	.byte	0x04, 0x31
        /*0982*/ 	.short	(.L_1185 - .L_1184)


	//   ....[0]....
.L_1184:
        /*0984*/ 	.word	0x00000180


	//   ....[1]....
        /*0988*/ 	.word	0x00000220


	//   ....[2]....
        /*098c*/ 	.word	0x00000290


	//   ....[3]....
        /*0990*/ 	.word	0x0001ba70


	//   ....[4]....
        /*0994*/ 	.word	0x0001bb00


	//   ....[5]....
        /*0998*/ 	.word	0x0001f590


	//   ....[6]....
        /*099c*/ 	.word	0x0001f620


	//----- nvinfo : EIATTR_COOP_GROUP_MASK_REGIDS
	.align		4
.L_1185:
        /*09a0*/ 	.byte	0x04, 0x29
        /*09a2*/ 	.short	(.L_1187 - .L_1186)


	//   ....[0]....
.L_1186:
        /*09a4*/ 	.word	0xffffffff


	//   ....[1]....
        /*09a8*/ 	.word	0xffffffff


	//   ....[2]....
        /*09ac*/ 	.word	0xffffffff


	//   ....[3]....
        /*09b0*/ 	.word	0xffffffff


	//   ....[4]....
        /*09b4*/ 	.word	0xffffffff


	//   ....[5]....
        /*09b8*/ 	.word	0xffffffff


	//   ....[6]....
        /*09bc*/ 	.word	0xffffffff


	//   ....[7]....
        /*09c0*/ 	.word	0xffffffff


	//   ....[8]....
        /*09c4*/ 	.word	0xffffffff


	//   ....[9]....
        /*09c8*/ 	.word	0xffffffff


	//   ....[10]....
        /*09cc*/ 	.word	0xffffffff


	//   ....[11]....
        /*09d0*/ 	.word	0xffffffff


	//   ....[12]....
        /*09d4*/ 	.word	0xffffffff


	//   ....[13]....
        /*09d8*/ 	.word	0xffffffff


	//   ....[14]....
        /*09dc*/ 	.word	0xffffffff


	//   ....[15]....
        /*09e0*/ 	.word	0xffffffff


	//   ....[16]....
        /*09e4*/ 	.word	0xffffffff


	//   ....[17]....
        /*09e8*/ 	.word	0xffffffff


	//   ....[18]....
        /*09ec*/ 	.word	0xffffffff


	//   ....[19]....
        /*09f0*/ 	.word	0xffffffff


	//   ....[20]....
        /*09f4*/ 	.word	0xffffffff


	//   ....[21]....
        /*09f8*/ 	.word	0xffffffff


	//   ....[22]....
        /*09fc*/ 	.word	0xffffffff


	//   ....[23]....
        /*0a00*/ 	.word	0xffffffff


	//   ....[24]....
        /*0a04*/ 	.word	0xffffffff


	//   ....[25]....
        /*0a08*/ 	.word	0xffffffff


	//   ....[26]....
        /*0a0c*/ 	.word	0xffffffff


	//   ....[27]....
        /*0a10*/ 	.word	0xffffffff


	//   ....[28]....
        /*0a14*/ 	.word	0xffffffff


	//   ....[29]....
        /*0a18*/ 	.word	0xffffffff


	//   ....[30]....
        /*0a1c*/ 	.word	0xffffffff


	//   ....[31]....
        /*0a20*/ 	.word	0xffffffff


	//   ....[32]....
        /*0a24*/ 	.word	0xffffffff


	//   ....[33]....
        /*0a28*/ 	.word	0xffffffff


	//   ....[34]....
        /*0a2c*/ 	.word	0xffffffff


	//   ....[35]....
        /*0a30*/ 	.word	0xffffffff


	//   ....[36]....
        /*0a34*/ 	.word	0xffffffff


	//   ....[37]....
        /*0a38*/ 	.word	0xffffffff


	//   ....[38]....
        /*0a3c*/ 	.word	0xffffffff


	//   ....[39]....
        /*0a40*/ 	.word	0xffffffff


	//   ....[40]....
        /*0a44*/ 	.word	0xffffffff


	//   ....[41]....
        /*0a48*/ 	.word	0xffffffff


	//   ....[42]....
        /*0a4c*/ 	.word	0xffffffff


	//   ....[43]....
        /*0a50*/ 	.word	0xffffffff


	//   ....[44]....
        /*0a54*/ 	.word	0xffffffff


	//   ....[45]....
        /*0a58*/ 	.word	0xffffffff


	//   ....[46]....
        /*0a5c*/ 	.word	0xffffffff


	//   ....[47]....
        /*0a60*/ 	.word	0xffffffff


	//   ....[48]....
        /*0a64*/ 	.word	0xffffffff


	//   ....[49]....
        /*0a68*/ 	.word	0xffffffff


	//   ....[50]....
        /*0a6c*/ 	.word	0xffffffff


	//   ....[51]....
        /*0a70*/ 	.word	0xffffffff


	//   ....[52]....
        /*0a74*/ 	.word	0xffffffff


	//   ....[53]....
        /*0a78*/ 	.word	0xffffffff


	//   ....[54]....
        /*0a7c*/ 	.word	0xffffffff


	//   ....[55]....
        /*0a80*/ 	.word	0xffffffff


	//   ....[56]....
        /*0a84*/ 	.word	0xffffffff


	//   ....[57]....
        /*0a88*/ 	.word	0xffffffff


	//   ....[58]....
        /*0a8c*/ 	.word	0xffffffff


	//   ....[59]....
        /*0a90*/ 	.word	0xffffffff


	//   ....[60]....
        /*0a94*/ 	.word	0xffffffff


	//   ....[61]....
        /*0a98*/ 	.word	0xffffffff


	//   ....[62]....
        /*0a9c*/ 	.word	0xffffffff


	//   ....[63]....
        /*0aa0*/ 	.word	0xffffffff


	//   ....[64]....
        /*0aa4*/ 	.word	0xffffffff


	//   ....[65]....
        /*0aa8*/ 	.word	0xffffffff


	//   ....[66]....
        /*0aac*/ 	.word	0xffffffff


	//   ....[67]....
        /*0ab0*/ 	.word	0xffffffff


	//   ....[68]....
        /*0ab4*/ 	.word	0xffffffff


	//   ....[69]....
        /*0ab8*/ 	.word	0xffffffff


	//   ....[70]....
        /*0abc*/ 	.word	0xffffffff


	//   ....[71]....
        /*0ac0*/ 	.word	0xffffffff


	//   ....[72]....
        /*0ac4*/ 	.word	0xffffffff


	//   ....[73]....
        /*0ac8*/ 	.word	0xffffffff


	//   ....[74]....
        /*0acc*/ 	.word	0xffffffff


	//   ....[75]....
        /*0ad0*/ 	.word	0xffffffff


	//   ....[76]....
        /*0ad4*/ 	.word	0xffffffff


	//   ....[77]....
        /*0ad8*/ 	.word	0xffffffff


	//   ....[78]....
        /*0adc*/ 	.word	0xffffffff


	//   ....[79]....
        /*0ae0*/ 	.word	0xffffffff


	//   ....[80]....
        /*0ae4*/ 	.word	0xffffffff


	//   ....[81]....
        /*0ae8*/ 	.word	0xffffffff


	//   ....[82]....
        /*0aec*/ 	.word	0xffffffff


	//   ....[83]....
        /*0af0*/ 	.word	0xffffffff


	//   ....[84]....
        /*0af4*/ 	.word	0xffffffff


	//   ....[85]....
        /*0af8*/ 	.word	0xffffffff


	//   ....[86]....
        /*0afc*/ 	.word	0xffffffff


	//   ....[87]....
        /*0b00*/ 	.word	0xffffffff


	//   ....[88]....
        /*0b04*/ 	.word	0xffffffff


	//   ....[89]....
        /*0b08*/ 	.word	0xffffffff


	//   ....[90]....
        /*0b0c*/ 	.word	0xffffffff


	//   ....[91]....
        /*0b10*/ 	.word	0xffffffff


	//   ....[92]....
        /*0b14*/ 	.word	0xffffffff


	//   ....[93]....
        /*0b18*/ 	.word	0xffffffff


	//   ....[94]....
        /*0b1c*/ 	.word	0xffffffff


	//   ....[95]....
        /*0b20*/ 	.word	0xffffffff


	//   ....[96]....
        /*0b24*/ 	.word	0x0500000f


	//   ....[97]....
        /*0b28*/ 	.word	0x0500000f


	//   ....[98]....
        /*0b2c*/ 	.word	0x0500000f


	//   ....[99]....
        /*0b30*/ 	.word	0x0500000f


	//   ....[100]....
        /*0b34*/ 	.word	0x0500000f


	//   ....[101]....
        /*0b38*/ 	.word	0x0500000f


	//   ....[102]....
        /*0b3c*/ 	.word	0x0500000f


	//   ....[103]....
        /*0b40*/ 	.word	0x0500000f


	//   ....[104]....
        /*0b44*/ 	.word	0x0500000f


	//   ....[105]....
        /*0b48*/ 	.word	0x0500000f


	//   ....[106]....
        /*0b4c*/ 	.word	0x0500000f


	//   ....[107]....
        /*0b50*/ 	.word	0x0500000f


	//   ....[108]....
        /*0b54*/ 	.word	0x0500000f


	//   ....[109]....
        /*0b58*/ 	.word	0x0500000f


	//   ....[110]....
        /*0b5c*/ 	.word	0x0500000f


	//   ....[111]....
        /*0b60*/ 	.word	0x0500000f


	//   ....[112]....
        /*0b64*/ 	.word	0x0500000f


	//   ....[113]....
        /*0b68*/ 	.word	0x0500000f


	//   ....[114]....
        /*0b6c*/ 	.word	0x0500000f


	//   ....[115]....
        /*0b70*/ 	.word	0x0500000f


	//   ....[116]....
        /*0b74*/ 	.word	0x0500000f


	//   ....[117]....
        /*0b78*/ 	.word	0x0500000f


	//   ....[118]....
        /*0b7c*/ 	.word	0x0500000f


	//   ....[119]....
        /*0b80*/ 	.word	0x0500000f


	//   ....[120]....
        /*0b84*/ 	.word	0x0500000f


	//   ....[121]....
        /*0b88*/ 	.word	0x0500000f


	//   ....[122]....
        /*0b8c*/ 	.word	0x0500000f


	//   ....[123]....
        /*0b90*/ 	.word	0x0500000f


	//   ....[124]....
        /*0b94*/ 	.word	0x0500000f


	//   ....[125]....
        /*0b98*/ 	.word	0x0500000f


	//   ....[126]....
        /*0b9c*/ 	.word	0x0500000f


	//   ....[127]....
        /*0ba0*/ 	.word	0x0500000f


	//   ....[128]....
        /*0ba4*/ 	.word	0x0500000f


	//   ....[129]....
        /*0ba8*/ 	.word	0x0500000f


	//   ....[130]....
        /*0bac*/ 	.word	0x0500000f


	//   ....[131]....
        /*0bb0*/ 	.word	0x0500000f


	//   ....[132]....
        /*0bb4*/ 	.word	0x0500000f


	//   ....[133]....
        /*0bb8*/ 	.word	0x0500000f


	//   ....[134]....
        /*0bbc*/ 	.word	0x0500000f


	//   ....[135]....
        /*0bc0*/ 	.word	0x0500000f


	//   ....[136]....
        /*0bc4*/ 	.word	0x0500000f


	//   ....[137]....
        /*0bc8*/ 	.word	0x0500000f


	//   ....[138]....
        /*0bcc*/ 	.word	0x0500000f


	//   ....[139]....
        /*0bd0*/ 	.word	0x0500000f


	//   ....[140]....
        /*0bd4*/ 	.word	0x0500000f


	//   ....[141]....
        /*0bd8*/ 	.word	0x0500000f


	//   ....[142]....
        /*0bdc*/ 	.word	0x0500000f


	//   ....[143]....
        /*0be0*/ 	.word	0x0500000f


	//   ....[144]....
        /*0be4*/ 	.word	0x0500000f


	//   ....[145]....
        /*0be8*/ 	.word	0x0500000f


	//   ....[146]....
        /*0bec*/ 	.word	0x0500000f


	//   ....[147]....
        /*0bf0*/ 	.word	0x0500000f


	//   ....[148]....
        /*0bf4*/ 	.word	0x0500000f


	//   ....[149]....
        /*0bf8*/ 	.word	0x0500000f


	//----- nvinfo : EIATTR_COOP_GROUP_INSTR_OFFSETS
	.align		4
.L_1187:
        /*0bfc*/ 	.byte	0x04, 0x28
        /*0bfe*/ 	.short	(.L_1189 - .L_1188)


	//   ....[0]....
.L_1188:
        /*0c00*/ 	.word	0x00000060


	//   ....[1]....
        /*0c04*/ 	.word	0x00000190


	//   ....[2]....
        /*0c08*/ 	.word	0x00000240


	//   ....[3]....
        /*0c0c*/ 	.word	0x00000400


	//   ....[4]....
        /*0c10*/ 	.word	0x00000560


	//   ....[5]....
        /*0c14*/ 	.word	0x00000680


	//   ....[6]....
        /*0c18*/ 	.word	0x000007e0


	//   ....[7]....
        /*0c1c*/ 	.word	0x00007400


	//   ....[8]....
        /*0c20*/ 	.word	0x000079d0


	//   ....[9]....
        /*0c24*/ 	.word	0x000079e0


	//   ....[10]....
        /*0c28*/ 	.word	0x000079f0


	//   ....[11]....
        /*0c2c*/ 	.word	0x00007a00


	//   ....[12]....
        /*0c30*/ 	.word	0x000095c0


	//   ....[13]....
        /*0c34*/ 	.word	0x000095d0


	//   ....[14]....
        /*0c38*/ 	.word	0x000095e0


	//   ....[15]....
        /*0c3c*/ 	.word	0x000095f0


	//   ....[16]....
        /*0c40*/ 	.word	0x0000e480


	//   ....[17]....
        /*0c44*/ 	.word	0x0000e4a0


	//   ....[18]....
        /*0c48*/ 	.word	0x0000e8d0


	//   ....[19]....
        /*0c4c*/ 	.word	0x0000e920


	//   ....[20]....
        /*0c50*/ 	.word	0x0000fc90


	//   ....[21]....
        /*0c54*/ 	.word	0x00012e90


	//   ....[22]....
        /*0c58*/ 	.word	0x00012ef0


	//   ....[23]....
        /*0c5c*/ 	.word	0x000138d0


	//   ....[24]....
        /*0c60*/ 	.word	0x000138f0


	//   ....[25]....
        /*0c64*/ 	.word	0x000151c0


	//   ....[26]....
        /*0c68*/ 	.word	0x000159c0


	//   ....[27]....
        /*0c6c*/ 	.word	0x000159d0


	//   ....[28]....
        /*0c70*/ 	.word	0x00015a10


	//   ....[29]....
        /*0c74*/ 	.word	0x00015a20


	//   ....[30]....
        /*0c78*/ 	.word	0x00016960


	//   ....[31]....
        /*0c7c*/ 	.word	0x00016980


	//   ....[32]....
        /*0c80*/ 	.word	0x00016990


	//   ....[33]....
        /*0c84*/ 	.word	0x000169a0


	//   ....[34]....
        /*0c88*/ 	.word	0x00017040


	//   ....[35]....
        /*0c8c*/ 	.word	0x00017050


	//   ....[36]....
        /*0c90*/ 	.word	0x000171a0


	//   ....[37]....
        /*0c94*/ 	.word	0x000171b0


	//   ....[38]....
        /*0c98*/ 	.word	0x000175a0


	//   ....[39]....
        /*0c9c*/ 	.word	0x000175b0


	//   ....[40]....
        /*0ca0*/ 	.word	0x00017aa0


	//   ....[41]....
        /*0ca4*/ 	.word	0x00017ab0


	//   ....[42]....
        /*0ca8*/ 	.word	0x00018880


	//   ....[43]....
        /*0cac*/ 	.word	0x00018890


	//   ....[44]....
        /*0cb0*/ 	.word	0x000189f0


	//   ....[45]....
        /*0cb4*/ 	.word	0x00018a00


	//   ....[46]....
        /*0cb8*/ 	.word	0x00018bb0


	//   ....[47]....
        /*0cbc*/ 	.word	0x00018db0


	//   ....[48]....
        /*0cc0*/ 	.word	0x00018de0


	//   ....[49]....
        /*0cc4*/ 	.word	0x00018e10


	//   ....[50]....
        /*0cc8*/ 	.word	0x00018e40


	//   ....[51]....
        /*0ccc*/ 	.word	0x00018e70


	//   ....[52]....
        /*0cd0*/ 	.word	0x00018ea0


	//   ....[53]....
        /*0cd4*/ 	.word	0x00019020


	//   ....[54]....
        /*0cd8*/ 	.word	0x00019050


	//   ....[55]....
        /*0cdc*/ 	.word	0x00019080


	//   ....[56]....
        /*0ce0*/ 	.word	0x000190b0


	//   ....[57]....
        /*0ce4*/ 	.word	0x000190e0


	//   ....[58]....
        /*0ce8*/ 	.word	0x00019110


	//   ....[59]....
        /*0cec*/ 	.word	0x000191a0


	//   ....[60]....
        /*0cf0*/ 	.word	0x000191d0


	//   ....[61]....
        /*0cf4*/ 	.word	0x000191e0


	//   ....[62]....
        /*0cf8*/ 	.word	0x00019280


	//   ....[63]....
        /*0cfc*/ 	.word	0x0001a340


	//   ....[64]....
        /*0d00*/ 	.word	0x0001c010


	//   ....[65]....
        /*0d04*/ 	.word	0x0001cc60


	//   ....[66]....
        /*0d08*/ 	.word	0x0001cc70


	//   ....[67]....
        /*0d0c*/ 	.word	0x0001cd60


	//   ....[68]....
        /*0d10*/ 	.word	0x0001cd70


	//   ....[69]....
        /*0d14*/ 	.word	0x0001ce20


	//   ....[70]....
        /*0d18*/ 	.word	0x0001ce30


	//   ....[71]....
        /*0d1c*/ 	.word	0x0001ce40


	//   ....[72]....
        /*0d20*/ 	.word	0x0001ce50


	//   ....[73]....
        /*0d24*/ 	.word	0x0001cf20


	//   ....[74]....
        /*0d28*/ 	.word	0x0001cf60


	//   ....[75]....
        /*0d2c*/ 	.word	0x0001cf70


	//   ....[76]....
        /*0d30*/ 	.word	0x0001cf90


	//   ....[77]....
        /*0d34*/ 	.word	0x0001fd20


	//   ....[78]....
        /*0d38*/ 	.word	0x0001fd40


	//   ....[79]....
        /*0d3c*/ 	.word	0x0001fda0


	//   ....[80]....
        /*0d40*/ 	.word	0x0001fdd0


	//   ....[81]....
        /*0d44*/ 	.word	0x0001fe00


	//   ....[82]....
        /*0d48*/ 	.word	0x0001fe30


	//   ....[83]....
        /*0d4c*/ 	.word	0x0001fe60


	//   ....[84]....
        /*0d50*/ 	.word	0x0001fe90


	//   ....[85]....
        /*0d54*/ 	.word	0x00020020


	//   ....[86]....
        /*0d58*/ 	.word	0x00020060


	//   ....[87]....
        /*0d5c*/ 	.word	0x00020090


	//   ....[88]....
        /*0d60*/ 	.word	0x000200c0


	//   ....[89]....
        /*0d64*/ 	.word	0x000200f0


	//   ....[90]....
        /*0d68*/ 	.word	0x00020120


	//   ....[91]....
        /*0d6c*/ 	.word	0x000201e0


	//   ....[92]....
        /*0d70*/ 	.word	0x00020200


	//   ....[93]....
        /*0d74*/ 	.word	0x00020210


	//   ....[94]....
        /*0d78*/ 	.word	0x00020270


	//   ....[95]....
        /*0d7c*/ 	.word	0x00020870


	//   ....[96]....
        /*0d80*/ 	.word	0x00020c70


	//   ....[97]....
        /*0d84*/ 	.word	0x00020d20


	//   ....[98]....
        /*0d88*/ 	.word	0x00020db0


	//   ....[99]....
        /*0d8c*/ 	.word	0x00020e00


	//   ....[100]....
        /*0d90*/ 	.word	0x00020e50


	//   ....[101]....
        /*0d94*/ 	.word	0x00020f40


	//   ....[102]....
        /*0d98*/ 	.word	0x00020fd0


	//   ....[103]....
        /*0d9c*/ 	.word	0x00021030


	//   ....[104]....
        /*0da0*/ 	.word	0x00021090


	//   ....[105]....
        /*0da4*/ 	.word	0x000212a0


	//   ....[106]....
        /*0da8*/ 	.word	0x000212f0


	//   ....[107]....
        /*0dac*/ 	.word	0x00021380


	//   ....[108]....
        /*0db0*/ 	.word	0x00021410


	//   ....[109]....
        /*0db4*/ 	.word	0x00021490


	//   ....[110]....
        /*0db8*/ 	.word	0x000214e0


	//   ....[111]....
        /*0dbc*/ 	.word	0x00021570


	//   ....[112]....
        /*0dc0*/ 	.word	0x00021600


	//   ....[113]....
        /*0dc4*/ 	.word	0x00021680


	//   ....[114]....
        /*0dc8*/ 	.word	0x000216d0


	//   ....[115]....
        /*0dcc*/ 	.word	0x00021760


	//   ....[116]....
        /*0dd0*/ 	.word	0x000217f0


	//   ....[117]....
        /*0dd4*/ 	.word	0x000218b0


	//   ....[118]....
        /*0dd8*/ 	.word	0x00021ba0


	//   ....[119]....
        /*0ddc*/ 	.word	0x00021d50


	//   ....[120]....
        /*0de0*/ 	.word	0x00021da0


	//   ....[121]....
        /*0de4*/ 	.word	0x00021e10


	//   ....[122]....
        /*0de8*/ 	.word	0x00021f10


	//   ....[123]....
        /*0dec*/ 	.word	0x00021f80


	//   ....[124]....
        /*0df0*/ 	.word	0x00022080


	//   ....[125]....
        /*0df4*/ 	.word	0x00022100


	//   ....[126]....
        /*0df8*/ 	.word	0x00022180


	//   ....[127]....
        /*0dfc*/ 	.word	0x00022280


	//   ....[128]....
        /*0e00*/ 	.word	0x00022380


	//   ....[129]....
        /*0e04*/ 	.word	0x000223e0


	//   ....[130]....
        /*0e08*/ 	.word	0x000224c0


	//   ....[131]....
        /*0e0c*/ 	.word	0x000227e0


	//   ....[132]....
        /*0e10*/ 	.word	0x00022890


	//   ....[133]....
        /*0e14*/ 	.word	0x000229e0


	//   ....[134]....
        /*0e18*/ 	.word	0x00022a60


	//   ....[135]....
        /*0e1c*/ 	.word	0x00022ad0


	//   ....[136]....
        /*0e20*/ 	.word	0x00022b40


	//   ....[137]....
        /*0e24*/ 	.word	0x00022bb0


	//   ....[138]....
        /*0e28*/ 	.word	0x00022c30


	//   ....[139]....
        /*0e2c*/ 	.word	0x00022cb0


	//   ....[140]....
        /*0e30*/ 	.word	0x00022d50


	//   ....[141]....
        /*0e34*/ 	.word	0x00022dc0


	//   ....[142]....
        /*0e38*/ 	.word	0x00022e30


	//   ....[143]....
        /*0e3c*/ 	.word	0x00022ea0


	//   ....[144]....
        /*0e40*/ 	.word	0x00022f20


	//   ....[145]....
        /*0e44*/ 	.word	0x00022f90


	//   ....[146]....
        /*0e48*/ 	.word	0x00023030


	//   ....[147]....
        /*0e4c*/ 	.word	0x00023080


	//   ....[148]....
        /*0e50*/ 	.word	0x00023110


	//   ....[149]....
        /*0e54*/ 	.word	0x00023240


	//----- nvinfo : EIATTR_REG_RECONFIG
	.align		4
.L_1189:
        /*0e58*/ 	.byte	0x01, 0x54
	.zero		2


	//----- nvinfo : EIATTR_SYSCALL_OFFSETS
	.align		4
        /*0e5c*/ 	.byte	0x04, 0x46
        /*0e5e*/ 	.short	(.L_1191 - .L_1190)


	//   ....[0]....
.L_1190:
        /*0e60*/ 	.word	0x00001e90


	//   ....[1]....
        /*0e64*/ 	.word	0x00001fe0


	//   ....[2]....
        /*0e68*/ 	.word	0x000075d0


	//   ....[3]....
        /*0e6c*/ 	.word	0x00007950


	//   ....[4]....
        /*0e70*/ 	.word	0x0001bc60


	//   ....[5]....
        /*0e74*/ 	.word	0x0001bdb0


	//   ....[6]....
        /*0e78*/ 	.word	0x0001beb0


	//   ....[7]....
        /*0e7c*/ 	.word	0x0001c730


	//----- nvinfo : EIATTR_MBARRIER_INSTR_OFFSETS
	.align		4
.L_1191:
        /*0e80*/ 	.byte	0x04, 0x39
        /*0e82*/ 	.short	(.L_1193 - .L_1192)


	//   ....[0]....
.L_1192:
        /*0e84*/ 	.word	0x000002b0
        /*0e88*/ 	.word	0x000000ff
        /*0e8c*/ 	.word	0x00031c00
        /*0e90*/ 	.short	0x0100
        /*0e92*/ 	.byte	0x08
	.zero		1


	//   ....[1]....
        /*0e94*/ 	.word	0x000002c0
        /*0e98*/ 	.word	0x000000ff
        /*0e9c*/ 	.word	0x00031c20
        /*0ea0*/ 	.short	0x0100
        /*0ea2*/ 	.byte	0x08
	.zero		1


	//   ....[2]....
        /*0ea4*/ 	.word	0x000003b0
        /*0ea8*/ 	.word	0x000000ff
        /*0eac*/ 	.word	0x00031c30
        /*0eb0*/ 	.short	0x0100
        /*0eb2*/ 	.byte	0x08
	.zero		1


	//   ....[3]....
        /*0eb4*/ 	.word	0x000003c0
        /*0eb8*/ 	.word	0x000000ff
        /*0ebc*/ 	.word	0x00031c40
        /*0ec0*/ 	.short	0x0100
        /*0ec2*/ 	.byte	0x08
	.zero		1


	//   ....[4]....
        /*0ec4*/ 	.word	0x000003d0
        /*0ec8*/ 	.word	0x000000ff
        /*0ecc*/ 	.word	0x00031c38
        /*0ed0*/ 	.short	0x0100
        /*0ed2*/ 	.byte	0x08
	.zero		1


	//   ....[5]....
        /*0ed4*/ 	.word	0x000003e0
        /*0ed8*/ 	.word	0x000000ff
        /*0edc*/ 	.word	0x00031c48
        /*0ee0*/ 	.short	0x0100
        /*0ee2*/ 	.byte	0x08
	.zero		1


	//   ....[6]....
        /*0ee4*/ 	.word	0x00000510
        /*0ee8*/ 	.word	0x000000ff
        /*0eec*/ 	.word	0x00031c50
        /*0ef0*/ 	.short	0x0100
        /*0ef2*/ 	.byte	0x08
	.zero		1


	//   ....[7]....
        /*0ef4*/ 	.word	0x00000520
        /*0ef8*/ 	.word	0x000000ff
        /*0efc*/ 	.word	0x00031c60
        /*0f00*/ 	.short	0x0100
        /*0f02*/ 	.byte	0x08
	.zero		1


	//   ....[8]....
        /*0f04*/ 	.word	0x00000530
        /*0f08*/ 	.word	0x000000ff
        /*0f0c*/ 	.word	0x00031c58
        /*0f10*/ 	.short	0x0100
        /*0f12*/ 	.byte	0x08
	.zero		1


	//   ....[9]....
        /*0f14*/ 	.word	0x00000540
        /*0f18*/ 	.word	0x000000ff
        /*0f1c*/ 	.word	0x00031c68
        /*0f20*/ 	.short	0x0100
        /*0f22*/ 	.byte	0x08
	.zero		1


	//   ....[10]....
        /*0f24*/ 	.word	0x00000630
        /*0f28*/ 	.word	0x000000ff
        /*0f2c*/ 	.word	0x00031c70
        /*0f30*/ 	.short	0x0100
        /*0f32*/ 	.byte	0x06
	.zero		1


	//   ....[11]....
        /*0f34*/ 	.word	0x00000640
        /*0f38*/ 	.word	0x000000ff
        /*0f3c*/ 	.word	0x00031c80
        /*0f40*/ 	.short	0x0100
        /*0f42*/ 	.byte	0x06
	.zero		1


	//   ....[12]....
        /*0f44*/ 	.word	0x00000650
        /*0f48*/ 	.word	0x000000ff
        /*0f4c*/ 	.word	0x00031c78
        /*0f50*/ 	.short	0x0100
        /*0f52*/ 	.byte	0x06
	.zero		1


	//   ....[13]....
        /*0f54*/ 	.word	0x00000660
        /*0f58*/ 	.word	0x000000ff
        /*0f5c*/ 	.word	0x00031c88
        /*0f60*/ 	.short	0x0100
        /*0f62*/ 	.byte	0x06
	.zero		1


	//   ....[14]....
        /*0f64*/ 	.word	0x00000790
        /*0f68*/ 	.word	0x000000ff
        /*0f6c*/ 	.word	0x00031c90
        /*0f70*/ 	.short	0x0100
        /*0f72*/ 	.byte	0x08
	.zero		1


	//   ....[15]....
        /*0f74*/ 	.word	0x000007a0
        /*0f78*/ 	.word	0x000000ff
        /*0f7c*/ 	.word	0x00031ca0
        /*0f80*/ 	.short	0x0100
        /*0f82*/ 	.byte	0x08
	.zero		1


	//   ....[16]....
        /*0f84*/ 	.word	0x000007b0
        /*0f88*/ 	.word	0x000000ff
        /*0f8c*/ 	.word	0x00031c98
        /*0f90*/ 	.short	0x0100
        /*0f92*/ 	.byte	0x08
	.zero		1


	//   ....[17]....
        /*0f94*/ 	.word	0x000007c0
        /*0f98*/ 	.word	0x000000ff
        /*0f9c*/ 	.word	0x00031ca8
        /*0fa0*/ 	.short	0x0100
        /*0fa2*/ 	.byte	0x08
	.zero		1


	//   ....[18]....
        /*0fa4*/ 	.word	0x000008f0
        /*0fa8*/ 	.word	0x000000ff
        /*0fac*/ 	.word	0x00031cb0
        /*0fb0*/ 	.short	0x0100
        /*0fb2*/ 	.byte	0x08
	.zero		1


	//   ....[19]....
        /*0fb4*/ 	.word	0x00000900
        /*0fb8*/ 	.word	0x000000ff
        /*0fbc*/ 	.word	0x00031cc0
        /*0fc0*/ 	.short	0x0100
        /*0fc2*/ 	.byte	0x08
	.zero		1


	//   ....[20]....
        /*0fc4*/ 	.word	0x00000910
        /*0fc8*/ 	.word	0x000000ff
        /*0fcc*/ 	.word	0x00031cb8
        /*0fd0*/ 	.short	0x0100
        /*0fd2*/ 	.byte	0x08
	.zero		1


	//   ....[21]....
        /*0fd4*/ 	.word	0x00000920
        /*0fd8*/ 	.word	0x000000ff
        /*0fdc*/ 	.word	0x00031cc8
        /*0fe0*/ 	.short	0x0100
        /*0fe2*/ 	.byte	0x08
	.zero		1


	//   ....[22]....
        /*0fe4*/ 	.word	0x00003430
        /*0fe8*/ 	.word	0x00000014
        /*0fec*/ 	.word	0x00031c90
        /*0ff0*/ 	.short	0x010a
        /*0ff2*/ 	.byte	0x3f
	.zero		1


	//   ....[23]....
        /*0ff4*/ 	.word	0x00004eb0
        /*0ff8*/ 	.word	0x00000014
        /*0ffc*/ 	.word	0x00031c90
        /*1000*/ 	.short	0x010a
        /*1002*/ 	.byte	0x3f
	.zero		1


	//   ....[24]....
        /*1004*/ 	.word	0x000068a0
        /*1008*/ 	.word	0x00000014
        /*100c*/ 	.word	0x00031c90
        /*1010*/ 	.short	0x010a
        /*1012*/ 	.byte	0x3f
	.zero		1


	//   ....[25]....
        /*1014*/ 	.word	0x00006b10
        /*1018*/ 	.word	0x00000020
        /*101c*/ 	.word	0x00000000
        /*1020*/ 	.short	0x0101
        /*1022*/ 	.byte	0x3f
	.zero		1


	//   ....[26]....
        /*1024*/ 	.word	0x00006b50
        /*1028*/ 	.word	0x00000014
        /*102c*/ 	.word	0x00031cb0
        /*1030*/ 	.short	0x010a
        /*1032*/ 	.byte	0x3f
	.zero		1


	//   ....[27]....
        /*1034*/ 	.word	0x00006e90
        /*1038*/ 	.word	0x00000014
        /*103c*/ 	.word	0x00000000
        /*1040*/ 	.short	0x0101
        /*1042*/ 	.byte	0x3f
	.zero		1


	//   ....[28]....
        /*1044*/ 	.word	0x00007670
        /*1048*/ 	.word	0x00000010
        /*104c*/ 	.word	0x00031c00
        /*1050*/ 	.short	0x010a
        /*1052*/ 	.byte	0x3f
	.zero		1


	//   ....[29]....
        /*1054*/ 	.word	0x000076c0
        /*1058*/ 	.word	0x00000010
        /*105c*/ 	.word	0x00031c00
        /*1060*/ 	.short	0x010a
        /*1062*/ 	.byte	0x3f
	.zero		1


	//   ....[30]....
        /*1064*/ 	.word	0x00008130
        /*1068*/ 	.word	0x00000010
        /*106c*/ 	.word	0x00031c00
        /*1070*/ 	.short	0x010a
        /*1072*/ 	.byte	0x3f
	.zero		1


	//   ....[31]....
        /*1074*/ 	.word	0x00009b20
        /*1078*/ 	.word	0x00000010
        /*107c*/ 	.word	0x00031c00
        /*1080*/ 	.short	0x010a
        /*1082*/ 	.byte	0x3f
	.zero		1


	//   ....[32]....
        /*1084*/ 	.word	0x0000b300
        /*1088*/ 	.word	0x00000000
        /*108c*/ 	.word	0x00031c30
        /*1090*/ 	.short	0x010a
        /*1092*/ 	.byte	0x3f
	.zero		1


	//   ....[33]....
        /*1094*/ 	.word	0x0000b3d0
        /*1098*/ 	.word	0x00000000
        /*109c*/ 	.word	0x00031c30
        /*10a0*/ 	.short	0x010a
        /*10a2*/ 	.byte	0x3f
	.zero		1


	//   ....[34]....
        /*10a4*/ 	.word	0x0000ed60
        /*10a8*/ 	.word	0x00000018
        /*10ac*/ 	.word	0x00000000
        /*10b0*/ 	.short	0x0101
        /*10b2*/ 	.byte	0x3f
	.zero		1


	//   ....[35]....
        /*10b4*/ 	.word	0x0000ff80
        /*10b8*/ 	.word	0x0000000e
        /*10bc*/ 	.word	0x00031c30
        /*10c0*/ 	.short	0x010a
        /*10c2*/ 	.byte	0x3f
	.zero		1


	//   ....[36]....
        /*10c4*/ 	.word	0x0000ffd0
        /*10c8*/ 	.word	0x0000000e
        /*10cc*/ 	.word	0x00031c30
        /*10d0*/ 	.short	0x010a
        /*10d2*/ 	.byte	0x3f
	.zero		1


	//   ....[37]....
        /*10d4*/ 	.word	0x000125e0
        /*10d8*/ 	.word	0x0000000f
        /*10dc*/ 	.word	0x00031c50
        /*10e0*/ 	.short	0x010a
        /*10e2*/ 	.byte	0x3f
	.zero		1


	//   ....[38]....
        /*10e4*/ 	.word	0x00012620
        /*10e8*/ 	.word	0x0000000f
        /*10ec*/ 	.word	0x00031c50
        /*10f0*/ 	.short	0x010a
        /*10f2*/ 	.byte	0x3f
	.zero		1


	//   ....[39]....
        /*10f4*/ 	.word	0x00014290
        /*10f8*/ 	.word	0x0000006f
        /*10fc*/ 	.word	0x00000000
        /*1100*/ 	.short	0x0101
        /*1102*/ 	.byte	0x3f
	.zero		1


	//   ....[40]....
        /*1104*/ 	.word	0x000142a0
        /*1108*/ 	.word	0x0000006c
        /*110c*/ 	.word	0x00000000
        /*1110*/ 	.short	0x0101
        /*1112*/ 	.byte	0x3f
	.zero		1


	//   ....[41]....
        /*1114*/ 	.word	0x000152b0
        /*1118*/ 	.word	0x00000000
        /*111c*/ 	.word	0x00031c50
        /*1120*/ 	.short	0x010a
        /*1122*/ 	.byte	0x3f
	.zero		1


	//   ....[42]....
        /*1124*/ 	.word	0x00015360
        /*1128*/ 	.word	0x00000000
        /*112c*/ 	.word	0x00031c50
        /*1130*/ 	.short	0x010a
        /*1132*/ 	.byte	0x3f
	.zero		1


	//   ....[43]....
        /*1134*/ 	.word	0x00015d10
        /*1138*/ 	.word	0x00000004
        /*113c*/ 	.word	0x00000000
        /*1140*/ 	.short	0x0101
        /*1142*/ 	.byte	0x3f
	.zero		1


	//   ....[44]....
        /*1144*/ 	.word	0x00016fa0
        /*1148*/ 	.word	0x00000000
        /*114c*/ 	.word	0x00000000
        /*1150*/ 	.short	0x0101
        /*1152*/ 	.byte	0x3f
	.zero		1


	//   ....[45]....
        /*1154*/ 	.word	0x000174a0
        /*1158*/ 	.word	0x0000000a
        /*115c*/ 	.word	0x00000000
        /*1160*/ 	.short	0x0101
        /*1162*/ 	.byte	0x3f
	.zero		1


	//   ....[46]....
        /*1164*/ 	.word	0x0001a420
        /*1168*/ 	.word	0x00000010
        /*116c*/ 	.word	0x00031c20
        /*1170*/ 	.short	0x010a
        /*1172*/ 	.byte	0x3f
	.zero		1


	//   ....[47]....
        /*1174*/ 	.word	0x0001a4f0
        /*1178*/ 	.word	0x00000009
        /*117c*/ 	.word	0x00031ca0
        /*1180*/ 	.short	0x010a
        /*1182*/ 	.byte	0x3f
	.zero		1


	//   ....[48]....
        /*1184*/ 	.word	0x0001a910
        /*1188*/ 	.word	0x00000009
        /*118c*/ 	.word	0x00031cc0
        /*1190*/ 	.short	0x010a
        /*1192*/ 	.byte	0x3f
	.zero		1


	//   ....[49]....
        /*1194*/ 	.word	0x0001ae50
        /*1198*/ 	.word	0x00000009
        /*119c*/ 	.word	0x00031ca0
        /*11a0*/ 	.short	0x010a
        /*11a2*/ 	.byte	0x3f
	.zero		1


	//   ....[50]....
        /*11a4*/ 	.word	0x0001b290
        /*11a8*/ 	.word	0x00000009
        /*11ac*/ 	.word	0x00031cc0
        /*11b0*/ 	.short	0x010a
        /*11b2*/ 	.byte	0x3f
	.zero		1


	//   ....[51]....
        /*11b4*/ 	.word	0x0001c220
        /*11b8*/ 	.word	0x00000000
        /*11bc*/ 	.word	0x00031c40
        /*11c0*/ 	.short	0x010a
        /*11c2*/ 	.byte	0x3f
	.zero		1


	//   ....[52]....
        /*11c4*/ 	.word	0x0001d0d0
        /*11c8*/ 	.word	0x00000010
        /*11cc*/ 	.word	0x00031c00
        /*11d0*/ 	.short	0x0107
        /*11d2*/ 	.byte	0x3f
	.zero		1


	//   ....[53]....
        /*11d4*/ 	.word	0x0001d1c0
        /*11d8*/ 	.word	0x00000010
        /*11dc*/ 	.word	0x00031c00
        /*11e0*/ 	.short	0x0101
        /*11e2*/ 	.byte	0x3f
	.zero		1


	//   ....[54]....
        /*11e4*/ 	.word	0x0001d1e0
        /*11e8*/ 	.word	0x00000010
        /*11ec*/ 	.word	0x00031c20
        /*11f0*/ 	.short	0x010a
        /*11f2*/ 	.byte	0x3f
	.zero		1


	//   ....[55]....
        /*11f4*/ 	.word	0x0001d570
        /*11f8*/ 	.word	0x00000003
        /*11fc*/ 	.word	0x00031c40
        /*1200*/ 	.short	0x010a
        /*1202*/ 	.byte	0x3f
	.zero		1


	//   ....[56]....
        /*1204*/ 	.word	0x0001d9d0
        /*1208*/ 	.word	0x00000002
        /*120c*/ 	.word	0x00031c60
        /*1210*/ 	.short	0x010a
        /*1212*/ 	.byte	0x3f
	.zero		1


	//   ....[57]....
        /*1214*/ 	.word	0x0001e110
        /*1218*/ 	.word	0x00000003
        /*121c*/ 	.word	0x00031c40
        /*1220*/ 	.short	0x010a
        /*1222*/ 	.byte	0x3f
	.zero		1


	//   ....[58]....
        /*1224*/ 	.word	0x0001e570
        /*1228*/ 	.word	0x00000002
        /*122c*/ 	.word	0x00031c60
        /*1230*/ 	.short	0x010a
        /*1232*/ 	.byte	0x3f
	.zero		1


	//   ....[59]....
        /*1234*/ 	.word	0x0001ec10
        /*1238*/ 	.word	0x00000003
        /*123c*/ 	.word	0x00031c40
        /*1240*/ 	.short	0x010a
        /*1242*/ 	.byte	0x3f
	.zero		1


	//   ....[60]....
        /*1244*/ 	.word	0x0001f070
        /*1248*/ 	.word	0x00000002
        /*124c*/ 	.word	0x00031c60
        /*1250*/ 	.short	0x010a
        /*1252*/ 	.byte	0x3f
	.zero		1


	//   ....[61]....
        /*1254*/ 	.word	0x0001f6b0
        /*1258*/ 	.word	0x00000000
        /*125c*/ 	.word	0x00031c60
        /*1260*/ 	.short	0x010a
        /*1262*/ 	.byte	0x3f
	.zero		1


	//   ....[62]....
        /*1264*/ 	.word	0x000207f0
        /*1268*/ 	.word	0x00000009
        /*126c*/ 	.word	0x00031c20
        /*1270*/ 	.short	0x010a
        /*1272*/ 	.byte	0x3f
	.zero		1


	//   ....[63]....
        /*1274*/ 	.word	0x00020980
        /*1278*/ 	.word	0x00000007
        /*127c*/ 	.word	0x00000000
        /*1280*/ 	.short	0x010a
        /*1282*/ 	.byte	0x3f
	.zero		1


	//   ....[64]....
        /*1284*/ 	.word	0x000209f0
        /*1288*/ 	.word	0x00000003
        /*128c*/ 	.word	0x00000000
        /*1290*/ 	.short	0x010a
        /*1292*/ 	.byte	0x3f
	.zero		1


	//   ....[65]....
        /*1294*/ 	.word	0x00020a50
        /*1298*/ 	.word	0x00000005
        /*129c*/ 	.word	0x00000000
        /*12a0*/ 	.short	0x010a
        /*12a2*/ 	.byte	0x3f
	.zero		1


	//   ....[66]....
        /*12a4*/ 	.word	0x00020a80
        /*12a8*/ 	.word	0x00000003
        /*12ac*/ 	.word	0x00000000
        /*12b0*/ 	.short	0x010a
        /*12b2*/ 	.byte	0x3f
	.zero		1


	//   ....[67]....
        /*12b4*/ 	.word	0x00020ae0
        /*12b8*/ 	.word	0x00000014
        /*12bc*/ 	.word	0x00031c90
        /*12c0*/ 	.short	0x010a
        /*12c2*/ 	.byte	0x3f
	.zero		1


	//   ....[68]....
        /*12c4*/ 	.word	0x00020b30
        /*12c8*/ 	.word	0x00000014
        /*12cc*/ 	.word	0x00031c90
        /*12d0*/ 	.short	0x010a
        /*12d2*/ 	.byte	0x3f
	.zero		1


	//   ....[69]....
        /*12d4*/ 	.word	0x00020b80
        /*12d8*/ 	.word	0x00000014
        /*12dc*/ 	.word	0x00031c90
        /*12e0*/ 	.short	0x010a
        /*12e2*/ 	.byte	0x3f
	.zero		1


	//   ....[70]....
        /*12e4*/ 	.word	0x00020bd0
        /*12e8*/ 	.word	0x00000014
        /*12ec*/ 	.word	0x00031cb0
        /*12f0*/ 	.short	0x010a
        /*12f2*/ 	.byte	0x3f
	.zero		1


	//   ....[71]....
        /*12f4*/ 	.word	0x00020e90
        /*12f8*/ 	.word	0x00000010
        /*12fc*/ 	.word	0x00031c00
        /*1300*/ 	.short	0x010a
        /*1302*/ 	.byte	0x3f
	.zero		1


	//   ....[72]....
        /*1304*/ 	.word	0x000210c0
        /*1308*/ 	.word	0x00000010
        /*130c*/ 	.word	0x00031c00
        /*1310*/ 	.short	0x010a
        /*1312*/ 	.byte	0x3f
	.zero		1


	//   ....[73]....
        /*1314*/ 	.word	0x00021110
        /*1318*/ 	.word	0x00000000
        /*131c*/ 	.word	0x00031c30
        /*1320*/ 	.short	0x010a
        /*1322*/ 	.byte	0x3f
	.zero		1


	//   ....[74]....
        /*1324*/ 	.word	0x00021160
        /*1328*/ 	.word	0x0000000e
        /*132c*/ 	.word	0x00031c30
        /*1330*/ 	.short	0x010a
        /*1332*/ 	.byte	0x3f
	.zero		1


	//   ....[75]....
        /*1334*/ 	.word	0x000211b0
        /*1338*/ 	.word	0x0000000f
        /*133c*/ 	.word	0x00031c50
        /*1340*/ 	.short	0x010a
        /*1342*/ 	.byte	0x3f
	.zero		1


	//   ....[76]....
        /*1344*/ 	.word	0x00021200
        /*1348*/ 	.word	0x00000000
        /*134c*/ 	.word	0x00031c50
        /*1350*/ 	.short	0x010a
        /*1352*/ 	.byte	0x3f
	.zero		1


	//   ....[77]....
        /*1354*/ 	.word	0x00021980
        /*1358*/ 	.word	0x00000010
        /*135c*/ 	.word	0x00031c20
        /*1360*/ 	.short	0x010a
        /*1362*/ 	.byte	0x3f
	.zero		1


	//   ....[78]....
        /*1364*/ 	.word	0x000219d0
        /*1368*/ 	.word	0x00000009
        /*136c*/ 	.word	0x00031ca0
        /*1370*/ 	.short	0x010a
        /*1372*/ 	.byte	0x3f
	.zero		1


	//   ....[79]....
        /*1374*/ 	.word	0x00021a20
        /*1378*/ 	.word	0x00000009
        /*137c*/ 	.word	0x00031cc0
        /*1380*/ 	.short	0x010a
        /*1382*/ 	.byte	0x3f
	.zero		1


	//   ....[80]....
        /*1384*/ 	.word	0x00021a70
        /*1388*/ 	.word	0x00000009
        /*138c*/ 	.word	0x00031ca0
        /*1390*/ 	.short	0x010a
        /*1392*/ 	.byte	0x3f
	.zero		1


	//   ....[81]....
        /*1394*/ 	.word	0x00021ac0
        /*1398*/ 	.word	0x00000009
        /*139c*/ 	.word	0x00031cc0
        /*13a0*/ 	.short	0x010a
        /*13a2*/ 	.byte	0x3f
	.zero		1


	//   ....[82]....
        /*13a4*/ 	.word	0x00021c60
        /*13a8*/ 	.word	0x00000000
        /*13ac*/ 	.word	0x00031c40
        /*13b0*/ 	.short	0x010a
        /*13b2*/ 	.byte	0x3f
	.zero		1


	//   ....[83]....
        /*13b4*/ 	.word	0x00022500
        /*13b8*/ 	.word	0x00000010
        /*13bc*/ 	.word	0x00031c20
        /*13c0*/ 	.short	0x010a
        /*13c2*/ 	.byte	0x3f
	.zero		1


	//   ....[84]....
        /*13c4*/ 	.word	0x00022550
        /*13c8*/ 	.word	0x00000003
        /*13cc*/ 	.word	0x00031c40
        /*13d0*/ 	.short	0x010a
        /*13d2*/ 	.byte	0x3f
	.zero		1


	//   ....[85]....
        /*13d4*/ 	.word	0x000225a0
        /*13d8*/ 	.word	0x00000002
        /*13dc*/ 	.word	0x00031c60
        /*13e0*/ 	.short	0x010a
        /*13e2*/ 	.byte	0x3f
	.zero		1


	//   ....[86]....
        /*13e4*/ 	.word	0x000225f0
        /*13e8*/ 	.word	0x00000003
        /*13ec*/ 	.word	0x00031c40
        /*13f0*/ 	.short	0x010a
        /*13f2*/ 	.byte	0x3f
	.zero		1


	//   ....[87]....
        /*13f4*/ 	.word	0x00022640
        /*13f8*/ 	.word	0x00000002
        /*13fc*/ 	.word	0x00031c60
        /*1400*/ 	.short	0x010a
        /*1402*/ 	.byte	0x3f
	.zero		1


	//   ....[88]....
        /*1404*/ 	.word	0x00022690
        /*1408*/ 	.word	0x00000003
        /*140c*/ 	.word	0x00031c40
        /*1410*/ 	.short	0x010a
        /*1412*/ 	.byte	0x3f
	.zero		1


	//   ....[89]....
        /*1414*/ 	.word	0x000226e0
        /*1418*/ 	.word	0x00000002
        /*141c*/ 	.word	0x00031c60
        /*1420*/ 	.short	0x010a
        /*1422*/ 	.byte	0x3f
	.zero		1


	//   ....[90]....
        /*1424*/ 	.word	0x00022730
        /*1428*/ 	.word	0x00000000
        /*142c*/ 	.word	0x00031c60
        /*1430*/ 	.short	0x010a
        /*1432*/ 	.byte	0x3f
	.zero		1


	//   ....[91]....
        /*1434*/ 	.word	0x00023160
        /*1438*/ 	.word	0x00000009
        /*143c*/ 	.word	0x00031c20
        /*1440*/ 	.short	0x010a
        /*1442*/ 	.byte	0x3f
	.zero		1


	//   ....[92]....
        /*1444*/ 	.word	0x00023300
        /*1448*/ 	.word	0x00000007
        /*144c*/ 	.word	0x00000000
        /*1450*/ 	.short	0x010a
        /*1452*/ 	.byte	0x3f
	.zero		1


	//   ....[93]....
        /*1454*/ 	.word	0x00023350
        /*1458*/ 	.word	0x00000003
        /*145c*/ 	.word	0x00000000
        /*1460*/ 	.short	0x010a
        /*1462*/ 	.byte	0x3f
	.zero		1


	//   ....[94]....
        /*1464*/ 	.word	0x000233a0
        /*1468*/ 	.word	0x00000005
        /*146c*/ 	.word	0x00000000
        /*1470*/ 	.short	0x010a
        /*1472*/ 	.byte	0x3f
	.zero		1


	//----- nvinfo : EIATTR_NUM_MBARRIERS
	.align		4
.L_1193:
        /*1474*/ 	.byte	0x03, 0x38
        /*1476*/ 	.short	0x0016


	//----- nvinfo : EIATTR_EXIT_INSTR_OFFSETS
	.align		4
        /*1478*/ 	.byte	0x04, 0x1c
        /*147a*/ 	.short	(.L_1195 - .L_1194)


	//   ....[0]....
.L_1194:
        /*147c*/ 	.word	0x00020ad0


	//----- nvinfo : EIATTR_MAX_THREADS
	.align		4
.L_1195:
        /*1480*/ 	.byte	0x04, 0x05
        /*1482*/ 	.short	(.L_1197 - .L_1196)
.L_1196:
        /*1484*/ 	.word	0x00000200
        /*1488*/ 	.word	0x00000001
        /*148c*/ 	.word	0x00000001


	//----- nvinfo : EIATTR_CRS_STACK_SIZE
	.align		4
.L_1197:
        /*1490*/ 	.byte	0x04, 0x1e
        /*1492*/ 	.short	(.L_1199 - .L_1198)
.L_1198:
        /*1494*/ 	.word	0x00000000


	//----- nvinfo : EIATTR_CBANK_PARAM_SIZE
	.align		4
.L_1199:
        /*1498*/ 	.byte	0x03, 0x19
        /*149a*/ 	.short	0x0af0


	//----- nvinfo : EIATTR_PARAM_CBANK
	.align		4
        /*149c*/ 	.byte	0x04, 0x0a
        /*149e*/ 	.short	(.L_1201 - .L_1200)
	.align		4
.L_1200:
        /*14a0*/ 	.word	index@(.nv.constant0._ZN7cutlass13device_kernelIN5flash11enable_sm90INS1_16FlashAttnFwdSm90INS1_25CollectiveMainloopFwdSm90ILi2EN4cute5tupleIJNS5_1CILi1EEES8_S8_EEENS6_IJNS7_ILi192EEENS7_ILi144EEENS7_ILi96EEEEEELi96ENS_6half_tEfNS_4arch4Sm90ELb0ELb0ELb1ELb1ELb0ELb1ELb0ELb0ELb1ELb1ELb1ELb0EEENS1_21CollectiveEpilogueFwdINS6_IJSA_SC_SB_EEES9_SE_SG_Li384ELb1ELb1ELb1ELb0EEENS1_36VarlenDynamicPersistentTileSchedulerILi192ELi144ELi384ELi128ELb1ELb1ELb1ELb0ELb1ELb1EEEEEEEEEvNT_6ParamsE)
        /*14a4*/ 	.short	0x0210
        /*14a6*/ 	.short	0x0af0


	//----- nvinfo : EIATTR_SW_WAR
	.align		4
.L_1201:
        /*14a8*/ 	.byte	0x04, 0x36
        /*14aa*/ 	.short	(.L_1203 - .L_1202)
.L_1202:
        /*14ac*/ 	.word	0x00000008
.L_1203:


//--------------------- .nv.info._ZN7cutlass13device_kernelIN5flash11enable_sm90INS1_16FlashAttnFwdSm90INS1_25CollectiveMainloopFwdSm90ILi2EN4cute5tupleIJNS5_1CILi1EEES8_S8_EEENS6_IJNS7_ILi192EEENS7_ILi128EEENS7_ILi96EEEEEELi96ENS_6half_tEfNS_4arch4Sm90ELb0ELb1ELb1ELb0ELb0ELb0ELb0ELb0ELb1ELb1ELb1ELb0EEENS1_21CollectiveEpilogueFwdINS6_IJSA_SC_SB_EEES9_SE_SG_Li384ELb0ELb1ELb1ELb0EEENS1_19SingleTileSchedulerILb0ELb1ELb1ELi192EEEEEEEEEvNT_6ParamsE --------------------------
	.section	.nv.info._ZN7cutlass13device_kernelIN5flash11enable_sm90INS1_16FlashAttnFwdSm90INS1_25CollectiveMainloopFwdSm90ILi2EN4cute5tupleIJNS5_1CILi1EEES8_S8_EEENS6_IJNS7_ILi192EEENS7_ILi128EEENS7_ILi96EEEEEELi96ENS_6half_tEfNS_4arch4Sm90ELb0ELb1ELb1ELb0ELb0ELb0ELb0ELb0ELb1ELb1ELb1ELb0EEENS1_21CollectiveEpilogueFwdINS6_IJSA_SC_SB_EEES9_SE_SG_Li384ELb0ELb1ELb1ELb0EEENS1_19SingleTileSchedulerILb0ELb1ELb1ELi192EEEEEEEEEvNT_6ParamsE,"",@"SHT_CUDA_INFO"
	.sectionflags	@""
	.align	4


	//----- nvinfo : EIATTR_CUDA_API_VERSION
	.align		4
        /*0000*/ 	.byte	0x04, 0x37
        /*0002*/ 	.short	(.L_1205 - .L_1204)
.L_1204:
        /*0004*/ 	.word	0x00000082


	//----- nvinfo : EIATTR_KPARAM_INFO
	.align		4
.L_1205:
        /*0008*/ 	.byte	0x04, 0x17
        /*000a*/ 	.short	(.L_1207 - .L_1206)
.L_1206:
        /*000c*/ 	.word	0x00000000
        /*0010*/ 	.short	0x0000
        /*0012*/ 	.short	0x0070
        /*0014*/ 	.byte	0x00, 0xf0, 0x01, 0x28


	//----- nvinfo : EIATTR_SPARSE_MMA_MASK
	.align		4
.L_1207:
        /*0018*/ 	.byte	0x03, 0x50
        /*001a*/ 	.short	0x0000


	//----- nvinfo : EIATTR_MAXREG_COUNT
	.align		4
        /*001c*/ 	.byte	0x03, 0x1b
        /*001e*/ 	.short	0x0080


	//----- nvinfo : EIATTR_NUM_BARRIERS
	.align		4
        /*0020*/ 	.byte	0x02, 0x4c
        /*0022*/ 	.byte	0x10
	.zero		1


	//----- nvinfo : EIATTR_EXTERNS
	.align		4
        /*0024*/ 	.byte	0x04, 0x0f
        /*0026*/ 	.short	(.L_1209 - .L_1208)


	//   ....[0]....
	.align		4
.L_1208:
        /*0028*/ 	.word	index@(__assertfail)


	//----- nvinfo : EIATTR_MERCURY_ISA_VERSION
	.align		4
.L_1209:
        /*002c*/ 	.byte	0x03, 0x5f
        /*002e*/ 	.short	0x0101


	//----- nvinfo : EIATTR_INT_WARP_WIDE_INSTR_OFFSETS
	.align		4
        /*0030*/ 	.byte	0x04, 0x31
        /*0032*/ 	.short	(.L_1211 - .L_1210)


	//   ....[0]....
.L_1210:
        /*0034*/ 	.word	0x00000120


	//   ....[1]....
        /*0038*/ 	.word	0x00000160


	//   ....[2]....
        /*003c*/ 	.word	0x000001d0


	//----- nvinfo : EIATTR_COOP_GROUP_MASK_REGIDS
	.align		4
.L_1211:
        /*0040*/ 	.byte	0x04, 0x29
        /*0042*/ 	.short	(.L_1213 - .L_1212)


	//   ....[0]....
.L_1212:
        /*0044*/ 	.word	0xffffffff


	//   ....[1]....
        /*0048*/ 	.word	0xffffffff


	//   ....[2]....
        /*004c*/ 	.word	0xffffffff


	//   ....[3]....
        /*0050*/ 	.word	0xffffffff


	//   ....[4]....
        /*0054*/ 	.word	0xffffffff


	//   ....[5]....
        /*0058*/ 	.word	0xffffffff


	//   ....[6]....
        /*005c*/ 	.word	0xffffffff


	//   ....[7]....
        /*0060*/ 	.word	0xffffffff


	//   ....[8]....
        /*0064*/ 	.word	0xffffffff


	//   ....[9]....
        /*0068*/ 	.word	0xffffffff


	//   ....[10]....
        /*006c*/ 	.word	0xffffffff


	//   ....[11]....
        /*0070*/ 	.word	0xffffffff


	//   ....[12]....
        /*0074*/ 	.word	0xffffffff


	//   ....[13]....
        /*0078*/ 	.word	0xffffffff


	//   ....[14]....
        /*007c*/ 	.word	0xffffffff


	//   ....[15]....
        /*0080*/ 	.word	0xffffffff


	//   ....[16]....
        /*0084*/ 	.word	0xffffffff


	//   ....[17]....
        /*0088*/ 	.word	0xffffffff


	//   ....[18]....
        /*008c*/ 	.word	0xffffffff


	//   ....[19]....
        /*0090*/ 	.word	0xffffffff


	//   ....[20]....
        /*0094*/ 	.word	0xffffffff


	//   ....[21]....
        /*0098*/ 	.word	0xffffffff


	//   ....[22]....
        /*009c*/ 	.word	0xffffffff


	//   ....[23]....
        /*00a0*/ 	.word	0xffffffff


	//   ....[24]....
        /*00a4*/ 	.word	0xffffffff


	//   ....[25]....
        /*00a8*/ 	.word	0xffffffff


	//   ....[26]....
        /*00ac*/ 	.word	0xffffffff


	//   ....[27]....
        /*00b0*/ 	.word	0xffffffff


	//   ....[28]....
        /*00b4*/ 	.word	0xffffffff


	//   ....[29]....
        /*00b8*/ 	.word	0xffffffff


	//   ....[30]....
        /*00bc*/ 	.word	0xffffffff


	//   ....[31]....
        /*00c0*/ 	.word	0xffffffff


	//   ....[32]....
        /*00c4*/ 	.word	0xffffffff


	//   ....[33]....
        /*00c8*/ 	.word	0xffffffff


	//   ....[34]....
        /*00cc*/ 	.word	0xffffffff


	//   ....[35]....
        /*00d0*/ 	.word	0xffffffff


	//   ....[36]....
        /*00d4*/ 	.word	0xffffffff


	//   ....[37]....
        /*00d8*/ 	.word	0xffffffff


	//   ....[38]....
        /*00dc*/ 	.word	0xffffffff


	//   ....[39]....
        /*00e0*/ 	.word	0xffffffff


	//   ....[40]....
        /*00e4*/ 	.word	0xffffffff


	//   ....[41]....
        /*00e8*/ 	.word	0xffffffff


	//   ....[42]....
        /*00ec*/ 	.word	0xffffffff


	//   ....[43]....
        /*00f0*/ 	.word	0xffffffff


	//   ....[44]....
        /*00f4*/ 	.word	0xffffffff


	//   ....[45]....
        /*00f8*/ 	.word	0xffffffff


	//   ....[46]....
        /*00fc*/ 	.word	0xffffffff


	//   ....[47]....
        /*0100*/ 	.word	0xffffffff


	//   ....[48]....
        /*0104*/ 	.word	0xffffffff


	//   ....[49]....
        /*0108*/ 	.word	0xffffffff


	//   ....[50]....
        /*010c*/ 	.word	0xffffffff


	//   ....[51]....
        /*0110*/ 	.word	0xffffffff


	//   ....[52]....
        /*0114*/ 	.word	0xffffffff


	//   ....[53]....
        /*0118*/ 	.word	0xffffffff


	//   ....[54]....
        /*011c*/ 	.word	0xffffffff


	//   ....[55]....
        /*0120*/ 	.word	0xffffffff


	//   ....[56]....
        /*0124*/ 	.word	0xffffffff


	//   ....[57]....
        /*0128*/ 	.word	0xffffffff


	//   ....[58]....
        /*012c*/ 	.word	0xffffffff


	//   ....[59]....
        /*0130*/ 	.word	0xffffffff


	//   ....[60]....
        /*0134*/ 	.word	0xffffffff


	//   ....[61]....
        /*0138*/ 	.word	0x0500000f


	//   ....[62]....
        /*013c*/ 	.word	0x0500000f


	//   ....[63]....
        /*0140*/ 	.word	0x0500000f


	//   ....[64]....
        /*0144*/ 	.word	0x0500000f


	//   ....[65]....
        /*0148*/ 	.word	0x0500000f


	//   ....[66]....
        /*014c*/ 	.word	0x0500000f


	//   ....[67]....
        /*0150*/ 	.word	0x0500000f


	//   ....[68]....
        /*0154*/ 	.word	0x0500000f


	//   ....[69]....
        /*0158*/ 	.word	0x0500000f


	//   ....[70]....
        /*015c*/ 	.word	0x0500000f


	//   ....[71]....
        /*0160*/ 	.word	0x0500000f


	//   ....[72]....
        /*0164*/ 	.word	0x0500000f


	//   ....[73]....
        /*0168*/ 	.word	0x0500000f


	//   ....[74]....
        /*016c*/ 	.word	0x0500000f


	//----- nvinfo : EIATTR_COOP_GROUP_INSTR_OFFSETS
	.align		4
.L_1213:
        /*0170*/ 	.byte	0x04, 0x28
        /*0172*/ 	.short	(.L_1215 - .L_1214)


	//   ....[0]....
.L_1214:
        /*0174*/ 	.word	0x00000060


	//   ....[1]....
        /*0178*/ 	.word	0x00000130


	//   ....[2]....
        /*017c*/ 	.word	0x00000180


	//   ....[3]....
        /*0180*/ 	.word	0x000003b0


	//   ....[4]....
        /*0184*/ 	.word	0x00000510


	//   ....[5]....
        /*0188*/ 	.word	0x00000630


	//   ....[6]....
        /*018c*/ 	.word	0x00000790


	//   ....[7]....
        /*0190*/ 	.word	0x00001540


	//   ....[8]....
        /*0194*/ 	.word	0x00001f70


	//   ....[9]....
        /*0198*/ 	.word	0x000028e0


	//   ....[10]....
        /*019c*/ 	.word	0x00003be0


	//   ....[11]....
        /*01a0*/ 	.word	0x00003ce0


	//   ....[12]....
        /*01a4*/ 	.word	0x000041a0


	//   ....[13]....
        /*01a8*/ 	.word	0x000041f0


	//   ....[14]....
        /*01ac*/ 	.word	0x00004ff0


	//   ....[15]....
        /*01b0*/ 	.word	0x000064c0


	//   ....[16]....
        /*01b4*/ 	.word	0x00006700


	//   ....[17]....
        /*01b8*/ 	.word	0x000072e0


	//   ....[18]....
        /*01bc*/ 	.word	0x00007390


	//   ....[19]....
        /*01c0*/ 	.word	0x00007c50


	//   ....[20]....
        /*01c4*/ 	.word	0x00007d10


	//   ....[21]....
        /*01c8*/ 	.word	0x00008c80


	//   ....[22]....
        /*01cc*/ 	.word	0x00009e40


	//   ....[23]....
        /*01d0*/ 	.word	0x00009ea0


	//   ....[24]....
        /*01d4*/ 	.word	0x0000a590


	//   ....[25]....
        /*01d8*/ 	.word	0x0000a670


	//   ....[26]....
        /*01dc*/ 	.word	0x0000b820


	//   ....[27]....
        /*01e0*/ 	.word	0x0000c370


	//   ....[28]....
        /*01e4*/ 	.word	0x0000ccf0


	//   ....[29]....
        /*01e8*/ 	.word	0x0000d7f0


	//   ....[30]....
        /*01ec*/ 	.word	0x0000d810


	//   ....[31]....
        /*01f0*/ 	.word	0x0000e260


	//   ....[32]....
        /*01f4*/ 	.word	0x0000e2e0


	//   ....[33]....
        /*01f8*/ 	.word	0x0000f230


	//   ....[34]....
        /*01fc*/ 	.word	0x0000f340


	//   ....[35]....
        /*0200*/ 	.word	0x0000f3a0


	//   ....[36]....
        /*0204*/ 	.word	0x0000f4b0


	//   ....[37]....
        /*0208*/ 	.word	0x0000f4c0


	//   ....[38]....
        /*020c*/ 	.word	0x000103a0


	//   ....[39]....
        /*0210*/ 	.word	0x000103e0


	//   ....[40]....
        /*0214*/ 	.word	0x00010420


	//   ....[41]....
        /*0218*/ 	.word	0x00010460


	//   ....[42]....
        /*021c*/ 	.word	0x00010480


	//   ....[43]....
        /*0220*/ 	.word	0x000104b0


	//   ....[44]....
        /*0224*/ 	.word	0x00010990


	//   ....[45]....
        /*0228*/ 	.word	0x000109a0


	//   ....[46]....
        /*022c*/ 	.word	0x00011280


	//   ....[47]....
        /*0230*/ 	.word	0x00012140


	//   ....[48]....
        /*0234*/ 	.word	0x00012c30


	//   ....[49]....
        /*0238*/ 	.word	0x00012c70


	//   ....[50]....
        /*023c*/ 	.word	0x00012ca0


	//   ....[51]....
        /*0240*/ 	.word	0x00012cc0


	//   ....[52]....
        /*0244*/ 	.word	0x00012cd0


	//   ....[53]....
        /*0248*/ 	.word	0x00012ce0


	//   ....[54]....
        /*024c*/ 	.word	0x00012d00


	//   ....[55]....
        /*0250*/ 	.word	0x00012dc0


	//   ....[56]....
        /*0254*/ 	.word	0x00012ec0


	//   ....[57]....
        /*0258*/ 	.word	0x00012ed0


	//   ....[58]....
        /*025c*/ 	.word	0x00012f00


	//   ....[59]....
        /*0260*/ 	.word	0x00012f30


	//   ....[60]....
        /*0264*/ 	.word	0x000154a0


	//   ....[61]....
        /*0268*/ 	.word	0x00015ad0


	//   ....[62]....
        /*026c*/ 	.word	0x00015c40


	//   ....[63]....
        /*0270*/ 	.word	0x00015c90


	//   ....[64]....
        /*0274*/ 	.word	0x00015de0


	//   ....[65]....
        /*0278*/ 	.word	0x00015e40


	//   ....[66]....
        /*027c*/ 	.word	0x00015f50


	//   ....[67]....
        /*0280*/ 	.word	0x00015fa0


	//   ....[68]....
        /*0284*/ 	.word	0x000160b0


	//   ....[69]....
        /*0288*/ 	.word	0x00016120


	//   ....[70]....
        /*028c*/ 	.word	0x00016250


	//   ....[71]....
        /*0290*/ 	.word	0x000162a0


	//   ....[72]....
        /*0294*/ 	.word	0x000163b0


	//   ....[73]....
        /*0298*/ 	.word	0x00016400


	//   ....[74]....
        /*029c*/ 	.word	0x000167d0


	//----- nvinfo : EIATTR_REG_RECONFIG
	.align		4
.L_1215:
        /*02a0*/ 	.byte	0x01, 0x54
	.zero		2


	//----- nvinfo : EIATTR_SYSCALL_OFFSETS
	.align		4
        /*02a4*/ 	.byte	0x04, 0x46
        /*02a6*/ 	.short	(.L_1217 - .L_1216)


	//   ....[0]....
.L_1216:
        /*02a8*/ 	.word	0x00001740


	//   ....[1]....
        /*02ac*/ 	.word	0x00011de0


	//   ....[2]....
        /*02b0*/ 	.word	0x00011f20


	//   ....[3]....
        /*02b4*/ 	.word	0x00012010


	//   ....[4]....
        /*02b8*/ 	.word	0x00012790


	//----- nvinfo : EIATTR_MBARRIER_INSTR_OFFSETS
	.align		4
.L_1217:
        /*02bc*/ 	.byte	0x04, 0x39
        /*02be*/ 	.short	(.L_1219 - .L_1218)


	//   ....[0]....
.L_1218:
        /*02c0*/ 	.word	0x00000260
        /*02c4*/ 	.word	0x000000ff
        /*02c8*/ 	.word	0x0002d800
        /*02cc*/ 	.short	0x0100
        /*02ce*/ 	.byte	0x08
	.zero		1


	//   ....[1]....
        /*02d0*/ 	.word	0x00000270
        /*02d4*/ 	.word	0x000000ff
        /*02d8*/ 	.word	0x0002d820
        /*02dc*/ 	.short	0x0100
        /*02de*/ 	.byte	0x08
	.zero		1


	//   ....[2]....
        /*02e0*/ 	.word	0x00000360
        /*02e4*/ 	.word	0x000000ff
        /*02e8*/ 	.word	0x0002d830
        /*02ec*/ 	.short	0x0100
        /*02ee*/ 	.byte	0x08
	.zero		1


	//   ....[3]....
        /*02f0*/ 	.word	0x00000370
        /*02f4*/ 	.word	0x000000ff
        /*02f8*/ 	.word	0x0002d840
        /*02fc*/ 	.short	0x0100
        /*02fe*/ 	.byte	0x08
	.zero		1


	//   ....[4]....
        /*0300*/ 	.word	0x00000380
        /*0304*/ 	.word	0x000000ff
        /*0308*/ 	.word	0x0002d838
        /*030c*/ 	.short	0x0100
        /*030e*/ 	.byte	0x08
	.zero		1


	//   ....[5]....
        /*0310*/ 	.word	0x00000390
        /*0314*/ 	.word	0x000000ff
        /*0318*/ 	.word	0x0002d848
        /*031c*/ 	.short	0x0100
        /*031e*/ 	.byte	0x08
	.zero		1


	//   ....[6]....
        /*0320*/ 	.word	0x000004c0
        /*0324*/ 	.word	0x000000ff
        /*0328*/ 	.word	0x0002d850
        /*032c*/ 	.short	0x0100
        /*032e*/ 	.byte	0x08
	.zero		1


	//   ....[7]....
        /*0330*/ 	.word	0x000004d0
        /*0334*/ 	.word	0x000000ff
        /*0338*/ 	.word	0x0002d860
        /*033c*/ 	.short	0x0100
        /*033e*/ 	.byte	0x08
	.zero		1


	//   ....[8]....
        /*0340*/ 	.word	0x000004e0
        /*0344*/ 	.word	0x000000ff
        /*0348*/ 	.word	0x0002d858
        /*034c*/ 	.short	0x0100
        /*034e*/ 	.byte	0x08
	.zero		1


	//   ....[9]....
        /*0350*/ 	.word	0x000004f0
        /*0354*/ 	.word	0x000000ff
        /*0358*/ 	.word	0x0002d868
        /*035c*/ 	.short	0x0100
        /*035e*/ 	.byte	0x08
	.zero		1


	//   ....[10]....
        /*0360*/ 	.word	0x000005e0
        /*0364*/ 	.word	0x000000ff
        /*0368*/ 	.word	0x0002d870
        /*036c*/ 	.short	0x0100
        /*036e*/ 	.byte	0x06
	.zero		1


	//   ....[11]....
        /*0370*/ 	.word	0x000005f0
        /*0374*/ 	.word	0x000000ff
        /*0378*/ 	.word	0x0002d880
        /*037c*/ 	.short	0x0100
        /*037e*/ 	.byte	0x06
	.zero		1


	//   ....[12]....
        /*0380*/ 	.word	0x00000600
        /*0384*/ 	.word	0x000000ff
        /*0388*/ 	.word	0x0002d878
        /*038c*/ 	.short	0x0100
        /*038e*/ 	.byte	0x06
	.zero		1


	//   ....[13]....
        /*0390*/ 	.word	0x00000610
        /*0394*/ 	.word	0x000000ff
        /*0398*/ 	.word	0x0002d888
        /*039c*/ 	.short	0x0100
        /*039e*/ 	.byte	0x06
	.zero		1


	//   ....[14]....
        /*03a0*/ 	.word	0x00000740
        /*03a4*/ 	.word	0x000000ff
        /*03a8*/ 	.word	0x0002d890
        /*03ac*/ 	.short	0x0100
        /*03ae*/ 	.byte	0x08
	.zero		1


	//   ....[15]....
        /*03b0*/ 	.word	0x00000750
        /*03b4*/ 	.word	0x000000ff
        /*03b8*/ 	.word	0x0002d8a0
        /*03bc*/ 	.short	0x0100
        /*03be*/ 	.byte	0x08
	.zero		1


	//   ....[16]....
        /*03c0*/ 	.word	0x00000760
        /*03c4*/ 	.word	0x000000ff
        /*03c8*/ 	.word	0x0002d898
        /*03cc*/ 	.short	0x0100
        /*03ce*/ 	.byte	0x08
	.zero		1


	//   ....[17]....
        /*03d0*/ 	.word	0x00000770
        /*03d4*/ 	.word	0x000000ff
        /*03d8*/ 	.word	0x0002d8a8
        /*03dc*/ 	.short	0x0100
        /*03de*/ 	.byte	0x08
	.zero		1


	//   ....[18]....
        /*03e0*/ 	.word	0x000008a0
        /*03e4*/ 	.word	0x000000ff
        /*03e8*/ 	.word	0x0002d8b0
        /*03ec*/ 	.short	0x0100
        /*03ee*/ 	.byte	0x08
	.zero		1


	//   ....[19]....
        /*03f0*/ 	.word	0x000008b0
        /*03f4*/ 	.word	0x000000ff
        /*03f8*/ 	.word	0x0002d8c0
        /*03fc*/ 	.short	0x0100
        /*03fe*/ 	.byte	0x08
	.zero		1


	//   ....[20]....
        /*0400*/ 	.word	0x000008c0
        /*0404*/ 	.word	0x000000ff
        /*0408*/ 	.word	0x0002d8b8
        /*040c*/ 	.short	0x0100
        /*040e*/ 	.byte	0x08
	.zero		1


	//   ....[21]....
        /*0410*/ 	.word	0x000008d0
        /*0414*/ 	.word	0x000000ff
        /*0418*/ 	.word	0x0002d8c8
        /*041c*/ 	.short	0x0100
        /*041e*/ 	.byte	0x08
	.zero		1


	//   ....[22]....
        /*0420*/ 	.word	0x00001760
        /*0424*/ 	.word	0x000000ff
        /*0428*/ 	.word	0x0002d800
        /*042c*/ 	.short	0x010a
        /*042e*/ 	.byte	0x24
	.zero		1


	//   ....[23]....
        /*0430*/ 	.word	0x000017e0
        /*0434*/ 	.word	0x000000ff
        /*0438*/ 	.word	0x0002d830
        /*043c*/ 	.short	0x010a
        /*043e*/ 	.byte	0x24
	.zero		1


	//   ....[24]....
        /*0440*/ 	.word	0x00001850
        /*0444*/ 	.word	0x000000ff
        /*0448*/ 	.word	0x0002d830
        /*044c*/ 	.short	0x010a
        /*044e*/ 	.byte	0x24
	.zero		1


	//   ....[25]....
        /*0450*/ 	.word	0x00002260
        /*0454*/ 	.word	0x0000000b
        /*0458*/ 	.word	0x00000000
        /*045c*/ 	.short	0x0101
        /*045e*/ 	.byte	0x3f
	.zero		1


	//   ....[26]....
        /*0460*/ 	.word	0x00005480
        /*0464*/ 	.word	0x000000ff
        /*0468*/ 	.word	0x0002d830
        /*046c*/ 	.short	0x010a
        /*046e*/ 	.byte	0x0a
	.zero		1


	//   ....[27]....
        /*0470*/ 	.word	0x000054c0
        /*0474*/ 	.word	0x000000ff
        /*0478*/ 	.word	0x0002d830
        /*047c*/ 	.short	0x010a
        /*047e*/ 	.byte	0x0a
	.zero		1


	//   ....[28]....
        /*0480*/ 	.word	0x00005760
        /*0484*/ 	.word	0x000000ff
        /*0488*/ 	.word	0x0002d850
        /*048c*/ 	.short	0x010a
        /*048e*/ 	.byte	0x0a
	.zero		1


	//   ....[29]....
        /*0490*/ 	.word	0x000057a0
        /*0494*/ 	.word	0x000000ff
        /*0498*/ 	.word	0x0002d850
        /*049c*/ 	.short	0x010a
        /*049e*/ 	.byte	0x0a
	.zero		1


	//   ....[30]....
        /*04a0*/ 	.word	0x00006560
        /*04a4*/ 	.word	0x00000037
        /*04a8*/ 	.word	0x00000000
        /*04ac*/ 	.short	0x0101
        /*04ae*/ 	.byte	0x3f
	.zero		1


	//   ....[31]....
        /*04b0*/ 	.word	0x00007fc0
        /*04b4*/ 	.word	0x00000020
        /*04b8*/ 	.word	0x00000000
        /*04bc*/ 	.short	0x0101
        /*04be*/ 	.byte	0x3f
	.zero		1


	//   ....[32]....
        /*04c0*/ 	.word	0x000090b0
        /*04c4*/ 	.word	0x000000ff
        /*04c8*/ 	.word	0x0002d830
        /*04cc*/ 	.short	0x010a
        /*04ce*/ 	.byte	0x0e
	.zero		1


	//   ....[33]....
        /*04d0*/ 	.word	0x000090f0
        /*04d4*/ 	.word	0x000000ff
        /*04d8*/ 	.word	0x0002d830
        /*04dc*/ 	.short	0x010a
        /*04de*/ 	.byte	0x0e
	.zero		1


	//   ....[34]....
        /*04e0*/ 	.word	0x000093c0
        /*04e4*/ 	.word	0x000000ff
        /*04e8*/ 	.word	0x0002d850
        /*04ec*/ 	.short	0x010a
        /*04ee*/ 	.byte	0x0e
	.zero		1


	//   ....[35]....
        /*04f0*/ 	.word	0x00009400
        /*04f4*/ 	.word	0x000000ff
        /*04f8*/ 	.word	0x0002d850
        /*04fc*/ 	.short	0x010a
        /*04fe*/ 	.byte	0x0e
	.zero		1


	//   ....[36]....
        /*0500*/ 	.word	0x0000ad00
        /*0504*/ 	.word	0x0000002e
        /*0508*/ 	.word	0x00000000
        /*050c*/ 	.short	0x0101
        /*050e*/ 	.byte	0x3f
	.zero		1


	//   ....[37]....
        /*0510*/ 	.word	0x0000ad80
        /*0514*/ 	.word	0x00000024
        /*0518*/ 	.word	0x00000000
        /*051c*/ 	.short	0x0101
        /*051e*/ 	.byte	0x3f
	.zero		1


	//   ....[38]....
        /*0520*/ 	.word	0x0000bae0
        /*0524*/ 	.word	0x000000ff
        /*0528*/ 	.word	0x0002d830
        /*052c*/ 	.short	0x010a
        /*052e*/ 	.byte	0x0a
	.zero		1


	//   ....[39]....
        /*0530*/ 	.word	0x0000bb20
        /*0534*/ 	.word	0x000000ff
        /*0538*/ 	.word	0x0002d830
        /*053c*/ 	.short	0x010a
        /*053e*/ 	.byte	0x0a
	.zero		1


	//   ....[40]....
        /*0540*/ 	.word	0x0000bdc0
        /*0544*/ 	.word	0x000000ff
        /*0548*/ 	.word	0x0002d850
        /*054c*/ 	.short	0x010a
        /*054e*/ 	.byte	0x0a
	.zero		1


	//   ....[41]....
        /*0550*/ 	.word	0x0000be00
        /*0554*/ 	.word	0x000000ff
        /*0558*/ 	.word	0x0002d850
        /*055c*/ 	.short	0x010a
        /*055e*/ 	.byte	0x0a
	.zero		1


	//   ....[42]....
        /*0560*/ 	.word	0x0000cab0
        /*0564*/ 	.word	0x00000054
        /*0568*/ 	.word	0x00000000
        /*056c*/ 	.short	0x0101
        /*056e*/ 	.byte	0x3f
	.zero		1


	//   ....[43]....
        /*0570*/ 	.word	0x0000e550
        /*0574*/ 	.word	0x0000001a
        /*0578*/ 	.word	0x00000000
        /*057c*/ 	.short	0x0101
        /*057e*/ 	.byte	0x3f
	.zero		1


	//   ....[44]....
        /*0580*/ 	.word	0x0000f2b0
        /*0584*/ 	.word	0x000000ff
        /*0588*/ 	.word	0x0002d850
        /*058c*/ 	.short	0x010a
        /*058e*/ 	.byte	0x09
	.zero		1


	//   ....[45]....
        /*0590*/ 	.word	0x0000f2f0
        /*0594*/ 	.word	0x000000ff
        /*0598*/ 	.word	0x0002d850
        /*059c*/ 	.short	0x010a
        /*059e*/ 	.byte	0x09
	.zero		1


	//   ....[46]....
        /*05a0*/ 	.word	0x0000f8d0
        /*05a4*/ 	.word	0x0000000a
        /*05a8*/ 	.word	0x00000000
        /*05ac*/ 	.short	0x0101
        /*05ae*/ 	.byte	0x3f
	.zero		1


	//   ....[47]....
        /*05b0*/ 	.word	0x000104a0
        /*05b4*/ 	.word	0x000000ff
        /*05b8*/ 	.word	0x00000000
        /*05bc*/ 	.short	0x0101
        /*05be*/ 	.byte	0x04
	.zero		1


	//   ....[48]....
        /*05c0*/ 	.word	0x00012350
        /*05c4*/ 	.word	0x000000ff
        /*05c8*/ 	.word	0x0002d840
        /*05cc*/ 	.short	0x010a
        /*05ce*/ 	.byte	0x26
	.zero		1


	//   ....[49]....
        /*05d0*/ 	.word	0x00013100
        /*05d4*/ 	.word	0x000000ff
        /*05d8*/ 	.word	0x0002d800
        /*05dc*/ 	.short	0x0107
        /*05de*/ 	.byte	0x26
	.zero		1


	//   ....[50]....
        /*05e0*/ 	.word	0x00013140
        /*05e4*/ 	.word	0x000000ff
        /*05e8*/ 	.word	0x0002d800
        /*05ec*/ 	.short	0x0101
        /*05ee*/ 	.byte	0x26
	.zero		1


	//   ....[51]....
        /*05f0*/ 	.word	0x00013170
        /*05f4*/ 	.word	0x000000ff
        /*05f8*/ 	.word	0x0002d820
        /*05fc*/ 	.short	0x010a
        /*05fe*/ 	.byte	0x26
	.zero		1


	//   ....[52]....
        /*0600*/ 	.word	0x00013500
        /*0604*/ 	.word	0x000000ff
        /*0608*/ 	.word	0x0002d848
        /*060c*/ 	.short	0x010a
        /*060e*/ 	.byte	0x26
	.zero		1


	//   ....[53]....
        /*0610*/ 	.word	0x000138d0
        /*0614*/ 	.word	0x000000ff
        /*0618*/ 	.word	0x0002d860
        /*061c*/ 	.short	0x010a
        /*061e*/ 	.byte	0x26
	.zero		1


	//   ....[54]....
        /*0620*/ 	.word	0x00013e60
        /*0624*/ 	.word	0x000000ff
        /*0628*/ 	.word	0x0002d840
        /*062c*/ 	.short	0x010a
        /*062e*/ 	.byte	0x26
	.zero		1


	//   ....[55]....
        /*0630*/ 	.word	0x00014240
        /*0634*/ 	.word	0x000000ff
        /*0638*/ 	.word	0x0002d868
        /*063c*/ 	.short	0x010a
        /*063e*/ 	.byte	0x26
	.zero		1


	//   ....[56]....
        /*0640*/ 	.word	0x00014810
        /*0644*/ 	.word	0x000000ff
        /*0648*/ 	.word	0x0002d848
        /*064c*/ 	.short	0x010a
        /*064e*/ 	.byte	0x26
	.zero		1


	//   ....[57]....
        /*0650*/ 	.word	0x00014bd0
        /*0654*/ 	.word	0x000000ff
        /*0658*/ 	.word	0x0002d860
        /*065c*/ 	.short	0x010a
        /*065e*/ 	.byte	0x26
	.zero		1


	//   ....[58]....
        /*0660*/ 	.word	0x00015010
        /*0664*/ 	.word	0x00000004
        /*0668*/ 	.word	0x0002d860
        /*066c*/ 	.short	0x010a
        /*066e*/ 	.byte	0x3f
	.zero		1


	//   ....[59]....
        /*0670*/ 	.word	0x00015460
        /*0674*/ 	.word	0x00000008
        /*0678*/ 	.word	0x0002d820
        /*067c*/ 	.short	0x010a
        /*067e*/ 	.byte	0x3f
	.zero		1


	//   ....[60]....
        /*0680*/ 	.word	0x000155c0
        /*0684*/ 	.word	0x00000005
        /*0688*/ 	.word	0x00000000
        /*068c*/ 	.short	0x010a
        /*068e*/ 	.byte	0x3f
	.zero		1


	//   ....[61]....
        /*0690*/ 	.word	0x00015630
        /*0694*/ 	.word	0x00000003
        /*0698*/ 	.word	0x00000000
        /*069c*/ 	.short	0x010a
        /*069e*/ 	.byte	0x3f
	.zero		1


	//   ....[62]....
        /*06a0*/ 	.word	0x00015690
        /*06a4*/ 	.word	0x00000005
        /*06a8*/ 	.word	0x00000000
        /*06ac*/ 	.short	0x010a
        /*06ae*/ 	.byte	0x3f
	.zero		1


	//   ....[63]....
        /*06b0*/ 	.word	0x000156c0
        /*06b4*/ 	.word	0x00000003
        /*06b8*/ 	.word	0x00000000
        /*06bc*/ 	.short	0x010a
        /*06be*/ 	.byte	0x3f
	.zero		1


	//   ....[64]....
        /*06c0*/ 	.word	0x00015730
        /*06c4*/ 	.word	0x00000003
        /*06c8*/ 	.word	0x0002d800
        /*06cc*/ 	.short	0x010a
        /*06ce*/ 	.byte	0x3f
	.zero		1


	//   ....[65]....
        /*06d0*/ 	.word	0x00015790
        /*06d4*/ 	.word	0x00000003
        /*06d8*/ 	.word	0x0002d830
        /*06dc*/ 	.short	0x010a
        /*06de*/ 	.byte	0x3f
	.zero		1


	//   ....[66]....
        /*06e0*/ 	.word	0x000157f0
        /*06e4*/ 	.word	0x00000015
        /*06e8*/ 	.word	0x0002d830
        /*06ec*/ 	.short	0x010a
        /*06ee*/ 	.byte	0x3f
	.zero		1


	//   ....[67]....
        /*06f0*/ 	.word	0x00015850
        /*06f4*/ 	.word	0x00000015
        /*06f8*/ 	.word	0x0002d850
        /*06fc*/ 	.short	0x010a
        /*06fe*/ 	.byte	0x3f
	.zero		1


	//   ....[68]....
        /*0700*/ 	.word	0x000158b0
        /*0704*/ 	.word	0x00000018
        /*0708*/ 	.word	0x0002d830
        /*070c*/ 	.short	0x010a
        /*070e*/ 	.byte	0x3f
	.zero		1


	//   ....[69]....
        /*0710*/ 	.word	0x00015910
        /*0714*/ 	.word	0x00000088
        /*0718*/ 	.word	0x0002d850
        /*071c*/ 	.short	0x010a
        /*071e*/ 	.byte	0x3f
	.zero		1


	//   ....[70]....
        /*0720*/ 	.word	0x00015970
        /*0724*/ 	.word	0x00000018
        /*0728*/ 	.word	0x0002d830
        /*072c*/ 	.short	0x010a
        /*072e*/ 	.byte	0x3f
	.zero		1


	//   ....[71]....
        /*0730*/ 	.word	0x000159d0
        /*0734*/ 	.word	0x00000088
        /*0738*/ 	.word	0x0002d850
        /*073c*/ 	.short	0x010a
        /*073e*/ 	.byte	0x3f
	.zero		1


	//   ....[72]....
        /*0740*/ 	.word	0x00015a30
        /*0744*/ 	.word	0x00000003
        /*0748*/ 	.word	0x0002d850
        /*074c*/ 	.short	0x010a
        /*074e*/ 	.byte	0x3f
	.zero		1


	//   ....[73]....
        /*0750*/ 	.word	0x00015b90
        /*0754*/ 	.word	0x00000003
        /*0758*/ 	.word	0x0002d840
        /*075c*/ 	.short	0x010a
        /*075e*/ 	.byte	0x3f
	.zero		1


	//   ....[74]....
        /*0760*/ 	.word	0x00016440
        /*0764*/ 	.word	0x00000005
        /*0768*/ 	.word	0x0002d820
        /*076c*/ 	.short	0x010a
        /*076e*/ 	.byte	0x3f
	.zero		1


	//   ....[75]....
        /*0770*/ 	.word	0x000164a0
        /*0774*/ 	.word	0x00000005
        /*0778*/ 	.word	0x0002d848
        /*077c*/ 	.short	0x010a
        /*077e*/ 	.byte	0x3f
	.zero		1


	//   ....[76]....
        /*0780*/ 	.word	0x00016500
        /*0784*/ 	.word	0x00000005
        /*0788*/ 	.word	0x0002d860
        /*078c*/ 	.short	0x010a
        /*078e*/ 	.byte	0x3f
	.zero		1


	//   ....[77]....
        /*0790*/ 	.word	0x00016560
        /*0794*/ 	.word	0x00000005
        /*0798*/ 	.word	0x0002d840
        /*079c*/ 	.short	0x010a
        /*079e*/ 	.byte	0x3f
	.zero		1


	//   ....[78]....
        /*07a0*/ 	.word	0x000165c0
        /*07a4*/ 	.word	0x00000005
        /*07a8*/ 	.word	0x0002d868
        /*07ac*/ 	.short	0x010a
        /*07ae*/ 	.byte	0x3f
	.zero		1


	//   ....[79]....
        /*07b0*/ 	.word	0x00016620
        /*07b4*/ 	.word	0x00000004
        /*07b8*/ 	.word	0x0002d848
        /*07bc*/ 	.short	0x010a
        /*07be*/ 	.byte	0x3f
	.zero		1


	//   ....[80]....
        /*07c0*/ 	.word	0x00016680
        /*07c4*/ 	.word	0x00000004
        /*07c8*/ 	.word	0x0002d860
        /*07cc*/ 	.short	0x010a
        /*07ce*/ 	.byte	0x3f
	.zero		1


	//   ....[81]....
        /*07d0*/ 	.word	0x000166d0
        /*07d4*/ 	.word	0x00000004
        /*07d8*/ 	.word	0x0002d860
        /*07dc*/ 	.short	0x010a
        /*07de*/ 	.byte	0x3f
	.zero		1


	//   ....[82]....
        /*07e0*/ 	.word	0x00016720
        /*07e4*/ 	.word	0x00000008
        /*07e8*/ 	.word	0x0002d820
        /*07ec*/ 	.short	0x010a
        /*07ee*/ 	.byte	0x3f
	.zero		1


	//   ....[83]....
        /*07f0*/ 	.word	0x00016890
        /*07f4*/ 	.word	0x00000005
        /*07f8*/ 	.word	0x00000000
        /*07fc*/ 	.short	0x010a
        /*07fe*/ 	.byte	0x3f
	.zero		1


	//   ....[84]....
        /*0800*/ 	.word	0x000168e0
        /*0804*/ 	.word	0x00000003
        /*0808*/ 	.word	0x00000000
        /*080c*/ 	.short	0x010a
        /*080e*/ 	.byte	0x3f
	.zero		1


	//   ....[85]....
        /*0810*/ 	.word	0x00016930
        /*0814*/ 	.word	0x00000005
        /*0818*/ 	.word	0x00000000
        /*081c*/ 	.short	0x010a
        /*081e*/ 	.byte	0x3f
	.zero		1


	//----- nvinfo : EIATTR_NUM_MBARRIERS
	.align		4
.L_1219:
        /*0820*/ 	.byte	0x03, 0x38
        /*0822*/ 	.short	0x0016


	//----- nvinfo : EIATTR_EXIT_INSTR_OFFSETS
	.align		4
        /*0824*/ 	.byte	0x04, 0x1c
        /*0826*/ 	.short	(.L_1221 - .L_1220)


	//   ....[0]....
.L_1220:
        /*0828*/ 	.word	0x00015710


	//----- nvinfo : EIATTR_MAX_THREADS
	.align		4
.L_1221:
        /*082c*/ 	.byte	0x04, 0x05
        /*082e*/ 	.short	(.L_1223 - .L_1222)
.L_1222:
        /*0830*/ 	.word	0x00000200
        /*0834*/ 	.word	0x00000001
        /*0838*/ 	.word	0x00000001


	//----- nvinfo : EIATTR_CRS_STACK_SIZE
	.align		4
.L_1223:
        /*083c*/ 	.byte	0x04, 0x1e
        /*083e*/ 	.short	(.L_1225 - .L_1224)
.L_1224:
        /*0840*/ 	.word	0x00000000


	//----- nvinfo : EIATTR_CBANK_PARAM_SIZE
	.align		4
.L_1225:
        /*0844*/ 	.byte	0x03, 0x19
        /*0846*/ 	.short	0x0a70


	//----- nvinfo : EIATTR_PARAM_CBANK
	.align		4
        /*0848*/ 	.byte	0x04, 0x0a
        /*084a*/ 	.short	(.L_1227 - .L_1226)
	.align		4
.L_1226:
        /*084c*/ 	.word	index@(.nv.constant0._ZN7cutlass13device_kernelIN5flash11enable_sm90INS1_16FlashAttnFwdSm90INS1_25CollectiveMainloopFwdSm90ILi2EN4cute5tupleIJNS5_1CILi1EEES8_S8_EEENS6_IJNS7_ILi192EEENS7_ILi128EEENS7_ILi96EEEEEELi96ENS_6half_tEfNS_4arch4Sm90ELb0ELb1ELb1ELb0ELb0ELb0ELb0ELb0ELb1ELb1ELb1ELb0EEENS1_21CollectiveEpilogueFwdINS6_IJSA_SC_SB_EEES9_SE_SG_Li384ELb0ELb1ELb1ELb0EEENS1_19SingleTileSchedulerILb0ELb1ELb1ELi192EEEEEEEEEvNT_6ParamsE)
        /*0850*/ 	.short	0x0210
        /*0852*/ 	.short	0x0a70


	//----- nvinfo : EIATTR_SW_WAR
	.align		4
.L_1227:
        /*0854*/ 	.byte	0x04, 0x36
        /*0856*/ 	.short	(.L_1229 - .L_1228)
.L_1228:
        /*0858*/ 	.word	0x00000008
.L_1229:


//--------------------- .nv.info._ZN7cutlass13device_kernelIN5flash11enable_sm90INS1_16FlashAttnFwdSm90INS1_25CollectiveMainloopFwdSm90ILi2EN4cute5tupleIJNS5_1CILi1EEES8_S8_EEENS6_IJNS7_ILi192EEENS7_ILi128EEENS7_ILi96EEEEEELi96ENS_6half_tEfNS_4arch4Sm90ELb0ELb1ELb1ELb1ELb0ELb0ELb0ELb0ELb1ELb1ELb1ELb0EEENS1_21CollectiveEpilogueFwdINS6_IJSA_SC_SB_EEES9_SE_SG_Li384ELb1ELb1ELb1ELb0EEENS1_36VarlenDynamicPersistentTileSchedulerILi192ELi128ELi384ELi128ELb1ELb1ELb1ELb1ELb0ELb1EEEEEEEEEvNT_6ParamsE --------------------------
	.section	.nv.info._ZN7cutlass13device_kernelIN5flash11enable_sm90INS1_16FlashAttnFwdSm90INS1_25CollectiveMainloopFwdSm90ILi2EN4cute5tupleIJNS5_1CILi1EEES8_S8_EEENS6_IJNS7_ILi192EEENS7_ILi128EEENS7_ILi96EEEEEELi96ENS_6half_tEfNS_4arch4Sm90ELb0ELb1ELb1ELb1ELb0ELb0ELb0ELb0ELb1ELb1ELb1ELb0EEENS1_21CollectiveEpilogueFwdINS6_IJSA_SC_SB_EEES9_SE_SG_Li384ELb1ELb1ELb1ELb0EEENS1_36VarlenDynamicPersistentTileSchedulerILi192ELi128ELi384ELi128ELb1ELb1ELb1ELb1ELb0ELb1EEEEEEEEEvNT_6ParamsE,"",@"SHT_CUDA_INFO"
	.sectionflags	@""
	.align	4


	//----- nvinfo : EIATTR_CUDA_API_VERSION
	.align		4
        /*0000*/ 	.byte	0x04, 0x37
        /*0002*/ 	.short	(.L_1231 - .L_1230)
.L_1230:
        /*0004*/ 	.word	0x00000082


	//----- nvinfo : EIATTR_KPARAM_INFO
	.align		4
.L_1231:
        /*0008*/ 	.byte	0x04, 0x17
        /*000a*/ 	.short	(.L_1233 - .L_1232)
.L_1232:
        /*000c*/ 	.word	0x00000000
        /*0010*/ 	.short	0x0000
        /*0012*/ 	.short	0x0070
        /*0014*/ 	.byte	0x00, 0xf0, 0x01, 0x2a


	//----- nvinfo : EIATTR_SPARSE_MMA_MASK
	.align		4
.L_1233:
        /*0018*/ 	.byte	0x03, 0x50
        /*001a*/ 	.short	0x0000


	//----- nvinfo : EIATTR_MAXREG_COUNT
	.align		4
        /*001c*/ 	.byte	0x03, 0x1b
        /*001e*/ 	.short	0x0080


	//----- nvinfo : EIATTR_NUM_BARRIERS
	.align		4
        /*0020*/ 	.byte	0x02, 0x4c
        /*0022*/ 	.byte	0x10
	.zero		1


	//----- nvinfo : EIATTR_EXTERNS
	.align		4
        /*0024*/ 	.byte	0x04, 0x0f
        /*0026*/ 	.short	(.L_1235 - .L_1234)


	//   ....[0]....
	.align		4
.L_1234:
        /*0028*/ 	.word	index@(__assertfail)


	//----- nvinfo : EIATTR_ANNOTATIONS
	.align		4
.L_1235:
        /*002c*/ 	.byte	0x04, 0x55
        /*002e*/ 	.short	(.L_1237 - .L_1236)


	//   ....[0]....
.L_1236:
        /* <DEDUP_REMOVED lines=29> */


	//----- nvinfo : EIATTR_MERCURY_ISA_VERSION
	.align		4
.L_1237:
        /*01e8*/ 	.byte	0x03, 0x5f
        /*01ea*/ 	.short	0x0101


	//----- nvinfo : EIATTR_UNUSED_LOAD_BYTE_OFFSET
	.align		4
        /*01ec*/ 	.byte	0x04, 0x44
        /*01ee*/ 	.short	(.L_1239 - .L_1238)


	//   ....[0]....
.L_1238:
        /*01f0*/ 	.word	0x00000a50
        /*01f4*/ 	.word	0x0000fff0


	//   ....[1]....
        /*01f8*/ 	.word	0x00010520
        /*01fc*/ 	.word	0x0000fff0


	//----- nvinfo : EIATTR_INT_WARP_WIDE_INSTR_OFFSETS
	.align		4
.L_1239:
        /*0200*/ 	.byte	0x04, 0x31
        /*0202*/ 	.short	(.L_1241 - .L_1240)


	//   ....[0]....
.L_1240:
        /*0204*/ 	.word	0x00000130


	//   ....[1]....
        /*0208*/ 	.word	0x00000170


	//   ....[2]....
        /*020c*/ 	.word	0x000001e0


	//   ....[3]....
        /*0210*/ 	.word	0x00014b30


	//   ....[4]....
        /*0214*/ 	.word	0x00014bc0


	//   ....[5]....
        /*0218*/ 	.word	0x000186f0


	//   ....[6]....
        /*021c*/ 	.word	0x00018780


	//----- nvinfo : EIATTR_COOP_GROUP_MASK_REGIDS
	.align		4
.L_1241:
        /*0220*/ 	.byte	0x04, 0x29
        /*0222*/ 	.short	(.L_1243 - .L_1242)


	//   ....[0]....
.L_1242:
        /*0224*/ 	.word	0xffffffff


	//   ....[1]....
        /*0228*/ 	.word	0xffffffff


	//   ....[2]....
        /*022c*/ 	.word	0xffffffff


	//   ....[3]....
        /*0230*/ 	.word	0xffffffff


	//   ....[4]....
        /*0234*/ 	.word	0xffffffff


	//   ....[5]....
        /*0238*/ 	.word	0xffffffff


	//   ....[6]....
        /*023c*/ 	.word	0xffffffff


	//   ....[7]....
        /*0240*/ 	.word	0xffffffff


	//   ....[8]....
        /*0244*/ 	.word	0xffffffff


	//   ....[9]....
        /*0248*/ 	.word	0xffffffff


	//   ....[10]....
        /*024c*/ 	.word	0xffffffff


	//   ....[11]....
        /*0250*/ 	.word	0xffffffff


	//   ....[12]....
        /*0254*/ 	.word	0xffffffff


	//   ....[13]....
        /*0258*/ 	.word	0xffffffff


	//   ....[14]....
        /*025c*/ 	.word	0xffffffff


	//   ....[15]....
        /*0260*/ 	.word	0xffffffff


	//   ....[16]....
        /*0264*/ 	.word	0xffffffff


	//   ....[17]....
        /*0268*/ 	.word	0xffffffff


	//   ....[18]....
        /*026c*/ 	.word	0xffffffff


	//   ....[19]....
        /*0270*/ 	.word	0xffffffff


	//   ....[20]....
        /*0274*/ 	.word	0xffffffff


	//   ....[21]....
        /*0278*/ 	.word	0xffffffff


	//   ....[22]....
        /*027c*/ 	.word	0xffffffff


	//   ....[23]....
        /*0280*/ 	.word	0xffffffff


	//   ....[24]....
        /*0284*/ 	.word	0xffffffff


	//   ....[25]....
        /*0288*/ 	.word	0xffffffff


	//   ....[26]....
        /*028c*/ 	.word	0xffffffff


	//   ....[27]....
        /*0290*/ 	.word	0xffffffff


	//   ....[28]....
        /*0294*/ 	.word	0xffffffff


	//   ....[29]....
        /*0298*/ 	.word	0xffffffff


	//   ....[30]....
        /*029c*/ 	.word	0xffffffff


	//   ....[31]....
        /*02a0*/ 	.word	0xffffffff


	//   ....[32]....
        /*02a4*/ 	.word	0xffffffff


	//   ....[33]....
        /*02a8*/ 	.word	0xffffffff


	//   ....[34]....
        /*02ac*/ 	.word	0xffffffff


	//   ....[35]....
        /*02b0*/ 	.word	0xffffffff


	//   ....[36]....
        /*02b4*/ 	.word	0xffffffff


	//   ....[37]....
        /*02b8*/ 	.word	0xffffffff


	//   ....[38]....
        /*02bc*/ 	.word	0xffffffff


	//   ....[39]....
        /*02c0*/ 	.word	0xffffffff


	//   ....[40]....
        /*02c4*/ 	.word	0xffffffff


	//   ....[41]....
        /*02c8*/ 	.word	0xffffffff


	//   ....[42]....
        /*02cc*/ 	.word	0xffffffff


	//   ....[43]....
        /*02d0*/ 	.word	0xffffffff


	//   ....[44]....
        /*02d4*/ 	.word	0xffffffff


	//   ....[45]....
        /*02d8*/ 	.word	0xffffffff


	//   ....[46]....
        /*02dc*/ 	.word	0xffffffff


	//   ....[47]....
        /*02e0*/ 	.word	0xffffffff


	//   ....[48]....
        /*02e4*/ 	.word	0xffffffff


	//   ....[49]....
        /*02e8*/ 	.word	0xffffffff


	//   ....[50]....
        /*02ec*/ 	.word	0xffffffff


	//   ....[51]....
        /*02f0*/ 	.word	0xffffffff


	//   ....[52]....
        /*02f4*/ 	.word	0xffffffff


	//   ....[53]....
        /*02f8*/ 	.word	0xffffffff


	//   ....[54]....
        /*02fc*/ 	.word	0xffffffff


	//   ....[55]....
        /*0300*/ 	.word	0xffffffff


	//   ....[56]....
        /*0304*/ 	.word	0xffffffff


	//   ....[57]....
        /*0308*/ 	.word	0xffffffff


	//   ....[58]....
        /*030c*/ 	.word	0xffffffff


	//   ....[59]....
        /*0310*/ 	.word	0xffffffff


	//   ....[60]....
        /*0314*/ 	.word	0xffffffff


	//   ....[61]....
        /*0318*/ 	.word	0xffffffff


	//   ....[62]....
        /*031c*/ 	.word	0xffffffff


	//   ....[63]....
        /*0320*/ 	.word	0xffffffff


	//   ....[64]....
        /*0324*/ 	.word	0xffffffff


	//   ....[65]....
        /*0328*/ 	.word	0xffffffff


	//   ....[66]....
        /*032c*/ 	.word	0xffffffff


	//   ....[67]....
        /*0330*/ 	.word	0xffffffff


	//   ....[68]....
        /*0334*/ 	.word	0xffffffff


	//   ....[69]....
        /*0338*/ 	.word	0xffffffff


	//   ....[70]....
        /*033c*/ 	.word	0xffffffff


	//   ....[71]....
        /*0340*/ 	.word	0xffffffff


	//   ....[72]....
        /*0344*/ 	.word	0xffffffff


	//   ....[73]....
        /*0348*/ 	.word	0xffffffff


	//   ....[74]....
        /*034c*/ 	.word	0xffffffff


	//   ....[75]....
        /*0350*/ 	.word	0xffffffff


	//   ....[76]....
        /*0354*/ 	.word	0xffffffff


	//   ....[77]....
        /*0358*/ 	.word	0xffffffff


	//   ....[78]....
        /*035c*/ 	.word	0xffffffff


	//   ....[79]....
        /*0360*/ 	.word	0xffffffff


	//   ....[80]....
        /*0364*/ 	.word	0xffffffff


	//   ....[81]....
        /*0368*/ 	.word	0xffffffff


	//   ....[82]....
        /*036c*/ 	.word	0xffffffff


	//   ....[83]....
        /*0370*/ 	.word	0xffffffff


	//   ....[84]....
        /*0374*/ 	.word	0xffffffff


	//   ....[85]....
        /*0378*/ 	.word	0xffffffff


	//   ....[86]....
        /*037c*/ 	.word	0xffffffff


	//   ....[87]....
        /*0380*/ 	.word	0xffffffff


	//   ....[88]....
        /*0384*/ 	.word	0xffffffff


	//   ....[89]....
        /*0388*/ 	.word	0xffffffff


	//   ....[90]....
        /*038c*/ 	.word	0xffffffff


	//   ....[91]....
        /*0390*/ 	.word	0xffffffff


	//   ....[92]....
        /*0394*/ 	.word	0xffffffff


	//   ....[93]....
        /*0398*/ 	.word	0xffffffff


	//   ....[94]....
        /*039c*/ 	.word	0xffffffff


	//   ....[95]....
        /*03a0*/ 	.word	0xffffffff


	//   ....[96]....
        /*03a4*/ 	.word	0xffffffff


	//   ....[97]....
        /*03a8*/ 	.word	0xffffffff


	//   ....[98]....
        /*03ac*/ 	.word	0xffffffff


	//   ....[99]....
        /*03b0*/ 	.word	0xffffffff


	//   ....[100]....
        /*03b4*/ 	.word	0xffffffff


	//   ....[101]....
        /*03b8*/ 	.word	0xffffffff


	//   ....[102]....
        /*03bc*/ 	.word	0xffffffff


	//   ....[103]....
        /*03c0*/ 	.word	0x0500000f


	//   ....[104]....
        /*03c4*/ 	.word	0x0500000f


	//   ....[105]....
        /*03c8*/ 	.word	0x0500000f


	//   ....[106]....
        /*03cc*/ 	.word	0x0500000f


	//   ....[107]....
        /*03d0*/ 	.word	0x0500000f


	//   ....[108]....
        /*03d4*/ 	.word	0x0500000f


	//   ....[109]....
        /*03d8*/ 	.word	0x0500000f


	//   ....[110]....
        /*03dc*/ 	.word	0x0500000f


	//   ....[111]....
        /*03e0*/ 	.word	0x0500000f


	//   ....[112]....
        /*03e4*/ 	.word	0x0500000f


	//   ....[113]....
        /*03e8*/ 	.word	0x0500000f


	//   ....[114]....
        /*03ec*/ 	.word	0x0500000f


	//   ....[115]....
        /*03f0*/ 	.word	0x0500000f


	//   ....[116]....
        /*03f4*/ 	.word	0x0500000f


	//   ....[117]....
        /*03f8*/ 	.word	0x0500000f


	//   ....[118]....
        /*03fc*/ 	.word	0x0500000f


	//   ....[119]....
        /*0400*/ 	.word	0x0500000f


	//   ....[120]....
        /*0404*/ 	.word	0x0500000f


	//   ....[121]....
        /*0408*/ 	.word	0x0500000f


	//   ....[122]....
        /*040c*/ 	.word	0x0500000f


	//   ....[123]....
        /*0410*/ 	.word	0x0500000f


	//   ....[124]....
        /*0414*/ 	.word	0x0500000f


	//   ....[125]....
        /*0418*/ 	.word	0x0500000f


	//   ....[126]....
        /*041c*/ 	.word	0x0500000f


	//   ....[127]....
        /*0420*/ 	.word	0x0500000f


	//   ....[128]....
        /*0424*/ 	.word	0x0500000f


	//   ....[129]....
        /*0428*/ 	.word	0x0500000f


	//   ....[130]....
        /*042c*/ 	.word	0x0500000f


	//   ....[131]....
        /*0430*/ 	.word	0x0500000f


	//   ....[132]....
        /*0434*/ 	.word	0x0500000f


	//   ....[133]....
        /*0438*/ 	.word	0x0500000f


	//   ....[134]....
        /*043c*/ 	.word	0x0500000f


	//----- nvinfo : EIATTR_COOP_GROUP_INSTR_OFFSETS
	.align		4
.L_1243:
        /*0440*/ 	.byte	0x04, 0x28
        /*0442*/ 	.short	(.L_1245 - .L_1244)


	//   ....[0]....
.L_1244:
        /*0444*/ 	.word	0x00000070


	//   ....[1]....
        /*0448*/ 	.word	0x00000140


	//   ....[2]....
        /*044c*/ 	.word	0x00000190


	//   ....[3]....
        /*0450*/ 	.word	0x000003c0


	//   ....[4]....
        /*0454*/ 	.word	0x00000520


	//   ....[5]....
        /*0458*/ 	.word	0x00000640


	//   ....[6]....
        /*045c*/ 	.word	0x000007a0


	//   ....[7]....
        /*0460*/ 	.word	0x00001ef0


	//   ....[8]....
        /*0464*/ 	.word	0x00002a10


	//   ....[9]....
        /*0468*/ 	.word	0x000030e0


	//   ....[10]....
        /*046c*/ 	.word	0x00004590


	//   ....[11]....
        /*0470*/ 	.word	0x00004630


	//   ....[12]....
        /*0474*/ 	.word	0x00004d90


	//   ....[13]....
        /*0478*/ 	.word	0x00004e00


	//   ....[14]....
        /*047c*/ 	.word	0x000059d0


	//   ....[15]....
        /*0480*/ 	.word	0x00006df0


	//   ....[16]....
        /*0484*/ 	.word	0x000070b0


	//   ....[17]....
        /*0488*/ 	.word	0x00007c90


	//   ....[18]....
        /*048c*/ 	.word	0x00007d90


	//   ....[19]....
        /*0490*/ 	.word	0x00008820


	//   ....[20]....
        /*0494*/ 	.word	0x00008890


	//   ....[21]....
        /*0498*/ 	.word	0x00009620


	//   ....[22]....
        /*049c*/ 	.word	0x0000a6e0


	//   ....[23]....
        /*04a0*/ 	.word	0x0000a750


	//   ....[24]....
        /*04a4*/ 	.word	0x0000b010


	//   ....[25]....
        /*04a8*/ 	.word	0x0000b070


	//   ....[26]....
        /*04ac*/ 	.word	0x0000c190


	//   ....[27]....
        /*04b0*/ 	.word	0x0000d2b0


	//   ....[28]....
        /*04b4*/ 	.word	0x0000d560


	//   ....[29]....
        /*04b8*/ 	.word	0x0000e130


	//   ....[30]....
        /*04bc*/ 	.word	0x0000e230


	//   ....[31]....
        /*04c0*/ 	.word	0x0000ed60


	//   ....[32]....
        /*04c4*/ 	.word	0x0000ed80


	//   ....[33]....
        /*04c8*/ 	.word	0x0000fac0


	//   ....[34]....
        /*04cc*/ 	.word	0x0000fbd0


	//   ....[35]....
        /*04d0*/ 	.word	0x0000fc30


	//   ....[36]....
        /*04d4*/ 	.word	0x0000fd40


	//   ....[37]....
        /*04d8*/ 	.word	0x0000fd60


	//   ....[38]....
        /*04dc*/ 	.word	0x00010f50


	//   ....[39]....
        /*04e0*/ 	.word	0x00010f60


	//   ....[40]....
        /*04e4*/ 	.word	0x00010f70


	//   ....[41]....
        /*04e8*/ 	.word	0x00010f80


	//   ....[42]....
        /*04ec*/ 	.word	0x00011590


	//   ....[43]....
        /*04f0*/ 	.word	0x000115b0


	//   ....[44]....
        /*04f4*/ 	.word	0x000116e0


	//   ....[45]....
        /*04f8*/ 	.word	0x00011700


	//   ....[46]....
        /*04fc*/ 	.word	0x00011b80


	//   ....[47]....
        /*0500*/ 	.word	0x00011b90


	//   ....[48]....
        /*0504*/ 	.word	0x00011ee0


	//   ....[49]....
        /*0508*/ 	.word	0x00011ef0


	//   ....[50]....
        /*050c*/ 	.word	0x00012b30


	//   ....[51]....
        /*0510*/ 	.word	0x00012b40


	//   ....[52]....
        /*0514*/ 	.word	0x00012c40


	//   ....[53]....
        /*0518*/ 	.word	0x00012c60


	//   ....[54]....
        /*051c*/ 	.word	0x00012df0


	//   ....[55]....
        /*0520*/ 	.word	0x00013010


	//   ....[56]....
        /*0524*/ 	.word	0x00013040


	//   ....[57]....
        /*0528*/ 	.word	0x00013070


	//   ....[58]....
        /*052c*/ 	.word	0x000130a0


	//   ....[59]....
        /*0530*/ 	.word	0x000130d0


	//   ....[60]....
        /*0534*/ 	.word	0x00013100


	//   ....[61]....
        /*0538*/ 	.word	0x00013290


	//   ....[62]....
        /*053c*/ 	.word	0x000132c0


	//   ....[63]....
        /*0540*/ 	.word	0x000132f0


	//   ....[64]....
        /*0544*/ 	.word	0x00013320


	//   ....[65]....
        /*0548*/ 	.word	0x00013350


	//   ....[66]....
        /*054c*/ 	.word	0x00013380


	//   ....[67]....
        /*0550*/ 	.word	0x00013410


	//   ....[68]....
        /*0554*/ 	.word	0x00013440


	//   ....[69]....
        /*0558*/ 	.word	0x00013450


	//   ....[70]....
        /*055c*/ 	.word	0x00013490


	//   ....[71]....
        /*0560*/ 	.word	0x000150b0


	//   ....[72]....
        /*0564*/ 	.word	0x00015d60


	//   ....[73]....
        /*0568*/ 	.word	0x00015d80


	//   ....[74]....
        /*056c*/ 	.word	0x00015e50


	//   ....[75]....
        /*0570*/ 	.word	0x00015e70


	//   ....[76]....
        /*0574*/ 	.word	0x00015f10


	//   ....[77]....
        /*0578*/ 	.word	0x00015f30


	//   ....[78]....
        /*057c*/ 	.word	0x00015f40


	//   ....[79]....
        /*0580*/ 	.word	0x00015fd0


	//   ....[80]....
        /*0584*/ 	.word	0x00016020


	//   ....[81]....
        /*0588*/ 	.word	0x00016030


	//   ....[82]....
        /*058c*/ 	.word	0x00016060


	//   ....[83]....
        /*0590*/ 	.word	0x00016130


	//   ....[84]....
        /*0594*/ 	.word	0x00018e70


	//   ....[85]....
        /*0598*/ 	.word	0x00018ea0


	//   ....[86]....
        /*059c*/ 	.word	0x00018f00


	//   ....[87]....
        /*05a0*/ 	.word	0x00018f30


	//   ....[88]....
        /*05a4*/ 	.word	0x00018f60


	//   ....[89]....
        /*05a8*/ 	.word	0x00018f90


	//   ....[90]....
        /*05ac*/ 	.word	0x00018fc0


	//   ....[91]....
        /*05b0*/ 	.word	0x00018ff0


	//   ....[92]....
        /*05b4*/ 	.word	0x00019190


	//   ....[93]....
        /*05b8*/ 	.word	0x000191c0


	//   ....[94]....
        /*05bc*/ 	.word	0x000191f0


	//   ....[95]....
        /*05c0*/ 	.word	0x00019220


	//   ....[96]....
        /*05c4*/ 	.word	0x00019250


	//   ....[97]....
        /*05c8*/ 	.word	0x00019280


	//   ....[98]....
        /*05cc*/ 	.word	0x00019340


	//   ....[99]....
        /*05d0*/ 	.word	0x00019360


	//   ....[100]....
        /*05d4*/ 	.word	0x00019380


	//   ....[101]....
        /*05d8*/ 	.word	0x000193e0


	//   ....[102]....
        /*05dc*/ 	.word	0x00019e00


	//   ....[103]....
        /*05e0*/ 	.word	0x0001a460


	//   ....[104]....
        /*05e4*/ 	.word	0x0001a640


	//   ....[105]....
        /*05e8*/ 	.word	0x0001a690


	//   ....[106]....
        /*05ec*/ 	.word	0x0001a6f0


	//   ....[107]....
        /*05f0*/ 	.word	0x0001a800


	//   ....[108]....
        /*05f4*/ 	.word	0x0001a860


	//   ....[109]....
        /*05f8*/ 	.word	0x0001a980


	//   ....[110]....
        /*05fc*/ 	.word	0x0001a9e0


	//   ....[111]....
        /*0600*/ 	.word	0x0001aa80


	//   ....[112]....
        /*0604*/ 	.word	0x0001ab50


	//   ....[113]....
        /*0608*/ 	.word	0x0001ac50


	//   ....[114]....
        /*060c*/ 	.word	0x0001acd0


	//   ....[115]....
        /*0610*/ 	.word	0x0001adc0


	//   ....[116]....
        /*0614*/ 	.word	0x0001b0e0


	//   ....[117]....
        /*0618*/ 	.word	0x0001b180


	//   ....[118]....
        /*061c*/ 	.word	0x0001b2f0


	//   ....[119]....
        /*0620*/ 	.word	0x0001b360


	//   ....[120]....
        /*0624*/ 	.word	0x0001b3d0


	//   ....[121]....
        /*0628*/ 	.word	0x0001b440


	//   ....[122]....
        /*062c*/ 	.word	0x0001b4b0


	//   ....[123]....
        /*0630*/ 	.word	0x0001b530


	//   ....[124]....
        /*0634*/ 	.word	0x0001b5b0


	//   ....[125]....
        /*0638*/ 	.word	0x0001b640


	//   ....[126]....
        /*063c*/ 	.word	0x0001b6b0


	//   ....[127]....
        /*0640*/ 	.word	0x0001b720


	//   ....[128]....
        /*0644*/ 	.word	0x0001b790


	//   ....[129]....
        /*0648*/ 	.word	0x0001b810


	//   ....[130]....
        /*064c*/ 	.word	0x0001b880


	//   ....[131]....
        /*0650*/ 	.word	0x0001b930


	//   ....[132]....
        /*0654*/ 	.word	0x0001b980


	//   ....[133]....
        /*0658*/ 	.word	0x0001ba10


	//   ....[134]....
        /*065c*/ 	.word	0x0001bb40


	//----- nvinfo : EIATTR_REG_RECONFIG
	.align		4
.L_1245:
        /*0660*/ 	.byte	0x01, 0x54
	.zero		2


	//----- nvinfo : EIATTR_SYSCALL_OFFSETS
	.align		4
        /*0664*/ 	.byte	0x04, 0x46
        /*0666*/ 	.short	(.L_1247 - .L_1246)


	//   ....[0]....
.L_1246:
        /*0668*/ 	.word	0x000020e0


	//   ....[1]....
        /*066c*/ 	.word	0x00014d20


	//   ....[2]....
        /*0670*/ 	.word	0x00014e70


	//   ....[3]....
        /*0674*/ 	.word	0x00014f60


	//   ....[4]....
        /*0678*/ 	.word	0x00015810


	//----- nvinfo : EIATTR_MBARRIER_INSTR_OFFSETS
	.align		4
.L_1247:
        /*067c*/ 	.byte	0x04, 0x39
        /*067e*/ 	.short	(.L_1249 - .L_1248)


	//   ....[0]....
.L_1248:
        /*0680*/ 	.word	0x00000270
        /*0684*/ 	.word	0x000000ff
        /*0688*/ 	.word	0x0002d800
        /*068c*/ 	.short	0x0100
        /*068e*/ 	.byte	0x08
	.zero		1


	//   ....[1]....
        /*0690*/ 	.word	0x00000280
        /*0694*/ 	.word	0x000000ff
        /*0698*/ 	.word	0x0002d820
        /*069c*/ 	.short	0x0100
        /*069e*/ 	.byte	0x08
	.zero		1


	//   ....[2]....
        /*06a0*/ 	.word	0x00000370
        /*06a4*/ 	.word	0x000000ff
        /*06a8*/ 	.word	0x0002d830
        /*06ac*/ 	.short	0x0100
        /*06ae*/ 	.byte	0x08
	.zero		1


	//   ....[3]....
        /*06b0*/ 	.word	0x00000380
        /*06b4*/ 	.word	0x000000ff
        /*06b8*/ 	.word	0x0002d840
        /*06bc*/ 	.short	0x0100
        /*06be*/ 	.byte	0x08
	.zero		1


	//   ....[4]....
        /*06c0*/ 	.word	0x00000390
        /*06c4*/ 	.word	0x000000ff
        /*06c8*/ 	.word	0x0002d838
        /*06cc*/ 	.short	0x0100
        /*06ce*/ 	.byte	0x08
	.zero		1


	//   ....[5]....
        /*06d0*/ 	.word	0x000003a0
        /*06d4*/ 	.word	0x000000ff
        /*06d8*/ 	.word	0x0002d848
        /*06dc*/ 	.short	0x0100
        /*06de*/ 	.byte	0x08
	.zero		1


	//   ....[6]....
        /*06e0*/ 	.word	0x000004d0
        /*06e4*/ 	.word	0x000000ff
        /*06e8*/ 	.word	0x0002d850
        /*06ec*/ 	.short	0x0100
        /*06ee*/ 	.byte	0x08
	.zero		1


	//   ....[7]....
        /*06f0*/ 	.word	0x000004e0
        /*06f4*/ 	.word	0x000000ff
        /*06f8*/ 	.word	0x0002d860
        /*06fc*/ 	.short	0x0100
        /*06fe*/ 	.byte	0x08
	.zero		1


	//   ....[8]....
        /*0700*/ 	.word	0x000004f0
        /*0704*/ 	.word	0x000000ff
        /*0708*/ 	.word	0x0002d858
        /*070c*/ 	.short	0x0100
        /*070e*/ 	.byte	0x08
	.zero		1


	//   ....[9]....
        /*0710*/ 	.word	0x00000500
        /*0714*/ 	.word	0x000000ff
        /*0718*/ 	.word	0x0002d868
        /*071c*/ 	.short	0x0100
        /*071e*/ 	.byte	0x08
	.zero		1


	//   ....[10]....
        /*0720*/ 	.word	0x000005f0
        /*0724*/ 	.word	0x000000ff
        /*0728*/ 	.word	0x0002d870
        /*072c*/ 	.short	0x0100
        /*072e*/ 	.byte	0x06
	.zero		1


	//   ....[11]....
        /*0730*/ 	.word	0x00000600
        /*0734*/ 	.word	0x000000ff
        /*0738*/ 	.word	0x0002d880
        /*073c*/ 	.short	0x0100
        /*073e*/ 	.byte	0x06
	.zero		1


	//   ....[12]....
        /*0740*/ 	.word	0x00000610
        /*0744*/ 	.word	0x000000ff
        /*0748*/ 	.word	0x0002d878
        /*074c*/ 	.short	0x0100
        /*074e*/ 	.byte	0x06
	.zero		1


	//   ....[13]....
        /*0750*/ 	.word	0x00000620
        /*0754*/ 	.word	0x000000ff
        /*0758*/ 	.word	0x0002d888
        /*075c*/ 	.short	0x0100
        /*075e*/ 	.byte	0x06
	.zero		1


	//   ....[14]....
        /*0760*/ 	.word	0x00000750
        /*0764*/ 	.word	0x000000ff
        /*0768*/ 	.word	0x0002d890
        /*076c*/ 	.short	0x0100
        /*076e*/ 	.byte	0x08
	.zero		1


	//   ....[15]....
        /*0770*/ 	.word	0x00000760
        /*0774*/ 	.word	0x000000ff
        /*0778*/ 	.word	0x0002d8a0
        /*077c*/ 	.short	0x0100
        /*077e*/ 	.byte	0x08
	.zero		1


	//   ....[16]....
        /*0780*/ 	.word	0x00000770
        /*0784*/ 	.word	0x000000ff
        /*0788*/ 	.word	0x0002d898
        /*078c*/ 	.short	0x0100
        /*078e*/ 	.byte	0x08
	.zero		1


	//   ....[17]....
        /*0790*/ 	.word	0x00000780
        /*0794*/ 	.word	0x000000ff
        /*0798*/ 	.word	0x0002d8a8
        /*079c*/ 	.short	0x0100
        /*079e*/ 	.byte	0x08
	.zero		1


	//   ....[18]....
        /*07a0*/ 	.word	0x000008b0
        /*07a4*/ 	.word	0x000000ff
        /*07a8*/ 	.word	0x0002d8b0
        /*07ac*/ 	.short	0x0100
        /*07ae*/ 	.byte	0x08
	.zero		1


	//   ....[19]....
        /*07b0*/ 	.word	0x000008c0
        /*07b4*/ 	.word	0x000000ff
        /*07b8*/ 	.word	0x0002d8c0
        /*07bc*/ 	.short	0x0100
        /*07be*/ 	.byte	0x08
	.zero		1


	//   ....[20]....
        /*07c0*/ 	.word	0x000008d0
        /*07c4*/ 	.word	0x000000ff
        /*07c8*/ 	.word	0x0002d8b8
        /*07cc*/ 	.short	0x0100
        /*07ce*/ 	.byte	0x08
	.zero		1


	//   ....[21]....
        /*07d0*/ 	.word	0x000008e0
        /*07d4*/ 	.word	0x000000ff
        /*07d8*/ 	.word	0x0002d8c8
        /*07dc*/ 	.short	0x0100
        /*07de*/ 	.byte	0x08
	.zero		1


	//   ....[22]....
        /*07e0*/ 	.word	0x00002160
        /*07e4*/ 	.word	0x000000ff
        /*07e8*/ 	.word	0x0002d800
        /*07ec*/ 	.short	0x010a
        /*07ee*/ 	.byte	0x2a
	.zero		1


	//   ....[23]....
        /*07f0*/ 	.word	0x000021e0
        /*07f4*/ 	.word	0x0000005a
        /*07f8*/ 	.word	0x0002d830
        /*07fc*/ 	.short	0x010a
        /*07fe*/ 	.byte	0x3f
	.zero		1


	//   ....[24]....
        /*0800*/ 	.word	0x00002240
        /*0804*/ 	.word	0x0000005a
        /*0808*/ 	.word	0x0002d830
        /*080c*/ 	.short	0x010a
        /*080e*/ 	.byte	0x3f
	.zero		1


	//   ....[25]....
        /*0810*/ 	.word	0x00002a90
        /*0814*/ 	.word	0x0000005a
        /*0818*/ 	.word	0x00000000
        /*081c*/ 	.short	0x0101
        /*081e*/ 	.byte	0x3f
	.zero		1


	//   ....[26]....
        /*0820*/ 	.word	0x00005e00
        /*0824*/ 	.word	0x000000ff
        /*0828*/ 	.word	0x0002d830
        /*082c*/ 	.short	0x010a
        /*082e*/ 	.byte	0x06
	.zero		1


	//   ....[27]....
        /*0830*/ 	.word	0x00005e40
        /*0834*/ 	.word	0x000000ff
        /*0838*/ 	.word	0x0002d830
        /*083c*/ 	.short	0x010a
        /*083e*/ 	.byte	0x06
	.zero		1


	//   ....[28]....
        /*0840*/ 	.word	0x000060e0
        /*0844*/ 	.word	0x000000ff
        /*0848*/ 	.word	0x0002d850
        /*084c*/ 	.short	0x010a
        /*084e*/ 	.byte	0x06
	.zero		1


	//   ....[29]....
        /*0850*/ 	.word	0x00006120
        /*0854*/ 	.word	0x000000ff
        /*0858*/ 	.word	0x0002d850
        /*085c*/ 	.short	0x010a
        /*085e*/ 	.byte	0x06
	.zero		1


	//   ....[30]....
        /*0860*/ 	.word	0x00006eb0
        /*0864*/ 	.word	0x0000002a
        /*0868*/ 	.word	0x00000000
        /*086c*/ 	.short	0x0101
        /*086e*/ 	.byte	0x3f
	.zero		1


	//   ....[31]....
        /*0870*/ 	.word	0x00008aa0
        /*0874*/ 	.word	0x00000005
        /*0878*/ 	.word	0x00000000
        /*087c*/ 	.short	0x0101
        /*087e*/ 	.byte	0x3f
	.zero		1


	//   ....[32]....
        /*0880*/ 	.word	0x00009a30
        /*0884*/ 	.word	0x000000ff
        /*0888*/ 	.word	0x0002d830
        /*088c*/ 	.short	0x010a
        /*088e*/ 	.byte	0x06
	.zero		1


	//   ....[33]....
        /*0890*/ 	.word	0x00009a70
        /*0894*/ 	.word	0x000000ff
        /*0898*/ 	.word	0x0002d830
        /*089c*/ 	.short	0x010a
        /*089e*/ 	.byte	0x06
	.zero		1


	//   ....[34]....
        /*08a0*/ 	.word	0x00009d10
        /*08a4*/ 	.word	0x000000ff
        /*08a8*/ 	.word	0x0002d850
        /*08ac*/ 	.short	0x010a
        /*08ae*/ 	.byte	0x06
	.zero		1


	//   ....[35]....
        /*08b0*/ 	.word	0x00009d50
        /*08b4*/ 	.word	0x000000ff
        /*08b8*/ 	.word	0x0002d850
        /*08bc*/ 	.short	0x010a
        /*08be*/ 	.byte	0x06
	.zero		1


	//   ....[36]....
        /*08c0*/ 	.word	0x0000b610
        /*08c4*/ 	.word	0x0000001a
        /*08c8*/ 	.word	0x00000000
        /*08cc*/ 	.short	0x0101
        /*08ce*/ 	.byte	0x3f
	.zero		1


	//   ....[37]....
        /*08d0*/ 	.word	0x0000b7c0
        /*08d4*/ 	.word	0x0000001a
        /*08d8*/ 	.word	0x00000000
        /*08dc*/ 	.short	0x0101
        /*08de*/ 	.byte	0x3f
	.zero		1


	//   ....[38]....
        /*08e0*/ 	.word	0x0000c310
        /*08e4*/ 	.word	0x000000ff
        /*08e8*/ 	.word	0x0002d830
        /*08ec*/ 	.short	0x010a
        /*08ee*/ 	.byte	0x06
	.zero		1


	//   ....[39]....
        /*08f0*/ 	.word	0x0000c350
        /*08f4*/ 	.word	0x000000ff
        /*08f8*/ 	.word	0x0002d830
        /*08fc*/ 	.short	0x010a
        /*08fe*/ 	.byte	0x06
	.zero		1


	//   ....[40]....
        /*0900*/ 	.word	0x0000c5f0
        /*0904*/ 	.word	0x000000ff
        /*0908*/ 	.word	0x0002d850
        /*090c*/ 	.short	0x010a
        /*090e*/ 	.byte	0x06
	.zero		1


	//   ....[41]....
        /*0910*/ 	.word	0x0000c630
        /*0914*/ 	.word	0x000000ff
        /*0918*/ 	.word	0x0002d850
        /*091c*/ 	.short	0x010a
        /*091e*/ 	.byte	0x06
	.zero		1


	//   ....[42]....
        /*0920*/ 	.word	0x0000d360
        /*0924*/ 	.word	0x0000002a
        /*0928*/ 	.word	0x00000000
        /*092c*/ 	.short	0x0101
        /*092e*/ 	.byte	0x3f
	.zero		1


	//   ....[43]....
        /*0930*/ 	.word	0x0000ef70
        /*0934*/ 	.word	0x0000000d
        /*0938*/ 	.word	0x00000000
        /*093c*/ 	.short	0x0101
        /*093e*/ 	.byte	0x3f
	.zero		1


	//   ....[44]....
        /*0940*/ 	.word	0x0000fb40
        /*0944*/ 	.word	0x000000ff
        /*0948*/ 	.word	0x0002d850
        /*094c*/ 	.short	0x010a
        /*094e*/ 	.byte	0x09
	.zero		1


	//   ....[45]....
        /*0950*/ 	.word	0x0000fb80
        /*0954*/ 	.word	0x000000ff
        /*0958*/ 	.word	0x0002d850
        /*095c*/ 	.short	0x010a
        /*095e*/ 	.byte	0x09
	.zero		1


	//   ....[46]....
        /*0960*/ 	.word	0x000101c0
        /*0964*/ 	.word	0x00000004
        /*0968*/ 	.word	0x00000000
        /*096c*/ 	.short	0x0101
        /*096e*/ 	.byte	0x3f
	.zero		1


	//   ....[47]....
        /*0970*/ 	.word	0x000115c0
        /*0974*/ 	.word	0x000000ff
        /*0978*/ 	.word	0x00000000
        /*097c*/ 	.short	0x0101
        /*097e*/ 	.byte	0x04
	.zero		1


	//   ....[48]....
        /*0980*/ 	.word	0x00011a90
        /*0984*/ 	.word	0x000000ff
        /*0988*/ 	.word	0x00000000
        /*098c*/ 	.short	0x0101
        /*098e*/ 	.byte	0x04
	.zero		1


	//   ....[49]....
        /*0990*/ 	.word	0x000152d0
        /*0994*/ 	.word	0x00000000
        /*0998*/ 	.word	0x0002d840
        /*099c*/ 	.short	0x010a
        /*099e*/ 	.byte	0x3f
	.zero		1


	//   ....[50]....
        /*09a0*/ 	.word	0x00016200
        /*09a4*/ 	.word	0x00000011
        /*09a8*/ 	.word	0x0002d800
        /*09ac*/ 	.short	0x0107
        /*09ae*/ 	.byte	0x3f
	.zero		1


	//   ....[51]....
        /*09b0*/ 	.word	0x000162f0
        /*09b4*/ 	.word	0x00000011
        /*09b8*/ 	.word	0x0002d800
        /*09bc*/ 	.short	0x0101
        /*09be*/ 	.byte	0x3f
	.zero		1


	//   ....[52]....
        /*09c0*/ 	.word	0x00016310
        /*09c4*/ 	.word	0x00000011
        /*09c8*/ 	.word	0x0002d820
        /*09cc*/ 	.short	0x010a
        /*09ce*/ 	.byte	0x3f
	.zero		1


	//   ....[53]....
        /*09d0*/ 	.word	0x000166f0
        /*09d4*/ 	.word	0x00000003
        /*09d8*/ 	.word	0x0002d840
        /*09dc*/ 	.short	0x010a
        /*09de*/ 	.byte	0x3f
	.zero		1


	//   ....[54]....
        /*09e0*/ 	.word	0x00016b70
        /*09e4*/ 	.word	0x00000003
        /*09e8*/ 	.word	0x00000060
        /*09ec*/ 	.short	0x010a
        /*09ee*/ 	.byte	0x3f
	.zero		1


	//   ....[55]....
        /*09f0*/ 	.word	0x00017290
        /*09f4*/ 	.word	0x00000003
        /*09f8*/ 	.word	0x0002d840
        /*09fc*/ 	.short	0x010a
        /*09fe*/ 	.byte	0x3f
	.zero		1


	//   ....[56]....
        /*0a00*/ 	.word	0x00017710
        /*0a04*/ 	.word	0x0000000c
        /*0a08*/ 	.word	0x00000060
        /*0a0c*/ 	.short	0x010a
        /*0a0e*/ 	.byte	0x3f
	.zero		1


	//   ....[57]....
        /*0a10*/ 	.word	0x00017d80
        /*0a14*/ 	.word	0x00000002
        /*0a18*/ 	.word	0x0002d840
        /*0a1c*/ 	.short	0x010a
        /*0a1e*/ 	.byte	0x3f
	.zero		1


	//   ....[58]....
        /*0a20*/ 	.word	0x00018210
        /*0a24*/ 	.word	0x00000007
        /*0a28*/ 	.word	0x00000060
        /*0a2c*/ 	.short	0x010a
        /*0a2e*/ 	.byte	0x3f
	.zero		1


	//   ....[59]....
        /*0a30*/ 	.word	0x00018830
        /*0a34*/ 	.word	0x00000003
        /*0a38*/ 	.word	0x0002d860
        /*0a3c*/ 	.short	0x010a
        /*0a3e*/ 	.byte	0x3f
	.zero		1


	//   ....[60]....
        /*0a40*/ 	.word	0x00019d80
        /*0a44*/ 	.word	0x00000009
        /*0a48*/ 	.word	0x0002d820
        /*0a4c*/ 	.short	0x010a
        /*0a4e*/ 	.byte	0x3f
	.zero		1


	//   ....[61]....
        /*0a50*/ 	.word	0x00019f20
        /*0a54*/ 	.word	0x00000007
        /*0a58*/ 	.word	0x00000000
        /*0a5c*/ 	.short	0x010a
        /*0a5e*/ 	.byte	0x3f
	.zero		1


	//   ....[62]....
        /*0a60*/ 	.word	0x00019f90
        /*0a64*/ 	.word	0x00000003
        /*0a68*/ 	.word	0x00000000
        /*0a6c*/ 	.short	0x010a
        /*0a6e*/ 	.byte	0x3f
	.zero		1


	//   ....[63]....
        /*0a70*/ 	.word	0x00019ff0
        /*0a74*/ 	.word	0x00000005
        /*0a78*/ 	.word	0x00000000
        /*0a7c*/ 	.short	0x010a
        /*0a7e*/ 	.byte	0x3f
	.zero		1


	//   ....[64]....
        /*0a80*/ 	.word	0x0001a020
        /*0a84*/ 	.word	0x00000003
        /*0a88*/ 	.word	0x00000000
        /*0a8c*/ 	.short	0x010a
        /*0a8e*/ 	.byte	0x3f
	.zero		1


	//   ....[65]....
        /*0a90*/ 	.word	0x0001a090
        /*0a94*/ 	.word	0x00000003
        /*0a98*/ 	.word	0x0002d800
        /*0a9c*/ 	.short	0x010a
        /*0a9e*/ 	.byte	0x3f
	.zero		1


	//   ....[66]....
        /*0aa0*/ 	.word	0x0001a0e0
        /*0aa4*/ 	.word	0x0000005a
        /*0aa8*/ 	.word	0x0002d830
        /*0aac*/ 	.short	0x010a
        /*0aae*/ 	.byte	0x3f
	.zero		1


	//   ....[67]....
        /*0ab0*/ 	.word	0x0001a140
        /*0ab4*/ 	.word	0x00000005
        /*0ab8*/ 	.word	0x0002d830
        /*0abc*/ 	.short	0x010a
        /*0abe*/ 	.byte	0x3f
	.zero		1


	//   ....[68]....
        /*0ac0*/ 	.word	0x0001a1a0
        /*0ac4*/ 	.word	0x00000005
        /*0ac8*/ 	.word	0x0002d850
        /*0acc*/ 	.short	0x010a
        /*0ace*/ 	.byte	0x3f
	.zero		1


	//   ....[69]....
        /*0ad0*/ 	.word	0x0001a200
        /*0ad4*/ 	.word	0x00000007
        /*0ad8*/ 	.word	0x0002d830
        /*0adc*/ 	.short	0x010a
        /*0ade*/ 	.byte	0x3f
	.zero		1


	//   ....[70]....
        /*0ae0*/ 	.word	0x0001a260
        /*0ae4*/ 	.word	0x00000007
        /*0ae8*/ 	.word	0x0002d850
        /*0aec*/ 	.short	0x010a
        /*0aee*/ 	.byte	0x3f
	.zero		1


	//   ....[71]....
        /*0af0*/ 	.word	0x0001a2c0
        /*0af4*/ 	.word	0x00000007
        /*0af8*/ 	.word	0x0002d830
        /*0afc*/ 	.short	0x010a
        /*0afe*/ 	.byte	0x3f
	.zero		1


	//   ....[72]....
        /*0b00*/ 	.word	0x0001a320
        /*0b04*/ 	.word	0x00000007
        /*0b08*/ 	.word	0x0002d850
        /*0b0c*/ 	.short	0x010a
        /*0b0e*/ 	.byte	0x3f
	.zero		1


	//   ....[73]....
        /*0b10*/ 	.word	0x0001a380
        /*0b14*/ 	.word	0x00000005
        /*0b18*/ 	.word	0x0002d850
        /*0b1c*/ 	.short	0x010a
        /*0b1e*/ 	.byte	0x3f
	.zero		1


	//   ....[74]....
        /*0b20*/ 	.word	0x0001a520
        /*0b24*/ 	.word	0x00000000
        /*0b28*/ 	.word	0x0002d840
        /*0b2c*/ 	.short	0x010a
        /*0b2e*/ 	.byte	0x3f
	.zero		1


	//   ....[75]....
        /*0b30*/ 	.word	0x0001ae00
        /*0b34*/ 	.word	0x00000011
        /*0b38*/ 	.word	0x0002d820
        /*0b3c*/ 	.short	0x010a
        /*0b3e*/ 	.byte	0x3f
	.zero		1


	//   ....[76]....
        /*0b40*/ 	.word	0x0001ae50
        /*0b44*/ 	.word	0x00000003
        /*0b48*/ 	.word	0x0002d840
        /*0b4c*/ 	.short	0x010a
        /*0b4e*/ 	.byte	0x3f
	.zero		1


	//   ....[77]....
        /*0b50*/ 	.word	0x0001aea0
        /*0b54*/ 	.word	0x00000003
        /*0b58*/ 	.word	0x00000060
        /*0b5c*/ 	.short	0x010a
        /*0b5e*/ 	.byte	0x3f
	.zero		1


	//   ....[78]....
        /*0b60*/ 	.word	0x0001aef0
        /*0b64*/ 	.word	0x00000003
        /*0b68*/ 	.word	0x0002d840
        /*0b6c*/ 	.short	0x010a
        /*0b6e*/ 	.byte	0x3f
	.zero		1


	//   ....[79]....
        /*0b70*/ 	.word	0x0001af40
        /*0b74*/ 	.word	0x0000000c
        /*0b78*/ 	.word	0x00000060
        /*0b7c*/ 	.short	0x010a
        /*0b7e*/ 	.byte	0x3f
	.zero		1


	//   ....[80]....
        /*0b80*/ 	.word	0x0001af90
        /*0b84*/ 	.word	0x00000002
        /*0b88*/ 	.word	0x0002d840
        /*0b8c*/ 	.short	0x010a
        /*0b8e*/ 	.byte	0x3f
	.zero		1


	//   ....[81]....
        /*0b90*/ 	.word	0x0001afe0
        /*0b94*/ 	.word	0x00000007
        /*0b98*/ 	.word	0x00000060
        /*0b9c*/ 	.short	0x010a
        /*0b9e*/ 	.byte	0x3f
	.zero		1


	//   ....[82]....
        /*0ba0*/ 	.word	0x0001b030
        /*0ba4*/ 	.word	0x00000003
        /*0ba8*/ 	.word	0x0002d860
        /*0bac*/ 	.short	0x010a
        /*0bae*/ 	.byte	0x3f
	.zero		1


	//   ....[83]....
        /*0bb0*/ 	.word	0x0001ba60
        /*0bb4*/ 	.word	0x00000009
        /*0bb8*/ 	.word	0x0002d820
        /*0bbc*/ 	.short	0x010a
        /*0bbe*/ 	.byte	0x3f
	.zero		1


	//   ....[84]....
        /*0bc0*/ 	.word	0x0001bc00
        /*0bc4*/ 	.word	0x00000007
        /*0bc8*/ 	.word	0x00000000
        /*0bcc*/ 	.short	0x010a
        /*0bce*/ 	.byte	0x3f
	.zero		1


	//   ....[85]....
        /*0bd0*/ 	.word	0x0001bc50
        /*0bd4*/ 	.word	0x00000003
        /*0bd8*/ 	.word	0x00000000
        /*0bdc*/ 	.short	0x010a
        /*0bde*/ 	.byte	0x3f
	.zero		1


	//   ....[86]....
        /*0be0*/ 	.word	0x0001bca0
        /*0be4*/ 	.word	0x00000005
        /*0be8*/ 	.word	0x00000000
        /*0bec*/ 	.short	0x010a
        /*0bee*/ 	.byte	0x3f
	.zero		1


	//----- nvinfo : EIATTR_NUM_MBARRIERS
	.align		4
.L_1249:
        /*0bf0*/ 	.byte	0x03, 0x38
        /*0bf2*/ 	.short	0x0016


	//----- nvinfo : EIATTR_EXIT_INSTR_OFFSETS
	.align		4
        /*0bf4*/ 	.byte	0x04, 0x1c
        /*0bf6*/ 	.short	(.L_1251 - .L_1250)


	//   ....[0]....
.L_1250:
        /*0bf8*/ 	.word	0x00000a80


	//   ....[1]....
        /*0bfc*/ 	.word	0x00012d90


	//   ....[2]....
        /*0c00*/ 	.word	0x0001a070


	//----- nvinfo : EIATTR_MAX_THREADS
	.align		4
.L_1251:
        /*0c04*/ 	.byte	0x04, 0x05
        /*0c06*/ 	.short	(.L_1253 - .L_1252)
.L_1252:
        /*0c08*/ 	.word	0x00000200
        /*0c0c*/ 	.word	0x00000001
        /*0c10*/ 	.word	0x00000001


	//----- nvinfo : EIATTR_CRS_STACK_SIZE
	.align		4
.L_1253:
        /*0c14*/ 	.byte	0x04, 0x1e
        /*0c16*/ 	.short	(.L_1255 - .L_1254)
.L_1254:
        /*0c18*/ 	.word	0x00000000


	//----- nvinfo : EIATTR_CBANK_PARAM_SIZE
	.align		4
.L_1255:
        /*0c1c*/ 	.byte	0x03, 0x19
        /*0c1e*/ 	.short	0x0af0


	//----- nvinfo : EIATTR_PARAM_CBANK
	.align		4
        /*0c20*/ 	.byte	0x04, 0x0a
        /*0c22*/ 	.short	(.L_1257 - .L_1256)
	.align		4
.L_1256:
        /*0c24*/ 	.word	index@(.nv.constant0._ZN7cutlass13device_kernelIN5flash11enable_sm90INS1_16FlashAttnFwdSm90INS1_25CollectiveMainloopFwdSm90ILi2EN4cute5tupleIJNS5_1CILi1EEES8_S8_EEENS6_IJNS7_ILi192EEENS7_ILi128EEENS7_ILi96EEEEEELi96ENS_6half_tEfNS_4arch4Sm90ELb0ELb1ELb1ELb1ELb0ELb0ELb0ELb0ELb1ELb1ELb1ELb0EEENS1_21CollectiveEpilogueFwdINS6_IJSA_SC_SB_EEES9_SE_SG_Li384ELb1ELb1ELb1ELb0EEENS1_36VarlenDynamicPersistentTileSchedulerILi192ELi128ELi384ELi128ELb1ELb1ELb1ELb1ELb0ELb1EEEEEEEEEvNT_6ParamsE)
        /*0c28*/ 	.short	0x0210
        /*0c2a*/ 	.short	0x0af0


	//----- nvinfo : EIATTR_SW_WAR
	.align		4
.L_1257:
        /*0c2c*/ 	.byte	0x04, 0x36
        /*0c2e*/ 	.short	(.L_1259 - .L_1258)
.L_1258:
        /*0c30*/ 	.word	0x00000008
.L_1259:


//--------------------- .nv.info._ZN7cutlass13device_kernelIN5flash11enable_sm90INS1_16FlashAttnFwdSm90INS1_25CollectiveMainloopFwdSm90ILi2EN4cute5tupleIJNS5_1CILi1EEES8_S8_EEENS6_IJNS7_ILi192EEENS7_ILi128EEENS7_ILi96EEEEEELi96ENS_6half_tEfNS_4arch4Sm90ELb0ELb1ELb1ELb1ELb0ELb1ELb0ELb0ELb1ELb1ELb1ELb0EEENS1_21CollectiveEpilogueFwdINS6_IJSA_SC_SB_EEES9_SE_SG_Li384ELb1ELb1ELb1ELb0EEENS1_36VarlenDynamicPersistentTileSchedulerILi192ELi128ELi384ELi128ELb1ELb1ELb1ELb1ELb0ELb1EEEEEEEEEvNT_6ParamsE --------------------------
	.section	.nv.info._ZN7cutlass13device_kernelIN5flash11enable_sm90INS1_16FlashAttnFwdSm90INS1_25CollectiveMainloopFwdSm90ILi2EN4cute5tupleIJNS5_1CILi1EEES8_S8_EEENS6_IJNS7_ILi192EEENS7_ILi128EEENS7_ILi96EEEEEELi96ENS_6half_tEfNS_4arch4Sm90ELb0ELb1ELb1ELb1ELb0ELb1ELb0ELb0ELb1ELb1ELb1ELb0EEENS1_21CollectiveEpilogueFwdINS6_IJSA_SC_SB_EEES9_SE_SG_Li384ELb1ELb1ELb1ELb0EEENS1_36VarlenDynamicPersistentTileSchedulerILi192ELi128ELi384ELi128ELb1ELb1ELb1ELb1ELb0ELb1EEEEEEEEEvNT_6ParamsE,"",@"SHT_CUDA_INFO"
	.sectionflags	@""
	.align	4


	//----- nvinfo : EIATTR_CUDA_API_VERSION
	.align		4
        /*0000*/ 	.byte	0x04, 0x37
        /*0002*/ 	.short	(.L_1261 - .L_1260)
.L_1260:
        /*0004*/ 	.word	0x00000082


	//----- nvinfo : EIATTR_KPARAM_INFO
	.align		4
.L_1261:
        /*0008*/ 	.byte	0x04, 0x17
        /*000a*/ 	.short	(.L_1263 - .L_1262)
.L_1262:
        /*000c*/ 	.word	0x00000000
        /*0010*/ 	.short	0x0000
        /*0012*/ 	.short	0x0070
        /*0014*/ 	.byte	0x00, 0xf0, 0x01, 0x2a


	//----- nvinfo : EIATTR_SPARSE_MMA_MASK
	.align		4
.L_1263:
        /*0018*/ 	.byte	0x03, 0x50
        /*001a*/ 	.short	0x0000


	//----- nvinfo : EIATTR_MAXREG_COUNT
	.align		4
        /*001c*/ 	.byte	0x03, 0x1b
        /*001e*/ 	.short	0x0080


	//----- nvinfo : EIATTR_NUM_BARRIERS
	.align		4
        /*0020*/ 	.byte	0x02, 0x4c
        /*0022*/ 	.byte	0x10
	.zero		1


	//----- nvinfo : EIATTR_EXTERNS
	.align		4
        /*0024*/ 	.byte	0x04, 0x0f
        /*0026*/ 	.short	(.L_1265 - .L_1264)


	//   ....[0]....
	.align		4
.L_1264:
        /*0028*/ 	.word	index@(__assertfail)


	//----- nvinfo : EIATTR_ANNOTATIONS
	.align		4
.L_1265:
        /*002c*/ 	.byte	0x04, 0x55
        /*002e*/ 	.short	(.L_1267 - .L_1266)


	//   ....[0]....
.L_1266:
        /* <DEDUP_REMOVED lines=95> */


	//----- nvinfo : EIATTR_MERCURY_ISA_VERSION
	.align		4
.L_1267:
        /*0610*/ 	.byte	0x03, 0x5f
        /*0612*/ 	.short	0x0101


	//----- nvinfo : EIATTR_UNUSED_LOAD_BYTE_OFFSET
	.align		4
        /*0614*/ 	.byte	0x04, 0x44
        /*0616*/ 	.short	(.L_1269 - .L_1268)


	//   ....[0]....
.L_1268:
        /*0618*/ 	.word	0x00000af0
        /*061c*/ 	.word	0x0000fff0


	//   ....[1]....
        /*0620*/ 	.word	0x0001acc0
        /*0624*/ 	.word	0x0000fff0


	//----- nvinfo : EIATTR_INT_WARP_WIDE_INSTR_OFFSETS
	.align		4
.L_1269:
        /*0628*/ 	.byte	0x04, 0x31
        /*062a*/ 	.short	(.L_1271 - .L_1270)


	//   ....[0]....
.L_1270:
        /*062c*/ 	.word	0x00000190


	//   ....[1]....
        /*0630*/ 	.word	0x000001d0


	//   ....[2]....
        /*0634*/ 	.word	0x00000240


	//   ....[3]....
        /*0638*/ 	.word	0x000213d0


	//   ....[4]....
        /*063c*/ 	.word	0x00021460


	//   ....[5]....
        /*0640*/ 	.word	0x00024f10


	//   ....[6]....
        /*0644*/ 	.word	0x00024fa0


	//----- nvinfo : EIATTR_COOP_GROUP_MASK_REGIDS
	.align		4
.L_1271:
        /*0648*/ 	.byte	0x04, 0x29
        /*064a*/ 	.short	(.L_1273 - .L_1272)


	//   ....[0]....
.L_1272:
        /*064c*/ 	.word	0xffffffff


	//   ....[1]....
        /*0650*/ 	.word	0xffffffff


	//   ....[2]....
        /*0654*/ 	.word	0xffffffff


	//   ....[3]....
        /*0658*/ 	.word	0xffffffff


	//   ....[4]....
        /*065c*/ 	.word	0xffffffff


	//   ....[5]....
        /*0660*/ 	.word	0xffffffff


	//   ....[6]....
        /*0664*/ 	.word	0xffffffff


	//   ....[7]....
        /*0668*/ 	.word	0xffffffff


	//   ....[8]....
        /*066c*/ 	.word	0xffffffff


	//   ....[9]....
        /*0670*/ 	.word	0xffffffff


	//   ....[10]....
        /*0674*/ 	.word	0xffffffff


	//   ....[11]....
        /*0678*/ 	.word	0xffffffff


	//   ....[12]....
        /*067c*/ 	.word	0xffffffff


	//   ....[13]....
        /*0680*/ 	.word	0xffffffff


	//   ....[14]....
        /*0684*/ 	.word	0xffffffff


	//   ....[15]....
        /*0688*/ 	.word	0xffffffff


	//   ....[16]....
        /*068c*/ 	.word	0xffffffff


	//   ....[17]....
        /*0690*/ 	.word	0xffffffff


	//   ....[18]....
        /*0694*/ 	.word	0xffffffff


	//   ....[19]....
        /*0698*/ 	.word	0xffffffff


	//   ....[20]....
        /*069c*/ 	.word	0xffffffff


	//   ....[21]....
        /*06a0*/ 	.word	0xffffffff


	//   ....[22]....
        /*06a4*/ 	.word	0xffffffff


	//   ....[23]....
        /*06a8*/ 	.word	0xffffffff


	//   ....[24]....
        /*06ac*/ 	.word	0xffffffff


	//   ....[25]....
        /*06b0*/ 	.word	0xffffffff


	//   ....[26]....
        /*06b4*/ 	.word	0xffffffff


	//   ....[27]....
        /*06b8*/ 	.word	0xffffffff


	//   ....[28]....
        /*06bc*/ 	.word	0xffffffff


	//   ....[29]....
        /*06c0*/ 	.word	0xffffffff


	//   ....[30]....
        /*06c4*/ 	.word	0xffffffff


	//   ....[31]....
        /*06c8*/ 	.word	0xffffffff


	//   ....[32]....
        /*06cc*/ 	.word	0xffffffff


	//   ....[33]....
        /*06d0*/ 	.word	0xffffffff


	//   ....[34]....
        /*06d4*/ 	.word	0xffffffff


	//   ....[35]....
        /*06d8*/ 	.word	0xffffffff


	//   ....[36]....
        /*06dc*/ 	.word	0xffffffff


	//   ....[37]....
        /*06e0*/ 	.word	0xffffffff


	//   ....[38]....
        /*06e4*/ 	.word	0xffffffff


	//   ....[39]....
        /*06e8*/ 	.word	0xffffffff


	//   ....[40]....
        /*06ec*/ 	.word	0xffffffff


	//   ....[41]....
        /*06f0*/ 	.word	0xffffffff


	//   ....[42]....
        /*06f4*/ 	.word	0xffffffff


	//   ....[43]....
        /*06f8*/ 	.word	0xffffffff


	//   ....[44]....
        /*06fc*/ 	.word	0xffffffff


	//   ....[45]....
        /*0700*/ 	.word	0xffffffff


	//   ....[46]....
        /*0704*/ 	.word	0xffffffff


	//   ....[47]....
        /*0708*/ 	.word	0xffffffff


	//   ....[48]....
        /*070c*/ 	.word	0xffffffff


	//   ....[49]....
        /*0710*/ 	.word	0xffffffff


	//   ....[50]....
        /*0714*/ 	.word	0xffffffff


	//   ....[51]....
        /*0718*/ 	.word	0xffffffff


	//   ....[52]....
        /*071c*/ 	.word	0xffffffff


	//   ....[53]....
        /*0720*/ 	.word	0xffffffff


	//   ....[54]....
        /*0724*/ 	.word	0xffffffff


	//   ....[55]....
        /*0728*/ 	.word	0xffffffff


	//   ....[56]....
        /*072c*/ 	.word	0xffffffff


	//   ....[57]....
        /*0730*/ 	.word	0xffffffff


	//   ....[58]....
        /*0734*/ 	.word	0xffffffff


	//   ....[59]....
        /*0738*/ 	.word	0xffffffff


	//   ....[60]....
        /*073c*/ 	.word	0xffffffff


	//   ....[61]....
        /*0740*/ 	.word	0xffffffff


	//   ....[62]....
        /*0744*/ 	.word	0xffffffff


	//   ....[63]....
        /*0748*/ 	.word	0xffffffff


	//   ....[64]....
        /*074c*/ 	.word	0xffffffff


	//   ....[65]....
        /*0750*/ 	.word	0xffffffff


	//   ....[66]....
        /*0754*/ 	.word	0xffffffff


	//   ....[67]....
        /*0758*/ 	.word	0xffffffff


	//   ....[68]....
        /*075c*/ 	.word	0xffffffff


	//   ....[69]....
        /*0760*/ 	.word	0xffffffff


	//   ....[70]....
        /*0764*/ 	.word	0xffffffff


	//   ....[71]....
        /*0768*/ 	.word	0xffffffff


	//   ....[72]....
        /*076c*/ 	.word	0xffffffff


	//   ....[73]....
        /*0770*/ 	.word	0xffffffff


	//   ....[74]....
        /*0774*/ 	.word	0xffffffff


	//   ....[75]....
        /*0778*/ 	.word	0xffffffff


	//   ....[76]....
        /*077c*/ 	.word	0xffffffff


	//   ....[77]....
        /*0780*/ 	.word	0xffffffff


	//   ....[78]....
        /*0784*/ 	.word	0xffffffff


	//   ....[79]....
        /*0788*/ 	.word	0xffffffff


	//   ....[80]....
        /*078c*/ 	.word	0xffffffff


	//   ....[81]....
        /*0790*/ 	.word	0xffffffff


	//   ....[82]....
        /*0794*/ 	.word	0xffffffff


	//   ....[83]....
        /*0798*/ 	.word	0xffffffff


	//   ....[84]....
        /*079c*/ 	.word	0xffffffff


	//   ....[85]....
        /*07a0*/ 	.word	0xffffffff


	//   ....[86]....
        /*07a4*/ 	.word	0xffffffff


	//   ....[87]....
        /*07a8*/ 	.word	0xffffffff


	//   ....[88]....
        /*07ac*/ 	.word	0xffffffff


	//   ....[89]....
        /*07b0*/ 	.word	0xffffffff


	//   ....[90]....
        /*07b4*/ 	.word	0xffffffff


	//   ....[91]....
        /*07b8*/ 	.word	0xffffffff


	//   ....[92]....
        /*07bc*/ 	.word	0xffffffff


	//   ....[93]....
        /*07c0*/ 	.word	0xffffffff


	//   ....[94]....
        /*07c4*/ 	.word	0xffffffff


	//   ....[95]....
        /*07c8*/ 	.word	0xffffffff


	//   ....[96]....
        /*07cc*/ 	.word	0xffffffff


	//   ....[97]....
        /*07d0*/ 	.word	0xffffffff


	//   ....[98]....
        /*07d4*/ 	.word	0xffffffff


	//   ....[99]....
        /*07d8*/ 	.word	0xffffffff


	//   ....[100]....
        /*07dc*/ 	.word	0xffffffff


	//   ....[101]....
        /*07e0*/ 	.word	0xffffffff


	//   ....[102]....
        /*07e4*/ 	.word	0xffffffff


	//   ....[103]....
        /*07e8*/ 	.word	0xffffffff


	//   ....[104]....
        /*07ec*/ 	.word	0xffffffff


	//   ....[105]....
        /*07f0*/ 	.word	0xffffffff


	//   ....[106]....
        /*07f4*/ 	.word	0xffffffff


	//   ....[107]....
        /*07f8*/ 	.word	0xffffffff


	//   ....[108]....
        /*07fc*/ 	.word	0xffffffff


	//   ....[109]....
        /*0800*/ 	.word	0xffffffff


	//   ....[110]....
        /*0804*/ 	.word	0xffffffff


	//   ....[111]....
        /*0808*/ 	.word	0xffffffff


	//   ....[112]....
        /*080c*/ 	.word	0x0500000f


	//   ....[113]....
        /*0810*/ 	.word	0x0500000f


	//   ....[114]....
        /*0814*/ 	.word	0x0500000f


	//   ....[115]....
        /*0818*/ 	.word	0x0500000f


	//   ....[116]....
        /*081c*/ 	.word	0x0500000f


	//   ....[117]....
        /*0820*/ 	.word	0x0500000f


	//   ....[118]....
        /*0824*/ 	.word	0x0500000f


	//   ....[119]....
        /*0828*/ 	.word	0x0500000f


	//   ....[120]....
        /*082c*/ 	.word	0x0500000f


	//   ....[121]....
        /*0830*/ 	.word	0x0500000f


	//   ....[122]....
        /*0834*/ 	.word	0x0500000f


	//   ....[123]....
        /*0838*/ 	.word	0x0500000f


	//   ....[124]....
        /*083c*/ 	.word	0x0500000f


	//   ....[125]....
        /*0840*/ 	.word	0x0500000f


	//   ....[126]....
        /*0844*/ 	.word	0x0500000f


	//   ....[127]....
        /*0848*/ 	.word	0x0500000f


	//   ....[128]....
        /*084c*/ 	.word	0x0500000f


	//   ....[129]....
        /*0850*/ 	.word	0x0500000f


	//   ....[130]....
        /*0854*/ 	.word	0x0500000f


	//   ....[131]....
        /*0858*/ 	.word	0x0500000f


	//   ....[132]....
        /*085c*/ 	.word	0x0500000f


	//   ....[133]....
        /*0860*/ 	.word	0x0500000f


	//   ....[134]....
        /*0864*/ 	.word	0x0500000f


	//   ....[135]....
        /*0868*/ 	.word	0x0500000f


	//   ....[136]....
        /*086c*/ 	.word	0x0500000f


	//   ....[137]....
        /*0870*/ 	.word	0x0500000f


	//   ....[138]....
        /*0874*/ 	.word	0x0500000f


	//   ....[139]....
        /*0878*/ 	.word	0x0500000f


	//   ....[140]....
        /*087c*/ 	.word	0x0500000f


	//   ....[141]....
        /*0880*/ 	.word	0x0500000f


	//   ....[142]....
        /*0884*/ 	.word	0x0500000f


	//   ....[143]....
        /*0888*/ 	.word	0x0500000f


	//   ....[144]....
        /*088c*/ 	.word	0x0500000f


	//   ....[145]....
        /*0890*/ 	.word	0x0500000f


	//   ....[146]....
        /*0894*/ 	.word	0x0500000f


	//   ....[147]....
        /*0898*/ 	.word	0x0500000f


	//   ....[148]....
        /*089c*/ 	.word	0x0500000f


	//   ....[149]....
        /*08a0*/ 	.word	0x0500000f


	//   ....[150]....
        /*08a4*/ 	.word	0x0500000f


	//   ....[151]....
        /*08a8*/ 	.word	0x0500000f


	//   ....[152]....
        /*08ac*/ 	.word	0x0500000f


	//   ....[153]....
        /*08b0*/ 	.word	0x0500000f


	//   ....[154]....
        /*08b4*/ 	.word	0x0500000f


	//   ....[155]....
        /*08b8*/ 	.word	0x0500000f


	//   ....[156]....
        /*08bc*/ 	.word	0x0500000f


	//   ....[157]....
        /*08c0*/ 	.word	0x0500000f


	//   ....[158]....
        /*08c4*/ 	.word	0x0500000f


	//   ....[159]....
        /*08c8*/ 	.word	0x0500000f


	//   ....[160]....
        /*08cc*/ 	.word	0x0500000f


	//   ....[161]....
        /*08d0*/ 	.word	0x0500000f


	//   ....[162]....
        /*08d4*/ 	.word	0x0500000f


	//   ....[163]....
        /*08d8*/ 	.word	0x0500000f


	//   ....[164]....
        /*08dc*/ 	.word	0x0500000f


	//   ....[165]....
        /*08e0*/ 	.word	0x0500000f


	//----- nvinfo : EIATTR_COOP_GROUP_INSTR_OFFSETS
	.align		4
.L_1273:
        /*08e4*/ 	.byte	0x04, 0x28
        /*08e6*/ 	.short	(.L_1275 - .L_1274)


	//   ....[0]....
.L_1274:
        /*08e8*/ 	.word	0x00000070


	//   ....[1]....
        /*08ec*/ 	.word	0x000001a0


	//   ....[2]....
        /*08f0*/ 	.word	0x000001f0


	//   ....[3]....
        /*08f4*/ 	.word	0x00000420


	//   ....[4]....
        /*08f8*/ 	.word	0x00000580


	//   ....[5]....
        /*08fc*/ 	.word	0x000006a0


	//   ....[6]....
        /*0900*/ 	.word	0x00000800


	//   ....[7]....
        /*0904*/ 	.word	0x00007a80


	//   ....[8]....
        /*0908*/ 	.word	0x00008210


	//   ....[9]....
        /*090c*/ 	.word	0x00008220


	//   ....[10]....
        /*0910*/ 	.word	0x00008230


	//   ....[11]....
        /*0914*/ 	.word	0x00008240


	//   ....[12]....
        /*0918*/ 	.word	0x00009fa0


	//   ....[13]....
        /*091c*/ 	.word	0x00009fb0


	//   ....[14]....
        /*0920*/ 	.word	0x00009fc0


	//   ....[15]....
        /*0924*/ 	.word	0x00009fd0


	//   ....[16]....
        /*0928*/ 	.word	0x0000c4a0


	//   ....[17]....
        /*092c*/ 	.word	0x0000cce0


	//   ....[18]....
        /*0930*/ 	.word	0x0000dfc0


	//   ....[19]....
        /*0934*/ 	.word	0x0000e060


	//   ....[20]....
        /*0938*/ 	.word	0x0000e940


	//   ....[21]....
        /*093c*/ 	.word	0x0000e9b0


	//   ....[22]....
        /*0940*/ 	.word	0x0000f610


	//   ....[23]....
        /*0944*/ 	.word	0x00010400


	//   ....[24]....
        /*0948*/ 	.word	0x00010fd0


	//   ....[25]....
        /*094c*/ 	.word	0x000119e0


	//   ....[26]....
        /*0950*/ 	.word	0x00011a00


	//   ....[27]....
        /*0954*/ 	.word	0x000126b0


	//   ....[28]....
        /*0958*/ 	.word	0x000126e0


	//   ....[29]....
        /*095c*/ 	.word	0x00013560


	//   ....[30]....
        /*0960*/ 	.word	0x000147e0


	//   ....[31]....
        /*0964*/ 	.word	0x00014840


	//   ....[32]....
        /*0968*/ 	.word	0x00014f50


	//   ....[33]....
        /*096c*/ 	.word	0x00014f70


	//   ....[34]....
        /*0970*/ 	.word	0x000163f0


	//   ....[35]....
        /*0974*/ 	.word	0x00016b50


	//   ....[36]....
        /*0978*/ 	.word	0x00017ab0


	//   ....[37]....
        /*097c*/ 	.word	0x000184b0


	//   ....[38]....
        /*0980*/ 	.word	0x000184d0


	//   ....[39]....
        /*0984*/ 	.word	0x00019240


	//   ....[40]....
        /*0988*/ 	.word	0x00019260


	//   ....[41]....
        /*098c*/ 	.word	0x0001a030


	//   ....[42]....
        /*0990*/ 	.word	0x0001a240


	//   ....[43]....
        /*0994*/ 	.word	0x0001a270


	//   ....[44]....
        /*0998*/ 	.word	0x0001a780


	//   ....[45]....
        /*099c*/ 	.word	0x0001a7b0


	//   ....[46]....
        /*09a0*/ 	.word	0x0001b670


	//   ....[47]....
        /*09a4*/ 	.word	0x0001b690


	//   ....[48]....
        /*09a8*/ 	.word	0x0001b6a0


	//   ....[49]....
        /*09ac*/ 	.word	0x0001b6b0


	//   ....[50]....
        /*09b0*/ 	.word	0x0001bd60


	//   ....[51]....
        /*09b4*/ 	.word	0x0001bd70


	//   ....[52]....
        /*09b8*/ 	.word	0x0001bec0


	//   ....[53]....
        /*09bc*/ 	.word	0x0001bed0


	//   ....[54]....
        /*09c0*/ 	.word	0x0001c2c0


	//   ....[55]....
        /*09c4*/ 	.word	0x0001c2d0


	//   ....[56]....
        /*09c8*/ 	.word	0x0001c830


	//   ....[57]....
        /*09cc*/ 	.word	0x0001c840


	//   ....[58]....
        /*09d0*/ 	.word	0x0001d660


	//   ....[59]....
        /*09d4*/ 	.word	0x0001d670


	//   ....[60]....
        /*09d8*/ 	.word	0x0001d7d0


	//   ....[61]....
        /*09dc*/ 	.word	0x0001d7e0


	//   ....[62]....
        /*09e0*/ 	.word	0x0001d990


	//   ....[63]....
        /*09e4*/ 	.word	0x0001db90


	//   ....[64]....
        /*09e8*/ 	.word	0x0001dbc0


	//   ....[65]....
        /*09ec*/ 	.word	0x0001dbf0


	//   ....[66]....
        /*09f0*/ 	.word	0x0001dc20


	//   ....[67]....
        /*09f4*/ 	.word	0x0001dc50


	//   ....[68]....
        /*09f8*/ 	.word	0x0001dc80


	//   ....[69]....
        /*09fc*/ 	.word	0x0001de10


	//   ....[70]....
        /*0a00*/ 	.word	0x0001de40


	//   ....[71]....
        /*0a04*/ 	.word	0x0001de70


	//   ....[72]....
        /*0a08*/ 	.word	0x0001dea0


	//   ....[73]....
        /*0a0c*/ 	.word	0x0001ded0


	//   ....[74]....
        /*0a10*/ 	.word	0x0001df00


	//   ....[75]....
        /*0a14*/ 	.word	0x0001df90


	//   ....[76]....
        /*0a18*/ 	.word	0x0001dfc0


	//   ....[77]....
        /*0a1c*/ 	.word	0x0001dfd0


	//   ....[78]....
        /*0a20*/ 	.word	0x0001e010


	//   ....[79]....
        /*0a24*/ 	.word	0x0001f8d0


	//   ....[80]....
        /*0a28*/ 	.word	0x00021960


	//   ....[81]....
        /*0a2c*/ 	.word	0x000225b0


	//   ....[82]....
        /*0a30*/ 	.word	0x000225d0


	//   ....[83]....
        /*0a34*/ 	.word	0x00022660


	//   ....[84]....
        /*0a38*/ 	.word	0x00022680


	//   ....[85]....
        /*0a3c*/ 	.word	0x00022720


	//   ....[86]....
        /*0a40*/ 	.word	0x00022740


	//   ....[87]....
        /*0a44*/ 	.word	0x00022750


	//   ....[88]....
        /*0a48*/ 	.word	0x00022760


	//   ....[89]....
        /*0a4c*/ 	.word	0x00022880


	//   ....[90]....
        /*0a50*/ 	.word	0x00022890


	//   ....[91]....
        /*0a54*/ 	.word	0x000228a0


	//   ....[92]....
        /*0a58*/ 	.word	0x00022930


	//   ....[93]....
        /*0a5c*/ 	.word	0x000256b0


	//   ....[94]....
        /*0a60*/ 	.word	0x000256d0


	//   ....[95]....
        /*0a64*/ 	.word	0x00025730


	//   ....[96]....
        /*0a68*/ 	.word	0x00025760


	//   ....[97]....
        /*0a6c*/ 	.word	0x00025790


	//   ....[98]....
        /*0a70*/ 	.word	0x000257c0


	//   ....[99]....
        /*0a74*/ 	.word	0x000257f0


	//   ....[100]....
        /*0a78*/ 	.word	0x00025820


	//   ....[101]....
        /*0a7c*/ 	.word	0x000259b0


	//   ....[102]....
        /*0a80*/ 	.word	0x000259f0


	//   ....[103]....
        /*0a84*/ 	.word	0x00025a20


	//   ....[104]....
        /*0a88*/ 	.word	0x00025a50


	//   ....[105]....
        /*0a8c*/ 	.word	0x00025a80


	//   ....[106]....
        /*0a90*/ 	.word	0x00025ab0


	//   ....[107]....
        /*0a94*/ 	.word	0x00025b70


	//   ....[108]....
        /*0a98*/ 	.word	0x00025b90


	//   ....[109]....
        /*0a9c*/ 	.word	0x00025bb0


	//   ....[110]....
        /*0aa0*/ 	.word	0x00025c10


	//   ....[111]....
        /*0aa4*/ 	.word	0x00026630


	//   ....[112]....
        /*0aa8*/ 	.word	0x00026a30


	//   ....[113]....
        /*0aac*/ 	.word	0x00026ad0


	//   ....[114]....
        /*0ab0*/ 	.word	0x00026b60


	//   ....[115]....
        /*0ab4*/ 	.word	0x00026bb0


	//   ....[116]....
        /*0ab8*/ 	.word	0x00026c00


	//   ....[117]....
        /*0abc*/ 	.word	0x00026ce0


	//   ....[118]....
        /*0ac0*/ 	.word	0x00026d70


	//   ....[119]....
        /*0ac4*/ 	.word	0x00026dc0


	//   ....[120]....
        /*0ac8*/ 	.word	0x00026e10


	//   ....[121]....
        /*0acc*/ 	.word	0x00027170


	//   ....[122]....
        /*0ad0*/ 	.word	0x000271c0


	//   ....[123]....
        /*0ad4*/ 	.word	0x00027250


	//   ....[124]....
        /*0ad8*/ 	.word	0x000272e0


	//   ....[125]....
        /*0adc*/ 	.word	0x00027360


	//   ....[126]....
        /*0ae0*/ 	.word	0x000273b0


	//   ....[127]....
        /*0ae4*/ 	.word	0x00027440


	//   ....[128]....
        /*0ae8*/ 	.word	0x000274d0


	//   ....[129]....
        /*0aec*/ 	.word	0x00027550


	//   ....[130]....
        /*0af0*/ 	.word	0x000275a0


	//   ....[131]....
        /*0af4*/ 	.word	0x00027630


	//   ....[132]....
        /*0af8*/ 	.word	0x000276c0


	//   ....[133]....
        /*0afc*/ 	.word	0x00027780


	//   ....[134]....
        /*0b00*/ 	.word	0x00027a70


	//   ....[135]....
        /*0b04*/ 	.word	0x00027c10


	//   ....[136]....
        /*0b08*/ 	.word	0x00027c60


	//   ....[137]....
        /*0b0c*/ 	.word	0x00027cd0


	//   ....[138]....
        /*0b10*/ 	.word	0x00027da0


	//   ....[139]....
        /*0b14*/ 	.word	0x00027e30


	//   ....[140]....
        /*0b18*/ 	.word	0x00027f40


	//   ....[141]....
        /*0b1c*/ 	.word	0x00027fa0


	//   ....[142]....
        /*0b20*/ 	.word	0x00028030


	//   ....[143]....
        /*0b24*/ 	.word	0x00028120


	//   ....[144]....
        /*0b28*/ 	.word	0x00028210


	//   ....[145]....
        /*0b2c*/ 	.word	0x00028270


	//   ....[146]....
        /*0b30*/ 	.word	0x000282e0


	//   ....[147]....
        /*0b34*/ 	.word	0x00028690


	//   ....[148]....
        /*0b38*/ 	.word	0x00028740


	//   ....[149]....
        /*0b3c*/ 	.word	0x00028890


	//   ....[150]....
        /*0b40*/ 	.word	0x00028910


	//   ....[151]....
        /*0b44*/ 	.word	0x00028980


	//   ....[152]....
        /*0b48*/ 	.word	0x000289f0


	//   ....[153]....
        /*0b4c*/ 	.word	0x00028a60


	//   ....[154]....
        /*0b50*/ 	.word	0x00028ae0


	//   ....[155]....
        /*0b54*/ 	.word	0x00028b60


	//   ....[156]....
        /*0b58*/ 	.word	0x00028c00


	//   ....[157]....
        /*0b5c*/ 	.word	0x00028c70


	//   ....[158]....
        /*0b60*/ 	.word	0x00028ce0


	//   ....[159]....
        /*0b64*/ 	.word	0x00028d50


	//   ....[160]....
        /*0b68*/ 	.word	0x00028dd0


	//   ....[161]....
        /*0b6c*/ 	.word	0x00028e40


	//   ....[162]....
        /*0b70*/ 	.word	0x00028ef0


	//   ....[163]....
        /*0b74*/ 	.word	0x00028f40


	//   ....[164]....
        /*0b78*/ 	.word	0x00028fd0


	//   ....[165]....
        /*0b7c*/ 	.word	0x00029100


	//----- nvinfo : EIATTR_REG_RECONFIG
	.align		4
.L_1275:
        /*0b80*/ 	.byte	0x01, 0x54
	.zero		2


	//----- nvinfo : EIATTR_SYSCALL_OFFSETS
	.align		4
        /*0b84*/ 	.byte	0x04, 0x46
        /*0b86*/ 	.short	(.L_1277 - .L_1276)


	//   ....[0]....
.L_1276:
        /*0b88*/ 	.word	0x000021b0


	//   ....[1]....
        /*0b8c*/ 	.word	0x00002300


	//   ....[2]....
        /*0b90*/ 	.word	0x00007ca0


	//   ....[3]....
        /*0b94*/ 	.word	0x00007fc0


	//   ....[4]....
        /*0b98*/ 	.word	0x000215c0


	//   ....[5]....
        /*0b9c*/ 	.word	0x00021710


	//   ....[6]....
        /*0ba0*/ 	.word	0x00021800


	//   ....[7]....
        /*0ba4*/ 	.word	0x00022070


	//----- nvinfo : EIATTR_MBARRIER_INSTR_OFFSETS
	.align		4
.L_1277:
        /*0ba8*/ 	.byte	0x04, 0x39
        /*0baa*/ 	.short	(.L_1279 - .L_1278)


	//   ....[0]....
.L_1278:
        /*0bac*/ 	.word	0x000002d0
        /*0bb0*/ 	.word	0x000000ff
        /*0bb4*/ 	.word	0x0002d800
        /*0bb8*/ 	.short	0x0100
        /*0bba*/ 	.byte	0x08
	.zero		1


	//   ....[1]....
        /*0bbc*/ 	.word	0x000002e0
        /*0bc0*/ 	.word	0x000000ff
        /*0bc4*/ 	.word	0x0002d820
        /*0bc8*/ 	.short	0x0100
        /*0bca*/ 	.byte	0x08
	.zero		1


	//   ....[2]....
        /*0bcc*/ 	.word	0x000003d0
        /*0bd0*/ 	.word	0x000000ff
        /*0bd4*/ 	.word	0x0002d830
        /*0bd8*/ 	.short	0x0100
        /*0bda*/ 	.byte	0x08
	.zero		1


	//   ....[3]....
        /*0bdc*/ 	.word	0x000003e0
        /*0be0*/ 	.word	0x000000ff
        /*0be4*/ 	.word	0x0002d840
        /*0be8*/ 	.short	0x0100
        /*0bea*/ 	.byte	0x08
	.zero		1


	//   ....[4]....
        /*0bec*/ 	.word	0x000003f0
        /*0bf0*/ 	.word	0x000000ff
        /*0bf4*/ 	.word	0x0002d838
        /*0bf8*/ 	.short	0x0100
        /*0bfa*/ 	.byte	0x08
	.zero		1


	//   ....[5]....
        /*0bfc*/ 	.word	0x00000400
        /*0c00*/ 	.word	0x000000ff
        /*0c04*/ 	.word	0x0002d848
        /*0c08*/ 	.short	0x0100
        /*0c0a*/ 	.byte	0x08
	.zero		1


	//   ....[6]....
        /*0c0c*/ 	.word	0x00000530
        /*0c10*/ 	.word	0x000000ff
        /*0c14*/ 	.word	0x0002d850
        /*0c18*/ 	.short	0x0100
        /*0c1a*/ 	.byte	0x08
	.zero		1


	//   ....[7]....
        /*0c1c*/ 	.word	0x00000540
        /*0c20*/ 	.word	0x000000ff
        /*0c24*/ 	.word	0x0002d860
        /*0c28*/ 	.short	0x0100
        /*0c2a*/ 	.byte	0x08
	.zero		1


	//   ....[8]....
        /*0c2c*/ 	.word	0x00000550
        /*0c30*/ 	.word	0x000000ff
        /*0c34*/ 	.word	0x0002d858
        /*0c38*/ 	.short	0x0100
        /*0c3a*/ 	.byte	0x08
	.zero		1


	//   ....[9]....
        /*0c3c*/ 	.word	0x00000560
        /*0c40*/ 	.word	0x000000ff
        /*0c44*/ 	.word	0x0002d868
        /*0c48*/ 	.short	0x0100
        /*0c4a*/ 	.byte	0x08
	.zero		1


	//   ....[10]....
        /*0c4c*/ 	.word	0x00000650
        /*0c50*/ 	.word	0x000000ff
        /*0c54*/ 	.word	0x0002d870
        /*0c58*/ 	.short	0x0100
        /*0c5a*/ 	.byte	0x06
	.zero		1


	//   ....[11]....
        /*0c5c*/ 	.word	0x00000660
        /*0c60*/ 	.word	0x000000ff
        /*0c64*/ 	.word	0x0002d880
        /*0c68*/ 	.short	0x0100
        /*0c6a*/ 	.byte	0x06
	.zero		1


	//   ....[12]....
        /*0c6c*/ 	.word	0x00000670
        /*0c70*/ 	.word	0x000000ff
        /*0c74*/ 	.word	0x0002d878
        /*0c78*/ 	.short	0x0100
        /*0c7a*/ 	.byte	0x06
	.zero		1


	//   ....[13]....
        /*0c7c*/ 	.word	0x00000680
        /*0c80*/ 	.word	0x000000ff
        /*0c84*/ 	.word	0x0002d888
        /*0c88*/ 	.short	0x0100
        /*0c8a*/ 	.byte	0x06
	.zero		1


	//   ....[14]....
        /*0c8c*/ 	.word	0x000007b0
        /*0c90*/ 	.word	0x000000ff
        /*0c94*/ 	.word	0x0002d890
        /*0c98*/ 	.short	0x0100
        /*0c9a*/ 	.byte	0x08
	.zero		1


	//   ....[15]....
        /*0c9c*/ 	.word	0x000007c0
        /*0ca0*/ 	.word	0x000000ff
        /*0ca4*/ 	.word	0x0002d8a0
        /*0ca8*/ 	.short	0x0100
        /*0caa*/ 	.byte	0x08
	.zero		1


	//   ....[16]....
        /*0cac*/ 	.word	0x000007d0
        /*0cb0*/ 	.word	0x000000ff
        /*0cb4*/ 	.word	0x0002d898
        /*0cb8*/ 	.short	0x0100
        /*0cba*/ 	.byte	0x08
	.zero		1


	//   ....[17]....
        /*0cbc*/ 	.word	0x000007e0
        /*0cc0*/ 	.word	0x000000ff
        /*0cc4*/ 	.word	0x0002d8a8
        /*0cc8*/ 	.short	0x0100
        /*0cca*/ 	.byte	0x08
	.zero		1


	//   ....[18]....
        /*0ccc*/ 	.word	0x00000910
        /*0cd0*/ 	.word	0x000000ff
        /*0cd4*/ 	.word	0x0002d8b0
        /*0cd8*/ 	.short	0x0100
        /*0cda*/ 	.byte	0x08
	.zero		1


	//   ....[19]....
        /*0cdc*/ 	.word	0x00000920
        /*0ce0*/ 	.word	0x000000ff
        /*0ce4*/ 	.word	0x0002d8c0
        /*0ce8*/ 	.short	0x0100
        /*0cea*/ 	.byte	0x08
	.zero		1


	//   ....[20]....
        /*0cec*/ 	.word	0x00000930
        /*0cf0*/ 	.word	0x000000ff
        /*0cf4*/ 	.word	0x0002d8b8
        /*0cf8*/ 	.short	0x0100
        /*0cfa*/ 	.byte	0x08
	.zero		1


	//   ....[21]....
        /*0cfc*/ 	.word	0x00000940
        /*0d00*/ 	.word	0x000000ff
        /*0d04*/ 	.word	0x0002d8c8
        /*0d08*/ 	.short	0x0100
        /*0d0a*/ 	.byte	0x08
	.zero		1


	//   ....[22]....
        /*0d0c*/ 	.word	0x000036d0
        /*0d10*/ 	.word	0x0000000e
        /*0d14*/ 	.word	0x0002d890
        /*0d18*/ 	.short	0x010a
        /*0d1a*/ 	.byte	0x3f
	.zero		1


	//   ....[23]....
        /*0d1c*/ 	.word	0x000050e0
        /*0d20*/ 	.word	0x0000000e
        /*0d24*/ 	.word	0x0002d890
        /*0d28*/ 	.short	0x010a
        /*0d2a*/ 	.byte	0x3f
	.zero		1


	//   ....[24]....
        /*0d2c*/ 	.word	0x00006ae0
        /*0d30*/ 	.word	0x0000000e
        /*0d34*/ 	.word	0x0002d890
        /*0d38*/ 	.short	0x010a
        /*0d3a*/ 	.byte	0x3f
	.zero		1


	//   ....[25]....
        /*0d3c*/ 	.word	0x00006d50
        /*0d40*/ 	.word	0x0000001c
        /*0d44*/ 	.word	0x00000000
        /*0d48*/ 	.short	0x0101
        /*0d4a*/ 	.byte	0x3f
	.zero		1


	//   ....[26]....
        /*0d4c*/ 	.word	0x00006d90
        /*0d50*/ 	.word	0x0000000e
        /*0d54*/ 	.word	0x0002d8b0
        /*0d58*/ 	.short	0x010a
        /*0d5a*/ 	.byte	0x3f
	.zero		1


	//   ....[27]....
        /*0d5c*/ 	.word	0x000070d0
        /*0d60*/ 	.word	0x0000000e
        /*0d64*/ 	.word	0x00000000
        /*0d68*/ 	.short	0x0101
        /*0d6a*/ 	.byte	0x3f
	.zero		1


	//   ....[28]....
        /*0d6c*/ 	.word	0x00007d40
        /*0d70*/ 	.word	0x00000002
        /*0d74*/ 	.word	0x0002d800
        /*0d78*/ 	.short	0x010a
        /*0d7a*/ 	.byte	0x3f
	.zero		1


	//   ....[29]....
        /*0d7c*/ 	.word	0x00007d90
        /*0d80*/ 	.word	0x00000002
        /*0d84*/ 	.word	0x0002d800
        /*0d88*/ 	.short	0x010a
        /*0d8a*/ 	.byte	0x3f
	.zero		1


	//   ....[30]....
        /*0d8c*/ 	.word	0x00008960
        /*0d90*/ 	.word	0x00000002
        /*0d94*/ 	.word	0x0002d800
        /*0d98*/ 	.short	0x010a
        /*0d9a*/ 	.byte	0x3f
	.zero		1


	//   ....[31]....
        /*0d9c*/ 	.word	0x0000a4b0
        /*0da0*/ 	.word	0x00000002
        /*0da4*/ 	.word	0x0002d800
        /*0da8*/ 	.short	0x010a
        /*0daa*/ 	.byte	0x3f
	.zero		1


	//   ....[32]....
        /*0dac*/ 	.word	0x0000bc80
        /*0db0*/ 	.word	0x00000000
        /*0db4*/ 	.word	0x0002d830
        /*0db8*/ 	.short	0x010a
        /*0dba*/ 	.byte	0x3f
	.zero		1


	//   ....[33]....
        /*0dbc*/ 	.word	0x0000bcf0
        /*0dc0*/ 	.word	0x00000000
        /*0dc4*/ 	.word	0x0002d830
        /*0dc8*/ 	.short	0x010a
        /*0dca*/ 	.byte	0x3f
	.zero		1


	//   ....[34]....
        /*0dcc*/ 	.word	0x0000c270
        /*0dd0*/ 	.word	0x00000000
        /*0dd4*/ 	.word	0x00000000
        /*0dd8*/ 	.short	0x0101
        /*0dda*/ 	.byte	0x3f
	.zero		1


	//   ....[35]....
        /*0ddc*/ 	.word	0x0000fb00
        /*0de0*/ 	.word	0x0000000b
        /*0de4*/ 	.word	0x0002d830
        /*0de8*/ 	.short	0x010a
        /*0dea*/ 	.byte	0x3f
	.zero		1


	//   ....[36]....
        /*0dec*/ 	.word	0x0000fb50
        /*0df0*/ 	.word	0x0000000b
        /*0df4*/ 	.word	0x0002d830
        /*0df8*/ 	.short	0x010a
        /*0dfa*/ 	.byte	0x3f
	.zero		1


	//   ....[37]....
        /*0dfc*/ 	.word	0x0000ff70
        /*0e00*/ 	.word	0x0000000b
        /*0e04*/ 	.word	0x0002d850
        /*0e08*/ 	.short	0x010a
        /*0e0a*/ 	.byte	0x3f
	.zero		1


	//   ....[38]....
        /*0e0c*/ 	.word	0x0000ffb0
        /*0e10*/ 	.word	0x0000000b
        /*0e14*/ 	.word	0x0002d850
        /*0e18*/ 	.short	0x010a
        /*0e1a*/ 	.byte	0x3f
	.zero		1


	//   ....[39]....
        /*0e1c*/ 	.word	0x00010e40
        /*0e20*/ 	.word	0x00000032
        /*0e24*/ 	.word	0x00000000
        /*0e28*/ 	.short	0x0101
        /*0e2a*/ 	.byte	0x3f
	.zero		1


	//   ....[40]....
        /*0e2c*/ 	.word	0x000117d0
        /*0e30*/ 	.word	0x0000000a
        /*0e34*/ 	.word	0x00000000
        /*0e38*/ 	.short	0x0101
        /*0e3a*/ 	.byte	0x3f
	.zero		1


	//   ....[41]....
        /*0e3c*/ 	.word	0x00013950
        /*0e40*/ 	.word	0x0000000c
        /*0e44*/ 	.word	0x0002d830
        /*0e48*/ 	.short	0x010a
        /*0e4a*/ 	.byte	0x3f
	.zero		1


	//   ....[42]....
        /*0e4c*/ 	.word	0x000139a0
        /*0e50*/ 	.word	0x0000000c
        /*0e54*/ 	.word	0x0002d830
        /*0e58*/ 	.short	0x010a
        /*0e5a*/ 	.byte	0x3f
	.zero		1


	//   ....[43]....
        /*0e5c*/ 	.word	0x00013dc0
        /*0e60*/ 	.word	0x0000000d
        /*0e64*/ 	.word	0x0002d850
        /*0e68*/ 	.short	0x010a
        /*0e6a*/ 	.byte	0x3f
	.zero		1


	//   ....[44]....
        /*0e6c*/ 	.word	0x00013e00
        /*0e70*/ 	.word	0x0000000d
        /*0e74*/ 	.word	0x0002d850
        /*0e78*/ 	.short	0x010a
        /*0e7a*/ 	.byte	0x3f
	.zero		1


	//   ....[45]....
        /*0e7c*/ 	.word	0x000156b0
        /*0e80*/ 	.word	0x0000001b
        /*0e84*/ 	.word	0x00000000
        /*0e88*/ 	.short	0x0101
        /*0e8a*/ 	.byte	0x3f
	.zero		1


	//   ....[46]....
        /*0e8c*/ 	.word	0x000156d0
        /*0e90*/ 	.word	0x0000000a
        /*0e94*/ 	.word	0x00000000
        /*0e98*/ 	.short	0x0101
        /*0e9a*/ 	.byte	0x3f
	.zero		1


	//   ....[47]....
        /*0e9c*/ 	.word	0x00016550
        /*0ea0*/ 	.word	0x0000000c
        /*0ea4*/ 	.word	0x0002d830
        /*0ea8*/ 	.short	0x010a
        /*0eaa*/ 	.byte	0x3f
	.zero		1


	//   ....[48]....
        /*0eac*/ 	.word	0x000165a0
        /*0eb0*/ 	.word	0x0000000c
        /*0eb4*/ 	.word	0x0002d830
        /*0eb8*/ 	.short	0x010a
        /*0eba*/ 	.byte	0x3f
	.zero		1


	//   ....[49]....
        /*0ebc*/ 	.word	0x000169c0
        /*0ec0*/ 	.word	0x0000000d
        /*0ec4*/ 	.word	0x0002d850
        /*0ec8*/ 	.short	0x010a
        /*0eca*/ 	.byte	0x3f
	.zero		1


	//   ....[50]....
        /*0ecc*/ 	.word	0x00016a00
        /*0ed0*/ 	.word	0x0000000d
        /*0ed4*/ 	.word	0x0002d850
        /*0ed8*/ 	.short	0x010a
        /*0eda*/ 	.byte	0x3f
	.zero		1


	//   ....[51]....
        /*0edc*/ 	.word	0x00017920
        /*0ee0*/ 	.word	0x00000032
        /*0ee4*/ 	.word	0x00000000
        /*0ee8*/ 	.short	0x0101
        /*0eea*/ 	.byte	0x3f
	.zero		1


	//   ....[52]....
        /*0eec*/ 	.word	0x000182a0
        /*0ef0*/ 	.word	0x0000000b
        /*0ef4*/ 	.word	0x00000000
        /*0ef8*/ 	.short	0x0101
        /*0efa*/ 	.byte	0x3f
	.zero		1


	//   ....[53]....
        /*0efc*/ 	.word	0x0001a0b0
        /*0f00*/ 	.word	0x00000000
        /*0f04*/ 	.word	0x0002d850
        /*0f08*/ 	.short	0x010a
        /*0f0a*/ 	.byte	0x3f
	.zero		1


	//   ....[54]....
        /*0f0c*/ 	.word	0x0001a160
        /*0f10*/ 	.word	0x00000000
        /*0f14*/ 	.word	0x0002d850
        /*0f18*/ 	.short	0x010a
        /*0f1a*/ 	.byte	0x3f
	.zero		1


	//   ....[55]....
        /*0f1c*/ 	.word	0x0001a940
        /*0f20*/ 	.word	0x00000009
        /*0f24*/ 	.word	0x00000000
        /*0f28*/ 	.short	0x0101
        /*0f2a*/ 	.byte	0x3f
	.zero		1


	//   ....[56]....
        /*0f2c*/ 	.word	0x0001bcc0
        /*0f30*/ 	.word	0x00000000
        /*0f34*/ 	.word	0x00000000
        /*0f38*/ 	.short	0x0101
        /*0f3a*/ 	.byte	0x3f
	.zero		1


	//   ....[57]....
        /*0f3c*/ 	.word	0x0001c210
        /*0f40*/ 	.word	0x0000000a
        /*0f44*/ 	.word	0x00000000
        /*0f48*/ 	.short	0x0101
        /*0f4a*/ 	.byte	0x3f
	.zero		1


	//   ....[58]....
        /*0f4c*/ 	.word	0x0001f9b0
        /*0f50*/ 	.word	0x00000010
        /*0f54*/ 	.word	0x0002d820
        /*0f58*/ 	.short	0x010a
        /*0f5a*/ 	.byte	0x3f
	.zero		1


	//   ....[59]....
        /*0f5c*/ 	.word	0x0001fa70
        /*0f60*/ 	.word	0x0000000b
        /*0f64*/ 	.word	0x0002d8a0
        /*0f68*/ 	.short	0x010a
        /*0f6a*/ 	.byte	0x3f
	.zero		1


	//   ....[60]....
        /*0f6c*/ 	.word	0x0001fe80
        /*0f70*/ 	.word	0x0000000b
        /*0f74*/ 	.word	0x0002d8c0
        /*0f78*/ 	.short	0x010a
        /*0f7a*/ 	.byte	0x3f
	.zero		1


	//   ....[61]....
        /*0f7c*/ 	.word	0x000203c0
        /*0f80*/ 	.word	0x0000000a
        /*0f84*/ 	.word	0x0002d8a0
        /*0f88*/ 	.short	0x010a
        /*0f8a*/ 	.byte	0x3f
	.zero		1


	//   ....[62]....
        /*0f8c*/ 	.word	0x000207c0
        /*0f90*/ 	.word	0x0000000a
        /*0f94*/ 	.word	0x0002d8c0
        /*0f98*/ 	.short	0x010a
        /*0f9a*/ 	.byte	0x3f
	.zero		1


	//   ....[63]....
        /*0f9c*/ 	.word	0x00021b70
        /*0fa0*/ 	.word	0x00000000
        /*0fa4*/ 	.word	0x0002d840
        /*0fa8*/ 	.short	0x010a
        /*0faa*/ 	.byte	0x3f
	.zero		1


	//   ....[64]....
        /*0fac*/ 	.word	0x00022a00
        /*0fb0*/ 	.word	0x00000010
        /*0fb4*/ 	.word	0x0002d800
        /*0fb8*/ 	.short	0x0107
        /*0fba*/ 	.byte	0x3f
	.zero		1


	//   ....[65]....
        /*0fbc*/ 	.word	0x00022af0
        /*0fc0*/ 	.word	0x00000010
        /*0fc4*/ 	.word	0x0002d800
        /*0fc8*/ 	.short	0x0101
        /*0fca*/ 	.byte	0x3f
	.zero		1


	//   ....[66]....
        /*0fcc*/ 	.word	0x00022b10
        /*0fd0*/ 	.word	0x00000010
        /*0fd4*/ 	.word	0x0002d820
        /*0fd8*/ 	.short	0x010a
        /*0fda*/ 	.byte	0x3f
	.zero		1


	//   ....[67]....
        /*0fdc*/ 	.word	0x00022f00
        /*0fe0*/ 	.word	0x00000003
        /*0fe4*/ 	.word	0x0002d840
        /*0fe8*/ 	.short	0x010a
        /*0fea*/ 	.byte	0x3f
	.zero		1


	//   ....[68]....
        /*0fec*/ 	.word	0x00023360
        /*0ff0*/ 	.word	0x00000002
        /*0ff4*/ 	.word	0x0002d860
        /*0ff8*/ 	.short	0x010a
        /*0ffa*/ 	.byte	0x3f
	.zero		1


	//   ....[69]....
        /*0ffc*/ 	.word	0x00023a90
        /*1000*/ 	.word	0x00000004
        /*1004*/ 	.word	0x0002d840
        /*1008*/ 	.short	0x010a
        /*100a*/ 	.byte	0x3f
	.zero		1


	//   ....[70]....
        /*100c*/ 	.word	0x00023ef0
        /*1010*/ 	.word	0x00000003
        /*1014*/ 	.word	0x0002d860
        /*1018*/ 	.short	0x010a
        /*101a*/ 	.byte	0x3f
	.zero		1


	//   ....[71]....
        /*101c*/ 	.word	0x00024590
        /*1020*/ 	.word	0x00000004
        /*1024*/ 	.word	0x0002d840
        /*1028*/ 	.short	0x010a
        /*102a*/ 	.byte	0x3f
	.zero		1


	//   ....[72]....
        /*102c*/ 	.word	0x000249f0
        /*1030*/ 	.word	0x00000003
        /*1034*/ 	.word	0x0002d860
        /*1038*/ 	.short	0x010a
        /*103a*/ 	.byte	0x3f
	.zero		1


	//   ....[73]....
        /*103c*/ 	.word	0x00025030
        /*1040*/ 	.word	0x00000003
        /*1044*/ 	.word	0x0002d860
        /*1048*/ 	.short	0x010a
        /*104a*/ 	.byte	0x3f
	.zero		1


	//   ....[74]....
        /*104c*/ 	.word	0x000265b0
        /*1050*/ 	.word	0x00000009
        /*1054*/ 	.word	0x0002d820
        /*1058*/ 	.short	0x010a
        /*105a*/ 	.byte	0x3f
	.zero		1


	//   ....[75]....
        /*105c*/ 	.word	0x00026740
        /*1060*/ 	.word	0x00000005
        /*1064*/ 	.word	0x00000000
        /*1068*/ 	.short	0x010a
        /*106a*/ 	.byte	0x3f
	.zero		1


	//   ....[76]....
        /*106c*/ 	.word	0x000267b0
        /*1070*/ 	.word	0x00000003
        /*1074*/ 	.word	0x00000000
        /*1078*/ 	.short	0x010a
        /*107a*/ 	.byte	0x3f
	.zero		1


	//   ....[77]....
        /*107c*/ 	.word	0x00026810
        /*1080*/ 	.word	0x00000013
        /*1084*/ 	.word	0x00000000
        /*1088*/ 	.short	0x010a
        /*108a*/ 	.byte	0x3f
	.zero		1


	//   ....[78]....
        /*108c*/ 	.word	0x00026840
        /*1090*/ 	.word	0x00000007
        /*1094*/ 	.word	0x00000000
        /*1098*/ 	.short	0x010a
        /*109a*/ 	.byte	0x3f
	.zero		1


	//   ....[79]....
        /*109c*/ 	.word	0x000268a0
        /*10a0*/ 	.word	0x0000000e
        /*10a4*/ 	.word	0x0002d890
        /*10a8*/ 	.short	0x010a
        /*10aa*/ 	.byte	0x3f
	.zero		1


	//   ....[80]....
        /*10ac*/ 	.word	0x000268f0
        /*10b0*/ 	.word	0x0000000e
        /*10b4*/ 	.word	0x0002d890
        /*10b8*/ 	.short	0x010a
        /*10ba*/ 	.byte	0x3f
	.zero		1


	//   ....[81]....
        /*10bc*/ 	.word	0x00026940
        /*10c0*/ 	.word	0x0000000e
        /*10c4*/ 	.word	0x0002d890
        /*10c8*/ 	.short	0x010a
        /*10ca*/ 	.byte	0x3f
	.zero		1


	//   ....[82]....
        /*10cc*/ 	.word	0x00026990
        /*10d0*/ 	.word	0x0000000e
        /*10d4*/ 	.word	0x0002d8b0
        /*10d8*/ 	.short	0x010a
        /*10da*/ 	.byte	0x3f
	.zero		1


	//   ....[83]....
        /*10dc*/ 	.word	0x00026c40
        /*10e0*/ 	.word	0x00000002
        /*10e4*/ 	.word	0x0002d800
        /*10e8*/ 	.short	0x010a
        /*10ea*/ 	.byte	0x3f
	.zero		1


	//   ....[84]....
        /*10ec*/ 	.word	0x00026e50
        /*10f0*/ 	.word	0x00000002
        /*10f4*/ 	.word	0x0002d800
        /*10f8*/ 	.short	0x010a
        /*10fa*/ 	.byte	0x3f
	.zero		1


	//   ....[85]....
        /*10fc*/ 	.word	0x00026ea0
        /*1100*/ 	.word	0x00000000
        /*1104*/ 	.word	0x0002d830
        /*1108*/ 	.short	0x010a
        /*110a*/ 	.byte	0x3f
	.zero		1


	//   ....[86]....
        /*110c*/ 	.word	0x00026ef0
        /*1110*/ 	.word	0x0000000b
        /*1114*/ 	.word	0x0002d830
        /*1118*/ 	.short	0x010a
        /*111a*/ 	.byte	0x3f
	.zero		1


	//   ....[87]....
        /*111c*/ 	.word	0x00026f40
        /*1120*/ 	.word	0x0000000b
        /*1124*/ 	.word	0x0002d850
        /*1128*/ 	.short	0x010a
        /*112a*/ 	.byte	0x3f
	.zero		1


	//   ....[88]....
        /*112c*/ 	.word	0x00026f90
        /*1130*/ 	.word	0x0000000c
        /*1134*/ 	.word	0x0002d830
        /*1138*/ 	.short	0x010a
        /*113a*/ 	.byte	0x3f
	.zero		1


	//   ....[89]....
        /*113c*/ 	.word	0x00026fe0
        /*1140*/ 	.word	0x0000000d
        /*1144*/ 	.word	0x0002d850
        /*1148*/ 	.short	0x010a
        /*114a*/ 	.byte	0x3f
	.zero		1


	//   ....[90]....
        /*114c*/ 	.word	0x00027030
        /*1150*/ 	.word	0x0000000c
        /*1154*/ 	.word	0x0002d830
        /*1158*/ 	.short	0x010a
        /*115a*/ 	.byte	0x3f
	.zero		1


	//   ....[91]....
        /*115c*/ 	.word	0x00027080
        /*1160*/ 	.word	0x0000000d
        /*1164*/ 	.word	0x0002d850
        /*1168*/ 	.short	0x010a
        /*116a*/ 	.byte	0x3f
	.zero		1


	//   ....[92]....
        /*116c*/ 	.word	0x000270d0
        /*1170*/ 	.word	0x00000000
        /*1174*/ 	.word	0x0002d850
        /*1178*/ 	.short	0x010a
        /*117a*/ 	.byte	0x3f
	.zero		1


	//   ....[93]....
        /*117c*/ 	.word	0x00027850
        /*1180*/ 	.word	0x00000010
        /*1184*/ 	.word	0x0002d820
        /*1188*/ 	.short	0x010a
        /*118a*/ 	.byte	0x3f
	.zero		1


	//   ....[94]....
        /*118c*/ 	.word	0x000278a0
        /*1190*/ 	.word	0x0000000b
        /*1194*/ 	.word	0x0002d8a0
        /*1198*/ 	.short	0x010a
        /*119a*/ 	.byte	0x3f
	.zero		1


	//   ....[95]....
        /*119c*/ 	.word	0x000278f0
        /*11a0*/ 	.word	0x0000000b
        /*11a4*/ 	.word	0x0002d8c0
        /*11a8*/ 	.short	0x010a
        /*11aa*/ 	.byte	0x3f
	.zero		1


	//   ....[96]....
        /*11ac*/ 	.word	0x00027940
        /*11b0*/ 	.word	0x0000000a
        /*11b4*/ 	.word	0x0002d8a0
        /*11b8*/ 	.short	0x010a
        /*11ba*/ 	.byte	0x3f
	.zero		1


	//   ....[97]....
        /*11bc*/ 	.word	0x00027990
        /*11c0*/ 	.word	0x0000000a
        /*11c4*/ 	.word	0x0002d8c0
        /*11c8*/ 	.short	0x010a
        /*11ca*/ 	.byte	0x3f
	.zero		1


	//   ....[98]....
        /*11cc*/ 	.word	0x00027b30
        /*11d0*/ 	.word	0x00000000
        /*11d4*/ 	.word	0x0002d840
        /*11d8*/ 	.short	0x010a
        /*11da*/ 	.byte	0x3f
	.zero		1


	//   ....[99]....
        /*11dc*/ 	.word	0x000283b0
        /*11e0*/ 	.word	0x00000010
        /*11e4*/ 	.word	0x0002d820
        /*11e8*/ 	.short	0x010a
        /*11ea*/ 	.byte	0x3f
	.zero		1


	//   ....[100]....
        /*11ec*/ 	.word	0x00028400
        /*11f0*/ 	.word	0x00000003
        /*11f4*/ 	.word	0x0002d840
        /*11f8*/ 	.short	0x010a
        /*11fa*/ 	.byte	0x3f
	.zero		1


	//   ....[101]....
        /*11fc*/ 	.word	0x00028450
        /*1200*/ 	.word	0x00000002
        /*1204*/ 	.word	0x0002d860
        /*1208*/ 	.short	0x010a
        /*120a*/ 	.byte	0x3f
	.zero		1


	//   ....[102]....
        /*120c*/ 	.word	0x000284a0
        /*1210*/ 	.word	0x00000004
        /*1214*/ 	.word	0x0002d840
        /*1218*/ 	.short	0x010a
        /*121a*/ 	.byte	0x3f
	.zero		1


	//   ....[103]....
        /*121c*/ 	.word	0x000284f0
        /*1220*/ 	.word	0x00000003
        /*1224*/ 	.word	0x0002d860
        /*1228*/ 	.short	0x010a
        /*122a*/ 	.byte	0x3f
	.zero		1


	//   ....[104]....
        /*122c*/ 	.word	0x00028540
        /*1230*/ 	.word	0x00000004
        /*1234*/ 	.word	0x0002d840
        /*1238*/ 	.short	0x010a
        /*123a*/ 	.byte	0x3f
	.zero		1


	//   ....[105]....
        /*123c*/ 	.word	0x00028590
        /*1240*/ 	.word	0x00000003
        /*1244*/ 	.word	0x0002d860
        /*1248*/ 	.short	0x010a
        /*124a*/ 	.byte	0x3f
	.zero		1


	//   ....[106]....
        /*124c*/ 	.word	0x000285e0
        /*1250*/ 	.word	0x00000003
        /*1254*/ 	.word	0x0002d860
        /*1258*/ 	.short	0x010a
        /*125a*/ 	.byte	0x3f
	.zero		1


	//   ....[107]....
        /*125c*/ 	.word	0x00029020
        /*1260*/ 	.word	0x00000009
        /*1264*/ 	.word	0x0002d820
        /*1268*/ 	.short	0x010a
        /*126a*/ 	.byte	0x3f
	.zero		1


	//   ....[108]....
        /*126c*/ 	.word	0x000291c0
        /*1270*/ 	.word	0x00000005
        /*1274*/ 	.word	0x00000000
        /*1278*/ 	.short	0x010a
        /*127a*/ 	.byte	0x3f
	.zero		1


	//   ....[109]....
        /*127c*/ 	.word	0x00029210
        /*1280*/ 	.word	0x00000003
        /*1284*/ 	.word	0x00000000
        /*1288*/ 	.short	0x010a
        /*128a*/ 	.byte	0x3f
	.zero		1


	//   ....[110]....
        /*128c*/ 	.word	0x00029260
        /*1290*/ 	.word	0x00000013
        /*1294*/ 	.word	0x00000000
        /*1298*/ 	.short	0x010a
        /*129a*/ 	.byte	0x3f
	.zero		1


	//----- nvinfo : EIATTR_NUM_MBARRIERS
	.align		4
.L_1279:
        /*129c*/ 	.byte	0x03, 0x38
        /*129e*/ 	.short	0x0016


	//----- nvinfo : EIATTR_EXIT_INSTR_OFFSETS
	.align		4
        /*12a0*/ 	.byte	0x04, 0x1c
        /*12a2*/ 	.short	(.L_1281 - .L_1280)


	//   ....[0]....
.L_1280:
        /*12a4*/ 	.word	0x00026890


	//----- nvinfo : EIATTR_MAX_THREADS
	.align		4
.L_1281:
        /*12a8*/ 	.byte	0x04, 0x05
        /*12aa*/ 	.short	(.L_1283 - .L_1282)
.L_1282:
        /*12ac*/ 	.word	0x00000200
        /*12b0*/ 	.word	0x00000001
        /*12b4*/ 	.word	0x00000001


	//----- nvinfo : EIATTR_CRS_STACK_SIZE
	.align		4
.L_1283:
        /*12b8*/ 	.byte	0x04, 0x1e
        /*12ba*/ 	.short	(.L_1285 - .L_1284)
.L_1284:
        /*12bc*/ 	.word	0x00000000


	//----- nvinfo : EIATTR_CBANK_PARAM_SIZE
	.align		4
.L_1285:
        /*12c0*/ 	.byte	0x03, 0x19
        /*12c2*/ 	.short	0x0af0


	//----- nvinfo : EIATTR_PARAM_CBANK
	.align		4
        /*12c4*/ 	.byte	0x04, 0x0a
        /*12c6*/ 	.short	(.L_1287 - .L_1286)
	.align		4
.L_1286:
        /*12c8*/ 	.word	index@(.nv.constant0._ZN7cutlass13device_kernelIN5flash11enable_sm90INS1_16FlashAttnFwdSm90INS1_25CollectiveMainloopFwdSm90ILi2EN4cute5tupleIJNS5_1CILi1EEES8_S8_EEENS6_IJNS7_ILi192EEENS7_ILi128EEENS7_ILi96EEEEEELi96ENS_6half_tEfNS_4arch4Sm90ELb0ELb1ELb1ELb1ELb0ELb1ELb0ELb0ELb1ELb1ELb1ELb0EEENS1_21CollectiveEpilogueFwdINS6_IJSA_SC_SB_EEES9_SE_SG_Li384ELb1ELb1ELb1ELb0EEENS1_36VarlenDynamicPersistentTileSchedulerILi192ELi128ELi384ELi128ELb1ELb1ELb1ELb1ELb0ELb1EEEEEEEEEvNT_6ParamsE)
        /*12cc*/ 	.short	0x0210
        /*12ce*/ 	.short	0x0af0


	//----- nvinfo : EIATTR_SW_WAR
	.align		4
.L_1287:
        /*12d0*/ 	.byte	0x04, 0x36
        /*12d2*/ 	.short	(.L_1289 - .L_1288)
.L_1288:
        /*12d4*/ 	.word	0x00000008
.L_1289:


//--------------------- .nv.info._ZN7cutlass13device_kernelIN5flash11enable_sm90INS1_16FlashAttnFwdSm90INS1_25CollectiveMainloopFwdSm90ILi2EN4cute5tupleIJNS5_1CILi1EEES8_S8_EEENS6_IJNS7_ILi192EEENS7_ILi144EEENS7_ILi96EEEEEELi96ENS_6half_tEfNS_4arch4Sm90ELb1ELb0ELb1ELb0ELb0ELb0ELb0ELb0ELb1ELb1ELb1ELb0EEENS1_21CollectiveEpilogueFwdINS6_IJSA_SC_SB_EEES9_SE_SG_Li384ELb0ELb1ELb1ELb0EEENS1_19SingleTileSchedulerILb0ELb1ELb1ELi192EEEEEEEEEvNT_6ParamsE --------------------------
	.section	.nv.info._ZN7cutlass13device_kernelIN5flash11enable_sm90INS1_16FlashAttnFwdSm90INS1_25CollectiveMainloopFwdSm90ILi2EN4cute5tupleIJNS5_1CILi1EEES8_S8_EEENS6_IJNS7_ILi192EEENS7_ILi144EEENS7_ILi96EEEEEELi96ENS_6half_tEfNS_4arch4Sm90ELb1ELb0ELb1ELb0ELb0ELb0ELb0ELb0ELb1ELb1ELb1ELb0EEENS1_21CollectiveEpilogueFwdINS6_IJSA_SC_SB_EEES9_SE_SG_Li384ELb0ELb1ELb1ELb0EEENS1_19SingleTileSchedulerILb0ELb1ELb1ELi192EEEEEEEEEvNT_6ParamsE,"",@"SHT_CUDA_INFO"
	.sectionflags	@""
	.align	4


	//----- nvinfo : EIATTR_CUDA_API_VERSION
	.align		4
        /*0000*/ 	.byte	0x04, 0x37
        /*0002*/ 	.short	(.L_1291 - .L_1290)
.L_1290:
        /*0004*/ 	.word	0x00000082


	//----- nvinfo : EIATTR_KPARAM_INFO
	.align		4
.L_1291:
        /*0008*/ 	.byte	0x04, 0x17
        /*000a*/ 	.short	(.L_1293 - .L_1292)
.L_1292:
        /*000c*/ 	.word	0x00000000
        /*0010*/ 	.short	0x0000
        /*0012*/ 	.short	0x0070
        /*0014*/ 	.byte	0x00, 0xf0, 0x01, 0x28


	//----- nvinfo : EIATTR_SPARSE_MMA_MASK
	.align		4
.L_1293:
        /*0018*/ 	.byte	0x03, 0x50
        /*001a*/ 	.short	0x0000


	//----- nvinfo : EIATTR_MAXREG_COUNT
	.align		4
        /*001c*/ 	.byte	0x03, 0x1b
        /*001e*/ 	.short	0x0080


	//----- nvinfo : EIATTR_NUM_BARRIERS
	.align		4
        /*0020*/ 	.byte	0x02, 0x4c
        /*0022*/ 	.byte	0x10
	.zero		1


	//----- nvinfo : EIATTR_EXTERNS
	.align		4
        /*0024*/ 	.byte	0x04, 0x0f
        /*0026*/ 	.short	(.L_1295 - .L_1294)


	//   ....[0]....
	.align		4
.L_1294:
        /*0028*/ 	.word	index@(__assertfail)


	//----- nvinfo : EIATTR_ANNOTATIONS
	.align		4
.L_1295:
        /*002c*/ 	.byte	0x04, 0x55
        /*002e*/ 	.short	(.L_1297 - .L_1296)


	//   ....[0]....
.L_1296:
        /*0030*/ 	.word	0x00000001
        /*0034*/ 	.byte	0x90, 0x0a, 0x00, 0x00, 0x01, 0x00, 0x00, 0x00, 0x00, 0xf0, 0x00, 0x00, 0x01, 0x00, 0x00, 0x00
        /*0044*/ 	.byte	0xe0, 0x02, 0x01, 0x00


	//----- nvinfo : EIATTR_MERCURY_ISA_VERSION
	.align		4
.L_1297:
        /*0048*/ 	.byte	0x03, 0x5f
        /*004a*/ 	.short	0x0101


	//----- nvinfo : EIATTR_INT_WARP_WIDE_INSTR_OFFSETS
	.align		4
        /*004c*/ 	.byte	0x04, 0x31
        /*004e*/ 	.short	(.L_1299 - .L_1298)


	//   ....[0]....
.L_1298:
        /*0050*/ 	.word	0x00000120


	//   ....[1]....
        /*0054*/ 	.word	0x000001c0


	//   ....[2]....
        /*0058*/ 	.word	0x00000230


	//----- nvinfo : EIATTR_COOP_GROUP_MASK_REGIDS
	.align		4
.L_1299:
        /*005c*/ 	.byte	0x04, 0x29
        /*005e*/ 	.short	(.L_1301 - .L_1300)


	//   ....[0]....
.L_1300:
        /*0060*/ 	.word	0xffffffff


	//   ....[1]....
        /*0064*/ 	.word	0xffffffff


	//   ....[2]....
        /*0068*/ 	.word	0xffffffff


	//   ....[3]....
        /*006c*/ 	.word	0xffffffff


	//   ....[4]....
        /*0070*/ 	.word	0xffffffff


	//   ....[5]....
        /*0074*/ 	.word	0xffffffff


	//   ....[6]....
        /*0078*/ 	.word	0xffffffff


	//   ....[7]....
        /*007c*/ 	.word	0xffffffff


	//   ....[8]....
        /*0080*/ 	.word	0xffffffff


	//   ....[9]....
        /*0084*/ 	.word	0xffffffff


	//   ....[10]....
        /*0088*/ 	.word	0xffffffff


	//   ....[11]....
        /*008c*/ 	.word	0xffffffff


	//   ....[12]....
        /*0090*/ 	.word	0xffffffff


	//   ....[13]....
        /*0094*/ 	.word	0xffffffff


	//   ....[14]....
        /*0098*/ 	.word	0xffffffff


	//   ....[15]....
        /*009c*/ 	.word	0xffffffff


	//   ....[16]....
        /*00a0*/ 	.word	0xffffffff


	//   ....[17]....
        /*00a4*/ 	.word	0xffffffff


	//   ....[18]....
        /*00a8*/ 	.word	0xffffffff


	//   ....[19]....
        /*00ac*/ 	.word	0xffffffff


	//   ....[20]....
        /*00b0*/ 	.word	0xffffffff


	//   ....[21]....
        /*00b4*/ 	.word	0xffffffff


	//   ....[22]....
        /*00b8*/ 	.word	0xffffffff


	//   ....[23]....
        /*00bc*/ 	.word	0xffffffff


	//   ....[24]....
        /*00c0*/ 	.word	0xffffffff


	//   ....[25]....
        /*00c4*/ 	.word	0xffffffff


	//   ....[26]....
        /*00c8*/ 	.word	0xffffffff


	//   ....[27]....
        /*00cc*/ 	.word	0xffffffff


	//   ....[28]....
        /*00d0*/ 	.word	0xffffffff


	//   ....[29]....
        /*00d4*/ 	.word	0xffffffff


	//   ....[30]....
        /*00d8*/ 	.word	0xffffffff


	//   ....[31]....
        /*00dc*/ 	.word	0xffffffff


	//   ....[32]....
        /*00e0*/ 	.word	0xffffffff


	//   ....[33]....
        /*00e4*/ 	.word	0xffffffff


	//   ....[34]....
        /*00e8*/ 	.word	0xffffffff


	//   ....[35]....
        /*00ec*/ 	.word	0xffffffff


	//   ....[36]....
        /*00f0*/ 	.word	0xffffffff


	//   ....[37]....
        /*00f4*/ 	.word	0xffffffff


	//   ....[38]....
        /*00f8*/ 	.word	0xffffffff


	//   ....[39]....
        /*00fc*/ 	.word	0xffffffff


	//   ....[40]....
        /*0100*/ 	.word	0xffffffff


	//   ....[41]....
        /*0104*/ 	.word	0xffffffff


	//   ....[42]....
        /*0108*/ 	.word	0xffffffff


	//   ....[43]....
        /*010c*/ 	.word	0xffffffff


	//   ....[44]....
        /*0110*/ 	.word	0xffffffff


	//   ....[45]....
        /*0114*/ 	.word	0xffffffff


	//   ....[46]....
        /*0118*/ 	.word	0xffffffff


	//   ....[47]....
        /*011c*/ 	.word	0xffffffff


	//   ....[48]....
        /*0120*/ 	.word	0xffffffff


	//   ....[49]....
        /*0124*/ 	.word	0xffffffff


	//   ....[50]....
        /*0128*/ 	.word	0xffffffff


	//   ....[51]....
        /*012c*/ 	.word	0xffffffff


	//   ....[52]....
        /*0130*/ 	.word	0xffffffff


	//   ....[53]....
        /*0134*/ 	.word	0xffffffff


	//   ....[54]....
        /*0138*/ 	.word	0x0500000f


	//   ....[55]....
        /*013c*/ 	.word	0x0500000f


	//   ....[56]....
        /*0140*/ 	.word	0x0500000f


	//   ....[57]....
        /*0144*/ 	.word	0x0500000f


	//   ....[58]....
        /*0148*/ 	.word	0x0500000f


	//   ....[59]....
        /*014c*/ 	.word	0x0500000f


	//   ....[60]....
        /*0150*/ 	.word	0x0500000f


	//   ....[61]....
        /*0154*/ 	.word	0x0500000f


	//   ....[62]....
        /*0158*/ 	.word	0x0500000f


	//   ....[63]....
        /*015c*/ 	.word	0x0500000f


	//   ....[64]....
        /*0160*/ 	.word	0x0500000f


	//   ....[65]....
        /*0164*/ 	.word	0x0500000f


	//   ....[66]....
        /*0168*/ 	.word	0x0500000f


	//   ....[67]....
        /*016c*/ 	.word	0x0500000f


	//----- nvinfo : EIATTR_COOP_GROUP_INSTR_OFFSETS
	.align		4
.L_1301:
        /*0170*/ 	.byte	0x04, 0x28
        /*0172*/ 	.short	(.L_1303 - .L_1302)


	//   ....[0]....
.L_1302:
        /*0174*/ 	.word	0x00000060


	//   ....[1]....
        /*0178*/ 	.word	0x00000130


	//   ....[2]....
        /*017c*/ 	.word	0x000001e0


	//   ....[3]....
        /*0180*/ 	.word	0x000003a0


	//   ....[4]....
        /*0184*/ 	.word	0x00000500


	//   ....[5]....
        /*0188*/ 	.word	0x00000620


	//   ....[6]....
        /*018c*/ 	.word	0x00000780


	//   ....[7]....
        /*0190*/ 	.word	0x00001110


	//   ....[8]....
        /*0194*/ 	.word	0x00002e20


	//   ....[9]....
        /*0198*/ 	.word	0x00003af0


	//   ....[10]....
        /*019c*/ 	.word	0x00003b50


	//   ....[11]....
        /*01a0*/ 	.word	0x00003c00


	//   ....[12]....
        /*01a4*/ 	.word	0x000046c0


	//   ....[13]....
        /*01a8*/ 	.word	0x00004720


	//   ....[14]....
        /*01ac*/ 	.word	0x00005850


	//   ....[15]....
        /*01b0*/ 	.word	0x000073e0


	//   ....[16]....
        /*01b4*/ 	.word	0x00007580


	//   ....[17]....
        /*01b8*/ 	.word	0x00008210


	//   ....[18]....
        /*01bc*/ 	.word	0x000082e0


	//   ....[19]....
        /*01c0*/ 	.word	0x00008fb0


	//   ....[20]....
        /*01c4*/ 	.word	0x000090a0


	//   ....[21]....
        /*01c8*/ 	.word	0x0000a300


	//   ....[22]....
        /*01cc*/ 	.word	0x0000c9b0


	//   ....[23]....
        /*01d0*/ 	.word	0x0000ca90


	//   ....[24]....
        /*01d4*/ 	.word	0x0000d290


	//   ....[25]....
        /*01d8*/ 	.word	0x0000d320


	//   ....[26]....
        /*01dc*/ 	.word	0x0000e5f0


	//   ....[27]....
        /*01e0*/ 	.word	0x0000e710


	//   ....[28]....
        /*01e4*/ 	.word	0x0000e740


	//   ....[29]....
        /*01e8*/ 	.word	0x0000e860


	//   ....[30]....
        /*01ec*/ 	.word	0x0000e870


	//   ....[31]....
        /*01f0*/ 	.word	0x0000f770


	//   ....[32]....
        /*01f4*/ 	.word	0x0000f780


	//   ....[33]....
        /*01f8*/ 	.word	0x0000f790


	//   ....[34]....
        /*01fc*/ 	.word	0x0000f7a0


	//   ....[35]....
        /*0200*/ 	.word	0x0000f850


	//   ....[36]....
        /*0204*/ 	.word	0x0000f860


	//   ....[37]....
        /*0208*/ 	.word	0x0000fd50


	//   ....[38]....
        /*020c*/ 	.word	0x0000fd60


	//   ....[39]....
        /*0210*/ 	.word	0x00010620


	//   ....[40]....
        /*0214*/ 	.word	0x00011100


	//   ....[41]....
        /*0218*/ 	.word	0x00011c30


	//   ....[42]....
        /*021c*/ 	.word	0x00011c70


	//   ....[43]....
        /*0220*/ 	.word	0x00011c90


	//   ....[44]....
        /*0224*/ 	.word	0x00011ca0


	//   ....[45]....
        /*0228*/ 	.word	0x00011cc0


	//   ....[46]....
        /*022c*/ 	.word	0x00011d70


	//   ....[47]....
        /*0230*/ 	.word	0x00011da0


	//   ....[48]....
        /*0234*/ 	.word	0x00011e10


	//   ....[49]....
        /*0238*/ 	.word	0x00011e40


	//   ....[50]....
        /*023c*/ 	.word	0x00011e60


	//   ....[51]....
        /*0240*/ 	.word	0x00011ec0


	//   ....[52]....
        /*0244*/ 	.word	0x00011ed0


	//   ....[53]....
        /*0248*/ 	.word	0x00014480


	//   ....[54]....
        /*024c*/ 	.word	0x000149d0


	//   ....[55]....
        /*0250*/ 	.word	0x00014b60


	//   ....[56]....
        /*0254*/ 	.word	0x00014bb0


	//   ....[57]....
        /*0258*/ 	.word	0x00014ce0


	//   ....[58]....
        /*025c*/ 	.word	0x00014d50


	//   ....[59]....
        /*0260*/ 	.word	0x00014e40


	//   ....[60]....
        /*0264*/ 	.word	0x00014ea0


	//   ....[61]....
        /*0268*/ 	.word	0x00014f90


	//   ....[62]....
        /*026c*/ 	.word	0x00015010


	//   ....[63]....
        /*0270*/ 	.word	0x00015120


	//   ....[64]....
        /*0274*/ 	.word	0x00015170


	//   ....[65]....
        /*0278*/ 	.word	0x00015290


	//   ....[66]....
        /*027c*/ 	.word	0x000152e0


	//   ....[67]....
        /*0280*/ 	.word	0x000156e0


	//----- nvinfo : EIATTR_REG_RECONFIG
	.align		4
.L_1303:
        /*0284*/ 	.byte	0x01, 0x54
	.zero		2


	//----- nvinfo : EIATTR_SYSCALL_OFFSETS
	.align		4
        /*0288*/ 	.byte	0x04, 0x46
        /*028a*/ 	.short	(.L_1305 - .L_1304)


	//   ....[0]....
.L_1304:
        /*028c*/ 	.word	0x00001330


	//   ....[1]....
        /*0290*/ 	.word	0x00010db0


	//   ....[2]....
        /*0294*/ 	.word	0x00010ef0


	//   ....[3]....
        /*0298*/ 	.word	0x00010fe0


	//   ....[4]....
        /*029c*/ 	.word	0x00011750


	//----- nvinfo : EIATTR_MBARRIER_INSTR_OFFSETS
	.align		4
.L_1305:
        /*02a0*/ 	.byte	0x04, 0x39
        /*02a2*/ 	.short	(.L_1307 - .L_1306)


	//   ....[0]....
.L_1306:
        /*02a4*/ 	.word	0x00000250
        /*02a8*/ 	.word	0x000000ff
        /*02ac*/ 	.word	0x00031c00
        /*02b0*/ 	.short	0x0100
        /*02b2*/ 	.byte	0x08
	.zero		1


	//   ....[1]....
        /*02b4*/ 	.word	0x00000260
        /*02b8*/ 	.word	0x000000ff
        /*02bc*/ 	.word	0x00031c20
        /*02c0*/ 	.short	0x0100
        /*02c2*/ 	.byte	0x08
	.zero		1


	//   ....[2]....
        /*02c4*/ 	.word	0x00000350
        /*02c8*/ 	.word	0x000000ff
        /*02cc*/ 	.word	0x00031c30
        /*02d0*/ 	.short	0x0100
        /*02d2*/ 	.byte	0x08
	.zero		1


	//   ....[3]....
        /*02d4*/ 	.word	0x00000360
        /*02d8*/ 	.word	0x000000ff
        /*02dc*/ 	.word	0x00031c40
        /*02e0*/ 	.short	0x0100
        /*02e2*/ 	.byte	0x08
	.zero		1


	//   ....[4]....
        /*02e4*/ 	.word	0x00000370
        /*02e8*/ 	.word	0x000000ff
        /*02ec*/ 	.word	0x00031c38
        /*02f0*/ 	.short	0x0100
        /*02f2*/ 	.byte	0x08
	.zero		1


	//   ....[5]....
        /*02f4*/ 	.word	0x00000380
        /*02f8*/ 	.word	0x000000ff
        /*02fc*/ 	.word	0x00031c48
        /*0300*/ 	.short	0x0100
        /*0302*/ 	.byte	0x08
	.zero		1


	//   ....[6]....
        /*0304*/ 	.word	0x000004b0
        /*0308*/ 	.word	0x000000ff
        /*030c*/ 	.word	0x00031c50
        /*0310*/ 	.short	0x0100
        /*0312*/ 	.byte	0x08
	.zero		1


	//   ....[7]....
        /*0314*/ 	.word	0x000004c0
        /*0318*/ 	.word	0x000000ff
        /*031c*/ 	.word	0x00031c60
        /*0320*/ 	.short	0x0100
        /*0322*/ 	.byte	0x08
	.zero		1


	//   ....[8]....
        /*0324*/ 	.word	0x000004d0
        /*0328*/ 	.word	0x000000ff
        /*032c*/ 	.word	0x00031c58
        /*0330*/ 	.short	0x0100
        /*0332*/ 	.byte	0x08
	.zero		1


	//   ....[9]....
        /*0334*/ 	.word	0x000004e0
        /*0338*/ 	.word	0x000000ff
        /*033c*/ 	.word	0x00031c68
        /*0340*/ 	.short	0x0100
        /*0342*/ 	.byte	0x08
	.zero		1


	//   ....[10]....
        /*0344*/ 	.word	0x000005d0
        /*0348*/ 	.word	0x000000ff
        /*034c*/ 	.word	0x00031c70
        /*0350*/ 	.short	0x0100
        /*0352*/ 	.byte	0x06
	.zero		1


	//   ....[11]....
        /*0354*/ 	.word	0x000005e0
        /*0358*/ 	.word	0x000000ff
        /*035c*/ 	.word	0x00031c80
        /*0360*/ 	.short	0x0100
        /*0362*/ 	.byte	0x06
	.zero		1


	//   ....[12]....
        /*0364*/ 	.word	0x000005f0
        /*0368*/ 	.word	0x000000ff
        /*036c*/ 	.word	0x00031c78
        /*0370*/ 	.short	0x0100
        /*0372*/ 	.byte	0x06
	.zero		1


	//   ....[13]....
        /*0374*/ 	.word	0x00000600
        /*0378*/ 	.word	0x000000ff
        /*037c*/ 	.word	0x00031c88
        /*0380*/ 	.short	0x0100
        /*0382*/ 	.byte	0x06
	.zero		1


	//   ....[14]....
        /*0384*/ 	.word	0x00000730
        /*0388*/ 	.word	0x000000ff
        /*038c*/ 	.word	0x00031c90
        /*0390*/ 	.short	0x0100
        /*0392*/ 	.byte	0x08
	.zero		1


	//   ....[15]....
        /*0394*/ 	.word	0x00000740
        /*0398*/ 	.word	0x000000ff
        /*039c*/ 	.word	0x00031ca0
        /*03a0*/ 	.short	0x0100
        /*03a2*/ 	.byte	0x08
	.zero		1


	//   ....[16]....
        /*03a4*/ 	.word	0x00000750
        /*03a8*/ 	.word	0x000000ff
        /*03ac*/ 	.word	0x00031c98
        /*03b0*/ 	.short	0x0100
        /*03b2*/ 	.byte	0x08
	.zero		1


	//   ....[17]....
        /*03b4*/ 	.word	0x00000760
        /*03b8*/ 	.word	0x000000ff
        /*03bc*/ 	.word	0x00031ca8
        /*03c0*/ 	.short	0x0100
        /*03c2*/ 	.byte	0x08
	.zero		1


	//   ....[18]....
        /*03c4*/ 	.word	0x00000890
        /*03c8*/ 	.word	0x000000ff
        /*03cc*/ 	.word	0x00031cb0
        /*03d0*/ 	.short	0x0100
        /*03d2*/ 	.byte	0x08
	.zero		1


	//   ....[19]....
        /*03d4*/ 	.word	0x000008a0
        /*03d8*/ 	.word	0x000000ff
        /*03dc*/ 	.word	0x00031cc0
        /*03e0*/ 	.short	0x0100
        /*03e2*/ 	.byte	0x08
	.zero		1


	//   ....[20]....
        /*03e4*/ 	.word	0x000008b0
        /*03e8*/ 	.word	0x000000ff
        /*03ec*/ 	.word	0x00031cb8
        /*03f0*/ 	.short	0x0100
        /*03f2*/ 	.byte	0x08
	.zero		1


	//   ....[21]....
        /*03f4*/ 	.word	0x000008c0
        /*03f8*/ 	.word	0x000000ff
        /*03fc*/ 	.word	0x00031cc8
        /*0400*/ 	.short	0x0100
        /*0402*/ 	.byte	0x08
	.zero		1


	//   ....[22]....
        /*0404*/ 	.word	0x00001360
        /*0408*/ 	.word	0x000000ff
        /*040c*/ 	.word	0x00031c00
        /*0410*/ 	.short	0x010a
        /*0412*/ 	.byte	0x3c
	.zero		1


	//   ....[23]....
        /*0414*/ 	.word	0x000013b0
        /*0418*/ 	.word	0x000000ff
        /*041c*/ 	.word	0x00031c30
        /*0420*/ 	.short	0x010a
        /*0422*/ 	.byte	0x3c
	.zero		1


	//   ....[24]....
        /*0424*/ 	.word	0x00001420
        /*0428*/ 	.word	0x000000ff
        /*042c*/ 	.word	0x00031c30
        /*0430*/ 	.short	0x010a
        /*0432*/ 	.byte	0x3c
	.zero		1


	//   ....[25]....
        /*0434*/ 	.word	0x00004b00
        /*0438*/ 	.word	0x00000000
        /*043c*/ 	.word	0x00000000
        /*0440*/ 	.short	0x0101
        /*0442*/ 	.byte	0x3f
	.zero		1


	//   ....[26]....
        /*0444*/ 	.word	0x000059b0
        /*0448*/ 	.word	0x000000ff
        /*044c*/ 	.word	0x00031c30
        /*0450*/ 	.short	0x010a
        /*0452*/ 	.byte	0x07
	.zero		1


	//   ....[27]....
        /*0454*/ 	.word	0x000059f0
        /*0458*/ 	.word	0x000000ff
        /*045c*/ 	.word	0x00031c30
        /*0460*/ 	.short	0x010a
        /*0462*/ 	.byte	0x07
	.zero		1


	//   ....[28]....
        /*0464*/ 	.word	0x00007070
        /*0468*/ 	.word	0x000000ff
        /*046c*/ 	.word	0x00031c50
        /*0470*/ 	.short	0x010a
        /*0472*/ 	.byte	0x07
	.zero		1


	//   ....[29]....
        /*0474*/ 	.word	0x000070b0
        /*0478*/ 	.word	0x000000ff
        /*047c*/ 	.word	0x00031c50
        /*0480*/ 	.short	0x010a
        /*0482*/ 	.byte	0x07
	.zero		1


	//   ....[30]....
        /*0484*/ 	.word	0x00009600
        /*0488*/ 	.word	0x0000004f
        /*048c*/ 	.word	0x00000000
        /*0490*/ 	.short	0x0101
        /*0492*/ 	.byte	0x3f
	.zero		1


	//   ....[31]....
        /*0494*/ 	.word	0x00009690
        /*0498*/ 	.word	0x00000069
        /*049c*/ 	.word	0x00000000
        /*04a0*/ 	.short	0x0101
        /*04a2*/ 	.byte	0x3f
	.zero		1


	//   ....[32]....
        /*04a4*/ 	.word	0x0000a6d0
        /*04a8*/ 	.word	0x000000ff
        /*04ac*/ 	.word	0x00031c30
        /*04b0*/ 	.short	0x010a
        /*04b2*/ 	.byte	0x06
	.zero		1


	//   ....[33]....
        /*04b4*/ 	.word	0x0000a710
        /*04b8*/ 	.word	0x000000ff
        /*04bc*/ 	.word	0x00031c30
        /*04c0*/ 	.short	0x010a
        /*04c2*/ 	.byte	0x06
	.zero		1


	//   ....[34]....
        /*04c4*/ 	.word	0x0000bde0
        /*04c8*/ 	.word	0x000000ff
        /*04cc*/ 	.word	0x00031c50
        /*04d0*/ 	.short	0x010a
        /*04d2*/ 	.byte	0x06
	.zero		1


	//   ....[35]....
        /*04d4*/ 	.word	0x0000be20
        /*04d8*/ 	.word	0x000000ff
        /*04dc*/ 	.word	0x00031c50
        /*04e0*/ 	.short	0x010a
        /*04e2*/ 	.byte	0x06
	.zero		1


	//   ....[36]....
        /*04e4*/ 	.word	0x0000d8f0
        /*04e8*/ 	.word	0x00000077
        /*04ec*/ 	.word	0x00000000
        /*04f0*/ 	.short	0x0101
        /*04f2*/ 	.byte	0x3f
	.zero		1


	//   ....[37]....
        /*04f4*/ 	.word	0x0000d9b0
        /*04f8*/ 	.word	0x00000077
        /*04fc*/ 	.word	0x00000000
        /*0500*/ 	.short	0x0101
        /*0502*/ 	.byte	0x3f
	.zero		1


	//   ....[38]....
        /*0504*/ 	.word	0x0000e660
        /*0508*/ 	.word	0x000000ff
        /*050c*/ 	.word	0x00031c50
        /*0510*/ 	.short	0x010a
        /*0512*/ 	.byte	0x0a
	.zero		1


	//   ....[39]....
        /*0514*/ 	.word	0x0000e6a0
        /*0518*/ 	.word	0x000000ff
        /*051c*/ 	.word	0x00031c50
        /*0520*/ 	.short	0x010a
        /*0522*/ 	.byte	0x0a
	.zero		1


	//   ....[40]....
        /*0524*/ 	.word	0x0000ece0
        /*0528*/ 	.word	0x00000009
        /*052c*/ 	.word	0x00000000
        /*0530*/ 	.short	0x0101
        /*0532*/ 	.byte	0x3f
	.zero		1


	//   ....[41]....
        /*0534*/ 	.word	0x0000f870
        /*0538*/ 	.word	0x000000ff
        /*053c*/ 	.word	0x00000000
        /*0540*/ 	.short	0x0101
        /*0542*/ 	.byte	0x04
	.zero		1


	//   ....[42]....
        /*0544*/ 	.word	0x00011300
        /*0548*/ 	.word	0x000000ff
        /*054c*/ 	.word	0x00031c40
        /*0550*/ 	.short	0x010a
        /*0552*/ 	.byte	0x26
	.zero		1


	//   ....[43]....
        /*0554*/ 	.word	0x000120d0
        /*0558*/ 	.word	0x000000ff
        /*055c*/ 	.word	0x00031c00
        /*0560*/ 	.short	0x0107
        /*0562*/ 	.byte	0x26
	.zero		1


	//   ....[44]....
        /*0564*/ 	.word	0x00012120
        /*0568*/ 	.word	0x000000ff
        /*056c*/ 	.word	0x00031c00
        /*0570*/ 	.short	0x0101
        /*0572*/ 	.byte	0x26
	.zero		1


	//   ....[45]....
        /*0574*/ 	.word	0x00012150
        /*0578*/ 	.word	0x000000ff
        /*057c*/ 	.word	0x00031c20
        /*0580*/ 	.short	0x010a
        /*0582*/ 	.byte	0x26
	.zero		1


	//   ....[46]....
        /*0584*/ 	.word	0x000124a0
        /*0588*/ 	.word	0x000000ff
        /*058c*/ 	.word	0x00031c48
        /*0590*/ 	.short	0x010a
        /*0592*/ 	.byte	0x26
	.zero		1


	//   ....[47]....
        /*0594*/ 	.word	0x00012870
        /*0598*/ 	.word	0x000000ff
        /*059c*/ 	.word	0x00031c60
        /*05a0*/ 	.short	0x010a
        /*05a2*/ 	.byte	0x26
	.zero		1


	//   ....[48]....
        /*05a4*/ 	.word	0x00012e00
        /*05a8*/ 	.word	0x000000ff
        /*05ac*/ 	.word	0x00031c40
        /*05b0*/ 	.short	0x010a
        /*05b2*/ 	.byte	0x26
	.zero		1


	//   ....[49]....
        /*05b4*/ 	.word	0x000131e0
        /*05b8*/ 	.word	0x000000ff
        /*05bc*/ 	.word	0x00031c68
        /*05c0*/ 	.short	0x010a
        /*05c2*/ 	.byte	0x26
	.zero		1


	//   ....[50]....
        /*05c4*/ 	.word	0x000137b0
        /*05c8*/ 	.word	0x000000ff
        /*05cc*/ 	.word	0x00031c48
        /*05d0*/ 	.short	0x010a
        /*05d2*/ 	.byte	0x26
	.zero		1


	//   ....[51]....
        /*05d4*/ 	.word	0x00013b70
        /*05d8*/ 	.word	0x000000ff
        /*05dc*/ 	.word	0x00031c60
        /*05e0*/ 	.short	0x010a
        /*05e2*/ 	.byte	0x26
	.zero		1


	//   ....[52]....
        /*05e4*/ 	.word	0x00013fb0
        /*05e8*/ 	.word	0x00000003
        /*05ec*/ 	.word	0x00031c60
        /*05f0*/ 	.short	0x010a
        /*05f2*/ 	.byte	0x3f
	.zero		1


	//   ....[53]....
        /*05f4*/ 	.word	0x00014410
        /*05f8*/ 	.word	0x00000007
        /*05fc*/ 	.word	0x00031c20
        /*0600*/ 	.short	0x010a
        /*0602*/ 	.byte	0x3f
	.zero		1


	//   ....[54]....
        /*0604*/ 	.word	0x00014580
        /*0608*/ 	.word	0x00000005
        /*060c*/ 	.word	0x00000000
        /*0610*/ 	.short	0x010a
        /*0612*/ 	.byte	0x3f
	.zero		1


	//   ....[55]....
        /*0614*/ 	.word	0x000145f0
        /*0618*/ 	.word	0x00000003
        /*061c*/ 	.word	0x00000000
        /*0620*/ 	.short	0x010a
        /*0622*/ 	.byte	0x3f
	.zero		1


	//   ....[56]....
        /*0624*/ 	.word	0x00014650
        /*0628*/ 	.word	0x00000005
        /*062c*/ 	.word	0x00000000
        /*0630*/ 	.short	0x010a
        /*0632*/ 	.byte	0x3f
	.zero		1


	//   ....[57]....
        /*0634*/ 	.word	0x00014680
        /*0638*/ 	.word	0x00000003
        /*063c*/ 	.word	0x00000000
        /*0640*/ 	.short	0x010a
        /*0642*/ 	.byte	0x3f
	.zero		1


	//   ....[58]....
        /*0644*/ 	.word	0x000146f0
        /*0648*/ 	.word	0x00000003
        /*064c*/ 	.word	0x00031c00
        /*0650*/ 	.short	0x010a
        /*0652*/ 	.byte	0x3f
	.zero		1


	//   ....[59]....
        /*0654*/ 	.word	0x00014750
        /*0658*/ 	.word	0x00000005
        /*065c*/ 	.word	0x00031c30
        /*0660*/ 	.short	0x010a
        /*0662*/ 	.byte	0x3f
	.zero		1


	//   ....[60]....
        /*0664*/ 	.word	0x000147b0
        /*0668*/ 	.word	0x0000000f
        /*066c*/ 	.word	0x00031c30
        /*0670*/ 	.short	0x010a
        /*0672*/ 	.byte	0x3f
	.zero		1


	//   ....[61]....
        /*0674*/ 	.word	0x00014810
        /*0678*/ 	.word	0x0000000e
        /*067c*/ 	.word	0x00031c50
        /*0680*/ 	.short	0x010a
        /*0682*/ 	.byte	0x3f
	.zero		1


	//   ....[62]....
        /*0684*/ 	.word	0x00014870
        /*0688*/ 	.word	0x0000000c
        /*068c*/ 	.word	0x00031c30
        /*0690*/ 	.short	0x010a
        /*0692*/ 	.byte	0x3f
	.zero		1


	//   ....[63]....
        /*0694*/ 	.word	0x000148d0
        /*0698*/ 	.word	0x0000000b
        /*069c*/ 	.word	0x00031c50
        /*06a0*/ 	.short	0x010a
        /*06a2*/ 	.byte	0x3f
	.zero		1


	//   ....[64]....
        /*06a4*/ 	.word	0x00014930
        /*06a8*/ 	.word	0x00000003
        /*06ac*/ 	.word	0x00031c50
        /*06b0*/ 	.short	0x010a
        /*06b2*/ 	.byte	0x3f
	.zero		1


	//   ....[65]....
        /*06b4*/ 	.word	0x00014a90
        /*06b8*/ 	.word	0x00000003
        /*06bc*/ 	.word	0x00031c40
        /*06c0*/ 	.short	0x010a
        /*06c2*/ 	.byte	0x3f
	.zero		1


	//   ....[66]....
        /*06c4*/ 	.word	0x00015320
        /*06c8*/ 	.word	0x00000003
        /*06cc*/ 	.word	0x00031c20
        /*06d0*/ 	.short	0x010a
        /*06d2*/ 	.byte	0x3f
	.zero		1


	//   ....[67]....
        /*06d4*/ 	.word	0x00015380
        /*06d8*/ 	.word	0x00000003
        /*06dc*/ 	.word	0x00031c48
        /*06e0*/ 	.short	0x010a
        /*06e2*/ 	.byte	0x3f
	.zero		1


	//   ....[68]....
        /*06e4*/ 	.word	0x000153e0
        /*06e8*/ 	.word	0x00000003
        /*06ec*/ 	.word	0x00031c60
        /*06f0*/ 	.short	0x010a
        /*06f2*/ 	.byte	0x3f
	.zero		1


	//   ....[69]....
        /*06f4*/ 	.word	0x00015440
        /*06f8*/ 	.word	0x00000003
        /*06fc*/ 	.word	0x00031c40
        /*0700*/ 	.short	0x010a
        /*0702*/ 	.byte	0x3f
	.zero		1


	//   ....[70]....
        /*0704*/ 	.word	0x000154a0
        /*0708*/ 	.word	0x00000003
        /*070c*/ 	.word	0x00031c68
        /*0710*/ 	.short	0x010a
        /*0712*/ 	.byte	0x3f
	.zero		1


	//   ....[71]....
        /*0714*/ 	.word	0x00015500
        /*0718*/ 	.word	0x00000002
        /*071c*/ 	.word	0x00031c48
        /*0720*/ 	.short	0x010a
        /*0722*/ 	.byte	0x3f
	.zero		1


	//   ....[72]....
        /*0724*/ 	.word	0x00015560
        /*0728*/ 	.word	0x00000002
        /*072c*/ 	.word	0x00031c60
        /*0730*/ 	.short	0x010a
        /*0732*/ 	.byte	0x3f
	.zero		1


	//   ....[73]....
        /*0734*/ 	.word	0x000155b0
        /*0738*/ 	.word	0x00000003
        /*073c*/ 	.word	0x00031c60
        /*0740*/ 	.short	0x010a
        /*0742*/ 	.byte	0x3f
	.zero		1


	//   ....[74]....
        /*0744*/ 	.word	0x00015600
        /*0748*/ 	.word	0x00000007
        /*074c*/ 	.word	0x00031c20
        /*0750*/ 	.short	0x010a
        /*0752*/ 	.byte	0x3f
	.zero		1


	//   ....[75]....
        /*0754*/ 	.word	0x000157a0
        /*0758*/ 	.word	0x00000005
        /*075c*/ 	.word	0x00000000
        /*0760*/ 	.short	0x010a
        /*0762*/ 	.byte	0x3f
	.zero		1


	//   ....[76]....
        /*0764*/ 	.word	0x000157f0
        /*0768*/ 	.word	0x00000003
        /*076c*/ 	.word	0x00000000
        /*0770*/ 	.short	0x010a
        /*0772*/ 	.byte	0x3f
	.zero		1


	//   ....[77]....
        /*0774*/ 	.word	0x00015840
        /*0778*/ 	.word	0x00000005
        /*077c*/ 	.word	0x00000000
        /*0780*/ 	.short	0x010a
        /*0782*/ 	.byte	0x3f
	.zero		1


	//----- nvinfo : EIATTR_NUM_MBARRIERS
	.align		4
.L_1307:
        /*0784*/ 	.byte	0x03, 0x38
        /*0786*/ 	.short	0x0016


	//----- nvinfo : EIATTR_EXIT_INSTR_OFFSETS
	.align		4
        /*0788*/ 	.byte	0x04, 0x1c
        /*078a*/ 	.short	(.L_1309 - .L_1308)


	//   ....[0]....
.L_1308:
        /*078c*/ 	.word	0x000146d0


	//----- nvinfo : EIATTR_MAX_THREADS
	.align		4
.L_1309:
        /*0790*/ 	.byte	0x04, 0x05
        /*0792*/ 	.short	(.L_1311 - .L_1310)
.L_1310:
        /*0794*/ 	.word	0x00000200
        /*0798*/ 	.word	0x00000001
        /*079c*/ 	.word	0x00000001


	//----- nvinfo : EIATTR_CRS_STACK_SIZE
	.align		4
.L_1311:
        /*07a0*/ 	.byte	0x04, 0x1e
        /*07a2*/ 	.short	(.L_1313 - .L_1312)
.L_1312:
        /*07a4*/ 	.word	0x00000000


	//----- nvinfo : EIATTR_CBANK_PARAM_SIZE
	.align		4
.L_1313:
        /*07a8*/ 	.byte	0x03, 0x19
        /*07aa*/ 	.short	0x0a70


	//----- nvinfo : EIATTR_PARAM_CBANK
	.align		4
        /*07ac*/ 	.byte	0x04, 0x0a
        /*07ae*/ 	.short	(.L_1315 - .L_1314)
	.align		4
.L_1314:
        /*07b0*/ 	.word	index@(.nv.constant0._ZN7cutlass13device_kernelIN5flash11enable_sm90INS1_16FlashAttnFwdSm90INS1_25CollectiveMainloopFwdSm90ILi2EN4cute5tupleIJNS5_1CILi1EEES8_S8_EEENS6_IJNS7_ILi192EEENS7_ILi144EEENS7_ILi96EEEEEELi96ENS_6half_tEfNS_4arch4Sm90ELb1ELb0ELb1ELb0ELb0ELb0ELb0ELb0ELb1ELb1ELb1ELb0EEENS1_21CollectiveEpilogueFwdINS6_IJSA_SC_SB_EEES9_SE_SG_Li384ELb0ELb1ELb1ELb0EEENS1_19SingleTileSchedulerILb0ELb1ELb1ELi192EEEEEEEEEvNT_6ParamsE)
        /*07b4*/ 	.short	0x0210
        /*07b6*/ 	.short	0x0a70


	//----- nvinfo : EIATTR_SW_WAR
	.align		4
.L_1315:
        /*07b8*/ 	.byte	0x04, 0x36
        /*07ba*/ 	.short	(.L_1317 - .L_1316)
.L_1316:
        /*07bc*/ 	.word	0x00000008
.L_1317:


//--------------------- .nv.info._ZN7cutlass13device_kernelIN5flash11enable_sm90INS1_16FlashAttnFwdSm90INS1_25CollectiveMainloopFwdSm90ILi2EN4cute5tupleIJNS5_1CILi1EEES8_S8_EEENS6_IJNS7_ILi192EEENS7_ILi144EEENS7_ILi96EEEEEELi96ENS_6half_tEfNS_4arch4Sm90ELb1ELb0ELb1ELb1ELb0ELb0ELb0ELb0ELb1ELb1ELb1ELb0EEENS1_21CollectiveEpilogueFwdINS6_IJSA_SC_SB_EEES9_SE_SG_Li384ELb1ELb1ELb1ELb0EEENS1_36VarlenDynamicPersistentTileSchedulerILi192ELi144ELi384ELi128ELb1ELb1ELb1ELb1ELb1ELb1EEEEEEEEEvNT_6ParamsE --------------------------
	.section	.nv.info._ZN7cutlass13device_kernelIN5flash11enable_sm90INS1_16FlashAttnFwdSm90INS1_25CollectiveMainloopFwdSm90ILi2EN4cute5tupleIJNS5_1CILi1EEES8_S8_EEENS6_IJNS7_ILi192EEENS7_ILi144EEENS7_ILi96EEEEEELi96ENS_6half_tEfNS_4arch4Sm90ELb1ELb0ELb1ELb1ELb0ELb0ELb0ELb0ELb1ELb1ELb1ELb0EEENS1_21CollectiveEpilogueFwdINS6_IJSA_SC_SB_EEES9_SE_SG_Li384ELb1ELb1ELb1ELb0EEENS1_36VarlenDynamicPersistentTileSchedulerILi192ELi144ELi384ELi128ELb1ELb1ELb1ELb1ELb1ELb1EEEEEEEEEvNT_6ParamsE,"",@"SHT_CUDA_INFO"
	.sectionflags	@""
	.align	4


	//----- nvinfo : EIATTR_CUDA_API_VERSION
	.align		4
        /*0000*/ 	.byte	0x04, 0x37
        /*0002*/ 	.short	(.L_1319 - .L_1318)
.L_1318:
        /*0004*/ 	.word	0x00000082


	//----- nvinfo : EIATTR_KPARAM_INFO
	.align		4
.L_1319:
        /*0008*/ 	.byte	0x04, 0x17
        /*000a*/ 	.short	(.L_1321 - .L_1320)
.L_1320:
        /*000c*/ 	.word	0x00000000
        /*0010*/ 	.short	0x0000
        /*0012*/ 	.short	0x0070
        /*0014*/ 	.byte	0x00, 0xf0, 0x01, 0x2a


	//----- nvinfo : EIATTR_SPARSE_MMA_MASK
	.align		4
.L_1321:
        /*0018*/ 	.byte	0x03, 0x50
        /*001a*/ 	.short	0x0000


	//----- nvinfo : EIATTR_MAXREG_COUNT
	.align		4
        /*001c*/ 	.byte	0x03, 0x1b
        /*001e*/ 	.short	0x0080


	//----- nvinfo : EIATTR_NUM_BARRIERS
	.align		4
        /*0020*/ 	.byte	0x02, 0x4c
        /*0022*/ 	.byte	0x10
	.zero		1


	//----- nvinfo : EIATTR_EXTERNS
	.align		4
        /*0024*/ 	.byte	0x04, 0x0f
        /*0026*/ 	.short	(.L_1323 - .L_1322)


	//   ....[0]....
	.align		4
.L_1322:
        /*0028*/ 	.word	index@(__assertfail)


	//----- nvinfo : EIATTR_ANNOTATIONS
	.align		4
.L_1323:
        /*002c*/ 	.byte	0x04, 0x55
        /*002e*/ 	.short	(.L_1325 - .L_1324)


	//   ....[0]....
.L_1324:
        /* <DEDUP_REMOVED lines=33> */


	//----- nvinfo : EIATTR_MERCURY_ISA_VERSION
	.align		4
.L_1325:
        /*0228*/ 	.byte	0x03, 0x5f
        /*022a*/ 	.short	0x0101


	//----- nvinfo : EIATTR_UNUSED_LOAD_BYTE_OFFSET
	.align		4
        /*022c*/ 	.byte	0x04, 0x44
        /*022e*/ 	.short	(.L_1327 - .L_1326)


	//   ....[0]....
.L_1326:
        /*0230*/ 	.word	0x00000a60
        /*0234*/ 	.word	0x0000fff0


	//   ....[1]....
        /*0238*/ 	.word	0x0000fad0
        /*023c*/ 	.word	0x0000fff0


	//----- nvinfo : EIATTR_INT_WARP_WIDE_INSTR_OFFSETS
	.align		4
.L_1327:
        /*0240*/ 	.byte	0x04, 0x31
        /*0242*/ 	.short	(.L_1329 - .L_1328)


	//   ....[0]....
.L_1328:
        /*0244*/ 	.word	0x00000130


	//   ....[1]....
        /*0248*/ 	.word	0x00000170


	//   ....[2]....
        /*024c*/ 	.word	0x000001e0


	//   ....[3]....
        /*0250*/ 	.word	0x00014280


	//   ....[4]....
        /*0254*/ 	.word	0x00014320


	//   ....[5]....
        /*0258*/ 	.word	0x00017e50


	//   ....[6]....
        /*025c*/ 	.word	0x00017ef0


	//----- nvinfo : EIATTR_COOP_GROUP_MASK_REGIDS
	.align		4
.L_1329:
        /*0260*/ 	.byte	0x04, 0x29
        /*0262*/ 	.short	(.L_1331 - .L_1330)


	//   ....[0]....
.L_1330:
        /*0264*/ 	.word	0xffffffff


	//   ....[1]....
        /*0268*/ 	.word	0xffffffff


	//   ....[2]....
        /*026c*/ 	.word	0xffffffff


	//   ....[3]....
        /*0270*/ 	.word	0xffffffff


	//   ....[4]....
        /*0274*/ 	.word	0xffffffff


	//   ....[5]....
        /*0278*/ 	.word	0xffffffff


	//   ....[6]....
        /*027c*/ 	.word	0xffffffff


	//   ....[7]....
        /*0280*/ 	.word	0xffffffff


	//   ....[8]....
        /*0284*/ 	.word	0xffffffff


	//   ....[9]....
        /*0288*/ 	.word	0xffffffff


	//   ....[10]....
        /*028c*/ 	.word	0xffffffff


	//   ....[11]....
        /*0290*/ 	.word	0xffffffff


	//   ....[12]....
        /*0294*/ 	.word	0xffffffff


	//   ....[13]....
        /*0298*/ 	.word	0xffffffff


	//   ....[14]....
        /*029c*/ 	.word	0xffffffff


	//   ....[15]....
        /*02a0*/ 	.word	0xffffffff


	//   ....[16]....
        /*02a4*/ 	.word	0xffffffff


	//   ....[17]....
        /*02a8*/ 	.word	0xffffffff


	//   ....[18]....
        /*02ac*/ 	.word	0xffffffff


	//   ....[19]....
        /*02b0*/ 	.word	0xffffffff


	//   ....[20]....
        /*02b4*/ 	.word	0xffffffff


	//   ....[21]....
        /*02b8*/ 	.word	0xffffffff


	//   ....[22]....
        /*02bc*/ 	.word	0xffffffff


	//   ....[23]....
        /*02c0*/ 	.word	0xffffffff


	//   ....[24]....
        /*02c4*/ 	.word	0xffffffff


	//   ....[25]....
        /*02c8*/ 	.word	0xffffffff


	//   ....[26]....
        /*02cc*/ 	.word	0xffffffff


	//   ....[27]....
        /*02d0*/ 	.word	0xffffffff


	//   ....[28]....
        /*02d4*/ 	.word	0xffffffff


	//   ....[29]....
        /*02d8*/ 	.word	0xffffffff


	//   ....[30]....
        /*02dc*/ 	.word	0xffffffff


	//   ....[31]....
        /*02e0*/ 	.word	0xffffffff


	//   ....[32]....
        /*02e4*/ 	.word	0xffffffff


	//   ....[33]....
        /*02e8*/ 	.word	0xffffffff


	//   ....[34]....
        /*02ec*/ 	.word	0xffffffff


	//   ....[35]....
        /*02f0*/ 	.word	0xffffffff


	//   ....[36]....
        /*02f4*/ 	.word	0xffffffff


	//   ....[37]....
        /*02f8*/ 	.word	0xffffffff


	//   ....[38]....
        /*02fc*/ 	.word	0xffffffff


	//   ....[39]....
        /*0300*/ 	.word	0xffffffff


	//   ....[40]....
        /*0304*/ 	.word	0xffffffff


	//   ....[41]....
        /*0308*/ 	.word	0xffffffff


	//   ....[42]....
        /*030c*/ 	.word	0xffffffff


	//   ....[43]....
        /*0310*/ 	.word	0xffffffff


	//   ....[44]....
        /*0314*/ 	.word	0xffffffff


	//   ....[45]....
        /*0318*/ 	.word	0xffffffff


	//   ....[46]....
        /*031c*/ 	.word	0xffffffff


	//   ....[47]....
        /*0320*/ 	.word	0xffffffff


	//   ....[48]....
        /*0324*/ 	.word	0xffffffff


	//   ....[49]....
        /*0328*/ 	.word	0xffffffff


	//   ....[50]....
        /*032c*/ 	.word	0xffffffff


	//   ....[51]....
        /*0330*/ 	.word	0xffffffff


	//   ....[52]....
        /*0334*/ 	.word	0xffffffff


	//   ....[53]....
        /*0338*/ 	.word	0xffffffff


	//   ....[54]....
        /*033c*/ 	.word	0xffffffff


	//   ....[55]....
        /*0340*/ 	.word	0xffffffff


	//   ....[56]....
        /*0344*/ 	.word	0xffffffff


	//   ....[57]....
        /*0348*/ 	.word	0xffffffff


	//   ....[58]....
        /*034c*/ 	.word	0xffffffff


	//   ....[59]....
        /*0350*/ 	.word	0xffffffff


	//   ....[60]....
        /*0354*/ 	.word	0xffffffff


	//   ....[61]....
        /*0358*/ 	.word	0xffffffff


	//   ....[62]....
        /*035c*/ 	.word	0xffffffff


	//   ....[63]....
        /*0360*/ 	.word	0xffffffff


	//   ....[64]....
        /*0364*/ 	.word	0xffffffff


	//   ....[65]....
        /*0368*/ 	.word	0xffffffff


	//   ....[66]....
        /*036c*/ 	.word	0xffffffff


	//   ....[67]....
        /*0370*/ 	.word	0xffffffff


	//   ....[68]....
        /*0374*/ 	.word	0xffffffff


	//   ....[69]....
        /*0378*/ 	.word	0xffffffff


	//   ....[70]....
        /*037c*/ 	.word	0xffffffff


	//   ....[71]....
        /*0380*/ 	.word	0xffffffff


	//   ....[72]....
        /*0384*/ 	.word	0xffffffff


	//   ....[73]....
        /*0388*/ 	.word	0xffffffff


	//   ....[74]....
        /*038c*/ 	.word	0xffffffff


	//   ....[75]....
        /*0390*/ 	.word	0xffffffff


	//   ....[76]....
        /*0394*/ 	.word	0xffffffff


	//   ....[77]....
        /*0398*/ 	.word	0xffffffff


	//   ....[78]....
        /*039c*/ 	.word	0xffffffff


	//   ....[79]....
        /*03a0*/ 	.word	0xffffffff


	//   ....[80]....
        /*03a4*/ 	.word	0xffffffff


	//   ....[81]....
        /*03a8*/ 	.word	0xffffffff


	//   ....[82]....
        /*03ac*/ 	.word	0xffffffff


	//   ....[83]....
        /*03b0*/ 	.word	0xffffffff


	//   ....[84]....
        /*03b4*/ 	.word	0xffffffff


	//   ....[85]....
        /*03b8*/ 	.word	0xffffffff


	//   ....[86]....
        /*03bc*/ 	.word	0xffffffff


	//   ....[87]....
        /*03c0*/ 	.word	0xffffffff


	//   ....[88]....
        /*03c4*/ 	.word	0xffffffff


	//   ....[89]....
        /*03c8*/ 	.word	0xffffffff


	//   ....[90]....
        /*03cc*/ 	.word	0xffffffff


	//   ....[91]....
        /*03d0*/ 	.word	0xffffffff


	//   ....[92]....
        /*03d4*/ 	.word	0xffffffff


	//   ....[93]....
        /*03d8*/ 	.word	0xffffffff


	//   ....[94]....
        /*03dc*/ 	.word	0xffffffff


	//   ....[95]....
        /*03e0*/ 	.word	0xffffffff


	//   ....[96]....
        /*03e4*/ 	.word	0x0500000f


	//   ....[97]....
        /*03e8*/ 	.word	0x0500000f


	//   ....[98]....
        /*03ec*/ 	.word	0x0500000f


	//   ....[99]....
        /*03f0*/ 	.word	0x0500000f


	//   ....[100]....
        /*03f4*/ 	.word	0x0500000f


	//   ....[101]....
        /*03f8*/ 	.word	0x0500000f


	//   ....[102]....
        /*03fc*/ 	.word	0x0500000f


	//   ....[103]....
        /*0400*/ 	.word	0x0500000f


	//   ....[104]....
        /*0404*/ 	.word	0x0500000f


	//   ....[105]....
        /*0408*/ 	.word	0x0500000f


	//   ....[106]....
        /*040c*/ 	.word	0x0500000f


	//   ....[107]....
        /*0410*/ 	.word	0x0500000f


	//   ....[108]....
        /*0414*/ 	.word	0x0500000f


	//   ....[109]....
        /*0418*/ 	.word	0x0500000f


	//   ....[110]....
        /*041c*/ 	.word	0x0500000f


	//   ....[111]....
        /*0420*/ 	.word	0x0500000f


	//   ....[112]....
        /*0424*/ 	.word	0x0500000f


	//   ....[113]....
        /*0428*/ 	.word	0x0500000f


	//   ....[114]....
        /*042c*/ 	.word	0x0500000f


	//   ....[115]....
        /*0430*/ 	.word	0x0500000f


	//   ....[116]....
        /*0434*/ 	.word	0x0500000f


	//   ....[117]....
        /*0438*/ 	.word	0x0500000f


	//   ....[118]....
        /*043c*/ 	.word	0x0500000f


	//   ....[119]....
        /*0440*/ 	.word	0x0500000f


	//   ....[120]....
        /*0444*/ 	.word	0x0500000f


	//   ....[121]....
        /*0448*/ 	.word	0x0500000f


	//   ....[122]....
        /*044c*/ 	.word	0x0500000f


	//   ....[123]....
        /*0450*/ 	.word	0x0500000f


	//   ....[124]....
        /*0454*/ 	.word	0x0500000f


	//   ....[125]....
        /*0458*/ 	.word	0x0500000f


	//   ....[126]....
        /*045c*/ 	.word	0x0500000f


	//   ....[127]....
        /*0460*/ 	.word	0x0500000f


	//----- nvinfo : EIATTR_COOP_GROUP_INSTR_OFFSETS
	.align		4
.L_1331:
        /*0464*/ 	.byte	0x04, 0x28
        /*0466*/ 	.short	(.L_1333 - .L_1332)


	//   ....[0]....
.L_1332:
        /*0468*/ 	.word	0x00000070


	//   ....[1]....
        /*046c*/ 	.word	0x00000140


	//   ....[2]....
        /*0470*/ 	.word	0x00000190


	//   ....[3]....
        /*0474*/ 	.word	0x000003c0


	//   ....[4]....
        /*0478*/ 	.word	0x00000520


	//   ....[5]....
        /*047c*/ 	.word	0x00000640


	//   ....[6]....
        /*0480*/ 	.word	0x000007a0


	//   ....[7]....
        /*0484*/ 	.word	0x00001d70


	//   ....[8]....
        /*0488*/ 	.word	0x00003be0


	//   ....[9]....
        /*048c*/ 	.word	0x00003c40


	//   ....[10]....
        /*0490*/ 	.word	0x00004870


	//   ....[11]....
        /*0494*/ 	.word	0x00004900


	//   ....[12]....
        /*0498*/ 	.word	0x000053c0


	//   ....[13]....
        /*049c*/ 	.word	0x00005470


	//   ....[14]....
        /*04a0*/ 	.word	0x00006340


	//   ....[15]....
        /*04a4*/ 	.word	0x00007e10


	//   ....[16]....
        /*04a8*/ 	.word	0x00007fb0


	//   ....[17]....
        /*04ac*/ 	.word	0x00009460


	//   ....[18]....
        /*04b0*/ 	.word	0x000094f0


	//   ....[19]....
        /*04b4*/ 	.word	0x00009da0


	//   ....[20]....
        /*04b8*/ 	.word	0x00009df0


	//   ....[21]....
        /*04bc*/ 	.word	0x0000aec0


	//   ....[22]....
        /*04c0*/ 	.word	0x0000d2b0


	//   ....[23]....
        /*04c4*/ 	.word	0x0000d310


	//   ....[24]....
        /*04c8*/ 	.word	0x0000dc40


	//   ....[25]....
        /*04cc*/ 	.word	0x0000dd10


	//   ....[26]....
        /*04d0*/ 	.word	0x0000efc0


	//   ....[27]....
        /*04d4*/ 	.word	0x0000f0f0


	//   ....[28]....
        /*04d8*/ 	.word	0x0000f320


	//   ....[29]....
        /*04dc*/ 	.word	0x0000f360


	//   ....[30]....
        /*04e0*/ 	.word	0x0000f370


	//   ....[31]....
        /*04e4*/ 	.word	0x00010580


	//   ....[32]....
        /*04e8*/ 	.word	0x00010590


	//   ....[33]....
        /*04ec*/ 	.word	0x000105a0


	//   ....[34]....
        /*04f0*/ 	.word	0x000105f0


	//   ....[35]....
        /*04f4*/ 	.word	0x00010cf0


	//   ....[36]....
        /*04f8*/ 	.word	0x00010d20


	//   ....[37]....
        /*04fc*/ 	.word	0x00010e50


	//   ....[38]....
        /*0500*/ 	.word	0x00010e70


	//   ....[39]....
        /*0504*/ 	.word	0x000113b0


	//   ....[40]....
        /*0508*/ 	.word	0x000113d0


	//   ....[41]....
        /*050c*/ 	.word	0x00011720


	//   ....[42]....
        /*0510*/ 	.word	0x00011730


	//   ....[43]....
        /*0514*/ 	.word	0x00012500


	//   ....[44]....
        /*0518*/ 	.word	0x00012510


	//   ....[45]....
        /*051c*/ 	.word	0x00012620


	//   ....[46]....
        /*0520*/ 	.word	0x00012640


	//   ....[47]....
        /*0524*/ 	.word	0x000127d0


	//   ....[48]....
        /*0528*/ 	.word	0x000129e0


	//   ....[49]....
        /*052c*/ 	.word	0x00012a10


	//   ....[50]....
        /*0530*/ 	.word	0x00012a40


	//   ....[51]....
        /*0534*/ 	.word	0x00012a70


	//   ....[52]....
        /*0538*/ 	.word	0x00012aa0


	//   ....[53]....
        /*053c*/ 	.word	0x00012ad0


	//   ....[54]....
        /*0540*/ 	.word	0x00012c70


	//   ....[55]....
        /*0544*/ 	.word	0x00012ca0


	//   ....[56]....
        /*0548*/ 	.word	0x00012cd0


	//   ....[57]....
        /*054c*/ 	.word	0x00012d00


	//   ....[58]....
        /*0550*/ 	.word	0x00012d30


	//   ....[59]....
        /*0554*/ 	.word	0x00012d60


	//   ....[60]....
        /*0558*/ 	.word	0x00012df0


	//   ....[61]....
        /*055c*/ 	.word	0x00012e20


	//   ....[62]....
        /*0560*/ 	.word	0x00012e30


	//   ....[63]....
        /*0564*/ 	.word	0x00012e70


	//   ....[64]....
        /*0568*/ 	.word	0x00014840


	//   ....[65]....
        /*056c*/ 	.word	0x000154e0


	//   ....[66]....
        /*0570*/ 	.word	0x00015500


	//   ....[67]....
        /*0574*/ 	.word	0x000155c0


	//   ....[68]....
        /*0578*/ 	.word	0x000155e0


	//   ....[69]....
        /*057c*/ 	.word	0x00015680


	//   ....[70]....
        /*0580*/ 	.word	0x000156a0


	//   ....[71]....
        /*0584*/ 	.word	0x000156b0


	//   ....[72]....
        /*0588*/ 	.word	0x00015740


	//   ....[73]....
        /*058c*/ 	.word	0x00015790


	//   ....[74]....
        /*0590*/ 	.word	0x000157a0


	//   ....[75]....
        /*0594*/ 	.word	0x000157d0


	//   ....[76]....
        /*0598*/ 	.word	0x00015880


	//   ....[77]....
        /*059c*/ 	.word	0x000185d0


	//   ....[78]....
        /*05a0*/ 	.word	0x00018600


	//   ....[79]....
        /*05a4*/ 	.word	0x00018660


	//   ....[80]....
        /*05a8*/ 	.word	0x00018690


	//   ....[81]....
        /*05ac*/ 	.word	0x000186c0


	//   ....[82]....
        /*05b0*/ 	.word	0x000186f0


	//   ....[83]....
        /*05b4*/ 	.word	0x00018720


	//   ....[84]....
        /*05b8*/ 	.word	0x00018750


	//   ....[85]....
        /*05bc*/ 	.word	0x00018900


	//   ....[86]....
        /*05c0*/ 	.word	0x00018930


	//   ....[87]....
        /*05c4*/ 	.word	0x00018960


	//   ....[88]....
        /*05c8*/ 	.word	0x00018990


	//   ....[89]....
        /*05cc*/ 	.word	0x000189c0


	//   ....[90]....
        /*05d0*/ 	.word	0x000189f0


	//   ....[91]....
        /*05d4*/ 	.word	0x00018ab0


	//   ....[92]....
        /*05d8*/ 	.word	0x00018ad0


	//   ....[93]....
        /*05dc*/ 	.word	0x00018af0


	//   ....[94]....
        /*05e0*/ 	.word	0x00018b50


	//   ....[95]....
        /*05e4*/ 	.word	0x00019580


	//   ....[96]....
        /*05e8*/ 	.word	0x00019b40


	//   ....[97]....
        /*05ec*/ 	.word	0x00019cf0


	//   ....[98]....
        /*05f0*/ 	.word	0x00019d40


	//   ....[99]....
        /*05f4*/ 	.word	0x00019e70


	//   ....[100]....
        /*05f8*/ 	.word	0x00019ec0


	//   ....[101]....
        /*05fc*/ 	.word	0x00019fe0


	//   ....[102]....
        /*0600*/ 	.word	0x0001a050


	//   ....[103]....
        /*0604*/ 	.word	0x0001a170


	//   ....[104]....
        /*0608*/ 	.word	0x0001a1e0


	//   ....[105]....
        /*060c*/ 	.word	0x0001a2d0


	//   ....[106]....
        /*0610*/ 	.word	0x0001a340


	//   ....[107]....
        /*0614*/ 	.word	0x0001a450


	//   ....[108]....
        /*0618*/ 	.word	0x0001a4a0


	//   ....[109]....
        /*061c*/ 	.word	0x0001a7c0


	//   ....[110]....
        /*0620*/ 	.word	0x0001a860


	//   ....[111]....
        /*0624*/ 	.word	0x0001a9e0


	//   ....[112]....
        /*0628*/ 	.word	0x0001aa50


	//   ....[113]....
        /*062c*/ 	.word	0x0001aac0


	//   ....[114]....
        /*0630*/ 	.word	0x0001ab30


	//   ....[115]....
        /*0634*/ 	.word	0x0001aba0


	//   ....[116]....
        /*0638*/ 	.word	0x0001ac20


	//   ....[117]....
        /*063c*/ 	.word	0x0001aca0


	//   ....[118]....
        /*0640*/ 	.word	0x0001ad30


	//   ....[119]....
        /*0644*/ 	.word	0x0001ada0


	//   ....[120]....
        /*0648*/ 	.word	0x0001ae10


	//   ....[121]....
        /*064c*/ 	.word	0x0001ae80


	//   ....[122]....
        /*0650*/ 	.word	0x0001af00


	//   ....[123]....
        /*0654*/ 	.word	0x0001af70


	//   ....[124]....
        /*0658*/ 	.word	0x0001b020


	//   ....[125]....
        /*065c*/ 	.word	0x0001b070


	//   ....[126]....
        /*0660*/ 	.word	0x0001b100


	//   ....[127]....
        /*0664*/ 	.word	0x0001b230


	//----- nvinfo : EIATTR_REG_RECONFIG
	.align		4
.L_1333:
        /*0668*/ 	.byte	0x01, 0x54
	.zero		2


	//----- nvinfo : EIATTR_SYSCALL_OFFSETS
	.align		4
        /*066c*/ 	.byte	0x04, 0x46
        /*066e*/ 	.short	(.L_1335 - .L_1334)


	//   ....[0]....
.L_1334:
        /*0670*/ 	.word	0x00001f40


	//   ....[1]....
        /*0674*/ 	.word	0x00014480


	//   ....[2]....
        /*0678*/ 	.word	0x000145d0


	//   ....[3]....
        /*067c*/ 	.word	0x000146d0


	//   ....[4]....
        /*0680*/ 	.word	0x00014f90


	//----- nvinfo : EIATTR_MBARRIER_INSTR_OFFSETS
	.align		4
.L_1335:
        /*0684*/ 	.byte	0x04, 0x39
        /*0686*/ 	.short	(.L_1337 - .L_1336)


	//   ....[0]....
.L_1336:
        /*0688*/ 	.word	0x00000270
        /*068c*/ 	.word	0x000000ff
        /*0690*/ 	.word	0x00031c00
        /*0694*/ 	.short	0x0100
        /*0696*/ 	.byte	0x08
	.zero		1


	//   ....[1]....
        /*0698*/ 	.word	0x00000280
        /*069c*/ 	.word	0x000000ff
        /*06a0*/ 	.word	0x00031c20
        /*06a4*/ 	.short	0x0100
        /*06a6*/ 	.byte	0x08
	.zero		1


	//   ....[2]....
        /*06a8*/ 	.word	0x00000370
        /*06ac*/ 	.word	0x000000ff
        /*06b0*/ 	.word	0x00031c30
        /*06b4*/ 	.short	0x0100
        /*06b6*/ 	.byte	0x08
	.zero		1


	//   ....[3]....
        /*06b8*/ 	.word	0x00000380
        /*06bc*/ 	.word	0x000000ff
        /*06c0*/ 	.word	0x00031c40
        /*06c4*/ 	.short	0x0100
        /*06c6*/ 	.byte	0x08
	.zero		1


	//   ....[4]....
        /*06c8*/ 	.word	0x00000390
        /*06cc*/ 	.word	0x000000ff
        /*06d0*/ 	.word	0x00031c38
        /*06d4*/ 	.short	0x0100
        /*06d6*/ 	.byte	0x08
	.zero		1


	//   ....[5]....
        /*06d8*/ 	.word	0x000003a0
        /*06dc*/ 	.word	0x000000ff
        /*06e0*/ 	.word	0x00031c48
        /*06e4*/ 	.short	0x0100
        /*06e6*/ 	.byte	0x08
	.zero		1


	//   ....[6]....
        /*06e8*/ 	.word	0x000004d0
        /*06ec*/ 	.word	0x000000ff
        /*06f0*/ 	.word	0x00031c50
        /*06f4*/ 	.short	0x0100
        /*06f6*/ 	.byte	0x08
	.zero		1


	//   ....[7]....
        /*06f8*/ 	.word	0x000004e0
        /*06fc*/ 	.word	0x000000ff
        /*0700*/ 	.word	0x00031c60
        /*0704*/ 	.short	0x0100
        /*0706*/ 	.byte	0x08
	.zero		1


	//   ....[8]....
        /*0708*/ 	.word	0x000004f0
        /*070c*/ 	.word	0x000000ff
        /*0710*/ 	.word	0x00031c58
        /*0714*/ 	.short	0x0100
        /*0716*/ 	.byte	0x08
	.zero		1


	//   ....[9]....
        /*0718*/ 	.word	0x00000500
        /*071c*/ 	.word	0x000000ff
        /*0720*/ 	.word	0x00031c68
        /*0724*/ 	.short	0x0100
        /*0726*/ 	.byte	0x08
	.zero		1


	//   ....[10]....
        /*0728*/ 	.word	0x000005f0
        /*072c*/ 	.word	0x000000ff
        /*0730*/ 	.word	0x00031c70
        /*0734*/ 	.short	0x0100
        /*0736*/ 	.byte	0x06
	.zero		1


	//   ....[11]....
        /*0738*/ 	.word	0x00000600
        /*073c*/ 	.word	0x000000ff
        /*0740*/ 	.word	0x00031c80
        /*0744*/ 	.short	0x0100
        /*0746*/ 	.byte	0x06
	.zero		1


	//   ....[12]....
        /*0748*/ 	.word	0x00000610
        /*074c*/ 	.word	0x000000ff
        /*0750*/ 	.word	0x00031c78
        /*0754*/ 	.short	0x0100
        /*0756*/ 	.byte	0x06
	.zero		1


	//   ....[13]....
        /*0758*/ 	.word	0x00000620
        /*075c*/ 	.word	0x000000ff
        /*0760*/ 	.word	0x00031c88
        /*0764*/ 	.short	0x0100
        /*0766*/ 	.byte	0x06
	.zero		1


	//   ....[14]....
        /*0768*/ 	.word	0x00000750
        /*076c*/ 	.word	0x000000ff
        /*0770*/ 	.word	0x00031c90
        /*0774*/ 	.short	0x0100
        /*0776*/ 	.byte	0x08
	.zero		1


	//   ....[15]....
        /*0778*/ 	.word	0x00000760
        /*077c*/ 	.word	0x000000ff
        /*0780*/ 	.word	0x00031ca0
        /*0784*/ 	.short	0x0100
        /*0786*/ 	.byte	0x08
	.zero		1


	//   ....[16]....
        /*0788*/ 	.word	0x00000770
        /*078c*/ 	.word	0x000000ff
        /*0790*/ 	.word	0x00031c98
        /*0794*/ 	.short	0x0100
        /*0796*/ 	.byte	0x08
	.zero		1


	//   ....[17]....
        /*0798*/ 	.word	0x00000780
        /*079c*/ 	.word	0x000000ff
        /*07a0*/ 	.word	0x00031ca8
        /*07a4*/ 	.short	0x0100
        /*07a6*/ 	.byte	0x08
	.zero		1


	//   ....[18]....
        /*07a8*/ 	.word	0x000008b0
        /*07ac*/ 	.word	0x000000ff
        /*07b0*/ 	.word	0x00031cb0
        /*07b4*/ 	.short	0x0100
        /*07b6*/ 	.byte	0x08
	.zero		1


	//   ....[19]....
        /*07b8*/ 	.word	0x000008c0
        /*07bc*/ 	.word	0x000000ff
        /*07c0*/ 	.word	0x00031cc0
        /*07c4*/ 	.short	0x0100
        /*07c6*/ 	.byte	0x08
	.zero		1


	//   ....[20]....
        /*07c8*/ 	.word	0x000008d0
        /*07cc*/ 	.word	0x000000ff
        /*07d0*/ 	.word	0x00031cb8
        /*07d4*/ 	.short	0x0100
        /*07d6*/ 	.byte	0x08
	.zero		1


	//   ....[21]....
        /*07d8*/ 	.word	0x000008e0
        /*07dc*/ 	.word	0x000000ff
        /*07e0*/ 	.word	0x00031cc8
        /*07e4*/ 	.short	0x0100
        /*07e6*/ 	.byte	0x08
	.zero		1


	//   ....[22]....
        /*07e8*/ 	.word	0x00002000
        /*07ec*/ 	.word	0x000000ff
        /*07f0*/ 	.word	0x00031c00
        /*07f4*/ 	.short	0x010a
        /*07f6*/ 	.byte	0x25
	.zero		1


	//   ....[23]....
        /*07f8*/ 	.word	0x00002080
        /*07fc*/ 	.word	0x00000000
        /*0800*/ 	.word	0x00031c30
        /*0804*/ 	.short	0x010a
        /*0806*/ 	.byte	0x3f
	.zero		1


	//   ....[24]....
        /*0808*/ 	.word	0x000020e0
        /*080c*/ 	.word	0x00000000
        /*0810*/ 	.word	0x00031c30
        /*0814*/ 	.short	0x010a
        /*0816*/ 	.byte	0x3f
	.zero		1


	//   ....[25]....
        /*0818*/ 	.word	0x00005620
        /*081c*/ 	.word	0x00000004
        /*0820*/ 	.word	0x00000000
        /*0824*/ 	.short	0x0101
        /*0826*/ 	.byte	0x3f
	.zero		1


	//   ....[26]....
        /*0828*/ 	.word	0x00006490
        /*082c*/ 	.word	0x000000ff
        /*0830*/ 	.word	0x00031c30
        /*0834*/ 	.short	0x010a
        /*0836*/ 	.byte	0x04
	.zero		1


	//   ....[27]....
        /*0838*/ 	.word	0x000064d0
        /*083c*/ 	.word	0x000000ff
        /*0840*/ 	.word	0x00031c30
        /*0844*/ 	.short	0x010a
        /*0846*/ 	.byte	0x04
	.zero		1


	//   ....[28]....
        /*0848*/ 	.word	0x00007b70
        /*084c*/ 	.word	0x000000ff
        /*0850*/ 	.word	0x00031c50
        /*0854*/ 	.short	0x010a
        /*0856*/ 	.byte	0x04
	.zero		1


	//   ....[29]....
        /*0858*/ 	.word	0x00007bb0
        /*085c*/ 	.word	0x000000ff
        /*0860*/ 	.word	0x00031c50
        /*0864*/ 	.short	0x010a
        /*0866*/ 	.byte	0x04
	.zero		1


	//   ....[30]....
        /*0868*/ 	.word	0x0000a0e0
        /*086c*/ 	.word	0x00000050
        /*0870*/ 	.word	0x00000000
        /*0874*/ 	.short	0x0101
        /*0876*/ 	.byte	0x3f
	.zero		1


	//   ....[31]....
        /*0878*/ 	.word	0x0000a2b0
        /*087c*/ 	.word	0x00000050
        /*0880*/ 	.word	0x00000000
        /*0884*/ 	.short	0x0101
        /*0886*/ 	.byte	0x3f
	.zero		1


	//   ....[32]....
        /*0888*/ 	.word	0x0000b050
        /*088c*/ 	.word	0x000000ff
        /*0890*/ 	.word	0x00031c30
        /*0894*/ 	.short	0x010a
        /*0896*/ 	.byte	0x04
	.zero		1


	//   ....[33]....
        /*0898*/ 	.word	0x0000b090
        /*089c*/ 	.word	0x000000ff
        /*08a0*/ 	.word	0x00031c30
        /*08a4*/ 	.short	0x010a
        /*08a6*/ 	.byte	0x04
	.zero		1


	//   ....[34]....
        /*08a8*/ 	.word	0x0000c730
        /*08ac*/ 	.word	0x000000ff
        /*08b0*/ 	.word	0x00031c50
        /*08b4*/ 	.short	0x010a
        /*08b6*/ 	.byte	0x04
	.zero		1


	//   ....[35]....
        /*08b8*/ 	.word	0x0000c770
        /*08bc*/ 	.word	0x000000ff
        /*08c0*/ 	.word	0x00031c50
        /*08c4*/ 	.short	0x010a
        /*08c6*/ 	.byte	0x04
	.zero		1


	//   ....[36]....
        /*08c8*/ 	.word	0x0000e4f0
        /*08cc*/ 	.word	0x00000007
        /*08d0*/ 	.word	0x00000000
        /*08d4*/ 	.short	0x0101
        /*08d6*/ 	.byte	0x3f
	.zero		1


	//   ....[37]....
        /*08d8*/ 	.word	0x0000e6a0
        /*08dc*/ 	.word	0x00000007
        /*08e0*/ 	.word	0x00000000
        /*08e4*/ 	.short	0x0101
        /*08e6*/ 	.byte	0x3f
	.zero		1


	//   ....[38]....
        /*08e8*/ 	.word	0x0000f040
        /*08ec*/ 	.word	0x000000ff
        /*08f0*/ 	.word	0x00031c50
        /*08f4*/ 	.short	0x010a
        /*08f6*/ 	.byte	0x06
	.zero		1


	//   ....[39]....
        /*08f8*/ 	.word	0x0000f080
        /*08fc*/ 	.word	0x000000ff
        /*0900*/ 	.word	0x00031c50
        /*0904*/ 	.short	0x010a
        /*0906*/ 	.byte	0x06
	.zero		1


	//   ....[40]....
        /*0908*/ 	.word	0x0000f770
        /*090c*/ 	.word	0x00000006
        /*0910*/ 	.word	0x00000000
        /*0914*/ 	.short	0x0101
        /*0916*/ 	.byte	0x3f
	.zero		1


	//   ....[41]....
        /*0918*/ 	.word	0x00010d10
        /*091c*/ 	.word	0x000000ff
        /*0920*/ 	.word	0x00000000
        /*0924*/ 	.short	0x0101
        /*0926*/ 	.byte	0x04
	.zero		1


	//   ....[42]....
        /*0928*/ 	.word	0x00011360
        /*092c*/ 	.word	0x000000ff
        /*0930*/ 	.word	0x00000000
        /*0934*/ 	.short	0x0101
        /*0936*/ 	.byte	0x04
	.zero		1


	//   ....[43]....
        /*0938*/ 	.word	0x00014a60
        /*093c*/ 	.word	0x00000000
        /*0940*/ 	.word	0x00031c40
        /*0944*/ 	.short	0x010a
        /*0946*/ 	.byte	0x3f
	.zero		1


	//   ....[44]....
        /*0948*/ 	.word	0x00015960
        /*094c*/ 	.word	0x00000011
        /*0950*/ 	.word	0x00031c00
        /*0954*/ 	.short	0x0107
        /*0956*/ 	.byte	0x3f
	.zero		1


	//   ....[45]....
        /*0958*/ 	.word	0x00015a50
        /*095c*/ 	.word	0x00000011
        /*0960*/ 	.word	0x00031c00
        /*0964*/ 	.short	0x0101
        /*0966*/ 	.byte	0x3f
	.zero		1


	//   ....[46]....
        /*0968*/ 	.word	0x00015a70
        /*096c*/ 	.word	0x00000011
        /*0970*/ 	.word	0x00031c20
        /*0974*/ 	.short	0x010a
        /*0976*/ 	.byte	0x3f
	.zero		1


	//   ....[47]....
        /*0978*/ 	.word	0x00015e10
        /*097c*/ 	.word	0x00000003
        /*0980*/ 	.word	0x00031c40
        /*0984*/ 	.short	0x010a
        /*0986*/ 	.byte	0x3f
	.zero		1


	//   ....[48]....
        /*0988*/ 	.word	0x00016290
        /*098c*/ 	.word	0x00000003
        /*0990*/ 	.word	0x00000060
        /*0994*/ 	.short	0x010a
        /*0996*/ 	.byte	0x3f
	.zero		1


	//   ....[49]....
        /*0998*/ 	.word	0x000169d0
        /*099c*/ 	.word	0x00000003
        /*09a0*/ 	.word	0x00031c40
        /*09a4*/ 	.short	0x010a
        /*09a6*/ 	.byte	0x3f
	.zero		1


	//   ....[50]....
        /*09a8*/ 	.word	0x00016e50
        /*09ac*/ 	.word	0x0000000c
        /*09b0*/ 	.word	0x00000060
        /*09b4*/ 	.short	0x010a
        /*09b6*/ 	.byte	0x3f
	.zero		1


	//   ....[51]....
        /*09b8*/ 	.word	0x000174d0
        /*09bc*/ 	.word	0x00000002
        /*09c0*/ 	.word	0x00031c40
        /*09c4*/ 	.short	0x010a
        /*09c6*/ 	.byte	0x3f
	.zero		1


	//   ....[52]....
        /*09c8*/ 	.word	0x00017960
        /*09cc*/ 	.word	0x00000007
        /*09d0*/ 	.word	0x00000060
        /*09d4*/ 	.short	0x010a
        /*09d6*/ 	.byte	0x3f
	.zero		1


	//   ....[53]....
        /*09d8*/ 	.word	0x00017f90
        /*09dc*/ 	.word	0x00000003
        /*09e0*/ 	.word	0x00031c60
        /*09e4*/ 	.short	0x010a
        /*09e6*/ 	.byte	0x3f
	.zero		1


	//   ....[54]....
        /*09e8*/ 	.word	0x00019500
        /*09ec*/ 	.word	0x00000009
        /*09f0*/ 	.word	0x00031c20
        /*09f4*/ 	.short	0x010a
        /*09f6*/ 	.byte	0x3f
	.zero		1


	//   ....[55]....
        /*09f8*/ 	.word	0x000196c0
        /*09fc*/ 	.word	0x00000007
        /*0a00*/ 	.word	0x00000000
        /*0a04*/ 	.short	0x010a
        /*0a06*/ 	.byte	0x3f
	.zero		1


	//   ....[56]....
        /*0a08*/ 	.word	0x00019730
        /*0a0c*/ 	.word	0x00000003
        /*0a10*/ 	.word	0x00000000
        /*0a14*/ 	.short	0x010a
        /*0a16*/ 	.byte	0x3f
	.zero		1


	//   ....[57]....
        /*0a18*/ 	.word	0x00019790
        /*0a1c*/ 	.word	0x00000005
        /*0a20*/ 	.word	0x00000000
        /*0a24*/ 	.short	0x010a
        /*0a26*/ 	.byte	0x3f
	.zero		1


	//   ....[58]....
        /*0a28*/ 	.word	0x000197c0
        /*0a2c*/ 	.word	0x00000003
        /*0a30*/ 	.word	0x00000000
        /*0a34*/ 	.short	0x010a
        /*0a36*/ 	.byte	0x3f
	.zero		1


	//   ....[59]....
        /*0a38*/ 	.word	0x00019830
        /*0a3c*/ 	.word	0x00000003
        /*0a40*/ 	.word	0x00031c00
        /*0a44*/ 	.short	0x010a
        /*0a46*/ 	.byte	0x3f
	.zero		1


	//   ....[60]....
        /*0a48*/ 	.word	0x00019880
        /*0a4c*/ 	.word	0x00000000
        /*0a50*/ 	.word	0x00031c30
        /*0a54*/ 	.short	0x010a
        /*0a56*/ 	.byte	0x3f
	.zero		1


	//   ....[61]....
        /*0a58*/ 	.word	0x000198e0
        /*0a5c*/ 	.word	0x00000008
        /*0a60*/ 	.word	0x00031c30
        /*0a64*/ 	.short	0x010a
        /*0a66*/ 	.byte	0x3f
	.zero		1


	//   ....[62]....
        /*0a68*/ 	.word	0x00019940
        /*0a6c*/ 	.word	0x00000008
        /*0a70*/ 	.word	0x00031c50
        /*0a74*/ 	.short	0x010a
        /*0a76*/ 	.byte	0x3f
	.zero		1


	//   ....[63]....
        /*0a78*/ 	.word	0x000199a0
        /*0a7c*/ 	.word	0x00000007
        /*0a80*/ 	.word	0x00031c30
        /*0a84*/ 	.short	0x010a
        /*0a86*/ 	.byte	0x3f
	.zero		1


	//   ....[64]....
        /*0a88*/ 	.word	0x00019a00
        /*0a8c*/ 	.word	0x00000007
        /*0a90*/ 	.word	0x00031c50
        /*0a94*/ 	.short	0x010a
        /*0a96*/ 	.byte	0x3f
	.zero		1


	//   ....[65]....
        /*0a98*/ 	.word	0x00019a60
        /*0a9c*/ 	.word	0x00000005
        /*0aa0*/ 	.word	0x00031c50
        /*0aa4*/ 	.short	0x010a
        /*0aa6*/ 	.byte	0x3f
	.zero		1


	//   ....[66]....
        /*0aa8*/ 	.word	0x00019c00
        /*0aac*/ 	.word	0x00000000
        /*0ab0*/ 	.word	0x00031c40
        /*0ab4*/ 	.short	0x010a
        /*0ab6*/ 	.byte	0x3f
	.zero		1


	//   ....[67]....
        /*0ab8*/ 	.word	0x0001a4e0
        /*0abc*/ 	.word	0x00000011
        /*0ac0*/ 	.word	0x00031c20
        /*0ac4*/ 	.short	0x010a
        /*0ac6*/ 	.byte	0x3f
	.zero		1


	//   ....[68]....
        /*0ac8*/ 	.word	0x0001a530
        /*0acc*/ 	.word	0x00000003
        /*0ad0*/ 	.word	0x00031c40
        /*0ad4*/ 	.short	0x010a
        /*0ad6*/ 	.byte	0x3f
	.zero		1


	//   ....[69]....
        /*0ad8*/ 	.word	0x0001a580
        /*0adc*/ 	.word	0x00000003
        /*0ae0*/ 	.word	0x00000060
        /*0ae4*/ 	.short	0x010a
        /*0ae6*/ 	.byte	0x3f
	.zero		1


	//   ....[70]....
        /*0ae8*/ 	.word	0x0001a5d0
        /*0aec*/ 	.word	0x00000003
        /*0af0*/ 	.word	0x00031c40
        /*0af4*/ 	.short	0x010a
        /*0af6*/ 	.byte	0x3f
	.zero		1


	//   ....[71]....
        /*0af8*/ 	.word	0x0001a620
        /*0afc*/ 	.word	0x0000000c
        /*0b00*/ 	.word	0x00000060
        /*0b04*/ 	.short	0x010a
        /*0b06*/ 	.byte	0x3f
	.zero		1


	//   ....[72]....
        /*0b08*/ 	.word	0x0001a670
        /*0b0c*/ 	.word	0x00000002
        /*0b10*/ 	.word	0x00031c40
        /*0b14*/ 	.short	0x010a
        /*0b16*/ 	.byte	0x3f
	.zero		1


	//   ....[73]....
        /*0b18*/ 	.word	0x0001a6c0
        /*0b1c*/ 	.word	0x00000007
        /*0b20*/ 	.word	0x00000060
        /*0b24*/ 	.short	0x010a
        /*0b26*/ 	.byte	0x3f
	.zero		1


	//   ....[74]....
        /*0b28*/ 	.word	0x0001a710
        /*0b2c*/ 	.word	0x00000003
        /*0b30*/ 	.word	0x00031c60
        /*0b34*/ 	.short	0x010a
        /*0b36*/ 	.byte	0x3f
	.zero		1


	//   ....[75]....
        /*0b38*/ 	.word	0x0001b150
        /*0b3c*/ 	.word	0x00000009
        /*0b40*/ 	.word	0x00031c20
        /*0b44*/ 	.short	0x010a
        /*0b46*/ 	.byte	0x3f
	.zero		1


	//   ....[76]....
        /*0b48*/ 	.word	0x0001b2f0
        /*0b4c*/ 	.word	0x00000007
        /*0b50*/ 	.word	0x00000000
        /*0b54*/ 	.short	0x010a
        /*0b56*/ 	.byte	0x3f
	.zero		1


	//   ....[77]....
        /*0b58*/ 	.word	0x0001b340
        /*0b5c*/ 	.word	0x00000003
        /*0b60*/ 	.word	0x00000000
        /*0b64*/ 	.short	0x010a
        /*0b66*/ 	.byte	0x3f
	.zero		1


	//   ....[78]....
        /*0b68*/ 	.word	0x0001b390
        /*0b6c*/ 	.word	0x00000005
        /*0b70*/ 	.word	0x00000000
        /*0b74*/ 	.short	0x010a
        /*0b76*/ 	.byte	0x3f
	.zero		1


	//----- nvinfo : EIATTR_NUM_MBARRIERS
	.align		4
.L_1337:
        /*0b78*/ 	.byte	0x03, 0x38
        /*0b7a*/ 	.short	0x0016


	//----- nvinfo : EIATTR_EXIT_INSTR_OFFSETS
	.align		4
        /*0b7c*/ 	.byte	0x04, 0x1c
        /*0b7e*/ 	.short	(.L_1339 - .L_1338)


	//   ....[0]....
.L_1338:
        /*0b80*/ 	.word	0x00000a90


	//   ....[1]....
        /*0b84*/ 	.word	0x00012770


	//   ....[2]....
        /*0b88*/ 	.word	0x00019810


	//----- nvinfo : EIATTR_MAX_THREADS
	.align		4
.L_1339:
        /*0b8c*/ 	.byte	0x04, 0x05
        /*0b8e*/ 	.short	(.L_1341 - .L_1340)
.L_1340:
        /*0b90*/ 	.word	0x00000200
        /*0b94*/ 	.word	0x00000001
        /*0b98*/ 	.word	0x00000001


	//----- nvinfo : EIATTR_CRS_STACK_SIZE
	.align		4
.L_1341:
        /*0b9c*/ 	.byte	0x04, 0x1e
        /*0b9e*/ 	.short	(.L_1343 - .L_1342)
.L_1342:
        /*0ba0*/ 	.word	0x00000000


	//----- nvinfo : EIATTR_CBANK_PARAM_SIZE
	.align		4
.L_1343:
        /*0ba4*/ 	.byte	0x03, 0x19
        /*0ba6*/ 	.short	0x0af0


	//----- nvinfo : EIATTR_PARAM_CBANK
	.align		4
        /*0ba8*/ 	.byte	0x04, 0x0a
        /*0baa*/ 	.short	(.L_1345 - .L_1344)
	.align		4
.L_1344:
        /*0bac*/ 	.word	index@(.nv.constant0._ZN7cutlass13device_kernelIN5flash11enable_sm90INS1_16FlashAttnFwdSm90INS1_25CollectiveMainloopFwdSm90ILi2EN4cute5tupleIJNS5_1CILi1EEES8_S8_EEENS6_IJNS7_ILi192EEENS7_ILi144EEENS7_ILi96EEEEEELi96ENS_6half_tEfNS_4arch4Sm90ELb1ELb0ELb1ELb1ELb0ELb0ELb0ELb0ELb1ELb1ELb1ELb0EEENS1_21CollectiveEpilogueFwdINS6_IJSA_SC_SB_EEES9_SE_SG_Li384ELb1ELb1ELb1ELb0EEENS1_36VarlenDynamicPersistentTileSchedulerILi192ELi144ELi384ELi128ELb1ELb1ELb1ELb1ELb1ELb1EEEEEEEEEvNT_6ParamsE)
        /*0bb0*/ 	.short	0x0210
        /*0bb2*/ 	.short	0x0af0


	//----- nvinfo : EIATTR_SW_WAR
	.align		4
.L_1345:
        /*0bb4*/ 	.byte	0x04, 0x36
        /*0bb6*/ 	.short	(.L_1347 - .L_1346)
.L_1346:
        /*0bb8*/ 	.word	0x00000008
.L_1347:


//--------------------- .nv.info._ZN7cutlass13device_kernelIN5flash11enable_sm90INS1_16FlashAttnFwdSm90INS1_25CollectiveMainloopFwdSm90ILi2EN4cute5tupleIJNS5_1CILi1EEES8_S8_EEENS6_IJNS7_ILi192EEENS7_ILi144EEENS7_ILi96EEEEEELi96ENS_6half_tEfNS_4arch4Sm90ELb1ELb0ELb1ELb1ELb0ELb1ELb0ELb0ELb1ELb1ELb1ELb0EEENS1_21CollectiveEpilogueFwdINS6_IJSA_SC_SB_EEES9_SE_SG_Li384ELb1ELb1ELb1ELb0EEENS1_36VarlenDynamicPersistentTileSchedulerILi192ELi144ELi384ELi128ELb1ELb1ELb1ELb1ELb1ELb1EEEEEEEEEvNT_6ParamsE --------------------------
	.section	.nv.info._ZN7cutlass13device_kernelIN5flash11enable_sm90INS1_16FlashAttnFwdSm90INS1_25CollectiveMainloopFwdSm90ILi2EN4cute5tupleIJNS5_1CILi1EEES8_S8_EEENS6_IJNS7_ILi192EEENS7_ILi144EEENS7_ILi96EEEEEELi96ENS_6half_tEfNS_4arch4Sm90ELb1ELb0ELb1ELb1ELb0ELb1ELb0ELb0ELb1ELb1ELb1ELb0EEENS1_21CollectiveEpilogueFwdINS6_IJSA_SC_SB_EEES9_SE_SG_Li384ELb1ELb1ELb1ELb0EEENS1_36VarlenDynamicPersistentTileSchedulerILi192ELi144ELi384ELi128ELb1ELb1ELb1ELb1ELb1ELb1EEEEEEEEEvNT_6ParamsE,"",@"SHT_CUDA_INFO"
	.sectionflags	@""
	.align	4


	//----- nvinfo : EIATTR_CUDA_API_VERSION
	.align		4
        /*0000*/ 	.byte	0x04, 0x37
        /*0002*/ 	.short	(.L_1349 - .L_1348)
.L_1348:
        /*0004*/ 	.word	0x00000082


	//----- nvinfo : EIATTR_KPARAM_INFO
	.align		4
.L_1349:
        /*0008*/ 	.byte	0x04, 0x17
        /*000a*/ 	.short	(.L_1351 - .L_1350)
.L_1350:
        /*000c*/ 	.word	0x00000000
        /*0010*/ 	.short	0x0000
        /*0012*/ 	.short	0x0070
        /*0014*/ 	.byte	0x00, 0xf0, 0x01, 0x2a


	//----- nvinfo : EIATTR_SPARSE_MMA_MASK
	.align		4
.L_1351:
        /*0018*/ 	.byte	0x03, 0x50
        /*001a*/ 	.short	0x0000


	//----- nvinfo : EIATTR_MAXREG_COUNT
	.align		4
        /*001c*/ 	.byte	0x03, 0x1b
        /*001e*/ 	.short	0x0080


	//----- nvinfo : EIATTR_NUM_BARRIERS
	.align		4
        /*0020*/ 	.byte	0x02, 0x4c
        /*0022*/ 	.byte	0x10
	.zero		1


	//----- nvinfo : EIATTR_EXTERNS
	.align		4
        /*0024*/ 	.byte	0x04, 0x0f
        /*0026*/ 	.short	(.L_1353 - .L_1352)


	//   ....[0]....
	.align		4
.L_1352:
        /*0028*/ 	.word	index@(__assertfail)


	//----- nvinfo : EIATTR_ANNOTATIONS
	.align		4
.L_1353:
        /*002c*/ 	.byte	0x04, 0x55
        /*002e*/ 	.short	(.L_1355 - .L_1354)


	//   ....[0]....
.L_1354:
        /* <DEDUP_REMOVED lines=158> */


	//----- nvinfo : EIATTR_MERCURY_ISA_VERSION
	.align		4
.L_1355:
        /*0a00*/ 	.byte	0x03, 0x5f
        /*0a02*/ 	.short	0x0101


	//----- nvinfo : EIATTR_UNUSED_LOAD_BYTE_OFFSET
	.align		4
        /*0a04*/ 	.byte	0x04, 0x44
        /*0a06*/ 	.short	(.L_1357 - .L_1356)


	//   ....[0]....
.L_1356:
        /*0a08*/ 	.word	0x00000ad0
        /*0a0c*/ 	.word	0x0000fff0


	//   ....[1]....
        /*0a10*/ 	.word	0x0001c150
        /*0a14*/ 	.word	0x0000fff0


	//----- nvinfo : EIATTR_INT_WARP_WIDE_INSTR_OFFSETS
	.align		4
.L_1357:
        /*0a18*/ 	.byte	0x04, 0x31
        /*0a1a*/ 	.short	(.L_1359 - .L_1358)


	//   ....[0]....
.L_1358:
        /*0a1c*/ 	.word	0x00000180


	//   ....[1]....
        /*0a20*/ 	.word	0x00000220


	//   ....[2]....
        /*0a24*/ 	.word	0x00000290


	//   ....[3]....
        /*0a28*/ 	.word	0x00022350


	//   ....[4]....
        /*0a2c*/ 	.word	0x000223f0


	//   ....[5]....
        /*0a30*/ 	.word	0x00025ef0


	//   ....[6]....
        /*0a34*/ 	.word	0x00025f90


	//----- nvinfo : EIATTR_COOP_GROUP_MASK_REGIDS
	.align		4
.L_1359:
        /*0a38*/ 	.byte	0x04, 0x29
        /*0a3a*/ 	.short	(.L_1361 - .L_1360)


	//   ....[0]....
.L_1360:
        /*0a3c*/ 	.word	0xffffffff


	//   ....[1]....
        /*0a40*/ 	.word	0xffffffff


	//   ....[2]....
        /*0a44*/ 	.word	0xffffffff


	//   ....[3]....
        /*0a48*/ 	.word	0xffffffff


	//   ....[4]....
        /*0a4c*/ 	.word	0xffffffff


	//   ....[5]....
        /*0a50*/ 	.word	0xffffffff


	//   ....[6]....
        /*0a54*/ 	.word	0xffffffff


	//   ....[7]....
        /*0a58*/ 	.word	0xffffffff


	//   ....[8]....
        /*0a5c*/ 	.word	0xffffffff


	//   ....[9]....
        /*0a60*/ 	.word	0xffffffff


	//   ....[10]....
        /*0a64*/ 	.word	0xffffffff


	//   ....[11]....
        /*0a68*/ 	.word	0xffffffff


	//   ....[12]....
        /*0a6c*/ 	.word	0xffffffff


	//   ....[13]....
        /*0a70*/ 	.word	0xffffffff


	//   ....[14]....
        /*0a74*/ 	.word	0xffffffff


	//   ....[15]....
        /*0a78*/ 	.word	0xffffffff


	//   ....[16]....
        /*0a7c*/ 	.word	0xffffffff


	//   ....[17]....
        /*0a80*/ 	.word	0xffffffff


	//   ....[18]....
        /*0a84*/ 	.word	0xffffffff


	//   ....[19]....
        /*0a88*/ 	.word	0xffffffff


	//   ....[20]....
        /*0a8c*/ 	.word	0xffffffff


	//   ....[21]....
        /*0a90*/ 	.word	0xffffffff


	//   ....[22]....
        /*0a94*/ 	.word	0xffffffff


	//   ....[23]....
        /*0a98*/ 	.word	0xffffffff


	//   ....[24]....
        /*0a9c*/ 	.word	0xffffffff


	//   ....[25]....
        /*0aa0*/ 	.word	0xffffffff


	//   ....[26]....
        /*0aa4*/ 	.word	0xffffffff


	//   ....[27]....
        /*0aa8*/ 	.word	0xffffffff


	//   ....[28]....
        /*0aac*/ 	.word	0xffffffff


	//   ....[29]....
        /*0ab0*/ 	.word	0xffffffff


	//   ....[30]....
        /*0ab4*/ 	.word	0xffffffff


	//   ....[31]....
        /*0ab8*/ 	.word	0xffffffff


	//   ....[32]....
        /*0abc*/ 	.word	0xffffffff


	//   ....[33]....
        /*0ac0*/ 	.word	0xffffffff


	//   ....[34]....
        /*0ac4*/ 	.word	0xffffffff


	//   ....[35]....
        /*0ac8*/ 	.word	0xffffffff


	//   ....[36]....
        /*0acc*/ 	.word	0xffffffff


	//   ....[37]....
        /*0ad0*/ 	.word	0xffffffff


	//   ....[38]....
        /*0ad4*/ 	.word	0xffffffff


	//   ....[39]....
        /*0ad8*/ 	.word	0xffffffff


	//   ....[40]....
        /*0adc*/ 	.word	0xffffffff


	//   ....[41]....
        /*0ae0*/ 	.word	0xffffffff


	//   ....[42]....
        /*0ae4*/ 	.word	0xffffffff


	//   ....[43]....
        /*0ae8*/ 	.word	0xffffffff


	//   ....[44]....
        /*0aec*/ 	.word	0xffffffff


	//   ....[45]....
        /*0af0*/ 	.word	0xffffffff


	//   ....[46]....
        /*0af4*/ 	.word	0xffffffff


	//   ....[47]....
        /*0af8*/ 	.word	0xffffffff


	//   ....[48]....
        /*0afc*/ 	.word	0xffffffff


	//   ....[49]....
        /*0b00*/ 	.word	0xffffffff


	//   ....[50]....
        /*0b04*/ 	.word	0xffffffff


	//   ....[51]....
        /*0b08*/ 	.word	0xffffffff


	//   ....[52]....
        /*0b0c*/ 	.word	0xffffffff


	//   ....[53]....
        /*0b10*/ 	.word	0xffffffff


	//   ....[54]....
        /*0b14*/ 	.word	0xffffffff


	//   ....[55]....
        /*0b18*/ 	.word	0xffffffff


	//   ....[56]....
        /*0b1c*/ 	.word	0xffffffff


	//   ....[57]....
        /*0b20*/ 	.word	0xffffffff


	//   ....[58]....
        /*0b24*/ 	.word	0xffffffff


	//   ....[59]....
        /*0b28*/ 	.word	0xffffffff


	//   ....[60]....
        /*0b2c*/ 	.word	0xffffffff


	//   ....[61]....
        /*0b30*/ 	.word	0xffffffff


	//   ....[62]....
        /*0b34*/ 	.word	0xffffffff


	//   ....[63]....
        /*0b38*/ 	.word	0xffffffff


	//   ....[64]....
        /*0b3c*/ 	.word	0xffffffff


	//   ....[65]....
        /*0b40*/ 	.word	0xffffffff


	//   ....[66]....
        /*0b44*/ 	.word	0xffffffff


	//   ....[67]....
        /*0b48*/ 	.word	0xffffffff


	//   ....[68]....
        /*0b4c*/ 	.word	0xffffffff


	//   ....[69]....
        /*0b50*/ 	.word	0xffffffff


	//   ....[70]....
        /*0b54*/ 	.word	0xffffffff


	//   ....[71]....
        /*0b58*/ 	.word	0xffffffff


	//   ....[72]....
        /*0b5c*/ 	.word	0xffffffff


	//   ....[73]....
        /*0b60*/ 	.word	0xffffffff


	//   ....[74]....
        /*0b64*/ 	.word	0xffffffff


	//   ....[75]....
        /*0b68*/ 	.word	0xffffffff


	//   ....[76]....
        /*0b6c*/ 	.word	0xffffffff


	//   ....[77]....
        /*0b70*/ 	.word	0xffffffff


	//   ....[78]....
        /*0b74*/ 	.word	0xffffffff


	//   ....[79]....
        /*0b78*/ 	.word	0xffffffff


	//   ....[80]....
        /*0b7c*/ 	.word	0xffffffff


	//   ....[81]....
        /*0b80*/ 	.word	0xffffffff


	//   ....[82]....
        /*0b84*/ 	.word	0xffffffff


	//   ....[83]....
        /*0b88*/ 	.word	0xffffffff


	//   ....[84]....
        /*0b8c*/ 	.word	0xffffffff


	//   ....[85]....
        /*0b90*/ 	.word	0xffffffff


	//   ....[86]....
        /*0b94*/ 	.word	0xffffffff


	//   ....[87]....
        /*0b98*/ 	.word	0xffffffff


	//   ....[88]....
        /*0b9c*/ 	.word	0xffffffff


	//   ....[89]....
        /*0ba0*/ 	.word	0xffffffff


	//   ....[90]....
        /*0ba4*/ 	.word	0xffffffff


	//   ....[91]....
        /*0ba8*/ 	.word	0xffffffff


	//   ....[92]....
        /*0bac*/ 	.word	0xffffffff


	//   ....[93]....
        /*0bb0*/ 	.word	0xffffffff


	//   ....[94]....
        /*0bb4*/ 	.word	0xffffffff


	//   ....[95]....
        /*0bb8*/ 	.word	0xffffffff


	//   ....[96]....
        /*0bbc*/ 	.word	0xffffffff


	//   ....[97]....
        /*0bc0*/ 	.word	0xffffffff


	//   ....[98]....
        /*0bc4*/ 	.word	0xffffffff


	//   ....[99]....
        /*0bc8*/ 	.word	0xffffffff


	//   ....[100]....
        /*0bcc*/ 	.word	0xffffffff


	//   ....[101]....
        /*0bd0*/ 	.word	0xffffffff


	//   ....[102]....
        /*0bd4*/ 	.word	0xffffffff


	//   ....[103]....
        /*0bd8*/ 	.word	0xffffffff


	//   ....[104]....
        /*0bdc*/ 	.word	0xffffffff


	//   ....[105]....
        /*0be0*/ 	.word	0x0500000f


	//   ....[106]....
        /*0be4*/ 	.word	0x0500000f


	//   ....[107]....
        /*0be8*/ 	.word	0x0500000f


	//   ....[108]....
        /*0bec*/ 	.word	0x0500000f


	//   ....[109]....
        /*0bf0*/ 	.word	0x0500000f


	//   ....[110]....
        /*0bf4*/ 	.word	0x0500000f


	//   ....[111]....
        /*0bf8*/ 	.word	0x0500000f


	//   ....[112]....
        /*0bfc*/ 	.word	0x0500000f


	//   ....[113]....
        /*0c00*/ 	.word	0x0500000f


	//   ....[114]....
        /*0c04*/ 	.word	0x0500000f


	//   ....[115]....
        /*0c08*/ 	.word	0x0500000f


	//   ....[116]....
        /*0c0c*/ 	.word	0x0500000f


	//   ....[117]....
        /*0c10*/ 	.word	0x0500000f


	//   ....[118]....
        /*0c14*/ 	.word	0x0500000f


	//   ....[119]....
        /*0c18*/ 	.word	0x0500000f


	//   ....[120]....
        /*0c1c*/ 	.word	0x0500000f


	//   ....[121]....
        /*0c20*/ 	.word	0x0500000f


	//   ....[122]....
        /*0c24*/ 	.word	0x0500000f


	//   ....[123]....
        /*0c28*/ 	.word	0x0500000f


	//   ....[124]....
        /*0c2c*/ 	.word	0x0500000f


	//   ....[125]....
        /*0c30*/ 	.word	0x0500000f


	//   ....[126]....
        /*0c34*/ 	.word	0x0500000f


	//   ....[127]....
        /*0c38*/ 	.word	0x0500000f


	//   ....[128]....
        /*0c3c*/ 	.word	0x0500000f


	//   ....[129]....
        /*0c40*/ 	.word	0x0500000f


	//   ....[130]....
        /*0c44*/ 	.word	0x0500000f


	//   ....[131]....
        /*0c48*/ 	.word	0x0500000f


	//   ....[132]....
        /*0c4c*/ 	.word	0x0500000f


	//   ....[133]....
        /*0c50*/ 	.word	0x0500000f


	//   ....[134]....
        /*0c54*/ 	.word	0x0500000f


	//   ....[135]....
        /*0c58*/ 	.word	0x0500000f


	//   ....[136]....
        /*0c5c*/ 	.word	0x0500000f


	//   ....[137]....
        /*0c60*/ 	.word	0x0500000f


	//   ....[138]....
        /*0c64*/ 	.word	0x0500000f


	//   ....[139]....
        /*0c68*/ 	.word	0x0500000f


	//   ....[140]....
        /*0c6c*/ 	.word	0x0500000f


	//   ....[141]....
        /*0c70*/ 	.word	0x0500000f


	//   ....[142]....
        /*0c74*/ 	.word	0x0500000f


	//   ....[143]....
        /*0c78*/ 	.word	0x0500000f


	//   ....[144]....
        /*0c7c*/ 	.word	0x0500000f


	//   ....[145]....
        /*0c80*/ 	.word	0x0500000f


	//   ....[146]....
        /*0c84*/ 	.word	0x0500000f


	//   ....[147]....
        /*0c88*/ 	.word	0x0500000f


	//   ....[148]....
        /*0c8c*/ 	.word	0x0500000f


	//   ....[149]....
        /*0c90*/ 	.word	0x0500000f


	//   ....[150]....
        /*0c94*/ 	.word	0x0500000f


	//   ....[151]....
        /*0c98*/ 	.word	0x0500000f


	//   ....[152]....
        /*0c9c*/ 	.word	0x0500000f


	//   ....[153]....
        /*0ca0*/ 	.word	0x0500000f


	//   ....[154]....
        /*0ca4*/ 	.word	0x0500000f


	//   ....[155]....
        /*0ca8*/ 	.word	0x0500000f


	//   ....[156]....
        /*0cac*/ 	.word	0x0500000f


	//   ....[157]....
        /*0cb0*/ 	.word	0x0500000f


	//   ....[158]....
        /*0cb4*/ 	.word	0x0500000f


	//----- nvinfo : EIATTR_COOP_GROUP_INSTR_OFFSETS
	.align		4
.L_1361:
        /*0cb8*/ 	.byte	0x04, 0x28
        /*0cba*/ 	.short	(.L_1363 - .L_1362)


	//   ....[0]....
.L_1362:
        /*0cbc*/ 	.word	0x00000060


	//   ....[1]....
        /*0cc0*/ 	.word	0x00000190


	//   ....[2]....
        /*0cc4*/ 	.word	0x00000240


	//   ....[3]....
        /*0cc8*/ 	.word	0x00000400


	//   ....[4]....
        /*0ccc*/ 	.word	0x00000560


	//   ....[5]....
        /*0cd0*/ 	.word	0x00000680


	//   ....[6]....
        /*0cd4*/ 	.word	0x000007e0


	//   ....[7]....
        /*0cd8*/ 	.word	0x00007700


	//   ....[8]....
        /*0cdc*/ 	.word	0x00007e40


	//   ....[9]....
        /*0ce0*/ 	.word	0x00007e50


	//   ....[10]....
        /*0ce4*/ 	.word	0x00007e60


	//   ....[11]....
        /*0ce8*/ 	.word	0x00007e70


	//   ....[12]....
        /*0cec*/ 	.word	0x00009bf0


	//   ....[13]....
        /*0cf0*/ 	.word	0x00009c00


	//   ....[14]....
        /*0cf4*/ 	.word	0x00009c10


	//   ....[15]....
        /*0cf8*/ 	.word	0x00009c20


	//   ....[16]....
        /*0cfc*/ 	.word	0x0000ddf0


	//   ....[17]....
        /*0d00*/ 	.word	0x0000e8e0


	//   ....[18]....
        /*0d04*/ 	.word	0x0000e8f0


	//   ....[19]....
        /*0d08*/ 	.word	0x0000e910


	//   ....[20]....
        /*0d0c*/ 	.word	0x0000f370


	//   ....[21]....
        /*0d10*/ 	.word	0x0000f3b0


	//   ....[22]....
        /*0d14*/ 	.word	0x000105f0


	//   ....[23]....
        /*0d18*/ 	.word	0x00012e50


	//   ....[24]....
        /*0d1c*/ 	.word	0x000133c0


	//   ....[25]....
        /*0d20*/ 	.word	0x00014290


	//   ....[26]....
        /*0d24*/ 	.word	0x000142b0


	//   ....[27]....
        /*0d28*/ 	.word	0x00014930


	//   ....[28]....
        /*0d2c*/ 	.word	0x00014950


	//   ....[29]....
        /*0d30*/ 	.word	0x00016230


	//   ....[30]....
        /*0d34*/ 	.word	0x000190b0


	//   ....[31]....
        /*0d38*/ 	.word	0x00019120


	//   ....[32]....
        /*0d3c*/ 	.word	0x00019ae0


	//   ....[33]....
        /*0d40*/ 	.word	0x00019b00


	//   ....[34]....
        /*0d44*/ 	.word	0x0001b3e0


	//   ....[35]....
        /*0d48*/ 	.word	0x0001bb40


	//   ....[36]....
        /*0d4c*/ 	.word	0x0001bb70


	//   ....[37]....
        /*0d50*/ 	.word	0x0001bbb0


	//   ....[38]....
        /*0d54*/ 	.word	0x0001bbc0


	//   ....[39]....
        /*0d58*/ 	.word	0x0001cb40


	//   ....[40]....
        /*0d5c*/ 	.word	0x0001cb60


	//   ....[41]....
        /*0d60*/ 	.word	0x0001cb70


	//   ....[42]....
        /*0d64*/ 	.word	0x0001cb80


	//   ....[43]....
        /*0d68*/ 	.word	0x0001d240


	//   ....[44]....
        /*0d6c*/ 	.word	0x0001d250


	//   ....[45]....
        /*0d70*/ 	.word	0x0001d3b0


	//   ....[46]....
        /*0d74*/ 	.word	0x0001d3c0


	//   ....[47]....
        /*0d78*/ 	.word	0x0001d7d0


	//   ....[48]....
        /*0d7c*/ 	.word	0x0001d7e0


	//   ....[49]....
        /*0d80*/ 	.word	0x0001dce0


	//   ....[50]....
        /*0d84*/ 	.word	0x0001dcf0


	//   ....[51]....
        /*0d88*/ 	.word	0x0001eb00


	//   ....[52]....
        /*0d8c*/ 	.word	0x0001eb10


	//   ....[53]....
        /*0d90*/ 	.word	0x0001ec80


	//   ....[54]....
        /*0d94*/ 	.word	0x0001ec90


	//   ....[55]....
        /*0d98*/ 	.word	0x0001ee50


	//   ....[56]....
        /*0d9c*/ 	.word	0x0001f060


	//   ....[57]....
        /*0da0*/ 	.word	0x0001f090


	//   ....[58]....
        /*0da4*/ 	.word	0x0001f0c0


	//   ....[59]....
        /*0da8*/ 	.word	0x0001f0f0


	//   ....[60]....
        /*0dac*/ 	.word	0x0001f120


	//   ....[61]....
        /*0db0*/ 	.word	0x0001f150


	//   ....[62]....
        /*0db4*/ 	.word	0x0001f2f0


	//   ....[63]....
        /*0db8*/ 	.word	0x0001f320


	//   ....[64]....
        /*0dbc*/ 	.word	0x0001f350


	//   ....[65]....
        /*0dc0*/ 	.word	0x0001f380


	//   ....[66]....
        /*0dc4*/ 	.word	0x0001f3b0


	//   ....[67]....
        /*0dc8*/ 	.word	0x0001f3e0


	//   ....[68]....
        /*0dcc*/ 	.word	0x0001f470


	//   ....[69]....
        /*0dd0*/ 	.word	0x0001f4a0


	//   ....[70]....
        /*0dd4*/ 	.word	0x0001f4b0


	//   ....[71]....
        /*0dd8*/ 	.word	0x0001f4f0


	//   ....[72]....
        /*0ddc*/ 	.word	0x00020b40


	//   ....[73]....
        /*0de0*/ 	.word	0x00022910


	//   ....[74]....
        /*0de4*/ 	.word	0x00023590


	//   ....[75]....
        /*0de8*/ 	.word	0x000235a0


	//   ....[76]....
        /*0dec*/ 	.word	0x00023660


	//   ....[77]....
        /*0df0*/ 	.word	0x00023680


	//   ....[78]....
        /*0df4*/ 	.word	0x00023720


	//   ....[79]....
        /*0df8*/ 	.word	0x00023740


	//   ....[80]....
        /*0dfc*/ 	.word	0x00023750


	//   ....[81]....
        /*0e00*/ 	.word	0x00023760


	//   ....[82]....
        /*0e04*/ 	.word	0x00023840


	//   ....[83]....
        /*0e08*/ 	.word	0x00023880


	//   ....[84]....
        /*0e0c*/ 	.word	0x00023890


	//   ....[85]....
        /*0e10*/ 	.word	0x00023920


	//   ....[86]....
        /*0e14*/ 	.word	0x000266b0


	//   ....[87]....
        /*0e18*/ 	.word	0x000266d0


	//   ....[88]....
        /*0e1c*/ 	.word	0x00026730


	//   ....[89]....
        /*0e20*/ 	.word	0x00026760


	//   ....[90]....
        /*0e24*/ 	.word	0x00026790


	//   ....[91]....
        /*0e28*/ 	.word	0x000267c0


	//   ....[92]....
        /*0e2c*/ 	.word	0x000267f0


	//   ....[93]....
        /*0e30*/ 	.word	0x00026820


	//   ....[94]....
        /*0e34*/ 	.word	0x000269c0


	//   ....[95]....
        /*0e38*/ 	.word	0x00026a00


	//   ....[96]....
        /*0e3c*/ 	.word	0x00026a30


	//   ....[97]....
        /*0e40*/ 	.word	0x00026a60


	//   ....[98]....
        /*0e44*/ 	.word	0x00026a90


	//   ....[99]....
        /*0e48*/ 	.word	0x00026ac0


	//   ....[100]....
        /*0e4c*/ 	.word	0x00026b80


	//   ....[101]....
        /*0e50*/ 	.word	0x00026ba0


	//   ....[102]....
        /*0e54*/ 	.word	0x00026bc0


	//   ....[103]....
        /*0e58*/ 	.word	0x00026c20


	//   ....[104]....
        /*0e5c*/ 	.word	0x00027650


	//   ....[105]....
        /*0e60*/ 	.word	0x00027a50


	//   ....[106]....
        /*0e64*/ 	.word	0x00027af0


	//   ....[107]....
        /*0e68*/ 	.word	0x00027b80


	//   ....[108]....
        /*0e6c*/ 	.word	0x00027bd0


	//   ....[109]....
        /*0e70*/ 	.word	0x00027c20


	//   ....[110]....
        /*0e74*/ 	.word	0x00027d00


	//   ....[111]....
        /*0e78*/ 	.word	0x00027d90


	//   ....[112]....
        /*0e7c*/ 	.word	0x00027df0


	//   ....[113]....
        /*0e80*/ 	.word	0x00027e50


	//   ....[114]....
        /*0e84*/ 	.word	0x00028100


	//   ....[115]....
        /*0e88*/ 	.word	0x00028150


	//   ....[116]....
        /*0e8c*/ 	.word	0x000281e0


	//   ....[117]....
        /*0e90*/ 	.word	0x00028270


	//   ....[118]....
        /*0e94*/ 	.word	0x000282f0


	//   ....[119]....
        /*0e98*/ 	.word	0x00028340


	//   ....[120]....
        /*0e9c*/ 	.word	0x000283d0


	//   ....[121]....
        /*0ea0*/ 	.word	0x00028460


	//   ....[122]....
        /*0ea4*/ 	.word	0x000284e0


	//   ....[123]....
        /*0ea8*/ 	.word	0x00028530


	//   ....[124]....
        /*0eac*/ 	.word	0x000285c0


	//   ....[125]....
        /*0eb0*/ 	.word	0x00028650


	//   ....[126]....
        /*0eb4*/ 	.word	0x00028710


	//   ....[127]....
        /*0eb8*/ 	.word	0x00028a00


	//   ....[128]....
        /*0ebc*/ 	.word	0x00028b90


	//   ....[129]....
        /*0ec0*/ 	.word	0x00028c00


	//   ....[130]....
        /*0ec4*/ 	.word	0x00028d30


	//   ....[131]....
        /*0ec8*/ 	.word	0x00028d80


	//   ....[132]....
        /*0ecc*/ 	.word	0x00028ea0


	//   ....[133]....
        /*0ed0*/ 	.word	0x00028f10


	//   ....[134]....
        /*0ed4*/ 	.word	0x00029030


	//   ....[135]....
        /*0ed8*/ 	.word	0x000290a0


	//   ....[136]....
        /*0edc*/ 	.word	0x000291c0


	//   ....[137]....
        /*0ee0*/ 	.word	0x00029210


	//   ....[138]....
        /*0ee4*/ 	.word	0x00029310


	//   ....[139]....
        /*0ee8*/ 	.word	0x00029360


	//   ....[140]....
        /*0eec*/ 	.word	0x00029680


	//   ....[141]....
        /*0ef0*/ 	.word	0x00029730


	//   ....[142]....
        /*0ef4*/ 	.word	0x00029890


	//   ....[143]....
        /*0ef8*/ 	.word	0x00029910


	//   ....[144]....
        /*0efc*/ 	.word	0x00029980


	//   ....[145]....
        /*0f00*/ 	.word	0x000299f0


	//   ....[146]....
        /*0f04*/ 	.word	0x00029a60


	//   ....[147]....
        /*0f08*/ 	.word	0x00029ae0


	//   ....[148]....
        /*0f0c*/ 	.word	0x00029b60


	//   ....[149]....
        /*0f10*/ 	.word	0x00029c00


	//   ....[150]....
        /*0f14*/ 	.word	0x00029c70


	//   ....[151]....
        /*0f18*/ 	.word	0x00029ce0


	//   ....[152]....
        /*0f1c*/ 	.word	0x00029d50


	//   ....[153]....
        /*0f20*/ 	.word	0x00029dd0


	//   ....[154]....
        /*0f24*/ 	.word	0x00029e40


	//   ....[155]....
        /*0f28*/ 	.word	0x00029ef0


	//   ....[156]....
        /*0f2c*/ 	.word	0x00029f40


	//   ....[157]....
        /*0f30*/ 	.word	0x00029fd0


	//   ....[158]....
        /*0f34*/ 	.word	0x0002a100


	//----- nvinfo : EIATTR_REG_RECONFIG
	.align		4
.L_1363:
        /*0f38*/ 	.byte	0x01, 0x54
	.zero		2


	//----- nvinfo : EIATTR_SYSCALL_OFFSETS
	.align		4
        /*0f3c*/ 	.byte	0x04, 0x46
        /*0f3e*/ 	.short	(.L_1365 - .L_1364)


	//   ....[0]....
.L_1364:
        /*0f40*/ 	.word	0x00001f30


	//   ....[1]....
        /*0f44*/ 	.word	0x00002080


	//   ....[2]....
        /*0f48*/ 	.word	0x000078d0


	//   ....[3]....
        /*0f4c*/ 	.word	0x00007bf0


	//   ....[4]....
        /*0f50*/ 	.word	0x00022550


	//   ....[5]....
        /*0f54*/ 	.word	0x000226a0


	//   ....[6]....
        /*0f58*/ 	.word	0x000227a0


	//   ....[7]....
        /*0f5c*/ 	.word	0x00023040


	//----- nvinfo : EIATTR_MBARRIER_INSTR_OFFSETS
	.align		4
.L_1365:
        /*0f60*/ 	.byte	0x04, 0x39
        /*0f62*/ 	.short	(.L_1367 - .L_1366)


	//   ....[0]....
.L_1366:
        /*0f64*/ 	.word	0x000002b0
        /*0f68*/ 	.word	0x000000ff
        /*0f6c*/ 	.word	0x00031c00
        /*0f70*/ 	.short	0x0100
        /*0f72*/ 	.byte	0x08
	.zero		1


	//   ....[1]....
        /*0f74*/ 	.word	0x000002c0
        /*0f78*/ 	.word	0x000000ff
        /*0f7c*/ 	.word	0x00031c20
        /*0f80*/ 	.short	0x0100
        /*0f82*/ 	.byte	0x08
	.zero		1


	//   ....[2]....
        /*0f84*/ 	.word	0x000003b0
        /*0f88*/ 	.word	0x000000ff
        /*0f8c*/ 	.word	0x00031c30
        /*0f90*/ 	.short	0x0100
        /*0f92*/ 	.byte	0x08
	.zero		1


	//   ....[3]....
        /*0f94*/ 	.word	0x000003c0
        /*0f98*/ 	.word	0x000000ff
        /*0f9c*/ 	.word	0x00031c40
        /*0fa0*/ 	.short	0x0100
        /*0fa2*/ 	.byte	0x08
	.zero		1


	//   ....[4]....
        /*0fa4*/ 	.word	0x000003d0
        /*0fa8*/ 	.word	0x000000ff
        /*0fac*/ 	.word	0x00031c38
        /*0fb0*/ 	.short	0x0100
        /*0fb2*/ 	.byte	0x08
	.zero		1


	//   ....[5]....
        /*0fb4*/ 	.word	0x000003e0
        /*0fb8*/ 	.word	0x000000ff
        /*0fbc*/ 	.word	0x00031c48
        /*0fc0*/ 	.short	0x0100
        /*0fc2*/ 	.byte	0x08
	.zero		1


	//   ....[6]....
        /*0fc4*/ 	.word	0x00000510
        /*0fc8*/ 	.word	0x000000ff
        /*0fcc*/ 	.word	0x00031c50
        /*0fd0*/ 	.short	0x0100
        /*0fd2*/ 	.byte	0x08
	.zero		1


	//   ....[7]....
        /*0fd4*/ 	.word	0x00000520
        /*0fd8*/ 	.word	0x000000ff
        /*0fdc*/ 	.word	0x00031c60
        /*0fe0*/ 	.short	0x0100
        /*0fe2*/ 	.byte	0x08
	.zero		1


	//   ....[8]....
        /*0fe4*/ 	.word	0x00000530
        /*0fe8*/ 	.word	0x000000ff
        /*0fec*/ 	.word	0x00031c58
        /*0ff0*/ 	.short	0x0100
        /*0ff2*/ 	.byte	0x08
	.zero		1


	//   ....[9]....
        /*0ff4*/ 	.word	0x00000540
        /*0ff8*/ 	.word	0x000000ff
        /*0ffc*/ 	.word	0x00031c68
        /*1000*/ 	.short	0x0100
        /*1002*/ 	.byte	0x08
	.zero		1


	//   ....[10]....
        /*1004*/ 	.word	0x00000630
        /*1008*/ 	.word	0x000000ff
        /*100c*/ 	.word	0x00031c70
        /*1010*/ 	.short	0x0100
        /*1012*/ 	.byte	0x06
	.zero		1


	//   ....[11]....
        /*1014*/ 	.word	0x00000640
        /*1018*/ 	.word	0x000000ff
        /*101c*/ 	.word	0x00031c80
        /*1020*/ 	.short	0x0100
        /*1022*/ 	.byte	0x06
	.zero		1


	//   ....[12]....
        /*1024*/ 	.word	0x00000650
        /*1028*/ 	.word	0x000000ff
        /*102c*/ 	.word	0x00031c78
        /*1030*/ 	.short	0x0100
        /*1032*/ 	.byte	0x06
	.zero		1


	//   ....[13]....
        /*1034*/ 	.word	0x00000660
        /*1038*/ 	.word	0x000000ff
        /*103c*/ 	.word	0x00031c88
        /*1040*/ 	.short	0x0100
        /*1042*/ 	.byte	0x06
	.zero		1


	//   ....[14]....
        /*1044*/ 	.word	0x00000790
        /*1048*/ 	.word	0x000000ff
        /*104c*/ 	.word	0x00031c90
        /*1050*/ 	.short	0x0100
        /*1052*/ 	.byte	0x08
	.zero		1


	//   ....[15]....
        /*1054*/ 	.word	0x000007a0
        /*1058*/ 	.word	0x000000ff
        /*105c*/ 	.word	0x00031ca0
        /*1060*/ 	.short	0x0100
        /*1062*/ 	.byte	0x08
	.zero		1


	//   ....[16]....
        /*1064*/ 	.word	0x000007b0
        /*1068*/ 	.word	0x000000ff
        /*106c*/ 	.word	0x00031c98
        /*1070*/ 	.short	0x0100
        /*1072*/ 	.byte	0x08
	.zero		1


	//   ....[17]....
        /*1074*/ 	.word	0x000007c0
        /*1078*/ 	.word	0x000000ff
        /*107c*/ 	.word	0x00031ca8
        /*1080*/ 	.short	0x0100
        /*1082*/ 	.byte	0x08
	.zero		1


	//   ....[18]....
        /*1084*/ 	.word	0x000008f0
        /*1088*/ 	.word	0x000000ff
        /*108c*/ 	.word	0x00031cb0
        /*1090*/ 	.short	0x0100
        /*1092*/ 	.byte	0x08
	.zero		1


	//   ....[19]....
        /*1094*/ 	.word	0x00000900
        /*1098*/ 	.word	0x000000ff
        /*109c*/ 	.word	0x00031cc0
        /*10a0*/ 	.short	0x0100
        /*10a2*/ 	.byte	0x08
	.zero		1


	//   ....[20]....
        /*10a4*/ 	.word	0x00000910
        /*10a8*/ 	.word	0x000000ff
        /*10ac*/ 	.word	0x00031cb8
        /*10b0*/ 	.short	0x0100
        /*10b2*/ 	.byte	0x08
	.zero		1


	//   ....[21]....
        /*10b4*/ 	.word	0x00000920
        /*10b8*/ 	.word	0x000000ff
        /*10bc*/ 	.word	0x00031cc8
        /*10c0*/ 	.short	0x0100
        /*10c2*/ 	.byte	0x08
	.zero		1


	//   ....[22]....
        /*10c4*/ 	.word	0x00003560
        /*10c8*/ 	.word	0x0000001a
        /*10cc*/ 	.word	0x00031c90
        /*10d0*/ 	.short	0x010a
        /*10d2*/ 	.byte	0x3f
	.zero		1


	//   ....[23]....
        /*10d4*/ 	.word	0x00005010
        /*10d8*/ 	.word	0x0000001a
        /*10dc*/ 	.word	0x00031c90
        /*10e0*/ 	.short	0x010a
        /*10e2*/ 	.byte	0x3f
	.zero		1


	//   ....[24]....
        /*10e4*/ 	.word	0x00006a60
        /*10e8*/ 	.word	0x0000001a
        /*10ec*/ 	.word	0x00031c90
        /*10f0*/ 	.short	0x010a
        /*10f2*/ 	.byte	0x3f
	.zero		1


	//   ....[25]....
        /*10f4*/ 	.word	0x00006cd0
        /*10f8*/ 	.word	0x00000024
        /*10fc*/ 	.word	0x00000000
        /*1100*/ 	.short	0x0101
        /*1102*/ 	.byte	0x3f
	.zero		1


	//   ....[26]....
        /*1104*/ 	.word	0x00006d10
        /*1108*/ 	.word	0x0000001a
        /*110c*/ 	.word	0x00031cb0
        /*1110*/ 	.short	0x010a
        /*1112*/ 	.byte	0x3f
	.zero		1


	//   ....[27]....
        /*1114*/ 	.word	0x00007060
        /*1118*/ 	.word	0x0000001a
        /*111c*/ 	.word	0x00000000
        /*1120*/ 	.short	0x0101
        /*1122*/ 	.byte	0x3f
	.zero		1


	//   ....[28]....
        /*1124*/ 	.word	0x00007970
        /*1128*/ 	.word	0x00000010
        /*112c*/ 	.word	0x00031c00
        /*1130*/ 	.short	0x010a
        /*1132*/ 	.byte	0x3f
	.zero		1


	//   ....[29]....
        /*1134*/ 	.word	0x000079c0
        /*1138*/ 	.word	0x00000010
        /*113c*/ 	.word	0x00031c00
        /*1140*/ 	.short	0x010a
        /*1142*/ 	.byte	0x3f
	.zero		1


	//   ....[30]....
        /*1144*/ 	.word	0x000085c0
        /*1148*/ 	.word	0x00000010
        /*114c*/ 	.word	0x00031c00
        /*1150*/ 	.short	0x010a
        /*1152*/ 	.byte	0x3f
	.zero		1


	//   ....[31]....
        /*1154*/ 	.word	0x0000a170
        /*1158*/ 	.word	0x00000010
        /*115c*/ 	.word	0x00031c00
        /*1160*/ 	.short	0x010a
        /*1162*/ 	.byte	0x3f
	.zero		1


	//   ....[32]....
        /*1164*/ 	.word	0x0000b990
        /*1168*/ 	.word	0x00000000
        /*116c*/ 	.word	0x00031c30
        /*1170*/ 	.short	0x010a
        /*1172*/ 	.byte	0x3f
	.zero		1


	//   ....[33]....
        /*1174*/ 	.word	0x0000ba00
        /*1178*/ 	.word	0x00000000
        /*117c*/ 	.word	0x00031c30
        /*1180*/ 	.short	0x010a
        /*1182*/ 	.byte	0x3f
	.zero		1


	//   ....[34]....
        /*1184*/ 	.word	0x0000f6f0
        /*1188*/ 	.word	0x00000018
        /*118c*/ 	.word	0x00000000
        /*1190*/ 	.short	0x0101
        /*1192*/ 	.byte	0x3f
	.zero		1


	//   ....[35]....
        /*1194*/ 	.word	0x00010750
        /*1198*/ 	.word	0x00000014
        /*119c*/ 	.word	0x00031c30
        /*11a0*/ 	.short	0x010a
        /*11a2*/ 	.byte	0x3f
	.zero		1


	//   ....[36]....
        /*11a4*/ 	.word	0x000107a0
        /*11a8*/ 	.word	0x00000014
        /*11ac*/ 	.word	0x00031c30
        /*11b0*/ 	.short	0x010a
        /*11b2*/ 	.byte	0x3f
	.zero		1


	//   ....[37]....
        /*11b4*/ 	.word	0x00012be0
        /*11b8*/ 	.word	0x00000015
        /*11bc*/ 	.word	0x00031c50
        /*11c0*/ 	.short	0x010a
        /*11c2*/ 	.byte	0x3f
	.zero		1


	//   ....[38]....
        /*11c4*/ 	.word	0x00012c30
        /*11c8*/ 	.word	0x00000015
        /*11cc*/ 	.word	0x00031c50
        /*11d0*/ 	.short	0x010a
        /*11d2*/ 	.byte	0x3f
	.zero		1


	//   ....[39]....
        /*11d4*/ 	.word	0x00015420
        /*11d8*/ 	.word	0x00000071
        /*11dc*/ 	.word	0x00000000
        /*11e0*/ 	.short	0x0101
        /*11e2*/ 	.byte	0x3f
	.zero		1


	//   ....[40]....
        /*11e4*/ 	.word	0x00015460
        /*11e8*/ 	.word	0x00000070
        /*11ec*/ 	.word	0x00000000
        /*11f0*/ 	.short	0x0101
        /*11f2*/ 	.byte	0x3f
	.zero		1


	//   ....[41]....
        /*11f4*/ 	.word	0x000163c0
        /*11f8*/ 	.word	0x00000014
        /*11fc*/ 	.word	0x00031c30
        /*1200*/ 	.short	0x010a
        /*1202*/ 	.byte	0x3f
	.zero		1


	//   ....[42]....
        /*1204*/ 	.word	0x00016410
        /*1208*/ 	.word	0x00000014
        /*120c*/ 	.word	0x00031c30
        /*1210*/ 	.short	0x010a
        /*1212*/ 	.byte	0x3f
	.zero		1


	//   ....[43]....
        /*1214*/ 	.word	0x00018830
        /*1218*/ 	.word	0x00000015
        /*121c*/ 	.word	0x00031c50
        /*1220*/ 	.short	0x010a
        /*1222*/ 	.byte	0x3f
	.zero		1


	//   ....[44]....
        /*1224*/ 	.word	0x00018880
        /*1228*/ 	.word	0x00000015
        /*122c*/ 	.word	0x00031c50
        /*1230*/ 	.short	0x010a
        /*1232*/ 	.byte	0x3f
	.zero		1


	//   ....[45]....
        /*1234*/ 	.word	0x0001a460
        /*1238*/ 	.word	0x00000070
        /*123c*/ 	.word	0x00000000
        /*1240*/ 	.short	0x0101
        /*1242*/ 	.byte	0x3f
	.zero		1


	//   ....[46]....
        /*1244*/ 	.word	0x0001a470
        /*1248*/ 	.word	0x0000006e
        /*124c*/ 	.word	0x00000000
        /*1250*/ 	.short	0x0101
        /*1252*/ 	.byte	0x3f
	.zero		1


	//   ....[47]....
        /*1254*/ 	.word	0x0001b470
        /*1258*/ 	.word	0x00000000
        /*125c*/ 	.word	0x00031c50
        /*1260*/ 	.short	0x010a
        /*1262*/ 	.byte	0x3f
	.zero		1


	//   ....[48]....
        /*1264*/ 	.word	0x0001b520
        /*1268*/ 	.word	0x00000000
        /*126c*/ 	.word	0x00031c50
        /*1270*/ 	.short	0x010a
        /*1272*/ 	.byte	0x3f
	.zero		1


	//   ....[49]....
        /*1274*/ 	.word	0x0001bda0
        /*1278*/ 	.word	0x00000004
        /*127c*/ 	.word	0x00000000
        /*1280*/ 	.short	0x0101
        /*1282*/ 	.byte	0x3f
	.zero		1


	//   ....[50]....
        /*1284*/ 	.word	0x0001d180
        /*1288*/ 	.word	0x00000000
        /*128c*/ 	.word	0x00000000
        /*1290*/ 	.short	0x0101
        /*1292*/ 	.byte	0x3f
	.zero		1


	//   ....[51]....
        /*1294*/ 	.word	0x0001d6d0
        /*1298*/ 	.word	0x00000004
        /*129c*/ 	.word	0x00000000
        /*12a0*/ 	.short	0x0101
        /*12a2*/ 	.byte	0x3f
	.zero		1


	//   ....[52]....
        /*12a4*/ 	.word	0x00020c20
        /*12a8*/ 	.word	0x00000010
        /*12ac*/ 	.word	0x00031c20
        /*12b0*/ 	.short	0x010a
        /*12b2*/ 	.byte	0x3f
	.zero		1


	//   ....[53]....
        /*12b4*/ 	.word	0x00020cf0
        /*12b8*/ 	.word	0x00000009
        /*12bc*/ 	.word	0x00031ca0
        /*12c0*/ 	.short	0x010a
        /*12c2*/ 	.byte	0x3f
	.zero		1


	//   ....[54]....
        /*12c4*/ 	.word	0x00021110
        /*12c8*/ 	.word	0x00000009
        /*12cc*/ 	.word	0x00031cc0
        /*12d0*/ 	.short	0x010a
        /*12d2*/ 	.byte	0x3f
	.zero		1


	//   ....[55]....
        /*12d4*/ 	.word	0x00021680
        /*12d8*/ 	.word	0x00000009
        /*12dc*/ 	.word	0x00031ca0
        /*12e0*/ 	.short	0x010a
        /*12e2*/ 	.byte	0x3f
	.zero		1


	//   ....[56]....
        /*12e4*/ 	.word	0x00021a90
        /*12e8*/ 	.word	0x00000009
        /*12ec*/ 	.word	0x00031cc0
        /*12f0*/ 	.short	0x010a
        /*12f2*/ 	.byte	0x3f
	.zero		1


	//   ....[57]....
        /*12f4*/ 	.word	0x00022b30
        /*12f8*/ 	.word	0x00000000
        /*12fc*/ 	.word	0x00031c40
        /*1300*/ 	.short	0x010a
        /*1302*/ 	.byte	0x3f
	.zero		1


	//   ....[58]....
        /*1304*/ 	.word	0x00023a00
        /*1308*/ 	.word	0x00000010
        /*130c*/ 	.word	0x00031c00
        /*1310*/ 	.short	0x0107
        /*1312*/ 	.byte	0x3f
	.zero		1


	//   ....[59]....
        /*1314*/ 	.word	0x00023af0
        /*1318*/ 	.word	0x00000010
        /*131c*/ 	.word	0x00031c00
        /*1320*/ 	.short	0x0101
        /*1322*/ 	.byte	0x3f
	.zero		1


	//   ....[60]....
        /*1324*/ 	.word	0x00023b10
        /*1328*/ 	.word	0x00000010
        /*132c*/ 	.word	0x00031c20
        /*1330*/ 	.short	0x010a
        /*1332*/ 	.byte	0x3f
	.zero		1


	//   ....[61]....
        /*1334*/ 	.word	0x00023eb0
        /*1338*/ 	.word	0x00000003
        /*133c*/ 	.word	0x00031c40
        /*1340*/ 	.short	0x010a
        /*1342*/ 	.byte	0x3f
	.zero		1


	//   ....[62]....
        /*1344*/ 	.word	0x00024310
        /*1348*/ 	.word	0x00000002
        /*134c*/ 	.word	0x00031c60
        /*1350*/ 	.short	0x010a
        /*1352*/ 	.byte	0x3f
	.zero		1


	//   ....[63]....
        /*1354*/ 	.word	0x00024a60
        /*1358*/ 	.word	0x00000003
        /*135c*/ 	.word	0x00031c40
        /*1360*/ 	.short	0x010a
        /*1362*/ 	.byte	0x3f
	.zero		1


	//   ....[64]....
        /*1364*/ 	.word	0x00024ec0
        /*1368*/ 	.word	0x00000002
        /*136c*/ 	.word	0x00031c60
        /*1370*/ 	.short	0x010a
        /*1372*/ 	.byte	0x3f
	.zero		1


	//   ....[65]....
        /*1374*/ 	.word	0x00025570
        /*1378*/ 	.word	0x00000003
        /*137c*/ 	.word	0x00031c40
        /*1380*/ 	.short	0x010a
        /*1382*/ 	.byte	0x3f
	.zero		1


	//   ....[66]....
        /*1384*/ 	.word	0x000259d0
        /*1388*/ 	.word	0x00000002
        /*138c*/ 	.word	0x00031c60
        /*1390*/ 	.short	0x010a
        /*1392*/ 	.byte	0x3f
	.zero		1


	//   ....[67]....
        /*1394*/ 	.word	0x00026020
        /*1398*/ 	.word	0x00000000
        /*139c*/ 	.word	0x00031c60
        /*13a0*/ 	.short	0x010a
        /*13a2*/ 	.byte	0x3f
	.zero		1


	//   ....[68]....
        /*13a4*/ 	.word	0x000275d0
        /*13a8*/ 	.word	0x00000009
        /*13ac*/ 	.word	0x00031c20
        /*13b0*/ 	.short	0x010a
        /*13b2*/ 	.byte	0x3f
	.zero		1


	//   ....[69]....
        /*13b4*/ 	.word	0x00027760
        /*13b8*/ 	.word	0x00000007
        /*13bc*/ 	.word	0x00000000
        /*13c0*/ 	.short	0x010a
        /*13c2*/ 	.byte	0x3f
	.zero		1


	//   ....[70]....
        /*13c4*/ 	.word	0x000277d0
        /*13c8*/ 	.word	0x00000003
        /*13cc*/ 	.word	0x00000000
        /*13d0*/ 	.short	0x010a
        /*13d2*/ 	.byte	0x3f
	.zero		1


	//   ....[71]....
        /*13d4*/ 	.word	0x00027830
        /*13d8*/ 	.word	0x00000005
        /*13dc*/ 	.word	0x00000000
        /*13e0*/ 	.short	0x010a
        /*13e2*/ 	.byte	0x3f
	.zero		1


	//   ....[72]....
        /*13e4*/ 	.word	0x00027860
        /*13e8*/ 	.word	0x00000003
        /*13ec*/ 	.word	0x00000000
        /*13f0*/ 	.short	0x010a
        /*13f2*/ 	.byte	0x3f
	.zero		1


	//   ....[73]....
        /*13f4*/ 	.word	0x000278c0
        /*13f8*/ 	.word	0x0000001a
        /*13fc*/ 	.word	0x00031c90
        /*1400*/ 	.short	0x010a
        /*1402*/ 	.byte	0x3f
	.zero		1


	//   ....[74]....
        /*1404*/ 	.word	0x00027910
        /*1408*/ 	.word	0x0000001a
        /*140c*/ 	.word	0x00031c90
        /*1410*/ 	.short	0x010a
        /*1412*/ 	.byte	0x3f
	.zero		1


	//   ....[75]....
        /*1414*/ 	.word	0x00027960
        /*1418*/ 	.word	0x0000001a
        /*141c*/ 	.word	0x00031c90
        /*1420*/ 	.short	0x010a
        /*1422*/ 	.byte	0x3f
	.zero		1


	//   ....[76]....
        /*1424*/ 	.word	0x000279b0
        /*1428*/ 	.word	0x0000001a
        /*142c*/ 	.word	0x00031cb0
        /*1430*/ 	.short	0x010a
        /*1432*/ 	.byte	0x3f
	.zero		1


	//   ....[77]....
        /*1434*/ 	.word	0x00027c60
        /*1438*/ 	.word	0x00000010
        /*143c*/ 	.word	0x00031c00
        /*1440*/ 	.short	0x010a
        /*1442*/ 	.byte	0x3f
	.zero		1


	//   ....[78]....
        /*1444*/ 	.word	0x00027e80
        /*1448*/ 	.word	0x00000010
        /*144c*/ 	.word	0x00031c00
        /*1450*/ 	.short	0x010a
        /*1452*/ 	.byte	0x3f
	.zero		1


	//   ....[79]....
        /*1454*/ 	.word	0x00027ed0
        /*1458*/ 	.word	0x00000000
        /*145c*/ 	.word	0x00031c30
        /*1460*/ 	.short	0x010a
        /*1462*/ 	.byte	0x3f
	.zero		1


	//   ....[80]....
        /*1464*/ 	.word	0x00027f20
        /*1468*/ 	.word	0x00000014
        /*146c*/ 	.word	0x00031c30
        /*1470*/ 	.short	0x010a
        /*1472*/ 	.byte	0x3f
	.zero		1


	//   ....[81]....
        /*1474*/ 	.word	0x00027f70
        /*1478*/ 	.word	0x00000015
        /*147c*/ 	.word	0x00031c50
        /*1480*/ 	.short	0x010a
        /*1482*/ 	.byte	0x3f
	.zero		1


	//   ....[82]....
        /*1484*/ 	.word	0x00027fc0
        /*1488*/ 	.word	0x00000014
        /*148c*/ 	.word	0x00031c30
        /*1490*/ 	.short	0x010a
        /*1492*/ 	.byte	0x3f
	.zero		1


	//   ....[83]....
        /*1494*/ 	.word	0x00028010
        /*1498*/ 	.word	0x00000015
        /*149c*/ 	.word	0x00031c50
        /*14a0*/ 	.short	0x010a
        /*14a2*/ 	.byte	0x3f
	.zero		1


	//   ....[84]....
        /*14a4*/ 	.word	0x00028060
        /*14a8*/ 	.word	0x00000000
        /*14ac*/ 	.word	0x00031c50
        /*14b0*/ 	.short	0x010a
        /*14b2*/ 	.byte	0x3f
	.zero		1


	//   ....[85]....
        /*14b4*/ 	.word	0x000287e0
        /*14b8*/ 	.word	0x00000010
        /*14bc*/ 	.word	0x00031c20
        /*14c0*/ 	.short	0x010a
        /*14c2*/ 	.byte	0x3f
	.zero		1


	//   ....[86]....
        /*14c4*/ 	.word	0x00028830
        /*14c8*/ 	.word	0x00000009
        /*14cc*/ 	.word	0x00031ca0
        /*14d0*/ 	.short	0x010a
        /*14d2*/ 	.byte	0x3f
	.zero		1


	//   ....[87]....
        /*14d4*/ 	.word	0x00028880
        /*14d8*/ 	.word	0x00000009
        /*14dc*/ 	.word	0x00031cc0
        /*14e0*/ 	.short	0x010a
        /*14e2*/ 	.byte	0x3f
	.zero		1


	//   ....[88]....
        /*14e4*/ 	.word	0x000288d0
        /*14e8*/ 	.word	0x00000009
        /*14ec*/ 	.word	0x00031ca0
        /*14f0*/ 	.short	0x010a
        /*14f2*/ 	.byte	0x3f
	.zero		1


	//   ....[89]....
        /*14f4*/ 	.word	0x00028920
        /*14f8*/ 	.word	0x00000009
        /*14fc*/ 	.word	0x00031cc0
        /*1500*/ 	.short	0x010a
        /*1502*/ 	.byte	0x3f
	.zero		1


	//   ....[90]....
        /*1504*/ 	.word	0x00028ac0
        /*1508*/ 	.word	0x00000000
        /*150c*/ 	.word	0x00031c40
        /*1510*/ 	.short	0x010a
        /*1512*/ 	.byte	0x3f
	.zero		1


	//   ....[91]....
        /*1514*/ 	.word	0x000293a0
        /*1518*/ 	.word	0x00000010
        /*151c*/ 	.word	0x00031c20
        /*1520*/ 	.short	0x010a
        /*1522*/ 	.byte	0x3f
	.zero		1


	//   ....[92]....
        /*1524*/ 	.word	0x000293f0
        /*1528*/ 	.word	0x00000003
        /*152c*/ 	.word	0x00031c40
        /*1530*/ 	.short	0x010a
        /*1532*/ 	.byte	0x3f
	.zero		1


	//   ....[93]....
        /*1534*/ 	.word	0x00029440
        /*1538*/ 	.word	0x00000002
        /*153c*/ 	.word	0x00031c60
        /*1540*/ 	.short	0x010a
        /*1542*/ 	.byte	0x3f
	.zero		1


	//   ....[94]....
        /*1544*/ 	.word	0x00029490
        /*1548*/ 	.word	0x00000003
        /*154c*/ 	.word	0x00031c40
        /*1550*/ 	.short	0x010a
        /*1552*/ 	.byte	0x3f
	.zero		1


	//   ....[95]....
        /*1554*/ 	.word	0x000294e0
        /*1558*/ 	.word	0x00000002
        /*155c*/ 	.word	0x00031c60
        /*1560*/ 	.short	0x010a
        /*1562*/ 	.byte	0x3f
	.zero		1


	//   ....[96]....
        /*1564*/ 	.word	0x00029530
        /*1568*/ 	.word	0x00000003
        /*156c*/ 	.word	0x00031c40
        /*1570*/ 	.short	0x010a
        /*1572*/ 	.byte	0x3f
	.zero		1


	//   ....[97]....
        /*1574*/ 	.word	0x00029580
        /*1578*/ 	.word	0x00000002
        /*157c*/ 	.word	0x00031c60
        /*1580*/ 	.short	0x010a
        /*1582*/ 	.byte	0x3f
	.zero		1


	//   ....[98]....
        /*1584*/ 	.word	0x000295d0
        /*1588*/ 	.word	0x00000000
        /*158c*/ 	.word	0x00031c60
        /*1590*/ 	.short	0x010a
        /*1592*/ 	.byte	0x3f
	.zero		1


	//   ....[99]....
        /*1594*/ 	.word	0x0002a020
        /*1598*/ 	.word	0x00000009
        /*159c*/ 	.word	0x00031c20
        /*15a0*/ 	.short	0x010a
        /*15a2*/ 	.byte	0x3f
	.zero		1


	//   ....[100]....
        /*15a4*/ 	.word	0x0002a1c0
        /*15a8*/ 	.word	0x00000007
        /*15ac*/ 	.word	0x00000000
        /*15b0*/ 	.short	0x010a
        /*15b2*/ 	.byte	0x3f
	.zero		1


	//   ....[101]....
        /*15b4*/ 	.word	0x0002a210
        /*15b8*/ 	.word	0x00000003
        /*15bc*/ 	.word	0x00000000
        /*15c0*/ 	.short	0x010a
        /*15c2*/ 	.byte	0x3f
	.zero		1


	//   ....[102]....
        /*15c4*/ 	.word	0x0002a260
        /*15c8*/ 	.word	0x00000005
        /*15cc*/ 	.word	0x00000000
        /*15d0*/ 	.short	0x010a
        /*15d2*/ 	.byte	0x3f
	.zero		1


	//----- nvinfo : EIATTR_NUM_MBARRIERS
	.align		4
.L_1367:
        /*15d4*/ 	.byte	0x03, 0x38
        /*15d6*/ 	.short	0x0016


	//----- nvinfo : EIATTR_EXIT_INSTR_OFFSETS
	.align		4
        /*15d8*/ 	.byte	0x04, 0x1c
        /*15da*/ 	.short	(.L_1369 - .L_1368)


	//   ....[0]....
.L_1368:
        /*15dc*/ 	.word	0x000278b0


	//----- nvinfo : EIATTR_MAX_THREADS
	.align		4
.L_1369:
        /*15e0*/ 	.byte	0x04, 0x05
        /*15e2*/ 	.short	(.L_1371 - .L_1370)
.L_1370:
        /*15e4*/ 	.word	0x00000200
        /*15e8*/ 	.word	0x00000001
        /*15ec*/ 	.word	0x00000001


	//----- nvinfo : EIATTR_CRS_STACK_SIZE
	.align		4
.L_1371:
        /*15f0*/ 	.byte	0x04, 0x1e
        /*15f2*/ 	.short	(.L_1373 - .L_1372)
.L_1372:
        /*15f4*/ 	.word	0x00000000


	//----- nvinfo : EIATTR_CBANK_PARAM_SIZE
	.align		4
.L_1373:
        /*15f8*/ 	.byte	0x03, 0x19
        /*15fa*/ 	.short	0x0af0


	//----- nvinfo : EIATTR_PARAM_CBANK
	.align		4
        /*15fc*/ 	.byte	0x04, 0x0a
        /*15fe*/ 	.short	(.L_1375 - .L_1374)
	.align		4
.L_1374:
        /*1600*/ 	.word	index@(.nv.constant0._ZN7cutlass13device_kernelIN5flash11enable_sm90INS1_16FlashAttnFwdSm90INS1_25CollectiveMainloopFwdSm90ILi2EN4cute5tupleIJNS5_1CILi1EEES8_S8_EEENS6_IJNS7_ILi192EEENS7_ILi144EEENS7_ILi96EEEEEELi96ENS_6half_tEfNS_4arch4Sm90ELb1ELb0ELb1ELb1ELb0ELb1ELb0ELb0ELb1ELb1ELb1ELb0EEENS1_21CollectiveEpilogueFwdINS6_IJSA_SC_SB_EEES9_SE_SG_Li384ELb1ELb1ELb1ELb0EEENS1_36VarlenDynamicPersistentTileSchedulerILi192ELi144ELi384ELi128ELb1ELb1ELb1ELb1ELb1ELb1EEEEEEEEEvNT_6ParamsE)
        /*1604*/ 	.short	0x0210
        /*1606*/ 	.short	0x0af0


	//----- nvinfo : EIATTR_SW_WAR
	.align		4
.L_1375:
        /*1608*/ 	.byte	0x04, 0x36
        /*160a*/ 	.short	(.L_1377 - .L_1376)
.L_1376:
        /*160c*/ 	.word	0x00000008
.L_1377:


//--------------------- .nv.info._ZN7cutlass13device_kernelIN5flash11enable_sm90INS1_16FlashAttnFwdSm90INS1_25CollectiveMainloopFwdSm90ILi2EN4cute5tupleIJNS5_1CILi1EEES8_S8_EEENS6_IJNS7_ILi192EEESA_NS7_ILi64EEEEEELi64ENS_6half_tEfNS_4arch4Sm90ELb0ELb0ELb1ELb0ELb0ELb0ELb0ELb0ELb1ELb1ELb1ELb0EEENS1_21CollectiveEpilogueFwdINS6_IJSA_SB_SA_EEES9_SD_SF_Li384ELb0ELb1ELb1ELb0EEENS1_19SingleTileSchedulerILb0ELb1ELb1ELi192EEEEEEEEEvNT_6ParamsE --------------------------
	.section	.nv.info._ZN7cutlass13device_kernelIN5flash11enable_sm90INS1_16FlashAttnFwdSm90INS1_25CollectiveMainloopFwdSm90ILi2EN4cute5tupleIJNS5_1CILi1EEES8_S8_EEENS6_IJNS7_ILi192EEESA_NS7_ILi64EEEEEELi64ENS_6half_tEfNS_4arch4Sm90ELb0ELb0ELb1ELb0ELb0ELb0ELb0ELb0ELb1ELb1ELb1ELb0EEENS1_21CollectiveEpilogueFwdINS6_IJSA_SB_SA_EEES9_SD_SF_Li384ELb0ELb1ELb1ELb0EEENS1_19SingleTileSchedulerILb0ELb1ELb1ELi192EEEEEEEEEvNT_6ParamsE,"",@"SHT_CUDA_INFO"
	.sectionflags	@""
	.align	4


	//----- nvinfo : EIATTR_CUDA_API_VERSION
	.align		4
        /*0000*/ 	.byte	0x04, 0x37
        /*0002*/ 	.short	(.L_1379 - .L_1378)
.L_1378:
        /*0004*/ 	.word	0x00000082


	//----- nvinfo : EIATTR_KPARAM_INFO
	.align		4
.L_1379:
        /*0008*/ 	.byte	0x04, 0x17
        /*000a*/ 	.short	(.L_1381 - .L_1380)
.L_1380:
        /*000c*/ 	.word	0x00000000
        /*0010*/ 	.short	0x0000
        /*0012*/ 	.short	0x0070
        /*0014*/ 	.byte	0x00, 0xf0, 0x01, 0x28


	//----- nvinfo : EIATTR_SPARSE_MMA_MASK
	.align		4
.L_1381:
        /*0018*/ 	.byte	0x03, 0x50
        /*001a*/ 	.short	0x0000


	//----- nvinfo : EIATTR_MAXREG_COUNT
	.align		4
        /*001c*/ 	.byte	0x03, 0x1b
        /*001e*/ 	.short	0x0080


	//----- nvinfo : EIATTR_NUM_BARRIERS
	.align		4
        /*0020*/ 	.byte	0x02, 0x4c
        /*0022*/ 	.byte	0x10
	.zero		1


	//----- nvinfo : EIATTR_EXTERNS
	.align		4
        /*0024*/ 	.byte	0x04, 0x0f
        /*0026*/ 	.short	(.L_1383 - .L_1382)


	//   ....[0]....
	.align		4
.L_1382:
        /*0028*/ 	.word	index@(__assertfail)


	//----- nvinfo : EIATTR_ANNOTATIONS
	.align		4
.L_1383:
        /*002c*/ 	.byte	0x04, 0x55
        /*002e*/ 	.short	(.L_1385 - .L_1384)


	//   ....[0]....
.L_1384:
        /* <DEDUP_REMOVED lines=10> */


	//----- nvinfo : EIATTR_MERCURY_ISA_VERSION
	.align		4
.L_1385:
        /*00c0*/ 	.byte	0x03, 0x5f
        /*00c2*/ 	.short	0x0101


	//----- nvinfo : EIATTR_INT_WARP_WIDE_INSTR_OFFSETS
	.align		4
        /*00c4*/ 	.byte	0x04, 0x31
        /*00c6*/ 	.short	(.L_1387 - .L_1386)


	//   ....[0]....
.L_1386:
        /*00c8*/ 	.word	0x00000120


	//   ....[1]....
        /*00cc*/ 	.word	0x000001c0


	//   ....[2]....
        /*00d0*/ 	.word	0x00000230


	//----- nvinfo : EIATTR_COOP_GROUP_MASK_REGIDS
	.align		4
.L_1387:
        /*00d4*/ 	.byte	0x04, 0x29
        /*00d6*/ 	.short	(.L_1389 - .L_1388)


	//   ....[0]....
.L_1388:
        /*00d8*/ 	.word	0xffffffff


	//   ....[1]....
        /*00dc*/ 	.word	0xffffffff


	//   ....[2]....
        /*00e0*/ 	.word	0xffffffff


	//   ....[3]....
        /*00e4*/ 	.word	0xffffffff


	//   ....[4]....
        /*00e8*/ 	.word	0xffffffff


	//   ....[5]....
        /*00ec*/ 	.word	0xffffffff


	//   ....[6]....
        /*00f0*/ 	.word	0xffffffff


	//   ....[7]....
        /*00f4*/ 	.word	0xffffffff


	//   ....[8]....
        /*00f8*/ 	.word	0xffffffff


	//   ....[9]....
        /*00fc*/ 	.word	0xffffffff


	//   ....[10]....
        /*0100*/ 	.word	0xffffffff


	//   ....[11]....
        /*0104*/ 	.word	0xffffffff


	//   ....[12]....
        /*0108*/ 	.word	0xffffffff


	//   ....[13]....
        /*010c*/ 	.word	0xffffffff


	//   ....[14]....
        /*0110*/ 	.word	0xffffffff


	//   ....[15]....
        /*0114*/ 	.word	0xffffffff


	//   ....[16]....
        /*0118*/ 	.word	0xffffffff


	//   ....[17]....
        /*011c*/ 	.word	0xffffffff


	//   ....[18]....
        /*0120*/ 	.word	0xffffffff


	//   ....[19]....
        /*0124*/ 	.word	0xffffffff


	//   ....[20]....
        /*0128*/ 	.word	0xffffffff


	//   ....[21]....
        /*012c*/ 	.word	0xffffffff


	//   ....[22]....
        /*0130*/ 	.word	0xffffffff


	//   ....[23]....
        /*0134*/ 	.word	0xffffffff


	//   ....[24]....
        /*0138*/ 	.word	0xffffffff


	//   ....[25]....
        /*013c*/ 	.word	0xffffffff


	//   ....[26]....
        /*0140*/ 	.word	0xffffffff


	//   ....[27]....
        /*0144*/ 	.word	0xffffffff


	//   ....[28]....
        /*0148*/ 	.word	0xffffffff


	//   ....[29]....
        /*014c*/ 	.word	0xffffffff


	//   ....[30]....
        /*0150*/ 	.word	0xffffffff


	//   ....[31]....
        /*0154*/ 	.word	0xffffffff


	//   ....[32]....
        /*0158*/ 	.word	0xffffffff


	//   ....[33]....
        /*015c*/ 	.word	0xffffffff


	//   ....[34]....
        /*0160*/ 	.word	0xffffffff


	//   ....[35]....
        /*0164*/ 	.word	0xffffffff


	//   ....[36]....
        /*0168*/ 	.word	0xffffffff


	//   ....[37]....
        /*016c*/ 	.word	0xffffffff


	//   ....[38]....
        /*0170*/ 	.word	0xffffffff


	//   ....[39]....
        /*0174*/ 	.word	0xffffffff


	//   ....[40]....
        /*0178*/ 	.word	0xffffffff


	//   ....[41]....
        /*017c*/ 	.word	0xffffffff


	//   ....[42]....
        /*0180*/ 	.word	0xffffffff


	//   ....[43]....
        /*0184*/ 	.word	0xffffffff


	//   ....[44]....
        /*0188*/ 	.word	0xffffffff


	//   ....[45]....
        /*018c*/ 	.word	0xffffffff


	//   ....[46]....
        /*0190*/ 	.word	0xffffffff


	//   ....[47]....
        /*0194*/ 	.word	0xffffffff


	//   ....[48]....
        /*0198*/ 	.word	0xffffffff


	//   ....[49]....
        /*019c*/ 	.word	0xffffffff


	//   ....[50]....
        /*01a0*/ 	.word	0xffffffff


	//   ....[51]....
        /*01a4*/ 	.word	0xffffffff


	//   ....[52]....
        /*01a8*/ 	.word	0xffffffff


	//   ....[53]....
        /*01ac*/ 	.word	0xffffffff


	//   ....[54]....
        /*01b0*/ 	.word	0xffffffff


	//   ....[55]....
        /*01b4*/ 	.word	0xffffffff


	//   ....[56]....
        /*01b8*/ 	.word	0xffffffff


	//   ....[57]....
        /*01bc*/ 	.word	0x0500000f


	//   ....[58]....
        /*01c0*/ 	.word	0x0500000f


	//   ....[59]....
        /*01c4*/ 	.word	0x0500000f


	//   ....[60]....
        /*01c8*/ 	.word	0x0500000f


	//   ....[61]....
        /*01cc*/ 	.word	0x0500000f


	//   ....[62]....
        /*01d0*/ 	.word	0x0500000f


	//   ....[63]....
        /*01d4*/ 	.word	0x0500000f


	//   ....[64]....
        /*01d8*/ 	.word	0x0500000f


	//   ....[65]....
        /*01dc*/ 	.word	0x0500000f


	//   ....[66]....
        /*01e0*/ 	.word	0x0500000f


	//   ....[67]....
        /*01e4*/ 	.word	0x0500000f


	//   ....[68]....
        /*01e8*/ 	.word	0x0500000f


	//   ....[69]....
        /*01ec*/ 	.word	0x0500000f


	//   ....[70]....
        /*01f0*/ 	.word	0x0500000f


	//   ....[71]....
        /*01f4*/ 	.word	0x0500000f


	//   ....[72]....
        /*01f8*/ 	.word	0x0500000f


	//   ....[73]....
        /*01fc*/ 	.word	0x0500000f


	//   ....[74]....
        /*0200*/ 	.word	0x0500000f


	//   ....[75]....
        /*0204*/ 	.word	0x0500000f


	//   ....[76]....
        /*0208*/ 	.word	0x0500000f


	//   ....[77]....
        /*020c*/ 	.word	0x0500000f


	//   ....[78]....
        /*0210*/ 	.word	0x0500000f


	//   ....[79]....
        /*0214*/ 	.word	0x0500000f


	//   ....[80]....
        /*0218*/ 	.word	0x0500000f


	//   ....[81]....
        /*021c*/ 	.word	0x0500000f


	//   ....[82]....
        /*0220*/ 	.word	0x0500000f


	//----- nvinfo : EIATTR_COOP_GROUP_INSTR_OFFSETS
	.align		4
.L_1389:
        /*0224*/ 	.byte	0x04, 0x28
        /*0226*/ 	.short	(.L_1391 - .L_1390)


	//   ....[0]....
.L_1390:
        /*0228*/ 	.word	0x00000060


	//   ....[1]....
        /*022c*/ 	.word	0x00000130


	//   ....[2]....
        /*0230*/ 	.word	0x000001e0


	//   ....[3]....
        /*0234*/ 	.word	0x000003a0


	//   ....[4]....
        /*0238*/ 	.word	0x00000500


	//   ....[5]....
        /*023c*/ 	.word	0x00000620


	//   ....[6]....
        /*0240*/ 	.word	0x00000780


	//   ....[7]....
        /*0244*/ 	.word	0x00000f80


	//   ....[8]....
        /*0248*/ 	.word	0x00002e20


	//   ....[9]....
        /*024c*/ 	.word	0x00002e60


	//   ....[10]....
        /*0250*/ 	.word	0x00003660


	//   ....[11]....
        /*0254*/ 	.word	0x000036d0


	//   ....[12]....
        /*0258*/ 	.word	0x00004b90


	//   ....[13]....
        /*025c*/ 	.word	0x000068a0


	//   ....[14]....
        /*0260*/ 	.word	0x000068e0


	//   ....[15]....
        /*0264*/ 	.word	0x00006970


	//   ....[16]....
        /*0268*/ 	.word	0x000069a0


	//   ....[17]....
        /*026c*/ 	.word	0x00008590


	//   ....[18]....
        /*0270*/ 	.word	0x000086d0


	//   ....[19]....
        /*0274*/ 	.word	0x00008710


	//   ....[20]....
        /*0278*/ 	.word	0x000087c0


	//   ....[21]....
        /*027c*/ 	.word	0x000087d0


	//   ....[22]....
        /*0280*/ 	.word	0x00009760


	//   ....[23]....
        /*0284*/ 	.word	0x00009770


	//   ....[24]....
        /*0288*/ 	.word	0x00009780


	//   ....[25]....
        /*028c*/ 	.word	0x00009790


	//   ....[26]....
        /*0290*/ 	.word	0x00009870


	//   ....[27]....
        /*0294*/ 	.word	0x00009880


	//   ....[28]....
        /*0298*/ 	.word	0x00009bb0


	//   ....[29]....
        /*029c*/ 	.word	0x00009bc0


	//   ....[30]....
        /*02a0*/ 	.word	0x0000a2d0


	//   ....[31]....
        /*02a4*/ 	.word	0x0000ac80


	//   ....[32]....
        /*02a8*/ 	.word	0x0000b660


	//   ....[33]....
        /*02ac*/ 	.word	0x0000b670


	//   ....[34]....
        /*02b0*/ 	.word	0x0000b680


	//   ....[35]....
        /*02b4*/ 	.word	0x0000b6a0


	//   ....[36]....
        /*02b8*/ 	.word	0x0000b710


	//   ....[37]....
        /*02bc*/ 	.word	0x0000b770


	//   ....[38]....
        /*02c0*/ 	.word	0x0000b7e0


	//   ....[39]....
        /*02c4*/ 	.word	0x0000b810


	//   ....[40]....
        /*02c8*/ 	.word	0x0000b860


	//   ....[41]....
        /*02cc*/ 	.word	0x0000b870


	//   ....[42]....
        /*02d0*/ 	.word	0x0000b8e0


	//   ....[43]....
        /*02d4*/ 	.word	0x0000b910


	//   ....[44]....
        /*02d8*/ 	.word	0x0000b960


	//   ....[45]....
        /*02dc*/ 	.word	0x0000b970


	//   ....[46]....
        /*02e0*/ 	.word	0x0000b980


	//   ....[47]....
        /*02e4*/ 	.word	0x0000b9f0


	//   ....[48]....
        /*02e8*/ 	.word	0x0000ba20


	//   ....[49]....
        /*02ec*/ 	.word	0x0000ba70


	//   ....[50]....
        /*02f0*/ 	.word	0x0000ba90


	//   ....[51]....
        /*02f4*/ 	.word	0x0000bab0


	//   ....[52]....
        /*02f8*/ 	.word	0x0000bad0


	//   ....[53]....
        /*02fc*/ 	.word	0x0000baf0


	//   ....[54]....
        /*0300*/ 	.word	0x0000bb40


	//   ....[55]....
        /*0304*/ 	.word	0x0000bbd0


	//   ....[56]....
        /*0308*/ 	.word	0x0000d460


	//   ....[57]....
        /*030c*/ 	.word	0x0000d8d0


	//   ....[58]....
        /*0310*/ 	.word	0x0000da40


	//   ....[59]....
        /*0314*/ 	.word	0x0000da90


	//   ....[60]....
        /*0318*/ 	.word	0x0000dbb0


	//   ....[61]....
        /*031c*/ 	.word	0x0000dc00


	//   ....[62]....
        /*0320*/ 	.word	0x0000dc80


	//   ....[63]....
        /*0324*/ 	.word	0x0000dd50


	//   ....[64]....
        /*0328*/ 	.word	0x0000dde0


	//   ....[65]....
        /*032c*/ 	.word	0x0000de70


	//   ....[66]....
        /*0330*/ 	.word	0x0000df00


	//   ....[67]....
        /*0334*/ 	.word	0x0000dfc0


	//   ....[68]....
        /*0338*/ 	.word	0x0000e050


	//   ....[69]....
        /*033c*/ 	.word	0x0000e0e0


	//   ....[70]....
        /*0340*/ 	.word	0x0000e170


	//   ....[71]....
        /*0344*/ 	.word	0x0000e230


	//   ....[72]....
        /*0348*/ 	.word	0x0000e290


	//   ....[73]....
        /*034c*/ 	.word	0x0000e350


	//   ....[74]....
        /*0350*/ 	.word	0x0000e3c0


	//   ....[75]....
        /*0354*/ 	.word	0x0000e490


	//   ....[76]....
        /*0358*/ 	.word	0x0000e4f0


	//   ....[77]....
        /*035c*/ 	.word	0x0000e5c0


	//   ....[78]....
        /*0360*/ 	.word	0x0000e630


	//   ....[79]....
        /*0364*/ 	.word	0x0000e6f0


	//   ....[80]....
        /*0368*/ 	.word	0x0000e760


	//   ....[81]....
        /*036c*/ 	.word	0x0000e810


	//   ....[82]....
        /*0370*/ 	.word	0x0000ec10


	//----- nvinfo : EIATTR_REG_RECONFIG
	.align		4
.L_1391:
        /*0374*/ 	.byte	0x01, 0x54
	.zero		2


	//----- nvinfo : EIATTR_SYSCALL_OFFSETS
	.align		4
        /*0378*/ 	.byte	0x04, 0x46
        /*037a*/ 	.short	(.L_1393 - .L_1392)


	//   ....[0]....
.L_1392:
        /*037c*/ 	.word	0x000010e0


	//   ....[1]....
        /*0380*/ 	.word	0x0000a940


	//   ....[2]....
        /*0384*/ 	.word	0x0000aa80


	//   ....[3]....
        /*0388*/ 	.word	0x0000ab70


	//   ....[4]....
        /*038c*/ 	.word	0x0000b1e0


	//----- nvinfo : EIATTR_MBARRIER_INSTR_OFFSETS
	.align		4
.L_1393:
        /*0390*/ 	.byte	0x04, 0x39
        /*0392*/ 	.short	(.L_1395 - .L_1394)


	//   ....[0]....
.L_1394:
        /*0394*/ 	.word	0x00000250
        /*0398*/ 	.word	0x000000ff
        /*039c*/ 	.word	0x00030800
        /*03a0*/ 	.short	0x0100
        /*03a2*/ 	.byte	0x08
	.zero		1


	//   ....[1]....
        /*03a4*/ 	.word	0x00000260
        /*03a8*/ 	.word	0x000000ff
        /*03ac*/ 	.word	0x00030820
        /*03b0*/ 	.short	0x0100
        /*03b2*/ 	.byte	0x08
	.zero		1


	//   ....[2]....
        /*03b4*/ 	.word	0x00000350
        /*03b8*/ 	.word	0x000000ff
        /*03bc*/ 	.word	0x00030830
        /*03c0*/ 	.short	0x0100
        /*03c2*/ 	.byte	0x08
	.zero		1


	//   ....[3]....
        /*03c4*/ 	.word	0x00000360
        /*03c8*/ 	.word	0x000000ff
        /*03cc*/ 	.word	0x00030840
        /*03d0*/ 	.short	0x0100
        /*03d2*/ 	.byte	0x08
	.zero		1


	//   ....[4]....
        /*03d4*/ 	.word	0x00000370
        /*03d8*/ 	.word	0x000000ff
        /*03dc*/ 	.word	0x00030838
        /*03e0*/ 	.short	0x0100
        /*03e2*/ 	.byte	0x08
	.zero		1


	//   ....[5]....
        /*03e4*/ 	.word	0x00000380
        /*03e8*/ 	.word	0x000000ff
        /*03ec*/ 	.word	0x00030848
        /*03f0*/ 	.short	0x0100
        /*03f2*/ 	.byte	0x08
	.zero		1


	//   ....[6]....
        /*03f4*/ 	.word	0x000004b0
        /*03f8*/ 	.word	0x000000ff
        /*03fc*/ 	.word	0x00030850
        /*0400*/ 	.short	0x0100
        /*0402*/ 	.byte	0x08
	.zero		1


	//   ....[7]....
        /*0404*/ 	.word	0x000004c0
        /*0408*/ 	.word	0x000000ff
        /*040c*/ 	.word	0x00030860
        /*0410*/ 	.short	0x0100
        /*0412*/ 	.byte	0x08
	.zero		1


	//   ....[8]....
        /*0414*/ 	.word	0x000004d0
        /*0418*/ 	.word	0x000000ff
        /*041c*/ 	.word	0x00030858
        /*0420*/ 	.short	0x0100
        /*0422*/ 	.byte	0x08
	.zero		1


	//   ....[9]....
        /*0424*/ 	.word	0x000004e0
        /*0428*/ 	.word	0x000000ff
        /*042c*/ 	.word	0x00030868
        /*0430*/ 	.short	0x0100
        /*0432*/ 	.byte	0x08
	.zero		1


	//   ....[10]....
        /*0434*/ 	.word	0x000005d0
        /*0438*/ 	.word	0x000000ff
        /*043c*/ 	.word	0x00030870
        /*0440*/ 	.short	0x0100
        /*0442*/ 	.byte	0x06
	.zero		1


	//   ....[11]....
        /*0444*/ 	.word	0x000005e0
        /*0448*/ 	.word	0x000000ff
        /*044c*/ 	.word	0x00030880
        /*0450*/ 	.short	0x0100
        /*0452*/ 	.byte	0x06
	.zero		1


	//   ....[12]....
        /*0454*/ 	.word	0x000005f0
        /*0458*/ 	.word	0x000000ff
        /*045c*/ 	.word	0x00030878
        /*0460*/ 	.short	0x0100
        /*0462*/ 	.byte	0x06
	.zero		1


	//   ....[13]....
        /*0464*/ 	.word	0x00000600
        /*0468*/ 	.word	0x000000ff
        /*046c*/ 	.word	0x00030888
        /*0470*/ 	.short	0x0100
        /*0472*/ 	.byte	0x06
	.zero		1


	//   ....[14]....
        /*0474*/ 	.word	0x00000730
        /*0478*/ 	.word	0x000000ff
        /*047c*/ 	.word	0x00030890
        /*0480*/ 	.short	0x0100
        /*0482*/ 	.byte	0x08
	.zero		1


	//   ....[15]....
        /*0484*/ 	.word	0x00000740
        /*0488*/ 	.word	0x000000ff
        /*048c*/ 	.word	0x000308a0
        /*0490*/ 	.short	0x0100
        /*0492*/ 	.byte	0x08
	.zero		1


	//   ....[16]....
        /*0494*/ 	.word	0x00000750
        /*0498*/ 	.word	0x000000ff
        /*049c*/ 	.word	0x00030898
        /*04a0*/ 	.short	0x0100
        /*04a2*/ 	.byte	0x08
	.zero		1


	//   ....[17]....
        /*04a4*/ 	.word	0x00000760
        /*04a8*/ 	.word	0x000000ff
        /*04ac*/ 	.word	0x000308a8
        /*04b0*/ 	.short	0x0100
        /*04b2*/ 	.byte	0x08
	.zero		1


	//   ....[18]....
        /*04b4*/ 	.word	0x00000890
        /*04b8*/ 	.word	0x000000ff
        /*04bc*/ 	.word	0x000308b0
        /*04c0*/ 	.short	0x0100
        /*04c2*/ 	.byte	0x08
	.zero		1


	//   ....[19]....
        /*04c4*/ 	.word	0x000008a0
        /*04c8*/ 	.word	0x000000ff
        /*04cc*/ 	.word	0x000308c0
        /*04d0*/ 	.short	0x0100
        /*04d2*/ 	.byte	0x08
	.zero		1


	//   ....[20]....
        /*04d4*/ 	.word	0x000008b0
        /*04d8*/ 	.word	0x000000ff
        /*04dc*/ 	.word	0x000308b8
        /*04e0*/ 	.short	0x0100
        /*04e2*/ 	.byte	0x08
	.zero		1


	//   ....[21]....
        /*04e4*/ 	.word	0x000008c0
        /*04e8*/ 	.word	0x000000ff
        /*04ec*/ 	.word	0x000308c8
        /*04f0*/ 	.short	0x0100
        /*04f2*/ 	.byte	0x08
	.zero		1


	//   ....[22]....
        /*04f4*/ 	.word	0x00001110
        /*04f8*/ 	.word	0x000000ff
        /*04fc*/ 	.word	0x00030800
        /*0500*/ 	.short	0x010a
        /*0502*/ 	.byte	0x24
	.zero		1


	//   ....[23]....
        /*0504*/ 	.word	0x00001160
        /*0508*/ 	.word	0x000000ff
        /*050c*/ 	.word	0x00030830
        /*0510*/ 	.short	0x010a
        /*0512*/ 	.byte	0x24
	.zero		1


	//   ....[24]....
        /*0514*/ 	.word	0x00001240
        /*0518*/ 	.word	0x000000ff
        /*051c*/ 	.word	0x00030830
        /*0520*/ 	.short	0x010a
        /*0522*/ 	.byte	0x24
	.zero		1


	//   ....[25]....
        /*0524*/ 	.word	0x00003af0
        /*0528*/ 	.word	0x00000005
        /*052c*/ 	.word	0x00000000
        /*0530*/ 	.short	0x0101
        /*0532*/ 	.byte	0x3f
	.zero		1


	//   ....[26]....
        /*0534*/ 	.word	0x00004e10
        /*0538*/ 	.word	0x0000000d
        /*053c*/ 	.word	0x00030830
        /*0540*/ 	.short	0x010a
        /*0542*/ 	.byte	0x3f
	.zero		1


	//   ....[27]....
        /*0544*/ 	.word	0x00004e50
        /*0548*/ 	.word	0x0000000d
        /*054c*/ 	.word	0x00030830
        /*0550*/ 	.short	0x010a
        /*0552*/ 	.byte	0x3f
	.zero		1


	//   ....[28]....
        /*0554*/ 	.word	0x00005080
        /*0558*/ 	.word	0x000000ff
        /*055c*/ 	.word	0x00030850
        /*0560*/ 	.short	0x010a
        /*0562*/ 	.byte	0x07
	.zero		1


	//   ....[29]....
        /*0564*/ 	.word	0x000050c0
        /*0568*/ 	.word	0x000000ff
        /*056c*/ 	.word	0x00030850
        /*0570*/ 	.short	0x010a
        /*0572*/ 	.byte	0x07
	.zero		1


	//   ....[30]....
        /*0574*/ 	.word	0x00006c20
        /*0578*/ 	.word	0x0000005e
        /*057c*/ 	.word	0x00000000
        /*0580*/ 	.short	0x0101
        /*0582*/ 	.byte	0x3f
	.zero		1


	//   ....[31]....
        /*0584*/ 	.word	0x00006d50
        /*0588*/ 	.word	0x00000062
        /*058c*/ 	.word	0x00000000
        /*0590*/ 	.short	0x0101
        /*0592*/ 	.byte	0x3f
	.zero		1


	//   ....[32]....
        /*0594*/ 	.word	0x00008600
        /*0598*/ 	.word	0x00000007
        /*059c*/ 	.word	0x00030850
        /*05a0*/ 	.short	0x010a
        /*05a2*/ 	.byte	0x3f
	.zero		1


	//   ....[33]....
        /*05a4*/ 	.word	0x00008640
        /*05a8*/ 	.word	0x00000007
        /*05ac*/ 	.word	0x00030850
        /*05b0*/ 	.short	0x010a
        /*05b2*/ 	.byte	0x3f
	.zero		1


	//   ....[34]....
        /*05b4*/ 	.word	0x00008de0
        /*05b8*/ 	.word	0x00000006
        /*05bc*/ 	.word	0x00000000
        /*05c0*/ 	.short	0x0101
        /*05c2*/ 	.byte	0x3f
	.zero		1


	//   ....[35]....
        /*05c4*/ 	.word	0x00009830
        /*05c8*/ 	.word	0x000000ff
        /*05cc*/ 	.word	0x00000000
        /*05d0*/ 	.short	0x0101
        /*05d2*/ 	.byte	0x04
	.zero		1


	//   ....[36]....
        /*05d4*/ 	.word	0x0000ae70
        /*05d8*/ 	.word	0x000000ff
        /*05dc*/ 	.word	0x00030840
        /*05e0*/ 	.short	0x010a
        /*05e2*/ 	.byte	0x26
	.zero		1


	//   ....[37]....
        /*05e4*/ 	.word	0x0000bcc0
        /*05e8*/ 	.word	0x000000ff
        /*05ec*/ 	.word	0x00030800
        /*05f0*/ 	.short	0x0107
        /*05f2*/ 	.byte	0x26
	.zero		1


	//   ....[38]....
        /*05f4*/ 	.word	0x0000bd00
        /*05f8*/ 	.word	0x000000ff
        /*05fc*/ 	.word	0x00030800
        /*0600*/ 	.short	0x0101
        /*0602*/ 	.byte	0x26
	.zero		1


	//   ....[39]....
        /*0604*/ 	.word	0x0000bd30
        /*0608*/ 	.word	0x000000ff
        /*060c*/ 	.word	0x00030820
        /*0610*/ 	.short	0x010a
        /*0612*/ 	.byte	0x26
	.zero		1


	//   ....[40]....
        /*0614*/ 	.word	0x0000c080
        /*0618*/ 	.word	0x000000ff
        /*061c*/ 	.word	0x00030848
        /*0620*/ 	.short	0x010a
        /*0622*/ 	.byte	0x26
	.zero		1


	//   ....[41]....
        /*0624*/ 	.word	0x0000c270
        /*0628*/ 	.word	0x000000ff
        /*062c*/ 	.word	0x00030860
        /*0630*/ 	.short	0x010a
        /*0632*/ 	.byte	0x26
	.zero		1


	//   ....[42]....
        /*0634*/ 	.word	0x0000c650
        /*0638*/ 	.word	0x000000ff
        /*063c*/ 	.word	0x00030840
        /*0640*/ 	.short	0x010a
        /*0642*/ 	.byte	0x26
	.zero		1


	//   ....[43]....
        /*0644*/ 	.word	0x0000c870
        /*0648*/ 	.word	0x000000ff
        /*064c*/ 	.word	0x00030868
        /*0650*/ 	.short	0x010a
        /*0652*/ 	.byte	0x26
	.zero		1


	//   ....[44]....
        /*0654*/ 	.word	0x0000cc90
        /*0658*/ 	.word	0x000000ff
        /*065c*/ 	.word	0x00030848
        /*0660*/ 	.short	0x010a
        /*0662*/ 	.byte	0x26
	.zero		1


	//   ....[45]....
        /*0664*/ 	.word	0x0000ce90
        /*0668*/ 	.word	0x000000ff
        /*066c*/ 	.word	0x00030860
        /*0670*/ 	.short	0x010a
        /*0672*/ 	.byte	0x26
	.zero		1


	//   ....[46]....
        /*0674*/ 	.word	0x0000d130
        /*0678*/ 	.word	0x00000003
        /*067c*/ 	.word	0x00030860
        /*0680*/ 	.short	0x010a
        /*0682*/ 	.byte	0x3f
	.zero		1


	//   ....[47]....
        /*0684*/ 	.word	0x0000d3f0
        /*0688*/ 	.word	0x00000007
        /*068c*/ 	.word	0x00030820
        /*0690*/ 	.short	0x010a
        /*0692*/ 	.byte	0x3f
	.zero		1


	//   ....[48]....
        /*0694*/ 	.word	0x0000d560
        /*0698*/ 	.word	0x00000005
        /*069c*/ 	.word	0x00000000
        /*06a0*/ 	.short	0x010a
        /*06a2*/ 	.byte	0x3f
	.zero		1


	//   ....[49]....
        /*06a4*/ 	.word	0x0000d5d0
        /*06a8*/ 	.word	0x00000003
        /*06ac*/ 	.word	0x00000000
        /*06b0*/ 	.short	0x010a
        /*06b2*/ 	.byte	0x3f
	.zero		1


	//   ....[50]....
        /*06b4*/ 	.word	0x0000d630
        /*06b8*/ 	.word	0x00000005
        /*06bc*/ 	.word	0x00000000
        /*06c0*/ 	.short	0x010a
        /*06c2*/ 	.byte	0x3f
	.zero		1


	//   ....[51]....
        /*06c4*/ 	.word	0x0000d660
        /*06c8*/ 	.word	0x00000003
        /*06cc*/ 	.word	0x00000000
        /*06d0*/ 	.short	0x010a
        /*06d2*/ 	.byte	0x3f
	.zero		1


	//   ....[52]....
        /*06d4*/ 	.word	0x0000d6d0
        /*06d8*/ 	.word	0x00000003
        /*06dc*/ 	.word	0x00030800
        /*06e0*/ 	.short	0x010a
        /*06e2*/ 	.byte	0x3f
	.zero		1


	//   ....[53]....
        /*06e4*/ 	.word	0x0000d730
        /*06e8*/ 	.word	0x00000003
        /*06ec*/ 	.word	0x00030830
        /*06f0*/ 	.short	0x010a
        /*06f2*/ 	.byte	0x3f
	.zero		1


	//   ....[54]....
        /*06f4*/ 	.word	0x0000d780
        /*06f8*/ 	.word	0x0000000d
        /*06fc*/ 	.word	0x00030830
        /*0700*/ 	.short	0x010a
        /*0702*/ 	.byte	0x3f
	.zero		1


	//   ....[55]....
        /*0704*/ 	.word	0x0000d7e0
        /*0708*/ 	.word	0x0000000c
        /*070c*/ 	.word	0x00030850
        /*0710*/ 	.short	0x010a
        /*0712*/ 	.byte	0x3f
	.zero		1


	//   ....[56]....
        /*0714*/ 	.word	0x0000d830
        /*0718*/ 	.word	0x00000007
        /*071c*/ 	.word	0x00030850
        /*0720*/ 	.short	0x010a
        /*0722*/ 	.byte	0x3f
	.zero		1


	//   ....[57]....
        /*0724*/ 	.word	0x0000d990
        /*0728*/ 	.word	0x00000003
        /*072c*/ 	.word	0x00030840
        /*0730*/ 	.short	0x010a
        /*0732*/ 	.byte	0x3f
	.zero		1


	//   ....[58]....
        /*0734*/ 	.word	0x0000e850
        /*0738*/ 	.word	0x00000003
        /*073c*/ 	.word	0x00030820
        /*0740*/ 	.short	0x010a
        /*0742*/ 	.byte	0x3f
	.zero		1


	//   ....[59]....
        /*0744*/ 	.word	0x0000e8b0
        /*0748*/ 	.word	0x00000003
        /*074c*/ 	.word	0x00030848
        /*0750*/ 	.short	0x010a
        /*0752*/ 	.byte	0x3f
	.zero		1


	//   ....[60]....
        /*0754*/ 	.word	0x0000e910
        /*0758*/ 	.word	0x00000003
        /*075c*/ 	.word	0x00030860
        /*0760*/ 	.short	0x010a
        /*0762*/ 	.byte	0x3f
	.zero		1


	//   ....[61]....
        /*0764*/ 	.word	0x0000e970
        /*0768*/ 	.word	0x00000003
        /*076c*/ 	.word	0x00030840
        /*0770*/ 	.short	0x010a
        /*0772*/ 	.byte	0x3f
	.zero		1


	//   ....[62]....
        /*0774*/ 	.word	0x0000e9d0
        /*0778*/ 	.word	0x00000003
        /*077c*/ 	.word	0x00030868
        /*0780*/ 	.short	0x010a
        /*0782*/ 	.byte	0x3f
	.zero		1


	//   ....[63]....
        /*0784*/ 	.word	0x0000ea30
        /*0788*/ 	.word	0x00000002
        /*078c*/ 	.word	0x00030848
        /*0790*/ 	.short	0x010a
        /*0792*/ 	.byte	0x3f
	.zero		1


	//   ....[64]....
        /*0794*/ 	.word	0x0000ea90
        /*0798*/ 	.word	0x00000002
        /*079c*/ 	.word	0x00030860
        /*07a0*/ 	.short	0x010a
        /*07a2*/ 	.byte	0x3f
	.zero		1


	//   ....[65]....
        /*07a4*/ 	.word	0x0000eae0
        /*07a8*/ 	.word	0x00000003
        /*07ac*/ 	.word	0x00030860
        /*07b0*/ 	.short	0x010a
        /*07b2*/ 	.byte	0x3f
	.zero		1


	//   ....[66]....
        /*07b4*/ 	.word	0x0000eb30
        /*07b8*/ 	.word	0x00000007
        /*07bc*/ 	.word	0x00030820
        /*07c0*/ 	.short	0x010a
        /*07c2*/ 	.byte	0x3f
	.zero		1


	//   ....[67]....
        /*07c4*/ 	.word	0x0000ecd0
        /*07c8*/ 	.word	0x00000005
        /*07cc*/ 	.word	0x00000000
        /*07d0*/ 	.short	0x010a
        /*07d2*/ 	.byte	0x3f
	.zero		1


	//   ....[68]....
        /*07d4*/ 	.word	0x0000ed20
        /*07d8*/ 	.word	0x00000003
        /*07dc*/ 	.word	0x00000000
        /*07e0*/ 	.short	0x010a
        /*07e2*/ 	.byte	0x3f
	.zero		1


	//   ....[69]....
        /*07e4*/ 	.word	0x0000ed70
        /*07e8*/ 	.word	0x00000005
        /*07ec*/ 	.word	0x00000000
        /*07f0*/ 	.short	0x010a
        /*07f2*/ 	.byte	0x3f
	.zero		1


	//----- nvinfo : EIATTR_NUM_MBARRIERS
	.align		4
.L_1395:
        /*07f4*/ 	.byte	0x03, 0x38
        /*07f6*/ 	.short	0x0016


	//----- nvinfo : EIATTR_EXIT_INSTR_OFFSETS
	.align		4
        /*07f8*/ 	.byte	0x04, 0x1c
        /*07fa*/ 	.short	(.L_1397 - .L_1396)


	//   ....[0]....
.L_1396:
        /*07fc*/ 	.word	0x0000d6b0


	//----- nvinfo : EIATTR_MAX_THREADS
	.align		4
.L_1397:
        /*0800*/ 	.byte	0x04, 0x05
        /*0802*/ 	.short	(.L_1399 - .L_1398)
.L_1398:
        /*0804*/ 	.word	0x00000200
        /*0808*/ 	.word	0x00000001
        /*080c*/ 	.word	0x00000001


	//----- nvinfo : EIATTR_CRS_STACK_SIZE
	.align		4
.L_1399:
        /*0810*/ 	.byte	0x04, 0x1e
        /*0812*/ 	.short	(.L_1401 - .L_1400)
.L_1400:
        /*0814*/ 	.word	0x00000000


	//----- nvinfo : EIATTR_CBANK_PARAM_SIZE
	.align		4
.L_1401:
        /*0818*/ 	.byte	0x03, 0x19
        /*081a*/ 	.short	0x0a70


	//----- nvinfo : EIATTR_PARAM_CBANK
	.align		4
        /*081c*/ 	.byte	0x04, 0x0a
        /*081e*/ 	.short	(.L_1403 - .L_1402)
	.align		4
.L_1402:
        /*0820*/ 	.word	index@(.nv.constant0._ZN7cutlass13device_kernelIN5flash11enable_sm90INS1_16FlashAttnFwdSm90INS1_25CollectiveMainloopFwdSm90ILi2EN4cute5tupleIJNS5_1CILi1EEES8_S8_EEENS6_IJNS7_ILi192EEESA_NS7_ILi64EEEEEELi64ENS_6half_tEfNS_4arch4Sm90ELb0ELb0ELb1ELb0ELb0ELb0ELb0ELb0ELb1ELb1ELb1ELb0EEENS1_21CollectiveEpilogueFwdINS6_IJSA_SB_SA_EEES9_SD_SF_Li384ELb0ELb1ELb1ELb0EEENS1_19SingleTileSchedulerILb0ELb1ELb1ELi192EEEEEEEEEvNT_6ParamsE)
        /*0824*/ 	.short	0x0210
        /*0826*/ 	.short	0x0a70


	//----- nvinfo : EIATTR_SW_WAR
	.align		4
.L_1403:
        /*0828*/ 	.byte	0x04, 0x36
        /*082a*/ 	.short	(.L_1405 - .L_1404)
.L_1404:
        /*082c*/ 	.word	0x00000008
.L_1405:


//--------------------- .nv.info._ZN7cutlass13device_kernelIN5flash11enable_sm90INS1_16FlashAttnFwdSm90INS1_25CollectiveMainloopFwdSm90ILi2EN4cute5tupleIJNS5_1CILi1EEES8_S8_EEENS6_IJNS7_ILi192EEESA_NS7_ILi64EEEEEELi64ENS_6half_tEfNS_4arch4Sm90ELb0ELb0ELb1ELb1ELb0ELb0ELb0ELb0ELb1ELb1ELb1ELb0EEENS1_21CollectiveEpilogueFwdINS6_IJSA_SB_SA_EEES9_SD_SF_Li384ELb1ELb1ELb1ELb0EEENS1_36VarlenDynamicPersistentTileSchedulerILi192ELi192ELi384ELi128ELb1ELb1ELb1ELb0ELb1ELb1EEEEEEEEEvNT_6ParamsE --------------------------
	.section	.nv.info._ZN7cutlass13device_kernelIN5flash11enable_sm90INS1_16FlashAttnFwdSm90INS1_25CollectiveMainloopFwdSm90ILi2EN4cute5tupleIJNS5_1CILi1EEES8_S8_EEENS6_IJNS7_ILi192EEESA_NS7_ILi64EEEEEELi64ENS_6half_tEfNS_4arch4Sm90ELb0ELb0ELb1ELb1ELb0ELb0ELb0ELb0ELb1ELb1ELb1ELb0EEENS1_21CollectiveEpilogueFwdINS6_IJSA_SB_SA_EEES9_SD_SF_Li384ELb1ELb1ELb1ELb0EEENS1_36VarlenDynamicPersistentTileSchedulerILi192ELi192ELi384ELi128ELb1ELb1ELb1ELb0ELb1ELb1EEEEEEEEEvNT_6ParamsE,"",@"SHT_CUDA_INFO"
	.sectionflags	@""
	.align	4


	//----- nvinfo : EIATTR_CUDA_API_VERSION
	.align		4
        /*0000*/ 	.byte	0x04, 0x37
        /*0002*/ 	.short	(.L_1407 - .L_1406)
.L_1406:
        /*0004*/ 	.word	0x00000082


	//----- nvinfo : EIATTR_KPARAM_INFO
	.align		4
.L_1407:
        /*0008*/ 	.byte	0x04, 0x17
        /*000a*/ 	.short	(.L_1409 - .L_1408)
.L_1408:
        /*000c*/ 	.word	0x00000000
        /*0010*/ 	.short	0x0000
        /*0012*/ 	.short	0x0070
        /*0014*/ 	.byte	0x00, 0xf0, 0x01, 0x2a


	//----- nvinfo : EIATTR_SPARSE_MMA_MASK
	.align		4
.L_1409:
        /*0018*/ 	.byte	0x03, 0x50
        /*001a*/ 	.short	0x0000


	//----- nvinfo : EIATTR_MAXREG_COUNT
	.align		4
        /*001c*/ 	.byte	0x03, 0x1b
        /*001e*/ 	.short	0x0080


	//----- nvinfo : EIATTR_NUM_BARRIERS
	.align		4
        /*0020*/ 	.byte	0x02, 0x4c
        /*0022*/ 	.byte	0x10
	.zero		1


	//----- nvinfo : EIATTR_EXTERNS
	.align		4
        /*0024*/ 	.byte	0x04, 0x0f
        /*0026*/ 	.short	(.L_1411 - .L_1410)


	//   ....[0]....
	.align		4
.L_1410:
        /*0028*/ 	.word	index@(__assertfail)


	//----- nvinfo : EIATTR_ANNOTATIONS
	.align		4
.L_1411:
        /*002c*/ 	.byte	0x04, 0x55
        /*002e*/ 	.short	(.L_1413 - .L_1412)


	//   ....[0]....
.L_1412:
        /* <DEDUP_REMOVED lines=67> */


	//----- nvinfo : EIATTR_MERCURY_ISA_VERSION
	.align		4
.L_1413:
        /*0450*/ 	.byte	0x03, 0x5f
        /*0452*/ 	.short	0x0101


	//----- nvinfo : EIATTR_UNUSED_LOAD_BYTE_OFFSET
	.align		4
        /*0454*/ 	.byte	0x04, 0x44
        /*0456*/ 	.short	(.L_1415 - .L_1414)


	//   ....[0]....
.L_1414:
        /*0458*/ 	.word	0x00000a40
        /*045c*/ 	.word	0x0000fff0


	//   ....[1]....
        /*0460*/ 	.word	0x000095f0
        /*0464*/ 	.word	0x0000fff0


	//----- nvinfo : EIATTR_INT_WARP_WIDE_INSTR_OFFSETS
	.align		4
.L_1415:
        /*0468*/ 	.byte	0x04, 0x31
        /*046a*/ 	.short	(.L_1417 - .L_1416)


	//   ....[0]....
.L_1416:
        /*046c*/ 	.word	0x00000120


	//   ....[1]....
        /*0470*/ 	.word	0x000001c0


	//   ....[2]....
        /*0474*/ 	.word	0x00000230


	//   ....[3]....
        /*0478*/ 	.word	0x0000cf30


	//   ....[4]....
        /*047c*/ 	.word	0x0000cfc0


	//   ....[5]....
        /*0480*/ 	.word	0x00010040


	//   ....[6]....
        /*0484*/ 	.word	0x000100d0


	//----- nvinfo : EIATTR_COOP_GROUP_MASK_REGIDS
	.align		4
.L_1417:
        /*0488*/ 	.byte	0x04, 0x29
        /*048a*/ 	.short	(.L_1419 - .L_1418)


	//   ....[0]....
.L_1418:
        /*048c*/ 	.word	0xffffffff


	//   ....[1]....
        /*0490*/ 	.word	0xffffffff


	//   ....[2]....
        /*0494*/ 	.word	0xffffffff


	//   ....[3]....
        /*0498*/ 	.word	0xffffffff


	//   ....[4]....
        /*049c*/ 	.word	0xffffffff


	//   ....[5]....
        /*04a0*/ 	.word	0xffffffff


	//   ....[6]....
        /*04a4*/ 	.word	0xffffffff


	//   ....[7]....
        /*04a8*/ 	.word	0xffffffff


	//   ....[8]....
        /*04ac*/ 	.word	0xffffffff


	//   ....[9]....
        /*04b0*/ 	.word	0xffffffff


	//   ....[10]....
        /*04b4*/ 	.word	0xffffffff


	//   ....[11]....
        /*04b8*/ 	.word	0xffffffff


	//   ....[12]....
        /*04bc*/ 	.word	0xffffffff


	//   ....[13]....
        /*04c0*/ 	.word	0xffffffff


	//   ....[14]....
        /*04c4*/ 	.word	0xffffffff


	//   ....[15]....
        /*04c8*/ 	.word	0xffffffff


	//   ....[16]....
        /*04cc*/ 	.word	0xffffffff


	//   ....[17]....
        /*04d0*/ 	.word	0xffffffff


	//   ....[18]....
        /*04d4*/ 	.word	0xffffffff


	//   ....[19]....
        /*04d8*/ 	.word	0xffffffff


	//   ....[20]....
        /*04dc*/ 	.word	0xffffffff


	//   ....[21]....
        /*04e0*/ 	.word	0xffffffff


	//   ....[22]....
        /*04e4*/ 	.word	0xffffffff


	//   ....[23]....
        /*04e8*/ 	.word	0xffffffff


	//   ....[24]....
        /*04ec*/ 	.word	0xffffffff


	//   ....[25]....
        /*04f0*/ 	.word	0xffffffff


	//   ....[26]....
        /*04f4*/ 	.word	0xffffffff


	//   ....[27]....
        /*04f8*/ 	.word	0xffffffff


	//   ....[28]....
        /*04fc*/ 	.word	0xffffffff


	//   ....[29]....
        /*0500*/ 	.word	0xffffffff


	//   ....[30]....
        /*0504*/ 	.word	0xffffffff


	//   ....[31]....
        /*0508*/ 	.word	0xffffffff


	//   ....[32]....
        /*050c*/ 	.word	0xffffffff


	//   ....[33]....
        /*0510*/ 	.word	0xffffffff


	//   ....[34]....
        /*0514*/ 	.word	0xffffffff


	//   ....[35]....
        /*0518*/ 	.word	0xffffffff


	//   ....[36]....
        /*051c*/ 	.word	0xffffffff


	//   ....[37]....
        /*0520*/ 	.word	0xffffffff


	//   ....[38]....
        /*0524*/ 	.word	0xffffffff


	//   ....[39]....
        /*0528*/ 	.word	0xffffffff


	//   ....[40]....
        /*052c*/ 	.word	0xffffffff


	//   ....[41]....
        /*0530*/ 	.word	0xffffffff


	//   ....[42]....
        /*0534*/ 	.word	0xffffffff


	//   ....[43]....
        /*0538*/ 	.word	0xffffffff


	//   ....[44]....
        /*053c*/ 	.word	0xffffffff


	//   ....[45]....
        /*0540*/ 	.word	0xffffffff


	//   ....[46]....
        /*0544*/ 	.word	0xffffffff


	//   ....[47]....
        /*0548*/ 	.word	0xffffffff


	//   ....[48]....
        /*054c*/ 	.word	0xffffffff


	//   ....[49]....
        /*0550*/ 	.word	0xffffffff


	//   ....[50]....
        /*0554*/ 	.word	0xffffffff


	//   ....[51]....
        /*0558*/ 	.word	0xffffffff


	//   ....[52]....
        /*055c*/ 	.word	0xffffffff


	//   ....[53]....
        /*0560*/ 	.word	0xffffffff


	//   ....[54]....
        /*0564*/ 	.word	0xffffffff


	//   ....[55]....
        /*0568*/ 	.word	0xffffffff


	//   ....[56]....
        /*056c*/ 	.word	0xffffffff


	//   ....[57]....
        /*0570*/ 	.word	0xffffffff


	//   ....[58]....
        /*0574*/ 	.word	0xffffffff


	//   ....[59]....
        /*0578*/ 	.word	0xffffffff


	//   ....[60]....
        /*057c*/ 	.word	0xffffffff


	//   ....[61]....
        /*0580*/ 	.word	0xffffffff


	//   ....[62]....
        /*0584*/ 	.word	0xffffffff


	//   ....[63]....
        /*0588*/ 	.word	0xffffffff


	//   ....[64]....
        /*058c*/ 	.word	0xffffffff


	//   ....[65]....
        /*0590*/ 	.word	0xffffffff


	//   ....[66]....
        /*0594*/ 	.word	0xffffffff


	//   ....[67]....
        /*0598*/ 	.word	0xffffffff


	//   ....[68]....
        /*059c*/ 	.word	0xffffffff


	//   ....[69]....
        /*05a0*/ 	.word	0xffffffff


	//   ....[70]....
        /*05a4*/ 	.word	0xffffffff


	//   ....[71]....
        /*05a8*/ 	.word	0xffffffff


	//   ....[72]....
        /*05ac*/ 	.word	0xffffffff


	//   ....[73]....
        /*05b0*/ 	.word	0xffffffff


	//   ....[74]....
        /*05b4*/ 	.word	0xffffffff


	//   ....[75]....
        /*05b8*/ 	.word	0xffffffff


	//   ....[76]....
        /*05bc*/ 	.word	0xffffffff


	//   ....[77]....
        /*05c0*/ 	.word	0xffffffff


	//   ....[78]....
        /*05c4*/ 	.word	0xffffffff


	//   ....[79]....
        /*05c8*/ 	.word	0xffffffff


	//   ....[80]....
        /*05cc*/ 	.word	0xffffffff


	//   ....[81]....
        /*05d0*/ 	.word	0xffffffff


	//   ....[82]....
        /*05d4*/ 	.word	0xffffffff


	//   ....[83]....
        /*05d8*/ 	.word	0xffffffff


	//   ....[84]....
        /*05dc*/ 	.word	0xffffffff


	//   ....[85]....
        /*05e0*/ 	.word	0xffffffff


	//   ....[86]....
        /*05e4*/ 	.word	0xffffffff


	//   ....[87]....
        /*05e8*/ 	.word	0xffffffff


	//   ....[88]....
        /*05ec*/ 	.word	0xffffffff


	//   ....[89]....
        /*05f0*/ 	.word	0xffffffff


	//   ....[90]....
        /*05f4*/ 	.word	0xffffffff


	//   ....[91]....
        /*05f8*/ 	.word	0xffffffff


	//   ....[92]....
        /*05fc*/ 	.word	0xffffffff


	//   ....[93]....
        /*0600*/ 	.word	0xffffffff


	//   ....[94]....
        /*0604*/ 	.word	0xffffffff


	//   ....[95]....
        /*0608*/ 	.word	0xffffffff


	//   ....[96]....
        /*060c*/ 	.word	0xffffffff


	//   ....[97]....
        /*0610*/ 	.word	0xffffffff


	//   ....[98]....
        /*0614*/ 	.word	0xffffffff


	//   ....[99]....
        /*0618*/ 	.word	0xffffffff


	//   ....[100]....
        /*061c*/ 	.word	0xffffffff


	//   ....[101]....
        /*0620*/ 	.word	0xffffffff


	//   ....[102]....
        /*0624*/ 	.word	0xffffffff


	//   ....[103]....
        /*0628*/ 	.word	0xffffffff


	//   ....[104]....
        /*062c*/ 	.word	0xffffffff


	//   ....[105]....
        /*0630*/ 	.word	0xffffffff


	//   ....[106]....
        /*0634*/ 	.word	0xffffffff


	//   ....[107]....
        /*0638*/ 	.word	0x0500000f


	//   ....[108]....
        /*063c*/ 	.word	0x0500000f


	//   ....[109]....
        /*0640*/ 	.word	0x0500000f


	//   ....[110]....
        /*0644*/ 	.word	0x0500000f


	//   ....[111]....
        /*0648*/ 	.word	0x0500000f


	//   ....[112]....
        /*064c*/ 	.word	0x0500000f


	//   ....[113]....
        /*0650*/ 	.word	0x0500000f


	//   ....[114]....
        /*0654*/ 	.word	0x0500000f


	//   ....[115]....
        /*0658*/ 	.word	0x0500000f


	//   ....[116]....
        /*065c*/ 	.word	0x0500000f


	//   ....[117]....
        /*0660*/ 	.word	0x0500000f


	//   ....[118]....
        /*0664*/ 	.word	0x0500000f


	//   ....[119]....
        /*0668*/ 	.word	0x0500000f


	//   ....[120]....
        /*066c*/ 	.word	0x0500000f


	//   ....[121]....
        /*0670*/ 	.word	0x0500000f


	//   ....[122]....
        /*0674*/ 	.word	0x0500000f


	//   ....[123]....
        /*0678*/ 	.word	0x0500000f


	//   ....[124]....
        /*067c*/ 	.word	0x0500000f


	//   ....[125]....
        /*0680*/ 	.word	0x0500000f


	//   ....[126]....
        /*0684*/ 	.word	0x0500000f


	//   ....[127]....
        /*0688*/ 	.word	0x0500000f


	//   ....[128]....
        /*068c*/ 	.word	0x0500000f


	//   ....[129]....
        /*0690*/ 	.word	0x0500000f


	//   ....[130]....
        /*0694*/ 	.word	0x0500000f


	//   ....[131]....
        /*0698*/ 	.word	0x0500000f


	//   ....[132]....
        /*069c*/ 	.word	0x0500000f


	//   ....[133]....
        /*06a0*/ 	.word	0x0500000f


	//   ....[134]....
        /*06a4*/ 	.word	0x0500000f


	//   ....[135]....
        /*06a8*/ 	.word	0x0500000f


	//   ....[136]....
        /*06ac*/ 	.word	0x0500000f


	//   ....[137]....
        /*06b0*/ 	.word	0x0500000f


	//   ....[138]....
        /*06b4*/ 	.word	0x0500000f


	//   ....[139]....
        /*06b8*/ 	.word	0x0500000f


	//   ....[140]....
        /*06bc*/ 	.word	0x0500000f


	//   ....[141]....
        /*06c0*/ 	.word	0x0500000f


	//   ....[142]....
        /*06c4*/ 	.word	0x0500000f


	//   ....[143]....
        /*06c8*/ 	.word	0x0500000f


	//   ....[144]....
        /*06cc*/ 	.word	0x0500000f


	//   ....[145]....
        /*06d0*/ 	.word	0x0500000f


	//   ....[146]....
        /*06d4*/ 	.word	0x0500000f


	//   ....[147]....
        /*06d8*/ 	.word	0x0500000f


	//   ....[148]....
        /*06dc*/ 	.word	0x0500000f


	//   ....[149]....
        /*06e0*/ 	.word	0x0500000f


	//   ....[150]....
        /*06e4*/ 	.word	0x0500000f


	//----- nvinfo : EIATTR_COOP_GROUP_INSTR_OFFSETS
	.align		4
.L_1419:
        /*06e8*/ 	.byte	0x04, 0x28
        /*06ea*/ 	.short	(.L_1421 - .L_1420)


	//   ....[0]....
.L_1420:
        /*06ec*/ 	.word	0x00000060


	//   ....[1]....
        /*06f0*/ 	.word	0x00000130


	//   ....[2]....
        /*06f4*/ 	.word	0x000001e0


	//   ....[3]....
        /*06f8*/ 	.word	0x000003a0


	//   ....[4]....
        /*06fc*/ 	.word	0x00000500


	//   ....[5]....
        /*0700*/ 	.word	0x00000620


	//   ....[6]....
        /*0704*/ 	.word	0x00000780


	//   ....[7]....
        /*0708*/ 	.word	0x000018f0


	//   ....[8]....
        /*070c*/ 	.word	0x000035b0


	//   ....[9]....
        /*0710*/ 	.word	0x000035d0


	//   ....[10]....
        /*0714*/ 	.word	0x00003c20


	//   ....[11]....
        /*0718*/ 	.word	0x00003c40


	//   ....[12]....
        /*071c*/ 	.word	0x000052c0


	//   ....[13]....
        /*0720*/ 	.word	0x000066d0


	//   ....[14]....
        /*0724*/ 	.word	0x00006760


	//   ....[15]....
        /*0728*/ 	.word	0x00007440


	//   ....[16]....
        /*072c*/ 	.word	0x00007490


	//   ....[17]....
        /*0730*/ 	.word	0x00008ad0


	//   ....[18]....
        /*0734*/ 	.word	0x00008bf0


	//   ....[19]....
        /*0738*/ 	.word	0x00008c30


	//   ....[20]....
        /*073c*/ 	.word	0x00008d90


	//   ....[21]....
        /*0740*/ 	.word	0x00008db0


	//   ....[22]....
        /*0744*/ 	.word	0x00009e70


	//   ....[23]....
        /*0748*/ 	.word	0x00009e80


	//   ....[24]....
        /*074c*/ 	.word	0x00009e90


	//   ....[25]....
        /*0750*/ 	.word	0x00009ed0


	//   ....[26]....
        /*0754*/ 	.word	0x0000a490


	//   ....[27]....
        /*0758*/ 	.word	0x0000a4c0


	//   ....[28]....
        /*075c*/ 	.word	0x0000a4d0


	//   ....[29]....
        /*0760*/ 	.word	0x0000a4f0


	//   ....[30]....
        /*0764*/ 	.word	0x0000a510


	//   ....[31]....
        /*0768*/ 	.word	0x0000a530


	//   ....[32]....
        /*076c*/ 	.word	0x0000a620


	//   ....[33]....
        /*0770*/ 	.word	0x0000a630


	//   ....[34]....
        /*0774*/ 	.word	0x0000aa50


	//   ....[35]....
        /*0778*/ 	.word	0x0000aa80


	//   ....[36]....
        /*077c*/ 	.word	0x0000acc0


	//   ....[37]....
        /*0780*/ 	.word	0x0000acd0


	//   ....[38]....
        /*0784*/ 	.word	0x0000b810


	//   ....[39]....
        /*0788*/ 	.word	0x0000b850


	//   ....[40]....
        /*078c*/ 	.word	0x0000b880


	//   ....[41]....
        /*0790*/ 	.word	0x0000b8b0


	//   ....[42]....
        /*0794*/ 	.word	0x0000b8d0


	//   ....[43]....
        /*0798*/ 	.word	0x0000b8e0


	//   ....[44]....
        /*079c*/ 	.word	0x0000b8f0


	//   ....[45]....
        /*07a0*/ 	.word	0x0000b910


	//   ....[46]....
        /*07a4*/ 	.word	0x0000ba60


	//   ....[47]....
        /*07a8*/ 	.word	0x0000bc70


	//   ....[48]....
        /*07ac*/ 	.word	0x0000bca0


	//   ....[49]....
        /*07b0*/ 	.word	0x0000bcd0


	//   ....[50]....
        /*07b4*/ 	.word	0x0000bd00


	//   ....[51]....
        /*07b8*/ 	.word	0x0000bd30


	//   ....[52]....
        /*07bc*/ 	.word	0x0000bd60


	//   ....[53]....
        /*07c0*/ 	.word	0x0000bee0


	//   ....[54]....
        /*07c4*/ 	.word	0x0000bf10


	//   ....[55]....
        /*07c8*/ 	.word	0x0000bf40


	//   ....[56]....
        /*07cc*/ 	.word	0x0000bf70


	//   ....[57]....
        /*07d0*/ 	.word	0x0000bfa0


	//   ....[58]....
        /*07d4*/ 	.word	0x0000bfd0


	//   ....[59]....
        /*07d8*/ 	.word	0x0000c060


	//   ....[60]....
        /*07dc*/ 	.word	0x0000c090


	//   ....[61]....
        /*07e0*/ 	.word	0x0000c0a0


	//   ....[62]....
        /*07e4*/ 	.word	0x0000c140


	//   ....[63]....
        /*07e8*/ 	.word	0x0000d4b0


	//   ....[64]....
        /*07ec*/ 	.word	0x0000e000


	//   ....[65]....
        /*07f0*/ 	.word	0x0000e010


	//   ....[66]....
        /*07f4*/ 	.word	0x0000e030


	//   ....[67]....
        /*07f8*/ 	.word	0x0000e0c0


	//   ....[68]....
        /*07fc*/ 	.word	0x0000e0e0


	//   ....[69]....
        /*0800*/ 	.word	0x0000e160


	//   ....[70]....
        /*0804*/ 	.word	0x0000e180


	//   ....[71]....
        /*0808*/ 	.word	0x0000e200


	//   ....[72]....
        /*080c*/ 	.word	0x0000e220


	//   ....[73]....
        /*0810*/ 	.word	0x0000e2a0


	//   ....[74]....
        /*0814*/ 	.word	0x0000e2c0


	//   ....[75]....
        /*0818*/ 	.word	0x0000e340


	//   ....[76]....
        /*081c*/ 	.word	0x0000e360


	//   ....[77]....
        /*0820*/ 	.word	0x0000e3e0


	//   ....[78]....
        /*0824*/ 	.word	0x0000e400


	//   ....[79]....
        /*0828*/ 	.word	0x0000e410


	//   ....[80]....
        /*082c*/ 	.word	0x0000e480


	//   ....[81]....
        /*0830*/ 	.word	0x0000e4d0


	//   ....[82]....
        /*0834*/ 	.word	0x0000e580


	//   ....[83]....
        /*0838*/ 	.word	0x0000e590


	//   ....[84]....
        /*083c*/ 	.word	0x0000e600


	//   ....[85]....
        /*0840*/ 	.word	0x0000e610


	//   ....[86]....
        /*0844*/ 	.word	0x0000e650


	//   ....[87]....
        /*0848*/ 	.word	0x0000e670


	//   ....[88]....
        /*084c*/ 	.word	0x000105e0


	//   ....[89]....
        /*0850*/ 	.word	0x00010610


	//   ....[90]....
        /*0854*/ 	.word	0x00010670


	//   ....[91]....
        /*0858*/ 	.word	0x000106a0


	//   ....[92]....
        /*085c*/ 	.word	0x000106d0


	//   ....[93]....
        /*0860*/ 	.word	0x00010700


	//   ....[94]....
        /*0864*/ 	.word	0x00010730


	//   ....[95]....
        /*0868*/ 	.word	0x00010760


	//   ....[96]....
        /*086c*/ 	.word	0x00010900


	//   ....[97]....
        /*0870*/ 	.word	0x00010930


	//   ....[98]....
        /*0874*/ 	.word	0x00010960


	//   ....[99]....
        /*0878*/ 	.word	0x00010990


	//   ....[100]....
        /*087c*/ 	.word	0x000109c0


	//   ....[101]....
        /*0880*/ 	.word	0x000109f0


	//   ....[102]....
        /*0884*/ 	.word	0x00010ab0


	//   ....[103]....
        /*0888*/ 	.word	0x00010ad0


	//   ....[104]....
        /*088c*/ 	.word	0x00010ae0


	//   ....[105]....
        /*0890*/ 	.word	0x00010b40


	//   ....[106]....
        /*0894*/ 	.word	0x00011160


	//   ....[107]....
        /*0898*/ 	.word	0x00011640


	//   ....[108]....
        /*089c*/ 	.word	0x000117f0


	//   ....[109]....
        /*08a0*/ 	.word	0x00011840


	//   ....[110]....
        /*08a4*/ 	.word	0x000118a0


	//   ....[111]....
        /*08a8*/ 	.word	0x00011990


	//   ....[112]....
        /*08ac*/ 	.word	0x000119f0


	//   ....[113]....
        /*08b0*/ 	.word	0x00011af0


	//   ....[114]....
        /*08b4*/ 	.word	0x00011b50


	//   ....[115]....
        /*08b8*/ 	.word	0x00011c50


	//   ....[116]....
        /*08bc*/ 	.word	0x00011cb0


	//   ....[117]....
        /*08c0*/ 	.word	0x00011db0


	//   ....[118]....
        /*08c4*/ 	.word	0x00011e10


	//   ....[119]....
        /*08c8*/ 	.word	0x00011f10


	//   ....[120]....
        /*08cc*/ 	.word	0x00011f70


	//   ....[121]....
        /*08d0*/ 	.word	0x00012070


	//   ....[122]....
        /*08d4*/ 	.word	0x000120d0


	//   ....[123]....
        /*08d8*/ 	.word	0x00012180


	//   ....[124]....
        /*08dc*/ 	.word	0x00012250


	//   ....[125]....
        /*08e0*/ 	.word	0x00012320


	//   ....[126]....
        /*08e4*/ 	.word	0x00012380


	//   ....[127]....
        /*08e8*/ 	.word	0x00012460


	//   ....[128]....
        /*08ec*/ 	.word	0x000124c0


	//   ....[129]....
        /*08f0*/ 	.word	0x00012590


	//   ....[130]....
        /*08f4*/ 	.word	0x000125f0


	//   ....[131]....
        /*08f8*/ 	.word	0x000126b0


	//   ....[132]....
        /*08fc*/ 	.word	0x000129d0


	//   ....[133]....
        /*0900*/ 	.word	0x00012a70


	//   ....[134]....
        /*0904*/ 	.word	0x00012bf0


	//   ....[135]....
        /*0908*/ 	.word	0x00012c60


	//   ....[136]....
        /*090c*/ 	.word	0x00012cd0


	//   ....[137]....
        /*0910*/ 	.word	0x00012d40


	//   ....[138]....
        /*0914*/ 	.word	0x00012db0


	//   ....[139]....
        /*0918*/ 	.word	0x00012e30


	//   ....[140]....
        /*091c*/ 	.word	0x00012eb0


	//   ....[141]....
        /*0920*/ 	.word	0x00012f40


	//   ....[142]....
        /*0924*/ 	.word	0x00012fb0


	//   ....[143]....
        /*0928*/ 	.word	0x00013020


	//   ....[144]....
        /*092c*/ 	.word	0x00013090


	//   ....[145]....
        /*0930*/ 	.word	0x00013110


	//   ....[146]....
        /*0934*/ 	.word	0x00013180


	//   ....[147]....
        /*0938*/ 	.word	0x00013220


	//   ....[148]....
        /*093c*/ 	.word	0x00013270


	//   ....[149]....
        /*0940*/ 	.word	0x00013300


	//   ....[150]....
        /*0944*/ 	.word	0x00013430


	//----- nvinfo : EIATTR_REG_RECONFIG
	.align		4
.L_1421:
        /*0948*/ 	.byte	0x01, 0x54
	.zero		2


	//----- nvinfo : EIATTR_SYSCALL_OFFSETS
	.align		4
        /*094c*/ 	.byte	0x04, 0x46
        /*094e*/ 	.short	(.L_1423 - .L_1422)


	//   ....[0]....
.L_1422:
        /*0950*/ 	.word	0x00001ab0


	//   ....[1]....
        /*0954*/ 	.word	0x0000d120


	//   ....[2]....
        /*0958*/ 	.word	0x0000d270


	//   ....[3]....
        /*095c*/ 	.word	0x0000d360


	//   ....[4]....
        /*0960*/ 	.word	0x0000db30


	//----- nvinfo : EIATTR_MBARRIER_INSTR_OFFSETS
	.align		4
.L_1423:
        /*0964*/ 	.byte	0x04, 0x39
        /*0966*/ 	.short	(.L_1425 - .L_1424)


	//   ....[0]....
.L_1424:
        /*0968*/ 	.word	0x00000250
        /*096c*/ 	.word	0x000000ff
        /*0970*/ 	.word	0x00030800
        /*0974*/ 	.short	0x0100
        /*0976*/ 	.byte	0x08
	.zero		1


	//   ....[1]....
        /*0978*/ 	.word	0x00000260
        /*097c*/ 	.word	0x000000ff
        /*0980*/ 	.word	0x00030820
        /*0984*/ 	.short	0x0100
        /*0986*/ 	.byte	0x08
	.zero		1


	//   ....[2]....
        /*0988*/ 	.word	0x00000350
        /*098c*/ 	.word	0x000000ff
        /*0990*/ 	.word	0x00030830
        /*0994*/ 	.short	0x0100
        /*0996*/ 	.byte	0x08
	.zero		1


	//   ....[3]....
        /*0998*/ 	.word	0x00000360
        /*099c*/ 	.word	0x000000ff
        /*09a0*/ 	.word	0x00030840
        /*09a4*/ 	.short	0x0100
        /*09a6*/ 	.byte	0x08
	.zero		1


	//   ....[4]....
        /*09a8*/ 	.word	0x00000370
        /*09ac*/ 	.word	0x000000ff
        /*09b0*/ 	.word	0x00030838
        /*09b4*/ 	.short	0x0100
        /*09b6*/ 	.byte	0x08
	.zero		1


	//   ....[5]....
        /*09b8*/ 	.word	0x00000380
        /*09bc*/ 	.word	0x000000ff
        /*09c0*/ 	.word	0x00030848
        /*09c4*/ 	.short	0x0100
        /*09c6*/ 	.byte	0x08
	.zero		1


	//   ....[6]....
        /*09c8*/ 	.word	0x000004b0
        /*09cc*/ 	.word	0x000000ff
        /*09d0*/ 	.word	0x00030850
        /*09d4*/ 	.short	0x0100
        /*09d6*/ 	.byte	0x08
	.zero		1


	//   ....[7]....
        /*09d8*/ 	.word	0x000004c0
        /*09dc*/ 	.word	0x000000ff
        /*09e0*/ 	.word	0x00030860
        /*09e4*/ 	.short	0x0100
        /*09e6*/ 	.byte	0x08
	.zero		1


	//   ....[8]....
        /*09e8*/ 	.word	0x000004d0
        /*09ec*/ 	.word	0x000000ff
        /*09f0*/ 	.word	0x00030858
        /*09f4*/ 	.short	0x0100
        /*09f6*/ 	.byte	0x08
	.zero		1


	//   ....[9]....
        /*09f8*/ 	.word	0x000004e0
        /*09fc*/ 	.word	0x000000ff
        /*0a00*/ 	.word	0x00030868
        /*0a04*/ 	.short	0x0100
        /*0a06*/ 	.byte	0x08
	.zero		1


	//   ....[10]....
        /*0a08*/ 	.word	0x000005d0
        /*0a0c*/ 	.word	0x000000ff
        /*0a10*/ 	.word	0x00030870
        /*0a14*/ 	.short	0x0100
        /*0a16*/ 	.byte	0x06
	.zero		1


	//   ....[11]....
        /*0a18*/ 	.word	0x000005e0
        /*0a1c*/ 	.word	0x000000ff
        /*0a20*/ 	.word	0x00030880
        /*0a24*/ 	.short	0x0100
        /*0a26*/ 	.byte	0x06
	.zero		1


	//   ....[12]....
        /*0a28*/ 	.word	0x000005f0
        /*0a2c*/ 	.word	0x000000ff
        /*0a30*/ 	.word	0x00030878
        /*0a34*/ 	.short	0x0100
        /*0a36*/ 	.byte	0x06
	.zero		1


	//   ....[13]....
        /*0a38*/ 	.word	0x00000600
        /*0a3c*/ 	.word	0x000000ff
        /*0a40*/ 	.word	0x00030888
        /*0a44*/ 	.short	0x0100
        /*0a46*/ 	.byte	0x06
	.zero		1


	//   ....[14]....
        /*0a48*/ 	.word	0x00000730
        /*0a4c*/ 	.word	0x000000ff
        /*0a50*/ 	.word	0x00030890
        /*0a54*/ 	.short	0x0100
        /*0a56*/ 	.byte	0x08
	.zero		1


	//   ....[15]....
        /*0a58*/ 	.word	0x00000740
        /*0a5c*/ 	.word	0x000000ff
        /*0a60*/ 	.word	0x000308a0
        /*0a64*/ 	.short	0x0100
        /*0a66*/ 	.byte	0x08
	.zero		1


	//   ....[16]....
        /*0a68*/ 	.word	0x00000750
        /*0a6c*/ 	.word	0x000000ff
        /*0a70*/ 	.word	0x00030898
        /*0a74*/ 	.short	0x0100
        /*0a76*/ 	.byte	0x08
	.zero		1


	//   ....[17]....
        /*0a78*/ 	.word	0x00000760
        /*0a7c*/ 	.word	0x000000ff
        /*0a80*/ 	.word	0x000308a8
        /*0a84*/ 	.short	0x0100
        /*0a86*/ 	.byte	0x08
	.zero		1


	//   ....[18]....
        /*0a88*/ 	.word	0x00000890
        /*0a8c*/ 	.word	0x000000ff
        /*0a90*/ 	.word	0x000308b0
        /*0a94*/ 	.short	0x0100
        /*0a96*/ 	.byte	0x08
	.zero		1


	//   ....[19]....
        /*0a98*/ 	.word	0x000008a0
        /*0a9c*/ 	.word	0x000000ff
        /*0aa0*/ 	.word	0x000308c0
        /*0aa4*/ 	.short	0x0100
        /*0aa6*/ 	.byte	0x08
	.zero		1


	//   ....[20]....
        /*0aa8*/ 	.word	0x000008b0
        /*0aac*/ 	.word	0x000000ff
        /*0ab0*/ 	.word	0x000308b8
        /*0ab4*/ 	.short	0x0100
        /*0ab6*/ 	.byte	0x08
	.zero		1


	//   ....[21]....
        /*0ab8*/ 	.word	0x000008c0
        /*0abc*/ 	.word	0x000000ff
        /*0ac0*/ 	.word	0x000308c8
        /*0ac4*/ 	.short	0x0100
        /*0ac6*/ 	.byte	0x08
	.zero		1


	//   ....[22]....
        /*0ac8*/ 	.word	0x00001b30
        /*0acc*/ 	.word	0x000000ff
        /*0ad0*/ 	.word	0x00030800
        /*0ad4*/ 	.short	0x010a
        /*0ad6*/ 	.byte	0x25
	.zero		1


	//   ....[23]....
        /*0ad8*/ 	.word	0x00001ba0
        /*0adc*/ 	.word	0x00000000
        /*0ae0*/ 	.word	0x00030830
        /*0ae4*/ 	.short	0x010a
        /*0ae6*/ 	.byte	0x3f
	.zero		1


	//   ....[24]....
        /*0ae8*/ 	.word	0x00001c10
        /*0aec*/ 	.word	0x00000000
        /*0af0*/ 	.word	0x00030830
        /*0af4*/ 	.short	0x010a
        /*0af6*/ 	.byte	0x3f
	.zero		1


	//   ....[25]....
        /*0af8*/ 	.word	0x000040e0
        /*0afc*/ 	.word	0x0000001f
        /*0b00*/ 	.word	0x00000000
        /*0b04*/ 	.short	0x0101
        /*0b06*/ 	.byte	0x3f
	.zero		1


	//   ....[26]....
        /*0b08*/ 	.word	0x000054e0
        /*0b0c*/ 	.word	0x000000ff
        /*0b10*/ 	.word	0x00030830
        /*0b14*/ 	.short	0x010a
        /*0b16*/ 	.byte	0x06
	.zero		1


	//   ....[27]....
        /*0b18*/ 	.word	0x00005520
        /*0b1c*/ 	.word	0x000000ff
        /*0b20*/ 	.word	0x00030830
        /*0b24*/ 	.short	0x010a
        /*0b26*/ 	.byte	0x06
	.zero		1


	//   ....[28]....
        /*0b28*/ 	.word	0x00005710
        /*0b2c*/ 	.word	0x000000ff
        /*0b30*/ 	.word	0x00030850
        /*0b34*/ 	.short	0x010a
        /*0b36*/ 	.byte	0x06
	.zero		1


	//   ....[29]....
        /*0b38*/ 	.word	0x00005750
        /*0b3c*/ 	.word	0x000000ff
        /*0b40*/ 	.word	0x00030850
        /*0b44*/ 	.short	0x010a
        /*0b46*/ 	.byte	0x06
	.zero		1


	//   ....[30]....
        /*0b48*/ 	.word	0x00007930
        /*0b4c*/ 	.word	0x0000001b
        /*0b50*/ 	.word	0x00000000
        /*0b54*/ 	.short	0x0101
        /*0b56*/ 	.byte	0x3f
	.zero		1


	//   ....[31]....
        /*0b58*/ 	.word	0x000079c0
        /*0b5c*/ 	.word	0x0000001b
        /*0b60*/ 	.word	0x00000000
        /*0b64*/ 	.short	0x0101
        /*0b66*/ 	.byte	0x3f
	.zero		1


	//   ....[32]....
        /*0b68*/ 	.word	0x00008b40
        /*0b6c*/ 	.word	0x000000ff
        /*0b70*/ 	.word	0x00030850
        /*0b74*/ 	.short	0x010a
        /*0b76*/ 	.byte	0x0c
	.zero		1


	//   ....[33]....
        /*0b78*/ 	.word	0x00008b80
        /*0b7c*/ 	.word	0x000000ff
        /*0b80*/ 	.word	0x00030850
        /*0b84*/ 	.short	0x010a
        /*0b86*/ 	.byte	0x0c
	.zero		1


	//   ....[34]....
        /*0b88*/ 	.word	0x00009390
        /*0b8c*/ 	.word	0x00000009
        /*0b90*/ 	.word	0x00000000
        /*0b94*/ 	.short	0x0101
        /*0b96*/ 	.byte	0x3f
	.zero		1


	//   ....[35]....
        /*0b98*/ 	.word	0x0000a5c0
        /*0b9c*/ 	.word	0x000000ff
        /*0ba0*/ 	.word	0x00000000
        /*0ba4*/ 	.short	0x0101
        /*0ba6*/ 	.byte	0x04
	.zero		1


	//   ....[36]....
        /*0ba8*/ 	.word	0x0000aa70
        /*0bac*/ 	.word	0x000000ff
        /*0bb0*/ 	.word	0x00000000
        /*0bb4*/ 	.short	0x0101
        /*0bb6*/ 	.byte	0x04
	.zero		1


	//   ....[37]....
        /*0bb8*/ 	.word	0x0000d6b0
        /*0bbc*/ 	.word	0x00000000
        /*0bc0*/ 	.word	0x00030840
        /*0bc4*/ 	.short	0x010a
        /*0bc6*/ 	.byte	0x3f
	.zero		1


	//   ....[38]....
        /*0bc8*/ 	.word	0x0000e720
        /*0bcc*/ 	.word	0x00000011
        /*0bd0*/ 	.word	0x00030800
        /*0bd4*/ 	.short	0x0107
        /*0bd6*/ 	.byte	0x3f
	.zero		1


	//   ....[39]....
        /*0bd8*/ 	.word	0x0000e810
        /*0bdc*/ 	.word	0x00000011
        /*0be0*/ 	.word	0x00030800
        /*0be4*/ 	.short	0x0101
        /*0be6*/ 	.byte	0x3f
	.zero		1


	//   ....[40]....
        /*0be8*/ 	.word	0x0000e830
        /*0bec*/ 	.word	0x00000011
        /*0bf0*/ 	.word	0x00030820
        /*0bf4*/ 	.short	0x010a
        /*0bf6*/ 	.byte	0x3f
	.zero		1


	//   ....[41]....
        /*0bf8*/ 	.word	0x0000ebc0
        /*0bfc*/ 	.word	0x00000004
        /*0c00*/ 	.word	0x00030840
        /*0c04*/ 	.short	0x010a
        /*0c06*/ 	.byte	0x3f
	.zero		1


	//   ....[42]....
        /*0c08*/ 	.word	0x0000ee40
        /*0c0c*/ 	.word	0x00000003
        /*0c10*/ 	.word	0x00000060
        /*0c14*/ 	.short	0x010a
        /*0c16*/ 	.byte	0x3f
	.zero		1


	//   ....[43]....
        /*0c18*/ 	.word	0x0000f390
        /*0c1c*/ 	.word	0x00000002
        /*0c20*/ 	.word	0x00030840
        /*0c24*/ 	.short	0x010a
        /*0c26*/ 	.byte	0x3f
	.zero		1


	//   ....[44]....
        /*0c28*/ 	.word	0x0000f610
        /*0c2c*/ 	.word	0x0000000a
        /*0c30*/ 	.word	0x00000060
        /*0c34*/ 	.short	0x010a
        /*0c36*/ 	.byte	0x3f
	.zero		1


	//   ....[45]....
        /*0c38*/ 	.word	0x0000faa0
        /*0c3c*/ 	.word	0x00000002
        /*0c40*/ 	.word	0x00030840
        /*0c44*/ 	.short	0x010a
        /*0c46*/ 	.byte	0x3f
	.zero		1


	//   ....[46]....
        /*0c48*/ 	.word	0x0000fd30
        /*0c4c*/ 	.word	0x00000007
        /*0c50*/ 	.word	0x00000060
        /*0c54*/ 	.short	0x010a
        /*0c56*/ 	.byte	0x3f
	.zero		1


	//   ....[47]....
        /*0c58*/ 	.word	0x00010180
        /*0c5c*/ 	.word	0x00000003
        /*0c60*/ 	.word	0x00030860
        /*0c64*/ 	.short	0x010a
        /*0c66*/ 	.byte	0x3f
	.zero		1


	//   ....[48]....
        /*0c68*/ 	.word	0x000110e0
        /*0c6c*/ 	.word	0x00000009
        /*0c70*/ 	.word	0x00030820
        /*0c74*/ 	.short	0x010a
        /*0c76*/ 	.byte	0x3f
	.zero		1


	//   ....[49]....
        /*0c78*/ 	.word	0x00011280
        /*0c7c*/ 	.word	0x00000007
        /*0c80*/ 	.word	0x00000000
        /*0c84*/ 	.short	0x010a
        /*0c86*/ 	.byte	0x3f
	.zero		1


	//   ....[50]....
        /*0c88*/ 	.word	0x000112f0
        /*0c8c*/ 	.word	0x00000003
        /*0c90*/ 	.word	0x00000000
        /*0c94*/ 	.short	0x010a
        /*0c96*/ 	.byte	0x3f
	.zero		1


	//   ....[51]....
        /*0c98*/ 	.word	0x00011350
        /*0c9c*/ 	.word	0x00000005
        /*0ca0*/ 	.word	0x00000000
        /*0ca4*/ 	.short	0x010a
        /*0ca6*/ 	.byte	0x3f
	.zero		1


	//   ....[52]....
        /*0ca8*/ 	.word	0x00011380
        /*0cac*/ 	.word	0x00000003
        /*0cb0*/ 	.word	0x00000000
        /*0cb4*/ 	.short	0x010a
        /*0cb6*/ 	.byte	0x3f
	.zero		1


	//   ....[53]....
        /*0cb8*/ 	.word	0x000113f0
        /*0cbc*/ 	.word	0x00000003
        /*0cc0*/ 	.word	0x00030800
        /*0cc4*/ 	.short	0x010a
        /*0cc6*/ 	.byte	0x3f
	.zero		1


	//   ....[54]....
        /*0cc8*/ 	.word	0x00011440
        /*0ccc*/ 	.word	0x00000000
        /*0cd0*/ 	.word	0x00030830
        /*0cd4*/ 	.short	0x010a
        /*0cd6*/ 	.byte	0x3f
	.zero		1


	//   ....[55]....
        /*0cd8*/ 	.word	0x000114a0
        /*0cdc*/ 	.word	0x00000008
        /*0ce0*/ 	.word	0x00030830
        /*0ce4*/ 	.short	0x010a
        /*0ce6*/ 	.byte	0x3f
	.zero		1


	//   ....[56]....
        /*0ce8*/ 	.word	0x00011500
        /*0cec*/ 	.word	0x00000007
        /*0cf0*/ 	.word	0x00030850
        /*0cf4*/ 	.short	0x010a
        /*0cf6*/ 	.byte	0x3f
	.zero		1


	//   ....[57]....
        /*0cf8*/ 	.word	0x00011560
        /*0cfc*/ 	.word	0x00000003
        /*0d00*/ 	.word	0x00030850
        /*0d04*/ 	.short	0x010a
        /*0d06*/ 	.byte	0x3f
	.zero		1


	//   ....[58]....
        /*0d08*/ 	.word	0x00011700
        /*0d0c*/ 	.word	0x00000000
        /*0d10*/ 	.word	0x00030840
        /*0d14*/ 	.short	0x010a
        /*0d16*/ 	.byte	0x3f
	.zero		1


	//   ....[59]....
        /*0d18*/ 	.word	0x000126f0
        /*0d1c*/ 	.word	0x00000011
        /*0d20*/ 	.word	0x00030820
        /*0d24*/ 	.short	0x010a
        /*0d26*/ 	.byte	0x3f
	.zero		1


	//   ....[60]....
        /*0d28*/ 	.word	0x00012740
        /*0d2c*/ 	.word	0x00000004
        /*0d30*/ 	.word	0x00030840
        /*0d34*/ 	.short	0x010a
        /*0d36*/ 	.byte	0x3f
	.zero		1


	//   ....[61]....
        /*0d38*/ 	.word	0x00012790
        /*0d3c*/ 	.word	0x00000003
        /*0d40*/ 	.word	0x00000060
        /*0d44*/ 	.short	0x010a
        /*0d46*/ 	.byte	0x3f
	.zero		1


	//   ....[62]....
        /*0d48*/ 	.word	0x000127e0
        /*0d4c*/ 	.word	0x00000002
        /*0d50*/ 	.word	0x00030840
        /*0d54*/ 	.short	0x010a
        /*0d56*/ 	.byte	0x3f
	.zero		1


	//   ....[63]....
        /*0d58*/ 	.word	0x00012830
        /*0d5c*/ 	.word	0x0000000a
        /*0d60*/ 	.word	0x00000060
        /*0d64*/ 	.short	0x010a
        /*0d66*/ 	.byte	0x3f
	.zero		1


	//   ....[64]....
        /*0d68*/ 	.word	0x00012880
        /*0d6c*/ 	.word	0x00000002
        /*0d70*/ 	.word	0x00030840
        /*0d74*/ 	.short	0x010a
        /*0d76*/ 	.byte	0x3f
	.zero		1


	//   ....[65]....
        /*0d78*/ 	.word	0x000128d0
        /*0d7c*/ 	.word	0x00000007
        /*0d80*/ 	.word	0x00000060
        /*0d84*/ 	.short	0x010a
        /*0d86*/ 	.byte	0x3f
	.zero		1


	//   ....[66]....
        /*0d88*/ 	.word	0x00012920
        /*0d8c*/ 	.word	0x00000003
        /*0d90*/ 	.word	0x00030860
        /*0d94*/ 	.short	0x010a
        /*0d96*/ 	.byte	0x3f
	.zero		1


	//   ....[67]....
        /*0d98*/ 	.word	0x00013350
        /*0d9c*/ 	.word	0x00000009
        /*0da0*/ 	.word	0x00030820
        /*0da4*/ 	.short	0x010a
        /*0da6*/ 	.byte	0x3f
	.zero		1


	//   ....[68]....
        /*0da8*/ 	.word	0x000134f0
        /*0dac*/ 	.word	0x00000007
        /*0db0*/ 	.word	0x00000000
        /*0db4*/ 	.short	0x010a
        /*0db6*/ 	.byte	0x3f
	.zero		1


	//   ....[69]....
        /*0db8*/ 	.word	0x00013540
        /*0dbc*/ 	.word	0x00000003
        /*0dc0*/ 	.word	0x00000000
        /*0dc4*/ 	.short	0x010a
        /*0dc6*/ 	.byte	0x3f
	.zero		1


	//   ....[70]....
        /*0dc8*/ 	.word	0x00013590
        /*0dcc*/ 	.word	0x00000005
        /*0dd0*/ 	.word	0x00000000
        /*0dd4*/ 	.short	0x010a
        /*0dd6*/ 	.byte	0x3f
	.zero		1


	//----- nvinfo : EIATTR_NUM_MBARRIERS
	.align		4
.L_1425:
        /*0dd8*/ 	.byte	0x03, 0x38
        /*0dda*/ 	.short	0x0016


	//----- nvinfo : EIATTR_EXIT_INSTR_OFFSETS
	.align		4
        /*0ddc*/ 	.byte	0x04, 0x1c
        /*0dde*/ 	.short	(.L_1427 - .L_1426)


	//   ....[0]....
.L_1426:
        /*0de0*/ 	.word	0x00000a70


	//   ....[1]....
        /*0de4*/ 	.word	0x0000ba10


	//   ....[2]....
        /*0de8*/ 	.word	0x000113d0


	//----- nvinfo : EIATTR_MAX_THREADS
	.align		4
.L_1427:
        /*0dec*/ 	.byte	0x04, 0x05
        /*0dee*/ 	.short	(.L_1429 - .L_1428)
.L_1428:
        /*0df0*/ 	.word	0x00000200
        /*0df4*/ 	.word	0x00000001
        /*0df8*/ 	.word	0x00000001


	//----- nvinfo : EIATTR_CRS_STACK_SIZE
	.align		4
.L_1429:
        /*0dfc*/ 	.byte	0x04, 0x1e
        /*0dfe*/ 	.short	(.L_1431 - .L_1430)
.L_1430:
        /*0e00*/ 	.word	0x00000000


	//----- nvinfo : EIATTR_CBANK_PARAM_SIZE
	.align		4
.L_1431:
        /*0e04*/ 	.byte	0x03, 0x19
        /*0e06*/ 	.short	0x0af0


	//----- nvinfo : EIATTR_PARAM_CBANK
	.align		4
        /*0e08*/ 	.byte	0x04, 0x0a
        /*0e0a*/ 	.short	(.L_1433 - .L_1432)
	.align		4
.L_1432:
        /*0e0c*/ 	.word	index@(.nv.constant0._ZN7cutlass13device_kernelIN5flash11enable_sm90INS1_16FlashAttnFwdSm90INS1_25CollectiveMainloopFwdSm90ILi2EN4cute5tupleIJNS5_1CILi1EEES8_S8_EEENS6_IJNS7_ILi192EEESA_NS7_ILi64EEEEEELi64ENS_6half_tEfNS_4arch4Sm90ELb0ELb0ELb1ELb1ELb0ELb0ELb0ELb0ELb1ELb1ELb1ELb0EEENS1_21CollectiveEpilogueFwdINS6_IJSA_SB_SA_EEES9_SD_SF_Li384ELb1ELb1ELb1ELb0EEENS1_36VarlenDynamicPersistentTileSchedulerILi192ELi192ELi384ELi128ELb1ELb1ELb1ELb0ELb1ELb1EEEEEEEEEvNT_6ParamsE)
        /*0e10*/ 	.short	0x0210
        /*0e12*/ 	.short	0x0af0


	//----- nvinfo : EIATTR_SW_WAR
	.align		4
.L_1433:
        /*0e14*/ 	.byte	0x04, 0x36
        /*0e16*/ 	.short	(.L_1435 - .L_1434)
.L_1434:
        /*0e18*/ 	.word	0x00000008
.L_1435:


//--------------------- .nv.info._ZN7cutlass13device_kernelIN5flash11enable_sm90INS1_16FlashAttnFwdSm90INS1_25CollectiveMainloopFwdSm90ILi2EN4cute5tupleIJNS5_1CILi1EEES8_S8_EEENS6_IJNS7_ILi192EEESA_NS7_ILi64EEEEEELi64ENS_6half_tEfNS_4arch4Sm90ELb0ELb0ELb1ELb1ELb0ELb1ELb0ELb0ELb1ELb1ELb1ELb0EEENS1_21CollectiveEpilogueFwdINS6_IJSA_SB_SA_EEES9_SD_SF_Li384ELb1ELb1ELb1ELb0EEENS1_36VarlenDynamicPersistentTileSchedulerILi192ELi192ELi384ELi128ELb1ELb1ELb1ELb0ELb1ELb1EEEEEEEEEvNT_6ParamsE --------------------------
	.section	.nv.info._ZN7cutlass13device_kernelIN5flash11enable_sm90INS1_16FlashAttnFwdSm90INS1_25CollectiveMainloopFwdSm90ILi2EN4cute5tupleIJNS5_1CILi1EEES8_S8_EEENS6_IJNS7_ILi192EEESA_NS7_ILi64EEEEEELi64ENS_6half_tEfNS_4arch4Sm90ELb0ELb0ELb1ELb1ELb0ELb1ELb0ELb0ELb1ELb1ELb1ELb0EEENS1_21CollectiveEpilogueFwdINS6_IJSA_SB_SA_EEES9_SD_SF_Li384ELb1ELb1ELb1ELb0EEENS1_36VarlenDynamicPersistentTileSchedulerILi192ELi192ELi384ELi128ELb1ELb1ELb1ELb0ELb1ELb1EEEEEEEEEvNT_6ParamsE,"",@"SHT_CUDA_INFO"
	.sectionflags	@""
	.align	4


	//----- nvinfo : EIATTR_CUDA_API_VERSION
	.align		4
        /*0000*/ 	.byte	0x04, 0x37
        /*0002*/ 	.short	(.L_1437 - .L_1436)
.L_1436:
        /*0004*/ 	.word	0x00000082


	//----- nvinfo : EIATTR_KPARAM_INFO
	.align		4
.L_1437:
        /*0008*/ 	.byte	0x04, 0x17
        /*000a*/ 	.short	(.L_1439 - .L_1438)
.L_1438:
        /*000c*/ 	.word	0x00000000
        /*0010*/ 	.short	0x0000
        /*0012*/ 	.short	0x0070
        /*0014*/ 	.byte	0x00, 0xf0, 0x01, 0x2a


	//----- nvinfo : EIATTR_SPARSE_MMA_MASK
	.align		4
.L_1439:
        /*0018*/ 	.byte	0x03, 0x50
        /*001a*/ 	.short	0x0000


	//----- nvinfo : EIATTR_MAXREG_COUNT
	.align		4
        /*001c*/ 	.byte	0x03, 0x1b
        /*001e*/ 	.short	0x0080


	//----- nvinfo : EIATTR_NUM_BARRIERS
	.align		4
        /*0020*/ 	.byte	0x02, 0x4c
        /*0022*/ 	.byte	0x10
	.zero		1


	//----- nvinfo : EIATTR_EXTERNS
	.align		4
        /*0024*/ 	.byte	0x04, 0x0f
        /*0026*/ 	.short	(.L_1441 - .L_1440)


	//   ....[0]....
	.align		4
.L_1440:
        /*0028*/ 	.word	index@(__assertfail)


	//----- nvinfo : EIATTR_ANNOTATIONS
	.align		4
.L_1441:
        /*002c*/ 	.byte	0x04, 0x55
        /*002e*/ 	.short	(.L_1443 - .L_1442)


	//   ....[0]....
.L_1442:
        /* <DEDUP_REMOVED lines=87> */


	//----- nvinfo : EIATTR_MERCURY_ISA_VERSION
	.align		4
.L_1443:
        /*0590*/ 	.byte	0x03, 0x5f
        /*0592*/ 	.short	0x0101


	//----- nvinfo : EIATTR_UNUSED_LOAD_BYTE_OFFSET
	.align		4
        /*0594*/ 	.byte	0x04, 0x44
        /*0596*/ 	.short	(.L_1445 - .L_1444)


	//   ....[0]....
.L_1444:
        /*0598*/ 	.word	0x00000ad0
        /*059c*/ 	.word	0x0000fff0


	//   ....[1]....
        /*05a0*/ 	.word	0x000107f0
        /*05a4*/ 	.word	0x0000fff0


	//----- nvinfo : EIATTR_INT_WARP_WIDE_INSTR_OFFSETS
	.align		4
.L_1445:
        /*05a8*/ 	.byte	0x04, 0x31
        /*05aa*/ 	.short	(.L_1447 - .L_1446)


	//   ....[0]....
.L_1446:
        /*05ac*/ 	.word	0x00000180


	//   ....[1]....
        /*05b0*/ 	.word	0x00000220


	//   ....[2]....
        /*05b4*/ 	.word	0x00000290


	//   ....[3]....
        /*05b8*/ 	.word	0x00015240


	//   ....[4]....
        /*05bc*/ 	.word	0x000152d0


	//   ....[5]....
        /*05c0*/ 	.word	0x000183d0


	//   ....[6]....
        /*05c4*/ 	.word	0x00018460


	//----- nvinfo : EIATTR_COOP_GROUP_MASK_REGIDS
	.align		4
.L_1447:
        /*05c8*/ 	.byte	0x04, 0x29
        /*05ca*/ 	.short	(.L_1449 - .L_1448)


	//   ....[0]....
.L_1448:
        /*05cc*/ 	.word	0xffffffff


	//   ....[1]....
        /*05d0*/ 	.word	0xffffffff


	//   ....[2]....
        /*05d4*/ 	.word	0xffffffff


	//   ....[3]....
        /*05d8*/ 	.word	0xffffffff


	//   ....[4]....
        /*05dc*/ 	.word	0xffffffff


	//   ....[5]....
        /*05e0*/ 	.word	0xffffffff


	//   ....[6]....
        /*05e4*/ 	.word	0xffffffff


	//   ....[7]....
        /*05e8*/ 	.word	0xffffffff


	//   ....[8]....
        /*05ec*/ 	.word	0xffffffff


	//   ....[9]....
        /*05f0*/ 	.word	0xffffffff


	//   ....[10]....
        /*05f4*/ 	.word	0xffffffff


	//   ....[11]....
        /*05f8*/ 	.word	0xffffffff


	//   ....[12]....
        /*05fc*/ 	.word	0xffffffff


	//   ....[13]....
        /*0600*/ 	.word	0xffffffff


	//   ....[14]....
        /*0604*/ 	.word	0xffffffff


	//   ....[15]....
        /*0608*/ 	.word	0xffffffff


	//   ....[16]....
        /*060c*/ 	.word	0xffffffff


	//   ....[17]....
        /*0610*/ 	.word	0xffffffff


	//   ....[18]....
        /*0614*/ 	.word	0xffffffff


	//   ....[19]....
        /*0618*/ 	.word	0xffffffff


	//   ....[20]....
        /*061c*/ 	.word	0xffffffff


	//   ....[21]....
        /*0620*/ 	.word	0xffffffff


	//   ....[22]....
        /*0624*/ 	.word	0xffffffff


	//   ....[23]....
        /*0628*/ 	.word	0xffffffff


	//   ....[24]....
        /*062c*/ 	.word	0xffffffff


	//   ....[25]....
        /*0630*/ 	.word	0xffffffff


	//   ....[26]....
        /*0634*/ 	.word	0xffffffff


	//   ....[27]....
        /*0638*/ 	.word	0xffffffff


	//   ....[28]....
        /*063c*/ 	.word	0xffffffff


	//   ....[29]....
        /*0640*/ 	.word	0xffffffff


	//   ....[30]....
        /*0644*/ 	.word	0xffffffff


	//   ....[31]....
        /*0648*/ 	.word	0xffffffff


	//   ....[32]....
        /*064c*/ 	.word	0xffffffff


	//   ....[33]....
        /*0650*/ 	.word	0xffffffff


	//   ....[34]....
        /*0654*/ 	.word	0xffffffff


	//   ....[35]....
        /*0658*/ 	.word	0xffffffff


	//   ....[36]....
        /*065c*/ 	.word	0xffffffff


	//   ....[37]....
        /*0660*/ 	.word	0xffffffff


	//   ....[38]....
        /*0664*/ 	.word	0xffffffff


	//   ....[39]....
        /*0668*/ 	.word	0xffffffff


	//   ....[40]....
        /*066c*/ 	.word	0xffffffff


	//   ....[41]....
        /*0670*/ 	.word	0xffffffff


	//   ....[42]....
        /*0674*/ 	.word	0xffffffff


	//   ....[43]....
        /*0678*/ 	.word	0xffffffff


	//   ....[44]....
        /*067c*/ 	.word	0xffffffff


	//   ....[45]....
        /*0680*/ 	.word	0xffffffff


	//   ....[46]....
        /*0684*/ 	.word	0xffffffff


	//   ....[47]....
        /*0688*/ 	.word	0xffffffff


	//   ....[48]....
        /*068c*/ 	.word	0xffffffff


	//   ....[49]....
        /*0690*/ 	.word	0xffffffff


	//   ....[50]....
        /*0694*/ 	.word	0xffffffff


	//   ....[51]....
        /*0698*/ 	.word	0xffffffff


	//   ....[52]....
        /*069c*/ 	.word	0xffffffff


	//   ....[53]....
        /*06a0*/ 	.word	0xffffffff


	//   ....[54]....
        /*06a4*/ 	.word	0xffffffff


	//   ....[55]....
        /*06a8*/ 	.word	0xffffffff


	//   ....[56]....
        /*06ac*/ 	.word	0xffffffff


	//   ....[57]....
        /*06b0*/ 	.word	0xffffffff


	//   ....[58]....
        /*06b4*/ 	.word	0xffffffff


	//   ....[59]....
        /*06b8*/ 	.word	0xffffffff


	//   ....[60]....
        /*06bc*/ 	.word	0xffffffff


	//   ....[61]....
        /*06c0*/ 	.word	0xffffffff


	//   ....[62]....
        /*06c4*/ 	.word	0xffffffff


	//   ....[63]....
        /*06c8*/ 	.word	0xffffffff


	//   ....[64]....
        /*06cc*/ 	.word	0xffffffff


	//   ....[65]....
        /*06d0*/ 	.word	0xffffffff


	//   ....[66]....
        /*06d4*/ 	.word	0xffffffff


	//   ....[67]....
        /*06d8*/ 	.word	0xffffffff


	//   ....[68]....
        /*06dc*/ 	.word	0xffffffff


	//   ....[69]....
        /*06e0*/ 	.word	0xffffffff


	//   ....[70]....
        /*06e4*/ 	.word	0xffffffff


	//   ....[71]....
        /*06e8*/ 	.word	0xffffffff


	//   ....[72]....
        /*06ec*/ 	.word	0xffffffff


	//   ....[73]....
        /*06f0*/ 	.word	0xffffffff


	//   ....[74]....
        /*06f4*/ 	.word	0xffffffff


	//   ....[75]....
        /*06f8*/ 	.word	0xffffffff


	//   ....[76]....
        /*06fc*/ 	.word	0xffffffff


	//   ....[77]....
        /*0700*/ 	.word	0xffffffff


	//   ....[78]....
        /*0704*/ 	.word	0xffffffff


	//   ....[79]....
        /*0708*/ 	.word	0xffffffff


	//   ....[80]....
        /*070c*/ 	.word	0xffffffff


	//   ....[81]....
        /*0710*/ 	.word	0xffffffff


	//   ....[82]....
        /*0714*/ 	.word	0xffffffff


	//   ....[83]....
        /*0718*/ 	.word	0xffffffff


	//   ....[84]....
        /*071c*/ 	.word	0xffffffff


	//   ....[85]....
        /*0720*/ 	.word	0xffffffff


	//   ....[86]....
        /*0724*/ 	.word	0xffffffff


	//   ....[87]....
        /*0728*/ 	.word	0xffffffff


	//   ....[88]....
        /*072c*/ 	.word	0xffffffff


	//   ....[89]....
        /*0730*/ 	.word	0xffffffff


	//   ....[90]....
        /*0734*/ 	.word	0xffffffff


	//   ....[91]....
        /*0738*/ 	.word	0xffffffff


	//   ....[92]....
        /*073c*/ 	.word	0xffffffff


	//   ....[93]....
        /*0740*/ 	.word	0xffffffff


	//   ....[94]....
        /*0744*/ 	.word	0xffffffff


	//   ....[95]....
        /*0748*/ 	.word	0xffffffff


	//   ....[96]....
        /*074c*/ 	.word	0xffffffff


	//   ....[97]....
        /*0750*/ 	.word	0xffffffff


	//   ....[98]....
        /*0754*/ 	.word	0xffffffff


	//   ....[99]....
        /*0758*/ 	.word	0xffffffff


	//   ....[100]....
        /*075c*/ 	.word	0xffffffff


	//   ....[101]....
        /*0760*/ 	.word	0xffffffff


	//   ....[102]....
        /*0764*/ 	.word	0xffffffff


	//   ....[103]....
        /*0768*/ 	.word	0xffffffff


	//   ....[104]....
        /*076c*/ 	.word	0xffffffff


	//   ....[105]....
        /*0770*/ 	.word	0xffffffff


	//   ....[106]....
        /*0774*/ 	.word	0xffffffff


	//   ....[107]....
        /*0778*/ 	.word	0xffffffff


	//   ....[108]....
        /*077c*/ 	.word	0xffffffff


	//   ....[109]....
        /*0780*/ 	.word	0xffffffff


	//   ....[110]....
        /*0784*/ 	.word	0xffffffff


	//   ....[111]....
        /*0788*/ 	.word	0xffffffff


	//   ....[112]....
        /*078c*/ 	.word	0xffffffff


	//   ....[113]....
        /*0790*/ 	.word	0xffffffff


	//   ....[114]....
        /*0794*/ 	.word	0xffffffff


	//   ....[115]....
        /*0798*/ 	.word	0xffffffff


	//   ....[116]....
        /*079c*/ 	.word	0x0500000f


	//   ....[117]....
        /*07a0*/ 	.word	0x0500000f


	//   ....[118]....
        /*07a4*/ 	.word	0x0500000f


	//   ....[119]....
        /*07a8*/ 	.word	0x0500000f


	//   ....[120]....
        /*07ac*/ 	.word	0x0500000f


	//   ....[121]....
        /*07b0*/ 	.word	0x0500000f


	//   ....[122]....
        /*07b4*/ 	.word	0x0500000f


	//   ....[123]....
        /*07b8*/ 	.word	0x0500000f


	//   ....[124]....
        /*07bc*/ 	.word	0x0500000f


	//   ....[125]....
        /*07c0*/ 	.word	0x0500000f


	//   ....[126]....
        /*07c4*/ 	.word	0x0500000f


	//   ....[127]....
        /*07c8*/ 	.word	0x0500000f


	//   ....[128]....
        /*07cc*/ 	.word	0x0500000f


	//   ....[129]....
        /*07d0*/ 	.word	0x0500000f


	//   ....[130]....
        /*07d4*/ 	.word	0x0500000f


	//   ....[131]....
        /*07d8*/ 	.word	0x0500000f


	//   ....[132]....
        /*07dc*/ 	.word	0x0500000f


	//   ....[133]....
        /*07e0*/ 	.word	0x0500000f


	//   ....[134]....
        /*07e4*/ 	.word	0x0500000f


	//   ....[135]....
        /*07e8*/ 	.word	0x0500000f


	//   ....[136]....
        /*07ec*/ 	.word	0x0500000f


	//   ....[137]....
        /*07f0*/ 	.word	0x0500000f


	//   ....[138]....
        /*07f4*/ 	.word	0x0500000f


	//   ....[139]....
        /*07f8*/ 	.word	0x0500000f


	//   ....[140]....
        /*07fc*/ 	.word	0x0500000f


	//   ....[141]....
        /*0800*/ 	.word	0x0500000f


	//   ....[142]....
        /*0804*/ 	.word	0x0500000f


	//   ....[143]....
        /*0808*/ 	.word	0x0500000f


	//   ....[144]....
        /*080c*/ 	.word	0x0500000f


	//   ....[145]....
        /*0810*/ 	.word	0x0500000f


	//   ....[146]....
        /*0814*/ 	.word	0x0500000f


	//   ....[147]....
        /*0818*/ 	.word	0x0500000f


	//   ....[148]....
        /*081c*/ 	.word	0x0500000f


	//   ....[149]....
        /*0820*/ 	.word	0x0500000f


	//   ....[150]....
        /*0824*/ 	.word	0x0500000f


	//   ....[151]....
        /*0828*/ 	.word	0x0500000f


	//   ....[152]....
        /*082c*/ 	.word	0x0500000f


	//   ....[153]....
        /*0830*/ 	.word	0x0500000f


	//   ....[154]....
        /*0834*/ 	.word	0x0500000f


	//   ....[155]....
        /*0838*/ 	.word	0x0500000f


	//   ....[156]....
        /*083c*/ 	.word	0x0500000f


	//   ....[157]....
        /*0840*/ 	.word	0x0500000f


	//   ....[158]....
        /*0844*/ 	.word	0x0500000f


	//   ....[159]....
        /*0848*/ 	.word	0x0500000f


	//   ....[160]....
        /*084c*/ 	.word	0x0500000f


	//   ....[161]....
        /*0850*/ 	.word	0x0500000f


	//   ....[162]....
        /*0854*/ 	.word	0x0500000f


	//   ....[163]....
        /*0858*/ 	.word	0x0500000f


	//   ....[164]....
        /*085c*/ 	.word	0x0500000f


	//   ....[165]....
        /*0860*/ 	.word	0x0500000f


	//   ....[166]....
        /*0864*/ 	.word	0x0500000f


	//   ....[167]....
        /*0868*/ 	.word	0x0500000f


	//   ....[168]....
        /*086c*/ 	.word	0x0500000f


	//   ....[169]....
        /*0870*/ 	.word	0x0500000f


	//   ....[170]....
        /*0874*/ 	.word	0x0500000f


	//   ....[171]....
        /*0878*/ 	.word	0x0500000f


	//   ....[172]....
        /*087c*/ 	.word	0x0500000f


	//   ....[173]....
        /*0880*/ 	.word	0x0500000f


	//   ....[174]....
        /*0884*/ 	.word	0x0500000f


	//   ....[175]....
        /*0888*/ 	.word	0x0500000f


	//   ....[176]....
        /*088c*/ 	.word	0x0500000f


	//   ....[177]....
        /*0890*/ 	.word	0x0500000f


	//   ....[178]....
        /*0894*/ 	.word	0x0500000f


	//   ....[179]....
        /*0898*/ 	.word	0x0500000f


	//   ....[180]....
        /*089c*/ 	.word	0x0500000f


	//   ....[181]....
        /*08a0*/ 	.word	0x0500000f


	//   ....[182]....
        /*08a4*/ 	.word	0x0500000f


	//   ....[183]....
        /*08a8*/ 	.word	0x0500000f


	//   ....[184]....
        /*08ac*/ 	.word	0x0500000f


	//   ....[185]....
        /*08b0*/ 	.word	0x0500000f


	//   ....[186]....
        /*08b4*/ 	.word	0x0500000f


	//   ....[187]....
        /*08b8*/ 	.word	0x0500000f


	//   ....[188]....
        /*08bc*/ 	.word	0x0500000f


	//   ....[189]....
        /*08c0*/ 	.word	0x0500000f


	//----- nvinfo : EIATTR_COOP_GROUP_INSTR_OFFSETS
	.align		4
.L_1449:
        /*08c4*/ 	.byte	0x04, 0x28
        /*08c6*/ 	.short	(.L_1451 - .L_1450)


	//   ....[0]....
.L_1450:
        /*08c8*/ 	.word	0x00000060


	//   ....[1]....
        /*08cc*/ 	.word	0x00000190


	//   ....[2]....
        /*08d0*/ 	.word	0x00000240


	//   ....[3]....
        /*08d4*/ 	.word	0x00000400


	//   ....[4]....
        /*08d8*/ 	.word	0x00000560


	//   ....[5]....
        /*08dc*/ 	.word	0x00000680


	//   ....[6]....
        /*08e0*/ 	.word	0x000007e0


	//   ....[7]....
        /*08e4*/ 	.word	0x00005cd0


	//   ....[8]....
        /*08e8*/ 	.word	0x000062d0


	//   ....[9]....
        /*08ec*/ 	.word	0x000062e0


	//   ....[10]....
        /*08f0*/ 	.word	0x000062f0


	//   ....[11]....
        /*08f4*/ 	.word	0x00006300


	//   ....[12]....
        /*08f8*/ 	.word	0x00007380


	//   ....[13]....
        /*08fc*/ 	.word	0x00007390


	//   ....[14]....
        /*0900*/ 	.word	0x000073a0


	//   ....[15]....
        /*0904*/ 	.word	0x000073b0


	//   ....[16]....
        /*0908*/ 	.word	0x0000a120


	//   ....[17]....
        /*090c*/ 	.word	0x0000a170


	//   ....[18]....
        /*0910*/ 	.word	0x0000a8c0


	//   ....[19]....
        /*0914*/ 	.word	0x0000a950


	//   ....[20]....
        /*0918*/ 	.word	0x0000bda0


	//   ....[21]....
        /*091c*/ 	.word	0x0000d050


	//   ....[22]....
        /*0920*/ 	.word	0x0000d0b0


	//   ....[23]....
        /*0924*/ 	.word	0x0000dc90


	//   ....[24]....
        /*0928*/ 	.word	0x0000dcb0


	//   ....[25]....
        /*092c*/ 	.word	0x0000fa20


	//   ....[26]....
        /*0930*/ 	.word	0x0000fcb0


	//   ....[27]....
        /*0934*/ 	.word	0x0000ff10


	//   ....[28]....
        /*0938*/ 	.word	0x00010220


	//   ....[29]....
        /*093c*/ 	.word	0x00010230


	//   ....[30]....
        /*0940*/ 	.word	0x00011110


	//   ....[31]....
        /*0944*/ 	.word	0x00011130


	//   ....[32]....
        /*0948*/ 	.word	0x00011140


	//   ....[33]....
        /*094c*/ 	.word	0x00011150


	//   ....[34]....
        /*0950*/ 	.word	0x00011680


	//   ....[35]....
        /*0954*/ 	.word	0x000116b0


	//   ....[36]....
        /*0958*/ 	.word	0x000116e0


	//   ....[37]....
        /*095c*/ 	.word	0x00011720


	//   ....[38]....
        /*0960*/ 	.word	0x00011740


	//   ....[39]....
        /*0964*/ 	.word	0x00011750


	//   ....[40]....
        /*0968*/ 	.word	0x00011790


	//   ....[41]....
        /*096c*/ 	.word	0x000117c0


	//   ....[42]....
        /*0970*/ 	.word	0x00011cb0


	//   ....[43]....
        /*0974*/ 	.word	0x00011cc0


	//   ....[44]....
        /*0978*/ 	.word	0x00011f40


	//   ....[45]....
        /*097c*/ 	.word	0x00011f50


	//   ....[46]....
        /*0980*/ 	.word	0x000129e0


	//   ....[47]....
        /*0984*/ 	.word	0x00012a10


	//   ....[48]....
        /*0988*/ 	.word	0x00012a30


	//   ....[49]....
        /*098c*/ 	.word	0x00012a60


	//   ....[50]....
        /*0990*/ 	.word	0x00012a90


	//   ....[51]....
        /*0994*/ 	.word	0x00012aa0


	//   ....[52]....
        /*0998*/ 	.word	0x00012ad0


	//   ....[53]....
        /*099c*/ 	.word	0x00012b40


	//   ....[54]....
        /*09a0*/ 	.word	0x00012c70


	//   ....[55]....
        /*09a4*/ 	.word	0x00012e90


	//   ....[56]....
        /*09a8*/ 	.word	0x00012ec0


	//   ....[57]....
        /*09ac*/ 	.word	0x00012ef0


	//   ....[58]....
        /*09b0*/ 	.word	0x00012f20


	//   ....[59]....
        /*09b4*/ 	.word	0x00012f50


	//   ....[60]....
        /*09b8*/ 	.word	0x00012f80


	//   ....[61]....
        /*09bc*/ 	.word	0x00013100


	//   ....[62]....
        /*09c0*/ 	.word	0x00013130


	//   ....[63]....
        /*09c4*/ 	.word	0x00013160


	//   ....[64]....
        /*09c8*/ 	.word	0x00013190


	//   ....[65]....
        /*09cc*/ 	.word	0x000131c0


	//   ....[66]....
        /*09d0*/ 	.word	0x000131f0


	//   ....[67]....
        /*09d4*/ 	.word	0x00013280


	//   ....[68]....
        /*09d8*/ 	.word	0x000132b0


	//   ....[69]....
        /*09dc*/ 	.word	0x000132c0


	//   ....[70]....
        /*09e0*/ 	.word	0x00013360


	//   ....[71]....
        /*09e4*/ 	.word	0x000142e0


	//   ....[72]....
        /*09e8*/ 	.word	0x000157e0


	//   ....[73]....
        /*09ec*/ 	.word	0x00016380


	//   ....[74]....
        /*09f0*/ 	.word	0x00016390


	//   ....[75]....
        /*09f4*/ 	.word	0x000163b0


	//   ....[76]....
        /*09f8*/ 	.word	0x00016410


	//   ....[77]....
        /*09fc*/ 	.word	0x00016430


	//   ....[78]....
        /*0a00*/ 	.word	0x000164b0


	//   ....[79]....
        /*0a04*/ 	.word	0x000164d0


	//   ....[80]....
        /*0a08*/ 	.word	0x00016550


	//   ....[81]....
        /*0a0c*/ 	.word	0x00016570


	//   ....[82]....
        /*0a10*/ 	.word	0x000165f0


	//   ....[83]....
        /*0a14*/ 	.word	0x00016610


	//   ....[84]....
        /*0a18*/ 	.word	0x00016690


	//   ....[85]....
        /*0a1c*/ 	.word	0x000166b0


	//   ....[86]....
        /*0a20*/ 	.word	0x00016730


	//   ....[87]....
        /*0a24*/ 	.word	0x00016750


	//   ....[88]....
        /*0a28*/ 	.word	0x00016760


	//   ....[89]....
        /*0a2c*/ 	.word	0x000167d0


	//   ....[90]....
        /*0a30*/ 	.word	0x00016820


	//   ....[91]....
        /*0a34*/ 	.word	0x000168e0


	//   ....[92]....
        /*0a38*/ 	.word	0x000168f0


	//   ....[93]....
        /*0a3c*/ 	.word	0x00016960


	//   ....[94]....
        /*0a40*/ 	.word	0x00016970


	//   ....[95]....
        /*0a44*/ 	.word	0x000169b0


	//   ....[96]....
        /*0a48*/ 	.word	0x000169d0


	//   ....[97]....
        /*0a4c*/ 	.word	0x00018970


	//   ....[98]....
        /*0a50*/ 	.word	0x000189a0


	//   ....[99]....
        /*0a54*/ 	.word	0x00018a00


	//   ....[100]....
        /*0a58*/ 	.word	0x00018a30


	//   ....[101]....
        /*0a5c*/ 	.word	0x00018a60


	//   ....[102]....
        /*0a60*/ 	.word	0x00018a90


	//   ....[103]....
        /*0a64*/ 	.word	0x00018ac0


	//   ....[104]....
        /*0a68*/ 	.word	0x00018af0


	//   ....[105]....
        /*0a6c*/ 	.word	0x00018c90


	//   ....[106]....
        /*0a70*/ 	.word	0x00018cc0


	//   ....[107]....
        /*0a74*/ 	.word	0x00018cf0


	//   ....[108]....
        /*0a78*/ 	.word	0x00018d20


	//   ....[109]....
        /*0a7c*/ 	.word	0x00018d50


	//   ....[110]....
        /*0a80*/ 	.word	0x00018d80


	//   ....[111]....
        /*0a84*/ 	.word	0x00018e40


	//   ....[112]....
        /*0a88*/ 	.word	0x00018e60


	//   ....[113]....
        /*0a8c*/ 	.word	0x00018e70


	//   ....[114]....
        /*0a90*/ 	.word	0x00018ed0


	//   ....[115]....
        /*0a94*/ 	.word	0x000194f0


	//   ....[116]....
        /*0a98*/ 	.word	0x00019950


	//   ....[117]....
        /*0a9c*/ 	.word	0x00019a00


	//   ....[118]....
        /*0aa0*/ 	.word	0x00019a90


	//   ....[119]....
        /*0aa4*/ 	.word	0x00019ae0


	//   ....[120]....
        /*0aa8*/ 	.word	0x00019b30


	//   ....[121]....
        /*0aac*/ 	.word	0x00019c10


	//   ....[122]....
        /*0ab0*/ 	.word	0x00019ca0


	//   ....[123]....
        /*0ab4*/ 	.word	0x00019cf0


	//   ....[124]....
        /*0ab8*/ 	.word	0x00019d40


	//   ....[125]....
        /*0abc*/ 	.word	0x00019f60


	//   ....[126]....
        /*0ac0*/ 	.word	0x00019fc0


	//   ....[127]....
        /*0ac4*/ 	.word	0x0001a080


	//   ....[128]....
        /*0ac8*/ 	.word	0x0001a0f0


	//   ....[129]....
        /*0acc*/ 	.word	0x0001a150


	//   ....[130]....
        /*0ad0*/ 	.word	0x0001a200


	//   ....[131]....
        /*0ad4*/ 	.word	0x0001a260


	//   ....[132]....
        /*0ad8*/ 	.word	0x0001a2f0


	//   ....[133]....
        /*0adc*/ 	.word	0x0001a370


	//   ....[134]....
        /*0ae0*/ 	.word	0x0001a3c0


	//   ....[135]....
        /*0ae4*/ 	.word	0x0001a450


	//   ....[136]....
        /*0ae8*/ 	.word	0x0001a4e0


	//   ....[137]....
        /*0aec*/ 	.word	0x0001a580


	//   ....[138]....
        /*0af0*/ 	.word	0x0001a620


	//   ....[139]....
        /*0af4*/ 	.word	0x0001a680


	//   ....[140]....
        /*0af8*/ 	.word	0x0001a6f0


	//   ....[141]....
        /*0afc*/ 	.word	0x0001a750


	//   ....[142]....
        /*0b00*/ 	.word	0x0001a7c0


	//   ....[143]....
        /*0b04*/ 	.word	0x0001a890


	//   ....[144]....
        /*0b08*/ 	.word	0x0001a8e0


	//   ....[145]....
        /*0b0c*/ 	.word	0x0001a9a0


	//   ....[146]....
        /*0b10*/ 	.word	0x0001ac80


	//   ....[147]....
        /*0b14*/ 	.word	0x0001ae30


	//   ....[148]....
        /*0b18*/ 	.word	0x0001ae80


	//   ....[149]....
        /*0b1c*/ 	.word	0x0001aee0


	//   ....[150]....
        /*0b20*/ 	.word	0x0001afa0


	//   ....[151]....
        /*0b24*/ 	.word	0x0001b000


	//   ....[152]....
        /*0b28*/ 	.word	0x0001b100


	//   ....[153]....
        /*0b2c*/ 	.word	0x0001b160


	//   ....[154]....
        /*0b30*/ 	.word	0x0001b260


	//   ....[155]....
        /*0b34*/ 	.word	0x0001b2c0


	//   ....[156]....
        /*0b38*/ 	.word	0x0001b3c0


	//   ....[157]....
        /*0b3c*/ 	.word	0x0001b420


	//   ....[158]....
        /*0b40*/ 	.word	0x0001b520


	//   ....[159]....
        /*0b44*/ 	.word	0x0001b580


	//   ....[160]....
        /*0b48*/ 	.word	0x0001b680


	//   ....[161]....
        /*0b4c*/ 	.word	0x0001b6e0


	//   ....[162]....
        /*0b50*/ 	.word	0x0001b7f0


	//   ....[163]....
        /*0b54*/ 	.word	0x0001b860


	//   ....[164]....
        /*0b58*/ 	.word	0x0001b930


	//   ....[165]....
        /*0b5c*/ 	.word	0x0001b990


	//   ....[166]....
        /*0b60*/ 	.word	0x0001ba80


	//   ....[167]....
        /*0b64*/ 	.word	0x0001bae0


	//   ....[168]....
        /*0b68*/ 	.word	0x0001bbb0


	//   ....[169]....
        /*0b6c*/ 	.word	0x0001bc10


	//   ....[170]....
        /*0b70*/ 	.word	0x0001bcd0


	//   ....[171]....
        /*0b74*/ 	.word	0x0001bff0


	//   ....[172]....
        /*0b78*/ 	.word	0x0001c090


	//   ....[173]....
        /*0b7c*/ 	.word	0x0001c210


	//   ....[174]....
        /*0b80*/ 	.word	0x0001c280


	//   ....[175]....
        /*0b84*/ 	.word	0x0001c2f0


	//   ....[176]....
        /*0b88*/ 	.word	0x0001c360


	//   ....[177]....
        /*0b8c*/ 	.word	0x0001c3d0


	//   ....[178]....
        /*0b90*/ 	.word	0x0001c450


	//   ....[179]....
        /*0b94*/ 	.word	0x0001c4d0


	//   ....[180]....
        /*0b98*/ 	.word	0x0001c560


	//   ....[181]....
        /*0b9c*/ 	.word	0x0001c5d0


	//   ....[182]....
        /*0ba0*/ 	.word	0x0001c640


	//   ....[183]....
        /*0ba4*/ 	.word	0x0001c6b0


	//   ....[184]....
        /*0ba8*/ 	.word	0x0001c730


	//   ....[185]....
        /*0bac*/ 	.word	0x0001c7a0


	//   ....[186]....
        /*0bb0*/ 	.word	0x0001c840


	//   ....[187]....
        /*0bb4*/ 	.word	0x0001c890


	//   ....[188]....
        /*0bb8*/ 	.word	0x0001c920


	//   ....[189]....
        /*0bbc*/ 	.word	0x0001ca50


	//----- nvinfo : EIATTR_REG_RECONFIG
	.align		4
.L_1451:
        /*0bc0*/ 	.byte	0x01, 0x54
	.zero		2


	//----- nvinfo : EIATTR_SYSCALL_OFFSETS
	.align		4
        /*0bc4*/ 	.byte	0x04, 0x46
        /*0bc6*/ 	.short	(.L_1453 - .L_1452)


	//   ....[0]....
.L_1452:
        /*0bc8*/ 	.word	0x00001bd0


	//   ....[1]....
        /*0bcc*/ 	.word	0x00001d20


	//   ....[2]....
        /*0bd0*/ 	.word	0x00005eb0


	//   ....[3]....
        /*0bd4*/ 	.word	0x00006240


	//   ....[4]....
        /*0bd8*/ 	.word	0x00015430


	//   ....[5]....
        /*0bdc*/ 	.word	0x00015580


	//   ....[6]....
        /*0be0*/ 	.word	0x00015680


	//   ....[7]....
        /*0be4*/ 	.word	0x00015eb0


	//----- nvinfo : EIATTR_MBARRIER_INSTR_OFFSETS
	.align		4
.L_1453:
        /*0be8*/ 	.byte	0x04, 0x39
        /*0bea*/ 	.short	(.L_1455 - .L_1454)


	//   ....[0]....
.L_1454:
        /*0bec*/ 	.word	0x000002b0
        /*0bf0*/ 	.word	0x000000ff
        /*0bf4*/ 	.word	0x00030800
        /*0bf8*/ 	.short	0x0100
        /*0bfa*/ 	.byte	0x08
	.zero		1


	//   ....[1]....
        /*0bfc*/ 	.word	0x000002c0
        /*0c00*/ 	.word	0x000000ff
        /*0c04*/ 	.word	0x00030820
        /*0c08*/ 	.short	0x0100
        /*0c0a*/ 	.byte	0x08
	.zero		1


	//   ....[2]....
        /*0c0c*/ 	.word	0x000003b0
        /*0c10*/ 	.word	0x000000ff
        /*0c14*/ 	.word	0x00030830
        /*0c18*/ 	.short	0x0100
        /*0c1a*/ 	.byte	0x08
	.zero		1


	//   ....[3]....
        /*0c1c*/ 	.word	0x000003c0
        /*0c20*/ 	.word	0x000000ff
        /*0c24*/ 	.word	0x00030840
        /*0c28*/ 	.short	0x0100
        /*0c2a*/ 	.byte	0x08
	.zero		1


	//   ....[4]....
        /*0c2c*/ 	.word	0x000003d0
        /*0c30*/ 	.word	0x000000ff
        /*0c34*/ 	.word	0x00030838
        /*0c38*/ 	.short	0x0100
        /*0c3a*/ 	.byte	0x08
	.zero		1


	//   ....[5]....
        /*0c3c*/ 	.word	0x000003e0
        /*0c40*/ 	.word	0x000000ff
        /*0c44*/ 	.word	0x00030848
        /*0c48*/ 	.short	0x0100
        /*0c4a*/ 	.byte	0x08
	.zero		1


	//   ....[6]....
        /*0c4c*/ 	.word	0x00000510
        /*0c50*/ 	.word	0x000000ff
        /*0c54*/ 	.word	0x00030850
        /*0c58*/ 	.short	0x0100
        /*0c5a*/ 	.byte	0x08
	.zero		1


	//   ....[7]....
        /*0c5c*/ 	.word	0x00000520
        /*0c60*/ 	.word	0x000000ff
        /*0c64*/ 	.word	0x00030860
        /*0c68*/ 	.short	0x0100
        /*0c6a*/ 	.byte	0x08
	.zero		1


	//   ....[8]....
        /*0c6c*/ 	.word	0x00000530
        /*0c70*/ 	.word	0x000000ff
        /*0c74*/ 	.word	0x00030858
        /*0c78*/ 	.short	0x0100
        /*0c7a*/ 	.byte	0x08
	.zero		1


	//   ....[9]....
        /*0c7c*/ 	.word	0x00000540
        /*0c80*/ 	.word	0x000000ff
        /*0c84*/ 	.word	0x00030868
        /*0c88*/ 	.short	0x0100
        /*0c8a*/ 	.byte	0x08
	.zero		1


	//   ....[10]....
        /*0c8c*/ 	.word	0x00000630
        /*0c90*/ 	.word	0x000000ff
        /*0c94*/ 	.word	0x00030870
        /*0c98*/ 	.short	0x0100
        /*0c9a*/ 	.byte	0x06
	.zero		1


	//   ....[11]....
        /*0c9c*/ 	.word	0x00000640
        /*0ca0*/ 	.word	0x000000ff
        /*0ca4*/ 	.word	0x00030880
        /*0ca8*/ 	.short	0x0100
        /*0caa*/ 	.byte	0x06
	.zero		1


	//   ....[12]....
        /*0cac*/ 	.word	0x00000650
        /*0cb0*/ 	.word	0x000000ff
        /*0cb4*/ 	.word	0x00030878
        /*0cb8*/ 	.short	0x0100
        /*0cba*/ 	.byte	0x06
	.zero		1


	//   ....[13]....
        /*0cbc*/ 	.word	0x00000660
        /*0cc0*/ 	.word	0x000000ff
        /*0cc4*/ 	.word	0x00030888
        /*0cc8*/ 	.short	0x0100
        /*0cca*/ 	.byte	0x06
	.zero		1


	//   ....[14]....
        /*0ccc*/ 	.word	0x00000790
        /*0cd0*/ 	.word	0x000000ff
        /*0cd4*/ 	.word	0x00030890
        /*0cd8*/ 	.short	0x0100
        /*0cda*/ 	.byte	0x08
	.zero		1


	//   ....[15]....
        /*0cdc*/ 	.word	0x000007a0
        /*0ce0*/ 	.word	0x000000ff
        /*0ce4*/ 	.word	0x000308a0
        /*0ce8*/ 	.short	0x0100
        /*0cea*/ 	.byte	0x08
	.zero		1


	//   ....[16]....
        /*0cec*/ 	.word	0x000007b0
        /*0cf0*/ 	.word	0x000000ff
        /*0cf4*/ 	.word	0x00030898
        /*0cf8*/ 	.short	0x0100
        /*0cfa*/ 	.byte	0x08
	.zero		1


	//   ....[17]....
        /*0cfc*/ 	.word	0x000007c0
        /*0d00*/ 	.word	0x000000ff
        /*0d04*/ 	.word	0x000308a8
        /*0d08*/ 	.short	0x0100
        /*0d0a*/ 	.byte	0x08
	.zero		1


	//   ....[18]....
        /*0d0c*/ 	.word	0x000008f0
        /*0d10*/ 	.word	0x000000ff
        /*0d14*/ 	.word	0x000308b0
        /*0d18*/ 	.short	0x0100
        /*0d1a*/ 	.byte	0x08
	.zero		1


	//   ....[19]....
        /*0d1c*/ 	.word	0x00000900
        /*0d20*/ 	.word	0x000000ff
        /*0d24*/ 	.word	0x000308c0
        /*0d28*/ 	.short	0x0100
        /*0d2a*/ 	.byte	0x08
	.zero		1


	//   ....[20]....
        /*0d2c*/ 	.word	0x00000910
        /*0d30*/ 	.word	0x000000ff
        /*0d34*/ 	.word	0x000308b8
        /*0d38*/ 	.short	0x0100
        /*0d3a*/ 	.byte	0x08
	.zero		1


	//   ....[21]....
        /*0d3c*/ 	.word	0x00000920
        /*0d40*/ 	.word	0x000000ff
        /*0d44*/ 	.word	0x000308c8
        /*0d48*/ 	.short	0x0100
        /*0d4a*/ 	.byte	0x08
	.zero		1


	//   ....[22]....
        /*0d4c*/ 	.word	0x00002ed0
        /*0d50*/ 	.word	0x00000053
        /*0d54*/ 	.word	0x00030890
        /*0d58*/ 	.short	0x010a
        /*0d5a*/ 	.byte	0x3f
	.zero		1


	//   ....[23]....
        /*0d5c*/ 	.word	0x000040c0
        /*0d60*/ 	.word	0x00000053
        /*0d64*/ 	.word	0x00030890
        /*0d68*/ 	.short	0x010a
        /*0d6a*/ 	.byte	0x3f
	.zero		1


	//   ....[24]....
        /*0d6c*/ 	.word	0x00005190
        /*0d70*/ 	.word	0x00000053
        /*0d74*/ 	.word	0x00030890
        /*0d78*/ 	.short	0x010a
        /*0d7a*/ 	.byte	0x3f
	.zero		1


	//   ....[25]....
        /*0d7c*/ 	.word	0x000053b0
        /*0d80*/ 	.word	0x0000000c
        /*0d84*/ 	.word	0x00000000
        /*0d88*/ 	.short	0x0101
        /*0d8a*/ 	.byte	0x3f
	.zero		1


	//   ....[26]....
        /*0d8c*/ 	.word	0x000053f0
        /*0d90*/ 	.word	0x00000053
        /*0d94*/ 	.word	0x000308b0
        /*0d98*/ 	.short	0x010a
        /*0d9a*/ 	.byte	0x3f
	.zero		1


	//   ....[27]....
        /*0d9c*/ 	.word	0x000057b0
        /*0da0*/ 	.word	0x00000053
        /*0da4*/ 	.word	0x00000000
        /*0da8*/ 	.short	0x0101
        /*0daa*/ 	.byte	0x3f
	.zero		1


	//   ....[28]....
        /*0dac*/ 	.word	0x00005f50
        /*0db0*/ 	.word	0x00000002
        /*0db4*/ 	.word	0x00030800
        /*0db8*/ 	.short	0x010a
        /*0dba*/ 	.byte	0x3f
	.zero		1


	//   ....[29]....
        /*0dbc*/ 	.word	0x00005fa0
        /*0dc0*/ 	.word	0x00000002
        /*0dc4*/ 	.word	0x00030800
        /*0dc8*/ 	.short	0x010a
        /*0dca*/ 	.byte	0x3f
	.zero		1


	//   ....[30]....
        /*0dcc*/ 	.word	0x00006620
        /*0dd0*/ 	.word	0x00000002
        /*0dd4*/ 	.word	0x00030800
        /*0dd8*/ 	.short	0x010a
        /*0dda*/ 	.byte	0x3f
	.zero		1


	//   ....[31]....
        /*0ddc*/ 	.word	0x00007590
        /*0de0*/ 	.word	0x00000002
        /*0de4*/ 	.word	0x00030800
        /*0de8*/ 	.short	0x010a
        /*0dea*/ 	.byte	0x3f
	.zero		1


	//   ....[32]....
        /*0dec*/ 	.word	0x00008440
        /*0df0*/ 	.word	0x00000000
        /*0df4*/ 	.word	0x00030830
        /*0df8*/ 	.short	0x010a
        /*0dfa*/ 	.byte	0x3f
	.zero		1


	//   ....[33]....
        /*0dfc*/ 	.word	0x00008500
        /*0e00*/ 	.word	0x00000000
        /*0e04*/ 	.word	0x00030830
        /*0e08*/ 	.short	0x010a
        /*0e0a*/ 	.byte	0x3f
	.zero		1


	//   ....[34]....
        /*0e0c*/ 	.word	0x0000afa0
        /*0e10*/ 	.word	0x00000000
        /*0e14*/ 	.word	0x00000000
        /*0e18*/ 	.short	0x0101
        /*0e1a*/ 	.byte	0x3f
	.zero		1


	//   ....[35]....
        /*0e1c*/ 	.word	0x0000bff0
        /*0e20*/ 	.word	0x00000005
        /*0e24*/ 	.word	0x00030830
        /*0e28*/ 	.short	0x010a
        /*0e2a*/ 	.byte	0x3f
	.zero		1


	//   ....[36]....
        /*0e2c*/ 	.word	0x0000c040
        /*0e30*/ 	.word	0x00000005
        /*0e34*/ 	.word	0x00030830
        /*0e38*/ 	.short	0x010a
        /*0e3a*/ 	.byte	0x3f
	.zero		1


	//   ....[37]....
        /*0e3c*/ 	.word	0x0000c390
        /*0e40*/ 	.word	0x00000006
        /*0e44*/ 	.word	0x00030850
        /*0e48*/ 	.short	0x010a
        /*0e4a*/ 	.byte	0x3f
	.zero		1


	//   ....[38]....
        /*0e4c*/ 	.word	0x0000c3d0
        /*0e50*/ 	.word	0x00000006
        /*0e54*/ 	.word	0x00030850
        /*0e58*/ 	.short	0x010a
        /*0e5a*/ 	.byte	0x3f
	.zero		1


	//   ....[39]....
        /*0e5c*/ 	.word	0x0000e790
        /*0e60*/ 	.word	0x0000003f
        /*0e64*/ 	.word	0x00000000
        /*0e68*/ 	.short	0x0101
        /*0e6a*/ 	.byte	0x3f
	.zero		1


	//   ....[40]....
        /*0e6c*/ 	.word	0x0000e7f0
        /*0e70*/ 	.word	0x0000003e
        /*0e74*/ 	.word	0x00000000
        /*0e78*/ 	.short	0x0101
        /*0e7a*/ 	.byte	0x3f
	.zero		1


	//   ....[41]....
        /*0e7c*/ 	.word	0x0000fab0
        /*0e80*/ 	.word	0x0000000b
        /*0e84*/ 	.word	0x00030850
        /*0e88*/ 	.short	0x010a
        /*0e8a*/ 	.byte	0x3f
	.zero		1


	//   ....[42]....
        /*0e8c*/ 	.word	0x0000fb70
        /*0e90*/ 	.word	0x0000000b
        /*0e94*/ 	.word	0x00030850
        /*0e98*/ 	.short	0x010a
        /*0e9a*/ 	.byte	0x3f
	.zero		1


	//   ....[43]....
        /*0e9c*/ 	.word	0x000104c0
        /*0ea0*/ 	.word	0x0000000a
        /*0ea4*/ 	.word	0x00000000
        /*0ea8*/ 	.short	0x0101
        /*0eaa*/ 	.byte	0x3f
	.zero		1


	//   ....[44]....
        /*0eac*/ 	.word	0x00011590
        /*0eb0*/ 	.word	0x00000000
        /*0eb4*/ 	.word	0x00000000
        /*0eb8*/ 	.short	0x0101
        /*0eba*/ 	.byte	0x3f
	.zero		1


	//   ....[45]....
        /*0ebc*/ 	.word	0x00011b30
        /*0ec0*/ 	.word	0x00000008
        /*0ec4*/ 	.word	0x00000000
        /*0ec8*/ 	.short	0x0101
        /*0eca*/ 	.byte	0x3f
	.zero		1


	//   ....[46]....
        /*0ecc*/ 	.word	0x000143c0
        /*0ed0*/ 	.word	0x00000010
        /*0ed4*/ 	.word	0x00030820
        /*0ed8*/ 	.short	0x010a
        /*0eda*/ 	.byte	0x3f
	.zero		1


	//   ....[47]....
        /*0edc*/ 	.word	0x00014480
        /*0ee0*/ 	.word	0x00000007
        /*0ee4*/ 	.word	0x000308a0
        /*0ee8*/ 	.short	0x010a
        /*0eea*/ 	.byte	0x3f
	.zero		1


	//   ....[48]....
        /*0eec*/ 	.word	0x000146b0
        /*0ef0*/ 	.word	0x00000007
        /*0ef4*/ 	.word	0x000308c0
        /*0ef8*/ 	.short	0x010a
        /*0efa*/ 	.byte	0x3f
	.zero		1


	//   ....[49]....
        /*0efc*/ 	.word	0x00014a30
        /*0f00*/ 	.word	0x00000006
        /*0f04*/ 	.word	0x000308a0
        /*0f08*/ 	.short	0x010a
        /*0f0a*/ 	.byte	0x3f
	.zero		1


	//   ....[50]....
        /*0f0c*/ 	.word	0x00014c50
        /*0f10*/ 	.word	0x00000006
        /*0f14*/ 	.word	0x000308c0
        /*0f18*/ 	.short	0x010a
        /*0f1a*/ 	.byte	0x3f
	.zero		1


	//   ....[51]....
        /*0f1c*/ 	.word	0x00015a10
        /*0f20*/ 	.word	0x00000000
        /*0f24*/ 	.word	0x00030840
        /*0f28*/ 	.short	0x010a
        /*0f2a*/ 	.byte	0x3f
	.zero		1


	//   ....[52]....
        /*0f2c*/ 	.word	0x00016a80
        /*0f30*/ 	.word	0x00000010
        /*0f34*/ 	.word	0x00030800
        /*0f38*/ 	.short	0x0107
        /*0f3a*/ 	.byte	0x3f
	.zero		1


	//   ....[53]....
        /*0f3c*/ 	.word	0x00016b70
        /*0f40*/ 	.word	0x00000010
        /*0f44*/ 	.word	0x00030800
        /*0f48*/ 	.short	0x0101
        /*0f4a*/ 	.byte	0x3f
	.zero		1


	//   ....[54]....
        /*0f4c*/ 	.word	0x00016b90
        /*0f50*/ 	.word	0x00000010
        /*0f54*/ 	.word	0x00030820
        /*0f58*/ 	.short	0x010a
        /*0f5a*/ 	.byte	0x3f
	.zero		1


	//   ....[55]....
        /*0f5c*/ 	.word	0x00016f30
        /*0f60*/ 	.word	0x00000002
        /*0f64*/ 	.word	0x00030840
        /*0f68*/ 	.short	0x010a
        /*0f6a*/ 	.byte	0x3f
	.zero		1


	//   ....[56]....
        /*0f6c*/ 	.word	0x000171b0
        /*0f70*/ 	.word	0x00000003
        /*0f74*/ 	.word	0x00000060
        /*0f78*/ 	.short	0x010a
        /*0f7a*/ 	.byte	0x3f
	.zero		1


	//   ....[57]....
        /*0f7c*/ 	.word	0x00017710
        /*0f80*/ 	.word	0x00000002
        /*0f84*/ 	.word	0x00030840
        /*0f88*/ 	.short	0x010a
        /*0f8a*/ 	.byte	0x3f
	.zero		1


	//   ....[58]....
        /*0f8c*/ 	.word	0x00017990
        /*0f90*/ 	.word	0x0000000a
        /*0f94*/ 	.word	0x00000060
        /*0f98*/ 	.short	0x010a
        /*0f9a*/ 	.byte	0x3f
	.zero		1


	//   ....[59]....
        /*0f9c*/ 	.word	0x00017e30
        /*0fa0*/ 	.word	0x00000002
        /*0fa4*/ 	.word	0x00030840
        /*0fa8*/ 	.short	0x010a
        /*0faa*/ 	.byte	0x3f
	.zero		1


	//   ....[60]....
        /*0fac*/ 	.word	0x000180c0
        /*0fb0*/ 	.word	0x00000003
        /*0fb4*/ 	.word	0x00000060
        /*0fb8*/ 	.short	0x010a
        /*0fba*/ 	.byte	0x3f
	.zero		1


	//   ....[61]....
        /*0fbc*/ 	.word	0x00018510
        /*0fc0*/ 	.word	0x00000003
        /*0fc4*/ 	.word	0x00030860
        /*0fc8*/ 	.short	0x010a
        /*0fca*/ 	.byte	0x3f
	.zero		1


	//   ....[62]....
        /*0fcc*/ 	.word	0x00019470
        /*0fd0*/ 	.word	0x00000009
        /*0fd4*/ 	.word	0x00030820
        /*0fd8*/ 	.short	0x010a
        /*0fda*/ 	.byte	0x3f
	.zero		1


	//   ....[63]....
        /*0fdc*/ 	.word	0x00019600
        /*0fe0*/ 	.word	0x00000007
        /*0fe4*/ 	.word	0x00000000
        /*0fe8*/ 	.short	0x010a
        /*0fea*/ 	.byte	0x3f
	.zero		1


	//   ....[64]....
        /*0fec*/ 	.word	0x00019670
        /*0ff0*/ 	.word	0x00000003
        /*0ff4*/ 	.word	0x00000000
        /*0ff8*/ 	.short	0x010a
        /*0ffa*/ 	.byte	0x3f
	.zero		1


	//   ....[65]....
        /*0ffc*/ 	.word	0x000196d0
        /*1000*/ 	.word	0x00000005
        /*1004*/ 	.word	0x00000000
        /*1008*/ 	.short	0x010a
        /*100a*/ 	.byte	0x3f
	.zero		1


	//   ....[66]....
        /*100c*/ 	.word	0x00019700
        /*1010*/ 	.word	0x00000003
        /*1014*/ 	.word	0x00000000
        /*1018*/ 	.short	0x010a
        /*101a*/ 	.byte	0x3f
	.zero		1


	//   ....[67]....
        /*101c*/ 	.word	0x00019760
        /*1020*/ 	.word	0x00000053
        /*1024*/ 	.word	0x00030890
        /*1028*/ 	.short	0x010a
        /*102a*/ 	.byte	0x3f
	.zero		1


	//   ....[68]....
        /*102c*/ 	.word	0x000197b0
        /*1030*/ 	.word	0x00000053
        /*1034*/ 	.word	0x00030890
        /*1038*/ 	.short	0x010a
        /*103a*/ 	.byte	0x3f
	.zero		1


	//   ....[69]....
        /*103c*/ 	.word	0x00019800
        /*1040*/ 	.word	0x00000053
        /*1044*/ 	.word	0x00030890
        /*1048*/ 	.short	0x010a
        /*104a*/ 	.byte	0x3f
	.zero		1


	//   ....[70]....
        /*104c*/ 	.word	0x00019850
        /*1050*/ 	.word	0x00000053
        /*1054*/ 	.word	0x000308b0
        /*1058*/ 	.short	0x010a
        /*105a*/ 	.byte	0x3f
	.zero		1


	//   ....[71]....
        /*105c*/ 	.word	0x00019b60
        /*1060*/ 	.word	0x00000002
        /*1064*/ 	.word	0x00030800
        /*1068*/ 	.short	0x010a
        /*106a*/ 	.byte	0x3f
	.zero		1


	//   ....[72]....
        /*106c*/ 	.word	0x00019d70
        /*1070*/ 	.word	0x00000002
        /*1074*/ 	.word	0x00030800
        /*1078*/ 	.short	0x010a
        /*107a*/ 	.byte	0x3f
	.zero		1


	//   ....[73]....
        /*107c*/ 	.word	0x00019dc0
        /*1080*/ 	.word	0x00000000
        /*1084*/ 	.word	0x00030830
        /*1088*/ 	.short	0x010a
        /*108a*/ 	.byte	0x3f
	.zero		1


	//   ....[74]....
        /*108c*/ 	.word	0x00019e10
        /*1090*/ 	.word	0x00000005
        /*1094*/ 	.word	0x00030830
        /*1098*/ 	.short	0x010a
        /*109a*/ 	.byte	0x3f
	.zero		1


	//   ....[75]....
        /*109c*/ 	.word	0x00019e60
        /*10a0*/ 	.word	0x00000006
        /*10a4*/ 	.word	0x00030850
        /*10a8*/ 	.short	0x010a
        /*10aa*/ 	.byte	0x3f
	.zero		1


	//   ....[76]....
        /*10ac*/ 	.word	0x00019eb0
        /*10b0*/ 	.word	0x0000000b
        /*10b4*/ 	.word	0x00030850
        /*10b8*/ 	.short	0x010a
        /*10ba*/ 	.byte	0x3f
	.zero		1


	//   ....[77]....
        /*10bc*/ 	.word	0x0001aa60
        /*10c0*/ 	.word	0x00000010
        /*10c4*/ 	.word	0x00030820
        /*10c8*/ 	.short	0x010a
        /*10ca*/ 	.byte	0x3f
	.zero		1


	//   ....[78]....
        /*10cc*/ 	.word	0x0001aab0
        /*10d0*/ 	.word	0x00000007
        /*10d4*/ 	.word	0x000308a0
        /*10d8*/ 	.short	0x010a
        /*10da*/ 	.byte	0x3f
	.zero		1


	//   ....[79]....
        /*10dc*/ 	.word	0x0001ab00
        /*10e0*/ 	.word	0x00000007
        /*10e4*/ 	.word	0x000308c0
        /*10e8*/ 	.short	0x010a
        /*10ea*/ 	.byte	0x3f
	.zero		1


	//   ....[80]....
        /*10ec*/ 	.word	0x0001ab50
        /*10f0*/ 	.word	0x00000006
        /*10f4*/ 	.word	0x000308a0
        /*10f8*/ 	.short	0x010a
        /*10fa*/ 	.byte	0x3f
	.zero		1


	//   ....[81]....
        /*10fc*/ 	.word	0x0001aba0
        /*1100*/ 	.word	0x00000006
        /*1104*/ 	.word	0x000308c0
        /*1108*/ 	.short	0x010a
        /*110a*/ 	.byte	0x3f
	.zero		1


	//   ....[82]....
        /*110c*/ 	.word	0x0001ad40
        /*1110*/ 	.word	0x00000000
        /*1114*/ 	.word	0x00030840
        /*1118*/ 	.short	0x010a
        /*111a*/ 	.byte	0x3f
	.zero		1


	//   ....[83]....
        /*111c*/ 	.word	0x0001bd10
        /*1120*/ 	.word	0x00000010
        /*1124*/ 	.word	0x00030820
        /*1128*/ 	.short	0x010a
        /*112a*/ 	.byte	0x3f
	.zero		1


	//   ....[84]....
        /*112c*/ 	.word	0x0001bd60
        /*1130*/ 	.word	0x00000002
        /*1134*/ 	.word	0x00030840
        /*1138*/ 	.short	0x010a
        /*113a*/ 	.byte	0x3f
	.zero		1


	//   ....[85]....
        /*113c*/ 	.word	0x0001bdb0
        /*1140*/ 	.word	0x00000003
        /*1144*/ 	.word	0x00000060
        /*1148*/ 	.short	0x010a
        /*114a*/ 	.byte	0x3f
	.zero		1


	//   ....[86]....
        /*114c*/ 	.word	0x0001be00
        /*1150*/ 	.word	0x00000002
        /*1154*/ 	.word	0x00030840
        /*1158*/ 	.short	0x010a
        /*115a*/ 	.byte	0x3f
	.zero		1


	//   ....[87]....
        /*115c*/ 	.word	0x0001be50
        /*1160*/ 	.word	0x0000000a
        /*1164*/ 	.word	0x00000060
        /*1168*/ 	.short	0x010a
        /*116a*/ 	.byte	0x3f
	.zero		1


	//   ....[88]....
        /*116c*/ 	.word	0x0001bea0
        /*1170*/ 	.word	0x00000002
        /*1174*/ 	.word	0x00030840
        /*1178*/ 	.short	0x010a
        /*117a*/ 	.byte	0x3f
	.zero		1


	//   ....[89]....
        /*117c*/ 	.word	0x0001bef0
        /*1180*/ 	.word	0x00000003
        /*1184*/ 	.word	0x00000060
        /*1188*/ 	.short	0x010a
        /*118a*/ 	.byte	0x3f
	.zero		1


	//   ....[90]....
        /*118c*/ 	.word	0x0001bf40
        /*1190*/ 	.word	0x00000003
        /*1194*/ 	.word	0x00030860
        /*1198*/ 	.short	0x010a
        /*119a*/ 	.byte	0x3f
	.zero		1


	//   ....[91]....
        /*119c*/ 	.word	0x0001c970
        /*11a0*/ 	.word	0x00000009
        /*11a4*/ 	.word	0x00030820
        /*11a8*/ 	.short	0x010a
        /*11aa*/ 	.byte	0x3f
	.zero		1


	//   ....[92]....
        /*11ac*/ 	.word	0x0001cb10
        /*11b0*/ 	.word	0x00000007
        /*11b4*/ 	.word	0x00000000
        /*11b8*/ 	.short	0x010a
        /*11ba*/ 	.byte	0x3f
	.zero		1


	//   ....[93]....
        /*11bc*/ 	.word	0x0001cb60
        /*11c0*/ 	.word	0x00000003
        /*11c4*/ 	.word	0x00000000
        /*11c8*/ 	.short	0x010a
        /*11ca*/ 	.byte	0x3f
	.zero		1


	//   ....[94]....
        /*11cc*/ 	.word	0x0001cbb0
        /*11d0*/ 	.word	0x00000005
        /*11d4*/ 	.word	0x00000000
        /*11d8*/ 	.short	0x010a
        /*11da*/ 	.byte	0x3f
	.zero		1


	//----- nvinfo : EIATTR_NUM_MBARRIERS
	.align		4
.L_1455:
        /*11dc*/ 	.byte	0x03, 0x38
        /*11de*/ 	.short	0x0016


	//----- nvinfo : EIATTR_EXIT_INSTR_OFFSETS
	.align		4
        /*11e0*/ 	.byte	0x04, 0x1c
        /*11e2*/ 	.short	(.L_1457 - .L_1456)


	//   ....[0]....
.L_1456:
        /*11e4*/ 	.word	0x00019750


	//----- nvinfo : EIATTR_MAX_THREADS
	.align		4
.L_1457:
        /*11e8*/ 	.byte	0x04, 0x05
        /*11ea*/ 	.short	(.L_1459 - .L_1458)
.L_1458:
        /*11ec*/ 	.word	0x00000200
        /*11f0*/ 	.word	0x00000001
        /*11f4*/ 	.word	0x00000001


	//----- nvinfo : EIATTR_CRS_STACK_SIZE
	.align		4
.L_1459:
        /*11f8*/ 	.byte	0x04, 0x1e
        /*11fa*/ 	.short	(.L_1461 - .L_1460)
.L_1460:
        /*11fc*/ 	.word	0x00000000


	//----- nvinfo : EIATTR_CBANK_PARAM_SIZE
	.align		4
.L_1461:
        /*1200*/ 	.byte	0x03, 0x19
        /*1202*/ 	.short	0x0af0


	//----- nvinfo : EIATTR_PARAM_CBANK
	.align		4
        /*1204*/ 	.byte	0x04, 0x0a
        /*1206*/ 	.short	(.L_1463 - .L_1462)
	.align		4
.L_1462:
        /*1208*/ 	.word	index@(.nv.constant0._ZN7cutlass13device_kernelIN5flash11enable_sm90INS1_16FlashAttnFwdSm90INS1_25CollectiveMainloopFwdSm90ILi2EN4cute5tupleIJNS5_1CILi1EEES8_S8_EEENS6_IJNS7_ILi192EEESA_NS7_ILi64EEEEEELi64ENS_6half_tEfNS_4arch4Sm90ELb0ELb0ELb1ELb1ELb0ELb1ELb0ELb0ELb1ELb1ELb1ELb0EEENS1_21CollectiveEpilogueFwdINS6_IJSA_SB_SA_EEES9_SD_SF_Li384ELb1ELb1ELb1ELb0EEENS1_36VarlenDynamicPersistentTileSchedulerILi192ELi192ELi384ELi128ELb1ELb1ELb1ELb0ELb1ELb1EEEEEEEEEvNT_6ParamsE)
        /*120c*/ 	.short	0x0210
        /*120e*/ 	.short	0x0af0


	//----- nvinfo : EIATTR_SW_WAR
	.align		4
.L_1463:
        /*1210*/ 	.byte	0x04, 0x36
        /*1212*/ 	.short	(.L_1465 - .L_1464)
.L_1464:
        /*1214*/ 	.word	0x00000008
.L_1465:


//--------------------- .nv.info._ZN7cutlass13device_kernelIN5flash11enable_sm90INS1_16FlashAttnFwdSm90INS1_25CollectiveMainloopFwdSm90ILi2EN4cute5tupleIJNS5_1CILi1EEES8_S8_EEENS6_IJNS7_ILi192EEENS7_ILi128EEENS7_ILi64EEEEEELi64ENS_6half_tEfNS_4arch4Sm90ELb0ELb1ELb1ELb0ELb0ELb0ELb0ELb1ELb1ELb1ELb1ELb0EEENS1_21CollectiveEpilogueFwdINS6_IJSA_SC_SB_EEES9_SE_SG_Li384ELb0ELb1ELb1ELb0EEENS1_19SingleTileSchedulerILb0ELb1ELb1ELi192EEEEEEEEEvNT_6ParamsE --------------------------
	.section	.nv.info._ZN7cutlass13device_kernelIN5flash11enable_sm90INS1_16FlashAttnFwdSm90INS1_25CollectiveMainloopFwdSm90ILi2EN4cute5tupleIJNS5_1CILi1EEES8_S8_EEENS6_IJNS7_ILi192EEENS7_ILi128EEENS7_ILi64EEEEEELi64ENS_6half_tEfNS_4arch4Sm90ELb0ELb1ELb1ELb0ELb0ELb0ELb0ELb1ELb1ELb1ELb1ELb0EEENS1_21CollectiveEpilogueFwdINS6_IJSA_SC_SB_EEES9_SE_SG_Li384ELb0ELb1ELb1ELb0EEENS1_19SingleTileSchedulerILb0ELb1ELb1ELi192EEEEEEEEEvNT_6ParamsE,"",@"SHT_CUDA_INFO"
	.sectionflags	@""
	.align	4


	//----- nvinfo : EIATTR_CUDA_API_VERSION
	.align		4
        /*0000*/ 	.byte	0x04, 0x37
        /*0002*/ 	.short	(.L_1467 - .L_1466)
.L_1466:
        /*0004*/ 	.word	0x00000082


	//----- nvinfo : EIATTR_KPARAM_INFO
	.align		4
.L_1467:
        /*0008*/ 	.byte	0x04, 0x17
        /*000a*/ 	.short	(.L_1469 - .L_1468)
.L_1468:
        /*000c*/ 	.word	0x00000000
        /*0010*/ 	.short	0x0000
        /*0012*/ 	.short	0x0070
        /*0014*/ 	.byte	0x00, 0xf0, 0x01, 0x28


	//----- nvinfo : EIATTR_SPARSE_MMA_MASK
	.align		4
.L_1469:
        /*0018*/ 	.byte	0x03, 0x50
        /*001a*/ 	.short	0x0000


	//----- nvinfo : EIATTR_MAXREG_COUNT
	.align		4
        /*001c*/ 	.byte	0x03, 0x1b
        /*001e*/ 	.short	0x0080


	//----- nvinfo : EIATTR_NUM_BARRIERS
	.align		4
        /*0020*/ 	.byte	0x02, 0x4c
        /*0022*/ 	.byte	0x10
	.zero		1


	//----- nvinfo : EIATTR_EXTERNS
	.align		4
        /*0024*/ 	.byte	0x04, 0x0f
        /*0026*/ 	.short	(.L_1471 - .L_1470)


	//   ....[0]....
	.align		4
.L_1470:
        /*0028*/ 	.word	index@(__assertfail)


	//----- nvinfo : EIATTR_MERCURY_ISA_VERSION
	.align		4
.L_1471:
        /*002c*/ 	.byte	0x03, 0x5f
        /*002e*/ 	.short	0x0101


	//----- nvinfo : EIATTR_INT_WARP_WIDE_INSTR_OFFSETS
	.align		4
        /*0030*/ 	.byte	0x04, 0x31
        /*0032*/ 	.short	(.L_1473 - .L_1472)


	//   ....[0]....
.L_1472:
        /*0034*/ 	.word	0x00000120


	//   ....[1]....
        /*0038*/ 	.word	0x00000160


	//   ....[2]....
        /*003c*/ 	.word	0x000001d0


	//----- nvinfo : EIATTR_COOP_GROUP_MASK_REGIDS
	.align		4
.L_1473:
        /*0040*/ 	.byte	0x04, 0x29
        /*0042*/ 	.short	(.L_1475 - .L_1474)


	//   ....[0]....
.L_1474:
        /*0044*/ 	.word	0xffffffff


	//   ....[1]....
        /*0048*/ 	.word	0xffffffff


	//   ....[2]....
        /*004c*/ 	.word	0xffffffff


	//   ....[3]....
        /*0050*/ 	.word	0xffffffff


	//   ....[4]....
        /*0054*/ 	.word	0xffffffff


	//   ....[5]....
        /*0058*/ 	.word	0xffffffff


	//   ....[6]....
        /*005c*/ 	.word	0xffffffff


	//   ....[7]....
        /*0060*/ 	.word	0xffffffff


	//   ....[8]....
        /*0064*/ 	.word	0xffffffff


	//   ....[9]....
        /*0068*/ 	.word	0xffffffff


	//   ....[10]....
        /*006c*/ 	.word	0xffffffff


	//   ....[11]....
        /*0070*/ 	.word	0xffffffff


	//   ....[12]....
        /*0074*/ 	.word	0xffffffff


	//   ....[13]....
        /*0078*/ 	.word	0xffffffff


	//   ....[14]....
        /*007c*/ 	.word	0xffffffff


	//   ....[15]....
        /*0080*/ 	.word	0xffffffff


	//   ....[16]....
        /*0084*/ 	.word	0xffffffff


	//   ....[17]....
        /*0088*/ 	.word	0xffffffff


	//   ....[18]....
        /*008c*/ 	.word	0xffffffff


	//   ....[19]....
        /*0090*/ 	.word	0xffffffff


	//   ....[20]....
        /*0094*/ 	.word	0xffffffff


	//   ....[21]....
        /*0098*/ 	.word	0xffffffff


	//   ....[22]....
        /*009c*/ 	.word	0xffffffff


	//   ....[23]....
        /*00a0*/ 	.word	0xffffffff


	//   ....[24]....
        /*00a4*/ 	.word	0xffffffff


	//   ....[25]....
        /*00a8*/ 	.word	0xffffffff


	//   ....[26]....
        /*00ac*/ 	.word	0xffffffff


	//   ....[27]....
        /*00b0*/ 	.word	0xffffffff


	//   ....[28]....
        /*00b4*/ 	.word	0xffffffff


	//   ....[29]....
        /*00b8*/ 	.word	0xffffffff


	//   ....[30]....
        /*00bc*/ 	.word	0xffffffff


	//   ....[31]....
        /*00c0*/ 	.word	0xffffffff


	//   ....[32]....
        /*00c4*/ 	.word	0xffffffff


	//   ....[33]....
        /*00c8*/ 	.word	0xffffffff


	//   ....[34]....
        /*00cc*/ 	.word	0xffffffff


	//   ....[35]....
        /*00d0*/ 	.word	0xffffffff


	//   ....[36]....
        /*00d4*/ 	.word	0xffffffff


	//   ....[37]....
        /*00d8*/ 	.word	0xffffffff


	//   ....[38]....
        /*00dc*/ 	.word	0xffffffff


	//   ....[39]....
        /*00e0*/ 	.word	0xffffffff


	//   ....[40]....
        /*00e4*/ 	.word	0xffffffff


	//   ....[41]....
        /*00e8*/ 	.word	0xffffffff


	//   ....[42]....
        /*00ec*/ 	.word	0xffffffff


	//   ....[43]....
        /*00f0*/ 	.word	0xffffffff


	//   ....[44]....
        /*00f4*/ 	.word	0xffffffff


	//   ....[45]....
        /*00f8*/ 	.word	0xffffffff


	//   ....[46]....
        /*00fc*/ 	.word	0xffffffff


	//   ....[47]....
        /*0100*/ 	.word	0xffffffff


	//   ....[48]....
        /*0104*/ 	.word	0xffffffff


	//   ....[49]....
        /*0108*/ 	.word	0xffffffff


	//   ....[50]....
        /*010c*/ 	.word	0xffffffff


	//   ....[51]....
        /*0110*/ 	.word	0xffffffff


	//   ....[52]....
        /*0114*/ 	.word	0xffffffff


	//   ....[53]....
        /*0118*/ 	.word	0xffffffff


	//   ....[54]....
        /*011c*/ 	.word	0xffffffff


	//   ....[55]....
        /*0120*/ 	.word	0xffffffff


	//   ....[56]....
        /*0124*/ 	.word	0xffffffff


	//   ....[57]....
        /*0128*/ 	.word	0xffffffff


	//   ....[58]....
        /*012c*/ 	.word	0xffffffff


	//   ....[59]....
        /*0130*/ 	.word	0xffffffff


	//   ....[60]....
        /*0134*/ 	.word	0xffffffff


	//   ....[61]....
        /*0138*/ 	.word	0xffffffff


	//   ....[62]....
        /*013c*/ 	.word	0xffffffff


	//   ....[63]....
        /*0140*/ 	.word	0xffffffff


	//   ....[64]....
        /*0144*/ 	.word	0xffffffff


	//   ....[65]....
        /*0148*/ 	.word	0xffffffff


	//   ....[66]....
        /*014c*/ 	.word	0xffffffff


	//   ....[67]....
        /*0150*/ 	.word	0xffffffff


	//   ....[68]....
        /*0154*/ 	.word	0xffffffff


	//   ....[69]....
        /*0158*/ 	.word	0x0500000f


	//   ....[70]....
        /*015c*/ 	.word	0x0500000f


	//   ....[71]....
        /*0160*/ 	.word	0x0500000f


	//   ....[72]....
        /*0164*/ 	.word	0x0500000f


	//   ....[73]....
        /*0168*/ 	.word	0x0500000f


	//   ....[74]....
        /*016c*/ 	.word	0x0500000f


	//   ....[75]....
        /*0170*/ 	.word	0x0500000f


	//   ....[76]....
        /*0174*/ 	.word	0x0500000f


	//   ....[77]....
        /*0178*/ 	.word	0x0500000f


	//   ....[78]....
        /*017c*/ 	.word	0x0500000f


	//   ....[79]....
        /*0180*/ 	.word	0x0500000f


	//   ....[80]....
        /*0184*/ 	.word	0x0500000f


	//   ....[81]....
        /*0188*/ 	.word	0x0500000f


	//   ....[82]....
        /*018c*/ 	.word	0x0500000f


	//   ....[83]....
        /*0190*/ 	.word	0x0500000f


	//   ....[84]....
        /*0194*/ 	.word	0x0500000f


	//   ....[85]....
        /*0198*/ 	.word	0x0500000f


	//   ....[86]....
        /*019c*/ 	.word	0x0500000f


	//   ....[87]....
        /*01a0*/ 	.word	0x0500000f


	//   ....[88]....
        /*01a4*/ 	.word	0x0500000f


	//   ....[89]....
        /*01a8*/ 	.word	0x0500000f


	//   ....[90]....
        /*01ac*/ 	.word	0x0500000f


	//   ....[91]....
        /*01b0*/ 	.word	0x0500000f


	//   ....[92]....
        /*01b4*/ 	.word	0x0500000f


	//   ....[93]....
        /*01b8*/ 	.word	0x0500000f


	//   ....[94]....
        /*01bc*/ 	.word	0x0500000f


	//----- nvinfo : EIATTR_COOP_GROUP_INSTR_OFFSETS
	.align		4
.L_1475:
        /*01c0*/ 	.byte	0x04, 0x28
        /*01c2*/ 	.short	(.L_1477 - .L_1476)


	//   ....[0]....
.L_1476:
        /*01c4*/ 	.word	0x00000060


	//   ....[1]....
        /*01c8*/ 	.word	0x00000130


	//   ....[2]....
        /*01cc*/ 	.word	0x00000180


	//   ....[3]....
        /*01d0*/ 	.word	0x000003b0


	//   ....[4]....
        /*01d4*/ 	.word	0x00000510


	//   ....[5]....
        /*01d8*/ 	.word	0x00000630


	//   ....[6]....
        /*01dc*/ 	.word	0x00000790


	//   ....[7]....
        /*01e0*/ 	.word	0x000014a0


	//   ....[8]....
        /*01e4*/ 	.word	0x00001da0


	//   ....[9]....
        /*01e8*/ 	.word	0x00002710


	//   ....[10]....
        /*01ec*/ 	.word	0x000039d0


	//   ....[11]....
        /*01f0*/ 	.word	0x00003af0


	//   ....[12]....
        /*01f4*/ 	.word	0x000044f0


	//   ....[13]....
        /*01f8*/ 	.word	0x00004550


	//   ....[14]....
        /*01fc*/ 	.word	0x00006170


	//   ....[15]....
        /*0200*/ 	.word	0x00006400


	//   ....[16]....
        /*0204*/ 	.word	0x00006fb0


	//   ....[17]....
        /*0208*/ 	.word	0x00006fd0


	//   ....[18]....
        /*020c*/ 	.word	0x00007a00


	//   ....[19]....
        /*0210*/ 	.word	0x00007ad0


	//   ....[20]....
        /*0214*/ 	.word	0x00009850


	//   ....[21]....
        /*0218*/ 	.word	0x000098b0


	//   ....[22]....
        /*021c*/ 	.word	0x00009fa0


	//   ....[23]....
        /*0220*/ 	.word	0x0000a040


	//   ....[24]....
        /*0224*/ 	.word	0x0000bec0


	//   ....[25]....
        /*0228*/ 	.word	0x0000c1e0


	//   ....[26]....
        /*022c*/ 	.word	0x0000cd60


	//   ....[27]....
        /*0230*/ 	.word	0x0000cd90


	//   ....[28]....
        /*0234*/ 	.word	0x0000d760


	//   ....[29]....
        /*0238*/ 	.word	0x0000d800


	//   ....[30]....
        /*023c*/ 	.word	0x0000e650


	//   ....[31]....
        /*0240*/ 	.word	0x0000e680


	//   ....[32]....
        /*0244*/ 	.word	0x0000e770


	//   ....[33]....
        /*0248*/ 	.word	0x0000e780


	//   ....[34]....
        /*024c*/ 	.word	0x0000f510


	//   ....[35]....
        /*0250*/ 	.word	0x0000f550


	//   ....[36]....
        /*0254*/ 	.word	0x0000f590


	//   ....[37]....
        /*0258*/ 	.word	0x0000f5b0


	//   ....[38]....
        /*025c*/ 	.word	0x0000f5d0


	//   ....[39]....
        /*0260*/ 	.word	0x0000f5e0


	//   ....[40]....
        /*0264*/ 	.word	0x0000f920


	//   ....[41]....
        /*0268*/ 	.word	0x0000f930


	//   ....[42]....
        /*026c*/ 	.word	0x00010050


	//   ....[43]....
        /*0270*/ 	.word	0x00010f00


	//   ....[44]....
        /*0274*/ 	.word	0x00011880


	//   ....[45]....
        /*0278*/ 	.word	0x000118b0


	//   ....[46]....
        /*027c*/ 	.word	0x000118e0


	//   ....[47]....
        /*0280*/ 	.word	0x00011900


	//   ....[48]....
        /*0284*/ 	.word	0x00011910


	//   ....[49]....
        /*0288*/ 	.word	0x00011960


	//   ....[50]....
        /*028c*/ 	.word	0x000119c0


	//   ....[51]....
        /*0290*/ 	.word	0x000119e0


	//   ....[52]....
        /*0294*/ 	.word	0x00011a40


	//   ....[53]....
        /*0298*/ 	.word	0x00011a70


	//   ....[54]....
        /*029c*/ 	.word	0x00011ae0


	//   ....[55]....
        /*02a0*/ 	.word	0x00011b10


	//   ....[56]....
        /*02a4*/ 	.word	0x00011b40


	//   ....[57]....
        /*02a8*/ 	.word	0x00011b70


	//   ....[58]....
        /*02ac*/ 	.word	0x00011bc0


	//   ....[59]....
        /*02b0*/ 	.word	0x00011be0


	//   ....[60]....
        /*02b4*/ 	.word	0x00011c20


	//   ....[61]....
        /*02b8*/ 	.word	0x00011c50


	//   ....[62]....
        /*02bc*/ 	.word	0x00011c80


	//   ....[63]....
        /*02c0*/ 	.word	0x00011cf0


	//   ....[64]....
        /*02c4*/ 	.word	0x00011d70


	//   ....[65]....
        /*02c8*/ 	.word	0x00011d80


	//   ....[66]....
        /*02cc*/ 	.word	0x00011db0


	//   ....[67]....
        /*02d0*/ 	.word	0x00011de0


	//   ....[68]....
        /*02d4*/ 	.word	0x000136a0


	//   ....[69]....
        /*02d8*/ 	.word	0x00013cc0


	//   ....[70]....
        /*02dc*/ 	.word	0x00013e30


	//   ....[71]....
        /*02e0*/ 	.word	0x00013e80


	//   ....[72]....
        /*02e4*/ 	.word	0x00013fa0


	//   ....[73]....
        /*02e8*/ 	.word	0x00013ff0


	//   ....[74]....
        /*02ec*/ 	.word	0x00014080


	//   ....[75]....
        /*02f0*/ 	.word	0x00014130


	//   ....[76]....
        /*02f4*/ 	.word	0x000141d0


	//   ....[77]....
        /*02f8*/ 	.word	0x00014270


	//   ....[78]....
        /*02fc*/ 	.word	0x00014300


	//   ....[79]....
        /*0300*/ 	.word	0x000143a0


	//   ....[80]....
        /*0304*/ 	.word	0x00014440


	//   ....[81]....
        /*0308*/ 	.word	0x000144d0


	//   ....[82]....
        /*030c*/ 	.word	0x00014560


	//   ....[83]....
        /*0310*/ 	.word	0x00014610


	//   ....[84]....
        /*0314*/ 	.word	0x00014670


	//   ....[85]....
        /*0318*/ 	.word	0x00014720


	//   ....[86]....
        /*031c*/ 	.word	0x000147b0


	//   ....[87]....
        /*0320*/ 	.word	0x00014890


	//   ....[88]....
        /*0324*/ 	.word	0x000148f0


	//   ....[89]....
        /*0328*/ 	.word	0x000149b0


	//   ....[90]....
        /*032c*/ 	.word	0x00014a10


	//   ....[91]....
        /*0330*/ 	.word	0x00014ad0


	//   ....[92]....
        /*0334*/ 	.word	0x00014b50


	//   ....[93]....
        /*0338*/ 	.word	0x00014c00


	//   ....[94]....
        /*033c*/ 	.word	0x00014fd0


	//----- nvinfo : EIATTR_REG_RECONFIG
	.align		4
.L_1477:
        /*0340*/ 	.byte	0x01, 0x54
	.zero		2


	//----- nvinfo : EIATTR_SYSCALL_OFFSETS
	.align		4
        /*0344*/ 	.byte	0x04, 0x46
        /*0346*/ 	.short	(.L_1479 - .L_1478)


	//   ....[0]....
.L_1478:
        /*0348*/ 	.word	0x00001660


	//   ....[1]....
        /*034c*/ 	.word	0x00010bb0


	//   ....[2]....
        /*0350*/ 	.word	0x00010cf0


	//   ....[3]....
        /*0354*/ 	.word	0x00010de0


	//   ....[4]....
        /*0358*/ 	.word	0x00011460


	//----- nvinfo : EIATTR_MBARRIER_INSTR_OFFSETS
	.align		4
.L_1479:
        /*035c*/ 	.byte	0x04, 0x39
        /*035e*/ 	.short	(.L_1481 - .L_1480)


	//   ....[0]....
.L_1480:
        /*0360*/ 	.word	0x00000260
        /*0364*/ 	.word	0x000000ff
        /*0368*/ 	.word	0x00016800
        /*036c*/ 	.short	0x0100
        /*036e*/ 	.byte	0x08
	.zero		1


	//   ....[1]....
        /*0370*/ 	.word	0x00000270
        /*0374*/ 	.word	0x000000ff
        /*0378*/ 	.word	0x00016820
        /*037c*/ 	.short	0x0100
        /*037e*/ 	.byte	0x08
	.zero		1


	//   ....[2]....
        /*0380*/ 	.word	0x00000360
        /*0384*/ 	.word	0x000000ff
        /*0388*/ 	.word	0x00016830
        /*038c*/ 	.short	0x0100
        /*038e*/ 	.byte	0x08
	.zero		1


	//   ....[3]....
        /*0390*/ 	.word	0x00000370
        /*0394*/ 	.word	0x000000ff
        /*0398*/ 	.word	0x00016840
        /*039c*/ 	.short	0x0100
        /*039e*/ 	.byte	0x08
	.zero		1


	//   ....[4]....
        /*03a0*/ 	.word	0x00000380
        /*03a4*/ 	.word	0x000000ff
        /*03a8*/ 	.word	0x00016838
        /*03ac*/ 	.short	0x0100
        /*03ae*/ 	.byte	0x08
	.zero		1


	//   ....[5]....
        /*03b0*/ 	.word	0x00000390
        /*03b4*/ 	.word	0x000000ff
        /*03b8*/ 	.word	0x00016848
        /*03bc*/ 	.short	0x0100
        /*03be*/ 	.byte	0x08
	.zero		1


	//   ....[6]....
        /*03c0*/ 	.word	0x000004c0
        /*03c4*/ 	.word	0x000000ff
        /*03c8*/ 	.word	0x00016850
        /*03cc*/ 	.short	0x0100
        /*03ce*/ 	.byte	0x08
	.zero		1


	//   ....[7]....
        /*03d0*/ 	.word	0x000004d0
        /*03d4*/ 	.word	0x000000ff
        /*03d8*/ 	.word	0x00016860
        /*03dc*/ 	.short	0x0100
        /*03de*/ 	.byte	0x08
	.zero		1


	//   ....[8]....
        /*03e0*/ 	.word	0x000004e0
        /*03e4*/ 	.word	0x000000ff
        /*03e8*/ 	.word	0x00016858
        /*03ec*/ 	.short	0x0100
        /*03ee*/ 	.byte	0x08
	.zero		1


	//   ....[9]....
        /*03f0*/ 	.word	0x000004f0
        /*03f4*/ 	.word	0x000000ff
        /*03f8*/ 	.word	0x00016868
        /*03fc*/ 	.short	0x0100
        /*03fe*/ 	.byte	0x08
	.zero		1


	//   ....[10]....
        /*0400*/ 	.word	0x000005e0
        /*0404*/ 	.word	0x000000ff
        /*0408*/ 	.word	0x00016870
        /*040c*/ 	.short	0x0100
        /*040e*/ 	.byte	0x06
	.zero		1


	//   ....[11]....
        /*0410*/ 	.word	0x000005f0
        /*0414*/ 	.word	0x000000ff
        /*0418*/ 	.word	0x00016880
        /*041c*/ 	.short	0x0100
        /*041e*/ 	.byte	0x06
	.zero		1


	//   ....[12]....
        /*0420*/ 	.word	0x00000600
        /*0424*/ 	.word	0x000000ff
        /*0428*/ 	.word	0x00016878
        /*042c*/ 	.short	0x0100
        /*042e*/ 	.byte	0x06
	.zero		1


	//   ....[13]....
        /*0430*/ 	.word	0x00000610
        /*0434*/ 	.word	0x000000ff
        /*0438*/ 	.word	0x00016888
        /*043c*/ 	.short	0x0100
        /*043e*/ 	.byte	0x06
	.zero		1


	//   ....[14]....
        /*0440*/ 	.word	0x00000740
        /*0444*/ 	.word	0x000000ff
        /*0448*/ 	.word	0x00016890
        /*044c*/ 	.short	0x0100
        /*044e*/ 	.byte	0x08
	.zero		1


	//   ....[15]....
        /*0450*/ 	.word	0x00000750
        /*0454*/ 	.word	0x000000ff
        /*0458*/ 	.word	0x000168a0
        /*045c*/ 	.short	0x0100
        /*045e*/ 	.byte	0x08
	.zero		1


	//   ....[16]....
        /*0460*/ 	.word	0x00000760
        /*0464*/ 	.word	0x000000ff
        /*0468*/ 	.word	0x00016898
        /*046c*/ 	.short	0x0100
        /*046e*/ 	.byte	0x08
	.zero		1


	//   ....[17]....
        /*0470*/ 	.word	0x00000770
        /*0474*/ 	.word	0x000000ff
        /*0478*/ 	.word	0x000168a8
        /*047c*/ 	.short	0x0100
        /*047e*/ 	.byte	0x08
	.zero		1


	//   ....[18]....
        /*0480*/ 	.word	0x000008a0
        /*0484*/ 	.word	0x000000ff
        /*0488*/ 	.word	0x000168b0
        /*048c*/ 	.short	0x0100
        /*048e*/ 	.byte	0x08
	.zero		1


	//   ....[19]....
        /*0490*/ 	.word	0x000008b0
        /*0494*/ 	.word	0x000000ff
        /*0498*/ 	.word	0x000168c0
        /*049c*/ 	.short	0x0100
        /*049e*/ 	.byte	0x08
	.zero		1


	//   ....[20]....
        /*04a0*/ 	.word	0x000008c0
        /*04a4*/ 	.word	0x000000ff
        /*04a8*/ 	.word	0x000168b8
        /*04ac*/ 	.short	0x0100
        /*04ae*/ 	.byte	0x08
	.zero		1


	//   ....[21]....
        /*04b0*/ 	.word	0x000008d0
        /*04b4*/ 	.word	0x000000ff
        /*04b8*/ 	.word	0x000168c8
        /*04bc*/ 	.short	0x0100
        /*04be*/ 	.byte	0x08
	.zero		1


	//   ....[22]....
        /*04c0*/ 	.word	0x00001680
        /*04c4*/ 	.word	0x000000ff
        /*04c8*/ 	.word	0x00016800
        /*04cc*/ 	.short	0x010a
        /*04ce*/ 	.byte	0x26
	.zero		1


	//   ....[23]....
        /*04d0*/ 	.word	0x000016f0
        /*04d4*/ 	.word	0x000000ff
        /*04d8*/ 	.word	0x00016830
        /*04dc*/ 	.short	0x010a
        /*04de*/ 	.byte	0x26
	.zero		1


	//   ....[24]....
        /*04e0*/ 	.word	0x00001760
        /*04e4*/ 	.word	0x000000ff
        /*04e8*/ 	.word	0x00016830
        /*04ec*/ 	.short	0x010a
        /*04ee*/ 	.byte	0x26
	.zero		1


	//   ....[25]....
        /*04f0*/ 	.word	0x00001df0
        /*04f4*/ 	.word	0x00000012
        /*04f8*/ 	.word	0x00000000
        /*04fc*/ 	.short	0x0101
        /*04fe*/ 	.byte	0x3f
	.zero		1


	//   ....[26]....
        /*0500*/ 	.word	0x00005350
        /*0504*/ 	.word	0x000000ff
        /*0508*/ 	.word	0x00016830
        /*050c*/ 	.short	0x010a
        /*050e*/ 	.byte	0x0a
	.zero		1


	//   ....[27]....
        /*0510*/ 	.word	0x00005390
        /*0514*/ 	.word	0x000000ff
        /*0518*/ 	.word	0x00016830
        /*051c*/ 	.short	0x010a
        /*051e*/ 	.byte	0x0a
	.zero		1


	//   ....[28]....
        /*0520*/ 	.word	0x00005590
        /*0524*/ 	.word	0x000000ff
        /*0528*/ 	.word	0x00016850
        /*052c*/ 	.short	0x010a
        /*052e*/ 	.byte	0x0a
	.zero		1


	//   ....[29]....
        /*0530*/ 	.word	0x000055d0
        /*0534*/ 	.word	0x000000ff
        /*0538*/ 	.word	0x00016850
        /*053c*/ 	.short	0x010a
        /*053e*/ 	.byte	0x0a
	.zero		1


	//   ....[30]....
        /*0540*/ 	.word	0x00006260
        /*0544*/ 	.word	0x00000023
        /*0548*/ 	.word	0x00000000
        /*054c*/ 	.short	0x0101
        /*054e*/ 	.byte	0x3f
	.zero		1


	//   ....[31]....
        /*0550*/ 	.word	0x00007a60
        /*0554*/ 	.word	0x00000024
        /*0558*/ 	.word	0x00000000
        /*055c*/ 	.short	0x0101
        /*055e*/ 	.byte	0x3f
	.zero		1


	//   ....[32]....
        /*0560*/ 	.word	0x00008be0
        /*0564*/ 	.word	0x000000ff
        /*0568*/ 	.word	0x00016830
        /*056c*/ 	.short	0x010a
        /*056e*/ 	.byte	0x0a
	.zero		1


	//   ....[33]....
        /*0570*/ 	.word	0x00008c20
        /*0574*/ 	.word	0x000000ff
        /*0578*/ 	.word	0x00016830
        /*057c*/ 	.short	0x010a
        /*057e*/ 	.byte	0x0a
	.zero		1


	//   ....[34]....
        /*0580*/ 	.word	0x00008e20
        /*0584*/ 	.word	0x000000ff
        /*0588*/ 	.word	0x00016850
        /*058c*/ 	.short	0x010a
        /*058e*/ 	.byte	0x0a
	.zero		1


	//   ....[35]....
        /*0590*/ 	.word	0x00008e60
        /*0594*/ 	.word	0x000000ff
        /*0598*/ 	.word	0x00016850
        /*059c*/ 	.short	0x010a
        /*059e*/ 	.byte	0x0a
	.zero		1


	//   ....[36]....
        /*05a0*/ 	.word	0x0000a490
        /*05a4*/ 	.word	0x0000001d
        /*05a8*/ 	.word	0x00000000
        /*05ac*/ 	.short	0x0101
        /*05ae*/ 	.byte	0x3f
	.zero		1


	//   ....[37]....
        /*05b0*/ 	.word	0x0000a650
        /*05b4*/ 	.word	0x0000001d
        /*05b8*/ 	.word	0x00000000
        /*05bc*/ 	.short	0x0101
        /*05be*/ 	.byte	0x3f
	.zero		1


	//   ....[38]....
        /*05c0*/ 	.word	0x0000b140
        /*05c4*/ 	.word	0x000000ff
        /*05c8*/ 	.word	0x00016830
        /*05cc*/ 	.short	0x010a
        /*05ce*/ 	.byte	0x0a
	.zero		1


	//   ....[39]....
        /*05d0*/ 	.word	0x0000b180
        /*05d4*/ 	.word	0x000000ff
        /*05d8*/ 	.word	0x00016830
        /*05dc*/ 	.short	0x010a
        /*05de*/ 	.byte	0x0a
	.zero		1


	//   ....[40]....
        /*05e0*/ 	.word	0x0000b370
        /*05e4*/ 	.word	0x000000ff
        /*05e8*/ 	.word	0x00016850
        /*05ec*/ 	.short	0x010a
        /*05ee*/ 	.byte	0x0a
	.zero		1


	//   ....[41]....
        /*05f0*/ 	.word	0x0000b3b0
        /*05f4*/ 	.word	0x000000ff
        /*05f8*/ 	.word	0x00016850
        /*05fc*/ 	.short	0x010a
        /*05fe*/ 	.byte	0x0a
	.zero		1


	//   ....[42]....
        /*0600*/ 	.word	0x0000bfc0
        /*0604*/ 	.word	0x0000003a
        /*0608*/ 	.word	0x00000000
        /*060c*/ 	.short	0x0101
        /*060e*/ 	.byte	0x3f
	.zero		1


	//   ....[43]....
        /*0610*/ 	.word	0x0000d7c0
        /*0614*/ 	.word	0x00000024
        /*0618*/ 	.word	0x00000000
        /*061c*/ 	.short	0x0101
        /*061e*/ 	.byte	0x3f
	.zero		1


	//   ....[44]....
        /*0620*/ 	.word	0x0000e5c0
        /*0624*/ 	.word	0x000000ff
        /*0628*/ 	.word	0x00016850
        /*062c*/ 	.short	0x010a
        /*062e*/ 	.byte	0x07
	.zero		1


	//   ....[45]....
        /*0630*/ 	.word	0x0000e600
        /*0634*/ 	.word	0x000000ff
        /*0638*/ 	.word	0x00016850
        /*063c*/ 	.short	0x010a
        /*063e*/ 	.byte	0x07
	.zero		1


	//   ....[46]....
        /*0640*/ 	.word	0x0000eb10
        /*0644*/ 	.word	0x0000000c
        /*0648*/ 	.word	0x00000000
        /*064c*/ 	.short	0x0101
        /*064e*/ 	.byte	0x3f
	.zero		1


	//   ....[47]....
        /*0650*/ 	.word	0x0000f5c0
        /*0654*/ 	.word	0x000000ff
        /*0658*/ 	.word	0x00000000
        /*065c*/ 	.short	0x0101
        /*065e*/ 	.byte	0x04
	.zero		1


	//   ....[48]....
        /*0660*/ 	.word	0x00011100
        /*0664*/ 	.word	0x000000ff
        /*0668*/ 	.word	0x00016840
        /*066c*/ 	.short	0x010a
        /*066e*/ 	.byte	0x26
	.zero		1


	//   ....[49]....
        /*0670*/ 	.word	0x00011f00
        /*0674*/ 	.word	0x000000ff
        /*0678*/ 	.word	0x00016800
        /*067c*/ 	.short	0x0107
        /*067e*/ 	.byte	0x26
	.zero		1


	//   ....[50]....
        /*0680*/ 	.word	0x00011f40
        /*0684*/ 	.word	0x000000ff
        /*0688*/ 	.word	0x00016800
        /*068c*/ 	.short	0x0101
        /*068e*/ 	.byte	0x26
	.zero		1


	//   ....[51]....
        /*0690*/ 	.word	0x00011f70
        /*0694*/ 	.word	0x000000ff
        /*0698*/ 	.word	0x00016820
        /*069c*/ 	.short	0x010a
        /*069e*/ 	.byte	0x26
	.zero		1


	//   ....[52]....
        /*06a0*/ 	.word	0x00012300
        /*06a4*/ 	.word	0x000000ff
        /*06a8*/ 	.word	0x00016848
        /*06ac*/ 	.short	0x010a
        /*06ae*/ 	.byte	0x26
	.zero		1


	//   ....[53]....
        /*06b0*/ 	.word	0x000124f0
        /*06b4*/ 	.word	0x000000ff
        /*06b8*/ 	.word	0x00016860
        /*06bc*/ 	.short	0x010a
        /*06be*/ 	.byte	0x26
	.zero		1


	//   ....[54]....
        /*06c0*/ 	.word	0x000128d0
        /*06c4*/ 	.word	0x000000ff
        /*06c8*/ 	.word	0x00016840
        /*06cc*/ 	.short	0x010a
        /*06ce*/ 	.byte	0x26
	.zero		1


	//   ....[55]....
        /*06d0*/ 	.word	0x00012af0
        /*06d4*/ 	.word	0x000000ff
        /*06d8*/ 	.word	0x00016868
        /*06dc*/ 	.short	0x010a
        /*06de*/ 	.byte	0x26
	.zero		1


	//   ....[56]....
        /*06e0*/ 	.word	0x00012f10
        /*06e4*/ 	.word	0x000000ff
        /*06e8*/ 	.word	0x00016848
        /*06ec*/ 	.short	0x010a
        /*06ee*/ 	.byte	0x26
	.zero		1


	//   ....[57]....
        /*06f0*/ 	.word	0x00013110
        /*06f4*/ 	.word	0x000000ff
        /*06f8*/ 	.word	0x00016860
        /*06fc*/ 	.short	0x010a
        /*06fe*/ 	.byte	0x26
	.zero		1


	//   ....[58]....
        /*0700*/ 	.word	0x000133b0
        /*0704*/ 	.word	0x00000004
        /*0708*/ 	.word	0x00016860
        /*070c*/ 	.short	0x010a
        /*070e*/ 	.byte	0x3f
	.zero		1


	//   ....[59]....
        /*0710*/ 	.word	0x00013660
        /*0714*/ 	.word	0x00000007
        /*0718*/ 	.word	0x00016820
        /*071c*/ 	.short	0x010a
        /*071e*/ 	.byte	0x3f
	.zero		1


	//   ....[60]....
        /*0720*/ 	.word	0x000137b0
        /*0724*/ 	.word	0x00000006
        /*0728*/ 	.word	0x00000000
        /*072c*/ 	.short	0x010a
        /*072e*/ 	.byte	0x3f
	.zero		1


	//   ....[61]....
        /*0730*/ 	.word	0x00013820
        /*0734*/ 	.word	0x00000003
        /*0738*/ 	.word	0x00000000
        /*073c*/ 	.short	0x010a
        /*073e*/ 	.byte	0x3f
	.zero		1


	//   ....[62]....
        /*0740*/ 	.word	0x00013880
        /*0744*/ 	.word	0x00000000
        /*0748*/ 	.word	0x00000000
        /*074c*/ 	.short	0x010a
        /*074e*/ 	.byte	0x3f
	.zero		1


	//   ....[63]....
        /*0750*/ 	.word	0x000138b0
        /*0754*/ 	.word	0x00000003
        /*0758*/ 	.word	0x00000000
        /*075c*/ 	.short	0x010a
        /*075e*/ 	.byte	0x3f
	.zero		1


	//   ....[64]....
        /*0760*/ 	.word	0x00013920
        /*0764*/ 	.word	0x00000003
        /*0768*/ 	.word	0x00016800
        /*076c*/ 	.short	0x010a
        /*076e*/ 	.byte	0x3f
	.zero		1


	//   ....[65]....
        /*0770*/ 	.word	0x00013980
        /*0774*/ 	.word	0x00000003
        /*0778*/ 	.word	0x00016830
        /*077c*/ 	.short	0x010a
        /*077e*/ 	.byte	0x3f
	.zero		1


	//   ....[66]....
        /*0780*/ 	.word	0x000139e0
        /*0784*/ 	.word	0x0000000d
        /*0788*/ 	.word	0x00016830
        /*078c*/ 	.short	0x010a
        /*078e*/ 	.byte	0x3f
	.zero		1


	//   ....[67]....
        /*0790*/ 	.word	0x00013a40
        /*0794*/ 	.word	0x0000000d
        /*0798*/ 	.word	0x00016850
        /*079c*/ 	.short	0x010a
        /*079e*/ 	.byte	0x3f
	.zero		1


	//   ....[68]....
        /*07a0*/ 	.word	0x00013aa0
        /*07a4*/ 	.word	0x0000000e
        /*07a8*/ 	.word	0x00016830
        /*07ac*/ 	.short	0x010a
        /*07ae*/ 	.byte	0x3f
	.zero		1


	//   ....[69]....
        /*07b0*/ 	.word	0x00013b00
        /*07b4*/ 	.word	0x0000000e
        /*07b8*/ 	.word	0x00016850
        /*07bc*/ 	.short	0x010a
        /*07be*/ 	.byte	0x3f
	.zero		1


	//   ....[70]....
        /*07c0*/ 	.word	0x00013b60
        /*07c4*/ 	.word	0x0000000e
        /*07c8*/ 	.word	0x00016830
        /*07cc*/ 	.short	0x010a
        /*07ce*/ 	.byte	0x3f
	.zero		1


	//   ....[71]....
        /*07d0*/ 	.word	0x00013bc0
        /*07d4*/ 	.word	0x0000000e
        /*07d8*/ 	.word	0x00016850
        /*07dc*/ 	.short	0x010a
        /*07de*/ 	.byte	0x3f
	.zero		1


	//   ....[72]....
        /*07e0*/ 	.word	0x00013c20
        /*07e4*/ 	.word	0x00000003
        /*07e8*/ 	.word	0x00016850
        /*07ec*/ 	.short	0x010a
        /*07ee*/ 	.byte	0x3f
	.zero		1


	//   ....[73]....
        /*07f0*/ 	.word	0x00013d80
        /*07f4*/ 	.word	0x00000003
        /*07f8*/ 	.word	0x00016840
        /*07fc*/ 	.short	0x010a
        /*07fe*/ 	.byte	0x3f
	.zero		1


	//   ....[74]....
        /*0800*/ 	.word	0x00014c40
        /*0804*/ 	.word	0x00000005
        /*0808*/ 	.word	0x00016820
        /*080c*/ 	.short	0x010a
        /*080e*/ 	.byte	0x3f
	.zero		1


	//   ....[75]....
        /*0810*/ 	.word	0x00014ca0
        /*0814*/ 	.word	0x00000005
        /*0818*/ 	.word	0x00016848
        /*081c*/ 	.short	0x010a
        /*081e*/ 	.byte	0x3f
	.zero		1


	//   ....[76]....
        /*0820*/ 	.word	0x00014d00
        /*0824*/ 	.word	0x00000005
        /*0828*/ 	.word	0x00016860
        /*082c*/ 	.short	0x010a
        /*082e*/ 	.byte	0x3f
	.zero		1


	//   ....[77]....
        /*0830*/ 	.word	0x00014d60
        /*0834*/ 	.word	0x00000005
        /*0838*/ 	.word	0x00016840
        /*083c*/ 	.short	0x010a
        /*083e*/ 	.byte	0x3f
	.zero		1


	//   ....[78]....
        /*0840*/ 	.word	0x00014dc0
        /*0844*/ 	.word	0x00000005
        /*0848*/ 	.word	0x00016868
        /*084c*/ 	.short	0x010a
        /*084e*/ 	.byte	0x3f
	.zero		1


	//   ....[79]....
        /*0850*/ 	.word	0x00014e20
        /*0854*/ 	.word	0x00000004
        /*0858*/ 	.word	0x00016848
        /*085c*/ 	.short	0x010a
        /*085e*/ 	.byte	0x3f
	.zero		1


	//   ....[80]....
        /*0860*/ 	.word	0x00014e80
        /*0864*/ 	.word	0x00000004
        /*0868*/ 	.word	0x00016860
        /*086c*/ 	.short	0x010a
        /*086e*/ 	.byte	0x3f
	.zero		1


	//   ....[81]....
        /*0870*/ 	.word	0x00014ed0
        /*0874*/ 	.word	0x00000004
        /*0878*/ 	.word	0x00016860
        /*087c*/ 	.short	0x010a
        /*087e*/ 	.byte	0x3f
	.zero		1


	//   ....[82]....
        /*0880*/ 	.word	0x00014f20
        /*0884*/ 	.word	0x00000007
        /*0888*/ 	.word	0x00016820
        /*088c*/ 	.short	0x010a
        /*088e*/ 	.byte	0x3f
	.zero		1


	//   ....[83]....
        /*0890*/ 	.word	0x00015090
        /*0894*/ 	.word	0x00000006
        /*0898*/ 	.word	0x00000000
        /*089c*/ 	.short	0x010a
        /*089e*/ 	.byte	0x3f
	.zero		1


	//   ....[84]....
        /*08a0*/ 	.word	0x000150e0
        /*08a4*/ 	.word	0x00000003
        /*08a8*/ 	.word	0x00000000
        /*08ac*/ 	.short	0x010a
        /*08ae*/ 	.byte	0x3f
	.zero		1


	//   ....[85]....
        /*08b0*/ 	.word	0x00015130
        /*08b4*/ 	.word	0x00000000
        /*08b8*/ 	.word	0x00000000
        /*08bc*/ 	.short	0x010a
        /*08be*/ 	.byte	0x3f
	.zero		1


	//----- nvinfo : EIATTR_NUM_MBARRIERS
	.align		4
.L_1481:
        /*08c0*/ 	.byte	0x03, 0x38
        /*08c2*/ 	.short	0x0016


	//----- nvinfo : EIATTR_EXIT_INSTR_OFFSETS
	.align		4
        /*08c4*/ 	.byte	0x04, 0x1c
        /*08c6*/ 	.short	(.L_1483 - .L_1482)


	//   ....[0]....
.L_1482:
        /*08c8*/ 	.word	0x00013900


	//----- nvinfo : EIATTR_MAX_THREADS
	.align		4
.L_1483:
        /*08cc*/ 	.byte	0x04, 0x05
        /*08ce*/ 	.short	(.L_1485 - .L_1484)
.L_1484:
        /*08d0*/ 	.word	0x00000200
        /*08d4*/ 	.word	0x00000001
        /*08d8*/ 	.word	0x00000001


	//----- nvinfo : EIATTR_CRS_STACK_SIZE
	.align		4
.L_1485:
        /*08dc*/ 	.byte	0x04, 0x1e
        /*08de*/ 	.short	(.L_1487 - .L_1486)
.L_1486:
        /*08e0*/ 	.word	0x00000000


	//----- nvinfo : EIATTR_CBANK_PARAM_SIZE
	.align		4
.L_1487:
        /*08e4*/ 	.byte	0x03, 0x19
        /*08e6*/ 	.short	0x0a70


	//----- nvinfo : EIATTR_PARAM_CBANK
	.align		4
        /*08e8*/ 	.byte	0x04, 0x0a
        /*08ea*/ 	.short	(.L_1489 - .L_1488)
	.align		4
.L_1488:
        /*08ec*/ 	.word	index@(.nv.constant0._ZN7cutlass13device_kernelIN5flash11enable_sm90INS1_16FlashAttnFwdSm90INS1_25CollectiveMainloopFwdSm90ILi2EN4cute5tupleIJNS5_1CILi1EEES8_S8_EEENS6_IJNS7_ILi192EEENS7_ILi128EEENS7_ILi64EEEEEELi64ENS_6half_tEfNS_4arch4Sm90ELb0ELb1ELb1ELb0ELb0ELb0ELb0ELb1ELb1ELb1ELb1ELb0EEENS1_21CollectiveEpilogueFwdINS6_IJSA_SC_SB_EEES9_SE_SG_Li384ELb0ELb1ELb1ELb0EEENS1_19SingleTileSchedulerILb0ELb1ELb1ELi192EEEEEEEEEvNT_6ParamsE)
        /*08f0*/ 	.short	0x0210
        /*08f2*/ 	.short	0x0a70


	//----- nvinfo : EIATTR_SW_WAR
	.align		4
.L_1489:
        /*08f4*/ 	.byte	0x04, 0x36
        /*08f6*/ 	.short	(.L_1491 - .L_1490)
.L_1490:
        /*08f8*/ 	.word	0x00000008
.L_1491:


//--------------------- .nv.info._ZN7cutlass13device_kernelIN5flash11enable_sm90INS1_16FlashAttnFwdSm90INS1_25CollectiveMainloopFwdSm90ILi2EN4cute5tupleIJNS5_1CILi1EEES8_S8_EEENS6_IJNS7_ILi192EEENS7_ILi128EEENS7_ILi64EEEEEELi64ENS_6half_tEfNS_4arch4Sm90ELb0ELb1ELb1ELb1ELb0ELb0ELb0ELb1ELb1ELb1ELb1ELb0EEENS1_21CollectiveEpilogueFwdINS6_IJSA_SC_SB_EEES9_SE_SG_Li384ELb1ELb1ELb1ELb0EEENS1_36VarlenDynamicPersistentTileSchedulerILi192ELi128ELi384ELi128ELb1ELb1ELb1ELb1ELb0ELb1EEEEEEEEEvNT_6ParamsE --------------------------
	.section	.nv.info._ZN7cutlass13device_kernelIN5flash11enable_sm90INS1_16FlashAttnFwdSm90INS1_25CollectiveMainloopFwdSm90ILi2EN4cute5tupleIJNS5_1CILi1EEES8_S8_EEENS6_IJNS7_ILi192EEENS7_ILi128EEENS7_ILi64EEEEEELi64ENS_6half_tEfNS_4arch4Sm90ELb0ELb1ELb1ELb1ELb0ELb0ELb0ELb1ELb1ELb1ELb1ELb0EEENS1_21CollectiveEpilogueFwdINS6_IJSA_SC_SB_EEES9_SE_SG_Li384ELb1ELb1ELb1ELb0EEENS1_36VarlenDynamicPersistentTileSchedulerILi192ELi128ELi384ELi128ELb1ELb1ELb1ELb1ELb0ELb1EEEEEEEEEvNT_6ParamsE,"",@"SHT_CUDA_INFO"
	.sectionflags	@""
	.align	4


	//----- nvinfo : EIATTR_CUDA_API_VERSION
	.align		4
        /*0000*/ 	.byte	0x04, 0x37
        /*0002*/ 	.short	(.L_1493 - .L_1492)
.L_1492:
        /*0004*/ 	.word	0x00000082


	//----- nvinfo : EIATTR_KPARAM_INFO
	.align		4
.L_1493:
        /*0008*/ 	.byte	0x04, 0x17
        /*000a*/ 	.short	(.L_1495 - .L_1494)
.L_1494:
        /*000c*/ 	.word	0x00000000
        /*0010*/ 	.short	0x0000
        /*0012*/ 	.short	0x0070
        /*0014*/ 	.byte	0x00, 0xf0, 0x01, 0x2a


	//----- nvinfo : EIATTR_SPARSE_MMA_MASK
	.align		4
.L_1495:
        /*0018*/ 	.byte	0x03, 0x50
        /*001a*/ 	.short	0x0000


	//----- nvinfo : EIATTR_MAXREG_COUNT
	.align		4
        /*001c*/ 	.byte	0x03, 0x1b
        /*001e*/ 	.short	0x0080


	//----- nvinfo : EIATTR_NUM_BARRIERS
	.align		4
        /*0020*/ 	.byte	0x02, 0x4c
        /*0022*/ 	.byte	0x10
	.zero		1


	//----- nvinfo : EIATTR_EXTERNS
	.align		4
        /*0024*/ 	.byte	0x04, 0x0f
        /*0026*/ 	.short	(.L_1497 - .L_1496)


	//   ....[0]....
	.align		4
.L_1496:
        /*0028*/ 	.word	index@(__assertfail)


	//----- nvinfo : EIATTR_ANNOTATIONS
	.align		4
.L_1497:
        /*002c*/ 	.byte	0x04, 0x55
        /*002e*/ 	.short	(.L_1499 - .L_1498)


	//   ....[0]....
.L_1498:
        /* <DEDUP_REMOVED lines=29> */


	//----- nvinfo : EIATTR_MERCURY_ISA_VERSION
	.align		4
.L_1499:
        /*01e8*/ 	.byte	0x03, 0x5f
        /*01ea*/ 	.short	0x0101


	//----- nvinfo : EIATTR_UNUSED_LOAD_BYTE_OFFSET
	.align		4
        /*01ec*/ 	.byte	0x04, 0x44
        /*01ee*/ 	.short	(.L_1501 - .L_1500)


	//   ....[0]....
.L_1500:
        /*01f0*/ 	.word	0x00000a40
        /*01f4*/ 	.word	0x0000fff0


	//   ....[1]....
        /*01f8*/ 	.word	0x0000f400
        /*01fc*/ 	.word	0x0000fff0


	//----- nvinfo : EIATTR_INT_WARP_WIDE_INSTR_OFFSETS
	.align		4
.L_1501:
        /*0200*/ 	.byte	0x04, 0x31
        /*0202*/ 	.short	(.L_1503 - .L_1502)


	//   ....[0]....
.L_1502:
        /*0204*/ 	.word	0x00000130


	//   ....[1]....
        /*0208*/ 	.word	0x00000170


	//   ....[2]....
        /*020c*/ 	.word	0x000001e0


	//   ....[3]....
        /*0210*/ 	.word	0x00013500


	//   ....[4]....
        /*0214*/ 	.word	0x00013590


	//   ....[5]....
        /*0218*/ 	.word	0x000165e0


	//   ....[6]....
        /*021c*/ 	.word	0x00016670


	//----- nvinfo : EIATTR_COOP_GROUP_MASK_REGIDS
	.align		4
.L_1503:
        /*0220*/ 	.byte	0x04, 0x29
        /*0222*/ 	.short	(.L_1505 - .L_1504)


	//   ....[0]....
.L_1504:
        /*0224*/ 	.word	0xffffffff


	//   ....[1]....
        /*0228*/ 	.word	0xffffffff


	//   ....[2]....
        /*022c*/ 	.word	0xffffffff


	//   ....[3]....
        /*0230*/ 	.word	0xffffffff


	//   ....[4]....
        /*0234*/ 	.word	0xffffffff


	//   ....[5]....
        /*0238*/ 	.word	0xffffffff


	//   ....[6]....
        /*023c*/ 	.word	0xffffffff


	//   ....[7]....
        /*0240*/ 	.word	0xffffffff


	//   ....[8]....
        /*0244*/ 	.word	0xffffffff


	//   ....[9]....
        /*0248*/ 	.word	0xffffffff


	//   ....[10]....
        /*024c*/ 	.word	0xffffffff


	//   ....[11]....
        /*0250*/ 	.word	0xffffffff


	//   ....[12]....
        /*0254*/ 	.word	0xffffffff


	//   ....[13]....
        /*0258*/ 	.word	0xffffffff


	//   ....[14]....
        /*025c*/ 	.word	0xffffffff


	//   ....[15]....
        /*0260*/ 	.word	0xffffffff


	//   ....[16]....
        /*0264*/ 	.word	0xffffffff


	//   ....[17]....
        /*0268*/ 	.word	0xffffffff


	//   ....[18]....
        /*026c*/ 	.word	0xffffffff


	//   ....[19]....
        /*0270*/ 	.word	0xffffffff


	//   ....[20]....
        /*0274*/ 	.word	0xffffffff


	//   ....[21]....
        /*0278*/ 	.word	0xffffffff


	//   ....[22]....
        /*027c*/ 	.word	0xffffffff


	//   ....[23]....
        /*0280*/ 	.word	0xffffffff


	//   ....[24]....
        /*0284*/ 	.word	0xffffffff


	//   ....[25]....
        /*0288*/ 	.word	0xffffffff


	//   ....[26]....
        /*028c*/ 	.word	0xffffffff


	//   ....[27]....
        /*0290*/ 	.word	0xffffffff


	//   ....[28]....
        /*0294*/ 	.word	0xffffffff


	//   ....[29]....
        /*0298*/ 	.word	0xffffffff


	//   ....[30]....
        /*029c*/ 	.word	0xffffffff


	//   ....[31]....
        /*02a0*/ 	.word	0xffffffff


	//   ....[32]....
        /*02a4*/ 	.word	0xffffffff


	//   ....[33]....
        /*02a8*/ 	.word	0xffffffff


	//   ....[34]....
        /*02ac*/ 	.word	0xffffffff


	//   ....[35]....
        /*02b0*/ 	.word	0xffffffff


	//   ....[36]....
        /*02b4*/ 	.word	0xffffffff


	//   ....[37]....
        /*02b8*/ 	.word	0xffffffff


	//   ....[38]....
        /*02bc*/ 	.word	0xffffffff


	//   ....[39]....
        /*02c0*/ 	.word	0xffffffff


	//   ....[40]....
        /*02c4*/ 	.word	0xffffffff


	//   ....[41]....
        /*02c8*/ 	.word	0xffffffff


	//   ....[42]....
        /*02cc*/ 	.word	0xffffffff


	//   ....[43]....
        /*02d0*/ 	.word	0xffffffff


	//   ....[44]....
        /*02d4*/ 	.word	0xffffffff


	//   ....[45]....
        /*02d8*/ 	.word	0xffffffff


	//   ....[46]....
        /*02dc*/ 	.word	0xffffffff


	//   ....[47]....
        /*02e0*/ 	.word	0xffffffff


	//   ....[48]....
        /*02e4*/ 	.word	0xffffffff


	//   ....[49]....
        /*02e8*/ 	.word	0xffffffff


	//   ....[50]....
        /*02ec*/ 	.word	0xffffffff


	//   ....[51]....
        /*02f0*/ 	.word	0xffffffff


	//   ....[52]....
        /*02f4*/ 	.word	0xffffffff


	//   ....[53]....
        /*02f8*/ 	.word	0xffffffff


	//   ....[54]....
        /*02fc*/ 	.word	0xffffffff


	//   ....[55]....
        /*0300*/ 	.word	0xffffffff


	//   ....[56]....
        /*0304*/ 	.word	0xffffffff


	//   ....[57]....
        /*0308*/ 	.word	0xffffffff


	//   ....[58]....
        /*030c*/ 	.word	0xffffffff


	//   ....[59]....
        /*0310*/ 	.word	0xffffffff


	//   ....[60]....
        /*0314*/ 	.word	0xffffffff


	//   ....[61]....
        /*0318*/ 	.word	0xffffffff


	//   ....[62]....
        /*031c*/ 	.word	0xffffffff


	//   ....[63]....
        /*0320*/ 	.word	0xffffffff


	//   ....[64]....
        /*0324*/ 	.word	0xffffffff


	//   ....[65]....
        /*0328*/ 	.word	0xffffffff


	//   ....[66]....
        /*032c*/ 	.word	0xffffffff


	//   ....[67]....
        /*0330*/ 	.word	0xffffffff


	//   ....[68]....
        /*0334*/ 	.word	0xffffffff


	//   ....[69]....
        /*0338*/ 	.word	0xffffffff


	//   ....[70]....
        /*033c*/ 	.word	0xffffffff


	//   ....[71]....
        /*0340*/ 	.word	0xffffffff


	//   ....[72]....
        /*0344*/ 	.word	0xffffffff


	//   ....[73]....
        /*0348*/ 	.word	0xffffffff


	//   ....[74]....
        /*034c*/ 	.word	0xffffffff


	//   ....[75]....
        /*0350*/ 	.word	0xffffffff


	//   ....[76]....
        /*0354*/ 	.word	0xffffffff


	//   ....[77]....
        /*0358*/ 	.word	0xffffffff


	//   ....[78]....
        /*035c*/ 	.word	0xffffffff


	//   ....[79]....
        /*0360*/ 	.word	0xffffffff


	//   ....[80]....
        /*0364*/ 	.word	0xffffffff


	//   ....[81]....
        /*0368*/ 	.word	0xffffffff


	//   ....[82]....
        /*036c*/ 	.word	0xffffffff


	//   ....[83]....
        /*0370*/ 	.word	0xffffffff


	//   ....[84]....
        /*0374*/ 	.word	0xffffffff


	//   ....[85]....
        /*0378*/ 	.word	0xffffffff


	//   ....[86]....
        /*037c*/ 	.word	0xffffffff


	//   ....[87]....
        /*0380*/ 	.word	0xffffffff


	//   ....[88]....
        /*0384*/ 	.word	0xffffffff


	//   ....[89]....
        /*0388*/ 	.word	0xffffffff


	//   ....[90]....
        /*038c*/ 	.word	0xffffffff


	//   ....[91]....
        /*0390*/ 	.word	0xffffffff


	//   ....[92]....
        /*0394*/ 	.word	0xffffffff


	//   ....[93]....
        /*0398*/ 	.word	0xffffffff


	//   ....[94]....
        /*039c*/ 	.word	0xffffffff


	//   ....[95]....
        /*03a0*/ 	.word	0xffffffff


	//   ....[96]....
        /*03a4*/ 	.word	0xffffffff


	//   ....[97]....
        /*03a8*/ 	.word	0xffffffff


	//   ....[98]....
        /*03ac*/ 	.word	0xffffffff


	//   ....[99]....
        /*03b0*/ 	.word	0xffffffff


	//   ....[100]....
        /*03b4*/ 	.word	0xffffffff


	//   ....[101]....
        /*03b8*/ 	.word	0xffffffff


	//   ....[102]....
        /*03bc*/ 	.word	0xffffffff


	//   ....[103]....
        /*03c0*/ 	.word	0xffffffff


	//   ....[104]....
        /*03c4*/ 	.word	0xffffffff


	//   ....[105]....
        /*03c8*/ 	.word	0xffffffff


	//   ....[106]....
        /*03cc*/ 	.word	0xffffffff


	//   ....[107]....
        /*03d0*/ 	.word	0xffffffff


	//   ....[108]....
        /*03d4*/ 	.word	0xffffffff


	//   ....[109]....
        /*03d8*/ 	.word	0xffffffff


	//   ....[110]....
        /*03dc*/ 	.word	0xffffffff


	//   ....[111]....
        /*03e0*/ 	.word	0xffffffff


	//   ....[112]....
        /*03e4*/ 	.word	0xffffffff


	//   ....[113]....
        /*03e8*/ 	.word	0xffffffff


	//   ....[114]....
        /*03ec*/ 	.word	0xffffffff


	//   ....[115]....
        /*03f0*/ 	.word	0xffffffff


	//   ....[116]....
        /*03f4*/ 	.word	0xffffffff


	//   ....[117]....
        /*03f8*/ 	.word	0xffffffff


	//   ....[118]....
        /*03fc*/ 	.word	0xffffffff


	//   ....[119]....
        /*0400*/ 	.word	0x0500000f


	//   ....[120]....
        /*0404*/ 	.word	0x0500000f


	//   ....[121]....
        /*0408*/ 	.word	0x0500000f


	//   ....[122]....
        /*040c*/ 	.word	0x0500000f


	//   ....[123]....
        /*0410*/ 	.word	0x0500000f


	//   ....[124]....
        /*0414*/ 	.word	0x0500000f


	//   ....[125]....
        /*0418*/ 	.word	0x0500000f


	//   ....[126]....
        /*041c*/ 	.word	0x0500000f


	//   ....[127]....
        /*0420*/ 	.word	0x0500000f


	//   ....[128]....
        /*0424*/ 	.word	0x0500000f


	//   ....[129]....
        /*0428*/ 	.word	0x0500000f


	//   ....[130]....
        /*042c*/ 	.word	0x0500000f


	//   ....[131]....
        /*0430*/ 	.word	0x0500000f


	//   ....[132]....
        /*0434*/ 	.word	0x0500000f


	//   ....[133]....
        /*0438*/ 	.word	0x0500000f


	//   ....[134]....
        /*043c*/ 	.word	0x0500000f


	//   ....[135]....
        /*0440*/ 	.word	0x0500000f


	//   ....[136]....
        /*0444*/ 	.word	0x0500000f


	//   ....[137]....
        /*0448*/ 	.word	0x0500000f


	//   ....[138]....
        /*044c*/ 	.word	0x0500000f


	//   ....[139]....
        /*0450*/ 	.word	0x0500000f


	//   ....[140]....
        /*0454*/ 	.word	0x0500000f


	//   ....[141]....
        /*0458*/ 	.word	0x0500000f


	//   ....[142]....
        /*045c*/ 	.word	0x0500000f


	//   ....[143]....
        /*0460*/ 	.word	0x0500000f


	//   ....[144]....
        /*0464*/ 	.word	0x0500000f


	//   ....[145]....
        /*0468*/ 	.word	0x0500000f


	//   ....[146]....
        /*046c*/ 	.word	0x0500000f


	//   ....[147]....
        /*0470*/ 	.word	0x0500000f


	//   ....[148]....
        /*0474*/ 	.word	0x0500000f


	//   ....[149]....
        /*0478*/ 	.word	0x0500000f


	//   ....[150]....
        /*047c*/ 	.word	0x0500000f


	//   ....[151]....
        /*0480*/ 	.word	0x0500000f


	//   ....[152]....
        /*0484*/ 	.word	0x0500000f


	//   ....[153]....
        /*0488*/ 	.word	0x0500000f


	//   ....[154]....
        /*048c*/ 	.word	0x0500000f


	//   ....[155]....
        /*0490*/ 	.word	0x0500000f


	//   ....[156]....
        /*0494*/ 	.word	0x0500000f


	//   ....[157]....
        /*0498*/ 	.word	0x0500000f


	//   ....[158]....
        /*049c*/ 	.word	0x0500000f


	//   ....[159]....
        /*04a0*/ 	.word	0x0500000f


	//   ....[160]....
        /*04a4*/ 	.word	0x0500000f


	//   ....[161]....
        /*04a8*/ 	.word	0x0500000f


	//   ....[162]....
        /*04ac*/ 	.word	0x0500000f


	//----- nvinfo : EIATTR_COOP_GROUP_INSTR_OFFSETS
	.align		4
.L_1505:
        /*04b0*/ 	.byte	0x04, 0x28
        /*04b2*/ 	.short	(.L_1507 - .L_1506)


	//   ....[0]....
.L_1506:
        /*04b4*/ 	.word	0x00000070


	//   ....[1]....
        /*04b8*/ 	.word	0x00000140


	//   ....[2]....
        /*04bc*/ 	.word	0x00000190


	//   ....[3]....
        /*04c0*/ 	.word	0x000003c0


	//   ....[4]....
        /*04c4*/ 	.word	0x00000520


	//   ....[5]....
        /*04c8*/ 	.word	0x00000640


	//   ....[6]....
        /*04cc*/ 	.word	0x000007a0


	//   ....[7]....
        /*04d0*/ 	.word	0x00001d00


	//   ....[8]....
        /*04d4*/ 	.word	0x00002710


	//   ....[9]....
        /*04d8*/ 	.word	0x00003250


	//   ....[10]....
        /*04dc*/ 	.word	0x000041a0


	//   ....[11]....
        /*04e0*/ 	.word	0x00004260


	//   ....[12]....
        /*04e4*/ 	.word	0x00004aa0


	//   ....[13]....
        /*04e8*/ 	.word	0x00004af0


	//   ....[14]....
        /*04ec*/ 	.word	0x00006830


	//   ....[15]....
        /*04f0*/ 	.word	0x00006a80


	//   ....[16]....
        /*04f4*/ 	.word	0x00007660


	//   ....[17]....
        /*04f8*/ 	.word	0x00007710


	//   ....[18]....
        /*04fc*/ 	.word	0x00007fc0


	//   ....[19]....
        /*0500*/ 	.word	0x00008050


	//   ....[20]....
        /*0504*/ 	.word	0x00009eb0


	//   ....[21]....
        /*0508*/ 	.word	0x00009f30


	//   ....[22]....
        /*050c*/ 	.word	0x0000a620


	//   ....[23]....
        /*0510*/ 	.word	0x0000a680


	//   ....[24]....
        /*0514*/ 	.word	0x0000c5a0


	//   ....[25]....
        /*0518*/ 	.word	0x0000c860


	//   ....[26]....
        /*051c*/ 	.word	0x0000d380


	//   ....[27]....
        /*0520*/ 	.word	0x0000d3a0


	//   ....[28]....
        /*0524*/ 	.word	0x0000dda0


	//   ....[29]....
        /*0528*/ 	.word	0x0000de90


	//   ....[30]....
        /*052c*/ 	.word	0x0000ecc0


	//   ....[31]....
        /*0530*/ 	.word	0x0000ed00


	//   ....[32]....
        /*0534*/ 	.word	0x0000edf0


	//   ....[33]....
        /*0538*/ 	.word	0x0000ee00


	//   ....[34]....
        /*053c*/ 	.word	0x0000fca0


	//   ....[35]....
        /*0540*/ 	.word	0x0000fcb0


	//   ....[36]....
        /*0544*/ 	.word	0x0000fcc0


	//   ....[37]....
        /*0548*/ 	.word	0x0000fd00


	//   ....[38]....
        /*054c*/ 	.word	0x000102b0


	//   ....[39]....
        /*0550*/ 	.word	0x000102f0


	//   ....[40]....
        /*0554*/ 	.word	0x00010310


	//   ....[41]....
        /*0558*/ 	.word	0x00010350


	//   ....[42]....
        /*055c*/ 	.word	0x00010370


	//   ....[43]....
        /*0560*/ 	.word	0x00010380


	//   ....[44]....
        /*0564*/ 	.word	0x000103a0


	//   ....[45]....
        /*0568*/ 	.word	0x000103c0


	//   ....[46]....
        /*056c*/ 	.word	0x000107e0


	//   ....[47]....
        /*0570*/ 	.word	0x00010810


	//   ....[48]....
        /*0574*/ 	.word	0x00010a60


	//   ....[49]....
        /*0578*/ 	.word	0x00010a70


	//   ....[50]....
        /*057c*/ 	.word	0x000115a0


	//   ....[51]....
        /*0580*/ 	.word	0x000115d0


	//   ....[52]....
        /*0584*/ 	.word	0x00011610


	//   ....[53]....
        /*0588*/ 	.word	0x00011640


	//   ....[54]....
        /*058c*/ 	.word	0x00011650


	//   ....[55]....
        /*0590*/ 	.word	0x00011660


	//   ....[56]....
        /*0594*/ 	.word	0x00011670


	//   ....[57]....
        /*0598*/ 	.word	0x00011690


	//   ....[58]....
        /*059c*/ 	.word	0x00011800


	//   ....[59]....
        /*05a0*/ 	.word	0x00011a20


	//   ....[60]....
        /*05a4*/ 	.word	0x00011a50


	//   ....[61]....
        /*05a8*/ 	.word	0x00011a80


	//   ....[62]....
        /*05ac*/ 	.word	0x00011ab0


	//   ....[63]....
        /*05b0*/ 	.word	0x00011ae0


	//   ....[64]....
        /*05b4*/ 	.word	0x00011b10


	//   ....[65]....
        /*05b8*/ 	.word	0x00011ca0


	//   ....[66]....
        /*05bc*/ 	.word	0x00011cd0


	//   ....[67]....
        /*05c0*/ 	.word	0x00011d00


	//   ....[68]....
        /*05c4*/ 	.word	0x00011d30


	//   ....[69]....
        /*05c8*/ 	.word	0x00011d60


	//   ....[70]....
        /*05cc*/ 	.word	0x00011d90


	//   ....[71]....
        /*05d0*/ 	.word	0x00011e20


	//   ....[72]....
        /*05d4*/ 	.word	0x00011e50


	//   ....[73]....
        /*05d8*/ 	.word	0x00011e60


	//   ....[74]....
        /*05dc*/ 	.word	0x00011ea0


	//   ....[75]....
        /*05e0*/ 	.word	0x00013a80


	//   ....[76]....
        /*05e4*/ 	.word	0x00014620


	//   ....[77]....
        /*05e8*/ 	.word	0x00014640


	//   ....[78]....
        /*05ec*/ 	.word	0x000146e0


	//   ....[79]....
        /*05f0*/ 	.word	0x000146f0


	//   ....[80]....
        /*05f4*/ 	.word	0x00014760


	//   ....[81]....
        /*05f8*/ 	.word	0x00014770


	//   ....[82]....
        /*05fc*/ 	.word	0x000147e0


	//   ....[83]....
        /*0600*/ 	.word	0x000147f0


	//   ....[84]....
        /*0604*/ 	.word	0x00014860


	//   ....[85]....
        /*0608*/ 	.word	0x00014870


	//   ....[86]....
        /*060c*/ 	.word	0x000148e0


	//   ....[87]....
        /*0610*/ 	.word	0x000148f0


	//   ....[88]....
        /*0614*/ 	.word	0x00014960


	//   ....[89]....
        /*0618*/ 	.word	0x00014970


	//   ....[90]....
        /*061c*/ 	.word	0x00014980


	//   ....[91]....
        /*0620*/ 	.word	0x000149c0


	//   ....[92]....
        /*0624*/ 	.word	0x000149e0


	//   ....[93]....
        /*0628*/ 	.word	0x00014a30


	//   ....[94]....
        /*062c*/ 	.word	0x00014af0


	//   ....[95]....
        /*0630*/ 	.word	0x00014b00


	//   ....[96]....
        /*0634*/ 	.word	0x00014b70


	//   ....[97]....
        /*0638*/ 	.word	0x00014b80


	//   ....[98]....
        /*063c*/ 	.word	0x00014bc0


	//   ....[99]....
        /*0640*/ 	.word	0x00014be0


	//   ....[100]....
        /*0644*/ 	.word	0x00016ba0


	//   ....[101]....
        /*0648*/ 	.word	0x00016bb0


	//   ....[102]....
        /*064c*/ 	.word	0x00016c00


	//   ....[103]....
        /*0650*/ 	.word	0x00016c40


	//   ....[104]....
        /*0654*/ 	.word	0x00016c70


	//   ....[105]....
        /*0658*/ 	.word	0x00016ca0


	//   ....[106]....
        /*065c*/ 	.word	0x00016cd0


	//   ....[107]....
        /*0660*/ 	.word	0x00016d00


	//   ....[108]....
        /*0664*/ 	.word	0x00016ea0


	//   ....[109]....
        /*0668*/ 	.word	0x00016ed0


	//   ....[110]....
        /*066c*/ 	.word	0x00016f00


	//   ....[111]....
        /*0670*/ 	.word	0x00016f30


	//   ....[112]....
        /*0674*/ 	.word	0x00016f60


	//   ....[113]....
        /*0678*/ 	.word	0x00016f90


	//   ....[114]....
        /*067c*/ 	.word	0x00017050


	//   ....[115]....
        /*0680*/ 	.word	0x00017070


	//   ....[116]....
        /*0684*/ 	.word	0x00017090


	//   ....[117]....
        /*0688*/ 	.word	0x000170f0


	//   ....[118]....
        /*068c*/ 	.word	0x00017b10


	//   ....[119]....
        /*0690*/ 	.word	0x00018170


	//   ....[120]....
        /*0694*/ 	.word	0x00018350


	//   ....[121]....
        /*0698*/ 	.word	0x000183a0


	//   ....[122]....
        /*069c*/ 	.word	0x00018400


	//   ....[123]....
        /*06a0*/ 	.word	0x000184d0


	//   ....[124]....
        /*06a4*/ 	.word	0x00018530


	//   ....[125]....
        /*06a8*/ 	.word	0x00018610


	//   ....[126]....
        /*06ac*/ 	.word	0x00018670


	//   ....[127]....
        /*06b0*/ 	.word	0x00018750


	//   ....[128]....
        /*06b4*/ 	.word	0x000187b0


	//   ....[129]....
        /*06b8*/ 	.word	0x00018890


	//   ....[130]....
        /*06bc*/ 	.word	0x000188f0


	//   ....[131]....
        /*06c0*/ 	.word	0x000189d0


	//   ....[132]....
        /*06c4*/ 	.word	0x00018a30


	//   ....[133]....
        /*06c8*/ 	.word	0x00018b10


	//   ....[134]....
        /*06cc*/ 	.word	0x00018b70


	//   ....[135]....
        /*06d0*/ 	.word	0x00018c60


	//   ....[136]....
        /*06d4*/ 	.word	0x00018cd0


	//   ....[137]....
        /*06d8*/ 	.word	0x00018da0


	//   ....[138]....
        /*06dc*/ 	.word	0x00018e00


	//   ....[139]....
        /*06e0*/ 	.word	0x00018ef0


	//   ....[140]....
        /*06e4*/ 	.word	0x00018f50


	//   ....[141]....
        /*06e8*/ 	.word	0x00019020


	//   ....[142]....
        /*06ec*/ 	.word	0x00019080


	//   ....[143]....
        /*06f0*/ 	.word	0x00019140


	//   ....[144]....
        /*06f4*/ 	.word	0x00019460


	//   ....[145]....
        /*06f8*/ 	.word	0x00019500


	//   ....[146]....
        /*06fc*/ 	.word	0x00019670


	//   ....[147]....
        /*0700*/ 	.word	0x000196e0


	//   ....[148]....
        /*0704*/ 	.word	0x00019750


	//   ....[149]....
        /*0708*/ 	.word	0x000197c0


	//   ....[150]....
        /*070c*/ 	.word	0x00019830


	//   ....[151]....
        /*0710*/ 	.word	0x000198b0


	//   ....[152]....
        /*0714*/ 	.word	0x00019930


	//   ....[153]....
        /*0718*/ 	.word	0x000199c0


	//   ....[154]....
        /*071c*/ 	.word	0x00019a30


	//   ....[155]....
        /*0720*/ 	.word	0x00019aa0


	//   ....[156]....
        /*0724*/ 	.word	0x00019b10


	//   ....[157]....
        /*0728*/ 	.word	0x00019b90


	//   ....[158]....
        /*072c*/ 	.word	0x00019c00


	//   ....[159]....
        /*0730*/ 	.word	0x00019c90


	//   ....[160]....
        /*0734*/ 	.word	0x00019cf0


	//   ....[161]....
        /*0738*/ 	.word	0x00019d80


	//   ....[162]....
        /*073c*/ 	.word	0x00019eb0


	//----- nvinfo : EIATTR_REG_RECONFIG
	.align		4
.L_1507:
        /*0740*/ 	.byte	0x01, 0x54
	.zero		2


	//----- nvinfo : EIATTR_SYSCALL_OFFSETS
	.align		4
        /*0744*/ 	.byte	0x04, 0x46
        /*0746*/ 	.short	(.L_1509 - .L_1508)


	//   ....[0]....
.L_1508:
        /*0748*/ 	.word	0x00001eb0


	//   ....[1]....
        /*074c*/ 	.word	0x000136f0


	//   ....[2]....
        /*0750*/ 	.word	0x00013840


	//   ....[3]....
        /*0754*/ 	.word	0x00013930


	//   ....[4]....
        /*0758*/ 	.word	0x00014130


	//----- nvinfo : EIATTR_MBARRIER_INSTR_OFFSETS
	.align		4
.L_1509:
        /*075c*/ 	.byte	0x04, 0x39
        /*075e*/ 	.short	(.L_1511 - .L_1510)


	//   ....[0]....
.L_1510:
        /*0760*/ 	.word	0x00000270
        /*0764*/ 	.word	0x000000ff
        /*0768*/ 	.word	0x00016800
        /*076c*/ 	.short	0x0100
        /*076e*/ 	.byte	0x08
	.zero		1


	//   ....[1]....
        /*0770*/ 	.word	0x00000280
        /*0774*/ 	.word	0x000000ff
        /*0778*/ 	.word	0x00016820
        /*077c*/ 	.short	0x0100
        /*077e*/ 	.byte	0x08
	.zero		1


	//   ....[2]....
        /*0780*/ 	.word	0x00000370
        /*0784*/ 	.word	0x000000ff
        /*0788*/ 	.word	0x00016830
        /*078c*/ 	.short	0x0100
        /*078e*/ 	.byte	0x08
	.zero		1


	//   ....[3]....
        /*0790*/ 	.word	0x00000380
        /*0794*/ 	.word	0x000000ff
        /*0798*/ 	.word	0x00016840
        /*079c*/ 	.short	0x0100
        /*079e*/ 	.byte	0x08
	.zero		1


	//   ....[4]....
        /*07a0*/ 	.word	0x00000390
        /*07a4*/ 	.word	0x000000ff
        /*07a8*/ 	.word	0x00016838
        /*07ac*/ 	.short	0x0100
        /*07ae*/ 	.byte	0x08
	.zero		1


	//   ....[5]....
        /*07b0*/ 	.word	0x000003a0
        /*07b4*/ 	.word	0x000000ff
        /*07b8*/ 	.word	0x00016848
        /*07bc*/ 	.short	0x0100
        /*07be*/ 	.byte	0x08
	.zero		1


	//   ....[6]....
        /*07c0*/ 	.word	0x000004d0
        /*07c4*/ 	.word	0x000000ff
        /*07c8*/ 	.word	0x00016850
        /*07cc*/ 	.short	0x0100
        /*07ce*/ 	.byte	0x08
	.zero		1


	//   ....[7]....
        /*07d0*/ 	.word	0x000004e0
        /*07d4*/ 	.word	0x000000ff
        /*07d8*/ 	.word	0x00016860
        /*07dc*/ 	.short	0x0100
        /*07de*/ 	.byte	0x08
	.zero		1


	//   ....[8]....
        /*07e0*/ 	.word	0x000004f0
        /*07e4*/ 	.word	0x000000ff
        /*07e8*/ 	.word	0x00016858
        /*07ec*/ 	.short	0x0100
        /*07ee*/ 	.byte	0x08
	.zero		1


	//   ....[9]....
        /*07f0*/ 	.word	0x00000500
        /*07f4*/ 	.word	0x000000ff
        /*07f8*/ 	.word	0x00016868
        /*07fc*/ 	.short	0x0100
        /*07fe*/ 	.byte	0x08
	.zero		1


	//   ....[10]....
        /*0800*/ 	.word	0x000005f0
        /*0804*/ 	.word	0x000000ff
        /*0808*/ 	.word	0x00016870
        /*080c*/ 	.short	0x0100
        /*080e*/ 	.byte	0x06
	.zero		1


	//   ....[11]....
        /*0810*/ 	.word	0x00000600
        /*0814*/ 	.word	0x000000ff
        /*0818*/ 	.word	0x00016880
        /*081c*/ 	.short	0x0100
        /*081e*/ 	.byte	0x06
	.zero		1


	//   ....[12]....
        /*0820*/ 	.word	0x00000610
        /*0824*/ 	.word	0x000000ff
        /*0828*/ 	.word	0x00016878
        /*082c*/ 	.short	0x0100
        /*082e*/ 	.byte	0x06
	.zero		1


	//   ....[13]....
        /*0830*/ 	.word	0x00000620
        /*0834*/ 	.word	0x000000ff
        /*0838*/ 	.word	0x00016888
        /*083c*/ 	.short	0x0100
        /*083e*/ 	.byte	0x06
	.zero		1


	//   ....[14]....
        /*0840*/ 	.word	0x00000750
        /*0844*/ 	.word	0x000000ff
        /*0848*/ 	.word	0x00016890
        /*084c*/ 	.short	0x0100
        /*084e*/ 	.byte	0x08
	.zero		1


	//   ....[15]....
        /*0850*/ 	.word	0x00000760
        /*0854*/ 	.word	0x000000ff
        /*0858*/ 	.word	0x000168a0
        /*085c*/ 	.short	0x0100
        /*085e*/ 	.byte	0x08
	.zero		1


	//   ....[16]....
        /*0860*/ 	.word	0x00000770
        /*0864*/ 	.word	0x000000ff
        /*0868*/ 	.word	0x00016898
        /*086c*/ 	.short	0x0100
        /*086e*/ 	.byte	0x08
	.zero		1


	//   ....[17]....
        /*0870*/ 	.word	0x00000780
        /*0874*/ 	.word	0x000000ff
        /*0878*/ 	.word	0x000168a8
        /*087c*/ 	.short	0x0100
        /*087e*/ 	.byte	0x08
	.zero		1


	//   ....[18]....
        /*0880*/ 	.word	0x000008b0
        /*0884*/ 	.word	0x000000ff
        /*0888*/ 	.word	0x000168b0
        /*088c*/ 	.short	0x0100
        /*088e*/ 	.byte	0x08
	.zero		1


	//   ....[19]....
        /*0890*/ 	.word	0x000008c0
        /*0894*/ 	.word	0x000000ff
        /*0898*/ 	.word	0x000168c0
        /*089c*/ 	.short	0x0100
        /*089e*/ 	.byte	0x08
	.zero		1


	//   ....[20]....
        /*08a0*/ 	.word	0x000008d0
        /*08a4*/ 	.word	0x000000ff
        /*08a8*/ 	.word	0x000168b8
        /*08ac*/ 	.short	0x0100
        /*08ae*/ 	.byte	0x08
	.zero		1


	//   ....[21]....
        /*08b0*/ 	.word	0x000008e0
        /*08b4*/ 	.word	0x000000ff
        /*08b8*/ 	.word	0x000168c8
        /*08bc*/ 	.short	0x0100
        /*08be*/ 	.byte	0x08
	.zero		1


	//   ....[22]....
        /*08c0*/ 	.word	0x00001f30
        /*08c4*/ 	.word	0x000000ff
        /*08c8*/ 	.word	0x00016800
        /*08cc*/ 	.short	0x010a
        /*08ce*/ 	.byte	0x2d
	.zero		1


	//   ....[23]....
        /*08d0*/ 	.word	0x00001fb0
        /*08d4*/ 	.word	0x0000005a
        /*08d8*/ 	.word	0x00016830
        /*08dc*/ 	.short	0x010a
        /*08de*/ 	.byte	0x3f
	.zero		1


	//   ....[24]....
        /*08e0*/ 	.word	0x00002010
        /*08e4*/ 	.word	0x0000005a
        /*08e8*/ 	.word	0x00016830
        /*08ec*/ 	.short	0x010a
        /*08ee*/ 	.byte	0x3f
	.zero		1


	//   ....[25]....
        /*08f0*/ 	.word	0x00002790
        /*08f4*/ 	.word	0x0000005a
        /*08f8*/ 	.word	0x00000000
        /*08fc*/ 	.short	0x0101
        /*08fe*/ 	.byte	0x3f
	.zero		1


	//   ....[26]....
        /*0900*/ 	.word	0x000059d0
        /*0904*/ 	.word	0x000000ff
        /*0908*/ 	.word	0x00016830
        /*090c*/ 	.short	0x010a
        /*090e*/ 	.byte	0x06
	.zero		1


	//   ....[27]....
        /*0910*/ 	.word	0x00005a10
        /*0914*/ 	.word	0x000000ff
        /*0918*/ 	.word	0x00016830
        /*091c*/ 	.short	0x010a
        /*091e*/ 	.byte	0x06
	.zero		1


	//   ....[28]....
        /*0920*/ 	.word	0x00005c10
        /*0924*/ 	.word	0x000000ff
        /*0928*/ 	.word	0x00016850
        /*092c*/ 	.short	0x010a
        /*092e*/ 	.byte	0x06
	.zero		1


	//   ....[29]....
        /*0930*/ 	.word	0x00005c50
        /*0934*/ 	.word	0x000000ff
        /*0938*/ 	.word	0x00016850
        /*093c*/ 	.short	0x010a
        /*093e*/ 	.byte	0x06
	.zero		1


	//   ....[30]....
        /*0940*/ 	.word	0x00006880
        /*0944*/ 	.word	0x00000021
        /*0948*/ 	.word	0x00000000
        /*094c*/ 	.short	0x0101
        /*094e*/ 	.byte	0x3f
	.zero		1


	//   ....[31]....
        /*0950*/ 	.word	0x00008440
        /*0954*/ 	.word	0x00000003
        /*0958*/ 	.word	0x00000000
        /*095c*/ 	.short	0x0101
        /*095e*/ 	.byte	0x3f
	.zero		1


	//   ....[32]....
        /*0960*/ 	.word	0x00009240
        /*0964*/ 	.word	0x000000ff
        /*0968*/ 	.word	0x00016830
        /*096c*/ 	.short	0x010a
        /*096e*/ 	.byte	0x06
	.zero		1


	//   ....[33]....
        /*0970*/ 	.word	0x00009280
        /*0974*/ 	.word	0x000000ff
        /*0978*/ 	.word	0x00016830
        /*097c*/ 	.short	0x010a
        /*097e*/ 	.byte	0x06
	.zero		1


	//   ....[34]....
        /*0980*/ 	.word	0x00009480
        /*0984*/ 	.word	0x000000ff
        /*0988*/ 	.word	0x00016850
        /*098c*/ 	.short	0x010a
        /*098e*/ 	.byte	0x06
	.zero		1


	//   ....[35]....
        /*0990*/ 	.word	0x000094c0
        /*0994*/ 	.word	0x000000ff
        /*0998*/ 	.word	0x00016850
        /*099c*/ 	.short	0x010a
        /*099e*/ 	.byte	0x06
	.zero		1


	//   ....[36]....
        /*09a0*/ 	.word	0x0000ab60
        /*09a4*/ 	.word	0x00000015
        /*09a8*/ 	.word	0x00000000
        /*09ac*/ 	.short	0x0101
        /*09ae*/ 	.byte	0x3f
	.zero		1


	//   ....[37]....
        /*09b0*/ 	.word	0x0000ad10
        /*09b4*/ 	.word	0x0000001f
        /*09b8*/ 	.word	0x00000000
        /*09bc*/ 	.short	0x0101
        /*09be*/ 	.byte	0x3f
	.zero		1


	//   ....[38]....
        /*09c0*/ 	.word	0x0000b770
        /*09c4*/ 	.word	0x000000ff
        /*09c8*/ 	.word	0x00016830
        /*09cc*/ 	.short	0x010a
        /*09ce*/ 	.byte	0x06
	.zero		1


	//   ....[39]....
        /*09d0*/ 	.word	0x0000b7b0
        /*09d4*/ 	.word	0x000000ff
        /*09d8*/ 	.word	0x00016830
        /*09dc*/ 	.short	0x010a
        /*09de*/ 	.byte	0x06
	.zero		1


	//   ....[40]....
        /*09e0*/ 	.word	0x0000b9b0
        /*09e4*/ 	.word	0x000000ff
        /*09e8*/ 	.word	0x00016850
        /*09ec*/ 	.short	0x010a
        /*09ee*/ 	.byte	0x06
	.zero		1


	//   ....[41]....
        /*09f0*/ 	.word	0x0000b9f0
        /*09f4*/ 	.word	0x000000ff
        /*09f8*/ 	.word	0x00016850
        /*09fc*/ 	.short	0x010a
        /*09fe*/ 	.byte	0x06
	.zero		1


	//   ....[42]....
        /*0a00*/ 	.word	0x0000c640
        /*0a04*/ 	.word	0x0000004b
        /*0a08*/ 	.word	0x00000000
        /*0a0c*/ 	.short	0x0101
        /*0a0e*/ 	.byte	0x3f
	.zero		1


	//   ....[43]....
        /*0a10*/ 	.word	0x0000e210
        /*0a14*/ 	.word	0x00000003
        /*0a18*/ 	.word	0x00000000
        /*0a1c*/ 	.short	0x0101
        /*0a1e*/ 	.byte	0x3f
	.zero		1


	//   ....[44]....
        /*0a20*/ 	.word	0x0000ec30
        /*0a24*/ 	.word	0x000000ff
        /*0a28*/ 	.word	0x00016850
        /*0a2c*/ 	.short	0x010a
        /*0a2e*/ 	.byte	0x05
	.zero		1


	//   ....[45]....
        /*0a30*/ 	.word	0x0000ec70
        /*0a34*/ 	.word	0x000000ff
        /*0a38*/ 	.word	0x00016850
        /*0a3c*/ 	.short	0x010a
        /*0a3e*/ 	.byte	0x05
	.zero		1


	//   ....[46]....
        /*0a40*/ 	.word	0x0000f1a0
        /*0a44*/ 	.word	0x00000006
        /*0a48*/ 	.word	0x00000000
        /*0a4c*/ 	.short	0x0101
        /*0a4e*/ 	.byte	0x3f
	.zero		1


	//   ....[47]....
        /*0a50*/ 	.word	0x00010170
        /*0a54*/ 	.word	0x00000000
        /*0a58*/ 	.word	0x00000000
        /*0a5c*/ 	.short	0x0101
        /*0a5e*/ 	.byte	0x3f
	.zero		1


	//   ....[48]....
        /*0a60*/ 	.word	0x00010800
        /*0a64*/ 	.word	0x00000006
        /*0a68*/ 	.word	0x00000000
        /*0a6c*/ 	.short	0x0101
        /*0a6e*/ 	.byte	0x3f
	.zero		1


	//   ....[49]....
        /*0a70*/ 	.word	0x00013ca0
        /*0a74*/ 	.word	0x00000000
        /*0a78*/ 	.word	0x00016840
        /*0a7c*/ 	.short	0x010a
        /*0a7e*/ 	.byte	0x3f
	.zero		1


	//   ....[50]....
        /*0a80*/ 	.word	0x00014c90
        /*0a84*/ 	.word	0x00000011
        /*0a88*/ 	.word	0x00016800
        /*0a8c*/ 	.short	0x0107
        /*0a8e*/ 	.byte	0x3f
	.zero		1


	//   ....[51]....
        /*0a90*/ 	.word	0x00014d80
        /*0a94*/ 	.word	0x00000011
        /*0a98*/ 	.word	0x00016800
        /*0a9c*/ 	.short	0x0101
        /*0a9e*/ 	.byte	0x3f
	.zero		1


	//   ....[52]....
        /*0aa0*/ 	.word	0x00014da0
        /*0aa4*/ 	.word	0x00000011
        /*0aa8*/ 	.word	0x00016820
        /*0aac*/ 	.short	0x010a
        /*0aae*/ 	.byte	0x3f
	.zero		1


	//   ....[53]....
        /*0ab0*/ 	.word	0x00015180
        /*0ab4*/ 	.word	0x00000002
        /*0ab8*/ 	.word	0x00016840
        /*0abc*/ 	.short	0x010a
        /*0abe*/ 	.byte	0x3f
	.zero		1


	//   ....[54]....
        /*0ac0*/ 	.word	0x00015400
        /*0ac4*/ 	.word	0x00000003
        /*0ac8*/ 	.word	0x00000060
        /*0acc*/ 	.short	0x010a
        /*0ace*/ 	.byte	0x3f
	.zero		1


	//   ....[55]....
        /*0ad0*/ 	.word	0x00015940
        /*0ad4*/ 	.word	0x00000002
        /*0ad8*/ 	.word	0x00016840
        /*0adc*/ 	.short	0x010a
        /*0ade*/ 	.byte	0x3f
	.zero		1


	//   ....[56]....
        /*0ae0*/ 	.word	0x00015bc0
        /*0ae4*/ 	.word	0x0000000a
        /*0ae8*/ 	.word	0x00000060
        /*0aec*/ 	.short	0x010a
        /*0aee*/ 	.byte	0x3f
	.zero		1


	//   ....[57]....
        /*0af0*/ 	.word	0x00016050
        /*0af4*/ 	.word	0x00000002
        /*0af8*/ 	.word	0x00016840
        /*0afc*/ 	.short	0x010a
        /*0afe*/ 	.byte	0x3f
	.zero		1


	//   ....[58]....
        /*0b00*/ 	.word	0x000162e0
        /*0b04*/ 	.word	0x00000007
        /*0b08*/ 	.word	0x00000060
        /*0b0c*/ 	.short	0x010a
        /*0b0e*/ 	.byte	0x3f
	.zero		1


	//   ....[59]....
        /*0b10*/ 	.word	0x00016720
        /*0b14*/ 	.word	0x00000003
        /*0b18*/ 	.word	0x00016860
        /*0b1c*/ 	.short	0x010a
        /*0b1e*/ 	.byte	0x3f
	.zero		1


	//   ....[60]....
        /*0b20*/ 	.word	0x00017a90
        /*0b24*/ 	.word	0x00000009
        /*0b28*/ 	.word	0x00016820
        /*0b2c*/ 	.short	0x010a
        /*0b2e*/ 	.byte	0x3f
	.zero		1


	//   ....[61]....
        /*0b30*/ 	.word	0x00017c30
        /*0b34*/ 	.word	0x00000007
        /*0b38*/ 	.word	0x00000000
        /*0b3c*/ 	.short	0x010a
        /*0b3e*/ 	.byte	0x3f
	.zero		1


	//   ....[62]....
        /*0b40*/ 	.word	0x00017ca0
        /*0b44*/ 	.word	0x00000003
        /*0b48*/ 	.word	0x00000000
        /*0b4c*/ 	.short	0x010a
        /*0b4e*/ 	.byte	0x3f
	.zero		1


	//   ....[63]....
        /*0b50*/ 	.word	0x00017d00
        /*0b54*/ 	.word	0x00000005
        /*0b58*/ 	.word	0x00000000
        /*0b5c*/ 	.short	0x010a
        /*0b5e*/ 	.byte	0x3f
	.zero		1


	//   ....[64]....
        /*0b60*/ 	.word	0x00017d30
        /*0b64*/ 	.word	0x00000003
        /*0b68*/ 	.word	0x00000000
        /*0b6c*/ 	.short	0x010a
        /*0b6e*/ 	.byte	0x3f
	.zero		1


	//   ....[65]....
        /*0b70*/ 	.word	0x00017da0
        /*0b74*/ 	.word	0x00000003
        /*0b78*/ 	.word	0x00016800
        /*0b7c*/ 	.short	0x010a
        /*0b7e*/ 	.byte	0x3f
	.zero		1


	//   ....[66]....
        /*0b80*/ 	.word	0x00017df0
        /*0b84*/ 	.word	0x0000005a
        /*0b88*/ 	.word	0x00016830
        /*0b8c*/ 	.short	0x010a
        /*0b8e*/ 	.byte	0x3f
	.zero		1


	//   ....[67]....
        /*0b90*/ 	.word	0x00017e50
        /*0b94*/ 	.word	0x00000006
        /*0b98*/ 	.word	0x00016830
        /*0b9c*/ 	.short	0x010a
        /*0b9e*/ 	.byte	0x3f
	.zero		1


	//   ....[68]....
        /*0ba0*/ 	.word	0x00017eb0
        /*0ba4*/ 	.word	0x00000006
        /*0ba8*/ 	.word	0x00016850
        /*0bac*/ 	.short	0x010a
        /*0bae*/ 	.byte	0x3f
	.zero		1


	//   ....[69]....
        /*0bb0*/ 	.word	0x00017f10
        /*0bb4*/ 	.word	0x00000007
        /*0bb8*/ 	.word	0x00016830
        /*0bbc*/ 	.short	0x010a
        /*0bbe*/ 	.byte	0x3f
	.zero		1


	//   ....[70]....
        /*0bc0*/ 	.word	0x00017f70
        /*0bc4*/ 	.word	0x00000007
        /*0bc8*/ 	.word	0x00016850
        /*0bcc*/ 	.short	0x010a
        /*0bce*/ 	.byte	0x3f
	.zero		1


	//   ....[71]....
        /*0bd0*/ 	.word	0x00017fd0
        /*0bd4*/ 	.word	0x00000007
        /*0bd8*/ 	.word	0x00016830
        /*0bdc*/ 	.short	0x010a
        /*0bde*/ 	.byte	0x3f
	.zero		1


	//   ....[72]....
        /*0be0*/ 	.word	0x00018030
        /*0be4*/ 	.word	0x00000007
        /*0be8*/ 	.word	0x00016850
        /*0bec*/ 	.short	0x010a
        /*0bee*/ 	.byte	0x3f
	.zero		1


	//   ....[73]....
        /*0bf0*/ 	.word	0x00018090
        /*0bf4*/ 	.word	0x00000005
        /*0bf8*/ 	.word	0x00016850
        /*0bfc*/ 	.short	0x010a
        /*0bfe*/ 	.byte	0x3f
	.zero		1


	//   ....[74]....
        /*0c00*/ 	.word	0x00018230
        /*0c04*/ 	.word	0x00000000
        /*0c08*/ 	.word	0x00016840
        /*0c0c*/ 	.short	0x010a
        /*0c0e*/ 	.byte	0x3f
	.zero		1


	//   ....[75]....
        /*0c10*/ 	.word	0x00019180
        /*0c14*/ 	.word	0x00000011
        /*0c18*/ 	.word	0x00016820
        /*0c1c*/ 	.short	0x010a
        /*0c1e*/ 	.byte	0x3f
	.zero		1


	//   ....[76]....
        /*0c20*/ 	.word	0x000191d0
        /*0c24*/ 	.word	0x00000002
        /*0c28*/ 	.word	0x00016840
        /*0c2c*/ 	.short	0x010a
        /*0c2e*/ 	.byte	0x3f
	.zero		1


	//   ....[77]....
        /*0c30*/ 	.word	0x00019220
        /*0c34*/ 	.word	0x00000003
        /*0c38*/ 	.word	0x00000060
        /*0c3c*/ 	.short	0x010a
        /*0c3e*/ 	.byte	0x3f
	.zero		1


	//   ....[78]....
        /*0c40*/ 	.word	0x00019270
        /*0c44*/ 	.word	0x00000002
        /*0c48*/ 	.word	0x00016840
        /*0c4c*/ 	.short	0x010a
        /*0c4e*/ 	.byte	0x3f
	.zero		1


	//   ....[79]....
        /*0c50*/ 	.word	0x000192c0
        /*0c54*/ 	.word	0x0000000a
        /*0c58*/ 	.word	0x00000060
        /*0c5c*/ 	.short	0x010a
        /*0c5e*/ 	.byte	0x3f
	.zero		1


	//   ....[80]....
        /*0c60*/ 	.word	0x00019310
        /*0c64*/ 	.word	0x00000002
        /*0c68*/ 	.word	0x00016840
        /*0c6c*/ 	.short	0x010a
        /*0c6e*/ 	.byte	0x3f
	.zero		1


	//   ....[81]....
        /*0c70*/ 	.word	0x00019360
        /*0c74*/ 	.word	0x00000007
        /*0c78*/ 	.word	0x00000060
        /*0c7c*/ 	.short	0x010a
        /*0c7e*/ 	.byte	0x3f
	.zero		1


	//   ....[82]....
        /*0c80*/ 	.word	0x000193b0
        /*0c84*/ 	.word	0x00000003
        /*0c88*/ 	.word	0x00016860
        /*0c8c*/ 	.short	0x010a
        /*0c8e*/ 	.byte	0x3f
	.zero		1


	//   ....[83]....
        /*0c90*/ 	.word	0x00019dd0
        /*0c94*/ 	.word	0x00000009
        /*0c98*/ 	.word	0x00016820
        /*0c9c*/ 	.short	0x010a
        /*0c9e*/ 	.byte	0x3f
	.zero		1


	//   ....[84]....
        /*0ca0*/ 	.word	0x00019f70
        /*0ca4*/ 	.word	0x00000007
        /*0ca8*/ 	.word	0x00000000
        /*0cac*/ 	.short	0x010a
        /*0cae*/ 	.byte	0x3f
	.zero		1


	//   ....[85]....
        /*0cb0*/ 	.word	0x00019fc0
        /*0cb4*/ 	.word	0x00000003
        /*0cb8*/ 	.word	0x00000000
        /*0cbc*/ 	.short	0x010a
        /*0cbe*/ 	.byte	0x3f
	.zero		1


	//   ....[86]....
        /*0cc0*/ 	.word	0x0001a010
        /*0cc4*/ 	.word	0x00000005
        /*0cc8*/ 	.word	0x00000000
        /*0ccc*/ 	.short	0x010a
        /*0cce*/ 	.byte	0x3f
	.zero		1


	//----- nvinfo : EIATTR_NUM_MBARRIERS
	.align		4
.L_1511:
        /*0cd0*/ 	.byte	0x03, 0x38
        /*0cd2*/ 	.short	0x0016


	//----- nvinfo : EIATTR_EXIT_INSTR_OFFSETS
	.align		4
        /*0cd4*/ 	.byte	0x04, 0x1c
        /*0cd6*/ 	.short	(.L_1513 - .L_1512)


	//   ....[0]....
.L_1512:
        /*0cd8*/ 	.word	0x00000a80


	//   ....[1]....
        /*0cdc*/ 	.word	0x000117a0


	//   ....[2]....
        /*0ce0*/ 	.word	0x00017d80


	//----- nvinfo : EIATTR_MAX_THREADS
	.align		4
.L_1513:
        /*0ce4*/ 	.byte	0x04, 0x05
        /*0ce6*/ 	.short	(.L_1515 - .L_1514)
.L_1514:
        /*0ce8*/ 	.word	0x00000200
        /*0cec*/ 	.word	0x00000001
        /*0cf0*/ 	.word	0x00000001


	//----- nvinfo : EIATTR_CRS_STACK_SIZE
	.align		4
.L_1515:
        /*0cf4*/ 	.byte	0x04, 0x1e
        /*0cf6*/ 	.short	(.L_1517 - .L_1516)
.L_1516:
        /*0cf8*/ 	.word	0x00000000


	//----- nvinfo : EIATTR_CBANK_PARAM_SIZE
	.align		4
.L_1517:
        /*0cfc*/ 	.byte	0x03, 0x19
        /*0cfe*/ 	.short	0x0af0


	//----- nvinfo : EIATTR_PARAM_CBANK
	.align		4
        /*0d00*/ 	.byte	0x04, 0x0a
        /*0d02*/ 	.short	(.L_1519 - .L_1518)
	.align		4
.L_1518:
        /*0d04*/ 	.word	index@(.nv.constant0._ZN7cutlass13device_kernelIN5flash11enable_sm90INS1_16FlashAttnFwdSm90INS1_25CollectiveMainloopFwdSm90ILi2EN4cute5tupleIJNS5_1CILi1EEES8_S8_EEENS6_IJNS7_ILi192EEENS7_ILi128EEENS7_ILi64EEEEEELi64ENS_6half_tEfNS_4arch4Sm90ELb0ELb1ELb1ELb1ELb0ELb0ELb0ELb1ELb1ELb1ELb1ELb0EEENS1_21CollectiveEpilogueFwdINS6_IJSA_SC_SB_EEES9_SE_SG_Li384ELb1ELb1ELb1ELb0EEENS1_36VarlenDynamicPersistentTileSchedulerILi192ELi128ELi384ELi128ELb1ELb1ELb1ELb1ELb0ELb1EEEEEEEEEvNT_6ParamsE)
        /*0d08*/ 	.short	0x0210
        /*0d0a*/ 	.short	0x0af0


	//----- nvinfo : EIATTR_SW_WAR
	.align		4
.L_1519:
        /*0d0c*/ 	.byte	0x04, 0x36
        /*0d0e*/ 	.short	(.L_1521 - .L_1520)
.L_1520:
        /*0d10*/ 	.word	0x00000008
.L_1521:


//--------------------- .nv.info._ZN7cutlass13device_kernelIN5flash11enable_sm90INS1_16FlashAttnFwdSm90INS1_25CollectiveMainloopFwdSm90ILi2EN4cute5tupleIJNS5_1CILi1EEES8_S8_EEENS6_IJNS7_ILi192EEENS7_ILi128EEENS7_ILi64EEEEEELi64ENS_6half_tEfNS_4arch4Sm90ELb0ELb1ELb1ELb1ELb0ELb1ELb0ELb1ELb1ELb1ELb1ELb0EEENS1_21CollectiveEpilogueFwdINS6_IJSA_SC_SB_EEES9_SE_SG_Li384ELb1ELb1ELb1ELb0EEENS1_36VarlenDynamicPersistentTileSchedulerILi192ELi128ELi384ELi128ELb1ELb1ELb1ELb1ELb0ELb1EEEEEEEEEvNT_6ParamsE --------------------------
	.section	.nv.info._ZN7cutlass13device_kernelIN5flash11enable_sm90INS1_16FlashAttnFwdSm90INS1_25CollectiveMainloopFwdSm90ILi2EN4cute5tupleIJNS5_1CILi1EEES8_S8_EEENS6_IJNS7_ILi192EEENS7_ILi128EEENS7_ILi64EEEEEELi64ENS_6half_tEfNS_4arch4Sm90ELb0ELb1ELb1ELb1ELb0ELb1ELb0ELb1ELb1ELb1ELb1ELb0EEENS1_21CollectiveEpilogueFwdINS6_IJSA_SC_SB_EEES9_SE_SG_Li384ELb1ELb1ELb1ELb0EEENS1_36VarlenDynamicPersistentTileSchedulerILi192ELi128ELi384ELi128ELb1ELb1ELb1ELb1ELb0ELb1EEEEEEEEEvNT_6ParamsE,"",@"SHT_CUDA_INFO"
	.sectionflags	@""
	.align	4


	//----- nvinfo : EIATTR_CUDA_API_VERSION
	.align		4
        /*0000*/ 	.byte	0x04, 0x37
        /*0002*/ 	.short	(.L_1523 - .L_1522)
.L_1522:
        /*0004*/ 	.word	0x00000082


	//----- nvinfo : EIATTR_KPARAM_INFO
	.align		4
.L_1523:
        /*0008*/ 	.byte	0x04, 0x17
        /*000a*/ 	.short	(.L_1525 - .L_1524)
.L_1524:
        /*000c*/ 	.word	0x00000000
        /*0010*/ 	.short	0x0000
        /*0012*/ 	.short	0x0070
        /*0014*/ 	.byte	0x00, 0xf0, 0x01, 0x2a


	//----- nvinfo : EIATTR_SPARSE_MMA_MASK
	.align		4
.L_1525:
        /*0018*/ 	.byte	0x03, 0x50
        /*001a*/ 	.short	0x0000


	//----- nvinfo : EIATTR_MAXREG_COUNT
	.align		4
        /*001c*/ 	.byte	0x03, 0x1b
        /*001e*/ 	.short	0x0080


	//----- nvinfo : EIATTR_NUM_BARRIERS
	.align		4
        /*0020*/ 	.byte	0x02, 0x4c
        /*0022*/ 	.byte	0x10
	.zero		1


	//----- nvinfo : EIATTR_EXTERNS
	.align		4
        /*0024*/ 	.byte	0x04, 0x0f
        /*0026*/ 	.short	(.L_1527 - .L_1526)


	//   ....[0]....
	.align		4
.L_1526:
        /*0028*/ 	.word	index@(__assertfail)


	//----- nvinfo : EIATTR_ANNOTATIONS
	.align		4
.L_1527:
        /*002c*/ 	.byte	0x04, 0x55
        /*002e*/ 	.short	(.L_1529 - .L_1528)


	//   ....[0]....
.L_1528:
        /* <DEDUP_REMOVED lines=84> */


	//----- nvinfo : EIATTR_MERCURY_ISA_VERSION
	.align		4
.L_1529:
        /*0558*/ 	.byte	0x03, 0x5f
        /*055a*/ 	.short	0x0101


	//----- nvinfo : EIATTR_UNUSED_LOAD_BYTE_OFFSET
	.align		4
        /*055c*/ 	.byte	0x04, 0x44
        /*055e*/ 	.short	(.L_1531 - .L_1530)


	//   ....[0]....
.L_1530:
        /*0560*/ 	.word	0x00000ae0
        /*0564*/ 	.word	0x0000fff0


	//   ....[1]....
        /*0568*/ 	.word	0x00017420
        /*056c*/ 	.word	0x0000fff0


	//----- nvinfo : EIATTR_INT_WARP_WIDE_INSTR_OFFSETS
	.align		4
.L_1531:
        /*0570*/ 	.byte	0x04, 0x31
        /*0572*/ 	.short	(.L_1533 - .L_1532)


	//   ....[0]....
.L_1532:
        /*0574*/ 	.word	0x00000180


	//   ....[1]....
        /*0578*/ 	.word	0x00000220


	//   ....[2]....
        /*057c*/ 	.word	0x00000290


	//   ....[3]....
        /*0580*/ 	.word	0x0001ca50


	//   ....[4]....
        /*0584*/ 	.word	0x0001cae0


	//   ....[5]....
        /*0588*/ 	.word	0x0001fb40


	//   ....[6]....
        /*058c*/ 	.word	0x0001fbd0


	//----- nvinfo : EIATTR_COOP_GROUP_MASK_REGIDS
	.align		4
.L_1533:
        /*0590*/ 	.byte	0x04, 0x29
        /*0592*/ 	.short	(.L_1535 - .L_1534)


	//   ....[0]....
.L_1534:
        /*0594*/ 	.word	0xffffffff


	//   ....[1]....
        /*0598*/ 	.word	0xffffffff


	//   ....[2]....
        /*059c*/ 	.word	0xffffffff


	//   ....[3]....
        /*05a0*/ 	.word	0xffffffff


	//   ....[4]....
        /*05a4*/ 	.word	0xffffffff


	//   ....[5]....
        /*05a8*/ 	.word	0xffffffff


	//   ....[6]....
        /*05ac*/ 	.word	0xffffffff


	//   ....[7]....
        /*05b0*/ 	.word	0xffffffff


	//   ....[8]....
        /*05b4*/ 	.word	0xffffffff


	//   ....[9]....
        /*05b8*/ 	.word	0xffffffff


	//   ....[10]....
        /*05bc*/ 	.word	0xffffffff


	//   ....[11]....
        /*05c0*/ 	.word	0xffffffff


	//   ....[12]....
        /*05c4*/ 	.word	0xffffffff


	//   ....[13]....
        /*05c8*/ 	.word	0xffffffff


	//   ....[14]....
        /*05cc*/ 	.word	0xffffffff


	//   ....[15]....
        /*05d0*/ 	.word	0xffffffff


	//   ....[16]....
        /*05d4*/ 	.word	0xffffffff


	//   ....[17]....
        /*05d8*/ 	.word	0xffffffff


	//   ....[18]....
        /*05dc*/ 	.word	0xffffffff


	//   ....[19]....
        /*05e0*/ 	.word	0xffffffff


	//   ....[20]....
        /*05e4*/ 	.word	0xffffffff


	//   ....[21]....
        /*05e8*/ 	.word	0xffffffff


	//   ....[22]....
        /*05ec*/ 	.word	0xffffffff


	//   ....[23]....
        /*05f0*/ 	.word	0xffffffff


	//   ....[24]....
        /*05f4*/ 	.word	0xffffffff


	//   ....[25]....
        /*05f8*/ 	.word	0xffffffff


	//   ....[26]....
        /*05fc*/ 	.word	0xffffffff


	//   ....[27]....
        /*0600*/ 	.word	0xffffffff


	//   ....[28]....
        /*0604*/ 	.word	0xffffffff


	//   ....[29]....
        /*0608*/ 	.word	0xffffffff


	//   ....[30]....
        /*060c*/ 	.word	0xffffffff


	//   ....[31]....
        /*0610*/ 	.word	0xffffffff


	//   ....[32]....
        /*0614*/ 	.word	0xffffffff


	//   ....[33]....
        /*0618*/ 	.word	0xffffffff


	//   ....[34]....
        /*061c*/ 	.word	0xffffffff


	//   ....[35]....
        /*0620*/ 	.word	0xffffffff


	//   ....[36]....
        /*0624*/ 	.word	0xffffffff


	//   ....[37]....
        /*0628*/ 	.word	0xffffffff


	//   ....[38]....
        /*062c*/ 	.word	0xffffffff


	//   ....[39]....
        /*0630*/ 	.word	0xffffffff


	//   ....[40]....
        /*0634*/ 	.word	0xffffffff


	//   ....[41]....
        /*0638*/ 	.word	0xffffffff


	//   ....[42]....
        /*063c*/ 	.word	0xffffffff


	//   ....[43]....
        /*0640*/ 	.word	0xffffffff


	//   ....[44]....
        /*0644*/ 	.word	0xffffffff


	//   ....[45]....
        /*0648*/ 	.word	0xffffffff


	//   ....[46]....
        /*064c*/ 	.word	0xffffffff


	//   ....[47]....
        /*0650*/ 	.word	0xffffffff


	//   ....[48]....
        /*0654*/ 	.word	0xffffffff


	//   ....[49]....
        /*0658*/ 	.word	0xffffffff


	//   ....[50]....
        /*065c*/ 	.word	0xffffffff


	//   ....[51]....
        /*0660*/ 	.word	0xffffffff


	//   ....[52]....
        /*0664*/ 	.word	0xffffffff


	//   ....[53]....
        /*0668*/ 	.word	0xffffffff


	//   ....[54]....
        /*066c*/ 	.word	0xffffffff


	//   ....[55]....
        /*0670*/ 	.word	0xffffffff


	//   ....[56]....
        /*0674*/ 	.word	0xffffffff


	//   ....[57]....
        /*0678*/ 	.word	0xffffffff


	//   ....[58]....
        /*067c*/ 	.word	0xffffffff


	//   ....[59]....
        /*0680*/ 	.word	0xffffffff


	//   ....[60]....
        /*0684*/ 	.word	0xffffffff


	//   ....[61]....
        /*0688*/ 	.word	0xffffffff


	//   ....[62]....
        /*068c*/ 	.word	0xffffffff


	//   ....[63]....
        /*0690*/ 	.word	0xffffffff


	//   ....[64]....
        /*0694*/ 	.word	0xffffffff


	//   ....[65]....
        /*0698*/ 	.word	0xffffffff


	//   ....[66]....
        /*069c*/ 	.word	0xffffffff


	//   ....[67]....
        /*06a0*/ 	.word	0xffffffff


	//   ....[68]....
        /*06a4*/ 	.word	0xffffffff


	//   ....[69]....
        /*06a8*/ 	.word	0xffffffff


	//   ....[70]....
        /*06ac*/ 	.word	0xffffffff


	//   ....[71]....
        /*06b0*/ 	.word	0xffffffff


	//   ....[72]....
        /*06b4*/ 	.word	0xffffffff


	//   ....[73]....
        /*06b8*/ 	.word	0xffffffff


	//   ....[74]....
        /*06bc*/ 	.word	0xffffffff


	//   ....[75]....
        /*06c0*/ 	.word	0xffffffff


	//   ....[76]....
        /*06c4*/ 	.word	0xffffffff


	//   ....[77]....
        /*06c8*/ 	.word	0xffffffff


	//   ....[78]....
        /*06cc*/ 	.word	0xffffffff


	//   ....[79]....
        /*06d0*/ 	.word	0xffffffff


	//   ....[80]....
        /*06d4*/ 	.word	0xffffffff


	//   ....[81]....
        /*06d8*/ 	.word	0xffffffff


	//   ....[82]....
        /*06dc*/ 	.word	0xffffffff


	//   ....[83]....
        /*06e0*/ 	.word	0xffffffff


	//   ....[84]....
        /*06e4*/ 	.word	0xffffffff


	//   ....[85]....
        /*06e8*/ 	.word	0xffffffff


	//   ....[86]....
        /*06ec*/ 	.word	0xffffffff


	//   ....[87]....
        /*06f0*/ 	.word	0xffffffff


	//   ....[88]....
        /*06f4*/ 	.word	0xffffffff


	//   ....[89]....
        /*06f8*/ 	.word	0xffffffff


	//   ....[90]....
        /*06fc*/ 	.word	0xffffffff


	//   ....[91]....
        /*0700*/ 	.word	0xffffffff


	//   ....[92]....
        /*0704*/ 	.word	0xffffffff


	//   ....[93]....
        /*0708*/ 	.word	0xffffffff


	//   ....[94]....
        /*070c*/ 	.word	0xffffffff


	//   ....[95]....
        /*0710*/ 	.word	0xffffffff


	//   ....[96]....
        /*0714*/ 	.word	0xffffffff


	//   ....[97]....
        /*0718*/ 	.word	0xffffffff


	//   ....[98]....
        /*071c*/ 	.word	0xffffffff


	//   ....[99]....
        /*0720*/ 	.word	0xffffffff


	//   ....[100]....
        /*0724*/ 	.word	0xffffffff


	//   ....[101]....
        /*0728*/ 	.word	0xffffffff


	//   ....[102]....
        /*072c*/ 	.word	0xffffffff


	//   ....[103]....
        /*0730*/ 	.word	0xffffffff


	//   ....[104]....
        /*0734*/ 	.word	0xffffffff


	//   ....[105]....
        /*0738*/ 	.word	0xffffffff


	//   ....[106]....
        /*073c*/ 	.word	0xffffffff


	//   ....[107]....
        /*0740*/ 	.word	0xffffffff


	//   ....[108]....
        /*0744*/ 	.word	0xffffffff


	//   ....[109]....
        /*0748*/ 	.word	0xffffffff


	//   ....[110]....
        /*074c*/ 	.word	0xffffffff


	//   ....[111]....
        /*0750*/ 	.word	0xffffffff


	//   ....[112]....
        /*0754*/ 	.word	0xffffffff


	//   ....[113]....
        /*0758*/ 	.word	0xffffffff


	//   ....[114]....
        /*075c*/ 	.word	0xffffffff


	//   ....[115]....
        /*0760*/ 	.word	0xffffffff


	//   ....[116]....
        /*0764*/ 	.word	0xffffffff


	//   ....[117]....
        /*0768*/ 	.word	0xffffffff


	//   ....[118]....
        /*076c*/ 	.word	0xffffffff


	//   ....[119]....
        /*0770*/ 	.word	0xffffffff


	//   ....[120]....
        /*0774*/ 	.word	0xffffffff


	//   ....[121]....
        /*0778*/ 	.word	0xffffffff


	//   ....[122]....
        /*077c*/ 	.word	0xffffffff


	//   ....[123]....
        /*0780*/ 	.word	0xffffffff


	//   ....[124]....
        /*0784*/ 	.word	0xffffffff


	//   ....[125]....
        /*0788*/ 	.word	0xffffffff


	//   ....[126]....
        /*078c*/ 	.word	0xffffffff


	//   ....[127]....
        /*0790*/ 	.word	0xffffffff


	//   ....[128]....
        /*0794*/ 	.word	0xffffffff


	//   ....[129]....
        /*0798*/ 	.word	0xffffffff


	//   ....[130]....
        /*079c*/ 	.word	0xffffffff


	//   ....[131]....
        /*07a0*/ 	.word	0xffffffff


	//   ....[132]....
        /*07a4*/ 	.word	0xffffffff


	//   ....[133]....
        /*07a8*/ 	.word	0xffffffff


	//   ....[134]....
        /*07ac*/ 	.word	0xffffffff


	//   ....[135]....
        /*07b0*/ 	.word	0xffffffff


	//   ....[136]....
        /*07b4*/ 	.word	0x0500000f


	//   ....[137]....
        /*07b8*/ 	.word	0x0500000f


	//   ....[138]....
        /*07bc*/ 	.word	0x0500000f


	//   ....[139]....
        /*07c0*/ 	.word	0x0500000f


	//   ....[140]....
        /*07c4*/ 	.word	0x0500000f


	//   ....[141]....
        /*07c8*/ 	.word	0x0500000f


	//   ....[142]....
        /*07cc*/ 	.word	0x0500000f


	//   ....[143]....
        /*07d0*/ 	.word	0x0500000f


	//   ....[144]....
        /*07d4*/ 	.word	0x0500000f


	//   ....[145]....
        /*07d8*/ 	.word	0x0500000f


	//   ....[146]....
        /*07dc*/ 	.word	0x0500000f


	//   ....[147]....
        /*07e0*/ 	.word	0x0500000f


	//   ....[148]....
        /*07e4*/ 	.word	0x0500000f


	//   ....[149]....
        /*07e8*/ 	.word	0x0500000f


	//   ....[150]....
        /*07ec*/ 	.word	0x0500000f


	//   ....[151]....
        /*07f0*/ 	.word	0x0500000f


	//   ....[152]....
        /*07f4*/ 	.word	0x0500000f


	//   ....[153]....
        /*07f8*/ 	.word	0x0500000f


	//   ....[154]....
        /*07fc*/ 	.word	0x0500000f


	//   ....[155]....
        /*0800*/ 	.word	0x0500000f


	//   ....[156]....
        /*0804*/ 	.word	0x0500000f


	//   ....[157]....
        /*0808*/ 	.word	0x0500000f


	//   ....[158]....
        /*080c*/ 	.word	0x0500000f


	//   ....[159]....
        /*0810*/ 	.word	0x0500000f


	//   ....[160]....
        /*0814*/ 	.word	0x0500000f


	//   ....[161]....
        /*0818*/ 	.word	0x0500000f


	//   ....[162]....
        /*081c*/ 	.word	0x0500000f


	//   ....[163]....
        /*0820*/ 	.word	0x0500000f


	//   ....[164]....
        /*0824*/ 	.word	0x0500000f


	//   ....[165]....
        /*0828*/ 	.word	0x0500000f


	//   ....[166]....
        /*082c*/ 	.word	0x0500000f


	//   ....[167]....
        /*0830*/ 	.word	0x0500000f


	//   ....[168]....
        /*0834*/ 	.word	0x0500000f


	//   ....[169]....
        /*0838*/ 	.word	0x0500000f


	//   ....[170]....
        /*083c*/ 	.word	0x0500000f


	//   ....[171]....
        /*0840*/ 	.word	0x0500000f


	//   ....[172]....
        /*0844*/ 	.word	0x0500000f


	//   ....[173]....
        /*0848*/ 	.word	0x0500000f


	//   ....[174]....
        /*084c*/ 	.word	0x0500000f


	//   ....[175]....
        /*0850*/ 	.word	0x0500000f


	//   ....[176]....
        /*0854*/ 	.word	0x0500000f


	//   ....[177]....
        /*0858*/ 	.word	0x0500000f


	//   ....[178]....
        /*085c*/ 	.word	0x0500000f


	//   ....[179]....
        /*0860*/ 	.word	0x0500000f


	//   ....[180]....
        /*0864*/ 	.word	0x0500000f


	//   ....[181]....
        /*0868*/ 	.word	0x0500000f


	//   ....[182]....
        /*086c*/ 	.word	0x0500000f


	//   ....[183]....
        /*0870*/ 	.word	0x0500000f


	//   ....[184]....
        /*0874*/ 	.word	0x0500000f


	//   ....[185]....
        /*0878*/ 	.word	0x0500000f


	//   ....[186]....
        /*087c*/ 	.word	0x0500000f


	//   ....[187]....
        /*0880*/ 	.word	0x0500000f


	//   ....[188]....
        /*0884*/ 	.word	0x0500000f


	//   ....[189]....
        /*0888*/ 	.word	0x0500000f


	//   ....[190]....
        /*088c*/ 	.word	0x0500000f


	//   ....[191]....
        /*0890*/ 	.word	0x0500000f


	//   ....[192]....
        /*0894*/ 	.word	0x0500000f


	//   ....[193]....
        /*0898*/ 	.word	0x0500000f


	//   ....[194]....
        /*089c*/ 	.word	0x0500000f


	//   ....[195]....
        /*08a0*/ 	.word	0x0500000f


	//   ....[196]....
        /*08a4*/ 	.word	0x0500000f


	//   ....[197]....
        /*08a8*/ 	.word	0x0500000f


	//   ....[198]....
        /*08ac*/ 	.word	0x0500000f


	//   ....[199]....
        /*08b0*/ 	.word	0x0500000f


	//   ....[200]....
        /*08b4*/ 	.word	0x0500000f


	//   ....[201]....
        /*08b8*/ 	.word	0x0500000f


	//   ....[202]....
        /*08bc*/ 	.word	0x0500000f


	//   ....[203]....
        /*08c0*/ 	.word	0x0500000f


	//   ....[204]....
        /*08c4*/ 	.word	0x0500000f


	//   ....[205]....
        /*08c8*/ 	.word	0x0500000f


	//   ....[206]....
        /*08cc*/ 	.word	0x0500000f


	//   ....[207]....
        /*08d0*/ 	.word	0x0500000f


	//   ....[208]....
        /*08d4*/ 	.word	0x0500000f


	//   ....[209]....
        /*08d8*/ 	.word	0x0500000f


	//   ....[210]....
        /*08dc*/ 	.word	0x0500000f


	//   ....[211]....
        /*08e0*/ 	.word	0x0500000f


	//   ....[212]....
        /*08e4*/ 	.word	0x0500000f


	//   ....[213]....
        /*08e8*/ 	.word	0x0500000f


	//   ....[214]....
        /*08ec*/ 	.word	0x0500000f


	//   ....[215]....
        /*08f0*/ 	.word	0x0500000f


	//   ....[216]....
        /*08f4*/ 	.word	0x0500000f


	//   ....[217]....
        /*08f8*/ 	.word	0x0500000f


	//----- nvinfo : EIATTR_COOP_GROUP_INSTR_OFFSETS
	.align		4
.L_1535:
        /*08fc*/ 	.byte	0x04, 0x28
        /*08fe*/ 	.short	(.L_1537 - .L_1536)


	//   ....[0]....
.L_1536:
        /*0900*/ 	.word	0x00000060


	//   ....[1]....
        /*0904*/ 	.word	0x00000190


	//   ....[2]....
        /*0908*/ 	.word	0x00000240


	//   ....[3]....
        /*090c*/ 	.word	0x00000400


	//   ....[4]....
        /*0910*/ 	.word	0x00000560


	//   ....[5]....
        /*0914*/ 	.word	0x00000680


	//   ....[6]....
        /*0918*/ 	.word	0x000007e0


	//   ....[7]....
        /*091c*/ 	.word	0x00006420


	//   ....[8]....
        /*0920*/ 	.word	0x00006bf0


	//   ....[9]....
        /*0924*/ 	.word	0x00006c00


	//   ....[10]....
        /*0928*/ 	.word	0x00006c10


	//   ....[11]....
        /*092c*/ 	.word	0x00006c20


	//   ....[12]....
        /*0930*/ 	.word	0x00006f60


	//   ....[13]....
        /*0934*/ 	.word	0x00006f70


	//   ....[14]....
        /*0938*/ 	.word	0x00006f80


	//   ....[15]....
        /*093c*/ 	.word	0x00006f90


	//   ....[16]....
        /*0940*/ 	.word	0x00008290


	//   ....[17]....
        /*0944*/ 	.word	0x000082a0


	//   ....[18]....
        /*0948*/ 	.word	0x000082b0


	//   ....[19]....
        /*094c*/ 	.word	0x000082c0


	//   ....[20]....
        /*0950*/ 	.word	0x000083c0


	//   ....[21]....
        /*0954*/ 	.word	0x000083e0


	//   ....[22]....
        /*0958*/ 	.word	0x00008470


	//   ....[23]....
        /*095c*/ 	.word	0x000084a0


	//   ....[24]....
        /*0960*/ 	.word	0x00009d10


	//   ....[25]....
        /*0964*/ 	.word	0x0000a510


	//   ....[26]....
        /*0968*/ 	.word	0x0000b750


	//   ....[27]....
        /*096c*/ 	.word	0x0000b800


	//   ....[28]....
        /*0970*/ 	.word	0x0000c160


	//   ....[29]....
        /*0974*/ 	.word	0x0000c1e0


	//   ....[30]....
        /*0978*/ 	.word	0x0000e1c0


	//   ....[31]....
        /*097c*/ 	.word	0x0000e410


	//   ....[32]....
        /*0980*/ 	.word	0x0000ee10


	//   ....[33]....
        /*0984*/ 	.word	0x0000ee30


	//   ....[34]....
        /*0988*/ 	.word	0x0000fd80


	//   ....[35]....
        /*098c*/ 	.word	0x0000fda0


	//   ....[36]....
        /*0990*/ 	.word	0x00011bd0


	//   ....[37]....
        /*0994*/ 	.word	0x00011c30


	//   ....[38]....
        /*0998*/ 	.word	0x000122a0


	//   ....[39]....
        /*099c*/ 	.word	0x00012300


	//   ....[40]....
        /*09a0*/ 	.word	0x000144c0


	//   ....[41]....
        /*09a4*/ 	.word	0x000146d0


	//   ....[42]....
        /*09a8*/ 	.word	0x000153e0


	//   ....[43]....
        /*09ac*/ 	.word	0x00015580


	//   ....[44]....
        /*09b0*/ 	.word	0x00015960


	//   ....[45]....
        /*09b4*/ 	.word	0x00015b00


	//   ....[46]....
        /*09b8*/ 	.word	0x00016c10


	//   ....[47]....
        /*09bc*/ 	.word	0x00016f40


	//   ....[48]....
        /*09c0*/ 	.word	0x00016f70


	//   ....[49]....
        /*09c4*/ 	.word	0x00017040


	//   ....[50]....
        /*09c8*/ 	.word	0x00017d30


	//   ....[51]....
        /*09cc*/ 	.word	0x00017d50


	//   ....[52]....
        /*09d0*/ 	.word	0x00017d60


	//   ....[53]....
        /*09d4*/ 	.word	0x00017d70


	//   ....[54]....
        /*09d8*/ 	.word	0x00018290


	//   ....[55]....
        /*09dc*/ 	.word	0x000182d0


	//   ....[56]....
        /*09e0*/ 	.word	0x00018300


	//   ....[57]....
        /*09e4*/ 	.word	0x00018330


	//   ....[58]....
        /*09e8*/ 	.word	0x00018350


	//   ....[59]....
        /*09ec*/ 	.word	0x00018360


	//   ....[60]....
        /*09f0*/ 	.word	0x000183a0


	//   ....[61]....
        /*09f4*/ 	.word	0x000183d0


	//   ....[62]....
        /*09f8*/ 	.word	0x00018880


	//   ....[63]....
        /*09fc*/ 	.word	0x00018890


	//   ....[64]....
        /*0a00*/ 	.word	0x00018b10


	//   ....[65]....
        /*0a04*/ 	.word	0x00018b20


	//   ....[66]....
        /*0a08*/ 	.word	0x000195d0


	//   ....[67]....
        /*0a0c*/ 	.word	0x00019600


	//   ....[68]....
        /*0a10*/ 	.word	0x00019620


	//   ....[69]....
        /*0a14*/ 	.word	0x00019650


	//   ....[70]....
        /*0a18*/ 	.word	0x00019680


	//   ....[71]....
        /*0a1c*/ 	.word	0x00019690


	//   ....[72]....
        /*0a20*/ 	.word	0x000196c0


	//   ....[73]....
        /*0a24*/ 	.word	0x00019730


	//   ....[74]....
        /*0a28*/ 	.word	0x00019860


	//   ....[75]....
        /*0a2c*/ 	.word	0x00019a60


	//   ....[76]....
        /*0a30*/ 	.word	0x00019a90


	//   ....[77]....
        /*0a34*/ 	.word	0x00019ac0


	//   ....[78]....
        /*0a38*/ 	.word	0x00019af0


	//   ....[79]....
        /*0a3c*/ 	.word	0x00019b20


	//   ....[80]....
        /*0a40*/ 	.word	0x00019b50


	//   ....[81]....
        /*0a44*/ 	.word	0x00019ce0


	//   ....[82]....
        /*0a48*/ 	.word	0x00019d10


	//   ....[83]....
        /*0a4c*/ 	.word	0x00019d40


	//   ....[84]....
        /*0a50*/ 	.word	0x00019d70


	//   ....[85]....
        /*0a54*/ 	.word	0x00019da0


	//   ....[86]....
        /*0a58*/ 	.word	0x00019dd0


	//   ....[87]....
        /*0a5c*/ 	.word	0x00019e60


	//   ....[88]....
        /*0a60*/ 	.word	0x00019e90


	//   ....[89]....
        /*0a64*/ 	.word	0x00019ea0


	//   ....[90]....
        /*0a68*/ 	.word	0x00019ee0


	//   ....[91]....
        /*0a6c*/ 	.word	0x0001b670


	//   ....[92]....
        /*0a70*/ 	.word	0x0001cfe0


	//   ....[93]....
        /*0a74*/ 	.word	0x0001db50


	//   ....[94]....
        /*0a78*/ 	.word	0x0001db70


	//   ....[95]....
        /*0a7c*/ 	.word	0x0001db90


	//   ....[96]....
        /*0a80*/ 	.word	0x0001dc20


	//   ....[97]....
        /*0a84*/ 	.word	0x0001dc30


	//   ....[98]....
        /*0a88*/ 	.word	0x0001dca0


	//   ....[99]....
        /*0a8c*/ 	.word	0x0001dcb0


	//   ....[100]....
        /*0a90*/ 	.word	0x0001dd20


	//   ....[101]....
        /*0a94*/ 	.word	0x0001dd30


	//   ....[102]....
        /*0a98*/ 	.word	0x0001dda0


	//   ....[103]....
        /*0a9c*/ 	.word	0x0001ddb0


	//   ....[104]....
        /*0aa0*/ 	.word	0x0001de20


	//   ....[105]....
        /*0aa4*/ 	.word	0x0001de30


	//   ....[106]....
        /*0aa8*/ 	.word	0x0001dea0


	//   ....[107]....
        /*0aac*/ 	.word	0x0001deb0


	//   ....[108]....
        /*0ab0*/ 	.word	0x0001dec0


	//   ....[109]....
        /*0ab4*/ 	.word	0x0001df00


	//   ....[110]....
        /*0ab8*/ 	.word	0x0001df60


	//   ....[111]....
        /*0abc*/ 	.word	0x0001e030


	//   ....[112]....
        /*0ac0*/ 	.word	0x0001e040


	//   ....[113]....
        /*0ac4*/ 	.word	0x0001e0b0


	//   ....[114]....
        /*0ac8*/ 	.word	0x0001e0c0


	//   ....[115]....
        /*0acc*/ 	.word	0x0001e100


	//   ....[116]....
        /*0ad0*/ 	.word	0x0001e120


	//   ....[117]....
        /*0ad4*/ 	.word	0x000200c0


	//   ....[118]....
        /*0ad8*/ 	.word	0x000200f0


	//   ....[119]....
        /*0adc*/ 	.word	0x00020150


	//   ....[120]....
        /*0ae0*/ 	.word	0x00020180


	//   ....[121]....
        /*0ae4*/ 	.word	0x000201b0


	//   ....[122]....
        /*0ae8*/ 	.word	0x000201e0


	//   ....[123]....
        /*0aec*/ 	.word	0x00020210


	//   ....[124]....
        /*0af0*/ 	.word	0x00020240


	//   ....[125]....
        /*0af4*/ 	.word	0x000203e0


	//   ....[126]....
        /*0af8*/ 	.word	0x00020410


	//   ....[127]....
        /*0afc*/ 	.word	0x00020440


	//   ....[128]....
        /*0b00*/ 	.word	0x00020470


	//   ....[129]....
        /*0b04*/ 	.word	0x000204a0


	//   ....[130]....
        /*0b08*/ 	.word	0x000204d0


	//   ....[131]....
        /*0b0c*/ 	.word	0x00020590


	//   ....[132]....
        /*0b10*/ 	.word	0x000205b0


	//   ....[133]....
        /*0b14*/ 	.word	0x000205d0


	//   ....[134]....
        /*0b18*/ 	.word	0x00020630


	//   ....[135]....
        /*0b1c*/ 	.word	0x00021050


	//   ....[136]....
        /*0b20*/ 	.word	0x000214b0


	//   ....[137]....
        /*0b24*/ 	.word	0x00021560


	//   ....[138]....
        /*0b28*/ 	.word	0x000215f0


	//   ....[139]....
        /*0b2c*/ 	.word	0x00021640


	//   ....[140]....
        /*0b30*/ 	.word	0x00021690


	//   ....[141]....
        /*0b34*/ 	.word	0x00021720


	//   ....[142]....
        /*0b38*/ 	.word	0x000217b0


	//   ....[143]....
        /*0b3c*/ 	.word	0x00021800


	//   ....[144]....
        /*0b40*/ 	.word	0x00021850


	//   ....[145]....
        /*0b44*/ 	.word	0x00021940


	//   ....[146]....
        /*0b48*/ 	.word	0x000219f0


	//   ....[147]....
        /*0b4c*/ 	.word	0x00021a40


	//   ....[148]....
        /*0b50*/ 	.word	0x00021a90


	//   ....[149]....
        /*0b54*/ 	.word	0x00021c20


	//   ....[150]....
        /*0b58*/ 	.word	0x00021d70


	//   ....[151]....
        /*0b5c*/ 	.word	0x00021e00


	//   ....[152]....
        /*0b60*/ 	.word	0x00021e50


	//   ....[153]....
        /*0b64*/ 	.word	0x000221b0


	//   ....[154]....
        /*0b68*/ 	.word	0x00022210


	//   ....[155]....
        /*0b6c*/ 	.word	0x000222d0


	//   ....[156]....
        /*0b70*/ 	.word	0x00022340


	//   ....[157]....
        /*0b74*/ 	.word	0x000223a0


	//   ....[158]....
        /*0b78*/ 	.word	0x00022450


	//   ....[159]....
        /*0b7c*/ 	.word	0x000224b0


	//   ....[160]....
        /*0b80*/ 	.word	0x00022540


	//   ....[161]....
        /*0b84*/ 	.word	0x000225c0


	//   ....[162]....
        /*0b88*/ 	.word	0x00022610


	//   ....[163]....
        /*0b8c*/ 	.word	0x000226a0


	//   ....[164]....
        /*0b90*/ 	.word	0x00022730


	//   ....[165]....
        /*0b94*/ 	.word	0x000227d0


	//   ....[166]....
        /*0b98*/ 	.word	0x00022870


	//   ....[167]....
        /*0b9c*/ 	.word	0x000228d0


	//   ....[168]....
        /*0ba0*/ 	.word	0x00022940


	//   ....[169]....
        /*0ba4*/ 	.word	0x000229a0


	//   ....[170]....
        /*0ba8*/ 	.word	0x00022a10


	//   ....[171]....
        /*0bac*/ 	.word	0x00022ad0


	//   ....[172]....
        /*0bb0*/ 	.word	0x00022b30


	//   ....[173]....
        /*0bb4*/ 	.word	0x00022bf0


	//   ....[174]....
        /*0bb8*/ 	.word	0x00022ed0


	//   ....[175]....
        /*0bbc*/ 	.word	0x000230b0


	//   ....[176]....
        /*0bc0*/ 	.word	0x00023100


	//   ....[177]....
        /*0bc4*/ 	.word	0x00023160


	//   ....[178]....
        /*0bc8*/ 	.word	0x00023240


	//   ....[179]....
        /*0bcc*/ 	.word	0x000232a0


	//   ....[180]....
        /*0bd0*/ 	.word	0x00023380


	//   ....[181]....
        /*0bd4*/ 	.word	0x000233e0


	//   ....[182]....
        /*0bd8*/ 	.word	0x000234c0


	//   ....[183]....
        /*0bdc*/ 	.word	0x00023520


	//   ....[184]....
        /*0be0*/ 	.word	0x00023600


	//   ....[185]....
        /*0be4*/ 	.word	0x00023660


	//   ....[186]....
        /*0be8*/ 	.word	0x00023740


	//   ....[187]....
        /*0bec*/ 	.word	0x000237a0


	//   ....[188]....
        /*0bf0*/ 	.word	0x00023880


	//   ....[189]....
        /*0bf4*/ 	.word	0x000238e0


	//   ....[190]....
        /*0bf8*/ 	.word	0x000239d0


	//   ....[191]....
        /*0bfc*/ 	.word	0x00023a40


	//   ....[192]....
        /*0c00*/ 	.word	0x00023b20


	//   ....[193]....
        /*0c04*/ 	.word	0x00023b80


	//   ....[194]....
        /*0c08*/ 	.word	0x00023c70


	//   ....[195]....
        /*0c0c*/ 	.word	0x00023cd0


	//   ....[196]....
        /*0c10*/ 	.word	0x00023da0


	//   ....[197]....
        /*0c14*/ 	.word	0x00023e00


	//   ....[198]....
        /*0c18*/ 	.word	0x00023ec0


	//   ....[199]....
        /*0c1c*/ 	.word	0x000241e0


	//   ....[200]....
        /*0c20*/ 	.word	0x00024280


	//   ....[201]....
        /*0c24*/ 	.word	0x000243f0


	//   ....[202]....
        /*0c28*/ 	.word	0x00024460


	//   ....[203]....
        /*0c2c*/ 	.word	0x000244d0


	//   ....[204]....
        /*0c30*/ 	.word	0x00024540


	//   ....[205]....
        /*0c34*/ 	.word	0x000245b0


	//   ....[206]....
        /*0c38*/ 	.word	0x00024630


	//   ....[207]....
        /*0c3c*/ 	.word	0x000246b0


	//   ....[208]....
        /*0c40*/ 	.word	0x00024740


	//   ....[209]....
        /*0c44*/ 	.word	0x000247b0


	//   ....[210]....
        /*0c48*/ 	.word	0x00024820


	//   ....[211]....
        /*0c4c*/ 	.word	0x00024890


	//   ....[212]....
        /*0c50*/ 	.word	0x00024910


	//   ....[213]....
        /*0c54*/ 	.word	0x00024980


	//   ....[214]....
        /*0c58*/ 	.word	0x00024a30


	//   ....[215]....
        /*0c5c*/ 	.word	0x00024a80


	//   ....[216]....
        /*0c60*/ 	.word	0x00024b10


	//   ....[217]....
        /*0c64*/ 	.word	0x00024c40


	//----- nvinfo : EIATTR_REG_RECONFIG
	.align		4
.L_1537:
        /*0c68*/ 	.byte	0x01, 0x54
	.zero		2


	//----- nvinfo : EIATTR_SYSCALL_OFFSETS
	.align		4
        /*0c6c*/ 	.byte	0x04, 0x46
        /*0c6e*/ 	.short	(.L_1539 - .L_1538)


	//   ....[0]....
.L_1538:
        /*0c70*/ 	.word	0x00001eb0


	//   ....[1]....
        /*0c74*/ 	.word	0x00002000


	//   ....[2]....
        /*0c78*/ 	.word	0x000065f0


	//   ....[3]....
        /*0c7c*/ 	.word	0x00006910


	//   ....[4]....
        /*0c80*/ 	.word	0x0001cc40


	//   ....[5]....
        /*0c84*/ 	.word	0x0001cd90


	//   ....[6]....
        /*0c88*/ 	.word	0x0001ce80


	//   ....[7]....
        /*0c8c*/ 	.word	0x0001d660


	//----- nvinfo : EIATTR_MBARRIER_INSTR_OFFSETS
	.align		4
.L_1539:
        /*0c90*/ 	.byte	0x04, 0x39
        /*0c92*/ 	.short	(.L_1541 - .L_1540)


	//   ....[0]....
.L_1540:
        /*0c94*/ 	.word	0x000002b0
        /*0c98*/ 	.word	0x000000ff
        /*0c9c*/ 	.word	0x00016800
        /*0ca0*/ 	.short	0x0100
        /*0ca2*/ 	.byte	0x08
	.zero		1


	//   ....[1]....
        /*0ca4*/ 	.word	0x000002c0
        /*0ca8*/ 	.word	0x000000ff
        /*0cac*/ 	.word	0x00016820
        /*0cb0*/ 	.short	0x0100
        /*0cb2*/ 	.byte	0x08
	.zero		1


	//   ....[2]....
        /*0cb4*/ 	.word	0x000003b0
        /*0cb8*/ 	.word	0x000000ff
        /*0cbc*/ 	.word	0x00016830
        /*0cc0*/ 	.short	0x0100
        /*0cc2*/ 	.byte	0x08
	.zero		1


	//   ....[3]....
        /*0cc4*/ 	.word	0x000003c0
        /*0cc8*/ 	.word	0x000000ff
        /*0ccc*/ 	.word	0x00016840
        /*0cd0*/ 	.short	0x0100
        /*0cd2*/ 	.byte	0x08
	.zero		1


	//   ....[4]....
        /*0cd4*/ 	.word	0x000003d0
        /*0cd8*/ 	.word	0x000000ff
        /*0cdc*/ 	.word	0x00016838
        /*0ce0*/ 	.short	0x0100
        /*0ce2*/ 	.byte	0x08
	.zero		1


	//   ....[5]....
        /*0ce4*/ 	.word	0x000003e0
        /*0ce8*/ 	.word	0x000000ff
        /*0cec*/ 	.word	0x00016848
        /*0cf0*/ 	.short	0x0100
        /*0cf2*/ 	.byte	0x08
	.zero		1


	//   ....[6]....
        /*0cf4*/ 	.word	0x00000510
        /*0cf8*/ 	.word	0x000000ff
        /*0cfc*/ 	.word	0x00016850
        /*0d00*/ 	.short	0x0100
        /*0d02*/ 	.byte	0x08
	.zero		1


	//   ....[7]....
        /*0d04*/ 	.word	0x00000520
        /*0d08*/ 	.word	0x000000ff
        /*0d0c*/ 	.word	0x00016860
        /*0d10*/ 	.short	0x0100
        /*0d12*/ 	.byte	0x08
	.zero		1


	//   ....[8]....
        /*0d14*/ 	.word	0x00000530
        /*0d18*/ 	.word	0x000000ff
        /*0d1c*/ 	.word	0x00016858
        /*0d20*/ 	.short	0x0100
        /*0d22*/ 	.byte	0x08
	.zero		1


	//   ....[9]....
        /*0d24*/ 	.word	0x00000540
        /*0d28*/ 	.word	0x000000ff
        /*0d2c*/ 	.word	0x00016868
        /*0d30*/ 	.short	0x0100
        /*0d32*/ 	.byte	0x08
	.zero		1


	//   ....[10]....
        /*0d34*/ 	.word	0x00000630
        /*0d38*/ 	.word	0x000000ff
        /*0d3c*/ 	.word	0x00016870
        /*0d40*/ 	.short	0x0100
        /*0d42*/ 	.byte	0x06
	.zero		1


	//   ....[11]....
        /*0d44*/ 	.word	0x00000640
        /*0d48*/ 	.word	0x000000ff
        /*0d4c*/ 	.word	0x00016880
        /*0d50*/ 	.short	0x0100
        /*0d52*/ 	.byte	0x06
	.zero		1


	//   ....[12]....
        /*0d54*/ 	.word	0x00000650
        /*0d58*/ 	.word	0x000000ff
        /*0d5c*/ 	.word	0x00016878
        /*0d60*/ 	.short	0x0100
        /*0d62*/ 	.byte	0x06
	.zero		1


	//   ....[13]....
        /*0d64*/ 	.word	0x00000660
        /*0d68*/ 	.word	0x000000ff
        /*0d6c*/ 	.word	0x00016888
        /*0d70*/ 	.short	0x0100
        /*0d72*/ 	.byte	0x06
	.zero		1


	//   ....[14]....
        /*0d74*/ 	.word	0x00000790
        /*0d78*/ 	.word	0x000000ff
        /*0d7c*/ 	.word	0x00016890
        /*0d80*/ 	.short	0x0100
        /*0d82*/ 	.byte	0x08
	.zero		1


	//   ....[15]....
        /*0d84*/ 	.word	0x000007a0
        /*0d88*/ 	.word	0x000000ff
        /*0d8c*/ 	.word	0x000168a0
        /*0d90*/ 	.short	0x0100
        /*0d92*/ 	.byte	0x08
	.zero		1


	//   ....[16]....
        /*0d94*/ 	.word	0x000007b0
        /*0d98*/ 	.word	0x000000ff
        /*0d9c*/ 	.word	0x00016898
        /*0da0*/ 	.short	0x0100
        /*0da2*/ 	.byte	0x08
	.zero		1


	//   ....[17]....
        /*0da4*/ 	.word	0x000007c0
        /*0da8*/ 	.word	0x000000ff
        /*0dac*/ 	.word	0x000168a8
        /*0db0*/ 	.short	0x0100
        /*0db2*/ 	.byte	0x08
	.zero		1


	//   ....[18]....
        /*0db4*/ 	.word	0x000008f0
        /*0db8*/ 	.word	0x000000ff
        /*0dbc*/ 	.word	0x000168b0
        /*0dc0*/ 	.short	0x0100
        /*0dc2*/ 	.byte	0x08
	.zero		1


	//   ....[19]....
        /*0dc4*/ 	.word	0x00000900
        /*0dc8*/ 	.word	0x000000ff
        /*0dcc*/ 	.word	0x000168c0
        /*0dd0*/ 	.short	0x0100
        /*0dd2*/ 	.byte	0x08
	.zero		1


	//   ....[20]....
        /*0dd4*/ 	.word	0x00000910
        /*0dd8*/ 	.word	0x000000ff
        /*0ddc*/ 	.word	0x000168b8
        /*0de0*/ 	.short	0x0100
        /*0de2*/ 	.byte	0x08
	.zero		1


	//   ....[21]....
        /*0de4*/ 	.word	0x00000920
        /*0de8*/ 	.word	0x000000ff
        /*0dec*/ 	.word	0x000168c8
        /*0df0*/ 	.short	0x0100
        /*0df2*/ 	.byte	0x08
	.zero		1


	//   ....[22]....
        /*0df4*/ 	.word	0x00003170
        /*0df8*/ 	.word	0x0000004e
        /*0dfc*/ 	.word	0x00016890
        /*0e00*/ 	.short	0x010a
        /*0e02*/ 	.byte	0x3f
	.zero		1


	//   ....[23]....
        /*0e04*/ 	.word	0x000043c0
        /*0e08*/ 	.word	0x0000004e
        /*0e0c*/ 	.word	0x00016890
        /*0e10*/ 	.short	0x010a
        /*0e12*/ 	.byte	0x3f
	.zero		1


	//   ....[24]....
        /*0e14*/ 	.word	0x000054b0
        /*0e18*/ 	.word	0x0000004e
        /*0e1c*/ 	.word	0x00016890
        /*0e20*/ 	.short	0x010a
        /*0e22*/ 	.byte	0x3f
	.zero		1


	//   ....[25]....
        /*0e24*/ 	.word	0x000056c0
        /*0e28*/ 	.word	0x0000000c
        /*0e2c*/ 	.word	0x00000000
        /*0e30*/ 	.short	0x0101
        /*0e32*/ 	.byte	0x3f
	.zero		1


	//   ....[26]....
        /*0e34*/ 	.word	0x00005700
        /*0e38*/ 	.word	0x0000004e
        /*0e3c*/ 	.word	0x000168b0
        /*0e40*/ 	.short	0x010a
        /*0e42*/ 	.byte	0x3f
	.zero		1


	//   ....[27]....
        /*0e44*/ 	.word	0x00005ae0
        /*0e48*/ 	.word	0x0000004e
        /*0e4c*/ 	.word	0x00000000
        /*0e50*/ 	.short	0x0101
        /*0e52*/ 	.byte	0x3f
	.zero		1


	//   ....[28]....
        /*0e54*/ 	.word	0x00006690
        /*0e58*/ 	.word	0x00000002
        /*0e5c*/ 	.word	0x00016800
        /*0e60*/ 	.short	0x010a
        /*0e62*/ 	.byte	0x3f
	.zero		1


	//   ....[29]....
        /*0e64*/ 	.word	0x000066e0
        /*0e68*/ 	.word	0x00000002
        /*0e6c*/ 	.word	0x00016800
        /*0e70*/ 	.short	0x010a
        /*0e72*/ 	.byte	0x3f
	.zero		1


	//   ....[30]....
        /*0e74*/ 	.word	0x00007200
        /*0e78*/ 	.word	0x00000002
        /*0e7c*/ 	.word	0x00016800
        /*0e80*/ 	.short	0x010a
        /*0e82*/ 	.byte	0x3f
	.zero		1


	//   ....[31]....
        /*0e84*/ 	.word	0x00008710
        /*0e88*/ 	.word	0x00000002
        /*0e8c*/ 	.word	0x00016800
        /*0e90*/ 	.short	0x010a
        /*0e92*/ 	.byte	0x3f
	.zero		1


	//   ....[32]....
        /*0e94*/ 	.word	0x00009610
        /*0e98*/ 	.word	0x00000000
        /*0e9c*/ 	.word	0x00016830
        /*0ea0*/ 	.short	0x010a
        /*0ea2*/ 	.byte	0x3f
	.zero		1


	//   ....[33]....
        /*0ea4*/ 	.word	0x00009680
        /*0ea8*/ 	.word	0x00000000
        /*0eac*/ 	.word	0x00016830
        /*0eb0*/ 	.short	0x010a
        /*0eb2*/ 	.byte	0x3f
	.zero		1


	//   ....[34]....
        /*0eb4*/ 	.word	0x00009f10
        /*0eb8*/ 	.word	0x00000004
        /*0ebc*/ 	.word	0x00000000
        /*0ec0*/ 	.short	0x0101
        /*0ec2*/ 	.byte	0x3f
	.zero		1


	//   ....[35]....
        /*0ec4*/ 	.word	0x0000d150
        /*0ec8*/ 	.word	0x00000009
        /*0ecc*/ 	.word	0x00016830
        /*0ed0*/ 	.short	0x010a
        /*0ed2*/ 	.byte	0x3f
	.zero		1


	//   ....[36]....
        /*0ed4*/ 	.word	0x0000d1a0
        /*0ed8*/ 	.word	0x00000009
        /*0edc*/ 	.word	0x00016830
        /*0ee0*/ 	.short	0x010a
        /*0ee2*/ 	.byte	0x3f
	.zero		1


	//   ....[37]....
        /*0ee4*/ 	.word	0x0000d4c0
        /*0ee8*/ 	.word	0x00000009
        /*0eec*/ 	.word	0x00016850
        /*0ef0*/ 	.short	0x010a
        /*0ef2*/ 	.byte	0x3f
	.zero		1


	//   ....[38]....
        /*0ef4*/ 	.word	0x0000d500
        /*0ef8*/ 	.word	0x00000009
        /*0efc*/ 	.word	0x00016850
        /*0f00*/ 	.short	0x010a
        /*0f02*/ 	.byte	0x3f
	.zero		1


	//   ....[39]....
        /*0f04*/ 	.word	0x0000e280
        /*0f08*/ 	.word	0x0000000d
        /*0f0c*/ 	.word	0x00000000
        /*0f10*/ 	.short	0x0101
        /*0f12*/ 	.byte	0x3f
	.zero		1


	//   ....[40]....
        /*0f14*/ 	.word	0x0000ec00
        /*0f18*/ 	.word	0x0000000c
        /*0f1c*/ 	.word	0x00000000
        /*0f20*/ 	.short	0x0101
        /*0f22*/ 	.byte	0x3f
	.zero		1


	//   ....[41]....
        /*0f24*/ 	.word	0x00010be0
        /*0f28*/ 	.word	0x00000005
        /*0f2c*/ 	.word	0x00016830
        /*0f30*/ 	.short	0x010a
        /*0f32*/ 	.byte	0x3f
	.zero		1


	//   ....[42]....
        /*0f34*/ 	.word	0x00010c30
        /*0f38*/ 	.word	0x00000005
        /*0f3c*/ 	.word	0x00016830
        /*0f40*/ 	.short	0x010a
        /*0f42*/ 	.byte	0x3f
	.zero		1


	//   ....[43]....
        /*0f44*/ 	.word	0x00010f50
        /*0f48*/ 	.word	0x00000008
        /*0f4c*/ 	.word	0x00016850
        /*0f50*/ 	.short	0x010a
        /*0f52*/ 	.byte	0x3f
	.zero		1


	//   ....[44]....
        /*0f54*/ 	.word	0x00010f90
        /*0f58*/ 	.word	0x00000008
        /*0f5c*/ 	.word	0x00016850
        /*0f60*/ 	.short	0x010a
        /*0f62*/ 	.byte	0x3f
	.zero		1


	//   ....[45]....
        /*0f64*/ 	.word	0x00012830
        /*0f68*/ 	.word	0x00000019
        /*0f6c*/ 	.word	0x00000000
        /*0f70*/ 	.short	0x0101
        /*0f72*/ 	.byte	0x3f
	.zero		1


	//   ....[46]....
        /*0f74*/ 	.word	0x00012860
        /*0f78*/ 	.word	0x00000014
        /*0f7c*/ 	.word	0x00000000
        /*0f80*/ 	.short	0x0101
        /*0f82*/ 	.byte	0x3f
	.zero		1


	//   ....[47]....
        /*0f84*/ 	.word	0x00013410
        /*0f88*/ 	.word	0x00000005
        /*0f8c*/ 	.word	0x00016830
        /*0f90*/ 	.short	0x010a
        /*0f92*/ 	.byte	0x3f
	.zero		1


	//   ....[48]....
        /*0f94*/ 	.word	0x00013460
        /*0f98*/ 	.word	0x00000005
        /*0f9c*/ 	.word	0x00016830
        /*0fa0*/ 	.short	0x010a
        /*0fa2*/ 	.byte	0x3f
	.zero		1


	//   ....[49]....
        /*0fa4*/ 	.word	0x00013780
        /*0fa8*/ 	.word	0x00000008
        /*0fac*/ 	.word	0x00016850
        /*0fb0*/ 	.short	0x010a
        /*0fb2*/ 	.byte	0x3f
	.zero		1


	//   ....[50]....
        /*0fb4*/ 	.word	0x000137c0
        /*0fb8*/ 	.word	0x00000008
        /*0fbc*/ 	.word	0x00016850
        /*0fc0*/ 	.short	0x010a
        /*0fc2*/ 	.byte	0x3f
	.zero		1


	//   ....[51]....
        /*0fc4*/ 	.word	0x00014500
        /*0fc8*/ 	.word	0x00000050
        /*0fcc*/ 	.word	0x00000000
        /*0fd0*/ 	.short	0x0101
        /*0fd2*/ 	.byte	0x3f
	.zero		1


	//   ....[52]....
        /*0fd4*/ 	.word	0x00014f20
        /*0fd8*/ 	.word	0x0000000c
        /*0fdc*/ 	.word	0x00000000
        /*0fe0*/ 	.short	0x0101
        /*0fe2*/ 	.byte	0x3f
	.zero		1


	//   ....[53]....
        /*0fe4*/ 	.word	0x00016b00
        /*0fe8*/ 	.word	0x0000000b
        /*0fec*/ 	.word	0x00016850
        /*0ff0*/ 	.short	0x010a
        /*0ff2*/ 	.byte	0x3f
	.zero		1


	//   ....[54]....
        /*0ff4*/ 	.word	0x00016b70
        /*0ff8*/ 	.word	0x0000000b
        /*0ffc*/ 	.word	0x00016850
        /*1000*/ 	.short	0x010a
        /*1002*/ 	.byte	0x3f
	.zero		1


	//   ....[55]....
        /*1004*/ 	.word	0x00017150
        /*1008*/ 	.word	0x00000009
        /*100c*/ 	.word	0x00000000
        /*1010*/ 	.short	0x0101
        /*1012*/ 	.byte	0x3f
	.zero		1


	//   ....[56]....
        /*1014*/ 	.word	0x000181a0
        /*1018*/ 	.word	0x00000000
        /*101c*/ 	.word	0x00000000
        /*1020*/ 	.short	0x0101
        /*1022*/ 	.byte	0x3f
	.zero		1


	//   ....[57]....
        /*1024*/ 	.word	0x000187e0
        /*1028*/ 	.word	0x00000008
        /*102c*/ 	.word	0x00000000
        /*1030*/ 	.short	0x0101
        /*1032*/ 	.byte	0x3f
	.zero		1


	//   ....[58]....
        /*1034*/ 	.word	0x0001b750
        /*1038*/ 	.word	0x00000011
        /*103c*/ 	.word	0x00016820
        /*1040*/ 	.short	0x010a
        /*1042*/ 	.byte	0x3f
	.zero		1


	//   ....[59]....
        /*1044*/ 	.word	0x0001b810
        /*1048*/ 	.word	0x00000005
        /*104c*/ 	.word	0x000168a0
        /*1050*/ 	.short	0x010a
        /*1052*/ 	.byte	0x3f
	.zero		1


	//   ....[60]....
        /*1054*/ 	.word	0x0001ba50
        /*1058*/ 	.word	0x00000005
        /*105c*/ 	.word	0x000168c0
        /*1060*/ 	.short	0x010a
        /*1062*/ 	.byte	0x3f
	.zero		1


	//   ....[61]....
        /*1064*/ 	.word	0x0001bde0
        /*1068*/ 	.word	0x00000005
        /*106c*/ 	.word	0x000168a0
        /*1070*/ 	.short	0x010a
        /*1072*/ 	.byte	0x3f
	.zero		1


	//   ....[62]....
        /*1074*/ 	.word	0x0001c000
        /*1078*/ 	.word	0x00000005
        /*107c*/ 	.word	0x000168c0
        /*1080*/ 	.short	0x010a
        /*1082*/ 	.byte	0x3f
	.zero		1


	//   ....[63]....
        /*1084*/ 	.word	0x0001d1f0
        /*1088*/ 	.word	0x00000000
        /*108c*/ 	.word	0x00016840
        /*1090*/ 	.short	0x010a
        /*1092*/ 	.byte	0x3f
	.zero		1


	//   ....[64]....
        /*1094*/ 	.word	0x0001e1d0
        /*1098*/ 	.word	0x00000011
        /*109c*/ 	.word	0x00016800
        /*10a0*/ 	.short	0x0107
        /*10a2*/ 	.byte	0x3f
	.zero		1


	//   ....[65]....
        /*10a4*/ 	.word	0x0001e2c0
        /*10a8*/ 	.word	0x00000011
        /*10ac*/ 	.word	0x00016800
        /*10b0*/ 	.short	0x0101
        /*10b2*/ 	.byte	0x3f
	.zero		1


	//   ....[66]....
        /*10b4*/ 	.word	0x0001e2e0
        /*10b8*/ 	.word	0x00000011
        /*10bc*/ 	.word	0x00016820
        /*10c0*/ 	.short	0x010a
        /*10c2*/ 	.byte	0x3f
	.zero		1


	//   ....[67]....
        /*10c4*/ 	.word	0x0001e6d0
        /*10c8*/ 	.word	0x00000002
        /*10cc*/ 	.word	0x00016840
        /*10d0*/ 	.short	0x010a
        /*10d2*/ 	.byte	0x3f
	.zero		1


	//   ....[68]....
        /*10d4*/ 	.word	0x0001e950
        /*10d8*/ 	.word	0x00000003
        /*10dc*/ 	.word	0x00000060
        /*10e0*/ 	.short	0x010a
        /*10e2*/ 	.byte	0x3f
	.zero		1


	//   ....[69]....
        /*10e4*/ 	.word	0x0001ee90
        /*10e8*/ 	.word	0x00000002
        /*10ec*/ 	.word	0x00016840
        /*10f0*/ 	.short	0x010a
        /*10f2*/ 	.byte	0x3f
	.zero		1


	//   ....[70]....
        /*10f4*/ 	.word	0x0001f110
        /*10f8*/ 	.word	0x0000000a
        /*10fc*/ 	.word	0x00000060
        /*1100*/ 	.short	0x010a
        /*1102*/ 	.byte	0x3f
	.zero		1


	//   ....[71]....
        /*1104*/ 	.word	0x0001f5a0
        /*1108*/ 	.word	0x00000002
        /*110c*/ 	.word	0x00016840
        /*1110*/ 	.short	0x010a
        /*1112*/ 	.byte	0x3f
	.zero		1


	//   ....[72]....
        /*1114*/ 	.word	0x0001f830
        /*1118*/ 	.word	0x00000003
        /*111c*/ 	.word	0x00000060
        /*1120*/ 	.short	0x010a
        /*1122*/ 	.byte	0x3f
	.zero		1


	//   ....[73]....
        /*1124*/ 	.word	0x0001fc70
        /*1128*/ 	.word	0x00000003
        /*112c*/ 	.word	0x00016860
        /*1130*/ 	.short	0x010a
        /*1132*/ 	.byte	0x3f
	.zero		1


	//   ....[74]....
        /*1134*/ 	.word	0x00020fd0
        /*1138*/ 	.word	0x00000009
        /*113c*/ 	.word	0x00016820
        /*1140*/ 	.short	0x010a
        /*1142*/ 	.byte	0x3f
	.zero		1


	//   ....[75]....
        /*1144*/ 	.word	0x00021160
        /*1148*/ 	.word	0x00000007
        /*114c*/ 	.word	0x00000000
        /*1150*/ 	.short	0x010a
        /*1152*/ 	.byte	0x3f
	.zero		1


	//   ....[76]....
        /*1154*/ 	.word	0x000211d0
        /*1158*/ 	.word	0x00000003
        /*115c*/ 	.word	0x00000000
        /*1160*/ 	.short	0x010a
        /*1162*/ 	.byte	0x3f
	.zero		1


	//   ....[77]....
        /*1164*/ 	.word	0x00021230
        /*1168*/ 	.word	0x00000005
        /*116c*/ 	.word	0x00000000
        /*1170*/ 	.short	0x010a
        /*1172*/ 	.byte	0x3f
	.zero		1


	//   ....[78]....
        /*1174*/ 	.word	0x00021260
        /*1178*/ 	.word	0x00000003
        /*117c*/ 	.word	0x00000000
        /*1180*/ 	.short	0x010a
        /*1182*/ 	.byte	0x3f
	.zero		1


	//   ....[79]....
        /*1184*/ 	.word	0x000212c0
        /*1188*/ 	.word	0x0000004e
        /*118c*/ 	.word	0x00016890
        /*1190*/ 	.short	0x010a
        /*1192*/ 	.byte	0x3f
	.zero		1


	//   ....[80]....
        /*1194*/ 	.word	0x00021310
        /*1198*/ 	.word	0x0000004e
        /*119c*/ 	.word	0x00016890
        /*11a0*/ 	.short	0x010a
        /*11a2*/ 	.byte	0x3f
	.zero		1


	//   ....[81]....
        /*11a4*/ 	.word	0x00021360
        /*11a8*/ 	.word	0x0000004e
        /*11ac*/ 	.word	0x00016890
        /*11b0*/ 	.short	0x010a
        /*11b2*/ 	.byte	0x3f
	.zero		1


	//   ....[82]....
        /*11b4*/ 	.word	0x000213b0
        /*11b8*/ 	.word	0x0000004e
        /*11bc*/ 	.word	0x000168b0
        /*11c0*/ 	.short	0x010a
        /*11c2*/ 	.byte	0x3f
	.zero		1


	//   ....[83]....
        /*11c4*/ 	.word	0x00021880
        /*11c8*/ 	.word	0x00000002
        /*11cc*/ 	.word	0x00016800
        /*11d0*/ 	.short	0x010a
        /*11d2*/ 	.byte	0x3f
	.zero		1


	//   ....[84]....
        /*11d4*/ 	.word	0x00021e80
        /*11d8*/ 	.word	0x00000002
        /*11dc*/ 	.word	0x00016800
        /*11e0*/ 	.short	0x010a
        /*11e2*/ 	.byte	0x3f
	.zero		1


	//   ....[85]....
        /*11e4*/ 	.word	0x00021ed0
        /*11e8*/ 	.word	0x00000000
        /*11ec*/ 	.word	0x00016830
        /*11f0*/ 	.short	0x010a
        /*11f2*/ 	.byte	0x3f
	.zero		1


	//   ....[86]....
        /*11f4*/ 	.word	0x00021f20
        /*11f8*/ 	.word	0x00000009
        /*11fc*/ 	.word	0x00016830
        /*1200*/ 	.short	0x010a
        /*1202*/ 	.byte	0x3f
	.zero		1


	//   ....[87]....
        /*1204*/ 	.word	0x00021f70
        /*1208*/ 	.word	0x00000009
        /*120c*/ 	.word	0x00016850
        /*1210*/ 	.short	0x010a
        /*1212*/ 	.byte	0x3f
	.zero		1


	//   ....[88]....
        /*1214*/ 	.word	0x00021fc0
        /*1218*/ 	.word	0x00000005
        /*121c*/ 	.word	0x00016830
        /*1220*/ 	.short	0x010a
        /*1222*/ 	.byte	0x3f
	.zero		1


	//   ....[89]....
        /*1224*/ 	.word	0x00022010
        /*1228*/ 	.word	0x00000008
        /*122c*/ 	.word	0x00016850
        /*1230*/ 	.short	0x010a
        /*1232*/ 	.byte	0x3f
	.zero		1


	//   ....[90]....
        /*1234*/ 	.word	0x00022060
        /*1238*/ 	.word	0x00000005
        /*123c*/ 	.word	0x00016830
        /*1240*/ 	.short	0x010a
        /*1242*/ 	.byte	0x3f
	.zero		1


	//   ....[91]....
        /*1244*/ 	.word	0x000220b0
        /*1248*/ 	.word	0x00000008
        /*124c*/ 	.word	0x00016850
        /*1250*/ 	.short	0x010a
        /*1252*/ 	.byte	0x3f
	.zero		1


	//   ....[92]....
        /*1254*/ 	.word	0x00022100
        /*1258*/ 	.word	0x0000000b
        /*125c*/ 	.word	0x00016850
        /*1260*/ 	.short	0x010a
        /*1262*/ 	.byte	0x3f
	.zero		1


	//   ....[93]....
        /*1264*/ 	.word	0x00022cb0
        /*1268*/ 	.word	0x00000011
        /*126c*/ 	.word	0x00016820
        /*1270*/ 	.short	0x010a
        /*1272*/ 	.byte	0x3f
	.zero		1


	//   ....[94]....
        /*1274*/ 	.word	0x00022d00
        /*1278*/ 	.word	0x00000005
        /*127c*/ 	.word	0x000168a0
        /*1280*/ 	.short	0x010a
        /*1282*/ 	.byte	0x3f
	.zero		1


	//   ....[95]....
        /*1284*/ 	.word	0x00022d50
        /*1288*/ 	.word	0x00000005
        /*128c*/ 	.word	0x000168c0
        /*1290*/ 	.short	0x010a
        /*1292*/ 	.byte	0x3f
	.zero		1


	//   ....[96]....
        /*1294*/ 	.word	0x00022da0
        /*1298*/ 	.word	0x00000005
        /*129c*/ 	.word	0x000168a0
        /*12a0*/ 	.short	0x010a
        /*12a2*/ 	.byte	0x3f
	.zero		1


	//   ....[97]....
        /*12a4*/ 	.word	0x00022df0
        /*12a8*/ 	.word	0x00000005
        /*12ac*/ 	.word	0x000168c0
        /*12b0*/ 	.short	0x010a
        /*12b2*/ 	.byte	0x3f
	.zero		1


	//   ....[98]....
        /*12b4*/ 	.word	0x00022f90
        /*12b8*/ 	.word	0x00000000
        /*12bc*/ 	.word	0x00016840
        /*12c0*/ 	.short	0x010a
        /*12c2*/ 	.byte	0x3f
	.zero		1


	//   ....[99]....
        /*12c4*/ 	.word	0x00023f00
        /*12c8*/ 	.word	0x00000011
        /*12cc*/ 	.word	0x00016820
        /*12d0*/ 	.short	0x010a
        /*12d2*/ 	.byte	0x3f
	.zero		1


	//   ....[100]....
        /*12d4*/ 	.word	0x00023f50
        /*12d8*/ 	.word	0x00000002
        /*12dc*/ 	.word	0x00016840
        /*12e0*/ 	.short	0x010a
        /*12e2*/ 	.byte	0x3f
	.zero		1


	//   ....[101]....
        /*12e4*/ 	.word	0x00023fa0
        /*12e8*/ 	.word	0x00000003
        /*12ec*/ 	.word	0x00000060
        /*12f0*/ 	.short	0x010a
        /*12f2*/ 	.byte	0x3f
	.zero		1


	//   ....[102]....
        /*12f4*/ 	.word	0x00023ff0
        /*12f8*/ 	.word	0x00000002
        /*12fc*/ 	.word	0x00016840
        /*1300*/ 	.short	0x010a
        /*1302*/ 	.byte	0x3f
	.zero		1


	//   ....[103]....
        /*1304*/ 	.word	0x00024040
        /*1308*/ 	.word	0x0000000a
        /*130c*/ 	.word	0x00000060
        /*1310*/ 	.short	0x010a
        /*1312*/ 	.byte	0x3f
	.zero		1


	//   ....[104]....
        /*1314*/ 	.word	0x00024090
        /*1318*/ 	.word	0x00000002
        /*131c*/ 	.word	0x00016840
        /*1320*/ 	.short	0x010a
        /*1322*/ 	.byte	0x3f
	.zero		1


	//   ....[105]....
        /*1324*/ 	.word	0x000240e0
        /*1328*/ 	.word	0x00000003
        /*132c*/ 	.word	0x00000060
        /*1330*/ 	.short	0x010a
        /*1332*/ 	.byte	0x3f
	.zero		1


	//   ....[106]....
        /*1334*/ 	.word	0x00024130
        /*1338*/ 	.word	0x00000003
        /*133c*/ 	.word	0x00016860
        /*1340*/ 	.short	0x010a
        /*1342*/ 	.byte	0x3f
	.zero		1


	//   ....[107]....
        /*1344*/ 	.word	0x00024b60
        /*1348*/ 	.word	0x00000009
        /*134c*/ 	.word	0x00016820
        /*1350*/ 	.short	0x010a
        /*1352*/ 	.byte	0x3f
	.zero		1


	//   ....[108]....
        /*1354*/ 	.word	0x00024d00
        /*1358*/ 	.word	0x00000007
        /*135c*/ 	.word	0x00000000
        /*1360*/ 	.short	0x010a
        /*1362*/ 	.byte	0x3f
	.zero		1


	//   ....[109]....
        /*1364*/ 	.word	0x00024d50
        /*1368*/ 	.word	0x00000003
        /*136c*/ 	.word	0x00000000
        /*1370*/ 	.short	0x010a
        /*1372*/ 	.byte	0x3f
	.zero		1


	//   ....[110]....
        /*1374*/ 	.word	0x00024da0
        /*1378*/ 	.word	0x00000005
        /*137c*/ 	.word	0x00000000
        /*1380*/ 	.short	0x010a
        /*1382*/ 	.byte	0x3f
	.zero		1


	//----- nvinfo : EIATTR_NUM_MBARRIERS
	.align		4
.L_1541:
        /*1384*/ 	.byte	0x03, 0x38
        /*1386*/ 	.short	0x0016


	//----- nvinfo : EIATTR_EXIT_INSTR_OFFSETS
	.align		4
        /*1388*/ 	.byte	0x04, 0x1c
        /*138a*/ 	.short	(.L_1543 - .L_1542)


	//   ....[0]....
.L_1542:
        /*138c*/ 	.word	0x000212b0


	//----- nvinfo : EIATTR_MAX_THREADS
	.align		4
.L_1543:
        /*1390*/ 	.byte	0x04, 0x05
        /*1392*/ 	.short	(.L_1545 - .L_1544)
.L_1544:
        /*1394*/ 	.word	0x00000200
        /*1398*/ 	.word	0x00000001
        /*139c*/ 	.word	0x00000001


	//----- nvinfo : EIATTR_CRS_STACK_SIZE
	.align		4
.L_1545:
        /*13a0*/ 	.byte	0x04, 0x1e
        /*13a2*/ 	.short	(.L_1547 - .L_1546)
.L_1546:
        /*13a4*/ 	.word	0x00000000


	//----- nvinfo : EIATTR_CBANK_PARAM_SIZE
	.align		4
.L_1547:
        /*13a8*/ 	.byte	0x03, 0x19
        /*13aa*/ 	.short	0x0af0


	//----- nvinfo : EIATTR_PARAM_CBANK
	.align		4
        /*13ac*/ 	.byte	0x04, 0x0a
        /*13ae*/ 	.short	(.L_1549 - .L_1548)
	.align		4
.L_1548:
        /*13b0*/ 	.word	index@(.nv.constant0._ZN7cutlass13device_kernelIN5flash11enable_sm90INS1_16FlashAttnFwdSm90INS1_25CollectiveMainloopFwdSm90ILi2EN4cute5tupleIJNS5_1CILi1EEES8_S8_EEENS6_IJNS7_ILi192EEENS7_ILi128EEENS7_ILi64EEEEEELi64ENS_6half_tEfNS_4arch4Sm90ELb0ELb1ELb1ELb1ELb0ELb1ELb0ELb1ELb1ELb1ELb1ELb0EEENS1_21CollectiveEpilogueFwdINS6_IJSA_SC_SB_EEES9_SE_SG_Li384ELb1ELb1ELb1ELb0EEENS1_36VarlenDynamicPersistentTileSchedulerILi192ELi128ELi384ELi128ELb1ELb1ELb1ELb1ELb0ELb1EEEEEEEEEvNT_6ParamsE)
        /*13b4*/ 	.short	0x0210
        /*13b6*/ 	.short	0x0af0


	//----- nvinfo : EIATTR_SW_WAR
	.align		4
.L_1549:
        /*13b8*/ 	.byte	0x04, 0x36
        /*13ba*/ 	.short	(.L_1551 - .L_1550)
.L_1550:
        /*13bc*/ 	.word	0x00000008
.L_1551:


//--------------------- .nv.info._ZN7cutlass13device_kernelIN5flash11enable_sm90INS1_16FlashAttnFwdSm90INS1_25CollectiveMainloopFwdSm90ILi2EN4cute5tupleIJNS5_1CILi1EEES8_S8_EEENS6_IJNS7_ILi192EEENS7_ILi128EEENS7_ILi64EEEEEELi64ENS_6half_tEfNS_4arch4Sm90ELb1ELb0ELb1ELb0ELb0ELb0ELb0ELb1ELb1ELb1ELb1ELb0EEENS1_21CollectiveEpilogueFwdINS6_IJSA_SC_SB_EEES9_SE_SG_Li384ELb0ELb1ELb1ELb0EEENS1_19SingleTileSchedulerILb0ELb1ELb1ELi192EEEEEEEEEvNT_6ParamsE --------------------------
	.section	.nv.info._ZN7cutlass13device_kernelIN5flash11enable_sm90INS1_16FlashAttnFwdSm90INS1_25CollectiveMainloopFwdSm90ILi2EN4cute5tupleIJNS5_1CILi1EEES8_S8_EEENS6_IJNS7_ILi192EEENS7_ILi128EEENS7_ILi64EEEEEELi64ENS_6half_tEfNS_4arch4Sm90ELb1ELb0ELb1ELb0ELb0ELb0ELb0ELb1ELb1ELb1ELb1ELb0EEENS1_21CollectiveEpilogueFwdINS6_IJSA_SC_SB_EEES9_SE_SG_Li384ELb0ELb1ELb1ELb0EEENS1_19SingleTileSchedulerILb0ELb1ELb1ELi192EEEEEEEEEvNT_6ParamsE,"",@"SHT_CUDA_INFO"
	.sectionflags	@""
	.align	4


	//----- nvinfo : EIATTR_CUDA_API_VERSION
	.align		4
        /*0000*/ 	.byte	0x04, 0x37
        /*0002*/ 	.short	(.L_1553 - .L_1552)
.L_1552:
        /*0004*/ 	.word	0x00000082


	//----- nvinfo : EIATTR_KPARAM_INFO
	.align		4
.L_1553:
        /*0008*/ 	.byte	0x04, 0x17
        /*000a*/ 	.short	(.L_1555 - .L_1554)
.L_1554:
        /*000c*/ 	.word	0x00000000
        /*0010*/ 	.short	0x0000
        /*0012*/ 	.short	0x0070
        /*0014*/ 	.byte	0x00, 0xf0, 0x01, 0x28


	//----- nvinfo : EIATTR_SPARSE_MMA_MASK
	.align		4
.L_1555:
        /*0018*/ 	.byte	0x03, 0x50
        /*001a*/ 	.short	0x0000


	//----- nvinfo : EIATTR_MAXREG_COUNT
	.align		4
        /*001c*/ 	.byte	0x03, 0x1b
        /*001e*/ 	.short	0x0080


	//----- nvinfo : EIATTR_NUM_BARRIERS
	.align		4
        /*0020*/ 	.byte	0x02, 0x4c
        /*0022*/ 	.byte	0x10
	.zero		1


	//----- nvinfo : EIATTR_EXTERNS
	.align		4
        /*0024*/ 	.byte	0x04, 0x0f
        /*0026*/ 	.short	(.L_1557 - .L_1556)


	//   ....[0]....
	.align		4
.L_1556:
        /*0028*/ 	.word	index@(__assertfail)


	//----- nvinfo : EIATTR_MERCURY_ISA_VERSION
	.align		4
.L_1557:
        /*002c*/ 	.byte	0x03, 0x5f
        /*002e*/ 	.short	0x0101


	//----- nvinfo : EIATTR_INT_WARP_WIDE_INSTR_OFFSETS
	.align		4
        /*0030*/ 	.byte	0x04, 0x31
        /*0032*/ 	.short	(.L_1559 - .L_1558)


	//   ....[0]....
.L_1558:
        /*0034*/ 	.word	0x00000120


	//   ....[1]....
        /*0038*/ 	.word	0x00000160


	//   ....[2]....
        /*003c*/ 	.word	0x000001d0


	//----- nvinfo : EIATTR_COOP_GROUP_MASK_REGIDS
	.align		4
.L_1559:
        /*0040*/ 	.byte	0x04, 0x29
        /*0042*/ 	.short	(.L_1561 - .L_1560)


	//   ....[0]....
.L_1560:
        /*0044*/ 	.word	0xffffffff


	//   ....[1]....
        /*0048*/ 	.word	0xffffffff


	//   ....[2]....
        /*004c*/ 	.word	0xffffffff


	//   ....[3]....
        /*0050*/ 	.word	0xffffffff


	//   ....[4]....
        /*0054*/ 	.word	0xffffffff


	//   ....[5]....
        /*0058*/ 	.word	0xffffffff


	//   ....[6]....
        /*005c*/ 	.word	0xffffffff


	//   ....[7]....
        /*0060*/ 	.word	0xffffffff


	//   ....[8]....
        /*0064*/ 	.word	0xffffffff


	//   ....[9]....
        /*0068*/ 	.word	0xffffffff


	//   ....[10]....
        /*006c*/ 	.word	0xffffffff


	//   ....[11]....
        /*0070*/ 	.word	0xffffffff


	//   ....[12]....
        /*0074*/ 	.word	0xffffffff


	//   ....[13]....
        /*0078*/ 	.word	0xffffffff


	//   ....[14]....
        /*007c*/ 	.word	0xffffffff


	//   ....[15]....
        /*0080*/ 	.word	0xffffffff


	//   ....[16]....
        /*0084*/ 	.word	0xffffffff


	//   ....[17]....
        /*0088*/ 	.word	0xffffffff


	//   ....[18]....
        /*008c*/ 	.word	0xffffffff


	//   ....[19]....
        /*0090*/ 	.word	0xffffffff


	//   ....[20]....
        /*0094*/ 	.word	0xffffffff


	//   ....[21]....
        /*0098*/ 	.word	0xffffffff


	//   ....[22]....
        /*009c*/ 	.word	0xffffffff


	//   ....[23]....
        /*00a0*/ 	.word	0xffffffff


	//   ....[24]....
        /*00a4*/ 	.word	0xffffffff


	//   ....[25]....
        /*00a8*/ 	.word	0xffffffff


	//   ....[26]....
        /*00ac*/ 	.word	0xffffffff


	//   ....[27]....
        /*00b0*/ 	.word	0xffffffff


	//   ....[28]....
        /*00b4*/ 	.word	0xffffffff


	//   ....[29]....
        /*00b8*/ 	.word	0xffffffff


	//   ....[30]....
        /*00bc*/ 	.word	0xffffffff


	//   ....[31]....
        /*00c0*/ 	.word	0xffffffff


	//   ....[32]....
        /*00c4*/ 	.word	0xffffffff


	//   ....[33]....
        /*00c8*/ 	.word	0xffffffff


	//   ....[34]....
        /*00cc*/ 	.word	0xffffffff


	//   ....[35]....
        /*00d0*/ 	.word	0xffffffff


	//   ....[36]....
        /*00d4*/ 	.word	0xffffffff


	//   ....[37]....
        /*00d8*/ 	.word	0xffffffff


	//   ....[38]....
        /*00dc*/ 	.word	0xffffffff


	//   ....[39]....
        /*00e0*/ 	.word	0xffffffff


	//   ....[40]....
        /*00e4*/ 	.word	0xffffffff


	//   ....[41]....
        /*00e8*/ 	.word	0xffffffff


	//   ....[42]....
        /*00ec*/ 	.word	0xffffffff


	//   ....[43]....
        /*00f0*/ 	.word	0xffffffff


	//   ....[44]....
        /*00f4*/ 	.word	0xffffffff


	//   ....[45]....
        /*00f8*/ 	.word	0xffffffff


	//   ....[46]....
        /*00fc*/ 	.word	0xffffffff


	//   ....[47]....
        /*0100*/ 	.word	0xffffffff


	//   ....[48]....
        /*0104*/ 	.word	0xffffffff


	//   ....[49]....
        /*0108*/ 	.word	0xffffffff


	//   ....[50]....
        /*010c*/ 	.word	0xffffffff


	//   ....[51]....
        /*0110*/ 	.word	0xffffffff


	//   ....[52]....
        /*0114*/ 	.word	0xffffffff


	//   ....[53]....
        /*0118*/ 	.word	0xffffffff


	//   ....[54]....
        /*011c*/ 	.word	0xffffffff


	//   ....[55]....
        /*0120*/ 	.word	0xffffffff


	//   ....[56]....
        /*0124*/ 	.word	0xffffffff


	//   ....[57]....
        /*0128*/ 	.word	0xffffffff


	//   ....[58]....
        /*012c*/ 	.word	0xffffffff


	//   ....[59]....
        /*0130*/ 	.word	0xffffffff


	//   ....[60]....
        /*0134*/ 	.word	0xffffffff


	//   ....[61]....
        /*0138*/ 	.word	0xffffffff


	//   ....[62]....
        /*013c*/ 	.word	0xffffffff


	//   ....[63]....
        /*0140*/ 	.word	0x0500000f


	//   ....[64]....
        /*0144*/ 	.word	0x0500000f


	//   ....[65]....
        /*0148*/ 	.word	0x0500000f


	//   ....[66]....
        /*014c*/ 	.word	0x0500000f


	//   ....[67]....
        /*0150*/ 	.word	0x0500000f


	//   ....[68]....
        /*0154*/ 	.word	0x0500000f


	//   ....[69]....
        /*0158*/ 	.word	0x0500000f


	//   ....[70]....
        /*015c*/ 	.word	0x0500000f


	//   ....[71]....
        /*0160*/ 	.word	0x0500000f


	//   ....[72]....
        /*0164*/ 	.word	0x0500000f


	//   ....[73]....
        /*0168*/ 	.word	0x0500000f


	//   ....[74]....
        /*016c*/ 	.word	0x0500000f


	//   ....[75]....
        /*0170*/ 	.word	0x0500000f


	//   ....[76]....
        /*0174*/ 	.word	0x0500000f


	//   ....[77]....
        /*0178*/ 	.word	0x0500000f


	//   ....[78]....
        /*017c*/ 	.word	0x0500000f


	//   ....[79]....
        /*0180*/ 	.word	0x0500000f


	//   ....[80]....
        /*0184*/ 	.word	0x0500000f


	//   ....[81]....
        /*0188*/ 	.word	0x0500000f


	//   ....[82]....
        /*018c*/ 	.word	0x0500000f


	//   ....[83]....
        /*0190*/ 	.word	0x0500000f


	//   ....[84]....
        /*0194*/ 	.word	0x0500000f


	//   ....[85]....
        /*0198*/ 	.word	0x0500000f


	//   ....[86]....
        /*019c*/ 	.word	0x0500000f


	//   ....[87]....
        /*01a0*/ 	.word	0x0500000f


	//   ....[88]....
        /*01a4*/ 	.word	0x0500000f


	//----- nvinfo : EIATTR_COOP_GROUP_INSTR_OFFSETS
	.align		4
.L_1561:
        /*01a8*/ 	.byte	0x04, 0x28
        /*01aa*/ 	.short	(.L_1563 - .L_1562)


	//   ....[0]....
.L_1562:
        /*01ac*/ 	.word	0x00000060


	//   ....[1]....
        /*01b0*/ 	.word	0x00000130


	//   ....[2]....
        /*01b4*/ 	.word	0x00000180


	//   ....[3]....
        /*01b8*/ 	.word	0x000003b0


	//   ....[4]....
        /*01bc*/ 	.word	0x00000510


	//   ....[5]....
        /*01c0*/ 	.word	0x00000630


	//   ....[6]....
        /*01c4*/ 	.word	0x00000790


	//   ....[7]....
        /*01c8*/ 	.word	0x00001140


	//   ....[8]....
        /*01cc*/ 	.word	0x00001850


	//   ....[9]....
        /*01d0*/ 	.word	0x00001890


	//   ....[10]....
        /*01d4*/ 	.word	0x00002630


	//   ....[11]....
        /*01d8*/ 	.word	0x000026a0


	//   ....[12]....
        /*01dc*/ 	.word	0x00003130


	//   ....[13]....
        /*01e0*/ 	.word	0x000031d0


	//   ....[14]....
        /*01e4*/ 	.word	0x00004740


	//   ....[15]....
        /*01e8*/ 	.word	0x00004790


	//   ....[16]....
        /*01ec*/ 	.word	0x000052a0


	//   ....[17]....
        /*01f0*/ 	.word	0x00005310


	//   ....[18]....
        /*01f4*/ 	.word	0x00005da0


	//   ....[19]....
        /*01f8*/ 	.word	0x00005e40


	//   ....[20]....
        /*01fc*/ 	.word	0x00007b00


	//   ....[21]....
        /*0200*/ 	.word	0x00007b60


	//   ....[22]....
        /*0204*/ 	.word	0x00008250


	//   ....[23]....
        /*0208*/ 	.word	0x000082f0


	//   ....[24]....
        /*020c*/ 	.word	0x000092f0


	//   ....[25]....
        /*0210*/ 	.word	0x00009320


	//   ....[26]....
        /*0214*/ 	.word	0x00009410


	//   ....[27]....
        /*0218*/ 	.word	0x00009420


	//   ....[28]....
        /*021c*/ 	.word	0x0000a1b0


	//   ....[29]....
        /*0220*/ 	.word	0x0000a1f0


	//   ....[30]....
        /*0224*/ 	.word	0x0000a230


	//   ....[31]....
        /*0228*/ 	.word	0x0000a250


	//   ....[32]....
        /*022c*/ 	.word	0x0000a270


	//   ....[33]....
        /*0230*/ 	.word	0x0000a280


	//   ....[34]....
        /*0234*/ 	.word	0x0000a5c0


	//   ....[35]....
        /*0238*/ 	.word	0x0000a5d0


	//   ....[36]....
        /*023c*/ 	.word	0x0000acf0


	//   ....[37]....
        /*0240*/ 	.word	0x0000b820


	//   ....[38]....
        /*0244*/ 	.word	0x0000c180


	//   ....[39]....
        /*0248*/ 	.word	0x0000c1b0


	//   ....[40]....
        /*024c*/ 	.word	0x0000c1e0


	//   ....[41]....
        /*0250*/ 	.word	0x0000c200


	//   ....[42]....
        /*0254*/ 	.word	0x0000c210


	//   ....[43]....
        /*0258*/ 	.word	0x0000c260


	//   ....[44]....
        /*025c*/ 	.word	0x0000c2e0


	//   ....[45]....
        /*0260*/ 	.word	0x0000c300


	//   ....[46]....
        /*0264*/ 	.word	0x0000c330


	//   ....[47]....
        /*0268*/ 	.word	0x0000c370


	//   ....[48]....
        /*026c*/ 	.word	0x0000c3e0


	//   ....[49]....
        /*0270*/ 	.word	0x0000c400


	//   ....[50]....
        /*0274*/ 	.word	0x0000c430


	//   ....[51]....
        /*0278*/ 	.word	0x0000c4b0


	//   ....[52]....
        /*027c*/ 	.word	0x0000c4d0


	//   ....[53]....
        /*0280*/ 	.word	0x0000c510


	//   ....[54]....
        /*0284*/ 	.word	0x0000c530


	//   ....[55]....
        /*0288*/ 	.word	0x0000c550


	//   ....[56]....
        /*028c*/ 	.word	0x0000c580


	//   ....[57]....
        /*0290*/ 	.word	0x0000c5f0


	//   ....[58]....
        /*0294*/ 	.word	0x0000c670


	//   ....[59]....
        /*0298*/ 	.word	0x0000c680


	//   ....[60]....
        /*029c*/ 	.word	0x0000c6b0


	//   ....[61]....
        /*02a0*/ 	.word	0x0000c6e0


	//   ....[62]....
        /*02a4*/ 	.word	0x0000dfa0


	//   ....[63]....
        /*02a8*/ 	.word	0x0000e500


	//   ....[64]....
        /*02ac*/ 	.word	0x0000e680


	//   ....[65]....
        /*02b0*/ 	.word	0x0000e6d0


	//   ....[66]....
        /*02b4*/ 	.word	0x0000e790


	//   ....[67]....
        /*02b8*/ 	.word	0x0000e860


	//   ....[68]....
        /*02bc*/ 	.word	0x0000e8c0


	//   ....[69]....
        /*02c0*/ 	.word	0x0000e960


	//   ....[70]....
        /*02c4*/ 	.word	0x0000e9c0


	//   ....[71]....
        /*02c8*/ 	.word	0x0000eac0


	//   ....[72]....
        /*02cc*/ 	.word	0x0000eb30


	//   ....[73]....
        /*02d0*/ 	.word	0x0000ebd0


	//   ....[74]....
        /*02d4*/ 	.word	0x0000ec30


	//   ....[75]....
        /*02d8*/ 	.word	0x0000ed10


	//   ....[76]....
        /*02dc*/ 	.word	0x0000eda0


	//   ....[77]....
        /*02e0*/ 	.word	0x0000ee50


	//   ....[78]....
        /*02e4*/ 	.word	0x0000eeb0


	//   ....[79]....
        /*02e8*/ 	.word	0x0000ef60


	//   ....[80]....
        /*02ec*/ 	.word	0x0000eff0


	//   ....[81]....
        /*02f0*/ 	.word	0x0000f0c0


	//   ....[82]....
        /*02f4*/ 	.word	0x0000f120


	//   ....[83]....
        /*02f8*/ 	.word	0x0000f200


	//   ....[84]....
        /*02fc*/ 	.word	0x0000f260


	//   ....[85]....
        /*0300*/ 	.word	0x0000f320


	//   ....[86]....
        /*0304*/ 	.word	0x0000f380


	//   ....[87]....
        /*0308*/ 	.word	0x0000f440


	//   ....[88]....
        /*030c*/ 	.word	0x0000f810


	//----- nvinfo : EIATTR_REG_RECONFIG
	.align		4
.L_1563:
        /*0310*/ 	.byte	0x01, 0x54
	.zero		2


	//----- nvinfo : EIATTR_SYSCALL_OFFSETS
	.align		4
        /*0314*/ 	.byte	0x04, 0x46
        /*0316*/ 	.short	(.L_1565 - .L_1564)


	//   ....[0]....
.L_1564:
        /*0318*/ 	.word	0x00001300


	//   ....[1]....
        /*031c*/ 	.word	0x0000b4e0


	//   ....[2]....
        /*0320*/ 	.word	0x0000b620


	//   ....[3]....
        /*0324*/ 	.word	0x0000b710


	//   ....[4]....
        /*0328*/ 	.word	0x0000bd60


	//----- nvinfo : EIATTR_MBARRIER_INSTR_OFFSETS
	.align		4
.L_1565:
        /*032c*/ 	.byte	0x04, 0x39
        /*032e*/ 	.short	(.L_1567 - .L_1566)


	//   ....[0]....
.L_1566:
        /*0330*/ 	.word	0x00000260
        /*0334*/ 	.word	0x000000ff
        /*0338*/ 	.word	0x00016800
        /*033c*/ 	.short	0x0100
        /*033e*/ 	.byte	0x08
	.zero		1


	//   ....[1]....
        /*0340*/ 	.word	0x00000270
        /*0344*/ 	.word	0x000000ff
        /*0348*/ 	.word	0x00016820
        /*034c*/ 	.short	0x0100
        /*034e*/ 	.byte	0x08
	.zero		1


	//   ....[2]....
        /*0350*/ 	.word	0x00000360
        /*0354*/ 	.word	0x000000ff
        /*0358*/ 	.word	0x00016830
        /*035c*/ 	.short	0x0100
        /*035e*/ 	.byte	0x08
	.zero		1


	//   ....[3]....
        /*0360*/ 	.word	0x00000370
        /*0364*/ 	.word	0x000000ff
        /*0368*/ 	.word	0x00016840
        /*036c*/ 	.short	0x0100
        /*036e*/ 	.byte	0x08
	.zero		1


	//   ....[4]....
        /*0370*/ 	.word	0x00000380
        /*0374*/ 	.word	0x000000ff
        /*0378*/ 	.word	0x00016838
        /*037c*/ 	.short	0x0100
        /*037e*/ 	.byte	0x08
	.zero		1


	//   ....[5]....
        /*0380*/ 	.word	0x00000390
        /*0384*/ 	.word	0x000000ff
        /*0388*/ 	.word	0x00016848
        /*038c*/ 	.short	0x0100
        /*038e*/ 	.byte	0x08
	.zero		1


	//   ....[6]....
        /*0390*/ 	.word	0x000004c0
        /*0394*/ 	.word	0x000000ff
        /*0398*/ 	.word	0x00016850
        /*039c*/ 	.short	0x0100
        /*039e*/ 	.byte	0x08
	.zero		1


	//   ....[7]....
        /*03a0*/ 	.word	0x000004d0
        /*03a4*/ 	.word	0x000000ff
        /*03a8*/ 	.word	0x00016860
        /*03ac*/ 	.short	0x0100
        /*03ae*/ 	.byte	0x08
	.zero		1


	//   ....[8]....
        /*03b0*/ 	.word	0x000004e0
        /*03b4*/ 	.word	0x000000ff
        /*03b8*/ 	.word	0x00016858
        /*03bc*/ 	.short	0x0100
        /*03be*/ 	.byte	0x08
	.zero		1


	//   ....[9]....
        /*03c0*/ 	.word	0x000004f0
        /*03c4*/ 	.word	0x000000ff
        /*03c8*/ 	.word	0x00016868
        /*03cc*/ 	.short	0x0100
        /*03ce*/ 	.byte	0x08
	.zero		1


	//   ....[10]....
        /*03d0*/ 	.word	0x000005e0
        /*03d4*/ 	.word	0x000000ff
        /*03d8*/ 	.word	0x00016870
        /*03dc*/ 	.short	0x0100
        /*03de*/ 	.byte	0x06
	.zero		1


	//   ....[11]....
        /*03e0*/ 	.word	0x000005f0
        /*03e4*/ 	.word	0x000000ff
        /*03e8*/ 	.word	0x00016880
        /*03ec*/ 	.short	0x0100
        /*03ee*/ 	.byte	0x06
	.zero		1


	//   ....[12]....
        /*03f0*/ 	.word	0x00000600
        /*03f4*/ 	.word	0x000000ff
        /*03f8*/ 	.word	0x00016878
        /*03fc*/ 	.short	0x0100
        /*03fe*/ 	.byte	0x06
	.zero		1


	//   ....[13]....
        /*0400*/ 	.word	0x00000610
        /*0404*/ 	.word	0x000000ff
        /*0408*/ 	.word	0x00016888
        /*040c*/ 	.short	0x0100
        /*040e*/ 	.byte	0x06
	.zero		1


	//   ....[14]....
        /*0410*/ 	.word	0x00000740
        /*0414*/ 	.word	0x000000ff
        /*0418*/ 	.word	0x00016890
        /*041c*/ 	.short	0x0100
        /*041e*/ 	.byte	0x08
	.zero		1


	//   ....[15]....
        /*0420*/ 	.word	0x00000750
        /*0424*/ 	.word	0x000000ff
        /*0428*/ 	.word	0x000168a0
        /*042c*/ 	.short	0x0100
        /*042e*/ 	.byte	0x08
	.zero		1


	//   ....[16]....
        /*0430*/ 	.word	0x00000760
        /*0434*/ 	.word	0x000000ff
        /*0438*/ 	.word	0x00016898
        /*043c*/ 	.short	0x0100
        /*043e*/ 	.byte	0x08
	.zero		1


	//   ....[17]....
        /*0440*/ 	.word	0x00000770
        /*0444*/ 	.word	0x000000ff
        /*0448*/ 	.word	0x000168a8
        /*044c*/ 	.short	0x0100
        /*044e*/ 	.byte	0x08
	.zero		1


	//   ....[18]....
        /*0450*/ 	.word	0x000008a0
        /*0454*/ 	.word	0x000000ff
        /*0458*/ 	.word	0x000168b0
        /*045c*/ 	.short	0x0100
        /*045e*/ 	.byte	0x08
	.zero		1


	//   ....[19]....
        /*0460*/ 	.word	0x000008b0
        /*0464*/ 	.word	0x000000ff
        /*0468*/ 	.word	0x000168c0
        /*046c*/ 	.short	0x0100
        /*046e*/ 	.byte	0x08
	.zero		1


	//   ....[20]....
        /*0470*/ 	.word	0x000008c0
        /*0474*/ 	.word	0x000000ff
        /*0478*/ 	.word	0x000168b8
        /*047c*/ 	.short	0x0100
        /*047e*/ 	.byte	0x08
	.zero		1


	//   ....[21]....
        /*0480*/ 	.word	0x000008d0
        /*0484*/ 	.word	0x000000ff
        /*0488*/ 	.word	0x000168c8
        /*048c*/ 	.short	0x0100
        /*048e*/ 	.byte	0x08
	.zero		1


	//   ....[22]....
        /*0490*/ 	.word	0x00001320
        /*0494*/ 	.word	0x000000ff
        /*0498*/ 	.word	0x00016800
        /*049c*/ 	.short	0x010a
        /*049e*/ 	.byte	0x27
	.zero		1


	//   ....[23]....
        /*04a0*/ 	.word	0x00001390
        /*04a4*/ 	.word	0x000000ff
        /*04a8*/ 	.word	0x00016830
        /*04ac*/ 	.short	0x010a
        /*04ae*/ 	.byte	0x27
	.zero		1


	//   ....[24]....
        /*04b0*/ 	.word	0x00001400
        /*04b4*/ 	.word	0x000000ff
        /*04b8*/ 	.word	0x00016830
        /*04bc*/ 	.short	0x010a
        /*04be*/ 	.byte	0x27
	.zero		1


	//   ....[25]....
        /*04c0*/ 	.word	0x000036b0
        /*04c4*/ 	.word	0x0000001d
        /*04c8*/ 	.word	0x00000000
        /*04cc*/ 	.short	0x0101
        /*04ce*/ 	.byte	0x3f
	.zero		1


	//   ....[26]....
        /*04d0*/ 	.word	0x00003fe0
        /*04d4*/ 	.word	0x000000ff
        /*04d8*/ 	.word	0x00016830
        /*04dc*/ 	.short	0x010a
        /*04de*/ 	.byte	0x0a
	.zero		1


	//   ....[27]....
        /*04e0*/ 	.word	0x00004020
        /*04e4*/ 	.word	0x000000ff
        /*04e8*/ 	.word	0x00016830
        /*04ec*/ 	.short	0x010a
        /*04ee*/ 	.byte	0x0a
	.zero		1


	//   ....[28]....
        /*04f0*/ 	.word	0x00004220
        /*04f4*/ 	.word	0x000000ff
        /*04f8*/ 	.word	0x00016850
        /*04fc*/ 	.short	0x010a
        /*04fe*/ 	.byte	0x0a
	.zero		1


	//   ....[29]....
        /*0500*/ 	.word	0x00004260
        /*0504*/ 	.word	0x000000ff
        /*0508*/ 	.word	0x00016850
        /*050c*/ 	.short	0x010a
        /*050e*/ 	.byte	0x0a
	.zero		1


	//   ....[30]....
        /*0510*/ 	.word	0x00006100
        /*0514*/ 	.word	0x0000002b
        /*0518*/ 	.word	0x00000000
        /*051c*/ 	.short	0x0101
        /*051e*/ 	.byte	0x3f
	.zero		1


	//   ....[31]....
        /*0520*/ 	.word	0x00006230
        /*0524*/ 	.word	0x0000002d
        /*0528*/ 	.word	0x00000000
        /*052c*/ 	.short	0x0101
        /*052e*/ 	.byte	0x3f
	.zero		1


	//   ....[32]....
        /*0530*/ 	.word	0x00006e80
        /*0534*/ 	.word	0x000000ff
        /*0538*/ 	.word	0x00016830
        /*053c*/ 	.short	0x010a
        /*053e*/ 	.byte	0x0a
	.zero		1


	//   ....[33]....
        /*0540*/ 	.word	0x00006ec0
        /*0544*/ 	.word	0x000000ff
        /*0548*/ 	.word	0x00016830
        /*054c*/ 	.short	0x010a
        /*054e*/ 	.byte	0x0a
	.zero		1


	//   ....[34]....
        /*0550*/ 	.word	0x000070b0
        /*0554*/ 	.word	0x000000ff
        /*0558*/ 	.word	0x00016850
        /*055c*/ 	.short	0x010a
        /*055e*/ 	.byte	0x0a
	.zero		1


	//   ....[35]....
        /*0560*/ 	.word	0x000070f0
        /*0564*/ 	.word	0x000000ff
        /*0568*/ 	.word	0x00016850
        /*056c*/ 	.short	0x010a
        /*056e*/ 	.byte	0x0a
	.zero		1


	//   ....[36]....
        /*0570*/ 	.word	0x00008710
        /*0574*/ 	.word	0x00000019
        /*0578*/ 	.word	0x00000000
        /*057c*/ 	.short	0x0101
        /*057e*/ 	.byte	0x3f
	.zero		1


	//   ....[37]....
        /*0580*/ 	.word	0x000088e0
        /*0584*/ 	.word	0x0000001d
        /*0588*/ 	.word	0x00000000
        /*058c*/ 	.short	0x0101
        /*058e*/ 	.byte	0x3f
	.zero		1


	//   ....[38]....
        /*0590*/ 	.word	0x00009260
        /*0594*/ 	.word	0x000000ff
        /*0598*/ 	.word	0x00016850
        /*059c*/ 	.short	0x010a
        /*059e*/ 	.byte	0x07
	.zero		1


	//   ....[39]....
        /*05a0*/ 	.word	0x000092a0
        /*05a4*/ 	.word	0x000000ff
        /*05a8*/ 	.word	0x00016850
        /*05ac*/ 	.short	0x010a
        /*05ae*/ 	.byte	0x07
	.zero		1


	//   ....[40]....
        /*05b0*/ 	.word	0x000097b0
        /*05b4*/ 	.word	0x00000009
        /*05b8*/ 	.word	0x00000000
        /*05bc*/ 	.short	0x0101
        /*05be*/ 	.byte	0x3f
	.zero		1


	//   ....[41]....
        /*05c0*/ 	.word	0x0000a260
        /*05c4*/ 	.word	0x000000ff
        /*05c8*/ 	.word	0x00000000
        /*05cc*/ 	.short	0x0101
        /*05ce*/ 	.byte	0x04
	.zero		1


	//   ....[42]....
        /*05d0*/ 	.word	0x0000ba10
        /*05d4*/ 	.word	0x000000ff
        /*05d8*/ 	.word	0x00016840
        /*05dc*/ 	.short	0x010a
        /*05de*/ 	.byte	0x26
	.zero		1


	//   ....[43]....
        /*05e0*/ 	.word	0x0000c800
        /*05e4*/ 	.word	0x000000ff
        /*05e8*/ 	.word	0x00016800
        /*05ec*/ 	.short	0x0107
        /*05ee*/ 	.byte	0x26
	.zero		1


	//   ....[44]....
        /*05f0*/ 	.word	0x0000c840
        /*05f4*/ 	.word	0x000000ff
        /*05f8*/ 	.word	0x00016800
        /*05fc*/ 	.short	0x0101
        /*05fe*/ 	.byte	0x26
	.zero		1


	//   ....[45]....
        /*0600*/ 	.word	0x0000c870
        /*0604*/ 	.word	0x000000ff
        /*0608*/ 	.word	0x00016820
        /*060c*/ 	.short	0x010a
        /*060e*/ 	.byte	0x26
	.zero		1


	//   ....[46]....
        /*0610*/ 	.word	0x0000cc00
        /*0614*/ 	.word	0x000000ff
        /*0618*/ 	.word	0x00016848
        /*061c*/ 	.short	0x010a
        /*061e*/ 	.byte	0x26
	.zero		1


	//   ....[47]....
        /*0620*/ 	.word	0x0000cdf0
        /*0624*/ 	.word	0x000000ff
        /*0628*/ 	.word	0x00016860
        /*062c*/ 	.short	0x010a
        /*062e*/ 	.byte	0x26
	.zero		1


	//   ....[48]....
        /*0630*/ 	.word	0x0000d1d0
        /*0634*/ 	.word	0x000000ff
        /*0638*/ 	.word	0x00016840
        /*063c*/ 	.short	0x010a
        /*063e*/ 	.byte	0x26
	.zero		1


	//   ....[49]....
        /*0640*/ 	.word	0x0000d3f0
        /*0644*/ 	.word	0x000000ff
        /*0648*/ 	.word	0x00016868
        /*064c*/ 	.short	0x010a
        /*064e*/ 	.byte	0x26
	.zero		1


	//   ....[50]....
        /*0650*/ 	.word	0x0000d810
        /*0654*/ 	.word	0x000000ff
        /*0658*/ 	.word	0x00016848
        /*065c*/ 	.short	0x010a
        /*065e*/ 	.byte	0x26
	.zero		1


	//   ....[51]....
        /*0660*/ 	.word	0x0000da10
        /*0664*/ 	.word	0x000000ff
        /*0668*/ 	.word	0x00016860
        /*066c*/ 	.short	0x010a
        /*066e*/ 	.byte	0x26
	.zero		1


	//   ....[52]....
        /*0670*/ 	.word	0x0000dcb0
        /*0674*/ 	.word	0x00000004
        /*0678*/ 	.word	0x00016860
        /*067c*/ 	.short	0x010a
        /*067e*/ 	.byte	0x3f
	.zero		1


	//   ....[53]....
        /*0680*/ 	.word	0x0000df60
        /*0684*/ 	.word	0x00000007
        /*0688*/ 	.word	0x00016820
        /*068c*/ 	.short	0x010a
        /*068e*/ 	.byte	0x3f
	.zero		1


	//   ....[54]....
        /*0690*/ 	.word	0x0000e0b0
        /*0694*/ 	.word	0x00000006
        /*0698*/ 	.word	0x00000000
        /*069c*/ 	.short	0x010a
        /*069e*/ 	.byte	0x3f
	.zero		1


	//   ....[55]....
        /*06a0*/ 	.word	0x0000e120
        /*06a4*/ 	.word	0x00000003
        /*06a8*/ 	.word	0x00000000
        /*06ac*/ 	.short	0x010a
        /*06ae*/ 	.byte	0x3f
	.zero		1


	//   ....[56]....
        /*06b0*/ 	.word	0x0000e180
        /*06b4*/ 	.word	0x00000000
        /*06b8*/ 	.word	0x00000000
        /*06bc*/ 	.short	0x010a
        /*06be*/ 	.byte	0x3f
	.zero		1


	//   ....[57]....
        /*06c0*/ 	.word	0x0000e1b0
        /*06c4*/ 	.word	0x00000003
        /*06c8*/ 	.word	0x00000000
        /*06cc*/ 	.short	0x010a
        /*06ce*/ 	.byte	0x3f
	.zero		1


	//   ....[58]....
        /*06d0*/ 	.word	0x0000e220
        /*06d4*/ 	.word	0x00000003
        /*06d8*/ 	.word	0x00016800
        /*06dc*/ 	.short	0x010a
        /*06de*/ 	.byte	0x3f
	.zero		1


	//   ....[59]....
        /*06e0*/ 	.word	0x0000e280
        /*06e4*/ 	.word	0x00000003
        /*06e8*/ 	.word	0x00016830
        /*06ec*/ 	.short	0x010a
        /*06ee*/ 	.byte	0x3f
	.zero		1


	//   ....[60]....
        /*06f0*/ 	.word	0x0000e2e0
        /*06f4*/ 	.word	0x0000000b
        /*06f8*/ 	.word	0x00016830
        /*06fc*/ 	.short	0x010a
        /*06fe*/ 	.byte	0x3f
	.zero		1


	//   ....[61]....
        /*0700*/ 	.word	0x0000e340
        /*0704*/ 	.word	0x0000000b
        /*0708*/ 	.word	0x00016850
        /*070c*/ 	.short	0x010a
        /*070e*/ 	.byte	0x3f
	.zero		1


	//   ....[62]....
        /*0710*/ 	.word	0x0000e3a0
        /*0714*/ 	.word	0x0000000a
        /*0718*/ 	.word	0x00016830
        /*071c*/ 	.short	0x010a
        /*071e*/ 	.byte	0x3f
	.zero		1


	//   ....[63]....
        /*0720*/ 	.word	0x0000e400
        /*0724*/ 	.word	0x0000000a
        /*0728*/ 	.word	0x00016850
        /*072c*/ 	.short	0x010a
        /*072e*/ 	.byte	0x3f
	.zero		1


	//   ....[64]....
        /*0730*/ 	.word	0x0000e460
        /*0734*/ 	.word	0x00000005
        /*0738*/ 	.word	0x00016850
        /*073c*/ 	.short	0x010a
        /*073e*/ 	.byte	0x3f
	.zero		1


	//   ....[65]....
        /*0740*/ 	.word	0x0000e5c0
        /*0744*/ 	.word	0x00000003
        /*0748*/ 	.word	0x00016840
        /*074c*/ 	.short	0x010a
        /*074e*/ 	.byte	0x3f
	.zero		1


	//   ....[66]....
        /*0750*/ 	.word	0x0000f480
        /*0754*/ 	.word	0x00000005
        /*0758*/ 	.word	0x00016820
        /*075c*/ 	.short	0x010a
        /*075e*/ 	.byte	0x3f
	.zero		1


	//   ....[67]....
        /*0760*/ 	.word	0x0000f4e0
        /*0764*/ 	.word	0x00000005
        /*0768*/ 	.word	0x00016848
        /*076c*/ 	.short	0x010a
        /*076e*/ 	.byte	0x3f
	.zero		1


	//   ....[68]....
        /*0770*/ 	.word	0x0000f540
        /*0774*/ 	.word	0x00000005
        /*0778*/ 	.word	0x00016860
        /*077c*/ 	.short	0x010a
        /*077e*/ 	.byte	0x3f
	.zero		1


	//   ....[69]....
        /*0780*/ 	.word	0x0000f5a0
        /*0784*/ 	.word	0x00000005
        /*0788*/ 	.word	0x00016840
        /*078c*/ 	.short	0x010a
        /*078e*/ 	.byte	0x3f
	.zero		1


	//   ....[70]....
        /*0790*/ 	.word	0x0000f600
        /*0794*/ 	.word	0x00000005
        /*0798*/ 	.word	0x00016868
        /*079c*/ 	.short	0x010a
        /*079e*/ 	.byte	0x3f
	.zero		1


	//   ....[71]....
        /*07a0*/ 	.word	0x0000f660
        /*07a4*/ 	.word	0x00000004
        /*07a8*/ 	.word	0x00016848
        /*07ac*/ 	.short	0x010a
        /*07ae*/ 	.byte	0x3f
	.zero		1


	//   ....[72]....
        /*07b0*/ 	.word	0x0000f6c0
        /*07b4*/ 	.word	0x00000004
        /*07b8*/ 	.word	0x00016860
        /*07bc*/ 	.short	0x010a
        /*07be*/ 	.byte	0x3f
	.zero		1


	//   ....[73]....
        /*07c0*/ 	.word	0x0000f710
        /*07c4*/ 	.word	0x00000004
        /*07c8*/ 	.word	0x00016860
        /*07cc*/ 	.short	0x010a
        /*07ce*/ 	.byte	0x3f
	.zero		1


	//   ....[74]....
        /*07d0*/ 	.word	0x0000f760
        /*07d4*/ 	.word	0x00000007
        /*07d8*/ 	.word	0x00016820
        /*07dc*/ 	.short	0x010a
        /*07de*/ 	.byte	0x3f
	.zero		1


	//   ....[75]....
        /*07e0*/ 	.word	0x0000f8d0
        /*07e4*/ 	.word	0x00000006
        /*07e8*/ 	.word	0x00000000
        /*07ec*/ 	.short	0x010a
        /*07ee*/ 	.byte	0x3f
	.zero		1


	//   ....[76]....
        /*07f0*/ 	.word	0x0000f920
        /*07f4*/ 	.word	0x00000003
        /*07f8*/ 	.word	0x00000000
        /*07fc*/ 	.short	0x010a
        /*07fe*/ 	.byte	0x3f
	.zero		1


	//   ....[77]....
        /*0800*/ 	.word	0x0000f970
        /*0804*/ 	.word	0x00000000
        /*0808*/ 	.word	0x00000000
        /*080c*/ 	.short	0x010a
        /*080e*/ 	.byte	0x3f
	.zero		1


	//----- nvinfo : EIATTR_NUM_MBARRIERS
	.align		4
.L_1567:
        /*0810*/ 	.byte	0x03, 0x38
        /*0812*/ 	.short	0x0016


	//----- nvinfo : EIATTR_EXIT_INSTR_OFFSETS
	.align		4
        /*0814*/ 	.byte	0x04, 0x1c
        /*0816*/ 	.short	(.L_1569 - .L_1568)


	//   ....[0]....
.L_1568:
        /*0818*/ 	.word	0x0000e200


	//----- nvinfo : EIATTR_MAX_THREADS
	.align		4
.L_1569:
        /*081c*/ 	.byte	0x04, 0x05
        /*081e*/ 	.short	(.L_1571 - .L_1570)
.L_1570:
        /*0820*/ 	.word	0x00000200
        /*0824*/ 	.word	0x00000001
        /*0828*/ 	.word	0x00000001


	//----- nvinfo : EIATTR_CRS_STACK_SIZE
	.align		4
.L_1571:
        /*082c*/ 	.byte	0x04, 0x1e
        /*082e*/ 	.short	(.L_1573 - .L_1572)
.L_1572:
        /*0830*/ 	.word	0x00000000


	//----- nvinfo : EIATTR_CBANK_PARAM_SIZE
	.align		4
.L_1573:
        /*0834*/ 	.byte	0x03, 0x19
        /*0836*/ 	.short	0x0a70


	//----- nvinfo : EIATTR_PARAM_CBANK
	.align		4
        /*0838*/ 	.byte	0x04, 0x0a
        /*083a*/ 	.short	(.L_1575 - .L_1574)
	.align		4
.L_1574:
        /*083c*/ 	.word	index@(.nv.constant0._ZN7cutlass13device_kernelIN5flash11enable_sm90INS1_16FlashAttnFwdSm90INS1_25CollectiveMainloopFwdSm90ILi2EN4cute5tupleIJNS5_1CILi1EEES8_S8_EEENS6_IJNS7_ILi192EEENS7_ILi128EEENS7_ILi64EEEEEELi64ENS_6half_tEfNS_4arch4Sm90ELb1ELb0ELb1ELb0ELb0ELb0ELb0ELb1ELb1ELb1ELb1ELb0EEENS1_21CollectiveEpilogueFwdINS6_IJSA_SC_SB_EEES9_SE_SG_Li384ELb0ELb1ELb1ELb0EEENS1_19SingleTileSchedulerILb0ELb1ELb1ELi192EEEEEEEEEvNT_6ParamsE)
        /*0840*/ 	.short	0x0210
        /*0842*/ 	.short	0x0a70


	//----- nvinfo : EIATTR_SW_WAR
	.align		4
.L_1575:
        /*0844*/ 	.byte	0x04, 0x36
        /*0846*/ 	.short	(.L_1577 - .L_1576)
.L_1576:
        /*0848*/ 	.word	0x00000008
.L_1577:


//--------------------- .nv.info._ZN7cutlass13device_kernelIN5flash11enable_sm90INS1_16FlashAttnFwdSm90INS1_25CollectiveMainloopFwdSm90ILi2EN4cute5tupleIJNS5_1CILi1EEES8_S8_EEENS6_IJNS7_ILi192EEENS7_ILi128EEENS7_ILi64EEEEEELi64ENS_6half_tEfNS_4arch4Sm90ELb1ELb0ELb1ELb1ELb0ELb0ELb0ELb1ELb1ELb1ELb1ELb0EEENS1_21CollectiveEpilogueFwdINS6_IJSA_SC_SB_EEES9_SE_SG_Li384ELb1ELb1ELb1ELb0EEENS1_36VarlenDynamicPersistentTileSchedulerILi192ELi128ELi384ELi128ELb1ELb1ELb1ELb1ELb1ELb1EEEEEEEEEvNT_6ParamsE --------------------------
	.section	.nv.info._ZN7cutlass13device_kernelIN5flash11enable_sm90INS1_16FlashAttnFwdSm90INS1_25CollectiveMainloopFwdSm90ILi2EN4cute5tupleIJNS5_1CILi1EEES8_S8_EEENS6_IJNS7_ILi192EEENS7_ILi128EEENS7_ILi64EEEEEELi64ENS_6half_tEfNS_4arch4Sm90ELb1ELb0ELb1ELb1ELb0ELb0ELb0ELb1ELb1ELb1ELb1ELb0EEENS1_21CollectiveEpilogueFwdINS6_IJSA_SC_SB_EEES9_SE_SG_Li384ELb1ELb1ELb1ELb0EEENS1_36VarlenDynamicPersistentTileSchedulerILi192ELi128ELi384ELi128ELb1ELb1ELb1ELb1ELb1ELb1EEEEEEEEEvNT_6ParamsE,"",@"SHT_CUDA_INFO"
	.sectionflags	@""
	.align	4


	//----- nvinfo : EIATTR_CUDA_API_VERSION
	.align		4
        /*0000*/ 	.byte	0x04, 0x37
        /*0002*/ 	.short	(.L_1579 - .L_1578)
.L_1578:
        /*0004*/ 	.word	0x00000082


	//----- nvinfo : EIATTR_KPARAM_INFO
	.align		4
.L_1579:
        /*0008*/ 	.byte	0x04, 0x17
        /*000a*/ 	.short	(.L_1581 - .L_1580)
.L_1580:
        /*000c*/ 	.word	0x00000000
        /*0010*/ 	.short	0x0000
        /*0012*/ 	.short	0x0070
        /*0014*/ 	.byte	0x00, 0xf0, 0x01, 0x2a


	//----- nvinfo : EIATTR_SPARSE_MMA_MASK
	.align		4
.L_1581:
        /*0018*/ 	.byte	0x03, 0x50
        /*001a*/ 	.short	0x0000


	//----- nvinfo : EIATTR_MAXREG_COUNT
	.align		4
        /*001c*/ 	.byte	0x03, 0x1b
        /*001e*/ 	.short	0x0080


	//----- nvinfo : EIATTR_NUM_BARRIERS
	.align		4
        /*0020*/ 	.byte	0x02, 0x4c
        /*0022*/ 	.byte	0x10
	.zero		1


	//----- nvinfo : EIATTR_EXTERNS
	.align		4
        /*0024*/ 	.byte	0x04, 0x0f
        /*0026*/ 	.short	(.L_1583 - .L_1582)


	//   ....[0]....
	.align		4
.L_1582:
        /*0028*/ 	.word	index@(__assertfail)


	//----- nvinfo : EIATTR_ANNOTATIONS
	.align		4
.L_1583:
        /*002c*/ 	.byte	0x04, 0x55
        /*002e*/ 	.short	(.L_1585 - .L_1584)


	//   ....[0]....
.L_1584:
        /* <DEDUP_REMOVED lines=32> */


	//----- nvinfo : EIATTR_MERCURY_ISA_VERSION
	.align		4
.L_1585:
        /*0218*/ 	.byte	0x03, 0x5f
        /*021a*/ 	.short	0x0101


	//----- nvinfo : EIATTR_UNUSED_LOAD_BYTE_OFFSET
	.align		4
        /*021c*/ 	.byte	0x04, 0x44
        /*021e*/ 	.short	(.L_1587 - .L_1586)


	//   ....[0]....
.L_1586:
        /*0220*/ 	.word	0x00000a30
        /*0224*/ 	.word	0x0000fff0


	//   ....[1]....
        /*0228*/ 	.word	0x00009e80
        /*022c*/ 	.word	0x0000fff0


	//----- nvinfo : EIATTR_INT_WARP_WIDE_INSTR_OFFSETS
	.align		4
.L_1587:
        /*0230*/ 	.byte	0x04, 0x31
        /*0232*/ 	.short	(.L_1589 - .L_1588)


	//   ....[0]....
.L_1588:
        /*0234*/ 	.word	0x00000120


	//   ....[1]....
        /*0238*/ 	.word	0x000001c0


	//   ....[2]....
        /*023c*/ 	.word	0x00000230


	//   ....[3]....
        /*0240*/ 	.word	0x0000db70


	//   ....[4]....
        /*0244*/ 	.word	0x0000dc00


	//   ....[5]....
        /*0248*/ 	.word	0x00010c80


	//   ....[6]....
        /*024c*/ 	.word	0x00010d10


	//----- nvinfo : EIATTR_COOP_GROUP_MASK_REGIDS
	.align		4
.L_1589:
        /*0250*/ 	.byte	0x04, 0x29
        /*0252*/ 	.short	(.L_1591 - .L_1590)


	//   ....[0]....
.L_1590:
        /*0254*/ 	.word	0xffffffff


	//   ....[1]....
        /*0258*/ 	.word	0xffffffff


	//   ....[2]....
        /*025c*/ 	.word	0xffffffff


	//   ....[3]....
        /*0260*/ 	.word	0xffffffff


	//   ....[4]....
        /*0264*/ 	.word	0xffffffff


	//   ....[5]....
        /*0268*/ 	.word	0xffffffff


	//   ....[6]....
        /*026c*/ 	.word	0xffffffff


	//   ....[7]....
        /*0270*/ 	.word	0xffffffff


	//   ....[8]....
        /*0274*/ 	.word	0xffffffff


	//   ....[9]....
        /*0278*/ 	.word	0xffffffff


	//   ....[10]....
        /*027c*/ 	.word	0xffffffff


	//   ....[11]....
        /*0280*/ 	.word	0xffffffff


	//   ....[12]....
        /*0284*/ 	.word	0xffffffff


	//   ....[13]....
        /*0288*/ 	.word	0xffffffff


	//   ....[14]....
        /*028c*/ 	.word	0xffffffff


	//   ....[15]....
        /*0290*/ 	.word	0xffffffff


	//   ....[16]....
        /*0294*/ 	.word	0xffffffff


	//   ....[17]....
        /*0298*/ 	.word	0xffffffff


	//   ....[18]....
        /*029c*/ 	.word	0xffffffff


	//   ....[19]....
        /*02a0*/ 	.word	0xffffffff


	//   ....[20]....
        /*02a4*/ 	.word	0xffffffff


	//   ....[21]....
        /*02a8*/ 	.word	0xffffffff


	//   ....[22]....
        /*02ac*/ 	.word	0xffffffff


	//   ....[23]....
        /*02b0*/ 	.word	0xffffffff


	//   ....[24]....
        /*02b4*/ 	.word	0xffffffff


	//   ....[25]....
        /*02b8*/ 	.word	0xffffffff


	//   ....[26]....
        /*02bc*/ 	.word	0xffffffff


	//   ....[27]....
        /*02c0*/ 	.word	0xffffffff


	//   ....[28]....
        /*02c4*/ 	.word	0xffffffff


	//   ....[29]....
        /*02c8*/ 	.word	0xffffffff


	//   ....[30]....
        /*02cc*/ 	.word	0xffffffff


	//   ....[31]....
        /*02d0*/ 	.word	0xffffffff


	//   ....[32]....
        /*02d4*/ 	.word	0xffffffff


	//   ....[33]....
        /*02d8*/ 	.word	0xffffffff


	//   ....[34]....
        /*02dc*/ 	.word	0xffffffff


	//   ....[35]....
        /*02e0*/ 	.word	0xffffffff


	//   ....[36]....
        /*02e4*/ 	.word	0xffffffff


	//   ....[37]....
        /*02e8*/ 	.word	0xffffffff


	//   ....[38]....
        /*02ec*/ 	.word	0xffffffff


	//   ....[39]....
        /*02f0*/ 	.word	0xffffffff


	//   ....[40]....
        /*02f4*/ 	.word	0xffffffff


	//   ....[41]....
        /*02f8*/ 	.word	0xffffffff


	//   ....[42]....
        /*02fc*/ 	.word	0xffffffff


	//   ....[43]....
        /*0300*/ 	.word	0xffffffff


	//   ....[44]....
        /*0304*/ 	.word	0xffffffff


	//   ....[45]....
        /*0308*/ 	.word	0xffffffff


	//   ....[46]....
        /*030c*/ 	.word	0xffffffff


	//   ....[47]....
        /*0310*/ 	.word	0xffffffff


	//   ....[48]....
        /*0314*/ 	.word	0xffffffff


	//   ....[49]....
        /*0318*/ 	.word	0xffffffff


	//   ....[50]....
        /*031c*/ 	.word	0xffffffff


	//   ....[51]....
        /*0320*/ 	.word	0xffffffff


	//   ....[52]....
        /*0324*/ 	.word	0xffffffff


	//   ....[53]....
        /*0328*/ 	.word	0xffffffff


	//   ....[54]....
        /*032c*/ 	.word	0xffffffff


	//   ....[55]....
        /*0330*/ 	.word	0xffffffff


	//   ....[56]....
        /*0334*/ 	.word	0xffffffff


	//   ....[57]....
        /*0338*/ 	.word	0xffffffff


	//   ....[58]....
        /*033c*/ 	.word	0xffffffff


	//   ....[59]....
        /*0340*/ 	.word	0xffffffff


	//   ....[60]....
        /*0344*/ 	.word	0xffffffff


	//   ....[61]....
        /*0348*/ 	.word	0xffffffff


	//   ....[62]....
        /*034c*/ 	.word	0xffffffff


	//   ....[63]....
        /*0350*/ 	.word	0xffffffff


	//   ....[64]....
        /*0354*/ 	.word	0xffffffff


	//   ....[65]....
        /*0358*/ 	.word	0xffffffff


	//   ....[66]....
        /*035c*/ 	.word	0xffffffff


	//   ....[67]....
        /*0360*/ 	.word	0xffffffff


	//   ....[68]....
        /*0364*/ 	.word	0xffffffff


	//   ....[69]....
        /*0368*/ 	.word	0xffffffff


	//   ....[70]....
        /*036c*/ 	.word	0xffffffff


	//   ....[71]....
        /*0370*/ 	.word	0xffffffff


	//   ....[72]....
        /*0374*/ 	.word	0xffffffff


	//   ....[73]....
        /*0378*/ 	.word	0xffffffff


	//   ....[74]....
        /*037c*/ 	.word	0xffffffff


	//   ....[75]....
        /*0380*/ 	.word	0xffffffff


	//   ....[76]....
        /*0384*/ 	.word	0xffffffff


	//   ....[77]....
        /*0388*/ 	.word	0xffffffff


	//   ....[78]....
        /*038c*/ 	.word	0xffffffff


	//   ....[79]....
        /*0390*/ 	.word	0xffffffff


	//   ....[80]....
        /*0394*/ 	.word	0xffffffff


	//   ....[81]....
        /*0398*/ 	.word	0xffffffff


	//   ....[82]....
        /*039c*/ 	.word	0xffffffff


	//   ....[83]....
        /*03a0*/ 	.word	0xffffffff


	//   ....[84]....
        /*03a4*/ 	.word	0xffffffff


	//   ....[85]....
        /*03a8*/ 	.word	0xffffffff


	//   ....[86]....
        /*03ac*/ 	.word	0xffffffff


	//   ....[87]....
        /*03b0*/ 	.word	0xffffffff


	//   ....[88]....
        /*03b4*/ 	.word	0xffffffff


	//   ....[89]....
        /*03b8*/ 	.word	0xffffffff


	//   ....[90]....
        /*03bc*/ 	.word	0xffffffff


	//   ....[91]....
        /*03c0*/ 	.word	0xffffffff


	//   ....[92]....
        /*03c4*/ 	.word	0xffffffff


	//   ....[93]....
        /*03c8*/ 	.word	0xffffffff


	//   ....[94]....
        /*03cc*/ 	.word	0xffffffff


	//   ....[95]....
        /*03d0*/ 	.word	0xffffffff


	//   ....[96]....
        /*03d4*/ 	.word	0xffffffff


	//   ....[97]....
        /*03d8*/ 	.word	0xffffffff


	//   ....[98]....
        /*03dc*/ 	.word	0xffffffff


	//   ....[99]....
        /*03e0*/ 	.word	0xffffffff


	//   ....[100]....
        /*03e4*/ 	.word	0xffffffff


	//   ....[101]....
        /*03e8*/ 	.word	0xffffffff


	//   ....[102]....
        /*03ec*/ 	.word	0xffffffff


	//   ....[103]....
        /*03f0*/ 	.word	0xffffffff


	//   ....[104]....
        /*03f4*/ 	.word	0xffffffff


	//   ....[105]....
        /*03f8*/ 	.word	0xffffffff


	//   ....[106]....
        /*03fc*/ 	.word	0xffffffff


	//   ....[107]....
        /*0400*/ 	.word	0xffffffff


	//   ....[108]....
        /*0404*/ 	.word	0xffffffff


	//   ....[109]....
        /*0408*/ 	.word	0xffffffff


	//   ....[110]....
        /*040c*/ 	.word	0xffffffff


	//   ....[111]....
        /*0410*/ 	.word	0xffffffff


	//   ....[112]....
        /*0414*/ 	.word	0xffffffff


	//   ....[113]....
        /*0418*/ 	.word	0x0500000f


	//   ....[114]....
        /*041c*/ 	.word	0x0500000f


	//   ....[115]....
        /*0420*/ 	.word	0x0500000f


	//   ....[116]....
        /*0424*/ 	.word	0x0500000f


	//   ....[117]....
        /*0428*/ 	.word	0x0500000f


	//   ....[118]....
        /*042c*/ 	.word	0x0500000f


	//   ....[119]....
        /*0430*/ 	.word	0x0500000f


	//   ....[120]....
        /*0434*/ 	.word	0x0500000f


	//   ....[121]....
        /*0438*/ 	.word	0x0500000f


	//   ....[122]....
        /*043c*/ 	.word	0x0500000f


	//   ....[123]....
        /*0440*/ 	.word	0x0500000f


	//   ....[124]....
        /*0444*/ 	.word	0x0500000f


	//   ....[125]....
        /*0448*/ 	.word	0x0500000f


	//   ....[126]....
        /*044c*/ 	.word	0x0500000f


	//   ....[127]....
        /*0450*/ 	.word	0x0500000f


	//   ....[128]....
        /*0454*/ 	.word	0x0500000f


	//   ....[129]....
        /*0458*/ 	.word	0x0500000f


	//   ....[130]....
        /*045c*/ 	.word	0x0500000f


	//   ....[131]....
        /*0460*/ 	.word	0x0500000f


	//   ....[132]....
        /*0464*/ 	.word	0x0500000f


	//   ....[133]....
        /*0468*/ 	.word	0x0500000f


	//   ....[134]....
        /*046c*/ 	.word	0x0500000f


	//   ....[135]....
        /*0470*/ 	.word	0x0500000f


	//   ....[136]....
        /*0474*/ 	.word	0x0500000f


	//   ....[137]....
        /*0478*/ 	.word	0x0500000f


	//   ....[138]....
        /*047c*/ 	.word	0x0500000f


	//   ....[139]....
        /*0480*/ 	.word	0x0500000f


	//   ....[140]....
        /*0484*/ 	.word	0x0500000f


	//   ....[141]....
        /*0488*/ 	.word	0x0500000f


	//   ....[142]....
        /*048c*/ 	.word	0x0500000f


	//   ....[143]....
        /*0490*/ 	.word	0x0500000f


	//   ....[144]....
        /*0494*/ 	.word	0x0500000f


	//   ....[145]....
        /*0498*/ 	.word	0x0500000f


	//   ....[146]....
        /*049c*/ 	.word	0x0500000f


	//   ....[147]....
        /*04a0*/ 	.word	0x0500000f


	//   ....[148]....
        /*04a4*/ 	.word	0x0500000f


	//   ....[149]....
        /*04a8*/ 	.word	0x0500000f


	//   ....[150]....
        /*04ac*/ 	.word	0x0500000f


	//   ....[151]....
        /*04b0*/ 	.word	0x0500000f


	//   ....[152]....
        /*04b4*/ 	.word	0x0500000f


	//   ....[153]....
        /*04b8*/ 	.word	0x0500000f


	//   ....[154]....
        /*04bc*/ 	.word	0x0500000f


	//   ....[155]....
        /*04c0*/ 	.word	0x0500000f


	//   ....[156]....
        /*04c4*/ 	.word	0x0500000f


	//----- nvinfo : EIATTR_COOP_GROUP_INSTR_OFFSETS
	.align		4
.L_1591:
        /*04c8*/ 	.byte	0x04, 0x28
        /*04ca*/ 	.short	(.L_1593 - .L_1592)


	//   ....[0]....
.L_1592:
        /*04cc*/ 	.word	0x00000060


	//   ....[1]....
        /*04d0*/ 	.word	0x00000130


	//   ....[2]....
        /*04d4*/ 	.word	0x000001e0


	//   ....[3]....
        /*04d8*/ 	.word	0x000003a0


	//   ....[4]....
        /*04dc*/ 	.word	0x00000500


	//   ....[5]....
        /*04e0*/ 	.word	0x00000620


	//   ....[6]....
        /*04e4*/ 	.word	0x00000780


	//   ....[7]....
        /*04e8*/ 	.word	0x000017f0


	//   ....[8]....
        /*04ec*/ 	.word	0x00002030


	//   ....[9]....
        /*04f0*/ 	.word	0x00002160


	//   ....[10]....
        /*04f4*/ 	.word	0x00002ab0


	//   ....[11]....
        /*04f8*/ 	.word	0x00002b40


	//   ....[12]....
        /*04fc*/ 	.word	0x00003510


	//   ....[13]....
        /*0500*/ 	.word	0x00003570


	//   ....[14]....
        /*0504*/ 	.word	0x00004990


	//   ....[15]....
        /*0508*/ 	.word	0x00005460


	//   ....[16]....
        /*050c*/ 	.word	0x00005600


	//   ....[17]....
        /*0510*/ 	.word	0x000056d0


	//   ....[18]....
        /*0514*/ 	.word	0x00006110


	//   ....[19]....
        /*0518*/ 	.word	0x000061a0


	//   ....[20]....
        /*051c*/ 	.word	0x00007f10


	//   ....[21]....
        /*0520*/ 	.word	0x00007f70


	//   ....[22]....
        /*0524*/ 	.word	0x00008670


	//   ....[23]....
        /*0528*/ 	.word	0x000086e0


	//   ....[24]....
        /*052c*/ 	.word	0x00009770


	//   ....[25]....
        /*0530*/ 	.word	0x000097a0


	//   ....[26]....
        /*0534*/ 	.word	0x00009880


	//   ....[27]....
        /*0538*/ 	.word	0x000098a0


	//   ....[28]....
        /*053c*/ 	.word	0x0000a660


	//   ....[29]....
        /*0540*/ 	.word	0x0000a670


	//   ....[30]....
        /*0544*/ 	.word	0x0000a680


	//   ....[31]....
        /*0548*/ 	.word	0x0000a6c0


	//   ....[32]....
        /*054c*/ 	.word	0x0000ac40


	//   ....[33]....
        /*0550*/ 	.word	0x0000ac60


	//   ....[34]....
        /*0554*/ 	.word	0x0000ac70


	//   ....[35]....
        /*0558*/ 	.word	0x0000ac90


	//   ....[36]....
        /*055c*/ 	.word	0x0000acb0


	//   ....[37]....
        /*0560*/ 	.word	0x0000acd0


	//   ....[38]....
        /*0564*/ 	.word	0x0000ade0


	//   ....[39]....
        /*0568*/ 	.word	0x0000adf0


	//   ....[40]....
        /*056c*/ 	.word	0x0000b1a0


	//   ....[41]....
        /*0570*/ 	.word	0x0000b1e0


	//   ....[42]....
        /*0574*/ 	.word	0x0000b4e0


	//   ....[43]....
        /*0578*/ 	.word	0x0000b4f0


	//   ....[44]....
        /*057c*/ 	.word	0x0000bf50


	//   ....[45]....
        /*0580*/ 	.word	0x0000bf90


	//   ....[46]....
        /*0584*/ 	.word	0x0000bfc0


	//   ....[47]....
        /*0588*/ 	.word	0x0000bff0


	//   ....[48]....
        /*058c*/ 	.word	0x0000c010


	//   ....[49]....
        /*0590*/ 	.word	0x0000c020


	//   ....[50]....
        /*0594*/ 	.word	0x0000c030


	//   ....[51]....
        /*0598*/ 	.word	0x0000c050


	//   ....[52]....
        /*059c*/ 	.word	0x0000c1a0


	//   ....[53]....
        /*05a0*/ 	.word	0x0000c3b0


	//   ....[54]....
        /*05a4*/ 	.word	0x0000c3e0


	//   ....[55]....
        /*05a8*/ 	.word	0x0000c410


	//   ....[56]....
        /*05ac*/ 	.word	0x0000c440


	//   ....[57]....
        /*05b0*/ 	.word	0x0000c470


	//   ....[58]....
        /*05b4*/ 	.word	0x0000c4a0


	//   ....[59]....
        /*05b8*/ 	.word	0x0000c630


	//   ....[60]....
        /*05bc*/ 	.word	0x0000c660


	//   ....[61]....
        /*05c0*/ 	.word	0x0000c690


	//   ....[62]....
        /*05c4*/ 	.word	0x0000c6c0


	//   ....[63]....
        /*05c8*/ 	.word	0x0000c6f0


	//   ....[64]....
        /*05cc*/ 	.word	0x0000c720


	//   ....[65]....
        /*05d0*/ 	.word	0x0000c7b0


	//   ....[66]....
        /*05d4*/ 	.word	0x0000c7e0


	//   ....[67]....
        /*05d8*/ 	.word	0x0000c7f0


	//   ....[68]....
        /*05dc*/ 	.word	0x0000c830


	//   ....[69]....
        /*05e0*/ 	.word	0x0000e0f0


	//   ....[70]....
        /*05e4*/ 	.word	0x0000ec40


	//   ....[71]....
        /*05e8*/ 	.word	0x0000ec50


	//   ....[72]....
        /*05ec*/ 	.word	0x0000ec70


	//   ....[73]....
        /*05f0*/ 	.word	0x0000ed00


	//   ....[74]....
        /*05f4*/ 	.word	0x0000ed20


	//   ....[75]....
        /*05f8*/ 	.word	0x0000eda0


	//   ....[76]....
        /*05fc*/ 	.word	0x0000edc0


	//   ....[77]....
        /*0600*/ 	.word	0x0000ee40


	//   ....[78]....
        /*0604*/ 	.word	0x0000ee60


	//   ....[79]....
        /*0608*/ 	.word	0x0000eee0


	//   ....[80]....
        /*060c*/ 	.word	0x0000ef00


	//   ....[81]....
        /*0610*/ 	.word	0x0000ef80


	//   ....[82]....
        /*0614*/ 	.word	0x0000efa0


	//   ....[83]....
        /*0618*/ 	.word	0x0000f020


	//   ....[84]....
        /*061c*/ 	.word	0x0000f040


	//   ....[85]....
        /*0620*/ 	.word	0x0000f050


	//   ....[86]....
        /*0624*/ 	.word	0x0000f0c0


	//   ....[87]....
        /*0628*/ 	.word	0x0000f110


	//   ....[88]....
        /*062c*/ 	.word	0x0000f1c0


	//   ....[89]....
        /*0630*/ 	.word	0x0000f1d0


	//   ....[90]....
        /*0634*/ 	.word	0x0000f240


	//   ....[91]....
        /*0638*/ 	.word	0x0000f250


	//   ....[92]....
        /*063c*/ 	.word	0x0000f290


	//   ....[93]....
        /*0640*/ 	.word	0x0000f2b0


	//   ....[94]....
        /*0644*/ 	.word	0x00011220


	//   ....[95]....
        /*0648*/ 	.word	0x00011250


	//   ....[96]....
        /*064c*/ 	.word	0x000112b0


	//   ....[97]....
        /*0650*/ 	.word	0x000112e0


	//   ....[98]....
        /*0654*/ 	.word	0x00011310


	//   ....[99]....
        /*0658*/ 	.word	0x00011340


	//   ....[100]....
        /*065c*/ 	.word	0x00011370


	//   ....[101]....
        /*0660*/ 	.word	0x000113a0


	//   ....[102]....
        /*0664*/ 	.word	0x00011540


	//   ....[103]....
        /*0668*/ 	.word	0x00011570


	//   ....[104]....
        /*066c*/ 	.word	0x000115a0


	//   ....[105]....
        /*0670*/ 	.word	0x000115d0


	//   ....[106]....
        /*0674*/ 	.word	0x00011600


	//   ....[107]....
        /*0678*/ 	.word	0x00011630


	//   ....[108]....
        /*067c*/ 	.word	0x000116f0


	//   ....[109]....
        /*0680*/ 	.word	0x00011710


	//   ....[110]....
        /*0684*/ 	.word	0x00011730


	//   ....[111]....
        /*0688*/ 	.word	0x00011790


	//   ....[112]....
        /*068c*/ 	.word	0x000121b0


	//   ....[113]....
        /*0690*/ 	.word	0x00012750


	//   ....[114]....
        /*0694*/ 	.word	0x00012900


	//   ....[115]....
        /*0698*/ 	.word	0x00012950


	//   ....[116]....
        /*069c*/ 	.word	0x000129b0


	//   ....[117]....
        /*06a0*/ 	.word	0x00012aa0


	//   ....[118]....
        /*06a4*/ 	.word	0x00012b00


	//   ....[119]....
        /*06a8*/ 	.word	0x00012c00


	//   ....[120]....
        /*06ac*/ 	.word	0x00012c60


	//   ....[121]....
        /*06b0*/ 	.word	0x00012d60


	//   ....[122]....
        /*06b4*/ 	.word	0x00012dc0


	//   ....[123]....
        /*06b8*/ 	.word	0x00012ec0


	//   ....[124]....
        /*06bc*/ 	.word	0x00012f20


	//   ....[125]....
        /*06c0*/ 	.word	0x00013020


	//   ....[126]....
        /*06c4*/ 	.word	0x00013080


	//   ....[127]....
        /*06c8*/ 	.word	0x00013180


	//   ....[128]....
        /*06cc*/ 	.word	0x000131e0


	//   ....[129]....
        /*06d0*/ 	.word	0x00013290


	//   ....[130]....
        /*06d4*/ 	.word	0x00013360


	//   ....[131]....
        /*06d8*/ 	.word	0x00013430


	//   ....[132]....
        /*06dc*/ 	.word	0x00013490


	//   ....[133]....
        /*06e0*/ 	.word	0x00013570


	//   ....[134]....
        /*06e4*/ 	.word	0x000135d0


	//   ....[135]....
        /*06e8*/ 	.word	0x000136a0


	//   ....[136]....
        /*06ec*/ 	.word	0x00013700


	//   ....[137]....
        /*06f0*/ 	.word	0x000137c0


	//   ....[138]....
        /*06f4*/ 	.word	0x00013ae0


	//   ....[139]....
        /*06f8*/ 	.word	0x00013b80


	//   ....[140]....
        /*06fc*/ 	.word	0x00013cf0


	//   ....[141]....
        /*0700*/ 	.word	0x00013d60


	//   ....[142]....
        /*0704*/ 	.word	0x00013dd0


	//   ....[143]....
        /*0708*/ 	.word	0x00013e40


	//   ....[144]....
        /*070c*/ 	.word	0x00013eb0


	//   ....[145]....
        /*0710*/ 	.word	0x00013f30


	//   ....[146]....
        /*0714*/ 	.word	0x00013fb0


	//   ....[147]....
        /*0718*/ 	.word	0x00014040


	//   ....[148]....
        /*071c*/ 	.word	0x000140b0


	//   ....[149]....
        /*0720*/ 	.word	0x00014120


	//   ....[150]....
        /*0724*/ 	.word	0x00014190


	//   ....[151]....
        /*0728*/ 	.word	0x00014210


	//   ....[152]....
        /*072c*/ 	.word	0x00014280


	//   ....[153]....
        /*0730*/ 	.word	0x00014310


	//   ....[154]....
        /*0734*/ 	.word	0x00014370


	//   ....[155]....
        /*0738*/ 	.word	0x00014400


	//   ....[156]....
        /*073c*/ 	.word	0x00014530


	//----- nvinfo : EIATTR_REG_RECONFIG
	.align		4
.L_1593:
        /*0740*/ 	.byte	0x01, 0x54
	.zero		2


	//----- nvinfo : EIATTR_SYSCALL_OFFSETS
	.align		4
        /*0744*/ 	.byte	0x04, 0x46
        /*0746*/ 	.short	(.L_1595 - .L_1594)


	//   ....[0]....
.L_1594:
        /*0748*/ 	.word	0x000019a0


	//   ....[1]....
        /*074c*/ 	.word	0x0000dd60


	//   ....[2]....
        /*0750*/ 	.word	0x0000deb0


	//   ....[3]....
        /*0754*/ 	.word	0x0000dfa0


	//   ....[4]....
        /*0758*/ 	.word	0x0000e770


	//----- nvinfo : EIATTR_MBARRIER_INSTR_OFFSETS
	.align		4
.L_1595:
        /*075c*/ 	.byte	0x04, 0x39
        /*075e*/ 	.short	(.L_1597 - .L_1596)


	//   ....[0]....
.L_1596:
        /*0760*/ 	.word	0x00000250
        /*0764*/ 	.word	0x000000ff
        /*0768*/ 	.word	0x00016800
        /*076c*/ 	.short	0x0100
        /*076e*/ 	.byte	0x08
	.zero		1


	//   ....[1]....
        /*0770*/ 	.word	0x00000260
        /*0774*/ 	.word	0x000000ff
        /*0778*/ 	.word	0x00016820
        /*077c*/ 	.short	0x0100
        /*077e*/ 	.byte	0x08
	.zero		1


	//   ....[2]....
        /*0780*/ 	.word	0x00000350
        /*0784*/ 	.word	0x000000ff
        /*0788*/ 	.word	0x00016830
        /*078c*/ 	.short	0x0100
        /*078e*/ 	.byte	0x08
	.zero		1


	//   ....[3]....
        /*0790*/ 	.word	0x00000360
        /*0794*/ 	.word	0x000000ff
        /*0798*/ 	.word	0x00016840
        /*079c*/ 	.short	0x0100
        /*079e*/ 	.byte	0x08
	.zero		1


	//   ....[4]....
        /*07a0*/ 	.word	0x00000370
        /*07a4*/ 	.word	0x000000ff
        /*07a8*/ 	.word	0x00016838
        /*07ac*/ 	.short	0x0100
        /*07ae*/ 	.byte	0x08
	.zero		1


	//   ....[5]....
        /*07b0*/ 	.word	0x00000380
        /*07b4*/ 	.word	0x000000ff
        /*07b8*/ 	.word	0x00016848
        /*07bc*/ 	.short	0x0100
        /*07be*/ 	.byte	0x08
	.zero		1


	//   ....[6]....
        /*07c0*/ 	.word	0x000004b0
        /*07c4*/ 	.word	0x000000ff
        /*07c8*/ 	.word	0x00016850
        /*07cc*/ 	.short	0x0100
        /*07ce*/ 	.byte	0x08
	.zero		1


	//   ....[7]....
        /*07d0*/ 	.word	0x000004c0
        /*07d4*/ 	.word	0x000000ff
        /*07d8*/ 	.word	0x00016860
        /*07dc*/ 	.short	0x0100
        /*07de*/ 	.byte	0x08
	.zero		1


	//   ....[8]....
        /*07e0*/ 	.word	0x000004d0
        /*07e4*/ 	.word	0x000000ff
        /*07e8*/ 	.word	0x00016858
        /*07ec*/ 	.short	0x0100
        /*07ee*/ 	.byte	0x08
	.zero		1


	//   ....[9]....
        /*07f0*/ 	.word	0x000004e0
        /*07f4*/ 	.word	0x000000ff
        /*07f8*/ 	.word	0x00016868
        /*07fc*/ 	.short	0x0100
        /*07fe*/ 	.byte	0x08
	.zero		1


	//   ....[10]....
        /*0800*/ 	.word	0x000005d0
        /*0804*/ 	.word	0x000000ff
        /*0808*/ 	.word	0x00016870
        /*080c*/ 	.short	0x0100
        /*080e*/ 	.byte	0x06
	.zero		1


	//   ....[11]....
        /*0810*/ 	.word	0x000005e0
        /*0814*/ 	.word	0x000000ff
        /*0818*/ 	.word	0x00016880
        /*081c*/ 	.short	0x0100
        /*081e*/ 	.byte	0x06
	.zero		1


	//   ....[12]....
        /*0820*/ 	.word	0x000005f0
        /*0824*/ 	.word	0x000000ff
        /*0828*/ 	.word	0x00016878
        /*082c*/ 	.short	0x0100
        /*082e*/ 	.byte	0x06
	.zero		1


	//   ....[13]....
        /*0830*/ 	.word	0x00000600
        /*0834*/ 	.word	0x000000ff
        /*0838*/ 	.word	0x00016888
        /*083c*/ 	.short	0x0100
        /*083e*/ 	.byte	0x06
	.zero		1


	//   ....[14]....
        /*0840*/ 	.word	0x00000730
        /*0844*/ 	.word	0x000000ff
        /*0848*/ 	.word	0x00016890
        /*084c*/ 	.short	0x0100
        /*084e*/ 	.byte	0x08
	.zero		1


	//   ....[15]....
        /*0850*/ 	.word	0x00000740
        /*0854*/ 	.word	0x000000ff
        /*0858*/ 	.word	0x000168a0
        /*085c*/ 	.short	0x0100
        /*085e*/ 	.byte	0x08
	.zero		1


	//   ....[16]....
        /*0860*/ 	.word	0x00000750
        /*0864*/ 	.word	0x000000ff
        /*0868*/ 	.word	0x00016898
        /*086c*/ 	.short	0x0100
        /*086e*/ 	.byte	0x08
	.zero		1


	//   ....[17]....
        /*0870*/ 	.word	0x00000760
        /*0874*/ 	.word	0x000000ff
        /*0878*/ 	.word	0x000168a8
        /*087c*/ 	.short	0x0100
        /*087e*/ 	.byte	0x08
	.zero		1


	//   ....[18]....
        /*0880*/ 	.word	0x00000890
        /*0884*/ 	.word	0x000000ff
        /*0888*/ 	.word	0x000168b0
        /*088c*/ 	.short	0x0100
        /*088e*/ 	.byte	0x08
	.zero		1


	//   ....[19]....
        /*0890*/ 	.word	0x000008a0
        /*0894*/ 	.word	0x000000ff
        /*0898*/ 	.word	0x000168c0
        /*089c*/ 	.short	0x0100
        /*089e*/ 	.byte	0x08
	.zero		1


	//   ....[20]....
        /*08a0*/ 	.word	0x000008b0
        /*08a4*/ 	.word	0x000000ff
        /*08a8*/ 	.word	0x000168b8
        /*08ac*/ 	.short	0x0100
        /*08ae*/ 	.byte	0x08
	.zero		1


	//   ....[21]....
        /*08b0*/ 	.word	0x000008c0
        /*08b4*/ 	.word	0x000000ff
        /*08b8*/ 	.word	0x000168c8
        /*08bc*/ 	.short	0x0100
        /*08be*/ 	.byte	0x08
	.zero		1


	//   ....[22]....
        /*08c0*/ 	.word	0x00001a10
        /*08c4*/ 	.word	0x000000ff
        /*08c8*/ 	.word	0x00016800
        /*08cc*/ 	.short	0x010a
        /*08ce*/ 	.byte	0x26
	.zero		1


	//   ....[23]....
        /*08d0*/ 	.word	0x00001a90
        /*08d4*/ 	.word	0x00000000
        /*08d8*/ 	.word	0x00016830
        /*08dc*/ 	.short	0x010a
        /*08de*/ 	.byte	0x3f
	.zero		1


	//   ....[24]....
        /*08e0*/ 	.word	0x00001af0
        /*08e4*/ 	.word	0x00000000
        /*08e8*/ 	.word	0x00016830
        /*08ec*/ 	.short	0x010a
        /*08ee*/ 	.byte	0x3f
	.zero		1


	//   ....[25]....
        /*08f0*/ 	.word	0x00002480
        /*08f4*/ 	.word	0x00000000
        /*08f8*/ 	.word	0x00000000
        /*08fc*/ 	.short	0x0101
        /*08fe*/ 	.byte	0x3f
	.zero		1


	//   ....[26]....
        /*0900*/ 	.word	0x00004410
        /*0904*/ 	.word	0x000000ff
        /*0908*/ 	.word	0x00016830
        /*090c*/ 	.short	0x010a
        /*090e*/ 	.byte	0x0a
	.zero		1


	//   ....[27]....
        /*0910*/ 	.word	0x00004450
        /*0914*/ 	.word	0x000000ff
        /*0918*/ 	.word	0x00016830
        /*091c*/ 	.short	0x010a
        /*091e*/ 	.byte	0x0a
	.zero		1


	//   ....[28]....
        /*0920*/ 	.word	0x00004670
        /*0924*/ 	.word	0x000000ff
        /*0928*/ 	.word	0x00016850
        /*092c*/ 	.short	0x010a
        /*092e*/ 	.byte	0x0a
	.zero		1


	//   ....[29]....
        /*0930*/ 	.word	0x000046b0
        /*0934*/ 	.word	0x000000ff
        /*0938*/ 	.word	0x00016850
        /*093c*/ 	.short	0x010a
        /*093e*/ 	.byte	0x0a
	.zero		1


	//   ....[30]....
        /*0940*/ 	.word	0x000065d0
        /*0944*/ 	.word	0x0000002f
        /*0948*/ 	.word	0x00000000
        /*094c*/ 	.short	0x0101
        /*094e*/ 	.byte	0x3f
	.zero		1


	//   ....[31]....
        /*0950*/ 	.word	0x00006770
        /*0954*/ 	.word	0x00000002
        /*0958*/ 	.word	0x00000000
        /*095c*/ 	.short	0x0101
        /*095e*/ 	.byte	0x3f
	.zero		1


	//   ....[32]....
        /*0960*/ 	.word	0x00007270
        /*0964*/ 	.word	0x000000ff
        /*0968*/ 	.word	0x00016830
        /*096c*/ 	.short	0x010a
        /*096e*/ 	.byte	0x0a
	.zero		1


	//   ....[33]....
        /*0970*/ 	.word	0x000072b0
        /*0974*/ 	.word	0x000000ff
        /*0978*/ 	.word	0x00016830
        /*097c*/ 	.short	0x010a
        /*097e*/ 	.byte	0x0a
	.zero		1


	//   ....[34]....
        /*0980*/ 	.word	0x000074d0
        /*0984*/ 	.word	0x000000ff
        /*0988*/ 	.word	0x00016850
        /*098c*/ 	.short	0x010a
        /*098e*/ 	.byte	0x0a
	.zero		1


	//   ....[35]....
        /*0990*/ 	.word	0x00007510
        /*0994*/ 	.word	0x000000ff
        /*0998*/ 	.word	0x00016850
        /*099c*/ 	.short	0x010a
        /*099e*/ 	.byte	0x0a
	.zero		1


	//   ....[36]....
        /*09a0*/ 	.word	0x00008af0
        /*09a4*/ 	.word	0x0000001d
        /*09a8*/ 	.word	0x00000000
        /*09ac*/ 	.short	0x0101
        /*09ae*/ 	.byte	0x3f
	.zero		1


	//   ....[37]....
        /*09b0*/ 	.word	0x00008c50
        /*09b4*/ 	.word	0x00000021
        /*09b8*/ 	.word	0x00000000
        /*09bc*/ 	.short	0x0101
        /*09be*/ 	.byte	0x3f
	.zero		1


	//   ....[38]....
        /*09c0*/ 	.word	0x000096c0
        /*09c4*/ 	.word	0x000000ff
        /*09c8*/ 	.word	0x00016850
        /*09cc*/ 	.short	0x010a
        /*09ce*/ 	.byte	0x05
	.zero		1


	//   ....[39]....
        /*09d0*/ 	.word	0x00009700
        /*09d4*/ 	.word	0x000000ff
        /*09d8*/ 	.word	0x00016850
        /*09dc*/ 	.short	0x010a
        /*09de*/ 	.byte	0x05
	.zero		1


	//   ....[40]....
        /*09e0*/ 	.word	0x00009c20
        /*09e4*/ 	.word	0x00000008
        /*09e8*/ 	.word	0x00000000
        /*09ec*/ 	.short	0x0101
        /*09ee*/ 	.byte	0x3f
	.zero		1


	//   ....[41]....
        /*09f0*/ 	.word	0x0000ad60
        /*09f4*/ 	.word	0x00000011
        /*09f8*/ 	.word	0x00000000
        /*09fc*/ 	.short	0x0101
        /*09fe*/ 	.byte	0x3f
	.zero		1


	//   ....[42]....
        /*0a00*/ 	.word	0x0000afc0
        /*0a04*/ 	.word	0x00000011
        /*0a08*/ 	.word	0x00000000
        /*0a0c*/ 	.short	0x0101
        /*0a0e*/ 	.byte	0x3f
	.zero		1


	//   ....[43]....
        /*0a10*/ 	.word	0x0000e2f0
        /*0a14*/ 	.word	0x00000000
        /*0a18*/ 	.word	0x00016840
        /*0a1c*/ 	.short	0x010a
        /*0a1e*/ 	.byte	0x3f
	.zero		1


	//   ....[44]....
        /*0a20*/ 	.word	0x0000f360
        /*0a24*/ 	.word	0x00000011
        /*0a28*/ 	.word	0x00016800
        /*0a2c*/ 	.short	0x0107
        /*0a2e*/ 	.byte	0x3f
	.zero		1


	//   ....[45]....
        /*0a30*/ 	.word	0x0000f450
        /*0a34*/ 	.word	0x00000011
        /*0a38*/ 	.word	0x00016800
        /*0a3c*/ 	.short	0x0101
        /*0a3e*/ 	.byte	0x3f
	.zero		1


	//   ....[46]....
        /*0a40*/ 	.word	0x0000f470
        /*0a44*/ 	.word	0x00000011
        /*0a48*/ 	.word	0x00016820
        /*0a4c*/ 	.short	0x010a
        /*0a4e*/ 	.byte	0x3f
	.zero		1


	//   ....[47]....
        /*0a50*/ 	.word	0x0000f800
        /*0a54*/ 	.word	0x00000004
        /*0a58*/ 	.word	0x00016840
        /*0a5c*/ 	.short	0x010a
        /*0a5e*/ 	.byte	0x3f
	.zero		1


	//   ....[48]....
        /*0a60*/ 	.word	0x0000fa80
        /*0a64*/ 	.word	0x00000003
        /*0a68*/ 	.word	0x00000060
        /*0a6c*/ 	.short	0x010a
        /*0a6e*/ 	.byte	0x3f
	.zero		1


	//   ....[49]....
        /*0a70*/ 	.word	0x0000ffd0
        /*0a74*/ 	.word	0x00000002
        /*0a78*/ 	.word	0x00016840
        /*0a7c*/ 	.short	0x010a
        /*0a7e*/ 	.byte	0x3f
	.zero		1


	//   ....[50]....
        /*0a80*/ 	.word	0x00010250
        /*0a84*/ 	.word	0x0000000a
        /*0a88*/ 	.word	0x00000060
        /*0a8c*/ 	.short	0x010a
        /*0a8e*/ 	.byte	0x3f
	.zero		1


	//   ....[51]....
        /*0a90*/ 	.word	0x000106e0
        /*0a94*/ 	.word	0x00000002
        /*0a98*/ 	.word	0x00016840
        /*0a9c*/ 	.short	0x010a
        /*0a9e*/ 	.byte	0x3f
	.zero		1


	//   ....[52]....
        /*0aa0*/ 	.word	0x00010970
        /*0aa4*/ 	.word	0x00000007
        /*0aa8*/ 	.word	0x00000060
        /*0aac*/ 	.short	0x010a
        /*0aae*/ 	.byte	0x3f
	.zero		1


	//   ....[53]....
        /*0ab0*/ 	.word	0x00010dc0
        /*0ab4*/ 	.word	0x00000003
        /*0ab8*/ 	.word	0x00016860
        /*0abc*/ 	.short	0x010a
        /*0abe*/ 	.byte	0x3f
	.zero		1


	//   ....[54]....
        /*0ac0*/ 	.word	0x00012130
        /*0ac4*/ 	.word	0x00000009
        /*0ac8*/ 	.word	0x00016820
        /*0acc*/ 	.short	0x010a
        /*0ace*/ 	.byte	0x3f
	.zero		1


	//   ....[55]....
        /*0ad0*/ 	.word	0x000122d0
        /*0ad4*/ 	.word	0x00000007
        /*0ad8*/ 	.word	0x00000000
        /*0adc*/ 	.short	0x010a
        /*0ade*/ 	.byte	0x3f
	.zero		1


	//   ....[56]....
        /*0ae0*/ 	.word	0x00012340
        /*0ae4*/ 	.word	0x00000003
        /*0ae8*/ 	.word	0x00000000
        /*0aec*/ 	.short	0x010a
        /*0aee*/ 	.byte	0x3f
	.zero		1


	//   ....[57]....
        /*0af0*/ 	.word	0x000123a0
        /*0af4*/ 	.word	0x00000005
        /*0af8*/ 	.word	0x00000000
        /*0afc*/ 	.short	0x010a
        /*0afe*/ 	.byte	0x3f
	.zero		1


	//   ....[58]....
        /*0b00*/ 	.word	0x000123d0
        /*0b04*/ 	.word	0x00000003
        /*0b08*/ 	.word	0x00000000
        /*0b0c*/ 	.short	0x010a
        /*0b0e*/ 	.byte	0x3f
	.zero		1


	//   ....[59]....
        /*0b10*/ 	.word	0x00012440
        /*0b14*/ 	.word	0x00000003
        /*0b18*/ 	.word	0x00016800
        /*0b1c*/ 	.short	0x010a
        /*0b1e*/ 	.byte	0x3f
	.zero		1


	//   ....[60]....
        /*0b20*/ 	.word	0x00012490
        /*0b24*/ 	.word	0x00000000
        /*0b28*/ 	.word	0x00016830
        /*0b2c*/ 	.short	0x010a
        /*0b2e*/ 	.byte	0x3f
	.zero		1


	//   ....[61]....
        /*0b30*/ 	.word	0x000124f0
        /*0b34*/ 	.word	0x00000008
        /*0b38*/ 	.word	0x00016830
        /*0b3c*/ 	.short	0x010a
        /*0b3e*/ 	.byte	0x3f
	.zero		1


	//   ....[62]....
        /*0b40*/ 	.word	0x00012550
        /*0b44*/ 	.word	0x00000008
        /*0b48*/ 	.word	0x00016850
        /*0b4c*/ 	.short	0x010a
        /*0b4e*/ 	.byte	0x3f
	.zero		1


	//   ....[63]....
        /*0b50*/ 	.word	0x000125b0
        /*0b54*/ 	.word	0x00000007
        /*0b58*/ 	.word	0x00016830
        /*0b5c*/ 	.short	0x010a
        /*0b5e*/ 	.byte	0x3f
	.zero		1


	//   ....[64]....
        /*0b60*/ 	.word	0x00012610
        /*0b64*/ 	.word	0x00000007
        /*0b68*/ 	.word	0x00016850
        /*0b6c*/ 	.short	0x010a
        /*0b6e*/ 	.byte	0x3f
	.zero		1


	//   ....[65]....
        /*0b70*/ 	.word	0x00012670
        /*0b74*/ 	.word	0x00000004
        /*0b78*/ 	.word	0x00016850
        /*0b7c*/ 	.short	0x010a
        /*0b7e*/ 	.byte	0x3f
	.zero		1


	//   ....[66]....
        /*0b80*/ 	.word	0x00012810
        /*0b84*/ 	.word	0x00000000
        /*0b88*/ 	.word	0x00016840
        /*0b8c*/ 	.short	0x010a
        /*0b8e*/ 	.byte	0x3f
	.zero		1


	//   ....[67]....
        /*0b90*/ 	.word	0x00013800
        /*0b94*/ 	.word	0x00000011
        /*0b98*/ 	.word	0x00016820
        /*0b9c*/ 	.short	0x010a
        /*0b9e*/ 	.byte	0x3f
	.zero		1


	//   ....[68]....
        /*0ba0*/ 	.word	0x00013850
        /*0ba4*/ 	.word	0x00000004
        /*0ba8*/ 	.word	0x00016840
        /*0bac*/ 	.short	0x010a
        /*0bae*/ 	.byte	0x3f
	.zero		1


	//   ....[69]....
        /*0bb0*/ 	.word	0x000138a0
        /*0bb4*/ 	.word	0x00000003
        /*0bb8*/ 	.word	0x00000060
        /*0bbc*/ 	.short	0x010a
        /*0bbe*/ 	.byte	0x3f
	.zero		1


	//   ....[70]....
        /*0bc0*/ 	.word	0x000138f0
        /*0bc4*/ 	.word	0x00000002
        /*0bc8*/ 	.word	0x00016840
        /*0bcc*/ 	.short	0x010a
        /*0bce*/ 	.byte	0x3f
	.zero		1


	//   ....[71]....
        /*0bd0*/ 	.word	0x00013940
        /*0bd4*/ 	.word	0x0000000a
        /*0bd8*/ 	.word	0x00000060
        /*0bdc*/ 	.short	0x010a
        /*0bde*/ 	.byte	0x3f
	.zero		1


	//   ....[72]....
        /*0be0*/ 	.word	0x00013990
        /*0be4*/ 	.word	0x00000002
        /*0be8*/ 	.word	0x00016840
        /*0bec*/ 	.short	0x010a
        /*0bee*/ 	.byte	0x3f
	.zero		1


	//   ....[73]....
        /*0bf0*/ 	.word	0x000139e0
        /*0bf4*/ 	.word	0x00000007
        /*0bf8*/ 	.word	0x00000060
        /*0bfc*/ 	.short	0x010a
        /*0bfe*/ 	.byte	0x3f
	.zero		1


	//   ....[74]....
        /*0c00*/ 	.word	0x00013a30
        /*0c04*/ 	.word	0x00000003
        /*0c08*/ 	.word	0x00016860
        /*0c0c*/ 	.short	0x010a
        /*0c0e*/ 	.byte	0x3f
	.zero		1


	//   ....[75]....
        /*0c10*/ 	.word	0x00014450
        /*0c14*/ 	.word	0x00000009
        /*0c18*/ 	.word	0x00016820
        /*0c1c*/ 	.short	0x010a
        /*0c1e*/ 	.byte	0x3f
	.zero		1


	//   ....[76]....
        /*0c20*/ 	.word	0x000145f0
        /*0c24*/ 	.word	0x00000007
        /*0c28*/ 	.word	0x00000000
        /*0c2c*/ 	.short	0x010a
        /*0c2e*/ 	.byte	0x3f
	.zero		1


	//   ....[77]....
        /*0c30*/ 	.word	0x00014640
        /*0c34*/ 	.word	0x00000003
        /*0c38*/ 	.word	0x00000000
        /*0c3c*/ 	.short	0x010a
        /*0c3e*/ 	.byte	0x3f
	.zero		1


	//   ....[78]....
        /*0c40*/ 	.word	0x00014690
        /*0c44*/ 	.word	0x00000005
        /*0c48*/ 	.word	0x00000000
        /*0c4c*/ 	.short	0x010a
        /*0c4e*/ 	.byte	0x3f
	.zero		1


	//----- nvinfo : EIATTR_NUM_MBARRIERS
	.align		4
.L_1597:
        /*0c50*/ 	.byte	0x03, 0x38
        /*0c52*/ 	.short	0x0016


	//----- nvinfo : EIATTR_EXIT_INSTR_OFFSETS
	.align		4
        /*0c54*/ 	.byte	0x04, 0x1c
        /*0c56*/ 	.short	(.L_1599 - .L_1598)


	//   ....[0]....
.L_1598:
        /*0c58*/ 	.word	0x00000a70


	//   ....[1]....
        /*0c5c*/ 	.word	0x0000c150


	//   ....[2]....
        /*0c60*/ 	.word	0x00012420


	//----- nvinfo : EIATTR_MAX_THREADS
	.align		4
.L_1599:
        /*0c64*/ 	.byte	0x04, 0x05
        /*0c66*/ 	.short	(.L_1601 - .L_1600)
.L_1600:
        /*0c68*/ 	.word	0x00000200
        /*0c6c*/ 	.word	0x00000001
        /*0c70*/ 	.word	0x00000001


	//----- nvinfo : EIATTR_CRS_STACK_SIZE
	.align		4
.L_1601:
        /*0c74*/ 	.byte	0x04, 0x1e
        /*0c76*/ 	.short	(.L_1603 - .L_1602)
.L_1602:
        /*0c78*/ 	.word	0x00000000


	//----- nvinfo : EIATTR_CBANK_PARAM_SIZE
	.align		4
.L_1603:
        /*0c7c*/ 	.byte	0x03, 0x19
        /*0c7e*/ 	.short	0x0af0


	//----- nvinfo : EIATTR_PARAM_CBANK
	.align		4
        /*0c80*/ 	.byte	0x04, 0x0a
        /*0c82*/ 	.short	(.L_1605 - .L_1604)
	.align		4
.L_1604:
        /*0c84*/ 	.word	index@(.nv.constant0._ZN7cutlass13device_kernelIN5flash11enable_sm90INS1_16FlashAttnFwdSm90INS1_25CollectiveMainloopFwdSm90ILi2EN4cute5tupleIJNS5_1CILi1EEES8_S8_EEENS6_IJNS7_ILi192EEENS7_ILi128EEENS7_ILi64EEEEEELi64ENS_6half_tEfNS_4arch4Sm90ELb1ELb0ELb1ELb1ELb0ELb0ELb0ELb1ELb1ELb1ELb1ELb0EEENS1_21CollectiveEpilogueFwdINS6_IJSA_SC_SB_EEES9_SE_SG_Li384ELb1ELb1ELb1ELb0EEENS1_36VarlenDynamicPersistentTileSchedulerILi192ELi128ELi384ELi128ELb1ELb1ELb1ELb1ELb1ELb1EEEEEEEEEvNT_6ParamsE)
        /*0c88*/ 	.short	0x0210
        /*0c8a*/ 	.short	0x0af0


	//----- nvinfo : EIATTR_SW_WAR
	.align		4
.L_1605:
        /*0c8c*/ 	.byte	0x04, 0x36
        /*0c8e*/ 	.short	(.L_1607 - .L_1606)
.L_1606:
        /*0c90*/ 	.word	0x00000008
.L_1607:


//--------------------- .nv.info._ZN7cutlass13device_kernelIN5flash11enable_sm90INS1_16FlashAttnFwdSm90INS1_25CollectiveMainloopFwdSm90ILi2EN4cute5tupleIJNS5_1CILi1EEES8_S8_EEENS6_IJNS7_ILi192EEENS7_ILi128EEENS7_ILi64EEEEEELi64ENS_6half_tEfNS_4arch4Sm90ELb1ELb0ELb1ELb1ELb0ELb1ELb0ELb1ELb1ELb1ELb1ELb0EEENS1_21CollectiveEpilogueFwdINS6_IJSA_SC_SB_EEES9_SE_SG_Li384ELb1ELb1ELb1ELb0EEENS1_36VarlenDynamicPersistentTileSchedulerILi192ELi128ELi384ELi128ELb1ELb1ELb1ELb1ELb1ELb1EEEEEEEEEvNT_6ParamsE --------------------------
	.section	.nv.info._ZN7cutlass13device_kernelIN5flash11enable_sm90INS1_16FlashAttnFwdSm90INS1_25CollectiveMainloopFwdSm90ILi2EN4cute5tupleIJNS5_1CILi1EEES8_S8_EEENS6_IJNS7_ILi192EEENS7_ILi128EEENS7_ILi64EEEEEELi64ENS_6half_tEfNS_4arch4Sm90ELb1ELb0ELb1ELb1ELb0ELb1ELb0ELb1ELb1ELb1ELb1ELb0EEENS1_21CollectiveEpilogueFwdINS6_IJSA_SC_SB_EEES9_SE_SG_Li384ELb1ELb1ELb1ELb0EEENS1_36VarlenDynamicPersistentTileSchedulerILi192ELi128ELi384ELi128ELb1ELb1ELb1ELb1ELb1ELb1EEEEEEEEEvNT_6ParamsE,"",@"SHT_CUDA_INFO"
	.sectionflags	@""
	.align	4


	//----- nvinfo : EIATTR_CUDA_API_VERSION
	.align		4
        /*0000*/ 	.byte	0x04, 0x37
        /*0002*/ 	.short	(.L_1609 - .L_1608)
.L_1608:
        /*0004*/ 	.word	0x00000082


	//----- nvinfo : EIATTR_KPARAM_INFO
	.align		4
.L_1609:
        /*0008*/ 	.byte	0x04, 0x17
        /*000a*/ 	.short	(.L_1611 - .L_1610)
.L_1610:
        /*000c*/ 	.word	0x00000000
        /*0010*/ 	.short	0x0000
        /*0012*/ 	.short	0x0070
        /*0014*/ 	.byte	0x00, 0xf0, 0x01, 0x2a


	//----- nvinfo : EIATTR_SPARSE_MMA_MASK
	.align		4
.L_1611:
        /*0018*/ 	.byte	0x03, 0x50
        /*001a*/ 	.short	0x0000


	//----- nvinfo : EIATTR_MAXREG_COUNT
	.align		4
        /*001c*/ 	.byte	0x03, 0x1b
        /*001e*/ 	.short	0x0080


	//----- nvinfo : EIATTR_NUM_BARRIERS
	.align		4
        /*0020*/ 	.byte	0x02, 0x4c
        /*0022*/ 	.byte	0x10
	.zero		1


	//----- nvinfo : EIATTR_EXTERNS
	.align		4
        /*0024*/ 	.byte	0x04, 0x0f
        /*0026*/ 	.short	(.L_1613 - .L_1612)


	//   ....[0]....
	.align		4
.L_1612:
        /*0028*/ 	.word	index@(__assertfail)


	//----- nvinfo : EIATTR_ANNOTATIONS
	.align		4
.L_1613:
        /*002c*/ 	.byte	0x04, 0x55
        /*002e*/ 	.short	(.L_1615 - .L_1614)


	//   ....[0]....
.L_1614:
        /* <DEDUP_REMOVED lines=79> */


	//----- nvinfo : EIATTR_MERCURY_ISA_VERSION
	.align		4
.L_1615:
        /*0508*/ 	.byte	0x03, 0x5f
        /*050a*/ 	.short	0x0101


	//----- nvinfo : EIATTR_UNUSED_LOAD_BYTE_OFFSET
	.align		4
        /*050c*/ 	.byte	0x04, 0x44
        /*050e*/ 	.short	(.L_1617 - .L_1616)


	//   ....[0]....
.L_1616:
        /*0510*/ 	.word	0x00000ad0
        /*0514*/ 	.word	0x0000fff0


	//   ....[1]....
        /*0518*/ 	.word	0x00011c90
        /*051c*/ 	.word	0x0000fff0


	//----- nvinfo : EIATTR_INT_WARP_WIDE_INSTR_OFFSETS
	.align		4
.L_1617:
        /*0520*/ 	.byte	0x04, 0x31
        /*0522*/ 	.short	(.L_1619 - .L_1618)


	//   ....[0]....
.L_1618:
        /*0524*/ 	.word	0x00000180


	//   ....[1]....
        /*0528*/ 	.word	0x00000220


	//   ....[2]....
        /*052c*/ 	.word	0x00000290


	//   ....[3]....
        /*0530*/ 	.word	0x00016c10


	//   ....[4]....
        /*0534*/ 	.word	0x00016ca0


	//   ....[5]....
        /*0538*/ 	.word	0x00019da0


	//   ....[6]....
        /*053c*/ 	.word	0x00019e30


	//----- nvinfo : EIATTR_COOP_GROUP_MASK_REGIDS
	.align		4
.L_1619:
        /*0540*/ 	.byte	0x04, 0x29
        /*0542*/ 	.short	(.L_1621 - .L_1620)


	//   ....[0]....
.L_1620:
        /*0544*/ 	.word	0xffffffff


	//   ....[1]....
        /*0548*/ 	.word	0xffffffff


	//   ....[2]....
        /*054c*/ 	.word	0xffffffff


	//   ....[3]....
        /*0550*/ 	.word	0xffffffff


	//   ....[4]....
        /*0554*/ 	.word	0xffffffff


	//   ....[5]....
        /*0558*/ 	.word	0xffffffff


	//   ....[6]....
        /*055c*/ 	.word	0xffffffff


	//   ....[7]....
        /*0560*/ 	.word	0xffffffff


	//   ....[8]....
        /*0564*/ 	.word	0xffffffff


	//   ....[9]....
        /*0568*/ 	.word	0xffffffff


	//   ....[10]....
        /*056c*/ 	.word	0xffffffff


	//   ....[11]....
        /*0570*/ 	.word	0xffffffff


	//   ....[12]....
        /*0574*/ 	.word	0xffffffff


	//   ....[13]....
        /*0578*/ 	.word	0xffffffff


	//   ....[14]....
        /*057c*/ 	.word	0xffffffff


	//   ....[15]....
        /*0580*/ 	.word	0xffffffff


	//   ....[16]....
        /*0584*/ 	.word	0xffffffff


	//   ....[17]....
        /*0588*/ 	.word	0xffffffff


	//   ....[18]....
        /*058c*/ 	.word	0xffffffff


	//   ....[19]....
        /*0590*/ 	.word	0xffffffff


	//   ....[20]....
        /*0594*/ 	.word	0xffffffff


	//   ....[21]....
        /*0598*/ 	.word	0xffffffff


	//   ....[22]....
        /*059c*/ 	.word	0xffffffff


	//   ....[23]....
        /*05a0*/ 	.word	0xffffffff


	//   ....[24]....
        /*05a4*/ 	.word	0xffffffff


	//   ....[25]....
        /*05a8*/ 	.word	0xffffffff


	//   ....[26]....
        /*05ac*/ 	.word	0xffffffff


	//   ....[27]....
        /*05b0*/ 	.word	0xffffffff


	//   ....[28]....
        /*05b4*/ 	.word	0xffffffff


	//   ....[29]....
        /*05b8*/ 	.word	0xffffffff


	//   ....[30]....
        /*05bc*/ 	.word	0xffffffff


	//   ....[31]....
        /*05c0*/ 	.word	0xffffffff


	//   ....[32]....
        /*05c4*/ 	.word	0xffffffff


	//   ....[33]....
        /*05c8*/ 	.word	0xffffffff


	//   ....[34]....
        /*05cc*/ 	.word	0xffffffff


	//   ....[35]....
        /*05d0*/ 	.word	0xffffffff


	//   ....[36]....
        /*05d4*/ 	.word	0xffffffff


	//   ....[37]....
        /*05d8*/ 	.word	0xffffffff


	//   ....[38]....
        /*05dc*/ 	.word	0xffffffff


	//   ....[39]....
        /*05e0*/ 	.word	0xffffffff


	//   ....[40]....
        /*05e4*/ 	.word	0xffffffff


	//   ....[41]....
        /*05e8*/ 	.word	0xffffffff


	//   ....[42]....
        /*05ec*/ 	.word	0xffffffff


	//   ....[43]....
        /*05f0*/ 	.word	0xffffffff


	//   ....[44]....
        /*05f4*/ 	.word	0xffffffff


	//   ....[45]....
        /*05f8*/ 	.word	0xffffffff


	//   ....[46]....
        /*05fc*/ 	.word	0xffffffff


	//   ....[47]....
        /*0600*/ 	.word	0xffffffff


	//   ....[48]....
        /*0604*/ 	.word	0xffffffff


	//   ....[49]....
        /*0608*/ 	.word	0xffffffff


	//   ....[50]....
        /*060c*/ 	.word	0xffffffff


	//   ....[51]....
        /*0610*/ 	.word	0xffffffff


	//   ....[52]....
        /*0614*/ 	.word	0xffffffff


	//   ....[53]....
        /*0618*/ 	.word	0xffffffff


	//   ....[54]....
        /*061c*/ 	.word	0xffffffff


	//   ....[55]....
        /*0620*/ 	.word	0xffffffff


	//   ....[56]....
        /*0624*/ 	.word	0xffffffff


	//   ....[57]....
        /*0628*/ 	.word	0xffffffff


	//   ....[58]....
        /*062c*/ 	.word	0xffffffff


	//   ....[59]....
        /*0630*/ 	.word	0xffffffff


	//   ....[60]....
        /*0634*/ 	.word	0xffffffff


	//   ....[61]....
        /*0638*/ 	.word	0xffffffff


	//   ....[62]....
        /*063c*/ 	.word	0xffffffff


	//   ....[63]....
        /*0640*/ 	.word	0xffffffff


	//   ....[64]....
        /*0644*/ 	.word	0xffffffff


	//   ....[65]....
        /*0648*/ 	.word	0xffffffff


	//   ....[66]....
        /*064c*/ 	.word	0xffffffff


	//   ....[67]....
        /*0650*/ 	.word	0xffffffff


	//   ....[68]....
        /*0654*/ 	.word	0xffffffff


	//   ....[69]....
        /*0658*/ 	.word	0xffffffff


	//   ....[70]....
        /*065c*/ 	.word	0xffffffff


	//   ....[71]....
        /*0660*/ 	.word	0xffffffff


	//   ....[72]....
        /*0664*/ 	.word	0xffffffff


	//   ....[73]....
        /*0668*/ 	.word	0xffffffff


	//   ....[74]....
        /*066c*/ 	.word	0xffffffff


	//   ....[75]....
        /*0670*/ 	.word	0xffffffff


	//   ....[76]....
        /*0674*/ 	.word	0xffffffff


	//   ....[77]....
        /*0678*/ 	.word	0xffffffff


	//   ....[78]....
        /*067c*/ 	.word	0xffffffff


	//   ....[79]....
        /*0680*/ 	.word	0xffffffff


	//   ....[80]....
        /*0684*/ 	.word	0xffffffff


	//   ....[81]....
        /*0688*/ 	.word	0xffffffff


	//   ....[82]....
        /*068c*/ 	.word	0xffffffff


	//   ....[83]....
        /*0690*/ 	.word	0xffffffff


	//   ....[84]....
        /*0694*/ 	.word	0xffffffff


	//   ....[85]....
        /*0698*/ 	.word	0xffffffff


	//   ....[86]....
        /*069c*/ 	.word	0xffffffff


	//   ....[87]....
        /*06a0*/ 	.word	0xffffffff


	//   ....[88]....
        /*06a4*/ 	.word	0xffffffff


	//   ....[89]....
        /*06a8*/ 	.word	0xffffffff


	//   ....[90]....
        /*06ac*/ 	.word	0xffffffff


	//   ....[91]....
        /*06b0*/ 	.word	0xffffffff


	//   ....[92]....
        /*06b4*/ 	.word	0xffffffff


	//   ....[93]....
        /*06b8*/ 	.word	0xffffffff


	//   ....[94]....
        /*06bc*/ 	.word	0xffffffff


	//   ....[95]....
        /*06c0*/ 	.word	0xffffffff


	//   ....[96]....
        /*06c4*/ 	.word	0xffffffff


	//   ....[97]....
        /*06c8*/ 	.word	0xffffffff


	//   ....[98]....
        /*06cc*/ 	.word	0xffffffff


	//   ....[99]....
        /*06d0*/ 	.word	0xffffffff


	//   ....[100]....
        /*06d4*/ 	.word	0xffffffff


	//   ....[101]....
        /*06d8*/ 	.word	0xffffffff


	//   ....[102]....
        /*06dc*/ 	.word	0xffffffff


	//   ....[103]....
        /*06e0*/ 	.word	0xffffffff


	//   ....[104]....
        /*06e4*/ 	.word	0xffffffff


	//   ....[105]....
        /*06e8*/ 	.word	0xffffffff


	//   ....[106]....
        /*06ec*/ 	.word	0xffffffff


	//   ....[107]....
        /*06f0*/ 	.word	0xffffffff


	//   ....[108]....
        /*06f4*/ 	.word	0xffffffff


	//   ....[109]....
        /*06f8*/ 	.word	0xffffffff


	//   ....[110]....
        /*06fc*/ 	.word	0xffffffff


	//   ....[111]....
        /*0700*/ 	.word	0xffffffff


	//   ....[112]....
        /*0704*/ 	.word	0xffffffff


	//   ....[113]....
        /*0708*/ 	.word	0xffffffff


	//   ....[114]....
        /*070c*/ 	.word	0xffffffff


	//   ....[115]....
        /*0710*/ 	.word	0xffffffff


	//   ....[116]....
        /*0714*/ 	.word	0xffffffff


	//   ....[117]....
        /*0718*/ 	.word	0xffffffff


	//   ....[118]....
        /*071c*/ 	.word	0xffffffff


	//   ....[119]....
        /*0720*/ 	.word	0xffffffff


	//   ....[120]....
        /*0724*/ 	.word	0xffffffff


	//   ....[121]....
        /*0728*/ 	.word	0xffffffff


	//   ....[122]....
        /*072c*/ 	.word	0xffffffff


	//   ....[123]....
        /*0730*/ 	.word	0xffffffff


	//   ....[124]....
        /*0734*/ 	.word	0xffffffff


	//   ....[125]....
        /*0738*/ 	.word	0xffffffff


	//   ....[126]....
        /*073c*/ 	.word	0xffffffff


	//   ....[127]....
        /*0740*/ 	.word	0xffffffff


	//   ....[128]....
        /*0744*/ 	.word	0xffffffff


	//   ....[129]....
        /*0748*/ 	.word	0xffffffff


	//   ....[130]....
        /*074c*/ 	.word	0x0500000f


	//   ....[131]....
        /*0750*/ 	.word	0x0500000f


	//   ....[132]....
        /*0754*/ 	.word	0x0500000f


	//   ....[133]....
        /*0758*/ 	.word	0x0500000f


	//   ....[134]....
        /*075c*/ 	.word	0x0500000f


	//   ....[135]....
        /*0760*/ 	.word	0x0500000f


	//   ....[136]....
        /*0764*/ 	.word	0x0500000f


	//   ....[137]....
        /*0768*/ 	.word	0x0500000f


	//   ....[138]....
        /*076c*/ 	.word	0x0500000f


	//   ....[139]....
        /*0770*/ 	.word	0x0500000f


	//   ....[140]....
        /*0774*/ 	.word	0x0500000f


	//   ....[141]....
        /*0778*/ 	.word	0x0500000f


	//   ....[142]....
        /*077c*/ 	.word	0x0500000f


	//   ....[143]....
        /*0780*/ 	.word	0x0500000f


	//   ....[144]....
        /*0784*/ 	.word	0x0500000f


	//   ....[145]....
        /*0788*/ 	.word	0x0500000f


	//   ....[146]....
        /*078c*/ 	.word	0x0500000f


	//   ....[147]....
        /*0790*/ 	.word	0x0500000f


	//   ....[148]....
        /*0794*/ 	.word	0x0500000f


	//   ....[149]....
        /*0798*/ 	.word	0x0500000f


	//   ....[150]....
        /*079c*/ 	.word	0x0500000f


	//   ....[151]....
        /*07a0*/ 	.word	0x0500000f


	//   ....[152]....
        /*07a4*/ 	.word	0x0500000f


	//   ....[153]....
        /*07a8*/ 	.word	0x0500000f


	//   ....[154]....
        /*07ac*/ 	.word	0x0500000f


	//   ....[155]....
        /*07b0*/ 	.word	0x0500000f


	//   ....[156]....
        /*07b4*/ 	.word	0x0500000f


	//   ....[157]....
        /*07b8*/ 	.word	0x0500000f


	//   ....[158]....
        /*07bc*/ 	.word	0x0500000f


	//   ....[159]....
        /*07c0*/ 	.word	0x0500000f


	//   ....[160]....
        /*07c4*/ 	.word	0x0500000f


	//   ....[161]....
        /*07c8*/ 	.word	0x0500000f


	//   ....[162]....
        /*07cc*/ 	.word	0x0500000f


	//   ....[163]....
        /*07d0*/ 	.word	0x0500000f


	//   ....[164]....
        /*07d4*/ 	.word	0x0500000f


	//   ....[165]....
        /*07d8*/ 	.word	0x0500000f


	//   ....[166]....
        /*07dc*/ 	.word	0x0500000f


	//   ....[167]....
        /*07e0*/ 	.word	0x0500000f


	//   ....[168]....
        /*07e4*/ 	.word	0x0500000f


	//   ....[169]....
        /*07e8*/ 	.word	0x0500000f


	//   ....[170]....
        /*07ec*/ 	.word	0x0500000f


	//   ....[171]....
        /*07f0*/ 	.word	0x0500000f


	//   ....[172]....
        /*07f4*/ 	.word	0x0500000f


	//   ....[173]....
        /*07f8*/ 	.word	0x0500000f


	//   ....[174]....
        /*07fc*/ 	.word	0x0500000f


	//   ....[175]....
        /*0800*/ 	.word	0x0500000f


	//   ....[176]....
        /*0804*/ 	.word	0x0500000f


	//   ....[177]....
        /*0808*/ 	.word	0x0500000f


	//   ....[178]....
        /*080c*/ 	.word	0x0500000f


	//   ....[179]....
        /*0810*/ 	.word	0x0500000f


	//   ....[180]....
        /*0814*/ 	.word	0x0500000f


	//   ....[181]....
        /*0818*/ 	.word	0x0500000f


	//   ....[182]....
        /*081c*/ 	.word	0x0500000f


	//   ....[183]....
        /*0820*/ 	.word	0x0500000f


	//   ....[184]....
        /*0824*/ 	.word	0x0500000f


	//   ....[185]....
        /*0828*/ 	.word	0x0500000f


	//   ....[186]....
        /*082c*/ 	.word	0x0500000f


	//   ....[187]....
        /*0830*/ 	.word	0x0500000f


	//   ....[188]....
        /*0834*/ 	.word	0x0500000f


	//   ....[189]....
        /*0838*/ 	.word	0x0500000f


	//   ....[190]....
        /*083c*/ 	.word	0x0500000f


	//   ....[191]....
        /*0840*/ 	.word	0x0500000f


	//   ....[192]....
        /*0844*/ 	.word	0x0500000f


	//   ....[193]....
        /*0848*/ 	.word	0x0500000f


	//   ....[194]....
        /*084c*/ 	.word	0x0500000f


	//   ....[195]....
        /*0850*/ 	.word	0x0500000f


	//   ....[196]....
        /*0854*/ 	.word	0x0500000f


	//   ....[197]....
        /*0858*/ 	.word	0x0500000f


	//   ....[198]....
        /*085c*/ 	.word	0x0500000f


	//   ....[199]....
        /*0860*/ 	.word	0x0500000f


	//   ....[200]....
        /*0864*/ 	.word	0x0500000f


	//   ....[201]....
        /*0868*/ 	.word	0x0500000f


	//   ....[202]....
        /*086c*/ 	.word	0x0500000f


	//   ....[203]....
        /*0870*/ 	.word	0x0500000f


	//   ....[204]....
        /*0874*/ 	.word	0x0500000f


	//   ....[205]....
        /*0878*/ 	.word	0x0500000f


	//   ....[206]....
        /*087c*/ 	.word	0x0500000f


	//   ....[207]....
        /*0880*/ 	.word	0x0500000f


	//   ....[208]....
        /*0884*/ 	.word	0x0500000f


	//   ....[209]....
        /*0888*/ 	.word	0x0500000f


	//   ....[210]....
        /*088c*/ 	.word	0x0500000f


	//   ....[211]....
        /*0890*/ 	.word	0x0500000f


	//----- nvinfo : EIATTR_COOP_GROUP_INSTR_OFFSETS
	.align		4
.L_1621:
        /*0894*/ 	.byte	0x04, 0x28
        /*0896*/ 	.short	(.L_1623 - .L_1622)


	//   ....[0]....
.L_1622:
        /*0898*/ 	.word	0x00000060


	//   ....[1]....
        /*089c*/ 	.word	0x00000190


	//   ....[2]....
        /*08a0*/ 	.word	0x00000240


	//   ....[3]....
        /*08a4*/ 	.word	0x00000400


	//   ....[4]....
        /*08a8*/ 	.word	0x00000560


	//   ....[5]....
        /*08ac*/ 	.word	0x00000680


	//   ....[6]....
        /*08b0*/ 	.word	0x000007e0


	//   ....[7]....
        /*08b4*/ 	.word	0x00005da0


	//   ....[8]....
        /*08b8*/ 	.word	0x00006560


	//   ....[9]....
        /*08bc*/ 	.word	0x00006570


	//   ....[10]....
        /*08c0*/ 	.word	0x00006580


	//   ....[11]....
        /*08c4*/ 	.word	0x00006590


	//   ....[12]....
        /*08c8*/ 	.word	0x000068d0


	//   ....[13]....
        /*08cc*/ 	.word	0x000068e0


	//   ....[14]....
        /*08d0*/ 	.word	0x000068f0


	//   ....[15]....
        /*08d4*/ 	.word	0x00006900


	//   ....[16]....
        /*08d8*/ 	.word	0x00007be0


	//   ....[17]....
        /*08dc*/ 	.word	0x00007bf0


	//   ....[18]....
        /*08e0*/ 	.word	0x00007c00


	//   ....[19]....
        /*08e4*/ 	.word	0x00007c10


	//   ....[20]....
        /*08e8*/ 	.word	0x00007d10


	//   ....[21]....
        /*08ec*/ 	.word	0x00007d30


	//   ....[22]....
        /*08f0*/ 	.word	0x00007dd0


	//   ....[23]....
        /*08f4*/ 	.word	0x00007e00


	//   ....[24]....
        /*08f8*/ 	.word	0x000094c0


	//   ....[25]....
        /*08fc*/ 	.word	0x00009f40


	//   ....[26]....
        /*0900*/ 	.word	0x00009f60


	//   ....[27]....
        /*0904*/ 	.word	0x00009f90


	//   ....[28]....
        /*0908*/ 	.word	0x0000ab60


	//   ....[29]....
        /*090c*/ 	.word	0x0000ab80


	//   ....[30]....
        /*0910*/ 	.word	0x0000c5a0


	//   ....[31]....
        /*0914*/ 	.word	0x0000ce30


	//   ....[32]....
        /*0918*/ 	.word	0x0000ce50


	//   ....[33]....
        /*091c*/ 	.word	0x0000ce70


	//   ....[34]....
        /*0920*/ 	.word	0x0000d840


	//   ....[35]....
        /*0924*/ 	.word	0x0000d880


	//   ....[36]....
        /*0928*/ 	.word	0x0000fb70


	//   ....[37]....
        /*092c*/ 	.word	0x0000fbd0


	//   ....[38]....
        /*0930*/ 	.word	0x00010240


	//   ....[39]....
        /*0934*/ 	.word	0x000102b0


	//   ....[40]....
        /*0938*/ 	.word	0x00011440


	//   ....[41]....
        /*093c*/ 	.word	0x00011740


	//   ....[42]....
        /*0940*/ 	.word	0x000117e0


	//   ....[43]....
        /*0944*/ 	.word	0x000117f0


	//   ....[44]....
        /*0948*/ 	.word	0x00012560


	//   ....[45]....
        /*094c*/ 	.word	0x00012580


	//   ....[46]....
        /*0950*/ 	.word	0x00012590


	//   ....[47]....
        /*0954*/ 	.word	0x000125a0


	//   ....[48]....
        /*0958*/ 	.word	0x00012ac0


	//   ....[49]....
        /*095c*/ 	.word	0x00012b00


	//   ....[50]....
        /*0960*/ 	.word	0x00012b30


	//   ....[51]....
        /*0964*/ 	.word	0x00012b60


	//   ....[52]....
        /*0968*/ 	.word	0x00012b80


	//   ....[53]....
        /*096c*/ 	.word	0x00012b90


	//   ....[54]....
        /*0970*/ 	.word	0x00012bd0


	//   ....[55]....
        /*0974*/ 	.word	0x00012c00


	//   ....[56]....
        /*0978*/ 	.word	0x000130b0


	//   ....[57]....
        /*097c*/ 	.word	0x000130c0


	//   ....[58]....
        /*0980*/ 	.word	0x00013340


	//   ....[59]....
        /*0984*/ 	.word	0x00013350


	//   ....[60]....
        /*0988*/ 	.word	0x00013de0


	//   ....[61]....
        /*098c*/ 	.word	0x00013e10


	//   ....[62]....
        /*0990*/ 	.word	0x00013e30


	//   ....[63]....
        /*0994*/ 	.word	0x00013e60


	//   ....[64]....
        /*0998*/ 	.word	0x00013e90


	//   ....[65]....
        /*099c*/ 	.word	0x00013ea0


	//   ....[66]....
        /*09a0*/ 	.word	0x00013ed0


	//   ....[67]....
        /*09a4*/ 	.word	0x00013f40


	//   ....[68]....
        /*09a8*/ 	.word	0x00014070


	//   ....[69]....
        /*09ac*/ 	.word	0x00014290


	//   ....[70]....
        /*09b0*/ 	.word	0x000142c0


	//   ....[71]....
        /*09b4*/ 	.word	0x000142f0


	//   ....[72]....
        /*09b8*/ 	.word	0x00014320


	//   ....[73]....
        /*09bc*/ 	.word	0x00014350


	//   ....[74]....
        /*09c0*/ 	.word	0x00014380


	//   ....[75]....
        /*09c4*/ 	.word	0x00014510


	//   ....[76]....
        /*09c8*/ 	.word	0x00014540


	//   ....[77]....
        /*09cc*/ 	.word	0x00014570


	//   ....[78]....
        /*09d0*/ 	.word	0x000145a0


	//   ....[79]....
        /*09d4*/ 	.word	0x000145d0


	//   ....[80]....
        /*09d8*/ 	.word	0x00014600


	//   ....[81]....
        /*09dc*/ 	.word	0x00014690


	//   ....[82]....
        /*09e0*/ 	.word	0x000146c0


	//   ....[83]....
        /*09e4*/ 	.word	0x000146d0


	//   ....[84]....
        /*09e8*/ 	.word	0x00014710


	//   ....[85]....
        /*09ec*/ 	.word	0x00015bb0


	//   ....[86]....
        /*09f0*/ 	.word	0x000171b0


	//   ....[87]....
        /*09f4*/ 	.word	0x00017d50


	//   ....[88]....
        /*09f8*/ 	.word	0x00017d60


	//   ....[89]....
        /*09fc*/ 	.word	0x00017d80


	//   ....[90]....
        /*0a00*/ 	.word	0x00017de0


	//   ....[91]....
        /*0a04*/ 	.word	0x00017e00


	//   ....[92]....
        /*0a08*/ 	.word	0x00017e80


	//   ....[93]....
        /*0a0c*/ 	.word	0x00017ea0


	//   ....[94]....
        /*0a10*/ 	.word	0x00017f20


	//   ....[95]....
        /*0a14*/ 	.word	0x00017f40


	//   ....[96]....
        /*0a18*/ 	.word	0x00017fc0


	//   ....[97]....
        /*0a1c*/ 	.word	0x00017fe0


	//   ....[98]....
        /*0a20*/ 	.word	0x00018060


	//   ....[99]....
        /*0a24*/ 	.word	0x00018080


	//   ....[100]....
        /*0a28*/ 	.word	0x00018100


	//   ....[101]....
        /*0a2c*/ 	.word	0x00018120


	//   ....[102]....
        /*0a30*/ 	.word	0x00018130


	//   ....[103]....
        /*0a34*/ 	.word	0x000181a0


	//   ....[104]....
        /*0a38*/ 	.word	0x000181f0


	//   ....[105]....
        /*0a3c*/ 	.word	0x000182b0


	//   ....[106]....
        /*0a40*/ 	.word	0x000182c0


	//   ....[107]....
        /*0a44*/ 	.word	0x00018330


	//   ....[108]....
        /*0a48*/ 	.word	0x00018340


	//   ....[109]....
        /*0a4c*/ 	.word	0x00018380


	//   ....[110]....
        /*0a50*/ 	.word	0x000183a0


	//   ....[111]....
        /*0a54*/ 	.word	0x0001a340


	//   ....[112]....
        /*0a58*/ 	.word	0x0001a370


	//   ....[113]....
        /*0a5c*/ 	.word	0x0001a3d0


	//   ....[114]....
        /*0a60*/ 	.word	0x0001a400


	//   ....[115]....
        /*0a64*/ 	.word	0x0001a430


	//   ....[116]....
        /*0a68*/ 	.word	0x0001a460


	//   ....[117]....
        /*0a6c*/ 	.word	0x0001a490


	//   ....[118]....
        /*0a70*/ 	.word	0x0001a4c0


	//   ....[119]....
        /*0a74*/ 	.word	0x0001a660


	//   ....[120]....
        /*0a78*/ 	.word	0x0001a690


	//   ....[121]....
        /*0a7c*/ 	.word	0x0001a6c0


	//   ....[122]....
        /*0a80*/ 	.word	0x0001a6f0


	//   ....[123]....
        /*0a84*/ 	.word	0x0001a720


	//   ....[124]....
        /*0a88*/ 	.word	0x0001a750


	//   ....[125]....
        /*0a8c*/ 	.word	0x0001a810


	//   ....[126]....
        /*0a90*/ 	.word	0x0001a830


	//   ....[127]....
        /*0a94*/ 	.word	0x0001a850


	//   ....[128]....
        /*0a98*/ 	.word	0x0001a8b0


	//   ....[129]....
        /*0a9c*/ 	.word	0x0001b2d0


	//   ....[130]....
        /*0aa0*/ 	.word	0x0001b730


	//   ....[131]....
        /*0aa4*/ 	.word	0x0001b7e0


	//   ....[132]....
        /*0aa8*/ 	.word	0x0001b870


	//   ....[133]....
        /*0aac*/ 	.word	0x0001b8c0


	//   ....[134]....
        /*0ab0*/ 	.word	0x0001b910


	//   ....[135]....
        /*0ab4*/ 	.word	0x0001b9a0


	//   ....[136]....
        /*0ab8*/ 	.word	0x0001ba30


	//   ....[137]....
        /*0abc*/ 	.word	0x0001ba80


	//   ....[138]....
        /*0ac0*/ 	.word	0x0001bad0


	//   ....[139]....
        /*0ac4*/ 	.word	0x0001bbc0


	//   ....[140]....
        /*0ac8*/ 	.word	0x0001bc70


	//   ....[141]....
        /*0acc*/ 	.word	0x0001bcc0


	//   ....[142]....
        /*0ad0*/ 	.word	0x0001bd10


	//   ....[143]....
        /*0ad4*/ 	.word	0x0001bea0


	//   ....[144]....
        /*0ad8*/ 	.word	0x0001c010


	//   ....[145]....
        /*0adc*/ 	.word	0x0001c080


	//   ....[146]....
        /*0ae0*/ 	.word	0x0001c0d0


	//   ....[147]....
        /*0ae4*/ 	.word	0x0001c3a0


	//   ....[148]....
        /*0ae8*/ 	.word	0x0001c3f0


	//   ....[149]....
        /*0aec*/ 	.word	0x0001c4b0


	//   ....[150]....
        /*0af0*/ 	.word	0x0001c520


	//   ....[151]....
        /*0af4*/ 	.word	0x0001c580


	//   ....[152]....
        /*0af8*/ 	.word	0x0001c630


	//   ....[153]....
        /*0afc*/ 	.word	0x0001c690


	//   ....[154]....
        /*0b00*/ 	.word	0x0001c720


	//   ....[155]....
        /*0b04*/ 	.word	0x0001c7a0


	//   ....[156]....
        /*0b08*/ 	.word	0x0001c7f0


	//   ....[157]....
        /*0b0c*/ 	.word	0x0001c880


	//   ....[158]....
        /*0b10*/ 	.word	0x0001c910


	//   ....[159]....
        /*0b14*/ 	.word	0x0001c9b0


	//   ....[160]....
        /*0b18*/ 	.word	0x0001ca50


	//   ....[161]....
        /*0b1c*/ 	.word	0x0001cab0


	//   ....[162]....
        /*0b20*/ 	.word	0x0001cb20


	//   ....[163]....
        /*0b24*/ 	.word	0x0001cb80


	//   ....[164]....
        /*0b28*/ 	.word	0x0001cbf0


	//   ....[165]....
        /*0b2c*/ 	.word	0x0001ccb0


	//   ....[166]....
        /*0b30*/ 	.word	0x0001cd10


	//   ....[167]....
        /*0b34*/ 	.word	0x0001cdd0


	//   ....[168]....
        /*0b38*/ 	.word	0x0001d0b0


	//   ....[169]....
        /*0b3c*/ 	.word	0x0001d260


	//   ....[170]....
        /*0b40*/ 	.word	0x0001d2b0


	//   ....[171]....
        /*0b44*/ 	.word	0x0001d310


	//   ....[172]....
        /*0b48*/ 	.word	0x0001d3d0


	//   ....[173]....
        /*0b4c*/ 	.word	0x0001d430


	//   ....[174]....
        /*0b50*/ 	.word	0x0001d530


	//   ....[175]....
        /*0b54*/ 	.word	0x0001d590


	//   ....[176]....
        /*0b58*/ 	.word	0x0001d690


	//   ....[177]....
        /*0b5c*/ 	.word	0x0001d6f0


	//   ....[178]....
        /*0b60*/ 	.word	0x0001d7f0


	//   ....[179]....
        /*0b64*/ 	.word	0x0001d850


	//   ....[180]....
        /*0b68*/ 	.word	0x0001d950


	//   ....[181]....
        /*0b6c*/ 	.word	0x0001d9b0


	//   ....[182]....
        /*0b70*/ 	.word	0x0001dab0


	//   ....[183]....
        /*0b74*/ 	.word	0x0001db10


	//   ....[184]....
        /*0b78*/ 	.word	0x0001dc20


	//   ....[185]....
        /*0b7c*/ 	.word	0x0001dc90


	//   ....[186]....
        /*0b80*/ 	.word	0x0001dd60


	//   ....[187]....
        /*0b84*/ 	.word	0x0001ddc0


	//   ....[188]....
        /*0b88*/ 	.word	0x0001deb0


	//   ....[189]....
        /*0b8c*/ 	.word	0x0001df10


	//   ....[190]....
        /*0b90*/ 	.word	0x0001dfe0


	//   ....[191]....
        /*0b94*/ 	.word	0x0001e040


	//   ....[192]....
        /*0b98*/ 	.word	0x0001e100


	//   ....[193]....
        /*0b9c*/ 	.word	0x0001e420


	//   ....[194]....
        /*0ba0*/ 	.word	0x0001e4c0


	//   ....[195]....
        /*0ba4*/ 	.word	0x0001e630


	//   ....[196]....
        /*0ba8*/ 	.word	0x0001e6a0


	//   ....[197]....
        /*0bac*/ 	.word	0x0001e710


	//   ....[198]....
        /*0bb0*/ 	.word	0x0001e780


	//   ....[199]....
        /*0bb4*/ 	.word	0x0001e7f0


	//   ....[200]....
        /*0bb8*/ 	.word	0x0001e870


	//   ....[201]....
        /*0bbc*/ 	.word	0x0001e8f0


	//   ....[202]....
        /*0bc0*/ 	.word	0x0001e980


	//   ....[203]....
        /*0bc4*/ 	.word	0x0001e9f0


	//   ....[204]....
        /*0bc8*/ 	.word	0x0001ea60


	//   ....[205]....
        /*0bcc*/ 	.word	0x0001ead0


	//   ....[206]....
        /*0bd0*/ 	.word	0x0001eb50


	//   ....[207]....
        /*0bd4*/ 	.word	0x0001ebc0


	//   ....[208]....
        /*0bd8*/ 	.word	0x0001ec70


	//   ....[209]....
        /*0bdc*/ 	.word	0x0001ecc0


	//   ....[210]....
        /*0be0*/ 	.word	0x0001ed50


	//   ....[211]....
        /*0be4*/ 	.word	0x0001ee80


	//----- nvinfo : EIATTR_REG_RECONFIG
	.align		4
.L_1623:
        /*0be8*/ 	.byte	0x01, 0x54
	.zero		2


	//----- nvinfo : EIATTR_SYSCALL_OFFSETS
	.align		4
        /*0bec*/ 	.byte	0x04, 0x46
        /*0bee*/ 	.short	(.L_1625 - .L_1624)


	//   ....[0]....
.L_1624:
        /*0bf0*/ 	.word	0x00001b90


	//   ....[1]....
        /*0bf4*/ 	.word	0x00001ce0


	//   ....[2]....
        /*0bf8*/ 	.word	0x00005f70


	//   ....[3]....
        /*0bfc*/ 	.word	0x00006290


	//   ....[4]....
        /*0c00*/ 	.word	0x00016e00


	//   ....[5]....
        /*0c04*/ 	.word	0x00016f50


	//   ....[6]....
        /*0c08*/ 	.word	0x00017050


	//   ....[7]....
        /*0c0c*/ 	.word	0x00017880


	//----- nvinfo : EIATTR_MBARRIER_INSTR_OFFSETS
	.align		4
.L_1625:
        /*0c10*/ 	.byte	0x04, 0x39
        /*0c12*/ 	.short	(.L_1627 - .L_1626)


	//   ....[0]....
.L_1626:
        /*0c14*/ 	.word	0x000002b0
        /*0c18*/ 	.word	0x000000ff
        /*0c1c*/ 	.word	0x00016800
        /*0c20*/ 	.short	0x0100
        /*0c22*/ 	.byte	0x08
	.zero		1


	//   ....[1]....
        /*0c24*/ 	.word	0x000002c0
        /*0c28*/ 	.word	0x000000ff
        /*0c2c*/ 	.word	0x00016820
        /*0c30*/ 	.short	0x0100
        /*0c32*/ 	.byte	0x08
	.zero		1


	//   ....[2]....
        /*0c34*/ 	.word	0x000003b0
        /*0c38*/ 	.word	0x000000ff
        /*0c3c*/ 	.word	0x00016830
        /*0c40*/ 	.short	0x0100
        /*0c42*/ 	.byte	0x08
	.zero		1


	//   ....[3]....
        /*0c44*/ 	.word	0x000003c0
        /*0c48*/ 	.word	0x000000ff
        /*0c4c*/ 	.word	0x00016840
        /*0c50*/ 	.short	0x0100
        /*0c52*/ 	.byte	0x08
	.zero		1


	//   ....[4]....
        /*0c54*/ 	.word	0x000003d0
        /*0c58*/ 	.word	0x000000ff
        /*0c5c*/ 	.word	0x00016838
        /*0c60*/ 	.short	0x0100
        /*0c62*/ 	.byte	0x08
	.zero		1


	//   ....[5]....
        /*0c64*/ 	.word	0x000003e0
        /*0c68*/ 	.word	0x000000ff
        /*0c6c*/ 	.word	0x00016848
        /*0c70*/ 	.short	0x0100
        /*0c72*/ 	.byte	0x08
	.zero		1


	//   ....[6]....
        /*0c74*/ 	.word	0x00000510
        /*0c78*/ 	.word	0x000000ff
        /*0c7c*/ 	.word	0x00016850
        /*0c80*/ 	.short	0x0100
        /*0c82*/ 	.byte	0x08
	.zero		1


	//   ....[7]....
        /*0c84*/ 	.word	0x00000520
        /*0c88*/ 	.word	0x000000ff
        /*0c8c*/ 	.word	0x00016860
        /*0c90*/ 	.short	0x0100
        /*0c92*/ 	.byte	0x08
	.zero		1


	//   ....[8]....
        /*0c94*/ 	.word	0x00000530
        /*0c98*/ 	.word	0x000000ff
        /*0c9c*/ 	.word	0x00016858
        /*0ca0*/ 	.short	0x0100
        /*0ca2*/ 	.byte	0x08
	.zero		1


	//   ....[9]....
        /*0ca4*/ 	.word	0x00000540
        /*0ca8*/ 	.word	0x000000ff
        /*0cac*/ 	.word	0x00016868
        /*0cb0*/ 	.short	0x0100
        /*0cb2*/ 	.byte	0x08
	.zero		1


	//   ....[10]....
        /*0cb4*/ 	.word	0x00000630
        /*0cb8*/ 	.word	0x000000ff
        /*0cbc*/ 	.word	0x00016870
        /*0cc0*/ 	.short	0x0100
        /*0cc2*/ 	.byte	0x06
	.zero		1


	//   ....[11]....
        /*0cc4*/ 	.word	0x00000640
        /*0cc8*/ 	.word	0x000000ff
        /*0ccc*/ 	.word	0x00016880
        /*0cd0*/ 	.short	0x0100
        /*0cd2*/ 	.byte	0x06
	.zero		1


	//   ....[12]....
        /*0cd4*/ 	.word	0x00000650
        /*0cd8*/ 	.word	0x000000ff
        /*0cdc*/ 	.word	0x00016878
        /*0ce0*/ 	.short	0x0100
        /*0ce2*/ 	.byte	0x06
	.zero		1


	//   ....[13]....
        /*0ce4*/ 	.word	0x00000660
        /*0ce8*/ 	.word	0x000000ff
        /*0cec*/ 	.word	0x00016888
        /*0cf0*/ 	.short	0x0100
        /*0cf2*/ 	.byte	0x06
	.zero		1


	//   ....[14]....
        /*0cf4*/ 	.word	0x00000790
        /*0cf8*/ 	.word	0x000000ff
        /*0cfc*/ 	.word	0x00016890
        /*0d00*/ 	.short	0x0100
        /*0d02*/ 	.byte	0x08
	.zero		1


	//   ....[15]....
        /*0d04*/ 	.word	0x000007a0
        /*0d08*/ 	.word	0x000000ff
        /*0d0c*/ 	.word	0x000168a0
        /*0d10*/ 	.short	0x0100
        /*0d12*/ 	.byte	0x08
	.zero		1


	//   ....[16]....
        /*0d14*/ 	.word	0x000007b0
        /*0d18*/ 	.word	0x000000ff
        /*0d1c*/ 	.word	0x00016898
        /*0d20*/ 	.short	0x0100
        /*0d22*/ 	.byte	0x08
	.zero		1


	//   ....[17]....
        /*0d24*/ 	.word	0x000007c0
        /*0d28*/ 	.word	0x000000ff
        /*0d2c*/ 	.word	0x000168a8
        /*0d30*/ 	.short	0x0100
        /*0d32*/ 	.byte	0x08
	.zero		1


	//   ....[18]....
        /*0d34*/ 	.word	0x000008f0
        /*0d38*/ 	.word	0x000000ff
        /*0d3c*/ 	.word	0x000168b0
        /*0d40*/ 	.short	0x0100
        /*0d42*/ 	.byte	0x08
	.zero		1


	//   ....[19]....
        /*0d44*/ 	.word	0x00000900
        /*0d48*/ 	.word	0x000000ff
        /*0d4c*/ 	.word	0x000168c0
        /*0d50*/ 	.short	0x0100
        /*0d52*/ 	.byte	0x08
	.zero		1


	//   ....[20]....
        /*0d54*/ 	.word	0x00000910
        /*0d58*/ 	.word	0x000000ff
        /*0d5c*/ 	.word	0x000168b8
        /*0d60*/ 	.short	0x0100
        /*0d62*/ 	.byte	0x08
	.zero		1


	//   ....[21]....
        /*0d64*/ 	.word	0x00000920
        /*0d68*/ 	.word	0x000000ff
        /*0d6c*/ 	.word	0x000168c8
        /*0d70*/ 	.short	0x0100
        /*0d72*/ 	.byte	0x08
	.zero		1


	//   ....[22]....
        /*0d74*/ 	.word	0x00002e90
        /*0d78*/ 	.word	0x0000004e
        /*0d7c*/ 	.word	0x00016890
        /*0d80*/ 	.short	0x010a
        /*0d82*/ 	.byte	0x3f
	.zero		1


	//   ....[23]....
        /*0d84*/ 	.word	0x000040a0
        /*0d88*/ 	.word	0x0000004e
        /*0d8c*/ 	.word	0x00016890
        /*0d90*/ 	.short	0x010a
        /*0d92*/ 	.byte	0x3f
	.zero		1


	//   ....[24]....
        /*0d94*/ 	.word	0x000051a0
        /*0d98*/ 	.word	0x0000004e
        /*0d9c*/ 	.word	0x00016890
        /*0da0*/ 	.short	0x010a
        /*0da2*/ 	.byte	0x3f
	.zero		1


	//   ....[25]....
        /*0da4*/ 	.word	0x000053c0
        /*0da8*/ 	.word	0x0000000c
        /*0dac*/ 	.word	0x00000000
        /*0db0*/ 	.short	0x0101
        /*0db2*/ 	.byte	0x3f
	.zero		1


	//   ....[26]....
        /*0db4*/ 	.word	0x00005400
        /*0db8*/ 	.word	0x0000004e
        /*0dbc*/ 	.word	0x000168b0
        /*0dc0*/ 	.short	0x010a
        /*0dc2*/ 	.byte	0x3f
	.zero		1


	//   ....[27]....
        /*0dc4*/ 	.word	0x000057e0
        /*0dc8*/ 	.word	0x0000004e
        /*0dcc*/ 	.word	0x00000000
        /*0dd0*/ 	.short	0x0101
        /*0dd2*/ 	.byte	0x3f
	.zero		1


	//   ....[28]....
        /*0dd4*/ 	.word	0x00006010
        /*0dd8*/ 	.word	0x00000002
        /*0ddc*/ 	.word	0x00016800
        /*0de0*/ 	.short	0x010a
        /*0de2*/ 	.byte	0x3f
	.zero		1


	//   ....[29]....
        /*0de4*/ 	.word	0x00006060
        /*0de8*/ 	.word	0x00000002
        /*0dec*/ 	.word	0x00016800
        /*0df0*/ 	.short	0x010a
        /*0df2*/ 	.byte	0x3f
	.zero		1


	//   ....[30]....
        /*0df4*/ 	.word	0x00006b70
        /*0df8*/ 	.word	0x00000002
        /*0dfc*/ 	.word	0x00016800
        /*0e00*/ 	.short	0x010a
        /*0e02*/ 	.byte	0x3f
	.zero		1


	//   ....[31]....
        /*0e04*/ 	.word	0x00008060
        /*0e08*/ 	.word	0x00000002
        /*0e0c*/ 	.word	0x00016800
        /*0e10*/ 	.short	0x010a
        /*0e12*/ 	.byte	0x3f
	.zero		1


	//   ....[32]....
        /*0e14*/ 	.word	0x00008f60
        /*0e18*/ 	.word	0x00000000
        /*0e1c*/ 	.word	0x00016830
        /*0e20*/ 	.short	0x010a
        /*0e22*/ 	.byte	0x3f
	.zero		1


	//   ....[33]....
        /*0e24*/ 	.word	0x00008fd0
        /*0e28*/ 	.word	0x00000000
        /*0e2c*/ 	.word	0x00016830
        /*0e30*/ 	.short	0x010a
        /*0e32*/ 	.byte	0x3f
	.zero		1


	//   ....[34]....
        /*0e34*/ 	.word	0x0000a540
        /*0e38*/ 	.word	0x00000000
        /*0e3c*/ 	.word	0x00000000
        /*0e40*/ 	.short	0x0101
        /*0e42*/ 	.byte	0x3f
	.zero		1


	//   ....[35]....
        /*0e44*/ 	.word	0x0000bab0
        /*0e48*/ 	.word	0x00000009
        /*0e4c*/ 	.word	0x00016830
        /*0e50*/ 	.short	0x010a
        /*0e52*/ 	.byte	0x3f
	.zero		1


	//   ....[36]....
        /*0e54*/ 	.word	0x0000bb00
        /*0e58*/ 	.word	0x00000009
        /*0e5c*/ 	.word	0x00016830
        /*0e60*/ 	.short	0x010a
        /*0e62*/ 	.byte	0x3f
	.zero		1


	//   ....[37]....
        /*0e64*/ 	.word	0x0000be10
        /*0e68*/ 	.word	0x00000009
        /*0e6c*/ 	.word	0x00016850
        /*0e70*/ 	.short	0x010a
        /*0e72*/ 	.byte	0x3f
	.zero		1


	//   ....[38]....
        /*0e74*/ 	.word	0x0000be50
        /*0e78*/ 	.word	0x00000009
        /*0e7c*/ 	.word	0x00016850
        /*0e80*/ 	.short	0x010a
        /*0e82*/ 	.byte	0x3f
	.zero		1


	//   ....[39]....
        /*0e84*/ 	.word	0x0000de50
        /*0e88*/ 	.word	0x0000002e
        /*0e8c*/ 	.word	0x00000000
        /*0e90*/ 	.short	0x0101
        /*0e92*/ 	.byte	0x3f
	.zero		1


	//   ....[40]....
        /*0e94*/ 	.word	0x0000dee0
        /*0e98*/ 	.word	0x0000000e
        /*0e9c*/ 	.word	0x00000000
        /*0ea0*/ 	.short	0x0101
        /*0ea2*/ 	.byte	0x3f
	.zero		1


	//   ....[41]....
        /*0ea4*/ 	.word	0x0000ec80
        /*0ea8*/ 	.word	0x00000009
        /*0eac*/ 	.word	0x00016830
        /*0eb0*/ 	.short	0x010a
        /*0eb2*/ 	.byte	0x3f
	.zero		1


	//   ....[42]....
        /*0eb4*/ 	.word	0x0000ecd0
        /*0eb8*/ 	.word	0x00000009
        /*0ebc*/ 	.word	0x00016830
        /*0ec0*/ 	.short	0x010a
        /*0ec2*/ 	.byte	0x3f
	.zero		1


	//   ....[43]....
        /*0ec4*/ 	.word	0x0000efe0
        /*0ec8*/ 	.word	0x00000009
        /*0ecc*/ 	.word	0x00016850
        /*0ed0*/ 	.short	0x010a
        /*0ed2*/ 	.byte	0x3f
	.zero		1


	//   ....[44]....
        /*0ed4*/ 	.word	0x0000f020
        /*0ed8*/ 	.word	0x00000009
        /*0edc*/ 	.word	0x00016850
        /*0ee0*/ 	.short	0x010a
        /*0ee2*/ 	.byte	0x3f
	.zero		1


	//   ....[45]....
        /*0ee4*/ 	.word	0x000107b0
        /*0ee8*/ 	.word	0x00000019
        /*0eec*/ 	.word	0x00000000
        /*0ef0*/ 	.short	0x0101
        /*0ef2*/ 	.byte	0x3f
	.zero		1


	//   ....[46]....
        /*0ef4*/ 	.word	0x000107e0
        /*0ef8*/ 	.word	0x0000000e
        /*0efc*/ 	.word	0x00000000
        /*0f00*/ 	.short	0x0101
        /*0f02*/ 	.byte	0x3f
	.zero		1


	//   ....[47]....
        /*0f04*/ 	.word	0x00011310
        /*0f08*/ 	.word	0x0000000d
        /*0f0c*/ 	.word	0x00016850
        /*0f10*/ 	.short	0x010a
        /*0f12*/ 	.byte	0x3f
	.zero		1


	//   ....[48]....
        /*0f14*/ 	.word	0x00011380
        /*0f18*/ 	.word	0x0000000d
        /*0f1c*/ 	.word	0x00016850
        /*0f20*/ 	.short	0x010a
        /*0f22*/ 	.byte	0x3f
	.zero		1


	//   ....[49]....
        /*0f24*/ 	.word	0x00011960
        /*0f28*/ 	.word	0x00000007
        /*0f2c*/ 	.word	0x00000000
        /*0f30*/ 	.short	0x0101
        /*0f32*/ 	.byte	0x3f
	.zero		1


	//   ....[50]....
        /*0f34*/ 	.word	0x000129d0
        /*0f38*/ 	.word	0x00000000
        /*0f3c*/ 	.word	0x00000000
        /*0f40*/ 	.short	0x0101
        /*0f42*/ 	.byte	0x3f
	.zero		1


	//   ....[51]....
        /*0f44*/ 	.word	0x00012f70
        /*0f48*/ 	.word	0x00000008
        /*0f4c*/ 	.word	0x00000000
        /*0f50*/ 	.short	0x0101
        /*0f52*/ 	.byte	0x3f
	.zero		1


	//   ....[52]....
        /*0f54*/ 	.word	0x00015c90
        /*0f58*/ 	.word	0x00000010
        /*0f5c*/ 	.word	0x00016820
        /*0f60*/ 	.short	0x010a
        /*0f62*/ 	.byte	0x3f
	.zero		1


	//   ....[53]....
        /*0f64*/ 	.word	0x00015d50
        /*0f68*/ 	.word	0x00000006
        /*0f6c*/ 	.word	0x000168a0
        /*0f70*/ 	.short	0x010a
        /*0f72*/ 	.byte	0x3f
	.zero		1


	//   ....[54]....
        /*0f74*/ 	.word	0x00015f90
        /*0f78*/ 	.word	0x00000006
        /*0f7c*/ 	.word	0x000168c0
        /*0f80*/ 	.short	0x010a
        /*0f82*/ 	.byte	0x3f
	.zero		1


	//   ....[55]....
        /*0f84*/ 	.word	0x00016320
        /*0f88*/ 	.word	0x00000006
        /*0f8c*/ 	.word	0x000168a0
        /*0f90*/ 	.short	0x010a
        /*0f92*/ 	.byte	0x3f
	.zero		1


	//   ....[56]....
        /*0f94*/ 	.word	0x00016540
        /*0f98*/ 	.word	0x00000006
        /*0f9c*/ 	.word	0x000168c0
        /*0fa0*/ 	.short	0x010a
        /*0fa2*/ 	.byte	0x3f
	.zero		1


	//   ....[57]....
        /*0fa4*/ 	.word	0x000173e0
        /*0fa8*/ 	.word	0x00000000
        /*0fac*/ 	.word	0x00016840
        /*0fb0*/ 	.short	0x010a
        /*0fb2*/ 	.byte	0x3f
	.zero		1


	//   ....[58]....
        /*0fb4*/ 	.word	0x00018450
        /*0fb8*/ 	.word	0x00000010
        /*0fbc*/ 	.word	0x00016800
        /*0fc0*/ 	.short	0x0107
        /*0fc2*/ 	.byte	0x3f
	.zero		1


	//   ....[59]....
        /*0fc4*/ 	.word	0x00018540
        /*0fc8*/ 	.word	0x00000010
        /*0fcc*/ 	.word	0x00016800
        /*0fd0*/ 	.short	0x0101
        /*0fd2*/ 	.byte	0x3f
	.zero		1


	//   ....[60]....
        /*0fd4*/ 	.word	0x00018560
        /*0fd8*/ 	.word	0x00000010
        /*0fdc*/ 	.word	0x00016820
        /*0fe0*/ 	.short	0x010a
        /*0fe2*/ 	.byte	0x3f
	.zero		1


	//   ....[61]....
        /*0fe4*/ 	.word	0x00018900
        /*0fe8*/ 	.word	0x00000002
        /*0fec*/ 	.word	0x00016840
        /*0ff0*/ 	.short	0x010a
        /*0ff2*/ 	.byte	0x3f
	.zero		1


	//   ....[62]....
        /*0ff4*/ 	.word	0x00018b80
        /*0ff8*/ 	.word	0x00000003
        /*0ffc*/ 	.word	0x00000060
        /*1000*/ 	.short	0x010a
        /*1002*/ 	.byte	0x3f
	.zero		1


	//   ....[63]....
        /*1004*/ 	.word	0x000190e0
        /*1008*/ 	.word	0x00000002
        /*100c*/ 	.word	0x00016840
        /*1010*/ 	.short	0x010a
        /*1012*/ 	.byte	0x3f
	.zero		1


	//   ....[64]....
        /*1014*/ 	.word	0x00019360
        /*1018*/ 	.word	0x0000000a
        /*101c*/ 	.word	0x00000060
        /*1020*/ 	.short	0x010a
        /*1022*/ 	.byte	0x3f
	.zero		1


	//   ....[65]....
        /*1024*/ 	.word	0x00019800
        /*1028*/ 	.word	0x00000002
        /*102c*/ 	.word	0x00016840
        /*1030*/ 	.short	0x010a
        /*1032*/ 	.byte	0x3f
	.zero		1


	//   ....[66]....
        /*1034*/ 	.word	0x00019a90
        /*1038*/ 	.word	0x00000003
        /*103c*/ 	.word	0x00000060
        /*1040*/ 	.short	0x010a
        /*1042*/ 	.byte	0x3f
	.zero		1


	//   ....[67]....
        /*1044*/ 	.word	0x00019ee0
        /*1048*/ 	.word	0x00000003
        /*104c*/ 	.word	0x00016860
        /*1050*/ 	.short	0x010a
        /*1052*/ 	.byte	0x3f
	.zero		1


	//   ....[68]....
        /*1054*/ 	.word	0x0001b250
        /*1058*/ 	.word	0x00000009
        /*105c*/ 	.word	0x00016820
        /*1060*/ 	.short	0x010a
        /*1062*/ 	.byte	0x3f
	.zero		1


	//   ....[69]....
        /*1064*/ 	.word	0x0001b3e0
        /*1068*/ 	.word	0x00000007
        /*106c*/ 	.word	0x00000000
        /*1070*/ 	.short	0x010a
        /*1072*/ 	.byte	0x3f
	.zero		1


	//   ....[70]....
        /*1074*/ 	.word	0x0001b450
        /*1078*/ 	.word	0x00000003
        /*107c*/ 	.word	0x00000000
        /*1080*/ 	.short	0x010a
        /*1082*/ 	.byte	0x3f
	.zero		1


	//   ....[71]....
        /*1084*/ 	.word	0x0001b4b0
        /*1088*/ 	.word	0x00000005
        /*108c*/ 	.word	0x00000000
        /*1090*/ 	.short	0x010a
        /*1092*/ 	.byte	0x3f
	.zero		1


	//   ....[72]....
        /*1094*/ 	.word	0x0001b4e0
        /*1098*/ 	.word	0x00000003
        /*109c*/ 	.word	0x00000000
        /*10a0*/ 	.short	0x010a
        /*10a2*/ 	.byte	0x3f
	.zero		1


	//   ....[73]....
        /*10a4*/ 	.word	0x0001b540
        /*10a8*/ 	.word	0x0000004e
        /*10ac*/ 	.word	0x00016890
        /*10b0*/ 	.short	0x010a
        /*10b2*/ 	.byte	0x3f
	.zero		1


	//   ....[74]....
        /*10b4*/ 	.word	0x0001b590
        /*10b8*/ 	.word	0x0000004e
        /*10bc*/ 	.word	0x00016890
        /*10c0*/ 	.short	0x010a
        /*10c2*/ 	.byte	0x3f
	.zero		1


	//   ....[75]....
        /*10c4*/ 	.word	0x0001b5e0
        /*10c8*/ 	.word	0x0000004e
        /*10cc*/ 	.word	0x00016890
        /*10d0*/ 	.short	0x010a
        /*10d2*/ 	.byte	0x3f
	.zero		1


	//   ....[76]....
        /*10d4*/ 	.word	0x0001b630
        /*10d8*/ 	.word	0x0000004e
        /*10dc*/ 	.word	0x000168b0
        /*10e0*/ 	.short	0x010a
        /*10e2*/ 	.byte	0x3f
	.zero		1


	//   ....[77]....
        /*10e4*/ 	.word	0x0001bb00
        /*10e8*/ 	.word	0x00000002
        /*10ec*/ 	.word	0x00016800
        /*10f0*/ 	.short	0x010a
        /*10f2*/ 	.byte	0x3f
	.zero		1


	//   ....[78]....
        /*10f4*/ 	.word	0x0001c100
        /*10f8*/ 	.word	0x00000002
        /*10fc*/ 	.word	0x00016800
        /*1100*/ 	.short	0x010a
        /*1102*/ 	.byte	0x3f
	.zero		1


	//   ....[79]....
        /*1104*/ 	.word	0x0001c150
        /*1108*/ 	.word	0x00000000
        /*110c*/ 	.word	0x00016830
        /*1110*/ 	.short	0x010a
        /*1112*/ 	.byte	0x3f
	.zero		1


	//   ....[80]....
        /*1114*/ 	.word	0x0001c1a0
        /*1118*/ 	.word	0x00000009
        /*111c*/ 	.word	0x00016830
        /*1120*/ 	.short	0x010a
        /*1122*/ 	.byte	0x3f
	.zero		1


	//   ....[81]....
        /*1124*/ 	.word	0x0001c1f0
        /*1128*/ 	.word	0x00000009
        /*112c*/ 	.word	0x00016850
        /*1130*/ 	.short	0x010a
        /*1132*/ 	.byte	0x3f
	.zero		1


	//   ....[82]....
        /*1134*/ 	.word	0x0001c240
        /*1138*/ 	.word	0x00000009
        /*113c*/ 	.word	0x00016830
        /*1140*/ 	.short	0x010a
        /*1142*/ 	.byte	0x3f
	.zero		1


	//   ....[83]....
        /*1144*/ 	.word	0x0001c290
        /*1148*/ 	.word	0x00000009
        /*114c*/ 	.word	0x00016850
        /*1150*/ 	.short	0x010a
        /*1152*/ 	.byte	0x3f
	.zero		1


	//   ....[84]....
        /*1154*/ 	.word	0x0001c2e0
        /*1158*/ 	.word	0x0000000d
        /*115c*/ 	.word	0x00016850
        /*1160*/ 	.short	0x010a
        /*1162*/ 	.byte	0x3f
	.zero		1


	//   ....[85]....
        /*1164*/ 	.word	0x0001ce90
        /*1168*/ 	.word	0x00000010
        /*116c*/ 	.word	0x00016820
        /*1170*/ 	.short	0x010a
        /*1172*/ 	.byte	0x3f
	.zero		1


	//   ....[86]....
        /*1174*/ 	.word	0x0001cee0
        /*1178*/ 	.word	0x00000006
        /*117c*/ 	.word	0x000168a0
        /*1180*/ 	.short	0x010a
        /*1182*/ 	.byte	0x3f
	.zero		1


	//   ....[87]....
        /*1184*/ 	.word	0x0001cf30
        /*1188*/ 	.word	0x00000006
        /*118c*/ 	.word	0x000168c0
        /*1190*/ 	.short	0x010a
        /*1192*/ 	.byte	0x3f
	.zero		1


	//   ....[88]....
        /*1194*/ 	.word	0x0001cf80
        /*1198*/ 	.word	0x00000006
        /*119c*/ 	.word	0x000168a0
        /*11a0*/ 	.short	0x010a
        /*11a2*/ 	.byte	0x3f
	.zero		1


	//   ....[89]....
        /*11a4*/ 	.word	0x0001cfd0
        /*11a8*/ 	.word	0x00000006
        /*11ac*/ 	.word	0x000168c0
        /*11b0*/ 	.short	0x010a
        /*11b2*/ 	.byte	0x3f
	.zero		1


	//   ....[90]....
        /*11b4*/ 	.word	0x0001d170
        /*11b8*/ 	.word	0x00000000
        /*11bc*/ 	.word	0x00016840
        /*11c0*/ 	.short	0x010a
        /*11c2*/ 	.byte	0x3f
	.zero		1


	//   ....[91]....
        /*11c4*/ 	.word	0x0001e140
        /*11c8*/ 	.word	0x00000010
        /*11cc*/ 	.word	0x00016820
        /*11d0*/ 	.short	0x010a
        /*11d2*/ 	.byte	0x3f
	.zero		1


	//   ....[92]....
        /*11d4*/ 	.word	0x0001e190
        /*11d8*/ 	.word	0x00000002
        /*11dc*/ 	.word	0x00016840
        /*11e0*/ 	.short	0x010a
        /*11e2*/ 	.byte	0x3f
	.zero		1


	//   ....[93]....
        /*11e4*/ 	.word	0x0001e1e0
        /*11e8*/ 	.word	0x00000003
        /*11ec*/ 	.word	0x00000060
        /*11f0*/ 	.short	0x010a
        /*11f2*/ 	.byte	0x3f
	.zero		1


	//   ....[94]....
        /*11f4*/ 	.word	0x0001e230
        /*11f8*/ 	.word	0x00000002
        /*11fc*/ 	.word	0x00016840
        /*1200*/ 	.short	0x010a
        /*1202*/ 	.byte	0x3f
	.zero		1


	//   ....[95]....
        /*1204*/ 	.word	0x0001e280
        /*1208*/ 	.word	0x0000000a
        /*120c*/ 	.word	0x00000060
        /*1210*/ 	.short	0x010a
        /*1212*/ 	.byte	0x3f
	.zero		1


	//   ....[96]....
        /*1214*/ 	.word	0x0001e2d0
        /*1218*/ 	.word	0x00000002
        /*121c*/ 	.word	0x00016840
        /*1220*/ 	.short	0x010a
        /*1222*/ 	.byte	0x3f
	.zero		1


	//   ....[97]....
        /*1224*/ 	.word	0x0001e320
        /*1228*/ 	.word	0x00000003
        /*122c*/ 	.word	0x00000060
        /*1230*/ 	.short	0x010a
        /*1232*/ 	.byte	0x3f
	.zero		1


	//   ....[98]....
        /*1234*/ 	.word	0x0001e370
        /*1238*/ 	.word	0x00000003
        /*123c*/ 	.word	0x00016860
        /*1240*/ 	.short	0x010a
        /*1242*/ 	.byte	0x3f
	.zero		1


	//   ....[99]....
        /*1244*/ 	.word	0x0001eda0
        /*1248*/ 	.word	0x00000009
        /*124c*/ 	.word	0x00016820
        /*1250*/ 	.short	0x010a
        /*1252*/ 	.byte	0x3f
	.zero		1


	//   ....[100]....
        /*1254*/ 	.word	0x0001ef40
        /*1258*/ 	.word	0x00000007
        /*125c*/ 	.word	0x00000000
        /*1260*/ 	.short	0x010a
        /*1262*/ 	.byte	0x3f
	.zero		1


	//   ....[101]....
        /*1264*/ 	.word	0x0001ef90
        /*1268*/ 	.word	0x00000003
        /*126c*/ 	.word	0x00000000
        /*1270*/ 	.short	0x010a
        /*1272*/ 	.byte	0x3f
	.zero		1


	//   ....[102]....
        /*1274*/ 	.word	0x0001efe0
        /*1278*/ 	.word	0x00000005
        /*127c*/ 	.word	0x00000000
        /*1280*/ 	.short	0x010a
        /*1282*/ 	.byte	0x3f
	.zero		1


	//----- nvinfo : EIATTR_NUM_MBARRIERS
	.align		4
.L_1627:
        /*1284*/ 	.byte	0x03, 0x38
        /*1286*/ 	.short	0x0016


	//----- nvinfo : EIATTR_EXIT_INSTR_OFFSETS
	.align		4
        /*1288*/ 	.byte	0x04, 0x1c
        /*128a*/ 	.short	(.L_1629 - .L_1628)


	//   ....[0]....
.L_1628:
        /*128c*/ 	.word	0x0001b530


	//----- nvinfo : EIATTR_MAX_THREADS
	.align		4
.L_1629:
        /*1290*/ 	.byte	0x04, 0x05
        /*1292*/ 	.short	(.L_1631 - .L_1630)
.L_1630:
        /*1294*/ 	.word	0x00000200
        /*1298*/ 	.word	0x00000001
        /*129c*/ 	.word	0x00000001


	//----- nvinfo : EIATTR_CRS_STACK_SIZE
	.align		4
.L_1631:
        /*12a0*/ 	.byte	0x04, 0x1e
        /*12a2*/ 	.short	(.L_1633 - .L_1632)
.L_1632:
        /*12a4*/ 	.word	0x00000000


	//----- nvinfo : EIATTR_CBANK_PARAM_SIZE
	.align		4
.L_1633:
        /*12a8*/ 	.byte	0x03, 0x19
        /*12aa*/ 	.short	0x0af0


	//----- nvinfo : EIATTR_PARAM_CBANK
	.align		4
        /*12ac*/ 	.byte	0x04, 0x0a
        /*12ae*/ 	.short	(.L_1635 - .L_1634)
	.align		4
.L_1634:
        /*12b0*/ 	.word	index@(.nv.constant0._ZN7cutlass13device_kernelIN5flash11enable_sm90INS1_16FlashAttnFwdSm90INS1_25CollectiveMainloopFwdSm90ILi2EN4cute5tupleIJNS5_1CILi1EEES8_S8_EEENS6_IJNS7_ILi192EEENS7_ILi128EEENS7_ILi64EEEEEELi64ENS_6half_tEfNS_4arch4Sm90ELb1ELb0ELb1ELb1ELb0ELb1ELb0ELb1ELb1ELb1ELb1ELb0EEENS1_21CollectiveEpilogueFwdINS6_IJSA_SC_SB_EEES9_SE_SG_Li384ELb1ELb1ELb1ELb0EEENS1_36VarlenDynamicPersistentTileSchedulerILi192ELi128ELi384ELi128ELb1ELb1ELb1ELb1ELb1ELb1EEEEEEEEEvNT_6ParamsE)
        /*12b4*/ 	.short	0x0210
        /*12b6*/ 	.short	0x0af0


	//----- nvinfo : EIATTR_SW_WAR
	.align		4
.L_1635:
        /*12b8*/ 	.byte	0x04, 0x36
        /*12ba*/ 	.short	(.L_1637 - .L_1636)
.L_1636:
        /*12bc*/ 	.word	0x00000008
.L_1637:


//--------------------- .nv.callgraph             --------------------------
	.section	.nv.callgraph,"",@"SHT_CUDA_CALLGRAPH"
	.align	4
	.sectionentsize	8
	.align		4
        /*0000*/ 	.word	0x00000000
	.align		4
        /*0004*/ 	.word	0xffffffff
	.align		4
        /*0008*/ 	.word	index@(_ZN7cutlass13device_kernelIN5flash11enable_sm90INS1_16FlashAttnFwdSm90INS1_25CollectiveMainloopFwdSm90ILi2EN4cute5tupleIJNS5_1CILi1EEES8_S8_EEENS6_IJNS7_ILi128EEENS7_ILi80EEENS7_ILi256EEEEEELi256ENS_6half_tEfNS_4arch4Sm90ELb0ELb0ELb1ELb0ELb0ELb0ELb0ELb1ELb1ELb1ELb1ELb0EEENS1_21CollectiveEpilogueFwdINS6_IJSA_SC_SB_EEES9_SE_SG_Li256ELb0ELb1ELb1ELb0EEENS1_19SingleTileSchedulerILb0ELb1ELb1ELi128EEEEEEEEEvNT_6ParamsE)
	.align		4
        /*000c*/ 	.word	index@(__assertfail)
	.align		4
        /*0010*/ 	.word	index@(_ZN7cutlass13device_kernelIN5flash11enable_sm90INS1_16FlashAttnFwdSm90INS1_25CollectiveMainloopFwdSm90ILi2EN4cute5tupleIJNS5_1CILi1EEES8_S8_EEENS6_IJNS7_ILi128EEENS7_ILi80EEENS7_ILi256EEEEEELi256ENS_6half_tEfNS_4arch4Sm90ELb0ELb0ELb1ELb1ELb0ELb0ELb0ELb1ELb1ELb1ELb1ELb0EEENS1_21CollectiveEpilogueFwdINS6_IJSA_SC_SB_EEES9_SE_SG_Li256ELb1ELb1ELb1ELb0EEENS1_36VarlenDynamicPersistentTileSchedulerILi128ELi80ELi256ELi128ELb1ELb1ELb1ELb0ELb1ELb1EEEEEEEEEvNT_6ParamsE)
	.align		4
        /*0014*/ 	.word	index@(__assertfail)
	.align		4
        /*0018*/ 	.word	index@(_ZN7cutlass13device_kernelIN5flash11enable_sm90INS1_16FlashAttnFwdSm90INS1_25CollectiveMainloopFwdSm90ILi2EN4cute5tupleIJNS5_1CILi1EEES8_S8_EEENS6_IJNS7_ILi128EEENS7_ILi80EEENS7_ILi256EEEEEELi256ENS_6half_tEfNS_4arch4Sm90ELb0ELb0ELb1ELb1ELb0ELb1ELb0ELb1ELb1ELb1ELb1ELb0EEENS1_21CollectiveEpilogueFwdINS6_IJSA_SC_SB_EEES9_SE_SG_Li256ELb1ELb1ELb1ELb0EEENS1_36VarlenDynamicPersistentTileSchedulerILi128ELi80ELi256ELi128ELb1ELb1ELb1ELb0ELb1ELb1EEEEEEEEEvNT_6ParamsE)
	.align		4
        /*001c*/ 	.word	index@(__assertfail)
	.align		4
        /*0020*/ 	.word	index@(_ZN7cutlass13device_kernelIN5flash11enable_sm90INS1_16FlashAttnFwdSm90INS1_25CollectiveMainloopFwdSm90ILi2EN4cute5tupleIJNS5_1CILi1EEES8_S8_EEENS6_IJNS7_ILi128EEENS7_ILi64EEENS7_ILi256EEEEEELi256ENS_6half_tEfNS_4arch4Sm90ELb0ELb1ELb1ELb0ELb0ELb0ELb0ELb1ELb1ELb1ELb1ELb0EEENS1_21CollectiveEpilogueFwdINS6_IJSA_SC_SB_EEES9_SE_SG_Li256ELb0ELb1ELb1ELb0EEENS1_19SingleTileSchedulerILb0ELb1ELb1ELi128EEEEEEEEEvNT_6ParamsE)
	.align		4
        /*0024*/ 	.word	index@(__assertfail)
	.align		4
        /*0028*/ 	.word	index@(_ZN7cutlass13device_kernelIN5flash11enable_sm90INS1_16FlashAttnFwdSm90INS1_25CollectiveMainloopFwdSm90ILi2EN4cute5tupleIJNS5_1CILi1EEES8_S8_EEENS6_IJNS7_ILi128EEENS7_ILi64EEENS7_ILi256EEEEEELi256ENS_6half_tEfNS_4arch4Sm90ELb0ELb1ELb1ELb1ELb0ELb0ELb0ELb1ELb1ELb1ELb1ELb0EEENS1_21CollectiveEpilogueFwdINS6_IJSA_SC_SB_EEES9_SE_SG_Li256ELb1ELb1ELb1ELb0EEENS1_36VarlenDynamicPersistentTileSchedulerILi128ELi64ELi256ELi128ELb1ELb1ELb1ELb1ELb0ELb1EEEEEEEEEvNT_6ParamsE)
	.align		4
        /*002c*/ 	.word	index@(__assertfail)
	.align		4
        /*0030*/ 	.word	index@(_ZN7cutlass13device_kernelIN5flash11enable_sm90INS1_16FlashAttnFwdSm90INS1_25CollectiveMainloopFwdSm90ILi2EN4cute5tupleIJNS5_1CILi1EEES8_S8_EEENS6_IJNS7_ILi128EEENS7_ILi64EEENS7_ILi256EEEEEELi256ENS_6half_tEfNS_4arch4Sm90ELb0ELb1ELb1ELb1ELb0ELb1ELb0ELb1ELb1ELb1ELb1ELb0EEENS1_21CollectiveEpilogueFwdINS6_IJSA_SC_SB_EEES9_SE_SG_Li256ELb1ELb1ELb1ELb0EEENS1_36VarlenDynamicPersistentTileSchedulerILi128ELi64ELi256ELi128ELb1ELb1ELb1ELb1ELb0ELb1EEEEEEEEEvNT_6ParamsE)
	.align		4
        /*0034*/ 	.word	index@(__assertfail)
	.align		4
        /*0038*/ 	.word	index@(_ZN7cutlass13device_kernelIN5flash11enable_sm90INS1_16FlashAttnFwdSm90INS1_25CollectiveMainloopFwdSm90ILi2EN4cute5tupleIJNS5_1CILi1EEES8_S8_EEENS6_IJNS7_ILi128EEENS7_ILi80EEENS7_ILi256EEEEEELi256ENS_6half_tEfNS_4arch4Sm90ELb1ELb0ELb1ELb0ELb0ELb0ELb0ELb1ELb1ELb1ELb1ELb0EEENS1_21CollectiveEpilogueFwdINS6_IJSA_SC_SB_EEES9_SE_SG_Li256ELb0ELb1ELb1ELb0EEENS1_19SingleTileSchedulerILb0ELb1ELb1ELi128EEEEEEEEEvNT_6ParamsE)
	.align		4
        /*003c*/ 	.word	index@(__assertfail)
	.align		4
        /*0040*/ 	.word	index@(_ZN7cutlass13device_kernelIN5flash11enable_sm90INS1_16FlashAttnFwdSm90INS1_25CollectiveMainloopFwdSm90ILi2EN4cute5tupleIJNS5_1CILi1EEES8_S8_EEENS6_IJNS7_ILi128EEENS7_ILi80EEENS7_ILi256EEEEEELi256ENS_6half_tEfNS_4arch4Sm90ELb1ELb0ELb1ELb1ELb0ELb0ELb0ELb1ELb1ELb1ELb1ELb0EEENS1_21CollectiveEpilogueFwdINS6_IJSA_SC_SB_EEES9_SE_SG_Li256ELb1ELb1ELb1ELb0EEENS1_36VarlenDynamicPersistentTileSchedulerILi128ELi80ELi256ELi128ELb1ELb1ELb1ELb1ELb1ELb1EEEEEEEEEvNT_6ParamsE)
	.align		4
        /*0044*/ 	.word	index@(__assertfail)
	.align		4
        /*0048*/ 	.word	index@(_ZN7cutlass13device_kernelIN5flash11enable_sm90INS1_16FlashAttnFwdSm90INS1_25CollectiveMainloopFwdSm90ILi2EN4cute5tupleIJNS5_1CILi1EEES8_S8_EEENS6_IJNS7_ILi128EEENS7_ILi80EEENS7_ILi256EEEEEELi256ENS_6half_tEfNS_4arch4Sm90ELb1ELb0ELb1ELb1ELb0ELb1ELb0ELb1ELb1ELb1ELb1ELb0EEENS1_21CollectiveEpilogueFwdINS6_IJSA_SC_SB_EEES9_SE_SG_Li256ELb1ELb1ELb1ELb0EEENS1_36VarlenDynamicPersistentTileSchedulerILi128ELi80ELi256ELi128ELb1ELb1ELb1ELb1ELb1ELb1EEEEEEEEEvNT_6ParamsE)
	.align		4
        /*004c*/ 	.word	index@(__assertfail)
	.align		4
        /*0050*/ 	.word	index@(_ZN7cutlass13device_kernelIN5flash11enable_sm90INS1_16FlashAttnFwdSm90INS1_25CollectiveMainloopFwdSm90ILi2EN4cute5tupleIJNS5_1CILi1EEES8_S8_EEENS6_IJNS7_ILi128EEENS7_ILi112EEENS7_ILi192EEEEEELi192ENS_6half_tEfNS_4arch4Sm90ELb0ELb0ELb1ELb0ELb0ELb0ELb0ELb1ELb1ELb1ELb1ELb0EEENS1_21CollectiveEpilogueFwdINS6_IJSA_SC_SB_EEES9_SE_SG_Li256ELb0ELb1ELb1ELb0EEENS1_19SingleTileSchedulerILb0ELb1ELb1ELi128EEEEEEEEEvNT_6ParamsE)
	.align		4
        /*0054*/ 	.word	index@(__assertfail)
	.align		4
        /*0058*/ 	.word	index@(_ZN7cutlass13device_kernelIN5flash11enable_sm90INS1_16FlashAttnFwdSm90INS1_25CollectiveMainloopFwdSm90ILi2EN4cute5tupleIJNS5_1CILi1EEES8_S8_EEENS6_IJNS7_ILi128EEENS7_ILi112EEENS7_ILi192EEEEEELi192ENS_6half_tEfNS_4arch4Sm90ELb0ELb0ELb1ELb1ELb0ELb0ELb0ELb1ELb1ELb1ELb1ELb0EEENS1_21CollectiveEpilogueFwdINS6_IJSA_SC_SB_EEES9_SE_SG_Li256ELb1ELb1ELb1ELb0EEENS1_36VarlenDynamicPersistentTileSchedulerILi128ELi112ELi256ELi128ELb1ELb1ELb1ELb0ELb1ELb1EEEEEEEEEvNT_6ParamsE)
	.align		4
        /*005c*/ 	.word	index@(__assertfail)
	.align		4
        /*0060*/ 	.word	index@(_ZN7cutlass13device_kernelIN5flash11enable_sm90INS1_16FlashAttnFwdSm90INS1_25CollectiveMainloopFwdSm90ILi2EN4cute5tupleIJNS5_1CILi1EEES8_S8_EEENS6_IJNS7_ILi128EEENS7_ILi112EEENS7_ILi192EEEEEELi192ENS_6half_tEfNS_4arch4Sm90ELb0ELb0ELb1ELb1ELb0ELb1ELb0ELb1ELb1ELb1ELb1ELb0EEENS1_21CollectiveEpilogueFwdINS6_IJSA_SC_SB_EEES9_SE_SG_Li256ELb1ELb1ELb1ELb0EEENS1_36VarlenDynamicPersistentTileSchedulerILi128ELi112ELi256ELi128ELb1ELb1ELb1ELb0ELb1ELb1EEEEEEEEEvNT_6ParamsE)
	.align		4
        /*0064*/ 	.word	index@(__assertfail)
	.align		4
        /*0068*/ 	.word	index@(_ZN7cutlass13device_kernelIN5flash11enable_sm90INS1_16FlashAttnFwdSm90INS1_25CollectiveMainloopFwdSm90ILi2EN4cute5tupleIJNS5_1CILi1EEES8_S8_EEENS6_IJNS7_ILi128EEENS7_ILi96EEENS7_ILi192EEEEEELi192ENS_6half_tEfNS_4arch4Sm90ELb0ELb1ELb1ELb0ELb0ELb0ELb0ELb1ELb1ELb1ELb1ELb0EEENS1_21CollectiveEpilogueFwdINS6_IJSA_SC_SB_EEES9_SE_SG_Li256ELb0ELb1ELb1ELb0EEENS1_19SingleTileSchedulerILb0ELb1ELb1ELi128EEEEEEEEEvNT_6ParamsE)
	.align		4
        /*006c*/ 	.word	index@(__assertfail)
	.align		4
        /*0070*/ 	.word	index@(_ZN7cutlass13device_kernelIN5flash11enable_sm90INS1_16FlashAttnFwdSm90INS1_25CollectiveMainloopFwdSm90ILi2EN4cute5tupleIJNS5_1CILi1EEES8_S8_EEENS6_IJNS7_ILi128EEENS7_ILi96EEENS7_ILi192EEEEEELi192ENS_6half_tEfNS_4arch4Sm90ELb0ELb1ELb1ELb1ELb0ELb0ELb0ELb1ELb1ELb1ELb1ELb0EEENS1_21CollectiveEpilogueFwdINS6_IJSA_SC_SB_EEES9_SE_SG_Li256ELb1ELb1ELb1ELb0EEENS1_36VarlenDynamicPersistentTileSchedulerILi128ELi96ELi256ELi128ELb1ELb1ELb1ELb1ELb0ELb1EEEEEEEEEvNT_6ParamsE)
	.align		4
        /*0074*/ 	.word	index@(__assertfail)
	.align		4
        /*0078*/ 	.word	index@(_ZN7cutlass13device_kernelIN5flash11enable_sm90INS1_16FlashAttnFwdSm90INS1_25CollectiveMainloopFwdSm90ILi2EN4cute5tupleIJNS5_1CILi1EEES8_S8_EEENS6_IJNS7_ILi128EEENS7_ILi96EEENS7_ILi192EEEEEELi192ENS_6half_tEfNS_4arch4Sm90ELb0ELb1ELb1ELb1ELb0ELb1ELb0ELb1ELb1ELb1ELb1ELb0EEENS1_21CollectiveEpilogueFwdINS6_IJSA_SC_SB_EEES9_SE_SG_Li256ELb1ELb1ELb1ELb0EEENS1_36VarlenDynamicPersistentTileSchedulerILi128ELi96ELi256ELi128ELb1ELb1ELb1ELb1ELb0ELb1EEEEEEEEEvNT_6ParamsE)
	.align		4
        /*007c*/ 	.word	index@(__assertfail)
	.align		4
        /*0080*/ 	.word	index@(_ZN7cutlass13device_kernelIN5flash11enable_sm90INS1_16FlashAttnFwdSm90INS1_25CollectiveMainloopFwdSm90ILi2EN4cute5tupleIJNS5_1CILi1EEES8_S8_EEENS6_IJNS7_ILi128EEENS7_ILi112EEENS7_ILi192EEEEEELi192ENS_6half_tEfNS_4arch4Sm90ELb1ELb0ELb1ELb0ELb0ELb0ELb0ELb1ELb1ELb1ELb1ELb0EEENS1_21CollectiveEpilogueFwdINS6_IJSA_SC_SB_EEES9_SE_SG_Li256ELb0ELb1ELb1ELb0EEENS1_19SingleTileSchedulerILb0ELb1ELb1ELi128EEEEEEEEEvNT_6ParamsE)
	.align		4
        /*0084*/ 	.word	index@(__assertfail)
	.align		4
        /*0088*/ 	.word	index@(_ZN7cutlass13device_kernelIN5flash11enable_sm90INS1_16FlashAttnFwdSm90INS1_25CollectiveMainloopFwdSm90ILi2EN4cute5tupleIJNS5_1CILi1EEES8_S8_EEENS6_IJNS7_ILi128EEENS7_ILi112EEENS7_ILi192EEEEEELi192ENS_6half_tEfNS_4arch4Sm90ELb1ELb0ELb1ELb1ELb0ELb0ELb0ELb1ELb1ELb1ELb1ELb0EEENS1_21CollectiveEpilogueFwdINS6_IJSA_SC_SB_EEES9_SE_SG_Li256ELb1ELb1ELb1ELb0EEENS1_36VarlenDynamicPersistentTileSchedulerILi128ELi112ELi256ELi128ELb1ELb1ELb1ELb1ELb1ELb1EEEEEEEEEvNT_6ParamsE)
	.align		4
        /*008c*/ 	.word	index@(__assertfail)
	.align		4
        /*0090*/ 	.word	index@(_ZN7cutlass13device_kernelIN5flash11enable_sm90INS1_16FlashAttnFwdSm90INS1_25CollectiveMainloopFwdSm90ILi2EN4cute5tupleIJNS5_1CILi1EEES8_S8_EEENS6_IJNS7_ILi128EEENS7_ILi112EEENS7_ILi192EEEEEELi192ENS_6half_tEfNS_4arch4Sm90ELb1ELb0ELb1ELb1ELb0ELb1ELb0ELb1ELb1ELb1ELb1ELb0EEENS1_21CollectiveEpilogueFwdINS6_IJSA_SC_SB_EEES9_SE_SG_Li256ELb1ELb1ELb1ELb0EEENS1_36VarlenDynamicPersistentTileSchedulerILi128ELi112ELi256ELi128ELb1ELb1ELb1ELb1ELb1ELb1EEEEEEEEEvNT_6ParamsE)
	.align		4
        /*0094*/ 	.word	index@(__assertfail)
	.align		4
        /*0098*/ 	.word	index@(_ZN7cutlass13device_kernelIN5flash11enable_sm90INS1_16FlashAttnFwdSm90INS1_25CollectiveMainloopFwdSm90ILi2EN4cute5tupleIJNS5_1CILi1EEES8_S8_EEENS6_IJNS7_ILi128EEENS7_ILi176EEESA_EEELi128ENS_6half_tEfNS_4arch4Sm90ELb0ELb0ELb1ELb0ELb0ELb0ELb0ELb1ELb1ELb1ELb1ELb0EEENS1_21CollectiveEpilogueFwdINS6_IJSA_SA_SB_EEES9_SD_SF_Li256ELb0ELb1ELb1ELb0EEENS1_19SingleTileSchedulerILb0ELb1ELb1ELi128EEEEEEEEEvNT_6ParamsE)
	.align		4
        /*009c*/ 	.word	index@(__assertfail)
	.align		4
        /*00a0*/ 	.word	index@(_ZN7cutlass13device_kernelIN5flash11enable_sm90INS1_16FlashAttnFwdSm90INS1_25CollectiveMainloopFwdSm90ILi2EN4cute5tupleIJNS5_1CILi1EEES8_S8_EEENS6_IJNS7_ILi128EEENS7_ILi176EEESA_EEELi128ENS_6half_tEfNS_4arch4Sm90ELb0ELb0ELb1ELb1ELb0ELb0ELb0ELb1ELb1ELb1ELb1ELb0EEENS1_21CollectiveEpilogueFwdINS6_IJSA_SA_SB_EEES9_SD_SF_Li256ELb1ELb1ELb1ELb0EEENS1_36VarlenDynamicPersistentTileSchedulerILi128ELi176ELi256ELi128ELb1ELb1ELb1ELb0ELb1ELb1EEEEEEEEEvNT_6ParamsE)
	.align		4
        /*00a4*/ 	.word	index@(__assertfail)
	.align		4
        /*00a8*/ 	.word	index@(_ZN7cutlass13device_kernelIN5flash11enable_sm90INS1_16FlashAttnFwdSm90INS1_25CollectiveMainloopFwdSm90ILi2EN4cute5tupleIJNS5_1CILi1EEES8_S8_EEENS6_IJNS7_ILi128EEENS7_ILi176EEESA_EEELi128ENS_6half_tEfNS_4arch4Sm90ELb0ELb0ELb1ELb1ELb0ELb1ELb0ELb1ELb1ELb1ELb1ELb0EEENS1_21CollectiveEpilogueFwdINS6_IJSA_SA_SB_EEES9_SD_SF_Li256ELb1ELb1ELb1ELb0EEENS1_36VarlenDynamicPersistentTileSchedulerILi128ELi176ELi256ELi128ELb1ELb1ELb1ELb0ELb1ELb1EEEEEEEEEvNT_6ParamsE)
	.align		4
        /*00ac*/ 	.word	index@(__assertfail)
	.align		4
        /*00b0*/ 	.word	index@(_ZN7cutlass13device_kernelIN5flash11enable_sm90INS1_16FlashAttnFwdSm90INS1_25CollectiveMainloopFwdSm90ILi2EN4cute5tupleIJNS5_1CILi1EEES8_S8_EEENS6_IJNS7_ILi128EEESA_SA_EEELi128ENS_6half_tEfNS_4arch4Sm90ELb0ELb1ELb1ELb0ELb0ELb0ELb0ELb1ELb1ELb1ELb1ELb0EEENS1_21CollectiveEpilogueFwdISB_S9_SC_SE_Li256ELb0ELb1ELb1ELb0EEENS1_19SingleTileSchedulerILb0ELb1ELb1ELi128EEEEEEEEEvNT_6ParamsE)
	.align		4
        /*00b4*/ 	.word	index@(__assertfail)
	.align		4
        /*00b8*/ 	.word	index@(_ZN7cutlass13device_kernelIN5flash11enable_sm90INS1_16FlashAttnFwdSm90INS1_25CollectiveMainloopFwdSm90ILi2EN4cute5tupleIJNS5_1CILi1EEES8_S8_EEENS6_IJNS7_ILi128EEESA_SA_EEELi128ENS_6half_tEfNS_4arch4Sm90ELb0ELb1ELb1ELb1ELb0ELb0ELb0ELb1ELb1ELb1ELb1ELb0EEENS1_21CollectiveEpilogueFwdISB_S9_SC_SE_Li256ELb1ELb1ELb1ELb0EEENS1_36VarlenDynamicPersistentTileSchedulerILi128ELi128ELi256ELi128ELb1ELb1ELb1ELb1ELb0ELb1EEEEEEEEEvNT_6ParamsE)
	.align		4
        /*00bc*/ 	.word	index@(__assertfail)
	.align		4
        /*00c0*/ 	.word	index@(_ZN7cutlass13device_kernelIN5flash11enable_sm90INS1_16FlashAttnFwdSm90INS1_25CollectiveMainloopFwdSm90ILi2EN4cute5tupleIJNS5_1CILi1EEES8_S8_EEENS6_IJNS7_ILi128EEESA_SA_EEELi128ENS_6half_tEfNS_4arch4Sm90ELb0ELb1ELb1ELb1ELb0ELb1ELb0ELb1ELb1ELb1ELb1ELb0EEENS1_21CollectiveEpilogueFwdISB_S9_SC_SE_Li256ELb1ELb1ELb1ELb0EEENS1_36VarlenDynamicPersistentTileSchedulerILi128ELi128ELi256ELi128ELb1ELb1ELb1ELb1ELb0ELb1EEEEEEEEEvNT_6ParamsE)
	.align		4
        /*00c4*/ 	.word	index@(__assertfail)
	.align		4
        /*00c8*/ 	.word	index@(_ZN7cutlass13device_kernelIN5flash11enable_sm90INS1_16FlashAttnFwdSm90INS1_25CollectiveMainloopFwdSm90ILi2EN4cute5tupleIJNS5_1CILi1EEES8_S8_EEENS6_IJNS7_ILi128EEESA_SA_EEELi128ENS_6half_tEfNS_4arch4Sm90ELb1ELb0ELb1ELb0ELb0ELb0ELb0ELb1ELb1ELb1ELb1ELb0EEENS1_21CollectiveEpilogueFwdISB_S9_SC_SE_Li256ELb0ELb1ELb1ELb0EEENS1_19SingleTileSchedulerILb0ELb1ELb1ELi128EEEEEEEEEvNT_6ParamsE)
	.align		4
        /*00cc*/ 	.word	index@(__assertfail)
	.align		4
        /*00d0*/ 	.word	index@(_ZN7cutlass13device_kernelIN5flash11enable_sm90INS1_16FlashAttnFwdSm90INS1_25CollectiveMainloopFwdSm90ILi2EN4cute5tupleIJNS5_1CILi1EEES8_S8_EEENS6_IJNS7_ILi128EEESA_SA_EEELi128ENS_6half_tEfNS_4arch4Sm90ELb1ELb0ELb1ELb1ELb0ELb0ELb0ELb1ELb1ELb1ELb1ELb0EEENS1_21CollectiveEpilogueFwdISB_S9_SC_SE_Li256ELb1ELb1ELb1ELb0EEENS1_36VarlenDynamicPersistentTileSchedulerILi128ELi128ELi256ELi128ELb1ELb1ELb1ELb1ELb1ELb1EEEEEEEEEvNT_6ParamsE)
	.align		4
        /*00d4*/ 	.word	index@(__assertfail)
	.align		4
        /*00d8*/ 	.word	index@(_ZN7cutlass13device_kernelIN5flash11enable_sm90INS1_16FlashAttnFwdSm90INS1_25CollectiveMainloopFwdSm90ILi2EN4cute5tupleIJNS5_1CILi1EEES8_S8_EEENS6_IJNS7_ILi128EEESA_SA_EEELi128ENS_6half_tEfNS_4arch4Sm90ELb1ELb0ELb1ELb1ELb0ELb1ELb0ELb1ELb1ELb1ELb1ELb0EEENS1_21CollectiveEpilogueFwdISB_S9_SC_SE_Li256ELb1ELb1ELb1ELb0EEENS1_36VarlenDynamicPersistentTileSchedulerILi128ELi128ELi256ELi128ELb1ELb1ELb1ELb1ELb1ELb1EEEEEEEEEvNT_6ParamsE)
	.align		4
        /*00dc*/ 	.word	index@(__assertfail)
	.align		4
        /*00e0*/ 	.word	index@(_ZN7cutlass13device_kernelIN5flash11enable_sm90INS1_16FlashAttnFwdSm90INS1_25CollectiveMainloopFwdSm90ILi2EN4cute5tupleIJNS5_1CILi1EEES8_S8_EEENS6_IJNS7_ILi192EEENS7_ILi144EEENS7_ILi96EEEEEELi96ENS_6half_tEfNS_4arch4Sm90ELb0ELb0ELb1ELb0ELb0ELb0ELb0ELb0ELb1ELb1ELb1ELb0EEENS1_21CollectiveEpilogueFwdINS6_IJSA_SC_SB_EEES9_SE_SG_Li384ELb0ELb1ELb1ELb0EEENS1_19SingleTileSchedulerILb0ELb1ELb1ELi192EEEEEEEEEvNT_6ParamsE)
	.align		4
        /*00e4*/ 	.word	index@(__assertfail)
	.align		4
        /*00e8*/ 	.word	index@(_ZN7cutlass13device_kernelIN5flash11enable_sm90INS1_16FlashAttnFwdSm90INS1_25CollectiveMainloopFwdSm90ILi2EN4cute5tupleIJNS5_1CILi1EEES8_S8_EEENS6_IJNS7_ILi192EEENS7_ILi144EEENS7_ILi96EEEEEELi96ENS_6half_tEfNS_4arch4Sm90ELb0ELb0ELb1ELb1ELb0ELb0ELb0ELb0ELb1ELb1ELb1ELb0EEENS1_21CollectiveEpilogueFwdINS6_IJSA_SC_SB_EEES9_SE_SG_Li384ELb1ELb1ELb1ELb0EEENS1_36VarlenDynamicPersistentTileSchedulerILi192ELi144ELi384ELi128ELb1ELb1ELb1ELb0ELb1ELb1EEEEEEEEEvNT_6ParamsE)
	.align		4
        /*00ec*/ 	.word	index@(__assertfail)
	.align		4
        /*00f0*/ 	.word	index@(_ZN7cutlass13device_kernelIN5flash11enable_sm90INS1_16FlashAttnFwdSm90INS1_25CollectiveMainloopFwdSm90ILi2EN4cute5tupleIJNS5_1CILi1EEES8_S8_EEENS6_IJNS7_ILi192EEENS7_ILi144EEENS7_ILi96EEEEEELi96ENS_6half_tEfNS_4arch4Sm90ELb0ELb0ELb1ELb1ELb0ELb1ELb0ELb0ELb1ELb1ELb1ELb0EEENS1_21CollectiveEpilogueFwdINS6_IJSA_SC_SB_EEES9_SE_SG_Li384ELb1ELb1ELb1ELb0EEENS1_36VarlenDynamicPersistentTileSchedulerILi192ELi144ELi384ELi128ELb1ELb1ELb1ELb0ELb1ELb1EEEEEEEEEvNT_6ParamsE)
	.align		4
        /*00f4*/ 	.word	index@(__assertfail)
	.align		4
        /*00f8*/ 	.word	index@(_ZN7cutlass13device_kernelIN5flash11enable_sm90INS1_16FlashAttnFwdSm90INS1_25CollectiveMainloopFwdSm90ILi2EN4cute5tupleIJNS5_1CILi1EEES8_S8_EEENS6_IJNS7_ILi192EEENS7_ILi128EEENS7_ILi96EEEEEELi96ENS_6half_tEfNS_4arch4Sm90ELb0ELb1ELb1ELb0ELb0ELb0ELb0ELb0ELb1ELb1ELb1ELb0EEENS1_21CollectiveEpilogueFwdINS6_IJSA_SC_SB_EEES9_SE_SG_Li384ELb0ELb1ELb1ELb0EEENS1_19SingleTileSchedulerILb0ELb1ELb1ELi192EEEEEEEEEvNT_6ParamsE)
	.align		4
        /*00fc*/ 	.word	index@(__assertfail)
	.align		4
        /*0100*/ 	.word	index@(_ZN7cutlass13device_kernelIN5flash11enable_sm90INS1_16FlashAttnFwdSm90INS1_25CollectiveMainloopFwdSm90ILi2EN4cute5tupleIJNS5_1CILi1EEES8_S8_EEENS6_IJNS7_ILi192EEENS7_ILi128EEENS7_ILi96EEEEEELi96ENS_6half_tEfNS_4arch4Sm90ELb0ELb1ELb1ELb1ELb0ELb0ELb0ELb0ELb1ELb1ELb1ELb0EEENS1_21CollectiveEpilogueFwdINS6_IJSA_SC_SB_EEES9_SE_SG_Li384ELb1ELb1ELb1ELb0EEENS1_36VarlenDynamicPersistentTileSchedulerILi192ELi128ELi384ELi128ELb1ELb1ELb1ELb1ELb0ELb1EEEEEEEEEvNT_6ParamsE)
	.align		4
        /*0104*/ 	.word	index@(__assertfail)
	.align		4
        /*0108*/ 	.word	index@(_ZN7cutlass13device_kernelIN5flash11enable_sm90INS1_16FlashAttnFwdSm90INS1_25CollectiveMainloopFwdSm90ILi2EN4cute5tupleIJNS5_1CILi1EEES8_S8_EEENS6_IJNS7_ILi192EEENS7_ILi128EEENS7_ILi96EEEEEELi96ENS_6half_tEfNS_4arch4Sm90ELb0ELb1ELb1ELb1ELb0ELb1ELb0ELb0ELb1ELb1ELb1ELb0EEENS1_21CollectiveEpilogueFwdINS6_IJSA_SC_SB_EEES9_SE_SG_Li384ELb1ELb1ELb1ELb0EEENS1_36VarlenDynamicPersistentTileSchedulerILi192ELi128ELi384ELi128ELb1ELb1ELb1ELb1ELb0ELb1EEEEEEEEEvNT_6ParamsE)
	.align		4
        /*010c*/ 	.word	index@(__assertfail)
	.align		4
        /*0110*/ 	.word	index@(_ZN7cutlass13device_kernelIN5flash11enable_sm90INS1_16FlashAttnFwdSm90INS1_25CollectiveMainloopFwdSm90ILi2EN4cute5tupleIJNS5_1CILi1EEES8_S8_EEENS6_IJNS7_ILi192EEENS7_ILi144EEENS7_ILi96EEEEEELi96ENS_6half_tEfNS_4arch4Sm90ELb1ELb0ELb1ELb0ELb0ELb0ELb0ELb0ELb1ELb1ELb1ELb0EEENS1_21CollectiveEpilogueFwdINS6_IJSA_SC_SB_EEES9_SE_SG_Li384ELb0ELb1ELb1ELb0EEENS1_19SingleTileSchedulerILb0ELb1ELb1ELi192EEEEEEEEEvNT_6ParamsE)
	.align		4
        /*0114*/ 	.word	index@(__assertfail)
	.align		4
        /*0118*/ 	.word	index@(_ZN7cutlass13device_kernelIN5flash11enable_sm90INS1_16FlashAttnFwdSm90INS1_25CollectiveMainloopFwdSm90ILi2EN4cute5tupleIJNS5_1CILi1EEES8_S8_EEENS6_IJNS7_ILi192EEENS7_ILi144EEENS7_ILi96EEEEEELi96ENS_6half_tEfNS_4arch4Sm90ELb1ELb0ELb1ELb1ELb0ELb0ELb0ELb0ELb1ELb1ELb1ELb0EEENS1_21CollectiveEpilogueFwdINS6_IJSA_SC_SB_EEES9_SE_SG_Li384ELb1ELb1ELb1ELb0EEENS1_36VarlenDynamicPersistentTileSchedulerILi192ELi144ELi384ELi128ELb1ELb1ELb1ELb1ELb1ELb1EEEEEEEEEvNT_6ParamsE)
	.align		4
        /*011c*/ 	.word	index@(__assertfail)
	.align		4
        /*0120*/ 	.word	index@(_ZN7cutlass13device_kernelIN5flash11enable_sm90INS1_16FlashAttnFwdSm90INS1_25CollectiveMainloopFwdSm90ILi2EN4cute5tupleIJNS5_1CILi1EEES8_S8_EEENS6_IJNS7_ILi192EEENS7_ILi144EEENS7_ILi96EEEEEELi96ENS_6half_tEfNS_4arch4Sm90ELb1ELb0ELb1ELb1ELb0ELb1ELb0ELb0ELb1ELb1ELb1ELb0EEENS1_21CollectiveEpilogueFwdINS6_IJSA_SC_SB_EEES9_SE_SG_Li384ELb1ELb1ELb1ELb0EEENS1_36VarlenDynamicPersistentTileSchedulerILi192ELi144ELi384ELi128ELb1ELb1ELb1ELb1ELb1ELb1EEEEEEEEEvNT_6ParamsE)
	.align		4
        /*0124*/ 	.word	index@(__assertfail)
	.align		4
        /*0128*/ 	.word	index@(_ZN7cutlass13device_kernelIN5flash11enable_sm90INS1_16FlashAttnFwdSm90INS1_25CollectiveMainloopFwdSm90ILi2EN4cute5tupleIJNS5_1CILi1EEES8_S8_EEENS6_IJNS7_ILi192EEESA_NS7_ILi64EEEEEELi64ENS_6half_tEfNS_4arch4Sm90ELb0ELb0ELb1ELb0ELb0ELb0ELb0ELb0ELb1ELb1ELb1ELb0EEENS1_21CollectiveEpilogueFwdINS6_IJSA_SB_SA_EEES9_SD_SF_Li384ELb0ELb1ELb1ELb0EEENS1_19SingleTileSchedulerILb0ELb1ELb1ELi192EEEEEEEEEvNT_6ParamsE)
	.align		4
        /*012c*/ 	.word	index@(__assertfail)
	.align		4
        /*0130*/ 	.word	index@(_ZN7cutlass13device_kernelIN5flash11enable_sm90INS1_16FlashAttnFwdSm90INS1_25CollectiveMainloopFwdSm90ILi2EN4cute5tupleIJNS5_1CILi1EEES8_S8_EEENS6_IJNS7_ILi192EEESA_NS7_ILi64EEEEEELi64ENS_6half_tEfNS_4arch4Sm90ELb0ELb0ELb1ELb1ELb0ELb0ELb0ELb0ELb1ELb1ELb1ELb0EEENS1_21CollectiveEpilogueFwdINS6_IJSA_SB_SA_EEES9_SD_SF_Li384ELb1ELb1ELb1ELb0EEENS1_36VarlenDynamicPersistentTileSchedulerILi192ELi192ELi384ELi128ELb1ELb1ELb1ELb0ELb1ELb1EEEEEEEEEvNT_6ParamsE)
	.align		4
        /*0134*/ 	.word	index@(__assertfail)
	.align		4
        /*0138*/ 	.word	index@(_ZN7cutlass13device_kernelIN5flash11enable_sm90INS1_16FlashAttnFwdSm90INS1_25CollectiveMainloopFwdSm90ILi2EN4cute5tupleIJNS5_1CILi1EEES8_S8_EEENS6_IJNS7_ILi192EEESA_NS7_ILi64EEEEEELi64ENS_6half_tEfNS_4arch4Sm90ELb0ELb0ELb1ELb1ELb0ELb1ELb0ELb0ELb1ELb1ELb1ELb0EEENS1_21CollectiveEpilogueFwdINS6_IJSA_SB_SA_EEES9_SD_SF_Li384ELb1ELb1ELb1ELb0EEENS1_36VarlenDynamicPersistentTileSchedulerILi192ELi192ELi384ELi128ELb1ELb1ELb1ELb0ELb1ELb1EEEEEEEEEvNT_6ParamsE)
	.align		4
        /*013c*/ 	.word	index@(__assertfail)
	.align		4
        /*0140*/ 	.word	index@(_ZN7cutlass13device_kernelIN5flash11enable_sm90INS1_16FlashAttnFwdSm90INS1_25CollectiveMainloopFwdSm90ILi2EN4cute5tupleIJNS5_1CILi1EEES8_S8_EEENS6_IJNS7_ILi192EEENS7_ILi128EEENS7_ILi64EEEEEELi64ENS_6half_tEfNS_4arch4Sm90ELb0ELb1ELb1ELb0ELb0ELb0ELb0ELb1ELb1ELb1ELb1ELb0EEENS1_21CollectiveEpilogueFwdINS6_IJSA_SC_SB_EEES9_SE_SG_Li384ELb0ELb1ELb1ELb0EEENS1_19SingleTileSchedulerILb0ELb1ELb1ELi192EEEEEEEEEvNT_6ParamsE)
	.align		4
        /*0144*/ 	.word	index@(__assertfail)
	.align		4
        /*0148*/ 	.word	index@(_ZN7cutlass13device_kernelIN5flash11enable_sm90INS1_16FlashAttnFwdSm90INS1_25CollectiveMainloopFwdSm90ILi2EN4cute5tupleIJNS5_1CILi1EEES8_S8_EEENS6_IJNS7_ILi192EEENS7_ILi128EEENS7_ILi64EEEEEELi64ENS_6half_tEfNS_4arch4Sm90ELb0ELb1ELb1ELb1ELb0ELb0ELb0ELb1ELb1ELb1ELb1ELb0EEENS1_21CollectiveEpilogueFwdINS6_IJSA_SC_SB_EEES9_SE_SG_Li384ELb1ELb1ELb1ELb0EEENS1_36VarlenDynamicPersistentTileSchedulerILi192ELi128ELi384ELi128ELb1ELb1ELb1ELb1ELb0ELb1EEEEEEEEEvNT_6ParamsE)
	.align		4
        /*014c*/ 	.word	index@(__assertfail)
	.align		4
        /*0150*/ 	.word	index@(_ZN7cutlass13device_kernelIN5flash11enable_sm90INS1_16FlashAttnFwdSm90INS1_25CollectiveMainloopFwdSm90ILi2EN4cute5tupleIJNS5_1CILi1EEES8_S8_EEENS6_IJNS7_ILi192EEENS7_ILi128EEENS7_ILi64EEEEEELi64ENS_6half_tEfNS_4arch4Sm90ELb0ELb1ELb1ELb1ELb0ELb1ELb0ELb1ELb1ELb1ELb1ELb0EEENS1_21CollectiveEpilogueFwdINS6_IJSA_SC_SB_EEES9_SE_SG_Li384ELb1ELb1ELb1ELb0EEENS1_36VarlenDynamicPersistentTileSchedulerILi192ELi128ELi384ELi128ELb1ELb1ELb1ELb1ELb0ELb1EEEEEEEEEvNT_6ParamsE)
	.align		4
        /*0154*/ 	.word	index@(__assertfail)
	.align		4
        /*0158*/ 	.word	index@(_ZN7cutlass13device_kernelIN5flash11enable_sm90INS1_16FlashAttnFwdSm90INS1_25CollectiveMainloopFwdSm90ILi2EN4cute5tupleIJNS5_1CILi1EEES8_S8_EEENS6_IJNS7_ILi192EEENS7_ILi128EEENS7_ILi64EEEEEELi64ENS_6half_tEfNS_4arch4Sm90ELb1ELb0ELb1ELb0ELb0ELb0ELb0ELb1ELb1ELb1ELb1ELb0EEENS1_21CollectiveEpilogueFwdINS6_IJSA_SC_SB_EEES9_SE_SG_Li384ELb0ELb1ELb1ELb0EEENS1_19SingleTileSchedulerILb0ELb1ELb1ELi192EEEEEEEEEvNT_6ParamsE)
	.align		4
        /*015c*/ 	.word	index@(__assertfail)
	.align		4
        /*0160*/ 	.word	index@(_ZN7cutlass13device_kernelIN5flash11enable_sm90INS1_16FlashAttnFwdSm90INS1_25CollectiveMainloopFwdSm90ILi2EN4cute5tupleIJNS5_1CILi1EEES8_S8_EEENS6_IJNS7_ILi192EEENS7_ILi128EEENS7_ILi64EEEEEELi64ENS_6half_tEfNS_4arch4Sm90ELb1ELb0ELb1ELb1ELb0ELb0ELb0ELb1ELb1ELb1ELb1ELb0EEENS1_21CollectiveEpilogueFwdINS6_IJSA_SC_SB_EEES9_SE_SG_Li384ELb1ELb1ELb1ELb0EEENS1_36VarlenDynamicPersistentTileSchedulerILi192ELi128ELi384ELi128ELb1ELb1ELb1ELb1ELb1ELb1EEEEEEEEEvNT_6ParamsE)
	.align		4
        /*0164*/ 	.word	index@(__assertfail)
	.align		4
        /*0168*/ 	.word	index@(_ZN7cutlass13device_kernelIN5flash11enable_sm90INS1_16FlashAttnFwdSm90INS1_25CollectiveMainloopFwdSm90ILi2EN4cute5tupleIJNS5_1CILi1EEES8_S8_EEENS6_IJNS7_ILi192EEENS7_ILi128EEENS7_ILi64EEEEEELi64ENS_6half_tEfNS_4arch4Sm90ELb1ELb0ELb1ELb1ELb0ELb1ELb0ELb1ELb1ELb1ELb1ELb0EEENS1_21CollectiveEpilogueFwdINS6_IJSA_SC_SB_EEES9_SE_SG_Li384ELb1ELb1ELb1ELb0EEENS1_36VarlenDynamicPersistentTileSchedulerILi192ELi128ELi384ELi128ELb1ELb1ELb1ELb1ELb1ELb1EEEEEEEEEvNT_6ParamsE)
	.align		4
        /*016c*/ 	.word	index@(__assertfail)
	.align		4
        /*0170*/ 	.word	0x00000000
	.align		4
        /*0174*/ 	.word	0xfffffffe
	.align		4
        /*0178*/ 	.word	0x00000000
	.align		4
        /*017c*/ 	.word	0xfffffffd
	.align		4
        /*0180*/ 	.word	0x00000000
	.align		4
        /*0184*/ 	.word	0xfffffffc


//--------------------- .nv.constant4             --------------------------
	.section	.nv.constant4,"a",@progbits
	.align	8
	.align		8
.nv.constant4:
        /*0000*/ 	.dword	__assertfail
	.align		8
        /*0008*/ 	.dword	__unnamed_1
	.align		8
        /*0010*/ 	.dword	__unnamed_2
	.align		8
        /*0018*/ 	.dword	__unnamed_3
	.align		8
        /*0020*/ 	.dword	__unnamed_4
	.align		8
        /*0028*/ 	.dword	__unnamed_5
	.align		8
        /*0030*/ 	.dword	__unnamed_6
	.align		8
        /*0038*/ 	.dword	__unnamed_7
	.align		8
        /*0040*/ 	.dword	__unnamed_8
	.align		8
        /*0048*/ 	.dword	__unnamed_9
	.align		8
        /*0050*/ 	.dword	__unnamed_10
	.align		8
        /*0058*/ 	.dword	__unnamed_11
	.align		8
        /*0060*/ 	.dword	__unnamed_12
	.align		8
        /*0068*/ 	.dword	__unnamed_13
	.align		8
        /*0070*/ 	.dword	__unnamed_14
	.align		8
        /*0078*/ 	.dword	__unnamed_15
	.align		8
        /*0080*/ 	.dword	__unnamed_16
	.align		8
        /*0088*/ 	.dword	__unnamed_17
	.align		8
        /*0090*/ 	.dword	__unnamed_18
	.align		8
        /*0098*/ 	.dword	__unnamed_19
	.align		8
        /*00a0*/ 	.dword	__unnamed_20
	.align		8
        /*00a8*/ 	.dword	__unnamed_21
	.align		8
        /*00b0*/ 	.dword	__unnamed_22
	.align		8
        /*00b8*/ 	.dword	__unnamed_23
	.align		8
        /*00c0*/ 	.dword	__unnamed_24
	.align		8
        /*00c8*/ 	.dword	__unnamed_25
	.align		8
        /*00d0*/ 	.dword	__unnamed_26
	.align		8
        /*00d8*/ 	.dword	__unnamed_27
	.align		8
        /*00e0*/ 	.dword	__unnamed_28
	.align		8
        /*00e8*/ 	.dword	__unnamed_29
	.align		8
        /*00f0*/ 	.dword	__unnamed_30
	.align		8
        /*00f8*/ 	.dword	__unnamed_31
	.align		8
        /*0100*/ 	.dword	__unnamed_32
	.align		8
        /*0108*/ 	.dword	__unnamed_33
	.align		8
        /*0110*/ 	.dword	__unnamed_34
	.align		8
        /*0118*/ 	.dword	__unnamed_35
	.align		8
        /*0120*/ 	.dword	__unnamed_36
	.align		8
        /*0128*/ 	.dword	__unnamed_37
	.align		8
        /*0130*/ 	.dword	__unnamed_38
	.align		8
        /*0138*/ 	.dword	__unnamed_39
	.align		8
        /*0140*/ 	.dword	__unnamed_40
	.align		8
        /*0148*/ 	.dword	__unnamed_41
	.align		8
        /*0150*/ 	.dword	__unnamed_42
	.align		8
        /*0158*/ 	.dword	__unnamed_43
	.align		8
        /*0160*/ 	.dword	_ZN80_INTERNAL_c2746a16_44_flash_fwd_hdimall_fp16_split_softcap_sm90_cu_ceb34e2a_39414cuda3std3__45__cpo5beginE
	.align		8
        /*0168*/ 	.dword	_ZN80_INTERNAL_c2746a16_44_flash_fwd_hdimall_fp16_split_softcap_sm90_cu_ceb34e2a_39414cuda3std3__45__cpo3endE
	.align		8
        /*0170*/ 	.dword	_ZN80_INTERNAL_c2746a16_44_flash_fwd_hdimall_fp16_split_softcap_sm90_cu_ceb34e2a_39414cuda3std3__45__cpo6cbeginE
	.align		8
        /*0178*/ 	.dword	_ZN80_INTERNAL_c2746a16_44_flash_fwd_hdimall_fp16_split_softcap_sm90_cu_ceb34e2a_39414cuda3std3__45__cpo4cendE
	.align		8
        /*0180*/ 	.dword	_ZN80_INTERNAL_c2746a16_44_flash_fwd_hdimall_fp16_split_softcap_sm90_cu_ceb34e2a_39414cuda3std3__482_GLOBAL__N__c2746a16_44_flash_fwd_hdimall_fp16_split_softcap_sm90_cu_ceb34e2a_39416ignoreE
	.align		8
        /*0188*/ 	.dword	_ZN80_INTERNAL_c2746a16_44_flash_fwd_hdimall_fp16_split_softcap_sm90_cu_ceb34e2a_39414cuda3std3__419piecewise_constructE
	.align		8
        /*0190*/ 	.dword	_ZN80_INTERNAL_c2746a16_44_flash_fwd_hdimall_fp16_split_softcap_sm90_cu_ceb34e2a_39414cuda3std3__48in_placeE
	.align		8
        /*0198*/ 	.dword	_ZN80_INTERNAL_c2746a16_44_flash_fwd_hdimall_fp16_split_softcap_sm90_cu_ceb34e2a_39414cuda3std6ranges3__45__cpo4swapE
	.align		8
        /*01a0*/ 	.dword	_ZN80_INTERNAL_c2746a16_44_flash_fwd_hdimall_fp16_split_softcap_sm90_cu_ceb34e2a_39414cuda3std6ranges3__45__cpo9iter_moveE
	.align		8
        /*01a8*/ 	.dword	_ZN80_INTERNAL_c2746a16_44_flash_fwd_hdimall_fp16_split_softcap_sm90_cu_ceb34e2a_39414cute7productE
	.align		8
        /*01b0*/ 	.dword	_ZN80_INTERNAL_c2746a16_44_flash_fwd_hdimall_fp16_split_softcap_sm90_cu_ceb34e2a_39414cute1_E
	.align		8
        /*01b8*/ 	.dword	$str$20
	.align		8
        /*01c0*/ 	.dword	$str$21


//--------------------- .text._ZN7cutlass13device_kernelIN5flash11enable_sm90INS1_16FlashAttnFwdSm90INS1_25CollectiveMainloopFwdSm90ILi2EN4cute5tupleIJNS5_1CILi1EEES8_S8_EEENS6_IJNS7_ILi128EEENS7_ILi80EEENS7_ILi256EEEEEELi256ENS_6half_tEfNS_4arch4Sm90ELb0ELb0ELb1ELb0ELb0ELb0ELb0ELb1ELb1ELb1ELb1ELb0EEENS1_21CollectiveEpilogueFwdINS6_IJSA_SC_SB_EEES9_SE_SG_Li256ELb0ELb1ELb1ELb0EEENS1_19SingleTileSchedulerILb0ELb1ELb1ELi128EEEEEEEEEvNT_6ParamsE --------------------------
	.section	.text._ZN7cutlass13device_kernelIN5flash11enable_sm90INS1_16FlashAttnFwdSm90INS1_25CollectiveMainloopFwdSm90ILi2EN4cute5tupleIJNS5_1CILi1EEES8_S8_EEENS6_IJNS7_ILi128EEENS7_ILi80EEENS7_ILi256EEEEEELi256ENS_6half_tEfNS_4arch4Sm90ELb0ELb0ELb1ELb0ELb0ELb0ELb0ELb1ELb1ELb1ELb1ELb0EEENS1_21CollectiveEpilogueFwdINS6_IJSA_SC_SB_EEES9_SE_SG_Li256ELb0ELb1ELb1ELb0EEENS1_19SingleTileSchedulerILb0ELb1ELb1ELi128EEEEEEEEEvNT_6ParamsE,"ax",@progbits
	.align	128
.text._ZN7cutlass13device_kernelIN5flash11enable_sm90INS1_16FlashAttnFwdSm90INS1_25CollectiveMainloopFwdSm90ILi2EN4cute5tupleIJNS5_1CILi1EEES8_S8_EEENS6_IJNS7_ILi128EEENS7_ILi80EEENS7_ILi256EEEEEELi256ENS_6half_tEfNS_4arch4Sm90ELb0ELb0ELb1ELb0ELb0ELb0ELb0ELb1ELb1ELb1ELb1ELb0EEENS1_21CollectiveEpilogueFwdINS6_IJSA_SC_SB_EEES9_SE_SG_Li256ELb0ELb1ELb1ELb0EEENS1_19SingleTileSchedulerILb0ELb1ELb1ELi128EEEEEEEEEvNT_6ParamsE:
        .type           _ZN7cutlass13device_kernelIN5flash11enable_sm90INS1_16FlashAttnFwdSm90INS1_25CollectiveMainloopFwdSm90ILi2EN4cute5tupleIJNS5_1CILi1EEES8_S8_EEENS6_IJNS7_ILi128EEENS7_ILi80EEENS7_ILi256EEEEEELi256ENS_6half_tEfNS_4arch4Sm90ELb0ELb0ELb1ELb0ELb0ELb0ELb0ELb1ELb1ELb1ELb1ELb0EEENS1_21CollectiveEpilogueFwdINS6_IJSA_SC_SB_EEES9_SE_SG_Li256ELb0ELb1ELb1ELb0EEENS1_19SingleTileSchedulerILb0ELb1ELb1ELi128EEEEEEEEEvNT_6ParamsE,@function
        .size           _ZN7cutlass13device_kernelIN5flash11enable_sm90INS1_16FlashAttnFwdSm90INS1_25CollectiveMainloopFwdSm90ILi2EN4cute5tupleIJNS5_1CILi1EEES8_S8_EEENS6_IJNS7_ILi128EEENS7_ILi80EEENS7_ILi256EEEEEELi256ENS_6half_tEfNS_4arch4Sm90ELb0ELb0ELb1ELb0ELb0ELb0ELb0ELb1ELb1ELb1ELb1ELb0EEENS1_21CollectiveEpilogueFwdINS6_IJSA_SC_SB_EEES9_SE_SG_Li256ELb0ELb1ELb1ELb0EEENS1_19SingleTileSchedulerILb0ELb1ELb1ELi128EEEEEEEEEvNT_6ParamsE,(.L_x_14839 - _ZN7cutlass13device_kernelIN5flash11enable_sm90INS1_16FlashAttnFwdSm90INS1_25CollectiveMainloopFwdSm90ILi2EN4cute5tupleIJNS5_1CILi1EEES8_S8_EEENS6_IJNS7_ILi128EEENS7_ILi80EEENS7_ILi256EEEEEELi256ENS_6half_tEfNS_4arch4Sm90ELb0ELb0ELb1ELb0ELb0ELb0ELb0ELb1ELb1ELb1ELb1ELb0EEENS1_21CollectiveEpilogueFwdINS6_IJSA_SC_SB_EEES9_SE_SG_Li256ELb0ELb1ELb1ELb0EEENS1_19SingleTileSchedulerILb0ELb1ELb1ELi128EEEEEEEEEvNT_6ParamsE)
        .other          _ZN7cutlass13device_kernelIN5flash11enable_sm90INS1_16FlashAttnFwdSm90INS1_25CollectiveMainloopFwdSm90ILi2EN4cute5tupleIJNS5_1CILi1EEES8_S8_EEENS6_IJNS7_ILi128EEENS7_ILi80EEENS7_ILi256EEEEEELi256ENS_6half_tEfNS_4arch4Sm90ELb0ELb0ELb1ELb0ELb0ELb0ELb0ELb1ELb1ELb1ELb1ELb0EEENS1_21CollectiveEpilogueFwdINS6_IJSA_SC_SB_EEES9_SE_SG_Li256ELb0ELb1ELb1ELb0EEENS1_19SingleTileSchedulerILb0ELb1ELb1ELi128EEEEEEEEEvNT_6ParamsE,@"STO_CUDA_ENTRY STV_DEFAULT"
_ZN7cutlass13device_kernelIN5flash11enable_sm90INS1_16FlashAttnFwdSm90INS1_25CollectiveMainloopFwdSm90ILi2EN4cute5tupleIJNS5_1CILi1EEES8_S8_EEENS6_IJNS7_ILi128EEENS7_ILi80EEENS7_ILi256EEEEEELi256ENS_6half_tEfNS_4arch4Sm90ELb0ELb0ELb1ELb0ELb0ELb0ELb0ELb1ELb1ELb1ELb1ELb0EEENS1_21CollectiveEpilogueFwdINS6_IJSA_SC_SB_EEES9_SE_SG_Li256ELb0ELb1ELb1ELb0EEENS1_19SingleTileSchedulerILb0ELb1ELb1ELi128EEEEEEEEEvNT_6ParamsE:
[----:B------:R-:W0:Y:S02]  /*0000*/  LDC R1, c[0x0][0x28] ;  /* 0x00000a00ff017b82 */ /* 0x000e240000000800 */
[----:B0-----:R-:W-:Y:S01]  /*0010*/  VIADD R1, R1, 0xffffffe8 ;  /* 0xffffffe801017836 */ /* 0x001fe20000000000 */
[----:B------:R-:W0:Y:S01]  /*0020*/  S2R R3, SR_TID.X ;  /* 0x0000000000037919 */ /* 0x000e220000002100 */
[----:B------:R-:W-:Y:S01]  /*0030*/  ELECT P0, URZ, PT ;  /* 0x00000000003f782f */ /* 0x000fe20003800000 */
[----:B------:R-:W-:Y:S01]  /*0040*/  BSSY B0, `(.L_x_0) ;  /* 0x000000d000007945 */ /* 0x000fe20003800000 */
[----:B0-----:R-:W-:-:S05]  /*0050*/  SHF.R.U32.HI R0, RZ, 0x5, R3 ;  /* 0x00000005ff007819 */ /* 0x001fca0000011603 */
[----:B------:R-:W0:Y:S02]  /*0060*/  SHFL.IDX PT, R2, R0, RZ, 0x1f ;  /* 0x00001fff00027589 */ /* 0x000e2400000e0000 */
[----:B0-----:R-:W-:-:S13]  /*0070*/  ISETP.EQ.AND P0, PT, R2, RZ, P0 ;  /* 0x000000ff0200720c */ /* 0x001fda0000702270 */
[----:B------:R-:W-:Y:S05]  /*0080*/  @!P0 BRA `(.L_x_1) ;  /* 0x0000000000208947 */ /* 0x000fea0003800000 */
[----:B------:R-:W-:Y:S02]  /*0090*/  ULDC.64 UR4, c[0x0][0x198] ;  /* 0x0000660000047ab9 */ /* 0x000fe40000000a00 */
[----:B------:R-:W-:Y:S02]  /*00a0*/  UIADD3 UR6, UP0, UR4, 0x370, URZ ;  /* 0x0000037004067890 */ /* 0x000fe4000ff1e03f */
[----:B------:R-:W-:Y:S02]  /*00b0*/  UIADD3 UR4, UP1, UR4, 0x470, URZ ;  /* 0x0000047004047890 */ /* 0x000fe4000ff3e03f */
[----:B------:R-:W-:Y:S02]  /*00c0*/  UIADD3.X UR7, URZ, UR5, URZ, UP0, !UPT ;  /* 0x000000053f077290 */ /* 0x000fe400087fe43f */
[----:B------:R-:W-:-:S07]  /*00d0*/  UIADD3.X UR5, URZ, UR5, URZ, UP1, !UPT ;  /* 0x000000053f057290 */ /* 0x000fce0008ffe43f */
[----:B------:R0:W-:Y:S02]  /*00e0*/  UTMACCTL.PF [UR6] ;  /* 0x00000000060079b9 */ /* 0x0001e40008040000 */
[----:B------:R0:W-:Y:S02]  /*00f0*/  UTMACCTL.PF [UR4] ;  /* 0x00000000040079b9 */ /* 0x0001e40008040000 */
[----:B0-----:R-:W-:Y:S01]  /*0100*/  NOP ;  /* 0x0000000000007918 */ /* 0x001fe20000000000 */
.L_x_1:
[----:B------:R-:W-:Y:S05]  /*0110*/  BSYNC B0 ;  /* 0x0000000000007941 */ /* 0x000fea0003800000 */
.L_x_0:
[----:B------:R-:W-:Y:S01]  /*0120*/  VOTEU.ANY UP0, P0 ;  /* 0x00000000003f7886 */ /* 0x000fe20000000100 */
[----:B------:R-:W0:Y:S01]  /*0130*/  SHFL.IDX PT, R2, R0, RZ, 0x1f ;  /* 0x00001fff00027589 */ /* 0x000e2200000e0000 */
[----:B------:R-:W-:Y:S01]  /*0140*/  UMOV UR4, 0x80 ;  /* 0x0000008000047882 */ /* 0x000fe20000000000 */
[----:B------:R-:W-:Y:S01]  /*0150*/  UMOV UR7, 0x100 ;  /* 0x0000010000077882 */ /* 0x000fe20000000000 */
[----:B------:R-:W-:Y:S01]  /*0160*/  VOTEU.ANY UP1, P0 ;  /* 0x00000000003f7886 */ /* 0x000fe20000020100 */
[----:B------:R-:W1:Y:S01]  /*0170*/  @UP0 S2UR UR8, SR_CgaCtaId ;  /* 0x00000000000809c3 */ /* 0x000e620000008800 */
[----:B------:R-:W-:Y:S01]  /*0180*/  @UP0 UMOV UR6, 0x400 ;  /* 0x0000040000060882 */ /* 0x000fe20000000000 */
[----:B------:R-:W-:-:S04]  /*0190*/  @UP0 UIADD3 UR4, -UR4, 0x100000, URZ ;  /* 0x0010000004040890 */ /* 0x000fc8000fffe13f */
[----:B------:R-:W-:Y:S02]  /*01a0*/  @UP0 USHF.L.U32 UR5, UR4, 0xb, URZ ;  /* 0x0000000b04050899 */ /* 0x000fe4000800063f */
[----:B------:R-:W-:Y:S01]  /*01b0*/  @UP0 USHF.L.U32 UR4, UR4, 0x1, URZ ;  /* 0x0000000104040899 */ /* 0x000fe2000800063f */
[----:B0-----:R-:W-:Y:S02]  /*01c0*/  ISETP.NE.AND P1, PT, R2, RZ, PT ;  /* 0x000000ff0200720c */ /* 0x001fe40003f25270 */
[----:B------:R-:W-:Y:S01]  /*01d0*/  SHF.R.U32.HI R2, RZ, 0x7, R3 ;  /* 0x00000007ff027819 */ /* 0x000fe20000011603 */
[----:B-1----:R-:W-:Y:S02]  /*01e0*/  @UP0 ULEA UR8, UR8, UR6, 0x18 ;  /* 0x0000000608080291 */ /* 0x002fe4000f8ec03f */
[----:B------:R-:W-:-:S04]  /*01f0*/  @UP0 UIADD3 UR6, -UR7, 0x100000, URZ ;  /* 0x0010000007060890 */ /* 0x000fc8000fffe13f */
[----:B------:R-:W-:Y:S02]  /*0200*/  @UP0 USHF.L.U32 UR7, UR6, 0xb, URZ ;  /* 0x0000000b06070899 */ /* 0x000fe4000800063f */
[----:B------:R-:W-:Y:S01]  /*0210*/  @UP0 USHF.L.U32 UR6, UR6, 0x1, URZ ;  /* 0x0000000106060899 */ /* 0x000fe2000800063f */
[----:B------:R-:W-:Y:S01]  /*0220*/  VOTEU.ANY UP0, P0 ;  /* 0x00000000003f7886 */ /* 0x000fe20000000100 */
[----:B------:R-:W0:Y:S04]  /*0230*/  SHFL.IDX PT, R2, R2, RZ, 0x1f ;  /* 0x00001fff02027589 */ /* 0x000e2800000e0000 */
[----:B------:R-:W1:Y:S02]  /*0240*/  FENCE.VIEW.ASYNC.S ;  /* 0x00000000000073c6 */ /* 0x000e640000000000 */
[----:B-1----:R1:W2:Y:S04]  /*0250*/  @UP0 SYNCS.EXCH.64 URZ, [UR8+0x38800], UR4 ;  /* 0x03880004083f05b2 */ /* 0x0022a80008000100 */
[----:B------:R1:W3:Y:S01]  /*0260*/  @UP1 SYNCS.EXCH.64 URZ, [UR8+0x38820], UR6 ;  /* 0x03882006083f15b2 */ /* 0x0002e20008000100 */
[----:B------:R-:W-:Y:S05]  /*0270*/  @P1 BRA `(.L_x_2) ;  /* 0x0000000000481947 */ /* 0x000fea0003800000 */
[----:B-1----:R-:W1:Y:S01]  /*0280*/  S2UR UR5, SR_CgaCtaId ;  /* 0x00000000000579c3 */ /* 0x002e620000008800 */
[----:B------:R-:W-:Y:S01]  /*0290*/  UMOV UR4, 0x400 ;  /* 0x0000040000047882 */ /* 0x000fe20000000000 */
[----:B------:R-:W-:Y:S01]  /*02a0*/  UMOV UR6, 0x1 ;  /* 0x0000000100067882 */ /* 0x000fe20000000000 */
[----:B------:R-:W-:Y:S01]  /*02b0*/  UMOV UR7, 0x2 ;  /* 0x0000000200077882 */ /* 0x000fe20000000000 */
[----:B------:R-:W-:Y:S01]  /*02c0*/  ELECT P0, URZ, PT ;  /* 0x00000000003f782f */ /* 0x000fe20003800000 */
[----:B-1----:R-:W-:Y:S02]  /*02d0*/  ULEA UR8, UR5, UR4, 0x18 ;  /* 0x0000000405087291 */ /* 0x002fe4000f8ec03f */
[----:B------:R-:W-:-:S04]  /*02e0*/  UIADD3 UR4, -UR6, 0x100000, URZ ;  /* 0x0010000006047890 */ /* 0x000fc8000fffe13f */
[----:B------:R-:W-:Y:S02]  /*02f0*/  USHF.L.U32 UR5, UR4, 0xb, URZ ;  /* 0x0000000b04057899 */ /* 0x000fe4000800063f */
[----:B------:R-:W-:Y:S02]  /*0300*/  USHF.L.U32 UR4, UR4, 0x1, URZ ;  /* 0x0000000104047899 */ /* 0x000fe4000800063f */
[----:B------:R-:W-:-:S04]  /*0310*/  UIADD3 UR6, -UR7, 0x100000, URZ ;  /* 0x0010000007067890 */ /* 0x000fc8000fffe13f */
[----:B------:R-:W-:Y:S02]  /*0320*/  USHF.L.U32 UR7, UR6, 0xb, URZ ;  /* 0x0000000b06077899 */ /* 0x000fe4000800063f */
[----:B------:R-:W-:Y:S01]  /*0330*/  USHF.L.U32 UR6, UR6, 0x1, URZ ;  /* 0x0000000106067899 */ /* 0x000fe2000800063f */
[----:B------:R-:W1:Y:S03]  /*0340*/  FENCE.VIEW.ASYNC.S ;  /* 0x00000000000073c6 */ /* 0x000e660000000000 */
[----:B-1----:R4:W1:Y:S08]  /*0350*/  SYNCS.EXCH.64 URZ, [UR8+0x38830], UR4 ;  /* 0x03883004083f75b2 */ /* 0x0028700008000100 */
[----:B------:R4:W0:Y:S01]  /*0360*/  SYNCS.EXCH.64 URZ, [UR8+0x38840], UR6 ;  /* 0x03884006083f75b2 */ /* 0x0008220008000100 */
[----:B------:R4:W0:Y:S01]  /*0370*/  SYNCS.EXCH.64 URZ, [UR8+0x38838], UR4 ;  /* 0x03883804083f75b2 */ /* 0x0008220008000100 */
[----:B------:R4:W0:Y:S02]  /*0380*/  SYNCS.EXCH.64 URZ, [UR8+0x38848], UR6 ;  /* 0x03884806083f75b2 */ /* 0x0008240008000100 */
[----:B----4-:R-:W-:Y:S01]  /*0390*/  NOP ;  /* 0x0000000000007918 */ /* 0x010fe20000000000 */
.L_x_2:
[----:B------:R-:W4:Y:S01]  /*03a0*/  SHFL.IDX PT, R3, R0, RZ, 0x1f ;  /* 0x00001fff00037589 */ /* 0x000f2200000e0000 */
[----:B------:R-:W-:Y:S01]  /*03b0*/  NOP ;  /* 0x0000000000007918 */ /* 0x000fe20000000000 */
[----:B----4-:R-:W-:-:S13]  /*03c0*/  ISETP.NE.AND P0, PT, R3, RZ, PT ;  /* 0x000000ff0300720c */ /* 0x010fda0003f05270 */
        /* <DEDUP_REMOVED lines=19> */
.L_x_3:
[----:B------:R-:W4:Y:S01]  /*0500*/  SHFL.IDX PT, R3, R0, RZ, 0x1f ;  /* 0x00001fff00037589 */ /* 0x000f2200000e0000 */
[----:B------:R-:W-:Y:S01]  /*0510*/  NOP ;  /* 0x0000000000007918 */ /* 0x000fe20000000000 */
[----:B----4-:R-:W-:-:S13]  /*0520*/  ISETP.NE.AND P0, PT, R3, RZ, PT ;  /* 0x000000ff0300720c */ /* 0x010fda0003f05270 */
[----:B------:R-:W-:Y:S05]  /*0530*/  @P0 BRA `(.L_x_4) ;  /* 0x0000000000380947 */ /* 0x000fea0003800000 */
[----:B-1----:R-:W1:Y:S01]  /*0540*/  S2UR UR5, SR_CgaCtaId ;  /* 0x00000000000579c3 */ /* 0x002e620000008800 */
[----:B------:R-:W-:Y:S01]  /*0550*/  UMOV UR4, 0x400 ;  /* 0x0000040000047882 */ /* 0x000fe20000000000 */
[----:B------:R-:W-:Y:S01]  /*0560*/  UMOV UR7, 0x1 ;  /* 0x0000000100077882 */ /* 0x000fe20000000000 */
[----:B------:R-:W-:Y:S01]  /*0570*/  ELECT P0, URZ, PT ;  /* 0x00000000003f782f */ /* 0x000fe20003800000 */
[----:B-1----:R-:W-:Y:S02]  /*0580*/  ULEA UR6, UR5, UR4, 0x18 ;  /* 0x0000000405067291 */ /* 0x002fe4000f8ec03f */
[----:B------:R-:W-:-:S04]  /*0590*/  UIADD3 UR4, -UR7, 0x100000, URZ ;  /* 0x0010000007047890 */ /* 0x000fc8000fffe13f */
[----:B------:R-:W-:Y:S02]  /*05a0*/  USHF.L.U32 UR5, UR4, 0xb, URZ ;  /* 0x0000000b04057899 */ /* 0x000fe4000800063f */
[----:B------:R-:W-:Y:S01]  /*05b0*/  USHF.L.U32 UR4, UR4, 0x1, URZ ;  /* 0x0000000104047899 */ /* 0x000fe2000800063f */
[----:B------:R-:W1:Y:S11]  /*05c0*/  FENCE.VIEW.ASYNC.S ;  /* 0x00000000000073c6 */ /* 0x000e760000000000 */
[----:B-1----:R4:W1:Y:S01]  /*05d0*/  SYNCS.EXCH.64 URZ, [UR6+0x38870], UR4 ;  /* 0x03887004063f75b2 */ /* 0x0028620008000100 */
[----:B------:R4:W0:Y:S01]  /*05e0*/  SYNCS.EXCH.64 URZ, [UR6+0x38880], UR4 ;  /* 0x03888004063f75b2 */ /* 0x0008220008000100 */
[----:B------:R4:W0:Y:S01]  /*05f0*/  SYNCS.EXCH.64 URZ, [UR6+0x38878], UR4 ;  /* 0x03887804063f75b2 */ /* 0x0008220008000100 */
[----:B------:R4:W0:Y:S02]  /*0600*/  SYNCS.EXCH.64 URZ, [UR6+0x38888], UR4 ;  /* 0x03888804063f75b2 */ /* 0x0008240008000100 */
[----:B----4-:R-:W-:Y:S01]  /*0610*/  NOP ;  /* 0x0000000000007918 */ /* 0x010fe20000000000 */
.L_x_4:
        /* <DEDUP_REMOVED lines=22> */
.L_x_5:
        /* <DEDUP_REMOVED lines=22> */
.L_x_6:
[----:B0-----:R-:W-:Y:S01]  /*08e0*/  ISETP.NE.AND P0, PT, R2, RZ, PT ;  /* 0x000000ff0200720c */ /* 0x001fe20003f05270 */
[----:B------:R-:W-:Y:S01]  /*08f0*/  IMAD.MOV.U32 R2, RZ, RZ, 0x1 ;  /* 0x00000001ff027424 */ /* 0x000fe200078e00ff */
[----:B------:R-:W-:Y:S01]  /*0900*/  NOP ;  /* 0x0000000000007918 */ /* 0x000fe20000000000 */
[----:B------:R-:W-:Y:S03]  /*0910*/  BSSY B6, `(.L_x_7) ;  /* 0x000110d000067945 */ /* 0x000fe60003800000 */
[----:B------:R-:W-:-:S05]  /*0920*/  SEL R2, R2, 0x2, !P0 ;  /* 0x0000000202027807 */ /* 0x000fca0004000000 */
[----:B------:R0:W-:Y:S01]  /*0930*/  STL [R1+0x14], R2 ;  /* 0x0000140201007387 */ /* 0x0001e20000100800 */
[----:B-123--:R-:W-:Y:S06]  /*0940*/  BAR.SYNC.DEFER_BLOCKING 0x0 ;  /* 0x0000000000007b1d */ /* 0x00efec0000010000 */
[----:B------:R-:W-:Y:S05]  /*0950*/  @!P0 BRA `(.L_x_8) ;  /* 0x000000c800308947 */ /* 0x000fea0003800000 */
.L_x_9:
[----:B------:R-:W-:-:S08]  /*0960*/  NOP ;  /* 0x0000000000007918 */ /* 0x000fd00000000000 */
[----:B------:R-:W1:Y:S02]  /*0970*/  USETMAXREG.TRY_ALLOC.CTAPOOL UP0, 0xf0 ;  /* 0x000000f0000079c8 */ /* 0x000e640008000600 */
[----:B-1----:R-:W-:-:S13]  /*0980*/  PLOP3.LUT P0, PT, PT, PT, UP0, 0x80, 0x0 ;  /* 0x000000000000781c */ /* 0x002fda0003f0f008 */
[----:B------:R-:W-:Y:S05]  /*0990*/  @!P0 BRA `(.L_x_9) ;  /* 0xfffffffc00f08947 */ /* 0x000fea000383ffff */
[----:B0-----:R-:W0:Y:S08]  /*09a0*/  LDC R2, c[0x0][0xc50] ;  /* 0x00031400ff027b82 */ /* 0x001e300000000800 */
[----:B------:R-:W1:Y:S08]  /*09b0*/  S2UR UR4, SR_CTAID.Y ;  /* 0x00000000000479c3 */ /* 0x000e700000002600 */
[----:B------:R-:W2:Y:S08]  /*09c0*/  S2UR UR5, SR_CTAID.Z ;  /* 0x00000000000579c3 */ /* 0x000eb00000002700 */
[----:B------:R-:W-:Y:S06]  /*09d0*/  BAR.ARV 0x8, 0x180 ;  /* 0x0206000000007b1d */ /* 0x000fec0000002000 */
[----:B0-----:R-:W-:Y:S01]  /*09e0*/  ISETP.NE.AND P0, PT, R2, 0x1, PT ;  /* 0x000000010200780c */ /* 0x001fe20003f05270 */
[----:B-1----:R-:W-:-:S12]  /*09f0*/  IMAD.U32 R19, RZ, RZ, UR4 ;  /* 0x00000004ff137e24 */ /* 0x002fd8000f8e00ff */
[----:B------:R-:W0:Y:S08]  /*0a00*/  @P0 LDC R0, c[0x0][0xc54] ;  /* 0x00031500ff000b82 */ /* 0x000e300000000800 */
[----:B------:R-:W1:Y:S01]  /*0a10*/  @P0 LDC R3, c[0x0][0xc58] ;  /* 0x00031600ff030b82 */ /* 0x000e620000000800 */
[----:B0-----:R-:W-:-:S05]  /*0a20*/  @P0 IMAD.HI.U32 R0, R0, UR4, RZ ;  /* 0x0000000400000c27 */ /* 0x001fca000f8e00ff */
[----:B-1----:R-:W-:Y:S02]  /*0a30*/  @P0 SHF.R.U32.HI R19, RZ, R3, R0 ;  /* 0x00000003ff130219 */ /* 0x002fe40000011600 */
[----:B--2---:R-:W-:-:S03]  /*0a40*/  ISETP.LE.AND P0, PT, RZ, UR5, PT ;  /* 0x00000005ff007c0c */ /* 0x004fc6000bf03270 */
[----:B------:R-:W-:-:S04]  /*0a50*/  IMAD.MOV R3, RZ, RZ, -R19 ;  /* 0x000000ffff037224 */ /* 0x000fc800078e0a13 */
[----:B------:R-:W-:-:S06]  /*0a60*/  IMAD R2, R2, R3, UR4 ;  /* 0x0000000402027e24 */ /* 0x000fcc000f8e0203 */
[----:B------:R-:W-:Y:S05]  /*0a70*/  @!P0 BRA `(.L_x_10) ;  /* 0x0000010c00d88947 */ /* 0x000fea0003800000 */
[----:B------:R-:W0:Y:S01]  /*0a80*/  LDC.64 R4, c[0x0][0x418] ;  /* 0x00010600ff047b82 */ /* 0x000e220000000a00 */
[----:B------:R-:W-:Y:S01]  /*0a90*/  LOP3.LUT R17, R2, 0xffff, RZ, 0xc0, !PT ;  /* 0x0000ffff02117812 */ /* 0x000fe200078ec0ff */
[----:B------:R-:W-:-:S06]  /*0aa0*/  IMAD.MOV.U32 R22, RZ, RZ, RZ ;  /* 0x000000ffff167224 */ /* 0x000fcc00078e00ff */
[----:B------:R-:W1:Y:S08]  /*0ab0*/  LDC R23, c[0x0][0x424] ;  /* 0x00010900ff177b82 */ /* 0x000e700000000800 */
[----:B------:R-:W2:Y:S01]  /*0ac0*/  LDC R0, c[0x0][0x2f0] ;  /* 0x0000bc00ff007b82 */ /* 0x000ea20000000800 */
[----:B0-----:R-:W-:-:S04]  /*0ad0*/  ISETP.NE.U32.AND P0, PT, R4, RZ, PT ;  /* 0x000000ff0400720c */ /* 0x001fc80003f05070 */
[----:B------:R-:W-:-:S04]  /*0ae0*/  ISETP.NE.AND.EX P0, PT, R5, RZ, PT, P0 ;  /* 0x000000ff0500720c */ /* 0x000fc80003f05300 */
[----:B-1----:R-:W-:-:S05]  /*0af0*/  SEL R23, R23, 0x1, P0 ;  /* 0x0000000117177807 */ /* 0x002fca0000000000 */
[----:B--2---:R-:W-:-:S05]  /*0b00*/  IMAD R23, R23, R0, RZ ;  /* 0x0000000017177224 */ /* 0x004fca00078e02ff */
[C---:B------:R-:W-:Y:S02]  /*0b10*/  ISETP.GE.AND P0, PT, R23.reuse, 0x1, PT ;  /* 0x000000011700780c */ /* 0x040fe40003f06270 */
[----:B------:R-:W-:-:S05]  /*0b20*/  IADD3 R0, R23, 0x4f, RZ ;  /* 0x0000004f17007810 */ /* 0x000fca0007ffe0ff */
[----:B------:R-:W-:-:S05]  /*0b30*/  IMAD.HI R0, R0, 0x66666667, RZ ;  /* 0x6666666700007827 */ /* 0x000fca00078e02ff */
[----:B------:R-:W-:-:S04]  /*0b40*/  SHF.R.U32.HI R3, RZ, 0x1f, R0 ;  /* 0x0000001fff037819 */ /* 0x000fc80000011600 */
[----:B------:R-:W-:Y:S01]  /*0b50*/  LEA.HI.SX32 R0, R0, R3, 0x1b ;  /* 0x0000000300007211 */ /* 0x000fe200078fdaff */
[----:B------:R-:W-:Y:S06]  /*0b60*/  @!P0 BRA `(.L_x_11) ;  /* 0x0000000000788947 */ /* 0x000fec0003800000 */
[----:B------:R-:W-:-:S04]  /*0b70*/  SHF.R.U32.HI R5, RZ, 0x10, R2 ;  /* 0x00000010ff057819 */ /* 0x000fc80000011602 */
[----:B------:R-:W-:-:S13]  /*0b80*/  ISETP.NE.AND P0, PT, R5, RZ, PT ;  /* 0x000000ff0500720c */ /* 0x000fda0003f05270 */
[----:B------:R-:W0:Y:S02]  /*0b90*/  @!P0 LDC R5, c[0x0][0x9f0] ;  /* 0x00027c00ff058b82 */ /* 0x000e240000000800 */
[-C--:B0-----:R-:W-:Y:S02]  /*0ba0*/  IABS R7, R5.reuse ;  /* 0x0000000500077213 */ /* 0x081fe40000000000 */
[----:B------:R-:W-:Y:S02]  /*0bb0*/  IADD3 R4, R0, -0x1, R5 ;  /* 0xffffffff00047810 */ /* 0x000fe40007ffe005 */
[----:B------:R-:W0:Y:S01]  /*0bc0*/  I2F.RP R6, R7 ;  /* 0x0000000700067306 */ /* 0x000e220000209400 */
[----:B------:R-:W-:-:S05]  /*0bd0*/  IABS R10, R5 ;  /* 0x00000005000a7213 */ /* 0x000fca0000000000 */
[----:B------:R-:W-:Y:S02]  /*0be0*/  IMAD.MOV R10, RZ, RZ, -R10 ;  /* 0x000000ffff0a7224 */ /* 0x000fe400078e0a0a */
[----:B0-----:R-:W0:Y:S02]  /*0bf0*/  MUFU.RCP R6, R6 ;  /* 0x0000000600067308 */ /* 0x001e240000001000 */
[----:B0-----:R-:W-:Y:S01]  /*0c00*/  VIADD R2, R6, 0xffffffe ;  /* 0x0ffffffe06027836 */ /* 0x001fe20000000000 */
[----:B------:R-:W-:Y:S02]  /*0c10*/  IABS R6, R4 ;  /* 0x0000000400067213 */ /* 0x000fe40000000000 */
[----:B------:R-:W-:-:S03]  /*0c20*/  LOP3.LUT R4, R4, R5, RZ, 0x3c, !PT ;  /* 0x0000000504047212 */ /* 0x000fc600078e3cff */
[----:B------:R0:W1:Y:S01]  /*0c30*/  F2I.FTZ.U32.TRUNC.NTZ R3, R2 ;  /* 0x0000000200037305 */ /* 0x000062000021f000 */
[----:B------:R-:W-:Y:S02]  /*0c40*/  ISETP.GE.AND P2, PT, R4, RZ, PT ;  /* 0x000000ff0400720c */ /* 0x000fe40003f46270 */
[----:B0-----:R-:W-:Y:S01]  /*0c50*/  MOV R2, RZ ;  /* 0x000000ff00027202 */ /* 0x001fe20000000f00 */
[----:B-1----:R-:W-:-:S04]  /*0c60*/  IMAD.MOV R8, RZ, RZ, -R3 ;  /* 0x000000ffff087224 */ /* 0x002fc800078e0a03 */
[----:B------:R-:W-:-:S04]  /*0c70*/  IMAD R9, R8, R7, RZ ;  /* 0x0000000708097224 */ /* 0x000fc800078e02ff */
[----:B------:R-:W-:-:S04]  /*0c80*/  IMAD.HI.U32 R3, R3, R9, R2 ;  /* 0x0000000903037227 */ /* 0x000fc800078e0002 */
[----:B------:R-:W-:Y:S02]  /*0c90*/  IMAD.MOV.U32 R2, RZ, RZ, R10 ;  /* 0x000000ffff027224 */ /* 0x000fe400078e000a */
[----:B------:R-:W-:-:S04]  /*0ca0*/  IMAD.HI.U32 R3, R3, R6, RZ ;  /* 0x0000000603037227 */ /* 0x000fc800078e00ff */
[----:B------:R-:W-:-:S05]  /*0cb0*/  IMAD R2, R3, R2, R6 ;  /* 0x0000000203027224 */ /* 0x000fca00078e0206 */
[----:B------:R-:W-:-:S13]  /*0cc0*/  ISETP.GT.U32.AND P1, PT, R7, R2, PT ;  /* 0x000000020700720c */ /* 0x000fda0003f24070 */
[----:B------:R-:W-:Y:S02]  /*0cd0*/  @!P1 IMAD.IADD R2, R2, 0x1, -R7 ;  /* 0x0000000102029824 */ /* 0x000fe400078e0a07 */
[----:B------:R-:W-:Y:S01]  /*0ce0*/  @!P1 VIADD R3, R3, 0x1 ;  /* 0x0000000103039836 */ /* 0x000fe20000000000 */
[----:B------:R-:W-:Y:S02]  /*0cf0*/  ISETP.NE.AND P1, PT, R5, RZ, PT ;  /* 0x000000ff0500720c */ /* 0x000fe40003f25270 */
[----:B------:R-:W-:-:S13]  /*0d00*/  ISETP.GE.U32.AND P0, PT, R2, R7, PT ;  /* 0x000000070200720c */ /* 0x000fda0003f06070 */
[----:B------:R-:W-:-:S05]  /*0d10*/  @P0 VIADD R3, R3, 0x1 ;  /* 0x0000000103030836 */ /* 0x000fca0000000000 */
[----:B------:R-:W-:Y:S02]  /*0d20*/  @!P2 IADD3 R3, -R3, RZ, RZ ;  /* 0x000000ff0303a210 */ /* 0x000fe40007ffe1ff */
[----:B------:R-:W-:-:S05]  /*0d30*/  @!P1 LOP3.LUT R3, RZ, R5, RZ, 0x33, !PT ;  /* 0x00000005ff039212 */ /* 0x000fca00078e33ff */
[----:B------:R-:W-:-:S07]  /*0d40*/  IMAD.MOV.U32 R22, RZ, RZ, R3 ;  /* 0x000000ffff167224 */ /* 0x000fce00078e0003 */
.L_x_11:
[----:B------:R-:W0:Y:S01]  /*0d50*/  S2R R2, SR_TID.X ;  /* 0x0000000000027919 */ /* 0x000e220000002100 */
[-C--:B------:R-:W-:Y:S01]  /*0d60*/  IMAD R17, R17, R22.reuse, RZ ;  /* 0x0000001611117224 */ /* 0x080fe200078e02ff */
[----:B------:R-:W-:Y:S01]  /*0d70*/  PLOP3.LUT P0, PT, PT, PT, PT, 0x80, 0x0 ;  /* 0x000000000000781c */ /* 0x000fe20003f0f070 */
[----:B------:R-:W-:Y:S01]  /*0d80*/  IMAD.MOV.U32 R3, RZ, RZ, RZ ;  /* 0x000000ffff037224 */ /* 0x000fe200078e00ff */
[----:B------:R-:W-:Y:S02]  /*0d90*/  CS2R R150, SRZ ;  /* 0x0000000000967805 */ /* 0x000fe4000001ff00 */
[----:B------:R-:W-:Y:S02]  /*0da0*/  CS2R R148, SRZ ;  /* 0x0000000000947805 */ /* 0x000fe4000001ff00 */
[----:B------:R-:W-:Y:S01]  /*0db0*/  VIADDMNMX R22, R17, R22, R0, PT ;  /* 0x0000001611167246 */ /* 0x000fe20003800100 */
[----:B------:R-:W-:Y:S01]  /*0dc0*/  IMAD.MOV.U32 R0, RZ, RZ, RZ ;  /* 0x000000ffff007224 */ /* 0x000fe200078e00ff */
[----:B------:R-:W-:-:S02]  /*0dd0*/  CS2R R146, SRZ ;  /* 0x0000000000927805 */ /* 0x000fc4000001ff00 */
[----:B------:R-:W-:Y:S02]  /*0de0*/  CS2R R144, SRZ ;  /* 0x0000000000907805 */ /* 0x000fe4000001ff00 */
[----:B------:R-:W-:Y:S02]  /*0df0*/  ISETP.GT.AND P1, PT, R22, R17, PT ;  /* 0x000000111600720c */ /* 0x000fe40003f24270 */
[----:B------:R-:W-:Y:S02]  /*0e00*/  CS2R R142, SRZ ;  /* 0x00000000008e7805 */ /* 0x000fe4000001ff00 */
[----:B------:R-:W-:Y:S02]  /*0e10*/  CS2R R140, SRZ ;  /* 0x00000000008c7805 */ /* 0x000fe4000001ff00 */
[----:B------:R-:W-:Y:S02]  /*0e20*/  CS2R R138, SRZ ;  /* 0x00000000008a7805 */ /* 0x000fe4000001ff00 */
[----:B------:R-:W-:-:S02]  /*0e30*/  CS2R R136, SRZ ;  /* 0x0000000000887805 */ /* 0x000fc4000001ff00 */
[----:B------:R-:W-:Y:S02]  /*0e40*/  CS2R R134, SRZ ;  /* 0x0000000000867805 */ /* 0x000fe4000001ff00 */
[----:B------:R-:W-:Y:S02]  /*0e50*/  CS2R R132, SRZ ;  /* 0x0000000000847805 */ /* 0x000fe4000001ff00 */
        /* <DEDUP_REMOVED lines=14> */
[----:B------:R-:W-:Y:S01]  /*0f40*/  CS2R R102, SRZ ;  /* 0x0000000000667805 */ /* 0x000fe2000001ff00 */
[----:B0-----:R-:W-:Y:S01]  /*0f50*/  VIADD R152, R2, 0xffffff80 ;  /* 0xffffff8002987836 */ /* 0x001fe20000000000 */
        /* <DEDUP_REMOVED lines=38> */
[----:B------:R-:W-:Y:S01]  /*11c0*/  CS2R R24, SRZ ;  /* 0x0000000000187805 */ /* 0x000fe2000001ff00 */
[----:B------:R-:W-:Y:S06]  /*11d0*/  @!P1 BRA `(.L_x_12) ;  /* 0x0000009800e09947 */ /* 0x000fec0003800000 */
[----:B------:R-:W-:Y:S01]  /*11e0*/  SHF.R.S32.HI R3, RZ, 0x1f, R152 ;  /* 0x0000001fff037819 */ /* 0x000fe20000011498 */
[----:B------:R-:W0:Y:S01]  /*11f0*/  S2UR UR7, SR_CgaCtaId ;  /* 0x00000000000779c3 */ /* 0x000e220000008800 */
[----:B------:R-:W-:Y:S02]  /*1200*/  UMOV UR6, 0x400 ;  /* 0x0000040000067882 */ /* 0x000fe40000000000 */
[----:B------:R-:W-:-:S04]  /*1210*/  LEA.HI R64, R3, R152, RZ, 0x7 ;  /* 0x0000009803407211 */ /* 0x000fc800078f38ff */
[----:B------:R-:W-:-:S06]  /*1220*/  SHF.R.S32.HI R0, RZ, 0x7, R64 ;  /* 0x00000007ff007819 */ /* 0x000fcc0000011440 */
[----:B------:R-:W1:Y:S01]  /*1230*/  SHFL.IDX PT, R0, R0, RZ, 0x1f ;  /* 0x00001fff00007589 */ /* 0x000e6200000e0000 */
[----:B0-----:R-:W-:-:S04]  /*1240*/  ULEA UR8, UR7, UR6, 0x18 ;  /* 0x0000000607087291 */ /* 0x001fc8000f8ec03f */
[----:B------:R-:W-:Y:S02]  /*1250*/  UIADD3 UR6, UR8, 0x14400, URZ ;  /* 0x0001440008067890 */ /* 0x000fe4000fffe03f */
[----:B------:R-:W-:Y:S02]  /*1260*/  MOV R16, UR8 ;  /* 0x0000000800107c02 */ /* 0x000fe40008000f00 */
[----:B------:R-:W-:Y:S01]  /*1270*/  ULOP3.LUT UP0, URZ, UR6, 0x9f, URZ, 0xc0, !UPT ;  /* 0x0000009f063f7892 */ /* 0x000fe2000f80c03f */
[----:B-1----:R-:W-:-:S05]  /*1280*/  R2UR UR4, R0 ;  /* 0x00000000000472ca */ /* 0x002fca00000e0000 */
[----:B------:R-:W-:-:S08]  /*1290*/  PLOP3.LUT P0, PT, PT, PT, UP0, 0x80, 0x0 ;  /* 0x000000000000781c */ /* 0x000fd00003f0f008 */
[----:B------:R-:W-:-:S04]  /*12a0*/  ULEA.HI UR5, UR4, UR4, URZ, 0x1 ;  /* 0x0000000404057291 */ /* 0x000fc8000f8f083f */
[----:B------:R-:W-:-:S04]  /*12b0*/  ULOP3.LUT UR5, UR5, 0x1e, URZ, 0xc0, !UPT ;  /* 0x0000001e05057892 */ /* 0x000fc8000f8ec03f */
[----:B------:R-:W-:-:S04]  /*12c0*/  UIADD3 UR5, UR4, -UR5, URZ ;  /* 0x8000000504057290 */ /* 0x000fc8000fffe03f */
[----:B------:R-:W-:-:S04]  /*12d0*/  ULEA UR5, UR5, UR6, 0xd ;  /* 0x0000000605057291 */ /* 0x000fc8000f8e683f */
[----:B------:R-:W-:-:S04]  /*12e0*/  USHF.R.U32.HI UR5, URZ, 0x4, UR5 ;  /* 0x000000043f057899 */ /* 0x000fc80008011605 */
[----:B------:R-:W-:Y:S01]  /*12f0*/  ULOP3.LUT UR36, UR5, 0x3fff, URZ, 0xc0, !UPT ;  /* 0x00003fff05247892 */ /* 0x000fe2000f8ec03f */
[----:B------:R-:W-:Y:S11]  /*1300*/  @!P0 BRA `(.L_x_13) ;  /* 0x0000000000408947 */ /* 0x000ff60003800000 */
[----:B------:R-:W-:Y:S01]  /*1310*/  MOV R0, 0x0 ;  /* 0x0000000000007802 */ /* 0x000fe20000000f00 */
[----:B------:R-:W-:Y:S01]  /*1320*/  ULDC.64 UR4, c[0x4][0x1b8] ;  /* 0x01006e0000047ab9 */ /* 0x000fe20000000a00 */
[----:B------:R-:W-:Y:S01]  /*1330*/  ULDC.64 UR6, c[0x4][0x138] ;  /* 0x01004e0000067ab9 */ /* 0x000fe20000000a00 */
[----:B------:R-:W-:Y:S01]  /*1340*/  IMAD.U32 R4, RZ, RZ, UR4 ;  /* 0x00000004ff047e24 */ /* 0x000fe2000f8e00ff */
[----:B------:R0:W1:Y:S01]  /*1350*/  LDC.64 R2, c[0x4][R0] ;  /* 0x0100000000027b82 */ /* 0x0000620000000a00 */
[----:B------:R-:W-:Y:S01]  /*1360*/  IMAD.U32 R5, RZ, RZ, UR5 ;  /* 0x00000005ff057e24 */ /* 0x000fe2000f8e00ff */
[----:B------:R-:W-:Y:S01]  /*1370*/  ULDC.64 UR4, c[0x4][0x1c0] ;  /* 0x0100700000047ab9 */ /* 0x000fe20000000a00 */
[----:B------:R-:W-:Y:S01]  /*1380*/  MOV R10, UR6 ;  /* 0x00000006000a7c02 */ /* 0x000fe20008000f00 */
[----:B------:R-:W-:Y:S02]  /*1390*/  IMAD.U32 R6, RZ, RZ, UR4 ;  /* 0x00000004ff067e24 */ /* 0x000fe4000f8e00ff */
[----:B------:R-:W-:-:S02]  /*13a0*/  IMAD.U32 R7, RZ, RZ, UR5 ;  /* 0x00000005ff077e24 */ /* 0x000fc4000f8e00ff */
[----:B------:R-:W-:Y:S02]  /*13b0*/  IMAD.U32 R11, RZ, RZ, UR7 ;  /* 0x00000007ff0b7e24 */ /* 0x000fe4000f8e00ff */
[----:B------:R-:W-:Y:S02]  /*13c0*/  IMAD.MOV.U32 R8, RZ, RZ, 0x70 ;  /* 0x00000070ff087424 */ /* 0x000fe400078e00ff */
[----:B------:R-:W-:Y:S02]  /*13d0*/  IMAD.MOV.U32 R12, RZ, RZ, 0x1 ;  /* 0x00000001ff0c7424 */ /* 0x000fe400078e00ff */
[----:B0-----:R-:W-:-:S07]  /*13e0*/  IMAD.MOV.U32 R13, RZ, RZ, RZ ;  /* 0x000000ffff0d7224 */ /* 0x001fce00078e00ff */
[----:B------:R-:W-:-:S07]  /*13f0*/  LEPC R20, `(.L_x_13) ;  /* 0x000000001014794e */ /* 0x000fce0000000000 */
[----:B-1----:R-:W-:Y:S05]  /*1400*/  CALL.ABS.NOINC R2 ;  /* 0x0000000002007343 */ /* 0x002fea0003c00000 */
.L_x_13:
[----:B------:R-:W2:Y:S01]  /*1410*/  LDL.LU R18, [R1+0x14] ;  /* 0x0000140001127983 */ /* 0x000ea20000300800 */
[----:B------:R-:W-:Y:S02]  /*1420*/  R2UR UR4, R16 ;  /* 0x00000000100472ca */ /* 0x000fe400000e0000 */
[----:B------:R-:W-:-:S11]  /*1430*/  SHF.L.U32 R2, RZ, 0x1f, RZ ;  /* 0x0000001fff027819 */ /* 0x000fd600000006ff */
[----:B------:R-:W0:Y:S01]  /*1440*/  SYNCS.PHASECHK.TRANS64.TRYWAIT P1, [UR4+0x38800], R2 ;  /* 0x03880002ff0075a7 */ /* 0x000e220008020144 */
[----:B--2---:R-:W-:-:S04]  /*1450*/  LOP3.LUT R0, R18, 0x1, RZ, 0xfc, !PT ;  /* 0x0000000112007812 */ /* 0x004fc800078efcff */
[----:B------:R-:W-:Y:S01]  /*1460*/  ISETP.NE.AND P0, PT, R0, 0x3, PT ;  /* 0x000000030000780c */ /* 0x000fe20003f05270 */
[----:B0-----:R-:W-:-:S12]  /*1470*/  @!P1 BRA `(.L_x_14) ;  /* 0x0000010400609947 */ /* 0x001fd80003800000 */
.L_x_132:
[----:B------:R-:W-:Y:S05]  /*1480*/  @!P0 BRA `(.L_x_15) ;  /* 0x0000000000048947 */ /* 0x000fea0003800000 */
[----:B------:R-:W-:Y:S01]  /*1490*/  BPT.TRAP 0x1 ;  /* 0x000000040000795c */ /* 0x000fe20000300000 */
.L_x_15:
[----:B------:R-:W-:-:S13]  /*14a0*/  R2UR UR4, R16 ;  /* 0x00000000100472ca */ /* 0x000fda00000e0000 */
[----:B------:R1:W2:Y:S01]  /*14b0*/  SYNCS.PHASECHK.TRANS64.TRYWAIT P2, [UR4+0x38830], R2 ;  /* 0x03883002ff0075a7 */ /* 0x0002a20008040144 */
[----:B------:R-:W-:Y:S05]  /*14c0*/  @!P0 BRA `(.L_x_16) ;  /* 0x0000000000048947 */ /* 0x000fea0003800000 */
[----:B------:R-:W-:Y:S01]  /*14d0*/  BPT.TRAP 0x1 ;  /* 0x000000040000795c */ /* 0x000fe20000300000 */
.L_x_16:
[----:B------:R-:W3:Y:S01]  /*14e0*/  S2R R0, SR_TID.X ;  /* 0x0000000000007919 */ /* 0x000ee20000002100 */
[----:B------:R-:W-:Y:S02]  /*14f0*/  MOV R4, UR36 ;  /* 0x0000002400047c02 */ /* 0x000fe40008000f00 */
[----:B---3--:R-:W-:-:S04]  /*1500*/  LOP3.LUT R0, R0, 0x7f, RZ, 0xc0, !PT ;  /* 0x0000007f00007812 */ /* 0x008fc800078ec0ff */
[----:B------:R-:W-:Y:S01]  /*1510*/  ISETP.NE.AND P1, PT, R0, RZ, PT ;  /* 0x000000ff0000720c */ /* 0x000fe20003f25270 */
[----:B--2---:R-:W-:-:S12]  /*1520*/  @P2 BRA `(.L_x_17) ;  /* 0x00000000000c2947 */ /* 0x004fd80003800000 */
[----:B------:R-:W-:-:S13]  /*1530*/  R2UR UR4, R16 ;  /* 0x00000000100472ca */ /* 0x000fda00000e0000 */
[----:B------:R-:W2:Y:S02]  /*1540*/  SYNCS.PHASECHK.TRANS64.TRYWAIT P2, [UR4+0x38830], R2 ;  /* 0x03883002ff0075a7 */ /* 0x000ea40008040144 */
[----:B--2---:R-:W-:Y:S05]  /*1550*/  @!P2 BRA `(.L_x_18) ;  /* 0x000001040044a947 */ /* 0x004fea0003800000 */
.L_x_17:
[----:B------:R-:W-:Y:S05]  /*1560*/  WARPSYNC.ALL ;  /* 0x0000000000007948 */ /* 0x000fea0003800000 */
[----:B------:R-:W-:Y:S01]  /*1570*/  IMAD.MOV.U32 R9, RZ, RZ, RZ ;  /* 0x000000ffff097224 */ /* 0x000fe200078e00ff */
[----:B------:R-:W-:Y:S01]  /*1580*/  LOP3.LUT R4, R4, 0x10000, RZ, 0xfc, !PT ;  /* 0x0001000004047812 */ /* 0x000fe200078efcff */
[----:B------:R-:W-:Y:S02]  /*1590*/  IMAD.MOV.U32 R151, RZ, RZ, RZ ;  /* 0x000000ffff977224 */ /* 0x000fe400078e00ff */
[----:B------:R-:W-:Y:S01]  /*15a0*/  IMAD.MOV.U32 R5, RZ, RZ, 0x40000040 ;  /* 0x40000040ff057424 */ /* 0x000fe200078e00ff */
[----:B------:R-:W-:Y:S01]  /*15b0*/  R2UR UR60, R16 ;  /* 0x00000000103c72ca */ /* 0x000fe200000e0000 */
[----:B------:R-:W-:Y:S01]  /*15c0*/  WARPGROUP.ARRIVE ;  /* 0x00000000000079c5 */ /* 0x000fe20000000000 */
[C---:B------:R-:W-:Y:S01]  /*15d0*/  R2UR UR8, R4.reuse ;  /* 0x00000000040872ca */ /* 0x040fe200000e0000 */
[----:B------:R-:W-:Y:S01]  /*15e0*/  UMOV UR11, 0x40000040 ;  /* 0x40000040000b7882 */ /* 0x000fe20000000000 */
        /* <DEDUP_REMOVED lines=9> */
[----:B------:R-:W-:Y:S01]  /*1680*/  UIADD3 UR4, UR60, 0x24400, URZ ;  /* 0x000244003c047890 */ /* 0x000fe2000fffe03f */
[C---:B------:R-:W-:Y:S01]  /*1690*/  R2UR UR20, R4.reuse ;  /* 0x00000000041472ca */ /* 0x040fe200000e0000 */
[----:B------:R-:W-:Y:S01]  /*16a0*/  UMOV UR29, 0x40000040 ;  /* 0x40000040001d7882 */ /* 0x000fe20000000000 */
[C---:B------:R-:W-:Y:S01]  /*16b0*/  R2UR UR21, R5.reuse ;  /* 0x00000000051572ca */ /* 0x040fe200000e0000 */
[----:B------:R-:W-:Y:S01]  /*16c0*/  USHF.R.U32.HI UR4, URZ, 0x4, UR4 ;  /* 0x000000043f047899 */ /* 0x000fe20008011604 */
[C---:B------:R-:W-:Y:S01]  /*16d0*/  R2UR UR24, R4.reuse ;  /* 0x00000000041872ca */ /* 0x040fe200000e0000 */
[----:B------:R-:W-:Y:S01]  /*16e0*/  IMAD.U32 R13, RZ, RZ, UR29 ;  /* 0x0000001dff0d7e24 */ /* 0x000fe2000f8e00ff */
[----:B------:R-:W-:Y:S01]  /*16f0*/  R2UR UR25, R5 ;  /* 0x00000000051972ca */ /* 0x000fe200000e0000 */
[----:B------:R-:W-:Y:S01]  /*1700*/  ULOP3.LUT UR4, UR4, 0x3fff, URZ, 0xc0, !UPT ;  /* 0x00003fff04047892 */ /* 0x000fe2000f8ec03f */
[----:B------:R-:W-:Y:S01]  /*1710*/  R2UR UR6, R4 ;  /* 0x00000000040672ca */ /* 0x000fe200000e0000 */
[----:B------:R-:W-:Y:S01]  /*1720*/  UMOV UR31, 0x40000040 ;  /* 0x40000040001f7882 */ /* 0x000fe20000000000 */
[----:B------:R-:W-:Y:S01]  /*1730*/  UMOV UR33, 0x40000040 ;  /* 0x4000004000217882 */ /* 0x000fe20000000000 */
[----:B------:R-:W-:Y:S01]  /*1740*/  ULOP3.LUT UR61, UR4, 0x10000, URZ, 0xfc, !UPT ;  /* 0x00010000043d7892 */ /* 0x000fe2000f8efc3f */
[----:B0-----:R-:W-:Y:S01]  /*1750*/  LOP3.LUT R3, R64, 0xffffff80, RZ, 0xc0, !PT ;  /* 0xffffff8040037812 */ /* 0x001fe200078ec0ff */
[----:B------:R-:W-:Y:S01]  /*1760*/  UMOV UR35, 0x40000040 ;  /* 0x4000004000237882 */ /* 0x000fe20000000000 */
[----:B------:R-:W-:Y:S01]  /*1770*/  UMOV UR37, 0x40000040 ;  /* 0x4000004000257882 */ /* 0x000fe20000000000 */
[----:B------:R-:W-:Y:S01]  /*1780*/  UIADD3 UR4, UR61, 0x80, URZ ;  /* 0x000000803d047890 */ /* 0x000fe2000fffe03f */
[----:B------:R-:W-:Y:S01]  /*1790*/  P2R R14, PR, RZ, 0x1 ;  /* 0x00000001ff0e7803 */ /* 0x000fe20000000000 */
[----:B------:R-:W-:Y:S01]  /*17a0*/  UIADD3 UR30, UR61, 0x500, URZ ;  /* 0x000005003d1e7890 */ /* 0x000fe2000fffe03f */
[----:B------:R-:W-:Y:S01]  /*17b0*/  IMAD.IADD R3, R152, 0x1, -R3 ;  /* 0x0000000198037824 */ /* 0x000fe200078e0a03 */
[----:B------:R-:W-:Y:S01]  /*17c0*/  UMOV UR10, UR61 ;  /* 0x0000003d000a7c82 */ /* 0x000fe20008000000 */
[----:B------:R-:W-:Y:S01]  /*17d0*/  UIADD3 UR34, UR61, 0x502, URZ ;  /* 0x000005023d227890 */ /* 0x000fe2000fffe03f */
[----:B------:R-:W-:Y:S01]  /*17e0*/  HGMMA.64x16x16.F32 R56, gdesc[UR8], RZ, !UPT, gsb0 ;  /* 0x00200000083879f0 */ /* 0x000fe2000c0008ff */
[----:B------:R-:W-:Y:S01]  /*17f0*/  UMOV UR14, UR4 ;  /* 0x00000004000e7c82 */ /* 0x000fe20008000000 */
[----:B------:R-:W-:Y:S01]  /*1800*/  UIADD3 UR8, UR61, 0x100, URZ ;  /* 0x000001003d087890 */ /* 0x000fe2000fffe03f */
[----:B------:R-:W-:Y:S01]  /*1810*/  SHF.R.S32.HI R0, RZ, 0x1f, R3 ;  /* 0x0000001fff007819 */ /* 0x000fe20000011403 */
[----:B------:R-:W-:-:S02]  /*1820*/  UIADD3 UR10, UR61, 0x180, URZ ;  /* 0x000001803d0a7890 */ /* 0x000fc4000fffe03f */
[----:B------:R-:W-:Y:S01]  /*1830*/  IMAD.U32 R18, RZ, RZ, UR61 ;  /* 0x0000003dff127e24 */ /* 0x000fe2000f8e00ff */
[----:B------:R-:W-:Y:S01]  /*1840*/  UIADD3 UR4, UR61, 0x200, URZ ;  /* 0x000002003d047890 */ /* 0x000fe2000fffe03f */
[----:B------:R-:W-:Y:S01]  /*1850*/  LEA.HI R0, R0, R3, RZ, 0x2 ;  /* 0x0000000300007211 */ /* 0x000fe200078f10ff */
[----:B------:R-:W-:Y:S01]  /*1860*/  UIADD3 UR5, UR6, 0x2, URZ ;  /* 0x0000000206057890 */ /* 0x000fe2000fffe03f */
[----:B------:R-:W-:Y:S01]  /*1870*/  MOV R150, R151 ;  /* 0x0000009700967202 */ /* 0x000fe20000000f00 */
[----:B------:R-:W-:Y:S01]  /*1880*/  UMOV UR18, UR8 ;  /* 0x0000000800127c82 */ /* 0x000fe20008000000 */
[----:B------:R-:W-:Y:S01]  /*1890*/  UMOV UR22, UR10 ;  /* 0x0000000a00167c82 */ /* 0x000fe20008000000 */
[----:B------:R-:W-:Y:S01]  /*18a0*/  UIADD3 UR10, UR61, 0x2, URZ ;  /* 0x000000023d0a7890 */ /* 0x000fe2000fffe03f */
[----:B------:R-:W-:Y:S01]  /*18b0*/  LOP3.LUT R0, R0, 0x7ffffffc, RZ, 0xc0, !PT ;  /* 0x7ffffffc00007812 */ /* 0x000fe200078ec0ff */
[----:B------:R-:W-:Y:S01]  /*18c0*/  UMOV UR26, UR4 ;  /* 0x00000004001a7c82 */ /* 0x000fe20008000000 */
[----:B------:R-:W-:Y:S01]  /*18d0*/  UMOV UR28, UR5 ;  /* 0x00000005001c7c82 */ /* 0x000fe20008000000 */
[----:B------:R-:W-:Y:S01]  /*18e0*/  UMOV UR9, UR29 ;  /* 0x0000001d00097c82 */ /* 0x000fe20008000000 */
[----:B------:R-:W-:Y:S01]  /*18f0*/  UMOV UR8, UR28 ;  /* 0x0000001c00087c82 */ /* 0x000fe20008000000 */
[----:B------:R-:W-:Y:S01]  /*1900*/  UMOV UR11, 0x40000040 ;  /* 0x40000040000b7882 */ /* 0x000fe20000000000 */
[----:B------:R-:W-:Y:S01]  /*1910*/  UIADD3 UR4, UR61, 0x102, URZ ;  /* 0x000001023d047890 */ /* 0x000fe2000fffe03f */
[----:B------:R-:W-:Y:S01]  /*1920*/  MOV R12, UR28 ;  /* 0x0000001c000c7c02 */ /* 0x000fe20008000f00 */
[----:B------:R-:W-:Y:S01]  /*1930*/  UIADD3 UR5, UR61, 0x182, URZ ;  /* 0x000001823d057890 */ /* 0x000fe2000fffe03f */
[----:B------:R-:W-:Y:S01]  /*1940*/  IADD3 R0, R3, -R0, RZ ;  /* 0x8000000003007210 */ /* 0x000fe20007ffe0ff */
[----:B------:R-:W-:Y:S01]  /*1950*/  UIADD3 UR7, UR6, 0x4, URZ ;  /* 0x0000000406077890 */ /* 0x000fe2000fffe03f */
[----:B------:R-:W-:Y:S01]  /*1960*/  IMAD.MOV.U32 R3, RZ, RZ, -0x2 ;  /* 0xfffffffeff037424 */ /* 0x000fe200078e00ff */
[----:B------:R-:W-:Y:S01]  /*1970*/  UIADD3 UR32, UR6, 0x802, URZ ;  /* 0x0000080206207890 */ /* 0x000fe2000fffe03f */
[--C-:B------:R-:W-:Y:S01]  /*1980*/  IMAD.MOV.U32 R149, RZ, RZ, R151.reuse ;  /* 0x000000ffff957224 */ /* 0x100fe200078e0097 */
[----:B------:R-:W-:Y:S01]  /*1990*/  UIADD3 UR36, UR6, 0x804, URZ ;  /* 0x0000080406247890 */ /* 0x000fe2000fffe03f */
[----:B------:R-:W-:Y:S01]  /*19a0*/  IMAD R0, R0, R3, 0x50 ;  /* 0x0000005000007424 */ /* 0x000fe200078e0203 */
[----:B------:R-:W-:Y:S01]  /*19b0*/  UIADD3 UR38, UR61, 0x504, URZ ;  /* 0x000005043d267890 */ /* 0x000fe2000fffe03f */
[--C-:B------:R-:W-:Y:S01]  /*19c0*/  IMAD.MOV.U32 R148, RZ, RZ, R151.reuse ;  /* 0x000000ffff947224 */ /* 0x100fe200078e0097 */
[----:B------:R-:W-:Y:S01]  /*19d0*/  UMOV UR39, 0x40000040 ;  /* 0x4000004000277882 */ /* 0x000fe20000000000 */
[----:B------:R-:W-:Y:S01]  /*19e0*/  UIADD3 UR40, UR6, 0x806, URZ ;  /* 0x0000080606287890 */ /* 0x000fe2000fffe03f */
[----:B------:R-:W-:Y:S01]  /*19f0*/  IMAD.IADD R23, R23, 0x1, R0 ;  /* 0x0000000117177824 */ /* 0x000fe200078e0200 */
[----:B------:R-:W-:Y:S01]  /*1a00*/  UIADD3 UR42, UR61, 0x506, URZ ;  /* 0x000005063d2a7890 */ /* 0x000fe2000fffe03f */
[----:B------:R-:W-:Y:S01]  /*1a10*/  IMAD.MOV.U32 R147, RZ, RZ, R151 ;  /* 0x000000ffff937224 */ /* 0x000fe200078e0097 */
[----:B------:R-:W-:Y:S01]  /*1a20*/  UMOV UR41, 0x40000040 ;  /* 0x4000004000297882 */ /* 0x000fe20000000000 */
[----:B------:R-:W-:Y:S01]  /*1a30*/  UMOV UR43, 0x40000040 ;  /* 0x40000040002b7882 */ /* 0x000fe20000000000 */
[----:B------:R-:W-:Y:S01]  /*1a40*/  UIADD3 UR44, UR6, 0xc00, URZ ;  /* 0x00000c00062c7890 */ /* 0x000fe2000fffe03f */
[C---:B------:R-:W-:Y:S01]  /*1a50*/  IMAD R23, R22.reuse, -0x50, R23 ;  /* 0xffffffb016177824 */ /* 0x040fe200078e0217 */
[----:B------:R-:W-:Y:S01]  /*1a60*/  UIADD3 UR46, UR61, 0x780, URZ ;  /* 0x000007803d2e7890 */ /* 0x000fe2000fffe03f */
[----:B------:R-:W-:Y:S01]  /*1a70*/  VIADD R22, R22, 0xfffffffe ;  /* 0xfffffffe16167836 */ /* 0x000fe20000000000 */
[----:B------:R-:W-:Y:S01]  /*1a80*/  UMOV UR45, 0x40000040 ;  /* 0x40000040002d7882 */ /* 0x000fe20000000000 */
[----:B------:R-:W-:Y:S01]  /*1a90*/  UMOV UR47, 0x40000040 ;  /* 0x40000040002f7882 */ /* 0x000fe20000000000 */
[----:B------:R-:W-:Y:S01]  /*1aa0*/  UIADD3 UR48, UR6, 0xc02, URZ ;  /* 0x00000c0206307890 */ /* 0x000fe2000fffe03f */
[C---:B------:R-:W-:Y:S01]  /*1ab0*/  ISETP.GT.AND P6, PT, R23.reuse, RZ, PT ;  /* 0x000000ff1700720c */ /* 0x040fe20003fc4270 */
[----:B------:R-:W-:Y:S01]  /*1ac0*/  UIADD3 UR50, UR61, 0x782, URZ ;  /* 0x000007823d327890 */ /* 0x000fe2000fffe03f */
[C---:B------:R-:W-:Y:S01]  /*1ad0*/  ISETP.GT.AND P5, PT, R23.reuse, 0x1, PT ;  /* 0x000000011700780c */ /* 0x040fe20003fa4270 */
[----:B------:R-:W-:Y:S01]  /*1ae0*/  UMOV UR49, 0x40000040 ;  /* 0x4000004000317882 */ /* 0x000fe20000000000 */
[----:B------:R-:W-:Y:S01]  /*1af0*/  UMOV UR51, 0x40000040 ;  /* 0x4000004000337882 */ /* 0x000fe20000000000 */
[----:B------:R-:W-:Y:S01]  /*1b00*/  UIADD3 UR52, UR6, 0xc04, URZ ;  /* 0x00000c0406347890 */ /* 0x000fe2000fffe03f */
[----:B------:R-:W-:Y:S01]  /*1b10*/  ISETP.GT.AND P4, PT, R23, 0x8, PT ;  /* 0x000000081700780c */ /* 0x000fe20003f84270 */
[----:B------:R-:W-:-:S02]  /*1b20*/  WARPGROUP.DEPBAR.LE gsb0, 0x0 ;  /* 0x00008000000079c5 */ /* 0x000fc40000010000 */
[----:B------:R-:W-:Y:S01]  /*1b30*/  WARPGROUP.ARRIVE ;  /* 0x00000000000079c5 */ /* 0x000fe20000000000 */
[----:B------:R-:W-:Y:S01]  /*1b40*/  UIADD3 UR54, UR61, 0x784, URZ ;  /* 0x000007843d367890 */ /* 0x000fe2000fffe03f */
[C---:B------:R-:W-:Y:S01]  /*1b50*/  ISETP.GT.AND P2, PT, R23.reuse, 0x9, PT ;  /* 0x000000091700780c */ /* 0x040fe20003f44270 */
[----:B------:R-:W-:Y:S01]  /*1b60*/  UMOV UR53, 0x40000040 ;  /* 0x4000004000357882 */ /* 0x000fe20000000000 */
[----:B------:R-:W-:Y:S01]  /*1b70*/  UMOV UR55, 0x40000040 ;  /* 0x4000004000377882 */ /* 0x000fe20000000000 */
[----:B------:R-:W-:Y:S01]  /*1b80*/  UIADD3 UR58, UR61, 0x786, URZ ;  /* 0x000007863d3a7890 */ /* 0x000fe2000fffe03f */
[----:B------:R-:W-:Y:S01]  /*1b90*/  HGMMA.64x16x16.F32 R48, gdesc[UR12], RZ, !UPT, gsb0 ;  /* 0x002000000c3079f0 */ /* 0x000fe2000c0008ff */
[----:B------:R-:W-:Y:S01]  /*1ba0*/  UIADD3 UR12, UR61, 0x4, URZ ;  /* 0x000000043d0c7890 */ /* 0x000fe2000fffe03f */
[----:B------:R-:W-:Y:S01]  /*1bb0*/  ISETP.GT.AND P3, PT, R23, 0x10, PT ;  /* 0x000000101700780c */ /* 0x000fe20003f64270 */
[----:B------:R-:W-:Y:S01]  /*1bc0*/  UIADD3 UR13, UR6, 0x6, URZ ;  /* 0x00000006060d7890 */ /* 0x000fe2000fffe03f */
[--C-:B------:R-:W-:Y:S01]  /*1bd0*/  IMAD.MOV.U32 R146, RZ, RZ, R151.reuse ;  /* 0x000000ffff927224 */ /* 0x100fe200078e0097 */
[----:B------:R-:W-:Y:S01]  /*1be0*/  UIADD3 UR14, UR6, 0x400, URZ ;  /* 0x00000400060e7890 */ /* 0x000fe2000fffe03f */
[-C--:B------:R-:W-:Y:S01]  /*1bf0*/  MOV R145, R151.reuse ;  /* 0x0000009700917202 */ /* 0x080fe20000000f00 */
[----:B------:R-:W-:Y:S01]  /*1c00*/  UMOV UR15, 0x40000040 ;  /* 0x40000040000f7882 */ /* 0x000fe20000000000 */
[----:B------:R-:W-:Y:S01]  /*1c10*/  UMOV UR59, 0x40000040 ;  /* 0x40000040003b7882 */ /* 0x000fe20000000000 */
[--C-:B------:R-:W-:Y:S01]  /*1c20*/  IMAD.MOV.U32 R144, RZ, RZ, R151.reuse ;  /* 0x000000ffff907224 */ /* 0x100fe200078e0097 */
[-C--:B------:R-:W-:Y:S01]  /*1c30*/  MOV R140, R151.reuse ;  /* 0x00000097008c7202 */ /* 0x080fe20000000f00 */
        /* <DEDUP_REMOVED lines=23> */
[----:B------:R-:W-:Y:S01]  /*1db0*/  MOV R70, R151 ;  /* 0x0000009700467202 */ /* 0x000fe20000000f00 */
[----:B------:R-:W-:-:S02]  /*1dc0*/  IMAD.MOV.U32 R128, RZ, RZ, R151 ;  /* 0x000000ffff807224 */ /* 0x000fc400078e0097 */
[--C-:B------:R-:W-:Y:S02]  /*1dd0*/  IMAD.MOV.U32 R127, RZ, RZ, R151.reuse ;  /* 0x000000ffff7f7224 */ /* 0x100fe400078e0097 */
[--C-:B------:R-:W-:Y:S02]  /*1de0*/  IMAD.MOV.U32 R126, RZ, RZ, R151.reuse ;  /* 0x000000ffff7e7224 */ /* 0x100fe400078e0097 */
[--C-:B------:R-:W-:Y:S02]  /*1df0*/  IMAD.MOV.U32 R124, RZ, RZ, R151.reuse ;  /* 0x000000ffff7c7224 */ /* 0x100fe400078e0097 */
[--C-:B------:R-:W-:Y:S02]  /*1e00*/  IMAD.MOV.U32 R123, RZ, RZ, R151.reuse ;  /* 0x000000ffff7b7224 */ /* 0x100fe400078e0097 */
[--C-:B------:R-:W-:Y:S02]  /*1e10*/  IMAD.MOV.U32 R122, RZ, RZ, R151.reuse ;  /* 0x000000ffff7a7224 */ /* 0x100fe400078e0097 */
[----:B------:R-:W-:-:S02]  /*1e20*/  IMAD.MOV.U32 R121, RZ, RZ, R151 ;  /* 0x000000ffff797224 */ /* 0x000fc400078e0097 */
[--C-:B------:R-:W-:Y:S02]  /*1e30*/  IMAD.MOV.U32 R119, RZ, RZ, R151.reuse ;  /* 0x000000ffff777224 */ /* 0x100fe400078e0097 */
[--C-:B------:R-:W-:Y:S01]  /*1e40*/  IMAD.MOV.U32 R118, RZ, RZ, R151.reuse ;  /* 0x000000ffff767224 */ /* 0x100fe200078e0097 */
[----:B------:R-:W-:Y:S02]  /*1e50*/  WARPGROUP.DEPBAR.LE gsb0, 0x0 ;  /* 0x00008000000079c5 */ /* 0x000fe40000010000 */
[----:B------:R-:W-:Y:S01]  /*1e60*/  WARPGROUP.ARRIVE ;  /* 0x00000000000079c5 */ /* 0x000fe20000000000 */
[--C-:B------:R-:W-:Y:S02]  /*1e70*/  IMAD.MOV.U32 R117, RZ, RZ, R151.reuse ;  /* 0x000000ffff757224 */ /* 0x100fe400078e0097 */
[--C-:B------:R-:W-:Y:S02]  /*1e80*/  IMAD.MOV.U32 R116, RZ, RZ, R151.reuse ;  /* 0x000000ffff747224 */ /* 0x100fe400078e0097 */
[--C-:B------:R-:W-:Y:S01]  /*1e90*/  IMAD.MOV.U32 R114, RZ, RZ, R151.reuse ;  /* 0x000000ffff727224 */ /* 0x100fe200078e0097 */
[----:B------:R-:W-:Y:S01]  /*1ea0*/  HGMMA.64x16x16.F32 R40, gdesc[UR16], RZ, !UPT, gsb0 ;  /* 0x00200000102879f0 */ /* 0x000fe2000c0008ff */
[----:B------:R-:W-:Y:S01]  /*1eb0*/  UIADD3 UR16, UR61, 0x280, URZ ;  /* 0x000002803d107890 */ /* 0x000fe2000fffe03f */
[--C-:B------:R-:W-:Y:S01]  /*1ec0*/  IMAD.MOV.U32 R113, RZ, RZ, R151.reuse ;  /* 0x000000ffff717224 */ /* 0x100fe200078e0097 */
[----:B------:R-:W-:Y:S01]  /*1ed0*/  UIADD3 UR18, UR61, 0x282, URZ ;  /* 0x000002823d127890 */ /* 0x000fe2000fffe03f */
[--C-:B------:R-:W-:Y:S01]  /*1ee0*/  IMAD.MOV.U32 R112, RZ, RZ, R151.reuse ;  /* 0x000000ffff707224 */ /* 0x100fe200078e0097 */
[----:B------:R-:W-:Y:S01]  /*1ef0*/  UMOV UR17, 0x40000040 ;  /* 0x4000004000117882 */ /* 0x000fe20000000000 */
[----:B------:R-:W-:Y:S01]  /*1f00*/  UMOV UR19, 0x40000040 ;  /* 0x4000004000137882 */ /* 0x000fe20000000000 */
        /* <DEDUP_REMOVED lines=22> */
[--C-:B------:R-:W-:Y:S01]  /*2070*/  IMAD.MOV.U32 R72, RZ, RZ, R151.reuse ;  /* 0x000000ffff487224 */ /* 0x100fe200078e0097 */
[----:B------:R-:W-:Y:S02]  /*2080*/  WARPGROUP.DEPBAR.LE gsb0, 0x0 ;  /* 0x00008000000079c5 */ /* 0x000fe40000010000 */
[----:B------:R-:W-:Y:S01]  /*2090*/  WARPGROUP.ARRIVE ;  /* 0x00000000000079c5 */ /* 0x000fe20000000000 */
[----:B------:R-:W-:-:S02]  /*20a0*/  IMAD.MOV.U32 R68, RZ, RZ, R151 ;  /* 0x000000ffff447224 */ /* 0x000fc400078e0097 */
[--C-:B------:R-:W-:Y:S02]  /*20b0*/  IMAD.MOV.U32 R66, RZ, RZ, R151.reuse ;  /* 0x000000ffff427224 */ /* 0x100fe400078e0097 */
[----:B------:R-:W-:Y:S01]  /*20c0*/  IMAD.MOV.U32 R64, RZ, RZ, R151 ;  /* 0x000000ffff407224 */ /* 0x000fe200078e0097 */
[----:B------:R-:W-:Y:S01]  /*20d0*/  HGMMA.64x16x16.F32 R32, gdesc[UR20], RZ, !UPT, gsb0 ;  /* 0x00200000142079f0 */ /* 0x000fe2000c0008ff */
[----:B------:R-:W-:Y:S02]  /*20e0*/  UIADD3 UR20, UR6, 0x404, URZ ;  /* 0x0000040406147890 */ /* 0x000fe4000fffe03f */
[----:B------:R-:W-:Y:S01]  /*20f0*/  UIADD3 UR22, UR61, 0x284, URZ ;  /* 0x000002843d167890 */ /* 0x000fe2000fffe03f */
[----:B------:R-:W-:Y:S01]  /*2100*/  UMOV UR21, 0x40000040 ;  /* 0x4000004000157882 */ /* 0x000fe20000000000 */
[----:B------:R-:W-:Y:S01]  /*2110*/  UMOV UR23, 0x40000040 ;  /* 0x4000004000177882 */ /* 0x000fe20000000000 */
[----:B------:R-:W-:Y:S02]  /*2120*/  WARPGROUP.DEPBAR.LE gsb0, 0x0 ;  /* 0x00008000000079c5 */ /* 0x000fe40000010000 */
[----:B------:R-:W-:-:S06]  /*2130*/  WARPGROUP.ARRIVE ;  /* 0x00000000000079c5 */ /* 0x000fcc0000000000 */
[----:B------:R-:W-:Y:S01]  /*2140*/  HGMMA.64x16x16.F32 R24, gdesc[UR24], RZ, !UPT, gsb0 ;  /* 0x00200000181879f0 */ /* 0x000fe2000c0008ff */
[----:B------:R-:W-:Y:S02]  /*2150*/  UIADD3 UR24, UR6, 0x406, URZ ;  /* 0x0000040606187890 */ /* 0x000fe4000fffe03f */
[----:B------:R-:W-:Y:S01]  /*2160*/  UIADD3 UR26, UR61, 0x286, URZ ;  /* 0x000002863d1a7890 */ /* 0x000fe2000fffe03f */
[----:B------:R-:W-:Y:S01]  /*2170*/  UMOV UR25, 0x40000040 ;  /* 0x4000004000197882 */ /* 0x000fe20000000000 */
[----:B------:R-:W-:Y:S01]  /*2180*/  UMOV UR27, 0x40000040 ;  /* 0x40000040001b7882 */ /* 0x000fe20000000000 */
[----:B------:R-:W-:Y:S02]  /*2190*/  WARPGROUP.DEPBAR.LE gsb0, 0x0 ;  /* 0x00008000000079c5 */ /* 0x000fe40000010000 */
[----:B------:R-:W-:-:S06]  /*21a0*/  WARPGROUP.ARRIVE ;  /* 0x00000000000079c5 */ /* 0x000fcc0000000000 */
[----:B------:R-:W-:Y:S01]  /*21b0*/  HGMMA.64x16x16.F32 R56, gdesc[UR8], R56, gsb0 ;  /* 0x00200000083879f0 */ /* 0x000fe20008000838 */
[----:B------:R-:W-:Y:S01]  /*21c0*/  UIADD3 UR10, UR61, 0x82, URZ ;  /* 0x000000823d0a7890 */ /* 0x000fe2000fffe03f */
[----:B------:R-:W-:Y:S01]  /*21d0*/  UMOV UR8, UR28 ;  /* 0x0000001c00087c82 */ /* 0x000fe20008000000 */
[----:B------:R-:W-:Y:S01]  /*21e0*/  UMOV UR9, UR29 ;  /* 0x0000001d00097c82 */ /* 0x000fe20008000000 */
[----:B------:R-:W-:Y:S01]  /*21f0*/  UMOV UR11, 0x40000040 ;  /* 0x40000040000b7882 */ /* 0x000fe20000000000 */
[----:B------:R-:W-:Y:S02]  /*2200*/  WARPGROUP.DEPBAR.LE gsb0, 0x0 ;  /* 0x00008000000079c5 */ /* 0x000fe40000010000 */
[----:B------:R-:W-:-:S06]  /*2210*/  WARPGROUP.ARRIVE ;  /* 0x00000000000079c5 */ /* 0x000fcc0000000000 */
[----:B------:R-:W-:Y:S01]  /*2220*/  HGMMA.64x16x16.F32 R48, gdesc[UR8], R48, gsb0 ;  /* 0x00200000083079f0 */ /* 0x000fe20008000830 */
[----:B------:R-:W-:Y:S01]  /*2230*/  UMOV UR8, UR28 ;  /* 0x0000001c00087c82 */ /* 0x000fe20008000000 */
[----:B------:R-:W-:Y:S01]  /*2240*/  UMOV UR9, UR29 ;  /* 0x0000001d00097c82 */ /* 0x000fe20008000000 */
[----:B------:R-:W-:Y:S01]  /*2250*/  UMOV UR10, UR4 ;  /* 0x00000004000a7c82 */ /* 0x000fe20008000000 */
[----:B------:R-:W-:Y:S01]  /*2260*/  UMOV UR11, 0x40000040 ;  /* 0x40000040000b7882 */ /* 0x000fe20000000000 */
[----:B------:R-:W-:Y:S01]  /*2270*/  UIADD3 UR4, UR61, 0x202, URZ ;  /* 0x000002023d047890 */ /* 0x000fe2000fffe03f */
[----:B------:R-:W-:Y:S02]  /*2280*/  WARPGROUP.DEPBAR.LE gsb0, 0x0 ;  /* 0x00008000000079c5 */ /* 0x000fe40000010000 */
[----:B------:R-:W-:-:S06]  /*2290*/  WARPGROUP.ARRIVE ;  /* 0x00000000000079c5 */ /* 0x000fcc0000000000 */
[----:B------:R-:W-:Y:S01]  /*22a0*/  HGMMA.64x16x16.F32 R40, gdesc[UR8], R40, gsb0 ;  /* 0x00200000082879f0 */ /* 0x000fe20008000828 */
[----:B------:R-:W-:Y:S01]  /*22b0*/  UMOV UR8, UR28 ;  /* 0x0000001c00087c82 */ /* 0x000fe20008000000 */
[----:B------:R-:W-:Y:S01]  /*22c0*/  UMOV UR9, UR29 ;  /* 0x0000001d00097c82 */ /* 0x000fe20008000000 */
[----:B------:R-:W-:Y:S01]  /*22d0*/  UMOV UR10, UR5 ;  /* 0x00000005000a7c82 */ /* 0x000fe20008000000 */
[----:B------:R-:W-:Y:S01]  /*22e0*/  UMOV UR11, 0x40000040 ;  /* 0x40000040000b7882 */ /* 0x000fe20000000000 */
        /* <DEDUP_REMOVED lines=8> */
[----:B------:R-:W-:Y:S01]  /*2370*/  UMOV UR4, UR7 ;  /* 0x0000000700047c82 */ /* 0x000fe20008000000 */
[----:B------:R-:W-:Y:S02]  /*2380*/  UIADD3 UR7, UR61, 0x104, URZ ;  /* 0x000001043d077890 */ /* 0x000fe4000fffe03f */
[----:B------:R-:W-:Y:S01]  /*2390*/  UIADD3 UR28, UR6, 0x800, URZ ;  /* 0x00000800061c7890 */ /* 0x000fe2000fffe03f */
[----:B------:R-:W-:Y:S01]  /*23a0*/  UMOV UR29, 0x40000040 ;  /* 0x40000040001d7882 */ /* 0x000fe20000000000 */
[----:B------:R-:W-:-:S02]  /*23b0*/  WARPGROUP.DEPBAR.LE gsb0, 0x0 ;  /* 0x00008000000079c5 */ /* 0x000fc40000010000 */
        /* <DEDUP_REMOVED lines=42> */
[----:B------:R-:W-:Y:S01]  /*2660*/  UMOV UR9, 0x40000040 ;  /* 0x4000004000097882 */ /* 0x000fe20000000000 */
[----:B------:R-:W-:Y:S01]  /*2670*/  UMOV UR10, UR12 ;  /* 0x0000000c000a7c82 */ /* 0x000fe20008000000 */
[----:B------:R-:W-:Y:S01]  /*2680*/  UMOV UR11, 0x40000040 ;  /* 0x40000040000b7882 */ /* 0x000fe20000000000 */
[----:B------:R-:W-:Y:S01]  /*2690*/  UIADD3 UR12, UR61, 0x186, URZ ;  /* 0x000001863d0c7890 */ /* 0x000fe2000fffe03f */
[----:B------:R-:W-:Y:S01]  /*26a0*/  UMOV UR13, 0x40000040 ;  /* 0x40000040000d7882 */ /* 0x000fe20000000000 */
[----:B------:R-:W-:Y:S02]  /*26b0*/  WARPGROUP.DEPBAR.LE gsb0, 0x0 ;  /* 0x00008000000079c5 */ /* 0x000fe40000010000 */
[----:B------:R-:W-:-:S06]  /*26c0*/  WARPGROUP.ARRIVE ;  /* 0x00000000000079c5 */ /* 0x000fcc0000000000 */
[----:B------:R-:W-:Y:S01]  /*26d0*/  HGMMA.64x16x16.F32 R56, gdesc[UR8], R56, gsb0 ;  /* 0x00200000083879f0 */ /* 0x000fe20008000838 */
[----:B------:R-:W-:Y:S01]  /*26e0*/  UIADD3 UR10, UR61, 0x86, URZ ;  /* 0x000000863d0a7890 */ /* 0x000fe2000fffe03f */
[----:B------:R-:W-:Y:S01]  /*26f0*/  UMOV UR11, 0x40000040 ;  /* 0x40000040000b7882 */ /* 0x000fe20000000000 */
[----:B------:R-:W-:Y:S02]  /*2700*/  WARPGROUP.DEPBAR.LE gsb0, 0x0 ;  /* 0x00008000000079c5 */ /* 0x000fe40000010000 */
[----:B------:R-:W-:-:S06]  /*2710*/  WARPGROUP.ARRIVE ;  /* 0x00000000000079c5 */ /* 0x000fcc0000000000 */
[----:B------:R-:W-:Y:S01]  /*2720*/  HGMMA.64x16x16.F32 R48, gdesc[UR8], R48, gsb0 ;  /* 0x00200000083079f0 */ /* 0x000fe20008000830 */
        /* <DEDUP_REMOVED lines=9> */
[----:B------:R-:W-:Y:S01]  /*27c0*/  UMOV UR14, UR16 ;  /* 0x00000010000e7c82 */ /* 0x000fe20008000000 */
[----:B------:R-:W-:Y:S01]  /*27d0*/  UIADD3 UR16, UR6, 0x402, URZ ;  /* 0x0000040206107890 */ /* 0x000fe2000fffe03f */
        /* <DEDUP_REMOVED lines=9> */
[----:B------:R-:W-:Y:S02]  /*2870*/  UIADD3 UR10, UR61, 0x400, URZ ;  /* 0x000004003d0a7890 */ /* 0x000fe4000fffe03f */
        /* <DEDUP_REMOVED lines=26> */
[----:B------:R-:W-:Y:S02]  /*2a20*/  UMOV UR15, 0x40000040 ;  /* 0x40000040000f7882 */ /* 0x000fe40000000000 */
[----:B------:R-:W-:Y:S01]  /*2a30*/  UMOV UR57, UR15 ;  /* 0x0000000f00397c82 */ /* 0x000fe20008000000 */
[----:B------:R-:W-:Y:S01]  /*2a40*/  IMAD.U32 R11, RZ, RZ, UR15 ;  /* 0x0000000fff0b7e24 */ /* 0x000fe2000f8e00ff */
        /* <DEDUP_REMOVED lines=25> */
[----:B------:R-:W-:Y:S03]  /*2be0*/  HGMMA.64x16x16.F32 R24, gdesc[UR16], R24, gsb0 ;  /* 0x00200000101879f0 */ /* 0x000fe60008000818 */
        /* <DEDUP_REMOVED lines=198> */
[----:B------:R-:W-:Y:S02]  /*3850*/  UIADD3 UR10, UR6, 0xc06, URZ ;  /* 0x00000c06060a7890 */ /* 0x000fe4000fffe03f */
[----:B------:R-:W-:-:S05]  /*3860*/  UIADD3 UR6, UR61, 0x884, URZ ;  /* 0x000008843d067890 */ /* 0x000fca000fffe03f */
[----:B------:R-:W-:Y:S02]  /*3870*/  UMOV UR14, UR10 ;  /* 0x0000000a000e7c82 */ /* 0x000fe40008000000 */
[----:B------:R-:W-:Y:S01]  /*3880*/  UMOV UR56, UR14 ;  /* 0x0000000e00387c82 */ /* 0x000fe20008000000 */
[----:B------:R-:W-:Y:S01]  /*3890*/  IMAD.U32 R10, RZ, RZ, UR14 ;  /* 0x0000000eff0a7e24 */ /* 0x000fe2000f8e00ff */
        /* <DEDUP_REMOVED lines=25> */
[----:B------:R-:W-:Y:S02]  /*3a30*/  ULDC UR7, c[0x0][0x988] ;  /* 0x0002620000077ab9 */ /* 0x000fe40000000800 */
[----:B-1----:R-:W-:Y:S01]  /*3a40*/  IMAD.U32 R2, RZ, RZ, UR7 ;  /* 0x00000007ff027e24 */ /* 0x002fe2000f8e00ff */
[----:B------:R-:W-:Y:S02]  /*3a50*/  WARPGROUP.DEPBAR.LE gsb0, 0x0 ;  /* 0x00008000000079c5 */ /* 0x000fe40000010000 */
[----:B------:R-:W-:-:S06]  /*3a60*/  WARPGROUP.ARRIVE ;  /* 0x00000000000079c5 */ /* 0x000fcc0000000000 */
[----:B------:R-:W-:Y:S01]  /*3a70*/  HGMMA.64x16x16.F32 R32, gdesc[UR52], R32, gsb0 ;  /* 0x00200000342079f0 */ /* 0x000fe20008000820 */
[----:B------:R-:W-:Y:S01]  /*3a80*/  UMOV UR54, UR6 ;  /* 0x0000000600367c82 */ /* 0x000fe20008000000 */
[----:B------:R-:W-:Y:S01]  /*3a90*/  UMOV UR55, 0x40000040 ;  /* 0x4000004000377882 */ /* 0x000fe20000000000 */
[----:B------:R-:W-:Y:S01]  /*3aa0*/  ULDC UR6, c[0x0][0x9d8] ;  /* 0x0002760000067ab9 */ /* 0x000fe20000000800 */
[----:B------:R-:W-:Y:S02]  /*3ab0*/  WARPGROUP.DEPBAR.LE gsb0, 0x0 ;  /* 0x00008000000079c5 */ /* 0x000fe40000010000 */
[----:B------:R-:W-:-:S06]  /*3ac0*/  WARPGROUP.ARRIVE ;  /* 0x00000000000079c5 */ /* 0x000fcc0000000000 */
[----:B------:R-:W-:Y:S03]  /*3ad0*/  HGMMA.64x16x16.F32 R24, gdesc[UR52], R24, gsb0 ;  /* 0x00200000341879f0 */ /* 0x000fe60008000818 */
        /* <DEDUP_REMOVED lines=8> */
[----:B------:R-:W-:Y:S01]  /*3b60*/  WARPGROUP.ARRIVE ;  /* 0x00000000000079c5 */ /* 0x000fe20000000000 */
[----:B------:R-:W-:Y:S01]  /*3b70*/  FMUL.FTZ R58, R58, UR6 ;  /* 0x000000063a3a7c20 */ /* 0x000fe20008410000 */
[----:B------:R-:W-:Y:S01]  /*3b80*/  FMUL.FTZ R59, R59, UR6 ;  /* 0x000000063b3b7c20 */ /* 0x000fe20008410000 */
[----:B------:R-:W-:Y:S01]  /*3b90*/  FMUL.FTZ R62, R62, UR6 ;  /* 0x000000063e3e7c20 */ /* 0x000fe20008410000 */
[----:B------:R-:W-:Y:S01]  /*3ba0*/  FMUL.FTZ R63, R63, UR6 ;  /* 0x000000063f3f7c20 */ /* 0x000fe20008410000 */
[----:B------:R-:W-:Y:S01]  /*3bb0*/  FMUL.FTZ R56, R56, UR6 ;  /* 0x0000000638387c20 */ /* 0x000fe20008410000 */
[----:B------:R-:W-:Y:S01]  /*3bc0*/  HGMMA.64x16x16.F32 R48, gdesc[UR56], R48, gsb0 ;  /* 0x00200000383079f0 */ /* 0x000fe20008000830 */
[----:B------:R-:W-:Y:S01]  /*3bd0*/  UIADD3 UR58, UR61, 0x886, URZ ;  /* 0x000008863d3a7890 */ /* 0x000fe2000fffe03f */
[----:B------:R-:W0:Y:S01]  /*3be0*/  MUFU.TANH R58, R58 ;  /* 0x0000003a003a7308 */ /* 0x000e220000002400 */
[----:B------:R-:W-:Y:S01]  /*3bf0*/  UMOV UR56, UR14 ;  /* 0x0000000e00387c82 */ /* 0x000fe20008000000 */
[----:B------:R-:W-:Y:S01]  /*3c00*/  UMOV UR57, UR15 ;  /* 0x0000000f00397c82 */ /* 0x000fe20008000000 */
[----:B------:R-:W-:Y:S01]  /*3c10*/  UMOV UR59, 0x40000040 ;  /* 0x40000040003b7882 */ /* 0x000fe20000000000 */
[----:B------:R-:W-:Y:S01]  /*3c20*/  FMUL.FTZ R57, R57, UR6 ;  /* 0x0000000639397c20 */ /* 0x000fe20008410000 */
[----:B------:R-:W-:Y:S01]  /*3c30*/  FMUL.FTZ R60, R60, UR6 ;  /* 0x000000063c3c7c20 */ /* 0x000fe20008410000 */
[----:B------:R-:W-:-:S02]  /*3c40*/  FMUL.FTZ R61, R61, UR6 ;  /* 0x000000063d3d7c20 */ /* 0x000fc40008410000 */
[----:B------:R-:W1:Y:S08]  /*3c50*/  MUFU.TANH R59, R59 ;  /* 0x0000003b003b7308 */ /* 0x000e700000002400 */
[----:B------:R-:W2:Y:S01]  /*3c60*/  MUFU.TANH R62, R62 ;  /* 0x0000003e003e7308 */ /* 0x000ea20000002400 */
[----:B0-----:R-:W-:Y:S01]  /*3c70*/  FSEL R15, R58, -INF , P6 ;  /* 0xff8000003a0f7808 */ /* 0x001fe20003000000 */
[----:B------:R-:W-:-:S06]  /*3c80*/  IMAD.MOV.U32 R58, RZ, RZ, R151 ;  /* 0x000000ffff3a7224 */ /* 0x000fcc00078e0097 */
[----:B------:R-:W0:Y:S01]  /*3c90*/  MUFU.TANH R63, R63 ;  /* 0x0000003f003f7308 */ /* 0x000e220000002400 */
[----:B-1----:R-:W-:-:S04]  /*3ca0*/  FSEL R59, R59, -INF , P5 ;  /* 0xff8000003b3b7808 */ /* 0x002fc80002800000 */
[----:B------:R-:W-:-:S03]  /*3cb0*/  FMNMX.FTZ R0, R15, R59, !PT ;  /* 0x0000003b0f007209 */ /* 0x000fc60007810000 */
[----:B------:R-:W1:Y:S01]  /*3cc0*/  MUFU.TANH R56, R56 ;  /* 0x0000003800387308 */ /* 0x000e620000002400 */
[----:B--2---:R-:W-:Y:S01]  /*3cd0*/  FSEL R65, R62, -INF , P4 ;  /* 0xff8000003e417808 */ /* 0x004fe20002000000 */
[----:B------:R-:W-:-:S03]  /*3ce0*/  IMAD.MOV.U32 R62, RZ, RZ, R151 ;  /* 0x000000ffff3e7224 */ /* 0x000fc600078e0097 */
[----:B------:R-:W-:-:S03]  /*3cf0*/  FMNMX.FTZ R0, R65, R0, !PT ;  /* 0x0000000041007209 */ /* 0x000fc60007810000 */
[----:B------:R-:W2:Y:S01]  /*3d00*/  MUFU.TANH R57, R57 ;  /* 0x0000003900397308 */ /* 0x000ea20000002400 */
[----:B0-----:R-:W-:-:S04]  /*3d10*/  FSEL R63, R63, -INF , P2 ;  /* 0xff8000003f3f7808 */ /* 0x001fc80001000000 */
[----:B------:R-:W-:-:S03]  /*3d20*/  FMNMX.FTZ R0, R63, R0, !PT ;  /* 0x000000003f007209 */ /* 0x000fc60007810000 */
[----:B------:R-:W0:Y:S01]  /*3d30*/  MUFU.TANH R60, R60 ;  /* 0x0000003c003c7308 */ /* 0x000e220000002400 */
[----:B-1----:R-:W-:Y:S01]  /*3d40*/  FSEL R3, R56, -INF , P6 ;  /* 0xff80000038037808 */ /* 0x002fe20003000000 */
        /* <DEDUP_REMOVED lines=9> */
[----:B------:R-:W1:Y:S01]  /*3de0*/  MUFU.TANH R50, R50 ;  /* 0x0000003200327308 */ /* 0x000e620000002400 */
[----:B------:R-:W-:Y:S01]  /*3df0*/  UMOV UR56, UR14 ;  /* 0x0000000e00387c82 */ /* 0x000fe20008000000 */
[----:B------:R-:W-:Y:S01]  /*3e00*/  UMOV UR57, UR15 ;  /* 0x0000000f00397c82 */ /* 0x000fe20008000000 */
[----:B------:R-:W-:Y:S01]  /*3e10*/  UMOV UR59, 0x40000040 ;  /* 0x40000040003b7882 */ /* 0x000fe20000000000 */
[----:B------:R-:W-:Y:S01]  /*3e20*/  FMUL.FTZ R49, R49, UR6 ;  /* 0x0000000631317c20 */ /* 0x000fe20008410000 */
[----:B------:R-:W-:Y:S01]  /*3e30*/  FMUL.FTZ R52, R52, UR6 ;  /* 0x0000000634347c20 */ /* 0x000fe20008410000 */
[----:B------:R-:W-:Y:S01]  /*3e40*/  ISETP.GT.AND P6, PT, R23, 0x11, PT ;  /* 0x000000111700780c */ /* 0x000fe20003fc4270 */
[----:B------:R-:W-:Y:S01]  /*3e50*/  FMUL.FTZ R53, R53, UR6 ;  /* 0x0000000635357c20 */ /* 0x000fe20008410000 */
[----:B------:R-:W3:Y:S01]  /*3e60*/  MUFU.TANH R51, R51 ;  /* 0x0000003300337308 */ /* 0x000ee20000002400 */
[----:B--2---:R-:W-:Y:S01]  /*3e70*/  FSEL R57, R57, -INF , P5 ;  /* 0xff80000039397808 */ /* 0x004fe20002800000 */
[----:B------:R-:W-:Y:S01]  /*3e80*/  IMAD.MOV.U32 R56, RZ, RZ, R151 ;  /* 0x000000ffff387224 */ /* 0x000fe200078e0097 */
[----:B------:R-:W-:-:S02]  /*3e90*/  ISETP.GT.AND P5, PT, R23, 0x18, PT ;  /* 0x000000181700780c */ /* 0x000fc40003fa4270 */
[----:B0-----:R-:W-:Y:S02]  /*3ea0*/  FSEL R21, R60, -INF , P4 ;  /* 0xff8000003c157808 */ /* 0x001fe40002000000 */
[----:B------:R-:W-:Y:S01]  /*3eb0*/  ISETP.GT.AND P4, PT, R23, 0x19, PT ;  /* 0x000000191700780c */ /* 0x000fe20003f84270 */
[----:B------:R-:W0:Y:S01]  /*3ec0*/  MUFU.TANH R54, R54 ;  /* 0x0000003600367308 */ /* 0x000e220000002400 */
[----:B-1----:R-:W-:Y:S02]  /*3ed0*/  FSEL R69, R50, -INF , P3 ;  /* 0xff80000032457808 */ /* 0x002fe40001800000 */
[-C--:B------:R-:W-:Y:S02]  /*3ee0*/  MOV R60, R151.reuse ;  /* 0x00000097003c7202 */ /* 0x080fe40000000f00 */
[----:B------:R-:W-:Y:S02]  /*3ef0*/  FMNMX.FTZ R0, R69, R0, !PT ;  /* 0x0000000045007209 */ /* 0x000fe40007810000 */
[----:B------:R-:W-:Y:S01]  /*3f00*/  MOV R50, R151 ;  /* 0x0000009700327202 */ /* 0x000fe20000000f00 */
[----:B------:R-:W1:Y:S01]  /*3f10*/  MUFU.TANH R61, R61 ;  /* 0x0000003d003d7308 */ /* 0x000e620000002400 */
[----:B---3--:R-:W-:-:S04]  /*3f20*/  FSEL R51, R51, -INF , P6 ;  /* 0xff80000033337808 */ /* 0x008fc80003000000 */
[----:B------:R-:W-:-:S03]  /*3f30*/  FMNMX.FTZ R0, R51, R0, !PT ;  /* 0x0000000033007209 */ /* 0x000fc60007810000 */
[----:B------:R-:W2:Y:S01]  /*3f40*/  MUFU.TANH R55, R55 ;  /* 0x0000003700377308 */ /* 0x000ea20000002400 */
[----:B0-----:R-:W-:Y:S01]  /*3f50*/  FSEL R73, R54, -INF , P5 ;  /* 0xff80000036497808 */ /* 0x001fe20002800000 */
[----:B------:R-:W-:-:S03]  /*3f60*/  IMAD.MOV.U32 R54, RZ, RZ, R151 ;  /* 0x000000ffff367224 */ /* 0x000fc600078e0097 */
[----:B------:R-:W-:-:S03]  /*3f70*/  FMNMX.FTZ R0, R73, R0, !PT ;  /* 0x0000000049007209 */ /* 0x000fc60007810000 */
[----:B------:R-:W0:Y:S01]  /*3f80*/  MUFU.TANH R48, R48 ;  /* 0x0000003000307308 */ /* 0x000e220000002400 */
[----:B-1----:R-:W-:Y:S02]  /*3f90*/  FSEL R61, R61, -INF , P2 ;  /* 0xff8000003d3d7808 */ /* 0x002fe40001000000 */
[----:B------:R-:W-:-:S05]  /*3fa0*/  ISETP.GT.AND P2, PT, R23, 0x20, PT ;  /* 0x000000201700780c */ /* 0x000fca0003f44270 */
[----:B------:R-:W1:Y:S01]  /*3fb0*/  MUFU.TANH R49, R49 ;  /* 0x0000003100317308 */ /* 0x000e620000002400 */
[----:B--2---:R-:W-:Y:S01]  /*3fc0*/  FSEL R55, R55, -INF , P4 ;  /* 0xff80000037377808 */ /* 0x004fe20002000000 */
[----:B------:R-:W-:Y:S02]  /*3fd0*/  WARPGROUP.DEPBAR.LE gsb0, 0x0 ;  /* 0x00008000000079c5 */ /* 0x000fe40000010000 */
[----:B------:R-:W-:Y:S01]  /*3fe0*/  WARPGROUP.ARRIVE ;  /* 0x00000000000079c5 */ /* 0x000fe20000000000 */
[----:B------:R-:W-:Y:S01]  /*3ff0*/  FMUL.FTZ R42, R42, UR6 ;  /* 0x000000062a2a7c20 */ /* 0x000fe20008410000 */
[----:B------:R-:W-:Y:S01]  /*4000*/  FMUL.FTZ R43, R43, UR6 ;  /* 0x000000062b2b7c20 */ /* 0x000fe20008410000 */
[----:B------:R-:W-:Y:S01]  /*4010*/  FMUL.FTZ R46, R46, UR6 ;  /* 0x000000062e2e7c20 */ /* 0x000fe20008410000 */
[----:B------:R-:W-:Y:S01]  /*4020*/  FMUL.FTZ R47, R47, UR6 ;  /* 0x000000062f2f7c20 */ /* 0x000fe20008410000 */
[----:B------:R-:W2:Y:S01]  /*4030*/  MUFU.TANH R52, R52 ;  /* 0x0000003400347308 */ /* 0x000ea20000002400 */
[----:B------:R-:W-:Y:S01]  /*4040*/  HGMMA.64x16x16.F32 R32, gdesc[UR56], R32, gsb0 ;  /* 0x00200000382079f0 */ /* 0x000fe20008000820 */
[----:B------:R-:W-:Y:S01]  /*4050*/  UIADD3 UR58, UR61, 0x986, URZ ;  /* 0x000009863d3a7890 */ /* 0x000fe2000fffe03f */
[----:B------:R-:W-:Y:S01]  /*4060*/  FMUL.FTZ R41, R41, UR6 ;  /* 0x0000000629297c20 */ /* 0x000fe20008410000 */
[----:B------:R-:W-:Y:S01]  /*4070*/  UMOV UR56, UR14 ;  /* 0x0000000e00387c82 */ /* 0x000fe20008000000 */
[----:B------:R-:W-:Y:S01]  /*4080*/  UMOV UR57, UR15 ;  /* 0x0000000f00397c82 */ /* 0x000fe20008000000 */
[----:B------:R-:W-:Y:S01]  /*4090*/  UMOV UR59, 0x40000040 ;  /* 0x40000040003b7882 */ /* 0x000fe20000000000 */
[----:B------:R-:W-:Y:S01]  /*40a0*/  FMUL.FTZ R40, R40, UR6 ;  /* 0x0000000628287c20 */ /* 0x000fe20008410000 */
[----:B------:R-:W3:Y:S01]  /*40b0*/  MUFU.TANH R42, R42 ;  /* 0x0000002a002a7308 */ /* 0x000ee20000002400 */
[----:B0-----:R-:W-:Y:S01]  /*40c0*/  FSEL R67, R48, -INF , P3 ;  /* 0xff80000030437808 */ /* 0x001fe20001800000 */
[----:B------:R-:W-:Y:S01]  /*40d0*/  FMUL.FTZ R44, R44, UR6 ;  /* 0x000000062c2c7c20 */ /* 0x000fe20008410000 */
[----:B------:R-:W-:Y:S01]  /*40e0*/  ISETP.GT.AND P3, PT, R23, 0x21, PT ;  /* 0x000000211700780c */ /* 0x000fe20003f64270 */
[----:B------:R-:W-:Y:S01]  /*40f0*/  FMUL.FTZ R45, R45, UR6 ;  /* 0x000000062d2d7c20 */ /* 0x000fe20008410000 */
[----:B------:R-:W-:Y:S01]  /*4100*/  FMNMX.FTZ R0, R55, R0, !PT ;  /* 0x0000000037007209 */ /* 0x000fe20007810000 */
[----:B------:R-:W-:Y:S01]  /*4110*/  IMAD.MOV.U32 R48, RZ, RZ, R151 ;  /* 0x000000ffff307224 */ /* 0x000fe200078e0097 */
[----:B-1----:R-:W-:Y:S01]  /*4120*/  FSEL R49, R49, -INF , P6 ;  /* 0xff80000031317808 */ /* 0x002fe20003000000 */
[----:B------:R-:W0:Y:S01]  /*4130*/  MUFU.TANH R43, R43 ;  /* 0x0000002b002b7308 */ /* 0x000e220000002400 */
[----:B------:R-:W-:-:S02]  /*4140*/  ISETP.GT.AND P6, PT, R23, 0x28, PT ;  /* 0x000000281700780c */ /* 0x000fc40003fc4270 */
[----:B--2---:R-:W-:Y:S01]  /*4150*/  FSEL R71, R52, -INF , P5 ;  /* 0xff80000034477808 */ /* 0x004fe20002800000 */
[----:B------:R-:W-:Y:S01]  /*4160*/  IMAD.MOV.U32 R52, RZ, RZ, R151 ;  /* 0x000000ffff347224 */ /* 0x000fe200078e0097 */
[----:B------:R-:W-:-:S03]  /*4170*/  ISETP.GT.AND P5, PT, R23, 0x29, PT ;  /* 0x000000291700780c */ /* 0x000fc60003fa4270 */
[----:B------:R-:W1:Y:S01]  /*4180*/  MUFU.TANH R46, R46 ;  /* 0x0000002e002e7308 */ /* 0x000e620000002400 */
[----:B---3--:R-:W-:-:S04]  /*4190*/  FSEL R77, R42, -INF , P2 ;  /* 0xff8000002a4d7808 */ /* 0x008fc80001000000 */
[----:B------:R-:W-:-:S03]  /*41a0*/  FMNMX.FTZ R0, R77, R0, !PT ;  /* 0x000000004d007209 */ /* 0x000fc60007810000 */
[----:B------:R-:W2:Y:S01]  /*41b0*/  MUFU.TANH R53, R53 ;  /* 0x0000003500357308 */ /* 0x000ea20000002400 */
[----:B0-----:R-:W-:-:S04]  /*41c0*/  FSEL R43, R43, -INF , P3 ;  /* 0xff8000002b2b7808 */ /* 0x001fc80001800000 */
[----:B------:R-:W-:-:S03]  /*41d0*/  FMNMX.FTZ R0, R43, R0, !PT ;  /* 0x000000002b007209 */ /* 0x000fc60007810000 */
[----:B------:R-:W0:Y:S01]  /*41e0*/  MUFU.TANH R47, R47 ;  /* 0x0000002f002f7308 */ /* 0x000e220000002400 */
[----:B-1----:R-:W-:Y:S01]  /*41f0*/  FSEL R79, R46, -INF , P6 ;  /* 0xff8000002e4f7808 */ /* 0x002fe20003000000 */
[----:B------:R-:W-:-:S03]  /*4200*/  IMAD.MOV.U32 R46, RZ, RZ, R151 ;  /* 0x000000ffff2e7224 */ /* 0x000fc600078e0097 */
[----:B------:R-:W-:-:S03]  /*4210*/  FMNMX.FTZ R0, R79, R0, !PT ;  /* 0x000000004f007209 */ /* 0x000fc60007810000 */
[----:B------:R-:W1:Y:S01]  /*4220*/  MUFU.TANH R41, R41 ;  /* 0x0000002900297308 */ /* 0x000e620000002400 */
[----:B--2---:R-:W-:Y:S02]  /*4230*/  FSEL R53, R53, -INF , P4 ;  /* 0xff80000035357808 */ /* 0x004fe40002000000 */
[----:B------:R-:W-:Y:S01]  /*4240*/  ISETP.GT.AND P4, PT, R23, 0x30, PT ;  /* 0x000000301700780c */ /* 0x000fe20003f84270 */
[----:B------:R-:W-:Y:S02]  /*4250*/  WARPGROUP.DEPBAR.LE gsb0, 0x0 ;  /* 0x00008000000079c5 */ /* 0x000fe40000010000 */
[----:B------:R-:W-:Y:S01]  /*4260*/  WARPGROUP.ARRIVE ;  /* 0x00000000000079c5 */ /* 0x000fe20000000000 */
[----:B------:R-:W-:Y:S01]  /*4270*/  FMUL.FTZ R34, R34, UR6 ;  /* 0x0000000622227c20 */ /* 0x000fe20008410000 */
[----:B------:R-:W-:Y:S01]  /*4280*/  FMUL.FTZ R35, R35, UR6 ;  /* 0x0000000623237c20 */ /* 0x000fe20008410000 */
[----:B------:R-:W-:Y:S01]  /*4290*/  FMUL.FTZ R38, R38, UR6 ;  /* 0x0000000626267c20 */ /* 0x000fe20008410000 */
[----:B------:R-:W2:Y:S01]  /*42a0*/  MUFU.TANH R40, R40 ;  /* 0x0000002800287308 */ /* 0x000ea20000002400 */
[----:B------:R-:W-:Y:S01]  /*42b0*/  FMUL.FTZ R39, R39, UR6 ;  /* 0x0000000627277c20 */ /* 0x000fe20008410000 */
[----:B------:R-:W-:Y:S01]  /*42c0*/  HGMMA.64x16x16.F32 R24, gdesc[UR56], R24, gsb0 ;  /* 0x00200000381879f0 */ /* 0x000fe20008000818 */
[----:B------:R-:W-:Y:S01]  /*42d0*/  FMUL.FTZ R32, R32, UR6 ;  /* 0x0000000620207c20 */ /* 0x000fe20008410000 */
[----:B------:R-:W-:Y:S01]  /*42e0*/  FMUL.FTZ R33, R33, UR6 ;  /* 0x0000000621217c20 */ /* 0x000fe20008410000 */
[----:B0-----:R-:W-:Y:S01]  /*42f0*/  FSEL R81, R47, -INF , P5 ;  /* 0xff8000002f517808 */ /* 0x001fe20002800000 */
[----:B------:R-:W-:Y:S01]  /*4300*/  FMUL.FTZ R36, R36, UR6 ;  /* 0x0000000624247c20 */ /* 0x000fe20008410000 */
[----:B-1----:R-:W-:Y:S01]  /*4310*/  FSEL R41, R41, -INF , P3 ;  /* 0xff80000029297808 */ /* 0x002fe20001800000 */
[----:B------:R-:W0:Y:S01]  /*4320*/  MUFU.TANH R34, R34 ;  /* 0x0000002200227308 */ /* 0x000e220000002400 */
[----:B------:R-:W-:Y:S01]  /*4330*/  ISETP.GT.AND P3, PT, R23, 0x31, PT ;  /* 0x000000311700780c */ /* 0x000fe20003f64270 */
[----:B------:R-:W-:Y:S01]  /*4340*/  FMUL.FTZ R37, R37, UR6 ;  /* 0x0000000625257c20 */ /* 0x000fe20008410000 */
[----:B------:R-:W-:-:S05]  /*4350*/  FMNMX.FTZ R0, R81, R0, !PT ;  /* 0x0000000051007209 */ /* 0x000fca0007810000 */
[----:B------:R-:W1:Y:S01]  /*4360*/  MUFU.TANH R35, R35 ;  /* 0x0000002300237308 */ /* 0x000e620000002400 */
[----:B--2---:R-:W-:Y:S02]  /*4370*/  FSEL R75, R40, -INF , P2 ;  /* 0xff800000284b7808 */ /* 0x004fe40001000000 */
[----:B------:R-:W-:-:S05]  /*4380*/  ISETP.GT.AND P2, PT, R23, 0x38, PT ;  /* 0x000000381700780c */ /* 0x000fca0003f44270 */
[----:B------:R-:W2:Y:S01]  /*4390*/  MUFU.TANH R44, R44 ;  /* 0x0000002c002c7308 */ /* 0x000ea20000002400 */
[----:B0-----:R-:W-:-:S04]  /*43a0*/  FSEL R83, R34, -INF , P4 ;  /* 0xff80000022537808 */ /* 0x001fc80002000000 */
[----:B------:R-:W-:-:S03]  /*43b0*/  FMNMX.FTZ R0, R83, R0, !PT ;  /* 0x0000000053007209 */ /* 0x000fc60007810000 */
[----:B------:R-:W0:Y:S01]  /*43c0*/  MUFU.TANH R38, R38 ;  /* 0x0000002600267308 */ /* 0x000e220000002400 */
[----:B-1----:R-:W-:-:S04]  /*43d0*/  FSEL R85, R35, -INF , P3 ;  /* 0xff80000023557808 */ /* 0x002fc80001800000 */
[----:B------:R-:W-:-:S03]  /*43e0*/  FMNMX.FTZ R0, R85, R0, !PT ;  /* 0x0000000055007209 */ /* 0x000fc60007810000 */
[----:B------:R-:W1:Y:S01]  /*43f0*/  MUFU.TANH R45, R45 ;  /* 0x0000002d002d7308 */ /* 0x000e620000002400 */
[----:B--2---:R-:W-:Y:S01]  /*4400*/  FSEL R47, R44, -INF , P6 ;  /* 0xff8000002c2f7808 */ /* 0x004fe20003000000 */
[----:B------:R-:W-:Y:S01]  /*4410*/  IMAD.MOV.U32 R44, RZ, RZ, R151 ;  /* 0x000000ffff2c7224 */ /* 0x000fe200078e0097 */
[----:B------:R-:W-:-:S05]  /*4420*/  ISETP.GT.AND P6, PT, R23, 0x39, PT ;  /* 0x000000391700780c */ /* 0x000fca0003fc4270 */
[----:B------:R-:W2:Y:S01]  /*4430*/  MUFU.TANH R39, R39 ;  /* 0x0000002700277308 */ /* 0x000ea20000002400 */
[----:B0-----:R-:W-:-:S04]  /*4440*/  FSEL R87, R38, -INF , P2 ;  /* 0xff80000026577808 */ /* 0x001fc80001000000 */
[----:B------:R-:W-:Y:S01]  /*4450*/  FMNMX.FTZ R0, R87, R0, !PT ;  /* 0x0000000057007209 */ /* 0x000fe20007810000 */
[----:B------:R-:W-:Y:S02]  /*4460*/  WARPGROUP.DEPBAR.LE gsb0, 0x0 ;  /* 0x00008000000079c5 */ /* 0x000fe40000010000 */
[----:B------:R-:W-:Y:S01]  /*4470*/  FMUL.FTZ R26, R26, UR6 ;  /* 0x000000061a1a7c20 */ /* 0x000fe20008410000 */
[----:B------:R-:W-:Y:S01]  /*4480*/  FMUL.FTZ R27, R27, UR6 ;  /* 0x000000061b1b7c20 */ /* 0x000fe20008410000 */
[----:B------:R-:W0:Y:S01]  /*4490*/  MUFU.TANH R32, R32 ;  /* 0x0000002000207308 */ /* 0x000e220000002400 */
[----:B------:R-:W-:Y:S01]  /*44a0*/  FMUL.FTZ R30, R30, UR6 ;  /* 0x000000061e1e7c20 */ /* 0x000fe20008410000 */
[----:B------:R-:W-:Y:S01]  /*44b0*/  FMUL.FTZ R31, R31, UR6 ;  /* 0x000000061f1f7c20 */ /* 0x000fe20008410000 */
[----:B-1----:R-:W-:Y:S01]  /*44c0*/  FSEL R45, R45, -INF , P5 ;  /* 0xff8000002d2d7808 */ /* 0x002fe20002800000 */
[----:B------:R-:W-:Y:S01]  /*44d0*/  FMUL.FTZ R24, R24, UR6 ;  /* 0x0000000618187c20 */ /* 0x000fe20008410000 */
[----:B------:R-:W-:Y:S01]  /*44e0*/  ISETP.GT.AND P5, PT, R23, 0x40, PT ;  /* 0x000000401700780c */ /* 0x000fe20003fa4270 */
[----:B------:R-:W-:Y:S01]  /*44f0*/  FMUL.FTZ R25, R25, UR6 ;  /* 0x0000000619197c20 */ /* 0x000fe20008410000 */
[----:B--2---:R-:W-:Y:S01]  /*4500*/  FSEL R39, R39, -INF , P6 ;  /* 0xff80000027277808 */ /* 0x004fe20003000000 */
[----:B------:R-:W1:Y:S01]  /*4510*/  MUFU.TANH R26, R26 ;  /* 0x0000001a001a7308 */ /* 0x000e620000002400 */
[----:B------:R-:W-:Y:S01]  /*4520*/  FMUL.FTZ R28, R28, UR6 ;  /* 0x000000061c1c7c20 */ /* 0x000fe20008410000 */
[----:B------:R-:W-:Y:S01]  /*4530*/  FMUL.FTZ R29, R29, UR6 ;  /* 0x000000061d1d7c20 */ /* 0x000fe20008410000 */
[----:B------:R-:W-:-:S05]  /*4540*/  FMNMX.FTZ R0, R39, R0, !PT ;  /* 0x0000000027007209 */ /* 0x000fca0007810000 */
[----:B------:R-:W2:Y:S01]  /*4550*/  MUFU.TANH R33, R33 ;  /* 0x0000002100217308 */ /* 0x000ea20000002400 */
[----:B0-----:R-:W-:Y:S02]  /*4560*/  FSEL R35, R32, -INF , P4 ;  /* 0xff80000020237808 */ /* 0x001fe40002000000 */
[----:B------:R-:W-:-:S05]  /*4570*/  ISETP.GT.AND P4, PT, R23, 0x41, PT ;  /* 0x000000411700780c */ /* 0x000fca0003f84270 */
[----:B------:R-:W0:Y:S01]  /*4580*/  MUFU.TANH R27, R27 ;  /* 0x0000001b001b7308 */ /* 0x000e220000002400 */
[----:B-1----:R-:W-:-:S04]  /*4590*/  FSEL R89, R26, -INF , P5 ;  /* 0xff8000001a597808 */ /* 0x002fc80002800000 */
[----:B------:R-:W-:-:S03]  /*45a0*/  FMNMX.FTZ R0, R89, R0, !PT ;  /* 0x0000000059007209 */ /* 0x000fc60007810000 */
[----:B------:R-:W1:Y:S01]  /*45b0*/  MUFU.TANH R36, R36 ;  /* 0x0000002400247308 */ /* 0x000e620000002400 */
[----:B--2---:R-:W-:Y:S02]  /*45c0*/  FSEL R33, R33, -INF , P3 ;  /* 0xff80000021217808 */ /* 0x004fe40001800000 */
[----:B------:R-:W-:-:S05]  /*45d0*/  ISETP.GT.AND P3, PT, R23, 0x48, PT ;  /* 0x000000481700780c */ /* 0x000fca0003f64270 */
[----:B------:R-:W2:Y:S01]  /*45e0*/  MUFU.TANH R30, R30 ;  /* 0x0000001e001e7308 */ /* 0x000ea20000002400 */
[----:B0-----:R-:W-:-:S04]  /*45f0*/  FSEL R91, R27, -INF , P4 ;  /* 0xff8000001b5b7808 */ /* 0x001fc80002000000 */
[----:B------:R-:W-:-:S03]  /*4600*/  FMNMX.FTZ R0, R91, R0, !PT ;  /* 0x000000005b007209 */ /* 0x000fc60007810000 */
[----:B------:R-:W0:Y:S01]  /*4610*/  MUFU.TANH R31, R31 ;  /* 0x0000001f001f7308 */ /* 0x000e220000002400 */
[----:B-1----:R-:W-:Y:S02]  /*4620*/  FSEL R27, R36, -INF , P2 ;  /* 0xff800000241b7808 */ /* 0x002fe40001000000 */
[----:B------:R-:W-:-:S05]  /*4630*/  ISETP.GT.AND P2, PT, R23, 0x49, PT ;  /* 0x000000491700780c */ /* 0x000fca0003f44270 */
[----:B------:R-:W1:Y:S01]  /*4640*/  MUFU.TANH R37, R37 ;  /* 0x0000002500257308 */ /* 0x000e620000002400 */
[----:B--2---:R-:W-:-:S04]  /*4650*/  FSEL R93, R30, -INF , P3 ;  /* 0xff8000001e5d7808 */ /* 0x004fc80001800000 */
[----:B------:R-:W-:-:S03]  /*4660*/  FMNMX.FTZ R0, R93, R0, !PT ;  /* 0x000000005d007209 */ /* 0x000fc60007810000 */
[----:B------:R-:W-:Y:S01]  /*4670*/  MUFU.TANH R24, R24 ;  /* 0x0000001800187308 */ /* 0x000fe20000002400 */
[----:B0-----:R-:W-:-:S04]  /*4680*/  FSEL R31, R31, -INF , P2 ;  /* 0xff8000001f1f7808 */ /* 0x001fc80001000000 */
[----:B------:R-:W-:-:S03]  /*4690*/  FMNMX.FTZ R0, R31, R0, !PT ;  /* 0x000000001f007209 */ /* 0x000fc60007810000 */
[----:B------:R-:W0:Y:S01]  /*46a0*/  MUFU.TANH R25, R25 ;  /* 0x0000001900197308 */ /* 0x000e220000002400 */
[----:B-1----:R-:W-:Y:S01]  /*46b0*/  FSEL R37, R37, -INF , P6 ;  /* 0xff80000025257808 */ /* 0x002fe20003000000 */
[----:B------:R-:W1:Y:S06]  /*46c0*/  SHFL.BFLY PT, R7, R0, 0x2, 0x1f ;  /* 0x0c401f0000077f89 */ /* 0x000e6c00000e0000 */
[----:B------:R-:W2:Y:S08]  /*46d0*/  MUFU.TANH R28, R28 ;  /* 0x0000001c001c7308 */ /* 0x000eb00000002400 */
[----:B------:R-:W3:Y:S01]  /*46e0*/  MUFU.TANH R29, R29 ;  /* 0x0000001d001d7308 */ /* 0x000ee20000002400 */
[----:B0-----:R-:W-:-:S02]  /*46f0*/  FSEL R25, R25, -INF , P4 ;  /* 0xff80000019197808 */ /* 0x001fc40002000000 */
[----:B--2---:R-:W-:Y:S02]  /*4700*/  FSEL R23, R28, -INF , P3 ;  /* 0xff8000001c177808 */ /* 0x004fe40001800000 */
[----:B-1----:R-:W-:Y:S02]  /*4710*/  FMNMX.FTZ R6, R0, R7, !PT ;  /* 0x0000000700067209 */ /* 0x002fe40007810000 */
[----:B------:R-:W-:-:S03]  /*4720*/  FMNMX.FTZ R0, R3, R57, !PT ;  /* 0x0000003903007209 */ /* 0x000fc60007810000 */
[----:B------:R-:W0:Y:S01]  /*4730*/  SHFL.BFLY PT, R7, R6, 0x1, 0x1f ;  /* 0x0c201f0006077f89 */ /* 0x000e2200000e0000 */
[----:B------:R-:W-:Y:S02]  /*4740*/  FMNMX.FTZ R0, R21, R0, !PT ;  /* 0x0000000015007209 */ /* 0x000fe40007810000 */
[----:B---3--:R-:W-:Y:S02]  /*4750*/  FSEL R29, R29, -INF , P2 ;  /* 0xff8000001d1d7808 */ /* 0x008fe40001000000 */
[----:B------:R-:W-:-:S04]  /*4760*/  FMNMX.FTZ R0, R61, R0, !PT ;  /* 0x000000003d007209 */ /* 0x000fc80007810000 */
[----:B------:R-:W-:-:S04]  /*4770*/  FMNMX.FTZ R0, R67, R0, !PT ;  /* 0x0000000043007209 */ /* 0x000fc80007810000 */
[----:B------:R-:W-:-:S04]  /*4780*/  FMNMX.FTZ R0, R49, R0, !PT ;  /* 0x0000000031007209 */ /* 0x000fc80007810000 */
[----:B------:R-:W-:-:S04]  /*4790*/  FMNMX.FTZ R0, R71, R0, !PT ;  /* 0x0000000047007209 */ /* 0x000fc80007810000 */
[----:B------:R-:W-:Y:S02]  /*47a0*/  FMNMX.FTZ R0, R53, R0, !PT ;  /* 0x0000000035007209 */ /* 0x000fe40007810000 */
[----:B0-----:R-:W-:Y:S02]  /*47b0*/  FMNMX.FTZ R7, R6, R7, !PT ;  /* 0x0000000706077209 */ /* 0x001fe40007810000 */
[----:B------:R-:W-:Y:S02]  /*47c0*/  FMNMX.FTZ R0, R75, R0, !PT ;  /* 0x000000004b007209 */ /* 0x000fe40007810000 */
[C---:B------:R-:W-:Y:S01]  /*47d0*/  FSETP.NEU.FTZ.AND P0, PT, R7.reuse, -INF , PT ;  /* 0xff8000000700780b */ /* 0x040fe20003f1d000 */
[----:B------:R-:W-:Y:S01]  /*47e0*/  FMUL.FTZ R8, R7, R2 ;  /* 0x0000000207087220 */ /* 0x000fe20000410000 */
[----:B------:R-:W-:-:S04]  /*47f0*/  FMNMX.FTZ R0, R41, R0, !PT ;  /* 0x0000000029007209 */ /* 0x000fc80007810000 */
[----:B------:R-:W-:Y:S02]  /*4800*/  FMNMX.FTZ R0, R47, R0, !PT ;  /* 0x000000002f007209 */ /* 0x000fe40007810000 */
[----:B------:R-:W-:Y:S02]  /*4810*/  FSEL R8, R8, RZ, P0 ;  /* 0x000000ff08087208 */ /* 0x000fe40000000000 */
[----:B------:R-:W-:Y:S02]  /*4820*/  FMNMX.FTZ R0, R45, R0, !PT ;  /* 0x000000002d007209 */ /* 0x000fe40007810000 */
[----:B------:R-:W-:Y:S01]  /*4830*/  ISETP.NE.AND P0, PT, R14, RZ, PT ;  /* 0x000000ff0e00720c */ /* 0x000fe20003f05270 */
[--C-:B------:R-:W-:Y:S01]  /*4840*/  FFMA.FTZ R15, R15, R2, -R8.reuse ;  /* 0x000000020f0f7223 */ /* 0x100fe20000010808 */
[----:B------:R-:W-:Y:S01]  /*4850*/  FMNMX.FTZ R0, R35, R0, !PT ;  /* 0x0000000023007209 */ /* 0x000fe20007810000 */
[-CC-:B------:R-:W-:Y:S01]  /*4860*/  FFMA.FTZ R6, R51, R2.reuse, -R8.reuse ;  /* 0x0000000233067223 */ /* 0x180fe20000010808 */
[--C-:B------:R-:W-:Y:S01]  /*4870*/  FFMA.FTZ R59, R59, R2, -R8.reuse ;  /* 0x000000023b3b7223 */ /* 0x100fe20000010808 */
[----:B------:R0:W-:Y:S01]  /*4880*/  MUFU.EX2 R209, R15 ;  /* 0x0000000f00d17308 */ /* 0x0001e20000000800 */
[----:B------:R-:W-:Y:S01]  /*4890*/  FMNMX.FTZ R0, R33, R0, !PT ;  /* 0x0000000021007209 */ /* 0x000fe20007810000 */
[-CC-:B------:R-:W-:Y:S01]  /*48a0*/  FFMA.FTZ R65, R65, R2.reuse, -R8.reuse ;  /* 0x0000000241417223 */ /* 0x180fe20000010808 */
[-CC-:B------:R-:W-:Y:S01]  /*48b0*/  FFMA.FTZ R63, R63, R2.reuse, -R8.reuse ;  /* 0x000000023f3f7223 */ /* 0x180fe20000010808 */
[--C-:B------:R-:W-:Y:S01]  /*48c0*/  FFMA.FTZ R69, R69, R2, -R8.reuse ;  /* 0x0000000245457223 */ /* 0x100fe20000010808 */
[----:B------:R-:W-:Y:S01]  /*48d0*/  FMNMX.FTZ R0, R27, R0, !PT ;  /* 0x000000001b007209 */ /* 0x000fe20007810000 */
[-CC-:B------:R-:W-:Y:S01]  /*48e0*/  FFMA.FTZ R73, R73, R2.reuse, -R8.reuse ;  /* 0x0000000249497223 */ /* 0x180fe20000010808 */
[-CC-:B------:R-:W-:Y:S01]  /*48f0*/  FFMA.FTZ R55, R55, R2.reuse, -R8.reuse ;  /* 0x0000000237377223 */ /* 0x180fe20000010808 */
[----:B------:R1:W-:Y:S01]  /*4900*/  MUFU.EX2 R14, R59 ;  /* 0x0000003b000e7308 */ /* 0x0003e20000000800 */
[----:B0-----:R-:W-:Y:S01]  /*4910*/  FSEL R15, R24, -INF , P5 ;  /* 0xff800000180f7808 */ /* 0x001fe20002800000 */
[--C-:B------:R-:W-:Y:S01]  /*4920*/  FFMA.FTZ R77, R77, R2, -R8.reuse ;  /* 0x000000024d4d7223 */ /* 0x100fe20000010808 */
[----:B------:R-:W-:Y:S01]  /*4930*/  FMNMX.FTZ R0, R37, R0, !PT ;  /* 0x0000000025007209 */ /* 0x000fe20007810000 */
[-CC-:B------:R-:W-:Y:S01]  /*4940*/  FFMA.FTZ R43, R43, R2.reuse, -R8.reuse ;  /* 0x000000022b2b7223 */ /* 0x180fe20000010808 */
[-CC-:B------:R-:W-:Y:S01]  /*4950*/  FFMA.FTZ R79, R79, R2.reuse, -R8.reuse ;  /* 0x000000024f4f7223 */ /* 0x180fe20000010808 */
[--C-:B------:R-:W-:Y:S01]  /*4960*/  FFMA.FTZ R81, R81, R2, -R8.reuse ;  /* 0x0000000251517223 */ /* 0x100fe20000010808 */
[----:B------:R-:W-:Y:S01]  /*4970*/  FMNMX.FTZ R0, R15, R0, !PT ;  /* 0x000000000f007209 */ /* 0x000fe20007810000 */
[----:B------:R-:W-:Y:S01]  /*4980*/  MUFU.EX2 R24, R6 ;  /* 0x0000000600187308 */ /* 0x000fe20000000800 */
[-CC-:B------:R-:W-:Y:S01]  /*4990*/  FFMA.FTZ R83, R83, R2.reuse, -R8.reuse ;  /* 0x0000000253537223 */ /* 0x180fe20000010808 */
[--C-:B------:R-:W-:Y:S01]  /*49a0*/  FFMA.FTZ R85, R85, R2, -R8.reuse ;  /* 0x0000000255557223 */ /* 0x100fe20000010808 */
[----:B------:R-:W-:Y:S01]  /*49b0*/  FMNMX.FTZ R0, R25, R0, !PT ;  /* 0x0000000019007209 */ /* 0x000fe20007810000 */
[-CC-:B------:R-:W-:Y:S01]  /*49c0*/  FFMA.FTZ R87, R87, R2.reuse, -R8.reuse ;  /* 0x0000000257577223 */ /* 0x180fe20000010808 */
[-CC-:B------:R-:W-:Y:S01]  /*49d0*/  FFMA.FTZ R39, R39, R2.reuse, -R8.reuse ;  /* 0x0000000227277223 */ /* 0x180fe20000010808 */
[--C-:B------:R-:W-:Y:S01]  /*49e0*/  FFMA.FTZ R89, R89, R2, -R8.reuse ;  /* 0x0000000259597223 */ /* 0x100fe20000010808 */
[----:B------:R-:W-:Y:S01]  /*49f0*/  FMNMX.FTZ R0, R23, R0, !PT ;  /* 0x0000000017007209 */ /* 0x000fe20007810000 */
[-CC-:B------:R-:W-:Y:S01]  /*4a00*/  FFMA.FTZ R91, R91, R2.reuse, -R8.reuse ;  /* 0x000000025b5b7223 */ /* 0x180fe20000010808 */
[-CC-:B------:R-:W-:Y:S01]  /*4a10*/  FFMA.FTZ R93, R93, R2.reuse, -R8.reuse ;  /* 0x000000025d5d7223 */ /* 0x180fe20000010808 */
[----:B------:R-:W-:Y:S01]  /*4a20*/  FFMA.FTZ R31, R31, R2, -R8 ;  /* 0x000000021f1f7223 */ /* 0x000fe20000010808 */
[----:B------:R-:W-:Y:S01]  /*4a30*/  FMNMX.FTZ R0, R29, R0, !PT ;  /* 0x000000001d007209 */ /* 0x000fe20007810000 */
[----:B------:R-:W-:Y:S01]  /*4a40*/  MUFU.EX2 R65, R65 ;  /* 0x0000004100417308 */ /* 0x000fe20000000800 */
[----:B-1----:R-:W-:-:S03]  /*4a50*/  IMAD.MOV.U32 R59, RZ, RZ, R151 ;  /* 0x000000ffff3b7224 */ /* 0x002fc600078e0097 */
[----:B------:R-:W0:Y:S04]  /*4a60*/  SHFL.BFLY PT, R51, R0, 0x2, 0x1f ;  /* 0x0c401f0000337f89 */ /* 0x000e2800000e0000 */
[----:B------:R1:W2:Y:S08]  /*4a70*/  MUFU.EX2 R20, R63 ;  /* 0x0000003f00147308 */ /* 0x0002b00000000800 */
[----:B------:R-:W3:Y:S01]  /*4a80*/  MUFU.EX2 R69, R69 ;  /* 0x0000004500457308 */ /* 0x000ee20000000800 */
[----:B-1----:R-:W-:-:S07]  /*4a90*/  IMAD.MOV.U32 R63, RZ, RZ, R151 ;  /* 0x000000ffff3f7224 */ /* 0x002fce00078e0097 */
[----:B------:R-:W-:Y:S01]  /*4aa0*/  MUFU.EX2 R73, R73 ;  /* 0x0000004900497308 */ /* 0x000fe20000000800 */
[----:B--2---:R-:W-:Y:S02]  /*4ab0*/  F2FP.F16.F32.PACK_AB R211, R20, R65 ;  /* 0x0000004114d3723e */ /* 0x004fe400000000ff */
[----:B0-----:R-:W-:-:S05]  /*4ac0*/  FMNMX.FTZ R51, R0, R51, !PT ;  /* 0x0000003300337209 */ /* 0x001fca0007810000 */
[----:B------:R-:W-:Y:S01]  /*4ad0*/  MUFU.EX2 R38, R31 ;  /* 0x0000001f00267308 */ /* 0x000fe20000000800 */
[----:B------:R-:W0:Y:S01]  /*4ae0*/  SHFL.BFLY PT, R6, R51, 0x1, 0x1f ;  /* 0x0c201f0033067f89 */ /* 0x000e2200000e0000 */
[----:B---3--:R-:W-:-:S06]  /*4af0*/  F2FP.F16.F32.PACK_AB R205, R24, R69 ;  /* 0x0000004518cd723e */ /* 0x008fcc00000000ff */
[----:B------:R1:W2:Y:S08]  /*4b00*/  MUFU.EX2 R26, R55 ;  /* 0x00000037001a7308 */ /* 0x0002b00000000800 */
[----:B------:R-:W-:Y:S01]  /*4b10*/  MUFU.EX2 R77, R77 ;  /* 0x0000004d004d7308 */ /* 0x000fe20000000800 */
[----:B-1----:R-:W-:-:S07]  /*4b20*/  MOV R55, R151 ;  /* 0x0000009700377202 */ /* 0x002fce0000000f00 */
[----:B------:R1:W-:Y:S01]  /*4b30*/  MUFU.EX2 R34, R39 ;  /* 0x0000002700227308 */ /* 0x0003e20000000800 */
[----:B0-----:R-:W-:Y:S01]  /*4b40*/  FMNMX.FTZ R6, R51, R6, !PT ;  /* 0x0000000633067209 */ /* 0x001fe20007810000 */
[----:B------:R-:W-:Y:S01]  /*4b50*/  IMAD.MOV.U32 R51, RZ, RZ, R151 ;  /* 0x000000ffff337224 */ /* 0x000fe200078e0097 */
[----:B--2---:R-:W-:Y:S02]  /*4b60*/  F2FP.F16.F32.PACK_AB R207, R26, R73 ;  /* 0x000000491acf723e */ /* 0x004fe400000000ff */
[C---:B------:R-:W-:Y:S01]  /*4b70*/  FSETP.NEU.FTZ.AND P2, PT, R6.reuse, -INF , PT ;  /* 0xff8000000600780b */ /* 0x040fe20003f5d000 */
[----:B------:R-:W-:Y:S02]  /*4b80*/  FMUL.FTZ R0, R6, R2 ;  /* 0x0000000206007220 */ /* 0x000fe40000410000 */
[----:B------:R-:W-:Y:S03]  /*4b90*/  MUFU.EX2 R28, R43 ;  /* 0x0000002b001c7308 */ /* 0x000fe60000000800 */
[----:B------:R-:W-:Y:S01]  /*4ba0*/  FSEL R8, R0, RZ, P2 ;  /* 0x000000ff00087208 */ /* 0x000fe20001000000 */
[----:B------:R-:W-:Y:S01]  /*4bb0*/  FADD.FTZ R0, R209, R14 ;  /* 0x0000000ed1007221 */ /* 0x000fe20000010000 */
[----:B------:R-:W-:-:S02]  /*4bc0*/  F2FP.F16.F32.PACK_AB R209, R14, R209 ;  /* 0x000000d10ed1723e */ /* 0x000fc400000000ff */
[----:B------:R-:W-:Y:S01]  /*4bd0*/  ISETP.GE.AND P2, PT, R22, R17, PT ;  /* 0x000000111600720c */ /* 0x000fe20003f46270 */
[-CC-:B------:R-:W-:Y:S01]  /*4be0*/  FFMA.FTZ R3, R3, R2.reuse, -R8.reuse ;  /* 0x0000000203037223 */ /* 0x180fe20000010808 */
[-CC-:B------:R-:W-:Y:S01]  /*4bf0*/  FFMA.FTZ R57, R57, R2.reuse, -R8.reuse ;  /* 0x0000000239397223 */ /* 0x180fe20000010808 */
[-CC-:B------:R-:W-:Y:S01]  /*4c00*/  FFMA.FTZ R21, R21, R2.reuse, -R8.reuse ;  /* 0x0000000215157223 */ /* 0x180fe20000010808 */
[-CC-:B------:R-:W-:Y:S01]  /*4c10*/  FFMA.FTZ R61, R61, R2.reuse, -R8.reuse ;  /* 0x000000023d3d7223 */ /* 0x180fe20000010808 */
[-C--:B------:R-:W-:Y:S01]  /*4c20*/  FFMA.FTZ R67, R67, R2.reuse, -R8 ;  /* 0x0000000243437223 */ /* 0x080fe20000010808 */
[----:B------:R-:W-:Y:S01]  /*4c30*/  MUFU.EX2 R208, R57 ;  /* 0x0000003900d07308 */ /* 0x000fe20000000800 */
[----:B------:R-:W-:Y:S01]  /*4c40*/  FADD.FTZ R31, R65, R0 ;  /* 0x00000000411f7221 */ /* 0x000fe20000010000 */
[-CC-:B------:R-:W-:Y:S01]  /*4c50*/  FFMA.FTZ R49, R49, R2.reuse, -R8.reuse ;  /* 0x0000000231317223 */ /* 0x180fe20000010808 */
[-CC-:B------:R-:W-:Y:S01]  /*4c60*/  FFMA.FTZ R71, R71, R2.reuse, -R8.reuse ;  /* 0x0000000247477223 */ /* 0x180fe20000010808 */
[-CC-:B------:R-:W-:Y:S01]  /*4c70*/  FFMA.FTZ R53, R53, R2.reuse, -R8.reuse ;  /* 0x0000000235357223 */ /* 0x180fe20000010808 */
[----:B------:R-:W-:Y:S01]  /*4c80*/  FADD.FTZ R0, R20, R31 ;  /* 0x0000001f14007221 */ /* 0x000fe20000010000 */
[-CC-:B------:R-:W-:Y:S01]  /*4c90*/  FFMA.FTZ R75, R75, R2.reuse, -R8.reuse ;  /* 0x000000024b4b7223 */ /* 0x180fe20000010808 */
[-C--:B------:R-:W-:Y:S01]  /*4ca0*/  FFMA.FTZ R41, R41, R2.reuse, -R8 ;  /* 0x0000000229297223 */ /* 0x080fe20000010808 */
[----:B------:R-:W0:Y:S01]  /*4cb0*/  MUFU.EX2 R3, R3 ;  /* 0x0000000300037308 */ /* 0x000e220000000800 */
[----:B------:R-:W-:Y:S01]  /*4cc0*/  FADD.FTZ R31, R69, R0 ;  /* 0x00000000451f7221 */ /* 0x000fe20000010000 */
[-CC-:B------:R-:W-:Y:S01]  /*4cd0*/  FFMA.FTZ R47, R47, R2.reuse, -R8.reuse ;  /* 0x000000022f2f7223 */ /* 0x180fe20000010808 */
[-CC-:B------:R-:W-:Y:S01]  /*4ce0*/  FFMA.FTZ R45, R45, R2.reuse, -R8.reuse ;  /* 0x000000022d2d7223 */ /* 0x180fe20000010808 */
[-CC-:B------:R-:W-:Y:S01]  /*4cf0*/  FFMA.FTZ R35, R35, R2.reuse, -R8.reuse ;  /* 0x0000000223237223 */ /* 0x180fe20000010808 */
[----:B------:R-:W-:Y:S01]  /*4d00*/  FADD.FTZ R40, R24, R31 ;  /* 0x0000001f18287221 */ /* 0x000fe20000010000 */
[-CC-:B------:R-:W-:Y:S01]  /*4d10*/  FFMA.FTZ R33, R33, R2.reuse, -R8.reuse ;  /* 0x0000000221217223 */ /* 0x180fe20000010808 */
[-C--:B------:R-:W-:Y:S01]  /*4d20*/  FFMA.FTZ R27, R27, R2.reuse, -R8 ;  /* 0x000000021b1b7223 */ /* 0x080fe20000010808 */
[----:B------:R-:W2:Y:S01]  /*4d30*/  MUFU.EX2 R21, R21 ;  /* 0x0000001500157308 */ /* 0x000ea20000000800 */
[----:B-1----:R-:W-:Y:S01]  /*4d40*/  FADD.FTZ R39, R73, R40 ;  /* 0x0000002849277221 */ /* 0x002fe20000010000 */
[-CC-:B------:R-:W-:Y:S01]  /*4d50*/  FFMA.FTZ R37, R37, R2.reuse, -R8.reuse ;  /* 0x0000000225257223 */ /* 0x180fe20000010808 */
[-CC-:B------:R-:W-:Y:S01]  /*4d60*/  FFMA.FTZ R15, R15, R2.reuse, -R8.reuse ;  /* 0x000000020f0f7223 */ /* 0x180fe20000010808 */
[-CC-:B------:R-:W-:Y:S01]  /*4d70*/  FFMA.FTZ R25, R25, R2.reuse, -R8.reuse ;  /* 0x0000000219197223 */ /* 0x180fe20000010808 */
[----:B------:R-:W-:Y:S01]  /*4d80*/  FADD.FTZ R40, R26, R39 ;  /* 0x000000271a287221 */ /* 0x000fe20000010000 */
[-CC-:B------:R-:W-:Y:S01]  /*4d90*/  FFMA.FTZ R23, R23, R2.reuse, -R8.reuse ;  /* 0x0000000217177223 */ /* 0x180fe20000010808 */
[----:B------:R-:W-:Y:S01]  /*4da0*/  FFMA.FTZ R8, R29, R2, -R8 ;  /* 0x000000021d087223 */ /* 0x000fe20000010808 */
[----:B------:R1:W3:Y:S01]  /*4db0*/  MUFU.EX2 R210, R61 ;  /* 0x0000003d00d27308 */ /* 0x0002e20000000800 */
[----:B0-----:R-:W-:Y:S01]  /*4dc0*/  FADD.FTZ R0, R3, R208 ;  /* 0x000000d003007221 */ /* 0x001fe20000010000 */
[----:B------:R-:W-:Y:S01]  /*4dd0*/  FADD.FTZ R39, R77, R40 ;  /* 0x000000284d277221 */ /* 0x000fe20000010000 */
[----:B------:R-:W-:Y:S01]  /*4de0*/  F2FP.F16.F32.PACK_AB R208, R208, R3 ;  /* 0x00000003d0d0723e */ /* 0x000fe200000000ff */
[----:B------:R-:W-:Y:S01]  /*4df0*/  IMAD.MOV.U32 R73, RZ, RZ, R151 ;  /* 0x000000ffff497224 */ /* 0x000fe200078e0097 */
[C---:B------:R-:W-:Y:S01]  /*4e00*/  F2FP.F16.F32.PACK_AB R201, R28.reuse, R77 ;  /* 0x0000004d1cc9723e */ /* 0x040fe200000000ff */
[----:B------:R-:W-:Y:S01]  /*4e10*/  FADD.FTZ R42, R28, R39 ;  /* 0x000000271c2a7221 */ /* 0x000fe20000010000 */
[--C-:B------:R-:W-:Y:S01]  /*4e20*/  IMAD.MOV.U32 R77, RZ, RZ, R151.reuse ;  /* 0x000000ffff4d7224 */ /* 0x100fe200078e0097 */
[----:B------:R-:W0:Y:S01]  /*4e30*/  MUFU.EX2 R67, R67 ;  /* 0x0000004300437308 */ /* 0x000e220000000800 */
[----:B--2---:R-:W-:Y:S01]  /*4e40*/  FADD.FTZ R31, R21, R0 ;  /* 0x00000000151f7221 */ /* 0x004fe20000010000 */
[--C-:B------:R-:W-:Y:S01]  /*4e50*/  IMAD.MOV.U32 R69, RZ, RZ, R151.reuse ;  /* 0x000000ffff457224 */ /* 0x100fe200078e0097 */
[----:B------:R-:W-:Y:S01]  /*4e60*/  MOV R65, R151 ;  /* 0x0000009700417202 */ /* 0x000fe20000000f00 */
[----:B-1----:R-:W-:-:S02]  /*4e70*/  IMAD.MOV.U32 R61, RZ, RZ, R151 ;  /* 0x000000ffff3d7224 */ /* 0x002fc400078e0097 */
[----:B------:R-:W-:Y:S02]  /*4e80*/  IMAD.MOV.U32 R57, RZ, RZ, R151 ;  /* 0x000000ffff397224 */ /* 0x000fe400078e0097 */
[----:B------:R1:W2:Y:S01]  /*4e90*/  MUFU.EX2 R204, R49 ;  /* 0x0000003100cc7308 */ /* 0x0002a20000000800 */
[C---:B---3--:R-:W-:Y:S01]  /*4ea0*/  FADD.FTZ R0, R210.reuse, R31 ;  /* 0x0000001fd2007221 */ /* 0x048fe20000010000 */
[----:B------:R-:W-:Y:S01]  /*4eb0*/  F2FP.F16.F32.PACK_AB R210, R210, R21 ;  /* 0x00000015d2d2723e */ /* 0x000fe200000000ff */
[--C-:B------:R-:W-:Y:S02]  /*4ec0*/  IMAD.MOV.U32 R43, RZ, RZ, R151.reuse ;  /* 0x000000ffff2b7224 */ /* 0x100fe400078e0097 */
[--C-:B------:R-:W-:Y:S02]  /*4ed0*/  IMAD.MOV.U32 R39, RZ, RZ, R151.reuse ;  /* 0x000000ffff277224 */ /* 0x100fe400078e0097 */
[--C-:B------:R-:W-:Y:S01]  /*4ee0*/  IMAD.MOV.U32 R28, RZ, RZ, R151.reuse ;  /* 0x000000ffff1c7224 */ /* 0x100fe200078e0097 */
[----:B------:R-:W3:Y:S01]  /*4ef0*/  MUFU.EX2 R71, R71 ;  /* 0x0000004700477308 */ /* 0x000ee20000000800 */
[----:B0-----:R-:W-:Y:S01]  /*4f00*/  FADD.FTZ R31, R67, R0 ;  /* 0x00000000431f7221 */ /* 0x001fe20000010000 */
[----:B-1----:R-:W-:-:S02]  /*4f10*/  IMAD.MOV.U32 R49, RZ, RZ, R151 ;  /* 0x000000ffff317224 */ /* 0x002fc400078e0097 */
[--C-:B------:R-:W-:Y:S02]  /*4f20*/  IMAD.MOV.U32 R26, RZ, RZ, R151.reuse ;  /* 0x000000ffff1a7224 */ /* 0x100fe400078e0097 */
[----:B------:R-:W-:Y:S02]  /*4f30*/  IMAD.MOV.U32 R24, RZ, RZ, R151 ;  /* 0x000000ffff187224 */ /* 0x000fe400078e0097 */
[----:B------:R0:W1:Y:S01]  /*4f40*/  MUFU.EX2 R206, R53 ;  /* 0x0000003500ce7308 */ /* 0x0000620000000800 */
[C---:B--2---:R-:W-:Y:S01]  /*4f50*/  FADD.FTZ R40, R204.reuse, R31 ;  /* 0x0000001fcc287221 */ /* 0x044fe20000010000 */
[----:B------:R-:W-:Y:S01]  /*4f60*/  F2FP.F16.F32.PACK_AB R204, R204, R67 ;  /* 0x00000043cccc723e */ /* 0x000fe200000000ff */
[----:B------:R-:W-:-:S05]  /*4f70*/  IMAD.MOV.U32 R67, RZ, RZ, R151 ;  /* 0x000000ffff437224 */ /* 0x000fca00078e0097 */
[----:B------:R2:W-:Y:S01]  /*4f80*/  MUFU.EX2 R200, R41 ;  /* 0x0000002900c87308 */ /* 0x0005e20000000800 */
[----:B---3--:R-:W-:Y:S01]  /*4f90*/  FADD.FTZ R31, R71, R40 ;  /* 0x00000028471f7221 */ /* 0x008fe20000010000 */
[----:B0-----:R-:W-:-:S06]  /*4fa0*/  IMAD.MOV.U32 R53, RZ, RZ, R151 ;  /* 0x000000ffff357224 */ /* 0x001fcc00078e0097 */
[----:B------:R-:W0:Y:S01]  /*4fb0*/  MUFU.EX2 R75, R75 ;  /* 0x0000004b004b7308 */ /* 0x000e220000000800 */
[----:B--2---:R-:W-:-:S05]  /*4fc0*/  IMAD.U32 R41, RZ, RZ, UR60 ;  /* 0x0000003cff297e24 */ /* 0x004fca000f8e00ff */
[----:B------:R-:W-:Y:S01]  /*4fd0*/  @!P1 IADD3 R0, R41, 0x38840, RZ ;  /* 0x0003884029009810 */ /* 0x000fe20007ffe0ff */
[----:B------:R-:W-:Y:S01]  /*4fe0*/  IMAD.MOV.U32 R41, RZ, RZ, R151 ;  /* 0x000000ffff297224 */ /* 0x000fe200078e0097 */
[----:B------:R-:W-:Y:S02]  /*4ff0*/  MUFU.EX2 R79, R79 ;  /* 0x0000004f004f7308 */ /* 0x000fe40000000800 */
[----:B------:R-:W-:-:S04]  /*5000*/  @!P1 PRMT R0, RZ, 0x654, R0 ;  /* 0x00000654ff009816 */ /* 0x000fc80000000000 */
[----:B------:R1:W-:Y:S02]  /*5010*/  @!P1 SYNCS.ARRIVE.TRANS64.RED.A1T0 RZ, [R0+URZ], RZ ;  /* 0x000000ff00ff99a7 */ /* 0x0003e4000810043f */
[----:B------:R-:W2:Y:S01]  /*5020*/  MUFU.EX2 R47, R47 ;  /* 0x0000002f002f7308 */ /* 0x000ea20000000800 */
[C---:B-1----:R-:W-:Y:S01]  /*5030*/  FADD.FTZ R0, R206.reuse, R31 ;  /* 0x0000001fce007221 */ /* 0x042fe20000010000 */
[----:B------:R-:W-:-:S06]  /*5040*/  F2FP.F16.F32.PACK_AB R206, R206, R71 ;  /* 0x00000047cece723e */ /* 0x000fcc00000000ff */
[----:B------:R1:W3:Y:S01]  /*5050*/  MUFU.EX2 R30, R81 ;  /* 0x00000051001e7308 */ /* 0x0002e20000000800 */
[----:B------:R-:W-:Y:S02]  /*5060*/  IMAD.MOV.U32 R71, RZ, RZ, R151 ;  /* 0x000000ffff477224 */ /* 0x000fe400078e0097 */
[----:B0-----:R-:W-:-:S04]  /*5070*/  FADD.FTZ R31, R75, R0 ;  /* 0x000000004b1f7221 */ /* 0x001fc80000010000 */
[C---:B------:R-:W-:Y:S01]  /*5080*/  FADD.FTZ R0, R200.reuse, R31 ;  /* 0x0000001fc8007221 */ /* 0x040fe20000010000 */
[----:B------:R-:W-:Y:S01]  /*5090*/  F2FP.F16.F32.PACK_AB R200, R200, R75 ;  /* 0x0000004bc8c8723e */ /* 0x000fe200000000ff */
[----:B------:R0:W4:Y:S01]  /*50a0*/  MUFU.EX2 R202, R45 ;  /* 0x0000002d00ca7308 */ /* 0x0001220000000800 */
[----:B-1----:R-:W-:Y:S02]  /*50b0*/  IMAD.MOV.U32 R81, RZ, RZ, R151 ;  /* 0x000000ffff517224 */ /* 0x002fe400078e0097 */
[----:B--2---:R-:W-:Y:S01]  /*50c0*/  FADD.FTZ R29, R47, R0 ;  /* 0x000000002f1d7221 */ /* 0x004fe20000010000 */
[----:B------:R-:W-:-:S04]  /*50d0*/  MOV R75, R151 ;  /* 0x00000097004b7202 */ /* 0x000fc80000000f00 */
[----:B------:R-:W-:Y:S01]  /*50e0*/  MUFU.EX2 R83, R83 ;  /* 0x0000005300537308 */ /* 0x000fe20000000800 */
[----:B---3--:R-:W-:Y:S02]  /*50f0*/  F2FP.F16.F32.PACK_AB R203, R30, R79 ;  /* 0x0000004f1ecb723e */ /* 0x008fe400000000ff */
[----:B0-----:R-:W-:-:S05]  /*5100*/  MOV R45, R151 ;  /* 0x00000097002d7202 */ /* 0x001fca0000000f00 */
[----:B------:R-:W0:Y:S01]  /*5110*/  MUFU.EX2 R35, R35 ;  /* 0x0000002300237308 */ /* 0x000e220000000800 */
[C---:B----4-:R-:W-:Y:S01]  /*5120*/  FADD.FTZ R0, R202.reuse, R29 ;  /* 0x0000001dca007221 */ /* 0x050fe20000010000 */
[----:B------:R-:W-:Y:S01]  /*5130*/  F2FP.F16.F32.PACK_AB R202, R202, R47 ;  /* 0x0000002fcaca723e */ /* 0x000fe200000000ff */
[----:B------:R-:W-:-:S05]  /*5140*/  IMAD.MOV.U32 R47, RZ, RZ, R151 ;  /* 0x000000ffff2f7224 */ /* 0x000fca00078e0097 */
[----:B------:R1:W2:Y:S08]  /*5150*/  MUFU.EX2 R32, R85 ;  /* 0x0000005500207308 */ /* 0x0002b00000000800 */
[----:B------:R3:W4:Y:S01]  /*5160*/  MUFU.EX2 R196, R33 ;  /* 0x0000002100c47308 */ /* 0x0007220000000800 */
[----:B0-----:R-:W-:Y:S01]  /*5170*/  FADD.FTZ R29, R35, R0 ;  /* 0x00000000231d7221 */ /* 0x001fe20000010000 */
[----:B-1----:R-:W-:-:S06]  /*5180*/  MOV R85, R151 ;  /* 0x0000009700557202 */ /* 0x002fcc0000000f00 */
[----:B------:R-:W0:Y:S01]  /*5190*/  MUFU.EX2 R87, R87 ;  /* 0x0000005700577308 */ /* 0x000e220000000800 */
[----:B---3--:R-:W-:Y:S01]  /*51a0*/  FADD.FTZ R33, R79, R42 ;  /* 0x0000002a4f217221 */ /* 0x008fe20000010000 */
[----:B--2---:R-:W-:Y:S01]  /*51b0*/  F2FP.F16.F32.PACK_AB R197, R32, R83 ;  /* 0x0000005320c5723e */ /* 0x004fe200000000ff */
[----:B------:R-:W-:Y:S02]  /*51c0*/  IMAD.MOV.U32 R79, RZ, RZ, R151 ;  /* 0x000000ffff4f7224 */ /* 0x000fe400078e0097 */
[----:B------:R-:W-:Y:S01]  /*51d0*/  FADD.FTZ R40, R30, R33 ;  /* 0x000000211e287221 */ /* 0x000fe20000010000 */
[----:B------:R-:W-:Y:S01]  /*51e0*/  IMAD.MOV.U32 R42, RZ, RZ, R151 ;  /* 0x000000ffff2a7224 */ /* 0x000fe200078e0097 */
[----:B------:R-:W-:Y:S01]  /*51f0*/  MOV R30, R151 ;  /* 0x00000097001e7202 */ /* 0x000fe20000000f00 */
[----:B------:R-:W-:Y:S01]  /*5200*/  MUFU.EX2 R27, R27 ;  /* 0x0000001b001b7308 */ /* 0x000fe20000000800 */
[----:B------:R-:W-:Y:S01]  /*5210*/  FADD.FTZ R33, R83, R40 ;  /* 0x0000002853217221 */ /* 0x000fe20000010000 */
[C---:B----4-:R-:W-:Y:S01]  /*5220*/  FADD.FTZ R0, R196.reuse, R29 ;  /* 0x0000001dc4007221 */ /* 0x050fe20000010000 */
[----:B------:R-:W-:Y:S01]  /*5230*/  F2FP.F16.F32.PACK_AB R196, R196, R35 ;  /* 0x00000023c4c4723e */ /* 0x000fe200000000ff */
[----:B------:R-:W-:-:S02]  /*5240*/  IMAD.MOV.U32 R83, RZ, RZ, R151 ;  /* 0x000000ffff537224 */ /* 0x000fc400078e0097 */
[----:B------:R-:W-:Y:S01]  /*5250*/  FADD.FTZ R40, R32, R33 ;  /* 0x0000002120287221 */ /* 0x000fe20000010000 */
[----:B------:R-:W-:Y:S01]  /*5260*/  MOV R35, R151 ;  /* 0x0000009700237202 */ /* 0x000fe20000000f00 */
[--C-:B------:R-:W-:Y:S01]  /*5270*/  IMAD.MOV.U32 R33, RZ, RZ, R151.reuse ;  /* 0x000000ffff217224 */ /* 0x100fe200078e0097 */
[----:B------:R1:W-:Y:S01]  /*5280*/  MUFU.EX2 R198, R37 ;  /* 0x0000002500c67308 */ /* 0x0003e20000000800 */
[----:B0-----:R-:W-:Y:S01]  /*5290*/  FADD.FTZ R31, R87, R40 ;  /* 0x00000028571f7221 */ /* 0x001fe20000010000 */
[C---:B------:R-:W-:Y:S01]  /*52a0*/  F2FP.F16.F32.PACK_AB R199, R34.reuse, R87 ;  /* 0x0000005722c7723e */ /* 0x040fe200000000ff */
[----:B------:R-:W-:Y:S01]  /*52b0*/  IMAD.MOV.U32 R87, RZ, RZ, R151 ;  /* 0x000000ffff577224 */ /* 0x000fe200078e0097 */
[----:B------:R-:W-:Y:S01]  /*52c0*/  MOV R40, R151 ;  /* 0x0000009700287202 */ /* 0x000fe20000000f00 */
[----:B------:R-:W-:Y:S01]  /*52d0*/  FADD.FTZ R14, R34, R31 ;  /* 0x0000001f220e7221 */ /* 0x000fe20000010000 */
[--C-:B------:R-:W-:Y:S02]  /*52e0*/  IMAD.MOV.U32 R34, RZ, RZ, R151.reuse ;  /* 0x000000ffff227224 */ /* 0x100fe400078e0097 */
[----:B------:R-:W0:Y:S01]  /*52f0*/  MUFU.EX2 R89, R89 ;  /* 0x0000005900597308 */ /* 0x000e220000000800 */
[----:B-1----:R-:W-:-:S02]  /*5300*/  IMAD.MOV.U32 R37, RZ, RZ, R151 ;  /* 0x000000ffff257224 */ /* 0x002fc400078e0097 */
[----:B------:R-:W-:-:S05]  /*5310*/  IMAD.MOV.U32 R32, RZ, RZ, R151 ;  /* 0x000000ffff207224 */ /* 0x000fca00078e0097 */
[----:B------:R-:W-:Y:S08]  /*5320*/  MUFU.EX2 R15, R15 ;  /* 0x0000000f000f7308 */ /* 0x000ff00000000800 */
[----:B------:R1:W2:Y:S01]  /*5330*/  MUFU.EX2 R36, R91 ;  /* 0x0000005b00247308 */ /* 0x0002a20000000800 */
[----:B0-----:R-:W-:-:S07]  /*5340*/  FADD.FTZ R31, R89, R14 ;  /* 0x0000000e591f7221 */ /* 0x001fce0000010000 */
[----:B------:R0:W3:Y:S01]  /*5350*/  MUFU.EX2 R192, R25 ;  /* 0x0000001900c07308 */ /* 0x0000e20000000800 */
[----:B-1----:R-:W-:-:S07]  /*5360*/  IMAD.MOV.U32 R91, RZ, RZ, R151 ;  /* 0x000000ffff5b7224 */ /* 0x002fce00078e0097 */
[----:B------:R-:W1:Y:S01]  /*5370*/  MUFU.EX2 R93, R93 ;  /* 0x0000005d005d7308 */ /* 0x000e620000000800 */
[----:B0-----:R-:W-:Y:S01]  /*5380*/  FADD.FTZ R25, R27, R0 ;  /* 0x000000001b197221 */ /* 0x001fe20000010000 */
[C---:B--2---:R-:W-:Y:S01]  /*5390*/  FADD.FTZ R14, R36.reuse, R31 ;  /* 0x0000001f240e7221 */ /* 0x044fe20000010000 */
[----:B------:R-:W-:Y:S01]  /*53a0*/  F2FP.F16.F32.PACK_AB R193, R36, R89 ;  /* 0x0000005924c1723e */ /* 0x000fe200000000ff */
[----:B------:R-:W-:Y:S02]  /*53b0*/  IMAD.MOV.U32 R89, RZ, RZ, R151 ;  /* 0x000000ffff597224 */ /* 0x000fe400078e0097 */
[C---:B------:R-:W-:Y:S01]  /*53c0*/  FADD.FTZ R0, R198.reuse, R25 ;  /* 0x00000019c6007221 */ /* 0x040fe20000010000 */
[----:B------:R-:W-:Y:S01]  /*53d0*/  F2FP.F16.F32.PACK_AB R198, R198, R27 ;  /* 0x0000001bc6c6723e */ /* 0x000fe200000000ff */
[--C-:B------:R-:W-:Y:S01]  /*53e0*/  IMAD.MOV.U32 R36, RZ, RZ, R151.reuse ;  /* 0x000000ffff247224 */ /* 0x100fe200078e0097 */
[----:B------:R-:W0:Y:S01]  /*53f0*/  MUFU.EX2 R23, R23 ;  /* 0x0000001700177308 */ /* 0x000e220000000800 */
[----:B------:R-:W-:Y:S01]  /*5400*/  FADD.FTZ R25, R15, R0 ;  /* 0x000000000f197221 */ /* 0x000fe20000010000 */
[----:B------:R-:W-:-:S02]  /*5410*/  IMAD.MOV.U32 R31, RZ, RZ, R151 ;  /* 0x000000ffff1f7224 */ /* 0x000fc400078e0097 */
[----:B------:R-:W-:Y:S02]  /*5420*/  IMAD.MOV.U32 R27, RZ, RZ, R151 ;  /* 0x000000ffff1b7224 */ /* 0x000fe400078e0097 */
[C---:B---3--:R-:W-:Y:S01]  /*5430*/  FADD.FTZ R0, R192.reuse, R25 ;  /* 0x00000019c0007221 */ /* 0x048fe20000010000 */
[----:B------:R-:W-:Y:S01]  /*5440*/  F2FP.F16.F32.PACK_AB R192, R192, R15 ;  /* 0x0000000fc0c0723e */ /* 0x000fe200000000ff */
[----:B------:R-:W2:Y:S01]  /*5450*/  MUFU.EX2 R8, R8 ;  /* 0x0000000800087308 */ /* 0x000ea20000000800 */
[----:B-1----:R-:W-:Y:S01]  /*5460*/  FADD.FTZ R29, R93, R14 ;  /* 0x0000000e5d1d7221 */ /* 0x002fe20000010000 */
[C---:B------:R-:W-:Y:S01]  /*5470*/  F2FP.F16.F32.PACK_AB R195, R38.reuse, R93 ;  /* 0x0000005d26c3723e */ /* 0x040fe200000000ff */
[----:B------:R-:W-:Y:S01]  /*5480*/  IMAD.MOV.U32 R93, RZ, RZ, R151 ;  /* 0x000000ffff5d7224 */ /* 0x000fe200078e0097 */
[----:B------:R-:W-:Y:S01]  /*5490*/  MOV R25, R151 ;  /* 0x0000009700197202 */ /* 0x000fe20000000f00 */
[----:B------:R-:W-:Y:S01]  /*54a0*/  FADD.FTZ R14, R38, R29 ;  /* 0x0000001d260e7221 */ /* 0x000fe20000010000 */
[----:B------:R-:W-:-:S02]  /*54b0*/  IMAD.MOV.U32 R38, RZ, RZ, R151 ;  /* 0x000000ffff267224 */ /* 0x000fc400078e0097 */
[----:B------:R-:W-:Y:S02]  /*54c0*/  IMAD.MOV.U32 R29, RZ, RZ, R151 ;  /* 0x000000ffff1d7224 */ /* 0x000fe400078e0097 */
[----:B0-----:R-:W-:Y:S01]  /*54d0*/  FADD.FTZ R3, R23, R0 ;  /* 0x0000000017037221 */ /* 0x001fe20000010000 */
[----:B------:R-:W-:-:S03]  /*54e0*/  IMAD.MOV.U32 R0, RZ, RZ, 0x3f800000 ;  /* 0x3f800000ff007424 */ /* 0x000fc600078e00ff */
[C---:B--2---:R-:W-:Y:S01]  /*54f0*/  FADD.FTZ R15, R8.reuse, R3 ;  /* 0x00000003080f7221 */ /* 0x044fe20000010000 */
[----:B------:R-:W-:Y:S01]  /*5500*/  F2FP.F16.F32.PACK_AB R194, R8, R23 ;  /* 0x0000001708c2723e */ /* 0x000fe200000000ff */
[----:B------:R-:W-:Y:S02]  /*5510*/  IMAD.MOV.U32 R3, RZ, RZ, 0x3f800000 ;  /* 0x3f800000ff037424 */ /* 0x000fe400078e00ff */
[----:B------:R-:W-:Y:S01]  /*5520*/  IMAD.MOV.U32 R8, RZ, RZ, RZ ;  /* 0x000000ffff087224 */ /* 0x000fe200078e00ff */
[----:B------:R-:W-:Y:S06]  /*5530*/  @!P2 BRA `(.L_x_19) ;  /* 0x0000004000dca947 */ /* 0x000fec0003800000 */
[----:B------:R-:W-:Y:S01]  /*5540*/  UMOV UR6, URZ ;  /* 0x0000003f00067c82 */ /* 0x000fe20008000000 */
[----:B------:R-:W-:Y:S01]  /*5550*/  IMAD.MOV.U32 R20, RZ, RZ, R7 ;  /* 0x000000ffff147224 */ /* 0x000fe200078e0007 */
[----:B------:R-:W-:Y:S01]  /*5560*/  MOV R0, 0x3f800000 ;  /* 0x3f80000000007802 */ /* 0x000fe20000000f00 */
[----:B------:R-:W-:Y:S01]  /*5570*/  IMAD.MOV.U32 R21, RZ, RZ, R6 ;  /* 0x000000ffff157224 */ /* 0x000fe200078e0006 */
[----:B------:R-:W-:Y:S01]  /*5580*/  CS2R R150, SRZ ;  /* 0x0000000000967805 */ /* 0x000fe2000001ff00 */
[----:B------:R-:W-:Y:S01]  /*5590*/  IMAD.MOV.U32 R23, RZ, RZ, RZ ;  /* 0x000000ffff177224 */ /* 0x000fe200078e00ff */
[----:B------:R-:W-:Y:S01]  /*55a0*/  CS2R R146, SRZ ;  /* 0x0000000000927805 */ /* 0x000fe2000001ff00 */
[----:B------:R-:W-:Y:S01]  /*55b0*/  IMAD.MOV.U32 R3, RZ, RZ, 0x3f800000 ;  /* 0x3f800000ff037424 */ /* 0x000fe200078e00ff */
        /* <DEDUP_REMOVED lines=61> */
[----:B------:R-:W-:Y:S01]  /*5990*/  CS2R R24, SRZ ;  /* 0x0000000000187805 */ /* 0x000fe2000001ff00 */
[----:B------:R-:W-:Y:S01]  /*59a0*/  IMAD.U32 R214, RZ, RZ, UR6 ;  /* 0x00000006ffd67e24 */ /* 0x000fe2000f8e00ff */
[----:B------:R-:W-:-:S06]  /*59b0*/  ULDC UR61, c[0x0][0x9d8] ;  /* 0x00027600003d7ab9 */ /* 0x000fcc0000000800 */
.L_x_28:
[----:B------:R-:W-:-:S13]  /*59c0*/  R2UR UR6, R214 ;  /* 0x00000000d60672ca */ /* 0x000fda00000e0000 */
[----:B------:R-:W-:-:S04]  /*59d0*/  UIADD3 UR6, UR6, 0x1, URZ ;  /* 0x0000000106067890 */ /* 0x000fc8000fffe03f */
[----:B------:R-:W-:-:S04]  /*59e0*/  UISETP.NE.AND UP0, UPT, UR6, 0x2, UPT ;  /* 0x000000020600788c */ /* 0x000fc8000bf05270 */
[----:B------:R-:W-:Y:S02]  /*59f0*/  USEL UR7, URZ, 0x1, UP0 ;  /* 0x000000013f077887 */ /* 0x000fe40008000000 */
[----:B------:R-:W-:-:S04]  /*5a00*/  USEL UR6, UR6, URZ, UP0 ;  /* 0x0000003f06067287 */ /* 0x000fc80008000000 */
[----:B------:R-:W-:Y:S02]  /*5a10*/  LOP3.LUT R8, R23, UR7, RZ, 0x3c, !PT ;  /* 0x0000000717087c12 */ /* 0x000fe4000f8e3cff */
[----:B------:R-:W-:Y:S01]  /*5a20*/  IMAD.U32 R9, RZ, RZ, UR6 ;  /* 0x00000006ff097e24 */ /* 0x000fe2000f8e00ff */
[----:B------:R-:W-:Y:S06]  /*5a30*/  @!P0 BRA `(.L_x_20) ;  /* 0x0000000000048947 */ /* 0x000fec0003800000 */
[----:B------:R-:W-:Y:S01]  /*5a40*/  BPT.TRAP 0x1 ;  /* 0x000000040000795c */ /* 0x000fe20000300000 */
.L_x_20:
[----:B------:R-:W-:Y:S02]  /*5a50*/  R2UR UR7, R16 ;  /* 0x00000000100772ca */ /* 0x000fe400000e0000 */
[----:B------:R-:W-:-:S11]  /*5a60*/  SHF.L.U32 R2, R8, 0x1f, RZ ;  /* 0x0000001f08027819 */ /* 0x000fd600000006ff */
[----:B------:R-:W-:-:S06]  /*5a70*/  ULEA UR6, UR6, UR7, 0x3 ;  /* 0x0000000706067291 */ /* 0x000fcc000f8e183f */
[----:B------:R-:W-:-:S03]  /*5a80*/  IMAD.U32 R215, RZ, RZ, UR6 ;  /* 0x00000006ffd77e24 */ /* 0x000fc6000f8e00ff */
[----:B------:R0:W1:Y:S01]  /*5a90*/  SYNCS.PHASECHK.TRANS64.TRYWAIT P2, [UR6+0x38830], R2 ;  /* 0x03883002ff0075a7 */ /* 0x0000620008040146 */
[----:B------:R-:W-:Y:S05]  /*5aa0*/  @!P0 BRA `(.L_x_21) ;  /* 0x0000000000048947 */ /* 0x000fea0003800000 */
[----:B------:R-:W-:Y:S01]  /*5ab0*/  BPT.TRAP 0x1 ;  /* 0x000000040000795c */ /* 0x000fe20000300000 */
.L_x_21:
[----:B-1----:R-:W-:Y:S05]  /*5ac0*/  @P2 BRA `(.L_x_22) ;  /* 0x00000000000c2947 */ /* 0x002fea0003800000 */
[----:B------:R-:W-:-:S13]  /*5ad0*/  R2UR UR6, R215 ;  /* 0x00000000d70672ca */ /* 0x000fda00000e0000 */
[----:B------:R-:W1:Y:S02]  /*5ae0*/  SYNCS.PHASECHK.TRANS64.TRYWAIT P2, [UR6+0x38830], R2 ;  /* 0x03883002ff0075a7 */ /* 0x000e640008040146 */
[----:B-1----:R-:W-:Y:S05]  /*5af0*/  @!P2 BRA `(.L_x_23) ;  /* 0x000000bc00f8a947 */ /* 0x002fea0003800000 */
.L_x_22:
[----:B------:R-:W-:Y:S01]  /*5b00*/  R2UR UR6, R18 ;  /* 0x00000000120672ca */ /* 0x000fe200000e0000 */
[----:B------:R-:W-:Y:S01]  /*5b10*/  WARPGROUP.ARRIVE ;  /* 0x00000000000079c5 */ /* 0x000fe20000000000 */
[----:B------:R-:W-:Y:S01]  /*5b20*/  R2UR UR60, R9 ;  /* 0x00000000093c72ca */ /* 0x000fe200000e0000 */
[----:B------:R-:W-:Y:S01]  /*5b30*/  UMOV UR59, 0x40000040 ;  /* 0x40000040003b7882 */ /* 0x000fe20000000000 */
[C---:B------:R-:W-:Y:S01]  /*5b40*/  R2UR UR56, R4.reuse ;  /* 0x00000000043872ca */ /* 0x040fe200000e0000 */
[----:B------:R-:W-:Y:S01]  /*5b50*/  UMOV UR43, 0x40000040 ;  /* 0x40000040002b7882 */ /* 0x000fe20000000000 */
[C---:B------:R-:W-:Y:S01]  /*5b60*/  R2UR UR57, R5.reuse ;  /* 0x00000000053972ca */ /* 0x040fe200000e0000 */
[----:B------:R-:W-:Y:S01]  /*5b70*/  UMOV UR47, 0x40000040 ;  /* 0x40000040002f7882 */ /* 0x000fe20000000000 */
[----:B01----:R-:W-:Y:S01]  /*5b80*/  MOV R2, UR41 ;  /* 0x0000002900027c02 */ /* 0x003fe20008000f00 */
[----:B------:R-:W-:Y:S01]  /*5b90*/  UMOV UR51, 0x40000040 ;  /* 0x4000004000337882 */ /* 0x000fe20000000000 */
[----:B------:R-:W-:Y:S01]  /*5ba0*/  MOV R6, UR40 ;  /* 0x0000002800067c02 */ /* 0x000fe20008000f00 */
[----:B------:R-:W-:Y:S01]  /*5bb0*/  UMOV UR55, 0x40000040 ;  /* 0x4000004000377882 */ /* 0x000fe20000000000 */
[C---:B------:R-:W-:Y:S01]  /*5bc0*/  R2UR UR40, R4.reuse ;  /* 0x00000000042872ca */ /* 0x040fe200000e0000 */
[----:B------:R-:W-:Y:S01]  /*5bd0*/  UMOV UR15, 0x40000040 ;  /* 0x40000040000f7882 */ /* 0x000fe20000000000 */
[C---:B------:R-:W-:Y:S01]  /*5be0*/  R2UR UR41, R5.reuse ;  /* 0x00000000052972ca */ /* 0x040fe200000e0000 */
[----:B------:R-:W-:Y:S01]  /*5bf0*/  UIMAD UR60, UR60, 0xa00, UR6 ;  /* 0x00000a003c3c78a4 */ /* 0x000fe2000f8e0206 */
[----:B------:R-:W-:Y:S01]  /*5c00*/  MOV R7, UR45 ;  /* 0x0000002d00077c02 */ /* 0x000fe20008000f00 */
[----:B------:R-:W-:Y:S01]  /*5c10*/  UMOV UR19, 0x40000040 ;  /* 0x4000004000137882 */ /* 0x000fe20000000000 */
[----:B------:R-:W-:Y:S01]  /*5c20*/  MOV R152, UR44 ;  /* 0x0000002c00987c02 */ /* 0x000fe20008000f00 */
[----:B------:R-:W-:Y:S01]  /*5c30*/  UIADD3 UR6, UR60, 0x80, URZ ;  /* 0x000000803c067890 */ /* 0x000fe2000fffe03f */
[C---:B------:R-:W-:Y:S01]  /*5c40*/  R2UR UR44, R4.reuse ;  /* 0x00000000042c72ca */ /* 0x040fe200000e0000 */
[----:B------:R-:W-:Y:S01]  /*5c50*/  UIADD3 UR7, UR60, 0x100, URZ ;  /* 0x000001003c077890 */ /* 0x000fe2000fffe03f */
[C---:B------:R-:W-:Y:S01]  /*5c60*/  R2UR UR45, R5.reuse ;  /* 0x00000000052d72ca */ /* 0x040fe200000e0000 */
[----:B------:R-:W-:Y:S01]  /*5c70*/  UMOV UR58, UR60 ;  /* 0x0000003c003a7c82 */ /* 0x000fe20008000000 */
[----:B------:R-:W-:Y:S01]  /*5c80*/  MOV R153, UR49 ;  /* 0x0000003100997c02 */ /* 0x000fe20008000f00 */
[----:B------:R-:W-:Y:S01]  /*5c90*/  HGMMA.64x16x16.F32 R184, gdesc[UR56], RZ, !UPT, gsb0 ;  /* 0x0020000038b879f0 */ /* 0x000fe2000c0008ff */
[----:B------:R-:W-:Y:S01]  /*5ca0*/  UMOV UR42, UR6 ;  /* 0x00000006002a7c82 */ /* 0x000fe20008000000 */
[----:B------:R-:W-:Y:S01]  /*5cb0*/  MOV R154, UR48 ;  /* 0x00000030009a7c02 */ /* 0x000fe20008000f00 */
[----:B------:R-:W-:Y:S01]  /*5cc0*/  UMOV UR46, UR7 ;  /* 0x00000007002e7c82 */ /* 0x000fe20008000000 */
[C---:B------:R-:W-:Y:S01]  /*5cd0*/  R2UR UR48, R4.reuse ;  /* 0x00000000043072ca */ /* 0x040fe200000e0000 */
[----:B------:R-:W-:Y:S01]  /*5ce0*/  UIADD3 UR6, UR60, 0x180, URZ ;  /* 0x000001803c067890 */ /* 0x000fe2000fffe03f */
[C---:B------:R-:W-:Y:S01]  /*5cf0*/  R2UR UR49, R5.reuse ;  /* 0x00000000053172ca */ /* 0x040fe200000e0000 */
[----:B------:R-:W-:Y:S01]  /*5d00*/  UIADD3 UR58, UR60, 0x200, URZ ;  /* 0x000002003c3a7890 */ /* 0x000fe2000fffe03f */
[----:B------:R-:W-:Y:S01]  /*5d10*/  R2UR UR56, R4 ;  /* 0x00000000043872ca */ /* 0x000fe200000e0000 */
[----:B------:R-:W-:Y:S01]  /*5d20*/  UMOV UR59, 0x40000040 ;  /* 0x40000040003b7882 */ /* 0x000fe20000000000 */
[----:B------:R-:W-:Y:S01]  /*5d30*/  R2UR UR57, R5 ;  /* 0x00000000053972ca */ /* 0x000fe200000e0000 */
[----:B------:R-:W-:Y:S01]  /*5d40*/  UIADD3 UR7, UR60, 0x182, URZ ;  /* 0x000001823c077890 */ /* 0x000fe2000fffe03f */
[----:B------:R-:W-:Y:S01]  /*5d50*/  MOV R212, UR53 ;  /* 0x0000003500d47c02 */ /* 0x000fe20008000f00 */
[----:B------:R-:W-:Y:S01]  /*5d60*/  UMOV UR50, UR6 ;  /* 0x0000000600327c82 */ /* 0x000fe20008000000 */
[----:B------:R-:W-:Y:S01]  /*5d70*/  MOV R213, UR52 ;  /* 0x0000003400d57c02 */ /* 0x000fe20008000f00 */
[----:B------:R-:W-:Y:S01]  /*5d80*/  UIADD3 UR6, UR60, 0x2, URZ ;  /* 0x000000023c067890 */ /* 0x000fe2000fffe03f */
[----:B------:R-:W-:Y:S01]  /*5d90*/  R2UR UR52, R12 ;  /* 0x000000000c3472ca */ /* 0x000fe200000e0000 */
[----:B------:R-:W-:Y:S01]  /*5da0*/  UIADD3 UR14, UR60, 0x280, URZ ;  /* 0x000002803c0e7890 */ /* 0x000fe2000fffe03f */
[----:B------:R-:W-:Y:S01]  /*5db0*/  R2UR UR53, R13 ;  /* 0x000000000d3572ca */ /* 0x000fe200000e0000 */
[----:B------:R-:W-:Y:S01]  /*5dc0*/  UIADD3 UR18, UR60, 0x282, URZ ;  /* 0x000002823c127890 */ /* 0x000fe2000fffe03f */
[-C--:B------:R-:W-:Y:S01]  /*5dd0*/  FMUL.FTZ R24, R24, R3.reuse ;  /* 0x0000000318187220 */ /* 0x080fe20000410000 */
[----:B------:R-:W-:Y:S01]  /*5de0*/  UIADD3 UR22, UR60, 0x284, URZ ;  /* 0x000002843c167890 */ /* 0x000fe2000fffe03f */
[-C--:B------:R-:W-:Y:S01]  /*5df0*/  FMUL.FTZ R25, R25, R3.reuse ;  /* 0x0000000319197220 */ /* 0x080fe20000410000 */
[----:B------:R-:W-:Y:S01]  /*5e00*/  UMOV UR54, UR6 ;  /* 0x0000000600367c82 */ /* 0x000fe20008000000 */
[----:B------:R-:W-:Y:S01]  /*5e10*/  UIADD3 UR6, UR60, 0x102, URZ ;  /* 0x000001023c067890 */ /* 0x000fe2000fffe03f */
[-C--:B------:R-:W-:Y:S01]  /*5e20*/  FMUL.FTZ R28, R28, R3.reuse ;  /* 0x000000031c1c7220 */ /* 0x080fe20000410000 */
[----:B------:R-:W-:Y:S01]  /*5e30*/  UMOV UR23, 0x40000040 ;  /* 0x4000004000177882 */ /* 0x000fe20000000000 */
[----:B------:R-:W-:Y:S01]  /*5e40*/  UIADD3 UR26, UR60, 0x286, URZ ;  /* 0x000002863c1a7890 */ /* 0x000fe2000fffe03f */
[-C--:B------:R-:W-:Y:S01]  /*5e50*/  FMUL.FTZ R29, R29, R3.reuse ;  /* 0x000000031d1d7220 */ /* 0x080fe20000410000 */
[----:B------:R-:W-:Y:S01]  /*5e60*/  UMOV UR10, UR52 ;  /* 0x00000034000a7c82 */ /* 0x000fe20008000000 */
[----:B------:R-:W-:Y:S01]  /*5e70*/  UMOV UR27, 0x40000040 ;  /* 0x40000040001b7882 */ /* 0x000fe20000000000 */
[----:B------:R-:W-:Y:S01]  /*5e80*/  UMOV UR11, UR53 ;  /* 0x00000035000b7c82 */ /* 0x000fe20008000000 */
[----:B------:R-:W-:Y:S01]  /*5e90*/  UIADD3 UR30, UR60, 0x500, URZ ;  /* 0x000005003c1e7890 */ /* 0x000fe2000fffe03f */
[-C--:B------:R-:W-:Y:S01]  /*5ea0*/  FMUL.FTZ R32, R32, R3.reuse ;  /* 0x0000000320207220 */ /* 0x080fe20000410000 */
[----:B------:R-:W-:Y:S01]  /*5eb0*/  UMOV UR31, 0x40000040 ;  /* 0x40000040001f7882 */ /* 0x000fe20000000000 */
[----:B------:R-:W-:Y:S01]  /*5ec0*/  UIADD3 UR34, UR60, 0x502, URZ ;  /* 0x000005023c227890 */ /* 0x000fe2000fffe03f */
[-C--:B------:R-:W-:Y:S01]  /*5ed0*/  FMUL.FTZ R33, R33, R3.reuse ;  /* 0x0000000321217220 */ /* 0x080fe20000410000 */
[----:B------:R-:W-:Y:S01]  /*5ee0*/  UMOV UR35, 0x40000040 ;  /* 0x4000004000237882 */ /* 0x000fe20000000000 */
[----:B------:R-:W-:Y:S01]  /*5ef0*/  UIADD3 UR38, UR60, 0x504, URZ ;  /* 0x000005043c267890 */ /* 0x000fe2000fffe03f */
[-C--:B------:R-:W-:Y:S01]  /*5f00*/  FMUL.FTZ R36, R36, R3.reuse ;  /* 0x0000000324247220 */ /* 0x080fe20000410000 */
[----:B------:R-:W-:Y:S01]  /*5f10*/  UMOV UR39, 0x40000040 ;  /* 0x4000004000277882 */ /* 0x000fe20000000000 */
[-C--:B------:R-:W-:Y:S01]  /*5f20*/  FMUL.FTZ R37, R37, R3.reuse ;  /* 0x0000000325257220 */ /* 0x080fe20000410000 */
        /* <DEDUP_REMOVED lines=9> */
[----:B------:R-:W-:Y:S01]  /*5fc0*/  FMUL.FTZ R57, R57, R3 ;  /* 0x0000000339397220 */ /* 0x000fe20000410000 */
[----:B------:R-:W-:-:S02]  /*5fd0*/  WARPGROUP.DEPBAR.LE gsb0, 0x0 ;  /* 0x00008000000079c5 */ /* 0x000fc40000010000 */
[----:B------:R-:W-:Y:S01]  /*5fe0*/  WARPGROUP.ARRIVE ;  /* 0x00000000000079c5 */ /* 0x000fe20000000000 */
[-C--:B------:R-:W-:Y:S01]  /*5ff0*/  FMUL.FTZ R60, R60, R3.reuse ;  /* 0x000000033c3c7220 */ /* 0x080fe20000410000 */
[-C--:B------:R-:W-:Y:S01]  /*6000*/  FMUL.FTZ R61, R61, R3.reuse ;  /* 0x000000033d3d7220 */ /* 0x080fe20000410000 */
[-C--:B------:R-:W-:Y:S01]  /*6010*/  FMUL.FTZ R64, R64, R3.reuse ;  /* 0x0000000340407220 */ /* 0x080fe20000410000 */
[-C--:B------:R-:W-:Y:S01]  /*6020*/  FMUL.FTZ R65, R65, R3.reuse ;  /* 0x0000000341417220 */ /* 0x080fe20000410000 */
[-C--:B------:R-:W-:Y:S01]  /*6030*/  FMUL.FTZ R68, R68, R3.reuse ;  /* 0x0000000344447220 */ /* 0x080fe20000410000 */
[----:B------:R-:W-:Y:S01]  /*6040*/  HGMMA.64x16x16.F32 R176, gdesc[UR40], RZ, !UPT, gsb0 ;  /* 0x0020000028b079f0 */ /* 0x000fe2000c0008ff */
[----:B------:R-:W-:Y:S01]  /*6050*/  R2UR UR41, R2 ;  /* 0x00000000022972ca */ /* 0x000fe200000e0000 */
[----:B------:R-:W-:Y:S01]  /*6060*/  UIADD3 UR42, UR60, 0x506, URZ ;  /* 0x000005063c2a7890 */ /* 0x000fe2000fffe03f */
[----:B------:R-:W-:Y:S01]  /*6070*/  R2UR UR40, R6 ;  /* 0x00000000062872ca */ /* 0x000fe200000e0000 */
[----:B------:R-:W-:Y:S01]  /*6080*/  UMOV UR43, 0x40000040 ;  /* 0x40000040002b7882 */ /* 0x000fe20000000000 */
[----:B------:R-:W-:Y:S01]  /*6090*/  MOV R2, UR9 ;  /* 0x0000000900027c02 */ /* 0x000fe20008000f00 */
[-C--:B------:R-:W-:Y:S01]  /*60a0*/  FMUL.FTZ R69, R69, R3.reuse ;  /* 0x0000000345457220 */ /* 0x080fe20000410000 */
[----:B------:R-:W-:Y:S01]  /*60b0*/  MOV R6, UR8 ;  /* 0x0000000800067c02 */ /* 0x000fe20008000f00 */
        /* <DEDUP_REMOVED lines=117> */
[----:B------:R-:W-:Y:S01]  /*6810*/  FMUL.FTZ R151, R151, R0 ;  /* 0x0000000097977220 */ /* 0x000fe20000410000 */
[----:B------:R-:W-:-:S02]  /*6820*/  WARPGROUP.DEPBAR.LE gsb0, 0x0 ;  /* 0x00008000000079c5 */ /* 0x000fc40000010000 */
[----:B------:R-:W-:-:S06]  /*6830*/  WARPGROUP.ARRIVE ;  /* 0x00000000000079c5 */ /* 0x000fcc0000000000 */
[----:B------:R-:W-:Y:S01]  /*6840*/  HGMMA.64x16x16.F32 R152, gdesc[UR56], RZ, !UPT, gsb0 ;  /* 0x00200000389879f0 */ /* 0x000fe2000c0008ff */
[----:B------:R-:W-:Y:S01]  /*6850*/  UIADD3 UR58, UR60, 0x82, URZ ;  /* 0x000000823c3a7890 */ /* 0x000fe2000fffe03f */
[----:B------:R-:W-:Y:S01]  /*6860*/  UMOV UR56, UR10 ;  /* 0x0000000a00387c82 */ /* 0x000fe20008000000 */
[----:B------:R-:W-:Y:S01]  /*6870*/  UMOV UR57, UR11 ;  /* 0x0000000b00397c82 */ /* 0x000fe20008000000 */
[----:B------:R-:W-:Y:S01]  /*6880*/  UMOV UR59, 0x40000040 ;  /* 0x40000040003b7882 */ /* 0x000fe20000000000 */
[----:B------:R-:W-:Y:S02]  /*6890*/  WARPGROUP.DEPBAR.LE gsb0, 0x0 ;  /* 0x00008000000079c5 */ /* 0x000fe40000010000 */
[----:B------:R-:W-:-:S06]  /*68a0*/  WARPGROUP.ARRIVE ;  /* 0x00000000000079c5 */ /* 0x000fcc0000000000 */
[----:B------:R-:W-:Y:S01]  /*68b0*/  HGMMA.64x16x16.F32 R184, gdesc[UR52], R184, gsb0 ;  /* 0x0020000034b879f0 */ /* 0x000fe200080008b8 */
[----:B------:R-:W-:Y:S01]  /*68c0*/  R2UR UR53, R212 ;  /* 0x00000000d43572ca */ /* 0x000fe200000e0000 */
[----:B------:R-:W-:Y:S01]  /*68d0*/  UIADD3 UR54, UR60, 0x784, URZ ;  /* 0x000007843c367890 */ /* 0x000fe2000fffe03f */
[----:B------:R-:W-:Y:S01]  /*68e0*/  R2UR UR52, R213 ;  /* 0x00000000d53472ca */ /* 0x000fe200000e0000 */
        /* <DEDUP_REMOVED lines=24> */
[----:B------:R-:W-:Y:S02]  /*6a70*/  UIADD3 UR6, UR60, 0x4, URZ ;  /* 0x000000043c067890 */ /* 0x000fe4000fffe03f */
[----:B------:R-:W-:Y:S02]  /*6a80*/  UIADD3 UR10, UR60, 0x84, URZ ;  /* 0x000000843c0a7890 */ /* 0x000fe4000fffe03f */
[----:B------:R-:W-:Y:S01]  /*6a90*/  UIADD3 UR11, UR60, 0x104, URZ ;  /* 0x000001043c0b7890 */ /* 0x000fe2000fffe03f */
[----:B------:R-:W-:-:S02]  /*6aa0*/  WARPGROUP.DEPBAR.LE gsb0, 0x0 ;  /* 0x00008000000079c5 */ /* 0x000fc40000010000 */
        /* <DEDUP_REMOVED lines=27> */
[----:B------:R-:W-:Y:S01]  /*6c60*/  UMOV UR11, 0x40000040 ;  /* 0x40000040000b7882 */ /* 0x000fe20000000000 */
[----:B------:R-:W-:Y:S02]  /*6c70*/  WARPGROUP.DEPBAR.LE gsb0, 0x0 ;  /* 0x00008000000079c5 */ /* 0x000fe40000010000 */
[----:B------:R-:W-:-:S06]  /*6c80*/  WARPGROUP.ARRIVE ;  /* 0x00000000000079c5 */ /* 0x000fcc0000000000 */
[----:B------:R-:W-:Y:S01]  /*6c90*/  HGMMA.64x16x16.F32 R152, gdesc[UR4], R152, gsb0 ;  /* 0x00200000049879f0 */ /* 0x000fe20008000898 */
[----:B------:R-:W-:Y:S02]  /*6ca0*/  UIADD3 UR6, UR60, 0x86, URZ ;  /* 0x000000863c067890 */ /* 0x000fe4000fffe03f */
        /* <DEDUP_REMOVED lines=28> */
[----:B------:R-:W-:Y:S01]  /*6e70*/  R2UR UR8, R10 ;  /* 0x000000000a0872ca */ /* 0x000fe200000e0000 */
[----:B------:R-:W-:Y:S01]  /*6e80*/  UMOV UR11, 0x40000040 ;  /* 0x40000040000b7882 */ /* 0x000fe20000000000 */
[----:B------:R-:W-:Y:S01]  /*6e90*/  R2UR UR9, R11 ;  /* 0x000000000b0972ca */ /* 0x000fe200000e0000 */
        /* <DEDUP_REMOVED lines=287> */
[----:B------:R-:W-:-:S07]  /*8090*/  UIADD3 UR6, UR60, 0x786, URZ ;  /* 0x000007863c067890 */ /* 0x000fce000fffe03f */
[----:B------:R-:W-:Y:S01]  /*80a0*/  UMOV UR10, UR6 ;  /* 0x00000006000a7c82 */ /* 0x000fe20008000000 */
[----:B------:R-:W-:Y:S01]  /*80b0*/  UIADD3 UR6, UR60, 0x886, URZ ;  /* 0x000008863c067890 */ /* 0x000fe2000fffe03f */
[----:B------:R-:W-:Y:S02]  /*80c0*/  WARPGROUP.DEPBAR.LE gsb0, 0x0 ;  /* 0x00008000000079c5 */ /* 0x000fe40000010000 */
[----:B------:R-:W-:-:S06]  /*80d0*/  WARPGROUP.ARRIVE ;  /* 0x00000000000079c5 */ /* 0x000fcc0000000000 */
[----:B------:R-:W-:Y:S01]  /*80e0*/  HGMMA.64x16x16.F32 R160, gdesc[UR52], R160, gsb0 ;  /* 0x0020000034a079f0 */ /* 0x000fe200080008a0 */
[----:B------:R-:W-:Y:S01]  /*80f0*/  UMOV UR54, UR7 ;  /* 0x0000000700367c82 */ /* 0x000fe20008000000 */
[----:B------:R-:W-:Y:S01]  /*8100*/  UMOV UR55, 0x40000040 ;  /* 0x4000004000377882 */ /* 0x000fe20000000000 */
[----:B------:R-:W-:Y:S02]  /*8110*/  UIADD3 UR7, UR60, 0x906, URZ ;  /* 0x000009063c077890 */ /* 0x000fe4000fffe03f */
        /* <DEDUP_REMOVED lines=8> */
[----:B------:R-:W-:Y:S01]  /*81a0*/  UMOV UR11, UR9 ;  /* 0x00000009000b7c82 */ /* 0x000fe20008000000 */
[----:B------:R-:W-:Y:S01]  /*81b0*/  UMOV UR56, UR10 ;  /* 0x0000000a00387c82 */ /* 0x000fe20008000000 */
[----:B------:R-:W-:Y:S01]  /*81c0*/  UMOV UR57, UR11 ;  /* 0x0000000b00397c82 */ /* 0x000fe20008000000 */
[----:B------:R-:W-:Y:S02]  /*81d0*/  R2UR UR9, R2 ;  /* 0x00000000020972ca */ /* 0x000fe400000e0000 */
[----:B------:R-:W-:Y:S01]  /*81e0*/  R2UR UR8, R6 ;  /* 0x00000000060872ca */ /* 0x000fe200000e0000 */
[----:B------:R-:W-:Y:S02]  /*81f0*/  WARPGROUP.DEPBAR.LE gsb0, 0x0 ;  /* 0x00008000000079c5 */ /* 0x000fe40000010000 */
[----:B------:R-:W-:-:S06]  /*8200*/  WARPGROUP.ARRIVE ;  /* 0x00000000000079c5 */ /* 0x000fcc0000000000 */
[----:B------:R-:W-:Y:S01]  /*8210*/  HGMMA.64x16x16.F32 R176, gdesc[UR56], R176, gsb0 ;  /* 0x0020000038b079f0 */ /* 0x000fe200080008b0 */
[----:B------:R-:W-:Y:S01]  /*8220*/  UMOV UR56, UR10 ;  /* 0x0000000a00387c82 */ /* 0x000fe20008000000 */
        /* <DEDUP_REMOVED lines=19> */
[----:B------:R-:W-:Y:S03]  /*8360*/  HGMMA.64x16x16.F32 R152, gdesc[UR56], R152, gsb0 ;  /* 0x00200000389879f0 */ /* 0x000fe60008000898 */
[----:B------:R-:W-:Y:S02]  /*8370*/  WARPGROUP.DEPBAR.LE gsb0, 0x0 ;  /* 0x00008000000079c5 */ /* 0x000fe40000010000 */
[----:B------:R-:W-:Y:S05]  /*8380*/  @!P0 BRA `(.L_x_24) ;  /* 0x0000000000048947 */ /* 0x000fea0003800000 */
[----:B------:R-:W-:Y:S01]  /*8390*/  BPT.TRAP 0x1 ;  /* 0x000000040000795c */ /* 0x000fe20000300000 */
.L_x_24:
[----:B------:R-:W-:Y:S02]  /*83a0*/  R2UR UR7, R16 ;  /* 0x00000000100772ca */ /* 0x000fe400000e0000 */
[----:B------:R-:W-:Y:S02]  /*83b0*/  R2UR UR6, R214 ;  /* 0x00000000d60672ca */ /* 0x000fe400000e0000 */
[----:B------:R-:W-:-:S11]  /*83c0*/  SHF.L.U32 R0, R23, 0x1f, RZ ;  /* 0x0000001f17007819 */ /* 0x000fd600000006ff */
[----:B------:R-:W-:-:S09]  /*83d0*/  ULEA UR7, UR6, UR7, 0x3 ;  /* 0x0000000706077291 */ /* 0x000fd2000f8e183f */
[----:B------:R0:W1:Y:S01]  /*83e0*/  SYNCS.PHASECHK.TRANS64.TRYWAIT P2, [UR7+0x38850], R0 ;  /* 0x03885000ff0075a7 */ /* 0x0000620008040147 */
[----:B------:R-:W-:Y:S05]  /*83f0*/  @!P0 BRA `(.L_x_25) ;  /* 0x0000000000048947 */ /* 0x000fea0003800000 */
[----:B------:R-:W-:Y:S01]  /*8400*/  BPT.TRAP 0x1 ;  /* 0x000000040000795c */ /* 0x000fe20000300000 */
.L_x_25:
[----:B-1----:R-:W-:Y:S05]  /*8410*/  @P2 BRA `(.L_x_26) ;  /* 0x0000000000082947 */ /* 0x002fea0003800000 */
[----:B------:R-:W1:Y:S02]  /*8420*/  SYNCS.PHASECHK.TRANS64.TRYWAIT P2, [UR7+0x38850], R0 ;  /* 0x03885000ff0075a7 */ /* 0x000e640008040147 */
[----:B-1----:R-:W-:Y:S05]  /*8430*/  @!P2 BRA `(.L_x_27) ;  /* 0x0000009400c4a947 */ /* 0x002fea0003800000 */
.L_x_26:
[----:B------:R-:W-:Y:S01]  /*8440*/  R2UR UR6, R16 ;  /* 0x00000000100672ca */ /* 0x000fe200000e0000 */
[----:B------:R-:W-:Y:S01]  /*8450*/  WARPGROUP.ARRIVE ;  /* 0x00000000000079c5 */ /* 0x000fe20000000000 */
[----:B------:R-:W-:Y:S01]  /*8460*/  R2UR UR10, R214 ;  /* 0x00000000d60a72ca */ /* 0x000fe200000e0000 */
[----:B------:R-:W-:Y:S01]  /*8470*/  UMOV UR11, 0x40000040 ;  /* 0x40000040000b7882 */ /* 0x000fe20000000000 */
[----:B01----:R-:W-:Y:S01]  /*8480*/  FMUL.FTZ R0, R184, UR61 ;  /* 0x0000003db8007c20 */ /* 0x003fe20008410000 */
[----:B------:R-:W-:Y:S01]  /*8490*/  FMUL.FTZ R7, R185, UR61 ;  /* 0x0000003db9077c20 */ /* 0x000fe20008410000 */
[----:B------:R-:W-:Y:S01]  /*84a0*/  FMUL.FTZ R213, R169, UR61 ;  /* 0x0000003da9d57c20 */ /* 0x000fe20008410000 */
[----:B------:R-:W-:Y:S01]  /*84b0*/  R2UR UR14, R215 ;  /* 0x00000000d70e72ca */ /* 0x000fe200000e0000 */
[----:B------:R-:W-:Y:S01]  /*84c0*/  FMUL.FTZ R215, R172, UR61 ;  /* 0x0000003dacd77c20 */ /* 0x000fe20008410000 */
[----:B------:R-:W-:Y:S01]  /*84d0*/  FMUL.FTZ R217, R173, UR61 ;  /* 0x0000003dadd97c20 */ /* 0x000fe20008410000 */
[----:B------:R-:W0:Y:S01]  /*84e0*/  MUFU.TANH R0, R0 ;  /* 0x0000000000007308 */ /* 0x000e220000002400 */
[----:B------:R-:W-:Y:S01]  /*84f0*/  FMUL.FTZ R219, R160, UR61 ;  /* 0x0000003da0db7c20 */ /* 0x000fe20008410000 */
[----:B------:R-:W-:Y:S01]  /*8500*/  FMUL.FTZ R221, R161, UR61 ;  /* 0x0000003da1dd7c20 */ /* 0x000fe20008410000 */
[----:B------:R-:W-:Y:S01]  /*8510*/  UIADD3 UR6, UR6, 0x400, URZ ;  /* 0x0000040006067890 */ /* 0x000fe2000fffe03f */
[----:B------:R-:W-:Y:S01]  /*8520*/  FMUL.FTZ R223, R164, UR61 ;  /* 0x0000003da4df7c20 */ /* 0x000fe20008410000 */
[----:B------:R-:W-:Y:S01]  /*8530*/  FMUL.FTZ R233, R165, UR61 ;  /* 0x0000003da5e97c20 */ /* 0x000fe20008410000 */
[----:B------:R-:W-:Y:S01]  /*8540*/  FMUL.FTZ R23, R186, UR61 ;  /* 0x0000003dba177c20 */ /* 0x000fe20008410000 */
[----:B------:R-:W-:Y:S01]  /*8550*/  USHF.R.U32.HI UR6, URZ, 0x4, UR6 ;  /* 0x000000043f067899 */ /* 0x000fe20008011606 */
[----:B------:R-:W1:Y:S01]  /*8560*/  MUFU.TANH R7, R7 ;  /* 0x0000000700077308 */ /* 0x000e620000002400 */
[----:B------:R-:W-:Y:S01]  /*8570*/  FMUL.FTZ R227, R152, UR61 ;  /* 0x0000003d98e37c20 */ /* 0x000fe20008410000 */
[----:B------:R-:W-:Y:S01]  /*8580*/  FMUL.FTZ R185, R187, UR61 ;  /* 0x0000003dbbb97c20 */ /* 0x000fe20008410000 */
[----:B------:R-:W-:Y:S01]  /*8590*/  ULOP3.LUT UR6, UR6, 0x3fff, URZ, 0xc0, !UPT ;  /* 0x00003fff06067892 */ /* 0x000fe2000f8ec03f */
[----:B------:R-:W-:Y:S01]  /*85a0*/  FMUL.FTZ R231, R153, UR61 ;  /* 0x0000003d99e77c20 */ /* 0x000fe20008410000 */
[----:B------:R-:W-:Y:S01]  /*85b0*/  FMUL.FTZ R187, R190, UR61 ;  /* 0x0000003dbebb7c20 */ /* 0x000fe20008410000 */
[----:B------:R-:W-:Y:S01]  /*85c0*/  FMUL.FTZ R229, R156, UR61 ;  /* 0x0000003d9ce57c20 */ /* 0x000fe20008410000 */
[----:B------:R-:W-:Y:S01]  /*85d0*/  ULOP3.LUT UR6, UR6, 0x2800000, URZ, 0xfc, !UPT ;  /* 0x0280000006067892 */ /* 0x000fe2000f8efc3f */
[----:B------:R-:W-:Y:S01]  /*85e0*/  MUFU.TANH R213, R213 ;  /* 0x000000d500d57308 */ /* 0x000fe20000002400 */
[----:B0-----:R-:W-:Y:S01]  /*85f0*/  FMNMX.FTZ R2, R0, R21, !PT ;  /* 0x0000001500027209 */ /* 0x001fe20007810000 */
[----:B------:R-:W-:Y:S01]  /*8600*/  FMUL.FTZ R225, R157, UR61 ;  /* 0x0000003d9de17c20 */ /* 0x000fe20008410000 */
[----:B------:R-:W-:Y:S01]  /*8610*/  UIMAD UR6, UR10, 0xa00, UR6 ;  /* 0x00000a000a0678a4 */ /* 0x000fe2000f8e0206 */
[----:B------:R-:W-:Y:S01]  /*8620*/  FMUL.FTZ R179, R179, UR61 ;  /* 0x0000003db3b37c20 */ /* 0x000fe20008410000 */
[----:B------:R-:W-:Y:S01]  /*8630*/  FMUL.FTZ R153, R183, UR61 ;  /* 0x0000003db7997c20 */ /* 0x000fe20008410000 */
[----:B------:R-:W-:Y:S01]  /*8640*/  FMUL.FTZ R169, R175, UR61 ;  /* 0x0000003dafa97c20 */ /* 0x000fe20008410000 */
[----:B------:R-:W-:Y:S01]  /*8650*/  FMUL.FTZ R175, R154, UR61 ;  /* 0x0000003d9aaf7c20 */ /* 0x000fe20008410000 */
[----:B------:R-:W-:Y:S01]  /*8660*/  MUFU.TANH R215, R215 ;  /* 0x000000d700d77308 */ /* 0x000fe20000002400 */
[----:B-1----:R-:W-:Y:S01]  /*8670*/  FMNMX.FTZ R2, R7, R2, !PT ;  /* 0x0000000207027209 */ /* 0x002fe20007810000 */
[----:B------:R-:W-:Y:S01]  /*8680*/  UMOV UR10, UR6 ;  /* 0x00000006000a7c82 */ /* 0x000fe20008000000 */
[----:B------:R-:W-:Y:S01]  /*8690*/  FMUL.FTZ R157, R170, UR61 ;  /* 0x0000003daa9d7c20 */ /* 0x000fe20008410000 */
[----:B------:R-:W-:Y:S01]  /*86a0*/  HGMMA.64x256x16.F32 R24, R208, gdesc[UR8].tnspB, R24, gsb0 ;  /* 0x43e00008d0187df0 */ /* 0x000fe20008000818 */
[----:B------:R-:W-:Y:S01]  /*86b0*/  UIADD3 UR10, UR6, 0x80, URZ ;  /* 0x00000080060a7890 */ /* 0x000fe2000fffe03f */
[----:B------:R-:W-:Y:S01]  /*86c0*/  FMUL.FTZ R161, R171, UR61 ;  /* 0x0000003daba17c20 */ /* 0x000fe20008410000 */
[----:B------:R-:W-:Y:S01]  /*86d0*/  UMOV UR11, 0x40000040 ;  /* 0x40000040000b7882 */ /* 0x000fe20000000000 */
[----:B------:R-:W-:Y:S01]  /*86e0*/  MUFU.TANH R217, R217 ;  /* 0x000000d900d97308 */ /* 0x000fe20000002400 */
[----:B------:R-:W-:Y:S01]  /*86f0*/  FMUL.FTZ R165, R174, UR61 ;  /* 0x0000003daea57c20 */ /* 0x000fe20008410000 */
[----:B------:R-:W-:Y:S01]  /*8700*/  FMUL.FTZ R171, R162, UR61 ;  /* 0x0000003da2ab7c20 */ /* 0x000fe20008410000 */
[----:B------:R-:W-:Y:S01]  /*8710*/  FMUL.FTZ R163, R163, UR61 ;  /* 0x0000003da3a37c20 */ /* 0x000fe20008410000 */
[----:B------:R-:W-:Y:S01]  /*8720*/  FMUL.FTZ R173, R166, UR61 ;  /* 0x0000003da6ad7c20 */ /* 0x000fe20008410000 */
[----:B------:R-:W-:Y:S01]  /*8730*/  FMUL.FTZ R167, R167, UR61 ;  /* 0x0000003da7a77c20 */ /* 0x000fe20008410000 */
[----:B------:R-:W-:Y:S01]  /*8740*/  FMUL.FTZ R155, R155, UR61 ;  /* 0x0000003d9b9b7c20 */ /* 0x000fe20008410000 */
[----:B------:R-:W-:Y:S01]  /*8750*/  FMUL.FTZ R183, R158, UR61 ;  /* 0x0000003d9eb77c20 */ /* 0x000fe20008410000 */
[----:B------:R-:W-:Y:S01]  /*8760*/  MUFU.TANH R219, R219 ;  /* 0x000000db00db7308 */ /* 0x000fe20000002400 */
[----:B------:R-:W-:Y:S01]  /*8770*/  FMUL.FTZ R159, R159, UR61 ;  /* 0x0000003d9f9f7c20 */ /* 0x000fe20008410000 */
[C---:B------:R-:W-:Y:S01]  /*8780*/  ISETP.GT.AND P2, PT, R22.reuse, R17, PT ;  /* 0x000000111600720c */ /* 0x040fe20003f44270 */
[----:B------:R-:W-:-:S05]  /*8790*/  VIADD R22, R22, 0xffffffff ;  /* 0xffffffff16167836 */ /* 0x000fca0000000000 */
[----:B------:R-:W-:Y:S08]  /*87a0*/  MUFU.TANH R221, R221 ;  /* 0x000000dd00dd7308 */ /* 0x000ff00000002400 */
[----:B------:R-:W-:Y:S08]  /*87b0*/  MUFU.TANH R223, R223 ;  /* 0x000000df00df7308 */ /* 0x000ff00000002400 */
[----:B------:R-:W-:Y:S08]  /*87c0*/  MUFU.TANH R233, R233 ;  /* 0x000000e900e97308 */ /* 0x000ff00000002400 */
[----:B------:R-:W0:Y:S08]  /*87d0*/  MUFU.TANH R23, R23 ;  /* 0x0000001700177308 */ /* 0x000e300000002400 */
[----:B------:R-:W-:Y:S08]  /*87e0*/  MUFU.TANH R227, R227 ;  /* 0x000000e300e37308 */ /* 0x000ff00000002400 */
[----:B------:R-:W1:Y:S01]  /*87f0*/  MUFU.TANH R185, R185 ;  /* 0x000000b900b97308 */ /* 0x000e620000002400 */
[----:B0-----:R-:W-:-:S07]  /*8800*/  FMNMX.FTZ R152, R23, R20, !PT ;  /* 0x0000001417987209 */ /* 0x001fce0007810000 */
[----:B------:R-:W-:Y:S08]  /*8810*/  MUFU.TANH R231, R231 ;  /* 0x000000e700e77308 */ /* 0x000ff00000002400 */
[----:B------:R-:W0:Y:S01]  /*8820*/  MUFU.TANH R187, R187 ;  /* 0x000000bb00bb7308 */ /* 0x000e220000002400 */
[----:B-1----:R-:W-:-:S07]  /*8830*/  FMNMX.FTZ R152, R185, R152, !PT ;  /* 0x00000098b9987209 */ /* 0x002fce0007810000 */
[----:B------:R-:W-:Y:S08]  /*8840*/  MUFU.TANH R229, R229 ;  /* 0x000000e500e57308 */ /* 0x000ff00000002400 */
[----:B------:R-:W-:Y:S01]  /*8850*/  MUFU.TANH R225, R225 ;  /* 0x000000e100e17308 */ /* 0x000fe20000002400 */
[----:B0-----:R-:W-:-:S07]  /*8860*/  FMNMX.FTZ R154, R187, R152, !PT ;  /* 0x00000098bb9a7209 */ /* 0x001fce0007810000 */
[----:B------:R-:W-:Y:S08]  /*8870*/  MUFU.TANH R179, R179 ;  /* 0x000000b300b37308 */ /* 0x000ff00000002400 */
        /* <DEDUP_REMOVED lines=12> */
[----:B------:R-:W-:Y:S01]  /*8940*/  MUFU.TANH R159, R159 ;  /* 0x0000009f009f7308 */ /* 0x000fe20000002400 */
[----:B------:R-:W-:-:S02]  /*8950*/  WARPGROUP.DEPBAR.LE gsb0, 0x0 ;  /* 0x00008000000079c5 */ /* 0x000fc40000010000 */
[----:B------:R-:W-:Y:S01]  /*8960*/  WARPGROUP.ARRIVE ;  /* 0x00000000000079c5 */ /* 0x000fe20000000000 */
[----:B------:R-:W-:Y:S01]  /*8970*/  FMUL.FTZ R209, R177, UR61 ;  /* 0x0000003db1d17c20 */ /* 0x000fe20008410000 */
[----:B------:R-:W-:Y:S01]  /*8980*/  FMUL.FTZ R211, R168, UR61 ;  /* 0x0000003da8d37c20 */ /* 0x000fe20008410000 */
[----:B------:R-:W-:-:S03]  /*8990*/  FMUL.FTZ R177, R178, UR61 ;  /* 0x0000003db2b17c20 */ /* 0x000fc60008410000 */
[----:B------:R-:W-:Y:S01]  /*89a0*/  HGMMA.64x256x16.F32 R24, R204, gdesc[UR8].tnspB, R24, gsb0 ;  /* 0x43e00008cc187df0 */ /* 0x000fe20008000818 */
[----:B------:R-:W-:Y:S01]  /*89b0*/  UIADD3 UR10, UR6, 0x100, URZ ;  /* 0x00000100060a7890 */ /* 0x000fe2000fffe03f */
[----:B------:R-:W-:Y:S01]  /*89c0*/  MUFU.TANH R209, R209 ;  /* 0x000000d100d17308 */ /* 0x000fe20000002400 */
[----:B------:R-:W-:-:S07]  /*89d0*/  UMOV UR11, 0x40000040 ;  /* 0x40000040000b7882 */ /* 0x000fce0000000000 */
[----:B------:R-:W-:Y:S08]  /*89e0*/  MUFU.TANH R211, R211 ;  /* 0x000000d300d37308 */ /* 0x000ff00000002400 */
[----:B------:R-:W-:Y:S01]  /*89f0*/  MUFU.TANH R177, R177 ;  /* 0x000000b100b17308 */ /* 0x000fe20000002400 */
[----:B------:R-:W-:Y:S02]  /*8a00*/  WARPGROUP.DEPBAR.LE gsb0, 0x0 ;  /* 0x00008000000079c5 */ /* 0x000fe40000010000 */
[----:B------:R-:W-:Y:S01]  /*8a10*/  WARPGROUP.ARRIVE ;  /* 0x00000000000079c5 */ /* 0x000fe20000000000 */
[----:B------:R-:W-:Y:S01]  /*8a20*/  FMUL.FTZ R207, R188, UR61 ;  /* 0x0000003dbccf7c20 */ /* 0x000fe20008410000 */
[----:B------:R-:W-:Y:S01]  /*8a30*/  FMUL.FTZ R205, R189, UR61 ;  /* 0x0000003dbdcd7c20 */ /* 0x000fe20008410000 */
[----:B------:R-:W-:Y:S01]  /*8a40*/  FMUL.FTZ R189, R191, UR61 ;  /* 0x0000003dbfbd7c20 */ /* 0x000fe20008410000 */
[----:B------:R-:W-:-:S03]  /*8a50*/  FMUL.FTZ R191, R176, UR61 ;  /* 0x0000003db0bf7c20 */ /* 0x000fc60008410000 */
[----:B------:R-:W-:Y:S01]  /*8a60*/  HGMMA.64x256x16.F32 R24, R200, gdesc[UR8].tnspB, R24, gsb0 ;  /* 0x43e00008c8187df0 */ /* 0x000fe20008000818 */
[----:B------:R-:W-:Y:S01]  /*8a70*/  UIADD3 UR10, UR6, 0x180, URZ ;  /* 0x00000180060a7890 */ /* 0x000fe2000fffe03f */
[----:B------:R-:W0:Y:S01]  /*8a80*/  MUFU.TANH R207, R207 ;  /* 0x000000cf00cf7308 */ /* 0x000e220000002400 */
[----:B------:R-:W-:Y:S01]  /*8a90*/  UMOV UR11, 0x40000040 ;  /* 0x40000040000b7882 */ /* 0x000fe20000000000 */
[----:B------:R-:W-:-:S06]  /*8aa0*/  UIADD3 UR6, UR6, 0x200, URZ ;  /* 0x0000020006067890 */ /* 0x000fcc000fffe03f */
[----:B------:R-:W1:Y:S08]  /*8ab0*/  MUFU.TANH R205, R205 ;  /* 0x000000cd00cd7308 */ /* 0x000e700000002400 */
[----:B------:R-:W2:Y:S01]  /*8ac0*/  MUFU.TANH R191, R191 ;  /* 0x000000bf00bf7308 */ /* 0x000ea20000002400 */
[----:B0-----:R-:W-:-:S07]  /*8ad0*/  FMNMX.FTZ R2, R207, R2, !PT ;  /* 0x00000002cf027209 */ /* 0x001fce0007810000 */
[----:B------:R-:W0:Y:S01]  /*8ae0*/  MUFU.TANH R189, R189 ;  /* 0x000000bd00bd7308 */ /* 0x000e220000002400 */
[----:B-1----:R-:W-:-:S04]  /*8af0*/  FMNMX.FTZ R2, R205, R2, !PT ;  /* 0x00000002cd027209 */ /* 0x002fc80007810000 */
[----:B--2---:R-:W-:-:S04]  /*8b00*/  FMNMX.FTZ R2, R191, R2, !PT ;  /* 0x00000002bf027209 */ /* 0x004fc80007810000 */
[----:B------:R-:W-:Y:S02]  /*8b10*/  FMNMX.FTZ R2, R209, R2, !PT ;  /* 0x00000002d1027209 */ /* 0x000fe40007810000 */
[----:B0-----:R-:W-:-:S04]  /*8b20*/  FMNMX.FTZ R154, R189, R154, !PT ;  /* 0x0000009abd9a7209 */ /* 0x001fc80007810000 */
[----:B------:R-:W-:-:S04]  /*8b30*/  FMNMX.FTZ R154, R177, R154, !PT ;  /* 0x0000009ab19a7209 */ /* 0x000fc80007810000 */
[----:B------:R-:W-:Y:S01]  /*8b40*/  FMNMX.FTZ R154, R179, R154, !PT ;  /* 0x0000009ab39a7209 */ /* 0x000fe20007810000 */
[----:B------:R-:W-:Y:S02]  /*8b50*/  WARPGROUP.DEPBAR.LE gsb0, 0x0 ;  /* 0x00008000000079c5 */ /* 0x000fe40000010000 */
[----:B------:R-:W-:Y:S01]  /*8b60*/  WARPGROUP.ARRIVE ;  /* 0x00000000000079c5 */ /* 0x000fe20000000000 */
[----:B------:R-:W-:Y:S01]  /*8b70*/  FMUL.FTZ R201, R180, UR61 ;  /* 0x0000003db4c97c20 */ /* 0x000fe20008410000 */
[----:B------:R-:W-:Y:S01]  /*8b80*/  FMUL.FTZ R203, R181, UR61 ;  /* 0x0000003db5cb7c20 */ /* 0x000fe20008410000 */
[----:B------:R-:W-:-:S03]  /*8b90*/  FMUL.FTZ R181, R182, UR61 ;  /* 0x0000003db6b57c20 */ /* 0x000fc60008410000 */
[----:B------:R-:W-:Y:S01]  /*8ba0*/  HGMMA.64x256x16.F32 R24, R196, gdesc[UR8].tnspB, R24, gsb0 ;  /* 0x43e00008c4187df0 */ /* 0x000fe20008000818 */
[----:B------:R-:W0:Y:S01]  /*8bb0*/  MUFU.TANH R201, R201 ;  /* 0x000000c900c97308 */ /* 0x000e220000002400 */
[----:B------:R-:W-:Y:S01]  /*8bc0*/  UMOV UR10, UR6 ;  /* 0x00000006000a7c82 */ /* 0x000fe20008000000 */
[----:B------:R-:W-:Y:S01]  /*8bd0*/  UMOV UR11, 0x40000040 ;  /* 0x40000040000b7882 */ /* 0x000fe20000000000 */
[----:B------:R-:W-:-:S05]  /*8be0*/  R2UR UR6, R9 ;  /* 0x00000000090672ca */ /* 0x000fca00000e0000 */
[----:B------:R-:W1:Y:S08]  /*8bf0*/  MUFU.TANH R203, R203 ;  /* 0x000000cb00cb7308 */ /* 0x000e700000002400 */
[----:B------:R-:W2:Y:S01]  /*8c00*/  MUFU.TANH R181, R181 ;  /* 0x000000b500b57308 */ /* 0x000ea20000002400 */
[----:B0-----:R-:W-:Y:S02]  /*8c10*/  FMNMX.FTZ R2, R201, R2, !PT ;  /* 0x00000002c9027209 */ /* 0x001fe40007810000 */
[----:B------:R-:W-:-:S02]  /*8c20*/  MOV R214, UR6 ;  /* 0x0000000600d67c02 */ /* 0x000fc40008000f00 */
[----:B-1----:R-:W-:-:S04]  /*8c30*/  FMNMX.FTZ R2, R203, R2, !PT ;  /* 0x00000002cb027209 */ /* 0x002fc80007810000 */
[----:B------:R-:W-:-:S04]  /*8c40*/  FMNMX.FTZ R2, R211, R2, !PT ;  /* 0x00000002d3027209 */ /* 0x000fc80007810000 */
[----:B------:R-:W-:Y:S02]  /*8c50*/  FMNMX.FTZ R2, R213, R2, !PT ;  /* 0x00000002d5027209 */ /* 0x000fe40007810000 */
[----:B--2---:R-:W-:Y:S02]  /*8c60*/  FMNMX.FTZ R154, R181, R154, !PT ;  /* 0x0000009ab59a7209 */ /* 0x004fe40007810000 */
[----:B------:R-:W-:Y:S02]  /*8c70*/  FMNMX.FTZ R2, R215, R2, !PT ;  /* 0x00000002d7027209 */ /* 0x000fe40007810000 */
[----:B------:R-:W-:Y:S02]  /*8c80*/  FMNMX.FTZ R154, R153, R154, !PT ;  /* 0x0000009a999a7209 */ /* 0x000fe40007810000 */
[----:B------:R-:W-:Y:S02]  /*8c90*/  FMNMX.FTZ R2, R217, R2, !PT ;  /* 0x00000002d9027209 */ /* 0x000fe40007810000 */
[----:B------:R-:W-:-:S02]  /*8ca0*/  FMNMX.FTZ R154, R157, R154, !PT ;  /* 0x0000009a9d9a7209 */ /* 0x000fc40007810000 */
[----:B------:R-:W-:Y:S02]  /*8cb0*/  FMNMX.FTZ R2, R219, R2, !PT ;  /* 0x00000002db027209 */ /* 0x000fe40007810000 */
[----:B------:R-:W-:Y:S02]  /*8cc0*/  FMNMX.FTZ R154, R161, R154, !PT ;  /* 0x0000009aa19a7209 */ /* 0x000fe40007810000 */
        /* <DEDUP_REMOVED lines=13> */
[----:B------:R-:W-:-:S03]  /*8da0*/  FMNMX.FTZ R154, R175, R154, !PT ;  /* 0x0000009aaf9a7209 */ /* 0x000fc60007810000 */
[----:B------:R-:W0:Y:S01]  /*8db0*/  SHFL.BFLY PT, R3, R2, 0x2, 0x1f ;  /* 0x0c401f0002037f89 */ /* 0x000e2200000e0000 */
[----:B------:R-:W-:-:S04]  /*8dc0*/  FMNMX.FTZ R154, R155, R154, !PT ;  /* 0x0000009a9b9a7209 */ /* 0x000fc80007810000 */
[----:B------:R-:W-:-:S04]  /*8dd0*/  FMNMX.FTZ R154, R183, R154, !PT ;  /* 0x0000009ab79a7209 */ /* 0x000fc80007810000 */
[----:B------:R-:W-:Y:S02]  /*8de0*/  FMNMX.FTZ R154, R159, R154, !PT ;  /* 0x0000009a9f9a7209 */ /* 0x000fe40007810000 */
[----:B0-----:R-:W-:Y:S02]  /*8df0*/  FMNMX.FTZ R3, R2, R3, !PT ;  /* 0x0000000302037209 */ /* 0x001fe40007810000 */
[----:B------:R-:W0:Y:S03]  /*8e00*/  LDC R2, c[0x0][0x988] ;  /* 0x00026200ff027b82 */ /* 0x000e260000000800 */
[----:B------:R-:W1:Y:S02]  /*8e10*/  SHFL.BFLY PT, R6, R3, 0x1, 0x1f ;  /* 0x0c201f0003067f89 */ /* 0x000e6400000e0000 */
[----:B-1----:R-:W-:-:S05]  /*8e20*/  FMNMX.FTZ R6, R3, R6, !PT ;  /* 0x0000000603067209 */ /* 0x002fca0007810000 */
[C---:B0-----:R-:W-:Y:S01]  /*8e30*/  FMUL.FTZ R152, R6.reuse, R2 ;  /* 0x0000000206987220 */ /* 0x041fe20000410000 */
[----:B------:R-:W-:-:S03]  /*8e40*/  FADD.FTZ R3, -R6, R21 ;  /* 0x0000001506037221 */ /* 0x000fc60000010100 */
[-CC-:B------:R-:W-:Y:S01]  /*8e50*/  FFMA.FTZ R21, R7, R2.reuse, -R152.reuse ;  /* 0x0000000207157223 */ /* 0x180fe20000010898 */
[-CC-:B------:R-:W-:Y:S01]  /*8e60*/  FFMA.FTZ R208, R0, R2.reuse, -R152.reuse ;  /* 0x0000000200d07223 */ /* 0x180fe20000010898 */
[----:B------:R-:W0:Y:S01]  /*8e70*/  SHFL.BFLY PT, R7, R154, 0x2, 0x1f ;  /* 0x0c401f009a077f89 */ /* 0x000e2200000e0000 */
[-C--:B------:R-:W-:Y:S01]  /*8e80*/  FMUL.FTZ R3, R3, R2.reuse ;  /* 0x0000000203037220 */ /* 0x080fe20000410000 */
[-CC-:B------:R-:W-:Y:S01]  /*8e90*/  FFMA.FTZ R204, R191, R2.reuse, -R152.reuse ;  /* 0x00000002bfcc7223 */ /* 0x180fe20000010898 */
[-CC-:B------:R-:W-:Y:S01]  /*8ea0*/  FFMA.FTZ R191, R209, R2.reuse, -R152.reuse ;  /* 0x00000002d1bf7223 */ /* 0x180fe20000010898 */
[-CC-:B------:R-:W-:Y:S01]  /*8eb0*/  FFMA.FTZ R206, R201, R2.reuse, -R152.reuse ;  /* 0x00000002c9ce7223 */ /* 0x180fe20000010898 */
[----:B------:R-:W-:Y:S01]  /*8ec0*/  MUFU.EX2 R208, R208 ;  /* 0x000000d000d07308 */ /* 0x000fe20000000800 */
[-CC-:B------:R-:W-:Y:S01]  /*8ed0*/  FFMA.FTZ R201, R213, R2.reuse, -R152.reuse ;  /* 0x00000002d5c97223 */ /* 0x180fe20000010898 */
[-CC-:B------:R-:W-:Y:S01]  /*8ee0*/  FFMA.FTZ R202, R215, R2.reuse, -R152.reuse ;  /* 0x00000002d7ca7223 */ /* 0x180fe20000010898 */
[-CC-:B------:R-:W-:Y:S01]  /*8ef0*/  FFMA.FTZ R210, R207, R2.reuse, -R152.reuse ;  /* 0x00000002cfd27223 */ /* 0x180fe20000010898 */
[-CC-:B------:R-:W-:Y:S01]  /*8f00*/  FFMA.FTZ R200, R211, R2.reuse, -R152.reuse ;  /* 0x00000002d3c87223 */ /* 0x180fe20000010898 */
[-CC-:B------:R-:W-:Y:S01]  /*8f10*/  FFMA.FTZ R213, R221, R2.reuse, -R152.reuse ;  /* 0x00000002ddd57223 */ /* 0x180fe20000010898 */
[-CC-:B------:R-:W-:Y:S01]  /*8f20*/  FFMA.FTZ R215, R233, R2.reuse, -R152.reuse ;  /* 0x00000002e9d77223 */ /* 0x180fe20000010898 */
[-CC-:B------:R-:W-:Y:S01]  /*8f30*/  FFMA.FTZ R156, R229, R2.reuse, -R152.reuse ;  /* 0x00000002e59c7223 */ /* 0x180fe20000010898 */
[----:B------:R-:W1:Y:S08]  /*8f40*/  MUFU.EX2 R3, R3 ;  /* 0x0000000300037308 */ /* 0x000e700000000800 */
[----:B------:R-:W2:Y:S01]  /*8f50*/  MUFU.EX2 R21, R21 ;  /* 0x0000001500157308 */ /* 0x000ea20000000800 */
[----:B0-----:R-:W-:Y:S01]  /*8f60*/  FMNMX.FTZ R0, R154, R7, !PT ;  /* 0x000000079a007209 */ /* 0x001fe20007810000 */
[----:B------:R-:W-:-:S04]  /*8f70*/  FFMA.FTZ R154, R227, R2, -R152 ;  /* 0x00000002e39a7223 */ /* 0x000fc80000010898 */
[----:B------:R-:W0:Y:S02]  /*8f80*/  SHFL.BFLY PT, R7, R0, 0x1, 0x1f ;  /* 0x0c201f0000077f89 */ /* 0x000e2400000e0000 */
[----:B------:R-:W-:Y:S01]  /*8f90*/  MUFU.EX2 R210, R210 ;  /* 0x000000d200d27308 */ /* 0x000fe20000000800 */
[----:B-1----:R-:W-:-:S07]  /*8fa0*/  FFMA.FTZ R168, R3, R15, R208 ;  /* 0x0000000f03a87223 */ /* 0x002fce00000100d0 */
[----:B------:R-:W-:Y:S01]  /*8fb0*/  MUFU.EX2 R204, R204 ;  /* 0x000000cc00cc7308 */ /* 0x000fe20000000800 */
[----:B--2---:R-:W-:-:S07]  /*8fc0*/  F2FP.F16.F32.PACK_AB R208, R21, R208 ;  /* 0x000000d015d0723e */ /* 0x004fce00000000ff */
[----:B------:R-:W-:Y:S01]  /*8fd0*/  MUFU.EX2 R191, R191 ;  /* 0x000000bf00bf7308 */ /* 0x000fe20000000800 */
[----:B0-----:R-:W-:-:S07]  /*8fe0*/  FMNMX.FTZ R7, R0, R7, !PT ;  /* 0x0000000700077209 */ /* 0x001fce0007810000 */
[----:B------:R-:W-:Y:S08]  /*8ff0*/  MUFU.EX2 R206, R206 ;  /* 0x000000ce00ce7308 */ /* 0x000ff00000000800 */
[----:B------:R-:W-:Y:S08]  /*9000*/  MUFU.EX2 R200, R200 ;  /* 0x000000c800c87308 */ /* 0x000ff00000000800 */
[----:B------:R-:W-:Y:S08]  /*9010*/  MUFU.EX2 R201, R201 ;  /* 0x000000c900c97308 */ /* 0x000ff00000000800 */
[----:B------:R-:W-:Y:S08]  /*9020*/  MUFU.EX2 R202, R202 ;  /* 0x000000ca00ca7308 */ /* 0x000ff00000000800 */
[----:B------:R-:W-:Y:S08]  /*9030*/  MUFU.EX2 R213, R213 ;  /* 0x000000d500d57308 */ /* 0x000ff00000000800 */
[----:B------:R-:W-:Y:S08]  /*9040*/  MUFU.EX2 R215, R215 ;  /* 0x000000d700d77308 */ /* 0x000ff00000000800 */
[----:B------:R-:W-:Y:S08]  /*9050*/  MUFU.EX2 R154, R154 ;  /* 0x0000009a009a7308 */ /* 0x000ff00000000800 */
[----:B------:R-:W-:Y:S01]  /*9060*/  MUFU.EX2 R156, R156 ;  /* 0x0000009c009c7308 */ /* 0x000fe20000000800 */
[----:B------:R-:W-:-:S02]  /*9070*/  WARPGROUP.DEPBAR.LE gsb0, 0x0 ;  /* 0x00008000000079c5 */ /* 0x000fc40000010000 */
[----:B------:R-:W-:Y:S01]  /*9080*/  WARPGROUP.ARRIVE ;  /* 0x00000000000079c5 */ /* 0x000fe20000000000 */
[-C--:B------:R-:W-:Y:S01]  /*9090*/  FFMA.FTZ R197, R205, R2.reuse, -R152 ;  /* 0x00000002cdc57223 */ /* 0x080fe20000010898 */
[C---:B------:R-:W-:Y:S01]  /*90a0*/  FADD.FTZ R205, -R7.reuse, R20 ;  /* 0x0000001407cd7221 */ /* 0x040fe20000010100 */
[-C--:B------:R-:W-:Y:S01]  /*90b0*/  FMUL.FTZ R20, R7, R2.reuse ;  /* 0x0000000207147220 */ /* 0x080fe20000410000 */
[-CC-:B------:R-:W-:Y:S01]  /*90c0*/  FFMA.FTZ R199, R203, R2.reuse, -R152.reuse ;  /* 0x00000002cbc77223 */ /* 0x180fe20000010898 */
[-C--:B------:R-:W-:Y:S01]  /*90d0*/  FFMA.FTZ R203, R217, R2.reuse, -R152 ;  /* 0x00000002d9cb7223 */ /* 0x080fe20000010898 */
[----:B------:R-:W-:Y:S01]  /*90e0*/  HGMMA.64x256x16.F32 R24, R192, gdesc[UR8].tnspB, R24, gsb0 ;  /* 0x43e00008c0187df0 */ /* 0x000fe20008000818 */
[-C--:B------:R-:W-:Y:S01]  /*90f0*/  FMUL.FTZ R0, R205, R2.reuse ;  /* 0x00000002cd007220 */ /* 0x080fe20000410000 */
[-C--:B------:R-:W-:Y:S01]  /*9100*/  FFMA.FTZ R209, R23, R2.reuse, -R20 ;  /* 0x0000000217d17223 */ /* 0x080fe20000010814 */
[-CC-:B------:R-:W-:Y:S01]  /*9110*/  FFMA.FTZ R196, R219, R2.reuse, -R152.reuse ;  /* 0x00000002dbc47223 */ /* 0x180fe20000010898 */
[-CC-:B------:R-:W-:Y:S01]  /*9120*/  FFMA.FTZ R198, R223, R2.reuse, -R152.reuse ;  /* 0x00000002dfc67223 */ /* 0x180fe20000010898 */
[-CC-:B------:R-:W-:Y:S01]  /*9130*/  FFMA.FTZ R217, R231, R2.reuse, -R152.reuse ;  /* 0x00000002e7d97223 */ /* 0x180fe20000010898 */
[-C--:B------:R-:W-:Y:S01]  /*9140*/  FFMA.FTZ R219, R225, R2.reuse, -R152 ;  /* 0x00000002e1db7223 */ /* 0x080fe20000010898 */
[-CC-:B------:R-:W-:Y:S01]  /*9150*/  FFMA.FTZ R152, R185, R2.reuse, -R20.reuse ;  /* 0x00000002b9987223 */ /* 0x180fe20000010814 */
[----:B------:R-:W-:Y:S01]  /*9160*/  MUFU.EX2 R0, R0 ;  /* 0x0000000000007308 */ /* 0x000fe20000000800 */
[-CC-:B------:R-:W-:Y:S01]  /*9170*/  FFMA.FTZ R23, R157, R2.reuse, -R20.reuse ;  /* 0x000000029d177223 */ /* 0x180fe20000010814 */
[----:B------:R-:W-:Y:S01]  /*9180*/  MOV R157, UR14 ;  /* 0x0000000e009d7c02 */ /* 0x000fe20008000f00 */
[-CC-:B------:R-:W-:Y:S01]  /*9190*/  FFMA.FTZ R211, R187, R2.reuse, -R20.reuse ;  /* 0x00000002bbd37223 */ /* 0x180fe20000010814 */
[-CC-:B------:R-:W-:Y:S01]  /*91a0*/  FFMA.FTZ R158, R189, R2.reuse, -R20.reuse ;  /* 0x00000002bd9e7223 */ /* 0x180fe20000010814 */
[-CC-:B------:R-:W-:Y:S01]  /*91b0*/  FFMA.FTZ R164, R161, R2.reuse, -R20.reuse ;  /* 0x00000002a1a47223 */ /* 0x180fe20000010814 */
[----:B------:R-:W-:Y:S01]  /*91c0*/  FFMA.FTZ R205, R177, R2, -R20 ;  /* 0x00000002b1cd7223 */ /* 0x000fe20000010814 */
[----:B------:R-:W-:Y:S01]  /*91d0*/  @!P1 VIADD R157, R157, 0x38840 ;  /* 0x000388409d9d9836 */ /* 0x000fe20000000000 */
[----:B------:R-:W0:Y:S01]  /*91e0*/  MUFU.EX2 R209, R209 ;  /* 0x000000d100d17308 */ /* 0x000e220000000800 */
[----:B------:R-:W-:-:S02]  /*91f0*/  IMAD.U32 R161, RZ, RZ, UR7 ;  /* 0x00000007ffa17e24 */ /* 0x000fc4000f8e00ff */
[-CC-:B------:R-:W-:Y:S01]  /*9200*/  FFMA.FTZ R160, R179, R2.reuse, -R20.reuse ;  /* 0x00000002b3a07223 */ /* 0x180fe20000010814 */
[-CC-:B------:R-:W-:Y:S01]  /*9210*/  FFMA.FTZ R207, R181, R2.reuse, -R20.reuse ;  /* 0x00000002b5cf7223 */ /* 0x180fe20000010814 */
[----:B------:R-:W-:Y:S01]  /*9220*/  @!P1 PRMT R157, RZ, 0x654, R157 ;  /* 0x00000654ff9d9816 */ /* 0x000fe2000000009d */
[----:B------:R-:W-:Y:S02]  /*9230*/  @!P1 VIADD R161, R161, 0x38860 ;  /* 0x00038860a1a19836 */ /* 0x000fe40000000000 */
[-CC-:B------:R-:W-:Y:S01]  /*9240*/  FFMA.FTZ R162, R153, R2.reuse, -R20.reuse ;  /* 0x0000000299a27223 */ /* 0x180fe20000010814 */
[-CC-:B------:R-:W-:Y:S01]  /*9250*/  FFMA.FTZ R153, R165, R2.reuse, -R20.reuse ;  /* 0x00000002a5997223 */ /* 0x180fe20000010814 */
[----:B------:R-:W1:Y:S01]  /*9260*/  MUFU.EX2 R152, R152 ;  /* 0x0000009800987308 */ /* 0x000e620000000800 */
[-CC-:B------:R-:W-:Y:S01]  /*9270*/  FFMA.FTZ R166, R169, R2.reuse, -R20.reuse ;  /* 0x00000002a9a67223 */ /* 0x180fe20000010814 */
[----:B------:R-:W-:Y:S01]  /*9280*/  @!P1 PRMT R161, RZ, 0x654, R161 ;  /* 0x00000654ffa19816 */ /* 0x000fe200000000a1 */
[-CC-:B------:R-:W-:Y:S01]  /*9290*/  FFMA.FTZ R171, R171, R2.reuse, -R20.reuse ;  /* 0x00000002abab7223 */ /* 0x180fe20000010814 */
[-CC-:B------:R-:W-:Y:S01]  /*92a0*/  FFMA.FTZ R173, R173, R2.reuse, -R20.reuse ;  /* 0x00000002adad7223 */ /* 0x180fe20000010814 */
[-CC-:B------:R-:W-:Y:S01]  /*92b0*/  FFMA.FTZ R167, R167, R2.reuse, -R20.reuse ;  /* 0x00000002a7a77223 */ /* 0x180fe20000010814 */
[-CC-:B------:R-:W-:Y:S01]  /*92c0*/  FFMA.FTZ R175, R175, R2.reuse, -R20.reuse ;  /* 0x00000002afaf7223 */ /* 0x180fe20000010814 */
[--C-:B------:R-:W-:Y:S01]  /*92d0*/  FFMA.FTZ R155, R155, R2, -R20.reuse ;  /* 0x000000029b9b7223 */ /* 0x100fe20000010814 */
[----:B------:R-:W-:Y:S01]  /*92e0*/  MUFU.EX2 R197, R197 ;  /* 0x000000c500c57308 */ /* 0x000fe20000000800 */
[----:B0-----:R-:W-:Y:S01]  /*92f0*/  FFMA.FTZ R15, R0, R14, R209 ;  /* 0x0000000e000f7223 */ /* 0x001fe200000100d1 */
[----:B------:R-:W-:-:S06]  /*9300*/  FFMA.FTZ R183, R183, R2, -R20 ;  /* 0x00000002b7b77223 */ /* 0x000fcc0000010814 */
[----:B------:R-:W-:Y:S01]  /*9310*/  MUFU.EX2 R211, R211 ;  /* 0x000000d300d37308 */ /* 0x000fe20000000800 */
[----:B-1----:R-:W-:-:S07]  /*9320*/  F2FP.F16.F32.PACK_AB R209, R152, R209 ;  /* 0x000000d198d1723e */ /* 0x002fce00000000ff */
[----:B------:R-:W-:Y:S08]  /*9330*/  MUFU.EX2 R158, R158 ;  /* 0x0000009e009e7308 */ /* 0x000ff00000000800 */
        /* <DEDUP_REMOVED lines=16> */
[----:B------:R-:W0:Y:S08]  /*9440*/  MUFU.EX2 R217, R217 ;  /* 0x000000d900d97308 */ /* 0x000e300000000800 */
[----:B------:R-:W1:Y:S08]  /*9450*/  MUFU.EX2 R155, R155 ;  /* 0x0000009b009b7308 */ /* 0x000e700000000800 */
[----:B------:R-:W-:Y:S08]  /*9460*/  MUFU.EX2 R183, R183 ;  /* 0x000000b700b77308 */ /* 0x000ff00000000800 */
[----:B------:R-:W2:Y:S01]  /*9470*/  MUFU.EX2 R219, R219 ;  /* 0x000000db00db7308 */ /* 0x000ea20000000800 */
[----:B------:R-:W-:-:S02]  /*9480*/  WARPGROUP.DEPBAR.LE gsb0, 0x0 ;  /* 0x00008000000079c5 */ /* 0x000fc40000010000 */
[----:B------:R3:W-:Y:S01]  /*9490*/  @!P1 SYNCS.ARRIVE.TRANS64.RED.A1T0 RZ, [R157+URZ], RZ ;  /* 0x000000ff9dff99a7 */ /* 0x0007e2000810043f */
[----:B0-----:R-:W-:Y:S02]  /*94a0*/  F2FP.F16.F32.PACK_AB R192, R217, R154 ;  /* 0x0000009ad9c0723e */ /* 0x001fe400000000ff */
[----:B-1----:R-:W-:Y:S02]  /*94b0*/  F2FP.F16.F32.PACK_AB R193, R155, R175 ;  /* 0x000000af9bc1723e */ /* 0x002fe400000000ff */
[----:B--2---:R-:W-:Y:S01]  /*94c0*/  F2FP.F16.F32.PACK_AB R194, R219, R156 ;  /* 0x0000009cdbc2723e */ /* 0x004fe200000000ff */
[----:B---3--:R-:W-:Y:S01]  /*94d0*/  FADD.FTZ R157, R21, R168 ;  /* 0x000000a8159d7221 */ /* 0x008fe20000010000 */
[----:B------:R-:W-:Y:S01]  /*94e0*/  FADD.FTZ R168, R152, R15 ;  /* 0x0000000f98a87221 */ /* 0x000fe20000010000 */
[----:B------:R0:W-:Y:S01]  /*94f0*/  @!P1 SYNCS.ARRIVE.TRANS64.RED.A1T0 RZ, [R161+URZ], RZ ;  /* 0x000000ffa1ff99a7 */ /* 0x0001e2000810043f */
[-C--:B------:R-:W-:Y:S01]  /*9500*/  FFMA.FTZ R15, R163, R2.reuse, -R20 ;  /* 0x00000002a30f7223 */ /* 0x080fe20000010814 */
[----:B------:R-:W-:Y:S01]  /*9510*/  FADD.FTZ R170, R210, R157 ;  /* 0x0000009dd2aa7221 */ /* 0x000fe20000010000 */
[----:B------:R-:W-:Y:S01]  /*9520*/  FADD.FTZ R157, R211, R168 ;  /* 0x000000a8d39d7221 */ /* 0x000fe20000010000 */
[----:B------:R-:W-:Y:S01]  /*9530*/  FFMA.FTZ R20, R159, R2, -R20 ;  /* 0x000000029f147223 */ /* 0x000fe20000010814 */
[----:B------:R-:W-:-:S02]  /*9540*/  F2FP.F16.F32.PACK_AB R211, R158, R211 ;  /* 0x000000d39ed3723e */ /* 0x000fc400000000ff */
[----:B------:R-:W-:Y:S01]  /*9550*/  FADD.FTZ R168, R158, R157 ;  /* 0x0000009d9ea87221 */ /* 0x000fe20000010000 */
[C---:B0-----:R-:W-:Y:S01]  /*9560*/  FADD.FTZ R161, R197.reuse, R170 ;  /* 0x000000aac5a17221 */ /* 0x041fe20000010000 */
[----:B------:R-:W0:Y:S01]  /*9570*/  MUFU.EX2 R15, R15 ;  /* 0x0000000f000f7308 */ /* 0x000e220000000800 */
[----:B------:R-:W-:Y:S01]  /*9580*/  F2FP.F16.F32.PACK_AB R210, R197, R210 ;  /* 0x000000d2c5d2723e */ /* 0x000fe200000000ff */
[----:B------:R-:W-:Y:S01]  /*9590*/  FADD.FTZ R157, R205, R168 ;  /* 0x000000a8cd9d7221 */ /* 0x000fe20000010000 */
[----:B------:R-:W-:Y:S01]  /*95a0*/  FADD.FTZ R170, R204, R161 ;  /* 0x000000a1ccaa7221 */ /* 0x000fe20000010000 */
[C---:B------:R-:W-:Y:S02]  /*95b0*/  F2FP.F16.F32.PACK_AB R204, R191.reuse, R204 ;  /* 0x000000ccbfcc723e */ /* 0x040fe400000000ff */
[C---:B------:R-:W-:Y:S01]  /*95c0*/  FADD.FTZ R168, R160.reuse, R157 ;  /* 0x0000009da0a87221 */ /* 0x040fe20000010000 */
[----:B------:R-:W-:Y:S01]  /*95d0*/  FADD.FTZ R161, R191, R170 ;  /* 0x000000aabfa17221 */ /* 0x000fe20000010000 */
[----:B------:R-:W1:Y:S01]  /*95e0*/  MUFU.EX2 R20, R20 ;  /* 0x0000001400147308 */ /* 0x000e620000000800 */
[----:B------:R-:W-:Y:S01]  /*95f0*/  F2FP.F16.F32.PACK_AB R205, R160, R205 ;  /* 0x000000cda0cd723e */ /* 0x000fe200000000ff */
[----:B------:R-:W-:Y:S01]  /*9600*/  FADD.FTZ R157, R207, R168 ;  /* 0x000000a8cf9d7221 */ /* 0x000fe20000010000 */
[----:B------:R-:W-:Y:S01]  /*9610*/  FADD.FTZ R170, R206, R161 ;  /* 0x000000a1ceaa7221 */ /* 0x000fe20000010000 */
[----:B------:R-:W-:-:S02]  /*9620*/  F2FP.F16.F32.PACK_AB R206, R199, R206 ;  /* 0x000000cec7ce723e */ /* 0x000fc400000000ff */
[C---:B------:R-:W-:Y:S01]  /*9630*/  FADD.FTZ R168, R162.reuse, R157 ;  /* 0x0000009da2a87221 */ /* 0x040fe20000010000 */
[----:B------:R-:W-:Y:S01]  /*9640*/  FADD.FTZ R161, R199, R170 ;  /* 0x000000aac7a17221 */ /* 0x000fe20000010000 */
[----:B------:R-:W-:Y:S02]  /*9650*/  F2FP.F16.F32.PACK_AB R207, R162, R207 ;  /* 0x000000cfa2cf723e */ /* 0x000fe400000000ff */
[----:B------:R-:W-:Y:S01]  /*9660*/  FADD.FTZ R21, R23, R168 ;  /* 0x000000a817157221 */ /* 0x000fe20000010000 */
[----:B------:R-:W-:Y:S01]  /*9670*/  FADD.FTZ R170, R200, R161 ;  /* 0x000000a1c8aa7221 */ /* 0x000fe20000010000 */
[----:B0-----:R-:W-:Y:S02]  /*9680*/  F2FP.F16.F32.PACK_AB R197, R15, R14 ;  /* 0x0000000e0fc5723e */ /* 0x001fe400000000ff */
[----:B------:R-:W-:Y:S01]  /*9690*/  FADD.FTZ R152, R164, R21 ;  /* 0x00000015a4987221 */ /* 0x000fe20000010000 */
[C---:B------:R-:W-:Y:S01]  /*96a0*/  FADD.FTZ R157, R201.reuse, R170 ;  /* 0x000000aac99d7221 */ /* 0x040fe20000010000 */
[----:B------:R-:W-:-:S02]  /*96b0*/  F2FP.F16.F32.PACK_AB R200, R201, R200 ;  /* 0x000000c8c9c8723e */ /* 0x000fc400000000ff */
[----:B------:R-:W-:Y:S01]  /*96c0*/  FADD.FTZ R21, R153, R152 ;  /* 0x0000009899157221 */ /* 0x000fe20000010000 */
[----:B------:R-:W-:Y:S01]  /*96d0*/  FADD.FTZ R168, R202, R157 ;  /* 0x0000009dcaa87221 */ /* 0x000fe20000010000 */
[----:B------:R-:W-:Y:S01]  /*96e0*/  F2FP.F16.F32.PACK_AB R201, R164, R23 ;  /* 0x00000017a4c9723e */ /* 0x000fe200000000ff */
[----:B------:R-:W-:Y:S02]  /*96f0*/  IMAD.MOV.U32 R23, RZ, RZ, R8 ;  /* 0x000000ffff177224 */ /* 0x000fe400078e0008 */
[----:B------:R-:W-:Y:S01]  /*9700*/  FADD.FTZ R21, R166, R21 ;  /* 0x00000015a6157221 */ /* 0x000fe20000010000 */
[C---:B------:R-:W-:Y:S01]  /*9710*/  FADD.FTZ R157, R203.reuse, R168 ;  /* 0x000000a8cb9d7221 */ /* 0x040fe20000010000 */
[----:B------:R-:W-:Y:S02]  /*9720*/  F2FP.F16.F32.PACK_AB R202, R203, R202 ;  /* 0x000000cacbca723e */ /* 0x000fe400000000ff */
[----:B-1----:R-:W-:Y:S01]  /*9730*/  F2FP.F16.F32.PACK_AB R195, R20, R183 ;  /* 0x000000b714c3723e */ /* 0x002fe200000000ff */
[----:B------:R-:W-:Y:S01]  /*9740*/  FADD.FTZ R152, R196, R157 ;  /* 0x0000009dc4987221 */ /* 0x000fe20000010000 */
[----:B------:R-:W-:-:S02]  /*9750*/  F2FP.F16.F32.PACK_AB R203, R166, R153 ;  /* 0x00000099a6cb723e */ /* 0x000fc400000000ff */
[C---:B------:R-:W-:Y:S01]  /*9760*/  F2FP.F16.F32.PACK_AB R196, R213.reuse, R196 ;  /* 0x000000c4d5c4723e */ /* 0x040fe200000000ff */
[----:B------:R-:W-:Y:S01]  /*9770*/  FADD.FTZ R157, R213, R152 ;  /* 0x00000098d59d7221 */ /* 0x000fe20000010000 */
[----:B------:R-:W-:Y:S01]  /*9780*/  FADD.FTZ R152, R14, R21 ;  /* 0x000000150e987221 */ /* 0x000fe20000010000 */
[----:B------:R-:W-:Y:S02]  /*9790*/  F2FP.F16.F32.PACK_AB R199, R167, R173 ;  /* 0x000000ada7c7723e */ /* 0x000fe400000000ff */
[----:B------:R-:W-:Y:S01]  /*97a0*/  FADD.FTZ R158, R198, R157 ;  /* 0x0000009dc69e7221 */ /* 0x000fe20000010000 */
[----:B------:R-:W-:Y:S01]  /*97b0*/  FADD.FTZ R152, R15, R152 ;  /* 0x000000980f987221 */ /* 0x000fe20000010000 */
[C---:B------:R-:W-:Y:S02]  /*97c0*/  F2FP.F16.F32.PACK_AB R198, R215.reuse, R198 ;  /* 0x000000c6d7c6723e */ /* 0x040fe400000000ff */
[----:B------:R-:W-:Y:S01]  /*97d0*/  FADD.FTZ R21, R215, R158 ;  /* 0x0000009ed7157221 */ /* 0x000fe20000010000 */
[----:B------:R-:W-:-:S03]  /*97e0*/  FADD.FTZ R152, R173, R152 ;  /* 0x00000098ad987221 */ /* 0x000fc60000010000 */
[----:B------:R-:W-:Y:S01]  /*97f0*/  FADD.FTZ R158, R154, R21 ;  /* 0x000000159a9e7221 */ /* 0x000fe20000010000 */
[----:B------:R-:W-:Y:S01]  /*9800*/  FADD.FTZ R152, R167, R152 ;  /* 0x00000098a7987221 */ /* 0x000fe20000010000 */
[----:B------:R-:W-:Y:S02]  /*9810*/  IMAD.MOV.U32 R21, RZ, RZ, R6 ;  /* 0x000000ffff157224 */ /* 0x000fe400078e0006 */
[----:B------:R-:W-:Y:S01]  /*9820*/  FADD.FTZ R15, R217, R158 ;  /* 0x0000009ed90f7221 */ /* 0x000fe20000010000 */
[----:B------:R-:W-:-:S03]  /*9830*/  FADD.FTZ R152, R175, R152 ;  /* 0x00000098af987221 */ /* 0x000fc60000010000 */
[----:B------:R-:W-:Y:S01]  /*9840*/  FADD.FTZ R14, R156, R15 ;  /* 0x0000000f9c0e7221 */ /* 0x000fe20000010000 */
[----:B------:R-:W-:-:S03]  /*9850*/  FADD.FTZ R152, R155, R152 ;  /* 0x000000989b987221 */ /* 0x000fc60000010000 */
[----:B------:R-:W-:Y:S01]  /*9860*/  FADD.FTZ R15, R219, R14 ;  /* 0x0000000edb0f7221 */ /* 0x000fe20000010000 */
[----:B------:R-:W-:-:S04]  /*9870*/  FADD.FTZ R152, R183, R152 ;  /* 0x00000098b7987221 */ /* 0x000fc80000010000 */
[----:B------:R-:W-:Y:S01]  /*9880*/  FADD.FTZ R14, R20, R152 ;  /* 0x00000098140e7221 */ /* 0x000fe20000010000 */
[----:B------:R-:W-:Y:S01]  /*9890*/  IMAD.MOV.U32 R20, RZ, RZ, R7 ;  /* 0x000000ffff147224 */ /* 0x000fe200078e0007 */
[----:B------:R-:W-:Y:S06]  /*98a0*/  @P2 BRA `(.L_x_28) ;  /* 0xffffffc000442947 */ /* 0x000fec000383ffff */
.L_x_19:
[----:B------:R-:W-:Y:S06]  /*98b0*/  BAR.ARV 0x8, 0x180 ;  /* 0x0206000000007b1d */ /* 0x000fec0000002000 */
        /* <DEDUP_REMOVED lines=128> */
[----:B------:R-:W-:Y:S06]  /*a0c0*/  @!P0 BRA `(.L_x_29) ;  /* 0x0000000000048947 */ /* 0x000fec0003800000 */
[----:B------:R-:W-:Y:S01]  /*a0d0*/  BPT.TRAP 0x1 ;  /* 0x000000040000795c */ /* 0x000fe20000300000 */
.L_x_29:
[----:B------:R-:W-:Y:S02]  /*a0e0*/  R2UR UR4, R16 ;  /* 0x00000000100472ca */ /* 0x000fe400000e0000 */
[----:B------:R-:W-:-:S11]  /*a0f0*/  SHF.L.U32 R8, R8, 0x1f, RZ ;  /* 0x0000001f08087819 */ /* 0x000fd600000006ff */
[----:B------:R-:W-:-:S04]  /*a100*/  LEA R11, R9, UR4, 0x3 ;  /* 0x00000004090b7c11 */ /* 0x000fc8000f8e18ff */
[----:B------:R0:W1:Y:S01]  /*a110*/  SYNCS.PHASECHK.TRANS64.TRYWAIT P2, [R11+URZ+0x38850], R8 ;  /* 0x038850080b0075a7 */ /* 0x000062000804017f */
[----:B------:R-:W-:Y:S05]  /*a120*/  @!P0 BRA `(.L_x_30) ;  /* 0x0000000000048947 */ /* 0x000fea0003800000 */
[----:B------:R-:W-:Y:S01]  /*a130*/  BPT.TRAP 0x1 ;  /* 0x000000040000795c */ /* 0x000fe20000300000 */
.L_x_30:
[----:B-1----:R-:W-:Y:S05]  /*a140*/  @P2 BRA `(.L_x_31) ;  /* 0x0000000000082947 */ /* 0x002fea0003800000 */
[----:B------:R-:W1:Y:S02]  /*a150*/  SYNCS.PHASECHK.TRANS64.TRYWAIT P0, [R11+URZ+0x38850], R8 ;  /* 0x038850080b0075a7 */ /* 0x000e64000800017f */
[----:B-1----:R-:W-:Y:S05]  /*a160*/  @!P0 BRA `(.L_x_32) ;  /* 0x0000007800908947 */ /* 0x002fea0003800000 */
.L_x_31:
[----:B------:R-:W-:Y:S01]  /*a170*/  R2UR UR4, R16 ;  /* 0x00000000100472ca */ /* 0x000fe200000e0000 */
[----:B------:R-:W-:Y:S01]  /*a180*/  WARPGROUP.ARRIVE ;  /* 0x00000000000079c5 */ /* 0x000fe20000000000 */
[----:B------:R-:W-:Y:S01]  /*a190*/  R2UR UR5, R9 ;  /* 0x00000000090572ca */ /* 0x000fe200000e0000 */
[----:B------:R-:W-:Y:S01]  /*a1a0*/  UMOV UR7, 0x40000040 ;  /* 0x4000004000077882 */ /* 0x000fe20000000000 */
[----:B------:R-:W2:Y:S01]  /*a1b0*/  SHFL.BFLY PT, R0, R15, 0x2, 0x1f ;  /* 0x0c401f000f007f89 */ /* 0x000ea200000e0000 */
[----:B01----:R-:W-:-:S03]  /*a1c0*/  @!P1 VIADD R11, R11, 0x38860 ;  /* 0x000388600b0b9836 */ /* 0x003fc60000000000 */
[----:B------:R-:W0:Y:S02]  /*a1d0*/  SHFL.BFLY PT, R3, R14, 0x2, 0x1f ;  /* 0x0c401f000e037f89 */ /* 0x000e2400000e0000 */
[----:B------:R-:W-:-:S03]  /*a1e0*/  @!P1 PRMT R11, RZ, 0x654, R11 ;  /* 0x00000654ff0b9816 */ /* 0x000fc6000000000b */
[----:B------:R-:W-:-:S04]  /*a1f0*/  UIADD3 UR4, UR4, 0x400, URZ ;  /* 0x0000040004047890 */ /* 0x000fc8000fffe03f */
[----:B------:R-:W-:-:S04]  /*a200*/  USHF.R.U32.HI UR4, URZ, 0x4, UR4 ;  /* 0x000000043f047899 */ /* 0x000fc80008011604 */
[----:B------:R-:W-:-:S04]  /*a210*/  ULOP3.LUT UR4, UR4, 0x3fff, URZ, 0xc0, !UPT ;  /* 0x00003fff04047892 */ /* 0x000fc8000f8ec03f */
[----:B------:R-:W-:Y:S01]  /*a220*/  ULOP3.LUT UR4, UR4, 0x2800000, URZ, 0xfc, !UPT ;  /* 0x0280000004047892 */ /* 0x000fe2000f8efc3f */
[----:B--2---:R-:W-:-:S03]  /*a230*/  FADD.FTZ R0, R0, R15 ;  /* 0x0000000f00007221 */ /* 0x004fc60000010000 */
[----:B------:R-:W-:Y:S01]  /*a240*/  UIMAD UR4, UR5, 0xa00, UR4 ;  /* 0x00000a00050478a4 */ /* 0x000fe2000f8e0204 */
[----:B0-----:R-:W-:Y:S02]  /*a250*/  FADD.FTZ R4, R3, R14 ;  /* 0x0000000e03047221 */ /* 0x001fe40000010000 */
[----:B------:R-:W0:Y:S04]  /*a260*/  SHFL.BFLY PT, R3, R0, 0x1, 0x1f ;  /* 0x0c201f0000037f89 */ /* 0x000e2800000e0000 */
[----:B------:R-:W-:Y:S02]  /*a270*/  UMOV UR6, UR4 ;  /* 0x0000000400067c82 */ /* 0x000fe40008000000 */
[----:B------:R-:W-:Y:S01]  /*a280*/  HGMMA.64x256x16.F32 R24, R208, gdesc[UR4].tnspB, R24, gsb0 ;  /* 0x43e00004d0187df0 */ /* 0x000fe20008000818 */
[----:B------:R-:W-:Y:S01]  /*a290*/  UIADD3 UR6, UR4, 0x80, URZ ;  /* 0x0000008004067890 */ /* 0x000fe2000fffe03f */
[----:B------:R-:W1:Y:S01]  /*a2a0*/  SHFL.BFLY PT, R5, R4, 0x1, 0x1f ;  /* 0x0c201f0004057f89 */ /* 0x000e6200000e0000 */
[----:B------:R-:W-:Y:S01]  /*a2b0*/  UMOV UR7, 0x40000040 ;  /* 0x4000004000077882 */ /* 0x000fe20000000000 */
[----:B0-----:R-:W-:Y:S01]  /*a2c0*/  FADD.FTZ R12, R0, R3 ;  /* 0x00000003000c7221 */ /* 0x001fe20000010000 */
[----:B------:R-:W-:Y:S01]  /*a2d0*/  MOV R0, 0xff800000 ;  /* 0xff80000000007802 */ /* 0x000fe20000000f00 */
[----:B------:R-:W-:-:S03]  /*a2e0*/  IMAD.MOV.U32 R3, RZ, RZ, -0x800000 ;  /* 0xff800000ff037424 */ /* 0x000fc600078e00ff */
[----:B------:R-:W-:Y:S01]  /*a2f0*/  FSETP.NE.FTZ.AND P0, PT, R12, RZ, PT ;  /* 0x000000ff0c00720b */ /* 0x000fe20003f15000 */
[----:B-1----:R-:W-:Y:S01]  /*a300*/  FADD.FTZ R13, R4, R5 ;  /* 0x00000005040d7221 */ /* 0x002fe20000010000 */
[----:B------:R-:W-:-:S04]  /*a310*/  CS2R R4, SRZ ;  /* 0x0000000000047805 */ /* 0x000fc8000001ff00 */
[----:B------:R-:W-:-:S07]  /*a320*/  FSETP.NE.FTZ.AND P2, PT, R13, RZ, PT ;  /* 0x000000ff0d00720b */ /* 0x000fce0003f55000 */
[----:B------:R-:W0:Y:S01]  /*a330*/  @P0 MUFU.LG2 R8, R12 ;  /* 0x0000000c00080308 */ /* 0x000e220000000c00 */
[----:B------:R-:W-:-:S05]  /*a340*/  @P0 FMUL.FTZ R9, R2, 0.69314718246459960938 ;  /* 0x3f31721802090820 */ /* 0x000fca0000410000 */
[----:B------:R-:W-:Y:S02]  /*a350*/  @P2 FMUL.FTZ R15, R2, 0.69314718246459960938 ;  /* 0x3f317218020f2820 */ /* 0x000fe40000410000 */
[----:B------:R-:W1:Y:S08]  /*a360*/  @P2 MUFU.LG2 R10, R13 ;  /* 0x0000000d000a2308 */ /* 0x000e700000000c00 */
[----:B------:R-:W2:Y:S01]  /*a370*/  @P0 MUFU.RCP R5, R12 ;  /* 0x0000000c00050308 */ /* 0x000ea20000001000 */
[----:B0-----:R-:W-:-:S04]  /*a380*/  @P0 FMUL.FTZ R8, R8, 0.69314718246459960938 ;  /* 0x3f31721808080820 */ /* 0x001fc80000410000 */
[----:B------:R-:W-:Y:S01]  /*a390*/  @P0 FFMA.FTZ R0, R9, R6, R8 ;  /* 0x0000000609000223 */ /* 0x000fe20000010008 */
[----:B------:R-:W-:Y:S02]  /*a3a0*/  PLOP3.LUT P0, PT, PT, PT, PT, 0x8, 0x0 ;  /* 0x000000000000781c */ /* 0x000fe40003f0e170 */
[----:B------:R-:W0:Y:S01]  /*a3b0*/  @P2 MUFU.RCP R4, R13 ;  /* 0x0000000d00042308 */ /* 0x000e220000001000 */
[----:B-1----:R-:W-:-:S04]  /*a3c0*/  @P2 FMUL.FTZ R10, R10, 0.69314718246459960938 ;  /* 0x3f3172180a0a2820 */ /* 0x002fc80000410000 */
[----:B------:R-:W-:Y:S01]  /*a3d0*/  @P2 FFMA.FTZ R3, R15, R7, R10 ;  /* 0x000000070f032223 */ /* 0x000fe2000001000a */
[----:B------:R-:W-:Y:S02]  /*a3e0*/  WARPGROUP.DEPBAR.LE gsb0, 0x0 ;  /* 0x00008000000079c5 */ /* 0x000fe40000010000 */
[----:B------:R-:W-:-:S06]  /*a3f0*/  WARPGROUP.ARRIVE ;  /* 0x00000000000079c5 */ /* 0x000fcc0000000000 */
[----:B------:R-:W-:Y:S01]  /*a400*/  HGMMA.64x256x16.F32 R24, R204, gdesc[UR4].tnspB, R24, gsb0 ;  /* 0x43e00004cc187df0 */ /* 0x000fe20008000818 */
[----:B------:R-:W-:Y:S01]  /*a410*/  UIADD3 UR6, UR4, 0x100, URZ ;  /* 0x0000010004067890 */ /* 0x000fe2000fffe03f */
[----:B------:R-:W-:Y:S01]  /*a420*/  UMOV UR7, 0x40000040 ;  /* 0x4000004000077882 */ /* 0x000fe20000000000 */
[----:B------:R-:W-:Y:S02]  /*a430*/  WARPGROUP.DEPBAR.LE gsb0, 0x0 ;  /* 0x00008000000079c5 */ /* 0x000fe40000010000 */
[----:B------:R-:W-:-:S15]  /*a440*/  WARPGROUP.ARRIVE ;  /* 0x00000000000079c5 */ /* 0x000fde0000000000 */
[----:B------:R-:W-:-:S08]  /*a450*/  NOP ;  /* 0x0000000000007918 */ /* 0x000fd00000000000 */
[----:B------:R-:W-:Y:S01]  /*a460*/  HGMMA.64x256x16.F32 R24, R200, gdesc[UR4].tnspB, R24, gsb0 ;  /* 0x43e00004c8187df0 */ /* 0x000fe20008000818 */
[----:B------:R-:W-:Y:S01]  /*a470*/  UIADD3 UR6, UR4, 0x180, URZ ;  /* 0x0000018004067890 */ /* 0x000fe2000fffe03f */
[----:B------:R-:W-:Y:S01]  /*a480*/  UMOV UR7, 0x40000040 ;  /* 0x4000004000077882 */ /* 0x000fe20000000000 */
[----:B------:R-:W-:Y:S01]  /*a490*/  UIADD3 UR4, UR4, 0x200, URZ ;  /* 0x0000020004047890 */ /* 0x000fe2000fffe03f */
[----:B------:R-:W-:Y:S02]  /*a4a0*/  WARPGROUP.DEPBAR.LE gsb0, 0x0 ;  /* 0x00008000000079c5 */ /* 0x000fe40000010000 */
[----:B------:R-:W-:-:S15]  /*a4b0*/  WARPGROUP.ARRIVE ;  /* 0x00000000000079c5 */ /* 0x000fde0000000000 */
[----:B------:R-:W-:-:S07]  /*a4c0*/  NOP ;  /* 0x0000000000007918 */ /* 0x000fce0000000000 */
[----:B------:R-:W-:Y:S01]  /*a4d0*/  HGMMA.64x256x16.F32 R24, R196, gdesc[UR4].tnspB, R24, gsb0 ;  /* 0x43e00004c4187df0 */ /* 0x000fe20008000818 */
[----:B------:R-:W-:Y:S01]  /*a4e0*/  UMOV UR6, UR4 ;  /* 0x0000000400067c82 */ /* 0x000fe20008000000 */
[----:B------:R-:W-:Y:S01]  /*a4f0*/  UMOV UR7, 0x40000040 ;  /* 0x4000004000077882 */ /* 0x000fe20000000000 */
[----:B------:R-:W-:Y:S02]  /*a500*/  WARPGROUP.DEPBAR.LE gsb0, 0x0 ;  /* 0x00008000000079c5 */ /* 0x000fe40000010000 */
[----:B------:R-:W-:-:S15]  /*a510*/  WARPGROUP.ARRIVE ;  /* 0x00000000000079c5 */ /* 0x000fde0000000000 */
[----:B------:R-:W-:-:S08]  /*a520*/  NOP ;  /* 0x0000000000007918 */ /* 0x000fd00000000000 */
[----:B------:R-:W-:Y:S03]  /*a530*/  HGMMA.64x256x16.F32 R24, R192, gdesc[UR4].tnspB, R24, gsb0 ;  /* 0x43e00004c0187df0 */ /* 0x000fe60008000818 */
[----:B------:R-:W-:Y:S02]  /*a540*/  WARPGROUP.DEPBAR.LE gsb0, 0x0 ;  /* 0x00008000000079c5 */ /* 0x000fe40000010000 */
[----:B------:R1:W-:Y:S01]  /*a550*/  @!P1 SYNCS.ARRIVE.TRANS64.RED.A1T0 RZ, [R11+URZ], RZ ;  /* 0x000000ff0bff99a7 */ /* 0x0003e2000810043f */
[-C--:B--2---:R-:W-:Y:S01]  /*a560*/  FMUL.FTZ R24, R24, R5.reuse ;  /* 0x0000000518187220 */ /* 0x084fe20000410000 */
        /* <DEDUP_REMOVED lines=63> */
[-C--:B0-----:R-:W-:Y:S01]  /*a960*/  FMUL.FTZ R26, R26, R4.reuse ;  /* 0x000000041a1a7220 */ /* 0x081fe20000410000 */
        /* <DEDUP_REMOVED lines=62> */
[----:B-1----:R-:W-:-:S07]  /*ad50*/  FMUL.FTZ R151, R151, R4 ;  /* 0x0000000497977220 */ /* 0x002fce0000410000 */
.L_x_12:
[----:B------:R-:W-:Y:S05]  /*ad60*/  @P0 BRA `(.L_x_33) ;  /* 0x0000002000440947 */ /* 0x000fea0003800000 */
[----:B------:R-:W0:Y:S01]  /*ad70*/  S2R R2, SR_TID.X ;  /* 0x0000000000027919 */ /* 0x000e220000002100 */
[----:B------:R-:W1:Y:S01]  /*ad80*/  LDC R8, c[0x0][0xbe8] ;  /* 0x0002fa00ff087b82 */ /* 0x000e620000000800 */
[----:B------:R-:W-:Y:S01]  /*ad90*/  ULDC.64 UR4, c[0x0][0xbd0] ;  /* 0x0002f40000047ab9 */ /* 0x000fe20000000a00 */
[----:B------:R-:W-:Y:S01]  /*ada0*/  ULDC.64 UR6, c[0x0][0xb38] ;  /* 0x0002ce0000067ab9 */ /* 0x000fe20000000a00 */
[----:B------:R-:W-:Y:S01]  /*adb0*/  ULDC.64 UR10, c[0x0][0x208] ;  /* 0x00008200000a7ab9 */ /* 0x000fe20000000a00 */
[----:B------:R-:W-:Y:S04]  /*adc0*/  BSSY B0, `(.L_x_34) ;  /* 0x0000145000007945 */ /* 0x000fe80003800000 */
[----:B------:R-:W2:Y:S08]  /*add0*/  S2UR UR9, SR_CTAID.Z ;  /* 0x00000000000979c3 */ /* 0x000eb00000002700 */
[----:B------:R-:W3:Y:S08]  /*ade0*/  LDC.64 R20, c[0x0][0xbd8] ;  /* 0x0002f600ff147b82 */ /* 0x000ef00000000a00 */
[----:B------:R-:W-:Y:S01]  /*adf0*/  BAR.SYNC.DEFER_BLOCKING 0x1, 0x100 ;  /* 0x0044000000007b1d */ /* 0x000fe20000010000 */
[----:B-1----:R-:W-:-:S07]  /*ae00*/  ISETP.NE.AND P0, PT, R8, 0x1, PT ;  /* 0x000000010800780c */ /* 0x002fce0003f05270 */
[----:B------:R-:W1:Y:S01]  /*ae10*/  S2UR UR8, SR_CTAID.Y ;  /* 0x00000000000879c3 */ /* 0x000e620000002600 */
[----:B0-----:R-:W-:-:S07]  /*ae20*/  VIADD R7, R2, 0xffffff80 ;  /* 0xffffff8002077836 */ /* 0x001fce0000000000 */
[----:B------:R-:W1:Y:S01]  /*ae30*/  LDC R152, c[0x0][0xc50] ;  /* 0x00031400ff987b82 */ /* 0x000e620000000800 */
[----:B------:R-:W-:-:S04]  /*ae40*/  SHF.R.S32.HI R6, RZ, 0x1f, R7 ;  /* 0x0000001fff067819 */ /* 0x000fc80000011407 */
[----:B------:R-:W-:-:S03]  /*ae50*/  LEA.HI R9, R6, R7, RZ, 0x7 ;  /* 0x0000000706097211 */ /* 0x000fc600078f38ff */
[----:B------:R-:W0:Y:S01]  /*ae60*/  @P0 LDC R18, c[0x0][0xbec] ;  /* 0x0002fb00ff120b82 */ /* 0x000e220000000800 */
[----:B------:R-:W-:Y:S02]  /*ae70*/  LEA.HI R6, R6, R7, RZ, 0x2 ;  /* 0x0000000706067211 */ /* 0x000fe400078f10ff */
[----:B------:R-:W-:Y:S02]  /*ae80*/  LOP3.LUT R2, R9, 0xffffff80, RZ, 0xc0, !PT ;  /* 0xffffff8009027812 */ /* 0x000fe400078ec0ff */
[----:B------:R-:W-:Y:S02]  /*ae90*/  LOP3.LUT R6, R6, 0xfffffffc, RZ, 0xc0, !PT ;  /* 0xfffffffc06067812 */ /* 0x000fe400078ec0ff */
[----:B------:R-:W-:Y:S01]  /*aea0*/  SHF.R.S32.HI R12, RZ, 0x7, R9 ;  /* 0x00000007ff0c7819 */ /* 0x000fe20000011409 */
[C---:B------:R-:W-:Y:S01]  /*aeb0*/  IMAD.IADD R2, R7.reuse, 0x1, -R2 ;  /* 0x0000000107027824 */ /* 0x040fe200078e0a02 */
[----:B------:R-:W4:Y:S01]  /*aec0*/  LDC.64 R22, c[0x0][0xb40] ;  /* 0x0002d000ff167b82 */ /* 0x000f220000000a00 */
[----:B------:R-:W-:-:S03]  /*aed0*/  IMAD.IADD R7, R7, 0x1, -R6 ;  /* 0x0000000107077824 */ /* 0x000fc600078e0a06 */
[----:B------:R-:W-:-:S04]  /*aee0*/  SHF.R.S32.HI R11, RZ, 0x1f, R2 ;  /* 0x0000001fff0b7819 */ /* 0x000fc80000011402 */
[----:B------:R-:W-:Y:S01]  /*aef0*/  LEA.HI R10, R11, R2, RZ, 0x2 ;  /* 0x000000020b0a7211 */ /* 0x000fe200078f10ff */
[----:B------:R-:W5:Y:S03]  /*af00*/  @P0 LDC R17, c[0x0][0xbf0] ;  /* 0x0002fc00ff110b82 */ /* 0x000f660000000800 */
[--C-:B------:R-:W-:Y:S02]  /*af10*/  SHF.R.S32.HI R4, RZ, 0x2, R10.reuse ;  /* 0x00000002ff047819 */ /* 0x100fe4000001140a */
[----:B------:R-:W-:-:S03]  /*af20*/  SHF.R.S32.HI R5, RZ, 0x1f, R10 ;  /* 0x0000001fff057819 */ /* 0x000fc6000001140a */
[----:B------:R-:W5:Y:S01]  /*af30*/  @P0 LDC R154, c[0x0][0xbec] ;  /* 0x0002fb00ff9a0b82 */ /* 0x000f620000000800 */
[----:B------:R-:W-:-:S04]  /*af40*/  LEA.HI R5, R5, R4, RZ, 0x3 ;  /* 0x0000000405057211 */ /* 0x000fc800078f18ff */
[----:B------:R-:W-:-:S03]  /*af50*/  LOP3.LUT R5, R5, 0xfffffff8, RZ, 0xc0, !PT ;  /* 0xfffffff805057812 */ /* 0x000fc600078ec0ff */
[----:B------:R-:W5:Y:S01]  /*af60*/  @P0 LDC R153, c[0x0][0xbf0] ;  /* 0x0002fc00ff990b82 */ /* 0x000f620000000800 */
[----:B------:R-:W-:Y:S02]  /*af70*/  IADD3 R6, R4, -R5, RZ ;  /* 0x8000000504067210 */ /* 0x000fe40007ffe0ff */
[----:B------:R-:W-:Y:S02]  /*af80*/  LEA.HI R4, R9, R12, RZ, 0x1 ;  /* 0x0000000c09047211 */ /* 0x000fe400078f08ff */
[----:B------:R-:W1:Y:S01]  /*af90*/  S2R R9, SR_CTAID.X ;  /* 0x0000000000097919 */ /* 0x000e620000002500 */
[----:B------:R-:W-:Y:S02]  /*afa0*/  LEA.HI R5, R11, R2, RZ, 0x5 ;  /* 0x000000020b057211 */ /* 0x000fe400078f28ff */
[----:B------:R-:W-:Y:S02]  /*afb0*/  LOP3.LUT R4, R4, 0x3fffffe, RZ, 0xc0, !PT ;  /* 0x03fffffe04047812 */ /* 0x000fe400078ec0ff */
[----:B------:R-:W-:-:S02]  /*afc0*/  LEA.HI R11, R7, R7, RZ, 0x1 ;  /* 0x00000007070b7211 */ /* 0x000fc400078f08ff */
[----:B------:R-:W-:Y:S01]  /*afd0*/  SHF.R.S32.HI R5, RZ, 0x5, R5 ;  /* 0x00000005ff057819 */ /* 0x000fe20000011405 */
[----:B------:R-:W-:Y:S01]  /*afe0*/  IMAD.IADD R4, R12, 0x1, -R4 ;  /* 0x000000010c047824 */ /* 0x000fe200078e0a04 */
[----:B------:R-:W-:-:S03]  /*aff0*/  LOP3.LUT R12, R11, 0x1ffffffe, RZ, 0xc0, !PT ;  /* 0x1ffffffe0b0c7812 */ /* 0x000fc600078ec0ff */
[----:B------:R-:W-:Y:S02]  /*b000*/  IMAD R5, R5, 0x10, R6 ;  /* 0x0000001005057824 */ /* 0x000fe400078e0206 */
[----:B------:R-:W-:Y:S01]  /*b010*/  IMAD.IADD R11, R7, 0x1, -R12 ;  /* 0x00000001070b7824 */ /* 0x000fe200078e0a0c */
[----:B------:R-:W-:Y:S02]  /*b020*/  SHF.R.S32.HI R12, RZ, 0x1f, R19 ;  /* 0x0000001fff0c7819 */ /* 0x000fe40000011413 */
[----:B------:R-:W-:Y:S01]  /*b030*/  LEA R16, R4, R5, 0x6 ;  /* 0x0000000504107211 */ /* 0x000fe200078e30ff */
[----:B------:R-:W-:-:S04]  /*b040*/  IMAD.WIDE.U32 R4, R19, UR4, RZ ;  /* 0x0000000413047c25 */ /* 0x000fc8000f8e00ff */
[C---:B------:R-:W-:Y:S01]  /*b050*/  IMAD R6, R12.reuse, UR4, RZ ;  /* 0x000000040c067c24 */ /* 0x040fe2000f8e02ff */
[----:B--2---:R-:W-:Y:S01]  /*b060*/  USHF.R.S32.HI UR4, URZ, 0x1f, UR9 ;  /* 0x0000001f3f047899 */ /* 0x004fe20008011409 */
[----:B------:R-:W-:Y:S02]  /*b070*/  IMAD R12, R12, UR6, RZ ;  /* 0x000000060c0c7c24 */ /* 0x000fe4000f8e02ff */
[C---:B------:R-:W-:Y:S02]  /*b080*/  IMAD R13, R19.reuse, UR5, R6 ;  /* 0x00000005130d7c24 */ /* 0x040fe4000f8e0206 */
[----:B------:R-:W-:-:S04]  /*b090*/  IMAD.WIDE.U32 R6, R19, UR6, RZ ;  /* 0x0000000613067c25 */ /* 0x000fc8000f8e00ff */
[----:B------:R-:W-:Y:S02]  /*b0a0*/  IMAD.IADD R5, R5, 0x1, R13 ;  /* 0x0000000105057824 */ /* 0x000fe400078e020d */
[----:B------:R-:W-:Y:S01]  /*b0b0*/  IMAD R13, R19, UR7, R12 ;  /* 0x00000007130d7c24 */ /* 0x000fe2000f8e020c */
[----:B------:R-:W-:Y:S01]  /*b0c0*/  ULDC.64 UR6, c[0x0][0xb48] ;  /* 0x0002d20000067ab9 */ /* 0x000fe20000000a00 */
[----:B------:R-:W-:Y:S02]  /*b0d0*/  IMAD R12, R11, 0x8, R16 ;  /* 0x000000080b0c7824 */ /* 0x000fe400078e0210 */
[----:B---3--:R-:W-:Y:S01]  /*b0e0*/  IMAD R14, R20, UR4, RZ ;  /* 0x00000004140e7c24 */ /* 0x008fe2000f8e02ff */
[----:B------:R-:W-:Y:S01]  /*b0f0*/  IADD3 R7, R7, R13, RZ ;  /* 0x0000000d07077210 */ /* 0x000fe20007ffe0ff */
[----:B-1----:R-:W-:Y:S02]  /*b100*/  IMAD R11, R9, 0x80, R12 ;  /* 0x00000080090b7824 */ /* 0x002fe400078e020c */
[----:B------:R-:W-:-:S02]  /*b110*/  IMAD.MOV R19, RZ, RZ, -R19 ;  /* 0x000000ffff137224 */ /* 0x000fc400078e0a13 */
[----:B0-----:R-:W-:-:S04]  /*b120*/  @P0 IMAD.HI.U32 R12, R11, R18, RZ ;  /* 0x000000120b0c0227 */ /* 0x001fc800078e00ff */
[----:B------:R-:W-:Y:S02]  /*b130*/  IMAD R15, R21, UR9, R14 ;  /* 0x00000009150f7c24 */ /* 0x000fe4000f8e020e */
[----:B----4-:R-:W-:Y:S01]  /*b140*/  IMAD R14, R22, UR4, RZ ;  /* 0x00000004160e7c24 */ /* 0x010fe2000f8e02ff */
[----:B------:R-:W-:Y:S01]  /*b150*/  ULDC.64 UR4, c[0x0][0xbe0] ;  /* 0x0002f80000047ab9 */ /* 0x000fe20000000a00 */
[----:B------:R-:W-:Y:S02]  /*b160*/  IMAD R21, R152, R19, UR8 ;  /* 0x0000000898157e24 */ /* 0x000fe4000f8e0213 */
[----:B------:R-:W-:-:S04]  /*b170*/  IMAD.WIDE.U32 R4, R20, UR9, R4 ;  /* 0x0000000914047c25 */ /* 0x000fc8000f8e0004 */
[----:B------:R-:W-:Y:S01]  /*b180*/  IMAD.MOV.U32 R13, RZ, RZ, R11 ;  /* 0x000000ffff0d7224 */ /* 0x000fe200078e000b */
[----:B-----5:R-:W-:Y:S01]  /*b190*/  @P0 SHF.R.U32.HI R13, RZ, R17, R12 ;  /* 0x00000011ff0d0219 */ /* 0x020fe2000001160c */
[----:B------:R-:W-:Y:S01]  /*b1a0*/  IMAD R17, R23, UR9, R14 ;  /* 0x0000000917117c24 */ /* 0x000fe2000f8e020e */
[----:B------:R-:W-:Y:S01]  /*b1b0*/  SHF.R.S32.HI R14, RZ, 0x1f, R21 ;  /* 0x0000001fff0e7819 */ /* 0x000fe20000011415 */
[----:B------:R-:W-:Y:S01]  /*b1c0*/  IMAD.WIDE.U32 R6, R22, UR9, R6 ;  /* 0x0000000916067c25 */ /* 0x000fe2000f8e0006 */
[----:B------:R-:W-:-:S03]  /*b1d0*/  ULDC.64 UR8, c[0x0][0xb28] ;  /* 0x0002ca0000087ab9 */ /* 0x000fc60000000a00 */
[----:B------:R-:W-:Y:S01]  /*b1e0*/  IMAD.IADD R5, R5, 0x1, R15 ;  /* 0x0000000105057824 */ /* 0x000fe200078e020f */
[----:B------:R-:W-:Y:S01]  /*b1f0*/  MOV R15, R11 ;  /* 0x0000000b000f7202 */ /* 0x000fe20000000f00 */
[----:B------:R-:W-:-:S04]  /*b200*/  @P0 IMAD.HI.U32 R154, R11, R154, RZ ;  /* 0x0000009a0b9a0227 */ /* 0x000fc800078e00ff */
[----:B------:R-:W-:Y:S01]  /*b210*/  IMAD.IADD R7, R7, 0x1, R17 ;  /* 0x0000000107077824 */ /* 0x000fe200078e0211 */
[----:B------:R-:W-:Y:S01]  /*b220*/  @P0 SHF.R.U32.HI R15, RZ, R153, R154 ;  /* 0x00000099ff0f0219 */ /* 0x000fe2000001169a */
[C---:B------:R-:W-:Y:S02]  /*b230*/  IMAD R12, R14.reuse, UR4, RZ ;  /* 0x000000040e0c7c24 */ /* 0x040fe4000f8e02ff */
[----:B------:R-:W-:Y:S02]  /*b240*/  IMAD R17, R14, UR6, RZ ;  /* 0x000000060e117c24 */ /* 0x000fe4000f8e02ff */
[----:B------:R-:W-:-:S04]  /*b250*/  IMAD.WIDE.U32 R4, R21, UR4, R4 ;  /* 0x0000000415047c25 */ /* 0x000fc8000f8e0004 */
[----:B------:R-:W-:Y:S01]  /*b260*/  IMAD R14, R21, UR5, R12 ;  /* 0x00000005150e7c24 */ /* 0x000fe2000f8e020c */
[----:B------:R-:W-:Y:S01]  /*b270*/  IADD3 R4, P0, R13, R4, RZ ;  /* 0x000000040d047210 */ /* 0x000fe20007f1e0ff */
[C---:B------:R-:W-:Y:S01]  /*b280*/  IMAD R19, R21.reuse, UR7, R17 ;  /* 0x0000000715137c24 */ /* 0x040fe2000f8e0211 */
[--C-:B------:R-:W-:Y:S01]  /*b290*/  SHF.R.S32.HI R17, RZ, 0x1f, R13.reuse ;  /* 0x0000001fff117819 */ /* 0x100fe2000001140d */
[----:B------:R-:W-:Y:S01]  /*b2a0*/  IMAD.MOV R13, RZ, RZ, -R13 ;  /* 0x000000ffff0d7224 */ /* 0x000fe200078e0a0d */
[----:B------:R-:W-:Y:S01]  /*b2b0*/  SHF.R.S32.HI R12, RZ, 0x1f, R15 ;  /* 0x0000001fff0c7819 */ /* 0x000fe2000001140f */
[----:B------:R-:W-:Y:S01]  /*b2c0*/  ULDC.64 UR4, c[0x0][0xb30] ;  /* 0x0002cc0000047ab9 */ /* 0x000fe20000000a00 */
[----:B------:R-:W-:Y:S01]  /*b2d0*/  IMAD.WIDE.U32 R6, R21, UR6, R6 ;  /* 0x0000000615067c25 */ /* 0x000fe2000f8e0006 */
[----:B------:R-:W-:Y:S01]  /*b2e0*/  IADD3.X R5, R17, R5, R14, P0, !PT ;  /* 0x0000000511057210 */ /* 0x000fe200007fe40e */
[----:B------:R-:W-:Y:S02]  /*b2f0*/  ULDC.64 UR6, c[0x0][0xbc8] ;  /* 0x0002f20000067ab9 */ /* 0x000fe40000000a00 */
[----:B------:R-:W-:Y:S01]  /*b300*/  IMAD.MOV R18, RZ, RZ, -R15 ;  /* 0x000000ffff127224 */ /* 0x000fe200078e0a0f */
[----:B------:R-:W-:Y:S01]  /*b310*/  IADD3 R7, R7, R19, RZ ;  /* 0x0000001307077210 */ /* 0x000fe20007ffe0ff */
[----:B------:R-:W-:-:S02]  /*b320*/  IMAD R12, R12, UR4, RZ ;  /* 0x000000040c0c7c24 */ /* 0x000fc4000f8e02ff */
[C-C-:B------:R-:W-:Y:S02]  /*b330*/  IMAD R13, R8.reuse, R13, R11.reuse ;  /* 0x0000000d080d7224 */ /* 0x140fe400078e020b */
[----:B------:R-:W-:Y:S02]  /*b340*/  IMAD R11, R8, R18, R11 ;  /* 0x00000012080b7224 */ /* 0x000fe400078e020b */
[C---:B------:R-:W-:Y:S01]  /*b350*/  IMAD R17, R15.reuse, UR5, R12 ;  /* 0x000000050f117c24 */ /* 0x040fe2000f8e020c */
[----:B------:R-:W-:Y:S01]  /*b360*/  SHF.R.S32.HI R12, RZ, 0x1f, R13 ;  /* 0x0000001fff0c7819 */ /* 0x000fe2000001140d */
[----:B------:R-:W-:Y:S01]  /*b370*/  IMAD.WIDE.U32 R6, R15, UR4, R6 ;  /* 0x000000040f067c25 */ /* 0x000fe2000f8e0006 */
[----:B------:R-:W-:Y:S01]  /*b380*/  SHF.R.S32.HI R14, RZ, 0x1f, R11 ;  /* 0x0000001fff0e7819 */ /* 0x000fe2000001140b */
[----:B------:R-:W0:Y:S01]  /*b390*/  S2UR UR5, SR_CgaCtaId ;  /* 0x00000000000579c3 */ /* 0x000e220000008800 */
[----:B------:R-:W-:Y:S01]  /*b3a0*/  UMOV UR4, 0x400 ;  /* 0x0000040000047882 */ /* 0x000fe20000000000 */
[----:B------:R-:W-:-:S02]  /*b3b0*/  IMAD R12, R12, UR6, RZ ;  /* 0x000000060c0c7c24 */ /* 0x000fc4000f8e02ff */
[----:B------:R-:W-:Y:S02]  /*b3c0*/  IMAD.IADD R7, R7, 0x1, R17 ;  /* 0x0000000107077824 */ /* 0x000fe400078e0211 */
[----:B------:R-:W-:Y:S02]  /*b3d0*/  IMAD R14, R14, UR8, RZ ;  /* 0x000000080e0e7c24 */ /* 0x000fe4000f8e02ff */
[C---:B------:R-:W-:Y:S02]  /*b3e0*/  IMAD R15, R13.reuse, UR7, R12 ;  /* 0x000000070d0f7c24 */ /* 0x040fe4000f8e020c */
[----:B------:R-:W-:Y:S01]  /*b3f0*/  IMAD.WIDE.U32 R4, R13, UR6, R4 ;  /* 0x000000060d047c25 */ /* 0x000fe2000f8e0004 */
[----:B------:R-:W-:-:S03]  /*b400*/  ULDC.64 UR6, c[0x0][0xba8] ;  /* 0x0002ea0000067ab9 */ /* 0x000fc60000000a00 */
[C---:B------:R-:W-:Y:S01]  /*b410*/  IMAD R17, R11.reuse, UR9, R14 ;  /* 0x000000090b117c24 */ /* 0x040fe2000f8e020e */
[----:B------:R-:W-:Y:S01]  /*b420*/  LEA R18, P0, R4, UR6, 0x2 ;  /* 0x0000000604127c11 */ /* 0x000fe2000f8010ff */
[----:B------:R-:W-:Y:S01]  /*b430*/  IMAD.WIDE.U32 R12, R11, UR8, R6 ;  /* 0x000000080b0c7c25 */ /* 0x000fe2000f8e0006 */
[----:B------:R-:W-:Y:S01]  /*b440*/  ULDC.64 UR8, c[0x0][0xb00] ;  /* 0x0002c00000087ab9 */ /* 0x000fe20000000a00 */
[----:B------:R-:W-:Y:S01]  /*b450*/  LEA R11, R9, R16, 0x7 ;  /* 0x00000010090b7211 */ /* 0x000fe200078e38ff */
[----:B------:R-:W-:Y:S01]  /*b460*/  ULDC UR6, c[0x0][0xa88] ;  /* 0x0002a20000067ab9 */ /* 0x000fe20000000800 */
[----:B------:R-:W-:Y:S01]  /*b470*/  IMAD.IADD R5, R5, 0x1, R15 ;  /* 0x0000000105057824 */ /* 0x000fe200078e020f */
[----:B------:R-:W-:Y:S01]  /*b480*/  LEA R6, P1, R12, UR8, 0x2 ;  /* 0x000000080c067c11 */ /* 0x000fe2000f8210ff */
[----:B------:R-:W-:Y:S01]  /*b490*/  IMAD.IADD R7, R13, 0x1, R17 ;  /* 0x000000010d077824 */ /* 0x000fe200078e0211 */
[----:B------:R-:W-:Y:S01]  /*b4a0*/  SHFL.IDX PT, R14, R18, 0x1, 0x1c1f ;  /* 0x003c1f00120e7f89 */ /* 0x000fe200000e0000 */
[----:B0-----:R-:W-:Y:S01]  /*b4b0*/  ULEA UR4, UR5, UR4, 0x18 ;  /* 0x0000000405047291 */ /* 0x001fe2000f8ec03f */
[----:B------:R-:W-:Y:S01]  /*b4c0*/  LEA.HI.X R17, R4, UR7, R5, 0x2, P0 ;  /* 0x0000000704117c11 */ /* 0x000fe200080f1405 */
[----:B------:R-:W-:Y:S01]  /*b4d0*/  IMAD R8, R8, UR6, RZ ;  /* 0x0000000608087c24 */ /* 0x000fe2000f8e02ff */
[----:B------:R-:W-:Y:S01]  /*b4e0*/  LEA.HI.X R7, R12, UR9, R7, 0x2, P1 ;  /* 0x000000090c077c11 */ /* 0x000fe200088f1407 */
[C---:B------:R-:W-:Y:S01]  /*b4f0*/  VIADD R9, R11.reuse, 0x8 ;  /* 0x000000080b097836 */ /* 0x040fe20000000000 */
[----:B------:R-:W-:Y:S01]  /*b500*/  SHFL.IDX PT, R12, R18, RZ, 0x1c1f ;  /* 0x001c1fff120c7589 */ /* 0x000fe200000e0000 */
[----:B------:R-:W-:Y:S01]  /*b510*/  LOP3.LUT P0, RZ, R2, 0x3, RZ, 0xc0, !PT ;  /* 0x0000000302ff7812 */ /* 0x000fe2000780c0ff */
[----:B------:R-:W-:Y:S01]  /*b520*/  UIADD3 UR4, UR4, 0x38820, URZ ;  /* 0x0003882004047890 */ /* 0x000fe2000fffe03f */
[CC--:B------:R-:W-:Y:S01]  /*b530*/  ISETP.GE.AND P2, PT, R11.reuse, R8.reuse, PT ;  /* 0x000000080b00720c */ /* 0x0c0fe20003f46270 */
[----:B------:R-:W0:Y:S01]  /*b540*/  SHFL.IDX PT, R13, R17, RZ, 0x1c1f ;  /* 0x001c1fff110d7589 */ /* 0x000e2200000e0000 */
[-C--:B------:R-:W-:Y:S01]  /*b550*/  ISETP.GE.OR P1, PT, R11, R8.reuse, P0 ;  /* 0x000000080b00720c */ /* 0x080fe20000726670 */
[----:B------:R-:W-:Y:S01]  /*b560*/  UPRMT UR4, URZ, 0x654, UR4 ;  /* 0x000006543f047896 */ /* 0x000fe20008000004 */
[----:B------:R-:W-:Y:S01]  /*b570*/  ISETP.GE.OR P0, PT, R9, R8, P0 ;  /* 0x000000080900720c */ /* 0x000fe20000706670 */
[----:B------:R1:W2:Y:S04]  /*b580*/  SHFL.IDX PT, R15, R17, 0x1, 0x1c1f ;  /* 0x003c1f00110f7f89 */ /* 0x0002a800000e0000 */
[----:B------:R3:W4:Y:S03]  /*b590*/  SHFL.IDX PT, R4, R6, RZ, 0x1c1f ;  /* 0x001c1fff06047589 */ /* 0x00072600000e0000 */
[----:B------:R-:W-:Y:S01]  /*b5a0*/  SYNCS.ARRIVE.TRANS64.RED.A1T0 RZ, [UR4], RZ ;  /* 0x000000ffffff79a7 */ /* 0x000fe20008100404 */
[----:B-1----:R-:W-:Y:S01]  /*b5b0*/  LOP3.LUT R17, R10, 0x7ffffffc, RZ, 0xc0, !PT ;  /* 0x7ffffffc0a117812 */ /* 0x002fe200078ec0ff */
[----:B------:R3:W1:Y:S04]  /*b5c0*/  SHFL.IDX PT, R5, R7, RZ, 0x1c1f ;  /* 0x001c1fff07057589 */ /* 0x00066800000e0000 */
[----:B------:R-:W-:-:S04]  /*b5d0*/  IMAD.IADD R2, R2, 0x1, -R17 ;  /* 0x0000000102027824 */ /* 0x000fc800078e0a11 */
[----:B------:R-:W-:Y:S01]  /*b5e0*/  IMAD.SHL.U32 R2, R2, 0x2, RZ ;  /* 0x0000000202027824 */ /* 0x000fe200078e00ff */
[----:B0-----:R3:W-:Y:S04]  /*b5f0*/  @!P1 ST.E desc[UR10][R12.64], R0 ;  /* 0x000000000c009985 */ /* 0x0017e8000c10190a */
[----:B--2---:R3:W-:Y:S01]  /*b600*/  @!P0 ST.E desc[UR10][R14.64], R3 ;  /* 0x000000030e008985 */ /* 0x0047e2000c10190a */
[----:B------:R-:W-:Y:S05]  /*b610*/  @P2 BRA `(.L_x_35) ;  /* 0x0000000800fc2947 */ /* 0x000fea0003800000 */
[C---:B---3--:R-:W-:Y:S01]  /*b620*/  VIADD R3, R2.reuse, 0x10 ;  /* 0x0000001002037836 */ /* 0x048fe20000000000 */
[C---:B------:R-:W-:Y:S01]  /*b630*/  IADD3 R0, R2.reuse, 0x8, RZ ;  /* 0x0000000802007810 */ /* 0x040fe20007ffe0ff */
[C---:B------:R-:W-:Y:S01]  /*b640*/  VIADD R10, R2.reuse, 0x18 ;  /* 0x00000018020a7836 */ /* 0x040fe20000000000 */
[----:B------:R-:W-:Y:S01]  /*b650*/  ULDC UR4, c[0x0][0xac8] ;  /* 0x0002b20000047ab9 */ /* 0x000fe20000000800 */
[----:B------:R-:W-:Y:S01]  /*b660*/  VIADD R18, R2, 0x20 ;  /* 0x0000002002127836 */ /* 0x000fe20000000000 */
[----:B------:R-:W-:Y:S01]  /*b670*/  ISETP.GE.AND P3, PT, R0, UR4, PT ;  /* 0x0000000400007c0c */ /* 0x000fe2000bf66270 */
[----:B------:R-:W-:Y:S01]  /*b680*/  ULDC.64 UR6, c[0x0][0x208] ;  /* 0x0000820000067ab9 */ /* 0x000fe20000000a00 */
[----:B------:R-:W-:Y:S01]  /*b690*/  ISETP.GE.AND P4, PT, R3, UR4, PT ;  /* 0x0000000403007c0c */ /* 0x000fe2000bf86270 */
[----:B------:R-:W-:Y:S01]  /*b6a0*/  VIADD R20, R2, 0x40 ;  /* 0x0000004002147836 */ /* 0x000fe20000000000 */
[----:B------:R-:W-:Y:S01]  /*b6b0*/  ISETP.GE.AND P5, PT, R10, UR4, PT ;  /* 0x000000040a007c0c */ /* 0x000fe2000bfa6270 */
[C---:B------:R-:W-:Y:S01]  /*b6c0*/  VIADD R22, R2.reuse, 0x50 ;  /* 0x0000005002167836 */ /* 0x040fe20000000000 */
[C---:B------:R-:W-:Y:S01]  /*b6d0*/  ISETP.GE.AND P2, PT, R2.reuse, UR4, PT ;  /* 0x0000000402007c0c */ /* 0x040fe2000bf46270 */
[C---:B------:R-:W-:Y:S01]  /*b6e0*/  VIADD R23, R2.reuse, 0x58 ;  /* 0x0000005802177836 */ /* 0x040fe20000000000 */
[----:B------:R-:W-:-:S02]  /*b6f0*/  IADD3 R19, R2, 0x28, RZ ;  /* 0x0000002802137810 */ /* 0x000fc40007ffe0ff */
[----:B------:R-:W-:Y:S02]  /*b700*/  ISETP.GE.AND P0, PT, R18, UR4, PT ;  /* 0x0000000412007c0c */ /* 0x000fe4000bf06270 */
[----:B------:R-:W-:Y:S02]  /*b710*/  ISETP.GE.AND P1, PT, R19, UR4, PT ;  /* 0x0000000413007c0c */ /* 0x000fe4000bf26270 */
[----:B------:R-:W-:Y:S02]  /*b720*/  @!P3 LEA.HI R0, R0, R0, RZ, 0x1 ;  /* 0x000000000000b211 */ /* 0x000fe400078f08ff */
[----:B------:R-:W-:Y:S02]  /*b730*/  @!P4 LEA.HI R3, R3, R3, RZ, 0x1 ;  /* 0x000000030303c211 */ /* 0x000fe400078f08ff */
[----:B------:R-:W-:Y:S02]  /*b740*/  @!P5 LEA.HI R10, R10, R10, RZ, 0x1 ;  /* 0x0000000a0a0ad211 */ /* 0x000fe400078f08ff */
[----:B------:R-:W-:Y:S01]  /*b750*/  @!P3 LOP3.LUT R13, R0, 0xfffffffe, RZ, 0xc0, !PT ;  /* 0xfffffffe000db812 */ /* 0x000fe200078ec0ff */
[----:B------:R-:W-:Y:S01]  /*b760*/  VIADD R0, R2, 0x30 ;  /* 0x0000003002007836 */ /* 0x000fe20000000000 */
[----:B------:R-:W-:-:S02]  /*b770*/  @!P4 LOP3.LUT R3, R3, 0xfffffffe, RZ, 0xc0, !PT ;  /* 0xfffffffe0303c812 */ /* 0x000fc400078ec0ff */
[----:B------:R-:W-:Y:S01]  /*b780*/  @!P5 LOP3.LUT R17, R10, 0xfffffffe, RZ, 0xc0, !PT ;  /* 0xfffffffe0a11d812 */ /* 0x000fe200078ec0ff */
[C-C-:B-1--4-:R-:W-:Y:S01]  /*b790*/  @!P2 IMAD.WIDE R10, R2.reuse, 0x4, R4.reuse ;  /* 0x00000004020aa825 */ /* 0x152fe200078e0204 */
[----:B------:R-:W-:Y:S02]  /*b7a0*/  IADD3 R21, R2, 0x48, RZ ;  /* 0x0000004802157810 */ /* 0x000fe40007ffe0ff */
[----:B------:R-:W-:Y:S01]  /*b7b0*/  ISETP.GE.AND P6, PT, R22, UR4, PT ;  /* 0x0000000416007c0c */ /* 0x000fe2000bfc6270 */
[--C-:B------:R-:W-:Y:S01]  /*b7c0*/  @!P3 IMAD.WIDE R12, R13, 0x4, R4.reuse ;  /* 0x000000040d0cb825 */ /* 0x100fe200078e0204 */
[----:B------:R0:W-:Y:S01]  /*b7d0*/  @!P2 ST.E.64 desc[UR6][R10.64], R24 ;  /* 0x000000180a00a985 */ /* 0x0001e2000c101b06 */
[----:B------:R-:W-:Y:S02]  /*b7e0*/  ISETP.GE.AND P2, PT, R0, UR4, PT ;  /* 0x0000000400007c0c */ /* 0x000fe4000bf46270 */
[----:B------:R-:W-:Y:S01]  /*b7f0*/  @!P4 IMAD.WIDE R14, R3, 0x4, R4 ;  /* 0x00000004030ec825 */ /* 0x000fe200078e0204 */
[----:B------:R1:W-:Y:S01]  /*b800*/  @!P3 ST.E.64 desc[UR6][R12.64], R28 ;  /* 0x0000001c0c00b985 */ /* 0x0003e2000c101b06 */
[----:B------:R-:W-:-:S02]  /*b810*/  @!P0 LEA.HI R18, R18, R18, RZ, 0x1 ;  /* 0x0000001212128211 */ /* 0x000fc400078f08ff */
[----:B------:R-:W-:Y:S01]  /*b820*/  VIADD R3, R2, 0x38 ;  /* 0x0000003802037836 */ /* 0x000fe20000000000 */
[----:B------:R2:W-:Y:S01]  /*b830*/  @!P4 ST.E.64 desc[UR6][R14.64], R32 ;  /* 0x000000200e00c985 */ /* 0x0005e2000c101b06 */
[----:B------:R-:W-:Y:S01]  /*b840*/  @!P5 IMAD.WIDE R16, R17, 0x4, R4 ;  /* 0x000000041110d825 */ /* 0x000fe200078e0204 */
[----:B------:R-:W-:Y:S02]  /*b850*/  ISETP.GE.AND P4, PT, R20, UR4, PT ;  /* 0x0000000414007c0c */ /* 0x000fe4000bf86270 */
[----:B------:R-:W-:Y:S02]  /*b860*/  ISETP.GE.AND P3, PT, R3, UR4, PT ;  /* 0x0000000403007c0c */ /* 0x000fe4000bf66270 */
[----:B------:R3:W-:Y:S01]  /*b870*/  @!P5 ST.E.64 desc[UR6][R16.64], R36 ;  /* 0x000000241000d985 */ /* 0x0007e2000c101b06 */
[----:B------:R-:W-:Y:S01]  /*b880*/  ISETP.GE.AND P5, PT, R21, UR4, PT ;  /* 0x0000000415007c0c */ /* 0x000fe2000bfa6270 */
[----:B0-----:R-:W-:Y:S01]  /*b890*/  VIADD R24, R2, 0x60 ;  /* 0x0000006002187836 */ /* 0x001fe20000000000 */
[----:B------:R-:W-:-:S02]  /*b8a0*/  @!P1 LEA.HI R19, R19, R19, RZ, 0x1 ;  /* 0x0000001313139211 */ /* 0x000fc400078f08ff */
[----:B------:R-:W-:Y:S02]  /*b8b0*/  @!P0 LOP3.LUT R11, R18, 0xfffffffe, RZ, 0xc0, !PT ;  /* 0xfffffffe120b8812 */ /* 0x000fe400078ec0ff */
[----:B-1----:R-:W-:Y:S02]  /*b8c0*/  @!P1 LOP3.LUT R13, R19, 0xfffffffe, RZ, 0xc0, !PT ;  /* 0xfffffffe130d9812 */ /* 0x002fe400078ec0ff */
[----:B------:R-:W-:Y:S01]  /*b8d0*/  @!P2 LEA.HI R0, R0, R0, RZ, 0x1 ;  /* 0x000000000000a211 */ /* 0x000fe200078f08ff */
[--C-:B------:R-:W-:Y:S01]  /*b8e0*/  @!P0 IMAD.WIDE R10, R11, 0x4, R4.reuse ;  /* 0x000000040b0a8825 */ /* 0x100fe200078e0204 */
[----:B--2---:R-:W-:Y:S02]  /*b8f0*/  @!P3 LEA.HI R14, R3, R3, RZ, 0x1 ;  /* 0x00000003030eb211 */ /* 0x004fe400078f08ff */
[----:B------:R-:W-:Y:S01]  /*b900*/  @!P4 LEA.HI R20, R20, R20, RZ, 0x1 ;  /* 0x000000141414c211 */ /* 0x000fe200078f08ff */
[----:B------:R-:W-:Y:S01]  /*b910*/  @!P1 IMAD.WIDE R12, R13, 0x4, R4 ;  /* 0x000000040d0c9825 */ /* 0x000fe200078e0204 */
[----:B------:R-:W-:Y:S01]  /*b920*/  @!P5 LEA.HI R21, R21, R21, RZ, 0x1 ;  /* 0x000000151515d211 */ /* 0x000fe200078f08ff */
[----:B------:R0:W-:Y:S01]  /*b930*/  @!P0 ST.E.64 desc[UR6][R10.64], R40 ;  /* 0x000000280a008985 */ /* 0x0001e2000c101b06 */
[----:B------:R-:W-:-:S02]  /*b940*/  @!P6 LEA.HI R22, R22, R22, RZ, 0x1 ;  /* 0x000000161616e211 */ /* 0x000fc400078f08ff */
[----:B------:R-:W-:Y:S01]  /*b950*/  @!P2 LOP3.LUT R3, R0, 0xfffffffe, RZ, 0xc0, !PT ;  /* 0xfffffffe0003a812 */ /* 0x000fe200078ec0ff */
[----:B------:R1:W-:Y:S01]  /*b960*/  @!P1 ST.E.64 desc[UR6][R12.64], R44 ;  /* 0x0000002c0c009985 */ /* 0x0003e2000c101b06 */
[----:B------:R-:W-:Y:S02]  /*b970*/  @!P3 LOP3.LUT R15, R14, 0xfffffffe, RZ, 0xc0, !PT ;  /* 0xfffffffe0e0fb812 */ /* 0x000fe400078ec0ff */
[----:B---3--:R-:W-:Y:S01]  /*b980*/  @!P4 LOP3.LUT R17, R20, 0xfffffffe, RZ, 0xc0, !PT ;  /* 0xfffffffe1411c812 */ /* 0x008fe200078ec0ff */
[----:B------:R-:W-:Y:S01]  /*b990*/  VIADD R20, R2, 0x78 ;  /* 0x0000007802147836 */ /* 0x000fe20000000000 */
[----:B------:R-:W-:Y:S02]  /*b9a0*/  @!P5 LOP3.LUT R21, R21, 0xfffffffe, RZ, 0xc0, !PT ;  /* 0xfffffffe1515d812 */ /* 0x000fe400078ec0ff */
[----:B------:R-:W-:Y:S02]  /*b9b0*/  @!P6 LOP3.LUT R19, R22, 0xfffffffe, RZ, 0xc0, !PT ;  /* 0xfffffffe1613e812 */ /* 0x000fe400078ec0ff */
[----:B------:R-:W-:Y:S01]  /*b9c0*/  ISETP.GE.AND P1, PT, R23, UR4, PT ;  /* 0x0000000417007c0c */ /* 0x000fe2000bf26270 */
[----:B0-----:R-:W-:Y:S01]  /*b9d0*/  @!P2 IMAD.WIDE R10, R3, 0x4, R4 ;  /* 0x00000004030aa825 */ /* 0x001fe200078e0204 */
[----:B------:R-:W-:-:S02]  /*b9e0*/  ISETP.GE.AND P0, PT, R24, UR4, PT ;  /* 0x0000000418007c0c */ /* 0x000fc4000bf06270 */
[C---:B------:R-:W-:Y:S01]  /*b9f0*/  IADD3 R0, R2.reuse, 0x68, RZ ;  /* 0x0000006802007810 */ /* 0x040fe20007ffe0ff */
[--C-:B-1----:R-:W-:Y:S01]  /*ba00*/  @!P3 IMAD.WIDE R12, R15, 0x4, R4.reuse ;  /* 0x000000040f0cb825 */ /* 0x102fe200078e0204 */
[----:B------:R0:W-:Y:S01]  /*ba10*/  @!P2 ST.E.64 desc[UR6][R10.64], R48 ;  /* 0x000000300a00a985 */ /* 0x0001e2000c101b06 */
[----:B------:R-:W-:Y:S02]  /*ba20*/  IADD3 R22, R2, 0x88, RZ ;  /* 0x0000008802167810 */ /* 0x000fe40007ffe0ff */
[--C-:B------:R-:W-:Y:S01]  /*ba30*/  @!P4 IMAD.WIDE R14, R17, 0x4, R4.reuse ;  /* 0x00000004110ec825 */ /* 0x100fe200078e0204 */
[----:B------:R1:W-:Y:S01]  /*ba40*/  @!P3 ST.E.64 desc[UR6][R12.64], R52 ;  /* 0x000000340c00b985 */ /* 0x0003e2000c101b06 */
[----:B------:R-:W-:Y:S02]  /*ba50*/  ISETP.GE.AND P2, PT, R0, UR4, PT ;  /* 0x0000000400007c0c */ /* 0x000fe4000bf46270 */
[----:B------:R-:W-:Y:S01]  /*ba60*/  @!P5 IMAD.WIDE R16, R21, 0x4, R4 ;  /* 0x000000041510d825 */ /* 0x000fe200078e0204 */
[----:B------:R2:W-:Y:S01]  /*ba70*/  @!P4 ST.E.64 desc[UR6][R14.64], R56 ;  /* 0x000000380e00c985 */ /* 0x0005e2000c101b06 */
[----:B------:R-:W-:-:S02]  /*ba80*/  ISETP.GE.AND P3, PT, R22, UR4, PT ;  /* 0x0000000416007c0c */ /* 0x000fc4000bf66270 */
[----:B------:R-:W-:Y:S01]  /*ba90*/  @!P6 IMAD.WIDE R18, R19, 0x4, R4 ;  /* 0x000000041312e825 */ /* 0x000fe200078e0204 */
[----:B------:R3:W-:Y:S01]  /*baa0*/  @!P5 ST.E.64 desc[UR6][R16.64], R60 ;  /* 0x0000003c1000d985 */ /* 0x0007e2000c101b06 */
[----:B------:R-:W-:Y:S02]  /*bab0*/  ISETP.GE.AND P5, PT, R20, UR4, PT ;  /* 0x0000000414007c0c */ /* 0x000fe4000bfa6270 */
[C---:B------:R-:W-:Y:S01]  /*bac0*/  VIADD R3, R2.reuse, 0x70 ;  /* 0x0000007002037836 */ /* 0x040fe20000000000 */
[----:B------:R4:W-:Y:S01]  /*bad0*/  @!P6 ST.E.64 desc[UR6][R18.64], R64 ;  /* 0x000000401200e985 */ /* 0x0009e2000c101b06 */
[----:B------:R-:W-:Y:S01]  /*bae0*/  VIADD R21, R2, 0x80 ;  /* 0x0000008002157836 */ /* 0x000fe20000000000 */
[----:B------:R-:W-:Y:S02]  /*baf0*/  @!P1 LEA.HI R23, R23, R23, RZ, 0x1 ;  /* 0x0000001717179211 */ /* 0x000fe400078f08ff */
[----:B------:R-:W-:Y:S02]  /*bb00*/  ISETP.GE.AND P6, PT, R3, UR4, PT ;  /* 0x0000000403007c0c */ /* 0x000fe4000bfc6270 */
[----:B------:R-:W-:-:S02]  /*bb10*/  ISETP.GE.AND P4, PT, R21, UR4, PT ;  /* 0x0000000415007c0c */ /* 0x000fc4000bf86270 */
[----:B------:R-:W-:Y:S02]  /*bb20*/  @!P0 LEA.HI R24, R24, R24, RZ, 0x1 ;  /* 0x0000001818188211 */ /* 0x000fe400078f08ff */
[----:B0-----:R-:W-:Y:S01]  /*bb30*/  @!P1 LOP3.LUT R11, R23, 0xfffffffe, RZ, 0xc0, !PT ;  /* 0xfffffffe170b9812 */ /* 0x001fe200078ec0ff */
[----:B------:R-:W-:Y:S01]  /*bb40*/  VIADD R23, R2, 0x90 ;  /* 0x0000009002177836 */ /* 0x000fe20000000000 */
[----:B-1----:R-:W-:Y:S01]  /*bb50*/  @!P0 LOP3.LUT R13, R24, 0xfffffffe, RZ, 0xc0, !PT ;  /* 0xfffffffe180d8812 */ /* 0x002fe200078ec0ff */
[----:B------:R-:W-:Y:S01]  /*bb60*/  VIADD R24, R2, 0x98 ;  /* 0x0000009802187836 */ /* 0x000fe20000000000 */
[----:B------:R-:W-:Y:S01]  /*bb70*/  @!P2 LEA.HI R0, R0, R0, RZ, 0x1 ;  /* 0x000000000000a211 */ /* 0x000fe200078f08ff */
[--C-:B------:R-:W-:Y:S01]  /*bb80*/  @!P1 IMAD.WIDE R10, R11, 0x4, R4.reuse ;  /* 0x000000040b0a9825 */ /* 0x100fe200078e0204 */
[----:B------:R-:W-:Y:S02]  /*bb90*/  @!P5 LEA.HI R20, R20, R20, RZ, 0x1 ;  /* 0x000000141414d211 */ /* 0x000fe400078f08ff */
[----:B--2---:R-:W-:Y:S01]  /*bba0*/  @!P6 LEA.HI R14, R3, R3, RZ, 0x1 ;  /* 0x00000003030ee211 */ /* 0x004fe200078f08ff */
[----:B------:R-:W-:Y:S01]  /*bbb0*/  @!P0 IMAD.WIDE R12, R13, 0x4, R4 ;  /* 0x000000040d0c8825 */ /* 0x000fe200078e0204 */
[----:B------:R-:W-:Y:S01]  /*bbc0*/  @!P4 LEA.HI R21, R21, R21, RZ, 0x1 ;  /* 0x000000151515c211 */ /* 0x000fe200078f08ff */
[----:B------:R0:W-:Y:S01]  /*bbd0*/  @!P1 ST.E.64 desc[UR6][R10.64], R68 ;  /* 0x000000440a009985 */ /* 0x0001e2000c101b06 */
[----:B------:R-:W-:-:S02]  /*bbe0*/  @!P3 LEA.HI R22, R22, R22, RZ, 0x1 ;  /* 0x000000161616b211 */ /* 0x000fc400078f08ff */
[----:B------:R-:W-:Y:S01]  /*bbf0*/  @!P2 LOP3.LUT R3, R0, 0xfffffffe, RZ, 0xc0, !PT ;  /* 0xfffffffe0003a812 */ /* 0x000fe200078ec0ff */
[----:B------:R1:W-:Y:S01]  /*bc00*/  @!P0 ST.E.64 desc[UR6][R12.64], R72 ;  /* 0x000000480c008985 */ /* 0x0003e2000c101b06 */
[----:B------:R-:W-:Y:S01]  /*bc10*/  @!P6 LOP3.LUT R15, R14, 0xfffffffe, RZ, 0xc0, !PT ;  /* 0xfffffffe0e0fe812 */ /* 0x000fe200078ec0ff */
[----:B------:R-:W-:Y:S01]  /*bc20*/  VIADD R0, R2, 0xa0 ;  /* 0x000000a002007836 */ /* 0x000fe20000000000 */
[----:B---3--:R-:W-:Y:S01]  /*bc30*/  @!P5 LOP3.LUT R17, R20, 0xfffffffe, RZ, 0xc0, !PT ;  /* 0xfffffffe1411d812 */ /* 0x008fe200078ec0ff */
[----:B------:R-:W-:Y:S01]  /*bc40*/  VIADD R20, R2, 0xb0 ;  /* 0x000000b002147836 */ /* 0x000fe20000000000 */
[----:B------:R-:W-:Y:S02]  /*bc50*/  @!P4 LOP3.LUT R21, R21, 0xfffffffe, RZ, 0xc0, !PT ;  /* 0xfffffffe1515c812 */ /* 0x000fe400078ec0ff */
[----:B----4-:R-:W-:Y:S01]  /*bc60*/  @!P3 LOP3.LUT R19, R22, 0xfffffffe, RZ, 0xc0, !PT ;  /* 0xfffffffe1613b812 */ /* 0x010fe200078ec0ff */
[C---:B------:R-:W-:Y:S01]  /*bc70*/  VIADD R22, R2.reuse, 0xc0 ;  /* 0x000000c002167836 */ /* 0x040fe20000000000 */
[----:B------:R-:W-:Y:S01]  /*bc80*/  ISETP.GE.AND P0, PT, R23, UR4, PT ;  /* 0x0000000417007c0c */ /* 0x000fe2000bf06270 */
[----:B0-----:R-:W-:Y:S01]  /*bc90*/  @!P2 IMAD.WIDE R10, R3, 0x4, R4 ;  /* 0x00000004030aa825 */ /* 0x001fe200078e0204 */
[----:B------:R-:W-:-:S02]  /*bca0*/  IADD3 R3, R2, 0xa8, RZ ;  /* 0x000000a802037810 */ /* 0x000fc40007ffe0ff */
[----:B------:R-:W-:Y:S01]  /*bcb0*/  ISETP.GE.AND P1, PT, R24, UR4, PT ;  /* 0x0000000418007c0c */ /* 0x000fe2000bf26270 */
[--C-:B-1----:R-:W-:Y:S01]  /*bcc0*/  @!P6 IMAD.WIDE R12, R15, 0x4, R4.reuse ;  /* 0x000000040f0ce825 */ /* 0x102fe200078e0204 */
[----:B------:R0:W-:Y:S01]  /*bcd0*/  @!P2 ST.E.64 desc[UR6][R10.64], R76 ;  /* 0x0000004c0a00a985 */ /* 0x0001e2000c101b06 */
[----:B------:R-:W-:Y:S02]  /*bce0*/  ISETP.GE.AND P2, PT, R0, UR4, PT ;  /* 0x0000000400007c0c */ /* 0x000fe4000bf46270 */
[--C-:B------:R-:W-:Y:S01]  /*bcf0*/  @!P5 IMAD.WIDE R14, R17, 0x4, R4.reuse ;  /* 0x00000004110ed825 */ /* 0x100fe200078e0204 */
[----:B------:R1:W-:Y:S01]  /*bd00*/  @!P6 ST.E.64 desc[UR6][R12.64], R80 ;  /* 0x000000500c00e985 */ /* 0x0003e2000c101b06 */
[----:B------:R-:W-:Y:S02]  /*bd10*/  ISETP.GE.AND P6, PT, R22, UR4, PT ;  /* 0x0000000416007c0c */ /* 0x000fe4000bfc6270 */
[----:B------:R-:W-:Y:S01]  /*bd20*/  @!P4 IMAD.WIDE R16, R21, 0x4, R4 ;  /* 0x000000041510c825 */ /* 0x000fe200078e0204 */
[----:B------:R2:W-:Y:S01]  /*bd30*/  @!P5 ST.E.64 desc[UR6][R14.64], R84 ;  /* 0x000000540e00d985 */ /* 0x0005e2000c101b06 */
[----:B------:R-:W-:-:S02]  /*bd40*/  @!P0 LEA.HI R23, R23, R23, RZ, 0x1 ;  /* 0x0000001717178211 */ /* 0x000fc400078f08ff */
[----:B------:R-:W-:Y:S01]  /*bd50*/  @!P3 IMAD.WIDE R18, R19, 0x4, R4 ;  /* 0x000000041312b825 */ /* 0x000fe200078e0204 */
[----:B------:R3:W-:Y:S01]  /*bd60*/  @!P4 ST.E.64 desc[UR6][R16.64], R88 ;  /* 0x000000581000c985 */ /* 0x0007e2000c101b06 */
[----:B------:R-:W-:Y:S02]  /*bd70*/  ISETP.GE.AND P4, PT, R20, UR4, PT ;  /* 0x0000000414007c0c */ /* 0x000fe4000bf86270 */
[----:B------:R-:W-:Y:S01]  /*bd80*/  VIADD R21, R2, 0xb8 ;  /* 0x000000b802157836 */ /* 0x000fe20000000000 */
[----:B------:R4:W-:Y:S01]  /*bd90*/  @!P3 ST.E.64 desc[UR6][R18.64], R92 ;  /* 0x0000005c1200b985 */ /* 0x0009e2000c101b06 */
[----:B------:R-:W-:Y:S02]  /*bda0*/  ISETP.GE.AND P3, PT, R3, UR4, PT ;  /* 0x0000000403007c0c */ /* 0x000fe4000bf66270 */
[----:B------:R-:W-:Y:S02]  /*bdb0*/  @!P1 LEA.HI R24, R24, R24, RZ, 0x1 ;  /* 0x0000001818189211 */ /* 0x000fe400078f08ff */
[----:B------:R-:W-:-:S02]  /*bdc0*/  ISETP.GE.AND P5, PT, R21, UR4, PT ;  /* 0x0000000415007c0c */ /* 0x000fc4000bfa6270 */
[----:B0-----:R-:W-:Y:S02]  /*bdd0*/  @!P0 LOP3.LUT R11, R23, 0xfffffffe, RZ, 0xc0, !PT ;  /* 0xfffffffe170b8812 */ /* 0x001fe400078ec0ff */
[----:B------:R-:W-:Y:S02]  /*bde0*/  @!P2 LEA.HI R0, R0, R0, RZ, 0x1 ;  /* 0x000000000000a211 */ /* 0x000fe400078f08ff */
[----:B-1----:R-:W-:Y:S01]  /*bdf0*/  @!P1 LOP3.LUT R13, R24, 0xfffffffe, RZ, 0xc0, !PT ;  /* 0xfffffffe180d9812 */ /* 0x002fe200078ec0ff */
[--C-:B------:R-:W-:Y:S01]  /*be00*/  @!P0 IMAD.WIDE R10, R11, 0x4, R4.reuse ;  /* 0x000000040b0a8825 */ /* 0x100fe200078e0204 */
[----:B------:R-:W-:Y:S02]  /*be10*/  @!P4 LEA.HI R20, R20, R20, RZ, 0x1 ;  /* 0x000000141414c211 */ /* 0x000fe400078f08ff */
[----:B------:R-:W-:Y:S01]  /*be20*/  @!P3 LEA.HI R3, R3, R3, RZ, 0x1 ;  /* 0x000000030303b211 */ /* 0x000fe200078f08ff */
[----:B------:R-:W-:Y:S01]  /*be30*/  @!P1 IMAD.WIDE R12, R13, 0x4, R4 ;  /* 0x000000040d0c9825 */ /* 0x000fe200078e0204 */
[----:B--2---:R-:W-:Y:S01]  /*be40*/  @!P2 LOP3.LUT R15, R0, 0xfffffffe, RZ, 0xc0, !PT ;  /* 0xfffffffe000fa812 */ /* 0x004fe200078ec0ff */
[----:B------:R0:W-:Y:S01]  /*be50*/  @!P0 ST.E.64 desc[UR6][R10.64], R96 ;  /* 0x000000600a008985 */ /* 0x0001e2000c101b06 */
[----:B------:R-:W-:-:S02]  /*be60*/  @!P5 LEA.HI R21, R21, R21, RZ, 0x1 ;  /* 0x000000151515d211 */ /* 0x000fc400078f08ff */
[----:B------:R-:W-:Y:S01]  /*be70*/  @!P3 LOP3.LUT R3, R3, 0xfffffffe, RZ, 0xc0, !PT ;  /* 0xfffffffe0303b812 */ /* 0x000fe200078ec0ff */
[--C-:B------:R-:W-:Y:S01]  /*be80*/  @!P2 IMAD.WIDE R14, R15, 0x4, R4.reuse ;  /* 0x000000040f0ea825 */ /* 0x100fe200078e0204 */
[----:B------:R-:W-:Y:S01]  /*be90*/  @!P6 LEA.HI R22, R22, R22, RZ, 0x1 ;  /* 0x000000161616e211 */ /* 0x000fe200078f08ff */
[----:B------:R1:W-:Y:S01]  /*bea0*/  @!P1 ST.E.64 desc[UR6][R12.64], R100 ;  /* 0x000000640c009985 */ /* 0x0003e2000c101b06 */
[----:B---3--:R-:W-:Y:S01]  /*beb0*/  @!P4 LOP3.LUT R17, R20, 0xfffffffe, RZ, 0xc0, !PT ;  /* 0xfffffffe1411c812 */ /* 0x008fe200078ec0ff */
[----:B------:R-:W-:Y:S01]  /*bec0*/  VIADD R20, R2, 0xd8 ;  /* 0x000000d802147836 */ /* 0x000fe20000000000 */
[----:B------:R-:W-:Y:S01]  /*bed0*/  @!P5 LOP3.LUT R21, R21, 0xfffffffe, RZ, 0xc0, !PT ;  /* 0xfffffffe1515d812 */ /* 0x000fe200078ec0ff */
[----:B------:R2:W-:Y:S01]  /*bee0*/  @!P2 ST.E.64 desc[UR6][R14.64], R104 ;  /* 0x000000680e00a985 */ /* 0x0005e2000c101b06 */
[----:B----4-:R-:W-:Y:S02]  /*bef0*/  @!P6 LOP3.LUT R19, R22, 0xfffffffe, RZ, 0xc0, !PT ;  /* 0xfffffffe1613e812 */ /* 0x010fe400078ec0ff */
[----:B------:R-:W-:Y:S01]  /*bf00*/  IADD3 R0, R2, 0xc8, RZ ;  /* 0x000000c802007810 */ /* 0x000fe20007ffe0ff */
[----:B0-----:R-:W-:Y:S01]  /*bf10*/  @!P3 IMAD.WIDE R10, R3, 0x4, R4 ;  /* 0x00000004030ab825 */ /* 0x001fe200078e0204 */
[----:B------:R-:W-:-:S02]  /*bf20*/  ISETP.GE.AND P2, PT, R20, UR4, PT ;  /* 0x0000000414007c0c */ /* 0x000fc4000bf46270 */
[----:B------:R-:W-:Y:S01]  /*bf30*/  ISETP.GE.AND P0, PT, R0, UR4, PT ;  /* 0x0000000400007c0c */ /* 0x000fe2000bf06270 */
[----:B------:R-:W-:Y:S01]  /*bf40*/  VIADD R3, R2, 0xd0 ;  /* 0x000000d002037836 */ /* 0x000fe20000000000 */
[----:B------:R0:W-:Y:S01]  /*bf50*/  @!P3 ST.E.64 desc[UR6][R10.64], R108 ;  /* 0x0000006c0a00b985 */ /* 0x0001e2000c101b06 */
[----:B-1----:R-:W-:-:S03]  /*bf60*/  @!P4 IMAD.WIDE R12, R17, 0x4, R4 ;  /* 0x00000004110cc825 */ /* 0x002fc600078e0204 */
[----:B------:R-:W-:Y:S01]  /*bf70*/  ISETP.GE.AND P1, PT, R3, UR4, PT ;  /* 0x0000000403007c0c */ /* 0x000fe2000bf26270 */
[--C-:B------:R-:W-:Y:S01]  /*bf80*/  @!P5 IMAD.WIDE R16, R21, 0x4, R4.reuse ;  /* 0x000000041510d825 */ /* 0x100fe200078e0204 */
[----:B------:R1:W-:Y:S01]  /*bf90*/  @!P4 ST.E.64 desc[UR6][R12.64], R112 ;  /* 0x000000700c00c985 */ /* 0x0003e2000c101b06 */
[----:B--2---:R-:W-:Y:S02]  /*bfa0*/  IADD3 R14, R2, 0xe8, RZ ;  /* 0x000000e8020e7810 */ /* 0x004fe40007ffe0ff */
[----:B------:R-:W-:Y:S01]  /*bfb0*/  @!P6 IMAD.WIDE R18, R19, 0x4, R4 ;  /* 0x000000041312e825 */ /* 0x000fe200078e0204 */
[----:B------:R2:W-:Y:S01]  /*bfc0*/  @!P5 ST.E.64 desc[UR6][R16.64], R116 ;  /* 0x000000741000d985 */ /* 0x0005e2000c101b06 */
[----:B------:R-:W-:Y:S02]  /*bfd0*/  ISETP.GE.AND P4, PT, R14, UR4, PT ;  /* 0x000000040e007c0c */ /* 0x000fe4000bf86270 */
[C---:B------:R-:W-:Y:S01]  /*bfe0*/  VIADD R21, R2.reuse, 0xe0 ;  /* 0x000000e002157836 */ /* 0x040fe20000000000 */
[----:B------:R3:W-:Y:S01]  /*bff0*/  @!P6 ST.E.64 desc[UR6][R18.64], R120 ;  /* 0x000000781200e985 */ /* 0x0007e2000c101b06 */
[----:B0-----:R-:W-:Y:S01]  /*c000*/  VIADD R11, R2, 0xf8 ;  /* 0x000000f8020b7836 */ /* 0x001fe20000000000 */
[----:B------:R-:W-:Y:S01]  /*c010*/  @!P0 LEA.HI R0, R0, R0, RZ, 0x1 ;  /* 0x0000000000008211 */ /* 0x000fe200078f08ff */
[----:B------:R-:W-:Y:S01]  /*c020*/  VIADD R15, R2, 0xf0 ;  /* 0x000000f0020f7836 */ /* 0x000fe20000000000 */
[----:B------:R-:W-:-:S02]  /*c030*/  ISETP.GE.AND P3, PT, R21, UR4, PT ;  /* 0x0000000415007c0c */ /* 0x000fc4000bf66270 */
[----:B------:R-:W-:Y:S02]  /*c040*/  ISETP.GE.AND P6, PT, R11, UR4, PT ;  /* 0x000000040b007c0c */ /* 0x000fe4000bfc6270 */
[----:B------:R-:W-:Y:S02]  /*c050*/  ISETP.GE.AND P5, PT, R15, UR4, PT ;  /* 0x000000040f007c0c */ /* 0x000fe4000bfa6270 */
[----:B------:R-:W-:Y:S02]  /*c060*/  @!P1 LEA.HI R3, R3, R3, RZ, 0x1 ;  /* 0x0000000303039211 */ /* 0x000fe400078f08ff */
[----:B------:R-:W-:Y:S02]  /*c070*/  @!P2 LEA.HI R20, R20, R20, RZ, 0x1 ;  /* 0x000000141414a211 */ /* 0x000fe400078f08ff */
[----:B------:R-:W-:Y:S02]  /*c080*/  @!P4 LEA.HI R14, R14, R14, RZ, 0x1 ;  /* 0x0000000e0e0ec211 */ /* 0x000fe400078f08ff */
[----:B------:R-:W-:-:S02]  /*c090*/  @!P1 LOP3.LUT R3, R3, 0xfffffffe, RZ, 0xc0, !PT ;  /* 0xfffffffe03039812 */ /* 0x000fc400078ec0ff */
[----:B------:R-:W-:Y:S02]  /*c0a0*/  @!P3 LEA.HI R21, R21, R21, RZ, 0x1 ;  /* 0x000000151515b211 */ /* 0x000fe400078f08ff */
[----:B-1----:R-:W-:Y:S02]  /*c0b0*/  @!P6 LEA.HI R12, R11, R11, RZ, 0x1 ;  /* 0x0000000b0b0ce211 */ /* 0x002fe400078f08ff */
[----:B------:R-:W-:Y:S02]  /*c0c0*/  @!P5 LEA.HI R10, R15, R15, RZ, 0x1 ;  /* 0x0000000f0f0ad211 */ /* 0x000fe400078f08ff */
[----:B------:R-:W-:Y:S02]  /*c0d0*/  @!P0 LOP3.LUT R11, R0, 0xfffffffe, RZ, 0xc0, !PT ;  /* 0xfffffffe000b8812 */ /* 0x000fe400078ec0ff */
[----:B------:R-:W-:Y:S02]  /*c0e0*/  @!P2 LOP3.LUT R15, R20, 0xfffffffe, RZ, 0xc0, !PT ;  /* 0xfffffffe140fa812 */ /* 0x000fe400078ec0ff */
[----:B--2---:R-:W-:-:S02]  /*c0f0*/  @!P3 LOP3.LUT R17, R21, 0xfffffffe, RZ, 0xc0, !PT ;  /* 0xfffffffe1511b812 */ /* 0x004fc400078ec0ff */
[----:B---3--:R-:W-:Y:S01]  /*c100*/  @!P4 LOP3.LUT R19, R14, 0xfffffffe, RZ, 0xc0, !PT ;  /* 0xfffffffe0e13c812 */ /* 0x008fe200078ec0ff */
[--C-:B------:R-:W-:Y:S01]  /*c110*/  @!P2 IMAD.WIDE R14, R15, 0x4, R4.reuse ;  /* 0x000000040f0ea825 */ /* 0x100fe200078e0204 */
[----:B------:R-:W-:Y:S02]  /*c120*/  @!P5 LOP3.LUT R21, R10, 0xfffffffe, RZ, 0xc0, !PT ;  /* 0xfffffffe0a15d812 */ /* 0x000fe400078ec0ff */
[----:B------:R-:W-:Y:S01]  /*c130*/  @!P6 LOP3.LUT R23, R12, 0xfffffffe, RZ, 0xc0, !PT ;  /* 0xfffffffe0c17e812 */ /* 0x000fe200078ec0ff */
[----:B------:R-:W-:-:S04]  /*c140*/  @!P0 IMAD.WIDE R10, R11, 0x4, R4 ;  /* 0x000000040b0a8825 */ /* 0x000fc800078e0204 */
[--C-:B------:R-:W-:Y:S01]  /*c150*/  @!P1 IMAD.WIDE R12, R3, 0x4, R4.reuse ;  /* 0x00000004030c9825 */ /* 0x100fe200078e0204 */
[----:B------:R0:W-:Y:S03]  /*c160*/  @!P0 ST.E.64 desc[UR6][R10.64], R124 ;  /* 0x0000007c0a008985 */ /* 0x0001e6000c101b06 */
[--C-:B------:R-:W-:Y:S01]  /*c170*/  @!P3 IMAD.WIDE R16, R17, 0x4, R4.reuse ;  /* 0x000000041110b825 */ /* 0x100fe200078e0204 */
[----:B------:R0:W-:Y:S03]  /*c180*/  @!P1 ST.E.64 desc[UR6][R12.64], R128 ;  /* 0x000000800c009985 */ /* 0x0001e6000c101b06 */
[--C-:B------:R-:W-:Y:S01]  /*c190*/  @!P4 IMAD.WIDE R18, R19, 0x4, R4.reuse ;  /* 0x000000041312c825 */ /* 0x100fe200078e0204 */
[----:B------:R0:W-:Y:S03]  /*c1a0*/  @!P2 ST.E.64 desc[UR6][R14.64], R132 ;  /* 0x000000840e00a985 */ /* 0x0001e6000c101b06 */
[--C-:B------:R-:W-:Y:S01]  /*c1b0*/  @!P5 IMAD.WIDE R20, R21, 0x4, R4.reuse ;  /* 0x000000041514d825 */ /* 0x100fe200078e0204 */
[----:B------:R0:W-:Y:S03]  /*c1c0*/  @!P3 ST.E.64 desc[UR6][R16.64], R136 ;  /* 0x000000881000b985 */ /* 0x0001e6000c101b06 */
[----:B------:R-:W-:Y:S01]  /*c1d0*/  @!P6 IMAD.WIDE R4, R23, 0x4, R4 ;  /* 0x000000041704e825 */ /* 0x000fe200078e0204 */
[----:B------:R0:W-:Y:S04]  /*c1e0*/  @!P4 ST.E.64 desc[UR6][R18.64], R140 ;  /* 0x0000008c1200c985 */ /* 0x0001e8000c101b06 */
[----:B------:R0:W-:Y:S04]  /*c1f0*/  @!P5 ST.E.64 desc[UR6][R20.64], R144 ;  /* 0x000000901400d985 */ /* 0x0001e8000c101b06 */
[----:B------:R0:W-:Y:S02]  /*c200*/  @!P6 ST.E.64 desc[UR6][R4.64], R148 ;  /* 0x000000940400e985 */ /* 0x0001e4000c101b06 */
.L_x_35:
[----:B------:R-:W-:Y:S05]  /*c210*/  BSYNC B0 ;  /* 0x0000000000007941 */ /* 0x000fea0003800000 */
.L_x_34:
[----:B------:R-:W-:Y:S01]  /*c220*/  ISETP.GE.AND P0, PT, R9, R8, PT ;  /* 0x000000080900720c */ /* 0x000fe20003f06270 */
[----:B01----:R0:W1:Y:S04]  /*c230*/  SHFL.IDX PT, R5, R7, 0x1, 0x1c1f ;  /* 0x003c1f0007057f89 */ /* 0x00306800000e0000 */
[----:B----4-:R0:W2:Y:S08]  /*c240*/  SHFL.IDX PT, R4, R6, 0x1, 0x1c1f ;  /* 0x003c1f0006047f89 */ /* 0x0100b000000e0000 */
[----:B0-----:R-:W-:Y:S05]  /*c250*/  @P0 BRA `(.L_x_10) ;  /* 0x0000005400e00947 */ /* 0x001fea0003800000 */
[C---:B---3--:R-:W-:Y:S01]  /*c260*/  VIADD R0, R2.reuse, 0x8 ;  /* 0x0000000802007836 */ /* 0x048fe20000000000 */
[C---:B------:R-:W-:Y:S01]  /*c270*/  IADD3 R3, R2.reuse, 0x10, RZ ;  /* 0x0000001002037810 */ /* 0x040fe20007ffe0ff */
[----:B------:R-:W-:Y:S01]  /*c280*/  ULDC UR4, c[0x0][0xac8] ;  /* 0x0002b20000047ab9 */ /* 0x000fe20000000800 */
[C---:B------:R-:W-:Y:S01]  /*c290*/  VIADD R12, R2.reuse, 0x18 ;  /* 0x00000018020c7836 */ /* 0x040fe20000000000 */
[C---:B------:R-:W-:Y:S01]  /*c2a0*/  ISETP.GE.AND P0, PT, R2.reuse, UR4, PT ;  /* 0x0000000402007c0c */ /* 0x040fe2000bf06270 */
[----:B------:R-:W-:Y:S01]  /*c2b0*/  VIADD R13, R2, 0x20 ;  /* 0x00000020020d7836 */ /* 0x000fe20000000000 */
[----:B------:R-:W-:Y:S01]  /*c2c0*/  ISETP.GE.AND P1, PT, R0, UR4, PT ;  /* 0x0000000400007c0c */ /* 0x000fe2000bf26270 */
[----:B------:R-:W-:Y:S01]  /*c2d0*/  ULDC.64 UR6, c[0x0][0x208] ;  /* 0x0000820000067ab9 */ /* 0x000fe20000000a00 */
[----:B------:R-:W-:Y:S01]  /*c2e0*/  ISETP.GE.AND P2, PT, R3, UR4, PT ;  /* 0x0000000403007c0c */ /* 0x000fe2000bf46270 */
[----:B------:R-:W-:Y:S01]  /*c2f0*/  VIADD R14, R2, 0x38 ;  /* 0x00000038020e7836 */ /* 0x000fe20000000000 */
[----:B------:R-:W-:Y:S01]  /*c300*/  ISETP.GE.AND P5, PT, R12, UR4, PT ;  /* 0x000000040c007c0c */ /* 0x000fe2000bfa6270 */
[C---:B------:R-:W-:Y:S01]  /*c310*/  VIADD R15, R2.reuse, 0x40 ;  /* 0x00000040020f7836 */ /* 0x040fe20000000000 */
[----:B------:R-:W-:Y:S01]  /*c320*/  ISETP.GE.AND P6, PT, R13, UR4, PT ;  /* 0x000000040d007c0c */ /* 0x000fe2000bfc6270 */
[C---:B------:R-:W-:Y:S01]  /*c330*/  VIADD R16, R2.reuse, 0x48 ;  /* 0x0000004802107836 */ /* 0x040fe20000000000 */
[C---:B------:R-:W-:Y:S01]  /*c340*/  IADD3 R18, R2.reuse, 0x50, RZ ;  /* 0x0000005002127810 */ /* 0x040fe20007ffe0ff */
[C---:B------:R-:W-:Y:S01]  /*c350*/  VIADD R19, R2.reuse, 0x58 ;  /* 0x0000005802137836 */ /* 0x040fe20000000000 */
[----:B------:R-:W-:Y:S01]  /*c360*/  ISETP.GE.AND P3, PT, R15, UR4, PT ;  /* 0x000000040f007c0c */ /* 0x000fe2000bf66270 */
[----:B-12---:R-:W-:Y:S01]  /*c370*/  @!P0 IMAD.WIDE R6, R2, 0x4, R4 ;  /* 0x0000000402068825 */ /* 0x006fe200078e0204 */
[----:B------:R-:W-:-:S02]  /*c380*/  ISETP.GE.AND P4, PT, R16, UR4, PT ;  /* 0x0000000410007c0c */ /* 0x000fc4000bf86270 */
[----:B------:R-:W-:Y:S01]  /*c390*/  @!P1 LEA.HI R0, R0, R0, RZ, 0x1 ;  /* 0x0000000000009211 */ /* 0x000fe200078f08ff */
[----:B------:R-:W-:Y:S01]  /*c3a0*/  VIADD R20, R2, 0x80 ;  /* 0x0000008002147836 */ /* 0x000fe20000000000 */
[----:B------:R-:W-:Y:S01]  /*c3b0*/  @!P2 LEA.HI R3, R3, R3, RZ, 0x1 ;  /* 0x000000030303a211 */ /* 0x000fe200078f08ff */
[----:B------:R0:W-:Y:S01]  /*c3c0*/  @!P0 ST.E.64 desc[UR6][R6.64], R26 ;  /* 0x0000001a06008985 */ /* 0x0001e2000c101b06 */
[----:B------:R-:W-:Y:S01]  /*c3d0*/  @!P1 LOP3.LUT R9, R0, 0xfffffffe, RZ, 0xc0, !PT ;  /* 0xfffffffe00099812 */ /* 0x000fe200078ec0ff */
[----:B------:R-:W-:Y:S01]  /*c3e0*/  VIADD R0, R2, 0x28 ;  /* 0x0000002802007836 */ /* 0x000fe20000000000 */
[----:B------:R-:W-:Y:S02]  /*c3f0*/  @!P2 LOP3.LUT R3, R3, 0xfffffffe, RZ, 0xc0, !PT ;  /* 0xfffffffe0303a812 */ /* 0x000fe400078ec0ff */
[----:B------:R-:W-:Y:S01]  /*c400*/  @!P5 LEA.HI R12, R12, R12, RZ, 0x1 ;  /* 0x0000000c0c0cd211 */ /* 0x000fe200078f08ff */
[----:B------:R-:W-:Y:S01]  /*c410*/  @!P1 IMAD.WIDE R8, R9, 0x4, R4 ;  /* 0x0000000409089825 */ /* 0x000fe200078e0204 */
[----:B------:R-:W-:-:S02]  /*c420*/  ISETP.GE.AND P0, PT, R0, UR4, PT ;  /* 0x0000000400007c0c */ /* 0x000fc4000bf06270 */
[----:B------:R-:W-:Y:S01]  /*c430*/  @!P6 LEA.HI R13, R13, R13, RZ, 0x1 ;  /* 0x0000000d0d0de211 */ /* 0x000fe200078f08ff */
[----:B------:R-:W-:Y:S01]  /*c440*/  @!P2 IMAD.WIDE R10, R3, 0x4, R4 ;  /* 0x00000004030aa825 */ /* 0x000fe200078e0204 */
[----:B------:R-:W-:Y:S01]  /*c450*/  IADD3 R3, R2, 0x30, RZ ;  /* 0x0000003002037810 */ /* 0x000fe20007ffe0ff */
[----:B------:R1:W-:Y:S01]  /*c460*/  @!P1 ST.E.64 desc[UR6][R8.64], R30 ;  /* 0x0000001e08009985 */ /* 0x0003e2000c101b06 */
[----:B------:R-:W-:Y:S02]  /*c470*/  @!P3 LEA.HI R15, R15, R15, RZ, 0x1 ;  /* 0x0000000f0f0fb211 */ /* 0x000fe400078f08ff */
[----:B------:R-:W-:Y:S01]  /*c480*/  ISETP.GE.AND P1, PT, R3, UR4, PT ;  /* 0x0000000403007c0c */ /* 0x000fe2000bf26270 */
[----:B------:R2:W-:Y:S01]  /*c490*/  @!P2 ST.E.64 desc[UR6][R10.64], R34 ;  /* 0x000000220a00a985 */ /* 0x0005e2000c101b06 */
[----:B------:R-:W-:Y:S02]  /*c4a0*/  ISETP.GE.AND P2, PT, R14, UR4, PT ;  /* 0x000000040e007c0c */ /* 0x000fe4000bf46270 */
[----:B0-----:R-:W-:-:S02]  /*c4b0*/  @!P5 LOP3.LUT R7, R12, 0xfffffffe, RZ, 0xc0, !PT ;  /* 0xfffffffe0c07d812 */ /* 0x001fc400078ec0ff */
[----:B------:R-:W-:Y:S02]  /*c4c0*/  @!P0 LEA.HI R0, R0, R0, RZ, 0x1 ;  /* 0x0000000000008211 */ /* 0x000fe400078f08ff */
[----:B------:R-:W-:Y:S01]  /*c4d0*/  @!P4 LEA.HI R16, R16, R16, RZ, 0x1 ;  /* 0x000000101010c211 */ /* 0x000fe200078f08ff */
[--C-:B------:R-:W-:Y:S01]  /*c4e0*/  @!P5 IMAD.WIDE R6, R7, 0x4, R4.reuse ;  /* 0x000000040706d825 */ /* 0x100fe200078e0204 */
[----:B------:R-:W-:Y:S02]  /*c4f0*/  @!P3 LOP3.LUT R15, R15, 0xfffffffe, RZ, 0xc0, !PT ;  /* 0xfffffffe0f0fb812 */ /* 0x000fe400078ec0ff */
[----:B-1----:R-:W-:Y:S02]  /*c500*/  @!P6 LOP3.LUT R9, R13, 0xfffffffe, RZ, 0xc0, !PT ;  /* 0xfffffffe0d09e812 */ /* 0x002fe400078ec0ff */
[----:B------:R0:W-:Y:S01]  /*c510*/  @!P5 ST.E.64 desc[UR6][R6.64], R38 ;  /* 0x000000260600d985 */ /* 0x0001e2000c101b06 */
[----:B--2---:R-:W-:Y:S02]  /*c520*/  @!P1 LEA.HI R10, R3, R3, RZ, 0x1 ;  /* 0x00000003030a9211 */ /* 0x004fe400078f08ff */
[----:B------:R-:W-:Y:S01]  /*c530*/  @!P2 LEA.HI R14, R14, R14, RZ, 0x1 ;  /* 0x0000000e0e0ea211 */ /* 0x000fe200078f08ff */
[----:B------:R-:W-:Y:S01]  /*c540*/  @!P6 IMAD.WIDE R8, R9, 0x4, R4 ;  /* 0x000000040908e825 */ /* 0x000fe200078e0204 */
[----:B------:R-:W-:-:S02]  /*c550*/  @!P0 LOP3.LUT R3, R0, 0xfffffffe, RZ, 0xc0, !PT ;  /* 0xfffffffe00038812 */ /* 0x000fc400078ec0ff */
[----:B------:R-:W-:Y:S01]  /*c560*/  @!P1 LOP3.LUT R11, R10, 0xfffffffe, RZ, 0xc0, !PT ;  /* 0xfffffffe0a0b9812 */ /* 0x000fe200078ec0ff */
[----:B------:R-:W-:Y:S01]  /*c570*/  VIADD R0, R2, 0x60 ;  /* 0x0000006002007836 */ /* 0x000fe20000000000 */
[----:B------:R-:W-:Y:S01]  /*c580*/  @!P2 LOP3.LUT R13, R14, 0xfffffffe, RZ, 0xc0, !PT ;  /* 0xfffffffe0e0da812 */ /* 0x000fe200078ec0ff */
[----:B------:R1:W-:Y:S01]  /*c590*/  @!P6 ST.E.64 desc[UR6][R8.64], R42 ;  /* 0x0000002a0800e985 */ /* 0x0003e2000c101b06 */
[----:B------:R-:W-:Y:S02]  /*c5a0*/  @!P4 LOP3.LUT R17, R16, 0xfffffffe, RZ, 0xc0, !PT ;  /* 0xfffffffe1011c812 */ /* 0x000fe400078ec0ff */
[----:B------:R-:W-:Y:S01]  /*c5b0*/  ISETP.GE.AND P5, PT, R18, UR4, PT ;  /* 0x0000000412007c0c */ /* 0x000fe2000bfa6270 */
[--C-:B0-----:R-:W-:Y:S01]  /*c5c0*/  @!P0 IMAD.WIDE R6, R3, 0x4, R4.reuse ;  /* 0x0000000403068825 */ /* 0x101fe200078e0204 */
[----:B------:R-:W-:Y:S02]  /*c5d0*/  ISETP.GE.AND P6, PT, R19, UR4, PT ;  /* 0x0000000413007c0c */ /* 0x000fe4000bfc6270 */
[C---:B------:R-:W-:Y:S01]  /*c5e0*/  IADD3 R16, R2.reuse, 0x70, RZ ;  /* 0x0000007002107810 */ /* 0x040fe20007ffe0ff */
[----:B------:R-:W-:Y:S01]  /*c5f0*/  VIADD R3, R2, 0x68 ;  /* 0x0000006802037836 */ /* 0x000fe20000000000 */
[----:B------:R0:W-:Y:S01]  /*c600*/  @!P0 ST.E.64 desc[UR6][R6.64], R46 ;  /* 0x0000002e06008985 */ /* 0x0001e2000c101b06 */
[----:B------:R-:W-:Y:S01]  /*c610*/  ISETP.GE.AND P0, PT, R20, UR4, PT ;  /* 0x0000000414007c0c */ /* 0x000fe2000bf06270 */
[----:B-1----:R-:W-:-:S05]  /*c620*/  @!P1 IMAD.WIDE R8, R11, 0x4, R4 ;  /* 0x000000040b089825 */ /* 0x002fca00078e0204 */
[----:B------:R-:W-:Y:S01]  /*c630*/  @!P5 LEA.HI R18, R18, R18, RZ, 0x1 ;  /* 0x000000121212d211 */ /* 0x000fe200078f08ff */
[--C-:B------:R-:W-:Y:S01]  /*c640*/  @!P2 IMAD.WIDE R10, R13, 0x4, R4.reuse ;  /* 0x000000040d0aa825 */ /* 0x100fe200078e0204 */
[----:B------:R1:W-:Y:S01]  /*c650*/  @!P1 ST.E.64 desc[UR6][R8.64], R50 ;  /* 0x0000003208009985 */ /* 0x0003e2000c101b06 */
[----:B------:R-:W-:Y:S02]  /*c660*/  @!P6 LEA.HI R19, R19, R19, RZ, 0x1 ;  /* 0x000000131313e211 */ /* 0x000fe400078f08ff */
[--C-:B------:R-:W-:Y:S01]  /*c670*/  @!P3 IMAD.WIDE R12, R15, 0x4, R4.reuse ;  /* 0x000000040f0cb825 */ /* 0x100fe200078e0204 */
[----:B------:R2:W-:Y:S01]  /*c680*/  @!P2 ST.E.64 desc[UR6][R10.64], R54 ;  /* 0x000000360a00a985 */ /* 0x0005e2000c101b06 */
[----:B------:R-:W-:Y:S02]  /*c690*/  ISETP.GE.AND P2, PT, R16, UR4, PT ;  /* 0x0000000410007c0c */ /* 0x000fe4000bf46270 */
[----:B------:R-:W-:Y:S01]  /*c6a0*/  @!P4 IMAD.WIDE R14, R17, 0x4, R4 ;  /* 0x00000004110ec825 */ /* 0x000fe200078e0204 */
[----:B------:R3:W-:Y:S01]  /*c6b0*/  @!P3 ST.E.64 desc[UR6][R12.64], R58 ;  /* 0x0000003a0c00b985 */ /* 0x0007e2000c101b06 */
[----:B------:R-:W-:-:S02]  /*c6c0*/  ISETP.GE.AND P3, PT, R3, UR4, PT ;  /* 0x0000000403007c0c */ /* 0x000fc4000bf66270 */
[----:B------:R-:W-:Y:S01]  /*c6d0*/  VIADD R17, R2, 0x78 ;  /* 0x0000007802117836 */ /* 0x000fe20000000000 */
[----:B------:R4:W-:Y:S01]  /*c6e0*/  @!P4 ST.E.64 desc[UR6][R14.64], R62 ;  /* 0x0000003e0e00c985 */ /* 0x0009e2000c101b06 */
[----:B------:R-:W-:Y:S02]  /*c6f0*/  ISETP.GE.AND P4, PT, R0, UR4, PT ;  /* 0x0000000400007c0c */ /* 0x000fe4000bf86270 */
[----:B0-----:R-:W-:Y:S01]  /*c700*/  @!P5 LOP3.LUT R7, R18, 0xfffffffe, RZ, 0xc0, !PT ;  /* 0xfffffffe1207d812 */ /* 0x001fe200078ec0ff */
[----:B------:R-:W-:Y:S01]  /*c710*/  VIADD R18, R2, 0x88 ;  /* 0x0000008802127836 */ /* 0x000fe20000000000 */
[----:B------:R-:W-:Y:S02]  /*c720*/  ISETP.GE.AND P1, PT, R17, UR4, PT ;  /* 0x0000000411007c0c */ /* 0x000fe4000bf26270 */
[----:B-1----:R-:W-:Y:S01]  /*c730*/  @!P6 LOP3.LUT R9, R19, 0xfffffffe, RZ, 0xc0, !PT ;  /* 0xfffffffe1309e812 */ /* 0x002fe200078ec0ff */
[----:B------:R-:W-:Y:S01]  /*c740*/  @!P5 IMAD.WIDE R6, R7, 0x4, R4 ;  /* 0x000000040706d825 */ /* 0x000fe200078e0204 */
[----:B------:R-:W-:-:S02]  /*c750*/  @!P2 LEA.HI R16, R16, R16, RZ, 0x1 ;  /* 0x000000101010a211 */ /* 0x000fc400078f08ff */
[----:B--2---:R-:W-:Y:S01]  /*c760*/  @!P3 LEA.HI R10, R3, R3, RZ, 0x1 ;  /* 0x00000003030ab211 */ /* 0x004fe200078f08ff */
[----:B------:R-:W-:Y:S01]  /*c770*/  @!P6 IMAD.WIDE R8, R9, 0x4, R4 ;  /* 0x000000040908e825 */ /* 0x000fe200078e0204 */
[----:B------:R-:W-:Y:S01]  /*c780*/  @!P0 LEA.HI R20, R20, R20, RZ, 0x1 ;  /* 0x0000001414148211 */ /* 0x000fe200078f08ff */
[----:B------:R0:W-:Y:S01]  /*c790*/  @!P5 ST.E.64 desc[UR6][R6.64], R66 ;  /* 0x000000420600d985 */ /* 0x0001e2000c101b06 */
[----:B------:R-:W-:Y:S02]  /*c7a0*/  @!P4 LEA.HI R0, R0, R0, RZ, 0x1 ;  /* 0x000000000000c211 */ /* 0x000fe400078f08ff */
[----:B------:R-:W-:Y:S01]  /*c7b0*/  @!P3 LOP3.LUT R11, R10, 0xfffffffe, RZ, 0xc0, !PT ;  /* 0xfffffffe0a0bb812 */ /* 0x000fe200078ec0ff */
[----:B------:R1:W-:Y:S01]  /*c7c0*/  @!P6 ST.E.64 desc[UR6][R8.64], R70 ;  /* 0x000000460800e985 */ /* 0x0003e2000c101b06 */
[----:B------:R-:W-:Y:S02]  /*c7d0*/  @!P1 LEA.HI R17, R17, R17, RZ, 0x1 ;  /* 0x0000001111119211 */ /* 0x000fe400078f08ff */
[----:B------:R-:W-:Y:S01]  /*c7e0*/  @!P4 LOP3.LUT R3, R0, 0xfffffffe, RZ, 0xc0, !PT ;  /* 0xfffffffe0003c812 */ /* 0x000fe200078ec0ff */
[----:B------:R-:W-:Y:S01]  /*c7f0*/  VIADD R0, R2, 0x98 ;  /* 0x0000009802007836 */ /* 0x000fe20000000000 */
[----:B---3--:R-:W-:Y:S01]  /*c800*/  @!P2 LOP3.LUT R13, R16, 0xfffffffe, RZ, 0xc0, !PT ;  /* 0xfffffffe100da812 */ /* 0x008fe200078ec0ff */
[----:B------:R-:W-:Y:S01]  /*c810*/  VIADD R16, R2, 0xa8 ;  /* 0x000000a802107836 */ /* 0x000fe20000000000 */
[----:B------:R-:W-:-:S02]  /*c820*/  @!P1 LOP3.LUT R17, R17, 0xfffffffe, RZ, 0xc0, !PT ;  /* 0xfffffffe11119812 */ /* 0x000fc400078ec0ff */
[----:B----4-:R-:W-:Y:S01]  /*c830*/  @!P0 LOP3.LUT R15, R20, 0xfffffffe, RZ, 0xc0, !PT ;  /* 0xfffffffe140f8812 */ /* 0x010fe200078ec0ff */
[--C-:B0-----:R-:W-:Y:S01]  /*c840*/  @!P4 IMAD.WIDE R6, R3, 0x4, R4.reuse ;  /* 0x000000040306c825 */ /* 0x101fe200078e0204 */
[----:B------:R-:W-:Y:S02]  /*c850*/  IADD3 R19, R2, 0x90, RZ ;  /* 0x0000009002137810 */ /* 0x000fe40007ffe0ff */
[----:B------:R-:W-:Y:S01]  /*c860*/  ISETP.GE.AND P6, PT, R18, UR4, PT ;  /* 0x0000000412007c0c */ /* 0x000fe2000bfc6270 */
[--C-:B-1----:R-:W-:Y:S01]  /*c870*/  @!P3 IMAD.WIDE R8, R11, 0x4, R4.reuse ;  /* 0x000000040b08b825 */ /* 0x102fe200078e0204 */
[----:B------:R-:W-:Y:S01]  /*c880*/  ISETP.GE.AND P5, PT, R19, UR4, PT ;  /* 0x0000000413007c0c */ /* 0x000fe2000bfa6270 */
[----:B------:R0:W-:Y:S02]  /*c890*/  @!P4 ST.E.64 desc[UR6][R6.64], R74 ;  /* 0x0000004a0600c985 */ /* 0x0001e4000c101b06 */
[--C-:B------:R-:W-:Y:S02]  /*c8a0*/  @!P2 IMAD.WIDE R10, R13, 0x4, R4.reuse ;  /* 0x000000040d0aa825 */ /* 0x100fe400078e0204 */
[----:B------:R1:W-:Y:S01]  /*c8b0*/  @!P3 ST.E.64 desc[UR6][R8.64], R78 ;  /* 0x0000004e0800b985 */ /* 0x0003e2000c101b06 */
[----:B------:R-:W-:Y:S01]  /*c8c0*/  ISETP.GE.AND P3, PT, R16, UR4, PT ;  /* 0x0000000410007c0c */ /* 0x000fe2000bf66270 */
[--C-:B------:R-:W-:Y:S01]  /*c8d0*/  @!P1 IMAD.WIDE R12, R17, 0x4, R4.reuse ;  /* 0x00000004110c9825 */ /* 0x100fe200078e0204 */
[----:B------:R-:W-:Y:S01]  /*c8e0*/  IADD3 R17, R2, 0xb0, RZ ;  /* 0x000000b002117810 */ /* 0x000fe20007ffe0ff */
[----:B------:R2:W-:Y:S02]  /*c8f0*/  @!P2 ST.E.64 desc[UR6][R10.64], R82 ;  /* 0x000000520a00a985 */ /* 0x0005e4000c101b06 */
[----:B------:R-:W-:Y:S01]  /*c900*/  @!P0 IMAD.WIDE R14, R15, 0x4, R4 ;  /* 0x000000040f0e8825 */ /* 0x000fe200078e0204 */
[----:B------:R-:W-:Y:S01]  /*c910*/  ISETP.GE.AND P2, PT, R17, UR4, PT ;  /* 0x0000000411007c0c */ /* 0x000fe2000bf46270 */
[----:B------:R3:W-:Y:S01]  /*c920*/  @!P1 ST.E.64 desc[UR6][R12.64], R86 ;  /* 0x000000560c009985 */ /* 0x0007e2000c101b06 */
[----:B------:R-:W-:Y:S01]  /*c930*/  @!P6 LEA.HI R18, R18, R18, RZ, 0x1 ;  /* 0x000000121212e211 */ /* 0x000fe200078f08ff */
[C---:B------:R-:W-:Y:S01]  /*c940*/  VIADD R3, R2.reuse, 0xa0 ;  /* 0x000000a002037836 */ /* 0x040fe20000000000 */
[----:B------:R-:W-:Y:S01]  /*c950*/  @!P5 LEA.HI R19, R19, R19, RZ, 0x1 ;  /* 0x000000131313d211 */ /* 0x000fe200078f08ff */
[----:B------:R4:W-:Y:S01]  /*c960*/  @!P0 ST.E.64 desc[UR6][R14.64], R90 ;  /* 0x0000005a0e008985 */ /* 0x0009e2000c101b06 */
[----:B------:R-:W-:Y:S01]  /*c970*/  VIADD R20, R2, 0xb8 ;  /* 0x000000b802147836 */ /* 0x000fe20000000000 */
[----:B------:R-:W-:-:S02]  /*c980*/  ISETP.GE.AND P0, PT, R0, UR4, PT ;  /* 0x0000000400007c0c */ /* 0x000fc4000bf06270 */
[----:B------:R-:W-:Y:S02]  /*c990*/  ISETP.GE.AND P4, PT, R3, UR4, PT ;  /* 0x0000000403007c0c */ /* 0x000fe4000bf86270 */
[----:B------:R-:W-:Y:S02]  /*c9a0*/  ISETP.GE.AND P1, PT, R20, UR4, PT ;  /* 0x0000000414007c0c */ /* 0x000fe4000bf26270 */
[----:B0-----:R-:W-:Y:S01]  /*c9b0*/  @!P6 LOP3.LUT R7, R18, 0xfffffffe, RZ, 0xc0, !PT ;  /* 0xfffffffe1207e812 */ /* 0x001fe200078ec0ff */
[C---:B------:R-:W-:Y:S01]  /*c9c0*/  VIADD R18, R2.reuse, 0xc0 ;  /* 0x000000c002127836 */ /* 0x040fe20000000000 */
[----:B-1----:R-:W-:Y:S01]  /*c9d0*/  @!P5 LOP3.LUT R9, R19, 0xfffffffe, RZ, 0xc0, !PT ;  /* 0xfffffffe1309d812 */ /* 0x002fe200078ec0ff */
[----:B------:R-:W-:Y:S01]  /*c9e0*/  VIADD R19, R2, 0xc8 ;  /* 0x000000c802137836 */ /* 0x000fe20000000000 */
[----:B------:R-:W-:Y:S01]  /*c9f0*/  @!P3 LEA.HI R16, R16, R16, RZ, 0x1 ;  /* 0x000000101010b211 */ /* 0x000fe200078f08ff */
[----:B------:R-:W-:Y:S01]  /*ca00*/  @!P6 IMAD.WIDE R6, R7, 0x4, R4 ;  /* 0x000000040706e825 */ /* 0x000fe200078e0204 */
[----:B------:R-:W-:-:S02]  /*ca10*/  @!P2 LEA.HI R17, R17, R17, RZ, 0x1 ;  /* 0x000000111111a211 */ /* 0x000fc400078f08ff */
[----:B------:R-:W-:Y:S01]  /*ca20*/  @!P0 LEA.HI R0, R0, R0, RZ, 0x1 ;  /* 0x0000000000008211 */ /* 0x000fe200078f08ff */
[----:B------:R-:W-:Y:S01]  /*ca30*/  @!P5 IMAD.WIDE R8, R9, 0x4, R4 ;  /* 0x000000040908d825 */ /* 0x000fe200078e0204 */
[----:B--2---:R-:W-:Y:S01]  /*ca40*/  @!P4 LEA.HI R10, R3, R3, RZ, 0x1 ;  /* 0x00000003030ac211 */ /* 0x004fe200078f08ff */
[----:B------:R0:W-:Y:S01]  /*ca50*/  @!P6 ST.E.64 desc[UR6][R6.64], R94 ;  /* 0x0000005e0600e985 */ /* 0x0001e2000c101b06 */
[----:B------:R-:W-:Y:S02]  /*ca60*/  @!P1 LEA.HI R20, R20, R20, RZ, 0x1 ;  /* 0x0000001414149211 */ /* 0x000fe400078f08ff */
[----:B------:R-:W-:Y:S01]  /*ca70*/  @!P0 LOP3.LUT R3, R0, 0xfffffffe, RZ, 0xc0, !PT ;  /* 0xfffffffe00038812 */ /* 0x000fe200078ec0ff */
[----:B------:R1:W-:Y:S01]  /*ca80*/  @!P5 ST.E.64 desc[UR6][R8.64], R98 ;  /* 0x000000620800d985 */ /* 0x0003e2000c101b06 */
[----:B------:R-:W-:Y:S02]  /*ca90*/  @!P4 LOP3.LUT R11, R10, 0xfffffffe, RZ, 0xc0, !PT ;  /* 0xfffffffe0a0bc812 */ /* 0x000fe400078ec0ff */
[----:B---3--:R-:W-:Y:S01]  /*caa0*/  @!P3 LOP3.LUT R13, R16, 0xfffffffe, RZ, 0xc0, !PT ;  /* 0xfffffffe100db812 */ /* 0x008fe200078ec0ff */
[----:B------:R-:W-:Y:S01]  /*cab0*/  VIADD R16, R2, 0xe0 ;  /* 0x000000e002107836 */ /* 0x000fe20000000000 */
[----:B------:R-:W-:-:S02]  /*cac0*/  @!P2 LOP3.LUT R17, R17, 0xfffffffe, RZ, 0xc0, !PT ;  /* 0xfffffffe1111a812 */ /* 0x000fc400078ec0ff */
[----:B----4-:R-:W-:Y:S02]  /*cad0*/  @!P1 LOP3.LUT R15, R20, 0xfffffffe, RZ, 0xc0, !PT ;  /* 0xfffffffe140f9812 */ /* 0x010fe400078ec0ff */
[----:B------:R-:W-:Y:S01]  /*cae0*/  ISETP.GE.AND P5, PT, R18, UR4, PT ;  /* 0x0000000412007c0c */ /* 0x000fe2000bfa6270 */
[--C-:B0-----:R-:W-:Y:S01]  /*caf0*/  @!P0 IMAD.WIDE R6, R3, 0x4, R4.reuse ;  /* 0x0000000403068825 */ /* 0x101fe200078e0204 */
[----:B------:R-:W-:Y:S02]  /*cb00*/  IADD3 R0, R2, 0xd0, RZ ;  /* 0x000000d002007810 */ /* 0x000fe40007ffe0ff */
[----:B------:R-:W-:Y:S01]  /*cb10*/  ISETP.GE.AND P6, PT, R19, UR4, PT ;  /* 0x0000000413007c0c */ /* 0x000fe2000bfc6270 */
[--C-:B-1----:R-:W-:Y:S01]  /*cb20*/  @!P4 IMAD.WIDE R8, R11, 0x4, R4.reuse ;  /* 0x000000040b08c825 */ /* 0x102fe200078e0204 */
[----:B------:R0:W-:Y:S01]  /*cb30*/  @!P0 ST.E.64 desc[UR6][R6.64], R102 ;  /* 0x0000006606008985 */ /* 0x0001e2000c101b06 */
[----:B------:R-:W-:Y:S02]  /*cb40*/  ISETP.GE.AND P0, PT, R0, UR4, PT ;  /* 0x0000000400007c0c */ /* 0x000fe4000bf06270 */
[----:B------:R-:W-:Y:S01]  /*cb50*/  @!P3 IMAD.WIDE R10, R13, 0x4, R4 ;  /* 0x000000040d0ab825 */ /* 0x000fe200078e0204 */
[----:B------:R1:W-:Y:S01]  /*cb60*/  @!P4 ST.E.64 desc[UR6][R8.64], R106 ;  /* 0x0000006a0800c985 */ /* 0x0003e2000c101b06 */
[----:B------:R-:W-:-:S02]  /*cb70*/  IADD3 R20, R2, 0xf0, RZ ;  /* 0x000000f002147810 */ /* 0x000fc40007ffe0ff */
[--C-:B------:R-:W-:Y:S01]  /*cb80*/  @!P2 IMAD.WIDE R12, R17, 0x4, R4.reuse ;  /* 0x00000004110ca825 */ /* 0x100fe200078e0204 */
[----:B------:R2:W-:Y:S01]  /*cb90*/  @!P3 ST.E.64 desc[UR6][R10.64], R110 ;  /* 0x0000006e0a00b985 */ /* 0x0005e2000c101b06 */
[----:B------:R-:W-:Y:S02]  /*cba0*/  @!P5 LEA.HI R18, R18, R18, RZ, 0x1 ;  /* 0x000000121212d211 */ /* 0x000fe400078f08ff */
[----:B------:R-:W-:Y:S01]  /*cbb0*/  @!P1 IMAD.WIDE R14, R15, 0x4, R4 ;  /* 0x000000040f0e9825 */ /* 0x000fe200078e0204 */
[----:B------:R-:W-:Y:S01]  /*cbc0*/  @!P2 ST.E.64 desc[UR6][R12.64], R114 ;  /* 0x000000720c00a985 */ /* 0x000fe2000c101b06 */
[----:B------:R-:W-:Y:S02]  /*cbd0*/  ISETP.GE.AND P2, PT, R16, UR4, PT ;  /* 0x0000000410007c0c */ /* 0x000fe4000bf46270 */
[C---:B------:R-:W-:Y:S01]  /*cbe0*/  VIADD R3, R2.reuse, 0xd8 ;  /* 0x000000d802037836 */ /* 0x040fe20000000000 */
[----:B------:R-:W-:Y:S01]  /*cbf0*/  @!P1 ST.E.64 desc[UR6][R14.64], R118 ;  /* 0x000000760e009985 */ /* 0x000fe2000c101b06 */
[----:B------:R-:W-:Y:S01]  /*cc00*/  VIADD R17, R2, 0xe8 ;  /* 0x000000e802117836 */ /* 0x000fe20000000000 */
[----:B0-----:R-:W-:Y:S01]  /*cc10*/  @!P5 LOP3.LUT R7, R18, 0xfffffffe, RZ, 0xc0, !PT ;  /* 0xfffffffe1207d812 */ /* 0x001fe200078ec0ff */
[----:B------:R-:W-:Y:S01]  /*cc20*/  VIADD R2, R2, 0xf8 ;  /* 0x000000f802027836 */ /* 0x000fe20000000000 */
[----:B------:R-:W-:-:S02]  /*cc30*/  ISETP.GE.AND P1, PT, R3, UR4, PT ;  /* 0x0000000403007c0c */ /* 0x000fc4000bf26270 */
[----:B------:R-:W-:Y:S01]  /*cc40*/  @!P6 LEA.HI R19, R19, R19, RZ, 0x1 ;  /* 0x000000131313e211 */ /* 0x000fe200078f08ff */
[----:B------:R-:W-:Y:S01]  /*cc50*/  @!P5 IMAD.WIDE R6, R7, 0x4, R4 ;  /* 0x000000040706d825 */ /* 0x000fe200078e0204 */
[----:B------:R-:W-:Y:S02]  /*cc60*/  ISETP.GE.AND P3, PT, R17, UR4, PT ;  /* 0x0000000411007c0c */ /* 0x000fe4000bf66270 */
[----:B------:R-:W-:Y:S02]  /*cc70*/  ISETP.GE.AND P4, PT, R20, UR4, PT ;  /* 0x0000000414007c0c */ /* 0x000fe4000bf86270 */
[----:B------:R-:W-:Y:S01]  /*cc80*/  @!P0 LEA.HI R0, R0, R0, RZ, 0x1 ;  /* 0x0000000000008211 */ /* 0x000fe200078f08ff */
[----:B------:R0:W-:Y:S01]  /*cc90*/  @!P5 ST.E.64 desc[UR6][R6.64], R122 ;  /* 0x0000007a0600d985 */ /* 0x0001e2000c101b06 */
[----:B-1----:R-:W-:Y:S02]  /*cca0*/  @!P6 LOP3.LUT R9, R19, 0xfffffffe, RZ, 0xc0, !PT ;  /* 0xfffffffe1309e812 */ /* 0x002fe400078ec0ff */
[----:B------:R-:W-:-:S02]  /*ccb0*/  @!P2 LEA.HI R16, R16, R16, RZ, 0x1 ;  /* 0x000000101010a211 */ /* 0x000fc400078f08ff */
[----:B--2---:R-:W-:Y:S01]  /*ccc0*/  @!P1 LEA.HI R10, R3, R3, RZ, 0x1 ;  /* 0x00000003030a9211 */ /* 0x004fe200078f08ff */
[--C-:B------:R-:W-:Y:S01]  /*ccd0*/  @!P6 IMAD.WIDE R8, R9, 0x4, R4.reuse ;  /* 0x000000040908e825 */ /* 0x100fe200078e0204 */
[----:B------:R-:W-:Y:S02]  /*cce0*/  @!P0 LOP3.LUT R3, R0, 0xfffffffe, RZ, 0xc0, !PT ;  /* 0xfffffffe00038812 */ /* 0x000fe400078ec0ff */
[----:B------:R-:W-:Y:S02]  /*ccf0*/  @!P3 LEA.HI R17, R17, R17, RZ, 0x1 ;  /* 0x000000111111b211 */ /* 0x000fe400078f08ff */
[----:B------:R1:W-:Y:S01]  /*cd00*/  @!P6 ST.E.64 desc[UR6][R8.64], R126 ;  /* 0x0000007e0800e985 */ /* 0x0003e2000c101b06 */
[----:B------:R-:W-:Y:S01]  /*cd10*/  @!P4 LEA.HI R20, R20, R20, RZ, 0x1 ;  /* 0x000000141414c211 */ /* 0x000fe200078f08ff */
[----:B0-----:R-:W-:Y:S01]  /*cd20*/  @!P0 IMAD.WIDE R6, R3, 0x4, R4 ;  /* 0x0000000403068825 */ /* 0x001fe200078e0204 */
[----:B------:R-:W-:Y:S02]  /*cd30*/  @!P1 LOP3.LUT R11, R10, 0xfffffffe, RZ, 0xc0, !PT ;  /* 0xfffffffe0a0b9812 */ /* 0x000fe400078ec0ff */
[----:B------:R-:W-:-:S02]  /*cd40*/  @!P2 LOP3.LUT R13, R16, 0xfffffffe, RZ, 0xc0, !PT ;  /* 0xfffffffe100da812 */ /* 0x000fc400078ec0ff */
[----:B------:R0:W-:Y:S01]  /*cd50*/  @!P0 ST.E.64 desc[UR6][R6.64], R130 ;  /* 0x0000008206008985 */ /* 0x0001e2000c101b06 */
[----:B------:R-:W-:Y:S02]  /*cd60*/  ISETP.GE.AND P0, PT, R2, UR4, PT ;  /* 0x0000000402007c0c */ /* 0x000fe4000bf06270 */
[----:B------:R-:W-:Y:S02]  /*cd70*/  @!P3 LOP3.LUT R17, R17, 0xfffffffe, RZ, 0xc0, !PT ;  /* 0xfffffffe1111b812 */ /* 0x000fe400078ec0ff */
[----:B------:R-:W-:Y:S01]  /*cd80*/  @!P4 LOP3.LUT R15, R20, 0xfffffffe, RZ, 0xc0, !PT ;  /* 0xfffffffe140fc812 */ /* 0x000fe200078ec0ff */
[----:B-1----:R-:W-:-:S04]  /*cd90*/  @!P1 IMAD.WIDE R8, R11, 0x4, R4 ;  /* 0x000000040b089825 */ /* 0x002fc800078e0204 */
[--C-:B------:R-:W-:Y:S01]  /*cda0*/  @!P2 IMAD.WIDE R10, R13, 0x4, R4.reuse ;  /* 0x000000040d0aa825 */ /* 0x100fe200078e0204 */
[----:B------:R0:W-:Y:S03]  /*cdb0*/  @!P1 ST.E.64 desc[UR6][R8.64], R134 ;  /* 0x0000008608009985 */ /* 0x0001e6000c101b06 */
[--C-:B------:R-:W-:Y:S01]  /*cdc0*/  @!P3 IMAD.WIDE R12, R17, 0x4, R4.reuse ;  /* 0x00000004110cb825 */ /* 0x100fe200078e0204 */
[----:B------:R0:W-:Y:S03]  /*cdd0*/  @!P2 ST.E.64 desc[UR6][R10.64], R138 ;  /* 0x0000008a0a00a985 */ /* 0x0001e6000c101b06 */
[----:B------:R-:W-:Y:S01]  /*cde0*/  @!P4 IMAD.WIDE R14, R15, 0x4, R4 ;  /* 0x000000040f0ec825 */ /* 0x000fe200078e0204 */
[----:B------:R0:W-:Y:S04]  /*cdf0*/  @!P3 ST.E.64 desc[UR6][R12.64], R142 ;  /* 0x0000008e0c00b985 */ /* 0x0001e8000c101b06 */
[----:B------:R0:W-:Y:S01]  /*ce00*/  @!P4 ST.E.64 desc[UR6][R14.64], R146 ;  /* 0x000000920e00c985 */ /* 0x0001e2000c101b06 */
[----:B------:R-:W-:Y:S05]  /*ce10*/  @P0 BRA `(.L_x_10) ;  /* 0x0000004800f00947 */ /* 0x000fea0003800000 */
[----:B------:R-:W-:Y:S01]  /*ce20*/  LEA.HI R2, R2, R2, RZ, 0x1 ;  /* 0x0000000202027211 */ /* 0x000fe200078f08ff */
[----:B------:R-:W-:-:S03]  /*ce30*/  ULDC.64 UR4, c[0x0][0x208] ;  /* 0x0000820000047ab9 */ /* 0x000fc60000000a00 */
[----:B------:R-:W-:-:S05]  /*ce40*/  LOP3.LUT R3, R2, 0xfffffffe, RZ, 0xc0, !PT ;  /* 0xfffffffe02037812 */ /* 0x000fca00078ec0ff */
[----:B------:R-:W-:-:S05]  /*ce50*/  IMAD.WIDE R4, R3, 0x4, R4 ;  /* 0x0000000403047825 */ /* 0x000fca00078e0204 */
[----:B------:R1:W-:Y:S01]  /*ce60*/  ST.E.64 desc[UR4][R4.64], R150 ;  /* 0x0000009604007985 */ /* 0x0003e2000c101b04 */
[----:B------:R-:W-:Y:S05]  /*ce70*/  BRA `(.L_x_10) ;  /* 0x0000004800d87947 */ /* 0x000fea0003800000 */
.L_x_33:
[----:B------:R-:W0:Y:S02]  /*ce80*/  S2R R0, SR_TID.X ;  /* 0x0000000000007919 */ /* 0x000e240000002100 */
[----:B0-----:R-:W-:-:S05]  /*ce90*/  VIADD R2, R0, 0xffffff80 ;  /* 0xffffff8000027836 */ /* 0x001fca0000000000 */
[----:B------:R-:W-:-:S13]  /*cea0*/  ISETP.GT.AND P0, PT, R2, 0x7f, PT ;  /* 0x0000007f0200780c */ /* 0x000fda0003f04270 */
[----:B------:R-:W-:Y:S05]  /*ceb0*/  @P0 BRA `(.L_x_10) ;  /* 0x0000004800c80947 */ /* 0x000fea0003800000 */
[----:B------:R-:W0:Y:S01]  /*cec0*/  S2R R3, SR_CTAID.X ;  /* 0x0000000000037919 */ /* 0x000e220000002500 */
[----:B------:R-:W1:Y:S01]  /*ced0*/  LDC R6, c[0x0][0xbe8] ;  /* 0x0002fa00ff067b82 */ /* 0x000e620000000800 */
[----:B------:R-:W-:Y:S01]  /*cee0*/  ULDC UR4, c[0x0][0xa88] ;  /* 0x0002a20000047ab9 */ /* 0x000fe20000000800 */
[----:B0-----:R-:W-:Y:S02]  /*cef0*/  IMAD R0, R3, 0x80, R0 ;  /* 0x0000008003007824 */ /* 0x001fe400078e0200 */
[----:B-1----:R-:W-:-:S03]  /*cf00*/  IMAD R3, R6, UR4, RZ ;  /* 0x0000000406037c24 */ /* 0x002fc6000f8e02ff */
[----:B------:R-:W-:-:S04]  /*cf10*/  IADD3 R0, R0, -0x80, RZ ;  /* 0xffffff8000007810 */ /* 0x000fc80007ffe0ff */
[----:B------:R-:W-:-:S13]  /*cf20*/  ISETP.GE.AND P0, PT, R0, R3, PT ;  /* 0x000000030000720c */ /* 0x000fda0003f06270 */
[----:B------:R-:W-:Y:S05]  /*cf30*/  @P0 BRA `(.L_x_10) ;  /* 0x0000004800a80947 */ /* 0x000fea0003800000 */
[----:B------:R-:W-:Y:S01]  /*cf40*/  ISETP.NE.AND P0, PT, R6, 0x1, PT ;  /* 0x000000010600780c */ /* 0x000fe20003f05270 */
[----:B------:R-:W0:Y:S01]  /*cf50*/  S2UR UR4, SR_CTAID.Z ;  /* 0x00000000000479c3 */ /* 0x000e220000002700 */
[----:B------:R-:W-:Y:S01]  /*cf60*/  SHF.R.S32.HI R4, RZ, 0x1f, R19 ;  /* 0x0000001fff047819 */ /* 0x000fe20000011413 */
[----:B------:R-:W-:Y:S01]  /*cf70*/  ULDC.64 UR6, c[0x0][0xbd0] ;  /* 0x0002f40000067ab9 */ /* 0x000fe20000000a00 */
[----:B------:R-:W-:Y:S01]  /*cf80*/  ULDC.64 UR10, c[0x0][0x208] ;  /* 0x00008200000a7ab9 */ /* 0x000fe20000000a00 */
[----:B------:R-:W-:-:S04]  /*cf90*/  IMAD.WIDE.U32 R2, R19, UR6, RZ ;  /* 0x0000000613027c25 */ /* 0x000fc8000f8e00ff */
[----:B------:R-:W1:Y:S01]  /*cfa0*/  LDC.64 R10, c[0x0][0xbd8] ;  /* 0x0002f600ff0a7b82 */ /* 0x000e620000000a00 */
[----:B------:R-:W-:-:S04]  /*cfb0*/  IMAD R4, R4, UR6, RZ ;  /* 0x0000000604047c24 */ /* 0x000fc8000f8e02ff */
[----:B------:R-:W-:Y:S02]  /*cfc0*/  IMAD R5, R19, UR7, R4 ;  /* 0x0000000713057c24 */ /* 0x000fe4000f8e0204 */
[----:B------:R-:W-:Y:S01]  /*cfd0*/  IMAD.MOV R19, RZ, RZ, -R19 ;  /* 0x000000ffff137224 */ /* 0x000fe200078e0a13 */
[----:B------:R-:W2:Y:S01]  /*cfe0*/  @P0 LDC R7, c[0x0][0xbec] ;  /* 0x0002fb00ff070b82 */ /* 0x000ea20000000800 */
[----:B------:R-:W-:Y:S02]  /*cff0*/  IMAD.IADD R3, R3, 0x1, R5 ;  /* 0x0000000103037824 */ /* 0x000fe400078e0205 */
[----:B------:R-:W-:-:S05]  /*d000*/  IMAD.MOV.U32 R5, RZ, RZ, R0 ;  /* 0x000000ffff057224 */ /* 0x000fca00078e0000 */
[----:B------:R-:W3:Y:S01]  /*d010*/  S2UR UR8, SR_CTAID.Y ;  /* 0x00000000000879c3 */ /* 0x000ee20000002600 */
[----:B0-----:R-:W-:-:S07]  /*d020*/  USHF.R.S32.HI UR5, URZ, 0x1f, UR4 ;  /* 0x0000001f3f057899 */ /* 0x001fce0008011404 */
[----:B------:R-:W3:Y:S01]  /*d030*/  LDC R8, c[0x0][0xc50] ;  /* 0x00031400ff087b82 */ /* 0x000ee20000000800 */
[C---:B-1----:R-:W-:Y:S02]  /*d040*/  IMAD R12, R10.reuse, UR5, RZ ;  /* 0x000000050a0c7c24 */ /* 0x042fe4000f8e02ff */
[----:B------:R-:W-:-:S04]  /*d050*/  IMAD.WIDE.U32 R2, R10, UR4, R2 ;  /* 0x000000040a027c25 */ /* 0x000fc8000f8e0002 */
[----:B------:R-:W-:Y:S01]  /*d060*/  IMAD R11, R11, UR4, R12 ;  /* 0x000000040b0b7c24 */ /* 0x000fe2000f8e020c */
[----:B------:R-:W0:Y:S01]  /*d070*/  @P0 LDC R9, c[0x0][0xbf0] ;  /* 0x0002fc00ff090b82 */ /* 0x000e220000000800 */
[----:B--2---:R-:W-:Y:S01]  /*d080*/  @P0 IMAD.HI.U32 R4, R0, R7, RZ ;  /* 0x0000000700040227 */ /* 0x004fe200078e00ff */
[----:B------:R-:W-:-:S03]  /*d090*/  ULDC.64 UR4, c[0x0][0xbe0] ;  /* 0x0002f80000047ab9 */ /* 0x000fc60000000a00 */
[----:B------:R-:W-:Y:S02]  /*d0a0*/  IMAD.IADD R3, R11, 0x1, R3 ;  /* 0x000000010b037824 */ /* 0x000fe400078e0203 */
[----:B---3--:R-:W-:-:S04]  /*d0b0*/  IMAD R19, R8, R19, UR8 ;  /* 0x0000000808137e24 */ /* 0x008fc8000f8e0213 */
[----:B------:R-:W-:Y:S01]  /*d0c0*/  IMAD.WIDE.U32 R2, R19, UR4, R2 ;  /* 0x0000000413027c25 */ /* 0x000fe2000f8e0002 */
[----:B0-----:R-:W-:Y:S02]  /*d0d0*/  @P0 SHF.R.U32.HI R5, RZ, R9, R4 ;  /* 0x00000009ff050219 */ /* 0x001fe40000011604 */
[----:B------:R-:W-:Y:S02]  /*d0e0*/  SHF.R.S32.HI R4, RZ, 0x1f, R19 ;  /* 0x0000001fff047819 */ /* 0x000fe40000011413 */
[C---:B------:R-:W-:Y:S02]  /*d0f0*/  IADD3 R7, -R5.reuse, RZ, RZ ;  /* 0x000000ff05077210 */ /* 0x040fe40007ffe1ff */
[----:B------:R-:W-:Y:S01]  /*d100*/  SHF.R.S32.HI R9, RZ, 0x1f, R5 ;  /* 0x0000001fff097819 */ /* 0x000fe20000011405 */
[----:B------:R-:W-:Y:S01]  /*d110*/  IMAD R4, R4, UR4, RZ ;  /* 0x0000000404047c24 */ /* 0x000fe2000f8e02ff */
[----:B------:R-:W-:Y:S01]  /*d120*/  IADD3 R2, P0, R5, R2, RZ ;  /* 0x0000000205027210 */ /* 0x000fe20007f1e0ff */
[----:B------:R-:W-:-:S02]  /*d130*/  IMAD R7, R6, R7, R0 ;  /* 0x0000000706077224 */ /* 0x000fc400078e0200 */
[----:B------:R-:W-:Y:S01]  /*d140*/  IMAD R4, R19, UR5, R4 ;  /* 0x0000000513047c24 */ /* 0x000fe2000f8e0204 */
[----:B------:R-:W-:Y:S02]  /*d150*/  ULDC.64 UR4, c[0x0][0xbc8] ;  /* 0x0002f20000047ab9 */ /* 0x000fe40000000a00 */
[----:B------:R-:W-:Y:S02]  /*d160*/  SHF.R.S32.HI R0, RZ, 0x1f, R7 ;  /* 0x0000001fff007819 */ /* 0x000fe40000011407 */
[----:B------:R-:W-:-:S03]  /*d170*/  IADD3.X R3, R9, R3, R4, P0, !PT ;  /* 0x0000000309037210 */ /* 0x000fc600007fe404 */
[----:B------:R-:W-:Y:S02]  /*d180*/  IMAD R0, R0, UR4, RZ ;  /* 0x0000000400007c24 */ /* 0x000fe4000f8e02ff */
[----:B------:R-:W-:-:S04]  /*d190*/  IMAD.WIDE.U32 R2, R7, UR4, R2 ;  /* 0x0000000407027c25 */ /* 0x000fc8000f8e0002 */
[----:B------:R-:W-:Y:S01]  /*d1a0*/  IMAD R5, R7, UR5, R0 ;  /* 0x0000000507057c24 */ /* 0x000fe2000f8e0200 */
[----:B------:R-:W-:Y:S02]  /*d1b0*/  ULDC.64 UR4, c[0x0][0xba8] ;  /* 0x0002ea0000047ab9 */ /* 0x000fe40000000a00 */
[----:B------:R-:W-:Y:S01]  /*d1c0*/  LEA R4, P0, R2, UR4, 0x2 ;  /* 0x0000000402047c11 */ /* 0x000fe2000f8010ff */
[----:B------:R-:W-:-:S05]  /*d1d0*/  IMAD.IADD R3, R3, 0x1, R5 ;  /* 0x0000000103037824 */ /* 0x000fca00078e0205 */
[----:B------:R-:W-:Y:S01]  /*d1e0*/  LEA.HI.X R5, R2, UR5, R3, 0x2, P0 ;  /* 0x0000000502057c11 */ /* 0x000fe200080f1403 */
[----:B------:R-:W-:-:S05]  /*d1f0*/  IMAD.MOV.U32 R3, RZ, RZ, -0x800000 ;  /* 0xff800000ff037424 */ /* 0x000fca00078e00ff */
[----:B------:R4:W-:Y:S01]  /*d200*/  STG.E desc[UR10][R4.64], R3 ;  /* 0x0000000304007986 */ /* 0x0009e2000c10190a */
[----:B------:R-:W-:Y:S05]  /*d210*/  BRA `(.L_x_10) ;  /* 0x0000004400f07947 */ /* 0x000fea0003800000 */
.L_x_8:
[----:B------:R-:W-:-:S08]  /*d220*/  NOP ;  /* 0x0000000000007918 */ /* 0x000fd00000000000 */
[----:B0-----:R-:W0:-:S00]  /*d230*/  USETMAXREG.DEALLOC.CTAPOOL 0x18 ;  /* 0x00000018000079c8 */ /* 0x001e0000080e0500 */
[----:B0-----:R-:W-:Y:S01]  /*d240*/  LOP3.LUT R0, R0, 0x3, RZ, 0xc0, !PT ;  /* 0x0000000300007812 */ /* 0x001fe200078ec0ff */
[----:B------:R-:W0:Y:S05]  /*d250*/  S2R R18, SR_CTAID.Z ;  /* 0x0000000000127919 */ /* 0x000e2a0000002700 */
[----:B------:R-:W1:Y:S01]  /*d260*/  S2UR UR6, SR_CTAID.Y ;  /* 0x00000000000679c3 */ /* 0x000e620000002600 */
[----:B------:R-:W2:Y:S02]  /*d270*/  SHFL.IDX PT, R0, R0, RZ, 0x1f ;  /* 0x00001fff00007589 */ /* 0x000ea400000e0000 */
[----:B--2---:R-:W-:-:S13]  /*d280*/  ISETP.NE.AND P0, PT, R0, RZ, PT ;  /* 0x000000ff0000720c */ /* 0x004fda0003f05270 */
[----:B01----:R-:W-:Y:S05]  /*d290*/  @!P0 BRA `(.L_x_36) ;  /* 0x0000000000288947 */ /* 0x003fea0003800000 */
[----:B------:R-:W-:Y:S01]  /*d2a0*/  ULDC UR7, c[0x0][0xc50] ;  /* 0x0003140000077ab9 */ /* 0x000fe20000000800 */
[----:B------:R-:W-:Y:S01]  /*d2b0*/  UMOV UR36, UR6 ;  /* 0x0000000600247c82 */ /* 0x000fe20008000000 */
[----:B------:R-:W-:-:S06]  /*d2c0*/  UISETP.NE.AND UP0, UPT, UR7, 0x1, UPT ;  /* 0x000000010700788c */ /* 0x000fcc000bf05270 */
[----:B------:R-:W-:-:S13]  /*d2d0*/  PLOP3.LUT P0, PT, PT, PT, UP0, 0x80, 0x0 ;  /* 0x000000000000781c */ /* 0x000fda0003f0f008 */
[----:B------:R-:W-:Y:S05]  /*d2e0*/  @!P0 BRA `(.L_x_37) ;  /* 0x0000000000308947 */ /* 0x000fea0003800000 */
[----:B------:R-:W-:Y:S01]  /*d2f0*/  ULDC UR4, c[0x0][0xc54] ;  /* 0x0003150000047ab9 */ /* 0x000fe20000000800 */
[----:B------:R-:W-:Y:S01]  /*d300*/  ULDC UR36, c[0x0][0xc58] ;  /* 0x0003160000247ab9 */ /* 0x000fe20000000800 */
[----:B------:R-:W-:-:S04]  /*d310*/  UIMAD.WIDE.U32 UR4, UR6, UR4, URZ ;  /* 0x00000004060472a5 */ /* 0x000fc8000f8e003f */
[----:B------:R-:W-:Y:S01]  /*d320*/  USHF.R.U32.HI UR36, URZ, UR36, UR5 ;  /* 0x000000243f247299 */ /* 0x000fe20008011605 */
[----:B------:R-:W-:Y:S11]  /*d330*/  BRA `(.L_x_37) ;  /* 0x00000000001c7947 */ /* 0x000ff60003800000 */
.L_x_36:
[----:B------:R-:W-:Y:S01]  /*d340*/  ULDC UR7, c[0x0][0xc50] ;  /* 0x0003140000077ab9 */ /* 0x000fe20000000800 */
[----:B------:R-:W-:Y:S01]  /*d350*/  UMOV UR36, UR6 ;  /* 0x0000000600247c82 */ /* 0x000fe20008000000 */
[----:B------:R-:W-:-:S11]  /*d360*/  UISETP.NE.AND UP0, UPT, UR7, 0x1, UPT ;  /* 0x000000010700788c */ /* 0x000fd6000bf05270 */
[----:B------:R-:W-:Y:S01]  /*d370*/  @UP0 ULDC UR4, c[0x0][0xc54] ;  /* 0x0003150000040ab9 */ /* 0x000fe20000000800 */
[----:B------:R-:W-:Y:S01]  /*d380*/  @UP0 ULDC UR8, c[0x0][0xc58] ;  /* 0x0003160000080ab9 */ /* 0x000fe20000000800 */
[----:B------:R-:W-:-:S04]  /*d390*/  UIMAD.WIDE.U32 UR4, UR6, UR4, URZ ;  /* 0x00000004060472a5 */ /* 0x000fc8000f8e003f */
[----:B------:R-:W-:-:S12]  /*d3a0*/  @UP0 USHF.R.U32.HI UR36, URZ, UR8, UR5 ;  /* 0x000000083f240299 */ /* 0x000fd80008011605 */
.L_x_37:
[----:B------:R-:W-:Y:S01]  /*d3b0*/  ISETP.GE.AND P0, PT, R18, RZ, PT ;  /* 0x000000ff1200720c */ /* 0x000fe20003f06270 */
[----:B------:R-:W-:Y:S01]  /*d3c0*/  UIADD3 UR4, -UR36, URZ, URZ ;  /* 0x0000003f24047290 */ /* 0x000fe2000fffe13f */
[----:B------:R-:W-:Y:S01]  /*d3d0*/  MOV R9, 0x1 ;  /* 0x0000000100097802 */ /* 0x000fe20000000f00 */
[----:B------:R-:W-:Y:S02]  /*d3e0*/  IMAD.MOV.U32 R0, RZ, RZ, RZ ;  /* 0x000000ffff007224 */ /* 0x000fe400078e00ff */
[----:B------:R-:W-:Y:S01]  /*d3f0*/  UIMAD UR6, UR7, UR4, UR6 ;  /* 0x00000004070672a4 */ /* 0x000fe2000f8e0206 */
[----:B------:R-:W-:-:S07]  /*d400*/  IMAD.MOV.U32 R3, RZ, RZ, 0x1 ;  /* 0x00000001ff037424 */ /* 0x000fce00078e00ff */
[----:B------:R-:W-:Y:S05]  /*d410*/  @!P0 BRA `(.L_x_38) ;  /* 0x0000004000b08947 */ /* 0x000fea0003800000 */
[----:B------:R-:W-:Y:S01]  /*d420*/  ULDC.64 UR4, c[0x0][0x418] ;  /* 0x0001060000047ab9 */ /* 0x000fe20000000a00 */
[----:B------:R0:W-:Y:S01]  /*d430*/  STL [R1+0xc], RZ ;  /* 0x00000cff01007387 */ /* 0x0001e20000100800 */
[----:B------:R-:W-:Y:S02]  /*d440*/  UISETP.NE.U32.AND UP0, UPT, UR4, URZ, UPT ;  /* 0x0000003f0400728c */ /* 0x000fe4000bf05070 */
[----:B------:R-:W-:Y:S02]  /*d450*/  ULOP3.LUT UR40, UR6, 0xffff, URZ, 0xc0, !UPT ;  /* 0x0000ffff06287892 */ /* 0x000fe4000f8ec03f */
[----:B------:R-:W-:Y:S01]  /*d460*/  UISETP.NE.AND.EX UP0, UPT, UR5, URZ, UPT, UP0 ;  /* 0x0000003f0500728c */ /* 0x000fe2000bf05300 */
[----:B------:R-:W-:Y:S02]  /*d470*/  ULDC UR4, c[0x0][0x424] ;  /* 0x0001090000047ab9 */ /* 0x000fe40000000800 */
[----:B------:R-:W-:Y:S01]  /*d480*/  ULDC UR5, c[0x0][0x2f0] ;  /* 0x0000bc0000057ab9 */ /* 0x000fe20000000800 */
[----:B------:R-:W-:-:S04]  /*d490*/  USEL UR4, UR4, 0x1, UP0 ;  /* 0x0000000104047887 */ /* 0x000fc80008000000 */
[----:B------:R-:W-:-:S04]  /*d4a0*/  UIMAD UR4, UR4, UR5, URZ ;  /* 0x00000005040472a4 */ /* 0x000fc8000f8e023f */
[----:B------:R-:W-:Y:S02]  /*d4b0*/  UISETP.GE.AND UP0, UPT, UR4, 0x1, UPT ;  /* 0x000000010400788c */ /* 0x000fe4000bf06270 */
[----:B------:R-:W-:-:S04]  /*d4c0*/  UIADD3 UR5, UR4, 0x4f, URZ ;  /* 0x0000004f04057890 */ /* 0x000fc8000fffe03f */
[----:B------:R-:W-:Y:S01]  /*d4d0*/  PLOP3.LUT P0, PT, PT, PT, UP0, 0x80, 0x0 ;  /* 0x000000000000781c */ /* 0x000fe20003f0f008 */
[----:B------:R-:W-:-:S04]  /*d4e0*/  UIMAD.WIDE UR4, UR5, 0x66666667, URZ ;  /* 0x66666667050478a5 */ /* 0x000fc8000f8e023f */
[----:B------:R-:W-:-:S04]  /*d4f0*/  USHF.R.U32.HI UR39, URZ, 0x1f, UR5 ;  /* 0x0000001f3f277899 */ /* 0x000fc80008011605 */
[----:B------:R-:W-:-:S04]  /*d500*/  ULEA.HI.SX32 UR39, UR5, UR39, 0x1b ;  /* 0x0000002705277291 */ /* 0x000fc8000f8fda3f */
[----:B0-----:R-:W-:Y:S08]  /*d510*/  @!P0 BRA `(.L_x_39) ;  /* 0x00000000007c8947 */ /* 0x001ff00003800000 */
[----:B------:R-:W-:-:S04]  /*d520*/  USHF.R.U32.HI UR4, URZ, 0x10, UR6 ;  /* 0x000000103f047899 */ /* 0x000fc80008011606 */
[----:B------:R-:W-:-:S11]  /*d530*/  UISETP.NE.AND UP0, UPT, UR4, URZ, UPT ;  /* 0x0000003f0400728c */ /* 0x000fd6000bf05270 */
[----:B------:R-:W-:Y:S02]  /*d540*/  @!UP0 ULDC UR4, c[0x0][0x9f0] ;  /* 0x00027c0000048ab9 */ /* 0x000fe40000000800 */
[----:B------:R-:W-:Y:S01]  /*d550*/  IMAD.U32 R6, RZ, RZ, UR4 ;  /* 0x00000004ff067e24 */ /* 0x000fe2000f8e00ff */
[----:B------:R-:W-:-:S04]  /*d560*/  UIADD3 UR5, UR39, -0x1, UR4 ;  /* 0xffffffff27057890 */ /* 0x000fc8000fffe004 */
[-C--:B------:R-:W-:Y:S02]  /*d570*/  IABS R0, R6.reuse ;  /* 0x0000000600007213 */ /* 0x080fe40000000000 */
[----:B------:R-:W-:Y:S02]  /*d580*/  IABS R6, R6 ;  /* 0x0000000600067213 */ /* 0x000fe40000000000 */
[----:B------:R-:W0:Y:S08]  /*d590*/  I2F.RP R4, R0 ;  /* 0x0000000000047306 */ /* 0x000e300000209400 */
[----:B0-----:R-:W0:Y:S02]  /*d5a0*/  MUFU.RCP R4, R4 ;  /* 0x0000000400047308 */ /* 0x001e240000001000 */
[----:B0-----:R-:W-:-:S06]  /*d5b0*/  IADD3 R2, R4, 0xffffffe, RZ ;  /* 0x0ffffffe04027810 */ /* 0x001fcc0007ffe0ff */
[----:B------:R0:W1:Y:S02]  /*d5c0*/  F2I.FTZ.U32.TRUNC.NTZ R3, R2 ;  /* 0x0000000200037305 */ /* 0x000064000021f000 */
[----:B0-----:R-:W-:Y:S02]  /*d5d0*/  IMAD.MOV.U32 R2, RZ, RZ, RZ ;  /* 0x000000ffff027224 */ /* 0x001fe400078e00ff */
[----:B-1----:R-:W-:-:S04]  /*d5e0*/  IMAD.MOV R5, RZ, RZ, -R3 ;  /* 0x000000ffff057224 */ /* 0x002fc800078e0a03 */
[----:B------:R-:W-:-:S04]  /*d5f0*/  IMAD R5, R5, R0, RZ ;  /* 0x0000000005057224 */ /* 0x000fc800078e02ff */
[----:B------:R-:W-:-:S04]  /*d600*/  IMAD.HI.U32 R3, R3, R5, R2 ;  /* 0x0000000503037227 */ /* 0x000fc800078e0002 */
[----:B------:R-:W-:Y:S01]  /*d610*/  IMAD.U32 R5, RZ, RZ, UR5 ;  /* 0x00000005ff057e24 */ /* 0x000fe2000f8e00ff */
[----:B------:R-:W-:-:S04]  /*d620*/  ULOP3.LUT UR5, UR5, UR4, URZ, 0x3c, !UPT ;  /* 0x0000000405057292 */ /* 0x000fc8000f8e3c3f */
[----:B------:R-:W-:Y:S02]  /*d630*/  IABS R2, R5 ;  /* 0x0000000500027213 */ /* 0x000fe40000000000 */
[----:B------:R-:W-:Y:S02]  /*d640*/  IADD3 R5, RZ, -R6, RZ ;  /* 0x80000006ff057210 */ /* 0x000fe40007ffe0ff */
[----:B------:R-:W-:Y:S01]  /*d650*/  ISETP.LE.AND P2, PT, RZ, UR5, PT ;  /* 0x00000005ff007c0c */ /* 0x000fe2000bf43270 */
[----:B------:R-:W-:-:S04]  /*d660*/  IMAD.HI.U32 R3, R3, R2, RZ ;  /* 0x0000000203037227 */ /* 0x000fc800078e00ff */
[----:B------:R-:W-:-:S05]  /*d670*/  IMAD R5, R3, R5, R2 ;  /* 0x0000000503057224 */ /* 0x000fca00078e0202 */
[----:B------:R-:W-:-:S13]  /*d680*/  ISETP.GT.U32.AND P1, PT, R0, R5, PT ;  /* 0x000000050000720c */ /* 0x000fda0003f24070 */
[----:B------:R-:W-:Y:S02]  /*d690*/  @!P1 IMAD.IADD R5, R5, 0x1, -R0 ;  /* 0x0000000105059824 */ /* 0x000fe400078e0a00 */
[----:B------:R-:W-:Y:S01]  /*d6a0*/  @!P1 VIADD R3, R3, 0x1 ;  /* 0x0000000103039836 */ /* 0x000fe20000000000 */
[----:B------:R-:W-:Y:S02]  /*d6b0*/  ISETP.NE.AND P1, PT, RZ, UR4, PT ;  /* 0x00000004ff007c0c */ /* 0x000fe4000bf25270 */
[----:B------:R-:W-:-:S13]  /*d6c0*/  ISETP.GE.U32.AND P0, PT, R5, R0, PT ;  /* 0x000000000500720c */ /* 0x000fda0003f06070 */
[----:B------:R-:W-:-:S05]  /*d6d0*/  @P0 VIADD R3, R3, 0x1 ;  /* 0x0000000103030836 */ /* 0x000fca0000000000 */
[----:B------:R-:W-:Y:S02]  /*d6e0*/  @!P2 IADD3 R3, -R3, RZ, RZ ;  /* 0x000000ff0303a210 */ /* 0x000fe40007ffe1ff */
[----:B------:R-:W-:-:S05]  /*d6f0*/  @!P1 LOP3.LUT R3, RZ, UR4, RZ, 0x33, !PT ;  /* 0x00000004ff039c12 */ /* 0x000fca000f8e33ff */
[----:B------:R0:W-:Y:S02]  /*d700*/  STL [R1+0xc], R3 ;  /* 0x00000c0301007387 */ /* 0x0001e40000100800 */
.L_x_39:
[----:B------:R-:W2:Y:S01]  /*d710*/  LDL R2, [R1+0xc] ;  /* 0x00000c0001027983 */ /* 0x000ea20000100800 */
[----:B0-----:R-:W-:Y:S02]  /*d720*/  IMAD.MOV.U32 R3, RZ, RZ, 0x1 ;  /* 0x00000001ff037424 */ /* 0x001fe400078e00ff */
[----:B--2---:R-:W-:-:S05]  /*d730*/  IMAD R0, R2, UR40, RZ ;  /* 0x0000002802007c24 */ /* 0x004fca000f8e02ff */
[----:B------:R-:W-:Y:S01]  /*d740*/  VIADDMNMX R17, R0, R2, UR39, PT ;  /* 0x0000002700117e46 */ /* 0x000fe2000b800102 */
[----:B------:R0:W-:Y:S03]  /*d750*/  STL [R1+0x8], R0 ;  /* 0x0000080001007387 */ /* 0x0001e60000100800 */
[----:B------:R-:W-:Y:S01]  /*d760*/  ISETP.GT.AND P0, PT, R17, R0, PT ;  /* 0x000000001100720c */ /* 0x000fe20003f04270 */
[----:B------:R1:W-:Y:S01]  /*d770*/  STL [R1+0x10], R17 ;  /* 0x0000101101007387 */ /* 0x0003e20000100800 */
[----:B0-----:R-:W-:-:S11]  /*d780*/  IMAD.MOV.U32 R0, RZ, RZ, RZ ;  /* 0x000000ffff007224 */ /* 0x001fd600078e00ff */
[----:B-1----:R-:W-:Y:S05]  /*d790*/  @!P0 BRA `(.L_x_38) ;  /* 0x0000003c00d08947 */ /* 0x002fea0003800000 */
[----:B------:R-:W0:Y:S01]  /*d7a0*/  S2UR UR4, SR_CgaCtaId ;  /* 0x00000000000479c3 */ /* 0x000e220000008800 */
[----:B------:R-:W-:Y:S02]  /*d7b0*/  UMOV UR38, 0x400 ;  /* 0x0000040000267882 */ /* 0x000fe40000000000 */
[----:B0-----:R-:W-:-:S04]  /*d7c0*/  ULEA UR38, UR4, UR38, 0x18 ;  /* 0x0000002604267291 */ /* 0x001fc8000f8ec03f */
[----:B------:R-:W-:-:S04]  /*d7d0*/  UIADD3 UR4, UR38, 0x24400, URZ ;  /* 0x0002440026047890 */ /* 0x000fc8000fffe03f */
[----:B------:R-:W-:-:S06]  /*d7e0*/  ULOP3.LUT UP0, URZ, UR4, 0x3ff, URZ, 0xc0, !UPT ;  /* 0x000003ff043f7892 */ /* 0x000fcc000f80c03f */
[----:B------:R-:W-:-:S13]  /*d7f0*/  PLOP3.LUT P0, PT, PT, PT, UP0, 0x80, 0x0 ;  /* 0x000000000000781c */ /* 0x000fda0003f0f008 */
[----:B------:R-:W-:Y:S05]  /*d800*/  @!P0 BRA `(.L_x_40) ;  /* 0x0000000000408947 */ /* 0x000fea0003800000 */
[----:B------:R-:W-:Y:S01]  /*d810*/  MOV R2, 0x0 ;  /* 0x0000000000027802 */ /* 0x000fe20000000f00 */
[----:B------:R-:W-:Y:S01]  /*d820*/  ULDC.64 UR6, c[0x4][0x1b8] ;  /* 0x01006e0000067ab9 */ /* 0x000fe20000000a00 */
[----:B------:R-:W-:Y:S01]  /*d830*/  ULDC.64 UR8, c[0x4][0x1c0] ;  /* 0x0100700000087ab9 */ /* 0x000fe20000000a00 */
[----:B------:R-:W-:Y:S01]  /*d840*/  ULDC.64 UR4, c[0x4][0x118] ;  /* 0x0100460000047ab9 */ /* 0x000fe20000000a00 */
[----:B------:R-:W-:Y:S01]  /*d850*/  IMAD.U32 R4, RZ, RZ, UR6 ;  /* 0x00000006ff047e24 */ /* 0x000fe2000f8e00ff */
[----:B------:R-:W-:Y:S01]  /*d860*/  MOV R5, UR7 ;  /* 0x0000000700057c02 */ /* 0x000fe20008000f00 */
[----:B------:R-:W0:Y:S01]  /*d870*/  LDC.64 R2, c[0x4][R2] ;  /* 0x0100000002027b82 */ /* 0x000e220000000a00 */
[----:B------:R-:W-:Y:S01]  /*d880*/  IMAD.U32 R6, RZ, RZ, UR8 ;  /* 0x00000008ff067e24 */ /* 0x000fe2000f8e00ff */
[----:B------:R-:W-:Y:S01]  /*d890*/  MOV R11, UR5 ;  /* 0x00000005000b7c02 */ /* 0x000fe20008000f00 */
[----:B------:R-:W-:Y:S02]  /*d8a0*/  IMAD.U32 R7, RZ, RZ, UR9 ;  /* 0x00000009ff077e24 */ /* 0x000fe4000f8e00ff */
[----:B------:R-:W-:-:S02]  /*d8b0*/  IMAD.U32 R10, RZ, RZ, UR4 ;  /* 0x00000004ff0a7e24 */ /* 0x000fc4000f8e00ff */
[----:B------:R-:W-:Y:S02]  /*d8c0*/  IMAD.MOV.U32 R8, RZ, RZ, 0x70 ;  /* 0x00000070ff087424 */ /* 0x000fe400078e00ff */
[----:B------:R-:W-:Y:S02]  /*d8d0*/  IMAD.MOV.U32 R12, RZ, RZ, 0x1 ;  /* 0x00000001ff0c7424 */ /* 0x000fe400078e00ff */
[----:B------:R-:W-:-:S07]  /*d8e0*/  IMAD.MOV.U32 R13, RZ, RZ, RZ ;  /* 0x000000ffff0d7224 */ /* 0x000fce00078e00ff */
[----:B------:R-:W-:-:S07]  /*d8f0*/  LEPC R20, `(.L_x_40) ;  /* 0x000000001014794e */ /* 0x000fce0000000000 */
[----:B0-----:R-:W-:Y:S05]  /*d900*/  CALL.ABS.NOINC R2 ;  /* 0x0000000002007343 */ /* 0x001fea0003c00000 */
.L_x_40:
        /* <DEDUP_REMOVED lines=8> */
[----:B------:R0:W1:Y:S01]  /*d990*/  LDC.64 R2, c[0x4][R16] ;  /* 0x0100000010027b82 */ /* 0x0000620000000a00 */
[----:B------:R-:W-:Y:S01]  /*d9a0*/  MOV R4, UR6 ;  /* 0x0000000600047c02 */ /* 0x000fe20008000f00 */
[----:B------:R-:W-:Y:S01]  /*d9b0*/  IMAD.U32 R5, RZ, RZ, UR7 ;  /* 0x00000007ff057e24 */ /* 0x000fe2000f8e00ff */
[----:B------:R-:W-:Y:S01]  /*d9c0*/  MOV R10, UR4 ;  /* 0x00000004000a7c02 */ /* 0x000fe20008000f00 */
[----:B------:R-:W-:Y:S01]  /*d9d0*/  IMAD.U32 R6, RZ, RZ, UR8 ;  /* 0x00000008ff067e24 */ /* 0x000fe2000f8e00ff */
[----:B------:R-:W-:Y:S01]  /*d9e0*/  MOV R13, RZ ;  /* 0x000000ff000d7202 */ /* 0x000fe20000000f00 */
[----:B------:R-:W-:-:S02]  /*d9f0*/  IMAD.U32 R7, RZ, RZ, UR9 ;  /* 0x00000009ff077e24 */ /* 0x000fc4000f8e00ff */
[----:B------:R-:W-:Y:S02]  /*da00*/  IMAD.U32 R11, RZ, RZ, UR5 ;  /* 0x00000005ff0b7e24 */ /* 0x000fe4000f8e00ff */
[----:B------:R-:W-:Y:S02]  /*da10*/  IMAD.MOV.U32 R8, RZ, RZ, 0x70 ;  /* 0x00000070ff087424 */ /* 0x000fe400078e00ff */
[----:B0-----:R-:W-:-:S07]  /*da20*/  IMAD.MOV.U32 R12, RZ, RZ, 0x1 ;  /* 0x00000001ff0c7424 */ /* 0x001fce00078e00ff */
[----:B------:R-:W-:-:S07]  /*da30*/  LEPC R20, `(.L_x_42) ;  /* 0x000000001014794e */ /* 0x000fce0000000000 */
[----:B-1----:R-:W-:Y:S05]  /*da40*/  CALL.ABS.NOINC R2 ;  /* 0x0000000002007343 */ /* 0x002fea0003c00000 */
.L_x_42:
[----:B------:R0:W1:Y:S01]  /*da50*/  LDC.64 R2, c[0x4][R16] ;  /* 0x0100000010027b82 */ /* 0x0000620000000a00 */
[----:B------:R-:W-:Y:S01]  /*da60*/  ULDC.64 UR6, c[0x4][0x1b8] ;  /* 0x01006e0000067ab9 */ /* 0x000fe20000000a00 */
[----:B------:R-:W-:Y:S01]  /*da70*/  ULDC.64 UR8, c[0x4][0x1c0] ;  /* 0x0100700000087ab9 */ /* 0x000fe20000000a00 */
[----:B------:R-:W-:Y:S01]  /*da80*/  ULDC.64 UR4, c[0x4][0x128] ;  /* 0x01004a0000047ab9 */ /* 0x000fe20000000a00 */
[----:B------:R-:W-:Y:S01]  /*da90*/  IMAD.U32 R4, RZ, RZ, UR6 ;  /* 0x00000006ff047e24 */ /* 0x000fe2000f8e00ff */
[----:B------:R-:W-:Y:S01]  /*daa0*/  MOV R7, UR9 ;  /* 0x0000000900077c02 */ /* 0x000fe20008000f00 */
[----:B------:R-:W-:Y:S01]  /*dab0*/  IMAD.U32 R5, RZ, RZ, UR7 ;  /* 0x00000007ff057e24 */ /* 0x000fe2000f8e00ff */
[----:B------:R-:W-:Y:S01]  /*dac0*/  MOV R12, 0x1 ;  /* 0x00000001000c7802 */ /* 0x000fe20000000f00 */
[----:B------:R-:W-:Y:S02]  /*dad0*/  IMAD.U32 R6, RZ, RZ, UR8 ;  /* 0x00000008ff067e24 */ /* 0x000fe4000f8e00ff */
[----:B------:R-:W-:-:S02]  /*dae0*/  IMAD.U32 R10, RZ, RZ, UR4 ;  /* 0x00000004ff0a7e24 */ /* 0x000fc4000f8e00ff */
[----:B------:R-:W-:Y:S02]  /*daf0*/  IMAD.U32 R11, RZ, RZ, UR5 ;  /* 0x00000005ff0b7e24 */ /* 0x000fe4000f8e00ff */
[----:B------:R-:W-:Y:S02]  /*db00*/  IMAD.MOV.U32 R8, RZ, RZ, 0x70 ;  /* 0x00000070ff087424 */ /* 0x000fe400078e00ff */
[----:B0-----:R-:W-:-:S07]  /*db10*/  IMAD.MOV.U32 R13, RZ, RZ, RZ ;  /* 0x000000ffff0d7224 */ /* 0x001fce00078e00ff */
[----:B------:R-:W-:-:S07]  /*db20*/  LEPC R20, `(.L_x_41) ;  /* 0x000000001014794e */ /* 0x000fce0000000000 */
[----:B-1----:R-:W-:Y:S05]  /*db30*/  CALL.ABS.NOINC R2 ;  /* 0x0000000002007343 */ /* 0x002fea0003c00000 */
.L_x_41:
[----:B------:R-:W0:Y:S01]  /*db40*/  LDC.64 R2, c[0x0][0x9f8] ;  /* 0x00027e00ff027b82 */ /* 0x000e220000000a00 */
[----:B------:R-:W-:Y:S01]  /*db50*/  ULDC.64 UR4, c[0x0][0x208] ;  /* 0x0000820000047ab9 */ /* 0x000fe20000000a00 */
[----:B0-----:R-:W-:-:S04]  /*db60*/  ISETP.NE.U32.AND P0, PT, R2, RZ, PT ;  /* 0x000000ff0200720c */ /* 0x001fc80003f05070 */
[----:B------:R-:W-:-:S13]  /*db70*/  ISETP.NE.AND.EX P0, PT, R3, RZ, PT, P0 ;  /* 0x000000ff0300720c */ /* 0x000fda0003f05300 */
[----:B------:R-:W0:Y:S02]  /*db80*/  @P0 LDC.64 R2, c[0x0][0x9f8] ;  /* 0x00027e00ff020b82 */ /* 0x000e240000000a00 */
[----:B0-----:R-:W-:-:S05]  /*db90*/  @P0 IMAD.WIDE R2, R18, 0x4, R2 ;  /* 0x0000000412020825 */ /* 0x001fca00078e0202 */
[----:B------:R0:W2:Y:S01]  /*dba0*/  @P0 LDG.E R18, desc[UR4][R2.64] ;  /* 0x0000000402120981 */ /* 0x0000a2000c1e1900 */
[----:B------:R-:W-:Y:S01]  /*dbb0*/  UMOV UR4, 0xffffffff ;  /* 0xffffffff00047882 */ /* 0x000fe20000000000 */
[----:B------:R-:W-:Y:S01]  /*dbc0*/  VIADD R17, R17, 0xffffffff ;  /* 0xffffffff11117836 */ /* 0x000fe20000000000 */
[----:B------:R-:W1:Y:S01]  /*dbd0*/  S2R R16, SR_TID.X ;  /* 0x0000000000107919 */ /* 0x000e620000002100 */
[----:B0-----:R-:W0:Y:S02]  /*dbe0*/  LDC.64 R2, c[0x0][0x418] ;  /* 0x00010600ff027b82 */ /* 0x001e240000000a00 */
[----:B0-----:R-:W-:Y:S02]  /*dbf0*/  ISETP.NE.U32.AND P0, PT, R2, RZ, PT ;  /* 0x000000ff0200720c */ /* 0x001fe40003f05070 */
[----:B-1----:R-:W-:Y:S02]  /*dc00*/  SHF.R.U32.HI R0, RZ, 0x5, R16 ;  /* 0x00000005ff007819 */ /* 0x002fe40000011610 */
[----:B------:R-:W-:-:S02]  /*dc10*/  ISETP.NE.AND.EX P1, PT, R3, RZ, PT, P0 ;  /* 0x000000ff0300720c */ /* 0x000fc40003f25300 */
[----:B------:R-:W-:Y:S02]  /*dc20*/  LOP3.LUT R0, R0, 0x3, RZ, 0xc0, !PT ;  /* 0x0000000300007812 */ /* 0x000fe400078ec0ff */
[----:B------:R-:W-:-:S05]  /*dc30*/  P2R R4, PR, RZ, 0x2 ;  /* 0x00000002ff047803 */ /* 0x000fca0000000000 */
[----:B------:R0:W-:Y:S01]  /*dc40*/  STL [R1+0x4], R4 ;  /* 0x0000040401007387 */ /* 0x0001e20000100800 */
[----:B--2---:R-:W-:Y:S02]  /*dc50*/  SHF.R.S32.HI R19, RZ, 0x1f, R18 ;  /* 0x0000001fff137819 */ /* 0x004fe40000011412 */
[----:B------:R-:W-:Y:S01]  /*dc60*/  SEL R16, R18, RZ, !P1 ;  /* 0x000000ff12107207 */ /* 0x000fe20004800000 */
[----:B0-----:R-:W-:Y:S06]  /*dc70*/  BRA.DIV UR4, `(.L_x_43) ;  /* 0x0000003e04e07947 */ /* 0x001fec000b800000 */
[----:B------:R0:W1:Y:S02]  /*dc80*/  SHFL.IDX PT, R14, R0, RZ, 0x1f ;  /* 0x00001fff000e7589 */ /* 0x00006400000e0000 */
.L_x_134:
[----:B------:R-:W-:Y:S02]  /*dc90*/  PLOP3.LUT P2, PT, PT, PT, PT, 0x8, 0x0 ;  /* 0x000000000000781c */ /* 0x000fe40003f4e170 */
[----:B-1----:R-:W-:Y:S02]  /*dca0*/  ISETP.NE.AND P0, PT, R14, RZ, PT ;  /* 0x000000ff0e00720c */ /* 0x002fe40003f05270 */
[----:B0-----:R-:W-:-:S05]  /*dcb0*/  P2R R0, PR, RZ, 0x4 ;  /* 0x00000004ff007803 */ /* 0x001fca0000000000 */
[----:B------:R0:W-:Y:S06]  /*dcc0*/  STL [R1], R0 ;  /* 0x0000000001007387 */ /* 0x0001ec0000100800 */
[----:B------:R-:W-:Y:S05]  /*dcd0*/  @P0 BRA `(.L_x_44) ;  /* 0x00000004002c0947 */ /* 0x000fea0003800000 */
[----:B------:R-:W-:-:S03]  /*dce0*/  UMOV UR4, 0xffffffff ;  /* 0xffffffff00047882 */ /* 0x000fc60000000000 */
[----:B------:R-:W-:Y:S05]  /*dcf0*/  BRA.DIV UR4, `(.L_x_45) ;  /* 0x0000003e04e07947 */ /* 0x000fea000b800000 */
[----:B------:R-:W-:-:S13]  /*dd00*/  ELECT P6, URZ, PT ;  /* 0x00000000003f782f */ /* 0x000fda00038c0000 */
.L_x_137:
[----:B------:R-:W-:Y:S05]  /*dd10*/  @!P6 BRA `(.L_x_44) ;  /* 0x00000004001ce947 */ /* 0x000fea0003800000 */
[----:B------:R-:W-:Y:S01]  /*dd20*/  IMAD.MOV.U32 R16, RZ, RZ, R18 ;  /* 0x000000ffff107224 */ /* 0x000fe200078e0012 */
[----:B------:R-:W-:Y:S06]  /*dd30*/  @!P1 BRA `(.L_x_46) ;  /* 0x0000000000489947 */ /* 0x000fec0003800000 */
[----:B------:R-:W1:Y:S01]  /*dd40*/  LDC R6, c[0x0][0x43c] ;  /* 0x00010f00ff067b82 */ /* 0x000e620000000800 */
[----:B------:R-:W-:Y:S01]  /*dd50*/  ULDC.64 UR4, c[0x0][0x428] ;  /* 0x00010a0000047ab9 */ /* 0x000fe20000000a00 */
[----:B------:R-:W-:Y:S01]  /*dd60*/  ULDC.64 UR6, c[0x0][0x208] ;  /* 0x0000820000067ab9 */ /* 0x000fe20000000a00 */
[----:B------:R-:W-:-:S04]  /*dd70*/  IMAD R7, R19, UR4, RZ ;  /* 0x0000000413077c24 */ /* 0x000fc8000f8e02ff */
[----:B------:R-:W-:Y:S01]  /*dd80*/  IMAD R7, R18, UR5, R7 ;  /* 0x0000000512077c24 */ /* 0x000fe2000f8e0207 */
[----:B-1----:R-:W-:-:S13]  /*dd90*/  ISETP.NE.AND P0, PT, R6, 0x1, PT ;  /* 0x000000010600780c */ /* 0x002fda0003f05270 */
[----:B------:R-:W0:Y:S02]  /*dda0*/  @P0 LDC.64 R4, c[0x0][0x440] ;  /* 0x00011000ff040b82 */ /* 0x000e240000000a00 */
[----:B0-----:R-:W-:Y:S01]  /*ddb0*/  @P0 IMAD.HI.U32 R0, R17, R4, RZ ;  /* 0x0000000411000227 */ /* 0x001fe200078e00ff */
[----:B------:R-:W-:-:S04]  /*ddc0*/  MOV R4, R17 ;  /* 0x0000001100047202 */ /* 0x000fc80000000f00 */
[----:B------:R-:W-:-:S04]  /*ddd0*/  @P0 SHF.R.U32.HI R4, RZ, R5, R0 ;  /* 0x00000005ff040219 */ /* 0x000fc80000011600 */
[--C-:B------:R-:W-:Y:S01]  /*dde0*/  SHF.R.S32.HI R5, RZ, 0x1f, R4.reuse ;  /* 0x0000001fff057819 */ /* 0x100fe20000011404 */
[--C-:B------:R-:W-:Y:S02]  /*ddf0*/  IMAD.MOV R0, RZ, RZ, -R4.reuse ;  /* 0x000000ffff007224 */ /* 0x100fe400078e0a04 */
[----:B------:R-:W-:-:S04]  /*de00*/  IMAD.WIDE.U32 R4, R18, UR4, R4 ;  /* 0x0000000412047c25 */ /* 0x000fc8000f8e0004 */
[----:B------:R-:W-:Y:S01]  /*de10*/  IMAD R17, R6, R0, R17 ;  /* 0x0000000006117224 */ /* 0x000fe200078e0211 */
[----:B------:R-:W-:Y:S01]  /*de20*/  LEA R2, P0, R4, R2, 0x2 ;  /* 0x0000000204027211 */ /* 0x000fe200078010ff */
[----:B------:R-:W-:-:S05]  /*de30*/  IMAD.IADD R0, R5, 0x1, R7 ;  /* 0x0000000105007824 */ /* 0x000fca00078e0207 */
[----:B------:R-:W-:-:S05]  /*de40*/  LEA.HI.X R3, R4, R3, R0, 0x2, P0 ;  /* 0x0000000304037211 */ /* 0x000fca00000f1400 */
[----:B------:R1:W5:Y:S02]  /*de50*/  LDG.E R16, desc[UR6][R2.64] ;  /* 0x0000000602107981 */ /* 0x000364000c1e1900 */
.L_x_46:
[----:B0-----:R-:W-:Y:S01]  /*de60*/  IMAD.MOV.U32 R0, RZ, RZ, 0x1 ;  /* 0x00000001ff007424 */ /* 0x001fe200078e00ff */
[----:B------:R-:W1:Y:S04]  /*de70*/  S2R R8, SR_TID.X ;  /* 0x0000000000087919 */ /* 0x000e680000002100 */
[----:B------:R-:W-:-:S04]  /*de80*/  SHF.L.U32 R0, R0, 0x1f, RZ ;  /* 0x0000001f00007819 */ /* 0x000fc800000006ff */
[----:B------:R-:W0:Y:S01]  /*de90*/  SYNCS.PHASECHK.TRANS64.TRYWAIT P0, [UR38+0x38840], R0 ;  /* 0x03884000ff0075a7 */ /* 0x000e220008000166 */
[----:B-1----:R-:W-:-:S04]  /*dea0*/  LOP3.LUT R2, R8, 0x7f, RZ, 0xc0, !PT ;  /* 0x0000007f08027812 */ /* 0x002fc800078ec0ff */
[----:B------:R-:W-:Y:S01]  /*deb0*/  ISETP.NE.AND P1, PT, R2, RZ, PT ;  /* 0x000000ff0200720c */ /* 0x000fe20003f25270 */
[----:B0-----:R-:W-:-:S12]  /*dec0*/  @!P0 BRA `(.L_x_47) ;  /* 0x0000003c008c8947 */ /* 0x001fd80003800000 */
.L_x_138:
[----:B------:R-:W-:Y:S05]  /*ded0*/  @P1 BRA `(.L_x_48) ;  /* 0x0000000000181947 */ /* 0x000fea0003800000 */
[----:B------:R-:W1:Y:S01]  /*dee0*/  S2R R2, SR_TID.X ;  /* 0x0000000000027919 */ /* 0x000e620000002100 */
[----:B0-----:R-:W-:-:S04]  /*def0*/  MOV R0, 0xa000 ;  /* 0x0000a00000007802 */ /* 0x001fc80000000f00 */
[----:B------:R2:W-:Y:S01]  /*df00*/  SYNCS.ARRIVE.TRANS64 RZ, [UR38+0x38830], R0 ;  /* 0x03883000ffff79a7 */ /* 0x0005e20008000026 */
[----:B-1----:R-:W-:-:S13]  /*df10*/  LOP3.LUT P0, RZ, R2, 0x1f, RZ, 0xc0, !PT ;  /* 0x0000001f02ff7812 */ /* 0x002fda000780c0ff */
[----:B--2---:R-:W-:Y:S05]  /*df20*/  @!P0 BRA `(.L_x_48) ;  /* 0x0000000000048947 */ /* 0x004fea0003800000 */
[----:B------:R-:W-:Y:S01]  /*df30*/  BPT.TRAP 0x1 ;  /* 0x000000040000795c */ /* 0x000fe20000300000 */
.L_x_48:
[----:B------:R-:W-:Y:S01]  /*df40*/  R2UR UR11, R17 ;  /* 0x00000000110b72ca */ /* 0x000fe200000e0000 */
[----:B------:R-:W-:Y:S01]  /*df50*/  ULDC.64 UR4, c[0x0][0x198] ;  /* 0x0000660000047ab9 */ /* 0x000fe20000000a00 */
[----:B-----5:R-:W-:Y:S01]  /*df60*/  R2UR UR13, R16 ;  /* 0x00000000100d72ca */ /* 0x020fe200000e0000 */
[----:B------:R-:W-:Y:S01]  /*df70*/  UIADD3 UR4, UP0, UR4, 0x370, URZ ;  /* 0x0000037004047890 */ /* 0x000fe2000ff1e03f */
[----:B------:R-:W-:Y:S01]  /*df80*/  PLOP3.LUT P0, PT, PT, PT, PT, 0x80, 0x0 ;  /* 0x000000000000781c */ /* 0x000fe20003f0f070 */
[----:B------:R-:W-:Y:S02]  /*df90*/  UIADD3 UR8, UR38, 0x24400, URZ ;  /* 0x0002440026087890 */ /* 0x000fe4000fffe03f */
[----:B------:R-:W-:Y:S01]  /*dfa0*/  UIADD3 UR9, UR38, 0x38830, URZ ;  /* 0x0003883026097890 */ /* 0x000fe2000fffe03f */
[----:B0-----:R-:W-:Y:S01]  /*dfb0*/  P2R R0, PR, RZ, 0x1 ;  /* 0x00000001ff007803 */ /* 0x001fe20000000000 */
[----:B------:R-:W-:Y:S02]  /*dfc0*/  UIADD3.X UR5, URZ, UR5, URZ, UP0, !UPT ;  /* 0x000000053f057290 */ /* 0x000fe400087fe43f */
[----:B------:R-:W-:-:S02]  /*dfd0*/  UIADD3 UR24, UR38, 0x26c00, URZ ;  /* 0x00026c0026187890 */ /* 0x000fc4000fffe03f */
[----:B------:R-:W-:Y:S01]  /*dfe0*/  UIMAD UR11, UR11, 0x50, URZ ;  /* 0x000000500b0b78a4 */ /* 0x000fe2000f8e023f */
[----:B------:R1:W-:Y:S01]  /*dff0*/  STL [R1], R0 ;  /* 0x0000000001007387 */ /* 0x0003e20000100800 */
[----:B------:R-:W-:Y:S02]  /*e000*/  UIADD3 UR16, UR38, 0x29400, URZ ;  /* 0x0002940026107890 */ /* 0x000fe4000fffe03f */
[----:B------:R-:W-:Y:S01]  /*e010*/  UIADD3 UR32, UR38, 0x2bc00, URZ ;  /* 0x0002bc0026207890 */ /* 0x000fe2000fffe03f */
[----:B------:R-:W-:Y:S01]  /*e020*/  UMOV UR6, 0x0 ;  /* 0x0000000000067882 */ /* 0x000fe20000000000 */
[----:B------:R-:W-:Y:S01]  /*e030*/  UMOV UR7, 0x14f00000 ;  /* 0x14f0000000077882 */ /* 0x000fe20000000000 */
[----:B------:R-:W-:Y:S01]  /*e040*/  UMOV UR10, URZ ;  /* 0x0000003f000a7c82 */ /* 0x000fe20008000000 */
[----:B------:R-:W-:Y:S01]  /*e050*/  UMOV UR12, UR36 ;  /* 0x00000024000c7c82 */ /* 0x000fe20008000000 */
[----:B------:R-:W-:Y:S01]  /*e060*/  UMOV UR26, 0x40 ;  /* 0x00000040001a7882 */ /* 0x000fe20000000000 */
[----:B------:R-:W-:Y:S01]  /*e070*/  UMOV UR28, UR36 ;  /* 0x00000024001c7c82 */ /* 0x000fe20008000000 */
[----:B------:R-:W-:Y:S01]  /*e080*/  UMOV UR25, UR9 ;  /* 0x0000000900197c82 */ /* 0x000fe20008000000 */
[----:B------:R-:W-:Y:S01]  /*e090*/  UMOV UR29, UR13 ;  /* 0x0000000d001d7c82 */ /* 0x000fe20008000000 */
[----:B------:R-:W-:Y:S01]  /*e0a0*/  UMOV UR27, UR11 ;  /* 0x0000000b001b7c82 */ /* 0x000fe20008000000 */
[----:B------:R-:W-:Y:S01]  /*e0b0*/  UMOV UR18, 0x80 ;  /* 0x0000008000127882 */ /* 0x000fe20000000000 */
[----:B------:R-:W-:Y:S01]  /*e0c0*/  UMOV UR20, UR36 ;  /* 0x0000002400147c82 */ /* 0x000fe20008000000 */
[----:B------:R1:W-:Y:S01]  /*e0d0*/  UTMALDG.4D [UR8], [UR4], desc[UR6] ;  /* 0x00000608040075b4 */ /* 0x0003e20008019000 */
[----:B------:R-:W-:Y:S01]  /*e0e0*/  UMOV UR17, UR9 ;  /* 0x0000000900117c82 */ /* 0x000fe20008000000 */
[----:B------:R-:W-:Y:S01]  /*e0f0*/  UMOV UR21, UR13 ;  /* 0x0000000d00157c82 */ /* 0x000fe20008000000 */
[----:B------:R-:W-:Y:S01]  /*e100*/  UMOV UR19, UR11 ;  /* 0x0000000b00137c82 */ /* 0x000fe20008000000 */
[----:B------:R-:W-:Y:S01]  /*e110*/  UMOV UR34, 0xc0 ;  /* 0x000000c000227882 */ /* 0x000fe20000000000 */
[----:B------:R-:W-:Y:S01]  /*e120*/  UMOV UR33, UR9 ;  /* 0x0000000900217c82 */ /* 0x000fe20008000000 */
[----:B------:R-:W-:Y:S01]  /*e130*/  UMOV UR37, UR13 ;  /* 0x0000000d00257c82 */ /* 0x000fe20008000000 */
[----:B------:R-:W-:Y:S01]  /*e140*/  UMOV UR35, UR11 ;  /* 0x0000000b00237c82 */ /* 0x000fe20008000000 */
[----:B------:R1:W-:Y:S01]  /*e150*/  UTMALDG.4D [UR24], [UR4], desc[UR6] ;  /* 0x00000618040075b4 */ /* 0x0003e20008019000 */
[----:B------:R1:W-:Y:S01]  /*e160*/  UTMALDG.4D [UR16], [UR4], desc[UR6] ;  /* 0x00000610040075b4 */ /* 0x0003e20008019000 */
[----:B------:R1:W-:Y:S02]  /*e170*/  UTMALDG.4D [UR32], [UR4], desc[UR6] ;  /* 0x00000620040075b4 */ /* 0x0003e40008019000 */
[----:B-1----:R-:W-:Y:S01]  /*e180*/  NOP ;  /* 0x0000000000007918 */ /* 0x002fe20000000000 */
.L_x_44:
[----:B------:R-:W-:Y:S05]  /*e190*/  WARPSYNC.ALL ;  /* 0x0000000000007948 */ /* 0x000fea0003800000 */
[----:B------:R-:W-:Y:S01]  /*e1a0*/  UIADD3 UR4, UR38, 0x14400, URZ ;  /* 0x0001440026047890 */ /* 0x000fe2000fffe03f */
[----:B------:R-:W-:Y:S03]  /*e1b0*/  BAR.SYNC.DEFER_BLOCKING 0x8, 0x180 ;  /* 0x0206000000007b1d */ /* 0x000fe60000010000 */
        /* <DEDUP_REMOVED lines=9> */
[----:B------:R-:W1:Y:S01]  /*e250*/  LDC.64 R2, c[0x4][R2] ;  /* 0x0100000002027b82 */ /* 0x000e620000000a00 */
[----:B------:R-:W-:Y:S01]  /*e260*/  IMAD.U32 R5, RZ, RZ, UR7 ;  /* 0x00000007ff057e24 */ /* 0x000fe2000f8e00ff */
[----:B------:R-:W-:Y:S01]  /*e270*/  MOV R12, 0x1 ;  /* 0x00000001000c7802 */ /* 0x000fe20000000f00 */
[----:B------:R-:W-:Y:S02]  /*e280*/  IMAD.U32 R6, RZ, RZ, UR8 ;  /* 0x00000008ff067e24 */ /* 0x000fe4000f8e00ff */
[----:B------:R-:W-:-:S02]  /*e290*/  IMAD.U32 R10, RZ, RZ, UR4 ;  /* 0x00000004ff0a7e24 */ /* 0x000fc4000f8e00ff */
[----:B------:R-:W-:Y:S02]  /*e2a0*/  IMAD.U32 R11, RZ, RZ, UR5 ;  /* 0x00000005ff0b7e24 */ /* 0x000fe4000f8e00ff */
[----:B------:R-:W-:Y:S02]  /*e2b0*/  IMAD.MOV.U32 R8, RZ, RZ, 0x70 ;  /* 0x00000070ff087424 */ /* 0x000fe400078e00ff */
[----:B------:R-:W-:-:S07]  /*e2c0*/  IMAD.MOV.U32 R13, RZ, RZ, RZ ;  /* 0x000000ffff0d7224 */ /* 0x000fce00078e00ff */
[----:B------:R-:W-:-:S07]  /*e2d0*/  LEPC R20, `(.L_x_49) ;  /* 0x000000001014794e */ /* 0x000fce0000000000 */
[----:B01----:R-:W-:Y:S05]  /*e2e0*/  CALL.ABS.NOINC R2 ;  /* 0x0000000002007343 */ /* 0x003fea0003c00000 */
.L_x_49:
[----:B------:R-:W1:Y:S01]  /*e2f0*/  S2R R4, SR_CTAID.Z ;  /* 0x0000000000047919 */ /* 0x000e620000002700 */
[----:B------:R-:W2:Y:S01]  /*e300*/  LDC R20, c[0x0][0x448] ;  /* 0x00011200ff147b82 */ /* 0x000ea20000000800 */
[----:B------:R-:W-:Y:S01]  /*e310*/  USHF.R.S32.HI UR4, URZ, 0x1f, UR36 ;  /* 0x0000001f3f047899 */ /* 0x000fe20008011424 */
[----:B------:R-:W3:Y:S01]  /*e320*/  S2R R12, SR_TID.X ;  /* 0x00000000000c7919 */ /* 0x000ee20000002100 */
[----:B------:R-:W-:Y:S02]  /*e330*/  ULDC.64 UR8, c[0x0][0x2d8] ;  /* 0x0000b60000087ab9 */ /* 0x000fe40000000a00 */
[----:B------:R-:W-:Y:S01]  /*e340*/  UIMAD UR6, UR4, UR8, URZ ;  /* 0x00000008040672a4 */ /* 0x000fe2000f8e023f */
[----:B------:R-:W4:Y:S02]  /*e350*/  S2R R11, SR_CTAID.X ;  /* 0x00000000000b7919 */ /* 0x000f240000002500 */
[----:B------:R-:W0:Y:S01]  /*e360*/  LDC.64 R2, c[0x0][0x2e0] ;  /* 0x0000b800ff027b82 */ /* 0x000e220000000a00 */
[----:B------:R-:W-:-:S02]  /*e370*/  UIMAD.WIDE.U32 UR4, UR36, UR8, URZ ;  /* 0x00000008240472a5 */ /* 0x000fc4000f8e003f */
[----:B------:R-:W-:-:S04]  /*e380*/  UIMAD UR6, UR36, UR9, UR6 ;  /* 0x00000009240672a4 */ /* 0x000fc8000f8e0206 */
[----:B------:R-:W-:Y:S01]  /*e390*/  UIADD3 UR5, UR5, UR6, URZ ;  /* 0x0000000605057290 */ /* 0x000fe2000fffe03f */
[----:B--2---:R-:W-:Y:S02]  /*e3a0*/  ISETP.NE.AND P0, PT, R20, 0x1, PT ;  /* 0x000000011400780c */ /* 0x004fe40003f05270 */
[----:B-1----:R-:W-:Y:S02]  /*e3b0*/  SHF.R.S32.HI R5, RZ, 0x1f, R4 ;  /* 0x0000001fff057819 */ /* 0x002fe40000011404 */
[----:B---3--:R-:W-:-:S03]  /*e3c0*/  LOP3.LUT R9, R12, 0x7f, RZ, 0xc0, !PT ;  /* 0x0000007f0c097812 */ /* 0x008fc600078ec0ff */
[----:B0-----:R-:W-:-:S06]  /*e3d0*/  IMAD R0, R5, R2, RZ ;  /* 0x0000000205007224 */ /* 0x001fcc00078e02ff */
[----:B------:R-:W0:Y:S01]  /*e3e0*/  @P0 LDC R6, c[0x0][0x44c] ;  /* 0x00011300ff060b82 */ /* 0x000e220000000800 */
[----:B------:R-:W-:Y:S01]  /*e3f0*/  SHF.R.U32.HI R8, RZ, 0x3, R9 ;  /* 0x00000003ff087819 */ /* 0x000fe20000011609 */
[C---:B------:R-:W-:Y:S02]  /*e400*/  IMAD R5, R4.reuse, R3, R0 ;  /* 0x0000000304057224 */ /* 0x040fe400078e0200 */
[----:B------:R-:W-:Y:S01]  /*e410*/  IMAD.WIDE.U32 R2, R4, R2, UR4 ;  /* 0x0000000404027e25 */ /* 0x000fe2000f8e0002 */
[----:B------:R-:W-:-:S03]  /*e420*/  ULDC.64 UR4, c[0x0][0x2d0] ;  /* 0x0000b40000047ab9 */ /* 0x000fc60000000a00 */
[----:B------:R-:W1:Y:S01]  /*e430*/  @P0 LDC R0, c[0x0][0x450] ;  /* 0x00011400ff000b82 */ /* 0x000e620000000800 */
[----:B------:R-:W-:Y:S02]  /*e440*/  IMAD.IADD R3, R3, 0x1, R5 ;  /* 0x0000000103037824 */ /* 0x000fe400078e0205 */
[----:B------:R-:W-:Y:S02]  /*e450*/  IMAD.SHL.U32 R5, R12, 0x10, RZ ;  /* 0x000000100c057824 */ /* 0x000fe400078e00ff */
[----:B------:R-:W-:-:S03]  /*e460*/  IMAD.SHL.U32 R9, R9, 0x8, RZ ;  /* 0x0000000809097824 */ /* 0x000fc600078e00ff */
[----:B------:R-:W-:-:S04]  /*e470*/  LOP3.LUT R5, R8, 0x70, R5, 0xf8, !PT ;  /* 0x0000007008057812 */ /* 0x000fc800078ef805 */
[----:B----4-:R-:W-:-:S05]  /*e480*/  LEA R5, R11, R5, 0x7 ;  /* 0x000000050b057211 */ /* 0x010fca00078e38ff */
[----:B0-----:R-:W-:-:S04]  /*e490*/  @P0 IMAD.HI.U32 R6, R5, R6, RZ ;  /* 0x0000000605060227 */ /* 0x001fc800078e00ff */
[----:B------:R-:W-:Y:S01]  /*e4a0*/  IMAD.MOV.U32 R4, RZ, RZ, R5 ;  /* 0x000000ffff047224 */ /* 0x000fe200078e0005 */
[----:B-1----:R-:W-:-:S05]  /*e4b0*/  @P0 SHF.R.U32.HI R4, RZ, R0, R6 ;  /* 0x00000000ff040219 */ /* 0x002fca0000011606 */
[----:B------:R-:W-:Y:S02]  /*e4c0*/  IMAD.MOV R0, RZ, RZ, -R4 ;  /* 0x000000ffff007224 */ /* 0x000fe400078e0a04 */
[----:B------:R-:W-:-:S04]  /*e4d0*/  IMAD.WIDE.U32 R2, R4, UR4, R2 ;  /* 0x0000000404027c25 */ /* 0x000fc8000f8e0002 */
[----:B------:R-:W-:Y:S01]  /*e4e0*/  IMAD R0, R20, R0, R5 ;  /* 0x0000000014007224 */ /* 0x000fe200078e0205 */
[----:B------:R-:W-:-:S05]  /*e4f0*/  SHF.R.S32.HI R5, RZ, 0x1f, R4 ;  /* 0x0000001fff057819 */ /* 0x000fca0000011404 */
[----:B------:R-:W-:-:S04]  /*e500*/  IMAD R5, R5, UR4, RZ ;  /* 0x0000000405057c24 */ /* 0x000fc8000f8e02ff */
[----:B------:R-:W-:Y:S01]  /*e510*/  IMAD R5, R4, UR5, R5 ;  /* 0x0000000504057c24 */ /* 0x000fe2000f8e0205 */
[----:B------:R-:W-:Y:S01]  /*e520*/  SHF.R.S32.HI R4, RZ, 0x1f, R0 ;  /* 0x0000001fff047819 */ /* 0x000fe20000011400 */
[----:B------:R-:W-:Y:S02]  /*e530*/  ULDC.64 UR4, c[0x0][0x2c8] ;  /* 0x0000b20000047ab9 */ /* 0x000fe40000000a00 */
[----:B------:R-:W-:Y:S02]  /*e540*/  IMAD.IADD R3, R3, 0x1, R5 ;  /* 0x0000000103037824 */ /* 0x000fe400078e0205 */
[----:B------:R-:W-:Y:S02]  /*e550*/  IMAD R5, R4, UR4, RZ ;  /* 0x0000000404057c24 */ /* 0x000fe4000f8e02ff */
[----:B------:R-:W-:-:S04]  /*e560*/  IMAD.WIDE.U32 R2, R0, UR4, R2 ;  /* 0x0000000400027c25 */ /* 0x000fc8000f8e0002 */
[----:B------:R-:W-:Y:S01]  /*e570*/  IMAD R4, R0, UR5, R5 ;  /* 0x0000000500047c24 */ /* 0x000fe2000f8e0205 */
[----:B------:R-:W-:Y:S01]  /*e580*/  ULDC.64 UR4, c[0x0][0x280] ;  /* 0x0000a00000047ab9 */ /* 0x000fe20000000a00 */
[----:B------:R-:W-:Y:S01]  /*e590*/  IMAD.SHL.U32 R0, R12, 0x8, RZ ;  /* 0x000000080c007824 */ /* 0x000fe200078e00ff */
[----:B------:R-:W-:Y:S01]  /*e5a0*/  LEA R7, P0, R2, UR4, 0x1 ;  /* 0x0000000402077c11 */ /* 0x000fe2000f8008ff */
[----:B------:R-:W-:Y:S01]  /*e5b0*/  ULDC UR4, c[0x0][0x2b8] ;  /* 0x0000ae0000047ab9 */ /* 0x000fe20000000800 */
[----:B------:R-:W-:Y:S02]  /*e5c0*/  IADD3 R3, R3, R4, RZ ;  /* 0x0000000403037210 */ /* 0x000fe40007ffe0ff */
[----:B------:R-:W-:Y:S02]  /*e5d0*/  LOP3.LUT R10, R0, 0x38, RZ, 0xc0, !PT ;  /* 0x00000038000a7812 */ /* 0x000fe400078ec0ff */
[----:B------:R-:W-:Y:S02]  /*e5e0*/  LEA.HI.X R6, R2, UR5, R3, 0x1, P0 ;  /* 0x0000000502067c11 */ /* 0x000fe400080f0c03 */
[----:B------:R-:W-:-:S02]  /*e5f0*/  LOP3.LUT R2, R10, 0x40, RZ, 0xfc, !PT ;  /* 0x000000400a027812 */ /* 0x000fc400078efcff */
[----:B------:R-:W-:Y:S02]  /*e600*/  LOP3.LUT R3, R0, 0x1c0, RZ, 0xc0, !PT ;  /* 0x000001c000037812 */ /* 0x000fe400078ec0ff */
[----:B------:R-:W-:Y:S02]  /*e610*/  ISETP.GE.AND P0, PT, R2, UR4, PT ;  /* 0x0000000402007c0c */ /* 0x000fe4000bf06270 */
[----:B------:R-:W-:Y:S02]  /*e620*/  LOP3.LUT R2, R10, 0x80, RZ, 0xfc, !PT ;  /* 0x000000800a027812 */ /* 0x000fe400078efcff */
[----:B------:R-:W-:Y:S02]  /*e630*/  LOP3.LUT R3, R3, 0x38, R0, 0xf8, !PT ;  /* 0x0000003803037812 */ /* 0x000fe400078ef800 */
[----:B------:R-:W-:Y:S02]  /*e640*/  ISETP.GE.AND P1, PT, R2, UR4, PT ;  /* 0x0000000402007c0c */ /* 0x000fe4000bf26270 */
[----:B------:R-:W-:-:S02]  /*e650*/  LOP3.LUT R2, R10, 0xc0, RZ, 0xfc, !PT ;  /* 0x000000c00a027812 */ /* 0x000fc400078efcff */
[----:B------:R-:W-:Y:S02]  /*e660*/  ISETP.GE.AND P3, PT, R10, UR4, PT ;  /* 0x000000040a007c0c */ /* 0x000fe4000bf66270 */
[----:B------:R-:W-:Y:S01]  /*e670*/  ISETP.GE.AND P2, PT, R2, UR4, PT ;  /* 0x0000000402007c0c */ /* 0x000fe2000bf46270 */
[----:B------:R-:W-:Y:S01]  /*e680*/  UMOV UR4, 0xffffffff ;  /* 0xffffffff00047882 */ /* 0x000fe20000000000 */
[----:B------:R-:W-:-:S04]  /*e690*/  LOP3.LUT R0, R3, 0x38, R12, 0x78, !PT ;  /* 0x0000003803007812 */ /* 0x000fc800078e780c */
[----:B------:R-:W-:Y:S01]  /*e6a0*/  LOP3.LUT R9, R0, 0x200, R9, 0xf8, !PT ;  /* 0x0000020000097812 */ /* 0x000fe200078ef809 */
[----:B------:R-:W-:Y:S06]  /*e6b0*/  BRA.DIV UR4, `(.L_x_50) ;  /* 0x0000003604a87947 */ /* 0x000fec000b800000 */
[----:B------:R-:W0:Y:S01]  /*e6c0*/  S2R R2, SR_CTAID.X ;  /* 0x0000000000027919 */ /* 0x000e220000002500 */
[----:B------:R-:W-:Y:S01]  /*e6d0*/  ULDC UR4, c[0x0][0x288] ;  /* 0x0000a20000047ab9 */ /* 0x000fe20000000800 */
[----:B------:R-:W-:Y:S01]  /*e6e0*/  ULDC.64 UR6, c[0x0][0x208] ;  /* 0x0000820000067ab9 */ /* 0x000fe20000000a00 */
[----:B------:R-:W-:Y:S01]  /*e6f0*/  IMAD R0, R20, UR4, RZ ;  /* 0x0000000414007c24 */ /* 0x000fe2000f8e02ff */
[----:B------:R-:W-:Y:S04]  /*e700*/  SHFL.IDX PT, R3, R7, RZ, 0x181f ;  /* 0x00181fff07037589 */ /* 0x000fe800000e0000 */
[----:B------:R-:W-:Y:S04]  /*e710*/  SHFL.IDX PT, R4, R7, 0x1, 0x181f ;  /* 0x00381f0007047f89 */ /* 0x000fe800000e0000 */
[----:B------:R-:W-:Y:S01]  /*e720*/  SHFL.IDX PT, R14, R7, 0x7, 0x181f ;  /* 0x00f81f00070e7f89 */ /* 0x000fe200000e0000 */
[----:B0-----:R-:W-:-:S03]  /*e730*/  IMAD R8, R2, 0x80, R8 ;  /* 0x0000008002087824 */ /* 0x001fc600078e0208 */
[----:B------:R-:W0:Y:S02]  /*e740*/  SHFL.IDX PT, R2, R6, RZ, 0x181f ;  /* 0x00181fff06027589 */ /* 0x000e2400000e0000 */
[C---:B------:R-:W-:Y:S02]  /*e750*/  ISETP.GE.AND P4, PT, R8.reuse, R0, PT ;  /* 0x000000000800720c */ /* 0x040fe40003f86270 */
[----:B------:R-:W-:-:S11]  /*e760*/  IADD3 R5, R8, 0x10, RZ ;  /* 0x0000001008057810 */ /* 0x000fd60007ffe0ff */
[----:B------:R-:W-:Y:S02]  /*e770*/  @!P4 LEA R21, R9, UR38, 0x1 ;  /* 0x000000260915cc11 */ /* 0x000fe4000f8e08ff */
[----:B0-----:R-:W-:-:S04]  /*e780*/  LOP3.LUT R3, R3, R2, RZ, 0x3c, !PT ;  /* 0x0000000203037212 */ /* 0x001fc800078e3cff */
[----:B------:R-:W-:-:S04]  /*e790*/  LOP3.LUT R2, R3, R2, RZ, 0x3c, !PT ;  /* 0x0000000203027212 */ /* 0x000fc800078e3cff */
[----:B------:R-:W-:-:S03]  /*e7a0*/  LOP3.LUT R3, R3, R2, RZ, 0x3c, !PT ;  /* 0x0000000203037212 */ /* 0x000fc600078e3cff */
[----:B------:R-:W-:-:S05]  /*e7b0*/  @!P4 IMAD.WIDE.U32 R2, R10, 0x2, R2 ;  /* 0x000000020a02c825 */ /* 0x000fca00078e0002 */
[----:B------:R-:W-:Y:S04]  /*e7c0*/  @!P4 LDGSTS.E.BYPASS.LTC128B.128 [R21+0x14400], desc[UR6][R2.64], !P3 ;  /* 0x144000000215cfae */ /* 0x000fe8000d901d46 */
[----:B------:R-:W-:Y:S04]  /*e7d0*/  @!P4 LDGSTS.E.BYPASS.LTC128B.128 [R21+0x18400], desc[UR6][R2.64+0x80], !P0 ;  /* 0x184000800215cfae */ /* 0x000fe8000c101d46 */
[----:B------:R-:W-:Y:S04]  /*e7e0*/  @!P4 LDGSTS.E.BYPASS.LTC128B.128 [R21+0x1c400], desc[UR6][R2.64+0x100], !P1 ;  /* 0x1c4001000215cfae */ /* 0x000fe8000c901d46 */
[----:B------:R0:W-:Y:S01]  /*e7f0*/  @!P4 LDGSTS.E.BYPASS.LTC128B.128 [R21+0x20400], desc[UR6][R2.64+0x180], !P2 ;  /* 0x204001800215cfae */ /* 0x0001e2000d101d46 */
[----:B------:R-:W-:-:S03]  /*e800*/  ISETP.GE.AND P4, PT, R5, R0, PT ;  /* 0x000000000500720c */ /* 0x000fc60003f86270 */
[----:B------:R-:W1:Y:S01]  /*e810*/  SHFL.IDX PT, R5, R6, 0x1, 0x181f ;  /* 0x00381f0006057f89 */ /* 0x000e6200000e0000 */
[----:B0-----:R-:W-:-:S03]  /*e820*/  VIADD R3, R8, 0x20 ;  /* 0x0000002008037836 */ /* 0x001fc60000000000 */
[----:B------:R-:W-:Y:S06]  /*e830*/  SHFL.IDX PT, R2, R7, 0x2, 0x181f ;  /* 0x00581f0007027f89 */ /* 0x000fec00000e0000 */
[----:B------:R-:W-:Y:S01]  /*e840*/  @!P4 LEA R20, R9, UR38, 0x1 ;  /* 0x000000260914cc11 */ /* 0x000fe2000f8e08ff */
[----:B-1----:R-:W-:-:S05]  /*e850*/  @!P4 IMAD.WIDE.U32 R4, R10, 0x2, R4 ;  /* 0x000000020a04c825 */ /* 0x002fca00078e0004 */
        /* <DEDUP_REMOVED lines=26> */
[----:B0-----:R-:W-:-:S03]  /*ea00*/  IADD3 R5, R8, 0x50, RZ ;  /* 0x0000005008057810 */ /* 0x001fc60007ffe0ff */
        /* <DEDUP_REMOVED lines=18> */
[----:B------:R-:W1:Y:S04]  /*eb30*/  SHFL.IDX PT, R3, R6, 0x6, 0x181f ;  /* 0x00d81f0006037f89 */ /* 0x000e6800000e0000 */
[----:B0-----:R0:W2:Y:S06]  /*eb40*/  SHFL.IDX PT, R4, R6, 0x7, 0x181f ;  /* 0x00f81f0006047f89 */ /* 0x0010ac00000e0000 */
[----:B------:R-:W-:Y:S01]  /*eb50*/  @!P4 LEA R21, R9, UR38, 0x1 ;  /* 0x000000260915cc11 */ /* 0x000fe2000f8e08ff */
[----:B-1----:R-:W-:-:S05]  /*eb60*/  @!P4 IMAD.WIDE.U32 R2, R10, 0x2, R2 ;  /* 0x000000020a02c825 */ /* 0x002fca00078e0002 */
[----:B------:R0:W-:Y:S04]  /*eb70*/  @!P4 LDGSTS.E.BYPASS.LTC128B.128 [R21+0x17400], desc[UR6][R2.64], !P3 ;  /* 0x174000000215cfae */ /* 0x0001e8000d901d46 */
[----:B------:R0:W-:Y:S04]  /*eb80*/  @!P4 LDGSTS.E.BYPASS.LTC128B.128 [R21+0x1b400], desc[UR6][R2.64+0x80], !P0 ;  /* 0x1b4000800215cfae */ /* 0x0001e8000c101d46 */
[----:B------:R0:W-:Y:S04]  /*eb90*/  @!P4 LDGSTS.E.BYPASS.LTC128B.128 [R21+0x1f400], desc[UR6][R2.64+0x100], !P1 ;  /* 0x1f4001000215cfae */ /* 0x0001e8000c901d46 */
[----:B--2---:R0:W-:Y:S02]  /*eba0*/  @!P4 LDGSTS.E.BYPASS.LTC128B.128 [R21+0x23400], desc[UR6][R2.64+0x180], !P2 ;  /* 0x234001800215cfae */ /* 0x0041e4000d101d46 */
.L_x_155:
[----:B0-----:R-:W-:Y:S01]  /*ebb0*/  VIADD R3, R8, 0x70 ;  /* 0x0000007008037836 */ /* 0x001fe20000000000 */
[----:B------:R-:W-:Y:S01]  /*ebc0*/  BSSY B0, `(.L_x_51) ;  /* 0x000000f000007945 */ /* 0x000fe20003800000 */
[----:B------:R-:W-:-:S03]  /*ebd0*/  IMAD.MOV.U32 R2, RZ, RZ, R14 ;  /* 0x000000ffff027224 */ /* 0x000fc600078e000e */
[----:B------:R-:W-:Y:S02]  /*ebe0*/  ISETP.GE.AND P4, PT, R3, R0, PT ;  /* 0x000000000300720c */ /* 0x000fe40003f86270 */
[----:B------:R-:W-:-:S11]  /*ebf0*/  MOV R3, R4 ;  /* 0x0000000400037202 */ /* 0x000fd60000000f00 */
[----:B------:R-:W-:Y:S05]  /*ec00*/  @P4 BRA `(.L_x_52) ;  /* 0x0000000000284947 */ /* 0x000fea0003800000 */
[----:B------:R-:W-:Y:S01]  /*ec10*/  IMAD.WIDE.U32 R10, R10, 0x2, R2 ;  /* 0x000000020a0a7825 */ /* 0x000fe200078e0002 */
[----:B------:R-:W-:Y:S01]  /*ec20*/  LEA R9, R9, UR38, 0x1 ;  /* 0x0000002609097c11 */ /* 0x000fe2000f8e08ff */
[----:B------:R-:W-:-:S04]  /*ec30*/  ULDC.64 UR4, c[0x0][0x208] ;  /* 0x0000820000047ab9 */ /* 0x000fc80000000a00 */
[----:B------:R-:W-:Y:S01]  /*ec40*/  @!PT LDS RZ, [RZ] ;  /* 0x00000000fffff984 */ /* 0x000fe20000000800 */
[----:B------:R-:W-:Y:S01]  /*ec50*/  @!PT LDS RZ, [RZ] ;  /* 0x00000000fffff984 */ /* 0x000fe20000000800 */
[----:B------:R-:W-:Y:S01]  /*ec60*/  @!PT LDS RZ, [RZ] ;  /* 0x00000000fffff984 */ /* 0x000fe20000000800 */
[----:B------:R0:W-:Y:S04]  /*ec70*/  LDGSTS.E.BYPASS.LTC128B.128 [R9+0x17c00], desc[UR4][R10.64], !P3 ;  /* 0x17c000000a097fae */ /* 0x0001e8000d901d44 */
[----:B------:R0:W-:Y:S04]  /*ec80*/  LDGSTS.E.BYPASS.LTC128B.128 [R9+0x1bc00], desc[UR4][R10.64+0x80], !P0 ;  /* 0x1bc000800a097fae */ /* 0x0001e8000c101d44 */
[----:B------:R0:W-:Y:S04]  /*ec90*/  LDGSTS.E.BYPASS.LTC128B.128 [R9+0x1fc00], desc[UR4][R10.64+0x100], !P1 ;  /* 0x1fc001000a097fae */ /* 0x0001e8000c901d44 */
[----:B------:R0:W-:Y:S02]  /*eca0*/  LDGSTS.E.BYPASS.LTC128B.128 [R9+0x23c00], desc[UR4][R10.64+0x180], !P2 ;  /* 0x23c001800a097fae */ /* 0x0001e4000d101d44 */
.L_x_52:
[----:B------:R-:W-:Y:S05]  /*ecb0*/  BSYNC B0 ;  /* 0x0000000000007941 */ /* 0x000fea0003800000 */
.L_x_51:
[----:B------:R-:W-:Y:S01]  /*ecc0*/  NOP ;  /* 0x0000000000007918 */ /* 0x000fe20000000000 */
[----:B------:R-:W-:Y:S01]  /*ecd0*/  SYNCS.ARRIVE.TRANS64.RED.A0T1 RZ, [UR38+0x38800], RZ ;  /* 0x038800ffffff79a7 */ /* 0x000fe20008200426 */
[----:B------:R-:W-:Y:S01]  /*ece0*/  IMAD.MOV.U32 R2, RZ, RZ, 0x1 ;  /* 0x00000001ff027424 */ /* 0x000fe200078e00ff */
[----:B------:R-:W-:Y:S04]  /*ecf0*/  ARRIVES.LDGSTSBAR.64.TRANSCNT [UR38+0x38800] ;  /* 0x03880000ff0079b0 */ /* 0x000fe80008000aa6 */
[----:B------:R-:W-:Y:S01]  /*ed00*/  SHF.L.U32 R2, R2, 0x1f, RZ ;  /* 0x0000001f02027819 */ /* 0x000fe200000006ff */
[----:B------:R-:W-:Y:S01]  /*ed10*/  NOP ;  /* 0x0000000000007918 */ /* 0x000fe20000000000 */
[----:B------:R-:W2:Y:S01]  /*ed20*/  LDL.LU R4, [R1+0x10] ;  /* 0x0000100001047983 */ /* 0x000ea20000300800 */
[----:B------:R-:W-:Y:S03]  /*ed30*/  SYNCS.ARRIVE.TRANS64.A1T0 RZ, [UR38+0x38800], RZ ;  /* 0x038800ffffff79a7 */ /* 0x000fe60008100026 */
[----:B------:R-:W3:Y:S01]  /*ed40*/  LDL R3, [R1+0x8] ;  /* 0x0000080001037983 */ /* 0x000ee20000100800 */
[----:B------:R-:W1:Y:S01]  /*ed50*/  SYNCS.PHASECHK.TRANS64.TRYWAIT P0, [UR38+0x38820], R2 ;  /* 0x03882002ff0075a7 */ /* 0x000e620008000166 */
[----:B--2---:R-:W-:-:S05]  /*ed60*/  VIADD R0, R4, 0xfffffffe ;  /* 0xfffffffe04007836 */ /* 0x004fca0000000000 */
[----:B---3--:R-:W-:Y:S01]  /*ed70*/  ISETP.GE.AND P1, PT, R0, R3, PT ;  /* 0x000000030000720c */ /* 0x008fe20003f26270 */
[----:B-1----:R-:W-:-:S12]  /*ed80*/  @!P0 BRA `(.L_x_53) ;  /* 0x0000003800c08947 */ /* 0x002fd80003800000 */
.L_x_156:
[----:B0-----:R-:W-:Y:S01]  /*ed90*/  IMAD.MOV.U32 R9, RZ, RZ, 0x1 ;  /* 0x00000001ff097424 */ /* 0x001fe200078e00ff */
[----:B------:R-:W-:Y:S01]  /*eda0*/  MOV R8, RZ ;  /* 0x000000ff00087202 */ /* 0x000fe20000000f00 */
[----:B------:R-:W-:Y:S06]  /*edb0*/  @!P1 BRA `(.L_x_54) ;  /* 0x0000002000e49947 */ /* 0x000fec0003800000 */
[----:B------:R-:W2:Y:S04]  /*edc0*/  LDL.LU R4, [R1+0xc] ;  /* 0x00000c0001047983 */ /* 0x000ea80000300800 */
[----:B-1----:R-:W3:Y:S01]  /*edd0*/  LDL.LU R3, [R1+0x8] ;  /* 0x0000080001037983 */ /* 0x002ee20000300800 */
[----:B------:R-:W-:Y:S01]  /*ede0*/  UIADD3 UR4, UR40, 0x1, URZ ;  /* 0x0000000128047890 */ /* 0x000fe2000fffe03f */
[----:B------:R-:W-:Y:S01]  /*edf0*/  MOV R9, 0x1 ;  /* 0x0000000100097802 */ /* 0x000fe20000000f00 */
[----:B------:R-:W0:Y:S02]  /*ee00*/  S2R R6, SR_TID.X ;  /* 0x0000000000067919 */ /* 0x000e240000002100 */
[----:B0-----:R-:W-:Y:S02]  /*ee10*/  LOP3.LUT R10, R6, 0x1f, RZ, 0xc0, !PT ;  /* 0x0000001f060a7812 */ /* 0x001fe400078ec0ff */
[----:B--2---:R-:W-:Y:S01]  /*ee20*/  IMAD R2, R4, UR4, RZ ;  /* 0x0000000404027c24 */ /* 0x004fe2000f8e02ff */
[----:B---3--:R-:W-:-:S04]  /*ee30*/  LOP3.LUT R3, RZ, R3, RZ, 0x33, !PT ;  /* 0x00000003ff037212 */ /* 0x008fc800078e33ff */
[----:B------:R-:W-:-:S05]  /*ee40*/  VIMNMX R2, R2, UR39, PT ;  /* 0x0000002702027c48 */ /* 0x000fca000bfe0100 */
[----:B------:R-:W-:-:S05]  /*ee50*/  IMAD.MOV R4, RZ, RZ, -R2 ;  /* 0x000000ffff047224 */ /* 0x000fca00078e0a02 */
[----:B------:R-:W-:Y:S02]  /*ee60*/  VIADDMNMX R5, R4, 0x1, R3, !PT ;  /* 0x0000000104057846 */ /* 0x000fe40007800103 */
[----:B------:R-:W-:-:S03]  /*ee70*/  LOP3.LUT R3, RZ, R2, RZ, 0x33, !PT ;  /* 0x00000002ff037212 */ /* 0x000fc600078e33ff */
[----:B------:R-:W-:Y:S02]  /*ee80*/  VIADD R4, R5, 0xfffffffe ;  /* 0xfffffffe05047836 */ /* 0x000fe40000000000 */
[----:B------:R-:W-:-:S03]  /*ee90*/  IMAD.IADD R5, R2, 0x1, R5 ;  /* 0x0000000102057824 */ /* 0x000fc600078e0205 */
[----:B------:R-:W-:Y:S01]  /*eea0*/  ISETP.NE.AND P0, PT, R4, R3, PT ;  /* 0x000000030400720c */ /* 0x000fe20003f05270 */
[----:B------:R-:W-:Y:S01]  /*eeb0*/  IMAD.MOV.U32 R4, RZ, RZ, R16 ;  /* 0x000000ffff047224 */ /* 0x000fe200078e0010 */
[----:B------:R-:W-:-:S11]  /*eec0*/  LOP3.LUT R12, R5, 0x1, RZ, 0xc0, !PT ;  /* 0x00000001050c7812 */ /* 0x000fd600078ec0ff */
[----:B------:R-:W-:Y:S05]  /*eed0*/  @!P0 BRA `(.L_x_55) ;  /* 0x0000001400c88947 */ /* 0x000fea0003800000 */
[----:B------:R-:W-:Y:S01]  /*eee0*/  BSSY B0, `(.L_x_55) ;  /* 0x0000171000007945 */ /* 0x000fe20003800000 */
[----:B------:R-:W-:Y:S01]  /*eef0*/  IMAD.IADD R6, R5, 0x1, -R12 ;  /* 0x0000000105067824 */ /* 0x000fe200078e0a0c */
[----:B------:R-:W-:Y:S01]  /*ef00*/  MOV R4, R16 ;  /* 0x0000001000047202 */ /* 0x000fe20000000f00 */
[----:B------:R-:W-:-:S07]  /*ef10*/  IMAD.MOV.U32 R7, RZ, RZ, 0x1 ;  /* 0x00000001ff077424 */ /* 0x000fce00078e00ff */
.L_x_94:
[----:B------:R-:W2:Y:S01]  /*ef20*/  LDL R2, [R1] ;  /* 0x0000000001027983 */ /* 0x000ea20000100800 */
[----:B------:R-:W-:Y:S01]  /*ef30*/  VIADD R6, R6, 0xfffffffe ;  /* 0xfffffffe06067836 */ /* 0x000fe20000000000 */
[----:B------:R-:W-:Y:S04]  /*ef40*/  BSSY B1, `(.L_x_56) ;  /* 0x00000b3000017945 */ /* 0x000fe80003800000 */
[----:B------:R-:W-:Y:S02]  /*ef50*/  ISETP.NE.AND P2, PT, R6, RZ, PT ;  /* 0x000000ff0600720c */ /* 0x000fe40003f45270 */
[----:B--2---:R-:W-:-:S13]  /*ef60*/  ISETP.NE.AND P0, PT, R2, RZ, PT ;  /* 0x000000ff0200720c */ /* 0x004fda0003f05270 */
[----:B------:R-:W-:Y:S05]  /*ef70*/  @!P0 BRA `(.L_x_57) ;  /* 0x0000000800bc8947 */ /* 0x000fea0003800000 */
[----:B------:R-:W2:Y:S01]  /*ef80*/  LDL R2, [R1+0x4] ;  /* 0x0000040001027983 */ /* 0x000ea20000100800 */
[----:B------:R-:W-:Y:S01]  /*ef90*/  IMAD.MOV.U32 R9, RZ, RZ, R0 ;  /* 0x000000ffff097224 */ /* 0x000fe200078e0000 */
[----:B--2---:R-:W-:-:S13]  /*efa0*/  ISETP.NE.AND P0, PT, R2, RZ, PT ;  /* 0x000000ff0200720c */ /* 0x004fda0003f05270 */
[----:B------:R-:W-:Y:S05]  /*efb0*/  @!P0 BRA `(.L_x_58) ;  /* 0x00000000004c8947 */ /* 0x000fea0003800000 */
[----:B------:R-:W0:Y:S01]  /*efc0*/  LDC R9, c[0x0][0x43c] ;  /* 0x00010f00ff097b82 */ /* 0x000e220000000800 */
[----:B------:R-:W-:Y:S01]  /*efd0*/  ULDC.64 UR4, c[0x0][0x428] ;  /* 0x00010a0000047ab9 */ /* 0x000fe20000000a00 */
[----:B------:R-:W-:Y:S01]  /*efe0*/  ULDC.64 UR6, c[0x0][0x208] ;  /* 0x0000820000067ab9 */ /* 0x000fe20000000a00 */
[----:B------:R-:W-:Y:S01]  /*eff0*/  IMAD R5, R19, UR4, RZ ;  /* 0x0000000413057c24 */ /* 0x000fe2000f8e02ff */
[----:B0-----:R-:W-:-:S13]  /*f000*/  ISETP.NE.AND P0, PT, R9, 0x1, PT ;  /* 0x000000010900780c */ /* 0x001fda0003f05270 */
[----:B------:R-:W0:Y:S02]  /*f010*/  @P0 LDC.64 R2, c[0x0][0x440] ;  /* 0x00011000ff020b82 */ /* 0x000e240000000a00 */
[----:B0-----:R-:W-:-:S04]  /*f020*/  @P0 IMAD.HI.U32 R4, R0, R2, RZ ;  /* 0x0000000200040227 */ /* 0x001fc800078e00ff */
[----:B------:R-:W-:Y:S01]  /*f030*/  IMAD.MOV.U32 R2, RZ, RZ, R0 ;  /* 0x000000ffff027224 */ /* 0x000fe200078e0000 */
[----:B------:R-:W-:Y:S01]  /*f040*/  @P0 SHF.R.U32.HI R2, RZ, R3, R4 ;  /* 0x00000003ff020219 */ /* 0x000fe20000011604 */
[----:B------:R-:W-:-:S03]  /*f050*/  IMAD R4, R18, UR5, R5 ;  /* 0x0000000512047c24 */ /* 0x000fc6000f8e0205 */
[----:B------:R-:W-:-:S05]  /*f060*/  IADD3 R3, -R2, RZ, RZ ;  /* 0x000000ff02037210 */ /* 0x000fca0007ffe1ff */
[----:B------:R-:W-:Y:S01]  /*f070*/  IMAD R9, R9, R3, R0 ;  /* 0x0000000309097224 */ /* 0x000fe200078e0200 */
[----:B------:R-:W-:-:S03]  /*f080*/  SHF.R.S32.HI R3, RZ, 0x1f, R2 ;  /* 0x0000001fff037819 */ /* 0x000fc60000011402 */
[----:B------:R-:W-:Y:S01]  /*f090*/  IMAD.WIDE.U32 R2, R18, UR4, R2 ;  /* 0x0000000412027c25 */ /* 0x000fe2000f8e0002 */
[----:B------:R-:W-:-:S03]  /*f0a0*/  ULDC.64 UR4, c[0x0][0x418] ;  /* 0x0001060000047ab9 */ /* 0x000fc60000000a00 */
[----:B------:R-:W-:Y:S01]  /*f0b0*/  IMAD.IADD R3, R4, 0x1, R3 ;  /* 0x0000000104037824 */ /* 0x000fe200078e0203 */
[----:B------:R-:W-:-:S04]  /*f0c0*/  LEA R4, P0, R2, UR4, 0x2 ;  /* 0x0000000402047c11 */ /* 0x000fc8000f8010ff */
[----:B------:R-:W-:-:S05]  /*f0d0*/  LEA.HI.X R5, R2, UR5, R3, 0x2, P0 ;  /* 0x0000000502057c11 */ /* 0x000fca00080f1403 */
[----:B------:R0:W5:Y:S04]  /*f0e0*/  LDG.E R4, desc[UR6][R4.64] ;  /* 0x0000000604047981 */ /* 0x000168000c1e1900 */
.L_x_58:
[----:B------:R-:W1:Y:S01]  /*f0f0*/  S2R R2, SR_TID.X ;  /* 0x0000000000027919 */ /* 0x000e620000002100 */
[----:B------:R-:W-:Y:S01]  /*f100*/  BSSY B2, `(.L_x_59) ;  /* 0x0000006000027945 */ /* 0x000fe20003800000 */
[----:B-1----:R-:W-:Y:S02]  /*f110*/  LOP3.LUT R3, R2, 0x7f, RZ, 0xc0, !PT ;  /* 0x0000007f02037812 */ /* 0x002fe400078ec0ff */
[----:B------:R-:W-:Y:S02]  /*f120*/  SHF.L.U32 R2, R7, 0x1f, RZ ;  /* 0x0000001f07027819 */ /* 0x000fe400000006ff */
[----:B------:R-:W-:Y:S02]  /*f130*/  ISETP.NE.AND P1, PT, R3, RZ, PT ;  /* 0x000000ff0300720c */ /* 0x000fe40003f25270 */
[----:B------:R-:W1:Y:S02]  /*f140*/  SYNCS.PHASECHK.TRANS64.TRYWAIT P0, [UR38+0x38848], R2 ;  /* 0x03884802ff0075a7 */ /* 0x000e640008000166 */
[----:B-1----:R-:W-:Y:S09]  /*f150*/  @!P0 BRA `(.L_x_60) ;  /* 0x0000003400e48947 */ /* 0x002ff20003800000 */
.L_x_157:
[----:B------:R-:W-:Y:S05]  /*f160*/  BSYNC B2 ;  /* 0x0000000000027941 */ /* 0x000fea0003800000 */
.L_x_59:
[----:B------:R-:W-:Y:S04]  /*f170*/  BSSY B2, `(.L_x_61) ;  /* 0x0000007000027945 */ /* 0x000fe80003800000 */
[----:B------:R-:W-:Y:S05]  /*f180*/  @P1 BRA `(.L_x_62) ;  /* 0x0000000000141947 */ /* 0x000fea0003800000 */
[----:B------:R-:W-:Y:S01]  /*f190*/  ISETP.NE.AND P0, PT, R10, RZ, PT ;  /* 0x000000ff0a00720c */ /* 0x000fe20003f05270 */
[----:B-1----:R-:W-:-:S04]  /*f1a0*/  IMAD.MOV.U32 R3, RZ, RZ, 0xa000 ;  /* 0x0000a000ff037424 */ /* 0x002fc800078e00ff */
[----:B------:R2:W-:Y:S08]  /*f1b0*/  SYNCS.ARRIVE.TRANS64 RZ, [UR38+0x38838], R3 ;  /* 0x03883803ffff79a7 */ /* 0x0005f00008000026 */
[----:B--2---:R-:W-:Y:S05]  /*f1c0*/  @!P0 BRA `(.L_x_62) ;  /* 0x0000000000048947 */ /* 0x004fea0003800000 */
[----:B------:R-:W-:Y:S01]  /*f1d0*/  BPT.TRAP 0x1 ;  /* 0x000000040000795c */ /* 0x000fe20000300000 */
.L_x_62:
[----:B------:R-:W-:Y:S05]  /*f1e0*/  BSYNC B2 ;  /* 0x0000000000027941 */ /* 0x000fea0003800000 */
.L_x_61:
[----:B------:R-:W-:Y:S01]  /*f1f0*/  IMAD.MOV.U32 R14, RZ, RZ, RZ ;  /* 0x000000ffff0e7224 */ /* 0x000fe200078e00ff */
[----:B------:R-:W-:Y:S01]  /*f200*/  ULDC.64 UR4, c[0x0][0x198] ;  /* 0x0000660000047ab9 */ /* 0x000fe20000000a00 */
[----:B------:R-:W-:Y:S01]  /*f210*/  PLOP3.LUT P0, PT, PT, PT, PT, 0x80, 0x0 ;  /* 0x000000000000781c */ /* 0x000fe20003f0f070 */
[----:B------:R-:W-:Y:S01]  /*f220*/  UIADD3 UR4, UP0, UR4, 0x370, URZ ;  /* 0x0000037004047890 */ /* 0x000fe2000ff1e03f */
[----:B-1----:R-:W-:Y:S01]  /*f230*/  IMAD R3, R9, 0x50, RZ ;  /* 0x0000005009037824 */ /* 0x002fe200078e02ff */
[----:B------:R-:W-:Y:S01]  /*f240*/  R2UR UR34, R14 ;  /* 0x000000000e2272ca */ /* 0x000fe200000e0000 */
[----:B------:R-:W-:Y:S02]  /*f250*/  UIADD3 UR32, UR38, 0x2e400, URZ ;  /* 0x0002e40026207890 */ /* 0x000fe4000fffe03f */
[----:B------:R-:W-:Y:S02]  /*f260*/  UIADD3 UR33, UR38, 0x38838, URZ ;  /* 0x0003883826217890 */ /* 0x000fe4000fffe03f */
[----:B------:R-:W-:Y:S01]  /*f270*/  UIADD3.X UR5, URZ, UR5, URZ, UP0, !UPT ;  /* 0x000000053f057290 */ /* 0x000fe200087fe43f */
[----:B------:R-:W-:Y:S01]  /*f280*/  UMOV UR6, 0x0 ;  /* 0x0000000000067882 */ /* 0x000fe20000000000 */
[----:B------:R-:W-:-:S10]  /*f290*/  UMOV UR7, 0x14f00000 ;  /* 0x14f0000000077882 */ /* 0x000fd40000000000 */
.L_x_63:
[----:B------:R-:W-:-:S13]  /*f2a0*/  @P0 ELECT P3, URZ, PT ;  /* 0x00000000003f082f */ /* 0x000fda0003860000 */
[----:B-----5:R-:W-:Y:S02]  /*f2b0*/  @P3 R2UR UR37, R4 ;  /* 0x00000000042532ca */ /* 0x020fe400000e0000 */
[----:B------:R-:W-:Y:S02]  /*f2c0*/  @P3 R2UR UR35, R3 ;  /* 0x00000000032332ca */ /* 0x000fe400000e0000 */
[----:B------:R-:W-:Y:S02]  /*f2d0*/  @P3 PLOP3.LUT P0, PT, P3, PT, PT, 0x8, 0x0 ;  /* 0x000000000000381c */ /* 0x000fe40001f0e170 */
[----:B------:R-:W-:-:S09]  /*f2e0*/  PLOP3.LUT P3, PT, PT, PT, PT, 0x8, 0x0 ;  /* 0x000000000000781c */ /* 0x000fd20003f6e170 */
[----:B------:R1:W-:Y:S02]  /*f2f0*/  UTMALDG.4D [UR32], [UR4], desc[UR6] ;  /* 0x00000620040075b4 */ /* 0x0003e40008019000 */
[----:B-1----:R-:W-:Y:S05]  /*f300*/  @P0 BRA.U.ANY `(.L_x_63) ;  /* 0xfffffffd00e40947 */ /* 0x002fea000393ffff */
[----:B0-----:R-:W-:Y:S01]  /*f310*/  MOV R5, 0x40 ;  /* 0x0000004000057802 */ /* 0x001fe20000000f00 */
[----:B------:R-:W-:Y:S01]  /*f320*/  UIADD3 UR8, UR38, 0x30c00, URZ ;  /* 0x00030c0026087890 */ /* 0x000fe2000fffe03f */
[----:B------:R-:W-:Y:S01]  /*f330*/  PLOP3.LUT P0, PT, PT, PT, PT, 0x80, 0x0 ;  /* 0x000000000000781c */ /* 0x000fe20003f0f070 */
[----:B------:R-:W-:Y:S01]  /*f340*/  UMOV UR6, 0x0 ;  /* 0x0000000000067882 */ /* 0x000fe20000000000 */
[----:B------:R-:W-:Y:S01]  /*f350*/  R2UR UR10, R5 ;  /* 0x00000000050a72ca */ /* 0x000fe200000e0000 */
[----:B------:R-:W-:-:S14]  /*f360*/  UMOV UR7, 0x14f00000 ;  /* 0x14f0000000077882 */ /* 0x000fdc0000000000 */
.L_x_64:
[----:B------:R-:W-:-:S13]  /*f370*/  @P0 ELECT P3, URZ, PT ;  /* 0x00000000003f082f */ /* 0x000fda0003860000 */
[----:B------:R-:W-:Y:S01]  /*f380*/  @P3 R2UR UR13, R4 ;  /* 0x00000000040d32ca */ /* 0x000fe200000e0000 */
[----:B------:R-:W-:Y:S01]  /*f390*/  UMOV UR9, UR33 ;  /* 0x0000002100097c82 */ /* 0x000fe20008000000 */
[----:B------:R-:W-:Y:S01]  /*f3a0*/  @P3 R2UR UR11, R3 ;  /* 0x00000000030b32ca */ /* 0x000fe200000e0000 */
[----:B------:R-:W-:Y:S01]  /*f3b0*/  UMOV UR12, UR36 ;  /* 0x00000024000c7c82 */ /* 0x000fe20008000000 */
[----:B------:R-:W-:Y:S02]  /*f3c0*/  @P3 PLOP3.LUT P0, PT, P3, PT, PT, 0x8, 0x0 ;  /* 0x000000000000381c */ /* 0x000fe40001f0e170 */
[----:B------:R-:W-:-:S09]  /*f3d0*/  PLOP3.LUT P3, PT, PT, PT, PT, 0x8, 0x0 ;  /* 0x000000000000781c */ /* 0x000fd20003f6e170 */
[----:B------:R0:W-:Y:S02]  /*f3e0*/  UTMALDG.4D [UR8], [UR4], desc[UR6] ;  /* 0x00000608040075b4 */ /* 0x0001e40008019000 */
[----:B0-----:R-:W-:Y:S05]  /*f3f0*/  @P0 BRA.U.ANY `(.L_x_64) ;  /* 0xfffffffd00dc0947 */ /* 0x001fea000393ffff */
[----:B------:R-:W-:Y:S01]  /*f400*/  IMAD.MOV.U32 R11, RZ, RZ, 0x80 ;  /* 0x00000080ff0b7424 */ /* 0x000fe200078e00ff */
[----:B------:R-:W-:Y:S01]  /*f410*/  PLOP3.LUT P0, PT, PT, PT, PT, 0x80, 0x0 ;  /* 0x000000000000781c */ /* 0x000fe20003f0f070 */
[----:B------:R-:W-:Y:S01]  /*f420*/  UIADD3 UR8, UR38, 0x33400, URZ ;  /* 0x0003340026087890 */ /* 0x000fe2000fffe03f */
[----:B------:R-:W-:Y:S02]  /*f430*/  UMOV UR6, 0x0 ;  /* 0x0000000000067882 */ /* 0x000fe40000000000 */
[----:B------:R-:W-:Y:S01]  /*f440*/  R2UR UR10, R11 ;  /* 0x000000000b0a72ca */ /* 0x000fe200000e0000 */
[----:B------:R-:W-:-:S14]  /*f450*/  UMOV UR7, 0x14f00000 ;  /* 0x14f0000000077882 */ /* 0x000fdc0000000000 */
.L_x_65:
        /* <DEDUP_REMOVED lines=15> */
.L_x_66:
        /* <DEDUP_REMOVED lines=9> */
[----:B------:R-:W0:Y:S01]  /*f5e0*/  SYNCS.PHASECHK.TRANS64.TRYWAIT P0, [UR38+0x38860], R2 ;  /* 0x03886002ff0075a7 */ /* 0x000e220008000166 */
[----:B------:R-:W-:Y:S04]  /*f5f0*/  BSSY B2, `(.L_x_67) ;  /* 0x0000002000027945 */ /* 0x000fe80003800000 */
[----:B0-----:R-:W-:Y:S05]  /*f600*/  @!P0 BRA `(.L_x_68) ;  /* 0x0000003000d08947 */ /* 0x001fea0003800000 */
.L_x_158:
[----:B------:R-:W-:Y:S05]  /*f610*/  BSYNC B2 ;  /* 0x0000000000027941 */ /* 0x000fea0003800000 */
.L_x_67:
[----:B------:R-:W-:Y:S01]  /*f620*/  BSSY B2, `(.L_x_69) ;  /* 0x0000009000027945 */ /* 0x000fe20003800000 */
[----:B0-----:R-:W-:Y:S01]  /*f630*/  IMAD.MOV.U32 R2, RZ, RZ, 0x0 ;  /* 0x00000000ff027424 */ /* 0x001fe200078e00ff */
[----:B------:R-:W-:Y:S02]  /*f640*/  MOV R3, 0x14f00000 ;  /* 0x14f0000000037802 */ /* 0x000fe40000000f00 */
[----:B------:R-:W-:Y:S05]  /*f650*/  @P1 BRA `(.L_x_70) ;  /* 0x0000000000141947 */ /* 0x000fea0003800000 */
[----:B------:R-:W-:Y:S01]  /*f660*/  ISETP.NE.AND P0, PT, R10, RZ, PT ;  /* 0x000000ff0a00720c */ /* 0x000fe20003f05270 */
[----:B------:R-:W-:-:S04]  /*f670*/  IMAD.MOV.U32 R15, RZ, RZ, 0xa000 ;  /* 0x0000a000ff0f7424 */ /* 0x000fc800078e00ff */
[----:B------:R0:W-:Y:S08]  /*f680*/  SYNCS.ARRIVE.TRANS64 RZ, [UR38+0x38850], R15 ;  /* 0x0388500fffff79a7 */ /* 0x0001f00008000026 */
[----:B0-----:R-:W-:Y:S05]  /*f690*/  @!P0 BRA `(.L_x_70) ;  /* 0x0000000000048947 */ /* 0x001fea0003800000 */
[----:B------:R-:W-:Y:S01]  /*f6a0*/  BPT.TRAP 0x1 ;  /* 0x000000040000795c */ /* 0x000fe20000300000 */
.L_x_70:
[----:B------:R-:W-:Y:S05]  /*f6b0*/  BSYNC B2 ;  /* 0x0000000000027941 */ /* 0x000fea0003800000 */
.L_x_69:
[----:B------:R-:W-:Y:S01]  /*f6c0*/  R2UR UR6, R2 ;  /* 0x00000000020672ca */ /* 0x000fe200000e0000 */
[----:B------:R-:W-:Y:S01]  /*f6d0*/  ULDC.64 UR4, c[0x0][0x198] ;  /* 0x0000660000047ab9 */ /* 0x000fe20000000a00 */
[----:B------:R-:W-:Y:S01]  /*f6e0*/  R2UR UR7, R3 ;  /* 0x00000000030772ca */ /* 0x000fe200000e0000 */
[----:B------:R-:W-:Y:S01]  /*f6f0*/  UIADD3 UR4, UP0, UR4, 0x470, URZ ;  /* 0x0000047004047890 */ /* 0x000fe2000ff1e03f */
[----:B------:R-:W-:Y:S01]  /*f700*/  R2UR UR10, R14 ;  /* 0x000000000e0a72ca */ /* 0x000fe200000e0000 */
[----:B------:R-:W-:Y:S01]  /*f710*/  IMAD R14, R17, 0x50, RZ ;  /* 0x00000050110e7824 */ /* 0x000fe200078e02ff */
[----:B------:R-:W-:Y:S01]  /*f720*/  PLOP3.LUT P0, PT, PT, PT, PT, 0x80, 0x0 ;  /* 0x000000000000781c */ /* 0x000fe20003f0f070 */
[----:B------:R-:W-:Y:S02]  /*f730*/  UIADD3 UR8, UR38, 0x400, URZ ;  /* 0x0000040026087890 */ /* 0x000fe4000fffe03f */
[----:B------:R-:W-:Y:S02]  /*f740*/  UIADD3 UR9, UR38, 0x38850, URZ ;  /* 0x0003885026097890 */ /* 0x000fe4000fffe03f */
[----:B------:R-:W-:-:S12]  /*f750*/  UIADD3.X UR5, URZ, UR5, URZ, UP0, !UPT ;  /* 0x000000053f057290 */ /* 0x000fd800087fe43f */
.L_x_71:
[----:B------:R-:W-:-:S13]  /*f760*/  @P0 ELECT P1, URZ, PT ;  /* 0x00000000003f082f */ /* 0x000fda0003820000 */
[----:B------:R-:W-:Y:S01]  /*f770*/  @P1 R2UR UR13, R16 ;  /* 0x00000000100d12ca */ /* 0x000fe200000e0000 */
[----:B------:R-:W-:Y:S01]  /*f780*/  UMOV UR12, UR36 ;  /* 0x00000024000c7c82 */ /* 0x000fe20008000000 */
[----:B------:R-:W-:Y:S02]  /*f790*/  @P1 R2UR UR11, R14 ;  /* 0x000000000e0b12ca */ /* 0x000fe400000e0000 */
[----:B------:R-:W-:Y:S02]  /*f7a0*/  @P1 PLOP3.LUT P0, PT, P1, PT, PT, 0x8, 0x0 ;  /* 0x000000000000181c */ /* 0x000fe40000f0e170 */
[----:B------:R-:W-:-:S09]  /*f7b0*/  PLOP3.LUT P1, PT, PT, PT, PT, 0x8, 0x0 ;  /* 0x000000000000781c */ /* 0x000fd20003f2e170 */
[----:B------:R0:W-:Y:S02]  /*f7c0*/  UTMALDG.4D [UR8], [UR4], desc[UR6] ;  /* 0x00000608040075b4 */ /* 0x0001e40008019000 */
[----:B0-----:R-:W-:Y:S05]  /*f7d0*/  @P0 BRA.U.ANY `(.L_x_71) ;  /* 0xfffffffd00e00947 */ /* 0x001fea000393ffff */
[----:B------:R-:W-:Y:S01]  /*f7e0*/  R2UR UR10, R5 ;  /* 0x00000000050a72ca */ /* 0x000fe200000e0000 */
[----:B------:R-:W-:Y:S01]  /*f7f0*/  UIADD3 UR8, UR38, 0x2c00, URZ ;  /* 0x00002c0026087890 */ /* 0x000fe2000fffe03f */
[----:B------:R-:W-:Y:S02]  /*f800*/  R2UR UR6, R2 ;  /* 0x00000000020672ca */ /* 0x000fe400000e0000 */
[----:B------:R-:W-:Y:S02]  /*f810*/  R2UR UR7, R3 ;  /* 0x00000000030772ca */ /* 0x000fe400000e0000 */
[----:B------:R-:W-:-:S13]  /*f820*/  PLOP3.LUT P0, PT, PT, PT, PT, 0x80, 0x0 ;  /* 0x000000000000781c */ /* 0x000fda0003f0f070 */
.L_x_72:
        /* <DEDUP_REMOVED lines=13> */
.L_x_73:
        /* <DEDUP_REMOVED lines=13> */
.L_x_74:
        /* <DEDUP_REMOVED lines=8> */
[----:B------:R-:W-:Y:S02]  /*fa50*/  IMAD.MOV.U32 R17, RZ, RZ, R9 ;  /* 0x000000ffff117224 */ /* 0x000fe400078e0009 */
[----:B------:R-:W-:-:S07]  /*fa60*/  IMAD.MOV.U32 R16, RZ, RZ, R4 ;  /* 0x000000ffff107224 */ /* 0x000fce00078e0004 */
.L_x_57:
[----:B------:R-:W-:Y:S05]  /*fa70*/  BSYNC B1 ;  /* 0x0000000000017941 */ /* 0x000fea0003800000 */
.L_x_56:
[----:B------:R-:W2:Y:S01]  /*fa80*/  LDL R2, [R1] ;  /* 0x0000000001027983 */ /* 0x000ea20000100800 */
[----:B------:R-:W-:Y:S01]  /*fa90*/  BSSY B1, `(.L_x_75) ;  /* 0x00000b2000017945 */ /* 0x000fe20003800000 */
[----:B------:R-:W-:Y:S02]  /*faa0*/  LOP3.LUT R9, R7, 0x1, RZ, 0x3c, !PT ;  /* 0x0000000107097812 */ /* 0x000fe400078e3cff */
[----:B--2---:R-:W-:-:S13]  /*fab0*/  ISETP.NE.AND P0, PT, R2, RZ, PT ;  /* 0x000000ff0200720c */ /* 0x004fda0003f05270 */
[----:B------:R-:W-:Y:S05]  /*fac0*/  @!P0 BRA `(.L_x_76) ;  /* 0x0000000800b88947 */ /* 0x000fea0003800000 */
[----:B------:R-:W2:Y:S01]  /*fad0*/  LDL R2, [R1+0x4] ;  /* 0x0000040001027983 */ /* 0x000ea20000100800 */
[----:B------:R-:W-:Y:S02]  /*fae0*/  IADD3 R11, R0, -0x1, RZ ;  /* 0xffffffff000b7810 */ /* 0x000fe40007ffe0ff */
[----:B--2---:R-:W-:-:S13]  /*faf0*/  ISETP.NE.AND P0, PT, R2, RZ, PT ;  /* 0x000000ff0200720c */ /* 0x004fda0003f05270 */
[----:B------:R-:W-:Y:S05]  /*fb00*/  @!P0 BRA `(.L_x_77) ;  /* 0x00000000004c8947 */ /* 0x000fea0003800000 */
[----:B------:R-:W0:Y:S01]  /*fb10*/  LDC R4, c[0x0][0x43c] ;  /* 0x00010f00ff047b82 */ /* 0x000e220000000800 */
[----:B------:R-:W-:Y:S01]  /*fb20*/  ULDC.64 UR4, c[0x0][0x428] ;  /* 0x00010a0000047ab9 */ /* 0x000fe20000000a00 */
[----:B------:R-:W-:Y:S01]  /*fb30*/  ULDC.64 UR6, c[0x0][0x208] ;  /* 0x0000820000067ab9 */ /* 0x000fe20000000a00 */
[----:B0-----:R-:W-:-:S13]  /*fb40*/  ISETP.NE.AND P0, PT, R4, 0x1, PT ;  /* 0x000000010400780c */ /* 0x001fda0003f05270 */
[----:B------:R-:W0:Y:S02]  /*fb50*/  @P0 LDC.64 R2, c[0x0][0x440] ;  /* 0x00011000ff020b82 */ /* 0x000e240000000a00 */
[----:B0-----:R-:W-:-:S04]  /*fb60*/  @P0 IMAD.HI.U32 R5, R11, R2, RZ ;  /* 0x000000020b050227 */ /* 0x001fc800078e00ff */
[----:B------:R-:W-:Y:S01]  /*fb70*/  IMAD.MOV.U32 R2, RZ, RZ, R11 ;  /* 0x000000ffff027224 */ /* 0x000fe200078e000b */
[----:B------:R-:W-:-:S05]  /*fb80*/  @P0 SHF.R.U32.HI R2, RZ, R3, R5 ;  /* 0x00000003ff020219 */ /* 0x000fca0000011605 */
[----:B------:R-:W-:-:S04]  /*fb90*/  IMAD.MOV R3, RZ, RZ, -R2 ;  /* 0x000000ffff037224 */ /* 0x000fc800078e0a02 */
[----:B------:R-:W-:Y:S01]  /*fba0*/  IMAD R11, R4, R3, R11 ;  /* 0x00000003040b7224 */ /* 0x000fe200078e020b */
[----:B------:R-:W-:Y:S01]  /*fbb0*/  SHF.R.S32.HI R3, RZ, 0x1f, R2 ;  /* 0x0000001fff037819 */ /* 0x000fe20000011402 */
[----:B------:R-:W-:-:S04]  /*fbc0*/  IMAD R4, R19, UR4, RZ ;  /* 0x0000000413047c24 */ /* 0x000fc8000f8e02ff */
[C---:B------:R-:W-:Y:S02]  /*fbd0*/  IMAD R4, R18.reuse, UR5, R4 ;  /* 0x0000000512047c24 */ /* 0x040fe4000f8e0204 */
[----:B------:R-:W-:Y:S01]  /*fbe0*/  IMAD.WIDE.U32 R2, R18, UR4, R2 ;  /* 0x0000000412027c25 */ /* 0x000fe2000f8e0002 */
[----:B------:R-:W-:-:S03]  /*fbf0*/  ULDC.64 UR4, c[0x0][0x418] ;  /* 0x0001060000047ab9 */ /* 0x000fc60000000a00 */
[----:B------:R-:W-:Y:S01]  /*fc00*/  IMAD.IADD R3, R4, 0x1, R3 ;  /* 0x0000000104037824 */ /* 0x000fe200078e0203 */
[----:B------:R-:W-:-:S04]  /*fc10*/  LEA R4, P0, R2, UR4, 0x2 ;  /* 0x0000000402047c11 */ /* 0x000fc8000f8010ff */
[----:B------:R-:W-:-:S05]  /*fc20*/  LEA.HI.X R5, R2, UR5, R3, 0x2, P0 ;  /* 0x0000000502057c11 */ /* 0x000fca00080f1403 */
[----:B------:R0:W5:Y:S04]  /*fc30*/  LDG.E R4, desc[UR6][R4.64] ;  /* 0x0000000604047981 */ /* 0x000168000c1e1900 */
.L_x_77:
[----:B------:R-:W1:Y:S01]  /*fc40*/  S2R R2, SR_TID.X ;  /* 0x0000000000027919 */ /* 0x000e620000002100 */
[----:B------:R-:W-:Y:S01]  /*fc50*/  BSSY B2, `(.L_x_78) ;  /* 0x0000006000027945 */ /* 0x000fe20003800000 */
[----:B-1----:R-:W-:Y:S02]  /*fc60*/  LOP3.LUT R3, R2, 0x7f, RZ, 0xc0, !PT ;  /* 0x0000007f02037812 */ /* 0x002fe400078ec0ff */
[----:B------:R-:W-:Y:S02]  /*fc70*/  SHF.L.U32 R2, R9, 0x1f, RZ ;  /* 0x0000001f09027819 */ /* 0x000fe400000006ff */
[----:B------:R-:W-:Y:S02]  /*fc80*/  ISETP.NE.AND P1, PT, R3, RZ, PT ;  /* 0x000000ff0300720c */ /* 0x000fe40003f25270 */
[----:B------:R-:W1:Y:S02]  /*fc90*/  SYNCS.PHASECHK.TRANS64.TRYWAIT P0, [UR38+0x38840], R2 ;  /* 0x03884002ff0075a7 */ /* 0x000e640008000166 */
[----:B-1----:R-:W-:Y:S09]  /*fca0*/  @!P0 BRA `(.L_x_79) ;  /* 0x0000002c00408947 */ /* 0x002ff20003800000 */
.L_x_159:
[----:B------:R-:W-:Y:S05]  /*fcb0*/  BSYNC B2 ;  /* 0x0000000000027941 */ /* 0x000fea0003800000 */
.L_x_78:
[----:B------:R-:W-:Y:S04]  /*fcc0*/  BSSY B2, `(.L_x_80) ;  /* 0x0000007000027945 */ /* 0x000fe80003800000 */
[----:B------:R-:W-:Y:S05]  /*fcd0*/  @P1 BRA `(.L_x_81) ;  /* 0x0000000000141947 */ /* 0x000fea0003800000 */
[----:B------:R-:W-:Y:S02]  /*fce0*/  ISETP.NE.AND P0, PT, R10, RZ, PT ;  /* 0x000000ff0a00720c */ /* 0x000fe40003f05270 */
[----:B-1----:R-:W-:-:S04]  /*fcf0*/  MOV R2, 0xa000 ;  /* 0x0000a00000027802 */ /* 0x002fc80000000f00 */
[----:B------:R2:W-:Y:S07]  /*fd00*/  SYNCS.ARRIVE.TRANS64 RZ, [UR38+0x38830], R2 ;  /* 0x03883002ffff79a7 */ /* 0x0005ee0008000026 */
[----:B------:R-:W-:Y:S05]  /*fd10*/  @!P0 BRA `(.L_x_81) ;  /* 0x0000000000048947 */ /* 0x000fea0003800000 */
[----:B------:R-:W-:Y:S01]  /*fd20*/  BPT.TRAP 0x1 ;  /* 0x000000040000795c */ /* 0x000fe20000300000 */
.L_x_81:
[----:B------:R-:W-:Y:S05]  /*fd30*/  BSYNC B2 ;  /* 0x0000000000027941 */ /* 0x000fea0003800000 */
.L_x_80:
[----:B------:R-:W-:Y:S01]  /*fd40*/  IMAD.MOV.U32 R15, RZ, RZ, RZ ;  /* 0x000000ffff0f7224 */ /* 0x000fe200078e00ff */
[----:B------:R-:W-:Y:S01]  /*fd50*/  ULDC.64 UR4, c[0x0][0x198] ;  /* 0x0000660000047ab9 */ /* 0x000fe20000000a00 */
[----:B------:R-:W-:Y:S01]  /*fd60*/  PLOP3.LUT P0, PT, PT, PT, PT, 0x80, 0x0 ;  /* 0x000000000000781c */ /* 0x000fe20003f0f070 */
[----:B------:R-:W-:Y:S01]  /*fd70*/  UIADD3 UR4, UP0, UR4, 0x370, URZ ;  /* 0x0000037004047890 */ /* 0x000fe2000ff1e03f */
[----:B-12---:R-:W-:Y:S01]  /*fd80*/  IMAD R2, R11, 0x50, RZ ;  /* 0x000000500b027824 */ /* 0x006fe200078e02ff */
[----:B------:R-:W-:Y:S01]  /*fd90*/  R2UR UR10, R15 ;  /* 0x000000000f0a72ca */ /* 0x000fe200000e0000 */
[----:B------:R-:W-:Y:S02]  /*fda0*/  UIADD3 UR8, UR38, 0x24400, URZ ;  /* 0x0002440026087890 */ /* 0x000fe4000fffe03f */
[----:B------:R-:W-:Y:S02]  /*fdb0*/  UIADD3 UR9, UR38, 0x38830, URZ ;  /* 0x0003883026097890 */ /* 0x000fe4000fffe03f */
[----:B------:R-:W-:Y:S01]  /*fdc0*/  UIADD3.X UR5, URZ, UR5, URZ, UP0, !UPT ;  /* 0x000000053f057290 */ /* 0x000fe200087fe43f */
[----:B------:R-:W-:Y:S01]  /*fdd0*/  UMOV UR6, 0x0 ;  /* 0x0000000000067882 */ /* 0x000fe20000000000 */
[----:B------:R-:W-:-:S10]  /*fde0*/  UMOV UR7, 0x14f00000 ;  /* 0x14f0000000077882 */ /* 0x000fd40000000000 */
.L_x_82:
[----:B------:R-:W-:-:S13]  /*fdf0*/  @P0 ELECT P3, URZ, PT ;  /* 0x00000000003f082f */ /* 0x000fda0003860000 */
[----:B-----5:R-:W-:Y:S01]  /*fe00*/  @P3 R2UR UR13, R4 ;  /* 0x00000000040d32ca */ /* 0x020fe200000e0000 */
[----:B------:R-:W-:Y:S01]  /*fe10*/  UMOV UR12, UR36 ;  /* 0x00000024000c7c82 */ /* 0x000fe20008000000 */
[----:B------:R-:W-:Y:S02]  /*fe20*/  @P3 R2UR UR11, R2 ;  /* 0x00000000020b32ca */ /* 0x000fe400000e0000 */
[----:B------:R-:W-:Y:S02]  /*fe30*/  @P3 PLOP3.LUT P0, PT, P3, PT, PT, 0x8, 0x0 ;  /* 0x000000000000381c */ /* 0x000fe40001f0e170 */
[----:B------:R-:W-:-:S09]  /*fe40*/  PLOP3.LUT P3, PT, PT, PT, PT, 0x8, 0x0 ;  /* 0x000000000000781c */ /* 0x000fd20003f6e170 */
[----:B------:R1:W-:Y:S02]  /*fe50*/  UTMALDG.4D [UR8], [UR4], desc[UR6] ;  /* 0x00000608040075b4 */ /* 0x0003e40008019000 */
[----:B-1----:R-:W-:Y:S05]  /*fe60*/  @P0 BRA.U.ANY `(.L_x_82) ;  /* 0xfffffffd00e00947 */ /* 0x002fea000393ffff */
[----:B------:R-:W-:Y:S01]  /*fe70*/  IMAD.MOV.U32 R14, RZ, RZ, 0x40 ;  /* 0x00000040ff0e7424 */ /* 0x000fe200078e00ff */
[----:B------:R-:W-:Y:S01]  /*fe80*/  PLOP3.LUT P0, PT, PT, PT, PT, 0x80, 0x0 ;  /* 0x000000000000781c */ /* 0x000fe20003f0f070 */
[----:B------:R-:W-:Y:S01]  /*fe90*/  UIADD3 UR8, UR38, 0x26c00, URZ ;  /* 0x00026c0026087890 */ /* 0x000fe2000fffe03f */
[----:B------:R-:W-:Y:S02]  /*fea0*/  UMOV UR6, 0x0 ;  /* 0x0000000000067882 */ /* 0x000fe40000000000 */
[----:B------:R-:W-:Y:S01]  /*feb0*/  R2UR UR10, R14 ;  /* 0x000000000e0a72ca */ /* 0x000fe200000e0000 */
[----:B------:R-:W-:-:S14]  /*fec0*/  UMOV UR7, 0x14f00000 ;  /* 0x14f0000000077882 */ /* 0x000fdc0000000000 */
.L_x_83:
[----:B------:R-:W-:-:S13]  /*fed0*/  @P0 ELECT P3, URZ, PT ;  /* 0x00000000003f082f */ /* 0x000fda0003860000 */
[----:B------:R-:W-:Y:S01]  /*fee0*/  @P3 R2UR UR13, R4 ;  /* 0x00000000040d32ca */ /* 0x000fe200000e0000 */
[----:B------:R-:W-:Y:S01]  /*fef0*/  UMOV UR12, UR36 ;  /* 0x00000024000c7c82 */ /* 0x000fe20008000000 */
[----:B------:R-:W-:Y:S02]  /*ff00*/  @P3 R2UR UR11, R2 ;  /* 0x00000000020b32ca */ /* 0x000fe400000e0000 */
[----:B------:R-:W-:Y:S02]  /*ff10*/  @P3 PLOP3.LUT P0, PT, P3, PT, PT, 0x8, 0x0 ;  /* 0x000000000000381c */ /* 0x000fe40001f0e170 */
[----:B------:R-:W-:-:S09]  /*ff20*/  PLOP3.LUT P3, PT, PT, PT, PT, 0x8, 0x0 ;  /* 0x000000000000781c */ /* 0x000fd20003f6e170 */
[----:B------:R1:W-:Y:S02]  /*ff30*/  UTMALDG.4D [UR8], [UR4], desc[UR6] ;  /* 0x00000608040075b4 */ /* 0x0003e40008019000 */
[----:B-1----:R-:W-:Y:S05]  /*ff40*/  @P0 BRA.U.ANY `(.L_x_83) ;  /* 0xfffffffd00e00947 */ /* 0x002fea000393ffff */
[----:B0-----:R-:W-:Y:S01]  /*ff50*/  IMAD.MOV.U32 R5, RZ, RZ, 0x80 ;  /* 0x00000080ff057424 */ /* 0x001fe200078e00ff */
[----:B------:R-:W-:Y:S01]  /*ff60*/  PLOP3.LUT P0, PT, PT, PT, PT, 0x80, 0x0 ;  /* 0x000000000000781c */ /* 0x000fe20003f0f070 */
[----:B------:R-:W-:Y:S01]  /*ff70*/  UIADD3 UR8, UR38, 0x29400, URZ ;  /* 0x0002940026087890 */ /* 0x000fe2000fffe03f */
[----:B------:R-:W-:Y:S02]  /*ff80*/  UMOV UR6, 0x0 ;  /* 0x0000000000067882 */ /* 0x000fe40000000000 */
[----:B------:R-:W-:Y:S01]  /*ff90*/  R2UR UR10, R5 ;  /* 0x00000000050a72ca */ /* 0x000fe200000e0000 */
[----:B------:R-:W-:-:S14]  /*ffa0*/  UMOV UR7, 0x14f00000 ;  /* 0x14f0000000077882 */ /* 0x000fdc0000000000 */
.L_x_84:
        /* <DEDUP_REMOVED lines=8> */
[----:B------:R-:W-:Y:S01]  /*10030*/  MOV R13, 0xc0 ;  /* 0x000000c0000d7802 */ /* 0x000fe20000000f00 */
[----:B------:R-:W-:Y:S01]  /*10040*/  UIADD3 UR8, UR38, 0x2bc00, URZ ;  /* 0x0002bc0026087890 */ /* 0x000fe2000fffe03f */
[----:B------:R-:W-:Y:S01]  /*10050*/  PLOP3.LUT P0, PT, PT, PT, PT, 0x80, 0x0 ;  /* 0x000000000000781c */ /* 0x000fe20003f0f070 */
[----:B------:R-:W-:Y:S01]  /*10060*/  UMOV UR6, 0x0 ;  /* 0x0000000000067882 */ /* 0x000fe20000000000 */
[----:B------:R-:W-:Y:S01]  /*10070*/  R2UR UR10, R13 ;  /* 0x000000000d0a72ca */ /* 0x000fe200000e0000 */
[----:B------:R-:W-:-:S14]  /*10080*/  UMOV UR7, 0x14f00000 ;  /* 0x14f0000000077882 */ /* 0x000fdc0000000000 */
.L_x_85:
        /* <DEDUP_REMOVED lines=8> */
[----:B------:R-:W-:Y:S01]  /*10110*/  SHF.L.U32 R2, R7, 0x1f, RZ ;  /* 0x0000001f07027819 */ /* 0x000fe200000006ff */
[----:B------:R-:W-:Y:S03]  /*10120*/  BSSY B2, `(.L_x_86) ;  /* 0x0000003000027945 */ /* 0x000fe60003800000 */
[----:B------:R-:W0:Y:S02]  /*10130*/  SYNCS.PHASECHK.TRANS64.TRYWAIT P0, [UR38+0x38868], R2 ;  /* 0x03886802ff0075a7 */ /* 0x000e240008000166 */
[----:B0-----:R-:W-:Y:S05]  /*10140*/  @!P0 BRA `(.L_x_87) ;  /* 0x0000002800308947 */ /* 0x001fea0003800000 */
.L_x_160:
[----:B------:R-:W-:Y:S05]  /*10150*/  BSYNC B2 ;  /* 0x0000000000027941 */ /* 0x000fea0003800000 */
.L_x_86:
[----:B------:R-:W-:Y:S01]  /*10160*/  BSSY B2, `(.L_x_88) ;  /* 0x0000009000027945 */ /* 0x000fe20003800000 */
[----:B0-----:R-:W-:Y:S02]  /*10170*/  IMAD.MOV.U32 R2, RZ, RZ, 0x0 ;  /* 0x00000000ff027424 */ /* 0x001fe400078e00ff */
[----:B------:R-:W-:Y:S01]  /*10180*/  IMAD.MOV.U32 R3, RZ, RZ, 0x14f00000 ;  /* 0x14f00000ff037424 */ /* 0x000fe200078e00ff */
[----:B------:R-:W-:Y:S06]  /*10190*/  @P1 BRA `(.L_x_89) ;  /* 0x0000000000141947 */ /* 0x000fec0003800000 */
[----:B------:R-:W-:Y:S01]  /*101a0*/  ISETP.NE.AND P0, PT, R10, RZ, PT ;  /* 0x000000ff0a00720c */ /* 0x000fe20003f05270 */
[----:B------:R-:W-:-:S04]  /*101b0*/  IMAD.MOV.U32 R7, RZ, RZ, 0xa000 ;  /* 0x0000a000ff077424 */ /* 0x000fc800078e00ff */
[----:B------:R0:W-:Y:S08]  /*101c0*/  SYNCS.ARRIVE.TRANS64 RZ, [UR38+0x38858], R7 ;  /* 0x03885807ffff79a7 */ /* 0x0001f00008000026 */
[----:B0-----:R-:W-:Y:S05]  /*101d0*/  @!P0 BRA `(.L_x_89) ;  /* 0x0000000000048947 */ /* 0x001fea0003800000 */
[----:B------:R-:W-:Y:S01]  /*101e0*/  BPT.TRAP 0x1 ;  /* 0x000000040000795c */ /* 0x000fe20000300000 */
.L_x_89:
[----:B------:R-:W-:Y:S05]  /*101f0*/  BSYNC B2 ;  /* 0x0000000000027941 */ /* 0x000fea0003800000 */
.L_x_88:
        /* <DEDUP_REMOVED lines=10> */
.L_x_90:
        /* <DEDUP_REMOVED lines=13> */
.L_x_91:
        /* <DEDUP_REMOVED lines=13> */
.L_x_92:
        /* <DEDUP_REMOVED lines=13> */
.L_x_93:
        /* <DEDUP_REMOVED lines=8> */
[----:B------:R-:W-:Y:S01]  /*10590*/  MOV R17, R11 ;  /* 0x0000000b00117202 */ /* 0x000fe20000000f00 */
[----:B------:R-:W-:-:S07]  /*105a0*/  IMAD.MOV.U32 R16, RZ, RZ, R4 ;  /* 0x000000ffff107224 */ /* 0x000fce00078e0004 */
.L_x_76:
[----:B------:R-:W-:Y:S05]  /*105b0*/  BSYNC B1 ;  /* 0x0000000000017941 */ /* 0x000fea0003800000 */
.L_x_75:
[----:B------:R-:W-:Y:S02]  /*105c0*/  VIADD R0, R0, 0xfffffffe ;  /* 0xfffffffe00007836 */ /* 0x000fe40000000000 */
[----:B------:R-:W-:Y:S01]  /*105d0*/  IMAD.MOV.U32 R7, RZ, RZ, R9 ;  /* 0x000000ffff077224 */ /* 0x000fe200078e0009 */
[----:B------:R-:W-:Y:S06]  /*105e0*/  @P2 BRA `(.L_x_94) ;  /* 0xffffffe8004c2947 */ /* 0x000fec000383ffff */
[----:B------:R-:W-:Y:S05]  /*105f0*/  BSYNC B0 ;  /* 0x0000000000007941 */ /* 0x000fea0003800000 */
.L_x_55:
[----:B------:R-:W-:Y:S01]  /*10600*/  ISETP.NE.AND P0, PT, R12, RZ, PT ;  /* 0x000000ff0c00720c */ /* 0x000fe20003f05270 */
[----:B------:R-:W-:-:S12]  /*10610*/  BSSY B0, `(.L_x_54) ;  /* 0x00000b3000007945 */ /* 0x000fd80003800000 */
[----:B------:R-:W-:Y:S05]  /*10620*/  @!P0 BRA `(.L_x_95) ;  /* 0x0000000800c48947 */ /* 0x000fea0003800000 */
[----:B------:R-:W2:Y:S01]  /*10630*/  LDL R2, [R1] ;  /* 0x0000000001027983 */ /* 0x000ea20000100800 */
[----:B------:R-:W-:Y:S02]  /*10640*/  MOV R8, 0x1 ;  /* 0x0000000100087802 */ /* 0x000fe40000000f00 */
[----:B--2---:R-:W-:-:S13]  /*10650*/  ISETP.NE.AND P1, PT, R2, RZ, PT ;  /* 0x000000ff0200720c */ /* 0x004fda0003f25270 */
[----:B------:R-:W-:Y:S05]  /*10660*/  @!P1 BRA `(.L_x_95) ;  /* 0x0000000800b49947 */ /* 0x000fea0003800000 */
[----:B------:R-:W2:Y:S02]  /*10670*/  LDL.LU R2, [R1+0x4] ;  /* 0x0000040001027983 */ /* 0x000ea40000300800 */
[----:B--2---:R-:W-:-:S13]  /*10680*/  ISETP.NE.AND P1, PT, R2, RZ, PT ;  /* 0x000000ff0200720c */ /* 0x004fda0003f25270 */
[----:B------:R-:W-:Y:S05]  /*10690*/  @!P1 BRA `(.L_x_96) ;  /* 0x0000000000509947 */ /* 0x000fea0003800000 */
[----:B------:R-:W0:Y:S01]  /*106a0*/  LDC R7, c[0x0][0x43c] ;  /* 0x00010f00ff077b82 */ /* 0x000e220000000800 */
[----:B------:R-:W-:Y:S01]  /*106b0*/  IMAD.MOV.U32 R6, RZ, RZ, R0 ;  /* 0x000000ffff067224 */ /* 0x000fe200078e0000 */
[----:B------:R-:W-:Y:S01]  /*106c0*/  ULDC.64 UR4, c[0x0][0x428] ;  /* 0x00010a0000047ab9 */ /* 0x000fe20000000a00 */
[----:B------:R-:W-:Y:S01]  /*106d0*/  ULDC.64 UR6, c[0x0][0x208] ;  /* 0x0000820000067ab9 */ /* 0x000fe20000000a00 */
[----:B------:R-:W-:-:S04]  /*106e0*/  IMAD R19, R19, UR4, RZ ;  /* 0x0000000413137c24 */ /* 0x000fc8000f8e02ff */
[----:B------:R-:W-:Y:S01]  /*106f0*/  IMAD R19, R18, UR5, R19 ;  /* 0x0000000512137c24 */ /* 0x000fe2000f8e0213 */
[----:B0-----:R-:W-:-:S13]  /*10700*/  ISETP.NE.AND P0, PT, R7, 0x1, PT ;  /* 0x000000010700780c */ /* 0x001fda0003f05270 */
[----:B------:R-:W0:Y:S02]  /*10710*/  @P0 LDC.64 R2, c[0x0][0x440] ;  /* 0x00011000ff020b82 */ /* 0x000e240000000a00 */
[----:B0-----:R-:W-:-:S05]  /*10720*/  @P0 IMAD.HI.U32 R2, R0, R2, RZ ;  /* 0x0000000200020227 */ /* 0x001fca00078e00ff */
[----:B------:R-:W-:-:S04]  /*10730*/  @P0 SHF.R.U32.HI R6, RZ, R3, R2 ;  /* 0x00000003ff060219 */ /* 0x000fc80000011602 */
[--C-:B------:R-:W-:Y:S01]  /*10740*/  SHF.R.S32.HI R3, RZ, 0x1f, R6.reuse ;  /* 0x0000001fff037819 */ /* 0x100fe20000011406 */
[----:B------:R-:W-:-:S04]  /*10750*/  IMAD.MOV.U32 R2, RZ, RZ, R6 ;  /* 0x000000ffff027224 */ /* 0x000fc800078e0006 */
[----:B------:R-:W-:Y:S01]  /*10760*/  IMAD.WIDE.U32 R2, R18, UR4, R2 ;  /* 0x0000000412027c25 */ /* 0x000fe2000f8e0002 */
[----:B------:R-:W-:-:S03]  /*10770*/  ULDC.64 UR4, c[0x0][0x418] ;  /* 0x0001060000047ab9 */ /* 0x000fc60000000a00 */
[----:B------:R-:W-:Y:S01]  /*10780*/  IMAD.IADD R3, R19, 0x1, R3 ;  /* 0x0000000113037824 */ /* 0x000fe200078e0203 */
[----:B------:R-:W-:-:S04]  /*10790*/  LEA R4, P0, R2, UR4, 0x2 ;  /* 0x0000000402047c11 */ /* 0x000fc8000f8010ff */
[----:B------:R-:W-:-:S05]  /*107a0*/  LEA.HI.X R5, R2, UR5, R3, 0x2, P0 ;  /* 0x0000000502057c11 */ /* 0x000fca00080f1403 */
[----:B------:R0:W5:Y:S01]  /*107b0*/  LDG.E R4, desc[UR6][R4.64] ;  /* 0x0000000604047981 */ /* 0x000162000c1e1900 */
[----:B------:R-:W-:-:S05]  /*107c0*/  IADD3 R2, -R6, RZ, RZ ;  /* 0x000000ff06027210 */ /* 0x000fca0007ffe1ff */
[----:B------:R-:W-:-:S07]  /*107d0*/  IMAD R0, R7, R2, R0 ;  /* 0x0000000207007224 */ /* 0x000fce00078e0200 */
.L_x_96:
[----:B------:R-:W1:Y:S01]  /*107e0*/  S2R R2, SR_TID.X ;  /* 0x0000000000027919 */ /* 0x000e620000002100 */
[----:B------:R-:W-:Y:S01]  /*107f0*/  BSSY B1, `(.L_x_97) ;  /* 0x0000006000017945 */ /* 0x000fe20003800000 */
[----:B-1----:R-:W-:Y:S02]  /*10800*/  LOP3.LUT R3, R2, 0x7f, RZ, 0xc0, !PT ;  /* 0x0000007f02037812 */ /* 0x002fe400078ec0ff */
[----:B------:R-:W-:Y:S02]  /*10810*/  SHF.L.U32 R2, R9, 0x1f, RZ ;  /* 0x0000001f09027819 */ /* 0x000fe400000006ff */
[----:B------:R-:W-:Y:S02]  /*10820*/  ISETP.NE.AND P1, PT, R3, RZ, PT ;  /* 0x000000ff0300720c */ /* 0x000fe40003f25270 */
[----:B------:R-:W1:Y:S02]  /*10830*/  SYNCS.PHASECHK.TRANS64.TRYWAIT P0, [UR38+0x38848], R2 ;  /* 0x03884802ff0075a7 */ /* 0x000e640008000166 */
[----:B-1----:R-:W-:Y:S09]  /*10840*/  @!P0 BRA `(.L_x_98) ;  /* 0x0000002000888947 */ /* 0x002ff20003800000 */
.L_x_161:
[----:B------:R-:W-:Y:S05]  /*10850*/  BSYNC B1 ;  /* 0x0000000000017941 */ /* 0x000fea0003800000 */
.L_x_97:
[----:B------:R-:W-:Y:S04]  /*10860*/  BSSY B1, `(.L_x_99) ;  /* 0x0000007000017945 */ /* 0x000fe80003800000 */
[----:B------:R-:W-:Y:S05]  /*10870*/  @P1 BRA `(.L_x_100) ;  /* 0x0000000000141947 */ /* 0x000fea0003800000 */
[----:B------:R-:W-:Y:S01]  /*10880*/  ISETP.NE.AND P0, PT, R10, RZ, PT ;  /* 0x000000ff0a00720c */ /* 0x000fe20003f05270 */
[----:B-1----:R-:W-:-:S04]  /*10890*/  IMAD.MOV.U32 R3, RZ, RZ, 0xa000 ;  /* 0x0000a000ff037424 */ /* 0x002fc800078e00ff */
[----:B------:R2:W-:Y:S08]  /*108a0*/  SYNCS.ARRIVE.TRANS64 RZ, [UR38+0x38838], R3 ;  /* 0x03883803ffff79a7 */ /* 0x0005f00008000026 */
[----:B--2---:R-:W-:Y:S05]  /*108b0*/  @!P0 BRA `(.L_x_100) ;  /* 0x0000000000048947 */ /* 0x004fea0003800000 */
[----:B------:R-:W-:Y:S01]  /*108c0*/  BPT.TRAP 0x1 ;  /* 0x000000040000795c */ /* 0x000fe20000300000 */
.L_x_100:
[----:B------:R-:W-:Y:S05]  /*108d0*/  BSYNC B1 ;  /* 0x0000000000017941 */ /* 0x000fea0003800000 */
.L_x_99:
[----:B0-----:R-:W-:Y:S01]  /*108e0*/  IMAD.MOV.U32 R5, RZ, RZ, RZ ;  /* 0x000000ffff057224 */ /* 0x001fe200078e00ff */
        /* <DEDUP_REMOVED lines=10> */
.L_x_101:
[----:B------:R-:W-:-:S13]  /*10990*/  @P0 ELECT P2, URZ, PT ;  /* 0x00000000003f082f */ /* 0x000fda0003840000 */
[----:B-----5:R-:W-:Y:S01]  /*109a0*/  @P2 R2UR UR13, R4 ;  /* 0x00000000040d22ca */ /* 0x020fe200000e0000 */
[----:B------:R-:W-:Y:S01]  /*109b0*/  UMOV UR12, UR36 ;  /* 0x00000024000c7c82 */ /* 0x000fe20008000000 */
[----:B------:R-:W-:Y:S02]  /*109c0*/  @P2 R2UR UR11, R3 ;  /* 0x00000000030b22ca */ /* 0x000fe400000e0000 */
        /* <DEDUP_REMOVED lines=10> */
.L_x_102:
        /* <DEDUP_REMOVED lines=14> */
.L_x_103:
        /* <DEDUP_REMOVED lines=14> */
.L_x_104:
        /* <DEDUP_REMOVED lines=8> */
[----:B------:R-:W0:Y:S01]  /*10cb0*/  SYNCS.PHASECHK.TRANS64.TRYWAIT P0, [UR38+0x38860], R2 ;  /* 0x03886002ff0075a7 */ /* 0x000e220008000166 */
[----:B------:R-:W-:Y:S04]  /*10cc0*/  BSSY B1, `(.L_x_105) ;  /* 0x0000002000017945 */ /* 0x000fe80003800000 */
[----:B0-----:R-:W-:Y:S05]  /*10cd0*/  @!P0 BRA `(.L_x_106) ;  /* 0x0000001c007c8947 */ /* 0x001fea0003800000 */
.L_x_162:
[----:B------:R-:W-:Y:S05]  /*10ce0*/  BSYNC B1 ;  /* 0x0000000000017941 */ /* 0x000fea0003800000 */
.L_x_105:
[----:B------:R-:W-:Y:S01]  /*10cf0*/  BSSY B1, `(.L_x_107) ;  /* 0x0000009000017945 */ /* 0x000fe20003800000 */
[----:B0-----:R-:W-:Y:S02]  /*10d00*/  IMAD.MOV.U32 R2, RZ, RZ, 0x0 ;  /* 0x00000000ff027424 */ /* 0x001fe400078e00ff */
[----:B------:R-:W-:Y:S01]  /*10d10*/  IMAD.MOV.U32 R3, RZ, RZ, 0x14f00000 ;  /* 0x14f00000ff037424 */ /* 0x000fe200078e00ff */
[----:B------:R-:W-:Y:S06]  /*10d20*/  @P1 BRA `(.L_x_108) ;  /* 0x0000000000141947 */ /* 0x000fec0003800000 */
[----:B------:R-:W-:Y:S02]  /*10d30*/  ISETP.NE.AND P0, PT, R10, RZ, PT ;  /* 0x000000ff0a00720c */ /* 0x000fe40003f05270 */
[----:B------:R-:W-:-:S04]  /*10d40*/  MOV R12, 0xa000 ;  /* 0x0000a000000c7802 */ /* 0x000fc80000000f00 */
[----:B------:R0:W-:Y:S07]  /*10d50*/  SYNCS.ARRIVE.TRANS64 RZ, [UR38+0x38850], R12 ;  /* 0x0388500cffff79a7 */ /* 0x0001ee0008000026 */
[----:B------:R-:W-:Y:S05]  /*10d60*/  @!P0 BRA `(.L_x_108) ;  /* 0x0000000000048947 */ /* 0x000fea0003800000 */
[----:B------:R-:W-:Y:S01]  /*10d70*/  BPT.TRAP 0x1 ;  /* 0x000000040000795c */ /* 0x000fe20000300000 */
.L_x_108:
[----:B------:R-:W-:Y:S05]  /*10d80*/  BSYNC B1 ;  /* 0x0000000000017941 */ /* 0x000fea0003800000 */
.L_x_107:
        /* <DEDUP_REMOVED lines=10> */
.L_x_109:
        /* <DEDUP_REMOVED lines=8> */
[----:B------:R-:W-:Y:S01]  /*10eb0*/  R2UR UR10, R6 ;  /* 0x00000000060a72ca */ /* 0x000fe200000e0000 */
[----:B------:R-:W-:Y:S01]  /*10ec0*/  UIADD3 UR8, UR38, 0x2c00, URZ ;  /* 0x00002c0026087890 */ /* 0x000fe2000fffe03f */
[----:B------:R-:W-:Y:S02]  /*10ed0*/  R2UR UR6, R2 ;  /* 0x00000000020672ca */ /* 0x000fe400000e0000 */
[----:B------:R-:W-:Y:S02]  /*10ee0*/  R2UR UR7, R3 ;  /* 0x00000000030772ca */ /* 0x000fe400000e0000 */
[----:B------:R-:W-:-:S13]  /*10ef0*/  PLOP3.LUT P0, PT, PT, PT, PT, 0x80, 0x0 ;  /* 0x000000000000781c */ /* 0x000fda0003f0f070 */
.L_x_110:
        /* <DEDUP_REMOVED lines=13> */
.L_x_111:
        /* <DEDUP_REMOVED lines=13> */
.L_x_112:
        /* <DEDUP_REMOVED lines=8> */
[----:B------:R-:W-:Y:S02]  /*11120*/  IMAD.MOV.U32 R17, RZ, RZ, R0 ;  /* 0x000000ffff117224 */ /* 0x000fe400078e0000 */
[----:B------:R-:W-:-:S07]  /*11130*/  IMAD.MOV.U32 R16, RZ, RZ, R4 ;  /* 0x000000ffff107224 */ /* 0x000fce00078e0004 */
.L_x_95:
[----:B------:R-:W-:Y:S05]  /*11140*/  BSYNC B0 ;  /* 0x0000000000007941 */ /* 0x000fea0003800000 */
.L_x_54:
[----:B------:R-:W2:Y:S01]  /*11150*/  LDL.LU R0, [R1] ;  /* 0x0000000001007983 */ /* 0x000ea20000300800 */
[----:B------:R-:W-:Y:S01]  /*11160*/  BSSY B0, `(.L_x_113) ;  /* 0x0000051000007945 */ /* 0x000fe20003800000 */
[----:B--2---:R-:W-:-:S13]  /*11170*/  ISETP.NE.AND P0, PT, R0, RZ, PT ;  /* 0x000000ff0000720c */ /* 0x004fda0003f05270 */
[----:B------:R-:W-:Y:S05]  /*11180*/  @!P0 BRA `(.L_x_114) ;  /* 0x0000000400388947 */ /* 0x000fea0003800000 */
[----:B------:R-:W2:Y:S01]  /*11190*/  S2R R0, SR_TID.X ;  /* 0x0000000000007919 */ /* 0x000ea20000002100 */
[----:B-1----:R-:W-:Y:S01]  /*111a0*/  LEA R3, R8, UR38, 0x3 ;  /* 0x0000002608037c11 */ /* 0x002fe2000f8e18ff */
[----:B------:R-:W-:Y:S01]  /*111b0*/  BSSY B1, `(.L_x_115) ;  /* 0x0000006000017945 */ /* 0x000fe20003800000 */
[----:B--2---:R-:W-:Y:S02]  /*111c0*/  LOP3.LUT R2, R0, 0x7f, RZ, 0xc0, !PT ;  /* 0x0000007f00027812 */ /* 0x004fe400078ec0ff */
[----:B------:R-:W-:Y:S02]  /*111d0*/  SHF.L.U32 R0, R9, 0x1f, RZ ;  /* 0x0000001f09007819 */ /* 0x000fe400000006ff */
[----:B------:R-:W-:Y:S02]  /*111e0*/  ISETP.NE.AND P1, PT, R2, RZ, PT ;  /* 0x000000ff0200720c */ /* 0x000fe40003f25270 */
[----:B------:R-:W1:Y:S02]  /*111f0*/  SYNCS.PHASECHK.TRANS64.TRYWAIT P0, [R3+URZ+0x38860], R0 ;  /* 0x03886000030075a7 */ /* 0x000e64000800017f */
[----:B-1----:R-:W-:Y:S09]  /*11200*/  @!P0 BRA `(.L_x_116) ;  /* 0x0000001800488947 */ /* 0x002ff20003800000 */
.L_x_163:
[----:B------:R-:W-:Y:S05]  /*11210*/  BSYNC B1 ;  /* 0x0000000000017941 */ /* 0x000fea0003800000 */
.L_x_115:
[----:B------:R-:W-:Y:S04]  /*11220*/  BSSY B1, `(.L_x_117) ;  /* 0x0000008000017945 */ /* 0x000fe80003800000 */
[----:B------:R-:W-:Y:S05]  /*11230*/  @P1 BRA `(.L_x_118) ;  /* 0x0000000000181947 */ /* 0x000fea0003800000 */
[----:B------:R-:W2:Y:S01]  /*11240*/  S2R R2, SR_TID.X ;  /* 0x0000000000027919 */ /* 0x000ea20000002100 */
[----:B-1----:R-:W-:-:S04]  /*11250*/  IMAD.MOV.U32 R0, RZ, RZ, 0xa000 ;  /* 0x0000a000ff007424 */ /* 0x002fc800078e00ff */
[----:B------:R3:W-:Y:S01]  /*11260*/  SYNCS.ARRIVE.TRANS64 RZ, [R3+URZ+0x38850], R0 ;  /* 0x0388500003ff79a7 */ /* 0x0007e2000800003f */
[----:B--2---:R-:W-:-:S13]  /*11270*/  LOP3.LUT P0, RZ, R2, 0x1f, RZ, 0xc0, !PT ;  /* 0x0000001f02ff7812 */ /* 0x004fda000780c0ff */
[----:B---3--:R-:W-:Y:S05]  /*11280*/  @!P0 BRA `(.L_x_118) ;  /* 0x0000000000048947 */ /* 0x008fea0003800000 */
[----:B------:R-:W-:Y:S01]  /*11290*/  BPT.TRAP 0x1 ;  /* 0x000000040000795c */ /* 0x000fe20000300000 */
.L_x_118:
[----:B------:R-:W-:Y:S05]  /*112a0*/  BSYNC B1 ;  /* 0x0000000000017941 */ /* 0x000fea0003800000 */
.L_x_117:
[----:B------:R-:W-:Y:S01]  /*112b0*/  R2UR UR4, R8 ;  /* 0x00000000080472ca */ /* 0x000fe200000e0000 */
[----:B------:R-:W-:Y:S01]  /*112c0*/  ULDC.64 UR6, c[0x0][0x198] ;  /* 0x0000660000067ab9 */ /* 0x000fe20000000a00 */
[----:B------:R-:W-:Y:S01]  /*112d0*/  R2UR UR9, R3 ;  /* 0x00000000030972ca */ /* 0x000fe200000e0000 */
[----:B------:R-:W-:Y:S01]  /*112e0*/  UIADD3 UR6, UP0, UR6, 0x470, URZ ;  /* 0x0000047006067890 */ /* 0x000fe2000ff1e03f */
[----:B------:R-:W-:Y:S01]  /*112f0*/  PLOP3.LUT P0, PT, PT, PT, PT, 0x80, 0x0 ;  /* 0x000000000000781c */ /* 0x000fe20003f0f070 */
[----:B------:R-:W-:Y:S01]  /*11300*/  IMAD R17, R17, 0x50, RZ ;  /* 0x0000005011117824 */ /* 0x000fe200078e02ff */
[----:B------:R-:W-:Y:S01]  /*11310*/  UMOV UR14, 0x0 ;  /* 0x00000000000e7882 */ /* 0x000fe20000000000 */
[----:B------:R-:W-:Y:S01]  /*11320*/  UIADD3.X UR7, URZ, UR7, URZ, UP0, !UPT ;  /* 0x000000073f077290 */ /* 0x000fe200087fe43f */
[----:B------:R-:W-:Y:S01]  /*11330*/  UMOV UR15, 0x14f00000 ;  /* 0x14f00000000f7882 */ /* 0x000fe20000000000 */
[----:B------:R-:W-:-:S04]  /*11340*/  UMOV UR10, URZ ;  /* 0x0000003f000a7c82 */ /* 0x000fc80008000000 */
[----:B------:R-:W-:Y:S02]  /*11350*/  UIMAD UR4, UR4, 0xa000, UR38 ;  /* 0x0000a000040478a4 */ /* 0x000fe4000f8e0226 */
[----:B------:R-:W-:Y:S02]  /*11360*/  UIADD3 UR9, UR9, 0x38850, URZ ;  /* 0x0003885009097890 */ /* 0x000fe4000fffe03f */
[----:B------:R-:W-:-:S12]  /*11370*/  UIADD3 UR8, UR4, 0x400, URZ ;  /* 0x0000040004087890 */ /* 0x000fd8000fffe03f */
.L_x_119:
[----:B------:R-:W-:-:S13]  /*11380*/  @P0 ELECT P1, URZ, PT ;  /* 0x00000000003f082f */ /* 0x000fda0003820000 */
[----:B------:R-:W-:Y:S01]  /*11390*/  @P1 R2UR UR13, R16 ;  /* 0x00000000100d12ca */ /* 0x000fe200000e0000 */
[----:B------:R-:W-:Y:S01]  /*113a0*/  UMOV UR12, UR36 ;  /* 0x00000024000c7c82 */ /* 0x000fe20008000000 */
[----:B------:R-:W-:Y:S02]  /*113b0*/  @P1 R2UR UR11, R17 ;  /* 0x00000000110b12ca */ /* 0x000fe400000e0000 */
[----:B------:R-:W-:Y:S02]  /*113c0*/  @P1 PLOP3.LUT P0, PT, P1, PT, PT, 0x8, 0x0 ;  /* 0x000000000000181c */ /* 0x000fe40000f0e170 */
[----:B------:R-:W-:-:S09]  /*113d0*/  PLOP3.LUT P1, PT, PT, PT, PT, 0x8, 0x0 ;  /* 0x000000000000781c */ /* 0x000fd20003f2e170 */
[----:B------:R2:W-:Y:S02]  /*113e0*/  UTMALDG.4D [UR8], [UR6], desc[UR14] ;  /* 0x00000e08060075b4 */ /* 0x0005e40008019000 */
[----:B--2---:R-:W-:Y:S05]  /*113f0*/  @P0 BRA.U.ANY `(.L_x_119) ;  /* 0xfffffffd00e00947 */ /* 0x004fea000393ffff */
[----:B------:R-:W-:Y:S01]  /*11400*/  PLOP3.LUT P0, PT, PT, PT, PT, 0x80, 0x0 ;  /* 0x000000000000781c */ /* 0x000fe20003f0f070 */
[----:B------:R-:W-:Y:S01]  /*11410*/  UIADD3 UR8, UR4, 0x2c00, URZ ;  /* 0x00002c0004087890 */ /* 0x000fe2000fffe03f */
[----:B------:R-:W-:Y:S01]  /*11420*/  UMOV UR14, 0x0 ;  /* 0x00000000000e7882 */ /* 0x000fe20000000000 */
[----:B------:R-:W-:Y:S01]  /*11430*/  UMOV UR15, 0x14f00000 ;  /* 0x14f00000000f7882 */ /* 0x000fe20000000000 */
[----:B------:R-:W-:-:S09]  /*11440*/  UMOV UR10, 0x40 ;  /* 0x00000040000a7882 */ /* 0x000fd20000000000 */
.L_x_120:
        /* <DEDUP_REMOVED lines=13> */
.L_x_121:
        /* <DEDUP_REMOVED lines=10> */
[----:B------:R-:W-:Y:S02]  /*115c0*/  UMOV UR5, 0x14f00000 ;  /* 0x14f0000000057882 */ /* 0x000fe40000000000 */
[----:B------:R-:W-:Y:S01]  /*115d0*/  UMOV UR4, 0x0 ;  /* 0x0000000000047882 */ /* 0x000fe20000000000 */
[----:B------:R-:W-:-:S08]  /*115e0*/  UMOV UR10, 0xc0 ;  /* 0x000000c0000a7882 */ /* 0x000fd00000000000 */
.L_x_122:
        /* <DEDUP_REMOVED lines=8> */
.L_x_114:
[----:B------:R-:W-:Y:S05]  /*11670*/  BSYNC B0 ;  /* 0x0000000000007941 */ /* 0x000fea0003800000 */
.L_x_113:
[----:B-1----:R-:W-:Y:S01]  /*11680*/  IADD3 R0, R8, 0x1, RZ ;  /* 0x0000000108007810 */ /* 0x002fe20007ffe0ff */
[----:B------:R-:W-:-:S03]  /*11690*/  IMAD.MOV.U32 R3, RZ, RZ, RZ ;  /* 0x000000ffff037224 */ /* 0x000fc600078e00ff */
[----:B------:R-:W-:-:S04]  /*116a0*/  ISETP.NE.AND P0, PT, R0, 0x2, PT ;  /* 0x000000020000780c */ /* 0x000fc80003f05270 */
[----:B------:R-:W-:Y:S02]  /*116b0*/  SEL R2, RZ, 0x1, P0 ;  /* 0x00000001ff027807 */ /* 0x000fe40000000000 */
[----:B------:R-:W-:Y:S02]  /*116c0*/  SEL R0, R0, RZ, P0 ;  /* 0x000000ff00007207 */ /* 0x000fe40000000000 */
[----:B------:R-:W-:-:S07]  /*116d0*/  LOP3.LUT R9, R9, R2, RZ, 0x3c, !PT ;  /* 0x0000000209097212 */ /* 0x000fce00078e3cff */
.L_x_38:
[----:B------:R-:W1:Y:S01]  /*116e0*/  S2R R5, SR_CgaCtaId ;  /* 0x0000000000057919 */ /* 0x000e620000008800 */
[----:B------:R-:W-:Y:S02]  /*116f0*/  MOV R2, 0x400 ;  /* 0x0000040000027802 */ /* 0x000fe40000000f00 */
[----:B------:R-:W-:Y:S02]  /*11700*/  SHF.L.U32 R3, R3, 0x1f, RZ ;  /* 0x0000001f03037819 */ /* 0x000fe400000006ff */
[----:B-1----:R-:W-:-:S04]  /*11710*/  LEA R2, R5, R2, 0x18 ;  /* 0x0000000205027211 */ /* 0x002fc800078ec0ff */
[----:B------:R-:W1:Y:S02]  /*11720*/  SYNCS.PHASECHK.TRANS64.TRYWAIT P0, [R2+URZ+0x38820], R3 ;  /* 0x03882003020075a7 */ /* 0x000e64000800017f */
[----:B-1----:R-:W-:Y:S05]  /*11730*/  @!P0 BRA `(.L_x_123) ;  /* 0x0000001400108947 */ /* 0x002fea0003800000 */
.L_x_164:
[----:B------:R-:W-:-:S03]  /*11740*/  UMOV UR4, 0xffffffff ;  /* 0xffffffff00047882 */ /* 0x000fc60000000000 */
[----:B------:R-:W-:Y:S05]  /*11750*/  BRA.DIV UR4, `(.L_x_124) ;  /* 0x00000016041c7947 */ /* 0x000fea000b800000 */
[----:B-1----:R-:W1:Y:S02]  /*11760*/  S2R R3, SR_TID.X ;  /* 0x0000000000037919 */ /* 0x002e640000002100 */
[----:B-1----:R-:W-:-:S04]  /*11770*/  SHF.R.U32.HI R3, RZ, 0x5, R3 ;  /* 0x00000005ff037819 */ /* 0x002fc80000011603 */
[----:B------:R-:W-:-:S05]  /*11780*/  LOP3.LUT R3, R3, 0x3, RZ, 0xc0, !PT ;  /* 0x0000000303037812 */ /* 0x000fca00078ec0ff */
[----:B------:R1:W2:Y:S02]  /*11790*/  SHFL.IDX PT, R14, R3, RZ, 0x1f ;  /* 0x00001fff030e7589 */ /* 0x0002a400000e0000 */
.L_x_167:
[----:B--2---:R-:W-:-:S13]  /*117a0*/  ISETP.NE.AND P0, PT, R14, RZ, PT ;  /* 0x000000ff0e00720c */ /* 0x004fda0003f05270 */
[----:B------:R-:W-:Y:S05]  /*117b0*/  @P0 BRA `(.L_x_10) ;  /* 0x0000000000880947 */ /* 0x000fea0003800000 */
[----:B------:R-:W-:-:S03]  /*117c0*/  UMOV UR4, 0xffffffff ;  /* 0xffffffff00047882 */ /* 0x000fc60000000000 */
[----:B------:R-:W-:Y:S05]  /*117d0*/  BRA.DIV UR4, `(.L_x_125) ;  /* 0x0000001604307947 */ /* 0x000fea000b800000 */
[----:B------:R-:W-:-:S13]  /*117e0*/  ELECT P6, URZ, PT ;  /* 0x00000000003f782f */ /* 0x000fda00038c0000 */
.L_x_170:
[----:B------:R-:W-:Y:S05]  /*117f0*/  @!P6 BRA `(.L_x_10) ;  /* 0x000000000078e947 */ /* 0x000fea0003800000 */
[----:B-1----:R-:W2:Y:S02]  /*11800*/  LDL.LU R3, [R1+0x14] ;  /* 0x0000140001037983 */ /* 0x002ea40000300800 */
[----:B--2---:R-:W-:-:S04]  /*11810*/  LOP3.LUT R3, R3, 0x2, RZ, 0xfc, !PT ;  /* 0x0000000203037812 */ /* 0x004fc800078efcff */
[----:B------:R-:W-:-:S13]  /*11820*/  ISETP.NE.AND P2, PT, R3, 0x3, PT ;  /* 0x000000030300780c */ /* 0x000fda0003f45270 */
[----:B------:R-:W-:Y:S05]  /*11830*/  @!P2 BRA `(.L_x_126) ;  /* 0x000000000004a947 */ /* 0x000fea0003800000 */
[----:B------:R-:W-:Y:S01]  /*11840*/  BPT.TRAP 0x1 ;  /* 0x000000040000795c */ /* 0x000fe20000300000 */
.L_x_126:
[----:B------:R-:W-:Y:S01]  /*11850*/  VIADD R7, R2, 0x38840 ;  /* 0x0003884002077836 */ /* 0x000fe20000000000 */
[----:B------:R-:W-:Y:S02]  /*11860*/  SHF.L.U32 R5, R9, 0x1f, RZ ;  /* 0x0000001f09057819 */ /* 0x000fe400000006ff */
[C---:B------:R-:W-:Y:S01]  /*11870*/  IADD3 R3, R0.reuse, 0x1, RZ ;  /* 0x0000000100037810 */ /* 0x040fe20007ffe0ff */
[----:B------:R-:W-:-:S03]  /*11880*/  IMAD R6, R0, 0x8, R7 ;  /* 0x0000000800067824 */ /* 0x000fc600078e0207 */
[C---:B------:R-:W-:Y:S01]  /*11890*/  ISETP.NE.AND P1, PT, R3.reuse, 0x2, PT ;  /* 0x000000020300780c */ /* 0x040fe20003f25270 */
[----:B------:R-:W1:Y:S03]  /*118a0*/  SYNCS.PHASECHK.TRANS64.TRYWAIT P0, [R6+URZ], R5 ;  /* 0x00000005060075a7 */ /* 0x000e66000800017f */
[----:B------:R-:W-:Y:S02]  /*118b0*/  SEL R4, RZ, 0x1, P1 ;  /* 0x00000001ff047807 */ /* 0x000fe40000800000 */
[----:B------:R-:W-:Y:S02]  /*118c0*/  SEL R8, R3, RZ, P1 ;  /* 0x000000ff03087207 */ /* 0x000fe40000800000 */
[----:B------:R-:W-:-:S03]  /*118d0*/  LOP3.LUT R4, R9, R4, RZ, 0x3c, !PT ;  /* 0x0000000409047212 */ /* 0x000fc600078e3cff */
[----:B------:R-:W-:Y:S01]  /*118e0*/  IMAD R3, R8, 0x8, R7 ;  /* 0x0000000808037824 */ /* 0x000fe200078e0207 */
[----:B------:R-:W-:Y:S01]  /*118f0*/  SHF.L.U32 R4, R4, 0x1f, RZ ;  /* 0x0000001f04047819 */ /* 0x000fe200000006ff */
[----:B-1----:R-:W-:Y:S06]  /*11900*/  @!P0 BRA `(.L_x_127) ;  /* 0x0000001400048947 */ /* 0x002fec0003800000 */
.L_x_171:
[----:B------:R-:W2:Y:S02]  /*11910*/  SYNCS.PHASECHK.TRANS64.TRYWAIT P0, [R3+URZ], R4 ;  /* 0x00000004030075a7 */ /* 0x000ea4000800017f */
[----:B--2---:R-:W-:Y:S05]  /*11920*/  @!P0 BRA `(.L_x_128) ;  /* 0x0000001400108947 */ /* 0x004fea0003800000 */
.L_x_172:
[----:B------:R-:W-:Y:S05]  /*11930*/  @!P2 BRA `(.L_x_129) ;  /* 0x000000000004a947 */ /* 0x000fea0003800000 */
[----:B------:R-:W-:Y:S01]  /*11940*/  BPT.TRAP 0x1 ;  /* 0x000000040000795c */ /* 0x000fe20000300000 */
.L_x_129:
[----:B--2---:R-:W-:-:S04]  /*11950*/  VIADD R3, R2, 0x38860 ;  /* 0x0003886002037836 */ /* 0x004fc80000000000 */
[----:B------:R-:W-:-:S04]  /*11960*/  IMAD R0, R0, 0x8, R3 ;  /* 0x0000000800007824 */ /* 0x000fc800078e0203 */
[----:B------:R-:W2:Y:S02]  /*11970*/  SYNCS.PHASECHK.TRANS64.TRYWAIT P0, [R0+URZ], R5 ;  /* 0x00000005000075a7 */ /* 0x000ea4000800017f */
[----:B--2---:R-:W-:Y:S05]  /*11980*/  @!P0 BRA `(.L_x_130) ;  /* 0x00000014000c8947 */ /* 0x004fea0003800000 */
.L_x_173:
[----:B------:R-:W-:-:S07]  /*11990*/  LEA R3, R8, R3, 0x3 ;  /* 0x0000000308037211 */ /* 0x000fce00078e18ff */
.L_x_131:
[----:B---3--:R3:W4:Y:S02]  /*119a0*/  SYNCS.PHASECHK.TRANS64.TRYWAIT P0, [R3+URZ], R4 ;  /* 0x00000004030075a7 */ /* 0x008724000800017f */
[----:B----4-:R-:W-:Y:S05]  /*119b0*/  @!P0 NANOSLEEP.SYNCS 0x989680 ;  /* 0x009896800000895d */ /* 0x010fea0003900000 */
[----:B------:R-:W4:Y:S02]  /*119c0*/  @!P0 SYNCS.PHASECHK.TRANS64 P0, [R3+URZ], R4 ;  /* 0x00000004030085a7 */ /* 0x000f24000800007f */
[----:B----4-:R-:W-:Y:S05]  /*119d0*/  @!P0 BRA `(.L_x_131) ;  /* 0xfffffffc00f08947 */ /* 0x010fea000383ffff */
.L_x_10:
[----:B------:R-:W-:Y:S05]  /*119e0*/  BSYNC B6 ;  /* 0x0000000000067941 */ /* 0x000fea0003800000 */
.L_x_7:
[----:B------:R-:W-:Y:S05]  /*119f0*/  EXIT ;  /* 0x000000000000794d */ /* 0x000fea0003800000 */
.L_x_14:
[----:B------:R-:W-:-:S13]  /*11a00*/  R2UR UR4, R16 ;  /* 0x00000000100472ca */ /* 0x000fda00000e0000 */
[----:B0-----:R-:W-:-:S04]  /*11a10*/  IMAD.U32 R3, RZ, RZ, UR4 ;  /* 0x00000004ff037e24 */ /* 0x001fc8000f8e00ff */
[----:B------:R0:W1:Y:S03]  /*11a20*/  SYNCS.PHASECHK.TRANS64.TRYWAIT P1, [R3+URZ+0x38800], R2 ;  /* 0x03880002030075a7 */ /* 0x000066000802017f */
[----:B-1----:R-:W-:Y:S05]  /*11a30*/  @!P1 NANOSLEEP.SYNCS 0x989680 ;  /* 0x009896800000995d */ /* 0x002fea0003900000 */
[----:B------:R-:W1:Y:S02]  /*11a40*/  @!P1 SYNCS.PHASECHK.TRANS64 P1, [R3+URZ+0x38800], R2 ;  /* 0x03880002030095a7 */ /* 0x000e64000802007f */
[----:B-1----:R-:W-:Y:S05]  /*11a50*/  @!P1 BRA `(.L_x_14) ;  /* 0xfffffffc00e89947 */ /* 0x002fea000383ffff */
[----:B------:R-:W-:Y:S05]  /*11a60*/  BRA `(.L_x_132) ;  /* 0xfffffef800847947 */ /* 0x000fea000383ffff */
.L_x_18:
[----:B------:R-:W-:-:S13]  /*11a70*/  R2UR UR4, R16 ;  /* 0x00000000100472ca */ /* 0x000fda00000e0000 */
[----:B0-----:R-:W-:-:S04]  /*11a80*/  IMAD.U32 R3, RZ, RZ, UR4 ;  /* 0x00000004ff037e24 */ /* 0x001fc8000f8e00ff */
[----:B------:R0:W2:Y:S03]  /*11a90*/  SYNCS.PHASECHK.TRANS64.TRYWAIT P2, [R3+URZ+0x38830], R2 ;  /* 0x03883002030075a7 */ /* 0x0000a6000804017f */
[----:B--2---:R-:W-:Y:S05]  /*11aa0*/  @!P2 NANOSLEEP.SYNCS 0x989680 ;  /* 0x009896800000a95d */ /* 0x004fea0003900000 */
[----:B------:R-:W2:Y:S02]  /*11ab0*/  @!P2 SYNCS.PHASECHK.TRANS64 P2, [R3+URZ+0x38830], R2 ;  /* 0x038830020300a5a7 */ /* 0x000ea4000804007f */
[----:B--2---:R-:W-:Y:S05]  /*11ac0*/  @!P2 BRA `(.L_x_18) ;  /* 0xfffffffc00e8a947 */ /* 0x004fea000383ffff */
[----:B------:R-:W-:Y:S05]  /*11ad0*/  BRA `(.L_x_17) ;  /* 0xfffffef800a07947 */ /* 0x000fea000383ffff */
.L_x_23:
[----:B------:R-:W-:-:S13]  /*11ae0*/  R2UR UR6, R215 ;  /* 0x00000000d70672ca */ /* 0x000fda00000e0000 */
[----:B-1----:R-:W-:-:S04]  /*11af0*/  IMAD.U32 R7, RZ, RZ, UR6 ;  /* 0x00000006ff077e24 */ /* 0x002fc8000f8e00ff */
[----:B------:R1:W2:Y:S03]  /*11b00*/  SYNCS.PHASECHK.TRANS64.TRYWAIT P2, [R7+URZ+0x38830], R2 ;  /* 0x03883002070075a7 */ /* 0x0002a6000804017f */
[----:B--2---:R-:W-:Y:S05]  /*11b10*/  @!P2 NANOSLEEP.SYNCS 0x989680 ;  /* 0x009896800000a95d */ /* 0x004fea0003900000 */
[----:B------:R-:W2:Y:S02]  /*11b20*/  @!P2 SYNCS.PHASECHK.TRANS64 P2, [R7+URZ+0x38830], R2 ;  /* 0x038830020700a5a7 */ /* 0x000ea4000804007f */
[----:B--2---:R-:W-:Y:S05]  /*11b30*/  @!P2 BRA `(.L_x_23) ;  /* 0xfffffffc00e8a947 */ /* 0x004fea000383ffff */
[----:B------:R-:W-:Y:S05]  /*11b40*/  BRA `(.L_x_22) ;  /* 0xffffff3c00ec7947 */ /* 0x000fea000383ffff */
.L_x_27:
[----:B-1----:R-:W-:-:S04]  /*11b50*/  MOV R3, UR7 ;  /* 0x0000000700037c02 */ /* 0x002fc80008000f00 */
[----:B------:R1:W2:Y:S03]  /*11b60*/  SYNCS.PHASECHK.TRANS64.TRYWAIT P2, [R3+URZ+0x38850], R0 ;  /* 0x03885000030075a7 */ /* 0x0002a6000804017f */
[----:B--2---:R-:W-:Y:S05]  /*11b70*/  @!P2 NANOSLEEP.SYNCS 0x989680 ;  /* 0x009896800000a95d */ /* 0x004fea0003900000 */
[----:B------:R-:W2:Y:S02]  /*11b80*/  @!P2 SYNCS.PHASECHK.TRANS64 P2, [R3+URZ+0x38850], R0 ;  /* 0x038850000300a5a7 */ /* 0x000ea4000804007f */
[----:B--2---:R-:W-:Y:S05]  /*11b90*/  @!P2 BRA `(.L_x_27) ;  /* 0xfffffffc00eca947 */ /* 0x004fea000383ffff */
[----:B------:R-:W-:Y:S05]  /*11ba0*/  BRA `(.L_x_26) ;  /* 0xffffff6800247947 */ /* 0x000fea000383ffff */
.L_x_32:
[----:B-1----:R1:W2:Y:S02]  /*11bb0*/  SYNCS.PHASECHK.TRANS64.TRYWAIT P0, [R11+URZ+0x38850], R8 ;  /* 0x038850080b0075a7 */ /* 0x0022a4000800017f */
[----:B--2---:R-:W-:Y:S05]  /*11bc0*/  @!P0 NANOSLEEP.SYNCS 0x989680 ;  /* 0x009896800000895d */ /* 0x004fea0003900000 */
[----:B------:R-:W2:Y:S02]  /*11bd0*/  @!P0 SYNCS.PHASECHK.TRANS64 P0, [R11+URZ+0x38850], R8 ;  /* 0x038850080b0085a7 */ /* 0x000ea4000800007f */
[----:B--2---:R-:W-:Y:S05]  /*11be0*/  @!P0 BRA `(.L_x_32) ;  /* 0xfffffffc00f08947 */ /* 0x004fea000383ffff */
[----:B------:R-:W-:Y:S05]  /*11bf0*/  BRA `(.L_x_31) ;  /* 0xffffff84005c7947 */ /* 0x000fea000383ffff */
.L_x_43:
[----:B------:R-:W-:Y:S01]  /*11c00*/  IMAD.MOV.U32 R13, RZ, RZ, R0 ;  /* 0x000000ffff0d7224 */ /* 0x000fe200078e0000 */
[----:B------:R-:W-:Y:S01]  /*11c10*/  MOV R15, 0xffffffff ;  /* 0xffffffff000f7802 */ /* 0x000fe20000000f00 */
[----:B------:R-:W-:Y:S02]  /*11c20*/  IMAD.MOV.U32 R12, RZ, RZ, RZ ;  /* 0x000000ffff0c7224 */ /* 0x000fe400078e00ff */
[----:B------:R-:W-:-:S07]  /*11c30*/  IMAD.MOV.U32 R11, RZ, RZ, 0x1f ;  /* 0x0000001fff0b7424 */ /* 0x000fce00078e00ff */
[----:B------:R-:W-:Y:S05]  /*11c40*/  WARPSYNC.COLLECTIVE R15, `(.L_x_133) ;  /* 0x000000000f087348 */ /* 0x000fea0003c00000 */
[----:B------:R0:W1:Y:S02]  /*11c50*/  SHFL.IDX P6, R14, R13, R12, R11 ;  /* 0x0000000c0d0e7389 */ /* 0x00006400000c000b */
[----:B01----:R-:W-:Y:S01]  /*11c60*/  ENDCOLLECTIVE ;  /* 0x000000000000791b */ /* 0x003fe20003800000 */
.L_x_133:
[----:B------:R-:W-:Y:S05]  /*11c70*/  BRA `(.L_x_134) ;  /* 0xffffffc000047947 */ /* 0x000fea000383ffff */
.L_x_45:
[----:B------:R-:W-:Y:S01]  /*11c80*/  BSSY B0, `(.L_x_135) ;  /* 0x0000006000007945 */ /* 0x000fe20003800000 */
[----:B------:R-:W-:-:S07]  /*11c90*/  IMAD.MOV.U32 R15, RZ, RZ, -0x1 ;  /* 0xffffffffff0f7424 */ /* 0x000fce00078e00ff */
[----:B0-----:R-:W-:Y:S05]  /*11ca0*/  WARPSYNC.COLLECTIVE R15, `(.L_x_136) ;  /* 0x000000000f0c7348 */ /* 0x001fea0003c00000 */
[----:B------:R-:W-:Y:S02]  /*11cb0*/  ELECT P6, UR62, PT ;  /* 0x00000000003e782f */ /* 0x000fe400038c0000 */
[----:B------:R-:W-:Y:S01]  /*11cc0*/  MOV R14, UR62 ;  /* 0x0000003e000e7c02 */ /* 0x000fe20008000f00 */
[----:B0-----:R-:W-:Y:S10]  /*11cd0*/  ENDCOLLECTIVE ;  /* 0x000000000000791b */ /* 0x001ff40003800000 */
.L_x_136:
[----:B------:R-:W-:Y:S05]  /*11ce0*/  BSYNC B0 ;  /* 0x0000000000007941 */ /* 0x000fea0003800000 */
.L_x_135:
[----:B------:R-:W-:Y:S05]  /*11cf0*/  BRA `(.L_x_137) ;  /* 0xffffffc000047947 */ /* 0x000fea000383ffff */
.L_x_47:
[----:B0-----:R-:W-:-:S04]  /*11d00*/  IMAD.U32 R3, RZ, RZ, UR38 ;  /* 0x00000026ff037e24 */ /* 0x001fc8000f8e00ff */
[----:B------:R0:W1:Y:S03]  /*11d10*/  SYNCS.PHASECHK.TRANS64.TRYWAIT P0, [R3+URZ+0x38840], R0 ;  /* 0x03884000030075a7 */ /* 0x000066000800017f */
[----:B-1----:R-:W-:Y:S05]  /*11d20*/  @!P0 NANOSLEEP.SYNCS 0x989680 ;  /* 0x009896800000895d */ /* 0x002fea0003900000 */
[----:B------:R-:W1:Y:S02]  /*11d30*/  @!P0 SYNCS.PHASECHK.TRANS64 P0, [R3+URZ+0x38840], R0 ;  /* 0x03884000030085a7 */ /* 0x000e64000800007f */
[----:B-1----:R-:W-:Y:S05]  /*11d40*/  @!P0 BRA `(.L_x_47) ;  /* 0xfffffffc00ec8947 */ /* 0x002fea000383ffff */
[----:B------:R-:W-:Y:S05]  /*11d50*/  BRA `(.L_x_138) ;  /* 0xffffffc0005c7947 */ /* 0x000fea000383ffff */
.L_x_50:
[----:B------:R-:W-:Y:S01]  /*11d60*/  IMAD R8, R11, 0x80, R8 ;  /* 0x000000800b087824 */ /* 0x000fe200078e0208 */
[----:B------:R-:W-:Y:S01]  /*11d70*/  MOV R13, R6 ;  /* 0x00000006000d7202 */ /* 0x000fe20000000f00 */
[----:B------:R-:W-:Y:S02]  /*11d80*/  IMAD.MOV.U32 R12, RZ, RZ, RZ ;  /* 0x000000ffff0c7224 */ /* 0x000fe400078e00ff */
[----:B------:R-:W-:Y:S02]  /*11d90*/  IMAD.MOV.U32 R11, RZ, RZ, 0x181f ;  /* 0x0000181fff0b7424 */ /* 0x000fe400078e00ff */
[----:B------:R-:W-:Y:S02]  /*11da0*/  IMAD.MOV.U32 R15, RZ, RZ, -0x1 ;  /* 0xffffffffff0f7424 */ /* 0x000fe400078e00ff */
[----:B------:R-:W-:-:S07]  /*11db0*/  VIADD R5, R8, 0x10 ;  /* 0x0000001008057836 */ /* 0x000fce0000000000 */
[----:B------:R-:W-:Y:S05]  /*11dc0*/  WARPSYNC.COLLECTIVE R15, `(.L_x_139) ;  /* 0x000000000f087348 */ /* 0x000fea0003c00000 */
[----:B------:R0:W1:Y:S02]  /*11dd0*/  SHFL.IDX P6, R14, R13, R12, R11 ;  /* 0x0000000c0d0e7389 */ /* 0x00006400000c000b */
[----:B01----:R-:W-:Y:S01]  /*11de0*/  ENDCOLLECTIVE ;  /* 0x000000000000791b */ /* 0x003fe20003800000 */
.L_x_139:
[----:B------:R-:W-:Y:S01]  /*11df0*/  IMAD.MOV.U32 R13, RZ, RZ, R7 ;  /* 0x000000ffff0d7224 */ /* 0x000fe200078e0007 */
[----:B------:R-:W-:-:S07]  /*11e00*/  MOV R2, R14 ;  /* 0x0000000e00027202 */ /* 0x000fce0000000f00 */
[----:B------:R-:W-:Y:S05]  /*11e10*/  WARPSYNC.COLLECTIVE R15, `(.L_x_140) ;  /* 0x000000000f087348 */ /* 0x000fea0003c00000 */
[----:B------:R0:W1:Y:S02]  /*11e20*/  SHFL.IDX P6, R14, R13, R12, R11 ;  /* 0x0000000c0d0e7389 */ /* 0x00006400000c000b */
[----:B01----:R-:W-:Y:S01]  /*11e30*/  ENDCOLLECTIVE ;  /* 0x000000000000791b */ /* 0x003fe20003800000 */
.L_x_140:
[----:B------:R-:W-:Y:S01]  /*11e40*/  ULDC UR4, c[0x0][0x288] ;  /* 0x0000a20000047ab9 */ /* 0x000fe20000000800 */
[----:B------:R-:W-:Y:S01]  /*11e50*/  ULDC.64 UR6, c[0x0][0x208] ;  /* 0x0000820000067ab9 */ /* 0x000fe20000000a00 */
[----:B------:R-:W-:-:S05]  /*11e60*/  IMAD R0, R20, UR4, RZ ;  /* 0x0000000414007c24 */ /* 0x000fca000f8e02ff */
[----:B------:R-:W-:Y:S02]  /*11e70*/  ISETP.GE.AND P4, PT, R8, R0, PT ;  /* 0x000000000800720c */ /* 0x000fe40003f86270 */
[----:B------:R-:W-:Y:S01]  /*11e80*/  MOV R13, R6 ;  /* 0x00000006000d7202 */ /* 0x000fe20000000f00 */
[----:B------:R-:W-:-:S10]  /*11e90*/  IMAD.MOV.U32 R12, RZ, RZ, 0x1 ;  /* 0x00000001ff0c7424 */ /* 0x000fd400078e00ff */
[----:B------:R-:W-:Y:S01]  /*11ea0*/  @!P4 LEA R21, R9, UR38, 0x1 ;  /* 0x000000260915cc11 */ /* 0x000fe2000f8e08ff */
[----:B------:R-:W-:-:S05]  /*11eb0*/  IMAD.MOV.U32 R3, RZ, RZ, R14 ;  /* 0x000000ffff037224 */ /* 0x000fca00078e000e */
[----:B------:R-:W-:-:S04]  /*11ec0*/  LOP3.LUT R3, R3, R2, RZ, 0x3c, !PT ;  /* 0x0000000203037212 */ /* 0x000fc800078e3cff */
[----:B------:R-:W-:-:S04]  /*11ed0*/  LOP3.LUT R2, R3, R2, RZ, 0x3c, !PT ;  /* 0x0000000203027212 */ /* 0x000fc800078e3cff */
[----:B------:R-:W-:-:S03]  /*11ee0*/  LOP3.LUT R3, R3, R2, RZ, 0x3c, !PT ;  /* 0x0000000203037212 */ /* 0x000fc600078e3cff */
[----:B------:R-:W-:-:S05]  /*11ef0*/  @!P4 IMAD.WIDE.U32 R2, R10, 0x2, R2 ;  /* 0x000000020a02c825 */ /* 0x000fca00078e0002 */
[----:B------:R-:W-:Y:S01]  /*11f00*/  @!PT LDS RZ, [RZ] ;  /* 0x00000000fffff984 */ /* 0x000fe20000000800 */
[----:B------:R-:W-:Y:S01]  /*11f10*/  @!PT LDS RZ, [RZ] ;  /* 0x00000000fffff984 */ /* 0x000fe20000000800 */
[----:B------:R-:W-:Y:S01]  /*11f20*/  @!PT LDS RZ, [RZ] ;  /* 0x00000000fffff984 */ /* 0x000fe20000000800 */
[----:B------:R0:W-:Y:S04]  /*11f30*/  @!P4 LDGSTS.E.BYPASS.LTC128B.128 [R21+0x14400], desc[UR6][R2.64], !P3 ;  /* 0x144000000215cfae */ /* 0x0001e8000d901d46 */
[----:B------:R0:W-:Y:S04]  /*11f40*/  @!P4 LDGSTS.E.BYPASS.LTC128B.128 [R21+0x18400], desc[UR6][R2.64+0x80], !P0 ;  /* 0x184000800215cfae */ /* 0x0001e8000c101d46 */
[----:B------:R0:W-:Y:S04]  /*11f50*/  @!P4 LDGSTS.E.BYPASS.LTC128B.128 [R21+0x1c400], desc[UR6][R2.64+0x100], !P1 ;  /* 0x1c4001000215cfae */ /* 0x0001e8000c901d46 */
[----:B------:R0:W-:Y:S01]  /*11f60*/  @!P4 LDGSTS.E.BYPASS.LTC128B.128 [R21+0x20400], desc[UR6][R2.64+0x180], !P2 ;  /* 0x204001800215cfae */ /* 0x0001e2000d101d46 */
[----:B------:R-:W-:-:S13]  /*11f70*/  ISETP.GE.AND P4, PT, R5, R0, PT ;  /* 0x000000000500720c */ /* 0x000fda0003f86270 */
[----:B0-----:R-:W-:Y:S05]  /*11f80*/  WARPSYNC.COLLECTIVE R15, `(.L_x_141) ;  /* 0x000000000f087348 */ /* 0x001fea0003c00000 */
[----:B------:R1:W2:Y:S02]  /*11f90*/  SHFL.IDX P6, R14, R13, R12, R11 ;  /* 0x0000000c0d0e7389 */ /* 0x0002a400000c000b */
[----:B012---:R-:W-:Y:S01]  /*11fa0*/  ENDCOLLECTIVE ;  /* 0x000000000000791b */ /* 0x007fe20003800000 */
.L_x_141:
[----:B------:R-:W-:Y:S01]  /*11fb0*/  VIADD R3, R8, 0x20 ;  /* 0x0000002008037836 */ /* 0x000fe20000000000 */
[----:B------:R-:W-:Y:S01]  /*11fc0*/  @!P4 LEA R20, R9, UR38, 0x1 ;  /* 0x000000260914cc11 */ /* 0x000fe2000f8e08ff */
[----:B------:R-:W-:Y:S02]  /*11fd0*/  IMAD.MOV.U32 R13, RZ, RZ, R7 ;  /* 0x000000ffff0d7224 */ /* 0x000fe400078e0007 */
[----:B------:R-:W-:-:S07]  /*11fe0*/  IMAD.MOV.U32 R5, RZ, RZ, R14 ;  /* 0x000000ffff057224 */ /* 0x000fce00078e000e */
[----:B------:R-:W-:Y:S05]  /*11ff0*/  WARPSYNC.COLLECTIVE R15, `(.L_x_142) ;  /* 0x000000000f087348 */ /* 0x000fea0003c00000 */
[----:B------:R0:W1:Y:S02]  /*12000*/  SHFL.IDX P6, R14, R13, R12, R11 ;  /* 0x0000000c0d0e7389 */ /* 0x00006400000c000b */
[----:B01----:R-:W-:Y:S01]  /*12010*/  ENDCOLLECTIVE ;  /* 0x000000000000791b */ /* 0x003fe20003800000 */
.L_x_142:
[----:B------:R-:W-:Y:S01]  /*12020*/  ULDC.64 UR4, c[0x0][0x208] ;  /* 0x0000820000047ab9 */ /* 0x000fe20000000a00 */
[----:B------:R-:W-:Y:S02]  /*12030*/  IMAD.MOV.U32 R13, RZ, RZ, R6 ;  /* 0x000000ffff0d7224 */ /* 0x000fe400078e0006 */
[----:B------:R-:W-:Y:S01]  /*12040*/  IMAD.MOV.U32 R12, RZ, RZ, 0x2 ;  /* 0x00000002ff0c7424 */ /* 0x000fe200078e00ff */
[----:B------:R-:W-:-:S05]  /*12050*/  MOV R4, R14 ;  /* 0x0000000e00047202 */ /* 0x000fca0000000f00 */
        /* <DEDUP_REMOVED lines=12> */
.L_x_143:
[----:B------:R-:W-:Y:S01]  /*12120*/  VIADD R5, R8, 0x30 ;  /* 0x0000003008057836 */ /* 0x000fe20000000000 */
[----:B------:R-:W-:Y:S01]  /*12130*/  @!P4 LEA R21, R9, UR38, 0x1 ;  /* 0x000000260915cc11 */ /* 0x000fe2000f8e08ff */
[----:B------:R-:W-:Y:S01]  /*12140*/  IMAD.MOV.U32 R13, RZ, RZ, R7 ;  /* 0x000000ffff0d7224 */ /* 0x000fe200078e0007 */
[----:B------:R-:W-:-:S07]  /*12150*/  MOV R3, R14 ;  /* 0x0000000e00037202 */ /* 0x000fce0000000f00 */
[----:B------:R-:W-:Y:S05]  /*12160*/  WARPSYNC.COLLECTIVE R15, `(.L_x_144) ;  /* 0x000000000f087348 */ /* 0x000fea0003c00000 */
[----:B------:R0:W1:Y:S02]  /*12170*/  SHFL.IDX P6, R14, R13, R12, R11 ;  /* 0x0000000c0d0e7389 */ /* 0x00006400000c000b */
[----:B01----:R-:W-:Y:S01]  /*12180*/  ENDCOLLECTIVE ;  /* 0x000000000000791b */ /* 0x003fe20003800000 */
.L_x_144:
[----:B------:R-:W-:Y:S01]  /*12190*/  ULDC.64 UR4, c[0x0][0x208] ;  /* 0x0000820000047ab9 */ /* 0x000fe20000000a00 */
[----:B------:R-:W-:Y:S01]  /*121a0*/  MOV R13, R6 ;  /* 0x00000006000d7202 */ /* 0x000fe20000000f00 */
[----:B------:R-:W-:Y:S02]  /*121b0*/  IMAD.MOV.U32 R12, RZ, RZ, 0x3 ;  /* 0x00000003ff0c7424 */ /* 0x000fe400078e00ff */
[----:B------:R-:W-:-:S04]  /*121c0*/  IMAD.MOV.U32 R2, RZ, RZ, R14 ;  /* 0x000000ffff027224 */ /* 0x000fc800078e000e */
        /* <DEDUP_REMOVED lines=12> */
.L_x_145:
[----:B------:R-:W-:Y:S01]  /*12290*/  VIADD R3, R8, 0x40 ;  /* 0x0000004008037836 */ /* 0x000fe20000000000 */
[----:B------:R-:W-:Y:S01]  /*122a0*/  @!P4 LEA R20, R9, UR38, 0x1 ;  /* 0x000000260914cc11 */ /* 0x000fe2000f8e08ff */
[----:B------:R-:W-:Y:S02]  /*122b0*/  IMAD.MOV.U32 R13, RZ, RZ, R7 ;  /* 0x000000ffff0d7224 */ /* 0x000fe400078e0007 */
[----:B------:R-:W-:-:S07]  /*122c0*/  IMAD.MOV.U32 R5, RZ, RZ, R14 ;  /* 0x000000ffff057224 */ /* 0x000fce00078e000e */
[----:B------:R-:W-:Y:S05]  /*122d0*/  WARPSYNC.COLLECTIVE R15, `(.L_x_146) ;  /* 0x000000000f087348 */ /* 0x000fea0003c00000 */
[----:B------:R0:W1:Y:S02]  /*122e0*/  SHFL.IDX P6, R14, R13, R12, R11 ;  /* 0x0000000c0d0e7389 */ /* 0x00006400000c000b */
[----:B01----:R-:W-:Y:S01]  /*122f0*/  ENDCOLLECTIVE ;  /* 0x000000000000791b */ /* 0x003fe20003800000 */
.L_x_146:
        /* <DEDUP_REMOVED lines=16> */
.L_x_147:
[----:B------:R-:W-:Y:S01]  /*12400*/  VIADD R5, R8, 0x50 ;  /* 0x0000005008057836 */ /* 0x000fe20000000000 */
[----:B------:R-:W-:Y:S01]  /*12410*/  @!P4 LEA R21, R9, UR38, 0x1 ;  /* 0x000000260915cc11 */ /* 0x000fe2000f8e08ff */
[----:B------:R-:W-:Y:S01]  /*12420*/  IMAD.MOV.U32 R13, RZ, RZ, R7 ;  /* 0x000000ffff0d7224 */ /* 0x000fe200078e0007 */
[----:B------:R-:W-:-:S07]  /*12430*/  MOV R3, R14 ;  /* 0x0000000e00037202 */ /* 0x000fce0000000f00 */
[----:B------:R-:W-:Y:S05]  /*12440*/  WARPSYNC.COLLECTIVE R15, `(.L_x_148) ;  /* 0x000000000f087348 */ /* 0x000fea0003c00000 */
[----:B------:R0:W1:Y:S02]  /*12450*/  SHFL.IDX P6, R14, R13, R12, R11 ;  /* 0x0000000c0d0e7389 */ /* 0x00006400000c000b */
[----:B01----:R-:W-:Y:S01]  /*12460*/  ENDCOLLECTIVE ;  /* 0x000000000000791b */ /* 0x003fe20003800000 */
.L_x_148:
        /* <DEDUP_REMOVED lines=16> */
.L_x_149:
[----:B------:R-:W-:Y:S01]  /*12570*/  VIADD R3, R8, 0x60 ;  /* 0x0000006008037836 */ /* 0x000fe20000000000 */
[----:B------:R-:W-:Y:S01]  /*12580*/  @!P4 LEA R20, R9, UR38, 0x1 ;  /* 0x000000260914cc11 */ /* 0x000fe2000f8e08ff */
[----:B------:R-:W-:Y:S02]  /*12590*/  IMAD.MOV.U32 R13, RZ, RZ, R7 ;  /* 0x000000ffff0d7224 */ /* 0x000fe400078e0007 */
[----:B------:R-:W-:-:S07]  /*125a0*/  IMAD.MOV.U32 R5, RZ, RZ, R14 ;  /* 0x000000ffff057224 */ /* 0x000fce00078e000e */
[----:B------:R-:W-:Y:S05]  /*125b0*/  WARPSYNC.COLLECTIVE R15, `(.L_x_150) ;  /* 0x000000000f087348 */ /* 0x000fea0003c00000 */
[----:B------:R0:W1:Y:S02]  /*125c0*/  SHFL.IDX P6, R14, R13, R12, R11 ;  /* 0x0000000c0d0e7389 */ /* 0x00006400000c000b */
[----:B01----:R-:W-:Y:S01]  /*125d0*/  ENDCOLLECTIVE ;  /* 0x000000000000791b */ /* 0x003fe20003800000 */
.L_x_150:
        /* <DEDUP_REMOVED lines=16> */
.L_x_151:
[----:B------:R-:W-:Y:S01]  /*126e0*/  @!P4 LEA R21, R9, UR38, 0x1 ;  /* 0x000000260915cc11 */ /* 0x000fe2000f8e08ff */
[----:B------:R-:W-:Y:S01]  /*126f0*/  IMAD.MOV.U32 R13, RZ, RZ, R7 ;  /* 0x000000ffff0d7224 */ /* 0x000fe200078e0007 */
[----:B------:R-:W-:-:S07]  /*12700*/  MOV R3, R14 ;  /* 0x0000000e00037202 */ /* 0x000fce0000000f00 */
[----:B------:R-:W-:Y:S05]  /*12710*/  WARPSYNC.COLLECTIVE R15, `(.L_x_152) ;  /* 0x000000000f087348 */ /* 0x000fea0003c00000 */
[----:B------:R0:W1:Y:S02]  /*12720*/  SHFL.IDX P6, R14, R13, R12, R11 ;  /* 0x0000000c0d0e7389 */ /* 0x00006400000c000b */
[----:B01----:R-:W-:Y:S01]  /*12730*/  ENDCOLLECTIVE ;  /* 0x000000000000791b */ /* 0x003fe20003800000 */
.L_x_152:
[----:B------:R-:W-:Y:S01]  /*12740*/  ULDC.64 UR4, c[0x0][0x208] ;  /* 0x0000820000047ab9 */ /* 0x000fe20000000a00 */
[----:B------:R-:W-:Y:S01]  /*12750*/  IMAD.MOV.U32 R13, RZ, RZ, R6 ;  /* 0x000000ffff0d7224 */ /* 0x000fe200078e0006 */
[----:B------:R-:W-:Y:S01]  /*12760*/  MOV R12, 0x7 ;  /* 0x00000007000c7802 */ /* 0x000fe20000000f00 */
        /* <DEDUP_REMOVED lines=8> */
[----:B------:R0:W-:Y:S02]  /*127f0*/  @!P4 LDGSTS.E.BYPASS.LTC128B.128 [R21+0x23400], desc[UR4][R2.64+0x180], !P2 ;  /* 0x234001800215cfae */ /* 0x0001e4000d101d44 */
[----:B0-----:R-:W-:Y:S05]  /*12800*/  WARPSYNC.COLLECTIVE R15, `(.L_x_153) ;  /* 0x000000000f087348 */ /* 0x001fea0003c00000 */
[----:B------:R1:W2:Y:S02]  /*12810*/  SHFL.IDX P6, R14, R13, R12, R11 ;  /* 0x0000000c0d0e7389 */ /* 0x0002a400000c000b */
[----:B012---:R-:W-:Y:S01]  /*12820*/  ENDCOLLECTIVE ;  /* 0x000000000000791b */ /* 0x007fe20003800000 */
.L_x_153:
[----:B------:R-:W-:Y:S02]  /*12830*/  IMAD.MOV.U32 R13, RZ, RZ, R7 ;  /* 0x000000ffff0d7224 */ /* 0x000fe400078e0007 */
[----:B------:R-:W-:-:S07]  /*12840*/  IMAD.MOV.U32 R4, RZ, RZ, R14 ;  /* 0x000000ffff047224 */ /* 0x000fce00078e000e */
[----:B------:R-:W-:Y:S05]  /*12850*/  WARPSYNC.COLLECTIVE R15, `(.L_x_154) ;  /* 0x000000000f087348 */ /* 0x000fea0003c00000 */
[----:B------:R0:W1:Y:S02]  /*12860*/  SHFL.IDX P6, R14, R13, R12, R11 ;  /* 0x0000000c0d0e7389 */ /* 0x00006400000c000b */
[----:B01----:R-:W-:Y:S01]  /*12870*/  ENDCOLLECTIVE ;  /* 0x000000000000791b */ /* 0x003fe20003800000 */
.L_x_154:
[----:B------:R-:W-:Y:S05]  /*12880*/  BRA `(.L_x_155) ;  /* 0xffffffc000c87947 */ /* 0x000fea000383ffff */
.L_x_53:
[----:B-1----:R-:W-:-:S04]  /*12890*/  IMAD.U32 R3, RZ, RZ, UR38 ;  /* 0x00000026ff037e24 */ /* 0x002fc8000f8e00ff */
[----:B------:R1:W2:Y:S03]  /*128a0*/  SYNCS.PHASECHK.TRANS64.TRYWAIT P0, [R3+URZ+0x38820], R2 ;  /* 0x03882002030075a7 */ /* 0x0002a6000800017f */
[----:B--2---:R-:W-:Y:S05]  /*128b0*/  @!P0 NANOSLEEP.SYNCS 0x989680 ;  /* 0x009896800000895d */ /* 0x004fea0003900000 */
[----:B------:R-:W2:Y:S02]  /*128c0*/  @!P0 SYNCS.PHASECHK.TRANS64 P0, [R3+URZ+0x38820], R2 ;  /* 0x03882002030085a7 */ /* 0x000ea4000800007f */
[----:B--2---:R-:W-:Y:S05]  /*128d0*/  @!P0 BRA `(.L_x_53) ;  /* 0xfffffffc00ec8947 */ /* 0x004fea000383ffff */
[----:B------:R-:W-:Y:S05]  /*128e0*/  BRA `(.L_x_156) ;  /* 0xffffffc400287947 */ /* 0x000fea000383ffff */
.L_x_60:
[----:B-1----:R-:W-:-:S04]  /*128f0*/  MOV R3, UR38 ;  /* 0x0000002600037c02 */ /* 0x002fc80008000f00 */
[----:B------:R1:W2:Y:S03]  /*12900*/  SYNCS.PHASECHK.TRANS64.TRYWAIT P0, [R3+URZ+0x38848], R2 ;  /* 0x03884802030075a7 */ /* 0x0002a6000800017f */
[----:B--2---:R-:W-:Y:S05]  /*12910*/  @!P0 NANOSLEEP.SYNCS 0x989680 ;  /* 0x009896800000895d */ /* 0x004fea0003900000 */
[----:B------:R-:W2:Y:S02]  /*12920*/  @!P0 SYNCS.PHASECHK.TRANS64 P0, [R3+URZ+0x38848], R2 ;  /* 0x03884802030085a7 */ /* 0x000ea4000800007f */
[----:B--2---:R-:W-:Y:S05]  /*12930*/  @!P0 BRA `(.L_x_60) ;  /* 0xfffffffc00ec8947 */ /* 0x004fea000383ffff */
[----:B------:R-:W-:Y:S05]  /*12940*/  BRA `(.L_x_157) ;  /* 0xffffffc800047947 */ /* 0x000fea000383ffff */
.L_x_68:
[----:B0-----:R-:W-:-:S04]  /*12950*/  IMAD.U32 R3, RZ, RZ, UR38 ;  /* 0x00000026ff037e24 */ /* 0x001fc8000f8e00ff */
[----:B------:R0:W1:Y:S03]  /*12960*/  SYNCS.PHASECHK.TRANS64.TRYWAIT P0, [R3+URZ+0x38860], R2 ;  /* 0x03886002030075a7 */ /* 0x000066000800017f */
[----:B-1----:R-:W-:Y:S05]  /*12970*/  @!P0 NANOSLEEP.SYNCS 0x989680 ;  /* 0x009896800000895d */ /* 0x002fea0003900000 */
[----:B------:R-:W1:Y:S02]  /*12980*/  @!P0 SYNCS.PHASECHK.TRANS64 P0, [R3+URZ+0x38860], R2 ;  /* 0x03886002030085a7 */ /* 0x000e64000800007f */
[----:B-1----:R-:W-:Y:S05]  /*12990*/  @!P0 BRA `(.L_x_68) ;  /* 0xfffffffc00ec8947 */ /* 0x002fea000383ffff */
[----:B------:R-:W-:Y:S05]  /*129a0*/  BRA `(.L_x_158) ;  /* 0xffffffcc00187947 */ /* 0x000fea000383ffff */
.L_x_79:
[----:B-1----:R-:W-:-:S04]  /*129b0*/  IMAD.U32 R3, RZ, RZ, UR38 ;  /* 0x00000026ff037e24 */ /* 0x002fc8000f8e00ff */
[----:B------:R1:W2:Y:S03]  /*129c0*/  SYNCS.PHASECHK.TRANS64.TRYWAIT P0, [R3+URZ+0x38840], R2 ;  /* 0x03884002030075a7 */ /* 0x0002a6000800017f */
[----:B--2---:R-:W-:Y:S05]  /*129d0*/  @!P0 NANOSLEEP.SYNCS 0x989680 ;  /* 0x009896800000895d */ /* 0x004fea0003900000 */
[----:B------:R-:W2:Y:S02]  /*129e0*/  @!P0 SYNCS.PHASECHK.TRANS64 P0, [R3+URZ+0x38840], R2 ;  /* 0x03884002030085a7 */ /* 0x000ea4000800007f */
[----:B--2---:R-:W-:Y:S05]  /*129f0*/  @!P0 BRA `(.L_x_79) ;  /* 0xfffffffc00ec8947 */ /* 0x004fea000383ffff */
[----:B------:R-:W-:Y:S05]  /*12a00*/  BRA `(.L_x_159) ;  /* 0xffffffd000a87947 */ /* 0x000fea000383ffff */
.L_x_87:
[----:B0-----:R-:W-:-:S04]  /*12a10*/  IMAD.U32 R3, RZ, RZ, UR38 ;  /* 0x00000026ff037e24 */ /* 0x001fc8000f8e00ff */
[----:B------:R0:W1:Y:S03]  /*12a20*/  SYNCS.PHASECHK.TRANS64.TRYWAIT P0, [R3+URZ+0x38868], R2 ;  /* 0x03886802030075a7 */ /* 0x000066000800017f */
[----:B-1----:R-:W-:Y:S05]  /*12a30*/  @!P0 NANOSLEEP.SYNCS 0x989680 ;  /* 0x009896800000895d */ /* 0x002fea0003900000 */
[----:B------:R-:W1:Y:S02]  /*12a40*/  @!P0 SYNCS.PHASECHK.TRANS64 P0, [R3+URZ+0x38868], R2 ;  /* 0x03886802030085a7 */ /* 0x000e64000800007f */
[----:B-1----:R-:W-:Y:S05]  /*12a50*/  @!P0 BRA `(.L_x_87) ;  /* 0xfffffffc00ec8947 */ /* 0x002fea000383ffff */
[----:B------:R-:W-:Y:S05]  /*12a60*/  BRA `(.L_x_160) ;  /* 0xffffffd400b87947 */ /* 0x000fea000383ffff */
.L_x_98:
[----:B-1----:R-:W-:-:S04]  /*12a70*/  MOV R3, UR38 ;  /* 0x0000002600037c02 */ /* 0x002fc80008000f00 */
[----:B------:R1:W2:Y:S03]  /*12a80*/  SYNCS.PHASECHK.TRANS64.TRYWAIT P0, [R3+URZ+0x38848], R2 ;  /* 0x03884802030075a7 */ /* 0x0002a6000800017f */
[----:B--2---:R-:W-:Y:S05]  /*12a90*/  @!P0 NANOSLEEP.SYNCS 0x989680 ;  /* 0x009896800000895d */ /* 0x004fea0003900000 */
[----:B------:R-:W2:Y:S02]  /*12aa0*/  @!P0 SYNCS.PHASECHK.TRANS64 P0, [R3+URZ+0x38848], R2 ;  /* 0x03884802030085a7 */ /* 0x000ea4000800007f */
[----:B--2---:R-:W-:Y:S05]  /*12ab0*/  @!P0 BRA `(.L_x_98) ;  /* 0xfffffffc00ec8947 */ /* 0x004fea000383ffff */
[----:B------:R-:W-:Y:S05]  /*12ac0*/  BRA `(.L_x_161) ;  /* 0xffffffdc00607947 */ /* 0x000fea000383ffff */
.L_x_106:
[----:B0-----:R-:W-:-:S04]  /*12ad0*/  IMAD.U32 R3, RZ, RZ, UR38 ;  /* 0x00000026ff037e24 */ /* 0x001fc8000f8e00ff */
[----:B------:R0:W1:Y:S03]  /*12ae0*/  SYNCS.PHASECHK.TRANS64.TRYWAIT P0, [R3+URZ+0x38860], R2 ;  /* 0x03886002030075a7 */ /* 0x000066000800017f */
[----:B-1----:R-:W-:Y:S05]  /*12af0*/  @!P0 NANOSLEEP.SYNCS 0x989680 ;  /* 0x009896800000895d */ /* 0x002fea0003900000 */
[----:B------:R-:W1:Y:S02]  /*12b00*/  @!P0 SYNCS.PHASECHK.TRANS64 P0, [R3+URZ+0x38860], R2 ;  /* 0x03886002030085a7 */ /* 0x000e64000800007f */
[----:B-1----:R-:W-:Y:S05]  /*12b10*/  @!P0 BRA `(.L_x_106) ;  /* 0xfffffffc00ec8947 */ /* 0x002fea000383ffff */
[----:B------:R-:W-:Y:S05]  /*12b20*/  BRA `(.L_x_162) ;  /* 0xffffffe0006c7947 */ /* 0x000fea000383ffff */
.L_x_116:
[----:B-1----:R1:W2:Y:S02]  /*12b30*/  SYNCS.PHASECHK.TRANS64.TRYWAIT P0, [R3+URZ+0x38860], R0 ;  /* 0x03886000030075a7 */ /* 0x0022a4000800017f */
[----:B--2---:R-:W-:Y:S05]  /*12b40*/  @!P0 NANOSLEEP.SYNCS 0x989680 ;  /* 0x009896800000895d */ /* 0x004fea0003900000 */
[----:B------:R-:W2:Y:S02]  /*12b50*/  @!P0 SYNCS.PHASECHK.TRANS64 P0, [R3+URZ+0x38860], R0 ;  /* 0x03886000030085a7 */ /* 0x000ea4000800007f */
[----:B--2---:R-:W-:Y:S05]  /*12b60*/  @!P0 BRA `(.L_x_116) ;  /* 0xfffffffc00f08947 */ /* 0x004fea000383ffff */
[----:B------:R-:W-:Y:S05]  /*12b70*/  BRA `(.L_x_163) ;  /* 0xffffffe400a47947 */ /* 0x000fea000383ffff */
.L_x_123:
[----:B-1----:R1:W2:Y:S02]  /*12b80*/  SYNCS.PHASECHK.TRANS64.TRYWAIT P0, [R2+URZ+0x38820], R3 ;  /* 0x03882003020075a7 */ /* 0x0022a4000800017f */
[----:B--2---:R-:W-:Y:S05]  /*12b90*/  @!P0 NANOSLEEP.SYNCS 0x989680 ;  /* 0x009896800000895d */ /* 0x004fea0003900000 */
[----:B------:R-:W2:Y:S02]  /*12ba0*/  @!P0 SYNCS.PHASECHK.TRANS64 P0, [R2+URZ+0x38820], R3 ;  /* 0x03882003020085a7 */ /* 0x000ea4000800007f */
[----:B--2---:R-:W-:Y:S05]  /*12bb0*/  @!P0 BRA `(.L_x_123) ;  /* 0xfffffffc00f08947 */ /* 0x004fea000383ffff */
[----:B------:R-:W-:Y:S05]  /*12bc0*/  BRA `(.L_x_164) ;  /* 0xffffffe800dc7947 */ /* 0x000fea000383ffff */
.L_x_124:
[----:B------:R-:W2:Y:S01]  /*12bd0*/  S2R R4, SR_TID.X ;  /* 0x0000000000047919 */ /* 0x000ea20000002100 */
[----:B------:R-:W-:Y:S01]  /*12be0*/  BSSY B0, `(.L_x_165) ;  /* 0x000000a000007945 */ /* 0x000fe20003800000 */
[----:B0-----:R-:W-:Y:S01]  /*12bf0*/  IMAD.MOV.U32 R12, RZ, RZ, RZ ;  /* 0x000000ffff0c7224 */ /* 0x001fe200078e00ff */
[----:B------:R-:W-:Y:S01]  /*12c00*/  MOV R11, 0x1f ;  /* 0x0000001f000b7802 */ /* 0x000fe20000000f00 */
[----:B------:R-:W-:Y:S01]  /*12c10*/  IMAD.MOV.U32 R15, RZ, RZ, -0x1 ;  /* 0xffffffffff0f7424 */ /* 0x000fe200078e00ff */
[----:B--2---:R-:W-:-:S04]  /*12c20*/  SHF.R.U32.HI R4, RZ, 0x5, R4 ;  /* 0x00000005ff047819 */ /* 0x004fc80000011604 */
[----:B------:R-:W-:-:S05]  /*12c30*/  LOP3.LUT R4, R4, 0x3, RZ, 0xc0, !PT ;  /* 0x0000000304047812 */ /* 0x000fca00078ec0ff */
[----:B------:R-:W-:-:S07]  /*12c40*/  IMAD.MOV.U32 R13, RZ, RZ, R4 ;  /* 0x000000ffff0d7224 */ /* 0x000fce00078e0004 */
[----:B-1----:R-:W-:Y:S05]  /*12c50*/  WARPSYNC.COLLECTIVE R15, `(.L_x_166) ;  /* 0x000000000f087348 */ /* 0x002fea0003c00000 */
[----:B------:R0:W2:Y:S02]  /*12c60*/  SHFL.IDX P6, R14, R13, R12, R11 ;  /* 0x0000000c0d0e7389 */ /* 0x0000a400000c000b */
[----:B012---:R-:W-:Y:S01]  /*12c70*/  ENDCOLLECTIVE ;  /* 0x000000000000791b */ /* 0x007fe20003800000 */
.L_x_166:
[----:B------:R-:W-:Y:S05]  /*12c80*/  BSYNC B0 ;  /* 0x0000000000007941 */ /* 0x000fea0003800000 */
.L_x_165:
[----:B------:R-:W-:Y:S05]  /*12c90*/  BRA `(.L_x_167) ;  /* 0xffffffe800c07947 */ /* 0x000fea000383ffff */
.L_x_125:
[----:B------:R-:W-:Y:S01]  /*12ca0*/  BSSY B0, `(.L_x_168) ;  /* 0x0000006000007945 */ /* 0x000fe20003800000 */
[----:B------:R-:W-:-:S07]  /*12cb0*/  IMAD.MOV.U32 R15, RZ, RZ, -0x1 ;  /* 0xffffffffff0f7424 */ /* 0x000fce00078e00ff */
[----:B01----:R-:W-:Y:S05]  /*12cc0*/  WARPSYNC.COLLECTIVE R15, `(.L_x_169) ;  /* 0x000000000f0c7348 */ /* 0x003fea0003c00000 */
[----:B------:R-:W-:Y:S02]  /*12cd0*/  ELECT P6, UR62, PT ;  /* 0x00000000003e782f */ /* 0x000fe400038c0000 */
[----:B------:R-:W-:Y:S01]  /*12ce0*/  MOV R14, UR62 ;  /* 0x0000003e000e7c02 */ /* 0x000fe20008000f00 */
[----:B01----:R-:W-:Y:S10]  /*12cf0*/  ENDCOLLECTIVE ;  /* 0x000000000000791b */ /* 0x003ff40003800000 */
.L_x_169:
[----:B------:R-:W-:Y:S05]  /*12d00*/  BSYNC B0 ;  /* 0x0000000000007941 */ /* 0x000fea0003800000 */
.L_x_168:
[----:B------:R-:W-:Y:S05]  /*12d10*/  BRA `(.L_x_170) ;  /* 0xffffffe800b47947 */ /* 0x000fea000383ffff */
.L_x_127:
[----:B-1----:R1:W2:Y:S02]  /*12d20*/  SYNCS.PHASECHK.TRANS64.TRYWAIT P0, [R6+URZ], R5 ;  /* 0x00000005060075a7 */ /* 0x0022a4000800017f */
[----:B--2---:R-:W-:Y:S05]  /*12d30*/  @!P0 NANOSLEEP.SYNCS 0x989680 ;  /* 0x009896800000895d */ /* 0x004fea0003900000 */
[----:B------:R-:W2:Y:S02]  /*12d40*/  @!P0 SYNCS.PHASECHK.TRANS64 P0, [R6+URZ], R5 ;  /* 0x00000005060085a7 */ /* 0x000ea4000800007f */
[----:B--2---:R-:W-:Y:S05]  /*12d50*/  @!P0 BRA `(.L_x_127) ;  /* 0xfffffffc00f08947 */ /* 0x004fea000383ffff */
[----:B------:R-:W-:Y:S05]  /*12d60*/  BRA `(.L_x_171) ;  /* 0xffffffe800e87947 */ /* 0x000fea000383ffff */
.L_x_128:
[----:B--2---:R2:W3:Y:S02]  /*12d70*/  SYNCS.PHASECHK.TRANS64.TRYWAIT P0, [R3+URZ], R4 ;  /* 0x00000004030075a7 */ /* 0x0044e4000800017f */
[----:B---3--:R-:W-:Y:S05]  /*12d80*/  @!P0 NANOSLEEP.SYNCS 0x989680 ;  /* 0x009896800000895d */ /* 0x008fea0003900000 */
[----:B------:R-:W3:Y:S02]  /*12d90*/  @!P0 SYNCS.PHASECHK.TRANS64 P0, [R3+URZ], R4 ;  /* 0x00000004030085a7 */ /* 0x000ee4000800007f */
[----:B---3--:R-:W-:Y:S05]  /*12da0*/  @!P0 BRA `(.L_x_128) ;  /* 0xfffffffc00f08947 */ /* 0x008fea000383ffff */
[----:B------:R-:W-:Y:S05]  /*12db0*/  BRA `(.L_x_172) ;  /* 0xffffffe800dc7947 */ /* 0x000fea000383ffff */
.L_x_130:
[----:B--2---:R2:W3:Y:S02]  /*12dc0*/  SYNCS.PHASECHK.TRANS64.TRYWAIT P0, [R0+URZ], R5 ;  /* 0x00000005000075a7 */ /* 0x0044e4000800017f */
[----:B---3--:R-:W-:Y:S05]  /*12dd0*/  @!P0 NANOSLEEP.SYNCS 0x989680 ;  /* 0x009896800000895d */ /* 0x008fea0003900000 */
[----:B------:R-:W3:Y:S02]  /*12de0*/  @!P0 SYNCS.PHASECHK.TRANS64 P0, [R0+URZ], R5 ;  /* 0x00000005000085a7 */ /* 0x000ee4000800007f */
[----:B---3--:R-:W-:Y:S05]  /*12df0*/  @!P0 BRA `(.L_x_130) ;  /* 0xfffffffc00f08947 */ /* 0x008fea000383ffff */
[----:B------:R-:W-:Y:S05]  /*12e00*/  BRA `(.L_x_173) ;  /* 0xffffffe800e07947 */ /* 0x000fea000383ffff */
.L_x_174:
[----:B------:R-:W-:-:S00]  /*12e10*/  BRA `(.L_x_174) ;  /* 0xfffffffc00fc7947 */ /* 0x000fc0000383ffff */
[----:B------:R-:W-:-:S00]  /*12e20*/  NOP ;  /* 0x0000000000007918 */ /* 0x000fc00000000000 */
        /* <DEDUP_REMOVED lines=13> */
.L_x_14839:


//--------------------- .text._ZN7cutlass13device_kernelIN5flash11enable_sm90INS1_16FlashAttnFwdSm90INS1_25CollectiveMainloopFwdSm90ILi2EN4cute5tupleIJNS5_1CILi1EEES8_S8_EEENS6_IJNS7_ILi128EEENS7_ILi80EEENS7_ILi256EEEEEELi256ENS_6half_tEfNS_4arch4Sm90ELb0ELb0ELb1ELb1ELb0ELb0ELb0ELb1ELb1ELb1ELb1ELb0EEENS1_21CollectiveEpilogueFwdINS6_IJSA_SC_SB_EEES9_SE_SG_Li256ELb1ELb1ELb1ELb0EEENS1_36VarlenDynamicPersistentTileSchedulerILi128ELi80ELi256ELi128ELb1ELb1ELb1ELb0ELb1ELb1EEEEEEEEEvNT_6ParamsE --------------------------
	.section	.text._ZN7cutlass13device_kernelIN5flash11enable_sm90INS1_16FlashAttnFwdSm90INS1_25CollectiveMainloopFwdSm90ILi2EN4cute5tupleIJNS5_1CILi1EEES8_S8_EEENS6_IJNS7_ILi128EEENS7_ILi80EEENS7_ILi256EEEEEELi256ENS_6half_tEfNS_4arch4Sm90ELb0ELb0ELb1ELb1ELb0ELb0ELb0ELb1ELb1ELb1ELb1ELb0EEENS1_21CollectiveEpilogueFwdINS6_IJSA_SC_SB_EEES9_SE_SG_Li256ELb1ELb1ELb1ELb0EEENS1_36VarlenDynamicPersistentTileSchedulerILi128ELi80ELi256ELi128ELb1ELb1ELb1ELb0ELb1ELb1EEEEEEEEEvNT_6ParamsE,"ax",@progbits
	.align	128
.text._ZN7cutlass13device_kernelIN5flash11enable_sm90INS1_16FlashAttnFwdSm90INS1_25CollectiveMainloopFwdSm90ILi2EN4cute5tupleIJNS5_1CILi1EEES8_S8_EEENS6_IJNS7_ILi128EEENS7_ILi80EEENS7_ILi256EEEEEELi256ENS_6half_tEfNS_4arch4Sm90ELb0ELb0ELb1ELb1ELb0ELb0ELb0ELb1ELb1ELb1ELb1ELb0EEENS1_21CollectiveEpilogueFwdINS6_IJSA_SC_SB_EEES9_SE_SG_Li256ELb1ELb1ELb1ELb0EEENS1_36VarlenDynamicPersistentTileSchedulerILi128ELi80ELi256ELi128ELb1ELb1ELb1ELb0ELb1ELb1EEEEEEEEEvNT_6ParamsE:
        .type           _ZN7cutlass13device_kernelIN5flash11enable_sm90INS1_16FlashAttnFwdSm90INS1_25CollectiveMainloopFwdSm90ILi2EN4cute5tupleIJNS5_1CILi1EEES8_S8_EEENS6_IJNS7_ILi128EEENS7_ILi80EEENS7_ILi256EEEEEELi256ENS_6half_tEfNS_4arch4Sm90ELb0ELb0ELb1ELb1ELb0ELb0ELb0ELb1ELb1ELb1ELb1ELb0EEENS1_21CollectiveEpilogueFwdINS6_IJSA_SC_SB_EEES9_SE_SG_Li256ELb1ELb1ELb1ELb0EEENS1_36VarlenDynamicPersistentTileSchedulerILi128ELi80ELi256ELi128ELb1ELb1ELb1ELb0ELb1ELb1EEEEEEEEEvNT_6ParamsE,@function
        .size           _ZN7cutlass13device_kernelIN5flash11enable_sm90INS1_16FlashAttnFwdSm90INS1_25CollectiveMainloopFwdSm90ILi2EN4cute5tupleIJNS5_1CILi1EEES8_S8_EEENS6_IJNS7_ILi128EEENS7_ILi80EEENS7_ILi256EEEEEELi256ENS_6half_tEfNS_4arch4Sm90ELb0ELb0ELb1ELb1ELb0ELb0ELb0ELb1ELb1ELb1ELb1ELb0EEENS1_21CollectiveEpilogueFwdINS6_IJSA_SC_SB_EEES9_SE_SG_Li256ELb1ELb1ELb1ELb0EEENS1_36VarlenDynamicPersistentTileSchedulerILi128ELi80ELi256ELi128ELb1ELb1ELb1ELb0ELb1ELb1EEEEEEEEEvNT_6ParamsE,(.L_x_14840 - _ZN7cutlass13device_kernelIN5flash11enable_sm90INS1_16FlashAttnFwdSm90INS1_25CollectiveMainloopFwdSm90ILi2EN4cute5tupleIJNS5_1CILi1EEES8_S8_EEENS6_IJNS7_ILi128EEENS7_ILi80EEENS7_ILi256EEEEEELi256ENS_6half_tEfNS_4arch4Sm90ELb0ELb0ELb1ELb1ELb0ELb0ELb0ELb1ELb1ELb1ELb1ELb0EEENS1_21CollectiveEpilogueFwdINS6_IJSA_SC_SB_EEES9_SE_SG_Li256ELb1ELb1ELb1ELb0EEENS1_36VarlenDynamicPersistentTileSchedulerILi128ELi80ELi256ELi128ELb1ELb1ELb1ELb0ELb1ELb1EEEEEEEEEvNT_6ParamsE)
        .other          _ZN7cutlass13device_kernelIN5flash11enable_sm90INS1_16FlashAttnFwdSm90INS1_25CollectiveMainloopFwdSm90ILi2EN4cute5tupleIJNS5_1CILi1EEES8_S8_EEENS6_IJNS7_ILi128EEENS7_ILi80EEENS7_ILi256EEEEEELi256ENS_6half_tEfNS_4arch4Sm90ELb0ELb0ELb1ELb1ELb0ELb0ELb0ELb1ELb1ELb1ELb1ELb0EEENS1_21CollectiveEpilogueFwdINS6_IJSA_SC_SB_EEES9_SE_SG_Li256ELb1ELb1ELb1ELb0EEENS1_36VarlenDynamicPersistentTileSchedulerILi128ELi80ELi256ELi128ELb1ELb1ELb1ELb0ELb1ELb1EEEEEEEEEvNT_6ParamsE,@"STO_CUDA_ENTRY STV_DEFAULT"
_ZN7cutlass13device_kernelIN5flash11enable_sm90INS1_16FlashAttnFwdSm90INS1_25CollectiveMainloopFwdSm90ILi2EN4cute5tupleIJNS5_1CILi1EEES8_S8_EEENS6_IJNS7_ILi128EEENS7_ILi80EEENS7_ILi256EEEEEELi256ENS_6half_tEfNS_4arch4Sm90ELb0ELb0ELb1ELb1ELb0ELb0ELb0ELb1ELb1ELb1ELb1ELb0EEENS1_21CollectiveEpilogueFwdINS6_IJSA_SC_SB_EEES9_SE_SG_Li256ELb1ELb1ELb1ELb0EEENS1_36VarlenDynamicPersistentTileSchedulerILi128ELi80ELi256ELi128ELb1ELb1ELb1ELb0ELb1ELb1EEEEEEEEEvNT_6ParamsE:
[----:B------:R-:W0:Y:S02]  /*0000*/  LDC R1, c[0x0][0x28] ;  /* 0x00000a00ff017b82 */ /* 0x000e240000000800 */
[----:B0-----:R-:W-:Y:S01]  /*0010*/  VIADD R1, R1, 0xffffff88 ;  /* 0xffffff8801017836 */ /* 0x001fe20000000000 */
[----:B------:R-:W0:Y:S01]  /*0020*/  S2R R6, SR_TID.X ;  /* 0x0000000000067919 */ /* 0x000e220000002100 */
[----:B------:R-:W-:Y:S01]  /*0030*/  ELECT P0, URZ, PT ;  /* 0x00000000003f782f */ /* 0x000fe20003800000 */
[----:B------:R-:W-:Y:S01]  /*0040*/  BSSY B0, `(.L_x_175) ;  /* 0x000000e000007945 */ /* 0x000fe20003800000 */
[----:B0-----:R-:W-:-:S05]  /*0050*/  SHF.R.U32.HI R0, RZ, 0x5, R6 ;  /* 0x00000005ff007819 */ /* 0x001fca0000011606 */
[----:B------:R-:W0:Y:S02]  /*0060*/  SHFL.IDX PT, R2, R0, RZ, 0x1f ;  /* 0x00001fff00027589 */ /* 0x000e2400000e0000 */
[----:B0-----:R-:W-:Y:S02]  /*0070*/  ISETP.EQ.AND P0, PT, R2, RZ, P0 ;  /* 0x000000ff0200720c */ /* 0x001fe40000702270 */
[----:B------:R-:W-:-:S11]  /*0080*/  SHF.R.U32.HI R2, RZ, 0x7, R6 ;  /* 0x00000007ff027819 */ /* 0x000fd60000011606 */
        /* <DEDUP_REMOVED lines=9> */
.L_x_176:
[----:B------:R-:W-:Y:S05]  /*0120*/  BSYNC B0 ;  /* 0x0000000000007941 */ /* 0x000fea0003800000 */
.L_x_175:
[----:B------:R-:W-:Y:S01]  /*0130*/  VOTEU.ANY UP0, P0 ;  /* 0x00000000003f7886 */ /* 0x000fe20000000100 */
[----:B------:R-:W0:Y:S01]  /*0140*/  SHFL.IDX PT, R2, R2, RZ, 0x1f ;  /* 0x00001fff02027589 */ /* 0x000e2200000e0000 */
[----:B------:R-:W-:Y:S01]  /*0150*/  UMOV UR4, 0x80 ;  /* 0x0000008000047882 */ /* 0x000fe20000000000 */
[----:B------:R-:W-:Y:S01]  /*0160*/  UMOV UR7, 0x100 ;  /* 0x0000010000077882 */ /* 0x000fe20000000000 */
[----:B------:R-:W-:Y:S01]  /*0170*/  VOTEU.ANY UP1, P0 ;  /* 0x00000000003f7886 */ /* 0x000fe20000020100 */
[----:B------:R-:W1:Y:S01]  /*0180*/  @UP0 S2UR UR8, SR_CgaCtaId ;  /* 0x00000000000809c3 */ /* 0x000e620000008800 */
[----:B------:R-:W2:Y:S01]  /*0190*/  SHFL.IDX PT, R3, R0, RZ, 0x1f ;  /* 0x00001fff00037589 */ /* 0x000ea200000e0000 */
[----:B------:R-:W-:Y:S01]  /*01a0*/  @UP0 UMOV UR6, 0x400 ;  /* 0x0000040000060882 */ /* 0x000fe20000000000 */
[----:B------:R-:W-:-:S04]  /*01b0*/  @UP0 UIADD3 UR4, -UR4, 0x100000, URZ ;  /* 0x0010000004040890 */ /* 0x000fc8000fffe13f */
[----:B------:R-:W-:Y:S02]  /*01c0*/  @UP0 USHF.L.U32 UR5, UR4, 0xb, URZ ;  /* 0x0000000b04050899 */ /* 0x000fe4000800063f */
[----:B------:R-:W-:Y:S01]  /*01d0*/  @UP0 USHF.L.U32 UR4, UR4, 0x1, URZ ;  /* 0x0000000104040899 */ /* 0x000fe2000800063f */
[----:B------:R-:W-:Y:S01]  /*01e0*/  VOTEU.ANY UP2, P0 ;  /* 0x00000000003f7886 */ /* 0x000fe20000040100 */
[----:B0-----:R-:W-:Y:S01]  /*01f0*/  R2UR UR9, R2 ;  /* 0x00000000020972ca */ /* 0x001fe200000e0000 */
[----:B-1----:R-:W-:Y:S01]  /*0200*/  @UP0 ULEA UR8, UR8, UR6, 0x18 ;  /* 0x0000000608080291 */ /* 0x002fe2000f8ec03f */
[----:B--2---:R-:W-:Y:S01]  /*0210*/  ISETP.NE.AND P1, PT, R3, RZ, PT ;  /* 0x000000ff0300720c */ /* 0x004fe20003f25270 */
[----:B------:R-:W-:-:S04]  /*0220*/  @UP0 UIADD3 UR6, -UR7, 0x100000, URZ ;  /* 0x0010000007060890 */ /* 0x000fc8000fffe13f */
[----:B------:R-:W-:Y:S02]  /*0230*/  @UP0 USHF.L.U32 UR7, UR6, 0xb, URZ ;  /* 0x0000000b06070899 */ /* 0x000fe4000800063f */
[----:B------:R-:W-:-:S04]  /*0240*/  @UP0 USHF.L.U32 UR6, UR6, 0x1, URZ ;  /* 0x0000000106060899 */ /* 0x000fc8000800063f */
[----:B------:R-:W-:Y:S01]  /*0250*/  UISETP.NE.AND UP0, UPT, UR9, URZ, UPT ;  /* 0x0000003f0900728c */ /* 0x000fe2000bf05270 */
[----:B------:R-:W0:Y:S02]  /*0260*/  FENCE.VIEW.ASYNC.S ;  /* 0x00000000000073c6 */ /* 0x000e240000000000 */
[----:B0-----:R0:W1:Y:S05]  /*0270*/  @UP1 SYNCS.EXCH.64 URZ, [UR8+0x38800], UR4 ;  /* 0x03880004083f15b2 */ /* 0x00106a0008000100 */
[----:B------:R0:W2:Y:S01]  /*0280*/  @UP2 SYNCS.EXCH.64 URZ, [UR8+0x38820], UR6 ;  /* 0x03882006083f25b2 */ /* 0x0000a20008000100 */
[----:B------:R-:W-:Y:S05]  /*0290*/  @P1 BRA `(.L_x_177) ;  /* 0x0000000000481947 */ /* 0x000fea0003800000 */
[----:B0-----:R-:W0:Y:S01]  /*02a0*/  S2UR UR5, SR_CgaCtaId ;  /* 0x00000000000579c3 */ /* 0x001e220000008800 */
[----:B------:R-:W-:Y:S01]  /*02b0*/  UMOV UR4, 0x400 ;  /* 0x0000040000047882 */ /* 0x000fe20000000000 */
[----:B------:R-:W-:Y:S01]  /*02c0*/  UMOV UR6, 0x1 ;  /* 0x0000000100067882 */ /* 0x000fe20000000000 */
[----:B------:R-:W-:Y:S01]  /*02d0*/  UMOV UR7, 0x2 ;  /* 0x0000000200077882 */ /* 0x000fe20000000000 */
[----:B------:R-:W-:Y:S01]  /*02e0*/  ELECT P0, URZ, PT ;  /* 0x00000000003f782f */ /* 0x000fe20003800000 */
[----:B0-----:R-:W-:Y:S02]  /*02f0*/  ULEA UR8, UR5, UR4, 0x18 ;  /* 0x0000000405087291 */ /* 0x001fe4000f8ec03f */
[----:B------:R-:W-:-:S04]  /*0300*/  UIADD3 UR4, -UR6, 0x100000, URZ ;  /* 0x0010000006047890 */ /* 0x000fc8000fffe13f */
[----:B------:R-:W-:Y:S02]  /*0310*/  USHF.L.U32 UR5, UR4, 0xb, URZ ;  /* 0x0000000b04057899 */ /* 0x000fe4000800063f */
[----:B------:R-:W-:Y:S02]  /*0320*/  USHF.L.U32 UR4, UR4, 0x1, URZ ;  /* 0x0000000104047899 */ /* 0x000fe4000800063f */
[----:B------:R-:W-:-:S04]  /*0330*/  UIADD3 UR6, -UR7, 0x100000, URZ ;  /* 0x0010000007067890 */ /* 0x000fc8000fffe13f */
[----:B------:R-:W-:Y:S02]  /*0340*/  USHF.L.U32 UR7, UR6, 0xb, URZ ;  /* 0x0000000b06077899 */ /* 0x000fe4000800063f */
[----:B------:R-:W-:Y:S01]  /*0350*/  USHF.L.U32 UR6, UR6, 0x1, URZ ;  /* 0x0000000106067899 */ /* 0x000fe2000800063f */
[----:B------:R-:W0:Y:S03]  /*0360*/  FENCE.VIEW.ASYNC.S ;  /* 0x00000000000073c6 */ /* 0x000e260000000000 */
[----:B0-----:R3:W4:Y:S08]  /*0370*/  SYNCS.EXCH.64 URZ, [UR8+0x38830], UR4 ;  /* 0x03883004083f75b2 */ /* 0x0017300008000100 */
[----:B------:R3:W0:Y:S01]  /*0380*/  SYNCS.EXCH.64 URZ, [UR8+0x38840], UR6 ;  /* 0x03884006083f75b2 */ /* 0x0006220008000100 */
[----:B------:R3:W0:Y:S01]  /*0390*/  SYNCS.EXCH.64 URZ, [UR8+0x38838], UR4 ;  /* 0x03883804083f75b2 */ /* 0x0006220008000100 */
[----:B------:R3:W0:Y:S02]  /*03a0*/  SYNCS.EXCH.64 URZ, [UR8+0x38848], UR6 ;  /* 0x03884806083f75b2 */ /* 0x0006240008000100 */
[----:B---3--:R-:W-:Y:S01]  /*03b0*/  NOP ;  /* 0x0000000000007918 */ /* 0x008fe20000000000 */
.L_x_177:
[----:B------:R-:W3:Y:S01]  /*03c0*/  SHFL.IDX PT, R2, R0, RZ, 0x1f ;  /* 0x00001fff00027589 */ /* 0x000ee200000e0000 */
[----:B------:R-:W-:Y:S01]  /*03d0*/  NOP ;  /* 0x0000000000007918 */ /* 0x000fe20000000000 */
[----:B---3--:R-:W-:-:S13]  /*03e0*/  ISETP.NE.AND P0, PT, R2, RZ, PT ;  /* 0x000000ff0200720c */ /* 0x008fda0003f05270 */
        /* <DEDUP_REMOVED lines=14> */
[----:B0-----:R3:W0:Y:S08]  /*04d0*/  SYNCS.EXCH.64 URZ, [UR8+0x38850], UR4 ;  /* 0x03885004083f75b2 */ /* 0x0016300008000100 */
[----:B------:R3:W0:Y:S01]  /*04e0*/  SYNCS.EXCH.64 URZ, [UR8+0x38860], UR6 ;  /* 0x03886006083f75b2 */ /* 0x0006220008000100 */
[----:B------:R3:W0:Y:S01]  /*04f0*/  SYNCS.EXCH.64 URZ, [UR8+0x38858], UR4 ;  /* 0x03885804083f75b2 */ /* 0x0006220008000100 */
[----:B------:R3:W0:Y:S02]  /*0500*/  SYNCS.EXCH.64 URZ, [UR8+0x38868], UR6 ;  /* 0x03886806083f75b2 */ /* 0x0006240008000100 */
[----:B---3--:R-:W-:Y:S01]  /*0510*/  NOP ;  /* 0x0000000000007918 */ /* 0x008fe20000000000 */
.L_x_178:
[----:B------:R-:W3:Y:S01]  /*0520*/  SHFL.IDX PT, R2, R0, RZ, 0x1f ;  /* 0x00001fff00027589 */ /* 0x000ee200000e0000 */
[----:B------:R-:W-:Y:S01]  /*0530*/  NOP ;  /* 0x0000000000007918 */ /* 0x000fe20000000000 */
[----:B---3--:R-:W-:-:S13]  /*0540*/  ISETP.NE.AND P0, PT, R2, RZ, PT ;  /* 0x000000ff0200720c */ /* 0x008fda0003f05270 */
[----:B------:R-:W-:Y:S05]  /*0550*/  @P0 BRA `(.L_x_179) ;  /* 0x0000000000380947 */ /* 0x000fea0003800000 */
[----:B0-----:R-:W0:Y:S01]  /*0560*/  S2UR UR5, SR_CgaCtaId ;  /* 0x00000000000579c3 */ /* 0x001e220000008800 */
[----:B------:R-:W-:Y:S01]  /*0570*/  UMOV UR4, 0x400 ;  /* 0x0000040000047882 */ /* 0x000fe20000000000 */
[----:B------:R-:W-:Y:S01]  /*0580*/  UMOV UR7, 0x1 ;  /* 0x0000000100077882 */ /* 0x000fe20000000000 */
[----:B------:R-:W-:Y:S01]  /*0590*/  ELECT P0, URZ, PT ;  /* 0x00000000003f782f */ /* 0x000fe20003800000 */
[----:B0-----:R-:W-:Y:S02]  /*05a0*/  ULEA UR6, UR5, UR4, 0x18 ;  /* 0x0000000405067291 */ /* 0x001fe4000f8ec03f */
[----:B------:R-:W-:-:S04]  /*05b0*/  UIADD3 UR4, -UR7, 0x100000, URZ ;  /* 0x0010000007047890 */ /* 0x000fc8000fffe13f */
[----:B------:R-:W-:Y:S02]  /*05c0*/  USHF.L.U32 UR5, UR4, 0xb, URZ ;  /* 0x0000000b04057899 */ /* 0x000fe4000800063f */
[----:B------:R-:W-:Y:S01]  /*05d0*/  USHF.L.U32 UR4, UR4, 0x1, URZ ;  /* 0x0000000104047899 */ /* 0x000fe2000800063f */
[----:B------:R-:W0:Y:S11]  /*05e0*/  FENCE.VIEW.ASYNC.S ;  /* 0x00000000000073c6 */ /* 0x000e360000000000 */
[----:B0-----:R3:W0:Y:S01]  /*05f0*/  SYNCS.EXCH.64 URZ, [UR6+0x38870], UR4 ;  /* 0x03887004063f75b2 */ /* 0x0016220008000100 */
[----:B------:R3:W0:Y:S01]  /*0600*/  SYNCS.EXCH.64 URZ, [UR6+0x38880], UR4 ;  /* 0x03888004063f75b2 */ /* 0x0006220008000100 */
[----:B------:R3:W0:Y:S01]  /*0610*/  SYNCS.EXCH.64 URZ, [UR6+0x38878], UR4 ;  /* 0x03887804063f75b2 */ /* 0x0006220008000100 */
[----:B------:R3:W0:Y:S02]  /*0620*/  SYNCS.EXCH.64 URZ, [UR6+0x38888], UR4 ;  /* 0x03888804063f75b2 */ /* 0x0006240008000100 */
[----:B---3--:R-:W-:Y:S01]  /*0630*/  NOP ;  /* 0x0000000000007918 */ /* 0x008fe20000000000 */
.L_x_179:
        /* <DEDUP_REMOVED lines=22> */
.L_x_180:
        /* <DEDUP_REMOVED lines=22> */
.L_x_181:
[----:B0-----:R-:W-:Y:S01]  /*0900*/  UMOV UR4, 0x1 ;  /* 0x0000000100047882 */ /* 0x001fe20000000000 */
[----:B------:R-:W-:Y:S01]  /*0910*/  PLOP3.LUT P0, PT, PT, PT, UP0, 0x80, 0x0 ;  /* 0x000000000000781c */ /* 0x000fe20003f0f008 */
[----:B------:R-:W-:Y:S01]  /*0920*/  USEL UR4, UR4, 0x2, !UP0 ;  /* 0x0000000204047887 */ /* 0x000fe2000c000000 */
[----:B------:R-:W-:-:S05]  /*0930*/  NOP ;  /* 0x0000000000007918 */ /* 0x000fca0000000000 */
[----:B------:R-:W-:-:S05]  /*0940*/  IMAD.U32 R2, RZ, RZ, UR4 ;  /* 0x00000004ff027e24 */ /* 0x000fca000f8e00ff */
[----:B------:R0:W-:Y:S01]  /*0950*/  STL [R1+0x70], R2 ;  /* 0x0000700201007387 */ /* 0x0001e20000100800 */
[----:B-12-4-:R-:W-:Y:S06]  /*0960*/  BAR.SYNC.DEFER_BLOCKING 0x0 ;  /* 0x0000000000007b1d */ /* 0x016fec0000010000 */
[----:B------:R-:W-:Y:S05]  /*0970*/  @!P0 BRA `(.L_x_182) ;  /* 0x000000fc00b48947 */ /* 0x000fea0003800000 */
.L_x_183:
[----:B------:R-:W-:-:S08]  /*0980*/  NOP ;  /* 0x0000000000007918 */ /* 0x000fd00000000000 */
[----:B------:R-:W1:Y:S02]  /*0990*/  USETMAXREG.TRY_ALLOC.CTAPOOL UP0, 0xf0 ;  /* 0x000000f0000079c8 */ /* 0x000e640008000600 */
[----:B-1----:R-:W-:-:S13]  /*09a0*/  PLOP3.LUT P0, PT, PT, PT, UP0, 0x80, 0x0 ;  /* 0x000000000000781c */ /* 0x002fda0003f0f008 */
[----:B------:R-:W-:Y:S05]  /*09b0*/  @!P0 BRA `(.L_x_183) ;  /* 0xfffffffc00f08947 */ /* 0x000fea000383ffff */
[----:B------:R-:W1:Y:S08]  /*09c0*/  S2UR UR5, SR_CgaCtaId ;  /* 0x00000000000579c3 */ /* 0x000e700000008800 */
[----:B------:R-:W-:Y:S06]  /*09d0*/  BAR.ARV 0x8, 0x180 ;  /* 0x0206000000007b1d */ /* 0x000fec0000002000 */
[----:B------:R-:W-:-:S02]  /*09e0*/  UMOV UR4, 0x400 ;  /* 0x0000040000047882 */ /* 0x000fc40000000000 */
[----:B------:R-:W-:Y:S01]  /*09f0*/  BAR.SYNC.DEFER_BLOCKING 0x5, 0x180 ;  /* 0x0146000000007b1d */ /* 0x000fe20000010000 */
[----:B-1----:R-:W-:-:S09]  /*0a00*/  ULEA UR4, UR5, UR4, 0x18 ;  /* 0x0000000405047291 */ /* 0x002fd2000f8ec03f */
[----:B------:R-:W1:Y:S01]  /*0a10*/  LDS.128 R8, [UR4+0x388d0] ;  /* 0x0388d004ff087984 */ /* 0x000e620008000c00 */
[----:B------:R-:W-:Y:S01]  /*0a20*/  ULDC UR4, c[0x0][0xc3c] ;  /* 0x00030f0000047ab9 */ /* 0x000fe20000000800 */
[----:B------:R-:W-:Y:S06]  /*0a30*/  BAR.ARV 0x4, 0x180 ;  /* 0x0106000000007b1d */ /* 0x000fec0000002000 */
[----:B-1----:R-:W-:-:S13]  /*0a40*/  ISETP.GE.AND P0, PT, R11, UR4, PT ;  /* 0x000000040b007c0c */ /* 0x002fda000bf06270 */
[----:B------:R-:W-:Y:S05]  /*0a50*/  @P0 EXIT ;  /* 0x000000000000094d */ /* 0x000fea0003800000 */
[----:B------:R-:W2:Y:S01]  /*0a60*/  LDL R0, [R1+0x70] ;  /* 0x0000700001007983 */ /* 0x000ea20000100800 */
[----:B------:R-:W-:Y:S01]  /*0a70*/  VIADD R6, R6, 0xffffff80 ;  /* 0xffffff8006067836 */ /* 0x000fe20000000000 */
[----:B------:R-:W-:Y:S02]  /*0a80*/  R2UR UR6, R9 ;  /* 0x00000000090672ca */ /* 0x000fe400000e0000 */
[----:B------:R-:W-:Y:S02]  /*0a90*/  CS2R R16, SRZ ;  /* 0x0000000000107805 */ /* 0x000fe4000001ff00 */
[----:B------:R-:W-:Y:S02]  /*0aa0*/  R2UR UR5, R10 ;  /* 0x000000000a0572ca */ /* 0x000fe400000e0000 */
[----:B------:R-:W-:Y:S02]  /*0ab0*/  SHF.R.S32.HI R3, RZ, 0x1f, R6 ;  /* 0x0000001fff037819 */ /* 0x000fe40000011406 */
[----:B------:R-:W-:-:S02]  /*0ac0*/  R2UR UR7, R11 ;  /* 0x000000000b0772ca */ /* 0x000fc400000e0000 */
[CC--:B0-----:R-:W-:Y:S02]  /*0ad0*/  LEA.HI R2, R3.reuse, R6.reuse, RZ, 0x4 ;  /* 0x0000000603027211 */ /* 0x0c1fe400078f20ff */
[----:B------:R-:W-:-:S04]  /*0ae0*/  LEA.HI R4, R3, R6, RZ, 0x2 ;  /* 0x0000000603047211 */ /* 0x000fc800078f10ff */
[----:B------:R-:W-:-:S05]  /*0af0*/  LOP3.LUT R7, R4, 0xfffffffc, RZ, 0xc0, !PT ;  /* 0xfffffffc04077812 */ /* 0x000fca00078ec0ff */
[----:B------:R-:W-:Y:S01]  /*0b00*/  IMAD.IADD R10, R6, 0x1, -R7 ;  /* 0x00000001060a7824 */ /* 0x000fe200078e0a07 */
[----:B------:R-:W-:Y:S02]  /*0b10*/  SHF.R.S32.HI R7, RZ, 0x4, R2 ;  /* 0x00000004ff077819 */ /* 0x000fe40000011402 */
[----:B--2---:R-:W-:Y:S02]  /*0b20*/  R2UR UR4, R0 ;  /* 0x00000000000472ca */ /* 0x004fe400000e0000 */
[CC--:B------:R-:W-:Y:S02]  /*0b30*/  LEA.HI R0, R3.reuse, R6.reuse, RZ, 0x7 ;  /* 0x0000000603007211 */ /* 0x0c0fe400078f38ff */
[----:B------:R-:W-:Y:S02]  /*0b40*/  LEA.HI R3, R3, R6, RZ, 0x5 ;  /* 0x0000000603037211 */ /* 0x000fe400078f28ff */
[----:B------:R-:W-:-:S03]  /*0b50*/  LOP3.LUT R5, R0, 0xffffff80, RZ, 0xc0, !PT ;  /* 0xffffff8000057812 */ /* 0x000fc600078ec0ff */
[----:B------:R-:W-:Y:S02]  /*0b60*/  IMAD.SHL.U32 R3, R3, 0x20, RZ ;  /* 0x0000002003037824 */ /* 0x000fe400078e00ff */
[----:B------:R-:W-:Y:S01]  /*0b70*/  IMAD.IADD R12, R6, 0x1, -R5 ;  /* 0x00000001060c7824 */ /* 0x000fe200078e0a05 */
[----:B------:R-:W-:Y:S01]  /*0b80*/  LOP3.LUT R5, R2, 0x3fffff0, RZ, 0xc0, !PT ;  /* 0x03fffff002057812 */ /* 0x000fe200078ec0ff */
[----:B------:R-:W-:Y:S01]  /*0b90*/  ULOP3.LUT UR4, UR4, 0x1, URZ, 0xfc, !UPT ;  /* 0x0000000104047892 */ /* 0x000fe2000f8efc3f */
[----:B------:R-:W-:Y:S02]  /*0ba0*/  LOP3.LUT R4, R3, 0xfffffc00, RZ, 0xc0, !PT ;  /* 0xfffffc0003047812 */ /* 0x000fe400078ec0ff */
[----:B------:R-:W-:Y:S01]  /*0bb0*/  SHF.R.S32.HI R8, RZ, 0x1f, R12 ;  /* 0x0000001fff087819 */ /* 0x000fe2000001140c */
[----:B------:R-:W-:Y:S01]  /*0bc0*/  IMAD.IADD R5, R6, 0x1, -R5 ;  /* 0x0000000106057824 */ /* 0x000fe200078e0a05 */
[----:B------:R-:W-:Y:S01]  /*0bd0*/  SHF.R.S32.HI R3, RZ, 0x7, R0 ;  /* 0x00000007ff037819 */ /* 0x000fe20000011400 */
[----:B------:R-:W-:Y:S01]  /*0be0*/  STL [R1+0x20], R12 ;  /* 0x0000200c01007387 */ /* 0x000fe20000100800 */
[----:B------:R-:W-:Y:S01]  /*0bf0*/  LEA.HI R9, R8, R12, RZ, 0x2 ;  /* 0x0000000c08097211 */ /* 0x000fe200078f10ff */
[----:B------:R-:W-:Y:S01]  /*0c00*/  IMAD R5, R5, 0x40, R4 ;  /* 0x0000004005057824 */ /* 0x000fe200078e0204 */
[----:B------:R-:W-:-:S02]  /*0c10*/  LEA.HI R2, R2, R7, RZ, 0x1 ;  /* 0x0000000702027211 */ /* 0x000fc400078f08ff */
[--C-:B------:R-:W-:Y:S02]  /*0c20*/  SHF.R.S32.HI R6, RZ, 0x2, R9.reuse ;  /* 0x00000002ff067819 */ /* 0x100fe40000011409 */
[----:B------:R-:W-:Y:S02]  /*0c30*/  SHF.R.S32.HI R11, RZ, 0x1f, R9 ;  /* 0x0000001fff0b7819 */ /* 0x000fe40000011409 */
[----:B------:R-:W-:Y:S02]  /*0c40*/  LEA.HI R0, R0, R3, RZ, 0x1 ;  /* 0x0000000300007211 */ /* 0x000fe400078f08ff */
[----:B------:R-:W-:Y:S02]  /*0c50*/  LEA.HI R11, R11, R6, RZ, 0x3 ;  /* 0x000000060b0b7211 */ /* 0x000fe400078f18ff */
[----:B------:R-:W-:Y:S02]  /*0c60*/  LEA.HI R8, R8, R12, RZ, 0x5 ;  /* 0x0000000c08087211 */ /* 0x000fe400078f28ff */
[----:B------:R-:W-:-:S02]  /*0c70*/  LOP3.LUT R11, R11, 0xfffffff8, RZ, 0xc0, !PT ;  /* 0xfffffff80b0b7812 */ /* 0x000fc400078ec0ff */
[----:B------:R-:W-:Y:S02]  /*0c80*/  LOP3.LUT R2, R2, 0x1ffffffe, RZ, 0xc0, !PT ;  /* 0x1ffffffe02027812 */ /* 0x000fe400078ec0ff */
[----:B------:R-:W-:Y:S01]  /*0c90*/  LOP3.LUT R0, R0, 0x3fffffe, RZ, 0xc0, !PT ;  /* 0x03fffffe00007812 */ /* 0x000fe200078ec0ff */
[----:B------:R-:W-:Y:S01]  /*0ca0*/  IMAD.IADD R11, R6, 0x1, -R11 ;  /* 0x00000001060b7824 */ /* 0x000fe200078e0a0b */
[----:B------:R-:W-:Y:S01]  /*0cb0*/  SHF.R.S32.HI R8, RZ, 0x5, R8 ;  /* 0x00000005ff087819 */ /* 0x000fe20000011408 */
[----:B------:R-:W-:Y:S01]  /*0cc0*/  IMAD.IADD R2, R7, 0x1, -R2 ;  /* 0x0000000107027824 */ /* 0x000fe200078e0a02 */
[----:B------:R-:W-:Y:S01]  /*0cd0*/  LEA.HI R4, R10, R10, RZ, 0x1 ;  /* 0x0000000a0a047211 */ /* 0x000fe200078f08ff */
[----:B------:R-:W-:Y:S01]  /*0ce0*/  IMAD.IADD R0, R3, 0x1, -R0 ;  /* 0x0000000103007824 */ /* 0x000fe200078e0a00 */
[----:B------:R-:W-:Y:S01]  /*0cf0*/  LOP3.LUT R9, R9, 0x7ffffffc, RZ, 0xc0, !PT ;  /* 0x7ffffffc09097812 */ /* 0x000fe200078ec0ff */
[----:B------:R-:W-:Y:S01]  /*0d00*/  IMAD R11, R8, 0x10, R11 ;  /* 0x00000010080b7824 */ /* 0x000fe200078e020b */
[----:B------:R-:W-:Y:S01]  /*0d10*/  LOP3.LUT R3, R4, 0x1ffffffe, RZ, 0xc0, !PT ;  /* 0x1ffffffe04037812 */ /* 0x000fe200078ec0ff */
[----:B------:R-:W-:-:S02]  /*0d20*/  IMAD R2, R2, 0x8, R5 ;  /* 0x0000000802027824 */ /* 0x000fc400078e0205 */
[----:B------:R-:W-:Y:S02]  /*0d30*/  IMAD R0, R0, 0x40, R11 ;  /* 0x0000004000007824 */ /* 0x000fe400078e020b */
[----:B------:R-:W-:Y:S01]  /*0d40*/  IMAD.IADD R3, R10, 0x1, -R3 ;  /* 0x000000010a037824 */ /* 0x000fe200078e0a03 */
[----:B------:R0:W-:Y:S01]  /*0d50*/  STL [R1+0x68], R2 ;  /* 0x0000680201007387 */ /* 0x0001e20000100800 */
[----:B------:R-:W-:-:S03]  /*0d60*/  IMAD.IADD R9, R12, 0x1, -R9 ;  /* 0x000000010c097824 */ /* 0x000fc600078e0a09 */
[----:B------:R-:W-:Y:S01]  /*0d70*/  STL [R1+0x1c], RZ ;  /* 0x00001cff01007387 */ /* 0x000fe20000100800 */
[----:B------:R-:W-:-:S03]  /*0d80*/  IMAD.SHL.U32 R19, R9, 0x2, RZ ;  /* 0x0000000209137824 */ /* 0x000fc600078e00ff */
[----:B------:R1:W-:Y:S01]  /*0d90*/  STL [R1+0x60], R0 ;  /* 0x0000600001007387 */ /* 0x0003e20000100800 */
[C---:B------:R-:W-:Y:S02]  /*0da0*/  VIADD R6, R19.reuse, 0x8 ;  /* 0x0000000813067836 */ /* 0x040fe40000000000 */
[----:B0-----:R-:W-:Y:S02]  /*0db0*/  IMAD.U32 R2, RZ, RZ, UR4 ;  /* 0x00000004ff027e24 */ /* 0x001fe4000f8e00ff */
[C---:B------:R-:W-:Y:S01]  /*0dc0*/  VIADD R5, R19.reuse, 0x10 ;  /* 0x0000001013057836 */ /* 0x040fe20000000000 */
[----:B------:R-:W-:Y:S01]  /*0dd0*/  SHF.R.S32.HI R8, RZ, 0x1f, R6 ;  /* 0x0000001fff087819 */ /* 0x000fe20000011406 */
[C---:B------:R-:W-:Y:S01]  /*0de0*/  VIADD R4, R19.reuse, 0x18 ;  /* 0x0000001813047836 */ /* 0x040fe20000000000 */
[----:B------:R0:W-:Y:S01]  /*0df0*/  STL [R1+0x6c], R2 ;  /* 0x00006c0201007387 */ /* 0x0001e20000100800 */
[----:B------:R-:W-:Y:S01]  /*0e00*/  VIADD R236, R19, 0x28 ;  /* 0x0000002813ec7836 */ /* 0x000fe20000000000 */
[----:B------:R-:W-:Y:S01]  /*0e10*/  SHF.R.S32.HI R7, RZ, 0x1f, R5 ;  /* 0x0000001fff077819 */ /* 0x000fe20000011405 */
[----:B-1----:R-:W-:Y:S01]  /*0e20*/  IMAD R0, R3, 0x8, R0 ;  /* 0x0000000803007824 */ /* 0x002fe200078e0200 */
[----:B------:R-:W-:Y:S01]  /*0e30*/  SHF.R.S32.HI R6, RZ, 0x1f, R4 ;  /* 0x0000001fff067819 */ /* 0x000fe20000011404 */
[C---:B------:R-:W-:Y:S01]  /*0e40*/  VIADD R235, R19.reuse, 0x30 ;  /* 0x0000003013eb7836 */ /* 0x040fe20000000000 */
[----:B------:R-:W-:Y:S01]  /*0e50*/  SHF.R.S32.HI R4, RZ, 0x1f, R236 ;  /* 0x0000001fff047819 */ /* 0x000fe200000114ec */
[C---:B------:R-:W-:Y:S01]  /*0e60*/  VIADD R234, R19.reuse, 0x38 ;  /* 0x0000003813ea7836 */ /* 0x040fe20000000000 */
[----:B------:R1:W-:Y:S01]  /*0e70*/  STL [R1+0x64], R0 ;  /* 0x0000640001007387 */ /* 0x0003e20000100800 */
[----:B------:R-:W-:-:S02]  /*0e80*/  VIADD R233, R19, 0x40 ;  /* 0x0000004013e97836 */ /* 0x000fc40000000000 */
[C---:B0-----:R-:W-:Y:S02]  /*0e90*/  VIADD R2, R19.reuse, 0x20 ;  /* 0x0000002013027836 */ /* 0x041fe40000000000 */
[C---:B------:R-:W-:Y:S01]  /*0ea0*/  VIADD R232, R19.reuse, 0x48 ;  /* 0x0000004813e87836 */ /* 0x040fe20000000000 */
[----:B------:R-:W-:Y:S01]  /*0eb0*/  SHF.R.S32.HI R4, RZ, 0x1f, R233 ;  /* 0x0000001fff047819 */ /* 0x000fe200000114e9 */
        /* <DEDUP_REMOVED lines=36> */
[----:B------:R-:W-:Y:S01]  /*1100*/  VIADD R23, R19, 0xe0 ;  /* 0x000000e013177836 */ /* 0x000fe20000000000 */
[----:B------:R-:W-:-:S02]  /*1110*/  SHF.R.S32.HI R2, RZ, 0x1f, R217 ;  /* 0x0000001fff027819 */ /* 0x000fc400000114d9 */
[----:B------:R-:W-:Y:S02]  /*1120*/  SHF.R.S32.HI R5, RZ, 0x1f, R216 ;  /* 0x0000001fff057819 */ /* 0x000fe400000114d8 */
[----:B------:R-:W-:Y:S02]  /*1130*/  SHF.R.S32.HI R4, RZ, 0x1f, R215 ;  /* 0x0000001fff047819 */ /* 0x000fe400000114d7 */
[----:B-1----:R-:W-:-:S07]  /*1140*/  SHF.R.S32.HI R2, RZ, 0x1f, R214 ;  /* 0x0000001fff027819 */ /* 0x002fce00000114d6 */
.L_x_230:
[----:B------:R-:W-:Y:S01]  /*1150*/  ULDC.64 UR8, c[0x0][0xc88] ;  /* 0x0003220000087ab9 */ /* 0x000fe20000000a00 */
[----:B------:R-:W-:Y:S01]  /*1160*/  ULDC.64 UR12, c[0x0][0x208] ;  /* 0x00008200000c7ab9 */ /* 0x000fe20000000a00 */
[----:B------:R-:W-:Y:S01]  /*1170*/  UIMAD.WIDE UR8, UR7, 0x4, UR8 ;  /* 0x00000004070878a5 */ /* 0x000fe2000f8e0208 */
[----:B------:R-:W-:Y:S02]  /*1180*/  ULDC.64 UR10, c[0x0][0xa20] ;  /* 0x00028800000a7ab9 */ /* 0x000fe40000000a00 */
[----:B------:R-:W-:-:S03]  /*1190*/  ULDC UR7, c[0x0][0x2f0] ;  /* 0x0000bc0000077ab9 */ /* 0x000fc60000000800 */
[----:B0-23--:R-:W-:Y:S02]  /*11a0*/  IMAD.U32 R2, RZ, RZ, UR8 ;  /* 0x00000008ff027e24 */ /* 0x00dfe4000f8e00ff */
[----:B-1----:R-:W-:Y:S01]  /*11b0*/  IMAD.U32 R3, RZ, RZ, UR9 ;  /* 0x00000009ff037e24 */ /* 0x002fe2000f8e00ff */
[----:B------:R-:W-:-:S04]  /*11c0*/  ULDC.64 UR8, c[0x0][0xa28] ;  /* 0x00028a0000087ab9 */ /* 0x000fc80000000a00 */
[----:B------:R-:W2:Y:S01]  /*11d0*/  LDG.E R2, desc[UR12][R2.64] ;  /* 0x0000000c02027981 */ /* 0x000ea2000c1e1900 */
[----:B------:R-:W-:Y:S02]  /*11e0*/  UISETP.NE.U32.AND UP0, UPT, UR8, URZ, UPT ;  /* 0x0000003f0800728c */ /* 0x000fe4000bf05070 */
[----:B------:R-:W-:Y:S02]  /*11f0*/  UISETP.NE.U32.AND UP1, UPT, UR10, URZ, UPT ;  /* 0x0000003f0a00728c */ /* 0x000fe4000bf25070 */
[----:B------:R-:W-:Y:S02]  /*1200*/  UISETP.NE.AND.EX UP0, UPT, UR9, URZ, UPT, UP0 ;  /* 0x0000003f0900728c */ /* 0x000fe4000bf05300 */
[----:B------:R-:W-:-:S04]  /*1210*/  UISETP.NE.AND.EX UP1, UPT, UR11, URZ, UPT, UP1 ;  /* 0x0000003f0b00728c */ /* 0x000fc8000bf25310 */
[----:B------:R-:W-:Y:S02]  /*1220*/  PLOP3.LUT P0, PT, PT, PT, UP0, 0x80, 0x0 ;  /* 0x000000000000781c */ /* 0x000fe40003f0f008 */
[----:B------:R-:W-:Y:S02]  /*1230*/  PLOP3.LUT P1, PT, PT, PT, UP1, 0x80, 0x0 ;  /* 0x000000000000781c */ /* 0x000fe40003f2f018 */
[----:B--2---:R-:W-:-:S13]  /*1240*/  R2UR UR4, R2 ;  /* 0x00000000020472ca */ /* 0x004fda00000e0000 */
[----:B------:R-:W-:Y:S02]  /*1250*/  USHF.R.S32.HI UR14, URZ, 0x1f, UR4 ;  /* 0x0000001f3f0e7899 */ /* 0x000fe40008011404 */
[----:B-----5:R-:W-:Y:S01]  /*1260*/  IMAD.U32 R0, RZ, RZ, UR4 ;  /* 0x00000004ff007e24 */ /* 0x020fe2000f8e00ff */
[----:B------:R-:W-:-:S04]  /*1270*/  @UP0 ULEA UR8, UP2, UR4, UR8, 0x2 ;  /* 0x0000000804080291 */ /* 0x000fc8000f84103f */
[----:B------:R-:W-:Y:S02]  /*1280*/  @UP0 ULEA.HI.X UR9, UR4, UR9, UR14, 0x2, UP2 ;  /* 0x0000000904090291 */ /* 0x000fe400090f140e */
[----:B------:R-:W-:Y:S01]  /*1290*/  IMAD.U32 R2, RZ, RZ, UR14 ;  /* 0x0000000eff027e24 */ /* 0x000fe2000f8e00ff */
[----:B------:R-:W-:Y:S01]  /*12a0*/  @UP1 ULEA UR10, UP0, UR4, UR10, 0x2 ;  /* 0x0000000a040a1291 */ /* 0x000fe2000f80103f */
[----:B------:R-:W-:Y:S03]  /*12b0*/  STL [R1+0x14], R0 ;  /* 0x0000140001007387 */ /* 0x000fe60000100800 */
[----:B------:R-:W-:Y:S01]  /*12c0*/  @UP1 ULEA.HI.X UR11, UR4, UR11, UR14, 0x2, UP0 ;  /* 0x0000000b040b1291 */ /* 0x000fe200080f140e */
[----:B------:R0:W-:Y:S01]  /*12d0*/  STL [R1+0x18], R2 ;  /* 0x0000180201007387 */ /* 0x0001e20000100800 */
[----:B------:R-:W-:Y:S01]  /*12e0*/  IMAD.U32 R4, RZ, RZ, UR10 ;  /* 0x0000000aff047e24 */ /* 0x000fe2000f8e00ff */
[----:B------:R-:W-:Y:S01]  /*12f0*/  ULDC UR4, c[0x0][0x424] ;  /* 0x0001090000047ab9 */ /* 0x000fe20000000800 */
[----:B------:R-:W-:-:S02]  /*1300*/  IMAD.U32 R3, RZ, RZ, UR9 ;  /* 0x00000009ff037e24 */ /* 0x000fc4000f8e00ff */
[----:B------:R-:W-:Y:S02]  /*1310*/  IMAD.U32 R5, RZ, RZ, UR11 ;  /* 0x0000000bff057e24 */ /* 0x000fe4000f8e00ff */
[----:B0-----:R-:W-:-:S03]  /*1320*/  IMAD.U32 R2, RZ, RZ, UR8 ;  /* 0x00000008ff027e24 */ /* 0x001fc6000f8e00ff */
[----:B------:R-:W2:Y:S01]  /*1330*/  @P1 LDG.E R4, desc[UR12][R4.64] ;  /* 0x0000000c04041981 */ /* 0x000ea2000c1e1900 */
[----:B------:R-:W-:-:S03]  /*1340*/  ULDC.64 UR8, c[0x0][0x418] ;  /* 0x0001060000087ab9 */ /* 0x000fc60000000a00 */
[----:B------:R0:W3:Y:S01]  /*1350*/  @P0 LDG.E R2, desc[UR12][R2.64] ;  /* 0x0000000c02020981 */ /* 0x0000e2000c1e1900 */
[----:B------:R-:W-:Y:S01]  /*1360*/  UISETP.NE.U32.AND UP0, UPT, UR8, URZ, UPT ;  /* 0x0000003f0800728c */ /* 0x000fe2000bf05070 */
[----:B0-----:R-:W-:-:S03]  /*1370*/  IMAD.U32 R3, RZ, RZ, UR6 ;  /* 0x00000006ff037e24 */ /* 0x001fc6000f8e00ff */
[----:B------:R-:W-:Y:S02]  /*1380*/  UISETP.NE.AND.EX UP0, UPT, UR9, URZ, UPT, UP0 ;  /* 0x0000003f0900728c */ /* 0x000fe4000bf05300 */
[----:B------:R0:W-:Y:S02]  /*1390*/  STL [R1+0x10], R3 ;  /* 0x0000100301007387 */ /* 0x0001e40000100800 */
[----:B------:R-:W-:Y:S02]  /*13a0*/  USEL UR4, UR4, 0x1, UP0 ;  /* 0x0000000104047887 */ /* 0x000fe40008000000 */
[----:B------:R-:W-:Y:S02]  /*13b0*/  ULOP3.LUT UR6, UR5, 0xffff, URZ, 0xc0, !UPT ;  /* 0x0000ffff05067892 */ /* 0x000fe4000f8ec03f */
[----:B------:R-:W-:Y:S01]  /*13c0*/  UIMAD UR4, UR4, UR7, URZ ;  /* 0x00000007040472a4 */ /* 0x000fe2000f8e023f */
[----:B------:R-:W-:Y:S01]  /*13d0*/  UMOV UR54, URZ ;  /* 0x0000003f00367c82 */ /* 0x000fe20008000000 */
[----:B------:R-:W-:-:S02]  /*13e0*/  ULOP3.LUT UR7, UR5, 0xff000000, URZ, 0xc0, !UPT ;  /* 0xff00000005077892 */ /* 0x000fc4000f8ec03f */
[----:B------:R-:W-:Y:S01]  /*13f0*/  IMAD.U32 R213, RZ, RZ, UR6 ;  /* 0x00000006ffd57e24 */ /* 0x000fe2000f8e00ff */
[----:B------:R-:W-:Y:S02]  /*1400*/  ULOP3.LUT UR6, UR5, 0xff0000, URZ, 0xc0, !UPT ;  /* 0x00ff000005067892 */ /* 0x000fe4000f8ec03f */
[----:B--2---:R-:W-:Y:S02]  /*1410*/  @P1 R2UR UR4, R4 ;  /* 0x00000000040412ca */ /* 0x004fe400000e0000 */
[----:B---3--:R-:W-:Y:S01]  /*1420*/  @P0 R2UR UR54, R2 ;  /* 0x00000000023602ca */ /* 0x008fe200000e0000 */
[----:B0---4-:R-:W-:-:S14]  /*1430*/  @P1 BRA `(.L_x_184) ;  /* 0x00000000003c1947 */ /* 0x011fdc0003800000 */
[----:B------:R-:W-:Y:S02]  /*1440*/  ULDC.64 UR8, c[0x0][0xa08] ;  /* 0x0002820000087ab9 */ /* 0x000fe40000000a00 */
[----:B------:R-:W-:-:S04]  /*1450*/  ISETP.NE.U32.AND P0, PT, RZ, UR8, PT ;  /* 0x00000008ff007c0c */ /* 0x000fc8000bf05070 */
[----:B------:R-:W-:-:S13]  /*1460*/  ISETP.NE.AND.EX P0, PT, RZ, UR9, PT, P0 ;  /* 0x00000009ff007c0c */ /* 0x000fda000bf05300 */
[----:B------:R-:W-:Y:S05]  /*1470*/  @!P0 BRA `(.L_x_184) ;  /* 0x00000000002c8947 */ /* 0x000fea0003800000 */
[----:B------:R-:W-:Y:S01]  /*1480*/  R2UR UR10, R0 ;  /* 0x00000000000a72ca */ /* 0x000fe200000e0000 */
[----:B------:R-:W-:Y:S01]  /*1490*/  ULDC.64 UR4, c[0x0][0xa08] ;  /* 0x0002820000047ab9 */ /* 0x000fe20000000a00 */
[----:B------:R-:W-:-:S11]  /*14a0*/  ULDC.64 UR8, c[0x0][0x208] ;  /* 0x0000820000087ab9 */ /* 0x000fd60000000a00 */
[----:B------:R-:W-:-:S06]  /*14b0*/  UIMAD.WIDE UR4, UR10, 0x4, UR4 ;  /* 0x000000040a0478a5 */ /* 0x000fcc000f8e0204 */
[----:B------:R-:W-:Y:S02]  /*14c0*/  IMAD.U32 R2, RZ, RZ, UR4 ;  /* 0x00000004ff027e24 */ /* 0x000fe4000f8e00ff */
[----:B------:R-:W-:-:S05]  /*14d0*/  IMAD.U32 R3, RZ, RZ, UR5 ;  /* 0x00000005ff037e24 */ /* 0x000fca000f8e00ff */
[----:B------:R-:W2:Y:S04]  /*14e0*/  LDG.E R4, desc[UR8][R2.64] ;  /* 0x0000000802047981 */ /* 0x000ea8000c1e1900 */
[----:B------:R-:W3:Y:S01]  /*14f0*/  LDG.E R0, desc[UR8][R2.64+0x4] ;  /* 0x0000040802007981 */ /* 0x000ee2000c1e1900 */
[----:B--2---:R-:W-:Y:S02]  /*1500*/  R2UR UR4, R4 ;  /* 0x00000000040472ca */ /* 0x004fe400000e0000 */
[----:B---3--:R-:W-:-:S13]  /*1510*/  R2UR UR5, R0 ;  /* 0x00000000000572ca */ /* 0x008fda00000e0000 */
[----:B------:R-:W-:-:S12]  /*1520*/  UIADD3 UR4, -UR4, UR5, URZ ;  /* 0x0000000504047290 */ /* 0x000fd8000fffe13f */
.L_x_184:
[----:B------:R-:W-:Y:S02]  /*1530*/  UIADD3 UR54, -UR54, UR4, URZ ;  /* 0x0000000436367290 */ /* 0x000fe4000fffe13f */
[----:B------:R-:W-:Y:S02]  /*1540*/  USHF.R.U32.HI UR7, URZ, 0x8, UR7 ;  /* 0x000000083f077899 */ /* 0x000fe40008011607 */
[----:B------:R-:W-:Y:S02]  /*1550*/  UISETP.GE.AND UP0, UPT, UR54, 0x1, UPT ;  /* 0x000000013600788c */ /* 0x000fe4000bf06270 */
[----:B------:R-:W-:Y:S02]  /*1560*/  UIADD3 UR4, UR54, 0x4f, URZ ;  /* 0x0000004f36047890 */ /* 0x000fe4000fffe03f */
[----:B------:R-:W-:Y:S02]  /*1570*/  ULEA.HI UR7, UR6, UR7, URZ, 0x10 ;  /* 0x0000000706077291 */ /* 0x000fe4000f8f803f */
[----:B------:R-:W-:Y:S01]  /*1580*/  PLOP3.LUT P0, PT, PT, PT, UP0, 0x80, 0x0 ;  /* 0x000000000000781c */ /* 0x000fe20003f0f008 */
[----:B------:R-:W-:-:S02]  /*1590*/  UIMAD.WIDE UR4, UR4, 0x66666667, URZ ;  /* 0x66666667040478a5 */ /* 0x000fc4000f8e023f */
[----:B------:R-:W-:Y:S02]  /*15a0*/  ULOP3.LUT UR8, UR7, 0xff, URZ, 0xc0, !UPT ;  /* 0x000000ff07087892 */ /* 0x000fe4000f8ec03f */
[----:B------:R-:W-:Y:S02]  /*15b0*/  USHF.R.U32.HI UR7, URZ, 0x10, UR7 ;  /* 0x000000103f077899 */ /* 0x000fe40008011607 */
[----:B------:R-:W-:Y:S02]  /*15c0*/  USHF.R.U32.HI UR6, URZ, 0x1f, UR5 ;  /* 0x0000001f3f067899 */ /* 0x000fe40008011605 */
[----:B------:R-:W-:Y:S01]  /*15d0*/  IMAD.U32 R212, RZ, RZ, UR8 ;  /* 0x00000008ffd47e24 */ /* 0x000fe2000f8e00ff */
[----:B------:R-:W-:Y:S01]  /*15e0*/  UMOV UR4, URZ ;  /* 0x0000003f00047c82 */ /* 0x000fe20008000000 */
[----:B------:R-:W-:Y:S01]  /*15f0*/  ULEA.HI.SX32 UR9, UR5, UR6, 0x1b ;  /* 0x0000000605097291 */ /* 0x000fe2000f8fda3f */
[----:B------:R-:W-:Y:S01]  /*1600*/  IMAD.U32 R22, RZ, RZ, UR7 ;  /* 0x00000007ff167e24 */ /* 0x000fe2000f8e00ff */
[----:B------:R-:W-:Y:S10]  /*1610*/  @!P0 BRA `(.L_x_185) ;  /* 0x0000000000948947 */ /* 0x000ff40003800000 */
[----:B------:R-:W-:Y:S01]  /*1620*/  R2UR UR5, R22 ;  /* 0x00000000160572ca */ /* 0x000fe200000e0000 */
[----:B------:R-:W-:-:S12]  /*1630*/  ULDC UR4, c[0x0][0x9f0] ;  /* 0x00027c0000047ab9 */ /* 0x000fd80000000800 */
[----:B------:R-:W-:-:S04]  /*1640*/  UISETP.NE.AND UP0, UPT, UR5, URZ, UPT ;  /* 0x0000003f0500728c */ /* 0x000fc8000bf05270 */
[----:B------:R-:W-:-:S03]  /*1650*/  USEL UR10, UR5, UR4, UP0 ;  /* 0x00000004050a7287 */ /* 0x000fc60008000000 */
[----:B------:R-:W-:Y:S01]  /*1660*/  UMOV UR4, URZ ;  /* 0x0000003f00047c82 */ /* 0x000fe20008000000 */
[----:B------:R-:W-:Y:S02]  /*1670*/  UIADD3 UR6, UR9, -0x1, UR10 ;  /* 0xffffffff09067890 */ /* 0x000fe4000fffe00a */
[----:B------:R-:W-:-:S04]  /*1680*/  IMAD.U32 R3, RZ, RZ, UR10 ;  /* 0x0000000aff037e24 */ /* 0x000fc8000f8e00ff */
[----:B------:R-:W-:Y:S01]  /*1690*/  IMAD.U32 R4, RZ, RZ, UR6 ;  /* 0x00000006ff047e24 */ /* 0x000fe2000f8e00ff */
[-C--:B------:R-:W-:Y:S01]  /*16a0*/  IABS R0, R3.reuse ;  /* 0x0000000300007213 */ /* 0x080fe20000000000 */
[----:B------:R-:W-:Y:S01]  /*16b0*/  ULOP3.LUT UR6, UR6, UR10, URZ, 0x3c, !UPT ;  /* 0x0000000a06067292 */ /* 0x000fe2000f8e3c3f */
[----:B------:R-:W-:Y:S02]  /*16c0*/  IABS R5, R3 ;  /* 0x0000000300057213 */ /* 0x000fe40000000000 */
[----:B------:R-:W-:Y:S02]  /*16d0*/  R2UR UR11, R0 ;  /* 0x00000000000b72ca */ /* 0x000fe400000e0000 */
[----:B------:R-:W-:-:S05]  /*16e0*/  IABS R4, R4 ;  /* 0x0000000400047213 */ /* 0x000fca0000000000 */
[----:B------:R-:W-:-:S05]  /*16f0*/  IMAD.MOV.U32 R3, RZ, RZ, R4 ;  /* 0x000000ffff037224 */ /* 0x000fca00078e0004 */
[----:B------:R-:W-:Y:S01]  /*1700*/  R2UR UR8, R3 ;  /* 0x00000000030872ca */ /* 0x000fe200000e0000 */
[----:B------:R-:W0:Y:S08]  /*1710*/  I2F.RP R0, UR11 ;  /* 0x0000000b00007d06 */ /* 0x000e300008209400 */
[----:B0-----:R-:W0:Y:S02]  /*1720*/  MUFU.RCP R0, R0 ;  /* 0x0000000000007308 */ /* 0x001e240000001000 */
[----:B0-----:R-:W-:-:S02]  /*1730*/  VIADD R2, R0, 0xffffffe ;  /* 0x0ffffffe00027836 */ /* 0x001fc40000000000 */
[----:B------:R-:W-:-:S04]  /*1740*/  IMAD.MOV R0, RZ, RZ, -R5 ;  /* 0x000000ffff007224 */ /* 0x000fc800078e0a05 */
[----:B------:R-:W0:Y:S02]  /*1750*/  F2I.FTZ.U32.TRUNC.NTZ R2, R2 ;  /* 0x0000000200027305 */ /* 0x000e24000021f000 */
[----:B0-----:R-:W-:-:S13]  /*1760*/  R2UR UR5, R2 ;  /* 0x00000000020572ca */ /* 0x001fda00000e0000 */
[----:B------:R-:W-:-:S04]  /*1770*/  UIADD3 UR7, URZ, -UR5, URZ ;  /* 0x800000053f077290 */ /* 0x000fc8000fffe03f */
[----:B------:R-:W-:-:S04]  /*1780*/  UIMAD UR7, UR7, UR11, URZ ;  /* 0x0000000b070772a4 */ /* 0x000fc8000f8e023f */
[----:B------:R-:W-:-:S03]  /*1790*/  UIMAD.WIDE.U32 UR4, UR5, UR7, UR4 ;  /* 0x00000007050472a5 */ /* 0x000fc6000f8e0004 */
[----:B------:R-:W-:Y:S01]  /*17a0*/  R2UR UR7, R0 ;  /* 0x00000000000772ca */ /* 0x000fe200000e0000 */
[----:B------:R-:W-:-:S12]  /*17b0*/  UIMAD.WIDE.U32 UR4, UR5, UR8, URZ ;  /* 0x00000008050472a5 */ /* 0x000fd8000f8e003f */
[----:B------:R-:W-:-:S04]  /*17c0*/  UIMAD UR4, UR5, UR7, UR8 ;  /* 0x00000007050472a4 */ /* 0x000fc8000f8e0208 */
[----:B------:R-:W-:-:S11]  /*17d0*/  UISETP.GT.U32.AND UP1, UPT, UR11, UR4, UPT ;  /* 0x000000040b00728c */ /* 0x000fd6000bf24070 */
[----:B------:R-:W-:Y:S02]  /*17e0*/  @!UP1 UIADD3 UR4, UR4, -UR11, URZ ;  /* 0x8000000b04049290 */ /* 0x000fe4000fffe03f */
[----:B------:R-:W-:Y:S02]  /*17f0*/  @!UP1 UIADD3 UR5, UR5, 0x1, URZ ;  /* 0x0000000105059890 */ /* 0x000fe4000fffe03f */
[----:B------:R-:W-:Y:S02]  /*1800*/  UISETP.GE.U32.AND UP0, UPT, UR4, UR11, UPT ;  /* 0x0000000b0400728c */ /* 0x000fe4000bf06070 */
[----:B------:R-:W-:-:S09]  /*1810*/  UISETP.GE.AND UP1, UPT, UR6, URZ, UPT ;  /* 0x0000003f0600728c */ /* 0x000fd2000bf26270 */
[----:B------:R-:W-:Y:S02]  /*1820*/  @UP0 UIADD3 UR5, UR5, 0x1, URZ ;  /* 0x0000000105050890 */ /* 0x000fe4000fffe03f */
[----:B------:R-:W-:-:S05]  /*1830*/  UISETP.NE.AND UP0, UPT, UR10, URZ, UPT ;  /* 0x0000003f0a00728c */ /* 0x000fca000bf05270 */
[----:B------:R-:W-:Y:S02]  /*1840*/  UMOV UR4, UR5 ;  /* 0x0000000500047c82 */ /* 0x000fe40008000000 */
[----:B------:R-:W-:-:S04]  /*1850*/  @!UP1 UIADD3 UR4, -UR4, URZ, URZ ;  /* 0x0000003f04049290 */ /* 0x000fc8000fffe13f */
[----:B------:R-:W-:-:S12]  /*1860*/  @!UP0 ULOP3.LUT UR4, URZ, UR10, URZ, 0x33, !UPT ;  /* 0x0000000a3f048292 */ /* 0x000fd8000f8e333f */
.L_x_185:
[----:B------:R-:W-:Y:S01]  /*1870*/  R2UR UR5, R212 ;  /* 0x00000000d40572ca */ /* 0x000fe200000e0000 */
[----:B------:R-:W-:Y:S01]  /*1880*/  IMAD.U32 R0, RZ, RZ, UR9 ;  /* 0x00000009ff007e24 */ /* 0x000fe2000f8e00ff */
[----:B------:R-:W-:Y:S01]  /*1890*/  PLOP3.LUT P0, PT, PT, PT, PT, 0x80, 0x0 ;  /* 0x000000000000781c */ /* 0x000fe20003f0f070 */
[----:B------:R-:W-:Y:S01]  /*18a0*/  IMAD.U32 R3, RZ, RZ, UR4 ;  /* 0x00000004ff037e24 */ /* 0x000fe2000f8e00ff */
[----:B------:R-:W-:Y:S01]  /*18b0*/  CS2R R150, SRZ ;  /* 0x0000000000967805 */ /* 0x000fe2000001ff00 */
[----:B------:R-:W-:Y:S01]  /*18c0*/  IMAD.MOV.U32 R2, RZ, RZ, RZ ;  /* 0x000000ffff027224 */ /* 0x000fe200078e00ff */
[----:B------:R-:W-:Y:S02]  /*18d0*/  CS2R R148, SRZ ;  /* 0x0000000000947805 */ /* 0x000fe4000001ff00 */
[----:B------:R-:W-:Y:S02]  /*18e0*/  CS2R R146, SRZ ;  /* 0x0000000000927805 */ /* 0x000fe4000001ff00 */
[----:B------:R-:W-:-:S02]  /*18f0*/  CS2R R144, SRZ ;  /* 0x0000000000907805 */ /* 0x000fc4000001ff00 */
[----:B------:R-:W-:Y:S02]  /*1900*/  CS2R R142, SRZ ;  /* 0x00000000008e7805 */ /* 0x000fe4000001ff00 */
[----:B------:R-:W-:Y:S02]  /*1910*/  CS2R R140, SRZ ;  /* 0x00000000008c7805 */ /* 0x000fe4000001ff00 */
[----:B------:R-:W-:Y:S02]  /*1920*/  CS2R R138, SRZ ;  /* 0x00000000008a7805 */ /* 0x000fe4000001ff00 */
[----:B------:R-:W-:Y:S01]  /*1930*/  CS2R R136, SRZ ;  /* 0x0000000000887805 */ /* 0x000fe2000001ff00 */
[----:B------:R-:W-:Y:S01]  /*1940*/  UIMAD UR5, UR5, UR4, URZ ;  /* 0x00000004050572a4 */ /* 0x000fe2000f8e023f */
[----:B------:R-:W-:Y:S02]  /*1950*/  CS2R R134, SRZ ;  /* 0x0000000000867805 */ /* 0x000fe4000001ff00 */
[----:B------:R-:W-:-:S02]  /*1960*/  CS2R R132, SRZ ;  /* 0x0000000000847805 */ /* 0x000fc4000001ff00 */
[----:B------:R-:W-:Y:S02]  /*1970*/  CS2R R130, SRZ ;  /* 0x0000000000827805 */ /* 0x000fe4000001ff00 */
[----:B------:R-:W-:Y:S02]  /*1980*/  CS2R R128, SRZ ;  /* 0x0000000000807805 */ /* 0x000fe4000001ff00 */
[----:B------:R-:W-:Y:S02]  /*1990*/  CS2R R126, SRZ ;  /* 0x00000000007e7805 */ /* 0x000fe4000001ff00 */
[----:B------:R-:W-:Y:S01]  /*19a0*/  VIADDMNMX R3, R3, UR5, R0, PT ;  /* 0x0000000503037c46 */ /* 0x000fe2000b800100 */
[----:B------:R-:W-:Y:S01]  /*19b0*/  IMAD.U32 R18, RZ, RZ, UR5 ;  /* 0x00000005ff127e24 */ /* 0x000fe2000f8e00ff */
[----:B------:R-:W-:Y:S01]  /*19c0*/  CS2R R124, SRZ ;  /* 0x00000000007c7805 */ /* 0x000fe2000001ff00 */
[----:B------:R-:W-:Y:S01]  /*19d0*/  IMAD.MOV.U32 R0, RZ, RZ, RZ ;  /* 0x000000ffff007224 */ /* 0x000fe200078e00ff */
[----:B------:R-:W-:-:S02]  /*19e0*/  R2UR UR60, R3 ;  /* 0x00000000033c72ca */ /* 0x000fc400000e0000 */
        /* <DEDUP_REMOVED lines=12> */
[----:B------:R-:W-:Y:S01]  /*1ab0*/  UISETP.GT.AND UP0, UPT, UR60, UR5, UPT ;  /* 0x000000053c00728c */ /* 0x000fe2000bf04270 */
[----:B------:R-:W-:-:S02]  /*1ac0*/  CS2R R98, SRZ ;  /* 0x0000000000627805 */ /* 0x000fc4000001ff00 */
[----:B------:R-:W-:Y:S02]  /*1ad0*/  CS2R R96, SRZ ;  /* 0x0000000000607805 */ /* 0x000fe4000001ff00 */
[----:B------:R-:W-:Y:S02]  /*1ae0*/  CS2R R94, SRZ ;  /* 0x00000000005e7805 */ /* 0x000fe4000001ff00 */
[----:B------:R-:W-:Y:S02]  /*1af0*/  CS2R R92, SRZ ;  /* 0x00000000005c7805 */ /* 0x000fe4000001ff00 */
[----:B------:R-:W-:Y:S02]  /*1b00*/  CS2R R90, SRZ ;  /* 0x00000000005a7805 */ /* 0x000fe4000001ff00 */
[----:B------:R-:W-:Y:S02]  /*1b10*/  PLOP3.LUT P1, PT, PT, PT, UP0, 0x80, 0x0 ;  /* 0x000000000000781c */ /* 0x000fe40003f2f008 */
        /* <DEDUP_REMOVED lines=34> */
[----:B------:R-:W0:Y:S01]  /*1d40*/  S2R R0, SR_TID.X ;  /* 0x0000000000007919 */ /* 0x000e220000002100 */
[----:B------:R-:W1:Y:S01]  /*1d50*/  S2UR UR7, SR_CgaCtaId ;  /* 0x00000000000779c3 */ /* 0x000e620000008800 */
[----:B------:R-:W-:Y:S02]  /*1d60*/  UMOV UR6, 0x400 ;  /* 0x0000040000067882 */ /* 0x000fe40000000000 */
[----:B-1----:R-:W-:-:S04]  /*1d70*/  ULEA UR6, UR7, UR6, 0x18 ;  /* 0x0000000607067291 */ /* 0x002fc8000f8ec03f */
[----:B------:R-:W-:Y:S01]  /*1d80*/  UIADD3 UR6, UR6, 0x14400, URZ ;  /* 0x0001440006067890 */ /* 0x000fe2000fffe03f */
[----:B0-----:R-:W-:-:S03]  /*1d90*/  VIADD R0, R0, 0xffffff80 ;  /* 0xffffff8000007836 */ /* 0x001fc60000000000 */
[----:B------:R-:W-:Y:S02]  /*1da0*/  ULOP3.LUT UP0, URZ, UR6, 0x9f, URZ, 0xc0, !UPT ;  /* 0x0000009f063f7892 */ /* 0x000fe4000f80c03f */
[----:B------:R-:W-:-:S04]  /*1db0*/  SHF.R.S32.HI R3, RZ, 0x1f, R0 ;  /* 0x0000001fff037819 */ /* 0x000fc80000011400 */
[----:B------:R-:W-:Y:S02]  /*1dc0*/  PLOP3.LUT P0, PT, PT, PT, UP0, 0x80, 0x0 ;  /* 0x000000000000781c */ /* 0x000fe40003f0f008 */
[----:B------:R-:W-:-:S04]  /*1dd0*/  LEA.HI R3, R3, R0, RZ, 0x7 ;  /* 0x0000000003037211 */ /* 0x000fc800078f38ff */
[----:B------:R-:W-:-:S06]  /*1de0*/  SHF.R.S32.HI R3, RZ, 0x7, R3 ;  /* 0x00000007ff037819 */ /* 0x000fcc0000011403 */
[----:B------:R-:W0:Y:S02]  /*1df0*/  SHFL.IDX PT, R3, R3, RZ, 0x1f ;  /* 0x00001fff03037589 */ /* 0x000e2400000e0000 */
[----:B0-----:R-:W-:-:S13]  /*1e00*/  R2UR UR4, R3 ;  /* 0x00000000030472ca */ /* 0x001fda00000e0000 */
        /* <DEDUP_REMOVED lines=14> */
[----:B------:R-:W-:Y:S02]  /*1ef0*/  IMAD.U32 R10, RZ, RZ, UR6 ;  /* 0x00000006ff0a7e24 */ /* 0x000fe4000f8e00ff */
        /* <DEDUP_REMOVED lines=8> */
.L_x_187:
[----:B------:R-:W2:Y:S04]  /*1f80*/  LDL R2, [R1+0x1c] ;  /* 0x00001c0001027983 */ /* 0x000ea80000100800 */
[----:B------:R-:W3:Y:S01]  /*1f90*/  LDL R20, [R1+0x6c] ;  /* 0x00006c0001147983 */ /* 0x000ee20000100800 */
[----:B------:R-:W0:Y:S01]  /*1fa0*/  S2UR UR5, SR_CgaCtaId ;  /* 0x00000000000579c3 */ /* 0x000e220000008800 */
[----:B------:R-:W-:Y:S02]  /*1fb0*/  UMOV UR4, 0x400 ;  /* 0x0000040000047882 */ /* 0x000fe40000000000 */
[----:B0-----:R-:W-:-:S06]  /*1fc0*/  ULEA UR4, UR5, UR4, 0x18 ;  /* 0x0000000405047291 */ /* 0x001fcc000f8ec03f */
[----:B------:R-:W-:Y:S01]  /*1fd0*/  IMAD.U32 R5, RZ, RZ, UR4 ;  /* 0x00000004ff057e24 */ /* 0x000fe2000f8e00ff */
[----:B------:R-:W-:Y:S01]  /*1fe0*/  BSSY B0, `(.L_x_188) ;  /* 0x000000a000007945 */ /* 0x000fe20003800000 */
[----:B--2---:R-:W-:-:S04]  /*1ff0*/  LEA.HI R0, R2, R2, RZ, 0x1 ;  /* 0x0000000202007211 */ /* 0x004fc800078f08ff */
[----:B------:R-:W-:-:S05]  /*2000*/  LOP3.LUT R0, R0, 0xfffffffe, RZ, 0xc0, !PT ;  /* 0xfffffffe00007812 */ /* 0x000fca00078ec0ff */
[----:B------:R-:W-:-:S05]  /*2010*/  IMAD.IADD R0, R2, 0x1, -R0 ;  /* 0x0000000102007824 */ /* 0x000fca00078e0a00 */
[----:B------:R-:W-:-:S04]  /*2020*/  SHF.L.U32 R0, R0, 0x1f, RZ ;  /* 0x0000001f00007819 */ /* 0x000fc800000006ff */
[----:B------:R-:W0:Y:S01]  /*2030*/  SYNCS.PHASECHK.TRANS64.TRYWAIT P1, [R5+URZ+0x38800], R0 ;  /* 0x03880000050075a7 */ /* 0x000e22000802017f */
[----:B---3--:R-:W-:-:S13]  /*2040*/  R2UR UR6, R20 ;  /* 0x00000000140672ca */ /* 0x008fda00000e0000 */
[----:B------:R-:W-:-:S05]  /*2050*/  IMAD.U32 R2, RZ, RZ, UR6 ;  /* 0x00000006ff027e24 */ /* 0x000fca000f8e00ff */
[----:B------:R-:W-:Y:S01]  /*2060*/  ISETP.NE.AND P0, PT, R2, 0x3, PT ;  /* 0x000000030200780c */ /* 0x000fe20003f05270 */
[----:B0-----:R-:W-:-:S12]  /*2070*/  @!P1 BRA `(.L_x_189) ;  /* 0x0000015c000c9947 */ /* 0x001fd80003800000 */
.L_x_364:
[----:B------:R-:W-:Y:S05]  /*2080*/  BSYNC B0 ;  /* 0x0000000000007941 */ /* 0x000fea0003800000 */
.L_x_188:
[----:B------:R-:W-:Y:S05]  /*2090*/  @!P0 BRA `(.L_x_190) ;  /* 0x0000000000048947 */ /* 0x000fea0003800000 */
[----:B------:R-:W-:Y:S01]  /*20a0*/  BPT.TRAP 0x1 ;  /* 0x000000040000795c */ /* 0x000fe20000300000 */
.L_x_190:
[----:B0-----:R-:W-:Y:S01]  /*20b0*/  IMAD R0, R16, 0x8, R5 ;  /* 0x0000000810007824 */ /* 0x001fe200078e0205 */
[----:B------:R-:W-:-:S04]  /*20c0*/  SHF.L.U32 R3, R17, 0x1f, RZ ;  /* 0x0000001f11037819 */ /* 0x000fc800000006ff */
[----:B------:R0:W1:Y:S01]  /*20d0*/  SYNCS.PHASECHK.TRANS64.TRYWAIT P2, [R0+URZ+0x38830], R3 ;  /* 0x03883003000075a7 */ /* 0x000062000804017f */
[----:B------:R-:W-:Y:S05]  /*20e0*/  @!P0 BRA `(.L_x_191) ;  /* 0x0000000000048947 */ /* 0x000fea0003800000 */
[----:B------:R-:W-:Y:S01]  /*20f0*/  BPT.TRAP 0x1 ;  /* 0x000000040000795c */ /* 0x000fe20000300000 */
.L_x_191:
[----:B------:R-:W2:Y:S01]  /*2100*/  S2R R2, SR_TID.X ;  /* 0x0000000000027919 */ /* 0x000ea20000002100 */
[----:B------:R-:W-:Y:S01]  /*2110*/  IMAD.MOV.U32 R151, RZ, RZ, RZ ;  /* 0x000000ffff977224 */ /* 0x000fe200078e00ff */
[----:B--2---:R-:W-:-:S04]  /*2120*/  LOP3.LUT R2, R2, 0x7f, RZ, 0xc0, !PT ;  /* 0x0000007f02027812 */ /* 0x004fc800078ec0ff */
[----:B------:R-:W-:Y:S01]  /*2130*/  ISETP.NE.AND P1, PT, R2, RZ, PT ;  /* 0x000000ff0200720c */ /* 0x000fe20003f25270 */
[----:B-1----:R-:W-:-:S12]  /*2140*/  @P2 BRA `(.L_x_192) ;  /* 0x0000000000082947 */ /* 0x002fd80003800000 */
[----:B------:R-:W1:Y:S02]  /*2150*/  SYNCS.PHASECHK.TRANS64.TRYWAIT P2, [R0+URZ+0x38830], R3 ;  /* 0x03883003000075a7 */ /* 0x000e64000804017f */
[----:B-1----:R-:W-:Y:S05]  /*2160*/  @!P2 BRA `(.L_x_193) ;  /* 0x0000015800e4a947 */ /* 0x002fea0003800000 */
.L_x_192:
[----:B------:R-:W-:Y:S05]  /*2170*/  WARPSYNC.ALL ;  /* 0x0000000000007948 */ /* 0x000fea0003800000 */
[----:B------:R-:W-:Y:S01]  /*2180*/  R2UR UR4, R5 ;  /* 0x00000000050472ca */ /* 0x000fe200000e0000 */
[----:B------:R-:W-:Y:S01]  /*2190*/  ULOP3.LUT UR53, UR53, 0x10000, URZ, 0xfc, !UPT ;  /* 0x0001000035357892 */ /* 0x000fe2000f8efc3f */
[----:B------:R-:W-:Y:S01]  /*21a0*/  R2UR UR52, R16 ;  /* 0x00000000103472ca */ /* 0x000fe200000e0000 */
[----:B------:R-:W-:Y:S01]  /*21b0*/  WARPGROUP.ARRIVE ;  /* 0x00000000000079c5 */ /* 0x000fe20000000000 */
[----:B------:R-:W-:Y:S01]  /*21c0*/  UMOV UR57, 0x40000040 ;  /* 0x4000004000397882 */ /* 0x000fe20000000000 */
[----:B------:R-:W-:Y:S01]  /*21d0*/  UMOV UR59, 0x40000040 ;  /* 0x40000040003b7882 */ /* 0x000fe20000000000 */
[----:B------:R-:W-:Y:S01]  /*21e0*/  UMOV UR7, 0x40000040 ;  /* 0x4000004000077882 */ /* 0x000fe20000000000 */
[----:B------:R-:W-:Y:S01]  /*21f0*/  UMOV UR9, UR57 ;  /* 0x0000003900097c82 */ /* 0x000fe20008000000 */
[----:B------:R-:W-:Y:S01]  /*2200*/  UMOV UR56, UR53 ;  /* 0x0000003500387c82 */ /* 0x000fe20008000000 */
[----:B------:R-:W-:Y:S01]  /*2210*/  UMOV UR11, 0x40000040 ;  /* 0x40000040000b7882 */ /* 0x000fe20000000000 */
[----:B------:R-:W-:Y:S01]  /*2220*/  UMOV UR8, UR56 ;  /* 0x0000003800087c82 */ /* 0x000fe20008000000 */
[----:B------:R-:W-:Y:S01]  /*2230*/  UMOV UR12, UR56 ;  /* 0x00000038000c7c82 */ /* 0x000fe20008000000 */
[----:B------:R-:W-:Y:S01]  /*2240*/  UMOV UR13, UR57 ;  /* 0x00000039000d7c82 */ /* 0x000fe20008000000 */
[----:B------:R-:W-:Y:S01]  /*2250*/  UIADD3 UR4, UR4, 0x24400, URZ ;  /* 0x0002440004047890 */ /* 0x000fe2000fffe03f */
[----:B------:R-:W-:Y:S01]  /*2260*/  MOV R4, UR57 ;  /* 0x0000003900047c02 */ /* 0x000fe20008000f00 */
[----:B------:R-:W-:Y:S01]  /*2270*/  UMOV UR15, 0x40000040 ;  /* 0x40000040000f7882 */ /* 0x000fe20000000000 */
[----:B------:R-:W-:Y:S01]  /*2280*/  UIADD3 UR16, UR53, 0x2, URZ ;  /* 0x0000000235107890 */ /* 0x000fe2000fffe03f */
[----:B------:R-:W-:Y:S01]  /*2290*/  MOV R65, UR56 ;  /* 0x0000003800417c02 */ /* 0x000fe20008000f00 */
[----:B------:R-:W-:Y:S01]  /*22a0*/  USHF.R.U32.HI UR4, URZ, 0x4, UR4 ;  /* 0x000000043f047899 */ /* 0x000fe20008011604 */
[----:B------:R-:W-:Y:S01]  /*22b0*/  P2R R64, PR, RZ, 0x1 ;  /* 0x00000001ff407803 */ /* 0x000fe20000000000 */
[----:B------:R-:W-:Y:S01]  /*22c0*/  UMOV UR21, 0x40000040 ;  /* 0x4000004000157882 */ /* 0x000fe20000000000 */
[----:B------:R-:W-:Y:S01]  /*22d0*/  UMOV UR23, 0x40000040 ;  /* 0x4000004000177882 */ /* 0x000fe20000000000 */
[----:B------:R-:W-:Y:S01]  /*22e0*/  ULOP3.LUT UR4, UR4, 0x3fff, URZ, 0xc0, !UPT ;  /* 0x00003fff04047892 */ /* 0x000fe2000f8ec03f */
[----:B------:R-:W-:Y:S01]  /*22f0*/  IMAD.U32 R11, RZ, RZ, UR21 ;  /* 0x00000015ff0b7e24 */ /* 0x000fe2000f8e00ff */
[----:B------:R-:W-:Y:S01]  /*2300*/  UMOV UR20, UR16 ;  /* 0x0000001000147c82 */ /* 0x000fe20008000000 */
[----:B------:R-:W-:Y:S01]  /*2310*/  UMOV UR19, UR21 ;  /* 0x0000001500137c82 */ /* 0x000fe20008000000 */
[----:B------:R-:W-:Y:S01]  /*2320*/  ULOP3.LUT UR5, UR4, 0x10000, URZ, 0xfc, !UPT ;  /* 0x0001000004057892 */ /* 0x000fe2000f8efc3f */
[----:B------:R-:W-:Y:S01]  /*2330*/  IMAD.U32 R10, RZ, RZ, UR20 ;  /* 0x00000014ff0a7e24 */ /* 0x000fe2000f8e00ff */
[----:B------:R-:W-:Y:S01]  /*2340*/  UMOV UR18, UR20 ;  /* 0x0000001400127c82 */ /* 0x000fe20008000000 */
[----:B------:R-:W-:Y:S01]  /*2350*/  UMOV UR4, UR56 ;  /* 0x0000003800047c82 */ /* 0x000fe20008000000 */
[----:B------:R-:W-:Y:S01]  /*2360*/  UIMAD UR52, UR52, 0xa00, UR5 ;  /* 0x00000a00343478a4 */ /* 0x000fe2000f8e0205 */
[----:B01----:R-:W-:Y:S01]  /*2370*/  @!P1 VIADD R0, R0, 0x38840 ;  /* 0x0003884000009836 */ /* 0x003fe20000000000 */
[----:B------:R-:W-:Y:S01]  /*2380*/  UIADD3 UR16, UR53, 0x4, URZ ;  /* 0x0000000435107890 */ /* 0x000fe2000fffe03f */
[----:B------:R-:W-:Y:S01]  /*2390*/  IMAD.U32 R14, RZ, RZ, UR5 ;  /* 0x00000005ff0e7e24 */ /* 0x000fe2000f8e00ff */
[----:B------:R-:W-:Y:S01]  /*23a0*/  UIADD3 UR6, UR52, 0x80, URZ ;  /* 0x0000008034067890 */ /* 0x000fe2000fffe03f */
[--C-:B------:R-:W-:Y:S01]  /*23b0*/  IMAD.MOV.U32 R150, RZ, RZ, R151.reuse ;  /* 0x000000ffff967224 */ /* 0x100fe200078e0097 */
[----:B------:R-:W-:Y:S01]  /*23c0*/  UMOV UR5, UR57 ;  /* 0x0000003900057c82 */ /* 0x000fe20008000000 */
[----:B------:R-:W-:Y:S01]  /*23d0*/  UMOV UR58, UR52 ;  /* 0x00000034003a7c82 */ /* 0x000fe20008000000 */
[----:B------:R-:W-:Y:S01]  /*23e0*/  UIADD3 UR10, UR52, 0x100, URZ ;  /* 0x00000100340a7890 */ /* 0x000fe2000fffe03f */
[----:B------:R-:W-:Y:S01]  /*23f0*/  HGMMA.64x16x16.F32 R56, gdesc[UR56], RZ, !UPT, gsb0 ;  /* 0x00200000383879f0 */ /* 0x000fe2000c0008ff */
[----:B------:R-:W-:Y:S01]  /*2400*/  UIADD3 UR14, UR52, 0x180, URZ ;  /* 0x00000180340e7890 */ /* 0x000fe2000fffe03f */
[----:B------:R-:W-:Y:S01]  /*2410*/  @!P1 PRMT R0, RZ, 0x654, R0 ;  /* 0x00000654ff009816 */ /* 0x000fe20000000000 */
[----:B------:R-:W-:Y:S01]  /*2420*/  UIADD3 UR26, UR52, 0x404, URZ ;  /* 0x00000404341a7890 */ /* 0x000fe2000fffe03f */
[--C-:B------:R-:W-:Y:S01]  /*2430*/  IMAD.MOV.U32 R149, RZ, RZ, R151.reuse ;  /* 0x000000ffff957224 */ /* 0x100fe200078e0097 */
[----:B------:R-:W-:Y:S01]  /*2440*/  UMOV UR27, 0x40000040 ;  /* 0x40000040001b7882 */ /* 0x000fe20000000000 */
        /* <DEDUP_REMOVED lines=32> */
[----:B------:R-:W-:Y:S01]  /*2650*/  IMAD.MOV.U32 R130, RZ, RZ, R151 ;  /* 0x000000ffff827224 */ /* 0x000fe200078e0097 */
[----:B------:R-:W-:-:S02]  /*2660*/  WARPGROUP.DEPBAR.LE gsb0, 0x0 ;  /* 0x00008000000079c5 */ /* 0x000fc40000010000 */
[----:B------:R-:W-:Y:S01]  /*2670*/  WARPGROUP.ARRIVE ;  /* 0x00000000000079c5 */ /* 0x000fe20000000000 */
[--C-:B------:R-:W-:Y:S02]  /*2680*/  IMAD.MOV.U32 R129, RZ, RZ, R151.reuse ;  /* 0x000000ffff817224 */ /* 0x100fe400078e0097 */
[--C-:B------:R-:W-:Y:S02]  /*2690*/  IMAD.MOV.U32 R128, RZ, RZ, R151.reuse ;  /* 0x000000ffff807224 */ /* 0x100fe400078e0097 */
[--C-:B------:R-:W-:Y:S01]  /*26a0*/  IMAD.MOV.U32 R127, RZ, RZ, R151.reuse ;  /* 0x000000ffff7f7224 */ /* 0x100fe200078e0097 */
[----:B------:R-:W-:Y:S01]  /*26b0*/  HGMMA.64x16x16.F32 R48, gdesc[UR4], RZ, !UPT, gsb0 ;  /* 0x00200000043079f0 */ /* 0x000fe2000c0008ff */
[----:B------:R-:W-:Y:S01]  /*26c0*/  UIADD3 UR6, UR52, 0x200, URZ ;  /* 0x0000020034067890 */ /* 0x000fe2000fffe03f */
[--C-:B------:R-:W-:Y:S01]  /*26d0*/  IMAD.MOV.U32 R126, RZ, RZ, R151.reuse ;  /* 0x000000ffff7e7224 */ /* 0x100fe200078e0097 */
[----:B------:R-:W-:Y:S01]  /*26e0*/  UMOV UR4, UR56 ;  /* 0x0000003800047c82 */ /* 0x000fe20008000000 */
[----:B------:R-:W-:Y:S01]  /*26f0*/  UMOV UR5, UR57 ;  /* 0x0000003900057c82 */ /* 0x000fe20008000000 */
        /* <DEDUP_REMOVED lines=28> */
[--C-:B------:R-:W-:Y:S01]  /*28c0*/  IMAD.MOV.U32 R100, RZ, RZ, R151.reuse ;  /* 0x000000ffff647224 */ /* 0x100fe200078e0097 */
[----:B------:R-:W-:Y:S01]  /*28d0*/  HGMMA.64x16x16.F32 R40, gdesc[UR8], RZ, !UPT, gsb0 ;  /* 0x00200000082879f0 */ /* 0x000fe2000c0008ff */
[----:B------:R-:W-:Y:S01]  /*28e0*/  UIADD3 UR8, UR52, 0x2, URZ ;  /* 0x0000000234087890 */ /* 0x000fe2000fffe03f */
[--C-:B------:R-:W-:Y:S01]  /*28f0*/  IMAD.MOV.U32 R99, RZ, RZ, R151.reuse ;  /* 0x000000ffff637224 */ /* 0x100fe200078e0097 */
[----:B------:R-:W-:Y:S01]  /*2900*/  UIADD3 UR10, UR52, 0x102, URZ ;  /* 0x00000102340a7890 */ /* 0x000fe2000fffe03f */
[--C-:B------:R-:W-:Y:S01]  /*2910*/  IMAD.MOV.U32 R98, RZ, RZ, R151.reuse ;  /* 0x000000ffff627224 */ /* 0x100fe200078e0097 */
[----:B------:R-:W-:Y:S01]  /*2920*/  UMOV UR9, UR19 ;  /* 0x0000001300097c82 */ /* 0x000fe20008000000 */
[----:B------:R-:W-:Y:S01]  /*2930*/  UMOV UR11, 0x40000040 ;  /* 0x40000040000b7882 */ /* 0x000fe20000000000 */
[--C-:B------:R-:W-:Y:S01]  /*2940*/  IMAD.MOV.U32 R97, RZ, RZ, R151.reuse ;  /* 0x000000ffff617224 */ /* 0x100fe200078e0097 */
[----:B------:R-:W-:Y:S01]  /*2950*/  UMOV UR22, UR8 ;  /* 0x0000000800167c82 */ /* 0x000fe20008000000 */
[----:B------:R-:W-:Y:S01]  /*2960*/  UMOV UR8, UR18 ;  /* 0x0000001200087c82 */ /* 0x000fe20008000000 */
        /* <DEDUP_REMOVED lines=37> */
[----:B------:R-:W-:Y:S01]  /*2bc0*/  IMAD.MOV.U32 R66, RZ, RZ, R151 ;  /* 0x000000ffff427224 */ /* 0x000fe200078e0097 */
[----:B------:R-:W-:Y:S02]  /*2bd0*/  WARPGROUP.DEPBAR.LE gsb0, 0x0 ;  /* 0x00008000000079c5 */ /* 0x000fe40000010000 */
        /* <DEDUP_REMOVED lines=21> */
[----:B------:R-:W-:Y:S02]  /*2d30*/  UIADD3 UR8, UR52, 0x4, URZ ;  /* 0x0000000434087890 */ /* 0x000fe4000fffe03f */
[----:B------:R-:W-:Y:S01]  /*2d40*/  UIADD3 UR10, UR52, 0x104, URZ ;  /* 0x00000104340a7890 */ /* 0x000fe2000fffe03f */
[----:B------:R-:W-:Y:S01]  /*2d50*/  UMOV UR11, 0x40000040 ;  /* 0x40000040000b7882 */ /* 0x000fe20000000000 */
[----:B------:R-:W-:Y:S02]  /*2d60*/  WARPGROUP.DEPBAR.LE gsb0, 0x0 ;  /* 0x00008000000079c5 */ /* 0x000fe40000010000 */
[----:B------:R-:W-:-:S06]  /*2d70*/  WARPGROUP.ARRIVE ;  /* 0x00000000000079c5 */ /* 0x000fcc0000000000 */
[----:B------:R-:W-:Y:S01]  /*2d80*/  HGMMA.64x16x16.F32 R32, gdesc[UR12], R32, gsb0 ;  /* 0x002000000c2079f0 */ /* 0x000fe20008000820 */
[----:B------:R-:W-:Y:S01]  /*2d90*/  UMOV UR12, UR16 ;  /* 0x00000010000c7c82 */ /* 0x000fe20008000000 */
[----:B------:R-:W-:Y:S01]  /*2da0*/  UMOV UR13, 0x40000040 ;  /* 0x40000040000d7882 */ /* 0x000fe20000000000 */
[----:B------:R-:W-:Y:S01]  /*2db0*/  UMOV UR14, UR8 ;  /* 0x00000008000e7c82 */ /* 0x000fe20008000000 */
[----:B------:R-:W-:Y:S01]  /*2dc0*/  UMOV UR15, 0x40000040 ;  /* 0x40000040000f7882 */ /* 0x000fe20000000000 */
[----:B------:R-:W-:Y:S01]  /*2dd0*/  UMOV UR18, UR12 ;  /* 0x0000000c00127c82 */ /* 0x000fe20008000000 */
[----:B------:R-:W-:Y:S01]  /*2de0*/  UMOV UR19, UR13 ;  /* 0x0000000d00137c82 */ /* 0x000fe20008000000 */
[----:B------:R-:W-:Y:S01]  /*2df0*/  UMOV UR8, UR18 ;  /* 0x0000001200087c82 */ /* 0x000fe20008000000 */
[----:B------:R-:W-:Y:S01]  /*2e00*/  UMOV UR9, UR19 ;  /* 0x0000001300097c82 */ /* 0x000fe20008000000 */
[----:B------:R-:W-:Y:S01]  /*2e10*/  IMAD.U32 R8, RZ, RZ, UR12 ;  /* 0x0000000cff087e24 */ /* 0x000fe2000f8e00ff */
[----:B------:R-:W-:Y:S01]  /*2e20*/  UIADD3 UR16, UR53, 0x6, URZ ;  /* 0x0000000635107890 */ /* 0x000fe2000fffe03f */
[----:B------:R-:W-:Y:S01]  /*2e30*/  IMAD.U32 R9, RZ, RZ, UR13 ;  /* 0x0000000dff097e24 */ /* 0x000fe2000f8e00ff */
[----:B------:R-:W-:-:S02]  /*2e40*/  WARPGROUP.DEPBAR.LE gsb0, 0x0 ;  /* 0x00008000000079c5 */ /* 0x000fc40000010000 */
        /* <DEDUP_REMOVED lines=20> */
[----:B------:R-:W-:Y:S01]  /*2f90*/  UIADD3 UR18, UR52, 0x400, URZ ;  /* 0x0000040034127890 */ /* 0x000fe2000fffe03f */
        /* <DEDUP_REMOVED lines=39> */
[----:B------:R-:W-:Y:S01]  /*3210*/  UMOV UR9, 0x40000040 ;  /* 0x4000004000097882 */ /* 0x000fe20000000000 */
[----:B------:R-:W-:Y:S01]  /*3220*/  UMOV UR11, 0x40000040 ;  /* 0x40000040000b7882 */ /* 0x000fe20000000000 */
[----:B------:R-:W-:Y:S01]  /*3230*/  UMOV UR16, UR8 ;  /* 0x0000000800107c82 */ /* 0x000fe20008000000 */
[----:B------:R-:W-:Y:S01]  /*3240*/  UMOV UR17, UR9 ;  /* 0x0000000900117c82 */ /* 0x000fe20008000000 */
        /* <DEDUP_REMOVED lines=31> */
[----:B------:R-:W-:Y:S01]  /*3440*/  UIADD3 UR6, UR53, 0x404, URZ ;  /* 0x0000040435067890 */ /* 0x000fe2000fffe03f */
[----:B------:R-:W-:Y:S02]  /*3450*/  MOV R2, UR13 ;  /* 0x0000000d00027c02 */ /* 0x000fe40008000f00 */
[----:B------:R-:W-:Y:S01]  /*3460*/  MOV R3, UR12 ;  /* 0x0000000c00037c02 */ /* 0x000fe20008000f00 */
        /* <DEDUP_REMOVED lines=41> */
[----:B------:R-:W-:Y:S02]  /*3700*/  UMOV UR15, 0x40000040 ;  /* 0x40000040000f7882 */ /* 0x000fe40000000000 */
        /* <DEDUP_REMOVED lines=177> */
[----:B------:R-:W-:Y:S02]  /*4220*/  UIADD3 UR6, UR53, 0xc02, URZ ;  /* 0x00000c0235067890 */ /* 0x000fe4000fffe03f */
[----:B------:R-:W-:Y:S01]  /*4230*/  UIADD3 UR10, UR52, 0x884, URZ ;  /* 0x00000884340a7890 */ /* 0x000fe2000fffe03f */
[----:B------:R-:W-:-:S02]  /*4240*/  WARPGROUP.DEPBAR.LE gsb0, 0x0 ;  /* 0x00008000000079c5 */ /* 0x000fc40000010000 */
        /* <DEDUP_REMOVED lines=77> */
[----:B------:R-:W-:Y:S02]  /*4720*/  R2UR UR12, R3 ;  /* 0x00000000030c72ca */ /* 0x000fe400000e0000 */
[----:B------:R-:W-:Y:S01]  /*4730*/  R2UR UR13, R2 ;  /* 0x00000000020d72ca */ /* 0x000fe200000e0000 */
        /* <DEDUP_REMOVED lines=8> */
[----:B------:R-:W-:Y:S01]  /*47c0*/  IMAD.U32 R6, RZ, RZ, UR56 ;  /* 0x00000038ff067e24 */ /* 0x000fe2000f8e00ff */
[----:B------:R-:W-:Y:S01]  /*47d0*/  UMOV UR10, UR56 ;  /* 0x00000038000a7c82 */ /* 0x000fe20008000000 */
[----:B------:R-:W-:Y:S01]  /*47e0*/  UMOV UR11, UR57 ;  /* 0x00000039000b7c82 */ /* 0x000fe20008000000 */
[----:B------:R-:W-:Y:S01]  /*47f0*/  IMAD.U32 R7, RZ, RZ, UR57 ;  /* 0x00000039ff077e24 */ /* 0x000fe2000f8e00ff */
[----:B------:R-:W-:Y:S01]  /*4800*/  UMOV UR53, UR11 ;  /* 0x0000000b00357c82 */ /* 0x000fe20008000000 */
[----:B------:R-:W-:-:S02]  /*4810*/  WARPGROUP.DEPBAR.LE gsb0, 0x0 ;  /* 0x00008000000079c5 */ /* 0x000fc40000010000 */
        /* <DEDUP_REMOVED lines=14> */
[----:B------:R-:W-:Y:S01]  /*4900*/  UMOV UR59, 0x40000040 ;  /* 0x40000040003b7882 */ /* 0x000fe20000000000 */
[----:B------:R-:W-:Y:S01]  /*4910*/  ULDC UR6, c[0x0][0x9d8] ;  /* 0x0002760000067ab9 */ /* 0x000fe20000000800 */
        /* <DEDUP_REMOVED lines=8> */
[----:B------:R-:W-:Y:S01]  /*49a0*/  UMOV UR56, UR10 ;  /* 0x0000000a00387c82 */ /* 0x000fe20008000000 */
[----:B------:R-:W-:Y:S01]  /*49b0*/  UMOV UR57, UR11 ;  /* 0x0000000b00397c82 */ /* 0x000fe20008000000 */
[----:B------:R-:W-:Y:S01]  /*49c0*/  UMOV UR58, UR7 ;  /* 0x00000007003a7c82 */ /* 0x000fe20008000000 */
[----:B------:R-:W-:Y:S01]  /*49d0*/  UMOV UR59, 0x40000040 ;  /* 0x40000040003b7882 */ /* 0x000fe20000000000 */
[----:B------:R-:W-:Y:S01]  /*49e0*/  UIADD3 UR7, UR52, 0x906, URZ ;  /* 0x0000090634077890 */ /* 0x000fe2000fffe03f */
[----:B------:R-:W0:Y:S01]  /*49f0*/  MUFU.TANH R56, R56 ;  /* 0x0000003800387308 */ /* 0x000e220000002400 */
[----:B------:R-:W-:Y:S01]  /*4a00*/  FMUL.FTZ R62, R62, UR6 ;  /* 0x000000063e3e7c20 */ /* 0x000fe20008410000 */
[----:B------:R-:W-:Y:S01]  /*4a10*/  FMUL.FTZ R59, R59, UR6 ;  /* 0x000000063b3b7c20 */ /* 0x000fe20008410000 */
[----:B------:R-:W-:-:S05]  /*4a20*/  FMUL.FTZ R63, R63, UR6 ;  /* 0x000000063f3f7c20 */ /* 0x000fca0008410000 */
[----:B------:R-:W1:Y:S08]  /*4a30*/  MUFU.TANH R57, R57 ;  /* 0x0000003900397308 */ /* 0x000e700000002400 */
[----:B------:R-:W2:Y:S08]  /*4a40*/  MUFU.TANH R60, R60 ;  /* 0x0000003c003c7308 */ /* 0x000eb00000002400 */
[----:B------:R-:W3:Y:S08]  /*4a50*/  MUFU.TANH R61, R61 ;  /* 0x0000003d003d7308 */ /* 0x000ef00000002400 */
[----:B------:R-:W4:Y:S08]  /*4a60*/  MUFU.TANH R2, R58 ;  /* 0x0000003a00027308 */ /* 0x000f300000002400 */
[----:B------:R-:W-:Y:S01]  /*4a70*/  MUFU.TANH R12, R62 ;  /* 0x0000003e000c7308 */ /* 0x000fe20000002400 */
[----:B------:R-:W-:-:S02]  /*4a80*/  WARPGROUP.DEPBAR.LE gsb0, 0x0 ;  /* 0x00008000000079c5 */ /* 0x000fc40000010000 */
[----:B------:R-:W-:Y:S01]  /*4a90*/  WARPGROUP.ARRIVE ;  /* 0x00000000000079c5 */ /* 0x000fe20000000000 */
[----:B------:R-:W-:Y:S01]  /*4aa0*/  FMUL.FTZ R50, R50, UR6 ;  /* 0x0000000632327c20 */ /* 0x000fe20008410000 */
[----:B------:R-:W-:Y:S01]  /*4ab0*/  FMUL.FTZ R51, R51, UR6 ;  /* 0x0000000633337c20 */ /* 0x000fe20008410000 */
[----:B------:R-:W-:Y:S01]  /*4ac0*/  FMUL.FTZ R48, R48, UR6 ;  /* 0x0000000630307c20 */ /* 0x000fe20008410000 */
[----:B------:R-:W-:Y:S01]  /*4ad0*/  FMUL.FTZ R49, R49, UR6 ;  /* 0x0000000631317c20 */ /* 0x000fe20008410000 */
[----:B------:R5:W-:Y:S01]  /*4ae0*/  MUFU.TANH R20, R50 ;  /* 0x0000003200147308 */ /* 0x000be20000002400 */
[----:B------:R-:W-:Y:S01]  /*4af0*/  HGMMA.64x16x16.F32 R40, gdesc[UR56], R40, gsb0 ;  /* 0x00200000382879f0 */ /* 0x000fe20008000828 */
[----:B------:R-:W-:Y:S01]  /*4b00*/  UMOV UR56, UR10 ;  /* 0x0000000a00387c82 */ /* 0x000fe20008000000 */
[----:B------:R-:W-:Y:S01]  /*4b10*/  UMOV UR57, UR11 ;  /* 0x0000000b00397c82 */ /* 0x000fe20008000000 */
[----:B------:R-:W-:Y:S01]  /*4b20*/  UMOV UR58, UR7 ;  /* 0x00000007003a7c82 */ /* 0x000fe20008000000 */
[----:B------:R-:W-:Y:S01]  /*4b30*/  UMOV UR59, 0x40000040 ;  /* 0x40000040003b7882 */ /* 0x000fe20000000000 */
[----:B------:R-:W-:Y:S01]  /*4b40*/  FMUL.FTZ R55, R55, UR6 ;  /* 0x0000000637377c20 */ /* 0x000fe20008410000 */
[----:B------:R-:W-:Y:S01]  /*4b50*/  FMUL.FTZ R52, R52, UR6 ;  /* 0x0000000634347c20 */ /* 0x000fe20008410000 */
[----:B------:R-:W-:Y:S01]  /*4b60*/  MUFU.TANH R21, R51 ;  /* 0x0000003300157308 */ /* 0x000fe20000002400 */
[----:B-----5:R-:W-:-:S02]  /*4b70*/  IMAD.U32 R50, RZ, RZ, UR60 ;  /* 0x0000003cff327e24 */ /* 0x020fc4000f8e00ff */
[----:B------:R-:W-:Y:S01]  /*4b80*/  FMUL.FTZ R53, R53, UR6 ;  /* 0x0000000635357c20 */ /* 0x000fe20008410000 */
[----:B------:R-:W-:Y:S01]  /*4b90*/  FMUL.FTZ R54, R54, UR6 ;  /* 0x0000000636367c20 */ /* 0x000fe20008410000 */
[----:B------:R-:W-:Y:S01]  /*4ba0*/  R2UR UR7, R18 ;  /* 0x00000000120772ca */ /* 0x000fe200000e0000 */
[--C-:B------:R-:W-:Y:S02]  /*4bb0*/  IMAD.MOV.U32 R62, RZ, RZ, R151.reuse ;  /* 0x000000ffff3e7224 */ /* 0x100fe400078e0097 */
[----:B------:R-:W5:Y:S08]  /*4bc0*/  MUFU.TANH R48, R48 ;  /* 0x0000003000307308 */ /* 0x000f700000002400 */
[----:B------:R0:W5:Y:S08]  /*4bd0*/  MUFU.TANH R13, R59 ;  /* 0x0000003b000d7308 */ /* 0x0001700000002400 */
[----:B------:R-:W5:Y:S01]  /*4be0*/  MUFU.TANH R49, R49 ;  /* 0x0000003100317308 */ /* 0x000f620000002400 */
[----:B0-----:R-:W-:-:S07]  /*4bf0*/  IMAD.MOV.U32 R59, RZ, RZ, R151 ;  /* 0x000000ffff3b7224 */ /* 0x001fce00078e0097 */
[----:B------:R-:W-:Y:S08]  /*4c00*/  MUFU.TANH R55, R55 ;  /* 0x0000003700377308 */ /* 0x000ff00000002400 */
[----:B------:R-:W0:Y:S01]  /*4c10*/  MUFU.TANH R52, R52 ;  /* 0x0000003400347308 */ /* 0x000e220000002400 */
[----:B------:R-:W-:Y:S02]  /*4c20*/  WARPGROUP.DEPBAR.LE gsb0, 0x0 ;  /* 0x00008000000079c5 */ /* 0x000fe40000010000 */
[----:B------:R-:W-:Y:S01]  /*4c30*/  WARPGROUP.ARRIVE ;  /* 0x00000000000079c5 */ /* 0x000fe20000000000 */
[----:B------:R-:W-:-:S04]  /*4c40*/  FMUL.FTZ R42, R42, UR6 ;  /* 0x000000062a2a7c20 */ /* 0x000fc80008410000 */
[----:B------:R1:W0:Y:S01]  /*4c50*/  MUFU.TANH R15, R63 ;  /* 0x0000003f000f7308 */ /* 0x0002220000002400 */
[----:B------:R-:W-:Y:S01]  /*4c60*/  FMUL.FTZ R40, R40, UR6 ;  /* 0x0000000628287c20 */ /* 0x000fe20008410000 */
[----:B------:R-:W-:Y:S01]  /*4c70*/  FMUL.FTZ R43, R43, UR6 ;  /* 0x000000062b2b7c20 */ /* 0x000fe20008410000 */
[----:B------:R-:W-:Y:S01]  /*4c80*/  FMUL.FTZ R41, R41, UR6 ;  /* 0x0000000629297c20 */ /* 0x000fe20008410000 */
[----:B------:R-:W-:Y:S01]  /*4c90*/  HGMMA.64x16x16.F32 R32, gdesc[UR56], R32, gsb0 ;  /* 0x00200000382079f0 */ /* 0x000fe20008000820 */
[----:B------:R-:W-:Y:S01]  /*4ca0*/  R2UR UR57, R4 ;  /* 0x00000000043972ca */ /* 0x000fe200000e0000 */
[----:B------:R-:W-:Y:S01]  /*4cb0*/  IMAD.U32 R4, RZ, RZ, UR54 ;  /* 0x00000036ff047e24 */ /* 0x000fe2000f8e00ff */
[----:B------:R-:W-:Y:S01]  /*4cc0*/  UIADD3 UR54, UR52, 0x986, URZ ;  /* 0x0000098634367890 */ /* 0x000fe2000fffe03f */
[----:B------:R-:W0:Y:S01]  /*4cd0*/  MUFU.TANH R53, R53 ;  /* 0x0000003500357308 */ /* 0x000e220000002400 */
[----:B------:R-:W-:Y:S01]  /*4ce0*/  FMUL.FTZ R44, R44, UR6 ;  /* 0x000000062c2c7c20 */ /* 0x000fe20008410000 */
[----:B------:R-:W-:Y:S01]  /*4cf0*/  UMOV UR52, UR10 ;  /* 0x0000000a00347c82 */ /* 0x000fe20008000000 */
[----:B------:R-:W-:Y:S01]  /*4d00*/  IADD3 R3, R4, 0x50, -R19 ;  /* 0x0000005004037810 */ /* 0x000fe20007ffe813 */
[----:B------:R-:W-:Y:S01]  /*4d10*/  FMUL.FTZ R45, R45, UR6 ;  /* 0x000000062d2d7c20 */ /* 0x000fe20008410000 */
[----:B------:R-:W-:Y:S01]  /*4d20*/  FMUL.FTZ R46, R46, UR6 ;  /* 0x000000062e2e7c20 */ /* 0x000fe20008410000 */
[----:B------:R-:W-:Y:S01]  /*4d30*/  FMUL.FTZ R47, R47, UR6 ;  /* 0x000000062f2f7c20 */ /* 0x000fe20008410000 */
[----:B------:R-:W-:Y:S01]  /*4d40*/  ULDC UR10, c[0x0][0x988] ;  /* 0x00026200000a7ab9 */ /* 0x000fe20000000800 */
[----:B------:R-:W-:Y:S01]  /*4d50*/  IMAD R51, R50, -0x50, R3 ;  /* 0xffffffb032337824 */ /* 0x000fe200078e0203 */
[----:B------:R-:W-:Y:S01]  /*4d60*/  MUFU.TANH R42, R42 ;  /* 0x0000002a002a7308 */ /* 0x000fe20000002400 */
[----:B------:R-:W-:Y:S01]  /*4d70*/  R2UR UR56, R65 ;  /* 0x00000000413872ca */ /* 0x000fe200000e0000 */
[----:B------:R-:W-:-:S02]  /*4d80*/  IMAD.MOV.U32 R65, RZ, RZ, R151 ;  /* 0x000000ffff417224 */ /* 0x000fc400078e0097 */
[C---:B------:R-:W-:Y:S01]  /*4d90*/  ISETP.GT.AND P6, PT, R51.reuse, RZ, PT ;  /* 0x000000ff3300720c */ /* 0x040fe20003fc4270 */
[----:B-1----:R-:W-:Y:S01]  /*4da0*/  IMAD.MOV.U32 R63, RZ, RZ, R151 ;  /* 0x000000ffff3f7224 */ /* 0x002fe200078e0097 */
[C---:B------:R-:W-:Y:S02]  /*4db0*/  ISETP.GT.AND P5, PT, R51.reuse, 0x1, PT ;  /* 0x000000013300780c */ /* 0x040fe40003fa4270 */
[----:B------:R-:W-:Y:S01]  /*4dc0*/  ISETP.GT.AND P4, PT, R51, 0x8, PT ;  /* 0x000000083300780c */ /* 0x000fe20003f84270 */
[----:B------:R-:W-:Y:S01]  /*4dd0*/  MUFU.TANH R40, R40 ;  /* 0x0000002800287308 */ /* 0x000fe20000002400 */
[----:B------:R-:W-:Y:S02]  /*4de0*/  FSEL R56, R56, -INF , P6 ;  /* 0xff80000038387808 */ /* 0x000fe40003000000 */
[----:B------:R-:W-:Y:S02]  /*4df0*/  FSEL R57, R57, -INF , P5 ;  /* 0xff80000039397808 */ /* 0x000fe40002800000 */
[----:B------:R-:W-:-:S02]  /*4e00*/  ISETP.GT.AND P2, PT, R51, 0x9, PT ;  /* 0x000000093300780c */ /* 0x000fc40003f44270 */
[----:B--2---:R-:W-:Y:S01]  /*4e10*/  FSEL R60, R60, -INF , P4 ;  /* 0xff8000003c3c7808 */ /* 0x004fe20002000000 */
[----:B------:R-:W-:Y:S01]  /*4e20*/  MUFU.TANH R54, R54 ;  /* 0x0000003600367308 */ /* 0x000fe20000002400 */
[----:B------:R-:W-:Y:S02]  /*4e30*/  ISETP.GT.AND P3, PT, R51, 0x10, PT ;  /* 0x000000103300780c */ /* 0x000fe40003f64270 */
[----:B---3--:R-:W-:Y:S02]  /*4e40*/  FSEL R61, R61, -INF , P2 ;  /* 0xff8000003d3d7808 */ /* 0x008fe40001000000 */
[----:B----4-:R-:W-:Y:S02]  /*4e50*/  FSEL R2, R2, -INF , P6 ;  /* 0xff80000002027808 */ /* 0x010fe40003000000 */
[----:B------:R-:W-:Y:S01]  /*4e60*/  ISETP.GT.AND P6, PT, R51, 0x11, PT ;  /* 0x000000113300780c */ /* 0x000fe20003fc4270 */
[----:B------:R-:W-:Y:S01]  /*4e70*/  MUFU.TANH R43, R43 ;  /* 0x0000002b002b7308 */ /* 0x000fe20000002400 */
[----:B-----5:R-:W-:-:S02]  /*4e80*/  FSEL R58, R48, -INF , P3 ;  /* 0xff800000303a7808 */ /* 0x020fc40001800000 */
[----:B------:R-:W-:Y:S02]  /*4e90*/  FSEL R12, R12, -INF , P4 ;  /* 0xff8000000c0c7808 */ /* 0x000fe40002000000 */
[----:B------:R-:W-:Y:S02]  /*4ea0*/  FSEL R13, R13, -INF , P5 ;  /* 0xff8000000d0d7808 */ /* 0x000fe40002800000 */
[C---:B------:R-:W-:Y:S01]  /*4eb0*/  ISETP.GT.AND P4, PT, R51.reuse, 0x19, PT ;  /* 0x000000193300780c */ /* 0x040fe20003f84270 */
[----:B------:R-:W-:Y:S01]  /*4ec0*/  MUFU.TANH R41, R41 ;  /* 0x0000002900297308 */ /* 0x000fe20000002400 */
[----:B------:R-:W-:Y:S02]  /*4ed0*/  ISETP.GT.AND P5, PT, R51, 0x18, PT ;  /* 0x000000183300780c */ /* 0x000fe40003fa4270 */
[----:B------:R-:W-:Y:S02]  /*4ee0*/  FSEL R49, R49, -INF , P6 ;  /* 0xff80000031317808 */ /* 0x000fe40003000000 */
[----:B0-----:R-:W-:Y:S01]  /*4ef0*/  FSEL R52, R52, -INF , P5 ;  /* 0xff80000034347808 */ /* 0x001fe20002800000 */
[----:B------:R-:W-:-:S02]  /*4f00*/  WARPGROUP.DEPBAR.LE gsb0, 0x0 ;  /* 0x00008000000079c5 */ /* 0x000fc40000010000 */
[----:B------:R-:W-:Y:S01]  /*4f10*/  WARPGROUP.ARRIVE ;  /* 0x00000000000079c5 */ /* 0x000fe20000000000 */
[----:B------:R-:W-:Y:S01]  /*4f20*/  FMUL.FTZ R33, R33, UR6 ;  /* 0x0000000621217c20 */ /* 0x000fe20008410000 */
[----:B------:R-:W-:Y:S01]  /*4f30*/  FMUL.FTZ R32, R32, UR6 ;  /* 0x0000000620207c20 */ /* 0x000fe20008410000 */
[----:B------:R-:W-:Y:S01]  /*4f40*/  FMUL.FTZ R34, R34, UR6 ;  /* 0x0000000622227c20 */ /* 0x000fe20008410000 */
[----:B------:R-:W0:Y:S01]  /*4f50*/  MUFU.TANH R44, R44 ;  /* 0x0000002c002c7308 */ /* 0x000e220000002400 */
[----:B------:R-:W-:Y:S01]  /*4f60*/  FSEL R15, R15, -INF , P2 ;  /* 0xff8000000f0f7808 */ /* 0x000fe20001000000 */
[----:B------:R-:W-:Y:S01]  /*4f70*/  HGMMA.64x16x16.F32 R24, gdesc[UR52], R24, gsb0 ;  /* 0x00200000341879f0 */ /* 0x000fe20008000818 */
[----:B------:R-:W-:Y:S01]  /*4f80*/  ISETP.GT.AND P2, PT, R51, 0x20, PT ;  /* 0x000000203300780c */ /* 0x000fe20003f44270 */
[----:B------:R-:W-:Y:S01]  /*4f90*/  FMUL.FTZ R36, R36, UR6 ;  /* 0x0000000624247c20 */ /* 0x000fe20008410000 */
[----:B------:R-:W-:Y:S01]  /*4fa0*/  FSEL R53, R53, -INF , P4 ;  /* 0xff80000035357808 */ /* 0x000fe20002000000 */
[----:B------:R-:W-:Y:S01]  /*4fb0*/  FMUL.FTZ R37, R37, UR6 ;  /* 0x0000000625257c20 */ /* 0x000fe20008410000 */
[----:B------:R-:W-:Y:S01]  /*4fc0*/  FSEL R20, R20, -INF , P3 ;  /* 0xff80000014147808 */ /* 0x000fe20001800000 */
[----:B------:R1:W-:Y:S01]  /*4fd0*/  MUFU.TANH R4, R33 ;  /* 0x0000002100047308 */ /* 0x0003e20000002400 */
[----:B------:R-:W-:Y:S01]  /*4fe0*/  ISETP.GT.AND P3, PT, R51, 0x21, PT ;  /* 0x000000213300780c */ /* 0x000fe20003f64270 */
[----:B------:R-:W-:Y:S01]  /*4ff0*/  FMUL.FTZ R35, R35, UR6 ;  /* 0x0000000623237c20 */ /* 0x000fe20008410000 */
[----:B------:R-:W-:Y:S01]  /*5000*/  FSEL R21, R21, -INF , P6 ;  /* 0xff80000015157808 */ /* 0x000fe20003000000 */
[----:B------:R-:W-:Y:S01]  /*5010*/  FMUL.FTZ R38, R38, UR6 ;  /* 0x0000000626267c20 */ /* 0x000fe20008410000 */
[----:B------:R-:W-:Y:S01]  /*5020*/  ISETP.GT.AND P6, PT, R51, 0x28, PT ;  /* 0x000000283300780c */ /* 0x000fe20003fc4270 */
[----:B------:R-:W-:-:S02]  /*5030*/  FMUL.FTZ R39, R39, UR6 ;  /* 0x0000000627277c20 */ /* 0x000fc40008410000 */
[----:B------:R2:W-:Y:S01]  /*5040*/  MUFU.TANH R3, R32 ;  /* 0x0000002000037308 */ /* 0x0005e20000002400 */
[----:B-1----:R-:W-:Y:S02]  /*5050*/  FMNMX.FTZ R33, R56, R57, !PT ;  /* 0x0000003938217209 */ /* 0x002fe40007810000 */
[----:B0-----:R-:W-:-:S05]  /*5060*/  FSEL R44, R44, -INF , P6 ;  /* 0xff8000002c2c7808 */ /* 0x001fca0003000000 */
[----:B------:R0:W-:Y:S01]  /*5070*/  MUFU.TANH R50, R34 ;  /* 0x0000002200327308 */ /* 0x0001e20000002400 */
[----:B--2---:R-:W-:-:S04]  /*5080*/  FMNMX.FTZ R32, R60, R33, !PT ;  /* 0x000000213c207209 */ /* 0x004fc80007810000 */
[----:B------:R-:W-:Y:S02]  /*5090*/  FMNMX.FTZ R33, R61, R32, !PT ;  /* 0x000000203d217209 */ /* 0x000fe40007810000 */
[----:B------:R-:W-:Y:S01]  /*50a0*/  FSEL R32, R54, -INF , P5 ;  /* 0xff80000036207808 */ /* 0x000fe20002800000 */
[----:B------:R-:W1:Y:S01]  /*50b0*/  MUFU.TANH R45, R45 ;  /* 0x0000002d002d7308 */ /* 0x000e620000002400 */
[----:B0-----:R-:W-:Y:S02]  /*50c0*/  FMNMX.FTZ R34, R58, R33, !PT ;  /* 0x000000213a227209 */ /* 0x001fe40007810000 */
[----:B------:R-:W-:Y:S02]  /*50d0*/  FSEL R33, R55, -INF , P4 ;  /* 0xff80000037217808 */ /* 0x000fe40002000000 */
[----:B------:R-:W-:Y:S02]  /*50e0*/  FMNMX.FTZ R55, R49, R34, !PT ;  /* 0x0000002231377209 */ /* 0x000fe40007810000 */
[----:B------:R-:W-:Y:S01]  /*50f0*/  ISETP.GT.AND P5, PT, R51, 0x29, PT ;  /* 0x000000293300780c */ /* 0x000fe20003fa4270 */
[----:B------:R-:W-:Y:S01]  /*5100*/  MUFU.TANH R46, R46 ;  /* 0x0000002e002e7308 */ /* 0x000fe20000002400 */
[----:B------:R-:W-:-:S02]  /*5110*/  FMNMX.FTZ R34, R52, R55, !PT ;  /* 0x0000003734227209 */ /* 0x000fc40007810000 */
[----:B------:R-:W-:Y:S02]  /*5120*/  ISETP.GT.AND P4, PT, R51, 0x30, PT ;  /* 0x000000303300780c */ /* 0x000fe40003f84270 */
[----:B------:R-:W-:Y:S02]  /*5130*/  FMNMX.FTZ R55, R53, R34, !PT ;  /* 0x0000002235377209 */ /* 0x000fe40007810000 */
[----:B------:R-:W-:Y:S01]  /*5140*/  FSEL R34, R43, -INF , P3 ;  /* 0xff8000002b227808 */ /* 0x000fe20001800000 */
[----:B------:R-:W0:Y:S01]  /*5150*/  MUFU.TANH R47, R47 ;  /* 0x0000002f002f7308 */ /* 0x000e220000002400 */
[----:B------:R-:W-:Y:S02]  /*5160*/  FSEL R43, R41, -INF , P3 ;  /* 0xff800000292b7808 */ /* 0x000fe40001800000 */
[----:B-1----:R-:W-:Y:S02]  /*5170*/  FSEL R45, R45, -INF , P5 ;  /* 0xff8000002d2d7808 */ /* 0x002fe40002800000 */
[----:B------:R-:W-:Y:S01]  /*5180*/  ISETP.GT.AND P3, PT, R51, 0x31, PT ;  /* 0x000000313300780c */ /* 0x000fe20003f64270 */
[----:B------:R-:W-:-:S02]  /*5190*/  WARPGROUP.DEPBAR.LE gsb0, 0x0 ;  /* 0x00008000000079c5 */ /* 0x000fc40000010000 */
[----:B------:R-:W-:Y:S01]  /*51a0*/  FMUL.FTZ R48, R24, UR6 ;  /* 0x0000000618307c20 */ /* 0x000fe20008410000 */
[----:B------:R-:W-:Y:S01]  /*51b0*/  FSEL R24, R42, -INF , P2 ;  /* 0xff8000002a187808 */ /* 0x000fe20001000000 */
[----:B------:R-:W1:Y:S01]  /*51c0*/  MUFU.TANH R36, R36 ;  /* 0x0000002400247308 */ /* 0x000e620000002400 */
[----:B------:R-:W-:Y:S01]  /*51d0*/  FSEL R42, R40, -INF , P2 ;  /* 0xff800000282a7808 */ /* 0x000fe20001000000 */
[----:B------:R-:W-:Y:S01]  /*51e0*/  FMUL.FTZ R40, R25, UR6 ;  /* 0x0000000619287c20 */ /* 0x000fe20008410000 */
[----:B------:R-:W-:Y:S01]  /*51f0*/  FMUL.FTZ R41, R28, UR6 ;  /* 0x000000061c297c20 */ /* 0x000fe20008410000 */
[----:B------:R-:W-:Y:S01]  /*5200*/  ISETP.GT.AND P2, PT, R51, 0x38, PT ;  /* 0x000000383300780c */ /* 0x000fe20003f44270 */
[----:B------:R-:W-:Y:S01]  /*5210*/  FMUL.FTZ R27, R27, UR6 ;  /* 0x000000061b1b7c20 */ /* 0x000fe20008410000 */
[----:B------:R-:W-:Y:S01]  /*5220*/  FMNMX.FTZ R54, R42, R55, !PT ;  /* 0x000000372a367209 */ /* 0x000fe20007810000 */
[----:B------:R-:W-:Y:S01]  /*5230*/  FMUL.FTZ R26, R26, UR6 ;  /* 0x000000061a1a7c20 */ /* 0x000fe20008410000 */
[----:B------:R-:W2:Y:S01]  /*5240*/  MUFU.TANH R37, R37 ;  /* 0x0000002500257308 */ /* 0x000ea20000002400 */
[----:B0-----:R-:W-:Y:S01]  /*5250*/  FSEL R28, R47, -INF , P5 ;  /* 0xff8000002f1c7808 */ /* 0x001fe20002800000 */
[----:B------:R-:W-:Y:S01]  /*5260*/  FMUL.FTZ R30, R30, UR6 ;  /* 0x000000061e1e7c20 */ /* 0x000fe20008410000 */
[----:B------:R-:W-:Y:S01]  /*5270*/  FMNMX.FTZ R25, R43, R54, !PT ;  /* 0x000000362b197209 */ /* 0x000fe20007810000 */
[----:B------:R-:W-:Y:S01]  /*5280*/  FMUL.FTZ R31, R31, UR6 ;  /* 0x000000061f1f7c20 */ /* 0x000fe20008410000 */
[----:B------:R-:W-:Y:S01]  /*5290*/  ISETP.GT.AND P5, PT, R51, 0x40, PT ;  /* 0x000000403300780c */ /* 0x000fe20003fa4270 */
[----:B------:R0:W-:Y:S01]  /*52a0*/  @!P1 SYNCS.ARRIVE.TRANS64.RED.A1T0 RZ, [R0+URZ], RZ ;  /* 0x000000ff00ff99a7 */ /* 0x0001e2000810043f */
[----:B------:R-:W-:Y:S01]  /*52b0*/  FMNMX.FTZ R54, R44, R25, !PT ;  /* 0x000000192c367209 */ /* 0x000fe20007810000 */
[----:B------:R-:W3:Y:S01]  /*52c0*/  MUFU.TANH R48, R48 ;  /* 0x0000003000307308 */ /* 0x000ee20000002400 */
[----:B------:R-:W-:-:S02]  /*52d0*/  FSEL R25, R46, -INF , P6 ;  /* 0xff8000002e197808 */ /* 0x000fc40003000000 */
[----:B------:R-:W-:Y:S02]  /*52e0*/  FSEL R46, R3, -INF , P4 ;  /* 0xff800000032e7808 */ /* 0x000fe40002000000 */
[----:B------:R-:W-:Y:S02]  /*52f0*/  FMNMX.FTZ R3, R45, R54, !PT ;  /* 0x000000362d037209 */ /* 0x000fe40007810000 */
[----:B------:R-:W-:Y:S01]  /*5300*/  FSEL R54, R4, -INF , P3 ;  /* 0xff80000004367808 */ /* 0x000fe20001800000 */
[----:B------:R-:W4:Y:S01]  /*5310*/  MUFU.TANH R35, R35 ;  /* 0x0000002300237308 */ /* 0x000f220000002400 */
[----:B------:R-:W-:Y:S01]  /*5320*/  FMNMX.FTZ R55, R46, R3, !PT ;  /* 0x000000032e377209 */ /* 0x000fe20007810000 */
[----:B------:R-:W-:Y:S01]  /*5330*/  FMUL.FTZ R3, R29, UR6 ;  /* 0x000000061d037c20 */ /* 0x000fe20008410000 */
[----:B------:R-:W-:Y:S01]  /*5340*/  ISETP.GT.AND P6, PT, R51, 0x39, PT ;  /* 0x000000393300780c */ /* 0x000fe20003fc4270 */
[----:B------:R-:W-:Y:S01]  /*5350*/  UIADD3 UR6, UR60, -0x2, URZ ;  /* 0xfffffffe3c067890 */ /* 0x000fe2000fffe03f */
[----:B-1----:R-:W-:-:S02]  /*5360*/  FSEL R47, R36, -INF , P2 ;  /* 0xff800000242f7808 */ /* 0x002fc40001000000 */
[----:B------:R-:W-:Y:S01]  /*5370*/  FMNMX.FTZ R4, R54, R55, !PT ;  /* 0x0000003736047209 */ /* 0x000fe20007810000 */
[----:B------:R-:W1:Y:S01]  /*5380*/  MUFU.TANH R40, R40 ;  /* 0x0000002800287308 */ /* 0x000e620000002400 */
[----:B--2---:R-:W-:Y:S01]  /*5390*/  FSEL R37, R37, -INF , P6 ;  /* 0xff80000025257808 */ /* 0x004fe20003000000 */
[----:B------:R-:W-:Y:S01]  /*53a0*/  UISETP.GE.AND UP0, UPT, UR6, UR7, UPT ;  /* 0x000000070600728c */ /* 0x000fe2000bf06270 */
[----:B------:R-:W-:Y:S02]  /*53b0*/  FMNMX.FTZ R4, R47, R4, !PT ;  /* 0x000000042f047209 */ /* 0x000fe40007810000 */
[----:B------:R-:W-:Y:S02]  /*53c0*/  FSEL R29, R50, -INF , P4 ;  /* 0xff800000321d7808 */ /* 0x000fe40002000000 */
[----:B------:R-:W-:Y:S01]  /*53d0*/  ISETP.GT.AND P4, PT, R51, 0x41, PT ;  /* 0x000000413300780c */ /* 0x000fe20003f84270 */
[----:B------:R-:W2:Y:S01]  /*53e0*/  MUFU.TANH R38, R38 ;  /* 0x0000002600267308 */ /* 0x000ea20000002400 */
[----:B---3--:R-:W-:-:S02]  /*53f0*/  FSEL R48, R48, -INF , P5 ;  /* 0xff80000030307808 */ /* 0x008fc40002800000 */
[----:B------:R-:W-:Y:S02]  /*5400*/  FMNMX.FTZ R55, R37, R4, !PT ;  /* 0x0000000425377209 */ /* 0x000fe40007810000 */
[----:B----4-:R-:W-:Y:S02]  /*5410*/  FSEL R35, R35, -INF , P3 ;  /* 0xff80000023237808 */ /* 0x010fe40001800000 */
[----:B------:R-:W-:Y:S01]  /*5420*/  ISETP.GT.AND P3, PT, R51, 0x48, PT ;  /* 0x000000483300780c */ /* 0x000fe20003f64270 */
[----:B------:R-:W3:Y:S01]  /*5430*/  MUFU.TANH R41, R41 ;  /* 0x0000002900297308 */ /* 0x000ee20000002400 */
[----:B-1----:R-:W-:Y:S02]  /*5440*/  FSEL R40, R40, -INF , P4 ;  /* 0xff80000028287808 */ /* 0x002fe40002000000 */
[----:B------:R-:W-:-:S04]  /*5450*/  FMNMX.FTZ R55, R48, R55, !PT ;  /* 0x0000003730377209 */ /* 0x000fc80007810000 */
[----:B------:R-:W-:Y:S01]  /*5460*/  FMNMX.FTZ R4, R40, R55, !PT ;  /* 0x0000003728047209 */ /* 0x000fe20007810000 */
[----:B------:R-:W1:Y:S01]  /*5470*/  MUFU.TANH R3, R3 ;  /* 0x0000000300037308 */ /* 0x000e620000002400 */
[----:B--2---:R-:W-:Y:S02]  /*5480*/  FSEL R36, R38, -INF , P2 ;  /* 0xff80000026247808 */ /* 0x004fe40001000000 */
[----:B------:R-:W-:-:S05]  /*5490*/  ISETP.GT.AND P2, PT, R51, 0x49, PT ;  /* 0x000000493300780c */ /* 0x000fca0003f44270 */
[----:B------:R-:W2:Y:S01]  /*54a0*/  MUFU.TANH R39, R39 ;  /* 0x0000002700277308 */ /* 0x000ea20000002400 */
[----:B---3--:R-:W-:-:S07]  /*54b0*/  FSEL R41, R41, -INF , P3 ;  /* 0xff80000029297808 */ /* 0x008fce0001800000 */
[----:B------:R-:W3:Y:S01]  /*54c0*/  MUFU.TANH R26, R26 ;  /* 0x0000001a001a7308 */ /* 0x000ee20000002400 */
[----:B-1----:R-:W-:Y:S02]  /*54d0*/  FSEL R50, R3, -INF , P2 ;  /* 0xff80000003327808 */ /* 0x002fe40001000000 */
[----:B------:R-:W-:-:S04]  /*54e0*/  FMNMX.FTZ R3, R41, R4, !PT ;  /* 0x0000000429037209 */ /* 0x000fc80007810000 */
[----:B------:R-:W-:Y:S01]  /*54f0*/  FMNMX.FTZ R3, R50, R3, !PT ;  /* 0x0000000332037209 */ /* 0x000fe20007810000 */
[----:B------:R-:W1:Y:S01]  /*5500*/  MUFU.TANH R30, R30 ;  /* 0x0000001e001e7308 */ /* 0x000e620000002400 */
[----:B--2---:R-:W-:-:S03]  /*5510*/  FSEL R39, R39, -INF , P6 ;  /* 0xff80000027277808 */ /* 0x004fc60003000000 */
[----:B------:R-:W2:Y:S04]  /*5520*/  SHFL.BFLY PT, R4, R3, 0x2, 0x1f ;  /* 0x0c401f0003047f89 */ /* 0x000ea800000e0000 */
[----:B------:R-:W4:Y:S01]  /*5530*/  MUFU.TANH R31, R31 ;  /* 0x0000001f001f7308 */ /* 0x000f220000002400 */
[----:B---3--:R-:W-:Y:S02]  /*5540*/  FSEL R26, R26, -INF , P5 ;  /* 0xff8000001a1a7808 */ /* 0x008fe40002800000 */
[----:B-1----:R-:W-:Y:S02]  /*5550*/  FSEL R30, R30, -INF , P3 ;  /* 0xff8000001e1e7808 */ /* 0x002fe40001800000 */
[----:B----4-:R-:W-:Y:S02]  /*5560*/  FSEL R31, R31, -INF , P2 ;  /* 0xff8000001f1f7808 */ /* 0x010fe40001000000 */
[----:B--2---:R-:W-:-:S02]  /*5570*/  FMNMX.FTZ R38, R3, R4, !PT ;  /* 0x0000000403267209 */ /* 0x004fc40007810000 */
[----:B------:R1:W2:Y:S03]  /*5580*/  MUFU.TANH R3, R27 ;  /* 0x0000001b00037308 */ /* 0x0002a60000002400 */
[----:B------:R-:W3:Y:S02]  /*5590*/  SHFL.BFLY PT, R51, R38, 0x1, 0x1f ;  /* 0x0c201f0026337f89 */ /* 0x000ee400000e0000 */
[----:B---3--:R-:W-:-:S04]  /*55a0*/  FMNMX.FTZ R4, R38, R51, !PT ;  /* 0x0000003326047209 */ /* 0x008fc80007810000 */
[C---:B------:R-:W-:Y:S01]  /*55b0*/  FSETP.NEU.FTZ.AND P0, PT, R4.reuse, -INF , PT ;  /* 0xff8000000400780b */ /* 0x040fe20003f1d000 */
[----:B------:R-:W-:-:S05]  /*55c0*/  FMUL.FTZ R51, R4, UR10 ;  /* 0x0000000a04337c20 */ /* 0x000fca0008410000 */
[----:B------:R-:W-:Y:S02]  /*55d0*/  FSEL R55, R51, RZ, P0 ;  /* 0x000000ff33377208 */ /* 0x000fe40000000000 */
[----:B------:R-:W-:Y:S02]  /*55e0*/  FMNMX.FTZ R51, R2, R13, !PT ;  /* 0x0000000d02337209 */ /* 0x000fe40007810000 */
[----:B------:R-:W-:Y:S01]  /*55f0*/  ISETP.NE.AND P0, PT, R64, RZ, PT ;  /* 0x000000ff4000720c */ /* 0x000fe20003f05270 */
[--C-:B------:R-:W-:Y:S01]  /*5600*/  FFMA.FTZ R208, R56, UR10, -R55.reuse ;  /* 0x0000000a38d07c23 */ /* 0x100fe20008010837 */
[----:B------:R-:W-:Y:S01]  /*5610*/  FMNMX.FTZ R38, R12, R51, !PT ;  /* 0x000000330c267209 */ /* 0x000fe20007810000 */
[--C-:B------:R-:W-:Y:S01]  /*5620*/  FFMA.FTZ R57, R57, UR10, -R55.reuse ;  /* 0x0000000a39397c23 */ /* 0x100fe20008010837 */
[--C-:B------:R-:W-:Y:S01]  /*5630*/  FFMA.FTZ R37, R37, UR10, -R55.reuse ;  /* 0x0000000a25257c23 */ /* 0x100fe20008010837 */
[--C-:B------:R-:W-:Y:S01]  /*5640*/  FFMA.FTZ R210, R60, UR10, -R55.reuse ;  /* 0x0000000a3cd27c23 */ /* 0x100fe20008010837 */
[----:B------:R-:W-:Y:S01]  /*5650*/  FMNMX.FTZ R51, R15, R38, !PT ;  /* 0x000000260f337209 */ /* 0x000fe20007810000 */
[----:B------:R-:W-:Y:S01]  /*5660*/  MUFU.EX2 R208, R208 ;  /* 0x000000d000d07308 */ /* 0x000fe20000000800 */
[--C-:B------:R-:W-:Y:S01]  /*5670*/  FFMA.FTZ R61, R61, UR10, -R55.reuse ;  /* 0x0000000a3d3d7c23 */ /* 0x100fe20008010837 */
        /* <DEDUP_REMOVED lines=13> */
[----:B-1----:R-:W-:Y:S01]  /*5750*/  FMNMX.FTZ R27, R33, R38, !PT ;  /* 0x00000026211b7209 */ /* 0x002fe20007810000 */
[----:B------:R-:W-:Y:S01]  /*5760*/  MUFU.EX2 R210, R210 ;  /* 0x000000d200d27308 */ /* 0x000fe20000000800 */
[--C-:B------:R-:W-:Y:S01]  /*5770*/  FFMA.FTZ R54, R54, UR10, -R55.reuse ;  /* 0x0000000a36367c23 */ /* 0x100fe20008010837 */
[--C-:B------:R-:W-:Y:S01]  /*5780*/  FFMA.FTZ R47, R47, UR10, -R55.reuse ;  /* 0x0000000a2f2f7c23 */ /* 0x100fe20008010837 */
[----:B------:R-:W-:Y:S01]  /*5790*/  FMNMX.FTZ R27, R24, R27, !PT ;  /* 0x0000001b181b7209 */ /* 0x000fe20007810000 */
[--C-:B------:R-:W-:Y:S01]  /*57a0*/  FFMA.FTZ R48, R48, UR10, -R55.reuse ;  /* 0x0000000a30307c23 */ /* 0x100fe20008010837 */
[--C-:B------:R-:W-:Y:S01]  /*57b0*/  FFMA.FTZ R41, R41, UR10, -R55.reuse ;  /* 0x0000000a29297c23 */ /* 0x100fe20008010837 */
[----:B------:R-:W-:Y:S01]  /*57c0*/  FFMA.FTZ R50, R50, UR10, -R55 ;  /* 0x0000000a32327c23 */ /* 0x000fe20008010837 */
[----:B------:R-:W-:Y:S01]  /*57d0*/  FMNMX.FTZ R38, R34, R27, !PT ;  /* 0x0000001b22267209 */ /* 0x000fe20007810000 */
[----:B------:R-:W-:Y:S01]  /*57e0*/  MUFU.EX2 R61, R61 ;  /* 0x0000003d003d7308 */ /* 0x000fe20000000800 */
[----:B------:R-:W-:-:S02]  /*57f0*/  IMAD.MOV.U32 R64, RZ, RZ, R151 ;  /* 0x000000ffff407224 */ /* 0x000fc400078e0097 */
[----:B------:R-:W-:Y:S01]  /*5800*/  FMNMX.FTZ R51, R25, R38, !PT ;  /* 0x0000002619337209 */ /* 0x000fe20007810000 */
[----:B------:R-:W-:-:S03]  /*5810*/  IMAD.MOV.U32 R60, RZ, RZ, R151 ;  /* 0x000000ffff3c7224 */ /* 0x000fc600078e0097 */
[----:B------:R-:W-:Y:S01]  /*5820*/  FMNMX.FTZ R38, R28, R51, !PT ;  /* 0x000000331c267209 */ /* 0x000fe20007810000 */
[----:B------:R-:W-:Y:S03]  /*5830*/  MUFU.EX2 R27, R57 ;  /* 0x00000039001b7308 */ /* 0x000fe60000000800 */
[----:B------:R-:W-:-:S04]  /*5840*/  FMNMX.FTZ R38, R29, R38, !PT ;  /* 0x000000261d267209 */ /* 0x000fc80007810000 */
[----:B------:R-:W-:Y:S01]  /*5850*/  FMNMX.FTZ R51, R35, R38, !PT ;  /* 0x0000002623337209 */ /* 0x000fe20007810000 */
[----:B------:R-:W-:Y:S03]  /*5860*/  MUFU.EX2 R58, R58 ;  /* 0x0000003a003a7308 */ /* 0x000fe60000000800 */
[----:B------:R-:W-:-:S04]  /*5870*/  FMNMX.FTZ R38, R36, R51, !PT ;  /* 0x0000003324267209 */ /* 0x000fc80007810000 */
[----:B------:R-:W-:Y:S01]  /*5880*/  FMNMX.FTZ R51, R39, R38, !PT ;  /* 0x0000002627337209 */ /* 0x000fe20007810000 */
[----:B------:R-:W1:Y:S01]  /*5890*/  MUFU.EX2 R49, R49 ;  /* 0x0000003100317308 */ /* 0x000e620000000800 */
[----:B--2---:R-:W-:Y:S02]  /*58a0*/  FSEL R38, R3, -INF , P4 ;  /* 0xff80000003267808 */ /* 0x004fe40002000000 */
[----:B------:R-:W-:-:S04]  /*58b0*/  FMNMX.FTZ R51, R26, R51, !PT ;  /* 0x000000331a337209 */ /* 0x000fc80007810000 */
[----:B------:R-:W-:Y:S01]  /*58c0*/  FMNMX.FTZ R51, R38, R51, !PT ;  /* 0x0000003326337209 */ /* 0x000fe20007810000 */
[----:B------:R-:W-:Y:S03]  /*58d0*/  MUFU.EX2 R200, R43 ;  /* 0x0000002b00c87308 */ /* 0x000fe60000000800 */
[----:B------:R-:W-:Y:S01]  /*58e0*/  FMNMX.FTZ R56, R30, R51, !PT ;  /* 0x000000331e387209 */ /* 0x000fe20007810000 */
[----:B------:R-:W-:-:S03]  /*58f0*/  FFMA.FTZ R51, R42, UR10, -R55 ;  /* 0x0000000a2a337c23 */ /* 0x000fc60008010837 */
[----:B------:R-:W-:Y:S01]  /*5900*/  FMNMX.FTZ R56, R31, R56, !PT ;  /* 0x000000381f387209 */ /* 0x000fe20007810000 */
[----:B------:R-:W-:Y:S01]  /*5910*/  MUFU.EX2 R52, R52 ;  /* 0x0000003400347308 */ /* 0x000fe20000000800 */
[----:B-1----:R-:W-:-:S03]  /*5920*/  F2FP.F16.F32.PACK_AB R204, R49, R58 ;  /* 0x0000003a31cc723e */ /* 0x002fc600000000ff */
[----:B------:R-:W1:Y:S04]  /*5930*/  SHFL.BFLY PT, R3, R56, 0x2, 0x1f ;  /* 0x0c401f0038037f89 */ /* 0x000e6800000e0000 */
[----:B------:R-:W-:Y:S08]  /*5940*/  MUFU.EX2 R43, R40 ;  /* 0x00000028002b7308 */ /* 0x000ff00000000800 */
[----:B------:R-:W2:Y:S08]  /*5950*/  MUFU.EX2 R53, R53 ;  /* 0x0000003500357308 */ /* 0x000eb00000000800 */
[----:B------:R-:W-:Y:S01]  /*5960*/  MUFU.EX2 R51, R51 ;  /* 0x0000003300337308 */ /* 0x000fe20000000800 */
[----:B-1----:R-:W-:Y:S01]  /*5970*/  FMNMX.FTZ R42, R56, R3, !PT ;  /* 0x00000003382a7209 */ /* 0x002fe20007810000 */
[----:B------:R-:W-:-:S06]  /*5980*/  IMAD.MOV.U32 R56, RZ, RZ, R151 ;  /* 0x000000ffff387224 */ /* 0x000fcc00078e0097 */
[----:B------:R-:W-:Y:S01]  /*5990*/  MUFU.EX2 R44, R44 ;  /* 0x0000002c002c7308 */ /* 0x000fe20000000800 */
[----:B------:R-:W1:Y:S01]  /*59a0*/  SHFL.BFLY PT, R3, R42, 0x1, 0x1f ;  /* 0x0c201f002a037f89 */ /* 0x000e6200000e0000 */
[----:B--2---:R-:W-:-:S06]  /*59b0*/  F2FP.F16.F32.PACK_AB R206, R53, R52 ;  /* 0x0000003435ce723e */ /* 0x004fcc00000000ff */
[----:B------:R-:W2:Y:S08]  /*59c0*/  MUFU.EX2 R45, R45 ;  /* 0x0000002d002d7308 */ /* 0x000eb00000000800 */
[----:B------:R-:W-:Y:S08]  /*59d0*/  MUFU.EX2 R46, R46 ;  /* 0x0000002e002e7308 */ /* 0x000ff00000000800 */
[----:B------:R3:W-:Y:S01]  /*59e0*/  MUFU.EX2 R57, R54 ;  /* 0x0000003600397308 */ /* 0x0007e20000000800 */
[----:B-1----:R-:W-:-:S02]  /*59f0*/  FMNMX.FTZ R3, R42, R3, !PT ;  /* 0x000000032a037209 */ /* 0x002fc40007810000 */
[----:B--2---:R-:W-:Y:S02]  /*5a00*/  F2FP.F16.F32.PACK_AB R202, R45, R44 ;  /* 0x0000002c2dca723e */ /* 0x004fe400000000ff */
[C---:B------:R-:W-:Y:S01]  /*5a10*/  FSETP.NEU.FTZ.AND P2, PT, R3.reuse, -INF , PT ;  /* 0xff8000000300780b */ /* 0x040fe20003f5d000 */
[----:B------:R-:W-:Y:S02]  /*5a20*/  FMUL.FTZ R42, R3, UR10 ;  /* 0x0000000a032a7c20 */ /* 0x000fe40008410000 */
[----:B------:R-:W-:Y:S01]  /*5a30*/  MUFU.EX2 R47, R47 ;  /* 0x0000002f002f7308 */ /* 0x000fe20000000800 */
[----:B---3--:R-:W-:Y:S02]  /*5a40*/  IMAD.MOV.U32 R54, RZ, RZ, R151 ;  /* 0x000000ffff367224 */ /* 0x008fe400078e0097 */
[----:B------:R-:W-:Y:S02]  /*5a50*/  FSEL R37, R42, RZ, P2 ;  /* 0x000000ff2a257208 */ /* 0x000fe40001000000 */
[----:B------:R-:W-:-:S03]  /*5a60*/  PLOP3.LUT P2, PT, PT, PT, UP0, 0x80, 0x0 ;  /* 0x000000000000781c */ /* 0x000fc60003f4f008 */
[--C-:B------:R-:W-:Y:S01]  /*5a70*/  FFMA.FTZ R2, R2, UR10, -R37.reuse ;  /* 0x0000000a02027c23 */ /* 0x100fe20008010825 */
[--C-:B------:R-:W-:Y:S01]  /*5a80*/  FFMA.FTZ R13, R13, UR10, -R37.reuse ;  /* 0x0000000a0d0d7c23 */ /* 0x100fe20008010825 */
[--C-:B------:R-:W-:Y:S01]  /*5a90*/  FFMA.FTZ R12, R12, UR10, -R37.reuse ;  /* 0x0000000a0c0c7c23 */ /* 0x100fe20008010825 */
[--C-:B------:R-:W-:Y:S01]  /*5aa0*/  FFMA.FTZ R15, R15, UR10, -R37.reuse ;  /* 0x0000000a0f0f7c23 */ /* 0x100fe20008010825 */
[--C-:B------:R-:W-:Y:S01]  /*5ab0*/  FFMA.FTZ R20, R20, UR10, -R37.reuse ;  /* 0x0000000a14147c23 */ /* 0x100fe20008010825 */
[----:B------:R1:W-:Y:S01]  /*5ac0*/  MUFU.EX2 R209, R13 ;  /* 0x0000000d00d17308 */ /* 0x0003e20000000800 */
[--C-:B------:R-:W-:Y:S01]  /*5ad0*/  FFMA.FTZ R21, R21, UR10, -R37.reuse ;  /* 0x0000000a15157c23 */ /* 0x100fe20008010825 */
[--C-:B------:R-:W-:Y:S01]  /*5ae0*/  FFMA.FTZ R32, R32, UR10, -R37.reuse ;  /* 0x0000000a20207c23 */ /* 0x100fe20008010825 */
[--C-:B------:R-:W-:Y:S01]  /*5af0*/  FFMA.FTZ R33, R33, UR10, -R37.reuse ;  /* 0x0000000a21217c23 */ /* 0x100fe20008010825 */
[--C-:B------:R-:W-:Y:S01]  /*5b00*/  FFMA.FTZ R24, R24, UR10, -R37.reuse ;  /* 0x0000000a18187c23 */ /* 0x100fe20008010825 */
[--C-:B------:R-:W-:Y:S01]  /*5b10*/  FFMA.FTZ R34, R34, UR10, -R37.reuse ;  /* 0x0000000a22227c23 */ /* 0x100fe20008010825 */
[--C-:B------:R-:W-:Y:S01]  /*5b20*/  FFMA.FTZ R25, R25, UR10, -R37.reuse ;  /* 0x0000000a19197c23 */ /* 0x100fe20008010825 */
[----:B------:R-:W-:Y:S01]  /*5b30*/  FFMA.FTZ R28, R28, UR10, -R37 ;  /* 0x0000000a1c1c7c23 */ /* 0x000fe20008010825 */
[----:B------:R-:W2:Y:S01]  /*5b40*/  MUFU.EX2 R2, R2 ;  /* 0x0000000200027308 */ /* 0x000ea20000000800 */
[----:B-1----:R-:W-:Y:S01]  /*5b50*/  FADD.FTZ R13, R208, R27 ;  /* 0x0000001bd00d7221 */ /* 0x002fe20000010000 */
[--C-:B------:R-:W-:Y:S01]  /*5b60*/  FFMA.FTZ R29, R29, UR10, -R37.reuse ;  /* 0x0000000a1d1d7c23 */ /* 0x100fe20008010825 */
[--C-:B------:R-:W-:Y:S01]  /*5b70*/  FFMA.FTZ R35, R35, UR10, -R37.reuse ;  /* 0x0000000a23237c23 */ /* 0x100fe20008010825 */
[----:B------:R-:W-:Y:S01]  /*5b80*/  FFMA.FTZ R36, R36, UR10, -R37 ;  /* 0x0000000a24247c23 */ /* 0x000fe20008010825 */
[----:B------:R-:W-:Y:S01]  /*5b90*/  FADD.FTZ R40, R210, R13 ;  /* 0x0000000dd2287221 */ /* 0x000fe20000010000 */
[--C-:B------:R-:W-:Y:S01]  /*5ba0*/  FFMA.FTZ R39, R39, UR10, -R37.reuse ;  /* 0x0000000a27277c23 */ /* 0x100fe20008010825 */
[--C-:B------:R-:W-:Y:S01]  /*5bb0*/  FFMA.FTZ R26, R26, UR10, -R37.reuse ;  /* 0x0000000a1a1a7c23 */ /* 0x100fe20008010825 */
[----:B------:R-:W1:Y:S01]  /*5bc0*/  MUFU.EX2 R12, R12 ;  /* 0x0000000c000c7308 */ /* 0x000e620000000800 */
[----:B------:R-:W-:Y:S01]  /*5bd0*/  FADD.FTZ R13, R61, R40 ;  /* 0x000000283d0d7221 */ /* 0x000fe20000010000 */
[----:B------:R-:W-:Y:S01]  /*5be0*/  F2FP.F16.F32.PACK_AB R208, R27, R208 ;  /* 0x000000d01bd0723e */ /* 0x000fe200000000ff */
[--C-:B------:R-:W-:Y:S01]  /*5bf0*/  FFMA.FTZ R38, R38, UR10, -R37.reuse ;  /* 0x0000000a26267c23 */ /* 0x100fe20008010825 */
[----:B------:R-:W-:Y:S01]  /*5c00*/  FFMA.FTZ R30, R30, UR10, -R37 ;  /* 0x0000000a1e1e7c23 */ /* 0x000fe20008010825 */
[----:B------:R-:W-:Y:S01]  /*5c10*/  FADD.FTZ R40, R58, R13 ;  /* 0x0000000d3a287221 */ /* 0x000fe20000010000 */
[----:B------:R-:W-:Y:S01]  /*5c20*/  FFMA.FTZ R31, R31, UR10, -R37 ;  /* 0x0000000a1f1f7c23 */ /* 0x000fe20008010825 */
[----:B------:R-:W-:Y:S01]  /*5c30*/  F2FP.F16.F32.PACK_AB R210, R61, R210 ;  /* 0x000000d23dd2723e */ /* 0x000fe200000000ff */
[----:B------:R-:W3:Y:S01]  /*5c40*/  MUFU.EX2 R15, R15 ;  /* 0x0000000f000f7308 */ /* 0x000ee20000000800 */
[----:B--2---:R-:W-:Y:S01]  /*5c50*/  FADD.FTZ R13, R2, R209 ;  /* 0x000000d1020d7221 */ /* 0x004fe20000010000 */
[----:B------:R-:W-:Y:S01]  /*5c60*/  FADD.FTZ R55, R49, R40 ;  /* 0x0000002831377221 */ /* 0x000fe20000010000 */
[----:B------:R-:W-:Y:S01]  /*5c70*/  F2FP.F16.F32.PACK_AB R196, R57, R46 ;  /* 0x0000002e39c4723e */ /* 0x000fe200000000ff */
[----:B------:R-:W-:Y:S01]  /*5c80*/  IMAD.MOV.U32 R61, RZ, RZ, R151 ;  /* 0x000000ffff3d7224 */ /* 0x000fe200078e0097 */
[----:B------:R-:W-:Y:S01]  /*5c90*/  F2FP.F16.F32.PACK_AB R209, R209, R2 ;  /* 0x00000002d1d1723e */ /* 0x000fe200000000ff */
[----:B------:R-:W-:Y:S01]  /*5ca0*/  FADD.FTZ R42, R52, R55 ;  /* 0x00000037342a7221 */ /* 0x000fe20000010000 */
[----:B------:R-:W-:Y:S01]  /*5cb0*/  IMAD.MOV.U32 R2, RZ, RZ, 0x3f800000 ;  /* 0x3f800000ff027424 */ /* 0x000fe200078e00ff */
[----:B------:R-:W2:Y:S01]  /*5cc0*/  MUFU.EX2 R20, R20 ;  /* 0x0000001400147308 */ /* 0x000ea20000000800 */
[----:B-1----:R-:W-:Y:S01]  /*5cd0*/  FADD.FTZ R40, R12, R13 ;  /* 0x0000000d0c287221 */ /* 0x002fe20000010000 */
[----:B------:R-:W-:Y:S01]  /*5ce0*/  FADD.FTZ R42, R53, R42 ;  /* 0x0000002a352a7221 */ /* 0x000fe20000010000 */
[----:B------:R-:W-:-:S02]  /*5cf0*/  IMAD.MOV.U32 R58, RZ, RZ, R151 ;  /* 0x000000ffff3a7224 */ /* 0x000fc400078e0097 */
[--C-:B------:R-:W-:Y:S02]  /*5d00*/  IMAD.MOV.U32 R53, RZ, RZ, R151.reuse ;  /* 0x000000ffff357224 */ /* 0x100fe400078e0097 */
[----:B------:R-:W-:Y:S01]  /*5d10*/  FADD.FTZ R55, R51, R42 ;  /* 0x0000002a33377221 */ /* 0x000fe20000010000 */
[----:B------:R-:W-:Y:S01]  /*5d20*/  IMAD.MOV.U32 R52, RZ, RZ, R151 ;  /* 0x000000ffff347224 */ /* 0x000fe200078e0097 */
[----:B------:R-:W1:Y:S01]  /*5d30*/  MUFU.EX2 R21, R21 ;  /* 0x0000001500157308 */ /* 0x000e620000000800 */
[C---:B---3--:R-:W-:Y:S01]  /*5d40*/  FADD.FTZ R13, R15.reuse, R40 ;  /* 0x000000280f0d7221 */ /* 0x048fe20000010000 */
[C---:B------:R-:W-:Y:S01]  /*5d50*/  FADD.FTZ R55, R200.reuse, R55 ;  /* 0x00000037c8377221 */ /* 0x040fe20000010000 */
[----:B------:R-:W-:Y:S01]  /*5d60*/  F2FP.F16.F32.PACK_AB R211, R15, R12 ;  /* 0x0000000c0fd3723e */ /* 0x000fe200000000ff */
[----:B------:R-:W-:Y:S01]  /*5d70*/  IMAD.MOV.U32 R49, RZ, RZ, R151 ;  /* 0x000000ffff317224 */ /* 0x000fe200078e0097 */
[----:B------:R-:W-:Y:S01]  /*5d80*/  F2FP.F16.F32.PACK_AB R200, R200, R51 ;  /* 0x00000033c8c8723e */ /* 0x000fe200000000ff */
[----:B0-----:R-:W-:Y:S01]  /*5d90*/  FADD.FTZ R0, R44, R55 ;  /* 0x000000372c007221 */ /* 0x001fe20000010000 */
[----:B------:R-:W-:Y:S01]  /*5da0*/  IMAD.MOV.U32 R55, RZ, RZ, R151 ;  /* 0x000000ffff377224 */ /* 0x000fe200078e0097 */
[----:B------:R-:W0:Y:S01]  /*5db0*/  MUFU.EX2 R32, R32 ;  /* 0x0000002000207308 */ /* 0x000e220000000800 */
[----:B--2---:R-:W-:Y:S01]  /*5dc0*/  FADD.FTZ R40, R20, R13 ;  /* 0x0000000d14287221 */ /* 0x004fe20000010000 */
[----:B------:R-:W-:-:S02]  /*5dd0*/  IMAD.MOV.U32 R51, RZ, RZ, R151 ;  /* 0x000000ffff337224 */ /* 0x000fc400078e0097 */
[--C-:B------:R-:W-:Y:S02]  /*5de0*/  IMAD.MOV.U32 R44, RZ, RZ, R151.reuse ;  /* 0x000000ffff2c7224 */ /* 0x100fe400078e0097 */
[--C-:B------:R-:W-:Y:S02]  /*5df0*/  IMAD.MOV.U32 R42, RZ, RZ, R151.reuse ;  /* 0x000000ffff2a7224 */ /* 0x100fe400078e0097 */
[----:B------:R-:W2:Y:S01]  /*5e00*/  MUFU.EX2 R33, R33 ;  /* 0x0000002100217308 */ /* 0x000ea20000000800 */
[C---:B-1----:R-:W-:Y:S01]  /*5e10*/  FADD.FTZ R13, R21.reuse, R40 ;  /* 0x00000028150d7221 */ /* 0x042fe20000010000 */
[----:B------:R-:W-:Y:S01]  /*5e20*/  F2FP.F16.F32.PACK_AB R205, R21, R20 ;  /* 0x0000001415cd723e */ /* 0x000fe200000000ff */
[----:B------:R-:W-:-:S05]  /*5e30*/  IMAD.MOV.U32 R37, RZ, RZ, R151 ;  /* 0x000000ffff257224 */ /* 0x000fca00078e0097 */
[----:B------:R-:W1:Y:S01]  /*5e40*/  MUFU.EX2 R24, R24 ;  /* 0x0000001800187308 */ /* 0x000e620000000800 */
[----:B0-----:R-:W-:-:S07]  /*5e50*/  FADD.FTZ R40, R32, R13 ;  /* 0x0000000d20287221 */ /* 0x001fce0000010000 */
[----:B------:R-:W-:Y:S01]  /*5e60*/  MUFU.EX2 R201, R34 ;  /* 0x0000002200c97308 */ /* 0x000fe20000000800 */
[C---:B--2---:R-:W-:Y:S01]  /*5e70*/  FADD.FTZ R13, R33.reuse, R40 ;  /* 0x00000028210d7221 */ /* 0x044fe20000010000 */
[----:B------:R-:W-:Y:S01]  /*5e80*/  F2FP.F16.F32.PACK_AB R207, R33, R32 ;  /* 0x0000002021cf723e */ /* 0x000fe200000000ff */
[--C-:B------:R-:W-:Y:S02]  /*5e90*/  IMAD.MOV.U32 R33, RZ, RZ, R151.reuse ;  /* 0x000000ffff217224 */ /* 0x100fe400078e0097 */
[----:B------:R-:W-:-:S03]  /*5ea0*/  IMAD.MOV.U32 R32, RZ, RZ, R151 ;  /* 0x000000ffff207224 */ /* 0x000fc600078e0097 */
[----:B------:R-:W-:Y:S08]  /*5eb0*/  MUFU.EX2 R25, R25 ;  /* 0x0000001900197308 */ /* 0x000ff00000000800 */
[----:B------:R-:W0:Y:S08]  /*5ec0*/  MUFU.EX2 R28, R28 ;  /* 0x0000001c001c7308 */ /* 0x000e300000000800 */
[----:B------:R2:W-:Y:S08]  /*5ed0*/  MUFU.EX2 R34, R35 ;  /* 0x0000002300227308 */ /* 0x0005f00000000800 */
[----:B------:R-:W3:Y:S01]  /*5ee0*/  MUFU.EX2 R29, R29 ;  /* 0x0000001d001d7308 */ /* 0x000ee20000000800 */
[----:B--2---:R-:W-:Y:S01]  /*5ef0*/  FADD.FTZ R35, R45, R0 ;  /* 0x000000002d237221 */ /* 0x004fe20000010000 */
[----:B-1----:R-:W-:Y:S01]  /*5f00*/  FADD.FTZ R0, R24, R13 ;  /* 0x0000000d18007221 */ /* 0x002fe20000010000 */
[----:B0-----:R-:W-:Y:S01]  /*5f10*/  F2FP.F16.F32.PACK_AB R203, R28, R25 ;  /* 0x000000191ccb723e */ /* 0x001fe200000000ff */
[----:B------:R-:W-:-:S02]  /*5f20*/  IMAD.MOV.U32 R45, RZ, RZ, R151 ;  /* 0x000000ffff2d7224 */ /* 0x000fc400078e0097 */
[----:B------:R-:W-:Y:S01]  /*5f30*/  FADD.FTZ R40, R46, R35 ;  /* 0x000000232e287221 */ /* 0x000fe20000010000 */
[C---:B------:R-:W-:Y:S01]  /*5f40*/  FADD.FTZ R0, R201.reuse, R0 ;  /* 0x00000000c9007221 */ /* 0x040fe20000010000 */
[----:B------:R-:W-:Y:S01]  /*5f50*/  F2FP.F16.F32.PACK_AB R201, R201, R24 ;  /* 0x00000018c9c9723e */ /* 0x000fe200000000ff */
[----:B------:R-:W0:Y:S01]  /*5f60*/  MUFU.EX2 R48, R48 ;  /* 0x0000003000307308 */ /* 0x000e220000000800 */
[----:B------:R-:W-:Y:S01]  /*5f70*/  FADD.FTZ R40, R57, R40 ;  /* 0x0000002839287221 */ /* 0x000fe20000010000 */
[----:B------:R-:W-:Y:S01]  /*5f80*/  FADD.FTZ R13, R25, R0 ;  /* 0x00000000190d7221 */ /* 0x000fe20000010000 */
[----:B------:R-:W-:Y:S02]  /*5f90*/  IMAD.MOV.U32 R57, RZ, RZ, R151 ;  /* 0x000000ffff397224 */ /* 0x000fe400078e0097 */
[----:B------:R-:W-:Y:S01]  /*5fa0*/  FADD.FTZ R27, R47, R40 ;  /* 0x000000282f1b7221 */ /* 0x000fe20000010000 */
[----:B------:R-:W-:Y:S01]  /*5fb0*/  FADD.FTZ R0, R28, R13 ;  /* 0x0000000d1c007221 */ /* 0x000fe20000010000 */
[----:B------:R-:W-:Y:S01]  /*5fc0*/  IMAD.MOV.U32 R46, RZ, RZ, R151 ;  /* 0x000000ffff2e7224 */ /* 0x000fe200078e0097 */
[----:B------:R-:W-:Y:S01]  /*5fd0*/  MUFU.EX2 R36, R36 ;  /* 0x0000002400247308 */ /* 0x000fe20000000800 */
[C---:B------:R-:W-:Y:S01]  /*5fe0*/  FADD.FTZ R27, R198.reuse, R27 ;  /* 0x0000001bc61b7221 */ /* 0x040fe20000010000 */
[----:B---3--:R-:W-:Y:S01]  /*5ff0*/  FADD.FTZ R13, R29, R0 ;  /* 0x000000001d0d7221 */ /* 0x008fe20000010000 */
[----:B------:R-:W-:Y:S01]  /*6000*/  F2FP.F16.F32.PACK_AB R198, R198, R47 ;  /* 0x0000002fc6c6723e */ /* 0x000fe200000000ff */
[----:B------:R-:W-:Y:S01]  /*6010*/  IMAD.MOV.U32 R47, RZ, RZ, R151 ;  /* 0x000000ffff2f7224 */ /* 0x000fe200078e0097 */
[C---:B------:R-:W-:Y:S01]  /*6020*/  F2FP.F16.F32.PACK_AB R197, R34.reuse, R29 ;  /* 0x0000001d22c5723e */ /* 0x040fe200000000ff */
[----:B------:R-:W-:Y:S01]  /*6030*/  FADD.FTZ R13, R34, R13 ;  /* 0x0000000d220d7221 */ /* 0x000fe20000010000 */
[----:B------:R-:W-:Y:S01]  /*6040*/  IMAD.MOV.U32 R40, RZ, RZ, R151 ;  /* 0x000000ffff287224 */ /* 0x000fe200078e0097 */
[----:B------:R-:W1:Y:S01]  /*6050*/  MUFU.EX2 R39, R39 ;  /* 0x0000002700277308 */ /* 0x000e620000000800 */
[----:B0-----:R-:W-:Y:S01]  /*6060*/  FADD.FTZ R0, R48, R27 ;  /* 0x0000001b30007221 */ /* 0x001fe20000010000 */
[----:B------:R-:W-:Y:S01]  /*6070*/  F2FP.F16.F32.PACK_AB R192, R43, R48 ;  /* 0x000000302bc0723e */ /* 0x000fe200000000ff */
[----:B------:R-:W-:-:S02]  /*6080*/  IMAD.MOV.U32 R48, RZ, RZ, R151 ;  /* 0x000000ffff307224 */ /* 0x000fc400078e0097 */
[--C-:B------:R-:W-:Y:S02]  /*6090*/  IMAD.MOV.U32 R35, RZ, RZ, R151.reuse ;  /* 0x000000ffff237224 */ /* 0x100fe400078e0097 */
[--C-:B------:R-:W-:Y:S01]  /*60a0*/  IMAD.MOV.U32 R34, RZ, RZ, R151.reuse ;  /* 0x000000ffff227224 */ /* 0x100fe200078e0097 */
[----:B------:R-:W0:Y:S01]  /*60b0*/  MUFU.EX2 R26, R26 ;  /* 0x0000001a001a7308 */ /* 0x000e220000000800 */
[--C-:B------:R-:W-:Y:S02]  /*60c0*/  IMAD.MOV.U32 R29, RZ, RZ, R151.reuse ;  /* 0x000000ffff1d7224 */ /* 0x100fe400078e0097 */
[--C-:B------:R-:W-:Y:S02]  /*60d0*/  IMAD.MOV.U32 R28, RZ, RZ, R151.reuse ;  /* 0x000000ffff1c7224 */ /* 0x100fe400078e0097 */
[--C-:B------:R-:W-:Y:S02]  /*60e0*/  IMAD.MOV.U32 R25, RZ, RZ, R151.reuse ;  /* 0x000000ffff197224 */ /* 0x100fe400078e0097 */
[----:B------:R-:W-:Y:S01]  /*60f0*/  IMAD.MOV.U32 R24, RZ, RZ, R151 ;  /* 0x000000ffff187224 */ /* 0x000fe200078e0097 */
[----:B------:R2:W3:Y:S01]  /*6100*/  MUFU.EX2 R193, R38 ;  /* 0x0000002600c17308 */ /* 0x0004e20000000800 */
[----:B-1----:R-:W-:-:S07]  /*6110*/  F2FP.F16.F32.PACK_AB R199, R39, R36 ;  /* 0x0000002427c7723e */ /* 0x002fce00000000ff */
[----:B------:R-:W1:Y:S01]  /*6120*/  MUFU.EX2 R41, R41 ;  /* 0x0000002900297308 */ /* 0x000e620000000800 */
[----:B--2---:R-:W-:Y:S01]  /*6130*/  FADD.FTZ R38, R43, R0 ;  /* 0x000000002b267221 */ /* 0x004fe20000010000 */
[----:B------:R-:W-:Y:S01]  /*6140*/  FADD.FTZ R0, R36, R13 ;  /* 0x0000000d24007221 */ /* 0x000fe20000010000 */
[--C-:B------:R-:W-:Y:S02]  /*6150*/  IMAD.MOV.U32 R43, RZ, RZ, R151.reuse ;  /* 0x000000ffff2b7224 */ /* 0x100fe400078e0097 */
[--C-:B------:R-:W-:Y:S02]  /*6160*/  IMAD.MOV.U32 R36, RZ, RZ, R151.reuse ;  /* 0x000000ffff247224 */ /* 0x100fe400078e0097 */
[----:B------:R-:W-:Y:S01]  /*6170*/  FADD.FTZ R27, R39, R0 ;  /* 0x00000000271b7221 */ /* 0x000fe20000010000 */
[----:B------:R-:W-:Y:S01]  /*6180*/  IMAD.MOV.U32 R39, RZ, RZ, R151 ;  /* 0x000000ffff277224 */ /* 0x000fe200078e0097 */
[----:B------:R-:W2:Y:S02]  /*6190*/  MUFU.EX2 R30, R30 ;  /* 0x0000001e001e7308 */ /* 0x000ea40000000800 */
[----:B0-----:R-:W-:Y:S01]  /*61a0*/  FADD.FTZ R0, R26, R27 ;  /* 0x0000001b1a007221 */ /* 0x001fe20000010000 */
[----:B------:R-:W-:-:S03]  /*61b0*/  IMAD.MOV.U32 R27, RZ, RZ, R151 ;  /* 0x000000ffff1b7224 */ /* 0x000fc600078e0097 */
[C---:B---3--:R-:W-:Y:S01]  /*61c0*/  FADD.FTZ R15, R193.reuse, R0 ;  /* 0x00000000c10f7221 */ /* 0x048fe20000010000 */
[----:B------:R-:W-:Y:S01]  /*61d0*/  F2FP.F16.F32.PACK_AB R193, R193, R26 ;  /* 0x0000001ac1c1723e */ /* 0x000fe200000000ff */
[----:B------:R-:W0:Y:S01]  /*61e0*/  MUFU.EX2 R50, R50 ;  /* 0x0000003200327308 */ /* 0x000e220000000800 */
[----:B-1----:R-:W-:Y:S01]  /*61f0*/  FADD.FTZ R13, R41, R38 ;  /* 0x00000026290d7221 */ /* 0x002fe20000010000 */
[----:B------:R-:W-:Y:S02]  /*6200*/  IMAD.MOV.U32 R0, RZ, RZ, 0x3f800000 ;  /* 0x3f800000ff007424 */ /* 0x000fe400078e00ff */
[--C-:B------:R-:W-:Y:S02]  /*6210*/  IMAD.MOV.U32 R38, RZ, RZ, R151.reuse ;  /* 0x000000ffff267224 */ /* 0x100fe400078e0097 */
[----:B------:R-:W-:Y:S02]  /*6220*/  IMAD.MOV.U32 R26, RZ, RZ, R151 ;  /* 0x000000ffff1a7224 */ /* 0x000fe400078e0097 */
[----:B------:R-:W1:Y:S01]  /*6230*/  MUFU.EX2 R31, R31 ;  /* 0x0000001f001f7308 */ /* 0x000e620000000800 */
[----:B--2---:R-:W-:Y:S01]  /*6240*/  FADD.FTZ R12, R30, R15 ;  /* 0x0000000f1e0c7221 */ /* 0x004fe20000010000 */
[C---:B0-----:R-:W-:Y:S01]  /*6250*/  FADD.FTZ R13, R50.reuse, R13 ;  /* 0x0000000d320d7221 */ /* 0x041fe20000010000 */
[----:B------:R-:W-:Y:S01]  /*6260*/  F2FP.F16.F32.PACK_AB R194, R50, R41 ;  /* 0x0000002932c2723e */ /* 0x000fe200000000ff */
[----:B------:R-:W-:-:S02]  /*6270*/  IMAD.MOV.U32 R50, RZ, RZ, R151 ;  /* 0x000000ffff327224 */ /* 0x000fc400078e0097 */
[--C-:B------:R-:W-:Y:S02]  /*6280*/  IMAD.MOV.U32 R41, RZ, RZ, R151.reuse ;  /* 0x000000ffff297224 */ /* 0x100fe400078e0097 */
[C---:B-1----:R-:W-:Y:S01]  /*6290*/  FADD.FTZ R12, R31.reuse, R12 ;  /* 0x0000000c1f0c7221 */ /* 0x042fe20000010000 */
[----:B------:R-:W-:Y:S01]  /*62a0*/  F2FP.F16.F32.PACK_AB R195, R31, R30 ;  /* 0x0000001e1fc3723e */ /* 0x000fe200000000ff */
[--C-:B------:R-:W-:Y:S02]  /*62b0*/  IMAD.MOV.U32 R31, RZ, RZ, R151.reuse ;  /* 0x000000ffff1f7224 */ /* 0x100fe400078e0097 */
[----:B------:R-:W-:Y:S01]  /*62c0*/  IMAD.MOV.U32 R30, RZ, RZ, R151 ;  /* 0x000000ffff1e7224 */ /* 0x000fe200078e0097 */
[----:B------:R-:W-:Y:S06]  /*62d0*/  @!P2 BRA `(.L_x_194) ;  /* 0x0000004000d4a947 */ /* 0x000fec0003800000 */
[----:B------:R-:W-:Y:S01]  /*62e0*/  R2UR UR60, R16 ;  /* 0x00000000103c72ca */ /* 0x000fe200000e0000 */
[----:B------:R-:W-:Y:S01]  /*62f0*/  IMAD.U32 R15, RZ, RZ, UR6 ;  /* 0x00000006ff0f7e24 */ /* 0x000fe2000f8e00ff */
[----:B------:R-:W-:Y:S01]  /*6300*/  CS2R R150, SRZ ;  /* 0x0000000000967805 */ /* 0x000fe2000001ff00 */
[----:B------:R-:W-:Y:S01]  /*6310*/  IMAD.MOV.U32 R20, RZ, RZ, R3 ;  /* 0x000000ffff147224 */ /* 0x000fe200078e0003 */
[----:B------:R-:W-:Y:S01]  /*6320*/  CS2R R146, SRZ ;  /* 0x0000000000927805 */ /* 0x000fe2000001ff00 */
[----:B------:R-:W-:Y:S01]  /*6330*/  IMAD.MOV.U32 R21, RZ, RZ, R4 ;  /* 0x000000ffff157224 */ /* 0x000fe200078e0004 */
[----:B------:R-:W-:Y:S01]  /*6340*/  CS2R R142, SRZ ;  /* 0x00000000008e7805 */ /* 0x000fe2000001ff00 */
[----:B------:R-:W-:Y:S01]  /*6350*/  IMAD.MOV.U32 R237, RZ, RZ, R17 ;  /* 0x000000ffffed7224 */ /* 0x000fe200078e0011 */
[----:B------:R-:W-:Y:S01]  /*6360*/  CS2R R138, SRZ ;  /* 0x00000000008a7805 */ /* 0x000fe2000001ff00 */
[----:B------:R-:W-:Y:S01]  /*6370*/  IMAD.MOV.U32 R0, RZ, RZ, 0x3f800000 ;  /* 0x3f800000ff007424 */ /* 0x000fe200078e00ff */
        /* <DEDUP_REMOVED lines=60> */
[----:B------:R-:W-:-:S06]  /*6740*/  ULDC UR7, c[0x0][0x9d8] ;  /* 0x0002760000077ab9 */ /* 0x000fcc0000000800 */
.L_x_203:
        /* <DEDUP_REMOVED lines=8> */
.L_x_195:
[----:B------:R-:W0:Y:S01]  /*67d0*/  S2UR UR11, SR_CgaCtaId ;  /* 0x00000000000b79c3 */ /* 0x000e220000008800 */
[----:B------:R-:W-:Y:S01]  /*67e0*/  UMOV UR10, 0x400 ;  /* 0x00000400000a7882 */ /* 0x000fe20000000000 */
[----:B------:R-:W-:Y:S01]  /*67f0*/  SHF.L.U32 R3, R17, 0x1f, RZ ;  /* 0x0000001f11037819 */ /* 0x000fe200000006ff */
[----:B0-----:R-:W-:-:S06]  /*6800*/  ULEA UR10, UR11, UR10, 0x18 ;  /* 0x0000000a0b0a7291 */ /* 0x001fcc000f8ec03f */
[----:B------:R-:W-:-:S05]  /*6810*/  IMAD.U32 R5, RZ, RZ, UR10 ;  /* 0x0000000aff057e24 */ /* 0x000fca000f8e00ff */
[----:B------:R-:W-:-:S13]  /*6820*/  R2UR UR61, R5 ;  /* 0x00000000053d72ca */ /* 0x000fda00000e0000 */
[----:B------:R-:W-:-:S09]  /*6830*/  ULEA UR61, UR6, UR61, 0x3 ;  /* 0x0000003d063d7291 */ /* 0x000fd2000f8e183f */
[----:B------:R0:W1:Y:S01]  /*6840*/  SYNCS.PHASECHK.TRANS64.TRYWAIT P2, [UR61+0x38830], R3 ;  /* 0x03883003ff0075a7 */ /* 0x000062000804017d */
[----:B------:R-:W-:Y:S05]  /*6850*/  @!P0 BRA `(.L_x_196) ;  /* 0x0000000000048947 */ /* 0x000fea0003800000 */
[----:B------:R-:W-:Y:S01]  /*6860*/  BPT.TRAP 0x1 ;  /* 0x000000040000795c */ /* 0x000fe20000300000 */
.L_x_196:
[----:B-1----:R-:W-:Y:S05]  /*6870*/  @P2 BRA `(.L_x_197) ;  /* 0x0000000000082947 */ /* 0x002fea0003800000 */
[----:B------:R-:W1:Y:S02]  /*6880*/  SYNCS.PHASECHK.TRANS64.TRYWAIT P2, [UR61+0x38830], R3 ;  /* 0x03883003ff0075a7 */ /* 0x000e64000804017d */
[----:B-1----:R-:W-:Y:S05]  /*6890*/  @!P2 BRA `(.L_x_198) ;  /* 0x00000114002ca947 */ /* 0x002fea0003800000 */
.L_x_197:
[----:B------:R-:W-:Y:S01]  /*68a0*/  R2UR UR10, R14 ;  /* 0x000000000e0a72ca */ /* 0x000fe200000e0000 */
[----:B------:R-:W-:Y:S01]  /*68b0*/  WARPGROUP.ARRIVE ;  /* 0x00000000000079c5 */ /* 0x000fe20000000000 */
[----:B------:R-:W-:Y:S01]  /*68c0*/  R2UR UR6, R16 ;  /* 0x00000000100672ca */ /* 0x000fe200000e0000 */
[----:B------:R-:W-:Y:S01]  /*68d0*/  UMOV UR52, UR56 ;  /* 0x0000003800347c82 */ /* 0x000fe20008000000 */
[----:B------:R-:W-:Y:S01]  /*68e0*/  UMOV UR53, UR57 ;  /* 0x0000003900357c82 */ /* 0x000fe20008000000 */
[----:B------:R-:W-:Y:S01]  /*68f0*/  UMOV UR55, 0x40000040 ;  /* 0x4000004000377882 */ /* 0x000fe20000000000 */
[----:B------:R-:W-:Y:S01]  /*6900*/  UMOV UR59, 0x40000040 ;  /* 0x40000040003b7882 */ /* 0x000fe20000000000 */
[----:B------:R-:W-:Y:S01]  /*6910*/  R2UR UR18, R10 ;  /* 0x000000000a1272ca */ /* 0x000fe200000e0000 */
[----:B------:R-:W-:Y:S01]  /*6920*/  UMOV UR23, 0x40000040 ;  /* 0x4000004000177882 */ /* 0x000fe20000000000 */
[----:B------:R-:W-:Y:S01]  /*6930*/  R2UR UR19, R11 ;  /* 0x000000000b1372ca */ /* 0x000fe200000e0000 */
[----:B------:R-:W-:Y:S01]  /*6940*/  UMOV UR27, 0x40000040 ;  /* 0x40000040001b7882 */ /* 0x000fe20000000000 */
[----:B------:R-:W-:Y:S01]  /*6950*/  R2UR UR14, R8 ;  /* 0x00000000080e72ca */ /* 0x000fe200000e0000 */
[----:B------:R-:W-:Y:S01]  /*6960*/  UMOV UR31, 0x40000040 ;  /* 0x40000040001f7882 */ /* 0x000fe20000000000 */
[----:B------:R-:W-:Y:S01]  /*6970*/  R2UR UR15, R9 ;  /* 0x00000000090f72ca */ /* 0x000fe200000e0000 */
[----:B------:R-:W-:Y:S01]  /*6980*/  UMOV UR35, 0x40000040 ;  /* 0x4000004000237882 */ /* 0x000fe20000000000 */
[----:B------:R-:W-:Y:S01]  /*6990*/  UIMAD UR6, UR6, 0xa00, UR10 ;  /* 0x00000a00060678a4 */ /* 0x000fe2000f8e020a */
[-C--:B------:R-:W-:Y:S01]  /*69a0*/  FMUL.FTZ R24, R24, R2.reuse ;  /* 0x0000000218187220 */ /* 0x080fe20000410000 */
[----:B------:R-:W-:Y:S01]  /*69b0*/  UMOV UR39, 0x40000040 ;  /* 0x4000004000277882 */ /* 0x000fe20000000000 */
[----:B------:R-:W-:Y:S01]  /*69c0*/  UMOV UR43, 0x40000040 ;  /* 0x40000040002b7882 */ /* 0x000fe20000000000 */
[----:B------:R-:W-:Y:S01]  /*69d0*/  UIADD3 UR58, UR6, 0x80, URZ ;  /* 0x00000080063a7890 */ /* 0x000fe2000fffe03f */
[-C--:B------:R-:W-:Y:S01]  /*69e0*/  FMUL.FTZ R25, R25, R2.reuse ;  /* 0x0000000219197220 */ /* 0x080fe20000410000 */
[----:B------:R-:W-:Y:S01]  /*69f0*/  UIADD3 UR10, UR6, 0x180, URZ ;  /* 0x00000180060a7890 */ /* 0x000fe2000fffe03f */
[-C--:B------:R-:W-:Y:S01]  /*6a00*/  FMUL.FTZ R28, R28, R2.reuse ;  /* 0x000000021c1c7220 */ /* 0x080fe20000410000 */
[----:B------:R-:W-:Y:S01]  /*6a10*/  UMOV UR54, UR6 ;  /* 0x0000000600367c82 */ /* 0x000fe20008000000 */
[----:B------:R-:W-:Y:S01]  /*6a20*/  UIADD3 UR11, UR6, 0x200, URZ ;  /* 0x00000200060b7890 */ /* 0x000fe2000fffe03f */
[----:B------:R-:W-:Y:S01]  /*6a30*/  HGMMA.64x16x16.F32 R184, gdesc[UR52], RZ, !UPT, gsb0 ;  /* 0x0020000034b879f0 */ /* 0x000fe2000c0008ff */
[----:B------:R-:W-:Y:S01]  /*6a40*/  UIADD3 UR54, UR6, 0x100, URZ ;  /* 0x0000010006367890 */ /* 0x000fe2000fffe03f */
[-C--:B------:R-:W-:Y:S01]  /*6a50*/  FMUL.FTZ R29, R29, R2.reuse ;  /* 0x000000021d1d7220 */ /* 0x080fe20000410000 */
[----:B------:R-:W-:Y:S01]  /*6a60*/  UMOV UR52, UR56 ;  /* 0x0000003800347c82 */ /* 0x000fe20008000000 */
[----:B------:R-:W-:Y:S01]  /*6a70*/  UMOV UR53, UR57 ;  /* 0x0000003900357c82 */ /* 0x000fe20008000000 */
[----:B------:R-:W-:Y:S01]  /*6a80*/  UMOV UR55, 0x40000040 ;  /* 0x4000004000377882 */ /* 0x000fe20000000000 */
[----:B------:R-:W-:Y:S01]  /*6a90*/  UIADD3 UR22, UR6, 0x286, URZ ;  /* 0x0000028606167890 */ /* 0x000fe2000fffe03f */
[-C--:B------:R-:W-:Y:S01]  /*6aa0*/  FMUL.FTZ R32, R32, R2.reuse ;  /* 0x0000000220207220 */ /* 0x080fe20000410000 */
        /* <DEDUP_REMOVED lines=52> */
[----:B------:R-:W-:Y:S01]  /*6df0*/  UMOV UR58, UR10 ;  /* 0x0000000a003a7c82 */ /* 0x000fe20008000000 */
[----:B------:R-:W-:Y:S01]  /*6e00*/  UMOV UR59, 0x40000040 ;  /* 0x40000040003b7882 */ /* 0x000fe20000000000 */
[----:B------:R-:W-:Y:S01]  /*6e10*/  UIADD3 UR10, UR6, 0x102, URZ ;  /* 0x00000102060a7890 */ /* 0x000fe2000fffe03f */
        /* <DEDUP_REMOVED lines=57> */
[----:B------:R-:W-:Y:S01]  /*71b0*/  UMOV UR53, UR57 ;  /* 0x0000003900357c82 */ /* 0x000fe20008000000 */
        /* <DEDUP_REMOVED lines=34> */
[----:B------:R-:W-:-:S06]  /*73e0*/  WARPGROUP.ARRIVE ;  /* 0x00000000000079c5 */ /* 0x000fcc0000000000 */
[----:B------:R-:W-:Y:S01]  /*73f0*/  HGMMA.64x16x16.F32 R160, gdesc[UR56], RZ, !UPT, gsb0 ;  /* 0x0020000038a079f0 */ /* 0x000fe2000c0008ff */
[----:B------:R-:W-:Y:S02]  /*7400*/  R2UR UR58, R6 ;  /* 0x00000000063a72ca */ /* 0x000fe400000e0000 */
[----:B------:R-:W-:Y:S01]  /*7410*/  R2UR UR59, R7 ;  /* 0x00000000073b72ca */ /* 0x000fe200000e0000 */
        /* <DEDUP_REMOVED lines=463> */
.L_x_199:
[----:B------:R-:W-:Y:S02]  /*9110*/  R2UR UR6, R5 ;  /* 0x00000000050672ca */ /* 0x000fe400000e0000 */
[----:B------:R-:W-:-:S11]  /*9120*/  SHF.L.U32 R0, R237, 0x1f, RZ ;  /* 0x0000001fed007819 */ /* 0x000fd600000006ff */
[----:B------:R-:W-:-:S09]  /*9130*/  ULEA UR6, UR60, UR6, 0x3 ;  /* 0x000000063c067291 */ /* 0x000fd2000f8e183f */
[----:B------:R2:W3:Y:S01]  /*9140*/  SYNCS.PHASECHK.TRANS64.TRYWAIT P2, [UR6+0x38850], R0 ;  /* 0x03885000ff0075a7 */ /* 0x0004e20008040146 */
[----:B------:R-:W-:Y:S05]  /*9150*/  @!P0 BRA `(.L_x_200) ;  /* 0x0000000000048947 */ /* 0x000fea0003800000 */
[----:B------:R-:W-:Y:S01]  /*9160*/  BPT.TRAP 0x1 ;  /* 0x000000040000795c */ /* 0x000fe20000300000 */
.L_x_200:
[----:B---3--:R-:W-:Y:S05]  /*9170*/  @P2 BRA `(.L_x_201) ;  /* 0x0000000000082947 */ /* 0x008fea0003800000 */
[----:B------:R-:W3:Y:S02]  /*9180*/  SYNCS.PHASECHK.TRANS64.TRYWAIT P2, [UR6+0x38850], R0 ;  /* 0x03885000ff0075a7 */ /* 0x000ee40008040146 */
[----:B---3--:R-:W-:Y:S05]  /*9190*/  @!P2 BRA `(.L_x_202) ;  /* 0x000000ec0004a947 */ /* 0x008fea0003800000 */
.L_x_201:
[----:B------:R-:W-:Y:S01]  /*91a0*/  R2UR UR10, R5 ;  /* 0x00000000050a72ca */ /* 0x000fe200000e0000 */
[----:B------:R-:W-:Y:S01]  /*91b0*/  WARPGROUP.ARRIVE ;  /* 0x00000000000079c5 */ /* 0x000fe20000000000 */
[----:B------:R-:W-:Y:S01]  /*91c0*/  UMOV UR11, 0x40000040 ;  /* 0x40000040000b7882 */ /* 0x000fe20000000000 */
[----:B--23--:R-:W-:Y:S01]  /*91d0*/  FMUL.FTZ R0, R184, UR7 ;  /* 0x00000007b8007c20 */ /* 0x00cfe20008410000 */
[----:B01----:R-:W-:Y:S01]  /*91e0*/  FMUL.FTZ R3, R185, UR7 ;  /* 0x00000007b9037c20 */ /* 0x003fe20008410000 */
[----:B------:R-:W-:Y:S01]  /*91f0*/  FMUL.FTZ R185, R187, UR7 ;  /* 0x00000007bbb97c20 */ /* 0x000fe20008410000 */
[----:B------:R-:W-:Y:S01]  /*9200*/  FMUL.FTZ R187, R188, UR7 ;  /* 0x00000007bcbb7c20 */ /* 0x000fe20008410000 */
[----:B------:R-:W-:Y:S01]  /*9210*/  FMUL.FTZ R188, R189, UR7 ;  /* 0x00000007bdbc7c20 */ /* 0x000fe20008410000 */
[----:B------:R-:W-:Y:S01]  /*9220*/  FMUL.FTZ R184, R186, UR7 ;  /* 0x00000007bab87c20 */ /* 0x000fe20008410000 */
[----:B------:R-:W0:Y:S01]  /*9230*/  MUFU.TANH R0, R0 ;  /* 0x0000000000007308 */ /* 0x000e220000002400 */
[----:B------:R-:W-:Y:S01]  /*9240*/  FMUL.FTZ R186, R190, UR7 ;  /* 0x00000007beba7c20 */ /* 0x000fe20008410000 */
        /* <DEDUP_REMOVED lines=15> */
[----:B------:R-:W2:Y:S01]  /*9340*/  MUFU.TANH R187, R187 ;  /* 0x000000bb00bb7308 */ /* 0x000ea20000002400 */
[----:B0-----:R-:W-:Y:S01]  /*9350*/  FMNMX.FTZ R2, R0, R21, !PT ;  /* 0x0000001500027209 */ /* 0x001fe20007810000 */
[----:B------:R-:W-:Y:S01]  /*9360*/  FMUL.FTZ R164, R164, UR7 ;  /* 0x00000007a4a47c20 */ /* 0x000fe20008410000 */
[----:B------:R-:W-:Y:S01]  /*9370*/  UIMAD UR60, UR60, 0xa00, UR10 ;  /* 0x00000a003c3c78a4 */ /* 0x000fe2000f8e020a */
[----:B------:R-:W-:Y:S01]  /*9380*/  FMUL.FTZ R165, R165, UR7 ;  /* 0x00000007a5a57c20 */ /* 0x000fe20008410000 */
[----:B------:R-:W-:Y:S01]  /*9390*/  FMUL.FTZ R152, R152, UR7 ;  /* 0x0000000798987c20 */ /* 0x000fe20008410000 */
[----:B------:R-:W-:Y:S01]  /*93a0*/  FMUL.FTZ R176, R178, UR7 ;  /* 0x00000007b2b07c20 */ /* 0x000fe20008410000 */
[----:B------:R-:W-:Y:S01]  /*93b0*/  FMUL.FTZ R178, R179, UR7 ;  /* 0x00000007b3b27c20 */ /* 0x000fe20008410000 */
[----:B------:R-:W0:Y:S01]  /*93c0*/  MUFU.TANH R188, R188 ;  /* 0x000000bc00bc7308 */ /* 0x000e220000002400 */
[----:B-1----:R-:W-:Y:S01]  /*93d0*/  FMNMX.FTZ R2, R3, R2, !PT ;  /* 0x0000000203027209 */ /* 0x002fe20007810000 */
[----:B------:R-:W-:Y:S01]  /*93e0*/  UMOV UR10, UR60 ;  /* 0x0000003c000a7c82 */ /* 0x000fe20008000000 */
[----:B------:R-:W-:Y:S01]  /*93f0*/  FMUL.FTZ R179, R182, UR7 ;  /* 0x00000007b6b37c20 */ /* 0x000fe20008410000 */
[----:B------:R-:W-:Y:S01]  /*9400*/  HGMMA.64x256x16.F32 R24, R208, gdesc[UR8].tnspB, R24, gsb0 ;  /* 0x43e00008d0187df0 */ /* 0x000fe20008000818 */
[----:B------:R-:W-:Y:S01]  /*9410*/  UIADD3 UR10, UR60, 0x80, URZ ;  /* 0x000000803c0a7890 */ /* 0x000fe2000fffe03f */
[----:B------:R-:W-:Y:S01]  /*9420*/  FMUL.FTZ R182, R153, UR7 ;  /* 0x0000000799b67c20 */ /* 0x000fe20008410000 */
[----:B------:R-:W-:Y:S01]  /*9430*/  UMOV UR11, 0x40000040 ;  /* 0x40000040000b7882 */ /* 0x000fe20000000000 */
[----:B------:R-:W1:Y:S01]  /*9440*/  MUFU.TANH R190, R190 ;  /* 0x000000be00be7308 */ /* 0x000e620000002400 */
[----:B--2---:R-:W-:Y:S01]  /*9450*/  FMNMX.FTZ R2, R187, R2, !PT ;  /* 0x00000002bb027209 */ /* 0x004fe20007810000 */
[----:B------:R-:W-:Y:S01]  /*9460*/  FMUL.FTZ R153, R156, UR7 ;  /* 0x000000079c997c20 */ /* 0x000fe20008410000 */
[----:B------:R-:W-:Y:S01]  /*9470*/  FMUL.FTZ R157, R157, UR7 ;  /* 0x000000079d9d7c20 */ /* 0x000fe20008410000 */
[----:B------:R-:W-:Y:S01]  /*9480*/  FMUL.FTZ R189, R191, UR7 ;  /* 0x00000007bfbd7c20 */ /* 0x000fe20008410000 */
[----:B------:R-:W-:Y:S01]  /*9490*/  FMUL.FTZ R156, R183, UR7 ;  /* 0x00000007b79c7c20 */ /* 0x000fe20008410000 */
[----:B------:R-:W-:Y:S01]  /*94a0*/  ULDC UR14, c[0x0][0x988] ;  /* 0x00026200000e7ab9 */ /* 0x000fe20000000800 */
[----:B------:R-:W-:Y:S01]  /*94b0*/  FMUL.FTZ R170, R170, UR7 ;  /* 0x00000007aaaa7c20 */ /* 0x000fe20008410000 */
[----:B------:R-:W2:Y:S01]  /*94c0*/  MUFU.TANH R177, R177 ;  /* 0x000000b100b17308 */ /* 0x000ea20000002400 */
[----:B0-----:R-:W-:Y:S01]  /*94d0*/  FMNMX.FTZ R2, R188, R2, !PT ;  /* 0x00000002bc027209 */ /* 0x001fe20007810000 */
[----:B------:R-:W-:Y:S01]  /*94e0*/  FMUL.FTZ R171, R171, UR7 ;  /* 0x00000007abab7c20 */ /* 0x000fe20008410000 */
[----:B------:R-:W-:Y:S01]  /*94f0*/  FMUL.FTZ R174, R174, UR7 ;  /* 0x00000007aeae7c20 */ /* 0x000fe20008410000 */
[----:B------:R-:W-:Y:S01]  /*9500*/  FMUL.FTZ R175, R175, UR7 ;  /* 0x00000007afaf7c20 */ /* 0x000fe20008410000 */
[----:B------:R-:W-:Y:S01]  /*9510*/  FMUL.FTZ R162, R162, UR7 ;  /* 0x00000007a2a27c20 */ /* 0x000fe20008410000 */
[----:B------:R-:W-:Y:S01]  /*9520*/  FMUL.FTZ R163, R163, UR7 ;  /* 0x00000007a3a37c20 */ /* 0x000fe20008410000 */
[----:B------:R-:W-:Y:S01]  /*9530*/  FMUL.FTZ R166, R166, UR7 ;  /* 0x00000007a6a67c20 */ /* 0x000fe20008410000 */
[----:B------:R-:W0:Y:S01]  /*9540*/  MUFU.TANH R180, R180 ;  /* 0x000000b400b47308 */ /* 0x000e220000002400 */
[----:B-1----:R-:W-:Y:S01]  /*9550*/  FMNMX.FTZ R2, R190, R2, !PT ;  /* 0x00000002be027209 */ /* 0x002fe20007810000 */
[----:B------:R-:W-:Y:S01]  /*9560*/  FMUL.FTZ R167, R167, UR7 ;  /* 0x00000007a7a77c20 */ /* 0x000fe20008410000 */
[----:B------:R-:W-:Y:S01]  /*9570*/  FMUL.FTZ R154, R154, UR7 ;  /* 0x000000079a9a7c20 */ /* 0x000fe20008410000 */
[----:B------:R-:W-:Y:S01]  /*9580*/  FMUL.FTZ R155, R155, UR7 ;  /* 0x000000079b9b7c20 */ /* 0x000fe20008410000 */
[----:B------:R-:W-:Y:S01]  /*9590*/  FMUL.FTZ R158, R158, UR7 ;  /* 0x000000079e9e7c20 */ /* 0x000fe20008410000 */
[----:B------:R-:W-:Y:S01]  /*95a0*/  FMUL.FTZ R159, R159, UR7 ;  /* 0x000000079f9f7c20 */ /* 0x000fe20008410000 */
[----:B------:R-:W-:Y:S01]  /*95b0*/  VOTEU.ALL UP0, P1 ;  /* 0x00000000003f7886 */ /* 0x000fe20000800000 */
[----:B------:R-:W1:Y:S01]  /*95c0*/  MUFU.TANH R181, R181 ;  /* 0x000000b500b57308 */ /* 0x000e620000002400 */
[----:B--2---:R-:W-:Y:S01]  /*95d0*/  FMNMX.FTZ R2, R177, R2, !PT ;  /* 0x00000002b1027209 */ /* 0x004fe20007810000 */
[----:B------:R-:W-:-:S02]  /*95e0*/  IMAD.MOV.U32 R237, RZ, RZ, R17 ;  /* 0x000000ffffed7224 */ /* 0x000fc400078e0011 */
[----:B------:R-:W-:Y:S02]  /*95f0*/  @!UP0 UIADD3 UR61, UR61, 0x38840, URZ ;  /* 0x000388403d3d8890 */ /* 0x000fe4000fffe03f */
[----:B------:R-:W-:Y:S02]  /*9600*/  @!UP0 UIADD3 UR6, UR6, 0x38860, URZ ;  /* 0x0003886006068890 */ /* 0x000fe4000fffe03f */
[----:B------:R-:W2:Y:S01]  /*9610*/  MUFU.TANH R168, R168 ;  /* 0x000000a800a87308 */ /* 0x000ea20000002400 */
[----:B0-----:R-:W-:Y:S01]  /*9620*/  FMNMX.FTZ R2, R180, R2, !PT ;  /* 0x00000002b4027209 */ /* 0x001fe20007810000 */
[----:B------:R-:W-:Y:S02]  /*9630*/  @!UP0 UPRMT UR61, URZ, 0x654, UR61 ;  /* 0x000006543f3d8896 */ /* 0x000fe4000800003d */
[----:B------:R-:W-:-:S04]  /*9640*/  @!UP0 UPRMT UR6, URZ, 0x654, UR6 ;  /* 0x000006543f068896 */ /* 0x000fc80008000006 */
[----:B------:R-:W0:Y:S01]  /*9650*/  MUFU.TANH R169, R169 ;  /* 0x000000a900a97308 */ /* 0x000e220000002400 */
[----:B-1----:R-:W-:-:S07]  /*9660*/  FMNMX.FTZ R2, R181, R2, !PT ;  /* 0x00000002b5027209 */ /* 0x002fce0007810000 */
[----:B------:R-:W1:Y:S01]  /*9670*/  MUFU.TANH R172, R172 ;  /* 0x000000ac00ac7308 */ /* 0x000e620000002400 */
[----:B--2---:R-:W-:-:S07]  /*9680*/  FMNMX.FTZ R2, R168, R2, !PT ;  /* 0x00000002a8027209 */ /* 0x004fce0007810000 */
[----:B------:R-:W2:Y:S01]  /*9690*/  MUFU.TANH R173, R173 ;  /* 0x000000ad00ad7308 */ /* 0x000ea20000002400 */
[----:B0-----:R-:W-:-:S07]  /*96a0*/  FMNMX.FTZ R2, R169, R2, !PT ;  /* 0x00000002a9027209 */ /* 0x001fce0007810000 */
        /* <DEDUP_REMOVED lines=19> */
[----:B-1----:R-:W-:-:S05]  /*97e0*/  FMNMX.FTZ R4, R157, R2, !PT ;  /* 0x000000029d047209 */ /* 0x002fca0007810000 */
[----:B------:R-:W1:Y:S02]  /*97f0*/  SHFL.BFLY PT, R2, R4, 0x2, 0x1f ;  /* 0x0c401f0004027f89 */ /* 0x000e6400000e0000 */
[----:B------:R-:W3:Y:S08]  /*9800*/  MUFU.TANH R186, R186 ;  /* 0x000000ba00ba7308 */ /* 0x000ef00000002400 */
[----:B------:R-:W4:Y:S08]  /*9810*/  MUFU.TANH R189, R189 ;  /* 0x000000bd00bd7308 */ /* 0x000f300000002400 */
[----:B------:R-:W5:Y:S01]  /*9820*/  MUFU.TANH R176, R176 ;  /* 0x000000b000b07308 */ /* 0x000f620000002400 */
[----:B-1----:R-:W-:-:S07]  /*9830*/  FMNMX.FTZ R4, R4, R2, !PT ;  /* 0x0000000204047209 */ /* 0x002fce0007810000 */
[----:B------:R-:W1:Y:S01]  /*9840*/  MUFU.TANH R178, R178 ;  /* 0x000000b200b27308 */ /* 0x000e620000002400 */
[----:B------:R-:W2:Y:S07]  /*9850*/  SHFL.BFLY PT, R2, R4, 0x1, 0x1f ;  /* 0x0c201f0004027f89 */ /* 0x000eae00000e0000 */
[----:B------:R-:W1:Y:S08]  /*9860*/  MUFU.TANH R179, R179 ;  /* 0x000000b300b37308 */ /* 0x000e700000002400 */
[----:B------:R-:W1:Y:S08]  /*9870*/  MUFU.TANH R156, R156 ;  /* 0x0000009c009c7308 */ /* 0x000e700000002400 */
[----:B------:R-:W1:Y:S01]  /*9880*/  MUFU.TANH R170, R170 ;  /* 0x000000aa00aa7308 */ /* 0x000e620000002400 */
[----:B--2---:R-:W-:-:S02]  /*9890*/  FMNMX.FTZ R4, R4, R2, !PT ;  /* 0x0000000204047209 */ /* 0x004fc40007810000 */
[----:B------:R-:W-:-:S03]  /*98a0*/  FMNMX.FTZ R2, R184, R20, !PT ;  /* 0x00000014b8027209 */ /* 0x000fc60007810000 */
[----:B------:R-:W-:Y:S01]  /*98b0*/  FADD.FTZ R21, -R4, R21 ;  /* 0x0000001504157221 */ /* 0x000fe20000010100 */
[----:B0-----:R-:W-:Y:S01]  /*98c0*/  FMNMX.FTZ R2, R185, R2, !PT ;  /* 0x00000002b9027209 */ /* 0x001fe20007810000 */
[----:B------:R-:W0:Y:S03]  /*98d0*/  MUFU.TANH R171, R171 ;  /* 0x000000ab00ab7308 */ /* 0x000e260000002400 */
[----:B---3--:R-:W-:-:S05]  /*98e0*/  FMNMX.FTZ R2, R186, R2, !PT ;  /* 0x00000002ba027209 */ /* 0x008fca0007810000 */
[----:B------:R-:W2:Y:S08]  /*98f0*/  MUFU.TANH R174, R174 ;  /* 0x000000ae00ae7308 */ /* 0x000eb00000002400 */
[----:B------:R-:W3:Y:S08]  /*9900*/  MUFU.TANH R175, R175 ;  /* 0x000000af00af7308 */ /* 0x000ef00000002400 */
[----:B------:R-:W3:Y:S08]  /*9910*/  MUFU.TANH R162, R162 ;  /* 0x000000a200a27308 */ /* 0x000ef00000002400 */
[----:B------:R-:W3:Y:S08]  /*9920*/  MUFU.TANH R163, R163 ;  /* 0x000000a300a37308 */ /* 0x000ef00000002400 */
[----:B------:R-:W3:Y:S08]  /*9930*/  MUFU.TANH R166, R166 ;  /* 0x000000a600a67308 */ /* 0x000ef00000002400 */
[----:B------:R-:W3:Y:S08]  /*9940*/  MUFU.TANH R167, R167 ;  /* 0x000000a700a77308 */ /* 0x000ef00000002400 */
[----:B------:R-:W3:Y:S01]  /*9950*/  MUFU.TANH R154, R154 ;  /* 0x0000009a009a7308 */ /* 0x000ee20000002400 */
[----:B------:R-:W-:-:S02]  /*9960*/  WARPGROUP.DEPBAR.LE gsb0, 0x0 ;  /* 0x00008000000079c5 */ /* 0x000fc40000010000 */
[----:B------:R-:W-:-:S05]  /*9970*/  WARPGROUP.ARRIVE ;  /* 0x00000000000079c5 */ /* 0x000fca0000000000 */
[----:B------:R-:W3:Y:S01]  /*9980*/  MUFU.TANH R155, R155 ;  /* 0x0000009b009b7308 */ /* 0x000ee20000002400 */
[----:B------:R-:W-:Y:S01]  /*9990*/  HGMMA.64x256x16.F32 R24, R204, gdesc[UR8].tnspB, R24, gsb0 ;  /* 0x43e00008cc187df0 */ /* 0x000fe20008000818 */
[----:B------:R-:W-:Y:S01]  /*99a0*/  UIADD3 UR10, UR60, 0x100, URZ ;  /* 0x000001003c0a7890 */ /* 0x000fe2000fffe03f */
[----:B------:R-:W-:-:S05]  /*99b0*/  UMOV UR11, 0x40000040 ;  /* 0x40000040000b7882 */ /* 0x000fca0000000000 */
[----:B------:R-:W3:Y:S08]  /*99c0*/  MUFU.TANH R158, R158 ;  /* 0x0000009e009e7308 */ /* 0x000ef00000002400 */
[----:B------:R-:W3:Y:S01]  /*99d0*/  MUFU.TANH R159, R159 ;  /* 0x0000009f009f7308 */ /* 0x000ee20000002400 */
[----:B------:R-:W-:Y:S02]  /*99e0*/  WARPGROUP.DEPBAR.LE gsb0, 0x0 ;  /* 0x00008000000079c5 */ /* 0x000fe40000010000 */
[----:B------:R-:W-:-:S10]  /*99f0*/  WARPGROUP.ARRIVE ;  /* 0x00000000000079c5 */ /* 0x000fd40000000000 */
        /* <DEDUP_REMOVED lines=8> */
[----:B------:R-:W-:Y:S01]  /*9a80*/  R2UR UR60, R16 ;  /* 0x00000000103c72ca */ /* 0x000fe200000e0000 */
[----:B------:R-:W-:Y:S01]  /*9a90*/  UMOV UR11, 0x40000040 ;  /* 0x40000040000b7882 */ /* 0x000fe20000000000 */
[----:B------:R-:W-:Y:S02]  /*9aa0*/  WARPGROUP.DEPBAR.LE gsb0, 0x0 ;  /* 0x00008000000079c5 */ /* 0x000fe40000010000 */
[----:B------:R-:W-:-:S15]  /*9ab0*/  WARPGROUP.ARRIVE ;  /* 0x00000000000079c5 */ /* 0x000fde0000000000 */
[----:B------:R-:W-:-:S07]  /*9ac0*/  NOP ;  /* 0x0000000000007918 */ /* 0x000fce0000000000 */
[----:B------:R-:W-:Y:S01]  /*9ad0*/  HGMMA.64x256x16.F32 R24, R192, gdesc[UR8].tnspB, R24, gsb0 ;  /* 0x43e00008c0187df0 */ /* 0x000fe20008000818 */
[----:B------:R-:W-:Y:S01]  /*9ae0*/  UMOV UR10, UR14 ;  /* 0x0000000e000a7c82 */ /* 0x000fe20008000000 */
[----:B------:R-:W-:Y:S01]  /*9af0*/  R2UR UR11, R15 ;  /* 0x000000000f0b72ca */ /* 0x000fe200000e0000 */
[----:B------:R-:W-:Y:S01]  /*9b00*/  FMUL.FTZ R15, R21, UR10 ;  /* 0x0000000a150f7c20 */ /* 0x000fe20008410000 */
[----:B----4-:R-:W-:Y:S02]  /*9b10*/  FMNMX.FTZ R21, R189, R2, !PT ;  /* 0x00000002bd157209 */ /* 0x010fe40007810000 */
[----:B------:R-:W-:Y:S01]  /*9b20*/  R2UR UR14, R18 ;  /* 0x00000000120e72ca */ /* 0x000fe200000e0000 */
[----:B------:R4:W-:Y:S01]  /*9b30*/  MUFU.EX2 R2, R15 ;  /* 0x0000000f00027308 */ /* 0x0009e20000000800 */
[----:B-----5:R-:W-:-:S04]  /*9b40*/  FMNMX.FTZ R21, R176, R21, !PT ;  /* 0x00000015b0157209 */ /* 0x020fc80007810000 */
[----:B-1----:R-:W-:Y:S01]  /*9b50*/  FMNMX.FTZ R21, R178, R21, !PT ;  /* 0x00000015b2157209 */ /* 0x002fe20007810000 */
[----:B----4-:R-:W-:-:S06]  /*9b60*/  FMUL.FTZ R15, R4, UR10 ;  /* 0x0000000a040f7c20 */ /* 0x010fcc0008410000 */
[----:B------:R-:W-:Y:S01]  /*9b70*/  UISETP.GT.AND UP0, UPT, UR11, UR14, UPT ;  /* 0x0000000e0b00728c */ /* 0x000fe2000bf04270 */
[--C-:B------:R-:W-:Y:S01]  /*9b80*/  FFMA.FTZ R208, R0, UR10, -R15.reuse ;  /* 0x0000000a00d07c23 */ /* 0x100fe2000801080f */
[----:B------:R-:W-:Y:S01]  /*9b90*/  FMNMX.FTZ R0, R179, R21, !PT ;  /* 0x00000015b3007209 */ /* 0x000fe20007810000 */
[--C-:B------:R-:W-:Y:S01]  /*9ba0*/  FFMA.FTZ R3, R3, UR10, -R15.reuse ;  /* 0x0000000a03037c23 */ /* 0x100fe2000801080f */
[--C-:B------:R-:W-:Y:S01]  /*9bb0*/  FFMA.FTZ R210, R187, UR10, -R15.reuse ;  /* 0x0000000abbd27c23 */ /* 0x100fe2000801080f */
[--C-:B------:R-:W-:Y:S01]  /*9bc0*/  FFMA.FTZ R183, R188, UR10, -R15.reuse ;  /* 0x0000000abcb77c23 */ /* 0x100fe2000801080f */
[----:B------:R-:W-:Y:S01]  /*9bd0*/  FMNMX.FTZ R0, R156, R0, !PT ;  /* 0x000000009c007209 */ /* 0x000fe20007810000 */
[----:B------:R1:W-:Y:S01]  /*9be0*/  MUFU.EX2 R21, R3 ;  /* 0x0000000300157308 */ /* 0x0003e20000000800 */
[--C-:B------:R-:W-:Y:S01]  /*9bf0*/  FFMA.FTZ R200, R168, UR10, -R15.reuse ;  /* 0x0000000aa8c87c23 */ /* 0x100fe2000801080f */
[--C-:B------:R-:W-:Y:S01]  /*9c00*/  FFMA.FTZ R196, R160, UR10, -R15.reuse ;  /* 0x0000000aa0c47c23 */ /* 0x100fe2000801080f */
[----:B------:R-:W-:Y:S01]  /*9c10*/  FMNMX.FTZ R0, R170, R0, !PT ;  /* 0x00000000aa007209 */ /* 0x000fe20007810000 */
[--C-:B------:R-:W-:Y:S01]  /*9c20*/  FFMA.FTZ R206, R180, UR10, -R15.reuse ;  /* 0x0000000ab4ce7c23 */ /* 0x100fe2000801080f */
[--C-:B------:R-:W-:Y:S01]  /*9c30*/  FFMA.FTZ R168, R169, UR10, -R15.reuse ;  /* 0x0000000aa9a87c23 */ /* 0x100fe2000801080f */
[--C-:B------:R-:W-:Y:S01]  /*9c40*/  FFMA.FTZ R160, R161, UR10, -R15.reuse ;  /* 0x0000000aa1a07c23 */ /* 0x100fe2000801080f */
[----:B0-----:R-:W-:Y:S01]  /*9c50*/  FMNMX.FTZ R0, R171, R0, !PT ;  /* 0x00000000ab007209 */ /* 0x001fe20007810000 */
[----:B------:R-:W0:Y:S01]  /*9c60*/  MUFU.EX2 R208, R208 ;  /* 0x000000d000d07308 */ /* 0x000e220000000800 */
[--C-:B------:R-:W-:Y:S01]  /*9c70*/  FFMA.FTZ R204, R190, UR10, -R15.reuse ;  /* 0x0000000abecc7c23 */ /* 0x100fe2000801080f */
[--C-:B------:R-:W-:Y:S01]  /*9c80*/  FFMA.FTZ R177, R177, UR10, -R15.reuse ;  /* 0x0000000ab1b17c23 */ /* 0x100fe2000801080f */
[----:B--2---:R-:W-:Y:S01]  /*9c90*/  FMNMX.FTZ R0, R174, R0, !PT ;  /* 0x00000000ae007209 */ /* 0x004fe20007810000 */
[--C-:B------:R-:W-:Y:S01]  /*9ca0*/  FFMA.FTZ R180, R181, UR10, -R15.reuse ;  /* 0x0000000ab5b47c23 */ /* 0x100fe2000801080f */
[--C-:B------:R-:W-:Y:S01]  /*9cb0*/  FFMA.FTZ R202, R172, UR10, -R15.reuse ;  /* 0x0000000aacca7c23 */ /* 0x100fe2000801080f */
[--C-:B------:R-:W-:Y:S01]  /*9cc0*/  FFMA.FTZ R169, R173, UR10, -R15.reuse ;  /* 0x0000000aada97c23 */ /* 0x100fe2000801080f */
[----:B---3--:R-:W-:Y:S01]  /*9cd0*/  FMNMX.FTZ R0, R175, R0, !PT ;  /* 0x00000000af007209 */ /* 0x008fe20007810000 */
[----:B------:R-:W-:Y:S01]  /*9ce0*/  MUFU.EX2 R210, R210 ;  /* 0x000000d200d27308 */ /* 0x000fe20000000800 */
[--C-:B------:R-:W-:Y:S01]  /*9cf0*/  FFMA.FTZ R198, R164, UR10, -R15.reuse ;  /* 0x0000000aa4c67c23 */ /* 0x100fe2000801080f */
[----:B------:R-:W-:Y:S01]  /*9d00*/  FFMA.FTZ R161, R165, UR10, -R15 ;  /* 0x0000000aa5a17c23 */ /* 0x000fe2000801080f */
[----:B------:R-:W-:-:S02]  /*9d10*/  FMNMX.FTZ R0, R162, R0, !PT ;  /* 0x00000000a2007209 */ /* 0x000fc40007810000 */
[----:B------:R-:W-:Y:S02]  /*9d20*/  PLOP3.LUT P2, PT, PT, PT, UP0, 0x80, 0x0 ;  /* 0x000000000000781c */ /* 0x000fe40003f4f008 */
[----:B------:R-:W-:Y:S01]  /*9d30*/  FMNMX.FTZ R0, R163, R0, !PT ;  /* 0x00000000a3007209 */ /* 0x000fe20007810000 */
[----:B------:R-:W-:Y:S03]  /*9d40*/  MUFU.EX2 R183, R183 ;  /* 0x000000b700b77308 */ /* 0x000fe60000000800 */
[----:B------:R-:W-:-:S04]  /*9d50*/  FMNMX.FTZ R0, R166, R0, !PT ;  /* 0x00000000a6007209 */ /* 0x000fc80007810000 */
[----:B------:R-:W-:Y:S01]  /*9d60*/  FMNMX.FTZ R0, R167, R0, !PT ;  /* 0x00000000a7007209 */ /* 0x000fe20007810000 */
[----:B------:R-:W-:Y:S03]  /*9d70*/  MUFU.EX2 R204, R204 ;  /* 0x000000cc00cc7308 */ /* 0x000fe60000000800 */
[----:B------:R-:W-:-:S04]  /*9d80*/  FMNMX.FTZ R0, R154, R0, !PT ;  /* 0x000000009a007209 */ /* 0x000fc80007810000 */
[----:B------:R-:W-:Y:S01]  /*9d90*/  FMNMX.FTZ R0, R155, R0, !PT ;  /* 0x000000009b007209 */ /* 0x000fe20007810000 */
[----:B------:R-:W-:Y:S03]  /*9da0*/  MUFU.EX2 R177, R177 ;  /* 0x000000b100b17308 */ /* 0x000fe60000000800 */
[----:B------:R-:W-:-:S04]  /*9db0*/  FMNMX.FTZ R0, R158, R0, !PT ;  /* 0x000000009e007209 */ /* 0x000fc80007810000 */
[----:B------:R-:W-:Y:S01]  /*9dc0*/  FMNMX.FTZ R0, R159, R0, !PT ;  /* 0x000000009f007209 */ /* 0x000fe20007810000 */
[----:B------:R-:W-:Y:S04]  /*9dd0*/  MUFU.EX2 R206, R206 ;  /* 0x000000ce00ce7308 */ /* 0x000fe80000000800 */
[----:B-1----:R-:W1:Y:S04]  /*9de0*/  SHFL.BFLY PT, R3, R0, 0x2, 0x1f ;  /* 0x0c401f0000037f89 */ /* 0x002e6800000e0000 */
[----:B------:R-:W-:Y:S08]  /*9df0*/  MUFU.EX2 R180, R180 ;  /* 0x000000b400b47308 */ /* 0x000ff00000000800 */
[----:B------:R-:W-:Y:S08]  /*9e00*/  MUFU.EX2 R200, R200 ;  /* 0x000000c800c87308 */ /* 0x000ff00000000800 */
[----:B------:R-:W-:Y:S01]  /*9e10*/  MUFU.EX2 R168, R168 ;  /* 0x000000a800a87308 */ /* 0x000fe20000000800 */
[----:B-1----:R-:W-:-:S07]  /*9e20*/  FMNMX.FTZ R0, R0, R3, !PT ;  /* 0x0000000300007209 */ /* 0x002fce0007810000 */
[----:B------:R-:W-:Y:S01]  /*9e30*/  MUFU.EX2 R202, R202 ;  /* 0x000000ca00ca7308 */ /* 0x000fe20000000800 */
[----:B------:R-:W1:Y:S07]  /*9e40*/  SHFL.BFLY PT, R3, R0, 0x1, 0x1f ;  /* 0x0c201f0000037f89 */ /* 0x000e6e00000e0000 */
[----:B------:R-:W-:Y:S08]  /*9e50*/  MUFU.EX2 R169, R169 ;  /* 0x000000a900a97308 */ /* 0x000ff00000000800 */
[----:B------:R-:W-:Y:S08]  /*9e60*/  MUFU.EX2 R196, R196 ;  /* 0x000000c400c47308 */ /* 0x000ff00000000800 */
[----:B------:R-:W-:Y:S01]  /*9e70*/  MUFU.EX2 R160, R160 ;  /* 0x000000a000a07308 */ /* 0x000fe20000000800 */
[----:B-1----:R-:W-:-:S05]  /*9e80*/  FMNMX.FTZ R3, R0, R3, !PT ;  /* 0x0000000300037209 */ /* 0x002fca0007810000 */
[----:B------:R-:W-:Y:S02]  /*9e90*/  FADD.FTZ R0, -R3, R20 ;  /* 0x0000001403007221 */ /* 0x000fe40000010100 */
[----:B------:R-:W-:Y:S02]  /*9ea0*/  MUFU.EX2 R198, R198 ;  /* 0x000000c600c67308 */ /* 0x000fe40000000800 */
[----:B------:R-:W-:-:S06]  /*9eb0*/  FMUL.FTZ R0, R0, UR10 ;  /* 0x0000000a00007c20 */ /* 0x000fcc0008410000 */
[----:B------:R-:W-:Y:S08]  /*9ec0*/  MUFU.EX2 R0, R0 ;  /* 0x0000000000007308 */ /* 0x000ff00000000800 */
[----:B------:R-:W-:Y:S01]  /*9ed0*/  MUFU.EX2 R161, R161 ;  /* 0x000000a100a17308 */ /* 0x000fe20000000800 */
[----:B------:R-:W-:Y:S02]  /*9ee0*/  WARPGROUP.DEPBAR.LE gsb0, 0x0 ;  /* 0x00008000000079c5 */ /* 0x000fe40000010000 */
[--C-:B------:R-:W-:Y:S01]  /*9ef0*/  FFMA.FTZ R194, R153, UR10, -R15.reuse ;  /* 0x0000000a99c27c23 */ /* 0x100fe2000801080f */
[----:B------:R-:W-:Y:S01]  /*9f00*/  FMUL.FTZ R153, R3, UR10 ;  /* 0x0000000a03997c20 */ /* 0x000fe20008410000 */
[--C-:B------:R-:W-:Y:S01]  /*9f10*/  FFMA.FTZ R192, R152, UR10, -R15.reuse ;  /* 0x0000000a98c07c23 */ /* 0x100fe2000801080f */
[--C-:B------:R-:W-:Y:S01]  /*9f20*/  FFMA.FTZ R152, R182, UR10, -R15.reuse ;  /* 0x0000000ab6987c23 */ /* 0x100fe2000801080f */
[----:B------:R-:W-:Y:S01]  /*9f30*/  FFMA.FTZ R15, R157, UR10, -R15 ;  /* 0x0000000a9d0f7c23 */ /* 0x000fe2000801080f */
[--C-:B------:R-:W-:Y:S01]  /*9f40*/  FFMA.FTZ R209, R184, UR10, -R153.reuse ;  /* 0x0000000ab8d17c23 */ /* 0x100fe20008010899 */
[--C-:B------:R-:W-:Y:S01]  /*9f50*/  FFMA.FTZ R20, R185, UR10, -R153.reuse ;  /* 0x0000000ab9147c23 */ /* 0x100fe20008010899 */
[--C-:B------:R-:W-:Y:S01]  /*9f60*/  FFMA.FTZ R211, R186, UR10, -R153.reuse ;  /* 0x0000000abad37c23 */ /* 0x100fe20008010899 */
[--C-:B------:R-:W-:Y:S01]  /*9f70*/  FFMA.FTZ R157, R189, UR10, -R153.reuse ;  /* 0x0000000abd9d7c23 */ /* 0x100fe20008010899 */
[--C-:B------:R-:W-:Y:S01]  /*9f80*/  FFMA.FTZ R205, R176, UR10, -R153.reuse ;  /* 0x0000000ab0cd7c23 */ /* 0x100fe20008010899 */
[--C-:B------:R-:W-:Y:S01]  /*9f90*/  FFMA.FTZ R164, R178, UR10, -R153.reuse ;  /* 0x0000000ab2a47c23 */ /* 0x100fe20008010899 */
[----:B------:R-:W1:Y:S01]  /*9fa0*/  MUFU.EX2 R209, R209 ;  /* 0x000000d100d17308 */ /* 0x000e620000000800 */
[--C-:B------:R-:W-:Y:S01]  /*9fb0*/  FFMA.FTZ R207, R179, UR10, -R153.reuse ;  /* 0x0000000ab3cf7c23 */ /* 0x100fe20008010899 */
[--C-:B------:R-:W-:Y:S01]  /*9fc0*/  FFMA.FTZ R156, R156, UR10, -R153.reuse ;  /* 0x0000000a9c9c7c23 */ /* 0x100fe20008010899 */
[--C-:B------:R-:W-:Y:S01]  /*9fd0*/  FFMA.FTZ R201, R170, UR10, -R153.reuse ;  /* 0x0000000aaac97c23 */ /* 0x100fe20008010899 */
[--C-:B------:R-:W-:Y:S01]  /*9fe0*/  FFMA.FTZ R165, R171, UR10, -R153.reuse ;  /* 0x0000000aaba57c23 */ /* 0x100fe20008010899 */
[--C-:B------:R-:W-:Y:S01]  /*9ff0*/  FFMA.FTZ R203, R174, UR10, -R153.reuse ;  /* 0x0000000aaecb7c23 */ /* 0x100fe20008010899 */
[--C-:B------:R-:W-:Y:S01]  /*a000*/  FFMA.FTZ R175, R175, UR10, -R153.reuse ;  /* 0x0000000aafaf7c23 */ /* 0x100fe20008010899 */
[--C-:B------:R-:W-:Y:S01]  /*a010*/  FFMA.FTZ R162, R162, UR10, -R153.reuse ;  /* 0x0000000aa2a27c23 */ /* 0x100fe20008010899 */
[----:B------:R-:W2:Y:S01]  /*a020*/  MUFU.EX2 R20, R20 ;  /* 0x0000001400147308 */ /* 0x000ea20000000800 */
[--C-:B------:R-:W-:Y:S01]  /*a030*/  FFMA.FTZ R163, R163, UR10, -R153.reuse ;  /* 0x0000000aa3a37c23 */ /* 0x100fe20008010899 */
[--C-:B------:R-:W-:Y:S01]  /*a040*/  FFMA.FTZ R166, R166, UR10, -R153.reuse ;  /* 0x0000000aa6a67c23 */ /* 0x100fe20008010899 */
[--C-:B------:R-:W-:Y:S01]  /*a050*/  FFMA.FTZ R167, R167, UR10, -R153.reuse ;  /* 0x0000000aa7a77c23 */ /* 0x100fe20008010899 */
[--C-:B------:R-:W-:Y:S01]  /*a060*/  FFMA.FTZ R154, R154, UR10, -R153.reuse ;  /* 0x0000000a9a9a7c23 */ /* 0x100fe20008010899 */
[--C-:B------:R-:W-:Y:S01]  /*a070*/  FFMA.FTZ R155, R155, UR10, -R153.reuse ;  /* 0x0000000a9b9b7c23 */ /* 0x100fe20008010899 */
[--C-:B------:R-:W-:Y:S01]  /*a080*/  FFMA.FTZ R158, R158, UR10, -R153.reuse ;  /* 0x0000000a9e9e7c23 */ /* 0x100fe20008010899 */
[----:B------:R-:W-:Y:S01]  /*a090*/  FFMA.FTZ R153, R159, UR10, -R153 ;  /* 0x0000000a9f997c23 */ /* 0x000fe20008010899 */
[----:B------:R-:W3:Y:S01]  /*a0a0*/  MUFU.EX2 R211, R211 ;  /* 0x000000d300d37308 */ /* 0x000ee20000000800 */
[----:B0-----:R-:W-:Y:S01]  /*a0b0*/  FFMA.FTZ R159, R2, R13, R208 ;  /* 0x0000000d029f7223 */ /* 0x001fe200000100d0 */
[----:B-1----:R-:W-:Y:S01]  /*a0c0*/  FFMA.FTZ R12, R0, R12, R209 ;  /* 0x0000000c000c7223 */ /* 0x002fe200000100d1 */
[C---:B------:R-:W-:Y:S01]  /*a0d0*/  F2FP.F16.F32.PACK_AB R208, R21.reuse, R208 ;  /* 0x000000d015d0723e */ /* 0x040fe200000000ff */
[----:B------:R-:W-:Y:S01]  /*a0e0*/  @!P1 SYNCS.ARRIVE.TRANS64.RED.A1T0 RZ, [UR61], RZ ;  /* 0x000000ffffff99a7 */ /* 0x000fe2000810043d */
[----:B------:R-:W-:-:S03]  /*a0f0*/  FADD.FTZ R159, R21, R159 ;  /* 0x0000009f159f7221 */ /* 0x000fc60000010000 */
[----:B------:R-:W0:Y:S01]  /*a100*/  MUFU.EX2 R157, R157 ;  /* 0x0000009d009d7308 */ /* 0x000e220000000800 */
[----:B--2---:R-:W-:Y:S01]  /*a110*/  FADD.FTZ R12, R20, R12 ;  /* 0x0000000c140c7221 */ /* 0x004fe20000010000 */
[----:B------:R-:W-:Y:S01]  /*a120*/  FADD.FTZ R21, R210, R159 ;  /* 0x0000009fd2157221 */ /* 0x000fe20000010000 */
[----:B------:R-:W-:Y:S01]  /*a130*/  F2FP.F16.F32.PACK_AB R209, R20, R209 ;  /* 0x000000d114d1723e */ /* 0x000fe200000000ff */
[----:B------:R-:W-:Y:S01]  /*a140*/  @!P1 SYNCS.ARRIVE.TRANS64.RED.A1T0 RZ, [UR6], RZ ;  /* 0x000000ffffff99a7 */ /* 0x000fe20008100406 */
[----:B------:R-:W-:Y:S01]  /*a150*/  UIADD3 UR6, UR11, -0x1, URZ ;  /* 0xffffffff0b067890 */ /* 0x000fe2000fffe03f */
[C---:B------:R-:W-:Y:S01]  /*a160*/  FADD.FTZ R21, R183.reuse, R21 ;  /* 0x00000015b7157221 */ /* 0x040fe20000010000 */
[----:B------:R-:W-:Y:S01]  /*a170*/  F2FP.F16.F32.PACK_AB R210, R183, R210 ;  /* 0x000000d2b7d2723e */ /* 0x000fe200000000ff */
[----:B------:R-:W1:Y:S01]  /*a180*/  MUFU.EX2 R205, R205 ;  /* 0x000000cd00cd7308 */ /* 0x000e620000000800 */
[----:B---3--:R-:W-:Y:S01]  /*a190*/  FADD.FTZ R12, R211, R12 ;  /* 0x0000000cd30c7221 */ /* 0x008fe20000010000 */
[----:B------:R-:W-:Y:S01]  /*a1a0*/  FADD.FTZ R21, R204, R21 ;  /* 0x00000015cc157221 */ /* 0x000fe20000010000 */
[----:B------:R-:W-:Y:S01]  /*a1b0*/  F2FP.F16.F32.PACK_AB R204, R177, R204 ;  /* 0x000000ccb1cc723e */ /* 0x000fe200000000ff */
[----:B------:R-:W-:-:S02]  /*a1c0*/  IMAD.MOV.U32 R20, RZ, RZ, R3 ;  /* 0x000000ffff147224 */ /* 0x000fc400078e0003 */
[----:B------:R-:W-:Y:S02]  /*a1d0*/  FADD.FTZ R21, R177, R21 ;  /* 0x00000015b1157221 */ /* 0x000fe40000010000 */
[----:B------:R-:W2:Y:S01]  /*a1e0*/  MUFU.EX2 R164, R164 ;  /* 0x000000a400a47308 */ /* 0x000ea20000000800 */
[C---:B0-----:R-:W-:Y:S01]  /*a1f0*/  FADD.FTZ R12, R157.reuse, R12 ;  /* 0x0000000c9d0c7221 */ /* 0x041fe20000010000 */
[----:B------:R-:W-:Y:S01]  /*a200*/  FADD.FTZ R21, R206, R21 ;  /* 0x00000015ce157221 */ /* 0x000fe20000010000 */
[----:B------:R-:W-:Y:S02]  /*a210*/  F2FP.F16.F32.PACK_AB R211, R157, R211 ;  /* 0x000000d39dd3723e */ /* 0x000fe400000000ff */
[C---:B------:R-:W-:Y:S01]  /*a220*/  F2FP.F16.F32.PACK_AB R206, R180.reuse, R206 ;  /* 0x000000ceb4ce723e */ /* 0x040fe200000000ff */
[----:B------:R-:W-:Y:S02]  /*a230*/  FADD.FTZ R21, R180, R21 ;  /* 0x00000015b4157221 */ /* 0x000fe40000010000 */
[----:B------:R-:W0:Y:S01]  /*a240*/  MUFU.EX2 R207, R207 ;  /* 0x000000cf00cf7308 */ /* 0x000e220000000800 */
[----:B-1----:R-:W-:Y:S01]  /*a250*/  FADD.FTZ R12, R205, R12 ;  /* 0x0000000ccd0c7221 */ /* 0x002fe20000010000 */
[----:B------:R-:W-:Y:S01]  /*a260*/  FADD.FTZ R21, R200, R21 ;  /* 0x00000015c8157221 */ /* 0x000fe20000010000 */
[----:B------:R-:W-:-:S03]  /*a270*/  F2FP.F16.F32.PACK_AB R200, R168, R200 ;  /* 0x000000c8a8c8723e */ /* 0x000fc600000000ff */
[----:B------:R-:W-:Y:S02]  /*a280*/  FADD.FTZ R21, R168, R21 ;  /* 0x00000015a8157221 */ /* 0x000fe40000010000 */
[----:B------:R-:W1:Y:S01]  /*a290*/  MUFU.EX2 R156, R156 ;  /* 0x0000009c009c7308 */ /* 0x000e620000000800 */
[----:B--2---:R-:W-:Y:S01]  /*a2a0*/  FADD.FTZ R12, R164, R12 ;  /* 0x0000000ca40c7221 */ /* 0x004fe20000010000 */
[----:B------:R-:W-:Y:S01]  /*a2b0*/  FADD.FTZ R21, R202, R21 ;  /* 0x00000015ca157221 */ /* 0x000fe20000010000 */
[----:B------:R-:W-:Y:S02]  /*a2c0*/  F2FP.F16.F32.PACK_AB R205, R164, R205 ;  /* 0x000000cda4cd723e */ /* 0x000fe400000000ff */
[C---:B------:R-:W-:Y:S01]  /*a2d0*/  F2FP.F16.F32.PACK_AB R202, R169.reuse, R202 ;  /* 0x000000caa9ca723e */ /* 0x040fe200000000ff */
[----:B------:R-:W-:Y:S02]  /*a2e0*/  FADD.FTZ R21, R169, R21 ;  /* 0x00000015a9157221 */ /* 0x000fe40000010000 */
[----:B------:R-:W2:Y:S01]  /*a2f0*/  MUFU.EX2 R201, R201 ;  /* 0x000000c900c97308 */ /* 0x000ea20000000800 */
[----:B0-----:R-:W-:Y:S01]  /*a300*/  FADD.FTZ R12, R207, R12 ;  /* 0x0000000ccf0c7221 */ /* 0x001fe20000010000 */
[----:B------:R-:W-:Y:S01]  /*a310*/  FADD.FTZ R21, R196, R21 ;  /* 0x00000015c4157221 */ /* 0x000fe20000010000 */
[----:B------:R-:W-:-:S03]  /*a320*/  F2FP.F16.F32.PACK_AB R196, R160, R196 ;  /* 0x000000c4a0c4723e */ /* 0x000fc600000000ff */
[----:B------:R-:W-:Y:S02]  /*a330*/  FADD.FTZ R21, R160, R21 ;  /* 0x00000015a0157221 */ /* 0x000fe40000010000 */
[----:B------:R-:W0:Y:S01]  /*a340*/  MUFU.EX2 R165, R165 ;  /* 0x000000a500a57308 */ /* 0x000e220000000800 */
[----:B-1----:R-:W-:Y:S01]  /*a350*/  FADD.FTZ R12, R156, R12 ;  /* 0x0000000c9c0c7221 */ /* 0x002fe20000010000 */
[----:B------:R-:W-:Y:S01]  /*a360*/  FADD.FTZ R21, R198, R21 ;  /* 0x00000015c6157221 */ /* 0x000fe20000010000 */
[----:B------:R-:W-:Y:S02]  /*a370*/  F2FP.F16.F32.PACK_AB R207, R156, R207 ;  /* 0x000000cf9ccf723e */ /* 0x000fe400000000ff */
[C---:B------:R-:W-:Y:S01]  /*a380*/  F2FP.F16.F32.PACK_AB R198, R161.reuse, R198 ;  /* 0x000000c6a1c6723e */ /* 0x040fe200000000ff */
[----:B------:R-:W-:Y:S02]  /*a390*/  FADD.FTZ R21, R161, R21 ;  /* 0x00000015a1157221 */ /* 0x000fe40000010000 */
[----:B------:R-:W1:Y:S01]  /*a3a0*/  MUFU.EX2 R203, R203 ;  /* 0x000000cb00cb7308 */ /* 0x000e620000000800 */
[----:B--2---:R-:W-:-:S07]  /*a3b0*/  FADD.FTZ R12, R201, R12 ;  /* 0x0000000cc90c7221 */ /* 0x004fce0000010000 */
[----:B------:R-:W2:Y:S01]  /*a3c0*/  MUFU.EX2 R13, R175 ;  /* 0x000000af000d7308 */ /* 0x000ea20000000800 */
[C---:B0-----:R-:W-:Y:S01]  /*a3d0*/  FADD.FTZ R12, R165.reuse, R12 ;  /* 0x0000000ca50c7221 */ /* 0x041fe20000010000 */
[----:B------:R-:W-:-:S06]  /*a3e0*/  F2FP.F16.F32.PACK_AB R201, R165, R201 ;  /* 0x000000c9a5c9723e */ /* 0x000fcc00000000ff */
[----:B------:R-:W0:Y:S01]  /*a3f0*/  MUFU.EX2 R162, R162 ;  /* 0x000000a200a27308 */ /* 0x000e220000000800 */
[----:B-1----:R-:W-:-:S07]  /*a400*/  FADD.FTZ R12, R203, R12 ;  /* 0x0000000ccb0c7221 */ /* 0x002fce0000010000 */
[----:B------:R-:W1:Y:S01]  /*a410*/  MUFU.EX2 R163, R163 ;  /* 0x000000a300a37308 */ /* 0x000e620000000800 */
[C---:B--2---:R-:W-:Y:S01]  /*a420*/  FADD.FTZ R12, R13.reuse, R12 ;  /* 0x0000000c0d0c7221 */ /* 0x044fe20000010000 */
[----:B------:R-:W-:-:S06]  /*a430*/  F2FP.F16.F32.PACK_AB R203, R13, R203 ;  /* 0x000000cb0dcb723e */ /* 0x000fcc00000000ff */
[----:B------:R-:W2:Y:S01]  /*a440*/  MUFU.EX2 R166, R166 ;  /* 0x000000a600a67308 */ /* 0x000ea20000000800 */
[----:B0-----:R-:W-:-:S07]  /*a450*/  FADD.FTZ R12, R162, R12 ;  /* 0x0000000ca20c7221 */ /* 0x001fce0000010000 */
[----:B------:R-:W0:Y:S01]  /*a460*/  MUFU.EX2 R192, R192 ;  /* 0x000000c000c07308 */ /* 0x000e220000000800 */
[C---:B-1----:R-:W-:Y:S01]  /*a470*/  FADD.FTZ R12, R163.reuse, R12 ;  /* 0x0000000ca30c7221 */ /* 0x042fe20000010000 */
[----:B------:R-:W-:-:S06]  /*a480*/  F2FP.F16.F32.PACK_AB R197, R163, R162 ;  /* 0x000000a2a3c5723e */ /* 0x000fcc00000000ff */
[----:B------:R-:W1:Y:S01]  /*a490*/  MUFU.EX2 R167, R167 ;  /* 0x000000a700a77308 */ /* 0x000e620000000800 */
[----:B--2---:R-:W-:-:S07]  /*a4a0*/  FADD.FTZ R12, R166, R12 ;  /* 0x0000000ca60c7221 */ /* 0x004fce0000010000 */
[----:B------:R-:W2:Y:S01]  /*a4b0*/  MUFU.EX2 R152, R152 ;  /* 0x0000009800987308 */ /* 0x000ea20000000800 */
[----:B0-----:R-:W-:-:S07]  /*a4c0*/  FADD.FTZ R21, R192, R21 ;  /* 0x00000015c0157221 */ /* 0x001fce0000010000 */
[----:B------:R-:W0:Y:S01]  /*a4d0*/  MUFU.EX2 R154, R154 ;  /* 0x0000009a009a7308 */ /* 0x000e220000000800 */
[C---:B-1----:R-:W-:Y:S01]  /*a4e0*/  FADD.FTZ R12, R167.reuse, R12 ;  /* 0x0000000ca70c7221 */ /* 0x042fe20000010000 */
[----:B------:R-:W-:-:S06]  /*a4f0*/  F2FP.F16.F32.PACK_AB R199, R167, R166 ;  /* 0x000000a6a7c7723e */ /* 0x000fcc00000000ff */
[----:B------:R-:W1:Y:S01]  /*a500*/  MUFU.EX2 R194, R194 ;  /* 0x000000c200c27308 */ /* 0x000e620000000800 */
[C---:B--2---:R-:W-:Y:S01]  /*a510*/  FADD.FTZ R21, R152.reuse, R21 ;  /* 0x0000001598157221 */ /* 0x044fe20000010000 */
[----:B------:R-:W-:-:S06]  /*a520*/  F2FP.F16.F32.PACK_AB R192, R152, R192 ;  /* 0x000000c098c0723e */ /* 0x000fcc00000000ff */
[----:B------:R-:W2:Y:S01]  /*a530*/  MUFU.EX2 R155, R155 ;  /* 0x0000009b009b7308 */ /* 0x000ea20000000800 */
[----:B0-----:R-:W-:-:S07]  /*a540*/  FADD.FTZ R12, R154, R12 ;  /* 0x0000000c9a0c7221 */ /* 0x001fce0000010000 */
[----:B------:R-:W0:Y:S01]  /*a550*/  MUFU.EX2 R15, R15 ;  /* 0x0000000f000f7308 */ /* 0x000e220000000800 */
[----:B-1----:R-:W-:-:S07]  /*a560*/  FADD.FTZ R21, R194, R21 ;  /* 0x00000015c2157221 */ /* 0x002fce0000010000 */
[----:B------:R-:W1:Y:S01]  /*a570*/  MUFU.EX2 R158, R158 ;  /* 0x0000009e009e7308 */ /* 0x000e620000000800 */
[C---:B--2---:R-:W-:Y:S01]  /*a580*/  FADD.FTZ R12, R155.reuse, R12 ;  /* 0x0000000c9b0c7221 */ /* 0x044fe20000010000 */
[----:B------:R-:W-:-:S06]  /*a590*/  F2FP.F16.F32.PACK_AB R193, R155, R154 ;  /* 0x0000009a9bc1723e */ /* 0x000fcc00000000ff */
[----:B------:R-:W2:Y:S01]  /*a5a0*/  MUFU.EX2 R153, R153 ;  /* 0x0000009900997308 */ /* 0x000ea20000000800 */
[C---:B0-----:R-:W-:Y:S01]  /*a5b0*/  FADD.FTZ R13, R15.reuse, R21 ;  /* 0x000000150f0d7221 */ /* 0x041fe20000010000 */
[----:B------:R-:W-:Y:S01]  /*a5c0*/  F2FP.F16.F32.PACK_AB R194, R15, R194 ;  /* 0x000000c20fc2723e */ /* 0x000fe200000000ff */
[----:B------:R-:W-:Y:S02]  /*a5d0*/  IMAD.U32 R15, RZ, RZ, UR6 ;  /* 0x00000006ff0f7e24 */ /* 0x000fe4000f8e00ff */
[----:B------:R-:W-:Y:S02]  /*a5e0*/  IMAD.MOV.U32 R21, RZ, RZ, R4 ;  /* 0x000000ffff157224 */ /* 0x000fe400078e0004 */
[----:B-1----:R-:W-:-:S04]  /*a5f0*/  FADD.FTZ R12, R158, R12 ;  /* 0x0000000c9e0c7221 */ /* 0x002fc80000010000 */
[C---:B--2---:R-:W-:Y:S01]  /*a600*/  FADD.FTZ R12, R153.reuse, R12 ;  /* 0x0000000c990c7221 */ /* 0x044fe20000010000 */
[----:B------:R-:W-:Y:S01]  /*a610*/  F2FP.F16.F32.PACK_AB R195, R153, R158 ;  /* 0x0000009e99c3723e */ /* 0x000fe200000000ff */
[----:B------:R-:W-:Y:S06]  /*a620*/  @P2 BRA `(.L_x_203) ;  /* 0xffffffc000482947 */ /* 0x000fec000383ffff */
.L_x_194:
        /* <DEDUP_REMOVED lines=131> */
.L_x_204:
[----:B------:R-:W-:Y:S01]  /*ae60*/  IMAD R0, R16, 0x8, R5 ;  /* 0x0000000810007824 */ /* 0x000fe200078e0205 */
[----:B------:R-:W-:-:S04]  /*ae70*/  SHF.L.U32 R7, R17, 0x1f, RZ ;  /* 0x0000001f11077819 */ /* 0x000fc800000006ff */
[----:B------:R0:W1:Y:S01]  /*ae80*/  SYNCS.PHASECHK.TRANS64.TRYWAIT P2, [R0+URZ+0x38850], R7 ;  /* 0x03885007000075a7 */ /* 0x000062000804017f */
[----:B------:R-:W-:Y:S05]  /*ae90*/  @!P0 BRA `(.L_x_205) ;  /* 0x0000000000048947 */ /* 0x000fea0003800000 */
[----:B------:R-:W-:Y:S01]  /*aea0*/  BPT.TRAP 0x1 ;  /* 0x000000040000795c */ /* 0x000fe20000300000 */
.L_x_205:
[----:B-1----:R-:W-:Y:S05]  /*aeb0*/  @P2 BRA `(.L_x_206) ;  /* 0x0000000000082947 */ /* 0x002fea0003800000 */
[----:B------:R-:W1:Y:S02]  /*aec0*/  SYNCS.PHASECHK.TRANS64.TRYWAIT P0, [R0+URZ+0x38850], R7 ;  /* 0x03885007000075a7 */ /* 0x000e64000800017f */
[----:B-1----:R-:W-:Y:S05]  /*aed0*/  @!P0 BRA `(.L_x_207) ;  /* 0x000000cc00cc8947 */ /* 0x002fea0003800000 */
.L_x_206:
[----:B------:R-:W-:Y:S05]  /*aee0*/  WARPSYNC.ALL ;  /* 0x0000000000007948 */ /* 0x000fea0003800000 */
[----:B------:R-:W-:Y:S01]  /*aef0*/  VIADD R5, R5, 0x400 ;  /* 0x0000040005057836 */ /* 0x000fe20000000000 */
[----:B------:R-:W2:Y:S01]  /*af00*/  LDL.LU R15, [R1+0x1c] ;  /* 0x00001c00010f7983 */ /* 0x000ea20000300800 */
[----:B01----:R-:W-:Y:S01]  /*af10*/  IMAD.MOV.U32 R7, RZ, RZ, 0x40000040 ;  /* 0x40000040ff077424 */ /* 0x003fe200078e00ff */
[----:B------:R-:W-:Y:S01]  /*af20*/  WARPGROUP.ARRIVE ;  /* 0x00000000000079c5 */ /* 0x000fe20000000000 */
[----:B------:R-:W-:Y:S01]  /*af30*/  IMAD.MOV.U32 R9, RZ, RZ, 0x40000040 ;  /* 0x40000040ff097424 */ /* 0x000fe200078e00ff */
[----:B------:R-:W-:Y:S01]  /*af40*/  SHF.R.U32.HI R5, RZ, 0x4, R5 ;  /* 0x00000004ff057819 */ /* 0x000fe20000011605 */
[----:B------:R-:W0:Y:S01]  /*af50*/  SHFL.BFLY PT, R2, R13, 0x2, 0x1f ;  /* 0x0c401f000d027f89 */ /* 0x000e2200000e0000 */
[----:B------:R-:W-:Y:S01]  /*af60*/  R2UR UR7, R7 ;  /* 0x00000000070772ca */ /* 0x000fe200000e0000 */
[----:B------:R-:W-:Y:S01]  /*af70*/  IMAD.MOV.U32 R7, RZ, RZ, 0x40000040 ;  /* 0x40000040ff077424 */ /* 0x000fe200078e00ff */
[----:B------:R-:W-:Y:S01]  /*af80*/  LOP3.LUT R5, R5, 0x3fff, RZ, 0xc0, !PT ;  /* 0x00003fff05057812 */ /* 0x000fe200078ec0ff */
[----:B------:R-:W-:-:S02]  /*af90*/  @!P1 VIADD R11, R0, 0x38860 ;  /* 0x00038860000b9836 */ /* 0x000fc40000000000 */
[----:B------:R-:W-:Y:S01]  /*afa0*/  IMAD.MOV.U32 R0, RZ, RZ, -0x800000 ;  /* 0xff800000ff007424 */ /* 0x000fe200078e00ff */
[----:B------:R-:W-:Y:S02]  /*afb0*/  LOP3.LUT R5, R5, 0x2800000, RZ, 0xfc, !PT ;  /* 0x0280000005057812 */ /* 0x000fe400078efcff */
[----:B------:R-:W-:-:S03]  /*afc0*/  @!P1 PRMT R11, RZ, 0x654, R11 ;  /* 0x00000654ff0b9816 */ /* 0x000fc6000000000b */
[C---:B------:R-:W-:Y:S02]  /*afd0*/  IMAD R6, R16.reuse, 0xa00, R5 ;  /* 0x00000a0010067824 */ /* 0x040fe400078e0205 */
[----:B------:R-:W1:Y:S01]  /*afe0*/  SHFL.BFLY PT, R5, R12, 0x2, 0x1f ;  /* 0x0c401f000c057f89 */ /* 0x000e6200000e0000 */
[----:B------:R-:W-:Y:S02]  /*aff0*/  VIADD R16, R16, 0x1 ;  /* 0x0000000110107836 */ /* 0x000fe40000000000 */
[C---:B------:R-:W-:Y:S01]  /*b000*/  R2UR UR6, R6.reuse ;  /* 0x00000000060672ca */ /* 0x040fe200000e0000 */
[----:B------:R-:W-:Y:S02]  /*b010*/  VIADD R8, R6, 0x80 ;  /* 0x0000008006087836 */ /* 0x000fe40000000000 */
[----:B------:R-:W-:Y:S01]  /*b020*/  ISETP.NE.AND P2, PT, R16, 0x2, PT ;  /* 0x000000021000780c */ /* 0x000fe20003f45270 */
[----:B0-----:R-:W-:Y:S01]  /*b030*/  FADD.FTZ R2, R2, R13 ;  /* 0x0000000d02027221 */ /* 0x001fe20000010000 */
[----:B------:R-:W-:-:S02]  /*b040*/  IMAD.U32 R13, RZ, RZ, UR10 ;  /* 0x0000000aff0d7e24 */ /* 0x000fc4000f8e00ff */
[----:B------:R-:W-:-:S06]  /*b050*/  SEL R16, R16, RZ, P2 ;  /* 0x000000ff10107207 */ /* 0x000fcc0001000000 */
[----:B------:R-:W-:Y:S01]  /*b060*/  HGMMA.64x256x16.F32 R24, R208, gdesc[UR4].tnspB, R24, gsb0 ;  /* 0x43e00004d0187df0 */ /* 0x000fe20008000818 */
[----:B------:R-:W-:Y:S01]  /*b070*/  R2UR UR6, R8 ;  /* 0x00000000080672ca */ /* 0x000fe200000e0000 */
[----:B------:R-:W-:Y:S01]  /*b080*/  VIADD R8, R6, 0x100 ;  /* 0x0000010006087836 */ /* 0x000fe20000000000 */
[----:B------:R-:W-:Y:S01]  /*b090*/  R2UR UR7, R9 ;  /* 0x00000000090772ca */ /* 0x000fe200000e0000 */
[----:B------:R-:W-:Y:S02]  /*b0a0*/  IMAD.MOV.U32 R9, RZ, RZ, 0x40000040 ;  /* 0x40000040ff097424 */ /* 0x000fe400078e00ff */
[----:B--2---:R-:W-:Y:S01]  /*b0b0*/  VIADD R15, R15, 0x1 ;  /* 0x000000010f0f7836 */ /* 0x004fe20000000000 */
[----:B------:R-:W-:Y:S02]  /*b0c0*/  WARPGROUP.DEPBAR.LE gsb0, 0x0 ;  /* 0x00008000000079c5 */ /* 0x000fe40000010000 */
[----:B------:R-:W-:Y:S02]  /*b0d0*/  WARPGROUP.ARRIVE ;  /* 0x00000000000079c5 */ /* 0x000fe40000000000 */
[----:B------:R-:W-:-:S15]  /*b0e0*/  STL [R1+0x1c], R15 ;  /* 0x00001c0f01007387 */ /* 0x000fde0000100800 */
[----:B------:R-:W-:-:S02]  /*b0f0*/  NOP ;  /* 0x0000000000007918 */ /* 0x000fc40000000000 */
[----:B------:R-:W-:Y:S01]  /*b100*/  HGMMA.64x256x16.F32 R24, R204, gdesc[UR4].tnspB, R24, gsb0 ;  /* 0x43e00004cc187df0 */ /* 0x000fe20008000818 */
[----:B------:R-:W-:Y:S01]  /*b110*/  R2UR UR6, R8 ;  /* 0x00000000080672ca */ /* 0x000fe200000e0000 */
[C---:B------:R-:W-:Y:S01]  /*b120*/  VIADD R8, R6.reuse, 0x180 ;  /* 0x0000018006087836 */ /* 0x040fe20000000000 */
[----:B------:R-:W-:Y:S01]  /*b130*/  R2UR UR7, R9 ;  /* 0x00000000090772ca */ /* 0x000fe200000e0000 */
[----:B------:R-:W-:Y:S02]  /*b140*/  IMAD.MOV.U32 R9, RZ, RZ, 0x40000040 ;  /* 0x40000040ff097424 */ /* 0x000fe400078e00ff */
[----:B------:R-:W-:Y:S01]  /*b150*/  VIADD R6, R6, 0x200 ;  /* 0x0000020006067836 */ /* 0x000fe20000000000 */
[----:B------:R-:W-:Y:S02]  /*b160*/  WARPGROUP.DEPBAR.LE gsb0, 0x0 ;  /* 0x00008000000079c5 */ /* 0x000fe40000010000 */
[----:B------:R-:W-:-:S15]  /*b170*/  WARPGROUP.ARRIVE ;  /* 0x00000000000079c5 */ /* 0x000fde0000000000 */
[----:B------:R-:W-:-:S04]  /*b180*/  NOP ;  /* 0x0000000000007918 */ /* 0x000fc80000000000 */
[----:B------:R-:W-:Y:S01]  /*b190*/  HGMMA.64x256x16.F32 R24, R200, gdesc[UR4].tnspB, R24, gsb0 ;  /* 0x43e00004c8187df0 */ /* 0x000fe20008000818 */
[----:B------:R-:W-:Y:S02]  /*b1a0*/  R2UR UR6, R8 ;  /* 0x00000000080672ca */ /* 0x000fe400000e0000 */
[----:B------:R-:W-:Y:S01]  /*b1b0*/  R2UR UR7, R9 ;  /* 0x00000000090772ca */ /* 0x000fe200000e0000 */
[----:B------:R-:W-:Y:S02]  /*b1c0*/  WARPGROUP.DEPBAR.LE gsb0, 0x0 ;  /* 0x00008000000079c5 */ /* 0x000fe40000010000 */
[----:B------:R-:W-:-:S15]  /*b1d0*/  WARPGROUP.ARRIVE ;  /* 0x00000000000079c5 */ /* 0x000fde0000000000 */
[----:B------:R-:W-:-:S07]  /*b1e0*/  NOP ;  /* 0x0000000000007918 */ /* 0x000fce0000000000 */
[----:B------:R-:W-:Y:S01]  /*b1f0*/  HGMMA.64x256x16.F32 R24, R196, gdesc[UR4].tnspB, R24, gsb0 ;  /* 0x43e00004c4187df0 */ /* 0x000fe20008000818 */
[----:B------:R-:W-:Y:S02]  /*b200*/  R2UR UR6, R6 ;  /* 0x00000000060672ca */ /* 0x000fe400000e0000 */
[----:B------:R-:W-:Y:S01]  /*b210*/  R2UR UR7, R7 ;  /* 0x00000000070772ca */ /* 0x000fe200000e0000 */
[----:B-1----:R-:W-:Y:S02]  /*b220*/  FADD.FTZ R7, R5, R12 ;  /* 0x0000000c05077221 */ /* 0x002fe40000010000 */
[----:B------:R-:W0:Y:S04]  /*b230*/  SHFL.BFLY PT, R5, R2, 0x1, 0x1f ;  /* 0x0c201f0002057f89 */ /* 0x000e2800000e0000 */
[----:B------:R-:W1:Y:S01]  /*b240*/  SHFL.BFLY PT, R6, R7, 0x1, 0x1f ;  /* 0x0c201f0007067f89 */ /* 0x000e6200000e0000 */
[----:B0-----:R-:W-:Y:S01]  /*b250*/  FADD.FTZ R10, R2, R5 ;  /* 0x00000005020a7221 */ /* 0x001fe20000010000 */
[----:B------:R-:W-:Y:S01]  /*b260*/  IMAD.MOV.U32 R5, RZ, RZ, RZ ;  /* 0x000000ffff057224 */ /* 0x000fe200078e00ff */
[----:B------:R-:W-:Y:S01]  /*b270*/  SEL R2, RZ, 0x1, P2 ;  /* 0x00000001ff027807 */ /* 0x000fe20001000000 */
[----:B-1----:R-:W-:-:S02]  /*b280*/  FADD.FTZ R14, R7, R6 ;  /* 0x00000006070e7221 */ /* 0x002fc40000010000 */
[----:B------:R-:W-:Y:S01]  /*b290*/  FSETP.NE.FTZ.AND P0, PT, R10, RZ, PT ;  /* 0x000000ff0a00720b */ /* 0x000fe20003f15000 */
[----:B------:R-:W-:Y:S01]  /*b2a0*/  IMAD.MOV.U32 R6, RZ, RZ, RZ ;  /* 0x000000ffff067224 */ /* 0x000fe200078e00ff */
[----:B------:R-:W-:Y:S01]  /*b2b0*/  LOP3.LUT R17, R17, R2, RZ, 0x3c, !PT ;  /* 0x0000000211117212 */ /* 0x000fe200078e3cff */
[----:B------:R-:W-:Y:S01]  /*b2c0*/  IMAD.U32 R7, RZ, RZ, UR10 ;  /* 0x0000000aff077e24 */ /* 0x000fe2000f8e00ff */
[----:B------:R-:W-:Y:S01]  /*b2d0*/  FSETP.NE.FTZ.AND P3, PT, R14, RZ, PT ;  /* 0x000000ff0e00720b */ /* 0x000fe20003f75000 */
[----:B------:R-:W-:-:S08]  /*b2e0*/  IMAD.MOV.U32 R2, RZ, RZ, -0x800000 ;  /* 0xff800000ff027424 */ /* 0x000fd000078e00ff */
[----:B------:R-:W0:Y:S01]  /*b2f0*/  @P0 MUFU.LG2 R8, R10 ;  /* 0x0000000a00080308 */ /* 0x000e220000000c00 */
[----:B------:R-:W-:-:S03]  /*b300*/  @P0 FMUL.FTZ R7, R7, 0.69314718246459960938 ;  /* 0x3f31721807070820 */ /* 0x000fc60000410000 */
[----:B------:R-:W-:-:S04]  /*b310*/  @P3 FMUL.FTZ R13, R13, 0.69314718246459960938 ;  /* 0x3f3172180d0d3820 */ /* 0x000fc80000410000 */
[----:B------:R-:W1:Y:S08]  /*b320*/  @P3 MUFU.LG2 R9, R14 ;  /* 0x0000000e00093308 */ /* 0x000e700000000c00 */
[----:B------:R1:W2:Y:S01]  /*b330*/  @P0 MUFU.RCP R6, R10 ;  /* 0x0000000a00060308 */ /* 0x0002a20000001000 */
        /* <DEDUP_REMOVED lines=139> */
.L_x_186:
[----:B------:R-:W0:Y:S08]  /*bbf0*/  S2UR UR4, SR_CgaCtaId ;  /* 0x00000000000479c3 */ /* 0x000e300000008800 */
[----:B------:R-:W-:Y:S06]  /*bc00*/  BAR.SYNC.DEFER_BLOCKING 0x5, 0x180 ;  /* 0x0146000000007b1d */ /* 0x000fec0000010000 */
[----:B------:R-:W-:Y:S01]  /*bc10*/  UMOV UR8, 0x400 ;  /* 0x0000040000087882 */ /* 0x000fe20000000000 */
[----:B------:R-:W-:Y:S01]  /*bc20*/  BSSY B0, `(.L_x_208) ;  /* 0x00004bd000007945 */ /* 0x000fe20003800000 */
[----:B0-----:R-:W-:-:S09]  /*bc30*/  ULEA UR8, UR4, UR8, 0x18 ;  /* 0x0000000804087291 */ /* 0x001fd2000f8ec03f */
[----:B------:R-:W0:Y:S02]  /*bc40*/  LDS.128 R4, [UR8+0x388d0] ;  /* 0x0388d008ff047984 */ /* 0x000e240008000c00 */
[----:B0-----:R-:W-:Y:S02]  /*bc50*/  R2UR UR6, R5 ;  /* 0x00000000050672ca */ /* 0x001fe400000e0000 */
[----:B------:R-:W-:Y:S02]  /*bc60*/  R2UR UR5, R6 ;  /* 0x00000000060572ca */ /* 0x000fe400000e0000 */
[----:B------:R-:W-:Y:S01]  /*bc70*/  R2UR UR7, R7 ;  /* 0x00000000070772ca */ /* 0x000fe200000e0000 */
[----:B------:R-:W-:Y:S06]  /*bc80*/  BAR.ARV 0x4, 0x180 ;  /* 0x0106000000007b1d */ /* 0x000fec0000002000 */
[----:B------:R-:W-:Y:S08]  /*bc90*/  @P0 BRA `(.L_x_209) ;  /* 0x0000003800980947 */ /* 0x000ff00003800000 */
[----:B------:R-:W2:Y:S01]  /*bca0*/  LDL.LU R9, [R1+0x14] ;  /* 0x0000140001097983 */ /* 0x000ea20000300800 */
[----:B------:R-:W0:Y:S01]  /*bcb0*/  S2UR UR4, SR_SWINHI ;  /* 0x00000000000479c3 */ /* 0x000e220000002f00 */
[----:B------:R-:W-:Y:S01]  /*bcc0*/  IMAD.MOV.U32 R12, RZ, RZ, 0x2 ;  /* 0x00000002ff0c7424 */ /* 0x000fe200078e00ff */
[----:B------:R-:W-:Y:S01]  /*bcd0*/  F2FP.F16.F32.PACK_AB R6, R29, R28 ;  /* 0x0000001c1d06723e */ /* 0x000fe200000000ff */
[----:B------:R-:W3:Y:S01]  /*bce0*/  LDL.LU R8, [R1+0x18] ;  /* 0x0000180001087983 */ /* 0x000ee20000300800 */
[----:B------:R-:W-:Y:S01]  /*bcf0*/  F2FP.F16.F32.PACK_AB R7, R31, R30 ;  /* 0x0000001e1f07723e */ /* 0x000fe200000000ff */
[----:B------:R-:W-:Y:S01]  /*bd00*/  ULDC.64 UR14, c[0x0][0xc00] ;  /* 0x00030000000e7ab9 */ /* 0x000fe20000000a00 */
[----:B------:R-:W-:Y:S01]  /*bd10*/  R2UR UR22, R22 ;  /* 0x00000000161672ca */ /* 0x000fe200000e0000 */
[----:B------:R-:W4:Y:S01]  /*bd20*/  LDL R3, [R1+0x68] ;  /* 0x0000680001037983 */ /* 0x000f220000100800 */
[----:B------:R-:W-:Y:S01]  /*bd30*/  ULDC.64 UR26, c[0x0][0x208] ;  /* 0x00008200001a7ab9 */ /* 0x000fe20000000a00 */
[----:B------:R-:W-:-:S02]  /*bd40*/  ULDC UR20, c[0x0][0xbe8] ;  /* 0x0002fa0000147ab9 */ /* 0x000fc40000000800 */
[----:B------:R-:W5:Y:S01]  /*bd50*/  LDL R174, [R1+0x10] ;  /* 0x0000100001ae7983 */ /* 0x000f620000100800 */
[----:B------:R-:W-:Y:S02]  /*bd60*/  R2UR UR21, R212 ;  /* 0x00000000d41572ca */ /* 0x000fe400000e0000 */
[----:B------:R-:W-:Y:S01]  /*bd70*/  R2UR UR24, R213 ;  /* 0x00000000d51872ca */ /* 0x000fe200000e0000 */
[----:B------:R-:W5:Y:S01]  /*bd80*/  LDL R175, [R1+0x64] ;  /* 0x0000640001af7983 */ /* 0x000f620000100800 */
[----:B------:R-:W-:Y:S01]  /*bd90*/  UMOV UR10, UR8 ;  /* 0x00000008000a7c82 */ /* 0x000fe20008000000 */
[----:B0-----:R-:W-:Y:S01]  /*bda0*/  UMOV UR11, UR4 ;  /* 0x00000004000b7c82 */ /* 0x001fe20008000000 */
[----:B------:R-:W-:Y:S01]  /*bdb0*/  BAR.SYNC.DEFER_BLOCKING 0x1, 0x100 ;  /* 0x0044000000007b1d */ /* 0x000fe20000010000 */
[----:B--2---:R-:W-:Y:S02]  /*bdc0*/  R2UR UR19, R9 ;  /* 0x00000000091372ca */ /* 0x004fe400000e0000 */
[----:B---3--:R-:W-:Y:S01]  /*bdd0*/  R2UR UR17, R8 ;  /* 0x00000000081172ca */ /* 0x008fe200000e0000 */
[----:B----4-:R-:W-:Y:S01]  /*bde0*/  IMAD.WIDE R12, R3, R12, UR10 ;  /* 0x0000000a030c7e25 */ /* 0x010fe2000f8e020c */
[----:B-----5:R-:W-:-:S02]  /*bdf0*/  R2UR UR18, R174 ;  /* 0x00000000ae1272ca */ /* 0x020fc400000e0000 */
[----:B------:R-:W-:-:S04]  /*be00*/  IADD3 R15, P1, R12, 0x20, RZ ;  /* 0x000000200c0f7810 */ /* 0x000fc80007f3e0ff */
[----:B------:R-:W-:-:S04]  /*be10*/  LOP3.LUT R14, R15, 0x380, RZ, 0xc0, !PT ;  /* 0x000003800f0e7812 */ /* 0x000fc800078ec0ff */
[----:B------:R-:W-:Y:S02]  /*be20*/  SHF.R.U64 R14, R14, 0x3, RZ ;  /* 0x000000030e0e7819 */ /* 0x000fe400000012ff */
[----:B------:R-:W-:Y:S02]  /*be30*/  IADD3 R157, P0, R12, 0x40, RZ ;  /* 0x000000400c9d7810 */ /* 0x000fe40007f1e0ff */
[----:B------:R-:W-:Y:S01]  /*be40*/  LOP3.LUT R14, R14, R15, RZ, 0x3c, !PT ;  /* 0x0000000f0e0e7212 */ /* 0x000fe200078e3cff */
[----:B------:R-:W-:Y:S01]  /*be50*/  IMAD.X R15, RZ, RZ, R13, P1 ;  /* 0x000000ffff0f7224 */ /* 0x000fe200008e060d */
[C---:B------:R-:W-:Y:S02]  /*be60*/  IADD3 R159, P4, R12.reuse, 0x60, RZ ;  /* 0x000000600c9f7810 */ /* 0x040fe40007f9e0ff */
[C---:B------:R-:W-:Y:S02]  /*be70*/  IADD3 R161, P3, R12.reuse, 0x4000, RZ ;  /* 0x000040000ca17810 */ /* 0x040fe40007f7e0ff */
[----:B------:R-:W-:-:S02]  /*be80*/  IADD3 R163, P6, R12, 0x4020, RZ ;  /* 0x000040200ca37810 */ /* 0x000fc40007fde0ff */
[C---:B------:R-:W-:Y:S02]  /*be90*/  IADD3 R165, P5, R12.reuse, 0x4040, RZ ;  /* 0x000040400ca57810 */ /* 0x040fe40007fbe0ff */
[C---:B------:R-:W-:Y:S02]  /*bea0*/  IADD3 R167, P2, R12.reuse, 0x4060, RZ ;  /* 0x000040600ca77810 */ /* 0x040fe40007f5e0ff */
[C---:B------:R-:W-:Y:S02]  /*beb0*/  IADD3 R169, P1, R12.reuse, 0x8000, RZ ;  /* 0x000080000ca97810 */ /* 0x040fe40007f3e0ff */
[----:B------:R-:W-:Y:S02]  /*bec0*/  LOP3.LUT R5, R12, 0x380, RZ, 0xc0, !PT ;  /* 0x000003800c057812 */ /* 0x000fe400078ec0ff */
[----:B------:R-:W-:Y:S02]  /*bed0*/  LOP3.LUT R156, R157, 0x380, RZ, 0xc0, !PT ;  /* 0x000003809d9c7812 */ /* 0x000fe400078ec0ff */
[----:B------:R-:W-:-:S02]  /*bee0*/  LOP3.LUT R158, R159, 0x380, RZ, 0xc0, !PT ;  /* 0x000003809f9e7812 */ /* 0x000fc400078ec0ff */
[----:B------:R-:W-:Y:S02]  /*bef0*/  LOP3.LUT R160, R161, 0x380, RZ, 0xc0, !PT ;  /* 0x00000380a1a07812 */ /* 0x000fe400078ec0ff */
[----:B------:R-:W-:Y:S02]  /*bf00*/  LOP3.LUT R162, R163, 0x380, RZ, 0xc0, !PT ;  /* 0x00000380a3a27812 */ /* 0x000fe400078ec0ff */
[----:B------:R-:W-:Y:S02]  /*bf10*/  LOP3.LUT R164, R165, 0x380, RZ, 0xc0, !PT ;  /* 0x00000380a5a47812 */ /* 0x000fe400078ec0ff */
[----:B------:R-:W-:Y:S02]  /*bf20*/  LOP3.LUT R166, R167, 0x380, RZ, 0xc0, !PT ;  /* 0x00000380a7a67812 */ /* 0x000fe400078ec0ff */
[----:B------:R-:W-:Y:S02]  /*bf30*/  LOP3.LUT R168, R169, 0x380, RZ, 0xc0, !PT ;  /* 0x00000380a9a87812 */ /* 0x000fe400078ec0ff */
[----:B------:R-:W-:-:S02]  /*bf40*/  SHF.R.U64 R5, R5, 0x3, RZ ;  /* 0x0000000305057819 */ /* 0x000fc400000012ff */
[----:B------:R-:W-:Y:S02]  /*bf50*/  SHF.R.U64 R156, R156, 0x3, RZ ;  /* 0x000000039c9c7819 */ /* 0x000fe400000012ff */
[----:B------:R-:W-:Y:S02]  /*bf60*/  SHF.R.U64 R158, R158, 0x3, RZ ;  /* 0x000000039e9e7819 */ /* 0x000fe400000012ff */
[----:B------:R-:W-:Y:S02]  /*bf70*/  SHF.R.U64 R160, R160, 0x3, RZ ;  /* 0x00000003a0a07819 */ /* 0x000fe400000012ff */
[----:B------:R-:W-:Y:S02]  /*bf80*/  SHF.R.U64 R162, R162, 0x3, RZ ;  /* 0x00000003a2a27819 */ /* 0x000fe400000012ff */
[----:B------:R-:W-:Y:S02]  /*bf90*/  SHF.R.U64 R164, R164, 0x3, RZ ;  /* 0x00000003a4a47819 */ /* 0x000fe400000012ff */
[----:B------:R-:W-:-:S02]  /*bfa0*/  SHF.R.U64 R166, R166, 0x3, RZ ;  /* 0x00000003a6a67819 */ /* 0x000fc400000012ff */
[----:B------:R-:W-:Y:S02]  /*bfb0*/  SHF.R.U64 R168, R168, 0x3, RZ ;  /* 0x00000003a8a87819 */ /* 0x000fe400000012ff */
[----:B------:R-:W-:Y:S01]  /*bfc0*/  LOP3.LUT R4, R5, R12, RZ, 0x3c, !PT ;  /* 0x0000000c05047212 */ /* 0x000fe200078e3cff */
[--C-:B------:R-:W-:Y:S01]  /*bfd0*/  IMAD.MOV.U32 R5, RZ, RZ, R13.reuse ;  /* 0x000000ffff057224 */ /* 0x100fe200078e000d */
[----:B------:R-:W-:Y:S01]  /*bfe0*/  LOP3.LUT R156, R156, R157, RZ, 0x3c, !PT ;  /* 0x0000009d9c9c7212 */ /* 0x000fe200078e3cff */
[--C-:B------:R-:W-:Y:S01]  /*bff0*/  IMAD.X R157, RZ, RZ, R13.reuse, P0 ;  /* 0x000000ffff9d7224 */ /* 0x100fe200000e060d */
        /* <DEDUP_REMOVED lines=11> */
[----:B------:R-:W-:Y:S01]  /*c0b0*/  IMAD.X R169, RZ, RZ, R13, P1 ;  /* 0x000000ffffa97224 */ /* 0x000fe200008e060d */
[----:B------:R-:W-:-:S02]  /*c0c0*/  IADD3 R171, P0, R12, 0x8020, RZ ;  /* 0x000080200cab7810 */ /* 0x000fc40007f1e0ff */
[C---:B------:R-:W-:Y:S02]  /*c0d0*/  IADD3 R173, P4, R12.reuse, 0x8040, RZ ;  /* 0x000080400cad7810 */ /* 0x040fe40007f9e0ff */
[C---:B------:R-:W-:Y:S02]  /*c0e0*/  IADD3 R9, P3, R12.reuse, 0x8060, RZ ;  /* 0x000080600c097810 */ /* 0x040fe40007f7e0ff */
[C---:B------:R-:W-:Y:S02]  /*c0f0*/  IADD3 R11, P6, R12.reuse, 0xc000, RZ ;  /* 0x0000c0000c0b7810 */ /* 0x040fe40007fde0ff */
[C---:B------:R-:W-:Y:S02]  /*c100*/  IADD3 R153, P5, R12.reuse, 0xc020, RZ ;  /* 0x0000c0200c997810 */ /* 0x040fe40007fbe0ff */
[C---:B------:R-:W-:Y:S02]  /*c110*/  IADD3 R155, P2, R12.reuse, 0xc040, RZ ;  /* 0x0000c0400c9b7810 */ /* 0x040fe40007f5e0ff */
[----:B------:R-:W-:-:S02]  /*c120*/  IADD3 R21, P1, R12, 0xc060, RZ ;  /* 0x0000c0600c157810 */ /* 0x000fc40007f3e0ff */
[----:B------:R-:W-:Y:S02]  /*c130*/  MOV R3, R4 ;  /* 0x0000000400037202 */ /* 0x000fe40000000f00 */
[----:B------:R-:W-:Y:S02]  /*c140*/  F2FP.F16.F32.PACK_AB R4, R25, R24 ;  /* 0x000000181904723e */ /* 0x000fe400000000ff */
[----:B------:R-:W-:Y:S02]  /*c150*/  F2FP.F16.F32.PACK_AB R5, R27, R26 ;  /* 0x0000001a1b05723e */ /* 0x000fe400000000ff */
[----:B------:R-:W-:Y:S02]  /*c160*/  LOP3.LUT R170, R171, 0x380, RZ, 0xc0, !PT ;  /* 0x00000380abaa7812 */ /* 0x000fe400078ec0ff */
[----:B------:R-:W-:Y:S02]  /*c170*/  LOP3.LUT R172, R173, 0x380, RZ, 0xc0, !PT ;  /* 0x00000380adac7812 */ /* 0x000fe400078ec0ff */
[----:B------:R-:W-:-:S02]  /*c180*/  LOP3.LUT R8, R9, 0x380, RZ, 0xc0, !PT ;  /* 0x0000038009087812 */ /* 0x000fc400078ec0ff */
[----:B------:R-:W-:Y:S02]  /*c190*/  LOP3.LUT R10, R11, 0x380, RZ, 0xc0, !PT ;  /* 0x000003800b0a7812 */ /* 0x000fe400078ec0ff */
[----:B------:R-:W-:Y:S02]  /*c1a0*/  LOP3.LUT R152, R153, 0x380, RZ, 0xc0, !PT ;  /* 0x0000038099987812 */ /* 0x000fe400078ec0ff */
[----:B------:R-:W-:Y:S02]  /*c1b0*/  LOP3.LUT R154, R155, 0x380, RZ, 0xc0, !PT ;  /* 0x000003809b9a7812 */ /* 0x000fe400078ec0ff */
[----:B------:R-:W-:Y:S01]  /*c1c0*/  LOP3.LUT R20, R21, 0x380, RZ, 0xc0, !PT ;  /* 0x0000038015147812 */ /* 0x000fe200078ec0ff */
[----:B------:R0:W-:Y:S01]  /*c1d0*/  STSM.16.M88.4 [R3], R4 ;  /* 0x0000000403007844 */ /* 0x0001e20000000200 */
[----:B------:R-:W-:Y:S02]  /*c1e0*/  SHF.R.U64 R170, R170, 0x3, RZ ;  /* 0x00000003aaaa7819 */ /* 0x000fe400000012ff */
[----:B------:R-:W-:-:S02]  /*c1f0*/  SHF.R.U64 R172, R172, 0x3, RZ ;  /* 0x00000003acac7819 */ /* 0x000fc400000012ff */
[----:B------:R-:W-:Y:S02]  /*c200*/  SHF.R.U64 R8, R8, 0x3, RZ ;  /* 0x0000000308087819 */ /* 0x000fe400000012ff */
[----:B------:R-:W-:Y:S02]  /*c210*/  SHF.R.U64 R10, R10, 0x3, RZ ;  /* 0x000000030a0a7819 */ /* 0x000fe400000012ff */
[----:B------:R-:W-:Y:S02]  /*c220*/  SHF.R.U64 R152, R152, 0x3, RZ ;  /* 0x0000000398987819 */ /* 0x000fe400000012ff */
[----:B------:R-:W-:Y:S02]  /*c230*/  SHF.R.U64 R154, R154, 0x3, RZ ;  /* 0x000000039a9a7819 */ /* 0x000fe400000012ff */
[----:B------:R-:W-:Y:S02]  /*c240*/  SHF.R.U64 R20, R20, 0x3, RZ ;  /* 0x0000000314147819 */ /* 0x000fe400000012ff */
[----:B------:R-:W-:-:S02]  /*c250*/  MOV R14, R14 ;  /* 0x0000000e000e7202 */ /* 0x000fc40000000f00 */
[----:B0-----:R-:W-:Y:S02]  /*c260*/  F2FP.F16.F32.PACK_AB R4, R33, R32 ;  /* 0x000000202104723e */ /* 0x001fe400000000ff */
[----:B------:R-:W-:Y:S02]  /*c270*/  F2FP.F16.F32.PACK_AB R5, R35, R34 ;  /* 0x000000222305723e */ /* 0x000fe400000000ff */
[----:B------:R-:W-:Y:S02]  /*c280*/  F2FP.F16.F32.PACK_AB R6, R37, R36 ;  /* 0x000000242506723e */ /* 0x000fe400000000ff */
[----:B------:R-:W-:Y:S02]  /*c290*/  F2FP.F16.F32.PACK_AB R7, R39, R38 ;  /* 0x000000262707723e */ /* 0x000fe400000000ff */
        /* <DEDUP_REMOVED lines=14> */
[----:B------:R0:W-:Y:S01]  /*c380*/  STSM.16.M88.4 [R14], R4 ;  /* 0x000000040e007844 */ /* 0x0001e20000000200 */
[----:B------:R-:W-:-:S02]  /*c390*/  MOV R156, R156 ;  /* 0x0000009c009c7202 */ /* 0x000fc40000000f00 */
[----:B------:R-:W-:Y:S02]  /*c3a0*/  F2FP.F16.F32.PACK_AB R12, R41, R40 ;  /* 0x00000028290c723e */ /* 0x000fe400000000ff */
[----:B------:R-:W-:Y:S02]  /*c3b0*/  F2FP.F16.F32.PACK_AB R13, R43, R42 ;  /* 0x0000002a2b0d723e */ /* 0x000fe400000000ff */
[----:B------:R-:W-:Y:S02]  /*c3c0*/  F2FP.F16.F32.PACK_AB R15, R47, R46 ;  /* 0x0000002e2f0f723e */ /* 0x000fe400000000ff */
[----:B------:R-:W-:Y:S02]  /*c3d0*/  MOV R158, R158 ;  /* 0x0000009e009e7202 */ /* 0x000fe40000000f00 */
[----:B------:R-:W-:Y:S02]  /*c3e0*/  MOV R161, R160 ;  /* 0x000000a000a17202 */ /* 0x000fe40000000f00 */
[----:B0-----:R-:W-:-:S02]  /*c3f0*/  F2FP.F16.F32.PACK_AB R14, R45, R44 ;  /* 0x0000002c2d0e723e */ /* 0x001fc400000000ff */
[----:B------:R-:W-:Y:S02]  /*c400*/  F2FP.F16.F32.PACK_AB R4, R49, R48 ;  /* 0x000000303104723e */ /* 0x000fe400000000ff */
[----:B------:R-:W-:Y:S02]  /*c410*/  F2FP.F16.F32.PACK_AB R5, R51, R50 ;  /* 0x000000323305723e */ /* 0x000fe400000000ff */
[----:B------:R-:W-:Y:S02]  /*c420*/  F2FP.F16.F32.PACK_AB R6, R53, R52 ;  /* 0x000000343506723e */ /* 0x000fe400000000ff */
[----:B------:R-:W-:Y:S01]  /*c430*/  F2FP.F16.F32.PACK_AB R7, R55, R54 ;  /* 0x000000363707723e */ /* 0x000fe200000000ff */
[----:B------:R0:W-:Y:S01]  /*c440*/  STSM.16.M88.4 [R156], R12 ;  /* 0x0000000c9c007844 */ /* 0x0001e20000000200 */
[----:B------:R-:W-:Y:S02]  /*c450*/  MOV R160, R8 ;  /* 0x0000000800a07202 */ /* 0x000fe40000000f00 */
[----:B------:R-:W-:-:S02]  /*c460*/  MOV R3, R10 ;  /* 0x0000000a00037202 */ /* 0x000fc40000000f00 */
[----:B------:R-:W-:Y:S02]  /*c470*/  F2FP.F16.F32.PACK_AB R8, R57, R56 ;  /* 0x000000383908723e */ /* 0x000fe400000000ff */
[----:B------:R-:W-:Y:S02]  /*c480*/  F2FP.F16.F32.PACK_AB R9, R59, R58 ;  /* 0x0000003a3b09723e */ /* 0x000fe400000000ff */
[----:B------:R-:W-:Y:S02]  /*c490*/  F2FP.F16.F32.PACK_AB R10, R61, R60 ;  /* 0x0000003c3d0a723e */ /* 0x000fe400000000ff */
[----:B------:R-:W-:Y:S02]  /*c4a0*/  F2FP.F16.F32.PACK_AB R11, R63, R62 ;  /* 0x0000003e3f0b723e */ /* 0x000fe400000000ff */
[----:B------:R-:W-:Y:S01]  /*c4b0*/  MOV R162, R162 ;  /* 0x000000a200a27202 */ /* 0x000fe20000000f00 */
[----:B------:R1:W-:Y:S01]  /*c4c0*/  STSM.16.M88.4 [R158], R4 ;  /* 0x000000049e007844 */ /* 0x0003e20000000200 */
[----:B------:R-:W-:-:S02]  /*c4d0*/  MOV R18, R152 ;  /* 0x0000009800127202 */ /* 0x000fc40000000f00 */
[----:B0-----:R-:W-:Y:S02]  /*c4e0*/  F2FP.F16.F32.PACK_AB R12, R65, R64 ;  /* 0x00000040410c723e */ /* 0x001fe400000000ff */
[----:B------:R-:W-:Y:S02]  /*c4f0*/  F2FP.F16.F32.PACK_AB R13, R67, R66 ;  /* 0x00000042430d723e */ /* 0x000fe400000000ff */
[----:B------:R-:W-:Y:S02]  /*c500*/  F2FP.F16.F32.PACK_AB R14, R69, R68 ;  /* 0x00000044450e723e */ /* 0x000fe400000000ff */
[----:B------:R-:W-:Y:S02]  /*c510*/  F2FP.F16.F32.PACK_AB R15, R71, R70 ;  /* 0x00000046470f723e */ /* 0x000fe400000000ff */
[----:B------:R-:W-:Y:S02]  /*c520*/  MOV R22, R154 ;  /* 0x0000009a00167202 */ /* 0x000fe40000000f00 */
[----:B------:R-:W-:-:S02]  /*c530*/  MOV R164, R164 ;  /* 0x000000a400a47202 */ /* 0x000fc40000000f00 */
[----:B------:R-:W-:Y:S02]  /*c540*/  F2FP.F16.F32.PACK_AB R152, R73, R72 ;  /* 0x000000484998723e */ /* 0x000fe400000000ff */
[----:B------:R-:W-:Y:S02]  /*c550*/  F2FP.F16.F32.PACK_AB R153, R75, R74 ;  /* 0x0000004a4b99723e */ /* 0x000fe400000000ff */
[----:B------:R-:W-:Y:S02]  /*c560*/  F2FP.F16.F32.PACK_AB R154, R77, R76 ;  /* 0x0000004c4d9a723e */ /* 0x000fe400000000ff */
[----:B------:R-:W-:Y:S01]  /*c570*/  F2FP.F16.F32.PACK_AB R155, R79, R78 ;  /* 0x0000004e4f9b723e */ /* 0x000fe200000000ff */
[----:B------:R0:W-:Y:S01]  /*c580*/  STSM.16.M88.4 [R161], R8 ;  /* 0x00000008a1007844 */ /* 0x0001e20000000200 */
[----:B------:R-:W-:Y:S02]  /*c590*/  MOV R166, R166 ;  /* 0x000000a600a67202 */ /* 0x000fe40000000f00 */
[----:B------:R-:W-:-:S02]  /*c5a0*/  F2FP.F16.F32.PACK_AB R156, R81, R80 ;  /* 0x00000050519c723e */ /* 0x000fc400000000ff */
[----:B------:R-:W-:Y:S02]  /*c5b0*/  F2FP.F16.F32.PACK_AB R157, R83, R82 ;  /* 0x00000052539d723e */ /* 0x000fe400000000ff */
[----:B-1----:R-:W-:Y:S02]  /*c5c0*/  F2FP.F16.F32.PACK_AB R158, R85, R84 ;  /* 0x00000054559e723e */ /* 0x002fe400000000ff */
[----:B------:R-:W-:Y:S01]  /*c5d0*/  F2FP.F16.F32.PACK_AB R159, R87, R86 ;  /* 0x00000056579f723e */ /* 0x000fe200000000ff */
[----:B------:R1:W-:Y:S01]  /*c5e0*/  STSM.16.M88.4 [R162], R12 ;  /* 0x0000000ca2007844 */ /* 0x0003e20000000200 */
[----:B------:R-:W-:Y:S02]  /*c5f0*/  MOV R168, R168 ;  /* 0x000000a800a87202 */ /* 0x000fe40000000f00 */
[----:B------:R-:W-:Y:S02]  /*c600*/  F2FP.F16.F32.PACK_AB R4, R89, R88 ;  /* 0x000000585904723e */ /* 0x000fe400000000ff */
[----:B------:R-:W-:-:S02]  /*c610*/  F2FP.F16.F32.PACK_AB R5, R91, R90 ;  /* 0x0000005a5b05723e */ /* 0x000fc400000000ff */
[----:B------:R-:W-:Y:S02]  /*c620*/  F2FP.F16.F32.PACK_AB R6, R93, R92 ;  /* 0x0000005c5d06723e */ /* 0x000fe400000000ff */
[----:B------:R-:W-:Y:S02]  /*c630*/  F2FP.F16.F32.PACK_AB R7, R95, R94 ;  /* 0x0000005e5f07723e */ /* 0x000fe400000000ff */
[----:B------:R-:W-:Y:S02]  /*c640*/  MOV R170, R170 ;  /* 0x000000aa00aa7202 */ /* 0x000fe40000000f00 */
[----:B0-----:R-:W-:Y:S02]  /*c650*/  F2FP.F16.F32.PACK_AB R8, R97, R96 ;  /* 0x000000606108723e */ /* 0x001fe400000000ff */
[----:B------:R-:W-:Y:S02]  /*c660*/  F2FP.F16.F32.PACK_AB R9, R99, R98 ;  /* 0x000000626309723e */ /* 0x000fe400000000ff */
[----:B------:R-:W-:-:S02]  /*c670*/  F2FP.F16.F32.PACK_AB R10, R101, R100 ;  /* 0x00000064650a723e */ /* 0x000fc400000000ff */
[----:B------:R-:W-:Y:S01]  /*c680*/  F2FP.F16.F32.PACK_AB R11, R103, R102 ;  /* 0x00000066670b723e */ /* 0x000fe200000000ff */
[----:B------:R0:W-:Y:S01]  /*c690*/  STSM.16.M88.4 [R164], R152 ;  /* 0x00000098a4007844 */ /* 0x0001e20000000200 */
[----:B------:R-:W-:Y:S02]  /*c6a0*/  MOV R172, R172 ;  /* 0x000000ac00ac7202 */ /* 0x000fe40000000f00 */
[----:B-1----:R-:W-:Y:S02]  /*c6b0*/  F2FP.F16.F32.PACK_AB R12, R105, R104 ;  /* 0x00000068690c723e */ /* 0x002fe400000000ff */
[----:B------:R-:W-:Y:S02]  /*c6c0*/  F2FP.F16.F32.PACK_AB R13, R107, R106 ;  /* 0x0000006a6b0d723e */ /* 0x000fe400000000ff */
[----:B------:R-:W-:Y:S02]  /*c6d0*/  F2FP.F16.F32.PACK_AB R14, R109, R108 ;  /* 0x0000006c6d0e723e */ /* 0x000fe400000000ff */
[----:B------:R-:W-:Y:S01]  /*c6e0*/  F2FP.F16.F32.PACK_AB R15, R111, R110 ;  /* 0x0000006e6f0f723e */ /* 0x000fe200000000ff */
[----:B------:R1:W-:Y:S01]  /*c6f0*/  STSM.16.M88.4 [R166], R156 ;  /* 0x0000009ca6007844 */ /* 0x0003e20000000200 */
[----:B------:R-:W-:-:S03]  /*c700*/  MOV R161, R20 ;  /* 0x0000001400a17202 */ /* 0x000fc60000000f00 */
[----:B------:R2:W-:Y:S01]  /*c710*/  STSM.16.M88.4 [R168], R4 ;  /* 0x00000004a8007844 */ /* 0x0005e20000000200 */
[----:B0-----:R-:W-:Y:S02]  /*c720*/  F2FP.F16.F32.PACK_AB R152, R113, R112 ;  /* 0x000000707198723e */ /* 0x001fe400000000ff */
[----:B------:R-:W-:Y:S02]  /*c730*/  F2FP.F16.F32.PACK_AB R153, R115, R114 ;  /* 0x000000727399723e */ /* 0x000fe400000000ff */
[----:B------:R-:W-:Y:S02]  /*c740*/  F2FP.F16.F32.PACK_AB R154, R117, R116 ;  /* 0x00000074759a723e */ /* 0x000fe400000000ff */
[----:B------:R-:W-:Y:S01]  /*c750*/  F2FP.F16.F32.PACK_AB R155, R119, R118 ;  /* 0x00000076779b723e */ /* 0x000fe200000000ff */
[----:B------:R0:W-:Y:S01]  /*c760*/  STSM.16.M88.4 [R170], R8 ;  /* 0x00000008aa007844 */ /* 0x0001e20000000200 */
[----:B-1----:R-:W-:Y:S02]  /*c770*/  F2FP.F16.F32.PACK_AB R156, R121, R120 ;  /* 0x00000078799c723e */ /* 0x002fe400000000ff */
[----:B------:R-:W-:-:S02]  /*c780*/  F2FP.F16.F32.PACK_AB R157, R123, R122 ;  /* 0x0000007a7b9d723e */ /* 0x000fc400000000ff */
[----:B------:R-:W-:Y:S02]  /*c790*/  F2FP.F16.F32.PACK_AB R158, R125, R124 ;  /* 0x0000007c7d9e723e */ /* 0x000fe400000000ff */
[----:B------:R-:W-:Y:S01]  /*c7a0*/  F2FP.F16.F32.PACK_AB R159, R127, R126 ;  /* 0x0000007e7f9f723e */ /* 0x000fe200000000ff */
[----:B------:R1:W-:Y:S01]  /*c7b0*/  STSM.16.M88.4 [R172], R12 ;  /* 0x0000000cac007844 */ /* 0x0003e20000000200 */
[----:B--2---:R-:W-:Y:S02]  /*c7c0*/  F2FP.F16.F32.PACK_AB R4, R129, R128 ;  /* 0x000000808104723e */ /* 0x004fe400000000ff */
[----:B------:R-:W-:Y:S02]  /*c7d0*/  F2FP.F16.F32.PACK_AB R5, R131, R130 ;  /* 0x000000828305723e */ /* 0x000fe400000000ff */
[----:B------:R-:W-:Y:S02]  /*c7e0*/  F2FP.F16.F32.PACK_AB R6, R133, R132 ;  /* 0x000000848506723e */ /* 0x000fe400000000ff */
[----:B------:R-:W-:-:S02]  /*c7f0*/  F2FP.F16.F32.PACK_AB R7, R135, R134 ;  /* 0x000000868707723e */ /* 0x000fc400000000ff */
        /* <DEDUP_REMOVED lines=9> */
[----:B------:R-:W-:Y:S04]  /*c890*/  STSM.16.M88.4 [R3], R156 ;  /* 0x0000009c03007844 */ /* 0x000fe80000000200 */
[----:B------:R1:W-:Y:S04]  /*c8a0*/  STSM.16.M88.4 [R18], R4 ;  /* 0x0000000412007844 */ /* 0x0003e80000000200 */
[----:B------:R2:W-:Y:S04]  /*c8b0*/  STSM.16.M88.4 [R22], R8 ;  /* 0x0000000816007844 */ /* 0x0005e80000000200 */
[----:B------:R3:W-:Y:S01]  /*c8c0*/  STSM.16.M88.4 [R161], R12 ;  /* 0x0000000ca1007844 */ /* 0x0007e20000000200 */
[----:B------:R-:W-:Y:S01]  /*c8d0*/  USHF.L.U32 UR4, UR19, 0x2, URZ ;  /* 0x0000000213047899 */ /* 0x000fe2000800063f */
[----:B------:R-:W-:Y:S01]  /*c8e0*/  BAR.SYNC.DEFER_BLOCKING 0x1, 0x100 ;  /* 0x0044000000007b1d */ /* 0x000fe20000010000 */
[----:B------:R-:W-:Y:S01]  /*c8f0*/  ISETP.NE.U32.AND P0, PT, RZ, UR14, PT ;  /* 0x0000000eff007c0c */ /* 0x000fe2000bf05070 */
[----:B------:R-:W-:-:S02]  /*c900*/  USHF.L.U64.HI UR16, UR19, 0x2, UR17 ;  /* 0x0000000213107899 */ /* 0x000fc40008010211 */
[----:B------:R-:W-:Y:S01]  /*c910*/  UIADD3 UR9, UP0, UR4, UR14, URZ ;  /* 0x0000000e04097290 */ /* 0x000fe2000ff1e03f */
[----:B------:R-:W-:-:S03]  /*c920*/  ISETP.NE.AND.EX P0, PT, RZ, UR15, PT, P0 ;  /* 0x0000000fff007c0c */ /* 0x000fc6000bf05300 */
[----:B------:R-:W-:Y:S02]  /*c930*/  UIADD3.X UR12, UR16, UR15, URZ, UP0, !UPT ;  /* 0x0000000f100c7290 */ /* 0x000fe400087fe43f */
[----:B------:R-:W-:-:S04]  /*c940*/  IMAD.U32 R20, RZ, RZ, UR9 ;  /* 0x00000009ff147e24 */ /* 0x000fc8000f8e00ff */
[----:B------:R-:W-:Y:S01]  /*c950*/  IMAD.U32 R21, RZ, RZ, UR12 ;  /* 0x0000000cff157e24 */ /* 0x000fe2000f8e00ff */
[----:B------:R-:W-:-:S04]  /*c960*/  ULDC.64 UR12, c[0x0][0xc08] ;  /* 0x00030200000c7ab9 */ /* 0x000fc80000000a00 */
[----:B0-----:R-:W4:Y:S01]  /*c970*/  @P0 LDG.E R152, desc[UR26][R20.64] ;  /* 0x0000001a14980981 */ /* 0x001f22000c1e1900 */
[----:B------:R-:W-:-:S04]  /*c980*/  UISETP.NE.U32.AND UP0, UPT, UR12, URZ, UPT ;  /* 0x0000003f0c00728c */ /* 0x000fc8000bf05070 */
[----:B------:R-:W-:-:S06]  /*c990*/  UISETP.NE.AND.EX UP0, UPT, UR13, URZ, UPT, UP0 ;  /* 0x0000003f0d00728c */ /* 0x000fcc000bf05300 */
[----:B------:R-:W-:-:S05]  /*c9a0*/  PLOP3.LUT P4, PT, PT, PT, UP0, 0x80, 0x0 ;  /* 0x000000000000781c */ /* 0x000fca0003f8f008 */
[----:B------:R-:W-:-:S03]  /*c9b0*/  @UP0 UIADD3 UR12, UP1, UR4, UR12, URZ ;  /* 0x0000000c040c0290 */ /* 0x000fc6000ff3e03f */
[----:B------:R-:W-:Y:S01]  /*c9c0*/  ULDC UR4, c[0x0][0xad4] ;  /* 0x0002b50000047ab9 */ /* 0x000fe20000000800 */
[----:B------:R-:W-:Y:S02]  /*c9d0*/  @UP0 UIADD3.X UR13, UR16, UR13, URZ, UP1, !UPT ;  /* 0x0000000d100d0290 */ /* 0x000fe40008ffe43f */
[----:B-1----:R-:W-:-:S04]  /*c9e0*/  IMAD.U32 R4, RZ, RZ, UR12 ;  /* 0x0000000cff047e24 */ /* 0x002fc8000f8e00ff */
[----:B------:R-:W-:-:S05]  /*c9f0*/  IMAD.U32 R5, RZ, RZ, UR13 ;  /* 0x0000000dff057e24 */ /* 0x000fca000f8e00ff */
[----:B------:R0:W5:Y:S01]  /*ca00*/  @P4 LDG.E R3, desc[UR26][R4.64] ;  /* 0x0000001a04034981 */ /* 0x000162000c1e1900 */
[----:B------:R-:W-:Y:S02]  /*ca10*/  UISETP.NE.AND UP0, UPT, UR22, URZ, UPT ;  /* 0x0000003f1600728c */ /* 0x000fe4000bf05270 */
[----:B------:R-:W-:Y:S02]  /*ca20*/  UISETP.NE.AND UP1, UPT, UR20, 0x1, UPT ;  /* 0x000000011400788c */ /* 0x000fe4000bf25270 */
[----:B------:R-:W-:Y:S01]  /*ca30*/  USEL UR4, UR22, UR4, UP0 ;  /* 0x0000000416047287 */ /* 0x000fe20008000000 */
[----:B------:R-:W-:-:S03]  /*ca40*/  UMOV UR23, 0x9b8 ;  /* 0x000009b800177882 */ /* 0x000fc60000000000 */
[----:B------:R-:W-:Y:S01]  /*ca50*/  UISETP.GT.AND UP2, UPT, UR4, 0x1, UPT ;  /* 0x000000010400788c */ /* 0x000fe2000bf44270 */
[----:B------:R-:W-:Y:S01]  /*ca60*/  PLOP3.LUT P1, PT, PT, PT, UP1, 0x80, 0x0 ;  /* 0x000000000000781c */ /* 0x000fe20003f2f018 */
[----:B------:R-:W-:Y:S02]  /*ca70*/  UISETP.NE.U32.AND UP0, UPT, UR14, URZ, UPT ;  /* 0x0000003f0e00728c */ /* 0x000fe4000bf05070 */
[----:B------:R-:W-:Y:S01]  /*ca80*/  USEL UR23, UR23, 0x978, UP2 ;  /* 0x0000097817177887 */ /* 0x000fe20009000000 */
[----:B--2---:R-:W-:Y:S01]  /*ca90*/  IMAD.U32 R8, RZ, RZ, UR18 ;  /* 0x00000012ff087e24 */ /* 0x004fe2000f8e00ff */
[----:B------:R-:W-:Y:S01]  /*caa0*/  UISETP.NE.AND.EX UP0, UPT, UR15, URZ, UPT, UP0 ;  /* 0x0000003f0f00728c */ /* 0x000fe2000bf05300 */
[----:B------:R-:W-:Y:S02]  /*cab0*/  UMOV UR4, URZ ;  /* 0x0000003f00047c82 */ /* 0x000fe40008000000 */
[----:B------:R-:W-:Y:S01]  /*cac0*/  IMAD R8, R8, 0x80, R175 ;  /* 0x0000008008087824 */ /* 0x000fe200078e02af */
[----:B------:R-:W-:Y:S01]  /*cad0*/  USEL UR9, UR19, URZ, !UP0 ;  /* 0x0000003f13097287 */ /* 0x000fe2000c000000 */
[----:B------:R-:W-:Y:S01]  /*cae0*/  @UP1 ULDC UR25, c[0x0][0xbec] ;  /* 0x0002fb0000191ab9 */ /* 0x000fe20000000800 */
[----:B------:R-:W-:-:S02]  /*caf0*/  USEL UR22, UR17, URZ, !UP0 ;  /* 0x0000003f11167287 */ /* 0x000fc4000c000000 */
[----:B0-----:R-:W-:Y:S01]  /*cb00*/  @P1 IMAD.HI.U32 R4, R8, UR25, RZ ;  /* 0x0000001908041c27 */ /* 0x001fe2000f8e00ff */
[----:B------:R-:W-:Y:S01]  /*cb10*/  USEL UR21, UR21, URZ, UP2 ;  /* 0x0000003f15157287 */ /* 0x000fe20009000000 */
[----:B------:R-:W-:Y:S01]  /*cb20*/  ULDC.64 UR16, c[0x0][UR23+0x220] ;  /* 0x0000880017107abb */ /* 0x000fe20008000a00 */
[----:B------:R-:W-:Y:S01]  /*cb30*/  ULDC.64 UR14, c[0x0][UR23+0x218] ;  /* 0x00008600170e7abb */ /* 0x000fe20008000a00 */
[----:B------:R-:W-:Y:S01]  /*cb40*/  ULDC.64 UR18, c[0x0][UR23+0x228] ;  /* 0x00008a0017127abb */ /* 0x000fe20008000a00 */
[----:B------:R-:W-:Y:S02]  /*cb50*/  UIMAD UR17, UR17, UR9, URZ ;  /* 0x00000009111172a4 */ /* 0x000fe4000f8e023f */
[----:B------:R-:W-:Y:S01]  /*cb60*/  UIMAD.WIDE.U32 UR12, UR14, UR24, URZ ;  /* 0x000000180e0c72a5 */ /* 0x000fe2000f8e003f */
[----:B------:R-:W-:Y:S01]  /*cb70*/  IMAD.MOV.U32 R5, RZ, RZ, R8 ;  /* 0x000000ffff057224 */ /* 0x000fe200078e0008 */
[----:B------:R-:W-:Y:S01]  /*cb80*/  @UP1 ULDC UR28, c[0x0][0xbf0] ;  /* 0x0002fc00001c1ab9 */ /* 0x000fe20000000800 */
[----:B------:R-:W-:-:S02]  /*cb90*/  UIMAD UR24, UR15, UR24, URZ ;  /* 0x000000180f1872a4 */ /* 0x000fc4000f8e023f */
[----:B------:R-:W-:Y:S01]  /*cba0*/  UIMAD.WIDE.U32 UR26, UR18, UR21, URZ ;  /* 0x00000015121a72a5 */ /* 0x000fe2000f8e003f */
[----:B------:R-:W-:Y:S01]  /*cbb0*/  @P1 SHF.R.U32.HI R5, RZ, UR28, R4 ;  /* 0x0000001cff051c19 */ /* 0x000fe20008011604 */
[----:B------:R-:W-:Y:S02]  /*cbc0*/  UIMAD.WIDE.U32 UR14, UR16, UR9, URZ ;  /* 0x00000009100e72a5 */ /* 0x000fe4000f8e003f */
[----:B------:R-:W-:Y:S02]  /*cbd0*/  UIMAD UR18, UR19, UR21, URZ ;  /* 0x00000015131272a4 */ /* 0x000fe4000f8e023f */
[----:B------:R-:W-:Y:S01]  /*cbe0*/  UIMAD UR17, UR16, UR22, UR17 ;  /* 0x00000016101172a4 */ /* 0x000fe2000f8e0211 */
[----:B------:R-:W-:Y:S01]  /*cbf0*/  IMAD.U32 R4, RZ, RZ, UR26 ;  /* 0x0000001aff047e24 */ /* 0x000fe2000f8e00ff */
[----:B------:R-:W-:Y:S01]  /*cc00*/  UIADD3 UR18, UR27, UR18, URZ ;  /* 0x000000121b127290 */ /* 0x000fe2000fffe03f */
[----:B------:R-:W-:Y:S01]  /*cc10*/  IMAD.MOV R7, RZ, RZ, -R5 ;  /* 0x000000ffff077224 */ /* 0x000fe200078e0a05 */
[----:B------:R-:W-:-:S02]  /*cc20*/  UIADD3 UR24, UR13, UR24, URZ ;  /* 0x000000180d187290 */ /* 0x000fc4000fffe03f */
[----:B------:R-:W-:Y:S01]  /*cc30*/  UIADD3 UR17, UR15, UR17, URZ ;  /* 0x000000110f117290 */ /* 0x000fe2000fffe03f */
[----:B------:R-:W-:Y:S02]  /*cc40*/  IMAD R7, R7, UR20, R8 ;  /* 0x0000001407077c24 */ /* 0x000fe4000f8e0208 */
[----:B------:R-:W-:-:S03]  /*cc50*/  IMAD.U32 R10, RZ, RZ, UR18 ;  /* 0x00000012ff0a7e24 */ /* 0x000fc6000f8e00ff */
[----:B------:R-:W-:Y:S02]  /*cc60*/  SHF.R.S32.HI R6, RZ, 0x1f, R7 ;  /* 0x0000001fff067819 */ /* 0x000fe40000011407 */
[----:B----4-:R-:W-:-:S13]  /*cc70*/  @P0 R2UR UR4, R152 ;  /* 0x00000000980402ca */ /* 0x010fda00000e0000 */
[----:B------:R-:W-:Y:S02]  /*cc80*/  UIADD3 UR12, UP0, UP3, UR14, UR12, UR4 ;  /* 0x0000000c0e0c7290 */ /* 0x000fe4000fb1e004 */
[----:B------:R-:W-:-:S04]  /*cc90*/  USHF.R.S32.HI UR16, URZ, 0x1f, UR4 ;  /* 0x0000001f3f107899 */ /* 0x000fc80008011404 */
[----:B------:R-:W-:Y:S01]  /*cca0*/  UIADD3.X UR14, UR17, UR24, UR16, UP0, UP3 ;  /* 0x00000018110e7290 */ /* 0x000fe200087e6410 */
[----:B------:R-:W-:Y:S02]  /*ccb0*/  IADD3 R4, P2, P3, R5, UR12, R4 ;  /* 0x0000000c05047c10 */ /* 0x000fe4000fb5e004 */
[----:B------:R-:W-:Y:S01]  /*ccc0*/  SHF.R.S32.HI R5, RZ, 0x1f, R5 ;  /* 0x0000001fff057819 */ /* 0x000fe20000011405 */
[----:B------:R-:W-:Y:S02]  /*ccd0*/  ULDC.64 UR12, c[0x0][UR23+0x210] ;  /* 0x00008400170c7abb */ /* 0x000fe40008000a00 */
[----:B------:R-:W-:Y:S01]  /*cce0*/  IMAD R9, R7, UR13, RZ ;  /* 0x0000000d07097c24 */ /* 0x000fe2000f8e02ff */
[----:B------:R-:W-:Y:S01]  /*ccf0*/  IADD3.X R5, R5, UR14, R10, P2, P3 ;  /* 0x0000000e05057c10 */ /* 0x000fe200097e640a */
[----:B------:R-:W-:Y:S01]  /*cd00*/  ULDC.64 UR14, c[0x0][0xba8] ;  /* 0x0002ea00000e7ab9 */ /* 0x000fe20000000a00 */
[----:B------:R-:W-:Y:S01]  /*cd10*/  @!UP2 ULDC UR14, c[0x0][0xb50] ;  /* 0x0002d400000eaab9 */ /* 0x000fe20000000800 */
[----:B------:R-:W-:Y:S01]  /*cd20*/  IMAD R9, R6, UR12, R9 ;  /* 0x0000000c06097c24 */ /* 0x000fe2000f8e0209 */
[----:B------:R-:W-:Y:S01]  /*cd30*/  @!UP2 ULDC UR15, c[0x0][0xb54] ;  /* 0x0002d500000faab9 */ /* 0x000fe20000000800 */
[----:B------:R-:W-:-:S04]  /*cd40*/  IMAD.WIDE.U32 R4, R7, UR12, R4 ;  /* 0x0000000c07047c25 */ /* 0x000fc8000f8e0004 */
[----:B------:R-:W-:Y:S01]  /*cd50*/  IMAD.IADD R5, R5, 0x1, R9 ;  /* 0x0000000105057824 */ /* 0x000fe200078e0209 */
[C---:B------:R-:W-:Y:S01]  /*cd60*/  LEA R9, P2, R4.reuse, UR14, 0x2 ;  /* 0x0000000e04097c11 */ /* 0x040fe2000f8410ff */
[----:B------:R-:W-:Y:S01]  /*cd70*/  ULDC UR12, c[0x0][0xa88] ;  /* 0x0002a200000c7ab9 */ /* 0x000fe20000000800 */
[----:B-----5:R-:W-:Y:S02]  /*cd80*/  @P4 R2UR UR12, R3 ;  /* 0x00000000030c42ca */ /* 0x020fe400000e0000 */
[----:B------:R-:W-:Y:S01]  /*cd90*/  LEA.HI.X R11, R4, UR15, R5, 0x2, P2 ;  /* 0x0000000f040b7c11 */ /* 0x000fe200090f1405 */
[----:B---3--:R-:W-:-:S12]  /*cda0*/  @P4 BRA `(.L_x_210) ;  /* 0x00000000001c4947 */ /* 0x008fd80003800000 */
[----:B------:R-:W-:Y:S05]  /*cdb0*/  @!P0 BRA `(.L_x_210) ;  /* 0x0000000000188947 */ /* 0x000fea0003800000 */
[----:B------:R-:W-:Y:S02]  /*cdc0*/  ULDC.64 UR12, c[0x0][0x208] ;  /* 0x00008200000c7ab9 */ /* 0x000fe40000000a00 */
[----:B------:R-:W2:Y:S04]  /*cdd0*/  LDG.E R4, desc[UR12][R20.64] ;  /* 0x0000000c14047981 */ /* 0x000ea8000c1e1900 */
[----:B------:R-:W3:Y:S01]  /*cde0*/  LDG.E R3, desc[UR12][R20.64+0x4] ;  /* 0x0000040c14037981 */ /* 0x000ee2000c1e1900 */
[----:B--2---:R-:W-:Y:S02]  /*cdf0*/  R2UR UR13, R4 ;  /* 0x00000000040d72ca */ /* 0x004fe400000e0000 */
[----:B---3--:R-:W-:-:S13]  /*ce00*/  R2UR UR12, R3 ;  /* 0x00000000030c72ca */ /* 0x008fda00000e0000 */
[----:B------:R-:W-:-:S12]  /*ce10*/  UIADD3 UR12, -UR13, UR12, URZ ;  /* 0x0000000c0d0c7290 */ /* 0x000fd8000fffe13f */
.L_x_210:
[----:B------:R-:W2:Y:S04]  /*ce20*/  LDL R10, [R1+0x60] ;  /* 0x00006000010a7983 */ /* 0x000ea80000100800 */
[----:B------:R-:W3:Y:S01]  /*ce30*/  LDL R3, [R1+0x20] ;  /* 0x0000200001037983 */ /* 0x000ee20000100800 */
[----:B------:R-:W-:Y:S01]  /*ce40*/  R2UR UR13, R174 ;  /* 0x00000000ae0d72ca */ /* 0x000fe200000e0000 */
[----:B------:R-:W-:Y:S02]  /*ce50*/  UIMAD UR12, UR12, UR20, URZ ;  /* 0x000000140c0c72a4 */ /* 0x000fe4000f8e023f */
[----:B------:R-:W-:Y:S01]  /*ce60*/  SHFL.IDX PT, R4, R9, RZ, 0x1c1f ;  /* 0x001c1fff09047589 */ /* 0x000fe200000e0000 */
[----:B------:R-:W-:-:S03]  /*ce70*/  ULDC.64 UR14, c[0x0][0x208] ;  /* 0x00008200000e7ab9 */ /* 0x000fc60000000a00 */
[----:B------:R-:W0:Y:S04]  /*ce80*/  SHFL.IDX PT, R5, R11, RZ, 0x1c1f ;  /* 0x001c1fff0b057589 */ /* 0x000e2800000e0000 */
[----:B------:R-:W-:Y:S02]  /*ce90*/  SHFL.IDX PT, R6, R9, 0x1, 0x1c1f ;  /* 0x003c1f0009067f89 */ /* 0x000fe400000e0000 */
[----:B------:R-:W-:Y:S02]  /*cea0*/  IMAD.U32 R12, RZ, RZ, UR13 ;  /* 0x0000000dff0c7e24 */ /* 0x000fe4000f8e00ff */
[----:B------:R-:W1:Y:S02]  /*ceb0*/  SHFL.IDX PT, R7, R11, 0x1, 0x1c1f ;  /* 0x003c1f000b077f89 */ /* 0x000e6400000e0000 */
[----:B--2---:R-:W-:Y:S01]  /*cec0*/  IMAD R12, R12, 0x80, R10 ;  /* 0x000000800c0c7824 */ /* 0x004fe200078e020a */
[----:B---3--:R-:W-:-:S03]  /*ced0*/  LOP3.LUT P0, RZ, R3, 0x3, RZ, 0xc0, !PT ;  /* 0x0000000303ff7812 */ /* 0x008fc6000780c0ff */
[C---:B------:R-:W-:Y:S01]  /*cee0*/  VIADD R10, R12.reuse, 0x8 ;  /* 0x000000080c0a7836 */ /* 0x040fe20000000000 */
[----:B------:R-:W-:-:S04]  /*cef0*/  ISETP.GE.OR P2, PT, R12, UR12, P0 ;  /* 0x0000000c0c007c0c */ /* 0x000fc80008746670 */
[----:B------:R-:W-:-:S09]  /*cf00*/  ISETP.GE.OR P0, PT, R10, UR12, P0 ;  /* 0x0000000c0a007c0c */ /* 0x000fd20008706670 */
[----:B0-----:R0:W-:Y:S04]  /*cf10*/  @!P2 ST.E desc[UR14][R4.64], R2 ;  /* 0x000000020400a985 */ /* 0x0011e8000c10190e */
[----:B-1----:R0:W-:Y:S01]  /*cf20*/  @!P0 ST.E desc[UR14][R6.64], R0 ;  /* 0x0000000006008985 */ /* 0x0021e2000c10190e */
[----:B------:R-:W-:-:S13]  /*cf30*/  PLOP3.LUT P0, PT, PT, PT, UP2, 0x80, 0x0 ;  /* 0x000000000000781c */ /* 0x000fda0003f0f028 */
[----:B0-----:R-:W-:Y:S05]  /*cf40*/  @P0 BRA `(.L_x_211) ;  /* 0x0000001000300947 */ /* 0x001fea0003800000 */
[----:B------:R-:W0:Y:S01]  /*cf50*/  S2R R0, SR_TID.X ;  /* 0x0000000000007919 */ /* 0x000e220000002100 */
[----:B------:R-:W-:Y:S01]  /*cf60*/  ULDC.64 UR14, c[0x0][0x208] ;  /* 0x00008200000e7ab9 */ /* 0x000fe20000000a00 */
[----:B------:R-:W-:Y:S02]  /*cf70*/  R2UR UR18, R213 ;  /* 0x00000000d51272ca */ /* 0x000fe400000e0000 */
[----:B------:R-:W-:Y:S01]  /*cf80*/  R2UR UR17, R174 ;  /* 0x00000000ae1172ca */ /* 0x000fe200000e0000 */
[----:B0-----:R-:W-:-:S05]  /*cf90*/  VIADD R0, R0, 0xffffff80 ;  /* 0xffffff8000007836 */ /* 0x001fca0000000000 */
[----:B------:R-:W-:-:S04]  /*cfa0*/  SHF.R.S32.HI R3, RZ, 0x1f, R0 ;  /* 0x0000001fff037819 */ /* 0x000fc80000011400 */
[----:B------:R-:W-:-:S04]  /*cfb0*/  LEA.HI R3, R3, R0, RZ, 0x3 ;  /* 0x0000000003037211 */ /* 0x000fc800078f18ff */
[----:B------:R-:W-:Y:S02]  /*cfc0*/  LOP3.LUT R5, R3, 0xfffffff8, RZ, 0xc0, !PT ;  /* 0xfffffff803057812 */ /* 0x000fe400078ec0ff */
[----:B------:R-:W-:Y:S01]  /*cfd0*/  SHF.R.S32.HI R79, RZ, 0x3, R3 ;  /* 0x00000003ff4f7819 */ /* 0x000fe20000011403 */
[----:B------:R-:W-:Y:S02]  /*cfe0*/  IMAD.MOV.U32 R3, RZ, RZ, 0x2 ;  /* 0x00000002ff037424 */ /* 0x000fe400078e00ff */
[----:B------:R-:W-:-:S04]  /*cff0*/  IMAD.IADD R18, R0, 0x1, -R5 ;  /* 0x0000000100127824 */ /* 0x000fc800078e0a05 */
[----:B------:R-:W-:-:S04]  /*d000*/  IMAD.SHL.U32 R0, R18, 0x8, RZ ;  /* 0x0000000812007824 */ /* 0x000fc800078e00ff */
[----:B------:R-:W-:-:S04]  /*d010*/  IMAD R2, R79, 0x40, R0 ;  /* 0x000000404f027824 */ /* 0x000fc800078e0200 */
[----:B------:R-:W-:-:S03]  /*d020*/  IMAD.WIDE R2, R2, R3, UR10 ;  /* 0x0000000a02027e25 */ /* 0x000fc6000f8e0203 */
[C---:B------:R-:W-:Y:S02]  /*d030*/  IADD3 R9, P4, R2.reuse, 0x1000, RZ ;  /* 0x0000100002097810 */ /* 0x040fe40007f9e0ff */
[C---:B------:R-:W-:Y:S02]  /*d040*/  IADD3 R13, P3, R2.reuse, 0x2000, RZ ;  /* 0x00002000020d7810 */ /* 0x040fe40007f7e0ff */
[----:B------:R-:W-:Y:S02]  /*d050*/  IADD3 R25, P2, R2, 0x3000, RZ ;  /* 0x0000300002197810 */ /* 0x000fe40007f5e0ff */
[----:B------:R-:W-:Y:S02]  /*d060*/  LOP3.LUT R8, R9, 0x380, RZ, 0xc0, !PT ;  /* 0x0000038009087812 */ /* 0x000fe400078ec0ff */
[----:B------:R-:W-:Y:S02]  /*d070*/  LOP3.LUT R12, R13, 0x380, RZ, 0xc0, !PT ;  /* 0x000003800d0c7812 */ /* 0x000fe400078ec0ff */
[----:B------:R-:W-:-:S02]  /*d080*/  LOP3.LUT R24, R25, 0x380, RZ, 0xc0, !PT ;  /* 0x0000038019187812 */ /* 0x000fc400078ec0ff */
[----:B------:R-:W-:Y:S02]  /*d090*/  SHF.R.U64 R8, R8, 0x3, RZ ;  /* 0x0000000308087819 */ /* 0x000fe400000012ff */
[----:B------:R-:W-:Y:S02]  /*d0a0*/  SHF.R.U64 R12, R12, 0x3, RZ ;  /* 0x000000030c0c7819 */ /* 0x000fe400000012ff */
[----:B------:R-:W-:Y:S02]  /*d0b0*/  SHF.R.U64 R24, R24, 0x3, RZ ;  /* 0x0000000318187819 */ /* 0x000fe400000012ff */
[----:B------:R-:W-:Y:S01]  /*d0c0*/  LOP3.LUT R8, R8, R9, RZ, 0x3c, !PT ;  /* 0x0000000908087212 */ /* 0x000fe200078e3cff */
[--C-:B------:R-:W-:Y:S01]  /*d0d0*/  IMAD.X R9, RZ, RZ, R3.reuse, P4 ;  /* 0x000000ffff097224 */ /* 0x100fe200020e0603 */
[----:B------:R-:W-:Y:S01]  /*d0e0*/  LOP3.LUT R12, R12, R13, RZ, 0x3c, !PT ;  /* 0x0000000d0c0c7212 */ /* 0x000fe200078e3cff */
[--C-:B------:R-:W-:Y:S01]  /*d0f0*/  IMAD.X R13, RZ, RZ, R3.reuse, P3 ;  /* 0x000000ffff0d7224 */ /* 0x100fe200018e0603 */
[----:B------:R-:W-:Y:S01]  /*d100*/  LOP3.LUT R24, R24, R25, RZ, 0x3c, !PT ;  /* 0x0000001918187212 */ /* 0x000fe200078e3cff */
[----:B------:R-:W-:Y:S01]  /*d110*/  IMAD.X R25, RZ, RZ, R3, P2 ;  /* 0x000000ffff197224 */ /* 0x000fe200010e0603 */
[C---:B------:R-:W-:Y:S01]  /*d120*/  IADD3 R29, P0, R2.reuse, 0x4000, RZ ;  /* 0x00004000021d7810 */ /* 0x040fe20007f1e0ff */
[----:B------:R-:W5:Y:S01]  /*d130*/  LD.E.128 R8, desc[UR14][R8.64] ;  /* 0x0000000e08087980 */ /* 0x000f62000c101d00 */
[----:B------:R-:W-:-:S02]  /*d140*/  IADD3 R33, P6, R2, 0x5000, RZ ;  /* 0x0000500002217810 */ /* 0x000fc40007fde0ff */
[C---:B------:R-:W-:Y:S01]  /*d150*/  IADD3 R37, P5, R2.reuse, 0x6000, RZ ;  /* 0x0000600002257810 */ /* 0x040fe20007fbe0ff */
[----:B------:R-:W5:Y:S01]  /*d160*/  LD.E.128 R12, desc[UR14][R12.64] ;  /* 0x0000000e0c0c7980 */ /* 0x000f62000c101d00 */
[C---:B------:R-:W-:Y:S02]  /*d170*/  IADD3 R41, P4, R2.reuse, 0x7000, RZ ;  /* 0x0000700002297810 */ /* 0x040fe40007f9e0ff */
[C---:B------:R-:W-:Y:S01]  /*d180*/  IADD3 R45, P3, R2.reuse, 0x8000, RZ ;  /* 0x00008000022d7810 */ /* 0x040fe20007f7e0ff */
[----:B------:R-:W5:Y:S01]  /*d190*/  LD.E.128 R24, desc[UR14][R24.64] ;  /* 0x0000000e18187980 */ /* 0x000f62000c101d00 */
[----:B------:R-:W-:Y:S02]  /*d1a0*/  IADD3 R49, P2, R2, 0x9000, RZ ;  /* 0x0000900002317810 */ /* 0x000fe40007f5e0ff */
[----:B------:R-:W-:Y:S02]  /*d1b0*/  LOP3.LUT R28, R29, 0x380, RZ, 0xc0, !PT ;  /* 0x000003801d1c7812 */ /* 0x000fe400078ec0ff */
[----:B------:R-:W-:-:S02]  /*d1c0*/  LOP3.LUT R32, R33, 0x380, RZ, 0xc0, !PT ;  /* 0x0000038021207812 */ /* 0x000fc400078ec0ff */
[----:B------:R-:W-:Y:S02]  /*d1d0*/  LOP3.LUT R36, R37, 0x380, RZ, 0xc0, !PT ;  /* 0x0000038025247812 */ /* 0x000fe400078ec0ff */
[----:B------:R-:W-:Y:S02]  /*d1e0*/  LOP3.LUT R40, R41, 0x380, RZ, 0xc0, !PT ;  /* 0x0000038029287812 */ /* 0x000fe400078ec0ff */
[----:B------:R-:W-:Y:S02]  /*d1f0*/  LOP3.LUT R44, R45, 0x380, RZ, 0xc0, !PT ;  /* 0x000003802d2c7812 */ /* 0x000fe400078ec0ff */
[----:B------:R-:W-:Y:S02]  /*d200*/  LOP3.LUT R48, R49, 0x380, RZ, 0xc0, !PT ;  /* 0x0000038031307812 */ /* 0x000fe400078ec0ff */
[----:B------:R-:W-:Y:S02]  /*d210*/  SHF.R.U64 R28, R28, 0x3, RZ ;  /* 0x000000031c1c7819 */ /* 0x000fe400000012ff */
[----:B------:R-:W-:-:S02]  /*d220*/  SHF.R.U64 R32, R32, 0x3, RZ ;  /* 0x0000000320207819 */ /* 0x000fc400000012ff */
[----:B------:R-:W-:Y:S02]  /*d230*/  SHF.R.U64 R36, R36, 0x3, RZ ;  /* 0x0000000324247819 */ /* 0x000fe400000012ff */
        /* <DEDUP_REMOVED lines=24> */
[----:B------:R-:W-:Y:S01]  /*d3c0*/  LOP3.LUT R52, R53, 0x380, RZ, 0xc0, !PT ;  /* 0x0000038035347812 */ /* 0x000fe200078ec0ff */
[----:B------:R-:W5:Y:S01]  /*d3d0*/  LD.E.128 R40, desc[UR14][R40.64] ;  /* 0x0000000e28287980 */ /* 0x000f62000c101d00 */
[----:B------:R-:W-:Y:S01]  /*d3e0*/  LOP3.LUT R56, R57, 0x380, RZ, 0xc0, !PT ;  /* 0x0000038039387812 */ /* 0x000fe200078ec0ff */
[----:B------:R-:W-:Y:S01]  /*d3f0*/  IMAD.X R73, RZ, RZ, R3, P2 ;  /* 0x000000ffff497224 */ /* 0x000fe200010e0603 */
[----:B------:R-:W-:Y:S01]  /*d400*/  LOP3.LUT R60, R61, 0x380, RZ, 0xc0, !PT ;  /* 0x000003803d3c7812 */ /* 0x000fe200078ec0ff */
[----:B------:R-:W5:Y:S01]  /*d410*/  LD.E.128 R44, desc[UR14][R44.64] ;  /* 0x0000000e2c2c7980 */ /* 0x000f62000c101d00 */
[----:B------:R-:W-:-:S02]  /*d420*/  LOP3.LUT R64, R65, 0x380, RZ, 0xc0, !PT ;  /* 0x0000038041407812 */ /* 0x000fc400078ec0ff */
[----:B------:R-:W-:Y:S01]  /*d430*/  LOP3.LUT R68, R69, 0x380, RZ, 0xc0, !PT ;  /* 0x0000038045447812 */ /* 0x000fe200078ec0ff */
[----:B------:R-:W5:Y:S01]  /*d440*/  LD.E.128 R48, desc[UR14][R48.64] ;  /* 0x0000000e30307980 */ /* 0x000f62000c101d00 */
[----:B------:R-:W-:Y:S02]  /*d450*/  LOP3.LUT R4, R5, 0x380, RZ, 0xc0, !PT ;  /* 0x0000038005047812 */ /* 0x000fe400078ec0ff */
[----:B------:R-:W-:Y:S02]  /*d460*/  LOP3.LUT R7, R2, 0x380, RZ, 0xc0, !PT ;  /* 0x0000038002077812 */ /* 0x000fe400078ec0ff */
[----:B------:R-:W-:Y:S02]  /*d470*/  SHF.R.U64 R52, R52, 0x3, RZ ;  /* 0x0000000334347819 */ /* 0x000fe400000012ff */
        /* <DEDUP_REMOVED lines=16> */
[----:B------:R-:W-:Y:S01]  /*d580*/  LOP3.LUT R72, R4, R5, RZ, 0x3c, !PT ;  /* 0x0000000504487212 */ /* 0x000fe200078e3cff */
[----:B------:R-:W5:Y:S01]  /*d590*/  LD.E.128 R52, desc[UR14][R52.64] ;  /* 0x0000000e34347980 */ /* 0x000f62000c101d00 */
[----:B------:R-:W-:-:S03]  /*d5a0*/  LOP3.LUT R2, R7, R2, RZ, 0x3c, !PT ;  /* 0x0000000207027212 */ /* 0x000fc600078e3cff */
[----:B------:R-:W5:Y:S04]  /*d5b0*/  LD.E.128 R56, desc[UR14][R56.64] ;  /* 0x0000000e38387980 */ /* 0x000f68000c101d00 */
[----:B------:R0:W5:Y:S04]  /*d5c0*/  LD.E.128 R4, desc[UR14][R2.64] ;  /* 0x0000000e02047980 */ /* 0x000168000c101d00 */
[----:B------:R-:W5:Y:S04]  /*d5d0*/  LD.E.128 R60, desc[UR14][R60.64] ;  /* 0x0000000e3c3c7980 */ /* 0x000f68000c101d00 */
[----:B------:R-:W5:Y:S04]  /*d5e0*/  LD.E.128 R64, desc[UR14][R64.64] ;  /* 0x0000000e40407980 */ /* 0x000f68000c101d00 */
[----:B------:R-:W5:Y:S04]  /*d5f0*/  LD.E.128 R68, desc[UR14][R68.64] ;  /* 0x0000000e44447980 */ /* 0x000f68000c101d00 */
[----:B------:R-:W5:Y:S01]  /*d600*/  LD.E.128 R72, desc[UR14][R72.64] ;  /* 0x0000000e48487980 */ /* 0x000f62000c101d00 */
[----:B------:R-:W-:-:S02]  /*d610*/  ULDC.64 UR14, c[0x0][0xaa0] ;  /* 0x0002a800000e7ab9 */ /* 0x000fc40000000a00 */
[----:B------:R-:W-:Y:S01]  /*d620*/  UIMAD UR13, UR16, UR14, URZ ;  /* 0x0000000e100d72a4 */ /* 0x000fe2000f8e023f */
[----:B0-----:R-:W-:Y:S01]  /*d630*/  IMAD.U32 R3, RZ, RZ, UR17 ;  /* 0x00000011ff037e24 */ /* 0x001fe2000f8e00ff */
[----:B------:R-:W-:Y:S01]  /*d640*/  UIMAD.WIDE.U32 UR10, UR4, UR14, URZ ;  /* 0x0000000e040a72a5 */ /* 0x000fe2000f8e003f */
[----:B------:R-:W-:Y:S01]  /*d650*/  IMAD R2, R18, 0x20, R79 ;  /* 0x0000002012027824 */ /* 0x000fe200078e024f */
[----:B------:R-:W-:Y:S01]  /*d660*/  UIMAD UR13, UR4, UR15, UR13 ;  /* 0x0000000f040d72a4 */ /* 0x000fe2000f8e020d */
[----:B------:R-:W-:Y:S01]  /*d670*/  IMAD.U32 R80, RZ, RZ, UR17 ;  /* 0x00000011ff507e24 */ /* 0x000fe2000f8e00ff */
[----:B------:R-:W-:Y:S01]  /*d680*/  @!PT LDS RZ, [RZ] ;  /* 0x00000000fffff984 */ /* 0x000fe20000000800 */
[----:B------:R-:W-:Y:S01]  /*d690*/  @!PT LDS RZ, [RZ] ;  /* 0x00000000fffff984 */ /* 0x000fe20000000800 */
[----:B------:R-:W-:Y:S01]  /*d6a0*/  @!PT LDS RZ, [RZ] ;  /* 0x00000000fffff984 */ /* 0x000fe20000000800 */
[----:B------:R-:W-:Y:S01]  /*d6b0*/  @!PT LDS RZ, [RZ] ;  /* 0x00000000fffff984 */ /* 0x000fe20000000800 */
[----:B------:R0:W-:Y:S06]  /*d6c0*/  MEMBAR.ALL.CTA ;  /* 0x0000000000007992 */ /* 0x0001ec0000008000 */
[----:B0-----:R-:W0:Y:S01]  /*d6d0*/  FENCE.VIEW.ASYNC.S ;  /* 0x00000000000073c6 */ /* 0x001e220000000000 */
[----:B------:R-:W-:Y:S01]  /*d6e0*/  ULDC.64 UR14, c[0x0][0xae8] ;  /* 0x0002ba00000e7ab9 */ /* 0x000fe20000000a00 */
[----:B------:R-:W-:-:S02]  /*d6f0*/  UIADD3 UR11, UR11, UR13, URZ ;  /* 0x0000000d0b0b7290 */ /* 0x000fc4000fffe03f */
[----:B------:R-:W-:Y:S02]  /*d700*/  USHF.R.S32.HI UR4, URZ, 0x1f, UR9 ;  /* 0x0000001f3f047899 */ /* 0x000fe40008011409 */
[----:B------:R-:W-:Y:S01]  /*d710*/  UIMAD.WIDE.U32 UR10, UR18, UR14, UR10 ;  /* 0x0000000e120a72a5 */ /* 0x000fe2000f8e000a */
[----:B------:R-:W-:Y:S01]  /*d720*/  IMAD R20, R3, 0x80, R2 ;  /* 0x0000008003147824 */ /* 0x000fe200078e0202 */
[----:B------:R-:W-:Y:S02]  /*d730*/  @UP1 ULDC UR13, c[0x0][0xbec] ;  /* 0x0002fb00000d1ab9 */ /* 0x000fe40000000800 */
[----:B------:R-:W-:-:S03]  /*d740*/  UIMAD UR11, UR18, UR15, UR11 ;  /* 0x0000000f120b72a4 */ /* 0x000fc6000f8e020b */
[----:B------:R-:W-:Y:S02]  /*d750*/  ULDC.64 UR14, c[0x0][0xaf0] ;  /* 0x0002bc00000e7ab9 */ /* 0x000fe40000000a00 */
[----:B------:R-:W-:Y:S01]  /*d760*/  UIMAD UR4, UR4, UR14, URZ ;  /* 0x0000000e040472a4 */ /* 0x000fe2000f8e023f */
[----:B------:R-:W-:Y:S01]  /*d770*/  @P1 IMAD.HI.U32 R2, R20, UR13, RZ ;  /* 0x0000000d14021c27 */ /* 0x000fe2000f8e00ff */
[----:B------:R-:W-:Y:S02]  /*d780*/  UIMAD.WIDE.U32 UR10, UR9, UR14, UR10 ;  /* 0x0000000e090a72a5 */ /* 0x000fe4000f8e000a */
[----:B------:R-:W-:Y:S01]  /*d790*/  UIMAD UR4, UR9, UR15, UR4 ;  /* 0x0000000f090472a4 */ /* 0x000fe2000f8e0204 */
[----:B------:R-:W-:Y:S02]  /*d7a0*/  IMAD.MOV.U32 R21, RZ, RZ, R20 ;  /* 0x000000ffff157224 */ /* 0x000fe400078e0014 */
[----:B------:R-:W-:Y:S02]  /*d7b0*/  @UP1 ULDC UR9, c[0x0][0xbf0] ;  /* 0x0002fc0000091ab9 */ /* 0x000fe40000000800 */
[----:B------:R-:W-:Y:S01]  /*d7c0*/  @P1 SHF.R.U32.HI R21, RZ, UR9, R2 ;  /* 0x00000009ff151c19 */ /* 0x000fe20008011602 */
[----:B------:R-:W-:Y:S01]  /*d7d0*/  UIADD3 UR4, UR11, UR4, URZ ;  /* 0x000000040b047290 */ /* 0x000fe2000fffe03f */
[----:B------:R-:W-:-:S02]  /*d7e0*/  IMAD.U32 R2, RZ, RZ, UR10 ;  /* 0x0000000aff027e24 */ /* 0x000fc4000f8e00ff */
[--C-:B------:R-:W-:Y:S01]  /*d7f0*/  SHF.R.S32.HI R18, RZ, 0x1f, R21.reuse ;  /* 0x0000001fff127819 */ /* 0x100fe20000011415 */
[----:B------:R-:W-:Y:S02]  /*d800*/  IMAD.MOV R77, RZ, RZ, -R21 ;  /* 0x000000ffff4d7224 */ /* 0x000fe400078e0a15 */
[----:B------:R-:W-:Y:S01]  /*d810*/  IMAD.U32 R3, RZ, RZ, UR11 ;  /* 0x0000000bff037e24 */ /* 0x000fe2000f8e00ff */
[----:B------:R-:W-:Y:S01]  /*d820*/  ULDC.64 UR10, c[0x0][0xae0] ;  /* 0x0002b800000a7ab9 */ /* 0x000fe20000000a00 */
[----:B------:R-:W-:Y:S02]  /*d830*/  IMAD.U32 R3, RZ, RZ, UR4 ;  /* 0x00000004ff037e24 */ /* 0x000fe4000f8e00ff */
[----:B------:R-:W-:Y:S02]  /*d840*/  IMAD R18, R18, UR10, RZ ;  /* 0x0000000a12127c24 */ /* 0x000fe4000f8e02ff */
[----:B------:R-:W-:Y:S02]  /*d850*/  IMAD R77, R77, UR20, R20 ;  /* 0x000000144d4d7c24 */ /* 0x000fe4000f8e0214 */
[----:B------:R-:W-:-:S04]  /*d860*/  IMAD.WIDE.U32 R2, R21, UR10, R2 ;  /* 0x0000000a15027c25 */ /* 0x000fc8000f8e0002 */
[----:B------:R-:W-:Y:S01]  /*d870*/  IMAD R21, R21, UR11, R18 ;  /* 0x0000000b15157c24 */ /* 0x000fe2000f8e0212 */
[----:B------:R-:W-:Y:S01]  /*d880*/  SHF.R.S32.HI R18, RZ, 0x1f, R77 ;  /* 0x0000001fff127819 */ /* 0x000fe2000001144d */
[----:B------:R-:W-:Y:S02]  /*d890*/  ULDC.64 UR10, c[0x0][0xad8] ;  /* 0x0002b600000a7ab9 */ /* 0x000fe40000000a00 */
[----:B------:R-:W-:Y:S02]  /*d8a0*/  IMAD.IADD R3, R3, 0x1, R21 ;  /* 0x0000000103037824 */ /* 0x000fe400078e0215 */
[----:B------:R-:W-:Y:S02]  /*d8b0*/  IMAD R18, R18, UR10, RZ ;  /* 0x0000000a12127c24 */ /* 0x000fe4000f8e02ff */
[----:B------:R-:W-:Y:S02]  /*d8c0*/  IMAD R80, R80, 0x80, R79 ;  /* 0x0000008050507824 */ /* 0x000fe400078e024f */
[----:B------:R-:W-:-:S02]  /*d8d0*/  IMAD R21, R77, UR11, R18 ;  /* 0x0000000b4d157c24 */ /* 0x000fc4000f8e0212 */
[----:B------:R-:W-:Y:S01]  /*d8e0*/  IMAD.WIDE.U32 R2, R77, UR10, R2 ;  /* 0x0000000a4d027c25 */ /* 0x000fe2000f8e0002 */
[----:B------:R-:W-:-:S03]  /*d8f0*/  ULDC.64 UR10, c[0x0][0xa80] ;  /* 0x0002a000000a7ab9 */ /* 0x000fc60000000a00 */
[----:B------:R-:W-:Y:S01]  /*d900*/  VIADD R22, R80, 0x40 ;  /* 0x0000004050167836 */ /* 0x000fe20000000000 */
[----:B------:R-:W-:Y:S01]  /*d910*/  LEA R18, P2, R2, UR10, 0x1 ;  /* 0x0000000a02127c11 */ /* 0x000fe2000f8408ff */
[----:B------:R-:W-:Y:S01]  /*d920*/  IMAD.IADD R3, R3, 0x1, R21 ;  /* 0x0000000103037824 */ /* 0x000fe200078e0215 */
[----:B------:R-:W-:Y:S02]  /*d930*/  UIADD3 UR8, UR8, 0x38820, URZ ;  /* 0x0003882008087890 */ /* 0x000fe4000fffe03f */
[----:B------:R-:W-:Y:S02]  /*d940*/  ISETP.GE.AND P0, PT, R22, UR12, PT ;  /* 0x0000000c16007c0c */ /* 0x000fe4000bf06270 */
[----:B------:R-:W-:Y:S02]  /*d950*/  LEA.HI.X R22, R2, UR11, R3, 0x1, P2 ;  /* 0x0000000b02167c11 */ /* 0x000fe400090f0c03 */
[C---:B------:R-:W-:Y:S01]  /*d960*/  ISETP.GE.AND P2, PT, R80.reuse, UR12, PT ;  /* 0x0000000c50007c0c */ /* 0x040fe2000bf46270 */
[----:B------:R-:W-:Y:S01]  /*d970*/  UPRMT UR8, URZ, 0x654, UR8 ;  /* 0x000006543f087896 */ /* 0x000fe20008000008 */
[----:B------:R-:W-:-:S02]  /*d980*/  VIADD R20, R80, 0x20 ;  /* 0x0000002050147836 */ /* 0x000fc40000000000 */
[C---:B------:R-:W-:Y:S02]  /*d990*/  VIADD R84, R0.reuse, 0x80 ;  /* 0x0000008000547836 */ /* 0x040fe40000000000 */
[C---:B------:R-:W-:Y:S02]  /*d9a0*/  VIADD R86, R0.reuse, 0xc0 ;  /* 0x000000c000567836 */ /* 0x040fe40000000000 */
[----:B------:R-:W-:Y:S01]  /*d9b0*/  VIADD R82, R0, 0x40 ;  /* 0x0000004000527836 */ /* 0x000fe20000000000 */
[----:B0-----:R0:W1:Y:S01]  /*d9c0*/  SHFL.IDX PT, R81, R18, RZ, 0x181f ;  /* 0x00181fff12517589 */ /* 0x00106200000e0000 */
[----:B------:R-:W-:Y:S01]  /*d9d0*/  SYNCS.ARRIVE.TRANS64.RED.A1T0 RZ, [UR8], RZ ;  /* 0x000000ffffff79a7 */ /* 0x000fe20008100408 */
[----:B------:R-:W-:Y:S02]  /*d9e0*/  BSSY B1, `(.L_x_212) ;  /* 0x000001a000017945 */ /* 0x000fe40003800000 */
[----:B------:R0:W2:Y:S01]  /*d9f0*/  SHFL.IDX PT, R79, R22, RZ, 0x181f ;  /* 0x00181fff164f7589 */ /* 0x0000a200000e0000 */
[----:B------:R-:W-:-:S02]  /*da00*/  ISETP.GE.AND P1, PT, R20, UR12, PT ;  /* 0x0000000c14007c0c */ /* 0x000fc4000bf26270 */
[----:B------:R-:W-:Y:S02]  /*da10*/  SHF.R.S32.HI R88, RZ, 0x1f, R0 ;  /* 0x0000001fff587819 */ /* 0x000fe40000011400 */
[----:B------:R-:W-:Y:S02]  /*da20*/  SHF.R.S32.HI R83, RZ, 0x1f, R84 ;  /* 0x0000001fff537819 */ /* 0x000fe40000011454 */
[----:B------:R-:W-:Y:S02]  /*da30*/  SHF.R.S32.HI R85, RZ, 0x1f, R86 ;  /* 0x0000001fff557819 */ /* 0x000fe40000011456 */
[----:B------:R-:W-:Y:S01]  /*da40*/  SHF.R.S32.HI R87, RZ, 0x1f, R82 ;  /* 0x0000001fff577819 */ /* 0x000fe20000011452 */
[----:B0-----:R-:W-:Y:S06]  /*da50*/  @P2 BRA `(.L_x_213) ;  /* 0x0000000000482947 */ /* 0x001fec0003800000 */
[----:B------:R-:W-:Y:S01]  /*da60*/  ULDC UR4, c[0x0][0xac8] ;  /* 0x0002b20000047ab9 */ /* 0x000fe20000000800 */
[----:B------:R-:W-:Y:S01]  /*da70*/  ULDC.64 UR8, c[0x0][0x208] ;  /* 0x0000820000087ab9 */ /* 0x000fe20000000a00 */
[----:B------:R-:W-:Y:S02]  /*da80*/  ISETP.GE.AND P5, PT, R0, UR4, PT ;  /* 0x0000000400007c0c */ /* 0x000fe4000bfa6270 */
[----:B------:R-:W-:Y:S02]  /*da90*/  ISETP.GE.AND P4, PT, R82, UR4, PT ;  /* 0x0000000452007c0c */ /* 0x000fe4000bf86270 */
[----:B------:R-:W-:Y:S02]  /*daa0*/  ISETP.GE.AND P3, PT, R84, UR4, PT ;  /* 0x0000000454007c0c */ /* 0x000fe4000bf66270 */
[----:B------:R-:W-:-:S07]  /*dab0*/  ISETP.GE.AND P2, PT, R86, UR4, PT ;  /* 0x0000000456007c0c */ /* 0x000fce000bf46270 */
[----:B-1----:R-:W-:-:S04]  /*dac0*/  @!P5 LEA R2, P6, R0, R81, 0x1 ;  /* 0x000000510002d211 */ /* 0x002fc800078c08ff */
[----:B--2---:R-:W-:Y:S02]  /*dad0*/  @!P5 LEA.HI.X R3, R0, R79, R88, 0x1, P6 ;  /* 0x0000004f0003d211 */ /* 0x004fe400030f0c58 */
[----:B------:R-:W-:-:S03]  /*dae0*/  @!P4 LEA R20, P6, R82, R81, 0x1 ;  /* 0x000000515214c211 */ /* 0x000fc600078c08ff */
[----:B-----5:R0:W-:Y:S01]  /*daf0*/  @!P5 ST.E.128 desc[UR8][R2.64], R4 ;  /* 0x000000040200d985 */ /* 0x0201e2000c101d08 */
[----:B------:R-:W-:Y:S02]  /*db00*/  @!P4 LEA.HI.X R21, R82, R79, R87, 0x1, P6 ;  /* 0x0000004f5215c211 */ /* 0x000fe400030f0c57 */
[----:B------:R-:W-:-:S03]  /*db10*/  @!P3 LEA R76, P6, R84, R81, 0x1 ;  /* 0x00000051544cb211 */ /* 0x000fc600078c08ff */
[----:B------:R0:W-:Y:S01]  /*db20*/  @!P4 ST.E.128 desc[UR8][R20.64], R28 ;  /* 0x0000001c1400c985 */ /* 0x0001e2000c101d08 */
[----:B------:R-:W-:Y:S02]  /*db30*/  @!P3 LEA.HI.X R77, R84, R79, R83, 0x1, P6 ;  /* 0x0000004f544db211 */ /* 0x000fe400030f0c53 */
[----:B------:R-:W-:-:S03]  /*db40*/  @!P2 LEA R78, P6, R86, R81, 0x1 ;  /* 0x00000051564ea211 */ /* 0x000fc600078c08ff */
[----:B------:R0:W-:Y:S01]  /*db50*/  @!P3 ST.E.128 desc[UR8][R76.64], R44 ;  /* 0x0000002c4c00b985 */ /* 0x0001e2000c101d08 */
[----:B------:R-:W-:-:S05]  /*db60*/  @!P2 LEA.HI.X R79, R86, R79, R85, 0x1, P6 ;  /* 0x0000004f564fa211 */ /* 0x000fca00030f0c55 */
[----:B------:R0:W-:Y:S04]  /*db70*/  @!P2 ST.E.128 desc[UR8][R78.64], R60 ;  /* 0x0000003c4e00a985 */ /* 0x0001e8000c101d08 */
.L_x_213:
[----:B------:R-:W-:Y:S05]  /*db80*/  BSYNC B1 ;  /* 0x0000000000017941 */ /* 0x000fea0003800000 */
.L_x_212:
[----:B0-----:R0:W3:Y:S01]  /*db90*/  SHFL.IDX PT, R21, R22, 0x1, 0x181f ;  /* 0x00381f0016157f89 */ /* 0x0010e200000e0000 */
[----:B------:R-:W-:Y:S03]  /*dba0*/  BSSY B1, `(.L_x_214) ;  /* 0x0000015000017945 */ /* 0x000fe60003800000 */
[----:B-----5:R0:W4:Y:S01]  /*dbb0*/  SHFL.IDX PT, R7, R18, 0x1, 0x181f ;  /* 0x00381f0012077f89 */ /* 0x02012200000e0000 */
[----:B------:R-:W-:Y:S05]  /*dbc0*/  @P1 BRA `(.L_x_215) ;  /* 0x0000000000481947 */ /* 0x000fea0003800000 */
[----:B------:R-:W-:Y:S01]  /*dbd0*/  ULDC UR4, c[0x0][0xac8] ;  /* 0x0002b20000047ab9 */ /* 0x000fe20000000800 */
[----:B------:R-:W-:Y:S01]  /*dbe0*/  ULDC.64 UR8, c[0x0][0x208] ;  /* 0x0000820000087ab9 */ /* 0x000fe20000000a00 */
[----:B------:R-:W-:Y:S02]  /*dbf0*/  ISETP.GE.AND P4, PT, R0, UR4, PT ;  /* 0x0000000400007c0c */ /* 0x000fe4000bf86270 */
[----:B------:R-:W-:Y:S02]  /*dc00*/  ISETP.GE.AND P3, PT, R82, UR4, PT ;  /* 0x0000000452007c0c */ /* 0x000fe4000bf66270 */
[----:B------:R-:W-:Y:S02]  /*dc10*/  ISETP.GE.AND P2, PT, R84, UR4, PT ;  /* 0x0000000454007c0c */ /* 0x000fe4000bf46270 */
[----:B------:R-:W-:-:S07]  /*dc20*/  ISETP.GE.AND P1, PT, R86, UR4, PT ;  /* 0x0000000456007c0c */ /* 0x000fce000bf26270 */
[-C--:B----4-:R-:W-:Y:S02]  /*dc30*/  @!P4 LEA R2, P6, R0, R7.reuse, 0x1 ;  /* 0x000000070002c211 */ /* 0x090fe400078c08ff */
[----:B------:R-:W-:Y:S02]  /*dc40*/  @!P3 LEA R4, P5, R82, R7, 0x1 ;  /* 0x000000075204b211 */ /* 0x000fe400078a08ff */
[----:B---3--:R-:W-:Y:S02]  /*dc50*/  @!P4 LEA.HI.X R3, R0, R21, R88, 0x1, P6 ;  /* 0x000000150003c211 */ /* 0x008fe400030f0c58 */
[----:B------:R-:W-:Y:S02]  /*dc60*/  @!P2 LEA R6, P6, R84, R7, 0x1 ;  /* 0x000000075406a211 */ /* 0x000fe400078c08ff */
[----:B------:R-:W-:Y:S01]  /*dc70*/  @!P3 LEA.HI.X R5, R82, R21, R87, 0x1, P5 ;  /* 0x000000155205b211 */ /* 0x000fe200028f0c57 */
[----:B------:R3:W-:Y:S01]  /*dc80*/  @!P4 ST.E.128 desc[UR8][R2.64], R8 ;  /* 0x000000080200c985 */ /* 0x0007e2000c101d08 */
[----:B------:R-:W-:-:S02]  /*dc90*/  @!P1 LEA R20, P5, R86, R7, 0x1 ;  /* 0x0000000756149211 */ /* 0x000fc400078a08ff */
[-C--:B------:R-:W-:Y:S01]  /*dca0*/  @!P2 LEA.HI.X R7, R84, R21.reuse, R83, 0x1, P6 ;  /* 0x000000155407a211 */ /* 0x080fe200030f0c53 */
[----:B------:R3:W-:Y:S01]  /*dcb0*/  @!P3 ST.E.128 desc[UR8][R4.64], R32 ;  /* 0x000000200400b985 */ /* 0x0007e2000c101d08 */
[----:B------:R-:W-:-:S03]  /*dcc0*/  @!P1 LEA.HI.X R21, R86, R21, R85, 0x1, P5 ;  /* 0x0000001556159211 */ /* 0x000fc600028f0c55 */
[----:B------:R3:W-:Y:S04]  /*dcd0*/  @!P2 ST.E.128 desc[UR8][R6.64], R48 ;  /* 0x000000300600a985 */ /* 0x0007e8000c101d08 */
[----:B------:R3:W-:Y:S02]  /*dce0*/  @!P1 ST.E.128 desc[UR8][R20.64], R64 ;  /* 0x0000004014009985 */ /* 0x0007e4000c101d08 */
.L_x_215:
[----:B------:R-:W-:Y:S05]  /*dcf0*/  BSYNC B1 ;  /* 0x0000000000017941 */ /* 0x000fea0003800000 */
.L_x_214:
[----:B---3--:R3:W0:Y:S01]  /*dd00*/  SHFL.IDX PT, R9, R22, 0x2, 0x181f ;  /* 0x00581f0016097f89 */ /* 0x00862200000e0000 */
[----:B------:R-:W-:Y:S03]  /*dd10*/  BSSY B1, `(.L_x_216) ;  /* 0x0000015000017945 */ /* 0x000fe60003800000 */
[----:B------:R3:W0:Y:S01]  /*dd20*/  SHFL.IDX PT, R5, R18, 0x2, 0x181f ;  /* 0x00581f0012057f89 */ /* 0x00062200000e0000 */
[----:B------:R-:W-:Y:S05]  /*dd30*/  @P0 BRA `(.L_x_217) ;  /* 0x0000000000480947 */ /* 0x000fea0003800000 */
[----:B------:R-:W-:Y:S01]  /*dd40*/  ULDC UR4, c[0x0][0xac8] ;  /* 0x0002b20000047ab9 */ /* 0x000fe20000000800 */
[----:B------:R-:W-:Y:S01]  /*dd50*/  ULDC.64 UR8, c[0x0][0x208] ;  /* 0x0000820000087ab9 */ /* 0x000fe20000000a00 */
[----:B------:R-:W-:Y:S02]  /*dd60*/  ISETP.GE.AND P3, PT, R0, UR4, PT ;  /* 0x0000000400007c0c */ /* 0x000fe4000bf66270 */
[----:B------:R-:W-:Y:S02]  /*dd70*/  ISETP.GE.AND P2, PT, R82, UR4, PT ;  /* 0x0000000452007c0c */ /* 0x000fe4000bf46270 */
[----:B------:R-:W-:Y:S02]  /*dd80*/  ISETP.GE.AND P1, PT, R84, UR4, PT ;  /* 0x0000000454007c0c */ /* 0x000fe4000bf26270 */
[----:B------:R-:W-:-:S07]  /*dd90*/  ISETP.GE.AND P0, PT, R86, UR4, PT ;  /* 0x0000000456007c0c */ /* 0x000fce000bf06270 */
[-C--:B0-----:R-:W-:Y:S02]  /*dda0*/  @!P3 LEA R2, P6, R0, R5.reuse, 0x1 ;  /* 0x000000050002b211 */ /* 0x081fe400078c08ff */
[-C--:B------:R-:W-:Y:S02]  /*ddb0*/  @!P2 LEA R4, P5, R82, R5.reuse, 0x1 ;  /* 0x000000055204a211 */ /* 0x080fe400078a08ff */
[----:B------:R-:W-:Y:S02]  /*ddc0*/  @!P1 LEA R6, P4, R84, R5, 0x1 ;  /* 0x0000000554069211 */ /* 0x000fe400078808ff */
[----:B------:R-:W-:Y:S02]  /*ddd0*/  @!P3 LEA.HI.X R3, R0, R9, R88, 0x1, P6 ;  /* 0x000000090003b211 */ /* 0x000fe400030f0c58 */
[----:B------:R-:W-:Y:S02]  /*dde0*/  @!P0 LEA R8, P6, R86, R5, 0x1 ;  /* 0x0000000556088211 */ /* 0x000fe400078c08ff */
[-C--:B------:R-:W-:Y:S01]  /*ddf0*/  @!P2 LEA.HI.X R5, R82, R9.reuse, R87, 0x1, P5 ;  /* 0x000000095205a211 */ /* 0x080fe200028f0c57 */
[----:B------:R0:W-:Y:S01]  /*de00*/  @!P3 ST.E.128 desc[UR8][R2.64], R12 ;  /* 0x0000000c0200b985 */ /* 0x0001e2000c101d08 */
[----:B----4-:R-:W-:-:S02]  /*de10*/  @!P1 LEA.HI.X R7, R84, R9, R83, 0x1, P4 ;  /* 0x0000000954079211 */ /* 0x010fc400020f0c53 */
[----:B------:R-:W-:Y:S01]  /*de20*/  @!P0 LEA.HI.X R9, R86, R9, R85, 0x1, P6 ;  /* 0x0000000956098211 */ /* 0x000fe200030f0c55 */
[----:B------:R0:W-:Y:S04]  /*de30*/  @!P2 ST.E.128 desc[UR8][R4.64], R36 ;  /* 0x000000240400a985 */ /* 0x0001e8000c101d08 */
[----:B------:R0:W-:Y:S04]  /*de40*/  @!P1 ST.E.128 desc[UR8][R6.64], R52 ;  /* 0x0000003406009985 */ /* 0x0001e8000c101d08 */
[----:B------:R0:W-:Y:S02]  /*de50*/  @!P0 ST.E.128 desc[UR8][R8.64], R68 ;  /* 0x0000004408008985 */ /* 0x0001e4000c101d08 */
.L_x_217:
[----:B------:R-:W-:Y:S05]  /*de60*/  BSYNC B1 ;  /* 0x0000000000017941 */ /* 0x000fea0003800000 */
.L_x_216:
[----:B0-----:R-:W-:Y:S01]  /*de70*/  VIADD R2, R80, 0x60 ;  /* 0x0000006050027836 */ /* 0x001fe20000000000 */
[----:B------:R0:W0:Y:S04]  /*de80*/  SHFL.IDX PT, R9, R22, 0x3, 0x181f ;  /* 0x00781f0016097f89 */ /* 0x00002800000e0000 */
[----:B------:R-:W-:Y:S01]  /*de90*/  ISETP.GE.AND P0, PT, R2, UR12, PT ;  /* 0x0000000c02007c0c */ /* 0x000fe2000bf06270 */
[----:B------:R0:W0:-:S12]  /*dea0*/  SHFL.IDX PT, R11, R18, 0x3, 0x181f ;  /* 0x00781f00120b7f89 */ /* 0x00001800000e0000 */
[----:B------:R-:W-:Y:S05]  /*deb0*/  @P0 BRA `(.L_x_218) ;  /* 0x00000028004c0947 */ /* 0x000fea0003800000 */
[----:B------:R-:W-:Y:S01]  /*dec0*/  ULDC UR4, c[0x0][0xac8] ;  /* 0x0002b20000047ab9 */ /* 0x000fe20000000800 */
[----:B------:R-:W-:Y:S01]  /*ded0*/  ULDC.64 UR8, c[0x0][0x208] ;  /* 0x0000820000087ab9 */ /* 0x000fe20000000a00 */
[----:B------:R-:W-:Y:S02]  /*dee0*/  ISETP.GE.AND P3, PT, R0, UR4, PT ;  /* 0x0000000400007c0c */ /* 0x000fe4000bf66270 */
[----:B------:R-:W-:Y:S02]  /*def0*/  ISETP.GE.AND P4, PT, R82, UR4, PT ;  /* 0x0000000452007c0c */ /* 0x000fe4000bf86270 */
[----:B------:R-:W-:-:S09]  /*df00*/  ISETP.GE.AND P5, PT, R84, UR4, PT ;  /* 0x0000000454007c0c */ /* 0x000fd2000bfa6270 */
[-C--:B0-----:R-:W-:Y:S02]  /*df10*/  @!P3 LEA R2, P0, R0, R11.reuse, 0x1 ;  /* 0x0000000b0002b211 */ /* 0x081fe400078008ff */
[----:B------:R-:W-:Y:S02]  /*df20*/  @!P4 LEA R4, P1, R82, R11, 0x1 ;  /* 0x0000000b5204c211 */ /* 0x000fe400078208ff */
[----:B------:R-:W-:Y:S02]  /*df30*/  @!P3 LEA.HI.X R3, R0, R9, R88, 0x1, P0 ;  /* 0x000000090003b211 */ /* 0x000fe400000f0c58 */
[----:B------:R-:W-:Y:S02]  /*df40*/  ISETP.GE.AND P0, PT, R86, UR4, PT ;  /* 0x0000000456007c0c */ /* 0x000fe4000bf06270 */
[----:B------:R-:W-:Y:S01]  /*df50*/  @!P5 LEA R6, P2, R84, R11, 0x1 ;  /* 0x0000000b5406d211 */ /* 0x000fe200078408ff */
[----:B------:R0:W-:Y:S01]  /*df60*/  @!P3 ST.E.128 desc[UR8][R2.64], R24 ;  /* 0x000000180200b985 */ /* 0x0001e2000c101d08 */
[----:B------:R-:W-:-:S02]  /*df70*/  @!P4 LEA.HI.X R5, R82, R9, R87, 0x1, P1 ;  /* 0x000000095205c211 */ /* 0x000fc400008f0c57 */
[----:B----4-:R-:W-:-:S03]  /*df80*/  @!P5 LEA.HI.X R7, R84, R9, R83, 0x1, P2 ;  /* 0x000000095407d211 */ /* 0x010fc600010f0c53 */
[----:B------:R0:W-:Y:S04]  /*df90*/  @!P4 ST.E.128 desc[UR8][R4.64], R40 ;  /* 0x000000280400c985 */ /* 0x0001e8000c101d08 */
[----:B------:R0:W-:Y:S01]  /*dfa0*/  @!P5 ST.E.128 desc[UR8][R6.64], R56 ;  /* 0x000000380600d985 */ /* 0x0001e2000c101d08 */
[----:B------:R-:W-:Y:S05]  /*dfb0*/  @P0 BRA `(.L_x_218) ;  /* 0x00000028000c0947 */ /* 0x000fea0003800000 */
[----:B0-----:R-:W-:Y:S01]  /*dfc0*/  LEA R2, P0, R86, R11, 0x1 ;  /* 0x0000000b56027211 */ /* 0x001fe200078008ff */
[----:B------:R-:W-:-:S03]  /*dfd0*/  ULDC.64 UR8, c[0x0][0x208] ;  /* 0x0000820000087ab9 */ /* 0x000fc60000000a00 */
[----:B------:R-:W-:-:S05]  /*dfe0*/  LEA.HI.X R3, R86, R9, R85, 0x1, P0 ;  /* 0x0000000956037211 */ /* 0x000fca00000f0c55 */
[----:B------:R0:W-:Y:S01]  /*dff0*/  ST.E.128 desc[UR8][R2.64], R72 ;  /* 0x0000004802007985 */ /* 0x0001e2000c101d08 */
[----:B------:R-:W-:Y:S05]  /*e000*/  BRA `(.L_x_218) ;  /* 0x0000002400f87947 */ /* 0x000fea0003800000 */
.L_x_211:
[----:B------:R-:W-:Y:S01]  /*e010*/  ULDC.64 UR14, c[0x0][0xb08] ;  /* 0x0002c200000e7ab9 */ /* 0x000fe20000000a00 */
[----:B------:R-:W-:Y:S01]  /*e020*/  R2UR UR19, R213 ;  /* 0x00000000d51372ca */ /* 0x000fe200000e0000 */
[----:B------:R-:W-:Y:S01]  /*e030*/  UIMAD UR13, UR16, UR14, URZ ;  /* 0x0000000e100d72a4 */ /* 0x000fe2000f8e023f */
[----:B------:R-:W-:Y:S01]  /*e040*/  R2UR UR18, R212 ;  /* 0x00000000d41272ca */ /* 0x000fe200000e0000 */
[----:B------:R-:W-:Y:S01]  /*e050*/  UIMAD.WIDE.U32 UR10, UR4, UR14, URZ ;  /* 0x0000000e040a72a5 */ /* 0x000fe2000f8e003f */
[----:B------:R-:W-:Y:S01]  /*e060*/  IMAD.MOV.U32 R5, RZ, RZ, R8 ;  /* 0x000000ffff057224 */ /* 0x000fe200078e0008 */
[----:B------:R-:W-:Y:S01]  /*e070*/  UIMAD UR13, UR4, UR15, UR13 ;  /* 0x0000000f040d72a4 */ /* 0x000fe2000f8e020d */
[----:B------:R-:W-:Y:S01]  /*e080*/  ISETP.GE.AND P0, PT, R12, UR12, PT ;  /* 0x0000000c0c007c0c */ /* 0x000fe2000bf06270 */
[----:B------:R-:W-:Y:S01]  /*e090*/  USHF.R.S32.HI UR4, URZ, 0x1f, UR9 ;  /* 0x0000001f3f047899 */ /* 0x000fe20008011409 */
[C---:B------:R-:W-:Y:S01]  /*e0a0*/  VIADD R175, R19.reuse, 0x20 ;  /* 0x0000002013af7836 */ /* 0x040fe20000000000 */
[----:B------:R-:W-:Y:S01]  /*e0b0*/  UIADD3 UR11, UR11, UR13, URZ ;  /* 0x0000000d0b0b7290 */ /* 0x000fe2000fffe03f */
[C---:B------:R-:W-:Y:S01]  /*e0c0*/  VIADD R177, R19.reuse, 0x18 ;  /* 0x0000001813b17836 */ /* 0x040fe20000000000 */
[----:B------:R-:W-:Y:S01]  /*e0d0*/  ULDC.64 UR14, c[0x0][0xb38] ;  /* 0x0002ce00000e7ab9 */ /* 0x000fe20000000a00 */
[----:B------:R-:W-:Y:S01]  /*e0e0*/  ULDC.64 UR16, c[0x0][0xb40] ;  /* 0x0002d00000107ab9 */ /* 0x000fe20000000a00 */
[----:B------:R-:W-:Y:S01]  /*e0f0*/  UIMAD.WIDE.U32 UR10, UR19, UR14, UR10 ;  /* 0x0000000e130a72a5 */ /* 0x000fe2000f8e000a */
[C---:B------:R-:W-:Y:S01]  /*e100*/  VIADD R179, R19.reuse, 0x10 ;  /* 0x0000001013b37836 */ /* 0x040fe20000000000 */
[----:B------:R-:W-:Y:S01]  /*e110*/  UIMAD UR4, UR4, UR16, URZ ;  /* 0x00000010040472a4 */ /* 0x000fe2000f8e023f */
[----:B------:R-:W-:Y:S01]  /*e120*/  VIADD R181, R19, 0x8 ;  /* 0x0000000813b57836 */ /* 0x000fe20000000000 */
[----:B------:R-:W-:Y:S01]  /*e130*/  UIMAD UR11, UR19, UR15, UR11 ;  /* 0x0000000f130b72a4 */ /* 0x000fe2000f8e020b */
[----:B------:R-:W-:Y:S01]  /*e140*/  BSSY B1, `(.L_x_219) ;  /* 0x00000cc000017945 */ /* 0x000fe20003800000 */
[----:B------:R-:W-:Y:S01]  /*e150*/  UIMAD UR4, UR9, UR17, UR4 ;  /* 0x00000011090472a4 */ /* 0x000fe2000f8e0204 */
[----:B------:R-:W-:Y:S01]  /*e160*/  SHF.R.S32.HI R22, RZ, 0x1f, R214 ;  /* 0x0000001fff167819 */ /* 0x000fe200000114d6 */
[----:B------:R-:W-:Y:S01]  /*e170*/  UIMAD.WIDE.U32 UR10, UR9, UR16, UR10 ;  /* 0x00000010090a72a5 */ /* 0x000fe2000f8e000a */
[----:B------:R-:W-:Y:S01]  /*e180*/  SHF.R.S32.HI R152, RZ, 0x1f, R215 ;  /* 0x0000001fff987819 */ /* 0x000fe200000114d7 */
[----:B------:R-:W-:Y:S01]  /*e190*/  ULDC.64 UR14, c[0x0][0xb48] ;  /* 0x0002d200000e7ab9 */ /* 0x000fe20000000a00 */
[----:B------:R-:W-:Y:S01]  /*e1a0*/  @UP1 ULDC UR9, c[0x0][0xbec] ;  /* 0x0002fb0000091ab9 */ /* 0x000fe20000000800 */
[----:B------:R-:W-:Y:S01]  /*e1b0*/  UIADD3 UR11, UR11, UR4, URZ ;  /* 0x000000040b0b7290 */ /* 0x000fe2000fffe03f */
[----:B------:R-:W-:Y:S01]  /*e1c0*/  @P1 IMAD.HI.U32 R0, R8, UR9, RZ ;  /* 0x0000000908001c27 */ /* 0x000fe2000f8e00ff */
[----:B------:R-:W-:Y:S01]  /*e1d0*/  UIADD3 UR8, UR8, 0x38820, URZ ;  /* 0x0003882008087890 */ /* 0x000fe2000fffe03f */
[----:B------:R-:W-:Y:S01]  /*e1e0*/  SHF.R.S32.HI R153, RZ, 0x1f, R216 ;  /* 0x0000001fff997819 */ /* 0x000fe200000114d8 */
[----:B------:R-:W-:Y:S01]  /*e1f0*/  @UP1 ULDC UR4, c[0x0][0xbf0] ;  /* 0x0002fc0000041ab9 */ /* 0x000fe20000000800 */
[----:B------:R-:W-:Y:S01]  /*e200*/  UIMAD.WIDE.U32 UR10, UR18, UR14, UR10 ;  /* 0x0000000e120a72a5 */ /* 0x000fe2000f8e000a */
[----:B------:R-:W-:Y:S01]  /*e210*/  @P1 SHF.R.U32.HI R5, RZ, UR4, R0 ;  /* 0x00000004ff051c19 */ /* 0x000fe20008011600 */
[----:B------:R-:W-:Y:S01]  /*e220*/  UPRMT UR8, URZ, 0x654, UR8 ;  /* 0x000006543f087896 */ /* 0x000fe20008000008 */
[----:B------:R-:W-:Y:S01]  /*e230*/  SHF.R.S32.HI R154, RZ, 0x1f, R217 ;  /* 0x0000001fff9a7819 */ /* 0x000fe200000114d9 */
[----:B------:R-:W-:Y:S01]  /*e240*/  UIMAD UR4, UR18, UR15, UR11 ;  /* 0x0000000f120472a4 */ /* 0x000fe2000f8e020b */
[--C-:B------:R-:W-:Y:S01]  /*e250*/  SHF.R.S32.HI R0, RZ, 0x1f, R5.reuse ;  /* 0x0000001fff007819 */ /* 0x100fe20000011405 */
[----:B------:R-:W-:Y:S01]  /*e260*/  IMAD.MOV R7, RZ, RZ, -R5 ;  /* 0x000000ffff077224 */ /* 0x000fe200078e0a05 */
[----:B------:R-:W-:Y:S01]  /*e270*/  ULDC.64 UR14, c[0x0][0xb30] ;  /* 0x0002cc00000e7ab9 */ /* 0x000fe20000000a00 */
[----:B------:R-:W-:Y:S01]  /*e280*/  IMAD.U32 R3, RZ, RZ, UR11 ;  /* 0x0000000bff037e24 */ /* 0x000fe2000f8e00ff */
[----:B------:R-:W-:Y:S01]  /*e290*/  SHF.R.S32.HI R155, RZ, 0x1f, R218 ;  /* 0x0000001fff9b7819 */ /* 0x000fe200000114da */
[----:B------:R-:W-:Y:S01]  /*e2a0*/  IMAD R7, R7, UR20, R8 ;  /* 0x0000001407077c24 */ /* 0x000fe2000f8e0208 */
[----:B------:R-:W-:Y:S01]  /*e2b0*/  SYNCS.ARRIVE.TRANS64.RED.A1T0 RZ, [UR8], RZ ;  /* 0x000000ffffff79a7 */ /* 0x000fe20008100408 */
[----:B------:R-:W-:Y:S01]  /*e2c0*/  IMAD R0, R0, UR14, RZ ;  /* 0x0000000e00007c24 */ /* 0x000fe2000f8e02ff */
[----:B------:R-:W-:Y:S01]  /*e2d0*/  SHF.R.S32.HI R156, RZ, 0x1f, R219 ;  /* 0x0000001fff9c7819 */ /* 0x000fe200000114db */
[----:B------:R-:W-:Y:S01]  /*e2e0*/  IMAD.U32 R2, RZ, RZ, UR10 ;  /* 0x0000000aff027e24 */ /* 0x000fe2000f8e00ff */
[----:B------:R-:W-:Y:S01]  /*e2f0*/  ULDC.64 UR10, c[0x0][0xb28] ;  /* 0x0002ca00000a7ab9 */ /* 0x000fe20000000a00 */
[----:B------:R-:W-:Y:S01]  /*e300*/  IMAD.U32 R3, RZ, RZ, UR4 ;  /* 0x00000004ff037e24 */ /* 0x000fe2000f8e00ff */
[----:B------:R-:W-:Y:S01]  /*e310*/  SHF.R.S32.HI R157, RZ, 0x1f, R220 ;  /* 0x0000001fff9d7819 */ /* 0x000fe200000114dc */
[C---:B------:R-:W-:Y:S01]  /*e320*/  IMAD R9, R5.reuse, UR15, R0 ;  /* 0x0000000f05097c24 */ /* 0x040fe2000f8e0200 */
[----:B------:R-:W-:Y:S01]  /*e330*/  SHF.R.S32.HI R0, RZ, 0x1f, R7 ;  /* 0x0000001fff007819 */ /* 0x000fe20000011407 */
[----:B------:R-:W-:Y:S01]  /*e340*/  IMAD.WIDE.U32 R2, R5, UR14, R2 ;  /* 0x0000000e05027c25 */ /* 0x000fe2000f8e0002 */
[----:B------:R-:W-:-:S02]  /*e350*/  SHF.R.S32.HI R158, RZ, 0x1f, R221 ;  /* 0x0000001fff9e7819 */ /* 0x000fc400000114dd */
[----:B------:R-:W-:Y:S01]  /*e360*/  SHF.R.S32.HI R159, RZ, 0x1f, R222 ;  /* 0x0000001fff9f7819 */ /* 0x000fe200000114de */
[----:B------:R-:W-:Y:S01]  /*e370*/  IMAD R0, R0, UR10, RZ ;  /* 0x0000000a00007c24 */ /* 0x000fe2000f8e02ff */
[----:B------:R-:W-:Y:S01]  /*e380*/  SHF.R.S32.HI R160, RZ, 0x1f, R223 ;  /* 0x0000001fffa07819 */ /* 0x000fe200000114df */
[----:B------:R-:W-:Y:S01]  /*e390*/  IMAD.IADD R3, R3, 0x1, R9 ;  /* 0x0000000103037824 */ /* 0x000fe200078e0209 */
[----:B------:R-:W-:Y:S01]  /*e3a0*/  SHF.R.S32.HI R161, RZ, 0x1f, R224 ;  /* 0x0000001fffa17819 */ /* 0x000fe200000114e0 */
[C---:B------:R-:W-:Y:S01]  /*e3b0*/  IMAD R11, R7.reuse, UR11, R0 ;  /* 0x0000000b070b7c24 */ /* 0x040fe2000f8e0200 */
[----:B------:R-:W-:Y:S01]  /*e3c0*/  SHF.R.S32.HI R162, RZ, 0x1f, R225 ;  /* 0x0000001fffa27819 */ /* 0x000fe200000114e1 */
[----:B------:R-:W-:Y:S01]  /*e3d0*/  IMAD.WIDE.U32 R2, R7, UR10, R2 ;  /* 0x0000000a07027c25 */ /* 0x000fe2000f8e0002 */
[----:B------:R-:W-:Y:S01]  /*e3e0*/  ULDC.64 UR10, c[0x0][0xb00] ;  /* 0x0002c000000a7ab9 */ /* 0x000fe20000000a00 */
[----:B------:R-:W-:Y:S02]  /*e3f0*/  SHF.R.S32.HI R163, RZ, 0x1f, R226 ;  /* 0x0000001fffa37819 */ /* 0x000fe400000114e2 */
[----:B------:R-:W-:Y:S01]  /*e400*/  IMAD.IADD R11, R3, 0x1, R11 ;  /* 0x00000001030b7824 */ /* 0x000fe200078e020b */
[C---:B------:R-:W-:Y:S01]  /*e410*/  LEA R0, P1, R2.reuse, UR10, 0x2 ;  /* 0x0000000a02007c11 */ /* 0x040fe2000f8210ff */
[C---:B------:R-:W-:Y:S01]  /*e420*/  VIADD R174, R19.reuse, 0x20 ;  /* 0x0000002013ae7836 */ /* 0x040fe20000000000 */
[----:B------:R-:W-:Y:S01]  /*e430*/  SHF.R.S32.HI R164, RZ, 0x1f, R227 ;  /* 0x0000001fffa47819 */ /* 0x000fe200000114e3 */
[C---:B------:R-:W-:Y:S01]  /*e440*/  VIADD R176, R19.reuse, 0x18 ;  /* 0x0000001813b07836 */ /* 0x040fe20000000000 */
[----:B------:R-:W-:Y:S01]  /*e450*/  LEA.HI.X R11, R2, UR11, R11, 0x2, P1 ;  /* 0x0000000b020b7c11 */ /* 0x000fe200088f140b */
[C---:B------:R-:W-:Y:S01]  /*e460*/  VIADD R178, R19.reuse, 0x10 ;  /* 0x0000001013b27836 */ /* 0x040fe20000000000 */
[----:B------:R0:W1:Y:S01]  /*e470*/  SHFL.IDX PT, R2, R0, RZ, 0x1c1f ;  /* 0x001c1fff00027589 */ /* 0x00006200000e0000 */
[----:B------:R-:W-:Y:S01]  /*e480*/  SHF.R.S32.HI R165, RZ, 0x1f, R228 ;  /* 0x0000001fffa57819 */ /* 0x000fe200000114e4 */
[----:B------:R-:W-:Y:S01]  /*e490*/  VIADD R180, R19, 0x8 ;  /* 0x0000000813b47836 */ /* 0x000fe20000000000 */
[----:B------:R-:W-:Y:S01]  /*e4a0*/  SHF.R.S32.HI R166, RZ, 0x1f, R229 ;  /* 0x0000001fffa67819 */ /* 0x000fe200000114e5 */
[----:B------:R0:W2:Y:S01]  /*e4b0*/  SHFL.IDX PT, R3, R11, RZ, 0x1c1f ;  /* 0x001c1fff0b037589 */ /* 0x0000a200000e0000 */
[----:B------:R-:W-:-:S02]  /*e4c0*/  SHF.R.S32.HI R167, RZ, 0x1f, R230 ;  /* 0x0000001fffa77819 */ /* 0x000fc400000114e6 */
[----:B------:R-:W-:Y:S02]  /*e4d0*/  SHF.R.S32.HI R168, RZ, 0x1f, R231 ;  /* 0x0000001fffa87819 */ /* 0x000fe400000114e7 */
[----:B------:R-:W-:Y:S02]  /*e4e0*/  SHF.R.S32.HI R169, RZ, 0x1f, R232 ;  /* 0x0000001fffa97819 */ /* 0x000fe400000114e8 */
[----:B------:R-:W-:Y:S02]  /*e4f0*/  SHF.R.S32.HI R170, RZ, 0x1f, R233 ;  /* 0x0000001fffaa7819 */ /* 0x000fe400000114e9 */
[----:B------:R-:W-:Y:S02]  /*e500*/  SHF.R.S32.HI R171, RZ, 0x1f, R234 ;  /* 0x0000001fffab7819 */ /* 0x000fe400000114ea */
[----:B------:R-:W-:Y:S02]  /*e510*/  SHF.R.S32.HI R172, RZ, 0x1f, R235 ;  /* 0x0000001fffac7819 */ /* 0x000fe400000114eb */
[----:B------:R-:W-:-:S02]  /*e520*/  SHF.R.S32.HI R173, RZ, 0x1f, R236 ;  /* 0x0000001fffad7819 */ /* 0x000fc400000114ec */
[----:B------:R-:W-:Y:S02]  /*e530*/  SHF.R.S32.HI R175, RZ, 0x1f, R175 ;  /* 0x0000001fffaf7819 */ /* 0x000fe400000114af */
[----:B------:R-:W-:Y:S02]  /*e540*/  SHF.R.S32.HI R177, RZ, 0x1f, R177 ;  /* 0x0000001fffb17819 */ /* 0x000fe400000114b1 */
[----:B------:R-:W-:Y:S02]  /*e550*/  SHF.R.S32.HI R179, RZ, 0x1f, R179 ;  /* 0x0000001fffb37819 */ /* 0x000fe400000114b3 */
[----:B------:R-:W-:Y:S01]  /*e560*/  SHF.R.S32.HI R181, RZ, 0x1f, R181 ;  /* 0x0000001fffb57819 */ /* 0x000fe200000114b5 */
[----:B01----:R-:W-:Y:S06]  /*e570*/  @P0 BRA `(.L_x_220) ;  /* 0x0000000800200947 */ /* 0x003fec0003800000 */
[----:B------:R-:W-:Y:S01]  /*e580*/  ULDC UR4, c[0x0][0xac8] ;  /* 0x0002b20000047ab9 */ /* 0x000fe20000000800 */
[----:B------:R-:W-:Y:S01]  /*e590*/  ULDC.64 UR8, c[0x0][0x208] ;  /* 0x0000820000087ab9 */ /* 0x000fe20000000a00 */
[----:B------:R-:W-:Y:S02]  /*e5a0*/  ISETP.GE.AND P4, PT, R180, UR4, PT ;  /* 0x00000004b4007c0c */ /* 0x000fe4000bf86270 */
[----:B------:R-:W-:Y:S02]  /*e5b0*/  ISETP.GE.AND P3, PT, R178, UR4, PT ;  /* 0x00000004b2007c0c */ /* 0x000fe4000bf66270 */
[----:B------:R-:W-:Y:S02]  /*e5c0*/  ISETP.GE.AND P5, PT, R19, UR4, PT ;  /* 0x0000000413007c0c */ /* 0x000fe4000bfa6270 */
[----:B------:R-:W-:Y:S02]  /*e5d0*/  ISETP.GE.AND P1, PT, R174, UR4, PT ;  /* 0x00000004ae007c0c */ /* 0x000fe4000bf26270 */
[----:B------:R-:W-:-:S05]  /*e5e0*/  ISETP.GE.AND P0, PT, R176, UR4, PT ;  /* 0x00000004b0007c0c */ /* 0x000fca000bf06270 */
[-C--:B------:R-:W-:Y:S02]  /*e5f0*/  @!P4 LEA R4, P2, R180, R2.reuse, 0x2 ;  /* 0x00000002b404c211 */ /* 0x080fe400078410ff */
[----:B------:R-:W-:Y:S02]  /*e600*/  @!P3 LEA R6, P6, R178, R2, 0x2 ;  /* 0x00000002b206b211 */ /* 0x000fe400078c10ff */
[----:B--2---:R-:W-:Y:S01]  /*e610*/  @!P5 IMAD.WIDE R8, R19, 0x4, R2 ;  /* 0x000000041308d825 */ /* 0x004fe200078e0202 */
[-C--:B------:R-:W-:Y:S02]  /*e620*/  @!P4 LEA.HI.X R5, R180, R3.reuse, R181, 0x2, P2 ;  /* 0x00000003b405c211 */ /* 0x080fe400010f14b5 */
[----:B------:R-:W-:Y:S02]  /*e630*/  ISETP.GE.AND P2, PT, R236, UR4, PT ;  /* 0x00000004ec007c0c */ /* 0x000fe4000bf46270 */
[----:B------:R-:W-:Y:S01]  /*e640*/  @!P3 LEA.HI.X R7, R178, R3, R179, 0x2, P6 ;  /* 0x00000003b207b211 */ /* 0x000fe200030f14b3 */
[----:B------:R-:W-:Y:S04]  /*e650*/  @!P5 ST.E.64 desc[UR8][R8.64], R24 ;  /* 0x000000180800d985 */ /* 0x000fe8000c101b08 */
[----:B------:R0:W-:Y:S01]  /*e660*/  @!P4 ST.E.64 desc[UR8][R4.64], R28 ;  /* 0x0000001c0400c985 */ /* 0x0001e2000c101b08 */
[----:B------:R-:W-:-:S03]  /*e670*/  ISETP.GE.AND P4, PT, R234, UR4, PT ;  /* 0x00000004ea007c0c */ /* 0x000fc6000bf86270 */
[----:B------:R1:W-:Y:S01]  /*e680*/  @!P3 ST.E.64 desc[UR8][R6.64], R32 ;  /* 0x000000200600b985 */ /* 0x0003e2000c101b08 */
[----:B------:R-:W-:Y:S02]  /*e690*/  ISETP.GE.AND P3, PT, R235, UR4, PT ;  /* 0x00000004eb007c0c */ /* 0x000fe4000bf66270 */
[-C--:B0-----:R-:W-:Y:S02]  /*e6a0*/  @!P0 LEA R4, P6, R176, R2.reuse, 0x2 ;  /* 0x00000002b0048211 */ /* 0x081fe400078c10ff */
[-C--:B-1----:R-:W-:Y:S01]  /*e6b0*/  @!P1 LEA R6, P5, R174, R2.reuse, 0x2 ;  /* 0x00000002ae069211 */ /* 0x082fe200078a10ff */
[----:B------:R-:W-:Y:S01]  /*e6c0*/  VIADD R33, R19, 0xe8 ;  /* 0x000000e813217836 */ /* 0x000fe20000000000 */
[-C--:B------:R-:W-:Y:S02]  /*e6d0*/  @!P0 LEA.HI.X R5, R176, R3.reuse, R177, 0x2, P6 ;  /* 0x00000003b0058211 */ /* 0x080fe400030f14b1 */
[----:B------:R-:W-:Y:S02]  /*e6e0*/  @!P1 LEA.HI.X R7, R174, R3, R175, 0x2, P5 ;  /* 0x00000003ae079211 */ /* 0x000fe400028f14af */
[----:B------:R-:W-:Y:S01]  /*e6f0*/  ISETP.GE.AND P5, PT, R233, UR4, PT ;  /* 0x00000004e9007c0c */ /* 0x000fe2000bfa6270 */
[----:B------:R0:W-:Y:S01]  /*e700*/  @!P0 ST.E.64 desc[UR8][R4.64], R36 ;  /* 0x0000002404008985 */ /* 0x0001e2000c101b08 */
[----:B------:R-:W-:-:S02]  /*e710*/  @!P2 LEA R8, P6, R236, R2, 0x2 ;  /* 0x00000002ec08a211 */ /* 0x000fc400078c10ff */
[----:B------:R-:W-:Y:S01]  /*e720*/  ISETP.GE.AND P0, PT, R232, UR4, PT ;  /* 0x00000004e8007c0c */ /* 0x000fe2000bf06270 */
[----:B------:R1:W-:Y:S01]  /*e730*/  @!P1 ST.E.64 desc[UR8][R6.64], R40 ;  /* 0x0000002806009985 */ /* 0x0003e2000c101b08 */
[----:B------:R-:W-:Y:S02]  /*e740*/  @!P2 LEA.HI.X R9, R236, R3, R173, 0x2, P6 ;  /* 0x00000003ec09a211 */ /* 0x000fe400030f14ad */
[----:B------:R-:W-:-:S03]  /*e750*/  ISETP.GE.AND P1, PT, R231, UR4, PT ;  /* 0x00000004e7007c0c */ /* 0x000fc6000bf26270 */
[----:B------:R2:W-:Y:S01]  /*e760*/  @!P2 ST.E.64 desc[UR8][R8.64], R44 ;  /* 0x0000002c0800a985 */ /* 0x0005e2000c101b08 */
[CC--:B0-----:R-:W-:Y:S02]  /*e770*/  @!P3 LEA R4, P6, R235.reuse, R2.reuse, 0x2 ;  /* 0x00000002eb04b211 */ /* 0x0c1fe400078c10ff */
[CC--:B-1----:R-:W-:Y:S02]  /*e780*/  @!P4 LEA R6, P2, R234.reuse, R2.reuse, 0x2 ;  /* 0x00000002ea06c211 */ /* 0x0c2fe400078410ff */
[-C--:B------:R-:W-:Y:S02]  /*e790*/  @!P3 LEA.HI.X R5, R235, R3.reuse, R172, 0x2, P6 ;  /* 0x00000003eb05b211 */ /* 0x080fe400030f14ac */
[----:B------:R-:W-:Y:S02]  /*e7a0*/  @!P4 LEA.HI.X R7, R234, R3, R171, 0x2, P2 ;  /* 0x00000003ea07c211 */ /* 0x000fe400010f14ab */
[----:B--2---:R-:W-:Y:S01]  /*e7b0*/  @!P5 LEA R8, P6, R233, R2, 0x2 ;  /* 0x00000002e908d211 */ /* 0x004fe200078c10ff */
[----:B------:R0:W-:Y:S01]  /*e7c0*/  @!P3 ST.E.64 desc[UR8][R4.64], R48 ;  /* 0x000000300400b985 */ /* 0x0001e2000c101b08 */
[----:B------:R-:W-:-:S02]  /*e7d0*/  ISETP.GE.AND P2, PT, R230, UR4, PT ;  /* 0x00000004e6007c0c */ /* 0x000fc4000bf46270 */
[----:B------:R-:W-:Y:S01]  /*e7e0*/  @!P5 LEA.HI.X R9, R233, R3, R170, 0x2, P6 ;  /* 0x00000003e909d211 */ /* 0x000fe200030f14aa */
[----:B------:R1:W-:Y:S01]  /*e7f0*/  @!P4 ST.E.64 desc[UR8][R6.64], R52 ;  /* 0x000000340600c985 */ /* 0x0003e2000c101b08 */
[----:B------:R-:W-:-:S03]  /*e800*/  ISETP.GE.AND P3, PT, R229, UR4, PT ;  /* 0x00000004e5007c0c */ /* 0x000fc6000bf66270 */
[----:B------:R2:W-:Y:S01]  /*e810*/  @!P5 ST.E.64 desc[UR8][R8.64], R56 ;  /* 0x000000380800d985 */ /* 0x0005e2000c101b08 */
[CC--:B0-----:R-:W-:Y:S02]  /*e820*/  @!P0 LEA R4, P4, R232.reuse, R2.reuse, 0x2 ;  /* 0x00000002e8048211 */ /* 0x0c1fe400078810ff */
[C---:B-1----:R-:W-:Y:S02]  /*e830*/  @!P1 LEA R6, P5, R231.reuse, R2, 0x2 ;  /* 0x00000002e7069211 */ /* 0x042fe400078a10ff */
[-C--:B------:R-:W-:Y:S02]  /*e840*/  @!P0 LEA.HI.X R5, R232, R3.reuse, R169, 0x2, P4 ;  /* 0x00000003e8058211 */ /* 0x080fe400020f14a9 */
[----:B------:R-:W-:Y:S02]  /*e850*/  ISETP.GE.AND P4, PT, R228, UR4, PT ;  /* 0x00000004e4007c0c */ /* 0x000fe4000bf86270 */
[----:B------:R-:W-:Y:S01]  /*e860*/  @!P1 LEA.HI.X R7, R231, R3, R168, 0x2, P5 ;  /* 0x00000003e7079211 */ /* 0x000fe200028f14a8 */
[----:B------:R0:W-:Y:S01]  /*e870*/  @!P0 ST.E.64 desc[UR8][R4.64], R60 ;  /* 0x0000003c04008985 */ /* 0x0001e2000c101b08 */
[----:B------:R-:W-:-:S02]  /*e880*/  ISETP.GE.AND P5, PT, R227, UR4, PT ;  /* 0x00000004e3007c0c */ /* 0x000fc4000bfa6270 */
[C---:B--2---:R-:W-:Y:S01]  /*e890*/  @!P2 LEA R8, P6, R230.reuse, R2, 0x2 ;  /* 0x00000002e608a211 */ /* 0x044fe200078c10ff */
[----:B------:R1:W-:Y:S01]  /*e8a0*/  @!P1 ST.E.64 desc[UR8][R6.64], R64 ;  /* 0x0000004006009985 */ /* 0x0003e2000c101b08 */
[----:B------:R-:W-:Y:S02]  /*e8b0*/  ISETP.GE.AND P1, PT, R225, UR4, PT ;  /* 0x00000004e1007c0c */ /* 0x000fe4000bf26270 */
[----:B------:R-:W-:Y:S02]  /*e8c0*/  @!P2 LEA.HI.X R9, R230, R3, R167, 0x2, P6 ;  /* 0x00000003e609a211 */ /* 0x000fe400030f14a7 */
[----:B------:R-:W-:-:S03]  /*e8d0*/  ISETP.GE.AND P0, PT, R226, UR4, PT ;  /* 0x00000004e2007c0c */ /* 0x000fc6000bf06270 */
[----:B------:R2:W-:Y:S01]  /*e8e0*/  @!P2 ST.E.64 desc[UR8][R8.64], R68 ;  /* 0x000000440800a985 */ /* 0x0005e2000c101b08 */
[CC--:B0-----:R-:W-:Y:S02]  /*e8f0*/  @!P3 LEA R4, P6, R229.reuse, R2.reuse, 0x2 ;  /* 0x00000002e504b211 */ /* 0x0c1fe400078c10ff */
[CC--:B-1----:R-:W-:Y:S02]  /*e900*/  @!P4 LEA R6, P2, R228.reuse, R2.reuse, 0x2 ;  /* 0x00000002e406c211 */ /* 0x0c2fe400078410ff */
[-C--:B------:R-:W-:Y:S02]  /*e910*/  @!P3 LEA.HI.X R5, R229, R3.reuse, R166, 0x2, P6 ;  /* 0x00000003e505b211 */ /* 0x080fe400030f14a6 */
[----:B------:R-:W-:Y:S02]  /*e920*/  @!P4 LEA.HI.X R7, R228, R3, R165, 0x2, P2 ;  /* 0x00000003e407c211 */ /* 0x000fe400010f14a5 */
[----:B------:R-:W-:Y:S01]  /*e930*/  ISETP.GE.AND P2, PT, R224, UR4, PT ;  /* 0x00000004e0007c0c */ /* 0x000fe2000bf46270 */
[----:B------:R0:W-:Y:S01]  /*e940*/  @!P3 ST.E.64 desc[UR8][R4.64], R72 ;  /* 0x000000480400b985 */ /* 0x0001e2000c101b08 */
[----:B--2---:R-:W-:-:S03]  /*e950*/  @!P5 LEA R8, P6, R227, R2, 0x2 ;  /* 0x00000002e308d211 */ /* 0x004fc600078c10ff */
[----:B------:R1:W-:Y:S01]  /*e960*/  @!P4 ST.E.64 desc[UR8][R6.64], R76 ;  /* 0x0000004c0600c985 */ /* 0x0003e2000c101b08 */
[----:B------:R-:W-:Y:S02]  /*e970*/  @!P5 LEA.HI.X R9, R227, R3, R164, 0x2, P6 ;  /* 0x00000003e309d211 */ /* 0x000fe400030f14a4 */
[----:B------:R-:W-:-:S03]  /*e980*/  ISETP.GE.AND P4, PT, R222, UR4, PT ;  /* 0x00000004de007c0c */ /* 0x000fc6000bf86270 */
[----:B------:R2:W-:Y:S01]  /*e990*/  @!P5 ST.E.64 desc[UR8][R8.64], R80 ;  /* 0x000000500800d985 */ /* 0x0005e2000c101b08 */
[----:B------:R-:W-:Y:S02]  /*e9a0*/  ISETP.GE.AND P5, PT, R223, UR4, PT ;  /* 0x00000004df007c0c */ /* 0x000fe4000bfa6270 */
        /* <DEDUP_REMOVED lines=8> */
[----:B------:R-:W-:-:S05]  /*ea30*/  @!P2 LEA.HI.X R9, R224, R3, R161, 0x2, P6 ;  /* 0x00000003e009a211 */ /* 0x000fca00030f14a1 */
[----:B------:R2:W-:Y:S01]  /*ea40*/  @!P2 ST.E.64 desc[UR8][R8.64], R92 ;  /* 0x0000005c0800a985 */ /* 0x0005e2000c101b08 */
[----:B------:R-:W-:Y:S02]  /*ea50*/  ISETP.GE.AND P2, PT, R220, UR4, PT ;  /* 0x00000004dc007c0c */ /* 0x000fe4000bf46270 */
[CC--:B0-----:R-:W-:Y:S02]  /*ea60*/  @!P5 LEA R4, P1, R223.reuse, R2.reuse, 0x2 ;  /* 0x00000002df04d211 */ /* 0x0c1fe400078210ff */
[CC--:B-1----:R-:W-:Y:S02]  /*ea70*/  @!P4 LEA R6, P0, R222.reuse, R2.reuse, 0x2 ;  /* 0x00000002de06c211 */ /* 0x0c2fe400078010ff */
[-C--:B------:R-:W-:Y:S02]  /*ea80*/  @!P5 LEA.HI.X R5, R223, R3.reuse, R160, 0x2, P1 ;  /* 0x00000003df05d211 */ /* 0x080fe400008f14a0 */
[----:B------:R-:W-:Y:S02]  /*ea90*/  ISETP.GE.AND P1, PT, R219, UR4, PT ;  /* 0x00000004db007c0c */ /* 0x000fe4000bf26270 */
[----:B--2---:R-:W-:Y:S01]  /*eaa0*/  @!P3 LEA R8, P6, R221, R2, 0x2 ;  /* 0x00000002dd08b211 */ /* 0x004fe200078c10ff */
[----:B------:R-:W-:Y:S01]  /*eab0*/  @!P5 ST.E.64 desc[UR8][R4.64], R96 ;  /* 0x000000600400d985 */ /* 0x000fe2000c101b08 */
[----:B------:R-:W-:-:S02]  /*eac0*/  @!P4 LEA.HI.X R7, R222, R3, R159, 0x2, P0 ;  /* 0x00000003de07c211 */ /* 0x000fc400000f149f */
[----:B------:R-:W-:Y:S02]  /*ead0*/  @!P3 LEA.HI.X R9, R221, R3, R158, 0x2, P6 ;  /* 0x00000003dd09b211 */ /* 0x000fe400030f149e */
[----:B------:R-:W-:Y:S01]  /*eae0*/  ISETP.GE.AND P0, PT, R218, UR4, PT ;  /* 0x00000004da007c0c */ /* 0x000fe2000bf06270 */
[----:B------:R-:W-:Y:S01]  /*eaf0*/  @!P4 ST.E.64 desc[UR8][R6.64], R100 ;  /* 0x000000640600c985 */ /* 0x000fe2000c101b08 */
[-C--:B------:R-:W-:Y:S02]  /*eb00*/  @!P2 LEA R12, P6, R220, R2.reuse, 0x2 ;  /* 0x00000002dc0ca211 */ /* 0x080fe400078c10ff */
[----:B------:R-:W-:Y:S01]  /*eb10*/  ISETP.GE.AND P4, PT, R216, UR4, PT ;  /* 0x00000004d8007c0c */ /* 0x000fe2000bf86270 */
[----:B------:R0:W-:Y:S01]  /*eb20*/  @!P3 ST.E.64 desc[UR8][R8.64], R104 ;  /* 0x000000680800b985 */ /* 0x0001e2000c101b08 */
[----:B------:R-:W-:Y:S02]  /*eb30*/  ISETP.GE.AND P3, PT, R217, UR4, PT ;  /* 0x00000004d9007c0c */ /* 0x000fe4000bf66270 */
[----:B------:R-:W-:-:S02]  /*eb40*/  @!P1 LEA R14, P5, R219, R2, 0x2 ;  /* 0x00000002db0e9211 */ /* 0x000fc400078a10ff */
[-C--:B------:R-:W-:Y:S02]  /*eb50*/  @!P2 LEA.HI.X R13, R220, R3.reuse, R157, 0x2, P6 ;  /* 0x00000003dc0da211 */ /* 0x080fe400030f149d */
[-C--:B------:R-:W-:Y:S02]  /*eb60*/  @!P1 LEA.HI.X R15, R219, R3.reuse, R156, 0x2, P5 ;  /* 0x00000003db0f9211 */ /* 0x080fe400028f149c */
[CC--:B------:R-:W-:Y:S01]  /*eb70*/  @!P0 LEA R20, P6, R218.reuse, R2.reuse, 0x2 ;  /* 0x00000002da148211 */ /* 0x0c0fe200078c10ff */
[----:B------:R-:W-:Y:S01]  /*eb80*/  @!P2 ST.E.64 desc[UR8][R12.64], R108 ;  /* 0x0000006c0c00a985 */ /* 0x000fe2000c101b08 */
[----:B------:R-:W-:Y:S02]  /*eb90*/  ISETP.GE.AND P2, PT, R215, UR4, PT ;  /* 0x00000004d7007c0c */ /* 0x000fe4000bf46270 */
[----:B------:R-:W-:Y:S01]  /*eba0*/  @!P0 LEA.HI.X R21, R218, R3, R155, 0x2, P6 ;  /* 0x00000003da158211 */ /* 0x000fe200030f149b */
[----:B------:R1:W-:Y:S01]  /*ebb0*/  @!P1 ST.E.64 desc[UR8][R14.64], R112 ;  /* 0x000000700e009985 */ /* 0x0003e2000c101b08 */
[----:B------:R-:W-:-:S02]  /*ebc0*/  @!P3 LEA R24, P1, R217, R2, 0x2 ;  /* 0x00000002d918b211 */ /* 0x000fc400078210ff */
[-C--:B------:R-:W-:Y:S01]  /*ebd0*/  @!P4 LEA R28, P5, R216, R2.reuse, 0x2 ;  /* 0x00000002d81cc211 */ /* 0x080fe200078a10ff */
[----:B------:R2:W-:Y:S01]  /*ebe0*/  @!P0 ST.E.64 desc[UR8][R20.64], R116 ;  /* 0x0000007414008985 */ /* 0x0005e2000c101b08 */
[-C--:B------:R-:W-:Y:S02]  /*ebf0*/  @!P3 LEA.HI.X R25, R217, R3.reuse, R154, 0x2, P1 ;  /* 0x00000003d919b211 */ /* 0x080fe400008f149a */
[----:B------:R-:W-:Y:S02]  /*ec00*/  ISETP.GE.AND P1, PT, R214, UR4, PT ;  /* 0x00000004d6007c0c */ /* 0x000fe4000bf26270 */
[-C--:B------:R-:W-:Y:S01]  /*ec10*/  @!P4 LEA.HI.X R29, R216, R3.reuse, R153, 0x2, P5 ;  /* 0x00000003d81dc211 */ /* 0x080fe200028f1499 */
[----:B------:R3:W-:Y:S01]  /*ec20*/  @!P3 ST.E.64 desc[UR8][R24.64], R120 ;  /* 0x000000781800b985 */ /* 0x0007e2000c101b08 */
[----:B------:R-:W-:Y:S02]  /*ec30*/  ISETP.GE.AND P0, PT, R23, UR4, PT ;  /* 0x0000000417007c0c */ /* 0x000fe4000bf06270 */
[----:B0-----:R-:W-:Y:S01]  /*ec40*/  @!P2 LEA R8, P5, R215, R2, 0x2 ;  /* 0x00000002d708a211 */ /* 0x001fe200078a10ff */
[----:B------:R3:W-:Y:S01]  /*ec50*/  @!P4 ST.E.64 desc[UR8][R28.64], R124 ;  /* 0x0000007c1c00c985 */ /* 0x0007e2000c101b08 */
[----:B------:R-:W-:Y:S01]  /*ec60*/  ISETP.GE.AND P4, PT, R33, UR4, PT ;  /* 0x0000000421007c0c */ /* 0x000fe2000bf86270 */
[----:B-1----:R-:W-:Y:S01]  /*ec70*/  VIADD R15, R19, 0xf0 ;  /* 0x000000f0130f7836 */ /* 0x002fe20000000000 */
[----:B------:R-:W-:Y:S01]  /*ec80*/  @!P2 LEA.HI.X R9, R215, R3, R152, 0x2, P5 ;  /* 0x00000003d709a211 */ /* 0x000fe200028f1498 */
[----:B--2---:R-:W-:Y:S01]  /*ec90*/  VIADD R21, R19, 0xf8 ;  /* 0x000000f813157836 */ /* 0x004fe20000000000 */
[----:B------:R-:W-:-:S02]  /*eca0*/  SHF.R.S32.HI R5, RZ, 0x1f, R23 ;  /* 0x0000001fff057819 */ /* 0x000fc40000011417 */
[CC--:B------:R-:W-:Y:S01]  /*ecb0*/  @!P1 LEA R6, P6, R214.reuse, R2.reuse, 0x2 ;  /* 0x00000002d6069211 */ /* 0x0c0fe200078c10ff */
[----:B------:R3:W-:Y:S01]  /*ecc0*/  @!P2 ST.E.64 desc[UR8][R8.64], R128 ;  /* 0x000000800800a985 */ /* 0x0007e2000c101b08 */
[----:B------:R-:W-:Y:S02]  /*ecd0*/  ISETP.GE.AND P3, PT, R15, UR4, PT ;  /* 0x000000040f007c0c */ /* 0x000fe4000bf66270 */
[----:B------:R-:W-:Y:S02]  /*ece0*/  @!P0 LEA R4, P5, R23, R2, 0x2 ;  /* 0x0000000217048211 */ /* 0x000fe400078a10ff */
[-C--:B------:R-:W-:Y:S02]  /*ecf0*/  @!P1 LEA.HI.X R7, R214, R3.reuse, R22, 0x2, P6 ;  /* 0x00000003d6079211 */ /* 0x080fe400030f1416 */
[----:B------:R-:W-:Y:S02]  /*ed00*/  ISETP.GE.AND P6, PT, R21, UR4, PT ;  /* 0x0000000415007c0c */ /* 0x000fe4000bfc6270 */
[----:B------:R-:W-:Y:S01]  /*ed10*/  @!P0 LEA.HI.X R5, R23, R3, R5, 0x2, P5 ;  /* 0x0000000317058211 */ /* 0x000fe200028f1405 */
[----:B------:R3:W-:Y:S01]  /*ed20*/  @!P1 ST.E.64 desc[UR8][R6.64], R132 ;  /* 0x0000008406009985 */ /* 0x0007e2000c101b08 */
[----:B------:R-:W-:-:S02]  /*ed30*/  SHF.R.S32.HI R13, RZ, 0x1f, R33 ;  /* 0x0000001fff0d7819 */ /* 0x000fc40000011421 */
[CC--:B------:R-:W-:Y:S01]  /*ed40*/  @!P4 LEA R12, P5, R33.reuse, R2.reuse, 0x2 ;  /* 0x00000002210cc211 */ /* 0x0c0fe200078a10ff */
[----:B------:R3:W-:Y:S01]  /*ed50*/  @!P0 ST.E.64 desc[UR8][R4.64], R136 ;  /* 0x0000008804008985 */ /* 0x0007e2000c101b08 */
[----:B------:R-:W-:Y:S02]  /*ed60*/  SHF.R.S32.HI R18, RZ, 0x1f, R15 ;  /* 0x0000001fff127819 */ /* 0x000fe4000001140f */
[----:B------:R-:W-:Y:S02]  /*ed70*/  @!P4 LEA.HI.X R13, R33, R3, R13, 0x2, P5 ;  /* 0x00000003210dc211 */ /* 0x000fe400028f140d */
[----:B------:R-:W-:-:S03]  /*ed80*/  @!P3 LEA R14, P5, R15, R2, 0x2 ;  /* 0x000000020f0eb211 */ /* 0x000fc600078a10ff */
[----:B------:R3:W-:Y:S01]  /*ed90*/  @!P4 ST.E.64 desc[UR8][R12.64], R140 ;  /* 0x0000008c0c00c985 */ /* 0x0007e2000c101b08 */
[-C--:B------:R-:W-:Y:S02]  /*eda0*/  @!P3 LEA.HI.X R15, R15, R3.reuse, R18, 0x2, P5 ;  /* 0x000000030f0fb211 */ /* 0x080fe400028f1412 */
[----:B------:R-:W-:Y:S02]  /*edb0*/  SHF.R.S32.HI R18, RZ, 0x1f, R21 ;  /* 0x0000001fff127819 */ /* 0x000fe40000011415 */
[C---:B------:R-:W-:Y:S01]  /*edc0*/  @!P6 LEA R2, P5, R21.reuse, R2, 0x2 ;  /* 0x000000021502e211 */ /* 0x040fe200078a10ff */
[----:B------:R3:W-:Y:S03]  /*edd0*/  @!P3 ST.E.64 desc[UR8][R14.64], R144 ;  /* 0x000000900e00b985 */ /* 0x0007e6000c101b08 */
[----:B------:R-:W-:-:S05]  /*ede0*/  @!P6 LEA.HI.X R3, R21, R3, R18, 0x2, P5 ;  /* 0x000000031503e211 */ /* 0x000fca00028f1412 */
[----:B------:R3:W-:Y:S04]  /*edf0*/  @!P6 ST.E.64 desc[UR8][R2.64], R148 ;  /* 0x000000940200e985 */ /* 0x0007e8000c101b08 */
.L_x_220:
[----:B------:R-:W-:Y:S05]  /*ee00*/  BSYNC B1 ;  /* 0x0000000000017941 */ /* 0x000fea0003800000 */
.L_x_219:
[----:B------:R-:W-:Y:S01]  /*ee10*/  ISETP.GE.AND P0, PT, R10, UR12, PT ;  /* 0x0000000c0a007c0c */ /* 0x000fe2000bf06270 */
[----:B--23--:R0:W1:Y:S04]  /*ee20*/  SHFL.IDX PT, R3, R11, 0x1, 0x1c1f ;  /* 0x003c1f000b037f89 */ /* 0x00c06800000e0000 */
[----:B------:R0:W2:Y:S08]  /*ee30*/  SHFL.IDX PT, R2, R0, 0x1, 0x1c1f ;  /* 0x003c1f0000027f89 */ /* 0x0000b000000e0000 */
[----:B0-----:R-:W-:Y:S05]  /*ee40*/  @P0 BRA `(.L_x_218) ;  /* 0x0000001800680947 */ /* 0x001fea0003800000 */
[----:B------:R-:W-:Y:S01]  /*ee50*/  ULDC UR4, c[0x0][0xac8] ;  /* 0x0002b20000047ab9 */ /* 0x000fe20000000800 */
[----:B------:R-:W-:Y:S01]  /*ee60*/  ULDC.64 UR8, c[0x0][0x208] ;  /* 0x0000820000087ab9 */ /* 0x000fe20000000a00 */
[----:B------:R-:W-:Y:S01]  /*ee70*/  ISETP.GE.AND P5, PT, R180, UR4, PT ;  /* 0x00000004b4007c0c */ /* 0x000fe2000bfa6270 */
[C---:B------:R-:W-:Y:S01]  /*ee80*/  VIADD R25, R19.reuse, 0xe8 ;  /* 0x000000e813197836 */ /* 0x040fe20000000000 */
[C---:B------:R-:W-:Y:S01]  /*ee90*/  ISETP.GE.AND P4, PT, R19.reuse, UR4, PT ;  /* 0x0000000413007c0c */ /* 0x040fe2000bf86270 */
[----:B------:R-:W-:Y:S01]  /*eea0*/  VIADD R21, R19, 0xf0 ;  /* 0x000000f013157836 */ /* 0x000fe20000000000 */
[----:B------:R-:W-:Y:S02]  /*eeb0*/  ISETP.GE.AND P2, PT, R178, UR4, PT ;  /* 0x00000004b2007c0c */ /* 0x000fe4000bf46270 */
[----:B------:R-:W-:Y:S02]  /*eec0*/  ISETP.GE.AND P1, PT, R176, UR4, PT ;  /* 0x00000004b0007c0c */ /* 0x000fe4000bf26270 */
[----:B------:R-:W-:-:S02]  /*eed0*/  ISETP.GE.AND P0, PT, R174, UR4, PT ;  /* 0x00000004ae007c0c */ /* 0x000fc4000bf06270 */
[----:B------:R-:W-:Y:S02]  /*eee0*/  SHF.R.S32.HI R0, RZ, 0x1f, R25 ;  /* 0x0000001fff007819 */ /* 0x000fe40000011419 */
[----:B------:R-:W-:Y:S02]  /*eef0*/  SHF.R.S32.HI R18, RZ, 0x1f, R23 ;  /* 0x0000001fff127819 */ /* 0x000fe40000011417 */
[-C--:B--2---:R-:W-:Y:S01]  /*ef00*/  @!P5 LEA R6, P3, R180, R2.reuse, 0x2 ;  /* 0x00000002b406d211 */ /* 0x084fe200078610ff */
[----:B-1----:R-:W-:Y:S02]  /*ef10*/  @!P4 IMAD.WIDE R4, R19, 0x4, R2 ;  /* 0x000000041304c825 */ /* 0x002fe400078e0202 */
[----:B------:R-:W-:Y:S02]  /*ef20*/  @!P2 LEA R8, P6, R178, R2, 0x2 ;  /* 0x00000002b208a211 */ /* 0x000fe400078c10ff */
[----:B------:R-:W-:Y:S01]  /*ef30*/  @!P5 LEA.HI.X R7, R180, R3, R181, 0x2, P3 ;  /* 0x00000003b407d211 */ /* 0x000fe200018f14b5 */
[----:B------:R0:W-:Y:S01]  /*ef40*/  @!P4 ST.E.64 desc[UR8][R4.64], R26 ;  /* 0x0000001a0400c985 */ /* 0x0001e2000c101b08 */
[----:B------:R-:W-:-:S02]  /*ef50*/  ISETP.GE.AND P3, PT, R236, UR4, PT ;  /* 0x00000004ec007c0c */ /* 0x000fc4000bf66270 */
[-C--:B------:R-:W-:Y:S01]  /*ef60*/  @!P2 LEA.HI.X R9, R178, R3.reuse, R179, 0x2, P6 ;  /* 0x00000003b209a211 */ /* 0x080fe200030f14b3 */
[----:B------:R1:W-:Y:S01]  /*ef70*/  @!P5 ST.E.64 desc[UR8][R6.64], R30 ;  /* 0x0000001e0600d985 */ /* 0x0003e2000c101b08 */
[-C--:B------:R-:W-:Y:S02]  /*ef80*/  @!P1 LEA R10, P5, R176, R2.reuse, 0x2 ;  /* 0x00000002b00a9211 */ /* 0x080fe400078a10ff */
[----:B------:R-:W-:Y:S01]  /*ef90*/  ISETP.GE.AND P4, PT, R235, UR4, PT ;  /* 0x00000004eb007c0c */ /* 0x000fe2000bf86270 */
[----:B------:R2:W-:Y:S01]  /*efa0*/  @!P2 ST.E.64 desc[UR8][R8.64], R34 ;  /* 0x000000220800a985 */ /* 0x0005e2000c101b08 */
[----:B------:R-:W-:Y:S02]  /*efb0*/  @!P0 LEA R12, P6, R174, R2, 0x2 ;  /* 0x00000002ae0c8211 */ /* 0x000fe400078c10ff */
[----:B------:R-:W-:Y:S02]  /*efc0*/  @!P1 LEA.HI.X R11, R176, R3, R177, 0x2, P5 ;  /* 0x00000003b00b9211 */ /* 0x000fe400028f14b1 */
[----:B------:R-:W-:-:S02]  /*efd0*/  ISETP.GE.AND P5, PT, R234, UR4, PT ;  /* 0x00000004ea007c0c */ /* 0x000fc4000bfa6270 */
[-C--:B------:R-:W-:Y:S01]  /*efe0*/  @!P0 LEA.HI.X R13, R174, R3.reuse, R175, 0x2, P6 ;  /* 0x00000003ae0d8211 */ /* 0x080fe200030f14af */
[----:B------:R3:W-:Y:S01]  /*eff0*/  @!P1 ST.E.64 desc[UR8][R10.64], R38 ;  /* 0x000000260a009985 */ /* 0x0007e2000c101b08 */
[-C--:B0-----:R-:W-:Y:S02]  /*f000*/  @!P3 LEA R4, P6, R236, R2.reuse, 0x2 ;  /* 0x00000002ec04b211 */ /* 0x081fe400078c10ff */
[----:B------:R-:W-:Y:S01]  /*f010*/  ISETP.GE.AND P1, PT, R232, UR4, PT ;  /* 0x00000004e8007c0c */ /* 0x000fe2000bf26270 */
[----:B------:R0:W-:Y:S01]  /*f020*/  @!P0 ST.E.64 desc[UR8][R12.64], R42 ;  /* 0x0000002a0c008985 */ /* 0x0001e2000c101b08 */
[----:B------:R-:W-:Y:S02]  /*f030*/  ISETP.GE.AND P0, PT, R233, UR4, PT ;  /* 0x00000004e9007c0c */ /* 0x000fe4000bf06270 */
[----:B-1----:R-:W-:Y:S02]  /*f040*/  @!P4 LEA R6, P2, R235, R2, 0x2 ;  /* 0x00000002eb06c211 */ /* 0x002fe400078410ff */
[----:B------:R-:W-:-:S02]  /*f050*/  @!P3 LEA.HI.X R5, R236, R3, R173, 0x2, P6 ;  /* 0x00000003ec05b211 */ /* 0x000fc400030f14ad */
[CC--:B------:R-:W-:Y:S02]  /*f060*/  @!P5 LEA R14, P6, R234.reuse, R2.reuse, 0x2 ;  /* 0x00000002ea0ed211 */ /* 0x0c0fe400078c10ff */
[-C--:B------:R-:W-:Y:S01]  /*f070*/  @!P4 LEA.HI.X R7, R235, R3.reuse, R172, 0x2, P2 ;  /* 0x00000003eb07c211 */ /* 0x080fe200010f14ac */
[----:B------:R1:W-:Y:S01]  /*f080*/  @!P3 ST.E.64 desc[UR8][R4.64], R46 ;  /* 0x0000002e0400b985 */ /* 0x0003e2000c101b08 */
[----:B------:R-:W-:Y:S02]  /*f090*/  ISETP.GE.AND P2, PT, R231, UR4, PT ;  /* 0x00000004e7007c0c */ /* 0x000fe4000bf46270 */
[----:B------:R-:W-:Y:S01]  /*f0a0*/  @!P5 LEA.HI.X R15, R234, R3, R171, 0x2, P6 ;  /* 0x00000003ea0fd211 */ /* 0x000fe200030f14ab */
[----:B------:R4:W-:Y:S01]  /*f0b0*/  @!P4 ST.E.64 desc[UR8][R6.64], R50 ;  /* 0x000000320600c985 */ /* 0x0009e2000c101b08 */
[-C--:B--2---:R-:W-:Y:S02]  /*f0c0*/  @!P0 LEA R8, P4, R233, R2.reuse, 0x2 ;  /* 0x00000002e9088211 */ /* 0x084fe400078810ff */
[----:B------:R-:W-:Y:S01]  /*f0d0*/  ISETP.GE.AND P3, PT, R230, UR4, PT ;  /* 0x00000004e6007c0c */ /* 0x000fe2000bf66270 */
[----:B------:R2:W-:Y:S01]  /*f0e0*/  @!P5 ST.E.64 desc[UR8][R14.64], R54 ;  /* 0x000000360e00d985 */ /* 0x0005e2000c101b08 */
[----:B---3--:R-:W-:-:S02]  /*f0f0*/  @!P1 LEA R10, P5, R232, R2, 0x2 ;  /* 0x00000002e80a9211 */ /* 0x008fc400078a10ff */
[-C--:B------:R-:W-:Y:S02]  /*f100*/  @!P0 LEA.HI.X R9, R233, R3.reuse, R170, 0x2, P4 ;  /* 0x00000003e9098211 */ /* 0x080fe400020f14aa */
[----:B------:R-:W-:Y:S02]  /*f110*/  ISETP.GE.AND P4, PT, R229, UR4, PT ;  /* 0x00000004e5007c0c */ /* 0x000fe4000bf86270 */
[CC--:B0-----:R-:W-:Y:S01]  /*f120*/  @!P2 LEA R12, P6, R231.reuse, R2.reuse, 0x2 ;  /* 0x00000002e70ca211 */ /* 0x0c1fe200078c10ff */
[----:B------:R0:W-:Y:S01]  /*f130*/  @!P0 ST.E.64 desc[UR8][R8.64], R58 ;  /* 0x0000003a08008985 */ /* 0x0001e2000c101b08 */
[-C--:B------:R-:W-:Y:S02]  /*f140*/  @!P1 LEA.HI.X R11, R232, R3.reuse, R169, 0x2, P5 ;  /* 0x00000003e80b9211 */ /* 0x080fe400028f14a9 */
[----:B------:R-:W-:Y:S02]  /*f150*/  ISETP.GE.AND P5, PT, R228, UR4, PT ;  /* 0x00000004e4007c0c */ /* 0x000fe4000bfa6270 */
[----:B------:R-:W-:Y:S01]  /*f160*/  @!P2 LEA.HI.X R13, R231, R3, R168, 0x2, P6 ;  /* 0x00000003e70da211 */ /* 0x000fe200030f14a8 */
[----:B------:R3:W-:Y:S01]  /*f170*/  @!P1 ST.E.64 desc[UR8][R10.64], R62 ;  /* 0x0000003e0a009985 */ /* 0x0007e2000c101b08 */
[----:B-1----:R-:W-:-:S02]  /*f180*/  @!P3 LEA R4, P6, R230, R2, 0x2 ;  /* 0x00000002e604b211 */ /* 0x002fc400078c10ff */
[----:B------:R-:W-:Y:S01]  /*f190*/  ISETP.GE.AND P1, PT, R226, UR4, PT ;  /* 0x00000004e2007c0c */ /* 0x000fe2000bf26270 */
[----:B------:R1:W-:Y:S01]  /*f1a0*/  @!P2 ST.E.64 desc[UR8][R12.64], R66 ;  /* 0x000000420c00a985 */ /* 0x0003e2000c101b08 */
[----:B------:R-:W-:Y:S02]  /*f1b0*/  ISETP.GE.AND P2, PT, R227, UR4, PT ;  /* 0x00000004e3007c0c */ /* 0x000fe4000bf46270 */
[CC--:B----4-:R-:W-:Y:S02]  /*f1c0*/  @!P4 LEA R6, P0, R229.reuse, R2.reuse, 0x2 ;  /* 0x00000002e506c211 */ /* 0x0d0fe400078010ff */
[-C--:B------:R-:W-:Y:S02]  /*f1d0*/  @!P3 LEA.HI.X R5, R230, R3.reuse, R167, 0x2, P6 ;  /* 0x00000003e605b211 */ /* 0x080fe400030f14a7 */
[----:B--2---:R-:W-:Y:S02]  /*f1e0*/  @!P5 LEA R14, P6, R228, R2, 0x2 ;  /* 0x00000002e40ed211 */ /* 0x004fe400078c10ff */
[----:B------:R-:W-:Y:S01]  /*f1f0*/  @!P4 LEA.HI.X R7, R229, R3, R166, 0x2, P0 ;  /* 0x00000003e507c211 */ /* 0x000fe200000f14a6 */
[----:B------:R2:W-:Y:S01]  /*f200*/  @!P3 ST.E.64 desc[UR8][R4.64], R70 ;  /* 0x000000460400b985 */ /* 0x0005e2000c101b08 */
[----:B------:R-:W-:-:S02]  /*f210*/  ISETP.GE.AND P0, PT, R225, UR4, PT ;  /* 0x00000004e1007c0c */ /* 0x000fc4000bf06270 */
[-C--:B------:R-:W-:Y:S01]  /*f220*/  @!P5 LEA.HI.X R15, R228, R3.reuse, R165, 0x2, P6 ;  /* 0x00000003e40fd211 */ /* 0x080fe200030f14a5 */
[----:B------:R4:W-:Y:S01]  /*f230*/  @!P4 ST.E.64 desc[UR8][R6.64], R74 ;  /* 0x0000004a0600c985 */ /* 0x0009e2000c101b08 */
[-C--:B0-----:R-:W-:Y:S02]  /*f240*/  @!P2 LEA R8, P6, R227, R2.reuse, 0x2 ;  /* 0x00000002e308a211 */ /* 0x081fe400078c10ff */
[----:B------:R-:W-:Y:S01]  /*f250*/  ISETP.GE.AND P4, PT, R223, UR4, PT ;  /* 0x00000004df007c0c */ /* 0x000fe2000bf86270 */
[----:B------:R0:W-:Y:S01]  /*f260*/  @!P5 ST.E.64 desc[UR8][R14.64], R78 ;  /* 0x0000004e0e00d985 */ /* 0x0001e2000c101b08 */
[----:B------:R-:W-:Y:S02]  /*f270*/  ISETP.GE.AND P5, PT, R224, UR4, PT ;  /* 0x00000004e0007c0c */ /* 0x000fe4000bfa6270 */
[----:B---3--:R-:W-:Y:S02]  /*f280*/  @!P1 LEA R10, P3, R226, R2, 0x2 ;  /* 0x00000002e20a9211 */ /* 0x008fe400078610ff */
[----:B------:R-:W-:-:S02]  /*f290*/  @!P2 LEA.HI.X R9, R227, R3, R164, 0x2, P6 ;  /* 0x00000003e309a211 */ /* 0x000fc400030f14a4 */
[CC--:B-1----:R-:W-:Y:S02]  /*f2a0*/  @!P0 LEA R12, P6, R225.reuse, R2.reuse, 0x2 ;  /* 0x00000002e10c8211 */ /* 0x0c2fe400078c10ff */
[-C--:B------:R-:W-:Y:S01]  /*f2b0*/  @!P1 LEA.HI.X R11, R226, R3.reuse, R163, 0x2, P3 ;  /* 0x00000003e20b9211 */ /* 0x080fe200018f14a3 */
[----:B------:R1:W-:Y:S01]  /*f2c0*/  @!P2 ST.E.64 desc[UR8][R8.64], R82 ;  /* 0x000000520800a985 */ /* 0x0003e2000c101b08 */
[----:B------:R-:W-:Y:S02]  /*f2d0*/  @!P0 LEA.HI.X R13, R225, R3, R162, 0x2, P6 ;  /* 0x00000003e10d8211 */ /* 0x000fe400030f14a2 */
[----:B------:R-:W-:Y:S01]  /*f2e0*/  ISETP.GE.AND P3, PT, R222, UR4, PT ;  /* 0x00000004de007c0c */ /* 0x000fe2000bf66270 */
[----:B------:R3:W-:Y:S01]  /*f2f0*/  @!P1 ST.E.64 desc[UR8][R10.64], R86 ;  /* 0x000000560a009985 */ /* 0x0007e2000c101b08 */
[-C--:B--2---:R-:W-:Y:S02]  /*f300*/  @!P5 LEA R4, P2, R224, R2.reuse, 0x2 ;  /* 0x00000002e004d211 */ /* 0x084fe400078410ff */
[----:B----4-:R-:W-:Y:S01]  /*f310*/  @!P4 LEA R6, P1, R223, R2, 0x2 ;  /* 0x00000002df06c211 */ /* 0x010fe200078210ff */
[----:B------:R2:W-:Y:S01]  /*f320*/  @!P0 ST.E.64 desc[UR8][R12.64], R90 ;  /* 0x0000005a0c008985 */ /* 0x0005e2000c101b08 */
[----:B------:R-:W-:-:S02]  /*f330*/  ISETP.GE.AND P0, PT, R221, UR4, PT ;  /* 0x00000004dd007c0c */ /* 0x000fc4000bf06270 */
[-C--:B------:R-:W-:Y:S02]  /*f340*/  @!P5 LEA.HI.X R5, R224, R3.reuse, R161, 0x2, P2 ;  /* 0x00000003e005d211 */ /* 0x080fe400010f14a1 */
[----:B------:R-:W-:Y:S02]  /*f350*/  @!P4 LEA.HI.X R7, R223, R3, R160, 0x2, P1 ;  /* 0x00000003df07c211 */ /* 0x000fe400008f14a0 */
[----:B------:R-:W-:Y:S01]  /*f360*/  ISETP.GE.AND P2, PT, R220, UR4, PT ;  /* 0x00000004dc007c0c */ /* 0x000fe2000bf46270 */
[----:B------:R4:W-:Y:S01]  /*f370*/  @!P5 ST.E.64 desc[UR8][R4.64], R94 ;  /* 0x0000005e0400d985 */ /* 0x0009e2000c101b08 */
[----:B0-----:R-:W-:Y:S02]  /*f380*/  @!P3 LEA R14, P6, R222, R2, 0x2 ;  /* 0x00000002de0eb211 */ /* 0x001fe400078c10ff */
[----:B------:R-:W-:Y:S01]  /*f390*/  ISETP.GE.AND P1, PT, R219, UR4, PT ;  /* 0x00000004db007c0c */ /* 0x000fe2000bf26270 */
[----:B------:R0:W-:Y:S01]  /*f3a0*/  @!P4 ST.E.64 desc[UR8][R6.64], R98 ;  /* 0x000000620600c985 */ /* 0x0001e2000c101b08 */
[----:B------:R-:W-:-:S02]  /*f3b0*/  ISETP.GE.AND P4, PT, R218, UR4, PT ;  /* 0x00000004da007c0c */ /* 0x000fc4000bf86270 */
[-C--:B------:R-:W-:Y:S02]  /*f3c0*/  @!P3 LEA.HI.X R15, R222, R3.reuse, R159, 0x2, P6 ;  /* 0x00000003de0fb211 */ /* 0x080fe400030f149f */
[-C--:B-1----:R-:W-:Y:S02]  /*f3d0*/  @!P0 LEA R8, P6, R221, R2.reuse, 0x2 ;  /* 0x00000002dd088211 */ /* 0x082fe400078c10ff */
[----:B------:R-:W-:Y:S01]  /*f3e0*/  ISETP.GE.AND P5, PT, R217, UR4, PT ;  /* 0x00000004d9007c0c */ /* 0x000fe2000bfa6270 */
[----:B------:R1:W-:Y:S01]  /*f3f0*/  @!P3 ST.E.64 desc[UR8][R14.64], R102 ;  /* 0x000000660e00b985 */ /* 0x0003e2000c101b08 */
[-C--:B------:R-:W-:Y:S02]  /*f400*/  @!P0 LEA.HI.X R9, R221, R3.reuse, R158, 0x2, P6 ;  /* 0x00000003dd098211 */ /* 0x080fe400030f149e */
[CC--:B---3--:R-:W-:Y:S02]  /*f410*/  @!P2 LEA R10, P3, R220.reuse, R2.reuse, 0x2 ;  /* 0x00000002dc0aa211 */ /* 0x0c8fe400078610ff */
[----:B--2---:R-:W-:Y:S01]  /*f420*/  @!P1 LEA R12, P6, R219, R2, 0x2 ;  /* 0x00000002db0c9211 */ /* 0x004fe200078c10ff */
[----:B------:R2:W-:Y:S01]  /*f430*/  @!P0 ST.E.64 desc[UR8][R8.64], R106 ;  /* 0x0000006a08008985 */ /* 0x0005e2000c101b08 */
[----:B------:R-:W-:-:S02]  /*f440*/  @!P2 LEA.HI.X R11, R220, R3, R157, 0x2, P3 ;  /* 0x00000003dc0ba211 */ /* 0x000fc400018f149d */
[----:B------:R-:W-:Y:S02]  /*f450*/  ISETP.GE.AND P3, PT, R216, UR4, PT ;  /* 0x00000004d8007c0c */ /* 0x000fe4000bf66270 */
[CC--:B----4-:R-:W-:Y:S01]  /*f460*/  @!P4 LEA R4, P0, R218.reuse, R2.reuse, 0x2 ;  /* 0x00000002da04c211 */ /* 0x0d0fe200078010ff */
[----:B------:R3:W-:Y:S01]  /*f470*/  @!P2 ST.E.64 desc[UR8][R10.64], R110 ;  /* 0x0000006e0a00a985 */ /* 0x0007e2000c101b08 */
[-C--:B------:R-:W-:Y:S02]  /*f480*/  @!P1 LEA.HI.X R13, R219, R3.reuse, R156, 0x2, P6 ;  /* 0x00000003db0d9211 */ /* 0x080fe400030f149c */
[----:B------:R-:W-:Y:S02]  /*f490*/  @!P4 LEA.HI.X R5, R218, R3, R155, 0x2, P0 ;  /* 0x00000003da05c211 */ /* 0x000fe400000f149b */
[----:B------:R-:W-:Y:S01]  /*f4a0*/  ISETP.GE.AND P0, PT, R215, UR4, PT ;  /* 0x00000004d7007c0c */ /* 0x000fe2000bf06270 */
[----:B------:R-:W-:Y:S01]  /*f4b0*/  @!P1 ST.E.64 desc[UR8][R12.64], R114 ;  /* 0x000000720c009985 */ /* 0x000fe2000c101b08 */
[----:B0-----:R-:W-:-:S02]  /*f4c0*/  @!P5 LEA R6, P6, R217, R2, 0x2 ;  /* 0x00000002d906d211 */ /* 0x001fc400078c10ff */
[----:B------:R-:W-:Y:S01]  /*f4d0*/  ISETP.GE.AND P1, PT, R25, UR4, PT ;  /* 0x0000000419007c0c */ /* 0x000fe2000bf26270 */
[----:B------:R0:W-:Y:S01]  /*f4e0*/  @!P4 ST.E.64 desc[UR8][R4.64], R118 ;  /* 0x000000760400c985 */ /* 0x0001e2000c101b08 */
[-C--:B------:R-:W-:Y:S02]  /*f4f0*/  @!P5 LEA.HI.X R7, R217, R3.reuse, R154, 0x2, P6 ;  /* 0x00000003d907d211 */ /* 0x080fe400030f149a */
[----:B-1----:R-:W-:Y:S02]  /*f500*/  @!P3 LEA R14, P2, R216, R2, 0x2 ;  /* 0x00000002d80eb211 */ /* 0x002fe400078410ff */
[----:B------:R-:W-:Y:S01]  /*f510*/  ISETP.GE.AND P4, PT, R214, UR4, PT ;  /* 0x00000004d6007c0c */ /* 0x000fe2000bf86270 */
[----:B------:R1:W-:Y:S01]  /*f520*/  @!P5 ST.E.64 desc[UR8][R6.64], R122 ;  /* 0x0000007a0600d985 */ /* 0x0003e2000c101b08 */
[----:B------:R-:W-:Y:S02]  /*f530*/  ISETP.GE.AND P5, PT, R23, UR4, PT ;  /* 0x0000000417007c0c */ /* 0x000fe4000bfa6270 */
[----:B------:R-:W-:-:S02]  /*f540*/  @!P3 LEA.HI.X R15, R216, R3, R153, 0x2, P2 ;  /* 0x00000003d80fb211 */ /* 0x000fc400010f1499 */
[----:B------:R-:W-:Y:S02]  /*f550*/  ISETP.GE.AND P2, PT, R21, UR4, PT ;  /* 0x0000000415007c0c */ /* 0x000fe4000bf46270 */
[-C--:B--2---:R-:W-:Y:S01]  /*f560*/  @!P0 LEA R8, P6, R215, R2.reuse, 0x2 ;  /* 0x00000002d7088211 */ /* 0x084fe200078c10ff */
[----:B------:R2:W-:Y:S01]  /*f570*/  @!P3 ST.E.64 desc[UR8][R14.64], R126 ;  /* 0x0000007e0e00b985 */ /* 0x0005e2000c101b08 */
[-C--:B---3--:R-:W-:Y:S02]  /*f580*/  @!P1 LEA R10, P3, R25, R2.reuse, 0x2 ;  /* 0x00000002190a9211 */ /* 0x088fe400078610ff */
[-C--:B------:R-:W-:Y:S02]  /*f590*/  @!P0 LEA.HI.X R9, R215, R3.reuse, R152, 0x2, P6 ;  /* 0x00000003d7098211 */ /* 0x080fe400030f1498 */
[-C--:B0-----:R-:W-:Y:S02]  /*f5a0*/  @!P4 LEA R4, P6, R214, R2.reuse, 0x2 ;  /* 0x00000002d604c211 */ /* 0x081fe400078c10ff */
[----:B------:R-:W-:Y:S01]  /*f5b0*/  @!P1 LEA.HI.X R11, R25, R3, R0, 0x2, P3 ;  /* 0x00000003190b9211 */ /* 0x000fe200018f1400 */
[----:B------:R0:W-:Y:S01]  /*f5c0*/  @!P0 ST.E.64 desc[UR8][R8.64], R130 ;  /* 0x0000008208008985 */ /* 0x0001e2000c101b08 */
[----:B-1----:R-:W-:-:S02]  /*f5d0*/  @!P5 LEA R6, P3, R23, R2, 0x2 ;  /* 0x000000021706d211 */ /* 0x002fc400078610ff */
[-C--:B------:R-:W-:Y:S02]  /*f5e0*/  @!P4 LEA.HI.X R5, R214, R3.reuse, R22, 0x2, P6 ;  /* 0x00000003d605c211 */ /* 0x080fe400030f1416 */
[----:B------:R-:W-:Y:S01]  /*f5f0*/  SHF.R.S32.HI R0, RZ, 0x1f, R21 ;  /* 0x0000001fff007819 */ /* 0x000fe20000011415 */
[----:B--2---:R-:W-:Y:S01]  /*f600*/  VIADD R15, R19, 0xf8 ;  /* 0x000000f8130f7836 */ /* 0x004fe20000000000 */
[----:B------:R-:W-:Y:S01]  /*f610*/  @!P2 LEA R12, P6, R21, R2, 0x2 ;  /* 0x00000002150ca211 */ /* 0x000fe200078c10ff */
[----:B------:R0:W-:Y:S01]  /*f620*/  @!P4 ST.E.64 desc[UR8][R4.64], R134 ;  /* 0x000000860400c985 */ /* 0x0001e2000c101b08 */
[-C--:B------:R-:W-:Y:S02]  /*f630*/  @!P5 LEA.HI.X R7, R23, R3.reuse, R18, 0x2, P3 ;  /* 0x000000031707d211 */ /* 0x080fe400018f1412 */
[----:B------:R-:W-:Y:S02]  /*f640*/  ISETP.GE.AND P0, PT, R15, UR4, PT ;  /* 0x000000040f007c0c */ /* 0x000fe4000bf06270 */
[----:B------:R-:W-:Y:S01]  /*f650*/  @!P2 LEA.HI.X R13, R21, R3, R0, 0x2, P6 ;  /* 0x00000003150da211 */ /* 0x000fe200030f1400 */
[----:B------:R0:W-:Y:S04]  /*f660*/  @!P5 ST.E.64 desc[UR8][R6.64], R138 ;  /* 0x0000008a0600d985 */ /* 0x0001e8000c101b08 */
[----:B------:R0:W-:Y:S04]  /*f670*/  @!P1 ST.E.64 desc[UR8][R10.64], R142 ;  /* 0x0000008e0a009985 */ /* 0x0001e8000c101b08 */
[----:B------:R0:W-:Y:S02]  /*f680*/  @!P2 ST.E.64 desc[UR8][R12.64], R146 ;  /* 0x000000920c00a985 */ /* 0x0001e4000c101b08 */
[----:B------:R-:W-:Y:S05]  /*f690*/  @P0 BRA `(.L_x_218) ;  /* 0x0000001000540947 */ /* 0x000fea0003800000 */
[----:B------:R-:W-:Y:S01]  /*f6a0*/  LEA R2, P0, R15, R2, 0x2 ;  /* 0x000000020f027211 */ /* 0x000fe200078010ff */
[----:B------:R-:W-:Y:S01]  /*f6b0*/  ULDC.64 UR8, c[0x0][0x208] ;  /* 0x0000820000087ab9 */ /* 0x000fe20000000a00 */
[----:B------:R-:W-:-:S04]  /*f6c0*/  SHF.R.S32.HI R0, RZ, 0x1f, R15 ;  /* 0x0000001fff007819 */ /* 0x000fc8000001140f */
[----:B------:R-:W-:-:S05]  /*f6d0*/  LEA.HI.X R3, R15, R3, R0, 0x2, P0 ;  /* 0x000000030f037211 */ /* 0x000fca00000f1400 */
[----:B------:R3:W-:Y:S01]  /*f6e0*/  ST.E.64 desc[UR8][R2.64], R150 ;  /* 0x0000009602007985 */ /* 0x0007e2000c101b08 */
[----:B------:R-:W-:Y:S05]  /*f6f0*/  BRA `(.L_x_218) ;  /* 0x00000010003c7947 */ /* 0x000fea0003800000 */
.L_x_209:
[----:B------:R-:W2:Y:S01]  /*f700*/  LDL R9, [R1+0x14] ;  /* 0x0000140001097983 */ /* 0x000ea20000100800 */
[----:B------:R-:W-:Y:S02]  /*f710*/  ULDC.64 UR8, c[0x0][0xc00] ;  /* 0x0003000000087ab9 */ /* 0x000fe40000000a00 */
[----:B------:R-:W-:Y:S01]  /*f720*/  UISETP.NE.U32.AND UP0, UPT, UR8, URZ, UPT ;  /* 0x0000003f0800728c */ /* 0x000fe2000bf05070 */
[----:B------:R-:W3:Y:S01]  /*f730*/  LDL R8, [R1+0x18] ;  /* 0x0000180001087983 */ /* 0x000ee20000100800 */
[----:B------:R-:W-:Y:S01]  /*f740*/  ULDC.64 UR12, c[0x0][0x208] ;  /* 0x00008200000c7ab9 */ /* 0x000fe20000000a00 */
[----:B------:R-:W-:Y:S01]  /*f750*/  R2UR UR10, R22 ;  /* 0x00000000160a72ca */ /* 0x000fe200000e0000 */
[----:B------:R-:W-:-:S03]  /*f760*/  UISETP.NE.AND.EX UP0, UPT, UR9, URZ, UPT, UP0 ;  /* 0x0000003f0900728c */ /* 0x000fc6000bf05300 */
[----:B------:R-:W-:-:S03]  /*f770*/  ULDC.64 UR8, c[0x0][0xc00] ;  /* 0x0003000000087ab9 */ /* 0x000fc60000000a00 */
[----:B------:R-:W-:Y:S02]  /*f780*/  PLOP3.LUT P1, PT, PT, PT, UP0, 0x80, 0x0 ;  /* 0x000000000000781c */ /* 0x000fe40003f2f008 */
[----:B--2---:R-:W-:Y:S01]  /*f790*/  R2UR UR4, R9 ;  /* 0x00000000090472ca */ /* 0x004fe200000e0000 */
[----:B------:R-:W0:Y:S01]  /*f7a0*/  S2R R6, SR_TID.X ;  /* 0x0000000000067919 */ /* 0x000e220000002100 */
[----:B---3--:R-:W-:-:S11]  /*f7b0*/  R2UR UR11, R8 ;  /* 0x00000000080b72ca */ /* 0x008fd600000e0000 */
[----:B------:R-:W-:-:S06]  /*f7c0*/  UIMAD.WIDE UR8, UR4, 0x4, UR8 ;  /* 0x00000004040878a5 */ /* 0x000fcc000f8e0208 */
[----:B------:R-:W-:Y:S02]  /*f7d0*/  IMAD.U32 R2, RZ, RZ, UR8 ;  /* 0x00000008ff027e24 */ /* 0x000fe4000f8e00ff */
[----:B------:R-:W-:Y:S01]  /*f7e0*/  IMAD.U32 R3, RZ, RZ, UR9 ;  /* 0x00000009ff037e24 */ /* 0x000fe2000f8e00ff */
[----:B------:R-:W-:-:S04]  /*f7f0*/  ULDC.64 UR8, c[0x0][0xc08] ;  /* 0x0003020000087ab9 */ /* 0x000fc80000000a00 */
[----:B------:R-:W2:Y:S01]  /*f800*/  @P1 LDG.E R7, desc[UR12][R2.64] ;  /* 0x0000000c02071981 */ /* 0x000ea2000c1e1900 */
[----:B------:R-:W-:-:S04]  /*f810*/  UISETP.NE.U32.AND UP1, UPT, UR8, URZ, UPT ;  /* 0x0000003f0800728c */ /* 0x000fc8000bf25070 */
[----:B------:R-:W-:-:S06]  /*f820*/  UISETP.NE.AND.EX UP1, UPT, UR9, URZ, UPT, UP1 ;  /* 0x0000003f0900728c */ /* 0x000fcc000bf25310 */
[----:B------:R-:W-:-:S05]  /*f830*/  PLOP3.LUT P2, PT, PT, PT, UP1, 0x80, 0x0 ;  /* 0x000000000000781c */ /* 0x000fca0003f4f018 */
[----:B------:R-:W-:-:S04]  /*f840*/  @UP1 ULEA UR8, UP2, UR4, UR8, 0x2 ;  /* 0x0000000804081291 */ /* 0x000fc8000f84103f */
[----:B------:R-:W-:Y:S02]  /*f850*/  @UP1 ULEA.HI.X UR9, UR4, UR9, UR11, 0x2, UP2 ;  /* 0x0000000904091291 */ /* 0x000fe400090f140b */
[----:B------:R-:W-:Y:S01]  /*f860*/  IMAD.U32 R4, RZ, RZ, UR8 ;  /* 0x00000008ff047e24 */ /* 0x000fe2000f8e00ff */
[----:B------:R-:W-:Y:S02]  /*f870*/  ULDC UR4, c[0x0][0xa88] ;  /* 0x0002a20000047ab9 */ /* 0x000fe40000000800 */
[----:B------:R-:W-:Y:S01]  /*f880*/  IMAD.U32 R0, RZ, RZ, UR4 ;  /* 0x00000004ff007e24 */ /* 0x000fe2000f8e00ff */
[----:B------:R-:W-:Y:S01]  /*f890*/  UMOV UR4, URZ ;  /* 0x0000003f00047c82 */ /* 0x000fe20008000000 */
[----:B------:R-:W-:Y:S01]  /*f8a0*/  UISETP.NE.AND UP1, UPT, UR10, URZ, UPT ;  /* 0x0000003f0a00728c */ /* 0x000fe2000bf25270 */
[----:B------:R-:W-:Y:S02]  /*f8b0*/  IMAD.U32 R5, RZ, RZ, UR9 ;  /* 0x00000009ff057e24 */ /* 0x000fe4000f8e00ff */
[----:B0-----:R-:W-:-:S03]  /*f8c0*/  VIADD R6, R6, 0xffffff80 ;  /* 0xffffff8006067836 */ /* 0x001fc60000000000 */
[----:B------:R0:W5:Y:S02]  /*f8d0*/  @P2 LDG.E R0, desc[UR12][R4.64] ;  /* 0x0000000c04002981 */ /* 0x000164000c1e1900 */
[----:B------:R-:W-:-:S03]  /*f8e0*/  ISETP.GT.AND P0, PT, R6, 0x7f, PT ;  /* 0x0000007f0600780c */ /* 0x000fc60003f04270 */
[----:B------:R-:W-:Y:S02]  /*f8f0*/  @!UP1 ULDC UR10, c[0x0][0xad4] ;  /* 0x0002b500000a9ab9 */ /* 0x000fe40000000800 */
[----:B------:R-:W-:Y:S01]  /*f900*/  IMAD.U32 R22, RZ, RZ, UR10 ;  /* 0x0000000aff167e24 */ /* 0x000fe2000f8e00ff */
[----:B--2---:R-:W-:-:S13]  /*f910*/  @P1 R2UR UR4, R7 ;  /* 0x00000000070412ca */ /* 0x004fda00000e0000 */
[----:B------:R-:W-:Y:S01]  /*f920*/  USHF.R.S32.HI UR21, URZ, 0x1f, UR4 ;  /* 0x0000001f3f157899 */ /* 0x000fe20008011404 */
[----:B0-----:R-:W-:Y:S11]  /*f930*/  @P2 BRA `(.L_x_221) ;  /* 0x0000000000142947 */ /* 0x001ff60003800000 */
[----:B------:R-:W-:Y:S05]  /*f940*/  @!P1 BRA `(.L_x_221) ;  /* 0x0000000000109947 */ /* 0x000fea0003800000 */
[----:B------:R-:W-:Y:S02]  /*f950*/  ULDC.64 UR8, c[0x0][0x208] ;  /* 0x0000820000087ab9 */ /* 0x000fe40000000a00 */
[----:B------:R-:W2:Y:S04]  /*f960*/  LDG.E R5, desc[UR8][R2.64] ;  /* 0x0000000802057981 */ /* 0x000ea8000c1e1900 */
[----:B-----5:R-:W2:Y:S02]  /*f970*/  LDG.E R0, desc[UR8][R2.64+0x4] ;  /* 0x0000040802007981 */ /* 0x020ea4000c1e1900 */
[----:B--2---:R-:W-:-:S07]  /*f980*/  IMAD.IADD R0, R0, 0x1, -R5 ;  /* 0x0000000100007824 */ /* 0x004fce00078e0a05 */
.L_x_221:
[----:B------:R-:W-:Y:S01]  /*f990*/  R2UR UR8, R9 ;  /* 0x00000000090872ca */ /* 0x000fe200000e0000 */
[----:B------:R-:W-:Y:S01]  /*f9a0*/  BSSY B1, `(.L_x_222) ;  /* 0x0000041000017945 */ /* 0x000fe20003800000 */
[----:B------:R-:W-:-:S11]  /*f9b0*/  R2UR UR9, R8 ;  /* 0x00000000080972ca */ /* 0x000fd600000e0000 */
[----:B------:R-:W-:Y:S02]  /*f9c0*/  USEL UR8, UR8, URZ, !UP0 ;  /* 0x0000003f08087287 */ /* 0x000fe4000c000000 */
[----:B------:R-:W-:Y:S01]  /*f9d0*/  USEL UR9, UR9, URZ, !UP0 ;  /* 0x0000003f09097287 */ /* 0x000fe2000c000000 */
[----:B------:R-:W-:Y:S11]  /*f9e0*/  @P0 BRA `(.L_x_223) ;  /* 0x0000000000f00947 */ /* 0x000ff60003800000 */
[----:B------:R-:W2:Y:S01]  /*f9f0*/  LDL R2, [R1+0x10] ;  /* 0x0000100001027983 */ /* 0x000ea20000100800 */
[----:B------:R-:W0:Y:S01]  /*fa00*/  LDC R9, c[0x0][0xbe8] ;  /* 0x0002fa00ff097b82 */ /* 0x000e220000000800 */
[----:B--2---:R-:W-:Y:S02]  /*fa10*/  R2UR UR10, R2 ;  /* 0x00000000020a72ca */ /* 0x004fe400000e0000 */
[----:B------:R-:W1:Y:S11]  /*fa20*/  S2R R2, SR_TID.X ;  /* 0x0000000000027919 */ /* 0x000e760000002100 */
[----:B------:R-:W-:-:S04]  /*fa30*/  IMAD.U32 R3, RZ, RZ, UR10 ;  /* 0x0000000aff037e24 */ /* 0x000fc8000f8e00ff */
[----:B-1----:R-:W-:Y:S02]  /*fa40*/  IMAD R2, R3, 0x80, R2 ;  /* 0x0000008003027824 */ /* 0x002fe400078e0202 */
[----:B0----5:R-:W-:Y:S02]  /*fa50*/  IMAD R3, R0, R9, RZ ;  /* 0x0000000900037224 */ /* 0x021fe400078e02ff */
[----:B------:R-:W-:-:S05]  /*fa60*/  VIADD R4, R2, 0xffffff80 ;  /* 0xffffff8002047836 */ /* 0x000fca0000000000 */
[----:B------:R-:W-:-:S13]  /*fa70*/  ISETP.GE.AND P0, PT, R4, R3, PT ;  /* 0x000000030400720c */ /* 0x000fda0003f06270 */
[----:B------:R-:W-:Y:S05]  /*fa80*/  @P0 BRA `(.L_x_223) ;  /* 0x0000000000c80947 */ /* 0x000fea0003800000 */
[----:B------:R-:W-:Y:S01]  /*fa90*/  ISETP.NE.AND P0, PT, R9, 0x1, PT ;  /* 0x000000010900780c */ /* 0x000fe20003f05270 */
[----:B------:R-:W-:Y:S01]  /*faa0*/  UMOV UR19, 0x9b8 ;  /* 0x000009b800137882 */ /* 0x000fe20000000000 */
[----:B------:R-:W-:Y:S01]  /*fab0*/  R2UR UR11, R22 ;  /* 0x00000000160b72ca */ /* 0x000fe200000e0000 */
[----:B------:R-:W-:Y:S01]  /*fac0*/  IMAD.MOV.U32 R5, RZ, RZ, R4 ;  /* 0x000000ffff057224 */ /* 0x000fe200078e0004 */
[----:B------:R-:W-:Y:S01]  /*fad0*/  R2UR UR10, R212 ;  /* 0x00000000d40a72ca */ /* 0x000fe200000e0000 */
[----:B------:R-:W-:Y:S01]  /*fae0*/  ULDC.64 UR24, c[0x0][0x208] ;  /* 0x0000820000187ab9 */ /* 0x000fe20000000a00 */
[----:B------:R-:W-:-:S07]  /*faf0*/  R2UR UR20, R213 ;  /* 0x00000000d51472ca */ /* 0x000fce00000e0000 */
[----:B------:R-:W0:Y:S02]  /*fb00*/  @P0 LDC R3, c[0x0][0xbec] ;  /* 0x0002fb00ff030b82 */ /* 0x000e240000000800 */
[----:B------:R-:W-:-:S04]  /*fb10*/  UISETP.GT.AND UP0, UPT, UR11, 0x1, UPT ;  /* 0x000000010b00788c */ /* 0x000fc8000bf04270 */
[----:B------:R-:W-:Y:S02]  /*fb20*/  USEL UR19, UR19, 0x978, UP0 ;  /* 0x0000097813137887 */ /* 0x000fe40008000000 */
[----:B------:R-:W1:Y:S01]  /*fb30*/  @P0 LDC R7, c[0x0][0xbf0] ;  /* 0x0002fc00ff070b82 */ /* 0x000e620000000800 */
[----:B------:R-:W-:-:S09]  /*fb40*/  USEL UR18, UR10, URZ, UP0 ;  /* 0x0000003f0a127287 */ /* 0x000fd20008000000 */
[----:B------:R-:W-:Y:S01]  /*fb50*/  ULDC.64 UR12, c[0x0][UR19+0x220] ;  /* 0x00008800130c7abb */ /* 0x000fe20008000a00 */
[----:B------:R-:W-:Y:S01]  /*fb60*/  ULDC.64 UR10, c[0x0][UR19+0x218] ;  /* 0x00008600130a7abb */ /* 0x000fe20008000a00 */
[----:B------:R-:W-:Y:S01]  /*fb70*/  ULDC.64 UR14, c[0x0][UR19+0x228] ;  /* 0x00008a00130e7abb */ /* 0x000fe20008000a00 */
[----:B------:R-:W-:Y:S02]  /*fb80*/  UIMAD UR13, UR13, UR8, URZ ;  /* 0x000000080d0d72a4 */ /* 0x000fe4000f8e023f */
[----:B------:R-:W-:Y:S01]  /*fb90*/  UIMAD.WIDE.U32 UR16, UR10, UR20, URZ ;  /* 0x000000140a1072a5 */ /* 0x000fe2000f8e003f */
[----:B0-----:R-:W-:Y:S01]  /*fba0*/  @P0 IMAD.HI.U32 R2, R4, R3, RZ ;  /* 0x0000000304020227 */ /* 0x001fe200078e00ff */
[----:B------:R-:W-:Y:S02]  /*fbb0*/  UIMAD UR20, UR11, UR20, URZ ;  /* 0x000000140b1472a4 */ /* 0x000fe4000f8e023f */
[----:B------:R-:W-:Y:S02]  /*fbc0*/  UIMAD.WIDE.U32 UR22, UR14, UR18, URZ ;  /* 0x000000120e1672a5 */ /* 0x000fe4000f8e003f */
[----:B------:R-:W-:-:S02]  /*fbd0*/  UIMAD.WIDE.U32 UR10, UR12, UR8, URZ ;  /* 0x000000080c0a72a5 */ /* 0x000fc4000f8e003f */
[----:B------:R-:W-:Y:S01]  /*fbe0*/  UIMAD UR14, UR15, UR18, URZ ;  /* 0x000000120f0e72a4 */ /* 0x000fe2000f8e023f */
[----:B-1----:R-:W-:Y:S01]  /*fbf0*/  @P0 SHF.R.U32.HI R5, RZ, R7, R2 ;  /* 0x00000007ff050219 */ /* 0x002fe20000011602 */
[----:B------:R-:W-:Y:S01]  /*fc00*/  UIMAD UR13, UR12, UR9, UR13 ;  /* 0x000000090c0d72a4 */ /* 0x000fe2000f8e020d */
[----:B------:R-:W-:Y:S01]  /*fc10*/  IMAD.U32 R2, RZ, RZ, UR22 ;  /* 0x00000016ff027e24 */ /* 0x000fe2000f8e00ff */
[----:B------:R-:W-:Y:S01]  /*fc20*/  UIADD3 UR16, UP1, UP2, UR10, UR16, UR4 ;  /* 0x000000100a107290 */ /* 0x000fe2000fa3e004 */
[----:B------:R-:W-:Y:S01]  /*fc30*/  IMAD.U32 R3, RZ, RZ, UR23 ;  /* 0x00000017ff037e24 */ /* 0x000fe2000f8e00ff */
[----:B------:R-:W-:Y:S01]  /*fc40*/  UIADD3 UR14, UR23, UR14, URZ ;  /* 0x0000000e170e7290 */ /* 0x000fe2000fffe03f */
[--C-:B------:R-:W-:Y:S01]  /*fc50*/  IMAD.MOV R7, RZ, RZ, -R5.reuse ;  /* 0x000000ffff077224 */ /* 0x100fe200078e0a05 */
[----:B------:R-:W-:Y:S02]  /*fc60*/  UIADD3 UR20, UR17, UR20, URZ ;  /* 0x0000001411147290 */ /* 0x000fe4000fffe03f */
[----:B------:R-:W-:Y:S01]  /*fc70*/  UIADD3 UR12, UR11, UR13, URZ ;  /* 0x0000000d0b0c7290 */ /* 0x000fe2000fffe03f */
[----:B------:R-:W-:Y:S01]  /*fc80*/  IMAD R7, R9, R7, R4 ;  /* 0x0000000709077224 */ /* 0x000fe200078e0204 */
[----:B------:R-:W-:Y:S01]  /*fc90*/  IADD3 R2, P0, P1, R5, UR16, R2 ;  /* 0x0000001005027c10 */ /* 0x000fe2000f91e002 */
[----:B------:R-:W-:Y:S01]  /*fca0*/  IMAD.U32 R8, RZ, RZ, UR14 ;  /* 0x0000000eff087e24 */ /* 0x000fe2000f8e00ff */
[----:B------:R-:W-:Y:S01]  /*fcb0*/  UIADD3.X UR12, UR12, UR20, UR21, UP1, UP2 ;  /* 0x000000140c0c7290 */ /* 0x000fe20008fe4415 */
[----:B------:R-:W-:Y:S01]  /*fcc0*/  SHF.R.S32.HI R5, RZ, 0x1f, R5 ;  /* 0x0000001fff057819 */ /* 0x000fe20000011405 */
[----:B------:R-:W-:Y:S01]  /*fcd0*/  ULDC.64 UR10, c[0x0][UR19+0x210] ;  /* 0x00008400130a7abb */ /* 0x000fe20008000a00 */
[----:B------:R-:W-:Y:S01]  /*fce0*/  SHF.R.S32.HI R4, RZ, 0x1f, R7 ;  /* 0x0000001fff047819 */ /* 0x000fe20000011407 */
[----:B------:R-:W-:-:S02]  /*fcf0*/  IMAD R9, R7, UR11, RZ ;  /* 0x0000000b07097c24 */ /* 0x000fc4000f8e02ff */
[----:B------:R-:W-:Y:S01]  /*fd00*/  IADD3.X R3, R5, UR12, R8, P0, P1 ;  /* 0x0000000c05037c10 */ /* 0x000fe200087e2408 */
[----:B------:R-:W-:Y:S01]  /*fd10*/  ULDC.64 UR12, c[0x0][0xba8] ;  /* 0x0002ea00000c7ab9 */ /* 0x000fe20000000a00 */
[----:B------:R-:W-:Y:S01]  /*fd20*/  IMAD R9, R4, UR10, R9 ;  /* 0x0000000a04097c24 */ /* 0x000fe2000f8e0209 */
[----:B------:R-:W-:Y:S01]  /*fd30*/  @!UP0 ULDC UR12, c[0x0][0xb50] ;  /* 0x0002d400000c8ab9 */ /* 0x000fe20000000800 */
[----:B------:R-:W-:Y:S01]  /*fd40*/  @!UP0 ULDC UR13, c[0x0][0xb54] ;  /* 0x0002d500000d8ab9 */ /* 0x000fe20000000800 */
[----:B------:R-:W-:-:S04]  /*fd50*/  IMAD.WIDE.U32 R2, R7, UR10, R2 ;  /* 0x0000000a07027c25 */ /* 0x000fc8000f8e0002 */
[----:B------:R-:W-:Y:S01]  /*fd60*/  IMAD.IADD R3, R3, 0x1, R9 ;  /* 0x0000000103037824 */ /* 0x000fe200078e0209 */
[----:B------:R-:W-:-:S04]  /*fd70*/  LEA R4, P0, R2, UR12, 0x2 ;  /* 0x0000000c02047c11 */ /* 0x000fc8000f8010ff */
[----:B------:R-:W-:Y:S01]  /*fd80*/  LEA.HI.X R5, R2, UR13, R3, 0x2, P0 ;  /* 0x0000000d02057c11 */ /* 0x000fe200080f1403 */
[----:B------:R-:W-:-:S05]  /*fd90*/  IMAD.MOV.U32 R3, RZ, RZ, -0x800000 ;  /* 0xff800000ff037424 */ /* 0x000fca00078e00ff */
[----:B------:R0:W-:Y:S03]  /*fda0*/  STG.E desc[UR24][R4.64], R3 ;  /* 0x0000000304007986 */ /* 0x0001e6000c101918 */
.L_x_223:
[----:B------:R-:W-:Y:S05]  /*fdb0*/  BSYNC B1 ;  /* 0x0000000000017941 */ /* 0x000fea0003800000 */
.L_x_222:
[----:B------:R-:W-:-:S13]  /*fdc0*/  R2UR UR10, R22 ;  /* 0x00000000160a72ca */ /* 0x000fda00000e0000 */
[----:B------:R-:W-:-:S06]  /*fdd0*/  UISETP.GT.AND UP0, UPT, UR10, 0x1, UPT ;  /* 0x000000010a00788c */ /* 0x000fcc000bf04270 */
[----:B------:R-:W-:-:S13]  /*fde0*/  PLOP3.LUT P0, PT, PT, PT, UP0, 0x80, 0x0 ;  /* 0x000000000000781c */ /* 0x000fda0003f0f008 */
[----:B------:R-:W-:Y:S05]  /*fdf0*/  @P0 BRA `(.L_x_218) ;  /* 0x00000008007c0947 */ /* 0x000fea0003800000 */
[----:B------:R-:W2:Y:S01]  /*fe00*/  LDL.LU R2, [R1+0x10] ;  /* 0x0000100001027983 */ /* 0x000ea20000300800 */
[----:B------:R-:W1:Y:S01]  /*fe10*/  LDC R11, c[0x0][0xbe8] ;  /* 0x0002fa00ff0b7b82 */ /* 0x000e620000000800 */
[----:B0-----:R-:W-:Y:S01]  /*fe20*/  SHF.R.S32.HI R3, RZ, 0x1f, R6 ;  /* 0x0000001fff037819 */ /* 0x001fe20000011406 */
[----:B------:R-:W-:Y:S01]  /*fe30*/  ULDC.64 UR12, c[0x0][0xaa0] ;  /* 0x0002a800000c7ab9 */ /* 0x000fe20000000a00 */
[----:B------:R-:W-:Y:S01]  /*fe40*/  R2UR UR15, R213 ;  /* 0x00000000d50f72ca */ /* 0x000fe200000e0000 */
[----:B------:R-:W-:Y:S01]  /*fe50*/  UIMAD.WIDE.U32 UR10, UR4, UR12, URZ ;  /* 0x0000000c040a72a5 */ /* 0x000fe2000f8e003f */
[----:B------:R-:W-:Y:S01]  /*fe60*/  BSSY B1, `(.L_x_224) ;  /* 0x0000053000017945 */ /* 0x000fe20003800000 */
[----:B------:R-:W-:-:S04]  /*fe70*/  UIMAD UR12, UR21, UR12, URZ ;  /* 0x0000000c150c72a4 */ /* 0x000fc8000f8e023f */
[----:B------:R-:W-:-:S04]  /*fe80*/  UIMAD UR12, UR4, UR13, UR12 ;  /* 0x0000000d040c72a4 */ /* 0x000fc8000f8e020c */
[----:B------:R-:W-:-:S03]  /*fe90*/  UIADD3 UR11, UR11, UR12, URZ ;  /* 0x0000000c0b0b7290 */ /* 0x000fc6000fffe03f */
[----:B------:R-:W-:Y:S02]  /*fea0*/  ULDC.64 UR12, c[0x0][0xae8] ;  /* 0x0002ba00000c7ab9 */ /* 0x000fe40000000a00 */
[----:B------:R-:W-:-:S04]  /*feb0*/  UIMAD.WIDE.U32 UR10, UR15, UR12, UR10 ;  /* 0x0000000c0f0a72a5 */ /* 0x000fc8000f8e000a */
[----:B------:R-:W-:Y:S01]  /*fec0*/  UIMAD UR11, UR15, UR13, UR11 ;  /* 0x0000000d0f0b72a4 */ /* 0x000fe2000f8e020b */
[----:B-1----:R-:W-:Y:S02]  /*fed0*/  ISETP.NE.AND P0, PT, R11, 0x1, PT ;  /* 0x000000010b00780c */ /* 0x002fe40003f05270 */
[----:B------:R-:W-:Y:S02]  /*fee0*/  ULDC.64 UR12, c[0x0][0xaf0] ;  /* 0x0002bc00000c7ab9 */ /* 0x000fe40000000a00 */
[----:B------:R-:W-:-:S04]  /*fef0*/  UIMAD UR9, UR9, UR12, URZ ;  /* 0x0000000c090972a4 */ /* 0x000fc8000f8e023f */
[----:B------:R-:W-:Y:S02]  /*ff00*/  UIMAD UR4, UR8, UR13, UR9 ;  /* 0x0000000d080472a4 */ /* 0x000fe4000f8e0209 */
[----:B------:R-:W-:-:S03]  /*ff10*/  UIMAD.WIDE.U32 UR8, UR8, UR12, UR10 ;  /* 0x0000000c080872a5 */ /* 0x000fc6000f8e000a */
[----:B------:R-:W0:Y:S01]  /*ff20*/  @P0 LDC R7, c[0x0][0xbf0] ;  /* 0x0002fc00ff070b82 */ /* 0x000e220000000800 */
[----:B------:R-:W-:Y:S01]  /*ff30*/  UIADD3 UR4, UR9, UR4, URZ ;  /* 0x0000000409047290 */ /* 0x000fe2000fffe03f */
[----:B------:R-:W-:Y:S01]  /*ff40*/  ULDC.64 UR10, c[0x0][0xae0] ;  /* 0x0002b800000a7ab9 */ /* 0x000fe20000000a00 */
[----:B--2---:R-:W-:Y:S02]  /*ff50*/  R2UR UR14, R2 ;  /* 0x00000000020e72ca */ /* 0x004fe400000e0000 */
[----:B------:R-:W-:-:S03]  /*ff60*/  LEA.HI R2, R3, R6, RZ, 0x3 ;  /* 0x0000000603027211 */ /* 0x000fc600078f18ff */
[----:B------:R-:W1:Y:S01]  /*ff70*/  @P0 LDC R3, c[0x0][0xbec] ;  /* 0x0002fb00ff030b82 */ /* 0x000e620000000800 */
[----:B------:R-:W-:Y:S02]  /*ff80*/  LOP3.LUT R5, R2, 0xfffffff8, RZ, 0xc0, !PT ;  /* 0xfffffff802057812 */ /* 0x000fe400078ec0ff */
[----:B------:R-:W-:-:S03]  /*ff90*/  SHF.R.S32.HI R13, RZ, 0x3, R2 ;  /* 0x00000003ff0d7819 */ /* 0x000fc60000011402 */
[----:B------:R-:W-:Y:S02]  /*ffa0*/  IMAD.IADD R8, R6, 0x1, -R5 ;  /* 0x0000000106087824 */ /* 0x000fe400078e0a05 */
[----:B------:R-:W-:Y:S02]  /*ffb0*/  IMAD.U32 R5, RZ, RZ, UR14 ;  /* 0x0000000eff057e24 */ /* 0x000fe4000f8e00ff */
[----:B------:R-:W-:-:S04]  /*ffc0*/  IMAD R2, R8, 0x20, R13 ;  /* 0x0000002008027824 */ /* 0x000fc800078e020d */
[----:B------:R-:W-:-:S04]  /*ffd0*/  IMAD R6, R5, 0x80, R2 ;  /* 0x0000008005067824 */ /* 0x000fc800078e0202 */
[----:B------:R-:W-:Y:S02]  /*ffe0*/  IMAD.MOV.U32 R5, RZ, RZ, R6 ;  /* 0x000000ffff057224 */ /* 0x000fe400078e0006 */
[----:B-1----:R-:W-:-:S04]  /*fff0*/  @P0 IMAD.HI.U32 R2, R6, R3, RZ ;  /* 0x0000000306020227 */ /* 0x002fc800078e00ff */
[----:B------:R-:W-:Y:S01]  /*10000*/  IMAD.U32 R3, RZ, RZ, UR9 ;  /* 0x00000009ff037e24 */ /* 0x000fe2000f8e00ff */
[----:B0-----:R-:W-:Y:S01]  /*10010*/  @P0 SHF.R.U32.HI R5, RZ, R7, R2 ;  /* 0x00000007ff050219 */ /* 0x001fe20000011602 */
[----:B------:R-:W-:Y:S01]  /*10020*/  IMAD.U32 R2, RZ, RZ, UR8 ;  /* 0x00000008ff027e24 */ /* 0x000fe2000f8e00ff */
[----:B------:R-:W-:Y:S01]  /*10030*/  ULDC.64 UR8, c[0x0][0xad8] ;  /* 0x0002b60000087ab9 */ /* 0x000fe20000000a00 */
[----:B------:R-:W-:Y:S01]  /*10040*/  IMAD.U32 R3, RZ, RZ, UR4 ;  /* 0x00000004ff037e24 */ /* 0x000fe2000f8e00ff */
[--C-:B------:R-:W-:Y:S01]  /*10050*/  SHF.R.S32.HI R4, RZ, 0x1f, R5.reuse ;  /* 0x0000001fff047819 */ /* 0x100fe20000011405 */
[----:B------:R-:W-:Y:S02]  /*10060*/  IMAD.MOV R7, RZ, RZ, -R5 ;  /* 0x000000ffff077224 */ /* 0x000fe400078e0a05 */
[----:B------:R-:W-:-:S04]  /*10070*/  IMAD.WIDE.U32 R2, R5, UR10, R2 ;  /* 0x0000000a05027c25 */ /* 0x000fc8000f8e0002 */
[----:B------:R-:W-:Y:S02]  /*10080*/  IMAD R7, R11, R7, R6 ;  /* 0x000000070b077224 */ /* 0x000fe400078e0206 */
[----:B------:R-:W-:Y:S02]  /*10090*/  IMAD R4, R4, UR10, RZ ;  /* 0x0000000a04047c24 */ /* 0x000fe4000f8e02ff */
[----:B------:R-:W-:Y:S02]  /*100a0*/  IMAD.U32 R6, RZ, RZ, UR14 ;  /* 0x0000000eff067e24 */ /* 0x000fe4000f8e00ff */
[----:B------:R-:W-:Y:S01]  /*100b0*/  IMAD R9, R5, UR11, R4 ;  /* 0x0000000b05097c24 */ /* 0x000fe2000f8e0204 */
[----:B------:R-:W-:Y:S01]  /*100c0*/  SHF.R.S32.HI R4, RZ, 0x1f, R7 ;  /* 0x0000001fff047819 */ /* 0x000fe20000011407 */
[----:B------:R-:W-:Y:S02]  /*100d0*/  IMAD R6, R6, 0x80, R13 ;  /* 0x0000008006067824 */ /* 0x000fe400078e020d */
[----:B------:R-:W-:-:S02]  /*100e0*/  IMAD.IADD R3, R3, 0x1, R9 ;  /* 0x0000000103037824 */ /* 0x000fc400078e0209 */
[----:B------:R-:W-:Y:S02]  /*100f0*/  IMAD R4, R4, UR8, RZ ;  /* 0x0000000804047c24 */ /* 0x000fe4000f8e02ff */
[----:B------:R-:W-:-:S04]  /*10100*/  IMAD.WIDE.U32 R2, R7, UR8, R2 ;  /* 0x0000000807027c25 */ /* 0x000fc8000f8e0002 */
[----:B------:R-:W-:Y:S01]  /*10110*/  IMAD R5, R7, UR9, R4 ;  /* 0x0000000907057c24 */ /* 0x000fe2000f8e0204 */
[----:B------:R-:W-:Y:S01]  /*10120*/  ULDC.64 UR8, c[0x0][0xa80] ;  /* 0x0002a00000087ab9 */ /* 0x000fe20000000a00 */
[----:B-----5:R-:W-:Y:S02]  /*10130*/  IMAD R11, R0, R11, RZ ;  /* 0x0000000b000b7224 */ /* 0x020fe400078e02ff */
[----:B------:R-:W-:Y:S02]  /*10140*/  VIADD R4, R6, 0x40 ;  /* 0x0000004006047836 */ /* 0x000fe40000000000 */
[----:B------:R-:W-:Y:S01]  /*10150*/  IMAD.IADD R3, R3, 0x1, R5 ;  /* 0x0000000103037824 */ /* 0x000fe200078e0205 */
[----:B------:R-:W-:Y:S01]  /*10160*/  LEA R5, P2, R2, UR8, 0x1 ;  /* 0x0000000802057c11 */ /* 0x000fe2000f8408ff */
[----:B------:R-:W-:Y:S01]  /*10170*/  VIADD R0, R6, 0x20 ;  /* 0x0000002006007836 */ /* 0x000fe20000000000 */
[----:B------:R-:W-:Y:S01]  /*10180*/  ISETP.GE.AND P0, PT, R4, R11, PT ;  /* 0x0000000b0400720c */ /* 0x000fe20003f06270 */
[----:B------:R-:W-:Y:S01]  /*10190*/  IMAD.SHL.U32 R7, R8, 0x8, RZ ;  /* 0x0000000808077824 */ /* 0x000fe200078e00ff */
[----:B------:R-:W-:-:S02]  /*101a0*/  LEA.HI.X R4, R2, UR9, R3, 0x1, P2 ;  /* 0x0000000902047c11 */ /* 0x000fc400090f0c03 */
[-C--:B------:R-:W-:Y:S01]  /*101b0*/  ISETP.GE.AND P2, PT, R6, R11.reuse, PT ;  /* 0x0000000b0600720c */ /* 0x080fe20003f46270 */
[C---:B------:R-:W-:Y:S01]  /*101c0*/  VIADD R15, R7.reuse, 0xc0 ;  /* 0x000000c0070f7836 */ /* 0x040fe20000000000 */
[----:B------:R-:W-:Y:S01]  /*101d0*/  ISETP.GE.AND P1, PT, R0, R11, PT ;  /* 0x0000000b0000720c */ /* 0x000fe20003f26270 */
[C---:B------:R-:W-:Y:S01]  /*101e0*/  VIADD R9, R7.reuse, 0x40 ;  /* 0x0000004007097836 */ /* 0x040fe20000000000 */
[----:B------:R0:W1:Y:S01]  /*101f0*/  SHFL.IDX PT, R2, R5, RZ, 0x181f ;  /* 0x00181fff05027589 */ /* 0x00006200000e0000 */
[----:B------:R-:W-:Y:S01]  /*10200*/  VIADD R13, R7, 0x80 ;  /* 0x00000080070d7836 */ /* 0x000fe20000000000 */
[----:B------:R-:W-:Y:S02]  /*10210*/  SHF.R.S32.HI R14, RZ, 0x1f, R7 ;  /* 0x0000001fff0e7819 */ /* 0x000fe40000011407 */
[----:B------:R0:W2:Y:S01]  /*10220*/  SHFL.IDX PT, R0, R4, RZ, 0x181f ;  /* 0x00181fff04007589 */ /* 0x0000a200000e0000 */
[----:B------:R-:W-:Y:S02]  /*10230*/  SHF.R.S32.HI R8, RZ, 0x1f, R15 ;  /* 0x0000001fff087819 */ /* 0x000fe4000001140f */
[----:B------:R-:W-:-:S02]  /*10240*/  SHF.R.S32.HI R10, RZ, 0x1f, R9 ;  /* 0x0000001fff0a7819 */ /* 0x000fc40000011409 */
[----:B------:R-:W-:Y:S01]  /*10250*/  SHF.R.S32.HI R12, RZ, 0x1f, R13 ;  /* 0x0000001fff0c7819 */ /* 0x000fe2000001140d */
[----:B------:R-:W-:Y:S06]  /*10260*/  @P2 BRA `(.L_x_225) ;  /* 0x0000000000482947 */ /* 0x000fec0003800000 */
        /* <DEDUP_REMOVED lines=9> */
[----:B------:R3:W-:Y:S01]  /*10300*/  @!P5 ST.E.128 desc[UR8][R20.64], RZ ;  /* 0x000000ff1400d985 */ /* 0x0007e2000c101d08 */
[----:B------:R-:W-:Y:S02]  /*10310*/  @!P4 LEA.HI.X R25, R9, R0, R10, 0x1, P6 ;  /* 0x000000000919c211 */ /* 0x000fe400030f0c0a */
[----:B------:R-:W-:-:S03]  /*10320*/  @!P3 LEA R26, P6, R13, R2, 0x1 ;  /* 0x000000020d1ab211 */ /* 0x000fc600078c08ff */
[----:B------:R3:W-:Y:S01]  /*10330*/  @!P4 ST.E.128 desc[UR8][R24.64], RZ ;  /* 0x000000ff1800c985 */ /* 0x0007e2000c101d08 */
[----:B------:R-:W-:Y:S02]  /*10340*/  @!P3 LEA.HI.X R27, R13, R0, R12, 0x1, P6 ;  /* 0x000000000d1bb211 */ /* 0x000fe400030f0c0c */
[----:B------:R-:W-:-:S03]  /*10350*/  @!P2 LEA R2, P6, R15, R2, 0x1 ;  /* 0x000000020f02a211 */ /* 0x000fc600078c08ff */
[----:B------:R3:W-:Y:S01]  /*10360*/  @!P3 ST.E.128 desc[UR8][R26.64], RZ ;  /* 0x000000ff1a00b985 */ /* 0x0007e2000c101d08 */
[----:B------:R-:W-:-:S05]  /*10370*/  @!P2 LEA.HI.X R3, R15, R0, R8, 0x1, P6 ;  /* 0x000000000f03a211 */ /* 0x000fca00030f0c08 */
[----:B------:R3:W-:Y:S04]  /*10380*/  @!P2 ST.E.128 desc[UR8][R2.64], RZ ;  /* 0x000000ff0200a985 */ /* 0x0007e8000c101d08 */
.L_x_225:
[----:B------:R-:W-:Y:S05]  /*10390*/  BSYNC B1 ;  /* 0x0000000000017941 */ /* 0x000fea0003800000 */
.L_x_224:
[----:B--2---:R2:W4:Y:S01]  /*103a0*/  SHFL.IDX PT, R0, R4, 0x1, 0x181f ;  /* 0x00381f0004007f89 */ /* 0x00452200000e0000 */
[----:B------:R-:W-:Y:S03]  /*103b0*/  BSSY B1, `(.L_x_226) ;  /* 0x0000015000017945 */ /* 0x000fe60003800000 */
[----:B-1-3--:R2:W1:Y:S01]  /*103c0*/  SHFL.IDX PT, R2, R5, 0x1, 0x181f ;  /* 0x00381f0005027f89 */ /* 0x00a46200000e0000 */
[----:B------:R-:W-:Y:S05]  /*103d0*/  @P1 BRA `(.L_x_227) ;  /* 0x0000000000481947 */ /* 0x000fea0003800000 */
[----:B------:R-:W-:Y:S01]  /*103e0*/  ULDC UR4, c[0x0][0xac8] ;  /* 0x0002b20000047ab9 */ /* 0x000fe20000000800 */
[----:B------:R-:W-:Y:S01]  /*103f0*/  ULDC.64 UR8, c[0x0][0x208] ;  /* 0x0000820000087ab9 */ /* 0x000fe20000000a00 */
[----:B------:R-:W-:Y:S02]  /*10400*/  ISETP.GE.AND P4, PT, R7, UR4, PT ;  /* 0x0000000407007c0c */ /* 0x000fe4000bf86270 */
[----:B------:R-:W-:Y:S02]  /*10410*/  ISETP.GE.AND P3, PT, R9, UR4, PT ;  /* 0x0000000409007c0c */ /* 0x000fe4000bf66270 */
[----:B------:R-:W-:Y:S02]  /*10420*/  ISETP.GE.AND P2, PT, R13, UR4, PT ;  /* 0x000000040d007c0c */ /* 0x000fe4000bf46270 */
[----:B------:R-:W-:-:S07]  /*10430*/  ISETP.GE.AND P1, PT, R15, UR4, PT ;  /* 0x000000040f007c0c */ /* 0x000fce000bf26270 */
[-C--:B-1----:R-:W-:Y:S02]  /*10440*/  @!P4 LEA R20, P6, R7, R2.reuse, 0x1 ;  /* 0x000000020714c211 */ /* 0x082fe400078c08ff */
[----:B------:R-:W-:Y:S02]  /*10450*/  @!P3 LEA R24, P5, R9, R2, 0x1 ;  /* 0x000000020918b211 */ /* 0x000fe400078a08ff */
[----:B----4-:R-:W-:Y:S02]  /*10460*/  @!P4 LEA.HI.X R21, R7, R0, R14, 0x1, P6 ;  /* 0x000000000715c211 */ /* 0x010fe400030f0c0e */
[----:B------:R-:W-:Y:S02]  /*10470*/  @!P2 LEA R26, P6, R13, R2, 0x1 ;  /* 0x000000020d1aa211 */ /* 0x000fe400078c08ff */
[----:B------:R-:W-:Y:S01]  /*10480*/  @!P3 LEA.HI.X R25, R9, R0, R10, 0x1, P5 ;  /* 0x000000000919b211 */ /* 0x000fe200028f0c0a */
[----:B------:R3:W-:Y:S01]  /*10490*/  @!P4 ST.E.128 desc[UR8][R20.64], RZ ;  /* 0x000000ff1400c985 */ /* 0x0007e2000c101d08 */
[----:B------:R-:W-:-:S02]  /*104a0*/  @!P1 LEA R2, P5, R15, R2, 0x1 ;  /* 0x000000020f029211 */ /* 0x000fc400078a08ff */
[-C--:B------:R-:W-:Y:S01]  /*104b0*/  @!P2 LEA.HI.X R27, R13, R0.reuse, R12, 0x1, P6 ;  /* 0x000000000d1ba211 */ /* 0x080fe200030f0c0c */
[----:B------:R3:W-:Y:S01]  /*104c0*/  @!P3 ST.E.128 desc[UR8][R24.64], RZ ;  /* 0x000000ff1800b985 */ /* 0x0007e2000c101d08 */
[----:B------:R-:W-:-:S03]  /*104d0*/  @!P1 LEA.HI.X R3, R15, R0, R8, 0x1, P5 ;  /* 0x000000000f039211 */ /* 0x000fc600028f0c08 */
[----:B------:R3:W-:Y:S04]  /*104e0*/  @!P2 ST.E.128 desc[UR8][R26.64], RZ ;  /* 0x000000ff1a00a985 */ /* 0x0007e8000c101d08 */
[----:B------:R3:W-:Y:S02]  /*104f0*/  @!P1 ST.E.128 desc[UR8][R2.64], RZ ;  /* 0x000000ff02009985 */ /* 0x0007e4000c101d08 */
.L_x_227:
[----:B------:R-:W-:Y:S05]  /*10500*/  BSYNC B1 ;  /* 0x0000000000017941 */ /* 0x000fea0003800000 */
.L_x_226:
[----:B----4-:R4:W0:Y:S01]  /*10510*/  SHFL.IDX PT, R0, R4, 0x2, 0x181f ;  /* 0x00581f0004007f89 */ /* 0x01082200000e0000 */
        /* <DEDUP_REMOVED lines=10> */
[-C--:B------:R-:W-:Y:S02]  /*105c0*/  @!P2 LEA R24, P5, R9, R2.reuse, 0x1 ;  /* 0x000000020918a211 */ /* 0x080fe400078a08ff */
[----:B------:R-:W-:Y:S02]  /*105d0*/  @!P1 LEA R26, P4, R13, R2, 0x1 ;  /* 0x000000020d1a9211 */ /* 0x000fe400078808ff */
[----:B0-----:R-:W-:Y:S02]  /*105e0*/  @!P3 LEA.HI.X R21, R7, R0, R14, 0x1, P6 ;  /* 0x000000000715b211 */ /* 0x001fe400030f0c0e */
[----:B------:R-:W-:Y:S02]  /*105f0*/  @!P0 LEA R2, P6, R15, R2, 0x1 ;  /* 0x000000020f028211 */ /* 0x000fe400078c08ff */
[-C--:B------:R-:W-:Y:S01]  /*10600*/  @!P2 LEA.HI.X R25, R9, R0.reuse, R10, 0x1, P5 ;  /* 0x000000000919a211 */ /* 0x080fe200028f0c0a */
[----:B------:R3:W-:Y:S01]  /*10610*/  @!P3 ST.E.128 desc[UR8][R20.64], RZ ;  /* 0x000000ff1400b985 */ /* 0x0007e2000c101d08 */
[----:B------:R-:W-:-:S02]  /*10620*/  @!P1 LEA.HI.X R27, R13, R0, R12, 0x1, P4 ;  /* 0x000000000d1b9211 */ /* 0x000fc400020f0c0c */
[----:B------:R-:W-:Y:S01]  /*10630*/  @!P0 LEA.HI.X R3, R15, R0, R8, 0x1, P6 ;  /* 0x000000000f038211 */ /* 0x000fe200030f0c08 */
[----:B------:R3:W-:Y:S04]  /*10640*/  @!P2 ST.E.128 desc[UR8][R24.64], RZ ;  /* 0x000000ff1800a985 */ /* 0x0007e8000c101d08 */
[----:B------:R3:W-:Y:S04]  /*10650*/  @!P1 ST.E.128 desc[UR8][R26.64], RZ ;  /* 0x000000ff1a009985 */ /* 0x0007e8000c101d08 */
[----:B------:R3:W-:Y:S02]  /*10660*/  @!P0 ST.E.128 desc[UR8][R2.64], RZ ;  /* 0x000000ff02008985 */ /* 0x0007e4000c101d08 */
.L_x_229:
[----:B------:R-:W-:Y:S05]  /*10670*/  BSYNC B1 ;  /* 0x0000000000017941 */ /* 0x000fea0003800000 */
.L_x_228:
[----:B0-----:R-:W-:Y:S01]  /*10680*/  VIADD R0, R6, 0x60 ;  /* 0x0000006006007836 */ /* 0x001fe20000000000 */
[----:B--2-4-:R-:W0:Y:S04]  /*10690*/  SHFL.IDX PT, R4, R4, 0x3, 0x181f ;  /* 0x00781f0004047f89 */ /* 0x014e2800000e0000 */
[----:B------:R-:W-:Y:S01]  /*106a0*/  ISETP.GE.AND P0, PT, R0, R11, PT ;  /* 0x0000000b0000720c */ /* 0x000fe20003f06270 */
[----:B-1-3--:R1:W2:-:S12]  /*106b0*/  SHFL.IDX PT, R2, R5, 0x3, 0x181f ;  /* 0x00781f0005027f89 */ /* 0x00a29800000e0000 */
[----:B-1----:R-:W-:Y:S05]  /*106c0*/  @P0 BRA `(.L_x_218) ;  /* 0x0000000000480947 */ /* 0x002fea0003800000 */
[----:B------:R-:W-:Y:S01]  /*106d0*/  ULDC UR4, c[0x0][0xac8] ;  /* 0x0002b20000047ab9 */ /* 0x000fe20000000800 */
[----:B------:R-:W-:Y:S01]  /*106e0*/  ULDC.64 UR8, c[0x0][0x208] ;  /* 0x0000820000087ab9 */ /* 0x000fe20000000a00 */
[----:B------:R-:W-:Y:S02]  /*106f0*/  ISETP.GE.AND P3, PT, R7, UR4, PT ;  /* 0x0000000407007c0c */ /* 0x000fe4000bf66270 */
[----:B------:R-:W-:Y:S02]  /*10700*/  ISETP.GE.AND P2, PT, R9, UR4, PT ;  /* 0x0000000409007c0c */ /* 0x000fe4000bf46270 */
[----:B------:R-:W-:Y:S02]  /*10710*/  ISETP.GE.AND P1, PT, R13, UR4, PT ;  /* 0x000000040d007c0c */ /* 0x000fe4000bf26270 */
[----:B------:R-:W-:-:S07]  /*10720*/  ISETP.GE.AND P0, PT, R15, UR4, PT ;  /* 0x000000040f007c0c */ /* 0x000fce000bf06270 */
[----:B--2---:R-:W-:-:S04]  /*10730*/  @!P3 LEA R6, P4, R7, R2, 0x1 ;  /* 0x000000020706b211 */ /* 0x004fc800078808ff */
[----:B0-----:R-:W-:Y:S02]  /*10740*/  @!P3 LEA.HI.X R7, R7, R4, R14, 0x1, P4 ;  /* 0x000000040707b211 */ /* 0x001fe400020f0c0e */
[-C--:B------:R-:W-:Y:S02]  /*10750*/  @!P2 LEA R20, P4, R9, R2.reuse, 0x1 ;  /* 0x000000020914a211 */ /* 0x080fe400078808ff */
[-C--:B------:R-:W-:Y:S01]  /*10760*/  @!P1 LEA R24, P5, R13, R2.reuse, 0x1 ;  /* 0x000000020d189211 */ /* 0x080fe200078a08ff */
[----:B------:R0:W-:Y:S01]  /*10770*/  @!P3 ST.E.128 desc[UR8][R6.64], RZ ;  /* 0x000000ff0600b985 */ /* 0x0001e2000c101d08 */
[----:B------:R-:W-:Y:S02]  /*10780*/  @!P0 LEA R2, P6, R15, R2, 0x1 ;  /* 0x000000020f028211 */ /* 0x000fe400078c08ff */
[-C--:B------:R-:W-:Y:S02]  /*10790*/  @!P2 LEA.HI.X R21, R9, R4.reuse, R10, 0x1, P4 ;  /* 0x000000040915a211 */ /* 0x080fe400020f0c0a */
[----:B------:R-:W-:-:S02]  /*107a0*/  @!P1 LEA.HI.X R25, R13, R4, R12, 0x1, P5 ;  /* 0x000000040d199211 */ /* 0x000fc400028f0c0c */
[----:B------:R-:W-:Y:S01]  /*107b0*/  @!P0 LEA.HI.X R3, R15, R4, R8, 0x1, P6 ;  /* 0x000000040f038211 */ /* 0x000fe200030f0c08 */
[----:B------:R0:W-:Y:S04]  /*107c0*/  @!P2 ST.E.128 desc[UR8][R20.64], RZ ;  /* 0x000000ff1400a985 */ /* 0x0001e8000c101d08 */
[----:B------:R0:W-:Y:S04]  /*107d0*/  @!P1 ST.E.128 desc[UR8][R24.64], RZ ;  /* 0x000000ff18009985 */ /* 0x0001e8000c101d08 */
[----:B------:R0:W-:Y:S02]  /*107e0*/  @!P0 ST.E.128 desc[UR8][R2.64], RZ ;  /* 0x000000ff02008985 */ /* 0x0001e4000c101d08 */
.L_x_218:
[----:B------:R-:W-:Y:S05]  /*107f0*/  BSYNC B0 ;  /* 0x0000000000007941 */ /* 0x000fea0003800000 */
.L_x_208:
[----:B------:R-:W-:Y:S02]  /*10800*/  ULDC UR4, c[0x0][0xc3c] ;  /* 0x00030f0000047ab9 */ /* 0x000fe40000000800 */
[----:B------:R-:W-:-:S06]  /*10810*/  UISETP.GE.AND UP0, UPT, UR7, UR4, UPT ;  /* 0x000000040700728c */ /* 0x000fcc000bf06270 */
[----:B------:R-:W-:-:S13]  /*10820*/  PLOP3.LUT P0, PT, PT, PT, UP0, 0x80, 0x0 ;  /* 0x000000000000781c */ /* 0x000fda0003f0f008 */
[----:B------:R-:W-:Y:S05]  /*10830*/  @!P0 BRA `(.L_x_230) ;  /* 0xffffff0800448947 */ /* 0x000fea000383ffff */
[----:B------:R-:W-:Y:S05]  /*10840*/  EXIT ;  /* 0x000000000000794d */ /* 0x000fea0003800000 */
.L_x_182:
[----:B------:R-:W-:-:S08]  /*10850*/  NOP ;  /* 0x0000000000007918 */ /* 0x000fd00000000000 */
[----:B0-----:R-:W0:-:S00]  /*10860*/  USETMAXREG.DEALLOC.CTAPOOL 0x18 ;  /* 0x00000018000079c8 */ /* 0x001e0000080e0500 */
[----:B0-----:R-:W-:Y:S01]  /*10870*/  LOP3.LUT R0, R0, 0x3, RZ, 0xc0, !PT ;  /* 0x0000000300007812 */ /* 0x001fe200078ec0ff */
[----:B------:R-:W-:-:S05]  /*10880*/  IMAD.MOV.U32 R7, RZ, RZ, RZ ;  /* 0x000000ffff077224 */ /* 0x000fca00078e00ff */
[----:B------:R-:W0:Y:S02]  /*10890*/  SHFL.IDX PT, R0, R0, RZ, 0x1f ;  /* 0x00001fff00007589 */ /* 0x000e2400000e0000 */
[----:B0-----:R-:W-:-:S04]  /*108a0*/  ISETP.NE.AND P0, PT, R0, RZ, PT ;  /* 0x000000ff0000720c */ /* 0x001fc80003f05270 */
[----:B------:R-:W-:-:S05]  /*108b0*/  P2R R0, PR, RZ, 0x1 ;  /* 0x00000001ff007803 */ /* 0x000fca0000000000 */
[----:B------:R0:W-:Y:S04]  /*108c0*/  STL [R1+0x5c], R0 ;  /* 0x00005c0001007387 */ /* 0x0001e80000100800 */
[----:B------:R-:W-:Y:S05]  /*108d0*/  @!P0 BRA `(.L_x_231) ;  /* 0x0000000000248947 */ /* 0x000fea0003800000 */
[----:B------:R-:W1:Y:S08]  /*108e0*/  S2UR UR5, SR_CgaCtaId ;  /* 0x00000000000579c3 */ /* 0x000e700000008800 */
[----:B------:R-:W-:Y:S06]  /*108f0*/  BAR.SYNC.DEFER_BLOCKING 0x5, 0x180 ;  /* 0x0146000000007b1d */ /* 0x000fec0000010000 */
[----:B------:R-:W-:-:S02]  /*10900*/  UMOV UR4, 0x400 ;  /* 0x0000040000047882 */ /* 0x000fc40000000000 */
[----:B-1----:R-:W-:-:S09]  /*10910*/  ULEA UR4, UR5, UR4, 0x18 ;  /* 0x0000000405047291 */ /* 0x002fd2000f8ec03f */
[----:B------:R-:W1:Y:S04]  /*10920*/  LDS.128 R8, [UR4+0x388d0] ;  /* 0x0388d004ff087984 */ /* 0x000e680008000c00 */
[----:B-1----:R2:W-:Y:S04]  /*10930*/  STL.64 [R1], R8 ;  /* 0x0000000801007387 */ /* 0x0025e80000100a00 */
[----:B------:R2:W-:Y:S01]  /*10940*/  STL.64 [R1+0x8], R10 ;  /* 0x0000080a01007387 */ /* 0x0005e20000100a00 */
[----:B------:R-:W-:Y:S06]  /*10950*/  BAR.ARV 0x4, 0x180 ;  /* 0x0106000000007b1d */ /* 0x000fec0000002000 */
[----:B------:R-:W-:Y:S05]  /*10960*/  BRA `(.L_x_232) ;  /* 0x0000000800ac7947 */ /* 0x000fea0003800000 */
.L_x_231:
[----:B0-----:R-:W-:Y:S01]  /*10970*/  LOP3.LUT R0, R6, 0x1f, RZ, 0xc0, !PT ;  /* 0x0000001f06007812 */ /* 0x001fe200078ec0ff */
[----:B------:R-:W-:Y:S01]  /*10980*/  ULDC UR4, c[0x0][0xc3c] ;  /* 0x00030f0000047ab9 */ /* 0x000fe20000000800 */
[----:B------:R-:W-:Y:S01]  /*10990*/  ULDC.64 UR6, c[0x0][0x208] ;  /* 0x0000820000067ab9 */ /* 0x000fe20000000a00 */
[----:B------:R-:W-:Y:S01]  /*109a0*/  IMAD.MOV.U32 R10, RZ, RZ, RZ ;  /* 0x000000ffff0a7224 */ /* 0x000fe200078e00ff */
[----:B------:R-:W-:Y:S01]  /*109b0*/  ISETP.NE.AND P0, PT, R0, 0x1f, PT ;  /* 0x0000001f0000780c */ /* 0x000fe20003f05270 */
[----:B------:R-:W-:-:S03]  /*109c0*/  ULDC UR5, c[0x0][0xc38] ;  /* 0x00030e0000057ab9 */ /* 0x000fc60000000800 */
[----:B------:R-:W-:-:S13]  /*109d0*/  ISETP.GE.OR P1, PT, R0, UR4, !P0 ;  /* 0x0000000400007c0c */ /* 0x000fda000c726670 */
[----:B------:R-:W0:Y:S08]  /*109e0*/  @!P1 LDC.64 R2, c[0x0][0xc80] ;  /* 0x00032000ff029b82 */ /* 0x000e300000000a00 */
[----:B------:R-:W1:Y:S01]  /*109f0*/  @!P1 LDC.64 R4, c[0x0][0xc78] ;  /* 0x00031e00ff049b82 */ /* 0x000e620000000a00 */
[----:B0-----:R-:W-:-:S05]  /*10a00*/  @!P1 IMAD.WIDE.U32 R2, R0, 0x4, R2 ;  /* 0x0000000400029825 */ /* 0x001fca00078e0002 */
[----:B------:R1:W2:Y:S02]  /*10a10*/  @!P1 LDG.E R7, desc[UR6][R2.64] ;  /* 0x0000000602079981 */ /* 0x0002a4000c1e1900 */
[----:B-1----:R-:W-:-:S05]  /*10a20*/  @!P1 IMAD.WIDE.U32 R2, R0, 0x4, R4 ;  /* 0x0000000400029825 */ /* 0x002fca00078e0004 */
[----:B------:R-:W2:Y:S01]  /*10a30*/  @!P1 LDG.E R10, desc[UR6][R2.64] ;  /* 0x00000006020a9981 */ /* 0x000ea2000c1e1900 */
[C---:B------:R-:W-:Y:S01]  /*10a40*/  ISETP.NE.AND P1, PT, R0.reuse, RZ, PT ;  /* 0x000000ff0000720c */ /* 0x040fe20003f25270 */
[----:B------:R-:W0:Y:S01]  /*10a50*/  S2UR UR6, SR_CTAID.X ;  /* 0x00000000000679c3 */ /* 0x000e220000002500 */
[C---:B------:R-:W-:Y:S01]  /*10a60*/  ISETP.GE.U32.AND P2, PT, R0.reuse, 0x2, PT ;  /* 0x000000020000780c */ /* 0x040fe20003f46070 */
[----:B------:R-:W-:Y:S01]  /*10a70*/  UMOV UR4, URZ ;  /* 0x0000003f00047c82 */ /* 0x000fe20008000000 */
[C---:B------:R-:W-:Y:S02]  /*10a80*/  ISETP.GE.U32.AND P3, PT, R0.reuse, 0x4, PT ;  /* 0x000000040000780c */ /* 0x040fe40003f66070 */
[C---:B------:R-:W-:Y:S02]  /*10a90*/  ISETP.GE.U32.AND P4, PT, R0.reuse, 0x8, PT ;  /* 0x000000080000780c */ /* 0x040fe40003f86070 */
[----:B------:R-:W-:Y:S01]  /*10aa0*/  ISETP.GE.U32.AND P5, PT, R0, 0x10, PT ;  /* 0x000000100000780c */ /* 0x000fe20003fa6070 */
[----:B--2---:R-:W-:-:S05]  /*10ab0*/  IMAD R4, R7, R10, RZ ;  /* 0x0000000a07047224 */ /* 0x004fca00078e02ff */
[----:B------:R-:W1:Y:S02]  /*10ac0*/  SHFL.UP PT, R5, R4, 0x1, RZ ;  /* 0x0420000004057989 */ /* 0x000e6400000e00ff */
[----:B-1----:R-:W-:-:S05]  /*10ad0*/  SEL R5, R5, RZ, P1 ;  /* 0x000000ff05057207 */ /* 0x002fca0000800000 */
[----:B------:R-:W-:-:S05]  /*10ae0*/  IMAD.IADD R5, R4, 0x1, R5 ;  /* 0x0000000104057824 */ /* 0x000fca00078e0205 */
        /* <DEDUP_REMOVED lines=12> */
[----:B------:R-:W1:Y:S02]  /*10bb0*/  SHFL.IDX PT, R8, R2, 0x1f, 0x1f ;  /* 0x03e01f0002087f89 */ /* 0x000e6400000e0000 */
[----:B-1----:R-:W-:-:S04]  /*10bc0*/  IMAD R8, R8, UR5, RZ ;  /* 0x0000000508087c24 */ /* 0x002fc8000f8e02ff */
[----:B------:R-:W-:Y:S01]  /*10bd0*/  IMAD.MOV.U32 R11, RZ, RZ, R8 ;  /* 0x000000ffff0b7224 */ /* 0x000fe200078e0008 */
[----:B0-----:R-:W-:-:S13]  /*10be0*/  ISETP.GT.AND P6, PT, R8, UR6, PT ;  /* 0x0000000608007c0c */ /* 0x001fda000bfc4270 */
[----:B------:R-:W-:Y:S05]  /*10bf0*/  @P6 BRA `(.L_x_233) ;  /* 0x0000000000a86947 */ /* 0x000fea0003800000 */
[----:B------:R-:W-:Y:S01]  /*10c00*/  IMAD.MOV.U32 R8, RZ, RZ, R11 ;  /* 0x000000ffff087224 */ /* 0x000fe200078e000b */
[----:B------:R-:W-:Y:S01]  /*10c10*/  UMOV UR4, URZ ;  /* 0x0000003f00047c82 */ /* 0x000fe20008000000 */
[----:B------:R-:W-:-:S05]  /*10c20*/  ULDC UR5, c[0x0][0xc38] ;  /* 0x00030e0000057ab9 */ /* 0x000fca0000000800 */
.L_x_235:
[----:B------:R-:W0:Y:S01]  /*10c30*/  LDC R2, c[0x0][0xc3c] ;  /* 0x00030f00ff027b82 */ /* 0x000e220000000800 */
[----:B------:R-:W-:Y:S01]  /*10c40*/  ULDC UR7, c[0x0][0xc3c] ;  /* 0x00030f0000077ab9 */ /* 0x000fe20000000800 */
[----:B------:R-:W-:Y:S01]  /*10c50*/  UIADD3 UR4, UR4, 0x1f, URZ ;  /* 0x0000001f04047890 */ /* 0x000fe2000fffe03f */
[----:B------:R-:W-:-:S05]  /*10c60*/  IMAD.U32 R3, RZ, RZ, UR7 ;  /* 0x00000007ff037e24 */ /* 0x000fca000f8e00ff */
[----:B------:R1:W-:Y:S01]  /*10c70*/  STL [R1+0xc], R3 ;  /* 0x00000c0301007387 */ /* 0x0003e20000100800 */
[----:B0-----:R-:W-:-:S13]  /*10c80*/  ISETP.LE.AND P6, PT, R2, UR4, PT ;  /* 0x0000000402007c0c */ /* 0x001fda000bfc3270 */
[----:B-1----:R-:W-:Y:S05]  /*10c90*/  @P6 BRA `(.L_x_234) ;  /* 0x0000000400a86947 */ /* 0x002fea0003800000 */
[----:B------:R-:W-:Y:S01]  /*10ca0*/  VIADD R9, R0, UR4 ;  /* 0x0000000400097c36 */ /* 0x000fe20008000000 */
[----:B------:R-:W-:Y:S01]  /*10cb0*/  ULDC.64 UR8, c[0x0][0x208] ;  /* 0x0000820000087ab9 */ /* 0x000fe20000000a00 */
[----:B------:R-:W-:-:S03]  /*10cc0*/  IMAD.MOV.U32 R7, RZ, RZ, RZ ;  /* 0x000000ffff077224 */ /* 0x000fc600078e00ff */
[----:B------:R-:W-:-:S13]  /*10cd0*/  ISETP.GE.OR P6, PT, R9, R2, !P0 ;  /* 0x000000020900720c */ /* 0x000fda00047c6670 */
[----:B------:R-:W0:Y:S08]  /*10ce0*/  @!P6 LDC.64 R2, c[0x0][0xc80] ;  /* 0x00032000ff02eb82 */ /* 0x000e300000000a00 */
[----:B------:R-:W1:Y:S01]  /*10cf0*/  @!P6 LDC.64 R4, c[0x0][0xc78] ;  /* 0x00031e00ff04eb82 */ /* 0x000e620000000a00 */
[----:B------:R-:W-:Y:S02]  /*10d00*/  IMAD.MOV.U32 R10, RZ, RZ, RZ ;  /* 0x000000ffff0a7224 */ /* 0x000fe400078e00ff */
[----:B0-----:R-:W-:-:S05]  /*10d10*/  @!P6 IMAD.WIDE R2, R9, 0x4, R2 ;  /* 0x000000040902e825 */ /* 0x001fca00078e0202 */
[----:B------:R1:W2:Y:S02]  /*10d20*/  @!P6 LDG.E R7, desc[UR8][R2.64] ;  /* 0x000000080207e981 */ /* 0x0002a4000c1e1900 */
[----:B-1----:R-:W-:-:S05]  /*10d30*/  @!P6 IMAD.WIDE R2, R9, 0x4, R4 ;  /* 0x000000040902e825 */ /* 0x002fca00078e0204 */
[----:B------:R-:W2:Y:S02]  /*10d40*/  @!P6 LDG.E R10, desc[UR8][R2.64] ;  /* 0x00000008020ae981 */ /* 0x000ea4000c1e1900 */
[----:B--2---:R-:W-:-:S05]  /*10d50*/  IMAD R11, R7, R10, RZ ;  /* 0x0000000a070b7224 */ /* 0x004fca00078e02ff */
[----:B------:R-:W0:Y:S02]  /*10d60*/  SHFL.UP PT, R4, R11, 0x1, RZ ;  /* 0x042000000b047989 */ /* 0x000e2400000e00ff */
[----:B0-----:R-:W-:-:S05]  /*10d70*/  SEL R4, R4, RZ, P1 ;  /* 0x000000ff04047207 */ /* 0x001fca0000800000 */
[----:B------:R-:W-:-:S05]  /*10d80*/  IMAD.IADD R4, R11, 0x1, R4 ;  /* 0x000000010b047824 */ /* 0x000fca00078e0204 */
        /* <DEDUP_REMOVED lines=12> */
[----:B------:R-:W0:Y:S02]  /*10e50*/  SHFL.IDX PT, R4, R2, 0x1f, 0x1f ;  /* 0x03e01f0002047f89 */ /* 0x000e2400000e0000 */
[----:B0-----:R-:W-:-:S04]  /*10e60*/  IMAD R11, R4, UR5, RZ ;  /* 0x00000005040b7c24 */ /* 0x001fc8000f8e02ff */
[----:B------:R-:W-:-:S05]  /*10e70*/  IMAD.IADD R8, R11, 0x1, R8 ;  /* 0x000000010b087824 */ /* 0x000fca00078e0208 */
[----:B------:R-:W-:-:S13]  /*10e80*/  ISETP.GT.AND P6, PT, R8, UR6, PT ;  /* 0x0000000608007c0c */ /* 0x000fda000bfc4270 */
[----:B------:R-:W-:Y:S05]  /*10e90*/  @!P6 BRA `(.L_x_235) ;  /* 0xfffffffc0064e947 */ /* 0x000fea000383ffff */
.L_x_233:
[----:B------:R-:W-:Y:S02]  /*10ea0*/  IMAD.IADD R11, R8, 0x1, -R11 ;  /* 0x00000001080b7824 */ /* 0x000fe400078e0a0b */
[----:B------:R-:W-:Y:S02]  /*10eb0*/  IMAD.MOV.U32 R14, RZ, RZ, RZ ;  /* 0x000000ffff0e7224 */ /* 0x000fe400078e00ff */
[----:B------:R-:W-:-:S05]  /*10ec0*/  IMAD R3, R2, UR5, R11 ;  /* 0x0000000502037c24 */ /* 0x000fca000f8e020b */
[----:B------:R-:W-:-:S13]  /*10ed0*/  ISETP.GT.AND P0, PT, R3, UR6, PT ;  /* 0x0000000603007c0c */ /* 0x000fda000bf04270 */
[----:B------:R-:W-:-:S04]  /*10ee0*/  VOTE.ANY R12, PT, !P0 ;  /* 0x00000000000c7806 */ /* 0x000fc800040e0100 */
[----:B------:R-:W0:Y:S01]  /*10ef0*/  POPC R4, R12 ;  /* 0x0000000c00047309 */ /* 0x000e220000000000 */
[----:B------:R-:W-:Y:S01]  /*10f00*/  ISETP.NE.AND P0, PT, R12, RZ, PT ;  /* 0x000000ff0c00720c */ /* 0x000fe20003f05270 */
[----:B0-----:R-:W0:Y:S04]  /*10f10*/  SHFL.IDX PT, R7, R7, R4, 0x1f ;  /* 0x00001f0407077589 */ /* 0x001e2800000e0000 */
[----:B------:R-:W1:Y:S01]  /*10f20*/  SHFL.IDX PT, R9, R10, R4, 0x1f ;  /* 0x00001f040a097589 */ /* 0x000e6200000e0000 */
[----:B0-----:R-:W-:-:S04]  /*10f30*/  IABS R5, R7 ;  /* 0x0000000700057213 */ /* 0x001fc80000000000 */
[----:B------:R-:W0:Y:S01]  /*10f40*/  I2F.RP R13, R5 ;  /* 0x00000005000d7306 */ /* 0x000e220000209400 */
[----:B-1----:R-:W-:-:S07]  /*10f50*/  IABS R8, R9 ;  /* 0x0000000900087213 */ /* 0x002fce0000000000 */
[----:B------:R-:W-:Y:S08]  /*10f60*/  I2F.RP R12, R8 ;  /* 0x00000008000c7306 */ /* 0x000ff00000209400 */
[----:B0-----:R-:W0:Y:S02]  /*10f70*/  MUFU.RCP R13, R13 ;  /* 0x0000000d000d7308 */ /* 0x001e240000001000 */
[----:B0-----:R-:W-:-:S06]  /*10f80*/  VIADD R3, R13, 0xffffffe ;  /* 0x0ffffffe0d037836 */ /* 0x001fcc0000000000 */
[----:B------:R-:W0:Y:S02]  /*10f90*/  F2I.FTZ.U32.TRUNC.NTZ R3, R3 ;  /* 0x0000000300037305 */ /* 0x000e24000021f000 */
[----:B0-----:R-:W-:Y:S01]  /*10fa0*/  IMAD.MOV R16, RZ, RZ, -R3 ;  /* 0x000000ffff107224 */ /* 0x001fe200078e0a03 */
[----:B------:R-:W-:Y:S06]  /*10fb0*/  @!P0 BRA `(.L_x_236) ;  /* 0x0000000000088947 */ /* 0x000fec0003800000 */
[----:B------:R-:W-:-:S05]  /*10fc0*/  VIADD R13, R4, 0xffffffff ;  /* 0xffffffff040d7836 */ /* 0x000fca0000000000 */
[----:B------:R0:W1:Y:S02]  /*10fd0*/  SHFL.IDX PT, R14, R2, R13, 0x1f ;  /* 0x00001f0d020e7589 */ /* 0x00006400000e0000 */
.L_x_236:
[----:B-1----:R-:W-:Y:S01]  /*10fe0*/  IMAD R10, R14, UR5, R11 ;  /* 0x000000050e0a7c24 */ /* 0x002fe2000f8e020b */
[----:B------:R-:W1:Y:S01]  /*10ff0*/  MUFU.RCP R12, R12 ;  /* 0x0000000c000c7308 */ /* 0x000e620000001000 */
[----:B------:R-:W-:Y:S02]  /*11000*/  IMAD R11, R16, R5, RZ ;  /* 0x00000005100b7224 */ /* 0x000fe400078e02ff */
[----:B0-----:R-:W-:Y:S01]  /*11010*/  IMAD.MOV.U32 R2, RZ, RZ, RZ ;  /* 0x000000ffff027224 */ /* 0x001fe200078e00ff */
[----:B------:R0:W-:Y:S03]  /*11020*/  STL [R1], R10 ;  /* 0x0000000a01007387 */ /* 0x0001e60000100800 */
[----:B------:R-:W-:Y:S01]  /*11030*/  IMAD.HI.U32 R2, R3, R11, R2 ;  /* 0x0000000b03027227 */ /* 0x000fe200078e0002 */
[----:B------:R-:W-:-:S05]  /*11040*/  IABS R11, R7 ;  /* 0x00000007000b7213 */ /* 0x000fca0000000000 */
[----:B------:R-:W-:Y:S01]  /*11050*/  IMAD.MOV R14, RZ, RZ, -R11 ;  /* 0x000000ffff0e7224 */ /* 0x000fe200078e0a0b */
[----:B0-----:R-:W-:-:S04]  /*11060*/  IADD3 R10, -R10, UR6, RZ ;  /* 0x000000060a0a7c10 */ /* 0x001fc8000fffe1ff */
[----:B------:R-:W-:-:S05]  /*11070*/  IABS R3, R10 ;  /* 0x0000000a00037213 */ /* 0x000fca0000000000 */
[----:B------:R-:W-:-:S04]  /*11080*/  IMAD.HI.U32 R11, R2, R3, RZ ;  /* 0x00000003020b7227 */ /* 0x000fc800078e00ff */
[----:B------:R-:W-:Y:S02]  /*11090*/  IMAD R2, R11, R14, R3 ;  /* 0x0000000e0b027224 */ /* 0x000fe400078e0203 */
[----:B-1----:R-:W-:-:S03]  /*110a0*/  VIADD R3, R12, 0xffffffe ;  /* 0x0ffffffe0c037836 */ /* 0x002fc60000000000 */
[----:B------:R-:W-:-:S03]  /*110b0*/  ISETP.GT.U32.AND P1, PT, R5, R2, PT ;  /* 0x000000020500720c */ /* 0x000fc60003f24070 */
[----:B------:R-:W0:Y:S10]  /*110c0*/  F2I.FTZ.U32.TRUNC.NTZ R3, R3 ;  /* 0x0000000300037305 */ /* 0x000e34000021f000 */
[----:B------:R-:W-:-:S02]  /*110d0*/  @!P1 IMAD.IADD R2, R2, 0x1, -R5 ;  /* 0x0000000102029824 */ /* 0x000fc400078e0a05 */
[----:B------:R-:W-:Y:S01]  /*110e0*/  @!P1 VIADD R11, R11, 0x1 ;  /* 0x000000010b0b9836 */ /* 0x000fe20000000000 */
[----:B------:R-:W-:Y:S02]  /*110f0*/  ISETP.NE.AND P1, PT, R7, RZ, PT ;  /* 0x000000ff0700720c */ /* 0x000fe40003f25270 */
[----:B------:R-:W-:Y:S01]  /*11100*/  ISETP.GE.U32.AND P0, PT, R2, R5, PT ;  /* 0x000000050200720c */ /* 0x000fe20003f06070 */
[----:B0-----:R-:W-:Y:S02]  /*11110*/  IMAD.MOV R5, RZ, RZ, -R3 ;  /* 0x000000ffff057224 */ /* 0x001fe400078e0a03 */
[----:B------:R-:W-:Y:S02]  /*11120*/  IMAD.MOV.U32 R2, RZ, RZ, RZ ;  /* 0x000000ffff027224 */ /* 0x000fe400078e00ff */
[----:B------:R-:W-:-:S04]  /*11130*/  IMAD R5, R5, R8, RZ ;  /* 0x0000000805057224 */ /* 0x000fc800078e02ff */
[----:B------:R-:W-:Y:S01]  /*11140*/  IMAD.HI.U32 R5, R3, R5, R2 ;  /* 0x0000000503057227 */ /* 0x000fe200078e0002 */
[----:B------:R-:W-:Y:S02]  /*11150*/  LOP3.LUT R2, R10, R7, RZ, 0x3c, !PT ;  /* 0x000000070a027212 */ /* 0x000fe400078e3cff */
[----:B------:R-:W-:Y:S01]  /*11160*/  IABS R3, R9 ;  /* 0x0000000900037213 */ /* 0x000fe20000000000 */
[----:B------:R-:W-:Y:S01]  /*11170*/  @P0 VIADD R11, R11, 0x1 ;  /* 0x000000010b0b0836 */ /* 0x000fe20000000000 */
[----:B------:R-:W-:-:S03]  /*11180*/  ISETP.GE.AND P2, PT, R2, RZ, PT ;  /* 0x000000ff0200720c */ /* 0x000fc60003f46270 */
[----:B------:R-:W-:-:S10]  /*11190*/  IMAD.MOV R3, RZ, RZ, -R3 ;  /* 0x000000ffff037224 */ /* 0x000fd400078e0a03 */
[----:B------:R-:W-:Y:S01]  /*111a0*/  @!P2 IMAD.MOV R11, RZ, RZ, -R11 ;  /* 0x000000ffff0ba224 */ /* 0x000fe200078e0a0b */
[----:B------:R-:W-:-:S04]  /*111b0*/  @!P1 LOP3.LUT R11, RZ, R7, RZ, 0x33, !PT ;  /* 0x00000007ff0b9212 */ /* 0x000fc800078e33ff */
[-C--:B------:R-:W-:Y:S01]  /*111c0*/  IABS R2, R11.reuse ;  /* 0x0000000b00027213 */ /* 0x080fe20000000000 */
[----:B------:R-:W-:-:S04]  /*111d0*/  IMAD R7, R7, R11, RZ ;  /* 0x0000000b07077224 */ /* 0x000fc800078e02ff */
[----:B------:R-:W-:-:S04]  /*111e0*/  IMAD.HI.U32 R5, R5, R2, RZ ;  /* 0x0000000205057227 */ /* 0x000fc800078e00ff */
[----:B------:R-:W-:Y:S01]  /*111f0*/  IMAD R3, R5, R3, R2 ;  /* 0x0000000305037224 */ /* 0x000fe200078e0202 */
[----:B------:R-:W-:-:S04]  /*11200*/  LOP3.LUT R2, R11, R9, RZ, 0x3c, !PT ;  /* 0x000000090b027212 */ /* 0x000fc800078e3cff */
[----:B------:R-:W-:Y:S02]  /*11210*/  ISETP.GT.U32.AND P1, PT, R8, R3, PT ;  /* 0x000000030800720c */ /* 0x000fe40003f24070 */
[----:B------:R-:W-:-:S11]  /*11220*/  ISETP.GE.AND P2, PT, R2, RZ, PT ;  /* 0x000000ff0200720c */ /* 0x000fd60003f46270 */
[----:B------:R-:W-:Y:S02]  /*11230*/  @!P1 IMAD.IADD R3, R3, 0x1, -R8 ;  /* 0x0000000103039824 */ /* 0x000fe400078e0a08 */
[----:B------:R-:W-:Y:S01]  /*11240*/  @!P1 VIADD R5, R5, 0x1 ;  /* 0x0000000105059836 */ /* 0x000fe20000000000 */
[----:B------:R-:W-:Y:S02]  /*11250*/  ISETP.NE.AND P1, PT, R9, RZ, PT ;  /* 0x000000ff0900720c */ /* 0x000fe40003f25270 */
[----:B------:R-:W-:-:S13]  /*11260*/  ISETP.GE.U32.AND P0, PT, R3, R8, PT ;  /* 0x000000080300720c */ /* 0x000fda0003f06070 */
[----:B------:R-:W-:-:S04]  /*11270*/  @P0 VIADD R5, R5, 0x1 ;  /* 0x0000000105050836 */ /* 0x000fc80000000000 */
[----:B------:R-:W-:Y:S01]  /*11280*/  @!P2 IMAD.MOV R5, RZ, RZ, -R5 ;  /* 0x000000ffff05a224 */ /* 0x000fe200078e0a05 */
[----:B------:R-:W-:-:S05]  /*11290*/  @!P1 LOP3.LUT R5, RZ, R9, RZ, 0x33, !PT ;  /* 0x00000009ff059212 */ /* 0x000fca00078e33ff */
[----:B------:R-:W-:-:S04]  /*112a0*/  IMAD.MOV R2, RZ, RZ, -R5 ;  /* 0x000000ffff027224 */ /* 0x000fc800078e0a05 */
[C---:B------:R-:W-:Y:S02]  /*112b0*/  IMAD R11, R9.reuse, R2, R11 ;  /* 0x00000002090b7224 */ /* 0x040fe400078e020b */
[----:B------:R-:W-:Y:S02]  /*112c0*/  IMAD R2, R9, 0x1000000, R5 ;  /* 0x0100000009027824 */ /* 0x000fe400078e0205 */
[----:B------:R-:W-:Y:S02]  /*112d0*/  IMAD.IADD R5, R10, 0x1, -R7 ;  /* 0x000000010a057824 */ /* 0x000fe400078e0a07 */
[----:B------:R-:W-:Y:S02]  /*112e0*/  IMAD R3, R11, 0x10000, R2 ;  /* 0x000100000b037824 */ /* 0x000fe400078e0202 */
[----:B------:R-:W-:Y:S01]  /*112f0*/  VIADD R2, R4, UR4 ;  /* 0x0000000404027c36 */ /* 0x000fe20008000000 */
[----:B------:R1:W-:Y:S04]  /*11300*/  STL [R1+0x4], R5 ;  /* 0x0000040501007387 */ /* 0x0003e80000100800 */
[----:B------:R1:W-:Y:S04]  /*11310*/  STL [R1+0xc], R2 ;  /* 0x00000c0201007387 */ /* 0x0003e80000100800 */
[----:B------:R1:W-:Y:S01]  /*11320*/  STL [R1+0x8], R3 ;  /* 0x0000080301007387 */ /* 0x0003e20000100800 */
[----:B------:R-:W-:Y:S05]  /*11330*/  BRA `(.L_x_237) ;  /* 0x0000000000107947 */ /* 0x000fea0003800000 */
.L_x_234:
[----:B------:R-:W-:Y:S01]  /*11340*/  IMAD.U32 R2, RZ, RZ, UR6 ;  /* 0x00000006ff027e24 */ /* 0x000fe2000f8e00ff */
[----:B------:R0:W-:Y:S04]  /*11350*/  STL [R1+0x4], RZ ;  /* 0x000004ff01007387 */ /* 0x0001e80000100800 */
[----:B------:R0:W-:Y:S04]  /*11360*/  STL [R1+0x8], RZ ;  /* 0x000008ff01007387 */ /* 0x0001e80000100800 */
[----:B------:R0:W-:Y:S02]  /*11370*/  STL [R1], R2 ;  /* 0x0000000201007387 */ /* 0x0001e40000100800 */
.L_x_237:
[----:B------:R-:W2:Y:S04]  /*11380*/  LDL R8, [R1] ;  /* 0x0000000001087983 */ /* 0x000ea80000100800 */
[----:B------:R-:W2:Y:S04]  /*11390*/  LDL R9, [R1+0x4] ;  /* 0x0000040001097983 */ /* 0x000ea80000100800 */
[----:B------:R-:W2:Y:S04]  /*113a0*/  LDL R10, [R1+0x8] ;  /* 0x00000800010a7983 */ /* 0x000ea80000100800 */
[----:B------:R-:W2:Y:S01]  /*113b0*/  LDL R11, [R1+0xc] ;  /* 0x00000c00010b7983 */ /* 0x000ea20000100800 */
[----:B------:R-:W-:-:S13]  /*113c0*/  ISETP.NE.AND P0, PT, R0, RZ, PT ;  /* 0x000000ff0000720c */ /* 0x000fda0003f05270 */
[----:B-1----:R-:W1:Y:S01]  /*113d0*/  @!P0 S2R R3, SR_CgaCtaId ;  /* 0x0000000000038919 */ /* 0x002e620000008800 */
[----:B------:R-:W-:-:S04]  /*113e0*/  @!P0 MOV R0, 0x400 ;  /* 0x0000040000008802 */ /* 0x000fc80000000f00 */
[----:B-1----:R-:W-:-:S05]  /*113f0*/  @!P0 LEA R0, R3, R0, 0x18 ;  /* 0x0000000003008211 */ /* 0x002fca00078ec0ff */
[----:B--2---:R1:W-:Y:S01]  /*11400*/  @!P0 STS.128 [R0+0x388d0], R8 ;  /* 0x0388d00800008388 */ /* 0x0043e20000000c00 */
[----:B------:R-:W-:Y:S06]  /*11410*/  BAR.ARV 0x5, 0x180 ;  /* 0x0146000000007b1d */ /* 0x000fec0000002000 */
.L_x_232:
[----:B01----:R-:W3:Y:S01]  /*11420*/  LDL R0, [R1+0xc] ;  /* 0x00000c0001007983 */ /* 0x003ee20000100800 */
[----:B------:R-:W-:Y:S01]  /*11430*/  ULDC UR4, c[0x0][0xc3c] ;  /* 0x00030f0000047ab9 */ /* 0x000fe20000000800 */
[----:B------:R-:W-:Y:S02]  /*11440*/  IMAD.MOV.U32 R19, RZ, RZ, RZ ;  /* 0x000000ffff137224 */ /* 0x000fe400078e00ff */
[----:B------:R0:W-:Y:S01]  /*11450*/  STL [R1+0x48], RZ ;  /* 0x000048ff01007387 */ /* 0x0001e20000100800 */
[----:B---3--:R-:W-:Y:S01]  /*11460*/  ISETP.GE.AND P0, PT, R0, UR4, PT ;  /* 0x0000000400007c0c */ /* 0x008fe2000bf06270 */
[----:B------:R-:W-:-:S05]  /*11470*/  IMAD.MOV.U32 R0, RZ, RZ, 0x1 ;  /* 0x00000001ff007424 */ /* 0x000fca00078e00ff */
[----:B------:R0:W-:Y:S07]  /*11480*/  STL [R1+0x14], R0 ;  /* 0x0000140001007387 */ /* 0x0001ee0000100800 */
[----:B------:R-:W-:Y:S05]  /*11490*/  @P0 BRA `(.L_x_238) ;  /* 0x0000006400100947 */ /* 0x000fea0003800000 */
[----:B------:R-:W1:Y:S01]  /*114a0*/  S2UR UR5, SR_CgaCtaId ;  /* 0x00000000000579c3 */ /* 0x000e620000008800 */
[C---:B0-----:R-:W-:Y:S01]  /*114b0*/  IMAD.SHL.U32 R0, R6.reuse, 0x8, RZ ;  /* 0x0000000806007824 */ /* 0x041fe200078e00ff */
[----:B------:R-:W-:Y:S01]  /*114c0*/  LOP3.LUT R4, R6, 0x7f, RZ, 0xc0, !PT ;  /* 0x0000007f06047812 */ /* 0x000fe200078ec0ff */
[----:B------:R-:W-:Y:S01]  /*114d0*/  UMOV UR4, 0x400 ;  /* 0x0000040000047882 */ /* 0x000fe20000000000 */
[----:B------:R-:W-:Y:S01]  /*114e0*/  BSSY B8, `(.L_x_238) ;  /* 0x000063f000087945 */ /* 0x000fe20003800000 */
[----:B------:R-:W-:Y:S01]  /*114f0*/  IMAD.MOV.U32 R19, RZ, RZ, RZ ;  /* 0x000000ffff137224 */ /* 0x000fe200078e00ff */
[----:B------:R-:W-:Y:S01]  /*11500*/  LOP3.LUT R3, R0, 0x1f8, RZ, 0xc0, !PT ;  /* 0x000001f800037812 */ /* 0x000fe200078ec0ff */
[----:B------:R-:W-:Y:S01]  /*11510*/  IMAD.SHL.U32 R2, R4, 0x8, RZ ;  /* 0x0000000804027824 */ /* 0x000fe200078e00ff */
[----:B------:R-:W-:Y:S01]  /*11520*/  LOP3.LUT R0, R0, 0x38, RZ, 0xc0, !PT ;  /* 0x0000003800007812 */ /* 0x000fe200078ec0ff */
[----:B------:R-:W-:Y:S01]  /*11530*/  ULDC UR38, c[0x0][0xc] ;  /* 0x0000030000267ab9 */ /* 0x000fe20000000800 */
[----:B------:R-:W-:Y:S01]  /*11540*/  LOP3.LUT R3, R3, 0x38, R6, 0x78, !PT ;  /* 0x0000003803037812 */ /* 0x000fe200078e7806 */
[----:B------:R-:W-:Y:S01]  /*11550*/  IMAD.SHL.U32 R6, R6, 0x10, RZ ;  /* 0x0000001006067824 */ /* 0x000fe200078e00ff */
[----:B------:R-:W-:-:S02]  /*11560*/  ULDC.64 UR36, c[0x0][0x198] ;  /* 0x0000660000247ab9 */ /* 0x000fc40000000a00 */
[----:B------:R-:W-:Y:S02]  /*11570*/  LOP3.LUT R3, R3, 0x200, R2, 0xf8, !PT ;  /* 0x0000020003037812 */ /* 0x000fe400078ef802 */
[----:B------:R-:W-:-:S04]  /*11580*/  SHF.R.U32.HI R2, RZ, 0x3, R4 ;  /* 0x00000003ff027819 */ /* 0x000fc80000011604 */
[----:B------:R-:W-:Y:S01]  /*11590*/  LOP3.LUT R4, R2, 0x70, R6, 0xf8, !PT ;  /* 0x0000007002047812 */ /* 0x000fe200078ef806 */
[----:B------:R-:W-:Y:S01]  /*115a0*/  IMAD.MOV.U32 R2, RZ, RZ, 0x1 ;  /* 0x00000001ff027424 */ /* 0x000fe200078e00ff */
[----:B-1----:R-:W-:-:S06]  /*115b0*/  ULEA UR4, UR5, UR4, 0x18 ;  /* 0x0000000405047291 */ /* 0x002fcc000f8ec03f */
[----:B------:R-:W-:-:S04]  /*115c0*/  IMAD.U32 R18, RZ, RZ, UR4 ;  /* 0x00000004ff127e24 */ /* 0x000fc8000f8e00ff */
[----:B------:R-:W-:-:S05]  /*115d0*/  IMAD R3, R3, 0x2, R18 ;  /* 0x0000000203037824 */ /* 0x000fca00078e0212 */
[----:B------:R0:W-:Y:S04]  /*115e0*/  STL [R1+0x24], R3 ;  /* 0x0000240301007387 */ /* 0x0001e80000100800 */
[----:B------:R1:W-:Y:S04]  /*115f0*/  STL [R1+0x14], R2 ;  /* 0x0000140201007387 */ /* 0x0003e80000100800 */
[----:B------:R3:W-:Y:S01]  /*11600*/  STL [R1+0x48], RZ ;  /* 0x000048ff01007387 */ /* 0x0007e20000100800 */
[C---:B0-----:R-:W-:Y:S02]  /*11610*/  LOP3.LUT R3, R0.reuse, 0x40, RZ, 0xfc, !PT ;  /* 0x0000004000037812 */ /* 0x041fe400078efcff */
[----:B-1----:R-:W-:-:S02]  /*11620*/  LOP3.LUT R2, R0, 0x80, RZ, 0xfc, !PT ;  /* 0x0000008000027812 */ /* 0x002fc400078efcff */
[----:B---3--:R-:W-:-:S07]  /*11630*/  LOP3.LUT R0, R0, 0xc0, RZ, 0xfc, !PT ;  /* 0x000000c000007812 */ /* 0x008fce00078efcff */
.L_x_351:
[----:B------:R-:W3:Y:S01]  /*11640*/  LDL R0, [R1+0xc] ;  /* 0x00000c0001007983 */ /* 0x000ee20000100800 */
[----:B------:R-:W3:Y:S01]  /*11650*/  LDC.64 R2, c[0x0][0xc88] ;  /* 0x00032200ff027b82 */ /* 0x000ee20000000a00 */
[----:B------:R-:W-:Y:S01]  /*11660*/  ULDC.64 UR4, c[0x0][0x208] ;  /* 0x0000820000047ab9 */ /* 0x000fe20000000a00 */
[----:B---3--:R-:W-:-:S05]  /*11670*/  IMAD.WIDE R2, R0, 0x4, R2 ;  /* 0x0000000400027825 */ /* 0x008fca00078e0202 */
[----:B--2---:R-:W2:Y:S01]  /*11680*/  LDG.E R10, desc[UR4][R2.64] ;  /* 0x00000004020a7981 */ /* 0x004ea2000c1e1900 */
[----:B------:R-:W-:Y:S05]  /*11690*/  YIELD ;  /* 0x0000000000007946 */ /* 0x000fea0003800000 */
[----:B------:R-:W-:Y:S01]  /*116a0*/  ULDC.64 UR4, c[0x0][0xa28] ;  /* 0x00028a0000047ab9 */ /* 0x000fe20000000a00 */
[----:B------:R-:W-:Y:S01]  /*116b0*/  IMAD.MOV.U32 R0, RZ, RZ, RZ ;  /* 0x000000ffff007224 */ /* 0x000fe200078e00ff */
[----:B------:R-:W-:Y:S01]  /*116c0*/  ISETP.NE.U32.AND P0, PT, RZ, UR4, PT ;  /* 0x00000004ff007c0c */ /* 0x000fe2000bf05070 */
[----:B------:R-:W-:Y:S01]  /*116d0*/  ULDC.64 UR10, c[0x0][0x208] ;  /* 0x00008200000a7ab9 */ /* 0x000fe20000000a00 */
[----:B-1----:R-:W-:Y:S01]  /*116e0*/  IMAD.MOV.U32 R6, RZ, RZ, RZ ;  /* 0x000000ffff067224 */ /* 0x002fe200078e00ff */
[----:B------:R-:W-:Y:S01]  /*116f0*/  ULDC.64 UR6, c[0x0][0xa18] ;  /* 0x0002860000067ab9 */ /* 0x000fe20000000a00 */
[----:B------:R-:W-:Y:S01]  /*11700*/  ISETP.NE.AND.EX P0, PT, RZ, UR5, PT, P0 ;  /* 0x00000005ff007c0c */ /* 0x000fe2000bf05300 */
[----:B------:R-:W-:Y:S01]  /*11710*/  ULDC.64 UR8, c[0x0][0xa08] ;  /* 0x0002820000087ab9 */ /* 0x000fe20000000a00 */
[----:B--2---:R-:W-:Y:S01]  /*11720*/  SHF.R.S32.HI R4, RZ, 0x1f, R10 ;  /* 0x0000001fff047819 */ /* 0x004fe2000001140a */
[----:B------:R-:W-:-:S10]  /*11730*/  IMAD.SHL.U32 R17, R10, 0x4, RZ ;  /* 0x000000040a117824 */ /* 0x000fd400078e00ff */
[C---:B------:R-:W-:Y:S01]  /*11740*/  @P0 LEA R2, P1, R10.reuse, UR4, 0x2 ;  /* 0x000000040a020c11 */ /* 0x040fe2000f8210ff */
[----:B------:R-:W-:Y:S03]  /*11750*/  STL [R1+0x2c], R10 ;  /* 0x00002c0a01007387 */ /* 0x000fe60000100800 */
[C-C-:B------:R-:W-:Y:S01]  /*11760*/  @P0 LEA.HI.X R3, R10.reuse, UR5, R4.reuse, 0x2, P1 ;  /* 0x000000050a030c11 */ /* 0x140fe200088f1404 */
[----:B------:R-:W-:Y:S01]  /*11770*/  ULDC.64 UR4, c[0x0][0xa00] ;  /* 0x0002800000047ab9 */ /* 0x000fe20000000a00 */
[----:B------:R-:W-:Y:S01]  /*11780*/  SHF.L.U64.HI R9, R10, 0x2, R4 ;  /* 0x000000020a097819 */ /* 0x000fe20000010204 */
[----:B0-----:R0:W-:Y:S01]  /*11790*/  STL [R1+0x3c], R4 ;  /* 0x00003c0401007387 */ /* 0x0011e20000100800 */
[----:B------:R-:W-:-:S03]  /*117a0*/  ISETP.NE.U32.AND P1, PT, RZ, UR4, PT ;  /* 0x00000004ff007c0c */ /* 0x000fc6000bf25070 */
[----:B------:R1:W5:Y:S01]  /*117b0*/  @P0 LDG.E R0, desc[UR10][R2.64] ;  /* 0x0000000a02000981 */ /* 0x000362000c1e1900 */
[----:B------:R-:W-:Y:S01]  /*117c0*/  ISETP.NE.AND.EX P1, PT, RZ, UR5, PT, P1 ;  /* 0x00000005ff007c0c */ /* 0x000fe2000bf25310 */
[----:B------:R-:W-:Y:S01]  /*117d0*/  IMAD.MOV.U32 R8, RZ, RZ, RZ ;  /* 0x000000ffff087224 */ /* 0x000fe200078e00ff */
[----:B------:R-:W-:Y:S01]  /*117e0*/  ISETP.NE.U32.AND P2, PT, RZ, UR6, PT ;  /* 0x00000006ff007c0c */ /* 0x000fe2000bf45070 */
[----:B------:R-:W-:Y:S01]  /*117f0*/  STL [R1+0x1c], R9 ;  /* 0x00001c0901007387 */ /* 0x000fe20000100800 */
[----:B------:R-:W-:Y:S02]  /*11800*/  ISETP.NE.U32.AND P0, PT, RZ, UR8, PT ;  /* 0x00000008ff007c0c */ /* 0x000fe4000bf05070 */
[C---:B0-----:R-:W-:Y:S02]  /*11810*/  IADD3 R4, P4, R17.reuse, UR8, RZ ;  /* 0x0000000811047c10 */ /* 0x041fe4000ff9e0ff */
[----:B-1----:R-:W-:Y:S02]  /*11820*/  IADD3 R2, P3, R17, UR4, RZ ;  /* 0x0000000411027c10 */ /* 0x002fe4000ff7e0ff */
[----:B------:R-:W-:-:S02]  /*11830*/  ISETP.NE.AND.EX P2, PT, RZ, UR7, PT, P2 ;  /* 0x00000007ff007c0c */ /* 0x000fc4000bf45320 */
[C---:B------:R-:W-:Y:S02]  /*11840*/  IADD3.X R3, R9.reuse, UR5, RZ, P3, !PT ;  /* 0x0000000509037c10 */ /* 0x040fe40009ffe4ff */
[----:B------:R-:W-:Y:S02]  /*11850*/  ISETP.NE.AND.EX P0, PT, RZ, UR9, PT, P0 ;  /* 0x00000009ff007c0c */ /* 0x000fe4000bf05300 */
[----:B------:R-:W-:Y:S01]  /*11860*/  IADD3.X R5, R9, UR9, RZ, P4, !PT ;  /* 0x0000000909057c10 */ /* 0x000fe2000a7fe4ff */
[----:B------:R-:W2:Y:S01]  /*11870*/  @P1 LDG.E R6, desc[UR10][R2.64] ;  /* 0x0000000a02061981 */ /* 0x000ea2000c1e1900 */
[----:B------:R-:W-:Y:S02]  /*11880*/  ULDC UR4, c[0x0][0x288] ;  /* 0x0000a20000047ab9 */ /* 0x000fe40000000800 */
[----:B------:R-:W-:Y:S01]  /*11890*/  IMAD.U32 R11, RZ, RZ, UR4 ;  /* 0x00000004ff0b7e24 */ /* 0x000fe2000f8e00ff */
[----:B------:R-:W-:-:S06]  /*118a0*/  ULDC.64 UR4, c[0x0][0x418] ;  /* 0x0001060000047ab9 */ /* 0x000fcc0000000a00 */
[----:B------:R-:W5:Y:S04]  /*118b0*/  @P0 LDG.E R8, desc[UR10][R4.64] ;  /* 0x0000000a04080981 */ /* 0x000f68000c1e1900 */
[----:B--2---:R0:W-:Y:S02]  /*118c0*/  STL [R1+0x30], R6 ;  /* 0x0000300601007387 */ /* 0x0041e40000100800 */
[----:B0-----:R-:W-:-:S04]  /*118d0*/  @P2 IADD3 R6, P3, R17, UR6, RZ ;  /* 0x0000000611062c10 */ /* 0x001fc8000ff7e0ff */
[----:B------:R-:W-:-:S05]  /*118e0*/  @P2 IADD3.X R7, R9, UR7, RZ, P3, !PT ;  /* 0x0000000709072c10 */ /* 0x000fca0009ffe4ff */
[----:B------:R0:W2:Y:S01]  /*118f0*/  @P2 LDG.E R11, desc[UR10][R6.64] ;  /* 0x0000000a060b2981 */ /* 0x0000a2000c1e1900 */
[----:B------:R-:W-:-:S03]  /*11900*/  UISETP.NE.U32.AND UP0, UPT, UR4, URZ, UPT ;  /* 0x0000003f0400728c */ /* 0x000fc6000bf05070 */
[----:B------:R-:W-:Y:S01]  /*11910*/  ULDC UR4, c[0x0][0x424] ;  /* 0x0001090000047ab9 */ /* 0x000fe20000000800 */
[----:B------:R-:W-:-:S03]  /*11920*/  UISETP.NE.AND.EX UP0, UPT, UR5, URZ, UPT, UP0 ;  /* 0x0000003f0500728c */ /* 0x000fc6000bf05300 */
[----:B------:R-:W-:Y:S01]  /*11930*/  ULDC UR5, c[0x0][0x2f0] ;  /* 0x0000bc0000057ab9 */ /* 0x000fe20000000800 */
[----:B------:R-:W-:-:S04]  /*11940*/  USEL UR4, UR4, 0x1, UP0 ;  /* 0x0000000104047887 */ /* 0x000fc80008000000 */
[----:B------:R-:W-:-:S06]  /*11950*/  UIMAD UR4, UR4, UR5, URZ ;  /* 0x00000005040472a4 */ /* 0x000fcc000f8e023f */
[----:B0-----:R-:W-:Y:S01]  /*11960*/  IMAD.U32 R6, RZ, RZ, UR4 ;  /* 0x00000004ff067e24 */ /* 0x001fe2000f8e00ff */
[----:B--2---:R0:W-:Y:S01]  /*11970*/  STL [R1+0x40], R11 ;  /* 0x0000400b01007387 */ /* 0x0041e20000100800 */
[----:B------:R-:W-:Y:S05]  /*11980*/  @P2 BRA `(.L_x_239) ;  /* 0x0000000000182947 */ /* 0x000fea0003800000 */
[----:B------:R-:W-:Y:S05]  /*11990*/  @!P1 BRA `(.L_x_239) ;  /* 0x0000000000149947 */ /* 0x000fea0003800000 */
[----:B------:R-:W-:Y:S02]  /*119a0*/  ULDC.64 UR4, c[0x0][0x208] ;  /* 0x0000820000047ab9 */ /* 0x000fe40000000a00 */
[----:B------:R-:W2:Y:S04]  /*119b0*/  LDG.E R7, desc[UR4][R2.64] ;  /* 0x0000000402077981 */ /* 0x000ea8000c1e1900 */
[----:B------:R-:W2:Y:S02]  /*119c0*/  LDG.E R2, desc[UR4][R2.64+0x4] ;  /* 0x0000040402027981 */ /* 0x000ea4000c1e1900 */
[----:B--2---:R-:W-:-:S05]  /*119d0*/  IMAD.IADD R2, R2, 0x1, -R7 ;  /* 0x0000000102027824 */ /* 0x004fca00078e0a07 */
[----:B------:R1:W-:Y:S02]  /*119e0*/  STL [R1+0x40], R2 ;  /* 0x0000400201007387 */ /* 0x0003e40000100800 */
.L_x_239:
[----:B------:R-:W1:Y:S01]  /*119f0*/  LDL.LU R7, [R1+0x8] ;  /* 0x0000080001077983 */ /* 0x000e620000300800 */
[----:B------:R-:W-:Y:S02]  /*11a00*/  ULDC.64 UR4, c[0x0][0xa20] ;  /* 0x0002880000047ab9 */ /* 0x000fe40000000a00 */
[----:B------:R-:W-:-:S04]  /*11a10*/  ISETP.NE.U32.AND P1, PT, RZ, UR4, PT ;  /* 0x00000004ff007c0c */ /* 0x000fc8000bf25070 */
[----:B------:R-:W-:Y:S02]  /*11a20*/  ISETP.NE.AND.EX P1, PT, RZ, UR5, PT, P1 ;  /* 0x00000005ff007c0c */ /* 0x000fe4000bf25310 */
[C---:B-1----:R-:W-:Y:S02]  /*11a30*/  LOP3.LUT R2, R7.reuse, 0xff000000, RZ, 0xc0, !PT ;  /* 0xff00000007027812 */ /* 0x042fe400078ec0ff */
[C---:B------:R-:W-:Y:S02]  /*11a40*/  LOP3.LUT R3, R7.reuse, 0xff0000, RZ, 0xc0, !PT ;  /* 0x00ff000007037812 */ /* 0x040fe400078ec0ff */
[----:B------:R-:W-:Y:S02]  /*11a50*/  SHF.R.U32.HI R2, RZ, 0x8, R2 ;  /* 0x00000008ff027819 */ /* 0x000fe40000011602 */
[----:B------:R-:W-:Y:S01]  /*11a60*/  LOP3.LUT R16, R7, 0xffff, RZ, 0xc0, !PT ;  /* 0x0000ffff07107812 */ /* 0x000fe200078ec0ff */
[----:B-----5:R-:W-:Y:S01]  /*11a70*/  IMAD.IADD R7, R8, 0x1, R0 ;  /* 0x0000000108077824 */ /* 0x020fe200078e0200 */
[----:B------:R-:W-:Y:S01]  /*11a80*/  LEA.HI R2, R3, R2, RZ, 0x10 ;  /* 0x0000000203027211 */ /* 0x000fe200078f80ff */
[----:B------:R-:W-:-:S05]  /*11a90*/  IMAD.MOV.U32 R3, RZ, RZ, R10 ;  /* 0x000000ffff037224 */ /* 0x000fca00078e000a */
[----:B------:R1:W-:Y:S04]  /*11aa0*/  STL [R1+0x10], R3 ;  /* 0x0000100301007387 */ /* 0x0003e80000100800 */
[----:B------:R1:W-:Y:S01]  /*11ab0*/  STL [R1+0x18], R7 ;  /* 0x0000180701007387 */ /* 0x0003e20000100800 */
[----:B------:R-:W-:Y:S05]  /*11ac0*/  @!P1 BRA `(.L_x_240) ;  /* 0x0000000000149947 */ /* 0x000fea0003800000 */
[----:B------:R-:W-:Y:S01]  /*11ad0*/  IADD3 R6, P0, R17, UR4, RZ ;  /* 0x0000000411067c10 */ /* 0x000fe2000ff1e0ff */
[----:B------:R-:W-:-:S03]  /*11ae0*/  ULDC.64 UR6, c[0x0][0x208] ;  /* 0x0000820000067ab9 */ /* 0x000fc60000000a00 */
[----:B-1----:R-:W-:-:S05]  /*11af0*/  IADD3.X R7, R9, UR5, RZ, P0, !PT ;  /* 0x0000000509077c10 */ /* 0x002fca00087fe4ff */
[----:B------:R2:W5:Y:S01]  /*11b00*/  LDG.E R6, desc[UR6][R6.64] ;  /* 0x0000000606067981 */ /* 0x000562000c1e1900 */
[----:B------:R-:W-:Y:S05]  /*11b10*/  BRA `(.L_x_241) ;  /* 0x0000000000147947 */ /* 0x000fea0003800000 */
.L_x_240:
[----:B------:R-:W-:Y:S05]  /*11b20*/  @!P0 BRA `(.L_x_241) ;  /* 0x0000000000108947 */ /* 0x000fea0003800000 */
[----:B------:R-:W-:Y:S02]  /*11b30*/  ULDC.64 UR4, c[0x0][0x208] ;  /* 0x0000820000047ab9 */ /* 0x000fe40000000a00 */
[----:B------:R-:W2:Y:S04]  /*11b40*/  LDG.E R6, desc[UR4][R4.64] ;  /* 0x0000000404067981 */ /* 0x000ea8000c1e1900 */
[----:B------:R-:W2:Y:S02]  /*11b50*/  LDG.E R4, desc[UR4][R4.64+0x4] ;  /* 0x0000040404047981 */ /* 0x000ea4000c1e1900 */
[----:B--2---:R-:W-:-:S07]  /*11b60*/  IMAD.IADD R6, R4, 0x1, -R6 ;  /* 0x0000000104067824 */ /* 0x004fce00078e0a06 */
.L_x_241:
[----:B-----5:R-:W-:Y:S01]  /*11b70*/  IMAD.IADD R6, R6, 0x1, -R0 ;  /* 0x0000000106067824 */ /* 0x020fe200078e0a00 */
[----:B------:R-:W-:Y:S01]  /*11b80*/  LOP3.LUT R9, R2, 0xff, RZ, 0xc0, !PT ;  /* 0x000000ff02097812 */ /* 0x000fe200078ec0ff */
[----:B------:R-:W-:Y:S01]  /*11b90*/  IMAD.MOV.U32 R4, RZ, RZ, RZ ;  /* 0x000000ffff047224 */ /* 0x000fe200078e00ff */
[----:B------:R-:W-:Y:S01]  /*11ba0*/  BSSY B0, `(.L_x_242) ;  /* 0x000002a000007945 */ /* 0x000fe20003800000 */
[C---:B------:R-:W-:Y:S01]  /*11bb0*/  VIADD R0, R6.reuse, 0x4f ;  /* 0x0000004f06007836 */ /* 0x040fe20000000000 */
[----:B------:R-:W-:Y:S01]  /*11bc0*/  ISETP.GE.AND P0, PT, R6, 0x1, PT ;  /* 0x000000010600780c */ /* 0x000fe20003f06270 */
[----:B------:R-:W-:Y:S01]  /*11bd0*/  IMAD.MOV.U32 R10, RZ, RZ, R4 ;  /* 0x000000ffff0a7224 */ /* 0x000fe200078e0004 */
[----:B------:R3:W-:Y:S01]  /*11be0*/  STL [R1+0x34], R4 ;  /* 0x0000340401007387 */ /* 0x0007e20000100800 */
[----:B------:R-:W-:-:S05]  /*11bf0*/  IMAD.HI R0, R0, 0x66666667, RZ ;  /* 0x6666666700007827 */ /* 0x000fca00078e02ff */
[----:B-1----:R-:W-:-:S04]  /*11c00*/  SHF.R.U32.HI R3, RZ, 0x1f, R0 ;  /* 0x0000001fff037819 */ /* 0x002fc80000011600 */
[----:B------:R-:W-:-:S05]  /*11c10*/  LEA.HI.SX32 R8, R0, R3, 0x1b ;  /* 0x0000000300087211 */ /* 0x000fca00078fdaff */
[----:B------:R3:W-:Y:S04]  /*11c20*/  STL [R1+0x44], R8 ;  /* 0x0000440801007387 */ /* 0x0007e80000100800 */
[----:B------:R3:W-:Y:S01]  /*11c30*/  STL [R1+0x58], R9 ;  /* 0x0000580901007387 */ /* 0x0007e20000100800 */
[----:B------:R-:W-:Y:S05]  /*11c40*/  @!P0 BRA `(.L_x_243) ;  /* 0x00000000007c8947 */ /* 0x000fea0003800000 */
[----:B------:R-:W-:-:S04]  /*11c50*/  SHF.R.U32.HI R0, RZ, 0x10, R2 ;  /* 0x00000010ff007819 */ /* 0x000fc80000011602 */
[----:B------:R-:W-:-:S13]  /*11c60*/  ISETP.NE.AND P0, PT, R0, RZ, PT ;  /* 0x000000ff0000720c */ /* 0x000fda0003f05270 */
[----:B------:R-:W3:Y:S02]  /*11c70*/  @!P0 LDC R0, c[0x0][0x9f0] ;  /* 0x00027c00ff008b82 */ /* 0x000ee40000000800 */
[----:B---3--:R-:W-:-:S04]  /*11c80*/  IABS R4, R0 ;  /* 0x0000000000047213 */ /* 0x008fc80000000000 */
[----:B------:R-:W1:Y:S08]  /*11c90*/  I2F.RP R2, R4 ;  /* 0x0000000400027306 */ /* 0x000e700000209400 */
[----:B-1----:R-:W1:Y:S02]  /*11ca0*/  MUFU.RCP R2, R2 ;  /* 0x0000000200027308 */ /* 0x002e640000001000 */
[----:B-1----:R-:W-:-:S06]  /*11cb0*/  VIADD R2, R2, 0xffffffe ;  /* 0x0ffffffe02027836 */ /* 0x002fcc0000000000 */
[----:B------:R-:W1:Y:S02]  /*11cc0*/  F2I.FTZ.U32.TRUNC.NTZ R3, R2 ;  /* 0x0000000200037305 */ /* 0x000e64000021f000 */
[----:B-1----:R-:W-:-:S04]  /*11cd0*/  IMAD.MOV R2, RZ, RZ, -R3 ;  /* 0x000000ffff027224 */ /* 0x002fc800078e0a03 */
[----:B------:R-:W-:Y:S02]  /*11ce0*/  IMAD R5, R2, R4, RZ ;  /* 0x0000000402057224 */ /* 0x000fe400078e02ff */
[----:B------:R-:W-:-:S04]  /*11cf0*/  IMAD.MOV.U32 R2, RZ, RZ, RZ ;  /* 0x000000ffff027224 */ /* 0x000fc800078e00ff */
[----:B--2---:R-:W-:Y:S01]  /*11d00*/  IMAD.HI.U32 R7, R3, R5, R2 ;  /* 0x0000000503077227 */ /* 0x004fe200078e0002 */
[----:B------:R-:W-:Y:S02]  /*11d10*/  IABS R2, R0 ;  /* 0x0000000000027213 */ /* 0x000fe40000000000 */
[----:B------:R-:W-:-:S03]  /*11d20*/  IADD3 R5, R0, -0x1, R8 ;  /* 0xffffffff00057810 */ /* 0x000fc60007ffe008 */
[----:B------:R-:W-:Y:S01]  /*11d30*/  IMAD.MOV R2, RZ, RZ, -R2 ;  /* 0x000000ffff027224 */ /* 0x000fe200078e0a02 */
[----:B------:R-:W-:Y:S02]  /*11d40*/  IABS R3, R5 ;  /* 0x0000000500037213 */ /* 0x000fe40000000000 */
[----:B------:R-:W-:Y:S01]  /*11d50*/  LOP3.LUT R5, R5, R0, RZ, 0x3c, !PT ;  /* 0x0000000005057212 */ /* 0x000fe200078e3cff */
[----:B------:R-:W-:Y:S02]  /*11d60*/  IMAD.MOV.U32 R6, RZ, RZ, R2 ;  /* 0x000000ffff067224 */ /* 0x000fe400078e0002 */
[----:B------:R-:W-:Y:S01]  /*11d70*/  IMAD.HI.U32 R2, R7, R3, RZ ;  /* 0x0000000307027227 */ /* 0x000fe200078e00ff */
[----:B------:R-:W-:-:S03]  /*11d80*/  ISETP.GE.AND P2, PT, R5, RZ, PT ;  /* 0x000000ff0500720c */ /* 0x000fc60003f46270 */
[----:B------:R-:W-:-:S05]  /*11d90*/  IMAD R3, R2, R6, R3 ;  /* 0x0000000602037224 */ /* 0x000fca00078e0203 */
[----:B------:R-:W-:-:S13]  /*11da0*/  ISETP.GT.U32.AND P1, PT, R4, R3, PT ;  /* 0x000000030400720c */ /* 0x000fda0003f24070 */
[----:B------:R-:W-:Y:S02]  /*11db0*/  @!P1 IMAD.IADD R3, R3, 0x1, -R4 ;  /* 0x0000000103039824 */ /* 0x000fe400078e0a04 */
[----:B------:R-:W-:Y:S01]  /*11dc0*/  @!P1 VIADD R2, R2, 0x1 ;  /* 0x0000000102029836 */ /* 0x000fe20000000000 */
[----:B------:R-:W-:Y:S02]  /*11dd0*/  ISETP.NE.AND P1, PT, R0, RZ, PT ;  /* 0x000000ff0000720c */ /* 0x000fe40003f25270 */
[----:B------:R-:W-:-:S13]  /*11de0*/  ISETP.GE.U32.AND P0, PT, R3, R4, PT ;  /* 0x000000040300720c */ /* 0x000fda0003f06070 */
[----:B------:R-:W-:-:S04]  /*11df0*/  @P0 VIADD R2, R2, 0x1 ;  /* 0x0000000102020836 */ /* 0x000fc80000000000 */
[----:B------:R-:W-:Y:S01]  /*11e00*/  @!P2 IMAD.MOV R2, RZ, RZ, -R2 ;  /* 0x000000ffff02a224 */ /* 0x000fe200078e0a02 */
[----:B------:R-:W-:-:S05]  /*11e10*/  @!P1 LOP3.LUT R2, RZ, R0, RZ, 0x33, !PT ;  /* 0x00000000ff029212 */ /* 0x000fca00078e33ff */
[----:B------:R-:W-:-:S05]  /*11e20*/  IMAD.MOV.U32 R10, RZ, RZ, R2 ;  /* 0x000000ffff0a7224 */ /* 0x000fca00078e0002 */
[----:B------:R1:W-:Y:S02]  /*11e30*/  STL [R1+0x34], R10 ;  /* 0x0000340a01007387 */ /* 0x0003e40000100800 */
.L_x_243:
[----:B------:R-:W-:Y:S05]  /*11e40*/  BSYNC B0 ;  /* 0x0000000000007941 */ /* 0x000fea0003800000 */
.L_x_242:
[----:B------:R-:W-:Y:S01]  /*11e50*/  IMAD.MOV.U32 R0, RZ, RZ, R10 ;  /* 0x000000ffff007224 */ /* 0x000fe200078e000a */
[----:B------:R-:W-:Y:S03]  /*11e60*/  BSSY B7, `(.L_x_244) ;  /* 0x00004ca000077945 */ /* 0x000fe60003800000 */
[----:B------:R-:W-:-:S05]  /*11e70*/  IMAD R2, R9, R0, RZ ;  /* 0x0000000009027224 */ /* 0x000fca00078e02ff */
[----:B------:R-:W-:Y:S01]  /*11e80*/  VIADDMNMX R0, R2, R0, R8, PT ;  /* 0x0000000002007246 */ /* 0x000fe20003800108 */
[----:B------:R4:W-:Y:S03]  /*11e90*/  STL [R1+0x28], R2 ;  /* 0x0000280201007387 */ /* 0x0009e60000100800 */
[----:B------:R-:W-:Y:S01]  /*11ea0*/  ISETP.GT.AND P0, PT, R0, R2, PT ;  /* 0x000000020000720c */ /* 0x000fe20003f04270 */
[----:B------:R4:W-:-:S12]  /*11eb0*/  STL [R1+0x38], R0 ;  /* 0x0000380001007387 */ /* 0x0009d80000100800 */
[----:B----4-:R-:W-:Y:S05]  /*11ec0*/  @P0 BRA `(.L_x_245) ;  /* 0x00000000004c0947 */ /* 0x010fea0003800000 */
[----:B------:R-:W4:Y:S02]  /*11ed0*/  S2R R0, SR_TID.X ;  /* 0x0000000000007919 */ /* 0x000f240000002100 */
[----:B----4-:R-:W-:-:S04]  /*11ee0*/  LOP3.LUT R0, R0, 0x7f, RZ, 0xc0, !PT ;  /* 0x0000007f00007812 */ /* 0x010fc800078ec0ff */
[----:B------:R-:W-:-:S13]  /*11ef0*/  ISETP.NE.AND P0, PT, R0, RZ, PT ;  /* 0x000000ff0000720c */ /* 0x000fda0003f05270 */
[----:B------:R-:W-:Y:S05]  /*11f00*/  @P0 BRA `(.L_x_246) ;  /* 0x0000004800fc0947 */ /* 0x000fea0003800000 */
[----:B------:R-:W4:Y:S01]  /*11f10*/  S2R R3, SR_LANEID ;  /* 0x0000000000037919 */ /* 0x000f220000000000 */
[----:B------:R-:W-:Y:S01]  /*11f20*/  VOTEU.ANY UR4, UPT, PT ;  /* 0x0000000000047886 */ /* 0x000fe200038e0100 */
[----:B------:R-:W-:Y:S01]  /*11f30*/  ULDC.64 UR6, c[0x0][0x208] ;  /* 0x0000820000067ab9 */ /* 0x000fe20000000a00 */
[----:B------:R-:W4:Y:S08]  /*11f40*/  FLO.U32 R0, UR4 ;  /* 0x0000000400007d00 */ /* 0x000f3000080e0000 */
[----:B------:R-:W5:Y:S01]  /*11f50*/  POPC R5, UR4 ;  /* 0x0000000400057d09 */ /* 0x000f620008000000 */
[----:B----4-:R-:W-:-:S02]  /*11f60*/  ISETP.EQ.U32.AND P0, PT, R0, R3, PT ;  /* 0x000000030000720c */ /* 0x010fc40003f02070 */
[----:B------:R-:W5:Y:S11]  /*11f70*/  LDC.64 R2, c[0x0][0xc60] ;  /* 0x00031800ff027b82 */ /* 0x000f760000000a00 */
[----:B-----5:R-:W4:Y:S01]  /*11f80*/  @P0 ATOMG.E.ADD.STRONG.GPU PT, R3, desc[UR6][R2.64], R5 ;  /* 0x00000005020309a8 */ /* 0x020f2200081ee1c6 */
[----:B---3--:R-:W3:Y:S02]  /*11f90*/  S2R R4, SR_LTMASK ;  /* 0x0000000000047919 */ /* 0x008ee40000003900 */
[----:B---3--:R-:W-:-:S04]  /*11fa0*/  LOP3.LUT R4, R4, UR4, RZ, 0xc0, !PT ;  /* 0x0000000404047c12 */ /* 0x008fc8000f8ec0ff */
[----:B--2---:R-:W2:Y:S01]  /*11fb0*/  POPC R7, R4 ;  /* 0x0000000400077309 */ /* 0x004ea20000000000 */
[----:B----4-:R-:W2:Y:S02]  /*11fc0*/  SHFL.IDX PT, R0, R3, R0, 0x1f ;  /* 0x00001f0003007589 */ /* 0x010ea400000e0000 */
[----:B--2---:R-:W-:-:S05]  /*11fd0*/  IADD3 R0, R0, UR38, R7 ;  /* 0x0000002600007c10 */ /* 0x004fca000fffe007 */
[----:B------:R4:W-:Y:S01]  /*11fe0*/  STL [R1], R0 ;  /* 0x0000000001007387 */ /* 0x0009e20000100800 */
[----:B------:R-:W-:Y:S05]  /*11ff0*/  BRA `(.L_x_246) ;  /* 0x0000004800c07947 */ /* 0x000fea0003800000 */
.L_x_245:
[----:B------:R-:W-:Y:S01]  /*12000*/  VIADD R0, R18, 0x24400 ;  /* 0x0002440012007836 */ /* 0x000fe20000000000 */
[----:B------:R-:W-:Y:S04]  /*12010*/  BSSY B6, `(.L_x_247) ;  /* 0x0000013000067945 */ /* 0x000fe80003800000 */
[----:B------:R-:W-:-:S13]  /*12020*/  LOP3.LUT P0, RZ, R0, 0x3ff, RZ, 0xc0, !PT ;  /* 0x000003ff00ff7812 */ /* 0x000fda000780c0ff */
[----:B------:R-:W-:Y:S05]  /*12030*/  @!P0 BRA `(.L_x_248) ;  /* 0x0000000000408947 */ /* 0x000fea0003800000 */
[----:B------:R-:W-:Y:S01]  /*12040*/  MOV R2, 0x0 ;  /* 0x0000000000027802 */ /* 0x000fe20000000f00 */
[----:B------:R-:W-:Y:S01]  /*12050*/  ULDC.64 UR6, c[0x4][0x1b8] ;  /* 0x01006e0000067ab9 */ /* 0x000fe20000000a00 */
[----:B------:R-:W-:Y:S01]  /*12060*/  ULDC.64 UR8, c[0x4][0x1c0] ;  /* 0x0100700000087ab9 */ /* 0x000fe20000000a00 */
[----:B------:R-:W-:Y:S01]  /*12070*/  ULDC.64 UR4, c[0x4][0x118] ;  /* 0x0100460000047ab9 */ /* 0x000fe20000000a00 */
[----:B---3--:R-:W-:Y:S02]  /*12080*/  IMAD.U32 R4, RZ, RZ, UR6 ;  /* 0x00000006ff047e24 */ /* 0x008fe4000f8e00ff */
[----:B------:R-:W3:Y:S01]  /*12090*/  LDC.64 R2, c[0x4][R2] ;  /* 0x0100000002027b82 */ /* 0x000ee20000000a00 */
[----:B------:R-:W-:Y:S02]  /*120a0*/  IMAD.U32 R5, RZ, RZ, UR7 ;  /* 0x00000007ff057e24 */ /* 0x000fe4000f8e00ff */
[----:B------:R-:W-:Y:S02]  /*120b0*/  IMAD.U32 R6, RZ, RZ, UR8 ;  /* 0x00000008ff067e24 */ /* 0x000fe4000f8e00ff */
[----:B--2---:R-:W-:-:S02]  /*120c0*/  IMAD.U32 R7, RZ, RZ, UR9 ;  /* 0x00000009ff077e24 */ /* 0x004fc4000f8e00ff */
[----:B-1----:R-:W-:Y:S02]  /*120d0*/  IMAD.U32 R10, RZ, RZ, UR4 ;  /* 0x00000004ff0a7e24 */ /* 0x002fe4000f8e00ff */
[----:B0-----:R-:W-:Y:S02]  /*120e0*/  IMAD.U32 R11, RZ, RZ, UR5 ;  /* 0x00000005ff0b7e24 */ /* 0x001fe4000f8e00ff */
[----:B------:R-:W-:Y:S02]  /*120f0*/  IMAD.MOV.U32 R8, RZ, RZ, 0x70 ;  /* 0x00000070ff087424 */ /* 0x000fe400078e00ff */
[----:B------:R-:W-:Y:S02]  /*12100*/  IMAD.MOV.U32 R12, RZ, RZ, 0x1 ;  /* 0x00000001ff0c7424 */ /* 0x000fe400078e00ff */
[----:B------:R-:W-:-:S07]  /*12110*/  IMAD.MOV.U32 R13, RZ, RZ, RZ ;  /* 0x000000ffff0d7224 */ /* 0x000fce00078e00ff */
[----:B------:R-:W-:-:S07]  /*12120*/  LEPC R20, `(.L_x_248) ;  /* 0x000000001014794e */ /* 0x000fce0000000000 */
[----:B---3--:R-:W-:Y:S05]  /*12130*/  CALL.ABS.NOINC R2 ;  /* 0x0000000002007343 */ /* 0x008fea0003c00000 */
.L_x_248:
[----:B------:R-:W-:Y:S05]  /*12140*/  BSYNC B6 ;  /* 0x0000000000067941 */ /* 0x000fea0003800000 */
.L_x_247:
        /* <DEDUP_REMOVED lines=8> */
[----:B------:R4:W4:Y:S01]  /*121d0*/  LDC.64 R2, c[0x4][R0] ;  /* 0x0100000000027b82 */ /* 0x0009220000000a00 */
[----:B---3--:R-:W-:Y:S02]  /*121e0*/  IMAD.U32 R4, RZ, RZ, UR6 ;  /* 0x00000006ff047e24 */ /* 0x008fe4000f8e00ff */
        /* <DEDUP_REMOVED lines=9> */
[----:B----4-:R-:W-:Y:S05]  /*12280*/  CALL.ABS.NOINC R2 ;  /* 0x0000000002007343 */ /* 0x010fea0003c00000 */
.L_x_251:
[----:B------:R-:W-:Y:S01]  /*12290*/  MOV R2, 0x0 ;  /* 0x0000000000027802 */ /* 0x000fe20000000f00 */
[----:B------:R-:W-:Y:S01]  /*122a0*/  ULDC.64 UR6, c[0x4][0x1b8] ;  /* 0x01006e0000067ab9 */ /* 0x000fe20000000a00 */
[----:B------:R-:W-:Y:S01]  /*122b0*/  ULDC.64 UR8, c[0x4][0x1c0] ;  /* 0x0100700000087ab9 */ /* 0x000fe20000000a00 */
[----:B------:R-:W-:Y:S01]  /*122c0*/  ULDC.64 UR4, c[0x4][0x128] ;  /* 0x01004a0000047ab9 */ /* 0x000fe20000000a00 */
[----:B------:R-:W-:Y:S02]  /*122d0*/  IMAD.U32 R4, RZ, RZ, UR6 ;  /* 0x00000006ff047e24 */ /* 0x000fe4000f8e00ff */
[----:B------:R-:W0:Y:S01]  /*122e0*/  LDC.64 R2, c[0x4][R2] ;  /* 0x0100000002027b82 */ /* 0x000e220000000a00 */
[----:B------:R-:W-:Y:S02]  /*122f0*/  IMAD.U32 R5, RZ, RZ, UR7 ;  /* 0x00000007ff057e24 */ /* 0x000fe4000f8e00ff */
[----:B------:R-:W-:Y:S02]  /*12300*/  IMAD.U32 R6, RZ, RZ, UR8 ;  /* 0x00000008ff067e24 */ /* 0x000fe4000f8e00ff */
[----:B------:R-:W-:-:S02]  /*12310*/  IMAD.U32 R7, RZ, RZ, UR9 ;  /* 0x00000009ff077e24 */ /* 0x000fc4000f8e00ff */
[----:B------:R-:W-:Y:S02]  /*12320*/  IMAD.U32 R10, RZ, RZ, UR4 ;  /* 0x00000004ff0a7e24 */ /* 0x000fe4000f8e00ff */
[----:B------:R-:W-:Y:S02]  /*12330*/  IMAD.U32 R11, RZ, RZ, UR5 ;  /* 0x00000005ff0b7e24 */ /* 0x000fe4000f8e00ff */
[----:B------:R-:W-:Y:S02]  /*12340*/  IMAD.MOV.U32 R8, RZ, RZ, 0x70 ;  /* 0x00000070ff087424 */ /* 0x000fe400078e00ff */
[----:B------:R-:W-:Y:S02]  /*12350*/  IMAD.MOV.U32 R12, RZ, RZ, 0x1 ;  /* 0x00000001ff0c7424 */ /* 0x000fe400078e00ff */
[----:B------:R-:W-:-:S07]  /*12360*/  IMAD.MOV.U32 R13, RZ, RZ, RZ ;  /* 0x000000ffff0d7224 */ /* 0x000fce00078e00ff */
[----:B------:R-:W-:-:S07]  /*12370*/  LEPC R20, `(.L_x_250) ;  /* 0x000000001014794e */ /* 0x000fce0000000000 */
[----:B0-----:R-:W-:Y:S05]  /*12380*/  CALL.ABS.NOINC R2 ;  /* 0x0000000002007343 */ /* 0x001fea0003c00000 */
.L_x_250:
[----:B------:R-:W-:Y:S05]  /*12390*/  BSYNC B6 ;  /* 0x0000000000067941 */ /* 0x000fea0003800000 */
.L_x_249:
[----:B---3--:R-:W3:Y:S01]  /*123a0*/  LDL.LU R4, [R1+0x1c] ;  /* 0x00001c0001047983 */ /* 0x008ee20000300800 */
[----:B------:R-:W-:-:S03]  /*123b0*/  ULDC.64 UR4, c[0x0][0x9f8] ;  /* 0x00027e0000047ab9 */ /* 0x000fc60000000a00 */
[----:B--2---:R-:W2:Y:S01]  /*123c0*/  LDL R7, [R1+0x10] ;  /* 0x0000100001077983 */ /* 0x004ea20000100800 */
[----:B------:R-:W-:Y:S01]  /*123d0*/  ISETP.NE.U32.AND P0, PT, RZ, UR4, PT ;  /* 0x00000004ff007c0c */ /* 0x000fe2000bf05070 */
[----:B------:R-:W-:Y:S02]  /*123e0*/  ULDC.64 UR6, c[0x0][0x208] ;  /* 0x0000820000067ab9 */ /* 0x000fe40000000a00 */
[----:B------:R-:W4:Y:S01]  /*123f0*/  LDL R0, [R1+0x38] ;  /* 0x0000380001007983 */ /* 0x000f220000100800 */
[----:B------:R-:W-:-:S13]  /*12400*/  ISETP.NE.AND.EX P0, PT, RZ, UR5, PT, P0 ;  /* 0x00000005ff007c0c */ /* 0x000fda000bf05300 */
[----:B------:R-:W-:-:S04]  /*12410*/  @P0 IADD3 R2, P1, R17, UR4, RZ ;  /* 0x0000000411020c10 */ /* 0x000fc8000ff3e0ff */
[----:B---3--:R-:W-:Y:S01]  /*12420*/  @P0 IADD3.X R3, R4, UR5, RZ, P1, !PT ;  /* 0x0000000504030c10 */ /* 0x008fe20008ffe4ff */
[----:B------:R-:W-:-:S04]  /*12430*/  ULDC.64 UR4, c[0x0][0xa08] ;  /* 0x0002820000047ab9 */ /* 0x000fc80000000a00 */
[----:B--2---:R2:W3:Y:S02]  /*12440*/  @P0 LDG.E R7, desc[UR6][R2.64] ;  /* 0x0000000602070981 */ /* 0x0044e4000c1e1900 */
[----:B--2---:R-:W2:Y:S01]  /*12450*/  LDC.64 R2, c[0x0][0x418] ;  /* 0x00010600ff027b82 */ /* 0x004ea20000000a00 */
[----:B----4-:R-:W-:Y:S01]  /*12460*/  VIADD R0, R0, 0xffffffff ;  /* 0xffffffff00007836 */ /* 0x010fe20000000000 */
[----:B---3--:R-:W-:Y:S01]  /*12470*/  SHF.R.S32.HI R8, RZ, 0x1f, R7 ;  /* 0x0000001fff087819 */ /* 0x008fe20000011407 */
[----:B------:R3:W-:Y:S04]  /*12480*/  @P0 STL [R1+0x10], R7 ;  /* 0x0000100701000387 */ /* 0x0007e80000100800 */
[----:B------:R3:W-:Y:S01]  /*12490*/  STL [R1+0x1c], R8 ;  /* 0x00001c0801007387 */ /* 0x0007e20000100800 */
[----:B--2---:R-:W-:Y:S01]  /*124a0*/  LOP3.LUT P0, RZ, R2, UR4, RZ, 0xfc, !PT ;  /* 0x0000000402ff7c12 */ /* 0x004fe2000f80fcff */
[----:B------:R-:W-:-:S03]  /*124b0*/  UMOV UR4, 0xffffffff ;  /* 0xffffffff00047882 */ /* 0x000fc60000000000 */
[----:B------:R-:W-:-:S04]  /*124c0*/  LOP3.LUT P0, RZ, R3, UR5, RZ, 0xfc, P0 ;  /* 0x0000000503ff7c12 */ /* 0x000fc8000800fcff */
[----:B------:R-:W-:Y:S01]  /*124d0*/  SEL R17, R7, RZ, !P0 ;  /* 0x000000ff07117207 */ /* 0x000fe20004000000 */
[----:B---3--:R-:W-:Y:S08]  /*124e0*/  BRA.DIV UR4, `(.L_x_252) ;  /* 0x0000005a045c7947 */ /* 0x008ff0000b800000 */
[----:B------:R-:W2:Y:S02]  /*124f0*/  S2R R4, SR_TID.X ;  /* 0x0000000000047919 */ /* 0x000ea40000002100 */
[----:B--2---:R-:W-:-:S04]  /*12500*/  SHF.R.U32.HI R4, RZ, 0x5, R4 ;  /* 0x00000005ff047819 */ /* 0x004fc80000011604 */
[----:B------:R-:W-:-:S05]  /*12510*/  LOP3.LUT R4, R4, 0x3, RZ, 0xc0, !PT ;  /* 0x0000000304047812 */ /* 0x000fca00078ec0ff */
[----:B------:R2:W3:Y:S02]  /*12520*/  SHFL.IDX PT, R14, R4, RZ, 0x1f ;  /* 0x00001fff040e7589 */ /* 0x0004e400000e0000 */
.L_x_367:
[----:B------:R-:W-:Y:S01]  /*12530*/  PLOP3.LUT P1, PT, PT, PT, PT, 0x8, 0x0 ;  /* 0x000000000000781c */ /* 0x000fe20003f2e170 */
[----:B------:R4:W-:Y:S01]  /*12540*/  STL [R1+0x8], R0 ;  /* 0x0000080001007387 */ /* 0x0009e20000100800 */
[----:B---3--:R-:W-:Y:S02]  /*12550*/  ISETP.NE.AND P0, PT, R14, RZ, PT ;  /* 0x000000ff0e00720c */ /* 0x008fe40003f05270 */
[----:B--2---:R-:W-:-:S05]  /*12560*/  P2R R4, PR, RZ, 0x2 ;  /* 0x00000002ff047803 */ /* 0x004fca0000000000 */
[----:B------:R4:W-:Y:S06]  /*12570*/  STL [R1+0x20], R4 ;  /* 0x0000200401007387 */ /* 0x0009ec0000100800 */
[----:B------:R-:W-:Y:S05]  /*12580*/  @P0 BRA `(.L_x_253) ;  /* 0x0000000400440947 */ /* 0x000fea0003800000 */
[----:B------:R-:W-:-:S03]  /*12590*/  UMOV UR4, 0xffffffff ;  /* 0xffffffff00047882 */ /* 0x000fc60000000000 */
[----:B------:R-:W-:Y:S05]  /*125a0*/  BRA.DIV UR4, `(.L_x_254) ;  /* 0x0000005a04607947 */ /* 0x000fea000b800000 */
[----:B------:R-:W-:-:S13]  /*125b0*/  ELECT P6, URZ, PT ;  /* 0x00000000003f782f */ /* 0x000fda00038c0000 */
.L_x_370:
[----:B------:R-:W-:Y:S05]  /*125c0*/  @!P6 BRA `(.L_x_253) ;  /* 0x000000040034e947 */ /* 0x000fea0003800000 */
[----:B------:R-:W-:-:S04]  /*125d0*/  ISETP.NE.U32.AND P0, PT, R2, RZ, PT ;  /* 0x000000ff0200720c */ /* 0x000fc80003f05070 */
[----:B------:R-:W-:-:S13]  /*125e0*/  ISETP.NE.AND.EX P0, PT, R3, RZ, PT, P0 ;  /* 0x000000ff0300720c */ /* 0x000fda0003f05300 */
[----:B------:R-:W-:Y:S05]  /*125f0*/  @!P0 BRA `(.L_x_255) ;  /* 0x0000000000548947 */ /* 0x000fea0003800000 */
[----:B------:R-:W2:Y:S01]  /*12600*/  LDC R6, c[0x0][0x43c] ;  /* 0x00010f00ff067b82 */ /* 0x000ea20000000800 */
[----:B------:R-:W-:Y:S01]  /*12610*/  IMAD.MOV.U32 R9, RZ, RZ, R0 ;  /* 0x000000ffff097224 */ /* 0x000fe200078e0000 */
[----:B------:R-:W-:Y:S01]  /*12620*/  ULDC.64 UR4, c[0x0][0x428] ;  /* 0x00010a0000047ab9 */ /* 0x000fe20000000a00 */
[----:B------:R-:W-:Y:S02]  /*12630*/  ULDC.64 UR6, c[0x0][0x208] ;  /* 0x0000820000067ab9 */ /* 0x000fe40000000a00 */
[----:B----4-:R-:W-:Y:S01]  /*12640*/  IMAD.MOV.U32 R0, RZ, RZ, R9 ;  /* 0x000000ffff007224 */ /* 0x010fe200078e0009 */
[----:B--2---:R-:W-:-:S13]  /*12650*/  ISETP.NE.AND P0, PT, R6, 0x1, PT ;  /* 0x000000010600780c */ /* 0x004fda0003f05270 */
[----:B------:R-:W2:Y:S02]  /*12660*/  @P0 LDC.64 R4, c[0x0][0x440] ;  /* 0x00011000ff040b82 */ /* 0x000ea40000000a00 */
[----:B--2---:R-:W-:-:S05]  /*12670*/  @P0 IMAD.HI.U32 R4, R9, R4, RZ ;  /* 0x0000000409040227 */ /* 0x004fca00078e00ff */
[----:B------:R-:W-:-:S04]  /*12680*/  @P0 SHF.R.U32.HI R0, RZ, R5, R4 ;  /* 0x00000005ff000219 */ /* 0x000fc80000011604 */
[--C-:B------:R-:W-:Y:S01]  /*12690*/  SHF.R.S32.HI R5, RZ, 0x1f, R0.reuse ;  /* 0x0000001fff057819 */ /* 0x100fe20000011400 */
[----:B------:R-:W-:-:S04]  /*126a0*/  IMAD.MOV R4, RZ, RZ, -R0 ;  /* 0x000000ffff047224 */ /* 0x000fc800078e0a00 */
[----:B------:R-:W-:Y:S02]  /*126b0*/  IMAD R9, R6, R4, R9 ;  /* 0x0000000406097224 */ /* 0x000fe400078e0209 */
[----:B------:R-:W-:Y:S02]  /*126c0*/  IMAD R6, R8, UR4, RZ ;  /* 0x0000000408067c24 */ /* 0x000fe4000f8e02ff */
[----:B------:R-:W-:Y:S01]  /*126d0*/  IMAD.MOV.U32 R4, RZ, RZ, R0 ;  /* 0x000000ffff047224 */ /* 0x000fe200078e0000 */
[----:B------:R2:W-:Y:S01]  /*126e0*/  STL [R1+0x8], R9 ;  /* 0x0000080901007387 */ /* 0x0005e20000100800 */
[C---:B------:R-:W-:Y:S02]  /*126f0*/  IMAD R0, R7.reuse, UR5, R6 ;  /* 0x0000000507007c24 */ /* 0x040fe4000f8e0206 */
[----:B------:R-:W-:-:S04]  /*12700*/  IMAD.WIDE.U32 R4, R7, UR4, R4 ;  /* 0x0000000407047c25 */ /* 0x000fc8000f8e0004 */
[----:B------:R-:W-:Y:S01]  /*12710*/  IMAD.IADD R0, R5, 0x1, R0 ;  /* 0x0000000105007824 */ /* 0x000fe200078e0200 */
[----:B------:R-:W-:-:S04]  /*12720*/  LEA R2, P0, R4, R2, 0x2 ;  /* 0x0000000204027211 */ /* 0x000fc800078010ff */
[----:B------:R-:W-:-:S05]  /*12730*/  LEA.HI.X R3, R4, R3, R0, 0x2, P0 ;  /* 0x0000000304037211 */ /* 0x000fca00000f1400 */
[----:B------:R2:W5:Y:S04]  /*12740*/  LDG.E R17, desc[UR6][R2.64] ;  /* 0x0000000602117981 */ /* 0x000568000c1e1900 */
.L_x_255:
[----:B--2---:R-:W2:Y:S01]  /*12750*/  LDL R2, [R1+0x14] ;  /* 0x0000140001027983 */ /* 0x004ea20000100800 */
[----:B----4-:R-:W-:Y:S01]  /*12760*/  IMAD R0, R19, 0x8, R18 ;  /* 0x0000000813007824 */ /* 0x010fe200078e0212 */
[----:B--2---:R-:W-:-:S04]  /*12770*/  SHF.L.U32 R2, R2, 0x1f, RZ ;  /* 0x0000001f02027819 */ /* 0x004fc800000006ff */
[----:B------:R-:W2:Y:S02]  /*12780*/  SYNCS.PHASECHK.TRANS64.TRYWAIT P0, [R0+URZ+0x38840], R2 ;  /* 0x03884002000075a7 */ /* 0x000ea4000800017f */
[----:B--2---:R-:W-:Y:S05]  /*12790*/  @!P0 BRA `(.L_x_256) ;  /* 0x0000005800048947 */ /* 0x004fea0003800000 */
.L_x_371:
[----:B------:R-:W3:Y:S02]  /*127a0*/  S2R R3, SR_TID.X ;  /* 0x0000000000037919 */ /* 0x000ee40000002100 */
[----:B---3--:R-:W-:-:S04]  /*127b0*/  LOP3.LUT R3, R3, 0x7f, RZ, 0xc0, !PT ;  /* 0x0000007f03037812 */ /* 0x008fc800078ec0ff */
[----:B------:R-:W-:-:S13]  /*127c0*/  ISETP.NE.AND P0, PT, R3, RZ, PT ;  /* 0x000000ff0300720c */ /* 0x000fda0003f05270 */
[----:B------:R-:W-:Y:S05]  /*127d0*/  @P0 BRA `(.L_x_257) ;  /* 0x00000000001c0947 */ /* 0x000fea0003800000 */
[----:B------:R-:W3:Y:S01]  /*127e0*/  S2R R3, SR_TID.X ;  /* 0x0000000000037919 */ /* 0x000ee20000002100 */
[----:B--2---:R-:W-:-:S04]  /*127f0*/  IMAD.MOV.U32 R2, RZ, RZ, 0xa000 ;  /* 0x0000a000ff027424 */ /* 0x004fc800078e00ff */
[----:B------:R4:W-:Y:S01]  /*12800*/  SYNCS.ARRIVE.TRANS64 RZ, [R0+URZ+0x38830], R2 ;  /* 0x0388300200ff79a7 */ /* 0x0009e2000800003f */
[----:B---3--:R-:W-:-:S04]  /*12810*/  LOP3.LUT R3, R3, 0x1f, RZ, 0xc0, !PT ;  /* 0x0000001f03037812 */ /* 0x008fc800078ec0ff */
[----:B------:R-:W-:-:S13]  /*12820*/  ISETP.NE.AND P0, PT, R3, RZ, PT ;  /* 0x000000ff0300720c */ /* 0x000fda0003f05270 */
[----:B----4-:R-:W-:Y:S05]  /*12830*/  @!P0 BRA `(.L_x_257) ;  /* 0x0000000000048947 */ /* 0x010fea0003800000 */
[----:B------:R-:W-:Y:S01]  /*12840*/  BPT.TRAP 0x1 ;  /* 0x000000040000795c */ /* 0x000fe20000300000 */
.L_x_257:
[----:B------:R-:W3:Y:S04]  /*12850*/  LDL R3, [R1+0x8] ;  /* 0x0000080001037983 */ /* 0x000ee80000100800 */
[----:B--2---:R-:W2:Y:S01]  /*12860*/  LDL R2, [R1+0x18] ;  /* 0x0000180001027983 */ /* 0x004ea20000100800 */
[----:B------:R-:W-:Y:S01]  /*12870*/  R2UR UR9, R0 ;  /* 0x00000000000972ca */ /* 0x000fe200000e0000 */
[----:B------:R-:W-:Y:S01]  /*12880*/  IMAD R0, R19, 0xa000, R18 ;  /* 0x0000a00013007824 */ /* 0x000fe200078e0212 */
[----:B------:R-:W-:Y:S01]  /*12890*/  UIADD3 UR4, UP0, UR36, 0x370, URZ ;  /* 0x0000037024047890 */ /* 0x000fe2000ff1e03f */
[----:B------:R-:W-:Y:S01]  /*128a0*/  R2UR UR12, R16 ;  /* 0x00000000100c72ca */ /* 0x000fe200000e0000 */
[----:B------:R-:W-:Y:S01]  /*128b0*/  UMOV UR10, URZ ;  /* 0x0000003f000a7c82 */ /* 0x000fe20008000000 */
[----:B-----5:R-:W-:Y:S01]  /*128c0*/  R2UR UR13, R17 ;  /* 0x00000000110d72ca */ /* 0x020fe200000e0000 */
[----:B------:R-:W-:Y:S01]  /*128d0*/  UMOV UR6, 0x0 ;  /* 0x0000000000067882 */ /* 0x000fe20000000000 */
[----:B------:R-:W-:Y:S01]  /*128e0*/  R2UR UR14, R0 ;  /* 0x00000000000e72ca */ /* 0x000fe200000e0000 */
[----:B------:R-:W-:Y:S01]  /*128f0*/  UMOV UR7, 0x14f00000 ;  /* 0x14f0000000077882 */ /* 0x000fe20000000000 */
[----:B------:R-:W-:Y:S01]  /*12900*/  UMOV UR16, 0x40 ;  /* 0x0000004000107882 */ /* 0x000fe20000000000 */
[----:B------:R-:W-:-:S03]  /*12910*/  PLOP3.LUT P0, PT, PT, PT, PT, 0x80, 0x0 ;  /* 0x000000000000781c */ /* 0x000fc60003f0f070 */
[----:B------:R-:W-:Y:S01]  /*12920*/  UIADD3 UR9, UR9, 0x38830, URZ ;  /* 0x0003883009097890 */ /* 0x000fe2000fffe03f */
[----:B------:R-:W-:-:S05]  /*12930*/  P2R R0, PR, RZ, 0x1 ;  /* 0x00000001ff007803 */ /* 0x000fca0000000000 */
[----:B------:R4:W-:Y:S01]  /*12940*/  STL [R1+0x20], R0 ;  /* 0x0000200001007387 */ /* 0x0009e20000100800 */
[----:B------:R-:W-:Y:S02]  /*12950*/  UIADD3 UR8, UR14, 0x24400, URZ ;  /* 0x000244000e087890 */ /* 0x000fe4000fffe03f */
[----:B------:R-:W-:Y:S02]  /*12960*/  UIADD3 UR15, UR14, 0x26c00, URZ ;  /* 0x00026c000e0f7890 */ /* 0x000fe4000fffe03f */
[----:B------:R-:W-:Y:S02]  /*12970*/  UIADD3 UR17, UR14, 0x29400, URZ ;  /* 0x000294000e117890 */ /* 0x000fe4000fffe03f */
[----:B------:R-:W-:-:S03]  /*12980*/  UIADD3 UR18, UR14, 0x2bc00, URZ ;  /* 0x0002bc000e127890 */ /* 0x000fc6000fffe03f */
[----:B------:R-:W-:Y:S01]  /*12990*/  UMOV UR14, 0x80 ;  /* 0x00000080000e7882 */ /* 0x000fe20000000000 */
[----:B---3--:R-:W-:Y:S02]  /*129a0*/  R2UR UR11, R3 ;  /* 0x00000000030b72ca */ /* 0x008fe400000e0000 */
[----:B--2---:R-:W-:-:S13]  /*129b0*/  R2UR UR5, R2 ;  /* 0x00000000020572ca */ /* 0x004fda00000e0000 */
[----:B------:R-:W-:Y:S02]  /*129c0*/  UIMAD UR11, UR11, 0x50, UR5 ;  /* 0x000000500b0b78a4 */ /* 0x000fe4000f8e0205 */
[----:B------:R-:W-:-:S09]  /*129d0*/  UIADD3.X UR5, URZ, UR37, URZ, UP0, !UPT ;  /* 0x000000253f057290 */ /* 0x000fd200087fe43f */
[----:B------:R2:W-:Y:S02]  /*129e0*/  UTMALDG.4D [UR8], [UR4], desc[UR6] ;  /* 0x00000608040075b4 */ /* 0x0005e40008019000 */
[----:B--2---:R-:W-:Y:S01]  /*129f0*/  UMOV UR8, UR15 ;  /* 0x0000000f00087c82 */ /* 0x004fe20008000000 */
[----:B------:R-:W-:Y:S02]  /*12a00*/  UMOV UR10, UR16 ;  /* 0x00000010000a7c82 */ /* 0x000fe40008000000 */
[----:B------:R2:W-:Y:S02]  /*12a10*/  UTMALDG.4D [UR8], [UR4], desc[UR6] ;  /* 0x00000608040075b4 */ /* 0x0005e40008019000 */
[----:B--2---:R-:W-:Y:S01]  /*12a20*/  UMOV UR8, UR17 ;  /* 0x0000001100087c82 */ /* 0x004fe20008000000 */
[----:B------:R-:W-:Y:S01]  /*12a30*/  UMOV UR10, UR14 ;  /* 0x0000000e000a7c82 */ /* 0x000fe20008000000 */
[----:B------:R-:W-:Y:S01]  /*12a40*/  UMOV UR14, 0xc0 ;  /* 0x000000c0000e7882 */ /* 0x000fe20000000000 */
[----:B------:R2:W-:Y:S02]  /*12a50*/  UTMALDG.4D [UR8], [UR4], desc[UR6] ;  /* 0x00000608040075b4 */ /* 0x0005e40008019000 */
[----:B--2---:R-:W-:Y:S01]  /*12a60*/  UMOV UR8, UR18 ;  /* 0x0000001200087c82 */ /* 0x004fe20008000000 */
[----:B------:R-:W-:-:S02]  /*12a70*/  UMOV UR10, UR14 ;  /* 0x0000000e000a7c82 */ /* 0x000fc40008000000 */
[----:B------:R4:W-:Y:S02]  /*12a80*/  UTMALDG.4D [UR8], [UR4], desc[UR6] ;  /* 0x00000608040075b4 */ /* 0x0009e40008019000 */
[----:B----4-:R-:W-:Y:S01]  /*12a90*/  NOP ;  /* 0x0000000000007918 */ /* 0x010fe20000000000 */
.L_x_253:
[----:B------:R-:W2:Y:S04]  /*12aa0*/  LDL.LU R3, [R1+0x30] ;  /* 0x0000300001037983 */ /* 0x000ea80000300800 */
[----:B------:R-:W3:Y:S04]  /*12ab0*/  LDL.LU R5, [R1+0x2c] ;  /* 0x00002c0001057983 */ /* 0x000ee80000300800 */
[----:B----4-:R-:W4:Y:S01]  /*12ac0*/  LDL.LU R4, [R1+0x3c] ;  /* 0x00003c0001047983 */ /* 0x010f220000300800 */
[----:B------:R-:W-:Y:S05]  /*12ad0*/  WARPSYNC.ALL ;  /* 0x0000000000007948 */ /* 0x000fea0003800000 */
[----:B------:R-:W-:Y:S01]  /*12ae0*/  ULDC.64 UR6, c[0x0][0xa00] ;  /* 0x0002800000067ab9 */ /* 0x000fe20000000a00 */
[----:B------:R-:W-:Y:S01]  /*12af0*/  ULDC.64 UR4, c[0x0][0x298] ;  /* 0x0000a60000047ab9 */ /* 0x000fe20000000a00 */
[----:B------:R-:W-:Y:S01]  /*12b00*/  BAR.SYNC.DEFER_BLOCKING 0x8, 0x180 ;  /* 0x0206000000007b1d */ /* 0x000fe20000010000 */
[----:B------:R-:W-:Y:S01]  /*12b10*/  ISETP.NE.U32.AND P0, PT, RZ, UR6, PT ;  /* 0x00000006ff007c0c */ /* 0x000fe2000bf05070 */
[----:B------:R-:W-:-:S03]  /*12b20*/  VIADD R2, R18, 0x14400 ;  /* 0x0001440012027836 */ /* 0x000fc60000000000 */
[----:B------:R-:W-:Y:S01]  /*12b30*/  ISETP.NE.AND.EX P0, PT, RZ, UR7, PT, P0 ;  /* 0x00000007ff007c0c */ /* 0x000fe2000bf05300 */
[----:B------:R-:W-:Y:S01]  /*12b40*/  BSSY B6, `(.L_x_258) ;  /* 0x000001e000067945 */ /* 0x000fe20003800000 */
[----:B------:R-:W-:Y:S02]  /*12b50*/  LOP3.LUT P1, RZ, R2, 0x3ff, RZ, 0xc0, !PT ;  /* 0x000003ff02ff7812 */ /* 0x000fe4000782c0ff */
[----:B--2---:R-:W-:Y:S02]  /*12b60*/  SHF.R.S32.HI R0, RZ, 0x1f, R3 ;  /* 0x0000001fff007819 */ /* 0x004fe40000011403 */
[----:B---3--:R-:W-:-:S03]  /*12b70*/  SEL R5, R5, RZ, !P0 ;  /* 0x000000ff05057207 */ /* 0x008fc60004000000 */
[----:B------:R-:W-:Y:S01]  /*12b80*/  IMAD R0, R0, UR4, RZ ;  /* 0x0000000400007c24 */ /* 0x000fe2000f8e02ff */
[----:B----4-:R-:W-:-:S03]  /*12b90*/  SEL R4, R4, RZ, !P0 ;  /* 0x000000ff04047207 */ /* 0x010fc60004000000 */
[C---:B------:R-:W-:Y:S02]  /*12ba0*/  IMAD R0, R3.reuse, UR5, R0 ;  /* 0x0000000503007c24 */ /* 0x040fe4000f8e0200 */
[----:B------:R-:W-:-:S04]  /*12bb0*/  IMAD.WIDE.U32 R2, R3, UR4, RZ ;  /* 0x0000000403027c25 */ /* 0x000fc8000f8e00ff */
[----:B------:R-:W-:Y:S01]  /*12bc0*/  IMAD.IADD R0, R3, 0x1, R0 ;  /* 0x0000000103007824 */ /* 0x000fe200078e0200 */
[----:B------:R2:W-:Y:S04]  /*12bd0*/  STL.64 [R1+0x50], R2 ;  /* 0x0000500201007387 */ /* 0x0005e80000100a00 */
[----:B------:R2:W-:Y:S04]  /*12be0*/  STL [R1+0x2c], R5 ;  /* 0x00002c0501007387 */ /* 0x0005e80000100800 */
[----:B------:R2:W-:Y:S04]  /*12bf0*/  STL [R1+0x3c], R4 ;  /* 0x00003c0401007387 */ /* 0x0005e80000100800 */
[----:B------:R2:W-:Y:S01]  /*12c00*/  STL [R1+0x30], R0 ;  /* 0x0000300001007387 */ /* 0x0005e20000100800 */
[----:B------:R-:W-:Y:S05]  /*12c10*/  @!P1 BRA `(.L_x_259) ;  /* 0x0000000000409947 */ /* 0x000fea0003800000 */
[----:B--2---:R-:W-:Y:S01]  /*12c20*/  MOV R2, 0x0 ;  /* 0x0000000000027802 */ /* 0x004fe20000000f00 */
[----:B------:R-:W-:Y:S01]  /*12c30*/  ULDC.64 UR6, c[0x4][0x1b8] ;  /* 0x01006e0000067ab9 */ /* 0x000fe20000000a00 */
[----:B------:R-:W-:Y:S01]  /*12c40*/  ULDC.64 UR8, c[0x4][0x1c0] ;  /* 0x0100700000087ab9 */ /* 0x000fe20000000a00 */
[----:B------:R-:W-:Y:S01]  /*12c50*/  ULDC.64 UR4, c[0x4][0x130] ;  /* 0x01004c0000047ab9 */ /* 0x000fe20000000a00 */
[----:B------:R-:W-:Y:S02]  /*12c60*/  IMAD.U32 R4, RZ, RZ, UR6 ;  /* 0x00000006ff047e24 */ /* 0x000fe4000f8e00ff */
[----:B------:R-:W2:Y:S01]  /*12c70*/  LDC.64 R2, c[0x4][R2] ;  /* 0x0100000002027b82 */ /* 0x000ea20000000a00 */
[----:B------:R-:W-:Y:S02]  /*12c80*/  IMAD.U32 R5, RZ, RZ, UR7 ;  /* 0x00000007ff057e24 */ /* 0x000fe4000f8e00ff */
[----:B------:R-:W-:Y:S02]  /*12c90*/  IMAD.U32 R6, RZ, RZ, UR8 ;  /* 0x00000008ff067e24 */ /* 0x000fe4000f8e00ff */
[----:B------:R-:W-:-:S02]  /*12ca0*/  IMAD.U32 R7, RZ, RZ, UR9 ;  /* 0x00000009ff077e24 */ /* 0x000fc4000f8e00ff */
[----:B-1----:R-:W-:Y:S02]  /*12cb0*/  IMAD.U32 R10, RZ, RZ, UR4 ;  /* 0x00000004ff0a7e24 */ /* 0x002fe4000f8e00ff */
[----:B0-----:R-:W-:Y:S02]  /*12cc0*/  IMAD.U32 R11, RZ, RZ, UR5 ;  /* 0x00000005ff0b7e24 */ /* 0x001fe4000f8e00ff */
[----:B------:R-:W-:Y:S02]  /*12cd0*/  IMAD.MOV.U32 R8, RZ, RZ, 0x70 ;  /* 0x00000070ff087424 */ /* 0x000fe400078e00ff */
[----:B------:R-:W-:Y:S02]  /*12ce0*/  IMAD.MOV.U32 R12, RZ, RZ, 0x1 ;  /* 0x00000001ff0c7424 */ /* 0x000fe400078e00ff */
[----:B------:R-:W-:-:S07]  /*12cf0*/  IMAD.MOV.U32 R13, RZ, RZ, RZ ;  /* 0x000000ffff0d7224 */ /* 0x000fce00078e00ff */
[----:B------:R-:W-:-:S07]  /*12d00*/  LEPC R20, `(.L_x_259) ;  /* 0x000000001014794e */ /* 0x000fce0000000000 */
[----:B--2---:R-:W-:Y:S05]  /*12d10*/  CALL.ABS.NOINC R2 ;  /* 0x0000000002007343 */ /* 0x004fea0003c00000 */
.L_x_259:
[----:B------:R-:W-:Y:S05]  /*12d20*/  BSYNC B6 ;  /* 0x0000000000067941 */ /* 0x000fea0003800000 */
.L_x_258:
[----:B--2---:R-:W2:Y:S01]  /*12d30*/  LDL.LU R0, [R1+0x3c] ;  /* 0x00003c0001007983 */ /* 0x004ea20000300800 */
[----:B------:R-:W-:Y:S01]  /*12d40*/  ULDC.64 UR4, c[0x0][0x2d8] ;  /* 0x0000b60000047ab9 */ /* 0x000fe20000000a00 */
[----:B------:R-:W3:Y:S01]  /*12d50*/  LDC R8, c[0x0][0x448] ;  /* 0x00011200ff087b82 */ /* 0x000ee20000000800 */
[----:B------:R-:W-:Y:S01]  /*12d60*/  ULDC.64 UR6, c[0x0][0x280] ;  /* 0x0000a00000067ab9 */ /* 0x000fe20000000a00 */
[----:B------:R-:W4:Y:S04]  /*12d70*/  LDL.LU R5, [R1+0x30] ;  /* 0x0000300001057983 */ /* 0x000f280000300800 */
[----:B------:R-:W4:Y:S04]  /*12d80*/  LDL.LU.64 R2, [R1+0x50] ;  /* 0x0000500001027983 */ /* 0x000f280000300a00 */
[----:B------:R-:W2:Y:S01]  /*12d90*/  LDL.LU R4, [R1+0x2c] ;  /* 0x00002c0001047983 */ /* 0x000ea20000300800 */
[----:B---3--:R-:W-:Y:S01]  /*12da0*/  ISETP.NE.AND P0, PT, R8, 0x1, PT ;  /* 0x000000010800780c */ /* 0x008fe20003f05270 */
[----:B------:R-:W3:-:S12]  /*12db0*/  S2R R9, SR_TID.X ;  /* 0x0000000000097919 */ /* 0x000ed80000002100 */
[----:B------:R-:W0:Y:S01]  /*12dc0*/  @P0 LDC R7, c[0x0][0x450] ;  /* 0x00011400ff070b82 */ /* 0x000e220000000800 */
[----:B----4-:R-:W-:Y:S02]  /*12dd0*/  IMAD.MOV.U32 R3, RZ, RZ, R5 ;  /* 0x000000ffff037224 */ /* 0x010fe400078e0005 */
[----:B------:R-:W4:Y:S01]  /*12de0*/  LDL.LU R5, [R1+0x4] ;  /* 0x0000040001057983 */ /* 0x000f220000300800 */
[----:B---3--:R-:W-:Y:S02]  /*12df0*/  IMAD.SHL.U32 R9, R9, 0x8, RZ ;  /* 0x0000000809097824 */ /* 0x008fe400078e00ff */
[C---:B------:R-:W-:Y:S01]  /*12e00*/  IMAD.WIDE.U32 R2, R16.reuse, UR4, R2 ;  /* 0x0000000410027c25 */ /* 0x040fe2000f8e0002 */
[----:B-1----:R-:W1:Y:S02]  /*12e10*/  S2R R10, SR_TID.X ;  /* 0x00000000000a7919 */ /* 0x002e640000002100 */
[----:B------:R-:W-:Y:S01]  /*12e20*/  LOP3.LUT R9, R9, 0x38, RZ, 0xc0, !PT ;  /* 0x0000003809097812 */ /* 0x000fe200078ec0ff */
[----:B------:R-:W-:Y:S01]  /*12e30*/  IMAD R3, R16, UR5, R3 ;  /* 0x0000000510037c24 */ /* 0x000fe2000f8e0203 */
[----:B------:R-:W-:-:S02]  /*12e40*/  ULDC.64 UR4, c[0x0][0x2e0] ;  /* 0x0000b80000047ab9 */ /* 0x000fc40000000a00 */
[----:B--2---:R-:W-:Y:S01]  /*12e50*/  IMAD R0, R0, UR4, RZ ;  /* 0x0000000400007c24 */ /* 0x004fe2000f8e02ff */
[C---:B------:R-:W-:Y:S01]  /*12e60*/  LOP3.LUT R12, R9.reuse, 0x40, RZ, 0xfc, !PT ;  /* 0x00000040090c7812 */ /* 0x040fe200078efcff */
[C---:B------:R-:W-:Y:S01]  /*12e70*/  IMAD.WIDE.U32 R2, R4.reuse, UR4, R2 ;  /* 0x0000000404027c25 */ /* 0x040fe2000f8e0002 */
[C---:B0-----:R-:W-:Y:S02]  /*12e80*/  LOP3.LUT R11, R9.reuse, 0x80, RZ, 0xfc, !PT ;  /* 0x00000080090b7812 */ /* 0x041fe400078efcff */
[----:B------:R-:W-:Y:S01]  /*12e90*/  LOP3.LUT R9, R9, 0xc0, RZ, 0xfc, !PT ;  /* 0x000000c009097812 */ /* 0x000fe200078efcff */
[----:B------:R-:W-:Y:S01]  /*12ea0*/  IMAD R0, R4, UR5, R0 ;  /* 0x0000000504007c24 */ /* 0x000fe2000f8e0200 */
[----:B------:R-:W-:Y:S01]  /*12eb0*/  ULDC.64 UR4, c[0x0][0x2d0] ;  /* 0x0000b40000047ab9 */ /* 0x000fe20000000a00 */
[----:B------:R-:W0:Y:S02]  /*12ec0*/  S2R R4, SR_TID.X ;  /* 0x0000000000047919 */ /* 0x000e240000002100 */
[----:B------:R-:W-:-:S02]  /*12ed0*/  IMAD.IADD R3, R3, 0x1, R0 ;  /* 0x0000000103037824 */ /* 0x000fc400078e0200 */
[----:B-1----:R-:W-:-:S05]  /*12ee0*/  IMAD.SHL.U32 R10, R10, 0x8, RZ ;  /* 0x000000080a0a7824 */ /* 0x002fca00078e00ff */
[----:B------:R-:W-:Y:S02]  /*12ef0*/  LOP3.LUT R10, R10, 0x38, RZ, 0xc0, !PT ;  /* 0x000000380a0a7812 */ /* 0x000fe400078ec0ff */
[----:B0-----:R-:W-:-:S04]  /*12f00*/  LOP3.LUT R4, R4, 0x7f, RZ, 0xc0, !PT ;  /* 0x0000007f04047812 */ /* 0x001fc800078ec0ff */
[----:B------:R-:W-:Y:S02]  /*12f10*/  SHF.R.U32.HI R6, RZ, 0x3, R4 ;  /* 0x00000003ff067819 */ /* 0x000fe40000011604 */
[----:B------:R-:W0:Y:S02]  /*12f20*/  S2R R4, SR_TID.X ;  /* 0x0000000000047919 */ /* 0x000e240000002100 */
[----:B0-----:R-:W-:-:S05]  /*12f30*/  IMAD.SHL.U32 R4, R4, 0x10, RZ ;  /* 0x0000001004047824 */ /* 0x001fca00078e00ff */
[----:B------:R-:W-:Y:S02]  /*12f40*/  LOP3.LUT R4, R6, 0x70, R4, 0xf8, !PT ;  /* 0x0000007006047812 */ /* 0x000fe400078ef804 */
[----:B------:R-:W0:Y:S01]  /*12f50*/  @P0 LDC R6, c[0x0][0x44c] ;  /* 0x00011300ff060b82 */ /* 0x000e220000000800 */
[----:B----4-:R-:W-:-:S05]  /*12f60*/  IMAD.SHL.U32 R5, R5, 0x80, RZ ;  /* 0x0000008005057824 */ /* 0x010fca00078e00ff */
[----:B------:R-:W-:-:S05]  /*12f70*/  LOP3.LUT R0, R4, R5, RZ, 0xfc, !PT ;  /* 0x0000000504007212 */ /* 0x000fca00078efcff */
[----:B0-----:R-:W-:-:S04]  /*12f80*/  @P0 IMAD.HI.U32 R6, R0, R6, RZ ;  /* 0x0000000600060227 */ /* 0x001fc800078e00ff */
[----:B------:R-:W-:Y:S01]  /*12f90*/  IMAD.MOV.U32 R4, RZ, RZ, R0 ;  /* 0x000000ffff047224 */ /* 0x000fe200078e0000 */
[----:B------:R-:W-:-:S05]  /*12fa0*/  @P0 SHF.R.U32.HI R4, RZ, R7, R6 ;  /* 0x00000007ff040219 */ /* 0x000fca0000011606 */
[----:B------:R-:W-:Y:S02]  /*12fb0*/  IMAD.MOV R6, RZ, RZ, -R4 ;  /* 0x000000ffff067224 */ /* 0x000fe400078e0a04 */
[----:B------:R-:W-:-:S04]  /*12fc0*/  IMAD.WIDE.U32 R2, R4, UR4, R2 ;  /* 0x0000000404027c25 */ /* 0x000fc8000f8e0002 */
[----:B------:R-:W-:Y:S01]  /*12fd0*/  IMAD R0, R8, R6, R0 ;  /* 0x0000000608007224 */ /* 0x000fe200078e0200 */
[----:B------:R-:W-:-:S05]  /*12fe0*/  SHF.R.S32.HI R6, RZ, 0x1f, R4 ;  /* 0x0000001fff067819 */ /* 0x000fca0000011404 */
[----:B------:R-:W-:-:S04]  /*12ff0*/  IMAD R6, R6, UR4, RZ ;  /* 0x0000000406067c24 */ /* 0x000fc8000f8e02ff */
[----:B------:R-:W-:Y:S01]  /*13000*/  IMAD R4, R4, UR5, R6 ;  /* 0x0000000504047c24 */ /* 0x000fe2000f8e0206 */
[----:B------:R-:W-:-:S03]  /*13010*/  ULDC.64 UR4, c[0x0][0x2c8] ;  /* 0x0000b20000047ab9 */ /* 0x000fc60000000a00 */
[----:B------:R-:W-:Y:S01]  /*13020*/  IMAD.IADD R3, R3, 0x1, R4 ;  /* 0x0000000103037824 */ /* 0x000fe200078e0204 */
[----:B------:R-:W-:Y:S01]  /*13030*/  SHF.R.S32.HI R4, RZ, 0x1f, R0 ;  /* 0x0000001fff047819 */ /* 0x000fe20000011400 */
[----:B------:R-:W-:-:S04]  /*13040*/  IMAD.WIDE.U32 R2, R0, UR4, R2 ;  /* 0x0000000400027c25 */ /* 0x000fc8000f8e0002 */
[----:B------:R-:W-:Y:S01]  /*13050*/  IMAD R4, R4, UR4, RZ ;  /* 0x0000000404047c24 */ /* 0x000fe2000f8e02ff */
[----:B------:R-:W-:Y:S02]  /*13060*/  ULDC UR4, c[0x0][0x2b8] ;  /* 0x0000ae0000047ab9 */ /* 0x000fe40000000800 */
[----:B------:R-:W-:Y:S01]  /*13070*/  ISETP.GE.AND P3, PT, R9, UR4, PT ;  /* 0x0000000409007c0c */ /* 0x000fe2000bf66270 */
[----:B------:R-:W-:Y:S01]  /*13080*/  IMAD R0, R0, UR5, R4 ;  /* 0x0000000500007c24 */ /* 0x000fe2000f8e0204 */
[----:B------:R0:W5:Y:S01]  /*13090*/  LDL R9, [R1+0x24] ;  /* 0x0000240001097983 */ /* 0x0001620000100800 */
[----:B------:R-:W-:Y:S02]  /*130a0*/  LEA R4, P4, R2, UR6, 0x1 ;  /* 0x0000000602047c11 */ /* 0x000fe4000f8808ff */
[----:B------:R-:W-:Y:S01]  /*130b0*/  IMAD.IADD R0, R3, 0x1, R0 ;  /* 0x0000000103007824 */ /* 0x000fe200078e0200 */
[----:B------:R-:W-:Y:S02]  /*130c0*/  ISETP.GE.AND P0, PT, R10, UR4, PT ;  /* 0x000000040a007c0c */ /* 0x000fe4000bf06270 */
[----:B------:R-:W-:-:S02]  /*130d0*/  ISETP.GE.AND P1, PT, R12, UR4, PT ;  /* 0x000000040c007c0c */ /* 0x000fc4000bf26270 */
[----:B------:R-:W-:Y:S01]  /*130e0*/  ISETP.GE.AND P2, PT, R11, UR4, PT ;  /* 0x000000040b007c0c */ /* 0x000fe2000bf46270 */
[----:B------:R-:W-:Y:S01]  /*130f0*/  UMOV UR4, 0xffffffff ;  /* 0xffffffff00047882 */ /* 0x000fe20000000000 */
[----:B------:R-:W-:Y:S02]  /*13100*/  LEA.HI.X R3, R2, UR7, R0, 0x1, P4 ;  /* 0x0000000702037c11 */ /* 0x000fe4000a0f0c00 */
[----:B0-----:R-:W-:Y:S09]  /*13110*/  BRA.DIV UR4, `(.L_x_260) ;  /* 0x0000004e04b87947 */ /* 0x001ff2000b800000 */
[----:B------:R-:W2:Y:S01]  /*13120*/  LDL.LU R6, [R1+0x40] ;  /* 0x0000400001067983 */ /* 0x000ea20000300800 */
[----:B------:R-:W0:Y:S02]  /*13130*/  S2R R7, SR_TID.X ;  /* 0x0000000000077919 */ /* 0x000e240000002100 */
[----:B0-----:R-:W-:-:S04]  /*13140*/  LOP3.LUT R7, R7, 0x7f, RZ, 0xc0, !PT ;  /* 0x0000007f07077812 */ /* 0x001fc800078ec0ff */
[----:B------:R-:W-:Y:S02]  /*13150*/  SHF.R.U32.HI R11, RZ, 0x3, R7 ;  /* 0x00000003ff0b7819 */ /* 0x000fe40000011607 */
[----:B------:R-:W0:Y:S03]  /*13160*/  SHFL.IDX PT, R7, R4, RZ, 0x181f ;  /* 0x00181fff04077589 */ /* 0x000e2600000e0000 */
[----:B------:R-:W-:Y:S01]  /*13170*/  IMAD.IADD R0, R11, 0x1, R5 ;  /* 0x000000010b007824 */ /* 0x000fe200078e0205 */
[----:B------:R-:W-:-:S03]  /*13180*/  ULDC.64 UR4, c[0x0][0x208] ;  /* 0x0000820000047ab9 */ /* 0x000fc60000000a00 */
[----:B------:R-:W-:Y:S02]  /*13190*/  VIADD R5, R0, 0x10 ;  /* 0x0000001000057836 */ /* 0x000fe40000000000 */
[----:B--2---:R-:W-:Y:S02]  /*131a0*/  IMAD R2, R6, R8, RZ ;  /* 0x0000000806027224 */ /* 0x004fe400078e02ff */
[----:B------:R-:W1:Y:S03]  /*131b0*/  SHFL.IDX PT, R6, R3, RZ, 0x181f ;  /* 0x00181fff03067589 */ /* 0x000e6600000e0000 */
[----:B------:R-:W-:-:S13]  /*131c0*/  ISETP.GE.AND P5, PT, R0, R2, PT ;  /* 0x000000020000720c */ /* 0x000fda0003fa6270 */
[----:B0-----:R-:W-:-:S05]  /*131d0*/  @!P5 LEA R7, P4, R10, R7, 0x1 ;  /* 0x000000070a07d211 */ /* 0x001fca00078808ff */
[----:B-1----:R-:W-:-:S05]  /*131e0*/  @!P5 IMAD.X R6, RZ, RZ, R6, P4 ;  /* 0x000000ffff06d224 */ /* 0x002fca00020e0606 */
[----:B------:R-:W-:-:S04]  /*131f0*/  @!P5 LOP3.LUT R7, R7, R6, RZ, 0x3c, !PT ;  /* 0x000000060707d212 */ /* 0x000fc800078e3cff */
[----:B------:R-:W-:-:S04]  /*13200*/  @!P5 LOP3.LUT R6, R7, R6, RZ, 0x3c, !PT ;  /* 0x000000060706d212 */ /* 0x000fc800078e3cff */
[----:B------:R-:W-:-:S05]  /*13210*/  @!P5 LOP3.LUT R7, R7, R6, RZ, 0x3c, !PT ;  /* 0x000000060707d212 */ /* 0x000fca00078e3cff */
[----:B------:R-:W-:Y:S01]  /*13220*/  @!PT LDS RZ, [RZ] ;  /* 0x00000000fffff984 */ /* 0x000fe20000000800 */
[----:B-----5:R-:W-:Y:S04]  /*13230*/  @!P5 LDGSTS.E.BYPASS.LTC128B.128 [R9+0x14400], desc[UR4][R6.64], !P0 ;  /* 0x144000000609dfae */ /* 0x020fe8000c101d44 */
[----:B------:R-:W-:Y:S04]  /*13240*/  @!P5 LDGSTS.E.BYPASS.LTC128B.128 [R9+0x18400], desc[UR4][R6.64+0x80], !P1 ;  /* 0x184000800609dfae */ /* 0x000fe8000c901d44 */
[----:B------:R-:W-:Y:S04]  /*13250*/  @!P5 LDGSTS.E.BYPASS.LTC128B.128 [R9+0x1c400], desc[UR4][R6.64+0x100], !P2 ;  /* 0x1c4001000609dfae */ /* 0x000fe8000d101d44 */
[----:B------:R0:W-:Y:S01]  /*13260*/  @!P5 LDGSTS.E.BYPASS.LTC128B.128 [R9+0x20400], desc[UR4][R6.64+0x180], !P3 ;  /* 0x204001800609dfae */ /* 0x0001e2000d901d44 */
[----:B------:R-:W-:-:S03]  /*13270*/  ISETP.GE.AND P5, PT, R5, R2, PT ;  /* 0x000000020500720c */ /* 0x000fc60003fa6270 */
[----:B------:R-:W1:Y:S04]  /*13280*/  SHFL.IDX PT, R5, R4, 0x1, 0x181f ;  /* 0x00381f0004057f89 */ /* 0x000e6800000e0000 */
[----:B0-----:R-:W0:Y:S06]  /*13290*/  SHFL.IDX PT, R6, R3, 0x1, 0x181f ;  /* 0x00381f0003067f89 */ /* 0x001e2c00000e0000 */
[----:B-1----:R-:W-:-:S05]  /*132a0*/  @!P5 LEA R5, P4, R10, R5, 0x1 ;  /* 0x000000050a05d211 */ /* 0x002fca00078808ff */
[----:B0-----:R-:W-:-:S04]  /*132b0*/  @!P5 IMAD.X R6, RZ, RZ, R6, P4 ;  /* 0x000000ffff06d224 */ /* 0x001fc800020e0606 */
[----:B------:R-:W-:Y:S02]  /*132c0*/  @!P5 IMAD.MOV.U32 R7, RZ, RZ, R6 ;  /* 0x000000ffff07d224 */ /* 0x000fe400078e0006 */
[----:B------:R-:W-:Y:S02]  /*132d0*/  @!P5 IMAD.MOV.U32 R6, RZ, RZ, R5 ;  /* 0x000000ffff06d224 */ /* 0x000fe400078e0005 */
[----:B------:R-:W-:-:S03]  /*132e0*/  VIADD R5, R0, 0x20 ;  /* 0x0000002000057836 */ /* 0x000fc60000000000 */
[----:B------:R-:W-:Y:S04]  /*132f0*/  @!P5 LDGSTS.E.BYPASS.LTC128B.128 [R9+0x14c00], desc[UR4][R6.64], !P0 ;  /* 0x14c000000609dfae */ /* 0x000fe8000c101d44 */
        /* <DEDUP_REMOVED lines=53> */
[----:B------:R-:W0:Y:S06]  /*13650*/  SHFL.IDX PT, R8, R3, 0x6, 0x181f ;  /* 0x00d81f0003087f89 */ /* 0x000e2c00000e0000 */
[----:B-1----:R-:W-:-:S05]  /*13660*/  @!P5 LEA R5, P4, R10, R5, 0x1 ;  /* 0x000000050a05d211 */ /* 0x002fca00078808ff */
[----:B0-----:R-:W-:-:S04]  /*13670*/  @!P5 IMAD.X R6, RZ, RZ, R8, P4 ;  /* 0x000000ffff06d224 */ /* 0x001fc800020e0608 */
[----:B------:R-:W-:Y:S02]  /*13680*/  @!P5 IMAD.MOV.U32 R7, RZ, RZ, R6 ;  /* 0x000000ffff07d224 */ /* 0x000fe400078e0006 */
[----:B------:R-:W-:Y:S02]  /*13690*/  @!P5 IMAD.MOV.U32 R6, RZ, RZ, R5 ;  /* 0x000000ffff06d224 */ /* 0x000fe400078e0005 */
[----:B------:R0:W1:Y:S04]  /*136a0*/  SHFL.IDX PT, R5, R3, 0x7, 0x181f ;  /* 0x00f81f0003057f89 */ /* 0x00006800000e0000 */
[----:B------:R0:W-:Y:S04]  /*136b0*/  @!P5 LDGSTS.E.BYPASS.LTC128B.128 [R9+0x17400], desc[UR4][R6.64], !P0 ;  /* 0x174000000609dfae */ /* 0x0001e8000c101d44 */
[----:B------:R0:W-:Y:S04]  /*136c0*/  @!P5 LDGSTS.E.BYPASS.LTC128B.128 [R9+0x1b400], desc[UR4][R6.64+0x80], !P1 ;  /* 0x1b4000800609dfae */ /* 0x0001e8000c901d44 */
[----:B------:R0:W-:Y:S04]  /*136d0*/  @!P5 LDGSTS.E.BYPASS.LTC128B.128 [R9+0x1f400], desc[UR4][R6.64+0x100], !P2 ;  /* 0x1f4001000609dfae */ /* 0x0001e8000d101d44 */
[----:B------:R0:W-:Y:S04]  /*136e0*/  @!P5 LDGSTS.E.BYPASS.LTC128B.128 [R9+0x23400], desc[UR4][R6.64+0x180], !P3 ;  /* 0x234001800609dfae */ /* 0x0001e8000d901d44 */
[----:B------:R0:W2:Y:S02]  /*136f0*/  SHFL.IDX PT, R3, R4, 0x7, 0x181f ;  /* 0x00f81f0004037f89 */ /* 0x0000a400000e0000 */
.L_x_388:
[----:B------:R-:W-:Y:S01]  /*13700*/  VIADD R0, R0, 0x70 ;  /* 0x0000007000007836 */ /* 0x000fe20000000000 */
[----:B------:R-:W-:Y:S04]  /*13710*/  BSSY B0, `(.L_x_261) ;  /* 0x000000d000007945 */ /* 0x000fe80003800000 */
[----:B------:R-:W-:-:S13]  /*13720*/  ISETP.GE.AND P4, PT, R0, R2, PT ;  /* 0x000000020000720c */ /* 0x000fda0003f86270 */
[----:B------:R-:W-:Y:S05]  /*13730*/  @P4 BRA `(.L_x_262) ;  /* 0x0000000000284947 */ /* 0x000fea0003800000 */
[----:B--2---:R-:W-:Y:S01]  /*13740*/  LEA R2, P4, R10, R3, 0x1 ;  /* 0x000000030a027211 */ /* 0x004fe200078808ff */
[----:B------:R-:W-:-:S04]  /*13750*/  ULDC.64 UR4, c[0x0][0x208] ;  /* 0x0000820000047ab9 */ /* 0x000fc80000000a00 */
[----:B01----:R-:W-:-:S05]  /*13760*/  IMAD.X R3, RZ, RZ, R5, P4 ;  /* 0x000000ffff037224 */ /* 0x003fca00020e0605 */
[----:B------:R-:W-:Y:S01]  /*13770*/  @!PT LDS RZ, [RZ] ;  /* 0x00000000fffff984 */ /* 0x000fe20000000800 */
[----:B------:R-:W-:Y:S01]  /*13780*/  @!PT LDS RZ, [RZ] ;  /* 0x00000000fffff984 */ /* 0x000fe20000000800 */
[----:B------:R-:W-:Y:S01]  /*13790*/  @!PT LDS RZ, [RZ] ;  /* 0x00000000fffff984 */ /* 0x000fe20000000800 */
[----:B------:R3:W-:Y:S04]  /*137a0*/  LDGSTS.E.BYPASS.LTC128B.128 [R9+0x17c00], desc[UR4][R2.64], !P0 ;  /* 0x17c0000002097fae */ /* 0x0007e8000c101d44 */
[----:B------:R3:W-:Y:S04]  /*137b0*/  LDGSTS.E.BYPASS.LTC128B.128 [R9+0x1bc00], desc[UR4][R2.64+0x80], !P1 ;  /* 0x1bc0008002097fae */ /* 0x0007e8000c901d44 */
[----:B------:R3:W-:Y:S04]  /*137c0*/  LDGSTS.E.BYPASS.LTC128B.128 [R9+0x1fc00], desc[UR4][R2.64+0x100], !P2 ;  /* 0x1fc0010002097fae */ /* 0x0007e8000d101d44 */
[----:B------:R3:W-:Y:S02]  /*137d0*/  LDGSTS.E.BYPASS.LTC128B.128 [R9+0x23c00], desc[UR4][R2.64+0x180], !P3 ;  /* 0x23c0018002097fae */ /* 0x0007e4000d901d44 */
.L_x_262:
[----:B------:R-:W-:Y:S05]  /*137e0*/  BSYNC B0 ;  /* 0x0000000000007941 */ /* 0x000fea0003800000 */
.L_x_261:
[----:B------:R-:W-:Y:S01]  /*137f0*/  NOP ;  /* 0x0000000000007918 */ /* 0x000fe20000000000 */
[----:B------:R-:W-:Y:S01]  /*13800*/  PLOP3.LUT P0, PT, PT, PT, PT, 0x80, 0x0 ;  /* 0x000000000000781c */ /* 0x000fe20003f0f070 */
[----:B0-----:R-:W-:-:S12]  /*13810*/  VIADD R6, R18, 0x38800 ;  /* 0x0003880012067836 */ /* 0x001fd80000000000 */
.L_x_263:
[----:B------:R-:W-:Y:S02]  /*13820*/  PLOP3.LUT P1, PT, P1, P0, PT, 0xa2, 0x0 ;  /* 0x000000000000781c */ /* 0x000fe40000f21472 */
[----:B------:R-:W-:-:S08]  /*13830*/  @P0 R2UR P1, UR4, R18 ;  /* 0x00000000120402ca */ /* 0x000fd00000020000 */
[----:B------:R-:W-:-:S05]  /*13840*/  @P0 PLOP3.LUT P0, PT, P1, PT, PT, 0x80, 0x0 ;  /* 0x000000000000081c */ /* 0x000fca0000f0f070 */
[----:B------:R-:W-:Y:S01]  /*13850*/  @!P1 SYNCS.ARRIVE.TRANS64.RED.A0T1 RZ, [UR4+0x38800], RZ ;  /* 0x038800ffffff99a7 */ /* 0x000fe20008200404 */
[----:B------:R-:W-:Y:S07]  /*13860*/  @!P1 ARRIVES.LDGSTSBAR.64.TRANSCNT [UR4+0x38800] ;  /* 0x03880000ff0099b0 */ /* 0x000fee0008000a84 */
[----:B------:R-:W-:Y:S05]  /*13870*/  @P0 BRA.U.ANY `(.L_x_263) ;  /* 0xfffffffd00e80947 */ /* 0x000fea000393ffff */
[----:B---3--:R-:W3:Y:S02]  /*13880*/  LDL.LU R2, [R1+0x48] ;  /* 0x0000480001027983 */ /* 0x008ee40000300800 */
[----:B---3--:R-:W-:-:S05]  /*13890*/  VIADD R2, R2, 0x1 ;  /* 0x0000000102027836 */ /* 0x008fca0000000000 */
[----:B------:R0:W-:Y:S01]  /*138a0*/  STL [R1+0x48], R2 ;  /* 0x0000480201007387 */ /* 0x0001e20000100800 */
[----:B------:R-:W-:-:S04]  /*138b0*/  LEA.HI R0, R2, R2, RZ, 0x1 ;  /* 0x0000000202007211 */ /* 0x000fc800078f08ff */
[----:B------:R-:W-:-:S05]  /*138c0*/  LOP3.LUT R0, R0, 0xfffffffe, RZ, 0xc0, !PT ;  /* 0xfffffffe00007812 */ /* 0x000fca00078ec0ff */
[----:B------:R-:W-:-:S05]  /*138d0*/  IMAD.IADD R0, R2, 0x1, -R0 ;  /* 0x0000000102007824 */ /* 0x000fca00078e0a00 */
[----:B------:R-:W-:Y:S01]  /*138e0*/  SHF.L.U32 R0, R0, 0x1f, RZ ;  /* 0x0000001f00007819 */ /* 0x000fe200000006ff */
[----:B------:R-:W-:Y:S01]  /*138f0*/  NOP ;  /* 0x0000000000007918 */ /* 0x000fe20000000000 */
[----:B------:R0:W-:Y:S01]  /*13900*/  SYNCS.ARRIVE.TRANS64.A1T0 RZ, [R18+URZ+0x38800], RZ ;  /* 0x038800ff12ff79a7 */ /* 0x0001e2000810003f */
[----:B------:R-:W-:Y:S01]  /*13910*/  BSSY B0, `(.L_x_264) ;  /* 0x0000003000007945 */ /* 0x000fe20003800000 */
[----:B------:R-:W3:Y:S03]  /*13920*/  SYNCS.PHASECHK.TRANS64.TRYWAIT P0, [R18+URZ+0x38820], R0 ;  /* 0x03882000120075a7 */ /* 0x000ee6000800017f */
[----:B0--3--:R-:W-:Y:S05]  /*13930*/  @!P0 BRA `(.L_x_265) ;  /* 0x0000005000bc8947 */ /* 0x009fea0003800000 */
.L_x_389:
[----:B------:R-:W-:Y:S05]  /*13940*/  BSYNC B0 ;  /* 0x0000000000007941 */ /* 0x000fea0003800000 */
.L_x_264:
[----:B------:R-:W0:Y:S04]  /*13950*/  LDL R2, [R1+0x38] ;  /* 0x0000380001027983 */ /* 0x000e280000100800 */
[----:B--2---:R-:W2:Y:S01]  /*13960*/  LDL R3, [R1+0x28] ;  /* 0x0000280001037983 */ /* 0x004ea20000100800 */
[----:B------:R-:W-:Y:S01]  /*13970*/  BSSY B0, `(.L_x_266) ;  /* 0x00002a3000007945 */ /* 0x000fe20003800000 */
[----:B0-----:R-:W-:-:S05]  /*13980*/  VIADD R0, R2, 0xfffffffe ;  /* 0xfffffffe02007836 */ /* 0x001fca0000000000 */
[----:B--2---:R-:W-:-:S13]  /*13990*/  ISETP.GE.AND P0, PT, R0, R3, PT ;  /* 0x000000030000720c */ /* 0x004fda0003f06270 */
[----:B------:R-:W-:Y:S05]  /*139a0*/  @!P0 BRA `(.L_x_267) ;  /* 0x00000028007c8947 */ /* 0x000fea0003800000 */
[----:B------:R-:W2:Y:S04]  /*139b0*/  LDL.LU R2, [R1+0x58] ;  /* 0x0000580001027983 */ /* 0x000ea80000300800 */
[----:B-1----:R-:W3:Y:S04]  /*139c0*/  LDL.LU R5, [R1+0x34] ;  /* 0x0000340001057983 */ /* 0x002ee80000300800 */
[----:B------:R-:W4:Y:S01]  /*139d0*/  LDL.LU R4, [R1+0x44] ;  /* 0x0000440001047983 */ /* 0x000f220000300800 */
[----:B------:R-:W-:Y:S01]  /*139e0*/  LOP3.LUT R10, RZ, R3, RZ, 0x33, !PT ;  /* 0x00000003ff0a7212 */ /* 0x000fe200078e33ff */
[----:B------:R-:W-:Y:S01]  /*139f0*/  BSSY B2, `(.L_x_268) ;  /* 0x00000e5000027945 */ /* 0x000fe20003800000 */
[----:B--2---:R-:W-:-:S04]  /*13a00*/  VIADD R2, R2, 0x1 ;  /* 0x0000000102027836 */ /* 0x004fc80000000000 */
[----:B---3--:R-:W-:-:S05]  /*13a10*/  IMAD R2, R2, R5, RZ ;  /* 0x0000000502027224 */ /* 0x008fca00078e02ff */
[----:B----4-:R-:W-:-:S05]  /*13a20*/  VIMNMX R8, R4, R2, PT ;  /* 0x0000000204087248 */ /* 0x010fca0003fe0100 */
[----:B------:R-:W-:-:S05]  /*13a30*/  IMAD.MOV R2, RZ, RZ, -R8 ;  /* 0x000000ffff027224 */ /* 0x000fca00078e0a08 */
[----:B------:R-:W-:-:S05]  /*13a40*/  VIADDMNMX R10, R2, 0x1, R10, !PT ;  /* 0x00000001020a7846 */ /* 0x000fca000780010a */
[----:B------:R-:W-:-:S05]  /*13a50*/  IMAD.IADD R2, R8, 0x1, R10 ;  /* 0x0000000108027824 */ /* 0x000fca00078e020a */
[----:B------:R-:W-:-:S04]  /*13a60*/  LOP3.LUT R2, R2, 0x1, RZ, 0xc0, !PT ;  /* 0x0000000102027812 */ /* 0x000fc800078ec0ff */
[----:B------:R-:W-:-:S13]  /*13a70*/  ISETP.NE.U32.AND P0, PT, R2, 0x1, PT ;  /* 0x000000010200780c */ /* 0x000fda0003f05070 */
[----:B------:R-:W-:Y:S05]  /*13a80*/  @P0 BRA `(.L_x_269) ;  /* 0x0000000c006c0947 */ /* 0x000fea0003800000 */
[----:B------:R-:W2:Y:S04]  /*13a90*/  LDL R4, [R1+0x20] ;  /* 0x0000200001047983 */ /* 0x000ea80000100800 */
[----:B------:R-:W3:Y:S01]  /*13aa0*/  LDL R3, [R1+0x14] ;  /* 0x0000140001037983 */ /* 0x000ee20000100800 */
[----:B------:R-:W-:Y:S01]  /*13ab0*/  VIADD R9, R19, 0x1 ;  /* 0x0000000113097836 */ /* 0x000fe20000000000 */
[----:B------:R-:W-:Y:S04]  /*13ac0*/  BSSY B1, `(.L_x_270) ;  /* 0x00000d3000017945 */ /* 0x000fe80003800000 */
[----:B------:R-:W-:-:S04]  /*13ad0*/  ISETP.NE.AND P0, PT, R9, 0x2, PT ;  /* 0x000000020900780c */ /* 0x000fc80003f05270 */
[----:B------:R-:W-:Y:S02]  /*13ae0*/  SEL R11, RZ, 0x1, P0 ;  /* 0x00000001ff0b7807 */ /* 0x000fe40000000000 */
[----:B------:R-:W-:Y:S02]  /*13af0*/  SEL R9, R9, RZ, P0 ;  /* 0x000000ff09097207 */ /* 0x000fe40000000000 */
[----:B--2---:R-:W-:Y:S02]  /*13b00*/  ISETP.NE.AND P1, PT, R4, RZ, PT ;  /* 0x000000ff0400720c */ /* 0x004fe40003f25270 */
[----:B---3--:R-:W-:-:S11]  /*13b10*/  LOP3.LUT R11, R3, R11, RZ, 0x3c, !PT ;  /* 0x0000000b030b7212 */ /* 0x008fd600078e3cff */
[----:B------:R-:W-:Y:S05]  /*13b20*/  @!P1 BRA `(.L_x_271) ;  /* 0x0000000c00309947 */ /* 0x000fea0003800000 */
[----:B------:R-:W-:Y:S01]  /*13b30*/  ULDC.64 UR4, c[0x0][0x418] ;  /* 0x0001060000047ab9 */ /* 0x000fe20000000a00 */
[----:B------:R-:W-:Y:S01]  /*13b40*/  IMAD.MOV.U32 R5, RZ, RZ, R17 ;  /* 0x000000ffff057224 */ /* 0x000fe200078e0011 */
[----:B------:R-:W-:-:S04]  /*13b50*/  ISETP.NE.U32.AND P0, PT, RZ, UR4, PT ;  /* 0x00000004ff007c0c */ /* 0x000fc8000bf05070 */
[----:B------:R-:W-:-:S13]  /*13b60*/  ISETP.NE.AND.EX P0, PT, RZ, UR5, PT, P0 ;  /* 0x00000005ff007c0c */ /* 0x000fda000bf05300 */
[----:B------:R-:W-:Y:S05]  /*13b70*/  @!P0 BRA `(.L_x_272) ;  /* 0x0000000000508947 */ /* 0x000fea0003800000 */
[----:B------:R-:W2:Y:S01]  /*13b80*/  LDL R12, [R1+0x1c] ;  /* 0x00001c00010c7983 */ /* 0x000ea20000100800 */
[----:B------:R-:W0:Y:S01]  /*13b90*/  LDC R5, c[0x0][0x43c] ;  /* 0x00010f00ff057b82 */ /* 0x000e220000000800 */
[----:B------:R-:W-:Y:S02]  /*13ba0*/  ULDC.64 UR6, c[0x0][0x428] ;  /* 0x00010a0000067ab9 */ /* 0x000fe40000000a00 */
[----:B------:R-:W3:Y:S01]  /*13bb0*/  LDL R7, [R1+0x10] ;  /* 0x0000100001077983 */ /* 0x000ee20000100800 */
        /* <DEDUP_REMOVED lines=9> */
[----:B--2---:R-:W-:-:S04]  /*13c50*/  IMAD R4, R12, UR6, RZ ;  /* 0x000000060c047c24 */ /* 0x004fc8000f8e02ff */
[C---:B---3--:R-:W-:Y:S02]  /*13c60*/  IMAD R4, R7.reuse, UR7, R4 ;  /* 0x0000000707047c24 */ /* 0x048fe4000f8e0204 */
[----:B------:R-:W-:-:S04]  /*13c70*/  IMAD.WIDE.U32 R2, R7, UR6, R2 ;  /* 0x0000000607027c25 */ /* 0x000fc8000f8e0002 */
[----:B------:R-:W-:Y:S01]  /*13c80*/  IMAD.IADD R3, R4, 0x1, R3 ;  /* 0x0000000104037824 */ /* 0x000fe200078e0203 */
[----:B------:R-:W-:-:S04]  /*13c90*/  LEA R4, P0, R2, UR4, 0x2 ;  /* 0x0000000402047c11 */ /* 0x000fc8000f8010ff */
[----:B------:R-:W-:-:S06]  /*13ca0*/  LEA.HI.X R5, R2, UR5, R3, 0x2, P0 ;  /* 0x0000000502057c11 */ /* 0x000fcc00080f1403 */
[----:B------:R0:W5:Y:S03]  /*13cb0*/  LDG.E R5, desc[UR8][R4.64] ;  /* 0x0000000804057981 */ /* 0x000166000c1e1900 */
.L_x_272:
[----:B------:R-:W-:Y:S01]  /*13cc0*/  IMAD R3, R9, 0x8, R18 ;  /* 0x0000000809037824 */ /* 0x000fe200078e0212 */
[----:B------:R-:W-:Y:S01]  /*13cd0*/  SHF.L.U32 R2, R11, 0x1f, RZ ;  /* 0x0000001f0b027819 */ /* 0x000fe200000006ff */
[----:B------:R-:W-:Y:S03]  /*13ce0*/  BSSY B3, `(.L_x_273) ;  /* 0x0000003000037945 */ /* 0x000fe60003800000 */
[----:B------:R-:W1:Y:S02]  /*13cf0*/  SYNCS.PHASECHK.TRANS64.TRYWAIT P0, [R3+URZ+0x38840], R2 ;  /* 0x03884002030075a7 */ /* 0x000e64000800017f */
[----:B-1----:R-:W-:Y:S05]  /*13d00*/  @!P0 BRA `(.L_x_274) ;  /* 0x0000004c00dc8947 */ /* 0x002fea0003800000 */
.L_x_390:
[----:B------:R-:W-:Y:S05]  /*13d10*/  BSYNC B3 ;  /* 0x0000000000037941 */ /* 0x000fea0003800000 */
.L_x_273:
[----:B0-----:R-:W0:Y:S01]  /*13d20*/  S2R R4, SR_TID.X ;  /* 0x0000000000047919 */ /* 0x001e220000002100 */
[----:B------:R-:W-:Y:S01]  /*13d30*/  BSSY B3, `(.L_x_275) ;  /* 0x000000b000037945 */ /* 0x000fe20003800000 */
[----:B0-----:R-:W-:-:S04]  /*13d40*/  LOP3.LUT R4, R4, 0x7f, RZ, 0xc0, !PT ;  /* 0x0000007f04047812 */ /* 0x001fc800078ec0ff */
[----:B------:R-:W-:-:S13]  /*13d50*/  ISETP.NE.AND P1, PT, R4, RZ, PT ;  /* 0x000000ff0400720c */ /* 0x000fda0003f25270 */
[----:B------:R-:W-:Y:S05]  /*13d60*/  @P1 BRA `(.L_x_276) ;  /* 0x00000000001c1947 */ /* 0x000fea0003800000 */
[----:B------:R-:W0:Y:S01]  /*13d70*/  S2R R4, SR_TID.X ;  /* 0x0000000000047919 */ /* 0x000e220000002100 */
[----:B-1----:R-:W-:-:S04]  /*13d80*/  IMAD.MOV.U32 R2, RZ, RZ, 0xa000 ;  /* 0x0000a000ff027424 */ /* 0x002fc800078e00ff */
[----:B------:R2:W-:Y:S01]  /*13d90*/  SYNCS.ARRIVE.TRANS64 RZ, [R3+URZ+0x38830], R2 ;  /* 0x0388300203ff79a7 */ /* 0x0005e2000800003f */
[----:B0-----:R-:W-:-:S04]  /*13da0*/  LOP3.LUT R4, R4, 0x1f, RZ, 0xc0, !PT ;  /* 0x0000001f04047812 */ /* 0x001fc800078ec0ff */
[----:B------:R-:W-:-:S13]  /*13db0*/  ISETP.NE.AND P0, PT, R4, RZ, PT ;  /* 0x000000ff0400720c */ /* 0x000fda0003f05270 */
[----:B--2---:R-:W-:Y:S05]  /*13dc0*/  @!P0 BRA `(.L_x_276) ;  /* 0x0000000000048947 */ /* 0x004fea0003800000 */
[----:B------:R-:W-:Y:S01]  /*13dd0*/  BPT.TRAP 0x1 ;  /* 0x000000040000795c */ /* 0x000fe20000300000 */
.L_x_276:
[----:B------:R-:W-:Y:S05]  /*13de0*/  BSYNC B3 ;  /* 0x0000000000037941 */ /* 0x000fea0003800000 */
.L_x_275:
[----:B-1----:R-:W2:Y:S01]  /*13df0*/  LDL R2, [R1+0x18] ;  /* 0x0000180001027983 */ /* 0x002ea20000100800 */
[----:B------:R-:W-:Y:S01]  /*13e00*/  IMAD.MOV.U32 R14, RZ, RZ, RZ ;  /* 0x000000ffff0e7224 */ /* 0x000fe200078e00ff */
[----:B------:R-:W-:Y:S01]  /*13e10*/  UIADD3 UR4, UP0, UR36, 0x370, URZ ;  /* 0x0000037024047890 */ /* 0x000fe2000ff1e03f */
[----:B------:R-:W-:Y:S01]  /*13e20*/  IMAD R4, R9, 0xa000, R18 ;  /* 0x0000a00009047824 */ /* 0x000fe200078e0212 */
[----:B------:R-:W-:Y:S01]  /*13e30*/  PLOP3.LUT P0, PT, PT, PT, PT, 0x80, 0x0 ;  /* 0x000000000000781c */ /* 0x000fe20003f0f070 */
[----:B------:R-:W-:Y:S01]  /*13e40*/  VIADD R3, R3, 0x38830 ;  /* 0x0003883003037836 */ /* 0x000fe20000000000 */
[----:B------:R-:W-:Y:S01]  /*13e50*/  R2UR UR10, R14 ;  /* 0x000000000e0a72ca */ /* 0x000fe200000e0000 */
[----:B------:R-:W-:Y:S01]  /*13e60*/  VIADD R7, R4, 0x24400 ;  /* 0x0002440004077836 */ /* 0x000fe20000000000 */
[----:B------:R-:W-:Y:S01]  /*13e70*/  UIADD3.X UR5, URZ, UR37, URZ, UP0, !UPT ;  /* 0x000000253f057290 */ /* 0x000fe200087fe43f */
[----:B------:R-:W-:Y:S01]  /*13e80*/  UMOV UR6, 0x0 ;  /* 0x0000000000067882 */ /* 0x000fe20000000000 */
[----:B------:R-:W-:Y:S01]  /*13e90*/  UMOV UR7, 0x14f00000 ;  /* 0x14f0000000077882 */ /* 0x000fe20000000000 */
[----:B--2---:R-:W-:-:S10]  /*13ea0*/  IMAD R2, R0, 0x50, R2 ;  /* 0x0000005000027824 */ /* 0x004fd400078e0202 */
.L_x_277:
[----:B------:R-:W-:-:S13]  /*13eb0*/  @P0 ELECT P2, URZ, PT ;  /* 0x00000000003f082f */ /* 0x000fda0003840000 */
[----:B-----5:R-:W-:Y:S02]  /*13ec0*/  @P2 R2UR UR13, R5 ;  /* 0x00000000050d22ca */ /* 0x020fe400000e0000 */
[----:B------:R-:W-:Y:S02]  /*13ed0*/  @P2 R2UR UR12, R16 ;  /* 0x00000000100c22ca */ /* 0x000fe400000e0000 */
[----:B------:R-:W-:Y:S02]  /*13ee0*/  @P2 R2UR UR11, R2 ;  /* 0x00000000020b22ca */ /* 0x000fe400000e0000 */
[----:B------:R-:W-:Y:S02]  /*13ef0*/  @P2 R2UR UR9, R3 ;  /* 0x00000000030922ca */ /* 0x000fe400000e0000 */
[----:B------:R-:W-:Y:S02]  /*13f00*/  @P2 R2UR UR8, R7 ;  /* 0x00000000070822ca */ /* 0x000fe400000e0000 */
[----:B------:R-:W-:-:S02]  /*13f10*/  @P2 PLOP3.LUT P0, PT, P2, PT, PT, 0x8, 0x0 ;  /* 0x000000000000281c */ /* 0x000fc4000170e170 */
[----:B------:R-:W-:-:S09]  /*13f20*/  PLOP3.LUT P2, PT, PT, PT, PT, 0x8, 0x0 ;  /* 0x000000000000781c */ /* 0x000fd20003f4e170 */
[----:B------:R0:W-:Y:S02]  /*13f30*/  UTMALDG.4D [UR8], [UR4], desc[UR6] ;  /* 0x00000608040075b4 */ /* 0x0001e40008019000 */
[----:B0-----:R-:W-:Y:S05]  /*13f40*/  @P0 BRA.U.ANY `(.L_x_277) ;  /* 0xfffffffd00d80947 */ /* 0x001fea000393ffff */
[----:B------:R-:W-:Y:S01]  /*13f50*/  IMAD.MOV.U32 R21, RZ, RZ, 0x40 ;  /* 0x00000040ff157424 */ /* 0x000fe200078e00ff */
[----:B------:R-:W-:Y:S01]  /*13f60*/  PLOP3.LUT P0, PT, PT, PT, PT, 0x80, 0x0 ;  /* 0x000000000000781c */ /* 0x000fe20003f0f070 */
[----:B------:R-:W-:Y:S01]  /*13f70*/  VIADD R7, R4, 0x26c00 ;  /* 0x00026c0004077836 */ /* 0x000fe20000000000 */
[----:B------:R-:W-:Y:S01]  /*13f80*/  UMOV UR6, 0x0 ;  /* 0x0000000000067882 */ /* 0x000fe20000000000 */
[----:B------:R-:W-:Y:S01]  /*13f90*/  UMOV UR7, 0x14f00000 ;  /* 0x14f0000000077882 */ /* 0x000fe20000000000 */
[----:B------:R-:W-:-:S15]  /*13fa0*/  R2UR UR10, R21 ;  /* 0x00000000150a72ca */ /* 0x000fde00000e0000 */
.L_x_278:
[----:B------:R-:W-:-:S13]  /*13fb0*/  @P0 ELECT P2, URZ, PT ;  /* 0x00000000003f082f */ /* 0x000fda0003840000 */
[----:B------:R-:W-:Y:S02]  /*13fc0*/  @P2 R2UR UR13, R5 ;  /* 0x00000000050d22ca */ /* 0x000fe400000e0000 */
        /* <DEDUP_REMOVED lines=14> */
.L_x_279:
        /* <DEDUP_REMOVED lines=16> */
.L_x_280:
        /* <DEDUP_REMOVED lines=10> */
[----:B------:R-:W2:Y:S01]  /*14250*/  LDL.LU R7, [R1+0x14] ;  /* 0x0000140001077983 */ /* 0x000ea20000300800 */
[----:B------:R-:W-:Y:S01]  /*14260*/  IMAD R3, R19, 0x8, R6 ;  /* 0x0000000813037824 */ /* 0x000fe200078e0206 */
[----:B------:R-:W-:Y:S01]  /*14270*/  BSSY B3, `(.L_x_281) ;  /* 0x0000004000037945 */ /* 0x000fe20003800000 */
[----:B--2---:R-:W-:-:S04]  /*14280*/  SHF.L.U32 R2, R7, 0x1f, RZ ;  /* 0x0000001f07027819 */ /* 0x004fc800000006ff */
[----:B------:R-:W0:Y:S02]  /*14290*/  SYNCS.PHASECHK.TRANS64.TRYWAIT P0, [R3+URZ+0x60], R2 ;  /* 0x00006002030075a7 */ /* 0x000e24000800017f */
[----:B0-----:R-:W-:Y:S05]  /*142a0*/  @!P0 BRA `(.L_x_282) ;  /* 0x0000004800888947 */ /* 0x001fea0003800000 */
.L_x_391:
[----:B------:R-:W-:Y:S05]  /*142b0*/  BSYNC B3 ;  /* 0x0000000000037941 */ /* 0x000fea0003800000 */
.L_x_281:
[----:B------:R-:W-:Y:S01]  /*142c0*/  BSSY B3, `(.L_x_283) ;  /* 0x000000c000037945 */ /* 0x000fe20003800000 */
[----:B------:R-:W-:Y:S02]  /*142d0*/  IMAD.MOV.U32 R12, RZ, RZ, 0x0 ;  /* 0x00000000ff0c7424 */ /* 0x000fe400078e00ff */
[----:B------:R-:W-:Y:S01]  /*142e0*/  IMAD.MOV.U32 R13, RZ, RZ, 0x14f00000 ;  /* 0x14f00000ff0d7424 */ /* 0x000fe200078e00ff */
[----:B------:R-:W-:Y:S06]  /*142f0*/  @P1 BRA `(.L_x_284) ;  /* 0x0000000000201947 */ /* 0x000fec0003800000 */
[----:B------:R-:W1:Y:S01]  /*14300*/  S2R R4, SR_TID.X ;  /* 0x0000000000047919 */ /* 0x000e620000002100 */
[----:B0-----:R-:W-:Y:S02]  /*14310*/  IMAD R2, R19, 0x8, R18 ;  /* 0x0000000813027824 */ /* 0x001fe400078e0212 */
[----:B------:R-:W-:-:S04]  /*14320*/  IMAD.MOV.U32 R3, RZ, RZ, 0xa000 ;  /* 0x0000a000ff037424 */ /* 0x000fc800078e00ff */
[----:B------:R2:W-:Y:S01]  /*14330*/  SYNCS.ARRIVE.TRANS64 RZ, [R2+URZ+0x38850], R3 ;  /* 0x0388500302ff79a7 */ /* 0x0005e2000800003f */
[----:B-1----:R-:W-:-:S04]  /*14340*/  LOP3.LUT R4, R4, 0x1f, RZ, 0xc0, !PT ;  /* 0x0000001f04047812 */ /* 0x002fc800078ec0ff */
[----:B------:R-:W-:-:S13]  /*14350*/  ISETP.NE.AND P0, PT, R4, RZ, PT ;  /* 0x000000ff0400720c */ /* 0x000fda0003f05270 */
[----:B--2---:R-:W-:Y:S05]  /*14360*/  @!P0 BRA `(.L_x_284) ;  /* 0x0000000000048947 */ /* 0x004fea0003800000 */
[----:B------:R-:W-:Y:S01]  /*14370*/  BPT.TRAP 0x1 ;  /* 0x000000040000795c */ /* 0x000fe20000300000 */
.L_x_284:
[----:B------:R-:W-:Y:S05]  /*14380*/  BSYNC B3 ;  /* 0x0000000000037941 */ /* 0x000fea0003800000 */
.L_x_283:
[----:B------:R-:W2:Y:S04]  /*14390*/  LDL R7, [R1+0x18] ;  /* 0x0000180001077983 */ /* 0x000ea80000100800 */
[----:B------:R-:W2:Y:S01]  /*143a0*/  LDL.LU R4, [R1+0x8] ;  /* 0x0000080001047983 */ /* 0x000ea20000300800 */
[----:B------:R-:W-:Y:S01]  /*143b0*/  R2UR UR10, R14 ;  /* 0x000000000e0a72ca */ /* 0x000fe200000e0000 */
[C-C-:B0-----:R-:W-:Y:S01]  /*143c0*/  IMAD R3, R19.reuse, 0x8, R18.reuse ;  /* 0x0000000813037824 */ /* 0x141fe200078e0212 */
[----:B------:R-:W-:Y:S01]  /*143d0*/  R2UR UR6, R12 ;  /* 0x000000000c0672ca */ /* 0x000fe200000e0000 */
[----:B------:R-:W-:Y:S01]  /*143e0*/  IMAD R2, R19, 0xa000, R18 ;  /* 0x0000a00013027824 */ /* 0x000fe200078e0212 */
[----:B------:R-:W-:Y:S01]  /*143f0*/  R2UR UR7, R13 ;  /* 0x000000000d0772ca */ /* 0x000fe200000e0000 */
[----:B------:R-:W-:Y:S01]  /*14400*/  UIADD3 UR4, UP0, UR36, 0x470, URZ ;  /* 0x0000047024047890 */ /* 0x000fe2000ff1e03f */
[----:B------:R-:W-:Y:S01]  /*14410*/  PLOP3.LUT P0, PT, PT, PT, PT, 0x80, 0x0 ;  /* 0x000000000000781c */ /* 0x000fe20003f0f070 */
[----:B------:R-:W-:-:S02]  /*14420*/  VIADD R3, R3, 0x38850 ;  /* 0x0003885003037836 */ /* 0x000fc40000000000 */
[----:B------:R-:W-:Y:S01]  /*14430*/  UIADD3.X UR5, URZ, UR37, URZ, UP0, !UPT ;  /* 0x000000253f057290 */ /* 0x000fe200087fe43f */
[----:B--2---:R-:W-:Y:S02]  /*14440*/  IMAD R4, R4, 0x50, R7 ;  /* 0x0000005004047824 */ /* 0x004fe400078e0207 */
[----:B------:R-:W-:-:S09]  /*14450*/  VIADD R7, R2, 0x400 ;  /* 0x0000040002077836 */ /* 0x000fd20000000000 */
.L_x_285:
        /* <DEDUP_REMOVED lines=10> */
[----:B------:R-:W-:Y:S01]  /*14500*/  R2UR UR10, R21 ;  /* 0x00000000150a72ca */ /* 0x000fe200000e0000 */
[----:B------:R-:W-:Y:S01]  /*14510*/  VIADD R7, R2, 0x2c00 ;  /* 0x00002c0002077836 */ /* 0x000fe20000000000 */
[----:B------:R-:W-:Y:S02]  /*14520*/  R2UR UR6, R12 ;  /* 0x000000000c0672ca */ /* 0x000fe400000e0000 */
[----:B------:R-:W-:Y:S02]  /*14530*/  R2UR UR7, R13 ;  /* 0x000000000d0772ca */ /* 0x000fe400000e0000 */
[----:B------:R-:W-:-:S13]  /*14540*/  PLOP3.LUT P0, PT, PT, PT, PT, 0x80, 0x0 ;  /* 0x000000000000781c */ /* 0x000fda0003f0f070 */
.L_x_286:
        /* <DEDUP_REMOVED lines=15> */
.L_x_287:
        /* <DEDUP_REMOVED lines=15> */
.L_x_288:
        /* <DEDUP_REMOVED lines=10> */
[----:B------:R0:W-:Y:S01]  /*147d0*/  STL [R1+0x8], R0 ;  /* 0x0000080001007387 */ /* 0x0001e20000100800 */
[----:B------:R-:W-:-:S07]  /*147e0*/  IMAD.MOV.U32 R17, RZ, RZ, R5 ;  /* 0x000000ffff117224 */ /* 0x000fce00078e0005 */
.L_x_271:
[----:B------:R-:W-:Y:S05]  /*147f0*/  BSYNC B1 ;  /* 0x0000000000017941 */ /* 0x000fea0003800000 */
.L_x_270:
[----:B0-----:R-:W2:Y:S01]  /*14800*/  LDL.LU R0, [R1+0x38] ;  /* 0x0000380001007983 */ /* 0x001ea20000300800 */
[----:B------:R-:W-:-:S03]  /*14810*/  IMAD.MOV.U32 R19, RZ, RZ, R9 ;  /* 0x000000ffff137224 */ /* 0x000fc600078e0009 */
[----:B------:R0:W-:Y:S02]  /*14820*/  STL [R1+0x14], R11 ;  /* 0x0000140b01007387 */ /* 0x0001e40000100800 */
[----:B0-2---:R-:W-:-:S07]  /*14830*/  VIADD R0, R0, 0xfffffffd ;  /* 0xfffffffd00007836 */ /* 0x005fce0000000000 */
.L_x_269:
[----:B------:R-:W-:Y:S05]  /*14840*/  BSYNC B2 ;  /* 0x0000000000027941 */ /* 0x000fea0003800000 */
.L_x_268:
[----:B------:R-:W-:Y:S01]  /*14850*/  VIADD R10, R10, 0xfffffffe ;  /* 0xfffffffe0a0a7836 */ /* 0x000fe20000000000 */
[----:B------:R-:W-:-:S04]  /*14860*/  LOP3.LUT R8, RZ, R8, RZ, 0x33, !PT ;  /* 0x00000008ff087212 */ /* 0x000fc800078e33ff */
[----:B------:R-:W-:-:S13]  /*14870*/  ISETP.NE.AND P0, PT, R10, R8, PT ;  /* 0x000000080a00720c */ /* 0x000fda0003f05270 */
[----:B------:R-:W-:Y:S05]  /*14880*/  @!P0 BRA `(.L_x_267) ;  /* 0x0000001800c48947 */ /* 0x000fea0003800000 */
[----:B------:R-:W-:-:S07]  /*14890*/  IMAD.MOV.U32 R9, RZ, RZ, R17 ;  /* 0x000000ffff097224 */ /* 0x000fce00078e0011 */
.L_x_327:
[----:B------:R-:W2:Y:S04]  /*148a0*/  LDL R3, [R1+0x20] ;  /* 0x0000200001037983 */ /* 0x000ea80000100800 */
[----:B------:R-:W3:Y:S01]  /*148b0*/  LDL R2, [R1+0x14] ;  /* 0x0000140001027983 */ /* 0x000ee20000100800 */
[----:B------:R-:W-:Y:S01]  /*148c0*/  VIADD R4, R19, 0x1 ;  /* 0x0000000113047836 */ /* 0x000fe20000000000 */
[----:B------:R-:W-:Y:S05]  /*148d0*/  YIELD ;  /* 0x0000000000007946 */ /* 0x000fea0003800000 */
[----:B------:R-:W-:Y:S01]  /*148e0*/  ISETP.NE.AND P0, PT, R4, 0x2, PT ;  /* 0x000000020400780c */ /* 0x000fe20003f05270 */
[----:B------:R-:W-:Y:S03]  /*148f0*/  BSSY B1, `(.L_x_289) ;  /* 0x00000d0000017945 */ /* 0x000fe60003800000 */
[----:B------:R-:W-:-:S02]  /*14900*/  SEL R5, RZ, 0x1, P0 ;  /* 0x00000001ff057807 */ /* 0x000fc40000000000 */
[----:B------:R-:W-:Y:S02]  /*14910*/  SEL R4, R4, RZ, P0 ;  /* 0x000000ff04047207 */ /* 0x000fe40000000000 */
[----:B--2---:R-:W-:Y:S02]  /*14920*/  ISETP.NE.AND P1, PT, R3, RZ, PT ;  /* 0x000000ff0300720c */ /* 0x004fe40003f25270 */
[----:B---3--:R-:W-:-:S11]  /*14930*/  LOP3.LUT R5, R2, R5, RZ, 0x3c, !PT ;  /* 0x0000000502057212 */ /* 0x008fd600078e3cff */
[----:B01----:R-:W-:Y:S05]  /*14940*/  @!P1 BRA `(.L_x_290) ;  /* 0x0000000c00289947 */ /* 0x003fea0003800000 */
        /* <DEDUP_REMOVED lines=14> */
[----:B------:R-:W-:-:S04]  /*14a30*/  @P0 SHF.R.U32.HI R2, RZ, R3, R7 ;  /* 0x00000003ff020219 */ /* 0x000fc80000011607 */
[--C-:B------:R-:W-:Y:S01]  /*14a40*/  SHF.R.S32.HI R3, RZ, 0x1f, R2.reuse ;  /* 0x0000001fff037819 */ /* 0x100fe20000011402 */
[----:B------:R-:W-:-:S04]  /*14a50*/  IMAD.MOV R7, RZ, RZ, -R2 ;  /* 0x000000ffff077224 */ /* 0x000fc800078e0a02 */
[----:B------:R-:W-:Y:S02]  /*14a60*/  IMAD R7, R8, R7, R0 ;  /* 0x0000000708077224 */ /* 0x000fe400078e0200 */
[----:B--2---:R-:W-:-:S04]  /*14a70*/  IMAD R8, R11, UR6, RZ ;  /* 0x000000060b087c24 */ /* 0x004fc8000f8e02ff */
[C---:B---3--:R-:W-:Y:S02]  /*14a80*/  IMAD R8, R10.reuse, UR7, R8 ;  /* 0x000000070a087c24 */ /* 0x048fe4000f8e0208 */
[----:B------:R-:W-:-:S04]  /*14a90*/  IMAD.WIDE.U32 R2, R10, UR6, R2 ;  /* 0x000000060a027c25 */ /* 0x000fc8000f8e0002 */
[----:B------:R-:W-:Y:S01]  /*14aa0*/  IMAD.IADD R3, R8, 0x1, R3 ;  /* 0x0000000108037824 */ /* 0x000fe200078e0203 */
[----:B------:R-:W-:-:S04]  /*14ab0*/  LEA R8, P0, R2, UR4, 0x2 ;  /* 0x0000000402087c11 */ /* 0x000fc8000f8010ff */
[----:B------:R-:W-:-:S06]  /*14ac0*/  LEA.HI.X R9, R2, UR5, R3, 0x2, P0 ;  /* 0x0000000502097c11 */ /* 0x000fcc00080f1403 */
[----:B------:R0:W5:Y:S03]  /*14ad0*/  LDG.E R9, desc[UR8][R8.64] ;  /* 0x0000000808097981 */ /* 0x000166000c1e1900 */
.L_x_291:
[----:B------:R-:W-:Y:S01]  /*14ae0*/  IMAD R3, R4, 0x8, R18 ;  /* 0x0000000804037824 */ /* 0x000fe200078e0212 */
[----:B------:R-:W-:Y:S01]  /*14af0*/  SHF.L.U32 R2, R5, 0x1f, RZ ;  /* 0x0000001f05027819 */ /* 0x000fe200000006ff */
[----:B------:R-:W-:Y:S03]  /*14b00*/  BSSY B2, `(.L_x_292) ;  /* 0x0000003000027945 */ /* 0x000fe60003800000 */
[----:B------:R-:W1:Y:S02]  /*14b10*/  SYNCS.PHASECHK.TRANS64.TRYWAIT P0, [R3+URZ+0x38840], R2 ;  /* 0x03884002030075a7 */ /* 0x000e64000800017f */
[----:B-1----:R-:W-:Y:S05]  /*14b20*/  @!P0 BRA `(.L_x_293) ;  /* 0x00000040007c8947 */ /* 0x002fea0003800000 */
.L_x_392:
[----:B------:R-:W-:Y:S05]  /*14b30*/  BSYNC B2 ;  /* 0x0000000000027941 */ /* 0x000fea0003800000 */
.L_x_292:
        /* <DEDUP_REMOVED lines=12> */
.L_x_295:
[----:B------:R-:W-:Y:S05]  /*14c00*/  BSYNC B2 ;  /* 0x0000000000027941 */ /* 0x000fea0003800000 */
.L_x_294:
        /* <DEDUP_REMOVED lines=12> */
.L_x_296:
        /* <DEDUP_REMOVED lines=16> */
.L_x_297:
        /* <DEDUP_REMOVED lines=16> */
.L_x_298:
        /* <DEDUP_REMOVED lines=16> */
.L_x_299:
        /* <DEDUP_REMOVED lines=16> */
.L_x_393:
[----:B------:R-:W-:Y:S05]  /*150d0*/  BSYNC B2 ;  /* 0x0000000000027941 */ /* 0x000fea0003800000 */
.L_x_300:
[----:B------:R-:W-:Y:S01]  /*150e0*/  BSSY B2, `(.L_x_302) ;  /* 0x000000b000027945 */ /* 0x000fe20003800000 */
[----:B------:R-:W-:Y:S02]  /*150f0*/  IMAD.MOV.U32 R10, RZ, RZ, 0x0 ;  /* 0x00000000ff0a7424 */ /* 0x000fe400078e00ff */
[----:B------:R-:W-:Y:S01]  /*15100*/  IMAD.MOV.U32 R11, RZ, RZ, 0x14f00000 ;  /* 0x14f00000ff0b7424 */ /* 0x000fe200078e00ff */
[----:B------:R-:W-:Y:S06]  /*15110*/  @P1 BRA `(.L_x_303) ;  /* 0x00000000001c1947 */ /* 0x000fec0003800000 */
[----:B------:R-:W1:Y:S01]  /*15120*/  S2R R8, SR_TID.X ;  /* 0x0000000000087919 */ /* 0x000e620000002100 */
[----:B0-----:R-:W-:-:S04]  /*15130*/  IMAD.MOV.U32 R3, RZ, RZ, 0xa000 ;  /* 0x0000a000ff037424 */ /* 0x001fc800078e00ff */
[----:B------:R2:W-:Y:S01]  /*15140*/  SYNCS.ARRIVE.TRANS64 RZ, [R2+URZ+0x50], R3 ;  /* 0x0000500302ff79a7 */ /* 0x0005e2000800003f */
[----:B-1----:R-:W-:-:S04]  /*15150*/  LOP3.LUT R8, R8, 0x1f, RZ, 0xc0, !PT ;  /* 0x0000001f08087812 */ /* 0x002fc800078ec0ff */
[----:B------:R-:W-:-:S13]  /*15160*/  ISETP.NE.AND P0, PT, R8, RZ, PT ;  /* 0x000000ff0800720c */ /* 0x000fda0003f05270 */
[----:B--2---:R-:W-:Y:S05]  /*15170*/  @!P0 BRA `(.L_x_303) ;  /* 0x0000000000048947 */ /* 0x004fea0003800000 */
[----:B------:R-:W-:Y:S01]  /*15180*/  BPT.TRAP 0x1 ;  /* 0x000000040000795c */ /* 0x000fe20000300000 */
.L_x_303:
[----:B------:R-:W-:Y:S05]  /*15190*/  BSYNC B2 ;  /* 0x0000000000027941 */ /* 0x000fea0003800000 */
.L_x_302:
[----:B------:R-:W2:Y:S04]  /*151a0*/  LDL R8, [R1+0x18] ;  /* 0x0000180001087983 */ /* 0x000ea80000100800 */
[----:B0-----:R-:W2:Y:S01]  /*151b0*/  LDL.LU R3, [R1+0x8] ;  /* 0x0000080001037983 */ /* 0x001ea20000300800 */
[----:B------:R-:W-:Y:S01]  /*151c0*/  R2UR UR10, R12 ;  /* 0x000000000c0a72ca */ /* 0x000fe200000e0000 */
[----:B------:R-:W-:Y:S01]  /*151d0*/  IMAD R19, R19, 0xa000, R18 ;  /* 0x0000a00013137824 */ /* 0x000fe200078e0212 */
[----:B------:R-:W-:Y:S01]  /*151e0*/  R2UR UR6, R10 ;  /* 0x000000000a0672ca */ /* 0x000fe200000e0000 */
[----:B------:R-:W-:Y:S01]  /*151f0*/  UIADD3 UR4, UP0, UR36, 0x470, URZ ;  /* 0x0000047024047890 */ /* 0x000fe2000ff1e03f */
[----:B------:R-:W-:Y:S01]  /*15200*/  R2UR UR7, R11 ;  /* 0x000000000b0772ca */ /* 0x000fe200000e0000 */
[----:B------:R-:W-:Y:S01]  /*15210*/  VIADD R2, R2, 0x50 ;  /* 0x0000005002027836 */ /* 0x000fe20000000000 */
[----:B------:R-:W-:Y:S01]  /*15220*/  PLOP3.LUT P0, PT, PT, PT, PT, 0x80, 0x0 ;  /* 0x000000000000781c */ /* 0x000fe20003f0f070 */
[----:B------:R-:W-:Y:S01]  /*15230*/  UIADD3.X UR5, URZ, UR37, URZ, UP0, !UPT ;  /* 0x000000253f057290 */ /* 0x000fe200087fe43f */
[----:B--2---:R-:W-:-:S02]  /*15240*/  IMAD R3, R3, 0x50, R8 ;  /* 0x0000005003037824 */ /* 0x004fc400078e0208 */
[----:B------:R-:W-:-:S09]  /*15250*/  VIADD R8, R19, 0x400 ;  /* 0x0000040013087836 */ /* 0x000fd20000000000 */
.L_x_304:
        /* <DEDUP_REMOVED lines=15> */
.L_x_305:
        /* <DEDUP_REMOVED lines=15> */
.L_x_306:
        /* <DEDUP_REMOVED lines=15> */
.L_x_307:
        /* <DEDUP_REMOVED lines=12> */
.L_x_290:
[----:B------:R-:W-:Y:S05]  /*155f0*/  BSYNC B1 ;  /* 0x0000000000017941 */ /* 0x000fea0003800000 */
.L_x_289:
[----:B------:R-:W2:Y:S01]  /*15600*/  LDL R2, [R1+0x20] ;  /* 0x0000200001027983 */ /* 0x000ea20000100800 */
[----:B------:R-:W-:Y:S01]  /*15610*/  VIADD R19, R4, 0x1 ;  /* 0x0000000104137836 */ /* 0x000fe20000000000 */
[----:B------:R-:W-:Y:S01]  /*15620*/  BSSY B1, `(.L_x_308) ;  /* 0x00000d3000017945 */ /* 0x000fe20003800000 */
[----:B0-----:R-:W-:-:S03]  /*15630*/  VIADD R7, R0, 0xffffffff ;  /* 0xffffffff00077836 */ /* 0x001fc60000000000 */
[----:B------:R-:W-:-:S04]  /*15640*/  ISETP.NE.AND P0, PT, R19, 0x2, PT ;  /* 0x000000021300780c */ /* 0x000fc80003f05270 */
[----:B------:R-:W-:Y:S02]  /*15650*/  SEL R19, R19, RZ, P0 ;  /* 0x000000ff13137207 */ /* 0x000fe40000000000 */
[----:B--2---:R-:W-:Y:S02]  /*15660*/  ISETP.NE.AND P1, PT, R2, RZ, PT ;  /* 0x000000ff0200720c */ /* 0x004fe40003f25270 */
[----:B------:R-:W-:-:S04]  /*15670*/  SEL R2, RZ, 0x1, P0 ;  /* 0x00000001ff027807 */ /* 0x000fc80000000000 */
[----:B------:R-:W-:-:S05]  /*15680*/  LOP3.LUT R12, R5, R2, RZ, 0x3c, !PT ;  /* 0x00000002050c7212 */ /* 0x000fca00078e3cff */
[----:B------:R0:W-:Y:S02]  /*15690*/  STL [R1+0x14], R12 ;  /* 0x0000140c01007387 */ /* 0x0001e40000100800 */
[----:B------:R-:W-:Y:S05]  /*156a0*/  @!P1 BRA `(.L_x_309) ;  /* 0x0000000c00289947 */ /* 0x000fea0003800000 */
[----:B------:R-:W-:Y:S01]  /*156b0*/  ULDC.64 UR4, c[0x0][0x418] ;  /* 0x0001060000047ab9 */ /* 0x000fe20000000a00 */
[----:B------:R-:W-:Y:S01]  /*156c0*/  IMAD.MOV.U32 R8, RZ, RZ, R7 ;  /* 0x000000ffff087224 */ /* 0x000fe200078e0007 */
[----:B------:R-:W-:-:S04]  /*156d0*/  ISETP.NE.U32.AND P0, PT, RZ, UR4, PT ;  /* 0x00000004ff007c0c */ /* 0x000fc8000bf05070 */
[----:B------:R-:W-:-:S13]  /*156e0*/  ISETP.NE.AND.EX P0, PT, RZ, UR5, PT, P0 ;  /* 0x00000005ff007c0c */ /* 0x000fda000bf05300 */
[----:B------:R-:W-:Y:S05]  /*156f0*/  @!P0 BRA `(.L_x_310) ;  /* 0x0000000000508947 */ /* 0x000fea0003800000 */
[----:B------:R-:W2:Y:S01]  /*15700*/  LDL R11, [R1+0x1c] ;  /* 0x00001c00010b7983 */ /* 0x000ea20000100800 */
[----:B------:R-:W1:Y:S01]  /*15710*/  LDC R9, c[0x0][0x43c] ;  /* 0x00010f00ff097b82 */ /* 0x000e620000000800 */
[----:B------:R-:W-:Y:S02]  /*15720*/  ULDC.64 UR6, c[0x0][0x428] ;  /* 0x00010a0000067ab9 */ /* 0x000fe40000000a00 */
[----:B------:R-:W3:Y:S01]  /*15730*/  LDL R10, [R1+0x10] ;  /* 0x00001000010a7983 */ /* 0x000ee20000100800 */
[----:B------:R-:W-:Y:S01]  /*15740*/  ULDC.64 UR8, c[0x0][0x208] ;  /* 0x0000820000087ab9 */ /* 0x000fe20000000a00 */
[----:B-1----:R-:W-:-:S13]  /*15750*/  ISETP.NE.AND P0, PT, R9, 0x1, PT ;  /* 0x000000010900780c */ /* 0x002fda0003f05270 */
[----:B------:R-:W1:Y:S02]  /*15760*/  @P0 LDC.64 R2, c[0x0][0x440] ;  /* 0x00011000ff020b82 */ /* 0x000e640000000a00 */
[----:B-1----:R-:W-:-:S04]  /*15770*/  @P0 IMAD.HI.U32 R8, R7, R2, RZ ;  /* 0x0000000207080227 */ /* 0x002fc800078e00ff */
        /* <DEDUP_REMOVED lines=10> */
[----:B------:R-:W-:-:S05]  /*15820*/  LEA.HI.X R11, R2, UR5, R9, 0x2, P0 ;  /* 0x00000005020b7c11 */ /* 0x000fca00080f1409 */
[----:B------:R1:W5:Y:S04]  /*15830*/  LDG.E R9, desc[UR8][R10.64] ;  /* 0x000000080a097981 */ /* 0x000368000c1e1900 */
.L_x_310:
[----:B------:R-:W-:Y:S01]  /*15840*/  IMAD R2, R19, 0x8, R18 ;  /* 0x0000000813027824 */ /* 0x000fe200078e0212 */
[----:B------:R-:W-:Y:S01]  /*15850*/  SHF.L.U32 R3, R12, 0x1f, RZ ;  /* 0x0000001f0c037819 */ /* 0x000fe200000006ff */
[----:B------:R-:W-:Y:S03]  /*15860*/  BSSY B2, `(.L_x_311) ;  /* 0x0000003000027945 */ /* 0x000fe60003800000 */
[----:B------:R-:W2:Y:S02]  /*15870*/  SYNCS.PHASECHK.TRANS64.TRYWAIT P0, [R2+URZ+0x38840], R3 ;  /* 0x03884003020075a7 */ /* 0x000ea4000800017f */
[----:B--2---:R-:W-:Y:S05]  /*15880*/  @!P0 BRA `(.L_x_312) ;  /* 0x00000034004c8947 */ /* 0x004fea0003800000 */
.L_x_394:
[----:B------:R-:W-:Y:S05]  /*15890*/  BSYNC B2 ;  /* 0x0000000000027941 */ /* 0x000fea0003800000 */
.L_x_311:
[----:B-1----:R-:W1:Y:S01]  /*158a0*/  S2R R10, SR_TID.X ;  /* 0x00000000000a7919 */ /* 0x002e620000002100 */
[----:B------:R-:W-:Y:S01]  /*158b0*/  BSSY B2, `(.L_x_313) ;  /* 0x000000b000027945 */ /* 0x000fe20003800000 */
[----:B-1----:R-:W-:-:S04]  /*158c0*/  LOP3.LUT R10, R10, 0x7f, RZ, 0xc0, !PT ;  /* 0x0000007f0a0a7812 */ /* 0x002fc800078ec0ff */
[----:B------:R-:W-:-:S13]  /*158d0*/  ISETP.NE.AND P1, PT, R10, RZ, PT ;  /* 0x000000ff0a00720c */ /* 0x000fda0003f25270 */
[----:B------:R-:W-:Y:S05]  /*158e0*/  @P1 BRA `(.L_x_314) ;  /* 0x00000000001c1947 */ /* 0x000fea0003800000 */
[----:B------:R-:W1:Y:S01]  /*158f0*/  S2R R10, SR_TID.X ;  /* 0x00000000000a7919 */ /* 0x000e620000002100 */
[----:B--2---:R-:W-:-:S04]  /*15900*/  IMAD.MOV.U32 R3, RZ, RZ, 0xa000 ;  /* 0x0000a000ff037424 */ /* 0x004fc800078e00ff */
[----:B------:R3:W-:Y:S01]  /*15910*/  SYNCS.ARRIVE.TRANS64 RZ, [R2+URZ+0x38830], R3 ;  /* 0x0388300302ff79a7 */ /* 0x0007e2000800003f */
[----:B-1----:R-:W-:-:S04]  /*15920*/  LOP3.LUT R10, R10, 0x1f, RZ, 0xc0, !PT ;  /* 0x0000001f0a0a7812 */ /* 0x002fc800078ec0ff */
[----:B------:R-:W-:-:S13]  /*15930*/  ISETP.NE.AND P0, PT, R10, RZ, PT ;  /* 0x000000ff0a00720c */ /* 0x000fda0003f05270 */
[----:B---3--:R-:W-:Y:S05]  /*15940*/  @!P0 BRA `(.L_x_314) ;  /* 0x0000000000048947 */ /* 0x008fea0003800000 */
[----:B------:R-:W-:Y:S01]  /*15950*/  BPT.TRAP 0x1 ;  /* 0x000000040000795c */ /* 0x000fe20000300000 */
.L_x_314:
[----:B------:R-:W-:Y:S05]  /*15960*/  BSYNC B2 ;  /* 0x0000000000027941 */ /* 0x000fea0003800000 */
.L_x_313:
[----:B--2---:R-:W2:Y:S01]  /*15970*/  LDL R2, [R1+0x18] ;  /* 0x0000180001027983 */ /* 0x004ea20000100800 */
[----:B0-----:R-:W-:Y:S01]  /*15980*/  IMAD.MOV.U32 R12, RZ, RZ, RZ ;  /* 0x000000ffff0c7224 */ /* 0x001fe200078e00ff */
[----:B------:R-:W-:Y:S01]  /*15990*/  UIADD3 UR4, UP0, UR36, 0x370, URZ ;  /* 0x0000037024047890 */ /* 0x000fe2000ff1e03f */
[C---:B------:R-:W-:Y:S01]  /*159a0*/  IMAD R3, R19.reuse, 0x8, R6 ;  /* 0x0000000813037824 */ /* 0x040fe200078e0206 */
[----:B------:R-:W-:Y:S01]  /*159b0*/  PLOP3.LUT P0, PT, PT, PT, PT, 0x80, 0x0 ;  /* 0x000000000000781c */ /* 0x000fe20003f0f070 */
[----:B------:R-:W-:Y:S01]  /*159c0*/  IMAD R10, R19, 0xa000, R18 ;  /* 0x0000a000130a7824 */ /* 0x000fe200078e0212 */
[----:B------:R-:W-:Y:S01]  /*159d0*/  R2UR UR10, R12 ;  /* 0x000000000c0a72ca */ /* 0x000fe200000e0000 */
[----:B------:R-:W-:Y:S01]  /*159e0*/  VIADD R3, R3, 0x30 ;  /* 0x0000003003037836 */ /* 0x000fe20000000000 */
[----:B------:R-:W-:Y:S01]  /*159f0*/  UIADD3.X UR5, URZ, UR37, URZ, UP0, !UPT ;  /* 0x000000253f057290 */ /* 0x000fe200087fe43f */
[----:B------:R-:W-:Y:S01]  /*15a00*/  VIADD R11, R10, 0x24400 ;  /* 0x000244000a0b7836 */ /* 0x000fe20000000000 */
[----:B------:R-:W-:Y:S01]  /*15a10*/  UMOV UR6, 0x0 ;  /* 0x0000000000067882 */ /* 0x000fe20000000000 */
[----:B------:R-:W-:Y:S01]  /*15a20*/  UMOV UR7, 0x14f00000 ;  /* 0x14f0000000077882 */ /* 0x000fe20000000000 */
[----:B--2---:R-:W-:-:S09]  /*15a30*/  IMAD R2, R8, 0x50, R2 ;  /* 0x0000005008027824 */ /* 0x004fd200078e0202 */
.L_x_315:
        /* <DEDUP_REMOVED lines=16> */
.L_x_316:
        /* <DEDUP_REMOVED lines=16> */
.L_x_317:
        /* <DEDUP_REMOVED lines=16> */
.L_x_318:
        /* <DEDUP_REMOVED lines=10> */
[----:B------:R-:W-:Y:S01]  /*15de0*/  SHF.L.U32 R5, R5, 0x1f, RZ ;  /* 0x0000001f05057819 */ /* 0x000fe200000006ff */
[----:B------:R-:W-:Y:S01]  /*15df0*/  IMAD R2, R4, 0x8, R6 ;  /* 0x0000000804027824 */ /* 0x000fe200078e0206 */
[----:B------:R-:W-:Y:S03]  /*15e00*/  BSSY B2, `(.L_x_319) ;  /* 0x0000003000027945 */ /* 0x000fe60003800000 */
[----:B------:R-:W0:Y:S02]  /*15e10*/  SYNCS.PHASECHK.TRANS64.TRYWAIT P0, [R2+URZ+0x60], R5 ;  /* 0x00006005020075a7 */ /* 0x000e24000800017f */
[----:B0-----:R-:W-:Y:S05]  /*15e20*/  @!P0 BRA `(.L_x_320) ;  /* 0x0000002c00f88947 */ /* 0x001fea0003800000 */
.L_x_395:
[----:B------:R-:W-:Y:S05]  /*15e30*/  BSYNC B2 ;  /* 0x0000000000027941 */ /* 0x000fea0003800000 */
.L_x_319:
[----:B------:R-:W-:Y:S01]  /*15e40*/  BSSY B2, `(.L_x_321) ;  /* 0x000000b000027945 */ /* 0x000fe20003800000 */
[----:B------:R-:W-:Y:S02]  /*15e50*/  IMAD.MOV.U32 R10, RZ, RZ, 0x0 ;  /* 0x00000000ff0a7424 */ /* 0x000fe400078e00ff */
[----:B------:R-:W-:Y:S01]  /*15e60*/  IMAD.MOV.U32 R11, RZ, RZ, 0x14f00000 ;  /* 0x14f00000ff0b7424 */ /* 0x000fe200078e00ff */
[----:B------:R-:W-:Y:S06]  /*15e70*/  @P1 BRA `(.L_x_322) ;  /* 0x00000000001c1947 */ /* 0x000fec0003800000 */
[----:B0-----:R-:W0:Y:S01]  /*15e80*/  S2R R5, SR_TID.X ;  /* 0x0000000000057919 */ /* 0x001e220000002100 */
[----:B------:R-:W-:-:S04]  /*15e90*/  IMAD.MOV.U32 R3, RZ, RZ, 0xa000 ;  /* 0x0000a000ff037424 */ /* 0x000fc800078e00ff */
[----:B------:R1:W-:Y:S01]  /*15ea0*/  SYNCS.ARRIVE.TRANS64 RZ, [R2+URZ+0x50], R3 ;  /* 0x0000500302ff79a7 */ /* 0x0003e2000800003f */
[----:B0-----:R-:W-:-:S04]  /*15eb0*/  LOP3.LUT R5, R5, 0x1f, RZ, 0xc0, !PT ;  /* 0x0000001f05057812 */ /* 0x001fc800078ec0ff */
[----:B------:R-:W-:-:S13]  /*15ec0*/  ISETP.NE.AND P0, PT, R5, RZ, PT ;  /* 0x000000ff0500720c */ /* 0x000fda0003f05270 */
[----:B-1----:R-:W-:Y:S05]  /*15ed0*/  @!P0 BRA `(.L_x_322) ;  /* 0x0000000000048947 */ /* 0x002fea0003800000 */
[----:B------:R-:W-:Y:S01]  /*15ee0*/  BPT.TRAP 0x1 ;  /* 0x000000040000795c */ /* 0x000fe20000300000 */
.L_x_322:
[----:B------:R-:W-:Y:S05]  /*15ef0*/  BSYNC B2 ;  /* 0x0000000000027941 */ /* 0x000fea0003800000 */
.L_x_321:
[----:B0-----:R-:W2:Y:S04]  /*15f00*/  LDL R5, [R1+0x18] ;  /* 0x0000180001057983 */ /* 0x001ea80000100800 */
[----:B------:R-:W2:Y:S01]  /*15f10*/  LDL.LU R3, [R1+0x8] ;  /* 0x0000080001037983 */ /* 0x000ea20000300800 */
        /* <DEDUP_REMOVED lines=10> */
.L_x_323:
        /* <DEDUP_REMOVED lines=15> */
.L_x_324:
        /* <DEDUP_REMOVED lines=15> */
.L_x_325:
        /* <DEDUP_REMOVED lines=15> */
.L_x_326:
        /* <DEDUP_REMOVED lines=12> */
.L_x_309:
[----:B------:R-:W-:Y:S05]  /*16350*/  BSYNC B1 ;  /* 0x0000000000017941 */ /* 0x000fea0003800000 */
.L_x_308:
[----:B------:R-:W2:Y:S01]  /*16360*/  LDL R2, [R1+0x28] ;  /* 0x0000280001027983 */ /* 0x000ea20000100800 */
[----:B------:R-:W-:Y:S01]  /*16370*/  VIADD R0, R0, 0xfffffffe ;  /* 0xfffffffe00007836 */ /* 0x000fe20000000000 */
[----:B--2---:R-:W-:-:S13]  /*16380*/  ISETP.GT.AND P0, PT, R7, R2, PT ;  /* 0x000000020700720c */ /* 0x004fda0003f04270 */
[----:B------:R-:W-:Y:S05]  /*16390*/  @P0 BRA `(.L_x_327) ;  /* 0xffffffe400400947 */ /* 0x000fea000383ffff */
.L_x_267:
[----:B------:R-:W-:Y:S05]  /*163a0*/  BSYNC B0 ;  /* 0x0000000000007941 */ /* 0x000fea0003800000 */
.L_x_266:
[----:B------:R-:W2:Y:S01]  /*163b0*/  S2R R3, SR_TID.X ;  /* 0x0000000000037919 */ /* 0x000ea20000002100 */
[----:B------:R-:W-:Y:S01]  /*163c0*/  BSSY B0, `(.L_x_328) ;  /* 0x0000012000007945 */ /* 0x000fe20003800000 */
[----:B--2---:R-:W-:-:S04]  /*163d0*/  LOP3.LUT R3, R3, 0x7f, RZ, 0xc0, !PT ;  /* 0x0000007f03037812 */ /* 0x004fc800078ec0ff */
[----:B------:R-:W-:-:S13]  /*163e0*/  ISETP.NE.AND P0, PT, R3, RZ, PT ;  /* 0x000000ff0300720c */ /* 0x000fda0003f05270 */
[----:B------:R-:W-:Y:S05]  /*163f0*/  @P0 BRA `(.L_x_329) ;  /* 0x0000000000380947 */ /* 0x000fea0003800000 */
[----:B------:R-:W2:Y:S01]  /*16400*/  S2R R2, SR_LANEID ;  /* 0x0000000000027919 */ /* 0x000ea20000000000 */
[----:B------:R-:W-:Y:S01]  /*16410*/  VOTEU.ANY UR4, UPT, PT ;  /* 0x0000000000047886 */ /* 0x000fe200038e0100 */
[----:B-1----:R-:W1:Y:S01]  /*16420*/  LDC.64 R4, c[0x0][0xc60] ;  /* 0x00031800ff047b82 */ /* 0x002e620000000a00 */
[----:B------:R-:W2:Y:S01]  /*16430*/  FLO.U32 R0, UR4 ;  /* 0x0000000400007d00 */ /* 0x000ea200080e0000 */
[----:B------:R-:W-:Y:S01]  /*16440*/  ULDC.64 UR6, c[0x0][0x208] ;  /* 0x0000820000067ab9 */ /* 0x000fe20000000a00 */
[----:B--2---:R-:W-:-:S06]  /*16450*/  ISETP.EQ.U32.AND P0, PT, R0, R2, PT ;  /* 0x000000020000720c */ /* 0x004fcc0003f02070 */
[----:B------:R-:W1:Y:S07]  /*16460*/  POPC R2, UR4 ;  /* 0x0000000400027d09 */ /* 0x000e6e0008000000 */
[----:B-1----:R-:W2:Y:S04]  /*16470*/  @P0 ATOMG.E.ADD.STRONG.GPU PT, R2, desc[UR6][R4.64], R2 ;  /* 0x00000002040209a8 */ /* 0x002ea800081ee1c6 */
[----:B--2---:R1:W2:Y:S02]  /*16480*/  SHFL.IDX PT, R2, R2, R0, 0x1f ;  /* 0x00001f0002027589 */ /* 0x0042a400000e0000 */
[----:B-1----:R-:W1:Y:S02]  /*16490*/  S2R R0, SR_LTMASK ;  /* 0x0000000000007919 */ /* 0x002e640000003900 */
[----:B-1----:R-:W-:-:S06]  /*164a0*/  LOP3.LUT R0, R0, UR4, RZ, 0xc0, !PT ;  /* 0x0000000400007c12 */ /* 0x002fcc000f8ec0ff */
[----:B------:R-:W2:Y:S02]  /*164b0*/  POPC R0, R0 ;  /* 0x0000000000007309 */ /* 0x000ea40000000000 */
[----:B--2---:R-:W-:-:S05]  /*164c0*/  IADD3 R0, R2, UR38, R0 ;  /* 0x0000002602007c10 */ /* 0x004fca000fffe000 */
[----:B------:R2:W-:Y:S02]  /*164d0*/  STL [R1], R0 ;  /* 0x0000000001007387 */ /* 0x0005e40000100800 */
.L_x_329:
[----:B------:R-:W-:Y:S05]  /*164e0*/  BSYNC B0 ;  /* 0x0000000000007941 */ /* 0x000fea0003800000 */
.L_x_328:
[----:B--2---:R-:W2:Y:S01]  /*164f0*/  LDL.LU R0, [R1+0x20] ;  /* 0x0000200001007983 */ /* 0x004ea20000300800 */
[----:B------:R-:W-:Y:S01]  /*16500*/  BSSY B0, `(.L_x_330) ;  /* 0x0000058000007945 */ /* 0x000fe20003800000 */
[----:B--2---:R-:W-:-:S13]  /*16510*/  ISETP.NE.AND P0, PT, R0, RZ, PT ;  /* 0x000000ff0000720c */ /* 0x004fda0003f05270 */
[----:B------:R-:W-:Y:S05]  /*16520*/  @!P0 BRA `(.L_x_331) ;  /* 0x0000000400548947 */ /* 0x000fea0003800000 */
[----:B------:R-:W2:Y:S01]  /*16530*/  LDL R2, [R1+0x14] ;  /* 0x0000140001027983 */ /* 0x000ea20000100800 */
[----:B------:R-:W-:Y:S01]  /*16540*/  IMAD R0, R19, 0x8, R18 ;  /* 0x0000000813007824 */ /* 0x000fe200078e0212 */
[----:B------:R-:W-:Y:S01]  /*16550*/  BSSY B1, `(.L_x_332) ;  /* 0x0000005000017945 */ /* 0x000fe20003800000 */
[----:B------:R-:W-:Y:S02]  /*16560*/  ISETP.NE.AND P1, PT, R3, RZ, PT ;  /* 0x000000ff0300720c */ /* 0x000fe40003f25270 */
[----:B--2---:R-:W-:-:S04]  /*16570*/  SHF.L.U32 R2, R2, 0x1f, RZ ;  /* 0x0000001f02027819 */ /* 0x004fc800000006ff */
[----:B------:R-:W2:Y:S02]  /*16580*/  SYNCS.PHASECHK.TRANS64.TRYWAIT P0, [R0+URZ+0x38860], R2 ;  /* 0x03886002000075a7 */ /* 0x000ea4000800017f */
[----:B--2---:R-:W-:Y:S05]  /*16590*/  @!P0 BRA `(.L_x_333) ;  /* 0x0000002800308947 */ /* 0x004fea0003800000 */
.L_x_396:
[----:B------:R-:W-:Y:S05]  /*165a0*/  BSYNC B1 ;  /* 0x0000000000017941 */ /* 0x000fea0003800000 */
.L_x_332:
[----:B------:R-:W-:Y:S04]  /*165b0*/  BSSY B1, `(.L_x_334) ;  /* 0x0000009000017945 */ /* 0x000fe80003800000 */
        /* <DEDUP_REMOVED lines=8> */
.L_x_335:
[----:B------:R-:W-:Y:S05]  /*16640*/  BSYNC B1 ;  /* 0x0000000000017941 */ /* 0x000fea0003800000 */
.L_x_334:
[----:B------:R-:W3:Y:S04]  /*16650*/  LDL.LU R3, [R1+0x18] ;  /* 0x0000180001037983 */ /* 0x000ee80000300800 */
[----:B--2---:R-:W3:Y:S01]  /*16660*/  LDL.LU R2, [R1+0x8] ;  /* 0x0000080001027983 */ /* 0x004ee20000300800 */
[----:B------:R-:W-:Y:S01]  /*16670*/  UIADD3 UR4, UP0, UR36, 0x470, URZ ;  /* 0x0000047024047890 */ /* 0x000fe2000ff1e03f */
[----:B------:R-:W-:Y:S01]  /*16680*/  PLOP3.LUT P0, PT, PT, PT, PT, 0x80, 0x0 ;  /* 0x000000000000781c */ /* 0x000fe20003f0f070 */
[----:B------:R-:W-:Y:S01]  /*16690*/  VIADD R0, R0, 0x38850 ;  /* 0x0003885000007836 */ /* 0x000fe20000000000 */
[----:B------:R-:W-:Y:S01]  /*166a0*/  UMOV UR6, 0x0 ;  /* 0x0000000000067882 */ /* 0x000fe20000000000 */
[----:B------:R-:W-:Y:S01]  /*166b0*/  UIADD3.X UR5, URZ, UR37, URZ, UP0, !UPT ;  /* 0x000000253f057290 */ /* 0x000fe200087fe43f */
[----:B------:R-:W-:Y:S01]  /*166c0*/  UMOV UR7, 0x14f00000 ;  /* 0x14f0000000077882 */ /* 0x000fe20000000000 */
[----:B------:R-:W-:Y:S01]  /*166d0*/  UMOV UR10, URZ ;  /* 0x0000003f000a7c82 */ /* 0x000fe20008000000 */
[----:B---3--:R-:W-:-:S02]  /*166e0*/  IMAD R3, R2, 0x50, R3 ;  /* 0x0000005002037824 */ /* 0x008fc400078e0203 */
[----:B------:R-:W-:-:S04]  /*166f0*/  IMAD R2, R19, 0xa000, R18 ;  /* 0x0000a00013027824 */ /* 0x000fc800078e0212 */
[----:B------:R-:W-:-:S07]  /*16700*/  VIADD R4, R2, 0x400 ;  /* 0x0000040002047836 */ /* 0x000fce0000000000 */
.L_x_336:
        /* <DEDUP_REMOVED lines=9> */
[----:B--2---:R-:W-:Y:S05]  /*167a0*/  @P0 BRA.U.ANY `(.L_x_336) ;  /* 0xfffffffd00d80947 */ /* 0x004fea000393ffff */
[----:B------:R-:W-:Y:S01]  /*167b0*/  PLOP3.LUT P0, PT, PT, PT, PT, 0x80, 0x0 ;  /* 0x000000000000781c */ /* 0x000fe20003f0f070 */
[----:B------:R-:W-:Y:S01]  /*167c0*/  VIADD R4, R2, 0x2c00 ;  /* 0x00002c0002047836 */ /* 0x000fe20000000000 */
[----:B------:R-:W-:Y:S01]  /*167d0*/  UMOV UR6, 0x0 ;  /* 0x0000000000067882 */ /* 0x000fe20000000000 */
[----:B------:R-:W-:Y:S01]  /*167e0*/  UMOV UR7, 0x14f00000 ;  /* 0x14f0000000077882 */ /* 0x000fe20000000000 */
[----:B------:R-:W-:-:S09]  /*167f0*/  UMOV UR10, 0x40 ;  /* 0x00000040000a7882 */ /* 0x000fd20000000000 */
.L_x_337:
        /* <DEDUP_REMOVED lines=15> */
.L_x_338:
        /* <DEDUP_REMOVED lines=15> */
.L_x_339:
        /* <DEDUP_REMOVED lines=10> */
.L_x_331:
[----:B------:R-:W-:Y:S05]  /*16a80*/  BSYNC B0 ;  /* 0x0000000000007941 */ /* 0x000fea0003800000 */
.L_x_330:
[----:B------:R-:W2:Y:S01]  /*16a90*/  LDL.LU R4, [R1+0x14] ;  /* 0x0000140001047983 */ /* 0x000ea20000300800 */
[----:B------:R-:W-:-:S05]  /*16aa0*/  VIADD R19, R19, 0x1 ;  /* 0x0000000113137836 */ /* 0x000fca0000000000 */
[----:B------:R-:W-:-:S04]  /*16ab0*/  ISETP.NE.AND P0, PT, R19, 0x2, PT ;  /* 0x000000021300780c */ /* 0x000fc80003f05270 */
[----:B------:R-:W-:Y:S02]  /*16ac0*/  SEL R0, RZ, 0x1, P0 ;  /* 0x00000001ff007807 */ /* 0x000fe40000000000 */
[----:B------:R-:W-:Y:S02]  /*16ad0*/  SEL R19, R19, RZ, P0 ;  /* 0x000000ff13137207 */ /* 0x000fe40000000000 */
[----:B--2---:R-:W-:-:S05]  /*16ae0*/  LOP3.LUT R4, R4, R0, RZ, 0x3c, !PT ;  /* 0x0000000004047212 */ /* 0x004fca00078e3cff */
[----:B------:R2:W-:Y:S02]  /*16af0*/  STL [R1+0x14], R4 ;  /* 0x0000140401007387 */ /* 0x0005e40000100800 */
.L_x_246:
[----:B------:R-:W-:Y:S05]  /*16b00*/  BSYNC B7 ;  /* 0x0000000000077941 */ /* 0x000fea0003800000 */
.L_x_244:
[----:B----4-:R-:W4:Y:S02]  /*16b10*/  LDL R0, [R1+0x5c] ;  /* 0x00005c0001007983 */ /* 0x010f240000100800 */
[----:B----4-:R-:W-:-:S13]  /*16b20*/  ISETP.NE.AND P0, PT, R0, RZ, PT ;  /* 0x000000ff0000720c */ /* 0x010fda0003f05270 */
[----:B------:R-:W-:Y:S05]  /*16b30*/  @!P0 BRA `(.L_x_340) ;  /* 0x00000000002c8947 */ /* 0x000fea0003800000 */
[----:B------:R-:W-:Y:S05]  /*16b40*/  WARPSYNC.ALL ;  /* 0x0000000000007948 */ /* 0x000fea0003800000 */
[----:B------:R-:W4:Y:S08]  /*16b50*/  S2UR UR5, SR_CgaCtaId ;  /* 0x00000000000579c3 */ /* 0x000f300000008800 */
[----:B------:R-:W-:Y:S06]  /*16b60*/  BAR.SYNC.DEFER_BLOCKING 0x5, 0x180 ;  /* 0x0146000000007b1d */ /* 0x000fec0000010000 */
[----:B------:R-:W-:-:S02]  /*16b70*/  UMOV UR4, 0x400 ;  /* 0x0000040000047882 */ /* 0x000fc40000000000 */
[----:B----4-:R-:W-:-:S06]  /*16b80*/  ULEA UR4, UR5, UR4, 0x18 ;  /* 0x0000000405047291 */ /* 0x010fcc000f8ec03f */
[----:B------:R-:W-:-:S05]  /*16b90*/  IMAD.U32 R18, RZ, RZ, UR4 ;  /* 0x00000004ff127e24 */ /* 0x000fca000f8e00ff */
[----:B-123--:R-:W1:Y:S04]  /*16ba0*/  LDS.128 R4, [R18+0x388d0] ;  /* 0x0388d00012047984 */ /* 0x00ee680000000c00 */
[----:B-1----:R1:W-:Y:S04]  /*16bb0*/  STL.64 [R1], R4 ;  /* 0x0000000401007387 */ /* 0x0023e80000100a00 */
[----:B------:R1:W-:Y:S01]  /*16bc0*/  STL.64 [R1+0x8], R6 ;  /* 0x0000080601007387 */ /* 0x0003e20000100a00 */
[----:B------:R-:W-:Y:S06]  /*16bd0*/  BAR.ARV 0x4, 0x180 ;  /* 0x0106000000007b1d */ /* 0x000fec0000002000 */
[----:B------:R-:W-:Y:S05]  /*16be0*/  BRA `(.L_x_341) ;  /* 0x0000000c00287947 */ /* 0x000fea0003800000 */
.L_x_340:
[----:B------:R-:W4:Y:S01]  /*16bf0*/  S2R R16, SR_TID.X ;  /* 0x0000000000107919 */ /* 0x000f220000002100 */
[----:B------:R-:W-:Y:S01]  /*16c00*/  UMOV UR4, 0xffffffff ;  /* 0xffffffff00047882 */ /* 0x000fe20000000000 */
[----:B----4-:R-:W-:-:S04]  /*16c10*/  LOP3.LUT R16, R16, 0x1f, RZ, 0xc0, !PT ;  /* 0x0000001f10107812 */ /* 0x010fc800078ec0ff */
[----:B------:R-:W-:Y:S01]  /*16c20*/  ISETP.NE.AND P0, PT, R16, 0x1f, PT ;  /* 0x0000001f1000780c */ /* 0x000fe20003f05270 */
[----:B------:R-:W-:-:S12]  /*16c30*/  BRA.DIV UR4, `(.L_x_342) ;  /* 0x00000022049c7947 */ /* 0x000fd8000b800000 */
[----:B------:R-:W4:Y:S01]  /*16c40*/  LDL.LU R3, [R1] ;  /* 0x0000000001037983 */ /* 0x000f220000300800 */
[----:B------:R-:W-:-:S03]  /*16c50*/  ULDC UR4, c[0x0][0xc3c] ;  /* 0x00030f0000047ab9 */ /* 0x000fc60000000800 */
[----:B-1----:R-:W5:Y:S01]  /*16c60*/  LDL R5, [R1+0xc] ;  /* 0x00000c0001057983 */ /* 0x002f620000100800 */
[----:B------:R-:W-:Y:S01]  /*16c70*/  ULDC.64 UR6, c[0x0][0x208] ;  /* 0x0000820000067ab9 */ /* 0x000fe20000000a00 */
[----:B----4-:R-:W-:Y:S02]  /*16c80*/  IMAD.MOV.U32 R10, RZ, RZ, R3 ;  /* 0x000000ffff0a7224 */ /* 0x010fe400078e0003 */
[----:B-----5:R-:W-:-:S05]  /*16c90*/  IMAD.IADD R0, R5, 0x1, R16 ;  /* 0x0000000105007824 */ /* 0x020fca00078e0210 */
[----:B------:R-:W-:-:S13]  /*16ca0*/  ISETP.GE.OR P1, PT, R0, UR4, !P0 ;  /* 0x0000000400007c0c */ /* 0x000fda000c726670 */
[----:B------:R-:W1:Y:S08]  /*16cb0*/  @!P1 LDC.64 R2, c[0x0][0xc80] ;  /* 0x00032000ff029b82 */ /* 0x000e700000000a00 */
[----:B--23--:R-:W2:Y:S01]  /*16cc0*/  @!P1 LDC.64 R4, c[0x0][0xc78] ;  /* 0x00031e00ff049b82 */ /* 0x00cea20000000a00 */
[----:B-1----:R-:W-:-:S05]  /*16cd0*/  @!P1 IMAD.WIDE R2, R0, 0x4, R2 ;  /* 0x0000000400029825 */ /* 0x002fca00078e0202 */
[----:B------:R2:W3:Y:S02]  /*16ce0*/  @!P1 LDG.E R7, desc[UR6][R2.64] ;  /* 0x0000000602079981 */ /* 0x0004e4000c1e1900 */
[----:B--2---:R-:W-:-:S06]  /*16cf0*/  @!P1 IMAD.WIDE R2, R0, 0x4, R4 ;  /* 0x0000000400029825 */ /* 0x004fcc00078e0204 */
[----:B------:R-:W2:Y:S01]  /*16d00*/  @!P1 LDG.E R2, desc[UR6][R2.64] ;  /* 0x0000000602029981 */ /* 0x000ea2000c1e1900 */
[----:B------:R-:W-:Y:S01]  /*16d10*/  IMAD.MOV.U32 R6, RZ, RZ, RZ ;  /* 0x000000ffff067224 */ /* 0x000fe200078e00ff */
[C---:B------:R-:W-:Y:S01]  /*16d20*/  ISETP.GE.U32.AND P2, PT, R16.reuse, 0x2, PT ;  /* 0x000000021000780c */ /* 0x040fe20003f46070 */
[----:B------:R-:W-:Y:S01]  /*16d30*/  IMAD.MOV.U32 R4, RZ, RZ, RZ ;  /* 0x000000ffff047224 */ /* 0x000fe200078e00ff */
[C---:B------:R-:W-:Y:S01]  /*16d40*/  ISETP.GE.U32.AND P3, PT, R16.reuse, 0x4, PT ;  /* 0x000000041000780c */ /* 0x040fe20003f66070 */
[----:B------:R-:W-:Y:S01]  /*16d50*/  SHFL.IDX PT, R0, R10, RZ, 0x1f ;  /* 0x00001fff0a007589 */ /* 0x000fe200000e0000 */
[C---:B------:R-:W-:Y:S02]  /*16d60*/  ISETP.GE.U32.AND P4, PT, R16.reuse, 0x8, PT ;  /* 0x000000081000780c */ /* 0x040fe40003f86070 */
[----:B------:R-:W-:Y:S01]  /*16d70*/  ISETP.GE.U32.AND P5, PT, R16, 0x10, PT ;  /* 0x000000101000780c */ /* 0x000fe20003fa6070 */
[----:B------:R-:W-:Y:S01]  /*16d80*/  SHFL.IDX PT, R8, R10, 0x1, 0x1f ;  /* 0x00201f000a087f89 */ /* 0x000fe200000e0000 */
[----:B---3--:R-:W-:-:S02]  /*16d90*/  @!P1 IMAD.MOV.U32 R6, RZ, RZ, R7 ;  /* 0x000000ffff069224 */ /* 0x008fc400078e0007 */
[----:B------:R-:W-:Y:S02]  /*16da0*/  IMAD.MOV.U32 R7, RZ, RZ, RZ ;  /* 0x000000ffff077224 */ /* 0x000fe400078e00ff */
[----:B--2---:R-:W-:Y:S01]  /*16db0*/  @!P1 IMAD.MOV.U32 R7, RZ, RZ, R2 ;  /* 0x000000ffff079224 */ /* 0x004fe200078e0002 */
[----:B------:R-:W-:-:S03]  /*16dc0*/  ISETP.NE.AND P1, PT, R16, RZ, PT ;  /* 0x000000ff1000720c */ /* 0x000fc60003f25270 */
[----:B------:R-:W-:-:S05]  /*16dd0*/  IMAD R2, R7, R6, RZ ;  /* 0x0000000607027224 */ /* 0x000fca00078e02ff */
        /* <DEDUP_REMOVED lines=15> */
[----:B------:R1:W2:Y:S02]  /*16ed0*/  SHFL.IDX PT, R9, R2, 0x1f, 0x1f ;  /* 0x03e01f0002097f89 */ /* 0x0002a400000e0000 */
.L_x_406:
[----:B------:R-:W-:Y:S02]  /*16ee0*/  ULDC UR4, c[0x0][0xc38] ;  /* 0x00030e0000047ab9 */ /* 0x000fe40000000800 */
[----:B------:R-:W-:-:S04]  /*16ef0*/  IMAD.U32 R3, RZ, RZ, UR4 ;  /* 0x00000004ff037e24 */ /* 0x000fc8000f8e00ff */
[----:B--2---:R-:W-:-:S04]  /*16f00*/  IMAD R9, R9, R3, RZ ;  /* 0x0000000309097224 */ /* 0x004fc800078e02ff */
[----:B------:R-:W-:-:S05]  /*16f10*/  IMAD.IADD R5, R8, 0x1, R9 ;  /* 0x0000000108057824 */ /* 0x000fca00078e0209 */
[----:B------:R-:W-:-:S13]  /*16f20*/  ISETP.GT.AND P6, PT, R5, R0, PT ;  /* 0x000000000500720c */ /* 0x000fda0003fc4270 */
[----:B------:R-:W-:Y:S05]  /*16f30*/  @P6 BRA `(.L_x_343) ;  /* 0x0000000000b06947 */ /* 0x000fea0003800000 */
.L_x_346:
[----:B------:R-:W2:Y:S01]  /*16f40*/  LDL.LU R3, [R1+0xc] ;  /* 0x00000c0001037983 */ /* 0x000ea20000300800 */
[----:B-1----:R-:W1:Y:S01]  /*16f50*/  LDC R2, c[0x0][0xc3c] ;  /* 0x00030f00ff027b82 */ /* 0x002e620000000800 */
[----:B--2---:R-:W-:-:S05]  /*16f60*/  VIADD R3, R3, 0x1f ;  /* 0x0000001f03037836 */ /* 0x004fca0000000000 */
[----:B-1----:R-:W-:-:S13]  /*16f70*/  ISETP.GE.AND P6, PT, R3, R2, PT ;  /* 0x000000020300720c */ /* 0x002fda0003fc6270 */
[----:B------:R-:W-:Y:S05]  /*16f80*/  @P6 BRA `(.L_x_344) ;  /* 0x0000000400d86947 */ /* 0x000fea0003800000 */
[----:B------:R-:W1:Y:S01]  /*16f90*/  S2R R6, SR_TID.X ;  /* 0x0000000000067919 */ /* 0x000e620000002100 */
[----:B------:R-:W-:Y:S01]  /*16fa0*/  ULDC.64 UR4, c[0x0][0x208] ;  /* 0x0000820000047ab9 */ /* 0x000fe20000000a00 */
[----:B------:R2:W-:Y:S01]  /*16fb0*/  STL [R1+0xc], R3 ;  /* 0x00000c0301007387 */ /* 0x0005e20000100800 */
[----:B-1----:R-:W-:-:S05]  /*16fc0*/  LOP3.LUT R6, R6, 0x1f, RZ, 0xc0, !PT ;  /* 0x0000001f06067812 */ /* 0x002fca00078ec0ff */
[----:B------:R-:W-:Y:S02]  /*16fd0*/  IMAD.IADD R7, R3, 0x1, R6 ;  /* 0x0000000103077824 */ /* 0x000fe400078e0206 */
[----:B------:R-:W-:-:S03]  /*16fe0*/  IMAD.MOV.U32 R6, RZ, RZ, RZ ;  /* 0x000000ffff067224 */ /* 0x000fc600078e00ff */
[----:B------:R-:W-:-:S13]  /*16ff0*/  ISETP.GE.OR P6, PT, R7, R2, !P0 ;  /* 0x000000020700720c */ /* 0x000fda00047c6670 */
[----:B--2---:R-:W1:Y:S02]  /*17000*/  @!P6 LDC.64 R2, c[0x0][0xc80] ;  /* 0x00032000ff02eb82 */ /* 0x004e640000000a00 */
[----:B-1----:R-:W-:-:S05]  /*17010*/  @!P6 IMAD.WIDE R2, R7, 0x4, R2 ;  /* 0x000000040702e825 */ /* 0x002fca00078e0202 */
[----:B------:R1:W2:Y:S02]  /*17020*/  @!P6 LDG.E R6, desc[UR4][R2.64] ;  /* 0x000000040206e981 */ /* 0x0002a4000c1e1900 */
[----:B-1----:R-:W1:Y:S02]  /*17030*/  @!P6 LDC.64 R2, c[0x0][0xc78] ;  /* 0x00031e00ff02eb82 */ /* 0x002e640000000a00 */
[----:B-1----:R-:W-:-:S04]  /*17040*/  @!P6 IMAD.WIDE R2, R7, 0x4, R2 ;  /* 0x000000040702e825 */ /* 0x002fc800078e0202 */
[----:B------:R-:W-:-:S06]  /*17050*/  IMAD.MOV.U32 R7, RZ, RZ, RZ ;  /* 0x000000ffff077224 */ /* 0x000fcc00078e00ff */
[----:B------:R-:W2:Y:S01]  /*17060*/  @!P6 LDG.E R7, desc[UR4][R2.64] ;  /* 0x000000040207e981 */ /* 0x000ea2000c1e1900 */
[----:B------:R-:W-:Y:S01]  /*17070*/  UMOV UR4, 0xffffffff ;  /* 0xffffffff00047882 */ /* 0x000fe20000000000 */
[----:B--2---:R-:W-:Y:S02]  /*17080*/  IMAD R2, R7, R6, RZ ;  /* 0x0000000607027224 */ /* 0x004fe400078e02ff */
[----:B------:R-:W-:Y:S05]  /*17090*/  BRA.DIV UR4, `(.L_x_345) ;  /* 0x0000002204e87947 */ /* 0x000fea000b800000 */
        /* <DEDUP_REMOVED lines=16> */
.L_x_414:
[----:B------:R-:W-:Y:S02]  /*171a0*/  ULDC UR4, c[0x0][0xc38] ;  /* 0x00030e0000047ab9 */ /* 0x000fe40000000800 */
[----:B------:R-:W-:-:S04]  /*171b0*/  IMAD.U32 R3, RZ, RZ, UR4 ;  /* 0x00000004ff037e24 */ /* 0x000fc8000f8e00ff */
[----:B--2---:R-:W-:-:S04]  /*171c0*/  IMAD R9, R9, R3, RZ ;  /* 0x0000000309097224 */ /* 0x004fc800078e02ff */
[----:B------:R-:W-:-:S05]  /*171d0*/  IMAD.IADD R5, R9, 0x1, R5 ;  /* 0x0000000109057824 */ /* 0x000fca00078e0205 */
[----:B------:R-:W-:-:S13]  /*171e0*/  ISETP.GT.AND P6, PT, R5, R0, PT ;  /* 0x000000000500720c */ /* 0x000fda0003fc4270 */
[----:B------:R-:W-:Y:S05]  /*171f0*/  @!P6 BRA `(.L_x_346) ;  /* 0xfffffffc0050e947 */ /* 0x000fea000383ffff */
.L_x_343:
[----:B------:R-:W-:Y:S01]  /*17200*/  IMAD.IADD R9, R5, 0x1, -R9 ;  /* 0x0000000105097824 */ /* 0x000fe200078e0a09 */
[----:B------:R-:W-:-:S03]  /*17210*/  UMOV UR4, 0xffffffff ;  /* 0xffffffff00047882 */ /* 0x000fc60000000000 */
[----:B------:R-:W-:-:S05]  /*17220*/  IMAD R5, R2, R3, R9 ;  /* 0x0000000302057224 */ /* 0x000fca00078e0209 */
[----:B------:R-:W-:Y:S01]  /*17230*/  ISETP.GT.AND P6, PT, R5, R0, PT ;  /* 0x000000000500720c */ /* 0x000fe20003fc4270 */
[----:B------:R-:W-:-:S12]  /*17240*/  BRA.DIV UR4, `(.L_x_347) ;  /* 0x0000002604547947 */ /* 0x000fd8000b800000 */
[----:B------:R-:W-:-:S04]  /*17250*/  VOTE.ANY R8, PT, !P6 ;  /* 0x0000000000087806 */ /* 0x000fc800070e0100 */
[----:B------:R-:W2:Y:S02]  /*17260*/  POPC R5, R8 ;  /* 0x0000000800057309 */ /* 0x000ea40000000000 */
[----:B--2---:R2:W3:Y:S04]  /*17270*/  SHFL.IDX PT, R6, R6, R5, 0x1f ;  /* 0x00001f0506067589 */ /* 0x0044e800000e0000 */
[----:B------:R2:W4:Y:S02]  /*17280*/  SHFL.IDX PT, R7, R7, R5, 0x1f ;  /* 0x00001f0507077589 */ /* 0x00052400000e0000 */
.L_x_419:
[----:B------:R-:W-:-:S13]  /*17290*/  ISETP.NE.AND P0, PT, R8, RZ, PT ;  /* 0x000000ff0800720c */ /* 0x000fda0003f05270 */
[----:B------:R-:W-:Y:S05]  /*172a0*/  @!P0 BRA `(.L_x_348) ;  /* 0x0000000000148947 */ /* 0x000fea0003800000 */
[----:B------:R-:W-:Y:S01]  /*172b0*/  UMOV UR4, 0xffffffff ;  /* 0xffffffff00047882 */ /* 0x000fe20000000000 */
[----:B0-----:R-:W-:Y:S02]  /*172c0*/  VIADD R12, R5, 0xffffffff ;  /* 0xffffffff050c7836 */ /* 0x001fe40000000000 */
[----:B------:R-:W-:Y:S05]  /*172d0*/  BRA.DIV UR4, `(.L_x_349) ;  /* 0x00000026048c7947 */ /* 0x000fea000b800000 */
[----:B-1----:R0:W1:Y:S02]  /*172e0*/  SHFL.IDX PT, R2, R2, R12, 0x1f ;  /* 0x00001f0c02027589 */ /* 0x00206400000e0000 */
.L_x_422:
[----:B-1----:R-:W-:-:S07]  /*172f0*/  IMAD.MOV.U32 R4, RZ, RZ, R2 ;  /* 0x000000ffff047224 */ /* 0x002fce00078e0002 */
.L_x_348:
[----:B------:R-:W5:Y:S01]  /*17300*/  LDL.LU R10, [R1+0xc] ;  /* 0x00000c00010a7983 */ /* 0x000f620000300800 */
[----:B------:R-:W-:Y:S01]  /*17310*/  IMAD R9, R4, R3, R9 ;  /* 0x0000000304097224 */ /* 0x000fe200078e0209 */
[----:B---3--:R-:W-:-:S03]  /*17320*/  IABS R4, R6 ;  /* 0x0000000600047213 */ /* 0x008fc60000000000 */
[----:B------:R-:W-:Y:S01]  /*17330*/  IMAD.IADD R0, R0, 0x1, -R9 ;  /* 0x0000000100007824 */ /* 0x000fe200078e0a09 */
[----:B-1----:R-:W1:Y:S01]  /*17340*/  I2F.RP R2, R4 ;  /* 0x0000000400027306 */ /* 0x002e620000209400 */
[----:B------:R3:W-:Y:S02]  /*17350*/  STL [R1], R9 ;  /* 0x0000000901007387 */ /* 0x0007e40000100800 */
[----:B---3--:R-:W-:-:S05]  /*17360*/  IABS R9, R6 ;  /* 0x0000000600097213 */ /* 0x008fca0000000000 */
[----:B-1----:R-:W1:Y:S01]  /*17370*/  MUFU.RCP R2, R2 ;  /* 0x0000000200027308 */ /* 0x002e620000001000 */
[----:B------:R-:W-:Y:S02]  /*17380*/  IMAD.MOV R9, RZ, RZ, -R9 ;  /* 0x000000ffff097224 */ /* 0x000fe400078e0a09 */
[----:B-1----:R-:W-:-:S05]  /*17390*/  VIADD R2, R2, 0xffffffe ;  /* 0x0ffffffe02027836 */ /* 0x002fca0000000000 */
[----:B------:R-:W1:Y:S02]  /*173a0*/  F2I.FTZ.U32.TRUNC.NTZ R3, R2 ;  /* 0x0000000200037305 */ /* 0x000e64000021f000 */
[----:B-1----:R-:W-:-:S04]  /*173b0*/  IMAD.MOV R2, RZ, RZ, -R3 ;  /* 0x000000ffff027224 */ /* 0x002fc800078e0a03 */
[----:B------:R-:W-:Y:S02]  /*173c0*/  IMAD R8, R2, R4, RZ ;  /* 0x0000000402087224 */ /* 0x000fe400078e02ff */
[----:B------:R-:W-:-:S04]  /*173d0*/  IMAD.MOV.U32 R2, RZ, RZ, RZ ;  /* 0x000000ffff027224 */ /* 0x000fc800078e00ff */
[----:B------:R-:W-:Y:S01]  /*173e0*/  IMAD.HI.U32 R2, R3, R8, R2 ;  /* 0x0000000803027227 */ /* 0x000fe200078e0002 */
[----:B------:R-:W-:-:S05]  /*173f0*/  IABS R3, R0 ;  /* 0x0000000000037213 */ /* 0x000fca0000000000 */
[----:B------:R-:W-:-:S04]  /*17400*/  IMAD.HI.U32 R8, R2, R3, RZ ;  /* 0x0000000302087227 */ /* 0x000fc800078e00ff */
[----:B------:R-:W-:-:S05]  /*17410*/  IMAD R3, R8, R9, R3 ;  /* 0x0000000908037224 */ /* 0x000fca00078e0203 */
[----:B------:R-:W-:-:S13]  /*17420*/  ISETP.GT.U32.AND P1, PT, R4, R3, PT ;  /* 0x000000030400720c */ /* 0x000fda0003f24070 */
[----:B------:R-:W-:Y:S02]  /*17430*/  @!P1 IMAD.IADD R3, R3, 0x1, -R4 ;  /* 0x0000000103039824 */ /* 0x000fe400078e0a04 */
[----:B------:R-:W-:Y:S01]  /*17440*/  @!P1 VIADD R8, R8, 0x1 ;  /* 0x0000000108089836 */ /* 0x000fe20000000000 */
[----:B------:R-:W-:Y:S02]  /*17450*/  ISETP.NE.AND P1, PT, R6, RZ, PT ;  /* 0x000000ff0600720c */ /* 0x000fe40003f25270 */
[----:B------:R-:W-:Y:S02]  /*17460*/  ISETP.GE.U32.AND P0, PT, R3, R4, PT ;  /* 0x000000040300720c */ /* 0x000fe40003f06070 */
[----:B----4-:R-:W-:-:S04]  /*17470*/  IABS R4, R7 ;  /* 0x0000000700047213 */ /* 0x010fc80000000000 */
[----:B------:R-:W1:Y:S07]  /*17480*/  I2F.RP R2, R4 ;  /* 0x0000000400027306 */ /* 0x000e6e0000209400 */
[----:B------:R-:W-:Y:S01]  /*17490*/  @P0 VIADD R8, R8, 0x1 ;  /* 0x0000000108080836 */ /* 0x000fe20000000000 */
[----:B-1----:R-:W1:Y:S02]  /*174a0*/  MUFU.RCP R2, R2 ;  /* 0x0000000200027308 */ /* 0x002e640000001000 */
[----:B-1----:R-:W-:-:S06]  /*174b0*/  VIADD R2, R2, 0xffffffe ;  /* 0x0ffffffe02027836 */ /* 0x002fcc0000000000 */
[----:B------:R-:W1:Y:S02]  /*174c0*/  F2I.FTZ.U32.TRUNC.NTZ R3, R2 ;  /* 0x0000000200037305 */ /* 0x000e64000021f000 */
[----:B-1----:R-:W-:-:S04]  /*174d0*/  IMAD.MOV R2, RZ, RZ, -R3 ;  /* 0x000000ffff027224 */ /* 0x002fc800078e0a03 */
[----:B------:R-:W-:Y:S02]  /*174e0*/  IMAD R9, R2, R4, RZ ;  /* 0x0000000402097224 */ /* 0x000fe400078e02ff */
[----:B------:R-:W-:-:S04]  /*174f0*/  IMAD.MOV.U32 R2, RZ, RZ, RZ ;  /* 0x000000ffff027224 */ /* 0x000fc800078e00ff */
[----:B------:R-:W-:Y:S01]  /*17500*/  IMAD.HI.U32 R2, R3, R9, R2 ;  /* 0x0000000903027227 */ /* 0x000fe200078e0002 */
[----:B------:R-:W-:Y:S02]  /*17510*/  LOP3.LUT R3, R0, R6, RZ, 0x3c, !PT ;  /* 0x0000000600037212 */ /* 0x000fe400078e3cff */
[----:B------:R-:W-:Y:S02]  /*17520*/  IABS R9, R7 ;  /* 0x0000000700097213 */ /* 0x000fe40000000000 */
[----:B------:R-:W-:-:S03]  /*17530*/  ISETP.GE.AND P2, PT, R3, RZ, PT ;  /* 0x000000ff0300720c */ /* 0x000fc60003f46270 */
[----:B------:R-:W-:-:S10]  /*17540*/  IMAD.MOV R9, RZ, RZ, -R9 ;  /* 0x000000ffff097224 */ /* 0x000fd400078e0a09 */
[----:B------:R-:W-:Y:S01]  /*17550*/  @!P2 IMAD.MOV R8, RZ, RZ, -R8 ;  /* 0x000000ffff08a224 */ /* 0x000fe200078e0a08 */
[----:B------:R-:W-:-:S04]  /*17560*/  @!P1 LOP3.LUT R8, RZ, R6, RZ, 0x33, !PT ;  /* 0x00000006ff089212 */ /* 0x000fc800078e33ff */
[-C--:B------:R-:W-:Y:S01]  /*17570*/  IABS R3, R8.reuse ;  /* 0x0000000800037213 */ /* 0x080fe20000000000 */
[----:B------:R-:W-:-:S04]  /*17580*/  IMAD R6, R6, R8, RZ ;  /* 0x0000000806067224 */ /* 0x000fc800078e02ff */
[----:B------:R-:W-:-:S04]  /*17590*/  IMAD.HI.U32 R2, R2, R3, RZ ;  /* 0x0000000302027227 */ /* 0x000fc800078e00ff */
[----:B------:R-:W-:-:S05]  /*175a0*/  IMAD R3, R2, R9, R3 ;  /* 0x0000000902037224 */ /* 0x000fca00078e0203 */
[----:B------:R-:W-:-:S13]  /*175b0*/  ISETP.GT.U32.AND P1, PT, R4, R3, PT ;  /* 0x000000030400720c */ /* 0x000fda0003f24070 */
[----:B------:R-:W-:Y:S02]  /*175c0*/  @!P1 IMAD.IADD R3, R3, 0x1, -R4 ;  /* 0x0000000103039824 */ /* 0x000fe400078e0a04 */
[----:B------:R-:W-:Y:S01]  /*175d0*/  @!P1 VIADD R2, R2, 0x1 ;  /* 0x0000000102029836 */ /* 0x000fe20000000000 */
[----:B------:R-:W-:Y:S02]  /*175e0*/  ISETP.NE.AND P1, PT, R7, RZ, PT ;  /* 0x000000ff0700720c */ /* 0x000fe40003f25270 */
[----:B------:R-:W-:Y:S01]  /*175f0*/  ISETP.GE.U32.AND P0, PT, R3, R4, PT ;  /* 0x000000040300720c */ /* 0x000fe20003f06070 */
[----:B------:R-:W-:Y:S01]  /*17600*/  IMAD.IADD R4, R0, 0x1, -R6 ;  /* 0x0000000100047824 */ /* 0x000fe200078e0a06 */
[----:B------:R-:W-:-:S04]  /*17610*/  LOP3.LUT R3, R8, R7, RZ, 0x3c, !PT ;  /* 0x0000000708037212 */ /* 0x000fc800078e3cff */
[----:B------:R-:W-:-:S07]  /*17620*/  ISETP.GE.AND P2, PT, R3, RZ, PT ;  /* 0x000000ff0300720c */ /* 0x000fce0003f46270 */
[----:B------:R-:W-:-:S06]  /*17630*/  @P0 VIADD R2, R2, 0x1 ;  /* 0x0000000102020836 */ /* 0x000fcc0000000000 */
[----:B------:R-:W-:Y:S01]  /*17640*/  @!P2 IMAD.MOV R2, RZ, RZ, -R2 ;  /* 0x000000ffff02a224 */ /* 0x000fe200078e0a02 */
[----:B------:R-:W-:-:S05]  /*17650*/  @!P1 LOP3.LUT R2, RZ, R7, RZ, 0x33, !PT ;  /* 0x00000007ff029212 */ /* 0x000fca00078e33ff */
[--C-:B------:R-:W-:Y:S02]  /*17660*/  IMAD.MOV R3, RZ, RZ, -R2.reuse ;  /* 0x000000ffff037224 */ /* 0x100fe400078e0a02 */
[C---:B------:R-:W-:Y:S02]  /*17670*/  IMAD R2, R7.reuse, 0x1000000, R2 ;  /* 0x0100000007027824 */ /* 0x040fe400078e0202 */
[----:B------:R-:W-:-:S04]  /*17680*/  IMAD R3, R7, R3, R8 ;  /* 0x0000000307037224 */ /* 0x000fc800078e0208 */
[----:B------:R-:W-:-:S05]  /*17690*/  IMAD R0, R3, 0x10000, R2 ;  /* 0x0001000003007824 */ /* 0x000fca00078e0202 */
[----:B------:R1:W-:Y:S01]  /*176a0*/  STL [R1+0x8], R0 ;  /* 0x0000080001007387 */ /* 0x0003e20000100800 */
[----:B-----5:R-:W-:-:S05]  /*176b0*/  IMAD.IADD R10, R5, 0x1, R10 ;  /* 0x00000001050a7824 */ /* 0x020fca00078e020a */
[----:B------:R1:W-:Y:S04]  /*176c0*/  STL [R1+0xc], R10 ;  /* 0x00000c0a01007387 */ /* 0x0003e80000100800 */
[----:B------:R1:W-:Y:S01]  /*176d0*/  STL [R1+0x4], R4 ;  /* 0x0000040401007387 */ /* 0x0003e20000100800 */
[----:B------:R-:W-:Y:S05]  /*176e0*/  BRA `(.L_x_350) ;  /* 0x0000000000287947 */ /* 0x000fea0003800000 */
.L_x_344:
[----:B------:R-:W-:Y:S01]  /*176f0*/  UMOV UR4, URZ ;  /* 0x0000003f00047c82 */ /* 0x000fe20008000000 */
[----:B------:R-:W-:Y:S01]  /*17700*/  ULDC UR6, c[0x0][0xc3c] ;  /* 0x00030f0000067ab9 */ /* 0x000fe20000000800 */
[----:B------:R-:W-:Y:S01]  /*17710*/  UMOV UR5, URZ ;  /* 0x0000003f00057c82 */ /* 0x000fe20008000000 */
[----:B------:R1:W-:Y:S01]  /*17720*/  STL [R1], R0 ;  /* 0x0000000001007387 */ /* 0x0003e20000100800 */
[----:B------:R-:W-:Y:S02]  /*17730*/  IMAD.U32 R3, RZ, RZ, UR4 ;  /* 0x00000004ff037e24 */ /* 0x000fe4000f8e00ff */
[----:B------:R-:W-:-:S03]  /*17740*/  IMAD.U32 R2, RZ, RZ, UR5 ;  /* 0x00000005ff027e24 */ /* 0x000fc6000f8e00ff */
[----:B------:R2:W-:Y:S01]  /*17750*/  STL [R1+0x4], R3 ;  /* 0x0000040301007387 */ /* 0x0005e20000100800 */
[----:B-1----:R-:W-:-:S05]  /*17760*/  IMAD.U32 R0, RZ, RZ, UR6 ;  /* 0x00000006ff007e24 */ /* 0x002fca000f8e00ff */
[----:B------:R2:W-:Y:S04]  /*17770*/  STL [R1+0xc], R0 ;  /* 0x00000c0001007387 */ /* 0x0005e80000100800 */
[----:B------:R2:W-:Y:S02]  /*17780*/  STL [R1+0x8], R2 ;  /* 0x0000080201007387 */ /* 0x0005e40000100800 */
.L_x_350:
[----:B--2---:R-:W2:Y:S04]  /*17790*/  LDL R2, [R1+0xc] ;  /* 0x00000c0001027983 */ /* 0x004ea80000100800 */
[----:B------:R-:W3:Y:S04]  /*177a0*/  LDL R3, [R1+0x8] ;  /* 0x0000080001037983 */ /* 0x000ee80000100800 */
[----:B------:R-:W4:Y:S04]  /*177b0*/  LDL R5, [R1+0x4] ;  /* 0x0000040001057983 */ /* 0x000f280000100800 */
[----:B-1----:R-:W4:Y:S01]  /*177c0*/  LDL R4, [R1] ;  /* 0x0000000001047983 */ /* 0x002f220000100800 */
[----:B------:R-:W1:Y:S01]  /*177d0*/  S2R R0, SR_TID.X ;  /* 0x0000000000007919 */ /* 0x000e620000002100 */
[----:B------:R-:W-:Y:S05]  /*177e0*/  WARPSYNC.ALL ;  /* 0x0000000000007948 */ /* 0x000fea0003800000 */
[----:B-1----:R-:W-:Y:S01]  /*177f0*/  LOP3.LUT R0, R0, 0x1f, RZ, 0xc0, !PT ;  /* 0x0000001f00007812 */ /* 0x002fe200078ec0ff */
[----:B------:R-:W-:Y:S03]  /*17800*/  BAR.SYNC.DEFER_BLOCKING 0x4, 0x180 ;  /* 0x0106000000007b1d */ /* 0x000fe60000010000 */
[----:B------:R-:W-:-:S13]  /*17810*/  ISETP.NE.AND P0, PT, R0, RZ, PT ;  /* 0x000000ff0000720c */ /* 0x000fda0003f05270 */
[----:B------:R-:W1:Y:S01]  /*17820*/  @!P0 S2R R0, SR_CgaCtaId ;  /* 0x0000000000008919 */ /* 0x000e620000008800 */
[----:B--2---:R-:W-:Y:S01]  /*17830*/  IMAD.MOV.U32 R7, RZ, RZ, R2 ;  /* 0x000000ffff077224 */ /* 0x004fe200078e0002 */
[----:B------:R-:W-:Y:S01]  /*17840*/  @!P0 MOV R2, 0x400 ;  /* 0x0000040000028802 */ /* 0x000fe20000000f00 */
[----:B---3--:R-:W-:-:S03]  /*17850*/  IMAD.MOV.U32 R6, RZ, RZ, R3 ;  /* 0x000000ffff067224 */ /* 0x008fc600078e0003 */
[----:B-1----:R-:W-:-:S05]  /*17860*/  @!P0 LEA R18, R0, R2, 0x18 ;  /* 0x0000000200128211 */ /* 0x002fca00078ec0ff */
[----:B----4-:R2:W-:Y:S01]  /*17870*/  @!P0 STS.128 [R18+0x388d0], R4 ;  /* 0x0388d00412008388 */ /* 0x0105e20000000c00 */
[----:B------:R-:W-:Y:S06]  /*17880*/  BAR.ARV 0x5, 0x180 ;  /* 0x0146000000007b1d */ /* 0x000fec0000002000 */
.L_x_341:
[----:B------:R-:W3:Y:S01]  /*17890*/  LDL R0, [R1+0xc] ;  /* 0x00000c0001007983 */ /* 0x000ee20000100800 */
[----:B------:R-:W-:Y:S02]  /*178a0*/  ULDC UR4, c[0x0][0xc3c] ;  /* 0x00030f0000047ab9 */ /* 0x000fe40000000800 */
[----:B---3--:R-:W-:-:S13]  /*178b0*/  ISETP.GE.AND P0, PT, R0, UR4, PT ;  /* 0x0000000400007c0c */ /* 0x008fda000bf06270 */
[----:B------:R-:W-:Y:S05]  /*178c0*/  @!P0 BRA `(.L_x_351) ;  /* 0xffffff9c005c8947 */ /* 0x000fea000383ffff */
[----:B------:R-:W-:Y:S05]  /*178d0*/  BSYNC B8 ;  /* 0x0000000000087941 */ /* 0x000fea0003800000 */
.L_x_238:
[----:B0-----:R-:W3:Y:S01]  /*178e0*/  LDL.LU R0, [R1+0x48] ;  /* 0x0000480001007983 */ /* 0x001ee20000300800 */
[----:B------:R-:W-:Y:S01]  /*178f0*/  BSSY B0, `(.L_x_352) ;  /* 0x000000b000007945 */ /* 0x000fe20003800000 */
[----:B-12---:R-:W0:Y:S01]  /*17900*/  S2R R5, SR_CgaCtaId ;  /* 0x0000000000057919 */ /* 0x006e220000008800 */
[----:B---3--:R-:W-:-:S05]  /*17910*/  VIADD R0, R0, 0x1 ;  /* 0x0000000100007836 */ /* 0x008fca0000000000 */
[----:B------:R-:W-:-:S04]  /*17920*/  LEA.HI R2, R0, R0, RZ, 0x1 ;  /* 0x0000000000027211 */ /* 0x000fc800078f08ff */
[----:B------:R-:W-:-:S05]  /*17930*/  LOP3.LUT R3, R2, 0xfffffffe, RZ, 0xc0, !PT ;  /* 0xfffffffe02037812 */ /* 0x000fca00078ec0ff */
[----:B------:R-:W-:Y:S01]  /*17940*/  IMAD.IADD R3, R0, 0x1, -R3 ;  /* 0x0000000100037824 */ /* 0x000fe200078e0a03 */
[----:B------:R-:W-:-:S04]  /*17950*/  MOV R0, 0x400 ;  /* 0x0000040000007802 */ /* 0x000fc80000000f00 */
[----:B0-----:R-:W-:Y:S02]  /*17960*/  LEA R0, R5, R0, 0x18 ;  /* 0x0000000005007211 */ /* 0x001fe400078ec0ff */
[----:B------:R-:W-:-:S04]  /*17970*/  SHF.L.U32 R3, R3, 0x1f, RZ ;  /* 0x0000001f03037819 */ /* 0x000fc800000006ff */
[----:B------:R-:W0:Y:S02]  /*17980*/  SYNCS.PHASECHK.TRANS64.TRYWAIT P0, [R0+URZ+0x38820], R3 ;  /* 0x03882003000075a7 */ /* 0x000e24000800017f */
[----:B0-----:R-:W-:Y:S05]  /*17990*/  @!P0 BRA `(.L_x_353) ;  /* 0x0000002000048947 */ /* 0x001fea0003800000 */
.L_x_423:
[----:B------:R-:W-:Y:S05]  /*179a0*/  BSYNC B0 ;  /* 0x0000000000007941 */ /* 0x000fea0003800000 */
.L_x_352:
[----:B------:R-:W-:-:S03]  /*179b0*/  UMOV UR4, 0xffffffff ;  /* 0xffffffff00047882 */ /* 0x000fc60000000000 */
[----:B------:R-:W-:Y:S05]  /*179c0*/  BRA.DIV UR4, `(.L_x_354) ;  /* 0x00000022040c7947 */ /* 0x000fea000b800000 */
[----:B------:R-:W1:Y:S02]  /*179d0*/  S2R R2, SR_TID.X ;  /* 0x0000000000027919 */ /* 0x000e640000002100 */
[----:B-1----:R-:W-:-:S04]  /*179e0*/  SHF.R.U32.HI R2, RZ, 0x5, R2 ;  /* 0x00000005ff027819 */ /* 0x002fc80000011602 */
[----:B------:R-:W-:-:S05]  /*179f0*/  LOP3.LUT R2, R2, 0x3, RZ, 0xc0, !PT ;  /* 0x0000000302027812 */ /* 0x000fca00078ec0ff */
[----:B------:R1:W2:Y:S02]  /*17a00*/  SHFL.IDX PT, R14, R2, RZ, 0x1f ;  /* 0x00001fff020e7589 */ /* 0x0002a400000e0000 */
.L_x_426:
[----:B--2---:R-:W-:Y:S01]  /*17a10*/  ISETP.NE.AND P0, PT, R14, RZ, PT ;  /* 0x000000ff0e00720c */ /* 0x004fe20003f05270 */
[----:B------:R-:W-:-:S12]  /*17a20*/  BSSY B0, `(.L_x_355) ;  /* 0x0000027000007945 */ /* 0x000fd80003800000 */
[----:B------:R-:W-:Y:S05]  /*17a30*/  @P0 BRA `(.L_x_356) ;  /* 0x0000000000940947 */ /* 0x000fea0003800000 */
[----:B------:R-:W-:-:S03]  /*17a40*/  UMOV UR4, 0xffffffff ;  /* 0xffffffff00047882 */ /* 0x000fc60000000000 */
[----:B------:R-:W-:Y:S05]  /*17a50*/  BRA.DIV UR4, `(.L_x_357) ;  /* 0x00000022041c7947 */ /* 0x000fea000b800000 */
[----:B------:R-:W-:-:S13]  /*17a60*/  ELECT P6, URZ, PT ;  /* 0x00000000003f782f */ /* 0x000fda00038c0000 */
.L_x_429:
[----:B------:R-:W-:Y:S05]  /*17a70*/  @!P6 BRA `(.L_x_356) ;  /* 0x000000000084e947 */ /* 0x000fea0003800000 */
[----:B-1----:R-:W2:Y:S02]  /*17a80*/  LDL R2, [R1+0x70] ;  /* 0x0000700001027983 */ /* 0x002ea40000100800 */
[----:B--2---:R-:W-:-:S13]  /*17a90*/  R2UR UR4, R2 ;  /* 0x00000000020472ca */ /* 0x004fda00000e0000 */
[----:B------:R-:W-:-:S06]  /*17aa0*/  ULOP3.LUT UR4, UR4, 0x2, URZ, 0xfc, !UPT ;  /* 0x0000000204047892 */ /* 0x000fcc000f8efc3f */
[----:B------:R-:W-:-:S05]  /*17ab0*/  IMAD.U32 R2, RZ, RZ, UR4 ;  /* 0x00000004ff027e24 */ /* 0x000fca000f8e00ff */
[----:B------:R-:W-:-:S13]  /*17ac0*/  ISETP.NE.AND P2, PT, R2, 0x3, PT ;  /* 0x000000030200780c */ /* 0x000fda0003f45270 */
[----:B------:R-:W-:Y:S05]  /*17ad0*/  @!P2 BRA `(.L_x_358) ;  /* 0x000000000004a947 */ /* 0x000fea0003800000 */
[----:B------:R-:W-:Y:S01]  /*17ae0*/  BPT.TRAP 0x1 ;  /* 0x000000040000795c */ /* 0x000fe20000300000 */
.L_x_358:
[----:B------:R-:W2:Y:S01]  /*17af0*/  LDL.LU R7, [R1+0x14] ;  /* 0x0000140001077983 */ /* 0x000ea20000300800 */
[----:B------:R-:W-:Y:S02]  /*17b00*/  VIADD R2, R0, 0x38840 ;  /* 0x0003884000027836 */ /* 0x000fe40000000000 */
[C---:B0-----:R-:W-:Y:S02]  /*17b10*/  VIADD R3, R19.reuse, 0x1 ;  /* 0x0000000113037836 */ /* 0x041fe40000000000 */
[----:B------:R-:W-:-:S03]  /*17b20*/  IMAD R6, R19, 0x8, R2 ;  /* 0x0000000813067824 */ /* 0x000fc600078e0202 */
[----:B------:R-:W-:-:S04]  /*17b30*/  ISETP.NE.AND P1, PT, R3, 0x2, PT ;  /* 0x000000020300780c */ /* 0x000fc80003f25270 */
[----:B------:R-:W-:Y:S02]  /*17b40*/  SEL R4, RZ, 0x1, P1 ;  /* 0x00000001ff047807 */ /* 0x000fe40000800000 */
[----:B------:R-:W-:Y:S02]  /*17b50*/  SEL R3, R3, RZ, P1 ;  /* 0x000000ff03037207 */ /* 0x000fe40000800000 */
[C---:B--2---:R-:W-:Y:S02]  /*17b60*/  SHF.L.U32 R5, R7.reuse, 0x1f, RZ ;  /* 0x0000001f07057819 */ /* 0x044fe400000006ff */
[----:B------:R-:W-:Y:S01]  /*17b70*/  LOP3.LUT R4, R7, R4, RZ, 0x3c, !PT ;  /* 0x0000000407047212 */ /* 0x000fe200078e3cff */
[----:B------:R-:W-:Y:S01]  /*17b80*/  IMAD R7, R3, 0x8, R2 ;  /* 0x0000000803077824 */ /* 0x000fe200078e0202 */
[----:B------:R-:W0:Y:S02]  /*17b90*/  SYNCS.PHASECHK.TRANS64.TRYWAIT P0, [R6+URZ], R5 ;  /* 0x00000005060075a7 */ /* 0x000e24000800017f */
[----:B------:R-:W-:Y:S01]  /*17ba0*/  SHF.L.U32 R2, R4, 0x1f, RZ ;  /* 0x0000001f04027819 */ /* 0x000fe200000006ff */
[----:B0-----:R-:W-:Y:S06]  /*17bb0*/  @!P0 BRA `(.L_x_359) ;  /* 0x0000001c00e48947 */ /* 0x001fec0003800000 */
.L_x_430:
[----:B------:R-:W1:Y:S02]  /*17bc0*/  SYNCS.PHASECHK.TRANS64.TRYWAIT P0, [R7+URZ], R2 ;  /* 0x00000002070075a7 */ /* 0x000e64000800017f */
[----:B-1----:R-:W-:Y:S05]  /*17bd0*/  @!P0 BRA `(.L_x_360) ;  /* 0x0000001c00f08947 */ /* 0x002fea0003800000 */
.L_x_431:
[----:B------:R-:W-:Y:S05]  /*17be0*/  @!P2 BRA `(.L_x_361) ;  /* 0x000000000004a947 */ /* 0x000fea0003800000 */
[----:B------:R-:W-:Y:S01]  /*17bf0*/  BPT.TRAP 0x1 ;  /* 0x000000040000795c */ /* 0x000fe20000300000 */
.L_x_361:
[----:B------:R-:W-:-:S04]  /*17c00*/  VIADD R0, R0, 0x38860 ;  /* 0x0003886000007836 */ /* 0x000fc80000000000 */
[----:B------:R-:W-:-:S04]  /*17c10*/  IMAD R4, R19, 0x8, R0 ;  /* 0x0000000813047824 */ /* 0x000fc800078e0200 */
[----:B------:R-:W2:Y:S02]  /*17c20*/  SYNCS.PHASECHK.TRANS64.TRYWAIT P0, [R4+URZ], R5 ;  /* 0x00000005040075a7 */ /* 0x000ea4000800017f */
[----:B--2---:R-:W-:Y:S05]  /*17c30*/  @!P0 BRA `(.L_x_362) ;  /* 0x0000001c00ec8947 */ /* 0x004fea0003800000 */
.L_x_432:
[----:B------:R-:W-:-:S07]  /*17c40*/  IMAD R3, R3, 0x8, R0 ;  /* 0x0000000803037824 */ /* 0x000fce00078e0200 */
.L_x_363:
[----:B---3--:R3:W4:Y:S02]  /*17c50*/  SYNCS.PHASECHK.TRANS64.TRYWAIT P0, [R3+URZ], R2 ;  /* 0x00000002030075a7 */ /* 0x008724000800017f */
[----:B----4-:R-:W-:Y:S05]  /*17c60*/  @!P0 NANOSLEEP.SYNCS 0x989680 ;  /* 0x009896800000895d */ /* 0x010fea0003900000 */
[----:B------:R-:W4:Y:S02]  /*17c70*/  @!P0 SYNCS.PHASECHK.TRANS64 P0, [R3+URZ], R2 ;  /* 0x00000002030085a7 */ /* 0x000f24000800007f */
[----:B----4-:R-:W-:Y:S05]  /*17c80*/  @!P0 BRA `(.L_x_363) ;  /* 0xfffffffc00f08947 */ /* 0x010fea000383ffff */
.L_x_356:
[----:B------:R-:W-:Y:S05]  /*17c90*/  BSYNC B0 ;  /* 0x0000000000007941 */ /* 0x000fea0003800000 */
.L_x_355:
[----:B------:R-:W-:Y:S05]  /*17ca0*/  EXIT ;  /* 0x000000000000794d */ /* 0x000fea0003800000 */
.L_x_189:
[----:B0-----:R0:W1:Y:S02]  /*17cb0*/  SYNCS.PHASECHK.TRANS64.TRYWAIT P1, [R5+URZ+0x38800], R0 ;  /* 0x03880000050075a7 */ /* 0x001064000802017f */
[----:B-1----:R-:W-:Y:S05]  /*17cc0*/  @!P1 NANOSLEEP.SYNCS 0x989680 ;  /* 0x009896800000995d */ /* 0x002fea0003900000 */
[----:B------:R-:W1:Y:S02]  /*17cd0*/  @!P1 SYNCS.PHASECHK.TRANS64 P1, [R5+URZ+0x38800], R0 ;  /* 0x03880000050095a7 */ /* 0x000e64000802007f */
[----:B-1----:R-:W-:Y:S05]  /*17ce0*/  @!P1 BRA `(.L_x_189) ;  /* 0xfffffffc00f09947 */ /* 0x002fea000383ffff */
[----:B------:R-:W-:Y:S05]  /*17cf0*/  BRA `(.L_x_364) ;  /* 0xfffffea000e07947 */ /* 0x000fea000383ffff */
.L_x_193:
[----:B-1----:R1:W2:Y:S02]  /*17d00*/  SYNCS.PHASECHK.TRANS64.TRYWAIT P2, [R0+URZ+0x38830], R3 ;  /* 0x03883003000075a7 */ /* 0x0022a4000804017f */
[----:B--2---:R-:W-:Y:S05]  /*17d10*/  @!P2 NANOSLEEP.SYNCS 0x989680 ;  /* 0x009896800000a95d */ /* 0x004fea0003900000 */
[----:B------:R-:W2:Y:S02]  /*17d20*/  @!P2 SYNCS.PHASECHK.TRANS64 P2, [R0+URZ+0x38830], R3 ;  /* 0x038830030000a5a7 */ /* 0x000ea4000804007f */
[----:B--2---:R-:W-:Y:S05]  /*17d30*/  @!P2 BRA `(.L_x_193) ;  /* 0xfffffffc00f0a947 */ /* 0x004fea000383ffff */
[----:B------:R-:W-:Y:S05]  /*17d40*/  BRA `(.L_x_192) ;  /* 0xfffffea400087947 */ /* 0x000fea000383ffff */
.L_x_198:
[----:B-1----:R-:W-:-:S04]  /*17d50*/  IMAD.U32 R4, RZ, RZ, UR61 ;  /* 0x0000003dff047e24 */ /* 0x002fc8000f8e00ff */
[----:B------:R1:W2:Y:S03]  /*17d60*/  SYNCS.PHASECHK.TRANS64.TRYWAIT P2, [R4+URZ+0x38830], R3 ;  /* 0x03883003040075a7 */ /* 0x0002a6000804017f */
[----:B--2---:R-:W-:Y:S05]  /*17d70*/  @!P2 NANOSLEEP.SYNCS 0x989680 ;  /* 0x009896800000a95d */ /* 0x004fea0003900000 */
[----:B------:R-:W2:Y:S02]  /*17d80*/  @!P2 SYNCS.PHASECHK.TRANS64 P2, [R4+URZ+0x38830], R3 ;  /* 0x038830030400a5a7 */ /* 0x000ea4000804007f */
[----:B--2---:R-:W-:Y:S05]  /*17d90*/  @!P2 BRA `(.L_x_198) ;  /* 0xfffffffc00eca947 */ /* 0x004fea000383ffff */
[----:B------:R-:W-:Y:S05]  /*17da0*/  BRA `(.L_x_197) ;  /* 0xfffffee800bc7947 */ /* 0x000fea000383ffff */
.L_x_202:
[----:B---3--:R-:W-:-:S04]  /*17db0*/  IMAD.U32 R2, RZ, RZ, UR6 ;  /* 0x00000006ff027e24 */ /* 0x008fc8000f8e00ff */
[----:B------:R3:W4:Y:S03]  /*17dc0*/  SYNCS.PHASECHK.TRANS64.TRYWAIT P2, [R2+URZ+0x38850], R0 ;  /* 0x03885000020075a7 */ /* 0x000726000804017f */
[----:B----4-:R-:W-:Y:S05]  /*17dd0*/  @!P2 NANOSLEEP.SYNCS 0x989680 ;  /* 0x009896800000a95d */ /* 0x010fea0003900000 */
[----:B------:R-:W4:Y:S02]  /*17de0*/  @!P2 SYNCS.PHASECHK.TRANS64 P2, [R2+URZ+0x38850], R0 ;  /* 0x038850000200a5a7 */ /* 0x000f24000804007f */
[----:B----4-:R-:W-:Y:S05]  /*17df0*/  @!P2 BRA `(.L_x_202) ;  /* 0xfffffffc00eca947 */ /* 0x010fea000383ffff */
[----:B------:R-:W-:Y:S05]  /*17e00*/  BRA `(.L_x_201) ;  /* 0xffffff1000e47947 */ /* 0x000fea000383ffff */
.L_x_207:
[----:B-1----:R1:W2:Y:S02]  /*17e10*/  SYNCS.PHASECHK.TRANS64.TRYWAIT P0, [R0+URZ+0x38850], R7 ;  /* 0x03885007000075a7 */ /* 0x0022a4000800017f */
[----:B--2---:R-:W-:Y:S05]  /*17e20*/  @!P0 NANOSLEEP.SYNCS 0x989680 ;  /* 0x009896800000895d */ /* 0x004fea0003900000 */
[----:B------:R-:W2:Y:S02]  /*17e30*/  @!P0 SYNCS.PHASECHK.TRANS64 P0, [R0+URZ+0x38850], R7 ;  /* 0x03885007000085a7 */ /* 0x000ea4000800007f */
[----:B--2---:R-:W-:Y:S05]  /*17e40*/  @!P0 BRA `(.L_x_207) ;  /* 0xfffffffc00f08947 */ /* 0x004fea000383ffff */
[----:B------:R-:W-:Y:S05]  /*17e50*/  BRA `(.L_x_206) ;  /* 0xffffff3000207947 */ /* 0x000fea000383ffff */
.L_x_252:
[----:B------:R-:W2:Y:S01]  /*17e60*/  S2R R4, SR_TID.X ;  /* 0x0000000000047919 */ /* 0x000ea20000002100 */
[----:B------:R-:W-:Y:S01]  /*17e70*/  BSSY B0, `(.L_x_365) ;  /* 0x000000a000007945 */ /* 0x000fe20003800000 */
[----:B------:R-:W-:Y:S02]  /*17e80*/  IMAD.MOV.U32 R12, RZ, RZ, RZ ;  /* 0x000000ffff0c7224 */ /* 0x000fe400078e00ff */
[----:B0-----:R-:W-:Y:S02]  /*17e90*/  IMAD.MOV.U32 R11, RZ, RZ, 0x1f ;  /* 0x0000001fff0b7424 */ /* 0x001fe400078e00ff */
[----:B------:R-:W-:Y:S01]  /*17ea0*/  IMAD.MOV.U32 R15, RZ, RZ, -0x1 ;  /* 0xffffffffff0f7424 */ /* 0x000fe200078e00ff */
[----:B--2---:R-:W-:-:S04]  /*17eb0*/  SHF.R.U32.HI R4, RZ, 0x5, R4 ;  /* 0x00000005ff047819 */ /* 0x004fc80000011604 */
[----:B------:R-:W-:-:S05]  /*17ec0*/  LOP3.LUT R4, R4, 0x3, RZ, 0xc0, !PT ;  /* 0x0000000304047812 */ /* 0x000fca00078ec0ff */
[----:B------:R-:W-:-:S07]  /*17ed0*/  IMAD.MOV.U32 R13, RZ, RZ, R4 ;  /* 0x000000ffff0d7224 */ /* 0x000fce00078e0004 */
[----:B-1----:R-:W-:Y:S05]  /*17ee0*/  WARPSYNC.COLLECTIVE R15, `(.L_x_366) ;  /* 0x000000000f087348 */ /* 0x002fea0003c00000 */
[----:B------:R0:W2:Y:S02]  /*17ef0*/  SHFL.IDX P6, R14, R13, R12, R11 ;  /* 0x0000000c0d0e7389 */ /* 0x0000a400000c000b */
[----:B012---:R-:W-:Y:S01]  /*17f00*/  ENDCOLLECTIVE ;  /* 0x000000000000791b */ /* 0x007fe20003800000 */
.L_x_366:
[----:B------:R-:W-:Y:S05]  /*17f10*/  BSYNC B0 ;  /* 0x0000000000007941 */ /* 0x000fea0003800000 */
.L_x_365:
[----:B------:R-:W-:Y:S05]  /*17f20*/  BRA `(.L_x_367) ;  /* 0xffffffa400807947 */ /* 0x000fea000383ffff */
.L_x_254:
[----:B------:R-:W-:Y:S01]  /*17f30*/  BSSY B0, `(.L_x_368) ;  /* 0x0000006000007945 */ /* 0x000fe20003800000 */
[----:B------:R-:W-:-:S07]  /*17f40*/  IMAD.MOV.U32 R15, RZ, RZ, -0x1 ;  /* 0xffffffffff0f7424 */ /* 0x000fce00078e00ff */
[----:B01--4-:R-:W-:Y:S05]  /*17f50*/  WARPSYNC.COLLECTIVE R15, `(.L_x_369) ;  /* 0x000000000f0c7348 */ /* 0x013fea0003c00000 */
[----:B------:R-:W-:Y:S02]  /*17f60*/  ELECT P6, UR62, PT ;  /* 0x00000000003e782f */ /* 0x000fe400038c0000 */
[----:B------:R-:W-:Y:S01]  /*17f70*/  MOV R14, UR62 ;  /* 0x0000003e000e7c02 */ /* 0x000fe20008000f00 */
[----:B01--4-:R-:W-:Y:S10]  /*17f80*/  ENDCOLLECTIVE ;  /* 0x000000000000791b */ /* 0x013ff40003800000 */
.L_x_369:
[----:B------:R-:W-:Y:S05]  /*17f90*/  BSYNC B0 ;  /* 0x0000000000007941 */ /* 0x000fea0003800000 */
.L_x_368:
[----:B------:R-:W-:Y:S05]  /*17fa0*/  BRA `(.L_x_370) ;  /* 0xffffffa400847947 */ /* 0x000fea000383ffff */
.L_x_256:
[----:B--2---:R2:W3:Y:S02]  /*17fb0*/  SYNCS.PHASECHK.TRANS64.TRYWAIT P0, [R0+URZ+0x38840], R2 ;  /* 0x03884002000075a7 */ /* 0x0044e4000800017f */
[----:B---3--:R-:W-:Y:S05]  /*17fc0*/  @!P0 NANOSLEEP.SYNCS 0x989680 ;  /* 0x009896800000895d */ /* 0x008fea0003900000 */
[----:B------:R-:W3:Y:S02]  /*17fd0*/  @!P0 SYNCS.PHASECHK.TRANS64 P0, [R0+URZ+0x38840], R2 ;  /* 0x03884002000085a7 */ /* 0x000ee4000800007f */
[----:B---3--:R-:W-:Y:S05]  /*17fe0*/  @!P0 BRA `(.L_x_256) ;  /* 0xfffffffc00f08947 */ /* 0x008fea000383ffff */
[----:B------:R-:W-:Y:S05]  /*17ff0*/  BRA `(.L_x_371) ;  /* 0xffffffa400e87947 */ /* 0x000fea000383ffff */
.L_x_260:
[----:B------:R-:W2:Y:S01]  /*18000*/  LDL.LU R11, [R1+0x40] ;  /* 0x00004000010b7983 */ /* 0x000ea20000300800 */
[----:B------:R-:W-:Y:S02]  /*18010*/  IMAD.MOV.U32 R13, RZ, RZ, R3 ;  /* 0x000000ffff0d7224 */ /* 0x000fe400078e0003 */
[----:B------:R-:W-:Y:S01]  /*18020*/  IMAD.MOV.U32 R12, RZ, RZ, RZ ;  /* 0x000000ffff0c7224 */ /* 0x000fe200078e00ff */
[----:B------:R-:W0:Y:S01]  /*18030*/  S2R R7, SR_TID.X ;  /* 0x0000000000077919 */ /* 0x000e220000002100 */
[----:B------:R-:W-:Y:S01]  /*18040*/  IMAD.MOV.U32 R15, RZ, RZ, -0x1 ;  /* 0xffffffffff0f7424 */ /* 0x000fe200078e00ff */
[----:B0-----:R-:W-:-:S04]  /*18050*/  LOP3.LUT R7, R7, 0x7f, RZ, 0xc0, !PT ;  /* 0x0000007f07077812 */ /* 0x001fc800078ec0ff */
[----:B------:R-:W-:-:S05]  /*18060*/  SHF.R.U32.HI R0, RZ, 0x3, R7 ;  /* 0x00000003ff007819 */ /* 0x000fca0000011607 */
[----:B------:R-:W-:-:S04]  /*18070*/  IMAD.IADD R0, R0, 0x1, R5 ;  /* 0x0000000100007824 */ /* 0x000fc800078e0205 */
[----:B------:R-:W-:Y:S02]  /*18080*/  VIADD R5, R0, 0x10 ;  /* 0x0000001000057836 */ /* 0x000fe40000000000 */
[----:B--2---:R-:W-:Y:S02]  /*18090*/  IMAD R2, R11, R8, RZ ;  /* 0x000000080b027224 */ /* 0x004fe400078e02ff */
[----:B------:R-:W-:-:S03]  /*180a0*/  IMAD.MOV.U32 R11, RZ, RZ, 0x181f ;  /* 0x0000181fff0b7424 */ /* 0x000fc600078e00ff */
[----:B------:R-:W-:-:S13]  /*180b0*/  ISETP.GE.AND P5, PT, R0, R2, PT ;  /* 0x000000020000720c */ /* 0x000fda0003fa6270 */
[----:B-----5:R-:W-:Y:S05]  /*180c0*/  WARPSYNC.COLLECTIVE R15, `(.L_x_372) ;  /* 0x000000000f087348 */ /* 0x020fea0003c00000 */
[----:B------:R0:W1:Y:S02]  /*180d0*/  SHFL.IDX P6, R14, R13, R12, R11 ;  /* 0x0000000c0d0e7389 */ /* 0x00006400000c000b */
[----:B01---5:R-:W-:Y:S01]  /*180e0*/  ENDCOLLECTIVE ;  /* 0x000000000000791b */ /* 0x023fe20003800000 */
.L_x_372:
[----:B------:R-:W-:Y:S02]  /*180f0*/  IMAD.MOV.U32 R13, RZ, RZ, R4 ;  /* 0x000000ffff0d7224 */ /* 0x000fe400078e0004 */
[----:B------:R-:W-:-:S07]  /*18100*/  IMAD.MOV.U32 R6, RZ, RZ, R14 ;  /* 0x000000ffff067224 */ /* 0x000fce00078e000e */
[----:B------:R-:W-:Y:S05]  /*18110*/  WARPSYNC.COLLECTIVE R15, `(.L_x_373) ;  /* 0x000000000f087348 */ /* 0x000fea0003c00000 */
[----:B------:R0:W1:Y:S02]  /*18120*/  SHFL.IDX P6, R14, R13, R12, R11 ;  /* 0x0000000c0d0e7389 */ /* 0x00006400000c000b */
[----:B01----:R-:W-:Y:S01]  /*18130*/  ENDCOLLECTIVE ;  /* 0x000000000000791b */ /* 0x003fe20003800000 */
.L_x_373:
[----:B------:R-:W-:Y:S01]  /*18140*/  ULDC.64 UR4, c[0x0][0x208] ;  /* 0x0000820000047ab9 */ /* 0x000fe20000000a00 */
[----:B------:R-:W-:Y:S02]  /*18150*/  IMAD.MOV.U32 R13, RZ, RZ, R3 ;  /* 0x000000ffff0d7224 */ /* 0x000fe400078e0003 */
[----:B------:R-:W-:Y:S02]  /*18160*/  IMAD.MOV.U32 R12, RZ, RZ, 0x1 ;  /* 0x00000001ff0c7424 */ /* 0x000fe400078e00ff */
[----:B------:R-:W-:-:S05]  /*18170*/  IMAD.MOV.U32 R7, RZ, RZ, R14 ;  /* 0x000000ffff077224 */ /* 0x000fca00078e000e */
[----:B------:R-:W-:-:S05]  /*18180*/  @!P5 LEA R7, P4, R10, R7, 0x1 ;  /* 0x000000070a07d211 */ /* 0x000fca00078808ff */
[----:B------:R-:W-:-:S05]  /*18190*/  @!P5 IMAD.X R6, RZ, RZ, R6, P4 ;  /* 0x000000ffff06d224 */ /* 0x000fca00020e0606 */
[----:B------:R-:W-:-:S04]  /*181a0*/  @!P5 LOP3.LUT R7, R7, R6, RZ, 0x3c, !PT ;  /* 0x000000060707d212 */ /* 0x000fc800078e3cff */
[----:B------:R-:W-:-:S04]  /*181b0*/  @!P5 LOP3.LUT R6, R7, R6, RZ, 0x3c, !PT ;  /* 0x000000060706d212 */ /* 0x000fc800078e3cff */
[----:B------:R-:W-:-:S05]  /*181c0*/  @!P5 LOP3.LUT R7, R7, R6, RZ, 0x3c, !PT ;  /* 0x000000060707d212 */ /* 0x000fca00078e3cff */
        /* <DEDUP_REMOVED lines=11> */
.L_x_374:
[----:B------:R-:W-:Y:S02]  /*18280*/  IMAD.MOV.U32 R13, RZ, RZ, R4 ;  /* 0x000000ffff0d7224 */ /* 0x000fe400078e0004 */
[----:B------:R-:W-:-:S07]  /*18290*/  IMAD.MOV.U32 R6, RZ, RZ, R14 ;  /* 0x000000ffff067224 */ /* 0x000fce00078e000e */
[----:B------:R-:W-:Y:S05]  /*182a0*/  WARPSYNC.COLLECTIVE R15, `(.L_x_375) ;  /* 0x000000000f087348 */ /* 0x000fea0003c00000 */
[----:B------:R0:W1:Y:S02]  /*182b0*/  SHFL.IDX P6, R14, R13, R12, R11 ;  /* 0x0000000c0d0e7389 */ /* 0x00006400000c000b */
[----:B01----:R-:W-:Y:S01]  /*182c0*/  ENDCOLLECTIVE ;  /* 0x000000000000791b */ /* 0x003fe20003800000 */
.L_x_375:
[----:B------:R-:W-:Y:S01]  /*182d0*/  ULDC.64 UR4, c[0x0][0x208] ;  /* 0x0000820000047ab9 */ /* 0x000fe20000000a00 */
[----:B------:R-:W-:Y:S02]  /*182e0*/  IMAD.MOV.U32 R13, RZ, RZ, R3 ;  /* 0x000000ffff0d7224 */ /* 0x000fe400078e0003 */
[----:B------:R-:W-:Y:S02]  /*182f0*/  IMAD.MOV.U32 R12, RZ, RZ, 0x2 ;  /* 0x00000002ff0c7424 */ /* 0x000fe400078e00ff */
[----:B------:R-:W-:-:S05]  /*18300*/  IMAD.MOV.U32 R5, RZ, RZ, R14 ;  /* 0x000000ffff057224 */ /* 0x000fca00078e000e */
[----:B------:R-:W-:-:S05]  /*18310*/  @!P5 LEA R5, P4, R10, R5, 0x1 ;  /* 0x000000050a05d211 */ /* 0x000fca00078808ff */
[----:B------:R-:W-:-:S04]  /*18320*/  @!P5 IMAD.X R6, RZ, RZ, R6, P4 ;  /* 0x000000ffff06d224 */ /* 0x000fc800020e0606 */
[----:B------:R-:W-:Y:S02]  /*18330*/  @!P5 IMAD.MOV.U32 R7, RZ, RZ, R6 ;  /* 0x000000ffff07d224 */ /* 0x000fe400078e0006 */
[----:B------:R-:W-:Y:S02]  /*18340*/  @!P5 IMAD.MOV.U32 R6, RZ, RZ, R5 ;  /* 0x000000ffff06d224 */ /* 0x000fe400078e0005 */
[----:B------:R-:W-:-:S03]  /*18350*/  VIADD R5, R0, 0x20 ;  /* 0x0000002000057836 */ /* 0x000fc60000000000 */
        /* <DEDUP_REMOVED lines=11> */
.L_x_376:
[----:B------:R-:W-:Y:S02]  /*18410*/  IMAD.MOV.U32 R13, RZ, RZ, R4 ;  /* 0x000000ffff0d7224 */ /* 0x000fe400078e0004 */
[----:B------:R-:W-:-:S07]  /*18420*/  IMAD.MOV.U32 R6, RZ, RZ, R14 ;  /* 0x000000ffff067224 */ /* 0x000fce00078e000e */
[----:B------:R-:W-:Y:S05]  /*18430*/  WARPSYNC.COLLECTIVE R15, `(.L_x_377) ;  /* 0x000000000f087348 */ /* 0x000fea0003c00000 */
[----:B------:R0:W1:Y:S02]  /*18440*/  SHFL.IDX P6, R14, R13, R12, R11 ;  /* 0x0000000c0d0e7389 */ /* 0x00006400000c000b */
[----:B01----:R-:W-:Y:S01]  /*18450*/  ENDCOLLECTIVE ;  /* 0x000000000000791b */ /* 0x003fe20003800000 */
.L_x_377:
        /* <DEDUP_REMOVED lines=20> */
.L_x_378:
[----:B------:R-:W-:Y:S02]  /*185a0*/  IMAD.MOV.U32 R13, RZ, RZ, R4 ;  /* 0x000000ffff0d7224 */ /* 0x000fe400078e0004 */
[----:B------:R-:W-:-:S07]  /*185b0*/  IMAD.MOV.U32 R6, RZ, RZ, R14 ;  /* 0x000000ffff067224 */ /* 0x000fce00078e000e */
[----:B------:R-:W-:Y:S05]  /*185c0*/  WARPSYNC.COLLECTIVE R15, `(.L_x_379) ;  /* 0x000000000f087348 */ /* 0x000fea0003c00000 */
[----:B------:R0:W1:Y:S02]  /*185d0*/  SHFL.IDX P6, R14, R13, R12, R11 ;  /* 0x0000000c0d0e7389 */ /* 0x00006400000c000b */
[----:B01----:R-:W-:Y:S01]  /*185e0*/  ENDCOLLECTIVE ;  /* 0x000000000000791b */ /* 0x003fe20003800000 */
.L_x_379:
        /* <DEDUP_REMOVED lines=20> */
.L_x_380:
[----:B------:R-:W-:Y:S02]  /*18730*/  IMAD.MOV.U32 R13, RZ, RZ, R4 ;  /* 0x000000ffff0d7224 */ /* 0x000fe400078e0004 */
[----:B------:R-:W-:-:S07]  /*18740*/  IMAD.MOV.U32 R6, RZ, RZ, R14 ;  /* 0x000000ffff067224 */ /* 0x000fce00078e000e */
[----:B------:R-:W-:Y:S05]  /*18750*/  WARPSYNC.COLLECTIVE R15, `(.L_x_381) ;  /* 0x000000000f087348 */ /* 0x000fea0003c00000 */
[----:B------:R0:W1:Y:S02]  /*18760*/  SHFL.IDX P6, R14, R13, R12, R11 ;  /* 0x0000000c0d0e7389 */ /* 0x00006400000c000b */
[----:B01----:R-:W-:Y:S01]  /*18770*/  ENDCOLLECTIVE ;  /* 0x000000000000791b */ /* 0x003fe20003800000 */
.L_x_381:
        /* <DEDUP_REMOVED lines=20> */
.L_x_382:
[----:B------:R-:W-:Y:S02]  /*188c0*/  IMAD.MOV.U32 R13, RZ, RZ, R4 ;  /* 0x000000ffff0d7224 */ /* 0x000fe400078e0004 */
[----:B------:R-:W-:-:S07]  /*188d0*/  IMAD.MOV.U32 R6, RZ, RZ, R14 ;  /* 0x000000ffff067224 */ /* 0x000fce00078e000e */
[----:B------:R-:W-:Y:S05]  /*188e0*/  WARPSYNC.COLLECTIVE R15, `(.L_x_383) ;  /* 0x000000000f087348 */ /* 0x000fea0003c00000 */
[----:B------:R0:W1:Y:S02]  /*188f0*/  SHFL.IDX P6, R14, R13, R12, R11 ;  /* 0x0000000c0d0e7389 */ /* 0x00006400000c000b */
[----:B01----:R-:W-:Y:S01]  /*18900*/  ENDCOLLECTIVE ;  /* 0x000000000000791b */ /* 0x003fe20003800000 */
.L_x_383:
[----:B------:R-:W-:Y:S01]  /*18910*/  ULDC.64 UR4, c[0x0][0x208] ;  /* 0x0000820000047ab9 */ /* 0x000fe20000000a00 */
[----:B------:R-:W-:Y:S02]  /*18920*/  IMAD.MOV.U32 R13, RZ, RZ, R3 ;  /* 0x000000ffff0d7224 */ /* 0x000fe400078e0003 */
[----:B------:R-:W-:Y:S02]  /*18930*/  IMAD.MOV.U32 R12, RZ, RZ, 0x6 ;  /* 0x00000006ff0c7424 */ /* 0x000fe400078e00ff */
[----:B------:R-:W-:-:S05]  /*18940*/  IMAD.MOV.U32 R5, RZ, RZ, R14 ;  /* 0x000000ffff057224 */ /* 0x000fca00078e000e */
[----:B------:R-:W-:-:S05]  /*18950*/  @!P5 LEA R5, P4, R10, R5, 0x1 ;  /* 0x000000050a05d211 */ /* 0x000fca00078808ff */
[----:B------:R-:W-:-:S04]  /*18960*/  @!P5 IMAD.X R6, RZ, RZ, R6, P4 ;  /* 0x000000ffff06d224 */ /* 0x000fc800020e0606 */
[----:B------:R-:W-:Y:S02]  /*18970*/  @!P5 IMAD.MOV.U32 R7, RZ, RZ, R6 ;  /* 0x000000ffff07d224 */ /* 0x000fe400078e0006 */
[----:B------:R-:W-:-:S05]  /*18980*/  @!P5 IMAD.MOV.U32 R6, RZ, RZ, R5 ;  /* 0x000000ffff06d224 */ /* 0x000fca00078e0005 */
        /* <DEDUP_REMOVED lines=10> */
.L_x_384:
[----:B------:R-:W-:-:S05]  /*18a30*/  VIADD R7, R0, 0x60 ;  /* 0x0000006000077836 */ /* 0x000fca0000000000 */
[----:B------:R-:W-:Y:S01]  /*18a40*/  ISETP.GE.AND P5, PT, R7, R2, PT ;  /* 0x000000020700720c */ /* 0x000fe20003fa6270 */
[----:B------:R-:W-:Y:S02]  /*18a50*/  IMAD.MOV.U32 R13, RZ, RZ, R4 ;  /* 0x000000ffff0d7224 */ /* 0x000fe400078e0004 */
[----:B------:R-:W-:-:S10]  /*18a60*/  IMAD.MOV.U32 R8, RZ, RZ, R14 ;  /* 0x000000ffff087224 */ /* 0x000fd400078e000e */
[----:B------:R-:W-:Y:S05]  /*18a70*/  WARPSYNC.COLLECTIVE R15, `(.L_x_385) ;  /* 0x000000000f087348 */ /* 0x000fea0003c00000 */
[----:B------:R0:W1:Y:S02]  /*18a80*/  SHFL.IDX P6, R14, R13, R12, R11 ;  /* 0x0000000c0d0e7389 */ /* 0x00006400000c000b */
[----:B01----:R-:W-:Y:S01]  /*18a90*/  ENDCOLLECTIVE ;  /* 0x000000000000791b */ /* 0x003fe20003800000 */
.L_x_385:
        /* <DEDUP_REMOVED lines=18> */
.L_x_386:
[----:B------:R-:W-:Y:S02]  /*18bc0*/  IMAD.MOV.U32 R13, RZ, RZ, R4 ;  /* 0x000000ffff0d7224 */ /* 0x000fe400078e0004 */
[----:B------:R-:W-:-:S07]  /*18bd0*/  IMAD.MOV.U32 R5, RZ, RZ, R14 ;  /* 0x000000ffff057224 */ /* 0x000fce00078e000e */
[----:B------:R-:W-:Y:S05]  /*18be0*/  WARPSYNC.COLLECTIVE R15, `(.L_x_387) ;  /* 0x000000000f087348 */ /* 0x000fea0003c00000 */
[----:B------:R0:W1:Y:S02]  /*18bf0*/  SHFL.IDX P6, R14, R13, R12, R11 ;  /* 0x0000000c0d0e7389 */ /* 0x00006400000c000b */
[----:B01----:R-:W-:Y:S01]  /*18c00*/  ENDCOLLECTIVE ;  /* 0x000000000000791b */ /* 0x003fe20003800000 */
.L_x_387:
[----:B------:R-:W-:Y:S01]  /*18c10*/  IMAD.MOV.U32 R3, RZ, RZ, R14 ;  /* 0x000000ffff037224 */ /* 0x000fe200078e000e */
[----:B------:R-:W-:Y:S06]  /*18c20*/  BRA `(.L_x_388) ;  /* 0xffffffa800b47947 */ /* 0x000fec000383ffff */
.L_x_265:
[----:B0-----:R0:W3:Y:S02]  /*18c30*/  SYNCS.PHASECHK.TRANS64.TRYWAIT P0, [R18+URZ+0x38820], R0 ;  /* 0x03882000120075a7 */ /* 0x0010e4000800017f */
[----:B---3--:R-:W-:Y:S05]  /*18c40*/  @!P0 NANOSLEEP.SYNCS 0x989680 ;  /* 0x009896800000895d */ /* 0x008fea0003900000 */
[----:B------:R-:W3:Y:S02]  /*18c50*/  @!P0 SYNCS.PHASECHK.TRANS64 P0, [R18+URZ+0x38820], R0 ;  /* 0x03882000120085a7 */ /* 0x000ee4000800007f */
[----:B---3--:R-:W-:Y:S05]  /*18c60*/  @!P0 BRA `(.L_x_265) ;  /* 0xfffffffc00f08947 */ /* 0x008fea000383ffff */
[----:B------:R-:W-:Y:S05]  /*18c70*/  BRA `(.L_x_389) ;  /* 0xffffffac00307947 */ /* 0x000fea000383ffff */
.L_x_274:
[----:B-1----:R1:W2:Y:S02]  /*18c80*/  SYNCS.PHASECHK.TRANS64.TRYWAIT P0, [R3+URZ+0x38840], R2 ;  /* 0x03884002030075a7 */ /* 0x0022a4000800017f */
[----:B--2---:R-:W-:Y:S05]  /*18c90*/  @!P0 NANOSLEEP.SYNCS 0x989680 ;  /* 0x009896800000895d */ /* 0x004fea0003900000 */
[----:B------:R-:W2:Y:S02]  /*18ca0*/  @!P0 SYNCS.PHASECHK.TRANS64 P0, [R3+URZ+0x38840], R2 ;  /* 0x03884002030085a7 */ /* 0x000ea4000800007f */
[----:B--2---:R-:W-:Y:S05]  /*18cb0*/  @!P0 BRA `(.L_x_274) ;  /* 0xfffffffc00f08947 */ /* 0x004fea000383ffff */
[----:B------:R-:W-:Y:S05]  /*18cc0*/  BRA `(.L_x_390) ;  /* 0xffffffb000107947 */ /* 0x000fea000383ffff */
.L_x_282:
[----:B0-----:R0:W1:Y:S02]  /*18cd0*/  SYNCS.PHASECHK.TRANS64.TRYWAIT P0, [R3+URZ+0x60], R2 ;  /* 0x00006002030075a7 */ /* 0x001064000800017f */
[----:B-1----:R-:W-:Y:S05]  /*18ce0*/  @!P0 NANOSLEEP.SYNCS 0x989680 ;  /* 0x009896800000895d */ /* 0x002fea0003900000 */
[----:B------:R-:W1:Y:S02]  /*18cf0*/  @!P0 SYNCS.PHASECHK.TRANS64 P0, [R3+URZ+0x60], R2 ;  /* 0x00006002030085a7 */ /* 0x000e64000800007f */
[----:B-1----:R-:W-:Y:S05]  /*18d00*/  @!P0 BRA `(.L_x_282) ;  /* 0xfffffffc00f08947 */ /* 0x002fea000383ffff */
[----:B------:R-:W-:Y:S05]  /*18d10*/  BRA `(.L_x_391) ;  /* 0xffffffb400647947 */ /* 0x000fea000383ffff */
.L_x_293:
[----:B-1----:R1:W2:Y:S02]  /*18d20*/  SYNCS.PHASECHK.TRANS64.TRYWAIT P0, [R3+URZ+0x38840], R2 ;  /* 0x03884002030075a7 */ /* 0x0022a4000800017f */
[----:B--2---:R-:W-:Y:S05]  /*18d30*/  @!P0 NANOSLEEP.SYNCS 0x989680 ;  /* 0x009896800000895d */ /* 0x004fea0003900000 */
[----:B------:R-:W2:Y:S02]  /*18d40*/  @!P0 SYNCS.PHASECHK.TRANS64 P0, [R3+URZ+0x38840], R2 ;  /* 0x03884002030085a7 */ /* 0x000ea4000800007f */
[----:B--2---:R-:W-:Y:S05]  /*18d50*/  @!P0 BRA `(.L_x_293) ;  /* 0xfffffffc00f08947 */ /* 0x004fea000383ffff */
[----:B------:R-:W-:Y:S05]  /*18d60*/  BRA `(.L_x_392) ;  /* 0xffffffbc00707947 */ /* 0x000fea000383ffff */
.L_x_301:
[----:B0-----:R0:W1:Y:S02]  /*18d70*/  SYNCS.PHASECHK.TRANS64.TRYWAIT P0, [R2+URZ+0x60], R3 ;  /* 0x00006003020075a7 */ /* 0x001064000800017f */
[----:B-1----:R-:W-:Y:S05]  /*18d80*/  @!P0 NANOSLEEP.SYNCS 0x989680 ;  /* 0x009896800000895d */ /* 0x002fea0003900000 */
[----:B------:R-:W1:Y:S02]  /*18d90*/  @!P0 SYNCS.PHASECHK.TRANS64 P0, [R2+URZ+0x60], R3 ;  /* 0x00006003020085a7 */ /* 0x000e64000800007f */
[----:B-1----:R-:W-:Y:S05]  /*18da0*/  @!P0 BRA `(.L_x_301) ;  /* 0xfffffffc00f08947 */ /* 0x002fea000383ffff */
[----:B------:R-:W-:Y:S05]  /*18db0*/  BRA `(.L_x_393) ;  /* 0xffffffc000c47947 */ /* 0x000fea000383ffff */
.L_x_312:
[----:B--2---:R2:W3:Y:S02]  /*18dc0*/  SYNCS.PHASECHK.TRANS64.TRYWAIT P0, [R2+URZ+0x38840], R3 ;  /* 0x03884003020075a7 */ /* 0x0044e4000800017f */
[----:B---3--:R-:W-:Y:S05]  /*18dd0*/  @!P0 NANOSLEEP.SYNCS 0x989680 ;  /* 0x009896800000895d */ /* 0x008fea0003900000 */
[----:B------:R-:W3:Y:S02]  /*18de0*/  @!P0 SYNCS.PHASECHK.TRANS64 P0, [R2+URZ+0x38840], R3 ;  /* 0x03884003020085a7 */ /* 0x000ee4000800007f */
[----:B---3--:R-:W-:Y:S05]  /*18df0*/  @!P0 BRA `(.L_x_312) ;  /* 0xfffffffc00f08947 */ /* 0x008fea000383ffff */
[----:B------:R-:W-:Y:S05]  /*18e00*/  BRA `(.L_x_394) ;  /* 0xffffffc800a07947 */ /* 0x000fea000383ffff */
.L_x_320:
[----:B0-----:R0:W1:Y:S02]  /*18e10*/  SYNCS.PHASECHK.TRANS64.TRYWAIT P0, [R2+URZ+0x60], R5 ;  /* 0x00006005020075a7 */ /* 0x001064000800017f */
[----:B-1----:R-:W-:Y:S05]  /*18e20*/  @!P0 NANOSLEEP.SYNCS 0x989680 ;  /* 0x009896800000895d */ /* 0x002fea0003900000 */
[----:B------:R-:W1:Y:S02]  /*18e30*/  @!P0 SYNCS.PHASECHK.TRANS64 P0, [R2+URZ+0x60], R5 ;  /* 0x00006005020085a7 */ /* 0x000e64000800007f */
[----:B-1----:R-:W-:Y:S05]  /*18e40*/  @!P0 BRA `(.L_x_320) ;  /* 0xfffffffc00f08947 */ /* 0x002fea000383ffff */
[----:B------:R-:W-:Y:S05]  /*18e50*/  BRA `(.L_x_395) ;  /* 0xffffffcc00f47947 */ /* 0x000fea000383ffff */
.L_x_333:
[----:B--2---:R2:W3:Y:S02]  /*18e60*/  SYNCS.PHASECHK.TRANS64.TRYWAIT P0, [R0+URZ+0x38860], R2 ;  /* 0x03886002000075a7 */ /* 0x0044e4000800017f */
[----:B---3--:R-:W-:Y:S05]  /*18e70*/  @!P0 NANOSLEEP.SYNCS 0x989680 ;  /* 0x009896800000895d */ /* 0x008fea0003900000 */
[----:B------:R-:W3:Y:S02]  /*18e80*/  @!P0 SYNCS.PHASECHK.TRANS64 P0, [R0+URZ+0x38860], R2 ;  /* 0x03886002000085a7 */ /* 0x000ee4000800007f */
[----:B---3--:R-:W-:Y:S05]  /*18e90*/  @!P0 BRA `(.L_x_333) ;  /* 0xfffffffc00f08947 */ /* 0x008fea000383ffff */
[----:B------:R-:W-:Y:S05]  /*18ea0*/  BRA `(.L_x_396) ;  /* 0xffffffd400bc7947 */ /* 0x000fea000383ffff */
.L_x_342:
[----:B------:R-:W4:Y:S01]  /*18eb0*/  LDL R3, [R1] ;  /* 0x0000000001037983 */ /* 0x000f220000100800 */
[----:B------:R-:W-:Y:S01]  /*18ec0*/  BSSY B0, `(.L_x_397) ;  /* 0x0000008000007945 */ /* 0x000fe20003800000 */
[----:B0-----:R-:W-:Y:S02]  /*18ed0*/  IMAD.MOV.U32 R12, RZ, RZ, RZ ;  /* 0x000000ffff0c7224 */ /* 0x001fe400078e00ff */
[----:B------:R-:W-:Y:S02]  /*18ee0*/  IMAD.MOV.U32 R11, RZ, RZ, 0x1f ;  /* 0x0000001fff0b7424 */ /* 0x000fe400078e00ff */
[----:B------:R-:W-:Y:S02]  /*18ef0*/  IMAD.MOV.U32 R15, RZ, RZ, -0x1 ;  /* 0xffffffffff0f7424 */ /* 0x000fe400078e00ff */
[----:B----4-:R-:W-:-:S07]  /*18f00*/  IMAD.MOV.U32 R13, RZ, RZ, R3 ;  /* 0x000000ffff0d7224 */ /* 0x010fce00078e0003 */
[----:B-123--:R-:W-:Y:S05]  /*18f10*/  WARPSYNC.COLLECTIVE R15, `(.L_x_398) ;  /* 0x000000000f087348 */ /* 0x00efea0003c00000 */
[----:B------:R0:W4:Y:S02]  /*18f20*/  SHFL.IDX P6, R14, R13, R12, R11 ;  /* 0x0000000c0d0e7389 */ /* 0x00012400000c000b */
[----:B01234-:R-:W-:Y:S01]  /*18f30*/  ENDCOLLECTIVE ;  /* 0x000000000000791b */ /* 0x01ffe20003800000 */
.L_x_398:
[----:B------:R-:W-:Y:S05]  /*18f40*/  BSYNC B0 ;  /* 0x0000000000007941 */ /* 0x000fea0003800000 */
.L_x_397:
[----:B------:R0:W5:Y:S01]  /*18f50*/  LDL R2, [R1+0xc] ;  /* 0x00000c0001027983 */ /* 0x0001620000100800 */
[----:B------:R-:W-:Y:S02]  /*18f60*/  IMAD.MOV.U32 R13, RZ, RZ, R3 ;  /* 0x000000ffff0d7224 */ /* 0x000fe400078e0003 */
[----:B------:R-:W-:Y:S02]  /*18f70*/  IMAD.MOV.U32 R12, RZ, RZ, 0x1 ;  /* 0x00000001ff0c7424 */ /* 0x000fe400078e00ff */
[----:B------:R-:W-:Y:S02]  /*18f80*/  IMAD.MOV.U32 R11, RZ, RZ, 0x1f ;  /* 0x0000001fff0b7424 */ /* 0x000fe400078e00ff */
[----:B------:R-:W-:Y:S02]  /*18f90*/  IMAD.MOV.U32 R15, RZ, RZ, -0x1 ;  /* 0xffffffffff0f7424 */ /* 0x000fe400078e00ff */
[----:B0-----:R-:W-:-:S07]  /*18fa0*/  IMAD.MOV.U32 R0, RZ, RZ, R14 ;  /* 0x000000ffff007224 */ /* 0x001fce00078e000e */
[----:B-----5:R-:W-:Y:S05]  /*18fb0*/  WARPSYNC.COLLECTIVE R15, `(.L_x_399) ;  /* 0x000000000f087348 */ /* 0x020fea0003c00000 */
[----:B------:R0:W1:Y:S02]  /*18fc0*/  SHFL.IDX P6, R14, R13, R12, R11 ;  /* 0x0000000c0d0e7389 */ /* 0x00006400000c000b */
[----:B01---5:R-:W-:Y:S01]  /*18fd0*/  ENDCOLLECTIVE ;  /* 0x000000000000791b */ /* 0x023fe20003800000 */
.L_x_399:
[----:B------:R-:W-:Y:S01]  /*18fe0*/  ULDC UR4, c[0x0][0xc3c] ;  /* 0x00030f0000047ab9 */ /* 0x000fe20000000800 */
[----:B------:R-:W-:Y:S01]  /*18ff0*/  ULDC.64 UR6, c[0x0][0x208] ;  /* 0x0000820000067ab9 */ /* 0x000fe20000000a00 */
[----:B------:R-:W-:Y:S02]  /*19000*/  IMAD.IADD R6, R2, 0x1, R16 ;  /* 0x0000000102067824 */ /* 0x000fe400078e0210 */
[----:B------:R-:W-:Y:S02]  /*19010*/  IMAD.MOV.U32 R11, RZ, RZ, RZ ;  /* 0x000000ffff0b7224 */ /* 0x000fe400078e00ff */
[----:B------:R-:W-:Y:S01]  /*19020*/  IMAD.MOV.U32 R8, RZ, RZ, R14 ;  /* 0x000000ffff087224 */ /* 0x000fe200078e000e */
[----:B------:R-:W-:-:S13]  /*19030*/  ISETP.GE.OR P1, PT, R6, UR4, !P0 ;  /* 0x0000000406007c0c */ /* 0x000fda000c726670 */
[----:B------:R-:W0:Y:S08]  /*19040*/  @!P1 LDC.64 R2, c[0x0][0xc80] ;  /* 0x00032000ff029b82 */ /* 0x000e300000000a00 */
[----:B------:R-:W1:Y:S01]  /*19050*/  @!P1 LDC.64 R4, c[0x0][0xc78] ;  /* 0x00031e00ff049b82 */ /* 0x000e620000000a00 */
[----:B0-----:R-:W-:-:S05]  /*19060*/  @!P1 IMAD.WIDE R2, R6, 0x4, R2 ;  /* 0x0000000406029825 */ /* 0x001fca00078e0202 */
[----:B------:R1:W2:Y:S02]  /*19070*/  @!P1 LDG.E R7, desc[UR6][R2.64] ;  /* 0x0000000602079981 */ /* 0x0002a4000c1e1900 */
[----:B-1----:R-:W-:-:S06]  /*19080*/  @!P1 IMAD.WIDE R2, R6, 0x4, R4 ;  /* 0x0000000406029825 */ /* 0x002fcc00078e0204 */
[----:B------:R-:W3:Y:S01]  /*19090*/  @!P1 LDG.E R2, desc[UR6][R2.64] ;  /* 0x0000000602029981 */ /* 0x000ee2000c1e1900 */
[----:B------:R-:W-:Y:S01]  /*190a0*/  IMAD.MOV.U32 R6, RZ, RZ, RZ ;  /* 0x000000ffff067224 */ /* 0x000fe200078e00ff */
[C---:B------:R-:W-:Y:S01]  /*190b0*/  ISETP.GE.U32.AND P2, PT, R16.reuse, 0x2, PT ;  /* 0x000000021000780c */ /* 0x040fe20003f46070 */
[----:B------:R-:W-:Y:S01]  /*190c0*/  IMAD.MOV.U32 R4, RZ, RZ, RZ ;  /* 0x000000ffff047224 */ /* 0x000fe200078e00ff */
[C---:B------:R-:W-:Y:S02]  /*190d0*/  ISETP.GE.U32.AND P3, PT, R16.reuse, 0x4, PT ;  /* 0x000000041000780c */ /* 0x040fe40003f66070 */
[C---:B------:R-:W-:Y:S02]  /*190e0*/  ISETP.GE.U32.AND P4, PT, R16.reuse, 0x8, PT ;  /* 0x000000081000780c */ /* 0x040fe40003f86070 */
[----:B------:R-:W-:Y:S01]  /*190f0*/  ISETP.GE.U32.AND P5, PT, R16, 0x10, PT ;  /* 0x000000101000780c */ /* 0x000fe20003fa6070 */
[----:B--2---:R-:W-:Y:S02]  /*19100*/  @!P1 IMAD.MOV.U32 R6, RZ, RZ, R7 ;  /* 0x000000ffff069224 */ /* 0x004fe400078e0007 */
[----:B------:R-:W-:-:S02]  /*19110*/  IMAD.MOV.U32 R7, RZ, RZ, RZ ;  /* 0x000000ffff077224 */ /* 0x000fc400078e00ff */
[----:B---3--:R-:W-:Y:S01]  /*19120*/  @!P1 IMAD.MOV.U32 R7, RZ, RZ, R2 ;  /* 0x000000ffff079224 */ /* 0x008fe200078e0002 */
[----:B------:R-:W-:-:S03]  /*19130*/  ISETP.NE.AND P1, PT, R16, RZ, PT ;  /* 0x000000ff1000720c */ /* 0x000fc60003f25270 */
[----:B------:R-:W-:-:S04]  /*19140*/  IMAD R2, R7, R6, RZ ;  /* 0x0000000607027224 */ /* 0x000fc800078e02ff */
[----:B------:R-:W-:-:S07]  /*19150*/  IMAD.MOV.U32 R13, RZ, RZ, R2 ;  /* 0x000000ffff0d7224 */ /* 0x000fce00078e0002 */
[----:B------:R-:W-:Y:S05]  /*19160*/  WARPSYNC.COLLECTIVE R15, `(.L_x_400) ;  /* 0x000000000f087348 */ /* 0x000fea0003c00000 */
[----:B------:R0:W1:Y:S02]  /*19170*/  SHFL.UP P6, R14, R13, R12, R11 ;  /* 0x0400000c0d0e7389 */ /* 0x00006400000c000b */
[----:B01----:R-:W-:Y:S01]  /*19180*/  ENDCOLLECTIVE ;  /* 0x000000000000791b */ /* 0x003fe20003800000 */
.L_x_400:
[----:B------:R-:W-:Y:S02]  /*19190*/  IMAD.MOV.U32 R12, RZ, RZ, 0x2 ;  /* 0x00000002ff0c7424 */ /* 0x000fe400078e00ff */
[----:B------:R-:W-:-:S05]  /*191a0*/  IMAD.MOV.U32 R3, RZ, RZ, R14 ;  /* 0x000000ffff037224 */ /* 0x000fca00078e000e */
[----:B------:R-:W-:-:S05]  /*191b0*/  SEL R3, R3, RZ, P1 ;  /* 0x000000ff03037207 */ /* 0x000fca0000800000 */
[----:B------:R-:W-:-:S04]  /*191c0*/  IMAD.IADD R2, R2, 0x1, R3 ;  /* 0x0000000102027824 */ /* 0x000fc800078e0203 */
[----:B------:R-:W-:-:S07]  /*191d0*/  IMAD.MOV.U32 R13, RZ, RZ, R2 ;  /* 0x000000ffff0d7224 */ /* 0x000fce00078e0002 */
[----:B------:R-:W-:Y:S05]  /*191e0*/  WARPSYNC.COLLECTIVE R15, `(.L_x_401) ;  /* 0x000000000f087348 */ /* 0x000fea0003c00000 */
[----:B------:R0:W1:Y:S02]  /*191f0*/  SHFL.UP P6, R14, R13, R12, R11 ;  /* 0x0400000c0d0e7389 */ /* 0x00006400000c000b */
[----:B01----:R-:W-:Y:S01]  /*19200*/  ENDCOLLECTIVE ;  /* 0x000000000000791b */ /* 0x003fe20003800000 */
.L_x_401:
        /* <DEDUP_REMOVED lines=8> */
.L_x_402:
        /* <DEDUP_REMOVED lines=8> */
.L_x_403:
        /* <DEDUP_REMOVED lines=8> */
.L_x_404:
[----:B------:R-:W-:Y:S02]  /*19390*/  IMAD.MOV.U32 R12, RZ, RZ, 0x1f ;  /* 0x0000001fff0c7424 */ /* 0x000fe400078e00ff */
[----:B------:R-:W-:Y:S02]  /*193a0*/  IMAD.MOV.U32 R11, RZ, RZ, 0x1f ;  /* 0x0000001fff0b7424 */ /* 0x000fe400078e00ff */
[----:B------:R-:W-:-:S05]  /*193b0*/  IMAD.MOV.U32 R3, RZ, RZ, R14 ;  /* 0x000000ffff037224 */ /* 0x000fca00078e000e */
[----:B------:R-:W-:-:S05]  /*193c0*/  SEL R3, R3, RZ, P5 ;  /* 0x000000ff03037207 */ /* 0x000fca0002800000 */
[----:B------:R-:W-:-:S04]  /*193d0*/  IMAD.IADD R2, R2, 0x1, R3 ;  /* 0x0000000102027824 */ /* 0x000fc800078e0203 */
[----:B------:R-:W-:-:S07]  /*193e0*/  IMAD.MOV.U32 R13, RZ, RZ, R2 ;  /* 0x000000ffff0d7224 */ /* 0x000fce00078e0002 */
[----:B------:R-:W-:Y:S05]  /*193f0*/  WARPSYNC.COLLECTIVE R15, `(.L_x_405) ;  /* 0x000000000f087348 */ /* 0x000fea0003c00000 */
[----:B------:R0:W1:Y:S02]  /*19400*/  SHFL.IDX P6, R14, R13, R12, R11 ;  /* 0x0000000c0d0e7389 */ /* 0x00006400000c000b */
[----:B01----:R-:W-:Y:S01]  /*19410*/  ENDCOLLECTIVE ;  /* 0x000000000000791b */ /* 0x003fe20003800000 */
.L_x_405:
[----:B------:R-:W-:Y:S01]  /*19420*/  IMAD.MOV.U32 R9, RZ, RZ, R14 ;  /* 0x000000ffff097224 */ /* 0x000fe200078e000e */
[----:B------:R-:W-:Y:S06]  /*19430*/  BRA `(.L_x_406) ;  /* 0xffffffd800a87947 */ /* 0x000fec000383ffff */
.L_x_345:
[----:B------:R-:W-:Y:S01]  /*19440*/  BSSY B0, `(.L_x_407) ;  /* 0x0000008000007945 */ /* 0x000fe20003800000 */
[----:B------:R-:W-:Y:S02]  /*19450*/  IMAD.MOV.U32 R13, RZ, RZ, R2 ;  /* 0x000000ffff0d7224 */ /* 0x000fe400078e0002 */
[----:B0-----:R-:W-:Y:S02]  /*19460*/  IMAD.MOV.U32 R12, RZ, RZ, 0x1 ;  /* 0x00000001ff0c7424 */ /* 0x001fe400078e00ff */
[----:B------:R-:W-:Y:S02]  /*19470*/  IMAD.MOV.U32 R11, RZ, RZ, RZ ;  /* 0x000000ffff0b7224 */ /* 0x000fe400078e00ff */
[----:B------:R-:W-:-:S07]  /*19480*/  IMAD.MOV.U32 R15, RZ, RZ, -0x1 ;  /* 0xffffffffff0f7424 */ /* 0x000fce00078e00ff */
[----:B------:R-:W-:Y:S05]  /*19490*/  WARPSYNC.COLLECTIVE R15, `(.L_x_408) ;  /* 0x000000000f087348 */ /* 0x000fea0003c00000 */
[----:B------:R0:W1:Y:S02]  /*194a0*/  SHFL.UP P6, R14, R13, R12, R11 ;  /* 0x0400000c0d0e7389 */ /* 0x00006400000c000b */
[----:B01----:R-:W-:Y:S01]  /*194b0*/  ENDCOLLECTIVE ;  /* 0x000000000000791b */ /* 0x003fe20003800000 */
.L_x_408:
[----:B------:R-:W-:Y:S05]  /*194c0*/  BSYNC B0 ;  /* 0x0000000000007941 */ /* 0x000fea0003800000 */
.L_x_407:
[----:B------:R-:W-:Y:S02]  /*194d0*/  IMAD.MOV.U32 R3, RZ, RZ, R14 ;  /* 0x000000ffff037224 */ /* 0x000fe400078e000e */
[----:B------:R-:W-:Y:S02]  /*194e0*/  IMAD.MOV.U32 R12, RZ, RZ, 0x2 ;  /* 0x00000002ff0c7424 */ /* 0x000fe400078e00ff */
[----:B------:R-:W-:Y:S01]  /*194f0*/  IMAD.MOV.U32 R11, RZ, RZ, RZ ;  /* 0x000000ffff0b7224 */ /* 0x000fe200078e00ff */
[----:B------:R-:W-:Y:S01]  /*19500*/  SEL R3, R3, RZ, P1 ;  /* 0x000000ff03037207 */ /* 0x000fe20000800000 */
[----:B------:R-:W-:-:S04]  /*19510*/  IMAD.MOV.U32 R15, RZ, RZ, -0x1 ;  /* 0xffffffffff0f7424 */ /* 0x000fc800078e00ff */
[----:B------:R-:W-:-:S04]  /*19520*/  IMAD.IADD R2, R2, 0x1, R3 ;  /* 0x0000000102027824 */ /* 0x000fc800078e0203 */
[----:B------:R-:W-:-:S07]  /*19530*/  IMAD.MOV.U32 R13, RZ, RZ, R2 ;  /* 0x000000ffff0d7224 */ /* 0x000fce00078e0002 */
[----:B------:R-:W-:Y:S05]  /*19540*/  WARPSYNC.COLLECTIVE R15, `(.L_x_409) ;  /* 0x000000000f087348 */ /* 0x000fea0003c00000 */
[----:B------:R0:W1:Y:S02]  /*19550*/  SHFL.UP P6, R14, R13, R12, R11 ;  /* 0x0400000c0d0e7389 */ /* 0x00006400000c000b */
[----:B01----:R-:W-:Y:S01]  /*19560*/  ENDCOLLECTIVE ;  /* 0x000000000000791b */ /* 0x003fe20003800000 */
.L_x_409:
        /* <DEDUP_REMOVED lines=8> */
.L_x_410:
        /* <DEDUP_REMOVED lines=8> */
.L_x_411:
        /* <DEDUP_REMOVED lines=8> */
.L_x_412:
        /* <DEDUP_REMOVED lines=9> */
.L_x_413:
[----:B------:R-:W-:Y:S01]  /*19780*/  IMAD.MOV.U32 R9, RZ, RZ, R14 ;  /* 0x000000ffff097224 */ /* 0x000fe200078e000e */
[----:B------:R-:W-:Y:S06]  /*19790*/  BRA `(.L_x_414) ;  /* 0xffffffd800807947 */ /* 0x000fec000383ffff */
.L_x_347:
[----:B------:R-:W-:Y:S01]  /*197a0*/  BSSY B0, `(.L_x_415) ;  /* 0x0000006000007945 */ /* 0x000fe20003800000 */
[----:B------:R-:W-:Y:S01]  /*197b0*/  PLOP3.LUT P6, PT, P6, PT, PT, 0x8, 0x0 ;  /* 0x000000000000781c */ /* 0x000fe200037ce170 */
[----:B------:R-:W-:-:S12]  /*197c0*/  IMAD.MOV.U32 R15, RZ, RZ, -0x1 ;  /* 0xffffffffff0f7424 */ /* 0x000fd800078e00ff */
[----:B01----:R-:W-:Y:S05]  /*197d0*/  WARPSYNC.COLLECTIVE R15, `(.L_x_416) ;  /* 0x000000000f087348 */ /* 0x003fea0003c00000 */
[----:B------:R-:W-:Y:S01]  /*197e0*/  VOTE.ANY R14, PT, P6 ;  /* 0x00000000000e7806 */ /* 0x000fe200030e0100 */
[----:B01----:R-:W-:Y:S06]  /*197f0*/  ENDCOLLECTIVE ;  /* 0x000000000000791b */ /* 0x003fec0003800000 */
.L_x_416:
[----:B------:R-:W-:Y:S05]  /*19800*/  BSYNC B0 ;  /* 0x0000000000007941 */ /* 0x000fea0003800000 */
.L_x_415:
[----:B------:R-:W-:Y:S02]  /*19810*/  IMAD.MOV.U32 R8, RZ, RZ, R14 ;  /* 0x000000ffff087224 */ /* 0x000fe400078e000e */
[----:B------:R-:W-:Y:S02]  /*19820*/  IMAD.MOV.U32 R13, RZ, RZ, R6 ;  /* 0x000000ffff0d7224 */ /* 0x000fe400078e0006 */
[----:B------:R-:W0:Y:S01]  /*19830*/  POPC R5, R8 ;  /* 0x0000000800057309 */ /* 0x000e220000000000 */
[----:B------:R-:W-:Y:S02]  /*19840*/  IMAD.MOV.U32 R11, RZ, RZ, 0x1f ;  /* 0x0000001fff0b7424 */ /* 0x000fe400078e00ff */
[----:B------:R-:W-:Y:S02]  /*19850*/  IMAD.MOV.U32 R15, RZ, RZ, -0x1 ;  /* 0xffffffffff0f7424 */ /* 0x000fe400078e00ff */
[----:B0-----:R-:W-:-:S07]  /*19860*/  IMAD.MOV.U32 R12, RZ, RZ, R5 ;  /* 0x000000ffff0c7224 */ /* 0x001fce00078e0005 */
[----:B------:R-:W-:Y:S05]  /*19870*/  WARPSYNC.COLLECTIVE R15, `(.L_x_417) ;  /* 0x000000000f087348 */ /* 0x000fea0003c00000 */
[----:B------:R0:W1:Y:S02]  /*19880*/  SHFL.IDX P6, R14, R13, R12, R11 ;  /* 0x0000000c0d0e7389 */ /* 0x00006400000c000b */
[----:B01----:R-:W-:Y:S01]  /*19890*/  ENDCOLLECTIVE ;  /* 0x000000000000791b */ /* 0x003fe20003800000 */
.L_x_417:
[----:B------:R-:W-:Y:S02]  /*198a0*/  IMAD.MOV.U32 R13, RZ, RZ, R7 ;  /* 0x000000ffff0d7224 */ /* 0x000fe400078e0007 */
[----:B------:R-:W-:-:S07]  /*198b0*/  IMAD.MOV.U32 R6, RZ, RZ, R14 ;  /* 0x000000ffff067224 */ /* 0x000fce00078e000e */
[----:B------:R-:W-:Y:S05]  /*198c0*/  WARPSYNC.COLLECTIVE R15, `(.L_x_418) ;  /* 0x000000000f087348 */ /* 0x000fea0003c00000 */
[----:B------:R0:W1:Y:S02]  /*198d0*/  SHFL.IDX P6, R14, R13, R12, R11 ;  /* 0x0000000c0d0e7389 */ /* 0x00006400000c000b */
[----:B01----:R-:W-:Y:S01]  /*198e0*/  ENDCOLLECTIVE ;  /* 0x000000000000791b */ /* 0x003fe20003800000 */
.L_x_418:
[----:B------:R-:W-:Y:S01]  /*198f0*/  IMAD.MOV.U32 R7, RZ, RZ, R14 ;  /* 0x000000ffff077224 */ /* 0x000fe200078e000e */
[----:B------:R-:W-:Y:S06]  /*19900*/  BRA `(.L_x_419) ;  /* 0xffffffd800607947 */ /* 0x000fec000383ffff */
.L_x_349:
[----:B------:R-:W-:Y:S01]  /*19910*/  BSSY B0, `(.L_x_420) ;  /* 0x0000007000007945 */ /* 0x000fe20003800000 */
[----:B------:R-:W-:Y:S02]  /*19920*/  IMAD.MOV.U32 R13, RZ, RZ, R2 ;  /* 0x000000ffff0d7224 */ /* 0x000fe400078e0002 */
[----:B------:R-:W-:Y:S02]  /*19930*/  IMAD.MOV.U32 R11, RZ, RZ, 0x1f ;  /* 0x0000001fff0b7424 */ /* 0x000fe400078e00ff */
[----:B------:R-:W-:-:S07]  /*19940*/  IMAD.MOV.U32 R15, RZ, RZ, -0x1 ;  /* 0xffffffffff0f7424 */ /* 0x000fce00078e00ff */
[----:B-1234-:R-:W-:Y:S05]  /*19950*/  WARPSYNC.COLLECTIVE R15, `(.L_x_421) ;  /* 0x000000000f087348 */ /* 0x01efea0003c00000 */
[----:B------:R0:W0:Y:S02]  /*19960*/  SHFL.IDX P6, R14, R13, R12, R11 ;  /* 0x0000000c0d0e7389 */ /* 0x00002400000c000b */
[----:B01234-:R-:W-:Y:S01]  /*19970*/  ENDCOLLECTIVE ;  /* 0x000000000000791b */ /* 0x01ffe20003800000 */
.L_x_421:
[----:B------:R-:W-:Y:S05]  /*19980*/  BSYNC B0 ;  /* 0x0000000000007941 */ /* 0x000fea0003800000 */
.L_x_420:
[----:B------:R-:W-:Y:S01]  /*19990*/  IMAD.MOV.U32 R2, RZ, RZ, R14 ;  /* 0x000000ffff027224 */ /* 0x000fe200078e000e */
[----:B------:R-:W-:Y:S06]  /*199a0*/  BRA `(.L_x_422) ;  /* 0xffffffd800507947 */ /* 0x000fec000383ffff */
.L_x_353:
[----:B0-----:R0:W1:Y:S02]  /*199b0*/  SYNCS.PHASECHK.TRANS64.TRYWAIT P0, [R0+URZ+0x38820], R3 ;  /* 0x03882003000075a7 */ /* 0x001064000800017f */
[----:B-1----:R-:W-:Y:S05]  /*199c0*/  @!P0 NANOSLEEP.SYNCS 0x989680 ;  /* 0x009896800000895d */ /* 0x002fea0003900000 */
[----:B------:R-:W1:Y:S02]  /*199d0*/  @!P0 SYNCS.PHASECHK.TRANS64 P0, [R0+URZ+0x38820], R3 ;  /* 0x03882003000085a7 */ /* 0x000e64000800007f */
[----:B-1----:R-:W-:Y:S05]  /*199e0*/  @!P0 BRA `(.L_x_353) ;  /* 0xfffffffc00f08947 */ /* 0x002fea000383ffff */
[----:B------:R-:W-:Y:S05]  /*199f0*/  BRA `(.L_x_423) ;  /* 0xffffffdc00e87947 */ /* 0x000fea000383ffff */
.L_x_354:
[----:B------:R-:W1:Y:S01]  /*19a00*/  S2R R2, SR_TID.X ;  /* 0x0000000000027919 */ /* 0x000e620000002100 */
[----:B------:R-:W-:Y:S01]  /*19a10*/  BSSY B0, `(.L_x_424) ;  /* 0x000000a000007945 */ /* 0x000fe20003800000 */
[----:B------:R-:W-:Y:S02]  /*19a20*/  IMAD.MOV.U32 R12, RZ, RZ, RZ ;  /* 0x000000ffff0c7224 */ /* 0x000fe400078e00ff */
[----:B------:R-:W-:Y:S02]  /*19a30*/  IMAD.MOV.U32 R11, RZ, RZ, 0x1f ;  /* 0x0000001fff0b7424 */ /* 0x000fe400078e00ff */
[----:B------:R-:W-:Y:S01]  /*19a40*/  IMAD.MOV.U32 R15, RZ, RZ, -0x1 ;  /* 0xffffffffff0f7424 */ /* 0x000fe200078e00ff */
[----:B-1----:R-:W-:-:S04]  /*19a50*/  SHF.R.U32.HI R2, RZ, 0x5, R2 ;  /* 0x00000005ff027819 */ /* 0x002fc80000011602 */
[----:B------:R-:W-:-:S05]  /*19a60*/  LOP3.LUT R2, R2, 0x3, RZ, 0xc0, !PT ;  /* 0x0000000302027812 */ /* 0x000fca00078ec0ff */
[----:B------:R-:W-:-:S07]  /*19a70*/  IMAD.MOV.U32 R13, RZ, RZ, R2 ;  /* 0x000000ffff0d7224 */ /* 0x000fce00078e0002 */
[----:B0-----:R-:W-:Y:S05]  /*19a80*/  WARPSYNC.COLLECTIVE R15, `(.L_x_425) ;  /* 0x000000000f087348 */ /* 0x001fea0003c00000 */
[----:B------:R1:W2:Y:S02]  /*19a90*/  SHFL.IDX P6, R14, R13, R12, R11 ;  /* 0x0000000c0d0e7389 */ /* 0x0002a400000c000b */
[----:B012---:R-:W-:Y:S01]  /*19aa0*/  ENDCOLLECTIVE ;  /* 0x000000000000791b */ /* 0x007fe20003800000 */
.L_x_425:
[----:B------:R-:W-:Y:S05]  /*19ab0*/  BSYNC B0 ;  /* 0x0000000000007941 */ /* 0x000fea0003800000 */
.L_x_424:
[----:B------:R-:W-:Y:S05]  /*19ac0*/  BRA `(.L_x_426) ;  /* 0xffffffdc00d07947 */ /* 0x000fea000383ffff */
.L_x_357:
[----:B------:R-:W-:Y:S01]  /*19ad0*/  BSSY B1, `(.L_x_427) ;  /* 0x0000006000017945 */ /* 0x000fe20003800000 */
[----:B------:R-:W-:-:S07]  /*19ae0*/  IMAD.MOV.U32 R15, RZ, RZ, -0x1 ;  /* 0xffffffffff0f7424 */ /* 0x000fce00078e00ff */
[----:B01----:R-:W-:Y:S05]  /*19af0*/  WARPSYNC.COLLECTIVE R15, `(.L_x_428) ;  /* 0x000000000f0c7348 */ /* 0x003fea0003c00000 */
[----:B------:R-:W-:Y:S02]  /*19b00*/  ELECT P6, UR62, PT ;  /* 0x00000000003e782f */ /* 0x000fe400038c0000 */
[----:B------:R-:W-:Y:S01]  /*19b10*/  MOV R14, UR62 ;  /* 0x0000003e000e7c02 */ /* 0x000fe20008000f00 */
[----:B01----:R-:W-:Y:S10]  /*19b20*/  ENDCOLLECTIVE ;  /* 0x000000000000791b */ /* 0x003ff40003800000 */
.L_x_428:
[----:B------:R-:W-:Y:S05]  /*19b30*/  BSYNC B1 ;  /* 0x0000000000017941 */ /* 0x000fea0003800000 */
.L_x_427:
[----:B------:R-:W-:Y:S05]  /*19b40*/  BRA `(.L_x_429) ;  /* 0xffffffdc00c87947 */ /* 0x000fea000383ffff */
.L_x_359:
[----:B0-----:R0:W1:Y:S02]  /*19b50*/  SYNCS.PHASECHK.TRANS64.TRYWAIT P0, [R6+URZ], R5 ;  /* 0x00000005060075a7 */ /* 0x001064000800017f */
[----:B-1----:R-:W-:Y:S05]  /*19b60*/  @!P0 NANOSLEEP.SYNCS 0x989680 ;  /* 0x009896800000895d */ /* 0x002fea0003900000 */
[----:B------:R-:W1:Y:S02]  /*19b70*/  @!P0 SYNCS.PHASECHK.TRANS64 P0, [R6+URZ], R5 ;  /* 0x00000005060085a7 */ /* 0x000e64000800007f */
[----:B-1----:R-:W-:Y:S05]  /*19b80*/  @!P0 BRA `(.L_x_359) ;  /* 0xfffffffc00f08947 */ /* 0x002fea000383ffff */
[----:B------:R-:W-:Y:S05]  /*19b90*/  BRA `(.L_x_430) ;  /* 0xffffffe000087947 */ /* 0x000fea000383ffff */
.L_x_360:
[----:B-1----:R1:W2:Y:S02]  /*19ba0*/  SYNCS.PHASECHK.TRANS64.TRYWAIT P0, [R7+URZ], R2 ;  /* 0x00000002070075a7 */ /* 0x0022a4000800017f */
[----:B--2---:R-:W-:Y:S05]  /*19bb0*/  @!P0 NANOSLEEP.SYNCS 0x989680 ;  /* 0x009896800000895d */ /* 0x004fea0003900000 */
[----:B------:R-:W2:Y:S02]  /*19bc0*/  @!P0 SYNCS.PHASECHK.TRANS64 P0, [R7+URZ], R2 ;  /* 0x00000002070085a7 */ /* 0x000ea4000800007f */
[----:B--2---:R-:W-:Y:S05]  /*19bd0*/  @!P0 BRA `(.L_x_360) ;  /* 0xfffffffc00f08947 */ /* 0x004fea000383ffff */
[----:B------:R-:W-:Y:S05]  /*19be0*/  BRA `(.L_x_431) ;  /* 0xffffffdc00fc7947 */ /* 0x000fea000383ffff */
.L_x_362:
[----:B--2---:R2:W3:Y:S02]  /*19bf0*/  SYNCS.PHASECHK.TRANS64.TRYWAIT P0, [R4+URZ], R5 ;  /* 0x00000005040075a7 */ /* 0x0044e4000800017f */
[----:B---3--:R-:W-:Y:S05]  /*19c00*/  @!P0 NANOSLEEP.SYNCS 0x989680 ;  /* 0x009896800000895d */ /* 0x008fea0003900000 */
[----:B------:R-:W3:Y:S02]  /*19c10*/  @!P0 SYNCS.PHASECHK.TRANS64 P0, [R4+URZ], R5 ;  /* 0x00000005040085a7 */ /* 0x000ee4000800007f */
[----:B---3--:R-:W-:Y:S05]  /*19c20*/  @!P0 BRA `(.L_x_362) ;  /* 0xfffffffc00f08947 */ /* 0x008fea000383ffff */
[----:B------:R-:W-:Y:S05]  /*19c30*/  BRA `(.L_x_432) ;  /* 0xffffffe000007947 */ /* 0x000fea000383ffff */
.L_x_433:
        /* <DEDUP_REMOVED lines=12> */
.L_x_14840:


//--------------------- .text._ZN7cutlass13device_kernelIN5flash11enable_sm90INS1_16FlashAttnFwdSm90INS1_25CollectiveMainloopFwdSm90ILi2EN4cute5tupleIJNS5_1CILi1EEES8_S8_EEENS6_IJNS7_ILi128EEENS7_ILi80EEENS7_ILi256EEEEEELi256ENS_6half_tEfNS_4arch4Sm90ELb0ELb0ELb1ELb1ELb0ELb1ELb0ELb1ELb1ELb1ELb1ELb0EEENS1_21CollectiveEpilogueFwdINS6_IJSA_SC_SB_EEES9_SE_SG_Li256ELb1ELb1ELb1ELb0EEENS1_36VarlenDynamicPersistentTileSchedulerILi128ELi80ELi256ELi128ELb1ELb1ELb1ELb0ELb1ELb1EEEEEEEEEvNT_6ParamsE --------------------------
	.section	.text._ZN7cutlass13device_kernelIN5flash11enable_sm90INS1_16FlashAttnFwdSm90INS1_25CollectiveMainloopFwdSm90ILi2EN4cute5tupleIJNS5_1CILi1EEES8_S8_EEENS6_IJNS7_ILi128EEENS7_ILi80EEENS7_ILi256EEEEEELi256ENS_6half_tEfNS_4arch4Sm90ELb0ELb0ELb1ELb1ELb0ELb1ELb0ELb1ELb1ELb1ELb1ELb0EEENS1_21CollectiveEpilogueFwdINS6_IJSA_SC_SB_EEES9_SE_SG_Li256ELb1ELb1ELb1ELb0EEENS1_36VarlenDynamicPersistentTileSchedulerILi128ELi80ELi256ELi128ELb1ELb1ELb1ELb0ELb1ELb1EEEEEEEEEvNT_6ParamsE,"ax",@progbits
	.align	128
.text._ZN7cutlass13device_kernelIN5flash11enable_sm90INS1_16FlashAttnFwdSm90INS1_25CollectiveMainloopFwdSm90ILi2EN4cute5tupleIJNS5_1CILi1EEES8_S8_EEENS6_IJNS7_ILi128EEENS7_ILi80EEENS7_ILi256EEEEEELi256ENS_6half_tEfNS_4arch4Sm90ELb0ELb0ELb1ELb1ELb0ELb1ELb0ELb1ELb1ELb1ELb1ELb0EEENS1_21CollectiveEpilogueFwdINS6_IJSA_SC_SB_EEES9_SE_SG_Li256ELb1ELb1ELb1ELb0EEENS1_36VarlenDynamicPersistentTileSchedulerILi128ELi80ELi256ELi128ELb1ELb1ELb1ELb0ELb1ELb1EEEEEEEEEvNT_6ParamsE:
        .type           _ZN7cutlass13device_kernelIN5flash11enable_sm90INS1_16FlashAttnFwdSm90INS1_25CollectiveMainloopFwdSm90ILi2EN4cute5tupleIJNS5_1CILi1EEES8_S8_EEENS6_IJNS7_ILi128EEENS7_ILi80EEENS7_ILi256EEEEEELi256ENS_6half_tEfNS_4arch4Sm90ELb0ELb0ELb1ELb1ELb0ELb1ELb0ELb1ELb1ELb1ELb1ELb0EEENS1_21CollectiveEpilogueFwdINS6_IJSA_SC_SB_EEES9_SE_SG_Li256ELb1ELb1ELb1ELb0EEENS1_36VarlenDynamicPersistentTileSchedulerILi128ELi80ELi256ELi128ELb1ELb1ELb1ELb0ELb1ELb1EEEEEEEEEvNT_6ParamsE,@function
        .size           _ZN7cutlass13device_kernelIN5flash11enable_sm90INS1_16FlashAttnFwdSm90INS1_25CollectiveMainloopFwdSm90ILi2EN4cute5tupleIJNS5_1CILi1EEES8_S8_EEENS6_IJNS7_ILi128EEENS7_ILi80EEENS7_ILi256EEEEEELi256ENS_6half_tEfNS_4arch4Sm90ELb0ELb0ELb1ELb1ELb0ELb1ELb0ELb1ELb1ELb1ELb1ELb0EEENS1_21CollectiveEpilogueFwdINS6_IJSA_SC_SB_EEES9_SE_SG_Li256ELb1ELb1ELb1ELb0EEENS1_36VarlenDynamicPersistentTileSchedulerILi128ELi80ELi256ELi128ELb1ELb1ELb1ELb0ELb1ELb1EEEEEEEEEvNT_6ParamsE,(.L_x_14841 - _ZN7cutlass13device_kernelIN5flash11enable_sm90INS1_16FlashAttnFwdSm90INS1_25CollectiveMainloopFwdSm90ILi2EN4cute5tupleIJNS5_1CILi1EEES8_S8_EEENS6_IJNS7_ILi128EEENS7_ILi80EEENS7_ILi256EEEEEELi256ENS_6half_tEfNS_4arch4Sm90ELb0ELb0ELb1ELb1ELb0ELb1ELb0ELb1ELb1ELb1ELb1ELb0EEENS1_21CollectiveEpilogueFwdINS6_IJSA_SC_SB_EEES9_SE_SG_Li256ELb1ELb1ELb1ELb0EEENS1_36VarlenDynamicPersistentTileSchedulerILi128ELi80ELi256ELi128ELb1ELb1ELb1ELb0ELb1ELb1EEEEEEEEEvNT_6ParamsE)
        .other          _ZN7cutlass13device_kernelIN5flash11enable_sm90INS1_16FlashAttnFwdSm90INS1_25CollectiveMainloopFwdSm90ILi2EN4cute5tupleIJNS5_1CILi1EEES8_S8_EEENS6_IJNS7_ILi128EEENS7_ILi80EEENS7_ILi256EEEEEELi256ENS_6half_tEfNS_4arch4Sm90ELb0ELb0ELb1ELb1ELb0ELb1ELb0ELb1ELb1ELb1ELb1ELb0EEENS1_21CollectiveEpilogueFwdINS6_IJSA_SC_SB_EEES9_SE_SG_Li256ELb1ELb1ELb1ELb0EEENS1_36VarlenDynamicPersistentTileSchedulerILi128ELi80ELi256ELi128ELb1ELb1ELb1ELb0ELb1ELb1EEEEEEEEEvNT_6ParamsE,@"STO_CUDA_ENTRY STV_DEFAULT"
_ZN7cutlass13device_kernelIN5flash11enable_sm90INS1_16FlashAttnFwdSm90INS1_25CollectiveMainloopFwdSm90ILi2EN4cute5tupleIJNS5_1CILi1EEES8_S8_EEENS6_IJNS7_ILi128EEENS7_ILi80EEENS7_ILi256EEEEEELi256ENS_6half_tEfNS_4arch4Sm90ELb0ELb0ELb1ELb1ELb0ELb1ELb0ELb1ELb1ELb1ELb1ELb0EEENS1_21CollectiveEpilogueFwdINS6_IJSA_SC_SB_EEES9_SE_SG_Li256ELb1ELb1ELb1ELb0EEENS1_36VarlenDynamicPersistentTileSchedulerILi128ELi80ELi256ELi128ELb1ELb1ELb1ELb0ELb1ELb1EEEEEEEEEvNT_6ParamsE:
        /* <DEDUP_REMOVED lines=13> */
[----:B------:R-:W-:Y:S02]  /*00d0*/  UIADD3 UR10, UP2, UR4, 0x570, URZ ;  /* 0x00000570040a7890 */ /* 0x000fe4000ff5e03f */
[----:B------:R-:W-:Y:S02]  /*00e0*/  UIADD3 UR4, UP3, UR4, 0x670, URZ ;  /* 0x0000067004047890 */ /* 0x000fe4000ff7e03f */
[----:B------:R-:W-:-:S02]  /*00f0*/  UIADD3.X UR7, URZ, UR5, URZ, UP0, !UPT ;  /* 0x000000053f077290 */ /* 0x000fc400087fe43f */
[----:B------:R-:W-:Y:S02]  /*0100*/  UIADD3.X UR9, URZ, UR5, URZ, UP1, !UPT ;  /* 0x000000053f097290 */ /* 0x000fe40008ffe43f */
[----:B------:R-:W-:Y:S02]  /*0110*/  UIADD3.X UR11, URZ, UR5, URZ, UP2, !UPT ;  /* 0x000000053f0b7290 */ /* 0x000fe400097fe43f */
[----:B------:R-:W-:-:S03]  /*0120*/  UIADD3.X UR5, URZ, UR5, URZ, UP3, !UPT ;  /* 0x000000053f057290 */ /* 0x000fc60009ffe43f */
[----:B------:R0:W-:Y:S02]  /*0130*/  UTMACCTL.PF [UR6] ;  /* 0x00000000060079b9 */ /* 0x0001e40008040000 */
[----:B------:R0:W-:Y:S02]  /*0140*/  UTMACCTL.PF [UR8] ;  /* 0x00000000080079b9 */ /* 0x0001e40008040000 */
[----:B------:R0:W-:Y:S02]  /*0150*/  UTMACCTL.PF [UR10] ;  /* 0x000000000a0079b9 */ /* 0x0001e40008040000 */
[----:B------:R0:W-:Y:S02]  /*0160*/  UTMACCTL.PF [UR4] ;  /* 0x00000000040079b9 */ /* 0x0001e40008040000 */
[----:B0-----:R-:W-:Y:S01]  /*0170*/  NOP ;  /* 0x0000000000007918 */ /* 0x001fe20000000000 */
.L_x_435:
[----:B------:R-:W-:Y:S05]  /*0180*/  BSYNC B0 ;  /* 0x0000000000007941 */ /* 0x000fea0003800000 */
.L_x_434:
        /* <DEDUP_REMOVED lines=41> */
.L_x_436:
        /* <DEDUP_REMOVED lines=22> */
.L_x_437:
        /* <DEDUP_REMOVED lines=18> */
.L_x_438:
        /* <DEDUP_REMOVED lines=22> */
.L_x_439:
        /* <DEDUP_REMOVED lines=22> */
.L_x_440:
[----:B------:R-:W-:Y:S01]  /*0960*/  PLOP3.LUT P0, PT, PT, PT, UP0, 0x80, 0x0 ;  /* 0x000000000000781c */ /* 0x000fe20003f0f008 */
[----:B------:R-:W-:Y:S01]  /*0970*/  UMOV UR60, 0x1 ;  /* 0x00000001003c7882 */ /* 0x000fe20000000000 */
[----:B------:R-:W-:Y:S01]  /*0980*/  NOP ;  /* 0x0000000000007918 */ /* 0x000fe20000000000 */
[----:B------:R-:W-:Y:S01]  /*0990*/  USEL UR60, UR60, 0x2, !UP0 ;  /* 0x000000023c3c7887 */ /* 0x000fe2000c000000 */
[----:B------:R-:W-:Y:S01]  /*09a0*/  BSSY B9, `(.L_x_441) ;  /* 0x0002b51000097945 */ /* 0x000fe20003800000 */
[----:B012-4-:R-:W-:Y:S08]  /*09b0*/  BAR.SYNC.DEFER_BLOCKING 0x0 ;  /* 0x0000000000007b1d */ /* 0x017ff00000010000 */
[----:B------:R-:W-:Y:S05]  /*09c0*/  @!P0 BRA `(.L_x_442) ;  /* 0x00000220007c8947 */ /* 0x000fea0003800000 */
.L_x_443:
[----:B------:R-:W-:-:S08]  /*09d0*/  NOP ;  /* 0x0000000000007918 */ /* 0x000fd00000000000 */
[----:B------:R-:W0:Y:S02]  /*09e0*/  USETMAXREG.TRY_ALLOC.CTAPOOL UP0, 0xf0 ;  /* 0x000000f0000079c8 */ /* 0x000e240008000600 */
[----:B0-----:R-:W-:-:S13]  /*09f0*/  PLOP3.LUT P0, PT, PT, PT, UP0, 0x80, 0x0 ;  /* 0x000000000000781c */ /* 0x001fda0003f0f008 */
[----:B------:R-:W-:Y:S05]  /*0a00*/  @!P0 BRA `(.L_x_443) ;  /* 0xfffffffc00f08947 */ /* 0x000fea000383ffff */
[----:B------:R-:W0:Y:S08]  /*0a10*/  S2UR UR5, SR_CgaCtaId ;  /* 0x00000000000579c3 */ /* 0x000e300000008800 */
[----:B------:R-:W-:Y:S06]  /*0a20*/  BAR.ARV 0x8, 0x180 ;  /* 0x0206000000007b1d */ /* 0x000fec0000002000 */
[----:B------:R-:W-:-:S02]  /*0a30*/  UMOV UR4, 0x400 ;  /* 0x0000040000047882 */ /* 0x000fc40000000000 */
[----:B------:R-:W-:Y:S01]  /*0a40*/  BAR.SYNC.DEFER_BLOCKING 0x5, 0x180 ;  /* 0x0146000000007b1d */ /* 0x000fe20000010000 */
[----:B0-----:R-:W-:-:S06]  /*0a50*/  ULEA UR4, UR5, UR4, 0x18 ;  /* 0x0000000405047291 */ /* 0x001fcc000f8ec03f */
[----:B------:R-:W-:Y:S01]  /*0a60*/  IMAD.U32 R18, RZ, RZ, UR4 ;  /* 0x00000004ff127e24 */ /* 0x000fe2000f8e00ff */
[----:B------:R-:W-:-:S04]  /*0a70*/  ULDC UR4, c[0x0][0xc3c] ;  /* 0x00030f0000047ab9 */ /* 0x000fc80000000800 */
[----:B------:R-:W0:Y:S01]  /*0a80*/  LDS.128 R140, [R18+0x388d0] ;  /* 0x0388d000128c7984 */ /* 0x000e220000000c00 */
[----:B------:R-:W-:Y:S06]  /*0a90*/  BAR.ARV 0x4, 0x180 ;  /* 0x0106000000007b1d */ /* 0x000fec0000002000 */
[----:B0-----:R-:W-:-:S13]  /*0aa0*/  ISETP.GE.AND P0, PT, R143, UR4, PT ;  /* 0x000000048f007c0c */ /* 0x001fda000bf06270 */
[----:B------:R-:W-:Y:S05]  /*0ab0*/  @P0 BRA `(.L_x_444) ;  /* 0x000002b000fc0947 */ /* 0x000fea0003800000 */
[----:B------:R-:W-:Y:S01]  /*0ac0*/  VIADD R6, R6, 0xffffff80 ;  /* 0xffffff8006067836 */ /* 0x000fe20000000000 */
[----:B------:R-:W-:Y:S01]  /*0ad0*/  R2UR UR4, R18 ;  /* 0x00000000120472ca */ /* 0x000fe200000e0000 */
[----:B------:R-:W-:Y:S01]  /*0ae0*/  ULOP3.LUT UR5, UR60, 0x1, URZ, 0xfc, !UPT ;  /* 0x000000013c057892 */ /* 0x000fe2000f8efc3f */
[----:B------:R-:W-:Y:S01]  /*0af0*/  IMAD.MOV.U32 R19, RZ, RZ, RZ ;  /* 0x000000ffff137224 */ /* 0x000fe200078e00ff */
[----:B------:R-:W-:Y:S02]  /*0b00*/  CS2R R220, SRZ ;  /* 0x0000000000dc7805 */ /* 0x000fe4000001ff00 */
[----:B------:R-:W-:Y:S01]  /*0b10*/  SHF.R.S32.HI R3, RZ, 0x1f, R6 ;  /* 0x0000001fff037819 */ /* 0x000fe20000011406 */
[----:B------:R-:W-:-:S03]  /*0b20*/  IMAD.MOV.U32 R217, RZ, RZ, RZ ;  /* 0x000000ffffd97224 */ /* 0x000fc600078e00ff */
[CC--:B------:R-:W-:Y:S02]  /*0b30*/  LEA.HI R0, R3.reuse, R6.reuse, RZ, 0x7 ;  /* 0x0000000603007211 */ /* 0x0c0fe400078f38ff */
[CC--:B------:R-:W-:Y:S02]  /*0b40*/  LEA.HI R4, R3.reuse, R6.reuse, RZ, 0x5 ;  /* 0x0000000603047211 */ /* 0x0c0fe400078f28ff */
[----:B------:R-:W-:Y:S01]  /*0b50*/  LOP3.LUT R5, R0, 0xffffff80, RZ, 0xc0, !PT ;  /* 0xffffff8000057812 */ /* 0x000fe200078ec0ff */
[----:B------:R-:W-:Y:S01]  /*0b60*/  UIADD3 UR4, UR4, 0x14400, URZ ;  /* 0x0001440004047890 */ /* 0x000fe2000fffe03f */
[CC--:B------:R-:W-:Y:S02]  /*0b70*/  LEA.HI R2, R3.reuse, R6.reuse, RZ, 0x4 ;  /* 0x0000000603027211 */ /* 0x0c0fe400078f20ff */
[CC--:B------:R-:W-:Y:S01]  /*0b80*/  LEA.HI R212, R3.reuse, R6.reuse, RZ, 0x3 ;  /* 0x0000000603d47211 */ /* 0x0c0fe200078f18ff */
[----:B------:R-:W-:Y:S01]  /*0b90*/  IMAD.IADD R14, R6, 0x1, -R5 ;  /* 0x00000001060e7824 */ /* 0x000fe200078e0a05 */
[----:B------:R-:W-:-:S02]  /*0ba0*/  LEA.HI R7, R3, R6, RZ, 0x2 ;  /* 0x0000000603077211 */ /* 0x000fc400078f10ff */
[----:B------:R-:W-:Y:S02]  /*0bb0*/  LEA.HI R8, R3, R6, RZ, 0x6 ;  /* 0x0000000603087211 */ /* 0x000fe400078f30ff */
[----:B------:R-:W-:Y:S01]  /*0bc0*/  SHF.L.U32 R4, R4, 0x5, RZ ;  /* 0x0000000504047819 */ /* 0x000fe200000006ff */
[----:B------:R-:W-:Y:S01]  /*0bd0*/  STL [R1+0x10c], R14 ;  /* 0x00010c0e01007387 */ /* 0x000fe20000100800 */
[----:B------:R-:W-:Y:S02]  /*0be0*/  LOP3.LUT R3, R2, 0x3fffff0, RZ, 0xc0, !PT ;  /* 0x03fffff002037812 */ /* 0x000fe400078ec0ff */
[----:B------:R-:W-:Y:S02]  /*0bf0*/  LOP3.LUT R233, R212, 0xfffffff8, RZ, 0xc0, !PT ;  /* 0xfffffff8d4e97812 */ /* 0x000fe400078ec0ff */
[----:B------:R-:W-:Y:S01]  /*0c00*/  LOP3.LUT R7, R7, 0xfffffffc, RZ, 0xc0, !PT ;  /* 0xfffffffc07077812 */ /* 0x000fe200078ec0ff */
[C---:B------:R-:W-:Y:S01]  /*0c10*/  IMAD.IADD R3, R6.reuse, 0x1, -R3 ;  /* 0x0000000106037824 */ /* 0x040fe200078e0a03 */
[----:B------:R-:W-:Y:S01]  /*0c20*/  SHF.R.S32.HI R9, RZ, 0x1f, R14 ;  /* 0x0000001fff097819 */ /* 0x000fe2000001140e */
[----:B------:R-:W-:Y:S01]  /*0c30*/  IMAD.IADD R233, R6, 0x1, -R233 ;  /* 0x0000000106e97824 */ /* 0x000fe200078e0ae9 */
[----:B------:R-:W-:-:S02]  /*0c40*/  LOP3.LUT R4, R4, 0xfffffc00, RZ, 0xc0, !PT ;  /* 0xfffffc0004047812 */ /* 0x000fc400078ec0ff */
[----:B------:R-:W-:Y:S01]  /*0c50*/  IADD3 R10, R6, -R7, RZ ;  /* 0x80000007060a7210 */ /* 0x000fe20007ffe0ff */
[----:B------:R-:W-:Y:S01]  /*0c60*/  IMAD.SHL.U32 R22, R233, 0x4, RZ ;  /* 0x00000004e9167824 */ /* 0x000fe200078e00ff */
[----:B------:R-:W-:Y:S01]  /*0c70*/  LEA.HI R6, R9, R14, RZ, 0x2 ;  /* 0x0000000e09067211 */ /* 0x000fe200078f10ff */
[----:B------:R-:W-:Y:S01]  /*0c80*/  IMAD R7, R3, 0x40, R4 ;  /* 0x0000004003077824 */ /* 0x000fe200078e0204 */
[----:B------:R-:W-:Y:S01]  /*0c90*/  SHF.R.S32.HI R5, RZ, 0x4, R2 ;  /* 0x00000004ff057819 */ /* 0x000fe20000011402 */
[----:B------:R-:W-:Y:S01]  /*0ca0*/  IMAD.SHL.U32 R16, R233, 0x8, RZ ;  /* 0x00000008e9107824 */ /* 0x000fe200078e00ff */
[--C-:B------:R-:W-:Y:S01]  /*0cb0*/  SHF.R.S32.HI R4, RZ, 0x2, R6.reuse ;  /* 0x00000002ff047819 */ /* 0x100fe20000011406 */
[----:B------:R-:W-:Y:S01]  /*0cc0*/  VIADD R215, R22, 0x20 ;  /* 0x0000002016d77836 */ /* 0x000fe20000000000 */
[----:B------:R-:W-:Y:S01]  /*0cd0*/  SHF.R.S32.HI R11, RZ, 0x1f, R6 ;  /* 0x0000001fff0b7819 */ /* 0x000fe20000011406 */
[----:B------:R-:W-:Y:S01]  /*0ce0*/  VIADD R218, R16, 0x80 ;  /* 0x0000008010da7836 */ /* 0x000fe20000000000 */
[----:B------:R-:W-:Y:S01]  /*0cf0*/  LEA.HI R2, R2, R5, RZ, 0x1 ;  /* 0x0000000502027211 */ /* 0x000fe200078f08ff */
[----:B------:R-:W-:Y:S01]  /*0d00*/  VIADD R216, R22, 0x60 ;  /* 0x0000006016d87836 */ /* 0x000fe20000000000 */
[----:B------:R-:W-:-:S02]  /*0d10*/  SHF.R.S32.HI R3, RZ, 0x7, R0 ;  /* 0x00000007ff037819 */ /* 0x000fc40000011400 */
[----:B------:R-:W-:Y:S02]  /*0d20*/  SHF.R.S32.HI R212, RZ, 0x3, R212 ;  /* 0x00000003ffd47819 */ /* 0x000fe400000114d4 */
[----:B------:R-:W-:Y:S02]  /*0d30*/  LEA.HI R11, R11, R4, RZ, 0x3 ;  /* 0x000000040b0b7211 */ /* 0x000fe400078f18ff */
[----:B------:R-:W-:Y:S01]  /*0d40*/  LOP3.LUT R2, R2, 0x1ffffffe, RZ, 0xc0, !PT ;  /* 0x1ffffffe02027812 */ /* 0x000fe200078ec0ff */
[----:B------:R-:W-:Y:S01]  /*0d50*/  VIADD R12, R212, 0x60 ;  /* 0x00000060d40c7836 */ /* 0x000fe20000000000 */
[----:B------:R-:W-:Y:S02]  /*0d60*/  LEA.HI R0, R0, R3, RZ, 0x1 ;  /* 0x0000000300007211 */ /* 0x000fe400078f08ff */
[----:B------:R-:W-:Y:S01]  /*0d70*/  LOP3.LUT R11, R11, 0xfffffff8, RZ, 0xc0, !PT ;  /* 0xfffffff80b0b7812 */ /* 0x000fe200078ec0ff */
[----:B------:R-:W-:Y:S01]  /*0d80*/  IMAD.IADD R2, R5, 0x1, -R2 ;  /* 0x0000000105027824 */ /* 0x000fe200078e0a02 */
[----:B------:R-:W-:-:S02]  /*0d90*/  LEA.HI R9, R9, R14, RZ, 0x5 ;  /* 0x0000000e09097211 */ /* 0x000fc400078f28ff */
[----:B------:R-:W-:Y:S01]  /*0da0*/  LOP3.LUT R0, R0, 0x3fffffe, RZ, 0xc0, !PT ;  /* 0x03fffffe00007812 */ /* 0x000fe200078ec0ff */
[----:B------:R-:W-:Y:S01]  /*0db0*/  IMAD.IADD R4, R4, 0x1, -R11 ;  /* 0x0000000104047824 */ /* 0x000fe200078e0a0b */
[----:B------:R-:W-:Y:S01]  /*0dc0*/  SHF.R.S32.HI R9, RZ, 0x5, R9 ;  /* 0x00000005ff097819 */ /* 0x000fe20000011409 */
[----:B------:R-:W-:Y:S01]  /*0dd0*/  IMAD R2, R2, 0x8, R7 ;  /* 0x0000000802027824 */ /* 0x000fe200078e0207 */
[----:B------:R-:W-:Y:S01]  /*0de0*/  SHF.R.S32.HI R13, RZ, 0x1f, R12 ;  /* 0x0000001fff0d7819 */ /* 0x000fe2000001140c */
[----:B------:R-:W-:Y:S01]  /*0df0*/  VIADD R7, R212, 0x20 ;  /* 0x00000020d4077836 */ /* 0x000fe20000000000 */
[----:B------:R-:W-:Y:S01]  /*0e00*/  IADD3 R0, R3, -R0, RZ ;  /* 0x8000000003007210 */ /* 0x000fe20007ffe0ff */
[----:B------:R-:W-:Y:S01]  /*0e10*/  IMAD R9, R9, 0x10, R4 ;  /* 0x0000001009097824 */ /* 0x000fe200078e0204 */
[----:B------:R-:W-:Y:S01]  /*0e20*/  LEA.HI R13, R13, R12, RZ, 0x3 ;  /* 0x0000000c0d0d7211 */ /* 0x000fe200078f18ff */
[----:B------:R-:W-:Y:S01]  /*0e30*/  IMAD.SHL.U32 R12, R12, 0x40, RZ ;  /* 0x000000400c0c7824 */ /* 0x000fe200078e00ff */
[----:B------:R-:W-:Y:S01]  /*0e40*/  IADD3 R214, R22, 0x40, RZ ;  /* 0x0000004016d67810 */ /* 0x000fe20007ffe0ff */
[----:B------:R-:W-:Y:S01]  /*0e50*/  IMAD R9, R0, 0x40, R9 ;  /* 0x0000004000097824 */ /* 0x000fe200078e0209 */
[----:B------:R-:W-:Y:S01]  /*0e60*/  IADD3 R4, R212, 0x40, RZ ;  /* 0x00000040d4047810 */ /* 0x000fe20007ffe0ff */
[----:B------:R0:W-:Y:S01]  /*0e70*/  STL [R1+0x1ac], R2 ;  /* 0x0001ac0201007387 */ /* 0x0001e20000100800 */
[----:B------:R-:W-:Y:S01]  /*0e80*/  SHF.R.S32.HI R0, RZ, 0x1f, R7 ;  /* 0x0000001fff007819 */ /* 0x000fe20000011407 */
[----:B------:R-:W-:Y:S01]  /*0e90*/  IMAD.IADD R213, R22, 0x1, R214 ;  /* 0x0000000116d57824 */ /* 0x000fe200078e02d6 */
[----:B------:R-:W-:Y:S01]  /*0ea0*/  LOP3.LUT R15, R12, 0x1c0, RZ, 0xc0, !PT ;  /* 0x000001c00c0f7812 */ /* 0x000fe200078ec0ff */
[----:B------:R-:W-:Y:S01]  /*0eb0*/  IMAD.SHL.U32 R222, R4, 0x40, RZ ;  /* 0x0000004004de7824 */ /* 0x000fe200078e00ff */
[----:B------:R-:W-:Y:S01]  /*0ec0*/  SHF.L.U32 R13, R13, 0x6, RZ ;  /* 0x000000060d0d7819 */ /* 0x000fe200000006ff */
[----:B------:R-:W-:Y:S01]  /*0ed0*/  IMAD.SHL.U32 R223, R7, 0x40, RZ ;  /* 0x0000004007df7824 */ /* 0x000fe200078e00ff */
[----:B------:R-:W-:-:S02]  /*0ee0*/  LEA.HI R0, R0, R7, RZ, 0x3 ;  /* 0x0000000700007211 */ /* 0x000fc400078f18ff */
[----:B------:R-:W-:Y:S02]  /*0ef0*/  LEA.HI R3, R10, R10, RZ, 0x1 ;  /* 0x0000000a0a037211 */ /* 0x000fe400078f08ff */
[----:B0-----:R-:W-:Y:S01]  /*0f00*/  SHF.R.S32.HI R2, RZ, 0x1f, R4 ;  /* 0x0000001fff027819 */ /* 0x001fe20000011404 */
[----:B------:R-:W-:Y:S01]  /*0f10*/  IMAD.SHL.U32 R0, R0, 0x40, RZ ;  /* 0x0000004000007824 */ /* 0x000fe200078e00ff */
[----:B------:R-:W-:Y:S02]  /*0f20*/  SHF.R.U32.HI R5, RZ, 0x3, R15 ;  /* 0x00000003ff057819 */ /* 0x000fe4000001160f */
[----:B------:R-:W-:Y:S01]  /*0f30*/  LOP3.LUT R12, R15, 0x38, R16, 0xf8, !PT ;  /* 0x000000380f0c7812 */ /* 0x000fe200078ef810 */
[----:B------:R-:W-:Y:S01]  /*0f40*/  IMAD.SHL.U32 R15, R212, 0x40, RZ ;  /* 0x00000040d40f7824 */ /* 0x000fe200078e00ff */
[----:B------:R-:W-:Y:S02]  /*0f50*/  LOP3.LUT R11, R13, 0xfffffe00, RZ, 0xc0, !PT ;  /* 0xfffffe000d0b7812 */ /* 0x000fe400078ec0ff */
[----:B------:R-:W-:-:S02]  /*0f60*/  LEA.HI R2, R2, R4, RZ, 0x3 ;  /* 0x0000000402027211 */ /* 0x000fc400078f18ff */
[----:B------:R-:W-:Y:S01]  /*0f70*/  SHF.R.S32.HI R4, RZ, 0x1f, R213 ;  /* 0x0000001fff047819 */ /* 0x000fe200000114d5 */
[----:B------:R0:W-:Y:S01]  /*0f80*/  STL [R1+0x104], R11 ;  /* 0x0001040b01007387 */ /* 0x0001e20000100800 */
[----:B------:R-:W-:Y:S01]  /*0f90*/  LOP3.LUT R3, R3, 0x1ffffffe, RZ, 0xc0, !PT ;  /* 0x1ffffffe03037812 */ /* 0x000fe200078ec0ff */
[----:B------:R-:W-:Y:S01]  /*0fa0*/  IMAD.SHL.U32 R2, R2, 0x40, RZ ;  /* 0x0000004002027824 */ /* 0x000fe200078e00ff */
[----:B------:R-:W-:Y:S01]  /*0fb0*/  LOP3.LUT R12, R11, R12, R5, 0xf6, !PT ;  /* 0x0000000c0b0c7212 */ /* 0x000fe200078ef605 */
[----:B------:R-:W-:Y:S01]  /*0fc0*/  STL [R1+0x1a4], R9 ;  /* 0x0001a40901007387 */ /* 0x000fe20000100800 */
[----:B------:R-:W-:Y:S01]  /*0fd0*/  LEA.HI R5, R4, R213, RZ, 0x3 ;  /* 0x000000d504057211 */ /* 0x000fe200078f18ff */
[----:B------:R-:W-:Y:S01]  /*0fe0*/  IMAD.IADD R10, R10, 0x1, -R3 ;  /* 0x000000010a0a7824 */ /* 0x000fe200078e0a03 */
[----:B------:R-:W-:Y:S01]  /*0ff0*/  LOP3.LUT R222, R222, 0x1c0, RZ, 0xc0, !PT ;  /* 0x000001c0dede7812 */ /* 0x000fe200078ec0ff */
[----:B------:R-:W-:Y:S01]  /*1000*/  STL [R1+0x60], RZ ;  /* 0x000060ff01007387 */ /* 0x000fe20000100800 */
[----:B------:R-:W-:-:S02]  /*1010*/  LOP3.LUT R227, R0, 0xfffffe00, RZ, 0xc0, !PT ;  /* 0xfffffe0000e37812 */ /* 0x000fc400078ec0ff */
[----:B------:R-:W-:Y:S02]  /*1020*/  LOP3.LUT R3, R15, 0x1c0, RZ, 0xc0, !PT ;  /* 0x000001c00f037812 */ /* 0x000fe400078ec0ff */
[----:B------:R-:W-:Y:S02]  /*1030*/  LOP3.LUT R0, R5, 0x38, RZ, 0xc0, !PT ;  /* 0x0000003805007812 */ /* 0x000fe400078ec0ff */
[----:B------:R-:W-:Y:S02]  /*1040*/  SHF.L.U32 R8, R8, 0x3, RZ ;  /* 0x0000000308087819 */ /* 0x000fe400000006ff */
[----:B0-----:R-:W-:Y:S02]  /*1050*/  SHF.R.U32.HI R11, RZ, 0x3, R222 ;  /* 0x00000003ff0b7819 */ /* 0x001fe400000116de */
[----:B------:R-:W-:Y:S02]  /*1060*/  LOP3.LUT R7, R222, 0x38, R5, 0xf8, !PT ;  /* 0x00000038de077812 */ /* 0x000fe400078ef805 */
[----:B------:R-:W-:-:S02]  /*1070*/  SHF.R.U32.HI R229, RZ, 0x3, R3 ;  /* 0x00000003ffe57819 */ /* 0x000fc40000011603 */
[----:B------:R-:W-:Y:S02]  /*1080*/  LOP3.LUT R0, R0, 0x1c0, R15, 0xf8, !PT ;  /* 0x000001c000007812 */ /* 0x000fe400078ef80f */
[----:B------:R-:W-:Y:S02]  /*1090*/  LOP3.LUT R223, R223, 0x1c0, RZ, 0xc0, !PT ;  /* 0x000001c0dfdf7812 */ /* 0x000fe400078ec0ff */
[----:B------:R-:W-:Y:S02]  /*10a0*/  LEA.HI R4, R4, R213, RZ, 0x6 ;  /* 0x000000d504047211 */ /* 0x000fe400078f30ff */
[----:B------:R-:W-:Y:S02]  /*10b0*/  LOP3.LUT R228, R8, 0xfffffe00, RZ, 0xc0, !PT ;  /* 0xfffffe0008e47812 */ /* 0x000fe400078ec0ff */
[----:B------:R-:W-:Y:S02]  /*10c0*/  LOP3.LUT R6, R6, 0x7ffffffc, RZ, 0xc0, !PT ;  /* 0x7ffffffc06067812 */ /* 0x000fe400078ec0ff */
[----:B------:R-:W-:-:S02]  /*10d0*/  LOP3.LUT R8, R7, R11, RZ, 0x3c, !PT ;  /* 0x0000000b07087212 */ /* 0x000fc400078e3cff */
[----:B------:R-:W-:Y:S01]  /*10e0*/  LOP3.LUT R225, R2, 0xfffffe00, RZ, 0xc0, !PT ;  /* 0xfffffe0002e17812 */ /* 0x000fe200078ec0ff */
[----:B------:R-:W-:Y:S01]  /*10f0*/  IMAD.IADD R6, R14, 0x1, -R6 ;  /* 0x000000010e067824 */ /* 0x000fe200078e0a06 */
[----:B------:R-:W-:Y:S01]  /*1100*/  LOP3.LUT R7, R0, R229, RZ, 0x3c, !PT ;  /* 0x000000e500077212 */ /* 0x000fe200078e3cff */
[----:B------:R-:W-:Y:S01]  /*1110*/  IMAD.U32 R0, RZ, RZ, UR5 ;  /* 0x00000005ff007e24 */ /* 0x000fe2000f8e00ff */
[----:B------:R-:W-:Y:S01]  /*1120*/  SHF.R.U32.HI R13, RZ, 0x3, R223 ;  /* 0x00000003ff0d7819 */ /* 0x000fe200000116df */
[----:B------:R-:W-:Y:S01]  /*1130*/  IMAD.SHL.U32 R45, R6, 0x2, RZ ;  /* 0x00000002062d7824 */ /* 0x000fe200078e00ff */
[----:B------:R-:W-:Y:S02]  /*1140*/  SHF.L.U32 R4, R4, 0x7, RZ ;  /* 0x0000000704047819 */ /* 0x000fe400000006ff */
[----:B------:R-:W-:Y:S01]  /*1150*/  LOP3.LUT R2, R223, 0x38, R5, 0xf8, !PT ;  /* 0x00000038df027812 */ /* 0x000fe200078ef805 */
[C---:B------:R-:W-:Y:S01]  /*1160*/  VIADD R44, R45.reuse, 0x8 ;  /* 0x000000082d2c7836 */ /* 0x040fe20000000000 */
[----:B------:R-:W-:Y:S01]  /*1170*/  IADD3 R219, R16, 0xc0, RZ ;  /* 0x000000c010db7810 */ /* 0x000fe20007ffe0ff */
[C---:B------:R-:W-:Y:S01]  /*1180*/  VIADD R41, R45.reuse, 0x18 ;  /* 0x000000182d297836 */ /* 0x040fe20000000000 */
[----:B------:R-:W-:Y:S01]  /*1190*/  SHF.R.S32.HI R0, RZ, 0x1f, R212 ;  /* 0x0000001fff007819 */ /* 0x000fe200000114d4 */
[C---:B------:R-:W-:Y:S01]  /*11a0*/  VIADD R40, R45.reuse, 0x20 ;  /* 0x000000202d287836 */ /* 0x040fe20000000000 */
[----:B------:R-:W-:Y:S01]  /*11b0*/  MOV R0, UR4 ;  /* 0x0000000400007c02 */ /* 0x000fe20008000f00 */
[----:B------:R-:W-:Y:S01]  /*11c0*/  VIADD R39, R45, 0x28 ;  /* 0x000000282d277836 */ /* 0x000fe20000000000 */
[----:B------:R-:W-:Y:S01]  /*11d0*/  LOP3.LUT R231, R3, 0x38, R16, 0xf8, !PT ;  /* 0x0000003803e77812 */ /* 0x000fe200078ef810 */
[C---:B------:R-:W-:Y:S01]  /*11e0*/  VIADD R37, R45.reuse, 0x38 ;  /* 0x000000382d257836 */ /* 0x040fe20000000000 */
[----:B------:R-:W-:Y:S01]  /*11f0*/  SHF.R.S32.HI R14, RZ, 0x1f, R218 ;  /* 0x0000001fff0e7819 */ /* 0x000fe200000114da */
[----:B------:R0:W-:Y:S01]  /*1200*/  STL [R1+0x108], R0 ;  /* 0x0001080001007387 */ /* 0x0001e20000100800 */
[----:B------:R-:W-:Y:S01]  /*1210*/  LOP3.LUT R4, R4, 0xffffe000, RZ, 0xc0, !PT ;  /* 0xffffe00004047812 */ /* 0x000fe200078ec0ff */
[C---:B------:R-:W-:Y:S01]  /*1220*/  VIADD R36, R45.reuse, 0x40 ;  /* 0x000000402d247836 */ /* 0x040fe20000000000 */
[----:B------:R-:W-:Y:S01]  /*1230*/  LOP3.LUT R2, R2, R13, RZ, 0x3c, !PT ;  /* 0x0000000d02027212 */ /* 0x000fe200078e3cff */
[----:B------:R-:W-:Y:S01]  /*1240*/  STL [R1+0x70], R14 ;  /* 0x0000700e01007387 */ /* 0x000fe20000100800 */
[----:B------:R-:W-:Y:S01]  /*1250*/  SHF.R.S32.HI R3, RZ, 0x1f, R219 ;  /* 0x0000001fff037819 */ /* 0x000fe200000114db */
[C---:B------:R-:W-:Y:S01]  /*1260*/  VIADD R35, R45.reuse, 0x48 ;  /* 0x000000482d237836 */ /* 0x040fe20000000000 */
[-C--:B------:R-:W-:Y:S01]  /*1270*/  IADD3 R2, R2, R4.reuse, R227 ;  /* 0x0000000402027210 */ /* 0x080fe20007ffe0e3 */
[----:B------:R-:W-:Y:S01]  /*1280*/  VIADD R33, R45, 0x58 ;  /* 0x000000582d217836 */ /* 0x000fe20000000000 */
[-C--:B------:R-:W-:Y:S01]  /*1290*/  IADD3 R8, R8, R4.reuse, R225 ;  /* 0x0000000408087210 */ /* 0x080fe20007ffe0e1 */
[----:B------:R1:W-:Y:S01]  /*12a0*/  STL [R1+0x6c], R3 ;  /* 0x00006c0301007387 */ /* 0x0003e20000100800 */
[----:B------:R-:W-:Y:S01]  /*12b0*/  IADD3 R7, R7, R4, R228 ;  /* 0x0000000407077210 */ /* 0x000fe20007ffe0e4 */
[----:B------:R-:W-:Y:S01]  /*12c0*/  VIADD R32, R45, 0x60 ;  /* 0x000000602d207836 */ /* 0x000fe20000000000 */
[--C-:B0-----:R-:W-:Y:S01]  /*12d0*/  LOP3.LUT R0, R223, 0x38, R16.reuse, 0xf8, !PT ;  /* 0x00000038df007812 */ /* 0x101fe200078ef810 */
[----:B------:R-:W-:Y:S01]  /*12e0*/  STL [R1+0x7c], R45 ;  /* 0x00007c2d01007387 */ /* 0x000fe20000100800 */
[----:B------:R-:W-:Y:S01]  /*12f0*/  LOP3.LUT R4, R222, 0x38, R16, 0xf8, !PT ;  /* 0x00000038de047812 */ /* 0x000fe200078ef810 */
[----:B------:R-:W-:Y:S01]  /*1300*/  VIADD R31, R45, 0x68 ;  /* 0x000000682d1f7836 */ /* 0x000fe20000000000 */
[----:B------:R-:W-:Y:S01]  /*1310*/  LOP3.LUT R0, R227, R0, R13, 0xf6, !PT ;  /* 0x00000000e3007212 */ /* 0x000fe200078ef60d */
[----:B------:R-:W-:Y:S01]  /*1320*/  VIADD R29, R45, 0x78 ;  /* 0x000000782d1d7836 */ /* 0x000fe20000000000 */
[----:B------:R-:W-:Y:S01]  /*1330*/  LOP3.LUT R4, R225, R4, R11, 0xf6, !PT ;  /* 0x00000004e1047212 */ /* 0x000fe200078ef60b */
[C---:B------:R-:W-:Y:S01]  /*1340*/  VIADD R28, R45.reuse, 0x80 ;  /* 0x000000802d1c7836 */ /* 0x040fe20000000000 */
[----:B-1----:R-:W-:Y:S01]  /*1350*/  SHF.R.S32.HI R3, RZ, 0x3, R5 ;  /* 0x00000003ff037819 */ /* 0x002fe20000011405 */
[----:B------:R-:W-:Y:S01]  /*1360*/  VIADD R27, R45, 0x88 ;  /* 0x000000882d1b7836 */ /* 0x000fe20000000000 */
[----:B------:R-:W-:Y:S01]  /*1370*/  LOP3.LUT R43, R5, 0xfffffff8, RZ, 0xc0, !PT ;  /* 0xfffffff8052b7812 */ /* 0x000fe200078ec0ff */
[C---:B------:R-:W-:Y:S01]  /*1380*/  VIADD R25, R45.reuse, 0x98 ;  /* 0x000000982d197836 */ /* 0x040fe20000000000 */
[----:B------:R-:W-:Y:S01]  /*1390*/  LEA R5, R12, UR4, 0x1 ;  /* 0x000000040c057c11 */ /* 0x000fe2000f8e08ff */
[----:B------:R0:W-:Y:S01]  /*13a0*/  STL [R1+0x14], R3 ;  /* 0x0000140301007387 */ /* 0x0001e20000100800 */
[C---:B------:R-:W-:Y:S01]  /*13b0*/  IADD3 R42, R45.reuse, 0x10, RZ ;  /* 0x000000102d2a7810 */ /* 0x040fe20007ffe0ff */
[C---:B------:R-:W-:Y:S01]  /*13c0*/  VIADD R24, R45.reuse, 0xa0 ;  /* 0x000000a02d187836 */ /* 0x040fe20000000000 */
[C---:B------:R-:W-:Y:S01]  /*13d0*/  IADD3 R38, R45.reuse, 0x30, RZ ;  /* 0x000000302d267810 */ /* 0x040fe20007ffe0ff */
[----:B------:R-:W-:Y:S01]  /*13e0*/  STL [R1+0x18c], R5 ;  /* 0x00018c0501007387 */ /* 0x000fe20000100800 */
[C---:B------:R-:W-:Y:S01]  /*13f0*/  IADD3 R34, R45.reuse, 0x50, RZ ;  /* 0x000000502d227810 */ /* 0x040fe20007ffe0ff */
[C---:B------:R-:W-:Y:S01]  /*1400*/  VIADD R21, R45.reuse, 0xa8 ;  /* 0x000000a82d157836 */ /* 0x040fe20000000000 */
[C---:B------:R-:W-:Y:S01]  /*1410*/  IADD3 R30, R45.reuse, 0x70, RZ ;  /* 0x000000702d1e7810 */ /* 0x040fe20007ffe0ff */
[----:B------:R1:W-:Y:S01]  /*1420*/  STL [R1+0x68], R43 ;  /* 0x0000682b01007387 */ /* 0x0003e20000100800 */
[C---:B------:R-:W-:Y:S01]  /*1430*/  IADD3 R26, R45.reuse, 0x90, RZ ;  /* 0x000000902d1a7810 */ /* 0x040fe20007ffe0ff */
[C---:B------:R-:W-:Y:S01]  /*1440*/  VIADD R15, R45.reuse, 0xb8 ;  /* 0x000000b82d0f7836 */ /* 0x040fe20000000000 */
[----:B0-----:R-:W-:Y:S01]  /*1450*/  LEA R3, R0, UR4, 0x1 ;  /* 0x0000000400037c11 */ /* 0x001fe2000f8e08ff */
[C---:B------:R-:W-:Y:S01]  /*1460*/  VIADD R14, R45.reuse, 0xc0 ;  /* 0x000000c02d0e7836 */ /* 0x040fe20000000000 */
[----:B------:R-:W-:Y:S01]  /*1470*/  LEA R0, R4, UR4, 0x1 ;  /* 0x0000000404007c11 */ /* 0x000fe2000f8e08ff */
[C---:B------:R-:W-:Y:S01]  /*1480*/  VIADD R13, R45.reuse, 0xc8 ;  /* 0x000000c82d0d7836 */ /* 0x040fe20000000000 */
[C---:B------:R-:W-:Y:S01]  /*1490*/  IADD3 R20, R45.reuse, 0xb0, RZ ;  /* 0x000000b02d147810 */ /* 0x040fe20007ffe0ff */
[----:B------:R0:W-:Y:S01]  /*14a0*/  STL [R1+0x19c], R3 ;  /* 0x00019c0301007387 */ /* 0x0001e20000100800 */
[C---:B------:R-:W-:Y:S01]  /*14b0*/  IADD3 R12, R45.reuse, 0xd0, RZ ;  /* 0x000000d02d0c7810 */ /* 0x040fe20007ffe0ff */
[C---:B------:R-:W-:Y:S01]  /*14c0*/  VIADD R11, R45.reuse, 0xd8 ;  /* 0x000000d82d0b7836 */ /* 0x040fe20000000000 */
[----:B------:R-:W-:Y:S01]  /*14d0*/  SHF.R.S32.HI R4, RZ, 0x1f, R44 ;  /* 0x0000001fff047819 */ /* 0x000fe2000001142c */
[----:B------:R2:W-:Y:S01]  /*14e0*/  STL [R1+0x194], R0 ;  /* 0x0001940001007387 */ /* 0x0005e20000100800 */
[C---:B------:R-:W-:Y:S01]  /*14f0*/  VIADD R6, R45.reuse, 0xe0 ;  /* 0x000000e02d067836 */ /* 0x040fe20000000000 */
[----:B-1----:R-:W-:Y:S01]  /*1500*/  SHF.R.S32.HI R43, RZ, 0x1f, R43 ;  /* 0x0000001fff2b7819 */ /* 0x002fe2000001142b */
[----:B------:R-:W-:Y:S01]  /*1510*/  VIADD R5, R45, 0xe8 ;  /* 0x000000e82d057836 */ /* 0x000fe20000000000 */
[----:B------:R-:W-:Y:S01]  /*1520*/  STL [R1+0xf8], R44 ;  /* 0x0000f82c01007387 */ /* 0x000fe20000100800 */
[----:B------:R-:W-:-:S02]  /*1530*/  LOP3.LUT R231, R228, R231, R229, 0xf6, !PT ;  /* 0x000000e7e4e77212 */ /* 0x000fc400078ef6e5 */
[C---:B0-----:R-:W-:Y:S01]  /*1540*/  IADD3 R3, R45.reuse, 0xf0, RZ ;  /* 0x000000f02d037810 */ /* 0x041fe20007ffe0ff */
[----:B------:R-:W-:Y:S01]  /*1550*/  STL [R1+0xf4], R42 ;  /* 0x0000f42a01007387 */ /* 0x000fe20000100800 */
[----:B------:R-:W-:Y:S01]  /*1560*/  SHF.R.S32.HI R17, RZ, 0x1f, R16 ;  /* 0x0000001fff117819 */ /* 0x000fe20000011410 */
[----:B--2---:R-:W-:Y:S01]  /*1570*/  VIADD R0, R45, 0xf8 ;  /* 0x000000f82d007836 */ /* 0x004fe20000000000 */
[----:B------:R-:W-:Y:S01]  /*1580*/  LEA R230, R231, UR4, 0x1 ;  /* 0x00000004e7e67c11 */ /* 0x000fe2000f8e08ff */
[----:B------:R0:W-:Y:S04]  /*1590*/  STL [R1+0xf0], R41 ;  /* 0x0000f02901007387 */ /* 0x0001e80000100800 */
[----:B------:R-:W-:Y:S04]  /*15a0*/  STL [R1+0xec], R40 ;  /* 0x0000ec2801007387 */ /* 0x000fe80000100800 */
[----:B------:R1:W-:Y:S01]  /*15b0*/  STL [R1+0xe8], R39 ;  /* 0x0000e82701007387 */ /* 0x0003e20000100800 */
[----:B0-----:R-:W-:-:S03]  /*15c0*/  SHF.R.S32.HI R41, RZ, 0x1f, R41 ;  /* 0x0000001fff297819 */ /* 0x001fc60000011429 */
[----:B------:R0:W-:Y:S04]  /*15d0*/  STL [R1+0xe4], R38 ;  /* 0x0000e42601007387 */ /* 0x0001e80000100800 */
[----:B------:R-:W-:Y:S01]  /*15e0*/  STL [R1+0xe0], R37 ;  /* 0x0000e02501007387 */ /* 0x000fe20000100800 */
[----:B-1----:R-:W-:-:S03]  /*15f0*/  SHF.R.S32.HI R39, RZ, 0x1f, R39 ;  /* 0x0000001fff277819 */ /* 0x002fc60000011427 */
        /* <DEDUP_REMOVED lines=38> */
[----:B------:R2:W-:Y:S01]  /*1860*/  STL [R1+0x84], R3 ;  /* 0x0000840301007387 */ /* 0x0005e20000100800 */
[----:B-1----:R-:W-:-:S03]  /*1870*/  SHF.R.S32.HI R5, RZ, 0x1f, R5 ;  /* 0x0000001fff057819 */ /* 0x002fc60000011405 */
[----:B------:R-:W-:Y:S01]  /*1880*/  STL [R1+0x100], R43 ;  /* 0x0001002b01007387 */ /* 0x000fe20000100800 */
[----:B0-----:R-:W-:-:S03]  /*1890*/  SHF.R.S32.HI R4, RZ, 0x1f, R42 ;  /* 0x0000001fff047819 */ /* 0x001fc6000001142a */
[----:B------:R-:W-:Y:S01]  /*18a0*/  STL [R1+0x80], R0 ;  /* 0x0000800001007387 */ /* 0x000fe20000100800 */
[----:B--2---:R-:W-:-:S03]  /*18b0*/  SHF.R.S32.HI R3, RZ, 0x1f, R3 ;  /* 0x0000001fff037819 */ /* 0x004fc60000011403 */
[----:B------:R0:W-:Y:S04]  /*18c0*/  STL [R1+0x184], R4 ;  /* 0x0001840401007387 */ /* 0x0001e80000100800 */
[----:B------:R-:W-:Y:S01]  /*18d0*/  STL [R1+0x180], R41 ;  /* 0x0001802901007387 */ /* 0x000fe20000100800 */
[----:B0-----:R-:W-:-:S05]  /*18e0*/  SHF.R.S32.HI R4, RZ, 0x1f, R40 ;  /* 0x0000001fff047819 */ /* 0x001fca0000011428 */
[----:B------:R0:W-:Y:S04]  /*18f0*/  STL [R1+0x17c], R4 ;  /* 0x00017c0401007387 */ /* 0x0001e80000100800 */
[----:B------:R-:W-:Y:S04]  /*1900*/  STL [R1+0x178], R39 ;  /* 0x0001782701007387 */ /* 0x000fe80000100800 */
        /* <DEDUP_REMOVED lines=32> */
[----:B------:R1:W-:Y:S01]  /*1b10*/  STL [R1+0x114], R3 ;  /* 0x0001140301007387 */ /* 0x0003e20000100800 */
[----:B0-----:R-:W-:Y:S01]  /*1b20*/  SHF.R.S32.HI R4, RZ, 0x1f, R0 ;  /* 0x0000001fff047819 */ /* 0x001fe20000011400 */
[----:B------:R-:W-:-:S04]  /*1b30*/  IMAD R0, R10, 0x8, R9 ;  /* 0x000000080a007824 */ /* 0x000fc800078e0209 */
[----:B------:R-:W-:Y:S01]  /*1b40*/  STL [R1+0x110], R4 ;  /* 0x0001100401007387 */ /* 0x000fe20000100800 */
[----:B-1----:R-:W-:-:S03]  /*1b50*/  LEA R3, R2, UR4, 0x1 ;  /* 0x0000000402037c11 */ /* 0x002fc6000f8e08ff */
[----:B------:R0:W-:Y:S01]  /*1b60*/  STL [R1+0x1a8], R0 ;  /* 0x0001a80001007387 */ /* 0x0001e20000100800 */
[----:B------:R-:W-:-:S03]  /*1b70*/  LEA R2, R8, UR4, 0x1 ;  /* 0x0000000408027c11 */ /* 0x000fc6000f8e08ff */
[----:B------:R1:W-:Y:S01]  /*1b80*/  STL [R1+0x198], R3 ;  /* 0x0001980301007387 */ /* 0x0003e20000100800 */
[----:B0-----:R-:W-:-:S05]  /*1b90*/  LEA R0, R7, UR4, 0x1 ;  /* 0x0000000407007c11 */ /* 0x001fca000f8e08ff */
[----:B------:R1:W-:Y:S04]  /*1ba0*/  STL [R1+0x1a0], R0 ;  /* 0x0001a00001007387 */ /* 0x0003e80000100800 */
[----:B------:R1:W-:Y:S02]  /*1bb0*/  STL [R1+0x190], R2 ;  /* 0x0001900201007387 */ /* 0x0003e40000100800 */
.L_x_676:
[----:B01234-:R-:W0:Y:S01]  /*1bc0*/  LDC.64 R2, c[0x0][0xc88] ;  /* 0x00032200ff027b82 */ /* 0x01fe220000000a00 */
[----:B------:R-:W-:Y:S01]  /*1bd0*/  ULDC.64 UR10, c[0x0][0x208] ;  /* 0x00008200000a7ab9 */ /* 0x000fe20000000a00 */
[----:B------:R-:W-:Y:S01]  /*1be0*/  ULDC.64 UR4, c[0x0][0xa28] ;  /* 0x00028a0000047ab9 */ /* 0x000fe20000000a00 */
[----:B------:R-:W-:Y:S01]  /*1bf0*/  ULDC.64 UR8, c[0x0][0xa18] ;  /* 0x0002860000087ab9 */ /* 0x000fe20000000a00 */
[----:B------:R-:W-:Y:S01]  /*1c00*/  ULDC.64 UR6, c[0x0][0xa08] ;  /* 0x0002820000067ab9 */ /* 0x000fe20000000a00 */
[----:B0-----:R-:W-:-:S05]  /*1c10*/  IMAD.WIDE R2, R143, 0x4, R2 ;  /* 0x000000048f027825 */ /* 0x001fca00078e0202 */
[----:B------:R-:W2:Y:S01]  /*1c20*/  LDG.E R235, desc[UR10][R2.64] ;  /* 0x0000000a02eb7981 */ /* 0x000ea2000c1e1900 */
[----:B------:R-:W-:Y:S01]  /*1c30*/  ISETP.NE.U32.AND P2, PT, RZ, UR4, PT ;  /* 0x00000004ff007c0c */ /* 0x000fe2000bf45070 */
[----:B------:R-:W-:Y:S01]  /*1c40*/  IMAD.MOV.U32 R113, RZ, RZ, RZ ;  /* 0x000000ffff717224 */ /* 0x000fe200078e00ff */
[----:B------:R-:W-:Y:S02]  /*1c50*/  ISETP.NE.U32.AND P1, PT, RZ, UR8, PT ;  /* 0x00000008ff007c0c */ /* 0x000fe4000bf25070 */
[----:B------:R-:W-:Y:S02]  /*1c60*/  ISETP.NE.AND.EX P2, PT, RZ, UR5, PT, P2 ;  /* 0x00000005ff007c0c */ /* 0x000fe4000bf45320 */
[----:B------:R-:W-:Y:S02]  /*1c70*/  ISETP.NE.AND.EX P1, PT, RZ, UR9, PT, P1 ;  /* 0x00000009ff007c0c */ /* 0x000fe4000bf25310 */
[----:B------:R-:W-:Y:S02]  /*1c80*/  MOV R7, RZ ;  /* 0x000000ff00077202 */ /* 0x000fe40000000f00 */
[----:B------:R-:W-:-:S04]  /*1c90*/  ISETP.NE.U32.AND P0, PT, RZ, UR6, PT ;  /* 0x00000006ff007c0c */ /* 0x000fc8000bf05070 */
[----:B------:R-:W-:Y:S02]  /*1ca0*/  ISETP.NE.AND.EX P0, PT, RZ, UR7, PT, P0 ;  /* 0x00000007ff007c0c */ /* 0x000fe4000bf05300 */
[C---:B------:R-:W-:Y:S02]  /*1cb0*/  LOP3.LUT R6, R142.reuse, 0xff000000, RZ, 0xc0, !PT ;  /* 0xff0000008e067812 */ /* 0x040fe400078ec0ff */
[----:B------:R-:W-:Y:S02]  /*1cc0*/  LOP3.LUT R232, R142, 0xffff, RZ, 0xc0, !PT ;  /* 0x0000ffff8ee87812 */ /* 0x000fe400078ec0ff */
[----:B--2---:R-:W-:Y:S01]  /*1cd0*/  SHF.R.S32.HI R0, RZ, 0x1f, R235 ;  /* 0x0000001fff007819 */ /* 0x004fe200000114eb */
[C---:B------:R-:W-:Y:S01]  /*1ce0*/  IMAD.SHL.U32 R236, R235.reuse, 0x4, RZ ;  /* 0x00000004ebec7824 */ /* 0x040fe200078e00ff */
[C---:B------:R-:W-:Y:S01]  /*1cf0*/  @P2 LEA R4, P3, R235.reuse, UR4, 0x2 ;  /* 0x00000004eb042c11 */ /* 0x040fe2000f8610ff */
[----:B------:R-:W-:Y:S01]  /*1d00*/  ULDC UR4, c[0x0][0x288] ;  /* 0x0000a20000047ab9 */ /* 0x000fe20000000800 */
[C-C-:B------:R-:W-:Y:S01]  /*1d10*/  SHF.L.U64.HI R237, R235.reuse, 0x2, R0.reuse ;  /* 0x00000002ebed7819 */ /* 0x140fe20000010200 */
[----:B------:R0:W-:Y:S01]  /*1d20*/  STL [R1+0xfc], R0 ;  /* 0x0000fc0001007387 */ /* 0x0001e20000100800 */
[----:B------:R-:W-:Y:S01]  /*1d30*/  @P2 LEA.HI.X R5, R235, UR5, R0, 0x2, P3 ;  /* 0x00000005eb052c11 */ /* 0x000fe200098f1400 */
[----:B-----5:R-:W-:Y:S01]  /*1d40*/  IMAD.U32 R146, RZ, RZ, UR4 ;  /* 0x00000004ff927e24 */ /* 0x020fe2000f8e00ff */
[----:B------:R-:W-:Y:S01]  /*1d50*/  ULDC.64 UR4, c[0x0][0x418] ;  /* 0x0001060000047ab9 */ /* 0x000fe20000000a00 */
[----:B------:R1:W-:Y:S01]  /*1d60*/  STL [R1+0x74], R141 ;  /* 0x0000748d01007387 */ /* 0x0003e20000100800 */
[----:B------:R-:W-:Y:S01]  /*1d70*/  UISETP.NE.U32.AND UP0, UPT, UR4, URZ, UPT ;  /* 0x0000003f0400728c */ /* 0x000fe2000bf05070 */
[----:B------:R-:W-:-:S02]  /*1d80*/  IADD3 R2, P4, R236, UR6, RZ ;  /* 0x00000006ec027c10 */ /* 0x000fc4000ff9e0ff */
[----:B------:R2:W5:Y:S01]  /*1d90*/  @P2 LDG.E R7, desc[UR10][R4.64] ;  /* 0x0000000a04072981 */ /* 0x000562000c1e1900 */
[----:B------:R-:W-:Y:S01]  /*1da0*/  UISETP.NE.AND.EX UP0, UPT, UR5, URZ, UPT, UP0 ;  /* 0x0000003f0500728c */ /* 0x000fe2000bf05300 */
[C---:B------:R-:W-:Y:S01]  /*1db0*/  IADD3.X R3, R237.reuse, UR7, RZ, P4, !PT ;  /* 0x00000007ed037c10 */ /* 0x040fe2000a7fe4ff */
[----:B------:R-:W-:Y:S01]  /*1dc0*/  ULDC UR4, c[0x0][0x424] ;  /* 0x0001090000047ab9 */ /* 0x000fe20000000800 */
[----:B------:R-:W-:Y:S01]  /*1dd0*/  ULDC.64 UR6, c[0x0][0xa20] ;  /* 0x0002880000067ab9 */ /* 0x000fe20000000a00 */
[----:B--2---:R-:W-:Y:S01]  /*1de0*/  @P1 IADD3 R4, P2, R236, UR8, RZ ;  /* 0x00000008ec041c10 */ /* 0x004fe2000ff5e0ff */
[----:B------:R-:W-:Y:S01]  /*1df0*/  USEL UR4, UR4, 0x1, UP0 ;  /* 0x0000000104047887 */ /* 0x000fe20008000000 */
[----:B0-----:R-:W-:Y:S01]  /*1e00*/  LOP3.LUT R0, R142, 0xff0000, RZ, 0xc0, !PT ;  /* 0x00ff00008e007812 */ /* 0x001fe200078ec0ff */
[----:B------:R-:W-:Y:S01]  /*1e10*/  ULDC UR5, c[0x0][0x2f0] ;  /* 0x0000bc0000057ab9 */ /* 0x000fe20000000800 */
[----:B------:R-:W-:Y:S01]  /*1e20*/  @P1 IADD3.X R5, R237, UR9, RZ, P2, !PT ;  /* 0x00000009ed051c10 */ /* 0x000fe200097fe4ff */
[----:B------:R-:W5:Y:S01]  /*1e30*/  @P0 LDG.E R113, desc[UR10][R2.64] ;  /* 0x0000000a02710981 */ /* 0x000f62000c1e1900 */
[----:B------:R-:W-:Y:S01]  /*1e40*/  ISETP.NE.U32.AND P2, PT, RZ, UR6, PT ;  /* 0x00000006ff007c0c */ /* 0x000fe2000bf45070 */
[----:B------:R-:W-:-:S02]  /*1e50*/  UIMAD UR4, UR4, UR5, URZ ;  /* 0x00000005040472a4 */ /* 0x000fc4000f8e023f */
[----:B------:R0:W5:Y:S01]  /*1e60*/  @P1 LDG.E R146, desc[UR10][R4.64] ;  /* 0x0000000a04921981 */ /* 0x000162000c1e1900 */
[----:B------:R-:W-:Y:S01]  /*1e70*/  ISETP.NE.AND.EX P2, PT, RZ, UR7, PT, P2 ;  /* 0x00000007ff007c0c */ /* 0x000fe2000bf45320 */
[----:B------:R-:W-:Y:S01]  /*1e80*/  ULDC UR5, c[0x0][0x348] ;  /* 0x0000d20000057ab9 */ /* 0x000fe20000000800 */
[----:B0-----:R-:W-:-:S04]  /*1e90*/  SHF.R.U32.HI R5, RZ, 0x8, R6 ;  /* 0x00000008ff057819 */ /* 0x001fc80000011606 */
[----:B------:R-:W-:Y:S01]  /*1ea0*/  LEA.HI R234, R0, R5, RZ, 0x10 ;  /* 0x0000000500ea7211 */ /* 0x000fe200078f80ff */
[----:B-1----:R-:W-:Y:S06]  /*1eb0*/  @P1 BRA `(.L_x_445) ;  /* 0x0000000000281947 */ /* 0x002fec0003800000 */
[----:B------:R-:W-:Y:S02]  /*1ec0*/  ULDC.64 UR8, c[0x0][0xa00] ;  /* 0x0002800000087ab9 */ /* 0x000fe40000000a00 */
[----:B------:R-:W-:-:S04]  /*1ed0*/  ISETP.NE.U32.AND P1, PT, RZ, UR8, PT ;  /* 0x00000008ff007c0c */ /* 0x000fc8000bf25070 */
[----:B------:R-:W-:-:S13]  /*1ee0*/  ISETP.NE.AND.EX P1, PT, RZ, UR9, PT, P1 ;  /* 0x00000009ff007c0c */ /* 0x000fda000bf25310 */
[----:B------:R-:W-:Y:S05]  /*1ef0*/  @!P1 BRA `(.L_x_445) ;  /* 0x0000000000189947 */ /* 0x000fea0003800000 */
[----:B------:R-:W0:Y:S01]  /*1f00*/  LDC.64 R4, c[0x0][0xa00] ;  /* 0x00028000ff047b82 */ /* 0x000e220000000a00 */
[----:B------:R-:W-:Y:S01]  /*1f10*/  ULDC.64 UR8, c[0x0][0x208] ;  /* 0x0000820000087ab9 */ /* 0x000fe20000000a00 */
[----:B0-----:R-:W-:-:S05]  /*1f20*/  IMAD.WIDE R4, R235, 0x4, R4 ;  /* 0x00000004eb047825 */ /* 0x001fca00078e0204 */
[----:B-----5:R-:W2:Y:S04]  /*1f30*/  LDG.E R146, desc[UR8][R4.64] ;  /* 0x0000000804927981 */ /* 0x020ea8000c1e1900 */
[----:B------:R-:W2:Y:S02]  /*1f40*/  LDG.E R9, desc[UR8][R4.64+0x4] ;  /* 0x0000040804097981 */ /* 0x000ea4000c1e1900 */
[----:B--2---:R-:W-:-:S07]  /*1f50*/  IMAD.IADD R146, R9, 0x1, -R146 ;  /* 0x0000000109927824 */ /* 0x004fce00078e0a92 */
.L_x_445:
[----:B------:R-:W-:Y:S01]  /*1f60*/  MOV R24, UR5 ;  /* 0x0000000500187c02 */ /* 0x000fe20008000f00 */
[----:B------:R-:W-:Y:S01]  /*1f70*/  IMAD.U32 R26, RZ, RZ, UR4 ;  /* 0x00000004ff1a7e24 */ /* 0x000fe2000f8e00ff */
[----:B------:R-:W-:Y:S06]  /*1f80*/  @!P2 BRA `(.L_x_446) ;  /* 0x000000000014a947 */ /* 0x000fec0003800000 */
[----:B------:R-:W-:Y:S01]  /*1f90*/  IADD3 R2, P0, R236, UR6, RZ ;  /* 0x00000006ec027c10 */ /* 0x000fe2000ff1e0ff */
[----:B------:R-:W-:-:S03]  /*1fa0*/  ULDC.64 UR4, c[0x0][0x208] ;  /* 0x0000820000047ab9 */ /* 0x000fc60000000a00 */
[----:B------:R-:W-:-:S05]  /*1fb0*/  IADD3.X R3, R237, UR7, RZ, P0, !PT ;  /* 0x00000007ed037c10 */ /* 0x000fca00087fe4ff */
[----:B------:R0:W5:Y:S01]  /*1fc0*/  LDG.E R26, desc[UR4][R2.64] ;  /* 0x00000004021a7981 */ /* 0x000162000c1e1900 */
[----:B------:R-:W-:Y:S05]  /*1fd0*/  BRA `(.L_x_447) ;  /* 0x0000000000147947 */ /* 0x000fea0003800000 */
.L_x_446:
[----:B------:R-:W-:Y:S05]  /*1fe0*/  @!P0 BRA `(.L_x_447) ;  /* 0x0000000000108947 */ /* 0x000fea0003800000 */
[----:B------:R-:W-:Y:S02]  /*1ff0*/  ULDC.64 UR4, c[0x0][0x208] ;  /* 0x0000820000047ab9 */ /* 0x000fe40000000a00 */
[----:B------:R-:W2:Y:S04]  /*2000*/  LDG.E R5, desc[UR4][R2.64] ;  /* 0x0000000402057981 */ /* 0x000ea8000c1e1900 */
[----:B------:R-:W2:Y:S02]  /*2010*/  LDG.E R26, desc[UR4][R2.64+0x4] ;  /* 0x00000404021a7981 */ /* 0x000ea4000c1e1900 */
[----:B--2---:R-:W-:-:S07]  /*2020*/  IMAD.IADD R26, R26, 0x1, -R5 ;  /* 0x000000011a1a7824 */ /* 0x004fce00078e0a05 */
.L_x_447:
[----:B------:R-:W-:Y:S01]  /*2030*/  ULDC.64 UR4, c[0x0][0xa10] ;  /* 0x0002840000047ab9 */ /* 0x000fe20000000a00 */
[----:B------:R-:W2:Y:S01]  /*2040*/  LDL.LU R4, [R1+0x10] ;  /* 0x0000100001047983 */ /* 0x000ea20000300800 */
[----:B------:R-:W-:Y:S01]  /*2050*/  ISETP.NE.U32.AND P0, PT, RZ, UR4, PT ;  /* 0x00000004ff007c0c */ /* 0x000fe2000bf05070 */
[----:B------:R-:W-:-:S03]  /*2060*/  ULDC.64 UR6, c[0x0][0x208] ;  /* 0x0000820000067ab9 */ /* 0x000fc60000000a00 */
[----:B------:R-:W-:Y:S01]  /*2070*/  ISETP.NE.AND.EX P0, PT, RZ, UR5, PT, P0 ;  /* 0x00000005ff007c0c */ /* 0x000fe2000bf05300 */
[----:B------:R-:W-:-:S12]  /*2080*/  ULDC.64 UR4, c[0x0][0xa30] ;  /* 0x00028c0000047ab9 */ /* 0x000fd80000000a00 */
[----:B0-----:R-:W0:Y:S02]  /*2090*/  @P0 LDC.64 R2, c[0x0][0xa10] ;  /* 0x00028400ff020b82 */ /* 0x001e240000000a00 */
[----:B0-----:R-:W-:-:S05]  /*20a0*/  @P0 IMAD.WIDE R2, R235, 0x4, R2 ;  /* 0x00000004eb020825 */ /* 0x001fca00078e0202 */
[----:B------:R-:W3:Y:S04]  /*20b0*/  @P0 LDG.E R0, desc[UR6][R2.64] ;  /* 0x0000000602000981 */ /* 0x000ee8000c1e1900 */
[----:B------:R0:W3:Y:S01]  /*20c0*/  @P0 LDG.E R5, desc[UR6][R2.64+0x4] ;  /* 0x0000040602050981 */ /* 0x0000e2000c1e1900 */
[----:B-----5:R-:W-:Y:S01]  /*20d0*/  IADD3 R9, R26, -R7, RZ ;  /* 0x800000071a097210 */ /* 0x020fe20007ffe0ff */
[----:B------:R-:W-:Y:S01]  /*20e0*/  IMAD.MOV.U32 R139, RZ, RZ, R26 ;  /* 0x000000ffff8b7224 */ /* 0x000fe200078e001a */
[----:B------:R-:W-:Y:S02]  /*20f0*/  ISETP.NE.U32.AND P1, PT, RZ, UR4, PT ;  /* 0x00000004ff007c0c */ /* 0x000fe4000bf25070 */
[----:B------:R-:W-:Y:S02]  /*2100*/  LOP3.LUT R10, R234, 0xff, RZ, 0xc0, !PT ;  /* 0x000000ffea0a7812 */ /* 0x000fe400078ec0ff */
[----:B------:R-:W-:-:S03]  /*2110*/  ISETP.NE.AND.EX P1, PT, RZ, UR5, PT, P1 ;  /* 0x00000005ff007c0c */ /* 0x000fc6000bf25310 */
[----:B------:R1:W-:Y:S01]  /*2120*/  STL [R1+0x78], R10 ;  /* 0x0000780a01007387 */ /* 0x0003e20000100800 */
[----:B------:R-:W-:Y:S09]  /*2130*/  BSSY B0, `(.L_x_448) ;  /* 0x000002e000007945 */ /* 0x000ff20003800000 */
[----:B0-----:R-:W-:-:S04]  /*2140*/  @P1 IADD3 R2, P2, R236, UR4, RZ ;  /* 0x00000004ec021c10 */ /* 0x001fc8000ff5e0ff */
[----:B------:R-:W-:Y:S02]  /*2150*/  @P1 IADD3.X R3, R237, UR5, RZ, P2, !PT ;  /* 0x00000005ed031c10 */ /* 0x000fe400097fe4ff */
[----:B------:R-:W-:-:S03]  /*2160*/  SHF.R.U32.HI R234, RZ, 0x10, R234 ;  /* 0x00000010ffea7819 */ /* 0x000fc600000116ea */
[----:B------:R0:W5:Y:S02]  /*2170*/  @P1 LDG.E R139, desc[UR6][R2.64] ;  /* 0x00000006028b1981 */ /* 0x000164000c1e1900 */
[----:B0-----:R-:W-:Y:S02]  /*2180*/  MOV R3, RZ ;  /* 0x000000ff00037202 */ /* 0x001fe40000000f00 */
[----:B--2---:R-:W-:Y:S01]  /*2190*/  LOP3.LUT R4, R4, 0xfffffffb, RZ, 0xc0, !PT ;  /* 0xfffffffb04047812 */ /* 0x004fe200078ec0ff */
[----:B---3--:R-:W-:-:S04]  /*21a0*/  @P0 IMAD.IADD R24, R5, 0x1, -R0 ;  /* 0x0000000105180824 */ /* 0x008fc800078e0a00 */
[----:B------:R-:W-:-:S04]  /*21b0*/  IMAD.IADD R147, R9, 0x1, R24 ;  /* 0x0000000109937824 */ /* 0x000fc800078e0218 */
[C---:B------:R-:W-:Y:S01]  /*21c0*/  VIADD R0, R147.reuse, 0x4f ;  /* 0x0000004f93007836 */ /* 0x040fe20000000000 */
[----:B------:R-:W-:-:S03]  /*21d0*/  ISETP.GE.AND P3, PT, R147, 0x1, PT ;  /* 0x000000019300780c */ /* 0x000fc60003f66270 */
[----:B------:R-:W-:-:S05]  /*21e0*/  IMAD.HI R0, R0, 0x66666667, RZ ;  /* 0x6666666700007827 */ /* 0x000fca00078e02ff */
[----:B------:R-:W-:-:S04]  /*21f0*/  SHF.R.U32.HI R5, RZ, 0x1f, R0 ;  /* 0x0000001fff057819 */ /* 0x000fc80000011600 */
[----:B------:R-:W-:Y:S02]  /*2200*/  LEA.HI.SX32 R144, R0, R5, 0x1b ;  /* 0x0000000500907211 */ /* 0x000fe400078fdaff */
[----:B------:R-:W-:-:S05]  /*2210*/  @P3 LOP3.LUT R4, R4, 0x4, RZ, 0xfc, !PT ;  /* 0x0000000404043812 */ /* 0x000fca00078efcff */
[----:B------:R1:W-:Y:S01]  /*2220*/  STL [R1+0x10], R4 ;  /* 0x0000100401007387 */ /* 0x0003e20000100800 */
[----:B------:R-:W-:Y:S05]  /*2230*/  @!P3 BRA `(.L_x_449) ;  /* 0x000000000074b947 */ /* 0x000fea0003800000 */
[----:B------:R-:W-:Y:S01]  /*2240*/  ISETP.NE.AND P0, PT, R234, RZ, PT ;  /* 0x000000ffea00720c */ /* 0x000fe20003f05270 */
[----:B------:R-:W-:-:S03]  /*2250*/  ULDC UR4, c[0x0][0x9f0] ;  /* 0x00027c0000047ab9 */ /* 0x000fc60000000800 */
[----:B------:R-:W-:-:S04]  /*2260*/  SEL R11, R234, UR4, P0 ;  /* 0x00000004ea0b7c07 */ /* 0x000fc80008000000 */
[-C--:B------:R-:W-:Y:S02]  /*2270*/  IABS R5, R11.reuse ;  /* 0x0000000b00057213 */ /* 0x080fe40000000000 */
[----:B------:R-:W-:Y:S02]  /*2280*/  IADD3 R0, R144, -0x1, R11 ;  /* 0xffffffff90007810 */ /* 0x000fe40007ffe00b */
[----:B-1----:R-:W0:Y:S01]  /*2290*/  I2F.RP R4, R5 ;  /* 0x0000000500047306 */ /* 0x002e220000209400 */
        /* <DEDUP_REMOVED lines=20> */
[----:B------:R-:W-:-:S05]  /*23e0*/  @P0 IADD3 R3, R3, 0x1, RZ ;  /* 0x0000000103030810 */ /* 0x000fca0007ffe0ff */
[----:B------:R-:W-:Y:S01]  /*23f0*/  @!P2 IMAD.MOV R3, RZ, RZ, -R3 ;  /* 0x000000ffff03a224 */ /* 0x000fe200078e0a03 */
[----:B------:R-:W-:-:S07]  /*2400*/  @!P1 LOP3.LUT R3, RZ, R11, RZ, 0x33, !PT ;  /* 0x0000000bff039212 */ /* 0x000fce00078e33ff */
.L_x_449:
[----:B------:R-:W-:Y:S05]  /*2410*/  BSYNC B0 ;  /* 0x0000000000007941 */ /* 0x000fea0003800000 */
.L_x_448:
[----:B------:R-:W-:Y:S01]  /*2420*/  IMAD R0, R10, R3, RZ ;  /* 0x000000030a007224 */ /* 0x000fe200078e02ff */
[----:B------:R-:W-:-:S04]  /*2430*/  PLOP3.LUT P2, PT, PT, PT, PT, 0x80, 0x0 ;  /* 0x000000000000781c */ /* 0x000fc80003f4f070 */
[C---:B------:R-:W-:Y:S01]  /*2440*/  VIADDMNMX R3, R0.reuse, R3, R144, PT ;  /* 0x0000000300037246 */ /* 0x040fe20003800190 */
[----:B------:R-:W-:-:S04]  /*2450*/  IMAD R0, R0, 0x50, -R9 ;  /* 0x0000005000007824 */ /* 0x000fc800078e0a09 */
[----:B------:R-:W-:Y:S01]  /*2460*/  IMAD R3, R3, 0x50, -R9 ;  /* 0x0000005003037824 */ /* 0x000fe200078e0a09 */
[----:B------:R-:W-:-:S04]  /*2470*/  VIMNMX R0, RZ, R0, !PT ;  /* 0x00000000ff007248 */ /* 0x000fc80007fe0100 */
[----:B------:R-:W-:Y:S01]  /*2480*/  VIMNMX R3, R3, R24, PT ;  /* 0x0000001803037248 */ /* 0x000fe20003fe0100 */
[----:B------:R-:W-:-:S03]  /*2490*/  IMAD.WIDE.U32 R118, R0, -0x33333333, RZ ;  /* 0xcccccccd00767825 */ /* 0x000fc600078e00ff */
[----:B------:R-:W-:Y:S02]  /*24a0*/  ISETP.GT.AND P0, PT, R3, R0, PT ;  /* 0x000000000300720c */ /* 0x000fe40003f04270 */
[----:B------:R-:W-:-:S05]  /*24b0*/  SHF.R.U32.HI R118, RZ, 0x6, R119 ;  /* 0x00000006ff767819 */ /* 0x000fca0000011677 */
[----:B------:R-:W-:-:S06]  /*24c0*/  IMAD.MOV.U32 R2, RZ, RZ, R118 ;  /* 0x000000ffff027224 */ /* 0x000fcc00078e0076 */
[----:B------:R-:W-:-:S04]  /*24d0*/  @P0 VIADD R0, R3, 0x4f ;  /* 0x0000004f03000836 */ /* 0x000fc80000000000 */
[----:B------:R-:W-:-:S05]  /*24e0*/  @P0 IMAD.HI R0, R0, 0x66666667, RZ ;  /* 0x6666666700000827 */ /* 0x000fca00078e02ff */
[----:B------:R-:W-:-:S04]  /*24f0*/  @P0 SHF.R.U32.HI R3, RZ, 0x1f, R0 ;  /* 0x0000001fff030819 */ /* 0x000fc80000011600 */
[----:B------:R-:W-:-:S04]  /*2500*/  @P0 LEA.HI.SX32 R2, R0, R3, 0x1b ;  /* 0x0000000300020211 */ /* 0x000fc800078fdaff */
[----:B------:R-:W-:-:S13]  /*2510*/  ISETP.GT.AND P0, PT, R2, R118, PT ;  /* 0x000000760200720c */ /* 0x000fda0003f04270 */
[----:B------:R-:W-:Y:S05]  /*2520*/  @!P0 BRA `(.L_x_450) ;  /* 0x0000009000608947 */ /* 0x000fea0003800000 */
[----:B------:R-:W-:Y:S01]  /*2530*/  IADD3 R0, R18, 0x24400, RZ ;  /* 0x0002440012007810 */ /* 0x000fe20007ffe0ff */
[----:B------:R-:W-:Y:S03]  /*2540*/  BSSY B6, `(.L_x_451) ;  /* 0x0000013000067945 */ /* 0x000fe60003800000 */
[----:B------:R-:W-:-:S13]  /*2550*/  LOP3.LUT P0, RZ, R0, 0x3ff, RZ, 0xc0, !PT ;  /* 0x000003ff00ff7812 */ /* 0x000fda000780c0ff */
[----:B------:R-:W-:Y:S05]  /*2560*/  @!P0 BRA `(.L_x_452) ;  /* 0x0000000000408947 */ /* 0x000fea0003800000 */
[----:B------:R-:W-:Y:S01]  /*2570*/  MOV R14, 0x0 ;  /* 0x00000000000e7802 */ /* 0x000fe20000000f00 */
[----:B------:R-:W-:Y:S01]  /*2580*/  ULDC.64 UR4, c[0x4][0x1b8] ;  /* 0x01006e0000047ab9 */ /* 0x000fe20000000a00 */
[----:B------:R-:W-:Y:S01]  /*2590*/  ULDC.64 UR6, c[0x4][0x128] ;  /* 0x01004a0000067ab9 */ /* 0x000fe20000000a00 */
[----:B-1----:R-:W-:Y:S01]  /*25a0*/  IMAD.U32 R4, RZ, RZ, UR4 ;  /* 0x00000004ff047e24 */ /* 0x002fe2000f8e00ff */
[----:B------:R-:W-:Y:S01]  /*25b0*/  MOV R12, 0x1 ;  /* 0x00000001000c7802 */ /* 0x000fe20000000f00 */
[----:B------:R-:W-:Y:S01]  /*25c0*/  IMAD.U32 R5, RZ, RZ, UR5 ;  /* 0x00000005ff057e24 */ /* 0x000fe2000f8e00ff */
[----:B------:R-:W0:Y:S01]  /*25d0*/  LDC.64 R14, c[0x4][R14] ;  /* 0x010000000e0e7b82 */ /* 0x000e220000000a00 */
[----:B------:R-:W-:Y:S01]  /*25e0*/  ULDC.64 UR4, c[0x4][0x1c0] ;  /* 0x0100700000047ab9 */ /* 0x000fe20000000a00 */
[----:B------:R-:W-:Y:S01]  /*25f0*/  IMAD.U32 R10, RZ, RZ, UR6 ;  /* 0x00000006ff0a7e24 */ /* 0x000fe2000f8e00ff */
[----:B------:R-:W-:Y:S01]  /*2600*/  MOV R7, UR5 ;  /* 0x0000000500077c02 */ /* 0x000fe20008000f00 */
[----:B------:R-:W-:-:S02]  /*2610*/  IMAD.U32 R6, RZ, RZ, UR4 ;  /* 0x00000004ff067e24 */ /* 0x000fc4000f8e00ff */
[----:B------:R-:W-:Y:S02]  /*2620*/  IMAD.U32 R11, RZ, RZ, UR7 ;  /* 0x00000007ff0b7e24 */ /* 0x000fe4000f8e00ff */
[----:B------:R-:W-:Y:S02]  /*2630*/  IMAD.MOV.U32 R8, RZ, RZ, 0x70 ;  /* 0x00000070ff087424 */ /* 0x000fe400078e00ff */
[----:B------:R-:W-:-:S07]  /*2640*/  IMAD.MOV.U32 R13, RZ, RZ, RZ ;  /* 0x000000ffff0d7224 */ /* 0x000fce00078e00ff */
[----:B------:R-:W-:-:S07]  /*2650*/  LEPC R20, `(.L_x_452) ;  /* 0x000000001014794e */ /* 0x000fce0000000000 */
[----:B0----5:R-:W-:Y:S05]  /*2660*/  CALL.ABS.NOINC R14 ;  /* 0x000000000e007343 */ /* 0x021fea0003c00000 */
.L_x_452:
[----:B------:R-:W-:Y:S05]  /*2670*/  BSYNC B6 ;  /* 0x0000000000067941 */ /* 0x000fea0003800000 */
.L_x_451:
[----:B------:R-:W-:Y:S01]  /*2680*/  VIADD R0, R18, 0x400 ;  /* 0x0000040012007836 */ /* 0x000fe20000000000 */
[----:B------:R-:W-:Y:S04]  /*2690*/  BSSY B6, `(.L_x_453) ;  /* 0x0000013000067945 */ /* 0x000fe80003800000 */
[----:B------:R-:W-:-:S13]  /*26a0*/  LOP3.LUT P0, RZ, R0, 0x3ff, RZ, 0xc0, !PT ;  /* 0x000003ff00ff7812 */ /* 0x000fda000780c0ff */
[----:B------:R-:W-:Y:S05]  /*26b0*/  @!P0 BRA `(.L_x_454) ;  /* 0x0000000000408947 */ /* 0x000fea0003800000 */
[----:B------:R-:W-:Y:S01]  /*26c0*/  MOV R14, 0x0 ;  /* 0x00000000000e7802 */ /* 0x000fe20000000f00 */
[----:B------:R-:W-:Y:S01]  /*26d0*/  ULDC.64 UR4, c[0x4][0x1b8] ;  /* 0x01006e0000047ab9 */ /* 0x000fe20000000a00 */
[----:B------:R-:W-:Y:S01]  /*26e0*/  ULDC.64 UR6, c[0x4][0x128] ;  /* 0x01004a0000067ab9 */ /* 0x000fe20000000a00 */
[----:B-1----:R-:W-:Y:S01]  /*26f0*/  IMAD.U32 R4, RZ, RZ, UR4 ;  /* 0x00000004ff047e24 */ /* 0x002fe2000f8e00ff */
[----:B------:R-:W-:Y:S01]  /*2700*/  MOV R5, UR5 ;  /* 0x0000000500057c02 */ /* 0x000fe20008000f00 */
[----:B------:R-:W-:Y:S01]  /*2710*/  ULDC.64 UR4, c[0x4][0x1c0] ;  /* 0x0100700000047ab9 */ /* 0x000fe20000000a00 */
        /* <DEDUP_REMOVED lines=9> */
[----:B0----5:R-:W-:Y:S05]  /*27b0*/  CALL.ABS.NOINC R14 ;  /* 0x000000000e007343 */ /* 0x021fea0003c00000 */
.L_x_454:
[----:B------:R-:W-:Y:S05]  /*27c0*/  BSYNC B6 ;  /* 0x0000000000067941 */ /* 0x000fea0003800000 */
.L_x_453:
[----:B------:R-:W-:Y:S01]  /*27d0*/  ULDC.64 UR4, c[0x0][0x9f8] ;  /* 0x00027e0000047ab9 */ /* 0x000fe20000000a00 */
[----:B------:R-:W-:Y:S01]  /*27e0*/  MOV R0, R235 ;  /* 0x000000eb00007202 */ /* 0x000fe20000000f00 */
[----:B------:R-:W-:Y:S01]  /*27f0*/  ULDC.64 UR6, c[0x0][0x208] ;  /* 0x0000820000067ab9 */ /* 0x000fe20000000a00 */
[----:B------:R-:W-:Y:S01]  /*2800*/  ISETP.NE.U32.AND P0, PT, RZ, UR4, PT ;  /* 0x00000004ff007c0c */ /* 0x000fe2000bf05070 */
[----:B------:R-:W0:Y:S01]  /*2810*/  LDC.64 R98, c[0x0][0x300] ;  /* 0x0000c000ff627b82 */ /* 0x000e220000000a00 */
[----:B------:R-:W-:Y:S01]  /*2820*/  IMAD.IADD R113, R113, 0x1, R26 ;  /* 0x0000000171717824 */ /* 0x000fe200078e021a */
[----:B------:R-:W-:Y:S01]  /*2830*/  ULDC.64 UR8, c[0x0][0xa08] ;  /* 0x0002820000087ab9 */ /* 0x000fe20000000a00 */
[----:B------:R-:W-:-:S05]  /*2840*/  ISETP.NE.AND.EX P0, PT, RZ, UR5, PT, P0 ;  /* 0x00000005ff007c0c */ /* 0x000fca000bf05300 */
[----:B------:R-:W2:Y:S08]  /*2850*/  LDC R115, c[0x0][0x3f4] ;  /* 0x0000fd00ff737b82 */ /* 0x000eb00000000800 */
[----:B-1----:R-:W-:Y:S01]  /*2860*/  @P0 IADD3 R4, P1, R236, UR4, RZ ;  /* 0x00000004ec040c10 */ /* 0x002fe2000ff3e0ff */
[----:B------:R-:W1:Y:S03]  /*2870*/  LDC.64 R104, c[0x0][0x3f8] ;  /* 0x0000fe00ff687b82 */ /* 0x000e660000000a00 */
[----:B------:R-:W-:Y:S01]  /*2880*/  @P0 IADD3.X R5, R237, UR5, RZ, P1, !PT ;  /* 0x00000005ed050c10 */ /* 0x000fe20008ffe4ff */
[----:B------:R-:W-:-:S04]  /*2890*/  ULDC.64 UR4, c[0x0][0x330] ;  /* 0x0000cc0000047ab9 */ /* 0x000fc80000000a00 */
[----:B------:R3:W4:Y:S01]  /*28a0*/  @P0 LDG.E R0, desc[UR6][R4.64] ;  /* 0x0000000604000981 */ /* 0x000722000c1e1900 */
[----:B------:R-:W-:Y:S01]  /*28b0*/  ULDC UR6, c[0x0][0x2f4] ;  /* 0x0000bd0000067ab9 */ /* 0x000fe20000000800 */
[----:B------:R-:W-:Y:S01]  /*28c0*/  SHF.R.S32.HI R3, RZ, 0x1f, R113 ;  /* 0x0000001fff037819 */ /* 0x000fe20000011471 */
[-C--:B0-----:R-:W-:Y:S01]  /*28d0*/  IMAD.WIDE.U32 R96, R113, R98.reuse, RZ ;  /* 0x0000006271607225 */ /* 0x081fe200078e00ff */
[----:B------:R-:W-:Y:S01]  /*28e0*/  ISETP.GE.AND P1, PT, R213, UR6, PT ;  /* 0x00000006d5007c0c */ /* 0x000fe2000bf26270 */
[----:B------:R-:W0:Y:S01]  /*28f0*/  LDC.64 R110, c[0x0][0x408] ;  /* 0x00010200ff6e7b82 */ /* 0x000e220000000a00 */
[----:B------:R-:W-:Y:S01]  /*2900*/  ISETP.GE.AND P0, PT, R16, UR6, PT ;  /* 0x0000000610007c0c */ /* 0x000fe2000bf06270 */
[-C--:B------:R-:W-:Y:S01]  /*2910*/  IMAD R6, R3, R98.reuse, RZ ;  /* 0x0000006203067224 */ /* 0x080fe200078e02ff */
[----:B------:R-:W-:Y:S01]  /*2920*/  SHF.R.S32.HI R20, RZ, 0x1f, R212 ;  /* 0x0000001fff147819 */ /* 0x000fe200000114d4 */
[----:B------:R-:W-:Y:S01]  /*2930*/  IMAD.WIDE.U32 R94, R232, UR4, R16 ;  /* 0x00000004e85e7c25 */ /* 0x000fe2000f8e0010 */
[----:B---3--:R-:W-:Y:S01]  /*2940*/  SEL R5, RZ, 0xffffffff, P1 ;  /* 0xffffffffff057807 */ /* 0x008fe20000800000 */
[----:B------:R-:W3:Y:S01]  /*2950*/  S2R R174, SR_TID.X ;  /* 0x0000000000ae7919 */ /* 0x000ee20000002100 */
[----:B------:R-:W-:Y:S01]  /*2960*/  SEL R4, RZ, 0x1, P0 ;  /* 0x00000001ff047807 */ /* 0x000fe20000000000 */
[----:B------:R-:W-:Y:S01]  /*2970*/  IMAD R7, R113, R99, R6 ;  /* 0x0000006371077224 */ /* 0x000fe200078e0206 */
[----:B------:R-:W-:Y:S01]  /*2980*/  ISETP.GE.AND P1, PT, R218, UR6, PT ;  /* 0x00000006da007c0c */ /* 0x000fe2000bf26270 */
[----:B------:R-:W-:Y:S01]  /*2990*/  IMAD.SHL.U32 R5, R5, 0x2, RZ ;  /* 0x0000000205057824 */ /* 0x000fe200078e00ff */
[----:B------:R-:W-:Y:S01]  /*29a0*/  ISETP.NE.U32.AND P0, PT, RZ, UR8, PT ;  /* 0x00000008ff007c0c */ /* 0x000fe2000bf05070 */
[----:B------:R-:W-:Y:S01]  /*29b0*/  IMAD.IADD R97, R97, 0x1, R7 ;  /* 0x0000000161617824 */ /* 0x000fe200078e0207 */
[----:B------:R-:W-:Y:S01]  /*29c0*/  SEL R27, RZ, 0x4, P1 ;  /* 0x00000004ff1b7807 */ /* 0x000fe20000800000 */
[C---:B------:R-:W-:Y:S01]  /*29d0*/  IMAD R95, R232.reuse, UR5, R95 ;  /* 0x00000005e85f7c24 */ /* 0x040fe2000f8e025f */
[----:B------:R-:W-:Y:S01]  /*29e0*/  LOP3.LUT R4, R5, 0x2, R4, 0xe2, !PT ;  /* 0x0000000205047812 */ /* 0x000fe200078ee204 */
[----:B------:R-:W-:Y:S01]  /*29f0*/  ULDC.64 UR4, c[0x0][0x308] ;  /* 0x0000c20000047ab9 */ /* 0x000fe20000000a00 */
[----:B------:R-:W-:Y:S01]  /*2a00*/  ISETP.NE.AND.EX P0, PT, RZ, UR9, PT, P0 ;  /* 0x00000009ff007c0c */ /* 0x000fe2000bf05300 */
[----:B------:R-:W-:Y:S01]  /*2a10*/  IMAD.WIDE.U32 R96, R232, UR4, R96 ;  /* 0x00000004e8607c25 */ /* 0x000fe2000f8e0060 */
[----:B------:R-:W-:Y:S01]  /*2a20*/  LOP3.LUT R27, R4, R27, RZ, 0xfc, !PT ;  /* 0x0000001b041b7212 */ /* 0x000fe200078efcff */
[----:B------:R-:W-:Y:S01]  /*2a30*/  ULDC.64 UR8, c[0x0][0x338] ;  /* 0x0000ce0000087ab9 */ /* 0x000fe20000000a00 */
[--C-:B------:R-:W-:Y:S01]  /*2a40*/  SHF.R.S32.HI R23, RZ, 0x1f, R22.reuse ;  /* 0x0000001fff177819 */ /* 0x100fe20000011416 */
[----:B------:R-:W-:Y:S01]  /*2a50*/  IMAD R97, R232, UR5, R97 ;  /* 0x00000005e8617c24 */ /* 0x000fe2000f8e0261 */
[----:B------:R-:W-:Y:S01]  /*2a60*/  ULDC.64 UR4, c[0x0][0x310] ;  /* 0x0000c40000047ab9 */ /* 0x000fe20000000a00 */
[----:B------:R-:W-:Y:S01]  /*2a70*/  IMAD R7, R20, R98, RZ ;  /* 0x0000006214077224 */ /* 0x000fe200078e02ff */
[----:B------:R-:W-:Y:S01]  /*2a80*/  SHF.R.U32.HI R25, RZ, 0x3, R223 ;  /* 0x00000003ff197819 */ /* 0x000fe200000116df */
[----:B-1----:R-:W-:Y:S01]  /*2a90*/  IMAD.WIDE.U32 R100, R212, R104, R22 ;  /* 0x00000068d4647225 */ /* 0x002fe200078e0016 */
[----:B------:R-:W-:-:S02]  /*2aa0*/  SHF.R.U32.HI R21, RZ, 0x3, R222 ;  /* 0x00000003ff157819 */ /* 0x000fc400000116de */
[----:B------:R-:W-:Y:S01]  /*2ab0*/  ISETP.GE.AND P2, PT, R219, UR6, PT ;  /* 0x00000006db007c0c */ /* 0x000fe2000bf46270 */
[C---:B------:R-:W-:Y:S01]  /*2ac0*/  IMAD R92, R212.reuse, R99, R7 ;  /* 0x00000063d45c7224 */ /* 0x040fe200078e0207 */
[C---:B------:R-:W-:Y:S01]  /*2ad0*/  IADD3 R13, R212.reuse, 0x20, RZ ;  /* 0x00000020d40d7810 */ /* 0x040fe20007ffe0ff */
[C---:B------:R-:W-:Y:S01]  /*2ae0*/  IMAD.WIDE.U32 R102, R212.reuse, R104, R16 ;  /* 0x00000068d4667225 */ /* 0x040fe200078e0010 */
[----:B------:R-:W-:Y:S02]  /*2af0*/  IADD3 R112, P3, R212, R113, RZ ;  /* 0x00000071d4707210 */ /* 0x000fe40007f7e0ff */
[----:B------:R-:W-:Y:S01]  /*2b00*/  SHF.L.U64.HI R127, R98, 0x5, R99 ;  /* 0x00000005627f7819 */ /* 0x000fe20000010263 */
[-C--:B0-----:R-:W-:Y:S01]  /*2b10*/  IMAD.WIDE.U32 R106, R212, R110.reuse, R22 ;  /* 0x0000006ed46a7225 */ /* 0x081fe200078e0016 */
[----:B------:R-:W-:Y:S02]  /*2b20*/  SHF.L.U64.HI R129, R98, 0x6, R99 ;  /* 0x0000000662817819 */ /* 0x000fe40000010263 */
[----:B------:R-:W-:Y:S01]  /*2b30*/  SHF.R.S32.HI R142, RZ, 0x1f, R13 ;  /* 0x0000001fff8e7819 */ /* 0x000fe2000001140d */
[----:B------:R-:W-:Y:S01]  /*2b40*/  IMAD.WIDE.U32 R108, R212, R110, R16 ;  /* 0x0000006ed46c7225 */ /* 0x000fe200078e0010 */
[----:B------:R-:W-:-:S02]  /*2b50*/  SHF.L.U64.HI R35, R104, 0x5, R105 ;  /* 0x0000000568237819 */ /* 0x000fc40000010269 */
[----:B------:R-:W-:Y:S01]  /*2b60*/  SHF.L.U64.HI R34, R104, 0x6, R105 ;  /* 0x0000000668227819 */ /* 0x000fe20000010269 */
[----:B------:R-:W-:Y:S01]  /*2b70*/  IMAD.SHL.U32 R28, R212, 0x40, RZ ;  /* 0x00000040d41c7824 */ /* 0x000fe200078e00ff */
[----:B------:R-:W-:Y:S01]  /*2b80*/  SHF.L.U32 R33, R104, 0x5, RZ ;  /* 0x0000000568217819 */ /* 0x000fe200000006ff */
[----:B------:R-:W-:Y:S01]  /*2b90*/  IMAD R119, R99, 0x50, RZ ;  /* 0x0000005063777824 */ /* 0x000fe200078e02ff */
[--C-:B------:R-:W-:Y:S01]  /*2ba0*/  SHF.L.U64.HI R31, R110, 0x5, R111.reuse ;  /* 0x000000056e1f7819 */ /* 0x100fe2000001026f */
[----:B------:R-:W-:Y:S01]  /*2bb0*/  IMAD.SHL.U32 R128, R98, 0x20, RZ ;  /* 0x0000002062807824 */ /* 0x000fe200078e00ff */
[----:B------:R-:W-:Y:S01]  /*2bc0*/  SHF.L.U64.HI R30, R110, 0x6, R111 ;  /* 0x000000066e1e7819 */ /* 0x000fe2000001026f */
[----:B------:R-:W-:Y:S01]  /*2bd0*/  IMAD.SHL.U32 R130, R98, 0x40, RZ ;  /* 0x0000004062827824 */ /* 0x000fe200078e00ff */
[----:B---3--:R-:W-:Y:S01]  /*2be0*/  LEA.HI R174, R174, 0x8, RZ, 0x19 ;  /* 0x00000008aeae7811 */ /* 0x008fe200078fc8ff */
[----:B------:R-:W-:Y:S02]  /*2bf0*/  VIADD R11, R212, 0x40 ;  /* 0x00000040d40b7836 */ /* 0x000fe40000000000 */
[----:B------:R-:W-:-:S02]  /*2c00*/  IMAD R121, R105, 0x50, RZ ;  /* 0x0000005069797824 */ /* 0x000fc400078e02ff */
[----:B------:R-:W-:Y:S01]  /*2c10*/  IMAD.SHL.U32 R32, R104, 0x40, RZ ;  /* 0x0000004068207824 */ /* 0x000fe200078e00ff */
[----:B------:R-:W-:Y:S01]  /*2c20*/  SHF.R.S32.HI R140, RZ, 0x1f, R11 ;  /* 0x0000001fff8c7819 */ /* 0x000fe2000001140b */
[----:B------:R-:W-:Y:S02]  /*2c30*/  IMAD.SHL.U32 R29, R110, 0x20, RZ ;  /* 0x000000206e1d7824 */ /* 0x000fe400078e00ff */
[----:B------:R-:W-:Y:S01]  /*2c40*/  IMAD.X R113, R20, 0x1, R3, P3 ;  /* 0x0000000114717824 */ /* 0x000fe200018e0603 */
[----:B----4-:R-:W-:-:S04]  /*2c50*/  SHF.R.S32.HI R5, RZ, 0x1f, R0 ;  /* 0x0000001fff057819 */ /* 0x010fc80000011400 */
[----:B------:R-:W-:Y:S02]  /*2c60*/  SEL R4, R5, RZ, !P0 ;  /* 0x000000ff05047207 */ /* 0x000fe40004000000 */
[----:B------:R-:W-:Y:S01]  /*2c70*/  SEL R5, R0, RZ, !P0 ;  /* 0x000000ff00057207 */ /* 0x000fe20004000000 */
[----:B------:R-:W-:Y:S01]  /*2c80*/  IMAD R0, R20, R104, RZ ;  /* 0x0000006814007224 */ /* 0x000fe200078e02ff */
[----:B--2---:R-:W-:Y:S01]  /*2c90*/  ISETP.GE.AND P0, PT, R16, R115, PT ;  /* 0x000000731000720c */ /* 0x004fe20003f06270 */
[C---:B------:R-:W-:Y:S02]  /*2ca0*/  IMAD R6, R4.reuse, UR8, RZ ;  /* 0x0000000804067c24 */ /* 0x040fe4000f8e02ff */
[----:B------:R-:W-:Y:S02]  /*2cb0*/  IMAD R4, R4, UR4, RZ ;  /* 0x0000000404047c24 */ /* 0x000fe4000f8e02ff */
[----:B------:R-:W-:-:S04]  /*2cc0*/  IMAD.WIDE.U32 R94, R5, UR8, R94 ;  /* 0x00000008055e7c25 */ /* 0x000fc8000f8e005e */
[C---:B------:R-:W-:Y:S02]  /*2cd0*/  IMAD R6, R5.reuse, UR9, R6 ;  /* 0x0000000905067c24 */ /* 0x040fe4000f8e0206 */
[C---:B------:R-:W-:Y:S02]  /*2ce0*/  IMAD R93, R5.reuse, UR5, R4 ;  /* 0x00000005055d7c24 */ /* 0x040fe4000f8e0204 */
[----:B------:R-:W-:-:S04]  /*2cf0*/  IMAD.WIDE.U32 R96, R5, UR4, R96 ;  /* 0x0000000405607c25 */ /* 0x000fc8000f8e0060 */
[----:B------:R-:W-:Y:S01]  /*2d00*/  IMAD.WIDE.U32 R4, R212, R98, R16 ;  /* 0x00000062d4047225 */ /* 0x000fe200078e0010 */
[----:B------:R-:W-:-:S03]  /*2d10*/  IADD3 R93, R97, R93, RZ ;  /* 0x0000005d615d7210 */ /* 0x000fc60007ffe0ff */
[----:B------:R-:W-:Y:S01]  /*2d20*/  IMAD R7, R212, R105, R0 ;  /* 0x00000069d4077224 */ /* 0x000fe200078e0200 */
[----:B------:R-:W-:Y:S01]  /*2d30*/  IADD3 R114, P1, R96, R4, RZ ;  /* 0x0000000460727210 */ /* 0x000fe20007f3e0ff */
[----:B------:R-:W-:Y:S02]  /*2d40*/  IMAD R0, R20, R110, RZ ;  /* 0x0000006e14007224 */ /* 0x000fe400078e02ff */
[----:B------:R-:W-:Y:S01]  /*2d50*/  IMAD.IADD R101, R101, 0x1, R7 ;  /* 0x0000000165657824 */ /* 0x000fe200078e0207 */
[----:B------:R-:W-:Y:S01]  /*2d60*/  IADD3.X R92, R93, R5, R92, P1, !PT ;  /* 0x000000055d5c7210 */ /* 0x000fe20000ffe45c */
[----:B------:R-:W-:Y:S01]  /*2d70*/  IMAD.IADD R103, R7, 0x1, R103 ;  /* 0x0000000107677824 */ /* 0x000fe200078e0267 */
[----:B------:R-:W-:Y:S01]  /*2d80*/  SEL R5, R115, RZ, P0 ;  /* 0x000000ff73057207 */ /* 0x000fe20000000000 */
[----:B------:R-:W-:Y:S01]  /*2d90*/  IMAD R7, R212, R111, R0 ;  /* 0x0000006fd4077224 */ /* 0x000fe200078e0200 */
[----:B------:R-:W-:Y:S01]  /*2da0*/  ISETP.GE.AND P1, PT, R213, R115, PT ;  /* 0x00000073d500720c */ /* 0x000fe20003f26270 */
[----:B------:R-:W-:-:S03]  /*2db0*/  IMAD.WIDE.U32 R98, R98, 0x50, RZ ;  /* 0x0000005062627825 */ /* 0x000fc600078e00ff */
[----:B------:R-:W-:Y:S01]  /*2dc0*/  SEL R4, R115, RZ, P1 ;  /* 0x000000ff73047207 */ /* 0x000fe20000800000 */
[----:B------:R-:W-:Y:S01]  /*2dd0*/  IMAD.IADD R5, R16, 0x1, R5 ;  /* 0x0000000110057824 */ /* 0x000fe200078e0205 */
[----:B------:R-:W-:Y:S01]  /*2de0*/  IADD3 R107, R107, R7, RZ ;  /* 0x000000076b6b7210 */ /* 0x000fe20007ffe0ff */
[----:B------:R-:W-:Y:S01]  /*2df0*/  IMAD.IADD R109, R7, 0x1, R109 ;  /* 0x00000001076d7824 */ /* 0x000fe200078e026d */
[----:B------:R-:W-:Y:S01]  /*2e00*/  IADD3 R119, R99, R119, RZ ;  /* 0x0000007763777210 */ /* 0x000fe20007ffe0ff */
[----:B------:R-:W-:Y:S01]  /*2e10*/  IMAD.IADD R12, R213, 0x1, R4 ;  /* 0x00000001d50c7824 */ /* 0x000fe200078e0204 */
[----:B------:R-:W-:Y:S01]  /*2e20*/  SHF.R.S32.HI R0, RZ, 0x1f, R5 ;  /* 0x0000001fff007819 */ /* 0x000fe20000011405 */
[----:B-----5:R-:W-:-:S03]  /*2e30*/  IMAD.WIDE.U32 R100, R139, R104, R100 ;  /* 0x000000688b647225 */ /* 0x020fc600078e0064 */
[CC--:B------:R-:W-:Y:S01]  /*2e40*/  LEA.HI R14, R0.reuse, R5.reuse, RZ, 0x3 ;  /* 0x00000005000e7211 */ /* 0x0c0fe200078f18ff */
[C---:B------:R-:W-:Y:S01]  /*2e50*/  IMAD.WIDE.U32 R102, R139.reuse, R104, R102 ;  /* 0x000000688b667225 */ /* 0x040fe200078e0066 */
[----:B------:R-:W-:Y:S02]  /*2e60*/  LEA.HI R0, R0, R5, RZ, 0x6 ;  /* 0x0000000500007211 */ /* 0x000fe400078f30ff */
[----:B------:R-:W-:Y:S01]  /*2e70*/  SHF.R.S32.HI R5, RZ, 0x1f, R12 ;  /* 0x0000001fff057819 */ /* 0x000fe2000001140c */
[-C--:B------:R-:W-:Y:S01]  /*2e80*/  IMAD.WIDE.U32 R106, R139, R110.reuse, R106 ;  /* 0x0000006e8b6a7225 */ /* 0x080fe200078e006a */
[----:B------:R-:W-:Y:S02]  /*2e90*/  SHF.R.S32.HI R4, RZ, 0x6, R0 ;  /* 0x00000006ff047819 */ /* 0x000fe40000011400 */
[----:B------:R-:W-:Y:S01]  /*2ea0*/  LOP3.LUT R0, R223, 0x38, R14, 0xf8, !PT ;  /* 0x00000038df007812 */ /* 0x000fe200078ef80e */
[----:B------:R-:W-:Y:S01]  /*2eb0*/  IMAD.WIDE.U32 R108, R139, R110, R108 ;  /* 0x0000006e8b6c7225 */ /* 0x000fe200078e006c */
[----:B------:R-:W-:-:S02]  /*2ec0*/  LOP3.LUT R8, R222, 0x38, R14, 0xf8, !PT ;  /* 0x00000038de087812 */ /* 0x000fc400078ef80e */
[----:B------:R-:W-:Y:S01]  /*2ed0*/  LOP3.LUT R7, R0, R25, RZ, 0x3c, !PT ;  /* 0x0000001900077212 */ /* 0x000fe200078e3cff */
[C---:B------:R-:W-:Y:S01]  /*2ee0*/  IMAD R136, R4.reuse, 0x1400, R227 ;  /* 0x0000140004887824 */ /* 0x040fe200078e02e3 */
[CC--:B------:R-:W-:Y:S01]  /*2ef0*/  LEA.HI R0, R5.reuse, R12.reuse, RZ, 0x6 ;  /* 0x0000000c05007211 */ /* 0x0c0fe200078f30ff */
[----:B------:R-:W-:Y:S01]  /*2f00*/  IMAD R132, R4, 0x1400, R225 ;  /* 0x0000140004847824 */ /* 0x000fe200078e02e1 */
[----:B------:R-:W-:Y:S01]  /*2f10*/  LOP3.LUT R9, R8, R21, RZ, 0x3c, !PT ;  /* 0x0000001508097212 */ /* 0x000fe200078e3cff */
[----:B------:R-:W-:Y:S01]  /*2f20*/  IMAD R138, R4, 0x1400, R228 ;  /* 0x00001400048a7824 */ /* 0x000fe200078e02e4 */
[----:B------:R-:W-:Y:S01]  /*2f30*/  LEA.HI R12, R5, R12, RZ, 0x3 ;  /* 0x0000000c050c7211 */ /* 0x000fe200078f18ff */
[----:B------:R-:W-:Y:S01]  /*2f40*/  IMAD.IADD R136, R136, 0x1, R7 ;  /* 0x0000000188887824 */ /* 0x000fe200078e0207 */
[----:B------:R-:W-:Y:S01]  /*2f50*/  SHF.R.S32.HI R8, RZ, 0x6, R0 ;  /* 0x00000006ff087819 */ /* 0x000fe20000011400 */
[----:B------:R-:W-:Y:S01]  /*2f60*/  IMAD.SHL.U32 R115, R115, 0x2, RZ ;  /* 0x0000000273737824 */ /* 0x000fe200078e00ff */
[----:B------:R-:W-:Y:S01]  /*2f70*/  LOP3.LUT R0, R14, 0x38, RZ, 0xc0, !PT ;  /* 0x000000380e007812 */ /* 0x000fe200078ec0ff */
[----:B------:R-:W-:Y:S01]  /*2f80*/  IMAD.IADD R6, R95, 0x1, R6 ;  /* 0x000000015f067824 */ /* 0x000fe200078e0206 */
[----:B------:R-:W-:Y:S01]  /*2f90*/  LOP3.LUT R5, R12, 0x38, RZ, 0xc0, !PT ;  /* 0x000000380c057812 */ /* 0x000fe200078ec0ff */
[----:B------:R-:W-:Y:S01]  /*2fa0*/  IMAD R137, R8, 0x1400, R228 ;  /* 0x0000140008897824 */ /* 0x000fe200078e02e4 */
[--C-:B------:R-:W-:Y:S01]  /*2fb0*/  LOP3.LUT R0, R0, 0x1c0, R28.reuse, 0xf8, !PT ;  /* 0x000001c000007812 */ /* 0x100fe200078ef81c */
[C---:B------:R-:W-:Y:S01]  /*2fc0*/  IMAD R133, R8.reuse, 0x1400, R227 ;  /* 0x0000140008857824 */ /* 0x040fe200078e02e3 */
[----:B------:R-:W-:Y:S01]  /*2fd0*/  LOP3.LUT R4, R5, 0x1c0, R28, 0xf8, !PT ;  /* 0x000001c005047812 */ /* 0x000fe200078ef81c */
[----:B------:R-:W-:Y:S01]  /*2fe0*/  IMAD R131, R8, 0x1400, R225 ;  /* 0x0000140008837824 */ /* 0x000fe200078e02e1 */
[----:B------:R-:W-:Y:S01]  /*2ff0*/  LOP3.LUT R5, R0, R229, RZ, 0x3c, !PT ;  /* 0x000000e500057212 */ /* 0x000fe200078e3cff */
[----:B------:R-:W-:Y:S01]  /*3000*/  IMAD.SHL.U32 R28, R110, 0x40, RZ ;  /* 0x000000406e1c7824 */ /* 0x000fe200078e00ff */
[----:B------:R-:W-:-:S02]  /*3010*/  LOP3.LUT R7, R223, 0x38, R12, 0xf8, !PT ;  /* 0x00000038df077812 */ /* 0x000fc400078ef80c */
[----:B------:R-:W-:Y:S02]  /*3020*/  IADD3 R138, R138, R5, RZ ;  /* 0x000000058a8a7210 */ /* 0x000fe40007ffe0ff */
[----:B------:R-:W-:Y:S02]  /*3030*/  SHF.R.S32.HI R5, RZ, 0x1f, R139 ;  /* 0x0000001fff057819 */ /* 0x000fe4000001148b */
[----:B------:R-:W-:Y:S02]  /*3040*/  LOP3.LUT R8, R7, R25, RZ, 0x3c, !PT ;  /* 0x0000001907087212 */ /* 0x000fe400078e3cff */
[----:B------:R-:W-:Y:S01]  /*3050*/  IADD3 R132, R132, R9, RZ ;  /* 0x0000000984847210 */ /* 0x000fe20007ffe0ff */
[----:B------:R-:W-:Y:S01]  /*3060*/  IMAD R0, R5, R104, RZ ;  /* 0x0000006805007224 */ /* 0x000fe200078e02ff */
[----:B------:R-:W-:Y:S01]  /*3070*/  LOP3.LUT R9, R222, 0x38, R12, 0xf8, !PT ;  /* 0x00000038de097812 */ /* 0x000fe200078ef80c */
[----:B------:R-:W-:Y:S01]  /*3080*/  IMAD.IADD R133, R133, 0x1, R8 ;  /* 0x0000000185857824 */ /* 0x000fe200078e0208 */
[----:B------:R-:W-:Y:S01]  /*3090*/  LOP3.LUT R4, R4, R229, RZ, 0x3c, !PT ;  /* 0x000000e504047212 */ /* 0x000fe200078e3cff */
[----:B------:R-:W-:Y:S01]  /*30a0*/  IMAD R25, R139, R105, R0 ;  /* 0x000000698b197224 */ /* 0x000fe200078e0200 */
[----:B------:R-:W-:Y:S01]  /*30b0*/  LOP3.LUT R10, R9, R21, RZ, 0x3c, !PT ;  /* 0x00000015090a7212 */ /* 0x000fe200078e3cff */
[----:B------:R-:W-:Y:S01]  /*30c0*/  IMAD R0, R5, R110, RZ ;  /* 0x0000006e05007224 */ /* 0x000fe200078e02ff */
[----:B------:R-:W-:Y:S01]  /*30d0*/  SHF.R.S32.HI R15, RZ, 0x3, R14 ;  /* 0x00000003ff0f7819 */ /* 0x000fe2000001140e */
[----:B------:R-:W-:Y:S01]  /*30e0*/  IMAD R5, R111, 0x50, RZ ;  /* 0x000000506f057824 */ /* 0x000fe200078e02ff */
[----:B------:R-:W-:Y:S01]  /*30f0*/  SHF.R.S32.HI R13, RZ, 0x3, R12 ;  /* 0x00000003ff0d7819 */ /* 0x000fe2000001140c */
[----:B------:R-:W-:Y:S01]  /*3100*/  IMAD R7, R139, R111, R0 ;  /* 0x0000006f8b077224 */ /* 0x000fe200078e0200 */
[----:B------:R-:W-:Y:S01]  /*3110*/  SEL R0, RZ, 0x8, P2 ;  /* 0x00000008ff007807 */ /* 0x000fe20001000000 */
[----:B------:R-:W-:Y:S01]  /*3120*/  IMAD.WIDE.U32 R104, R104, 0x50, RZ ;  /* 0x0000005068687825 */ /* 0x000fe200078e00ff */
[----:B------:R-:W-:-:S02]  /*3130*/  LOP3.LUT R14, R14, 0xfffffff8, RZ, 0xc0, !PT ;  /* 0xfffffff80e0e7812 */ /* 0x000fc400078ec0ff */
[C---:B------:R-:W-:Y:S01]  /*3140*/  LOP3.LUT R0, R27.reuse, R0, RZ, 0xfc, !PT ;  /* 0x000000001b007212 */ /* 0x040fe200078efcff */
[----:B------:R-:W-:Y:S01]  /*3150*/  IMAD.WIDE.U32 R110, R110, 0x50, RZ ;  /* 0x000000506e6e7825 */ /* 0x000fe200078e00ff */
[----:B------:R-:W-:Y:S02]  /*3160*/  LOP3.LUT R12, R12, 0xfffffff8, RZ, 0xc0, !PT ;  /* 0xfffffff80c0c7812 */ /* 0x000fe400078ec0ff */
[----:B------:R-:W-:Y:S01]  /*3170*/  LOP3.LUT R27, R27, 0x1, RZ, 0xc0, !PT ;  /* 0x000000011b1b7812 */ /* 0x000fe200078ec0ff */
[----:B------:R-:W-:Y:S01]  /*3180*/  IMAD.IADD R131, R131, 0x1, R10 ;  /* 0x0000000183837824 */ /* 0x000fe200078e020a */
[C---:B------:R-:W-:Y:S01]  /*3190*/  LOP3.LUT R11, R0.reuse, 0x2, RZ, 0xc0, !PT ;  /* 0x00000002000b7812 */ /* 0x040fe200078ec0ff */
[----:B------:R-:W-:Y:S01]  /*31a0*/  IMAD.IADD R26, R101, 0x1, R25 ;  /* 0x00000001651a7824 */ /* 0x000fe200078e0219 */
[----:B------:R-:W-:Y:S01]  /*31b0*/  IADD3 R25, R25, R103, RZ ;  /* 0x0000006719197210 */ /* 0x000fe20007ffe0ff */
[----:B------:R-:W-:Y:S01]  /*31c0*/  IMAD.IADD R21, R107, 0x1, R7 ;  /* 0x000000016b157824 */ /* 0x000fe200078e0207 */
[C---:B------:R-:W-:Y:S01]  /*31d0*/  LOP3.LUT R10, R0.reuse, 0x4, RZ, 0xc0, !PT ;  /* 0x00000004000a7812 */ /* 0x040fe200078ec0ff */
[----:B------:R-:W-:Y:S01]  /*31e0*/  IMAD.IADD R20, R7, 0x1, R109 ;  /* 0x0000000107147824 */ /* 0x000fe200078e026d */
[----:B------:R-:W-:Y:S01]  /*31f0*/  LOP3.LUT R9, R0, 0x8, RZ, 0xc0, !PT ;  /* 0x0000000800097812 */ /* 0x000fe200078ec0ff */
[----:B------:R-:W-:Y:S01]  /*3200*/  IMAD.IADD R137, R137, 0x1, R4 ;  /* 0x0000000189897824 */ /* 0x000fe200078e0204 */
[----:B------:R-:W-:Y:S01]  /*3210*/  SHF.R.S32.HI R8, RZ, 0x1f, R14 ;  /* 0x0000001fff087819 */ /* 0x000fe2000001140e */
[----:B------:R-:W-:Y:S01]  /*3220*/  IMAD.IADD R121, R105, 0x1, R121 ;  /* 0x0000000169797824 */ /* 0x000fe200078e0279 */
[----:B------:R-:W-:Y:S01]  /*3230*/  SHF.R.S32.HI R7, RZ, 0x1f, R12 ;  /* 0x0000001fff077819 */ /* 0x000fe2000001140c */
[----:B------:R-:W-:-:S07]  /*3240*/  IMAD.IADD R126, R111, 0x1, R5 ;  /* 0x000000016f7e7824 */ /* 0x000fce00078e0205 */
.L_x_562:
[----:B--234-:R-:W2:Y:S01]  /*3250*/  LDL.LU R39, [R1+0x10] ;  /* 0x0000100001277983 */ /* 0x01cea20000300800 */
[----:B0-----:R-:W0:Y:S01]  /*3260*/  LDC.64 R116, c[0x0][0x2e8] ;  /* 0x0000ba00ff747b82 */ /* 0x001e220000000a00 */
[----:B------:R-:W-:Y:S01]  /*3270*/  IADD3 R2, R2, -0x1, RZ ;  /* 0xffffffff02027810 */ /* 0x000fe20007ffe0ff */
[----:B------:R-:W-:Y:S05]  /*3280*/  YIELD ;  /* 0x0000000000007946 */ /* 0x000fea0003800000 */
[----:B------:R-:W-:Y:S01]  /*3290*/  SHF.R.S32.HI R3, RZ, 0x1f, R2 ;  /* 0x0000001fff037819 */ /* 0x000fe20000011402 */
[-C--:B------:R-:W-:Y:S01]  /*32a0*/  IMAD R0, R119, R2.reuse, RZ ;  /* 0x0000000277007224 */ /* 0x080fe200078e02ff */
[----:B------:R-:W1:Y:S01]  /*32b0*/  LDC R120, c[0x0][0x3f4] ;  /* 0x0000fd00ff787b82 */ /* 0x000e620000000800 */
[----:B------:R-:W-:Y:S01]  /*32c0*/  IMAD.WIDE.U32 R122, R98, R2, RZ ;  /* 0x00000002627a7225 */ /* 0x000fe200078e00ff */
[----:B------:R-:W-:Y:S03]  /*32d0*/  BSSY B0, `(.L_x_455) ;  /* 0x00007bf000007945 */ /* 0x000fe60003800000 */
[----:B------:R-:W-:Y:S01]  /*32e0*/  IMAD R37, R3, R98, R0 ;  /* 0x0000006203257224 */ /* 0x000fe200078e0200 */
[----:B------:R-:W-:-:S03]  /*32f0*/  IADD3 R5, P2, P3, R114, R122, R128 ;  /* 0x0000007a72057210 */ /* 0x000fc60007b5e080 */
[----:B------:R-:W-:Y:S01]  /*3300*/  IMAD.IADD R88, R123, 0x1, R37 ;  /* 0x000000017b587824 */ /* 0x000fe200078e0225 */
[----:B------:R-:W-:-:S04]  /*3310*/  IADD3 R37, P5, R114, R122, RZ ;  /* 0x0000007a72257210 */ /* 0x000fc80007fbe0ff */
[----:B------:R-:W-:Y:S01]  /*3320*/  IADD3.X R36, R92, R88, R127, P2, P3 ;  /* 0x000000585c247210 */ /* 0x000fe200017e647f */
[----:B------:R-:W-:Y:S01]  /*3330*/  IMAD.X R38, R88, 0x1, R92, P5 ;  /* 0x0000000158267824 */ /* 0x000fe200028e065c */
[----:B------:R-:W-:Y:S02]  /*3340*/  IADD3 R0, P3, P4, R114, R122, R130 ;  /* 0x0000007a72007210 */ /* 0x000fe40007c7e082 */
[C---:B0-----:R-:W-:Y:S02]  /*3350*/  LEA R60, P2, R37.reuse, R116, 0x1 ;  /* 0x00000074253c7211 */ /* 0x041fe400078408ff */
[----:B------:R-:W-:Y:S02]  /*3360*/  IADD3.X R4, R92, R88, R129, P3, P4 ;  /* 0x000000585c047210 */ /* 0x000fe40001fe8481 */
[----:B------:R-:W-:Y:S02]  /*3370*/  LEA R44, P3, R0, R116, 0x1 ;  /* 0x00000074002c7211 */ /* 0x000fe400078608ff */
[----:B------:R-:W-:-:S02]  /*3380*/  LEA.HI.X R61, R37, R117, R38, 0x1, P2 ;  /* 0x00000075253d7211 */ /* 0x000fc400010f0c26 */
[----:B------:R-:W-:Y:S02]  /*3390*/  LEA.HI.X R45, R0, R117, R4, 0x1, P3 ;  /* 0x00000075002d7211 */ /* 0x000fe400018f0c04 */
[----:B------:R-:W-:Y:S02]  /*33a0*/  ISETP.GT.AND P3, PT, R2, R118, PT ;  /* 0x000000760200720c */ /* 0x000fe40003f64270 */
[----:B-1----:R-:W-:Y:S02]  /*33b0*/  ISETP.GE.AND P2, PT, R120, 0x1, PT ;  /* 0x000000017800780c */ /* 0x002fe40003f46270 */
[----:B------:R-:W-:-:S04]  /*33c0*/  LEA R46, P5, R5, R116, 0x1 ;  /* 0x00000074052e7211 */ /* 0x000fc800078a08ff */
[----:B------:R-:W-:Y:S01]  /*33d0*/  LEA.HI.X R47, R5, R117, R36, 0x1, P5 ;  /* 0x00000075052f7211 */ /* 0x000fe200028f0c24 */
[----:B------:R-:W-:-:S04]  /*33e0*/  IMAD R5, R19, 0x5000, R231 ;  /* 0x0000500013057824 */ /* 0x000fc800078e02e7 */
[----:B------:R-:W-:Y:S01]  /*33f0*/  IMAD R5, R5, 0x2, R18 ;  /* 0x0000000205057824 */ /* 0x000fe200078e0212 */
[----:B--2---:R-:W-:-:S04]  /*3400*/  LOP3.LUT R39, R39, 0xfffffffd, RZ, 0xc0, !PT ;  /* 0xfffffffd27277812 */ /* 0x004fc800078ec0ff */
[----:B------:R-:W-:-:S05]  /*3410*/  @P3 LOP3.LUT R39, R39, 0x2, RZ, 0xfc, !PT ;  /* 0x0000000227273812 */ /* 0x000fca00078efcff */
[----:B------:R0:W-:Y:S01]  /*3420*/  STL [R1+0x10], R39 ;  /* 0x0000102701007387 */ /* 0x0001e20000100800 */
[----:B------:R-:W-:Y:S05]  /*3430*/  @!P2 BRA `(.L_x_456) ;  /* 0x0000007400a0a947 */ /* 0x000fea0003800000 */
[----:B------:R-:W-:Y:S01]  /*3440*/  ULDC.U8 UR4, c[0x0][0x410] ;  /* 0x0001040000047ab9 */ /* 0x000fe20000000000 */
[-C--:B------:R-:W-:Y:S01]  /*3450*/  IMAD R37, R121, R2.reuse, RZ ;  /* 0x0000000279257224 */ /* 0x080fe200078e02ff */
[----:B------:R-:W-:Y:S01]  /*3460*/  ISETP.NE.AND P2, PT, RZ, UR4, PT ;  /* 0x00000004ff007c0c */ /* 0x000fe2000bf45270 */
[----:B------:R-:W-:Y:S02]  /*3470*/  IMAD R0, R126, R2, RZ ;  /* 0x000000027e007224 */ /* 0x000fe400078e02ff */
[----:B------:R-:W-:Y:S02]  /*3480*/  IMAD R37, R3, R104, R37 ;  /* 0x0000006803257224 */ /* 0x000fe400078e0225 */
[----:B------:R-:W-:Y:S02]  /*3490*/  IMAD R4, R2, -0x50, R24 ;  /* 0xffffffb002047824 */ /* 0x000fe400078e0218 */
[----:B------:R-:W-:-:S03]  /*34a0*/  IMAD.WIDE.U32 R86, R104, R2, RZ ;  /* 0x0000000268567225 */ /* 0x000fc600078e00ff */
[----:B------:R-:W-:Y:S01]  /*34b0*/  VIMNMX R4, R4, 0x50, PT ;  /* 0x0000005004047848 */ /* 0x000fe20003fe0100 */
[----:B------:R-:W-:Y:S01]  /*34c0*/  IMAD R3, R3, R110, R0 ;  /* 0x0000006e03037224 */ /* 0x000fe200078e0200 */
[----:B------:R-:W-:Y:S01]  /*34d0*/  IADD3 R0, R87, R37, RZ ;  /* 0x0000002557007210 */ /* 0x000fe20007ffe0ff */
[----:B------:R-:W-:-:S04]  /*34e0*/  IMAD.WIDE.U32 R84, R110, R2, RZ ;  /* 0x000000026e547225 */ /* 0x000fc800078e00ff */
[----:B------:R-:W-:Y:S01]  /*34f0*/  IMAD.IADD R3, R85, 0x1, R3 ;  /* 0x0000000155037824 */ /* 0x000fe200078e0203 */
[----:B------:R-:W-:Y:S06]  /*3500*/  @!P2 BRA `(.L_x_457) ;  /* 0x0000003400b4a947 */ /* 0x000fec0003800000 */
[----:B------:R-:W-:Y:S01]  /*3510*/  ISETP.GE.AND P3, PT, R212, R4, PT ;  /* 0x00000004d400720c */ /* 0x000fe20003f66270 */
[----:B------:R-:W-:Y:S01]  /*3520*/  BSSY B1, `(.L_x_458) ;  /* 0x000002a000017945 */ /* 0x000fe20003800000 */
        /* <DEDUP_REMOVED lines=8> */
[----:B------:R-:W-:Y:S01]  /*35b0*/  CS2R R124, SRZ ;  /* 0x00000000007c7805 */ /* 0x000fe2000001ff00 */
[----:B------:R-:W-:Y:S06]  /*35c0*/  @P3 BRA `(.L_x_459) ;  /* 0x00000000007c3947 */ /* 0x000fec0003800000 */
[----:B------:R-:W-:Y:S01]  /*35d0*/  IADD3 R36, P4, R100, R86, RZ ;  /* 0x0000005664247210 */ /* 0x000fe20007f9e0ff */
[----:B------:R-:W-:Y:S01]  /*35e0*/  ULDC.64 UR4, c[0x0][0x3e8] ;  /* 0x0000fa0000047ab9 */ /* 0x000fe20000000a00 */
[----:B------:R-:W-:Y:S01]  /*35f0*/  IADD3 R37, P2, R106, R84, RZ ;  /* 0x000000546a257210 */ /* 0x000fe20007f5e0ff */
[----:B------:R-:W-:Y:S01]  /*3600*/  ULDC.64 UR6, c[0x0][0x400] ;  /* 0x0001000000067ab9 */ /* 0x000fe20000000a00 */
[----:B------:R-:W-:Y:S01]  /*3610*/  CS2R R122, SRZ ;  /* 0x00000000007a7805 */ /* 0x000fe2000001ff00 */
[----:B0-----:R-:W-:Y:S01]  /*3620*/  IMAD.X R39, R0, 0x1, R26, P4 ;  /* 0x0000000100277824 */ /* 0x001fe200020e061a */
[----:B------:R-:W-:Y:S01]  /*3630*/  LEA R38, P4, R36, UR4, 0x1 ;  /* 0x0000000424267c11 */ /* 0x000fe2000f8808ff */
[----:B------:R-:W-:Y:S01]  /*3640*/  IMAD.X R40, R3, 0x1, R21, P2 ;  /* 0x0000000103287824 */ /* 0x000fe200010e0615 */
[----:B------:R-:W-:Y:S02]  /*3650*/  CS2R R90, SRZ ;  /* 0x00000000005a7805 */ /* 0x000fe4000001ff00 */
[----:B------:R-:W-:-:S02]  /*3660*/  CS2R R124, SRZ ;  /* 0x00000000007c7805 */ /* 0x000fc4000001ff00 */
[----:B------:R-:W-:Y:S02]  /*3670*/  LEA.HI.X R39, R36, UR5, R39, 0x1, P4 ;  /* 0x0000000524277c11 */ /* 0x000fe4000a0f0c27 */
[----:B------:R-:W-:Y:S02]  /*3680*/  CS2R R116, SRZ ;  /* 0x0000000000747805 */ /* 0x000fe4000001ff00 */
[C---:B------:R-:W-:Y:S01]  /*3690*/  LEA R36, P2, R37.reuse, UR6, 0x1 ;  /* 0x0000000625247c11 */ /* 0x040fe2000f8408ff */
[----:B------:R-:W-:Y:S01]  /*36a0*/  ULDC.64 UR8, c[0x0][0x208] ;  /* 0x0000820000087ab9 */ /* 0x000fe20000000a00 */
[-C--:B------:R-:W-:Y:S02]  /*36b0*/  ISETP.GE.AND P4, PT, R22, R120.reuse, PT ;  /* 0x000000781600720c */ /* 0x080fe40003f86270 */
[----:B------:R-:W-:Y:S02]  /*36c0*/  LEA.HI.X R37, R37, UR7, R40, 0x1, P2 ;  /* 0x0000000725257c11 */ /* 0x000fe400090f0c28 */
[----:B------:R-:W-:-:S02]  /*36d0*/  ISETP.GE.AND P2, PT, R215, R120, PT ;  /* 0x00000078d700720c */ /* 0x000fc40003f46270 */
[----:B------:R-:W-:-:S07]  /*36e0*/  CS2R R82, SRZ ;  /* 0x0000000000527805 */ /* 0x000fce000001ff00 */
[----:B------:R1:W5:Y:S04]  /*36f0*/  @!P4 LDG.E.64 R122, desc[UR8][R38.64] ;  /* 0x00000008267ac981 */ /* 0x000368000c1e1b00 */
[----:B------:R1:W5:Y:S01]  /*3700*/  @!P4 LDG.E.64 R124, desc[UR8][R36.64] ;  /* 0x00000008247cc981 */ /* 0x000362000c1e1b00 */
[----:B------:R-:W-:-:S03]  /*3710*/  ISETP.GE.AND P4, PT, R214, R120, PT ;  /* 0x00000078d600720c */ /* 0x000fc60003f86270 */
[----:B------:R1:W5:Y:S04]  /*3720*/  @!P2 LDG.E.64 R90, desc[UR8][R38.64+0x40] ;  /* 0x00004008265aa981 */ /* 0x000368000c1e1b00 */
[----:B------:R1:W5:Y:S01]  /*3730*/  @!P2 LDG.E.64 R116, desc[UR8][R36.64+0x40] ;  /* 0x000040082474a981 */ /* 0x000362000c1e1b00 */
[----:B------:R-:W-:Y:S02]  /*3740*/  ISETP.GE.AND P2, PT, R216, R120, PT ;  /* 0x00000078d800720c */ /* 0x000fe40003f46270 */
[----:B------:R-:W-:Y:S02]  /*3750*/  CS2R R78, SRZ ;  /* 0x00000000004e7805 */ /* 0x000fe4000001ff00 */
[----:B------:R-:W-:Y:S02]  /*3760*/  CS2R R88, SRZ ;  /* 0x0000000000587805 */ /* 0x000fe4000001ff00 */
[----:B------:R-:W-:Y:S01]  /*3770*/  CS2R R80, SRZ ;  /* 0x0000000000507805 */ /* 0x000fe2000001ff00 */
[----:B------:R1:W5:Y:S04]  /*3780*/  @!P4 LDG.E.64 R82, desc[UR8][R38.64+0x80] ;  /* 0x000080082652c981 */ /* 0x000368000c1e1b00 */
[----:B------:R1:W5:Y:S04]  /*3790*/  @!P4 LDG.E.64 R88, desc[UR8][R36.64+0x80] ;  /* 0x000080082458c981 */ /* 0x000368000c1e1b00 */
[----:B------:R1:W5:Y:S04]  /*37a0*/  @!P2 LDG.E.64 R78, desc[UR8][R38.64+0xc0] ;  /* 0x0000c008264ea981 */ /* 0x000368000c1e1b00 */
[----:B------:R1:W5:Y:S02]  /*37b0*/  @!P2 LDG.E.64 R80, desc[UR8][R36.64+0xc0] ;  /* 0x0000c0082450a981 */ /* 0x000364000c1e1b00 */
.L_x_459:
[----:B------:R-:W-:Y:S05]  /*37c0*/  BSYNC B1 ;  /* 0x0000000000017941 */ /* 0x000fea0003800000 */
.L_x_458:
[----:B-1---5:R-:W-:Y:S01]  /*37d0*/  MOV R37, R78 ;  /* 0x0000004e00257202 */ /* 0x022fe20000000f00 */
[----:B------:R-:W-:Y:S01]  /*37e0*/  IMAD.MOV.U32 R36, RZ, RZ, R79 ;  /* 0x000000ffff247224 */ /* 0x000fe200078e004f */
[----:B------:R-:W-:Y:S01]  /*37f0*/  BSSY B1, `(.L_x_460) ;  /* 0x0000043000017945 */ /* 0x000fe20003800000 */
[----:B------:R-:W-:Y:S01]  /*3800*/  VIADD R40, R212, 0x20 ;  /* 0x00000020d4287836 */ /* 0x000fe20000000000 */
[----:B------:R-:W-:Y:S01]  /*3810*/  PRMT R161, R37, 0x7610, R161 ;  /* 0x0000761025a17816 */ /* 0x000fe200000000a1 */
[----:B------:R-:W-:Y:S01]  /*3820*/  IMAD.MOV.U32 R38, RZ, RZ, R83 ;  /* 0x000000ffff267224 */ /* 0x000fe200078e0053 */
[----:B------:R-:W-:Y:S01]  /*3830*/  PRMT R160, R36, 0x7610, R160 ;  /* 0x0000761024a07816 */ /* 0x000fe200000000a0 */
[----:B------:R-:W-:Y:S01]  /*3840*/  IMAD.MOV.U32 R37, RZ, RZ, R91 ;  /* 0x000000ffff257224 */ /* 0x000fe200078e005b */
[----:B------:R-:W-:Y:S01]  /*3850*/  MOV R36, R90 ;  /* 0x0000005a00247202 */ /* 0x000fe20000000f00 */
[----:B0-----:R-:W-:Y:S01]  /*3860*/  IMAD.MOV.U32 R39, RZ, RZ, R82 ;  /* 0x000000ffff277224 */ /* 0x001fe200078e0052 */
[----:B------:R-:W-:-:S02]  /*3870*/  ISETP.GE.AND P4, PT, R40, R4, PT ;  /* 0x000000042800720c */ /* 0x000fc40003f86270 */
[----:B------:R-:W-:Y:S02]  /*3880*/  CS2R R66, SRZ ;  /* 0x0000000000427805 */ /* 0x000fe4000001ff00 */
[----:B------:R-:W-:Y:S01]  /*3890*/  PRMT R162, R38, 0x7610, R162 ;  /* 0x0000761026a27816 */ /* 0x000fe200000000a2 */
[----:B------:R-:W-:Y:S01]  /*38a0*/  IMAD.MOV.U32 R38, RZ, RZ, R123 ;  /* 0x000000ffff267224 */ /* 0x000fe200078e007b */
[----:B------:R-:W-:Y:S01]  /*38b0*/  PRMT R164, R36, 0x5410, R37 ;  /* 0x0000541024a47816 */ /* 0x000fe20000000025 */
[----:B------:R-:W-:Y:S01]  /*38c0*/  IMAD.MOV.U32 R37, RZ, RZ, R122 ;  /* 0x000000ffff257224 */ /* 0x000fe200078e007a */
[----:B------:R-:W-:Y:S01]  /*38d0*/  PRMT R163, R39, 0x7610, R163 ;  /* 0x0000761027a37816 */ /* 0x000fe200000000a3 */
[----:B------:R-:W-:Y:S01]  /*38e0*/  IMAD.MOV.U32 R36, RZ, RZ, R81 ;  /* 0x000000ffff247224 */ /* 0x000fe200078e0051 */
[----:B------:R-:W-:Y:S02]  /*38f0*/  MOV R39, R80 ;  /* 0x0000005000277202 */ /* 0x000fe40000000f00 */
[----:B------:R-:W-:-:S02]  /*3900*/  CS2R R70, SRZ ;  /* 0x0000000000467805 */ /* 0x000fc4000001ff00 */
[----:B------:R-:W-:Y:S01]  /*3910*/  PRMT R165, R37, 0x5410, R38 ;  /* 0x0000541025a57816 */ /* 0x000fe20000000026 */
[----:B------:R-:W-:Y:S01]  /*3920*/  IMAD.MOV.U32 R38, RZ, RZ, R89 ;  /* 0x000000ffff267224 */ /* 0x000fe200078e0059 */
[----:B------:R-:W-:Y:S01]  /*3930*/  PRMT R161, R161, 0x5410, R39 ;  /* 0x00005410a1a17816 */ /* 0x000fe20000000027 */
[----:B------:R-:W-:Y:S01]  /*3940*/  IMAD.MOV.U32 R39, RZ, RZ, R88 ;  /* 0x000000ffff277224 */ /* 0x000fe200078e0058 */
[----:B------:R-:W-:Y:S01]  /*3950*/  PRMT R160, R160, 0x5410, R36 ;  /* 0x00005410a0a07816 */ /* 0x000fe20000000024 */
[----:B------:R-:W-:Y:S01]  /*3960*/  IMAD.MOV.U32 R37, RZ, RZ, R117 ;  /* 0x000000ffff257224 */ /* 0x000fe200078e0075 */
[----:B------:R-:W-:Y:S02]  /*3970*/  MOV R36, R116 ;  /* 0x0000007400247202 */ /* 0x000fe40000000f00 */
[----:B------:R-:W-:Y:S02]  /*3980*/  CS2R R74, SRZ ;  /* 0x00000000004a7805 */ /* 0x000fe4000001ff00 */
[----:B------:R-:W-:-:S02]  /*3990*/  PRMT R163, R163, 0x5410, R39 ;  /* 0x00005410a3a37816 */ /* 0x000fc40000000027 */
[----:B------:R-:W-:Y:S02]  /*39a0*/  CS2R R64, SRZ ;  /* 0x0000000000407805 */ /* 0x000fe4000001ff00 */
[----:B------:R-:W-:Y:S02]  /*39b0*/  PRMT R162, R162, 0x5410, R38 ;  /* 0x00005410a2a27816 */ /* 0x000fe40000000026 */
[----:B------:R-:W-:Y:S02]  /*39c0*/  CS2R R68, SRZ ;  /* 0x0000000000447805 */ /* 0x000fe4000001ff00 */
[----:B------:R-:W-:Y:S02]  /*39d0*/  PRMT R166, R36, 0x5410, R37 ;  /* 0x0000541024a67816 */ /* 0x000fe40000000025 */
[----:B------:R-:W-:Y:S01]  /*39e0*/  CS2R R72, SRZ ;  /* 0x0000000000487805 */ /* 0x000fe2000001ff00 */
[----:B------:R-:W-:Y:S01]  /*39f0*/  IMAD.MOV.U32 R40, RZ, RZ, R124 ;  /* 0x000000ffff287224 */ /* 0x000fe200078e007c */
[----:B------:R-:W-:-:S02]  /*3a00*/  MOV R41, R125 ;  /* 0x0000007d00297202 */ /* 0x000fc40000000f00 */
[----:B------:R-:W-:Y:S01]  /*3a10*/  CS2R R76, SRZ ;  /* 0x00000000004c7805 */ /* 0x000fe2000001ff00 */
[----:B------:R-:W-:Y:S06]  /*3a20*/  @P4 BRA `(.L_x_461) ;  /* 0x00000000007c4947 */ /* 0x000fec0003800000 */
[----:B------:R-:W-:Y:S01]  /*3a30*/  IADD3 R36, P2, P5, R100, R86, R33 ;  /* 0x0000005664247210 */ /* 0x000fe20007d5e021 */
[----:B------:R-:W-:Y:S01]  /*3a40*/  ULDC.64 UR4, c[0x0][0x3e8] ;  /* 0x0000fa0000047ab9 */ /* 0x000fe20000000a00 */
[----:B------:R-:W-:Y:S01]  /*3a50*/  ULDC.64 UR6, c[0x0][0x400] ;  /* 0x0001000000067ab9 */ /* 0x000fe20000000a00 */
[----:B------:R-:W-:Y:S02]  /*3a60*/  CS2R R74, SRZ ;  /* 0x00000000004a7805 */ /* 0x000fe4000001ff00 */
[----:B------:R-:W-:Y:S02]  /*3a70*/  IADD3.X R39, R26, R0, R35, P2, P5 ;  /* 0x000000001a277210 */ /* 0x000fe400017ea423 */
[----:B------:R-:W-:Y:S02]  /*3a80*/  CS2R R76, SRZ ;  /* 0x00000000004c7805 */ /* 0x000fe4000001ff00 */
[----:B------:R-:W-:Y:S01]  /*3a90*/  IADD3 R37, P2, P5, R106, R84, R29 ;  /* 0x000000546a257210 */ /* 0x000fe20007d5e01d */
[----:B------:R-:W-:-:S03]  /*3aa0*/  ULDC.64 UR8, c[0x0][0x208] ;  /* 0x0000820000087ab9 */ /* 0x000fc60000000a00 */
[----:B------:R-:W-:Y:S02]  /*3ab0*/  IADD3.X R42, R21, R3, R31, P2, P5 ;  /* 0x00000003152a7210 */ /* 0x000fe400017ea41f */
[----:B------:R-:W-:-:S04]  /*3ac0*/  LEA R38, P2, R36, UR4, 0x1 ;  /* 0x0000000424267c11 */ /* 0x000fc8000f8408ff */
[----:B------:R-:W-:Y:S02]  /*3ad0*/  LEA.HI.X R39, R36, UR5, R39, 0x1, P2 ;  /* 0x0000000524277c11 */ /* 0x000fe400090f0c27 */
[----:B------:R-:W-:-:S04]  /*3ae0*/  LEA R36, P2, R37, UR6, 0x1 ;  /* 0x0000000625247c11 */ /* 0x000fc8000f8408ff */
[----:B------:R-:W-:Y:S02]  /*3af0*/  LEA.HI.X R37, R37, UR7, R42, 0x1, P2 ;  /* 0x0000000725257c11 */ /* 0x000fe400090f0c2a */
[----:B------:R-:W-:Y:S02]  /*3b00*/  ISETP.GE.AND P2, PT, R22, R120, PT ;  /* 0x000000781600720c */ /* 0x000fe40003f46270 */
[----:B------:R-:W-:Y:S02]  /*3b10*/  CS2R R70, SRZ ;  /* 0x0000000000467805 */ /* 0x000fe4000001ff00 */
[----:B------:R-:W-:-:S09]  /*3b20*/  CS2R R72, SRZ ;  /* 0x0000000000487805 */ /* 0x000fd2000001ff00 */
[----:B------:R0:W5:Y:S04]  /*3b30*/  @!P2 LDG.E.64 R74, desc[UR8][R38.64] ;  /* 0x00000008264aa981 */ /* 0x000168000c1e1b00 */
[----:B------:R0:W5:Y:S01]  /*3b40*/  @!P2 LDG.E.64 R76, desc[UR8][R36.64] ;  /* 0x00000008244ca981 */ /* 0x000162000c1e1b00 */
        /* <DEDUP_REMOVED lines=10> */
[----:B------:R-:W-:-:S13]  /*3bf0*/  ISETP.GE.AND P2, PT, R216, R120, PT ;  /* 0x00000078d800720c */ /* 0x000fda0003f46270 */
[----:B------:R0:W5:Y:S04]  /*3c00*/  @!P2 LDG.E.64 R62, desc[UR8][R38.64+0xc0] ;  /* 0x0000c008263ea981 */ /* 0x000168000c1e1b00 */
[----:B------:R0:W5:Y:S02]  /*3c10*/  @!P2 LDG.E.64 R64, desc[UR8][R36.64+0xc0] ;  /* 0x0000c0082440a981 */ /* 0x000164000c1e1b00 */
.L_x_461:
[----:B------:R-:W-:Y:S05]  /*3c20*/  BSYNC B1 ;  /* 0x0000000000017941 */ /* 0x000fea0003800000 */
.L_x_460:
[----:B0----5:R-:W-:Y:S01]  /*3c30*/  IMAD.MOV.U32 R37, RZ, RZ, R62 ;  /* 0x000000ffff257224 */ /* 0x021fe200078e003e */
[----:B------:R-:W-:Y:S01]  /*3c40*/  IADD3 R42, R212, 0x40, RZ ;  /* 0x00000040d42a7810 */ /* 0x000fe20007ffe0ff */
[----:B------:R-:W-:Y:S01]  /*3c50*/  IMAD.MOV.U32 R36, RZ, RZ, R63 ;  /* 0x000000ffff247224 */ /* 0x000fe200078e003f */
[----:B------:R-:W-:Y:S01]  /*3c60*/  MOV R38, R67 ;  /* 0x0000004300267202 */ /* 0x000fe20000000f00 */
[----:B------:R-:W-:Y:S01]  /*3c70*/  IMAD.MOV.U32 R39, RZ, RZ, R66 ;  /* 0x000000ffff277224 */ /* 0x000fe200078e0042 */
[----:B------:R-:W-:Y:S01]  /*3c80*/  ISETP.GE.AND P5, PT, R42, R4, PT ;  /* 0x000000042a00720c */ /* 0x000fe20003fa6270 */
[----:B------:R-:W-:Y:S01]  /*3c90*/  BSSY B1, `(.L_x_462) ;  /* 0x0000040000017945 */ /* 0x000fe20003800000 */
[----:B------:R-:W-:Y:S01]  /*3ca0*/  PRMT R148, R36, 0x5410, R37 ;  /* 0x0000541024947816 */ /* 0x000fe20000000025 */
[----:B------:R-:W-:Y:S01]  /*3cb0*/  IMAD.MOV.U32 R37, RZ, RZ, R70 ;  /* 0x000000ffff257224 */ /* 0x000fe200078e0046 */
[----:B------:R-:W-:Y:S01]  /*3cc0*/  PRMT R151, R39, 0x5410, R38 ;  /* 0x0000541027977816 */ /* 0x000fe20000000026 */
[----:B------:R-:W-:Y:S01]  /*3cd0*/  IMAD.MOV.U32 R36, RZ, RZ, R71 ;  /* 0x000000ffff247224 */ /* 0x000fe200078e0047 */
[----:B------:R-:W-:Y:S01]  /*3ce0*/  MOV R38, R75 ;  /* 0x0000004b00267202 */ /* 0x000fe20000000f00 */
[----:B------:R-:W-:Y:S01]  /*3cf0*/  IMAD.MOV.U32 R39, RZ, RZ, R74 ;  /* 0x000000ffff277224 */ /* 0x000fe200078e004a */
[----:B------:R-:W-:Y:S01]  /*3d00*/  PRMT R153, R153, 0x5410, R37 ;  /* 0x0000541099997816 */ /* 0x000fe20000000025 */
[----:B------:R-:W-:Y:S01]  /*3d10*/  IMAD.MOV.U32 R37, RZ, RZ, R64 ;  /* 0x000000ffff257224 */ /* 0x000fe200078e0040 */
[----:B------:R-:W-:Y:S01]  /*3d20*/  PRMT R154, R36, 0x7610, R154 ;  /* 0x00007610249a7816 */ /* 0x000fe2000000009a */
[----:B------:R-:W-:Y:S01]  /*3d30*/  IMAD.MOV.U32 R36, RZ, RZ, R65 ;  /* 0x000000ffff247224 */ /* 0x000fe200078e0041 */
[----:B------:R-:W-:-:S02]  /*3d40*/  PRMT R167, R40, 0x5410, R41 ;  /* 0x0000541028a77816 */ /* 0x000fc40000000029 */
[----:B------:R-:W-:Y:S02]  /*3d50*/  CS2R R42, SRZ ;  /* 0x00000000002a7805 */ /* 0x000fe4000001ff00 */
[----:B------:R-:W-:Y:S02]  /*3d60*/  PRMT R158, R38, 0x5410, R39 ;  /* 0x00005410269e7816 */ /* 0x000fe40000000027 */
[----:B------:R-:W-:Y:S02]  /*3d70*/  CS2R R48, SRZ ;  /* 0x0000000000307805 */ /* 0x000fe4000001ff00 */
[----:B------:R-:W-:Y:S01]  /*3d80*/  PRMT R149, R37, 0x5410, R36 ;  /* 0x0000541025957816 */ /* 0x000fe20000000024 */
[----:B------:R-:W-:Y:S01]  /*3d90*/  IMAD.MOV.U32 R37, RZ, RZ, R68 ;  /* 0x000000ffff257224 */ /* 0x000fe200078e0044 */
[----:B------:R-:W-:Y:S02]  /*3da0*/  MOV R36, R69 ;  /* 0x0000004500247202 */ /* 0x000fe40000000f00 */
[----:B------:R-:W-:-:S02]  /*3db0*/  CS2R R54, SRZ ;  /* 0x0000000000367805 */ /* 0x000fc4000001ff00 */
[----:B------:R-:W-:Y:S02]  /*3dc0*/  CS2R R56, SRZ ;  /* 0x0000000000387805 */ /* 0x000fe4000001ff00 */
[----:B------:R-:W-:Y:S02]  /*3dd0*/  CS2R R40, SRZ ;  /* 0x0000000000287805 */ /* 0x000fe4000001ff00 */
[----:B------:R-:W-:Y:S01]  /*3de0*/  PRMT R152, R37, 0x5410, R36 ;  /* 0x0000541025987816 */ /* 0x000fe20000000024 */
[----:B------:R-:W-:Y:S01]  /*3df0*/  IMAD.MOV.U32 R37, RZ, RZ, R72 ;  /* 0x000000ffff257224 */ /* 0x000fe200078e0048 */
[----:B------:R-:W-:Y:S01]  /*3e00*/  CS2R R50, SRZ ;  /* 0x0000000000327805 */ /* 0x000fe2000001ff00 */
[----:B------:R-:W-:Y:S01]  /*3e10*/  IMAD.MOV.U32 R36, RZ, RZ, R73 ;  /* 0x000000ffff247224 */ /* 0x000fe200078e0049 */
[----:B------:R-:W-:Y:S02]  /*3e20*/  CS2R R52, SRZ ;  /* 0x0000000000347805 */ /* 0x000fe4000001ff00 */
[----:B------:R-:W-:-:S02]  /*3e30*/  CS2R R58, SRZ ;  /* 0x00000000003a7805 */ /* 0x000fc4000001ff00 */
[----:B------:R-:W-:Y:S01]  /*3e40*/  PRMT R154, R154, 0x5410, R37 ;  /* 0x000054109a9a7816 */ /* 0x000fe20000000025 */
[----:B------:R-:W-:Y:S01]  /*3e50*/  IMAD.MOV.U32 R37, RZ, RZ, R76 ;  /* 0x000000ffff257224 */ /* 0x000fe200078e004c */
[----:B------:R-:W-:Y:S01]  /*3e60*/  PRMT R155, R36, 0x7610, R155 ;  /* 0x00007610249b7816 */ /* 0x000fe2000000009b */
[----:B------:R-:W-:-:S05]  /*3e70*/  IMAD.MOV.U32 R36, RZ, RZ, R77 ;  /* 0x000000ffff247224 */ /* 0x000fca00078e004d */
[----:B------:R-:W-:Y:S01]  /*3e80*/  PRMT R157, R36, 0x5410, R37 ;  /* 0x00005410249d7816 */ /* 0x000fe20000000025 */
[----:B------:R-:W-:Y:S06]  /*3e90*/  @P5 BRA `(.L_x_463) ;  /* 0x00000000007c5947 */ /* 0x000fec0003800000 */
[----:B------:R-:W-:Y:S01]  /*3ea0*/  IADD3 R86, P2, P6, R100, R32, R86 ;  /* 0x0000002064567210 */ /* 0x000fe20007e5e056 */
[----:B------:R-:W-:Y:S01]  /*3eb0*/  ULDC.64 UR4, c[0x0][0x3e8] ;  /* 0x0000fa0000047ab9 */ /* 0x000fe20000000a00 */
[----:B------:R-:W-:Y:S02]  /*3ec0*/  CS2R R56, SRZ ;  /* 0x0000000000387805 */ /* 0x000fe4000001ff00 */
[----:B------:R-:W-:Y:S02]  /*3ed0*/  CS2R R58, SRZ ;  /* 0x00000000003a7805 */ /* 0x000fe4000001ff00 */
[----:B------:R-:W-:Y:S01]  /*3ee0*/  IADD3.X R0, R26, R34, R0, P2, P6 ;  /* 0x000000221a007210 */ /* 0x000fe200017ec400 */
[----:B------:R-:W-:Y:S01]  /*3ef0*/  ULDC.64 UR6, c[0x0][0x208] ;  /* 0x0000820000067ab9 */ /* 0x000fe20000000a00 */
[----:B------:R-:W-:-:S04]  /*3f00*/  IADD3 R84, P2, P6, R106, R28, R84 ;  /* 0x0000001c6a547210 */ /* 0x000fc80007e5e054 */
[----:B------:R-:W-:Y:S02]  /*3f10*/  IADD3.X R3, R21, R30, R3, P2, P6 ;  /* 0x0000001e15037210 */ /* 0x000fe400017ec403 */
[----:B------:R-:W-:-:S04]  /*3f20*/  LEA R38, P2, R86, UR4, 0x1 ;  /* 0x0000000456267c11 */ /* 0x000fc8000f8408ff */
[----:B------:R-:W-:Y:S01]  /*3f30*/  LEA.HI.X R39, R86, UR5, R0, 0x1, P2 ;  /* 0x0000000556277c11 */ /* 0x000fe200090f0c00 */
[----:B------:R-:W-:Y:S02]  /*3f40*/  ULDC.64 UR4, c[0x0][0x400] ;  /* 0x0001000000047ab9 */ /* 0x000fe40000000a00 */
        /* <DEDUP_REMOVED lines=20> */
.L_x_463:
[----:B------:R-:W-:Y:S05]  /*4090*/  BSYNC B1 ;  /* 0x0000000000017941 */ /* 0x000fea0003800000 */
.L_x_462:
[----:B-----5:R-:W-:Y:S01]  /*40a0*/  IMAD.MOV.U32 R3, RZ, RZ, R42 ;  /* 0x000000ffff037224 */ /* 0x020fe200078e002a */
[----:B------:R-:W-:Y:S01]  /*40b0*/  ULOP3.LUT UR4, UR60, 0x1, URZ, 0xfc, !UPT ;  /* 0x000000013c047892 */ /* 0x000fe2000f8efc3f */
[----:B------:R-:W-:-:S03]  /*40c0*/  IMAD.MOV.U32 R0, RZ, RZ, R43 ;  /* 0x000000ffff007224 */ /* 0x000fc600078e002b */
[----:B------:R-:W-:Y:S02]  /*40d0*/  UISETP.NE.AND UP0, UPT, UR4, 0x3, UPT ;  /* 0x000000030400788c */ /* 0x000fe4000bf05270 */
[----:B------:R-:W-:Y:S01]  /*40e0*/  PRMT R134, R3, 0x5410, R0 ;  /* 0x0000541003867816 */ /* 0x000fe20000000000 */
[----:B------:R-:W-:Y:S01]  /*40f0*/  IMAD.MOV.U32 R0, RZ, RZ, R49 ;  /* 0x000000ffff007224 */ /* 0x000fe200078e0031 */
[----:B------:R-:W-:Y:S02]  /*4100*/  MOV R3, R48 ;  /* 0x0000003000037202 */ /* 0x000fe40000000f00 */
[----:B------:R-:W-:Y:S02]  /*4110*/  PLOP3.LUT P2, PT, PT, PT, UP0, 0x80, 0x0 ;  /* 0x000000000000781c */ /* 0x000fe40003f4f008 */
[----:B------:R-:W-:Y:S01]  /*4120*/  PRMT R143, R3, 0x5410, R0 ;  /* 0x00005410038f7816 */ /* 0x000fe20000000000 */
[----:B------:R-:W-:Y:S02]  /*4130*/  IMAD.MOV.U32 R3, RZ, RZ, R54 ;  /* 0x000000ffff037224 */ /* 0x000fe400078e0036 */
[----:B------:R-:W-:-:S05]  /*4140*/  IMAD.MOV.U32 R0, RZ, RZ, R55 ;  /* 0x000000ffff007224 */ /* 0x000fca00078e0037 */
[----:B------:R-:W-:Y:S01]  /*4150*/  PRMT R150, R3, 0x5410, R0 ;  /* 0x0000541003967816 */ /* 0x000fe20000000000 */
[----:B------:R-:W-:Y:S01]  /*4160*/  IMAD.MOV.U32 R0, RZ, RZ, R57 ;  /* 0x000000ffff007224 */ /* 0x000fe200078e0039 */
[----:B------:R-:W-:-:S04]  /*4170*/  MOV R3, R56 ;  /* 0x0000003800037202 */ /* 0x000fc80000000f00 */
[----:B------:R-:W-:Y:S01]  /*4180*/  PRMT R153, R3, 0x7610, R153 ;  /* 0x0000761003997816 */ /* 0x000fe20000000099 */
[----:B------:R-:W-:Y:S01]  /*4190*/  IMAD.MOV.U32 R3, RZ, RZ, R40 ;  /* 0x000000ffff037224 */ /* 0x000fe200078e0028 */
[----:B------:R-:W-:Y:S01]  /*41a0*/  PRMT R155, R155, 0x5410, R0 ;  /* 0x000054109b9b7816 */ /* 0x000fe20000000000 */
[----:B------:R-:W-:-:S05]  /*41b0*/  IMAD.MOV.U32 R0, RZ, RZ, R41 ;  /* 0x000000ffff007224 */ /* 0x000fca00078e0029 */
[----:B------:R-:W-:Y:S02]  /*41c0*/  PRMT R135, R3, 0x5410, R0 ;  /* 0x0000541003877816 */ /* 0x000fe40000000000 */
[----:B------:R-:W-:-:S04]  /*41d0*/  MOV R0, R50 ;  /* 0x0000003200007202 */ /* 0x000fc80000000f00 */
[----:B------:R-:W-:Y:S01]  /*41e0*/  PRMT R145, R0, 0x7610, R145 ;  /* 0x0000761000917816 */ /* 0x000fe20000000091 */
[----:B------:R-:W-:-:S05]  /*41f0*/  IMAD.MOV.U32 R0, RZ, RZ, R51 ;  /* 0x000000ffff007224 */ /* 0x000fca00078e0033 */
[----:B------:R-:W-:Y:S01]  /*4200*/  PRMT R145, R145, 0x5410, R0 ;  /* 0x0000541091917816 */ /* 0x000fe20000000000 */
[----:B------:R-:W-:-:S05]  /*4210*/  IMAD.MOV.U32 R0, RZ, RZ, R52 ;  /* 0x000000ffff007224 */ /* 0x000fca00078e0034 */
[----:B------:R-:W-:Y:S01]  /*4220*/  PRMT R156, R0, 0x7610, R156 ;  /* 0x00007610009c7816 */ /* 0x000fe2000000009c */
[----:B------:R-:W-:-:S05]  /*4230*/  IMAD.MOV.U32 R0, RZ, RZ, R53 ;  /* 0x000000ffff007224 */ /* 0x000fca00078e0035 */
[----:B------:R-:W-:Y:S02]  /*4240*/  PRMT R156, R156, 0x5410, R0 ;  /* 0x000054109c9c7816 */ /* 0x000fe40000000000 */
[----:B------:R-:W-:-:S04]  /*4250*/  MOV R0, R58 ;  /* 0x0000003a00007202 */ /* 0x000fc80000000f00 */
[----:B------:R-:W-:Y:S01]  /*4260*/  PRMT R159, R0, 0x7610, R159 ;  /* 0x00007610009f7816 */ /* 0x000fe2000000009f */
[----:B------:R-:W-:-:S05]  /*4270*/  IMAD.MOV.U32 R0, RZ, RZ, R59 ;  /* 0x000000ffff007224 */ /* 0x000fca00078e003b */
[----:B------:R-:W-:Y:S01]  /*4280*/  PRMT R159, R159, 0x5410, R0 ;  /* 0x000054109f9f7816 */ /* 0x000fe20000000000 */
[----:B------:R-:W-:Y:S06]  /*4290*/  @!P2 BRA `(.L_x_464) ;  /* 0x000000000004a947 */ /* 0x000fec0003800000 */
[----:B------:R-:W-:Y:S01]  /*42a0*/  BPT.TRAP 0x1 ;  /* 0x000000040000795c */ /* 0x000fe20000300000 */
.L_x_464:
[----:B------:R-:W-:Y:S01]  /*42b0*/  IMAD R3, R19, 0x8, R18 ;  /* 0x0000000813037824 */ /* 0x000fe200078e0212 */
[----:B------:R-:W-:Y:S01]  /*42c0*/  SHF.L.U32 R0, R217, 0x1f, RZ ;  /* 0x0000001fd9007819 */ /* 0x000fe200000006ff */
[----:B------:R-:W-:Y:S03]  /*42d0*/  BSSY B1, `(.L_x_465) ;  /* 0x0000003000017945 */ /* 0x000fe60003800000 */
[----:B------:R-:W1:Y:S02]  /*42e0*/  SYNCS.PHASECHK.TRANS64.TRYWAIT P6, [R3+URZ+0x38890], R0 ;  /* 0x03889000030075a7 */ /* 0x000e6400080c017f */
[----:B-1----:R-:W-:Y:S05]  /*42f0*/  @!P6 BRA `(.L_x_466) ;  /* 0x0000027800f4e947 */ /* 0x002fea0003800000 */
.L_x_858:
[----:B------:R-:W-:Y:S05]  /*4300*/  BSYNC B1 ;  /* 0x0000000000017941 */ /* 0x000fea0003800000 */
.L_x_465:
[----:B------:R-:W-:Y:S04]  /*4310*/  BSSY B1, `(.L_x_467) ;  /* 0x00000d4000017945 */ /* 0x000fe80003800000 */
[----:B------:R-:W-:Y:S05]  /*4320*/  @P3 BRA `(.L_x_468) ;  /* 0x0000000c00483947 */ /* 0x000fea0003800000 */
[----:B------:R-:W-:Y:S01]  /*4330*/  ISETP.NE.AND P3, PT, R27, RZ, PT ;  /* 0x000000ff1b00720c */ /* 0x000fe20003f65270 */
[----:B------:R-:W-:-:S12]  /*4340*/  BSSY B2, `(.L_x_469) ;  /* 0x0000033000027945 */ /* 0x000fd80003800000 */
[----:B------:R-:W-:Y:S05]  /*4350*/  @!P3 BRA `(.L_x_470) ;  /* 0x0000000000c4b947 */ /* 0x000fea0003800000 */
[----:B0-----:R0:W2:Y:S01]  /*4360*/  LDS.128 R36, [R5+0x24400] ;  /* 0x0244000005247984 */ /* 0x0010a20000000c00 */
[----:B------:R-:W-:Y:S01]  /*4370*/  ISETP.GE.AND P3, PT, R22, R120, PT ;  /* 0x000000781600720c */ /* 0x000fe20003f66270 */
[----:B------:R-:W-:-:S12]  /*4380*/  BSSY B3, `(.L_x_471) ;  /* 0x000002c000037945 */ /* 0x000fd80003800000 */
[----:B0-----:R-:W-:Y:S05]  /*4390*/  @P3 BRA `(.L_x_472) ;  /* 0x0000000000a83947 */ /* 0x001fea0003800000 */
[----:B------:R-:W-:Y:S01]  /*43a0*/  SHF.R.U64 R85, R124, 0x10, R125 ;  /* 0x000000107c557819 */ /* 0x000fe2000000127d */
[--C-:B--2---:R-:W-:Y:S01]  /*43b0*/  HADD2.F32 R86, -RZ, R37.reuse.H1_H1 ;  /* 0x30000025ff567230 */ /* 0x104fe20000004100 */
[----:B------:R-:W-:Y:S01]  /*43c0*/  SHF.R.U64 R84, R122, 0x10, R123 ;  /* 0x000000107a547819 */ /* 0x000fe2000000127b */
[----:B------:R-:W-:Y:S01]  /*43d0*/  HADD2.F32 R87, -RZ, R37.H0_H0 ;  /* 0x20000025ff577230 */ /* 0x000fe20000004100 */
[----:B------:R-:W-:Y:S01]  /*43e0*/  SHF.R.U32.HI R124, RZ, 0x10, R125 ;  /* 0x00000010ff7c7819 */ /* 0x000fe2000001167d */
[----:B------:R-:W-:Y:S01]  /*43f0*/  HADD2.F32 R85, -RZ, R85.H0_H0 ;  /* 0x20000055ff557230 */ /* 0x000fe20000004100 */
[----:B------:R-:W-:Y:S01]  /*4400*/  SHF.R.U32.HI R122, RZ, 0x10, R123 ;  /* 0x00000010ff7a7819 */ /* 0x000fe2000001167b */
[----:B------:R-:W-:Y:S02]  /*4410*/  HADD2.F32 R84, -RZ, R84.H0_H0 ;  /* 0x20000054ff547230 */ /* 0x000fe40000004100 */
[----:B------:R-:W-:Y:S02]  /*4420*/  HADD2.F32 R124, -RZ, R124.H0_H0 ;  /* 0x2000007cff7c7230 */ /* 0x000fe40000004100 */
[-C--:B------:R-:W-:Y:S01]  /*4430*/  FMUL.FTZ R37, R86, R85.reuse ;  /* 0x0000005556257220 */ /* 0x080fe20000410000 */
[----:B------:R-:W-:Y:S01]  /*4440*/  FMUL.FTZ R85, R87, R85 ;  /* 0x0000005557557220 */ /* 0x000fe20000410000 */
[----:B------:R-:W-:-:S02]  /*4450*/  HADD2.F32 R122, -RZ, R122.H0_H0 ;  /* 0x2000007aff7a7230 */ /* 0x000fc40000004100 */
[-C--:B------:R-:W-:Y:S01]  /*4460*/  FFMA.FTZ R37, R87, R84.reuse, -R37 ;  /* 0x0000005457257223 */ /* 0x080fe20000010825 */
[----:B------:R-:W-:Y:S01]  /*4470*/  FFMA.FTZ R84, R86, R84, R85 ;  /* 0x0000005456547223 */ /* 0x000fe20000010055 */
[--C-:B------:R-:W-:Y:S02]  /*4480*/  HADD2.F32 R85, -RZ, R39.reuse.H1_H1 ;  /* 0x30000027ff557230 */ /* 0x100fe40000004100 */
[----:B------:R-:W-:Y:S02]  /*4490*/  HADD2.F32 R86, -RZ, R39.H0_H0 ;  /* 0x20000027ff567230 */ /* 0x000fe40000004100 */
[----:B------:R-:W-:Y:S02]  /*44a0*/  HADD2.F32 R87, -RZ, R165.H0_H0 ;  /* 0x200000a5ff577230 */ /* 0x000fe40000004100 */
[----:B------:R-:W-:Y:S01]  /*44b0*/  FMUL.FTZ R39, R85, R124 ;  /* 0x0000007c55277220 */ /* 0x000fe20000410000 */
[----:B------:R-:W-:Y:S01]  /*44c0*/  HADD2.F32 R123, -RZ, R36.H0_H0 ;  /* 0x20000024ff7b7230 */ /* 0x000fe20000004100 */
[----:B------:R-:W-:-:S02]  /*44d0*/  F2FP.F16.F32.PACK_AB R37, R84, R37 ;  /* 0x000000255425723e */ /* 0x000fc400000000ff */
[C---:B------:R-:W-:Y:S01]  /*44e0*/  FFMA.FTZ R39, R86.reuse, R122, -R39 ;  /* 0x0000007a56277223 */ /* 0x040fe20000010827 */
[----:B------:R-:W-:-:S04]  /*44f0*/  FMUL.FTZ R86, R86, R124 ;  /* 0x0000007c56567220 */ /* 0x000fc80000410000 */
[----:B------:R-:W-:Y:S01]  /*4500*/  FFMA.FTZ R85, R85, R122, R86 ;  /* 0x0000007a55557223 */ /* 0x000fe20000010056 */
[----:B------:R-:W-:Y:S02]  /*4510*/  HADD2.F32 R122, -RZ, R167.H0_H0 ;  /* 0x200000a7ff7a7230 */ /* 0x000fe40000004100 */
[----:B------:R-:W-:Y:S02]  /*4520*/  HADD2.F32 R86, -RZ, R36.H1_H1 ;  /* 0x30000024ff567230 */ /* 0x000fe40000004100 */
[----:B------:R-:W-:-:S03]  /*4530*/  F2FP.F16.F32.PACK_AB R39, R85, R39 ;  /* 0x000000275527723e */ /* 0x000fc600000000ff */
[----:B------:R-:W-:-:S04]  /*4540*/  FMUL.FTZ R36, R86, R122 ;  /* 0x0000007a56247220 */ /* 0x000fc80000410000 */
[C---:B------:R-:W-:Y:S01]  /*4550*/  FFMA.FTZ R36, R123.reuse, R87, -R36 ;  /* 0x000000577b247223 */ /* 0x040fe20000010824 */
[----:B------:R-:W-:Y:S01]  /*4560*/  FMUL.FTZ R123, R123, R122 ;  /* 0x0000007a7b7b7220 */ /* 0x000fe20000410000 */
[----:B------:R-:W-:-:S03]  /*4570*/  IMAD.MOV.U32 R122, RZ, RZ, R38 ;  /* 0x000000ffff7a7224 */ /* 0x000fc600078e0026 */
[----:B------:R-:W-:Y:S01]  /*4580*/  FFMA.FTZ R86, R86, R87, R123 ;  /* 0x0000005756567223 */ /* 0x000fe2000001007b */
[----:B------:R-:W-:Y:S02]  /*4590*/  HADD2.F32 R123, -RZ, R167.H1_H1 ;  /* 0x300000a7ff7b7230 */ /* 0x000fe40000004100 */
[--C-:B------:R-:W-:Y:S02]  /*45a0*/  HADD2.F32 R38, -RZ, R122.reuse.H1_H1 ;  /* 0x3000007aff267230 */ /* 0x100fe40000004100 */
[----:B------:R-:W-:Y:S01]  /*45b0*/  HADD2.F32 R124, -RZ, R122.H0_H0 ;  /* 0x2000007aff7c7230 */ /* 0x000fe20000004100 */
[----:B------:R-:W-:Y:S01]  /*45c0*/  F2FP.F16.F32.PACK_AB R36, R86, R36 ;  /* 0x000000245624723e */ /* 0x000fe200000000ff */
[----:B------:R-:W-:Y:S02]  /*45d0*/  HADD2.F32 R87, -RZ, R165.H1_H1 ;  /* 0x300000a5ff577230 */ /* 0x000fe40000004100 */
[-C--:B------:R-:W-:Y:S01]  /*45e0*/  FMUL.FTZ R122, R38, R123.reuse ;  /* 0x0000007b267a7220 */ /* 0x080fe20000410000 */
[----:B------:R-:W-:-:S03]  /*45f0*/  FMUL.FTZ R123, R124, R123 ;  /* 0x0000007b7c7b7220 */ /* 0x000fc60000410000 */
[-C--:B------:R-:W-:Y:S01]  /*4600*/  FFMA.FTZ R122, R124, R87.reuse, -R122 ;  /* 0x000000577c7a7223 */ /* 0x080fe2000001087a */
[----:B------:R-:W-:-:S05]  /*4610*/  FFMA.FTZ R123, R38, R87, R123 ;  /* 0x00000057267b7223 */ /* 0x000fca000001007b */
[----:B------:R-:W-:-:S04]  /*4620*/  F2FP.F16.F32.PACK_AB R122, R123, R122 ;  /* 0x0000007a7b7a723e */ /* 0x000fc800000000ff */
[----:B------:R-:W-:-:S07]  /*4630*/  MOV R38, R122 ;  /* 0x0000007a00267202 */ /* 0x000fce0000000f00 */
.L_x_472:
[----:B------:R-:W-:Y:S05]  /*4640*/  BSYNC B3 ;  /* 0x0000000000037941 */ /* 0x000fea0003800000 */
.L_x_471:
[----:B------:R-:W-:Y:S02]  /*4650*/  ULDC.64 UR4, c[0x0][0x208] ;  /* 0x0000820000047ab9 */ /* 0x000fe40000000a00 */
[----:B--2---:R2:W-:Y:S03]  /*4660*/  STG.E.128 desc[UR4][R60.64], R36 ;  /* 0x000000243c007986 */ /* 0x0045e6000c101d04 */
.L_x_470:
[----:B------:R-:W-:Y:S05]  /*4670*/  BSYNC B2 ;  /* 0x0000000000027941 */ /* 0x000fea0003800000 */
.L_x_469:
[----:B------:R-:W-:Y:S01]  /*4680*/  ISETP.NE.AND P3, PT, R11, RZ, PT ;  /* 0x000000ff0b00720c */ /* 0x000fe20003f65270 */
[----:B------:R-:W-:-:S12]  /*4690*/  BSSY B2, `(.L_x_473) ;  /* 0x0000031000027945 */ /* 0x000fd80003800000 */
[----:B------:R-:W-:Y:S05]  /*46a0*/  @!P3 BRA `(.L_x_474) ;  /* 0x0000000000bcb947 */ /* 0x000fea0003800000 */
[----:B0-2---:R0:W2:Y:S01]  /*46b0*/  LDS.128 R36, [R5+0x26c00] ;  /* 0x026c000005247984 */ /* 0x0050a20000000c00 */
        /* <DEDUP_REMOVED lines=29> */
[-C--:B------:R-:W-:Y:S01]  /*4890*/  FMUL.FTZ R36, R86, R90.reuse ;  /* 0x0000005a56247220 */ /* 0x080fe20000410000 */
[----:B------:R-:W-:-:S03]  /*48a0*/  FMUL.FTZ R90, R91, R90 ;  /* 0x0000005a5b5a7220 */ /* 0x000fc60000410000 */
[-C--:B------:R-:W-:Y:S01]  /*48b0*/  FFMA.FTZ R36, R91, R87.reuse, -R36 ;  /* 0x000000575b247223 */ /* 0x080fe20000010824 */
[----:B------:R-:W-:Y:S01]  /*48c0*/  FFMA.FTZ R86, R86, R87, R90 ;  /* 0x0000005756567223 */ /* 0x000fe2000001005a */
[----:B------:R-:W-:Y:S02]  /*48d0*/  HADD2.F32 R87, -RZ, R166.H1_H1 ;  /* 0x300000a6ff577230 */ /* 0x000fe40000004100 */
[----:B------:R-:W-:Y:S02]  /*48e0*/  HADD2.F32 R90, -RZ, R38.H1_H1 ;  /* 0x30000026ff5a7230 */ /* 0x000fe40000004100 */
[----:B------:R-:W-:Y:S01]  /*48f0*/  HADD2.F32 R91, -RZ, R164.H1_H1 ;  /* 0x300000a4ff5b7230 */ /* 0x000fe20000004100 */
[----:B------:R-:W-:Y:S01]  /*4900*/  F2FP.F16.F32.PACK_AB R36, R86, R36 ;  /* 0x000000245624723e */ /* 0x000fe200000000ff */
[----:B------:R-:W-:Y:S02]  /*4910*/  HADD2.F32 R38, -RZ, R38.H0_H0 ;  /* 0x20000026ff267230 */ /* 0x000fe40000004100 */
[----:B------:R-:W-:-:S04]  /*4920*/  FMUL.FTZ R116, R90, R87 ;  /* 0x000000575a747220 */ /* 0x000fc80000410000 */
[C---:B------:R-:W-:Y:S01]  /*4930*/  FFMA.FTZ R116, R38.reuse, R91, -R116 ;  /* 0x0000005b26747223 */ /* 0x040fe20000010874 */
[----:B------:R-:W-:-:S04]  /*4940*/  FMUL.FTZ R38, R38, R87 ;  /* 0x0000005726267220 */ /* 0x000fc80000410000 */
[----:B------:R-:W-:-:S05]  /*4950*/  FFMA.FTZ R38, R90, R91, R38 ;  /* 0x0000005b5a267223 */ /* 0x000fca0000010026 */
[----:B------:R-:W-:-:S07]  /*4960*/  F2FP.F16.F32.PACK_AB R38, R38, R116 ;  /* 0x000000742626723e */ /* 0x000fce00000000ff */
.L_x_476:
[----:B------:R-:W-:Y:S05]  /*4970*/  BSYNC B3 ;  /* 0x0000000000037941 */ /* 0x000fea0003800000 */
.L_x_475:
[----:B------:R-:W-:Y:S02]  /*4980*/  ULDC.64 UR4, c[0x0][0x208] ;  /* 0x0000820000047ab9 */ /* 0x000fe40000000a00 */
[----:B--2---:R3:W-:Y:S03]  /*4990*/  STG.E.128 desc[UR4][R60.64+0x80], R36 ;  /* 0x000080243c007986 */ /* 0x0047e6000c101d04 */
.L_x_474:
[----:B------:R-:W-:Y:S05]  /*49a0*/  BSYNC B2 ;  /* 0x0000000000027941 */ /* 0x000fea0003800000 */
.L_x_473:
[----:B------:R-:W-:Y:S01]  /*49b0*/  ISETP.NE.AND P3, PT, R10, RZ, PT ;  /* 0x000000ff0a00720c */ /* 0x000fe20003f65270 */
[----:B------:R-:W-:-:S12]  /*49c0*/  BSSY B2, `(.L_x_477) ;  /* 0x0000034000027945 */ /* 0x000fd80003800000 */
[----:B------:R-:W-:Y:S05]  /*49d0*/  @!P3 BRA `(.L_x_478) ;  /* 0x0000000000c8b947 */ /* 0x000fea0003800000 */
[----:B0-23--:R0:W2:Y:S01]  /*49e0*/  LDS.128 R36, [R5+0x29400] ;  /* 0x0294000005247984 */ /* 0x00d0a20000000c00 */
[----:B------:R-:W-:Y:S01]  /*49f0*/  ISETP.GE.AND P3, PT, R214, R120, PT ;  /* 0x00000078d600720c */ /* 0x000fe20003f66270 */
[----:B------:R-:W-:-:S12]  /*4a00*/  BSSY B3, `(.L_x_479) ;  /* 0x000002d000037945 */ /* 0x000fd80003800000 */
[----:B0-----:R-:W-:Y:S05]  /*4a10*/  @P3 BRA `(.L_x_480) ;  /* 0x0000000000ac3947 */ /* 0x001fea0003800000 */
[--C-:B------:R-:W-:Y:S01]  /*4a20*/  SHF.R.U64 R84, R82, 0x10, R83.reuse ;  /* 0x0000001052547819 */ /* 0x100fe20000001253 */
[----:B--2---:R-:W-:Y:S01]  /*4a30*/  IMAD.MOV.U32 R87, RZ, RZ, R36 ;  /* 0x000000ffff577224 */ /* 0x004fe200078e0024 */
[----:B------:R-:W-:Y:S01]  /*4a40*/  SHF.R.U32.HI R82, RZ, 0x10, R83 ;  /* 0x00000010ff527819 */ /* 0x000fe20000011653 */
[----:B------:R-:W-:Y:S01]  /*4a50*/  IMAD.MOV.U32 R83, RZ, RZ, R37 ;  /* 0x000000ffff537224 */ /* 0x000fe200078e0025 */
[--C-:B------:R-:W-:Y:S01]  /*4a60*/  SHF.R.U64 R85, R88, 0x10, R89.reuse ;  /* 0x0000001058557819 */ /* 0x100fe20000001259 */
[----:B------:R-:W-:Y:S01]  /*4a70*/  HADD2.F32 R84, -RZ, R84.H0_H0 ;  /* 0x20000054ff547230 */ /* 0x000fe20000004100 */
[----:B------:R-:W-:Y:S01]  /*4a80*/  SHF.R.U32.HI R88, RZ, 0x10, R89 ;  /* 0x00000010ff587819 */ /* 0x000fe20000011659 */
[----:B------:R-:W-:Y:S02]  /*4a90*/  HADD2.F32 R36, -RZ, R87.H1_H1 ;  /* 0x30000057ff247230 */ /* 0x000fe40000004100 */
[----:B------:R-:W-:Y:S02]  /*4aa0*/  HADD2.F32 R37, -RZ, R85.H0_H0 ;  /* 0x20000055ff257230 */ /* 0x000fe40000004100 */
[----:B------:R-:W-:-:S02]  /*4ab0*/  HADD2.F32 R85, -RZ, R83.H1_H1 ;  /* 0x30000053ff557230 */ /* 0x000fc40000004100 */
[----:B------:R-:W-:Y:S02]  /*4ac0*/  HADD2.F32 R86, -RZ, R83.H0_H0 ;  /* 0x20000053ff567230 */ /* 0x000fe40000004100 */
[----:B------:R-:W-:Y:S02]  /*4ad0*/  HADD2.F32 R88, -RZ, R88.H0_H0 ;  /* 0x20000058ff587230 */ /* 0x000fe40000004100 */
[CC--:B------:R-:W-:Y:S01]  /*4ae0*/  FMUL.FTZ R83, R85.reuse, R37.reuse ;  /* 0x0000002555537220 */ /* 0x0c0fe20000410000 */
[----:B------:R-:W-:Y:S02]  /*4af0*/  HADD2.F32 R87, -RZ, R87.H0_H0 ;  /* 0x20000057ff577230 */ /* 0x000fe40000004100 */
[C---:B------:R-:W-:Y:S01]  /*4b00*/  FMUL.FTZ R37, R86.reuse, R37 ;  /* 0x0000002556257220 */ /* 0x040fe20000410000 */
[-C--:B------:R-:W-:Y:S01]  /*4b10*/  FFMA.FTZ R83, R86, R84.reuse, -R83 ;  /* 0x0000005456537223 */ /* 0x080fe20000010853 */
[----:B------:R-:W-:Y:S02]  /*4b20*/  HADD2.F32 R86, -RZ, R163.H1_H1 ;  /* 0x300000a3ff567230 */ /* 0x000fe40000004100 */
[----:B------:R-:W-:Y:S01]  /*4b30*/  FFMA.FTZ R37, R85, R84, R37 ;  /* 0x0000005455257223 */ /* 0x000fe20000010025 */
[----:B------:R-:W-:-:S02]  /*4b40*/  IMAD.MOV.U32 R84, RZ, RZ, R39 ;  /* 0x000000ffff547224 */ /* 0x000fc400078e0027 */
[----:B------:R-:W-:Y:S02]  /*4b50*/  HADD2.F32 R85, -RZ, R82.H0_H0 ;  /* 0x20000052ff557230 */ /* 0x000fe40000004100 */
[----:B------:R-:W-:Y:S01]  /*4b60*/  F2FP.F16.F32.PACK_AB R37, R37, R83 ;  /* 0x000000532525723e */ /* 0x000fe200000000ff */
[--C-:B------:R-:W-:Y:S02]  /*4b70*/  HADD2.F32 R39, -RZ, R84.reuse.H1_H1 ;  /* 0x30000054ff277230 */ /* 0x100fe40000004100 */
[----:B------:R-:W-:-:S03]  /*4b80*/  HADD2.F32 R84, -RZ, R84.H0_H0 ;  /* 0x20000054ff547230 */ /* 0x000fc60000004100 */
[----:B------:R-:W-:-:S04]  /*4b90*/  FMUL.FTZ R82, R39, R88 ;  /* 0x0000005827527220 */ /* 0x000fc80000410000 */
[C---:B------:R-:W-:Y:S01]  /*4ba0*/  FFMA.FTZ R82, R84.reuse, R85, -R82 ;  /* 0x0000005554527223 */ /* 0x040fe20000010852 */
[----:B------:R-:W-:-:S04]  /*4bb0*/  FMUL.FTZ R84, R84, R88 ;  /* 0x0000005854547220 */ /* 0x000fc80000410000 */
[----:B------:R-:W-:Y:S01]  /*4bc0*/  FFMA.FTZ R39, R39, R85, R84 ;  /* 0x0000005527277223 */ /* 0x000fe20000010054 */
[----:B------:R-:W-:Y:S02]  /*4bd0*/  HADD2.F32 R84, -RZ, R163.H0_H0 ;  /* 0x200000a3ff547230 */ /* 0x000fe40000004100 */
[CC--:B------:R-:W-:Y:S01]  /*4be0*/  FMUL.FTZ R85, R36.reuse, R86.reuse ;  /* 0x0000005624557220 */ /* 0x0c0fe20000410000 */
[----:B------:R-:W-:Y:S01]  /*4bf0*/  FMUL.FTZ R86, R87, R86 ;  /* 0x0000005657567220 */ /* 0x000fe20000410000 */
[----:B------:R-:W-:Y:S02]  /*4c00*/  F2FP.F16.F32.PACK_AB R39, R39, R82 ;  /* 0x000000522727723e */ /* 0x000fe400000000ff */
[-C--:B------:R-:W-:Y:S01]  /*4c10*/  FFMA.FTZ R85, R87, R84.reuse, -R85 ;  /* 0x0000005457557223 */ /* 0x080fe20000010855 */
[----:B------:R-:W-:Y:S01]  /*4c20*/  FFMA.FTZ R36, R36, R84, R86 ;  /* 0x0000005424247223 */ /* 0x000fe20000010056 */
[----:B------:R-:W-:Y:S02]  /*4c30*/  HADD2.F32 R84, -RZ, R162.H1_H1 ;  /* 0x300000a2ff547230 */ /* 0x000fe40000004100 */
[----:B------:R-:W-:-:S02]  /*4c40*/  HADD2.F32 R86, -RZ, R38.H1_H1 ;  /* 0x30000026ff567230 */ /* 0x000fc40000004100 */
[----:B------:R-:W-:Y:S01]  /*4c50*/  HADD2.F32 R87, -RZ, R162.H0_H0 ;  /* 0x200000a2ff577230 */ /* 0x000fe20000004100 */
[----:B------:R-:W-:Y:S01]  /*4c60*/  F2FP.F16.F32.PACK_AB R36, R36, R85 ;  /* 0x000000552424723e */ /* 0x000fe200000000ff */
[----:B------:R-:W-:Y:S02]  /*4c70*/  HADD2.F32 R38, -RZ, R38.H0_H0 ;  /* 0x20000026ff267230 */ /* 0x000fe40000004100 */
[----:B------:R-:W-:-:S04]  /*4c80*/  FMUL.FTZ R88, R86, R84 ;  /* 0x0000005456587220 */ /* 0x000fc80000410000 */
[C---:B------:R-:W-:Y:S01]  /*4c90*/  FFMA.FTZ R88, R38.reuse, R87, -R88 ;  /* 0x0000005726587223 */ /* 0x040fe20000010858 */
[----:B------:R-:W-:-:S04]  /*4ca0*/  FMUL.FTZ R38, R38, R84 ;  /* 0x0000005426267220 */ /* 0x000fc80000410000 */
[----:B------:R-:W-:-:S05]  /*4cb0*/  FFMA.FTZ R38, R86, R87, R38 ;  /* 0x0000005756267223 */ /* 0x000fca0000010026 */
[----:B------:R-:W-:-:S07]  /*4cc0*/  F2FP.F16.F32.PACK_AB R38, R38, R88 ;  /* 0x000000582626723e */ /* 0x000fce00000000ff */
.L_x_480:
[----:B------:R-:W-:Y:S05]  /*4cd0*/  BSYNC B3 ;  /* 0x0000000000037941 */ /* 0x000fea0003800000 */
.L_x_479:
[----:B------:R-:W-:Y:S02]  /*4ce0*/  ULDC.64 UR4, c[0x0][0x208] ;  /* 0x0000820000047ab9 */ /* 0x000fe40000000a00 */
[----:B--2---:R4:W-:Y:S03]  /*4cf0*/  STG.E.128 desc[UR4][R60.64+0x100], R36 ;  /* 0x000100243c007986 */ /* 0x0049e6000c101d04 */
.L_x_478:
[----:B------:R-:W-:Y:S05]  /*4d00*/  BSYNC B2 ;  /* 0x0000000000027941 */ /* 0x000fea0003800000 */
.L_x_477:
[----:B------:R-:W-:-:S13]  /*4d10*/  ISETP.NE.AND P3, PT, R9, RZ, PT ;  /* 0x000000ff0900720c */ /* 0x000fda0003f65270 */
[----:B------:R-:W-:Y:S05]  /*4d20*/  @!P3 BRA `(.L_x_468) ;  /* 0x0000000000c8b947 */ /* 0x000fea0003800000 */
[----:B0-234-:R0:W2:Y:S01]  /*4d30*/  LDS.128 R36, [R5+0x2bc00] ;  /* 0x02bc000005247984 */ /* 0x01d0a20000000c00 */
[----:B------:R-:W-:Y:S01]  /*4d40*/  ISETP.GE.AND P3, PT, R216, R120, PT ;  /* 0x00000078d800720c */ /* 0x000fe20003f66270 */
[----:B------:R-:W-:-:S12]  /*4d50*/  BSSY B2, `(.L_x_481) ;  /* 0x000002d000027945 */ /* 0x000fd80003800000 */
[----:B0-----:R-:W-:Y:S05]  /*4d60*/  @P3 BRA `(.L_x_482) ;  /* 0x0000000000ac3947 */ /* 0x001fea0003800000 */
[--C-:B------:R-:W-:Y:S02]  /*4d70*/  SHF.R.U64 R82, R78, 0x10, R79.reuse ;  /* 0x000000104e527819 */ /* 0x100fe4000000124f */
[----:B------:R-:W-:Y:S02]  /*4d80*/  SHF.R.U32.HI R78, RZ, 0x10, R79 ;  /* 0x00000010ff4e7819 */ /* 0x000fe4000001164f */
[--C-:B------:R-:W-:Y:S01]  /*4d90*/  SHF.R.U64 R83, R80, 0x10, R81.reuse ;  /* 0x0000001050537819 */ /* 0x100fe20000001251 */
[----:B------:R-:W-:Y:S01]  /*4da0*/  HADD2.F32 R82, -RZ, R82.H0_H0 ;  /* 0x20000052ff527230 */ /* 0x000fe20000004100 */
[----:B--2---:R-:W-:Y:S02]  /*4db0*/  MOV R79, R37 ;  /* 0x00000025004f7202 */ /* 0x004fe40000000f00 */
[----:B------:R-:W-:Y:S01]  /*4dc0*/  SHF.R.U32.HI R80, RZ, 0x10, R81 ;  /* 0x00000010ff507819 */ /* 0x000fe20000011651 */
[----:B------:R-:W-:Y:S02]  /*4dd0*/  HADD2.F32 R37, -RZ, R83.H0_H0 ;  /* 0x20000053ff257230 */ /* 0x000fe40000004100 */
[----:B------:R-:W-:-:S02]  /*4de0*/  HADD2.F32 R81, -RZ, R79.H1_H1 ;  /* 0x3000004fff517230 */ /* 0x000fc40000004100 */
[----:B------:R-:W-:Y:S02]  /*4df0*/  HADD2.F32 R83, -RZ, R79.H0_H0 ;  /* 0x2000004fff537230 */ /* 0x000fe40000004100 */
[----:B------:R-:W-:Y:S02]  /*4e00*/  HADD2.F32 R80, -RZ, R80.H0_H0 ;  /* 0x20000050ff507230 */ /* 0x000fe40000004100 */
[-C--:B------:R-:W-:Y:S01]  /*4e10*/  FMUL.FTZ R79, R81, R37.reuse ;  /* 0x00000025514f7220 */ /* 0x080fe20000410000 */
[----:B------:R-:W-:-:S03]  /*4e20*/  FMUL.FTZ R37, R83, R37 ;  /* 0x0000002553257220 */ /* 0x000fc60000410000 */
[-C--:B------:R-:W-:Y:S01]  /*4e30*/  FFMA.FTZ R79, R83, R82.reuse, -R79 ;  /* 0x00000052534f7223 */ /* 0x080fe2000001084f */
[----:B------:R-:W-:Y:S02]  /*4e40*/  IMAD.MOV.U32 R83, RZ, RZ, R36 ;  /* 0x000000ffff537224 */ /* 0x000fe400078e0024 */
[----:B------:R-:W-:Y:S01]  /*4e50*/  FFMA.FTZ R37, R81, R82, R37 ;  /* 0x0000005251257223 */ /* 0x000fe20000010025 */
[----:B------:R-:W-:Y:S02]  /*4e60*/  IMAD.MOV.U32 R81, RZ, RZ, R39 ;  /* 0x000000ffff517224 */ /* 0x000fe400078e0027 */
[----:B------:R-:W-:Y:S02]  /*4e70*/  HADD2.F32 R82, -RZ, R78.H0_H0 ;  /* 0x2000004eff527230 */ /* 0x000fe40000004100 */
[----:B------:R-:W-:Y:S01]  /*4e80*/  HADD2.F32 R36, -RZ, R83.H1_H1 ;  /* 0x30000053ff247230 */ /* 0x000fe20000004100 */
[----:B------:R-:W-:Y:S01]  /*4e90*/  F2FP.F16.F32.PACK_AB R37, R37, R79 ;  /* 0x0000004f2525723e */ /* 0x000fe200000000ff */
[----:B------:R-:W-:-:S02]  /*4ea0*/  HADD2.F32 R39, -RZ, R81.H1_H1 ;  /* 0x30000051ff277230 */ /* 0x000fc40000004100 */
[----:B------:R-:W-:Y:S02]  /*4eb0*/  HADD2.F32 R81, -RZ, R81.H0_H0 ;  /* 0x20000051ff517230 */ /* 0x000fe40000004100 */
[----:B------:R-:W-:Y:S02]  /*4ec0*/  HADD2.F32 R83, -RZ, R83.H0_H0 ;  /* 0x20000053ff537230 */ /* 0x000fe40000004100 */
[-C--:B------:R-:W-:Y:S01]  /*4ed0*/  FMUL.FTZ R78, R39, R80.reuse ;  /* 0x00000050274e7220 */ /* 0x080fe20000410000 */
[----:B------:R-:W-:-:S03]  /*4ee0*/  FMUL.FTZ R80, R81, R80 ;  /* 0x0000005051507220 */ /* 0x000fc60000410000 */
[-C--:B------:R-:W-:Y:S01]  /*4ef0*/  FFMA.FTZ R78, R81, R82.reuse, -R78 ;  /* 0x00000052514e7223 */ /* 0x080fe2000001084e */
[----:B------:R-:W-:Y:S01]  /*4f00*/  FFMA.FTZ R39, R39, R82, R80 ;  /* 0x0000005227277223 */ /* 0x000fe20000010050 */
[--C-:B------:R-:W-:Y:S02]  /*4f10*/  HADD2.F32 R82, -RZ, R161.reuse.H1_H1 ;  /* 0x300000a1ff527230 */ /* 0x100fe40000004100 */
[----:B------:R-:W-:Y:S02]  /*4f20*/  HADD2.F32 R80, -RZ, R161.H0_H0 ;  /* 0x200000a1ff507230 */ /* 0x000fe40000004100 */
[----:B------:R-:W-:Y:S01]  /*4f30*/  F2FP.F16.F32.PACK_AB R39, R39, R78 ;  /* 0x0000004e2727723e */ /* 0x000fe200000000ff */
[-C--:B------:R-:W-:Y:S01]  /*4f40*/  FMUL.FTZ R81, R36, R82.reuse ;  /* 0x0000005224517220 */ /* 0x080fe20000410000 */
[----:B------:R-:W-:-:S03]  /*4f50*/  FMUL.FTZ R82, R83, R82 ;  /* 0x0000005253527220 */ /* 0x000fc60000410000 */
[-C--:B------:R-:W-:Y:S01]  /*4f60*/  FFMA.FTZ R81, R83, R80.reuse, -R81 ;  /* 0x0000005053517223 */ /* 0x080fe20000010851 */
[----:B------:R-:W-:Y:S01]  /*4f70*/  FFMA.FTZ R36, R36, R80, R82 ;  /* 0x0000005024247223 */ /* 0x000fe20000010052 */
[----:B------:R-:W-:Y:S02]  /*4f80*/  HADD2.F32 R80, -RZ, R160.H1_H1 ;  /* 0x300000a0ff507230 */ /* 0x000fe40000004100 */
[----:B------:R-:W-:Y:S02]  /*4f90*/  HADD2.F32 R82, -RZ, R38.H1_H1 ;  /* 0x30000026ff527230 */ /* 0x000fe40000004100 */
        /* <DEDUP_REMOVED lines=8> */
.L_x_482:
[----:B------:R-:W-:Y:S05]  /*5020*/  BSYNC B2 ;  /* 0x0000000000027941 */ /* 0x000fea0003800000 */
.L_x_481:
[----:B------:R-:W-:Y:S02]  /*5030*/  ULDC.64 UR4, c[0x0][0x208] ;  /* 0x0000820000047ab9 */ /* 0x000fe40000000a00 */
[----:B--2---:R0:W-:Y:S03]  /*5040*/  STG.E.128 desc[UR4][R60.64+0x180], R36 ;  /* 0x000180243c007986 */ /* 0x0041e6000c101d04 */
.L_x_468:
[----:B------:R-:W-:Y:S05]  /*5050*/  BSYNC B1 ;  /* 0x0000000000017941 */ /* 0x000fea0003800000 */
.L_x_467:
[----:B------:R-:W-:Y:S04]  /*5060*/  BSSY B1, `(.L_x_483) ;  /* 0x00000dc000017945 */ /* 0x000fe80003800000 */
[----:B------:R-:W-:Y:S05]  /*5070*/  @P4 BRA `(.L_x_484) ;  /* 0x0000000c00684947 */ /* 0x000fea0003800000 */
[----:B------:R-:W-:Y:S01]  /*5080*/  ISETP.NE.AND P3, PT, R27, RZ, PT ;  /* 0x000000ff1b00720c */ /* 0x000fe20003f65270 */
[----:B------:R-:W-:-:S12]  /*5090*/  BSSY B2, `(.L_x_485) ;  /* 0x0000035000027945 */ /* 0x000fd80003800000 */
[----:B------:R-:W-:Y:S05]  /*50a0*/  @!P3 BRA `(.L_x_486) ;  /* 0x0000000000ccb947 */ /* 0x000fea0003800000 */
[----:B0-234-:R0:W2:Y:S01]  /*50b0*/  LDS.128 R36, [R5+0x25400] ;  /* 0x0254000005247984 */ /* 0x01d0a20000000c00 */
[----:B------:R-:W-:Y:S01]  /*50c0*/  ISETP.GE.AND P3, PT, R22, R120, PT ;  /* 0x000000781600720c */ /* 0x000fe20003f66270 */
[----:B------:R-:W-:-:S12]  /*50d0*/  BSSY B3, `(.L_x_487) ;  /* 0x000002e000037945 */ /* 0x000fd80003800000 */
[----:B0-----:R-:W-:Y:S05]  /*50e0*/  @P3 BRA `(.L_x_488) ;  /* 0x0000000000b03947 */ /* 0x001fea0003800000 */
[--C-:B------:R-:W-:Y:S02]  /*50f0*/  SHF.R.U64 R60, R74, 0x10, R75.reuse ;  /* 0x000000104a3c7819 */ /* 0x100fe4000000124b */
[----:B------:R-:W-:Y:S01]  /*5100*/  SHF.R.U32.HI R74, RZ, 0x10, R75 ;  /* 0x00000010ff4a7819 */ /* 0x000fe2000001164b */
[----:B--2---:R-:W-:Y:S01]  /*5110*/  IMAD.MOV.U32 R75, RZ, RZ, R37 ;  /* 0x000000ffff4b7224 */ /* 0x004fe200078e0025 */
[--C-:B------:R-:W-:Y:S01]  /*5120*/  SHF.R.U64 R61, R76, 0x10, R77.reuse ;  /* 0x000000104c3d7819 */ /* 0x100fe2000000124d */
[----:B------:R-:W-:Y:S01]  /*5130*/  HADD2.F32 R60, -RZ, R60.H0_H0 ;  /* 0x2000003cff3c7230 */ /* 0x000fe20000004100 */
[----:B------:R-:W-:Y:S01]  /*5140*/  SHF.R.U32.HI R76, RZ, 0x10, R77 ;  /* 0x00000010ff4c7819 */ /* 0x000fe2000001164d */
[----:B------:R-:W-:Y:S02]  /*5150*/  HADD2.F32 R74, -RZ, R74.H0_H0 ;  /* 0x2000004aff4a7230 */ /* 0x000fe40000004100 */
[----:B------:R-:W-:Y:S02]  /*5160*/  HADD2.F32 R37, -RZ, R61.H0_H0 ;  /* 0x2000003dff257230 */ /* 0x000fe40000004100 */
[----:B------:R-:W-:-:S02]  /*5170*/  HADD2.F32 R61, -RZ, R75.H1_H1 ;  /* 0x3000004bff3d7230 */ /* 0x000fc40000004100 */
[----:B------:R-:W-:Y:S02]  /*5180*/  HADD2.F32 R75, -RZ, R75.H0_H0 ;  /* 0x2000004bff4b7230 */ /* 0x000fe40000004100 */
[----:B------:R-:W-:Y:S02]  /*5190*/  HADD2.F32 R76, -RZ, R76.H0_H0 ;  /* 0x2000004cff4c7230 */ /* 0x000fe40000004100 */
[-C--:B------:R-:W-:Y:S01]  /*51a0*/  FMUL.FTZ R77, R61, R37.reuse ;  /* 0x000000253d4d7220 */ /* 0x080fe20000410000 */
[----:B------:R-:W-:-:S03]  /*51b0*/  FMUL.FTZ R37, R75, R37 ;  /* 0x000000254b257220 */ /* 0x000fc60000410000 */
[-C--:B------:R-:W-:Y:S01]  /*51c0*/  FFMA.FTZ R77, R75, R60.reuse, -R77 ;  /* 0x0000003c4b4d7223 */ /* 0x080fe2000001084d */
[--C-:B------:R-:W-:Y:S02]  /*51d0*/  HADD2.F32 R75, -RZ, R158.reuse.H1_H1 ;  /* 0x3000009eff4b7230 */ /* 0x100fe40000004100 */
[----:B------:R-:W-:Y:S01]  /*51e0*/  FFMA.FTZ R60, R61, R60, R37 ;  /* 0x0000003c3d3c7223 */ /* 0x000fe20000010025 */
[----:B------:R-:W-:Y:S01]  /*51f0*/  MOV R37, R39 ;  /* 0x0000002700257202 */ /* 0x000fe20000000f00 */
[----:B------:R-:W-:-:S03]  /*5200*/  HADD2.F32 R158, -RZ, R158.H0_H0 ;  /* 0x2000009eff9e7230 */ /* 0x000fc60000004100 */
[----:B------:R-:W-:Y:S01]  /*5210*/  F2FP.F16.F32.PACK_AB R60, R60, R77 ;  /* 0x0000004d3c3c723e */ /* 0x000fe200000000ff */
[--C-:B------:R-:W-:Y:S02]  /*5220*/  HADD2.F32 R39, -RZ, R37.reuse.H1_H1 ;  /* 0x30000025ff277230 */ /* 0x100fe40000004100 */
[----:B------:R-:W-:-:S03]  /*5230*/  HADD2.F32 R37, -RZ, R37.H0_H0 ;  /* 0x20000025ff257230 */ /* 0x000fc60000004100 */
[----:B------:R-:W-:-:S04]  /*5240*/  FMUL.FTZ R61, R39, R76 ;  /* 0x0000004c273d7220 */ /* 0x000fc80000410000 */
[C---:B------:R-:W-:Y:S01]  /*5250*/  FFMA.FTZ R61, R37.reuse, R74, -R61 ;  /* 0x0000004a253d7223 */ /* 0x040fe2000001083d */
[----:B------:R-:W-:-:S04]  /*5260*/  FMUL.FTZ R37, R37, R76 ;  /* 0x0000004c25257220 */ /* 0x000fc80000410000 */
[----:B------:R-:W-:Y:S01]  /*5270*/  FFMA.FTZ R37, R39, R74, R37 ;  /* 0x0000004a27257223 */ /* 0x000fe20000010025 */
[--C-:B------:R-:W-:Y:S02]  /*5280*/  HADD2.F32 R39, -RZ, R157.reuse.H1_H1 ;  /* 0x3000009dff277230 */ /* 0x100fe40000004100 */
[--C-:B------:R-:W-:Y:S02]  /*5290*/  HADD2.F32 R74, -RZ, R36.reuse.H1_H1 ;  /* 0x30000024ff4a7230 */ /* 0x100fe40000004100 */
[----:B------:R-:W-:Y:S01]  /*52a0*/  HADD2.F32 R36, -RZ, R36.H0_H0 ;  /* 0x20000024ff247230 */ /* 0x000fe20000004100 */
[----:B------:R-:W-:Y:S01]  /*52b0*/  F2FP.F16.F32.PACK_AB R61, R37, R61 ;  /* 0x0000003d253d723e */ /* 0x000fe200000000ff */
[----:B------:R-:W-:Y:S02]  /*52c0*/  HADD2.F32 R157, -RZ, R157.H0_H0 ;  /* 0x2000009dff9d7230 */ /* 0x000fe40000004100 */
[----:B------:R-:W-:Y:S01]  /*52d0*/  FMUL.FTZ R76, R74, R39 ;  /* 0x000000274a4c7220 */ /* 0x000fe20000410000 */
[----:B------:R-:W-:-:S03]  /*52e0*/  IMAD.MOV.U32 R37, RZ, RZ, R60 ;  /* 0x000000ffff257224 */ /* 0x000fc600078e003c */
[C---:B------:R-:W-:Y:S01]  /*52f0*/  FFMA.FTZ R76, R36.reuse, R75, -R76 ;  /* 0x0000004b244c7223 */ /* 0x040fe2000001084c */
[----:B------:R-:W-:Y:S01]  /*5300*/  FMUL.FTZ R36, R36, R39 ;  /* 0x0000002724247220 */ /* 0x000fe20000410000 */
[--C-:B------:R-:W-:Y:S02]  /*5310*/  HADD2.F32 R39, -RZ, R38.reuse.H1_H1 ;  /* 0x30000026ff277230 */ /* 0x100fe40000004100 */
[----:B------:R-:W-:Y:S02]  /*5320*/  HADD2.F32 R38, -RZ, R38.H0_H0 ;  /* 0x20000026ff267230 */ /* 0x000fe40000004100 */
[----:B------:R-:W-:Y:S01]  /*5330*/  FFMA.FTZ R36, R74, R75, R36 ;  /* 0x0000004b4a247223 */ /* 0x000fe20000010024 */
[----:B------:R-:W-:-:S04]  /*5340*/  FMUL.FTZ R74, R39, R157 ;  /* 0x0000009d274a7220 */ /* 0x000fc80000410000 */
[----:B------:R-:W-:Y:S01]  /*5350*/  F2FP.F16.F32.PACK_AB R36, R36, R76 ;  /* 0x0000004c2424723e */ /* 0x000fe200000000ff */
[C---:B------:R-:W-:Y:S01]  /*5360*/  FFMA.FTZ R74, R38.reuse, R158, -R74 ;  /* 0x0000009e264a7223 */ /* 0x040fe2000001084a */
[----:B------:R-:W-:-:S04]  /*5370*/  FMUL.FTZ R38, R38, R157 ;  /* 0x0000009d26267220 */ /* 0x000fc80000410000 */
[----:B------:R-:W-:Y:S01]  /*5380*/  FFMA.FTZ R38, R39, R158, R38 ;  /* 0x0000009e27267223 */ /* 0x000fe20000010026 */
[----:B------:R-:W-:-:S04]  /*5390*/  IMAD.MOV.U32 R39, RZ, RZ, R61 ;  /* 0x000000ffff277224 */ /* 0x000fc800078e003d */
[----:B------:R-:W-:-:S07]  /*53a0*/  F2FP.F16.F32.PACK_AB R38, R38, R74 ;  /* 0x0000004a2626723e */ /* 0x000fce00000000ff */
.L_x_488:
[----:B------:R-:W-:Y:S05]  /*53b0*/  BSYNC B3 ;  /* 0x0000000000037941 */ /* 0x000fea0003800000 */
.L_x_487:
[----:B------:R-:W-:Y:S02]  /*53c0*/  ULDC.64 UR4, c[0x0][0x208] ;  /* 0x0000820000047ab9 */ /* 0x000fe40000000a00 */
[----:B--2---:R0:W-:Y:S03]  /*53d0*/  STG.E.128 desc[UR4][R46.64], R36 ;  /* 0x000000242e007986 */ /* 0x0041e6000c101d04 */
.L_x_486:
[----:B------:R-:W-:Y:S05]  /*53e0*/  BSYNC B2 ;  /* 0x0000000000027941 */ /* 0x000fea0003800000 */
.L_x_485:
        /* <DEDUP_REMOVED lines=21> */
[----:B------:R-:W-:Y:S02]  /*5540*/  HADD2.F32 R71, -RZ, R153.H1_H1 ;  /* 0x30000099ff477230 */ /* 0x000fe40000004100 */
[----:B------:R-:W-:Y:S01]  /*5550*/  FFMA.FTZ R60, R61, R60, R37 ;  /* 0x0000003c3d3c7223 */ /* 0x000fe20000010025 */
[----:B------:R-:W-:-:S04]  /*5560*/  MOV R37, R39 ;  /* 0x0000002700257202 */ /* 0x000fc80000000f00 */
[----:B------:R-:W-:Y:S01]  /*5570*/  F2FP.F16.F32.PACK_AB R60, R60, R73 ;  /* 0x000000493c3c723e */ /* 0x000fe200000000ff */
[--C-:B------:R-:W-:Y:S02]  /*5580*/  HADD2.F32 R39, -RZ, R37.reuse.H1_H1 ;  /* 0x30000025ff277230 */ /* 0x100fe40000004100 */
[----:B------:R-:W-:-:S03]  /*5590*/  HADD2.F32 R37, -RZ, R37.H0_H0 ;  /* 0x20000025ff257230 */ /* 0x000fc60000004100 */
[----:B------:R-:W-:-:S04]  /*55a0*/  FMUL.FTZ R61, R39, R72 ;  /* 0x00000048273d7220 */ /* 0x000fc80000410000 */
[C---:B------:R-:W-:Y:S01]  /*55b0*/  FFMA.FTZ R61, R37.reuse, R70, -R61 ;  /* 0x00000046253d7223 */ /* 0x040fe2000001083d */
[----:B------:R-:W-:-:S04]  /*55c0*/  FMUL.FTZ R37, R37, R72 ;  /* 0x0000004825257220 */ /* 0x000fc80000410000 */
[----:B------:R-:W-:Y:S01]  /*55d0*/  FFMA.FTZ R37, R39, R70, R37 ;  /* 0x0000004627257223 */ /* 0x000fe20000010025 */
[----:B------:R-:W-:Y:S02]  /*55e0*/  HADD2.F32 R39, -RZ, R154.H1_H1 ;  /* 0x3000009aff277230 */ /* 0x000fe40000004100 */
        /* <DEDUP_REMOVED lines=8> */
[----:B------:R-:W-:-:S03]  /*5670*/  HADD2.F32 R39, -RZ, R155.H0_H0 ;  /* 0x2000009bff277230 */ /* 0x000fc60000004100 */
[----:B------:R-:W-:Y:S01]  /*5680*/  FFMA.FTZ R36, R70, R71, R36 ;  /* 0x0000004746247223 */ /* 0x000fe20000010024 */
[--C-:B------:R-:W-:Y:S02]  /*5690*/  HADD2.F32 R70, -RZ, R38.reuse.H1_H1 ;  /* 0x30000026ff467230 */ /* 0x100fe40000004100 */
[----:B------:R-:W-:Y:S02]  /*56a0*/  HADD2.F32 R38, -RZ, R38.H0_H0 ;  /* 0x20000026ff267230 */ /* 0x000fe40000004100 */
[----:B------:R-:W-:Y:S01]  /*56b0*/  F2FP.F16.F32.PACK_AB R36, R36, R72 ;  /* 0x000000482424723e */ /* 0x000fe200000000ff */
[----:B------:R-:W-:-:S04]  /*56c0*/  FMUL.FTZ R71, R70, R39 ;  /* 0x0000002746477220 */ /* 0x000fc80000410000 */
[C---:B------:R-:W-:Y:S01]  /*56d0*/  FFMA.FTZ R71, R38.reuse, R154, -R71 ;  /* 0x0000009a26477223 */ /* 0x040fe20000010847 */
[----:B------:R-:W-:Y:S01]  /*56e0*/  FMUL.FTZ R38, R38, R39 ;  /* 0x0000002726267220 */ /* 0x000fe20000410000 */
[----:B------:R-:W-:-:S03]  /*56f0*/  IMAD.MOV.U32 R39, RZ, RZ, R61 ;  /* 0x000000ffff277224 */ /* 0x000fc600078e003d */
[----:B------:R-:W-:-:S05]  /*5700*/  FFMA.FTZ R38, R70, R154, R38 ;  /* 0x0000009a46267223 */ /* 0x000fca0000010026 */
[----:B------:R-:W-:-:S07]  /*5710*/  F2FP.F16.F32.PACK_AB R38, R38, R71 ;  /* 0x000000472626723e */ /* 0x000fce00000000ff */
.L_x_492:
[----:B------:R-:W-:Y:S05]  /*5720*/  BSYNC B3 ;  /* 0x0000000000037941 */ /* 0x000fea0003800000 */
.L_x_491:
[----:B------:R-:W-:Y:S02]  /*5730*/  ULDC.64 UR4, c[0x0][0x208] ;  /* 0x0000820000047ab9 */ /* 0x000fe40000000a00 */
[----:B--2---:R0:W-:Y:S03]  /*5740*/  STG.E.128 desc[UR4][R46.64+0x80], R36 ;  /* 0x000080242e007986 */ /* 0x0041e6000c101d04 */
.L_x_490:
[----:B------:R-:W-:Y:S05]  /*5750*/  BSYNC B2 ;  /* 0x0000000000027941 */ /* 0x000fea0003800000 */
.L_x_489:
        /* <DEDUP_REMOVED lines=21> */
[--C-:B------:R-:W-:Y:S02]  /*58b0*/  HADD2.F32 R67, -RZ, R151.reuse.H0_H0 ;  /* 0x20000097ff437230 */ /* 0x100fe40000004100 */
[----:B------:R-:W-:Y:S01]  /*58c0*/  FFMA.FTZ R60, R61, R60, R37 ;  /* 0x0000003c3d3c7223 */ /* 0x000fe20000010025 */
[----:B------:R-:W-:Y:S01]  /*58d0*/  MOV R37, R39 ;  /* 0x0000002700257202 */ /* 0x000fe20000000f00 */
[----:B------:R-:W-:-:S03]  /*58e0*/  HADD2.F32 R151, -RZ, R151.H1_H1 ;  /* 0x30000097ff977230 */ /* 0x000fc60000004100 */
        /* <DEDUP_REMOVED lines=8> */
[--C-:B------:R-:W-:Y:S02]  /*5970*/  HADD2.F32 R66, -RZ, R36.reuse.H1_H1 ;  /* 0x30000024ff427230 */ /* 0x100fe40000004100 */
[----:B------:R-:W-:Y:S01]  /*5980*/  HADD2.F32 R36, -RZ, R36.H0_H0 ;  /* 0x20000024ff247230 */ /* 0x000fe20000004100 */
[----:B------:R-:W-:Y:S01]  /*5990*/  F2FP.F16.F32.PACK_AB R61, R37, R61 ;  /* 0x0000003d253d723e */ /* 0x000fe200000000ff */
[----:B------:R-:W-:Y:S02]  /*59a0*/  HADD2.F32 R152, -RZ, R152.H1_H1 ;  /* 0x30000098ff987230 */ /* 0x000fe40000004100 */
        /* <DEDUP_REMOVED lines=14> */
.L_x_496:
[----:B------:R-:W-:Y:S05]  /*5a90*/  BSYNC B3 ;  /* 0x0000000000037941 */ /* 0x000fea0003800000 */
.L_x_495:
[----:B------:R-:W-:Y:S02]  /*5aa0*/  ULDC.64 UR4, c[0x0][0x208] ;  /* 0x0000820000047ab9 */ /* 0x000fe40000000a00 */
[----:B--2---:R0:W-:Y:S03]  /*5ab0*/  STG.E.128 desc[UR4][R46.64+0x100], R36 ;  /* 0x000100242e007986 */ /* 0x0041e6000c101d04 */
.L_x_494:
[----:B------:R-:W-:Y:S05]  /*5ac0*/  BSYNC B2 ;  /* 0x0000000000027941 */ /* 0x000fea0003800000 */
.L_x_493:
[----:B------:R-:W-:-:S13]  /*5ad0*/  ISETP.NE.AND P3, PT, R9, RZ, PT ;  /* 0x000000ff0900720c */ /* 0x000fda0003f65270 */
        /* <DEDUP_REMOVED lines=30> */
[--C-:B------:R-:W-:Y:S02]  /*5cc0*/  HADD2.F32 R39, -RZ, R149.reuse.H0_H0 ;  /* 0x20000095ff277230 */ /* 0x100fe40000004100 */
        /* <DEDUP_REMOVED lines=18> */
.L_x_498:
[----:B------:R-:W-:Y:S05]  /*5df0*/  BSYNC B2 ;  /* 0x0000000000027941 */ /* 0x000fea0003800000 */
.L_x_497:
[----:B------:R-:W-:Y:S02]  /*5e00*/  ULDC.64 UR4, c[0x0][0x208] ;  /* 0x0000820000047ab9 */ /* 0x000fe40000000a00 */
[----:B--2---:R0:W-:Y:S03]  /*5e10*/  STG.E.128 desc[UR4][R46.64+0x180], R36 ;  /* 0x000180242e007986 */ /* 0x0041e6000c101d04 */
.L_x_484:
[----:B------:R-:W-:Y:S05]  /*5e20*/  BSYNC B1 ;  /* 0x0000000000017941 */ /* 0x000fea0003800000 */
.L_x_483:
        /* <DEDUP_REMOVED lines=8> */
[----:B------:R-:W-:Y:S01]  /*5eb0*/  SHF.R.U64 R58, R58, 0x10, R59 ;  /* 0x000000103a3a7819 */ /* 0x000fe2000000123b */
[----:B--2---:R-:W-:Y:S01]  /*5ec0*/  IMAD.MOV.U32 R47, RZ, RZ, R37 ;  /* 0x000000ffff2f7224 */ /* 0x004fe200078e0025 */
[--C-:B------:R-:W-:Y:S01]  /*5ed0*/  SHF.R.U64 R46, R56, 0x10, R57.reuse ;  /* 0x00000010382e7819 */ /* 0x100fe20000001239 */
[----:B------:R-:W-:Y:S01]  /*5ee0*/  HADD2.F32 R153, -RZ, R153.H0_H0 ;  /* 0x20000099ff997230 */ /* 0x000fe20000004100 */
[----:B------:R-:W-:Y:S01]  /*5ef0*/  SHF.R.U32.HI R57, RZ, 0x10, R57 ;  /* 0x00000010ff397819 */ /* 0x000fe20000011639 */
[----:B------:R-:W-:Y:S02]  /*5f00*/  HADD2.F32 R58, -RZ, R58.H0_H0 ;  /* 0x2000003aff3a7230 */ /* 0x000fe40000004100 */
[--C-:B------:R-:W-:Y:S02]  /*5f10*/  HADD2.F32 R37, -RZ, R47.reuse.H1_H1 ;  /* 0x3000002fff257230 */ /* 0x100fe40000004100 */
[----:B------:R-:W-:Y:S02]  /*5f20*/  HADD2.F32 R47, -RZ, R47.H0_H0 ;  /* 0x2000002fff2f7230 */ /* 0x000fe40000004100 */
[----:B------:R-:W-:-:S02]  /*5f30*/  HADD2.F32 R46, -RZ, R46.H0_H0 ;  /* 0x2000002eff2e7230 */ /* 0x000fc40000004100 */
[-C--:B------:R-:W-:Y:S01]  /*5f40*/  FMUL.FTZ R56, R37, R58.reuse ;  /* 0x0000003a25387220 */ /* 0x080fe20000410000 */
[----:B------:R-:W-:Y:S02]  /*5f50*/  HADD2.F32 R57, -RZ, R57.H0_H0 ;  /* 0x20000039ff397230 */ /* 0x000fe40000004100 */
[C---:B------:R-:W-:Y:S01]  /*5f60*/  FMUL.FTZ R58, R47.reuse, R58 ;  /* 0x0000003a2f3a7220 */ /* 0x040fe20000410000 */
[----:B------:R-:W-:Y:S02]  /*5f70*/  HADD2.F32 R155, -RZ, R155.H1_H1 ;  /* 0x3000009bff9b7230 */ /* 0x000fe40000004100 */
[-C--:B------:R-:W-:Y:S01]  /*5f80*/  FFMA.FTZ R56, R47, R46.reuse, -R56 ;  /* 0x0000002e2f387223 */ /* 0x080fe20000010838 */
[----:B------:R-:W-:Y:S01]  /*5f90*/  FFMA.FTZ R58, R37, R46, R58 ;  /* 0x0000002e253a7223 */ /* 0x000fe2000001003a */
[----:B------:R-:W-:Y:S01]  /*5fa0*/  SHF.R.U32.HI R46, RZ, 0x10, R59 ;  /* 0x00000010ff2e7819 */ /* 0x000fe2000001163b */
[--C-:B------:R-:W-:Y:S02]  /*5fb0*/  HADD2.F32 R37, -RZ, R39.reuse.H1_H1 ;  /* 0x30000027ff257230 */ /* 0x100fe40000004100 */
[----:B------:R-:W-:Y:S01]  /*5fc0*/  HADD2.F32 R39, -RZ, R39.H0_H0 ;  /* 0x20000027ff277230 */ /* 0x000fe20000004100 */
[----:B------:R-:W-:Y:S01]  /*5fd0*/  F2FP.F16.F32.PACK_AB R56, R58, R56 ;  /* 0x000000383a38723e */ /* 0x000fe200000000ff */
[----:B------:R-:W-:-:S05]  /*5fe0*/  HADD2.F32 R46, -RZ, R46.H0_H0 ;  /* 0x2000002eff2e7230 */ /* 0x000fca0000004100 */
[-C--:B------:R-:W-:Y:S01]  /*5ff0*/  FMUL.FTZ R47, R37, R46.reuse ;  /* 0x0000002e252f7220 */ /* 0x080fe20000410000 */
[----:B------:R-:W-:-:S03]  /*6000*/  FMUL.FTZ R46, R39, R46 ;  /* 0x0000002e272e7220 */ /* 0x000fc60000410000 */
[-C--:B------:R-:W-:Y:S01]  /*6010*/  FFMA.FTZ R47, R39, R57.reuse, -R47 ;  /* 0x00000039272f7223 */ /* 0x080fe2000001082f */
[----:B------:R-:W-:Y:S01]  /*6020*/  FFMA.FTZ R46, R37, R57, R46 ;  /* 0x00000039252e7223 */ /* 0x000fe2000001002e */
[--C-:B------:R-:W-:Y:S02]  /*6030*/  HADD2.F32 R37, -RZ, R36.reuse.H0_H0 ;  /* 0x20000024ff257230 */ /* 0x100fe40000004100 */
[----:B------:R-:W-:Y:S02]  /*6040*/  HADD2.F32 R36, -RZ, R36.H1_H1 ;  /* 0x30000024ff247230 */ /* 0x000fe40000004100 */
[--C-:B------:R-:W-:Y:S01]  /*6050*/  HADD2.F32 R39, -RZ, R159.reuse.H0_H0 ;  /* 0x2000009fff277230 */ /* 0x100fe20000004100 */
[----:B------:R-:W-:Y:S01]  /*6060*/  F2FP.F16.F32.PACK_AB R46, R46, R47 ;  /* 0x0000002f2e2e723e */ /* 0x000fe200000000ff */
[----:B------:R-:W-:-:S03]  /*6070*/  HADD2.F32 R159, -RZ, R159.H1_H1 ;  /* 0x3000009fff9f7230 */ /* 0x000fc60000004100 */
[-C--:B------:R-:W-:Y:S01]  /*6080*/  FMUL.FTZ R57, R36, R39.reuse ;  /* 0x0000002724397220 */ /* 0x080fe20000410000 */
[----:B------:R-:W-:-:S03]  /*6090*/  FMUL.FTZ R39, R37, R39 ;  /* 0x0000002725277220 */ /* 0x000fc60000410000 */
[-C--:B------:R-:W-:Y:S01]  /*60a0*/  FFMA.FTZ R57, R37, R153.reuse, -R57 ;  /* 0x0000009925397223 */ /* 0x080fe20000010839 */
[----:B------:R-:W-:Y:S01]  /*60b0*/  FFMA.FTZ R39, R36, R153, R39 ;  /* 0x0000009924277223 */ /* 0x000fe20000010027 */
[--C-:B------:R-:W-:Y:S02]  /*60c0*/  HADD2.F32 R36, -RZ, R38.reuse.H0_H0 ;  /* 0x20000026ff247230 */ /* 0x100fe40000004100 */
[----:B------:R-:W-:Y:S02]  /*60d0*/  HADD2.F32 R38, -RZ, R38.H1_H1 ;  /* 0x30000026ff267230 */ /* 0x000fe40000004100 */
[----:B------:R-:W-:-:S03]  /*60e0*/  F2FP.F16.F32.PACK_AB R39, R39, R57 ;  /* 0x000000392727723e */ /* 0x000fc600000000ff */
[-C--:B------:R-:W-:Y:S01]  /*60f0*/  FMUL.FTZ R37, R38, R159.reuse ;  /* 0x0000009f26257220 */ /* 0x080fe20000410000 */
[----:B------:R-:W-:-:S03]  /*6100*/  FMUL.FTZ R159, R36, R159 ;  /* 0x0000009f249f7220 */ /* 0x000fc60000410000 */
[-C--:B------:R-:W-:Y:S01]  /*6110*/  FFMA.FTZ R37, R36, R155.reuse, -R37 ;  /* 0x0000009b24257223 */ /* 0x080fe20000010825 */
[----:B------:R-:W-:Y:S01]  /*6120*/  FFMA.FTZ R159, R38, R155, R159 ;  /* 0x0000009b269f7223 */ /* 0x000fe2000001009f */
[----:B------:R-:W-:Y:S01]  /*6130*/  MOV R36, R39 ;  /* 0x0000002700247202 */ /* 0x000fe20000000f00 */
[----:B------:R-:W-:-:S03]  /*6140*/  IMAD.MOV.U32 R39, RZ, RZ, R46 ;  /* 0x000000ffff277224 */ /* 0x000fc600078e002e */
[----:B------:R-:W-:Y:S01]  /*6150*/  F2FP.F16.F32.PACK_AB R159, R159, R37 ;  /* 0x000000259f9f723e */ /* 0x000fe200000000ff */
[----:B------:R-:W-:-:S04]  /*6160*/  IMAD.MOV.U32 R37, RZ, RZ, R56 ;  /* 0x000000ffff257224 */ /* 0x000fc800078e0038 */
[----:B------:R-:W-:-:S07]  /*6170*/  IMAD.MOV.U32 R38, RZ, RZ, R159 ;  /* 0x000000ffff267224 */ /* 0x000fce00078e009f */
.L_x_503:
[----:B------:R-:W-:Y:S05]  /*6180*/  BSYNC B2 ;  /* 0x0000000000027941 */ /* 0x000fea0003800000 */
.L_x_502:
[----:B------:R-:W-:Y:S02]  /*6190*/  ULDC.64 UR4, c[0x0][0x208] ;  /* 0x0000820000047ab9 */ /* 0x000fe40000000a00 */
[----:B--2---:R0:W-:Y:S03]  /*61a0*/  STG.E.128 desc[UR4][R44.64], R36 ;  /* 0x000000242c007986 */ /* 0x0041e6000c101d04 */
.L_x_501:
[----:B------:R-:W-:Y:S05]  /*61b0*/  BSYNC B1 ;  /* 0x0000000000017941 */ /* 0x000fea0003800000 */
.L_x_500:
[----:B------:R-:W-:Y:S01]  /*61c0*/  ISETP.NE.AND P3, PT, R11, RZ, PT ;  /* 0x000000ff0b00720c */ /* 0x000fe20003f65270 */
[----:B------:R-:W-:-:S12]  /*61d0*/  BSSY B1, `(.L_x_504) ;  /* 0x0000036000017945 */ /* 0x000fd80003800000 */
[----:B------:R-:W-:Y:S05]  /*61e0*/  @!P3 BRA `(.L_x_505) ;  /* 0x0000000000d0b947 */ /* 0x000fea0003800000 */
[----:B0-234-:R0:W2:Y:S01]  /*61f0*/  LDS.128 R36, [R5+0x28c00] ;  /* 0x028c000005247984 */ /* 0x01d0a20000000c00 */
[----:B------:R-:W-:Y:S01]  /*6200*/  ISETP.GE.AND P3, PT, R215, R120, PT ;  /* 0x00000078d700720c */ /* 0x000fe20003f66270 */
[----:B------:R-:W-:-:S12]  /*6210*/  BSSY B2, `(.L_x_506) ;  /* 0x000002f000027945 */ /* 0x000fd80003800000 */
[----:B0-----:R-:W-:Y:S05]  /*6220*/  @P3 BRA `(.L_x_507) ;  /* 0x0000000000b43947 */ /* 0x001fea0003800000 */
[----:B------:R-:W-:Y:S02]  /*6230*/  SHF.R.U64 R56, R52, 0x10, R53 ;  /* 0x0000001034387819 */ /* 0x000fe40000001235 */
[----:B--2---:R-:W-:Y:S02]  /*6240*/  MOV R47, R37 ;  /* 0x00000025002f7202 */ /* 0x004fe40000000f00 */
[--C-:B------:R-:W-:Y:S01]  /*6250*/  SHF.R.U64 R46, R54, 0x10, R55.reuse ;  /* 0x00000010362e7819 */ /* 0x100fe20000001237 */
[----:B------:R-:W-:Y:S01]  /*6260*/  HADD2.F32 R56, -RZ, R56.H0_H0 ;  /* 0x20000038ff387230 */ /* 0x000fe20000004100 */
[----:B------:R-:W-:Y:S01]  /*6270*/  SHF.R.U32.HI R54, RZ, 0x10, R55 ;  /* 0x00000010ff367819 */ /* 0x000fe20000011637 */
[--C-:B------:R-:W-:Y:S02]  /*6280*/  HADD2.F32 R37, -RZ, R47.reuse.H1_H1 ;  /* 0x3000002fff257230 */ /* 0x100fe40000004100 */
[----:B------:R-:W-:Y:S02]  /*6290*/  HADD2.F32 R47, -RZ, R47.H0_H0 ;  /* 0x2000002fff2f7230 */ /* 0x000fe40000004100 */
[----:B------:R-:W-:-:S02]  /*62a0*/  HADD2.F32 R46, -RZ, R46.H0_H0 ;  /* 0x2000002eff2e7230 */ /* 0x000fc40000004100 */
[-C--:B------:R-:W-:Y:S01]  /*62b0*/  FMUL.FTZ R52, R37, R56.reuse ;  /* 0x0000003825347220 */ /* 0x080fe20000410000 */
[----:B------:R-:W-:Y:S02]  /*62c0*/  HADD2.F32 R54, -RZ, R54.H0_H0 ;  /* 0x20000036ff367230 */ /* 0x000fe40000004100 */
[C---:B------:R-:W-:Y:S01]  /*62d0*/  FMUL.FTZ R56, R47.reuse, R56 ;  /* 0x000000382f387220 */ /* 0x040fe20000410000 */
[----:B------:R-:W-:-:S03]  /*62e0*/  FFMA.FTZ R52, R47, R46, -R52 ;  /* 0x0000002e2f347223 */ /* 0x000fc60000010834 */
[----:B------:R-:W-:Y:S01]  /*62f0*/  FFMA.FTZ R56, R37, R46, R56 ;  /* 0x0000002e25387223 */ /* 0x000fe20000010038 */
[----:B------:R-:W-:Y:S01]  /*6300*/  SHF.R.U32.HI R46, RZ, 0x10, R53 ;  /* 0x00000010ff2e7819 */ /* 0x000fe20000011635 */
[--C-:B------:R-:W-:Y:S02]  /*6310*/  HADD2.F32 R37, -RZ, R39.reuse.H1_H1 ;  /* 0x30000027ff257230 */ /* 0x100fe40000004100 */
[----:B------:R-:W-:Y:S01]  /*6320*/  HADD2.F32 R39, -RZ, R39.H0_H0 ;  /* 0x20000027ff277230 */ /* 0x000fe20000004100 */
[----:B------:R-:W-:Y:S01]  /*6330*/  F2FP.F16.F32.PACK_AB R52, R56, R52 ;  /* 0x000000343834723e */ /* 0x000fe200000000ff */
[----:B------:R-:W-:Y:S02]  /*6340*/  HADD2.F32 R46, -RZ, R46.H0_H0 ;  /* 0x2000002eff2e7230 */ /* 0x000fe40000004100 */
[--C-:B------:R-:W-:Y:S02]  /*6350*/  HADD2.F32 R53, -RZ, R150.reuse.H0_H0 ;  /* 0x20000096ff357230 */ /* 0x100fe40000004100 */
[----:B------:R-:W-:-:S02]  /*6360*/  HADD2.F32 R150, -RZ, R150.H1_H1 ;  /* 0x30000096ff967230 */ /* 0x000fc40000004100 */
[-C--:B------:R-:W-:Y:S01]  /*6370*/  FMUL.FTZ R47, R37, R46.reuse ;  /* 0x0000002e252f7220 */ /* 0x080fe20000410000 */
[----:B------:R-:W-:-:S03]  /*6380*/  FMUL.FTZ R46, R39, R46 ;  /* 0x0000002e272e7220 */ /* 0x000fc60000410000 */
[-C--:B------:R-:W-:Y:S01]  /*6390*/  FFMA.FTZ R47, R39, R54.reuse, -R47 ;  /* 0x00000036272f7223 */ /* 0x080fe2000001082f */
[----:B------:R-:W-:Y:S01]  /*63a0*/  FFMA.FTZ R46, R37, R54, R46 ;  /* 0x00000036252e7223 */ /* 0x000fe2000001002e */
[----:B------:R-:W-:Y:S02]  /*63b0*/  HADD2.F32 R37, -RZ, R156.H0_H0 ;  /* 0x2000009cff257230 */ /* 0x000fe40000004100 */
[--C-:B------:R-:W-:Y:S02]  /*63c0*/  HADD2.F32 R39, -RZ, R36.reuse.H1_H1 ;  /* 0x30000024ff277230 */ /* 0x100fe40000004100 */
[----:B------:R-:W-:Y:S01]  /*63d0*/  HADD2.F32 R36, -RZ, R36.H0_H0 ;  /* 0x20000024ff247230 */ /* 0x000fe20000004100 */
[----:B------:R-:W-:Y:S01]  /*63e0*/  F2FP.F16.F32.PACK_AB R46, R46, R47 ;  /* 0x0000002f2e2e723e */ /* 0x000fe200000000ff */
[----:B------:R-:W-:Y:S02]  /*63f0*/  HADD2.F32 R156, -RZ, R156.H1_H1 ;  /* 0x3000009cff9c7230 */ /* 0x000fe40000004100 */
[-C--:B------:R-:W-:Y:S01]  /*6400*/  FMUL.FTZ R54, R39, R37.reuse ;  /* 0x0000002527367220 */ /* 0x080fe20000410000 */
[----:B------:R-:W-:-:S03]  /*6410*/  FMUL.FTZ R37, R36, R37 ;  /* 0x0000002524257220 */ /* 0x000fc60000410000 */
[-C--:B------:R-:W-:Y:S01]  /*6420*/  FFMA.FTZ R54, R36, R53.reuse, -R54 ;  /* 0x0000003524367223 */ /* 0x080fe20000010836 */
[--C-:B------:R-:W-:Y:S02]  /*6430*/  HADD2.F32 R36, -RZ, R38.reuse.H1_H1 ;  /* 0x30000026ff247230 */ /* 0x100fe40000004100 */
[----:B------:R-:W-:Y:S01]  /*6440*/  FFMA.FTZ R37, R39, R53, R37 ;  /* 0x0000003527257223 */ /* 0x000fe20000010025 */
[----:B------:R-:W-:Y:S02]  /*6450*/  HADD2.F32 R38, -RZ, R38.H0_H0 ;  /* 0x20000026ff267230 */ /* 0x000fe40000004100 */
[----:B------:R-:W-:Y:S02]  /*6460*/  FMUL.FTZ R39, R36, R156 ;  /* 0x0000009c24277220 */ /* 0x000fe40000410000 */
[----:B------:R-:W-:Y:S01]  /*6470*/  F2FP.F16.F32.PACK_AB R37, R37, R54 ;  /* 0x000000362525723e */ /* 0x000fe200000000ff */
[C---:B------:R-:W-:Y:S01]  /*6480*/  FMUL.FTZ R156, R38.reuse, R156 ;  /* 0x0000009c269c7220 */ /* 0x040fe20000410000 */
[----:B------:R-:W-:-:S03]  /*6490*/  FFMA.FTZ R39, R38, R150, -R39 ;  /* 0x0000009626277223 */ /* 0x000fc60000010827 */
[----:B------:R-:W-:Y:S01]  /*64a0*/  FFMA.FTZ R156, R36, R150, R156 ;  /* 0x00000096249c7223 */ /* 0x000fe2000001009c */
[----:B------:R-:W-:Y:S02]  /*64b0*/  IMAD.MOV.U32 R36, RZ, RZ, R37 ;  /* 0x000000ffff247224 */ /* 0x000fe400078e0025 */
[----:B------:R-:W-:Y:S02]  /*64c0*/  IMAD.MOV.U32 R37, RZ, RZ, R52 ;  /* 0x000000ffff257224 */ /* 0x000fe400078e0034 */
[----:B------:R-:W-:-:S05]  /*64d0*/  F2FP.F16.F32.PACK_AB R39, R156, R39 ;  /* 0x000000279c27723e */ /* 0x000fca00000000ff */
[----:B------:R-:W-:Y:S01]  /*64e0*/  IMAD.MOV.U32 R38, RZ, RZ, R39 ;  /* 0x000000ffff267224 */ /* 0x000fe200078e0027 */
[----:B------:R-:W-:-:S07]  /*64f0*/  MOV R39, R46 ;  /* 0x0000002e00277202 */ /* 0x000fce0000000f00 */
.L_x_507:
[----:B------:R-:W-:Y:S05]  /*6500*/  BSYNC B2 ;  /* 0x0000000000027941 */ /* 0x000fea0003800000 */
.L_x_506:
[----:B------:R-:W-:Y:S02]  /*6510*/  ULDC.64 UR4, c[0x0][0x208] ;  /* 0x0000820000047ab9 */ /* 0x000fe40000000a00 */
[----:B--2---:R0:W-:Y:S03]  /*6520*/  STG.E.128 desc[UR4][R44.64+0x80], R36 ;  /* 0x000080242c007986 */ /* 0x0041e6000c101d04 */
.L_x_505:
[----:B------:R-:W-:Y:S05]  /*6530*/  BSYNC B1 ;  /* 0x0000000000017941 */ /* 0x000fea0003800000 */
.L_x_504:
        /* <DEDUP_REMOVED lines=9> */
[----:B--2---:R-:W-:Y:S01]  /*65d0*/  HADD2.F32 R51, -RZ, R39.H1_H1 ;  /* 0x30000027ff337230 */ /* 0x004fe20000004100 */
[--C-:B------:R-:W-:Y:S01]  /*65e0*/  SHF.R.U64 R46, R48, 0x10, R49.reuse ;  /* 0x00000010302e7819 */ /* 0x100fe20000001231 */
[----:B------:R-:W-:Y:S01]  /*65f0*/  HADD2.F32 R47, -RZ, R47.H0_H0 ;  /* 0x2000002fff2f7230 */ /* 0x000fe20000004100 */
[----:B------:R-:W-:Y:S01]  /*6600*/  SHF.R.U32.HI R48, RZ, 0x10, R49 ;  /* 0x00000010ff307819 */ /* 0x000fe20000011631 */
[--C-:B------:R-:W-:Y:S02]  /*6610*/  HADD2.F32 R49, -RZ, R37.reuse.H1_H1 ;  /* 0x30000025ff317230 */ /* 0x100fe40000004100 */
[----:B------:R-:W-:Y:S02]  /*6620*/  HADD2.F32 R37, -RZ, R37.H0_H0 ;  /* 0x20000025ff257230 */ /* 0x000fe40000004100 */
[----:B------:R-:W-:-:S02]  /*6630*/  HADD2.F32 R50, -RZ, R50.H0_H0 ;  /* 0x20000032ff327230 */ /* 0x000fc40000004100 */
[----:B------:R-:W-:Y:S02]  /*6640*/  HADD2.F32 R46, -RZ, R46.H0_H0 ;  /* 0x2000002eff2e7230 */ /* 0x000fe40000004100 */
[-C--:B------:R-:W-:Y:S01]  /*6650*/  FMUL.FTZ R53, R37, R47.reuse ;  /* 0x0000002f25357220 */ /* 0x080fe20000410000 */
[----:B------:R-:W-:Y:S02]  /*6660*/  HADD2.F32 R52, -RZ, R48.H0_H0 ;  /* 0x20000030ff347230 */ /* 0x000fe40000004100 */
[----:B------:R-:W-:Y:S01]  /*6670*/  FMUL.FTZ R48, R49, R47 ;  /* 0x0000002f31307220 */ /* 0x000fe20000410000 */
[----:B------:R-:W-:Y:S02]  /*6680*/  HADD2.F32 R39, -RZ, R39.H0_H0 ;  /* 0x20000027ff277230 */ /* 0x000fe40000004100 */
[----:B------:R-:W-:Y:S01]  /*6690*/  FMUL.FTZ R47, R51, R50 ;  /* 0x00000032332f7220 */ /* 0x000fe20000410000 */
[-C--:B------:R-:W-:Y:S01]  /*66a0*/  FFMA.FTZ R53, R49, R46.reuse, R53 ;  /* 0x0000002e31357223 */ /* 0x080fe20000010035 */
[----:B------:R-:W-:Y:S01]  /*66b0*/  FFMA.FTZ R48, R37, R46, -R48 ;  /* 0x0000002e25307223 */ /* 0x000fe20000010830 */
[----:B------:R-:W-:-:S02]  /*66c0*/  HADD2.F32 R46, -RZ, R36.H1_H1 ;  /* 0x30000024ff2e7230 */ /* 0x000fc40000004100 */
[C---:B------:R-:W-:Y:S01]  /*66d0*/  FMUL.FTZ R50, R39.reuse, R50 ;  /* 0x0000003227327220 */ /* 0x040fe20000410000 */
[----:B------:R-:W-:Y:S01]  /*66e0*/  FFMA.FTZ R47, R39, R52, -R47 ;  /* 0x00000034272f7223 */ /* 0x000fe2000001082f */
[--C-:B------:R-:W-:Y:S01]  /*66f0*/  HADD2.F32 R39, -RZ, R145.reuse.H0_H0 ;  /* 0x20000091ff277230 */ /* 0x100fe20000004100 */
[----:B------:R-:W-:Y:S01]  /*6700*/  F2FP.F16.F32.PACK_AB R48, R53, R48 ;  /* 0x000000303530723e */ /* 0x000fe200000000ff */
[----:B------:R-:W-:Y:S02]  /*6710*/  HADD2.F32 R36, -RZ, R36.H0_H0 ;  /* 0x20000024ff247230 */ /* 0x000fe40000004100 */
[----:B------:R-:W-:Y:S01]  /*6720*/  FFMA.FTZ R50, R51, R52, R50 ;  /* 0x0000003433327223 */ /* 0x000fe20000010032 */
[----:B------:R-:W-:Y:S02]  /*6730*/  HADD2.F32 R145, -RZ, R145.H1_H1 ;  /* 0x30000091ff917230 */ /* 0x000fe40000004100 */
[----:B------:R-:W-:Y:S01]  /*6740*/  FMUL.FTZ R51, R46, R39 ;  /* 0x000000272e337220 */ /* 0x000fe20000410000 */
[----:B------:R-:W-:-:S02]  /*6750*/  HADD2.F32 R49, -RZ, R38.H1_H1 ;  /* 0x30000026ff317230 */ /* 0x000fc40000004100 */
[----:B------:R-:W-:Y:S01]  /*6760*/  FMUL.FTZ R52, R36, R39 ;  /* 0x0000002724347220 */ /* 0x000fe20000410000 */
[----:B------:R-:W-:Y:S01]  /*6770*/  HADD2.F32 R38, -RZ, R38.H0_H0 ;  /* 0x20000026ff267230 */ /* 0x000fe20000004100 */
[----:B------:R-:W-:Y:S01]  /*6780*/  F2FP.F16.F32.PACK_AB R47, R50, R47 ;  /* 0x0000002f322f723e */ /* 0x000fe200000000ff */
[--C-:B------:R-:W-:Y:S02]  /*6790*/  HADD2.F32 R37, -RZ, R143.reuse.H0_H0 ;  /* 0x2000008fff257230 */ /* 0x100fe40000004100 */
[CC--:B------:R-:W-:Y:S01]  /*67a0*/  FMUL.FTZ R39, R49.reuse, R145.reuse ;  /* 0x0000009131277220 */ /* 0x0c0fe20000410000 */
[----:B------:R-:W-:Y:S02]  /*67b0*/  HADD2.F32 R143, -RZ, R143.H1_H1 ;  /* 0x3000008fff8f7230 */ /* 0x000fe40000004100 */
[----:B------:R-:W-:Y:S01]  /*67c0*/  FMUL.FTZ R145, R38, R145 ;  /* 0x0000009126917220 */ /* 0x000fe20000410000 */
[-C--:B------:R-:W-:Y:S01]  /*67d0*/  FFMA.FTZ R51, R36, R37.reuse, -R51 ;  /* 0x0000002524337223 */ /* 0x080fe20000010833 */
[----:B------:R-:W-:Y:S01]  /*67e0*/  FFMA.FTZ R52, R46, R37, R52 ;  /* 0x000000252e347223 */ /* 0x000fe20000010034 */
[-C--:B------:R-:W-:Y:S01]  /*67f0*/  FFMA.FTZ R39, R38, R143.reuse, -R39 ;  /* 0x0000008f26277223 */ /* 0x080fe20000010827 */
[----:B------:R-:W-:Y:S01]  /*6800*/  FFMA.FTZ R145, R49, R143, R145 ;  /* 0x0000008f31917223 */ /* 0x000fe20000010091 */
[----:B------:R-:W-:-:S02]  /*6810*/  IMAD.MOV.U32 R37, RZ, RZ, R48 ;  /* 0x000000ffff257224 */ /* 0x000fc400078e0030 */
[----:B------:R-:W-:Y:S02]  /*6820*/  F2FP.F16.F32.PACK_AB R51, R52, R51 ;  /* 0x000000333433723e */ /* 0x000fe400000000ff */
[----:B------:R-:W-:-:S03]  /*6830*/  F2FP.F16.F32.PACK_AB R39, R145, R39 ;  /* 0x000000279127723e */ /* 0x000fc600000000ff */
[----:B------:R-:W-:Y:S02]  /*6840*/  IMAD.MOV.U32 R36, RZ, RZ, R51 ;  /* 0x000000ffff247224 */ /* 0x000fe400078e0033 */
[----:B------:R-:W-:Y:S01]  /*6850*/  IMAD.MOV.U32 R38, RZ, RZ, R39 ;  /* 0x000000ffff267224 */ /* 0x000fe200078e0027 */
[----:B------:R-:W-:-:S07]  /*6860*/  MOV R39, R47 ;  /* 0x0000002f00277202 */ /* 0x000fce0000000f00 */
.L_x_511:
[----:B------:R-:W-:Y:S05]  /*6870*/  BSYNC B2 ;  /* 0x0000000000027941 */ /* 0x000fea0003800000 */
.L_x_510:
[----:B------:R-:W-:Y:S02]  /*6880*/  ULDC.64 UR4, c[0x0][0x208] ;  /* 0x0000820000047ab9 */ /* 0x000fe40000000a00 */
[----:B--2---:R0:W-:Y:S03]  /*6890*/  STG.E.128 desc[UR4][R44.64+0x100], R36 ;  /* 0x000100242c007986 */ /* 0x0041e6000c101d04 */
.L_x_509:
[----:B------:R-:W-:Y:S05]  /*68a0*/  BSYNC B1 ;  /* 0x0000000000017941 */ /* 0x000fea0003800000 */
.L_x_508:
[----:B------:R-:W-:-:S13]  /*68b0*/  ISETP.NE.AND P3, PT, R9, RZ, PT ;  /* 0x000000ff0900720c */ /* 0x000fda0003f65270 */
[----:B------:R-:W-:Y:S05]  /*68c0*/  @!P3 BRA `(.L_x_499) ;  /* 0x00000044007cb947 */ /* 0x000fea0003800000 */
[----:B0-234-:R0:W2:Y:S01]  /*68d0*/  LDS.128 R36, [R5+0x2dc00] ;  /* 0x02dc000005247984 */ /* 0x01d0a20000000c00 */
[----:B------:R-:W-:Y:S01]  /*68e0*/  ISETP.GE.AND P3, PT, R216, R120, PT ;  /* 0x00000078d800720c */ /* 0x000fe20003f66270 */
[----:B------:R-:W-:-:S12]  /*68f0*/  BSSY B1, `(.L_x_512) ;  /* 0x000002b000017945 */ /* 0x000fd80003800000 */
[----:B0-----:R-:W-:Y:S05]  /*6900*/  @P3 BRA `(.L_x_513) ;  /* 0x0000000000a43947 */ /* 0x001fea0003800000 */
[--C-:B------:R-:W-:Y:S01]  /*6910*/  SHF.R.U64 R40, R40, 0x10, R41.reuse ;  /* 0x0000001028287819 */ /* 0x100fe20000001229 */
[--C-:B--2---:R-:W-:Y:S01]  /*6920*/  HADD2.F32 R46, -RZ, R37.reuse.H1_H1 ;  /* 0x30000025ff2e7230 */ /* 0x104fe20000004100 */
[----:B------:R-:W-:Y:S01]  /*6930*/  SHF.R.U32.HI R41, RZ, 0x10, R41 ;  /* 0x00000010ff297819 */ /* 0x000fe20000011629 */
[----:B------:R-:W-:Y:S01]  /*6940*/  HADD2.F32 R37, -RZ, R37.H0_H0 ;  /* 0x20000025ff257230 */ /* 0x000fe20000004100 */
[--C-:B------:R-:W-:Y:S01]  /*6950*/  SHF.R.U64 R42, R42, 0x10, R43.reuse ;  /* 0x000000102a2a7819 */ /* 0x100fe2000000122b */
[----:B------:R-:W-:Y:S01]  /*6960*/  HADD2.F32 R40, -RZ, R40.H0_H0 ;  /* 0x20000028ff287230 */ /* 0x000fe20000004100 */
[----:B------:R-:W-:Y:S01]  /*6970*/  SHF.R.U32.HI R43, RZ, 0x10, R43 ;  /* 0x00000010ff2b7819 */ /* 0x000fe2000001162b */
[----:B------:R-:W-:Y:S02]  /*6980*/  HADD2.F32 R41, -RZ, R41.H0_H0 ;  /* 0x20000029ff297230 */ /* 0x000fe40000004100 */
[--C-:B------:R-:W-:Y:S02]  /*6990*/  HADD2.F32 R47, -RZ, R39.reuse.H1_H1 ;  /* 0x30000027ff2f7230 */ /* 0x100fe40000004100 */
[----:B------:R-:W-:Y:S01]  /*69a0*/  FMUL.FTZ R49, R37, R40 ;  /* 0x0000002825317220 */ /* 0x000fe20000410000 */
[----:B------:R-:W-:-:S02]  /*69b0*/  HADD2.F32 R39, -RZ, R39.H0_H0 ;  /* 0x20000027ff277230 */ /* 0x000fc40000004100 */
[----:B------:R-:W-:Y:S02]  /*69c0*/  HADD2.F32 R42, -RZ, R42.H0_H0 ;  /* 0x2000002aff2a7230 */ /* 0x000fe40000004100 */
[----:B------:R-:W-:Y:S02]  /*69d0*/  HADD2.F32 R48, -RZ, R43.H0_H0 ;  /* 0x2000002bff307230 */ /* 0x000fe40000004100 */
[C---:B------:R-:W-:Y:S01]  /*69e0*/  FMUL.FTZ R43, R46.reuse, R40 ;  /* 0x000000282e2b7220 */ /* 0x040fe20000410000 */
[-C--:B------:R-:W-:Y:S01]  /*69f0*/  FMUL.FTZ R40, R47, R41.reuse ;  /* 0x000000292f287220 */ /* 0x080fe20000410000 */
[----:B------:R-:W-:Y:S02]  /*6a00*/  FMUL.FTZ R41, R39, R41 ;  /* 0x0000002927297220 */ /* 0x000fe40000410000 */
[-C--:B------:R-:W-:Y:S01]  /*6a10*/  FFMA.FTZ R43, R37, R42.reuse, -R43 ;  /* 0x0000002a252b7223 */ /* 0x080fe2000001082b */
[----:B------:R-:W-:Y:S01]  /*6a20*/  FFMA.FTZ R42, R46, R42, R49 ;  /* 0x0000002a2e2a7223 */ /* 0x000fe20000010031 */
[----:B------:R-:W-:Y:S01]  /*6a30*/  FFMA.FTZ R40, R39, R48, -R40 ;  /* 0x0000003027287223 */ /* 0x000fe20000010828 */
[----:B------:R-:W-:-:S02]  /*6a40*/  HADD2.F32 R46, -RZ, R36.H1_H1 ;  /* 0x30000024ff2e7230 */ /* 0x000fc40000004100 */
[----:B------:R-:W-:Y:S01]  /*6a50*/  FFMA.FTZ R41, R47, R48, R41 ;  /* 0x000000302f297223 */ /* 0x000fe20000010029 */
[--C-:B------:R-:W-:Y:S02]  /*6a60*/  HADD2.F32 R39, -RZ, R135.reuse.H0_H0 ;  /* 0x20000087ff277230 */ /* 0x100fe40000004100 */
[----:B------:R-:W-:Y:S02]  /*6a70*/  HADD2.F32 R36, -RZ, R36.H0_H0 ;  /* 0x20000024ff247230 */ /* 0x000fe40000004100 */
[----:B------:R-:W-:Y:S02]  /*6a80*/  HADD2.F32 R135, -RZ, R135.H1_H1 ;  /* 0x30000087ff877230 */ /* 0x000fe40000004100 */
[-C--:B------:R-:W-:Y:S01]  /*6a90*/  FMUL.FTZ R47, R46, R39.reuse ;  /* 0x000000272e2f7220 */ /* 0x080fe20000410000 */
[--C-:B------:R-:W-:Y:S02]  /*6aa0*/  HADD2.F32 R48, -RZ, R38.reuse.H1_H1 ;  /* 0x30000026ff307230 */ /* 0x100fe40000004100 */
[----:B------:R-:W-:Y:S01]  /*6ab0*/  FMUL.FTZ R51, R36, R39 ;  /* 0x0000002724337220 */ /* 0x000fe20000410000 */
[----:B------:R-:W-:Y:S01]  /*6ac0*/  HADD2.F32 R38, -RZ, R38.H0_H0 ;  /* 0x20000026ff267230 */ /* 0x000fe20000004100 */
[----:B------:R-:W-:Y:S01]  /*6ad0*/  F2FP.F16.F32.PACK_AB R40, R41, R40 ;  /* 0x000000282928723e */ /* 0x000fe200000000ff */
[----:B------:R-:W-:-:S02]  /*6ae0*/  HADD2.F32 R49, -RZ, R134.H1_H1 ;  /* 0x30000086ff317230 */ /* 0x000fc40000004100 */
[-C--:B------:R-:W-:Y:S01]  /*6af0*/  FMUL.FTZ R39, R48, R135.reuse ;  /* 0x0000008730277220 */ /* 0x080fe20000410000 */
[----:B------:R-:W-:Y:S02]  /*6b00*/  HADD2.F32 R37, -RZ, R134.H0_H0 ;  /* 0x20000086ff257230 */ /* 0x000fe40000004100 */
[C---:B------:R-:W-:Y:S01]  /*6b10*/  FMUL.FTZ R135, R38.reuse, R135 ;  /* 0x0000008726877220 */ /* 0x040fe20000410000 */
[----:B------:R-:W-:-:S03]  /*6b20*/  FFMA.FTZ R39, R38, R49, -R39 ;  /* 0x0000003126277223 */ /* 0x000fc60000010827 */
[----:B------:R-:W-:Y:S01]  /*6b30*/  FFMA.FTZ R48, R48, R49, R135 ;  /* 0x0000003130307223 */ /* 0x000fe20000010087 */
[-C--:B------:R-:W-:Y:S01]  /*6b40*/  FFMA.FTZ R47, R36, R37.reuse, -R47 ;  /* 0x00000025242f7223 */ /* 0x080fe2000001082f */
[----:B------:R-:W-:Y:S01]  /*6b50*/  FFMA.FTZ R46, R46, R37, R51 ;  /* 0x000000252e2e7223 */ /* 0x000fe20000010033 */
[----:B------:R-:W-:Y:S02]  /*6b60*/  F2FP.F16.F32.PACK_AB R37, R42, R43 ;  /* 0x0000002b2a25723e */ /* 0x000fe400000000ff */
[----:B------:R-:W-:Y:S01]  /*6b70*/  F2FP.F16.F32.PACK_AB R38, R48, R39 ;  /* 0x000000273026723e */ /* 0x000fe200000000ff */
[----:B------:R-:W-:Y:S01]  /*6b80*/  IMAD.MOV.U32 R39, RZ, RZ, R40 ;  /* 0x000000ffff277224 */ /* 0x000fe200078e0028 */
[----:B------:R-:W-:-:S07]  /*6b90*/  F2FP.F16.F32.PACK_AB R36, R46, R47 ;  /* 0x0000002f2e24723e */ /* 0x000fce00000000ff */
.L_x_513:
[----:B------:R-:W-:Y:S05]  /*6ba0*/  BSYNC B1 ;  /* 0x0000000000017941 */ /* 0x000fea0003800000 */
.L_x_512:
[----:B------:R-:W-:Y:S02]  /*6bb0*/  ULDC.64 UR4, c[0x0][0x208] ;  /* 0x0000820000047ab9 */ /* 0x000fe40000000a00 */
[----:B--2---:R0:W-:Y:S01]  /*6bc0*/  STG.E.128 desc[UR4][R44.64+0x180], R36 ;  /* 0x000180242c007986 */ /* 0x0041e2000c101d04 */
[----:B------:R-:W-:Y:S05]  /*6bd0*/  BRA `(.L_x_499) ;  /* 0x0000004000b87947 */ /* 0x000fea0003800000 */
.L_x_457:
[----:B------:R-:W-:Y:S01]  /*6be0*/  ISETP.GE.AND P4, PT, R212, R4, PT ;  /* 0x00000004d400720c */ /* 0x000fe20003f86270 */
[----:B------:R-:W-:Y:S01]  /*6bf0*/  BSSY B1, `(.L_x_514) ;  /* 0x0000024000017945 */ /* 0x000fe20003800000 */
[----:B------:R-:W-:Y:S02]  /*6c00*/  CS2R R54, SRZ ;  /* 0x0000000000367805 */ /* 0x000fe4000001ff00 */
[----:B0-----:R-:W-:Y:S02]  /*6c10*/  CS2R R38, SRZ ;  /* 0x0000000000267805 */ /* 0x001fe4000001ff00 */
        /* <DEDUP_REMOVED lines=13> */
[----:B------:R-:W-:Y:S01]  /*6cf0*/  IMAD.X R39, R0, 0x1, R25, P3 ;  /* 0x0000000100277824 */ /* 0x000fe200018e0619 */
[----:B------:R-:W-:Y:S01]  /*6d00*/  LEA R44, P3, R38, UR4, 0x1 ;  /* 0x00000004262c7c11 */ /* 0x000fe2000f8608ff */
[----:B------:R-:W-:Y:S01]  /*6d10*/  IMAD.X R37, R3, 0x1, R20, P2 ;  /* 0x0000000103257824 */ /* 0x000fe200010e0614 */
[----:B------:R-:W-:Y:S02]  /*6d20*/  ISETP.GE.AND P2, PT, R16, R120, PT ;  /* 0x000000781000720c */ /* 0x000fe40003f46270 */
[----:B------:R-:W-:-:S02]  /*6d30*/  CS2R R40, SRZ ;  /* 0x0000000000287805 */ /* 0x000fc4000001ff00 */
[----:B------:R-:W-:Y:S02]  /*6d40*/  LEA.HI.X R45, R38, UR5, R39, 0x1, P3 ;  /* 0x00000005262d7c11 */ /* 0x000fe400098f0c27 */
[----:B------:R-:W-:Y:S02]  /*6d50*/  CS2R R38, SRZ ;  /* 0x0000000000267805 */ /* 0x000fe4000001ff00 */
[----:B------:R-:W-:Y:S01]  /*6d60*/  LEA R52, P3, R36, UR6, 0x1 ;  /* 0x0000000624347c11 */ /* 0x000fe2000f8608ff */
[----:B------:R-:W-:-:S03]  /*6d70*/  ULDC.64 UR8, c[0x0][0x208] ;  /* 0x0000820000087ab9 */ /* 0x000fc60000000a00 */
[----:B------:R-:W-:Y:S02]  /*6d80*/  LEA.HI.X R53, R36, UR7, R37, 0x1, P3 ;  /* 0x0000000724357c11 */ /* 0x000fe400098f0c25 */
[----:B------:R-:W-:Y:S02]  /*6d90*/  CS2R R36, SRZ ;  /* 0x0000000000247805 */ /* 0x000fe4000001ff00 */
[----:B------:R-:W-:Y:S02]  /*6da0*/  ISETP.GE.AND P3, PT, R213, R120, PT ;  /* 0x00000078d500720c */ /* 0x000fe40003f66270 */
[----:B------:R-:W-:Y:S02]  /*6db0*/  CS2R R50, SRZ ;  /* 0x0000000000327805 */ /* 0x000fe4000001ff00 */
[----:B------:R-:W-:Y:S01]  /*6dc0*/  CS2R R48, SRZ ;  /* 0x0000000000307805 */ /* 0x000fe2000001ff00 */
[----:B------:R-:W5:Y:S01]  /*6dd0*/  @!P2 LDG.E.128 R40, desc[UR8][R44.64] ;  /* 0x000000082c28a981 */ /* 0x000f62000c1e1d00 */
[----:B------:R-:W-:-:S04]  /*6de0*/  CS2R R46, SRZ ;  /* 0x00000000002e7805 */ /* 0x000fc8000001ff00 */
[----:B------:R-:W5:Y:S04]  /*6df0*/  @!P2 LDG.E.128 R48, desc[UR8][R52.64] ;  /* 0x000000083430a981 */ /* 0x000f68000c1e1d00 */
[----:B------:R0:W5:Y:S02]  /*6e00*/  @!P3 LDG.E.128 R36, desc[UR8][R44.64+0x80] ;  /* 0x000080082c24b981 */ /* 0x000164000c1e1d00 */
[----:B0-----:R-:W-:-:S06]  /*6e10*/  CS2R R44, SRZ ;  /* 0x00000000002c7805 */ /* 0x001fcc000001ff00 */
[----:B------:R0:W5:Y:S02]  /*6e20*/  @!P3 LDG.E.128 R44, desc[UR8][R52.64+0x80] ;  /* 0x00008008342cb981 */ /* 0x000164000c1e1d00 */
.L_x_515:
[----:B------:R-:W-:Y:S05]  /*6e30*/  BSYNC B1 ;  /* 0x0000000000017941 */ /* 0x000fea0003800000 */
.L_x_514:
[----:B------:R-:W2:Y:S01]  /*6e40*/  LDL.LU R60, [R1+0x10] ;  /* 0x00001000013c7983 */ /* 0x000ea20000300800 */
[----:B------:R-:W-:Y:S01]  /*6e50*/  VIADD R58, R212, 0x20 ;  /* 0x00000020d43a7836 */ /* 0x000fe20000000000 */
[----:B0----5:R-:W-:Y:S01]  /*6e60*/  MOV R53, R38 ;  /* 0x0000002600357202 */ /* 0x021fe20000000f00 */
[----:B------:R-:W-:Y:S01]  /*6e70*/  IMAD.MOV.U32 R52, RZ, RZ, R39 ;  /* 0x000000ffff347224 */ /* 0x000fe200078e0027 */
[----:B------:R-:W-:Y:S01]  /*6e80*/  BSSY B1, `(.L_x_516) ;  /* 0x0000042000017945 */ /* 0x000fe20003800000 */
[----:B------:R-:W-:Y:S01]  /*6e90*/  IMAD.MOV.U32 R56, RZ, RZ, R37 ;  /* 0x000000ffff387224 */ /* 0x000fe200078e0025 */
[----:B------:R-:W-:Y:S01]  /*6ea0*/  PRMT R171, R53, 0x7610, R171 ;  /* 0x0000761035ab7816 */ /* 0x000fe200000000ab */
[----:B------:R-:W-:Y:S01]  /*6eb0*/  IMAD.MOV.U32 R53, RZ, RZ, R43 ;  /* 0x000000ffff357224 */ /* 0x000fe200078e002b */
[----:B------:R-:W-:Y:S01]  /*6ec0*/  ISETP.GE.AND P2, PT, R58, R4, PT ;  /* 0x000000043a00720c */ /* 0x000fe20003f46270 */
[----:B------:R-:W-:Y:S01]  /*6ed0*/  IMAD.MOV.U32 R57, RZ, RZ, R36 ;  /* 0x000000ffff397224 */ /* 0x000fe200078e0024 */
[----:B------:R-:W-:-:S02]  /*6ee0*/  PRMT R173, R52, 0x7610, R173 ;  /* 0x0000761034ad7816 */ /* 0x000fc400000000ad */
[----:B------:R-:W-:Y:S02]  /*6ef0*/  CS2R R58, SRZ ;  /* 0x00000000003a7805 */ /* 0x000fe4000001ff00 */
[----:B------:R-:W-:Y:S02]  /*6f00*/  MOV R52, R42 ;  /* 0x0000002a00347202 */ /* 0x000fe40000000f00 */
[----:B------:R-:W-:Y:S02]  /*6f10*/  CS2R R62, SRZ ;  /* 0x00000000003e7805 */ /* 0x000fe4000001ff00 */
[----:B------:R-:W-:Y:S01]  /*6f20*/  PRMT R175, R56, 0x7610, R175 ;  /* 0x0000761038af7816 */ /* 0x000fe200000000af */
[----:B------:R-:W-:Y:S01]  /*6f30*/  IMAD.MOV.U32 R56, RZ, RZ, R41 ;  /* 0x000000ffff387224 */ /* 0x000fe200078e0029 */
[----:B------:R-:W-:Y:S01]  /*6f40*/  PRMT R177, R53, 0x7610, R177 ;  /* 0x0000761035b17816 */ /* 0x000fe200000000b1 */
[----:B------:R-:W-:Y:S01]  /*6f50*/  IMAD.MOV.U32 R53, RZ, RZ, R40 ;  /* 0x000000ffff357224 */ /* 0x000fe200078e0028 */
[----:B------:R-:W-:-:S02]  /*6f60*/  PRMT R172, R57, 0x7610, R172 ;  /* 0x0000761039ac7816 */ /* 0x000fc400000000ac */
[----:B------:R-:W-:Y:S02]  /*6f70*/  CS2R R66, SRZ ;  /* 0x0000000000427805 */ /* 0x000fe4000001ff00 */
        /* <DEDUP_REMOVED lines=8> */
[----:B------:R-:W-:Y:S01]  /*7000*/  PRMT R171, R171, 0x5410, R57 ;  /* 0x00005410abab7816 */ /* 0x000fe20000000039 */
[----:B------:R-:W-:Y:S01]  /*7010*/  IMAD.MOV.U32 R57, RZ, RZ, R44 ;  /* 0x000000ffff397224 */ /* 0x000fe200078e002c */
[----:B------:R-:W-:-:S02]  /*7020*/  PRMT R173, R173, 0x5410, R52 ;  /* 0x00005410adad7816 */ /* 0x000fc40000000034 */
[----:B------:R-:W-:Y:S02]  /*7030*/  CS2R R64, SRZ ;  /* 0x0000000000407805 */ /* 0x000fe4000001ff00 */
[----:B------:R-:W-:Y:S02]  /*7040*/  MOV R52, R50 ;  /* 0x0000003200347202 */ /* 0x000fe40000000f00 */
[----:B------:R-:W-:Y:S02]  /*7050*/  PRMT R172, R172, 0x5410, R57 ;  /* 0x00005410acac7816 */ /* 0x000fe40000000039 */
[----:B------:R-:W-:Y:S02]  /*7060*/  PRMT R175, R175, 0x5410, R56 ;  /* 0x00005410afaf7816 */ /* 0x000fe40000000038 */
[----:B------:R-:W-:Y:S02]  /*7070*/  CS2R R56, SRZ ;  /* 0x0000000000387805 */ /* 0x000fe4000001ff00 */
[----:B------:R-:W-:-:S02]  /*7080*/  PRMT R176, R176, 0x5410, R52 ;  /* 0x00005410b0b07816 */ /* 0x000fc40000000034 */
[----:B------:R-:W-:Y:S02]  /*7090*/  PRMT R178, R53, 0x7610, R178 ;  /* 0x0000761035b27816 */ /* 0x000fe400000000b2 */
[----:B------:R-:W-:Y:S02]  /*70a0*/  CS2R R52, SRZ ;  /* 0x0000000000347805 */ /* 0x000fe4000001ff00 */
[----:B------:R-:W-:Y:S02]  /*70b0*/  MOV R71, R49 ;  /* 0x0000003100477202 */ /* 0x000fe40000000f00 */
[----:B--2---:R-:W-:-:S04]  /*70c0*/  LOP3.LUT R60, R60, 0xfffffffe, RZ, 0xc0, !PT ;  /* 0xfffffffe3c3c7812 */ /* 0x004fc800078ec0ff */
[----:B------:R-:W-:-:S05]  /*70d0*/  @P2 LOP3.LUT R60, R60, 0x1, RZ, 0xfc, !PT ;  /* 0x000000013c3c2812 */ /* 0x000fca00078efcff */
[----:B------:R0:W-:Y:S02]  /*70e0*/  STL [R1+0x10], R60 ;  /* 0x0000103c01007387 */ /* 0x0001e40000100800 */
[----:B0-----:R-:W-:Y:S01]  /*70f0*/  CS2R R60, SRZ ;  /* 0x00000000003c7805 */ /* 0x001fe2000001ff00 */
[----:B------:R-:W-:Y:S06]  /*7100*/  @P2 BRA `(.L_x_517) ;  /* 0x0000000000642947 */ /* 0x000fec0003800000 */
[----:B------:R-:W-:Y:S01]  /*7110*/  IADD3 R54, P2, P3, R102, R86, R33 ;  /* 0x0000005666367210 */ /* 0x000fe20007b5e021 */
[----:B------:R-:W-:Y:S01]  /*7120*/  ULDC.64 UR4, c[0x0][0x3e8] ;  /* 0x0000fa0000047ab9 */ /* 0x000fe20000000a00 */
[----:B------:R-:W-:Y:S02]  /*7130*/  CS2R R58, SRZ ;  /* 0x00000000003a7805 */ /* 0x000fe4000001ff00 */
[----:B------:R-:W-:Y:S02]  /*7140*/  CS2R R56, SRZ ;  /* 0x0000000000387805 */ /* 0x000fe4000001ff00 */
[----:B------:R-:W-:Y:S02]  /*7150*/  IADD3.X R55, R25, R0, R35, P2, P3 ;  /* 0x0000000019377210 */ /* 0x000fe400017e6423 */
[----:B------:R-:W-:Y:S02]  /*7160*/  CS2R R66, SRZ ;  /* 0x0000000000427805 */ /* 0x000fe4000001ff00 */
[----:B------:R-:W-:-:S02]  /*7170*/  IADD3 R52, P2, P3, R108, R84, R29 ;  /* 0x000000546c347210 */ /* 0x000fc40007b5e01d */
[----:B------:R-:W-:Y:S01]  /*7180*/  CS2R R64, SRZ ;  /* 0x0000000000407805 */ /* 0x000fe2000001ff00 */
[----:B------:R-:W-:Y:S01]  /*7190*/  ULDC.64 UR6, c[0x0][0x208] ;  /* 0x0000820000067ab9 */ /* 0x000fe20000000a00 */
        /* <DEDUP_REMOVED lines=9> */
[----:B------:R-:W5:Y:S04]  /*7230*/  @!P2 LDG.E.128 R56, desc[UR6][R60.64] ;  /* 0x000000063c38a981 */ /* 0x000f68000c1e1d00 */
[----:B------:R-:W5:Y:S01]  /*7240*/  @!P2 LDG.E.128 R64, desc[UR6][R68.64] ;  /* 0x000000064440a981 */ /* 0x000f62000c1e1d00 */
[----:B------:R-:W-:Y:S02]  /*7250*/  ISETP.GE.AND P2, PT, R213, R120, PT ;  /* 0x00000078d500720c */ /* 0x000fe40003f46270 */
[----:B------:R-:W-:-:S11]  /*7260*/  CS2R R62, SRZ ;  /* 0x00000000003e7805 */ /* 0x000fd6000001ff00 */
[----:B------:R0:W5:Y:S02]  /*7270*/  @!P2 LDG.E.128 R52, desc[UR6][R60.64+0x80] ;  /* 0x000080063c34a981 */ /* 0x000164000c1e1d00 */
[----:B0-----:R-:W-:-:S06]  /*7280*/  CS2R R60, SRZ ;  /* 0x00000000003c7805 */ /* 0x001fcc000001ff00 */
[----:B------:R0:W5:Y:S02]  /*7290*/  @!P2 LDG.E.128 R60, desc[UR6][R68.64+0x80] ;  /* 0x00008006443ca981 */ /* 0x000164000c1e1d00 */
.L_x_517:
[----:B------:R-:W-:Y:S05]  /*72a0*/  BSYNC B1 ;  /* 0x0000000000017941 */ /* 0x000fea0003800000 */
.L_x_516:
[----:B0----5:R-:W-:Y:S01]  /*72b0*/  IMAD.MOV.U32 R69, RZ, RZ, R54 ;  /* 0x000000ffff457224 */ /* 0x021fe200078e0036 */
[----:B------:R-:W-:Y:S01]  /*72c0*/  IADD3 R72, R212, 0x40, RZ ;  /* 0x00000040d4487810 */ /* 0x000fe20007ffe0ff */
[----:B------:R-:W-:Y:S01]  /*72d0*/  IMAD.MOV.U32 R68, RZ, RZ, R55 ;  /* 0x000000ffff447224 */ /* 0x000fe200078e0037 */
[----:B------:R-:W-:Y:S01]  /*72e0*/  PRMT R153, R71, 0x7610, R153 ;  /* 0x0000761047997816 */ /* 0x000fe20000000099 */
[----:B------:R-:W-:Y:S01]  /*72f0*/  IMAD.MOV.U32 R71, RZ, RZ, R52 ;  /* 0x000000ffff477224 */ /* 0x000fe200078e0034 */
[----:B------:R-:W-:Y:S01]  /*7300*/  ISETP.GE.AND P3, PT, R72, R4, PT ;  /* 0x000000044800720c */ /* 0x000fe20003f66270 */
[----:B------:R-:W-:Y:S01]  /*7310*/  BSSY B1, `(.L_x_518) ;  /* 0x0000035000017945 */ /* 0x000fe20003800000 */
[----:B------:R-:W-:Y:S01]  /*7320*/  PRMT R163, R69, 0x5410, R68 ;  /* 0x0000541045a37816 */ /* 0x000fe20000000044 */
[----:B------:R-:W-:Y:S01]  /*7330*/  IMAD.MOV.U32 R69, RZ, RZ, R58 ;  /* 0x000000ffff457224 */ /* 0x000fe200078e003a */
[----:B------:R-:W-:Y:S01]  /*7340*/  PRMT R178, R178, 0x5410, R70 ;  /* 0x00005410b2b27816 */ /* 0x000fe20000000046 */
[----:B------:R-:W-:Y:S01]  /*7350*/  IMAD.MOV.U32 R68, RZ, RZ, R59 ;  /* 0x000000ffff447224 */ /* 0x000fe200078e003b */
[----:B------:R-:W-:-:S02]  /*7360*/  MOV R70, R53 ;  /* 0x0000003500467202 */ /* 0x000fc40000000f00 */
[----:B------:R-:W-:Y:S02]  /*7370*/  CS2R R74, SRZ ;  /* 0x00000000004a7805 */ /* 0x000fe4000001ff00 */
[----:B------:R-:W-:Y:S02]  /*7380*/  CS2R R72, SRZ ;  /* 0x0000000000487805 */ /* 0x000fe4000001ff00 */
[----:B------:R-:W-:Y:S02]  /*7390*/  CS2R R78, SRZ ;  /* 0x00000000004e7805 */ /* 0x000fe4000001ff00 */
[----:B------:R-:W-:Y:S01]  /*73a0*/  PRMT R167, R69, 0x5410, R68 ;  /* 0x0000541045a77816 */ /* 0x000fe20000000044 */
[----:B------:R-:W-:Y:S01]  /*73b0*/  IMAD.MOV.U32 R69, RZ, RZ, R62 ;  /* 0x000000ffff457224 */ /* 0x000fe200078e003e */
[----:B------:R-:W-:Y:S01]  /*73c0*/  PRMT R164, R71, 0x5410, R70 ;  /* 0x0000541047a47816 */ /* 0x000fe20000000046 */
[----:B------:R-:W-:Y:S01]  /*73d0*/  IMAD.MOV.U32 R68, RZ, RZ, R63 ;  /* 0x000000ffff447224 */ /* 0x000fe200078e003f */
[----:B------:R-:W-:Y:S01]  /*73e0*/  MOV R70, R57 ;  /* 0x0000003900467202 */ /* 0x000fe20000000f00 */
[----:B------:R-:W-:Y:S01]  /*73f0*/  IMAD.MOV.U32 R71, RZ, RZ, R56 ;  /* 0x000000ffff477224 */ /* 0x000fe200078e0038 */
[----:B------:R-:W-:-:S02]  /*7400*/  CS2R R76, SRZ ;  /* 0x00000000004c7805 */ /* 0x000fc4000001ff00 */
[----:B------:R-:W-:Y:S02]  /*7410*/  CS2R R82, SRZ ;  /* 0x0000000000527805 */ /* 0x000fe4000001ff00 */
[----:B------:R-:W-:Y:S01]  /*7420*/  PRMT R165, R69, 0x5410, R68 ;  /* 0x0000541045a57816 */ /* 0x000fe20000000044 */
[----:B------:R-:W-:Y:S01]  /*7430*/  IMAD.MOV.U32 R69, RZ, RZ, R60 ;  /* 0x000000ffff457224 */ /* 0x000fe200078e003c */
[----:B------:R-:W-:Y:S02]  /*7440*/  MOV R68, R61 ;  /* 0x0000003d00447202 */ /* 0x000fe40000000f00 */
[----:B------:R-:W-:Y:S02]  /*7450*/  CS2R R80, SRZ ;  /* 0x0000000000507805 */ /* 0x000fe4000001ff00 */
[----:B------:R-:W-:Y:S02]  /*7460*/  PRMT R168, R71, 0x5410, R70 ;  /* 0x0000541047a87816 */ /* 0x000fe40000000046 */
[----:B------:R-:W-:-:S02]  /*7470*/  CS2R R70, SRZ ;  /* 0x0000000000467805 */ /* 0x000fc4000001ff00 */
[----:B------:R-:W-:Y:S01]  /*7480*/  PRMT R166, R69, 0x5410, R68 ;  /* 0x0000541045a67816 */ /* 0x000fe20000000044 */
[----:B------:R-:W-:Y:S02]  /*7490*/  IMAD.MOV.U32 R69, RZ, RZ, R66 ;  /* 0x000000ffff457224 */ /* 0x000fe400078e0042 */
[----:B------:R-:W-:-:S05]  /*74a0*/  IMAD.MOV.U32 R68, RZ, RZ, R67 ;  /* 0x000000ffff447224 */ /* 0x000fca00078e0043 */
[----:B------:R-:W-:Y:S01]  /*74b0*/  PRMT R169, R69, 0x5410, R68 ;  /* 0x0000541045a97816 */ /* 0x000fe20000000044 */
[----:B------:R-:W-:Y:S02]  /*74c0*/  IMAD.MOV.U32 R69, RZ, RZ, R64 ;  /* 0x000000ffff457224 */ /* 0x000fe400078e0040 */
[----:B------:R-:W-:-:S05]  /*74d0*/  IMAD.MOV.U32 R68, RZ, RZ, R65 ;  /* 0x000000ffff447224 */ /* 0x000fca00078e0041 */
[----:B------:R-:W-:Y:S02]  /*74e0*/  PRMT R170, R69, 0x5410, R68 ;  /* 0x0000541045aa7816 */ /* 0x000fe40000000044 */
[----:B------:R-:W-:Y:S01]  /*74f0*/  CS2R R68, SRZ ;  /* 0x0000000000447805 */ /* 0x000fe2000001ff00 */
[----:B------:R-:W-:Y:S06]  /*7500*/  @P3 BRA `(.L_x_519) ;  /* 0x0000000000543947 */ /* 0x000fec0003800000 */
[----:B------:R-:W-:Y:S01]  /*7510*/  IADD3 R86, P2, P5, R102, R32, R86 ;  /* 0x0000002066567210 */ /* 0x000fe20007d5e056 */
[----:B------:R-:W-:Y:S01]  /*7520*/  ULDC.64 UR4, c[0x0][0x3e8] ;  /* 0x0000fa0000047ab9 */ /* 0x000fe20000000a00 */
[----:B------:R-:W-:Y:S02]  /*7530*/  ULDC.64 UR6, c[0x0][0x208] ;  /* 0x0000820000067ab9 */ /* 0x000fe40000000a00 */
[----:B------:R-:W-:Y:S02]  /*7540*/  IADD3.X R0, R25, R34, R0, P2, P5 ;  /* 0x0000002219007210 */ /* 0x000fe400017ea400 */
        /* <DEDUP_REMOVED lines=17> */
.L_x_519:
[----:B------:R-:W-:Y:S05]  /*7660*/  BSYNC B1 ;  /* 0x0000000000017941 */ /* 0x000fea0003800000 */
.L_x_518:
        /* <DEDUP_REMOVED lines=15> */
[----:B------:R-:W-:Y:S02]  /*7760*/  IMAD.MOV.U32 R3, RZ, RZ, R78 ;  /* 0x000000ffff037224 */ /* 0x000fe400078e004e */
        /* <DEDUP_REMOVED lines=16> */
.L_x_520:
[----:B------:R-:W-:Y:S01]  /*7870*/  IMAD R3, R19, 0x8, R18 ;  /* 0x0000000813037824 */ /* 0x000fe200078e0212 */
[----:B------:R-:W-:Y:S01]  /*7880*/  SHF.L.U32 R0, R217, 0x1f, RZ ;  /* 0x0000001fd9007819 */ /* 0x000fe200000006ff */
[----:B------:R-:W1:Y:S01]  /*7890*/  LDC R143, c[0x0][0x2f4] ;  /* 0x0000bd00ff8f7b82 */ /* 0x000e620000000800 */
[----:B------:R-:W-:Y:S01]  /*78a0*/  BSSY B1, `(.L_x_521) ;  /* 0x0000004000017945 */ /* 0x000fe20003800000 */
[----:B------:R-:W-:Y:S01]  /*78b0*/  IMAD.MOV.U32 R123, RZ, RZ, R88 ;  /* 0x000000ffff7b7224 */ /* 0x000fe200078e0058 */
[----:B------:R-:W2:Y:S02]  /*78c0*/  SYNCS.PHASECHK.TRANS64.TRYWAIT P5, [R3+URZ+0x38890], R0 ;  /* 0x03889000030075a7 */ /* 0x000ea400080a017f */
[----:B--2---:R-:W-:Y:S05]  /*78d0*/  @!P5 BRA `(.L_x_522) ;  /* 0x000002440090d947 */ /* 0x004fea0003800000 */
.L_x_859:
[----:B------:R-:W-:Y:S05]  /*78e0*/  BSYNC B1 ;  /* 0x0000000000017941 */ /* 0x000fea0003800000 */
.L_x_521:
[----:B------:R-:W3:Y:S01]  /*78f0*/  LDC.64 R124, c[0x0][0x300] ;  /* 0x0000c000ff7c7b82 */ /* 0x000ee20000000a00 */
[----:B------:R-:W-:Y:S01]  /*7900*/  BSSY B1, `(.L_x_523) ;  /* 0x000010c000017945 */ /* 0x000fe20003800000 */
[----:B-1----:R-:W-:-:S03]  /*7910*/  IADD3 R145, -R115, R143, RZ ;  /* 0x0000008f73917210 */ /* 0x002fc60007ffe1ff */
[----:B------:R-:W-:Y:S05]  /*7920*/  @P4 BRA `(.L_x_524) ;  /* 0x0000001000244947 */ /* 0x000fea0003800000 */
[----:B------:R-:W-:Y:S01]  /*7930*/  ISETP.NE.AND P4, PT, R27, RZ, PT ;  /* 0x000000ff1b00720c */ /* 0x000fe20003f85270 */
[-C--:B---3--:R-:W-:Y:S01]  /*7940*/  IMAD.WIDE.U32 R134, R212, R124.reuse, R122 ;  /* 0x0000007cd4867225 */ /* 0x088fe200078e007a */
[----:B0-----:R-:W-:Y:S01]  /*7950*/  SHF.R.S32.HI R84, RZ, 0x1f, R212 ;  /* 0x0000001fff547819 */ /* 0x001fe200000114d4 */
[----:B------:R-:W-:Y:S04]  /*7960*/  BSSY B2, `(.L_x_525) ;  /* 0x0000084000027945 */ /* 0x000fe80003800000 */
[----:B------:R-:W-:-:S04]  /*7970*/  IMAD R148, R84, R124, RZ ;  /* 0x0000007c54947224 */ /* 0x000fc800078e02ff */
[----:B------:R-:W-:-:S04]  /*7980*/  IMAD R148, R212, R125, R148 ;  /* 0x0000007dd4947224 */ /* 0x000fc800078e0294 */
[----:B------:R-:W-:Y:S01]  /*7990*/  IMAD.IADD R148, R148, 0x1, R135 ;  /* 0x0000000194947824 */ /* 0x000fe200078e0287 */
[----:B------:R-:W-:Y:S06]  /*79a0*/  @!P4 BRA `(.L_x_526) ;  /* 0x0000000400fcc947 */ /* 0x000fec0003800000 */
[----:B------:R-:W-:Y:S01]  /*79b0*/  SEL R84, R115, R145, !P0 ;  /* 0x0000009173547207 */ /* 0x000fe20004000000 */
[----:B------:R-:W-:Y:S01]  /*79c0*/  IMAD.SHL.U32 R86, R212, 0x40, RZ ;  /* 0x00000040d4567824 */ /* 0x000fe200078e00ff */
[----:B------:R-:W-:Y:S01]  /*79d0*/  ISETP.GE.AND P4, PT, R16, R120, PT ;  /* 0x000000781000720c */ /* 0x000fe20003f86270 */
[----:B------:R-:W-:Y:S01]  /*79e0*/  BSSY B3, `(.L_x_527) ;  /* 0x000006e000037945 */ /* 0x000fe20003800000 */
[----:B------:R-:W-:-:S04]  /*79f0*/  SHF.R.S32.HI R85, RZ, 0x1f, R84 ;  /* 0x0000001fff557819 */ /* 0x000fc80000011454 */
[----:B------:R-:W-:-:S04]  /*7a00*/  LEA.HI R84, R85, R84, RZ, 0x4 ;  /* 0x0000005455547211 */ /* 0x000fc800078f20ff */
[----:B------:R-:W-:-:S04]  /*7a10*/  LEA.HI.SX32 R84, R84, R15, 0x1c ;  /* 0x0000000f54547211 */ /* 0x000fc800078fe2ff */
[----:B------:R-:W-:Y:S01]  /*7a20*/  SHF.R.S32.HI R85, RZ, 0x1f, R84 ;  /* 0x0000001fff557819 */ /* 0x000fe20000011454 */
[----:B------:R-:W-:-:S03]  /*7a30*/  IMAD.SHL.U32 R149, R84, 0x8, RZ ;  /* 0x0000000854957824 */ /* 0x000fc600078e00ff */
[----:B------:R-:W-:Y:S02]  /*7a40*/  LEA.HI R84, R85, R84, RZ, 0x3 ;  /* 0x0000005455547211 */ /* 0x000fe400078f18ff */
[----:B------:R-:W-:Y:S02]  /*7a50*/  LOP3.LUT R85, R149, 0x38, RZ, 0xc0, !PT ;  /* 0x0000003895557812 */ /* 0x000fe400078ec0ff */
[----:B------:R-:W-:Y:S02]  /*7a60*/  SHF.R.S32.HI R84, RZ, 0x3, R84 ;  /* 0x00000003ff547819 */ /* 0x000fe40000011454 */
[----:B------:R-:W-:-:S03]  /*7a70*/  LOP3.LUT R85, R85, 0x1c0, R86, 0xf8, !PT ;  /* 0x000001c055557812 */ /* 0x000fc600078ef856 */
[----:B------:R-:W-:Y:S01]  /*7a80*/  IMAD R84, R84, 0x1400, R228 ;  /* 0x0000140054547824 */ /* 0x000fe200078e02e4 */
[----:B------:R-:W-:-:S04]  /*7a90*/  LOP3.LUT R85, R85, R229, RZ, 0x3c, !PT ;  /* 0x000000e555557212 */ /* 0x000fc800078e3cff */
[----:B------:R-:W-:-:S05]  /*7aa0*/  IADD3 R84, R84, R85, RZ ;  /* 0x0000005554547210 */ /* 0x000fca0007ffe0ff */
[C---:B------:R-:W-:Y:S02]  /*7ab0*/  IMAD R88, R19.reuse, 0x5000, R84 ;  /* 0x0000500013587824 */ /* 0x040fe400078e0254 */
[----:B------:R-:W-:Y:S02]  /*7ac0*/  IMAD R84, R19, 0x5000, R138 ;  /* 0x0000500013547824 */ /* 0x000fe400078e028a */
[--C-:B------:R-:W-:Y:S02]  /*7ad0*/  IMAD R88, R88, 0x2, R18.reuse ;  /* 0x0000000258587824 */ /* 0x100fe400078e0212 */
[----:B------:R-:W-:-:S04]  /*7ae0*/  IMAD R84, R84, 0x2, R18 ;  /* 0x0000000254547824 */ /* 0x000fc800078e0212 */
[----:B------:R-:W0:Y:S04]  /*7af0*/  LDS.128 R88, [R88+0x24400] ;  /* 0x0244000058587984 */ /* 0x000e280000000c00 */
[----:B------:R-:W1:Y:S01]  /*7b00*/  LDS.128 R84, [R84+0x24400] ;  /* 0x0244000054547984 */ /* 0x000e620000000c00 */
[----:B------:R-:W-:Y:S05]  /*7b10*/  @P4 BRA `(.L_x_528) ;  /* 0x0000000400684947 */ /* 0x000fea0003800000 */
[----:B0-----:R-:W-:Y:S01]  /*7b20*/  IMAD.MOV.U32 R151, RZ, RZ, R89 ;  /* 0x000000ffff977224 */ /* 0x001fe200078e0059 */
[----:B-1----:R-:W-:Y:S01]  /*7b30*/  MOV R150, R85 ;  /* 0x0000005500967202 */ /* 0x002fe20000000f00 */
[----:B------:R-:W-:Y:S01]  /*7b40*/  HADD2.F32 R153, -RZ, R153.H0_H0 ;  /* 0x20000099ff997230 */ /* 0x000fe20000004100 */
[--C-:B------:R-:W-:Y:S01]  /*7b50*/  SHF.R.U64 R40, R40, 0x10, R41.reuse ;  /* 0x0000001028287819 */ /* 0x100fe20000001229 */
[----:B------:R-:W-:Y:S01]  /*7b60*/  HADD2.F32 R152, -RZ, R152.H0_H0 ;  /* 0x20000098ff987230 */ /* 0x000fe20000004100 */
[----:B------:R-:W-:Y:S01]  /*7b70*/  SHF.R.U32.HI R41, RZ, 0x10, R41 ;  /* 0x00000010ff297819 */ /* 0x000fe20000011629 */
[----:B------:R-:W-:Y:S01]  /*7b80*/  HADD2.F32 R85, -RZ, R151.H0_H0 ;  /* 0x20000097ff557230 */ /* 0x000fe20000004100 */
[----:B------:R-:W-:Y:S01]  /*7b90*/  SHF.R.U64 R48, R48, 0x10, R49 ;  /* 0x0000001030307819 */ /* 0x000fe20000001231 */
[--C-:B------:R-:W-:Y:S01]  /*7ba0*/  HADD2.F32 R154, -RZ, R150.reuse.H0_H0 ;  /* 0x20000096ff9a7230 */ /* 0x100fe20000004100 */
[----:B------:R-:W-:Y:S01]  /*7bb0*/  SHF.R.U64 R42, R42, 0x10, R43 ;  /* 0x000000102a2a7819 */ /* 0x000fe2000000122b */
[----:B------:R-:W-:-:S02]  /*7bc0*/  HADD2.F32 R150, -RZ, R150.H1_H1 ;  /* 0x30000096ff967230 */ /* 0x000fc40000004100 */
[CC--:B------:R-:W-:Y:S01]  /*7bd0*/  FMUL.FTZ R89, R85.reuse, R153.reuse ;  /* 0x0000009955597220 */ /* 0x0c0fe20000410000 */
[----:B------:R-:W-:Y:S02]  /*7be0*/  HADD2.F32 R48, -RZ, R48.H0_H0 ;  /* 0x20000030ff307230 */ /* 0x000fe40000004100 */
[C---:B------:R-:W-:Y:S01]  /*7bf0*/  FMUL.FTZ R153, R154.reuse, R153 ;  /* 0x000000999a997220 */ /* 0x040fe20000410000 */
[----:B------:R-:W-:Y:S02]  /*7c00*/  HADD2.F32 R42, -RZ, R42.H0_H0 ;  /* 0x2000002aff2a7230 */ /* 0x000fe40000004100 */
[-C--:B------:R-:W-:Y:S01]  /*7c10*/  FFMA.FTZ R89, R154, R152.reuse, -R89 ;  /* 0x000000989a597223 */ /* 0x080fe20000010859 */
[----:B------:R-:W-:Y:S01]  /*7c20*/  FFMA.FTZ R85, R85, R152, R153 ;  /* 0x0000009855557223 */ /* 0x000fe20000010099 */
[----:B------:R-:W-:Y:S01]  /*7c30*/  SHF.R.U32.HI R152, RZ, 0x10, R49 ;  /* 0x00000010ff987819 */ /* 0x000fe20000011631 */
[----:B------:R-:W-:Y:S02]  /*7c40*/  HADD2.F32 R49, -RZ, R151.H1_H1 ;  /* 0x30000097ff317230 */ /* 0x000fe40000004100 */
[----:B------:R-:W-:-:S02]  /*7c50*/  HADD2.F32 R151, -RZ, R41.H0_H0 ;  /* 0x20000029ff977230 */ /* 0x000fc40000004100 */
[----:B------:R-:W-:Y:S02]  /*7c60*/  HADD2.F32 R152, -RZ, R152.H0_H0 ;  /* 0x20000098ff987230 */ /* 0x000fe40000004100 */
[----:B------:R-:W-:-:S03]  /*7c70*/  HADD2.F32 R153, -RZ, R178.H0_H0 ;  /* 0x200000b2ff997230 */ /* 0x000fc60000004100 */
[-C--:B------:R-:W-:Y:S01]  /*7c80*/  FMUL.FTZ R41, R49, R152.reuse ;  /* 0x0000009831297220 */ /* 0x080fe20000410000 */
[----:B------:R-:W-:-:S03]  /*7c90*/  FMUL.FTZ R152, R150, R152 ;  /* 0x0000009896987220 */ /* 0x000fc60000410000 */
[-C--:B------:R-:W-:Y:S01]  /*7ca0*/  FFMA.FTZ R41, R150, R151.reuse, -R41 ;  /* 0x0000009796297223 */ /* 0x080fe20000010829 */
[----:B------:R-:W-:Y:S01]  /*7cb0*/  FFMA.FTZ R49, R49, R151, R152 ;  /* 0x0000009731317223 */ /* 0x000fe20000010098 */
[----:B------:R-:W-:Y:S02]  /*7cc0*/  IMAD.MOV.U32 R151, RZ, RZ, R91 ;  /* 0x000000ffff977224 */ /* 0x000fe400078e005b */
[----:B------:R-:W-:Y:S01]  /*7cd0*/  IMAD.MOV.U32 R150, RZ, RZ, R87 ;  /* 0x000000ffff967224 */ /* 0x000fe200078e0057 */
[----:B------:R-:W-:Y:S01]  /*7ce0*/  F2FP.F16.F32.PACK_AB R41, R41, R89 ;  /* 0x000000592929723e */ /* 0x000fe200000000ff */
[----:B------:R-:W-:Y:S01]  /*7cf0*/  HADD2.F32 R152, -RZ, R177.H0_H0 ;  /* 0x200000b1ff987230 */ /* 0x000fe20000004100 */
[----:B------:R-:W-:Y:S01]  /*7d00*/  F2FP.F16.F32.PACK_AB R49, R49, R85 ;  /* 0x000000553131723e */ /* 0x000fe200000000ff */
[----:B------:R-:W-:Y:S01]  /*7d10*/  HADD2.F32 R91, -RZ, R151.H0_H0 ;  /* 0x20000097ff5b7230 */ /* 0x000fe20000004100 */
[----:B------:R-:W-:Y:S01]  /*7d20*/  MOV R85, R41 ;  /* 0x0000002900557202 */ /* 0x000fe20000000f00 */
[----:B------:R-:W-:-:S02]  /*7d30*/  HADD2.F32 R154, -RZ, R150.H0_H0 ;  /* 0x20000096ff9a7230 */ /* 0x000fc40000004100 */
[----:B------:R-:W-:Y:S02]  /*7d40*/  HADD2.F32 R150, -RZ, R150.H1_H1 ;  /* 0x30000096ff967230 */ /* 0x000fe40000004100 */
[CC--:B------:R-:W-:Y:S01]  /*7d50*/  FMUL.FTZ R87, R91.reuse, R153.reuse ;  /* 0x000000995b577220 */ /* 0x0c0fe20000410000 */
[----:B------:R-:W-:Y:S02]  /*7d60*/  IMAD.MOV.U32 R89, RZ, RZ, R49 ;  /* 0x000000ffff597224 */ /* 0x000fe400078e0031 */
[C---:B------:R-:W-:Y:S01]  /*7d70*/  FMUL.FTZ R153, R154.reuse, R153 ;  /* 0x000000999a997220 */ /* 0x040fe20000410000 */
[-C--:B------:R-:W-:Y:S01]  /*7d80*/  FFMA.FTZ R87, R154, R152.reuse, -R87 ;  /* 0x000000989a577223 */ /* 0x080fe20000010857 */
[----:B------:R-:W-:Y:S02]  /*7d90*/  HADD2.F32 R154, -RZ, R178.H1_H1 ;  /* 0x300000b2ff9a7230 */ /* 0x000fe40000004100 */
[----:B------:R-:W-:Y:S01]  /*7da0*/  FFMA.FTZ R91, R91, R152, R153 ;  /* 0x000000985b5b7223 */ /* 0x000fe20000010099 */
[----:B------:R-:W-:-:S02]  /*7db0*/  SHF.R.U32.HI R152, RZ, 0x10, R43 ;  /* 0x00000010ff987819 */ /* 0x000fc4000001162b */
[--C-:B------:R-:W-:Y:S02]  /*7dc0*/  SHF.R.U64 R43, R50, 0x10, R51.reuse ;  /* 0x00000010322b7819 */ /* 0x100fe40000001233 */
[----:B------:R-:W-:Y:S01]  /*7dd0*/  SHF.R.U32.HI R50, RZ, 0x10, R51 ;  /* 0x00000010ff327819 */ /* 0x000fe20000011633 */
[----:B------:R-:W-:Y:S02]  /*7de0*/  HADD2.F32 R51, -RZ, R151.H1_H1 ;  /* 0x30000097ff337230 */ /* 0x000fe40000004100 */
[----:B------:R-:W-:Y:S02]  /*7df0*/  HADD2.F32 R152, -RZ, R152.H0_H0 ;  /* 0x20000098ff987230 */ /* 0x000fe40000004100 */
[----:B------:R-:W-:Y:S02]  /*7e00*/  HADD2.F32 R151, -RZ, R50.H0_H0 ;  /* 0x20000032ff977230 */ /* 0x000fe40000004100 */
[----:B------:R-:W-:-:S03]  /*7e10*/  HADD2.F32 R43, -RZ, R43.H0_H0 ;  /* 0x2000002bff2b7230 */ /* 0x000fc60000004100 */
[----:B------:R-:W-:-:S04]  /*7e20*/  FMUL.FTZ R50, R51, R151 ;  /* 0x0000009733327220 */ /* 0x000fc80000410000 */
[CC--:B------:R-:W-:Y:S01]  /*7e30*/  FFMA.FTZ R50, R150.reuse, R152.reuse, -R50 ;  /* 0x0000009896327223 */ /* 0x0c0fe20000010832 */
[----:B------:R-:W-:Y:S01]  /*7e40*/  FMUL.FTZ R150, R150, R151 ;  /* 0x0000009796967220 */ /* 0x000fe20000410000 */
[--C-:B------:R-:W-:Y:S02]  /*7e50*/  HADD2.F32 R151, -RZ, R88.reuse.H0_H0 ;  /* 0x20000058ff977230 */ /* 0x100fe40000004100 */
[----:B------:R-:W-:Y:S02]  /*7e60*/  HADD2.F32 R88, -RZ, R88.H1_H1 ;  /* 0x30000058ff587230 */ /* 0x000fe40000004100 */
[----:B------:R-:W-:Y:S01]  /*7e70*/  FFMA.FTZ R51, R51, R152, R150 ;  /* 0x0000009833337223 */ /* 0x000fe20000010096 */
[----:B------:R-:W-:Y:S02]  /*7e80*/  HADD2.F32 R150, -RZ, R84.H0_H0 ;  /* 0x20000054ff967230 */ /* 0x000fe40000004100 */
[-C--:B------:R-:W-:Y:S01]  /*7e90*/  FMUL.FTZ R153, R151, R154.reuse ;  /* 0x0000009a97997220 */ /* 0x080fe20000410000 */
[----:B------:R-:W-:Y:S01]  /*7ea0*/  HADD2.F32 R152, -RZ, R177.H1_H1 ;  /* 0x300000b1ff987230 */ /* 0x000fe20000004100 */
[----:B------:R-:W-:Y:S01]  /*7eb0*/  F2FP.F16.F32.PACK_AB R87, R50, R87 ;  /* 0x000000573257723e */ /* 0x000fe200000000ff */
[----:B------:R-:W-:Y:S01]  /*7ec0*/  FMUL.FTZ R154, R150, R154 ;  /* 0x0000009a969a7220 */ /* 0x000fe20000410000 */
[----:B------:R-:W-:-:S02]  /*7ed0*/  F2FP.F16.F32.PACK_AB R91, R51, R91 ;  /* 0x0000005b335b723e */ /* 0x000fc400000000ff */
[-C--:B------:R-:W-:Y:S01]  /*7ee0*/  FFMA.FTZ R150, R150, R152.reuse, -R153 ;  /* 0x0000009896967223 */ /* 0x080fe20000010899 */
[----:B------:R-:W-:Y:S01]  /*7ef0*/  FFMA.FTZ R151, R151, R152, R154 ;  /* 0x0000009897977223 */ /* 0x000fe2000001009a */
[----:B------:R-:W-:Y:S02]  /*7f00*/  HADD2.F32 R152, -RZ, R84.H1_H1 ;  /* 0x30000054ff987230 */ /* 0x000fe40000004100 */
[----:B------:R-:W-:Y:S02]  /*7f10*/  HADD2.F32 R84, -RZ, R40.H0_H0 ;  /* 0x20000028ff547230 */ /* 0x000fe40000004100 */
[-C--:B------:R-:W-:Y:S01]  /*7f20*/  FMUL.FTZ R40, R88, R48.reuse ;  /* 0x0000003058287220 */ /* 0x080fe20000410000 */
[--C-:B------:R-:W-:Y:S02]  /*7f30*/  HADD2.F32 R154, -RZ, R176.reuse.H1_H1 ;  /* 0x300000b0ff9a7230 */ /* 0x100fe40000004100 */
[C---:B------:R-:W-:Y:S01]  /*7f40*/  FMUL.FTZ R48, R152.reuse, R48 ;  /* 0x0000003098307220 */ /* 0x040fe20000410000 */
[----:B------:R-:W-:Y:S01]  /*7f50*/  FFMA.FTZ R40, R152, R84, -R40 ;  /* 0x0000005498287223 */ /* 0x000fe20000010828 */
[----:B------:R-:W-:-:S02]  /*7f60*/  HADD2.F32 R152, -RZ, R176.H0_H0 ;  /* 0x200000b0ff987230 */ /* 0x000fc40000004100 */
[----:B------:R-:W-:Y:S01]  /*7f70*/  FFMA.FTZ R48, R88, R84, R48 ;  /* 0x0000005458307223 */ /* 0x000fe20000010030 */
[----:B------:R-:W-:Y:S02]  /*7f80*/  HADD2.F32 R84, -RZ, R90.H0_H0 ;  /* 0x2000005aff547230 */ /* 0x000fe40000004100 */
[----:B------:R-:W-:Y:S01]  /*7f90*/  HADD2.F32 R88, -RZ, R86.H0_H0 ;  /* 0x20000056ff587230 */ /* 0x000fe20000004100 */
[----:B------:R-:W-:Y:S01]  /*7fa0*/  F2FP.F16.F32.PACK_AB R40, R40, R150 ;  /* 0x000000962828723e */ /* 0x000fe200000000ff */
[----:B------:R-:W-:Y:S02]  /*7fb0*/  HADD2.F32 R90, -RZ, R90.H1_H1 ;  /* 0x3000005aff5a7230 */ /* 0x000fe40000004100 */
[-C--:B------:R-:W-:Y:S01]  /*7fc0*/  FMUL.FTZ R153, R84, R154.reuse ;  /* 0x0000009a54997220 */ /* 0x080fe20000410000 */
[----:B------:R-:W-:Y:S02]  /*7fd0*/  HADD2.F32 R86, -RZ, R86.H1_H1 ;  /* 0x30000056ff567230 */ /* 0x000fe40000004100 */
[----:B------:R-:W-:Y:S01]  /*7fe0*/  FMUL.FTZ R154, R88, R154 ;  /* 0x0000009a589a7220 */ /* 0x000fe20000410000 */
[----:B------:R-:W-:Y:S01]  /*7ff0*/  F2FP.F16.F32.PACK_AB R48, R48, R151 ;  /* 0x000000973030723e */ /* 0x000fe200000000ff */
[----:B------:R-:W-:-:S02]  /*8000*/  FFMA.FTZ R153, R88, R152, -R153 ;  /* 0x0000009858997223 */ /* 0x000fc40000010899 */
[----:B------:R-:W-:Y:S01]  /*8010*/  FFMA.FTZ R154, R84, R152, R154 ;  /* 0x00000098549a7223 */ /* 0x000fe2000001009a */
[-C--:B------:R-:W-:Y:S01]  /*8020*/  FMUL.FTZ R84, R90, R43.reuse ;  /* 0x0000002b5a547220 */ /* 0x080fe20000410000 */
[C---:B------:R-:W-:Y:S01]  /*8030*/  FMUL.FTZ R43, R86.reuse, R43 ;  /* 0x0000002b562b7220 */ /* 0x040fe20000410000 */
[----:B------:R-:W-:Y:S02]  /*8040*/  IMAD.MOV.U32 R88, RZ, RZ, R48 ;  /* 0x000000ffff587224 */ /* 0x000fe400078e0030 */
[-C--:B------:R-:W-:Y:S01]  /*8050*/  FFMA.FTZ R84, R86, R42.reuse, -R84 ;  /* 0x0000002a56547223 */ /* 0x080fe20000010854 */
[----:B------:R-:W-:-:S04]  /*8060*/  FFMA.FTZ R43, R90, R42, R43 ;  /* 0x0000002a5a2b7223 */ /* 0x000fc8000001002b */
[----:B------:R-:W-:Y:S01]  /*8070*/  F2FP.F16.F32.PACK_AB R153, R84, R153 ;  /* 0x000000995499723e */ /* 0x000fe200000000ff */
[----:B------:R-:W-:Y:S01]  /*8080*/  IMAD.MOV.U32 R84, RZ, RZ, R40 ;  /* 0x000000ffff547224 */ /* 0x000fe200078e0028 */
[----:B------:R-:W-:-:S03]  /*8090*/  F2FP.F16.F32.PACK_AB R43, R43, R154 ;  /* 0x0000009a2b2b723e */ /* 0x000fc600000000ff */
[----:B------:R-:W-:Y:S01]  /*80a0*/  IMAD.MOV.U32 R86, RZ, RZ, R153 ;  /* 0x000000ffff567224 */ /* 0x000fe200078e0099 */
[----:B------:R-:W-:-:S07]  /*80b0*/  MOV R90, R43 ;  /* 0x0000002b005a7202 */ /* 0x000fce0000000f00 */
.L_x_528:
[----:B------:R-:W-:Y:S05]  /*80c0*/  BSYNC B3 ;  /* 0x0000000000037941 */ /* 0x000fea0003800000 */
.L_x_527:
[----:B------:R-:W-:Y:S01]  /*80d0*/  ISETP.GE.AND P4, PT, R149, R143, PT ;  /* 0x0000008f9500720c */ /* 0x000fe20003f86270 */
[----:B------:R-:W-:-:S12]  /*80e0*/  ULDC.64 UR4, c[0x0][0x208] ;  /* 0x0000820000047ab9 */ /* 0x000fd80000000a00 */
[--C-:B------:R-:W-:Y:S02]  /*80f0*/  @!P4 SHF.R.S32.HI R43, RZ, 0x1f, R149.reuse ;  /* 0x0000001fff2bc819 */ /* 0x100fe40000011495 */
[----:B------:R-:W-:-:S04]  /*8100*/  @!P4 IADD3 R149, P5, P6, R96, R134, R149 ;  /* 0x000000866095c210 */ /* 0x000fc80007ebe095 */
[----:B------:R-:W-:Y:S02]  /*8110*/  @!P4 IADD3.X R43, R93, R148, R43, P5, P6 ;  /* 0x000000945d2bc210 */ /* 0x000fe40002fec42b */
[----:B------:R-:W-:-:S04]  /*8120*/  IADD3 R41, P5, P6, R96, R134, R14 ;  /* 0x0000008660297210 */ /* 0x000fc80007ebe00e */
[----:B------:R-:W-:Y:S02]  /*8130*/  IADD3.X R42, R93, R148, R8, P5, P6 ;  /* 0x000000945d2a7210 */ /* 0x000fe40002fec408 */
[----:B------:R-:W-:-:S04]  /*8140*/  LEA R40, P5, R41, R116, 0x1 ;  /* 0x0000007429287211 */ /* 0x000fc800078a08ff */
[----:B------:R-:W-:Y:S02]  /*8150*/  LEA.HI.X R41, R41, R117, R42, 0x1, P5 ;  /* 0x0000007529297211 */ /* 0x000fe400028f0c2a */
[----:B------:R-:W-:-:S03]  /*8160*/  @!P4 LEA R42, P5, R149, R116, 0x1 ;  /* 0x00000074952ac211 */ /* 0x000fc600078a08ff */
[----:B-1----:R1:W-:Y:S01]  /*8170*/  STG.E.128 desc[UR4][R40.64], R84 ;  /* 0x0000005428007986 */ /* 0x0023e2000c101d04 */
[----:B------:R-:W-:-:S05]  /*8180*/  @!P4 LEA.HI.X R43, R149, R117, R43, 0x1, P5 ;  /* 0x00000075952bc211 */ /* 0x000fca00028f0c2b */
[----:B0-----:R1:W-:Y:S04]  /*8190*/  @!P4 STG.E.128 desc[UR4][R42.64], R88 ;  /* 0x000000582a00c986 */ /* 0x0013e8000c101d04 */
.L_x_526:
[----:B------:R-:W-:Y:S05]  /*81a0*/  BSYNC B2 ;  /* 0x0000000000027941 */ /* 0x000fea0003800000 */
.L_x_525:
[----:B------:R-:W-:-:S13]  /*81b0*/  ISETP.NE.AND P4, PT, R11, RZ, PT ;  /* 0x000000ff0b00720c */ /* 0x000fda0003f85270 */
[----:B------:R-:W-:Y:S05]  /*81c0*/  @!P4 BRA `(.L_x_524) ;  /* 0x0000000400fcc947 */ /* 0x000fea0003800000 */
[----:B-1----:R-:W-:Y:S01]  /*81d0*/  SEL R40, R115, R145, !P1 ;  /* 0x0000009173287207 */ /* 0x002fe20004800000 */
        /* <DEDUP_REMOVED lines=13> */
[----:B------:R-:W-:-:S05]  /*82b0*/  LOP3.LUT R41, R41, R229, RZ, 0x3c, !PT ;  /* 0x000000e529297212 */ /* 0x000fca00078e3cff */
[----:B------:R-:W-:-:S04]  /*82c0*/  IMAD.IADD R40, R40, 0x1, R41 ;  /* 0x0000000128287824 */ /* 0x000fc800078e0229 */
[C---:B------:R-:W-:Y:S02]  /*82d0*/  IMAD R48, R19.reuse, 0x5000, R40 ;  /* 0x0000500013307824 */ /* 0x040fe400078e0228 */
[----:B------:R-:W-:Y:S02]  /*82e0*/  IMAD R40, R19, 0x5000, R137 ;  /* 0x0000500013287824 */ /* 0x000fe400078e0289 */
[----:B------:R-:W-:-:S03]  /*82f0*/  IMAD R48, R48, 0x2, R18 ;  /* 0x0000000230307824 */ /* 0x000fc600078e0212 */
[----:B------:R-:W-:-:S03]  /*8300*/  LEA R40, R40, R18, 0x1 ;  /* 0x0000001228287211 */ /* 0x000fc600078e08ff */
[----:B------:R-:W0:Y:S04]  /*8310*/  LDS.128 R48, [R48+0x24400] ;  /* 0x0244000030307984 */ /* 0x000e280000000c00 */
[----:B------:R-:W1:Y:S01]  /*8320*/  LDS.128 R40, [R40+0x24400] ;  /* 0x0244000028287984 */ /* 0x000e620000000c00 */
[----:B------:R-:W-:Y:S05]  /*8330*/  @P4 BRA `(.L_x_530) ;  /* 0x0000000400684947 */ /* 0x000fea0003800000 */
[----:B0-----:R-:W-:Y:S01]  /*8340*/  IMAD.MOV.U32 R86, RZ, RZ, R49 ;  /* 0x000000ffff567224 */ /* 0x001fe200078e0031 */
[----:B------:R-:W-:Y:S01]  /*8350*/  SHF.R.U64 R36, R36, 0x10, R37 ;  /* 0x0000001024247819 */ /* 0x000fe20000001225 */
[----:B-1----:R-:W-:Y:S01]  /*8360*/  IMAD.MOV.U32 R85, RZ, RZ, R41 ;  /* 0x000000ffff557224 */ /* 0x002fe200078e0029 */
[----:B------:R-:W-:Y:S01]  /*8370*/  SHF.R.U32.HI R37, RZ, 0x10, R37 ;  /* 0x00000010ff257819 */ /* 0x000fe20000011625 */
[----:B------:R-:W-:Y:S01]  /*8380*/  HADD2.F32 R87, -RZ, R175.H1_H1 ;  /* 0x300000afff577230 */ /* 0x000fe20000004100 */
[----:B------:R-:W-:Y:S01]  /*8390*/  SHF.R.U64 R38, R38, 0x10, R39 ;  /* 0x0000001026267819 */ /* 0x000fe20000001227 */
[----:B------:R-:W-:Y:S02]  /*83a0*/  HADD2.F32 R41, -RZ, R86.H0_H0 ;  /* 0x20000056ff297230 */ /* 0x000fe40000004100 */
[----:B------:R-:W-:Y:S02]  /*83b0*/  HADD2.F32 R89, -RZ, R85.H0_H0 ;  /* 0x20000055ff597230 */ /* 0x000fe40000004100 */
[----:B------:R-:W-:-:S02]  /*83c0*/  HADD2.F32 R88, -RZ, R175.H0_H0 ;  /* 0x200000afff587230 */ /* 0x000fc40000004100 */
[-C--:B------:R-:W-:Y:S01]  /*83d0*/  FMUL.FTZ R49, R41, R87.reuse ;  /* 0x0000005729317220 */ /* 0x080fe20000410000 */
[----:B------:R-:W-:Y:S02]  /*83e0*/  HADD2.F32 R86, -RZ, R86.H1_H1 ;  /* 0x30000056ff567230 */ /* 0x000fe40000004100 */
[C---:B------:R-:W-:Y:S01]  /*83f0*/  FMUL.FTZ R87, R89.reuse, R87 ;  /* 0x0000005759577220 */ /* 0x040fe20000410000 */
[----:B------:R-:W-:Y:S02]  /*8400*/  HADD2.F32 R37, -RZ, R37.H0_H0 ;  /* 0x20000025ff257230 */ /* 0x000fe40000004100 */
[-C--:B------:R-:W-:Y:S01]  /*8410*/  FFMA.FTZ R49, R89, R88.reuse, -R49 ;  /* 0x0000005859317223 */ /* 0x080fe20000010831 */
[----:B------:R-:W-:Y:S02]  /*8420*/  HADD2.F32 R38, -RZ, R38.H0_H0 ;  /* 0x20000026ff267230 */ /* 0x000fe40000004100 */
[----:B------:R-:W-:Y:S01]  /*8430*/  FFMA.FTZ R41, R41, R88, R87 ;  /* 0x0000005829297223 */ /* 0x000fe20000010057 */
[--C-:B------:R-:W-:Y:S01]  /*8440*/  SHF.R.U32.HI R87, RZ, 0x10, R45.reuse ;  /* 0x00000010ff577819 */ /* 0x100fe2000001162d */
[----:B------:R-:W-:Y:S01]  /*8450*/  HADD2.F32 R88, -RZ, R173.H1_H1 ;  /* 0x300000adff587230 */ /* 0x000fe20000004100 */
[----:B------:R-:W-:Y:S01]  /*8460*/  SHF.R.U64 R45, R44, 0x10, R45 ;  /* 0x000000102c2d7819 */ /* 0x000fe2000000122d */
[----:B------:R-:W-:-:S02]  /*8470*/  HADD2.F32 R44, -RZ, R85.H1_H1 ;  /* 0x30000055ff2c7230 */ /* 0x000fc40000004100 */
[----:B------:R-:W-:Y:S02]  /*8480*/  HADD2.F32 R87, -RZ, R87.H0_H0 ;  /* 0x20000057ff577230 */ /* 0x000fe40000004100 */
[----:B------:R-:W-:-:S03]  /*8490*/  HADD2.F32 R45, -RZ, R45.H0_H0 ;  /* 0x2000002dff2d7230 */ /* 0x000fc60000004100 */
[-C--:B------:R-:W-:Y:S01]  /*84a0*/  FMUL.FTZ R85, R86, R87.reuse ;  /* 0x0000005756557220 */ /* 0x080fe20000410000 */
[----:B------:R-:W-:-:S03]  /*84b0*/  FMUL.FTZ R87, R44, R87 ;  /* 0x000000572c577220 */ /* 0x000fc60000410000 */
[-C--:B------:R-:W-:Y:S01]  /*84c0*/  FFMA.FTZ R44, R44, R37.reuse, -R85 ;  /* 0x000000252c2c7223 */ /* 0x080fe20000010855 */
[----:B------:R-:W-:Y:S02]  /*84d0*/  HADD2.F32 R85, -RZ, R51.H0_H0 ;  /* 0x20000033ff557230 */ /* 0x000fe40000004100 */
[----:B------:R-:W-:Y:S01]  /*84e0*/  FFMA.FTZ R37, R86, R37, R87 ;  /* 0x0000002556257223 */ /* 0x000fe20000010057 */
[----:B------:R-:W-:Y:S02]  /*84f0*/  HADD2.F32 R86, -RZ, R173.H0_H0 ;  /* 0x200000adff567230 */ /* 0x000fe40000004100 */
[--C-:B------:R-:W-:Y:S02]  /*8500*/  HADD2.F32 R87, -RZ, R43.reuse.H0_H0 ;  /* 0x2000002bff577230 */ /* 0x100fe40000004100 */
[----:B------:R-:W-:Y:S01]  /*8510*/  FMUL.FTZ R89, R85, R88 ;  /* 0x0000005855597220 */ /* 0x000fe20000410000 */
[----:B------:R-:W-:Y:S01]  /*8520*/  HADD2.F32 R43, -RZ, R43.H1_H1 ;  /* 0x3000002bff2b7230 */ /* 0x000fe20000004100 */
[----:B------:R-:W-:-:S02]  /*8530*/  F2FP.F16.F32.PACK_AB R44, R44, R49 ;  /* 0x000000312c2c723e */ /* 0x000fc400000000ff */
[C---:B------:R-:W-:Y:S01]  /*8540*/  FFMA.FTZ R89, R87.reuse, R86, -R89 ;  /* 0x0000005657597223 */ /* 0x040fe20000010859 */
[----:B------:R-:W-:Y:S01]  /*8550*/  FMUL.FTZ R87, R87, R88 ;  /* 0x0000005857577220 */ /* 0x000fe20000410000 */
[----:B------:R-:W-:Y:S01]  /*8560*/  HADD2.F32 R88, -RZ, R172.H1_H1 ;  /* 0x300000acff587230 */ /* 0x000fe20000004100 */
[----:B------:R-:W-:Y:S01]  /*8570*/  F2FP.F16.F32.PACK_AB R37, R37, R41 ;  /* 0x000000292525723e */ /* 0x000fe200000000ff */
[----:B------:R-:W-:Y:S02]  /*8580*/  IMAD.MOV.U32 R41, RZ, RZ, R44 ;  /* 0x000000ffff297224 */ /* 0x000fe400078e002c */
[----:B------:R-:W-:Y:S01]  /*8590*/  FFMA.FTZ R87, R85, R86, R87 ;  /* 0x0000005655577223 */ /* 0x000fe20000010057 */
[----:B------:R-:W-:Y:S02]  /*85a0*/  SHF.R.U32.HI R85, RZ, 0x10, R39 ;  /* 0x00000010ff557819 */ /* 0x000fe40000011627 */
[--C-:B------:R-:W-:Y:S01]  /*85b0*/  SHF.R.U64 R39, R46, 0x10, R47.reuse ;  /* 0x000000102e277819 */ /* 0x100fe2000000122f */
[----:B------:R-:W-:Y:S01]  /*85c0*/  HADD2.F32 R46, -RZ, R51.H1_H1 ;  /* 0x30000033ff2e7230 */ /* 0x000fe20000004100 */
[----:B------:R-:W-:Y:S01]  /*85d0*/  SHF.R.U32.HI R47, RZ, 0x10, R47 ;  /* 0x00000010ff2f7819 */ /* 0x000fe2000001162f */
[----:B------:R-:W-:-:S02]  /*85e0*/  HADD2.F32 R85, -RZ, R85.H0_H0 ;  /* 0x20000055ff557230 */ /* 0x000fc40000004100 */
[----:B------:R-:W-:Y:S02]  /*85f0*/  HADD2.F32 R39, -RZ, R39.H0_H0 ;  /* 0x20000027ff277230 */ /* 0x000fe40000004100 */
[----:B------:R-:W-:Y:S02]  /*8600*/  HADD2.F32 R47, -RZ, R47.H0_H0 ;  /* 0x2000002fff2f7230 */ /* 0x000fe40000004100 */
[----:B------:R-:W-:-:S03]  /*8610*/  IMAD.MOV.U32 R49, RZ, RZ, R37 ;  /* 0x000000ffff317224 */ /* 0x000fc600078e0025 */
[----:B------:R-:W-:-:S04]  /*8620*/  FMUL.FTZ R51, R46, R47 ;  /* 0x0000002f2e337220 */ /* 0x000fc80000410000 */
[C---:B------:R-:W-:Y:S01]  /*8630*/  FFMA.FTZ R51, R43.reuse, R85, -R51 ;  /* 0x000000552b337223 */ /* 0x040fe20000010833 */
[----:B------:R-:W-:Y:S01]  /*8640*/  FMUL.FTZ R43, R43, R47 ;  /* 0x0000002f2b2b7220 */ /* 0x000fe20000410000 */
[----:B------:R-:W-:-:S03]  /*8650*/  HADD2.F32 R47, -RZ, R172.H0_H0 ;  /* 0x200000acff2f7230 */ /* 0x000fc60000004100 */
[----:B------:R-:W-:Y:S01]  /*8660*/  FFMA.FTZ R43, R46, R85, R43 ;  /* 0x000000552e2b7223 */ /* 0x000fe2000001002b */
[----:B------:R-:W-:Y:S01]  /*8670*/  HADD2.F32 R46, -RZ, R48.H0_H0 ;  /* 0x20000030ff2e7230 */ /* 0x000fe20000004100 */
[----:B------:R-:W-:Y:S01]  /*8680*/  F2FP.F16.F32.PACK_AB R51, R51, R89 ;  /* 0x000000593333723e */ /* 0x000fe200000000ff */
[----:B------:R-:W-:Y:S02]  /*8690*/  HADD2.F32 R85, -RZ, R40.H0_H0 ;  /* 0x20000028ff557230 */ /* 0x000fe40000004100 */
[----:B------:R-:W-:Y:S02]  /*86a0*/  HADD2.F32 R48, -RZ, R48.H1_H1 ;  /* 0x30000030ff307230 */ /* 0x000fe40000004100 */
[-C--:B------:R-:W-:Y:S01]  /*86b0*/  FMUL.FTZ R86, R46, R88.reuse ;  /* 0x000000582e567220 */ /* 0x080fe20000410000 */
[----:B------:R-:W-:Y:S01]  /*86c0*/  F2FP.F16.F32.PACK_AB R87, R43, R87 ;  /* 0x000000572b57723e */ /* 0x000fe200000000ff */
[----:B------:R-:W-:Y:S01]  /*86d0*/  FMUL.FTZ R88, R85, R88 ;  /* 0x0000005855587220 */ /* 0x000fe20000410000 */
[----:B------:R-:W-:-:S02]  /*86e0*/  IMAD.MOV.U32 R43, RZ, RZ, R51 ;  /* 0x000000ffff2b7224 */ /* 0x000fc400078e0033 */
[-C--:B------:R-:W-:Y:S01]  /*86f0*/  FFMA.FTZ R86, R85, R47.reuse, -R86 ;  /* 0x0000002f55567223 */ /* 0x080fe20000010856 */
[----:B------:R-:W-:Y:S02]  /*8700*/  HADD2.F32 R85, -RZ, R171.H1_H1 ;  /* 0x300000abff557230 */ /* 0x000fe40000004100 */
[----:B------:R-:W-:Y:S01]  /*8710*/  FFMA.FTZ R88, R46, R47, R88 ;  /* 0x0000002f2e587223 */ /* 0x000fe20000010058 */
[----:B------:R-:W-:Y:S02]  /*8720*/  HADD2.F32 R46, -RZ, R40.H1_H1 ;  /* 0x30000028ff2e7230 */ /* 0x000fe40000004100 */
[----:B------:R-:W-:Y:S02]  /*8730*/  HADD2.F32 R40, -RZ, R36.H0_H0 ;  /* 0x20000024ff287230 */ /* 0x000fe40000004100 */
[-C--:B------:R-:W-:Y:S01]  /*8740*/  FMUL.FTZ R36, R48, R45.reuse ;  /* 0x0000002d30247220 */ /* 0x080fe20000410000 */
[--C-:B------:R-:W-:Y:S02]  /*8750*/  HADD2.F32 R47, -RZ, R42.reuse.H0_H0 ;  /* 0x2000002aff2f7230 */ /* 0x100fe40000004100 */
[----:B------:R-:W-:Y:S01]  /*8760*/  FMUL.FTZ R45, R46, R45 ;  /* 0x0000002d2e2d7220 */ /* 0x000fe20000410000 */
[----:B------:R-:W-:-:S02]  /*8770*/  HADD2.F32 R42, -RZ, R42.H1_H1 ;  /* 0x3000002aff2a7230 */ /* 0x000fc40000004100 */
[-C--:B------:R-:W-:Y:S01]  /*8780*/  FFMA.FTZ R36, R46, R40.reuse, -R36 ;  /* 0x000000282e247223 */ /* 0x080fe20000010824 */
[----:B------:R-:W-:Y:S02]  /*8790*/  HADD2.F32 R46, -RZ, R171.H0_H0 ;  /* 0x200000abff2e7230 */ /* 0x000fe40000004100 */
[----:B------:R-:W-:Y:S01]  /*87a0*/  FFMA.FTZ R40, R48, R40, R45 ;  /* 0x0000002830287223 */ /* 0x000fe2000001002d */
[--C-:B------:R-:W-:Y:S02]  /*87b0*/  HADD2.F32 R45, -RZ, R50.reuse.H0_H0 ;  /* 0x20000032ff2d7230 */ /* 0x100fe40000004100 */
[----:B------:R-:W-:Y:S01]  /*87c0*/  HADD2.F32 R50, -RZ, R50.H1_H1 ;  /* 0x30000032ff327230 */ /* 0x000fe20000004100 */
[----:B------:R-:W-:Y:S01]  /*87d0*/  F2FP.F16.F32.PACK_AB R36, R36, R86 ;  /* 0x000000562424723e */ /* 0x000fe200000000ff */
[----:B------:R-:W-:Y:S02]  /*87e0*/  IMAD.MOV.U32 R51, RZ, RZ, R87 ;  /* 0x000000ffff337224 */ /* 0x000fe400078e0057 */
[-C--:B------:R-:W-:Y:S01]  /*87f0*/  FMUL.FTZ R48, R45, R85.reuse ;  /* 0x000000552d307220 */ /* 0x080fe20000410000 */
[----:B------:R-:W-:Y:S01]  /*8800*/  FMUL.FTZ R85, R47, R85 ;  /* 0x000000552f557220 */ /* 0x000fe20000410000 */
[----:B------:R-:W-:-:S02]  /*8810*/  F2FP.F16.F32.PACK_AB R88, R40, R88 ;  /* 0x000000582858723e */ /* 0x000fc400000000ff */
[-C--:B------:R-:W-:Y:S01]  /*8820*/  FFMA.FTZ R48, R47, R46.reuse, -R48 ;  /* 0x0000002e2f307223 */ /* 0x080fe20000010830 */
[----:B------:R-:W-:Y:S01]  /*8830*/  FFMA.FTZ R85, R45, R46, R85 ;  /* 0x0000002e2d557223 */ /* 0x000fe20000010055 */
[-C--:B------:R-:W-:Y:S01]  /*8840*/  FMUL.FTZ R45, R50, R39.reuse ;  /* 0x00000027322d7220 */ /* 0x080fe20000410000 */
[C---:B------:R-:W-:Y:S01]  /*8850*/  FMUL.FTZ R39, R42.reuse, R39 ;  /* 0x000000272a277220 */ /* 0x040fe20000410000 */
[----:B------:R-:W-:Y:S02]  /*8860*/  MOV R40, R36 ;  /* 0x0000002400287202 */ /* 0x000fe40000000f00 */
[-C--:B------:R-:W-:Y:S01]  /*8870*/  FFMA.FTZ R45, R42, R38.reuse, -R45 ;  /* 0x000000262a2d7223 */ /* 0x080fe2000001082d */
[----:B------:R-:W-:-:S04]  /*8880*/  FFMA.FTZ R39, R50, R38, R39 ;  /* 0x0000002632277223 */ /* 0x000fc80000010027 */
[----:B------:R-:W-:Y:S01]  /*8890*/  F2FP.F16.F32.PACK_AB R45, R45, R48 ;  /* 0x000000302d2d723e */ /* 0x000fe200000000ff */
[----:B------:R-:W-:Y:S01]  /*88a0*/  IMAD.MOV.U32 R48, RZ, RZ, R88 ;  /* 0x000000ffff307224 */ /* 0x000fe200078e0058 */
[----:B------:R-:W-:Y:S02]  /*88b0*/  F2FP.F16.F32.PACK_AB R39, R39, R85 ;  /* 0x000000552727723e */ /* 0x000fe400000000ff */
[----:B------:R-:W-:-:S03]  /*88c0*/  MOV R42, R45 ;  /* 0x0000002d002a7202 */ /* 0x000fc60000000f00 */
[----:B------:R-:W-:-:S07]  /*88d0*/  IMAD.MOV.U32 R50, RZ, RZ, R39 ;  /* 0x000000ffff327224 */ /* 0x000fce00078e0027 */
.L_x_530:
[----:B------:R-:W-:Y:S05]  /*88e0*/  BSYNC B2 ;  /* 0x0000000000027941 */ /* 0x000fea0003800000 */
.L_x_529:
        /* <DEDUP_REMOVED lines=13> */
.L_x_524:
[----:B------:R-:W-:Y:S05]  /*89c0*/  BSYNC B1 ;  /* 0x0000000000017941 */ /* 0x000fea0003800000 */
.L_x_523:
[----:B----4-:R-:W4:Y:S01]  /*89d0*/  LDL R36, [R1+0x10] ;  /* 0x0000100001247983 */ /* 0x010f220000100800 */
[----:B------:R-:W-:Y:S01]  /*89e0*/  BSSY B1, `(.L_x_531) ;  /* 0x0000106000017945 */ /* 0x000fe20003800000 */
[----:B----4-:R-:W-:-:S13]  /*89f0*/  LOP3.LUT P4, RZ, R36, 0x1, RZ, 0xc0, !PT ;  /* 0x0000000124ff7812 */ /* 0x010fda000788c0ff */
[----:B------:R-:W-:Y:S05]  /*8a00*/  @P4 BRA `(.L_x_532) ;  /* 0x00000010000c4947 */ /* 0x000fea0003800000 */
[----:B------:R-:W-:Y:S01]  /*8a10*/  ISETP.NE.AND P4, PT, R27, RZ, PT ;  /* 0x000000ff1b00720c */ /* 0x000fe20003f85270 */
[-C--:B---3--:R-:W-:Y:S01]  /*8a20*/  IMAD R50, R142, R124.reuse, RZ ;  /* 0x0000007c8e327224 */ /* 0x088fe200078e02ff */
[----:B------:R-:W-:Y:S01]  /*8a30*/  IADD3 R36, R212, 0x20, RZ ;  /* 0x00000020d4247810 */ /* 0x000fe20007ffe0ff */
[----:B------:R-:W-:Y:S04]  /*8a40*/  BSSY B2, `(.L_x_533) ;  /* 0x0000081000027945 */ /* 0x000fe80003800000 */
[C---:B------:R-:W-:Y:S02]  /*8a50*/  IMAD R50, R36.reuse, R125, R50 ;  /* 0x0000007d24327224 */ /* 0x040fe400078e0232 */
[----:B------:R-:W-:-:S04]  /*8a60*/  IMAD.WIDE.U32 R44, R36, R124, R122 ;  /* 0x0000007c242c7225 */ /* 0x000fc800078e007a */
[----:B------:R-:W-:Y:S01]  /*8a70*/  IMAD.IADD R50, R45, 0x1, R50 ;  /* 0x000000012d327824 */ /* 0x000fe200078e0232 */
[----:B------:R-:W-:Y:S06]  /*8a80*/  @!P4 BRA `(.L_x_534) ;  /* 0x0000000400f0c947 */ /* 0x000fec0003800000 */
[----:B------:R-:W-:Y:S01]  /*8a90*/  SEL R36, R115, R145, !P0 ;  /* 0x0000009173247207 */ /* 0x000fe20004000000 */
[----:B------:R-:W-:Y:S01]  /*8aa0*/  BSSY B3, `(.L_x_535) ;  /* 0x000006d000037945 */ /* 0x000fe20003800000 */
[----:B------:R-:W-:Y:S02]  /*8ab0*/  SHF.R.U32.HI R38, RZ, 0x3, R223 ;  /* 0x00000003ff267819 */ /* 0x000fe400000116df */
[----:B------:R-:W-:Y:S02]  /*8ac0*/  SHF.R.S32.HI R37, RZ, 0x1f, R36 ;  /* 0x0000001fff257819 */ /* 0x000fe40000011424 */
[----:B------:R-:W-:Y:S02]  /*8ad0*/  ISETP.GE.AND P4, PT, R16, R120, PT ;  /* 0x000000781000720c */ /* 0x000fe40003f86270 */
[----:B------:R-:W-:-:S04]  /*8ae0*/  LEA.HI R37, R37, R36, RZ, 0x4 ;  /* 0x0000002425257211 */ /* 0x000fc800078f20ff */
[----:B------:R-:W-:-:S04]  /*8af0*/  LEA.HI.SX32 R46, R37, R15, 0x1c ;  /* 0x0000000f252e7211 */ /* 0x000fc800078fe2ff */
[----:B------:R-:W-:-:S04]  /*8b00*/  SHF.R.S32.HI R37, RZ, 0x1f, R46 ;  /* 0x0000001fff257819 */ /* 0x000fc8000001142e */
[----:B------:R-:W-:Y:S01]  /*8b10*/  LEA.HI R37, R37, R46, RZ, 0x3 ;  /* 0x0000002e25257211 */ /* 0x000fe200078f18ff */
[----:B------:R-:W-:-:S03]  /*8b20*/  IMAD.SHL.U32 R46, R46, 0x8, RZ ;  /* 0x000000082e2e7824 */ /* 0x000fc600078e00ff */
[----:B------:R-:W-:Y:S02]  /*8b30*/  SHF.R.S32.HI R37, RZ, 0x3, R37 ;  /* 0x00000003ff257819 */ /* 0x000fe40000011425 */
[----:B------:R-:W-:-:S03]  /*8b40*/  LOP3.LUT R36, R223, 0x38, R46, 0xf8, !PT ;  /* 0x00000038df247812 */ /* 0x000fc600078ef82e */
[----:B------:R-:W-:Y:S01]  /*8b50*/  IMAD R37, R37, 0x1400, R227 ;  /* 0x0000140025257824 */ /* 0x000fe200078e02e3 */
[----:B------:R-:W-:-:S05]  /*8b60*/  LOP3.LUT R36, R36, R38, RZ, 0x3c, !PT ;  /* 0x0000002624247212 */ /* 0x000fca00078e3cff */
[----:B------:R-:W-:-:S04]  /*8b70*/  IMAD.IADD R36, R37, 0x1, R36 ;  /* 0x0000000125247824 */ /* 0x000fc800078e0224 */
[C---:B-1----:R-:W-:Y:S02]  /*8b80*/  IMAD R40, R19.reuse, 0x5000, R36 ;  /* 0x0000500013287824 */ /* 0x042fe400078e0224 */
[----:B------:R-:W-:Y:S02]  /*8b90*/  IMAD R36, R19, 0x5000, R136 ;  /* 0x0000500013247824 */ /* 0x000fe400078e0288 */
[----:B------:R-:W-:-:S03]  /*8ba0*/  IMAD R40, R40, 0x2, R18 ;  /* 0x0000000228287824 */ /* 0x000fc600078e0212 */
[----:B------:R-:W-:-:S03]  /*8bb0*/  LEA R36, R36, R18, 0x1 ;  /* 0x0000001224247211 */ /* 0x000fc600078e08ff */
[----:B------:R-:W1:Y:S04]  /*8bc0*/  LDS.128 R40, [R40+0x24400] ;  /* 0x0244000028287984 */ /* 0x000e680000000c00 */
[----:B------:R-:W3:Y:S01]  /*8bd0*/  LDS.128 R36, [R36+0x24400] ;  /* 0x0244000024247984 */ /* 0x000ee20000000c00 */
[----:B------:R-:W-:Y:S05]  /*8be0*/  @P4 BRA `(.L_x_536) ;  /* 0x0000000400604947 */ /* 0x000fea0003800000 */
[----:B------:R-:W-:Y:S01]  /*8bf0*/  HADD2.F32 R48, -RZ, R170.H1_H1 ;  /* 0x300000aaff307230 */ /* 0x000fe20000004100 */
[----:B------:R-:W-:Y:S01]  /*8c00*/  SHF.R.U64 R64, R64, 0x10, R65 ;  /* 0x0000001040407819 */ /* 0x000fe20000001241 */
[----:B-1----:R-:W-:Y:S02]  /*8c10*/  HADD2.F32 R47, -RZ, R41.H0_H0 ;  /* 0x20000029ff2f7230 */ /* 0x002fe40000004100 */
[----:B---3--:R-:W-:Y:S02]  /*8c20*/  HADD2.F32 R51, -RZ, R37.H0_H0 ;  /* 0x20000025ff337230 */ /* 0x008fe40000004100 */
[----:B------:R-:W-:Y:S02]  /*8c30*/  HADD2.F32 R49, -RZ, R168.H1_H1 ;  /* 0x300000a8ff317230 */ /* 0x000fe40000004100 */
[-C--:B0-----:R-:W-:Y:S01]  /*8c40*/  FMUL.FTZ R84, R47, R48.reuse ;  /* 0x000000302f547220 */ /* 0x081fe20000410000 */
[----:B------:R-:W-:Y:S02]  /*8c50*/  HADD2.F32 R170, -RZ, R170.H0_H0 ;  /* 0x200000aaffaa7230 */ /* 0x000fe40000004100 */
[----:B------:R-:W-:Y:S01]  /*8c60*/  FMUL.FTZ R48, R51, R48 ;  /* 0x0000003033307220 */ /* 0x000fe20000410000 */
[----:B------:R-:W-:-:S02]  /*8c70*/  HADD2.F32 R168, -RZ, R168.H0_H0 ;  /* 0x200000a8ffa87230 */ /* 0x000fc40000004100 */
[-C--:B------:R-:W-:Y:S01]  /*8c80*/  FFMA.FTZ R84, R51, R49.reuse, -R84 ;  /* 0x0000003133547223 */ /* 0x080fe20000010854 */
[----:B------:R-:W-:Y:S02]  /*8c90*/  HADD2.F32 R51, -RZ, R41.H1_H1 ;  /* 0x30000029ff337230 */ /* 0x000fe40000004100 */
[----:B------:R-:W-:Y:S01]  /*8ca0*/  FFMA.FTZ R47, R47, R49, R48 ;  /* 0x000000312f2f7223 */ /* 0x000fe20000010030 */
[----:B------:R-:W-:Y:S01]  /*8cb0*/  SHF.R.U32.HI R49, RZ, 0x10, R65 ;  /* 0x00000010ff317819 */ /* 0x000fe20000011641 */
[----:B------:R-:W-:Y:S01]  /*8cc0*/  HADD2.F32 R41, -RZ, R37.H1_H1 ;  /* 0x30000025ff297230 */ /* 0x000fe20000004100 */
[--C-:B------:R-:W-:Y:S01]  /*8cd0*/  SHF.R.U64 R48, R56, 0x10, R57.reuse ;  /* 0x0000001038307819 */ /* 0x100fe20000001239 */
[----:B------:R-:W-:Y:S01]  /*8ce0*/  HADD2.F32 R64, -RZ, R64.H0_H0 ;  /* 0x20000040ff407230 */ /* 0x000fe20000004100 */
[----:B------:R-:W-:Y:S01]  /*8cf0*/  SHF.R.U32.HI R56, RZ, 0x10, R57 ;  /* 0x00000010ff387819 */ /* 0x000fe20000011639 */
[----:B------:R-:W-:Y:S02]  /*8d00*/  HADD2.F32 R49, -RZ, R49.H0_H0 ;  /* 0x20000031ff317230 */ /* 0x000fe40000004100 */
[----:B------:R-:W-:-:S02]  /*8d10*/  HADD2.F32 R57, -RZ, R39.H0_H0 ;  /* 0x20000027ff397230 */ /* 0x000fc40000004100 */
[----:B------:R-:W-:Y:S02]  /*8d20*/  HADD2.F32 R56, -RZ, R56.H0_H0 ;  /* 0x20000038ff387230 */ /* 0x000fe40000004100 */
[-C--:B------:R-:W-:Y:S01]  /*8d30*/  FMUL.FTZ R37, R51, R49.reuse ;  /* 0x0000003133257220 */ /* 0x080fe20000410000 */
[C---:B------:R-:W-:Y:S01]  /*8d40*/  FMUL.FTZ R49, R41.reuse, R49 ;  /* 0x0000003129317220 */ /* 0x040fe20000410000 */
[----:B------:R-:W-:Y:S02]  /*8d50*/  HADD2.F32 R39, -RZ, R39.H1_H1 ;  /* 0x30000027ff277230 */ /* 0x000fe40000004100 */
[-C--:B------:R-:W-:Y:S01]  /*8d60*/  FFMA.FTZ R41, R41, R56.reuse, -R37 ;  /* 0x0000003829297223 */ /* 0x080fe20000010825 */
[----:B------:R-:W-:Y:S01]  /*8d70*/  FFMA.FTZ R37, R51, R56, R49 ;  /* 0x0000003833257223 */ /* 0x000fe20000010031 */
[----:B------:R-:W-:Y:S02]  /*8d80*/  HADD2.F32 R49, -RZ, R169.H1_H1 ;  /* 0x300000a9ff317230 */ /* 0x000fe40000004100 */
[----:B------:R-:W-:Y:S01]  /*8d90*/  HADD2.F32 R51, -RZ, R43.H0_H0 ;  /* 0x2000002bff337230 */ /* 0x000fe20000004100 */
[----:B------:R-:W-:Y:S01]  /*8da0*/  F2FP.F16.F32.PACK_AB R41, R41, R84 ;  /* 0x000000542929723e */ /* 0x000fe200000000ff */
[----:B------:R-:W-:Y:S01]  /*8db0*/  HADD2.F32 R56, -RZ, R167.H1_H1 ;  /* 0x300000a7ff387230 */ /* 0x000fe20000004100 */
[----:B------:R-:W-:Y:S01]  /*8dc0*/  F2FP.F16.F32.PACK_AB R47, R37, R47 ;  /* 0x0000002f252f723e */ /* 0x000fe200000000ff */
[----:B------:R-:W-:-:S02]  /*8dd0*/  HADD2.F32 R43, -RZ, R43.H1_H1 ;  /* 0x3000002bff2b7230 */ /* 0x000fc40000004100 */
[-C--:B------:R-:W-:Y:S01]  /*8de0*/  FMUL.FTZ R65, R51, R49.reuse ;  /* 0x0000003133417220 */ /* 0x080fe20000410000 */
[C---:B------:R-:W-:Y:S01]  /*8df0*/  FMUL.FTZ R49, R57.reuse, R49 ;  /* 0x0000003139317220 */ /* 0x040fe20000410000 */
[----:B------:R-:W-:Y:S02]  /*8e00*/  HADD2.F32 R48, -RZ, R48.H0_H0 ;  /* 0x20000030ff307230 */ /* 0x000fe40000004100 */
[-C--:B------:R-:W-:Y:S01]  /*8e10*/  FFMA.FTZ R65, R57, R56.reuse, -R65 ;  /* 0x0000003839417223 */ /* 0x080fe20000010841 */
[----:B------:R-:W-:Y:S01]  /*8e20*/  FFMA.FTZ R49, R51, R56, R49 ;  /* 0x0000003833317223 */ /* 0x000fe20000010031 */
[--C-:B------:R-:W-:Y:S01]  /*8e30*/  SHF.R.U64 R56, R66, 0x10, R67.reuse ;  /* 0x0000001042387819 */ /* 0x100fe20000001243 */
[----:B------:R-:W-:Y:S01]  /*8e40*/  HADD2.F32 R169, -RZ, R169.H0_H0 ;  /* 0x200000a9ffa97230 */ /* 0x000fe20000004100 */
[----:B------:R-:W-:Y:S01]  /*8e50*/  SHF.R.U32.HI R66, RZ, 0x10, R67 ;  /* 0x00000010ff427819 */ /* 0x000fe20000011643 */
[----:B------:R-:W-:Y:S01]  /*8e60*/  HADD2.F32 R167, -RZ, R167.H0_H0 ;  /* 0x200000a7ffa77230 */ /* 0x000fe20000004100 */
[--C-:B------:R-:W-:Y:S01]  /*8e70*/  SHF.R.U64 R51, R58, 0x10, R59.reuse ;  /* 0x000000103a337819 */ /* 0x100fe2000000123b */
[----:B------:R-:W-:Y:S01]  /*8e80*/  HADD2.F32 R56, -RZ, R56.H0_H0 ;  /* 0x20000038ff387230 */ /* 0x000fe20000004100 */
[----:B------:R-:W-:Y:S01]  /*8e90*/  SHF.R.U32.HI R58, RZ, 0x10, R59 ;  /* 0x00000010ff3a7819 */ /* 0x000fe2000001163b */
[----:B------:R-:W-:-:S02]  /*8ea0*/  HADD2.F32 R66, -RZ, R66.H0_H0 ;  /* 0x20000042ff427230 */ /* 0x000fc40000004100 */
[----:B------:R-:W-:Y:S02]  /*8eb0*/  HADD2.F32 R51, -RZ, R51.H0_H0 ;  /* 0x20000033ff337230 */ /* 0x000fe40000004100 */
[----:B------:R-:W-:Y:S02]  /*8ec0*/  HADD2.F32 R58, -RZ, R58.H0_H0 ;  /* 0x2000003aff3a7230 */ /* 0x000fe40000004100 */
[----:B------:R-:W-:Y:S01]  /*8ed0*/  FMUL.FTZ R57, R43, R66 ;  /* 0x000000422b397220 */ /* 0x000fe20000410000 */
[----:B------:R-:W-:Y:S02]  /*8ee0*/  IMAD.MOV.U32 R37, RZ, RZ, R41 ;  /* 0x000000ffff257224 */ /* 0x000fe400078e0029 */
[----:B------:R-:W-:Y:S02]  /*8ef0*/  IMAD.MOV.U32 R41, RZ, RZ, R47 ;  /* 0x000000ffff297224 */ /* 0x000fe400078e002f */
[C---:B------:R-:W-:Y:S01]  /*8f00*/  FFMA.FTZ R57, R39.reuse, R58, -R57 ;  /* 0x0000003a27397223 */ /* 0x040fe20000010839 */
[----:B------:R-:W-:-:S04]  /*8f10*/  FMUL.FTZ R39, R39, R66 ;  /* 0x0000004227277220 */ /* 0x000fc80000410000 */
[----:B------:R-:W-:Y:S01]  /*8f20*/  FFMA.FTZ R39, R43, R58, R39 ;  /* 0x0000003a2b277223 */ /* 0x000fe20000010027 */
[----:B------:R-:W-:Y:S01]  /*8f30*/  HADD2.F32 R43, -RZ, R40.H0_H0 ;  /* 0x20000028ff2b7230 */ /* 0x000fe20000004100 */
[----:B------:R-:W-:Y:S01]  /*8f40*/  F2FP.F16.F32.PACK_AB R57, R57, R65 ;  /* 0x000000413939723e */ /* 0x000fe200000000ff */
[----:B------:R-:W-:Y:S02]  /*8f50*/  HADD2.F32 R58, -RZ, R36.H0_H0 ;  /* 0x20000024ff3a7230 */ /* 0x000fe40000004100 */
[----:B------:R-:W-:Y:S02]  /*8f60*/  HADD2.F32 R40, -RZ, R40.H1_H1 ;  /* 0x30000028ff287230 */ /* 0x000fe40000004100 */
[-C--:B------:R-:W-:Y:S01]  /*8f70*/  FMUL.FTZ R59, R43, R170.reuse ;  /* 0x000000aa2b3b7220 */ /* 0x080fe20000410000 */
[----:B------:R-:W-:Y:S02]  /*8f80*/  HADD2.F32 R36, -RZ, R36.H1_H1 ;  /* 0x30000024ff247230 */ /* 0x000fe40000004100 */
[C---:B------:R-:W-:Y:S01]  /*8f90*/  FMUL.FTZ R170, R58.reuse, R170 ;  /* 0x000000aa3aaa7220 */ /* 0x040fe20000410000 */
[----:B------:R-:W-:Y:S01]  /*8fa0*/  F2FP.F16.F32.PACK_AB R49, R39, R49 ;  /* 0x000000312731723e */ /* 0x000fe200000000ff */
[----:B------:R-:W-:Y:S01]  /*8fb0*/  FFMA.FTZ R59, R58, R168, -R59 ;  /* 0x000000a83a3b7223 */ /* 0x000fe2000001083b */
[----:B------:R-:W-:-:S02]  /*8fc0*/  IMAD.MOV.U32 R39, RZ, RZ, R57 ;  /* 0x000000ffff277224 */ /* 0x000fc400078e0039 */
[----:B------:R-:W-:Y:S01]  /*8fd0*/  FFMA.FTZ R170, R43, R168, R170 ;  /* 0x000000a82baa7223 */ /* 0x000fe200000100aa */
[-C--:B------:R-:W-:Y:S01]  /*8fe0*/  FMUL.FTZ R43, R40, R64.reuse ;  /* 0x00000040282b7220 */ /* 0x080fe20000410000 */
[----:B------:R-:W-:-:S03]  /*8ff0*/  FMUL.FTZ R64, R36, R64 ;  /* 0x0000004024407220 */ /* 0x000fc60000410000 */
[-C--:B------:R-:W-:Y:S01]  /*9000*/  FFMA.FTZ R43, R36, R48.reuse, -R43 ;  /* 0x00000030242b7223 */ /* 0x080fe2000001082b */
        /* <DEDUP_REMOVED lines=18> */
[----:B------:R-:W-:Y:S01]  /*9130*/  F2FP.F16.F32.PACK_AB R56, R56, R169 ;  /* 0x000000a93838723e */ /* 0x000fe200000000ff */
[----:B------:R-:W-:Y:S02]  /*9140*/  IMAD.MOV.U32 R43, RZ, RZ, R49 ;  /* 0x000000ffff2b7224 */ /* 0x000fe400078e0031 */
[----:B------:R-:W-:Y:S01]  /*9150*/  IMAD.MOV.U32 R38, RZ, RZ, R48 ;  /* 0x000000ffff267224 */ /* 0x000fe200078e0030 */
[----:B------:R-:W-:-:S07]  /*9160*/  MOV R42, R56 ;  /* 0x00000038002a7202 */ /* 0x000fce0000000f00 */
.L_x_536:
[----:B------:R-:W-:Y:S05]  /*9170*/  BSYNC B3 ;  /* 0x0000000000037941 */ /* 0x000fea0003800000 */
.L_x_535:
        /* <DEDUP_REMOVED lines=10> */
[----:B---3--:R3:W-:Y:S01]  /*9220*/  STG.E.128 desc[UR4][R46.64], R36 ;  /* 0x000000242e007986 */ /* 0x0087e2000c101d04 */
[----:B------:R-:W-:-:S05]  /*9230*/  @!P4 LEA.HI.X R49, R51, R117, R49, 0x1, P5 ;  /* 0x000000753331c211 */ /* 0x000fca00028f0c31 */
[----:B-1----:R3:W-:Y:S04]  /*9240*/  @!P4 STG.E.128 desc[UR4][R48.64], R40 ;  /* 0x000000283000c986 */ /* 0x0027e8000c101d04 */
.L_x_534:
[----:B------:R-:W-:Y:S05]  /*9250*/  BSYNC B2 ;  /* 0x0000000000027941 */ /* 0x000fea0003800000 */
.L_x_533:
[----:B------:R-:W-:-:S13]  /*9260*/  ISETP.NE.AND P4, PT, R11, RZ, PT ;  /* 0x000000ff0b00720c */ /* 0x000fda0003f85270 */
[----:B------:R-:W-:Y:S05]  /*9270*/  @!P4 BRA `(.L_x_532) ;  /* 0x0000000400f0c947 */ /* 0x000fea0003800000 */
[----:B---3--:R-:W-:Y:S01]  /*9280*/  SEL R36, R115, R145, !P1 ;  /* 0x0000009173247207 */ /* 0x008fe20004800000 */
        /* <DEDUP_REMOVED lines=26> */
[-C--:B------:R-:W-:Y:S01]  /*9430*/  FMUL.FTZ R56, R47, R48.reuse ;  /* 0x000000302f387220 */ /* 0x080fe20000410000 */
        /* <DEDUP_REMOVED lines=82> */
.L_x_538:
[----:B------:R-:W-:Y:S05]  /*9960*/  BSYNC B2 ;  /* 0x0000000000027941 */ /* 0x000fea0003800000 */
.L_x_537:
        /* <DEDUP_REMOVED lines=13> */
.L_x_532:
[----:B------:R-:W-:Y:S05]  /*9a40*/  BSYNC B1 ;  /* 0x0000000000017941 */ /* 0x000fea0003800000 */
.L_x_531:
[----:B---34-:R-:W-:Y:S02]  /*9a50*/  VIADD R37, R212, 0x40 ;  /* 0x00000040d4257836 */ /* 0x018fe40000000000 */
[-C--:B------:R-:W-:Y:S02]  /*9a60*/  IMAD R36, R140, R124.reuse, RZ ;  /* 0x0000007c8c247224 */ /* 0x080fe400078e02ff */
[----:B------:R-:W-:-:S04]  /*9a70*/  IMAD.WIDE.U32 R122, R37, R124, R122 ;  /* 0x0000007c257a7225 */ /* 0x000fc800078e007a */
[----:B------:R-:W-:Y:S01]  /*9a80*/  IMAD R36, R37, R125, R36 ;  /* 0x0000007d25247224 */ /* 0x000fe200078e0224 */
[----:B------:R-:W-:Y:S06]  /*9a90*/  @P3 BRA `(.L_x_499) ;  /* 0x0000001400083947 */ /* 0x000fec0003800000 */
[----:B------:R-:W-:Y:S01]  /*9aa0*/  ISETP.NE.AND P3, PT, R27, RZ, PT ;  /* 0x000000ff1b00720c */ /* 0x000fe20003f65270 */
[----:B------:R-:W-:Y:S01]  /*9ab0*/  BSSY B1, `(.L_x_539) ;  /* 0x000007f000017945 */ /* 0x000fe20003800000 */
[----:B------:R-:W-:-:S11]  /*9ac0*/  IMAD.IADD R46, R123, 0x1, R36 ;  /* 0x000000017b2e7824 */ /* 0x000fd600078e0224 */
[----:B------:R-:W-:Y:S05]  /*9ad0*/  @!P3 BRA `(.L_x_540) ;  /* 0x0000000400f0b947 */ /* 0x000fea0003800000 */
        /* <DEDUP_REMOVED lines=8> */
[----:B------:R-:W-:Y:S02]  /*9b60*/  LEA.HI R37, R37, R44, RZ, 0x3 ;  /* 0x0000002c25257211 */ /* 0x000fe400078f18ff */
[----:B------:R-:W-:Y:S02]  /*9b70*/  SHF.L.U32 R44, R44, 0x3, RZ ;  /* 0x000000032c2c7819 */ /* 0x000fe400000006ff */
[----:B------:R-:W-:Y:S02]  /*9b80*/  SHF.R.S32.HI R37, RZ, 0x3, R37 ;  /* 0x00000003ff257819 */ /* 0x000fe40000011425 */
[----:B------:R-:W-:-:S03]  /*9b90*/  LOP3.LUT R36, R222, 0x38, R44, 0xf8, !PT ;  /* 0x00000038de247812 */ /* 0x000fc600078ef82c */
[----:B------:R-:W-:Y:S01]  /*9ba0*/  IMAD R37, R37, 0x1400, R225 ;  /* 0x0000140025257824 */ /* 0x000fe200078e02e1 */
[----:B------:R-:W-:-:S05]  /*9bb0*/  LOP3.LUT R36, R36, R38, RZ, 0x3c, !PT ;  /* 0x0000002624247212 */ /* 0x000fca00078e3cff */
[----:B------:R-:W-:-:S04]  /*9bc0*/  IMAD.IADD R36, R37, 0x1, R36 ;  /* 0x0000000125247824 */ /* 0x000fc800078e0224 */
[C---:B-1----:R-:W-:Y:S02]  /*9bd0*/  IMAD R40, R19.reuse, 0x5000, R36 ;  /* 0x0000500013287824 */ /* 0x042fe400078e0224 */
[----:B------:R-:W-:Y:S02]  /*9be0*/  IMAD R36, R19, 0x5000, R132 ;  /* 0x0000500013247824 */ /* 0x000fe400078e0284 */
[--C-:B------:R-:W-:Y:S02]  /*9bf0*/  IMAD R40, R40, 0x2, R18.reuse ;  /* 0x0000000228287824 */ /* 0x100fe400078e0212 */
[----:B------:R-:W-:-:S04]  /*9c00*/  IMAD R36, R36, 0x2, R18 ;  /* 0x0000000224247824 */ /* 0x000fc800078e0212 */
        /* <DEDUP_REMOVED lines=11> */
[----:B------:R-:W-:-:S02]  /*9cc0*/  HADD2.F32 R51, -RZ, R159.H1_H1 ;  /* 0x3000009fff337230 */ /* 0x000fc40000004100 */
[-C--:B------:R-:W-:Y:S01]  /*9cd0*/  FFMA.FTZ R50, R49, R48.reuse, -R50 ;  /* 0x0000003031327223 */ /* 0x080fe20000010832 */
[----:B------:R-:W-:Y:S02]  /*9ce0*/  HADD2.F32 R49, -RZ, R41.H1_H1 ;  /* 0x30000029ff317230 */ /* 0x000fe40000004100 */
[----:B------:R-:W-:Y:S01]  /*9cf0*/  FFMA.FTZ R45, R45, R48, R47 ;  /* 0x000000302d2d7223 */ /* 0x000fe2000001002f */
[----:B------:R-:W-:Y:S01]  /*9d00*/  SHF.R.U32.HI R48, RZ, 0x10, R81 ;  /* 0x00000010ff307819 */ /* 0x000fe20000011651 */
[----:B------:R-:W-:Y:S01]  /*9d10*/  HADD2.F32 R41, -RZ, R37.H1_H1 ;  /* 0x30000025ff297230 */ /* 0x000fe20000004100 */
[--C-:B------:R-:W-:Y:S01]  /*9d20*/  SHF.R.U64 R47, R72, 0x10, R73.reuse ;  /* 0x00000010482f7819 */ /* 0x100fe20000001249 */
[----:B------:R-:W-:Y:S01]  /*9d30*/  HADD2.F32 R39, -RZ, R39.H1_H1 ;  /* 0x30000027ff277230 */ /* 0x000fe20000004100 */
[----:B------:R-:W-:Y:S01]  /*9d40*/  SHF.R.U32.HI R72, RZ, 0x10, R73 ;  /* 0x00000010ff487819 */ /* 0x000fe20000011649 */
[----:B------:R-:W-:Y:S02]  /*9d50*/  HADD2.F32 R48, -RZ, R48.H0_H0 ;  /* 0x20000030ff307230 */ /* 0x000fe40000004100 */
[----:B------:R-:W-:-:S02]  /*9d60*/  HADD2.F32 R162, -RZ, R162.H0_H0 ;  /* 0x200000a2ffa27230 */ /* 0x000fc40000004100 */
[----:B------:R-:W-:Y:S02]  /*9d70*/  HADD2.F32 R72, -RZ, R72.H0_H0 ;  /* 0x20000048ff487230 */ /* 0x000fe40000004100 */
[-C--:B------:R-:W-:Y:S01]  /*9d80*/  FMUL.FTZ R37, R49, R48.reuse ;  /* 0x0000003031257220 */ /* 0x080fe20000410000 */
[C---:B------:R-:W-:Y:S01]  /*9d90*/  FMUL.FTZ R48, R41.reuse, R48 ;  /* 0x0000003029307220 */ /* 0x040fe20000410000 */
[----:B------:R-:W-:Y:S02]  /*9da0*/  HADD2.F32 R54, -RZ, R36.H0_H0 ;  /* 0x20000024ff367230 */ /* 0x000fe40000004100 */
[-C--:B------:R-:W-:Y:S01]  /*9db0*/  FFMA.FTZ R41, R41, R72.reuse, -R37 ;  /* 0x0000004829297223 */ /* 0x080fe20000010825 */
[----:B------:R-:W-:Y:S01]  /*9dc0*/  FFMA.FTZ R37, R49, R72, R48 ;  /* 0x0000004831257223 */ /* 0x000fe20000010030 */
[----:B------:R-:W-:Y:S02]  /*9dd0*/  HADD2.F32 R48, -RZ, R161.H1_H1 ;  /* 0x300000a1ff307230 */ /* 0x000fe40000004100 */
[--C-:B------:R-:W-:Y:S01]  /*9de0*/  HADD2.F32 R49, -RZ, R43.reuse.H0_H0 ;  /* 0x2000002bff317230 */ /* 0x100fe20000004100 */
[----:B------:R-:W-:Y:S01]  /*9df0*/  F2FP.F16.F32.PACK_AB R41, R41, R50 ;  /* 0x000000322929723e */ /* 0x000fe200000000ff */
[----:B------:R-:W-:Y:S01]  /*9e00*/  HADD2.F32 R43, -RZ, R43.H1_H1 ;  /* 0x3000002bff2b7230 */ /* 0x000fe20000004100 */
[----:B------:R-:W-:Y:S01]  /*9e10*/  F2FP.F16.F32.PACK_AB R45, R37, R45 ;  /* 0x0000002d252d723e */ /* 0x000fe200000000ff */
[----:B------:R-:W-:-:S02]  /*9e20*/  HADD2.F32 R160, -RZ, R160.H0_H0 ;  /* 0x200000a0ffa07230 */ /* 0x000fc40000004100 */
[CC--:B------:R-:W-:Y:S01]  /*9e30*/  FMUL.FTZ R53, R49.reuse, R48.reuse ;  /* 0x0000003031357220 */ /* 0x0c0fe20000410000 */
[C---:B------:R-:W-:Y:S01]  /*9e40*/  FMUL.FTZ R48, R52.reuse, R48 ;  /* 0x0000003034307220 */ /* 0x040fe20000410000 */
[----:B------:R-:W-:Y:S02]  /*9e50*/  HADD2.F32 R80, -RZ, R80.H0_H0 ;  /* 0x20000050ff507230 */ /* 0x000fe40000004100 */
[-C--:B------:R-:W-:Y:S01]  /*9e60*/  FFMA.FTZ R53, R52, R51.reuse, -R53 ;  /* 0x0000003334357223 */ /* 0x080fe20000010835 */
[----:B------:R-:W-:Y:S01]  /*9e70*/  FFMA.FTZ R48, R49, R51, R48 ;  /* 0x0000003331307223 */ /* 0x000fe20000010030 */
[--C-:B------:R-:W-:Y:S01]  /*9e80*/  SHF.R.U64 R51, R82, 0x10, R83.reuse ;  /* 0x0000001052337819 */ /* 0x100fe20000001253 */
[----:B------:R-:W-:Y:S01]  /*9e90*/  HADD2.F32 R36, -RZ, R36.H1_H1 ;  /* 0x30000024ff247230 */ /* 0x000fe20000004100 */
        /* <DEDUP_REMOVED lines=9> */
[----:B------:R-:W-:Y:S02]  /*9f30*/  HADD2.F32 R51, -RZ, R51.H0_H0 ;  /* 0x20000033ff337230 */ /* 0x000fe40000004100 */
[----:B------:R-:W-:Y:S02]  /*9f40*/  HADD2.F32 R49, -RZ, R49.H0_H0 ;  /* 0x20000031ff317230 */ /* 0x000fe40000004100 */
[C---:B------:R-:W-:Y:S01]  /*9f50*/  FFMA.FTZ R52, R39.reuse, R74, -R52 ;  /* 0x0000004a27347223 */ /* 0x040fe20000010834 */
[----:B------:R-:W-:Y:S01]  /*9f60*/  FMUL.FTZ R39, R39, R82 ;  /* 0x0000005227277220 */ /* 0x000fe20000410000 */
[----:B------:R-:W-:-:S02]  /*9f70*/  IMAD.MOV.U32 R37, RZ, RZ, R41 ;  /* 0x000000ffff257224 */ /* 0x000fc400078e0029 */
[----:B------:R-:W-:Y:S02]  /*9f80*/  IMAD.MOV.U32 R41, RZ, RZ, R45 ;  /* 0x000000ffff297224 */ /* 0x000fe400078e002d */
[----:B------:R-:W-:Y:S01]  /*9f90*/  FFMA.FTZ R39, R43, R74, R39 ;  /* 0x0000004a2b277223 */ /* 0x000fe20000010027 */
[--C-:B------:R-:W-:Y:S01]  /*9fa0*/  HADD2.F32 R43, -RZ, R40.reuse.H0_H0 ;  /* 0x20000028ff2b7230 */ /* 0x100fe20000004100 */
[----:B------:R-:W-:Y:S01]  /*9fb0*/  F2FP.F16.F32.PACK_AB R52, R52, R53 ;  /* 0x000000353434723e */ /* 0x000fe200000000ff */
[----:B------:R-:W-:Y:S02]  /*9fc0*/  HADD2.F32 R40, -RZ, R40.H1_H1 ;  /* 0x30000028ff287230 */ /* 0x000fe40000004100 */
[----:B------:R-:W-:Y:S01]  /*9fd0*/  F2FP.F16.F32.PACK_AB R48, R39, R48 ;  /* 0x000000302730723e */ /* 0x000fe200000000ff */
[-C--:B------:R-:W-:Y:S01]  /*9fe0*/  FMUL.FTZ R55, R43, R162.reuse ;  /* 0x000000a22b377220 */ /* 0x080fe20000410000 */
[----:B------:R-:W-:Y:S01]  /*9ff0*/  FMUL.FTZ R162, R54, R162 ;  /* 0x000000a236a27220 */ /* 0x000fe20000410000 */
[----:B------:R-:W-:-:S02]  /*a000*/  IMAD.MOV.U32 R39, RZ, RZ, R52 ;  /* 0x000000ffff277224 */ /* 0x000fc400078e0034 */
[-C--:B------:R-:W-:Y:S01]  /*a010*/  FFMA.FTZ R55, R54, R160.reuse, -R55 ;  /* 0x000000a036377223 */ /* 0x080fe20000010837 */
        /* <DEDUP_REMOVED lines=20> */
[----:B------:R-:W-:Y:S02]  /*a160*/  F2FP.F16.F32.PACK_AB R47, R36, R47 ;  /* 0x0000002f242f723e */ /* 0x000fe400000000ff */
[----:B------:R-:W-:Y:S02]  /*a170*/  F2FP.F16.F32.PACK_AB R51, R51, R161 ;  /* 0x000000a13333723e */ /* 0x000fe400000000ff */
[----:B------:R-:W-:Y:S01]  /*a180*/  MOV R36, R43 ;  /* 0x0000002b00247202 */ /* 0x000fe20000000f00 */
[----:B------:R-:W-:Y:S01]  /*a190*/  IMAD.MOV.U32 R43, RZ, RZ, R48 ;  /* 0x000000ffff2b7224 */ /* 0x000fe200078e0030 */
[----:B------:R-:W-:Y:S01]  /*a1a0*/  MOV R38, R47 ;  /* 0x0000002f00267202 */ /* 0x000fe20000000f00 */
[----:B------:R-:W-:-:S07]  /*a1b0*/  IMAD.MOV.U32 R42, RZ, RZ, R51 ;  /* 0x000000ffff2a7224 */ /* 0x000fce00078e0033 */
.L_x_542:
[----:B------:R-:W-:Y:S05]  /*a1c0*/  BSYNC B2 ;  /* 0x0000000000027941 */ /* 0x000fea0003800000 */
.L_x_541:
        /* <DEDUP_REMOVED lines=8> */
[----:B------:R-:W-:-:S05]  /*a250*/  LEA.HI.X R45, R45, R117, R49, 0x1, P4 ;  /* 0x000000752d2d7211 */ /* 0x000fca00020f0c31 */
[----:B---3--:R3:W-:Y:S02]  /*a260*/  STG.E.128 desc[UR4][R44.64], R36 ;  /* 0x000000242c007986 */ /* 0x0087e4000c101d04 */
[----:B---3--:R-:W-:-:S04]  /*a270*/  @!P3 LEA R36, P4, R48, R116, 0x1 ;  /* 0x000000743024b211 */ /* 0x008fc800078808ff */
[----:B------:R-:W-:-:S05]  /*a280*/  @!P3 LEA.HI.X R37, R48, R117, R47, 0x1, P4 ;  /* 0x000000753025b211 */ /* 0x000fca00020f0c2f */
[----:B-1----:R3:W-:Y:S04]  /*a290*/  @!P3 STG.E.128 desc[UR4][R36.64], R40 ;  /* 0x000000282400b986 */ /* 0x0027e8000c101d04 */
.L_x_540:
[----:B------:R-:W-:Y:S05]  /*a2a0*/  BSYNC B1 ;  /* 0x0000000000017941 */ /* 0x000fea0003800000 */
.L_x_539:
[----:B------:R-:W-:-:S13]  /*a2b0*/  ISETP.NE.AND P3, PT, R11, RZ, PT ;  /* 0x000000ff0b00720c */ /* 0x000fda0003f65270 */
[----:B------:R-:W-:Y:S05]  /*a2c0*/  @!P3 BRA `(.L_x_499) ;  /* 0x0000000800fcb947 */ /* 0x000fea0003800000 */
[----:B------:R-:W-:Y:S01]  /*a2d0*/  SEL R145, R115, R145, !P1 ;  /* 0x0000009173917207 */ /* 0x000fe20004800000 */
[----:B------:R-:W-:Y:S01]  /*a2e0*/  BSSY B1, `(.L_x_543) ;  /* 0x000006d000017945 */ /* 0x000fe20003800000 */
[----:B------:R-:W-:Y:S02]  /*a2f0*/  SHF.R.U32.HI R38, RZ, 0x3, R222 ;  /* 0x00000003ff267819 */ /* 0x000fe400000116de */
[----:B---3--:R-:W-:Y:S02]  /*a300*/  SHF.R.S32.HI R36, RZ, 0x1f, R145 ;  /* 0x0000001fff247819 */ /* 0x008fe40000011491 */
        /* <DEDUP_REMOVED lines=10> */
[----:B------:R-:W-:Y:S02]  /*a3b0*/  IMAD.IADD R37, R37, 0x1, R36 ;  /* 0x0000000125257824 */ /* 0x000fe400078e0224 */
[C---:B------:R-:W-:Y:S02]  /*a3c0*/  IMAD R36, R19.reuse, 0x5000, R131 ;  /* 0x0000500013247824 */ /* 0x040fe400078e0283 */
[----:B-1----:R-:W-:Y:S02]  /*a3d0*/  IMAD R40, R19, 0x5000, R37 ;  /* 0x0000500013287824 */ /* 0x002fe400078e0225 */
[--C-:B------:R-:W-:Y:S02]  /*a3e0*/  IMAD R36, R36, 0x2, R18.reuse ;  /* 0x0000000224247824 */ /* 0x100fe400078e0212 */
[----:B------:R-:W-:-:S04]  /*a3f0*/  IMAD R40, R40, 0x2, R18 ;  /* 0x0000000228287824 */ /* 0x000fc800078e0212 */
[----:B------:R-:W1:Y:S04]  /*a400*/  LDS.128 R36, [R36+0x24400] ;  /* 0x0244000024247984 */ /* 0x000e680000000c00 */
[----:B------:R-:W3:Y:S01]  /*a410*/  LDS.128 R40, [R40+0x24400] ;  /* 0x0244000028287984 */ /* 0x000ee20000000c00 */
[----:B------:R-:W-:Y:S05]  /*a420*/  @P3 BRA `(.L_x_544) ;  /* 0x0000000400603947 */ /* 0x000fea0003800000 */
[----:B------:R-:W-:Y:S01]  /*a430*/  HADD2.F32 R49, -RZ, R158.H1_H1 ;  /* 0x3000009eff317230 */ /* 0x000fe20000004100 */
[----:B------:R-:W-:Y:S01]  /*a440*/  SHF.R.U64 R76, R76, 0x10, R77 ;  /* 0x000000104c4c7819 */ /* 0x000fe2000000124d */
[----:B---3--:R-:W-:Y:S01]  /*a450*/  HADD2.F32 R44, -RZ, R41.H0_H0 ;  /* 0x20000029ff2c7230 */ /* 0x008fe20000004100 */
[----:B------:R-:W-:Y:S01]  /*a460*/  SHF.R.U64 R68, R68, 0x10, R69 ;  /* 0x0000001044447819 */ /* 0x000fe20000001245 */
[----:B-1----:R-:W-:Y:S01]  /*a470*/  HADD2.F32 R45, -RZ, R37.H0_H0 ;  /* 0x20000025ff2d7230 */ /* 0x002fe20000004100 */
[----:B------:R-:W-:Y:S01]  /*a480*/  SHF.R.U64 R78, R78, 0x10, R79 ;  /* 0x000000104e4e7819 */ /* 0x000fe2000000124f */
[----:B------:R-:W-:Y:S02]  /*a490*/  HADD2.F32 R48, -RZ, R156.H1_H1 ;  /* 0x3000009cff307230 */ /* 0x000fe40000004100 */
[-C--:B------:R-:W-:Y:S01]  /*a4a0*/  FMUL.FTZ R50, R44, R49.reuse ;  /* 0x000000312c327220 */ /* 0x080fe20000410000 */
[----:B------:R-:W-:Y:S02]  /*a4b0*/  HADD2.F32 R158, -RZ, R158.H0_H0 ;  /* 0x2000009eff9e7230 */ /* 0x000fe40000004100 */
[----:B------:R-:W-:Y:S01]  /*a4c0*/  FMUL.FTZ R49, R45, R49 ;  /* 0x000000312d317220 */ /* 0x000fe20000410000 */
[----:B------:R-:W-:-:S02]  /*a4d0*/  HADD2.F32 R156, -RZ, R156.H0_H0 ;  /* 0x2000009cff9c7230 */ /* 0x000fc40000004100 */
[-C--:B------:R-:W-:Y:S01]  /*a4e0*/  FFMA.FTZ R45, R45, R48.reuse, -R50 ;  /* 0x000000302d2d7223 */ /* 0x080fe20000010832 */
[----:B------:R-:W-:Y:S01]  /*a4f0*/  SHF.R.U32.HI R50, RZ, 0x10, R69 ;  /* 0x00000010ff327819 */ /* 0x000fe20000011645 */
[----:B------:R-:W-:Y:S01]  /*a500*/  FFMA.FTZ R44, R44, R48, R49 ;  /* 0x000000302c2c7223 */ /* 0x000fe20000010031 */
[----:B------:R-:W-:Y:S01]  /*a510*/  SHF.R.U32.HI R49, RZ, 0x10, R77 ;  /* 0x00000010ff317819 */ /* 0x000fe2000001164d */
[----:B------:R-:W-:Y:S01]  /*a520*/  HADD2.F32 R48, -RZ, R41.H1_H1 ;  /* 0x30000029ff307230 */ /* 0x000fe20000004100 */
[----:B------:R-:W-:Y:S01]  /*a530*/  SHF.R.U64 R70, R70, 0x10, R71 ;  /* 0x0000001046467819 */ /* 0x000fe20000001247 */
[----:B------:R-:W-:Y:S02]  /*a540*/  HADD2.F32 R76, -RZ, R76.H0_H0 ;  /* 0x2000004cff4c7230 */ /* 0x000fe40000004100 */
[----:B------:R-:W-:Y:S02]  /*a550*/  HADD2.F32 R41, -RZ, R49.H0_H0 ;  /* 0x20000031ff297230 */ /* 0x000fe40000004100 */
[----:B------:R-:W-:-:S02]  /*a560*/  HADD2.F32 R49, -RZ, R37.H1_H1 ;  /* 0x30000025ff317230 */ /* 0x000fc40000004100 */
[----:B------:R-:W-:Y:S02]  /*a570*/  HADD2.F32 R37, -RZ, R50.H0_H0 ;  /* 0x20000032ff257230 */ /* 0x000fe40000004100 */
[CC--:B------:R-:W-:Y:S01]  /*a580*/  FMUL.FTZ R50, R48.reuse, R41.reuse ;  /* 0x0000002930327220 */ /* 0x0c0fe20000410000 */
[----:B------:R-:W-:Y:S02]  /*a590*/  HADD2.F32 R68, -RZ, R68.H0_H0 ;  /* 0x20000044ff447230 */ /* 0x000fe40000004100 */
[C---:B------:R-:W-:Y:S01]  /*a5a0*/  FMUL.FTZ R51, R49.reuse, R41 ;  /* 0x0000002931337220 */ /* 0x040fe20000410000 */
[----:B------:R-:W-:Y:S02]  /*a5b0*/  HADD2.F32 R78, -RZ, R78.H0_H0 ;  /* 0x2000004eff4e7230 */ /* 0x000fe40000004100 */
[-C--:B------:R-:W-:Y:S01]  /*a5c0*/  FFMA.FTZ R41, R49, R37.reuse, -R50 ;  /* 0x0000002531297223 */ /* 0x080fe20000010832 */
[----:B------:R-:W-:Y:S02]  /*a5d0*/  HADD2.F32 R50, -RZ, R157.H1_H1 ;  /* 0x3000009dff327230 */ /* 0x000fe40000004100 */
[----:B------:R-:W-:Y:S01]  /*a5e0*/  FFMA.FTZ R37, R48, R37, R51 ;  /* 0x0000002530257223 */ /* 0x000fe20000010033 */
[----:B------:R-:W-:-:S02]  /*a5f0*/  HADD2.F32 R48, -RZ, R43.H0_H0 ;  /* 0x2000002bff307230 */ /* 0x000fc40000004100 */
[----:B------:R-:W-:Y:S01]  /*a600*/  HADD2.F32 R49, -RZ, R39.H0_H0 ;  /* 0x20000027ff317230 */ /* 0x000fe20000004100 */
[----:B------:R-:W-:Y:S01]  /*a610*/  F2FP.F16.F32.PACK_AB R41, R41, R45 ;  /* 0x0000002d2929723e */ /* 0x000fe200000000ff */
[----:B------:R-:W-:Y:S02]  /*a620*/  HADD2.F32 R51, -RZ, R155.H1_H1 ;  /* 0x3000009bff337230 */ /* 0x000fe40000004100 */
[CC--:B------:R-:W-:Y:S01]  /*a630*/  FMUL.FTZ R52, R48.reuse, R50.reuse ;  /* 0x0000003230347220 */ /* 0x0c0fe20000410000 */
[----:B------:R-:W-:Y:S02]  /*a640*/  HADD2.F32 R43, -RZ, R43.H1_H1 ;  /* 0x3000002bff2b7230 */ /* 0x000fe40000004100 */
[C---:B------:R-:W-:Y:S01]  /*a650*/  FMUL.FTZ R50, R49.reuse, R50 ;  /* 0x0000003231327220 */ /* 0x040fe20000410000 */
[----:B------:R-:W-:Y:S02]  /*a660*/  HADD2.F32 R39, -RZ, R39.H1_H1 ;  /* 0x30000027ff277230 */ /* 0x000fe40000004100 */
[-C--:B------:R-:W-:Y:S01]  /*a670*/  FFMA.FTZ R52, R49, R51.reuse, -R52 ;  /* 0x0000003331347223 */ /* 0x080fe20000010834 */
[----:B------:R-:W-:Y:S01]  /*a680*/  SHF.R.U32.HI R49, RZ, 0x10, R71 ;  /* 0x00000010ff317819 */ /* 0x000fe20000011647 */
[----:B------:R-:W-:Y:S01]  /*a690*/  FFMA.FTZ R50, R48, R51, R50 ;  /* 0x0000003330327223 */ /* 0x000fe20000010032 */
[----:B------:R-:W-:Y:S01]  /*a6a0*/  SHF.R.U32.HI R48, RZ, 0x10, R79 ;  /* 0x00000010ff307819 */ /* 0x000fe2000001164f */
[----:B------:R-:W-:Y:S01]  /*a6b0*/  HADD2.F32 R157, -RZ, R157.H0_H0 ;  /* 0x2000009dff9d7230 */ /* 0x000fe20000004100 */
[----:B------:R-:W-:Y:S01]  /*a6c0*/  F2FP.F16.F32.PACK_AB R44, R37, R44 ;  /* 0x0000002c252c723e */ /* 0x000fe200000000ff */
[----:B------:R-:W-:-:S02]  /*a6d0*/  HADD2.F32 R49, -RZ, R49.H0_H0 ;  /* 0x20000031ff317230 */ /* 0x000fc40000004100 */
[----:B------:R-:W-:Y:S02]  /*a6e0*/  HADD2.F32 R48, -RZ, R48.H0_H0 ;  /* 0x20000030ff307230 */ /* 0x000fe40000004100 */
[----:B------:R-:W-:Y:S02]  /*a6f0*/  HADD2.F32 R155, -RZ, R155.H0_H0 ;  /* 0x2000009bff9b7230 */ /* 0x000fe40000004100 */
[----:B------:R-:W-:Y:S02]  /*a700*/  HADD2.F32 R70, -RZ, R70.H0_H0 ;  /* 0x20000046ff467230 */ /* 0x000fe40000004100 */
[-C--:B------:R-:W-:Y:S01]  /*a710*/  FMUL.FTZ R51, R43, R48.reuse ;  /* 0x000000302b337220 */ /* 0x080fe20000410000 */
[C---:B------:R-:W-:Y:S01]  /*a720*/  FMUL.FTZ R48, R39.reuse, R48 ;  /* 0x0000003027307220 */ /* 0x040fe20000410000 */
[----:B------:R-:W-:Y:S02]  /*a730*/  IMAD.MOV.U32 R37, RZ, RZ, R41 ;  /* 0x000000ffff257224 */ /* 0x000fe400078e0029 */
[-C--:B------:R-:W-:Y:S01]  /*a740*/  FFMA.FTZ R51, R39, R49.reuse, -R51 ;  /* 0x0000003127337223 */ /* 0x080fe20000010833 */
[----:B------:R-:W-:Y:S01]  /*a750*/  FFMA.FTZ R48, R43, R49, R48 ;  /* 0x000000312b307223 */ /* 0x000fe20000010030 */
[----:B------:R-:W-:-:S02]  /*a760*/  HADD2.F32 R39, -RZ, R40.H0_H0 ;  /* 0x20000028ff277230 */ /* 0x000fc40000004100 */
[----:B------:R-:W-:Y:S01]  /*a770*/  HADD2.F32 R43, -RZ, R36.H0_H0 ;  /* 0x20000024ff2b7230 */ /* 0x000fe20000004100 */
[----:B------:R-:W-:Y:S01]  /*a780*/  F2FP.F16.F32.PACK_AB R51, R51, R52 ;  /* 0x000000343333723e */ /* 0x000fe200000000ff */
        /* <DEDUP_REMOVED lines=32> */
[----:B------:R-:W-:Y:S02]  /*a990*/  IMAD.MOV.U32 R42, RZ, RZ, R78 ;  /* 0x000000ffff2a7224 */ /* 0x000fe400078e004e */
[----:B------:R-:W-:-:S07]  /*a9a0*/  IMAD.MOV.U32 R43, RZ, RZ, R48 ;  /* 0x000000ffff2b7224 */ /* 0x000fce00078e0030 */
.L_x_544:
[----:B------:R-:W-:Y:S05]  /*a9b0*/  BSYNC B1 ;  /* 0x0000000000017941 */ /* 0x000fea0003800000 */
.L_x_543:
[----:B------:R-:W-:Y:S01]  /*a9c0*/  IADD3 R45, P3, P4, R96, R122, R12 ;  /* 0x0000007a602d7210 */ /* 0x000fe20007c7e00c */
[----:B------:R-:W-:-:S03]  /*a9d0*/  ULDC.64 UR4, c[0x0][0x208] ;  /* 0x0000820000047ab9 */ /* 0x000fc60000000a00 */
[----:B------:R-:W-:Y:S02]  /*a9e0*/  IADD3.X R48, R93, R46, R7, P3, P4 ;  /* 0x0000002e5d307210 */ /* 0x000fe40001fe8407 */
[----:B------:R-:W-:-:S04]  /*a9f0*/  LEA R44, P3, R45, R116, 0x1 ;  /* 0x000000742d2c7211 */ /* 0x000fc800078608ff */
[----:B------:R-:W-:Y:S02]  /*aa00*/  LEA.HI.X R45, R45, R117, R48, 0x1, P3 ;  /* 0x000000752d2d7211 */ /* 0x000fe400018f0c30 */
[----:B------:R-:W-:-:S03]  /*aa10*/  ISETP.GE.AND P3, PT, R47, R143, PT ;  /* 0x0000008f2f00720c */ /* 0x000fc60003f66270 */
[----:B-1----:R4:W-:Y:S10]  /*aa20*/  STG.E.128 desc[UR4][R44.64], R36 ;  /* 0x000000242c007986 */ /* 0x0029f4000c101d04 */
[----:B------:R-:W-:Y:S05]  /*aa30*/  @P3 BRA `(.L_x_499) ;  /* 0x0000000400203947 */ /* 0x000fea0003800000 */
[--C-:B------:R-:W-:Y:S01]  /*aa40*/  IADD3 R122, P3, P4, R96, R122, R47.reuse ;  /* 0x0000007a607a7210 */ /* 0x100fe20007c7e02f */
[----:B------:R-:W-:Y:S01]  /*aa50*/  ULDC.64 UR4, c[0x0][0x208] ;  /* 0x0000820000047ab9 */ /* 0x000fe20000000a00 */
[----:B------:R-:W-:-:S04]  /*aa60*/  SHF.R.S32.HI R47, RZ, 0x1f, R47 ;  /* 0x0000001fff2f7819 */ /* 0x000fc8000001142f */
[----:B------:R-:W-:Y:S02]  /*aa70*/  IADD3.X R46, R93, R46, R47, P3, P4 ;  /* 0x0000002e5d2e7210 */ /* 0x000fe40001fe842f */
[----:B------:R-:W-:-:S04]  /*aa80*/  LEA R116, P3, R122, R116, 0x1 ;  /* 0x000000747a747211 */ /* 0x000fc800078608ff */
[----:B------:R-:W-:-:S05]  /*aa90*/  LEA.HI.X R117, R122, R117, R46, 0x1, P3 ;  /* 0x000000757a757211 */ /* 0x000fca00018f0c2e */
[----:B---3--:R1:W-:Y:S01]  /*aaa0*/  STG.E.128 desc[UR4][R116.64], R40 ;  /* 0x0000002874007986 */ /* 0x0083e2000c101d04 */
[----:B------:R-:W-:Y:S05]  /*aab0*/  BRA `(.L_x_499) ;  /* 0x0000000400007947 */ /* 0x000fea0003800000 */
.L_x_456:
[----:B------:R-:W-:-:S04]  /*aac0*/  ULOP3.LUT UR4, UR60, 0x1, URZ, 0xfc, !UPT ;  /* 0x000000013c047892 */ /* 0x000fc8000f8efc3f */
[----:B------:R-:W-:-:S06]  /*aad0*/  UISETP.NE.AND UP0, UPT, UR4, 0x3, UPT ;  /* 0x000000030400788c */ /* 0x000fcc000bf05270 */
[----:B------:R-:W-:-:S13]  /*aae0*/  PLOP3.LUT P2, PT, PT, PT, UP0, 0x80, 0x0 ;  /* 0x000000000000781c */ /* 0x000fda0003f4f008 */
[----:B------:R-:W-:Y:S05]  /*aaf0*/  @!P2 BRA `(.L_x_545) ;  /* 0x000000000004a947 */ /* 0x000fea0003800000 */
[----:B------:R-:W-:Y:S01]  /*ab00*/  BPT.TRAP 0x1 ;  /* 0x000000040000795c */ /* 0x000fe20000300000 */
.L_x_545:
[----:B------:R-:W-:Y:S01]  /*ab10*/  LEA R3, R19, R18, 0x3 ;  /* 0x0000001213037211 */ /* 0x000fe200078e18ff */
[----:B------:R-:W-:Y:S01]  /*ab20*/  IMAD R4, R2, -0x50, R24 ;  /* 0xffffffb002047824 */ /* 0x000fe200078e0218 */
[----:B------:R-:W-:Y:S01]  /*ab30*/  SHF.L.U32 R0, R217, 0x1f, RZ ;  /* 0x0000001fd9007819 */ /* 0x000fe200000006ff */
[----:B------:R-:W-:Y:S03]  /*ab40*/  BSSY B1, `(.L_x_546) ;  /* 0x0000005000017945 */ /* 0x000fe60003800000 */
[----:B------:R-:W1:Y:S01]  /*ab50*/  SYNCS.PHASECHK.TRANS64.TRYWAIT P4, [R3+URZ+0x38890], R0 ;  /* 0x03889000030075a7 */ /* 0x000e62000808017f */
[----:B------:R-:W-:-:S04]  /*ab60*/  VIMNMX R4, R4, 0x50, PT ;  /* 0x0000005004047848 */ /* 0x000fc80003fe0100 */
[----:B------:R-:W-:Y:S01]  /*ab70*/  ISETP.GE.AND P3, PT, R212, R4, PT ;  /* 0x00000004d400720c */ /* 0x000fe20003f66270 */
[----:B-1----:R-:W-:-:S12]  /*ab80*/  @!P4 BRA `(.L_x_547) ;  /* 0x0000021000f8c947 */ /* 0x002fd80003800000 */
.L_x_860:
[----:B------:R-:W-:Y:S05]  /*ab90*/  BSYNC B1 ;  /* 0x0000000000017941 */ /* 0x000fea0003800000 */
.L_x_546:
[----:B------:R-:W-:Y:S04]  /*aba0*/  BSSY B1, `(.L_x_548) ;  /* 0x000000f000017945 */ /* 0x000fe80003800000 */
[----:B------:R-:W-:Y:S05]  /*abb0*/  @P3 BRA `(.L_x_549) ;  /* 0x0000000000343947 */ /* 0x000fea0003800000 */
[----:B------:R-:W-:Y:S01]  /*abc0*/  ISETP.NE.AND P4, PT, R27, RZ, PT ;  /* 0x000000ff1b00720c */ /* 0x000fe20003f85270 */
[----:B------:R-:W-:Y:S01]  /*abd0*/  ULDC.64 UR4, c[0x0][0x208] ;  /* 0x0000820000047ab9 */ /* 0x000fe20000000a00 */
[----:B------:R-:W-:-:S11]  /*abe0*/  ISETP.NE.AND P3, PT, R11, RZ, PT ;  /* 0x000000ff0b00720c */ /* 0x000fd60003f65270 */
[----:B0-----:R-:W0:Y:S04]  /*abf0*/  @P4 LDS.128 R36, [R5+0x24400] ;  /* 0x0244000005244984 */ /* 0x001e280000000c00 */
[----:B------:R-:W2:Y:S04]  /*ac00*/  @P3 LDS.128 R40, [R5+0x26c00] ;  /* 0x026c000005283984 */ /* 0x000ea80000000c00 */
[----:B0-----:R-:W-:Y:S01]  /*ac10*/  @P4 STG.E.128 desc[UR4][R60.64], R36 ;  /* 0x000000243c004986 */ /* 0x001fe2000c101d04 */
[----:B------:R-:W-:-:S03]  /*ac20*/  ISETP.NE.AND P4, PT, R10, RZ, PT ;  /* 0x000000ff0a00720c */ /* 0x000fc60003f85270 */
[----:B--2---:R-:W-:Y:S01]  /*ac30*/  @P3 STG.E.128 desc[UR4][R60.64+0x80], R40 ;  /* 0x000080283c003986 */ /* 0x004fe2000c101d04 */
[----:B------:R-:W-:-:S09]  /*ac40*/  ISETP.NE.AND P3, PT, R9, RZ, PT ;  /* 0x000000ff0900720c */ /* 0x000fd20003f65270 */
[----:B------:R-:W0:Y:S04]  /*ac50*/  @P4 LDS.128 R36, [R5+0x29400] ;  /* 0x0294000005244984 */ /* 0x000e280000000c00 */
[----:B------:R-:W2:Y:S04]  /*ac60*/  @P3 LDS.128 R40, [R5+0x2bc00] ;  /* 0x02bc000005283984 */ /* 0x000ea80000000c00 */
[----:B0-----:R3:W-:Y:S04]  /*ac70*/  @P4 STG.E.128 desc[UR4][R60.64+0x100], R36 ;  /* 0x000100243c004986 */ /* 0x0017e8000c101d04 */
[----:B--2---:R3:W-:Y:S02]  /*ac80*/  @P3 STG.E.128 desc[UR4][R60.64+0x180], R40 ;  /* 0x000180283c003986 */ /* 0x0047e4000c101d04 */
.L_x_549:
[----:B------:R-:W-:Y:S05]  /*ac90*/  BSYNC B1 ;  /* 0x0000000000017941 */ /* 0x000fea0003800000 */
.L_x_548:
[----:B---3--:R-:W-:Y:S01]  /*aca0*/  VIADD R36, R212, 0x20 ;  /* 0x00000020d4247836 */ /* 0x008fe20000000000 */
[----:B------:R-:W-:Y:S04]  /*acb0*/  BSSY B1, `(.L_x_550) ;  /* 0x0000010000017945 */ /* 0x000fe80003800000 */
[----:B------:R-:W-:-:S13]  /*acc0*/  ISETP.GE.AND P3, PT, R36, R4, PT ;  /* 0x000000042400720c */ /* 0x000fda0003f66270 */
        /* <DEDUP_REMOVED lines=14> */
.L_x_551:
[----:B------:R-:W-:Y:S05]  /*adb0*/  BSYNC B1 ;  /* 0x0000000000017941 */ /* 0x000fea0003800000 */
.L_x_550:
[----:B---3--:R-:W-:-:S05]  /*adc0*/  VIADD R36, R212, 0x40 ;  /* 0x00000040d4247836 */ /* 0x008fca0000000000 */
        /* <DEDUP_REMOVED lines=15> */
.L_x_499:
[----:B------:R-:W-:Y:S05]  /*aec0*/  BSYNC B0 ;  /* 0x0000000000007941 */ /* 0x000fea0003800000 */
.L_x_455:
[----:B0-234-:R-:W0:Y:S01]  /*aed0*/  S2R R36, SR_TID.X ;  /* 0x0000000000247919 */ /* 0x01de220000002100 */
[----:B------:R-:W-:Y:S01]  /*aee0*/  @!PT LDS RZ, [RZ] ;  /* 0x00000000fffff984 */ /* 0x000fe20000000800 */
[----:B------:R-:W-:Y:S01]  /*aef0*/  @!PT LDS RZ, [RZ] ;  /* 0x00000000fffff984 */ /* 0x000fe20000000800 */
[----:B------:R-:W-:Y:S01]  /*af00*/  @!PT LDS RZ, [RZ] ;  /* 0x00000000fffff984 */ /* 0x000fe20000000800 */
[----:B------:R-:W-:Y:S01]  /*af10*/  @!PT LDS RZ, [RZ] ;  /* 0x00000000fffff984 */ /* 0x000fe20000000800 */
[----:B------:R2:W-:Y:S06]  /*af20*/  MEMBAR.ALL.CTA ;  /* 0x0000000000007992 */ /* 0x0005ec0000008000 */
[----:B--2---:R-:W2:Y:S01]  /*af30*/  FENCE.VIEW.ASYNC.S ;  /* 0x00000000000073c6 */ /* 0x004ea20000000000 */
[----:B------:R-:W-:Y:S05]  /*af40*/  WARPSYNC.ALL ;  /* 0x0000000000007948 */ /* 0x000fea0003800000 */
[----:B------:R-:W-:Y:S01]  /*af50*/  BSSY B0, `(.L_x_552) ;  /* 0x0000009000007945 */ /* 0x000fe20003800000 */
[----:B0-----:R-:W-:Y:S01]  /*af60*/  LOP3.LUT R36, R36, 0x7f, RZ, 0xc0, !PT ;  /* 0x0000007f24247812 */ /* 0x001fe200078ec0ff */
[----:B--2---:R0:W-:Y:S03]  /*af70*/  BAR.SYNC.DEFER_BLOCKING R174, 0x80 ;  /* 0x000200ae0000751d */ /* 0x0041e60000010000 */
[----:B------:R-:W-:-:S13]  /*af80*/  ISETP.NE.AND P3, PT, R36, RZ, PT ;  /* 0x000000ff2400720c */ /* 0x000fda0003f65270 */
[----:B------:R-:W-:-:S05]  /*af90*/  @!P3 VIADD R36, R3, 0x388a0 ;  /* 0x000388a00324b836 */ /* 0x000fca0000000000 */
[----:B------:R-:W-:-:S04]  /*afa0*/  @!P3 PRMT R36, RZ, 0x654, R36 ;  /* 0x00000654ff24b816 */ /* 0x000fc80000000024 */
[----:B------:R0:W-:Y:S01]  /*afb0*/  @!P3 SYNCS.ARRIVE.TRANS64.RED.A1T0 RZ, [R36+URZ], RZ ;  /* 0x000000ff24ffb9a7 */ /* 0x0001e2000810043f */
[----:B------:R-:W-:Y:S05]  /*afc0*/  @!P2 BRA `(.L_x_553) ;  /* 0x000000000004a947 */ /* 0x000fea0003800000 */
[----:B------:R-:W-:Y:S01]  /*afd0*/  BPT.TRAP 0x1 ;  /* 0x000000040000795c */ /* 0x000fe20000300000 */
.L_x_553:
[----:B------:R-:W-:Y:S05]  /*afe0*/  BSYNC B0 ;  /* 0x0000000000007941 */ /* 0x000fea0003800000 */
.L_x_552:
[----:B------:R-:W2:Y:S01]  /*aff0*/  SYNCS.PHASECHK.TRANS64.TRYWAIT P4, [R3+URZ+0x388b0], R0 ;  /* 0x0388b000030075a7 */ /* 0x000ea2000808017f */
[----:B------:R-:W-:Y:S01]  /*b000*/  ULDC UR61, c[0x0][0x2f4] ;  /* 0x0000bd00003d7ab9 */ /* 0x000fe20000000800 */
[----:B------:R-:W-:Y:S01]  /*b010*/  ULDC.64 UR56, c[0x0][0x328] ;  /* 0x0000ca0000387ab9 */ /* 0x000fe20000000a00 */
[----:B------:R-:W-:Y:S01]  /*b020*/  ULDC.64 UR58, c[0x0][0x318] ;  /* 0x0000c600003a7ab9 */ /* 0x000fe20000000a00 */
[----:B------:R-:W-:Y:S01]  /*b030*/  BSSY B0, `(.L_x_554) ;  /* 0x0000004000007945 */ /* 0x000fe20003800000 */
[----:B------:R-:W-:Y:S01]  /*b040*/  ISETP.GE.AND P2, PT, R212, R4, PT ;  /* 0x00000004d400720c */ /* 0x000fe20003f46270 */
[----:B------:R-:W-:Y:S02]  /*b050*/  IMAD.WIDE R44, R2, 0x50, R112 ;  /* 0x00000050022c7825 */ /* 0x000fe400078e0270 */
[----:B--2---:R-:W-:Y:S10]  /*b060*/  @!P4 BRA `(.L_x_555) ;  /* 0x0000020c00d4c947 */ /* 0x004ff40003800000 */
.L_x_861:
[----:B------:R-:W-:Y:S05]  /*b070*/  BSYNC B0 ;  /* 0x0000000000007941 */ /* 0x000fea0003800000 */
.L_x_554:
[----:B------:R-:W-:Y:S04]  /*b080*/  BSSY B0, `(.L_x_556) ;  /* 0x0000017000007945 */ /* 0x000fe80003800000 */
[----:B------:R-:W-:Y:S05]  /*b090*/  @P2 BRA `(.L_x_557) ;  /* 0x0000000000542947 */ /* 0x000fea0003800000 */
[----:B0-----:R-:W-:Y:S01]  /*b0a0*/  MOV R36, R94 ;  /* 0x0000005e00247202 */ /* 0x001fe20000000f00 */
[----:B------:R-:W-:Y:S01]  /*b0b0*/  IMAD R39, R45, UR56, RZ ;  /* 0x000000382d277c24 */ /* 0x000fe2000f8e02ff */
[----:B------:R-:W-:Y:S01]  /*b0c0*/  ISETP.GE.AND P4, PT, R16, UR61, PT ;  /* 0x0000003d10007c0c */ /* 0x000fe2000bf86270 */
[----:B------:R-:W-:Y:S01]  /*b0d0*/  IMAD.MOV.U32 R37, RZ, RZ, R6 ;  /* 0x000000ffff257224 */ /* 0x000fe200078e0006 */
[----:B------:R-:W-:Y:S01]  /*b0e0*/  ULDC.64 UR4, c[0x0][0x208] ;  /* 0x0000820000047ab9 */ /* 0x000fe20000000a00 */
[C---:B------:R-:W-:Y:S02]  /*b0f0*/  IMAD R39, R44.reuse, UR57, R39 ;  /* 0x000000392c277c24 */ /* 0x040fe4000f8e0227 */
[----:B------:R-:W-:-:S04]  /*b100*/  IMAD.WIDE.U32 R36, R44, UR56, R36 ;  /* 0x000000382c247c25 */ /* 0x000fc8000f8e0024 */
[----:B------:R-:W-:Y:S01]  /*b110*/  IMAD.IADD R37, R37, 0x1, R39 ;  /* 0x0000000125257824 */ /* 0x000fe200078e0227 */
[----:B------:R-:W-:-:S04]  /*b120*/  LEA R46, P2, R36, UR58, 0x1 ;  /* 0x0000003a242e7c11 */ /* 0x000fc8000f8408ff */
[----:B------:R-:W-:Y:S02]  /*b130*/  LEA.HI.X R47, R36, UR59, R37, 0x1, P2 ;  /* 0x0000003b242f7c11 */ /* 0x000fe400090f0c25 */
[----:B------:R-:W-:Y:S01]  /*b140*/  ISETP.GE.AND P2, PT, R213, UR61, PT ;  /* 0x0000003dd5007c0c */ /* 0x000fe2000bf46270 */
[----:B------:R-:W0:-:S12]  /*b150*/  @!P4 LDS.128 R36, [R5+0x400] ;  /* 0x000400000524c984 */ /* 0x000e180000000c00 */
[----:B-1----:R-:W1:Y:S04]  /*b160*/  @!P2 LDS.128 R40, [R5+0x2c00] ;  /* 0x002c00000528a984 */ /* 0x002e680000000c00 */
[----:B0-----:R-:W-:Y:S01]  /*b170*/  @!P4 STG.E.128 desc[UR4][R46.64], R36 ;  /* 0x000000242e00c986 */ /* 0x001fe2000c101d04 */
[----:B------:R-:W-:-:S03]  /*b180*/  ISETP.GE.AND P4, PT, R218, UR61, PT ;  /* 0x0000003dda007c0c */ /* 0x000fc6000bf86270 */
[----:B-1----:R-:W-:Y:S01]  /*b190*/  @!P2 STG.E.128 desc[UR4][R46.64+0x80], R40 ;  /* 0x000080282e00a986 */ /* 0x002fe2000c101d04 */
[----:B------:R-:W-:-:S09]  /*b1a0*/  ISETP.GE.AND P2, PT, R219, UR61, PT ;  /* 0x0000003ddb007c0c */ /* 0x000fd2000bf46270 */
[----:B------:R-:W0:Y:S04]  /*b1b0*/  @!P4 LDS.128 R36, [R5+0x5400] ;  /* 0x005400000524c984 */ /* 0x000e280000000c00 */
[----:B------:R-:W1:Y:S04]  /*b1c0*/  @!P2 LDS.128 R40, [R5+0x7c00] ;  /* 0x007c00000528a984 */ /* 0x000e680000000c00 */
[----:B0-----:R3:W-:Y:S04]  /*b1d0*/  @!P4 STG.E.128 desc[UR4][R46.64+0x100], R36 ;  /* 0x000100242e00c986 */ /* 0x0017e8000c101d04 */
[----:B-1----:R3:W-:Y:S02]  /*b1e0*/  @!P2 STG.E.128 desc[UR4][R46.64+0x180], R40 ;  /* 0x000180282e00a986 */ /* 0x0027e4000c101d04 */
.L_x_557:
[----:B------:R-:W-:Y:S05]  /*b1f0*/  BSYNC B0 ;  /* 0x0000000000007941 */ /* 0x000fea0003800000 */
.L_x_556:
[----:B-12---:R-:W-:Y:S01]  /*b200*/  VIADD R0, R212, 0x20 ;  /* 0x00000020d4007836 */ /* 0x006fe20000000000 */
[----:B------:R-:W-:Y:S04]  /*b210*/  BSSY B0, `(.L_x_558) ;  /* 0x000001a000007945 */ /* 0x000fe80003800000 */
[----:B------:R-:W-:-:S13]  /*b220*/  ISETP.GE.AND P2, PT, R0, R4, PT ;  /* 0x000000040000720c */ /* 0x000fda0003f46270 */
[----:B------:R-:W-:Y:S05]  /*b230*/  @P2 BRA `(.L_x_559) ;  /* 0x00000000005c2947 */ /* 0x000fea0003800000 */
[----:B---3--:R-:W-:Y:S01]  /*b240*/  IADD3 R39, P2, R44, 0x20, RZ ;  /* 0x000000202c277810 */ /* 0x008fe20007f5e0ff */
[----:B0-----:R-:W-:Y:S01]  /*b250*/  IMAD.MOV.U32 R36, RZ, RZ, R94 ;  /* 0x000000ffff247224 */ /* 0x001fe200078e005e */
[----:B------:R-:W-:Y:S01]  /*b260*/  ISETP.GE.AND P4, PT, R16, UR61, PT ;  /* 0x0000003d10007c0c */ /* 0x000fe2000bf86270 */
[----:B------:R-:W-:Y:S01]  /*b270*/  IMAD.MOV.U32 R37, RZ, RZ, R6 ;  /* 0x000000ffff257224 */ /* 0x000fe200078e0006 */
[----:B------:R-:W-:Y:S01]  /*b280*/  IADD3.X R0, RZ, R45, RZ, P2, !PT ;  /* 0x0000002dff007210 */ /* 0x000fe200017fe4ff */
[----:B------:R-:W-:Y:S01]  /*b290*/  ULDC.64 UR4, c[0x0][0x208] ;  /* 0x0000820000047ab9 */ /* 0x000fe20000000a00 */
[----:B------:R-:W-:-:S04]  /*b2a0*/  IMAD.WIDE.U32 R36, R39, UR56, R36 ;  /* 0x0000003827247c25 */ /* 0x000fc8000f8e0024 */
[----:B------:R-:W-:Y:S01]  /*b2b0*/  IMAD R0, R0, UR56, RZ ;  /* 0x0000003800007c24 */ /* 0x000fe2000f8e02ff */
[----:B------:R-:W-:-:S03]  /*b2c0*/  LEA R46, P2, R36, UR58, 0x1 ;  /* 0x0000003a242e7c11 */ /* 0x000fc6000f8408ff */
[----:B------:R-:W-:-:S04]  /*b2d0*/  IMAD R39, R39, UR57, R0 ;  /* 0x0000003927277c24 */ /* 0x000fc8000f8e0200 */
[----:B------:R-:W-:-:S05]  /*b2e0*/  IMAD.IADD R37, R37, 0x1, R39 ;  /* 0x0000000125257824 */ /* 0x000fca00078e0227 */
[----:B------:R-:W-:Y:S02]  /*b2f0*/  LEA.HI.X R47, R36, UR59, R37, 0x1, P2 ;  /* 0x0000003b242f7c11 */ /* 0x000fe400090f0c25 */
[----:B------:R-:W-:Y:S01]  /*b300*/  ISETP.GE.AND P2, PT, R213, UR61, PT ;  /* 0x0000003dd5007c0c */ /* 0x000fe2000bf46270 */
[----:B------:R-:W0:-:S12]  /*b310*/  @!P4 LDS.128 R36, [R5+0x1400] ;  /* 0x001400000524c984 */ /* 0x000e180000000c00 */
[----:B------:R-:W1:Y:S04]  /*b320*/  @!P2 LDS.128 R40, [R5+0x3c00] ;  /* 0x003c00000528a984 */ /* 0x000e680000000c00 */
        /* <DEDUP_REMOVED lines=8> */
.L_x_559:
[----:B------:R-:W-:Y:S05]  /*b3b0*/  BSYNC B0 ;  /* 0x0000000000007941 */ /* 0x000fea0003800000 */
.L_x_558:
[----:B------:R-:W-:Y:S01]  /*b3c0*/  IADD3 R0, R212, 0x40, RZ ;  /* 0x00000040d4007810 */ /* 0x000fe20007ffe0ff */
[----:B------:R-:W-:Y:S03]  /*b3d0*/  BSSY B0, `(.L_x_560) ;  /* 0x000001a000007945 */ /* 0x000fe60003800000 */
[----:B------:R-:W-:-:S13]  /*b3e0*/  ISETP.GE.AND P2, PT, R0, R4, PT ;  /* 0x000000040000720c */ /* 0x000fda0003f46270 */
[----:B------:R-:W-:Y:S05]  /*b3f0*/  @P2 BRA `(.L_x_561) ;  /* 0x00000000005c2947 */ /* 0x000fea0003800000 */
[----:B--23--:R-:W-:Y:S01]  /*b400*/  IADD3 R39, P2, R44, 0x40, RZ ;  /* 0x000000402c277810 */ /* 0x00cfe20007f5e0ff */
[----:B0-----:R-:W-:Y:S01]  /*b410*/  IMAD.MOV.U32 R36, RZ, RZ, R94 ;  /* 0x000000ffff247224 */ /* 0x001fe200078e005e */
[----:B------:R-:W-:Y:S01]  /*b420*/  ISETP.GE.AND P4, PT, R16, UR61, PT ;  /* 0x0000003d10007c0c */ /* 0x000fe2000bf86270 */
[----:B------:R-:W-:Y:S01]  /*b430*/  IMAD.MOV.U32 R37, RZ, RZ, R6 ;  /* 0x000000ffff257224 */ /* 0x000fe200078e0006 */
[----:B------:R-:W-:Y:S01]  /*b440*/  ULDC.64 UR4, c[0x0][0x208] ;  /* 0x0000820000047ab9 */ /* 0x000fe20000000a00 */
[----:B------:R-:W-:Y:S02]  /*b450*/  IMAD.X R44, RZ, RZ, R45, P2 ;  /* 0x000000ffff2c7224 */ /* 0x000fe400010e062d */
[----:B------:R-:W-:-:S04]  /*b460*/  IMAD.WIDE.U32 R36, R39, UR56, R36 ;  /* 0x0000003827247c25 */ /* 0x000fc8000f8e0024 */
[----:B------:R-:W-:-:S04]  /*b470*/  IMAD R44, R44, UR56, RZ ;  /* 0x000000382c2c7c24 */ /* 0x000fc8000f8e02ff */
[----:B------:R-:W-:Y:S01]  /*b480*/  IMAD R39, R39, UR57, R44 ;  /* 0x0000003927277c24 */ /* 0x000fe2000f8e022c */
[----:B------:R-:W-:-:S04]  /*b490*/  LEA R44, P2, R36, UR58, 0x1 ;  /* 0x0000003a242c7c11 */ /* 0x000fc8000f8408ff */
[----:B------:R-:W-:-:S04]  /*b4a0*/  IADD3 R37, R37, R39, RZ ;  /* 0x0000002725257210 */ /* 0x000fc80007ffe0ff */
        /* <DEDUP_REMOVED lines=12> */
.L_x_561:
[----:B------:R-:W-:Y:S05]  /*b570*/  BSYNC B0 ;  /* 0x0000000000007941 */ /* 0x000fea0003800000 */
.L_x_560:
[----:B------:R-:W5:Y:S01]  /*b580*/  LDL R0, [R1+0x10] ;  /* 0x0000100001007983 */ /* 0x000f620000100800 */
[----:B------:R-:W-:Y:S01]  /*b590*/  @!P3 VIADD R3, R3, 0x388c0 ;  /* 0x000388c00303b836 */ /* 0x000fe20000000000 */
[----:B------:R-:W-:Y:S01]  /*b5a0*/  PLOP3.LUT P2, PT, PT, PT, PT, 0x8, 0x0 ;  /* 0x000000000000781c */ /* 0x000fe20003f4e170 */
[----:B------:R-:W-:Y:S01]  /*b5b0*/  VIADD R19, R19, 0x1 ;  /* 0x0000000113137836 */ /* 0x000fe20000000000 */
[----:B------:R-:W-:Y:S01]  /*b5c0*/  @!PT LDS RZ, [RZ] ;  /* 0x00000000fffff984 */ /* 0x000fe20000000800 */
[----:B------:R-:W-:Y:S01]  /*b5d0*/  @!PT LDS RZ, [RZ] ;  /* 0x00000000fffff984 */ /* 0x000fe20000000800 */
[----:B------:R-:W-:Y:S01]  /*b5e0*/  @!PT LDS RZ, [RZ] ;  /* 0x00000000fffff984 */ /* 0x000fe20000000800 */
[----:B------:R-:W-:Y:S01]  /*b5f0*/  @!PT LDS RZ, [RZ] ;  /* 0x00000000fffff984 */ /* 0x000fe20000000800 */
[----:B------:R1:W-:Y:S06]  /*b600*/  MEMBAR.ALL.CTA ;  /* 0x0000000000007992 */ /* 0x0003ec0000008000 */
[----:B-1----:R-:W1:Y:S01]  /*b610*/  FENCE.VIEW.ASYNC.S ;  /* 0x00000000000073c6 */ /* 0x002e620000000000 */
[----:B------:R-:W-:Y:S01]  /*b620*/  @!P3 PRMT R3, RZ, 0x654, R3 ;  /* 0x00000654ff03b816 */ /* 0x000fe20000000003 */
[----:B-1----:R1:W-:Y:S06]  /*b630*/  BAR.SYNC.DEFER_BLOCKING R174, 0x80 ;  /* 0x000200ae0000751d */ /* 0x0023ec0000010000 */
[----:B------:R1:W-:Y:S01]  /*b640*/  @!P3 SYNCS.ARRIVE.TRANS64.RED.A1T0 RZ, [R3+URZ], RZ ;  /* 0x000000ff03ffb9a7 */ /* 0x0003e2000810043f */
[----:B------:R-:W-:-:S04]  /*b650*/  ISETP.NE.AND P3, PT, R19, 0x2, PT ;  /* 0x000000021300780c */ /* 0x000fc80003f65270 */
[----:B------:R-:W-:Y:S02]  /*b660*/  SEL R19, R19, RZ, P3 ;  /* 0x000000ff13137207 */ /* 0x000fe40001800000 */
[----:B-----5:R-:W-:Y:S02]  /*b670*/  LOP3.LUT P4, RZ, R0, 0x2, RZ, 0xc0, !PT ;  /* 0x0000000200ff7812 */ /* 0x020fe4000788c0ff */
[----:B------:R-:W-:-:S04]  /*b680*/  SEL R0, RZ, 0x1, P3 ;  /* 0x00000001ff007807 */ /* 0x000fc80001800000 */
[----:B------:R-:W-:-:S07]  /*b690*/  LOP3.LUT R217, R217, R0, RZ, 0x3c, !PT ;  /* 0x00000000d9d97212 */ /* 0x000fce00078e3cff */
[----:B-1----:R-:W-:Y:S05]  /*b6a0*/  @P4 BRA `(.L_x_562) ;  /* 0xffffff7800e84947 */ /* 0x002fea000383ffff */
.L_x_450:
[----:B------:R-:W-:Y:S01]  /*b6b0*/  BSSY B0, `(.L_x_563) ;  /* 0x0000005000007945 */ /* 0x000fe20003800000 */
[----:B------:R-:W-:-:S03]  /*b6c0*/  IMAD.MOV.U32 R3, RZ, RZ, RZ ;  /* 0x000000ffff037224 */ /* 0x000fc600078e00ff */
[----:B------:R-:W-:Y:S05]  /*b6d0*/  @P2 BRA `(.L_x_564) ;  /* 0x0000000000082947 */ /* 0x000fea0003800000 */
[----:B------:R-:W0:Y:S02]  /*b6e0*/  FENCE.VIEW.ASYNC.G ;  /* 0x00000000000073c6 */ /* 0x000e240000000100 */
[----:B0-----:R-:W-:Y:S06]  /*b6f0*/  BAR.ARV 0xc, 0x180 ;  /* 0x0306000000007b1d */ /* 0x001fec0000002000 */
.L_x_564:
[----:B------:R-:W-:Y:S05]  /*b700*/  BSYNC B0 ;  /* 0x0000000000007941 */ /* 0x000fea0003800000 */
.L_x_563:
[----:B------:R-:W2:Y:S01]  /*b710*/  LDL R0, [R1+0x10] ;  /* 0x0000100001007983 */ /* 0x000ea20000100800 */
[----:B------:R-:W-:Y:S01]  /*b720*/  BSSY B0, `(.L_x_565) ;  /* 0x0000020000007945 */ /* 0x000fe20003800000 */
[----:B--2---:R-:W-:-:S13]  /*b730*/  LOP3.LUT P0, RZ, R0, 0x4, RZ, 0xc0, !PT ;  /* 0x0000000400ff7812 */ /* 0x004fda000780c0ff */
[----:B------:R-:W-:Y:S05]  /*b740*/  @!P0 BRA `(.L_x_566) ;  /* 0x0000000000748947 */ /* 0x000fea0003800000 */
[----:B------:R-:W-:Y:S01]  /*b750*/  ISETP.NE.AND P0, PT, R234, RZ, PT ;  /* 0x000000ffea00720c */ /* 0x000fe20003f05270 */
[----:B------:R-:W-:-:S03]  /*b760*/  ULDC UR4, c[0x0][0x9f0] ;  /* 0x00027c0000047ab9 */ /* 0x000fc60000000800 */
[----:B------:R-:W-:-:S04]  /*b770*/  SEL R9, R234, UR4, P0 ;  /* 0x00000004ea097c07 */ /* 0x000fc80008000000 */
[-C--:B------:R-:W-:Y:S02]  /*b780*/  IABS R5, R9.reuse ;  /* 0x0000000900057213 */ /* 0x080fe40000000000 */
[----:B------:R-:W-:Y:S02]  /*b790*/  IABS R8, R9 ;  /* 0x0000000900087213 */ /* 0x000fe40000000000 */
[----:B-1----:R-:W1:Y:S01]  /*b7a0*/  I2F.RP R4, R5 ;  /* 0x0000000500047306 */ /* 0x002e620000209400 */
[----:B------:R-:W-:Y:S02]  /*b7b0*/  IADD3 R0, R144, -0x1, R9 ;  /* 0xffffffff90007810 */ /* 0x000fe40007ffe009 */
[----:B------:R-:W-:-:S05]  /*b7c0*/  IMAD.MOV R8, RZ, RZ, -R8 ;  /* 0x000000ffff087224 */ /* 0x000fca00078e0a08 */
[----:B-1----:R-:W1:Y:S02]  /*b7d0*/  MUFU.RCP R4, R4 ;  /* 0x0000000400047308 */ /* 0x002e640000001000 */
[----:B-1----:R-:W-:Y:S02]  /*b7e0*/  IADD3 R2, R4, 0xffffffe, RZ ;  /* 0x0ffffffe04027810 */ /* 0x002fe40007ffe0ff */
[----:B------:R-:W-:-:S04]  /*b7f0*/  IABS R4, R0 ;  /* 0x0000000000047213 */ /* 0x000fc80000000000 */
[----:B------:R1:W2:Y:S01]  /*b800*/  F2I.FTZ.U32.TRUNC.NTZ R3, R2 ;  /* 0x0000000200037305 */ /* 0x0002a2000021f000 */
[----:B------:R-:W-:-:S04]  /*b810*/  LOP3.LUT R0, R0, R9, RZ, 0x3c, !PT ;  /* 0x0000000900007212 */ /* 0x000fc800078e3cff */
[----:B------:R-:W-:Y:S01]  /*b820*/  ISETP.GE.AND P2, PT, R0, RZ, PT ;  /* 0x000000ff0000720c */ /* 0x000fe20003f46270 */
[----:B-1----:R-:W-:Y:S02]  /*b830*/  IMAD.MOV.U32 R2, RZ, RZ, RZ ;  /* 0x000000ffff027224 */ /* 0x002fe400078e00ff */
[----:B--2---:R-:W-:-:S04]  /*b840*/  IMAD.MOV R6, RZ, RZ, -R3 ;  /* 0x000000ffff067224 */ /* 0x004fc800078e0a03 */
[----:B------:R-:W-:-:S04]  /*b850*/  IMAD R7, R6, R5, RZ ;  /* 0x0000000506077224 */ /* 0x000fc800078e02ff */
[----:B------:R-:W-:Y:S01]  /*b860*/  IMAD.HI.U32 R3, R3, R7, R2 ;  /* 0x0000000703037227 */ /* 0x000fe200078e0002 */
[----:B------:R-:W-:-:S05]  /*b870*/  MOV R2, R8 ;  /* 0x0000000800027202 */ /* 0x000fca0000000f00 */
        /* <DEDUP_REMOVED lines=9> */
[----:B------:R-:W-:-:S07]  /*b910*/  @!P1 LOP3.LUT R3, RZ, R9, RZ, 0x33, !PT ;  /* 0x00000009ff039212 */ /* 0x000fce00078e33ff */
.L_x_566:
[----:B------:R-:W-:Y:S05]  /*b920*/  BSYNC B0 ;  /* 0x0000000000007941 */ /* 0x000fea0003800000 */
.L_x_565:
[----:B------:R-:W2:Y:S01]  /*b930*/  LDL R0, [R1+0x78] ;  /* 0x0000780001007983 */ /* 0x000ea20000100800 */
[----:B------:R-:W-:Y:S02]  /*b940*/  PLOP3.LUT P0, PT, PT, PT, PT, 0x80, 0x0 ;  /* 0x000000000000781c */ /* 0x000fe40003f0f070 */
        /* <DEDUP_REMOVED lines=24> */
[----:B----4-:R-:W-:Y:S02]  /*bad0*/  CS2R R44, SRZ ;  /* 0x00000000002c7805 */ /* 0x010fe4000001ff00 */
[----:B------:R-:W-:Y:S02]  /*bae0*/  CS2R R102, SRZ ;  /* 0x0000000000667805 */ /* 0x000fe4000001ff00 */
[----:B---3--:R-:W-:Y:S02]  /*baf0*/  CS2R R40, SRZ ;  /* 0x0000000000287805 */ /* 0x008fe4000001ff00 */
[----:B------:R-:W-:Y:S02]  /*bb00*/  CS2R R104, SRZ ;  /* 0x0000000000687805 */ /* 0x000fe4000001ff00 */
[----:B0-----:R-:W-:-:S02]  /*bb10*/  CS2R R36, SRZ ;  /* 0x0000000000247805 */ /* 0x001fc4000001ff00 */
        /* <DEDUP_REMOVED lines=13> */
[----:B-1----:R-:W-:Y:S02]  /*bbf0*/  CS2R R10, SRZ ;  /* 0x00000000000a7805 */ /* 0x002fe4000001ff00 */
        /* <DEDUP_REMOVED lines=21> */
[----:B--2---:R-:W-:-:S05]  /*bd50*/  IMAD R226, R0, R3, RZ ;  /* 0x0000000300e27224 */ /* 0x004fca00078e02ff */
[----:B------:R-:W-:Y:S02]  /*bd60*/  VIADDMNMX R92, R226, R3, R144, PT ;  /* 0x00000003e25c7246 */ /* 0x000fe40003800190 */
[----:B------:R-:W-:Y:S02]  /*bd70*/  CS2R R2, SRZ ;  /* 0x0000000000027805 */ /* 0x000fe4000001ff00 */
[----:B------:R-:W-:-:S13]  /*bd80*/  ISETP.GT.AND P1, PT, R92, R226, PT ;  /* 0x000000e25c00720c */ /* 0x000fda0003f24270 */
[----:B------:R-:W-:Y:S05]  /*bd90*/  @!P1 BRA `(.L_x_567) ;  /* 0x0000012400a09947 */ /* 0x000fea0003800000 */
[----:B------:R-:W2:Y:S02]  /*bda0*/  LDL R0, [R1+0x108] ;  /* 0x0001080001007983 */ /* 0x000ea40000100800 */
[----:B--2---:R-:W-:Y:S02]  /*bdb0*/  R2UR UR4, R0 ;  /* 0x00000000000472ca */ /* 0x004fe400000e0000 */
[----:B------:R-:W0:Y:S11]  /*bdc0*/  S2R R0, SR_TID.X ;  /* 0x0000000000007919 */ /* 0x000e360000002100 */
[----:B------:R-:W-:-:S06]  /*bdd0*/  ULOP3.LUT UP0, URZ, UR4, 0x9f, URZ, 0xc0, !UPT ;  /* 0x0000009f043f7892 */ /* 0x000fcc000f80c03f */
[----:B------:R-:W-:Y:S01]  /*bde0*/  PLOP3.LUT P0, PT, PT, PT, UP0, 0x80, 0x0 ;  /* 0x000000000000781c */ /* 0x000fe20003f0f008 */
[----:B0-----:R-:W-:-:S05]  /*bdf0*/  VIADD R0, R0, 0xffffff80 ;  /* 0xffffff8000007836 */ /* 0x001fca0000000000 */
[----:B------:R-:W-:-:S04]  /*be00*/  SHF.R.S32.HI R3, RZ, 0x1f, R0 ;  /* 0x0000001fff037819 */ /* 0x000fc80000011400 */
[----:B------:R-:W-:-:S04]  /*be10*/  LEA.HI R3, R3, R0, RZ, 0x7 ;  /* 0x0000000003037211 */ /* 0x000fc800078f38ff */
[----:B------:R-:W-:-:S06]  /*be20*/  SHF.R.S32.HI R0, RZ, 0x7, R3 ;  /* 0x00000007ff007819 */ /* 0x000fcc0000011403 */
[----:B------:R-:W0:Y:S02]  /*be30*/  SHFL.IDX PT, R0, R0, RZ, 0x1f ;  /* 0x00001fff00007589 */ /* 0x000e2400000e0000 */
[----:B0-----:R-:W-:-:S04]  /*be40*/  LEA.HI R2, R0, R0, RZ, 0x1 ;  /* 0x0000000000027211 */ /* 0x001fc800078f08ff */
[----:B------:R-:W-:-:S05]  /*be50*/  LOP3.LUT R3, R2, 0x1e, RZ, 0xc0, !PT ;  /* 0x0000001e02037812 */ /* 0x000fca00078ec0ff */
[----:B------:R-:W-:-:S05]  /*be60*/  IMAD.IADD R3, R0, 0x1, -R3 ;  /* 0x0000000100037824 */ /* 0x000fca00078e0a03 */
[----:B------:R-:W-:-:S04]  /*be70*/  LEA R3, R3, UR4, 0xd ;  /* 0x0000000403037c11 */ /* 0x000fc8000f8e68ff */
[----:B------:R-:W-:-:S04]  /*be80*/  SHF.R.U32.HI R2, RZ, 0x4, R3 ;  /* 0x00000004ff027819 */ /* 0x000fc80000011603 */
[----:B------:R-:W-:Y:S01]  /*be90*/  LOP3.LUT R2, R2, 0x3fff, RZ, 0xc0, !PT ;  /* 0x00003fff02027812 */ /* 0x000fe200078ec0ff */
[----:B------:R-:W-:Y:S06]  /*bea0*/  @!P0 BRA `(.L_x_568) ;  /* 0x0000000000408947 */ /* 0x000fec0003800000 */
[----:B------:R-:W-:Y:S01]  /*beb0*/  MOV R14, 0x0 ;  /* 0x00000000000e7802 */ /* 0x000fe20000000f00 */
[----:B------:R-:W-:Y:S01]  /*bec0*/  ULDC.64 UR4, c[0x4][0x1b8] ;  /* 0x01006e0000047ab9 */ /* 0x000fe20000000a00 */
[----:B------:R-:W-:Y:S01]  /*bed0*/  ULDC.64 UR6, c[0x4][0x1c0] ;  /* 0x0100700000067ab9 */ /* 0x000fe20000000a00 */
[----:B------:R-:W-:Y:S01]  /*bee0*/  IMAD.U32 R4, RZ, RZ, UR4 ;  /* 0x00000004ff047e24 */ /* 0x000fe2000f8e00ff */
        /* <DEDUP_REMOVED lines=12> */
.L_x_568:
[----:B------:R-:W-:Y:S02]  /*bfb0*/  ULDC UR4, c[0x0][0x3f4] ;  /* 0x0000fd0000047ab9 */ /* 0x000fe40000000800 */
[----:B------:R-:W-:-:S13]  /*bfc0*/  ISETP.LT.AND P0, PT, RZ, UR4, PT ;  /* 0x00000004ff007c0c */ /* 0x000fda000bf01270 */
[----:B------:R-:W-:Y:S05]  /*bfd0*/  @P0 BRA `(.L_x_569) ;  /* 0x0000000000400947 */ /* 0x000fea0003800000 */
[----:B------:R-:W2:Y:S02]  /*bfe0*/  LDL R20, [R1+0x60] ;  /* 0x0000600001147983 */ /* 0x000ea40000100800 */
[----:B--2---:R-:W-:-:S04]  /*bff0*/  LEA.HI R0, R20, R20, RZ, 0x1 ;  /* 0x0000001414007211 */ /* 0x004fc800078f08ff */
[----:B------:R-:W-:-:S04]  /*c000*/  LOP3.LUT R0, R0, 0xfffffffe, RZ, 0xc0, !PT ;  /* 0xfffffffe00007812 */ /* 0x000fc800078ec0ff */
[----:B------:R-:W-:-:S04]  /*c010*/  IADD3 R0, R20, -R0, RZ ;  /* 0x8000000014007210 */ /* 0x000fc80007ffe0ff */
[----:B------:R-:W-:-:S04]  /*c020*/  SHF.L.U32 R3, R0, 0x1f, RZ ;  /* 0x0000001f00037819 */ /* 0x000fc800000006ff */
[----:B------:R0:W1:Y:S03]  /*c030*/  SYNCS.PHASECHK.TRANS64.TRYWAIT P0, [R18+URZ+0x38800], R3 ;  /* 0x03880003120075a7 */ /* 0x000066000800017f */
[----:B-1----:R-:W-:Y:S05]  /*c040*/  @!P0 NANOSLEEP.SYNCS 0x989680 ;  /* 0x009896800000895d */ /* 0x002fea0003900000 */
[----:B------:R-:W1:Y:S01]  /*c050*/  @!P0 SYNCS.PHASECHK.TRANS64 P0, [R18+URZ+0x38800], R3 ;  /* 0x03880003120085a7 */ /* 0x000e62000800007f */
[----:B------:R-:W-:Y:S04]  /*c060*/  BSSY B0, `(.L_x_570) ;  /* 0x0000006000007945 */ /* 0x000fe80003800000 */
[----:B-1----:R-:W-:Y:S05]  /*c070*/  @P0 BRA `(.L_x_571) ;  /* 0x0000000000100947 */ /* 0x002fea0003800000 */
.L_x_572:
[----:B-1----:R1:W2:Y:S02]  /*c080*/  SYNCS.PHASECHK.TRANS64.TRYWAIT P0, [R18+URZ+0x38800], R3 ;  /* 0x03880003120075a7 */ /* 0x0022a4000800017f */
[----:B--2---:R-:W-:Y:S05]  /*c090*/  @!P0 NANOSLEEP.SYNCS 0x989680 ;  /* 0x009896800000895d */ /* 0x004fea0003900000 */
[----:B------:R-:W2:Y:S02]  /*c0a0*/  @!P0 SYNCS.PHASECHK.TRANS64 P0, [R18+URZ+0x38800], R3 ;  /* 0x03880003120085a7 */ /* 0x000ea4000800007f */
[----:B--2---:R-:W-:Y:S05]  /*c0b0*/  @!P0 BRA `(.L_x_572) ;  /* 0xfffffffc00f08947 */ /* 0x004fea000383ffff */
.L_x_571:
[----:B------:R-:W-:Y:S05]  /*c0c0*/  BSYNC B0 ;  /* 0x0000000000007941 */ /* 0x000fea0003800000 */
.L_x_570:
[----:B------:R-:W-:Y:S05]  /*c0d0*/  BRA `(.L_x_573) ;  /* 0x0000006c00347947 */ /* 0x000fea0003800000 */
.L_x_569:
[----:B------:R-:W2:Y:S01]  /*c0e0*/  LDL R0, [R1+0x108] ;  /* 0x0001080001007983 */ /* 0x000ea20000100800 */
[----:B------:R-:W-:Y:S01]  /*c0f0*/  ULDC.64 UR4, c[0x0][0x3f8] ;  /* 0x0000fe0000047ab9 */ /* 0x000fe20000000a00 */
[----:B------:R-:W-:Y:S01]  /*c100*/  ULDC.64 UR6, c[0x0][0x408] ;  /* 0x0001020000067ab9 */ /* 0x000fe20000000a00 */
[----:B-----5:R-:W-:Y:S01]  /*c110*/  IMAD.WIDE.U32 R4, R139, UR4, RZ ;  /* 0x000000048b047c25 */ /* 0x020fe2000f8e00ff */
[----:B--2---:R-:W-:Y:S02]  /*c120*/  R2UR UR8, R0 ;  /* 0x00000000000872ca */ /* 0x004fe400000e0000 */
[----:B------:R-:W-:-:S05]  /*c130*/  SHF.R.S32.HI R0, RZ, 0x1f, R139 ;  /* 0x0000001fff007819 */ /* 0x000fca000001148b */
[C---:B------:R-:W-:Y:S02]  /*c140*/  IMAD R6, R0.reuse, UR4, RZ ;  /* 0x0000000400067c24 */ /* 0x040fe4000f8e02ff */
[----:B------:R-:W-:Y:S02]  /*c150*/  IMAD R0, R0, UR6, RZ ;  /* 0x0000000600007c24 */ /* 0x000fe4000f8e02ff */
[C---:B------:R-:W-:Y:S01]  /*c160*/  IMAD R25, R139.reuse, UR5, R6 ;  /* 0x000000058b197c24 */ /* 0x040fe2000f8e0206 */
[----:B------:R-:W-:Y:S01]  /*c170*/  ULDC.64 UR4, c[0x0][0x3e8] ;  /* 0x0000fa0000047ab9 */ /* 0x000fe20000000a00 */
[----:B------:R-:W-:Y:S01]  /*c180*/  ULOP3.LUT UP0, URZ, UR8, 0x3ff, URZ, 0xc0, !UPT ;  /* 0x000003ff083f7892 */ /* 0x000fe2000f80c03f */
[C---:B------:R-:W-:Y:S01]  /*c190*/  IMAD R29, R139.reuse, UR7, R0 ;  /* 0x000000078b1d7c24 */ /* 0x040fe2000f8e0200 */
[----:B------:R-:W-:Y:S01]  /*c1a0*/  LEA R24, P0, R4, UR4, 0x1 ;  /* 0x0000000404187c11 */ /* 0x000fe2000f8008ff */
[----:B------:R-:W-:Y:S01]  /*c1b0*/  IMAD.WIDE.U32 R6, R139, UR6, RZ ;  /* 0x000000068b067c25 */ /* 0x000fe2000f8e00ff */
[----:B------:R-:W-:-:S02]  /*c1c0*/  ULDC.64 UR6, c[0x0][0x400] ;  /* 0x0001000000067ab9 */ /* 0x000fc40000000a00 */
[----:B------:R-:W-:Y:S01]  /*c1d0*/  PLOP3.LUT P2, PT, PT, PT, UP0, 0x80, 0x0 ;  /* 0x000000000000781c */ /* 0x000fe20003f4f008 */
[----:B------:R-:W-:Y:S01]  /*c1e0*/  IMAD.IADD R25, R25, 0x1, R5 ;  /* 0x0000000119197824 */ /* 0x000fe200078e0205 */
[----:B------:R-:W-:Y:S01]  /*c1f0*/  LEA R30, P1, R6, UR6, 0x1 ;  /* 0x00000006061e7c11 */ /* 0x000fe2000f8208ff */
[----:B------:R-:W-:-:S03]  /*c200*/  IMAD.IADD R29, R29, 0x1, R7 ;  /* 0x000000011d1d7824 */ /* 0x000fc600078e0207 */
[----:B------:R-:W-:Y:S02]  /*c210*/  LEA.HI.X R25, R4, UR5, R25, 0x1, P0 ;  /* 0x0000000504197c11 */ /* 0x000fe400080f0c19 */
[----:B------:R-:W-:-:S05]  /*c220*/  LEA.HI.X R29, R6, UR7, R29, 0x1, P1 ;  /* 0x00000007061d7c11 */ /* 0x000fca00088f0c1d */
[----:B------:R-:W-:Y:S05]  /*c230*/  @!P2 BRA `(.L_x_574) ;  /* 0x000000000040a947 */ /* 0x000fea0003800000 */
        /* <DEDUP_REMOVED lines=16> */
.L_x_574:
[----:B------:R-:W-:Y:S01]  /*c340*/  ULDC.U8 UR4, c[0x0][0x410] ;  /* 0x0001040000047ab9 */ /* 0x000fe20000000000 */
[----:B------:R-:W-:Y:S01]  /*c350*/  BSSY B0, `(.L_x_575) ;  /* 0x000069d000007945 */ /* 0x000fe20003800000 */
[----:B------:R-:W-:Y:S02]  /*c360*/  ISETP.NE.AND P0, PT, RZ, UR4, PT ;  /* 0x00000004ff007c0c */ /* 0x000fe4000bf05270 */
[----:B------:R-:W-:-:S11]  /*c370*/  LEA R6, R141, R212, 0x7 ;  /* 0x000000d48d067211 */ /* 0x000fd600078e38ff */
[----:B------:R-:W-:Y:S05]  /*c380*/  @!P0 BRA `(.L_x_576) ;  /* 0x0000003000b88947 */ /* 0x000fea0003800000 */
[----:B------:R-:W-:-:S03]  /*c390*/  UMOV UR4, 0xffffffff ;  /* 0xffffffff00047882 */ /* 0x000fc60000000000 */
[----:B------:R-:W-:Y:S05]  /*c3a0*/  BRA.DIV UR4, `(.L_x_577) ;  /* 0x000001fe04187947 */ /* 0x000fea000b800000 */
[----:B------:R0:W1:Y:S04]  /*c3b0*/  SHFL.IDX PT, R0, R25, RZ, 0x181f ;  /* 0x00181fff19007589 */ /* 0x00006800000e0000 */
[----:B------:R0:W2:Y:S04]  /*c3c0*/  SHFL.IDX PT, R3, R24, RZ, 0x181f ;  /* 0x00181fff18037589 */ /* 0x0000a800000e0000 */
[----:B------:R-:W3:Y:S04]  /*c3d0*/  SHFL.IDX PT, R29, R29, RZ, 0x181f ;  /* 0x00181fff1d1d7589 */ /* 0x000ee800000e0000 */
[----:B------:R0:W4:Y:S02]  /*c3e0*/  SHFL.IDX PT, R32, R30, RZ, 0x181f ;  /* 0x00181fff1e207589 */ /* 0x00012400000e0000 */
.L_x_867:
[----:B------:R-:W-:Y:S01]  /*c3f0*/  ULDC UR4, c[0x0][0x448] ;  /* 0x0001120000047ab9 */ /* 0x000fe20000000800 */
[----:B------:R-:W-:Y:S01]  /*c400*/  BSSY B1, `(.L_x_578) ;  /* 0x000003e000017945 */ /* 0x000fe20003800000 */
[----:B------:R-:W-:Y:S01]  /*c410*/  IMAD R33, R146, UR4, RZ ;  /* 0x0000000492217c24 */ /* 0x000fe2000f8e02ff */
[----:B------:R-:W-:Y:S02]  /*c420*/  CS2R R4, SRZ ;  /* 0x0000000000047805 */ /* 0x000fe4000001ff00 */
[----:B------:R-:W-:Y:S02]  /*c430*/  CS2R R10, SRZ ;  /* 0x00000000000a7805 */ /* 0x000fe4000001ff00 */
[----:B------:R-:W-:Y:S02]  /*c440*/  CS2R R12, SRZ ;  /* 0x00000000000c7805 */ /* 0x000fe4000001ff00 */
[----:B------:R-:W-:Y:S02]  /*c450*/  CS2R R20, SRZ ;  /* 0x0000000000147805 */ /* 0x000fe4000001ff00 */
[----:B------:R-:W-:Y:S01]  /*c460*/  ISETP.GE.AND P0, PT, R6, R33, PT ;  /* 0x000000210600720c */ /* 0x000fe20003f06270 */
[----:B------:R-:W-:Y:S01]  /*c470*/  IMAD R33, R141, -0x80, R33 ;  /* 0xffffff808d217824 */ /* 0x000fe200078e0221 */
[----:B0-----:R-:W-:-:S02]  /*c480*/  CS2R R30, SRZ ;  /* 0x00000000001e7805 */ /* 0x001fc4000001ff00 */
[----:B------:R-:W-:Y:S02]  /*c490*/  CS2R R6, SRZ ;  /* 0x0000000000067805 */ /* 0x000fe4000001ff00 */
[----:B------:R-:W-:Y:S02]  /*c4a0*/  CS2R R8, SRZ ;  /* 0x0000000000087805 */ /* 0x000fe4000001ff00 */
[----:B------:R-:W-:-:S05]  /*c4b0*/  CS2R R14, SRZ ;  /* 0x00000000000e7805 */ /* 0x000fca000001ff00 */
[----:B------:R-:W-:Y:S05]  /*c4c0*/  @P0 BRA `(.L_x_579) ;  /* 0x0000000000c40947 */ /* 0x000fea0003800000 */
[----:B------:R-:W-:Y:S01]  /*c4d0*/  ULDC UR4, c[0x0][0x3f4] ;  /* 0x0000fd0000047ab9 */ /* 0x000fe20000000800 */
[----:B------:R-:W-:Y:S01]  /*c4e0*/  SHF.R.S32.HI R9, RZ, 0x1f, R214 ;  /* 0x0000001fff097819 */ /* 0x000fe200000114d6 */
[C---:B------:R-:W-:Y:S01]  /*c4f0*/  IMAD.SHL.U32 R6, R215.reuse, 0x2, RZ ;  /* 0x00000002d7067824 */ /* 0x040fe200078e00ff */
[----:B------:R-:W-:Y:S01]  /*c500*/  ISETP.GE.AND P3, PT, R22, UR4, PT ;  /* 0x0000000416007c0c */ /* 0x000fe2000bf66270 */
[C---:B------:R-:W-:Y:S01]  /*c510*/  IMAD.SHL.U32 R24, R214.reuse, 0x2, RZ ;  /* 0x00000002d6187824 */ /* 0x040fe200078e00ff */
[----:B------:R-:W-:Y:S02]  /*c520*/  ISETP.GE.AND P2, PT, R215, UR4, PT ;  /* 0x00000004d7007c0c */ /* 0x000fe4000bf46270 */
[----:B------:R-:W-:Y:S02]  /*c530*/  CS2R R20, SRZ ;  /* 0x0000000000147805 */ /* 0x000fe4000001ff00 */
[----:B------:R-:W-:Y:S01]  /*c540*/  ISETP.GE.AND P1, PT, R214, UR4, PT ;  /* 0x00000004d6007c0c */ /* 0x000fe2000bf26270 */
[----:B------:R-:W-:Y:S01]  /*c550*/  IMAD.SHL.U32 R28, R216, 0x2, RZ ;  /* 0x00000002d81c7824 */ /* 0x000fe200078e00ff */
[----:B------:R-:W-:Y:S01]  /*c560*/  SHF.R.S32.HI R4, RZ, 0x1f, R215 ;  /* 0x0000001fff047819 */ /* 0x000fe200000114d7 */
[----:B------:R-:W-:Y:S01]  /*c570*/  ULDC.64 UR6, c[0x0][0x208] ;  /* 0x0000820000067ab9 */ /* 0x000fe20000000a00 */
[----:B------:R-:W-:-:S02]  /*c580*/  SHF.L.U64.HI R25, R214, 0x1, R9 ;  /* 0x00000001d6197819 */ /* 0x000fc40000010209 */
[----:B------:R-:W-:Y:S02]  /*c590*/  CS2R R14, SRZ ;  /* 0x00000000000e7805 */ /* 0x000fe4000001ff00 */
[----:B------:R-:W-:Y:S02]  /*c5a0*/  ISETP.GE.AND P0, PT, R216, UR4, PT ;  /* 0x00000004d8007c0c */ /* 0x000fe4000bf06270 */
[----:B------:R-:W-:Y:S01]  /*c5b0*/  SHF.L.U64.HI R5, R215, 0x1, R4 ;  /* 0x00000001d7057819 */ /* 0x000fe20000010204 */
[----:B----4-:R-:W-:Y:S01]  /*c5c0*/  @!P3 IMAD.MOV.U32 R12, RZ, RZ, R32 ;  /* 0x000000ffff0cb224 */ /* 0x010fe200078e0020 */
[----:B-1----:R-:W-:Y:S01]  /*c5d0*/  @!P3 MOV R9, R0 ;  /* 0x000000000009b202 */ /* 0x002fe20000000f00 */
[----:B---3--:R-:W-:Y:S01]  /*c5e0*/  @!P3 IMAD.MOV.U32 R13, RZ, RZ, R29 ;  /* 0x000000ffff0db224 */ /* 0x008fe200078e001d */
[----:B--2---:R-:W-:Y:S01]  /*c5f0*/  @!P2 IADD3 R10, P4, R3, R6, RZ ;  /* 0x00000006030aa210 */ /* 0x004fe20007f9e0ff */
[----:B------:R-:W-:Y:S01]  /*c600*/  @!P3 IMAD.MOV.U32 R8, RZ, RZ, R3 ;  /* 0x000000ffff08b224 */ /* 0x000fe200078e0003 */
[----:B------:R-:W-:Y:S01]  /*c610*/  SHF.R.S32.HI R7, RZ, 0x1f, R216 ;  /* 0x0000001fff077819 */ /* 0x000fe200000114d8 */
[----:B------:R-:W-:Y:S01]  /*c620*/  @!P3 IMAD.WIDE R30, R22, 0x2, R12 ;  /* 0x00000002161eb825 */ /* 0x000fe200078e020c */
[----:B------:R-:W-:-:S02]  /*c630*/  CS2R R12, SRZ ;  /* 0x00000000000c7805 */ /* 0x000fc4000001ff00 */
[----:B------:R-:W-:Y:S01]  /*c640*/  @!P2 IADD3.X R11, R0, R5, RZ, P4, !PT ;  /* 0x00000005000ba210 */ /* 0x000fe200027fe4ff */
[----:B------:R-:W-:Y:S01]  /*c650*/  @!P3 IMAD.WIDE R8, R22, 0x2, R8 ;  /* 0x000000021608b825 */ /* 0x000fe200078e0208 */
[----:B------:R-:W-:Y:S01]  /*c660*/  @!P2 IADD3 R6, P6, R32, R6, RZ ;  /* 0x000000062006a210 */ /* 0x000fe20007fde0ff */
[----:B------:R0:W5:Y:S01]  /*c670*/  @!P3 LD.E.64 R14, desc[UR6][R30.64] ;  /* 0x000000061e0eb980 */ /* 0x000162000c101b00 */
[-C--:B------:R-:W-:Y:S02]  /*c680*/  @!P1 IADD3 R4, P5, R3, R24.reuse, RZ ;  /* 0x0000001803049210 */ /* 0x080fe40007fbe0ff */
[----:B------:R-:W-:Y:S01]  /*c690*/  SHF.L.U64.HI R34, R216, 0x1, R7 ;  /* 0x00000001d8227819 */ /* 0x000fe20000010207 */
[----:B------:R1:W5:Y:S01]  /*c6a0*/  @!P3 LD.E.64 R20, desc[UR6][R8.64] ;  /* 0x000000060814b980 */ /* 0x000362000c101b00 */
[----:B------:R-:W-:Y:S01]  /*c6b0*/  @!P2 IMAD.X R7, R29, 0x1, R5, P6 ;  /* 0x000000011d07a824 */ /* 0x000fe200030e0605 */
[----:B------:R-:W-:Y:S01]  /*c6c0*/  @!P1 IADD3 R24, P4, R32, R24, RZ ;  /* 0x0000001820189210 */ /* 0x000fe20007f9e0ff */
[----:B------:R-:W-:Y:S01]  /*c6d0*/  @!P1 IMAD.X R5, R0, 0x1, R25, P5 ;  /* 0x0000000100059824 */ /* 0x000fe200028e0619 */
[----:B------:R2:W5:Y:S01]  /*c6e0*/  @!P2 LD.E.64 R12, desc[UR6][R10.64] ;  /* 0x000000060a0ca980 */ /* 0x000562000c101b00 */
[----:B------:R-:W-:-:S02]  /*c6f0*/  @!P0 IADD3 R26, P6, R3, R28, RZ ;  /* 0x0000001c031a8210 */ /* 0x000fc40007fde0ff */
[----:B------:R-:W-:Y:S01]  /*c700*/  @!P0 IADD3 R28, P5, R32, R28, RZ ;  /* 0x0000001c201c8210 */ /* 0x000fe20007fbe0ff */
[C---:B------:R-:W-:Y:S01]  /*c710*/  @!P1 IMAD.X R25, R29.reuse, 0x1, R25, P4 ;  /* 0x000000011d199824 */ /* 0x040fe200020e0619 */
[----:B0-----:R-:W-:Y:S02]  /*c720*/  CS2R R30, SRZ ;  /* 0x00000000001e7805 */ /* 0x001fe4000001ff00 */
[----:B-1----:R-:W-:Y:S02]  /*c730*/  CS2R R8, SRZ ;  /* 0x0000000000087805 */ /* 0x002fe4000001ff00 */
[----:B------:R-:W-:Y:S01]  /*c740*/  @!P0 IADD3.X R27, R0, R34, RZ, P6, !PT ;  /* 0x00000022001b8210 */ /* 0x000fe200037fe4ff */
[----:B------:R-:W-:Y:S01]  /*c750*/  @!P0 IMAD.X R29, R29, 0x1, R34, P5 ;  /* 0x000000011d1d8824 */ /* 0x000fe200028e0622 */
[----:B--2---:R-:W-:Y:S02]  /*c760*/  CS2R R10, SRZ ;  /* 0x00000000000a7805 */ /* 0x004fe4000001ff00 */
[----:B------:R0:W5:Y:S04]  /*c770*/  @!P2 LD.E.64 R8, desc[UR6][R6.64] ;  /* 0x000000060608a980 */ /* 0x000168000c101b00 */
[----:B------:R1:W5:Y:S04]  /*c780*/  @!P1 LD.E.64 R10, desc[UR6][R4.64] ;  /* 0x00000006040a9980 */ /* 0x000368000c101b00 */
[----:B------:R2:W5:Y:S01]  /*c790*/  @!P0 LD.E.64 R30, desc[UR6][R28.64] ;  /* 0x000000061c1e8980 */ /* 0x000562000c101b00 */
[----:B0-----:R-:W-:-:S02]  /*c7a0*/  CS2R R6, SRZ ;  /* 0x0000000000067805 */ /* 0x001fc4000001ff00 */
[----:B-1----:R-:W-:-:S04]  /*c7b0*/  CS2R R4, SRZ ;  /* 0x0000000000047805 */ /* 0x002fc8000001ff00 */
[----:B------:R2:W5:Y:S04]  /*c7c0*/  @!P1 LD.E.64 R6, desc[UR6][R24.64] ;  /* 0x0000000618069980 */ /* 0x000568000c101b00 */
[----:B------:R2:W5:Y:S02]  /*c7d0*/  @!P0 LD.E.64 R4, desc[UR6][R26.64] ;  /* 0x000000061a048980 */ /* 0x000564000c101b00 */
.L_x_579:
[----:B------:R-:W-:Y:S05]  /*c7e0*/  BSYNC B1 ;  /* 0x0000000000017941 */ /* 0x000fea0003800000 */
.L_x_578:
[----:B--23--:R-:W1:Y:S01]  /*c7f0*/  LDL R29, [R1+0x60] ;  /* 0x00006000011d7983 */ /* 0x00ce620000100800 */
[----:B-----5:R-:W-:Y:S01]  /*c800*/  IMAD.MOV.U32 R25, RZ, RZ, R20 ;  /* 0x000000ffff197224 */ /* 0x020fe200078e0014 */
[--C-:B------:R-:W-:Y:S01]  /*c810*/  SHF.R.U64 R26, R20, 0x10, R21.reuse ;  /* 0x00000010141a7819 */ /* 0x100fe20000001215 */
[----:B------:R-:W-:Y:S01]  /*c820*/  IMAD.MOV.U32 R24, RZ, RZ, R21 ;  /* 0x000000ffff187224 */ /* 0x000fe200078e0015 */
[----:B------:R-:W-:Y:S01]  /*c830*/  MOV R20, R12 ;  /* 0x0000000c00147202 */ /* 0x000fe20000000f00 */
[----:B------:R-:W-:Y:S01]  /*c840*/  IMAD.MOV.U32 R27, RZ, RZ, R14 ;  /* 0x000000ffff1b7224 */ /* 0x000fe200078e000e */
[----:B------:R-:W-:Y:S01]  /*c850*/  SHF.R.U64 R36, R12, 0x10, R13 ;  /* 0x000000100c247819 */ /* 0x000fe2000000120d */
[----:B------:R-:W-:Y:S01]  /*c860*/  IMAD.MOV.U32 R12, RZ, RZ, R10 ;  /* 0x000000ffff0c7224 */ /* 0x000fe200078e000a */
[----:B------:R-:W-:Y:S01]  /*c870*/  SHF.R.U64 R38, R10, 0x10, R11 ;  /* 0x000000100a267819 */ /* 0x000fe2000000120b */
[--C-:B------:R-:W-:Y:S01]  /*c880*/  IMAD.MOV.U32 R10, RZ, RZ, R5.reuse ;  /* 0x000000ffff0a7224 */ /* 0x100fe200078e0005 */
[----:B------:R-:W-:Y:S01]  /*c890*/  SHF.R.U64 R40, R4, 0x10, R5 ;  /* 0x0000001004287819 */ /* 0x000fe20000001205 */
[----:B------:R-:W-:Y:S01]  /*c8a0*/  IMAD.MOV.U32 R28, RZ, RZ, R15 ;  /* 0x000000ffff1c7224 */ /* 0x000fe200078e000f */
[----:B------:R-:W-:Y:S01]  /*c8b0*/  SHF.R.U32.HI R41, RZ, 0x10, R5 ;  /* 0x00000010ff297819 */ /* 0x000fe20000011605 */
[----:B------:R-:W-:Y:S01]  /*c8c0*/  IMAD.MOV.U32 R34, RZ, RZ, R9 ;  /* 0x000000ffff227224 */ /* 0x000fe200078e0009 */
[----:B------:R-:W-:Y:S01]  /*c8d0*/  SHF.R.U32.HI R35, RZ, 0x10, R21 ;  /* 0x00000010ff237819 */ /* 0x000fe20000011615 */
[--C-:B------:R-:W-:Y:S01]  /*c8e0*/  IMAD.MOV.U32 R21, RZ, RZ, R13.reuse ;  /* 0x000000ffff157224 */ /* 0x100fe200078e000d */
[----:B------:R-:W-:Y:S01]  /*c8f0*/  SHF.R.U32.HI R37, RZ, 0x10, R13 ;  /* 0x00000010ff257819 */ /* 0x000fe2000001160d */
[----:B------:R-:W-:Y:S01]  /*c900*/  IMAD.MOV.U32 R13, RZ, RZ, R11 ;  /* 0x000000ffff0d7224 */ /* 0x000fe200078e000b */
[----:B------:R-:W-:Y:S01]  /*c910*/  SHF.R.U64 R42, R14, 0x10, R15 ;  /* 0x000000100e2a7819 */ /* 0x000fe2000000120f */
[----:B------:R-:W-:Y:S01]  /*c920*/  IMAD.MOV.U32 R14, RZ, RZ, R6 ;  /* 0x000000ffff0e7224 */ /* 0x000fe200078e0006 */
[----:B------:R-:W-:Y:S01]  /*c930*/  MOV R3, R4 ;  /* 0x0000000400037202 */ /* 0x000fe20000000f00 */
[----:B----4-:R-:W-:Y:S01]  /*c940*/  IMAD.MOV.U32 R32, RZ, RZ, R8 ;  /* 0x000000ffff207224 */ /* 0x010fe200078e0008 */
[----:B------:R-:W-:Y:S01]  /*c950*/  SHF.R.U64 R44, R8, 0x10, R9 ;  /* 0x00000010082c7819 */ /* 0x000fe20000001209 */
[----:B------:R-:W-:Y:S01]  /*c960*/  IMAD.MOV.U32 R4, RZ, RZ, R31 ;  /* 0x000000ffff047224 */ /* 0x000fe200078e001f */
[----:B------:R-:W-:Y:S01]  /*c970*/  SHF.R.U32.HI R45, RZ, 0x10, R9 ;  /* 0x00000010ff2d7819 */ /* 0x000fe20000011609 */
[----:B------:R-:W-:Y:S01]  /*c980*/  IMAD.MOV.U32 R9, RZ, RZ, R30 ;  /* 0x000000ffff097224 */ /* 0x000fe200078e001e */
[----:B------:R-:W-:Y:S01]  /*c990*/  SHF.R.U64 R6, R6, 0x10, R7 ;  /* 0x0000001006067819 */ /* 0x000fe20000001207 */
[----:B------:R-:W-:Y:S01]  /*c9a0*/  BSSY B1, `(.L_x_580) ;  /* 0x000001e000017945 */ /* 0x000fe20003800000 */
[----:B------:R-:W-:-:S02]  /*c9b0*/  SHF.R.U32.HI R39, RZ, 0x10, R11 ;  /* 0x00000010ff277819 */ /* 0x000fc4000001160b */
[----:B------:R-:W-:Y:S02]  /*c9c0*/  SHF.R.U32.HI R43, RZ, 0x10, R15 ;  /* 0x00000010ff2b7819 */ /* 0x000fe4000001160f */
[----:B------:R-:W-:Y:S02]  /*c9d0*/  PRMT R11, R12, 0x5410, R13 ;  /* 0x000054100c0b7816 */ /* 0x000fe4000000000d */
[----:B------:R-:W-:Y:S02]  /*c9e0*/  SHF.R.U64 R30, R30, 0x10, R31 ;  /* 0x000000101e1e7819 */ /* 0x000fe4000000121f */
[----:B------:R-:W-:Y:S02]  /*c9f0*/  PRMT R25, R25, 0x5410, R24 ;  /* 0x0000541019197816 */ /* 0x000fe40000000018 */
[----:B------:R-:W-:Y:S02]  /*ca00*/  PRMT R15, R20, 0x5410, R21 ;  /* 0x00005410140f7816 */ /* 0x000fe40000000015 */
[----:B------:R-:W-:-:S02]  /*ca10*/  PRMT R27, R27, 0x5410, R28 ;  /* 0x000054101b1b7816 */ /* 0x000fc4000000001c */
[----:B------:R-:W-:Y:S02]  /*ca20*/  SHF.R.U32.HI R31, RZ, 0x10, R31 ;  /* 0x00000010ff1f7819 */ /* 0x000fe4000001161f */
[----:B------:R-:W-:Y:S02]  /*ca30*/  PRMT R26, R26, 0x5410, R35 ;  /* 0x000054101a1a7816 */ /* 0x000fe40000000023 */
[----:B------:R-:W-:Y:S02]  /*ca40*/  PRMT R20, R36, 0x5410, R37 ;  /* 0x0000541024147816 */ /* 0x000fe40000000025 */
[----:B------:R-:W-:Y:S02]  /*ca50*/  PRMT R12, R38, 0x5410, R39 ;  /* 0x00005410260c7816 */ /* 0x000fe40000000027 */
[----:B------:R-:W-:Y:S02]  /*ca60*/  PRMT R3, R3, 0x5410, R10 ;  /* 0x0000541003037816 */ /* 0x000fe4000000000a */
[----:B------:R-:W-:-:S02]  /*ca70*/  PRMT R8, R40, 0x5410, R41 ;  /* 0x0000541028087816 */ /* 0x000fc40000000029 */
[----:B------:R-:W-:Y:S02]  /*ca80*/  PRMT R28, R42, 0x5410, R43 ;  /* 0x000054102a1c7816 */ /* 0x000fe4000000002b */
[----:B------:R-:W-:Y:S02]  /*ca90*/  PRMT R21, R32, 0x5410, R34 ;  /* 0x0000541020157816 */ /* 0x000fe40000000022 */
[----:B------:R-:W-:Y:S02]  /*caa0*/  PRMT R24, R44, 0x5410, R45 ;  /* 0x000054102c187816 */ /* 0x000fe4000000002d */
[----:B------:R-:W-:Y:S02]  /*cab0*/  PRMT R9, R9, 0x5410, R4 ;  /* 0x0000541009097816 */ /* 0x000fe40000000004 */
[----:B-1----:R-:W-:-:S04]  /*cac0*/  LEA.HI R0, R29, R29, RZ, 0x1 ;  /* 0x0000001d1d007211 */ /* 0x002fc800078f08ff */
[----:B------:R-:W-:-:S04]  /*cad0*/  LOP3.LUT R0, R0, 0xfffffffe, RZ, 0xc0, !PT ;  /* 0xfffffffe00007812 */ /* 0x000fc800078ec0ff */
[----:B------:R-:W-:Y:S02]  /*cae0*/  IADD3 R0, R29, -R0, RZ ;  /* 0x800000001d007210 */ /* 0x000fe40007ffe0ff */
[----:B------:R-:W-:Y:S02]  /*caf0*/  MOV R29, R7 ;  /* 0x00000007001d7202 */ /* 0x000fe40000000f00 */
[----:B------:R-:W-:Y:S02]  /*cb00*/  SHF.L.U32 R5, R0, 0x1f, RZ ;  /* 0x0000001f00057819 */ /* 0x000fe400000006ff */
[----:B------:R-:W-:Y:S02]  /*cb10*/  SHF.R.U32.HI R7, RZ, 0x10, R7 ;  /* 0x00000010ff077819 */ /* 0x000fe40000011607 */
[----:B------:R-:W0:Y:S01]  /*cb20*/  SYNCS.PHASECHK.TRANS64.TRYWAIT P0, [R18+URZ+0x38800], R5 ;  /* 0x03880005120075a7 */ /* 0x000e22000800017f */
[----:B------:R-:W-:Y:S02]  /*cb30*/  VIMNMX R0, R33, 0x80, PT ;  /* 0x0000008021007848 */ /* 0x000fe40003fe0100 */
[----:B------:R-:W-:-:S02]  /*cb40*/  PRMT R13, R14, 0x5410, R29 ;  /* 0x000054100e0d7816 */ /* 0x000fc4000000001d */
[----:B------:R-:W-:Y:S02]  /*cb50*/  ISETP.GE.AND P1, PT, R212, R0, PT ;  /* 0x00000000d400720c */ /* 0x000fe40003f26270 */
[----:B------:R-:W-:Y:S01]  /*cb60*/  PRMT R14, R6, 0x5410, R7 ;  /* 0x00005410060e7816 */ /* 0x000fe20000000007 */
[----:B0-----:R-:W-:Y:S10]  /*cb70*/  @!P0 BRA `(.L_x_581) ;  /* 0x000001f400988947 */ /* 0x001ff40003800000 */
.L_x_868:
[----:B------:R-:W-:Y:S05]  /*cb80*/  BSYNC B1 ;  /* 0x0000000000017941 */ /* 0x000fea0003800000 */
.L_x_580:
[----:B------:R-:W-:Y:S01]  /*cb90*/  BSSY B1, `(.L_x_582) ;  /* 0x00000aa000017945 */ /* 0x000fe20003800000 */
[----:B------:R-:W-:-:S03]  /*cba0*/  PRMT R10, R30, 0x5410, R31 ;  /* 0x000054101e0a7816 */ /* 0x000fc6000000001f */
[----:B------:R-:W-:Y:S05]  /*cbb0*/  @P1 BRA `(.L_x_583) ;  /* 0x00000008009c1947 */ /* 0x000fea0003800000 */
[----:B0-----:R-:W0:Y:S01]  /*cbc0*/  LDC R5, c[0x0][0x3f4] ;  /* 0x0000fd00ff057b82 */ /* 0x001e220000000800 */
[----:B------:R-:W-:Y:S01]  /*cbd0*/  BSSY B2, `(.L_x_584) ;  /* 0x000002c000027945 */ /* 0x000fe20003800000 */
[-C--:B0-----:R-:W-:Y:S02]  /*cbe0*/  ISETP.GE.AND P0, PT, R22, R5.reuse, PT ;  /* 0x000000051600720c */ /* 0x081fe40003f06270 */
[-C--:B------:R-:W-:Y:S02]  /*cbf0*/  ISETP.GE.AND P1, PT, R215, R5.reuse, PT ;  /* 0x00000005d700720c */ /* 0x080fe40003f26270 */
[-C--:B------:R-:W-:Y:S02]  /*cc00*/  ISETP.GE.AND P2, PT, R214, R5.reuse, PT ;  /* 0x00000005d600720c */ /* 0x080fe40003f46270 */
[----:B------:R-:W-:-:S07]  /*cc10*/  ISETP.GE.AND P3, PT, R216, R5, PT ;  /* 0x00000005d800720c */ /* 0x000fce0003f66270 */
[----:B------:R-:W-:Y:S06]  /*cc20*/  @P0 BRA `(.L_x_585) ;  /* 0x0000000000980947 */ /* 0x000fec0003800000 */
[----:B------:R-:W0:Y:S01]  /*cc30*/  LDS.128 R4, [R230] ;  /* 0x00000000e6047984 */ /* 0x000e220000000c00 */
[----:B------:R-:W-:Y:S02]  /*cc40*/  HADD2.F32 R35, -RZ, R27.H0_H0 ;  /* 0x2000001bff237230 */ /* 0x000fe40000004100 */
[----:B------:R-:W-:Y:S02]  /*cc50*/  HADD2.F32 R33, -RZ, R25.H0_H0 ;  /* 0x20000019ff217230 */ /* 0x000fe40000004100 */
[----:B------:R-:W-:Y:S02]  /*cc60*/  HADD2.F32 R34, -RZ, R26.H0_H0 ;  /* 0x2000001aff227230 */ /* 0x000fe40000004100 */
[----:B------:R-:W-:Y:S02]  /*cc70*/  HADD2.F32 R36, -RZ, R28.H0_H0 ;  /* 0x2000001cff247230 */ /* 0x000fe40000004100 */
[--C-:B0-----:R-:W-:Y:S02]  /*cc80*/  HADD2.F32 R29, -RZ, R4.reuse.H0_H0 ;  /* 0x20000004ff1d7230 */ /* 0x101fe40000004100 */
[----:B------:R-:W-:-:S02]  /*cc90*/  HADD2.F32 R4, -RZ, R4.H1_H1 ;  /* 0x30000004ff047230 */ /* 0x000fc40000004100 */
[--C-:B------:R-:W-:Y:S02]  /*cca0*/  HADD2.F32 R30, -RZ, R5.reuse.H0_H0 ;  /* 0x20000005ff1e7230 */ /* 0x100fe40000004100 */
[----:B------:R-:W-:Y:S02]  /*ccb0*/  HADD2.F32 R5, -RZ, R5.H1_H1 ;  /* 0x30000005ff057230 */ /* 0x000fe40000004100 */
[C---:B------:R-:W-:Y:S01]  /*ccc0*/  FMUL.FTZ R38, R4.reuse, R35 ;  /* 0x0000002304267220 */ /* 0x040fe20000410000 */
[-C--:B------:R-:W-:Y:S01]  /*ccd0*/  FMUL.FTZ R4, R4, R33.reuse ;  /* 0x0000002104047220 */ /* 0x080fe20000410000 */
[--C-:B------:R-:W-:Y:S02]  /*cce0*/  HADD2.F32 R31, -RZ, R6.reuse.H0_H0 ;  /* 0x20000006ff1f7230 */ /* 0x100fe40000004100 */
[----:B------:R-:W-:Y:S02]  /*ccf0*/  HADD2.F32 R32, -RZ, R7.H0_H0 ;  /* 0x20000007ff207230 */ /* 0x000fe40000004100 */
[----:B------:R-:W-:Y:S01]  /*cd00*/  FMUL.FTZ R37, R5, R36 ;  /* 0x0000002405257220 */ /* 0x000fe20000410000 */
[C---:B------:R-:W-:Y:S01]  /*cd10*/  FFMA.FTZ R38, R29.reuse, R33, -R38 ;  /* 0x000000211d267223 */ /* 0x040fe20000010826 */
[----:B------:R-:W-:Y:S01]  /*cd20*/  FFMA.FTZ R35, R29, R35, R4 ;  /* 0x000000231d237223 */ /* 0x000fe20000010004 */
[----:B------:R-:W-:Y:S01]  /*cd30*/  FMUL.FTZ R39, R5, R34 ;  /* 0x0000002205277220 */ /* 0x000fe20000410000 */
[----:B------:R-:W-:-:S02]  /*cd40*/  HADD2.F32 R6, -RZ, R6.H1_H1 ;  /* 0x30000006ff067230 */ /* 0x000fc40000004100 */
[C---:B------:R-:W-:Y:S01]  /*cd50*/  FFMA.FTZ R37, R30.reuse, R34, -R37 ;  /* 0x000000221e257223 */ /* 0x040fe20000010825 */
[----:B------:R-:W-:Y:S02]  /*cd60*/  HADD2.F32 R7, -RZ, R7.H1_H1 ;  /* 0x30000007ff077230 */ /* 0x000fe40000004100 */
[----:B------:R-:W-:Y:S01]  /*cd70*/  FFMA.FTZ R30, R30, R36, R39 ;  /* 0x000000241e1e7223 */ /* 0x000fe20000010027 */
[----:B------:R-:W-:Y:S02]  /*cd80*/  HADD2.F32 R29, -RZ, R27.H1_H1 ;  /* 0x3000001bff1d7230 */ /* 0x000fe40000004100 */
[----:B------:R-:W-:Y:S02]  /*cd90*/  HADD2.F32 R4, -RZ, R25.H1_H1 ;  /* 0x30000019ff047230 */ /* 0x000fe40000004100 */
[----:B------:R-:W-:Y:S02]  /*cda0*/  HADD2.F32 R33, -RZ, R28.H1_H1 ;  /* 0x3000001cff217230 */ /* 0x000fe40000004100 */
[----:B------:R-:W-:Y:S01]  /*cdb0*/  FMUL.FTZ R34, R6, R29 ;  /* 0x0000001d06227220 */ /* 0x000fe20000410000 */
[----:B------:R-:W-:-:S02]  /*cdc0*/  HADD2.F32 R5, -RZ, R26.H1_H1 ;  /* 0x3000001aff057230 */ /* 0x000fc40000004100 */
[-C--:B------:R-:W-:Y:S01]  /*cdd0*/  FMUL.FTZ R36, R6, R4.reuse ;  /* 0x0000000406247220 */ /* 0x080fe20000410000 */
[----:B------:R-:W-:Y:S01]  /*cde0*/  FMUL.FTZ R39, R7, R33 ;  /* 0x0000002107277220 */ /* 0x000fe20000410000 */
[----:B------:R-:W-:Y:S01]  /*cdf0*/  FFMA.FTZ R6, R31, R4, -R34 ;  /* 0x000000041f067223 */ /* 0x000fe20000010822 */
[----:B------:R-:W-:Y:S01]  /*ce00*/  FMUL.FTZ R40, R7, R5 ;  /* 0x0000000507287220 */ /* 0x000fe20000410000 */
[----:B------:R-:W-:Y:S01]  /*ce10*/  FFMA.FTZ R29, R31, R29, R36 ;  /* 0x0000001d1f1d7223 */ /* 0x000fe20000010024 */
[C---:B------:R-:W-:Y:S01]  /*ce20*/  FFMA.FTZ R7, R32.reuse, R5, -R39 ;  /* 0x0000000520077223 */ /* 0x040fe20000010827 */
[----:B------:R-:W-:Y:S01]  /*ce30*/  F2FP.F16.F32.PACK_AB R4, R35, R38 ;  /* 0x000000262304723e */ /* 0x000fe200000000ff */
[----:B------:R-:W-:Y:S01]  /*ce40*/  FFMA.FTZ R40, R32, R33, R40 ;  /* 0x0000002120287223 */ /* 0x000fe20000010028 */
[----:B------:R-:W-:Y:S02]  /*ce50*/  F2FP.F16.F32.PACK_AB R5, R30, R37 ;  /* 0x000000251e05723e */ /* 0x000fe400000000ff */
[----:B------:R-:W-:-:S02]  /*ce60*/  F2FP.F16.F32.PACK_AB R6, R29, R6 ;  /* 0x000000061d06723e */ /* 0x000fc400000000ff */
[----:B------:R-:W-:-:S05]  /*ce70*/  F2FP.F16.F32.PACK_AB R7, R40, R7 ;  /* 0x000000072807723e */ /* 0x000fca00000000ff */
[----:B------:R0:W-:Y:S02]  /*ce80*/  STS.128 [R230], R4 ;  /* 0x00000004e6007388 */ /* 0x0001e40000000c00 */
.L_x_585:
[----:B------:R-:W-:Y:S05]  /*ce90*/  BSYNC B2 ;  /* 0x0000000000027941 */ /* 0x000fea0003800000 */
.L_x_584:
[----:B------:R-:W-:Y:S04]  /*cea0*/  BSSY B2, `(.L_x_586) ;  /* 0x0000028000027945 */ /* 0x000fe80003800000 */
[----:B------:R-:W-:Y:S05]  /*ceb0*/  @P1 BRA `(.L_x_587) ;  /* 0x0000000000981947 */ /* 0x000fea0003800000 */
[----:B0-----:R-:W0:Y:S01]  /*cec0*/  LDS.128 R4, [R230+0x4000] ;  /* 0x00400000e6047984 */ /* 0x001e220000000c00 */
        /* <DEDUP_REMOVED lines=36> */
[----:B------:R1:W-:Y:S02]  /*d110*/  STS.128 [R230+0x4000], R4 ;  /* 0x00400004e6007388 */ /* 0x0003e40000000c00 */
.L_x_587:
[----:B------:R-:W-:Y:S05]  /*d120*/  BSYNC B2 ;  /* 0x0000000000027941 */ /* 0x000fea0003800000 */
.L_x_586:
[----:B------:R-:W-:Y:S04]  /*d130*/  BSSY B2, `(.L_x_588) ;  /* 0x0000028000027945 */ /* 0x000fe80003800000 */
[----:B------:R-:W-:Y:S05]  /*d140*/  @P2 BRA `(.L_x_589) ;  /* 0x0000000000982947 */ /* 0x000fea0003800000 */
[----:B01----:R-:W0:Y:S01]  /*d150*/  LDS.128 R4, [R230+0x8000] ;  /* 0x00800000e6047984 */ /* 0x003e220000000c00 */
        /* <DEDUP_REMOVED lines=37> */
.L_x_589:
[----:B------:R-:W-:Y:S05]  /*d3b0*/  BSYNC B2 ;  /* 0x0000000000027941 */ /* 0x000fea0003800000 */
.L_x_588:
[----:B------:R-:W-:Y:S05]  /*d3c0*/  @P3 BRA `(.L_x_583) ;  /* 0x0000000000983947 */ /* 0x000fea0003800000 */
[----:B012---:R-:W0:Y:S01]  /*d3d0*/  LDS.128 R4, [R230+0xc000] ;  /* 0x00c00000e6047984 */ /* 0x007e220000000c00 */
        /* <DEDUP_REMOVED lines=37> */
.L_x_583:
[----:B------:R-:W-:Y:S05]  /*d630*/  BSYNC B1 ;  /* 0x0000000000017941 */ /* 0x000fea0003800000 */
.L_x_582:
[----:B0123--:R-:W-:Y:S01]  /*d640*/  VIADD R4, R212, 0x20 ;  /* 0x00000020d4047836 */ /* 0x00ffe20000000000 */
[----:B------:R-:W-:Y:S04]  /*d650*/  BSSY B1, `(.L_x_590) ;  /* 0x00000aa000017945 */ /* 0x000fe80003800000 */
[----:B------:R-:W-:-:S13]  /*d660*/  ISETP.GE.AND P0, PT, R4, R0, PT ;  /* 0x000000000400720c */ /* 0x000fda0003f06270 */
[----:B------:R-:W-:Y:S05]  /*d670*/  @P0 BRA `(.L_x_591) ;  /* 0x00000008009c0947 */ /* 0x000fea0003800000 */
[----:B------:R-:W0:Y:S01]  /*d680*/  LDC R5, c[0x0][0x3f4] ;  /* 0x0000fd00ff057b82 */ /* 0x000e220000000800 */
[----:B------:R-:W-:Y:S01]  /*d690*/  BSSY B2, `(.L_x_592) ;  /* 0x000002c000027945 */ /* 0x000fe20003800000 */
[-C--:B0-----:R-:W-:Y:S02]  /*d6a0*/  ISETP.GE.AND P0, PT, R22, R5.reuse, PT ;  /* 0x000000051600720c */ /* 0x081fe40003f06270 */
[-C--:B------:R-:W-:Y:S02]  /*d6b0*/  ISETP.GE.AND P1, PT, R215, R5.reuse, PT ;  /* 0x00000005d700720c */ /* 0x080fe40003f26270 */
[-C--:B------:R-:W-:Y:S02]  /*d6c0*/  ISETP.GE.AND P2, PT, R214, R5.reuse, PT ;  /* 0x00000005d600720c */ /* 0x080fe40003f46270 */
[----:B------:R-:W-:-:S07]  /*d6d0*/  ISETP.GE.AND P3, PT, R216, R5, PT ;  /* 0x00000005d800720c */ /* 0x000fce0003f66270 */
[----:B------:R-:W-:Y:S06]  /*d6e0*/  @P0 BRA `(.L_x_593) ;  /* 0x0000000000980947 */ /* 0x000fec0003800000 */
[----:B------:R-:W0:Y:S01]  /*d6f0*/  LDS.128 R4, [R230+0x1000] ;  /* 0x00100000e6047984 */ /* 0x000e220000000c00 */
[----:B------:R-:W-:Y:S02]  /*d700*/  HADD2.F32 R37, -RZ, R27.H0_H0 ;  /* 0x2000001bff257230 */ /* 0x000fe40000004100 */
[----:B------:R-:W-:Y:S02]  /*d710*/  HADD2.F32 R35, -RZ, R25.H0_H0 ;  /* 0x20000019ff237230 */ /* 0x000fe40000004100 */
[----:B------:R-:W-:Y:S02]  /*d720*/  HADD2.F32 R40, -RZ, R28.H0_H0 ;  /* 0x2000001cff287230 */ /* 0x000fe40000004100 */
[----:B------:R-:W-:Y:S02]  /*d730*/  HADD2.F32 R38, -RZ, R26.H0_H0 ;  /* 0x2000001aff267230 */ /* 0x000fe40000004100 */
[----:B------:R-:W-:Y:S02]  /*d740*/  HADD2.F32 R39, -RZ, R27.H1_H1 ;  /* 0x3000001bff277230 */ /* 0x000fe40000004100 */
[----:B------:R-:W-:-:S02]  /*d750*/  HADD2.F32 R42, -RZ, R28.H1_H1 ;  /* 0x3000001cff2a7230 */ /* 0x000fc40000004100 */
[--C-:B0-----:R-:W-:Y:S02]  /*d760*/  HADD2.F32 R29, -RZ, R4.reuse.H0_H0 ;  /* 0x20000004ff1d7230 */ /* 0x101fe40000004100 */
[----:B------:R-:W-:Y:S02]  /*d770*/  HADD2.F32 R4, -RZ, R4.H1_H1 ;  /* 0x30000004ff047230 */ /* 0x000fe40000004100 */
[--C-:B------:R-:W-:Y:S02]  /*d780*/  HADD2.F32 R30, -RZ, R5.reuse.H0_H0 ;  /* 0x20000005ff1e7230 */ /* 0x100fe40000004100 */
[----:B------:R-:W-:Y:S02]  /*d790*/  HADD2.F32 R5, -RZ, R5.H1_H1 ;  /* 0x30000005ff057230 */ /* 0x000fe40000004100 */
[-C--:B------:R-:W-:Y:S01]  /*d7a0*/  FMUL.FTZ R34, R37, R4.reuse ;  /* 0x0000000425227220 */ /* 0x080fe20000410000 */
[----:B------:R-:W-:Y:S01]  /*d7b0*/  FMUL.FTZ R36, R35, R4 ;  /* 0x0000000423247220 */ /* 0x000fe20000410000 */
[----:B------:R-:W-:-:S02]  /*d7c0*/  HADD2.F32 R31, -RZ, R6.H0_H0 ;  /* 0x20000006ff1f7230 */ /* 0x000fc40000004100 */
[----:B------:R-:W-:Y:S01]  /*d7d0*/  FMUL.FTZ R33, R40, R5 ;  /* 0x0000000528217220 */ /* 0x000fe20000410000 */
[----:B------:R-:W-:Y:S01]  /*d7e0*/  FFMA.FTZ R4, R35, R29, -R34 ;  /* 0x0000001d23047223 */ /* 0x000fe20000010822 */
[--C-:B------:R-:W-:Y:S02]  /*d7f0*/  HADD2.F32 R32, -RZ, R7.reuse.H0_H0 ;  /* 0x20000007ff207230 */ /* 0x100fe40000004100 */
[C---:B------:R-:W-:Y:S01]  /*d800*/  FMUL.FTZ R35, R38.reuse, R5 ;  /* 0x0000000526237220 */ /* 0x040fe20000410000 */
[----:B------:R-:W-:Y:S02]  /*d810*/  HADD2.F32 R6, -RZ, R6.H1_H1 ;  /* 0x30000006ff067230 */ /* 0x000fe40000004100 */
[----:B------:R-:W-:Y:S01]  /*d820*/  FFMA.FTZ R29, R37, R29, R36 ;  /* 0x0000001d251d7223 */ /* 0x000fe20000010024 */
[----:B------:R-:W-:Y:S02]  /*d830*/  HADD2.F32 R7, -RZ, R7.H1_H1 ;  /* 0x30000007ff077230 */ /* 0x000fe40000004100 */
[----:B------:R-:W-:Y:S01]  /*d840*/  FFMA.FTZ R5, R38, R30, -R33 ;  /* 0x0000001e26057223 */ /* 0x000fe20000010821 */
[----:B------:R-:W-:-:S02]  /*d850*/  HADD2.F32 R37, -RZ, R25.H1_H1 ;  /* 0x30000019ff257230 */ /* 0x000fc40000004100 */
[----:B------:R-:W-:Y:S01]  /*d860*/  FFMA.FTZ R30, R40, R30, R35 ;  /* 0x0000001e281e7223 */ /* 0x000fe20000010023 */
[----:B------:R-:W-:Y:S02]  /*d870*/  HADD2.F32 R38, -RZ, R26.H1_H1 ;  /* 0x3000001aff267230 */ /* 0x000fe40000004100 */
[-C--:B------:R-:W-:Y:S01]  /*d880*/  FMUL.FTZ R34, R39, R6.reuse ;  /* 0x0000000627227220 */ /* 0x080fe20000410000 */
[-C--:B------:R-:W-:Y:S01]  /*d890*/  FMUL.FTZ R33, R42, R7.reuse ;  /* 0x000000072a217220 */ /* 0x080fe20000410000 */
[----:B------:R-:W-:Y:S01]  /*d8a0*/  FMUL.FTZ R36, R37, R6 ;  /* 0x0000000625247220 */ /* 0x000fe20000410000 */
[----:B------:R-:W-:Y:S01]  /*d8b0*/  F2FP.F16.F32.PACK_AB R4, R29, R4 ;  /* 0x000000041d04723e */ /* 0x000fe200000000ff */
[C---:B------:R-:W-:Y:S01]  /*d8c0*/  FMUL.FTZ R35, R38.reuse, R7 ;  /* 0x0000000726237220 */ /* 0x040fe20000410000 */
[-C--:B------:R-:W-:Y:S01]  /*d8d0*/  FFMA.FTZ R6, R37, R31.reuse, -R34 ;  /* 0x0000001f25067223 */ /* 0x080fe20000010822 */
[-C--:B------:R-:W-:Y:S01]  /*d8e0*/  FFMA.FTZ R7, R38, R32.reuse, -R33 ;  /* 0x0000002026077223 */ /* 0x080fe20000010821 */
[----:B------:R-:W-:Y:S01]  /*d8f0*/  FFMA.FTZ R31, R39, R31, R36 ;  /* 0x0000001f271f7223 */ /* 0x000fe20000010024 */
[----:B------:R-:W-:Y:S01]  /*d900*/  FFMA.FTZ R32, R42, R32, R35 ;  /* 0x000000202a207223 */ /* 0x000fe20000010023 */
[----:B------:R-:W-:-:S03]  /*d910*/  F2FP.F16.F32.PACK_AB R5, R30, R5 ;  /* 0x000000051e05723e */ /* 0x000fc600000000ff */
[----:B------:R-:W-:Y:S02]  /*d920*/  F2FP.F16.F32.PACK_AB R6, R31, R6 ;  /* 0x000000061f06723e */ /* 0x000fe400000000ff */
[----:B------:R-:W-:-:S05]  /*d930*/  F2FP.F16.F32.PACK_AB R7, R32, R7 ;  /* 0x000000072007723e */ /* 0x000fca00000000ff */
[----:B------:R0:W-:Y:S02]  /*d940*/  STS.128 [R230+0x1000], R4 ;  /* 0x00100004e6007388 */ /* 0x0001e40000000c00 */
.L_x_593:
[----:B------:R-:W-:Y:S05]  /*d950*/  BSYNC B2 ;  /* 0x0000000000027941 */ /* 0x000fea0003800000 */
.L_x_592:
[----:B------:R-:W-:Y:S04]  /*d960*/  BSSY B2, `(.L_x_594) ;  /* 0x0000028000027945 */ /* 0x000fe80003800000 */
[----:B------:R-:W-:Y:S05]  /*d970*/  @P1 BRA `(.L_x_595) ;  /* 0x0000000000981947 */ /* 0x000fea0003800000 */
[----:B0-----:R-:W0:Y:S01]  /*d980*/  LDS.128 R4, [R230+0x5000] ;  /* 0x00500000e6047984 */ /* 0x001e220000000c00 */
        /* <DEDUP_REMOVED lines=37> */
.L_x_595:
[----:B------:R-:W-:Y:S05]  /*dbe0*/  BSYNC B2 ;  /* 0x0000000000027941 */ /* 0x000fea0003800000 */
.L_x_594:
[----:B------:R-:W-:Y:S04]  /*dbf0*/  BSSY B2, `(.L_x_596) ;  /* 0x0000028000027945 */ /* 0x000fe80003800000 */
[----:B------:R-:W-:Y:S05]  /*dc00*/  @P2 BRA `(.L_x_597) ;  /* 0x0000000000982947 */ /* 0x000fea0003800000 */
[----:B01----:R-:W0:Y:S01]  /*dc10*/  LDS.128 R4, [R230+0x9000] ;  /* 0x00900000e6047984 */ /* 0x003e220000000c00 */
        /* <DEDUP_REMOVED lines=37> */
.L_x_597:
[----:B------:R-:W-:Y:S05]  /*de70*/  BSYNC B2 ;  /* 0x0000000000027941 */ /* 0x000fea0003800000 */
.L_x_596:
[----:B------:R-:W-:Y:S05]  /*de80*/  @P3 BRA `(.L_x_591) ;  /* 0x0000000000983947 */ /* 0x000fea0003800000 */
[----:B012---:R-:W0:Y:S01]  /*de90*/  LDS.128 R4, [R230+0xd000] ;  /* 0x00d00000e6047984 */ /* 0x007e220000000c00 */
        /* <DEDUP_REMOVED lines=37> */
.L_x_591:
[----:B------:R-:W-:Y:S05]  /*e0f0*/  BSYNC B1 ;  /* 0x0000000000017941 */ /* 0x000fea0003800000 */
.L_x_590:
[----:B0123--:R-:W-:Y:S01]  /*e100*/  IADD3 R4, R212, 0x40, RZ ;  /* 0x00000040d4047810 */ /* 0x00ffe20007ffe0ff */
[----:B------:R-:W-:Y:S03]  /*e110*/  BSSY B1, `(.L_x_598) ;  /* 0x00000aa000017945 */ /* 0x000fe60003800000 */
        /* <DEDUP_REMOVED lines=47> */
.L_x_601:
[----:B------:R-:W-:Y:S05]  /*e410*/  BSYNC B2 ;  /* 0x0000000000027941 */ /* 0x000fea0003800000 */
.L_x_600:
        /* <DEDUP_REMOVED lines=40> */
.L_x_603:
[----:B------:R-:W-:Y:S05]  /*e6a0*/  BSYNC B2 ;  /* 0x0000000000027941 */ /* 0x000fea0003800000 */
.L_x_602:
        /* <DEDUP_REMOVED lines=40> */
.L_x_605:
[----:B------:R-:W-:Y:S05]  /*e930*/  BSYNC B2 ;  /* 0x0000000000027941 */ /* 0x000fea0003800000 */
.L_x_604:
        /* <DEDUP_REMOVED lines=39> */
.L_x_599:
[----:B------:R-:W-:Y:S05]  /*ebb0*/  BSYNC B1 ;  /* 0x0000000000017941 */ /* 0x000fea0003800000 */
.L_x_598:
[----:B0123--:R-:W-:-:S05]  /*ebc0*/  VIADD R5, R212, 0x60 ;  /* 0x00000060d4057836 */ /* 0x00ffca0000000000 */
        /* <DEDUP_REMOVED lines=18> */
[-C--:B------:R-:W-:Y:S01]  /*ecf0*/  FMUL.FTZ R33, R36, R4.reuse ;  /* 0x0000000424217220 */ /* 0x080fe20000410000 */
[C---:B------:R-:W-:Y:S01]  /*ed00*/  FMUL.FTZ R35, R34.reuse, R4 ;  /* 0x0000000422237220 */ /* 0x040fe20000410000 */
[----:B------:R-:W-:Y:S02]  /*ed10*/  HADD2.F32 R30, -RZ, R6.H0_H0 ;  /* 0x20000006ff1e7230 */ /* 0x000fe40000004100 */
[-C--:B------:R-:W-:Y:S01]  /*ed20*/  FMUL.FTZ R32, R39, R5.reuse ;  /* 0x0000000527207220 */ /* 0x080fe20000410000 */
[-C--:B------:R-:W-:Y:S01]  /*ed30*/  FFMA.FTZ R4, R34, R0.reuse, -R33 ;  /* 0x0000000022047223 */ /* 0x080fe20000010821 */
[----:B------:R-:W-:Y:S01]  /*ed40*/  FFMA.FTZ R35, R36, R0, R35 ;  /* 0x0000000024237223 */ /* 0x000fe20000010023 */
[----:B------:R-:W-:Y:S01]  /*ed50*/  FMUL.FTZ R0, R37, R5 ;  /* 0x0000000525007220 */ /* 0x000fe20000410000 */
[----:B------:R-:W-:-:S02]  /*ed60*/  HADD2.F32 R31, -RZ, R7.H0_H0 ;  /* 0x20000007ff1f7230 */ /* 0x000fc40000004100 */
[-C--:B------:R-:W-:Y:S01]  /*ed70*/  FFMA.FTZ R5, R37, R29.reuse, -R32 ;  /* 0x0000001d25057223 */ /* 0x080fe20000010820 */
[----:B------:R-:W-:Y:S02]  /*ed80*/  HADD2.F32 R6, -RZ, R6.H1_H1 ;  /* 0x30000006ff067230 */ /* 0x000fe40000004100 */
[----:B------:R-:W-:Y:S01]  /*ed90*/  FFMA.FTZ R0, R39, R29, R0 ;  /* 0x0000001d27007223 */ /* 0x000fe20000010000 */
[----:B------:R-:W-:Y:S01]  /*eda0*/  HADD2.F32 R7, -RZ, R7.H1_H1 ;  /* 0x30000007ff077230 */ /* 0x000fe20000004100 */
[----:B------:R-:W-:Y:S01]  /*edb0*/  F2FP.F16.F32.PACK_AB R4, R35, R4 ;  /* 0x000000042304723e */ /* 0x000fe200000000ff */
[----:B------:R-:W-:Y:S02]  /*edc0*/  HADD2.F32 R34, -RZ, R27.H1_H1 ;  /* 0x3000001bff227230 */ /* 0x000fe40000004100 */
[----:B------:R-:W-:Y:S01]  /*edd0*/  HADD2.F32 R32, -RZ, R25.H1_H1 ;  /* 0x30000019ff207230 */ /* 0x000fe20000004100 */
[----:B------:R-:W-:Y:S01]  /*ede0*/  F2FP.F16.F32.PACK_AB R5, R0, R5 ;  /* 0x000000050005723e */ /* 0x000fe200000000ff */
[----:B------:R-:W-:-:S02]  /*edf0*/  HADD2.F32 R37, -RZ, R28.H1_H1 ;  /* 0x3000001cff257230 */ /* 0x000fc40000004100 */
[-C--:B------:R-:W-:Y:S01]  /*ee00*/  FMUL.FTZ R25, R34, R6.reuse ;  /* 0x0000000622197220 */ /* 0x080fe20000410000 */
[----:B------:R-:W-:Y:S02]  /*ee10*/  HADD2.F32 R33, -RZ, R26.H1_H1 ;  /* 0x3000001aff217230 */ /* 0x000fe40000004100 */
[C---:B------:R-:W-:Y:S01]  /*ee20*/  FMUL.FTZ R27, R32.reuse, R6 ;  /* 0x00000006201b7220 */ /* 0x040fe20000410000 */
[-C--:B------:R-:W-:Y:S01]  /*ee30*/  FMUL.FTZ R26, R37, R7.reuse ;  /* 0x00000007251a7220 */ /* 0x080fe20000410000 */
[-C--:B------:R-:W-:Y:S01]  /*ee40*/  FFMA.FTZ R6, R32, R30.reuse, -R25 ;  /* 0x0000001e20067223 */ /* 0x080fe20000010819 */
[C---:B------:R-:W-:Y:S01]  /*ee50*/  FMUL.FTZ R28, R33.reuse, R7 ;  /* 0x00000007211c7220 */ /* 0x040fe20000410000 */
[----:B------:R-:W-:Y:S01]  /*ee60*/  FFMA.FTZ R27, R34, R30, R27 ;  /* 0x0000001e221b7223 */ /* 0x000fe2000001001b */
[-C--:B------:R-:W-:Y:S02]  /*ee70*/  FFMA.FTZ R7, R33, R31.reuse, -R26 ;  /* 0x0000001f21077223 */ /* 0x080fe4000001081a */
[----:B------:R-:W-:-:S02]  /*ee80*/  FFMA.FTZ R28, R37, R31, R28 ;  /* 0x0000001f251c7223 */ /* 0x000fc4000001001c */
[----:B------:R-:W-:-:S03]  /*ee90*/  F2FP.F16.F32.PACK_AB R6, R27, R6 ;  /* 0x000000061b06723e */ /* 0x000fc600000000ff */
[----:B------:R-:W-:-:S05]  /*eea0*/  F2FP.F16.F32.PACK_AB R7, R28, R7 ;  /* 0x000000071c07723e */ /* 0x000fca00000000ff */
[----:B------:R0:W-:Y:S02]  /*eeb0*/  STS.128 [R230+0x3000], R4 ;  /* 0x00300004e6007388 */ /* 0x0001e40000000c00 */
.L_x_608:
[----:B------:R-:W-:Y:S05]  /*eec0*/  BSYNC B1 ;  /* 0x0000000000017941 */ /* 0x000fea0003800000 */
.L_x_607:
        /* <DEDUP_REMOVED lines=40> */
.L_x_610:
[----:B------:R-:W-:Y:S05]  /*f150*/  BSYNC B1 ;  /* 0x0000000000017941 */ /* 0x000fea0003800000 */
.L_x_609:
        /* <DEDUP_REMOVED lines=40> */
.L_x_612:
[----:B------:R-:W-:Y:S05]  /*f3e0*/  BSYNC B1 ;  /* 0x0000000000017941 */ /* 0x000fea0003800000 */
.L_x_611:
        /* <DEDUP_REMOVED lines=38> */
[----:B------:R3:W-:Y:S01]  /*f650*/  STS.128 [R230+0xf000], R4 ;  /* 0x00f00004e6007388 */ /* 0x0007e20000000c00 */
[----:B------:R-:W-:Y:S05]  /*f660*/  BRA `(.L_x_606) ;  /* 0x0000003400ac7947 */ /* 0x000fea0003800000 */
.L_x_576:
[----:B------:R-:W-:-:S03]  /*f670*/  UMOV UR4, 0xffffffff ;  /* 0xffffffff00047882 */ /* 0x000fc60000000000 */
[----:B------:R-:W-:Y:S05]  /*f680*/  BRA.DIV UR4, `(.L_x_613) ;  /* 0x000001ca04e87947 */ /* 0x000fea000b800000 */
[----:B------:R0:W1:Y:S04]  /*f690*/  SHFL.IDX PT, R0, R25, RZ, 0x181f ;  /* 0x00181fff19007589 */ /* 0x00006800000e0000 */
[----:B------:R0:W2:Y:S04]  /*f6a0*/  SHFL.IDX PT, R3, R24, RZ, 0x181f ;  /* 0x00181fff18037589 */ /* 0x0000a800000e0000 */
[----:B------:R-:W3:Y:S04]  /*f6b0*/  SHFL.IDX PT, R29, R29, RZ, 0x181f ;  /* 0x00181fff1d1d7589 */ /* 0x000ee800000e0000 */
[----:B0-----:R-:W4:Y:S02]  /*f6c0*/  SHFL.IDX PT, R30, R30, RZ, 0x181f ;  /* 0x00181fff1e1e7589 */ /* 0x001f2400000e0000 */
.L_x_874:
        /* <DEDUP_REMOVED lines=9> */
[----:B------:R-:W-:-:S02]  /*f760*/  CS2R R6, SRZ ;  /* 0x0000000000067805 */ /* 0x000fc4000001ff00 */
[----:B------:R-:W-:Y:S02]  /*f770*/  CS2R R14, SRZ ;  /* 0x00000000000e7805 */ /* 0x000fe4000001ff00 */
[----:B------:R-:W-:Y:S02]  /*f780*/  CS2R R24, SRZ ;  /* 0x0000000000187805 */ /* 0x000fe4000001ff00 */
[----:B------:R-:W-:-:S05]  /*f790*/  CS2R R26, SRZ ;  /* 0x00000000001a7805 */ /* 0x000fca000001ff00 */
[----:B------:R-:W-:Y:S05]  /*f7a0*/  @P0 BRA `(.L_x_615) ;  /* 0x0000000000780947 */ /* 0x000fea0003800000 */
[----:B------:R-:W3:Y:S01]  /*f7b0*/  LDL R20, [R1+0x14] ;  /* 0x0000140001147983 */ /* 0x000ee20000100800 */
[----:B------:R-:W-:Y:S01]  /*f7c0*/  ULDC UR4, c[0x0][0x3f4] ;  /* 0x0000fd0000047ab9 */ /* 0x000fe20000000800 */
[----:B--2---:R-:W-:Y:S01]  /*f7d0*/  IMAD.MOV.U32 R4, RZ, RZ, R3 ;  /* 0x000000ffff047224 */ /* 0x004fe200078e0003 */
[----:B------:R-:W-:Y:S01]  /*f7e0*/  ISETP.GE.AND P2, PT, R16, UR4, PT ;  /* 0x0000000410007c0c */ /* 0x000fe2000bf46270 */
[----:B-1----:R-:W-:Y:S01]  /*f7f0*/  IMAD.MOV.U32 R5, RZ, RZ, R0 ;  /* 0x000000ffff057224 */ /* 0x002fe200078e0000 */
[----:B------:R-:W-:Y:S02]  /*f800*/  ISETP.GE.AND P3, PT, R213, UR4, PT ;  /* 0x00000004d5007c0c */ /* 0x000fe4000bf66270 */
[----:B------:R-:W-:Y:S02]  /*f810*/  CS2R R24, SRZ ;  /* 0x0000000000187805 */ /* 0x000fe4000001ff00 */
[----:B------:R-:W-:Y:S01]  /*f820*/  CS2R R26, SRZ ;  /* 0x00000000001a7805 */ /* 0x000fe2000001ff00 */
[----:B----4-:R-:W-:Y:S01]  /*f830*/  IMAD.MOV.U32 R6, RZ, RZ, R30 ;  /* 0x000000ffff067224 */ /* 0x010fe200078e001e */
[----:B------:R-:W-:Y:S01]  /*f840*/  ULDC.64 UR6, c[0x0][0x208] ;  /* 0x0000820000067ab9 */ /* 0x000fe20000000a00 */
[----:B---3--:R-:W-:-:S04]  /*f850*/  IMAD.MOV.U32 R7, RZ, RZ, R29 ;  /* 0x000000ffff077224 */ /* 0x008fc800078e001d */
[C---:B------:R-:W-:Y:S02]  /*f860*/  @!P2 SHF.L.U32 R28, R16.reuse, 0x1, RZ ;  /* 0x00000001101ca819 */ /* 0x040fe400000006ff */
[----:B------:R-:W-:Y:S02]  /*f870*/  @!P2 SHF.L.U64.HI R8, R16, 0x1, R17 ;  /* 0x000000011008a819 */ /* 0x000fe40000010211 */
[----:B------:R-:W-:Y:S02]  /*f880*/  CS2R R10, SRZ ;  /* 0x00000000000a7805 */ /* 0x000fe4000001ff00 */
[----:B------:R-:W-:Y:S02]  /*f890*/  CS2R R12, SRZ ;  /* 0x00000000000c7805 */ /* 0x000fe4000001ff00 */
[----:B------:R-:W-:Y:S01]  /*f8a0*/  CS2R R14, SRZ ;  /* 0x00000000000e7805 */ /* 0x000fe2000001ff00 */
[----:B------:R-:W-:Y:S01]  /*f8b0*/  @!P3 IMAD.SHL.U32 R31, R20, 0x8, RZ ;  /* 0x00000008141fb824 */ /* 0x000fe200078e00ff */
[----:B------:R-:W-:-:S02]  /*f8c0*/  @!P2 IADD3 R20, P0, R3, R28, RZ ;  /* 0x0000001c0314a210 */ /* 0x000fc40007f1e0ff */
[----:B------:R-:W-:Y:S01]  /*f8d0*/  @!P2 IADD3 R28, P1, R30, R28, RZ ;  /* 0x0000001c1e1ca210 */ /* 0x000fe20007f3e0ff */
[----:B------:R-:W-:Y:S01]  /*f8e0*/  @!P3 IMAD.WIDE R4, R31, 0x2, R4 ;  /* 0x000000021f04b825 */ /* 0x000fe200078e0204 */
[----:B------:R-:W-:-:S03]  /*f8f0*/  @!P2 IADD3.X R21, R0, R8, RZ, P0, !PT ;  /* 0x000000080015a210 */ /* 0x000fc600007fe4ff */
[----:B------:R-:W-:Y:S01]  /*f900*/  @!P3 IMAD.WIDE R30, R31, 0x2, R6 ;  /* 0x000000021f1eb825 */ /* 0x000fe200078e0206 */
[----:B------:R0:W5:Y:S01]  /*f910*/  @!P3 LD.E.128 R24, desc[UR6][R4.64] ;  /* 0x000000060418b980 */ /* 0x000162000c101d00 */
[----:B------:R-:W-:Y:S02]  /*f920*/  CS2R R6, SRZ ;  /* 0x0000000000067805 */ /* 0x000fe4000001ff00 */
[----:B------:R-:W-:Y:S01]  /*f930*/  @!P2 IMAD.X R29, R29, 0x1, R8, P1 ;  /* 0x000000011d1da824 */ /* 0x000fe200008e0608 */
[----:B------:R-:W-:Y:S01]  /*f940*/  CS2R R8, SRZ ;  /* 0x0000000000087805 */ /* 0x000fe2000001ff00 */
[----:B------:R1:W5:Y:S01]  /*f950*/  @!P2 LD.E.128 R12, desc[UR6][R20.64] ;  /* 0x00000006140ca980 */ /* 0x000362000c101d00 */
[----:B0-----:R-:W-:-:S04]  /*f960*/  CS2R R4, SRZ ;  /* 0x0000000000047805 */ /* 0x001fc8000001ff00 */
[----:B------:R1:W5:Y:S04]  /*f970*/  @!P3 LD.E.128 R8, desc[UR6][R30.64] ;  /* 0x000000061e08b980 */ /* 0x000368000c101d00 */
[----:B------:R1:W5:Y:S02]  /*f980*/  @!P2 LD.E.128 R4, desc[UR6][R28.64] ;  /* 0x000000061c04a980 */ /* 0x000364000c101d00 */
.L_x_615:
[----:B------:R-:W-:Y:S05]  /*f990*/  BSYNC B1 ;  /* 0x0000000000017941 */ /* 0x000fea0003800000 */
.L_x_614:
[----:B-1----:R-:W4:Y:S01]  /*f9a0*/  LDL R21, [R1+0x60] ;  /* 0x0000600001157983 */ /* 0x002f220000100800 */
[--C-:B-----5:R-:W-:Y:S01]  /*f9b0*/  IMAD.MOV.U32 R20, RZ, RZ, R13.reuse ;  /* 0x000000ffff147224 */ /* 0x120fe200078e000d */
[--C-:B------:R-:W-:Y:S01]  /*f9c0*/  SHF.R.U64 R28, R12, 0x10, R13.reuse ;  /* 0x000000100c1c7819 */ /* 0x100fe2000000120d */
[----:B--2---:R-:W-:Y:S01]  /*f9d0*/  IMAD.MOV.U32 R3, RZ, RZ, R12 ;  /* 0x000000ffff037224 */ /* 0x004fe200078e000c */
[----:B------:R-:W-:Y:S01]  /*f9e0*/  SHF.R.U32.HI R34, RZ, 0x10, R13 ;  /* 0x00000010ff227819 */ /* 0x000fe2000001160d */
[--C-:B------:R-:W-:Y:S01]  /*f9f0*/  IMAD.MOV.U32 R13, RZ, RZ, R15.reuse ;  /* 0x000000ffff0d7224 */ /* 0x100fe200078e000f */
[--C-:B------:R-:W-:Y:S01]  /*fa00*/  SHF.R.U64 R35, R14, 0x10, R15.reuse ;  /* 0x000000100e237819 */ /* 0x100fe2000000120f */
[----:B---3--:R-:W-:Y:S01]  /*fa10*/  IMAD.MOV.U32 R29, RZ, RZ, R4 ;  /* 0x000000ffff1d7224 */ /* 0x008fe200078e0004 */
[----:B------:R-:W-:Y:S01]  /*fa20*/  SHF.R.U32.HI R36, RZ, 0x10, R15 ;  /* 0x00000010ff247819 */ /* 0x000fe2000001160f */
[--C-:B------:R-:W-:Y:S01]  /*fa30*/  IMAD.MOV.U32 R15, RZ, RZ, R5.reuse ;  /* 0x000000ffff0f7224 */ /* 0x100fe200078e0005 */
[--C-:B------:R-:W-:Y:S01]  /*fa40*/  SHF.R.U64 R41, R4, 0x10, R5.reuse ;  /* 0x0000001004297819 */ /* 0x100fe20000001205 */
[----:B------:R-:W-:Y:S01]  /*fa50*/  IMAD.MOV.U32 R31, RZ, RZ, R6 ;  /* 0x000000ffff1f7224 */ /* 0x000fe200078e0006 */
[----:B------:R-:W-:Y:S01]  /*fa60*/  SHF.R.U32.HI R42, RZ, 0x10, R5 ;  /* 0x00000010ff2a7819 */ /* 0x000fe20000011605 */
[----:B----4-:R-:W-:Y:S01]  /*fa70*/  IMAD.MOV.U32 R30, RZ, RZ, R25 ;  /* 0x000000ffff1e7224 */ /* 0x010fe200078e0019 */
[----:B------:R-:W-:Y:S01]  /*fa80*/  MOV R12, R14 ;  /* 0x0000000e000c7202 */ /* 0x000fe20000000f00 */
[----:B------:R-:W-:Y:S01]  /*fa90*/  IMAD.MOV.U32 R14, RZ, RZ, R24 ;  /* 0x000000ffff0e7224 */ /* 0x000fe200078e0018 */
[--C-:B------:R-:W-:Y:S01]  /*faa0*/  SHF.R.U64 R43, R6, 0x10, R7.reuse ;  /* 0x00000010062b7819 */ /* 0x100fe20000001207 */
[--C-:B------:R-:W-:Y:S01]  /*fab0*/  IMAD.MOV.U32 R4, RZ, RZ, R7.reuse ;  /* 0x000000ffff047224 */ /* 0x100fe200078e0007 */
[----:B------:R-:W-:Y:S01]  /*fac0*/  SHF.R.U32.HI R44, RZ, 0x10, R7 ;  /* 0x00000010ff2c7819 */ /* 0x000fe20000011607 */
[----:B------:R-:W-:Y:S01]  /*fad0*/  IMAD.MOV.U32 R6, RZ, RZ, R8 ;  /* 0x000000ffff067224 */ /* 0x000fe200078e0008 */
[----:B------:R-:W-:Y:S01]  /*fae0*/  SHF.R.U64 R45, R8, 0x10, R9 ;  /* 0x00000010082d7819 */ /* 0x000fe20000001209 */
[----:B------:R-:W-:Y:S01]  /*faf0*/  IMAD.MOV.U32 R33, RZ, RZ, R27 ;  /* 0x000000ffff217224 */ /* 0x000fe200078e001b */
[----:B------:R-:W-:Y:S01]  /*fb00*/  SHF.R.U64 R37, R24, 0x10, R25 ;  /* 0x0000001018257819 */ /* 0x000fe20000001219 */
[----:B------:R-:W-:Y:S01]  /*fb10*/  IMAD.MOV.U32 R8, RZ, RZ, R11 ;  /* 0x000000ffff087224 */ /* 0x000fe200078e000b */
[----:B------:R-:W-:Y:S01]  /*fb20*/  MOV R7, R9 ;  /* 0x0000000900077202 */ /* 0x000fe20000000f00 */
[----:B------:R-:W-:Y:S01]  /*fb30*/  BSSY B1, `(.L_x_616) ;  /* 0x0000020000017945 */ /* 0x000fe20003800000 */
[----:B------:R-:W-:-:S02]  /*fb40*/  SHF.R.U32.HI R38, RZ, 0x10, R25 ;  /* 0x00000010ff267819 */ /* 0x000fc40000011619 */
[----:B------:R-:W-:Y:S02]  /*fb50*/  MOV R24, R26 ;  /* 0x0000001a00187202 */ /* 0x000fe40000000f00 */
[--C-:B------:R-:W-:Y:S02]  /*fb60*/  SHF.R.U64 R39, R26, 0x10, R27.reuse ;  /* 0x000000101a277819 */ /* 0x100fe4000000121b */
[----:B------:R-:W-:Y:S02]  /*fb70*/  SHF.R.U32.HI R40, RZ, 0x10, R27 ;  /* 0x00000010ff287819 */ /* 0x000fe4000001161b */
[----:B------:R-:W-:Y:S02]  /*fb80*/  SHF.R.U32.HI R9, RZ, 0x10, R9 ;  /* 0x00000010ff097819 */ /* 0x000fe40000011609 */
[----:B------:R-:W-:Y:S02]  /*fb90*/  PRMT R25, R3, 0x5410, R20 ;  /* 0x0000541003197816 */ /* 0x000fe40000000014 */
[----:B------:R-:W-:-:S02]  /*fba0*/  PRMT R26, R28, 0x5410, R34 ;  /* 0x000054101c1a7816 */ /* 0x000fc40000000022 */
[----:B------:R-:W-:Y:S02]  /*fbb0*/  PRMT R27, R12, 0x5410, R13 ;  /* 0x000054100c1b7816 */ /* 0x000fe4000000000d */
        /* <DEDUP_REMOVED lines=9> */
[----:B------:R-:W-:Y:S02]  /*fc50*/  PRMT R20, R45, 0x5410, R9 ;  /* 0x000054102d147816 */ /* 0x000fe40000000009 */
[----:B------:R-:W-:-:S04]  /*fc60*/  LEA.HI R0, R21, R21, RZ, 0x1 ;  /* 0x0000001515007211 */ /* 0x000fc800078f08ff */
[----:B------:R-:W-:-:S04]  /*fc70*/  LOP3.LUT R0, R0, 0xfffffffe, RZ, 0xc0, !PT ;  /* 0xfffffffe00007812 */ /* 0x000fc800078ec0ff */
[----:B------:R-:W-:Y:S01]  /*fc80*/  IADD3 R0, R21, -R0, RZ ;  /* 0x8000000015007210 */ /* 0x000fe20007ffe0ff */
[----:B------:R-:W-:Y:S01]  /*fc90*/  IMAD.MOV.U32 R21, RZ, RZ, R10 ;  /* 0x000000ffff157224 */ /* 0x000fe200078e000a */
[--C-:B------:R-:W-:Y:S02]  /*fca0*/  SHF.R.U64 R10, R10, 0x10, R11.reuse ;  /* 0x000000100a0a7819 */ /* 0x100fe4000000120b */
[----:B------:R-:W-:Y:S02]  /*fcb0*/  SHF.L.U32 R5, R0, 0x1f, RZ ;  /* 0x0000001f00057819 */ /* 0x000fe400000006ff */
[----:B------:R-:W-:Y:S02]  /*fcc0*/  VIMNMX R0, R32, 0x80, PT ;  /* 0x0000008020007848 */ /* 0x000fe40003fe0100 */
[----:B------:R-:W0:Y:S01]  /*fcd0*/  SYNCS.PHASECHK.TRANS64.TRYWAIT P0, [R18+URZ+0x38800], R5 ;  /* 0x03880005120075a7 */ /* 0x000e22000800017f */
[----:B------:R-:W-:Y:S02]  /*fce0*/  SHF.R.U32.HI R11, RZ, 0x10, R11 ;  /* 0x00000010ff0b7819 */ /* 0x000fe4000001160b */
[----:B------:R-:W-:-:S02]  /*fcf0*/  PRMT R32, R43, 0x5410, R44 ;  /* 0x000054102b207816 */ /* 0x000fc4000000002c */
[----:B------:R-:W-:Y:S02]  /*fd00*/  ISETP.GE.AND P1, PT, R212, R0, PT ;  /* 0x00000000d400720c */ /* 0x000fe40003f26270 */
[----:B------:R-:W-:Y:S01]  /*fd10*/  PRMT R21, R21, 0x5410, R8 ;  /* 0x0000541015157816 */ /* 0x000fe20000000008 */
[----:B0-----:R-:W-:Y:S10]  /*fd20*/  @!P0 BRA `(.L_x_617) ;  /* 0x000001c400b48947 */ /* 0x001ff40003800000 */
.L_x_875:
[----:B------:R-:W-:Y:S05]  /*fd30*/  BSYNC B1 ;  /* 0x0000000000017941 */ /* 0x000fea0003800000 */
.L_x_616:
[----:B------:R-:W-:Y:S01]  /*fd40*/  BSSY B1, `(.L_x_618) ;  /* 0x00000bb000017945 */ /* 0x000fe20003800000 */
[----:B------:R-:W-:-:S03]  /*fd50*/  PRMT R24, R10, 0x5410, R11 ;  /* 0x000054100a187816 */ /* 0x000fc6000000000b */
[----:B------:R-:W-:Y:S05]  /*fd60*/  @P1 BRA `(.L_x_619) ;  /* 0x0000000800e01947 */ /* 0x000fea0003800000 */
[----:B------:R-:W1:Y:S01]  /*fd70*/  LDC R34, c[0x0][0x3f4] ;  /* 0x0000fd00ff227b82 */ /* 0x000e620000000800 */
[----:B------:R-:W-:Y:S01]  /*fd80*/  BSSY B2, `(.L_x_620) ;  /* 0x000005c000027945 */ /* 0x000fe20003800000 */
[----:B------:R-:W-:Y:S01]  /*fd90*/  IMAD.SHL.U32 R51, R212, 0x40, RZ ;  /* 0x00000040d4337824 */ /* 0x000fe200078e00ff */
[-C--:B-1----:R-:W-:Y:S02]  /*fda0*/  ISETP.GE.AND P0, PT, R16, R34.reuse, PT ;  /* 0x000000221000720c */ /* 0x082fe40003f06270 */
[----:B------:R-:W-:-:S11]  /*fdb0*/  ISETP.GE.AND P1, PT, R213, R34, PT ;  /* 0x00000022d500720c */ /* 0x000fd60003f26270 */
[----:B------:R-:W-:Y:S05]  /*fdc0*/  @P0 BRA `(.L_x_621) ;  /* 0x00000004005c0947 */ /* 0x000fea0003800000 */
[----:B------:R-:W-:Y:S01]  /*fdd0*/  LEA.HI R4, R34, R233, RZ, 0x1d ;  /* 0x000000e922047211 */ /* 0x000fe200078fe8ff */
[----:B------:R-:W-:Y:S02]  /*fde0*/  HADD2.F32 R46, -RZ, R29.H0_H0 ;  /* 0x2000001dff2e7230 */ /* 0x000fe40000004100 */
[----:B------:R-:W-:Y:S01]  /*fdf0*/  HADD2.F32 R45, -RZ, R25.H0_H0 ;  /* 0x20000019ff2d7230 */ /* 0x000fe20000004100 */
[----:B------:R-:W-:Y:S01]  /*fe00*/  SHF.R.S32.HI R7, RZ, 0x1f, R4 ;  /* 0x0000001fff077819 */ /* 0x000fe20000011404 */
[----:B------:R-:W-:Y:S01]  /*fe10*/  HADD2.F32 R47, -RZ, R30.H0_H0 ;  /* 0x2000001eff2f7230 */ /* 0x000fe20000004100 */
[----:B0-----:R-:W-:Y:S02]  /*fe20*/  SHF.L.U32 R5, R4, 0x3, RZ ;  /* 0x0000000304057819 */ /* 0x001fe400000006ff */
[----:B------:R-:W-:Y:S02]  /*fe30*/  LEA.HI R7, R7, R4, RZ, 0x3 ;  /* 0x0000000407077211 */ /* 0x000fe400078f18ff */
[----:B------:R-:W-:-:S03]  /*fe40*/  LOP3.LUT R5, R5, 0x38, RZ, 0xc0, !PT ;  /* 0x0000003805057812 */ /* 0x000fc600078ec0ff */
[----:B------:R-:W-:Y:S01]  /*fe50*/  IMAD.SHL.U32 R7, R7, 0x400, RZ ;  /* 0x0000040007077824 */ /* 0x000fe200078e00ff */
[----:B------:R-:W-:-:S04]  /*fe60*/  LOP3.LUT R4, R5, 0x1c0, R51, 0xf8, !PT ;  /* 0x000001c005047812 */ /* 0x000fc800078ef833 */
[----:B------:R-:W-:Y:S02]  /*fe70*/  LOP3.LUT R8, R4, R229, RZ, 0x3c, !PT ;  /* 0x000000e504087212 */ /* 0x000fe400078e3cff */
[----:B------:R-:W-:Y:S02]  /*fe80*/  LOP3.LUT R9, R7, 0x7fffe000, RZ, 0xc0, !PT ;  /* 0x7fffe00007097812 */ /* 0x000fe400078ec0ff */
[----:B------:R-:W0:Y:S02]  /*fe90*/  LDS.128 R4, [R230] ;  /* 0x00000000e6047984 */ /* 0x000e240000000c00 */
[----:B------:R-:W-:-:S05]  /*fea0*/  IADD3 R9, R8, R9, R228 ;  /* 0x0000000908097210 */ /* 0x000fca0007ffe0e4 */
[----:B------:R-:W-:-:S05]  /*feb0*/  IMAD R33, R9, 0x2, R18 ;  /* 0x0000000209217824 */ /* 0x000fca00078e0212 */
[----:B------:R-:W1:Y:S01]  /*fec0*/  LDS.128 R8, [R33+0x14400] ;  /* 0x0144000021087984 */ /* 0x000e620000000c00 */
[--C-:B0-----:R-:W-:Y:S02]  /*fed0*/  HADD2.F32 R35, -RZ, R4.reuse.H0_H0 ;  /* 0x20000004ff237230 */ /* 0x101fe40000004100 */
[--C-:B------:R-:W-:Y:S02]  /*fee0*/  HADD2.F32 R38, -RZ, R5.reuse.H0_H0 ;  /* 0x20000005ff267230 */ /* 0x100fe40000004100 */
[----:B------:R-:W-:Y:S02]  /*fef0*/  HADD2.F32 R37, -RZ, R4.H1_H1 ;  /* 0x30000004ff257230 */ /* 0x000fe40000004100 */
[----:B------:R-:W-:Y:S02]  /*ff00*/  HADD2.F32 R39, -RZ, R5.H1_H1 ;  /* 0x30000005ff277230 */ /* 0x000fe40000004100 */
[--C-:B------:R-:W-:Y:S02]  /*ff10*/  HADD2.F32 R5, -RZ, R6.reuse.H0_H0 ;  /* 0x20000006ff057230 */ /* 0x100fe40000004100 */
[----:B------:R-:W-:-:S02]  /*ff20*/  HADD2.F32 R6, -RZ, R6.H1_H1 ;  /* 0x30000006ff067230 */ /* 0x000fc40000004100 */
[----:B-1----:R-:W-:Y:S02]  /*ff30*/  HADD2.F32 R36, -RZ, R8.H0_H0 ;  /* 0x20000008ff247230 */ /* 0x002fe40000004100 */
[--C-:B------:R-:W-:Y:S02]  /*ff40*/  HADD2.F32 R43, -RZ, R10.reuse.H0_H0 ;  /* 0x2000000aff2b7230 */ /* 0x100fe40000004100 */
[----:B------:R-:W-:Y:S02]  /*ff50*/  HADD2.F32 R44, -RZ, R10.H1_H1 ;  /* 0x3000000aff2c7230 */ /* 0x000fe40000004100 */
[C---:B------:R-:W-:Y:S01]  /*ff60*/  FMUL.FTZ R10, R36.reuse, R46 ;  /* 0x0000002e240a7220 */ /* 0x040fe20000410000 */
[--C-:B------:R-:W-:Y:S02]  /*ff70*/  HADD2.F32 R41, -RZ, R9.reuse.H0_H0 ;  /* 0x20000009ff297230 */ /* 0x100fe40000004100 */
[----:B------:R-:W-:Y:S01]  /*ff80*/  FMUL.FTZ R48, R36, R45 ;  /* 0x0000002d24307220 */ /* 0x000fe20000410000 */
[----:B------:R-:W-:-:S02]  /*ff90*/  HADD2.F32 R42, -RZ, R9.H1_H1 ;  /* 0x30000009ff2a7230 */ /* 0x000fc40000004100 */
[C---:B------:R-:W-:Y:S01]  /*ffa0*/  FFMA.FTZ R9, R35.reuse, R45, -R10 ;  /* 0x0000002d23097223 */ /* 0x040fe2000001080a */
[----:B------:R-:W-:Y:S02]  /*ffb0*/  HADD2.F32 R40, -RZ, R8.H1_H1 ;  /* 0x30000008ff287230 */ /* 0x000fe40000004100 */
[----:B------:R-:W-:Y:S01]  /*ffc0*/  FFMA.FTZ R10, R35, R46, R48 ;  /* 0x0000002e230a7223 */ /* 0x000fe20000010030 */
[----:B------:R-:W-:Y:S02]  /*ffd0*/  HADD2.F32 R36, -RZ, R26.H0_H0 ;  /* 0x2000001aff247230 */ /* 0x000fe40000004100 */
[----:B------:R-:W-:Y:S02]  /*ffe0*/  HADD2.F32 R45, -RZ, R29.H1_H1 ;  /* 0x3000001dff2d7230 */ /* 0x000fe40000004100 */
[C---:B------:R-:W-:Y:S01]  /*fff0*/  FMUL.FTZ R50, R40.reuse, R47 ;  /* 0x0000002f28327220 */ /* 0x040fe20000410000 */
[----:B------:R-:W-:Y:S02]  /*10000*/  HADD2.F32 R35, -RZ, R25.H1_H1 ;  /* 0x30000019ff237230 */ /* 0x000fe40000004100 */
[----:B------:R-:W-:Y:S01]  /*10010*/  FMUL.FTZ R46, R40, R36 ;  /* 0x00000024282e7220 */ /* 0x000fe20000410000 */
[----:B------:R-:W-:-:S02]  /*10020*/  HADD2.F32 R40, -RZ, R30.H1_H1 ;  /* 0x3000001eff287230 */ /* 0x000fc40000004100 */
[----:B------:R-:W-:Y:S01]  /*10030*/  FMUL.FTZ R49, R41, R45 ;  /* 0x0000002d29317220 */ /* 0x000fe20000410000 */
[----:B------:R-:W-:Y:S01]  /*10040*/  FFMA.FTZ R36, R37, R36, -R50 ;  /* 0x0000002425247223 */ /* 0x000fe20000010832 */
[----:B------:R-:W-:Y:S01]  /*10050*/  FMUL.FTZ R48, R41, R35 ;  /* 0x0000002329307220 */ /* 0x000fe20000410000 */
[----:B------:R-:W-:Y:S01]  /*10060*/  FFMA.FTZ R47, R37, R47, R46 ;  /* 0x0000002f252f7223 */ /* 0x000fe2000001002e */
[----:B------:R-:W-:Y:S01]  /*10070*/  FFMA.FTZ R49, R38, R35, -R49 ;  /* 0x0000002326317223 */ /* 0x000fe20000010831 */
[----:B------:R-:W-:Y:S02]  /*10080*/  HADD2.F32 R35, -RZ, R26.H1_H1 ;  /* 0x3000001aff237230 */ /* 0x000fe40000004100 */
[----:B------:R-:W-:Y:S01]  /*10090*/  FMUL.FTZ R50, R42, R40 ;  /* 0x000000282a327220 */ /* 0x000fe20000410000 */
[----:B------:R-:W-:Y:S01]  /*100a0*/  FFMA.FTZ R48, R38, R45, R48 ;  /* 0x0000002d26307223 */ /* 0x000fe20000010030 */
[----:B------:R-:W-:Y:S02]  /*100b0*/  HADD2.F32 R46, -RZ, R31.H0_H0 ;  /* 0x2000001fff2e7230 */ /* 0x000fe40000004100 */
[----:B------:R-:W-:-:S02]  /*100c0*/  HADD2.F32 R37, -RZ, R32.H0_H0 ;  /* 0x20000020ff257230 */ /* 0x000fc40000004100 */
[-C--:B------:R-:W-:Y:S01]  /*100d0*/  FMUL.FTZ R42, R42, R35.reuse ;  /* 0x000000232a2a7220 */ /* 0x080fe20000410000 */
[----:B------:R-:W-:Y:S02]  /*100e0*/  HADD2.F32 R38, -RZ, R27.H0_H0 ;  /* 0x2000001bff267230 */ /* 0x000fe40000004100 */
[----:B------:R-:W-:Y:S01]  /*100f0*/  FFMA.FTZ R50, R39, R35, -R50 ;  /* 0x0000002327327223 */ /* 0x000fe20000010832 */
[----:B------:R-:W-:Y:S02]  /*10100*/  HADD2.F32 R35, -RZ, R28.H0_H0 ;  /* 0x2000001cff237230 */ /* 0x000fe40000004100 */
[C---:B------:R-:W-:Y:S01]  /*10110*/  FMUL.FTZ R52, R43.reuse, R46 ;  /* 0x0000002e2b347220 */ /* 0x040fe20000410000 */
[C---:B------:R-:W-:Y:S01]  /*10120*/  FMUL.FTZ R41, R44.reuse, R37 ;  /* 0x000000252c297220 */ /* 0x040fe20000410000 */
[----:B------:R-:W-:Y:S01]  /*10130*/  FMUL.FTZ R43, R43, R38 ;  /* 0x000000262b2b7220 */ /* 0x000fe20000410000 */
[--C-:B------:R-:W-:Y:S02]  /*10140*/  HADD2.F32 R8, -RZ, R11.reuse.H0_H0 ;  /* 0x2000000bff087230 */ /* 0x100fe40000004100 */
[----:B------:R-:W-:Y:S01]  /*10150*/  FFMA.FTZ R39, R39, R40, R42 ;  /* 0x0000002827277223 */ /* 0x000fe2000001002a */
[-C--:B------:R-:W-:Y:S01]  /*10160*/  FMUL.FTZ R45, R44, R35.reuse ;  /* 0x000000232c2d7220 */ /* 0x080fe20000410000 */
[----:B------:R-:W-:Y:S01]  /*10170*/  FFMA.FTZ R41, R6, R35, -R41 ;  /* 0x0000002306297223 */ /* 0x000fe20000010829 */
[----:B------:R-:W-:-:S02]  /*10180*/  HADD2.F32 R11, -RZ, R11.H1_H1 ;  /* 0x3000000bff0b7230 */ /* 0x000fc40000004100 */
[C---:B------:R-:W-:Y:S01]  /*10190*/  FFMA.FTZ R52, R5.reuse, R38, -R52 ;  /* 0x0000002605347223 */ /* 0x040fe20000010834 */
[----:B------:R-:W-:Y:S01]  /*101a0*/  FFMA.FTZ R43, R5, R46, R43 ;  /* 0x0000002e052b7223 */ /* 0x000fe2000001002b */
[----:B------:R-:W-:Y:S02]  /*101b0*/  HADD2.F32 R35, -RZ, R31.H1_H1 ;  /* 0x3000001fff237230 */ /* 0x000fe40000004100 */
[----:B------:R-:W-:Y:S01]  /*101c0*/  FFMA.FTZ R42, R6, R37, R45 ;  /* 0x00000025062a7223 */ /* 0x000fe2000001002d */
[----:B------:R-:W-:Y:S02]  /*101d0*/  HADD2.F32 R40, -RZ, R32.H1_H1 ;  /* 0x30000020ff287230 */ /* 0x000fe40000004100 */
[----:B------:R-:W-:Y:S02]  /*101e0*/  HADD2.F32 R5, -RZ, R27.H1_H1 ;  /* 0x3000001bff057230 */ /* 0x000fe40000004100 */
[----:B------:R-:W-:Y:S01]  /*101f0*/  FMUL.FTZ R37, R8, R35 ;  /* 0x0000002308257220 */ /* 0x000fe20000410000 */
[----:B------:R-:W-:-:S02]  /*10200*/  HADD2.F32 R38, -RZ, R28.H1_H1 ;  /* 0x3000001cff267230 */ /* 0x000fc40000004100 */
[C---:B------:R-:W-:Y:S01]  /*10210*/  FMUL.FTZ R6, R11.reuse, R40 ;  /* 0x000000280b067220 */ /* 0x040fe20000410000 */
[--C-:B------:R-:W-:Y:S02]  /*10220*/  HADD2.F32 R4, -RZ, R7.reuse.H0_H0 ;  /* 0x20000007ff047230 */ /* 0x100fe40000004100 */
[-C--:B------:R-:W-:Y:S01]  /*10230*/  FMUL.FTZ R8, R8, R5.reuse ;  /* 0x0000000508087220 */ /* 0x080fe20000410000 */
[----:B------:R-:W-:Y:S02]  /*10240*/  HADD2.F32 R7, -RZ, R7.H1_H1 ;  /* 0x30000007ff077230 */ /* 0x000fe40000004100 */
[-C--:B------:R-:W-:Y:S01]  /*10250*/  FMUL.FTZ R45, R11, R38.reuse ;  /* 0x000000260b2d7220 */ /* 0x080fe20000410000 */
[C---:B------:R-:W-:Y:S01]  /*10260*/  FFMA.FTZ R37, R4.reuse, R5, -R37 ;  /* 0x0000000504257223 */ /* 0x040fe20000010825 */
[----:B------:R-:W-:Y:S01]  /*10270*/  FFMA.FTZ R11, R4, R35, R8 ;  /* 0x00000023040b7223 */ /* 0x000fe20000010008 */
[C---:B------:R-:W-:Y:S01]  /*10280*/  FFMA.FTZ R38, R7.reuse, R38, -R6 ;  /* 0x0000002607267223 */ /* 0x040fe20000010806 */
[----:B------:R-:W-:Y:S01]  /*10290*/  FFMA.FTZ R40, R7, R40, R45 ;  /* 0x0000002807287223 */ /* 0x000fe2000001002d */
[----:B------:R-:W-:-:S02]  /*102a0*/  F2FP.F16.F32.PACK_AB R4, R36, R9 ;  /* 0x000000092404723e */ /* 0x000fc400000000ff */
[----:B------:R-:W-:Y:S02]  /*102b0*/  F2FP.F16.F32.PACK_AB R8, R47, R10 ;  /* 0x0000000a2f08723e */ /* 0x000fe400000000ff */
[----:B------:R-:W-:Y:S02]  /*102c0*/  F2FP.F16.F32.PACK_AB R5, R50, R49 ;  /* 0x000000313205723e */ /* 0x000fe400000000ff */
[----:B------:R-:W-:Y:S02]  /*102d0*/  F2FP.F16.F32.PACK_AB R6, R41, R52 ;  /* 0x000000342906723e */ /* 0x000fe400000000ff */
[----:B------:R-:W-:Y:S02]  /*102e0*/  F2FP.F16.F32.PACK_AB R7, R38, R37 ;  /* 0x000000252607723e */ /* 0x000fe400000000ff */
[----:B------:R-:W-:Y:S02]  /*102f0*/  F2FP.F16.F32.PACK_AB R9, R39, R48 ;  /* 0x000000302709723e */ /* 0x000fe400000000ff */
[----:B------:R-:W-:Y:S01]  /*10300*/  F2FP.F16.F32.PACK_AB R10, R42, R43 ;  /* 0x0000002b2a0a723e */ /* 0x000fe200000000ff */
[----:B------:R1:W-:Y:S01]  /*10310*/  STS.128 [R230], R4 ;  /* 0x00000004e6007388 */ /* 0x0003e20000000c00 */
[----:B------:R-:W-:-:S05]  /*10320*/  F2FP.F16.F32.PACK_AB R11, R40, R11 ;  /* 0x0000000b280b723e */ /* 0x000fca00000000ff */
[----:B------:R1:W-:Y:S02]  /*10330*/  STS.128 [R33+0x14400], R8 ;  /* 0x0144000821007388 */ /* 0x0003e40000000c00 */
.L_x_621:
[----:B------:R-:W-:Y:S05]  /*10340*/  BSYNC B2 ;  /* 0x0000000000027941 */ /* 0x000fea0003800000 */
.L_x_620:
[----:B------:R-:W-:Y:S05]  /*10350*/  @P1 BRA `(.L_x_619) ;  /* 0x0000000400641947 */ /* 0x000fea0003800000 */
[----:B-1----:R-:W2:Y:S04]  /*10360*/  LDL R4, [R1+0x14] ;  /* 0x0000140001047983 */ /* 0x002ea80000100800 */
[----:B------:R-:W3:Y:S01]  /*10370*/  LDL R52, [R1+0x1a0] ;  /* 0x0001a00001347983 */ /* 0x000ee20000100800 */
[----:B------:R-:W-:Y:S02]  /*10380*/  HADD2.F32 R46, -RZ, R15.H0_H0 ;  /* 0x2000000fff2e7230 */ /* 0x000fe40000004100 */
[----:B------:R-:W-:Y:S02]  /*10390*/  HADD2.F32 R44, -RZ, R3.H0_H0 ;  /* 0x20000003ff2c7230 */ /* 0x000fe40000004100 */
[----:B------:R-:W-:Y:S02]  /*103a0*/  HADD2.F32 R45, -RZ, R20.H0_H0 ;  /* 0x20000014ff2d7230 */ /* 0x000fe40000004100 */
[----:B------:R-:W-:Y:S01]  /*103b0*/  HADD2.F32 R48, -RZ, R15.H1_H1 ;  /* 0x3000000fff307230 */ /* 0x000fe20000004100 */
[----:B--2---:R-:W-:-:S04]  /*103c0*/  LEA.HI R34, R34, R4, RZ, 0x1d ;  /* 0x0000000422227211 */ /* 0x004fc800078fe8ff */
[----:B0-----:R-:W-:Y:S01]  /*103d0*/  SHF.R.S32.HI R5, RZ, 0x1f, R34 ;  /* 0x0000001fff057819 */ /* 0x001fe20000011422 */
[----:B------:R-:W-:-:S03]  /*103e0*/  IMAD.SHL.U32 R4, R34, 0x8, RZ ;  /* 0x0000000822047824 */ /* 0x000fc600078e00ff */
[----:B------:R-:W-:Y:S02]  /*103f0*/  LEA.HI R5, R5, R34, RZ, 0x3 ;  /* 0x0000002205057211 */ /* 0x000fe400078f18ff */
[----:B------:R-:W-:Y:S02]  /*10400*/  LOP3.LUT R4, R4, 0x38, RZ, 0xc0, !PT ;  /* 0x0000003804047812 */ /* 0x000fe400078ec0ff */
[----:B------:R-:W-:Y:S02]  /*10410*/  SHF.L.U32 R5, R5, 0xa, RZ ;  /* 0x0000000a05057819 */ /* 0x000fe400000006ff */
[----:B------:R-:W-:Y:S02]  /*10420*/  LOP3.LUT R4, R4, 0x1c0, R51, 0xf8, !PT ;  /* 0x000001c004047812 */ /* 0x000fe400078ef833 */
[----:B------:R-:W-:Y:S02]  /*10430*/  LOP3.LUT R9, R5, 0x7fffe000, RZ, 0xc0, !PT ;  /* 0x7fffe00005097812 */ /* 0x000fe400078ec0ff */
[----:B------:R-:W-:-:S02]  /*10440*/  LOP3.LUT R8, R4, R229, RZ, 0x3c, !PT ;  /* 0x000000e504087212 */ /* 0x000fc400078e3cff */
[----:B---3--:R-:W0:Y:S02]  /*10450*/  LDS.128 R4, [R52] ;  /* 0x0000000034047984 */ /* 0x008e240000000c00 */
[----:B------:R-:W-:-:S05]  /*10460*/  IADD3 R9, R8, R9, R228 ;  /* 0x0000000908097210 */ /* 0x000fca0007ffe0e4 */
[----:B------:R-:W-:-:S05]  /*10470*/  IMAD R33, R9, 0x2, R18 ;  /* 0x0000000209217824 */ /* 0x000fca00078e0212 */
[----:B------:R-:W1:Y:S01]  /*10480*/  LDS.128 R8, [R33+0x14400] ;  /* 0x0144000021087984 */ /* 0x000e620000000c00 */
[--C-:B0-----:R-:W-:Y:S02]  /*10490*/  HADD2.F32 R35, -RZ, R4.reuse.H0_H0 ;  /* 0x20000004ff237230 */ /* 0x101fe40000004100 */
[----:B------:R-:W-:Y:S02]  /*104a0*/  HADD2.F32 R36, -RZ, R4.H1_H1 ;  /* 0x30000004ff247230 */ /* 0x000fe40000004100 */
[--C-:B------:R-:W-:Y:S02]  /*104b0*/  HADD2.F32 R37, -RZ, R5.reuse.H0_H0 ;  /* 0x20000005ff257230 */ /* 0x100fe40000004100 */
[----:B------:R-:W-:Y:S02]  /*104c0*/  HADD2.F32 R38, -RZ, R5.H1_H1 ;  /* 0x30000005ff267230 */ /* 0x000fe40000004100 */
[--C-:B------:R-:W-:Y:S02]  /*104d0*/  HADD2.F32 R34, -RZ, R6.reuse.H0_H0 ;  /* 0x20000006ff227230 */ /* 0x100fe40000004100 */
[----:B------:R-:W-:-:S02]  /*104e0*/  HADD2.F32 R6, -RZ, R6.H1_H1 ;  /* 0x30000006ff067230 */ /* 0x000fc40000004100 */
[--C-:B-1----:R-:W-:Y:S02]  /*104f0*/  HADD2.F32 R39, -RZ, R8.reuse.H0_H0 ;  /* 0x20000008ff277230 */ /* 0x102fe40000004100 */
[----:B------:R-:W-:Y:S02]  /*10500*/  HADD2.F32 R40, -RZ, R8.H1_H1 ;  /* 0x30000008ff287230 */ /* 0x000fe40000004100 */
[----:B------:R-:W-:Y:S02]  /*10510*/  HADD2.F32 R41, -RZ, R9.H0_H0 ;  /* 0x20000009ff297230 */ /* 0x000fe40000004100 */
[C---:B------:R-:W-:Y:S01]  /*10520*/  FMUL.FTZ R8, R39.reuse, R46 ;  /* 0x0000002e27087220 */ /* 0x040fe20000410000 */
[-C--:B------:R-:W-:Y:S01]  /*10530*/  FMUL.FTZ R50, R39, R44.reuse ;  /* 0x0000002c27327220 */ /* 0x080fe20000410000 */
[----:B------:R-:W-:Y:S02]  /*10540*/  HADD2.F32 R39, -RZ, R12.H0_H0 ;  /* 0x2000000cff277230 */ /* 0x000fe40000004100 */
[----:B------:R-:W-:Y:S01]  /*10550*/  FMUL.FTZ R47, R40, R45 ;  /* 0x0000002d282f7220 */ /* 0x000fe20000410000 */
[----:B------:R-:W-:Y:S01]  /*10560*/  FFMA.FTZ R8, R35, R44, -R8 ;  /* 0x0000002c23087223 */ /* 0x000fe20000010808 */
[----:B------:R-:W-:-:S02]  /*10570*/  HADD2.F32 R44, -RZ, R3.H1_H1 ;  /* 0x30000003ff2c7230 */ /* 0x000fc40000004100 */
[----:B------:R-:W-:Y:S02]  /*10580*/  HADD2.F32 R42, -RZ, R9.H1_H1 ;  /* 0x30000009ff2a7230 */ /* 0x000fe40000004100 */
[----:B------:R-:W-:Y:S01]  /*10590*/  FFMA.FTZ R9, R35, R46, R50 ;  /* 0x0000002e23097223 */ /* 0x000fe20000010032 */
[-C--:B------:R-:W-:Y:S01]  /*105a0*/  FMUL.FTZ R49, R40, R39.reuse ;  /* 0x0000002728317220 */ /* 0x080fe20000410000 */
[----:B------:R-:W-:Y:S01]  /*105b0*/  FFMA.FTZ R35, R36, R39, -R47 ;  /* 0x0000002724237223 */ /* 0x000fe2000001082f */
[C---:B------:R-:W-:Y:S01]  /*105c0*/  FMUL.FTZ R40, R41.reuse, R48 ;  /* 0x0000003029287220 */ /* 0x040fe20000410000 */
[----:B------:R-:W-:Y:S02]  /*105d0*/  HADD2.F32 R47, -RZ, R20.H1_H1 ;  /* 0x30000014ff2f7230 */ /* 0x000fe40000004100 */
[-C--:B------:R-:W-:Y:S01]  /*105e0*/  FMUL.FTZ R41, R41, R44.reuse ;  /* 0x0000002c29297220 */ /* 0x080fe20000410000 */
[----:B------:R-:W-:Y:S02]  /*105f0*/  HADD2.F32 R39, -RZ, R12.H1_H1 ;  /* 0x3000000cff277230 */ /* 0x000fe40000004100 */
[----:B------:R-:W-:Y:S01]  /*10600*/  FFMA.FTZ R44, R37, R44, -R40 ;  /* 0x0000002c252c7223 */ /* 0x000fe20000010828 */
[----:B------:R-:W-:-:S02]  /*10610*/  HADD2.F32 R43, -RZ, R10.H0_H0 ;  /* 0x2000000aff2b7230 */ /* 0x000fc40000004100 */
[----:B------:R-:W-:Y:S01]  /*10620*/  FFMA.FTZ R41, R37, R48, R41 ;  /* 0x0000003025297223 */ /* 0x000fe20000010029 */
[----:B------:R-:W-:Y:S01]  /*10630*/  FFMA.FTZ R46, R36, R45, R49 ;  /* 0x0000002d242e7223 */ /* 0x000fe20000010031 */
[C---:B------:R-:W-:Y:S01]  /*10640*/  FMUL.FTZ R37, R42.reuse, R47 ;  /* 0x0000002f2a257220 */ /* 0x040fe20000410000 */
[----:B------:R-:W-:Y:S02]  /*10650*/  HADD2.F32 R40, -RZ, R21.H0_H0 ;  /* 0x20000015ff287230 */ /* 0x000fe40000004100 */
[-C--:B------:R-:W-:Y:S01]  /*10660*/  FMUL.FTZ R49, R42, R39.reuse ;  /* 0x000000272a317220 */ /* 0x080fe20000410000 */
[----:B------:R-:W-:Y:S02]  /*10670*/  HADD2.F32 R36, -RZ, R13.H0_H0 ;  /* 0x2000000dff247230 */ /* 0x000fe40000004100 */
[----:B------:R-:W-:Y:S01]  /*10680*/  FFMA.FTZ R45, R38, R39, -R37 ;  /* 0x00000027262d7223 */ /* 0x000fe20000010825 */
[----:B------:R-:W-:Y:S02]  /*10690*/  HADD2.F32 R10, -RZ, R10.H1_H1 ;  /* 0x3000000aff0a7230 */ /* 0x000fe40000004100 */
[----:B------:R-:W-:Y:S01]  /*106a0*/  FMUL.FTZ R51, R43, R40 ;  /* 0x000000282b337220 */ /* 0x000fe20000410000 */
[----:B------:R-:W-:-:S02]  /*106b0*/  HADD2.F32 R39, -RZ, R24.H0_H0 ;  /* 0x20000018ff277230 */ /* 0x000fc40000004100 */
[-C--:B------:R-:W-:Y:S01]  /*106c0*/  FMUL.FTZ R43, R43, R36.reuse ;  /* 0x000000242b2b7220 */ /* 0x080fe20000410000 */
[----:B------:R-:W-:Y:S02]  /*106d0*/  HADD2.F32 R37, -RZ, R14.H0_H0 ;  /* 0x2000000eff257230 */ /* 0x000fe40000004100 */
[----:B------:R-:W-:Y:S01]  /*106e0*/  FFMA.FTZ R42, R38, R47, R49 ;  /* 0x0000002f262a7223 */ /* 0x000fe20000010031 */
[--C-:B------:R-:W-:Y:S02]  /*106f0*/  HADD2.F32 R5, -RZ, R11.reuse.H0_H0 ;  /* 0x2000000bff057230 */ /* 0x100fe40000004100 */
[----:B------:R-:W-:Y:S01]  /*10700*/  FFMA.FTZ R51, R34, R36, -R51 ;  /* 0x0000002422337223 */ /* 0x000fe20000010833 */
[----:B------:R-:W-:Y:S02]  /*10710*/  HADD2.F32 R11, -RZ, R11.H1_H1 ;  /* 0x3000000bff0b7230 */ /* 0x000fe40000004100 */
[----:B------:R-:W-:Y:S01]  /*10720*/  FMUL.FTZ R47, R10, R39 ;  /* 0x000000270a2f7220 */ /* 0x000fe20000410000 */
[----:B------:R-:W-:Y:S01]  /*10730*/  FFMA.FTZ R43, R34, R40, R43 ;  /* 0x00000028222b7223 */ /* 0x000fe2000001002b */
[----:B------:R-:W-:Y:S01]  /*10740*/  FMUL.FTZ R49, R10, R37 ;  /* 0x000000250a317220 */ /* 0x000fe20000410000 */
[----:B------:R-:W-:-:S02]  /*10750*/  HADD2.F32 R36, -RZ, R21.H1_H1 ;  /* 0x30000015ff247230 */ /* 0x000fc40000004100 */
[C---:B------:R-:W-:Y:S01]  /*10760*/  FFMA.FTZ R40, R6.reuse, R37, -R47 ;  /* 0x0000002506287223 */ /* 0x040fe2000001082f */
[----:B------:R-:W-:Y:S02]  /*10770*/  HADD2.F32 R38, -RZ, R24.H1_H1 ;  /* 0x30000018ff267230 */ /* 0x000fe40000004100 */
[----:B------:R-:W-:Y:S01]  /*10780*/  FFMA.FTZ R48, R6, R39, R49 ;  /* 0x0000002706307223 */ /* 0x000fe20000010031 */
[----:B------:R-:W-:Y:S02]  /*10790*/  HADD2.F32 R10, -RZ, R13.H1_H1 ;  /* 0x3000000dff0a7230 */ /* 0x000fe40000004100 */
[----:B------:R-:W-:Y:S01]  /*107a0*/  FMUL.FTZ R37, R5, R36 ;  /* 0x0000002405257220 */ /* 0x000fe20000410000 */
[----:B------:R-:W-:Y:S02]  /*107b0*/  HADD2.F32 R34, -RZ, R14.H1_H1 ;  /* 0x3000000eff227230 */ /* 0x000fe40000004100 */
[----:B------:R-:W-:Y:S01]  /*107c0*/  FMUL.FTZ R6, R11, R38 ;  /* 0x000000260b067220 */ /* 0x000fe20000410000 */
[----:B------:R-:W-:-:S02]  /*107d0*/  HADD2.F32 R4, -RZ, R7.H0_H0 ;  /* 0x20000007ff047230 */ /* 0x000fc40000004100 */
[----:B------:R-:W-:Y:S01]  /*107e0*/  FMUL.FTZ R5, R5, R10 ;  /* 0x0000000a05057220 */ /* 0x000fe20000410000 */
[----:B------:R-:W-:Y:S02]  /*107f0*/  HADD2.F32 R7, -RZ, R7.H1_H1 ;  /* 0x30000007ff077230 */ /* 0x000fe40000004100 */
[----:B------:R-:W-:Y:S01]  /*10800*/  FMUL.FTZ R39, R11, R34 ;  /* 0x000000220b277220 */ /* 0x000fe20000410000 */
[C---:B------:R-:W-:Y:S01]  /*10810*/  FFMA.FTZ R37, R4.reuse, R10, -R37 ;  /* 0x0000000a04257223 */ /* 0x040fe20000010825 */
[----:B------:R-:W-:Y:S01]  /*10820*/  FFMA.FTZ R11, R4, R36, R5 ;  /* 0x00000024040b7223 */ /* 0x000fe20000010005 */
[C---:B------:R-:W-:Y:S01]  /*10830*/  FFMA.FTZ R34, R7.reuse, R34, -R6 ;  /* 0x0000002207227223 */ /* 0x040fe20000010806 */
[----:B------:R-:W-:Y:S01]  /*10840*/  FFMA.FTZ R38, R7, R38, R39 ;  /* 0x0000002607267223 */ /* 0x000fe20000010027 */
[----:B------:R-:W-:Y:S02]  /*10850*/  F2FP.F16.F32.PACK_AB R4, R35, R8 ;  /* 0x000000082304723e */ /* 0x000fe400000000ff */
[----:B------:R-:W-:-:S02]  /*10860*/  F2FP.F16.F32.PACK_AB R8, R46, R9 ;  /* 0x000000092e08723e */ /* 0x000fc400000000ff */
        /* <DEDUP_REMOVED lines=8> */
.L_x_619:
[----:B------:R-:W-:Y:S05]  /*108f0*/  BSYNC B1 ;  /* 0x0000000000017941 */ /* 0x000fea0003800000 */
.L_x_618:
[----:B-12---:R-:W-:Y:S01]  /*10900*/  VIADD R4, R212, 0x20 ;  /* 0x00000020d4047836 */ /* 0x006fe20000000000 */
[----:B------:R-:W-:Y:S04]  /*10910*/  BSSY B1, `(.L_x_622) ;  /* 0x00000ba000017945 */ /* 0x000fe80003800000 */
[----:B------:R-:W-:-:S13]  /*10920*/  ISETP.GE.AND P0, PT, R4, R0, PT ;  /* 0x000000000400720c */ /* 0x000fda0003f06270 */
[----:B------:R-:W-:Y:S05]  /*10930*/  @P0 BRA `(.L_x_623) ;  /* 0x0000000800dc0947 */ /* 0x000fea0003800000 */
[----:B------:R-:W1:Y:S01]  /*10940*/  LDC R34, c[0x0][0x3f4] ;  /* 0x0000fd00ff227b82 */ /* 0x000e620000000800 */
[----:B------:R-:W-:Y:S01]  /*10950*/  BSSY B2, `(.L_x_624) ;  /* 0x000005c000027945 */ /* 0x000fe20003800000 */
[----:B------:R-:W-:Y:S02]  /*10960*/  SHF.R.U32.HI R52, RZ, 0x3, R223 ;  /* 0x00000003ff347819 */ /* 0x000fe400000116df */
[-C--:B-1----:R-:W-:Y:S02]  /*10970*/  ISETP.GE.AND P0, PT, R16, R34.reuse, PT ;  /* 0x000000221000720c */ /* 0x082fe40003f06270 */
[----:B------:R-:W-:-:S11]  /*10980*/  ISETP.GE.AND P1, PT, R213, R34, PT ;  /* 0x00000022d500720c */ /* 0x000fd60003f26270 */
[----:B------:R-:W-:Y:S05]  /*10990*/  @P0 BRA `(.L_x_625) ;  /* 0x00000004005c0947 */ /* 0x000fea0003800000 */
[----:B------:R-:W2:Y:S01]  /*109a0*/  LDL R54, [R1+0x19c] ;  /* 0x00019c0001367983 */ /* 0x000ea20000100800 */
[----:B------:R-:W-:Y:S01]  /*109b0*/  LEA.HI R4, R34, R233, RZ, 0x1d ;  /* 0x000000e922047211 */ /* 0x000fe200078fe8ff */
[----:B------:R-:W-:Y:S02]  /*109c0*/  HADD2.F32 R48, -RZ, R29.H0_H0 ;  /* 0x2000001dff307230 */ /* 0x000fe40000004100 */
[----:B------:R-:W-:Y:S01]  /*109d0*/  HADD2.F32 R46, -RZ, R25.H0_H0 ;  /* 0x20000019ff2e7230 */ /* 0x000fe20000004100 */
[----:B0-----:R-:W-:Y:S01]  /*109e0*/  SHF.R.S32.HI R5, RZ, 0x1f, R4 ;  /* 0x0000001fff057819 */ /* 0x001fe20000011404 */
[----:B------:R-:W-:Y:S02]  /*109f0*/  IMAD.SHL.U32 R6, R4, 0x8, RZ ;  /* 0x0000000804067824 */ /* 0x000fe400078e00ff */
[--C-:B------:R-:W-:Y:S01]  /*10a00*/  HADD2.F32 R49, -RZ, R30.reuse.H0_H0 ;  /* 0x2000001eff317230 */ /* 0x100fe20000004100 */
[----:B------:R-:W-:Y:S01]  /*10a10*/  LEA.HI R5, R5, R4, RZ, 0x3 ;  /* 0x0000000405057211 */ /* 0x000fe200078f18ff */
[----:B------:R-:W-:Y:S01]  /*10a20*/  HADD2.F32 R51, -RZ, R30.H1_H1 ;  /* 0x3000001eff337230 */ /* 0x000fe20000004100 */
[----:B------:R-:W-:Y:S01]  /*10a30*/  LOP3.LUT R4, R223, 0x38, R6, 0xf8, !PT ;  /* 0x00000038df047812 */ /* 0x000fe200078ef806 */
[--C-:B------:R-:W-:Y:S01]  /*10a40*/  HADD2.F32 R53, -RZ, R31.reuse.H0_H0 ;  /* 0x2000001fff357230 */ /* 0x100fe20000004100 */
[----:B------:R-:W-:Y:S01]  /*10a50*/  SHF.L.U32 R5, R5, 0xa, RZ ;  /* 0x0000000a05057819 */ /* 0x000fe200000006ff */
[----:B------:R-:W-:Y:S01]  /*10a60*/  HADD2.F32 R50, -RZ, R31.H1_H1 ;  /* 0x3000001fff327230 */ /* 0x000fe20000004100 */
[----:B------:R-:W-:-:S02]  /*10a70*/  LOP3.LUT R8, R4, R52, RZ, 0x3c, !PT ;  /* 0x0000003404087212 */ /* 0x000fc400078e3cff */
[----:B------:R-:W-:-:S04]  /*10a80*/  LOP3.LUT R33, R5, 0x7fffe000, RZ, 0xc0, !PT ;  /* 0x7fffe00005217812 */ /* 0x000fc800078ec0ff */
[----:B------:R-:W-:-:S05]  /*10a90*/  IADD3 R33, R8, R33, R227 ;  /* 0x0000002108217210 */ /* 0x000fca0007ffe0e3 */
[----:B------:R-:W-:-:S05]  /*10aa0*/  IMAD R33, R33, 0x2, R18 ;  /* 0x0000000221217824 */ /* 0x000fca00078e0212 */
[----:B------:R-:W0:Y:S02]  /*10ab0*/  LDS.128 R8, [R33+0x14400] ;  /* 0x0144000021087984 */ /* 0x000e240000000c00 */
[----:B0-----:R-:W-:Y:S02]  /*10ac0*/  HADD2.F32 R40, -RZ, R8.H1_H1 ;  /* 0x30000008ff287230 */ /* 0x001fe40000004100 */
[--C-:B------:R-:W-:Y:S02]  /*10ad0*/  HADD2.F32 R43, -RZ, R10.reuse.H0_H0 ;  /* 0x2000000aff2b7230 */ /* 0x100fe40000004100 */
[----:B------:R-:W-:Y:S02]  /*10ae0*/  HADD2.F32 R44, -RZ, R10.H1_H1 ;  /* 0x3000000aff2c7230 */ /* 0x000fe40000004100 */
[----:B------:R-:W-:Y:S01]  /*10af0*/  FMUL.FTZ R10, R49, R40 ;  /* 0x00000028310a7220 */ /* 0x000fe20000410000 */
[--C-:B------:R-:W-:Y:S02]  /*10b00*/  HADD2.F32 R41, -RZ, R9.reuse.H0_H0 ;  /* 0x20000009ff297230 */ /* 0x100fe40000004100 */
[----:B------:R-:W-:-:S02]  /*10b10*/  HADD2.F32 R42, -RZ, R9.H1_H1 ;  /* 0x30000009ff2a7230 */ /* 0x000fc40000004100 */
[--C-:B------:R-:W-:Y:S02]  /*10b20*/  HADD2.F32 R9, -RZ, R11.reuse.H0_H0 ;  /* 0x2000000bff097230 */ /* 0x100fe40000004100 */
[----:B------:R-:W-:Y:S01]  /*10b30*/  HADD2.F32 R11, -RZ, R11.H1_H1 ;  /* 0x3000000bff0b7230 */ /* 0x000fe20000004100 */
[----:B--2---:R-:W0:Y:S02]  /*10b40*/  LDS.128 R4, [R54] ;  /* 0x0000000036047984 */ /* 0x004e240000000c00 */
[--C-:B0-----:R-:W-:Y:S02]  /*10b50*/  HADD2.F32 R38, -RZ, R5.reuse.H0_H0 ;  /* 0x20000005ff267230 */ /* 0x101fe40000004100 */
[----:B------:R-:W-:Y:S02]  /*10b60*/  HADD2.F32 R39, -RZ, R5.H1_H1 ;  /* 0x30000005ff277230 */ /* 0x000fe40000004100 */
[----:B------:R-:W-:Y:S02]  /*10b70*/  HADD2.F32 R5, -RZ, R8.H0_H0 ;  /* 0x20000008ff057230 */ /* 0x000fe40000004100 */
[----:B------:R-:W-:-:S02]  /*10b80*/  HADD2.F32 R36, -RZ, R4.H0_H0 ;  /* 0x20000004ff247230 */ /* 0x000fc40000004100 */
[----:B------:R-:W-:Y:S02]  /*10b90*/  HADD2.F32 R37, -RZ, R4.H1_H1 ;  /* 0x30000004ff257230 */ /* 0x000fe40000004100 */
[-C--:B------:R-:W-:Y:S01]  /*10ba0*/  FMUL.FTZ R45, R48, R5.reuse ;  /* 0x00000005302d7220 */ /* 0x080fe20000410000 */
[C---:B------:R-:W-:Y:S01]  /*10bb0*/  FMUL.FTZ R47, R46.reuse, R5 ;  /* 0x000000052e2f7220 */ /* 0x040fe20000410000 */
[----:B------:R-:W-:Y:S02]  /*10bc0*/  HADD2.F32 R35, -RZ, R6.H0_H0 ;  /* 0x20000006ff237230 */ /* 0x000fe40000004100 */
[-C--:B------:R-:W-:Y:S01]  /*10bd0*/  FFMA.FTZ R5, R46, R36.reuse, -R45 ;  /* 0x000000242e057223 */ /* 0x080fe2000001082d */
[----:B------:R-:W-:Y:S02]  /*10be0*/  HADD2.F32 R45, -RZ, R26.H0_H0 ;  /* 0x2000001aff2d7230 */ /* 0x000fe40000004100 */
[----:B------:R-:W-:Y:S01]  /*10bf0*/  FFMA.FTZ R8, R48, R36, R47 ;  /* 0x0000002430087223 */ /* 0x000fe2000001002f */
[----:B------:R-:W-:-:S02]  /*10c00*/  HADD2.F32 R46, -RZ, R29.H1_H1 ;  /* 0x3000001dff2e7230 */ /* 0x000fc40000004100 */
[----:B------:R-:W-:Y:S02]  /*10c10*/  HADD2.F32 R36, -RZ, R25.H1_H1 ;  /* 0x30000019ff247230 */ /* 0x000fe40000004100 */
[C---:B------:R-:W-:Y:S01]  /*10c20*/  FMUL.FTZ R40, R45.reuse, R40 ;  /* 0x000000282d287220 */ /* 0x040fe20000410000 */
[----:B------:R-:W-:Y:S01]  /*10c30*/  FFMA.FTZ R10, R45, R37, -R10 ;  /* 0x000000252d0a7223 */ /* 0x000fe2000001080a */
[----:B------:R-:W-:Y:S01]  /*10c40*/  FMUL.FTZ R45, R46, R41 ;  /* 0x000000292e2d7220 */ /* 0x000fe20000410000 */
[----:B------:R-:W-:Y:S02]  /*10c50*/  HADD2.F32 R47, -RZ, R26.H1_H1 ;  /* 0x3000001aff2f7230 */ /* 0x000fe40000004100 */
[----:B------:R-:W-:Y:S01]  /*10c60*/  FFMA.FTZ R37, R49, R37, R40 ;  /* 0x0000002531257223 */ /* 0x000fe20000010028 */
[C---:B------:R-:W-:Y:S01]  /*10c70*/  FMUL.FTZ R41, R36.reuse, R41 ;  /* 0x0000002924297220 */ /* 0x040fe20000410000 */
[----:B------:R-:W-:Y:S02]  /*10c80*/  HADD2.F32 R49, -RZ, R27.H0_H0 ;  /* 0x2000001bff317230 */ /* 0x000fe40000004100 */
[----:B------:R-:W-:Y:S01]  /*10c90*/  FFMA.FTZ R45, R36, R38, -R45 ;  /* 0x00000026242d7223 */ /* 0x000fe2000001082d */
[----:B------:R-:W-:Y:S01]  /*10ca0*/  FMUL.FTZ R36, R51, R42 ;  /* 0x0000002a33247220 */ /* 0x000fe20000410000 */
[----:B------:R-:W-:Y:S01]  /*10cb0*/  FFMA.FTZ R41, R46, R38, R41 ;  /* 0x000000262e297223 */ /* 0x000fe20000010029 */
[----:B------:R-:W-:Y:S01]  /*10cc0*/  FMUL.FTZ R42, R47, R42 ;  /* 0x0000002a2f2a7220 */ /* 0x000fe20000410000 */
[----:B------:R-:W-:-:S02]  /*10cd0*/  HADD2.F32 R48, -RZ, R32.H0_H0 ;  /* 0x20000020ff307230 */ /* 0x000fc40000004100 */
[-C--:B------:R-:W-:Y:S01]  /*10ce0*/  FMUL.FTZ R38, R53, R43.reuse ;  /* 0x0000002b35267220 */ /* 0x080fe20000410000 */
[----:B------:R-:W-:Y:S02]  /*10cf0*/  HADD2.F32 R46, -RZ, R28.H0_H0 ;  /* 0x2000001cff2e7230 */ /* 0x000fe40000004100 */
[----:B------:R-:W-:Y:S01]  /*10d00*/  FMUL.FTZ R40, R49, R43 ;  /* 0x0000002b31287220 */ /* 0x000fe20000410000 */
[----:B------:R-:W-:Y:S02]  /*10d10*/  HADD2.F32 R6, -RZ, R6.H1_H1 ;  /* 0x30000006ff067230 */ /* 0x000fe40000004100 */
[-C--:B------:R-:W-:Y:S01]  /*10d20*/  FFMA.FTZ R36, R47, R39.reuse, -R36 ;  /* 0x000000272f247223 */ /* 0x080fe20000010824 */
[----:B------:R-:W-:Y:S01]  /*10d30*/  FFMA.FTZ R42, R51, R39, R42 ;  /* 0x00000027332a7223 */ /* 0x000fe2000001002a */
[-C--:B------:R-:W-:Y:S01]  /*10d40*/  FFMA.FTZ R38, R49, R35.reuse, -R38 ;  /* 0x0000002331267223 */ /* 0x080fe20000010826 */
[----:B------:R-:W-:Y:S01]  /*10d50*/  FFMA.FTZ R40, R53, R35, R40 ;  /* 0x0000002335287223 */ /* 0x000fe20000010028 */
[-C--:B------:R-:W-:Y:S01]  /*10d60*/  FMUL.FTZ R39, R48, R44.reuse ;  /* 0x0000002c30277220 */ /* 0x080fe20000410000 */
[----:B------:R-:W-:Y:S01]  /*10d70*/  FMUL.FTZ R35, R46, R44 ;  /* 0x0000002c2e237220 */ /* 0x000fe20000410000 */
[----:B------:R-:W-:-:S02]  /*10d80*/  HADD2.F32 R49, -RZ, R32.H1_H1 ;  /* 0x30000020ff317230 */ /* 0x000fc40000004100 */
[----:B------:R-:W-:Y:S01]  /*10d90*/  FMUL.FTZ R43, R50, R9 ;  /* 0x00000009322b7220 */ /* 0x000fe20000410000 */
[----:B------:R-:W-:Y:S02]  /*10da0*/  HADD2.F32 R44, -RZ, R27.H1_H1 ;  /* 0x3000001bff2c7230 */ /* 0x000fe40000004100 */
[-C--:B------:R-:W-:Y:S01]  /*10db0*/  FFMA.FTZ R39, R46, R6.reuse, -R39 ;  /* 0x000000062e277223 */ /* 0x080fe20000010827 */
[----:B------:R-:W-:Y:S02]  /*10dc0*/  HADD2.F32 R47, -RZ, R28.H1_H1 ;  /* 0x3000001cff2f7230 */ /* 0x000fe40000004100 */
[----:B------:R-:W-:Y:S01]  /*10dd0*/  FFMA.FTZ R35, R48, R6, R35 ;  /* 0x0000000630237223 */ /* 0x000fe20000010023 */
[--C-:B------:R-:W-:Y:S02]  /*10de0*/  HADD2.F32 R4, -RZ, R7.reuse.H0_H0 ;  /* 0x20000007ff047230 */ /* 0x100fe40000004100 */
[----:B------:R-:W-:Y:S01]  /*10df0*/  FMUL.FTZ R6, R49, R11 ;  /* 0x0000000b31067220 */ /* 0x000fe20000410000 */
[----:B------:R-:W-:-:S02]  /*10e00*/  HADD2.F32 R7, -RZ, R7.H1_H1 ;  /* 0x30000007ff077230 */ /* 0x000fc40000004100 */
[C---:B------:R-:W-:Y:S01]  /*10e10*/  FMUL.FTZ R9, R44.reuse, R9 ;  /* 0x000000092c097220 */ /* 0x040fe20000410000 */
[----:B------:R-:W-:Y:S01]  /*10e20*/  FMUL.FTZ R46, R47, R11 ;  /* 0x0000000b2f2e7220 */ /* 0x000fe20000410000 */
[----:B------:R-:W-:Y:S01]  /*10e30*/  FFMA.FTZ R43, R44, R4, -R43 ;  /* 0x000000042c2b7223 */ /* 0x000fe2000001082b */
[----:B------:R-:W-:Y:S01]  /*10e40*/  F2FP.F16.F32.PACK_AB R8, R37, R8 ;  /* 0x000000082508723e */ /* 0x000fe200000000ff */
[-C--:B------:R-:W-:Y:S01]  /*10e50*/  FFMA.FTZ R44, R47, R7.reuse, -R6 ;  /* 0x000000072f2c7223 */ /* 0x080fe20000010806 */
[----:B------:R-:W-:Y:S01]  /*10e60*/  FFMA.FTZ R11, R50, R4, R9 ;  /* 0x00000004320b7223 */ /* 0x000fe20000010009 */
[----:B------:R-:W-:Y:S01]  /*10e70*/  FFMA.FTZ R46, R49, R7, R46 ;  /* 0x00000007312e7223 */ /* 0x000fe2000001002e */
[----:B------:R-:W-:Y:S02]  /*10e80*/  F2FP.F16.F32.PACK_AB R4, R10, R5 ;  /* 0x000000050a04723e */ /* 0x000fe400000000ff */
[----:B------:R-:W-:Y:S02]  /*10e90*/  F2FP.F16.F32.PACK_AB R5, R36, R45 ;  /* 0x0000002d2405723e */ /* 0x000fe400000000ff */
[----:B------:R-:W-:-:S02]  /*10ea0*/  F2FP.F16.F32.PACK_AB R6, R39, R38 ;  /* 0x000000262706723e */ /* 0x000fc400000000ff */
[----:B------:R-:W-:Y:S02]  /*10eb0*/  F2FP.F16.F32.PACK_AB R7, R44, R43 ;  /* 0x0000002b2c07723e */ /* 0x000fe400000000ff */
[----:B------:R-:W-:Y:S02]  /*10ec0*/  F2FP.F16.F32.PACK_AB R9, R42, R41 ;  /* 0x000000292a09723e */ /* 0x000fe400000000ff */
[----:B------:R-:W-:Y:S01]  /*10ed0*/  F2FP.F16.F32.PACK_AB R10, R35, R40 ;  /* 0x00000028230a723e */ /* 0x000fe200000000ff */
[----:B------:R1:W-:Y:S01]  /*10ee0*/  STS.128 [R54], R4 ;  /* 0x0000000436007388 */ /* 0x0003e20000000c00 */
[----:B------:R-:W-:-:S05]  /*10ef0*/  F2FP.F16.F32.PACK_AB R11, R46, R11 ;  /* 0x0000000b2e0b723e */ /* 0x000fca00000000ff */
[----:B------:R1:W-:Y:S02]  /*10f00*/  STS.128 [R33+0x14400], R8 ;  /* 0x0144000821007388 */ /* 0x0003e40000000c00 */
.L_x_625:
[----:B------:R-:W-:Y:S05]  /*10f10*/  BSYNC B2 ;  /* 0x0000000000027941 */ /* 0x000fea0003800000 */
.L_x_624:
[----:B------:R-:W-:Y:S05]  /*10f20*/  @P1 BRA `(.L_x_623) ;  /* 0x0000000400601947 */ /* 0x000fea0003800000 */
[----:B-1----:R-:W2:Y:S04]  /*10f30*/  LDL R4, [R1+0x14] ;  /* 0x0000140001047983 */ /* 0x002ea80000100800 */
[----:B------:R-:W3:Y:S01]  /*10f40*/  LDL R51, [R1+0x198] ;  /* 0x0001980001337983 */ /* 0x000ee20000100800 */
[----:B------:R-:W-:Y:S02]  /*10f50*/  HADD2.F32 R47, -RZ, R15.H0_H0 ;  /* 0x2000000fff2f7230 */ /* 0x000fe40000004100 */
[----:B------:R-:W-:Y:S02]  /*10f60*/  HADD2.F32 R45, -RZ, R3.H0_H0 ;  /* 0x20000003ff2d7230 */ /* 0x000fe40000004100 */
[----:B------:R-:W-:Y:S02]  /*10f70*/  HADD2.F32 R46, -RZ, R20.H0_H0 ;  /* 0x20000014ff2e7230 */ /* 0x000fe40000004100 */
[----:B------:R-:W-:-:S02]  /*10f80*/  HADD2.F32 R44, -RZ, R12.H0_H0 ;  /* 0x2000000cff2c7230 */ /* 0x000fc40000004100 */
[----:B------:R-:W-:Y:S02]  /*10f90*/  HADD2.F32 R49, -RZ, R15.H1_H1 ;  /* 0x3000000fff317230 */ /* 0x000fe40000004100 */
[----:B------:R-:W-:Y:S02]  /*10fa0*/  HADD2.F32 R48, -RZ, R20.H1_H1 ;  /* 0x30000014ff307230 */ /* 0x000fe40000004100 */
[----:B------:R-:W-:Y:S01]  /*10fb0*/  HADD2.F32 R50, -RZ, R21.H0_H0 ;  /* 0x20000015ff327230 */ /* 0x000fe20000004100 */
[----:B--2---:R-:W-:-:S04]  /*10fc0*/  LEA.HI R34, R34, R4, RZ, 0x1d ;  /* 0x0000000422227211 */ /* 0x004fc800078fe8ff */
[----:B0-----:R-:W-:Y:S01]  /*10fd0*/  SHF.R.S32.HI R5, RZ, 0x1f, R34 ;  /* 0x0000001fff057819 */ /* 0x001fe20000011422 */
[----:B------:R-:W-:-:S03]  /*10fe0*/  IMAD.SHL.U32 R4, R34, 0x8, RZ ;  /* 0x0000000822047824 */ /* 0x000fc600078e00ff */
[----:B------:R-:W-:Y:S02]  /*10ff0*/  LEA.HI R5, R5, R34, RZ, 0x3 ;  /* 0x0000002205057211 */ /* 0x000fe400078f18ff */
[----:B------:R-:W-:-:S03]  /*11000*/  LOP3.LUT R4, R223, 0x38, R4, 0xf8, !PT ;  /* 0x00000038df047812 */ /* 0x000fc600078ef804 */
[----:B------:R-:W-:Y:S01]  /*11010*/  IMAD.SHL.U32 R5, R5, 0x400, RZ ;  /* 0x0000040005057824 */ /* 0x000fe200078e00ff */
[----:B------:R-:W-:Y:S01]  /*11020*/  LOP3.LUT R8, R4, R52, RZ, 0x3c, !PT ;  /* 0x0000003404087212 */ /* 0x000fe200078e3cff */
[----:B------:R-:W-:-:S03]  /*11030*/  HADD2.F32 R52, -RZ, R24.H0_H0 ;  /* 0x20000018ff347230 */ /* 0x000fc60000004100 */
[----:B------:R-:W-:Y:S02]  /*11040*/  LOP3.LUT R33, R5, 0x7fffe000, RZ, 0xc0, !PT ;  /* 0x7fffe00005217812 */ /* 0x000fe400078ec0ff */
[----:B---3--:R-:W0:Y:S02]  /*11050*/  LDS.128 R4, [R51] ;  /* 0x0000000033047984 */ /* 0x008e240000000c00 */
[----:B------:R-:W-:-:S04]  /*11060*/  IADD3 R33, R8, R33, R227 ;  /* 0x0000002108217210 */ /* 0x000fc80007ffe0e3 */
[----:B------:R-:W-:-:S05]  /*11070*/  LEA R33, R33, R18, 0x1 ;  /* 0x0000001221217211 */ /* 0x000fca00078e08ff */
        /* <DEDUP_REMOVED lines=9> */
[--C-:B------:R-:W-:Y:S02]  /*11110*/  HADD2.F32 R42, -RZ, R10.reuse.H0_H0 ;  /* 0x2000000aff2a7230 */ /* 0x100fe40000004100 */
[-C--:B------:R-:W-:Y:S01]  /*11120*/  FMUL.FTZ R8, R47, R5.reuse ;  /* 0x000000052f087220 */ /* 0x080fe20000410000 */
[----:B------:R-:W-:Y:S02]  /*11130*/  HADD2.F32 R43, -RZ, R10.H1_H1 ;  /* 0x3000000aff2b7230 */ /* 0x000fe40000004100 */
[----:B------:R-:W-:Y:S01]  /*11140*/  FMUL.FTZ R10, R45, R5 ;  /* 0x000000052d0a7220 */ /* 0x000fe20000410000 */
[----:B------:R-:W-:-:S02]  /*11150*/  HADD2.F32 R40, -RZ, R9.H0_H0 ;  /* 0x20000009ff287230 */ /* 0x000fc40000004100 */
[----:B------:R-:W-:Y:S01]  /*11160*/  FFMA.FTZ R5, R45, R35, -R8 ;  /* 0x000000232d057223 */ /* 0x000fe20000010808 */
[----:B------:R-:W-:Y:S01]  /*11170*/  FMUL.FTZ R45, R46, R39 ;  /* 0x000000272e2d7220 */ /* 0x000fe20000410000 */
[----:B------:R-:W-:Y:S01]  /*11180*/  FFMA.FTZ R8, R47, R35, R10 ;  /* 0x000000232f087223 */ /* 0x000fe2000001000a */
[----:B------:R-:W-:Y:S02]  /*11190*/  HADD2.F32 R35, -RZ, R3.H1_H1 ;  /* 0x30000003ff237230 */ /* 0x000fe40000004100 */
[C---:B------:R-:W-:Y:S01]  /*111a0*/  FMUL.FTZ R39, R44.reuse, R39 ;  /* 0x000000272c277220 */ /* 0x040fe20000410000 */
[----:B------:R-:W-:Y:S01]  /*111b0*/  FFMA.FTZ R10, R44, R36, -R45 ;  /* 0x000000242c0a7223 */ /* 0x000fe2000001082d */
[----:B------:R-:W-:Y:S02]  /*111c0*/  HADD2.F32 R41, -RZ, R9.H1_H1 ;  /* 0x30000009ff297230 */ /* 0x000fe40000004100 */
[----:B------:R-:W-:Y:S01]  /*111d0*/  FMUL.FTZ R44, R49, R40 ;  /* 0x00000028312c7220 */ /* 0x000fe20000410000 */
[----:B------:R-:W-:Y:S01]  /*111e0*/  FFMA.FTZ R39, R46, R36, R39 ;  /* 0x000000242e277223 */ /* 0x000fe20000010027 */
[----:B------:R-:W-:Y:S01]  /*111f0*/  FMUL.FTZ R40, R35, R40 ;  /* 0x0000002823287220 */ /* 0x000fe20000410000 */
[----:B------:R-:W-:-:S02]  /*11200*/  HADD2.F32 R36, -RZ, R12.H1_H1 ;  /* 0x3000000cff247230 */ /* 0x000fc40000004100 */
[----:B------:R-:W-:Y:S01]  /*11210*/  FFMA.FTZ R44, R35, R37, -R44 ;  /* 0x00000025232c7223 */ /* 0x000fe2000001082c */
[----:B------:R-:W-:Y:S01]  /*11220*/  FMUL.FTZ R35, R48, R41 ;  /* 0x0000002930237220 */ /* 0x000fe20000410000 */
[----:B------:R-:W-:Y:S02]  /*11230*/  HADD2.F32 R46, -RZ, R13.H0_H0 ;  /* 0x2000000dff2e7230 */ /* 0x000fe40000004100 */
[----:B------:R-:W-:Y:S01]  /*11240*/  FFMA.FTZ R40, R49, R37, R40 ;  /* 0x0000002531287223 */ /* 0x000fe20000010028 */
[C---:B------:R-:W-:Y:S01]  /*11250*/  FMUL.FTZ R41, R36.reuse, R41 ;  /* 0x0000002924297220 */ /* 0x040fe20000410000 */
[----:B------:R-:W-:Y:S01]  /*11260*/  FFMA.FTZ R35, R36, R38, -R35 ;  /* 0x0000002624237223 */ /* 0x000fe20000010823 */
[----:B------:R-:W-:Y:S02]  /*11270*/  HADD2.F32 R36, -RZ, R14.H0_H0 ;  /* 0x2000000eff247230 */ /* 0x000fe40000004100 */
[-C--:B------:R-:W-:Y:S01]  /*11280*/  FMUL.FTZ R37, R50, R42.reuse ;  /* 0x0000002a32257220 */ /* 0x080fe20000410000 */
[----:B------:R-:W-:Y:S01]  /*11290*/  FMUL.FTZ R45, R46, R42 ;  /* 0x0000002a2e2d7220 */ /* 0x000fe20000410000 */
[----:B------:R-:W-:Y:S01]  /*112a0*/  FMUL.FTZ R47, R52, R43 ;  /* 0x0000002b342f7220 */ /* 0x000fe20000410000 */
[----:B------:R-:W-:-:S02]  /*112b0*/  HADD2.F32 R9, -RZ, R11.H0_H0 ;  /* 0x2000000bff097230 */ /* 0x000fc40000004100 */
[-C--:B------:R-:W-:Y:S01]  /*112c0*/  FFMA.FTZ R37, R46, R34.reuse, -R37 ;  /* 0x000000222e257223 */ /* 0x080fe20000010825 */
[----:B------:R-:W-:Y:S01]  /*112d0*/  FFMA.FTZ R45, R50, R34, R45 ;  /* 0x00000022322d7223 */ /* 0x000fe2000001002d */
[----:B------:R-:W-:Y:S01]  /*112e0*/  FMUL.FTZ R43, R36, R43 ;  /* 0x0000002b242b7220 */ /* 0x000fe20000410000 */
[----:B------:R-:W-:Y:S02]  /*112f0*/  HADD2.F32 R46, -RZ, R21.H1_H1 ;  /* 0x30000015ff2e7230 */ /* 0x000fe40000004100 */
[----:B------:R-:W-:Y:S01]  /*11300*/  FFMA.FTZ R41, R48, R38, R41 ;  /* 0x0000002630297223 */ /* 0x000fe20000010029 */
[----:B------:R-:W-:Y:S02]  /*11310*/  HADD2.F32 R11, -RZ, R11.H1_H1 ;  /* 0x3000000bff0b7230 */ /* 0x000fe40000004100 */
[-C--:B------:R-:W-:Y:S01]  /*11320*/  FFMA.FTZ R34, R36, R6.reuse, -R47 ;  /* 0x0000000624227223 */ /* 0x080fe2000001082f */
[----:B------:R-:W-:Y:S02]  /*11330*/  HADD2.F32 R49, -RZ, R24.H1_H1 ;  /* 0x30000018ff317230 */ /* 0x000fe40000004100 */
[----:B------:R-:W-:Y:S01]  /*11340*/  FFMA.FTZ R36, R52, R6, R43 ;  /* 0x0000000634247223 */ /* 0x000fe2000001002b */
[----:B------:R-:W-:-:S02]  /*11350*/  HADD2.F32 R38, -RZ, R13.H1_H1 ;  /* 0x3000000dff267230 */ /* 0x000fc40000004100 */
[----:B------:R-:W-:Y:S01]  /*11360*/  FMUL.FTZ R43, R46, R9 ;  /* 0x000000092e2b7220 */ /* 0x000fe20000410000 */
[----:B------:R-:W-:Y:S02]  /*11370*/  HADD2.F32 R47, -RZ, R14.H1_H1 ;  /* 0x3000000eff2f7230 */ /* 0x000fe40000004100 */
[----:B------:R-:W-:Y:S01]  /*11380*/  FMUL.FTZ R6, R49, R11 ;  /* 0x0000000b31067220 */ /* 0x000fe20000410000 */
[--C-:B------:R-:W-:Y:S02]  /*11390*/  HADD2.F32 R4, -RZ, R7.reuse.H0_H0 ;  /* 0x20000007ff047230 */ /* 0x100fe40000004100 */
[C---:B------:R-:W-:Y:S01]  /*113a0*/  FMUL.FTZ R9, R38.reuse, R9 ;  /* 0x0000000926097220 */ /* 0x040fe20000410000 */
[----:B------:R-:W-:Y:S02]  /*113b0*/  HADD2.F32 R7, -RZ, R7.H1_H1 ;  /* 0x30000007ff077230 */ /* 0x000fe40000004100 */
[----:B------:R-:W-:Y:S01]  /*113c0*/  FMUL.FTZ R42, R47, R11 ;  /* 0x0000000b2f2a7220 */ /* 0x000fe20000410000 */
[----:B------:R-:W-:Y:S01]  /*113d0*/  F2FP.F16.F32.PACK_AB R8, R39, R8 ;  /* 0x000000082708723e */ /* 0x000fe200000000ff */
[-C--:B------:R-:W-:Y:S01]  /*113e0*/  FFMA.FTZ R43, R38, R4.reuse, -R43 ;  /* 0x00000004262b7223 */ /* 0x080fe2000001082b */
[----:B------:R-:W-:Y:S01]  /*113f0*/  FFMA.FTZ R11, R46, R4, R9 ;  /* 0x000000042e0b7223 */ /* 0x000fe20000010009 */
[-C--:B------:R-:W-:Y:S01]  /*11400*/  FFMA.FTZ R38, R47, R7.reuse, -R6 ;  /* 0x000000072f267223 */ /* 0x080fe20000010806 */
[----:B------:R-:W-:Y:S01]  /*11410*/  FFMA.FTZ R42, R49, R7, R42 ;  /* 0x00000007312a7223 */ /* 0x000fe2000001002a */
        /* <DEDUP_REMOVED lines=9> */
.L_x_623:
[----:B------:R-:W-:Y:S05]  /*114b0*/  BSYNC B1 ;  /* 0x0000000000017941 */ /* 0x000fea0003800000 */
.L_x_622:
        /* <DEDUP_REMOVED lines=14> */
[----:B------:R-:W-:Y:S01]  /*115a0*/  SHF.R.S32.HI R7, RZ, 0x1f, R4 ;  /* 0x0000001fff077819 */ /* 0x000fe20000011404 */
[----:B0-----:R-:W-:Y:S02]  /*115b0*/  IMAD.SHL.U32 R5, R4, 0x8, RZ ;  /* 0x0000000804057824 */ /* 0x001fe400078e00ff */
[--C-:B------:R-:W-:Y:S01]  /*115c0*/  HADD2.F32 R49, -RZ, R30.reuse.H0_H0 ;  /* 0x2000001eff317230 */ /* 0x100fe20000004100 */
[----:B------:R-:W-:Y:S01]  /*115d0*/  LEA.HI R7, R7, R4, RZ, 0x3 ;  /* 0x0000000407077211 */ /* 0x000fe200078f18ff */
[----:B------:R-:W-:Y:S01]  /*115e0*/  HADD2.F32 R51, -RZ, R30.H1_H1 ;  /* 0x3000001eff337230 */ /* 0x000fe20000004100 */
[----:B------:R-:W-:Y:S01]  /*115f0*/  LOP3.LUT R4, R222, 0x38, R5, 0xf8, !PT ;  /* 0x00000038de047812 */ /* 0x000fe200078ef805 */
[----:B------:R-:W-:-:S02]  /*11600*/  HADD2.F32 R53, -RZ, R31.H0_H0 ;  /* 0x2000001fff357230 */ /* 0x000fc40000004100 */
[----:B------:R-:W-:Y:S01]  /*11610*/  IMAD.SHL.U32 R7, R7, 0x400, RZ ;  /* 0x0000040007077824 */ /* 0x000fe200078e00ff */
[----:B------:R-:W-:Y:S01]  /*11620*/  LOP3.LUT R8, R4, R52, RZ, 0x3c, !PT ;  /* 0x0000003404087212 */ /* 0x000fe200078e3cff */
[----:B------:R-:W-:-:S03]  /*11630*/  HADD2.F32 R50, -RZ, R31.H1_H1 ;  /* 0x3000001fff327230 */ /* 0x000fc60000004100 */
[----:B------:R-:W-:-:S04]  /*11640*/  LOP3.LUT R33, R7, 0x7fffe000, RZ, 0xc0, !PT ;  /* 0x7fffe00007217812 */ /* 0x000fc800078ec0ff */
[----:B------:R-:W-:-:S04]  /*11650*/  IADD3 R33, R8, R33, R225 ;  /* 0x0000002108217210 */ /* 0x000fc80007ffe0e1 */
[----:B------:R-:W-:-:S05]  /*11660*/  LEA R33, R33, R18, 0x1 ;  /* 0x0000001221217211 */ /* 0x000fca00078e08ff */
        /* <DEDUP_REMOVED lines=70> */
.L_x_629:
[----:B------:R-:W-:Y:S05]  /*11ad0*/  BSYNC B2 ;  /* 0x0000000000027941 */ /* 0x000fea0003800000 */
.L_x_628:
        /* <DEDUP_REMOVED lines=11> */
[----:B------:R-:W-:Y:S01]  /*11b90*/  SHF.R.S32.HI R7, RZ, 0x1f, R34 ;  /* 0x0000001fff077819 */ /* 0x000fe20000011422 */
[----:B0-----:R-:W-:-:S03]  /*11ba0*/  IMAD.SHL.U32 R5, R34, 0x8, RZ ;  /* 0x0000000822057824 */ /* 0x001fc600078e00ff */
[----:B------:R-:W-:Y:S02]  /*11bb0*/  LEA.HI R7, R7, R34, RZ, 0x3 ;  /* 0x0000002207077211 */ /* 0x000fe400078f18ff */
[----:B------:R-:W-:-:S03]  /*11bc0*/  LOP3.LUT R4, R222, 0x38, R5, 0xf8, !PT ;  /* 0x00000038de047812 */ /* 0x000fc600078ef805 */
[----:B------:R-:W-:Y:S01]  /*11bd0*/  IMAD.SHL.U32 R7, R7, 0x400, RZ ;  /* 0x0000040007077824 */ /* 0x000fe200078e00ff */
[----:B------:R-:W-:Y:S01]  /*11be0*/  LOP3.LUT R8, R4, R52, RZ, 0x3c, !PT ;  /* 0x0000003404087212 */ /* 0x000fe200078e3cff */
[----:B------:R-:W-:-:S03]  /*11bf0*/  HADD2.F32 R52, -RZ, R24.H0_H0 ;  /* 0x20000018ff347230 */ /* 0x000fc60000004100 */
[----:B------:R-:W-:Y:S02]  /*11c00*/  LOP3.LUT R33, R7, 0x7fffe000, RZ, 0xc0, !PT ;  /* 0x7fffe00007217812 */ /* 0x000fe400078ec0ff */
        /* <DEDUP_REMOVED lines=70> */
.L_x_627:
[----:B------:R-:W-:Y:S05]  /*12070*/  BSYNC B1 ;  /* 0x0000000000017941 */ /* 0x000fea0003800000 */
.L_x_626:
[----:B012---:R-:W-:-:S04]  /*12080*/  IADD3 R5, R212, 0x60, RZ ;  /* 0x00000060d4057810 */ /* 0x007fc80007ffe0ff */
[----:B------:R-:W-:-:S13]  /*12090*/  ISETP.GE.AND P0, PT, R5, R0, PT ;  /* 0x000000000500720c */ /* 0x000fda0003f06270 */
[----:B------:R-:W-:Y:S05]  /*120a0*/  @P0 BRA `(.L_x_606) ;  /* 0x0000000c001c0947 */ /* 0x000fea0003800000 */
[----:B------:R0:W5:Y:S01]  /*120b0*/  LDL R47, [R1+0x104] ;  /* 0x00010400012f7983 */ /* 0x0001620000100800 */
[----:B------:R-:W1:Y:S01]  /*120c0*/  LDC R0, c[0x0][0x3f4] ;  /* 0x0000fd00ff007b82 */ /* 0x000e620000000800 */
[----:B------:R-:W-:Y:S01]  /*120d0*/  VIADD R49, R212, 0x60 ;  /* 0x00000060d4317836 */ /* 0x000fe20000000000 */
[----:B------:R-:W-:Y:S03]  /*120e0*/  BSSY B1, `(.L_x_630) ;  /* 0x000005e000017945 */ /* 0x000fe60003800000 */
[----:B------:R-:W-:-:S05]  /*120f0*/  IMAD.SHL.U32 R49, R49, 0x40, RZ ;  /* 0x0000004031317824 */ /* 0x000fca00078e00ff */
[----:B------:R-:W-:Y:S02]  /*12100*/  LOP3.LUT R49, R49, 0x1c0, RZ, 0xc0, !PT ;  /* 0x000001c031317812 */ /* 0x000fe400078ec0ff */
[-C--:B-1----:R-:W-:Y:S02]  /*12110*/  ISETP.GE.AND P0, PT, R16, R0.reuse, PT ;  /* 0x000000001000720c */ /* 0x082fe40003f06270 */
[----:B------:R-:W-:-:S11]  /*12120*/  ISETP.GE.AND P1, PT, R213, R0, PT ;  /* 0x00000000d500720c */ /* 0x000fd60003f26270 */
[----:B0-----:R-:W-:Y:S05]  /*12130*/  @P0 BRA `(.L_x_631) ;  /* 0x0000000400600947 */ /* 0x001fea0003800000 */
[----:B------:R-:W2:Y:S01]  /*12140*/  LDL R51, [R1+0x18c] ;  /* 0x00018c0001337983 */ /* 0x000ea20000100800 */
[----:B------:R-:W-:Y:S01]  /*12150*/  LEA.HI R4, R0, R233, RZ, 0x1d ;  /* 0x000000e900047211 */ /* 0x000fe200078fe8ff */
[----:B------:R-:W-:Y:S01]  /*12160*/  HADD2.F32 R45, -RZ, R29.H0_H0 ;  /* 0x2000001dff2d7230 */ /* 0x000fe20000004100 */
[----:B------:R-:W-:Y:S01]  /*12170*/  SHF.R.U32.HI R9, RZ, 0x3, R49 ;  /* 0x00000003ff097819 */ /* 0x000fe20000011631 */
[--C-:B------:R-:W-:Y:S01]  /*12180*/  HADD2.F32 R43, -RZ, R25.reuse.H0_H0 ;  /* 0x20000019ff2b7230 */ /* 0x100fe20000004100 */
[----:B------:R-:W-:Y:S01]  /*12190*/  SHF.R.S32.HI R7, RZ, 0x1f, R4 ;  /* 0x0000001fff077819 */ /* 0x000fe20000011404 */
[----:B------:R-:W-:Y:S02]  /*121a0*/  IMAD.SHL.U32 R5, R4, 0x8, RZ ;  /* 0x0000000804057824 */ /* 0x000fe400078e00ff */
[--C-:B------:R-:W-:Y:S01]  /*121b0*/  HADD2.F32 R48, -RZ, R30.reuse.H0_H0 ;  /* 0x2000001eff307230 */ /* 0x100fe20000004100 */
[----:B------:R-:W-:Y:S01]  /*121c0*/  LEA.HI R7, R7, R4, RZ, 0x3 ;  /* 0x0000000407077211 */ /* 0x000fe200078f18ff */
[----:B------:R-:W-:Y:S01]  /*121d0*/  HADD2.F32 R25, -RZ, R25.H1_H1 ;  /* 0x30000019ff197230 */ /* 0x000fe20000004100 */
[----:B------:R-:W-:Y:S01]  /*121e0*/  LOP3.LUT R4, R49, 0x38, R5, 0xf8, !PT ;  /* 0x0000003831047812 */ /* 0x000fe200078ef805 */
[----:B------:R-:W-:Y:S01]  /*121f0*/  HADD2.F32 R50, -RZ, R30.H1_H1 ;  /* 0x3000001eff327230 */ /* 0x000fe20000004100 */
[----:B------:R-:W-:Y:S01]  /*12200*/  SHF.L.U32 R7, R7, 0xa, RZ ;  /* 0x0000000a07077819 */ /* 0x000fe200000006ff */
[----:B------:R-:W-:Y:S01]  /*12210*/  HADD2.F32 R30, -RZ, R27.H0_H0 ;  /* 0x2000001bff1e7230 */ /* 0x000fe20000004100 */
[----:B------:R-:W-:Y:S01]  /*12220*/  LOP3.LUT R8, R4, R9, RZ, 0x3c, !PT ;  /* 0x0000000904087212 */ /* 0x000fe200078e3cff */
[----:B------:R-:W-:Y:S01]  /*12230*/  HADD2.F32 R52, -RZ, R32.H0_H0 ;  /* 0x20000020ff347230 */ /* 0x000fe20000004100 */
[----:B------:R-:W-:-:S04]  /*12240*/  LOP3.LUT R33, R7, 0x7fffe000, RZ, 0xc0, !PT ;  /* 0x7fffe00007217812 */ /* 0x000fc800078ec0ff */
[----:B-----5:R-:W-:-:S05]  /*12250*/  IADD3 R33, R8, R33, R47 ;  /* 0x0000002108217210 */ /* 0x020fca0007ffe02f */
[----:B------:R-:W-:-:S05]  /*12260*/  IMAD R33, R33, 0x2, R18 ;  /* 0x0000000221217824 */ /* 0x000fca00078e0212 */
[----:B------:R-:W0:Y:S02]  /*12270*/  LDS.128 R8, [R33+0x14400] ;  /* 0x0144000021087984 */ /* 0x000e240000000c00 */
[----:B0-----:R-:W-:Y:S02]  /*12280*/  HADD2.F32 R39, -RZ, R8.H1_H1 ;  /* 0x30000008ff277230 */ /* 0x001fe40000004100 */
[--C-:B------:R-:W-:Y:S02]  /*12290*/  HADD2.F32 R40, -RZ, R9.reuse.H0_H0 ;  /* 0x20000009ff287230 */ /* 0x100fe40000004100 */
[----:B------:R-:W-:Y:S02]  /*122a0*/  HADD2.F32 R41, -RZ, R9.H1_H1 ;  /* 0x30000009ff297230 */ /* 0x000fe40000004100 */
[--C-:B------:R-:W-:Y:S02]  /*122b0*/  HADD2.F32 R42, -RZ, R10.reuse.H0_H0 ;  /* 0x2000000aff2a7230 */ /* 0x100fe40000004100 */
[----:B------:R-:W-:Y:S01]  /*122c0*/  HADD2.F32 R10, -RZ, R10.H1_H1 ;  /* 0x3000000aff0a7230 */ /* 0x000fe20000004100 */
[----:B--2---:R-:W0:Y:S02]  /*122d0*/  LDS.128 R4, [R51] ;  /* 0x0000000033047984 */ /* 0x004e240000000c00 */
[----:B0-----:R-:W-:-:S02]  /*122e0*/  HADD2.F32 R37, -RZ, R5.H0_H0 ;  /* 0x20000005ff257230 */ /* 0x001fc40000004100 */
[----:B------:R-:W-:Y:S02]  /*122f0*/  HADD2.F32 R38, -RZ, R5.H1_H1 ;  /* 0x30000005ff267230 */ /* 0x000fe40000004100 */
[----:B------:R-:W-:Y:S02]  /*12300*/  HADD2.F32 R5, -RZ, R8.H0_H0 ;  /* 0x20000008ff057230 */ /* 0x000fe40000004100 */
[--C-:B------:R-:W-:Y:S02]  /*12310*/  HADD2.F32 R35, -RZ, R4.reuse.H0_H0 ;  /* 0x20000004ff237230 */ /* 0x100fe40000004100 */
[----:B------:R-:W-:Y:S02]  /*12320*/  HADD2.F32 R36, -RZ, R4.H1_H1 ;  /* 0x30000004ff247230 */ /* 0x000fe40000004100 */
[-C--:B------:R-:W-:Y:S01]  /*12330*/  FMUL.FTZ R44, R45, R5.reuse ;  /* 0x000000052d2c7220 */ /* 0x080fe20000410000 */
[----:B------:R-:W-:Y:S01]  /*12340*/  FMUL.FTZ R46, R43, R5 ;  /* 0x000000052b2e7220 */ /* 0x000fe20000410000 */
[----:B------:R-:W-:-:S02]  /*12350*/  HADD2.F32 R34, -RZ, R6.H0_H0 ;  /* 0x20000006ff227230 */ /* 0x000fc40000004100 */
[-C--:B------:R-:W-:Y:S01]  /*12360*/  FFMA.FTZ R5, R43, R35.reuse, -R44 ;  /* 0x000000232b057223 */ /* 0x080fe2000001082c */
[----:B------:R-:W-:Y:S02]  /*12370*/  HADD2.F32 R43, -RZ, R29.H1_H1 ;  /* 0x3000001dff2b7230 */ /* 0x000fe40000004100 */
[----:B------:R-:W-:Y:S01]  /*12380*/  FFMA.FTZ R9, R45, R35, R46 ;  /* 0x000000232d097223 */ /* 0x000fe2000001002e */
[--C-:B------:R-:W-:Y:S02]  /*12390*/  HADD2.F32 R44, -RZ, R26.reuse.H0_H0 ;  /* 0x2000001aff2c7230 */ /* 0x100fe40000004100 */
[-C--:B------:R-:W-:Y:S01]  /*123a0*/  FMUL.FTZ R29, R48, R39.reuse ;  /* 0x00000027301d7220 */ /* 0x080fe20000410000 */
[----:B------:R-:W-:Y:S02]  /*123b0*/  HADD2.F32 R26, -RZ, R26.H1_H1 ;  /* 0x3000001aff1a7230 */ /* 0x000fe40000004100 */
[-C--:B------:R-:W-:Y:S01]  /*123c0*/  FMUL.FTZ R46, R43, R40.reuse ;  /* 0x000000282b2e7220 */ /* 0x080fe20000410000 */
[C---:B------:R-:W-:Y:S01]  /*123d0*/  FMUL.FTZ R40, R25.reuse, R40 ;  /* 0x0000002819287220 */ /* 0x040fe20000410000 */
[C---:B------:R-:W-:Y:S01]  /*123e0*/  FMUL.FTZ R39, R44.reuse, R39 ;  /* 0x000000272c277220 */ /* 0x040fe20000410000 */
[-C--:B------:R-:W-:Y:S01]  /*123f0*/  FFMA.FTZ R44, R44, R36.reuse, -R29 ;  /* 0x000000242c2c7223 */ /* 0x080fe2000001081d */
[----:B------:R-:W-:Y:S01]  /*12400*/  FFMA.FTZ R46, R25, R37, -R46 ;  /* 0x00000025192e7223 */ /* 0x000fe2000001082e */
[----:B------:R-:W-:Y:S01]  /*12410*/  FMUL.FTZ R25, R50, R41 ;  /* 0x0000002932197220 */ /* 0x000fe20000410000 */
[----:B------:R-:W-:Y:S01]  /*12420*/  FFMA.FTZ R36, R48, R36, R39 ;  /* 0x0000002430247223 */ /* 0x000fe20000010027 */
[----:B------:R-:W-:-:S02]  /*12430*/  HADD2.F32 R48, -RZ, R31.H0_H0 ;  /* 0x2000001fff307230 */ /* 0x000fc40000004100 */
[C---:B------:R-:W-:Y:S01]  /*12440*/  FMUL.FTZ R41, R26.reuse, R41 ;  /* 0x000000291a297220 */ /* 0x040fe20000410000 */
[----:B------:R-:W-:Y:S01]  /*12450*/  FFMA.FTZ R25, R26, R38, -R25 ;  /* 0x000000261a197223 */ /* 0x000fe20000010819 */
[----:B------:R-:W-:Y:S02]  /*12460*/  HADD2.F32 R26, -RZ, R28.H0_H0 ;  /* 0x2000001cff1a7230 */ /* 0x000fe40000004100 */
[----:B------:R-:W-:Y:S01]  /*12470*/  FFMA.FTZ R40, R43, R37, R40 ;  /* 0x000000252b287223 */ /* 0x000fe20000010028 */
[----:B------:R-:W-:Y:S02]  /*12480*/  HADD2.F32 R6, -RZ, R6.H1_H1 ;  /* 0x30000006ff067230 */ /* 0x000fe40000004100 */
[-C--:B------:R-:W-:Y:S01]  /*12490*/  FMUL.FTZ R29, R48, R42.reuse ;  /* 0x0000002a301d7220 */ /* 0x080fe20000410000 */
[----:B------:R-:W-:Y:S01]  /*124a0*/  FMUL.FTZ R35, R30, R42 ;  /* 0x0000002a1e237220 */ /* 0x000fe20000410000 */
[----:B------:R-:W-:Y:S01]  /*124b0*/  FMUL.FTZ R37, R52, R10 ;  /* 0x0000000a34257220 */ /* 0x000fe20000410000 */
[----:B------:R-:W-:-:S02]  /*124c0*/  HADD2.F32 R8, -RZ, R11.H0_H0 ;  /* 0x2000000bff087230 */ /* 0x000fc40000004100 */
[-C--:B------:R-:W-:Y:S01]  /*124d0*/  FFMA.FTZ R29, R30, R34.reuse, -R29 ;  /* 0x000000221e1d7223 */ /* 0x080fe2000001081d */
[----:B------:R-:W-:Y:S01]  /*124e0*/  FFMA.FTZ R35, R48, R34, R35 ;  /* 0x0000002230237223 */ /* 0x000fe20000010023 */
[C---:B------:R-:W-:Y:S01]  /*124f0*/  FMUL.FTZ R39, R26.reuse, R10 ;  /* 0x0000000a1a277220 */ /* 0x040fe20000410000 */
[----:B------:R-:W-:Y:S02]  /*12500*/  HADD2.F32 R11, -RZ, R11.H1_H1 ;  /* 0x3000000bff0b7230 */ /* 0x000fe40000004100 */
[-C--:B------:R-:W-:Y:S01]  /*12510*/  FFMA.FTZ R10, R26, R6.reuse, -R37 ;  /* 0x000000061a0a7223 */ /* 0x080fe20000010825 */
[----:B------:R-:W-:Y:S02]  /*12520*/  HADD2.F32 R34, -RZ, R31.H1_H1 ;  /* 0x3000001fff227230 */ /* 0x000fe40000004100 */
[----:B------:R-:W-:Y:S01]  /*12530*/  FFMA.FTZ R26, R52, R6, R39 ;  /* 0x00000006341a7223 */ /* 0x000fe20000010027 */
[----:B------:R-:W-:Y:S02]  /*12540*/  HADD2.F32 R30, -RZ, R27.H1_H1 ;  /* 0x3000001bff1e7230 */ /* 0x000fe40000004100 */
[----:B------:R-:W-:Y:S01]  /*12550*/  FFMA.FTZ R41, R50, R38, R41 ;  /* 0x0000002632297223 */ /* 0x000fe20000010029 */
[----:B------:R-:W-:-:S02]  /*12560*/  HADD2.F32 R43, -RZ, R32.H1_H1 ;  /* 0x30000020ff2b7230 */ /* 0x000fc40000004100 */
[-C--:B------:R-:W-:Y:S01]  /*12570*/  FMUL.FTZ R27, R34, R8.reuse ;  /* 0x00000008221b7220 */ /* 0x080fe20000410000 */
[----:B------:R-:W-:Y:S02]  /*12580*/  HADD2.F32 R37, -RZ, R28.H1_H1 ;  /* 0x3000001cff257230 */ /* 0x000fe40000004100 */
[C---:B------:R-:W-:Y:S01]  /*12590*/  FMUL.FTZ R31, R30.reuse, R8 ;  /* 0x000000081e1f7220 */ /* 0x040fe20000410000 */
[--C-:B------:R-:W-:Y:S02]  /*125a0*/  HADD2.F32 R4, -RZ, R7.reuse.H0_H0 ;  /* 0x20000007ff047230 */ /* 0x100fe40000004100 */
[-C--:B------:R-:W-:Y:S01]  /*125b0*/  FMUL.FTZ R6, R43, R11.reuse ;  /* 0x0000000b2b067220 */ /* 0x080fe20000410000 */
[----:B------:R-:W-:Y:S02]  /*125c0*/  HADD2.F32 R7, -RZ, R7.H1_H1 ;  /* 0x30000007ff077230 */ /* 0x000fe40000004100 */
[C---:B------:R-:W-:Y:S01]  /*125d0*/  FMUL.FTZ R8, R37.reuse, R11 ;  /* 0x0000000b25087220 */ /* 0x040fe20000410000 */
        /* <DEDUP_REMOVED lines=14> */
.L_x_631:
[----:B------:R-:W-:Y:S05]  /*126c0*/  BSYNC B1 ;  /* 0x0000000000017941 */ /* 0x000fea0003800000 */
.L_x_630:
[----:B------:R-:W-:Y:S05]  /*126d0*/  @P1 BRA `(.L_x_606) ;  /* 0x0000000400901947 */ /* 0x000fea0003800000 */
[----:B0-----:R-:W2:Y:S04]  /*126e0*/  LDL R4, [R1+0x108] ;  /* 0x0001080001047983 */ /* 0x001ea80000100800 */
[----:B------:R-:W3:Y:S01]  /*126f0*/  LDL R5, [R1+0x14] ;  /* 0x0000140001057983 */ /* 0x000ee20000100800 */
[----:B------:R-:W-:Y:S01]  /*12700*/  SHF.R.U32.HI R7, RZ, 0x3, R49 ;  /* 0x00000003ff077819 */ /* 0x000fe20000011631 */
[----:B------:R-:W-:Y:S02]  /*12710*/  HADD2.F32 R34, -RZ, R3.H0_H0 ;  /* 0x20000003ff227230 */ /* 0x000fe40000004100 */
[----:B------:R-:W-:Y:S02]  /*12720*/  HADD2.F32 R36, -RZ, R15.H0_H0 ;  /* 0x2000000fff247230 */ /* 0x000fe40000004100 */
[----:B------:R-:W-:-:S02]  /*12730*/  HADD2.F32 R38, -RZ, R20.H0_H0 ;  /* 0x20000014ff267230 */ /* 0x000fc40000004100 */
[----:B------:R-:W-:Y:S02]  /*12740*/  HADD2.F32 R39, -RZ, R3.H1_H1 ;  /* 0x30000003ff277230 */ /* 0x000fe40000004100 */
[----:B------:R-:W-:Y:S02]  /*12750*/  HADD2.F32 R41, -RZ, R15.H1_H1 ;  /* 0x3000000fff297230 */ /* 0x000fe40000004100 */
[----:B------:R-:W-:Y:S01]  /*12760*/  HADD2.F32 R43, -RZ, R20.H1_H1 ;  /* 0x30000014ff2b7230 */ /* 0x000fe20000004100 */
[----:B--2---:R-:W-:Y:S02]  /*12770*/  R2UR UR4, R4 ;  /* 0x00000000040472ca */ /* 0x004fe400000e0000 */
[----:B------:R-:W-:Y:S01]  /*12780*/  SHF.R.S32.HI R4, RZ, 0x1f, R213 ;  /* 0x0000001fff047819 */ /* 0x000fe200000114d5 */
[----:B---3--:R-:W-:-:S03]  /*12790*/  IMAD.MOV.U32 R6, RZ, RZ, R5 ;  /* 0x000000ffff067224 */ /* 0x008fc600078e0005 */
[CC--:B------:R-:W-:Y:S02]  /*127a0*/  LEA.HI R5, R4.reuse, R213.reuse, RZ, 0x6 ;  /* 0x000000d504057211 */ /* 0x0c0fe400078f30ff */
[----:B------:R-:W-:Y:S02]  /*127b0*/  LEA.HI R4, R4, R213, RZ, 0x3 ;  /* 0x000000d504047211 */ /* 0x000fe400078f18ff */
[----:B------:R-:W-:Y:S01]  /*127c0*/  LEA.HI R0, R0, R6, RZ, 0x1d ;  /* 0x0000000600007211 */ /* 0x000fe200078fe8ff */
[----:B------:R-:W-:Y:S01]  /*127d0*/  IMAD.SHL.U32 R6, R5, 0x80, RZ ;  /* 0x0000008005067824 */ /* 0x000fe200078e00ff */
[----:B------:R-:W-:Y:S02]  /*127e0*/  LOP3.LUT R4, R49, 0x38, R4, 0xf8, !PT ;  /* 0x0000003831047812 */ /* 0x000fe400078ef804 */
[----:B------:R-:W-:Y:S02]  /*127f0*/  SHF.R.S32.HI R5, RZ, 0x1f, R0 ;  /* 0x0000001fff057819 */ /* 0x000fe40000011400 */
[----:B------:R-:W-:-:S02]  /*12800*/  LOP3.LUT R9, R4, R7, RZ, 0x3c, !PT ;  /* 0x0000000704097212 */ /* 0x000fc400078e3cff */
[----:B------:R-:W-:Y:S02]  /*12810*/  LEA.HI R5, R5, R0, RZ, 0x3 ;  /* 0x0000000005057211 */ /* 0x000fe400078f18ff */
[----:B------:R-:W-:-:S03]  /*12820*/  SHF.L.U32 R4, R0, 0x3, RZ ;  /* 0x0000000300047819 */ /* 0x000fc600000006ff */
[----:B------:R-:W-:Y:S01]  /*12830*/  IMAD.SHL.U32 R5, R5, 0x400, RZ ;  /* 0x0000040005057824 */ /* 0x000fe200078e00ff */
[----:B------:R-:W-:-:S04]  /*12840*/  LOP3.LUT R4, R49, 0x38, R4, 0xf8, !PT ;  /* 0x0000003831047812 */ /* 0x000fc800078ef804 */
[----:B------:R-:W-:Y:S02]  /*12850*/  LOP3.LUT R8, R4, R7, RZ, 0x3c, !PT ;  /* 0x0000000704087212 */ /* 0x000fe400078e3cff */
[----:B------:R-:W-:-:S04]  /*12860*/  LOP3.LUT R25, R5, 0x7fffe000, RZ, 0xc0, !PT ;  /* 0x7fffe00005197812 */ /* 0x000fc800078ec0ff */
[----:B-----5:R-:W-:Y:S02]  /*12870*/  IADD3 R25, R8, R25, R47 ;  /* 0x0000001908197210 */ /* 0x020fe40007ffe02f */
[----:B------:R-:W-:-:S03]  /*12880*/  LOP3.LUT R6, R6, 0xffffe000, RZ, 0xc0, !PT ;  /* 0xffffe00006067812 */ /* 0x000fc600078ec0ff */
[----:B------:R-:W-:Y:S01]  /*12890*/  IMAD R25, R25, 0x2, R18 ;  /* 0x0000000219197824 */ /* 0x000fe200078e0212 */
[----:B------:R-:W-:-:S04]  /*128a0*/  IADD3 R0, R9, R6, R47 ;  /* 0x0000000609007210 */ /* 0x000fc80007ffe02f */
[----:B------:R-:W0:Y:S01]  /*128b0*/  LDS.128 R8, [R25+0x14400] ;  /* 0x0144000019087984 */ /* 0x000e220000000c00 */
[----:B------:R-:W-:-:S05]  /*128c0*/  LEA R0, R0, UR4, 0x1 ;  /* 0x0000000400007c11 */ /* 0x000fca000f8e08ff */
[----:B------:R-:W1:Y:S01]  /*128d0*/  LDS.128 R4, [R0] ;  /* 0x0000000000047984 */ /* 0x000e620000000c00 */
[--C-:B0-----:R-:W-:Y:S02]  /*128e0*/  HADD2.F32 R30, -RZ, R8.reuse.H0_H0 ;  /* 0x20000008ff1e7230 */ /* 0x101fe40000004100 */
[----:B------:R-:W-:-:S03]  /*128f0*/  HADD2.F32 R8, -RZ, R8.H1_H1 ;  /* 0x30000008ff087230 */ /* 0x000fc60000004100 */
[-C--:B------:R-:W-:Y:S01]  /*12900*/  FMUL.FTZ R35, R36, R30.reuse ;  /* 0x0000001e24237220 */ /* 0x080fe20000410000 */
[----:B------:R-:W-:Y:S01]  /*12910*/  FMUL.FTZ R37, R34, R30 ;  /* 0x0000001e22257220 */ /* 0x000fe20000410000 */
[----:B------:R-:W-:Y:S02]  /*12920*/  HADD2.F32 R30, -RZ, R12.H0_H0 ;  /* 0x2000000cff1e7230 */ /* 0x000fe40000004100 */
[--C-:B-1----:R-:W-:Y:S02]  /*12930*/  HADD2.F32 R26, -RZ, R4.reuse.H0_H0 ;  /* 0x20000004ff1a7230 */ /* 0x102fe40000004100 */
[----:B------:R-:W-:Y:S02]  /*12940*/  HADD2.F32 R4, -RZ, R4.H1_H1 ;  /* 0x30000004ff047230 */ /* 0x000fe40000004100 */
[-C--:B------:R-:W-:Y:S01]  /*12950*/  FMUL.FTZ R3, R30, R8.reuse ;  /* 0x000000081e037220 */ /* 0x080fe20000410000 */
[--C-:B------:R-:W-:Y:S02]  /*12960*/  HADD2.F32 R31, -RZ, R9.reuse.H0_H0 ;  /* 0x20000009ff1f7230 */ /* 0x100fe40000004100 */
[----:B------:R-:W-:Y:S01]  /*12970*/  FMUL.FTZ R15, R38, R8 ;  /* 0x00000008260f7220 */ /* 0x000fe20000410000 */
[----:B------:R-:W-:-:S02]  /*12980*/  HADD2.F32 R9, -RZ, R9.H1_H1 ;  /* 0x30000009ff097230 */ /* 0x000fc40000004100 */
[-C--:B------:R-:W-:Y:S01]  /*12990*/  FFMA.FTZ R20, R38, R4.reuse, R3 ;  /* 0x0000000426147223 */ /* 0x080fe20000010003 */
[----:B------:R-:W-:Y:S02]  /*129a0*/  HADD2.F32 R3, -RZ, R12.H1_H1 ;  /* 0x3000000cff037230 */ /* 0x000fe40000004100 */
[----:B------:R-:W-:Y:S01]  /*129b0*/  FFMA.FTZ R8, R30, R4, -R15 ;  /* 0x000000041e087223 */ /* 0x000fe2000001080f */
[--C-:B------:R-:W-:Y:S02]  /*129c0*/  HADD2.F32 R27, -RZ, R5.reuse.H0_H0 ;  /* 0x20000005ff1b7230 */ /* 0x100fe40000004100 */
[-C--:B------:R-:W-:Y:S01]  /*129d0*/  FMUL.FTZ R4, R43, R9.reuse ;  /* 0x000000092b047220 */ /* 0x080fe20000410000 */
[----:B------:R-:W-:Y:S02]  /*129e0*/  HADD2.F32 R5, -RZ, R5.H1_H1 ;  /* 0x30000005ff057230 */ /* 0x000fe40000004100 */
[----:B------:R-:W-:Y:S01]  /*129f0*/  FMUL.FTZ R12, R3, R9 ;  /* 0x00000009030c7220 */ /* 0x000fe20000410000 */
[----:B------:R-:W-:-:S02]  /*12a00*/  HADD2.F32 R32, -RZ, R10.H0_H0 ;  /* 0x2000000aff207230 */ /* 0x000fc40000004100 */
[----:B------:R-:W-:Y:S02]  /*12a10*/  HADD2.F32 R10, -RZ, R10.H1_H1 ;  /* 0x3000000aff0a7230 */ /* 0x000fe40000004100 */
[----:B------:R-:W-:Y:S02]  /*12a20*/  HADD2.F32 R38, -RZ, R24.H0_H0 ;  /* 0x20000018ff267230 */ /* 0x000fe40000004100 */
[----:B------:R-:W-:Y:S01]  /*12a30*/  FFMA.FTZ R3, R3, R5, -R4 ;  /* 0x0000000503037223 */ /* 0x000fe20000010804 */
[----:B------:R-:W-:Y:S02]  /*12a40*/  HADD2.F32 R28, -RZ, R6.H0_H0 ;  /* 0x20000006ff1c7230 */ /* 0x000fe40000004100 */
[-C--:B------:R-:W-:Y:S01]  /*12a50*/  FFMA.FTZ R35, R34, R26.reuse, -R35 ;  /* 0x0000001a22237223 */ /* 0x080fe20000010823 */
[----:B------:R-:W-:Y:S01]  /*12a60*/  FFMA.FTZ R37, R36, R26, R37 ;  /* 0x0000001a24257223 */ /* 0x000fe20000010025 */
[----:B------:R-:W-:Y:S02]  /*12a70*/  HADD2.F32 R4, -RZ, R14.H0_H0 ;  /* 0x2000000eff047230 */ /* 0x000fe40000004100 */
[----:B------:R-:W-:Y:S01]  /*12a80*/  FMUL.FTZ R26, R41, R31 ;  /* 0x0000001f291a7220 */ /* 0x000fe20000410000 */
[----:B------:R-:W-:-:S02]  /*12a90*/  HADD2.F32 R6, -RZ, R6.H1_H1 ;  /* 0x30000006ff067230 */ /* 0x000fc40000004100 */
[----:B------:R-:W-:Y:S01]  /*12aa0*/  FFMA.FTZ R9, R43, R5, R12 ;  /* 0x000000052b097223 */ /* 0x000fe2000001000c */
[-C--:B------:R-:W-:Y:S01]  /*12ab0*/  FMUL.FTZ R5, R38, R10.reuse ;  /* 0x0000000a26057220 */ /* 0x080fe20000410000 */
[C---:B------:R-:W-:Y:S01]  /*12ac0*/  FMUL.FTZ R30, R39.reuse, R31 ;  /* 0x0000001f271e7220 */ /* 0x040fe20000410000 */
[----:B------:R-:W-:Y:S02]  /*12ad0*/  HADD2.F32 R33, -RZ, R11.H0_H0 ;  /* 0x2000000bff217230 */ /* 0x000fe40000004100 */
[----:B------:R-:W-:Y:S01]  /*12ae0*/  FFMA.FTZ R26, R39, R27, -R26 ;  /* 0x0000001b271a7223 */ /* 0x000fe2000001081a */
[----:B------:R-:W-:Y:S02]  /*12af0*/  HADD2.F32 R36, -RZ, R21.H0_H0 ;  /* 0x20000015ff247230 */ /* 0x000fe40000004100 */
[C---:B------:R-:W-:Y:S01]  /*12b00*/  FMUL.FTZ R31, R4.reuse, R10 ;  /* 0x0000000a041f7220 */ /* 0x040fe20000410000 */
[----:B------:R-:W-:Y:S02]  /*12b10*/  HADD2.F32 R11, -RZ, R11.H1_H1 ;  /* 0x3000000bff0b7230 */ /* 0x000fe40000004100 */
[----:B------:R-:W-:Y:S01]  /*12b20*/  FFMA.FTZ R10, R4, R6, -R5 ;  /* 0x00000006040a7223 */ /* 0x000fe20000010805 */
[----:B------:R-:W-:-:S02]  /*12b30*/  HADD2.F32 R34, -RZ, R13.H0_H0 ;  /* 0x2000000dff227230 */ /* 0x000fc40000004100 */
[----:B------:R-:W-:Y:S02]  /*12b40*/  HADD2.F32 R21, -RZ, R21.H1_H1 ;  /* 0x30000015ff157230 */ /* 0x000fe40000004100 */
[----:B------:R-:W-:Y:S02]  /*12b50*/  HADD2.F32 R39, -RZ, R24.H1_H1 ;  /* 0x30000018ff277230 */ /* 0x000fe40000004100 */
[----:B------:R-:W-:Y:S02]  /*12b60*/  HADD2.F32 R13, -RZ, R13.H1_H1 ;  /* 0x3000000dff0d7230 */ /* 0x000fe40000004100 */
[----:B------:R-:W-:Y:S02]  /*12b70*/  HADD2.F32 R5, -RZ, R14.H1_H1 ;  /* 0x3000000eff057230 */ /* 0x000fe40000004100 */
[--C-:B------:R-:W-:Y:S02]  /*12b80*/  HADD2.F32 R29, -RZ, R7.reuse.H0_H0 ;  /* 0x20000007ff1d7230 */ /* 0x100fe40000004100 */
[----:B------:R-:W-:Y:S01]  /*12b90*/  FFMA.FTZ R30, R41, R27, R30 ;  /* 0x0000001b291e7223 */ /* 0x000fe2000001001e */
[----:B------:R-:W-:-:S02]  /*12ba0*/  HADD2.F32 R7, -RZ, R7.H1_H1 ;  /* 0x30000007ff077230 */ /* 0x000fc40000004100 */
[----:B------:R-:W-:Y:S01]  /*12bb0*/  FMUL.FTZ R15, R36, R32 ;  /* 0x00000020240f7220 */ /* 0x000fe20000410000 */
[----:B------:R-:W-:Y:S01]  /*12bc0*/  FFMA.FTZ R12, R38, R6, R31 ;  /* 0x00000006260c7223 */ /* 0x000fe2000001001f */
[----:B------:R-:W-:Y:S01]  /*12bd0*/  FMUL.FTZ R4, R21, R33 ;  /* 0x0000002115047220 */ /* 0x000fe20000410000 */
[----:B------:R-:W-:Y:S01]  /*12be0*/  FMUL.FTZ R14, R39, R11 ;  /* 0x0000000b270e7220 */ /* 0x000fe20000410000 */
[C---:B------:R-:W-:Y:S01]  /*12bf0*/  FMUL.FTZ R27, R34.reuse, R32 ;  /* 0x00000020221b7220 */ /* 0x040fe20000410000 */
[----:B------:R-:W-:Y:S01]  /*12c00*/  FMUL.FTZ R6, R13, R33 ;  /* 0x000000210d067220 */ /* 0x000fe20000410000 */
[----:B------:R-:W-:Y:S01]  /*12c10*/  FMUL.FTZ R24, R5, R11 ;  /* 0x0000000b05187220 */ /* 0x000fe20000410000 */
[-C--:B------:R-:W-:Y:S01]  /*12c20*/  FFMA.FTZ R15, R34, R28.reuse, -R15 ;  /* 0x0000001c220f7223 */ /* 0x080fe2000001080f */
[----:B------:R-:W-:Y:S01]  /*12c30*/  FFMA.FTZ R11, R13, R29, -R4 ;  /* 0x0000001d0d0b7223 */ /* 0x000fe20000010804 */
[----:B------:R-:W-:Y:S01]  /*12c40*/  FFMA.FTZ R14, R5, R7, -R14 ;  /* 0x00000007050e7223 */ /* 0x000fe2000001080e */
[----:B------:R-:W-:Y:S01]  /*12c50*/  FFMA.FTZ R27, R36, R28, R27 ;  /* 0x0000001c241b7223 */ /* 0x000fe2000001001b */
[----:B------:R-:W-:Y:S01]  /*12c60*/  FFMA.FTZ R29, R21, R29, R6 ;  /* 0x0000001d151d7223 */ /* 0x000fe20000010006 */
[----:B------:R-:W-:Y:S01]  /*12c70*/  FFMA.FTZ R24, R39, R7, R24 ;  /* 0x0000000727187223 */ /* 0x000fe20000010018 */
[----:B------:R-:W-:-:S02]  /*12c80*/  F2FP.F16.F32.PACK_AB R4, R8, R35 ;  /* 0x000000230804723e */ /* 0x000fc400000000ff */
[----:B------:R-:W-:Y:S02]  /*12c90*/  F2FP.F16.F32.PACK_AB R5, R3, R26 ;  /* 0x0000001a0305723e */ /* 0x000fe400000000ff */
[----:B------:R-:W-:Y:S02]  /*12ca0*/  F2FP.F16.F32.PACK_AB R6, R10, R15 ;  /* 0x0000000f0a06723e */ /* 0x000fe400000000ff */
[----:B------:R-:W-:Y:S02]  /*12cb0*/  F2FP.F16.F32.PACK_AB R7, R14, R11 ;  /* 0x0000000b0e07723e */ /* 0x000fe400000000ff */
[----:B------:R-:W-:Y:S02]  /*12cc0*/  F2FP.F16.F32.PACK_AB R8, R20, R37 ;  /* 0x000000251408723e */ /* 0x000fe400000000ff */
[----:B------:R-:W-:Y:S02]  /*12cd0*/  F2FP.F16.F32.PACK_AB R9, R9, R30 ;  /* 0x0000001e0909723e */ /* 0x000fe400000000ff */
[----:B------:R-:W-:-:S02]  /*12ce0*/  F2FP.F16.F32.PACK_AB R10, R12, R27 ;  /* 0x0000001b0c0a723e */ /* 0x000fc400000000ff */
[----:B------:R-:W-:Y:S01]  /*12cf0*/  F2FP.F16.F32.PACK_AB R11, R24, R29 ;  /* 0x0000001d180b723e */ /* 0x000fe200000000ff */
[----:B------:R1:W-:Y:S04]  /*12d00*/  STS.128 [R0], R4 ;  /* 0x0000000400007388 */ /* 0x0003e80000000c00 */
[----:B------:R1:W-:Y:S02]  /*12d10*/  STS.128 [R25+0x14400], R8 ;  /* 0x0144000819007388 */ /* 0x0003e40000000c00 */
.L_x_606:
[----:B------:R-:W-:Y:S05]  /*12d20*/  BSYNC B0 ;  /* 0x0000000000007941 */ /* 0x000fea0003800000 */
.L_x_575:
[----:B------:R-:W-:Y:S01]  /*12d30*/  @!PT LDS RZ, [RZ] ;  /* 0x00000000fffff984 */ /* 0x000fe20000000800 */
[----:B------:R-:W-:Y:S01]  /*12d40*/  @!PT LDS RZ, [RZ] ;  /* 0x00000000fffff984 */ /* 0x000fe20000000800 */
[----:B------:R-:W-:Y:S01]  /*12d50*/  @!PT LDS RZ, [RZ] ;  /* 0x00000000fffff984 */ /* 0x000fe20000000800 */
[----:B------:R-:W-:Y:S01]  /*12d60*/  @!PT LDS RZ, [RZ] ;  /* 0x00000000fffff984 */ /* 0x000fe20000000800 */
[----:B------:R4:W-:Y:S06]  /*12d70*/  MEMBAR.ALL.CTA ;  /* 0x0000000000007992 */ /* 0x0009ec0000008000 */
[----:B----4-:R-:W4:Y:S01]  /*12d80*/  FENCE.VIEW.ASYNC.S ;  /* 0x00000000000073c6 */ /* 0x010f220000000000 */
[----:B------:R-:W-:Y:S05]  /*12d90*/  WARPSYNC.ALL ;  /* 0x0000000000007948 */ /* 0x000fea0003800000 */
[----:B----4-:R-:W-:Y:S06]  /*12da0*/  BAR.SYNC.DEFER_BLOCKING 0xd, 0x100 ;  /* 0x0344000000007b1d */ /* 0x010fec0000010000 */
.L_x_573:
[----:B------:R-:W-:-:S06]  /*12db0*/  ULOP3.LUT UR4, UR60, 0x1, URZ, 0xfc, !UPT ;  /* 0x000000013c047892 */ /* 0x000fcc000f8efc3f */
[----:B-1----:R-:W-:-:S05]  /*12dc0*/  IMAD.U32 R0, RZ, RZ, UR4 ;  /* 0x00000004ff007e24 */ /* 0x002fca000f8e00ff */
[----:B------:R-:W-:-:S13]  /*12dd0*/  ISETP.NE.AND P0, PT, R0, 0x3, PT ;  /* 0x000000030000780c */ /* 0x000fda0003f05270 */
[----:B------:R-:W-:Y:S05]  /*12de0*/  @!P0 BRA `(.L_x_632) ;  /* 0x0000000000048947 */ /* 0x000fea0003800000 */
[----:B------:R-:W-:Y:S01]  /*12df0*/  BPT.TRAP 0x1 ;  /* 0x000000040000795c */ /* 0x000fe20000300000 */
.L_x_632:
[----:B------:R-:W-:Y:S02]  /*12e00*/  LEA R0, R220, R18, 0x3 ;  /* 0x00000012dc007211 */ /* 0x000fe400078e18ff */
[----:B0-----:R-:W-:-:S04]  /*12e10*/  SHF.L.U32 R3, R221, 0x1f, RZ ;  /* 0x0000001fdd037819 */ /* 0x001fc800000006ff */
[----:B------:R0:W1:Y:S01]  /*12e20*/  SYNCS.PHASECHK.TRANS64.TRYWAIT P2, [R0+URZ+0x38830], R3 ;  /* 0x03883003000075a7 */ /* 0x000062000804017f */
[----:B------:R-:W-:Y:S05]  /*12e30*/  @!P0 BRA `(.L_x_633) ;  /* 0x0000000000048947 */ /* 0x000fea0003800000 */
[----:B------:R-:W-:Y:S01]  /*12e40*/  BPT.TRAP 0x1 ;  /* 0x000000040000795c */ /* 0x000fe20000300000 */
.L_x_633:
[----:B--23--:R-:W2:Y:S01]  /*12e50*/  S2R R4, SR_TID.X ;  /* 0x0000000000047919 */ /* 0x00cea20000002100 */
[----:B------:R-:W-:Y:S01]  /*12e60*/  IMAD.MOV.U32 R151, RZ, RZ, RZ ;  /* 0x000000ffff977224 */ /* 0x000fe200078e00ff */
[----:B--2---:R-:W-:-:S04]  /*12e70*/  LOP3.LUT R4, R4, 0x7f, RZ, 0xc0, !PT ;  /* 0x0000007f04047812 */ /* 0x004fc800078ec0ff */
[----:B------:R-:W-:Y:S01]  /*12e80*/  ISETP.NE.AND P1, PT, R4, RZ, PT ;  /* 0x000000ff0400720c */ /* 0x000fe20003f25270 */
[----:B-1----:R-:W-:-:S12]  /*12e90*/  @P2 BRA `(.L_x_634) ;  /* 0x0000000000082947 */ /* 0x002fd80003800000 */
[----:B------:R-:W1:Y:S02]  /*12ea0*/  SYNCS.PHASECHK.TRANS64.TRYWAIT P2, [R0+URZ+0x38830], R3 ;  /* 0x03883003000075a7 */ /* 0x000e64000804017f */
[----:B-1----:R-:W-:Y:S05]  /*12eb0*/  @!P2 BRA `(.L_x_635) ;  /* 0x000001940064a947 */ /* 0x002fea0003800000 */
.L_x_634:
[----:B------:R-:W-:Y:S05]  /*12ec0*/  WARPSYNC.ALL ;  /* 0x0000000000007948 */ /* 0x000fea0003800000 */
[----:B01----:R-:W-:Y:S01]  /*12ed0*/  VIADD R3, R18, 0x24400 ;  /* 0x0002440012037836 */ /* 0x003fe20000000000 */
[----:B------:R-:W-:Y:S01]  /*12ee0*/  R2UR UR20, R2 ;  /* 0x00000000021472ca */ /* 0x000fe200000e0000 */
[----:B------:R-:W-:Y:S01]  /*12ef0*/  WARPGROUP.ARRIVE ;  /* 0x00000000000079c5 */ /* 0x000fe20000000000 */
[----:B------:R-:W-:Y:S01]  /*12f00*/  UMOV UR5, 0x40000040 ;  /* 0x4000004000057882 */ /* 0x000fe20000000000 */
[----:B------:R-:W-:Y:S01]  /*12f10*/  MOV R5, 0x40000040 ;  /* 0x4000004000057802 */ /* 0x000fe20000000f00 */
[----:B------:R-:W-:Y:S01]  /*12f20*/  UMOV UR17, UR5 ;  /* 0x0000000500117c82 */ /* 0x000fe20008000000 */
[----:B------:R-:W-:Y:S01]  /*12f30*/  SHF.R.U32.HI R3, RZ, 0x4, R3 ;  /* 0x00000004ff037819 */ /* 0x000fe20000011603 */
[----:B------:R-:W-:Y:S01]  /*12f40*/  IMAD.U32 R13, RZ, RZ, UR5 ;  /* 0x00000005ff0d7e24 */ /* 0x000fe2000f8e00ff */
[----:B------:R-:W-:Y:S01]  /*12f50*/  UMOV UR9, UR17 ;  /* 0x0000001100097c82 */ /* 0x000fe20008000000 */
[----:B------:R-:W-:Y:S01]  /*12f60*/  IMAD.MOV.U32 R7, RZ, RZ, 0x40000040 ;  /* 0x40000040ff077424 */ /* 0x000fe200078e00ff */
[----:B------:R-:W-:Y:S01]  /*12f70*/  LOP3.LUT R3, R3, 0x3fff, RZ, 0xc0, !PT ;  /* 0x00003fff03037812 */ /* 0x000fe200078ec0ff */
[----:B------:R-:W-:Y:S01]  /*12f80*/  UMOV UR13, UR17 ;  /* 0x00000011000d7c82 */ /* 0x000fe20008000000 */
[----:B------:R-:W-:Y:S01]  /*12f90*/  IMAD.MOV.U32 R9, RZ, RZ, 0x40000040 ;  /* 0x40000040ff097424 */ /* 0x000fe200078e00ff */
[----:B------:R-:W-:Y:S01]  /*12fa0*/  UMOV UR25, 0x40000040 ;  /* 0x4000004000197882 */ /* 0x000fe20000000000 */
[----:B------:R-:W-:Y:S01]  /*12fb0*/  LOP3.LUT R224, R3, 0x10000, RZ, 0xfc, !PT ;  /* 0x0001000003e07812 */ /* 0x000fe200078efcff */
[----:B------:R-:W-:Y:S01]  /*12fc0*/  IMAD.MOV.U32 R3, RZ, RZ, 0x40000040 ;  /* 0x40000040ff037424 */ /* 0x000fe200078e00ff */
[----:B------:R-:W-:Y:S01]  /*12fd0*/  ULOP3.LUT UR20, UR20, 0x10000, URZ, 0xfc, !UPT ;  /* 0x0001000014147892 */ /* 0x000fe2000f8efc3f */
[----:B------:R-:W-:Y:S01]  /*12fe0*/  R2UR UR11, R7 ;  /* 0x00000000070b72ca */ /* 0x000fe200000e0000 */
[----:B------:R-:W-:Y:S01]  /*12ff0*/  IMAD.MOV.U32 R7, RZ, RZ, 0x40000040 ;  /* 0x40000040ff077424 */ /* 0x000fe200078e00ff */
[----:B------:R-:W-:Y:S01]  /*13000*/  R2UR UR27, R9 ;  /* 0x00000000091b72ca */ /* 0x000fe200000e0000 */
[----:B------:R-:W-:Y:S01]  /*13010*/  IMAD R2, R220, 0xa00, R224 ;  /* 0x00000a00dc027824 */ /* 0x000fe200078e02e0 */
[----:B------:R-:W-:Y:S01]  /*13020*/  R2UR UR7, R3 ;  /* 0x00000000030772ca */ /* 0x000fe200000e0000 */
[----:B------:R-:W-:Y:S01]  /*13030*/  IMAD.MOV.U32 R9, RZ, RZ, 0x40000040 ;  /* 0x40000040ff097424 */ /* 0x000fe200078e00ff */
[----:B------:R-:W-:Y:S01]  /*13040*/  UMOV UR4, UR20 ;  /* 0x0000001400047c82 */ /* 0x000fe20008000000 */
[C---:B------:R-:W-:Y:S01]  /*13050*/  VIADD R4, R2.reuse, 0x80 ;  /* 0x0000008002047836 */ /* 0x040fe20000000000 */
[C---:B------:R-:W-:Y:S01]  /*13060*/  R2UR UR6, R2.reuse ;  /* 0x00000000020672ca */ /* 0x040fe200000e0000 */
[----:B------:R-:W-:Y:S01]  /*13070*/  UMOV UR16, UR4 ;  /* 0x0000000400107c82 */ /* 0x000fe20008000000 */
[----:B------:R-:W-:Y:S01]  /*13080*/  MOV R12, UR4 ;  /* 0x00000004000c7c02 */ /* 0x000fe20008000f00 */
[----:B------:R-:W-:Y:S01]  /*13090*/  VIADD R6, R2, 0x100 ;  /* 0x0000010002067836 */ /* 0x000fe20000000000 */
[----:B------:R-:W-:Y:S01]  /*130a0*/  UMOV UR8, UR16 ;  /* 0x0000001000087c82 */ /* 0x000fe20008000000 */
[----:B------:R-:W-:Y:S01]  /*130b0*/  UMOV UR12, UR16 ;  /* 0x00000010000c7c82 */ /* 0x000fe20008000000 */
[----:B------:R-:W-:Y:S01]  /*130c0*/  R2UR UR19, R7 ;  /* 0x00000000071372ca */ /* 0x000fe200000e0000 */
[----:B------:R-:W-:Y:S01]  /*130d0*/  IMAD.MOV.U32 R7, RZ, RZ, 0x40000040 ;  /* 0x40000040ff077424 */ /* 0x000fe200078e00ff */
[----:B------:R-:W-:Y:S01]  /*130e0*/  R2UR UR10, R6 ;  /* 0x00000000060a72ca */ /* 0x000fe200000e0000 */
[C---:B------:R-:W-:Y:S01]  /*130f0*/  VIADD R6, R2.reuse, 0x200 ;  /* 0x0000020002067836 */ /* 0x040fe20000000000 */
[----:B------:R-:W-:Y:S01]  /*13100*/  IADD3 R8, R2, 0x2, RZ ;  /* 0x0000000202087810 */ /* 0x000fe20007ffe0ff */
[----:B------:R0:W-:Y:S01]  /*13110*/  STL.64 [R1+0x58], R12 ;  /* 0x0000580c01007387 */ /* 0x0001e20000100a00 */
[----:B------:R-:W-:Y:S01]  /*13120*/  P2R R10, PR, RZ, 0x1 ;  /* 0x00000001ff0a7803 */ /* 0x000fe20000000000 */
[----:B------:R-:W-:Y:S01]  /*13130*/  HGMMA.64x16x16.F32 R56, gdesc[UR4], RZ, !UPT, gsb0 ;  /* 0x00200000043879f0 */ /* 0x000fe2000c0008ff */
[----:B------:R-:W-:Y:S01]  /*13140*/  R2UR UR6, R4 ;  /* 0x00000000040672ca */ /* 0x000fe200000e0000 */
[----:B------:R-:W-:Y:S01]  /*13150*/  UMOV UR4, UR16 ;  /* 0x0000001000047c82 */ /* 0x000fe20008000000 */
[----:B------:R-:W-:Y:S01]  /*13160*/  R2UR UR7, R5 ;  /* 0x00000000050772ca */ /* 0x000fe200000e0000 */
[----:B------:R-:W-:Y:S01]  /*13170*/  UMOV UR5, UR17 ;  /* 0x0000001100057c82 */ /* 0x000fe20008000000 */
[----:B------:R-:W-:Y:S01]  /*13180*/  VIADD R4, R2, 0x180 ;  /* 0x0000018002047836 */ /* 0x000fe20000000000 */
[----:B------:R-:W-:Y:S01]  /*13190*/  R2UR UR18, R6 ;  /* 0x00000000061272ca */ /* 0x000fe200000e0000 */
[----:B------:R-:W-:Y:S01]  /*131a0*/  IMAD.MOV.U32 R5, RZ, RZ, 0x40000040 ;  /* 0x40000040ff057424 */ /* 0x000fe200078e00ff */
[----:B------:R-:W-:Y:S01]  /*131b0*/  R2UR UR26, R8 ;  /* 0x00000000081a72ca */ /* 0x000fe200000e0000 */
[----:B------:R-:W-:Y:S01]  /*131c0*/  VIADD R6, R2, 0x102 ;  /* 0x0000010202067836 */ /* 0x000fe20000000000 */
[----:B------:R-:W-:Y:S01]  /*131d0*/  R2UR UR14, R4 ;  /* 0x00000000040e72ca */ /* 0x000fe200000e0000 */
[----:B------:R-:W-:Y:S01]  /*131e0*/  VIADD R4, R2, 0x82 ;  /* 0x0000008202047836 */ /* 0x000fe20000000000 */
[----:B------:R-:W-:Y:S01]  /*131f0*/  R2UR UR15, R5 ;  /* 0x00000000050f72ca */ /* 0x000fe200000e0000 */
[----:B0-----:R-:W-:Y:S01]  /*13200*/  IMAD.U32 R13, RZ, RZ, UR25 ;  /* 0x00000019ff0d7e24 */ /* 0x001fe2000f8e00ff */
[----:B------:R-:W-:-:S02]  /*13210*/  MOV R5, 0x40000040 ;  /* 0x4000004000057802 */ /* 0x000fc40000000f00 */
[----:B------:R-:W-:Y:S01]  /*13220*/  IADD3 R8, R2, 0x4, RZ ;  /* 0x0000000402087810 */ /* 0x000fe20007ffe0ff */
[----:B------:R-:W-:Y:S02]  /*13230*/  WARPGROUP.DEPBAR.LE gsb0, 0x0 ;  /* 0x00008000000079c5 */ /* 0x000fe40000010000 */
[----:B------:R-:W-:-:S06]  /*13240*/  WARPGROUP.ARRIVE ;  /* 0x00000000000079c5 */ /* 0x000fcc0000000000 */
[----:B------:R-:W-:Y:S01]  /*13250*/  HGMMA.64x16x16.F32 R48, gdesc[UR4], RZ, !UPT, gsb0 ;  /* 0x00200000043079f0 */ /* 0x000fe2000c0008ff */
[----:B------:R-:W-:-:S07]  /*13260*/  UIADD3 UR4, UR20, 0x2, URZ ;  /* 0x0000000214047890 */ /* 0x000fce000fffe03f */
[----:B------:R-:W-:Y:S02]  /*13270*/  UMOV UR24, UR4 ;  /* 0x0000000400187c82 */ /* 0x000fe40008000000 */
[----:B------:R-:W-:-:S05]  /*13280*/  MOV R12, UR24 ;  /* 0x00000018000c7c02 */ /* 0x000fca0008000f00 */
[----:B------:R0:W-:Y:S01]  /*13290*/  STL.64 [R1+0x50], R12 ;  /* 0x0000500c01007387 */ /* 0x0001e20000100a00 */
[----:B------:R-:W-:Y:S02]  /*132a0*/  WARPGROUP.DEPBAR.LE gsb0, 0x0 ;  /* 0x00008000000079c5 */ /* 0x000fe40000010000 */
[----:B-----5:R-:W-:-:S06]  /*132b0*/  WARPGROUP.ARRIVE ;  /* 0x00000000000079c5 */ /* 0x020fcc0000000000 */
[----:B------:R-:W-:Y:S01]  /*132c0*/  HGMMA.64x16x16.F32 R40, gdesc[UR8], RZ, !UPT, gsb0 ;  /* 0x00200000082879f0 */ /* 0x000fe2000c0008ff */
[----:B------:R-:W-:Y:S01]  /*132d0*/  UMOV UR8, UR24 ;  /* 0x0000001800087c82 */ /* 0x000fe20008000000 */
[----:B------:R-:W-:Y:S01]  /*132e0*/  UMOV UR9, UR25 ;  /* 0x0000001900097c82 */ /* 0x000fe20008000000 */
[----:B------:R-:W-:Y:S01]  /*132f0*/  UMOV UR4, UR8 ;  /* 0x0000000800047c82 */ /* 0x000fe20008000000 */
[----:B------:R-:W-:Y:S01]  /*13300*/  UMOV UR5, UR9 ;  /* 0x0000000900057c82 */ /* 0x000fe20008000000 */
[----:B------:R-:W-:Y:S02]  /*13310*/  WARPGROUP.DEPBAR.LE gsb0, 0x0 ;  /* 0x00008000000079c5 */ /* 0x000fe40000010000 */
[----:B------:R-:W-:-:S06]  /*13320*/  WARPGROUP.ARRIVE ;  /* 0x00000000000079c5 */ /* 0x000fcc0000000000 */
[----:B------:R-:W-:Y:S01]  /*13330*/  HGMMA.64x16x16.F32 R32, gdesc[UR12], RZ, !UPT, gsb0 ;  /* 0x002000000c2079f0 */ /* 0x000fe2000c0008ff */
[----:B------:R-:W-:Y:S01]  /*13340*/  R2UR UR14, R4 ;  /* 0x00000000040e72ca */ /* 0x000fe200000e0000 */
[----:B------:R-:W-:Y:S01]  /*13350*/  UMOV UR12, UR8 ;  /* 0x00000008000c7c82 */ /* 0x000fe20008000000 */
[----:B------:R-:W-:Y:S01]  /*13360*/  R2UR UR15, R5 ;  /* 0x00000000050f72ca */ /* 0x000fe200000e0000 */
[----:B------:R-:W-:Y:S01]  /*13370*/  UMOV UR13, UR9 ;  /* 0x00000009000d7c82 */ /* 0x000fe20008000000 */
[----:B------:R-:W-:Y:S02]  /*13380*/  VIADD R4, R2, 0x182 ;  /* 0x0000018202047836 */ /* 0x000fe40000000000 */
[----:B------:R-:W-:-:S03]  /*13390*/  IMAD.MOV.U32 R5, RZ, RZ, 0x40000040 ;  /* 0x40000040ff057424 */ /* 0x000fc600078e00ff */
[----:B------:R-:W-:Y:S01]  /*133a0*/  R2UR UR6, R4 ;  /* 0x00000000040672ca */ /* 0x000fe200000e0000 */
[----:B------:R-:W-:Y:S01]  /*133b0*/  VIADD R4, R2, 0x84 ;  /* 0x0000008402047836 */ /* 0x000fe20000000000 */
[----:B------:R-:W-:Y:S02]  /*133c0*/  R2UR UR7, R5 ;  /* 0x00000000050772ca */ /* 0x000fe400000e0000 */
[----:B------:R-:W-:Y:S01]  /*133d0*/  MOV R5, 0x40000040 ;  /* 0x4000004000057802 */ /* 0x000fe20000000f00 */
        /* <DEDUP_REMOVED lines=11> */
[----:B------:R-:W-:Y:S01]  /*13490*/  R2UR UR11, R7 ;  /* 0x00000000070b72ca */ /* 0x000fe200000e0000 */
[----:B------:R-:W-:Y:S01]  /*134a0*/  IMAD.MOV.U32 R7, RZ, RZ, 0x40000040 ;  /* 0x40000040ff077424 */ /* 0x000fe200078e00ff */
[----:B------:R-:W-:Y:S02]  /*134b0*/  WARPGROUP.DEPBAR.LE gsb0, 0x0 ;  /* 0x00008000000079c5 */ /* 0x000fe40000010000 */
[----:B------:R-:W-:-:S06]  /*134c0*/  WARPGROUP.ARRIVE ;  /* 0x00000000000079c5 */ /* 0x000fcc0000000000 */
[----:B------:R-:W-:Y:S01]  /*134d0*/  HGMMA.64x16x16.F32 R56, gdesc[UR24], R56, gsb0 ;  /* 0x00200000183879f0 */ /* 0x000fe20008000838 */
[----:B------:R-:W-:Y:S01]  /*134e0*/  R2UR UR26, R8 ;  /* 0x00000000081a72ca */ /* 0x000fe200000e0000 */
[----:B------:R-:W-:Y:S01]  /*134f0*/  UMOV UR25, 0x40000040 ;  /* 0x4000004000197882 */ /* 0x000fe20000000000 */
[----:B------:R-:W-:Y:S01]  /*13500*/  R2UR UR27, R9 ;  /* 0x00000000091b72ca */ /* 0x000fe200000e0000 */
[----:B------:R-:W-:Y:S01]  /*13510*/  IMAD.MOV.U32 R9, RZ, RZ, 0x40000040 ;  /* 0x40000040ff097424 */ /* 0x000fe200078e00ff */
[----:B------:R-:W-:Y:S01]  /*13520*/  IADD3 R8, R2, 0x6, RZ ;  /* 0x0000000602087810 */ /* 0x000fe20007ffe0ff */
[----:B0-----:R-:W-:Y:S01]  /*13530*/  IMAD.U32 R13, RZ, RZ, UR25 ;  /* 0x00000019ff0d7e24 */ /* 0x001fe2000f8e00ff */
[----:B------:R-:W-:Y:S02]  /*13540*/  WARPGROUP.DEPBAR.LE gsb0, 0x0 ;  /* 0x00008000000079c5 */ /* 0x000fe40000010000 */
[----:B------:R-:W-:-:S06]  /*13550*/  WARPGROUP.ARRIVE ;  /* 0x00000000000079c5 */ /* 0x000fcc0000000000 */
[----:B------:R-:W-:Y:S01]  /*13560*/  HGMMA.64x16x16.F32 R48, gdesc[UR12], R48, gsb0 ;  /* 0x002000000c3079f0 */ /* 0x000fe20008000830 */
[----:B------:R-:W-:-:S07]  /*13570*/  UIADD3 UR12, UR20, 0x4, URZ ;  /* 0x00000004140c7890 */ /* 0x000fce000fffe03f */
[----:B------:R-:W-:Y:S02]  /*13580*/  UMOV UR24, UR12 ;  /* 0x0000000c00187c82 */ /* 0x000fe40008000000 */
[----:B------:R-:W-:-:S05]  /*13590*/  MOV R12, UR24 ;  /* 0x00000018000c7c02 */ /* 0x000fca0008000f00 */
[----:B------:R0:W-:Y:S01]  /*135a0*/  STL.64 [R1+0x48], R12 ;  /* 0x0000480c01007387 */ /* 0x0001e20000100a00 */
[----:B------:R-:W-:Y:S02]  /*135b0*/  WARPGROUP.DEPBAR.LE gsb0, 0x0 ;  /* 0x00008000000079c5 */ /* 0x000fe40000010000 */
[----:B------:R-:W-:-:S06]  /*135c0*/  WARPGROUP.ARRIVE ;  /* 0x00000000000079c5 */ /* 0x000fcc0000000000 */
[----:B------:R-:W-:Y:S01]  /*135d0*/  HGMMA.64x16x16.F32 R40, gdesc[UR16], R40, gsb0 ;  /* 0x00200000102879f0 */ /* 0x000fe20008000828 */
[----:B------:R-:W-:Y:S01]  /*135e0*/  UMOV UR16, UR24 ;  /* 0x0000001800107c82 */ /* 0x000fe20008000000 */
[----:B------:R-:W-:Y:S01]  /*135f0*/  UMOV UR17, UR25 ;  /* 0x0000001900117c82 */ /* 0x000fe20008000000 */
[----:B------:R-:W-:Y:S01]  /*13600*/  UMOV UR12, UR16 ;  /* 0x00000010000c7c82 */ /* 0x000fe20008000000 */
[----:B------:R-:W-:Y:S01]  /*13610*/  UMOV UR13, UR17 ;  /* 0x00000011000d7c82 */ /* 0x000fe20008000000 */
[----:B------:R-:W-:Y:S02]  /*13620*/  WARPGROUP.DEPBAR.LE gsb0, 0x0 ;  /* 0x00008000000079c5 */ /* 0x000fe40000010000 */
[----:B------:R-:W-:-:S06]  /*13630*/  WARPGROUP.ARRIVE ;  /* 0x00000000000079c5 */ /* 0x000fcc0000000000 */
[----:B------:R-:W-:Y:S01]  /*13640*/  HGMMA.64x16x16.F32 R32, gdesc[UR4], R32, gsb0 ;  /* 0x00200000042079f0 */ /* 0x000fe20008000820 */
        /* <DEDUP_REMOVED lines=35> */
[----:B------:R-:W-:Y:S01]  /*13880*/  UIADD3 UR4, UR20, 0x6, URZ ;  /* 0x0000000614047890 */ /* 0x000fe2000fffe03f */
[----:B------:R-:W-:Y:S01]  /*13890*/  R2UR UR6, R4 ;  /* 0x00000000040672ca */ /* 0x000fe200000e0000 */
[----:B------:R-:W-:Y:S01]  /*138a0*/  VIADD R4, R2, 0x186 ;  /* 0x0000018602047836 */ /* 0x000fe20000000000 */
[----:B------:R-:W-:Y:S01]  /*138b0*/  R2UR UR7, R5 ;  /* 0x00000000050772ca */ /* 0x000fe200000e0000 */
[----:B------:R-:W-:-:S03]  /*138c0*/  IMAD.MOV.U32 R5, RZ, RZ, 0x40000040 ;  /* 0x40000040ff057424 */ /* 0x000fc600078e00ff */
[----:B------:R-:W-:Y:S02]  /*138d0*/  UMOV UR24, UR4 ;  /* 0x0000000400187c82 */ /* 0x000fe40008000000 */
[----:B------:R-:W-:-:S05]  /*138e0*/  MOV R12, UR24 ;  /* 0x00000018000c7c02 */ /* 0x000fca0008000f00 */
[----:B------:R0:W-:Y:S01]  /*138f0*/  STL.64 [R1+0x40], R12 ;  /* 0x0000400c01007387 */ /* 0x0001e20000100a00 */
[----:B------:R-:W-:Y:S02]  /*13900*/  WARPGROUP.DEPBAR.LE gsb0, 0x0 ;  /* 0x00008000000079c5 */ /* 0x000fe40000010000 */
[----:B------:R-:W-:-:S06]  /*13910*/  WARPGROUP.ARRIVE ;  /* 0x00000000000079c5 */ /* 0x000fcc0000000000 */
[----:B------:R-:W-:Y:S01]  /*13920*/  HGMMA.64x16x16.F32 R40, gdesc[UR8], R40, gsb0 ;  /* 0x00200000082879f0 */ /* 0x000fe20008000828 */
        /* <DEDUP_REMOVED lines=8> */
[----:B------:R-:W-:Y:S01]  /*139b0*/  VIADD R4, R2, 0x300 ;  /* 0x0000030002047836 */ /* 0x000fe20000000000 */
[----:B------:R-:W-:Y:S02]  /*139c0*/  R2UR UR15, R5 ;  /* 0x00000000050f72ca */ /* 0x000fe400000e0000 */
[----:B------:R-:W-:Y:S01]  /*139d0*/  MOV R5, 0x40000040 ;  /* 0x4000004000057802 */ /* 0x000fe20000000f00 */
[----:B------:R-:W-:Y:S02]  /*139e0*/  WARPGROUP.DEPBAR.LE gsb0, 0x0 ;  /* 0x00008000000079c5 */ /* 0x000fe40000010000 */
[----:B------:R-:W-:-:S06]  /*139f0*/  WARPGROUP.ARRIVE ;  /* 0x00000000000079c5 */ /* 0x000fcc0000000000 */
[----:B------:R-:W-:Y:S01]  /*13a00*/  HGMMA.64x16x16.F32 R24, gdesc[UR16], R24, gsb0 ;  /* 0x00200000101879f0 */ /* 0x000fe20008000818 */
[----:B------:R-:W-:Y:S01]  /*13a10*/  UMOV UR16, UR24 ;  /* 0x0000001800107c82 */ /* 0x000fe20008000000 */
[----:B------:R-:W-:Y:S01]  /*13a20*/  UMOV UR17, UR25 ;  /* 0x0000001900117c82 */ /* 0x000fe20008000000 */
[----:B------:R-:W-:Y:S01]  /*13a30*/  UMOV UR4, UR16 ;  /* 0x0000001000047c82 */ /* 0x000fe20008000000 */
[----:B------:R-:W-:Y:S01]  /*13a40*/  UMOV UR5, UR17 ;  /* 0x0000001100057c82 */ /* 0x000fe20008000000 */
[----:B------:R-:W-:Y:S01]  /*13a50*/  UMOV UR8, UR16 ;  /* 0x0000001000087c82 */ /* 0x000fe20008000000 */
[----:B------:R-:W-:Y:S01]  /*13a60*/  UMOV UR9, UR17 ;  /* 0x0000001100097c82 */ /* 0x000fe20008000000 */
[----:B------:R-:W-:Y:S01]  /*13a70*/  UMOV UR12, UR16 ;  /* 0x00000010000c7c82 */ /* 0x000fe20008000000 */
[----:B------:R-:W-:Y:S01]  /*13a80*/  UMOV UR13, UR17 ;  /* 0x00000011000d7c82 */ /* 0x000fe20008000000 */
[----:B------:R-:W-:Y:S01]  /*13a90*/  R2UR UR18, R6 ;  /* 0x00000000061272ca */ /* 0x000fe200000e0000 */
[----:B------:R-:W-:Y:S01]  /*13aa0*/  VIADD R6, R2, 0x380 ;  /* 0x0000038002067836 */ /* 0x000fe20000000000 */
[----:B------:R-:W-:Y:S01]  /*13ab0*/  R2UR UR19, R7 ;  /* 0x00000000071372ca */ /* 0x000fe200000e0000 */
[----:B------:R-:W-:Y:S01]  /*13ac0*/  IMAD.MOV.U32 R7, RZ, RZ, 0x40000040 ;  /* 0x40000040ff077424 */ /* 0x000fe200078e00ff */
[----:B------:R-:W-:-:S02]  /*13ad0*/  WARPGROUP.DEPBAR.LE gsb0, 0x0 ;  /* 0x00008000000079c5 */ /* 0x000fc40000010000 */
        /* <DEDUP_REMOVED lines=263> */
[----:B------:R-:W-:Y:S01]  /*14b50*/  UIADD3 UR4, UR20, 0x802, URZ ;  /* 0x0000080214047890 */ /* 0x000fe2000fffe03f */
[----:B------:R-:W-:Y:S02]  /*14b60*/  R2UR UR6, R4 ;  /* 0x00000000040672ca */ /* 0x000fe400000e0000 */
[----:B------:R-:W-:-:S04]  /*14b70*/  R2UR UR7, R5 ;  /* 0x00000000050772ca */ /* 0x000fc800000e0000 */
[----:B------:R-:W-:Y:S02]  /*14b80*/  UMOV UR24, UR4 ;  /* 0x0000000400187c82 */ /* 0x000fe40008000000 */
[----:B------:R-:W-:Y:S01]  /*14b90*/  MOV R12, UR24 ;  /* 0x00000018000c7c02 */ /* 0x000fe20008000f00 */
[----:B------:R-:W-:Y:S02]  /*14ba0*/  WARPGROUP.DEPBAR.LE gsb0, 0x0 ;  /* 0x00008000000079c5 */ /* 0x000fe40000010000 */
[----:B------:R-:W-:Y:S01]  /*14bb0*/  WARPGROUP.ARRIVE ;  /* 0x00000000000079c5 */ /* 0x000fe20000000000 */
[----:B------:R-:W-:Y:S01]  /*14bc0*/  VIADD R4, R2, 0x584 ;  /* 0x0000058402047836 */ /* 0x000fe20000000000 */
[----:B------:R-:W-:Y:S01]  /*14bd0*/  MOV R5, 0x40000040 ;  /* 0x4000004000057802 */ /* 0x000fe20000000f00 */
[----:B------:R-:W-:Y:S01]  /*14be0*/  UIADD3 UR52, UR20, 0x806, URZ ;  /* 0x0000080614347890 */ /* 0x000fe2000fffe03f */
[----:B------:R0:W-:Y:S02]  /*14bf0*/  STL.64 [R1+0x8], R12 ;  /* 0x0000080c01007387 */ /* 0x0001e40000100a00 */
[----:B------:R-:W-:Y:S01]  /*14c00*/  HGMMA.64x16x16.F32 R32, gdesc[UR8], R32, gsb0 ;  /* 0x00200000082079f0 */ /* 0x000fe20008000820 */
[----:B------:R-:W-:Y:S01]  /*14c10*/  UMOV UR8, UR24 ;  /* 0x0000001800087c82 */ /* 0x000fe20008000000 */
[----:B------:R-:W-:Y:S01]  /*14c20*/  UMOV UR9, UR25 ;  /* 0x0000001900097c82 */ /* 0x000fe20008000000 */
[----:B------:R-:W-:Y:S01]  /*14c30*/  UMOV UR16, UR8 ;  /* 0x0000000800107c82 */ /* 0x000fe20008000000 */
[----:B------:R-:W-:Y:S01]  /*14c40*/  UMOV UR17, UR9 ;  /* 0x0000000900117c82 */ /* 0x000fe20008000000 */
[----:B------:R-:W-:Y:S01]  /*14c50*/  UMOV UR4, UR8 ;  /* 0x0000000800047c82 */ /* 0x000fe20008000000 */
[----:B------:R-:W-:Y:S01]  /*14c60*/  UMOV UR5, UR9 ;  /* 0x0000000900057c82 */ /* 0x000fe20008000000 */
[----:B------:R-:W-:Y:S01]  /*14c70*/  UMOV UR53, 0x40000040 ;  /* 0x4000004000357882 */ /* 0x000fe20000000000 */
[----:B------:R-:W-:Y:S01]  /*14c80*/  UIADD3 UR48, UR20, 0xc00, URZ ;  /* 0x00000c0014307890 */ /* 0x000fe2000fffe03f */
[----:B------:R-:W2:Y:S01]  /*14c90*/  LDL R64, [R1+0x7c] ;  /* 0x00007c0001407983 */ /* 0x000ea20000100800 */
        /* <DEDUP_REMOVED lines=9> */
[----:B------:R-:W-:Y:S02]  /*14d30*/  R2UR UR10, R6 ;  /* 0x00000000060a72ca */ /* 0x000fe400000e0000 */
[----:B------:R-:W-:Y:S01]  /*14d40*/  R2UR UR11, R7 ;  /* 0x00000000070b72ca */ /* 0x000fe200000e0000 */
[----:B------:R-:W-:Y:S02]  /*14d50*/  WARPGROUP.DEPBAR.LE gsb0, 0x0 ;  /* 0x00008000000079c5 */ /* 0x000fe40000010000 */
[----:B------:R-:W-:-:S06]  /*14d60*/  WARPGROUP.ARRIVE ;  /* 0x00000000000079c5 */ /* 0x000fcc0000000000 */
[----:B------:R-:W-:Y:S01]  /*14d70*/  HGMMA.64x16x16.F32 R56, gdesc[UR24], R56, gsb0 ;  /* 0x00200000183879f0 */ /* 0x000fe20008000838 */
[----:B------:R-:W-:Y:S01]  /*14d80*/  R2UR UR26, R8 ;  /* 0x00000000081a72ca */ /* 0x000fe200000e0000 */
[----:B------:R-:W-:Y:S01]  /*14d90*/  UMOV UR25, 0x40000040 ;  /* 0x4000004000197882 */ /* 0x000fe20000000000 */
[----:B------:R-:W-:Y:S01]  /*14da0*/  R2UR UR27, R9 ;  /* 0x00000000091b72ca */ /* 0x000fe200000e0000 */
[----:B------:R-:W-:Y:S02]  /*14db0*/  WARPGROUP.DEPBAR.LE gsb0, 0x0 ;  /* 0x00008000000079c5 */ /* 0x000fe40000010000 */
[----:B------:R-:W-:Y:S01]  /*14dc0*/  WARPGROUP.ARRIVE ;  /* 0x00000000000079c5 */ /* 0x000fe20000000000 */
[C---:B------:R-:W-:Y:S02]  /*14dd0*/  VIADD R6, R2.reuse, 0x604 ;  /* 0x0000060402067836 */ /* 0x040fe40000000000 */
[----:B------:R-:W-:Y:S01]  /*14de0*/  IMAD.MOV.U32 R7, RZ, RZ, 0x40000040 ;  /* 0x40000040ff077424 */ /* 0x000fe200078e00ff */
[----:B------:R-:W-:Y:S01]  /*14df0*/  IADD3 R8, R2, 0x506, RZ ;  /* 0x0000050602087810 */ /* 0x000fe20007ffe0ff */
[----:B------:R-:W-:Y:S01]  /*14e00*/  UMOV UR49, 0x40000040 ;  /* 0x4000004000317882 */ /* 0x000fe20000000000 */
[----:B------:R-:W-:Y:S01]  /*14e10*/  HGMMA.64x16x16.F32 R48, gdesc[UR16], R48, gsb0 ;  /* 0x00200000103079f0 */ /* 0x000fe20008000830 */
[----:B------:R-:W-:Y:S01]  /*14e20*/  UIADD3 UR44, UR20, 0xc02, URZ ;  /* 0x00000c02142c7890 */ /* 0x000fe2000fffe03f */
[----:B------:R-:W-:Y:S01]  /*14e30*/  UMOV UR45, 0x40000040 ;  /* 0x40000040002d7882 */ /* 0x000fe20000000000 */
[----:B------:R-:W-:Y:S01]  /*14e40*/  UIADD3 UR40, UR20, 0xc04, URZ ;  /* 0x00000c0414287890 */ /* 0x000fe2000fffe03f */
[----:B------:R-:W-:Y:S01]  /*14e50*/  UMOV UR41, 0x40000040 ;  /* 0x4000004000297882 */ /* 0x000fe20000000000 */
[----:B------:R-:W-:Y:S01]  /*14e60*/  UIADD3 UR36, UR20, 0xc06, URZ ;  /* 0x00000c0614247890 */ /* 0x000fe2000fffe03f */
[----:B------:R-:W-:Y:S01]  /*14e70*/  UMOV UR37, 0x40000040 ;  /* 0x4000004000257882 */ /* 0x000fe20000000000 */
[----:B------:R-:W-:-:S02]  /*14e80*/  IMAD.MOV.U32 R3, RZ, RZ, 0x40000040 ;  /* 0x40000040ff037424 */ /* 0x000fc400078e00ff */
[----:B0-----:R-:W-:Y:S01]  /*14e90*/  IMAD.U32 R13, RZ, RZ, UR25 ;  /* 0x00000019ff0d7e24 */ /* 0x001fe2000f8e00ff */
[----:B------:R-:W-:Y:S02]  /*14ea0*/  WARPGROUP.DEPBAR.LE gsb0, 0x0 ;  /* 0x00008000000079c5 */ /* 0x000fe40000010000 */
[----:B------:R-:W-:-:S06]  /*14eb0*/  WARPGROUP.ARRIVE ;  /* 0x00000000000079c5 */ /* 0x000fcc0000000000 */
[----:B------:R-:W-:Y:S01]  /*14ec0*/  HGMMA.64x16x16.F32 R40, gdesc[UR12], R40, gsb0 ;  /* 0x002000000c2879f0 */ /* 0x000fe20008000828 */
[----:B------:R-:W-:-:S07]  /*14ed0*/  UIADD3 UR12, UR20, 0x804, URZ ;  /* 0x00000804140c7890 */ /* 0x000fce000fffe03f */
[----:B------:R-:W-:Y:S01]  /*14ee0*/  UMOV UR24, UR12 ;  /* 0x0000000c00187c82 */ /* 0x000fe20008000000 */
[----:B------:R-:W-:Y:S01]  /*14ef0*/  R2UR UR18, R4 ;  /* 0x00000000041272ca */ /* 0x000fe200000e0000 */
[----:B------:R-:W-:Y:S02]  /*14f00*/  WARPGROUP.DEPBAR.LE gsb0, 0x0 ;  /* 0x00008000000079c5 */ /* 0x000fe40000010000 */
[----:B------:R-:W-:Y:S01]  /*14f10*/  WARPGROUP.ARRIVE ;  /* 0x00000000000079c5 */ /* 0x000fe20000000000 */
[----:B------:R-:W-:Y:S02]  /*14f20*/  R2UR UR19, R5 ;  /* 0x00000000051372ca */ /* 0x000fe400000e0000 */
[----:B------:R-:W-:Y:S02]  /*14f30*/  R2UR UR14, R6 ;  /* 0x00000000060e72ca */ /* 0x000fe400000e0000 */
[----:B------:R-:W-:Y:S01]  /*14f40*/  R2UR UR15, R7 ;  /* 0x00000000070f72ca */ /* 0x000fe200000e0000 */
[----:B------:R-:W-:Y:S01]  /*14f50*/  HGMMA.64x16x16.F32 R32, gdesc[UR4], R32, gsb0 ;  /* 0x00200000042079f0 */ /* 0x000fe20008000820 */
[----:B------:R-:W-:Y:S01]  /*14f60*/  IMAD.MOV.U32 R9, RZ, RZ, 0x40000040 ;  /* 0x40000040ff097424 */ /* 0x000fe200078e00ff */
[----:B------:R-:W-:-:S02]  /*14f70*/  R2UR UR54, R8 ;  /* 0x00000000083672ca */ /* 0x000fc400000e0000 */
[----:B------:R-:W-:Y:S01]  /*14f80*/  MOV R12, UR24 ;  /* 0x00000018000c7c02 */ /* 0x000fe20008000f00 */
        /* <DEDUP_REMOVED lines=13> */
[----:B------:R-:W-:Y:S01]  /*15060*/  UMOV UR12, UR4 ;  /* 0x00000004000c7c82 */ /* 0x000fe20008000000 */
[----:B------:R-:W-:Y:S01]  /*15070*/  UMOV UR13, UR5 ;  /* 0x00000005000d7c82 */ /* 0x000fe20008000000 */
[----:B------:R-:W-:Y:S01]  /*15080*/  VIADD R4, R2, 0x684 ;  /* 0x0000068402047836 */ /* 0x000fe20000000000 */
[----:B------:R-:W-:Y:S02]  /*15090*/  WARPGROUP.DEPBAR.LE gsb0, 0x0 ;  /* 0x00008000000079c5 */ /* 0x000fe40000010000 */
[----:B------:R-:W-:-:S06]  /*150a0*/  WARPGROUP.ARRIVE ;  /* 0x00000000000079c5 */ /* 0x000fcc0000000000 */
[----:B------:R-:W-:Y:S01]  /*150b0*/  HGMMA.64x16x16.F32 R40, gdesc[UR12], R40, gsb0 ;  /* 0x002000000c2879f0 */ /* 0x000fe20008000828 */
[----:B------:R-:W-:Y:S01]  /*150c0*/  IMAD.MOV.U32 R5, RZ, RZ, 0x40000040 ;  /* 0x40000040ff057424 */ /* 0x000fe200078e00ff */
[----:B------:R-:W-:-:S04]  /*150d0*/  R2UR UR10, R4 ;  /* 0x00000000040a72ca */ /* 0x000fc800000e0000 */
[----:B------:R-:W-:Y:S01]  /*150e0*/  R2UR UR11, R5 ;  /* 0x00000000050b72ca */ /* 0x000fe200000e0000 */
[----:B------:R-:W-:Y:S01]  /*150f0*/  UMOV UR8, UR4 ;  /* 0x0000000400087c82 */ /* 0x000fe20008000000 */
[----:B------:R-:W-:Y:S01]  /*15100*/  UMOV UR9, UR5 ;  /* 0x0000000500097c82 */ /* 0x000fe20008000000 */
[----:B------:R-:W-:Y:S02]  /*15110*/  WARPGROUP.DEPBAR.LE gsb0, 0x0 ;  /* 0x00008000000079c5 */ /* 0x000fe40000010000 */
[----:B------:R-:W-:-:S08]  /*15120*/  WARPGROUP.ARRIVE ;  /* 0x00000000000079c5 */ /* 0x000fd00000000000 */
[----:B------:R-:W-:Y:S01]  /*15130*/  HGMMA.64x16x16.F32 R32, gdesc[UR8], R32, gsb0 ;  /* 0x00200000082079f0 */ /* 0x000fe20008000820 */
[----:B------:R-:W-:Y:S02]  /*15140*/  VIADD R6, R2, 0x704 ;  /* 0x0000070402067836 */ /* 0x000fe40000000000 */
[----:B------:R-:W-:-:S03]  /*15150*/  IMAD.MOV.U32 R7, RZ, RZ, 0x40000040 ;  /* 0x40000040ff077424 */ /* 0x000fc600078e00ff */
[----:B------:R-:W-:Y:S02]  /*15160*/  R2UR UR6, R6 ;  /* 0x00000000060672ca */ /* 0x000fe400000e0000 */
[----:B------:R-:W-:Y:S01]  /*15170*/  R2UR UR7, R7 ;  /* 0x00000000070772ca */ /* 0x000fe200000e0000 */
[----:B------:R-:W-:Y:S02]  /*15180*/  WARPGROUP.DEPBAR.LE gsb0, 0x0 ;  /* 0x00008000000079c5 */ /* 0x000fe40000010000 */
[----:B------:R-:W-:-:S10]  /*15190*/  WARPGROUP.ARRIVE ;  /* 0x00000000000079c5 */ /* 0x000fd40000000000 */
[----:B------:R-:W-:Y:S01]  /*151a0*/  HGMMA.64x16x16.F32 R24, gdesc[UR4], R24, gsb0 ;  /* 0x00200000041879f0 */ /* 0x000fe20008000818 */
[----:B------:R-:W-:Y:S01]  /*151b0*/  R2UR UR55, R9 ;  /* 0x00000000093772ca */ /* 0x000fe200000e0000 */
[----:B------:R-:W-:Y:S01]  /*151c0*/  IMAD.MOV.U32 R5, RZ, RZ, 0x40000040 ;  /* 0x40000040ff057424 */ /* 0x000fe200078e00ff */
[----:B------:R-:W-:Y:S01]  /*151d0*/  IADD3 R4, R2, 0x586, RZ ;  /* 0x0000058602047810 */ /* 0x000fe20007ffe0ff */
[----:B------:R-:W-:Y:S02]  /*151e0*/  WARPGROUP.DEPBAR.LE gsb0, 0x0 ;  /* 0x00008000000079c5 */ /* 0x000fe40000010000 */
[----:B------:R-:W-:-:S08]  /*151f0*/  WARPGROUP.ARRIVE ;  /* 0x00000000000079c5 */ /* 0x000fd00000000000 */
[----:B------:R-:W-:Y:S01]  /*15200*/  HGMMA.64x16x16.F32 R56, gdesc[UR52], R56, gsb0 ;  /* 0x00200000343879f0 */ /* 0x000fe20008000838 */
[----:B------:R-:W-:Y:S02]  /*15210*/  R2UR UR18, R4 ;  /* 0x00000000041272ca */ /* 0x000fe400000e0000 */
[----:B------:R-:W-:Y:S01]  /*15220*/  R2UR UR19, R5 ;  /* 0x00000000051372ca */ /* 0x000fe200000e0000 */
[----:B------:R-:W-:Y:S01]  /*15230*/  UMOV UR16, UR52 ;  /* 0x0000003400107c82 */ /* 0x000fe20008000000 */
[----:B------:R-:W-:Y:S01]  /*15240*/  UMOV UR17, UR53 ;  /* 0x0000003500117c82 */ /* 0x000fe20008000000 */
[----:B------:R-:W-:Y:S02]  /*15250*/  WARPGROUP.DEPBAR.LE gsb0, 0x0 ;  /* 0x00008000000079c5 */ /* 0x000fe40000010000 */
[----:B------:R-:W-:-:S08]  /*15260*/  WARPGROUP.ARRIVE ;  /* 0x00000000000079c5 */ /* 0x000fd00000000000 */
[----:B------:R-:W-:Y:S01]  /*15270*/  HGMMA.64x16x16.F32 R48, gdesc[UR16], R48, gsb0 ;  /* 0x00200000103079f0 */ /* 0x000fe20008000830 */
[----:B------:R-:W-:Y:S01]  /*15280*/  VIADD R6, R2, 0x606 ;  /* 0x0000060602067836 */ /* 0x000fe20000000000 */
[----:B------:R-:W-:-:S04]  /*15290*/  MOV R7, 0x40000040 ;  /* 0x4000004000077802 */ /* 0x000fc80000000f00 */
[----:B------:R-:W-:Y:S02]  /*152a0*/  R2UR UR14, R6 ;  /* 0x00000000060e72ca */ /* 0x000fe400000e0000 */
        /* <DEDUP_REMOVED lines=67> */
[----:B------:R-:W-:Y:S01]  /*156e0*/  IMAD.MOV.U32 R9, RZ, RZ, 0x40000040 ;  /* 0x40000040ff097424 */ /* 0x000fe200078e00ff */
[----:B------:R-:W-:-:S04]  /*156f0*/  IADD3 R8, R2, 0x782, RZ ;  /* 0x0000078202087810 */ /* 0x000fc80007ffe0ff */
[----:B------:R-:W-:Y:S02]  /*15700*/  R2UR UR46, R8 ;  /* 0x00000000082e72ca */ /* 0x000fe400000e0000 */
[----:B------:R-:W-:Y:S01]  /*15710*/  R2UR UR47, R9 ;  /* 0x00000000092f72ca */ /* 0x000fe200000e0000 */
[----:B------:R-:W-:Y:S02]  /*15720*/  WARPGROUP.DEPBAR.LE gsb0, 0x0 ;  /* 0x00008000000079c5 */ /* 0x000fe40000010000 */
[----:B------:R-:W-:-:S10]  /*15730*/  WARPGROUP.ARRIVE ;  /* 0x00000000000079c5 */ /* 0x000fd40000000000 */
[----:B------:R-:W-:Y:S01]  /*15740*/  HGMMA.64x16x16.F32 R56, gdesc[UR44], R56, gsb0 ;  /* 0x002000002c3879f0 */ /* 0x000fe20008000838 */
[----:B------:R-:W-:Y:S01]  /*15750*/  IMAD.MOV.U32 R5, RZ, RZ, 0x40000040 ;  /* 0x40000040ff057424 */ /* 0x000fe200078e00ff */
[----:B------:R-:W-:-:S04]  /*15760*/  IADD3 R4, R2, 0x802, RZ ;  /* 0x0000080202047810 */ /* 0x000fc80007ffe0ff */
        /* <DEDUP_REMOVED lines=69> */
[----:B------:R-:W-:Y:S01]  /*15bc0*/  IMAD.MOV.U32 R7, RZ, RZ, 0x40000040 ;  /* 0x40000040ff077424 */ /* 0x000fe200078e00ff */
[----:B------:R-:W-:Y:S01]  /*15bd0*/  UMOV UR4, UR40 ;  /* 0x0000002800047c82 */ /* 0x000fe20008000000 */
[----:B------:R-:W-:Y:S01]  /*15be0*/  UMOV UR5, UR41 ;  /* 0x0000002900057c82 */ /* 0x000fe20008000000 */
[----:B------:R-:W-:Y:S01]  /*15bf0*/  R2UR UR6, R6 ;  /* 0x00000000060672ca */ /* 0x000fe200000e0000 */
[----:B------:R-:W-:Y:S01]  /*15c00*/  IMAD.MOV.U32 R9, RZ, RZ, 0x40000040 ;  /* 0x40000040ff097424 */ /* 0x000fe200078e00ff */
[----:B------:R-:W-:Y:S02]  /*15c10*/  R2UR UR7, R7 ;  /* 0x00000000070772ca */ /* 0x000fe400000e0000 */
[C---:B------:R-:W-:Y:S01]  /*15c20*/  IADD3 R8, R2.reuse, 0x786, RZ ;  /* 0x0000078602087810 */ /* 0x040fe20007ffe0ff */
[----:B------:R-:W-:Y:S01]  /*15c30*/  IMAD.MOV.U32 R5, RZ, RZ, 0x40000040 ;  /* 0x40000040ff057424 */ /* 0x000fe200078e00ff */
[----:B------:R-:W-:Y:S01]  /*15c40*/  IADD3 R4, R2, 0x806, RZ ;  /* 0x0000080602047810 */ /* 0x000fe20007ffe0ff */
[----:B------:R-:W-:Y:S01]  /*15c50*/  ULDC UR8, c[0x0][0x9d8] ;  /* 0x0002760000087ab9 */ /* 0x000fe20000000800 */
[----:B------:R-:W-:-:S02]  /*15c60*/  WARPGROUP.DEPBAR.LE gsb0, 0x0 ;  /* 0x00008000000079c5 */ /* 0x000fc40000010000 */
[----:B------:R-:W-:-:S06]  /*15c70*/  WARPGROUP.ARRIVE ;  /* 0x00000000000079c5 */ /* 0x000fcc0000000000 */
[----:B------:R-:W-:Y:S01]  /*15c80*/  HGMMA.64x16x16.F32 R24, gdesc[UR4], R24, gsb0 ;  /* 0x00200000041879f0 */ /* 0x000fe20008000818 */
[----:B------:R-:W-:Y:S02]  /*15c90*/  R2UR UR38, R8 ;  /* 0x00000000082672ca */ /* 0x000fe400000e0000 */
[----:B------:R-:W-:Y:S01]  /*15ca0*/  R2UR UR39, R9 ;  /* 0x00000000092772ca */ /* 0x000fe200000e0000 */
[----:B------:R-:W-:Y:S02]  /*15cb0*/  WARPGROUP.DEPBAR.LE gsb0, 0x0 ;  /* 0x00008000000079c5 */ /* 0x000fe40000010000 */
[----:B------:R-:W-:-:S10]  /*15cc0*/  WARPGROUP.ARRIVE ;  /* 0x00000000000079c5 */ /* 0x000fd40000000000 */
[----:B------:R-:W-:Y:S01]  /*15cd0*/  HGMMA.64x16x16.F32 R56, gdesc[UR36], R56, gsb0 ;  /* 0x00200000243879f0 */ /* 0x000fe20008000838 */
[----:B------:R-:W-:Y:S02]  /*15ce0*/  R2UR UR6, R4 ;  /* 0x00000000040672ca */ /* 0x000fe400000e0000 */
[----:B------:R-:W-:Y:S01]  /*15cf0*/  R2UR UR7, R5 ;  /* 0x00000000050772ca */ /* 0x000fe200000e0000 */
[----:B------:R-:W-:Y:S01]  /*15d00*/  UMOV UR4, UR36 ;  /* 0x0000002400047c82 */ /* 0x000fe20008000000 */
[----:B------:R-:W-:Y:S01]  /*15d10*/  UMOV UR5, UR37 ;  /* 0x0000002500057c82 */ /* 0x000fe20008000000 */
[----:B------:R0:W-:Y:S01]  /*15d20*/  STL.64 [R1], R12 ;  /* 0x0000000c01007387 */ /* 0x0001e20000100a00 */
[----:B--2---:R-:W-:Y:S01]  /*15d30*/  IADD3 R147, R147, 0x50, -R64 ;  /* 0x0000005093937810 */ /* 0x004fe20007ffe840 */
[----:B------:R-:W-:Y:S01]  /*15d40*/  @!P1 VIADD R0, R0, 0x38840 ;  /* 0x0003884000009836 */ /* 0x000fe20000000000 */
[----:B------:R-:W-:Y:S01]  /*15d50*/  ULDC UR39, c[0x0][0x9d8] ;  /* 0x0002760000277ab9 */ /* 0x000fe20000000800 */
[----:B------:R-:W-:Y:S01]  /*15d60*/  ULDC UR38, c[0x0][0x988] ;  /* 0x0002620000267ab9 */ /* 0x000fe20000000800 */
[----:B------:R-:W-:-:S02]  /*15d70*/  WARPGROUP.DEPBAR.LE gsb0, 0x0 ;  /* 0x00008000000079c5 */ /* 0x000fc40000010000 */
[----:B------:R-:W-:-:S06]  /*15d80*/  WARPGROUP.ARRIVE ;  /* 0x00000000000079c5 */ /* 0x000fcc0000000000 */
        /* <DEDUP_REMOVED lines=20> */
[----:B------:R-:W-:-:S04]  /*15ed0*/  R2UR UR7, R3 ;  /* 0x00000000030772ca */ /* 0x000fc800000e0000 */
[----:B------:R-:W-:Y:S01]  /*15ee0*/  R2UR UR6, R2 ;  /* 0x00000000020672ca */ /* 0x000fe200000e0000 */
[----:B------:R-:W-:Y:S01]  /*15ef0*/  FMUL.FTZ R6, R56, UR8 ;  /* 0x0000000838067c20 */ /* 0x000fe20008410000 */
[----:B0-----:R-:W-:Y:S01]  /*15f00*/  FMUL.FTZ R12, R59, UR8 ;  /* 0x000000083b0c7c20 */ /* 0x001fe20008410000 */
[----:B------:R-:W-:Y:S01]  /*15f10*/  FMUL.FTZ R7, R57, UR8 ;  /* 0x0000000839077c20 */ /* 0x000fe20008410000 */
[----:B------:R-:W-:Y:S01]  /*15f20*/  FMUL.FTZ R20, R62, UR8 ;  /* 0x000000083e147c20 */ /* 0x000fe20008410000 */
[----:B------:R-:W-:Y:S01]  /*15f30*/  FMUL.FTZ R8, R60, UR8 ;  /* 0x000000083c087c20 */ /* 0x000fe20008410000 */
[----:B------:R-:W-:Y:S01]  /*15f40*/  UMOV UR4, UR36 ;  /* 0x0000002400047c82 */ /* 0x000fe20008000000 */
[----:B------:R-:W0:Y:S01]  /*15f50*/  MUFU.TANH R6, R6 ;  /* 0x0000000600067308 */ /* 0x000e220000002400 */
[----:B------:R-:W-:Y:S01]  /*15f60*/  UMOV UR5, UR37 ;  /* 0x0000002500057c82 */ /* 0x000fe20008000000 */
[----:B------:R-:W-:Y:S01]  /*15f70*/  FMUL.FTZ R11, R61, UR8 ;  /* 0x000000083d0b7c20 */ /* 0x000fe20008410000 */
[----:B------:R-:W-:-:S05]  /*15f80*/  FMUL.FTZ R9, R58, UR8 ;  /* 0x000000083a097c20 */ /* 0x000fca0008410000 */
[----:B------:R-:W1:Y:S01]  /*15f90*/  MUFU.TANH R12, R12 ;  /* 0x0000000c000c7308 */ /* 0x000e620000002400 */
[----:B------:R-:W-:Y:S01]  /*15fa0*/  FMUL.FTZ R13, R48, UR8 ;  /* 0x00000008300d7c20 */ /* 0x000fe20008410000 */
[----:B------:R-:W-:-:S06]  /*15fb0*/  IMAD R2, R92, -0x50, R147 ;  /* 0xffffffb05c027824 */ /* 0x000fcc00078e0293 */
[----:B------:R-:W2:Y:S01]  /*15fc0*/  MUFU.TANH R7, R7 ;  /* 0x0000000700077308 */ /* 0x000ea20000002400 */
[----:B------:R-:W-:Y:S01]  /*15fd0*/  FMUL.FTZ R14, R49, UR8 ;  /* 0x00000008310e7c20 */ /* 0x000fe20008410000 */
[----:B------:R-:W-:-:S06]  /*15fe0*/  FMUL.FTZ R49, R51, UR8 ;  /* 0x0000000833317c20 */ /* 0x000fcc0008410000 */
[----:B------:R-:W3:Y:S01]  /*15ff0*/  MUFU.TANH R20, R20 ;  /* 0x0000001400147308 */ /* 0x000ee20000002400 */
[----:B------:R-:W-:Y:S02]  /*16000*/  WARPGROUP.DEPBAR.LE gsb0, 0x0 ;  /* 0x00008000000079c5 */ /* 0x000fe40000010000 */
[----:B------:R-:W-:-:S05]  /*16010*/  WARPGROUP.ARRIVE ;  /* 0x00000000000079c5 */ /* 0x000fca0000000000 */
[----:B------:R-:W4:Y:S01]  /*16020*/  MUFU.TANH R8, R8 ;  /* 0x0000000800087308 */ /* 0x000f220000002400 */
[----:B------:R-:W-:Y:S01]  /*16030*/  HGMMA.64x16x16.F32 R24, gdesc[UR4], R24, gsb0 ;  /* 0x00200000041879f0 */ /* 0x000fe20008000818 */
[----:B------:R-:W-:-:S06]  /*16040*/  FMUL.FTZ R5, R40, UR8 ;  /* 0x0000000828057c20 */ /* 0x000fcc0008410000 */
[----:B------:R-:W4:Y:S01]  /*16050*/  MUFU.TANH R11, R11 ;  /* 0x0000000b000b7308 */ /* 0x000f220000002400 */
[----:B------:R-:W-:Y:S01]  /*16060*/  FMUL.FTZ R40, R41, UR8 ;  /* 0x0000000829287c20 */ /* 0x000fe20008410000 */
[----:B------:R-:W-:Y:S01]  /*16070*/  ISETP.GT.AND P6, PT, R2, RZ, PT ;  /* 0x000000ff0200720c */ /* 0x000fe20003fc4270 */
[----:B------:R-:W-:Y:S01]  /*16080*/  FMUL.FTZ R41, R42, UR8 ;  /* 0x000000082a297c20 */ /* 0x000fe20008410000 */
[----:B------:R-:W-:Y:S01]  /*16090*/  ISETP.GT.AND P5, PT, R2, 0x1, PT ;  /* 0x000000010200780c */ /* 0x000fe20003fa4270 */
[----:B------:R-:W-:-:S03]  /*160a0*/  FMUL.FTZ R42, R44, UR8 ;  /* 0x000000082c2a7c20 */ /* 0x000fc60008410000 */
[----:B------:R-:W4:Y:S01]  /*160b0*/  MUFU.TANH R9, R9 ;  /* 0x0000000900097308 */ /* 0x000f220000002400 */
[----:B------:R-:W-:Y:S01]  /*160c0*/  FMUL.FTZ R21, R52, UR8 ;  /* 0x0000000834157c20 */ /* 0x000fe20008410000 */
[----:B------:R-:W-:Y:S01]  /*160d0*/  FMUL.FTZ R44, R45, UR8 ;  /* 0x000000082d2c7c20 */ /* 0x000fe20008410000 */
[----:B0-----:R-:W-:-:S05]  /*160e0*/  FSEL R45, R6, -INF , P6 ;  /* 0xff800000062d7808 */ /* 0x001fca0003000000 */
[----:B------:R-:W0:Y:S01]  /*160f0*/  MUFU.TANH R13, R13 ;  /* 0x0000000d000d7308 */ /* 0x000e220000002400 */
[----:B------:R-:W-:Y:S01]  /*16100*/  ISETP.GT.AND P4, PT, R2, 0x8, PT ;  /* 0x000000080200780c */ /* 0x000fe20003f84270 */
[----:B------:R-:W-:Y:S01]  /*16110*/  FMUL.FTZ R15, R63, UR8 ;  /* 0x000000083f0f7c20 */ /* 0x000fe20008410000 */
[----:B-1----:R-:W-:Y:S01]  /*16120*/  FSEL R6, R12, -INF , P5 ;  /* 0xff8000000c067808 */ /* 0x002fe20002800000 */
[----:B------:R-:W-:Y:S01]  /*16130*/  FMUL.FTZ R51, R55, UR8 ;  /* 0x0000000837337c20 */ /* 0x000fe20008410000 */
[----:B--2---:R-:W-:-:S03]  /*16140*/  FSEL R12, R7, -INF , P5 ;  /* 0xff800000070c7808 */ /* 0x004fc60002800000 */
[----:B------:R-:W1:Y:S01]  /*16150*/  MUFU.TANH R49, R49 ;  /* 0x0000003100317308 */ /* 0x000e620000002400 */
[----:B------:R-:W-:Y:S01]  /*16160*/  FMUL.FTZ R4, R53, UR8 ;  /* 0x0000000835047c20 */ /* 0x000fe20008410000 */
[----:B------:R-:W-:Y:S01]  /*16170*/  FMUL.FTZ R52, R46, UR8 ;  /* 0x000000082e347c20 */ /* 0x000fe20008410000 */
[----:B------:R-:W-:Y:S01]  /*16180*/  FMUL.FTZ R46, R47, UR8 ;  /* 0x000000082f2e7c20 */ /* 0x000fe20008410000 */
[----:B---3--:R-:W-:-:S04]  /*16190*/  FSEL R7, R20, -INF , P4 ;  /* 0xff80000014077808 */ /* 0x008fc80002000000 */
[----:B------:R-:W2:Y:S01]  /*161a0*/  MUFU.TANH R14, R14 ;  /* 0x0000000e000e7308 */ /* 0x000ea20000002400 */
[----:B------:R-:W-:Y:S01]  /*161b0*/  FMUL.FTZ R48, R50, UR8 ;  /* 0x0000000832307c20 */ /* 0x000fe20008410000 */
[C---:B------:R-:W-:Y:S02]  /*161c0*/  ISETP.GT.AND P2, PT, R2.reuse, 0x9, PT ;  /* 0x000000090200780c */ /* 0x040fe40003f44270 */
[----:B------:R-:W-:Y:S01]  /*161d0*/  ISETP.GT.AND P3, PT, R2, 0x10, PT ;  /* 0x000000100200780c */ /* 0x000fe20003f64270 */
[----:B------:R-:W-:Y:S01]  /*161e0*/  FMUL.FTZ R43, R43, UR8 ;  /* 0x000000082b2b7c20 */ /* 0x000fe20008410000 */
[----:B----4-:R-:W-:Y:S01]  /*161f0*/  FSEL R47, R8, -INF , P4 ;  /* 0xff800000082f7808 */ /* 0x010fe20002000000 */
[----:B------:R-:W-:Y:S01]  /*16200*/  FMUL.FTZ R67, R32, UR8 ;  /* 0x0000000820437c20 */ /* 0x000fe20008410000 */
[----:B------:R-:W3:Y:S01]  /*16210*/  MUFU.TANH R21, R21 ;  /* 0x0000001500157308 */ /* 0x000ee20000002400 */
[----:B------:R-:W-:Y:S01]  /*16220*/  FMNMX.FTZ R20, R45, R12, !PT ;  /* 0x0000000c2d147209 */ /* 0x000fe20007810000 */
[----:B------:R-:W-:Y:S01]  /*16230*/  FMUL.FTZ R69, R33, UR8 ;  /* 0x0000000821457c20 */ /* 0x000fe20008410000 */
[----:B------:R-:W-:Y:S01]  /*16240*/  FSEL R55, R11, -INF , P2 ;  /* 0xff8000000b377808 */ /* 0x000fe20001000000 */
[----:B------:R-:W-:Y:S01]  /*16250*/  FMUL.FTZ R36, R36, UR8 ;  /* 0x0000000824247c20 */ /* 0x000fe20008410000 */
[----:B------:R-:W-:Y:S01]  /*16260*/  FMNMX.FTZ R20, R47, R20, !PT ;  /* 0x000000142f147209 */ /* 0x000fe20007810000 */
[----:B------:R-:W-:Y:S01]  /*16270*/  FMUL.FTZ R37, R37, UR8 ;  /* 0x0000000825257c20 */ /* 0x000fe20008410000 */
[----:B------:R-:W-:Y:S01]  /*16280*/  FMUL.FTZ R35, R35, UR8 ;  /* 0x0000000823237c20 */ /* 0x000fe20008410000 */
[----:B------:R-:W4:Y:S01]  /*16290*/  MUFU.TANH R15, R15 ;  /* 0x0000000f000f7308 */ /* 0x000f220000002400 */
[----:B------:R-:W-:Y:S01]  /*162a0*/  FSEL R3, R9, -INF , P6 ;  /* 0xff80000009037808 */ /* 0x000fe20003000000 */
[----:B------:R-:W-:Y:S01]  /*162b0*/  FMUL.FTZ R50, R54, UR8 ;  /* 0x0000000836327c20 */ /* 0x000fe20008410000 */
[----:B------:R-:W-:Y:S01]  /*162c0*/  ISETP.GT.AND P6, PT, R2, 0x11, PT ;  /* 0x000000110200780c */ /* 0x000fe20003fc4270 */
[----:B------:R-:W-:Y:S01]  /*162d0*/  FMUL.FTZ R38, R38, UR8 ;  /* 0x0000000826267c20 */ /* 0x000fe20008410000 */
[----:B------:R-:W-:-:S03]  /*162e0*/  ULDC UR4, c[0x0][0x988] ;  /* 0x0002620000047ab9 */ /* 0x000fc60000000800 */
[----:B------:R-:W4:Y:S01]  /*162f0*/  MUFU.TANH R51, R51 ;  /* 0x0000003300337308 */ /* 0x000f220000002400 */
[----:B0-----:R-:W-:Y:S02]  /*16300*/  FSEL R53, R13, -INF , P3 ;  /* 0xff8000000d357808 */ /* 0x001fe40001800000 */
[----:B------:R-:W-:-:S05]  /*16310*/  FMNMX.FTZ R20, R55, R20, !PT ;  /* 0x0000001437147209 */ /* 0x000fca0007810000 */
[----:B------:R-:W0:Y:S01]  /*16320*/  MUFU.TANH R4, R4 ;  /* 0x0000000400047308 */ /* 0x000e220000002400 */
[----:B-1----:R-:W-:-:S07]  /*16330*/  FSEL R13, R49, -INF , P6 ;  /* 0xff800000310d7808 */ /* 0x002fce0003000000 */
[----:B------:R-:W1:Y:S01]  /*16340*/  MUFU.TANH R48, R48 ;  /* 0x0000003000307308 */ /* 0x000e620000002400 */
[----:B------:R-:W-:Y:S02]  /*16350*/  ISETP.GT.AND P5, PT, R2, 0x18, PT ;  /* 0x000000180200780c */ /* 0x000fe40003fa4270 */
[----:B--2---:R-:W-:-:S05]  /*16360*/  FSEL R49, R14, -INF , P6 ;  /* 0xff8000000e317808 */ /* 0x004fca0003000000 */
[----:B------:R-:W2:Y:S01]  /*16370*/  MUFU.TANH R5, R5 ;  /* 0x0000000500057308 */ /* 0x000ea20000002400 */
[----:B------:R-:W-:Y:S02]  /*16380*/  FMNMX.FTZ R20, R53, R20, !PT ;  /* 0x0000001435147209 */ /* 0x000fe40007810000 */
[----:B------:R-:W-:-:S05]  /*16390*/  ISETP.GT.AND P4, PT, R2, 0x19, PT ;  /* 0x000000190200780c */ /* 0x000fca0003f84270 */
[----:B------:R-:W2:Y:S01]  /*163a0*/  MUFU.TANH R40, R40 ;  /* 0x0000002800287308 */ /* 0x000ea20000002400 */
[----:B---3--:R-:W-:Y:S02]  /*163b0*/  FSEL R57, R21, -INF , P5 ;  /* 0xff80000015397808 */ /* 0x008fe40002800000 */
[----:B------:R-:W-:-:S05]  /*163c0*/  FMNMX.FTZ R20, R49, R20, !PT ;  /* 0x0000001431147209 */ /* 0x000fca0007810000 */
[----:B------:R-:W3:Y:S01]  /*163d0*/  MUFU.TANH R50, R50 ;  /* 0x0000003200327308 */ /* 0x000ee20000002400 */
[----:B----4-:R-:W-:Y:S02]  /*163e0*/  FSEL R9, R15, -INF , P2 ;  /* 0xff8000000f097808 */ /* 0x010fe40001000000 */
[----:B------:R-:W-:-:S05]  /*163f0*/  FSEL R21, R51, -INF , P4 ;  /* 0xff80000033157808 */ /* 0x000fca0002000000 */
[----:B------:R-:W4:Y:S01]  /*16400*/  MUFU.TANH R42, R42 ;  /* 0x0000002a002a7308 */ /* 0x000f220000002400 */
[----:B------:R-:W-:Y:S02]  /*16410*/  ISETP.GT.AND P2, PT, R2, 0x20, PT ;  /* 0x000000200200780c */ /* 0x000fe40003f44270 */
[----:B0-----:R-:W-:Y:S02]  /*16420*/  FSEL R51, R4, -INF , P4 ;  /* 0xff80000004337808 */ /* 0x001fe40002000000 */
[----:B------:R-:W-:-:S03]  /*16430*/  FMNMX.FTZ R20, R57, R20, !PT ;  /* 0x0000001439147209 */ /* 0x000fc60007810000 */
[----:B------:R-:W0:Y:S01]  /*16440*/  MUFU.TANH R44, R44 ;  /* 0x0000002c002c7308 */ /* 0x000e220000002400 */
[----:B-1----:R-:W-:Y:S02]  /*16450*/  FSEL R11, R48, -INF , P3 ;  /* 0xff800000300b7808 */ /* 0x002fe40001800000 */
[----:B------:R-:W-:Y:S02]  /*16460*/  ISETP.GT.AND P3, PT, R2, 0x21, PT ;  /* 0x000000210200780c */ /* 0x000fe40003f64270 */
[----:B--2---:R-:W-:-:S03]  /*16470*/  FSEL R59, R5, -INF , P2 ;  /* 0xff800000053b7808 */ /* 0x004fc60001000000 */
[----:B------:R-:W-:Y:S01]  /*16480*/  MUFU.TANH R43, R43 ;  /* 0x0000002b002b7308 */ /* 0x000fe20000002400 */
[----:B------:R-:W-:Y:S02]  /*16490*/  FMNMX.FTZ R20, R51, R20, !PT ;  /* 0x0000001433147209 */ /* 0x000fe40007810000 */
[----:B------:R-:W-:-:S05]  /*164a0*/  ISETP.GT.AND P6, PT, R2, 0x28, PT ;  /* 0x000000280200780c */ /* 0x000fca0003fc4270 */
[----:B------:R-:W1:Y:S01]  /*164b0*/  MUFU.TANH R67, R67 ;  /* 0x0000004300437308 */ /* 0x000e620000002400 */
[----:B------:R-:W-:Y:S02]  /*164c0*/  FSEL R61, R40, -INF , P3 ;  /* 0xff800000283d7808 */ /* 0x000fe40001800000 */
[----:B------:R-:W-:-:S05]  /*164d0*/  FMNMX.FTZ R20, R59, R20, !PT ;  /* 0x000000143b147209 */ /* 0x000fca0007810000 */
[----:B------:R-:W2:Y:S01]  /*164e0*/  MUFU.TANH R41, R41 ;  /* 0x0000002900297308 */ /* 0x000ea20000002400 */
[----:B---3--:R-:W-:Y:S01]  /*164f0*/  FSEL R15, R50, -INF , P5 ;  /* 0xff800000320f7808 */ /* 0x008fe20002800000 */
[----:B------:R-:W-:-:S06]  /*16500*/  WARPGROUP.DEPBAR.LE gsb0, 0x0 ;  /* 0x00008000000079c5 */ /* 0x000fcc0000010000 */
[----:B------:R-:W3:Y:S01]  /*16510*/  MUFU.TANH R69, R69 ;  /* 0x0000004500457308 */ /* 0x000ee20000002400 */
[----:B------:R-:W-:Y:S01]  /*16520*/  FMUL.FTZ R32, R34, UR8 ;  /* 0x0000000822207c20 */ /* 0x000fe20008410000 */
[----:B------:R-:W-:Y:S01]  /*16530*/  ISETP.GT.AND P5, PT, R2, 0x29, PT ;  /* 0x000000290200780c */ /* 0x000fe20003fa4270 */
[----:B------:R-:W-:Y:S01]  /*16540*/  FMUL.FTZ R24, R24, UR8 ;  /* 0x0000000818187c20 */ /* 0x000fe20008410000 */
[----:B----4-:R-:W-:Y:S02]  /*16550*/  FSEL R63, R42, -INF , P6 ;  /* 0xff8000002a3f7808 */ /* 0x010fe40003000000 */
[----:B------:R-:W-:Y:S02]  /*16560*/  FMNMX.FTZ R20, R61, R20, !PT ;  /* 0x000000143d147209 */ /* 0x000fe40007810000 */
[----:B------:R-:W4:Y:S01]  /*16570*/  MUFU.TANH R52, R52 ;  /* 0x0000003400347308 */ /* 0x000f220000002400 */
[----:B------:R-:W-:Y:S01]  /*16580*/  ISETP.GT.AND P4, PT, R2, 0x30, PT ;  /* 0x000000300200780c */ /* 0x000fe20003f84270 */
[----:B------:R-:W-:Y:S01]  /*16590*/  FMUL.FTZ R4, R25, UR8 ;  /* 0x0000000819047c20 */ /* 0x000fe20008410000 */
[----:B0-----:R-:W-:-:S05]  /*165a0*/  FSEL R65, R44, -INF , P5 ;  /* 0xff8000002c417808 */ /* 0x001fca0002800000 */
[----:B------:R-:W0:Y:S01]  /*165b0*/  MUFU.TANH R36, R36 ;  /* 0x0000002400247308 */ /* 0x000e220000002400 */
[----:B------:R-:W-:-:S07]  /*165c0*/  FMNMX.FTZ R20, R63, R20, !PT ;  /* 0x000000143f147209 */ /* 0x000fce0007810000 */
[----:B------:R-:W0:Y:S01]  /*165d0*/  MUFU.TANH R46, R46 ;  /* 0x0000002e002e7308 */ /* 0x000e220000002400 */
[----:B-1----:R-:W-:Y:S01]  /*165e0*/  FSEL R67, R67, -INF , P4 ;  /* 0xff80000043437808 */ /* 0x002fe20002000000 */
[----:B------:R-:W-:Y:S01]  /*165f0*/  FMUL.FTZ R28, R28, UR8 ;  /* 0x000000081c1c7c20 */ /* 0x000fe20008410000 */
[----:B------:R-:W-:-:S05]  /*16600*/  FMNMX.FTZ R20, R65, R20, !PT ;  /* 0x0000001441147209 */ /* 0x000fca0007810000 */
[----:B------:R-:W1:Y:S01]  /*16610*/  MUFU.TANH R37, R37 ;  /* 0x0000002500257308 */ /* 0x000e620000002400 */
[----:B--2---:R-:W-:-:S07]  /*16620*/  FSEL R33, R41, -INF , P2 ;  /* 0xff80000029217808 */ /* 0x004fce0001000000 */
[----:B------:R-:W2:Y:S01]  /*16630*/  MUFU.TANH R32, R32 ;  /* 0x0000002000207308 */ /* 0x000ea20000002400 */
[----:B------:R-:W-:-:S07]  /*16640*/  ISETP.GT.AND P2, PT, R2, 0x38, PT ;  /* 0x000000380200780c */ /* 0x000fce0003f44270 */
[----:B------:R3:W-:Y:S01]  /*16650*/  MUFU.TANH R8, R35 ;  /* 0x0000002300087308 */ /* 0x0007e20000002400 */
[----:B------:R-:W-:Y:S01]  /*16660*/  FMNMX.FTZ R20, R67, R20, !PT ;  /* 0x0000001443147209 */ /* 0x000fe20007810000 */
[----:B------:R-:W-:-:S06]  /*16670*/  FMUL.FTZ R5, R29, UR8 ;  /* 0x000000081d057c20 */ /* 0x000fcc0008410000 */
[----:B------:R-:W2:Y:S01]  /*16680*/  MUFU.TANH R24, R24 ;  /* 0x0000001800187308 */ /* 0x000ea20000002400 */
[----:B---3--:R-:W-:Y:S02]  /*16690*/  FSEL R35, R43, -INF , P3 ;  /* 0xff8000002b237808 */ /* 0x008fe40001800000 */
[----:B------:R-:W-:-:S04]  /*166a0*/  ISETP.GT.AND P3, PT, R2, 0x31, PT ;  /* 0x000000310200780c */ /* 0x000fc80003f64270 */
[----:B------:R-:W-:Y:S01]  /*166b0*/  FSEL R69, R69, -INF , P3 ;  /* 0xff80000045457808 */ /* 0x000fe20001800000 */
[----:B------:R-:W3:Y:S01]  /*166c0*/  MUFU.TANH R4, R4 ;  /* 0x0000000400047308 */ /* 0x000ee20000002400 */
[----:B----4-:R-:W-:Y:S02]  /*166d0*/  FSEL R25, R52, -INF , P6 ;  /* 0xff80000034197808 */ /* 0x010fe40003000000 */
[----:B------:R-:W-:Y:S02]  /*166e0*/  ISETP.GT.AND P6, PT, R2, 0x39, PT ;  /* 0x000000390200780c */ /* 0x000fe40003fc4270 */
[----:B0-----:R-:W-:-:S03]  /*166f0*/  FSEL R71, R36, -INF , P2 ;  /* 0xff80000024477808 */ /* 0x001fc60001000000 */
[----:B------:R-:W0:Y:S01]  /*16700*/  MUFU.TANH R38, R38 ;  /* 0x0000002600267308 */ /* 0x000e220000002400 */
[----:B------:R-:W-:Y:S02]  /*16710*/  FMNMX.FTZ R20, R69, R20, !PT ;  /* 0x0000001445147209 */ /* 0x000fe40007810000 */
[----:B------:R-:W-:-:S05]  /*16720*/  FSEL R29, R46, -INF , P5 ;  /* 0xff8000002e1d7808 */ /* 0x000fca0002800000 */
[----:B------:R-:W4:Y:S01]  /*16730*/  MUFU.TANH R28, R28 ;  /* 0x0000001c001c7308 */ /* 0x000f220000002400 */
[----:B------:R-:W-:Y:S02]  /*16740*/  ISETP.GT.AND P5, PT, R2, 0x40, PT ;  /* 0x000000400200780c */ /* 0x000fe40003fa4270 */
[----:B-1----:R-:W-:Y:S02]  /*16750*/  FSEL R73, R37, -INF , P6 ;  /* 0xff80000025497808 */ /* 0x002fe40003000000 */
[----:B------:R-:W-:-:S03]  /*16760*/  FMNMX.FTZ R20, R71, R20, !PT ;  /* 0x0000001447147209 */ /* 0x000fc60007810000 */
[----:B------:R-:W1:Y:S01]  /*16770*/  MUFU.TANH R5, R5 ;  /* 0x0000000500057308 */ /* 0x000e620000002400 */
[----:B--2---:R-:W-:Y:S02]  /*16780*/  FSEL R41, R32, -INF , P4 ;  /* 0xff80000020297808 */ /* 0x004fe40002000000 */
[----:B------:R-:W-:Y:S02]  /*16790*/  ISETP.GT.AND P4, PT, R2, 0x41, PT ;  /* 0x000000410200780c */ /* 0x000fe40003f84270 */
[----:B------:R-:W-:Y:S02]  /*167a0*/  FSEL R75, R24, -INF , P5 ;  /* 0xff800000184b7808 */ /* 0x000fe40002800000 */
[----:B------:R-:W-:Y:S02]  /*167b0*/  FMNMX.FTZ R20, R73, R20, !PT ;  /* 0x0000001449147209 */ /* 0x000fe40007810000 */
[----:B------:R-:W-:Y:S02]  /*167c0*/  FSEL R43, R8, -INF , P3 ;  /* 0xff800000082b7808 */ /* 0x000fe40001800000 */
[----:B------:R-:W-:-:S02]  /*167d0*/  ISETP.GT.AND P3, PT, R2, 0x48, PT ;  /* 0x000000480200780c */ /* 0x000fc40003f64270 */
[----:B---3--:R-:W-:Y:S02]  /*167e0*/  FSEL R77, R4, -INF , P4 ;  /* 0xff800000044d7808 */ /* 0x008fe40002000000 */
[----:B------:R-:W-:Y:S02]  /*167f0*/  FMNMX.FTZ R20, R75, R20, !PT ;  /* 0x000000144b147209 */ /* 0x000fe40007810000 */
[----:B0-----:R-:W-:Y:S02]  /*16800*/  FSEL R37, R38, -INF , P2 ;  /* 0xff80000026257808 */ /* 0x001fe40001000000 */
[----:B------:R-:W-:Y:S02]  /*16810*/  ISETP.GT.AND P2, PT, R2, 0x49, PT ;  /* 0x000000490200780c */ /* 0x000fe40003f44270 */
[----:B----4-:R-:W-:Y:S02]  /*16820*/  FSEL R81, R28, -INF , P3 ;  /* 0xff8000001c517808 */ /* 0x010fe40001800000 */
[----:B------:R-:W-:-:S02]  /*16830*/  FMNMX.FTZ R20, R77, R20, !PT ;  /* 0x000000144d147209 */ /* 0x000fc40007810000 */
[----:B-1----:R-:W-:Y:S02]  /*16840*/  FSEL R79, R5, -INF , P2 ;  /* 0xff800000054f7808 */ /* 0x002fe40001000000 */
[----:B------:R-:W-:-:S04]  /*16850*/  FMNMX.FTZ R20, R81, R20, !PT ;  /* 0x0000001451147209 */ /* 0x000fc80007810000 */
[----:B------:R-:W-:-:S05]  /*16860*/  FMNMX.FTZ R20, R79, R20, !PT ;  /* 0x000000144f147209 */ /* 0x000fca0007810000 */
[----:B------:R-:W0:Y:S02]  /*16870*/  SHFL.BFLY PT, R5, R20, 0x2, 0x1f ;  /* 0x0c401f0014057f89 */ /* 0x000e2400000e0000 */
[----:B0-----:R-:W-:-:S05]  /*16880*/  FMNMX.FTZ R4, R20, R5, !PT ;  /* 0x0000000514047209 */ /* 0x001fca0007810000 */
[----:B------:R-:W0:Y:S01]  /*16890*/  SHFL.BFLY PT, R5, R4, 0x1, 0x1f ;  /* 0x0c201f0004057f89 */ /* 0x000e2200000e0000 */
[----:B------:R-:W-:Y:S02]  /*168a0*/  MOV R2, UR4 ;  /* 0x0000000400027c02 */ /* 0x000fe40008000f00 */
[----:B0-----:R-:W-:-:S04]  /*168b0*/  FMNMX.FTZ R5, R4, R5, !PT ;  /* 0x0000000504057209 */ /* 0x001fc80007810000 */
[C---:B------:R-:W-:Y:S01]  /*168c0*/  FSETP.NEU.FTZ.AND P0, PT, R5.reuse, -INF , PT ;  /* 0xff8000000500780b */ /* 0x040fe20003f1d000 */
[----:B------:R-:W-:-:S05]  /*168d0*/  FMUL.FTZ R8, R5, R2 ;  /* 0x0000000205087220 */ /* 0x000fca0000410000 */
[----:B------:R-:W-:Y:S02]  /*168e0*/  FSEL R8, R8, RZ, P0 ;  /* 0x000000ff08087208 */ /* 0x000fe40000000000 */
[----:B------:R-:W-:Y:S02]  /*168f0*/  ISETP.NE.AND P0, PT, R10, RZ, PT ;  /* 0x000000ff0a00720c */ /* 0x000fe40003f05270 */
[----:B------:R-:W-:-:S04]  /*16900*/  FMNMX.FTZ R10, R3, R6, !PT ;  /* 0x00000006030a7209 */ /* 0x000fc80007810000 */
[----:B------:R-:W-:-:S04]  /*16910*/  FMNMX.FTZ R10, R7, R10, !PT ;  /* 0x0000000a070a7209 */ /* 0x000fc80007810000 */
[----:B------:R-:W-:-:S04]  /*16920*/  FMNMX.FTZ R10, R9, R10, !PT ;  /* 0x0000000a090a7209 */ /* 0x000fc80007810000 */
[----:B------:R-:W-:-:S04]  /*16930*/  FMNMX.FTZ R10, R11, R10, !PT ;  /* 0x0000000a0b0a7209 */ /* 0x000fc80007810000 */
[----:B------:R-:W-:-:S04]  /*16940*/  FMNMX.FTZ R14, R13, R10, !PT ;  /* 0x0000000a0d0e7209 */ /* 0x000fc80007810000 */
[----:B------:R-:W-:-:S04]  /*16950*/  FMNMX.FTZ R14, R15, R14, !PT ;  /* 0x0000000e0f0e7209 */ /* 0x000fc80007810000 */
[----:B------:R-:W-:Y:S01]  /*16960*/  FMNMX.FTZ R14, R21, R14, !PT ;  /* 0x0000000e150e7209 */ /* 0x000fe20007810000 */
[----:B------:R-:W-:-:S03]  /*16970*/  FMUL.FTZ R39, R39, UR8 ;  /* 0x0000000827277c20 */ /* 0x000fc60008410000 */
[----:B------:R-:W-:Y:S01]  /*16980*/  FMNMX.FTZ R14, R33, R14, !PT ;  /* 0x0000000e210e7209 */ /* 0x000fe20007810000 */
[----:B------:R-:W-:-:S03]  /*16990*/  FMUL.FTZ R26, R26, UR8 ;  /* 0x000000081a1a7c20 */ /* 0x000fc60008410000 */
[----:B------:R-:W-:Y:S01]  /*169a0*/  FMNMX.FTZ R14, R35, R14, !PT ;  /* 0x0000000e230e7209 */ /* 0x000fe20007810000 */
[----:B------:R-:W0:Y:S03]  /*169b0*/  MUFU.TANH R39, R39 ;  /* 0x0000002700277308 */ /* 0x000e260000002400 */
[----:B------:R-:W-:Y:S01]  /*169c0*/  FMNMX.FTZ R14, R25, R14, !PT ;  /* 0x0000000e190e7209 */ /* 0x000fe20007810000 */
[----:B------:R-:W-:Y:S01]  /*169d0*/  FMUL.FTZ R27, R27, UR8 ;  /* 0x000000081b1b7c20 */ /* 0x000fe20008410000 */
[----:B------:R-:W-:Y:S02]  /*169e0*/  FMUL.FTZ R30, R30, UR8 ;  /* 0x000000081e1e7c20 */ /* 0x000fe40008410000 */
[----:B------:R-:W-:Y:S01]  /*169f0*/  FMNMX.FTZ R14, R29, R14, !PT ;  /* 0x0000000e1d0e7209 */ /* 0x000fe20007810000 */
[----:B------:R-:W1:Y:S03]  /*16a00*/  MUFU.TANH R26, R26 ;  /* 0x0000001a001a7308 */ /* 0x000e660000002400 */
[----:B------:R-:W-:Y:S01]  /*16a10*/  FMNMX.FTZ R14, R41, R14, !PT ;  /* 0x0000000e290e7209 */ /* 0x000fe20007810000 */
[----:B------:R-:W-:-:S04]  /*16a20*/  FMUL.FTZ R31, R31, UR8 ;  /* 0x000000081f1f7c20 */ /* 0x000fc80008410000 */
[----:B------:R-:W2:Y:S01]  /*16a30*/  MUFU.TANH R4, R27 ;  /* 0x0000001b00047308 */ /* 0x000ea20000002400 */
[----:B------:R-:W-:Y:S02]  /*16a40*/  FMNMX.FTZ R14, R43, R14, !PT ;  /* 0x0000000e2b0e7209 */ /* 0x000fe40007810000 */
[----:B0-----:R-:W-:-:S05]  /*16a50*/  FSEL R39, R39, -INF , P6 ;  /* 0xff80000027277808 */ /* 0x001fca0003000000 */
[----:B------:R-:W0:Y:S01]  /*16a60*/  MUFU.TANH R30, R30 ;  /* 0x0000001e001e7308 */ /* 0x000e220000002400 */
[----:B------:R-:W-:Y:S01]  /*16a70*/  FMNMX.FTZ R14, R37, R14, !PT ;  /* 0x0000000e250e7209 */ /* 0x000fe20007810000 */
[----:B------:R-:W-:Y:S01]  /*16a80*/  FFMA.FTZ R208, R45, R2, -R8 ;  /* 0x000000022dd07223 */ /* 0x000fe20000010808 */
[----:B-1----:R-:W-:-:S05]  /*16a90*/  FSEL R45, R26, -INF , P5 ;  /* 0xff8000001a2d7808 */ /* 0x002fca0002800000 */
[----:B------:R1:W3:Y:S01]  /*16aa0*/  MUFU.TANH R10, R31 ;  /* 0x0000001f000a7308 */ /* 0x0002e20000002400 */
[----:B------:R-:W-:Y:S01]  /*16ab0*/  FMNMX.FTZ R14, R39, R14, !PT ;  /* 0x0000000e270e7209 */ /* 0x000fe20007810000 */
[--C-:B------:R-:W-:Y:S01]  /*16ac0*/  FFMA.FTZ R210, R47, R2, -R8.reuse ;  /* 0x000000022fd27223 */ /* 0x100fe20000010808 */
[----:B--2---:R-:W-:Y:S02]  /*16ad0*/  FSEL R47, R4, -INF , P4 ;  /* 0xff800000042f7808 */ /* 0x004fe40002000000 */
[----:B------:R-:W-:Y:S01]  /*16ae0*/  FMNMX.FTZ R14, R45, R14, !PT ;  /* 0x0000000e2d0e7209 */ /* 0x000fe20007810000 */
[--C-:B------:R-:W-:Y:S01]  /*16af0*/  FFMA.FTZ R204, R53, R2, -R8.reuse ;  /* 0x0000000235cc7223 */ /* 0x100fe20000010808 */
[----:B0-----:R-:W-:Y:S02]  /*16b00*/  FSEL R53, R30, -INF , P3 ;  /* 0xff8000001e357808 */ /* 0x001fe40001800000 */
[----:B------:R-:W-:Y:S01]  /*16b10*/  FMNMX.FTZ R14, R47, R14, !PT ;  /* 0x0000000e2f0e7209 */ /* 0x000fe20007810000 */
[----:B-1----:R-:W-:-:S03]  /*16b20*/  FFMA.FTZ R31, R55, R2, -R8 ;  /* 0x00000002371f7223 */ /* 0x002fc60000010808 */
[----:B------:R-:W-:Y:S02]  /*16b30*/  FMNMX.FTZ R14, R53, R14, !PT ;  /* 0x0000000e350e7209 */ /* 0x000fe40007810000 */
[----:B---3--:R-:W-:-:S04]  /*16b40*/  FSEL R55, R10, -INF , P2 ;  /* 0xff8000000a377808 */ /* 0x008fc80001000000 */
[----:B------:R-:W-:-:S05]  /*16b50*/  FMNMX.FTZ R14, R55, R14, !PT ;  /* 0x0000000e370e7209 */ /* 0x000fca0007810000 */
[----:B------:R-:W0:Y:S02]  /*16b60*/  SHFL.BFLY PT, R83, R14, 0x2, 0x1f ;  /* 0x0c401f000e537f89 */ /* 0x000e2400000e0000 */
[----:B0-----:R-:W-:-:S05]  /*16b70*/  FMNMX.FTZ R83, R14, R83, !PT ;  /* 0x000000530e537209 */ /* 0x001fca0007810000 */
[----:B------:R-:W0:Y:S01]  /*16b80*/  SHFL.BFLY PT, R4, R83, 0x1, 0x1f ;  /* 0x0c201f0053047f89 */ /* 0x000e2200000e0000 */
[----:B------:R-:W-:Y:S01]  /*16b90*/  FFMA.FTZ R27, R12, R2, -R8 ;  /* 0x000000020c1b7223 */ /* 0x000fe20000010808 */
[----:B------:R-:W-:Y:S08]  /*16ba0*/  MUFU.EX2 R208, R208 ;  /* 0x000000d000d07308 */ /* 0x000ff00000000800 */
[----:B------:R-:W1:Y:S01]  /*16bb0*/  MUFU.EX2 R27, R27 ;  /* 0x0000001b001b7308 */ /* 0x000e620000000800 */
[----:B0-----:R-:W-:-:S04]  /*16bc0*/  FMNMX.FTZ R4, R83, R4, !PT ;  /* 0x0000000453047209 */ /* 0x001fc80007810000 */
[C---:B------:R-:W-:Y:S01]  /*16bd0*/  FSETP.NEU.FTZ.AND P2, PT, R4.reuse, -INF , PT ;  /* 0xff8000000400780b */ /* 0x040fe20003f5d000 */
[----:B------:R-:W-:-:S05]  /*16be0*/  FMUL.FTZ R14, R4, R2 ;  /* 0x00000002040e7220 */ /* 0x000fca0000410000 */
[----:B------:R-:W-:Y:S01]  /*16bf0*/  FSEL R14, R14, RZ, P2 ;  /* 0x000000ff0e0e7208 */ /* 0x000fe20001000000 */
[----:B------:R-:W0:Y:S04]  /*16c00*/  MUFU.EX2 R210, R210 ;  /* 0x000000d200d27308 */ /* 0x000e280000000800 */
[-CC-:B------:R-:W-:Y:S01]  /*16c10*/  FFMA.FTZ R209, R3, R2.reuse, -R14.reuse ;  /* 0x0000000203d17223 */ /* 0x180fe2000001080e */
[-CC-:B------:R-:W-:Y:S01]  /*16c20*/  FFMA.FTZ R6, R6, R2.reuse, -R14.reuse ;  /* 0x0000000206067223 */ /* 0x180fe2000001080e */
[-C--:B------:R-:W-:Y:S01]  /*16c30*/  FFMA.FTZ R211, R7, R2.reuse, -R14 ;  /* 0x0000000207d37223 */ /* 0x080fe2000001080e */
[-CC-:B------:R-:W-:Y:S01]  /*16c40*/  FFMA.FTZ R206, R57, R2.reuse, -R8.reuse ;  /* 0x0000000239ce7223 */ /* 0x180fe20000010808 */
[----:B------:R-:W2:Y:S01]  /*16c50*/  MUFU.EX2 R31, R31 ;  /* 0x0000001f001f7308 */ /* 0x000ea20000000800 */
[-CC-:B------:R-:W-:Y:S01]  /*16c60*/  FFMA.FTZ R200, R59, R2.reuse, -R8.reuse ;  /* 0x000000023bc87223 */ /* 0x180fe20000010808 */
[-CC-:B------:R-:W-:Y:S01]  /*16c70*/  FFMA.FTZ R57, R61, R2.reuse, -R8.reuse ;  /* 0x000000023d397223 */ /* 0x180fe20000010808 */
[-CC-:B------:R-:W-:Y:S01]  /*16c80*/  FFMA.FTZ R202, R63, R2.reuse, -R8.reuse ;  /* 0x000000023fca7223 */ /* 0x180fe20000010808 */
[-CC-:B------:R-:W-:Y:S01]  /*16c90*/  FFMA.FTZ R59, R65, R2.reuse, -R8.reuse ;  /* 0x00000002413b7223 */ /* 0x180fe20000010808 */
        /* <DEDUP_REMOVED lines=10> */
[-C--:B------:R-:W-:Y:S01]  /*16d40*/  FFMA.FTZ R67, R79, R2.reuse, -R8 ;  /* 0x000000024f437223 */ /* 0x080fe20000010808 */
[----:B------:R-:W3:Y:S01]  /*16d50*/  MUFU.EX2 R6, R6 ;  /* 0x0000000600067308 */ /* 0x000ee20000000800 */
[-CC-:B------:R-:W-:Y:S01]  /*16d60*/  FFMA.FTZ R8, R9, R2.reuse, -R14.reuse ;  /* 0x0000000209087223 */ /* 0x180fe2000001080e */
[----:B------:R-:W-:Y:S01]  /*16d70*/  FFMA.FTZ R205, R11, R2, -R14 ;  /* 0x000000020bcd7223 */ /* 0x000fe2000001080e */
[----:B-1----:R-:W-:-:S05]  /*16d80*/  FADD.FTZ R3, R208, R27 ;  /* 0x0000001bd0037221 */ /* 0x002fca0000010000 */
[----:B------:R-:W1:Y:S01]  /*16d90*/  MUFU.EX2 R204, R204 ;  /* 0x000000cc00cc7308 */ /* 0x000e620000000800 */
[----:B------:R-:W-:-:S07]  /*16da0*/  FFMA.FTZ R10, R13, R2, -R14 ;  /* 0x000000020d0a7223 */ /* 0x000fce000001080e */
[----:B------:R-:W4:Y:S01]  /*16db0*/  MUFU.EX2 R211, R211 ;  /* 0x000000d300d37308 */ /* 0x000f220000000800 */
[----:B0-----:R-:W-:-:S07]  /*16dc0*/  FADD.FTZ R26, R210, R3 ;  /* 0x00000003d21a7221 */ /* 0x001fce0000010000 */
[----:B------:R-:W0:Y:S01]  /*16dd0*/  MUFU.EX2 R49, R49 ;  /* 0x0000003100317308 */ /* 0x000e220000000800 */
[----:B------:R-:W-:-:S07]  /*16de0*/  FFMA.FTZ R207, R15, R2, -R14 ;  /* 0x000000020fcf7223 */ /* 0x000fce000001080e */
[----:B------:R-:W0:Y:S01]  /*16df0*/  MUFU.EX2 R8, R8 ;  /* 0x0000000800087308 */ /* 0x000e220000000800 */
[----:B--2---:R-:W-:Y:S01]  /*16e00*/  FADD.FTZ R3, R31, R26 ;  /* 0x0000001a1f037221 */ /* 0x004fe20000010000 */
[----:B---3--:R-:W-:-:S06]  /*16e10*/  FADD.FTZ R28, R209, R6 ;  /* 0x00000006d11c7221 */ /* 0x008fcc0000010000 */
[----:B------:R-:W2:Y:S01]  /*16e20*/  MUFU.EX2 R206, R206 ;  /* 0x000000ce00ce7308 */ /* 0x000ea20000000800 */
[----:B------:R-:W-:-:S07]  /*16e30*/  FFMA.FTZ R12, R21, R2, -R14 ;  /* 0x00000002150c7223 */ /* 0x000fce000001080e */
[----:B------:R-:W3:Y:S01]  /*16e40*/  MUFU.EX2 R205, R205 ;  /* 0x000000cd00cd7308 */ /* 0x000ee20000000800 */
[----:B-1----:R-:W-:Y:S01]  /*16e50*/  FADD.FTZ R26, R204, R3 ;  /* 0x00000003cc1a7221 */ /* 0x002fe20000010000 */
[----:B----4-:R-:W-:-:S06]  /*16e60*/  FADD.FTZ R3, R211, R28 ;  /* 0x0000001cd3037221 */ /* 0x010fcc0000010000 */
[----:B------:R-:W1:Y:S01]  /*16e70*/  MUFU.EX2 R51, R51 ;  /* 0x0000003300337308 */ /* 0x000e620000000800 */
[----:B------:R-:W-:-:S07]  /*16e80*/  FFMA.FTZ R201, R33, R2, -R14 ;  /* 0x0000000221c97223 */ /* 0x000fce000001080e */
[----:B------:R-:W4:Y:S01]  /*16e90*/  MUFU.EX2 R10, R10 ;  /* 0x0000000a000a7308 */ /* 0x000f220000000800 */
[----:B0-----:R-:W-:Y:S01]  /*16ea0*/  FADD.FTZ R7, R49, R26 ;  /* 0x0000001a31077221 */ /* 0x001fe20000010000 */
[----:B------:R-:W-:-:S06]  /*16eb0*/  FADD.FTZ R28, R8, R3 ;  /* 0x00000003081c7221 */ /* 0x000fcc0000010000 */
        /* <DEDUP_REMOVED lines=31> */
[----:B------:R-:W-:-:S07]  /*170b0*/  @!P1 PRMT R0, RZ, 0x654, R0 ;  /* 0x00000654ff009816 */ /* 0x000fce0000000000 */
[----:B------:R-:W0:Y:S01]  /*170c0*/  MUFU.EX2 R197, R197 ;  /* 0x000000c500c57308 */ /* 0x000e220000000800 */
[----:B------:R-:W-:Y:S01]  /*170d0*/  FFMA.FTZ R39, R39, R2, -R14 ;  /* 0x0000000227277223 */ /* 0x000fe2000001080e */
[----:B--2---:R-:W-:-:S06]  /*170e0*/  FADD.FTZ R30, R196, R7 ;  /* 0x00000007c41e7221 */ /* 0x004fcc0000010000 */
[----:B------:R-:W2:Y:S01]  /*170f0*/  MUFU.EX2 R63, R63 ;  /* 0x0000003f003f7308 */ /* 0x000ea20000000800 */
[----:B---3--:R-:W-:Y:S01]  /*17100*/  FADD.FTZ R3, R203, R28 ;  /* 0x0000001ccb037221 */ /* 0x008fe20000010000 */
[----:B------:R-:W-:Y:S01]  /*17110*/  FFMA.FTZ R45, R45, R2, -R14 ;  /* 0x000000022d2d7223 */ /* 0x000fe2000001080e */
[----:B------:R3:W-:Y:S05]  /*17120*/  @!P1 SYNCS.ARRIVE.TRANS64.RED.A1T0 RZ, [R0+URZ], RZ ;  /* 0x000000ff00ff99a7 */ /* 0x0007ea000810043f */
[----:B------:R-:W2:Y:S01]  /*17130*/  MUFU.EX2 R26, R26 ;  /* 0x0000001a001a7308 */ /* 0x000ea20000000800 */
[----:B-1----:R-:W-:Y:S01]  /*17140*/  FADD.FTZ R7, R61, R30 ;  /* 0x0000001e3d077221 */ /* 0x002fe20000010000 */
[----:B----4-:R-:W-:-:S06]  /*17150*/  FADD.FTZ R28, R24, R3 ;  /* 0x00000003181c7221 */ /* 0x010fcc0000010000 */
[----:B------:R-:W1:Y:S08]  /*17160*/  MUFU.EX2 R192, R192 ;  /* 0x000000c000c07308 */ /* 0x000e700000000800 */
[----:B------:R-:W4:Y:S01]  /*17170*/  MUFU.EX2 R199, R199 ;  /* 0x000000c700c77308 */ /* 0x000f220000000800 */
[----:B------:R-:W-:Y:S01]  /*17180*/  FFMA.FTZ R47, R47, R2, -R14 ;  /* 0x000000022f2f7223 */ /* 0x000fe2000001080e */
[----:B0-----:R-:W-:-:S06]  /*17190*/  FADD.FTZ R30, R198, R7 ;  /* 0x00000007c61e7221 */ /* 0x001fcc0000010000 */
[----:B------:R-:W0:Y:S01]  /*171a0*/  MUFU.EX2 R65, R65 ;  /* 0x0000004100417308 */ /* 0x000e220000000800 */
[----:B------:R-:W-:Y:S01]  /*171b0*/  FADD.FTZ R3, R197, R28 ;  /* 0x0000001cc5037221 */ /* 0x000fe20000010000 */
[----:B------:R-:W-:-:S06]  /*171c0*/  FFMA.FTZ R53, R53, R2, -R14 ;  /* 0x0000000235357223 */ /* 0x000fcc000001080e */
[----:B---3--:R-:W3:Y:S01]  /*171d0*/  MUFU.EX2 R0, R39 ;  /* 0x0000002700007308 */ /* 0x008ee20000000800 */
[----:B------:R-:W-:Y:S01]  /*171e0*/  FFMA.FTZ R55, R55, R2, -R14 ;  /* 0x0000000237377223 */ /* 0x000fe2000001080e */
[----:B--2---:R-:W-:Y:S01]  /*171f0*/  FADD.FTZ R7, R63, R30 ;  /* 0x0000001e3f077221 */ /* 0x004fe20000010000 */
[----:B------:R-:W-:-:S05]  /*17200*/  FADD.FTZ R28, R26, R3 ;  /* 0x000000031a1c7221 */ /* 0x000fca0000010000 */
[----:B------:R-:W2:Y:S01]  /*17210*/  MUFU.EX2 R45, R45 ;  /* 0x0000002d002d7308 */ /* 0x000ea20000000800 */
[----:B-1----:R-:W-:Y:S01]  /*17220*/  FADD.FTZ R30, R192, R7 ;  /* 0x00000007c01e7221 */ /* 0x002fe20000010000 */
[----:B----4-:R-:W-:-:S06]  /*17230*/  FADD.FTZ R3, R199, R28 ;  /* 0x0000001cc7037221 */ /* 0x010fcc0000010000 */
[----:B------:R-:W1:Y:S01]  /*17240*/  MUFU.EX2 R14, R47 ;  /* 0x0000002f000e7308 */ /* 0x000e620000000800 */
[----:B0-----:R-:W-:Y:S01]  /*17250*/  FADD.FTZ R7, R65, R30 ;  /* 0x0000001e41077221 */ /* 0x001fe20000010000 */
[----:B---3--:R-:W-:-:S06]  /*17260*/  FADD.FTZ R30, R0, R3 ;  /* 0x00000003001e7221 */ /* 0x008fcc0000010000 */
[----:B------:R-:W0:Y:S01]  /*17270*/  MUFU.EX2 R53, R53 ;  /* 0x0000003500357308 */ /* 0x000e220000000800 */
[----:B--2---:R-:W-:Y:S01]  /*17280*/  FADD.FTZ R3, R45, R30 ;  /* 0x0000001e2d037221 */ /* 0x004fe20000010000 */
[----:B------:R-:W-:-:S03]  /*17290*/  F2FP.F16.F32.PACK_AB R209, R6, R209 ;  /* 0x000000d106d1723e */ /* 0x000fc600000000ff */
[----:B-1----:R-:W-:-:S03]  /*172a0*/  FADD.FTZ R6, R14, R3 ;  /* 0x000000030e067221 */ /* 0x002fc60000010000 */
[----:B------:R-:W1:Y:S01]  /*172b0*/  MUFU.EX2 R194, R194 ;  /* 0x000000c200c27308 */ /* 0x000e620000000800 */
[----:B0-----:R-:W-:Y:S01]  /*172c0*/  FADD.FTZ R3, R53, R6 ;  /* 0x0000000635037221 */ /* 0x001fe20000010000 */
[----:B------:R-:W-:-:S06]  /*172d0*/  VIADD R6, R92, 0xfffffffe ;  /* 0xfffffffe5c067836 */ /* 0x000fcc0000000000 */
[----:B------:R-:W0:Y:S01]  /*172e0*/  MUFU.EX2 R67, R67 ;  /* 0x0000004300437308 */ /* 0x000e220000000800 */
[----:B------:R-:W-:-:S07]  /*172f0*/  ISETP.GE.AND P2, PT, R6, R226, PT ;  /* 0x000000e20600720c */ /* 0x000fce0003f46270 */
[----:B------:R-:W2:Y:S01]  /*17300*/  MUFU.EX2 R28, R55 ;  /* 0x00000037001c7308 */ /* 0x000ea20000000800 */
[----:B-1----:R-:W-:Y:S01]  /*17310*/  FADD.FTZ R32, R194, R7 ;  /* 0x00000007c2207221 */ /* 0x002fe20000010000 */
[----:B------:R-:W-:Y:S01]  /*17320*/  BSSY B0, `(.L_x_636) ;  /* 0x00005b4000007945 */ /* 0x000fe20003800000 */
[----:B------:R-:W-:Y:S01]  /*17330*/  F2FP.F16.F32.PACK_AB R207, R12, R207 ;  /* 0x000000cf0ccf723e */ /* 0x000fe200000000ff */
[--C-:B------:R-:W-:Y:S01]  /*17340*/  IMAD.MOV.U32 R150, RZ, RZ, R151.reuse ;  /* 0x000000ffff967224 */ /* 0x100fe200078e0097 */
[----:B------:R-:W-:Y:S01]  /*17350*/  F2FP.F16.F32.PACK_AB R208, R27, R208 ;  /* 0x000000d01bd0723e */ /* 0x000fe200000000ff */
[--C-:B------:R-:W-:Y:S01]  /*17360*/  IMAD.MOV.U32 R149, RZ, RZ, R151.reuse ;  /* 0x000000ffff957224 */ /* 0x100fe200078e0097 */
[----:B------:R-:W-:Y:S01]  /*17370*/  F2FP.F16.F32.PACK_AB R210, R31, R210 ;  /* 0x000000d21fd2723e */ /* 0x000fe200000000ff */
[--C-:B------:R-:W-:Y:S01]  /*17380*/  IMAD.MOV.U32 R148, RZ, RZ, R151.reuse ;  /* 0x000000ffff947224 */ /* 0x100fe200078e0097 */
[----:B------:R-:W-:Y:S01]  /*17390*/  F2FP.F16.F32.PACK_AB R204, R49, R204 ;  /* 0x000000cc31cc723e */ /* 0x000fe200000000ff */
[----:B0-----:R-:W-:Y:S01]  /*173a0*/  FADD.FTZ R13, R67, R32 ;  /* 0x00000020430d7221 */ /* 0x001fe20000010000 */
[----:B------:R-:W-:Y:S01]  /*173b0*/  F2FP.F16.F32.PACK_AB R206, R51, R206 ;  /* 0x000000ce33ce723e */ /* 0x000fe200000000ff */
[--C-:B------:R-:W-:Y:S01]  /*173c0*/  IMAD.MOV.U32 R146, RZ, RZ, R151.reuse ;  /* 0x000000ffff927224 */ /* 0x100fe200078e0097 */
[----:B------:R-:W-:Y:S01]  /*173d0*/  F2FP.F16.F32.PACK_AB R200, R57, R200 ;  /* 0x000000c839c8723e */ /* 0x000fe200000000ff */
[--C-:B------:R-:W-:Y:S01]  /*173e0*/  IMAD.MOV.U32 R145, RZ, RZ, R151.reuse ;  /* 0x000000ffff917224 */ /* 0x100fe200078e0097 */
[----:B------:R-:W-:Y:S01]  /*173f0*/  F2FP.F16.F32.PACK_AB R202, R59, R202 ;  /* 0x000000ca3bca723e */ /* 0x000fe200000000ff */
[----:B------:R-:W-:Y:S01]  /*17400*/  IMAD.MOV.U32 R144, RZ, RZ, R151 ;  /* 0x000000ffff907224 */ /* 0x000fe200078e0097 */
[----:B------:R-:W-:Y:S01]  /*17410*/  F2FP.F16.F32.PACK_AB R196, R61, R196 ;  /* 0x000000c43dc4723e */ /* 0x000fe200000000ff */
[----:B--2---:R-:W-:Y:S01]  /*17420*/  FADD.FTZ R12, R28, R3 ;  /* 0x000000031c0c7221 */ /* 0x004fe20000010000 */
[----:B------:R-:W-:Y:S01]  /*17430*/  F2FP.F16.F32.PACK_AB R198, R63, R198 ;  /* 0x000000c63fc6723e */ /* 0x000fe200000000ff */
[--C-:B------:R-:W-:Y:S01]  /*17440*/  IMAD.MOV.U32 R142, RZ, RZ, R151.reuse ;  /* 0x000000ffff8e7224 */ /* 0x100fe200078e0097 */
        /* <DEDUP_REMOVED lines=9> */
[----:B------:R-:W-:Y:S01]  /*174e0*/  IMAD.MOV.U32 R0, RZ, RZ, 0x3f800000 ;  /* 0x3f800000ff007424 */ /* 0x000fe200078e00ff */
        /* <DEDUP_REMOVED lines=10> */
[----:B------:R-:W-:Y:S01]  /*17590*/  MOV R3, 0x3f800000 ;  /* 0x3f80000000037802 */ /* 0x000fe20000000f00 */
        /* <DEDUP_REMOVED lines=111> */
[----:B------:R-:W-:Y:S06]  /*17c90*/  @!P2 BRA `(.L_x_637) ;  /* 0x000000500070a947 */ /* 0x000fec0003800000 */
[----:B------:R-:W-:Y:S01]  /*17ca0*/  MOV R7, R4 ;  /* 0x0000000400077202 */ /* 0x000fe20000000f00 */
[----:B------:R-:W-:Y:S01]  /*17cb0*/  IMAD.MOV.U32 R8, RZ, RZ, R5 ;  /* 0x000000ffff087224 */ /* 0x000fe200078e0005 */
[----:B------:R-:W-:Y:S01]  /*17cc0*/  MOV R0, 0x3f800000 ;  /* 0x3f80000000007802 */ /* 0x000fe20000000f00 */
[----:B------:R-:W-:Y:S01]  /*17cd0*/  IMAD.MOV.U32 R9, RZ, RZ, R221 ;  /* 0x000000ffff097224 */ /* 0x000fe200078e00dd */
[----:B------:R-:W-:Y:S01]  /*17ce0*/  CS2R R150, SRZ ;  /* 0x0000000000967805 */ /* 0x000fe2000001ff00 */
[----:B------:R-:W-:Y:S01]  /*17cf0*/  IMAD.MOV.U32 R10, RZ, RZ, R220 ;  /* 0x000000ffff0a7224 */ /* 0x000fe200078e00dc */
        /* <DEDUP_REMOVED lines=62> */
[----:B------:R-:W-:-:S07]  /*180e0*/  CS2R R24, SRZ ;  /* 0x0000000000187805 */ /* 0x000fce000001ff00 */
.L_x_648:
[----:B------:R-:W-:-:S05]  /*180f0*/  VIADD R2, R10, 0x1 ;  /* 0x000000010a027836 */ /* 0x000fca0000000000 */
[----:B------:R-:W-:-:S04]  /*18100*/  ISETP.NE.AND P2, PT, R2, 0x2, PT ;  /* 0x000000020200780c */ /* 0x000fc80003f45270 */
[----:B------:R-:W-:Y:S02]  /*18110*/  SEL R2, R2, RZ, P2 ;  /* 0x000000ff02027207 */ /* 0x000fe40001000000 */
[----:B------:R-:W-:-:S03]  /*18120*/  SEL R221, RZ, 0x1, P2 ;  /* 0x00000001ffdd7807 */ /* 0x000fc60001000000 */
[----:B------:R-:W-:Y:S01]  /*18130*/  IMAD.MOV.U32 R220, RZ, RZ, R2 ;  /* 0x000000ffffdc7224 */ /* 0x000fe200078e0002 */
[----:B------:R-:W-:Y:S01]  /*18140*/  LOP3.LUT R221, R9, R221, RZ, 0x3c, !PT ;  /* 0x000000dd09dd7212 */ /* 0x000fe200078e3cff */
[----:B------:R-:W-:Y:S06]  /*18150*/  @!P0 BRA `(.L_x_638) ;  /* 0x0000000000048947 */ /* 0x000fec0003800000 */
[----:B------:R-:W-:Y:S01]  /*18160*/  BPT.TRAP 0x1 ;  /* 0x000000040000795c */ /* 0x000fe20000300000 */
.L_x_638:
[----:B------:R-:W-:Y:S01]  /*18170*/  IMAD R11, R2, 0x8, R18 ;  /* 0x00000008020b7824 */ /* 0x000fe200078e0212 */
[----:B------:R-:W-:-:S04]  /*18180*/  SHF.L.U32 R4, R221, 0x1f, RZ ;  /* 0x0000001fdd047819 */ /* 0x000fc800000006ff */
[----:B------:R0:W1:Y:S01]  /*18190*/  SYNCS.PHASECHK.TRANS64.TRYWAIT P2, [R11+URZ+0x38830], R4 ;  /* 0x038830040b0075a7 */ /* 0x000062000804017f */
[----:B------:R-:W-:Y:S05]  /*181a0*/  @!P0 BRA `(.L_x_639) ;  /* 0x0000000000048947 */ /* 0x000fea0003800000 */
[----:B------:R-:W-:Y:S01]  /*181b0*/  BPT.TRAP 0x1 ;  /* 0x000000040000795c */ /* 0x000fe20000300000 */
.L_x_639:
[----:B------:R-:W-:Y:S01]  /*181c0*/  IMAD R2, R220, 0xa00, R224 ;  /* 0x00000a00dc027824 */ /* 0x000fe200078e02e0 */
[----:B------:R-:W-:Y:S03]  /*181d0*/  BSSY B1, `(.L_x_640) ;  /* 0x0000006000017945 */ /* 0x000fe60003800000 */
[C---:B------:R-:W-:Y:S01]  /*181e0*/  VIADD R20, R2.reuse, 0x100 ;  /* 0x0000010002147836 */ /* 0x040fe20000000000 */
[----:B------:R-:W-:Y:S01]  /*181f0*/  IADD3 R15, R2, 0x80, RZ ;  /* 0x00000080020f7810 */ /* 0x000fe20007ffe0ff */
[----:B-1----:R-:W-:Y:S06]  /*18200*/  @P2 BRA `(.L_x_641) ;  /* 0x0000000000082947 */ /* 0x002fec0003800000 */
[----:B------:R-:W1:Y:S02]  /*18210*/  SYNCS.PHASECHK.TRANS64.TRYWAIT P2, [R11+URZ+0x38830], R4 ;  /* 0x038830040b0075a7 */ /* 0x000e64000804017f */
[----:B-1----:R-:W-:Y:S05]  /*18220*/  @!P2 BRA `(.L_x_642) ;  /* 0x00000140009ca947 */ /* 0x002fea0003800000 */
.L_x_641:
[----:B------:R-:W-:Y:S05]  /*18230*/  BSYNC B1 ;  /* 0x0000000000017941 */ /* 0x000fea0003800000 */
.L_x_640:
[----:B------:R-:W2:Y:S04]  /*18240*/  LDL.64 R152, [R1+0x50] ;  /* 0x0000500001987983 */ /* 0x000ea80000100a00 */
[----:B------:R-:W3:Y:S01]  /*18250*/  LDL.64 R154, [R1+0x58] ;  /* 0x00005800019a7983 */ /* 0x000ee20000100a00 */
[----:B01----:R-:W-:Y:S02]  /*18260*/  IMAD.MOV.U32 R4, RZ, RZ, R2 ;  /* 0x000000ffff047224 */ /* 0x003fe400078e0002 */
[----:B------:R-:W-:-:S03]  /*18270*/  IMAD.MOV.U32 R5, RZ, RZ, 0x40000040 ;  /* 0x40000040ff057424 */ /* 0x000fc600078e00ff */
[----:B------:R-:W-:Y:S02]  /*18280*/  R2UR UR14, R4 ;  /* 0x00000000040e72ca */ /* 0x000fe400000e0000 */
[C---:B------:R-:W-:Y:S01]  /*18290*/  R2UR UR15, R5.reuse ;  /* 0x00000000050f72ca */ /* 0x040fe200000e0000 */
[----:B------:R-:W-:Y:S01]  /*182a0*/  WARPGROUP.ARRIVE ;  /* 0x00000000000079c5 */ /* 0x000fe20000000000 */
[----:B------:R-:W-:Y:S01]  /*182b0*/  IMAD.MOV.U32 R4, RZ, RZ, R15 ;  /* 0x000000ffff047224 */ /* 0x000fe200078e000f */
[----:B------:R-:W-:-:S04]  /*182c0*/  R2UR UR11, R5 ;  /* 0x00000000050b72ca */ /* 0x000fc800000e0000 */
[----:B------:R-:W-:Y:S01]  /*182d0*/  R2UR UR10, R4 ;  /* 0x00000000040a72ca */ /* 0x000fe200000e0000 */
[----:B------:R-:W-:Y:S01]  /*182e0*/  IMAD.MOV.U32 R21, RZ, RZ, 0x40000040 ;  /* 0x40000040ff157424 */ /* 0x000fe200078e00ff */
[----:B------:R-:W-:-:S04]  /*182f0*/  R2UR UR6, R20 ;  /* 0x00000000140672ca */ /* 0x000fc800000e0000 */
[----:B------:R-:W-:Y:S02]  /*18300*/  R2UR UR7, R21 ;  /* 0x00000000150772ca */ /* 0x000fe400000e0000 */
[----:B------:R-:W-:Y:S02]  /*18310*/  IADD3 R14, R2, 0x180, RZ ;  /* 0x00000180020e7810 */ /* 0x000fe40007ffe0ff */
[----:B------:R-:W-:Y:S02]  /*18320*/  MOV R15, 0x40000040 ;  /* 0x40000040000f7802 */ /* 0x000fe40000000f00 */
[----:B--2---:R-:W-:Y:S02]  /*18330*/  R2UR UR30, R152 ;  /* 0x00000000981e72ca */ /* 0x004fe400000e0000 */
[----:B------:R-:W-:Y:S02]  /*18340*/  R2UR UR31, R153 ;  /* 0x00000000991f72ca */ /* 0x000fe400000e0000 */
[----:B---3--:R-:W-:Y:S01]  /*18350*/  R2UR UR16, R154 ;  /* 0x000000009a1072ca */ /* 0x008fe200000e0000 */
[----:B------:R-:W2:Y:S01]  /*18360*/  LDL.64 R152, [R1+0x48] ;  /* 0x0000480001987983 */ /* 0x000ea20000100a00 */
[----:B------:R-:W-:Y:S01]  /*18370*/  R2UR UR17, R155 ;  /* 0x000000009b1172ca */ /* 0x000fe200000e0000 */
[----:B------:R-:W-:Y:S01]  /*18380*/  VIADD R4, R2, 0x200 ;  /* 0x0000020002047836 */ /* 0x000fe20000000000 */
[----:B------:R-:W-:Y:S01]  /*18390*/  R2UR UR19, R5 ;  /* 0x00000000051372ca */ /* 0x000fe200000e0000 */
[----:B------:R-:W3:Y:S08]  /*183a0*/  LDL.64 R20, [R1+0x40] ;  /* 0x0000400001147983 */ /* 0x000ef00000100a00 */
[----:B------:R-:W-:-:S02]  /*183b0*/  UMOV UR12, UR16 ;  /* 0x00000010000c7c82 */ /* 0x000fc40008000000 */
[----:B------:R-:W-:Y:S02]  /*183c0*/  UMOV UR13, UR17 ;  /* 0x00000011000d7c82 */ /* 0x000fe40008000000 */
[----:B------:R-:W-:Y:S01]  /*183d0*/  HGMMA.64x16x16.F32 R184, gdesc[UR12], RZ, !UPT, gsb0 ;  /* 0x002000000cb879f0 */ /* 0x000fe2000c0008ff */
[----:B------:R-:W-:Y:S01]  /*183e0*/  UMOV UR8, UR16 ;  /* 0x0000001000087c82 */ /* 0x000fe20008000000 */
[----:B------:R-:W-:Y:S01]  /*183f0*/  UMOV UR9, UR17 ;  /* 0x0000001100097c82 */ /* 0x000fe20008000000 */
[----:B------:R-:W-:Y:S02]  /*18400*/  WARPGROUP.DEPBAR.LE gsb0, 0x0 ;  /* 0x00008000000079c5 */ /* 0x000fe40000010000 */
[----:B------:R-:W-:-:S06]  /*18410*/  WARPGROUP.ARRIVE ;  /* 0x00000000000079c5 */ /* 0x000fcc0000000000 */
[----:B------:R-:W-:Y:S01]  /*18420*/  HGMMA.64x16x16.F32 R176, gdesc[UR8], RZ, !UPT, gsb0 ;  /* 0x0020000008b079f0 */ /* 0x000fe2000c0008ff */
[----:B------:R-:W-:Y:S01]  /*18430*/  UMOV UR4, UR16 ;  /* 0x0000001000047c82 */ /* 0x000fe20008000000 */
[----:B------:R-:W-:Y:S01]  /*18440*/  UMOV UR5, UR17 ;  /* 0x0000001100057c82 */ /* 0x000fe20008000000 */
[----:B------:R-:W-:Y:S02]  /*18450*/  WARPGROUP.DEPBAR.LE gsb0, 0x0 ;  /* 0x00008000000079c5 */ /* 0x000fe40000010000 */
[----:B------:R-:W-:-:S06]  /*18460*/  WARPGROUP.ARRIVE ;  /* 0x00000000000079c5 */ /* 0x000fcc0000000000 */
[----:B------:R-:W-:Y:S01]  /*18470*/  HGMMA.64x16x16.F32 R168, gdesc[UR4], RZ, !UPT, gsb0 ;  /* 0x0020000004a879f0 */ /* 0x000fe2000c0008ff */
[----:B------:R-:W-:Y:S02]  /*18480*/  R2UR UR22, R14 ;  /* 0x000000000e1672ca */ /* 0x000fe400000e0000 */
[----:B------:R-:W-:Y:S01]  /*18490*/  R2UR UR23, R15 ;  /* 0x000000000f1772ca */ /* 0x000fe200000e0000 */
[----:B------:R-:W-:Y:S01]  /*184a0*/  UMOV UR20, UR16 ;  /* 0x0000001000147c82 */ /* 0x000fe20008000000 */
[----:B------:R-:W-:Y:S01]  /*184b0*/  UMOV UR21, UR17 ;  /* 0x0000001100157c82 */ /* 0x000fe20008000000 */
[----:B------:R-:W-:Y:S02]  /*184c0*/  WARPGROUP.DEPBAR.LE gsb0, 0x0 ;  /* 0x00008000000079c5 */ /* 0x000fe40000010000 */
[----:B------:R-:W-:-:S08]  /*184d0*/  WARPGROUP.ARRIVE ;  /* 0x00000000000079c5 */ /* 0x000fd00000000000 */
[----:B------:R-:W-:Y:S01]  /*184e0*/  HGMMA.64x16x16.F32 R160, gdesc[UR20], RZ, !UPT, gsb0 ;  /* 0x0020000014a079f0 */ /* 0x000fe2000c0008ff */
[----:B------:R-:W-:Y:S01]  /*184f0*/  R2UR UR18, R4 ;  /* 0x00000000041272ca */ /* 0x000fe200000e0000 */
[----:B------:R-:W-:Y:S02]  /*18500*/  VIADD R14, R2, 0x2 ;  /* 0x00000002020e7836 */ /* 0x000fe40000000000 */
[----:B------:R-:W-:Y:S01]  /*18510*/  IMAD.MOV.U32 R15, RZ, RZ, 0x40000040 ;  /* 0x40000040ff0f7424 */ /* 0x000fe200078e00ff */
[----:B------:R-:W-:Y:S02]  /*18520*/  WARPGROUP.DEPBAR.LE gsb0, 0x0 ;  /* 0x00008000000079c5 */ /* 0x000fe40000010000 */
[----:B--2---:R-:W-:Y:S02]  /*18530*/  R2UR UR28, R152 ;  /* 0x00000000981c72ca */ /* 0x004fe400000e0000 */
[----:B------:R-:W-:Y:S02]  /*18540*/  R2UR UR29, R153 ;  /* 0x00000000991d72ca */ /* 0x000fe400000e0000 */
        /* <DEDUP_REMOVED lines=24> */
[----:B------:R-:W-:Y:S01]  /*186d0*/  VIADD R4, R2, 0x182 ;  /* 0x0000018202047836 */ /* 0x000fe20000000000 */
[----:B------:R-:W-:Y:S01]  /*186e0*/  MOV R5, 0x40000040 ;  /* 0x4000004000057802 */ /* 0x000fe20000000f00 */
[----:B------:R-:W-:Y:S01]  /*186f0*/  UMOV UR4, UR30 ;  /* 0x0000001e00047c82 */ /* 0x000fe20008000000 */
[----:B------:R-:W-:Y:S01]  /*18700*/  UMOV UR5, UR31 ;  /* 0x0000001f00057c82 */ /* 0x000fe20008000000 */
[----:B------:R-:W-:Y:S01]  /*18710*/  UMOV UR20, UR30 ;  /* 0x0000001e00147c82 */ /* 0x000fe20008000000 */
[----:B------:R-:W-:-:S02]  /*18720*/  WARPGROUP.DEPBAR.LE gsb0, 0x0 ;  /* 0x00008000000079c5 */ /* 0x000fc40000010000 */
[----:B------:R-:W-:Y:S01]  /*18730*/  WARPGROUP.ARRIVE ;  /* 0x00000000000079c5 */ /* 0x000fe20000000000 */
[----:B------:R-:W-:Y:S01]  /*18740*/  UMOV UR21, UR31 ;  /* 0x0000001f00157c82 */ /* 0x000fe20008000000 */
[----:B------:R-:W-:Y:S01]  /*18750*/  UMOV UR16, UR28 ;  /* 0x0000001c00107c82 */ /* 0x000fe20008000000 */
[----:B------:R-:W-:Y:S01]  /*18760*/  UMOV UR17, UR29 ;  /* 0x0000001d00117c82 */ /* 0x000fe20008000000 */
[----:B------:R-:W-:Y:S01]  /*18770*/  UMOV UR12, UR28 ;  /* 0x0000001c000c7c82 */ /* 0x000fe20008000000 */
[----:B------:R-:W-:Y:S01]  /*18780*/  UMOV UR13, UR29 ;  /* 0x0000001d000d7c82 */ /* 0x000fe20008000000 */
[----:B------:R-:W-:Y:S01]  /*18790*/  HGMMA.64x16x16.F32 R168, gdesc[UR8], R168, gsb0 ;  /* 0x0020000008a879f0 */ /* 0x000fe200080008a8 */
[----:B------:R-:W-:Y:S01]  /*187a0*/  R2UR UR6, R4 ;  /* 0x00000000040672ca */ /* 0x000fe200000e0000 */
[----:B------:R-:W-:Y:S01]  /*187b0*/  UMOV UR24, UR28 ;  /* 0x0000001c00187c82 */ /* 0x000fe20008000000 */
[----:B------:R-:W-:Y:S01]  /*187c0*/  R2UR UR7, R5 ;  /* 0x00000000050772ca */ /* 0x000fe200000e0000 */
[----:B------:R-:W-:Y:S01]  /*187d0*/  VIADD R4, R2, 0x202 ;  /* 0x0000020202047836 */ /* 0x000fe20000000000 */
[----:B------:R-:W-:Y:S01]  /*187e0*/  UMOV UR25, UR29 ;  /* 0x0000001d00197c82 */ /* 0x000fe20008000000 */
[----:B------:R-:W2:Y:S01]  /*187f0*/  LDL.64 R14, [R1+0x38] ;  /* 0x00003800010e7983 */ /* 0x000ea20000100a00 */
[----:B------:R-:W-:-:S02]  /*18800*/  WARPGROUP.DEPBAR.LE gsb0, 0x0 ;  /* 0x00008000000079c5 */ /* 0x000fc40000010000 */
[----:B------:R-:W-:-:S07]  /*18810*/  WARPGROUP.ARRIVE ;  /* 0x00000000000079c5 */ /* 0x000fce0000000000 */
[----:B------:R-:W-:Y:S01]  /*18820*/  HGMMA.64x16x16.F32 R160, gdesc[UR4], R160, gsb0 ;  /* 0x0020000004a079f0 */ /* 0x000fe200080008a0 */
[----:B------:R-:W-:Y:S01]  /*18830*/  IMAD.MOV.U32 R5, RZ, RZ, 0x40000040 ;  /* 0x40000040ff057424 */ /* 0x000fe200078e00ff */
[----:B------:R-:W-:-:S04]  /*18840*/  R2UR UR22, R4 ;  /* 0x00000000041672ca */ /* 0x000fc800000e0000 */
        /* <DEDUP_REMOVED lines=8> */
[----:B------:R-:W-:Y:S02]  /*188d0*/  WARPGROUP.DEPBAR.LE gsb0, 0x0 ;  /* 0x00008000000079c5 */ /* 0x000fe40000010000 */
[----:B------:R-:W-:-:S10]  /*188e0*/  WARPGROUP.ARRIVE ;  /* 0x00000000000079c5 */ /* 0x000fd40000000000 */
        /* <DEDUP_REMOVED lines=34> */
[----:B------:R-:W-:Y:S01]  /*18b10*/  IMAD.MOV.U32 R5, RZ, RZ, 0x40000040 ;  /* 0x40000040ff057424 */ /* 0x000fe200078e00ff */
[----:B---3--:R-:W-:Y:S02]  /*18b20*/  R2UR UR30, R20 ;  /* 0x00000000141e72ca */ /* 0x008fe400000e0000 */
[----:B------:R-:W-:Y:S02]  /*18b30*/  R2UR UR31, R21 ;  /* 0x00000000151f72ca */ /* 0x000fe400000e0000 */
[----:B------:R-:W-:Y:S01]  /*18b40*/  R2UR UR22, R4 ;  /* 0x00000000041672ca */ /* 0x000fe200000e0000 */
[----:B------:R-:W3:Y:S01]  /*18b50*/  LDL.64 R20, [R1+0x30] ;  /* 0x0000300001147983 */ /* 0x000ee20000100a00 */
[----:B------:R-:W-:-:S07]  /*18b60*/  R2UR UR23, R5 ;  /* 0x00000000051772ca */ /* 0x000fce00000e0000 */
[----:B------:R-:W-:Y:S02]  /*18b70*/  UMOV UR20, UR30 ;  /* 0x0000001e00147c82 */ /* 0x000fe40008000000 */
[----:B------:R-:W-:Y:S01]  /*18b80*/  UMOV UR21, UR31 ;  /* 0x0000001f00157c82 */ /* 0x000fe20008000000 */
[----:B------:R-:W-:Y:S02]  /*18b90*/  WARPGROUP.DEPBAR.LE gsb0, 0x0 ;  /* 0x00008000000079c5 */ /* 0x000fe40000010000 */
[----:B------:R-:W-:-:S06]  /*18ba0*/  WARPGROUP.ARRIVE ;  /* 0x00000000000079c5 */ /* 0x000fcc0000000000 */
        /* <DEDUP_REMOVED lines=38> */
[----:B------:R-:W-:Y:S02]  /*18e10*/  MOV R5, 0x40000040 ;  /* 0x4000004000057802 */ /* 0x000fe40000000f00 */
[----:B--2---:R-:W-:Y:S02]  /*18e20*/  R2UR UR28, R14 ;  /* 0x000000000e1c72ca */ /* 0x004fe400000e0000 */
[----:B------:R-:W-:Y:S02]  /*18e30*/  R2UR UR29, R15 ;  /* 0x000000000f1d72ca */ /* 0x000fe400000e0000 */
[----:B------:R-:W-:Y:S01]  /*18e40*/  R2UR UR26, R4 ;  /* 0x00000000041a72ca */ /* 0x000fe200000e0000 */
[----:B------:R-:W2:Y:S01]  /*18e50*/  LDL.64 R14, [R1+0x28] ;  /* 0x00002800010e7983 */ /* 0x000ea20000100a00 */
[----:B------:R-:W-:-:S07]  /*18e60*/  R2UR UR27, R5 ;  /* 0x00000000051b72ca */ /* 0x000fce00000e0000 */
[----:B------:R-:W-:Y:S02]  /*18e70*/  UMOV UR24, UR28 ;  /* 0x0000001c00187c82 */ /* 0x000fe40008000000 */
[----:B------:R-:W-:Y:S01]  /*18e80*/  UMOV UR25, UR29 ;  /* 0x0000001d00197c82 */ /* 0x000fe20008000000 */
[----:B------:R-:W-:Y:S02]  /*18e90*/  WARPGROUP.DEPBAR.LE gsb0, 0x0 ;  /* 0x00008000000079c5 */ /* 0x000fe40000010000 */
        /* <DEDUP_REMOVED lines=187> */
[----:B------:R-:W2:Y:S01]  /*19a50*/  LDL.64 R14, [R1] ;  /* 0x00000000010e7983 */ /* 0x000ea20000100a00 */
        /* <DEDUP_REMOVED lines=46> */
[----:B------:R-:W-:Y:S02]  /*19d40*/  R2UR UR14, R4 ;  /* 0x00000000040e72ca */ /* 0x000fe400000e0000 */
        /* <DEDUP_REMOVED lines=445> */
.L_x_643:
[----:B------:R-:W-:Y:S01]  /*1b920*/  SHF.L.U32 R0, R9, 0x1f, RZ ;  /* 0x0000001f09007819 */ /* 0x000fe200000006ff */
[----:B------:R-:W-:-:S04]  /*1b930*/  IMAD R9, R10, 0x8, R18 ;  /* 0x000000080a097824 */ /* 0x000fc800078e0212 */
[----:B------:R0:W1:Y:S01]  /*1b940*/  SYNCS.PHASECHK.TRANS64.TRYWAIT P2, [R9+URZ+0x38850], R0 ;  /* 0x03885000090075a7 */ /* 0x000062000804017f */
[----:B------:R-:W-:Y:S05]  /*1b950*/  @!P0 BRA `(.L_x_644) ;  /* 0x0000000000048947 */ /* 0x000fea0003800000 */
[----:B------:R-:W-:Y:S01]  /*1b960*/  BPT.TRAP 0x1 ;  /* 0x000000040000795c */ /* 0x000fe20000300000 */
.L_x_644:
[----:B------:R-:W-:Y:S04]  /*1b970*/  BSSY B1, `(.L_x_645) ;  /* 0x0000004000017945 */ /* 0x000fe80003800000 */
[----:B-1----:R-:W-:Y:S05]  /*1b980*/  @P2 BRA `(.L_x_646) ;  /* 0x0000000000082947 */ /* 0x002fea0003800000 */
[----:B------:R-:W1:Y:S02]  /*1b990*/  SYNCS.PHASECHK.TRANS64.TRYWAIT P2, [R9+URZ+0x38850], R0 ;  /* 0x03885000090075a7 */ /* 0x000e64000804017f */
[----:B-1----:R-:W-:Y:S05]  /*1b9a0*/  @!P2 BRA `(.L_x_647) ;  /* 0x0000010800d0a947 */ /* 0x002fea0003800000 */
.L_x_646:
[----:B------:R-:W-:Y:S05]  /*1b9b0*/  BSYNC B1 ;  /* 0x0000000000017941 */ /* 0x000fea0003800000 */
.L_x_645:
[----:B01----:R-:W-:Y:S01]  /*1b9c0*/  IADD3 R0, R18, 0x400, RZ ;  /* 0x0000040012007810 */ /* 0x003fe20007ffe0ff */
[----:B------:R-:W-:Y:S01]  /*1b9d0*/  IMAD.MOV.U32 R3, RZ, RZ, 0x40000040 ;  /* 0x40000040ff037424 */ /* 0x000fe200078e00ff */
[----:B------:R-:W-:Y:S01]  /*1b9e0*/  WARPGROUP.ARRIVE ;  /* 0x00000000000079c5 */ /* 0x000fe20000000000 */
[----:B------:R-:W-:Y:S01]  /*1b9f0*/  IMAD.MOV.U32 R5, RZ, RZ, 0x40000040 ;  /* 0x40000040ff057424 */ /* 0x000fe200078e00ff */
[----:B------:R-:W-:Y:S01]  /*1ba00*/  SHF.R.U32.HI R0, RZ, 0x4, R0 ;  /* 0x00000004ff007819 */ /* 0x000fe20000011600 */
[----:B------:R-:W-:Y:S01]  /*1ba10*/  FMUL.FTZ R20, R188, UR39 ;  /* 0x00000027bc147c20 */ /* 0x000fe20008410000 */
[----:B------:R-:W-:Y:S01]  /*1ba20*/  R2UR UR7, R3 ;  /* 0x00000000030772ca */ /* 0x000fe200000e0000 */
[----:B------:R-:W-:Y:S01]  /*1ba30*/  FMUL.FTZ R21, R189, UR39 ;  /* 0x00000027bd157c20 */ /* 0x000fe20008410000 */
[----:B------:R-:W-:Y:S01]  /*1ba40*/  LOP3.LUT R0, R0, 0x3fff, RZ, 0xc0, !PT ;  /* 0x00003fff00007812 */ /* 0x000fe200078ec0ff */
[----:B------:R-:W-:Y:S01]  /*1ba50*/  FMUL.FTZ R177, R177, UR39 ;  /* 0x00000027b1b17c20 */ /* 0x000fe20008410000 */
[----:B------:R-:W-:Y:S01]  /*1ba60*/  FMUL.FTZ R180, R180, UR39 ;  /* 0x00000027b4b47c20 */ /* 0x000fe20008410000 */
[----:B------:R-:W-:Y:S01]  /*1ba70*/  MUFU.TANH R20, R20 ;  /* 0x0000001400147308 */ /* 0x000fe20000002400 */
[----:B------:R-:W-:Y:S01]  /*1ba80*/  LOP3.LUT R0, R0, 0x2800000, RZ, 0xfc, !PT ;  /* 0x0280000000007812 */ /* 0x000fe200078efcff */
[----:B------:R-:W-:Y:S01]  /*1ba90*/  FMUL.FTZ R181, R181, UR39 ;  /* 0x00000027b5b57c20 */ /* 0x000fe20008410000 */
[----:B------:R-:W-:Y:S01]  /*1baa0*/  FMUL.FTZ R168, R168, UR39 ;  /* 0x00000027a8a87c20 */ /* 0x000fe20008410000 */
[----:B------:R-:W-:Y:S01]  /*1bab0*/  FMUL.FTZ R169, R169, UR39 ;  /* 0x00000027a9a97c20 */ /* 0x000fe20008410000 */
[----:B------:R-:W-:Y:S01]  /*1bac0*/  FMUL.FTZ R172, R172, UR39 ;  /* 0x00000027acac7c20 */ /* 0x000fe20008410000 */
[----:B------:R-:W-:-:S02]  /*1bad0*/  IMAD R2, R10, 0xa00, R0 ;  /* 0x00000a000a027824 */ /* 0x000fc400078e0200 */
[----:B------:R-:W-:Y:S01]  /*1bae0*/  FMUL.FTZ R0, R184, UR39 ;  /* 0x00000027b8007c20 */ /* 0x000fe20008410000 */
[----:B------:R-:W-:Y:S01]  /*1baf0*/  MUFU.TANH R21, R21 ;  /* 0x0000001500157308 */ /* 0x000fe20000002400 */
[----:B------:R-:W-:Y:S01]  /*1bb00*/  FMUL.FTZ R173, R173, UR39 ;  /* 0x00000027adad7c20 */ /* 0x000fe20008410000 */
[C---:B------:R-:W-:Y:S01]  /*1bb10*/  VIADD R4, R2.reuse, 0x80 ;  /* 0x0000008002047836 */ /* 0x040fe20000000000 */
[----:B------:R-:W-:Y:S01]  /*1bb20*/  R2UR UR6, R2 ;  /* 0x00000000020672ca */ /* 0x000fe200000e0000 */
[----:B------:R-:W-:Y:S01]  /*1bb30*/  FMUL.FTZ R160, R160, UR39 ;  /* 0x00000027a0a07c20 */ /* 0x000fe20008410000 */
[----:B------:R-:W-:Y:S01]  /*1bb40*/  FMUL.FTZ R161, R161, UR39 ;  /* 0x00000027a1a17c20 */ /* 0x000fe20008410000 */
[----:B------:R-:W-:Y:S01]  /*1bb50*/  FMUL.FTZ R164, R164, UR39 ;  /* 0x00000027a4a47c20 */ /* 0x000fe20008410000 */
[----:B------:R-:W-:Y:S01]  /*1bb60*/  FMUL.FTZ R165, R165, UR39 ;  /* 0x00000027a5a57c20 */ /* 0x000fe20008410000 */
[----:B------:R-:W0:Y:S01]  /*1bb70*/  MUFU.TANH R0, R0 ;  /* 0x0000000000007308 */ /* 0x000e220000002400 */
[----:B------:R-:W-:Y:S01]  /*1bb80*/  FMUL.FTZ R152, R152, UR39 ;  /* 0x0000002798987c20 */ /* 0x000fe20008410000 */
[----:B------:R-:W-:Y:S01]  /*1bb90*/  FMUL.FTZ R157, R157, UR39 ;  /* 0x000000279d9d7c20 */ /* 0x000fe20008410000 */
[----:B------:R-:W-:-:S02]  /*1bba0*/  IMAD.MOV.U32 R3, RZ, RZ, 0x40000040 ;  /* 0x40000040ff037424 */ /* 0x000fc400078e00ff */
[----:B------:R-:W-:Y:S01]  /*1bbb0*/  FMUL.FTZ R10, R186, UR39 ;  /* 0x00000027ba0a7c20 */ /* 0x000fe20008410000 */
[----:B------:R-:W-:Y:S01]  /*1bbc0*/  FMUL.FTZ R14, R187, UR39 ;  /* 0x00000027bb0e7c20 */ /* 0x000fe20008410000 */
[----:B------:R-:W-:Y:S01]  /*1bbd0*/  FMUL.FTZ R15, R190, UR39 ;  /* 0x00000027be0f7c20 */ /* 0x000fe20008410000 */
[----:B------:R-:W-:Y:S01]  /*1bbe0*/  FMUL.FTZ R184, R191, UR39 ;  /* 0x00000027bfb87c20 */ /* 0x000fe20008410000 */
[----:B------:R-:W-:Y:S01]  /*1bbf0*/  HGMMA.64x256x16.F32 R24, R208, gdesc[UR4].tnspB, R24, gsb0 ;  /* 0x43e00004d0187df0 */ /* 0x000fe20008000818 */
[----:B------:R-:W-:Y:S01]  /*1bc00*/  R2UR UR6, R4 ;  /* 0x00000000040672ca */ /* 0x000fe200000e0000 */
[----:B------:R-:W-:Y:S01]  /*1bc10*/  MUFU.TANH R177, R177 ;  /* 0x000000b100b17308 */ /* 0x000fe20000002400 */
[----:B------:R-:W-:Y:S01]  /*1bc20*/  R2UR UR7, R5 ;  /* 0x00000000050772ca */ /* 0x000fe200000e0000 */
[----:B------:R-:W-:Y:S01]  /*1bc30*/  IMAD.MOV.U32 R5, RZ, RZ, 0x40000040 ;  /* 0x40000040ff057424 */ /* 0x000fe200078e00ff */
[----:B------:R-:W-:Y:S01]  /*1bc40*/  IADD3 R4, R2, 0x100, RZ ;  /* 0x0000010002047810 */ /* 0x000fe20007ffe0ff */
[----:B------:R-:W-:Y:S01]  /*1bc50*/  FMUL.FTZ R170, R170, UR39 ;  /* 0x00000027aaaa7c20 */ /* 0x000fe20008410000 */
[----:B------:R-:W-:Y:S01]  /*1bc60*/  FMUL.FTZ R171, R171, UR39 ;  /* 0x00000027abab7c20 */ /* 0x000fe20008410000 */
[----:B------:R-:W-:Y:S01]  /*1bc70*/  FMUL.FTZ R174, R174, UR39 ;  /* 0x00000027aeae7c20 */ /* 0x000fe20008410000 */
[----:B------:R-:W-:Y:S01]  /*1bc80*/  FMUL.FTZ R175, R175, UR39 ;  /* 0x00000027afaf7c20 */ /* 0x000fe20008410000 */
        /* <DEDUP_REMOVED lines=10> */
[----:B------:R-:W-:-:S02]  /*1bd30*/  @!P1 IADD3 R9, R9, 0x38860, RZ ;  /* 0x0003886009099810 */ /* 0x000fc40007ffe0ff */
[C---:B------:R-:W-:Y:S01]  /*1bd40*/  ISETP.GT.AND P2, PT, R6.reuse, R226, PT ;  /* 0x000000e20600720c */ /* 0x040fe20003f44270 */
[----:B------:R-:W-:-:S03]  /*1bd50*/  VIADD R6, R6, 0xffffffff ;  /* 0xffffffff06067836 */ /* 0x000fc60000000000 */
        /* <DEDUP_REMOVED lines=27> */
[----:B------:R-:W-:-:S06]  /*1bf10*/  WARPGROUP.ARRIVE ;  /* 0x00000000000079c5 */ /* 0x000fcc0000000000 */
[----:B------:R-:W-:Y:S01]  /*1bf20*/  HGMMA.64x256x16.F32 R24, R204, gdesc[UR4].tnspB, R24, gsb0 ;  /* 0x43e00004cc187df0 */ /* 0x000fe20008000818 */
[----:B------:R-:W-:Y:S01]  /*1bf30*/  R2UR UR6, R4 ;  /* 0x00000000040672ca */ /* 0x000fe200000e0000 */
[C---:B------:R-:W-:Y:S01]  /*1bf40*/  VIADD R4, R2.reuse, 0x180 ;  /* 0x0000018002047836 */ /* 0x040fe20000000000 */
[----:B------:R-:W-:Y:S01]  /*1bf50*/  R2UR UR7, R5 ;  /* 0x00000000050772ca */ /* 0x000fe200000e0000 */
[----:B------:R-:W-:Y:S01]  /*1bf60*/  IMAD.MOV.U32 R5, RZ, RZ, 0x40000040 ;  /* 0x40000040ff057424 */ /* 0x000fe200078e00ff */
[----:B------:R-:W-:Y:S01]  /*1bf70*/  IADD3 R2, R2, 0x200, RZ ;  /* 0x0000020002027810 */ /* 0x000fe20007ffe0ff */
[----:B------:R-:W-:Y:S02]  /*1bf80*/  WARPGROUP.DEPBAR.LE gsb0, 0x0 ;  /* 0x00008000000079c5 */ /* 0x000fe40000010000 */
[----:B------:R-:W-:-:S15]  /*1bf90*/  WARPGROUP.ARRIVE ;  /* 0x00000000000079c5 */ /* 0x000fde0000000000 */
[----:B------:R-:W-:-:S05]  /*1bfa0*/  NOP ;  /* 0x0000000000007918 */ /* 0x000fca0000000000 */
[----:B------:R-:W-:Y:S01]  /*1bfb0*/  HGMMA.64x256x16.F32 R24, R200, gdesc[UR4].tnspB, R24, gsb0 ;  /* 0x43e00004c8187df0 */ /* 0x000fe20008000818 */
[----:B------:R-:W-:Y:S01]  /*1bfc0*/  R2UR UR6, R4 ;  /* 0x00000000040672ca */ /* 0x000fe200000e0000 */
[----:B------:R-:W-:Y:S01]  /*1bfd0*/  FMUL.FTZ R4, R185, UR39 ;  /* 0x00000027b9047c20 */ /* 0x000fe20008410000 */
[----:B------:R-:W-:Y:S01]  /*1bfe0*/  R2UR UR7, R5 ;  /* 0x00000000050772ca */ /* 0x000fe200000e0000 */
[----:B------:R-:W-:Y:S01]  /*1bff0*/  FMUL.FTZ R185, R176, UR39 ;  /* 0x00000027b0b97c20 */ /* 0x000fe20008410000 */
[----:B------:R-:W-:Y:S01]  /*1c000*/  FMUL.FTZ R176, R178, UR39 ;  /* 0x00000027b2b07c20 */ /* 0x000fe20008410000 */
[----:B------:R-:W-:Y:S01]  /*1c010*/  FMUL.FTZ R178, R179, UR39 ;  /* 0x00000027b3b27c20 */ /* 0x000fe20008410000 */
[----:B------:R-:W-:Y:S01]  /*1c020*/  FMUL.FTZ R179, R182, UR39 ;  /* 0x00000027b6b37c20 */ /* 0x000fe20008410000 */
[----:B------:R-:W1:Y:S01]  /*1c030*/  MUFU.TANH R4, R4 ;  /* 0x0000000400047308 */ /* 0x000e620000002400 */
[----:B------:R-:W-:Y:S01]  /*1c040*/  FMUL.FTZ R182, R153, UR39 ;  /* 0x0000002799b67c20 */ /* 0x000fe20008410000 */
[----:B------:R-:W-:Y:S01]  /*1c050*/  FMUL.FTZ R153, R156, UR39 ;  /* 0x000000279c997c20 */ /* 0x000fe20008410000 */
[----:B------:R-:W-:-:S05]  /*1c060*/  FMUL.FTZ R156, R183, UR39 ;  /* 0x00000027b79c7c20 */ /* 0x000fca0008410000 */
[----:B------:R-:W2:Y:S08]  /*1c070*/  MUFU.TANH R185, R185 ;  /* 0x000000b900b97308 */ /* 0x000eb00000002400 */
[----:B------:R-:W3:Y:S08]  /*1c080*/  MUFU.TANH R182, R182 ;  /* 0x000000b600b67308 */ /* 0x000ef00000002400 */
[----:B------:R-:W4:Y:S08]  /*1c090*/  MUFU.TANH R153, R153 ;  /* 0x0000009900997308 */ /* 0x000f300000002400 */
[----:B------:R-:W5:Y:S08]  /*1c0a0*/  MUFU.TANH R176, R176 ;  /* 0x000000b000b07308 */ /* 0x000f700000002400 */
[----:B------:R-:W5:Y:S08]  /*1c0b0*/  MUFU.TANH R178, R178 ;  /* 0x000000b200b27308 */ /* 0x000f700000002400 */
[----:B------:R-:W5:Y:S08]  /*1c0c0*/  MUFU.TANH R179, R179 ;  /* 0x000000b300b37308 */ /* 0x000f700000002400 */
[----:B------:R-:W5:Y:S01]  /*1c0d0*/  MUFU.TANH R156, R156 ;  /* 0x0000009c009c7308 */ /* 0x000f620000002400 */
[----:B------:R-:W-:-:S02]  /*1c0e0*/  WARPGROUP.DEPBAR.LE gsb0, 0x0 ;  /* 0x00008000000079c5 */ /* 0x000fc40000010000 */
[----:B------:R-:W-:-:S06]  /*1c0f0*/  WARPGROUP.ARRIVE ;  /* 0x00000000000079c5 */ /* 0x000fcc0000000000 */
[----:B------:R-:W-:Y:S01]  /*1c100*/  HGMMA.64x256x16.F32 R24, R196, gdesc[UR4].tnspB, R24, gsb0 ;  /* 0x43e00004c4187df0 */ /* 0x000fe20008000818 */
[----:B------:R-:W-:Y:S02]  /*1c110*/  R2UR UR6, R2 ;  /* 0x00000000020672ca */ /* 0x000fe400000e0000 */
[----:B0-----:R-:W-:Y:S02]  /*1c120*/  FMNMX.FTZ R2, R0, R8, !PT ;  /* 0x0000000800027209 */ /* 0x001fe40007810000 */
[----:B------:R-:W-:Y:S02]  /*1c130*/  R2UR UR7, R3 ;  /* 0x00000000030772ca */ /* 0x000fe400000e0000 */
[----:B-1----:R-:W-:Y:S02]  /*1c140*/  FMNMX.FTZ R2, R4, R2, !PT ;  /* 0x0000000204027209 */ /* 0x002fe40007810000 */
[----:B------:R-:W-:Y:S02]  /*1c150*/  FMNMX.FTZ R3, R10, R7, !PT ;  /* 0x000000070a037209 */ /* 0x000fe40007810000 */
[----:B------:R-:W-:-:S02]  /*1c160*/  FMNMX.FTZ R2, R20, R2, !PT ;  /* 0x0000000214027209 */ /* 0x000fc40007810000 */
[----:B------:R-:W-:Y:S02]  /*1c170*/  FMNMX.FTZ R3, R14, R3, !PT ;  /* 0x000000030e037209 */ /* 0x000fe40007810000 */
[----:B------:R-:W-:Y:S02]  /*1c180*/  FMNMX.FTZ R2, R21, R2, !PT ;  /* 0x0000000215027209 */ /* 0x000fe40007810000 */
[----:B------:R-:W-:Y:S02]  /*1c190*/  FMNMX.FTZ R3, R15, R3, !PT ;  /* 0x000000030f037209 */ /* 0x000fe40007810000 */
[----:B--2---:R-:W-:-:S04]  /*1c1a0*/  FMNMX.FTZ R2, R185, R2, !PT ;  /* 0x00000002b9027209 */ /* 0x004fc80007810000 */
[----:B------:R-:W-:-:S04]  /*1c1b0*/  FMNMX.FTZ R2, R177, R2, !PT ;  /* 0x00000002b1027209 */ /* 0x000fc80007810000 */
        /* <DEDUP_REMOVED lines=11> */
[----:B---3--:R-:W-:-:S04]  /*1c270*/  FMNMX.FTZ R2, R182, R2, !PT ;  /* 0x00000002b6027209 */ /* 0x008fc80007810000 */
[----:B----4-:R-:W-:-:S04]  /*1c280*/  FMNMX.FTZ R2, R153, R2, !PT ;  /* 0x0000000299027209 */ /* 0x010fc80007810000 */
[----:B------:R-:W-:-:S05]  /*1c290*/  FMNMX.FTZ R5, R157, R2, !PT ;  /* 0x000000029d057209 */ /* 0x000fca0007810000 */
[----:B------:R-:W0:Y:S02]  /*1c2a0*/  SHFL.BFLY PT, R2, R5, 0x2, 0x1f ;  /* 0x0c401f0005027f89 */ /* 0x000e2400000e0000 */
[----:B0-----:R-:W-:-:S05]  /*1c2b0*/  FMNMX.FTZ R5, R5, R2, !PT ;  /* 0x0000000205057209 */ /* 0x001fca0007810000 */
[----:B------:R-:W0:Y:S02]  /*1c2c0*/  SHFL.BFLY PT, R2, R5, 0x1, 0x1f ;  /* 0x0c201f0005027f89 */ /* 0x000e2400000e0000 */
[----:B0-----:R-:W-:Y:S01]  /*1c2d0*/  FMNMX.FTZ R5, R5, R2, !PT ;  /* 0x0000000205057209 */ /* 0x001fe20007810000 */
[----:B------:R-:W-:-:S04]  /*1c2e0*/  IMAD.U32 R2, RZ, RZ, UR38 ;  /* 0x00000026ff027e24 */ /* 0x000fc8000f8e00ff */
[----:B------:R-:W-:-:S04]  /*1c2f0*/  FADD.FTZ R8, -R5, R8 ;  /* 0x0000000805087221 */ /* 0x000fc80000010100 */
[----:B------:R-:W-:Y:S01]  /*1c300*/  FMUL.FTZ R183, R8, R2 ;  /* 0x0000000208b77220 */ /* 0x000fe20000410000 */
[----:B------:R-:W-:-:S03]  /*1c310*/  FMNMX.FTZ R8, R184, R3, !PT ;  /* 0x00000003b8087209 */ /* 0x000fc60007810000 */
[----:B------:R0:W-:Y:S01]  /*1c320*/  MUFU.EX2 R3, R183 ;  /* 0x000000b700037308 */ /* 0x0001e20000000800 */
[----:B-----5:R-:W-:-:S04]  /*1c330*/  FMNMX.FTZ R8, R176, R8, !PT ;  /* 0x00000008b0087209 */ /* 0x020fc80007810000 */
[----:B------:R-:W-:Y:S01]  /*1c340*/  FMNMX.FTZ R8, R178, R8, !PT ;  /* 0x00000008b2087209 */ /* 0x000fe20007810000 */
[----:B0-----:R-:W-:-:S04]  /*1c350*/  FMUL.FTZ R183, R5, R2 ;  /* 0x0000000205b77220 */ /* 0x001fc80000410000 */
        /* <DEDUP_REMOVED lines=14> */
[----:B------:R-:W0:Y:S01]  /*1c440*/  MUFU.EX2 R208, R208 ;  /* 0x000000d000d07308 */ /* 0x000e220000000800 */
[-CC-:B------:R-:W-:Y:S01]  /*1c450*/  FFMA.FTZ R200, R168, R2.reuse, -R183.reuse ;  /* 0x00000002a8c87223 */ /* 0x180fe200000108b7 */
[--C-:B------:R-:W-:Y:S01]  /*1c460*/  FFMA.FTZ R168, R169, R2, -R183.reuse ;  /* 0x00000002a9a87223 */ /* 0x100fe200000108b7 */
[----:B------:R-:W-:Y:S01]  /*1c470*/  FMNMX.FTZ R0, R174, R0, !PT ;  /* 0x00000000ae007209 */ /* 0x000fe20007810000 */
[-CC-:B------:R-:W-:Y:S01]  /*1c480*/  FFMA.FTZ R202, R172, R2.reuse, -R183.reuse ;  /* 0x00000002acca7223 */ /* 0x180fe200000108b7 */
[----:B------:R-:W-:-:S02]  /*1c490*/  FFMA.FTZ R169, R173, R2, -R183 ;  /* 0x00000002ada97223 */ /* 0x000fc400000108b7 */
[----:B------:R-:W-:Y:S01]  /*1c4a0*/  FMNMX.FTZ R0, R175, R0, !PT ;  /* 0x00000000af007209 */ /* 0x000fe20007810000 */
[----:B------:R-:W1:Y:S03]  /*1c4b0*/  MUFU.EX2 R210, R210 ;  /* 0x000000d200d27308 */ /* 0x000e660000000800 */
[----:B------:R-:W-:-:S04]  /*1c4c0*/  FMNMX.FTZ R0, R162, R0, !PT ;  /* 0x00000000a2007209 */ /* 0x000fc80007810000 */
[----:B------:R-:W-:Y:S01]  /*1c4d0*/  FMNMX.FTZ R0, R163, R0, !PT ;  /* 0x00000000a3007209 */ /* 0x000fe20007810000 */
[----:B------:R-:W2:Y:S01]  /*1c4e0*/  MUFU.EX2 R186, R186 ;  /* 0x000000ba00ba7308 */ /* 0x000ea20000000800 */
[----:B0-----:R-:W-:Y:S01]  /*1c4f0*/  FFMA.FTZ R13, R3, R13, R208 ;  /* 0x0000000d030d7223 */ /* 0x001fe200000100d0 */
[----:B------:R-:W-:Y:S02]  /*1c500*/  F2FP.F16.F32.PACK_AB R208, R8, R208 ;  /* 0x000000d008d0723e */ /* 0x000fe400000000ff */
[----:B------:R-:W-:Y:S01]  /*1c510*/  FMNMX.FTZ R0, R166, R0, !PT ;  /* 0x00000000a6007209 */ /* 0x000fe20007810000 */
[----:B------:R-:W-:-:S03]  /*1c520*/  FADD.FTZ R13, R8, R13 ;  /* 0x0000000d080d7221 */ /* 0x000fc60000010000 */
        /* <DEDUP_REMOVED lines=8> */
[----:B------:R-:W0:Y:S04]  /*1c5b0*/  SHFL.BFLY PT, R4, R0, 0x2, 0x1f ;  /* 0x0c401f0000047f89 */ /* 0x000e2800000e0000 */
[----:B------:R-:W-:Y:S08]  /*1c5c0*/  MUFU.EX2 R21, R21 ;  /* 0x0000001500157308 */ /* 0x000ff00000000800 */
[----:B------:R-:W-:Y:S08]  /*1c5d0*/  MUFU.EX2 R200, R200 ;  /* 0x000000c800c87308 */ /* 0x000ff00000000800 */
[----:B------:R-:W-:Y:S01]  /*1c5e0*/  MUFU.EX2 R168, R168 ;  /* 0x000000a800a87308 */ /* 0x000fe20000000800 */
[----:B0-----:R-:W-:-:S07]  /*1c5f0*/  FMNMX.FTZ R0, R0, R4, !PT ;  /* 0x0000000400007209 */ /* 0x001fce0007810000 */
[----:B------:R-:W-:Y:S01]  /*1c600*/  MUFU.EX2 R202, R202 ;  /* 0x000000ca00ca7308 */ /* 0x000fe20000000800 */
[----:B------:R-:W0:Y:S07]  /*1c610*/  SHFL.BFLY PT, R4, R0, 0x1, 0x1f ;  /* 0x0c201f0000047f89 */ /* 0x000e2e00000e0000 */
[----:B------:R-:W-:Y:S01]  /*1c620*/  MUFU.EX2 R169, R169 ;  /* 0x000000a900a97308 */ /* 0x000fe20000000800 */
[----:B------:R-:W-:Y:S02]  /*1c630*/  WARPGROUP.DEPBAR.LE gsb0, 0x0 ;  /* 0x00008000000079c5 */ /* 0x000fe40000010000 */
[----:B------:R-:W-:Y:S01]  /*1c640*/  WARPGROUP.ARRIVE ;  /* 0x00000000000079c5 */ /* 0x000fe20000000000 */
[-CC-:B------:R-:W-:Y:S01]  /*1c650*/  FFMA.FTZ R196, R160, R2.reuse, -R183.reuse ;  /* 0x00000002a0c47223 */ /* 0x180fe200000108b7 */
[--C-:B------:R-:W-:Y:S01]  /*1c660*/  FFMA.FTZ R160, R161, R2, -R183.reuse ;  /* 0x00000002a1a07223 */ /* 0x100fe200000108b7 */
[----:B0-----:R-:W-:Y:S01]  /*1c670*/  FMNMX.FTZ R4, R0, R4, !PT ;  /* 0x0000000400047209 */ /* 0x001fe20007810000 */
[-CC-:B------:R-:W-:Y:S01]  /*1c680*/  FFMA.FTZ R198, R164, R2.reuse, -R183.reuse ;  /* 0x00000002a4c67223 */ /* 0x180fe200000108b7 */
[----:B------:R-:W-:Y:S01]  /*1c690*/  FFMA.FTZ R161, R165, R2, -R183 ;  /* 0x00000002a5a17223 */ /* 0x000fe200000108b7 */
[----:B------:R-:W-:Y:S01]  /*1c6a0*/  HGMMA.64x256x16.F32 R24, R192, gdesc[UR4].tnspB, R24, gsb0 ;  /* 0x43e00004c0187df0 */ /* 0x000fe20008000818 */
[----:B------:R-:W-:Y:S01]  /*1c6b0*/  MUFU.EX2 R196, R196 ;  /* 0x000000c400c47308 */ /* 0x000fe20000000800 */
[----:B------:R-:W-:-:S04]  /*1c6c0*/  FADD.FTZ R0, -R4, R7 ;  /* 0x0000000704007221 */ /* 0x000fc80000010100 */
[----:B------:R-:W-:-:S03]  /*1c6d0*/  FMUL.FTZ R0, R0, R2 ;  /* 0x0000000200007220 */ /* 0x000fc60000410000 */
[----:B------:R0:W-:Y:S08]  /*1c6e0*/  MUFU.EX2 R7, R157 ;  /* 0x0000009d00077308 */ /* 0x0001f00000000800 */
[----:B------:R-:W-:Y:S01]  /*1c6f0*/  MUFU.EX2 R0, R0 ;  /* 0x0000000000007308 */ /* 0x000fe20000000800 */
[----:B0-----:R-:W-:-:S05]  /*1c700*/  @!P1 VIADD R157, R11, 0x38840 ;  /* 0x000388400b9d9836 */ /* 0x001fca0000000000 */
[----:B------:R-:W-:Y:S02]  /*1c710*/  @!P1 PRMT R157, RZ, 0x654, R157 ;  /* 0x00000654ff9d9816 */ /* 0x000fe4000000009d */
[----:B------:R-:W-:Y:S08]  /*1c720*/  MUFU.EX2 R160, R160 ;  /* 0x000000a000a07308 */ /* 0x000ff00000000800 */
[----:B------:R-:W-:Y:S08]  /*1c730*/  MUFU.EX2 R198, R198 ;  /* 0x000000c600c67308 */ /* 0x000ff00000000800 */
[----:B------:R-:W-:Y:S01]  /*1c740*/  MUFU.EX2 R161, R161 ;  /* 0x000000a100a17308 */ /* 0x000fe20000000800 */
[----:B------:R-:W-:-:S02]  /*1c750*/  WARPGROUP.DEPBAR.LE gsb0, 0x0 ;  /* 0x00008000000079c5 */ /* 0x000fc40000010000 */
[-CC-:B------:R-:W-:Y:S01]  /*1c760*/  FFMA.FTZ R194, R153, R2.reuse, -R183.reuse ;  /* 0x0000000299c27223 */ /* 0x180fe200000108b7 */
[-C--:B------:R-:W-:Y:S01]  /*1c770*/  FMUL.FTZ R153, R4, R2.reuse ;  /* 0x0000000204997220 */ /* 0x080fe20000410000 */
[----:B------:R1:W-:Y:S01]  /*1c780*/  @!P1 SYNCS.ARRIVE.TRANS64.RED.A1T0 RZ, [R157+URZ], RZ ;  /* 0x000000ff9dff99a7 */ /* 0x0003e2000810043f */
[-CC-:B------:R-:W-:Y:S01]  /*1c790*/  FFMA.FTZ R192, R152, R2.reuse, -R183.reuse ;  /* 0x0000000298c07223 */ /* 0x180fe200000108b7 */
[-C--:B------:R-:W-:Y:S01]  /*1c7a0*/  FFMA.FTZ R152, R182, R2.reuse, -R183 ;  /* 0x00000002b6987223 */ /* 0x080fe200000108b7 */
[-CC-:B------:R-:W-:Y:S01]  /*1c7b0*/  FFMA.FTZ R209, R10, R2.reuse, -R153.reuse ;  /* 0x000000020ad17223 */ /* 0x180fe20000010899 */
[-CC-:B------:R-:W-:Y:S01]  /*1c7c0*/  FFMA.FTZ R10, R14, R2.reuse, -R153.reuse ;  /* 0x000000020e0a7223 */ /* 0x180fe20000010899 */
[-CC-:B------:R-:W-:Y:S01]  /*1c7d0*/  FFMA.FTZ R211, R15, R2.reuse, -R153.reuse ;  /* 0x000000020fd37223 */ /* 0x180fe20000010899 */
[-CC-:B------:R-:W-:Y:S01]  /*1c7e0*/  FFMA.FTZ R14, R184, R2.reuse, -R153.reuse ;  /* 0x00000002b80e7223 */ /* 0x180fe20000010899 */
[-CC-:B------:R-:W-:Y:S01]  /*1c7f0*/  FFMA.FTZ R205, R176, R2.reuse, -R153.reuse ;  /* 0x00000002b0cd7223 */ /* 0x180fe20000010899 */
[-CC-:B------:R-:W-:Y:S01]  /*1c800*/  FFMA.FTZ R15, R178, R2.reuse, -R153.reuse ;  /* 0x00000002b20f7223 */ /* 0x180fe20000010899 */
[----:B------:R-:W0:Y:S01]  /*1c810*/  MUFU.EX2 R209, R209 ;  /* 0x000000d100d17308 */ /* 0x000e220000000800 */
[-CC-:B------:R-:W-:Y:S01]  /*1c820*/  FFMA.FTZ R207, R179, R2.reuse, -R153.reuse ;  /* 0x00000002b3cf7223 */ /* 0x180fe20000010899 */
[-C--:B------:R-:W-:Y:S01]  /*1c830*/  FFMA.FTZ R156, R156, R2.reuse, -R153 ;  /* 0x000000029c9c7223 */ /* 0x080fe20000010899 */
[----:B-1----:R-:W-:Y:S01]  /*1c840*/  FADD.FTZ R157, R210, R13 ;  /* 0x0000000dd29d7221 */ /* 0x002fe20000010000 */
[-CC-:B------:R-:W-:Y:S01]  /*1c850*/  FFMA.FTZ R201, R170, R2.reuse, -R153.reuse ;  /* 0x00000002aac97223 */ /* 0x180fe20000010899 */
[-CC-:B------:R-:W-:Y:S01]  /*1c860*/  FFMA.FTZ R171, R171, R2.reuse, -R153.reuse ;  /* 0x00000002abab7223 */ /* 0x180fe20000010899 */
[-C--:B------:R-:W-:Y:S01]  /*1c870*/  FFMA.FTZ R203, R174, R2.reuse, -R153 ;  /* 0x00000002aecb7223 */ /* 0x080fe20000010899 */
[----:B--2---:R-:W-:Y:S01]  /*1c880*/  FADD.FTZ R157, R186, R157 ;  /* 0x0000009dba9d7221 */ /* 0x004fe20000010000 */
[----:B------:R-:W1:Y:S01]  /*1c890*/  MUFU.EX2 R10, R10 ;  /* 0x0000000a000a7308 */ /* 0x000e620000000800 */
[-CC-:B------:R-:W-:Y:S01]  /*1c8a0*/  FFMA.FTZ R175, R175, R2.reuse, -R153.reuse ;  /* 0x00000002afaf7223 */ /* 0x180fe20000010899 */
[-CC-:B------:R-:W-:Y:S01]  /*1c8b0*/  FFMA.FTZ R197, R162, R2.reuse, -R153.reuse ;  /* 0x00000002a2c57223 */ /* 0x180fe20000010899 */
[-CC-:B------:R-:W-:Y:S01]  /*1c8c0*/  FFMA.FTZ R163, R163, R2.reuse, -R153.reuse ;  /* 0x00000002a3a37223 */ /* 0x180fe20000010899 */
[-CC-:B------:R-:W-:Y:S01]  /*1c8d0*/  FFMA.FTZ R199, R166, R2.reuse, -R153.reuse ;  /* 0x00000002a6c77223 */ /* 0x180fe20000010899 */
[-CC-:B------:R-:W-:Y:S01]  /*1c8e0*/  FFMA.FTZ R167, R167, R2.reuse, -R153.reuse ;  /* 0x00000002a7a77223 */ /* 0x180fe20000010899 */
[-CC-:B------:R-:W-:Y:S01]  /*1c8f0*/  FFMA.FTZ R155, R155, R2.reuse, -R153.reuse ;  /* 0x000000029b9b7223 */ /* 0x180fe20000010899 */
[----:B------:R-:W-:Y:S01]  /*1c900*/  FFMA.FTZ R158, R158, R2, -R153 ;  /* 0x000000029e9e7223 */ /* 0x000fe20000010899 */
[----:B------:R-:W2:Y:S01]  /*1c910*/  MUFU.EX2 R211, R211 ;  /* 0x000000d300d37308 */ /* 0x000ea20000000800 */
[----:B0-----:R-:W-:Y:S01]  /*1c920*/  FFMA.FTZ R12, R0, R12, R209 ;  /* 0x0000000c000c7223 */ /* 0x001fe200000100d1 */
[----:B------:R-:W-:-:S06]  /*1c930*/  F2FP.F16.F32.PACK_AB R210, R186, R210 ;  /* 0x000000d2bad2723e */ /* 0x000fcc00000000ff */
[----:B------:R-:W0:Y:S01]  /*1c940*/  MUFU.EX2 R14, R14 ;  /* 0x0000000e000e7308 */ /* 0x000e220000000800 */
[C---:B-1----:R-:W-:Y:S01]  /*1c950*/  FADD.FTZ R12, R10.reuse, R12 ;  /* 0x0000000c0a0c7221 */ /* 0x042fe20000010000 */
[----:B------:R-:W-:Y:S01]  /*1c960*/  F2FP.F16.F32.PACK_AB R209, R10, R209 ;  /* 0x000000d10ad1723e */ /* 0x000fe200000000ff */
[----:B------:R-:W-:-:S05]  /*1c970*/  IMAD.MOV.U32 R10, RZ, RZ, R220 ;  /* 0x000000ffff0a7224 */ /* 0x000fca00078e00dc */
[----:B------:R-:W1:Y:S01]  /*1c980*/  MUFU.EX2 R205, R205 ;  /* 0x000000cd00cd7308 */ /* 0x000e620000000800 */
[----:B--2---:R-:W-:-:S07]  /*1c990*/  FADD.FTZ R13, R211, R12 ;  /* 0x0000000cd30d7221 */ /* 0x004fce0000010000 */
[----:B------:R-:W2:Y:S01]  /*1c9a0*/  MUFU.EX2 R15, R15 ;  /* 0x0000000f000f7308 */ /* 0x000ea20000000800 */
[C---:B0-----:R-:W-:Y:S01]  /*1c9b0*/  FADD.FTZ R13, R14.reuse, R13 ;  /* 0x0000000d0e0d7221 */ /* 0x041fe20000010000 */
[----:B------:R-:W-:-:S06]  /*1c9c0*/  F2FP.F16.F32.PACK_AB R211, R14, R211 ;  /* 0x000000d30ed3723e */ /* 0x000fcc00000000ff */
[----:B------:R-:W0:Y:S08]  /*1c9d0*/  MUFU.EX2 R207, R207 ;  /* 0x000000cf00cf7308 */ /* 0x000e300000000800 */
[----:B------:R3:W4:Y:S08]  /*1c9e0*/  MUFU.EX2 R11, R156 ;  /* 0x0000009c000b7308 */ /* 0x0007300000000800 */
[----:B------:R-:W5:Y:S01]  /*1c9f0*/  MUFU.EX2 R201, R201 ;  /* 0x000000c900c97308 */ /* 0x000f620000000800 */
[----:B---3--:R-:W-:-:S04]  /*1ca00*/  @!P1 PRMT R156, RZ, 0x654, R9 ;  /* 0x00000654ff9c9816 */ /* 0x008fc80000000009 */
[----:B------:R3:W-:Y:S03]  /*1ca10*/  @!P1 SYNCS.ARRIVE.TRANS64.RED.A1T0 RZ, [R156+URZ], RZ ;  /* 0x000000ff9cff99a7 */ /* 0x0007e6000810043f */
[----:B------:R-:W5:Y:S01]  /*1ca20*/  MUFU.EX2 R9, R171 ;  /* 0x000000ab00097308 */ /* 0x000f620000000800 */
[-CC-:B---3--:R-:W-:Y:S01]  /*1ca30*/  FFMA.FTZ R156, R154, R2.reuse, -R153.reuse ;  /* 0x000000029a9c7223 */ /* 0x188fe20000010899 */
[----:B------:R-:W-:Y:S01]  /*1ca40*/  FFMA.FTZ R153, R159, R2, -R153 ;  /* 0x000000029f997223 */ /* 0x000fe20000010899 */
[----:B------:R-:W-:Y:S01]  /*1ca50*/  FADD.FTZ R159, R204, R157 ;  /* 0x0000009dcc9f7221 */ /* 0x000fe20000010000 */
[----:B-1----:R-:W-:-:S04]  /*1ca60*/  FADD.FTZ R157, R205, R13 ;  /* 0x0000000dcd9d7221 */ /* 0x002fc80000010000 */
[----:B------:R-:W1:Y:S01]  /*1ca70*/  MUFU.EX2 R203, R203 ;  /* 0x000000cb00cb7308 */ /* 0x000e620000000800 */
[C---:B------:R-:W-:Y:S01]  /*1ca80*/  F2FP.F16.F32.PACK_AB R204, R20.reuse, R204 ;  /* 0x000000cc14cc723e */ /* 0x040fe200000000ff */
[----:B------:R-:W-:Y:S01]  /*1ca90*/  FADD.FTZ R13, R20, R159 ;  /* 0x0000009f140d7221 */ /* 0x000fe20000010000 */
[C---:B--2---:R-:W-:Y:S01]  /*1caa0*/  FADD.FTZ R157, R15.reuse, R157 ;  /* 0x0000009d0f9d7221 */ /* 0x044fe20000010000 */
[----:B------:R-:W-:Y:S02]  /*1cab0*/  F2FP.F16.F32.PACK_AB R205, R15, R205 ;  /* 0x000000cd0fcd723e */ /* 0x000fe400000000ff */
[----:B------:R-:W-:Y:S01]  /*1cac0*/  FADD.FTZ R13, R206, R13 ;  /* 0x0000000dce0d7221 */ /* 0x000fe20000010000 */
[----:B0-----:R-:W-:Y:S01]  /*1cad0*/  FADD.FTZ R157, R207, R157 ;  /* 0x0000009dcf9d7221 */ /* 0x001fe20000010000 */
[----:B------:R-:W0:Y:S01]  /*1cae0*/  MUFU.EX2 R154, R175 ;  /* 0x000000af009a7308 */ /* 0x000e220000000800 */
[C---:B------:R-:W-:Y:S01]  /*1caf0*/  F2FP.F16.F32.PACK_AB R206, R21.reuse, R206 ;  /* 0x000000ce15ce723e */ /* 0x040fe200000000ff */
[----:B------:R-:W-:Y:S01]  /*1cb00*/  FADD.FTZ R13, R21, R13 ;  /* 0x0000000d150d7221 */ /* 0x000fe20000010000 */
[C---:B----4-:R-:W-:Y:S01]  /*1cb10*/  FADD.FTZ R157, R11.reuse, R157 ;  /* 0x0000009d0b9d7221 */ /* 0x050fe20000010000 */
[----:B------:R-:W-:-:S02]  /*1cb20*/  F2FP.F16.F32.PACK_AB R207, R11, R207 ;  /* 0x000000cf0bcf723e */ /* 0x000fc400000000ff */
[----:B------:R-:W-:Y:S01]  /*1cb30*/  FADD.FTZ R13, R200, R13 ;  /* 0x0000000dc80d7221 */ /* 0x000fe20000010000 */
[----:B-----5:R-:W-:Y:S01]  /*1cb40*/  FADD.FTZ R157, R201, R157 ;  /* 0x0000009dc99d7221 */ /* 0x020fe20000010000 */
[----:B------:R-:W2:Y:S01]  /*1cb50*/  MUFU.EX2 R197, R197 ;  /* 0x000000c500c57308 */ /* 0x000ea20000000800 */
[C---:B------:R-:W-:Y:S01]  /*1cb60*/  F2FP.F16.F32.PACK_AB R201, R9.reuse, R201 ;  /* 0x000000c909c9723e */ /* 0x040fe200000000ff */
[C---:B------:R-:W-:Y:S01]  /*1cb70*/  FADD.FTZ R13, R168.reuse, R13 ;  /* 0x0000000da80d7221 */ /* 0x040fe20000010000 */
[----:B------:R-:W-:Y:S01]  /*1cb80*/  FADD.FTZ R157, R9, R157 ;  /* 0x0000009d099d7221 */ /* 0x000fe20000010000 */
[----:B------:R-:W-:Y:S01]  /*1cb90*/  F2FP.F16.F32.PACK_AB R200, R168, R200 ;  /* 0x000000c8a8c8723e */ /* 0x000fe200000000ff */
[----:B------:R-:W-:Y:S02]  /*1cba0*/  IMAD.MOV.U32 R9, RZ, RZ, R221 ;  /* 0x000000ffff097224 */ /* 0x000fe400078e00dd */
[----:B------:R-:W-:Y:S01]  /*1cbb0*/  FADD.FTZ R13, R202, R13 ;  /* 0x0000000dca0d7221 */ /* 0x000fe20000010000 */
[----:B-1----:R-:W-:Y:S01]  /*1cbc0*/  FADD.FTZ R157, R203, R157 ;  /* 0x0000009dcb9d7221 */ /* 0x002fe20000010000 */
[----:B------:R-:W1:Y:S01]  /*1cbd0*/  MUFU.EX2 R12, R163 ;  /* 0x000000a3000c7308 */ /* 0x000e620000000800 */
[C---:B------:R-:W-:Y:S01]  /*1cbe0*/  F2FP.F16.F32.PACK_AB R202, R169.reuse, R202 ;  /* 0x000000caa9ca723e */ /* 0x040fe200000000ff */
[----:B------:R-:W-:Y:S01]  /*1cbf0*/  FADD.FTZ R13, R169, R13 ;  /* 0x0000000da90d7221 */ /* 0x000fe20000010000 */
[C---:B0-----:R-:W-:Y:S01]  /*1cc00*/  FADD.FTZ R157, R154.reuse, R157 ;  /* 0x0000009d9a9d7221 */ /* 0x041fe20000010000 */
[----:B------:R-:W-:-:S02]  /*1cc10*/  F2FP.F16.F32.PACK_AB R203, R154, R203 ;  /* 0x000000cb9acb723e */ /* 0x000fc400000000ff */
[----:B------:R-:W-:Y:S01]  /*1cc20*/  FADD.FTZ R13, R196, R13 ;  /* 0x0000000dc40d7221 */ /* 0x000fe20000010000 */
[C---:B------:R-:W-:Y:S01]  /*1cc30*/  F2FP.F16.F32.PACK_AB R196, R160.reuse, R196 ;  /* 0x000000c4a0c4723e */ /* 0x040fe200000000ff */
[----:B------:R-:W0:Y:S01]  /*1cc40*/  MUFU.EX2 R199, R199 ;  /* 0x000000c700c77308 */ /* 0x000e220000000800 */
[----:B--2---:R-:W-:Y:S01]  /*1cc50*/  FADD.FTZ R157, R197, R157 ;  /* 0x0000009dc59d7221 */ /* 0x004fe20000010000 */
[----:B------:R-:W-:-:S04]  /*1cc60*/  FADD.FTZ R13, R160, R13 ;  /* 0x0000000da00d7221 */ /* 0x000fc80000010000 */
[----:B------:R-:W-:Y:S01]  /*1cc70*/  FADD.FTZ R13, R198, R13 ;  /* 0x0000000dc60d7221 */ /* 0x000fe20000010000 */
[C---:B------:R-:W-:Y:S01]  /*1cc80*/  F2FP.F16.F32.PACK_AB R198, R161.reuse, R198 ;  /* 0x000000c6a1c6723e */ /* 0x040fe200000000ff */
[----:B------:R-:W2:Y:S01]  /*1cc90*/  MUFU.EX2 R8, R167 ;  /* 0x000000a700087308 */ /* 0x000ea20000000800 */
[C---:B-1----:R-:W-:Y:S01]  /*1cca0*/  FADD.FTZ R157, R12.reuse, R157 ;  /* 0x0000009d0c9d7221 */ /* 0x042fe20000010000 */
[----:B------:R-:W-:Y:S01]  /*1ccb0*/  FADD.FTZ R13, R161, R13 ;  /* 0x0000000da10d7221 */ /* 0x000fe20000010000 */
[----:B------:R-:W-:-:S05]  /*1ccc0*/  F2FP.F16.F32.PACK_AB R197, R12, R197 ;  /* 0x000000c50cc5723e */ /* 0x000fca00000000ff */
[----:B------:R-:W1:Y:S01]  /*1ccd0*/  MUFU.EX2 R192, R192 ;  /* 0x000000c000c07308 */ /* 0x000e620000000800 */
[----:B0-----:R-:W-:-:S07]  /*1cce0*/  FADD.FTZ R157, R199, R157 ;  /* 0x0000009dc79d7221 */ /* 0x001fce0000010000 */
[----:B------:R-:W0:Y:S01]  /*1ccf0*/  MUFU.EX2 R156, R156 ;  /* 0x0000009c009c7308 */ /* 0x000e220000000800 */
[C---:B--2---:R-:W-:Y:S01]  /*1cd00*/  FADD.FTZ R157, R8.reuse, R157 ;  /* 0x0000009d089d7221 */ /* 0x044fe20000010000 */
[----:B------:R-:W-:Y:S01]  /*1cd10*/  F2FP.F16.F32.PACK_AB R199, R8, R199 ;  /* 0x000000c708c7723e */ /* 0x000fe200000000ff */
[----:B------:R-:W-:-:S05]  /*1cd20*/  IMAD.MOV.U32 R8, RZ, RZ, R5 ;  /* 0x000000ffff087224 */ /* 0x000fca00078e0005 */
[----:B------:R-:W2:Y:S01]  /*1cd30*/  MUFU.EX2 R152, R152 ;  /* 0x0000009800987308 */ /* 0x000ea20000000800 */
[----:B-1----:R-:W-:-:S07]  /*1cd40*/  FADD.FTZ R13, R192, R13 ;  /* 0x0000000dc00d7221 */ /* 0x002fce0000010000 */
[----:B------:R-:W1:Y:S01]  /*1cd50*/  MUFU.EX2 R155, R155 ;  /* 0x0000009b009b7308 */ /* 0x000e620000000800 */
[----:B0-----:R-:W-:-:S07]  /*1cd60*/  FADD.FTZ R157, R156, R157 ;  /* 0x0000009d9c9d7221 */ /* 0x001fce0000010000 */
[----:B------:R-:W0:Y:S01]  /*1cd70*/  MUFU.EX2 R194, R194 ;  /* 0x000000c200c27308 */ /* 0x000e220000000800 */
[C---:B--2---:R-:W-:Y:S01]  /*1cd80*/  FADD.FTZ R13, R152.reuse, R13 ;  /* 0x0000000d980d7221 */ /* 0x044fe20000010000 */
[----:B------:R-:W-:-:S06]  /*1cd90*/  F2FP.F16.F32.PACK_AB R192, R152, R192 ;  /* 0x000000c098c0723e */ /* 0x000fcc00000000ff */
[----:B------:R-:W2:Y:S01]  /*1cda0*/  MUFU.EX2 R158, R158 ;  /* 0x0000009e009e7308 */ /* 0x000ea20000000800 */
[C---:B-1----:R-:W-:Y:S01]  /*1cdb0*/  FADD.FTZ R157, R155.reuse, R157 ;  /* 0x0000009d9b9d7221 */ /* 0x042fe20000010000 */
[----:B------:R-:W-:-:S06]  /*1cdc0*/  F2FP.F16.F32.PACK_AB R193, R155, R156 ;  /* 0x0000009c9bc1723e */ /* 0x000fcc00000000ff */
[----:B------:R-:W1:Y:S01]  /*1cdd0*/  MUFU.EX2 R153, R153 ;  /* 0x0000009900997308 */ /* 0x000e620000000800 */
[----:B0-----:R-:W-:Y:S01]  /*1cde0*/  FADD.FTZ R13, R194, R13 ;  /* 0x0000000dc20d7221 */ /* 0x001fe20000010000 */
[----:B------:R-:W-:-:S03]  /*1cdf0*/  F2FP.F16.F32.PACK_AB R194, R7, R194 ;  /* 0x000000c207c2723e */ /* 0x000fc600000000ff */
[----:B------:R-:W-:Y:S01]  /*1ce00*/  FADD.FTZ R13, R7, R13 ;  /* 0x0000000d070d7221 */ /* 0x000fe20000010000 */
[----:B------:R-:W-:Y:S01]  /*1ce10*/  MOV R7, R4 ;  /* 0x0000000400077202 */ /* 0x000fe20000000f00 */
[----:B--2---:R-:W-:-:S04]  /*1ce20*/  FADD.FTZ R157, R158, R157 ;  /* 0x0000009d9e9d7221 */ /* 0x004fc80000010000 */
[C---:B-1----:R-:W-:Y:S01]  /*1ce30*/  FADD.FTZ R12, R153.reuse, R157 ;  /* 0x0000009d990c7221 */ /* 0x042fe20000010000 */
[----:B------:R-:W-:Y:S01]  /*1ce40*/  F2FP.F16.F32.PACK_AB R195, R153, R158 ;  /* 0x0000009e99c3723e */ /* 0x000fe200000000ff */
[----:B------:R-:W-:Y:S06]  /*1ce50*/  @P2 BRA `(.L_x_648) ;  /* 0xffffffb000a42947 */ /* 0x000fec000383ffff */
.L_x_637:
[----:B------:R-:W-:Y:S05]  /*1ce60*/  BSYNC B0 ;  /* 0x0000000000007941 */ /* 0x000fea0003800000 */
.L_x_636:
        /* <DEDUP_REMOVED lines=131> */
.L_x_649:
[----:B------:R-:W-:Y:S01]  /*1d6a0*/  IMAD R3, R220, 0x8, R18 ;  /* 0x00000008dc037824 */ /* 0x000fe200078e0212 */
[----:B------:R-:W-:-:S04]  /*1d6b0*/  SHF.L.U32 R0, R221, 0x1f, RZ ;  /* 0x0000001fdd007819 */ /* 0x000fc800000006ff */
[----:B------:R0:W1:Y:S01]  /*1d6c0*/  SYNCS.PHASECHK.TRANS64.TRYWAIT P2, [R3+URZ+0x38850], R0 ;  /* 0x03885000030075a7 */ /* 0x000062000804017f */
[----:B------:R-:W-:Y:S05]  /*1d6d0*/  @!P0 BRA `(.L_x_650) ;  /* 0x0000000000048947 */ /* 0x000fea0003800000 */
[----:B------:R-:W-:Y:S01]  /*1d6e0*/  BPT.TRAP 0x1 ;  /* 0x000000040000795c */ /* 0x000fe20000300000 */
.L_x_650:
[----:B------:R-:W-:Y:S04]  /*1d6f0*/  BSSY B0, `(.L_x_651) ;  /* 0x0000004000007945 */ /* 0x000fe80003800000 */
[----:B-1----:R-:W-:Y:S05]  /*1d700*/  @P2 BRA `(.L_x_652) ;  /* 0x0000000000082947 */ /* 0x002fea0003800000 */
[----:B------:R-:W1:Y:S02]  /*1d710*/  SYNCS.PHASECHK.TRANS64.TRYWAIT P0, [R3+URZ+0x38850], R0 ;  /* 0x03885000030075a7 */ /* 0x000e64000800017f */
[----:B-1----:R-:W-:Y:S05]  /*1d720*/  @!P0 BRA `(.L_x_653) ;  /* 0x000000ec00848947 */ /* 0x002fea0003800000 */
.L_x_652:
[----:B------:R-:W-:Y:S05]  /*1d730*/  BSYNC B0 ;  /* 0x0000000000007941 */ /* 0x000fea0003800000 */
.L_x_651:
[----:B------:R-:W-:Y:S01]  /*1d740*/  VIADD R18, R18, 0x400 ;  /* 0x0000040012127836 */ /* 0x000fe20000000000 */
[----:B------:R-:W2:Y:S01]  /*1d750*/  LDL.LU R168, [R1+0x60] ;  /* 0x0000600001a87983 */ /* 0x000ea20000300800 */
[----:B------:R-:W-:Y:S01]  /*1d760*/  MOV R7, 0x40000040 ;  /* 0x4000004000077802 */ /* 0x000fe20000000f00 */
[----:B------:R-:W-:Y:S01]  /*1d770*/  WARPGROUP.ARRIVE ;  /* 0x00000000000079c5 */ /* 0x000fe20000000000 */
[----:B------:R-:W-:Y:S01]  /*1d780*/  IMAD.MOV.U32 R9, RZ, RZ, 0x40000040 ;  /* 0x40000040ff097424 */ /* 0x000fe200078e00ff */
[----:B------:R-:W-:Y:S01]  /*1d790*/  SHF.R.U32.HI R18, RZ, 0x4, R18 ;  /* 0x00000004ff127819 */ /* 0x000fe20000011612 */
[----:B01----:R-:W0:Y:S01]  /*1d7a0*/  SHFL.BFLY PT, R0, R13, 0x2, 0x1f ;  /* 0x0c401f000d007f89 */ /* 0x003e2200000e0000 */
[----:B------:R-:W-:Y:S01]  /*1d7b0*/  R2UR UR7, R7 ;  /* 0x00000000070772ca */ /* 0x000fe200000e0000 */
[----:B------:R-:W-:Y:S01]  /*1d7c0*/  IMAD.MOV.U32 R166, RZ, RZ, -0x800000 ;  /* 0xff800000ffa67424 */ /* 0x000fe200078e00ff */
[----:B------:R-:W-:Y:S01]  /*1d7d0*/  LOP3.LUT R18, R18, 0x3fff, RZ, 0xc0, !PT ;  /* 0x00003fff12127812 */ /* 0x000fe200078ec0ff */
[----:B------:R-:W-:Y:S01]  /*1d7e0*/  @!P1 VIADD R3, R3, 0x38860 ;  /* 0x0003886003039836 */ /* 0x000fe20000000000 */
[----:B------:R-:W-:Y:S01]  /*1d7f0*/  MOV R7, 0x40000040 ;  /* 0x4000004000077802 */ /* 0x000fe20000000f00 */
[----:B------:R-:W-:Y:S01]  /*1d800*/  IMAD.MOV.U32 R167, RZ, RZ, -0x800000 ;  /* 0xff800000ffa77424 */ /* 0x000fe200078e00ff */
[----:B------:R-:W-:-:S02]  /*1d810*/  LOP3.LUT R18, R18, 0x2800000, RZ, 0xfc, !PT ;  /* 0x0280000012127812 */ /* 0x000fc400078efcff */
[----:B------:R-:W-:-:S03]  /*1d820*/  @!P1 PRMT R3, RZ, 0x654, R3 ;  /* 0x00000654ff039816 */ /* 0x000fc60000000003 */
[C---:B------:R-:W-:Y:S01]  /*1d830*/  IMAD R6, R220.reuse, 0xa00, R18 ;  /* 0x00000a00dc067824 */ /* 0x040fe200078e0212 */
[----:B------:R-:W-:Y:S01]  /*1d840*/  IADD3 R220, R220, 0x1, RZ ;  /* 0x00000001dcdc7810 */ /* 0x000fe20007ffe0ff */
[----:B------:R-:W-:Y:S02]  /*1d850*/  IMAD.MOV.U32 R18, RZ, RZ, RZ ;  /* 0x000000ffff127224 */ /* 0x000fe400078e00ff */
[C---:B------:R-:W-:Y:S01]  /*1d860*/  VIADD R8, R6.reuse, 0x80 ;  /* 0x0000008006087836 */ /* 0x040fe20000000000 */
[----:B------:R-:W-:Y:S02]  /*1d870*/  R2UR UR6, R6 ;  /* 0x00000000060672ca */ /* 0x000fe400000e0000 */
[----:B------:R-:W-:-:S04]  /*1d880*/  ISETP.NE.AND P2, PT, R220, 0x2, PT ;  /* 0x00000002dc00780c */ /* 0x000fc80003f45270 */
[----:B------:R-:W-:Y:S01]  /*1d890*/  SEL R220, R220, RZ, P2 ;  /* 0x000000ffdcdc7207 */ /* 0x000fe20001000000 */
[----:B0-----:R-:W-:-:S06]  /*1d8a0*/  FADD.FTZ R0, R0, R13 ;  /* 0x0000000d00007221 */ /* 0x001fcc0000010000 */
[----:B------:R-:W-:Y:S01]  /*1d8b0*/  HGMMA.64x256x16.F32 R24, R208, gdesc[UR4].tnspB, R24, gsb0 ;  /* 0x43e00004d0187df0 */ /* 0x000fe20008000818 */
[----:B------:R-:W-:Y:S01]  /*1d8c0*/  R2UR UR6, R8 ;  /* 0x00000000080672ca */ /* 0x000fe200000e0000 */
[----:B------:R-:W-:Y:S01]  /*1d8d0*/  VIADD R8, R6, 0x100 ;  /* 0x0000010006087836 */ /* 0x000fe20000000000 */
[----:B------:R-:W-:Y:S02]  /*1d8e0*/  R2UR UR7, R9 ;  /* 0x00000000090772ca */ /* 0x000fe400000e0000 */
[----:B------:R-:W-:Y:S01]  /*1d8f0*/  MOV R9, 0x40000040 ;  /* 0x4000004000097802 */ /* 0x000fe20000000f00 */
        /* <DEDUP_REMOVED lines=23> */
[----:B------:R-:W0:Y:S04]  /*1da70*/  SHFL.BFLY PT, R6, R12, 0x2, 0x1f ;  /* 0x0c401f000c067f89 */ /* 0x000e2800000e0000 */
[----:B------:R-:W1:Y:S01]  /*1da80*/  SHFL.BFLY PT, R7, R0, 0x1, 0x1f ;  /* 0x0c201f0000077f89 */ /* 0x000e6200000e0000 */
[----:B0-----:R-:W-:Y:S01]  /*1da90*/  FADD.FTZ R6, R6, R12 ;  /* 0x0000000c06067221 */ /* 0x001fe20000010000 */
[----:B-1----:R-:W-:-:S04]  /*1daa0*/  FADD.FTZ R0, R0, R7 ;  /* 0x0000000700007221 */ /* 0x002fc80000010000 */
[----:B------:R-:W0:Y:S01]  /*1dab0*/  SHFL.BFLY PT, R8, R6, 0x1, 0x1f ;  /* 0x0c201f0006087f89 */ /* 0x000e2200000e0000 */
[----:B------:R-:W-:-:S13]  /*1dac0*/  FSETP.NE.FTZ.AND P0, PT, R0, RZ, PT ;  /* 0x000000ff0000720b */ /* 0x000fda0003f15000 */
[----:B------:R-:W1:Y:S01]  /*1dad0*/  @P0 MUFU.LG2 R7, R0 ;  /* 0x0000000000070308 */ /* 0x000e620000000c00 */
[----:B0-----:R-:W-:Y:S01]  /*1dae0*/  FADD.FTZ R6, R6, R8 ;  /* 0x0000000806067221 */ /* 0x001fe20000010000 */
[----:B------:R-:W-:-:S06]  /*1daf0*/  @P0 FMUL.FTZ R8, R2, 0.69314718246459960938 ;  /* 0x3f31721802080820 */ /* 0x000fcc0000410000 */
[----:B------:R0:W-:Y:S01]  /*1db00*/  @P0 MUFU.RCP R18, R0 ;  /* 0x0000000000120308 */ /* 0x0001e20000001000 */
[----:B------:R-:W-:Y:S01]  /*1db10*/  FSETP.NE.FTZ.AND P3, PT, R6, RZ, PT ;  /* 0x000000ff0600720b */ /* 0x000fe20003f75000 */
[----:B-1----:R-:W-:Y:S01]  /*1db20*/  @P0 FMUL.FTZ R7, R7, 0.69314718246459960938 ;  /* 0x3f31721807070820 */ /* 0x002fe20000410000 */
[----:B0-----:R-:W-:-:S03]  /*1db30*/  IMAD.MOV.U32 R0, RZ, RZ, RZ ;  /* 0x000000ffff007224 */ /* 0x001fc600078e00ff */
[----:B------:R-:W-:Y:S01]  /*1db40*/  @P0 FFMA.FTZ R166, R8, R5, R7 ;  /* 0x0000000508a60223 */ /* 0x000fe20000010007 */
[----:B------:R-:W-:-:S07]  /*1db50*/  PLOP3.LUT P0, PT, PT, PT, PT, 0x8, 0x0 ;  /* 0x000000000000781c */ /* 0x000fce0003f0e170 */
[----:B------:R-:W0:Y:S08]  /*1db60*/  @P3 MUFU.LG2 R5, R6 ;  /* 0x0000000600053308 */ /* 0x000e300000000c00 */
[----:B------:R1:W2:Y:S02]  /*1db70*/  @P3 MUFU.RCP R0, R6 ;  /* 0x0000000600003308 */ /* 0x0002a40000001000 */
[----:B-1----:R-:W-:Y:S01]  /*1db80*/  @P3 FMUL.FTZ R6, R2, 0.69314718246459960938 ;  /* 0x3f31721802063820 */ /* 0x002fe20000410000 */
[----:B------:R-:W-:Y:S01]  /*1db90*/  SEL R2, RZ, 0x1, P2 ;  /* 0x00000001ff027807 */ /* 0x000fe20001000000 */
[----:B0-----:R-:W-:-:S03]  /*1dba0*/  @P3 FMUL.FTZ R5, R5, 0.69314718246459960938 ;  /* 0x3f31721805053820 */ /* 0x001fc60000410000 */
[----:B------:R-:W-:Y:S01]  /*1dbb0*/  LOP3.LUT R221, R221, R2, RZ, 0x3c, !PT ;  /* 0x00000002dddd7212 */ /* 0x000fe200078e3cff */
[----:B------:R-:W-:Y:S01]  /*1dbc0*/  @P3 FFMA.FTZ R167, R6, R4, R5 ;  /* 0x0000000406a73223 */ /* 0x000fe20000010005 */
[----:B------:R-:W-:Y:S02]  /*1dbd0*/  WARPGROUP.DEPBAR.LE gsb0, 0x0 ;  /* 0x00008000000079c5 */ /* 0x000fe40000010000 */
[----:B------:R-:W-:-:S06]  /*1dbe0*/  WARPGROUP.ARRIVE ;  /* 0x00000000000079c5 */ /* 0x000fcc0000000000 */
[----:B------:R-:W-:Y:S03]  /*1dbf0*/  HGMMA.64x256x16.F32 R24, R192, gdesc[UR4].tnspB, R24, gsb0 ;  /* 0x43e00004c0187df0 */ /* 0x000fe60008000818 */
[----:B------:R-:W-:Y:S02]  /*1dc00*/  WARPGROUP.DEPBAR.LE gsb0, 0x0 ;  /* 0x00008000000079c5 */ /* 0x000fe40000010000 */
[----:B------:R0:W-:Y:S01]  /*1dc10*/  @!P1 SYNCS.ARRIVE.TRANS64.RED.A1T0 RZ, [R3+URZ], RZ ;  /* 0x000000ff03ff99a7 */ /* 0x0001e2000810043f */
[-C--:B------:R-:W-:Y:S01]  /*1dc20*/  FMUL.FTZ R152, R48, R18.reuse ;  /* 0x0000001230987220 */ /* 0x080fe20000410000 */
[-C--:B------:R-:W-:Y:S01]  /*1dc30*/  FMUL.FTZ R153, R49, R18.reuse ;  /* 0x0000001231997220 */ /* 0x080fe20000410000 */
[-C--:B------:R-:W-:Y:S01]  /*1dc40*/  FMUL.FTZ R2, R52, R18.reuse ;  /* 0x0000001234027220 */ /* 0x080fe20000410000 */
[-C--:B------:R-:W-:Y:S01]  /*1dc50*/  FMUL.FTZ R4, R56, R18.reuse ;  /* 0x0000001238047220 */ /* 0x080fe20000410000 */
[-C--:B------:R-:W-:Y:S01]  /*1dc60*/  FMUL.FTZ R5, R57, R18.reuse ;  /* 0x0000001239057220 */ /* 0x080fe20000410000 */
[-C--:B------:R-:W-:Y:S01]  /*1dc70*/  FMUL.FTZ R48, R108, R18.reuse ;  /* 0x000000126c307220 */ /* 0x080fe20000410000 */
[-C--:B------:R-:W-:Y:S01]  /*1dc80*/  FMUL.FTZ R49, R109, R18.reuse ;  /* 0x000000126d317220 */ /* 0x080fe20000410000 */
        /* <DEDUP_REMOVED lines=19> */
[-C--:B--2---:R-:W-:Y:S01]  /*1ddc0*/  FMUL.FTZ R108, R114, R0.reuse ;  /* 0x00000000726c7220 */ /* 0x084fe20000410000 */
        /* <DEDUP_REMOVED lines=100> */
[----:B------:R-:W-:-:S07]  /*1e410*/  FMUL.FTZ R129, R151, R0 ;  /* 0x0000000097817220 */ /* 0x000fce0000410000 */
.L_x_567:
[----:B------:R-:W0:Y:S08]  /*1e420*/  S2UR UR5, SR_CgaCtaId ;  /* 0x00000000000579c3 */ /* 0x000e300000008800 */
[----:B------:R-:W-:Y:S06]  /*1e430*/  BAR.SYNC.DEFER_BLOCKING 0x5, 0x180 ;  /* 0x0146000000007b1d */ /* 0x000fec0000010000 */
[----:B------:R-:W-:Y:S01]  /*1e440*/  UMOV UR4, 0x400 ;  /* 0x0000040000047882 */ /* 0x000fe20000000000 */
[----:B------:R-:W-:Y:S01]  /*1e450*/  BSSY B0, `(.L_x_654) ;  /* 0x0000472000007945 */ /* 0x000fe20003800000 */
[----:B0-----:R-:W-:-:S06]  /*1e460*/  ULEA UR4, UR5, UR4, 0x18 ;  /* 0x0000000405047291 */ /* 0x001fcc000f8ec03f */
[----:B------:R-:W-:-:S05]  /*1e470*/  MOV R18, UR4 ;  /* 0x0000000400127c02 */ /* 0x000fca0008000f00 */
[----:B------:R0:W1:Y:S01]  /*1e480*/  LDS.128 R140, [R18+0x388d0] ;  /* 0x0388d000128c7984 */ /* 0x0000620000000c00 */
[----:B------:R-:W-:Y:S06]  /*1e490*/  BAR.ARV 0x4, 0x180 ;  /* 0x0106000000007b1d */ /* 0x000fec0000002000 */
[----:B------:R-:W-:Y:S05]  /*1e4a0*/  @P0 BRA `(.L_x_655) ;  /* 0x0000003800180947 */ /* 0x000fea0003800000 */
[----:B------:R-:W2:Y:S01]  /*1e4b0*/  LDL R92, [R1+0x1ac] ;  /* 0x0001ac00015c7983 */ /* 0x000ea20000100800 */
[----:B------:R-:W-:Y:S01]  /*1e4c0*/  F2FP.F16.F32.PACK_AB R94, R163, R162 ;  /* 0x000000a2a35e723e */ /* 0x000fe200000000ff */
[----:B------:R-:W-:Y:S01]  /*1e4d0*/  ULDC.64 UR6, c[0x0][0xc00] ;  /* 0x0003000000067ab9 */ /* 0x000fe20000000a00 */
[----:B------:R-:W-:Y:S01]  /*1e4e0*/  F2FP.F16.F32.PACK_AB R95, R31, R30 ;  /* 0x0000001e1f5f723e */ /* 0x000fe200000000ff */
[----:B------:R-:W3:Y:S01]  /*1e4f0*/  S2R R0, SR_SWINHI ;  /* 0x0000000000007919 */ /* 0x000ee20000002f00 */
[----:B------:R-:W-:Y:S01]  /*1e500*/  F2FP.F16.F32.PACK_AB R96, R161, R160 ;  /* 0x000000a0a160723e */ /* 0x000fe200000000ff */
[----:B------:R-:W-:Y:S01]  /*1e510*/  ULDC.64 UR4, c[0x0][0xc08] ;  /* 0x0003020000047ab9 */ /* 0x000fe20000000a00 */
[----:B------:R-:W-:Y:S01]  /*1e520*/  F2FP.F16.F32.PACK_AB R97, R35, R34 ;  /* 0x000000222361723e */ /* 0x000fe200000000ff */
[----:B------:R-:W-:Y:S01]  /*1e530*/  ULDC.64 UR8, c[0x0][0x208] ;  /* 0x0000820000087ab9 */ /* 0x000fe20000000a00 */
[----:B------:R-:W-:Y:S02]  /*1e540*/  F2FP.F16.F32.PACK_AB R98, R159, R158 ;  /* 0x0000009e9f62723e */ /* 0x000fe400000000ff */
[----:B------:R-:W-:Y:S01]  /*1e550*/  F2FP.F16.F32.PACK_AB R99, R39, R38 ;  /* 0x000000262763723e */ /* 0x000fe200000000ff */
[----:B------:R-:W-:Y:S01]  /*1e560*/  BAR.SYNC.DEFER_BLOCKING 0x1, 0x100 ;  /* 0x0044000000007b1d */ /* 0x000fe20000010000 */
[----:B------:R-:W-:-:S04]  /*1e570*/  ISETP.NE.U32.AND P1, PT, RZ, UR6, PT ;  /* 0x00000006ff007c0c */ /* 0x000fc8000bf25070 */
[----:B------:R-:W-:Y:S02]  /*1e580*/  ISETP.NE.AND.EX P1, PT, RZ, UR7, PT, P1 ;  /* 0x00000007ff007c0c */ /* 0x000fe4000bf25310 */
[----:B------:R-:W-:Y:S02]  /*1e590*/  MOV R130, R18 ;  /* 0x0000001200827202 */ /* 0x000fe40000000f00 */
[----:B---3--:R-:W-:-:S03]  /*1e5a0*/  MOV R131, R0 ;  /* 0x0000000000837202 */ /* 0x008fc60000000f00 */
[----:B--2---:R-:W-:-:S04]  /*1e5b0*/  IMAD.WIDE R132, R92, 0x2, R130 ;  /* 0x000000025c847825 */ /* 0x004fc800078e0282 */
[----:B------:R-:W-:Y:S01]  /*1e5c0*/  IMAD.MOV.U32 R93, RZ, RZ, R133 ;  /* 0x000000ffff5d7224 */ /* 0x000fe200078e0085 */
[----:B------:R-:W-:-:S04]  /*1e5d0*/  LOP3.LUT R0, R132, 0x380, RZ, 0xc0, !PT ;  /* 0x0000038084007812 */ /* 0x000fc800078ec0ff */
[----:B------:R-:W-:-:S04]  /*1e5e0*/  SHF.R.U64 R0, R0, 0x3, RZ ;  /* 0x0000000300007819 */ /* 0x000fc800000012ff */
[----:B------:R-:W-:-:S04]  /*1e5f0*/  LOP3.LUT R92, R0, R132, RZ, 0x3c, !PT ;  /* 0x00000084005c7212 */ /* 0x000fc800078e3cff */
[----:B------:R-:W-:Y:S02]  /*1e600*/  MOV R0, R92 ;  /* 0x0000005c00007202 */ /* 0x000fe40000000f00 */
[----:B------:R-:W-:Y:S02]  /*1e610*/  F2FP.F16.F32.PACK_AB R92, R165, R164 ;  /* 0x000000a4a55c723e */ /* 0x000fe400000000ff */
[----:B------:R-:W-:-:S05]  /*1e620*/  F2FP.F16.F32.PACK_AB R93, R27, R26 ;  /* 0x0000001a1b5d723e */ /* 0x000fca00000000ff */
[----:B------:R2:W-:Y:S02]  /*1e630*/  STSM.16.M88.4 [R0], R92 ;  /* 0x0000005c00007844 */ /* 0x0005e40000000200 */
[----:B--2---:R-:W-:Y:S02]  /*1e640*/  IADD3 R92, P0, R132, 0x20, RZ ;  /* 0x00000020845c7810 */ /* 0x004fe40007f1e0ff */
[----:B------:R-:W-:Y:S02]  /*1e650*/  F2FP.F16.F32.PACK_AB R94, R155, R154 ;  /* 0x0000009a9b5e723e */ /* 0x000fe400000000ff */
[----:B------:R-:W-:Y:S01]  /*1e660*/  LOP3.LUT R0, R92, 0x380, RZ, 0xc0, !PT ;  /* 0x000003805c007812 */ /* 0x000fe200078ec0ff */
[----:B------:R-:W-:Y:S01]  /*1e670*/  IMAD.X R93, RZ, RZ, R133, P0 ;  /* 0x000000ffff5d7224 */ /* 0x000fe200000e0685 */
[----:B------:R-:W-:Y:S02]  /*1e680*/  F2FP.F16.F32.PACK_AB R95, R47, R46 ;  /* 0x0000002e2f5f723e */ /* 0x000fe400000000ff */
[----:B------:R-:W-:-:S04]  /*1e690*/  SHF.R.U64 R0, R0, 0x3, RZ ;  /* 0x0000000300007819 */ /* 0x000fc800000012ff */
[----:B------:R-:W-:-:S04]  /*1e6a0*/  LOP3.LUT R92, R0, R92, RZ, 0x3c, !PT ;  /* 0x0000005c005c7212 */ /* 0x000fc800078e3cff */
[----:B------:R-:W-:-:S05]  /*1e6b0*/  MOV R92, R92 ;  /* 0x0000005c005c7202 */ /* 0x000fca0000000f00 */
[----:B------:R2:W-:Y:S02]  /*1e6c0*/  STSM.16.M88.4 [R92], R96 ;  /* 0x000000605c007844 */ /* 0x0005e40000000200 */
[----:B--2---:R-:W-:Y:S02]  /*1e6d0*/  IADD3 R92, P0, R132, 0x40, RZ ;  /* 0x00000040845c7810 */ /* 0x004fe40007f1e0ff */
[----:B------:R-:W-:Y:S02]  /*1e6e0*/  F2FP.F16.F32.PACK_AB R96, R153, R152 ;  /* 0x000000989960723e */ /* 0x000fe400000000ff */
[----:B------:R-:W-:Y:S01]  /*1e6f0*/  LOP3.LUT R0, R92, 0x380, RZ, 0xc0, !PT ;  /* 0x000003805c007812 */ /* 0x000fe200078ec0ff */
[----:B------:R-:W-:Y:S01]  /*1e700*/  IMAD.X R93, RZ, RZ, R133, P0 ;  /* 0x000000ffff5d7224 */ /* 0x000fe200000e0685 */
[----:B------:R-:W-:Y:S02]  /*1e710*/  F2FP.F16.F32.PACK_AB R97, R51, R50 ;  /* 0x000000323361723e */ /* 0x000fe400000000ff */
[----:B------:R-:W-:-:S02]  /*1e720*/  SHF.R.U64 R0, R0, 0x3, RZ ;  /* 0x0000000300007819 */ /* 0x000fc400000012ff */
[----:B------:R-:W-:Y:S02]  /*1e730*/  F2FP.F16.F32.PACK_AB R98, R3, R2 ;  /* 0x000000020362723e */ /* 0x000fe400000000ff */
[----:B------:R-:W-:Y:S02]  /*1e740*/  LOP3.LUT R92, R0, R92, RZ, 0x3c, !PT ;  /* 0x0000005c005c7212 */ /* 0x000fe400078e3cff */
[----:B------:R-:W-:Y:S02]  /*1e750*/  F2FP.F16.F32.PACK_AB R99, R55, R54 ;  /* 0x000000363763723e */ /* 0x000fe400000000ff */
[----:B------:R-:W-:Y:S02]  /*1e760*/  MOV R0, R92 ;  /* 0x0000005c00007202 */ /* 0x000fe40000000f00 */
[----:B------:R-:W-:Y:S02]  /*1e770*/  F2FP.F16.F32.PACK_AB R92, R157, R156 ;  /* 0x0000009c9d5c723e */ /* 0x000fe400000000ff */
[----:B------:R-:W-:-:S05]  /*1e780*/  F2FP.F16.F32.PACK_AB R93, R43, R42 ;  /* 0x0000002a2b5d723e */ /* 0x000fca00000000ff */
[----:B------:R2:W-:Y:S02]  /*1e790*/  STSM.16.M88.4 [R0], R92 ;  /* 0x0000005c00007844 */ /* 0x0005e40000000200 */
[----:B--2---:R-:W-:Y:S02]  /*1e7a0*/  IADD3 R92, P0, R132, 0x60, RZ ;  /* 0x00000060845c7810 */ /* 0x004fe40007f1e0ff */
[----:B------:R-:W-:Y:S02]  /*1e7b0*/  F2FP.F16.F32.PACK_AB R94, R7, R6 ;  /* 0x00000006075e723e */ /* 0x000fe400000000ff */
[----:B------:R-:W-:Y:S02]  /*1e7c0*/  LOP3.LUT R0, R92, 0x380, RZ, 0xc0, !PT ;  /* 0x000003805c007812 */ /* 0x000fe400078ec0ff */
[----:B------:R-:W-:Y:S02]  /*1e7d0*/  IADD3.X R93, RZ, R133, RZ, P0, !PT ;  /* 0x00000085ff5d7210 */ /* 0x000fe400007fe4ff */
[----:B------:R-:W-:-:S02]  /*1e7e0*/  SHF.R.U64 R0, R0, 0x3, RZ ;  /* 0x0000000300007819 */ /* 0x000fc400000012ff */
[----:B------:R-:W-:Y:S02]  /*1e7f0*/  F2FP.F16.F32.PACK_AB R95, R63, R62 ;  /* 0x0000003e3f5f723e */ /* 0x000fe400000000ff */
        /* <DEDUP_REMOVED lines=126> */
[----:B--2---:R-:W-:-:S04]  /*1efe0*/  IADD3 R0, P0, R132, 0xc060, RZ ;  /* 0x0000c06084007810 */ /* 0x004fc80007f1e0ff */
[----:B------:R-:W-:Y:S02]  /*1eff0*/  LOP3.LUT R92, R0, 0x380, RZ, 0xc0, !PT ;  /* 0x00000380005c7812 */ /* 0x000fe400078ec0ff */
[----:B------:R-:W-:Y:S02]  /*1f000*/  IADD3.X R133, RZ, R133, RZ, P0, !PT ;  /* 0x00000085ff857210 */ /* 0x000fe400007fe4ff */
[----:B------:R-:W-:-:S04]  /*1f010*/  SHF.R.U64 R92, R92, 0x3, RZ ;  /* 0x000000035c5c7819 */ /* 0x000fc800000012ff */
[----:B------:R-:W-:Y:S01]  /*1f020*/  LOP3.LUT R132, R92, R0, RZ, 0x3c, !PT ;  /* 0x000000005c847212 */ /* 0x000fe200078e3cff */
[----:B------:R-:W-:Y:S01]  /*1f030*/  IMAD.MOV.U32 R0, RZ, RZ, RZ ;  /* 0x000000ffff007224 */ /* 0x000fe200078e00ff */
[----:B------:R-:W-:Y:S02]  /*1f040*/  IADD3 R92, P0, R236, UR6, RZ ;  /* 0x00000006ec5c7c10 */ /* 0x000fe4000ff1e0ff */
[----:B------:R-:W-:Y:S02]  /*1f050*/  MOV R132, R132 ;  /* 0x0000008400847202 */ /* 0x000fe40000000f00 */
[----:B------:R-:W-:Y:S02]  /*1f060*/  IADD3.X R93, R237, UR7, RZ, P0, !PT ;  /* 0x00000007ed5d7c10 */ /* 0x000fe400087fe4ff */
[----:B------:R-:W-:Y:S01]  /*1f070*/  ISETP.NE.U32.AND P0, PT, RZ, UR4, PT ;  /* 0x00000004ff007c0c */ /* 0x000fe2000bf05070 */
[----:B------:R2:W-:Y:S01]  /*1f080*/  STSM.16.M88.4 [R132], R96 ;  /* 0x0000006084007844 */ /* 0x0005e20000000200 */
[----:B------:R-:W-:Y:S02]  /*1f090*/  BAR.SYNC.DEFER_BLOCKING 0x1, 0x100 ;  /* 0x0044000000007b1d */ /* 0x000fe40000010000 */
[----:B------:R-:W-:-:S13]  /*1f0a0*/  ISETP.NE.AND.EX P0, PT, RZ, UR5, PT, P0 ;  /* 0x00000005ff007c0c */ /* 0x000fda000bf05300 */
[----:B------:R-:W-:Y:S01]  /*1f0b0*/  @P0 IADD3 R236, P2, R236, UR4, RZ ;  /* 0x00000004ecec0c10 */ /* 0x000fe2000ff5e0ff */
[----:B------:R-:W-:-:S03]  /*1f0c0*/  ULDC UR4, c[0x0][0xa88] ;  /* 0x0002a20000047ab9 */ /* 0x000fc60000000800 */
[----:B------:R-:W-:Y:S01]  /*1f0d0*/  @P0 IADD3.X R237, R237, UR5, RZ, P2, !PT ;  /* 0x00000005eded0c10 */ /* 0x000fe200097fe4ff */
[----:B--2---:R-:W-:Y:S01]  /*1f0e0*/  IMAD.U32 R132, RZ, RZ, UR4 ;  /* 0x00000004ff847e24 */ /* 0x004fe2000f8e00ff */
[----:B------:R-:W-:Y:S01]  /*1f0f0*/  ISETP.NE.AND P2, PT, R234, RZ, PT ;  /* 0x000000ffea00720c */ /* 0x000fe20003f45270 */
[----:B------:R-:W-:-:S03]  /*1f100*/  ULDC UR4, c[0x0][0xad4] ;  /* 0x0002b50000047ab9 */ /* 0x000fc60000000800 */
[----:B------:R-:W-:Y:S01]  /*1f110*/  SEL R234, R234, UR4, P2 ;  /* 0x00000004eaea7c07 */ /* 0x000fe20009000000 */
[----:B------:R-:W-:Y:S01]  /*1f120*/  IMAD.MOV.U32 R98, RZ, RZ, 0x9b8 ;  /* 0x000009b8ff627424 */ /* 0x000fe200078e00ff */
[----:B------:R2:W5:Y:S02]  /*1f130*/  @P1 LDG.E R0, desc[UR8][R92.64] ;  /* 0x000000085c001981 */ /* 0x000564000c1e1900 */
[----:B------:R-:W-:Y:S02]  /*1f140*/  ISETP.GT.AND P2, PT, R234, 0x1, PT ;  /* 0x00000001ea00780c */ /* 0x000fe40003f44270 */
[----:B------:R2:W5:Y:S02]  /*1f150*/  @P0 LDG.E R132, desc[UR8][R236.64] ;  /* 0x00000008ec840981 */ /* 0x000564000c1e1900 */
[----:B------:R-:W-:-:S04]  /*1f160*/  SEL R98, R98, 0x978, P2 ;  /* 0x0000097862627807 */ /* 0x000fc80001000000 */
[----:B------:R2:W3:Y:S08]  /*1f170*/  LDC.64 R96, c[0x0][R98+0x220] ;  /* 0x0000880062607b82 */ /* 0x0004f00000000a00 */
[----:B------:R2:W4:Y:S01]  /*1f180*/  LDC.64 R94, c[0x0][R98+0x218] ;  /* 0x00008600625e7b82 */ /* 0x0005220000000a00 */
[----:B------:R-:W-:Y:S05]  /*1f190*/  @P0 BRA `(.L_x_656) ;  /* 0x0000000000140947 */ /* 0x000fea0003800000 */
[----:B------:R-:W-:Y:S05]  /*1f1a0*/  @!P1 BRA `(.L_x_656) ;  /* 0x0000000000109947 */ /* 0x000fea0003800000 */
[----:B------:R-:W-:Y:S02]  /*1f1b0*/  ULDC.64 UR4, c[0x0][0x208] ;  /* 0x0000820000047ab9 */ /* 0x000fe40000000a00 */
[----:B-----5:R-:W3:Y:S04]  /*1f1c0*/  LDG.E R132, desc[UR4][R92.64] ;  /* 0x000000045c847981 */ /* 0x020ee8000c1e1900 */
[----:B--2---:R-:W3:Y:S02]  /*1f1d0*/  LDG.E R92, desc[UR4][R92.64+0x4] ;  /* 0x000004045c5c7981 */ /* 0x004ee4000c1e1900 */
[----:B---3--:R-:W-:-:S07]  /*1f1e0*/  IADD3 R132, -R132, R92, RZ ;  /* 0x0000005c84847210 */ /* 0x008fce0007ffe1ff */
.L_x_656:
[----:B------:R-:W3:Y:S01]  /*1f1f0*/  LDL.LU R99, [R1+0xfc] ;  /* 0x0000fc0001637983 */ /* 0x000ee20000300800 */
[----:B------:R-:W0:Y:S03]  /*1f200*/  LDC R136, c[0x0][0xbe8] ;  /* 0x0002fa00ff887b82 */ /* 0x000e260000000800 */
[----:B------:R-:W3:Y:S04]  /*1f210*/  LDL R137, [R1+0x78] ;  /* 0x0000780001897983 */ /* 0x000ee80000100800 */
[----:B------:R-:W3:Y:S04]  /*1f220*/  LDL R144, [R1+0x1a8] ;  /* 0x0001a80001907983 */ /* 0x000ee80000100800 */
[----:B------:R-:W3:Y:S04]  /*1f230*/  LDL R138, [R1+0x74] ;  /* 0x00007400018a7983 */ /* 0x000ee80000100800 */
[----:B-1----:R-:W3:Y:S04]  /*1f240*/  LDL R140, [R1+0x1a4] ;  /* 0x0001a400018c7983 */ /* 0x002ee80000100800 */
[----:B-----5:R-:W3:Y:S01]  /*1f250*/  LDL R139, [R1+0x10c] ;  /* 0x00010c00018b7983 */ /* 0x020ee20000100800 */
[----:B--2---:R-:W1:Y:S01]  /*1f260*/  LDC.64 R92, c[0x0][R98+0x228] ;  /* 0x00008a00625c7b82 */ /* 0x004e620000000a00 */
[----:B------:R-:W-:-:S04]  /*1f270*/  ISETP.NE.U32.AND P0, PT, RZ, UR6, PT ;  /* 0x00000006ff007c0c */ /* 0x000fc8000bf05070 */
[----:B------:R-:W-:Y:S02]  /*1f280*/  ISETP.NE.AND.EX P0, PT, RZ, UR7, PT, P0 ;  /* 0x00000007ff007c0c */ /* 0x000fe4000bf05300 */
[----:B0-----:R-:W-:Y:S02]  /*1f290*/  ISETP.NE.AND P1, PT, R136, 0x1, PT ;  /* 0x000000018800780c */ /* 0x001fe40003f25270 */
[----:B------:R-:W-:Y:S01]  /*1f2a0*/  SEL R235, R235, RZ, !P0 ;  /* 0x000000ffebeb7207 */ /* 0x000fe20004000000 */
[-C--:B----4-:R-:W-:Y:S02]  /*1f2b0*/  IMAD R134, R95, R232.reuse, RZ ;  /* 0x000000e85f867224 */ /* 0x090fe400078e02ff */
[----:B------:R-:W-:-:S04]  /*1f2c0*/  IMAD.WIDE.U32 R94, R94, R232, RZ ;  /* 0x000000e85e5e7225 */ /* 0x000fc800078e00ff */
[----:B---3--:R-:W-:Y:S02]  /*1f2d0*/  IMAD R97, R97, R235, RZ ;  /* 0x000000eb61617224 */ /* 0x008fe400078e02ff */
[----:B------:R-:W-:Y:S02]  /*1f2e0*/  IMAD.IADD R135, R95, 0x1, R134 ;  /* 0x000000015f877824 */ /* 0x000fe400078e0286 */
[----:B------:R-:W0:Y:S01]  /*1f2f0*/  @P1 LDC R95, c[0x0][0xbec] ;  /* 0x0002fb00ff5f1b82 */ /* 0x000e220000000800 */
[----:B------:R-:W-:Y:S01]  /*1f300*/  ULDC.64 UR4, c[0x0][0x208] ;  /* 0x0000820000047ab9 */ /* 0x000fe20000000a00 */
[----:B------:R-:W-:-:S05]  /*1f310*/  SEL R133, R99, RZ, !P0 ;  /* 0x000000ff63857207 */ /* 0x000fca0004000000 */
[C---:B------:R-:W-:Y:S02]  /*1f320*/  IMAD R133, R96.reuse, R133, R97 ;  /* 0x0000008560857224 */ /* 0x040fe400078e0261 */
[----:B------:R-:W-:-:S03]  /*1f330*/  IMAD.WIDE.U32 R96, R96, R235, RZ ;  /* 0x000000eb60607225 */ /* 0x000fc600078e00ff */
[----:B------:R-:W-:Y:S02]  /*1f340*/  IADD3 R99, P0, P3, R96, R94, R0 ;  /* 0x0000005e60637210 */ /* 0x000fe40007b1e000 */
[----:B------:R-:W2:Y:S01]  /*1f350*/  @P1 LDC R94, c[0x0][0xbf0] ;  /* 0x0002fc00ff5e1b82 */ /* 0x000ea20000000800 */
[----:B------:R-:W-:Y:S01]  /*1f360*/  SEL R96, R137, RZ, P2 ;  /* 0x000000ff89607207 */ /* 0x000fe20001000000 */
[----:B------:R-:W-:-:S04]  /*1f370*/  IMAD.IADD R133, R97, 0x1, R133 ;  /* 0x0000000161857824 */ /* 0x000fc800078e0285 */
[-C--:B-1----:R-:W-:Y:S01]  /*1f380*/  IMAD R134, R93, R96.reuse, RZ ;  /* 0x000000605d867224 */ /* 0x082fe200078e02ff */
[----:B------:R-:W-:Y:S01]  /*1f390*/  SHF.R.S32.HI R93, RZ, 0x1f, R0 ;  /* 0x0000001fff5d7819 */ /* 0x000fe20000011400 */
[----:B------:R-:W-:-:S03]  /*1f3a0*/  IMAD.WIDE.U32 R96, R92, R96, RZ ;  /* 0x000000605c607225 */ /* 0x000fc600078e00ff */
[----:B------:R-:W-:Y:S01]  /*1f3b0*/  IADD3.X R92, R133, R135, R93, P0, P3 ;  /* 0x00000087855c7210 */ /* 0x000fe200007e645d */
[----:B------:R-:W-:-:S04]  /*1f3c0*/  IMAD R133, R138, 0x80, R144 ;  /* 0x000000808a857824 */ /* 0x000fc800078e0290 */
[----:B0-----:R-:W-:Y:S01]  /*1f3d0*/  @P1 IMAD.HI.U32 R95, R133, R95, RZ ;  /* 0x0000005f855f1227 */ /* 0x001fe200078e00ff */
[----:B------:R-:W-:-:S04]  /*1f3e0*/  MOV R135, R133 ;  /* 0x0000008500877202 */ /* 0x000fc80000000f00 */
[----:B--2---:R-:W-:Y:S02]  /*1f3f0*/  @P1 SHF.R.U32.HI R135, RZ, R94, R95 ;  /* 0x0000005eff871219 */ /* 0x004fe4000001165f */
[----:B------:R0:W1:Y:S02]  /*1f400*/  LDC.64 R94, c[0x0][R98+0x210] ;  /* 0x00008400625e7b82 */ /* 0x0000640000000a00 */
[----:B------:R-:W-:-:S06]  /*1f410*/  IADD3 R96, P0, P3, R135, R99, R96 ;  /* 0x0000006387607210 */ /* 0x000fcc0007b1e060 */
[----:B0-----:R-:W0:Y:S01]  /*1f420*/  LDC.64 R98, c[0x0][0xba8] ;  /* 0x0002ea00ff627b82 */ /* 0x001e220000000a00 */
[----:B------:R-:W-:Y:S01]  /*1f430*/  IMAD.IADD R134, R97, 0x1, R134 ;  /* 0x0000000161867824 */ /* 0x000fe200078e0286 */
[----:B------:R-:W-:-:S04]  /*1f440*/  SHF.R.S32.HI R97, RZ, 0x1f, R135 ;  /* 0x0000001fff617819 */ /* 0x000fc80000011487 */
[----:B------:R-:W-:Y:S01]  /*1f450*/  IADD3.X R97, R97, R92, R134, P0, P3 ;  /* 0x0000005c61617210 */ /* 0x000fe200007e6486 */
[----:B------:R-:W-:-:S04]  /*1f460*/  IMAD.MOV R134, RZ, RZ, -R135 ;  /* 0x000000ffff867224 */ /* 0x000fc800078e0a87 */
[----:B------:R-:W-:Y:S01]  /*1f470*/  IMAD R134, R136, R134, R133 ;  /* 0x0000008688867224 */ /* 0x000fe200078e0285 */
[----:B0-----:R-:W0:Y:S08]  /*1f480*/  @!P2 LDC R98, c[0x0][0xb50] ;  /* 0x0002d400ff62ab82 */ /* 0x001e300000000800 */
[----:B------:R-:W2:Y:S01]  /*1f490*/  @!P2 LDC R99, c[0x0][0xb54] ;  /* 0x0002d500ff63ab82 */ /* 0x000ea20000000800 */
[----:B------:R-:W-:Y:S01]  /*1f4a0*/  SHF.R.S32.HI R92, RZ, 0x1f, R134 ;  /* 0x0000001fff5c7819 */ /* 0x000fe20000011486 */
[----:B-1----:R-:W-:-:S02]  /*1f4b0*/  IMAD R95, R95, R134, RZ ;  /* 0x000000865f5f7224 */ /* 0x002fc400078e02ff */
[----:B------:R-:W-:-:S04]  /*1f4c0*/  IMAD.WIDE.U32 R96, R94, R134, R96 ;  /* 0x000000865e607225 */ /* 0x000fc800078e0060 */
[----:B------:R-:W-:Y:S01]  /*1f4d0*/  IMAD R92, R94, R92, R95 ;  /* 0x0000005c5e5c7224 */ /* 0x000fe200078e025f */
[----:B0-----:R-:W-:-:S03]  /*1f4e0*/  LEA R98, P0, R96, R98, 0x2 ;  /* 0x0000006260627211 */ /* 0x001fc600078010ff */
[----:B------:R-:W-:-:S05]  /*1f4f0*/  IMAD.IADD R92, R97, 0x1, R92 ;  /* 0x00000001615c7824 */ /* 0x000fca00078e025c */
[----:B--2---:R-:W-:Y:S01]  /*1f500*/  LEA.HI.X R92, R96, R99, R92, 0x2, P0 ;  /* 0x00000063605c7211 */ /* 0x004fe200000f145c */
[----:B------:R-:W-:Y:S01]  /*1f510*/  SHFL.IDX PT, R94, R98, RZ, 0x1c1f ;  /* 0x001c1fff625e7589 */ /* 0x000fe200000e0000 */
[----:B------:R-:W-:-:S03]  /*1f520*/  LEA R99, R138, R140, 0x7 ;  /* 0x0000008c8a637211 */ /* 0x000fc600078e38ff */
[----:B------:R-:W0:Y:S04]  /*1f530*/  SHFL.IDX PT, R95, R92, RZ, 0x1c1f ;  /* 0x001c1fff5c5f7589 */ /* 0x000e2800000e0000 */
[----:B------:R1:W-:Y:S04]  /*1f540*/  SHFL.IDX PT, R96, R98, 0x1, 0x1c1f ;  /* 0x003c1f0062607f89 */ /* 0x0003e800000e0000 */
[----:B------:R2:W3:Y:S01]  /*1f550*/  SHFL.IDX PT, R97, R92, 0x1, 0x1c1f ;  /* 0x003c1f005c617f89 */ /* 0x0004e200000e0000 */
[----:B------:R-:W-:Y:S01]  /*1f560*/  LOP3.LUT P0, RZ, R139, 0x3, RZ, 0xc0, !PT ;  /* 0x000000038bff7812 */ /* 0x000fe2000780c0ff */
[----:B-1----:R-:W-:-:S02]  /*1f570*/  VIADD R98, R99, 0x8 ;  /* 0x0000000863627836 */ /* 0x002fc40000000000 */
[----:B--2---:R-:W-:-:S05]  /*1f580*/  IMAD R92, R132, R136, RZ ;  /* 0x00000088845c7224 */ /* 0x004fca00078e02ff */
[-C--:B------:R-:W-:Y:S02]  /*1f590*/  ISETP.GE.OR P3, PT, R99, R92.reuse, P0 ;  /* 0x0000005c6300720c */ /* 0x080fe40000766670 */
[----:B------:R-:W-:-:S11]  /*1f5a0*/  ISETP.GE.OR P0, PT, R98, R92, P0 ;  /* 0x0000005c6200720c */ /* 0x000fd60000706670 */
[----:B0-----:R0:W-:Y:S04]  /*1f5b0*/  @!P3 ST.E desc[UR4][R94.64], R166 ;  /* 0x000000a65e00b985 */ /* 0x0011e8000c101904 */
[----:B---3--:R0:W-:Y:S01]  /*1f5c0*/  @!P0 ST.E desc[UR4][R96.64], R167 ;  /* 0x000000a760008985 */ /* 0x0081e2000c101904 */
[----:B------:R-:W-:Y:S05]  /*1f5d0*/  @P2 BRA `(.L_x_657) ;  /* 0x0000000c00ec2947 */ /* 0x000fea0003800000 */
[----:B------:R1:W5:Y:S01]  /*1f5e0*/  LDL R86, [R1+0x100] ;  /* 0x0001000001567983 */ /* 0x0003620000100800 */
[----:B------:R-:W-:Y:S01]  /*1f5f0*/  IMAD.SHL.U32 R139, R212, 0x40, RZ ;  /* 0x00000040d48b7824 */ /* 0x000fe200078e00ff */
[----:B------:R-:W2:Y:S01]  /*1f600*/  @P1 LDC R21, c[0x0][0xbec] ;  /* 0x0002fb00ff151b82 */ /* 0x000ea20000000800 */
[----:B------:R-:W-:Y:S01]  /*1f610*/  ULDC.64 UR4, c[0x0][0x208] ;  /* 0x0000820000047ab9 */ /* 0x000fe20000000a00 */
[----:B------:R1:W5:Y:S01]  /*1f620*/  LDL R85, [R1+0x68] ;  /* 0x0000680001557983 */ /* 0x0003620000100800 */
[----:B------:R-:W-:-:S03]  /*1f630*/  IMAD R3, R233, 0x8, R139 ;  /* 0x00000008e9037824 */ /* 0x000fc600078e028b */
[----:B------:R1:W5:Y:S01]  /*1f640*/  LDL R84, [R1+0x70] ;  /* 0x0000700001547983 */ /* 0x0003620000100800 */
[----:B------:R-:W-:Y:S01]  /*1f650*/  IMAD.WIDE R130, R3, 0x2, R130 ;  /* 0x0000000203827825 */ /* 0x000fe200078e0282 */
[----:B------:R-:W3:Y:S02]  /*1f660*/  @P1 LDC R77, c[0x0][0xbf0] ;  /* 0x0002fc00ff4d1b82 */ /* 0x000ee40000000800 */
[----:B------:R1:W5:Y:S01]  /*1f670*/  LDL R82, [R1+0x6c] ;  /* 0x00006c0001527983 */ /* 0x0003620000100800 */
[C---:B------:R-:W-:Y:S02]  /*1f680*/  IADD3 R9, P4, R130.reuse, 0x1000, RZ ;  /* 0x0000100082097810 */ /* 0x040fe40007f9e0ff */
[C---:B------:R-:W-:Y:S02]  /*1f690*/  IADD3 R13, P3, R130.reuse, 0x2000, RZ ;  /* 0x00002000820d7810 */ /* 0x040fe40007f7e0ff */
[----:B------:R-:W-:Y:S02]  /*1f6a0*/  IADD3 R25, P2, R130, 0x3000, RZ ;  /* 0x0000300082197810 */ /* 0x000fe40007f5e0ff */
[----:B------:R-:W-:-:S02]  /*1f6b0*/  LOP3.LUT R8, R9, 0x380, RZ, 0xc0, !PT ;  /* 0x0000038009087812 */ /* 0x000fc400078ec0ff */
[----:B------:R-:W-:Y:S02]  /*1f6c0*/  LOP3.LUT R12, R13, 0x380, RZ, 0xc0, !PT ;  /* 0x000003800d0c7812 */ /* 0x000fe400078ec0ff */
[----:B------:R-:W-:Y:S02]  /*1f6d0*/  LOP3.LUT R24, R25, 0x380, RZ, 0xc0, !PT ;  /* 0x0000038019187812 */ /* 0x000fe400078ec0ff */
[----:B------:R-:W-:Y:S02]  /*1f6e0*/  SHF.R.U64 R8, R8, 0x3, RZ ;  /* 0x0000000308087819 */ /* 0x000fe400000012ff */
[----:B------:R-:W-:Y:S02]  /*1f6f0*/  SHF.R.U64 R12, R12, 0x3, RZ ;  /* 0x000000030c0c7819 */ /* 0x000fe400000012ff */
[----:B------:R-:W-:Y:S02]  /*1f700*/  SHF.R.U64 R24, R24, 0x3, RZ ;  /* 0x0000000318187819 */ /* 0x000fe400000012ff */
[----:B------:R-:W-:-:S02]  /*1f710*/  LOP3.LUT R8, R8, R9, RZ, 0x3c, !PT ;  /* 0x0000000908087212 */ /* 0x000fc400078e3cff */
[----:B------:R-:W-:Y:S01]  /*1f720*/  LOP3.LUT R12, R12, R13, RZ, 0x3c, !PT ;  /* 0x0000000d0c0c7212 */ /* 0x000fe200078e3cff */
[--C-:B------:R-:W-:Y:S01]  /*1f730*/  IMAD.X R13, RZ, RZ, R131.reuse, P3 ;  /* 0x000000ffff0d7224 */ /* 0x100fe200018e0683 */
[----:B------:R-:W-:Y:S01]  /*1f740*/  LOP3.LUT R24, R24, R25, RZ, 0x3c, !PT ;  /* 0x0000001918187212 */ /* 0x000fe200078e3cff */
[----:B------:R-:W-:Y:S01]  /*1f750*/  IMAD.X R25, RZ, RZ, R131, P2 ;  /* 0x000000ffff197224 */ /* 0x000fe200010e0683 */
[----:B------:R-:W-:Y:S02]  /*1f760*/  IADD3.X R9, RZ, R131, RZ, P4, !PT ;  /* 0x00000083ff097210 */ /* 0x000fe400027fe4ff */
[C---:B------:R-:W-:Y:S01]  /*1f770*/  IADD3 R29, P0, R130.reuse, 0x4000, RZ ;  /* 0x00004000821d7810 */ /* 0x040fe20007f1e0ff */
[----:B------:R-:W5:Y:S01]  /*1f780*/  LD.E.128 R12, desc[UR4][R12.64] ;  /* 0x000000040c0c7980 */ /* 0x000f62000c101d00 */
[C---:B------:R-:W-:Y:S02]  /*1f790*/  IADD3 R33, P6, R130.reuse, 0x5000, RZ ;  /* 0x0000500082217810 */ /* 0x040fe40007fde0ff */
[C---:B------:R-:W-:Y:S01]  /*1f7a0*/  IADD3 R37, P5, R130.reuse, 0x6000, RZ ;  /* 0x0000600082257810 */ /* 0x040fe20007fbe0ff */
[----:B------:R-:W5:Y:S01]  /*1f7b0*/  LD.E.128 R8, desc[UR4][R8.64] ;  /* 0x0000000408087980 */ /* 0x000f62000c101d00 */
[----:B------:R-:W-:-:S02]  /*1f7c0*/  IADD3 R41, P4, R130, 0x7000, RZ ;  /* 0x0000700082297810 */ /* 0x000fc40007f9e0ff */
[C---:B------:R-:W-:Y:S01]  /*1f7d0*/  IADD3 R45, P3, R130.reuse, 0x8000, RZ ;  /* 0x00008000822d7810 */ /* 0x040fe20007f7e0ff */
[----:B------:R-:W5:Y:S01]  /*1f7e0*/  LD.E.128 R24, desc[UR4][R24.64] ;  /* 0x0000000418187980 */ /* 0x000f62000c101d00 */
[----:B------:R-:W-:Y:S02]  /*1f7f0*/  IADD3 R49, P2, R130, 0x9000, RZ ;  /* 0x0000900082317810 */ /* 0x000fe40007f5e0ff */
[----:B------:R-:W-:Y:S02]  /*1f800*/  LOP3.LUT R28, R29, 0x380, RZ, 0xc0, !PT ;  /* 0x000003801d1c7812 */ /* 0x000fe400078ec0ff */
[----:B------:R-:W-:Y:S02]  /*1f810*/  LOP3.LUT R32, R33, 0x380, RZ, 0xc0, !PT ;  /* 0x0000038021207812 */ /* 0x000fe400078ec0ff */
[----:B------:R-:W-:Y:S02]  /*1f820*/  LOP3.LUT R36, R37, 0x380, RZ, 0xc0, !PT ;  /* 0x0000038025247812 */ /* 0x000fe400078ec0ff */
[----:B------:R-:W-:-:S02]  /*1f830*/  LOP3.LUT R40, R41, 0x380, RZ, 0xc0, !PT ;  /* 0x0000038029287812 */ /* 0x000fc400078ec0ff */
[----:B------:R-:W-:Y:S02]  /*1f840*/  LOP3.LUT R44, R45, 0x380, RZ, 0xc0, !PT ;  /* 0x000003802d2c7812 */ /* 0x000fe400078ec0ff */
[----:B------:R-:W-:Y:S02]  /*1f850*/  LOP3.LUT R48, R49, 0x380, RZ, 0xc0, !PT ;  /* 0x0000038031307812 */ /* 0x000fe400078ec0ff */
[----:B------:R-:W-:Y:S02]  /*1f860*/  SHF.R.U64 R28, R28, 0x3, RZ ;  /* 0x000000031c1c7819 */ /* 0x000fe400000012ff */
[----:B------:R-:W-:Y:S02]  /*1f870*/  SHF.R.U64 R32, R32, 0x3, RZ ;  /* 0x0000000320207819 */ /* 0x000fe400000012ff */
[----:B------:R-:W-:Y:S02]  /*1f880*/  SHF.R.U64 R36, R36, 0x3, RZ ;  /* 0x0000000324247819 */ /* 0x000fe400000012ff */
[----:B------:R-:W-:-:S02]  /*1f890*/  SHF.R.U64 R40, R40, 0x3, RZ ;  /* 0x0000000328287819 */ /* 0x000fc400000012ff */
[----:B------:R-:W-:Y:S02]  /*1f8a0*/  SHF.R.U64 R44, R44, 0x3, RZ ;  /* 0x000000032c2c7819 */ /* 0x000fe400000012ff */
[----:B------:R-:W-:Y:S02]  /*1f8b0*/  SHF.R.U64 R48, R48, 0x3, RZ ;  /* 0x0000000330307819 */ /* 0x000fe400000012ff */
[----:B------:R-:W-:Y:S01]  /*1f8c0*/  LOP3.LUT R28, R28, R29, RZ, 0x3c, !PT ;  /* 0x0000001d1c1c7212 */ /* 0x000fe200078e3cff */
[--C-:B------:R-:W-:Y:S01]  /*1f8d0*/  IMAD.X R29, RZ, RZ, R131.reuse, P0 ;  /* 0x000000ffff1d7224 */ /* 0x100fe200000e0683 */
[----:B------:R-:W-:Y:S02]  /*1f8e0*/  LOP3.LUT R32, R32, R33, RZ, 0x3c, !PT ;  /* 0x0000002120207212 */ /* 0x000fe400078e3cff */
        /* <DEDUP_REMOVED lines=8> */
[----:B------:R-:W-:-:S02]  /*1f970*/  IADD3.X R33, RZ, R131, RZ, P6, !PT ;  /* 0x00000083ff217210 */ /* 0x000fc400037fe4ff */
[C---:B------:R-:W-:Y:S01]  /*1f980*/  IADD3 R53, P0, R130.reuse, 0xa000, RZ ;  /* 0x0000a00082357810 */ /* 0x040fe20007f1e0ff */
[----:B------:R-:W5:Y:S01]  /*1f990*/  LD.E.128 R36, desc[UR4][R36.64] ;  /* 0x0000000424247980 */ /* 0x000f62000c101d00 */
[C---:B------:R-:W-:Y:S02]  /*1f9a0*/  IADD3 R57, P6, R130.reuse, 0xb000, RZ ;  /* 0x0000b00082397810 */ /* 0x040fe40007fde0ff */
[C---:B------:R-:W-:Y:S01]  /*1f9b0*/  IADD3 R61, P5, R130.reuse, 0xc000, RZ ;  /* 0x0000c000823d7810 */ /* 0x040fe20007fbe0ff */
[----:B------:R-:W5:Y:S01]  /*1f9c0*/  LD.E.128 R32, desc[UR4][R32.64] ;  /* 0x0000000420207980 */ /* 0x000f62000c101d00 */
[C---:B------:R-:W-:Y:S02]  /*1f9d0*/  IADD3 R65, P4, R130.reuse, 0xd000, RZ ;  /* 0x0000d00082417810 */ /* 0x040fe40007f9e0ff */
[----:B------:R-:W-:Y:S01]  /*1f9e0*/  IADD3 R69, P3, R130, 0xe000, RZ ;  /* 0x0000e00082457810 */ /* 0x000fe20007f7e0ff */
[----:B------:R-:W5:Y:S01]  /*1f9f0*/  LD.E.128 R40, desc[UR4][R40.64] ;  /* 0x0000000428287980 */ /* 0x000f62000c101d00 */
[----:B------:R-:W-:-:S02]  /*1fa00*/  IADD3.X R49, RZ, R131, RZ, P2, !PT ;  /* 0x00000083ff317210 */ /* 0x000fc400017fe4ff */
[----:B------:R-:W-:Y:S01]  /*1fa10*/  IADD3 R3, P2, R130, 0xf000, RZ ;  /* 0x0000f00082037810 */ /* 0x000fe20007f5e0ff */
[----:B------:R-:W5:Y:S01]  /*1fa20*/  LD.E.128 R44, desc[UR4][R44.64] ;  /* 0x000000042c2c7980 */ /* 0x000f62000c101d00 */
[----:B------:R-:W-:Y:S02]  /*1fa30*/  LOP3.LUT R52, R53, 0x380, RZ, 0xc0, !PT ;  /* 0x0000038035347812 */ /* 0x000fe400078ec0ff */
[----:B------:R-:W-:Y:S01]  /*1fa40*/  LOP3.LUT R56, R57, 0x380, RZ, 0xc0, !PT ;  /* 0x0000038039387812 */ /* 0x000fe200078ec0ff */
[----:B------:R-:W-:Y:S01]  /*1fa50*/  IMAD.X R73, RZ, RZ, R131, P2 ;  /* 0x000000ffff497224 */ /* 0x000fe200010e0683 */
[----:B------:R-:W-:Y:S01]  /*1fa60*/  LOP3.LUT R60, R61, 0x380, RZ, 0xc0, !PT ;  /* 0x000003803d3c7812 */ /* 0x000fe200078ec0ff */
[----:B------:R-:W5:Y:S01]  /*1fa70*/  LD.E.128 R48, desc[UR4][R48.64] ;  /* 0x0000000430307980 */ /* 0x000f62000c101d00 */
        /* <DEDUP_REMOVED lines=18> */
[----:B------:R-:W5:Y:S01]  /*1fba0*/  LD.E.128 R52, desc[UR4][R52.64] ;  /* 0x0000000434347980 */ /* 0x000f62000c101d00 */
[----:B------:R-:W-:Y:S01]  /*1fbb0*/  LOP3.LUT R68, R68, R69, RZ, 0x3c, !PT ;  /* 0x0000004544447212 */ /* 0x000fe200078e3cff */
[--C-:B------:R-:W-:Y:S01]  /*1fbc0*/  IMAD.X R69, RZ, RZ, R131.reuse, P3 ;  /* 0x000000ffff457224 */ /* 0x100fe200018e0683 */
[----:B------:R-:W-:Y:S01]  /*1fbd0*/  LOP3.LUT R4, R5, R130, RZ, 0x3c, !PT ;  /* 0x0000008205047212 */ /* 0x000fe200078e3cff */
[----:B------:R-:W-:Y:S01]  /*1fbe0*/  IMAD.MOV.U32 R5, RZ, RZ, R131 ;  /* 0x000000ffff057224 */ /* 0x000fe200078e0083 */
[----:B------:R-:W-:Y:S01]  /*1fbf0*/  IADD3.X R65, RZ, R131, RZ, P4, !PT ;  /* 0x00000083ff417210 */ /* 0x000fe200027fe4ff */
[----:B------:R-:W5:Y:S01]  /*1fc00*/  LD.E.128 R56, desc[UR4][R56.64] ;  /* 0x0000000438387980 */ /* 0x000f62000c101d00 */
[----:B------:R-:W-:-:S03]  /*1fc10*/  LOP3.LUT R72, R2, R3, RZ, 0x3c, !PT ;  /* 0x0000000302487212 */ /* 0x000fc600078e3cff */
[----:B------:R-:W5:Y:S04]  /*1fc20*/  LD.E.128 R4, desc[UR4][R4.64] ;  /* 0x0000000404047980 */ /* 0x000f68000c101d00 */
[----:B------:R-:W5:Y:S04]  /*1fc30*/  LD.E.128 R60, desc[UR4][R60.64] ;  /* 0x000000043c3c7980 */ /* 0x000f68000c101d00 */
[----:B------:R-:W5:Y:S04]  /*1fc40*/  LD.E.128 R64, desc[UR4][R64.64] ;  /* 0x0000000440407980 */ /* 0x000f68000c101d00 */
[----:B------:R-:W5:Y:S04]  /*1fc50*/  LD.E.128 R68, desc[UR4][R68.64] ;  /* 0x0000000444447980 */ /* 0x000f68000c101d00 */
[----:B------:R-:W5:Y:S01]  /*1fc60*/  LD.E.128 R72, desc[UR4][R72.64] ;  /* 0x0000000448487980 */ /* 0x000f62000c101d00 */
[----:B------:R-:W-:-:S02]  /*1fc70*/  ULDC.64 UR4, c[0x0][0xaa0] ;  /* 0x0002a80000047ab9 */ /* 0x000fc40000000a00 */
[----:B------:R-:W-:Y:S01]  /*1fc80*/  IMAD R93, R93, UR4, RZ ;  /* 0x000000045d5d7c24 */ /* 0x000fe2000f8e02ff */
[----:B------:R-:W-:Y:S01]  /*1fc90*/  SHF.R.S32.HI R20, RZ, 0x1f, R235 ;  /* 0x0000001fff147819 */ /* 0x000fe200000114eb */
[C---:B------:R-:W-:Y:S01]  /*1fca0*/  IMAD.WIDE.U32 R2, R0.reuse, UR4, RZ ;  /* 0x0000000400027c25 */ /* 0x040fe2000f8e00ff */
[----:B------:R-:W-:Y:S01]  /*1fcb0*/  @!PT LDS RZ, [RZ] ;  /* 0x00000000fffff984 */ /* 0x000fe20000000800 */
[----:B------:R-:W-:Y:S01]  /*1fcc0*/  @!PT LDS RZ, [RZ] ;  /* 0x00000000fffff984 */ /* 0x000fe20000000800 */
[----:B------:R-:W-:Y:S01]  /*1fcd0*/  @!PT LDS RZ, [RZ] ;  /* 0x00000000fffff984 */ /* 0x000fe20000000800 */
[----:B------:R-:W-:Y:S01]  /*1fce0*/  @!PT LDS RZ, [RZ] ;  /* 0x00000000fffff984 */ /* 0x000fe20000000800 */
[----:B------:R4:W-:Y:S06]  /*1fcf0*/  MEMBAR.ALL.CTA ;  /* 0x0000000000007992 */ /* 0x0009ec0000008000 */
[----:B----4-:R-:W4:Y:S01]  /*1fd00*/  FENCE.VIEW.ASYNC.S ;  /* 0x00000000000073c6 */ /* 0x010f220000000000 */
[----:B------:R-:W-:Y:S01]  /*1fd10*/  IMAD R93, R0, UR5, R93 ;  /* 0x00000005005d7c24 */ /* 0x000fe2000f8e025d */
[----:B------:R-:W-:Y:S01]  /*1fd20*/  ULDC.64 UR4, c[0x0][0xae8] ;  /* 0x0002ba0000047ab9 */ /* 0x000fe20000000a00 */
[----:B------:R-:W-:-:S03]  /*1fd30*/  IMAD R0, R233, 0x20, R212 ;  /* 0x00000020e9007824 */ /* 0x000fc600078e02d4 */
[----:B------:R-:W-:Y:S01]  /*1fd40*/  IADD3 R3, R3, R93, RZ ;  /* 0x0000005d03037210 */ /* 0x000fe20007ffe0ff */
[----:B------:R-:W-:Y:S02]  /*1fd50*/  IMAD R76, R138, 0x80, R0 ;  /* 0x000000808a4c7824 */ /* 0x000fe400078e0200 */
[----:B------:R-:W-:-:S04]  /*1fd60*/  IMAD.WIDE.U32 R2, R232, UR4, R2 ;  /* 0x00000004e8027c25 */ /* 0x000fc8000f8e0002 */
[----:B--2---:R-:W-:-:S04]  /*1fd70*/  @P1 IMAD.HI.U32 R0, R76, R21, RZ ;  /* 0x000000154c001227 */ /* 0x004fc800078e00ff */
[----:B------:R-:W-:Y:S01]  /*1fd80*/  IMAD R3, R232, UR5, R3 ;  /* 0x00000005e8037c24 */ /* 0x000fe2000f8e0203 */
[----:B------:R-:W-:Y:S01]  /*1fd90*/  ULDC.64 UR4, c[0x0][0xaf0] ;  /* 0x0002bc0000047ab9 */ /* 0x000fe20000000a00 */
[----:B------:R-:W-:Y:S01]  /*1fda0*/  IMAD.MOV.U32 R21, RZ, RZ, R76 ;  /* 0x000000ffff157224 */ /* 0x000fe200078e004c */
[----:B---3--:R-:W-:Y:S01]  /*1fdb0*/  @P1 SHF.R.U32.HI R21, RZ, R77, R0 ;  /* 0x0000004dff151219 */ /* 0x008fe20000011600 */
[----:B------:R-:W-:Y:S02]  /*1fdc0*/  IMAD R20, R20, UR4, RZ ;  /* 0x0000000414147c24 */ /* 0x000fe4000f8e02ff */
[----:B------:R-:W-:Y:S01]  /*1fdd0*/  IMAD.WIDE.U32 R2, R235, UR4, R2 ;  /* 0x00000004eb027c25 */ /* 0x000fe2000f8e0002 */
[----:B------:R-:W-:Y:S02]  /*1fde0*/  SHF.R.S32.HI R0, RZ, 0x1f, R21 ;  /* 0x0000001fff007819 */ /* 0x000fe40000011415 */
[----:B------:R-:W-:Y:S01]  /*1fdf0*/  IADD3 R79, -R21, RZ, RZ ;  /* 0x000000ff154f7210 */ /* 0x000fe20007ffe1ff */
[----:B------:R-:W-:Y:S01]  /*1fe00*/  IMAD R77, R235, UR5, R20 ;  /* 0x00000005eb4d7c24 */ /* 0x000fe2000f8e0214 */
[----:B------:R-:W-:-:S02]  /*1fe10*/  ULDC.64 UR4, c[0x0][0xae0] ;  /* 0x0002b80000047ab9 */ /* 0x000fc40000000a00 */
[----:B------:R-:W-:Y:S02]  /*1fe20*/  IMAD R0, R0, UR4, RZ ;  /* 0x0000000400007c24 */ /* 0x000fe4000f8e02ff */
[----:B------:R-:W-:Y:S02]  /*1fe30*/  IMAD.IADD R3, R3, 0x1, R77 ;  /* 0x0000000103037824 */ /* 0x000fe400078e024d */
[----:B------:R-:W-:Y:S02]  /*1fe40*/  IMAD R77, R136, R79, R76 ;  /* 0x0000004f884d7224 */ /* 0x000fe400078e024c */
[C---:B------:R-:W-:Y:S02]  /*1fe50*/  IMAD R79, R21.reuse, UR5, R0 ;  /* 0x00000005154f7c24 */ /* 0x040fe4000f8e0200 */
[----:B------:R-:W-:Y:S01]  /*1fe60*/  IMAD.WIDE.U32 R2, R21, UR4, R2 ;  /* 0x0000000415027c25 */ /* 0x000fe2000f8e0002 */
[----:B------:R-:W-:Y:S01]  /*1fe70*/  SHF.R.S32.HI R0, RZ, 0x1f, R77 ;  /* 0x0000001fff007819 */ /* 0x000fe2000001144d */
[----:B------:R-:W-:-:S02]  /*1fe80*/  ULDC.64 UR4, c[0x0][0xad8] ;  /* 0x0002b60000047ab9 */ /* 0x000fc40000000a00 */
[----:B------:R-:W-:Y:S02]  /*1fe90*/  IMAD.IADD R3, R3, 0x1, R79 ;  /* 0x0000000103037824 */ /* 0x000fe400078e024f */
[----:B------:R-:W-:Y:S02]  /*1fea0*/  IMAD R0, R0, UR4, RZ ;  /* 0x0000000400007c24 */ /* 0x000fe4000f8e02ff */
[----:B------:R-:W-:Y:S02]  /*1feb0*/  IMAD R81, R138, 0x80, R212 ;  /* 0x000000808a517824 */ /* 0x000fe400078e02d4 */
[C---:B------:R-:W-:Y:S02]  /*1fec0*/  IMAD R79, R77.reuse, UR5, R0 ;  /* 0x000000054d4f7c24 */ /* 0x040fe4000f8e0200 */
[----:B------:R-:W-:Y:S01]  /*1fed0*/  IMAD.WIDE.U32 R2, R77, UR4, R2 ;  /* 0x000000044d027c25 */ /* 0x000fe2000f8e0002 */
[----:B------:R-:W-:Y:S01]  /*1fee0*/  ISETP.GE.AND P2, PT, R81, R92, PT ;  /* 0x0000005c5100720c */ /* 0x000fe20003f46270 */
[----:B------:R-:W-:-:S02]  /*1fef0*/  ULDC.64 UR4, c[0x0][0xa80] ;  /* 0x0002a00000047ab9 */ /* 0x000fc40000000a00 */
[----:B------:R-:W-:Y:S01]  /*1ff00*/  IMAD.IADD R3, R3, 0x1, R79 ;  /* 0x0000000103037824 */ /* 0x000fe200078e024f */
[----:B------:R-:W-:Y:S01]  /*1ff10*/  LEA R0, P3, R2, UR4, 0x1 ;  /* 0x0000000402007c11 */ /* 0x000fe2000f8608ff */
[----:B------:R-:W-:Y:S01]  /*1ff20*/  VIADD R20, R18, 0x38820 ;  /* 0x0003882012147836 */ /* 0x000fe20000000000 */
[----:B------:R-:W-:Y:S02]  /*1ff30*/  IADD3 R21, R81, 0x20, RZ ;  /* 0x0000002051157810 */ /* 0x000fe40007ffe0ff */
[----:B------:R-:W-:Y:S02]  /*1ff40*/  LEA.HI.X R80, R2, UR5, R3, 0x1, P3 ;  /* 0x0000000502507c11 */ /* 0x000fe400098f0c03 */
[----:B------:R-:W-:Y:S02]  /*1ff50*/  PRMT R20, RZ, 0x654, R20 ;  /* 0x00000654ff147816 */ /* 0x000fe40000000014 */
[-C--:B------:R-:W-:Y:S01]  /*1ff60*/  ISETP.GE.AND P1, PT, R21, R92.reuse, PT ;  /* 0x0000005c1500720c */ /* 0x080fe20003f26270 */
[----:B------:R-:W-:Y:S01]  /*1ff70*/  VIADD R21, R81, 0x40 ;  /* 0x0000004051157836 */ /* 0x000fe20000000000 */
[----:B----4-:R1:W-:Y:S01]  /*1ff80*/  SYNCS.ARRIVE.TRANS64.RED.A1T0 RZ, [R20+URZ], RZ ;  /* 0x000000ff14ff79a7 */ /* 0x0103e2000810043f */
[----:B------:R1:W2:Y:S01]  /*1ff90*/  SHFL.IDX PT, R83, R0, RZ, 0x181f ;  /* 0x00181fff00537589 */ /* 0x0002a200000e0000 */
[----:B------:R-:W-:Y:S03]  /*1ffa0*/  BSSY B1, `(.L_x_658) ;  /* 0x0000016000017945 */ /* 0x000fe60003800000 */
[----:B------:R1:W3:Y:S01]  /*1ffb0*/  SHFL.IDX PT, R79, R80, RZ, 0x181f ;  /* 0x00181fff504f7589 */ /* 0x0002e200000e0000 */
[----:B------:R-:W-:Y:S01]  /*1ffc0*/  ISETP.GE.AND P0, PT, R21, R92, PT ;  /* 0x0000005c1500720c */ /* 0x000fe20003f06270 */
[----:B------:R-:W-:-:S12]  /*1ffd0*/  @P2 BRA `(.L_x_659) ;  /* 0x0000000000482947 */ /* 0x000fd80003800000 */
[----:B------:R-:W-:Y:S01]  /*1ffe0*/  ULDC UR4, c[0x0][0xac8] ;  /* 0x0002b20000047ab9 */ /* 0x000fe20000000800 */
[----:B------:R-:W-:Y:S01]  /*1fff0*/  ULDC.64 UR6, c[0x0][0x208] ;  /* 0x0000820000067ab9 */ /* 0x000fe20000000a00 */
[----:B------:R-:W-:Y:S02]  /*20000*/  ISETP.GE.AND P5, PT, R16, UR4, PT ;  /* 0x0000000410007c0c */ /* 0x000fe4000bfa6270 */
[----:B------:R-:W-:Y:S02]  /*20010*/  ISETP.GE.AND P4, PT, R213, UR4, PT ;  /* 0x00000004d5007c0c */ /* 0x000fe4000bf86270 */
[----:B------:R-:W-:Y:S02]  /*20020*/  ISETP.GE.AND P3, PT, R218, UR4, PT ;  /* 0x00000004da007c0c */ /* 0x000fe4000bf66270 */
[----:B------:R-:W-:-:S07]  /*20030*/  ISETP.GE.AND P2, PT, R219, UR4, PT ;  /* 0x00000004db007c0c */ /* 0x000fce000bf46270 */
[----:B--2---:R-:W-:-:S04]  /*20040*/  @!P5 LEA R2, P6, R16, R83, 0x1 ;  /* 0x000000531002d211 */ /* 0x004fc800078c08ff */
[----:B---3--:R-:W-:Y:S02]  /*20050*/  @!P5 LEA.HI.X R3, R16, R79, R17, 0x1, P6 ;  /* 0x0000004f1003d211 */ /* 0x008fe400030f0c11 */
[----:B-1---5:R-:W-:-:S03]  /*20060*/  @!P4 LEA R20, P6, R85, R83, 0x1 ;  /* 0x000000535514c211 */ /* 0x022fc600078c08ff */
[----:B------:R4:W-:Y:S01]  /*20070*/  @!P5 ST.E.128 desc[UR6][R2.64], R4 ;  /* 0x000000040200d985 */ /* 0x0009e2000c101d06 */
        /* <DEDUP_REMOVED lines=8> */
.L_x_659:
[----:B------:R-:W-:Y:S05]  /*20100*/  BSYNC B1 ;  /* 0x0000000000017941 */ /* 0x000fea0003800000 */
.L_x_658:
[----:B----4-:R4:W0:Y:S01]  /*20110*/  SHFL.IDX PT, R21, R80, 0x1, 0x181f ;  /* 0x00381f0050157f89 */ /* 0x01082200000e0000 */
[----:B------:R-:W-:Y:S03]  /*20120*/  BSSY B1, `(.L_x_660) ;  /* 0x0000015000017945 */ /* 0x000fe60003800000 */
[----:B-----5:R4:W0:Y:S01]  /*20130*/  SHFL.IDX PT, R7, R0, 0x1, 0x181f ;  /* 0x00381f0000077f89 */ /* 0x02082200000e0000 */
[----:B------:R-:W-:Y:S05]  /*20140*/  @P1 BRA `(.L_x_661) ;  /* 0x0000000000481947 */ /* 0x000fea0003800000 */
[----:B------:R-:W-:Y:S01]  /*20150*/  ULDC UR4, c[0x0][0xac8] ;  /* 0x0002b20000047ab9 */ /* 0x000fe20000000800 */
[----:B------:R-:W-:Y:S01]  /*20160*/  ULDC.64 UR6, c[0x0][0x208] ;  /* 0x0000820000067ab9 */ /* 0x000fe20000000a00 */
[----:B------:R-:W-:Y:S02]  /*20170*/  ISETP.GE.AND P4, PT, R16, UR4, PT ;  /* 0x0000000410007c0c */ /* 0x000fe4000bf86270 */
[----:B------:R-:W-:Y:S02]  /*20180*/  ISETP.GE.AND P3, PT, R213, UR4, PT ;  /* 0x00000004d5007c0c */ /* 0x000fe4000bf66270 */
[----:B------:R-:W-:Y:S02]  /*20190*/  ISETP.GE.AND P2, PT, R218, UR4, PT ;  /* 0x00000004da007c0c */ /* 0x000fe4000bf46270 */
[----:B------:R-:W-:-:S07]  /*201a0*/  ISETP.GE.AND P1, PT, R219, UR4, PT ;  /* 0x00000004db007c0c */ /* 0x000fce000bf26270 */
[CC--:B0-----:R-:W-:Y:S02]  /*201b0*/  @!P4 LEA R2, P6, R16.reuse, R7.reuse, 0x1 ;  /* 0x000000071002c211 */ /* 0x0c1fe400078c08ff */
[C---:B------:R-:W-:Y:S02]  /*201c0*/  @!P3 LEA R4, P5, R85.reuse, R7, 0x1 ;  /* 0x000000075504b211 */ /* 0x040fe400078a08ff */
[----:B------:R-:W-:Y:S02]  /*201d0*/  @!P4 LEA.HI.X R3, R16, R21, R17, 0x1, P6 ;  /* 0x000000151003c211 */ /* 0x000fe400030f0c11 */
[----:B------:R-:W-:Y:S02]  /*201e0*/  @!P2 LEA R6, P6, R218, R7, 0x1 ;  /* 0x00000007da06a211 */ /* 0x000fe400078c08ff */
[----:B------:R-:W-:Y:S01]  /*201f0*/  @!P3 LEA.HI.X R5, R85, R21, R86, 0x1, P5 ;  /* 0x000000155505b211 */ /* 0x000fe200028f0c56 */
[----:B------:R0:W-:Y:S01]  /*20200*/  @!P4 ST.E.128 desc[UR6][R2.64], R8 ;  /* 0x000000080200c985 */ /* 0x0001e2000c101d06 */
[----:B-1----:R-:W-:-:S02]  /*20210*/  @!P1 LEA R20, P5, R219, R7, 0x1 ;  /* 0x00000007db149211 */ /* 0x002fc400078a08ff */
[-C--:B------:R-:W-:Y:S01]  /*20220*/  @!P2 LEA.HI.X R7, R218, R21.reuse, R84, 0x1, P6 ;  /* 0x00000015da07a211 */ /* 0x080fe200030f0c54 */
[----:B------:R0:W-:Y:S01]  /*20230*/  @!P3 ST.E.128 desc[UR6][R4.64], R32 ;  /* 0x000000200400b985 */ /* 0x0001e2000c101d06 */
[----:B------:R-:W-:-:S03]  /*20240*/  @!P1 LEA.HI.X R21, R219, R21, R82, 0x1, P5 ;  /* 0x00000015db159211 */ /* 0x000fc600028f0c52 */
[----:B------:R0:W-:Y:S04]  /*20250*/  @!P2 ST.E.128 desc[UR6][R6.64], R48 ;  /* 0x000000300600a985 */ /* 0x0001e8000c101d06 */
[----:B------:R0:W-:Y:S02]  /*20260*/  @!P1 ST.E.128 desc[UR6][R20.64], R64 ;  /* 0x0000004014009985 */ /* 0x0001e4000c101d06 */
.L_x_661:
[----:B------:R-:W-:Y:S05]  /*20270*/  BSYNC B1 ;  /* 0x0000000000017941 */ /* 0x000fea0003800000 */
.L_x_660:
[----:B0-----:R0:W0:Y:S01]  /*20280*/  SHFL.IDX PT, R9, R80, 0x2, 0x181f ;  /* 0x00581f0050097f89 */ /* 0x00102200000e0000 */
        /* <DEDUP_REMOVED lines=16> */
[----:B------:R-:W-:-:S02]  /*20390*/  @!P1 LEA.HI.X R7, R218, R9, R84, 0x1, P4 ;  /* 0x00000009da079211 */ /* 0x000fc400020f0c54 */
[----:B------:R-:W-:Y:S01]  /*203a0*/  @!P0 LEA.HI.X R9, R219, R9, R82, 0x1, P6 ;  /* 0x00000009db098211 */ /* 0x000fe200030f0c52 */
[----:B------:R0:W-:Y:S04]  /*203b0*/  @!P2 ST.E.128 desc[UR6][R4.64], R36 ;  /* 0x000000240400a985 */ /* 0x0001e8000c101d06 */
[----:B------:R0:W-:Y:S04]  /*203c0*/  @!P1 ST.E.128 desc[UR6][R6.64], R52 ;  /* 0x0000003406009985 */ /* 0x0001e8000c101d06 */
[----:B------:R0:W-:Y:S02]  /*203d0*/  @!P0 ST.E.128 desc[UR6][R8.64], R68 ;  /* 0x0000004408008985 */ /* 0x0001e4000c101d06 */
.L_x_663:
[----:B------:R-:W-:Y:S05]  /*203e0*/  BSYNC B1 ;  /* 0x0000000000017941 */ /* 0x000fea0003800000 */
.L_x_662:
[----:B------:R-:W-:Y:S01]  /*203f0*/  IADD3 R81, R81, 0x60, RZ ;  /* 0x0000006051517810 */ /* 0x000fe20007ffe0ff */
[----:B0-----:R0:W0:Y:S03]  /*20400*/  SHFL.IDX PT, R9, R80, 0x3, 0x181f ;  /* 0x00781f0050097f89 */ /* 0x00102600000e0000 */
[----:B------:R-:W-:Y:S01]  /*20410*/  ISETP.GE.AND P0, PT, R81, R92, PT ;  /* 0x0000005c5100720c */ /* 0x000fe20003f06270 */
[----:B------:R0:W0:-:S12]  /*20420*/  SHFL.IDX PT, R11, R0, 0x3, 0x181f ;  /* 0x00781f00000b7f89 */ /* 0x00001800000e0000 */
[----:B------:R-:W-:Y:S05]  /*20430*/  @P0 BRA `(.L_x_664) ;  /* 0x0000002400cc0947 */ /* 0x000fea0003800000 */
[----:B------:R-:W-:Y:S01]  /*20440*/  ULDC UR4, c[0x0][0xac8] ;  /* 0x0002b20000047ab9 */ /* 0x000fe20000000800 */
[----:B------:R-:W-:Y:S01]  /*20450*/  ULDC.64 UR6, c[0x0][0x208] ;  /* 0x0000820000067ab9 */ /* 0x000fe20000000a00 */
[----:B------:R-:W-:Y:S02]  /*20460*/  ISETP.GE.AND P3, PT, R16, UR4, PT ;  /* 0x0000000410007c0c */ /* 0x000fe4000bf66270 */
[----:B------:R-:W-:Y:S02]  /*20470*/  ISETP.GE.AND P4, PT, R213, UR4, PT ;  /* 0x00000004d5007c0c */ /* 0x000fe4000bf86270 */
[----:B------:R-:W-:-:S09]  /*20480*/  ISETP.GE.AND P5, PT, R218, UR4, PT ;  /* 0x00000004da007c0c */ /* 0x000fd2000bfa6270 */
[CC--:B0-----:R-:W-:Y:S02]  /*20490*/  @!P3 LEA R2, P0, R16.reuse, R11.reuse, 0x1 ;  /* 0x0000000b1002b211 */ /* 0x0c1fe400078008ff */
[----:B------:R-:W-:Y:S02]  /*204a0*/  @!P4 LEA R4, P1, R85, R11, 0x1 ;  /* 0x0000000b5504c211 */ /* 0x000fe400078208ff */
[----:B------:R-:W-:Y:S02]  /*204b0*/  @!P3 LEA.HI.X R3, R16, R9, R17, 0x1, P0 ;  /* 0x000000091003b211 */ /* 0x000fe400000f0c11 */
[----:B------:R-:W-:Y:S02]  /*204c0*/  ISETP.GE.AND P0, PT, R219, UR4, PT ;  /* 0x00000004db007c0c */ /* 0x000fe4000bf06270 */
[----:B------:R-:W-:Y:S01]  /*204d0*/  @!P5 LEA R6, P2, R218, R11, 0x1 ;  /* 0x0000000bda06d211 */ /* 0x000fe200078408ff */
[----:B------:R0:W-:Y:S01]  /*204e0*/  @!P3 ST.E.128 desc[UR6][R2.64], R24 ;  /* 0x000000180200b985 */ /* 0x0001e2000c101d06 */
[----:B------:R-:W-:-:S02]  /*204f0*/  @!P4 LEA.HI.X R5, R85, R9, R86, 0x1, P1 ;  /* 0x000000095505c211 */ /* 0x000fc400008f0c56 */
[----:B------:R-:W-:-:S03]  /*20500*/  @!P5 LEA.HI.X R7, R218, R9, R84, 0x1, P2 ;  /* 0x00000009da07d211 */ /* 0x000fc600010f0c54 */
        /* <DEDUP_REMOVED lines=8> */
.L_x_657:
[----:B0-----:R-:W0:Y:S01]  /*20590*/  @P1 LDC R95, c[0x0][0xbec] ;  /* 0x0002fb00ff5f1b82 */ /* 0x001e220000000800 */
[----:B------:R-:W-:Y:S01]  /*205a0*/  ULDC.64 UR4, c[0x0][0xb08] ;  /* 0x0002c20000047ab9 */ /* 0x000fe20000000a00 */
[----:B------:R-:W-:Y:S01]  /*205b0*/  IMAD.MOV.U32 R96, RZ, RZ, R133 ;  /* 0x000000ffff607224 */ /* 0x000fe200078e0085 */
[----:B------:R1:W5:Y:S01]  /*205c0*/  LDL R209, [R1+0x7c] ;  /* 0x00007c0001d17983 */ /* 0x0003620000100800 */
[----:B------:R-:W-:-:S03]  /*205d0*/  IMAD R93, R93, UR4, RZ ;  /* 0x000000045d5d7c24 */ /* 0x000fc6000f8e02ff */
[----:B------:R1:W5:Y:S01]  /*205e0*/  LDL R208, [R1+0x188] ;  /* 0x0001880001d07983 */ /* 0x0003620000100800 */
[----:B------:R-:W2:Y:S01]  /*205f0*/  @P1 LDC R94, c[0x0][0xbf0] ;  /* 0x0002fc00ff5e1b82 */ /* 0x000ea20000000800 */
[----:B------:R-:W-:Y:S02]  /*20600*/  IMAD R93, R0, UR5, R93 ;  /* 0x00000005005d7c24 */ /* 0x000fe4000f8e025d */
[----:B------:R1:W5:Y:S04]  /*20610*/  LDL R207, [R1+0xf8] ;  /* 0x0000f80001cf7983 */ /* 0x0003680000100800 */
[----:B------:R1:W5:Y:S04]  /*20620*/  LDL R206, [R1+0x184] ;  /* 0x0001840001ce7983 */ /* 0x0003680000100800 */
[----:B------:R1:W5:Y:S04]  /*20630*/  LDL R205, [R1+0xf4] ;  /* 0x0000f40001cd7983 */ /* 0x0003680000100800 */
[----:B------:R1:W5:Y:S01]  /*20640*/  LDL R204, [R1+0x180] ;  /* 0x0001800001cc7983 */ /* 0x0003620000100800 */
[----:B0-----:R-:W-:-:S03]  /*20650*/  @P1 IMAD.HI.U32 R95, R133, R95, RZ ;  /* 0x0000005f855f1227 */ /* 0x001fc600078e00ff */
[----:B------:R1:W5:Y:S04]  /*20660*/  LDL R203, [R1+0xf0] ;  /* 0x0000f00001cb7983 */ /* 0x0003680000100800 */
[----:B------:R1:W5:Y:S01]  /*20670*/  LDL R202, [R1+0x17c] ;  /* 0x00017c0001ca7983 */ /* 0x0003620000100800 */
[----:B--2---:R-:W-:Y:S01]  /*20680*/  @P1 SHF.R.U32.HI R96, RZ, R94, R95 ;  /* 0x0000005eff601219 */ /* 0x004fe2000001165f */
[----:B------:R-:W-:Y:S01]  /*20690*/  IMAD.WIDE.U32 R94, R0, UR4, RZ ;  /* 0x00000004005e7c25 */ /* 0x000fe2000f8e00ff */
[----:B------:R-:W-:Y:S01]  /*206a0*/  ULDC.64 UR4, c[0x0][0xb38] ;  /* 0x0002ce0000047ab9 */ /* 0x000fe20000000a00 */
[----:B------:R-:W-:Y:S01]  /*206b0*/  SHF.R.S32.HI R0, RZ, 0x1f, R235 ;  /* 0x0000001fff007819 */ /* 0x000fe200000114eb */
[----:B------:R1:W5:Y:S01]  /*206c0*/  LDL R201, [R1+0xec] ;  /* 0x0000ec0001c97983 */ /* 0x0003620000100800 */
[----:B------:R-:W-:Y:S01]  /*206d0*/  IMAD.IADD R95, R95, 0x1, R93 ;  /* 0x000000015f5f7824 */ /* 0x000fe200078e025d */
[----:B------:R-:W-:-:S02]  /*206e0*/  SHF.R.S32.HI R93, RZ, 0x1f, R96 ;  /* 0x0000001fff5d7819 */ /* 0x000fc40000011460 */
[----:B------:R1:W5:Y:S01]  /*206f0*/  LDL R200, [R1+0x178] ;  /* 0x0001780001c87983 */ /* 0x0003620000100800 */
[----:B------:R-:W-:-:S03]  /*20700*/  IMAD.WIDE.U32 R94, R232, UR4, R94 ;  /* 0x00000004e85e7c25 */ /* 0x000fc6000f8e005e */
[----:B------:R1:W5:Y:S01]  /*20710*/  LDL R199, [R1+0xe8] ;  /* 0x0000e80001c77983 */ /* 0x0003620000100800 */
[----:B------:R-:W-:Y:S01]  /*20720*/  IMAD R95, R232, UR5, R95 ;  /* 0x00000005e85f7c24 */ /* 0x000fe2000f8e025f */
[----:B------:R-:W-:Y:S02]  /*20730*/  ULDC.64 UR4, c[0x0][0xb40] ;  /* 0x0002d00000047ab9 */ /* 0x000fe40000000a00 */
[----:B------:R-:W-:Y:S01]  /*20740*/  IMAD R0, R0, UR4, RZ ;  /* 0x0000000400007c24 */ /* 0x000fe2000f8e02ff */
[----:B------:R1:W5:Y:S01]  /*20750*/  LDL R198, [R1+0x174] ;  /* 0x0001740001c67983 */ /* 0x0003620000100800 */
[----:B------:R-:W-:-:S03]  /*20760*/  IMAD.WIDE.U32 R94, R235, UR4, R94 ;  /* 0x00000004eb5e7c25 */ /* 0x000fc6000f8e005e */
[----:B------:R1:W5:Y:S01]  /*20770*/  LDL R197, [R1+0xe4] ;  /* 0x0000e40001c57983 */ /* 0x0003620000100800 */
[----:B------:R-:W-:Y:S01]  /*20780*/  IMAD R0, R235, UR5, R0 ;  /* 0x00000005eb007c24 */ /* 0x000fe2000f8e0200 */
[----:B------:R-:W-:Y:S02]  /*20790*/  ULDC.64 UR4, c[0x0][0xb48] ;  /* 0x0002d20000047ab9 */ /* 0x000fe40000000a00 */
[----:B------:R1:W5:Y:S01]  /*207a0*/  LDL R196, [R1+0x170] ;  /* 0x0001700001c47983 */ /* 0x0003620000100800 */
[----:B------:R-:W-:Y:S01]  /*207b0*/  IMAD.IADD R95, R95, 0x1, R0 ;  /* 0x000000015f5f7824 */ /* 0x000fe200078e0200 */
[----:B------:R-:W-:Y:S02]  /*207c0*/  IADD3 R0, -R96, RZ, RZ ;  /* 0x000000ff60007210 */ /* 0x000fe40007ffe1ff */
[----:B------:R1:W5:Y:S01]  /*207d0*/  LDL R195, [R1+0xe0] ;  /* 0x0000e00001c37983 */ /* 0x0003620000100800 */
[----:B------:R-:W-:-:S03]  /*207e0*/  IMAD.WIDE.U32 R94, R137, UR4, R94 ;  /* 0x00000004895e7c25 */ /* 0x000fc6000f8e005e */
[----:B------:R1:W5:Y:S01]  /*207f0*/  LDL R194, [R1+0x16c] ;  /* 0x00016c0001c27983 */ /* 0x0003620000100800 */
[----:B------:R-:W-:Y:S02]  /*20800*/  IMAD R0, R136, R0, R133 ;  /* 0x0000000088007224 */ /* 0x000fe400078e0285 */
[----:B------:R-:W-:Y:S01]  /*20810*/  IMAD R95, R137, UR5, R95 ;  /* 0x00000005895f7c24 */ /* 0x000fe2000f8e025f */
[----:B------:R1:W5:Y:S01]  /*20820*/  LDL R193, [R1+0xdc] ;  /* 0x0000dc0001c17983 */ /* 0x0003620000100800 */
[----:B------:R-:W-:-:S03]  /*20830*/  ULDC.64 UR4, c[0x0][0xb30] ;  /* 0x0002cc0000047ab9 */ /* 0x000fc60000000a00 */
[----:B------:R1:W5:Y:S04]  /*20840*/  LDL R192, [R1+0x168] ;  /* 0x0001680001c07983 */ /* 0x0003680000100800 */
        /* <DEDUP_REMOVED lines=44> */
[----:B------:R1:W5:Y:S01]  /*20b10*/  LDL R130, [R1+0x80] ;  /* 0x0000800001827983 */ /* 0x0003620000100800 */
[----:B------:R-:W-:-:S02]  /*20b20*/  IMAD R93, R93, UR4, RZ ;  /* 0x000000045d5d7c24 */ /* 0x000fc4000f8e02ff */
[----:B------:R-:W-:-:S04]  /*20b30*/  IMAD.WIDE.U32 R94, R96, UR4, R94 ;  /* 0x00000004605e7c25 */ /* 0x000fc8000f8e005e */
[----:B------:R-:W-:Y:S01]  /*20b40*/  IMAD R93, R96, UR5, R93 ;  /* 0x00000005605d7c24 */ /* 0x000fe2000f8e025d */
[----:B------:R-:W-:Y:S01]  /*20b50*/  SHF.R.S32.HI R96, RZ, 0x1f, R0 ;  /* 0x0000001fff607819 */ /* 0x000fe20000011400 */
[----:B------:R-:W-:Y:S02]  /*20b60*/  ULDC.64 UR4, c[0x0][0xb28] ;  /* 0x0002ca0000047ab9 */ /* 0x000fe40000000a00 */
[----:B------:R-:W-:Y:S02]  /*20b70*/  IMAD.IADD R95, R95, 0x1, R93 ;  /* 0x000000015f5f7824 */ /* 0x000fe400078e025d */
[----:B------:R-:W-:Y:S02]  /*20b80*/  IMAD R96, R96, UR4, RZ ;  /* 0x0000000460607c24 */ /* 0x000fe4000f8e02ff */
[----:B------:R-:W-:-:S04]  /*20b90*/  IMAD.WIDE.U32 R94, R0, UR4, R94 ;  /* 0x00000004005e7c25 */ /* 0x000fc8000f8e005e */
[----:B------:R-:W-:Y:S01]  /*20ba0*/  IMAD R96, R0, UR5, R96 ;  /* 0x0000000500607c24 */ /* 0x000fe2000f8e0260 */
[----:B------:R-:W-:Y:S02]  /*20bb0*/  ULDC.64 UR4, c[0x0][0xb00] ;  /* 0x0002c00000047ab9 */ /* 0x000fe40000000a00 */
[----:B------:R-:W-:Y:S01]  /*20bc0*/  LEA R0, P0, R94, UR4, 0x2 ;  /* 0x000000045e007c11 */ /* 0x000fe2000f8010ff */
[----:B------:R-:W-:-:S05]  /*20bd0*/  IMAD.IADD R93, R95, 0x1, R96 ;  /* 0x000000015f5d7824 */ /* 0x000fca00078e0260 */
[----:B------:R-:W-:Y:S01]  /*20be0*/  LEA.HI.X R93, R94, UR5, R93, 0x2, P0 ;  /* 0x000000055e5d7c11 */ /* 0x000fe200080f145d */
[----:B------:R-:W-:Y:S01]  /*20bf0*/  VIADD R94, R18, 0x38820 ;  /* 0x00038820125e7836 */ /* 0x000fe20000000000 */
[----:B------:R-:W-:-:S04]  /*20c00*/  ISETP.GE.AND P0, PT, R99, R92, PT ;  /* 0x0000005c6300720c */ /* 0x000fc80003f06270 */
[----:B------:R-:W-:Y:S01]  /*20c10*/  PRMT R94, RZ, 0x654, R94 ;  /* 0x00000654ff5e7816 */ /* 0x000fe2000000005e */
[----:B------:R1:W0:Y:S01]  /*20c20*/  SHFL.IDX PT, R95, R93, RZ, 0x1c1f ;  /* 0x001c1fff5d5f7589 */ /* 0x00022200000e0000 */
[----:B------:R-:W-:Y:S02]  /*20c30*/  BSSY B1, `(.L_x_665) ;  /* 0x0000085000017945 */ /* 0x000fe40003800000 */
[----:B------:R2:W-:Y:S02]  /*20c40*/  SYNCS.ARRIVE.TRANS64.RED.A1T0 RZ, [R94+URZ], RZ ;  /* 0x000000ff5eff79a7 */ /* 0x0005e4000810043f */
[----:B--2---:R1:W2:Y:S03]  /*20c50*/  SHFL.IDX PT, R94, R0, RZ, 0x1c1f ;  /* 0x001c1fff005e7589 */ /* 0x0042a600000e0000 */
[----:B------:R-:W-:Y:S05]  /*20c60*/  @P0 BRA `(.L_x_666) ;  /* 0x0000000800040947 */ /* 0x000fea0003800000 */
[----:B------:R-:W-:Y:S01]  /*20c70*/  ULDC UR4, c[0x0][0xac8] ;  /* 0x0002b20000047ab9 */ /* 0x000fe20000000800 */
[----:B------:R-:W-:Y:S01]  /*20c80*/  ULDC.64 UR6, c[0x0][0x208] ;  /* 0x0000820000067ab9 */ /* 0x000fe20000000a00 */
[----:B-----5:R-:W-:Y:S02]  /*20c90*/  ISETP.GE.AND P0, PT, R209, UR4, PT ;  /* 0x00000004d1007c0c */ /* 0x020fe4000bf06270 */
[----:B------:R-:W-:Y:S02]  /*20ca0*/  ISETP.GE.AND P5, PT, R187, UR4, PT ;  /* 0x00000004bb007c0c */ /* 0x000fe4000bfa6270 */
[----:B------:R-:W-:Y:S02]  /*20cb0*/  ISETP.GE.AND P4, PT, R185, UR4, PT ;  /* 0x00000004b9007c0c */ /* 0x000fe4000bf86270 */
[----:B------:R-:W-:-:S07]  /*20cc0*/  ISETP.GE.AND P3, PT, R183, UR4, PT ;  /* 0x00000004b7007c0c */ /* 0x000fce000bf66270 */
[----:B0-2---:R-:W-:-:S05]  /*20cd0*/  @!P0 IMAD.WIDE R96, R209, 0x4, R94 ;  /* 0x00000004d1608825 */ /* 0x005fca00078e025e */
[----:B------:R0:W-:Y:S01]  /*20ce0*/  @!P0 ST.E.64 desc[UR6][R96.64], R164 ;  /* 0x000000a460008985 */ /* 0x0001e2000c101b06 */
[----:B------:R-:W-:-:S13]  /*20cf0*/  ISETP.GE.AND P0, PT, R207, UR4, PT ;  /* 0x00000004cf007c0c */ /* 0x000fda000bf06270 */
[----:B0-----:R-:W-:-:S04]  /*20d00*/  @!P0 LEA R96, P1, R207, R94, 0x2 ;  /* 0x0000005ecf608211 */ /* 0x001fc800078210ff */
[----:B------:R-:W-:Y:S02]  /*20d10*/  @!P0 LEA.HI.X R97, R207, R95, R208, 0x2, P1 ;  /* 0x0000005fcf618211 */ /* 0x000fe400008f14d0 */
[----:B------:R-:W-:-:S03]  /*20d20*/  ISETP.GE.AND P1, PT, R203, UR4, PT ;  /* 0x00000004cb007c0c */ /* 0x000fc6000bf26270 */
[----:B------:R0:W-:Y:S01]  /*20d30*/  @!P0 ST.E.64 desc[UR6][R96.64], R162 ;  /* 0x000000a260008985 */ /* 0x0001e2000c101b06 */
[----:B------:R-:W-:-:S13]  /*20d40*/  ISETP.GE.AND P0, PT, R205, UR4, PT ;  /* 0x00000004cd007c0c */ /* 0x000fda000bf06270 */
[----:B0-----:R-:W-:-:S04]  /*20d50*/  @!P0 LEA R96, P2, R205, R94, 0x2 ;  /* 0x0000005ecd608211 */ /* 0x001fc800078410ff */
[----:B------:R-:W-:-:S05]  /*20d60*/  @!P0 LEA.HI.X R97, R205, R95, R206, 0x2, P2 ;  /* 0x0000005fcd618211 */ /* 0x000fca00010f14ce */
[----:B------:R0:W-:Y:S01]  /*20d70*/  @!P0 ST.E.64 desc[UR6][R96.64], R160 ;  /* 0x000000a060008985 */ /* 0x0001e2000c101b06 */
[----:B------:R-:W-:Y:S02]  /*20d80*/  ISETP.GE.AND P0, PT, R201, UR4, PT ;  /* 0x00000004c9007c0c */ /* 0x000fe4000bf06270 */
        /* <DEDUP_REMOVED lines=25> */
[----:B------:R-:W-:Y:S02]  /*20f20*/  @!P1 LEA.HI.X R3, R191, R95, R192, 0x2, P2 ;  /* 0x0000005fbf039211 */ /* 0x000fe400010f14c0 */
[----:B------:R-:W-:-:S03]  /*20f30*/  @!P4 LEA R4, P2, R185, R94, 0x2 ;  /* 0x0000005eb904c211 */ /* 0x000fc600078410ff */
[----:B------:R0:W-:Y:S01]  /*20f40*/  @!P1 ST.E.64 desc[UR6][R2.64], R6 ;  /* 0x0000000602009985 */ /* 0x0001e2000c101b06 */
[----:B------:R-:W-:Y:S02]  /*20f50*/  @!P4 LEA.HI.X R5, R185, R95, R186, 0x2, P2 ;  /* 0x0000005fb905c211 */ /* 0x000fe400010f14ba */
[----:B------:R-:W-:Y:S02]  /*20f60*/  ISETP.GE.AND P2, PT, R177, UR4, PT ;  /* 0x00000004b1007c0c */ /* 0x000fe4000bf46270 */
[----:B0-----:R-:W-:-:S04]  /*20f70*/  @!P0 LEA R2, P1, R189, R94, 0x2 ;  /* 0x0000005ebd028211 */ /* 0x001fc800078210ff */
[----:B------:R-:W-:Y:S02]  /*20f80*/  @!P0 LEA.HI.X R3, R189, R95, R190, 0x2, P1 ;  /* 0x0000005fbd038211 */ /* 0x000fe400008f14be */
[----:B------:R-:W-:-:S03]  /*20f90*/  ISETP.GE.AND P1, PT, R179, UR4, PT ;  /* 0x00000004b3007c0c */ /* 0x000fc6000bf26270 */
[----:B------:R0:W-:Y:S01]  /*20fa0*/  @!P0 ST.E.64 desc[UR6][R2.64], R8 ;  /* 0x0000000802008985 */ /* 0x0001e2000c101b06 */
[----:B------:R-:W-:Y:S02]  /*20fb0*/  ISETP.GE.AND P0, PT, R181, UR4, PT ;  /* 0x00000004b5007c0c */ /* 0x000fe4000bf06270 */
[----:B0-----:R-:W-:-:S04]  /*20fc0*/  @!P5 LEA R2, P6, R187, R94, 0x2 ;  /* 0x0000005ebb02d211 */ /* 0x001fc800078c10ff */
[----:B------:R-:W-:Y:S02]  /*20fd0*/  @!P5 LEA.HI.X R3, R187, R95, R188, 0x2, P6 ;  /* 0x0000005fbb03d211 */ /* 0x000fe400030f14bc */
[----:B------:R-:W-:-:S03]  /*20fe0*/  @!P3 LEA R6, P6, R183, R94, 0x2 ;  /* 0x0000005eb706b211 */ /* 0x000fc600078c10ff */
[----:B------:R0:W-:Y:S01]  /*20ff0*/  @!P5 ST.E.64 desc[UR6][R2.64], R10 ;  /* 0x0000000a0200d985 */ /* 0x0001e2000c101b06 */
[----:B------:R-:W-:-:S03]  /*21000*/  @!P3 LEA.HI.X R7, R183, R95, R184, 0x2, P6 ;  /* 0x0000005fb707b211 */ /* 0x000fc600030f14b8 */
[----:B------:R2:W-:Y:S04]  /*21010*/  @!P4 ST.E.64 desc[UR6][R4.64], R12 ;  /* 0x0000000c0400c985 */ /* 0x0005e8000c101b06 */
[----:B------:R3:W-:Y:S01]  /*21020*/  @!P3 ST.E.64 desc[UR6][R6.64], R14 ;  /* 0x0000000e0600b985 */ /* 0x0007e2000c101b06 */
[----:B------:R-:W-:Y:S02]  /*21030*/  ISETP.GE.AND P3, PT, R175, UR4, PT ;  /* 0x00000004af007c0c */ /* 0x000fe4000bf66270 */
[----:B0-----:R-:W-:-:S04]  /*21040*/  @!P0 LEA R2, P4, R181, R94, 0x2 ;  /* 0x0000005eb5028211 */ /* 0x001fc800078810ff */
[-C--:B------:R-:W-:Y:S02]  /*21050*/  @!P0 LEA.HI.X R3, R181, R95.reuse, R182, 0x2, P4 ;  /* 0x0000005fb5038211 */ /* 0x080fe400020f14b6 */
[----:B------:R-:W-:Y:S02]  /*21060*/  ISETP.GE.AND P4, PT, R173, UR4, PT ;  /* 0x00000004ad007c0c */ /* 0x000fe4000bf86270 */
[-C--:B--2---:R-:W-:Y:S01]  /*21070*/  @!P1 LEA R4, P5, R179, R94.reuse, 0x2 ;  /* 0x0000005eb3049211 */ /* 0x084fe200078a10ff */
[----:B------:R0:W-:Y:S01]  /*21080*/  @!P0 ST.E.64 desc[UR6][R2.64], R20 ;  /* 0x0000001402008985 */ /* 0x0001e2000c101b06 */
[----:B---3--:R-:W-:Y:S02]  /*21090*/  @!P2 LEA R6, P6, R177, R94, 0x2 ;  /* 0x0000005eb106a211 */ /* 0x008fe400078c10ff */
[----:B------:R-:W-:Y:S02]  /*210a0*/  @!P1 LEA.HI.X R5, R179, R95, R180, 0x2, P5 ;  /* 0x0000005fb3059211 */ /* 0x000fe400028f14b4 */
[----:B------:R-:W-:-:S02]  /*210b0*/  ISETP.GE.AND P5, PT, R171, UR4, PT ;  /* 0x00000004ab007c0c */ /* 0x000fc4000bfa6270 */
[----:B------:R-:W-:Y:S01]  /*210c0*/  @!P2 LEA.HI.X R7, R177, R95, R178, 0x2, P6 ;  /* 0x0000005fb107a211 */ /* 0x000fe200030f14b2 */
[----:B------:R2:W-:Y:S01]  /*210d0*/  @!P1 ST.E.64 desc[UR6][R4.64], R24 ;  /* 0x0000001804009985 */ /* 0x0005e2000c101b06 */
[----:B------:R-:W-:-:S03]  /*210e0*/  ISETP.GE.AND P1, PT, R167, UR4, PT ;  /* 0x00000004a7007c0c */ /* 0x000fc6000bf26270 */
[----:B------:R3:W-:Y:S01]  /*210f0*/  @!P2 ST.E.64 desc[UR6][R6.64], R28 ;  /* 0x0000001c0600a985 */ /* 0x0007e2000c101b06 */
[----:B------:R-:W-:Y:S02]  /*21100*/  ISETP.GE.AND P2, PT, R169, UR4, PT ;  /* 0x00000004a9007c0c */ /* 0x000fe4000bf46270 */
[----:B0-----:R-:W-:-:S04]  /*21110*/  @!P3 LEA R2, P6, R175, R94, 0x2 ;  /* 0x0000005eaf02b211 */ /* 0x001fc800078c10ff */
[----:B------:R-:W-:Y:S02]  /*21120*/  @!P3 LEA.HI.X R3, R175, R95, R176, 0x2, P6 ;  /* 0x0000005faf03b211 */ /* 0x000fe400030f14b0 */
[----:B--2---:R-:W-:-:S03]  /*21130*/  @!P4 LEA R4, P0, R173, R94, 0x2 ;  /* 0x0000005ead04c211 */ /* 0x004fc600078010ff */
[----:B------:R0:W-:Y:S01]  /*21140*/  @!P3 ST.E.64 desc[UR6][R2.64], R32 ;  /* 0x000000200200b985 */ /* 0x0001e2000c101b06 */
[-C--:B------:R-:W-:Y:S02]  /*21150*/  @!P4 LEA.HI.X R5, R173, R95.reuse, R174, 0x2, P0 ;  /* 0x0000005fad05c211 */ /* 0x080fe400000f14ae */
[----:B------:R-:W-:Y:S02]  /*21160*/  ISETP.GE.AND P0, PT, R151, UR4, PT ;  /* 0x0000000497007c0c */ /* 0x000fe4000bf06270 */
[-C--:B---3--:R-:W-:Y:S01]  /*21170*/  @!P5 LEA R6, P6, R171, R94.reuse, 0x2 ;  /* 0x0000005eab06d211 */ /* 0x088fe200078c10ff */
[----:B------:R2:W-:Y:S01]  /*21180*/  @!P4 ST.E.64 desc[UR6][R4.64], R36 ;  /* 0x000000240400c985 */ /* 0x0005e2000c101b06 */
[----:B------:R-:W-:Y:S02]  /*21190*/  ISETP.GE.AND P4, PT, R147, UR4, PT ;  /* 0x0000000493007c0c */ /* 0x000fe4000bf86270 */
[----:B------:R-:W-:Y:S02]  /*211a0*/  @!P5 LEA.HI.X R7, R171, R95, R172, 0x2, P6 ;  /* 0x0000005fab07d211 */ /* 0x000fe400030f14ac */
[----:B0-----:R-:W-:-:S03]  /*211b0*/  @!P2 LEA R2, P6, R169, R94, 0x2 ;  /* 0x0000005ea902a211 */ /* 0x001fc600078c10ff */
[----:B------:R0:W-:Y:S01]  /*211c0*/  @!P5 ST.E.64 desc[UR6][R6.64], R40 ;  /* 0x000000280600d985 */ /* 0x0001e2000c101b06 */
[----:B------:R-:W-:Y:S02]  /*211d0*/  ISETP.GE.AND P5, PT, R149, UR4, PT ;  /* 0x0000000495007c0c */ /* 0x000fe4000bfa6270 */
[----:B------:R-:W-:Y:S02]  /*211e0*/  @!P2 LEA.HI.X R3, R169, R95, R170, 0x2, P6 ;  /* 0x0000005fa903a211 */ /* 0x000fe400030f14aa */
[----:B--2---:R-:W-:-:S03]  /*211f0*/  @!P1 LEA R4, P3, R167, R94, 0x2 ;  /* 0x0000005ea7049211 */ /* 0x004fc600078610ff */
[----:B------:R2:W-:Y:S01]  /*21200*/  @!P2 ST.E.64 desc[UR6][R2.64], R44 ;  /* 0x0000002c0200a985 */ /* 0x0005e2000c101b06 */
[-C--:B------:R-:W-:Y:S02]  /*21210*/  @!P1 LEA.HI.X R5, R167, R95.reuse, R168, 0x2, P3 ;  /* 0x0000005fa7059211 */ /* 0x080fe400018f14a8 */
[----:B------:R-:W-:Y:S02]  /*21220*/  ISETP.GE.AND P3, PT, R145, UR4, PT ;  /* 0x0000000491007c0c */ /* 0x000fe4000bf66270 */
[CC--:B0-----:R-:W-:Y:S01]  /*21230*/  @!P0 LEA R6, P6, R151.reuse, R94.reuse, 0x2 ;  /* 0x0000005e97068211 */ /* 0x0c1fe200078c10ff */
[----:B------:R0:W-:Y:S03]  /*21240*/  @!P1 ST.E.64 desc[UR6][R4.64], R48 ;  /* 0x0000003004009985 */ /* 0x0001e6000c101b06 */
[----:B------:R-:W-:Y:S02]  /*21250*/  @!P0 LEA.HI.X R7, R151, R95, R166, 0x2, P6 ;  /* 0x0000005f97078211 */ /* 0x000fe400030f14a6 */
[----:B--2---:R-:W-:-:S03]  /*21260*/  @!P5 LEA R2, P1, R149, R94, 0x2 ;  /* 0x0000005e9502d211 */ /* 0x004fc600078210ff */
[----:B------:R2:W-:Y:S01]  /*21270*/  @!P0 ST.E.64 desc[UR6][R6.64], R52 ;  /* 0x0000003406008985 */ /* 0x0005e2000c101b06 */
[----:B------:R-:W-:Y:S02]  /*21280*/  ISETP.GE.AND P0, PT, R140, UR4, PT ;  /* 0x000000048c007c0c */ /* 0x000fe4000bf06270 */
[-C--:B------:R-:W-:Y:S02]  /*21290*/  @!P5 LEA.HI.X R3, R149, R95.reuse, R150, 0x2, P1 ;  /* 0x0000005f9503d211 */ /* 0x080fe400008f1496 */
[----:B------:R-:W-:Y:S02]  /*212a0*/  ISETP.GE.AND P1, PT, R138, UR4, PT ;  /* 0x000000048a007c0c */ /* 0x000fe4000bf26270 */
[C---:B0-----:R-:W-:Y:S01]  /*212b0*/  @!P4 LEA R4, P2, R147.reuse, R94, 0x2 ;  /* 0x0000005e9304c211 */ /* 0x041fe200078410ff */
[----:B------:R0:W-:Y:S03]  /*212c0*/  @!P5 ST.E.64 desc[UR6][R2.64], R56 ;  /* 0x000000380200d985 */ /* 0x0001e6000c101b06 */
[----:B------:R-:W-:-:S02]  /*212d0*/  @!P4 LEA.HI.X R5, R147, R95, R148, 0x2, P2 ;  /* 0x0000005f9305c211 */ /* 0x000fc400010f1494 */
[----:B------:R-:W-:Y:S02]  /*212e0*/  ISETP.GE.AND P2, PT, R132, UR4, PT ;  /* 0x0000000484007c0c */ /* 0x000fe4000bf46270 */
[CC--:B--2---:R-:W-:Y:S01]  /*212f0*/  @!P3 LEA R6, P6, R145.reuse, R94.reuse, 0x2 ;  /* 0x0000005e9106b211 */ /* 0x0c4fe200078c10ff */
[----:B------:R2:W-:Y:S01]  /*21300*/  @!P4 ST.E.64 desc[UR6][R4.64], R60 ;  /* 0x0000003c0400c985 */ /* 0x0005e2000c101b06 */
[----:B------:R-:W-:Y:S02]  /*21310*/  ISETP.GE.AND P4, PT, R136, UR4, PT ;  /* 0x0000000488007c0c */ /* 0x000fe4000bf86270 */
[----:B------:R-:W-:Y:S02]  /*21320*/  @!P3 LEA.HI.X R7, R145, R95, R146, 0x2, P6 ;  /* 0x0000005f9107b211 */ /* 0x000fe400030f1492 */
[----:B0-----:R-:W-:-:S03]  /*21330*/  @!P0 LEA R2, P5, R140, R94, 0x2 ;  /* 0x0000005e8c028211 */ /* 0x001fc600078a10ff */
[----:B------:R0:W-:Y:S01]  /*21340*/  @!P3 ST.E.64 desc[UR6][R6.64], R64 ;  /* 0x000000400600b985 */ /* 0x0001e2000c101b06 */
[----:B------:R-:W-:Y:S02]  /*21350*/  ISETP.GE.AND P3, PT, R134, UR4, PT ;  /* 0x0000000486007c0c */ /* 0x000fe4000bf66270 */
[-C--:B------:R-:W-:Y:S02]  /*21360*/  @!P0 LEA.HI.X R3, R140, R95.reuse, R144, 0x2, P5 ;  /* 0x0000005f8c038211 */ /* 0x080fe400028f1490 */
[----:B------:R-:W-:Y:S02]  /*21370*/  ISETP.GE.AND P5, PT, R130, UR4, PT ;  /* 0x0000000482007c0c */ /* 0x000fe4000bfa6270 */
[C---:B--2---:R-:W-:Y:S01]  /*21380*/  @!P1 LEA R4, P6, R138.reuse, R94, 0x2 ;  /* 0x0000005e8a049211 */ /* 0x044fe200078c10ff */
[----:B------:R2:W-:Y:S03]  /*21390*/  @!P0 ST.E.64 desc[UR6][R2.64], R68 ;  /* 0x0000004402008985 */ /* 0x0005e6000c101b06 */
[----:B------:R-:W-:-:S03]  /*213a0*/  @!P1 LEA.HI.X R5, R138, R95, R139, 0x2, P6 ;  /* 0x0000005f8a059211 */ /* 0x000fc600030f148b */
[CC--:B0-----:R-:W-:Y:S02]  /*213b0*/  @!P3 LEA R6, P6, R134.reuse, R94.reuse, 0x2 ;  /* 0x0000005e8606b211 */ /* 0x0c1fe400078c10ff */
[----:B------:R0:W-:Y:S02]  /*213c0*/  @!P1 ST.E.64 desc[UR6][R4.64], R72 ;  /* 0x0000004804009985 */ /* 0x0001e4000c101b06 */
[----:B------:R-:W-:Y:S02]  /*213d0*/  @!P3 LEA.HI.X R7, R134, R95, R135, 0x2, P6 ;  /* 0x0000005f8607b211 */ /* 0x000fe400030f1487 */
[----:B--2---:R-:W-:-:S04]  /*213e0*/  @!P4 LEA R2, P0, R136, R94, 0x2 ;  /* 0x0000005e8802c211 */ /* 0x004fc800078010ff */
[-C--:B------:R-:W-:Y:S02]  /*213f0*/  @!P4 LEA.HI.X R3, R136, R95.reuse, R137, 0x2, P0 ;  /* 0x0000005f8803c211 */ /* 0x080fe400000f1489 */
[-C--:B------:R-:W-:Y:S02]  /*21400*/  @!P5 LEA R8, P0, R130, R94.reuse, 0x2 ;  /* 0x0000005e8208d211 */ /* 0x080fe400078010ff */
[----:B0-----:R-:W-:Y:S01]  /*21410*/  @!P2 LEA R4, P1, R132, R94, 0x2 ;  /* 0x0000005e8404a211 */ /* 0x001fe200078210ff */
[----:B------:R3:W-:Y:S01]  /*21420*/  @!P4 ST.E.64 desc[UR6][R2.64], R76 ;  /* 0x0000004c0200c985 */ /* 0x0007e2000c101b06 */
[-C--:B------:R-:W-:Y:S02]  /*21430*/  @!P5 LEA.HI.X R9, R130, R95.reuse, R131, 0x2, P0 ;  /* 0x0000005f8209d211 */ /* 0x080fe400000f1483 */
[----:B------:R-:W-:Y:S01]  /*21440*/  @!P2 LEA.HI.X R5, R132, R95, R133, 0x2, P1 ;  /* 0x0000005f8405a211 */ /* 0x000fe200008f1485 */
[----:B------:R3:W-:Y:S04]  /*21450*/  @!P3 ST.E.64 desc[UR6][R6.64], R80 ;  /* 0x000000500600b985 */ /* 0x0007e8000c101b06 */
[----:B------:R3:W-:Y:S04]  /*21460*/  @!P2 ST.E.64 desc[UR6][R4.64], R84 ;  /* 0x000000540400a985 */ /* 0x0007e8000c101b06 */
[----:B------:R3:W-:Y:S02]  /*21470*/  @!P5 ST.E.64 desc[UR6][R8.64], R88 ;  /* 0x000000580800d985 */ /* 0x0007e4000c101b06 */
.L_x_666:
[----:B------:R-:W-:Y:S05]  /*21480*/  BSYNC B1 ;  /* 0x0000000000017941 */ /* 0x000fea0003800000 */
.L_x_665:
[----:B------:R-:W-:Y:S01]  /*21490*/  ISETP.GE.AND P0, PT, R98, R92, PT ;  /* 0x0000005c6200720c */ /* 0x000fe20003f06270 */
[----:B---3--:R3:W4:Y:S04]  /*214a0*/  SHFL.IDX PT, R3, R93, 0x1, 0x1c1f ;  /* 0x003c1f005d037f89 */ /* 0x00872800000e0000 */
[----:B------:R3:W0:Y:S08]  /*214b0*/  SHFL.IDX PT, R2, R0, 0x1, 0x1c1f ;  /* 0x003c1f0000027f89 */ /* 0x00063000000e0000 */
[----:B---3--:R-:W-:Y:S05]  /*214c0*/  @P0 BRA `(.L_x_664) ;  /* 0x0000001400a80947 */ /* 0x008fea0003800000 */
[----:B------:R-:W-:Y:S01]  /*214d0*/  ULDC UR4, c[0x0][0xac8] ;  /* 0x0002b20000047ab9 */ /* 0x000fe20000000800 */
[----:B------:R-:W-:Y:S01]  /*214e0*/  ULDC.64 UR6, c[0x0][0x208] ;  /* 0x0000820000067ab9 */ /* 0x000fe20000000a00 */
[----:B-----5:R-:W-:Y:S02]  /*214f0*/  ISETP.GE.AND P3, PT, R209, UR4, PT ;  /* 0x00000004d1007c0c */ /* 0x020fe4000bf66270 */
[----:B------:R-:W-:Y:S02]  /*21500*/  ISETP.GE.AND P2, PT, R207, UR4, PT ;  /* 0x00000004cf007c0c */ /* 0x000fe4000bf46270 */
[----:B------:R-:W-:Y:S02]  /*21510*/  ISETP.GE.AND P1, PT, R205, UR4, PT ;  /* 0x00000004cd007c0c */ /* 0x000fe4000bf26270 */
[----:B------:R-:W-:Y:S02]  /*21520*/  ISETP.GE.AND P0, PT, R203, UR4, PT ;  /* 0x00000004cb007c0c */ /* 0x000fe4000bf06270 */
[----:B------:R-:W-:-:S05]  /*21530*/  ISETP.GE.AND P4, PT, R199, UR4, PT ;  /* 0x00000004c7007c0c */ /* 0x000fca000bf86270 */
[----:B0---4-:R-:W-:-:S04]  /*21540*/  @!P3 IMAD.WIDE R4, R209, 0x4, R2 ;  /* 0x00000004d104b825 */ /* 0x011fc800078e0202 */
[-C--:B------:R-:W-:Y:S01]  /*21550*/  @!P1 LEA R6, P5, R205, R2.reuse, 0x2 ;  /* 0x00000002cd069211 */ /* 0x080fe200078a10ff */
[----:B------:R0:W-:Y:S01]  /*21560*/  @!P3 ST.E.64 desc[UR6][R4.64], R26 ;  /* 0x0000001a0400b985 */ /* 0x0001e2000c101b06 */
[----:B------:R-:W-:Y:S02]  /*21570*/  ISETP.GE.AND P3, PT, R201, UR4, PT ;  /* 0x00000004c9007c0c */ /* 0x000fe4000bf66270 */
[----:B------:R-:W-:Y:S02]  /*21580*/  @!P1 LEA.HI.X R7, R205, R3, R206, 0x2, P5 ;  /* 0x00000003cd079211 */ /* 0x000fe400028f14ce */
        /* <DEDUP_REMOVED lines=9> */
[-C--:B0-----:R-:W-:Y:S02]  /*21620*/  @!P3 LEA R4, P1, R201, R2.reuse, 0x2 ;  /* 0x00000002c904b211 */ /* 0x081fe400078210ff */
[----:B---3--:R-:W-:Y:S02]  /*21630*/  @!P4 LEA R6, P2, R199, R2, 0x2 ;  /* 0x00000002c706c211 */ /* 0x008fe400078410ff */
[----:B------:R-:W-:-:S02]  /*21640*/  @!P3 LEA.HI.X R5, R201, R3, R202, 0x2, P1 ;  /* 0x00000003c905b211 */ /* 0x000fc400008f14ca */
[----:B------:R-:W-:Y:S02]  /*21650*/  ISETP.GE.AND P1, PT, R193, UR4, PT ;  /* 0x00000004c1007c0c */ /* 0x000fe4000bf26270 */
[-C--:B------:R-:W-:Y:S01]  /*21660*/  @!P4 LEA.HI.X R7, R199, R3.reuse, R200, 0x2, P2 ;  /* 0x00000003c707c211 */ /* 0x080fe200010f14c8 */
[----:B------:R0:W-:Y:S01]  /*21670*/  @!P3 ST.E.64 desc[UR6][R4.64], R42 ;  /* 0x0000002a0400b985 */ /* 0x0001e2000c101b06 */
[----:B------:R-:W-:Y:S02]  /*21680*/  ISETP.GE.AND P2, PT, R191, UR4, PT ;  /* 0x00000004bf007c0c */ /* 0x000fe4000bf46270 */
[----:B----4-:R-:W-:Y:S01]  /*21690*/  @!P5 LEA R8, P6, R197, R2, 0x2 ;  /* 0x00000002c508d211 */ /* 0x010fe200078c10ff */
[----:B------:R3:W-:Y:S01]  /*216a0*/  @!P4 ST.E.64 desc[UR6][R6.64], R46 ;  /* 0x0000002e0600c985 */ /* 0x0007e2000c101b06 */
[----:B------:R-:W-:Y:S02]  /*216b0*/  ISETP.GE.AND P3, PT, R189, UR4, PT ;  /* 0x00000004bd007c0c */ /* 0x000fe4000bf66270 */
[----:B------:R-:W-:-:S02]  /*216c0*/  @!P5 LEA.HI.X R9, R197, R3, R198, 0x2, P6 ;  /* 0x00000003c509d211 */ /* 0x000fc400030f14c6 */
[----:B------:R-:W-:-:S03]  /*216d0*/  ISETP.GE.AND P4, PT, R187, UR4, PT ;  /* 0x00000004bb007c0c */ /* 0x000fc6000bf86270 */
[----:B------:R4:W-:Y:S01]  /*216e0*/  @!P5 ST.E.64 desc[UR6][R8.64], R50 ;  /* 0x000000320800d985 */ /* 0x0009e2000c101b06 */
[-C--:B0-----:R-:W-:Y:S02]  /*216f0*/  @!P0 LEA R4, P6, R195, R2.reuse, 0x2 ;  /* 0x00000002c3048211 */ /* 0x081fe400078c10ff */
[-C--:B---3--:R-:W-:Y:S02]  /*21700*/  @!P1 LEA R6, P5, R193, R2.reuse, 0x2 ;  /* 0x00000002c1069211 */ /* 0x088fe400078a10ff */
[-C--:B------:R-:W-:Y:S02]  /*21710*/  @!P0 LEA.HI.X R5, R195, R3.reuse, R196, 0x2, P6 ;  /* 0x00000003c3058211 */ /* 0x080fe400030f14c4 */
[----:B------:R-:W-:Y:S02]  /*21720*/  @!P1 LEA.HI.X R7, R193, R3, R194, 0x2, P5 ;  /* 0x00000003c1079211 */ /* 0x000fe400028f14c2 */
[----:B------:R-:W-:Y:S01]  /*21730*/  ISETP.GE.AND P5, PT, R185, UR4, PT ;  /* 0x00000004b9007c0c */ /* 0x000fe2000bfa6270 */
[----:B------:R0:W-:Y:S01]  /*21740*/  @!P0 ST.E.64 desc[UR6][R4.64], R54 ;  /* 0x0000003604008985 */ /* 0x0001e2000c101b06 */
[----:B----4-:R-:W-:-:S02]  /*21750*/  @!P2 LEA R8, P6, R191, R2, 0x2 ;  /* 0x00000002bf08a211 */ /* 0x010fc400078c10ff */
[----:B------:R-:W-:Y:S01]  /*21760*/  ISETP.GE.AND P0, PT, R183, UR4, PT ;  /* 0x00000004b7007c0c */ /* 0x000fe2000bf06270 */
[----:B------:R3:W-:Y:S01]  /*21770*/  @!P1 ST.E.64 desc[UR6][R6.64], R58 ;  /* 0x0000003a06009985 */ /* 0x0007e2000c101b06 */
[----:B------:R-:W-:Y:S02]  /*21780*/  @!P2 LEA.HI.X R9, R191, R3, R192, 0x2, P6 ;  /* 0x00000003bf09a211 */ /* 0x000fe400030f14c0 */
        /* <DEDUP_REMOVED lines=8> */
[----:B----4-:R-:W-:-:S03]  /*21810*/  @!P5 LEA R8, P6, R185, R2, 0x2 ;  /* 0x00000002b908d211 */ /* 0x010fc600078c10ff */
[----:B------:R3:W-:Y:S01]  /*21820*/  @!P4 ST.E.64 desc[UR6][R6.64], R70 ;  /* 0x000000460600c985 */ /* 0x0007e2000c101b06 */
[----:B------:R-:W-:-:S05]  /*21830*/  @!P5 LEA.HI.X R9, R185, R3, R186, 0x2, P6 ;  /* 0x00000003b909d211 */ /* 0x000fca00030f14ba */
[----:B------:R4:W-:Y:S01]  /*21840*/  @!P5 ST.E.64 desc[UR6][R8.64], R74 ;  /* 0x0000004a0800d985 */ /* 0x0009e2000c101b06 */
[----:B------:R-:W-:Y:S02]  /*21850*/  ISETP.GE.AND P5, PT, R177, UR4, PT ;  /* 0x00000004b1007c0c */ /* 0x000fe4000bfa6270 */
[----:B0-----:R-:W-:-:S04]  /*21860*/  @!P0 LEA R4, P4, R183, R2, 0x2 ;  /* 0x00000002b7048211 */ /* 0x001fc800078810ff */
[-C--:B------:R-:W-:Y:S02]  /*21870*/  @!P0 LEA.HI.X R5, R183, R3.reuse, R184, 0x2, P4 ;  /* 0x00000003b7058211 */ /* 0x080fe400020f14b8 */
[----:B------:R-:W-:Y:S02]  /*21880*/  ISETP.GE.AND P4, PT, R175, UR4, PT ;  /* 0x00000004af007c0c */ /* 0x000fe4000bf86270 */
[-C--:B---3--:R-:W-:Y:S01]  /*21890*/  @!P1 LEA R6, P3, R181, R2.reuse, 0x2 ;  /* 0x00000002b5069211 */ /* 0x088fe200078610ff */
[----:B------:R0:W-:Y:S01]  /*218a0*/  @!P0 ST.E.64 desc[UR6][R4.64], R78 ;  /* 0x0000004e04008985 */ /* 0x0001e2000c101b06 */
[----:B----4-:R-:W-:Y:S02]  /*218b0*/  @!P2 LEA R8, P6, R179, R2, 0x2 ;  /* 0x00000002b308a211 */ /* 0x010fe400078c10ff */
        /* <DEDUP_REMOVED lines=9> */
[----:B---3--:R-:W-:-:S03]  /*21950*/  @!P4 LEA R6, P0, R175, R2, 0x2 ;  /* 0x00000002af06c211 */ /* 0x008fc600078010ff */
[----:B------:R0:W-:Y:S01]  /*21960*/  @!P5 ST.E.64 desc[UR6][R4.64], R90 ;  /* 0x0000005a0400d985 */ /* 0x0001e2000c101b06 */
[----:B------:R-:W-:Y:S02]  /*21970*/  ISETP.GE.AND P5, PT, R151, UR4, PT ;  /* 0x0000000497007c0c */ /* 0x000fe4000bfa6270 */
[-C--:B------:R-:W-:Y:S02]  /*21980*/  @!P4 LEA.HI.X R7, R175, R3.reuse, R176, 0x2, P0 ;  /* 0x00000003af07c211 */ /* 0x080fe400000f14b0 */
[----:B------:R-:W-:Y:S02]  /*21990*/  ISETP.GE.AND P0, PT, R167, UR4, PT ;  /* 0x00000004a7007c0c */ /* 0x000fe4000bf06270 */
[----:B----4-:R-:W-:Y:S01]  /*219a0*/  @!P3 LEA R8, P6, R173, R2, 0x2 ;  /* 0x00000002ad08b211 */ /* 0x010fe200078c10ff */
[----:B------:R3:W-:Y:S01]  /*219b0*/  @!P4 ST.E.64 desc[UR6][R6.64], R100 ;  /* 0x000000640600c985 */ /* 0x0007e2000c101b06 */
[----:B------:R-:W-:Y:S02]  /*219c0*/  ISETP.GE.AND P4, PT, R149, UR4, PT ;  /* 0x0000000495007c0c */ /* 0x000fe4000bf86270 */
[----:B------:R-:W-:-:S02]  /*219d0*/  @!P3 LEA.HI.X R9, R173, R3, R174, 0x2, P6 ;  /* 0x00000003ad09b211 */ /* 0x000fc400030f14ae */
[----:B0-----:R-:W-:-:S03]  /*219e0*/  @!P2 LEA R4, P6, R171, R2, 0x2 ;  /* 0x00000002ab04a211 */ /* 0x001fc600078c10ff */
[----:B------:R0:W-:Y:S01]  /*219f0*/  @!P3 ST.E.64 desc[UR6][R8.64], R104 ;  /* 0x000000680800b985 */ /* 0x0001e2000c101b06 */
[----:B------:R-:W-:Y:S02]  /*21a00*/  @!P2 LEA.HI.X R5, R171, R3, R172, 0x2, P6 ;  /* 0x00000003ab05a211 */ /* 0x000fe400030f14ac */
[----:B---3--:R-:W-:-:S03]  /*21a10*/  @!P1 LEA R6, P3, R169, R2, 0x2 ;  /* 0x00000002a9069211 */ /* 0x008fc600078610ff */
[----:B------:R3:W-:Y:S01]  /*21a20*/  @!P2 ST.E.64 desc[UR6][R4.64], R102 ;  /* 0x000000660400a985 */ /* 0x0007e2000c101b06 */
[-C--:B------:R-:W-:Y:S02]  /*21a30*/  @!P1 LEA.HI.X R7, R169, R3.reuse, R170, 0x2, P3 ;  /* 0x00000003a9079211 */ /* 0x080fe400018f14aa */
[----:B------:R-:W-:Y:S02]  /*21a40*/  ISETP.GE.AND P3, PT, R147, UR4, PT ;  /* 0x0000000493007c0c */ /* 0x000fe4000bf66270 */
[CC--:B0-----:R-:W-:Y:S01]  /*21a50*/  @!P0 LEA R8, P6, R167.reuse, R2.reuse, 0x2 ;  /* 0x00000002a7088211 */ /* 0x0c1fe200078c10ff */
[----:B------:R0:W-:Y:S03]  /*21a60*/  @!P1 ST.E.64 desc[UR6][R6.64], R106 ;  /* 0x0000006a06009985 */ /* 0x0001e6000c101b06 */
[----:B------:R-:W-:Y:S02]  /*21a70*/  @!P0 LEA.HI.X R9, R167, R3, R168, 0x2, P6 ;  /* 0x00000003a7098211 */ /* 0x000fe400030f14a8 */
[----:B---3--:R-:W-:-:S03]  /*21a80*/  @!P5 LEA R4, P1, R151, R2, 0x2 ;  /* 0x000000029704d211 */ /* 0x008fc600078210ff */
        /* <DEDUP_REMOVED lines=8> */
[CC--:B---3--:R-:W-:Y:S01]  /*21b10*/  @!P3 LEA R8, P6, R147.reuse, R2.reuse, 0x2 ;  /* 0x000000029308b211 */ /* 0x0c8fe200078c10ff */
[----:B------:R3:W-:Y:S01]  /*21b20*/  @!P4 ST.E.64 desc[UR6][R6.64], R112 ;  /* 0x000000700600c985 */ /* 0x0007e2000c101b06 */
[----:B------:R-:W-:Y:S02]  /*21b30*/  ISETP.GE.AND P4, PT, R138, UR4, PT ;  /* 0x000000048a007c0c */ /* 0x000fe4000bf86270 */
[----:B------:R-:W-:Y:S02]  /*21b40*/  @!P3 LEA.HI.X R9, R147, R3, R148, 0x2, P6 ;  /* 0x000000039309b211 */ /* 0x000fe400030f1494 */
[----:B0-----:R-:W-:-:S03]  /*21b50*/  @!P1 LEA R4, P6, R140, R2, 0x2 ;  /* 0x000000028c049211 */ /* 0x001fc600078c10ff */
[----:B------:R0:W-:Y:S01]  /*21b60*/  @!P3 ST.E.64 desc[UR6][R8.64], R114 ;  /* 0x000000720800b985 */ /* 0x0001e2000c101b06 */
[----:B------:R-:W-:Y:S02]  /*21b70*/  ISETP.GE.AND P3, PT, R136, UR4, PT ;  /* 0x0000000488007c0c */ /* 0x000fe4000bf66270 */
[----:B------:R-:W-:Y:S02]  /*21b80*/  @!P1 LEA.HI.X R5, R140, R3, R144, 0x2, P6 ;  /* 0x000000038c059211 */ /* 0x000fe400030f1490 */
[----:B---3--:R-:W-:-:S04]  /*21b90*/  @!P0 LEA R6, P5, R145, R2, 0x2 ;  /* 0x0000000291068211 */ /* 0x008fc800078a10ff */
[----:B------:R-:W-:Y:S02]  /*21ba0*/  @!P0 LEA.HI.X R7, R145, R3, R146, 0x2, P5 ;  /* 0x0000000391078211 */ /* 0x000fe400028f1492 */
[----:B------:R-:W-:-:S03]  /*21bb0*/  ISETP.GE.AND P5, PT, R132, UR4, PT ;  /* 0x0000000484007c0c */ /* 0x000fc6000bfa6270 */
[----:B------:R3:W-:Y:S04]  /*21bc0*/  @!P0 ST.E.64 desc[UR6][R6.64], R116 ;  /* 0x0000007406008985 */ /* 0x0007e8000c101b06 */
[----:B------:R4:W-:Y:S01]  /*21bd0*/  @!P1 ST.E.64 desc[UR6][R4.64], R118 ;  /* 0x0000007604009985 */ /* 0x0009e2000c101b06 */
[----:B0-----:R-:W-:-:S04]  /*21be0*/  @!P2 LEA R8, P1, R134, R2, 0x2 ;  /* 0x000000028608a211 */ /* 0x001fc800078210ff */
[----:B------:R-:W-:Y:S02]  /*21bf0*/  @!P2 LEA.HI.X R9, R134, R3, R135, 0x2, P1 ;  /* 0x000000038609a211 */ /* 0x000fe400008f1487 */
[----:B---3--:R-:W-:-:S04]  /*21c00*/  @!P4 LEA R6, P0, R138, R2, 0x2 ;  /* 0x000000028a06c211 */ /* 0x008fc800078010ff */
[-C--:B------:R-:W-:Y:S02]  /*21c10*/  @!P4 LEA.HI.X R7, R138, R3.reuse, R139, 0x2, P0 ;  /* 0x000000038a07c211 */ /* 0x080fe400000f148b */
[-C--:B------:R-:W-:Y:S02]  /*21c20*/  @!P5 LEA R10, P0, R132, R2.reuse, 0x2 ;  /* 0x00000002840ad211 */ /* 0x080fe400078010ff */
[----:B----4-:R-:W-:Y:S01]  /*21c30*/  @!P3 LEA R4, P6, R136, R2, 0x2 ;  /* 0x000000028804b211 */ /* 0x010fe200078c10ff */
[----:B------:R0:W-:Y:S01]  /*21c40*/  @!P4 ST.E.64 desc[UR6][R6.64], R120 ;  /* 0x000000780600c985 */ /* 0x0001e2000c101b06 */
[-C--:B------:R-:W-:Y:S02]  /*21c50*/  @!P5 LEA.HI.X R11, R132, R3.reuse, R133, 0x2, P0 ;  /* 0x00000003840bd211 */ /* 0x080fe400000f1485 */
[----:B------:R-:W-:Y:S02]  /*21c60*/  ISETP.GE.AND P0, PT, R130, UR4, PT ;  /* 0x0000000482007c0c */ /* 0x000fe4000bf06270 */
[----:B------:R-:W-:-:S05]  /*21c70*/  @!P3 LEA.HI.X R5, R136, R3, R137, 0x2, P6 ;  /* 0x000000038805b211 */ /* 0x000fca00030f1489 */
[----:B------:R0:W-:Y:S04]  /*21c80*/  @!P3 ST.E.64 desc[UR6][R4.64], R122 ;  /* 0x0000007a0400b985 */ /* 0x0001e8000c101b06 */
[----:B------:R0:W-:Y:S04]  /*21c90*/  @!P2 ST.E.64 desc[UR6][R8.64], R124 ;  /* 0x0000007c0800a985 */ /* 0x0001e8000c101b06 */
[----:B------:R0:W-:Y:S01]  /*21ca0*/  @!P5 ST.E.64 desc[UR6][R10.64], R126 ;  /* 0x0000007e0a00d985 */ /* 0x0001e2000c101b06 */
[----:B------:R-:W-:Y:S05]  /*21cb0*/  @P0 BRA `(.L_x_664) ;  /* 0x0000000c00ac0947 */ /* 0x000fea0003800000 */
[----:B------:R-:W-:Y:S01]  /*21cc0*/  LEA R2, P0, R130, R2, 0x2 ;  /* 0x0000000282027211 */ /* 0x000fe200078010ff */
[----:B------:R-:W-:-:S03]  /*21cd0*/  ULDC.64 UR4, c[0x0][0x208] ;  /* 0x0000820000047ab9 */ /* 0x000fc60000000a00 */
[----:B------:R-:W-:-:S05]  /*21ce0*/  LEA.HI.X R3, R130, R3, R131, 0x2, P0 ;  /* 0x0000000382037211 */ /* 0x000fca00000f1483 */
[----:B------:R3:W-:Y:S01]  /*21cf0*/  ST.E.64 desc[UR4][R2.64], R128 ;  /* 0x0000008002007985 */ /* 0x0007e2000c101b04 */
[----:B------:R-:W-:Y:S05]  /*21d00*/  BRA `(.L_x_664) ;  /* 0x0000000c00987947 */ /* 0x000fea0003800000 */
.L_x_655:
[----:B------:R-:W-:Y:S01]  /*21d10*/  ULDC.64 UR6, c[0x0][0xc08] ;  /* 0x0003020000067ab9 */ /* 0x000fe20000000a00 */
[----:B------:R-:W-:Y:S01]  /*21d20*/  ULDC.64 UR4, c[0x0][0xc00] ;  /* 0x0003000000047ab9 */ /* 0x000fe20000000a00 */
[----:B------:R-:W-:Y:S01]  /*21d30*/  ISETP.NE.U32.AND P1, PT, RZ, UR6, PT ;  /* 0x00000006ff007c0c */ /* 0x000fe2000bf25070 */
[----:B------:R-:W-:Y:S01]  /*21d40*/  ULDC.64 UR8, c[0x0][0x208] ;  /* 0x0000820000087ab9 */ /* 0x000fe20000000a00 */
[----:B------:R-:W-:Y:S02]  /*21d50*/  IADD3 R2, P2, R236, UR4, RZ ;  /* 0x00000004ec027c10 */ /* 0x000fe4000ff5e0ff */
[----:B------:R-:W-:Y:S02]  /*21d60*/  ISETP.NE.AND.EX P1, PT, RZ, UR7, PT, P1 ;  /* 0x00000007ff007c0c */ /* 0x000fe4000bf25310 */
[----:B------:R-:W-:Y:S01]  /*21d70*/  IADD3.X R3, R237, UR5, RZ, P2, !PT ;  /* 0x00000005ed037c10 */ /* 0x000fe200097fe4ff */
[----:B------:R-:W2:Y:S01]  /*21d80*/  S2R R4, SR_TID.X ;  /* 0x0000000000047919 */ /* 0x000ea20000002100 */
[----:B------:R-:W-:-:S02]  /*21d90*/  ISETP.NE.U32.AND P0, PT, RZ, UR4, PT ;  /* 0x00000004ff007c0c */ /* 0x000fc4000bf05070 */
[----:B------:R-:W-:Y:S02]  /*21da0*/  MOV R15, RZ ;  /* 0x000000ff000f7202 */ /* 0x000fe40000000f00 */
[----:B------:R-:W-:-:S05]  /*21db0*/  ISETP.NE.AND.EX P0, PT, RZ, UR5, PT, P0 ;  /* 0x00000005ff007c0c */ /* 0x000fca000bf05300 */
[----:B------:R-:W-:-:S04]  /*21dc0*/  @P1 IADD3 R236, P2, R236, UR6, RZ ;  /* 0x00000006ecec1c10 */ /* 0x000fc8000ff5e0ff */
[----:B------:R-:W-:Y:S02]  /*21dd0*/  @P1 IADD3.X R237, R237, UR7, RZ, P2, !PT ;  /* 0x00000007eded1c10 */ /* 0x000fe400097fe4ff */
[----:B------:R-:W-:Y:S01]  /*21de0*/  ISETP.NE.AND P2, PT, R234, RZ, PT ;  /* 0x000000ffea00720c */ /* 0x000fe20003f45270 */
[----:B------:R-:W-:Y:S01]  /*21df0*/  ULDC UR4, c[0x0][0xa88] ;  /* 0x0002a20000047ab9 */ /* 0x000fe20000000800 */
[----:B------:R3:W5:Y:S01]  /*21e00*/  @P0 LDG.E R15, desc[UR8][R2.64] ;  /* 0x00000008020f0981 */ /* 0x000762000c1e1900 */
[----:B------:R-:W-:-:S06]  /*21e10*/  IMAD.U32 R0, RZ, RZ, UR4 ;  /* 0x00000004ff007e24 */ /* 0x000fcc000f8e00ff */
[----:B------:R3:W5:Y:S04]  /*21e20*/  @P1 LDG.E R0, desc[UR8][R236.64] ;  /* 0x00000008ec001981 */ /* 0x000768000c1e1900 */
[----:B------:R-:W4:Y:S01]  /*21e30*/  @!P2 LDC R234, c[0x0][0xad4] ;  /* 0x0002b500ffeaab82 */ /* 0x000f220000000800 */
[----:B--2---:R-:W-:-:S05]  /*21e40*/  VIADD R5, R4, 0xffffff80 ;  /* 0xffffff8004057836 */ /* 0x004fca0000000000 */
[----:B------:R-:W-:Y:S02]  /*21e50*/  ISETP.GT.AND P3, PT, R5, 0x7f, PT ;  /* 0x0000007f0500780c */ /* 0x000fe40003f64270 */
[----:B----4-:R-:W-:Y:S01]  /*21e60*/  ISETP.GT.AND P2, PT, R234, 0x1, PT ;  /* 0x00000001ea00780c */ /* 0x010fe20003f44270 */
[----:B---3--:R-:W-:-:S12]  /*21e70*/  @P1 BRA `(.L_x_667) ;  /* 0x0000000000141947 */ /* 0x008fd80003800000 */
[----:B------:R-:W-:Y:S05]  /*21e80*/  @!P0 BRA `(.L_x_667) ;  /* 0x0000000000108947 */ /* 0x000fea0003800000 */
[----:B------:R-:W-:Y:S02]  /*21e90*/  ULDC.64 UR4, c[0x0][0x208] ;  /* 0x0000820000047ab9 */ /* 0x000fe40000000a00 */
[----:B------:R-:W2:Y:S04]  /*21ea0*/  LDG.E R5, desc[UR4][R2.64] ;  /* 0x0000000402057981 */ /* 0x000ea8000c1e1900 */
[----:B-----5:R-:W2:Y:S02]  /*21eb0*/  LDG.E R0, desc[UR4][R2.64+0x4] ;  /* 0x0000040402007981 */ /* 0x020ea4000c1e1900 */
[----:B--2---:R-:W-:-:S07]  /*21ec0*/  IMAD.IADD R0, R0, 0x1, -R5 ;  /* 0x0000000100007824 */ /* 0x004fce00078e0a05 */
.L_x_667:
[----:B------:R-:W2:Y:S01]  /*21ed0*/  LDL.LU R2, [R1+0xfc] ;  /* 0x0000fc0001027983 */ /* 0x000ea20000300800 */
[----:B------:R-:W-:Y:S01]  /*21ee0*/  BSSY B1, `(.L_x_668) ;  /* 0x0000039000017945 */ /* 0x000fe20003800000 */
[----:B------:R-:W-:Y:S02]  /*21ef0*/  SEL R235, R235, RZ, !P0 ;  /* 0x000000ffebeb7207 */ /* 0x000fe40004000000 */
[----:B-----5:R-:W-:Y:S02]  /*21f00*/  SHF.R.S32.HI R24, RZ, 0x1f, R15 ;  /* 0x0000001fff187819 */ /* 0x020fe4000001140f */
[----:B--2---:R-:W-:Y:S01]  /*21f10*/  SEL R26, R2, RZ, !P0 ;  /* 0x000000ff021a7207 */ /* 0x004fe20004000000 */
[----:B------:R-:W-:Y:S06]  /*21f20*/  @P3 BRA `(.L_x_669) ;  /* 0x0000000000d03947 */ /* 0x000fec0003800000 */
[----:B------:R-:W2:Y:S01]  /*21f30*/  LDL R2, [R1+0x74] ;  /* 0x0000740001027983 */ /* 0x000ea20000100800 */
[----:B------:R-:W3:Y:S02]  /*21f40*/  LDC R29, c[0x0][0xbe8] ;  /* 0x0002fa00ff1d7b82 */ /* 0x000ee40000000800 */
[----:B---3--:R-:W-:Y:S01]  /*21f50*/  IMAD R3, R0, R29, RZ ;  /* 0x0000001d00037224 */ /* 0x008fe200078e02ff */
[----:B--2---:R-:W-:-:S05]  /*21f60*/  LEA R2, R2, R4, 0x7 ;  /* 0x0000000402027211 */ /* 0x004fca00078e38ff */
[----:B------:R-:W-:-:S05]  /*21f70*/  VIADD R28, R2, 0xffffff80 ;  /* 0xffffff80021c7836 */ /* 0x000fca0000000000 */
[----:B------:R-:W-:-:S13]  /*21f80*/  ISETP.GE.AND P0, PT, R28, R3, PT ;  /* 0x000000031c00720c */ /* 0x000fda0003f06270 */
[----:B------:R-:W-:Y:S05]  /*21f90*/  @P0 BRA `(.L_x_669) ;  /* 0x0000000000b40947 */ /* 0x000fea0003800000 */
[----:B------:R-:W2:Y:S01]  /*21fa0*/  LDL.LU R30, [R1+0x78] ;  /* 0x00007800011e7983 */ /* 0x000ea20000300800 */
[----:B------:R-:W-:Y:S01]  /*21fb0*/  IMAD.MOV.U32 R20, RZ, RZ, 0x9b8 ;  /* 0x000009b8ff147424 */ /* 0x000fe200078e00ff */
[----:B------:R-:W-:Y:S01]  /*21fc0*/  ISETP.GT.AND P0, PT, R234, 0x1, PT ;  /* 0x00000001ea00780c */ /* 0x000fe20003f04270 */
[----:B------:R-:W3:Y:S01]  /*21fd0*/  LDC.64 R8, c[0x0][0xba8] ;  /* 0x0002ea00ff087b82 */ /* 0x000ee20000000a00 */
[----:B------:R-:W-:Y:S01]  /*21fe0*/  ISETP.NE.AND P1, PT, R29, 0x1, PT ;  /* 0x000000011d00780c */ /* 0x000fe20003f25270 */
[----:B------:R-:W-:Y:S01]  /*21ff0*/  IMAD.MOV.U32 R21, RZ, RZ, R28 ;  /* 0x000000ffff157224 */ /* 0x000fe200078e001c */
[----:B------:R-:W-:Y:S01]  /*22000*/  SEL R20, R20, 0x978, P0 ;  /* 0x0000097814147807 */ /* 0x000fe20000000000 */
[----:B------:R-:W-:-:S04]  /*22010*/  ULDC.64 UR4, c[0x0][0x208] ;  /* 0x0000820000047ab9 */ /* 0x000fc80000000a00 */
[----:B------:R-:W4:Y:S08]  /*22020*/  LDC.64 R2, c[0x0][R20+0x220] ;  /* 0x0000880014027b82 */ /* 0x000f300000000a00 */
[----:B------:R-:W5:Y:S08]  /*22030*/  LDC.64 R10, c[0x0][R20+0x218] ;  /* 0x00008600140a7b82 */ /* 0x000f700000000a00 */
[----:B------:R-:W0:Y:S08]  /*22040*/  LDC.64 R4, c[0x0][R20+0x228] ;  /* 0x00008a0014047b82 */ /* 0x000e300000000a00 */
[----:B------:R-:W1:Y:S08]  /*22050*/  @P1 LDC R13, c[0x0][0xbec] ;  /* 0x0002fb00ff0d1b82 */ /* 0x000e700000000800 */
[----:B------:R-:W0:Y:S08]  /*22060*/  LDC.64 R6, c[0x0][R20+0x210] ;  /* 0x0000840014067b82 */ /* 0x000e300000000a00 */
[----:B------:R-:W0:Y:S01]  /*22070*/  @P1 LDC R27, c[0x0][0xbf0] ;  /* 0x0002fc00ff1b1b82 */ /* 0x000e220000000800 */
[----:B-1----:R-:W-:-:S07]  /*22080*/  @P1 IMAD.HI.U32 R14, R28, R13, RZ ;  /* 0x0000000d1c0e1227 */ /* 0x002fce00078e00ff */
[----:B---3--:R-:W1:Y:S01]  /*22090*/  @!P0 LDC R8, c[0x0][0xb50] ;  /* 0x0002d400ff088b82 */ /* 0x008e620000000800 */
[-C--:B----4-:R-:W-:Y:S02]  /*220a0*/  IMAD R3, R3, R235.reuse, RZ ;  /* 0x000000eb03037224 */ /* 0x090fe400078e02ff */
[----:B------:R-:W-:-:S05]  /*220b0*/  IMAD.WIDE.U32 R12, R2, R235, RZ ;  /* 0x000000eb020c7225 */ /* 0x000fca00078e00ff */
[----:B------:R-:W3:Y:S01]  /*220c0*/  @!P0 LDC R9, c[0x0][0xb54] ;  /* 0x0002d500ff098b82 */ /* 0x000ee20000000800 */
[-C--:B-----5:R-:W-:Y:S02]  /*220d0*/  IMAD R25, R11, R232.reuse, RZ ;  /* 0x000000e80b197224 */ /* 0x0a0fe400078e02ff */
[----:B------:R-:W-:Y:S01]  /*220e0*/  IMAD.WIDE.U32 R10, R10, R232, RZ ;  /* 0x000000e80a0a7225 */ /* 0x000fe200078e00ff */
[----:B0-----:R-:W-:-:S03]  /*220f0*/  @P1 SHF.R.U32.HI R21, RZ, R27, R14 ;  /* 0x0000001bff151219 */ /* 0x001fc6000001160e */
[----:B------:R-:W-:Y:S01]  /*22100*/  IMAD R27, R2, R26, R3 ;  /* 0x0000001a021b7224 */ /* 0x000fe200078e0203 */
[----:B------:R-:W-:Y:S02]  /*22110*/  IADD3 R25, R11, R25, RZ ;  /* 0x000000190b197210 */ /* 0x000fe40007ffe0ff */
[----:B------:R-:W-:Y:S01]  /*22120*/  IADD3 R10, P1, P3, R12, R10, R15 ;  /* 0x0000000a0c0a7210 */ /* 0x000fe20007b3e00f */
[----:B------:R-:W-:Y:S02]  /*22130*/  IMAD.MOV R2, RZ, RZ, -R21 ;  /* 0x000000ffff027224 */ /* 0x000fe400078e0a15 */
[----:B------:R-:W-:Y:S01]  /*22140*/  IMAD.IADD R27, R13, 0x1, R27 ;  /* 0x000000010d1b7824 */ /* 0x000fe200078e021b */
[----:B--2---:R-:W-:-:S05]  /*22150*/  SEL R3, R30, RZ, P0 ;  /* 0x000000ff1e037207 */ /* 0x004fca0000000000 */
[-C--:B------:R-:W-:Y:S02]  /*22160*/  IMAD R11, R5, R3.reuse, RZ ;  /* 0x00000003050b7224 */ /* 0x080fe400078e02ff */
[----:B------:R-:W-:-:S04]  /*22170*/  IMAD.WIDE.U32 R4, R4, R3, RZ ;  /* 0x0000000304047225 */ /* 0x000fc800078e00ff */
[----:B------:R-:W-:Y:S01]  /*22180*/  IMAD R3, R29, R2, R28 ;  /* 0x000000021d037224 */ /* 0x000fe200078e021c */
[----:B------:R-:W-:Y:S01]  /*22190*/  IADD3.X R2, R27, R25, R24, P1, P3 ;  /* 0x000000191b027210 */ /* 0x000fe20000fe6418 */
[----:B------:R-:W-:Y:S01]  /*221a0*/  IMAD.IADD R11, R5, 0x1, R11 ;  /* 0x00000001050b7824 */ /* 0x000fe200078e020b */
[----:B------:R-:W-:Y:S02]  /*221b0*/  IADD3 R4, P0, P1, R21, R10, R4 ;  /* 0x0000000a15047210 */ /* 0x000fe4000791e004 */
[----:B------:R-:W-:-:S04]  /*221c0*/  SHF.R.S32.HI R21, RZ, 0x1f, R21 ;  /* 0x0000001fff157819 */ /* 0x000fc80000011415 */
[----:B------:R-:W-:Y:S01]  /*221d0*/  IADD3.X R5, R21, R2, R11, P0, P1 ;  /* 0x0000000215057210 */ /* 0x000fe200007e240b */
[-C--:B------:R-:W-:Y:S01]  /*221e0*/  IMAD R2, R7, R3.reuse, RZ ;  /* 0x0000000307027224 */ /* 0x080fe200078e02ff */
[----:B------:R-:W-:Y:S01]  /*221f0*/  SHF.R.S32.HI R11, RZ, 0x1f, R3 ;  /* 0x0000001fff0b7819 */ /* 0x000fe20000011403 */
[----:B------:R-:W-:-:S04]  /*22200*/  IMAD.WIDE.U32 R4, R6, R3, R4 ;  /* 0x0000000306047225 */ /* 0x000fc800078e0004 */
[----:B------:R-:W-:Y:S01]  /*22210*/  IMAD R11, R6, R11, R2 ;  /* 0x0000000b060b7224 */ /* 0x000fe200078e0202 */
[----:B-1----:R-:W-:Y:S01]  /*22220*/  LEA R8, P0, R4, R8, 0x2 ;  /* 0x0000000804087211 */ /* 0x002fe200078010ff */
[----:B------:R-:W-:-:S03]  /*22230*/  IMAD.MOV.U32 R3, RZ, RZ, -0x800000 ;  /* 0xff800000ff037424 */ /* 0x000fc600078e00ff */
[----:B------:R-:W-:-:S04]  /*22240*/  IADD3 R2, R5, R11, RZ ;  /* 0x0000000b05027210 */ /* 0x000fc80007ffe0ff */
[----:B---3--:R-:W-:-:S05]  /*22250*/  LEA.HI.X R9, R4, R9, R2, 0x2, P0 ;  /* 0x0000000904097211 */ /* 0x008fca00000f1402 */
[----:B------:R2:W-:Y:S02]  /*22260*/  STG.E desc[UR4][R8.64], R3 ;  /* 0x0000000308007986 */ /* 0x0005e4000c101904 */
.L_x_669:
[----:B------:R-:W-:Y:S05]  /*22270*/  BSYNC B1 ;  /* 0x0000000000017941 */ /* 0x000fea0003800000 */
.L_x_668:
[----:B------:R-:W-:Y:S05]  /*22280*/  @P2 BRA `(.L_x_664) ;  /* 0x0000000800382947 */ /* 0x000fea0003800000 */
[----:B--2---:R-:W2:Y:S01]  /*22290*/  LDL.LU R8, [R1+0x74] ;  /* 0x0000740001087983 */ /* 0x004ea20000300800 */
[----:B------:R-:W3:Y:S01]  /*222a0*/  LDC R11, c[0x0][0xbe8] ;  /* 0x0002fa00ff0b7b82 */ /* 0x000ee20000000800 */
[----:B------:R-:W-:Y:S01]  /*222b0*/  ULDC.64 UR4, c[0x0][0xaa0] ;  /* 0x0002a80000047ab9 */ /* 0x000fe20000000a00 */
[----:B------:R-:W-:Y:S01]  /*222c0*/  IMAD R4, R233, 0x20, R212 ;  /* 0x00000020e9047824 */ /* 0x000fe200078e02d4 */
[----:B------:R4:W5:Y:S01]  /*222d0*/  LDL R21, [R1+0x14] ;  /* 0x0000140001157983 */ /* 0x0009620000100800 */
[----:B------:R-:W-:-:S03]  /*222e0*/  ULDC.64 UR6, c[0x0][0xaf0] ;  /* 0x0002bc0000067ab9 */ /* 0x000fc60000000a00 */
[----:B------:R4:W5:Y:S01]  /*222f0*/  LDL R20, [R1+0x70] ;  /* 0x0000700001147983 */ /* 0x0009620000100800 */
[----:B------:R-:W-:-:S03]  /*22300*/  IMAD R2, R24, UR4, RZ ;  /* 0x0000000418027c24 */ /* 0x000fc6000f8e02ff */
[----:B------:R4:W5:Y:S01]  /*22310*/  LDL R14, [R1+0x6c] ;  /* 0x00006c00010e7983 */ /* 0x0009620000100800 */
[C---:B------:R-:W-:Y:S02]  /*22320*/  IMAD R5, R15.reuse, UR5, R2 ;  /* 0x000000050f057c24 */ /* 0x040fe4000f8e0202 */
[----:B------:R-:W-:Y:S01]  /*22330*/  IMAD.WIDE.U32 R2, R15, UR4, RZ ;  /* 0x000000040f027c25 */ /* 0x000fe2000f8e00ff */
[----:B------:R-:W-:-:S03]  /*22340*/  ULDC.64 UR4, c[0x0][0xae8] ;  /* 0x0002ba0000047ab9 */ /* 0x000fc60000000a00 */
[----:B------:R-:W-:Y:S02]  /*22350*/  IMAD.IADD R3, R3, 0x1, R5 ;  /* 0x0000000103037824 */ /* 0x000fe400078e0205 */
[----:B------:R-:W-:Y:S01]  /*22360*/  IMAD.WIDE.U32 R2, R232, UR4, R2 ;  /* 0x00000004e8027c25 */ /* 0x000fe2000f8e0002 */
[----:B---3--:R-:W-:-:S03]  /*22370*/  ISETP.NE.AND P0, PT, R11, 0x1, PT ;  /* 0x000000010b00780c */ /* 0x008fc60003f05270 */
[----:B------:R-:W-:Y:S01]  /*22380*/  IMAD R3, R232, UR5, R3 ;  /* 0x00000005e8037c24 */ /* 0x000fe2000f8e0203 */
[----:B------:R-:W-:Y:S01]  /*22390*/  ULDC.64 UR4, c[0x0][0xae0] ;  /* 0x0002b80000047ab9 */ /* 0x000fe20000000a00 */
[----:B------:R-:W-:-:S08]  /*223a0*/  IMAD.WIDE.U32 R2, R235, UR6, R2 ;  /* 0x00000006eb027c25 */ /* 0x000fd0000f8e0002 */
[----:B------:R-:W3:Y:S08]  /*223b0*/  @P0 LDC R6, c[0x0][0xbec] ;  /* 0x0002fb00ff060b82 */ /* 0x000ef00000000800 */
[----:B------:R-:W0:Y:S01]  /*223c0*/  @P0 LDC R7, c[0x0][0xbf0] ;  /* 0x0002fc00ff070b82 */ /* 0x000e220000000800 */
[----:B------:R-:W-:Y:S01]  /*223d0*/  IMAD R13, R0, R11, RZ ;  /* 0x0000000b000d7224 */ /* 0x000fe200078e02ff */
[----:B------:R-:W-:Y:S01]  /*223e0*/  BSSY B1, `(.L_x_670) ;  /* 0x0000033000017945 */ /* 0x000fe20003800000 */
[C---:B--2---:R-:W-:Y:S01]  /*223f0*/  LEA R9, R8.reuse, R4, 0x7 ;  /* 0x0000000408097211 */ /* 0x044fe200078e38ff */
[----:B------:R-:W-:-:S04]  /*22400*/  IMAD R12, R8, 0x80, R212 ;  /* 0x00000080080c7824 */ /* 0x000fc800078e02d4 */
[----:B---3--:R-:W-:-:S04]  /*22410*/  @P0 IMAD.HI.U32 R4, R9, R6, RZ ;  /* 0x0000000609040227 */ /* 0x008fc800078e00ff */
[----:B------:R-:W-:Y:S01]  /*22420*/  IMAD.MOV.U32 R5, RZ, RZ, R9 ;  /* 0x000000ffff057224 */ /* 0x000fe200078e0009 */
[----:B0-----:R-:W-:Y:S01]  /*22430*/  @P0 SHF.R.U32.HI R5, RZ, R7, R4 ;  /* 0x00000007ff050219 */ /* 0x001fe20000011604 */
[----:B------:R-:W-:-:S03]  /*22440*/  IMAD R6, R26, UR6, RZ ;  /* 0x000000061a067c24 */ /* 0x000fc6000f8e02ff */
[--C-:B------:R-:W-:Y:S01]  /*22450*/  SHF.R.S32.HI R4, RZ, 0x1f, R5.reuse ;  /* 0x0000001fff047819 */ /* 0x100fe20000011405 */
[----:B------:R-:W-:Y:S02]  /*22460*/  IMAD R7, R235, UR7, R6 ;  /* 0x00000007eb077c24 */ /* 0x000fe4000f8e0206 */
[----:B------:R-:W-:Y:S02]  /*22470*/  IMAD.MOV R6, RZ, RZ, -R5 ;  /* 0x000000ffff067224 */ /* 0x000fe400078e0a05 */
[----:B------:R-:W-:Y:S02]  /*22480*/  IMAD.IADD R3, R3, 0x1, R7 ;  /* 0x0000000103037824 */ /* 0x000fe400078e0207 */
[----:B------:R-:W-:Y:S02]  /*22490*/  IMAD R4, R4, UR4, RZ ;  /* 0x0000000404047c24 */ /* 0x000fe4000f8e02ff */
[----:B------:R-:W-:Y:S02]  /*224a0*/  IMAD R7, R11, R6, R9 ;  /* 0x000000060b077224 */ /* 0x000fe400078e0209 */
[----:B------:R-:W-:-:S02]  /*224b0*/  IMAD R9, R5, UR5, R4 ;  /* 0x0000000505097c24 */ /* 0x000fc4000f8e0204 */
[----:B------:R-:W-:Y:S01]  /*224c0*/  IMAD.WIDE.U32 R2, R5, UR4, R2 ;  /* 0x0000000405027c25 */ /* 0x000fe2000f8e0002 */
[----:B------:R-:W-:Y:S01]  /*224d0*/  SHF.R.S32.HI R4, RZ, 0x1f, R7 ;  /* 0x0000001fff047819 */ /* 0x000fe20000011407 */
[----:B------:R-:W-:-:S03]  /*224e0*/  ULDC.64 UR4, c[0x0][0xad8] ;  /* 0x0002b60000047ab9 */ /* 0x000fc60000000a00 */
[----:B------:R-:W-:Y:S01]  /*224f0*/  IADD3 R3, R3, R9, RZ ;  /* 0x0000000903037210 */ /* 0x000fe20007ffe0ff */
[----:B------:R-:W-:Y:S01]  /*22500*/  IMAD R4, R4, UR4, RZ ;  /* 0x0000000404047c24 */ /* 0x000fe2000f8e02ff */
[----:B------:R-:W-:-:S03]  /*22510*/  ISETP.GE.AND P2, PT, R12, R13, PT ;  /* 0x0000000d0c00720c */ /* 0x000fc60003f46270 */
[C---:B------:R-:W-:Y:S02]  /*22520*/  IMAD R5, R7.reuse, UR5, R4 ;  /* 0x0000000507057c24 */ /* 0x040fe4000f8e0204 */
[----:B------:R-:W-:Y:S01]  /*22530*/  IMAD.WIDE.U32 R2, R7, UR4, R2 ;  /* 0x0000000407027c25 */ /* 0x000fe2000f8e0002 */
[----:B------:R-:W-:-:S03]  /*22540*/  ULDC.64 UR4, c[0x0][0xa80] ;  /* 0x0002a00000047ab9 */ /* 0x000fc60000000a00 */
[----:B------:R-:W-:Y:S01]  /*22550*/  VIADD R0, R12, 0x20 ;  /* 0x000000200c007836 */ /* 0x000fe20000000000 */
[----:B------:R-:W-:Y:S02]  /*22560*/  IADD3 R3, R3, R5, RZ ;  /* 0x0000000503037210 */ /* 0x000fe40007ffe0ff */
[----:B------:R-:W-:Y:S02]  /*22570*/  LEA R10, P3, R2, UR4, 0x1 ;  /* 0x00000004020a7c11 */ /* 0x000fe4000f8608ff */
[-C--:B------:R-:W-:Y:S02]  /*22580*/  ISETP.GE.AND P1, PT, R0, R13.reuse, PT ;  /* 0x0000000d0000720c */ /* 0x080fe40003f26270 */
[----:B------:R-:W-:Y:S01]  /*22590*/  LEA.HI.X R11, R2, UR5, R3, 0x1, P3 ;  /* 0x00000005020b7c11 */ /* 0x000fe200098f0c03 */
[----:B------:R-:W-:Y:S01]  /*225a0*/  VIADD R0, R12, 0x40 ;  /* 0x000000400c007836 */ /* 0x000fe20000000000 */
[----:B------:R4:W0:Y:S04]  /*225b0*/  SHFL.IDX PT, R8, R10, RZ, 0x181f ;  /* 0x00181fff0a087589 */ /* 0x00082800000e0000 */
[----:B------:R4:W2:Y:S01]  /*225c0*/  SHFL.IDX PT, R9, R11, RZ, 0x181f ;  /* 0x00181fff0b097589 */ /* 0x0008a200000e0000 */
        /* <DEDUP_REMOVED lines=8> */
[----:B0-----:R-:W-:-:S04]  /*22650*/  @!P5 LEA R6, P6, R16, R8, 0x1 ;  /* 0x000000081006d211 */ /* 0x001fc800078c08ff */
[-C--:B--2---:R-:W-:Y:S02]  /*22660*/  @!P5 LEA.HI.X R7, R16, R9.reuse, R17, 0x1, P6 ;  /* 0x000000091007d211 */ /* 0x084fe400030f0c11 */
[CC--:B------:R-:W-:Y:S01]  /*22670*/  @!P3 LEA R4, P6, R218.reuse, R8.reuse, 0x1 ;  /* 0x00000008da04b211 */ /* 0x0c0fe200078c08ff */
[----:B-----5:R-:W-:Y:S02]  /*22680*/  @!P4 IMAD.SHL.U32 R15, R21, 0x8, RZ ;  /* 0x00000008150fc824 */ /* 0x020fe400078e00ff */
[----:B------:R3:W-:Y:S01]  /*22690*/  @!P5 ST.E.128 desc[UR6][R6.64], RZ ;  /* 0x000000ff0600d985 */ /* 0x0007e2000c101d06 */
[----:B------:R-:W-:Y:S02]  /*226a0*/  @!P3 LEA.HI.X R5, R218, R9, R20, 0x1, P6 ;  /* 0x00000009da05b211 */ /* 0x000fe400030f0c14 */
[----:B------:R-:W-:-:S04]  /*226b0*/  @!P2 LEA R2, P6, R219, R8, 0x1 ;  /* 0x00000008db02a211 */ /* 0x000fc800078c08ff */
[----:B------:R-:W-:Y:S01]  /*226c0*/  @!P2 LEA.HI.X R3, R219, R9, R14, 0x1, P6 ;  /* 0x00000009db03a211 */ /* 0x000fe200030f0c0e */
[----:B------:R-:W-:-:S05]  /*226d0*/  @!P4 IMAD.WIDE R8, R15, 0x2, R8 ;  /* 0x000000020f08c825 */ /* 0x000fca00078e0208 */
[----:B------:R3:W-:Y:S04]  /*226e0*/  @!P4 ST.E.128 desc[UR6][R8.64], RZ ;  /* 0x000000ff0800c985 */ /* 0x0007e8000c101d06 */
[----:B------:R3:W-:Y:S04]  /*226f0*/  @!P3 ST.E.128 desc[UR6][R4.64], RZ ;  /* 0x000000ff0400b985 */ /* 0x0007e8000c101d06 */
[----:B------:R3:W-:Y:S02]  /*22700*/  @!P2 ST.E.128 desc[UR6][R2.64], RZ ;  /* 0x000000ff0200a985 */ /* 0x0007e4000c101d06 */
.L_x_671:
[----:B------:R-:W-:Y:S05]  /*22710*/  BSYNC B1 ;  /* 0x0000000000017941 */ /* 0x000fea0003800000 */
.L_x_670:
[----:B--23--:R2:W3:Y:S01]  /*22720*/  SHFL.IDX PT, R9, R11, 0x1, 0x181f ;  /* 0x00381f000b097f89 */ /* 0x00c4e200000e0000 */
[----:B------:R-:W-:Y:S03]  /*22730*/  BSSY B1, `(.L_x_672) ;  /* 0x0000015000017945 */ /* 0x000fe60003800000 */
[----:B0-----:R2:W0:Y:S01]  /*22740*/  SHFL.IDX PT, R8, R10, 0x1, 0x181f ;  /* 0x00381f000a087f89 */ /* 0x00142200000e0000 */
        /* <DEDUP_REMOVED lines=9> */
[-C--:B---3--:R-:W-:Y:S02]  /*227e0*/  @!P4 LEA.HI.X R7, R16, R9.reuse, R17, 0x1, P6 ;  /* 0x000000091007c211 */ /* 0x088fe400030f0c11 */
[----:B------:R-:W-:Y:S01]  /*227f0*/  @!P1 LEA R2, P6, R219, R8, 0x1 ;  /* 0x00000008db029211 */ /* 0x000fe200078c08ff */
[----:B-----5:R-:W-:Y:S01]  /*22800*/  @!P3 IMAD.SHL.U32 R15, R21, 0x8, RZ ;  /* 0x00000008150fb824 */ /* 0x020fe200078e00ff */
[-C--:B------:R-:W-:Y:S01]  /*22810*/  @!P2 LEA.HI.X R5, R218, R9.reuse, R20, 0x1, P5 ;  /* 0x00000009da05a211 */ /* 0x080fe200028f0c14 */
[----:B------:R0:W-:Y:S01]  /*22820*/  @!P4 ST.E.128 desc[UR6][R6.64], RZ ;  /* 0x000000ff0600c985 */ /* 0x0001e2000c101d06 */
[----:B------:R-:W-:Y:S01]  /*22830*/  @!P1 LEA.HI.X R3, R219, R9, R14, 0x1, P6 ;  /* 0x00000009db039211 */ /* 0x000fe200030f0c0e */
[----:B------:R-:W-:-:S05]  /*22840*/  @!P3 IMAD.WIDE R8, R15, 0x2, R8 ;  /* 0x000000020f08b825 */ /* 0x000fca00078e0208 */
[----:B------:R0:W-:Y:S04]  /*22850*/  @!P3 ST.E.128 desc[UR6][R8.64], RZ ;  /* 0x000000ff0800b985 */ /* 0x0001e8000c101d06 */
[----:B------:R0:W-:Y:S04]  /*22860*/  @!P2 ST.E.128 desc[UR6][R4.64], RZ ;  /* 0x000000ff0400a985 */ /* 0x0001e8000c101d06 */
[----:B------:R0:W-:Y:S02]  /*22870*/  @!P1 ST.E.128 desc[UR6][R2.64], RZ ;  /* 0x000000ff02009985 */ /* 0x0001e4000c101d06 */
.L_x_673:
[----:B------:R-:W-:Y:S05]  /*22880*/  BSYNC B1 ;  /* 0x0000000000017941 */ /* 0x000fea0003800000 */
.L_x_672:
[----:B0--3--:R0:W3:Y:S01]  /*22890*/  SHFL.IDX PT, R9, R11, 0x2, 0x181f ;  /* 0x00581f000b097f89 */ /* 0x0090e200000e0000 */
        /* <DEDUP_REMOVED lines=12> */
[----:B-----5:R-:W-:Y:S01]  /*22960*/  @!P4 IMAD.SHL.U32 R15, R21, 0x8, RZ ;  /* 0x00000008150fc824 */ /* 0x020fe200078e00ff */
[-C--:B---3--:R-:W-:Y:S02]  /*22970*/  @!P3 LEA.HI.X R7, R16, R9.reuse, R17, 0x1, P0 ;  /* 0x000000091007b211 */ /* 0x088fe400000f0c11 */
[-C--:B------:R-:W-:Y:S02]  /*22980*/  @!P5 LEA.HI.X R5, R218, R9.reuse, R20, 0x1, P1 ;  /* 0x00000009da05d211 */ /* 0x080fe400008f0c14 */
[----:B------:R-:W-:Y:S01]  /*22990*/  @!P6 LEA.HI.X R3, R219, R9, R14, 0x1, P2 ;  /* 0x00000009db03e211 */ /* 0x000fe200010f0c0e */
[----:B------:R-:W-:Y:S01]  /*229a0*/  @!P4 IMAD.WIDE R8, R15, 0x2, R8 ;  /* 0x000000020f08c825 */ /* 0x000fe200078e0208 */
[----:B------:R0:W-:Y:S04]  /*229b0*/  @!P3 ST.E.128 desc[UR6][R6.64], RZ ;  /* 0x000000ff0600b985 */ /* 0x0001e8000c101d06 */
[----:B------:R0:W-:Y:S04]  /*229c0*/  @!P4 ST.E.128 desc[UR6][R8.64], RZ ;  /* 0x000000ff0800c985 */ /* 0x0001e8000c101d06 */
[----:B------:R0:W-:Y:S04]  /*229d0*/  @!P5 ST.E.128 desc[UR6][R4.64], RZ ;  /* 0x000000ff0400d985 */ /* 0x0001e8000c101d06 */
[----:B------:R0:W-:Y:S02]  /*229e0*/  @!P6 ST.E.128 desc[UR6][R2.64], RZ ;  /* 0x000000ff0200e985 */ /* 0x0001e4000c101d06 */
.L_x_675:
[----:B------:R-:W-:Y:S05]  /*229f0*/  BSYNC B1 ;  /* 0x0000000000017941 */ /* 0x000fea0003800000 */
.L_x_674:
[----:B------:R-:W-:Y:S01]  /*22a00*/  IADD3 R0, R12, 0x60, RZ ;  /* 0x000000600c007810 */ /* 0x000fe20007ffe0ff */
[----:B0--3--:R3:W0:Y:S03]  /*22a10*/  SHFL.IDX PT, R9, R11, 0x3, 0x181f ;  /* 0x00781f000b097f89 */ /* 0x00962600000e0000 */
[----:B------:R-:W-:Y:S01]  /*22a20*/  ISETP.GE.AND P0, PT, R0, R13, PT ;  /* 0x0000000d0000720c */ /* 0x000fe20003f06270 */
[----:B------:R3:W0:-:S12]  /*22a30*/  SHFL.IDX PT, R8, R10, 0x3, 0x181f ;  /* 0x00781f000a087f89 */ /* 0x00061800000e0000 */
[----:B---3--:R-:W-:Y:S05]  /*22a40*/  @P0 BRA `(.L_x_664) ;  /* 0x0000000000480947 */ /* 0x008fea0003800000 */
        /* <DEDUP_REMOVED lines=9> */
[----:B--2-45:R-:W-:Y:S01]  /*22ae0*/  @!P4 IMAD.SHL.U32 R11, R21, 0x8, RZ ;  /* 0x00000008150bc824 */ /* 0x034fe200078e00ff */
[-C--:B------:R-:W-:Y:S02]  /*22af0*/  @!P3 LEA.HI.X R7, R16, R9.reuse, R17, 0x1, P0 ;  /* 0x000000091007b211 */ /* 0x080fe400000f0c11 */
[-C--:B------:R-:W-:Y:S02]  /*22b00*/  @!P5 LEA.HI.X R5, R218, R9.reuse, R20, 0x1, P1 ;  /* 0x00000009da05d211 */ /* 0x080fe400008f0c14 */
[----:B------:R-:W-:Y:S01]  /*22b10*/  @!P6 LEA.HI.X R3, R219, R9, R14, 0x1, P2 ;  /* 0x00000009db03e211 */ /* 0x000fe200010f0c0e */
[----:B------:R-:W-:Y:S01]  /*22b20*/  @!P4 IMAD.WIDE R8, R11, 0x2, R8 ;  /* 0x000000020b08c825 */ /* 0x000fe200078e0208 */
[----:B------:R3:W-:Y:S04]  /*22b30*/  @!P3 ST.E.128 desc[UR6][R6.64], RZ ;  /* 0x000000ff0600b985 */ /* 0x0007e8000c101d06 */
[----:B------:R3:W-:Y:S04]  /*22b40*/  @!P4 ST.E.128 desc[UR6][R8.64], RZ ;  /* 0x000000ff0800c985 */ /* 0x0007e8000c101d06 */
[----:B------:R3:W-:Y:S04]  /*22b50*/  @!P5 ST.E.128 desc[UR6][R4.64], RZ ;  /* 0x000000ff0400d985 */ /* 0x0007e8000c101d06 */
[----:B------:R3:W-:Y:S02]  /*22b60*/  @!P6 ST.E.128 desc[UR6][R2.64], RZ ;  /* 0x000000ff0200e985 */ /* 0x0007e4000c101d06 */
.L_x_664:
[----:B------:R-:W-:Y:S05]  /*22b70*/  BSYNC B0 ;  /* 0x0000000000007941 */ /* 0x000fea0003800000 */
.L_x_654:
[----:B------:R-:W-:Y:S02]  /*22b80*/  ULDC UR4, c[0x0][0xc3c] ;  /* 0x00030f0000047ab9 */ /* 0x000fe40000000800 */
[----:B-1----:R-:W-:-:S13]  /*22b90*/  ISETP.GE.AND P0, PT, R143, UR4, PT ;  /* 0x000000048f007c0c */ /* 0x002fda000bf06270 */
[----:B------:R-:W-:Y:S05]  /*22ba0*/  @!P0 BRA `(.L_x_676) ;  /* 0xfffffdf000048947 */ /* 0x000fea000383ffff */
[----:B------:R-:W-:Y:S05]  /*22bb0*/  BRA `(.L_x_444) ;  /* 0x0000009000bc7947 */ /* 0x000fea0003800000 */
.L_x_442:
[----:B------:R-:W-:-:S08]  /*22bc0*/  NOP ;  /* 0x0000000000007918 */ /* 0x000fd00000000000 */
[----:B------:R-:W0:-:S00]  /*22bd0*/  USETMAXREG.DEALLOC.CTAPOOL 0x18 ;  /* 0x00000018000079c8 */ /* 0x000e0000080e0500 */
[----:B0-----:R-:W2:Y:S01]  /*22be0*/  LDL.LU R2, [R1+0x10] ;  /* 0x0000100001027983 */ /* 0x001ea20000300800 */
[----:B------:R-:W-:Y:S01]  /*22bf0*/  LOP3.LUT R0, R0, 0x3, RZ, 0xc0, !PT ;  /* 0x0000000300007812 */ /* 0x000fe200078ec0ff */
[----:B------:R-:W-:-:S05]  /*22c00*/  IMAD.MOV.U32 R7, RZ, RZ, RZ ;  /* 0x000000ffff077224 */ /* 0x000fca00078e00ff */
[----:B------:R-:W0:Y:S02]  /*22c10*/  SHFL.IDX PT, R0, R0, RZ, 0x1f ;  /* 0x00001fff00007589 */ /* 0x000e2400000e0000 */
[----:B0-----:R-:W-:Y:S02]  /*22c20*/  ISETP.NE.AND P0, PT, R0, RZ, PT ;  /* 0x000000ff0000720c */ /* 0x001fe40003f05270 */
[----:B--2---:R-:W-:-:S11]  /*22c30*/  LOP3.LUT R2, R2, 0xffffffef, RZ, 0xc0, !PT ;  /* 0xffffffef02027812 */ /* 0x004fd600078ec0ff */
[----:B------:R-:W-:-:S05]  /*22c40*/  @P0 LOP3.LUT R2, R2, 0x10, RZ, 0xfc, !PT ;  /* 0x0000001002020812 */ /* 0x000fca00078efcff */
[----:B------:R0:W-:Y:S01]  /*22c50*/  STL [R1+0x10], R2 ;  /* 0x0000100201007387 */ /* 0x0001e20000100800 */
        /* <DEDUP_REMOVED lines=10> */
.L_x_677:
[----:B------:R-:W-:Y:S01]  /*22d00*/  LOP3.LUT R0, R6, 0x1f, RZ, 0xc0, !PT ;  /* 0x0000001f06007812 */ /* 0x000fe200078ec0ff */
[----:B------:R-:W-:Y:S01]  /*22d10*/  ULDC UR4, c[0x0][0xc3c] ;  /* 0x00030f0000047ab9 */ /* 0x000fe20000000800 */
[----:B------:R-:W-:Y:S01]  /*22d20*/  ULDC.64 UR6, c[0x0][0x208] ;  /* 0x0000820000067ab9 */ /* 0x000fe20000000a00 */
[----:B------:R-:W-:Y:S01]  /*22d30*/  IMAD.MOV.U32 R10, RZ, RZ, RZ ;  /* 0x000000ffff0a7224 */ /* 0x000fe200078e00ff */
[----:B------:R-:W-:Y:S01]  /*22d40*/  ISETP.NE.AND P0, PT, R0, 0x1f, PT ;  /* 0x0000001f0000780c */ /* 0x000fe20003f05270 */
[----:B------:R-:W-:-:S03]  /*22d50*/  ULDC UR5, c[0x0][0xc38] ;  /* 0x00030e0000057ab9 */ /* 0x000fc60000000800 */
[----:B------:R-:W-:-:S13]  /*22d60*/  ISETP.GE.OR P1, PT, R0, UR4, !P0 ;  /* 0x0000000400007c0c */ /* 0x000fda000c726670 */
[----:B0-----:R-:W0:Y:S08]  /*22d70*/  @!P1 LDC.64 R2, c[0x0][0xc80] ;  /* 0x00032000ff029b82 */ /* 0x001e300000000a00 */
        /* <DEDUP_REMOVED lines=14> */
[----:B-1----:R-:W-:-:S04]  /*22e60*/  SEL R5, R5, RZ, P1 ;  /* 0x000000ff05057207 */ /* 0x002fc80000800000 */
[----:B------:R-:W-:-:S05]  /*22e70*/  IADD3 R5, R4, R5, RZ ;  /* 0x0000000504057210 */ /* 0x000fca0007ffe0ff */
        /* <DEDUP_REMOVED lines=10> */
[----:B-1----:R-:W-:-:S04]  /*22f20*/  SEL R2, R2, RZ, P5 ;  /* 0x000000ff02027207 */ /* 0x002fc80002800000 */
[----:B------:R-:W-:-:S05]  /*22f30*/  IADD3 R2, R3, R2, RZ ;  /* 0x0000000203027210 */ /* 0x000fca0007ffe0ff */
        /* <DEDUP_REMOVED lines=8> */
.L_x_681:
[----:B------:R-:W0:Y:S01]  /*22fc0*/  LDC R2, c[0x0][0xc3c] ;  /* 0x00030f00ff027b82 */ /* 0x000e220000000800 */
[----:B------:R-:W-:Y:S01]  /*22fd0*/  ULDC UR7, c[0x0][0xc3c] ;  /* 0x00030f0000077ab9 */ /* 0x000fe20000000800 */
[----:B------:R-:W-:Y:S01]  /*22fe0*/  UIADD3 UR4, UR4, 0x1f, URZ ;  /* 0x0000001f04047890 */ /* 0x000fe2000fffe03f */
[----:B------:R-:W-:-:S05]  /*22ff0*/  IMAD.U32 R3, RZ, RZ, UR7 ;  /* 0x00000007ff037e24 */ /* 0x000fca000f8e00ff */
[----:B------:R1:W-:Y:S01]  /*23000*/  STL [R1+0xc], R3 ;  /* 0x00000c0301007387 */ /* 0x0003e20000100800 */
[----:B0-----:R-:W-:-:S13]  /*23010*/  ISETP.LE.AND P6, PT, R2, UR4, PT ;  /* 0x0000000402007c0c */ /* 0x001fda000bfc3270 */
[----:B-1----:R-:W-:Y:S05]  /*23020*/  @P6 BRA `(.L_x_680) ;  /* 0x0000000400a86947 */ /* 0x002fea0003800000 */
[----:B------:R-:W-:Y:S01]  /*23030*/  IADD3 R9, R0, UR4, RZ ;  /* 0x0000000400097c10 */ /* 0x000fe2000fffe0ff */
[----:B------:R-:W-:Y:S01]  /*23040*/  IMAD.MOV.U32 R7, RZ, RZ, RZ ;  /* 0x000000ffff077224 */ /* 0x000fe200078e00ff */
[----:B------:R-:W-:Y:S02]  /*23050*/  ULDC.64 UR8, c[0x0][0x208] ;  /* 0x0000820000087ab9 */ /* 0x000fe40000000a00 */
        /* <DEDUP_REMOVED lines=13> */
[----:B0-----:R-:W-:-:S04]  /*23130*/  SEL R5, R5, RZ, P2 ;  /* 0x000000ff05057207 */ /* 0x001fc80001000000 */
[----:B------:R-:W-:-:S05]  /*23140*/  IADD3 R5, R4, R5, RZ ;  /* 0x0000000504057210 */ /* 0x000fca0007ffe0ff */
        /* <DEDUP_REMOVED lines=10> */
[----:B0-----:R-:W-:-:S05]  /*231f0*/  IMAD R11, R4, UR5, RZ ;  /* 0x00000005040b7c24 */ /* 0x001fca000f8e02ff */
[----:B------:R-:W-:-:S04]  /*23200*/  IADD3 R8, R11, R8, RZ ;  /* 0x000000080b087210 */ /* 0x000fc80007ffe0ff */
[----:B------:R-:W-:-:S13]  /*23210*/  ISETP.GT.AND P6, PT, R8, UR6, PT ;  /* 0x0000000608007c0c */ /* 0x000fda000bfc4270 */
[----:B------:R-:W-:Y:S05]  /*23220*/  @!P6 BRA `(.L_x_681) ;  /* 0xfffffffc0064e947 */ /* 0x000fea000383ffff */
.L_x_679:
[----:B------:R-:W-:Y:S01]  /*23230*/  IMAD.IADD R11, R8, 0x1, -R11 ;  /* 0x00000001080b7824 */ /* 0x000fe200078e0a0b */
[----:B------:R-:W-:-:S03]  /*23240*/  MOV R14, RZ ;  /* 0x000000ff000e7202 */ /* 0x000fc60000000f00 */
        /* <DEDUP_REMOVED lines=18> */
.L_x_682:
        /* <DEDUP_REMOVED lines=11> */
[----:B------:R-:W-:Y:S01]  /*23420*/  IMAD R2, R11, R14, R3 ;  /* 0x0000000e0b027224 */ /* 0x000fe200078e0203 */
[----:B-1----:R-:W-:-:S04]  /*23430*/  IADD3 R3, R12, 0xffffffe, RZ ;  /* 0x0ffffffe0c037810 */ /* 0x002fc80007ffe0ff */
[----:B------:R-:W-:Y:S02]  /*23440*/  ISETP.GT.U32.AND P1, PT, R5, R2, PT ;  /* 0x000000020500720c */ /* 0x000fe40003f24070 */
[----:B------:R-:W0:Y:S11]  /*23450*/  F2I.FTZ.U32.TRUNC.NTZ R3, R3 ;  /* 0x0000000300037305 */ /* 0x000e36000021f000 */
[----:B------:R-:W-:Y:S01]  /*23460*/  @!P1 IMAD.IADD R2, R2, 0x1, -R5 ;  /* 0x0000000102029824 */ /* 0x000fe200078e0a05 */
[----:B------:R-:W-:-:S02]  /*23470*/  @!P1 IADD3 R11, R11, 0x1, RZ ;  /* 0x000000010b0b9810 */ /* 0x000fc40007ffe0ff */
        /* <DEDUP_REMOVED lines=20> */
[-C--:B------:R-:W-:Y:S01]  /*235c0*/  @!P1 IADD3 R3, R3, -R8.reuse, RZ ;  /* 0x8000000803039210 */ /* 0x080fe20007ffe0ff */
[----:B------:R-:W-:Y:S01]  /*235d0*/  @!P1 VIADD R5, R5, 0x1 ;  /* 0x0000000105059836 */ /* 0x000fe20000000000 */
[----:B------:R-:W-:Y:S02]  /*235e0*/  ISETP.NE.AND P1, PT, R9, RZ, PT ;  /* 0x000000ff0900720c */ /* 0x000fe40003f25270 */
[----:B------:R-:W-:-:S13]  /*235f0*/  ISETP.GE.U32.AND P0, PT, R3, R8, PT ;  /* 0x000000080300720c */ /* 0x000fda0003f06070 */
[----:B------:R-:W-:-:S04]  /*23600*/  @P0 VIADD R5, R5, 0x1 ;  /* 0x0000000105050836 */ /* 0x000fc80000000000 */
[----:B------:R-:W-:Y:S01]  /*23610*/  @!P2 IMAD.MOV R5, RZ, RZ, -R5 ;  /* 0x000000ffff05a224 */ /* 0x000fe200078e0a05 */
[----:B------:R-:W-:-:S04]  /*23620*/  @!P1 LOP3.LUT R5, RZ, R9, RZ, 0x33, !PT ;  /* 0x00000009ff059212 */ /* 0x000fc800078e33ff */
[----:B------:R-:W-:-:S05]  /*23630*/  IADD3 R2, -R5, RZ, RZ ;  /* 0x000000ff05027210 */ /* 0x000fca0007ffe1ff */
[C---:B------:R-:W-:Y:S02]  /*23640*/  IMAD R11, R9.reuse, R2, R11 ;  /* 0x00000002090b7224 */ /* 0x040fe400078e020b */
[----:B------:R-:W-:Y:S02]  /*23650*/  IMAD R2, R9, 0x1000000, R5 ;  /* 0x0100000009027824 */ /* 0x000fe400078e0205 */
[----:B------:R-:W-:Y:S02]  /*23660*/  IMAD.IADD R5, R10, 0x1, -R7 ;  /* 0x000000010a057824 */ /* 0x000fe400078e0a07 */
[----:B------:R-:W-:Y:S01]  /*23670*/  IMAD R3, R11, 0x10000, R2 ;  /* 0x000100000b037824 */ /* 0x000fe200078e0202 */
[----:B------:R-:W-:Y:S02]  /*23680*/  IADD3 R2, R4, UR4, RZ ;  /* 0x0000000404027c10 */ /* 0x000fe4000fffe0ff */
[----:B------:R1:W-:Y:S04]  /*23690*/  STL [R1+0x4], R5 ;  /* 0x0000040501007387 */ /* 0x0003e80000100800 */
[----:B------:R1:W-:Y:S04]  /*236a0*/  STL [R1+0xc], R2 ;  /* 0x00000c0201007387 */ /* 0x0003e80000100800 */
[----:B------:R1:W-:Y:S01]  /*236b0*/  STL [R1+0x8], R3 ;  /* 0x0000080301007387 */ /* 0x0003e20000100800 */
[----:B------:R-:W-:Y:S05]  /*236c0*/  BRA `(.L_x_683) ;  /* 0x0000000000107947 */ /* 0x000fea0003800000 */
.L_x_680:
[----:B------:R-:W-:Y:S01]  /*236d0*/  IMAD.U32 R2, RZ, RZ, UR6 ;  /* 0x00000006ff027e24 */ /* 0x000fe2000f8e00ff */
[----:B------:R0:W-:Y:S04]  /*236e0*/  STL [R1+0x4], RZ ;  /* 0x000004ff01007387 */ /* 0x0001e80000100800 */
[----:B------:R0:W-:Y:S04]  /*236f0*/  STL [R1+0x8], RZ ;  /* 0x000008ff01007387 */ /* 0x0001e80000100800 */
[----:B------:R0:W-:Y:S02]  /*23700*/  STL [R1], R2 ;  /* 0x0000000201007387 */ /* 0x0001e40000100800 */
.L_x_683:
        /* <DEDUP_REMOVED lines=10> */
.L_x_678:
[----:B-1----:R-:W3:Y:S01]  /*237b0*/  LDL R0, [R1+0xc] ;  /* 0x00000c0001007983 */ /* 0x002ee20000100800 */
[----:B------:R-:W-:Y:S01]  /*237c0*/  ULDC UR4, c[0x0][0xc3c] ;  /* 0x00030f0000047ab9 */ /* 0x000fe20000000800 */
[----:B------:R-:W-:Y:S01]  /*237d0*/  IMAD.MOV.U32 R19, RZ, RZ, RZ ;  /* 0x000000ffff137224 */ /* 0x000fe200078e00ff */
[----:B---3--:R-:W-:Y:S01]  /*237e0*/  ISETP.GE.AND P0, PT, R0, UR4, PT ;  /* 0x0000000400007c0c */ /* 0x008fe2000bf06270 */
[----:B------:R-:W-:-:S05]  /*237f0*/  IMAD.MOV.U32 R0, RZ, RZ, 0x1 ;  /* 0x00000001ff007424 */ /* 0x000fca00078e00ff */
[----:B------:R1:W-:Y:S04]  /*23800*/  STL [R1+0x18], R0 ;  /* 0x0000180001007387 */ /* 0x0003e80000100800 */
[----:B------:R1:W-:Y:S03]  /*23810*/  STL [R1+0x64], RZ ;  /* 0x000064ff01007387 */ /* 0x0003e60000100800 */
[----:B------:R-:W-:Y:S05]  /*23820*/  @P0 BRA `(.L_x_684) ;  /* 0x0000008000c00947 */ /* 0x000fea0003800000 */
[----:B------:R-:W3:Y:S01]  /*23830*/  LDL.LU R4, [R1+0x10] ;  /* 0x0000100001047983 */ /* 0x000ee20000300800 */
[C---:B-1----:R-:W-:Y:S01]  /*23840*/  SHF.L.U32 R0, R6.reuse, 0x3, RZ ;  /* 0x0000000306007819 */ /* 0x042fe200000006ff */
[----:B------:R-:W1:Y:S01]  /*23850*/  S2UR UR5, SR_CgaCtaId ;  /* 0x00000000000579c3 */ /* 0x000e620000008800 */
[----:B------:R-:W-:Y:S01]  /*23860*/  LOP3.LUT R5, R6, 0x7f, RZ, 0xc0, !PT ;  /* 0x0000007f06057812 */ /* 0x000fe200078ec0ff */
[----:B------:R-:W-:Y:S01]  /*23870*/  UMOV UR4, 0x400 ;  /* 0x0000040000047882 */ /* 0x000fe20000000000 */
[C---:B------:R-:W-:Y:S01]  /*23880*/  LOP3.LUT R3, R0.reuse, 0x1f8, RZ, 0xc0, !PT ;  /* 0x000001f800037812 */ /* 0x040fe200078ec0ff */
[----:B------:R-:W-:Y:S01]  /*23890*/  BSSY B8, `(.L_x_684) ;  /* 0x0000829000087945 */ /* 0x000fe20003800000 */
[C---:B------:R-:W-:Y:S01]  /*238a0*/  ISETP.NE.AND P1, PT, R5.reuse, RZ, PT ;  /* 0x000000ff0500720c */ /* 0x040fe20003f25270 */
[----:B0-----:R-:W-:Y:S01]  /*238b0*/  IMAD.SHL.U32 R2, R5, 0x8, RZ ;  /* 0x0000000805027824 */ /* 0x001fe200078e00ff */
[----:B------:R-:W-:Y:S01]  /*238c0*/  LOP3.LUT R3, R3, 0x38, R6, 0x78, !PT ;  /* 0x0000003803037812 */ /* 0x000fe200078e7806 */
[----:B------:R-:W-:Y:S01]  /*238d0*/  IMAD.MOV.U32 R19, RZ, RZ, RZ ;  /* 0x000000ffff137224 */ /* 0x000fe200078e00ff */
[----:B------:R-:W-:Y:S01]  /*238e0*/  LOP3.LUT R0, R0, 0x38, RZ, 0xc0, !PT ;  /* 0x0000003800007812 */ /* 0x000fe200078ec0ff */
[----:B------:R-:W-:Y:S01]  /*238f0*/  ULDC.64 UR38, c[0x0][0x198] ;  /* 0x0000660000267ab9 */ /* 0x000fe20000000a00 */
[----:B------:R-:W-:Y:S01]  /*23900*/  LOP3.LUT R3, R3, 0x200, R2, 0xf8, !PT ;  /* 0x0000020003037812 */ /* 0x000fe200078ef802 */
[----:B------:R-:W-:Y:S01]  /*23910*/  ULOP3.LUT UR37, UR60, 0x2, URZ, 0xfc, !UPT ;  /* 0x000000023c257892 */ /* 0x000fe2000f8efc3f */
[C---:B------:R-:W-:Y:S01]  /*23920*/  LOP3.LUT P0, R2, R6.reuse, 0x1f, RZ, 0xc0, !PT ;  /* 0x0000001f06027812 */ /* 0x040fe2000780c0ff */
[----:B------:R-:W-:Y:S01]  /*23930*/  IMAD.SHL.U32 R6, R6, 0x10, RZ ;  /* 0x0000001006067824 */ /* 0x000fe200078e00ff */
[----:B------:R-:W-:-:S03]  /*23940*/  ULDC UR36, c[0x0][0xc] ;  /* 0x0000030000247ab9 */ /* 0x000fc60000000800 */
[----:B------:R0:W-:Y:S01]  /*23950*/  STL [R1+0x30], R2 ;  /* 0x0000300201007387 */ /* 0x0001e20000100800 */
[----:B-1----:R-:W-:Y:S01]  /*23960*/  ULEA UR4, UR5, UR4, 0x18 ;  /* 0x0000000405047291 */ /* 0x002fe2000f8ec03f */
[----:B0-----:R-:W-:-:S05]  /*23970*/  SHF.R.U32.HI R2, RZ, 0x3, R5 ;  /* 0x00000003ff027819 */ /* 0x001fca0000011605 */
[----:B------:R-:W-:Y:S01]  /*23980*/  IMAD.U32 R18, RZ, RZ, UR4 ;  /* 0x00000004ff127e24 */ /* 0x000fe2000f8e00ff */
[----:B---3--:R-:W-:-:S04]  /*23990*/  LOP3.LUT R4, R4, 0xfffffffd, RZ, 0xc0, !PT ;  /* 0xfffffffd04047812 */ /* 0x008fc800078ec0ff */
[----:B------:R-:W-:-:S04]  /*239a0*/  @P1 LOP3.LUT R4, R4, 0x2, RZ, 0xfc, !PT ;  /* 0x0000000204041812 */ /* 0x000fc800078efcff */
[----:B------:R-:W-:-:S04]  /*239b0*/  LOP3.LUT R4, R4, 0xfffffffe, RZ, 0xc0, !PT ;  /* 0xfffffffe04047812 */ /* 0x000fc800078ec0ff */
[----:B------:R-:W-:Y:S02]  /*239c0*/  @P0 LOP3.LUT R4, R4, 0x1, RZ, 0xfc, !PT ;  /* 0x0000000104040812 */ /* 0x000fe400078efcff */
[----:B------:R-:W-:Y:S02]  /*239d0*/  ISETP.NE.OR P0, PT, R5, RZ, !P0 ;  /* 0x000000ff0500720c */ /* 0x000fe40004705670 */
[----:B------:R-:W-:Y:S02]  /*239e0*/  LOP3.LUT R4, R4, 0xfffffff7, RZ, 0xc0, !PT ;  /* 0xfffffff704047812 */ /* 0x000fe400078ec0ff */
[----:B------:R-:W-:Y:S02]  /*239f0*/  LOP3.LUT R5, R2, 0x70, R6, 0xf8, !PT ;  /* 0x0000007002057812 */ /* 0x000fe400078ef806 */
[----:B------:R-:W-:Y:S02]  /*23a00*/  LEA R2, R3, R18, 0x1 ;  /* 0x0000001203027211 */ /* 0x000fe400078e08ff */
[----:B------:R-:W-:-:S03]  /*23a10*/  LOP3.LUT R3, R0, 0x40, RZ, 0xfc, !PT ;  /* 0x0000004000037812 */ /* 0x000fc600078efcff */
[----:B------:R0:W-:Y:S02]  /*23a20*/  STL [R1+0x2c], R2 ;  /* 0x00002c0201007387 */ /* 0x0001e40000100800 */
[----:B------:R-:W-:Y:S02]  /*23a30*/  @P0 LOP3.LUT R4, R4, 0x8, RZ, 0xfc, !PT ;  /* 0x0000000804040812 */ /* 0x000fe400078efcff */
[----:B------:R-:W-:Y:S04]  /*23a40*/  STL [R1+0x64], RZ ;  /* 0x000064ff01007387 */ /* 0x000fe80000100800 */
[----:B------:R1:W-:Y:S01]  /*23a50*/  STL [R1+0x10], R4 ;  /* 0x0000100401007387 */ /* 0x0003e20000100800 */
[----:B0-----:R-:W-:-:S05]  /*23a60*/  IMAD.MOV.U32 R2, RZ, RZ, 0x1 ;  /* 0x00000001ff027424 */ /* 0x001fca00078e00ff */
[----:B------:R0:W-:Y:S01]  /*23a70*/  STL [R1+0x24], R2 ;  /* 0x0000240201007387 */ /* 0x0001e20000100800 */
[----:B-1----:R-:W-:-:S03]  /*23a80*/  IMAD.MOV.U32 R4, RZ, RZ, 0x1 ;  /* 0x00000001ff047424 */ /* 0x002fc600078e00ff */
[----:B------:R1:W-:Y:S04]  /*23a90*/  STL [R1+0x20], RZ ;  /* 0x000020ff01007387 */ /* 0x0003e80000100800 */
[----:B------:R1:W-:Y:S01]  /*23aa0*/  STL [R1+0x18], R4 ;  /* 0x0000180401007387 */ /* 0x0003e20000100800 */
[C---:B0-----:R-:W-:Y:S02]  /*23ab0*/  LOP3.LUT R2, R0.reuse, 0x80, RZ, 0xfc, !PT ;  /* 0x0000008000027812 */ /* 0x041fe400078efcff */
[----:B------:R-:W-:-:S07]  /*23ac0*/  LOP3.LUT R0, R0, 0xc0, RZ, 0xfc, !PT ;  /* 0x000000c000007812 */ /* 0x000fce00078efcff */
.L_x_847:
[----:B------:R-:W3:Y:S01]  /*23ad0*/  LDL R0, [R1+0xc] ;  /* 0x00000c0001007983 */ /* 0x000ee20000100800 */
[----:B------:R-:W3:Y:S01]  /*23ae0*/  LDC.64 R2, c[0x0][0xc88] ;  /* 0x00032200ff027b82 */ /* 0x000ee20000000a00 */
[----:B------:R-:W-:Y:S01]  /*23af0*/  ULDC.64 UR4, c[0x0][0x208] ;  /* 0x0000820000047ab9 */ /* 0x000fe20000000a00 */
[----:B---3--:R-:W-:-:S05]  /*23b00*/  IMAD.WIDE R2, R0, 0x4, R2 ;  /* 0x0000000400027825 */ /* 0x008fca00078e0202 */
[----:B-1----:R-:W1:Y:S01]  /*23b10*/  LDG.E R15, desc[UR4][R2.64] ;  /* 0x00000004020f7981 */ /* 0x002e62000c1e1900 */
[----:B------:R-:W-:Y:S05]  /*23b20*/  YIELD ;  /* 0x0000000000007946 */ /* 0x000fea0003800000 */
[----:B------:R-:W-:Y:S01]  /*23b30*/  ULDC.64 UR4, c[0x0][0xa28] ;  /* 0x00028a0000047ab9 */ /* 0x000fe20000000a00 */
[----:B------:R-:W-:Y:S01]  /*23b40*/  ULDC.64 UR10, c[0x0][0xa18] ;  /* 0x00028600000a7ab9 */ /* 0x000fe20000000a00 */
[----:B------:R-:W-:Y:S01]  /*23b50*/  ISETP.NE.U32.AND P0, PT, RZ, UR4, PT ;  /* 0x00000004ff007c0c */ /* 0x000fe2000bf05070 */
[----:B------:R-:W-:Y:S01]  /*23b60*/  ULDC.64 UR6, c[0x0][0xa08] ;  /* 0x0002820000067ab9 */ /* 0x000fe20000000a00 */
[----:B------:R-:W-:Y:S01]  /*23b70*/  ISETP.NE.U32.AND P3, PT, RZ, UR10, PT ;  /* 0x0000000aff007c0c */ /* 0x000fe2000bf65070 */
[----:B------:R-:W-:Y:S01]  /*23b80*/  ULDC.64 UR12, c[0x0][0x208] ;  /* 0x00008200000c7ab9 */ /* 0x000fe20000000a00 */
[----:B------:R-:W-:Y:S01]  /*23b90*/  ISETP.NE.AND.EX P0, PT, RZ, UR5, PT, P0 ;  /* 0x00000005ff007c0c */ /* 0x000fe2000bf05300 */
[----:B------:R-:W-:Y:S01]  /*23ba0*/  IMAD.MOV.U32 R12, RZ, RZ, RZ ;  /* 0x000000ffff0c7224 */ /* 0x000fe200078e00ff */
[----:B------:R-:W-:Y:S01]  /*23bb0*/  ISETP.NE.AND.EX P3, PT, RZ, UR11, PT, P3 ;  /* 0x0000000bff007c0c */ /* 0x000fe2000bf65330 */
[----:B------:R-:W-:Y:S01]  /*23bc0*/  ULDC.64 UR8, c[0x0][0xa10] ;  /* 0x0002840000087ab9 */ /* 0x000fe20000000a00 */
[----:B------:R-:W-:-:S02]  /*23bd0*/  MOV R0, RZ ;  /* 0x000000ff00007202 */ /* 0x000fc40000000f00 */
[----:B-1----:R-:W-:Y:S01]  /*23be0*/  SHF.R.S32.HI R4, RZ, 0x1f, R15 ;  /* 0x0000001fff047819 */ /* 0x002fe2000001140f */
[----:B------:R-:W-:-:S06]  /*23bf0*/  IMAD.SHL.U32 R14, R15, 0x4, RZ ;  /* 0x000000040f0e7824 */ /* 0x000fcc00078e00ff */
[C---:B------:R-:W-:Y:S01]  /*23c00*/  @P0 LEA R2, P1, R15.reuse, UR4, 0x2 ;  /* 0x000000040f020c11 */ /* 0x040fe2000f8210ff */
[----:B------:R-:W-:Y:S01]  /*23c10*/  STL [R1+0x38], R15 ;  /* 0x0000380f01007387 */ /* 0x000fe20000100800 */
[C-C-:B------:R-:W-:Y:S02]  /*23c20*/  SHF.L.U64.HI R13, R15.reuse, 0x2, R4.reuse ;  /* 0x000000020f0d7819 */ /* 0x140fe40000010204 */
[----:B------:R-:W-:Y:S01]  /*23c30*/  @P0 LEA.HI.X R3, R15, UR5, R4, 0x2, P1 ;  /* 0x000000050f030c11 */ /* 0x000fe200088f1404 */
[----:B------:R-:W-:Y:S01]  /*23c40*/  ULDC.64 UR4, c[0x0][0xa00] ;  /* 0x0002800000047ab9 */ /* 0x000fe20000000a00 */
[C---:B--2---:R-:W-:Y:S01]  /*23c50*/  @P3 IADD3 R8, P1, R14.reuse, UR10, RZ ;  /* 0x0000000a0e083c10 */ /* 0x044fe2000ff3e0ff */
[----:B------:R0:W-:Y:S03]  /*23c60*/  STL [R1+0x58], R4 ;  /* 0x0000580401007387 */ /* 0x0001e60000100800 */
[----:B------:R-:W-:Y:S01]  /*23c70*/  @P3 IADD3.X R9, R13, UR11, RZ, P1, !PT ;  /* 0x0000000b0d093c10 */ /* 0x000fe20008ffe4ff */
[----:B------:R1:W5:Y:S01]  /*23c80*/  @P0 LDG.E R0, desc[UR12][R2.64] ;  /* 0x0000000c02000981 */ /* 0x000362000c1e1900 */
[----:B------:R-:W-:-:S02]  /*23c90*/  IADD3 R6, P1, R14, UR6, RZ ;  /* 0x000000060e067c10 */ /* 0x000fc4000ff3e0ff */
[----:B------:R-:W-:Y:S02]  /*23ca0*/  CS2R R10, SRZ ;  /* 0x00000000000a7805 */ /* 0x000fe4000001ff00 */
[----:B------:R-:W-:Y:S01]  /*23cb0*/  ISETP.NE.U32.AND P2, PT, RZ, UR6, PT ;  /* 0x00000006ff007c0c */ /* 0x000fe2000bf45070 */
[----:B------:R-:W-:Y:S01]  /*23cc0*/  STL [R1+0x28], R14 ;  /* 0x0000280e01007387 */ /* 0x000fe20000100800 */
[----:B------:R-:W-:Y:S02]  /*23cd0*/  IADD3.X R7, R13, UR7, RZ, P1, !PT ;  /* 0x000000070d077c10 */ /* 0x000fe40008ffe4ff */
[----:B------:R-:W-:Y:S01]  /*23ce0*/  ISETP.NE.U32.AND P1, PT, RZ, UR4, PT ;  /* 0x00000004ff007c0c */ /* 0x000fe2000bf25070 */
[----:B------:R-:W-:Y:S01]  /*23cf0*/  STL [R1+0x3c], R13 ;  /* 0x00003c0d01007387 */ /* 0x000fe20000100800 */
[----:B------:R-:W-:Y:S02]  /*23d00*/  ISETP.NE.AND.EX P2, PT, RZ, UR7, PT, P2 ;  /* 0x00000007ff007c0c */ /* 0x000fe4000bf45320 */
[----:B------:R-:W-:-:S02]  /*23d10*/  ISETP.NE.AND.EX P1, PT, RZ, UR5, PT, P1 ;  /* 0x00000005ff007c0c */ /* 0x000fc4000bf25310 */
[----:B-1----:R-:W-:-:S04]  /*23d20*/  IADD3 R2, P0, R14, UR4, RZ ;  /* 0x000000040e027c10 */ /* 0x002fc8000ff1e0ff */
[----:B------:R-:W-:Y:S01]  /*23d30*/  IADD3.X R3, R13, UR5, RZ, P0, !PT ;  /* 0x000000050d037c10 */ /* 0x000fe200087fe4ff */
[----:B------:R-:W-:Y:S01]  /*23d40*/  ULDC UR4, c[0x0][0x288] ;  /* 0x0000a20000047ab9 */ /* 0x000fe20000000800 */
[----:B0-----:R-:W-:-:S03]  /*23d50*/  IADD3 R4, P0, R14, UR8, RZ ;  /* 0x000000080e047c10 */ /* 0x001fc6000ff1e0ff */
[----:B------:R-:W5:Y:S01]  /*23d60*/  @P2 LDG.E R11, desc[UR12][R6.64] ;  /* 0x0000000c060b2981 */ /* 0x000f62000c1e1900 */
[----:B------:R-:W-:Y:S02]  /*23d70*/  IADD3.X R5, R13, UR9, RZ, P0, !PT ;  /* 0x000000090d057c10 */ /* 0x000fe400087fe4ff */
[----:B------:R-:W-:Y:S01]  /*23d80*/  ISETP.NE.U32.AND P0, PT, RZ, UR8, PT ;  /* 0x00000008ff007c0c */ /* 0x000fe2000bf05070 */
[----:B------:R-:W2:Y:S03]  /*23d90*/  @P1 LDG.E R12, desc[UR12][R2.64] ;  /* 0x0000000c020c1981 */ /* 0x000ea6000c1e1900 */
[----:B------:R-:W-:-:S13]  /*23da0*/  ISETP.NE.AND.EX P0, PT, RZ, UR9, PT, P0 ;  /* 0x00000009ff007c0c */ /* 0x000fda000bf05300 */
[----:B------:R-:W5:Y:S04]  /*23db0*/  @P0 LDG.E R10, desc[UR12][R4.64] ;  /* 0x0000000c040a0981 */ /* 0x000f68000c1e1900 */
[----:B--2---:R0:W-:Y:S02]  /*23dc0*/  STL [R1+0x4c], R12 ;  /* 0x00004c0c01007387 */ /* 0x0041e40000100800 */
[----:B0-----:R-:W-:Y:S01]  /*23dd0*/  IMAD.U32 R12, RZ, RZ, UR4 ;  /* 0x00000004ff0c7e24 */ /* 0x001fe2000f8e00ff */
[----:B------:R-:W-:-:S05]  /*23de0*/  ULDC.64 UR4, c[0x0][0x418] ;  /* 0x0001060000047ab9 */ /* 0x000fca0000000a00 */
[----:B------:R0:W2:Y:S01]  /*23df0*/  @P3 LDG.E R12, desc[UR12][R8.64] ;  /* 0x0000000c080c3981 */ /* 0x0000a2000c1e1900 */
[----:B------:R-:W-:-:S03]  /*23e00*/  UISETP.NE.U32.AND UP0, UPT, UR4, URZ, UPT ;  /* 0x0000003f0400728c */ /* 0x000fc6000bf05070 */
[----:B------:R-:W-:Y:S01]  /*23e10*/  ULDC UR4, c[0x0][0x424] ;  /* 0x0001090000047ab9 */ /* 0x000fe20000000800 */
[----:B------:R-:W-:-:S03]  /*23e20*/  UISETP.NE.AND.EX UP0, UPT, UR5, URZ, UPT, UP0 ;  /* 0x0000003f0500728c */ /* 0x000fc6000bf05300 */
[----:B------:R-:W-:Y:S01]  /*23e30*/  ULDC UR5, c[0x0][0x2f0] ;  /* 0x0000bc0000057ab9 */ /* 0x000fe20000000800 */
[----:B------:R-:W-:-:S04]  /*23e40*/  USEL UR4, UR4, 0x1, UP0 ;  /* 0x0000000104047887 */ /* 0x000fc80008000000 */
[----:B------:R-:W-:-:S03]  /*23e50*/  UIMAD UR4, UR4, UR5, URZ ;  /* 0x00000005040472a4 */ /* 0x000fc6000f8e023f */
[----:B------:R-:W-:Y:S02]  /*23e60*/  ULDC UR5, c[0x0][0x348] ;  /* 0x0000d20000057ab9 */ /* 0x000fe40000000800 */
[----:B0-----:R-:W-:Y:S01]  /*23e70*/  MOV R9, UR5 ;  /* 0x0000000500097c02 */ /* 0x001fe20008000f00 */
[----:B------:R-:W-:Y:S01]  /*23e80*/  IMAD.U32 R8, RZ, RZ, UR4 ;  /* 0x00000004ff087e24 */ /* 0x000fe2000f8e00ff */
[----:B--2---:R0:W-:Y:S01]  /*23e90*/  STL [R1+0x5c], R12 ;  /* 0x00005c0c01007387 */ /* 0x0041e20000100800 */
[----:B------:R-:W-:Y:S05]  /*23ea0*/  @P3 BRA `(.L_x_685) ;  /* 0x0000000000183947 */ /* 0x000fea0003800000 */
[----:B------:R-:W-:Y:S05]  /*23eb0*/  @!P1 BRA `(.L_x_685) ;  /* 0x0000000000149947 */ /* 0x000fea0003800000 */
[----:B------:R-:W-:Y:S02]  /*23ec0*/  ULDC.64 UR4, c[0x0][0x208] ;  /* 0x0000820000047ab9 */ /* 0x000fe40000000a00 */
[----:B0-----:R-:W2:Y:S04]  /*23ed0*/  LDG.E R12, desc[UR4][R2.64] ;  /* 0x00000004020c7981 */ /* 0x001ea8000c1e1900 */
[----:B------:R-:W2:Y:S02]  /*23ee0*/  LDG.E R2, desc[UR4][R2.64+0x4] ;  /* 0x0000040402027981 */ /* 0x000ea4000c1e1900 */
[----:B--2---:R-:W-:-:S05]  /*23ef0*/  IMAD.IADD R2, R2, 0x1, -R12 ;  /* 0x0000000102027824 */ /* 0x004fca00078e0a0c */
[----:B------:R1:W-:Y:S02]  /*23f00*/  STL [R1+0x5c], R2 ;  /* 0x00005c0201007387 */ /* 0x0003e40000100800 */
.L_x_685:
[----:B------:R-:W2:Y:S01]  /*23f10*/  LDL.LU R3, [R1+0x8] ;  /* 0x0000080001037983 */ /* 0x000ea20000300800 */
[----:B0-----:R-:W-:Y:S01]  /*23f20*/  MOV R12, R15 ;  /* 0x0000000f000c7202 */ /* 0x001fe20000000f00 */
[----:B------:R-:W-:Y:S02]  /*23f30*/  ULDC.64 UR4, c[0x0][0xa20] ;  /* 0x0002880000047ab9 */ /* 0x000fe40000000a00 */
[----:B------:R-:W-:Y:S02]  /*23f40*/  ISETP.NE.U32.AND P1, PT, RZ, UR4, PT ;  /* 0x00000004ff007c0c */ /* 0x000fe4000bf25070 */
[----:B------:R0:W-:Y:S02]  /*23f50*/  STL [R1+0x14], R12 ;  /* 0x0000140c01007387 */ /* 0x0001e40000100800 */
[----:B------:R-:W-:Y:S02]  /*23f60*/  ISETP.NE.AND.EX P1, PT, RZ, UR5, PT, P1 ;  /* 0x00000005ff007c0c */ /* 0x000fe4000bf25310 */
[----:B--2---:R-:W-:-:S02]  /*23f70*/  LOP3.LUT R17, R3, 0xff000000, RZ, 0xc0, !PT ;  /* 0xff00000003117812 */ /* 0x004fc400078ec0ff */
[C---:B-1----:R-:W-:Y:S02]  /*23f80*/  LOP3.LUT R2, R3.reuse, 0xff0000, RZ, 0xc0, !PT ;  /* 0x00ff000003027812 */ /* 0x042fe400078ec0ff */
[----:B------:R-:W-:Y:S02]  /*23f90*/  SHF.R.U32.HI R17, RZ, 0x8, R17 ;  /* 0x00000008ff117819 */ /* 0x000fe40000011611 */
[----:B------:R-:W-:Y:S02]  /*23fa0*/  LOP3.LUT R16, R3, 0xffff, RZ, 0xc0, !PT ;  /* 0x0000ffff03107812 */ /* 0x000fe400078ec0ff */
[----:B------:R-:W-:Y:S01]  /*23fb0*/  LEA.HI R17, R2, R17, RZ, 0x10 ;  /* 0x0000001102117211 */ /* 0x000fe200078f80ff */
[----:B-----5:R-:W-:-:S05]  /*23fc0*/  IMAD.IADD R2, R11, 0x1, R0 ;  /* 0x000000010b027824 */ /* 0x020fca00078e0200 */
[----:B------:R0:W-:Y:S01]  /*23fd0*/  STL [R1+0x1c], R2 ;  /* 0x00001c0201007387 */ /* 0x0001e20000100800 */
[----:B------:R-:W-:Y:S05]  /*23fe0*/  @!P1 BRA `(.L_x_686) ;  /* 0x0000000000149947 */ /* 0x000fea0003800000 */
[----:B0-----:R-:W-:Y:S01]  /*23ff0*/  IADD3 R2, P1, R14, UR4, RZ ;  /* 0x000000040e027c10 */ /* 0x001fe2000ff3e0ff */
[----:B------:R-:W-:-:S03]  /*24000*/  ULDC.64 UR6, c[0x0][0x208] ;  /* 0x0000820000067ab9 */ /* 0x000fc60000000a00 */
[----:B------:R-:W-:-:S05]  /*24010*/  IADD3.X R3, R13, UR5, RZ, P1, !PT ;  /* 0x000000050d037c10 */ /* 0x000fca0008ffe4ff */
[----:B------:R1:W5:Y:S01]  /*24020*/  LDG.E R8, desc[UR6][R2.64] ;  /* 0x0000000602087981 */ /* 0x000362000c1e1900 */
[----:B------:R-:W-:Y:S05]  /*24030*/  BRA `(.L_x_687) ;  /* 0x0000000000147947 */ /* 0x000fea0003800000 */
.L_x_686:
[----:B------:R-:W-:Y:S05]  /*24040*/  @!P2 BRA `(.L_x_687) ;  /* 0x000000000010a947 */ /* 0x000fea0003800000 */
[----:B------:R-:W-:Y:S02]  /*24050*/  ULDC.64 UR4, c[0x0][0x208] ;  /* 0x0000820000047ab9 */ /* 0x000fe40000000a00 */
[----:B------:R-:W2:Y:S04]  /*24060*/  LDG.E R8, desc[UR4][R6.64] ;  /* 0x0000000406087981 */ /* 0x000ea8000c1e1900 */
[----:B------:R-:W2:Y:S02]  /*24070*/  LDG.E R6, desc[UR4][R6.64+0x4] ;  /* 0x0000040406067981 */ /* 0x000ea4000c1e1900 */
[----:B--2---:R-:W-:-:S07]  /*24080*/  IMAD.IADD R8, R6, 0x1, -R8 ;  /* 0x0000000106087824 */ /* 0x004fce00078e0a08 */
.L_x_687:
[----:B------:R-:W-:Y:S01]  /*24090*/  ULDC.64 UR4, c[0x0][0x208] ;  /* 0x0000820000047ab9 */ /* 0x000fe20000000a00 */
[----:B-----5:R-:W-:Y:S01]  /*240a0*/  IMAD.IADD R6, R8, 0x1, -R0 ;  /* 0x0000000108067824 */ /* 0x020fe200078e0a00 */
[----:B-1----:R-:W2:Y:S04]  /*240b0*/  LDL.LU R3, [R1+0x10] ;  /* 0x0000100001037983 */ /* 0x002ea80000300800 */
[----:B------:R-:W3:Y:S04]  /*240c0*/  @P0 LDG.E R0, desc[UR4][R4.64] ;  /* 0x0000000404000981 */ /* 0x000ee8000c1e1900 */
[----:B------:R-:W3:Y:S01]  /*240d0*/  @P0 LDG.E R4, desc[UR4][R4.64+0x4] ;  /* 0x0000040404040981 */ /* 0x000ee2000c1e1900 */
[----:B------:R-:W-:Y:S01]  /*240e0*/  LOP3.LUT R13, R17, 0xff, RZ, 0xc0, !PT ;  /* 0x000000ff110d7812 */ /* 0x000fe200078ec0ff */
[----:B------:R-:W-:Y:S01]  /*240f0*/  BSSY B0, `(.L_x_688) ;  /* 0x000002d000007945 */ /* 0x000fe20003800000 */
[----:B------:R-:W-:-:S02]  /*24100*/  SHF.R.U32.HI R17, RZ, 0x10, R17 ;  /* 0x00000010ff117819 */ /* 0x000fc40000011611 */
[----:B--2---:R-:W-:Y:S01]  /*24110*/  LOP3.LUT R3, R3, 0xfffffffb, RZ, 0xc0, !PT ;  /* 0xfffffffb03037812 */ /* 0x004fe200078ec0ff */
[----:B---3--:R-:W-:-:S05]  /*24120*/  @P0 IMAD.IADD R9, R4, 0x1, -R0 ;  /* 0x0000000104090824 */ /* 0x008fca00078e0a00 */
[----:B0-----:R-:W-:-:S04]  /*24130*/  IADD3 R2, R6, R9, RZ ;  /* 0x0000000906027210 */ /* 0x001fc80007ffe0ff */
[C---:B------:R-:W-:Y:S01]  /*24140*/  ISETP.GE.AND P1, PT, R2.reuse, 0x1, PT ;  /* 0x000000010200780c */ /* 0x040fe20003f26270 */
[----:B------:R-:W-:-:S04]  /*24150*/  VIADD R0, R2, 0x4f ;  /* 0x0000004f02007836 */ /* 0x000fc80000000000 */
[----:B------:R-:W-:-:S05]  /*24160*/  IMAD.HI R0, R0, 0x66666667, RZ ;  /* 0x6666666700007827 */ /* 0x000fca00078e02ff */
[----:B------:R-:W-:-:S03]  /*24170*/  SHF.R.U32.HI R2, RZ, 0x1f, R0 ;  /* 0x0000001fff027819 */ /* 0x000fc60000011600 */
[----:B------:R-:W-:Y:S02]  /*24180*/  @P1 LOP3.LUT R3, R3, 0x4, RZ, 0xfc, !PT ;  /* 0x0000000403031812 */ /* 0x000fe400078efcff */
[----:B------:R-:W-:Y:S01]  /*24190*/  LEA.HI.SX32 R11, R0, R2, 0x1b ;  /* 0x00000002000b7211 */ /* 0x000fe200078fdaff */
[----:B------:R-:W-:-:S04]  /*241a0*/  IMAD.MOV.U32 R0, RZ, RZ, RZ ;  /* 0x000000ffff007224 */ /* 0x000fc800078e00ff */
[----:B------:R0:W-:Y:S04]  /*241b0*/  STL [R1+0x40], R11 ;  /* 0x0000400b01007387 */ /* 0x0001e80000100800 */
[----:B------:R0:W-:Y:S04]  /*241c0*/  STL [R1+0x60], R13 ;  /* 0x0000600d01007387 */ /* 0x0001e80000100800 */
[----:B------:R0:W-:Y:S01]  /*241d0*/  STL [R1+0x10], R3 ;  /* 0x0000100301007387 */ /* 0x0001e20000100800 */
[----:B------:R-:W-:Y:S05]  /*241e0*/  @!P1 BRA `(.L_x_689) ;  /* 0x0000000000749947 */ /* 0x000fea0003800000 */
[----:B------:R-:W-:Y:S01]  /*241f0*/  ISETP.NE.AND P1, PT, R17, RZ, PT ;  /* 0x000000ff1100720c */ /* 0x000fe20003f25270 */
[----:B------:R-:W-:-:S03]  /*24200*/  ULDC UR4, c[0x0][0x9f0] ;  /* 0x00027c0000047ab9 */ /* 0x000fc60000000800 */
[----:B------:R-:W-:-:S04]  /*24210*/  SEL R2, R17, UR4, P1 ;  /* 0x0000000411027c07 */ /* 0x000fc80008800000 */
[----:B0-----:R-:W-:-:S04]  /*24220*/  IABS R3, R2 ;  /* 0x0000000200037213 */ /* 0x001fc80000000000 */
[----:B------:R-:W0:Y:S08]  /*24230*/  I2F.RP R4, R3 ;  /* 0x0000000300047306 */ /* 0x000e300000209400 */
[----:B0-----:R-:W0:Y:S02]  /*24240*/  MUFU.RCP R4, R4 ;  /* 0x0000000400047308 */ /* 0x001e240000001000 */
[----:B0-----:R-:W-:-:S06]  /*24250*/  VIADD R4, R4, 0xffffffe ;  /* 0x0ffffffe04047836 */ /* 0x001fcc0000000000 */
[----:B------:R0:W1:Y:S02]  /*24260*/  F2I.FTZ.U32.TRUNC.NTZ R5, R4 ;  /* 0x0000000400057305 */ /* 0x000064000021f000 */
[----:B0-----:R-:W-:Y:S01]  /*24270*/  IMAD.MOV.U32 R4, RZ, RZ, RZ ;  /* 0x000000ffff047224 */ /* 0x001fe200078e00ff */
[----:B-1----:R-:W-:-:S05]  /*24280*/  IADD3 R0, RZ, -R5, RZ ;  /* 0x80000005ff007210 */ /* 0x002fca0007ffe0ff */
[----:B------:R-:W-:-:S04]  /*24290*/  IMAD R0, R0, R3, RZ ;  /* 0x0000000300007224 */ /* 0x000fc800078e02ff */
[----:B------:R-:W-:Y:S01]  /*242a0*/  IMAD.HI.U32 R8, R5, R0, R4 ;  /* 0x0000000005087227 */ /* 0x000fe200078e0004 */
[----:B------:R-:W-:Y:S02]  /*242b0*/  IABS R0, R2 ;  /* 0x0000000200007213 */ /* 0x000fe40000000000 */
[----:B------:R-:W-:-:S03]  /*242c0*/  IADD3 R5, R2, -0x1, R11 ;  /* 0xffffffff02057810 */ /* 0x000fc60007ffe00b */
[----:B------:R-:W-:Y:S01]  /*242d0*/  IMAD.MOV R0, RZ, RZ, -R0 ;  /* 0x000000ffff007224 */ /* 0x000fe200078e0a00 */
[----:B------:R-:W-:Y:S02]  /*242e0*/  IABS R4, R5 ;  /* 0x0000000500047213 */ /* 0x000fe40000000000 */
[----:B------:R-:W-:Y:S01]  /*242f0*/  LOP3.LUT R5, R5, R2, RZ, 0x3c, !PT ;  /* 0x0000000205057212 */ /* 0x000fe200078e3cff */
[----:B------:R-:W-:Y:S02]  /*24300*/  IMAD.MOV.U32 R7, RZ, RZ, R0 ;  /* 0x000000ffff077224 */ /* 0x000fe400078e0000 */
[----:B------:R-:W-:-:S04]  /*24310*/  IMAD.HI.U32 R0, R8, R4, RZ ;  /* 0x0000000408007227 */ /* 0x000fc800078e00ff */
[----:B------:R-:W-:-:S05]  /*24320*/  IMAD R4, R0, R7, R4 ;  /* 0x0000000700047224 */ /* 0x000fca00078e0204 */
[----:B------:R-:W-:-:S13]  /*24330*/  ISETP.GT.U32.AND P1, PT, R3, R4, PT ;  /* 0x000000040300720c */ /* 0x000fda0003f24070 */
[----:B------:R-:W-:Y:S01]  /*24340*/  @!P1 IADD3 R4, R4, -R3, RZ ;  /* 0x8000000304049210 */ /* 0x000fe20007ffe0ff */
[----:B------:R-:W-:-:S03]  /*24350*/  @!P1 VIADD R0, R0, 0x1 ;  /* 0x0000000100009836 */ /* 0x000fc60000000000 */
[----:B------:R-:W-:-:S13]  /*24360*/  ISETP.GE.U32.AND P1, PT, R4, R3, PT ;  /* 0x000000030400720c */ /* 0x000fda0003f26070 */
[----:B------:R-:W-:Y:S01]  /*24370*/  @P1 VIADD R0, R0, 0x1 ;  /* 0x0000000100001836 */ /* 0x000fe20000000000 */
[----:B------:R-:W-:-:S13]  /*24380*/  ISETP.GE.AND P1, PT, R5, RZ, PT ;  /* 0x000000ff0500720c */ /* 0x000fda0003f26270 */
[----:B------:R-:W-:Y:S01]  /*24390*/  @!P1 IMAD.MOV R0, RZ, RZ, -R0 ;  /* 0x000000ffff009224 */ /* 0x000fe200078e0a00 */
[----:B------:R-:W-:-:S13]  /*243a0*/  ISETP.NE.AND P1, PT, R2, RZ, PT ;  /* 0x000000ff0200720c */ /* 0x000fda0003f25270 */
[----:B------:R-:W-:-:S07]  /*243b0*/  @!P1 LOP3.LUT R0, RZ, R2, RZ, 0x33, !PT ;  /* 0x00000002ff009212 */ /* 0x000fce00078e33ff */
.L_x_689:
[----:B------:R-:W-:Y:S05]  /*243c0*/  BSYNC B0 ;  /* 0x0000000000007941 */ /* 0x000fea0003800000 */
.L_x_688:
[----:B------:R-:W-:Y:S01]  /*243d0*/  IMAD R2, R13, R0, RZ ;  /* 0x000000000d027224 */ /* 0x000fe200078e02ff */
[----:B------:R-:W-:Y:S01]  /*243e0*/  BSSY B0, `(.L_x_690) ;  /* 0x0000199000007945 */ /* 0x000fe20003800000 */
[----:B------:R-:W-:-:S03]  /*243f0*/  PLOP3.LUT P5, PT, PT, PT, PT, 0x80, 0x0 ;  /* 0x000000000000781c */ /* 0x000fc60003faf070 */
[C---:B------:R-:W-:Y:S01]  /*24400*/  VIADDMNMX R0, R2.reuse, R0, R11, PT ;  /* 0x0000000002007246 */ /* 0x040fe2000380010b */
[----:B------:R-:W-:-:S04]  /*24410*/  IMAD R2, R2, 0x50, -R6 ;  /* 0x0000005002027824 */ /* 0x000fc800078e0a06 */
[----:B------:R-:W-:Y:S01]  /*24420*/  IMAD R6, R0, 0x50, -R6 ;  /* 0x0000005000067824 */ /* 0x000fe200078e0a06 */
[----:B------:R-:W-:-:S04]  /*24430*/  VIMNMX R0, RZ, R2, !PT ;  /* 0x00000002ff007248 */ /* 0x000fc80007fe0100 */
[----:B------:R-:W-:Y:S01]  /*24440*/  VIMNMX R9, R6, R9, PT ;  /* 0x0000000906097248 */ /* 0x000fe20003fe0100 */
[----:B0-----:R-:W-:-:S03]  /*24450*/  IMAD.WIDE.U32 R2, R0, -0x33333333, RZ ;  /* 0xcccccccd00027825 */ /* 0x001fc600078e00ff */
[----:B------:R-:W-:-:S13]  /*24460*/  ISETP.GT.AND P1, PT, R9, R0, PT ;  /* 0x000000000900720c */ /* 0x000fda0003f24270 */
[----:B------:R-:W-:Y:S02]  /*24470*/  @P1 IADD3 R4, R9, 0x4f, RZ ;  /* 0x0000004f09041810 */ /* 0x000fe40007ffe0ff */
[----:B------:R-:W-:-:S03]  /*24480*/  SHF.R.U32.HI R9, RZ, 0x6, R3 ;  /* 0x00000006ff097819 */ /* 0x000fc60000011603 */
[----:B------:R-:W-:-:S04]  /*24490*/  @P1 IMAD.HI R0, R4, 0x66666667, RZ ;  /* 0x6666666704001827 */ /* 0x000fc800078e02ff */
[----:B------:R-:W-:Y:S01]  /*244a0*/  IMAD.MOV.U32 R7, RZ, RZ, R9 ;  /* 0x000000ffff077224 */ /* 0x000fe200078e0009 */
[----:B------:R-:W-:-:S04]  /*244b0*/  @P1 SHF.R.U32.HI R2, RZ, 0x1f, R0 ;  /* 0x0000001fff021819 */ /* 0x000fc80000011600 */
[----:B------:R-:W-:-:S04]  /*244c0*/  @P1 LEA.HI.SX32 R7, R0, R2, 0x1b ;  /* 0x0000000200071211 */ /* 0x000fc800078fdaff */
[----:B------:R-:W-:-:S13]  /*244d0*/  ISETP.GT.AND P1, PT, R7, R9, PT ;  /* 0x000000090700720c */ /* 0x000fda0003f24270 */
[----:B------:R-:W-:Y:S05]  /*244e0*/  @!P1 BRA `(.L_x_691) ;  /* 0x0000001800209947 */ /* 0x000fea0003800000 */
[----:B------:R-:W-:Y:S01]  /*244f0*/  UMOV UR4, 0xffffffff ;  /* 0xffffffff00047882 */ /* 0x000fe20000000000 */
[----:B------:R-:W-:Y:S02]  /*24500*/  SEL R0, R12, RZ, !P0 ;  /* 0x000000ff0c007207 */ /* 0x000fe40004000000 */
[----:B------:R-:W-:Y:S05]  /*24510*/  BRA.DIV UR4, `(.L_x_692) ;  /* 0x00000082041c7947 */ /* 0x000fea000b800000 */
[----:B------:R-:W0:Y:S02]  /*24520*/  S2R R2, SR_TID.X ;  /* 0x0000000000027919 */ /* 0x000e240000002100 */
[----:B0-----:R-:W-:-:S04]  /*24530*/  SHF.R.U32.HI R2, RZ, 0x5, R2 ;  /* 0x00000005ff027819 */ /* 0x001fc80000011602 */
[----:B------:R-:W-:-:S05]  /*24540*/  LOP3.LUT R2, R2, 0x3, RZ, 0xc0, !PT ;  /* 0x0000000302027812 */ /* 0x000fca00078ec0ff */
[----:B------:R0:W1:Y:S02]  /*24550*/  SHFL.IDX PT, R14, R2, RZ, 0x1f ;  /* 0x00001fff020e7589 */ /* 0x00006400000e0000 */
.L_x_878:
[----:B-1----:R-:W-:Y:S02]  /*24560*/  ISETP.NE.AND P0, PT, R14, RZ, PT ;  /* 0x000000ff0e00720c */ /* 0x002fe40003f05270 */
[----:B------:R-:W-:-:S11]  /*24570*/  PLOP3.LUT P2, PT, PT, PT, PT, 0x8, 0x0 ;  /* 0x000000000000781c */ /* 0x000fd60003f4e170 */
[----:B------:R-:W-:Y:S05]  /*24580*/  @P0 BRA `(.L_x_693) ;  /* 0x00000000000c0947 */ /* 0x000fea0003800000 */
[----:B------:R-:W-:-:S03]  /*24590*/  UMOV UR4, 0xffffffff ;  /* 0xffffffff00047882 */ /* 0x000fc60000000000 */
[----:B------:R-:W-:Y:S05]  /*245a0*/  BRA.DIV UR4, `(.L_x_694) ;  /* 0x00000082042c7947 */ /* 0x000fea000b800000 */
[----:B------:R-:W-:-:S13]  /*245b0*/  ELECT P2, URZ, PT ;  /* 0x00000000003f782f */ /* 0x000fda0003840000 */
.L_x_693:
[----:B0-----:R-:W2:Y:S01]  /*245c0*/  LDL R2, [R1+0x64] ;  /* 0x0000640001027983 */ /* 0x001ea20000100800 */
[----:B------:R-:W-:Y:S01]  /*245d0*/  BSSY B1, `(.L_x_695) ;  /* 0x0000008000017945 */ /* 0x000fe20003800000 */
[----:B--2---:R-:W-:-:S05]  /*245e0*/  VIADD R2, R2, 0x1 ;  /* 0x0000000102027836 */ /* 0x004fca0000000000 */
[----:B------:R-:W-:-:S04]  /*245f0*/  LEA.HI R3, R2, R2, RZ, 0x1 ;  /* 0x0000000202037211 */ /* 0x000fc800078f08ff */
[----:B------:R-:W-:-:S05]  /*24600*/  LOP3.LUT R3, R3, 0xfffffffe, RZ, 0xc0, !PT ;  /* 0xfffffffe03037812 */ /* 0x000fca00078ec0ff */
[----:B------:R-:W-:-:S05]  /*24610*/  IMAD.IADD R2, R2, 0x1, -R3 ;  /* 0x0000000102027824 */ /* 0x000fca00078e0a03 */
[----:B------:R-:W-:-:S04]  /*24620*/  SHF.L.U32 R2, R2, 0x1f, RZ ;  /* 0x0000001f02027819 */ /* 0x000fc800000006ff */
[----:B------:R-:W0:Y:S02]  /*24630*/  SYNCS.PHASECHK.TRANS64.TRYWAIT P0, [R18+URZ+0x38820], R2 ;  /* 0x03882002120075a7 */ /* 0x000e24000800017f */
[----:B0-----:R-:W-:Y:S05]  /*24640*/  @!P0 BRA `(.L_x_696) ;  /* 0x0000008000288947 */ /* 0x001fea0003800000 */
.L_x_881:
[----:B------:R-:W-:Y:S05]  /*24650*/  BSYNC B1 ;  /* 0x0000000000017941 */ /* 0x000fea0003800000 */
.L_x_695:
[----:B------:R-:W-:Y:S04]  /*24660*/  BSSY B1, `(.L_x_697) ;  /* 0x00000ab000017945 */ /* 0x000fe80003800000 */
[----:B------:R-:W-:Y:S05]  /*24670*/  @!P2 BRA `(.L_x_698) ;  /* 0x0000000800a4a947 */ /* 0x000fea0003800000 */
[----:B------:R-:W2:Y:S04]  /*24680*/  LDL R5, [R1+0x20] ;  /* 0x0000200001057983 */ /* 0x000ea80000100800 */
[----:B------:R-:W3:Y:S01]  /*24690*/  LDL R4, [R1+0x24] ;  /* 0x0000240001047983 */ /* 0x000ee20000100800 */
[----:B------:R-:W-:Y:S01]  /*246a0*/  BSSY B2, `(.L_x_699) ;  /* 0x0000008000027945 */ /* 0x000fe20003800000 */
[----:B------:R-:W1:Y:S02]  /*246b0*/  S2R R3, SR_TID.X ;  /* 0x0000000000037919 */ /* 0x000e640000002100 */
[----:B-1----:R-:W-:-:S04]  /*246c0*/  LOP3.LUT R3, R3, 0x7f, RZ, 0xc0, !PT ;  /* 0x0000007f03037812 */ /* 0x002fc800078ec0ff */
[----:B------:R-:W-:Y:S02]  /*246d0*/  ISETP.NE.AND P4, PT, R3, RZ, PT ;  /* 0x000000ff0300720c */ /* 0x000fe40003f85270 */
[----:B--2---:R-:W-:Y:S02]  /*246e0*/  LEA R6, R5, R18, 0x3 ;  /* 0x0000001205067211 */ /* 0x004fe400078e18ff */
[----:B---3--:R-:W-:-:S04]  /*246f0*/  SHF.L.U32 R8, R4, 0x1f, RZ ;  /* 0x0000001f04087819 */ /* 0x008fc800000006ff */
[----:B------:R-:W1:Y:S02]  /*24700*/  SYNCS.PHASECHK.TRANS64.TRYWAIT P0, [R6+URZ+0x388a0], R8 ;  /* 0x0388a008060075a7 */ /* 0x000e64000800017f */
[----:B-1----:R-:W-:Y:S05]  /*24710*/  @!P0 BRA `(.L_x_700) ;  /* 0x0000008000088947 */ /* 0x002fea0003800000 */
.L_x_882:
[----:B------:R-:W-:Y:S05]  /*24720*/  BSYNC B2 ;  /* 0x0000000000027941 */ /* 0x000fea0003800000 */
.L_x_699:
[----:B------:R-:W-:Y:S04]  /*24730*/  BSSY B2, `(.L_x_701) ;  /* 0x0000008000027945 */ /* 0x000fe80003800000 */
[----:B------:R-:W-:Y:S05]  /*24740*/  @P4 BRA `(.L_x_702) ;  /* 0x0000000000184947 */ /* 0x000fea0003800000 */
[----:B0-----:R-:W2:Y:S02]  /*24750*/  LDL R2, [R1+0x10] ;  /* 0x0000100001027983 */ /* 0x001ea40000100800 */
[----:B--2---:R-:W-:Y:S01]  /*24760*/  LOP3.LUT P0, RZ, R2, 0x1, RZ, 0xc0, !PT ;  /* 0x0000000102ff7812 */ /* 0x004fe2000780c0ff */
[----:B------:R-:W-:-:S04]  /*24770*/  IMAD.MOV.U32 R2, RZ, RZ, 0xa000 ;  /* 0x0000a000ff027424 */ /* 0x000fc800078e00ff */
[----:B------:R2:W-:Y:S08]  /*24780*/  SYNCS.ARRIVE.TRANS64 RZ, [R6+URZ+0x38890], R2 ;  /* 0x0388900206ff79a7 */ /* 0x0005f0000800003f */
[----:B------:R-:W-:Y:S05]  /*24790*/  @!P0 BRA `(.L_x_702) ;  /* 0x0000000000048947 */ /* 0x000fea0003800000 */
[----:B------:R-:W-:Y:S01]  /*247a0*/  BPT.TRAP 0x1 ;  /* 0x000000040000795c */ /* 0x000fe20000300000 */
.L_x_702:
[----:B------:R-:W-:Y:S05]  /*247b0*/  BSYNC B2 ;  /* 0x0000000000027941 */ /* 0x000fea0003800000 */
.L_x_701:
[----:B0-2---:R-:W2:Y:S01]  /*247c0*/  LDL R2, [R1+0x20] ;  /* 0x0000200001027983 */ /* 0x005ea20000100800 */
[----:B------:R-:W-:Y:S01]  /*247d0*/  IMAD.MOV.U32 R11, RZ, RZ, RZ ;  /* 0x000000ffff0b7224 */ /* 0x000fe200078e00ff */
[----:B------:R-:W-:Y:S01]  /*247e0*/  UIADD3 UR4, UP0, UR38, 0x570, URZ ;  /* 0x0000057026047890 */ /* 0x000fe2000ff1e03f */
[----:B------:R-:W-:Y:S01]  /*247f0*/  IMAD R3, R7, 0x50, R10 ;  /* 0x0000005007037824 */ /* 0x000fe200078e020a */
[----:B------:R-:W-:Y:S01]  /*24800*/  PLOP3.LUT P0, PT, PT, PT, PT, 0x80, 0x0 ;  /* 0x000000000000781c */ /* 0x000fe20003f0f070 */
[----:B------:R-:W-:Y:S01]  /*24810*/  UMOV UR6, 0x0 ;  /* 0x0000000000067882 */ /* 0x000fe20000000000 */
[----:B------:R-:W-:Y:S01]  /*24820*/  R2UR UR10, R11 ;  /* 0x000000000b0a72ca */ /* 0x000fe200000e0000 */
[----:B------:R-:W-:Y:S01]  /*24830*/  VIADD R3, R3, 0xffffffb0 ;  /* 0xffffffb003037836 */ /* 0x000fe20000000000 */
[----:B------:R-:W-:Y:S01]  /*24840*/  UMOV UR7, 0x12f00000 ;  /* 0x12f0000000077882 */ /* 0x000fe20000000000 */
[----:B------:R-:W-:Y:S01]  /*24850*/  UIADD3.X UR5, URZ, UR39, URZ, UP0, !UPT ;  /* 0x000000273f057290 */ /* 0x000fe200087fe43f */
[----:B--2---:R-:W-:Y:S01]  /*24860*/  IMAD R5, R2, 0xa000, R18 ;  /* 0x0000a00002057824 */ /* 0x004fe200078e0212 */
[----:B------:R-:W-:-:S03]  /*24870*/  IADD3 R2, R6, 0x38890, RZ ;  /* 0x0003889006027810 */ /* 0x000fc60007ffe0ff */
[----:B------:R-:W-:-:S07]  /*24880*/  VIADD R4, R5, 0x24400 ;  /* 0x0002440005047836 */ /* 0x000fce0000000000 */
.L_x_703:
        /* <DEDUP_REMOVED lines=11> */
[----:B------:R-:W-:Y:S01]  /*24940*/  IADD3 R4, R5, 0x26c00, RZ ;  /* 0x00026c0005047810 */ /* 0x000fe20007ffe0ff */
[----:B------:R-:W-:Y:S01]  /*24950*/  UMOV UR6, 0x0 ;  /* 0x0000000000067882 */ /* 0x000fe20000000000 */
[----:B------:R-:W-:Y:S01]  /*24960*/  PLOP3.LUT P0, PT, PT, PT, PT, 0x80, 0x0 ;  /* 0x000000000000781c */ /* 0x000fe20003f0f070 */
[----:B------:R-:W-:Y:S01]  /*24970*/  UMOV UR7, 0x12f00000 ;  /* 0x12f0000000077882 */ /* 0x000fe20000000000 */
[----:B------:R-:W-:-:S15]  /*24980*/  R2UR UR10, R20 ;  /* 0x00000000140a72ca */ /* 0x000fde00000e0000 */
.L_x_704:
        /* <DEDUP_REMOVED lines=16> */
.L_x_705:
        /* <DEDUP_REMOVED lines=10> */
[----:B------:R-:W-:Y:S01]  /*24b30*/  MOV R14, 0xc0 ;  /* 0x000000c0000e7802 */ /* 0x000fe20000000f00 */
[----:B------:R-:W-:Y:S01]  /*24b40*/  VIADD R4, R5, 0x2bc00 ;  /* 0x0002bc0005047836 */ /* 0x000fe20000000000 */
[----:B------:R-:W-:Y:S01]  /*24b50*/  PLOP3.LUT P0, PT, PT, PT, PT, 0x80, 0x0 ;  /* 0x000000000000781c */ /* 0x000fe20003f0f070 */
[----:B------:R-:W-:Y:S01]  /*24b60*/  UMOV UR6, 0x0 ;  /* 0x0000000000067882 */ /* 0x000fe20000000000 */
[----:B------:R-:W-:Y:S01]  /*24b70*/  R2UR UR10, R14 ;  /* 0x000000000e0a72ca */ /* 0x000fe200000e0000 */
[----:B------:R-:W-:-:S14]  /*24b80*/  UMOV UR7, 0x12f00000 ;  /* 0x12f0000000077882 */ /* 0x000fdc0000000000 */
.L_x_706:
        /* <DEDUP_REMOVED lines=10> */
[----:B------:R-:W0:Y:S01]  /*24c30*/  SYNCS.PHASECHK.TRANS64.TRYWAIT P0, [R6+URZ+0x388c0], R8 ;  /* 0x0388c008060075a7 */ /* 0x000e22000800017f */
[----:B------:R-:W-:Y:S04]  /*24c40*/  BSSY B2, `(.L_x_707) ;  /* 0x0000002000027945 */ /* 0x000fe80003800000 */
[----:B0-----:R-:W-:Y:S05]  /*24c50*/  @!P0 BRA `(.L_x_708) ;  /* 0x0000007800cc8947 */ /* 0x001fea0003800000 */
.L_x_883:
[----:B------:R-:W-:Y:S05]  /*24c60*/  BSYNC B2 ;  /* 0x0000000000027941 */ /* 0x000fea0003800000 */
.L_x_707:
[----:B------:R-:W-:Y:S01]  /*24c70*/  BSSY B2, `(.L_x_709) ;  /* 0x000000a000027945 */ /* 0x000fe20003800000 */
[----:B------:R-:W-:Y:S01]  /*24c80*/  IMAD.MOV.U32 R12, RZ, RZ, 0x0 ;  /* 0x00000000ff0c7424 */ /* 0x000fe200078e00ff */
[----:B------:R-:W-:Y:S02]  /*24c90*/  MOV R13, 0x12f00000 ;  /* 0x12f00000000d7802 */ /* 0x000fe40000000f00 */
[----:B------:R-:W-:Y:S05]  /*24ca0*/  @P4 BRA `(.L_x_710) ;  /* 0x0000000000184947 */ /* 0x000fea0003800000 */
[----:B------:R-:W2:Y:S02]  /*24cb0*/  LDL R2, [R1+0x10] ;  /* 0x0000100001027983 */ /* 0x000ea40000100800 */
[----:B--2---:R-:W-:Y:S01]  /*24cc0*/  LOP3.LUT P0, RZ, R2, 0x1, RZ, 0xc0, !PT ;  /* 0x0000000102ff7812 */ /* 0x004fe2000780c0ff */
[----:B------:R-:W-:-:S04]  /*24cd0*/  IMAD.MOV.U32 R2, RZ, RZ, 0xa000 ;  /* 0x0000a000ff027424 */ /* 0x000fc800078e00ff */
[----:B------:R2:W-:Y:S08]  /*24ce0*/  SYNCS.ARRIVE.TRANS64 RZ, [R6+URZ+0x388b0], R2 ;  /* 0x0388b00206ff79a7 */ /* 0x0005f0000800003f */
[----:B------:R-:W-:Y:S05]  /*24cf0*/  @!P0 BRA `(.L_x_710) ;  /* 0x0000000000048947 */ /* 0x000fea0003800000 */
[----:B------:R-:W-:Y:S01]  /*24d00*/  BPT.TRAP 0x1 ;  /* 0x000000040000795c */ /* 0x000fe20000300000 */
.L_x_710:
[----:B------:R-:W-:Y:S05]  /*24d10*/  BSYNC B2 ;  /* 0x0000000000027941 */ /* 0x000fea0003800000 */
.L_x_709:
[----:B------:R-:W-:Y:S01]  /*24d20*/  R2UR UR10, R11 ;  /* 0x000000000b0a72ca */ /* 0x000fe200000e0000 */
[----:B------:R-:W-:Y:S01]  /*24d30*/  UIADD3 UR4, UP0, UR38, 0x670, URZ ;  /* 0x0000067026047890 */ /* 0x000fe2000ff1e03f */
[----:B------:R-:W-:Y:S01]  /*24d40*/  R2UR UR6, R12 ;  /* 0x000000000c0672ca */ /* 0x000fe200000e0000 */
[----:B--2---:R-:W-:Y:S01]  /*24d50*/  VIADD R2, R6, 0x388b0 ;  /* 0x000388b006027836 */ /* 0x004fe20000000000 */
[----:B------:R-:W-:Y:S01]  /*24d60*/  R2UR UR7, R13 ;  /* 0x000000000d0772ca */ /* 0x000fe200000e0000 */
[----:B------:R-:W-:Y:S01]  /*24d70*/  UIADD3.X UR5, URZ, UR39, URZ, UP0, !UPT ;  /* 0x000000273f057290 */ /* 0x000fe200087fe43f */
[----:B------:R-:W-:Y:S02]  /*24d80*/  PLOP3.LUT P0, PT, PT, PT, PT, 0x80, 0x0 ;  /* 0x000000000000781c */ /* 0x000fe40003f0f070 */
[----:B------:R-:W-:-:S11]  /*24d90*/  IADD3 R4, R5, 0x400, RZ ;  /* 0x0000040005047810 */ /* 0x000fd60007ffe0ff */
.L_x_711:
        /* <DEDUP_REMOVED lines=10> */
[----:B------:R-:W-:Y:S01]  /*24e40*/  R2UR UR10, R20 ;  /* 0x00000000140a72ca */ /* 0x000fe200000e0000 */
[----:B------:R-:W-:Y:S01]  /*24e50*/  VIADD R4, R5, 0x2c00 ;  /* 0x00002c0005047836 */ /* 0x000fe20000000000 */
[----:B------:R-:W-:Y:S02]  /*24e60*/  R2UR UR6, R12 ;  /* 0x000000000c0672ca */ /* 0x000fe400000e0000 */
[----:B------:R-:W-:Y:S02]  /*24e70*/  R2UR UR7, R13 ;  /* 0x000000000d0772ca */ /* 0x000fe400000e0000 */
[----:B------:R-:W-:-:S13]  /*24e80*/  PLOP3.LUT P0, PT, PT, PT, PT, 0x80, 0x0 ;  /* 0x000000000000781c */ /* 0x000fda0003f0f070 */
.L_x_712:
        /* <DEDUP_REMOVED lines=15> */
.L_x_713:
        /* <DEDUP_REMOVED lines=10> */
[----:B------:R-:W-:Y:S02]  /*25020*/  R2UR UR10, R14 ;  /* 0x000000000e0a72ca */ /* 0x000fe400000e0000 */
[----:B------:R-:W-:Y:S02]  /*25030*/  R2UR UR6, R12 ;  /* 0x000000000c0672ca */ /* 0x000fe400000e0000 */
[----:B------:R-:W-:Y:S02]  /*25040*/  R2UR UR7, R13 ;  /* 0x000000000d0772ca */ /* 0x000fe400000e0000 */
[----:B------:R-:W-:Y:S02]  /*25050*/  PLOP3.LUT P0, PT, PT, PT, PT, 0x80, 0x0 ;  /* 0x000000000000781c */ /* 0x000fe40003f0f070 */
[----:B------:R-:W-:-:S11]  /*25060*/  IADD3 R5, R5, 0x7c00, RZ ;  /* 0x00007c0005057810 */ /* 0x000fd60007ffe0ff */
.L_x_714:
        /* <DEDUP_REMOVED lines=10> */
.L_x_698:
[----:B------:R-:W-:Y:S05]  /*25110*/  BSYNC B1 ;  /* 0x0000000000017941 */ /* 0x000fea0003800000 */
.L_x_697:
[----:B01----:R-:W2:Y:S04]  /*25120*/  LDL.LU R6, [R1+0x20] ;  /* 0x0000200001067983 */ /* 0x003ea80000300800 */
[----:B------:R-:W3:Y:S01]  /*25130*/  LDL.LU R4, [R1+0x24] ;  /* 0x0000240001047983 */ /* 0x000ee20000300800 */
[----:B------:R-:W-:Y:S01]  /*25140*/  VIADD R7, R7, 0xfffffffe ;  /* 0xfffffffe07077836 */ /* 0x000fe20000000000 */
[----:B------:R-:W-:Y:S01]  /*25150*/  PLOP3.LUT P5, PT, PT, PT, PT, 0x8, 0x0 ;  /* 0x000000000000781c */ /* 0x000fe20003fae170 */
[----:B--2---:R-:W-:-:S05]  /*25160*/  VIADD R2, R6, 0x1 ;  /* 0x0000000106027836 */ /* 0x004fca0000000000 */
[----:B------:R-:W-:-:S04]  /*25170*/  ISETP.NE.AND P0, PT, R2, 0x2, PT ;  /* 0x000000020200780c */ /* 0x000fc80003f05270 */
[----:B------:R-:W-:Y:S02]  /*25180*/  SEL R3, RZ, 0x1, P0 ;  /* 0x00000001ff037807 */ /* 0x000fe40000000000 */
[----:B------:R-:W-:Y:S02]  /*25190*/  SEL R2, R2, RZ, P0 ;  /* 0x000000ff02027207 */ /* 0x000fe40000000000 */
[----:B---3--:R-:W-:Y:S02]  /*251a0*/  LOP3.LUT R4, R4, R3, RZ, 0x3c, !PT ;  /* 0x0000000304047212 */ /* 0x008fe400078e3cff */
[----:B------:R-:W-:-:S03]  /*251b0*/  ISETP.GE.AND P0, PT, R7, R9, PT ;  /* 0x000000090700720c */ /* 0x000fc60003f06270 */
[----:B------:R0:W-:Y:S04]  /*251c0*/  STL [R1+0x24], R4 ;  /* 0x0000240401007387 */ /* 0x0001e80000100800 */
[----:B------:R0:W-:Y:S06]  /*251d0*/  STL [R1+0x20], R2 ;  /* 0x0000200201007387 */ /* 0x0001ec0000100800 */
[----:B------:R-:W-:Y:S05]  /*251e0*/  @!P0 BRA `(.L_x_691) ;  /* 0x0000000800e08947 */ /* 0x000fea0003800000 */
.L_x_733:
[----:B------:R-:W-:Y:S05]  /*251f0*/  YIELD ;  /* 0x0000000000007946 */ /* 0x000fea0003800000 */
[----:B------:R-:W-:Y:S04]  /*25200*/  BSSY B1, `(.L_x_715) ;  /* 0x00000aa000017945 */ /* 0x000fe80003800000 */
[----:B-1----:R-:W-:Y:S05]  /*25210*/  @!P2 BRA `(.L_x_716) ;  /* 0x0000000800a0a947 */ /* 0x002fea0003800000 */
[----:B------:R-:W2:Y:S04]  /*25220*/  LDL R3, [R1+0x20] ;  /* 0x0000200001037983 */ /* 0x000ea80000100800 */
[----:B0-----:R-:W3:Y:S01]  /*25230*/  LDL R2, [R1+0x24] ;  /* 0x0000240001027983 */ /* 0x001ee20000100800 */
[----:B------:R-:W-:Y:S01]  /*25240*/  BSSY B2, `(.L_x_717) ;  /* 0x0000005000027945 */ /* 0x000fe20003800000 */
[----:B--2---:R-:W-:Y:S02]  /*25250*/  LEA R6, R3, R18, 0x3 ;  /* 0x0000001203067211 */ /* 0x004fe400078e18ff */
[----:B---3--:R-:W-:-:S04]  /*25260*/  SHF.L.U32 R5, R2, 0x1f, RZ ;  /* 0x0000001f02057819 */ /* 0x008fc800000006ff */
[----:B------:R-:W0:Y:S02]  /*25270*/  SYNCS.PHASECHK.TRANS64.TRYWAIT P0, [R6+URZ+0x388a0], R5 ;  /* 0x0388a005060075a7 */ /* 0x000e24000800017f */
[----:B0-----:R-:W-:Y:S05]  /*25280*/  @!P0 BRA `(.L_x_718) ;  /* 0x0000007400548947 */ /* 0x001fea0003800000 */
.L_x_884:
[----:B------:R-:W-:Y:S05]  /*25290*/  BSYNC B2 ;  /* 0x0000000000027941 */ /* 0x000fea0003800000 */
.L_x_717:
[----:B------:R-:W1:Y:S01]  /*252a0*/  S2R R2, SR_TID.X ;  /* 0x0000000000027919 */ /* 0x000e620000002100 */
[----:B------:R-:W-:Y:S01]  /*252b0*/  BSSY B2, `(.L_x_719) ;  /* 0x000000a000027945 */ /* 0x000fe20003800000 */
[----:B-1----:R-:W-:-:S04]  /*252c0*/  LOP3.LUT R2, R2, 0x7f, RZ, 0xc0, !PT ;  /* 0x0000007f02027812 */ /* 0x002fc800078ec0ff */
[----:B------:R-:W-:-:S13]  /*252d0*/  ISETP.NE.AND P1, PT, R2, RZ, PT ;  /* 0x000000ff0200720c */ /* 0x000fda0003f25270 */
[----:B------:R-:W-:Y:S05]  /*252e0*/  @P1 BRA `(.L_x_720) ;  /* 0x0000000000181947 */ /* 0x000fea0003800000 */
[----:B------:R-:W2:Y:S02]  /*252f0*/  LDL R2, [R1+0x10] ;  /* 0x0000100001027983 */ /* 0x000ea40000100800 */
[----:B--2---:R-:W-:Y:S01]  /*25300*/  LOP3.LUT P0, RZ, R2, 0x1, RZ, 0xc0, !PT ;  /* 0x0000000102ff7812 */ /* 0x004fe2000780c0ff */
[----:B------:R-:W-:-:S04]  /*25310*/  IMAD.MOV.U32 R2, RZ, RZ, 0xa000 ;  /* 0x0000a000ff027424 */ /* 0x000fc800078e00ff */
[----:B------:R1:W-:Y:S08]  /*25320*/  SYNCS.ARRIVE.TRANS64 RZ, [R6+URZ+0x38890], R2 ;  /* 0x0388900206ff79a7 */ /* 0x0003f0000800003f */
[----:B------:R-:W-:Y:S05]  /*25330*/  @!P0 BRA `(.L_x_720) ;  /* 0x0000000000048947 */ /* 0x000fea0003800000 */
[----:B------:R-:W-:Y:S01]  /*25340*/  BPT.TRAP 0x1 ;  /* 0x000000040000795c */ /* 0x000fe20000300000 */
.L_x_720:
[----:B------:R-:W-:Y:S05]  /*25350*/  BSYNC B2 ;  /* 0x0000000000027941 */ /* 0x000fea0003800000 */
.L_x_719:
[----:B-1----:R-:W2:Y:S01]  /*25360*/  LDL R2, [R1+0x20] ;  /* 0x0000200001027983 */ /* 0x002ea20000100800 */
[----:B------:R-:W-:Y:S01]  /*25370*/  IMAD.MOV.U32 R11, RZ, RZ, RZ ;  /* 0x000000ffff0b7224 */ /* 0x000fe200078e00ff */
[----:B------:R-:W-:Y:S01]  /*25380*/  UIADD3 UR4, UP0, UR38, 0x570, URZ ;  /* 0x0000057026047890 */ /* 0x000fe2000ff1e03f */
[----:B------:R-:W-:Y:S01]  /*25390*/  IMAD R3, R7, 0x50, R10 ;  /* 0x0000005007037824 */ /* 0x000fe200078e020a */
[----:B------:R-:W-:Y:S01]  /*253a0*/  PLOP3.LUT P0, PT, PT, PT, PT, 0x80, 0x0 ;  /* 0x000000000000781c */ /* 0x000fe20003f0f070 */
[----:B------:R-:W-:Y:S01]  /*253b0*/  UMOV UR6, 0x0 ;  /* 0x0000000000067882 */ /* 0x000fe20000000000 */
[----:B------:R-:W-:Y:S01]  /*253c0*/  R2UR UR10, R11 ;  /* 0x000000000b0a72ca */ /* 0x000fe200000e0000 */
[----:B------:R-:W-:Y:S01]  /*253d0*/  UIADD3.X UR5, URZ, UR39, URZ, UP0, !UPT ;  /* 0x000000273f057290 */ /* 0x000fe200087fe43f */
[----:B------:R-:W-:Y:S01]  /*253e0*/  UMOV UR7, 0x12f00000 ;  /* 0x12f0000000077882 */ /* 0x000fe20000000000 */
[----:B--2---:R-:W-:Y:S01]  /*253f0*/  IMAD R4, R2, 0xa000, R18 ;  /* 0x0000a00002047824 */ /* 0x004fe200078e0212 */
[----:B------:R-:W-:-:S03]  /*25400*/  IADD3 R2, R6, 0x38890, RZ ;  /* 0x0003889006027810 */ /* 0x000fc60007ffe0ff */
[----:B------:R-:W-:-:S08]  /*25410*/  VIADD R8, R4, 0x24400 ;  /* 0x0002440004087836 */ /* 0x000fd00000000000 */
.L_x_721:
        /* <DEDUP_REMOVED lines=9> */
[----:B-1----:R-:W-:Y:S05]  /*254b0*/  @P0 BRA.U.ANY `(.L_x_721) ;  /* 0xfffffffd00d80947 */ /* 0x002fea000393ffff */
[----:B------:R-:W-:Y:S01]  /*254c0*/  IMAD.MOV.U32 R20, RZ, RZ, 0x40 ;  /* 0x00000040ff147424 */ /* 0x000fe200078e00ff */
[----:B------:R-:W-:Y:S01]  /*254d0*/  IADD3 R8, R4, 0x26c00, RZ ;  /* 0x00026c0004087810 */ /* 0x000fe20007ffe0ff */
[----:B------:R-:W-:Y:S01]  /*254e0*/  UMOV UR6, 0x0 ;  /* 0x0000000000067882 */ /* 0x000fe20000000000 */
[----:B------:R-:W-:Y:S01]  /*254f0*/  PLOP3.LUT P0, PT, PT, PT, PT, 0x80, 0x0 ;  /* 0x000000000000781c */ /* 0x000fe20003f0f070 */
[----:B------:R-:W-:Y:S01]  /*25500*/  UMOV UR7, 0x12f00000 ;  /* 0x12f0000000077882 */ /* 0x000fe20000000000 */
[----:B------:R-:W-:-:S15]  /*25510*/  R2UR UR10, R20 ;  /* 0x00000000140a72ca */ /* 0x000fde00000e0000 */
.L_x_722:
        /* <DEDUP_REMOVED lines=11> */
[----:B------:R-:W-:Y:S01]  /*255d0*/  PLOP3.LUT P0, PT, PT, PT, PT, 0x80, 0x0 ;  /* 0x000000000000781c */ /* 0x000fe20003f0f070 */
[----:B------:R-:W-:Y:S01]  /*255e0*/  VIADD R8, R4, 0x29400 ;  /* 0x0002940004087836 */ /* 0x000fe20000000000 */
[----:B------:R-:W-:Y:S01]  /*255f0*/  UMOV UR6, 0x0 ;  /* 0x0000000000067882 */ /* 0x000fe20000000000 */
[----:B------:R-:W-:Y:S01]  /*25600*/  UMOV UR7, 0x12f00000 ;  /* 0x12f0000000077882 */ /* 0x000fe20000000000 */
[----:B------:R-:W-:-:S15]  /*25610*/  R2UR UR10, R15 ;  /* 0x000000000f0a72ca */ /* 0x000fde00000e0000 */
.L_x_723:
        /* <DEDUP_REMOVED lines=10> */
[----:B------:R-:W-:Y:S01]  /*256c0*/  MOV R14, 0xc0 ;  /* 0x000000c0000e7802 */ /* 0x000fe20000000f00 */
[----:B------:R-:W-:Y:S01]  /*256d0*/  VIADD R8, R4, 0x2bc00 ;  /* 0x0002bc0004087836 */ /* 0x000fe20000000000 */
[----:B------:R-:W-:Y:S01]  /*256e0*/  PLOP3.LUT P0, PT, PT, PT, PT, 0x80, 0x0 ;  /* 0x000000000000781c */ /* 0x000fe20003f0f070 */
[----:B------:R-:W-:Y:S01]  /*256f0*/  UMOV UR6, 0x0 ;  /* 0x0000000000067882 */ /* 0x000fe20000000000 */
[----:B------:R-:W-:Y:S01]  /*25700*/  R2UR UR10, R14 ;  /* 0x000000000e0a72ca */ /* 0x000fe200000e0000 */
[----:B------:R-:W-:-:S14]  /*25710*/  UMOV UR7, 0x12f00000 ;  /* 0x12f0000000077882 */ /* 0x000fdc0000000000 */
.L_x_724:
        /* <DEDUP_REMOVED lines=10> */
[----:B------:R-:W1:Y:S01]  /*257c0*/  SYNCS.PHASECHK.TRANS64.TRYWAIT P0, [R6+URZ+0x388c0], R5 ;  /* 0x0388c005060075a7 */ /* 0x000e62000800017f */
[----:B------:R-:W-:Y:S04]  /*257d0*/  BSSY B2, `(.L_x_725) ;  /* 0x0000002000027945 */ /* 0x000fe80003800000 */
[----:B-1----:R-:W-:Y:S05]  /*257e0*/  @!P0 BRA `(.L_x_726) ;  /* 0x0000007000108947 */ /* 0x002fea0003800000 */
.L_x_885:
[----:B------:R-:W-:Y:S05]  /*257f0*/  BSYNC B2 ;  /* 0x0000000000027941 */ /* 0x000fea0003800000 */
.L_x_725:
        /* <DEDUP_REMOVED lines=10> */
.L_x_728:
[----:B------:R-:W-:Y:S05]  /*258a0*/  BSYNC B2 ;  /* 0x0000000000027941 */ /* 0x000fea0003800000 */
.L_x_727:
[----:B------:R-:W-:Y:S01]  /*258b0*/  R2UR UR10, R11 ;  /* 0x000000000b0a72ca */ /* 0x000fe200000e0000 */
[----:B------:R-:W-:Y:S01]  /*258c0*/  UIADD3 UR4, UP0, UR38, 0x670, URZ ;  /* 0x0000067026047890 */ /* 0x000fe2000ff1e03f */
[----:B------:R-:W-:Y:S01]  /*258d0*/  R2UR UR6, R12 ;  /* 0x000000000c0672ca */ /* 0x000fe200000e0000 */
[----:B012---:R-:W-:Y:S01]  /*258e0*/  VIADD R6, R6, 0x388b0 ;  /* 0x000388b006067836 */ /* 0x007fe20000000000 */
[----:B------:R-:W-:Y:S01]  /*258f0*/  R2UR UR7, R13 ;  /* 0x000000000d0772ca */ /* 0x000fe200000e0000 */
[----:B------:R-:W-:Y:S01]  /*25900*/  UIADD3.X UR5, URZ, UR39, URZ, UP0, !UPT ;  /* 0x000000273f057290 */ /* 0x000fe200087fe43f */
[----:B------:R-:W-:Y:S02]  /*25910*/  IADD3 R2, R4, 0x400, RZ ;  /* 0x0000040004027810 */ /* 0x000fe40007ffe0ff */
[----:B------:R-:W-:-:S13]  /*25920*/  PLOP3.LUT P0, PT, PT, PT, PT, 0x80, 0x0 ;  /* 0x000000000000781c */ /* 0x000fda0003f0f070 */
.L_x_729:
        /* <DEDUP_REMOVED lines=15> */
.L_x_730:
        /* <DEDUP_REMOVED lines=15> */
.L_x_731:
        /* <DEDUP_REMOVED lines=10> */
[----:B------:R-:W-:Y:S02]  /*25bb0*/  R2UR UR10, R14 ;  /* 0x000000000e0a72ca */ /* 0x000fe400000e0000 */
[----:B------:R-:W-:Y:S02]  /*25bc0*/  R2UR UR6, R12 ;  /* 0x000000000c0672ca */ /* 0x000fe400000e0000 */
[----:B------:R-:W-:Y:S02]  /*25bd0*/  R2UR UR7, R13 ;  /* 0x000000000d0772ca */ /* 0x000fe400000e0000 */
[----:B------:R-:W-:Y:S02]  /*25be0*/  IADD3 R4, R4, 0x7c00, RZ ;  /* 0x00007c0004047810 */ /* 0x000fe40007ffe0ff */
[----:B------:R-:W-:-:S13]  /*25bf0*/  PLOP3.LUT P0, PT, PT, PT, PT, 0x80, 0x0 ;  /* 0x000000000000781c */ /* 0x000fda0003f0f070 */
.L_x_732:
        /* <DEDUP_REMOVED lines=10> */
.L_x_716:
[----:B------:R-:W-:Y:S05]  /*25ca0*/  BSYNC B1 ;  /* 0x0000000000017941 */ /* 0x000fea0003800000 */
.L_x_715:
[----:B0-----:R-:W2:Y:S04]  /*25cb0*/  LDL.LU R2, [R1+0x20] ;  /* 0x0000200001027983 */ /* 0x001ea80000300800 */
[----:B------:R-:W3:Y:S01]  /*25cc0*/  LDL.LU R5, [R1+0x24] ;  /* 0x0000240001057983 */ /* 0x000ee20000300800 */
[----:B--2---:R-:W-:-:S05]  /*25cd0*/  VIADD R2, R2, 0x1 ;  /* 0x0000000102027836 */ /* 0x004fca0000000000 */
[----:B------:R-:W-:-:S04]  /*25ce0*/  ISETP.NE.AND P0, PT, R2, 0x2, PT ;  /* 0x000000020200780c */ /* 0x000fc80003f05270 */
[----:B------:R-:W-:Y:S02]  /*25cf0*/  SEL R3, RZ, 0x1, P0 ;  /* 0x00000001ff037807 */ /* 0x000fe40000000000 */
[----:B------:R-:W-:Y:S02]  /*25d00*/  SEL R2, R2, RZ, P0 ;  /* 0x000000ff02027207 */ /* 0x000fe40000000000 */
[----:B---3--:R-:W-:Y:S02]  /*25d10*/  LOP3.LUT R5, R5, R3, RZ, 0x3c, !PT ;  /* 0x0000000305057212 */ /* 0x008fe400078e3cff */
[C---:B------:R-:W-:Y:S01]  /*25d20*/  ISETP.GT.AND P0, PT, R7.reuse, R9, PT ;  /* 0x000000090700720c */ /* 0x040fe20003f04270 */
[----:B------:R-:W-:Y:S02]  /*25d30*/  VIADD R7, R7, 0xffffffff ;  /* 0xffffffff07077836 */ /* 0x000fe40000000000 */
[----:B------:R1:W-:Y:S04]  /*25d40*/  STL [R1+0x24], R5 ;  /* 0x0000240501007387 */ /* 0x0003e80000100800 */
[----:B------:R1:W-:Y:S06]  /*25d50*/  STL [R1+0x20], R2 ;  /* 0x0000200201007387 */ /* 0x0003ec0000100800 */
[----:B------:R-:W-:Y:S05]  /*25d60*/  @P0 BRA `(.L_x_733) ;  /* 0xfffffff400200947 */ /* 0x000fea000383ffff */
.L_x_691:
[----:B------:R-:W-:Y:S05]  /*25d70*/  BSYNC B0 ;  /* 0x0000000000007941 */ /* 0x000fea0003800000 */
.L_x_690:
[----:B01----:R-:W2:Y:S04]  /*25d80*/  LDL R2, [R1+0x10] ;  /* 0x0000100001027983 */ /* 0x003ea80000100800 */
[----:B------:R0:W5:Y:S01]  /*25d90*/  LDL R8, [R1+0x40] ;  /* 0x0000400001087983 */ /* 0x0001620000100800 */
[----:B------:R-:W-:Y:S05]  /*25da0*/  @!P5 WARPSYNC.ALL ;  /* 0x000000000000d948 */ /* 0x000fea0003800000 */
[----:B------:R0:W-:Y:S01]  /*25db0*/  STL [R1+0x44], RZ ;  /* 0x000044ff01007387 */ /* 0x0001e20000100800 */
[----:B------:R-:W-:Y:S01]  /*25dc0*/  BSSY B0, `(.L_x_734) ;  /* 0x0000021000007945 */ /* 0x000fe20003800000 */
[----:B------:R-:W-:Y:S01]  /*25dd0*/  @!P5 BAR.SYNC.DEFER_BLOCKING 0xc, 0x180 ;  /* 0x030600000000db1d */ /* 0x000fe20000010000 */
[----:B--2---:R-:W-:-:S13]  /*25de0*/  LOP3.LUT P0, RZ, R2, 0x4, RZ, 0xc0, !PT ;  /* 0x0000000402ff7812 */ /* 0x004fda000780c0ff */
[----:B0-----:R-:W-:Y:S05]  /*25df0*/  @!P0 BRA `(.L_x_735) ;  /* 0x0000000000748947 */ /* 0x001fea0003800000 */
[----:B------:R-:W-:-:S13]  /*25e00*/  ISETP.NE.AND P0, PT, R17, RZ, PT ;  /* 0x000000ff1100720c */ /* 0x000fda0003f05270 */
[----:B------:R-:W0:Y:S02]  /*25e10*/  @!P0 LDC R17, c[0x0][0x9f0] ;  /* 0x00027c00ff118b82 */ /* 0x000e240000000800 */
[----:B0-----:R-:W-:-:S04]  /*25e20*/  IABS R0, R17 ;  /* 0x0000001100007213 */ /* 0x001fc80000000000 */
[----:B------:R-:W0:Y:S08]  /*25e30*/  I2F.RP R2, R0 ;  /* 0x0000000000027306 */ /* 0x000e300000209400 */
[----:B0-----:R-:W0:Y:S02]  /*25e40*/  MUFU.RCP R2, R2 ;  /* 0x0000000200027308 */ /* 0x001e240000001000 */
[----:B0-----:R-:W-:-:S06]  /*25e50*/  IADD3 R2, R2, 0xffffffe, RZ ;  /* 0x0ffffffe02027810 */ /* 0x001fcc0007ffe0ff */
[----:B------:R-:W0:Y:S02]  /*25e60*/  F2I.FTZ.U32.TRUNC.NTZ R3, R2 ;  /* 0x0000000200037305 */ /* 0x000e24000021f000 */
[----:B0-----:R-:W-:-:S04]  /*25e70*/  IMAD.MOV R2, RZ, RZ, -R3 ;  /* 0x000000ffff027224 */ /* 0x001fc800078e0a03 */
[----:B------:R-:W-:Y:S02]  /*25e80*/  IMAD R4, R2, R0, RZ ;  /* 0x0000000002047224 */ /* 0x000fe400078e02ff */
[----:B------:R-:W-:-:S04]  /*25e90*/  IMAD.MOV.U32 R2, RZ, RZ, RZ ;  /* 0x000000ffff027224 */ /* 0x000fc800078e00ff */
[----:B------:R-:W-:Y:S01]  /*25ea0*/  IMAD.HI.U32 R6, R3, R4, R2 ;  /* 0x0000000403067227 */ /* 0x000fe200078e0002 */
[-C--:B------:R-:W-:Y:S02]  /*25eb0*/  IABS R2, R17.reuse ;  /* 0x0000001100027213 */ /* 0x080fe40000000000 */
[----:B-----5:R-:W-:Y:S02]  /*25ec0*/  IADD3 R4, R8, -0x1, R17 ;  /* 0xffffffff08047810 */ /* 0x020fe40007ffe011 */
[----:B------:R-:W-:Y:S02]  /*25ed0*/  IADD3 R2, RZ, -R2, RZ ;  /* 0x80000002ff027210 */ /* 0x000fe40007ffe0ff */
[----:B------:R-:W-:Y:S02]  /*25ee0*/  IABS R3, R4 ;  /* 0x0000000400037213 */ /* 0x000fe40000000000 */
[----:B------:R-:W-:Y:S01]  /*25ef0*/  LOP3.LUT R4, R4, R17, RZ, 0x3c, !PT ;  /* 0x0000001104047212 */ /* 0x000fe200078e3cff */
[----:B------:R-:W-:-:S02]  /*25f00*/  IMAD.MOV.U32 R5, RZ, RZ, R2 ;  /* 0x000000ffff057224 */ /* 0x000fc400078e0002 */
[----:B------:R-:W-:Y:S01]  /*25f10*/  IMAD.HI.U32 R2, R6, R3, RZ ;  /* 0x0000000306027227 */ /* 0x000fe200078e00ff */
[----:B------:R-:W-:-:S03]  /*25f20*/  ISETP.GE.AND P1, PT, R4, RZ, PT ;  /* 0x000000ff0400720c */ /* 0x000fc60003f26270 */
[----:B------:R-:W-:-:S05]  /*25f30*/  IMAD R3, R2, R5, R3 ;  /* 0x0000000502037224 */ /* 0x000fca00078e0203 */
[----:B------:R-:W-:-:S13]  /*25f40*/  ISETP.GT.U32.AND P2, PT, R0, R3, PT ;  /* 0x000000030000720c */ /* 0x000fda0003f44070 */
[----:B------:R-:W-:Y:S01]  /*25f50*/  @!P2 IMAD.IADD R3, R3, 0x1, -R0 ;  /* 0x000000010303a824 */ /* 0x000fe200078e0a00 */
[----:B------:R-:W-:Y:S02]  /*25f60*/  @!P2 IADD3 R2, R2, 0x1, RZ ;  /* 0x000000010202a810 */ /* 0x000fe40007ffe0ff */
[----:B------:R-:W-:Y:S02]  /*25f70*/  ISETP.NE.AND P2, PT, R17, RZ, PT ;  /* 0x000000ff1100720c */ /* 0x000fe40003f45270 */
[----:B------:R-:W-:-:S13]  /*25f80*/  ISETP.GE.U32.AND P0, PT, R3, R0, PT ;  /* 0x000000000300720c */ /* 0x000fda0003f06070 */
[----:B------:R-:W-:-:S04]  /*25f90*/  @P0 VIADD R2, R2, 0x1 ;  /* 0x0000000102020836 */ /* 0x000fc80000000000 */
[----:B------:R-:W-:Y:S01]  /*25fa0*/  @!P1 IMAD.MOV R2, RZ, RZ, -R2 ;  /* 0x000000ffff029224 */ /* 0x000fe200078e0a02 */
[----:B------:R-:W-:-:S05]  /*25fb0*/  @!P2 LOP3.LUT R2, RZ, R17, RZ, 0x33, !PT ;  /* 0x00000011ff02a212 */ /* 0x000fca00078e33ff */
[----:B------:R0:W-:Y:S02]  /*25fc0*/  STL [R1+0x44], R2 ;  /* 0x0000440201007387 */ /* 0x0001e40000100800 */
.L_x_735:
[----:B------:R-:W-:Y:S05]  /*25fd0*/  BSYNC B0 ;  /* 0x0000000000007941 */ /* 0x000fea0003800000 */
.L_x_734:
[----:B------:R-:W2:Y:S04]  /*25fe0*/  LDL R0, [R1+0x44] ;  /* 0x0000440001007983 */ /* 0x000ea80000100800 */
[----:B0-----:R-:W2:Y:S01]  /*25ff0*/  LDL R2, [R1+0x60] ;  /* 0x0000600001027983 */ /* 0x001ea20000100800 */
[----:B------:R-:W-:Y:S01]  /*26000*/  BSSY B7, `(.L_x_736) ;  /* 0x00004d6000077945 */ /* 0x000fe20003800000 */
[----:B--2---:R-:W-:-:S05]  /*26010*/  IMAD R2, R2, R0, RZ ;  /* 0x0000000002027224 */ /* 0x004fca00078e02ff */
[----:B-----5:R-:W-:Y:S01]  /*26020*/  VIADDMNMX R0, R2, R0, R8, PT ;  /* 0x0000000002007246 */ /* 0x020fe20003800108 */
[----:B------:R0:W-:Y:S03]  /*26030*/  STL [R1+0x34], R2 ;  /* 0x0000340201007387 */ /* 0x0001e60000100800 */
[----:B------:R-:W-:Y:S01]  /*26040*/  ISETP.GT.AND P0, PT, R0, R2, PT ;  /* 0x000000020000720c */ /* 0x000fe20003f04270 */
[----:B------:R0:W-:-:S12]  /*26050*/  STL [R1+0x48], R0 ;  /* 0x0000480001007387 */ /* 0x0001d80000100800 */
[----:B0-----:R-:W-:Y:S05]  /*26060*/  @P0 BRA `(.L_x_737) ;  /* 0x00000000004c0947 */ /* 0x001fea0003800000 */
[----:B------:R-:W0:Y:S02]  /*26070*/  S2R R0, SR_TID.X ;  /* 0x0000000000007919 */ /* 0x000e240000002100 */
[----:B0-----:R-:W-:-:S04]  /*26080*/  LOP3.LUT R0, R0, 0x7f, RZ, 0xc0, !PT ;  /* 0x0000007f00007812 */ /* 0x001fc800078ec0ff */
[----:B------:R-:W-:-:S13]  /*26090*/  ISETP.NE.AND P1, PT, R0, RZ, PT ;  /* 0x000000ff0000720c */ /* 0x000fda0003f25270 */
[----:B------:R-:W-:Y:S05]  /*260a0*/  @P1 BRA `(.L_x_738) ;  /* 0x0000004c002c1947 */ /* 0x000fea0003800000 */
[----:B------:R-:W0:Y:S01]  /*260b0*/  S2R R3, SR_LANEID ;  /* 0x0000000000037919 */ /* 0x000e220000000000 */
[----:B------:R-:W-:Y:S01]  /*260c0*/  VOTEU.ANY UR4, UPT, PT ;  /* 0x0000000000047886 */ /* 0x000fe200038e0100 */
[----:B------:R-:W1:Y:S01]  /*260d0*/  LDC.64 R4, c[0x0][0xc60] ;  /* 0x00031800ff047b82 */ /* 0x000e620000000a00 */
[----:B------:R-:W0:Y:S01]  /*260e0*/  FLO.U32 R0, UR4 ;  /* 0x0000000400007d00 */ /* 0x000e2200080e0000 */
[----:B------:R-:W-:-:S07]  /*260f0*/  ULDC.64 UR6, c[0x0][0x208] ;  /* 0x0000820000067ab9 */ /* 0x000fce0000000a00 */
[----:B------:R-:W1:Y:S01]  /*26100*/  POPC R2, UR4 ;  /* 0x0000000400027d09 */ /* 0x000e620008000000 */
[----:B0-----:R-:W-:-:S13]  /*26110*/  ISETP.EQ.U32.AND P0, PT, R0, R3, PT ;  /* 0x000000030000720c */ /* 0x001fda0003f02070 */
[----:B-1----:R-:W2:Y:S01]  /*26120*/  @P0 ATOMG.E.ADD.STRONG.GPU PT, R5, desc[UR6][R4.64], R2 ;  /* 0x00000002040509a8 */ /* 0x002ea200081ee1c6 */
[----:B------:R-:W0:Y:S02]  /*26130*/  S2R R3, SR_LTMASK ;  /* 0x0000000000037919 */ /* 0x000e240000003900 */
[----:B0-----:R-:W-:-:S06]  /*26140*/  LOP3.LUT R3, R3, UR4, RZ, 0xc0, !PT ;  /* 0x0000000403037c12 */ /* 0x001fcc000f8ec0ff */
[----:B------:R-:W0:Y:S01]  /*26150*/  POPC R3, R3 ;  /* 0x0000000300037309 */ /* 0x000e220000000000 */
[----:B--2---:R-:W0:Y:S02]  /*26160*/  SHFL.IDX PT, R0, R5, R0, 0x1f ;  /* 0x00001f0005007589 */ /* 0x004e2400000e0000 */
[----:B0-----:R-:W-:-:S05]  /*26170*/  IADD3 R0, R0, UR36, R3 ;  /* 0x0000002400007c10 */ /* 0x001fca000fffe003 */
[----:B------:R0:W-:Y:S01]  /*26180*/  STL [R1], R0 ;  /* 0x0000000001007387 */ /* 0x0001e20000100800 */
[----:B------:R-:W-:Y:S05]  /*26190*/  BRA `(.L_x_738) ;  /* 0x0000004800f07947 */ /* 0x000fea0003800000 */
.L_x_737:
[----:B------:R-:W-:Y:S01]  /*261a0*/  IADD3 R0, R18, 0x24400, RZ ;  /* 0x0002440012007810 */ /* 0x000fe20007ffe0ff */
[----:B------:R-:W-:Y:S03]  /*261b0*/  BSSY B6, `(.L_x_739) ;  /* 0x0000013000067945 */ /* 0x000fe60003800000 */
[----:B------:R-:W-:-:S13]  /*261c0*/  LOP3.LUT P0, RZ, R0, 0x3ff, RZ, 0xc0, !PT ;  /* 0x000003ff00ff7812 */ /* 0x000fda000780c0ff */
        /* <DEDUP_REMOVED lines=10> */
[----:B------:R-:W-:Y:S01]  /*26270*/  IMAD.U32 R7, RZ, RZ, UR9 ;  /* 0x00000009ff077e24 */ /* 0x000fe2000f8e00ff */
[----:B------:R-:W-:Y:S01]  /*26280*/  MOV R13, RZ ;  /* 0x000000ff000d7202 */ /* 0x000fe20000000f00 */
[----:B------:R-:W-:-:S02]  /*26290*/  IMAD.U32 R10, RZ, RZ, UR4 ;  /* 0x00000004ff0a7e24 */ /* 0x000fc4000f8e00ff */
[----:B------:R-:W-:Y:S02]  /*262a0*/  IMAD.MOV.U32 R8, RZ, RZ, 0x70 ;  /* 0x00000070ff087424 */ /* 0x000fe400078e00ff */
[----:B------:R-:W-:-:S07]  /*262b0*/  IMAD.MOV.U32 R12, RZ, RZ, 0x1 ;  /* 0x00000001ff0c7424 */ /* 0x000fce00078e00ff */
[----:B------:R-:W-:-:S07]  /*262c0*/  LEPC R20, `(.L_x_740) ;  /* 0x000000001014794e */ /* 0x000fce0000000000 */
[----:B0-----:R-:W-:Y:S05]  /*262d0*/  CALL.ABS.NOINC R2 ;  /* 0x0000000002007343 */ /* 0x001fea0003c00000 */
.L_x_740:
[----:B------:R-:W-:Y:S05]  /*262e0*/  BSYNC B6 ;  /* 0x0000000000067941 */ /* 0x000fea0003800000 */
.L_x_739:
        /* <DEDUP_REMOVED lines=8> */
[----:B------:R0:W1:Y:S01]  /*26370*/  LDC.64 R2, c[0x4][R17] ;  /* 0x0100000011027b82 */ /* 0x0000620000000a00 */
[----:B------:R-:W-:Y:S01]  /*26380*/  IMAD.U32 R4, RZ, RZ, UR6 ;  /* 0x00000006ff047e24 */ /* 0x000fe2000f8e00ff */
[----:B------:R-:W-:Y:S01]  /*26390*/  MOV R5, UR7 ;  /* 0x0000000700057c02 */ /* 0x000fe20008000f00 */
[----:B------:R-:W-:Y:S01]  /*263a0*/  IMAD.U32 R6, RZ, RZ, UR8 ;  /* 0x00000008ff067e24 */ /* 0x000fe2000f8e00ff */
[----:B------:R-:W-:Y:S01]  /*263b0*/  MOV R10, UR4 ;  /* 0x00000004000a7c02 */ /* 0x000fe20008000f00 */
[----:B------:R-:W-:Y:S01]  /*263c0*/  IMAD.U32 R7, RZ, RZ, UR9 ;  /* 0x00000009ff077e24 */ /* 0x000fe2000f8e00ff */
[----:B------:R-:W-:Y:S01]  /*263d0*/  MOV R12, 0x1 ;  /* 0x00000001000c7802 */ /* 0x000fe20000000f00 */
[----:B------:R-:W-:-:S02]  /*263e0*/  IMAD.U32 R11, RZ, RZ, UR5 ;  /* 0x00000005ff0b7e24 */ /* 0x000fc4000f8e00ff */
[----:B------:R-:W-:Y:S02]  /*263f0*/  IMAD.MOV.U32 R8, RZ, RZ, 0x70 ;  /* 0x00000070ff087424 */ /* 0x000fe400078e00ff */
[----:B0-----:R-:W-:-:S07]  /*26400*/  IMAD.MOV.U32 R13, RZ, RZ, RZ ;  /* 0x000000ffff0d7224 */ /* 0x001fce00078e00ff */
[----:B------:R-:W-:-:S07]  /*26410*/  LEPC R20, `(.L_x_743) ;  /* 0x000000001014794e */ /* 0x000fce0000000000 */
[----:B-1----:R-:W-:Y:S05]  /*26420*/  CALL.ABS.NOINC R2 ;  /* 0x0000000002007343 */ /* 0x002fea0003c00000 */
.L_x_743:
[----:B------:R0:W1:Y:S01]  /*26430*/  LDC.64 R2, c[0x4][R17] ;  /* 0x0100000011027b82 */ /* 0x0000620000000a00 */
[----:B------:R-:W-:Y:S01]  /*26440*/  ULDC.64 UR4, c[0x4][0x1b8] ;  /* 0x01006e0000047ab9 */ /* 0x000fe20000000a00 */
[----:B------:R-:W-:Y:S01]  /*26450*/  ULDC.64 UR6, c[0x4][0x1c0] ;  /* 0x0100700000067ab9 */ /* 0x000fe20000000a00 */
[----:B------:R-:W-:Y:S01]  /*26460*/  ULDC.64 UR8, c[0x4][0x128] ;  /* 0x01004a0000087ab9 */ /* 0x000fe20000000a00 */
        /* <DEDUP_REMOVED lines=11> */
.L_x_742:
[----:B------:R-:W-:Y:S05]  /*26520*/  BSYNC B6 ;  /* 0x0000000000067941 */ /* 0x000fea0003800000 */
.L_x_741:
[----:B------:R-:W2:Y:S01]  /*26530*/  LDL.LU R2, [R1+0x28] ;  /* 0x0000280001027983 */ /* 0x000ea20000300800 */
[----:B------:R-:W-:-:S03]  /*26540*/  ULDC.64 UR4, c[0x0][0x9f8] ;  /* 0x00027e0000047ab9 */ /* 0x000fc60000000a00 */
[----:B------:R-:W3:Y:S04]  /*26550*/  LDL.LU R0, [R1+0x3c] ;  /* 0x00003c0001007983 */ /* 0x000ee80000300800 */
[----:B------:R-:W4:Y:S01]  /*26560*/  LDL R7, [R1+0x14] ;  /* 0x0000140001077983 */ /* 0x000f220000100800 */
[----:B------:R-:W-:Y:S01]  /*26570*/  ISETP.NE.U32.AND P0, PT, RZ, UR4, PT ;  /* 0x00000004ff007c0c */ /* 0x000fe2000bf05070 */
[----:B------:R-:W-:Y:S02]  /*26580*/  ULDC.64 UR6, c[0x0][0x208] ;  /* 0x0000820000067ab9 */ /* 0x000fe40000000a00 */
[----:B------:R-:W5:Y:S01]  /*26590*/  LDL R17, [R1+0x48] ;  /* 0x0000480001117983 */ /* 0x000f620000100800 */
[----:B------:R-:W-:-:S13]  /*265a0*/  ISETP.NE.AND.EX P0, PT, RZ, UR5, PT, P0 ;  /* 0x00000005ff007c0c */ /* 0x000fda000bf05300 */
[----:B--2---:R-:W-:-:S04]  /*265b0*/  @P0 IADD3 R2, P1, R2, UR4, RZ ;  /* 0x0000000402020c10 */ /* 0x004fc8000ff3e0ff */
[----:B---3--:R-:W-:Y:S01]  /*265c0*/  @P0 IADD3.X R3, R0, UR5, RZ, P1, !PT ;  /* 0x0000000500030c10 */ /* 0x008fe20008ffe4ff */
[----:B------:R-:W-:-:S04]  /*265d0*/  ULDC.64 UR4, c[0x0][0xa08] ;  /* 0x0002820000047ab9 */ /* 0x000fc80000000a00 */
[----:B----4-:R0:W2:Y:S02]  /*265e0*/  @P0 LDG.E R7, desc[UR6][R2.64] ;  /* 0x0000000602070981 */ /* 0x0100a4000c1e1900 */
[----:B0-----:R-:W0:Y:S01]  /*265f0*/  LDC.64 R2, c[0x0][0x418] ;  /* 0x00010600ff027b82 */ /* 0x001e220000000a00 */
[----:B-----5:R-:W-:Y:S01]  /*26600*/  VIADD R0, R17, 0xffffffff ;  /* 0xffffffff11007836 */ /* 0x020fe20000000000 */
[----:B--2---:R-:W-:Y:S01]  /*26610*/  SHF.R.S32.HI R8, RZ, 0x1f, R7 ;  /* 0x0000001fff087819 */ /* 0x004fe20000011407 */
[----:B------:R1:W-:Y:S04]  /*26620*/  @P0 STL [R1+0x14], R7 ;  /* 0x0000140701000387 */ /* 0x0003e80000100800 */
[----:B------:R1:W-:Y:S01]  /*26630*/  STL [R1+0x28], R8 ;  /* 0x0000280801007387 */ /* 0x0003e20000100800 */
[----:B0-----:R-:W-:Y:S01]  /*26640*/  LOP3.LUT P0, RZ, R2, UR4, RZ, 0xfc, !PT ;  /* 0x0000000402ff7c12 */ /* 0x001fe2000f80fcff */
[----:B------:R-:W-:-:S03]  /*26650*/  UMOV UR4, 0xffffffff ;  /* 0xffffffff00047882 */ /* 0x000fc60000000000 */
[----:B------:R-:W-:-:S04]  /*26660*/  LOP3.LUT P0, RZ, R3, UR5, RZ, 0xfc, P0 ;  /* 0x0000000503ff7c12 */ /* 0x000fc8000800fcff */
[----:B------:R-:W-:Y:S01]  /*26670*/  SEL R17, R7, RZ, !P0 ;  /* 0x000000ff07117207 */ /* 0x000fe20004000000 */
[----:B-1----:R-:W-:Y:S08]  /*26680*/  BRA.DIV UR4, `(.L_x_744) ;  /* 0x00000062047c7947 */ /* 0x002ff0000b800000 */
[----:B------:R-:W0:Y:S02]  /*26690*/  S2R R4, SR_TID.X ;  /* 0x0000000000047919 */ /* 0x000e240000002100 */
[----:B0-----:R-:W-:-:S04]  /*266a0*/  SHF.R.U32.HI R4, RZ, 0x5, R4 ;  /* 0x00000005ff047819 */ /* 0x001fc80000011604 */
[----:B------:R-:W-:-:S05]  /*266b0*/  LOP3.LUT R4, R4, 0x3, RZ, 0xc0, !PT ;  /* 0x0000000304047812 */ /* 0x000fca00078ec0ff */
[----:B------:R0:W1:Y:S02]  /*266c0*/  SHFL.IDX PT, R14, R4, RZ, 0x1f ;  /* 0x00001fff040e7589 */ /* 0x00006400000e0000 */
.L_x_888:
[----:B0-----:R-:W2:Y:S01]  /*266d0*/  LDL.LU R4, [R1+0x10] ;  /* 0x0000100001047983 */ /* 0x001ea20000300800 */
[----:B------:R-:W-:Y:S02]  /*266e0*/  PLOP3.LUT P1, PT, PT, PT, PT, 0x8, 0x0 ;  /* 0x000000000000781c */ /* 0x000fe40003f2e170 */
[----:B-1----:R-:W-:Y:S01]  /*266f0*/  ISETP.NE.AND P0, PT, R14, RZ, PT ;  /* 0x000000ff0e00720c */ /* 0x002fe20003f05270 */
[----:B------:R0:W-:Y:S01]  /*26700*/  STL [R1+0x8], R0 ;  /* 0x0000080001007387 */ /* 0x0001e20000100800 */
[----:B--2---:R-:W-:-:S09]  /*26710*/  LOP3.LUT R4, R4, 0xfffffffb, RZ, 0xc0, !PT ;  /* 0xfffffffb04047812 */ /* 0x004fd200078ec0ff */
[----:B------:R-:W-:-:S05]  /*26720*/  @P1 LOP3.LUT R4, R4, 0x4, RZ, 0xfc, !PT ;  /* 0x0000000404041812 */ /* 0x000fca00078efcff */
[----:B------:R0:W-:Y:S01]  /*26730*/  STL [R1+0x10], R4 ;  /* 0x0000100401007387 */ /* 0x0001e20000100800 */
[----:B------:R-:W-:Y:S05]  /*26740*/  @P0 BRA `(.L_x_745) ;  /* 0x0000000400440947 */ /* 0x000fea0003800000 */
[----:B------:R-:W-:-:S03]  /*26750*/  UMOV UR4, 0xffffffff ;  /* 0xffffffff00047882 */ /* 0x000fc60000000000 */
[----:B------:R-:W-:Y:S05]  /*26760*/  BRA.DIV UR4, `(.L_x_746) ;  /* 0x0000006204787947 */ /* 0x000fea000b800000 */
[----:B------:R-:W-:-:S13]  /*26770*/  ELECT P6, URZ, PT ;  /* 0x00000000003f782f */ /* 0x000fda00038c0000 */
.L_x_891:
[----:B------:R-:W-:Y:S05]  /*26780*/  @!P6 BRA `(.L_x_745) ;  /* 0x000000040034e947 */ /* 0x000fea0003800000 */
[----:B------:R-:W-:-:S04]  /*26790*/  ISETP.NE.U32.AND P0, PT, R2, RZ, PT ;  /* 0x000000ff0200720c */ /* 0x000fc80003f05070 */
[----:B------:R-:W-:-:S13]  /*267a0*/  ISETP.NE.AND.EX P0, PT, R3, RZ, PT, P0 ;  /* 0x000000ff0300720c */ /* 0x000fda0003f05300 */
[----:B------:R-:W-:Y:S05]  /*267b0*/  @!P0 BRA `(.L_x_747) ;  /* 0x0000000000548947 */ /* 0x000fea0003800000 */
[----:B------:R-:W1:Y:S01]  /*267c0*/  LDC R6, c[0x0][0x43c] ;  /* 0x00010f00ff067b82 */ /* 0x000e620000000800 */
[----:B------:R-:W-:Y:S01]  /*267d0*/  MOV R9, R0 ;  /* 0x0000000000097202 */ /* 0x000fe20000000f00 */
[----:B------:R-:W-:Y:S01]  /*267e0*/  ULDC.64 UR4, c[0x0][0x428] ;  /* 0x00010a0000047ab9 */ /* 0x000fe20000000a00 */
[----:B------:R-:W-:-:S03]  /*267f0*/  ULDC.64 UR6, c[0x0][0x208] ;  /* 0x0000820000067ab9 */ /* 0x000fc60000000a00 */
[----:B0-----:R-:W-:Y:S01]  /*26800*/  IMAD.MOV.U32 R0, RZ, RZ, R9 ;  /* 0x000000ffff007224 */ /* 0x001fe200078e0009 */
[----:B-1----:R-:W-:-:S13]  /*26810*/  ISETP.NE.AND P0, PT, R6, 0x1, PT ;  /* 0x000000010600780c */ /* 0x002fda0003f05270 */
[----:B------:R-:W0:Y:S02]  /*26820*/  @P0 LDC.64 R4, c[0x0][0x440] ;  /* 0x00011000ff040b82 */ /* 0x000e240000000a00 */
[----:B0-----:R-:W-:-:S05]  /*26830*/  @P0 IMAD.HI.U32 R4, R9, R4, RZ ;  /* 0x0000000409040227 */ /* 0x001fca00078e00ff */
[----:B------:R-:W-:-:S04]  /*26840*/  @P0 SHF.R.U32.HI R0, RZ, R5, R4 ;  /* 0x00000005ff000219 */ /* 0x000fc80000011604 */
[--C-:B------:R-:W-:Y:S01]  /*26850*/  SHF.R.S32.HI R5, RZ, 0x1f, R0.reuse ;  /* 0x0000001fff057819 */ /* 0x100fe20000011400 */
[----:B------:R-:W-:-:S04]  /*26860*/  IMAD.MOV R4, RZ, RZ, -R0 ;  /* 0x000000ffff047224 */ /* 0x000fc800078e0a00 */
[----:B------:R-:W-:Y:S01]  /*26870*/  IMAD R9, R6, R4, R9 ;  /* 0x0000000406097224 */ /* 0x000fe200078e0209 */
[----:B------:R-:W-:Y:S01]  /*26880*/  MOV R4, R0 ;  /* 0x0000000000047202 */ /* 0x000fe20000000f00 */
[----:B------:R-:W-:-:S03]  /*26890*/  IMAD R6, R8, UR4, RZ ;  /* 0x0000000408067c24 */ /* 0x000fc6000f8e02ff */
[----:B------:R1:W-:Y:S01]  /*268a0*/  STL [R1+0x8], R9 ;  /* 0x0000080901007387 */ /* 0x0003e20000100800 */
[----:B------:R-:W-:-:S04]  /*268b0*/  IMAD.WIDE.U32 R4, R7, UR4, R4 ;  /* 0x0000000407047c25 */ /* 0x000fc8000f8e0004 */
[----:B------:R-:W-:Y:S01]  /*268c0*/  IMAD R0, R7, UR5, R6 ;  /* 0x0000000507007c24 */ /* 0x000fe2000f8e0206 */
[----:B------:R-:W-:-:S03]  /*268d0*/  LEA R2, P0, R4, R2, 0x2 ;  /* 0x0000000204027211 */ /* 0x000fc600078010ff */
[----:B------:R-:W-:-:S05]  /*268e0*/  IMAD.IADD R0, R5, 0x1, R0 ;  /* 0x0000000105007824 */ /* 0x000fca00078e0200 */
[----:B------:R-:W-:-:S05]  /*268f0*/  LEA.HI.X R3, R4, R3, R0, 0x2, P0 ;  /* 0x0000000304037211 */ /* 0x000fca00000f1400 */
[----:B------:R1:W5:Y:S02]  /*26900*/  LDG.E R17, desc[UR6][R2.64] ;  /* 0x0000000602117981 */ /* 0x000364000c1e1900 */
.L_x_747:
[----:B-1----:R-:W2:Y:S01]  /*26910*/  LDL R2, [R1+0x18] ;  /* 0x0000180001027983 */ /* 0x002ea20000100800 */
[----:B0-----:R-:W-:Y:S01]  /*26920*/  IMAD R0, R19, 0x8, R18 ;  /* 0x0000000813007824 */ /* 0x001fe200078e0212 */
[----:B--2---:R-:W-:-:S04]  /*26930*/  SHF.L.U32 R2, R2, 0x1f, RZ ;  /* 0x0000001f02027819 */ /* 0x004fc800000006ff */
[----:B------:R-:W0:Y:S02]  /*26940*/  SYNCS.PHASECHK.TRANS64.TRYWAIT P0, [R0+URZ+0x38840], R2 ;  /* 0x03884002000075a7 */ /* 0x000e24000800017f */
[----:B0-----:R-:W-:Y:S05]  /*26950*/  @!P0 BRA `(.L_x_748) ;  /* 0x00000060001c8947 */ /* 0x001fea0003800000 */
.L_x_892:
[----:B------:R1:W5:Y:S01]  /*26960*/  LDL R3, [R1+0x10] ;  /* 0x0000100001037983 */ /* 0x0003620000100800 */
[----:B------:R-:W2:Y:S02]  /*26970*/  S2R R4, SR_TID.X ;  /* 0x0000000000047919 */ /* 0x000ea40000002100 */
[----:B--2---:R-:W-:-:S04]  /*26980*/  LOP3.LUT R4, R4, 0x7f, RZ, 0xc0, !PT ;  /* 0x0000007f04047812 */ /* 0x004fc800078ec0ff */
[----:B------:R-:W-:-:S13]  /*26990*/  ISETP.NE.AND P0, PT, R4, RZ, PT ;  /* 0x000000ff0400720c */ /* 0x000fda0003f05270 */
[----:B-1----:R-:W-:Y:S05]  /*269a0*/  @P0 BRA `(.L_x_749) ;  /* 0x0000000000140947 */ /* 0x002fea0003800000 */
[----:B-----5:R-:W-:Y:S02]  /*269b0*/  LOP3.LUT P1, RZ, R3, 0x1, RZ, 0xc0, !PT ;  /* 0x0000000103ff7812 */ /* 0x020fe4000782c0ff */
[----:B0-----:R-:W-:-:S04]  /*269c0*/  MOV R2, 0xa000 ;  /* 0x0000a00000027802 */ /* 0x001fc80000000f00 */
[----:B------:R1:W-:Y:S07]  /*269d0*/  SYNCS.ARRIVE.TRANS64 RZ, [R0+URZ+0x38830], R2 ;  /* 0x0388300200ff79a7 */ /* 0x0003ee000800003f */
[----:B------:R-:W-:Y:S05]  /*269e0*/  @!P1 BRA `(.L_x_749) ;  /* 0x0000000000049947 */ /* 0x000fea0003800000 */
[----:B------:R-:W-:Y:S01]  /*269f0*/  BPT.TRAP 0x1 ;  /* 0x000000040000795c */ /* 0x000fe20000300000 */
.L_x_749:
[----:B------:R-:W2:Y:S04]  /*26a00*/  LDL R4, [R1+0x8] ;  /* 0x0000080001047983 */ /* 0x000ea80000100800 */
[----:B01----:R-:W3:Y:S01]  /*26a10*/  LDL R2, [R1+0x1c] ;  /* 0x00001c0001027983 */ /* 0x003ee20000100800 */
        /* <DEDUP_REMOVED lines=9> */
[----:B------:R-:W-:Y:S01]  /*26ab0*/  PLOP3.LUT P0, PT, PT, PT, PT, 0x80, 0x0 ;  /* 0x000000000000781c */ /* 0x000fe20003f0f070 */
[----:B------:R-:W-:Y:S01]  /*26ac0*/  UMOV UR17, 0x40 ;  /* 0x0000004000117882 */ /* 0x000fe20000000000 */
[----:B------:R-:W-:-:S02]  /*26ad0*/  LOP3.LUT R3, R3, 0xfffffffb, RZ, 0xc0, !PT ;  /* 0xfffffffb03037812 */ /* 0x000fc400078ec0ff */
[----:B------:R-:W-:-:S07]  /*26ae0*/  UIADD3 UR9, UR9, 0x38830, URZ ;  /* 0x0003883009097890 */ /* 0x000fce000fffe03f */
[----:B------:R-:W-:Y:S02]  /*26af0*/  UIADD3 UR8, UR14, 0x24400, URZ ;  /* 0x000244000e087890 */ /* 0x000fe4000fffe03f */
[----:B------:R-:W-:Y:S01]  /*26b00*/  UIADD3 UR15, UR14, 0x26c00, URZ ;  /* 0x00026c000e0f7890 */ /* 0x000fe2000fffe03f */
[----:B------:R-:W-:Y:S01]  /*26b10*/  @P0 LOP3.LUT R3, R3, 0x4, RZ, 0xfc, !PT ;  /* 0x0000000403030812 */ /* 0x000fe200078efcff */
[----:B------:R-:W-:Y:S02]  /*26b20*/  UIADD3 UR16, UR14, 0x29400, URZ ;  /* 0x000294000e107890 */ /* 0x000fe4000fffe03f */
[----:B------:R-:W-:Y:S02]  /*26b30*/  UIADD3 UR14, UR14, 0x2bc00, URZ ;  /* 0x0002bc000e0e7890 */ /* 0x000fe4000fffe03f */
[----:B------:R1:W-:Y:S01]  /*26b40*/  STL [R1+0x10], R3 ;  /* 0x0000100301007387 */ /* 0x0003e20000100800 */
[----:B--2---:R-:W-:Y:S02]  /*26b50*/  R2UR UR11, R4 ;  /* 0x00000000040b72ca */ /* 0x004fe400000e0000 */
[----:B---3--:R-:W-:-:S13]  /*26b60*/  R2UR UR5, R2 ;  /* 0x00000000020572ca */ /* 0x008fda00000e0000 */
[----:B------:R-:W-:Y:S02]  /*26b70*/  UIMAD UR11, UR11, 0x50, UR5 ;  /* 0x000000500b0b78a4 */ /* 0x000fe4000f8e0205 */
[----:B------:R-:W-:-:S09]  /*26b80*/  UIADD3.X UR5, URZ, UR39, URZ, UP0, !UPT ;  /* 0x000000273f057290 */ /* 0x000fd200087fe43f */
[----:B------:R0:W-:Y:S02]  /*26b90*/  UTMALDG.4D [UR8], [UR4], desc[UR6] ;  /* 0x00000608040075b4 */ /* 0x0001e40008019000 */
[----:B0-----:R-:W-:Y:S01]  /*26ba0*/  UMOV UR8, UR15 ;  /* 0x0000000f00087c82 */ /* 0x001fe20008000000 */
[----:B------:R-:W-:Y:S01]  /*26bb0*/  UMOV UR10, UR17 ;  /* 0x00000011000a7c82 */ /* 0x000fe20008000000 */
[----:B------:R-:W-:Y:S01]  /*26bc0*/  UMOV UR15, 0x80 ;  /* 0x00000080000f7882 */ /* 0x000fe20000000000 */
[----:B------:R0:W-:Y:S02]  /*26bd0*/  UTMALDG.4D [UR8], [UR4], desc[UR6] ;  /* 0x00000608040075b4 */ /* 0x0001e40008019000 */
[----:B0-----:R-:W-:Y:S01]  /*26be0*/  UMOV UR8, UR16 ;  /* 0x0000001000087c82 */ /* 0x001fe20008000000 */
[----:B------:R-:W-:Y:S01]  /*26bf0*/  UMOV UR10, UR15 ;  /* 0x0000000f000a7c82 */ /* 0x000fe20008000000 */
[----:B------:R-:W-:Y:S01]  /*26c00*/  UMOV UR15, 0xc0 ;  /* 0x000000c0000f7882 */ /* 0x000fe20000000000 */
[----:B------:R0:W-:Y:S02]  /*26c10*/  UTMALDG.4D [UR8], [UR4], desc[UR6] ;  /* 0x00000608040075b4 */ /* 0x0001e40008019000 */
[----:B0-----:R-:W-:Y:S01]  /*26c20*/  UMOV UR8, UR14 ;  /* 0x0000000e00087c82 */ /* 0x001fe20008000000 */
[----:B------:R-:W-:-:S02]  /*26c30*/  UMOV UR10, UR15 ;  /* 0x0000000f000a7c82 */ /* 0x000fc40008000000 */
[----:B------:R1:W-:Y:S02]  /*26c40*/  UTMALDG.4D [UR8], [UR4], desc[UR6] ;  /* 0x00000608040075b4 */ /* 0x0003e40008019000 */
[----:B-1----:R-:W-:Y:S01]  /*26c50*/  NOP ;  /* 0x0000000000007918 */ /* 0x002fe20000000000 */
.L_x_745:
[----:B------:R-:W2:Y:S04]  /*26c60*/  LDL.LU R3, [R1+0x4c] ;  /* 0x00004c0001037983 */ /* 0x000ea80000300800 */
[----:B------:R-:W3:Y:S04]  /*26c70*/  LDL.LU R5, [R1+0x38] ;  /* 0x0000380001057983 */ /* 0x000ee80000300800 */
[----:B0-----:R-:W4:Y:S01]  /*26c80*/  LDL.LU R4, [R1+0x58] ;  /* 0x0000580001047983 */ /* 0x001f220000300800 */
        /* <DEDUP_REMOVED lines=21> */
[----:B0-----:R-:W-:Y:S01]  /*26de0*/  MOV R2, 0x0 ;  /* 0x0000000000027802 */ /* 0x001fe20000000f00 */
[----:B------:R-:W-:Y:S01]  /*26df0*/  ULDC.64 UR4, c[0x4][0x1b8] ;  /* 0x01006e0000047ab9 */ /* 0x000fe20000000a00 */
[----:B------:R-:W-:Y:S01]  /*26e00*/  ULDC.64 UR6, c[0x4][0x1c0] ;  /* 0x0100700000067ab9 */ /* 0x000fe20000000a00 */
[----:B------:R-:W-:Y:S01]  /*26e10*/  ULDC.64 UR8, c[0x4][0x130] ;  /* 0x01004c0000087ab9 */ /* 0x000fe20000000a00 */
[----:B------:R-:W-:Y:S01]  /*26e20*/  MOV R4, UR4 ;  /* 0x0000000400047c02 */ /* 0x000fe20008000f00 */
[----:B------:R-:W-:Y:S01]  /*26e30*/  IMAD.U32 R5, RZ, RZ, UR5 ;  /* 0x00000005ff057e24 */ /* 0x000fe2000f8e00ff */
[----:B------:R-:W0:Y:S01]  /*26e40*/  LDC.64 R2, c[0x4][R2] ;  /* 0x0100000002027b82 */ /* 0x000e220000000a00 */
[----:B------:R-:W-:Y:S01]  /*26e50*/  IMAD.U32 R6, RZ, RZ, UR6 ;  /* 0x00000006ff067e24 */ /* 0x000fe2000f8e00ff */
[----:B------:R-:W-:Y:S01]  /*26e60*/  MOV R7, UR7 ;  /* 0x0000000700077c02 */ /* 0x000fe20008000f00 */
[----:B------:R-:W-:Y:S01]  /*26e70*/  IMAD.U32 R10, RZ, RZ, UR8 ;  /* 0x00000008ff0a7e24 */ /* 0x000fe2000f8e00ff */
[----:B------:R-:W-:Y:S01]  /*26e80*/  MOV R8, 0x70 ;  /* 0x0000007000087802 */ /* 0x000fe20000000f00 */
[----:B------:R-:W-:-:S02]  /*26e90*/  IMAD.U32 R11, RZ, RZ, UR9 ;  /* 0x00000009ff0b7e24 */ /* 0x000fc4000f8e00ff */
[----:B------:R-:W-:Y:S02]  /*26ea0*/  IMAD.MOV.U32 R12, RZ, RZ, 0x1 ;  /* 0x00000001ff0c7424 */ /* 0x000fe400078e00ff */
[----:B------:R-:W-:-:S07]  /*26eb0*/  IMAD.MOV.U32 R13, RZ, RZ, RZ ;  /* 0x000000ffff0d7224 */ /* 0x000fce00078e00ff */
[----:B------:R-:W-:-:S07]  /*26ec0*/  LEPC R20, `(.L_x_751) ;  /* 0x000000001014794e */ /* 0x000fce0000000000 */
[----:B0-----:R-:W-:Y:S05]  /*26ed0*/  CALL.ABS.NOINC R2 ;  /* 0x0000000002007343 */ /* 0x001fea0003c00000 */
.L_x_751:
[----:B------:R-:W-:Y:S05]  /*26ee0*/  BSYNC B6 ;  /* 0x0000000000067941 */ /* 0x000fea0003800000 */
.L_x_750:
[----:B0-----:R-:W2:Y:S01]  /*26ef0*/  LDL.LU R0, [R1+0x4c] ;  /* 0x00004c0001007983 */ /* 0x001ea20000300800 */
[----:B------:R-:W-:Y:S01]  /*26f00*/  ULDC.64 UR4, c[0x0][0x2d8] ;  /* 0x0000b60000047ab9 */ /* 0x000fe20000000a00 */
[----:B------:R-:W0:Y:S02]  /*26f10*/  LDC R8, c[0x0][0x448] ;  /* 0x00011200ff087b82 */ /* 0x000e240000000800 */
[----:B------:R-:W3:Y:S04]  /*26f20*/  LDL.LU R5, [R1+0x3c] ;  /* 0x00003c0001057983 */ /* 0x000ee80000300800 */
[----:B------:R-:W3:Y:S04]  /*26f30*/  LDL.LU.64 R2, [R1+0x50] ;  /* 0x0000500001027983 */ /* 0x000ee80000300a00 */
[----:B------:R-:W4:Y:S01]  /*26f40*/  LDL.LU R4, [R1+0x38] ;  /* 0x0000380001047983 */ /* 0x000f220000300800 */
[----:B0-----:R-:W-:-:S13]  /*26f50*/  ISETP.NE.AND P0, PT, R8, 0x1, PT ;  /* 0x000000010800780c */ /* 0x001fda0003f05270 */
[----:B------:R-:W0:Y:S01]  /*26f60*/  @P0 LDC R7, c[0x0][0x450] ;  /* 0x00011400ff070b82 */ /* 0x000e220000000800 */
[----:B---3--:R-:W-:Y:S02]  /*26f70*/  MOV R3, R5 ;  /* 0x0000000500037202 */ /* 0x008fe40000000f00 */
[----:B------:R-:W3:Y:S01]  /*26f80*/  LDL.LU R5, [R1+0x4] ;  /* 0x0000040001057983 */ /* 0x000ee20000300800 */
[C---:B------:R-:W-:Y:S01]  /*26f90*/  IMAD.WIDE.U32 R2, R16.reuse, UR4, R2 ;  /* 0x0000000410027c25 */ /* 0x040fe2000f8e0002 */
[----:B------:R-:W1:Y:S03]  /*26fa0*/  S2R R10, SR_TID.X ;  /* 0x00000000000a7919 */ /* 0x000e660000002100 */
[----:B------:R-:W-:Y:S01]  /*26fb0*/  IMAD R3, R16, UR5, R3 ;  /* 0x0000000510037c24 */ /* 0x000fe2000f8e0203 */
[----:B------:R-:W-:Y:S01]  /*26fc0*/  ULDC.64 UR4, c[0x0][0x2e0] ;  /* 0x0000b80000047ab9 */ /* 0x000fe20000000a00 */
[----:B------:R-:W5:Y:S01]  /*26fd0*/  S2R R9, SR_TID.X ;  /* 0x0000000000097919 */ /* 0x000f620000002100 */
[----:B--2---:R-:W-:-:S02]  /*26fe0*/  IMAD R0, R0, UR4, RZ ;  /* 0x0000000400007c24 */ /* 0x004fc4000f8e02ff */
[----:B----4-:R-:W-:-:S04]  /*26ff0*/  IMAD.WIDE.U32 R2, R4, UR4, R2 ;  /* 0x0000000404027c25 */ /* 0x010fc8000f8e0002 */
[----:B------:R-:W-:Y:S01]  /*27000*/  IMAD R0, R4, UR5, R0 ;  /* 0x0000000504007c24 */ /* 0x000fe2000f8e0200 */
[----:B------:R-:W-:Y:S01]  /*27010*/  ULDC.64 UR4, c[0x0][0x2d0] ;  /* 0x0000b40000047ab9 */ /* 0x000fe20000000a00 */
[----:B------:R-:W2:Y:S02]  /*27020*/  S2R R4, SR_TID.X ;  /* 0x0000000000047919 */ /* 0x000ea40000002100 */
[----:B------:R-:W-:Y:S01]  /*27030*/  IMAD.IADD R3, R3, 0x1, R0 ;  /* 0x0000000103037824 */ /* 0x000fe200078e0200 */
[----:B-1----:R-:W-:-:S04]  /*27040*/  SHF.L.U32 R10, R10, 0x3, RZ ;  /* 0x000000030a0a7819 */ /* 0x002fc800000006ff */
[----:B------:R-:W-:Y:S01]  /*27050*/  LOP3.LUT R10, R10, 0x38, RZ, 0xc0, !PT ;  /* 0x000000380a0a7812 */ /* 0x000fe200078ec0ff */
[----:B-----5:R-:W-:-:S03]  /*27060*/  IMAD.SHL.U32 R9, R9, 0x8, RZ ;  /* 0x0000000809097824 */ /* 0x020fc600078e00ff */
[C---:B------:R-:W-:Y:S02]  /*27070*/  LOP3.LUT R12, R10.reuse, 0x40, RZ, 0xfc, !PT ;  /* 0x000000400a0c7812 */ /* 0x040fe400078efcff */
[----:B------:R-:W-:Y:S02]  /*27080*/  LOP3.LUT R11, R10, 0x80, RZ, 0xfc, !PT ;  /* 0x000000800a0b7812 */ /* 0x000fe400078efcff */
[----:B------:R-:W-:Y:S02]  /*27090*/  LOP3.LUT R9, R9, 0x38, RZ, 0xc0, !PT ;  /* 0x0000003809097812 */ /* 0x000fe400078ec0ff */
[----:B--2---:R-:W-:Y:S02]  /*270a0*/  LOP3.LUT R4, R4, 0x7f, RZ, 0xc0, !PT ;  /* 0x0000007f04047812 */ /* 0x004fe400078ec0ff */
[----:B------:R-:W-:Y:S02]  /*270b0*/  LOP3.LUT R10, R10, 0xc0, RZ, 0xfc, !PT ;  /* 0x000000c00a0a7812 */ /* 0x000fe400078efcff */
[----:B------:R-:W-:-:S02]  /*270c0*/  SHF.R.U32.HI R6, RZ, 0x3, R4 ;  /* 0x00000003ff067819 */ /* 0x000fc40000011604 */
[----:B------:R-:W1:Y:S02]  /*270d0*/  S2R R4, SR_TID.X ;  /* 0x0000000000047919 */ /* 0x000e640000002100 */
[----:B-1----:R-:W-:-:S05]  /*270e0*/  IMAD.SHL.U32 R4, R4, 0x10, RZ ;  /* 0x0000001004047824 */ /* 0x002fca00078e00ff */
[----:B------:R-:W-:Y:S02]  /*270f0*/  LOP3.LUT R4, R6, 0x70, R4, 0xf8, !PT ;  /* 0x0000007006047812 */ /* 0x000fe400078ef804 */
[----:B------:R-:W1:Y:S01]  /*27100*/  @P0 LDC R6, c[0x0][0x44c] ;  /* 0x00011300ff060b82 */ /* 0x000e620000000800 */
[----:B---3--:R-:W-:-:S04]  /*27110*/  SHF.L.U32 R5, R5, 0x7, RZ ;  /* 0x0000000705057819 */ /* 0x008fc800000006ff */
[----:B------:R-:W-:-:S05]  /*27120*/  LOP3.LUT R4, R4, R5, RZ, 0xfc, !PT ;  /* 0x0000000504047212 */ /* 0x000fca00078efcff */
[----:B-1----:R-:W-:-:S04]  /*27130*/  @P0 IMAD.HI.U32 R6, R4, R6, RZ ;  /* 0x0000000604060227 */ /* 0x002fc800078e00ff */
[----:B------:R-:W-:Y:S01]  /*27140*/  IMAD.MOV.U32 R0, RZ, RZ, R4 ;  /* 0x000000ffff007224 */ /* 0x000fe200078e0004 */
[----:B0-----:R-:W-:-:S05]  /*27150*/  @P0 SHF.R.U32.HI R0, RZ, R7, R6 ;  /* 0x00000007ff000219 */ /* 0x001fca0000011606 */
[----:B------:R-:W-:Y:S02]  /*27160*/  IMAD.MOV R6, RZ, RZ, -R0 ;  /* 0x000000ffff067224 */ /* 0x000fe400078e0a00 */
[----:B------:R-:W-:-:S04]  /*27170*/  IMAD.WIDE.U32 R2, R0, UR4, R2 ;  /* 0x0000000400027c25 */ /* 0x000fc8000f8e0002 */
[----:B------:R-:W-:Y:S01]  /*27180*/  IMAD R4, R8, R6, R4 ;  /* 0x0000000608047224 */ /* 0x000fe200078e0204 */
[----:B------:R-:W-:-:S05]  /*27190*/  SHF.R.S32.HI R6, RZ, 0x1f, R0 ;  /* 0x0000001fff067819 */ /* 0x000fca0000011400 */
[----:B------:R-:W-:-:S04]  /*271a0*/  IMAD R6, R6, UR4, RZ ;  /* 0x0000000406067c24 */ /* 0x000fc8000f8e02ff */
[----:B------:R-:W-:Y:S01]  /*271b0*/  IMAD R0, R0, UR5, R6 ;  /* 0x0000000500007c24 */ /* 0x000fe2000f8e0206 */
[----:B------:R-:W-:-:S04]  /*271c0*/  ULDC.64 UR4, c[0x0][0x2c8] ;  /* 0x0000b20000047ab9 */ /* 0x000fc80000000a00 */
[----:B------:R-:W-:Y:S02]  /*271d0*/  IADD3 R3, R3, R0, RZ ;  /* 0x0000000003037210 */ /* 0x000fe40007ffe0ff */
[----:B------:R-:W-:Y:S01]  /*271e0*/  SHF.R.S32.HI R0, RZ, 0x1f, R4 ;  /* 0x0000001fff007819 */ /* 0x000fe20000011404 */
[----:B------:R-:W-:-:S04]  /*271f0*/  IMAD.WIDE.U32 R2, R4, UR4, R2 ;  /* 0x0000000404027c25 */ /* 0x000fc8000f8e0002 */
[----:B------:R-:W-:-:S04]  /*27200*/  IMAD R0, R0, UR4, RZ ;  /* 0x0000000400007c24 */ /* 0x000fc8000f8e02ff */
[----:B------:R-:W-:Y:S01]  /*27210*/  IMAD R4, R4, UR5, R0 ;  /* 0x0000000504047c24 */ /* 0x000fe2000f8e0200 */
[----:B------:R-:W-:-:S03]  /*27220*/  ULDC.64 UR4, c[0x0][0x280] ;  /* 0x0000a00000047ab9 */ /* 0x000fc60000000a00 */
[----:B------:R-:W-:Y:S01]  /*27230*/  IMAD.IADD R3, R3, 0x1, R4 ;  /* 0x0000000103037824 */ /* 0x000fe200078e0204 */
[C---:B------:R-:W-:Y:S01]  /*27240*/  LEA R4, P0, R2.reuse, UR4, 0x1 ;  /* 0x0000000402047c11 */ /* 0x040fe2000f8008ff */
[----:B------:R-:W-:Y:S02]  /*27250*/  ULDC UR4, c[0x0][0x2b8] ;  /* 0x0000ae0000047ab9 */ /* 0x000fe40000000800 */
[----:B------:R-:W-:Y:S02]  /*27260*/  ISETP.GE.AND P4, PT, R9, UR4, PT ;  /* 0x0000000409007c0c */ /* 0x000fe4000bf86270 */
[----:B------:R-:W-:Y:S01]  /*27270*/  LEA.HI.X R3, R2, UR5, R3, 0x1, P0 ;  /* 0x0000000502037c11 */ /* 0x000fe200080f0c03 */
[----:B------:R-:W-:Y:S01]  /*27280*/  UMOV UR5, 0xffffffff ;  /* 0xffffffff00057882 */ /* 0x000fe20000000000 */
[----:B------:R-:W-:Y:S02]  /*27290*/  ISETP.GE.AND P3, PT, R12, UR4, PT ;  /* 0x000000040c007c0c */ /* 0x000fe4000bf66270 */
[----:B------:R-:W-:-:S02]  /*272a0*/  ISETP.GE.AND P0, PT, R11, UR4, PT ;  /* 0x000000040b007c0c */ /* 0x000fc4000bf06270 */
[----:B------:R-:W-:Y:S01]  /*272b0*/  ISETP.GE.AND P1, PT, R10, UR4, PT ;  /* 0x000000040a007c0c */ /* 0x000fe2000bf26270 */
[----:B------:R-:W-:-:S12]  /*272c0*/  BRA.DIV UR5, `(.L_x_752) ;  /* 0x0000005605d47947 */ /* 0x000fd8000b800000 */
[----:B------:R-:W2:Y:S04]  /*272d0*/  LDL.LU R6, [R1+0x5c] ;  /* 0x00005c0001067983 */ /* 0x000ea80000300800 */
[----:B------:R-:W3:Y:S01]  /*272e0*/  LDL R10, [R1+0x2c] ;  /* 0x00002c00010a7983 */ /* 0x000ee20000100800 */
[----:B------:R-:W0:Y:S02]  /*272f0*/  S2R R7, SR_TID.X ;  /* 0x0000000000077919 */ /* 0x000e240000002100 */
[----:B0-----:R-:W-:-:S04]  /*27300*/  LOP3.LUT R7, R7, 0x7f, RZ, 0xc0, !PT ;  /* 0x0000007f07077812 */ /* 0x001fc800078ec0ff */
[----:B------:R-:W-:Y:S02]  /*27310*/  SHF.R.U32.HI R11, RZ, 0x3, R7 ;  /* 0x00000003ff0b7819 */ /* 0x000fe40000011607 */
[----:B------:R-:W0:Y:S03]  /*27320*/  SHFL.IDX PT, R7, R4, RZ, 0x181f ;  /* 0x00181fff04077589 */ /* 0x000e2600000e0000 */
[----:B------:R-:W-:Y:S01]  /*27330*/  IMAD.IADD R0, R11, 0x1, R5 ;  /* 0x000000010b007824 */ /* 0x000fe200078e0205 */
[----:B------:R-:W-:Y:S01]  /*27340*/  ULDC.64 UR4, c[0x0][0x208] ;  /* 0x0000820000047ab9 */ /* 0x000fe20000000a00 */
[----:B------:R-:W-:Y:S01]  /*27350*/  SHFL.IDX PT, R5, R4, 0x1, 0x181f ;  /* 0x00381f0004057f89 */ /* 0x000fe200000e0000 */
[----:B--2---:R-:W-:-:S03]  /*27360*/  IMAD R2, R6, R8, RZ ;  /* 0x0000000806027224 */ /* 0x004fc600078e02ff */
[----:B------:R-:W1:Y:S02]  /*27370*/  SHFL.IDX PT, R6, R3, RZ, 0x181f ;  /* 0x00181fff03067589 */ /* 0x000e6400000e0000 */
[----:B------:R-:W-:-:S13]  /*27380*/  ISETP.GE.AND P2, PT, R0, R2, PT ;  /* 0x000000020000720c */ /* 0x000fda0003f46270 */
[----:B0-----:R-:W-:-:S05]  /*27390*/  @!P2 LEA R7, P5, R9, R7, 0x1 ;  /* 0x000000070907a211 */ /* 0x001fca00078a08ff */
[----:B-1----:R-:W-:-:S05]  /*273a0*/  @!P2 IMAD.X R6, RZ, RZ, R6, P5 ;  /* 0x000000ffff06a224 */ /* 0x002fca00028e0606 */
[----:B------:R-:W-:-:S04]  /*273b0*/  @!P2 LOP3.LUT R7, R7, R6, RZ, 0x3c, !PT ;  /* 0x000000060707a212 */ /* 0x000fc800078e3cff */
[----:B------:R-:W-:-:S04]  /*273c0*/  @!P2 LOP3.LUT R6, R7, R6, RZ, 0x3c, !PT ;  /* 0x000000060706a212 */ /* 0x000fc800078e3cff */
[----:B------:R-:W-:-:S05]  /*273d0*/  @!P2 LOP3.LUT R7, R7, R6, RZ, 0x3c, !PT ;  /* 0x000000060707a212 */ /* 0x000fca00078e3cff */
[----:B---3--:R-:W-:Y:S04]  /*273e0*/  @!P2 LDGSTS.E.BYPASS.LTC128B.128 [R10+0x14400], desc[UR4][R6.64], !P4 ;  /* 0x14400000060aafae */ /* 0x008fe8000e101d44 */
[----:B------:R-:W-:Y:S04]  /*273f0*/  @!P2 LDGSTS.E.BYPASS.LTC128B.128 [R10+0x18400], desc[UR4][R6.64+0x80], !P3 ;  /* 0x18400080060aafae */ /* 0x000fe8000d901d44 */
[----:B------:R-:W-:Y:S04]  /*27400*/  @!P2 LDGSTS.E.BYPASS.LTC128B.128 [R10+0x1c400], desc[UR4][R6.64+0x100], !P0 ;  /* 0x1c400100060aafae */ /* 0x000fe8000c101d44 */
[----:B------:R0:W-:Y:S04]  /*27410*/  @!P2 LDGSTS.E.BYPASS.LTC128B.128 [R10+0x20400], desc[UR4][R6.64+0x180], !P1 ;  /* 0x20400180060aafae */ /* 0x0001e8000c901d44 */
[----:B0-----:R-:W0:Y:S01]  /*27420*/  SHFL.IDX PT, R7, R3, 0x1, 0x181f ;  /* 0x00381f0003077f89 */ /* 0x001e2200000e0000 */
[----:B------:R-:W-:-:S04]  /*27430*/  IADD3 R6, R0, 0x10, RZ ;  /* 0x0000001000067810 */ /* 0x000fc80007ffe0ff */
[----:B------:R-:W-:-:S13]  /*27440*/  ISETP.GE.AND P2, PT, R6, R2, PT ;  /* 0x000000020600720c */ /* 0x000fda0003f46270 */
[----:B------:R-:W-:-:S05]  /*27450*/  @!P2 LEA R5, P5, R9, R5, 0x1 ;  /* 0x000000050905a211 */ /* 0x000fca00078a08ff */
[----:B0-----:R-:W-:-:S04]  /*27460*/  @!P2 IMAD.X R6, RZ, RZ, R7, P5 ;  /* 0x000000ffff06a224 */ /* 0x001fc800028e0607 */
[----:B------:R-:W-:Y:S01]  /*27470*/  @!P2 IMAD.MOV.U32 R7, RZ, RZ, R6 ;  /* 0x000000ffff07a224 */ /* 0x000fe200078e0006 */
[----:B------:R-:W-:Y:S02]  /*27480*/  @!P2 MOV R6, R5 ;  /* 0x000000050006a202 */ /* 0x000fe40000000f00 */
[----:B------:R-:W0:Y:S04]  /*27490*/  SHFL.IDX PT, R5, R4, 0x2, 0x181f ;  /* 0x00581f0004057f89 */ /* 0x000e2800000e0000 */
[----:B------:R-:W-:Y:S04]  /*274a0*/  @!P2 LDGSTS.E.BYPASS.LTC128B.128 [R10+0x14c00], desc[UR4][R6.64], !P4 ;  /* 0x14c00000060aafae */ /* 0x000fe8000e101d44 */
[----:B------:R-:W-:Y:S04]  /*274b0*/  @!P2 LDGSTS.E.BYPASS.LTC128B.128 [R10+0x18c00], desc[UR4][R6.64+0x80], !P3 ;  /* 0x18c00080060aafae */ /* 0x000fe8000d901d44 */
[----:B------:R-:W-:Y:S04]  /*274c0*/  @!P2 LDGSTS.E.BYPASS.LTC128B.128 [R10+0x1cc00], desc[UR4][R6.64+0x100], !P0 ;  /* 0x1cc00100060aafae */ /* 0x000fe8000c101d44 */
[----:B------:R1:W-:Y:S04]  /*274d0*/  @!P2 LDGSTS.E.BYPASS.LTC128B.128 [R10+0x20c00], desc[UR4][R6.64+0x180], !P1 ;  /* 0x20c00180060aafae */ /* 0x0003e8000c901d44 */
[----:B-1----:R-:W1:Y:S01]  /*274e0*/  SHFL.IDX PT, R7, R3, 0x2, 0x181f ;  /* 0x00581f0003077f89 */ /* 0x002e6200000e0000 */
[----:B------:R-:W-:-:S05]  /*274f0*/  VIADD R6, R0, 0x20 ;  /* 0x0000002000067836 */ /* 0x000fca0000000000 */
[----:B------:R-:W-:-:S13]  /*27500*/  ISETP.GE.AND P2, PT, R6, R2, PT ;  /* 0x000000020600720c */ /* 0x000fda0003f46270 */
[----:B0-----:R-:W-:-:S05]  /*27510*/  @!P2 LEA R5, P5, R9, R5, 0x1 ;  /* 0x000000050905a211 */ /* 0x001fca00078a08ff */
[----:B-1----:R-:W-:-:S05]  /*27520*/  @!P2 IMAD.X R6, RZ, RZ, R7, P5 ;  /* 0x000000ffff06a224 */ /* 0x002fca00028e0607 */
[----:B------:R-:W-:Y:S01]  /*27530*/  @!P2 MOV R7, R6 ;  /* 0x000000060007a202 */ /* 0x000fe20000000f00 */
[----:B------:R-:W-:Y:S02]  /*27540*/  @!P2 IMAD.MOV.U32 R6, RZ, RZ, R5 ;  /* 0x000000ffff06a224 */ /* 0x000fe400078e0005 */
        /* <DEDUP_REMOVED lines=8> */
[----:B0-----:R-:W-:-:S04]  /*275d0*/  @!P2 LEA R5, P5, R9, R5, 0x1 ;  /* 0x000000050905a211 */ /* 0x001fc800078a08ff */
[----:B-1----:R-:W-:-:S05]  /*275e0*/  @!P2 IADD3.X R6, RZ, R7, RZ, P5, !PT ;  /* 0x00000007ff06a210 */ /* 0x002fca0002ffe4ff */
[----:B------:R-:W-:Y:S02]  /*275f0*/  @!P2 IMAD.MOV.U32 R7, RZ, RZ, R6 ;  /* 0x000000ffff07a224 */ /* 0x000fe400078e0006 */
[----:B------:R-:W-:Y:S02]  /*27600*/  @!P2 IMAD.MOV.U32 R6, RZ, RZ, R5 ;  /* 0x000000ffff06a224 */ /* 0x000fe400078e0005 */
[----:B------:R-:W0:Y:S04]  /*27610*/  SHFL.IDX PT, R5, R4, 0x4, 0x181f ;  /* 0x00981f0004057f89 */ /* 0x000e2800000e0000 */
[----:B------:R-:W-:Y:S04]  /*27620*/  @!P2 LDGSTS.E.BYPASS.LTC128B.128 [R10+0x15c00], desc[UR4][R6.64], !P4 ;  /* 0x15c00000060aafae */ /* 0x000fe8000e101d44 */
[----:B------:R-:W-:Y:S04]  /*27630*/  @!P2 LDGSTS.E.BYPASS.LTC128B.128 [R10+0x19c00], desc[UR4][R6.64+0x80], !P3 ;  /* 0x19c00080060aafae */ /* 0x000fe8000d901d44 */
[----:B------:R-:W-:Y:S04]  /*27640*/  @!P2 LDGSTS.E.BYPASS.LTC128B.128 [R10+0x1dc00], desc[UR4][R6.64+0x100], !P0 ;  /* 0x1dc00100060aafae */ /* 0x000fe8000c101d44 */
[----:B------:R1:W-:Y:S04]  /*27650*/  @!P2 LDGSTS.E.BYPASS.LTC128B.128 [R10+0x21c00], desc[UR4][R6.64+0x180], !P1 ;  /* 0x21c00180060aafae */ /* 0x0003e8000c901d44 */
[----:B-1----:R-:W1:Y:S01]  /*27660*/  SHFL.IDX PT, R7, R3, 0x4, 0x181f ;  /* 0x00981f0003077f89 */ /* 0x002e6200000e0000 */
[----:B------:R-:W-:-:S04]  /*27670*/  IADD3 R6, R0, 0x40, RZ ;  /* 0x0000004000067810 */ /* 0x000fc80007ffe0ff */
[----:B------:R-:W-:-:S13]  /*27680*/  ISETP.GE.AND P2, PT, R6, R2, PT ;  /* 0x000000020600720c */ /* 0x000fda0003f46270 */
[----:B0-----:R-:W-:-:S05]  /*27690*/  @!P2 LEA R5, P5, R9, R5, 0x1 ;  /* 0x000000050905a211 */ /* 0x001fca00078a08ff */
[----:B-1----:R-:W-:-:S04]  /*276a0*/  @!P2 IMAD.X R6, RZ, RZ, R7, P5 ;  /* 0x000000ffff06a224 */ /* 0x002fc800028e0607 */
        /* <DEDUP_REMOVED lines=32> */
.L_x_909:
[----:B------:R-:W-:Y:S01]  /*278b0*/  IADD3 R0, R0, 0x70, RZ ;  /* 0x0000007000007810 */ /* 0x000fe20007ffe0ff */
[----:B------:R-:W-:Y:S03]  /*278c0*/  BSSY B0, `(.L_x_753) ;  /* 0x000000e000007945 */ /* 0x000fe60003800000 */
[----:B------:R-:W-:-:S13]  /*278d0*/  ISETP.GE.AND P2, PT, R0, R2, PT ;  /* 0x000000020000720c */ /* 0x000fda0003f46270 */
[----:B------:R-:W-:Y:S05]  /*278e0*/  @P2 BRA `(.L_x_754) ;  /* 0x00000000002c2947 */ /* 0x000fea0003800000 */
[----:B0-----:R-:W3:Y:S01]  /*278f0*/  LDL R4, [R1+0x2c] ;  /* 0x00002c0001047983 */ /* 0x001ee20000100800 */
[----:B--2---:R-:W-:Y:S01]  /*27900*/  LEA R2, P2, R9, R3, 0x1 ;  /* 0x0000000309027211 */ /* 0x004fe200078408ff */
[----:B------:R-:W-:-:S04]  /*27910*/  ULDC.64 UR4, c[0x0][0x208] ;  /* 0x0000820000047ab9 */ /* 0x000fc80000000a00 */
[----:B-1----:R-:W-:-:S05]  /*27920*/  IMAD.X R3, RZ, RZ, R5, P2 ;  /* 0x000000ffff037224 */ /* 0x002fca00010e0605 */
[----:B------:R-:W-:Y:S01]  /*27930*/  @!PT LDS RZ, [RZ] ;  /* 0x00000000fffff984 */ /* 0x000fe20000000800 */
[----:B------:R-:W-:Y:S01]  /*27940*/  @!PT LDS RZ, [RZ] ;  /* 0x00000000fffff984 */ /* 0x000fe20000000800 */
[----:B------:R-:W-:Y:S01]  /*27950*/  @!PT LDS RZ, [RZ] ;  /* 0x00000000fffff984 */ /* 0x000fe20000000800 */
[----:B---3--:R3:W-:Y:S04]  /*27960*/  LDGSTS.E.BYPASS.LTC128B.128 [R4+0x17c00], desc[UR4][R2.64], !P4 ;  /* 0x17c0000002047fae */ /* 0x0087e8000e101d44 */
[----:B------:R3:W-:Y:S04]  /*27970*/  LDGSTS.E.BYPASS.LTC128B.128 [R4+0x1bc00], desc[UR4][R2.64+0x80], !P3 ;  /* 0x1bc0008002047fae */ /* 0x0007e8000d901d44 */
[----:B------:R3:W-:Y:S04]  /*27980*/  LDGSTS.E.BYPASS.LTC128B.128 [R4+0x1fc00], desc[UR4][R2.64+0x100], !P0 ;  /* 0x1fc0010002047fae */ /* 0x0007e8000c101d44 */
[----:B------:R3:W-:Y:S02]  /*27990*/  LDGSTS.E.BYPASS.LTC128B.128 [R4+0x23c00], desc[UR4][R2.64+0x180], !P1 ;  /* 0x23c0018002047fae */ /* 0x0007e4000c901d44 */
.L_x_754:
[----:B------:R-:W-:Y:S05]  /*279a0*/  BSYNC B0 ;  /* 0x0000000000007941 */ /* 0x000fea0003800000 */
.L_x_753:
[----:B------:R-:W-:Y:S01]  /*279b0*/  NOP ;  /* 0x0000000000007918 */ /* 0x000fe20000000000 */
[----:B------:R-:W-:-:S13]  /*279c0*/  PLOP3.LUT P0, PT, PT, PT, PT, 0x80, 0x0 ;  /* 0x000000000000781c */ /* 0x000fda0003f0f070 */
.L_x_755:
        /* <DEDUP_REMOVED lines=10> */
[----:B------:R-:W-:-:S04]  /*27a70*/  LOP3.LUT R0, R0, 0xfffffffe, RZ, 0xc0, !PT ;  /* 0xfffffffe00007812 */ /* 0x000fc800078ec0ff */
[----:B------:R-:W-:-:S04]  /*27a80*/  IADD3 R0, R2, -R0, RZ ;  /* 0x8000000002007210 */ /* 0x000fc80007ffe0ff */
[----:B------:R-:W-:Y:S01]  /*27a90*/  SHF.L.U32 R0, R0, 0x1f, RZ ;  /* 0x0000001f00007819 */ /* 0x000fe200000006ff */
[----:B------:R-:W-:Y:S01]  /*27aa0*/  NOP ;  /* 0x0000000000007918 */ /* 0x000fe20000000000 */
[----:B------:R3:W-:Y:S01]  /*27ab0*/  SYNCS.ARRIVE.TRANS64.A1T0 RZ, [R18+URZ+0x38800], RZ ;  /* 0x038800ff12ff79a7 */ /* 0x0007e2000810003f */
[----:B------:R-:W-:Y:S01]  /*27ac0*/  BSSY B0, `(.L_x_756) ;  /* 0x0000003000007945 */ /* 0x000fe20003800000 */
[----:B------:R-:W4:Y:S03]  /*27ad0*/  SYNCS.PHASECHK.TRANS64.TRYWAIT P0, [R18+URZ+0x38820], R0 ;  /* 0x03882000120075a7 */ /* 0x000f26000800017f */
[----:B---34-:R-:W-:Y:S05]  /*27ae0*/  @!P0 BRA `(.L_x_757) ;  /* 0x0000005800dc8947 */ /* 0x018fea0003800000 */
.L_x_910:
[----:B------:R-:W-:Y:S05]  /*27af0*/  BSYNC B0 ;  /* 0x0000000000007941 */ /* 0x000fea0003800000 */
.L_x_756:
[----:B------:R-:W3:Y:S04]  /*27b00*/  LDL R2, [R1+0x48] ;  /* 0x0000480001027983 */ /* 0x000ee80000100800 */
[----:B0-2---:R-:W2:Y:S01]  /*27b10*/  LDL R3, [R1+0x34] ;  /* 0x0000340001037983 */ /* 0x005ea20000100800 */
[----:B------:R-:W-:Y:S01]  /*27b20*/  BSSY B0, `(.L_x_758) ;  /* 0x00002a9000007945 */ /* 0x000fe20003800000 */
[----:B---3--:R-:W-:-:S05]  /*27b30*/  VIADD R0, R2, 0xfffffffe ;  /* 0xfffffffe02007836 */ /* 0x008fca0000000000 */
[----:B--2---:R-:W-:-:S13]  /*27b40*/  ISETP.GE.AND P0, PT, R0, R3, PT ;  /* 0x000000030000720c */ /* 0x004fda0003f06270 */
[----:B------:R-:W-:Y:S05]  /*27b50*/  @!P0 BRA `(.L_x_759) ;  /* 0x0000002800948947 */ /* 0x000fea0003800000 */
[----:B------:R-:W2:Y:S04]  /*27b60*/  LDL.LU R2, [R1+0x60] ;  /* 0x0000600001027983 */ /* 0x000ea80000300800 */
[----:B-1----:R-:W3:Y:S04]  /*27b70*/  LDL.LU R5, [R1+0x44] ;  /* 0x0000440001057983 */ /* 0x002ee80000300800 */
[----:B------:R-:W4:Y:S01]  /*27b80*/  LDL.LU R4, [R1+0x40] ;  /* 0x0000400001047983 */ /* 0x000f220000300800 */
[----:B------:R-:W-:Y:S01]  /*27b90*/  BSSY B2, `(.L_x_760) ;  /* 0x00000e7000027945 */ /* 0x000fe20003800000 */
[----:B--2---:R-:W-:-:S04]  /*27ba0*/  VIADD R2, R2, 0x1 ;  /* 0x0000000102027836 */ /* 0x004fc80000000000 */
[----:B---3--:R-:W-:-:S05]  /*27bb0*/  IMAD R2, R2, R5, RZ ;  /* 0x0000000502027224 */ /* 0x008fca00078e02ff */
[----:B----4-:R-:W-:Y:S02]  /*27bc0*/  VIMNMX R7, R4, R2, PT ;  /* 0x0000000204077248 */ /* 0x010fe40003fe0100 */
[----:B------:R-:W-:Y:S02]  /*27bd0*/  LOP3.LUT R2, RZ, R3, RZ, 0x33, !PT ;  /* 0x00000003ff027212 */ /* 0x000fe400078e33ff */
[----:B------:R-:W-:-:S04]  /*27be0*/  IADD3 R9, -R7, RZ, RZ ;  /* 0x000000ff07097210 */ /* 0x000fc80007ffe1ff */
        /* <DEDUP_REMOVED lines=12> */
[----:B--2---:R-:W-:Y:S02]  /*27cb0*/  LOP3.LUT P1, RZ, R4, 0x4, RZ, 0xc0, !PT ;  /* 0x0000000404ff7812 */ /* 0x004fe4000782c0ff */
[----:B---3--:R-:W-:-:S11]  /*27cc0*/  LOP3.LUT R10, R3, R10, RZ, 0x3c, !PT ;  /* 0x0000000a030a7212 */ /* 0x008fd600078e3cff */
[----:B------:R-:W-:Y:S05]  /*27cd0*/  @!P1 BRA `(.L_x_763) ;  /* 0x0000000c00349947 */ /* 0x000fea0003800000 */
[----:B------:R-:W-:Y:S01]  /*27ce0*/  ULDC.64 UR4, c[0x0][0x418] ;  /* 0x0001060000047ab9 */ /* 0x000fe20000000a00 */
[----:B------:R-:W-:Y:S02]  /*27cf0*/  MOV R4, R17 ;  /* 0x0000001100047202 */ /* 0x000fe40000000f00 */
        /* <DEDUP_REMOVED lines=18> */
[----:B------:R-:W-:-:S05]  /*27e20*/  IMAD.WIDE.U32 R2, R6, UR6, R2 ;  /* 0x0000000606027c25 */ /* 0x000fca000f8e0002 */
[----:B------:R-:W-:Y:S02]  /*27e30*/  IADD3 R3, R4, R3, RZ ;  /* 0x0000000304037210 */ /* 0x000fe40007ffe0ff */
[----:B------:R-:W-:-:S04]  /*27e40*/  LEA R4, P0, R2, UR4, 0x2 ;  /* 0x0000000402047c11 */ /* 0x000fc8000f8010ff */
[----:B------:R-:W-:-:S05]  /*27e50*/  LEA.HI.X R5, R2, UR5, R3, 0x2, P0 ;  /* 0x0000000502057c11 */ /* 0x000fca00080f1403 */
[----:B------:R0:W5:Y:S04]  /*27e60*/  LDG.E R4, desc[UR8][R4.64] ;  /* 0x0000000804047981 */ /* 0x000168000c1e1900 */
.L_x_764:
[----:B------:R-:W-:Y:S01]  /*27e70*/  IMAD R3, R8, 0x8, R18 ;  /* 0x0000000808037824 */ /* 0x000fe200078e0212 */
[----:B------:R-:W-:Y:S01]  /*27e80*/  SHF.L.U32 R2, R10, 0x1f, RZ ;  /* 0x0000001f0a027819 */ /* 0x000fe200000006ff */
[----:B------:R-:W-:Y:S03]  /*27e90*/  BSSY B3, `(.L_x_765) ;  /* 0x0000003000037945 */ /* 0x000fe60003800000 */
[----:B------:R-:W1:Y:S02]  /*27ea0*/  SYNCS.PHASECHK.TRANS64.TRYWAIT P0, [R3+URZ+0x38840], R2 ;  /* 0x03884002030075a7 */ /* 0x000e64000800017f */
[----:B-1----:R-:W-:Y:S05]  /*27eb0*/  @!P0 BRA `(.L_x_766) ;  /* 0x0000005400fc8947 */ /* 0x002fea0003800000 */
.L_x_911:
[----:B------:R-:W-:Y:S05]  /*27ec0*/  BSYNC B3 ;  /* 0x0000000000037941 */ /* 0x000fea0003800000 */
.L_x_765:
[----:B0-----:R-:W0:Y:S01]  /*27ed0*/  S2R R5, SR_TID.X ;  /* 0x0000000000057919 */ /* 0x001e220000002100 */
[----:B------:R-:W-:Y:S01]  /*27ee0*/  BSSY B3, `(.L_x_767) ;  /* 0x000000a000037945 */ /* 0x000fe20003800000 */
[----:B0-----:R-:W-:-:S04]  /*27ef0*/  LOP3.LUT R5, R5, 0x7f, RZ, 0xc0, !PT ;  /* 0x0000007f05057812 */ /* 0x001fc800078ec0ff */
[----:B------:R-:W-:-:S13]  /*27f00*/  ISETP.NE.AND P0, PT, R5, RZ, PT ;  /* 0x000000ff0500720c */ /* 0x000fda0003f05270 */
[----:B------:R-:W-:Y:S05]  /*27f10*/  @P0 BRA `(.L_x_768) ;  /* 0x0000000000180947 */ /* 0x000fea0003800000 */
[----:B------:R-:W2:Y:S01]  /*27f20*/  LDL R5, [R1+0x10] ;  /* 0x0000100001057983 */ /* 0x000ea20000100800 */
[----:B-1----:R-:W-:-:S04]  /*27f30*/  IMAD.MOV.U32 R2, RZ, RZ, 0xa000 ;  /* 0x0000a000ff027424 */ /* 0x002fc800078e00ff */
[----:B------:R0:W-:Y:S01]  /*27f40*/  SYNCS.ARRIVE.TRANS64 RZ, [R3+URZ+0x38830], R2 ;  /* 0x0388300203ff79a7 */ /* 0x0001e2000800003f */
[----:B--2---:R-:W-:-:S13]  /*27f50*/  LOP3.LUT P1, RZ, R5, 0x1, RZ, 0xc0, !PT ;  /* 0x0000000105ff7812 */ /* 0x004fda000782c0ff */
[----:B0-----:R-:W-:Y:S05]  /*27f60*/  @!P1 BRA `(.L_x_768) ;  /* 0x0000000000049947 */ /* 0x001fea0003800000 */
[----:B------:R-:W-:Y:S01]  /*27f70*/  BPT.TRAP 0x1 ;  /* 0x000000040000795c */ /* 0x000fe20000300000 */
.L_x_768:
[----:B------:R-:W-:Y:S05]  /*27f80*/  BSYNC B3 ;  /* 0x0000000000037941 */ /* 0x000fea0003800000 */
.L_x_767:
[----:B-1----:R-:W2:Y:S01]  /*27f90*/  LDL R2, [R1+0x1c] ;  /* 0x00001c0001027983 */ /* 0x002ea20000100800 */
[----:B------:R-:W-:Y:S01]  /*27fa0*/  MOV R11, RZ ;  /* 0x000000ff000b7202 */ /* 0x000fe20000000f00 */
[----:B------:R-:W-:Y:S01]  /*27fb0*/  IMAD R6, R8, 0xa000, R18 ;  /* 0x0000a00008067824 */ /* 0x000fe200078e0212 */
[----:B------:R-:W-:Y:S01]  /*27fc0*/  UIADD3 UR4, UP0, UR38, 0x370, URZ ;  /* 0x0000037026047890 */ /* 0x000fe2000ff1e03f */
        /* <DEDUP_REMOVED lines=8> */
.L_x_769:
        /* <DEDUP_REMOVED lines=16> */
.L_x_770:
        /* <DEDUP_REMOVED lines=12> */
[----:B------:R-:W-:Y:S01]  /*28210*/  UMOV UR6, 0x0 ;  /* 0x0000000000067882 */ /* 0x000fe20000000000 */
[----:B------:R-:W-:Y:S01]  /*28220*/  IADD3 R5, R6, 0x29400, RZ ;  /* 0x0002940006057810 */ /* 0x000fe20007ffe0ff */
[----:B------:R-:W-:Y:S01]  /*28230*/  UMOV UR7, 0x14f00000 ;  /* 0x14f0000000077882 */ /* 0x000fe20000000000 */
[----:B------:R-:W-:-:S15]  /*28240*/  R2UR UR10, R13 ;  /* 0x000000000d0a72ca */ /* 0x000fde00000e0000 */
.L_x_771:
        /* <DEDUP_REMOVED lines=16> */
.L_x_772:
        /* <DEDUP_REMOVED lines=11> */
[----:B------:R-:W-:Y:S01]  /*28400*/  LEA R2, R19, R18, 0x3 ;  /* 0x0000001213027211 */ /* 0x000fe200078e18ff */
[----:B------:R-:W-:Y:S01]  /*28410*/  BSSY B3, `(.L_x_773) ;  /* 0x0000004000037945 */ /* 0x000fe20003800000 */
[----:B--2---:R-:W-:-:S04]  /*28420*/  SHF.L.U32 R3, R6, 0x1f, RZ ;  /* 0x0000001f06037819 */ /* 0x004fc800000006ff */
[----:B------:R-:W0:Y:S02]  /*28430*/  SYNCS.PHASECHK.TRANS64.TRYWAIT P0, [R2+URZ+0x38860], R3 ;  /* 0x03886003020075a7 */ /* 0x000e24000800017f */
[----:B0-----:R-:W-:Y:S05]  /*28440*/  @!P0 BRA `(.L_x_774) ;  /* 0x0000005000ac8947 */ /* 0x001fea0003800000 */
.L_x_912:
[----:B------:R-:W-:Y:S05]  /*28450*/  BSYNC B3 ;  /* 0x0000000000037941 */ /* 0x000fea0003800000 */
.L_x_773:
[----:B------:R-:W1:Y:S01]  /*28460*/  S2R R5, SR_TID.X ;  /* 0x0000000000057919 */ /* 0x000e620000002100 */
[----:B------:R-:W-:-:S04]  /*28470*/  UPRMT UR4, UR37, 0x9910, URZ ;  /* 0x0000991025047896 */ /* 0x000fc8000800003f */
[----:B------:R-:W-:Y:S01]  /*28480*/  UISETP.NE.AND UP0, UPT, UR4, 0x2, UPT ;  /* 0x000000020400788c */ /* 0x000fe2000bf05270 */
[----:B-1----:R-:W-:-:S04]  /*28490*/  LOP3.LUT R5, R5, 0x7f, RZ, 0xc0, !PT ;  /* 0x0000007f05057812 */ /* 0x002fc800078ec0ff */
[----:B------:R-:W-:-:S13]  /*284a0*/  ISETP.NE.AND P0, PT, R5, RZ, PT ;  /* 0x000000ff0500720c */ /* 0x000fda0003f05270 */
[----:B0-----:R-:W-:-:S04]  /*284b0*/  @!P0 IMAD.MOV.U32 R3, RZ, RZ, 0xa000 ;  /* 0x0000a000ff038424 */ /* 0x001fc800078e00ff */
[----:B------:R0:W-:Y:S01]  /*284c0*/  @!P0 SYNCS.ARRIVE.TRANS64 RZ, [R2+URZ+0x38850], R3 ;  /* 0x0388500302ff89a7 */ /* 0x0001e2000800003f */
[----:B------:R-:W-:-:S13]  /*284d0*/  PLOP3.LUT P0, PT, PT, PT, UP0, 0x80, 0x0 ;  /* 0x000000000000781c */ /* 0x000fda0003f0f008 */
[----:B0-----:R-:W-:Y:S05]  /*284e0*/  @P0 BRA `(.L_x_775) ;  /* 0x0000000000040947 */ /* 0x001fea0003800000 */
[----:B------:R-:W-:Y:S01]  /*284f0*/  BPT.TRAP 0x1 ;  /* 0x000000040000795c */ /* 0x000fe20000300000 */
.L_x_775:
[----:B------:R-:W2:Y:S01]  /*28500*/  LDL R3, [R1+0x10] ;  /* 0x0000100001037983 */ /* 0x000ea20000100800 */
[----:B------:R-:W-:Y:S01]  /*28510*/  BSSY B3, `(.L_x_776) ;  /* 0x0000004000037945 */ /* 0x000fe20003800000 */
[----:B--2---:R-:W-:-:S13]  /*28520*/  LOP3.LUT P0, RZ, R3, 0x8, RZ, 0xc0, !PT ;  /* 0x0000000803ff7812 */ /* 0x004fda000780c0ff */
[----:B------:R-:W-:Y:S05]  /*28530*/  @P0 BRA `(.L_x_777) ;  /* 0x0000000000040947 */ /* 0x000fea0003800000 */
[----:B------:R-:W-:Y:S01]  /*28540*/  BPT.TRAP 0x1 ;  /* 0x000000040000795c */ /* 0x000fe20000300000 */
.L_x_777:
[----:B------:R-:W-:Y:S05]  /*28550*/  BSYNC B3 ;  /* 0x0000000000037941 */ /* 0x000fea0003800000 */
.L_x_776:
[----:B------:R-:W2:Y:S04]  /*28560*/  LDL R6, [R1+0x1c] ;  /* 0x00001c0001067983 */ /* 0x000ea80000100800 */
[----:B------:R-:W2:Y:S01]  /*28570*/  LDL.LU R5, [R1+0x8] ;  /* 0x0000080001057983 */ /* 0x000ea20000300800 */
[----:B------:R-:W-:Y:S01]  /*28580*/  R2UR UR10, R11 ;  /* 0x000000000b0a72ca */ /* 0x000fe200000e0000 */
[----:B------:R-:W-:Y:S01]  /*28590*/  IMAD R3, R19, 0xa000, R18 ;  /* 0x0000a00013037824 */ /* 0x000fe200078e0212 */
[----:B------:R-:W-:Y:S01]  /*285a0*/  UIADD3 UR4, UP0, UR38, 0x470, URZ ;  /* 0x0000047026047890 */ /* 0x000fe2000ff1e03f */
[----:B------:R-:W-:Y:S01]  /*285b0*/  PLOP3.LUT P0, PT, PT, PT, PT, 0x80, 0x0 ;  /* 0x000000000000781c */ /* 0x000fe20003f0f070 */
[----:B------:R-:W-:Y:S01]  /*285c0*/  VIADD R2, R2, 0x38850 ;  /* 0x0003885002027836 */ /* 0x000fe20000000000 */
[----:B------:R-:W-:Y:S01]  /*285d0*/  UMOV UR6, 0x0 ;  /* 0x0000000000067882 */ /* 0x000fe20000000000 */
[----:B------:R-:W-:Y:S01]  /*285e0*/  UIADD3.X UR5, URZ, UR39, URZ, UP0, !UPT ;  /* 0x000000273f057290 */ /* 0x000fe200087fe43f */
[----:B------:R-:W-:Y:S01]  /*285f0*/  UMOV UR7, 0x14f00000 ;  /* 0x14f0000000077882 */ /* 0x000fe20000000000 */
[----:B--2---:R-:W-:Y:S01]  /*28600*/  IMAD R5, R5, 0x50, R6 ;  /* 0x0000005005057824 */ /* 0x004fe200078e0206 */
[----:B------:R-:W-:-:S09]  /*28610*/  IADD3 R6, R3, 0x400, RZ ;  /* 0x0000040003067810 */ /* 0x000fd20007ffe0ff */
.L_x_778:
        /* <DEDUP_REMOVED lines=12> */
[----:B------:R-:W-:Y:S01]  /*286e0*/  PLOP3.LUT P0, PT, PT, PT, PT, 0x80, 0x0 ;  /* 0x000000000000781c */ /* 0x000fe20003f0f070 */
[----:B------:R-:W-:Y:S01]  /*286f0*/  UMOV UR6, 0x0 ;  /* 0x0000000000067882 */ /* 0x000fe20000000000 */
[----:B------:R-:W-:-:S11]  /*28700*/  UMOV UR7, 0x14f00000 ;  /* 0x14f0000000077882 */ /* 0x000fd60000000000 */
.L_x_779:
        /* <DEDUP_REMOVED lines=15> */
.L_x_780:
        /* <DEDUP_REMOVED lines=11> */
[----:B------:R-:W-:Y:S01]  /*288b0*/  UMOV UR6, 0x0 ;  /* 0x0000000000067882 */ /* 0x000fe20000000000 */
[----:B------:R-:W-:Y:S01]  /*288c0*/  PLOP3.LUT P0, PT, PT, PT, PT, 0x80, 0x0 ;  /* 0x000000000000781c */ /* 0x000fe20003f0f070 */
[----:B------:R-:W-:Y:S01]  /*288d0*/  UMOV UR7, 0x14f00000 ;  /* 0x14f0000000077882 */ /* 0x000fe20000000000 */
[----:B------:R-:W-:-:S11]  /*288e0*/  IADD3 R3, R3, 0x7c00, RZ ;  /* 0x00007c0003037810 */ /* 0x000fd60007ffe0ff */
.L_x_781:
        /* <DEDUP_REMOVED lines=12> */
.L_x_763:
[----:B------:R-:W-:Y:S05]  /*289b0*/  BSYNC B1 ;  /* 0x0000000000017941 */ /* 0x000fea0003800000 */
.L_x_762:
[----:B0-----:R-:W2:Y:S01]  /*289c0*/  LDL.LU R0, [R1+0x48] ;  /* 0x0000480001007983 */ /* 0x001ea20000300800 */
[----:B------:R-:W-:-:S03]  /*289d0*/  MOV R19, R8 ;  /* 0x0000000800137202 */ /* 0x000fc60000000f00 */
[----:B------:R0:W-:Y:S02]  /*289e0*/  STL [R1+0x18], R10 ;  /* 0x0000180a01007387 */ /* 0x0001e40000100800 */
[----:B0-2---:R-:W-:-:S07]  /*289f0*/  VIADD R0, R0, 0xfffffffd ;  /* 0xfffffffd00007836 */ /* 0x005fce0000000000 */
.L_x_761:
[----:B------:R-:W-:Y:S05]  /*28a00*/  BSYNC B2 ;  /* 0x0000000000027941 */ /* 0x000fea0003800000 */
.L_x_760:
[----:B------:R-:W-:Y:S01]  /*28a10*/  VIADD R9, R9, 0xfffffffe ;  /* 0xfffffffe09097836 */ /* 0x000fe20000000000 */
[----:B------:R-:W-:-:S04]  /*28a20*/  LOP3.LUT R7, RZ, R7, RZ, 0x33, !PT ;  /* 0x00000007ff077212 */ /* 0x000fc800078e33ff */
[----:B------:R-:W-:-:S13]  /*28a30*/  ISETP.NE.AND P0, PT, R9, R7, PT ;  /* 0x000000070900720c */ /* 0x000fda0003f05270 */
[----:B------:R-:W-:Y:S05]  /*28a40*/  @!P0 BRA `(.L_x_759) ;  /* 0x0000001800d88947 */ /* 0x000fea0003800000 */
[----:B------:R-:W-:-:S07]  /*28a50*/  IMAD.MOV.U32 R9, RZ, RZ, R17 ;  /* 0x000000ffff097224 */ /* 0x000fce00078e0011 */
.L_x_822:
[----:B------:R-:W2:Y:S04]  /*28a60*/  LDL R3, [R1+0x10] ;  /* 0x0000100001037983 */ /* 0x000ea80000100800 */
[----:B------:R-:W3:Y:S01]  /*28a70*/  LDL R2, [R1+0x18] ;  /* 0x0000180001027983 */ /* 0x000ee20000100800 */
[----:B------:R-:W-:Y:S01]  /*28a80*/  IADD3 R4, R19, 0x1, RZ ;  /* 0x0000000113047810 */ /* 0x000fe20007ffe0ff */
[----:B------:R-:W-:Y:S05]  /*28a90*/  YIELD ;  /* 0x0000000000007946 */ /* 0x000fea0003800000 */
[----:B------:R-:W-:Y:S01]  /*28aa0*/  ISETP.NE.AND P0, PT, R4, 0x2, PT ;  /* 0x000000020400780c */ /* 0x000fe20003f05270 */
[----:B------:R-:W-:Y:S03]  /*28ab0*/  BSSY B1, `(.L_x_782) ;  /* 0x00000d3000017945 */ /* 0x000fe60003800000 */
[----:B------:R-:W-:-:S02]  /*28ac0*/  SEL R5, RZ, 0x1, P0 ;  /* 0x00000001ff057807 */ /* 0x000fc40000000000 */
[----:B------:R-:W-:Y:S02]  /*28ad0*/  SEL R4, R4, RZ, P0 ;  /* 0x000000ff04047207 */ /* 0x000fe40000000000 */
[----:B--2---:R-:W-:Y:S02]  /*28ae0*/  LOP3.LUT P1, RZ, R3, 0x4, RZ, 0xc0, !PT ;  /* 0x0000000403ff7812 */ /* 0x004fe4000782c0ff */
        /* <DEDUP_REMOVED lines=17> */
[----:B------:R-:W-:Y:S02]  /*28c00*/  IADD3 R6, -R2, RZ, RZ ;  /* 0x000000ff02067210 */ /* 0x000fe40007ffe1ff */
[----:B------:R-:W-:-:S03]  /*28c10*/  SHF.R.S32.HI R3, RZ, 0x1f, R2 ;  /* 0x0000001fff037819 */ /* 0x000fc60000011402 */
        /* <DEDUP_REMOVED lines=8> */
.L_x_784:
[----:B------:R-:W-:Y:S01]  /*28ca0*/  IMAD R3, R4, 0x8, R18 ;  /* 0x0000000804037824 */ /* 0x000fe200078e0212 */
[----:B------:R-:W-:Y:S01]  /*28cb0*/  SHF.L.U32 R2, R5, 0x1f, RZ ;  /* 0x0000001f05027819 */ /* 0x000fe200000006ff */
[----:B------:R-:W-:Y:S03]  /*28cc0*/  BSSY B2, `(.L_x_785) ;  /* 0x0000003000027945 */ /* 0x000fe60003800000 */
[----:B------:R-:W1:Y:S02]  /*28cd0*/  SYNCS.PHASECHK.TRANS64.TRYWAIT P0, [R3+URZ+0x38840], R2 ;  /* 0x03884002030075a7 */ /* 0x000e64000800017f */
[----:B-1----:R-:W-:Y:S05]  /*28ce0*/  @!P0 BRA `(.L_x_786) ;  /* 0x0000004800988947 */ /* 0x002fea0003800000 */
.L_x_913:
[----:B------:R-:W-:Y:S05]  /*28cf0*/  BSYNC B2 ;  /* 0x0000000000027941 */ /* 0x000fea0003800000 */
.L_x_785:
[----:B------:R-:W2:Y:S01]  /*28d00*/  S2R R7, SR_TID.X ;  /* 0x0000000000077919 */ /* 0x000ea20000002100 */
[----:B------:R-:W-:Y:S01]  /*28d10*/  BSSY B2, `(.L_x_787) ;  /* 0x000000a000027945 */ /* 0x000fe20003800000 */
[----:B--2---:R-:W-:-:S04]  /*28d20*/  LOP3.LUT R7, R7, 0x7f, RZ, 0xc0, !PT ;  /* 0x0000007f07077812 */ /* 0x004fc800078ec0ff */
[----:B------:R-:W-:-:S13]  /*28d30*/  ISETP.NE.AND P0, PT, R7, RZ, PT ;  /* 0x000000ff0700720c */ /* 0x000fda0003f05270 */
[----:B------:R-:W-:Y:S05]  /*28d40*/  @P0 BRA `(.L_x_788) ;  /* 0x0000000000180947 */ /* 0x000fea0003800000 */
[----:B------:R-:W2:Y:S01]  /*28d50*/  LDL R7, [R1+0x10] ;  /* 0x0000100001077983 */ /* 0x000ea20000100800 */
[----:B-1----:R-:W-:-:S04]  /*28d60*/  MOV R2, 0xa000 ;  /* 0x0000a00000027802 */ /* 0x002fc80000000f00 */
[----:B------:R3:W-:Y:S01]  /*28d70*/  SYNCS.ARRIVE.TRANS64 RZ, [R3+URZ+0x38830], R2 ;  /* 0x0388300203ff79a7 */ /* 0x0007e2000800003f */
[----:B--2---:R-:W-:-:S13]  /*28d80*/  LOP3.LUT P1, RZ, R7, 0x1, RZ, 0xc0, !PT ;  /* 0x0000000107ff7812 */ /* 0x004fda000782c0ff */
[----:B---3--:R-:W-:Y:S05]  /*28d90*/  @!P1 BRA `(.L_x_788) ;  /* 0x0000000000049947 */ /* 0x008fea0003800000 */
[----:B------:R-:W-:Y:S01]  /*28da0*/  BPT.TRAP 0x1 ;  /* 0x000000040000795c */ /* 0x000fe20000300000 */
.L_x_788:
[----:B------:R-:W-:Y:S05]  /*28db0*/  BSYNC B2 ;  /* 0x0000000000027941 */ /* 0x000fea0003800000 */
.L_x_787:
[----:B-1----:R-:W2:Y:S01]  /*28dc0*/  LDL R2, [R1+0x1c] ;  /* 0x00001c0001027983 */ /* 0x002ea20000100800 */
[----:B------:R-:W-:Y:S01]  /*28dd0*/  IMAD.MOV.U32 R10, RZ, RZ, RZ ;  /* 0x000000ffff0a7224 */ /* 0x000fe200078e00ff */
[----:B------:R-:W-:Y:S01]  /*28de0*/  UIADD3 UR4, UP0, UR38, 0x370, URZ ;  /* 0x0000037026047890 */ /* 0x000fe2000ff1e03f */
[----:B------:R-:W-:Y:S01]  /*28df0*/  IMAD R7, R4, 0xa000, R18 ;  /* 0x0000a00004077824 */ /* 0x000fe200078e0212 */
[----:B------:R-:W-:Y:S01]  /*28e00*/  PLOP3.LUT P0, PT, PT, PT, PT, 0x80, 0x0 ;  /* 0x000000000000781c */ /* 0x000fe20003f0f070 */
[----:B------:R-:W-:Y:S01]  /*28e10*/  VIADD R3, R3, 0x38830 ;  /* 0x0003883003037836 */ /* 0x000fe20000000000 */
[----:B------:R-:W-:Y:S01]  /*28e20*/  R2UR UR10, R10 ;  /* 0x000000000a0a72ca */ /* 0x000fe200000e0000 */
[----:B------:R-:W-:Y:S01]  /*28e30*/  UIADD3.X UR5, URZ, UR39, URZ, UP0, !UPT ;  /* 0x000000273f057290 */ /* 0x000fe200087fe43f */
[----:B0-----:R-:W-:Y:S01]  /*28e40*/  IADD3 R8, R7, 0x24400, RZ ;  /* 0x0002440007087810 */ /* 0x001fe20007ffe0ff */
[----:B------:R-:W-:Y:S01]  /*28e50*/  UMOV UR6, 0x0 ;  /* 0x0000000000067882 */ /* 0x000fe20000000000 */
[----:B------:R-:W-:Y:S01]  /*28e60*/  UMOV UR7, 0x14f00000 ;  /* 0x14f0000000077882 */ /* 0x000fe20000000000 */
[----:B--2---:R-:W-:-:S10]  /*28e70*/  IMAD R2, R6, 0x50, R2 ;  /* 0x0000005006027824 */ /* 0x004fd400078e0202 */
.L_x_789:
        /* <DEDUP_REMOVED lines=16> */
.L_x_790:
        /* <DEDUP_REMOVED lines=16> */
.L_x_791:
        /* <DEDUP_REMOVED lines=16> */
.L_x_792:
        /* <DEDUP_REMOVED lines=16> */
.L_x_914:
[----:B------:R-:W-:Y:S05]  /*29280*/  BSYNC B2 ;  /* 0x0000000000027941 */ /* 0x000fea0003800000 */
.L_x_793:
        /* <DEDUP_REMOVED lines=10> */
.L_x_795:
[----:B------:R-:W2:Y:S01]  /*29330*/  LDL R3, [R1+0x10] ;  /* 0x0000100001037983 */ /* 0x000ea20000100800 */
[----:B------:R-:W-:Y:S01]  /*29340*/  BSSY B2, `(.L_x_796) ;  /* 0x0000004000027945 */ /* 0x000fe20003800000 */
[----:B--2---:R-:W-:-:S13]  /*29350*/  LOP3.LUT P0, RZ, R3, 0x8, RZ, 0xc0, !PT ;  /* 0x0000000803ff7812 */ /* 0x004fda000780c0ff */
[----:B------:R-:W-:Y:S05]  /*29360*/  @P0 BRA `(.L_x_797) ;  /* 0x0000000000040947 */ /* 0x000fea0003800000 */
[----:B------:R-:W-:Y:S01]  /*29370*/  BPT.TRAP 0x1 ;  /* 0x000000040000795c */ /* 0x000fe20000300000 */
.L_x_797:
[----:B------:R-:W-:Y:S05]  /*29380*/  BSYNC B2 ;  /* 0x0000000000027941 */ /* 0x000fea0003800000 */
.L_x_796:
[----:B------:R-:W2:Y:S04]  /*29390*/  LDL R7, [R1+0x1c] ;  /* 0x00001c0001077983 */ /* 0x000ea80000100800 */
[----:B------:R-:W2:Y:S01]  /*293a0*/  LDL.LU R3, [R1+0x8] ;  /* 0x0000080001037983 */ /* 0x000ea20000300800 */
[----:B------:R-:W-:Y:S01]  /*293b0*/  R2UR UR10, R10 ;  /* 0x000000000a0a72ca */ /* 0x000fe200000e0000 */
[----:B------:R-:W-:Y:S01]  /*293c0*/  IMAD R19, R19, 0xa000, R18 ;  /* 0x0000a00013137824 */ /* 0x000fe200078e0212 */
[----:B------:R-:W-:Y:S01]  /*293d0*/  UIADD3 UR4, UP0, UR38, 0x470, URZ ;  /* 0x0000047026047890 */ /* 0x000fe2000ff1e03f */
[----:B------:R-:W-:Y:S01]  /*293e0*/  PLOP3.LUT P0, PT, PT, PT, PT, 0x80, 0x0 ;  /* 0x000000000000781c */ /* 0x000fe20003f0f070 */
[----:B------:R-:W-:Y:S01]  /*293f0*/  UMOV UR6, 0x0 ;  /* 0x0000000000067882 */ /* 0x000fe20000000000 */
[----:B------:R-:W-:Y:S01]  /*29400*/  IADD3 R2, R2, 0x38850, RZ ;  /* 0x0003885002027810 */ /* 0x000fe20007ffe0ff */
[----:B------:R-:W-:Y:S01]  /*29410*/  UIADD3.X UR5, URZ, UR39, URZ, UP0, !UPT ;  /* 0x000000273f057290 */ /* 0x000fe200087fe43f */
[----:B------:R-:W-:Y:S01]  /*29420*/  UMOV UR7, 0x14f00000 ;  /* 0x14f0000000077882 */ /* 0x000fe20000000000 */
[----:B--2---:R-:W-:-:S02]  /*29430*/  IMAD R3, R3, 0x50, R7 ;  /* 0x0000005003037824 */ /* 0x004fc400078e0207 */
[----:B------:R-:W-:-:S08]  /*29440*/  VIADD R7, R19, 0x400 ;  /* 0x0000040013077836 */ /* 0x000fd00000000000 */
.L_x_798:
        /* <DEDUP_REMOVED lines=15> */
.L_x_799:
        /* <DEDUP_REMOVED lines=15> */
.L_x_800:
        /* <DEDUP_REMOVED lines=15> */
.L_x_801:
        /* <DEDUP_REMOVED lines=12> */
.L_x_783:
[----:B------:R-:W-:Y:S05]  /*297e0*/  BSYNC B1 ;  /* 0x0000000000017941 */ /* 0x000fea0003800000 */
.L_x_782:
[----:B------:R-:W2:Y:S01]  /*297f0*/  LDL R2, [R1+0x10] ;  /* 0x0000100001027983 */ /* 0x000ea20000100800 */
[----:B------:R-:W-:Y:S01]  /*29800*/  IADD3 R19, R4, 0x1, RZ ;  /* 0x0000000104137810 */ /* 0x000fe20007ffe0ff */
[----:B------:R-:W-:Y:S01]  /*29810*/  BSSY B1, `(.L_x_802) ;  /* 0x00000d5000017945 */ /* 0x000fe20003800000 */
[----:B0-----:R-:W-:Y:S02]  /*29820*/  VIADD R6, R0, 0xffffffff ;  /* 0xffffffff00067836 */ /* 0x001fe40000000000 */
[----:B------:R-:W-:-:S04]  /*29830*/  ISETP.NE.AND P0, PT, R19, 0x2, PT ;  /* 0x000000021300780c */ /* 0x000fc80003f05270 */
[----:B------:R-:W-:Y:S02]  /*29840*/  SEL R19, R19, RZ, P0 ;  /* 0x000000ff13137207 */ /* 0x000fe40000000000 */
[----:B--2---:R-:W-:Y:S02]  /*29850*/  LOP3.LUT P1, RZ, R2, 0x4, RZ, 0xc0, !PT ;  /* 0x0000000402ff7812 */ /* 0x004fe4000782c0ff */
        /* <DEDUP_REMOVED lines=16> */
[----:B-1----:R-:W-:Y:S01]  /*29960*/  @P0 IMAD.HI.U32 R7, R6, R2, RZ ;  /* 0x0000000206070227 */ /* 0x002fe200078e00ff */
[----:B------:R-:W-:-:S04]  /*29970*/  MOV R2, R6 ;  /* 0x0000000600027202 */ /* 0x000fc80000000f00 */
        /* <DEDUP_REMOVED lines=11> */
.L_x_804:
[----:B------:R-:W-:Y:S01]  /*29a30*/  LEA R3, R19, R18, 0x3 ;  /* 0x0000001213037211 */ /* 0x000fe200078e18ff */
[----:B------:R-:W-:Y:S01]  /*29a40*/  BSSY B2, `(.L_x_805) ;  /* 0x0000004000027945 */ /* 0x000fe20003800000 */
[----:B------:R-:W-:-:S04]  /*29a50*/  SHF.L.U32 R2, R10, 0x1f, RZ ;  /* 0x0000001f0a027819 */ /* 0x000fc800000006ff */
[----:B------:R-:W2:Y:S02]  /*29a60*/  SYNCS.PHASECHK.TRANS64.TRYWAIT P0, [R3+URZ+0x38840], R2 ;  /* 0x03884002030075a7 */ /* 0x000ea4000800017f */
[----:B--2---:R-:W-:Y:S05]  /*29a70*/  @!P0 BRA `(.L_x_806) ;  /* 0x0000003c005c8947 */ /* 0x004fea0003800000 */
.L_x_915:
[----:B------:R-:W-:Y:S05]  /*29a80*/  BSYNC B2 ;  /* 0x0000000000027941 */ /* 0x000fea0003800000 */
.L_x_805:
[----:B-1----:R-:W1:Y:S01]  /*29a90*/  S2R R8, SR_TID.X ;  /* 0x0000000000087919 */ /* 0x002e620000002100 */
[----:B------:R-:W-:Y:S01]  /*29aa0*/  BSSY B2, `(.L_x_807) ;  /* 0x000000a000027945 */ /* 0x000fe20003800000 */
[----:B-1----:R-:W-:-:S04]  /*29ab0*/  LOP3.LUT R8, R8, 0x7f, RZ, 0xc0, !PT ;  /* 0x0000007f08087812 */ /* 0x002fc800078ec0ff */
[----:B------:R-:W-:-:S13]  /*29ac0*/  ISETP.NE.AND P0, PT, R8, RZ, PT ;  /* 0x000000ff0800720c */ /* 0x000fda0003f05270 */
[----:B------:R-:W-:Y:S05]  /*29ad0*/  @P0 BRA `(.L_x_808) ;  /* 0x0000000000180947 */ /* 0x000fea0003800000 */
[----:B------:R-:W3:Y:S01]  /*29ae0*/  LDL R8, [R1+0x10] ;  /* 0x0000100001087983 */ /* 0x000ee20000100800 */
[----:B--2---:R-:W-:-:S04]  /*29af0*/  IMAD.MOV.U32 R2, RZ, RZ, 0xa000 ;  /* 0x0000a000ff027424 */ /* 0x004fc800078e00ff */
[----:B------:R1:W-:Y:S01]  /*29b00*/  SYNCS.ARRIVE.TRANS64 RZ, [R3+URZ+0x38830], R2 ;  /* 0x0388300203ff79a7 */ /* 0x0003e2000800003f */
[----:B---3--:R-:W-:-:S13]  /*29b10*/  LOP3.LUT P1, RZ, R8, 0x1, RZ, 0xc0, !PT ;  /* 0x0000000108ff7812 */ /* 0x008fda000782c0ff */
[----:B-1----:R-:W-:Y:S05]  /*29b20*/  @!P1 BRA `(.L_x_808) ;  /* 0x0000000000049947 */ /* 0x002fea0003800000 */
[----:B------:R-:W-:Y:S01]  /*29b30*/  BPT.TRAP 0x1 ;  /* 0x000000040000795c */ /* 0x000fe20000300000 */
.L_x_808:
[----:B------:R-:W-:Y:S05]  /*29b40*/  BSYNC B2 ;  /* 0x0000000000027941 */ /* 0x000fea0003800000 */
.L_x_807:
[----:B--2---:R-:W2:Y:S01]  /*29b50*/  LDL R2, [R1+0x1c] ;  /* 0x00001c0001027983 */ /* 0x004ea20000100800 */
[----:B------:R-:W-:Y:S01]  /*29b60*/  IMAD.MOV.U32 R11, RZ, RZ, RZ ;  /* 0x000000ffff0b7224 */ /* 0x000fe200078e00ff */
[----:B------:R-:W-:Y:S01]  /*29b70*/  UIADD3 UR4, UP0, UR38, 0x370, URZ ;  /* 0x0000037026047890 */ /* 0x000fe2000ff1e03f */
[----:B------:R-:W-:Y:S01]  /*29b80*/  IMAD R8, R19, 0xa000, R18 ;  /* 0x0000a00013087824 */ /* 0x000fe200078e0212 */
[----:B------:R-:W-:Y:S01]  /*29b90*/  PLOP3.LUT P0, PT, PT, PT, PT, 0x80, 0x0 ;  /* 0x000000000000781c */ /* 0x000fe20003f0f070 */
[----:B------:R-:W-:Y:S01]  /*29ba0*/  UMOV UR6, 0x0 ;  /* 0x0000000000067882 */ /* 0x000fe20000000000 */
[----:B------:R-:W-:Y:S01]  /*29bb0*/  R2UR UR10, R11 ;  /* 0x000000000b0a72ca */ /* 0x000fe200000e0000 */
[----:B0-----:R-:W-:Y:S01]  /*29bc0*/  VIADD R10, R8, 0x24400 ;  /* 0x00024400080a7836 */ /* 0x001fe20000000000 */
[----:B------:R-:W-:Y:S01]  /*29bd0*/  IADD3 R3, R3, 0x38830, RZ ;  /* 0x0003883003037810 */ /* 0x000fe20007ffe0ff */
[----:B------:R-:W-:Y:S01]  /*29be0*/  UIADD3.X UR5, URZ, UR39, URZ, UP0, !UPT ;  /* 0x000000273f057290 */ /* 0x000fe200087fe43f */
[----:B------:R-:W-:Y:S01]  /*29bf0*/  UMOV UR7, 0x14f00000 ;  /* 0x14f0000000077882 */ /* 0x000fe20000000000 */
[----:B--2---:R-:W-:-:S10]  /*29c00*/  IMAD R2, R7, 0x50, R2 ;  /* 0x0000005007027824 */ /* 0x004fd400078e0202 */
.L_x_809:
        /* <DEDUP_REMOVED lines=16> */
.L_x_810:
        /* <DEDUP_REMOVED lines=16> */
.L_x_811:
        /* <DEDUP_REMOVED lines=16> */
.L_x_812:
        /* <DEDUP_REMOVED lines=15> */
.L_x_916:
[----:B------:R-:W-:Y:S05]  /*2a000*/  BSYNC B2 ;  /* 0x0000000000027941 */ /* 0x000fea0003800000 */
.L_x_813:
[----:B------:R-:W1:Y:S01]  /*2a010*/  S2R R3, SR_TID.X ;  /* 0x0000000000037919 */ /* 0x000e620000002100 */
[----:B------:R-:W-:-:S04]  /*2a020*/  UPRMT UR4, UR37, 0x9910, URZ ;  /* 0x0000991025047896 */ /* 0x000fc8000800003f */
[----:B------:R-:W-:Y:S01]  /*2a030*/  UISETP.NE.AND UP0, UPT, UR4, 0x2, UPT ;  /* 0x000000020400788c */ /* 0x000fe2000bf05270 */
[----:B-1----:R-:W-:-:S04]  /*2a040*/  LOP3.LUT R3, R3, 0x7f, RZ, 0xc0, !PT ;  /* 0x0000007f03037812 */ /* 0x002fc800078ec0ff */
[----:B------:R-:W-:-:S13]  /*2a050*/  ISETP.NE.AND P0, PT, R3, RZ, PT ;  /* 0x000000ff0300720c */ /* 0x000fda0003f05270 */
[----:B------:R-:W-:-:S04]  /*2a060*/  @!P0 MOV R3, 0xa000 ;  /* 0x0000a00000038802 */ /* 0x000fc80000000f00 */
[----:B------:R1:W-:Y:S01]  /*2a070*/  @!P0 SYNCS.ARRIVE.TRANS64 RZ, [R2+URZ+0x38850], R3 ;  /* 0x0388500302ff89a7 */ /* 0x0003e2000800003f */
[----:B------:R-:W-:-:S13]  /*2a080*/  PLOP3.LUT P0, PT, PT, PT, UP0, 0x80, 0x0 ;  /* 0x000000000000781c */ /* 0x000fda0003f0f008 */
[----:B-1----:R-:W-:Y:S05]  /*2a090*/  @P0 BRA `(.L_x_815) ;  /* 0x0000000000040947 */ /* 0x002fea0003800000 */
[----:B------:R-:W-:Y:S01]  /*2a0a0*/  BPT.TRAP 0x1 ;  /* 0x000000040000795c */ /* 0x000fe20000300000 */
.L_x_815:
[----:B------:R-:W2:Y:S01]  /*2a0b0*/  LDL R3, [R1+0x10] ;  /* 0x0000100001037983 */ /* 0x000ea20000100800 */
[----:B------:R-:W-:Y:S01]  /*2a0c0*/  BSSY B2, `(.L_x_816) ;  /* 0x0000004000027945 */ /* 0x000fe20003800000 */
[----:B--2---:R-:W-:-:S13]  /*2a0d0*/  LOP3.LUT P0, RZ, R3, 0x8, RZ, 0xc0, !PT ;  /* 0x0000000803ff7812 */ /* 0x004fda000780c0ff */
[----:B------:R-:W-:Y:S05]  /*2a0e0*/  @P0 BRA `(.L_x_817) ;  /* 0x0000000000040947 */ /* 0x000fea0003800000 */
[----:B------:R-:W-:Y:S01]  /*2a0f0*/  BPT.TRAP 0x1 ;  /* 0x000000040000795c */ /* 0x000fe20000300000 */
.L_x_817:
[----:B------:R-:W-:Y:S05]  /*2a100*/  BSYNC B2 ;  /* 0x0000000000027941 */ /* 0x000fea0003800000 */
.L_x_816:
[----:B0-----:R-:W2:Y:S04]  /*2a110*/  LDL R5, [R1+0x1c] ;  /* 0x00001c0001057983 */ /* 0x001ea80000100800 */
        /* <DEDUP_REMOVED lines=9> */
[----:B--2---:R-:W-:-:S02]  /*2a1b0*/  IMAD R3, R3, 0x50, R5 ;  /* 0x0000005003037824 */ /* 0x004fc400078e0205 */
[----:B------:R-:W-:-:S08]  /*2a1c0*/  VIADD R5, R4, 0x400 ;  /* 0x0000040004057836 */ /* 0x000fd00000000000 */
.L_x_818:
        /* <DEDUP_REMOVED lines=15> */
.L_x_819:
        /* <DEDUP_REMOVED lines=15> */
.L_x_820:
        /* <DEDUP_REMOVED lines=15> */
.L_x_821:
        /* <DEDUP_REMOVED lines=11> */
[----:B------:R-:W-:-:S07]  /*2a550*/  MOV R17, R9 ;  /* 0x0000000900117202 */ /* 0x000fce0000000f00 */
.L_x_803:
[----:B------:R-:W-:Y:S05]  /*2a560*/  BSYNC B1 ;  /* 0x0000000000017941 */ /* 0x000fea0003800000 */
.L_x_802:
[----:B------:R-:W2:Y:S01]  /*2a570*/  LDL R2, [R1+0x34] ;  /* 0x0000340001027983 */ /* 0x000ea20000100800 */
[----:B------:R-:W-:Y:S01]  /*2a580*/  VIADD R0, R0, 0xfffffffe ;  /* 0xfffffffe00007836 */ /* 0x000fe20000000000 */
[----:B--2---:R-:W-:-:S13]  /*2a590*/  ISETP.GT.AND P0, PT, R6, R2, PT ;  /* 0x000000020600720c */ /* 0x004fda0003f04270 */
[----:B------:R-:W-:Y:S05]  /*2a5a0*/  @P0 BRA `(.L_x_822) ;  /* 0xffffffe4002c0947 */ /* 0x000fea000383ffff */
.L_x_759:
[----:B------:R-:W-:Y:S05]  /*2a5b0*/  BSYNC B0 ;  /* 0x0000000000007941 */ /* 0x000fea0003800000 */
.L_x_758:
        /* <DEDUP_REMOVED lines=19> */
.L_x_824:
[----:B------:R-:W-:Y:S05]  /*2a6f0*/  BSYNC B0 ;  /* 0x0000000000007941 */ /* 0x000fea0003800000 */
.L_x_823:
[----:B--2---:R-:W2:Y:S01]  /*2a700*/  LDL R0, [R1+0x10] ;  /* 0x0000100001007983 */ /* 0x004ea20000100800 */
[----:B------:R-:W-:Y:S01]  /*2a710*/  BSSY B0, `(.L_x_825) ;  /* 0x000005d000007945 */ /* 0x000fe20003800000 */
[----:B--2---:R-:W-:-:S13]  /*2a720*/  LOP3.LUT P0, RZ, R0, 0x4, RZ, 0xc0, !PT ;  /* 0x0000000400ff7812 */ /* 0x004fda000780c0ff */
[----:B------:R-:W-:Y:S05]  /*2a730*/  @!P0 BRA `(.L_x_826) ;  /* 0x0000000400688947 */ /* 0x000fea0003800000 */
[----:B------:R-:W2:Y:S01]  /*2a740*/  LDL R2, [R1+0x18] ;  /* 0x0000180001027983 */ /* 0x000ea20000100800 */
[----:B------:R-:W-:Y:S01]  /*2a750*/  IMAD R0, R19, 0x8, R18 ;  /* 0x0000000813007824 */ /* 0x000fe200078e0212 */
[----:B------:R-:W-:Y:S01]  /*2a760*/  BSSY B1, `(.L_x_827) ;  /* 0x0000004000017945 */ /* 0x000fe20003800000 */
[----:B--2---:R-:W-:-:S04]  /*2a770*/  SHF.L.U32 R2, R2, 0x1f, RZ ;  /* 0x0000001f02027819 */ /* 0x004fc800000006ff */
[----:B------:R-:W2:Y:S02]  /*2a780*/  SYNCS.PHASECHK.TRANS64.TRYWAIT P0, [R0+URZ+0x38860], R2 ;  /* 0x03886002000075a7 */ /* 0x000ea4000800017f */
[----:B--2---:R-:W-:Y:S05]  /*2a790*/  @!P0 BRA `(.L_x_828) ;  /* 0x00000030003c8947 */ /* 0x004fea0003800000 */
.L_x_917:
[----:B------:R-:W-:Y:S05]  /*2a7a0*/  BSYNC B1 ;  /* 0x0000000000017941 */ /* 0x000fea0003800000 */
.L_x_827:
[----:B------:R-:W3:Y:S01]  /*2a7b0*/  S2R R3, SR_TID.X ;  /* 0x0000000000037919 */ /* 0x000ee20000002100 */
[----:B------:R-:W-:-:S04]  /*2a7c0*/  UPRMT UR4, UR37, 0x9910, URZ ;  /* 0x0000991025047896 */ /* 0x000fc8000800003f */
[----:B------:R-:W-:Y:S01]  /*2a7d0*/  UISETP.NE.AND UP0, UPT, UR4, 0x2, UPT ;  /* 0x000000020400788c */ /* 0x000fe2000bf05270 */
[----:B---3--:R-:W-:-:S04]  /*2a7e0*/  LOP3.LUT R3, R3, 0x7f, RZ, 0xc0, !PT ;  /* 0x0000007f03037812 */ /* 0x008fc800078ec0ff */
[----:B------:R-:W-:-:S13]  /*2a7f0*/  ISETP.NE.AND P0, PT, R3, RZ, PT ;  /* 0x000000ff0300720c */ /* 0x000fda0003f05270 */
[----:B--2---:R-:W-:-:S04]  /*2a800*/  @!P0 MOV R2, 0xa000 ;  /* 0x0000a00000028802 */ /* 0x004fc80000000f00 */
[----:B------:R2:W-:Y:S01]  /*2a810*/  @!P0 SYNCS.ARRIVE.TRANS64 RZ, [R0+URZ+0x38850], R2 ;  /* 0x0388500200ff89a7 */ /* 0x0005e2000800003f */
[----:B------:R-:W-:-:S13]  /*2a820*/  PLOP3.LUT P0, PT, PT, PT, UP0, 0x80, 0x0 ;  /* 0x000000000000781c */ /* 0x000fda0003f0f008 */
[----:B--2---:R-:W-:Y:S05]  /*2a830*/  @P0 BRA `(.L_x_829) ;  /* 0x0000000000040947 */ /* 0x004fea0003800000 */
[----:B------:R-:W-:Y:S01]  /*2a840*/  BPT.TRAP 0x1 ;  /* 0x000000040000795c */ /* 0x000fe20000300000 */
.L_x_829:
[----:B------:R-:W2:Y:S01]  /*2a850*/  LDL R2, [R1+0x10] ;  /* 0x0000100001027983 */ /* 0x000ea20000100800 */
[----:B------:R-:W-:Y:S01]  /*2a860*/  BSSY B1, `(.L_x_830) ;  /* 0x0000004000017945 */ /* 0x000fe20003800000 */
[----:B--2---:R-:W-:-:S13]  /*2a870*/  LOP3.LUT P0, RZ, R2, 0x8, RZ, 0xc0, !PT ;  /* 0x0000000802ff7812 */ /* 0x004fda000780c0ff */
[----:B------:R-:W-:Y:S05]  /*2a880*/  @P0 BRA `(.L_x_831) ;  /* 0x0000000000040947 */ /* 0x000fea0003800000 */
[----:B------:R-:W-:Y:S01]  /*2a890*/  BPT.TRAP 0x1 ;  /* 0x000000040000795c */ /* 0x000fe20000300000 */
.L_x_831:
[----:B------:R-:W-:Y:S05]  /*2a8a0*/  BSYNC B1 ;  /* 0x0000000000017941 */ /* 0x000fea0003800000 */
.L_x_830:
[----:B------:R-:W2:Y:S04]  /*2a8b0*/  LDL.LU R3, [R1+0x1c] ;  /* 0x00001c0001037983 */ /* 0x000ea80000300800 */
[----:B------:R-:W2:Y:S01]  /*2a8c0*/  LDL.LU R2, [R1+0x8] ;  /* 0x0000080001027983 */ /* 0x000ea20000300800 */
[----:B------:R-:W-:Y:S01]  /*2a8d0*/  UIADD3 UR4, UP0, UR38, 0x470, URZ ;  /* 0x0000047026047890 */ /* 0x000fe2000ff1e03f */
[----:B------:R-:W-:Y:S01]  /*2a8e0*/  PLOP3.LUT P0, PT, PT, PT, PT, 0x80, 0x0 ;  /* 0x000000000000781c */ /* 0x000fe20003f0f070 */
[----:B------:R-:W-:Y:S01]  /*2a8f0*/  VIADD R0, R0, 0x38850 ;  /* 0x0003885000007836 */ /* 0x000fe20000000000 */
[----:B------:R-:W-:Y:S01]  /*2a900*/  UMOV UR6, 0x0 ;  /* 0x0000000000067882 */ /* 0x000fe20000000000 */
[----:B------:R-:W-:Y:S01]  /*2a910*/  UIADD3.X UR5, URZ, UR39, URZ, UP0, !UPT ;  /* 0x000000273f057290 */ /* 0x000fe200087fe43f */
[----:B------:R-:W-:Y:S01]  /*2a920*/  UMOV UR7, 0x14f00000 ;  /* 0x14f0000000077882 */ /* 0x000fe20000000000 */
[----:B------:R-:W-:Y:S01]  /*2a930*/  UMOV UR10, URZ ;  /* 0x0000003f000a7c82 */ /* 0x000fe20008000000 */
[----:B--2---:R-:W-:-:S02]  /*2a940*/  IMAD R3, R2, 0x50, R3 ;  /* 0x0000005002037824 */ /* 0x004fc400078e0203 */
[----:B------:R-:W-:-:S04]  /*2a950*/  IMAD R2, R19, 0xa000, R18 ;  /* 0x0000a00013027824 */ /* 0x000fc800078e0212 */
[----:B------:R-:W-:-:S07]  /*2a960*/  VIADD R4, R2, 0x400 ;  /* 0x0000040002047836 */ /* 0x000fce0000000000 */
.L_x_832:
        /* <DEDUP_REMOVED lines=11> */
[----:B------:R-:W-:Y:S01]  /*2aa20*/  UMOV UR6, 0x0 ;  /* 0x0000000000067882 */ /* 0x000fe20000000000 */
[----:B------:R-:W-:Y:S01]  /*2aa30*/  IADD3 R4, R2, 0x2c00, RZ ;  /* 0x00002c0002047810 */ /* 0x000fe20007ffe0ff */
[----:B------:R-:W-:Y:S01]  /*2aa40*/  UMOV UR7, 0x14f00000 ;  /* 0x14f0000000077882 */ /* 0x000fe20000000000 */
[----:B------:R-:W-:-:S09]  /*2aa50*/  UMOV UR10, 0x40 ;  /* 0x00000040000a7882 */ /* 0x000fd20000000000 */
.L_x_833:
        /* <DEDUP_REMOVED lines=15> */
.L_x_834:
        /* <DEDUP_REMOVED lines=15> */
.L_x_835:
        /* <DEDUP_REMOVED lines=10> */
.L_x_826:
[----:B------:R-:W-:Y:S05]  /*2ace0*/  BSYNC B0 ;  /* 0x0000000000007941 */ /* 0x000fea0003800000 */
.L_x_825:
[----:B------:R-:W2:Y:S01]  /*2acf0*/  LDL.LU R4, [R1+0x18] ;  /* 0x0000180001047983 */ /* 0x000ea20000300800 */
[----:B------:R-:W-:-:S04]  /*2ad00*/  IADD3 R19, R19, 0x1, RZ ;  /* 0x0000000113137810 */ /* 0x000fc80007ffe0ff */
[----:B------:R-:W-:-:S04]  /*2ad10*/  ISETP.NE.AND P0, PT, R19, 0x2, PT ;  /* 0x000000021300780c */ /* 0x000fc80003f05270 */
[----:B------:R-:W-:Y:S02]  /*2ad20*/  SEL R0, RZ, 0x1, P0 ;  /* 0x00000001ff007807 */ /* 0x000fe40000000000 */
[----:B------:R-:W-:Y:S02]  /*2ad30*/  SEL R19, R19, RZ, P0 ;  /* 0x000000ff13137207 */ /* 0x000fe40000000000 */
[----:B--2---:R-:W-:-:S05]  /*2ad40*/  LOP3.LUT R4, R4, R0, RZ, 0x3c, !PT ;  /* 0x0000000004047212 */ /* 0x004fca00078e3cff */
[----:B------:R2:W-:Y:S02]  /*2ad50*/  STL [R1+0x18], R4 ;  /* 0x0000180401007387 */ /* 0x0005e40000100800 */
.L_x_738:
[----:B------:R-:W-:Y:S05]  /*2ad60*/  BSYNC B7 ;  /* 0x0000000000077941 */ /* 0x000fea0003800000 */
.L_x_736:
[----:B------:R-:W3:Y:S02]  /*2ad70*/  LDL R9, [R1+0x10] ;  /* 0x0000100001097983 */ /* 0x000ee40000100800 */
[----:B---3--:R-:W-:-:S13]  /*2ad80*/  LOP3.LUT P0, RZ, R9, 0x10, RZ, 0xc0, !PT ;  /* 0x0000001009ff7812 */ /* 0x008fda000780c0ff */
[----:B------:R-:W-:Y:S05]  /*2ad90*/  @!P0 BRA `(.L_x_836) ;  /* 0x00000000002c8947 */ /* 0x000fea0003800000 */
[----:B------:R-:W-:Y:S05]  /*2ada0*/  WARPSYNC.ALL ;  /* 0x0000000000007948 */ /* 0x000fea0003800000 */
[----:B------:R-:W3:Y:S08]  /*2adb0*/  S2UR UR5, SR_CgaCtaId ;  /* 0x00000000000579c3 */ /* 0x000ef00000008800 */
[----:B------:R-:W-:Y:S06]  /*2adc0*/  BAR.SYNC.DEFER_BLOCKING 0x5, 0x180 ;  /* 0x0146000000007b1d */ /* 0x000fec0000010000 */
[----:B------:R-:W-:-:S02]  /*2add0*/  UMOV UR4, 0x400 ;  /* 0x0000040000047882 */ /* 0x000fc40000000000 */
[----:B---3--:R-:W-:-:S06]  /*2ade0*/  ULEA UR4, UR5, UR4, 0x18 ;  /* 0x0000000405047291 */ /* 0x008fcc000f8ec03f */
[----:B------:R-:W-:-:S05]  /*2adf0*/  IMAD.U32 R18, RZ, RZ, UR4 ;  /* 0x00000004ff127e24 */ /* 0x000fca000f8e00ff */
[----:B-12---:R-:W1:Y:S04]  /*2ae00*/  LDS.128 R4, [R18+0x388d0] ;  /* 0x0388d00012047984 */ /* 0x006e680000000c00 */
[----:B-1----:R1:W-:Y:S04]  /*2ae10*/  STL.64 [R1], R4 ;  /* 0x0000000401007387 */ /* 0x0023e80000100a00 */
[----:B------:R1:W-:Y:S01]  /*2ae20*/  STL.64 [R1+0x8], R6 ;  /* 0x0000080601007387 */ /* 0x0003e20000100a00 */
[----:B------:R-:W-:Y:S06]  /*2ae30*/  BAR.ARV 0x4, 0x180 ;  /* 0x0106000000007b1d */ /* 0x000fec0000002000 */
[----:B------:R-:W-:Y:S05]  /*2ae40*/  BRA `(.L_x_837) ;  /* 0x0000000c00247947 */ /* 0x000fea0003800000 */
.L_x_836:
[----:B------:R-:W3:Y:S01]  /*2ae50*/  LDL R17, [R1+0x30] ;  /* 0x0000300001117983 */ /* 0x000ee20000100800 */
[----:B------:R-:W-:Y:S01]  /*2ae60*/  UMOV UR4, 0xffffffff ;  /* 0xffffffff00047882 */ /* 0x000fe20000000000 */
[----:B---3--:R-:W-:Y:S02]  /*2ae70*/  ISETP.NE.AND P5, PT, R17, 0x1f, PT ;  /* 0x0000001f1100780c */ /* 0x008fe40003fa5270 */
[----:B------:R-:W-:Y:S11]  /*2ae80*/  BRA.DIV UR4, `(.L_x_838) ;  /* 0x0000002a04947947 */ /* 0x000ff6000b800000 */
[----:B------:R-:W0:Y:S01]  /*2ae90*/  LDL R3, [R1+0xc] ;  /* 0x00000c0001037983 */ /* 0x000e220000100800 */
[----:B------:R-:W-:-:S03]  /*2aea0*/  ULDC UR4, c[0x0][0xc3c] ;  /* 0x00030f0000047ab9 */ /* 0x000fc60000000800 */
[----:B------:R-:W3:Y:S01]  /*2aeb0*/  LDL.LU R2, [R1] ;  /* 0x0000000001027983 */ /* 0x000ee20000300800 */
[----:B------:R-:W-:Y:S01]  /*2aec0*/  LOP3.LUT P4, RZ, R9, 0x1, RZ, 0xc0, !PT ;  /* 0x0000000109ff7812 */ /* 0x000fe2000788c0ff */
[----:B------:R-:W-:Y:S01]  /*2aed0*/  ULDC.64 UR6, c[0x0][0x208] ;  /* 0x0000820000067ab9 */ /* 0x000fe20000000a00 */
[----:B0-----:R-:W-:Y:S01]  /*2aee0*/  IMAD.IADD R0, R3, 0x1, R17 ;  /* 0x0000000103007824 */ /* 0x001fe200078e0211 */
[----:B---3--:R-:W-:-:S04]  /*2aef0*/  MOV R9, R2 ;  /* 0x0000000200097202 */ /* 0x008fc80000000f00 */
[----:B------:R-:W-:-:S13]  /*2af00*/  ISETP.GE.OR P0, PT, R0, UR4, !P5 ;  /* 0x0000000400007c0c */ /* 0x000fda000ef06670 */
[----:B------:R-:W0:Y:S08]  /*2af10*/  @!P0 LDC.64 R2, c[0x0][0xc80] ;  /* 0x00032000ff028b82 */ /* 0x000e300000000a00 */
[----:B-1----:R-:W1:Y:S01]  /*2af20*/  @!P0 LDC.64 R6, c[0x0][0xc78] ;  /* 0x00031e00ff068b82 */ /* 0x002e620000000a00 */
[----:B0-----:R-:W-:-:S05]  /*2af30*/  @!P0 IMAD.WIDE R2, R0, 0x4, R2 ;  /* 0x0000000400028825 */ /* 0x001fca00078e0202 */
[----:B------:R1:W3:Y:S02]  /*2af40*/  @!P0 LDG.E R8, desc[UR6][R2.64] ;  /* 0x0000000602088981 */ /* 0x0002e4000c1e1900 */
[----:B-1----:R-:W-:-:S06]  /*2af50*/  @!P0 IMAD.WIDE R2, R0, 0x4, R6 ;  /* 0x0000000400028825 */ /* 0x002fcc00078e0206 */
[----:B------:R-:W4:Y:S01]  /*2af60*/  @!P0 LDG.E R2, desc[UR6][R2.64] ;  /* 0x0000000602028981 */ /* 0x000f22000c1e1900 */
[----:B--2---:R-:W-:Y:S01]  /*2af70*/  IMAD.MOV.U32 R4, RZ, RZ, RZ ;  /* 0x000000ffff047224 */ /* 0x004fe200078e00ff */
[----:B------:R-:W-:Y:S01]  /*2af80*/  MOV R6, RZ ;  /* 0x000000ff00067202 */ /* 0x000fe20000000f00 */
[----:B------:R-:W-:Y:S01]  /*2af90*/  IMAD.MOV.U32 R10, RZ, RZ, RZ ;  /* 0x000000ffff0a7224 */ /* 0x000fe200078e00ff */
[C---:B------:R-:W-:Y:S01]  /*2afa0*/  ISETP.GE.U32.AND P1, PT, R17.reuse, 0x4, PT ;  /* 0x000000041100780c */ /* 0x040fe20003f26070 */
[----:B------:R-:W-:Y:S01]  /*2afb0*/  SHFL.IDX PT, R5, R9, RZ, 0x1f ;  /* 0x00001fff09057589 */ /* 0x000fe200000e0000 */
[C---:B------:R-:W-:Y:S02]  /*2afc0*/  ISETP.GE.U32.AND P2, PT, R17.reuse, 0x8, PT ;  /* 0x000000081100780c */ /* 0x040fe40003f46070 */
[----:B------:R-:W-:Y:S01]  /*2afd0*/  ISETP.GE.U32.AND P3, PT, R17, 0x10, PT ;  /* 0x000000101100780c */ /* 0x000fe20003f66070 */
[----:B------:R-:W-:Y:S01]  /*2afe0*/  SHFL.IDX PT, R0, R9, 0x1, 0x1f ;  /* 0x00201f0009007f89 */ /* 0x000fe200000e0000 */
[----:B---3--:R-:W-:-:S02]  /*2aff0*/  @!P0 IMAD.MOV.U32 R4, RZ, RZ, R8 ;  /* 0x000000ffff048224 */ /* 0x008fc400078e0008 */
[----:B----4-:R-:W-:Y:S01]  /*2b000*/  @!P0 IMAD.MOV.U32 R6, RZ, RZ, R2 ;  /* 0x000000ffff068224 */ /* 0x010fe200078e0002 */
[----:B------:R-:W-:-:S03]  /*2b010*/  ISETP.GE.U32.AND P0, PT, R17, 0x2, PT ;  /* 0x000000021100780c */ /* 0x000fc60003f06070 */
[----:B------:R-:W-:-:S05]  /*2b020*/  IMAD R2, R6, R4, RZ ;  /* 0x0000000406027224 */ /* 0x000fca00078e02ff */
        /* <DEDUP_REMOVED lines=13> */
[----:B0-----:R-:W-:-:S04]  /*2b100*/  SEL R3, R3, RZ, P3 ;  /* 0x000000ff03037207 */ /* 0x001fc80001800000 */
[----:B------:R-:W-:-:S05]  /*2b110*/  IADD3 R7, R2, R3, RZ ;  /* 0x0000000302077210 */ /* 0x000fca0007ffe0ff */
[----:B------:R0:W1:Y:S02]  /*2b120*/  SHFL.IDX PT, R16, R7, 0x1f, 0x1f ;  /* 0x03e01f0007107f89 */ /* 0x00006400000e0000 */
.L_x_927:
[----:B------:R-:W-:Y:S02]  /*2b130*/  ULDC UR4, c[0x0][0xc38] ;  /* 0x00030e0000047ab9 */ /* 0x000fe40000000800 */
[----:B------:R-:W-:-:S04]  /*2b140*/  IMAD.U32 R2, RZ, RZ, UR4 ;  /* 0x00000004ff027e24 */ /* 0x000fc8000f8e00ff */
[----:B-1----:R-:W-:-:S05]  /*2b150*/  IMAD R16, R16, R2, RZ ;  /* 0x0000000210107224 */ /* 0x002fca00078e02ff */
[----:B------:R-:W-:-:S04]  /*2b160*/  IADD3 R0, R0, R16, RZ ;  /* 0x0000001000007210 */ /* 0x000fc80007ffe0ff */
[----:B------:R-:W-:-:S13]  /*2b170*/  ISETP.GT.AND P4, PT, R0, R5, PT ;  /* 0x000000050000720c */ /* 0x000fda0003f84270 */
[----:B------:R-:W-:Y:S05]  /*2b180*/  @P4 BRA `(.L_x_839) ;  /* 0x0000000000b44947 */ /* 0x000fea0003800000 */
.L_x_842:
[----:B------:R-:W2:Y:S01]  /*2b190*/  LDL.LU R3, [R1+0xc] ;  /* 0x00000c0001037983 */ /* 0x000ea20000300800 */
[----:B------:R-:W1:Y:S01]  /*2b1a0*/  LDC R2, c[0x0][0xc3c] ;  /* 0x00030f00ff027b82 */ /* 0x000e620000000800 */
[----:B--2---:R-:W-:-:S05]  /*2b1b0*/  VIADD R3, R3, 0x1f ;  /* 0x0000001f03037836 */ /* 0x004fca0000000000 */
[----:B-1----:R-:W-:-:S13]  /*2b1c0*/  ISETP.GE.AND P4, PT, R3, R2, PT ;  /* 0x000000020300720c */ /* 0x002fda0003f86270 */
[----:B------:R-:W-:Y:S05]  /*2b1d0*/  @P4 BRA `(.L_x_840) ;  /* 0x0000000400dc4947 */ /* 0x000fea0003800000 */
[----:B------:R-:W2:Y:S01]  /*2b1e0*/  LDL R4, [R1+0x30] ;  /* 0x0000300001047983 */ /* 0x000ea20000100800 */
[----:B------:R-:W-:-:S03]  /*2b1f0*/  ULDC.64 UR4, c[0x0][0x208] ;  /* 0x0000820000047ab9 */ /* 0x000fc60000000a00 */
[----:B------:R1:W-:Y:S01]  /*2b200*/  STL [R1+0xc], R3 ;  /* 0x00000c0301007387 */ /* 0x0003e20000100800 */
[----:B--2---:R-:W-:Y:S01]  /*2b210*/  IMAD.IADD R6, R3, 0x1, R4 ;  /* 0x0000000103067824 */ /* 0x004fe200078e0204 */
[----:B------:R-:W-:-:S04]  /*2b220*/  MOV R4, RZ ;  /* 0x000000ff00047202 */ /* 0x000fc80000000f00 */
[----:B------:R-:W-:-:S13]  /*2b230*/  ISETP.GE.OR P4, PT, R6, R2, !P5 ;  /* 0x000000020600720c */ /* 0x000fda0006f86670 */
[----:B-1----:R-:W1:Y:S02]  /*2b240*/  @!P4 LDC.64 R2, c[0x0][0xc80] ;  /* 0x00032000ff02cb82 */ /* 0x002e640000000a00 */
        /* <DEDUP_REMOVED lines=9> */
[----:B------:R-:W2:Y:S02]  /*2b2e0*/  LDL R3, [R1+0x10] ;  /* 0x0000100001037983 */ /* 0x000ea40000100800 */
[----:B--2---:R-:W-:Y:S02]  /*2b2f0*/  LOP3.LUT P4, RZ, R3, 0x1, RZ, 0xc0, !PT ;  /* 0x0000000103ff7812 */ /* 0x004fe4000788c0ff */
[----:B------:R-:W1:Y:S02]  /*2b300*/  SHFL.UP PT, R3, R2, 0x1, RZ ;  /* 0x0420000002037989 */ /* 0x000e6400000e00ff */
[----:B-1----:R-:W-:-:S05]  /*2b310*/  SEL R3, R3, RZ, P4 ;  /* 0x000000ff03037207 */ /* 0x002fca0002000000 */
[----:B------:R-:W-:-:S05]  /*2b320*/  IMAD.IADD R2, R2, 0x1, R3 ;  /* 0x0000000102027824 */ /* 0x000fca00078e0203 */
        /* <DEDUP_REMOVED lines=11> */
[----:B0-----:R-:W-:-:S05]  /*2b3e0*/  IADD3 R7, R2, R3, RZ ;  /* 0x0000000302077210 */ /* 0x001fca0007ffe0ff */
[----:B------:R0:W1:Y:S02]  /*2b3f0*/  SHFL.IDX PT, R16, R7, 0x1f, 0x1f ;  /* 0x03e01f0007107f89 */ /* 0x00006400000e0000 */
.L_x_935:
[----:B------:R-:W-:Y:S02]  /*2b400*/  ULDC UR4, c[0x0][0xc38] ;  /* 0x00030e0000047ab9 */ /* 0x000fe40000000800 */
[----:B------:R-:W-:-:S04]  /*2b410*/  IMAD.U32 R2, RZ, RZ, UR4 ;  /* 0x00000004ff027e24 */ /* 0x000fc8000f8e00ff */
[----:B-1----:R-:W-:-:S04]  /*2b420*/  IMAD R16, R16, R2, RZ ;  /* 0x0000000210107224 */ /* 0x002fc800078e02ff */
[----:B------:R-:W-:-:S05]  /*2b430*/  IMAD.IADD R0, R16, 0x1, R0 ;  /* 0x0000000110007824 */ /* 0x000fca00078e0200 */
[----:B------:R-:W-:-:S13]  /*2b440*/  ISETP.GT.AND P4, PT, R0, R5, PT ;  /* 0x000000050000720c */ /* 0x000fda0003f84270 */
[----:B------:R-:W-:Y:S05]  /*2b450*/  @!P4 BRA `(.L_x_842) ;  /* 0xfffffffc004cc947 */ /* 0x000fea000383ffff */
.L_x_839:
[----:B------:R-:W-:Y:S01]  /*2b460*/  IADD3 R16, -R16, R0, RZ ;  /* 0x0000000010107210 */ /* 0x000fe20007ffe1ff */
[----:B------:R-:W-:-:S04]  /*2b470*/  UMOV UR4, 0xffffffff ;  /* 0xffffffff00047882 */ /* 0x000fc80000000000 */
[----:B------:R-:W-:-:S05]  /*2b480*/  IMAD R0, R7, R2, R16 ;  /* 0x0000000207007224 */ /* 0x000fca00078e0210 */
[----:B------:R-:W-:Y:S01]  /*2b490*/  ISETP.GT.AND P6, PT, R0, R5, PT ;  /* 0x000000050000720c */ /* 0x000fe20003fc4270 */
[----:B------:R-:W-:-:S12]  /*2b4a0*/  BRA.DIV UR4, `(.L_x_843) ;  /* 0x0000002e044c7947 */ /* 0x000fd8000b800000 */
[----:B------:R-:W-:-:S04]  /*2b4b0*/  VOTE.ANY R3, PT, !P6 ;  /* 0x0000000000037806 */ /* 0x000fc800070e0100 */
[----:B------:R-:W1:Y:S02]  /*2b4c0*/  POPC R0, R3 ;  /* 0x0000000300007309 */ /* 0x000e640000000000 */
[----:B-1----:R1:W2:Y:S04]  /*2b4d0*/  SHFL.IDX PT, R4, R4, R0, 0x1f ;  /* 0x00001f0004047589 */ /* 0x0022a800000e0000 */
[----:B------:R1:W3:Y:S02]  /*2b4e0*/  SHFL.IDX PT, R6, R6, R0, 0x1f ;  /* 0x00001f0006067589 */ /* 0x0002e400000e0000 */
.L_x_940:
[----:B------:R-:W-:-:S13]  /*2b4f0*/  ISETP.NE.AND P0, PT, R3, RZ, PT ;  /* 0x000000ff0300720c */ /* 0x000fda0003f05270 */
[----:B------:R-:W-:Y:S05]  /*2b500*/  @!P0 BRA `(.L_x_844) ;  /* 0x0000000000148947 */ /* 0x000fea0003800000 */
[----:B------:R-:W-:Y:S01]  /*2b510*/  UMOV UR4, 0xffffffff ;  /* 0xffffffff00047882 */ /* 0x000fe20000000000 */
[----:B------:R-:W-:Y:S02]  /*2b520*/  VIADD R12, R0, 0xffffffff ;  /* 0xffffffff000c7836 */ /* 0x000fe40000000000 */
[----:B------:R-:W-:Y:S05]  /*2b530*/  BRA.DIV UR4, `(.L_x_845) ;  /* 0x0000002e04847947 */ /* 0x000fea000b800000 */
[----:B0-----:R0:W4:Y:S02]  /*2b540*/  SHFL.IDX PT, R7, R7, R12, 0x1f ;  /* 0x00001f0c07077589 */ /* 0x00112400000e0000 */
.L_x_943:
[----:B----4-:R-:W-:-:S07]  /*2b550*/  IMAD.MOV.U32 R10, RZ, RZ, R7 ;  /* 0x000000ffff0a7224 */ /* 0x010fce00078e0007 */
.L_x_844:
[----:B------:R-:W4:Y:S01]  /*2b560*/  LDL.LU R11, [R1+0xc] ;  /* 0x00000c00010b7983 */ /* 0x000f220000300800 */
[----:B--2---:R-:W-:Y:S01]  /*2b570*/  IABS R3, R4 ;  /* 0x0000000400037213 */ /* 0x004fe20000000000 */
[----:B------:R-:W-:Y:S02]  /*2b580*/  IMAD R2, R10, R2, R16 ;  /* 0x000000020a027224 */ /* 0x000fe400078e0210 */
[----:B------:R-:W-:Y:S01]  /*2b590*/  IMAD.MOV.U32 R8, RZ, RZ, RZ ;  /* 0x000000ffff087224 */ /* 0x000fe200078e00ff */
[----:B0-----:R-:W0:Y:S02]  /*2b5a0*/  I2F.RP R7, R3 ;  /* 0x0000000300077306 */ /* 0x001e240000209400 */
[----:B------:R-:W-:Y:S01]  /*2b5b0*/  IADD3 R5, R5, -R2, RZ ;  /* 0x8000000205057210 */ /* 0x000fe20007ffe0ff */
[----:B------:R2:W-:Y:S03]  /*2b5c0*/  STL [R1], R2 ;  /* 0x0000000201007387 */ /* 0x0005e60000100800 */
[----:B--2---:R-:W-:-:S02]  /*2b5d0*/  IABS R2, R5 ;  /* 0x0000000500027213 */ /* 0x004fc40000000000 */
[----:B0-----:R-:W0:Y:S02]  /*2b5e0*/  MUFU.RCP R7, R7 ;  /* 0x0000000700077308 */ /* 0x001e240000001000 */
[----:B0-----:R-:W-:-:S06]  /*2b5f0*/  IADD3 R7, R7, 0xffffffe, RZ ;  /* 0x0ffffffe07077810 */ /* 0x001fcc0007ffe0ff */
[----:B------:R-:W0:Y:S02]  /*2b600*/  F2I.FTZ.U32.TRUNC.NTZ R9, R7 ;  /* 0x0000000700097305 */ /* 0x000e24000021f000 */
[----:B0-----:R-:W-:-:S04]  /*2b610*/  IMAD.MOV R7, RZ, RZ, -R9 ;  /* 0x000000ffff077224 */ /* 0x001fc800078e0a09 */
[----:B------:R-:W-:-:S04]  /*2b620*/  IMAD R7, R7, R3, RZ ;  /* 0x0000000307077224 */ /* 0x000fc800078e02ff */
[----:B------:R-:W-:Y:S01]  /*2b630*/  IMAD.HI.U32 R7, R9, R7, R8 ;  /* 0x0000000709077227 */ /* 0x000fe200078e0008 */
[----:B------:R-:W-:-:S05]  /*2b640*/  IABS R8, R4 ;  /* 0x0000000400087213 */ /* 0x000fca0000000000 */
[----:B------:R-:W-:Y:S02]  /*2b650*/  IMAD.MOV R8, RZ, RZ, -R8 ;  /* 0x000000ffff087224 */ /* 0x000fe400078e0a08 */
[----:B------:R-:W-:-:S04]  /*2b660*/  IMAD.HI.U32 R7, R7, R2, RZ ;  /* 0x0000000207077227 */ /* 0x000fc800078e00ff */
[----:B------:R-:W-:Y:S01]  /*2b670*/  IMAD R2, R7, R8, R2 ;  /* 0x0000000807027224 */ /* 0x000fe200078e0202 */
[----:B---3--:R-:W-:-:S04]  /*2b680*/  IABS R8, R6 ;  /* 0x0000000600087213 */ /* 0x008fc80000000000 */
[----:B------:R-:W-:-:S13]  /*2b690*/  ISETP.GT.U32.AND P2, PT, R3, R2, PT ;  /* 0x000000020300720c */ /* 0x000fda0003f44070 */
[----:B------:R-:W-:Y:S01]  /*2b6a0*/  @!P2 IMAD.IADD R2, R2, 0x1, -R3 ;  /* 0x000000010202a824 */ /* 0x000fe200078e0a03 */
[----:B------:R-:W-:Y:S02]  /*2b6b0*/  @!P2 IADD3 R7, R7, 0x1, RZ ;  /* 0x000000010707a810 */ /* 0x000fe40007ffe0ff */
[----:B------:R-:W-:Y:S02]  /*2b6c0*/  ISETP.NE.AND P2, PT, R4, RZ, PT ;  /* 0x000000ff0400720c */ /* 0x000fe40003f45270 */
[----:B------:R-:W-:Y:S02]  /*2b6d0*/  ISETP.GE.U32.AND P0, PT, R2, R3, PT ;  /* 0x000000030200720c */ /* 0x000fe40003f06070 */
[----:B------:R-:W0:Y:S11]  /*2b6e0*/  I2F.RP R2, R8 ;  /* 0x0000000800027306 */ /* 0x000e360000209400 */
[----:B------:R-:W-:Y:S01]  /*2b6f0*/  @P0 VIADD R7, R7, 0x1 ;  /* 0x0000000107070836 */ /* 0x000fe20000000000 */
[----:B0-----:R-:W0:Y:S02]  /*2b700*/  MUFU.RCP R2, R2 ;  /* 0x0000000200027308 */ /* 0x001e240000001000 */
[----:B0-----:R-:W-:-:S06]  /*2b710*/  IADD3 R2, R2, 0xffffffe, RZ ;  /* 0x0ffffffe02027810 */ /* 0x001fcc0007ffe0ff */
[----:B------:R-:W0:Y:S02]  /*2b720*/  F2I.FTZ.U32.TRUNC.NTZ R3, R2 ;  /* 0x0000000200037305 */ /* 0x000e24000021f000 */
[----:B0-----:R-:W-:-:S04]  /*2b730*/  IMAD.MOV R2, RZ, RZ, -R3 ;  /* 0x000000ffff027224 */ /* 0x001fc800078e0a03 */
[----:B------:R-:W-:Y:S02]  /*2b740*/  IMAD R9, R2, R8, RZ ;  /* 0x0000000802097224 */ /* 0x000fe400078e02ff */
[----:B------:R-:W-:-:S04]  /*2b750*/  IMAD.MOV.U32 R2, RZ, RZ, RZ ;  /* 0x000000ffff027224 */ /* 0x000fc800078e00ff */
[----:B------:R-:W-:Y:S01]  /*2b760*/  IMAD.HI.U32 R2, R3, R9, R2 ;  /* 0x0000000903027227 */ /* 0x000fe200078e0002 */
[----:B------:R-:W-:Y:S02]  /*2b770*/  LOP3.LUT R3, R5, R4, RZ, 0x3c, !PT ;  /* 0x0000000405037212 */ /* 0x000fe400078e3cff */
[----:B------:R-:W-:Y:S02]  /*2b780*/  IABS R9, R6 ;  /* 0x0000000600097213 */ /* 0x000fe40000000000 */
[----:B------:R-:W-:Y:S02]  /*2b790*/  ISETP.GE.AND P1, PT, R3, RZ, PT ;  /* 0x000000ff0300720c */ /* 0x000fe40003f26270 */
[----:B------:R-:W-:-:S11]  /*2b7a0*/  IADD3 R9, RZ, -R9, RZ ;  /* 0x80000009ff097210 */ /* 0x000fd60007ffe0ff */
[----:B------:R-:W-:Y:S01]  /*2b7b0*/  @!P1 IMAD.MOV R7, RZ, RZ, -R7 ;  /* 0x000000ffff079224 */ /* 0x000fe200078e0a07 */
[----:B------:R-:W-:-:S04]  /*2b7c0*/  @!P2 LOP3.LUT R7, RZ, R4, RZ, 0x33, !PT ;  /* 0x00000004ff07a212 */ /* 0x000fc800078e33ff */
[-C--:B------:R-:W-:Y:S01]  /*2b7d0*/  IABS R3, R7.reuse ;  /* 0x0000000700037213 */ /* 0x080fe20000000000 */
[----:B------:R-:W-:-:S04]  /*2b7e0*/  IMAD R4, R4, R7, RZ ;  /* 0x0000000704047224 */ /* 0x000fc800078e02ff */
[----:B------:R-:W-:-:S04]  /*2b7f0*/  IMAD.HI.U32 R2, R2, R3, RZ ;  /* 0x0000000302027227 */ /* 0x000fc800078e00ff */
[----:B------:R-:W-:Y:S02]  /*2b800*/  IMAD R3, R2, R9, R3 ;  /* 0x0000000902037224 */ /* 0x000fe400078e0203 */
[----:B------:R-:W-:-:S03]  /*2b810*/  IMAD.IADD R4, R5, 0x1, -R4 ;  /* 0x0000000105047824 */ /* 0x000fc600078e0a04 */
[----:B------:R-:W-:-:S13]  /*2b820*/  ISETP.GT.U32.AND P2, PT, R8, R3, PT ;  /* 0x000000030800720c */ /* 0x000fda0003f44070 */
[----:B------:R-:W-:Y:S02]  /*2b830*/  @!P2 IMAD.IADD R3, R3, 0x1, -R8 ;  /* 0x000000010303a824 */ /* 0x000fe400078e0a08 */
[----:B------:R-:W-:Y:S01]  /*2b840*/  @!P2 VIADD R2, R2, 0x1 ;  /* 0x000000010202a836 */ /* 0x000fe20000000000 */
[----:B------:R-:W-:Y:S02]  /*2b850*/  ISETP.NE.AND P2, PT, R6, RZ, PT ;  /* 0x000000ff0600720c */ /* 0x000fe40003f45270 */
[----:B------:R-:W-:Y:S02]  /*2b860*/  ISETP.GE.U32.AND P0, PT, R3, R8, PT ;  /* 0x000000080300720c */ /* 0x000fe40003f06070 */
[----:B------:R-:W-:-:S04]  /*2b870*/  LOP3.LUT R3, R7, R6, RZ, 0x3c, !PT ;  /* 0x0000000607037212 */ /* 0x000fc800078e3cff */
[----:B------:R-:W-:-:S07]  /*2b880*/  ISETP.GE.AND P1, PT, R3, RZ, PT ;  /* 0x000000ff0300720c */ /* 0x000fce0003f26270 */
[----:B------:R-:W-:-:S06]  /*2b890*/  @P0 IADD3 R2, R2, 0x1, RZ ;  /* 0x0000000102020810 */ /* 0x000fcc0007ffe0ff */
[----:B------:R-:W-:Y:S01]  /*2b8a0*/  @!P1 IMAD.MOV R2, RZ, RZ, -R2 ;  /* 0x000000ffff029224 */ /* 0x000fe200078e0a02 */
[----:B------:R-:W-:-:S05]  /*2b8b0*/  @!P2 LOP3.LUT R2, RZ, R6, RZ, 0x33, !PT ;  /* 0x00000006ff02a212 */ /* 0x000fca00078e33ff */
[----:B------:R-:W-:Y:S01]  /*2b8c0*/  IMAD.MOV R3, RZ, RZ, -R2 ;  /* 0x000000ffff037224 */ /* 0x000fe200078e0a02 */
[----:B------:R-:W-:-:S03]  /*2b8d0*/  LEA R2, R6, R2, 0x18 ;  /* 0x0000000206027211 */ /* 0x000fc600078ec0ff */
[----:B------:R-:W-:Y:S02]  /*2b8e0*/  IMAD R3, R6, R3, R7 ;  /* 0x0000000306037224 */ /* 0x000fe400078e0207 */
[----:B----4-:R-:W-:-:S03]  /*2b8f0*/  IMAD.IADD R11, R0, 0x1, R11 ;  /* 0x00000001000b7824 */ /* 0x010fc600078e020b */
[----:B-1----:R-:W-:-:S05]  /*2b900*/  LEA R0, R3, R2, 0x10 ;  /* 0x0000000203007211 */ /* 0x002fca00078e80ff */
[----:B------:R2:W-:Y:S04]  /*2b910*/  STL [R1+0x8], R0 ;  /* 0x0000080001007387 */ /* 0x0005e80000100800 */
[----:B------:R2:W-:Y:S04]  /*2b920*/  STL [R1+0xc], R11 ;  /* 0x00000c0b01007387 */ /* 0x0005e80000100800 */
[----:B------:R2:W-:Y:S01]  /*2b930*/  STL [R1+0x4], R4 ;  /* 0x0000040401007387 */ /* 0x0005e20000100800 */
[----:B------:R-:W-:Y:S05]  /*2b940*/  BRA `(.L_x_846) ;  /* 0x0000000000287947 */ /* 0x000fea0003800000 */
.L_x_840:
[----:B------:R-:W-:Y:S01]  /*2b950*/  UMOV UR4, URZ ;  /* 0x0000003f00047c82 */ /* 0x000fe20008000000 */
[----:B------:R-:W-:Y:S01]  /*2b960*/  ULDC UR6, c[0x0][0xc3c] ;  /* 0x00030f0000067ab9 */ /* 0x000fe20000000800 */
[----:B------:R-:W-:Y:S01]  /*2b970*/  UMOV UR5, URZ ;  /* 0x0000003f00057c82 */ /* 0x000fe20008000000 */
[----:B------:R-:W-:Y:S01]  /*2b980*/  IMAD.U32 R3, RZ, RZ, UR4 ;  /* 0x00000004ff037e24 */ /* 0x000fe2000f8e00ff */
[----:B------:R-:W-:Y:S01]  /*2b990*/  MOV R0, UR6 ;  /* 0x0000000600007c02 */ /* 0x000fe20008000f00 */
[----:B------:R-:W-:Y:S01]  /*2b9a0*/  IMAD.U32 R2, RZ, RZ, UR5 ;  /* 0x00000005ff027e24 */ /* 0x000fe2000f8e00ff */
[----:B------:R1:W-:Y:S04]  /*2b9b0*/  STL [R1], R5 ;  /* 0x0000000501007387 */ /* 0x0003e80000100800 */
[----:B------:R1:W-:Y:S04]  /*2b9c0*/  STL [R1+0x4], R3 ;  /* 0x0000040301007387 */ /* 0x0003e80000100800 */
[----:B------:R1:W-:Y:S04]  /*2b9d0*/  STL [R1+0xc], R0 ;  /* 0x00000c0001007387 */ /* 0x0003e80000100800 */
[----:B------:R1:W-:Y:S02]  /*2b9e0*/  STL [R1+0x8], R2 ;  /* 0x0000080201007387 */ /* 0x0003e40000100800 */
.L_x_846:
[----:B-12---:R-:W2:Y:S04]  /*2b9f0*/  LDL R0, [R1+0x30] ;  /* 0x0000300001007983 */ /* 0x006ea80000100800 */
[----:B------:R-:W0:Y:S04]  /*2ba00*/  LDL R2, [R1+0xc] ;  /* 0x00000c0001027983 */ /* 0x000e280000100800 */
[----:B------:R-:W3:Y:S04]  /*2ba10*/  LDL R3, [R1+0x8] ;  /* 0x0000080001037983 */ /* 0x000ee80000100800 */
[----:B------:R-:W4:Y:S04]  /*2ba20*/  LDL R4, [R1] ;  /* 0x0000000001047983 */ /* 0x000f280000100800 */
[----:B------:R-:W4:Y:S01]  /*2ba30*/  LDL R5, [R1+0x4] ;  /* 0x0000040001057983 */ /* 0x000f220000100800 */
[----:B------:R-:W-:Y:S05]  /*2ba40*/  WARPSYNC.ALL ;  /* 0x0000000000007948 */ /* 0x000fea0003800000 */
[----:B------:R-:W-:Y:S01]  /*2ba50*/  BAR.SYNC.DEFER_BLOCKING 0x4, 0x180 ;  /* 0x0106000000007b1d */ /* 0x000fe20000010000 */
[----:B--2---:R-:W-:-:S13]  /*2ba60*/  ISETP.NE.AND P0, PT, R0, RZ, PT ;  /* 0x000000ff0000720c */ /* 0x004fda0003f05270 */
[----:B------:R-:W1:Y:S01]  /*2ba70*/  @!P0 S2R R0, SR_CgaCtaId ;  /* 0x0000000000008919 */ /* 0x000e620000008800 */
[----:B0-----:R-:W-:Y:S01]  /*2ba80*/  IMAD.MOV.U32 R7, RZ, RZ, R2 ;  /* 0x000000ffff077224 */ /* 0x001fe200078e0002 */
[----:B------:R-:W-:Y:S01]  /*2ba90*/  @!P0 MOV R2, 0x400 ;  /* 0x0000040000028802 */ /* 0x000fe20000000f00 */
[----:B---3--:R-:W-:-:S03]  /*2baa0*/  IMAD.MOV.U32 R6, RZ, RZ, R3 ;  /* 0x000000ffff067224 */ /* 0x008fc600078e0003 */
[----:B-1----:R-:W-:-:S05]  /*2bab0*/  @!P0 LEA R18, R0, R2, 0x18 ;  /* 0x0000000200128211 */ /* 0x002fca00078ec0ff */
[----:B----4-:R0:W-:Y:S01]  /*2bac0*/  @!P0 STS.128 [R18+0x388d0], R4 ;  /* 0x0388d00412008388 */ /* 0x0101e20000000c00 */
[----:B------:R-:W-:Y:S06]  /*2bad0*/  BAR.ARV 0x5, 0x180 ;  /* 0x0146000000007b1d */ /* 0x000fec0000002000 */
.L_x_837:
[----:B0-----:R-:W2:Y:S01]  /*2bae0*/  LDL R0, [R1+0xc] ;  /* 0x00000c0001007983 */ /* 0x001ea20000100800 */
[----:B------:R-:W-:Y:S02]  /*2baf0*/  ULDC UR4, c[0x0][0xc3c] ;  /* 0x00030f0000047ab9 */ /* 0x000fe40000000800 */
[----:B--2---:R-:W-:-:S13]  /*2bb00*/  ISETP.GE.AND P0, PT, R0, UR4, PT ;  /* 0x0000000400007c0c */ /* 0x004fda000bf06270 */
[----:B------:R-:W-:Y:S05]  /*2bb10*/  @!P0 BRA `(.L_x_847) ;  /* 0xffffff7c00ec8947 */ /* 0x000fea000383ffff */
[----:B------:R-:W-:Y:S05]  /*2bb20*/  BSYNC B8 ;  /* 0x0000000000087941 */ /* 0x000fea0003800000 */
.L_x_684:
[----:B-1----:R-:W3:Y:S01]  /*2bb30*/  LDL.LU R0, [R1+0x64] ;  /* 0x0000640001007983 */ /* 0x002ee20000300800 */
[----:B------:R-:W-:Y:S01]  /*2bb40*/  BSSY B0, `(.L_x_848) ;  /* 0x000000b000007945 */ /* 0x000fe20003800000 */
[----:B------:R-:W1:Y:S01]  /*2bb50*/  S2R R5, SR_CgaCtaId ;  /* 0x0000000000057919 */ /* 0x000e620000008800 */
[----:B---3--:R-:W-:-:S04]  /*2bb60*/  IADD3 R0, R0, 0x1, RZ ;  /* 0x0000000100007810 */ /* 0x008fc80007ffe0ff */
[----:B0-----:R-:W-:-:S04]  /*2bb70*/  LEA.HI R2, R0, R0, RZ, 0x1 ;  /* 0x0000000000027211 */ /* 0x001fc800078f08ff */
[----:B------:R-:W-:-:S05]  /*2bb80*/  LOP3.LUT R3, R2, 0xfffffffe, RZ, 0xc0, !PT ;  /* 0xfffffffe02037812 */ /* 0x000fca00078ec0ff */
[----:B------:R-:W-:Y:S01]  /*2bb90*/  IMAD.IADD R3, R0, 0x1, -R3 ;  /* 0x0000000100037824 */ /* 0x000fe200078e0a03 */
[----:B------:R-:W-:-:S04]  /*2bba0*/  MOV R0, 0x400 ;  /* 0x0000040000007802 */ /* 0x000fc80000000f00 */
[----:B-1----:R-:W-:Y:S02]  /*2bbb0*/  LEA R0, R5, R0, 0x18 ;  /* 0x0000000005007211 */ /* 0x002fe400078ec0ff */
[----:B------:R-:W-:-:S04]  /*2bbc0*/  SHF.L.U32 R3, R3, 0x1f, RZ ;  /* 0x0000001f03037819 */ /* 0x000fc800000006ff */
[----:B------:R-:W0:Y:S02]  /*2bbd0*/  SYNCS.PHASECHK.TRANS64.TRYWAIT P0, [R0+URZ+0x38820], R3 ;  /* 0x03882003000075a7 */ /* 0x000e24000800017f */
[----:B0-----:R-:W-:Y:S05]  /*2bbe0*/  @!P0 BRA `(.L_x_849) ;  /* 0x0000002800008947 */ /* 0x001fea0003800000 */
.L_x_944:
[----:B------:R-:W-:Y:S05]  /*2bbf0*/  BSYNC B0 ;  /* 0x0000000000007941 */ /* 0x000fea0003800000 */
.L_x_848:
[----:B------:R-:W-:-:S03]  /*2bc00*/  UMOV UR4, 0xffffffff ;  /* 0xffffffff00047882 */ /* 0x000fc60000000000 */
[----:B------:R-:W-:Y:S05]  /*2bc10*/  BRA.DIV UR4, `(.L_x_850) ;  /* 0x0000002a04087947 */ /* 0x000fea000b800000 */
[----:B------:R-:W1:Y:S02]  /*2bc20*/  S2R R2, SR_TID.X ;  /* 0x0000000000027919 */ /* 0x000e640000002100 */
[----:B-1----:R-:W-:-:S04]  /*2bc30*/  SHF.R.U32.HI R2, RZ, 0x5, R2 ;  /* 0x00000005ff027819 */ /* 0x002fc80000011602 */
[----:B------:R-:W-:-:S05]  /*2bc40*/  LOP3.LUT R2, R2, 0x3, RZ, 0xc0, !PT ;  /* 0x0000000302027812 */ /* 0x000fca00078ec0ff */
[----:B------:R1:W3:Y:S02]  /*2bc50*/  SHFL.IDX PT, R14, R2, RZ, 0x1f ;  /* 0x00001fff020e7589 */ /* 0x0002e400000e0000 */
.L_x_947:
[----:B---3--:R-:W-:-:S13]  /*2bc60*/  ISETP.NE.AND P0, PT, R14, RZ, PT ;  /* 0x000000ff0e00720c */ /* 0x008fda0003f05270 */
[----:B------:R-:W-:Y:S05]  /*2bc70*/  @P0 BRA `(.L_x_444) ;  /* 0x00000000008c0947 */ /* 0x000fea0003800000 */
[----:B------:R-:W-:-:S03]  /*2bc80*/  UMOV UR4, 0xffffffff ;  /* 0xffffffff00047882 */ /* 0x000fc60000000000 */
[----:B------:R-:W-:Y:S05]  /*2bc90*/  BRA.DIV UR4, `(.L_x_851) ;  /* 0x0000002a041c7947 */ /* 0x000fea000b800000 */
[----:B------:R-:W-:-:S13]  /*2bca0*/  ELECT P6, URZ, PT ;  /* 0x00000000003f782f */ /* 0x000fda00038c0000 */
.L_x_950:
[----:B------:R-:W-:Y:S05]  /*2bcb0*/  @!P6 BRA `(.L_x_444) ;  /* 0x00000000007ce947 */ /* 0x000fea0003800000 */
[----:B------:R-:W-:-:S06]  /*2bcc0*/  ULOP3.LUT UR4, UR60, 0x2, URZ, 0xfc, !UPT ;  /* 0x000000023c047892 */ /* 0x000fcc000f8efc3f */
[----:B-1----:R-:W-:-:S05]  /*2bcd0*/  IMAD.U32 R2, RZ, RZ, UR4 ;  /* 0x00000004ff027e24 */ /* 0x002fca000f8e00ff */
[----:B------:R-:W-:-:S13]  /*2bce0*/  ISETP.NE.AND P2, PT, R2, 0x3, PT ;  /* 0x000000030200780c */ /* 0x000fda0003f45270 */
[----:B------:R-:W-:Y:S05]  /*2bcf0*/  @!P2 BRA `(.L_x_852) ;  /* 0x000000000004a947 */ /* 0x000fea0003800000 */
[----:B------:R-:W-:Y:S01]  /*2bd00*/  BPT.TRAP 0x1 ;  /* 0x000000040000795c */ /* 0x000fe20000300000 */
.L_x_852:
[----:B------:R-:W3:Y:S01]  /*2bd10*/  LDL.LU R7, [R1+0x18] ;  /* 0x0000180001077983 */ /* 0x000ee20000300800 */
[----:B------:R-:W-:Y:S01]  /*2bd20*/  IADD3 R2, R0, 0x38840, RZ ;  /* 0x0003884000027810 */ /* 0x000fe20007ffe0ff */
[----:B0-----:R-:W-:-:S04]  /*2bd30*/  VIADD R3, R19, 0x1 ;  /* 0x0000000113037836 */ /* 0x001fc80000000000 */
[----:B------:R-:W-:Y:S01]  /*2bd40*/  IMAD R6, R19, 0x8, R2 ;  /* 0x0000000813067824 */ /* 0x000fe200078e0202 */
[----:B------:R-:W-:-:S04]  /*2bd50*/  ISETP.NE.AND P1, PT, R3, 0x2, PT ;  /* 0x000000020300780c */ /* 0x000fc80003f25270 */
[----:B------:R-:W-:Y:S02]  /*2bd60*/  SEL R4, RZ, 0x1, P1 ;  /* 0x00000001ff047807 */ /* 0x000fe40000800000 */
[----:B------:R-:W-:Y:S02]  /*2bd70*/  SEL R3, R3, RZ, P1 ;  /* 0x000000ff03037207 */ /* 0x000fe40000800000 */
[C---:B---3--:R-:W-:Y:S02]  /*2bd80*/  SHF.L.U32 R5, R7.reuse, 0x1f, RZ ;  /* 0x0000001f07057819 */ /* 0x048fe400000006ff */
[----:B------:R-:W-:Y:S02]  /*2bd90*/  LOP3.LUT R4, R7, R4, RZ, 0x3c, !PT ;  /* 0x0000000407047212 */ /* 0x000fe400078e3cff */
[----:B------:R-:W0:Y:S01]  /*2bda0*/  SYNCS.PHASECHK.TRANS64.TRYWAIT P0, [R6+URZ], R5 ;  /* 0x00000005060075a7 */ /* 0x000e22000800017f */
[----:B------:R-:W-:Y:S02]  /*2bdb0*/  LEA R7, R3, R2, 0x3 ;  /* 0x0000000203077211 */ /* 0x000fe400078e18ff */
[----:B------:R-:W-:Y:S01]  /*2bdc0*/  SHF.L.U32 R2, R4, 0x1f, RZ ;  /* 0x0000001f04027819 */ /* 0x000fe200000006ff */
[----:B0-----:R-:W-:Y:S06]  /*2bdd0*/  @!P0 BRA `(.L_x_853) ;  /* 0x0000002400ec8947 */ /* 0x001fec0003800000 */
.L_x_951:
[----:B------:R-:W1:Y:S02]  /*2bde0*/  SYNCS.PHASECHK.TRANS64.TRYWAIT P0, [R7+URZ], R2 ;  /* 0x00000002070075a7 */ /* 0x000e64000800017f */
[----:B-1----:R-:W-:Y:S05]  /*2bdf0*/  @!P0 BRA `(.L_x_854) ;  /* 0x0000002400f88947 */ /* 0x002fea0003800000 */
.L_x_952:
[----:B------:R-:W-:Y:S05]  /*2be00*/  @!P2 BRA `(.L_x_855) ;  /* 0x000000000004a947 */ /* 0x000fea0003800000 */
[----:B------:R-:W-:Y:S01]  /*2be10*/  BPT.TRAP 0x1 ;  /* 0x000000040000795c */ /* 0x000fe20000300000 */
.L_x_855:
[----:B------:R-:W-:-:S04]  /*2be20*/  VIADD R0, R0, 0x38860 ;  /* 0x0003886000007836 */ /* 0x000fc80000000000 */
[----:B------:R-:W-:-:S04]  /*2be30*/  IMAD R4, R19, 0x8, R0 ;  /* 0x0000000813047824 */ /* 0x000fc800078e0200 */
[----:B------:R-:W3:Y:S02]  /*2be40*/  SYNCS.PHASECHK.TRANS64.TRYWAIT P0, [R4+URZ], R5 ;  /* 0x00000005040075a7 */ /* 0x000ee4000800017f */
[----:B---3--:R-:W-:Y:S05]  /*2be50*/  @!P0 BRA `(.L_x_856) ;  /* 0x0000002400f48947 */ /* 0x008fea0003800000 */
.L_x_953:
[----:B------:R-:W-:-:S07]  /*2be60*/  LEA R3, R3, R0, 0x3 ;  /* 0x0000000003037211 */ /* 0x000fce00078e18ff */
.L_x_857:
[----:B----4-:R4:W0:Y:S02]  /*2be70*/  SYNCS.PHASECHK.TRANS64.TRYWAIT P0, [R3+URZ], R2 ;  /* 0x00000002030075a7 */ /* 0x010824000800017f */
[----:B0-----:R-:W-:Y:S05]  /*2be80*/  @!P0 NANOSLEEP.SYNCS 0x989680 ;  /* 0x009896800000895d */ /* 0x001fea0003900000 */
[----:B------:R-:W0:Y:S02]  /*2be90*/  @!P0 SYNCS.PHASECHK.TRANS64 P0, [R3+URZ], R2 ;  /* 0x00000002030085a7 */ /* 0x000e24000800007f */
[----:B0-----:R-:W-:Y:S05]  /*2bea0*/  @!P0 BRA `(.L_x_857) ;  /* 0xfffffffc00f08947 */ /* 0x001fea000383ffff */
.L_x_444:
[----:B------:R-:W-:Y:S05]  /*2beb0*/  BSYNC B9 ;  /* 0x0000000000097941 */ /* 0x000fea0003800000 */
.L_x_441:
[----:B------:R-:W-:Y:S05]  /*2bec0*/  EXIT ;  /* 0x000000000000794d */ /* 0x000fea0003800000 */
.L_x_466:
[----:B-1----:R1:W2:Y:S02]  /*2bed0*/  SYNCS.PHASECHK.TRANS64.TRYWAIT P6, [R3+URZ+0x38890], R0 ;  /* 0x03889000030075a7 */ /* 0x0022a400080c017f */
[----:B--2---:R-:W-:Y:S05]  /*2bee0*/  @!P6 NANOSLEEP.SYNCS 0x989680 ;  /* 0x009896800000e95d */ /* 0x004fea0003900000 */
[----:B------:R-:W2:Y:S02]  /*2bef0*/  @!P6 SYNCS.PHASECHK.TRANS64 P6, [R3+URZ+0x38890], R0 ;  /* 0x038890000300e5a7 */ /* 0x000ea400080c007f */
[----:B--2---:R-:W-:Y:S05]  /*2bf00*/  @!P6 BRA `(.L_x_466) ;  /* 0xfffffffc00f0e947 */ /* 0x004fea000383ffff */
[----:B------:R-:W-:Y:S05]  /*2bf10*/  BRA `(.L_x_858) ;  /* 0xfffffd8000f87947 */ /* 0x000fea000383ffff */
.L_x_522:
[----:B--2---:R2:W3:Y:S02]  /*2bf20*/  SYNCS.PHASECHK.TRANS64.TRYWAIT P5, [R3+URZ+0x38890], R0 ;  /* 0x03889000030075a7 */ /* 0x0044e400080a017f */
[----:B---3--:R-:W-:Y:S05]  /*2bf30*/  @!P5 NANOSLEEP.SYNCS 0x989680 ;  /* 0x009896800000d95d */ /* 0x008fea0003900000 */
[----:B------:R-:W3:Y:S02]  /*2bf40*/  @!P5 SYNCS.PHASECHK.TRANS64 P5, [R3+URZ+0x38890], R0 ;  /* 0x038890000300d5a7 */ /* 0x000ee400080a007f */
[----:B---3--:R-:W-:Y:S05]  /*2bf50*/  @!P5 BRA `(.L_x_522) ;  /* 0xfffffffc00f0d947 */ /* 0x008fea000383ffff */
[----:B------:R-:W-:Y:S05]  /*2bf60*/  BRA `(.L_x_859) ;  /* 0xfffffdb8005c7947 */ /* 0x000fea000383ffff */
.L_x_547:
[----:B-1----:R1:W2:Y:S02]  /*2bf70*/  SYNCS.PHASECHK.TRANS64.TRYWAIT P4, [R3+URZ+0x38890], R0 ;  /* 0x03889000030075a7 */ /* 0x0022a4000808017f */
[----:B--2---:R-:W-:Y:S05]  /*2bf80*/  @!P4 NANOSLEEP.SYNCS 0x989680 ;  /* 0x009896800000c95d */ /* 0x004fea0003900000 */
[----:B------:R-:W2:Y:S02]  /*2bf90*/  @!P4 SYNCS.PHASECHK.TRANS64 P4, [R3+URZ+0x38890], R0 ;  /* 0x038890000300c5a7 */ /* 0x000ea4000808007f */
[----:B--2---:R-:W-:Y:S05]  /*2bfa0*/  @!P4 BRA `(.L_x_547) ;  /* 0xfffffffc00f0c947 */ /* 0x004fea000383ffff */
[----:B------:R-:W-:Y:S05]  /*2bfb0*/  BRA `(.L_x_860) ;  /* 0xfffffde800f47947 */ /* 0x000fea000383ffff */
.L_x_555:
[----:B--2---:R2:W3:Y:S02]  /*2bfc0*/  SYNCS.PHASECHK.TRANS64.TRYWAIT P4, [R3+URZ+0x388b0], R0 ;  /* 0x0388b000030075a7 */ /* 0x0044e4000808017f */
[----:B---3--:R-:W-:Y:S05]  /*2bfd0*/  @!P4 NANOSLEEP.SYNCS 0x989680 ;  /* 0x009896800000c95d */ /* 0x008fea0003900000 */
[----:B------:R-:W3:Y:S02]  /*2bfe0*/  @!P4 SYNCS.PHASECHK.TRANS64 P4, [R3+URZ+0x388b0], R0 ;  /* 0x0388b0000300c5a7 */ /* 0x000ee4000808007f */
[----:B---3--:R-:W-:Y:S05]  /*2bff0*/  @!P4 BRA `(.L_x_555) ;  /* 0xfffffffc00f0c947 */ /* 0x008fea000383ffff */
[----:B------:R-:W-:Y:S05]  /*2c000*/  BRA `(.L_x_861) ;  /* 0xfffffdf000187947 */ /* 0x000fea000383ffff */
.L_x_577:
[----:B------:R-:W-:Y:S01]  /*2c010*/  BSSY B1, `(.L_x_862) ;  /* 0x0000008000017945 */ /* 0x000fe20003800000 */
[----:B------:R-:W-:Y:S01]  /*2c020*/  IMAD.MOV.U32 R13, RZ, RZ, R25 ;  /* 0x000000ffff0d7224 */ /* 0x000fe200078e0019 */
[----:B------:R-:W-:Y:S01]  /*2c030*/  MOV R11, 0x181f ;  /* 0x0000181f000b7802 */ /* 0x000fe20000000f00 */
[----:B------:R-:W-:Y:S02]  /*2c040*/  IMAD.MOV.U32 R12, RZ, RZ, RZ ;  /* 0x000000ffff0c7224 */ /* 0x000fe400078e00ff */
[----:B------:R-:W-:-:S07]  /*2c050*/  IMAD.MOV.U32 R15, RZ, RZ, -0x1 ;  /* 0xffffffffff0f7424 */ /* 0x000fce00078e00ff */
[----:B------:R-:W-:Y:S05]  /*2c060*/  WARPSYNC.COLLECTIVE R15, `(.L_x_863) ;  /* 0x000000000f087348 */ /* 0x000fea0003c00000 */
[----:B------:R0:W1:Y:S02]  /*2c070*/  SHFL.IDX P6, R14, R13, R12, R11 ;  /* 0x0000000c0d0e7389 */ /* 0x00006400000c000b */
[----:B01----:R-:W-:Y:S01]  /*2c080*/  ENDCOLLECTIVE ;  /* 0x000000000000791b */ /* 0x003fe20003800000 */
.L_x_863:
[----:B------:R-:W-:Y:S05]  /*2c090*/  BSYNC B1 ;  /* 0x0000000000017941 */ /* 0x000fea0003800000 */
.L_x_862:
[----:B------:R-:W-:Y:S01]  /*2c0a0*/  MOV R13, R24 ;  /* 0x00000018000d7202 */ /* 0x000fe20000000f00 */
[----:B------:R-:W-:Y:S01]  /*2c0b0*/  IMAD.MOV.U32 R12, RZ, RZ, RZ ;  /* 0x000000ffff0c7224 */ /* 0x000fe200078e00ff */
[----:B------:R-:W-:Y:S01]  /*2c0c0*/  MOV R15, 0xffffffff ;  /* 0xffffffff000f7802 */ /* 0x000fe20000000f00 */
[----:B------:R-:W-:Y:S02]  /*2c0d0*/  IMAD.MOV.U32 R11, RZ, RZ, 0x181f ;  /* 0x0000181fff0b7424 */ /* 0x000fe400078e00ff */
[----:B------:R-:W-:-:S07]  /*2c0e0*/  IMAD.MOV.U32 R0, RZ, RZ, R14 ;  /* 0x000000ffff007224 */ /* 0x000fce00078e000e */
[----:B------:R-:W-:Y:S05]  /*2c0f0*/  WARPSYNC.COLLECTIVE R15, `(.L_x_864) ;  /* 0x000000000f087348 */ /* 0x000fea0003c00000 */
[----:B------:R0:W1:Y:S02]  /*2c100*/  SHFL.IDX P6, R14, R13, R12, R11 ;  /* 0x0000000c0d0e7389 */ /* 0x00006400000c000b */
[----:B01----:R-:W-:Y:S01]  /*2c110*/  ENDCOLLECTIVE ;  /* 0x000000000000791b */ /* 0x003fe20003800000 */
.L_x_864:
[----:B------:R-:W-:Y:S02]  /*2c120*/  IMAD.MOV.U32 R13, RZ, RZ, R29 ;  /* 0x000000ffff0d7224 */ /* 0x000fe400078e001d */
[----:B------:R-:W-:-:S07]  /*2c130*/  IMAD.MOV.U32 R3, RZ, RZ, R14 ;  /* 0x000000ffff037224 */ /* 0x000fce00078e000e */
[----:B------:R-:W-:Y:S05]  /*2c140*/  WARPSYNC.COLLECTIVE R15, `(.L_x_865) ;  /* 0x000000000f087348 */ /* 0x000fea0003c00000 */
[----:B------:R0:W1:Y:S02]  /*2c150*/  SHFL.IDX P6, R14, R13, R12, R11 ;  /* 0x0000000c0d0e7389 */ /* 0x00006400000c000b */
[----:B01----:R-:W-:Y:S01]  /*2c160*/  ENDCOLLECTIVE ;  /* 0x000000000000791b */ /* 0x003fe20003800000 */
.L_x_865:
[----:B------:R-:W-:Y:S01]  /*2c170*/  IMAD.MOV.U32 R13, RZ, RZ, R30 ;  /* 0x000000ffff0d7224 */ /* 0x000fe200078e001e */
[----:B------:R-:W-:-:S07]  /*2c180*/  MOV R29, R14 ;  /* 0x0000000e001d7202 */ /* 0x000fce0000000f00 */
[----:B------:R-:W-:Y:S05]  /*2c190*/  WARPSYNC.COLLECTIVE R15, `(.L_x_866) ;  /* 0x000000000f087348 */ /* 0x000fea0003c00000 */
[----:B------:R0:W1:Y:S02]  /*2c1a0*/  SHFL.IDX P6, R14, R13, R12, R11 ;  /* 0x0000000c0d0e7389 */ /* 0x00006400000c000b */
[----:B01----:R-:W-:Y:S01]  /*2c1b0*/  ENDCOLLECTIVE ;  /* 0x000000000000791b */ /* 0x003fe20003800000 */
.L_x_866:
[----:B------:R-:W-:Y:S01]  /*2c1c0*/  IMAD.MOV.U32 R32, RZ, RZ, R14 ;  /* 0x000000ffff207224 */ /* 0x000fe200078e000e */
[----:B------:R-:W-:Y:S06]  /*2c1d0*/  BRA `(.L_x_867) ;  /* 0xfffffe0000847947 */ /* 0x000fec000383ffff */
.L_x_581:
[----:B0-----:R0:W1:Y:S02]  /*2c1e0*/  SYNCS.PHASECHK.TRANS64.TRYWAIT P0, [R18+URZ+0x38800], R5 ;  /* 0x03880005120075a7 */ /* 0x001064000800017f */
[----:B-1----:R-:W-:Y:S05]  /*2c1f0*/  @!P0 NANOSLEEP.SYNCS 0x989680 ;  /* 0x009896800000895d */ /* 0x002fea0003900000 */
[----:B------:R-:W1:Y:S02]  /*2c200*/  @!P0 SYNCS.PHASECHK.TRANS64 P0, [R18+URZ+0x38800], R5 ;  /* 0x03880005120085a7 */ /* 0x000e64000800007f */
[----:B-1----:R-:W-:Y:S05]  /*2c210*/  @!P0 BRA `(.L_x_581) ;  /* 0xfffffffc00f08947 */ /* 0x002fea000383ffff */
[----:B------:R-:W-:Y:S05]  /*2c220*/  BRA `(.L_x_868) ;  /* 0xfffffe0800547947 */ /* 0x000fea000383ffff */
.L_x_613:
[----:B------:R-:W-:Y:S01]  /*2c230*/  BSSY B1, `(.L_x_869) ;  /* 0x0000008000017945 */ /* 0x000fe20003800000 */
[----:B------:R-:W-:Y:S01]  /*2c240*/  MOV R13, R25 ;  /* 0x00000019000d7202 */ /* 0x000fe20000000f00 */
[----:B------:R-:W-:Y:S01]  /*2c250*/  IMAD.MOV.U32 R12, RZ, RZ, RZ ;  /* 0x000000ffff0c7224 */ /* 0x000fe200078e00ff */
[----:B------:R-:W-:Y:S01]  /*2c260*/  MOV R15, 0xffffffff ;  /* 0xffffffff000f7802 */ /* 0x000fe20000000f00 */
[----:B------:R-:W-:-:S07]  /*2c270*/  IMAD.MOV.U32 R11, RZ, RZ, 0x181f ;  /* 0x0000181fff0b7424 */ /* 0x000fce00078e00ff */
[----:B------:R-:W-:Y:S05]  /*2c280*/  WARPSYNC.COLLECTIVE R15, `(.L_x_870) ;  /* 0x000000000f087348 */ /* 0x000fea0003c00000 */
[----:B------:R0:W1:Y:S02]  /*2c290*/  SHFL.IDX P6, R14, R13, R12, R11 ;  /* 0x0000000c0d0e7389 */ /* 0x00006400000c000b */
[----:B01----:R-:W-:Y:S01]  /*2c2a0*/  ENDCOLLECTIVE ;  /* 0x000000000000791b */ /* 0x003fe20003800000 */
.L_x_870:
[----:B------:R-:W-:Y:S05]  /*2c2b0*/  BSYNC B1 ;  /* 0x0000000000017941 */ /* 0x000fea0003800000 */
.L_x_869:
[----:B------:R-:W-:Y:S01]  /*2c2c0*/  IMAD.MOV.U32 R13, RZ, RZ, R24 ;  /* 0x000000ffff0d7224 */ /* 0x000fe200078e0018 */
[----:B------:R-:W-:Y:S01]  /*2c2d0*/  MOV R12, RZ ;  /* 0x000000ff000c7202 */ /* 0x000fe20000000f00 */
[----:B------:R-:W-:Y:S02]  /*2c2e0*/  IMAD.MOV.U32 R11, RZ, RZ, 0x181f ;  /* 0x0000181fff0b7424 */ /* 0x000fe400078e00ff */
[----:B------:R-:W-:Y:S02]  /*2c2f0*/  IMAD.MOV.U32 R15, RZ, RZ, -0x1 ;  /* 0xffffffffff0f7424 */ /* 0x000fe400078e00ff */
[----:B------:R-:W-:-:S07]  /*2c300*/  IMAD.MOV.U32 R0, RZ, RZ, R14 ;  /* 0x000000ffff007224 */ /* 0x000fce00078e000e */
[----:B------:R-:W-:Y:S05]  /*2c310*/  WARPSYNC.COLLECTIVE R15, `(.L_x_871) ;  /* 0x000000000f087348 */ /* 0x000fea0003c00000 */
[----:B------:R0:W1:Y:S02]  /*2c320*/  SHFL.IDX P6, R14, R13, R12, R11 ;  /* 0x0000000c0d0e7389 */ /* 0x00006400000c000b */
[----:B01----:R-:W-:Y:S01]  /*2c330*/  ENDCOLLECTIVE ;  /* 0x000000000000791b */ /* 0x003fe20003800000 */
.L_x_871:
[----:B------:R-:W-:Y:S01]  /*2c340*/  IMAD.MOV.U32 R13, RZ, RZ, R29 ;  /* 0x000000ffff0d7224 */ /* 0x000fe200078e001d */
[----:B------:R-:W-:-:S07]  /*2c350*/  MOV R3, R14 ;  /* 0x0000000e00037202 */ /* 0x000fce0000000f00 */
[----:B------:R-:W-:Y:S05]  /*2c360*/  WARPSYNC.COLLECTIVE R15, `(.L_x_872) ;  /* 0x000000000f087348 */ /* 0x000fea0003c00000 */
[----:B------:R0:W1:Y:S02]  /*2c370*/  SHFL.IDX P6, R14, R13, R12, R11 ;  /* 0x0000000c0d0e7389 */ /* 0x00006400000c000b */
[----:B01----:R-:W-:Y:S01]  /*2c380*/  ENDCOLLECTIVE ;  /* 0x000000000000791b */ /* 0x003fe20003800000 */
.L_x_872:
[----:B------:R-:W-:Y:S01]  /*2c390*/  MOV R13, R30 ;  /* 0x0000001e000d7202 */ /* 0x000fe20000000f00 */
[----:B------:R-:W-:-:S07]  /*2c3a0*/  IMAD.MOV.U32 R29, RZ, RZ, R14 ;  /* 0x000000ffff1d7224 */ /* 0x000fce00078e000e */
[----:B------:R-:W-:Y:S05]  /*2c3b0*/  WARPSYNC.COLLECTIVE R15, `(.L_x_873) ;  /* 0x000000000f087348 */ /* 0x000fea0003c00000 */
[----:B------:R0:W1:Y:S02]  /*2c3c0*/  SHFL.IDX P6, R14, R13, R12, R11 ;  /* 0x0000000c0d0e7389 */ /* 0x00006400000c000b */
[----:B01----:R-:W-:Y:S01]  /*2c3d0*/  ENDCOLLECTIVE ;  /* 0x000000000000791b */ /* 0x003fe20003800000 */
.L_x_873:
[----:B------:R-:W-:Y:S01]  /*2c3e0*/  IMAD.MOV.U32 R30, RZ, RZ, R14 ;  /* 0x000000ffff1e7224 */ /* 0x000fe200078e000e */
[----:B------:R-:W-:Y:S06]  /*2c3f0*/  BRA `(.L_x_874) ;  /* 0xfffffe3000b47947 */ /* 0x000fec000383ffff */
.L_x_617:
[----:B0-----:R0:W1:Y:S02]  /*2c400*/  SYNCS.PHASECHK.TRANS64.TRYWAIT P0, [R18+URZ+0x38800], R5 ;  /* 0x03880005120075a7 */ /* 0x001064000800017f */
[----:B-1----:R-:W-:Y:S05]  /*2c410*/  @!P0 NANOSLEEP.SYNCS 0x989680 ;  /* 0x009896800000895d */ /* 0x002fea0003900000 */
[----:B------:R-:W1:Y:S02]  /*2c420*/  @!P0 SYNCS.PHASECHK.TRANS64 P0, [R18+URZ+0x38800], R5 ;  /* 0x03880005120085a7 */ /* 0x000e64000800007f */
[----:B-1----:R-:W-:Y:S05]  /*2c430*/  @!P0 BRA `(.L_x_617) ;  /* 0xfffffffc00f08947 */ /* 0x002fea000383ffff */
[----:B------:R-:W-:Y:S05]  /*2c440*/  BRA `(.L_x_875) ;  /* 0xfffffe3800387947 */ /* 0x000fea000383ffff */
.L_x_635:
[----:B-1----:R1:W2:Y:S02]  /*2c450*/  SYNCS.PHASECHK.TRANS64.TRYWAIT P2, [R0+URZ+0x38830], R3 ;  /* 0x03883003000075a7 */ /* 0x0022a4000804017f */
[----:B--2---:R-:W-:Y:S05]  /*2c460*/  @!P2 NANOSLEEP.SYNCS 0x989680 ;  /* 0x009896800000a95d */ /* 0x004fea0003900000 */
[----:B------:R-:W2:Y:S02]  /*2c470*/  @!P2 SYNCS.PHASECHK.TRANS64 P2, [R0+URZ+0x38830], R3 ;  /* 0x038830030000a5a7 */ /* 0x000ea4000804007f */
[----:B--2---:R-:W-:Y:S05]  /*2c480*/  @!P2 BRA `(.L_x_635) ;  /* 0xfffffffc00f0a947 */ /* 0x004fea000383ffff */
[----:B------:R-:W-:Y:S05]  /*2c490*/  BRA `(.L_x_634) ;  /* 0xfffffe6800887947 */ /* 0x000fea000383ffff */
.L_x_642:
[----:B-1----:R1:W2:Y:S02]  /*2c4a0*/  SYNCS.PHASECHK.TRANS64.TRYWAIT P2, [R11+URZ+0x38830], R4 ;  /* 0x038830040b0075a7 */ /* 0x0022a4000804017f */
[----:B--2---:R-:W-:Y:S05]  /*2c4b0*/  @!P2 NANOSLEEP.SYNCS 0x989680 ;  /* 0x009896800000a95d */ /* 0x004fea0003900000 */
[----:B------:R-:W2:Y:S02]  /*2c4c0*/  @!P2 SYNCS.PHASECHK.TRANS64 P2, [R11+URZ+0x38830], R4 ;  /* 0x038830040b00a5a7 */ /* 0x000ea4000804007f */
[----:B--2---:R-:W-:Y:S05]  /*2c4d0*/  @!P2 BRA `(.L_x_642) ;  /* 0xfffffffc00f0a947 */ /* 0x004fea000383ffff */
[----:B------:R-:W-:Y:S05]  /*2c4e0*/  BRA `(.L_x_641) ;  /* 0xfffffebc00507947 */ /* 0x000fea000383ffff */
.L_x_647:
[----:B-1----:R1:W2:Y:S02]  /*2c4f0*/  SYNCS.PHASECHK.TRANS64.TRYWAIT P2, [R9+URZ+0x38850], R0 ;  /* 0x03885000090075a7 */ /* 0x0022a4000804017f */
[----:B--2---:R-:W-:Y:S05]  /*2c500*/  @!P2 NANOSLEEP.SYNCS 0x989680 ;  /* 0x009896800000a95d */ /* 0x004fea0003900000 */
[----:B------:R-:W2:Y:S02]  /*2c510*/  @!P2 SYNCS.PHASECHK.TRANS64 P2, [R9+URZ+0x38850], R0 ;  /* 0x038850000900a5a7 */ /* 0x000ea4000804007f */
[----:B--2---:R-:W-:Y:S05]  /*2c520*/  @!P2 BRA `(.L_x_647) ;  /* 0xfffffffc00f0a947 */ /* 0x004fea000383ffff */
[----:B------:R-:W-:Y:S05]  /*2c530*/  BRA `(.L_x_646) ;  /* 0xfffffef4001c7947 */ /* 0x000fea000383ffff */
.L_x_653:
[----:B-1----:R1:W2:Y:S02]  /*2c540*/  SYNCS.PHASECHK.TRANS64.TRYWAIT P0, [R3+URZ+0x38850], R0 ;  /* 0x03885000030075a7 */ /* 0x0022a4000800017f */
[----:B--2---:R-:W-:Y:S05]  /*2c550*/  @!P0 NANOSLEEP.SYNCS 0x989680 ;  /* 0x009896800000895d */ /* 0x004fea0003900000 */
[----:B------:R-:W2:Y:S02]  /*2c560*/  @!P0 SYNCS.PHASECHK.TRANS64 P0, [R3+URZ+0x38850], R0 ;  /* 0x03885000030085a7 */ /* 0x000ea4000800007f */
[----:B--2---:R-:W-:Y:S05]  /*2c570*/  @!P0 BRA `(.L_x_653) ;  /* 0xfffffffc00f08947 */ /* 0x004fea000383ffff */
[----:B------:R-:W-:Y:S05]  /*2c580*/  BRA `(.L_x_652) ;  /* 0xffffff1000687947 */ /* 0x000fea000383ffff */
.L_x_692:
[----:B------:R-:W0:Y:S01]  /*2c590*/  S2R R5, SR_TID.X ;  /* 0x0000000000057919 */ /* 0x000e220000002100 */
[----:B------:R-:W-:Y:S01]  /*2c5a0*/  BSSY B1, `(.L_x_876) ;  /* 0x000000a000017945 */ /* 0x000fe20003800000 */
[----:B------:R-:W-:Y:S01]  /*2c5b0*/  MOV R12, RZ ;  /* 0x000000ff000c7202 */ /* 0x000fe20000000f00 */
[----:B------:R-:W-:Y:S02]  /*2c5c0*/  IMAD.MOV.U32 R11, RZ, RZ, 0x1f ;  /* 0x0000001fff0b7424 */ /* 0x000fe400078e00ff */
[----:B------:R-:W-:Y:S01]  /*2c5d0*/  IMAD.MOV.U32 R15, RZ, RZ, -0x1 ;  /* 0xffffffffff0f7424 */ /* 0x000fe200078e00ff */
[----:B0-----:R-:W-:-:S04]  /*2c5e0*/  SHF.R.U32.HI R5, RZ, 0x5, R5 ;  /* 0x00000005ff057819 */ /* 0x001fc80000011605 */
[----:B------:R-:W-:-:S05]  /*2c5f0*/  LOP3.LUT R5, R5, 0x3, RZ, 0xc0, !PT ;  /* 0x0000000305057812 */ /* 0x000fca00078ec0ff */
[----:B------:R-:W-:-:S07]  /*2c600*/  IMAD.MOV.U32 R13, RZ, RZ, R5 ;  /* 0x000000ffff0d7224 */ /* 0x000fce00078e0005 */
[----:B------:R-:W-:Y:S05]  /*2c610*/  WARPSYNC.COLLECTIVE R15, `(.L_x_877) ;  /* 0x000000000f087348 */ /* 0x000fea0003c00000 */
[----:B------:R0:W1:Y:S02]  /*2c620*/  SHFL.IDX P6, R14, R13, R12, R11 ;  /* 0x0000000c0d0e7389 */ /* 0x00006400000c000b */
[----:B01----:R-:W-:Y:S01]  /*2c630*/  ENDCOLLECTIVE ;  /* 0x000000000000791b */ /* 0x003fe20003800000 */
.L_x_877:
[----:B------:R-:W-:Y:S05]  /*2c640*/  BSYNC B1 ;  /* 0x0000000000017941 */ /* 0x000fea0003800000 */
.L_x_876:
[----:B------:R-:W-:Y:S05]  /*2c650*/  BRA `(.L_x_878) ;  /* 0xffffff7c00c07947 */ /* 0x000fea000383ffff */
.L_x_694:
[----:B------:R-:W-:Y:S01]  /*2c660*/  BSSY B1, `(.L_x_879) ;  /* 0x0000006000017945 */ /* 0x000fe20003800000 */
[----:B------:R-:W-:-:S07]  /*2c670*/  MOV R15, 0xffffffff ;  /* 0xffffffff000f7802 */ /* 0x000fce0000000f00 */
[----:B0-----:R-:W-:Y:S05]  /*2c680*/  WARPSYNC.COLLECTIVE R15, `(.L_x_880) ;  /* 0x000000000f0c7348 */ /* 0x001fea0003c00000 */
[----:B------:R-:W-:Y:S02]  /*2c690*/  ELECT P6, UR62, PT ;  /* 0x00000000003e782f */ /* 0x000fe400038c0000 */
[----:B------:R-:W-:Y:S01]  /*2c6a0*/  MOV R14, UR62 ;  /* 0x0000003e000e7c02 */ /* 0x000fe20008000f00 */
[----:B0-----:R-:W-:Y:S10]  /*2c6b0*/  ENDCOLLECTIVE ;  /* 0x000000000000791b */ /* 0x001ff40003800000 */
.L_x_880:
[----:B------:R-:W-:Y:S05]  /*2c6c0*/  BSYNC B1 ;  /* 0x0000000000017941 */ /* 0x000fea0003800000 */
.L_x_879:
[----:B------:R-:W-:Y:S01]  /*2c6d0*/  PLOP3.LUT P2, PT, P6, PT, PT, 0x80, 0x0 ;  /* 0x000000000000781c */ /* 0x000fe2000374f070 */
[----:B------:R-:W-:-:S12]  /*2c6e0*/  BRA `(.L_x_693) ;  /* 0xffffff7c00b47947 */ /* 0x000fd8000383ffff */
.L_x_696:
[----:B0-----:R0:W1:Y:S02]  /*2c6f0*/  SYNCS.PHASECHK.TRANS64.TRYWAIT P0, [R18+URZ+0x38820], R2 ;  /* 0x03882002120075a7 */ /* 0x001064000800017f */
[----:B-1----:R-:W-:Y:S05]  /*2c700*/  @!P0 NANOSLEEP.SYNCS 0x989680 ;  /* 0x009896800000895d */ /* 0x002fea0003900000 */
[----:B------:R-:W1:Y:S02]  /*2c710*/  @!P0 SYNCS.PHASECHK.TRANS64 P0, [R18+URZ+0x38820], R2 ;  /* 0x03882002120085a7 */ /* 0x000e64000800007f */
[----:B-1----:R-:W-:Y:S05]  /*2c720*/  @!P0 BRA `(.L_x_696) ;  /* 0xfffffffc00f08947 */ /* 0x002fea000383ffff */
[----:B------:R-:W-:Y:S05]  /*2c730*/  BRA `(.L_x_881) ;  /* 0xffffff7c00c47947 */ /* 0x000fea000383ffff */
.L_x_700:
[----:B-1----:R1:W2:Y:S02]  /*2c740*/  SYNCS.PHASECHK.TRANS64.TRYWAIT P0, [R6+URZ+0x388a0], R8 ;  /* 0x0388a008060075a7 */ /* 0x0022a4000800017f */
[----:B--2---:R-:W-:Y:S05]  /*2c750*/  @!P0 NANOSLEEP.SYNCS 0x989680 ;  /* 0x009896800000895d */ /* 0x004fea0003900000 */
[----:B------:R-:W2:Y:S02]  /*2c760*/  @!P0 SYNCS.PHASECHK.TRANS64 P0, [R6+URZ+0x388a0], R8 ;  /* 0x0388a008060085a7 */ /* 0x000ea4000800007f */
[----:B--2---:R-:W-:Y:S05]  /*2c770*/  @!P0 BRA `(.L_x_700) ;  /* 0xfffffffc00f08947 */ /* 0x004fea000383ffff */
[----:B------:R-:W-:Y:S05]  /*2c780*/  BRA `(.L_x_882) ;  /* 0xffffff7c00e47947 */ /* 0x000fea000383ffff */
.L_x_708:
[----:B0-----:R0:W2:Y:S02]  /*2c790*/  SYNCS.PHASECHK.TRANS64.TRYWAIT P0, [R6+URZ+0x388c0], R8 ;  /* 0x0388c008060075a7 */ /* 0x0010a4000800017f */
[----:B--2---:R-:W-:Y:S05]  /*2c7a0*/  @!P0 NANOSLEEP.SYNCS 0x989680 ;  /* 0x009896800000895d */ /* 0x004fea0003900000 */
[----:B------:R-:W2:Y:S02]  /*2c7b0*/  @!P0 SYNCS.PHASECHK.TRANS64 P0, [R6+URZ+0x388c0], R8 ;  /* 0x0388c008060085a7 */ /* 0x000ea4000800007f */
[----:B--2---:R-:W-:Y:S05]  /*2c7c0*/  @!P0 BRA `(.L_x_708) ;  /* 0xfffffffc00f08947 */ /* 0x004fea000383ffff */
[----:B------:R-:W-:Y:S05]  /*2c7d0*/  BRA `(.L_x_883) ;  /* 0xffffff8400207947 */ /* 0x000fea000383ffff */
.L_x_718:
[----:B0-----:R0:W1:Y:S02]  /*2c7e0*/  SYNCS.PHASECHK.TRANS64.TRYWAIT P0, [R6+URZ+0x388a0], R5 ;  /* 0x0388a005060075a7 */ /* 0x001064000800017f */
[----:B-1----:R-:W-:Y:S05]  /*2c7f0*/  @!P0 NANOSLEEP.SYNCS 0x989680 ;  /* 0x009896800000895d */ /* 0x002fea0003900000 */
[----:B------:R-:W1:Y:S02]  /*2c800*/  @!P0 SYNCS.PHASECHK.TRANS64 P0, [R6+URZ+0x388a0], R5 ;  /* 0x0388a005060085a7 */ /* 0x000e64000800007f */
[----:B-1----:R-:W-:Y:S05]  /*2c810*/  @!P0 BRA `(.L_x_718) ;  /* 0xfffffffc00f08947 */ /* 0x002fea000383ffff */
[----:B------:R-:W-:Y:S05]  /*2c820*/  BRA `(.L_x_884) ;  /* 0xffffff8800987947 */ /* 0x000fea000383ffff */
.L_x_726:
[----:B-1----:R1:W2:Y:S02]  /*2c830*/  SYNCS.PHASECHK.TRANS64.TRYWAIT P0, [R6+URZ+0x388c0], R5 ;  /* 0x0388c005060075a7 */ /* 0x0022a4000800017f */
[----:B--2---:R-:W-:Y:S05]  /*2c840*/  @!P0 NANOSLEEP.SYNCS 0x989680 ;  /* 0x009896800000895d */ /* 0x004fea0003900000 */
[----:B------:R-:W2:Y:S02]  /*2c850*/  @!P0 SYNCS.PHASECHK.TRANS64 P0, [R6+URZ+0x388c0], R5 ;  /* 0x0388c005060085a7 */ /* 0x000ea4000800007f */
[----:B--2---:R-:W-:Y:S05]  /*2c860*/  @!P0 BRA `(.L_x_726) ;  /* 0xfffffffc00f08947 */ /* 0x004fea000383ffff */
[----:B------:R-:W-:Y:S05]  /*2c870*/  BRA `(.L_x_885) ;  /* 0xffffff8c00dc7947 */ /* 0x000fea000383ffff */
.L_x_744:
[----:B------:R-:W0:Y:S01]  /*2c880*/  S2R R4, SR_TID.X ;  /* 0x0000000000047919 */ /* 0x000e220000002100 */
[----:B------:R-:W-:Y:S01]  /*2c890*/  BSSY B0, `(.L_x_886) ;  /* 0x000000a000007945 */ /* 0x000fe20003800000 */
[----:B------:R-:W-:Y:S01]  /*2c8a0*/  IMAD.MOV.U32 R12, RZ, RZ, RZ ;  /* 0x000000ffff0c7224 */ /* 0x000fe200078e00ff */
[----:B------:R-:W-:Y:S01]  /*2c8b0*/  MOV R11, 0x1f ;  /* 0x0000001f000b7802 */ /* 0x000fe20000000f00 */
[----:B------:R-:W-:Y:S01]  /*2c8c0*/  IMAD.MOV.U32 R15, RZ, RZ, -0x1 ;  /* 0xffffffffff0f7424 */ /* 0x000fe200078e00ff */
[----:B0-----:R-:W-:-:S04]  /*2c8d0*/  SHF.R.U32.HI R4, RZ, 0x5, R4 ;  /* 0x00000005ff047819 */ /* 0x001fc80000011604 */
[----:B------:R-:W-:-:S05]  /*2c8e0*/  LOP3.LUT R4, R4, 0x3, RZ, 0xc0, !PT ;  /* 0x0000000304047812 */ /* 0x000fca00078ec0ff */
[----:B------:R-:W-:-:S07]  /*2c8f0*/  IMAD.MOV.U32 R13, RZ, RZ, R4 ;  /* 0x000000ffff0d7224 */ /* 0x000fce00078e0004 */
[----:B------:R-:W-:Y:S05]  /*2c900*/  WARPSYNC.COLLECTIVE R15, `(.L_x_887) ;  /* 0x000000000f087348 */ /* 0x000fea0003c00000 */
[----:B------:R0:W1:Y:S02]  /*2c910*/  SHFL.IDX P6, R14, R13, R12, R11 ;  /* 0x0000000c0d0e7389 */ /* 0x00006400000c000b */
[----:B01----:R-:W-:Y:S01]  /*2c920*/  ENDCOLLECTIVE ;  /* 0x000000000000791b */ /* 0x003fe20003800000 */
.L_x_887:
[----:B------:R-:W-:Y:S05]  /*2c930*/  BSYNC B0 ;  /* 0x0000000000007941 */ /* 0x000fea0003800000 */
.L_x_886:
[----:B------:R-:W-:Y:S05]  /*2c940*/  BRA `(.L_x_888) ;  /* 0xffffff9c00607947 */ /* 0x000fea000383ffff */
.L_x_746:
[----:B------:R-:W-:Y:S01]  /*2c950*/  BSSY B0, `(.L_x_889) ;  /* 0x0000006000007945 */ /* 0x000fe20003800000 */
[----:B------:R-:W-:-:S07]  /*2c960*/  IMAD.MOV.U32 R15, RZ, RZ, -0x1 ;  /* 0xffffffffff0f7424 */ /* 0x000fce00078e00ff */
[----:B0-----:R-:W-:Y:S05]  /*2c970*/  WARPSYNC.COLLECTIVE R15, `(.L_x_890) ;  /* 0x000000000f0c7348 */ /* 0x001fea0003c00000 */
[----:B------:R-:W-:Y:S02]  /*2c980*/  ELECT P6, UR62, PT ;  /* 0x00000000003e782f */ /* 0x000fe400038c0000 */
[----:B------:R-:W-:Y:S01]  /*2c990*/  MOV R14, UR62 ;  /* 0x0000003e000e7c02 */ /* 0x000fe20008000f00 */
[----:B0-----:R-:W-:Y:S10]  /*2c9a0*/  ENDCOLLECTIVE ;  /* 0x000000000000791b */ /* 0x001ff40003800000 */
.L_x_890:
[----:B------:R-:W-:Y:S05]  /*2c9b0*/  BSYNC B0 ;  /* 0x0000000000007941 */ /* 0x000fea0003800000 */
.L_x_889:
[----:B------:R-:W-:Y:S05]  /*2c9c0*/  BRA `(.L_x_891) ;  /* 0xffffff9c006c7947 */ /* 0x000fea000383ffff */
.L_x_748:
[----:B0-----:R0:W1:Y:S02]  /*2c9d0*/  SYNCS.PHASECHK.TRANS64.TRYWAIT P0, [R0+URZ+0x38840], R2 ;  /* 0x03884002000075a7 */ /* 0x001064000800017f */
[----:B-1----:R-:W-:Y:S05]  /*2c9e0*/  @!P0 NANOSLEEP.SYNCS 0x989680 ;  /* 0x009896800000895d */ /* 0x002fea0003900000 */
[----:B------:R-:W1:Y:S02]  /*2c9f0*/  @!P0 SYNCS.PHASECHK.TRANS64 P0, [R0+URZ+0x38840], R2 ;  /* 0x03884002000085a7 */ /* 0x000e64000800007f */
[----:B-1----:R-:W-:Y:S05]  /*2ca00*/  @!P0 BRA `(.L_x_748) ;  /* 0xfffffffc00f08947 */ /* 0x002fea000383ffff */
[----:B------:R-:W-:Y:S05]  /*2ca10*/  BRA `(.L_x_892) ;  /* 0xffffff9c00d07947 */ /* 0x000fea000383ffff */
.L_x_752:
[----:B------:R0:W5:Y:S01]  /*2ca20*/  LDL.LU R10, [R1+0x5c] ;  /* 0x00005c00010a7983 */ /* 0x0001620000300800 */
[----:B------:R-:W-:Y:S01]  /*2ca30*/  MOV R13, R3 ;  /* 0x00000003000d7202 */ /* 0x000fe20000000f00 */
[----:B------:R-:W-:Y:S01]  /*2ca40*/  IMAD.MOV.U32 R12, RZ, RZ, RZ ;  /* 0x000000ffff0c7224 */ /* 0x000fe200078e00ff */
[----:B------:R-:W-:Y:S01]  /*2ca50*/  MOV R15, 0xffffffff ;  /* 0xffffffff000f7802 */ /* 0x000fe20000000f00 */
[----:B------:R-:W1:Y:S01]  /*2ca60*/  S2R R7, SR_TID.X ;  /* 0x0000000000077919 */ /* 0x000e620000002100 */
[----:B------:R-:W-:-:S07]  /*2ca70*/  IMAD.MOV.U32 R11, RZ, RZ, 0x181f ;  /* 0x0000181fff0b7424 */ /* 0x000fce00078e00ff */
[----:B01---5:R-:W-:Y:S05]  /*2ca80*/  WARPSYNC.COLLECTIVE R15, `(.L_x_893) ;  /* 0x000000000f087348 */ /* 0x023fea0003c00000 */
[----:B------:R2:W3:Y:S02]  /*2ca90*/  SHFL.IDX P6, R14, R13, R12, R11 ;  /* 0x0000000c0d0e7389 */ /* 0x0004e400000c000b */
[----:B0123-5:R-:W-:Y:S01]  /*2caa0*/  ENDCOLLECTIVE ;  /* 0x000000000000791b */ /* 0x02ffe20003800000 */
.L_x_893:
[----:B------:R-:W-:Y:S02]  /*2cab0*/  IMAD.MOV.U32 R13, RZ, RZ, R4 ;  /* 0x000000ffff0d7224 */ /* 0x000fe400078e0004 */
[----:B------:R-:W-:-:S07]  /*2cac0*/  IMAD.MOV.U32 R6, RZ, RZ, R14 ;  /* 0x000000ffff067224 */ /* 0x000fce00078e000e */
[----:B------:R-:W-:Y:S05]  /*2cad0*/  WARPSYNC.COLLECTIVE R15, `(.L_x_894) ;  /* 0x000000000f087348 */ /* 0x000fea0003c00000 */
[----:B------:R0:W1:Y:S02]  /*2cae0*/  SHFL.IDX P6, R14, R13, R12, R11 ;  /* 0x0000000c0d0e7389 */ /* 0x00006400000c000b */
[----:B01----:R-:W-:Y:S01]  /*2caf0*/  ENDCOLLECTIVE ;  /* 0x000000000000791b */ /* 0x003fe20003800000 */
.L_x_894:
[----:B------:R-:W-:-:S04]  /*2cb00*/  LOP3.LUT R7, R7, 0x7f, RZ, 0xc0, !PT ;  /* 0x0000007f07077812 */ /* 0x000fc800078ec0ff */
[----:B------:R-:W-:Y:S01]  /*2cb10*/  SHF.R.U32.HI R0, RZ, 0x3, R7 ;  /* 0x00000003ff007819 */ /* 0x000fe20000011607 */
[----:B------:R-:W-:Y:S02]  /*2cb20*/  IMAD R2, R10, R8, RZ ;  /* 0x000000080a027224 */ /* 0x000fe400078e02ff */
[----:B------:R-:W2:Y:S02]  /*2cb30*/  LDL R10, [R1+0x2c] ;  /* 0x00002c00010a7983 */ /* 0x000ea40000100800 */
[----:B------:R-:W-:Y:S01]  /*2cb40*/  IMAD.IADD R0, R0, 0x1, R5 ;  /* 0x0000000100007824 */ /* 0x000fe200078e0205 */
[----:B------:R-:W-:Y:S01]  /*2cb50*/  MOV R7, R14 ;  /* 0x0000000e00077202 */ /* 0x000fe20000000f00 */
[----:B------:R-:W-:Y:S01]  /*2cb60*/  ULDC.64 UR4, c[0x0][0x208] ;  /* 0x0000820000047ab9 */ /* 0x000fe20000000a00 */
[----:B------:R-:W-:Y:S02]  /*2cb70*/  IMAD.MOV.U32 R13, RZ, RZ, R3 ;  /* 0x000000ffff0d7224 */ /* 0x000fe400078e0003 */
[C---:B------:R-:W-:Y:S01]  /*2cb80*/  ISETP.GE.AND P2, PT, R0.reuse, R2, PT ;  /* 0x000000020000720c */ /* 0x040fe20003f46270 */
[----:B------:R-:W-:Y:S01]  /*2cb90*/  IMAD.MOV.U32 R12, RZ, RZ, 0x1 ;  /* 0x00000001ff0c7424 */ /* 0x000fe200078e00ff */
[----:B------:R-:W-:-:S11]  /*2cba0*/  IADD3 R5, R0, 0x10, RZ ;  /* 0x0000001000057810 */ /* 0x000fd60007ffe0ff */
        /* <DEDUP_REMOVED lines=8> */
[----:B--2---:R0:W-:Y:S04]  /*2cc30*/  @!P2 LDGSTS.E.BYPASS.LTC128B.128 [R10+0x14400], desc[UR4][R6.64], !P4 ;  /* 0x14400000060aafae */ /* 0x0041e8000e101d44 */
[----:B------:R0:W-:Y:S04]  /*2cc40*/  @!P2 LDGSTS.E.BYPASS.LTC128B.128 [R10+0x18400], desc[UR4][R6.64+0x80], !P3 ;  /* 0x18400080060aafae */ /* 0x0001e8000d901d44 */
[----:B------:R0:W-:Y:S04]  /*2cc50*/  @!P2 LDGSTS.E.BYPASS.LTC128B.128 [R10+0x1c400], desc[UR4][R6.64+0x100], !P0 ;  /* 0x1c400100060aafae */ /* 0x0001e8000c101d44 */
[----:B------:R0:W-:Y:S01]  /*2cc60*/  @!P2 LDGSTS.E.BYPASS.LTC128B.128 [R10+0x20400], desc[UR4][R6.64+0x180], !P1 ;  /* 0x20400180060aafae */ /* 0x0001e2000c901d44 */
[----:B------:R-:W-:-:S13]  /*2cc70*/  ISETP.GE.AND P2, PT, R5, R2, PT ;  /* 0x000000020500720c */ /* 0x000fda0003f46270 */
[----:B0-----:R-:W-:Y:S05]  /*2cc80*/  WARPSYNC.COLLECTIVE R15, `(.L_x_895) ;  /* 0x000000000f087348 */ /* 0x001fea0003c00000 */
[----:B------:R1:W2:Y:S02]  /*2cc90*/  SHFL.IDX P6, R14, R13, R12, R11 ;  /* 0x0000000c0d0e7389 */ /* 0x0002a400000c000b */
[----:B012---:R-:W-:Y:S01]  /*2cca0*/  ENDCOLLECTIVE ;  /* 0x000000000000791b */ /* 0x007fe20003800000 */
.L_x_895:
[----:B------:R-:W-:Y:S01]  /*2ccb0*/  IMAD.MOV.U32 R13, RZ, RZ, R4 ;  /* 0x000000ffff0d7224 */ /* 0x000fe200078e0004 */
[----:B------:R-:W-:-:S07]  /*2ccc0*/  MOV R7, R14 ;  /* 0x0000000e00077202 */ /* 0x000fce0000000f00 */
[----:B------:R-:W-:Y:S05]  /*2ccd0*/  WARPSYNC.COLLECTIVE R15, `(.L_x_896) ;  /* 0x000000000f087348 */ /* 0x000fea0003c00000 */
[----:B------:R0:W1:Y:S02]  /*2cce0*/  SHFL.IDX P6, R14, R13, R12, R11 ;  /* 0x0000000c0d0e7389 */ /* 0x00006400000c000b */
[----:B01----:R-:W-:Y:S01]  /*2ccf0*/  ENDCOLLECTIVE ;  /* 0x000000000000791b */ /* 0x003fe20003800000 */
.L_x_896:
[----:B------:R-:W-:Y:S01]  /*2cd00*/  ULDC.64 UR4, c[0x0][0x208] ;  /* 0x0000820000047ab9 */ /* 0x000fe20000000a00 */
[----:B------:R-:W-:Y:S02]  /*2cd10*/  IMAD.MOV.U32 R13, RZ, RZ, R3 ;  /* 0x000000ffff0d7224 */ /* 0x000fe400078e0003 */
[----:B------:R-:W-:Y:S02]  /*2cd20*/  IMAD.MOV.U32 R12, RZ, RZ, 0x2 ;  /* 0x00000002ff0c7424 */ /* 0x000fe400078e00ff */
[----:B------:R-:W-:-:S05]  /*2cd30*/  IMAD.MOV.U32 R5, RZ, RZ, R14 ;  /* 0x000000ffff057224 */ /* 0x000fca00078e000e */
[----:B------:R-:W-:-:S04]  /*2cd40*/  @!P2 LEA R5, P5, R9, R5, 0x1 ;  /* 0x000000050905a211 */ /* 0x000fc800078a08ff */
[----:B------:R-:W-:-:S05]  /*2cd50*/  @!P2 IADD3.X R6, RZ, R7, RZ, P5, !PT ;  /* 0x00000007ff06a210 */ /* 0x000fca0002ffe4ff */
[----:B------:R-:W-:Y:S02]  /*2cd60*/  @!P2 IMAD.MOV.U32 R7, RZ, RZ, R6 ;  /* 0x000000ffff07a224 */ /* 0x000fe400078e0006 */
[----:B------:R-:W-:Y:S01]  /*2cd70*/  @!P2 IMAD.MOV.U32 R6, RZ, RZ, R5 ;  /* 0x000000ffff06a224 */ /* 0x000fe200078e0005 */
[----:B------:R-:W-:-:S04]  /*2cd80*/  IADD3 R5, R0, 0x20, RZ ;  /* 0x0000002000057810 */ /* 0x000fc80007ffe0ff */
        /* <DEDUP_REMOVED lines=11> */
.L_x_897:
[----:B------:R-:W-:Y:S01]  /*2ce40*/  IMAD.MOV.U32 R13, RZ, RZ, R4 ;  /* 0x000000ffff0d7224 */ /* 0x000fe200078e0004 */
[----:B------:R-:W-:-:S07]  /*2ce50*/  MOV R7, R14 ;  /* 0x0000000e00077202 */ /* 0x000fce0000000f00 */
[----:B------:R-:W-:Y:S05]  /*2ce60*/  WARPSYNC.COLLECTIVE R15, `(.L_x_898) ;  /* 0x000000000f087348 */ /* 0x000fea0003c00000 */
[----:B------:R0:W1:Y:S02]  /*2ce70*/  SHFL.IDX P6, R14, R13, R12, R11 ;  /* 0x0000000c0d0e7389 */ /* 0x00006400000c000b */
[----:B01----:R-:W-:Y:S01]  /*2ce80*/  ENDCOLLECTIVE ;  /* 0x000000000000791b */ /* 0x003fe20003800000 */
.L_x_898:
        /* <DEDUP_REMOVED lines=20> */
.L_x_899:
[----:B------:R-:W-:Y:S01]  /*2cfd0*/  IMAD.MOV.U32 R13, RZ, RZ, R4 ;  /* 0x000000ffff0d7224 */ /* 0x000fe200078e0004 */
[----:B------:R-:W-:-:S07]  /*2cfe0*/  MOV R7, R14 ;  /* 0x0000000e00077202 */ /* 0x000fce0000000f00 */
[----:B------:R-:W-:Y:S05]  /*2cff0*/  WARPSYNC.COLLECTIVE R15, `(.L_x_900) ;  /* 0x000000000f087348 */ /* 0x000fea0003c00000 */
[----:B------:R0:W1:Y:S02]  /*2d000*/  SHFL.IDX P6, R14, R13, R12, R11 ;  /* 0x0000000c0d0e7389 */ /* 0x00006400000c000b */
[----:B01----:R-:W-:Y:S01]  /*2d010*/  ENDCOLLECTIVE ;  /* 0x000000000000791b */ /* 0x003fe20003800000 */
.L_x_900:
        /* <DEDUP_REMOVED lines=20> */
.L_x_901:
[----:B------:R-:W-:Y:S01]  /*2d160*/  IMAD.MOV.U32 R13, RZ, RZ, R4 ;  /* 0x000000ffff0d7224 */ /* 0x000fe200078e0004 */
[----:B------:R-:W-:-:S07]  /*2d170*/  MOV R7, R14 ;  /* 0x0000000e00077202 */ /* 0x000fce0000000f00 */
[----:B------:R-:W-:Y:S05]  /*2d180*/  WARPSYNC.COLLECTIVE R15, `(.L_x_902) ;  /* 0x000000000f087348 */ /* 0x000fea0003c00000 */
[----:B------:R0:W1:Y:S02]  /*2d190*/  SHFL.IDX P6, R14, R13, R12, R11 ;  /* 0x0000000c0d0e7389 */ /* 0x00006400000c000b */
[----:B01----:R-:W-:Y:S01]  /*2d1a0*/  ENDCOLLECTIVE ;  /* 0x000000000000791b */ /* 0x003fe20003800000 */
.L_x_902:
        /* <DEDUP_REMOVED lines=20> */
.L_x_903:
[----:B------:R-:W-:Y:S01]  /*2d2f0*/  IMAD.MOV.U32 R13, RZ, RZ, R4 ;  /* 0x000000ffff0d7224 */ /* 0x000fe200078e0004 */
[----:B------:R-:W-:-:S07]  /*2d300*/  MOV R7, R14 ;  /* 0x0000000e00077202 */ /* 0x000fce0000000f00 */
[----:B------:R-:W-:Y:S05]  /*2d310*/  WARPSYNC.COLLECTIVE R15, `(.L_x_904) ;  /* 0x000000000f087348 */ /* 0x000fea0003c00000 */
[----:B------:R0:W1:Y:S02]  /*2d320*/  SHFL.IDX P6, R14, R13, R12, R11 ;  /* 0x0000000c0d0e7389 */ /* 0x00006400000c000b */
[----:B01----:R-:W-:Y:S01]  /*2d330*/  ENDCOLLECTIVE ;  /* 0x000000000000791b */ /* 0x003fe20003800000 */
.L_x_904:
        /* <DEDUP_REMOVED lines=20> */
.L_x_905:
[----:B------:R-:W-:Y:S01]  /*2d480*/  IMAD.MOV.U32 R13, RZ, RZ, R4 ;  /* 0x000000ffff0d7224 */ /* 0x000fe200078e0004 */
[----:B------:R-:W-:-:S07]  /*2d490*/  MOV R7, R14 ;  /* 0x0000000e00077202 */ /* 0x000fce0000000f00 */
[----:B------:R-:W-:Y:S05]  /*2d4a0*/  WARPSYNC.COLLECTIVE R15, `(.L_x_906) ;  /* 0x000000000f087348 */ /* 0x000fea0003c00000 */
[----:B------:R0:W1:Y:S02]  /*2d4b0*/  SHFL.IDX P6, R14, R13, R12, R11 ;  /* 0x0000000c0d0e7389 */ /* 0x00006400000c000b */
[----:B01----:R-:W-:Y:S01]  /*2d4c0*/  ENDCOLLECTIVE ;  /* 0x000000000000791b */ /* 0x003fe20003800000 */
.L_x_906:
[----:B------:R-:W-:Y:S01]  /*2d4d0*/  ULDC.64 UR4, c[0x0][0x208] ;  /* 0x0000820000047ab9 */ /* 0x000fe20000000a00 */
[----:B------:R-:W-:Y:S01]  /*2d4e0*/  MOV R13, R3 ;  /* 0x00000003000d7202 */ /* 0x000fe20000000f00 */
[----:B------:R-:W-:Y:S02]  /*2d4f0*/  IMAD.MOV.U32 R12, RZ, RZ, 0x7 ;  /* 0x00000007ff0c7424 */ /* 0x000fe400078e00ff */
[----:B------:R-:W-:-:S05]  /*2d500*/  IMAD.MOV.U32 R5, RZ, RZ, R14 ;  /* 0x000000ffff057224 */ /* 0x000fca00078e000e */
[----:B------:R-:W-:-:S04]  /*2d510*/  @!P2 LEA R5, P5, R9, R5, 0x1 ;  /* 0x000000050905a211 */ /* 0x000fc800078a08ff */
[----:B------:R-:W-:-:S05]  /*2d520*/  @!P2 IADD3.X R6, RZ, R7, RZ, P5, !PT ;  /* 0x00000007ff06a210 */ /* 0x000fca0002ffe4ff */
        /* <DEDUP_REMOVED lines=12> */
.L_x_907:
[----:B------:R-:W-:Y:S01]  /*2d5f0*/  MOV R13, R4 ;  /* 0x00000004000d7202 */ /* 0x000fe20000000f00 */
[----:B------:R-:W-:-:S07]  /*2d600*/  IMAD.MOV.U32 R5, RZ, RZ, R14 ;  /* 0x000000ffff057224 */ /* 0x000fce00078e000e */
[----:B------:R-:W-:Y:S05]  /*2d610*/  WARPSYNC.COLLECTIVE R15, `(.L_x_908) ;  /* 0x000000000f087348 */ /* 0x000fea0003c00000 */
[----:B------:R0:W1:Y:S02]  /*2d620*/  SHFL.IDX P6, R14, R13, R12, R11 ;  /* 0x0000000c0d0e7389 */ /* 0x00006400000c000b */
[----:B01----:R-:W-:Y:S01]  /*2d630*/  ENDCOLLECTIVE ;  /* 0x000000000000791b */ /* 0x003fe20003800000 */
.L_x_908:
[----:B------:R-:W-:Y:S01]  /*2d640*/  IMAD.MOV.U32 R3, RZ, RZ, R14 ;  /* 0x000000ffff037224 */ /* 0x000fe200078e000e */
[----:B------:R-:W-:Y:S06]  /*2d650*/  BRA `(.L_x_909) ;  /* 0xffffffa000947947 */ /* 0x000fec000383ffff */
.L_x_757:
[----:B---3--:R3:W4:Y:S02]  /*2d660*/  SYNCS.PHASECHK.TRANS64.TRYWAIT P0, [R18+URZ+0x38820], R0 ;  /* 0x03882000120075a7 */ /* 0x008724000800017f */
[----:B----4-:R-:W-:Y:S05]  /*2d670*/  @!P0 NANOSLEEP.SYNCS 0x989680 ;  /* 0x009896800000895d */ /* 0x010fea0003900000 */
[----:B------:R-:W4:Y:S02]  /*2d680*/  @!P0 SYNCS.PHASECHK.TRANS64 P0, [R18+URZ+0x38820], R0 ;  /* 0x03882000120085a7 */ /* 0x000f24000800007f */
[----:B----4-:R-:W-:Y:S05]  /*2d690*/  @!P0 BRA `(.L_x_757) ;  /* 0xfffffffc00f08947 */ /* 0x010fea000383ffff */
[----:B------:R-:W-:Y:S05]  /*2d6a0*/  BRA `(.L_x_910) ;  /* 0xffffffa400107947 */ /* 0x000fea000383ffff */
.L_x_766:
[----:B-1----:R1:W2:Y:S02]  /*2d6b0*/  SYNCS.PHASECHK.TRANS64.TRYWAIT P0, [R3+URZ+0x38840], R2 ;  /* 0x03884002030075a7 */ /* 0x0022a4000800017f */
[----:B--2---:R-:W-:Y:S05]  /*2d6c0*/  @!P0 NANOSLEEP.SYNCS 0x989680 ;  /* 0x009896800000895d */ /* 0x004fea0003900000 */
[----:B------:R-:W2:Y:S02]  /*2d6d0*/  @!P0 SYNCS.PHASECHK.TRANS64 P0, [R3+URZ+0x38840], R2 ;  /* 0x03884002030085a7 */ /* 0x000ea4000800007f */
[----:B--2---:R-:W-:Y:S05]  /*2d6e0*/  @!P0 BRA `(.L_x_766) ;  /* 0xfffffffc00f08947 */ /* 0x004fea000383ffff */
[----:B------:R-:W-:Y:S05]  /*2d6f0*/  BRA `(.L_x_911) ;  /* 0xffffffa400f07947 */ /* 0x000fea000383ffff */
.L_x_774:
[----:B0-----:R0:W1:Y:S02]  /*2d700*/  SYNCS.PHASECHK.TRANS64.TRYWAIT P0, [R2+URZ+0x38860], R3 ;  /* 0x03886003020075a7 */ /* 0x001064000800017f */
[----:B-1----:R-:W-:Y:S05]  /*2d710*/  @!P0 NANOSLEEP.SYNCS 0x989680 ;  /* 0x009896800000895d */ /* 0x002fea0003900000 */
[----:B------:R-:W1:Y:S02]  /*2d720*/  @!P0 SYNCS.PHASECHK.TRANS64 P0, [R2+URZ+0x38860], R3 ;  /* 0x03886003020085a7 */ /* 0x000e64000800007f */
[----:B-1----:R-:W-:Y:S05]  /*2d730*/  @!P0 BRA `(.L_x_774) ;  /* 0xfffffffc00f08947 */ /* 0x002fea000383ffff */
[----:B------:R-:W-:Y:S05]  /*2d740*/  BRA `(.L_x_912) ;  /* 0xffffffac00407947 */ /* 0x000fea000383ffff */
.L_x_786:
[----:B-1----:R1:W2:Y:S02]  /*2d750*/  SYNCS.PHASECHK.TRANS64.TRYWAIT P0, [R3+URZ+0x38840], R2 ;  /* 0x03884002030075a7 */ /* 0x0022a4000800017f */
[----:B--2---:R-:W-:Y:S05]  /*2d760*/  @!P0 NANOSLEEP.SYNCS 0x989680 ;  /* 0x009896800000895d */ /* 0x004fea0003900000 */
[----:B------:R-:W2:Y:S02]  /*2d770*/  @!P0 SYNCS.PHASECHK.TRANS64 P0, [R3+URZ+0x38840], R2 ;  /* 0x03884002030085a7 */ /* 0x000ea4000800007f */
[----:B--2---:R-:W-:Y:S05]  /*2d780*/  @!P0 BRA `(.L_x_786) ;  /* 0xfffffffc00f08947 */ /* 0x004fea000383ffff */
[----:B------:R-:W-:Y:S05]  /*2d790*/  BRA `(.L_x_913) ;  /* 0xffffffb400547947 */ /* 0x000fea000383ffff */
.L_x_794:
[----:B0-----:R0:W1:Y:S02]  /*2d7a0*/  SYNCS.PHASECHK.TRANS64.TRYWAIT P0, [R2+URZ+0x38860], R3 ;  /* 0x03886003020075a7 */ /* 0x001064000800017f */
[----:B-1----:R-:W-:Y:S05]  /*2d7b0*/  @!P0 NANOSLEEP.SYNCS 0x989680 ;  /* 0x009896800000895d */ /* 0x002fea0003900000 */
[----:B------:R-:W1:Y:S02]  /*2d7c0*/  @!P0 SYNCS.PHASECHK.TRANS64 P0, [R2+URZ+0x38860], R3 ;  /* 0x03886003020085a7 */ /* 0x000e64000800007f */
[----:B-1----:R-:W-:Y:S05]  /*2d7d0*/  @!P0 BRA `(.L_x_794) ;  /* 0xfffffffc00f08947 */ /* 0x002fea000383ffff */
[----:B------:R-:W-:Y:S05]  /*2d7e0*/  BRA `(.L_x_914) ;  /* 0xffffffb800a47947 */ /* 0x000fea000383ffff */
.L_x_806:
[----:B--2---:R2:W3:Y:S02]  /*2d7f0*/  SYNCS.PHASECHK.TRANS64.TRYWAIT P0, [R3+URZ+0x38840], R2 ;  /* 0x03884002030075a7 */ /* 0x0044e4000800017f */
[----:B---3--:R-:W-:Y:S05]  /*2d800*/  @!P0 NANOSLEEP.SYNCS 0x989680 ;  /* 0x009896800000895d */ /* 0x008fea0003900000 */
[----:B------:R-:W3:Y:S02]  /*2d810*/  @!P0 SYNCS.PHASECHK.TRANS64 P0, [R3+URZ+0x38840], R2 ;  /* 0x03884002030085a7 */ /* 0x000ee4000800007f */
[----:B---3--:R-:W-:Y:S05]  /*2d820*/  @!P0 BRA `(.L_x_806) ;  /* 0xfffffffc00f08947 */ /* 0x008fea000383ffff */
[----:B------:R-:W-:Y:S05]  /*2d830*/  BRA `(.L_x_915) ;  /* 0xffffffc000907947 */ /* 0x000fea000383ffff */
.L_x_814:
[----:B0-----:R0:W1:Y:S02]  /*2d840*/  SYNCS.PHASECHK.TRANS64.TRYWAIT P0, [R2+URZ+0x38860], R5 ;  /* 0x03886005020075a7 */ /* 0x001064000800017f */
[----:B-1----:R-:W-:Y:S05]  /*2d850*/  @!P0 NANOSLEEP.SYNCS 0x989680 ;  /* 0x009896800000895d */ /* 0x002fea0003900000 */
[----:B------:R-:W1:Y:S02]  /*2d860*/  @!P0 SYNCS.PHASECHK.TRANS64 P0, [R2+URZ+0x38860], R5 ;  /* 0x03886005020085a7 */ /* 0x000e64000800007f */
[----:B-1----:R-:W-:Y:S05]  /*2d870*/  @!P0 BRA `(.L_x_814) ;  /* 0xfffffffc00f08947 */ /* 0x002fea000383ffff */
[----:B------:R-:W-:Y:S05]  /*2d880*/  BRA `(.L_x_916) ;  /* 0xffffffc400dc7947 */ /* 0x000fea000383ffff */
.L_x_828:
[----:B--2---:R2:W3:Y:S02]  /*2d890*/  SYNCS.PHASECHK.TRANS64.TRYWAIT P0, [R0+URZ+0x38860], R2 ;  /* 0x03886002000075a7 */ /* 0x0044e4000800017f */
[----:B---3--:R-:W-:Y:S05]  /*2d8a0*/  @!P0 NANOSLEEP.SYNCS 0x989680 ;  /* 0x009896800000895d */ /* 0x008fea0003900000 */
[----:B------:R-:W3:Y:S02]  /*2d8b0*/  @!P0 SYNCS.PHASECHK.TRANS64 P0, [R0+URZ+0x38860], R2 ;  /* 0x03886002000085a7 */ /* 0x000ee4000800007f */
[----:B---3--:R-:W-:Y:S05]  /*2d8c0*/  @!P0 BRA `(.L_x_828) ;  /* 0xfffffffc00f08947 */ /* 0x008fea000383ffff */
[----:B------:R-:W-:Y:S05]  /*2d8d0*/  BRA `(.L_x_917) ;  /* 0xffffffcc00b07947 */ /* 0x000fea000383ffff */
.L_x_838:
[----:B0-----:R-:W3:Y:S01]  /*2d8e0*/  LDL R0, [R1] ;  /* 0x0000000001007983 */ /* 0x001ee20000100800 */
[----:B------:R-:W-:Y:S01]  /*2d8f0*/  BSSY B0, `(.L_x_918) ;  /* 0x0000008000007945 */ /* 0x000fe20003800000 */
[----:B------:R-:W-:Y:S01]  /*2d900*/  MOV R12, RZ ;  /* 0x000000ff000c7202 */ /* 0x000fe20000000f00 */
[----:B------:R-:W-:Y:S02]  /*2d910*/  IMAD.MOV.U32 R11, RZ, RZ, 0x1f ;  /* 0x0000001fff0b7424 */ /* 0x000fe400078e00ff */
[----:B------:R-:W-:Y:S02]  /*2d920*/  IMAD.MOV.U32 R15, RZ, RZ, -0x1 ;  /* 0xffffffffff0f7424 */ /* 0x000fe400078e00ff */
[----:B---3--:R-:W-:-:S07]  /*2d930*/  IMAD.MOV.U32 R13, RZ, RZ, R0 ;  /* 0x000000ffff0d7224 */ /* 0x008fce00078e0000 */
[----:B-12---:R-:W-:Y:S05]  /*2d940*/  WARPSYNC.COLLECTIVE R15, `(.L_x_919) ;  /* 0x000000000f087348 */ /* 0x006fea0003c00000 */
[----:B------:R0:W3:Y:S02]  /*2d950*/  SHFL.IDX P6, R14, R13, R12, R11 ;  /* 0x0000000c0d0e7389 */ /* 0x0000e400000c000b */
[----:B0123--:R-:W-:Y:S01]  /*2d960*/  ENDCOLLECTIVE ;  /* 0x000000000000791b */ /* 0x00ffe20003800000 */
.L_x_919:
[----:B------:R-:W-:Y:S05]  /*2d970*/  BSYNC B0 ;  /* 0x0000000000007941 */ /* 0x000fea0003800000 */
.L_x_918:
[----:B------:R0:W5:Y:S01]  /*2d980*/  LDL R2, [R1+0xc] ;  /* 0x00000c0001027983 */ /* 0x0001620000100800 */
[----:B------:R-:W-:Y:S01]  /*2d990*/  IMAD.MOV.U32 R13, RZ, RZ, R0 ;  /* 0x000000ffff0d7224 */ /* 0x000fe200078e0000 */
[----:B------:R-:W-:Y:S01]  /*2d9a0*/  MOV R11, 0x1f ;  /* 0x0000001f000b7802 */ /* 0x000fe20000000f00 */
[----:B------:R-:W-:Y:S01]  /*2d9b0*/  IMAD.MOV.U32 R12, RZ, RZ, 0x1 ;  /* 0x00000001ff0c7424 */ /* 0x000fe200078e00ff */
[----:B------:R-:W-:Y:S01]  /*2d9c0*/  MOV R5, R14 ;  /* 0x0000000e00057202 */ /* 0x000fe20000000f00 */
[----:B------:R-:W-:Y:S01]  /*2d9d0*/  IMAD.MOV.U32 R15, RZ, RZ, -0x1 ;  /* 0xffffffffff0f7424 */ /* 0x000fe200078e00ff */
[----:B------:R-:W-:-:S13]  /*2d9e0*/  LOP3.LUT P1, RZ, R9, 0x1, RZ, 0xc0, !PT ;  /* 0x0000000109ff7812 */ /* 0x000fda000782c0ff */
[----:B0----5:R-:W-:Y:S05]  /*2d9f0*/  WARPSYNC.COLLECTIVE R15, `(.L_x_920) ;  /* 0x000000000f087348 */ /* 0x021fea0003c00000 */
[----:B------:R1:W2:Y:S02]  /*2da00*/  SHFL.IDX P6, R14, R13, R12, R11 ;  /* 0x0000000c0d0e7389 */ /* 0x0002a400000c000b */
[----:B012--5:R-:W-:Y:S01]  /*2da10*/  ENDCOLLECTIVE ;  /* 0x000000000000791b */ /* 0x027fe20003800000 */
.L_x_920:
[----:B------:R-:W-:Y:S01]  /*2da20*/  ULDC UR4, c[0x0][0xc3c] ;  /* 0x00030f0000047ab9 */ /* 0x000fe20000000800 */
[----:B------:R-:W-:Y:S01]  /*2da30*/  ULDC.64 UR6, c[0x0][0x208] ;  /* 0x0000820000067ab9 */ /* 0x000fe20000000a00 */
[----:B------:R-:W-:Y:S02]  /*2da40*/  IADD3 R4, R2, R17, RZ ;  /* 0x0000001102047210 */ /* 0x000fe40007ffe0ff */
[----:B------:R-:W-:Y:S01]  /*2da50*/  CS2R R10, SRZ ;  /* 0x00000000000a7805 */ /* 0x000fe2000001ff00 */
        /* <DEDUP_REMOVED lines=9> */
[----:B------:R-:W-:Y:S02]  /*2daf0*/  MOV R6, RZ ;  /* 0x000000ff00067202 */ /* 0x000fe40000000f00 */
[C---:B------:R-:W-:Y:S02]  /*2db00*/  ISETP.GE.U32.AND P2, PT, R17.reuse, 0x8, PT ;  /* 0x000000081100780c */ /* 0x040fe40003f46070 */
[C---:B------:R-:W-:Y:S01]  /*2db10*/  ISETP.GE.U32.AND P3, PT, R17.reuse, 0x10, PT ;  /* 0x000000101100780c */ /* 0x040fe20003f66070 */
[----:B--2---:R-:W-:Y:S02]  /*2db20*/  @!P0 IMAD.MOV.U32 R4, RZ, RZ, R8 ;  /* 0x000000ffff048224 */ /* 0x004fe400078e0008 */
[----:B---3--:R-:W-:Y:S01]  /*2db30*/  @!P0 IMAD.MOV.U32 R6, RZ, RZ, R2 ;  /* 0x000000ffff068224 */ /* 0x008fe200078e0002 */
[----:B------:R-:W-:-:S03]  /*2db40*/  ISETP.GE.U32.AND P0, PT, R17, 0x2, PT ;  /* 0x000000021100780c */ /* 0x000fc60003f06070 */
[----:B------:R-:W-:-:S04]  /*2db50*/  IMAD R2, R6, R4, RZ ;  /* 0x0000000406027224 */ /* 0x000fc800078e02ff */
[----:B------:R-:W-:-:S07]  /*2db60*/  IMAD.MOV.U32 R13, RZ, RZ, R2 ;  /* 0x000000ffff0d7224 */ /* 0x000fce00078e0002 */
[----:B------:R-:W-:Y:S05]  /*2db70*/  WARPSYNC.COLLECTIVE R15, `(.L_x_921) ;  /* 0x000000000f087348 */ /* 0x000fea0003c00000 */
[----:B------:R0:W1:Y:S02]  /*2db80*/  SHFL.UP P6, R14, R13, R12, R11 ;  /* 0x0400000c0d0e7389 */ /* 0x00006400000c000b */
[----:B01----:R-:W-:Y:S01]  /*2db90*/  ENDCOLLECTIVE ;  /* 0x000000000000791b */ /* 0x003fe20003800000 */
.L_x_921:
[----:B------:R-:W-:Y:S02]  /*2dba0*/  MOV R12, 0x2 ;  /* 0x00000002000c7802 */ /* 0x000fe40000000f00 */
[----:B------:R-:W-:-:S04]  /*2dbb0*/  MOV R3, R14 ;  /* 0x0000000e00037202 */ /* 0x000fc80000000f00 */
[----:B------:R-:W-:Y:S02]  /*2dbc0*/  SEL R3, R3, RZ, P1 ;  /* 0x000000ff03037207 */ /* 0x000fe40000800000 */
[----:B------:R-:W-:-:S03]  /*2dbd0*/  ISETP.GE.U32.AND P1, PT, R17, 0x4, PT ;  /* 0x000000041100780c */ /* 0x000fc60003f26070 */
[----:B------:R-:W-:-:S04]  /*2dbe0*/  IMAD.IADD R2, R2, 0x1, R3 ;  /* 0x0000000102027824 */ /* 0x000fc800078e0203 */
[----:B------:R-:W-:-:S07]  /*2dbf0*/  IMAD.MOV.U32 R13, RZ, RZ, R2 ;  /* 0x000000ffff0d7224 */ /* 0x000fce00078e0002 */
[----:B------:R-:W-:Y:S05]  /*2dc00*/  WARPSYNC.COLLECTIVE R15, `(.L_x_922) ;  /* 0x000000000f087348 */ /* 0x000fea0003c00000 */
[----:B------:R0:W1:Y:S02]  /*2dc10*/  SHFL.UP P6, R14, R13, R12, R11 ;  /* 0x0400000c0d0e7389 */ /* 0x00006400000c000b */
[----:B01----:R-:W-:Y:S01]  /*2dc20*/  ENDCOLLECTIVE ;  /* 0x000000000000791b */ /* 0x003fe20003800000 */
.L_x_922:
[----:B------:R-:W-:Y:S02]  /*2dc30*/  IMAD.MOV.U32 R12, RZ, RZ, 0x4 ;  /* 0x00000004ff0c7424 */ /* 0x000fe400078e00ff */
[----:B------:R-:W-:-:S05]  /*2dc40*/  IMAD.MOV.U32 R3, RZ, RZ, R14 ;  /* 0x000000ffff037224 */ /* 0x000fca00078e000e */
[----:B------:R-:W-:-:S05]  /*2dc50*/  SEL R3, R3, RZ, P0 ;  /* 0x000000ff03037207 */ /* 0x000fca0000000000 */
[----:B------:R-:W-:-:S05]  /*2dc60*/  IMAD.IADD R2, R2, 0x1, R3 ;  /* 0x0000000102027824 */ /* 0x000fca00078e0203 */
[----:B------:R-:W-:-:S07]  /*2dc70*/  MOV R13, R2 ;  /* 0x00000002000d7202 */ /* 0x000fce0000000f00 */
[----:B------:R-:W-:Y:S05]  /*2dc80*/  WARPSYNC.COLLECTIVE R15, `(.L_x_923) ;  /* 0x000000000f087348 */ /* 0x000fea0003c00000 */
[----:B------:R0:W1:Y:S02]  /*2dc90*/  SHFL.UP P6, R14, R13, R12, R11 ;  /* 0x0400000c0d0e7389 */ /* 0x00006400000c000b */
[----:B01----:R-:W-:Y:S01]  /*2dca0*/  ENDCOLLECTIVE ;  /* 0x000000000000791b */ /* 0x003fe20003800000 */
.L_x_923:
[----:B------:R-:W-:Y:S02]  /*2dcb0*/  IMAD.MOV.U32 R12, RZ, RZ, 0x8 ;  /* 0x00000008ff0c7424 */ /* 0x000fe400078e00ff */
[----:B------:R-:W-:-:S05]  /*2dcc0*/  IMAD.MOV.U32 R3, RZ, RZ, R14 ;  /* 0x000000ffff037224 */ /* 0x000fca00078e000e */
[----:B------:R-:W-:-:S04]  /*2dcd0*/  SEL R3, R3, RZ, P1 ;  /* 0x000000ff03037207 */ /* 0x000fc80000800000 */
[----:B------:R-:W-:-:S05]  /*2dce0*/  IADD3 R2, R2, R3, RZ ;  /* 0x0000000302027210 */ /* 0x000fca0007ffe0ff */
[----:B------:R-:W-:-:S07]  /*2dcf0*/  IMAD.MOV.U32 R13, RZ, RZ, R2 ;  /* 0x000000ffff0d7224 */ /* 0x000fce00078e0002 */
[----:B------:R-:W-:Y:S05]  /*2dd00*/  WARPSYNC.COLLECTIVE R15, `(.L_x_924) ;  /* 0x000000000f087348 */ /* 0x000fea0003c00000 */
[----:B------:R0:W1:Y:S02]  /*2dd10*/  SHFL.UP P6, R14, R13, R12, R11 ;  /* 0x0400000c0d0e7389 */ /* 0x00006400000c000b */
[----:B01----:R-:W-:Y:S01]  /*2dd20*/  ENDCOLLECTIVE ;  /* 0x000000000000791b */ /* 0x003fe20003800000 */
.L_x_924:
[----:B------:R-:W-:Y:S02]  /*2dd30*/  MOV R12, 0x10 ;  /* 0x00000010000c7802 */ /* 0x000fe40000000f00 */
[----:B------:R-:W-:-:S04]  /*2dd40*/  MOV R3, R14 ;  /* 0x0000000e00037202 */ /* 0x000fc80000000f00 */
[----:B------:R-:W-:-:S05]  /*2dd50*/  SEL R3, R3, RZ, P2 ;  /* 0x000000ff03037207 */ /* 0x000fca0001000000 */
[----:B------:R-:W-:-:S04]  /*2dd60*/  IMAD.IADD R2, R2, 0x1, R3 ;  /* 0x0000000102027824 */ /* 0x000fc800078e0203 */
[----:B------:R-:W-:-:S07]  /*2dd70*/  IMAD.MOV.U32 R13, RZ, RZ, R2 ;  /* 0x000000ffff0d7224 */ /* 0x000fce00078e0002 */
[----:B------:R-:W-:Y:S05]  /*2dd80*/  WARPSYNC.COLLECTIVE R15, `(.L_x_925) ;  /* 0x000000000f087348 */ /* 0x000fea0003c00000 */
[----:B------:R0:W1:Y:S02]  /*2dd90*/  SHFL.UP P6, R14, R13, R12, R11 ;  /* 0x0400000c0d0e7389 */ /* 0x00006400000c000b */
[----:B01----:R-:W-:Y:S01]  /*2dda0*/  ENDCOLLECTIVE ;  /* 0x000000000000791b */ /* 0x003fe20003800000 */
.L_x_925:
[----:B------:R-:W-:Y:S02]  /*2ddb0*/  IMAD.MOV.U32 R12, RZ, RZ, 0x1f ;  /* 0x0000001fff0c7424 */ /* 0x000fe400078e00ff */
[----:B------:R-:W-:Y:S02]  /*2ddc0*/  IMAD.MOV.U32 R11, RZ, RZ, 0x1f ;  /* 0x0000001fff0b7424 */ /* 0x000fe400078e00ff */
[----:B------:R-:W-:-:S05]  /*2ddd0*/  IMAD.MOV.U32 R3, RZ, RZ, R14 ;  /* 0x000000ffff037224 */ /* 0x000fca00078e000e */
[----:B------:R-:W-:-:S05]  /*2dde0*/  SEL R3, R3, RZ, P3 ;  /* 0x000000ff03037207 */ /* 0x000fca0001800000 */
[----:B------:R-:W-:-:S05]  /*2ddf0*/  IMAD.IADD R7, R2, 0x1, R3 ;  /* 0x0000000102077824 */ /* 0x000fca00078e0203 */
[----:B------:R-:W-:-:S07]  /*2de00*/  MOV R13, R7 ;  /* 0x00000007000d7202 */ /* 0x000fce0000000f00 */
[----:B------:R-:W-:Y:S05]  /*2de10*/  WARPSYNC.COLLECTIVE R15, `(.L_x_926) ;  /* 0x000000000f087348 */ /* 0x000fea0003c00000 */
[----:B------:R0:W1:Y:S02]  /*2de20*/  SHFL.IDX P6, R14, R13, R12, R11 ;  /* 0x0000000c0d0e7389 */ /* 0x00006400000c000b */
[----:B01----:R-:W-:Y:S01]  /*2de30*/  ENDCOLLECTIVE ;  /* 0x000000000000791b */ /* 0x003fe20003800000 */
.L_x_926:
[----:B------:R-:W-:Y:S01]  /*2de40*/  MOV R16, R14 ;  /* 0x0000000e00107202 */ /* 0x000fe20000000f00 */
[----:B------:R-:W-:Y:S06]  /*2de50*/  BRA `(.L_x_927) ;  /* 0xffffffd000b47947 */ /* 0x000fec000383ffff */
.L_x_841:
[----:B------:R-:W-:Y:S01]  /*2de60*/  BSSY B0, `(.L_x_928) ;  /* 0x0000008000007945 */ /* 0x000fe20003800000 */
[----:B------:R-:W-:Y:S01]  /*2de70*/  IMAD.MOV.U32 R13, RZ, RZ, R2 ;  /* 0x000000ffff0d7224 */ /* 0x000fe200078e0002 */
[----:B------:R-:W-:Y:S01]  /*2de80*/  MOV R11, RZ ;  /* 0x000000ff000b7202 */ /* 0x000fe20000000f00 */
[----:B------:R-:W-:Y:S02]  /*2de90*/  IMAD.MOV.U32 R12, RZ, RZ, 0x1 ;  /* 0x00000001ff0c7424 */ /* 0x000fe400078e00ff */
[----:B------:R-:W-:-:S07]  /*2dea0*/  IMAD.MOV.U32 R15, RZ, RZ, -0x1 ;  /* 0xffffffffff0f7424 */ /* 0x000fce00078e00ff */
[----:B0-----:R-:W-:Y:S05]  /*2deb0*/  WARPSYNC.COLLECTIVE R15, `(.L_x_929) ;  /* 0x000000000f087348 */ /* 0x001fea0003c00000 */
[----:B------:R1:W2:Y:S02]  /*2dec0*/  SHFL.UP P6, R14, R13, R12, R11 ;  /* 0x0400000c0d0e7389 */ /* 0x0002a400000c000b */
[----:B012---:R-:W-:Y:S01]  /*2ded0*/  ENDCOLLECTIVE ;  /* 0x000000000000791b */ /* 0x007fe20003800000 */
.L_x_929:
[----:B------:R-:W-:Y:S05]  /*2dee0*/  BSYNC B0 ;  /* 0x0000000000007941 */ /* 0x000fea0003800000 */
.L_x_928:
[----:B------:R-:W2:Y:S01]  /*2def0*/  LDL R7, [R1+0x10] ;  /* 0x0000100001077983 */ /* 0x000ea20000100800 */
[----:B------:R-:W-:Y:S01]  /*2df00*/  IMAD.MOV.U32 R3, RZ, RZ, R14 ;  /* 0x000000ffff037224 */ /* 0x000fe200078e000e */
[----:B------:R-:W-:Y:S01]  /*2df10*/  MOV R11, RZ ;  /* 0x000000ff000b7202 */ /* 0x000fe20000000f00 */
[----:B------:R-:W-:Y:S02]  /*2df20*/  IMAD.MOV.U32 R12, RZ, RZ, 0x2 ;  /* 0x00000002ff0c7424 */ /* 0x000fe400078e00ff */
[----:B------:R-:W-:Y:S01]  /*2df30*/  IMAD.MOV.U32 R15, RZ, RZ, -0x1 ;  /* 0xffffffffff0f7424 */ /* 0x000fe200078e00ff */
[----:B--2---:R-:W-:-:S04]  /*2df40*/  LOP3.LUT P4, RZ, R7, 0x1, RZ, 0xc0, !PT ;  /* 0x0000000107ff7812 */ /* 0x004fc8000788c0ff */
[----:B------:R-:W-:-:S04]  /*2df50*/  SEL R3, R3, RZ, P4 ;  /* 0x000000ff03037207 */ /* 0x000fc80002000000 */
[----:B------:R-:W-:-:S05]  /*2df60*/  IADD3 R2, R2, R3, RZ ;  /* 0x0000000302027210 */ /* 0x000fca0007ffe0ff */
[----:B------:R-:W-:-:S07]  /*2df70*/  IMAD.MOV.U32 R13, RZ, RZ, R2 ;  /* 0x000000ffff0d7224 */ /* 0x000fce00078e0002 */
[----:B------:R-:W-:Y:S05]  /*2df80*/  WARPSYNC.COLLECTIVE R15, `(.L_x_930) ;  /* 0x000000000f087348 */ /* 0x000fea0003c00000 */
[----:B------:R0:W1:Y:S02]  /*2df90*/  SHFL.UP P6, R14, R13, R12, R11 ;  /* 0x0400000c0d0e7389 */ /* 0x00006400000c000b */
[----:B01----:R-:W-:Y:S01]  /*2dfa0*/  ENDCOLLECTIVE ;  /* 0x000000000000791b */ /* 0x003fe20003800000 */
.L_x_930:
        /* <DEDUP_REMOVED lines=8> */
.L_x_931:
        /* <DEDUP_REMOVED lines=8> */
.L_x_932:
        /* <DEDUP_REMOVED lines=8> */
.L_x_933:
[----:B------:R-:W-:Y:S01]  /*2e130*/  IMAD.MOV.U32 R12, RZ, RZ, 0x1f ;  /* 0x0000001fff0c7424 */ /* 0x000fe200078e00ff */
[----:B------:R-:W-:Y:S01]  /*2e140*/  MOV R11, 0x1f ;  /* 0x0000001f000b7802 */ /* 0x000fe20000000f00 */
[----:B------:R-:W-:-:S05]  /*2e150*/  IMAD.MOV.U32 R3, RZ, RZ, R14 ;  /* 0x000000ffff037224 */ /* 0x000fca00078e000e */
[----:B------:R-:W-:-:S04]  /*2e160*/  SEL R3, R3, RZ, P3 ;  /* 0x000000ff03037207 */ /* 0x000fc80001800000 */
[----:B------:R-:W-:-:S05]  /*2e170*/  IADD3 R7, R2, R3, RZ ;  /* 0x0000000302077210 */ /* 0x000fca0007ffe0ff */
[----:B------:R-:W-:-:S07]  /*2e180*/  IMAD.MOV.U32 R13, RZ, RZ, R7 ;  /* 0x000000ffff0d7224 */ /* 0x000fce00078e0007 */
[----:B------:R-:W-:Y:S05]  /*2e190*/  WARPSYNC.COLLECTIVE R15, `(.L_x_934) ;  /* 0x000000000f087348 */ /* 0x000fea0003c00000 */
[----:B------:R0:W1:Y:S02]  /*2e1a0*/  SHFL.IDX P6, R14, R13, R12, R11 ;  /* 0x0000000c0d0e7389 */ /* 0x00006400000c000b */
[----:B01----:R-:W-:Y:S01]  /*2e1b0*/  ENDCOLLECTIVE ;  /* 0x000000000000791b */ /* 0x003fe20003800000 */
.L_x_934:
[----:B------:R-:W-:Y:S01]  /*2e1c0*/  IMAD.MOV.U32 R16, RZ, RZ, R14 ;  /* 0x000000ffff107224 */ /* 0x000fe200078e000e */
[----:B------:R-:W-:Y:S06]  /*2e1d0*/  BRA `(.L_x_935) ;  /* 0xffffffd000887947 */ /* 0x000fec000383ffff */
.L_x_843:
[----:B------:R-:W-:Y:S01]  /*2e1e0*/  BSSY B0, `(.L_x_936) ;  /* 0x0000006000007945 */ /* 0x000fe20003800000 */
[----:B------:R-:W-:Y:S01]  /*2e1f0*/  PLOP3.LUT P6, PT, P6, PT, PT, 0x8, 0x0 ;  /* 0x000000000000781c */ /* 0x000fe200037ce170 */
[----:B------:R-:W-:-:S12]  /*2e200*/  IMAD.MOV.U32 R15, RZ, RZ, -0x1 ;  /* 0xffffffffff0f7424 */ /* 0x000fd800078e00ff */
[----:B0-----:R-:W-:Y:S05]  /*2e210*/  WARPSYNC.COLLECTIVE R15, `(.L_x_937) ;  /* 0x000000000f087348 */ /* 0x001fea0003c00000 */
[----:B------:R-:W-:Y:S01]  /*2e220*/  VOTE.ANY R14, PT, P6 ;  /* 0x00000000000e7806 */ /* 0x000fe200030e0100 */
[----:B0-----:R-:W-:Y:S06]  /*2e230*/  ENDCOLLECTIVE ;  /* 0x000000000000791b */ /* 0x001fec0003800000 */
.L_x_937:
[----:B------:R-:W-:Y:S05]  /*2e240*/  BSYNC B0 ;  /* 0x0000000000007941 */ /* 0x000fea0003800000 */
.L_x_936:
[----:B------:R-:W-:Y:S01]  /*2e250*/  MOV R3, R14 ;  /* 0x0000000e00037202 */ /* 0x000fe20000000f00 */
[----:B------:R-:W-:Y:S01]  /*2e260*/  IMAD.MOV.U32 R13, RZ, RZ, R4 ;  /* 0x000000ffff0d7224 */ /* 0x000fe200078e0004 */
[----:B------:R-:W-:Y:S01]  /*2e270*/  MOV R11, 0x1f ;  /* 0x0000001f000b7802 */ /* 0x000fe20000000f00 */
[----:B------:R-:W-:Y:S01]  /*2e280*/  IMAD.MOV.U32 R15, RZ, RZ, -0x1 ;  /* 0xffffffffff0f7424 */ /* 0x000fe200078e00ff */
[----:B------:R-:W0:Y:S02]  /*2e290*/  POPC R0, R3 ;  /* 0x0000000300007309 */ /* 0x000e240000000000 */
[----:B0-----:R-:W-:-:S07]  /*2e2a0*/  IMAD.MOV.U32 R12, RZ, RZ, R0 ;  /* 0x000000ffff0c7224 */ /* 0x001fce00078e0000 */
[----:B------:R-:W-:Y:S05]  /*2e2b0*/  WARPSYNC.COLLECTIVE R15, `(.L_x_938) ;  /* 0x000000000f087348 */ /* 0x000fea0003c00000 */
[----:B------:R0:W1:Y:S02]  /*2e2c0*/  SHFL.IDX P6, R14, R13, R12, R11 ;  /* 0x0000000c0d0e7389 */ /* 0x00006400000c000b */
[----:B01----:R-:W-:Y:S01]  /*2e2d0*/  ENDCOLLECTIVE ;  /* 0x000000000000791b */ /* 0x003fe20003800000 */
.L_x_938:
[----:B------:R-:W-:Y:S01]  /*2e2e0*/  MOV R13, R6 ;  /* 0x00000006000d7202 */ /* 0x000fe20000000f00 */
[----:B------:R-:W-:-:S07]  /*2e2f0*/  IMAD.MOV.U32 R4, RZ, RZ, R14 ;  /* 0x000000ffff047224 */ /* 0x000fce00078e000e */
[----:B------:R-:W-:Y:S05]  /*2e300*/  WARPSYNC.COLLECTIVE R15, `(.L_x_939) ;  /* 0x000000000f087348 */ /* 0x000fea0003c00000 */
[----:B------:R0:W1:Y:S02]  /*2e310*/  SHFL.IDX P6, R14, R13, R12, R11 ;  /* 0x0000000c0d0e7389 */ /* 0x00006400000c000b */
[----:B01----:R-:W-:Y:S01]  /*2e320*/  ENDCOLLECTIVE ;  /* 0x000000000000791b */ /* 0x003fe20003800000 */
.L_x_939:
[----:B------:R-:W-:Y:S01]  /*2e330*/  IMAD.MOV.U32 R6, RZ, RZ, R14 ;  /* 0x000000ffff067224 */ /* 0x000fe200078e000e */
[----:B------:R-:W-:Y:S06]  /*2e340*/  BRA `(.L_x_940) ;  /* 0xffffffd000687947 */ /* 0x000fec000383ffff */
.L_x_845:
[----:B------:R-:W-:Y:S01]  /*2e350*/  BSSY B0, `(.L_x_941) ;  /* 0x0000007000007945 */ /* 0x000fe20003800000 */
[----:B------:R-:W-:Y:S01]  /*2e360*/  IMAD.MOV.U32 R13, RZ, RZ, R7 ;  /* 0x000000ffff0d7224 */ /* 0x000fe200078e0007 */
[----:B------:R-:W-:Y:S01]  /*2e370*/  MOV R11, 0x1f ;  /* 0x0000001f000b7802 */ /* 0x000fe20000000f00 */
[----:B------:R-:W-:-:S07]  /*2e380*/  IMAD.MOV.U32 R15, RZ, RZ, -0x1 ;  /* 0xffffffffff0f7424 */ /* 0x000fce00078e00ff */
[----:B0123--:R-:W-:Y:S05]  /*2e390*/  WARPSYNC.COLLECTIVE R15, `(.L_x_942) ;  /* 0x000000000f087348 */ /* 0x00ffea0003c00000 */
[----:B------:R4:W0:Y:S02]  /*2e3a0*/  SHFL.IDX P6, R14, R13, R12, R11 ;  /* 0x0000000c0d0e7389 */ /* 0x00082400000c000b */
[----:B01234-:R-:W-:Y:S01]  /*2e3b0*/  ENDCOLLECTIVE ;  /* 0x000000000000791b */ /* 0x01ffe20003800000 */
.L_x_942:
[----:B------:R-:W-:Y:S05]  /*2e3c0*/  BSYNC B0 ;  /* 0x0000000000007941 */ /* 0x000fea0003800000 */
.L_x_941:
[----:B------:R-:W-:Y:S01]  /*2e3d0*/  IMAD.MOV.U32 R7, RZ, RZ, R14 ;  /* 0x000000ffff077224 */ /* 0x000fe200078e000e */
[----:B------:R-:W-:Y:S06]  /*2e3e0*/  BRA `(.L_x_943) ;  /* 0xffffffd000587947 */ /* 0x000fec000383ffff */
.L_x_849:
[----:B0-----:R0:W1:Y:S02]  /*2e3f0*/  SYNCS.PHASECHK.TRANS64.TRYWAIT P0, [R0+URZ+0x38820], R3 ;  /* 0x03882003000075a7 */ /* 0x001064000800017f */
[----:B-1----:R-:W-:Y:S05]  /*2e400*/  @!P0 NANOSLEEP.SYNCS 0x989680 ;  /* 0x009896800000895d */ /* 0x002fea0003900000 */
[----:B------:R-:W1:Y:S02]  /*2e410*/  @!P0 SYNCS.PHASECHK.TRANS64 P0, [R0+URZ+0x38820], R3 ;  /* 0x03882003000085a7 */ /* 0x000e64000800007f */
[----:B-1----:R-:W-:Y:S05]  /*2e420*/  @!P0 BRA `(.L_x_849) ;  /* 0xfffffffc00f08947 */ /* 0x002fea000383ffff */
[----:B------:R-:W-:Y:S05]  /*2e430*/  BRA `(.L_x_944) ;  /* 0xffffffd400ec7947 */ /* 0x000fea000383ffff */
.L_x_850:
[----:B------:R-:W1:Y:S01]  /*2e440*/  S2R R2, SR_TID.X ;  /* 0x0000000000027919 */ /* 0x000e620000002100 */
[----:B------:R-:W-:Y:S01]  /*2e450*/  BSSY B0, `(.L_x_945) ;  /* 0x000000a000007945 */ /* 0x000fe20003800000 */
[----:B------:R-:W-:Y:S01]  /*2e460*/  IMAD.MOV.U32 R12, RZ, RZ, RZ ;  /* 0x000000ffff0c7224 */ /* 0x000fe200078e00ff */
[----:B------:R-:W-:Y:S01]  /*2e470*/  MOV R15, 0xffffffff ;  /* 0xffffffff000f7802 */ /* 0x000fe20000000f00 */
[----:B--2---:R-:W-:Y:S01]  /*2e480*/  IMAD.MOV.U32 R11, RZ, RZ, 0x1f ;  /* 0x0000001fff0b7424 */ /* 0x004fe200078e00ff */
[----:B-1----:R-:W-:-:S04]  /*2e490*/  SHF.R.U32.HI R2, RZ, 0x5, R2 ;  /* 0x00000005ff027819 */ /* 0x002fc80000011602 */
[----:B------:R-:W-:-:S04]  /*2e4a0*/  LOP3.LUT R2, R2, 0x3, RZ, 0xc0, !PT ;  /* 0x0000000302027812 */ /* 0x000fc800078ec0ff */
[----:B------:R-:W-:-:S07]  /*2e4b0*/  MOV R13, R2 ;  /* 0x00000002000d7202 */ /* 0x000fce0000000f00 */
[----:B0-----:R-:W-:Y:S05]  /*2e4c0*/  WARPSYNC.COLLECTIVE R15, `(.L_x_946) ;  /* 0x000000000f087348 */ /* 0x001fea0003c00000 */
[----:B------:R1:W2:Y:S02]  /*2e4d0*/  SHFL.IDX P6, R14, R13, R12, R11 ;  /* 0x0000000c0d0e7389 */ /* 0x0002a400000c000b */
[----:B012---:R-:W-:Y:S01]  /*2e4e0*/  ENDCOLLECTIVE ;  /* 0x000000000000791b */ /* 0x007fe20003800000 */
.L_x_946:
[----:B------:R-:W-:Y:S05]  /*2e4f0*/  BSYNC B0 ;  /* 0x0000000000007941 */ /* 0x000fea0003800000 */
.L_x_945:
[----:B------:R-:W-:Y:S05]  /*2e500*/  BRA `(.L_x_947) ;  /* 0xffffffd400d47947 */ /* 0x000fea000383ffff */
.L_x_851:
[----:B------:R-:W-:Y:S01]  /*2e510*/  BSSY B0, `(.L_x_948) ;  /* 0x0000006000007945 */ /* 0x000fe20003800000 */
[----:B------:R-:W-:-:S07]  /*2e520*/  IMAD.MOV.U32 R15, RZ, RZ, -0x1 ;  /* 0xffffffffff0f7424 */ /* 0x000fce00078e00ff */
[----:B012---:R-:W-:Y:S05]  /*2e530*/  WARPSYNC.COLLECTIVE R15, `(.L_x_949) ;  /* 0x000000000f0c7348 */ /* 0x007fea0003c00000 */
[----:B------:R-:W-:Y:S02]  /*2e540*/  ELECT P6, UR62, PT ;  /* 0x00000000003e782f */ /* 0x000fe400038c0000 */
[----:B------:R-:W-:Y:S01]  /*2e550*/  MOV R14, UR62 ;  /* 0x0000003e000e7c02 */ /* 0x000fe20008000f00 */
[----:B012---:R-:W-:Y:S10]  /*2e560*/  ENDCOLLECTIVE ;  /* 0x000000000000791b */ /* 0x007ff40003800000 */
.L_x_949:
[----:B------:R-:W-:Y:S05]  /*2e570*/  BSYNC B0 ;  /* 0x0000000000007941 */ /* 0x000fea0003800000 */
.L_x_948:
[----:B------:R-:W-:Y:S05]  /*2e580*/  BRA `(.L_x_950) ;  /* 0xffffffd400c87947 */ /* 0x000fea000383ffff */
.L_x_853:
[----:B0-----:R0:W1:Y:S02]  /*2e590*/  SYNCS.PHASECHK.TRANS64.TRYWAIT P0, [R6+URZ], R5 ;  /* 0x00000005060075a7 */ /* 0x001064000800017f */
[----:B-1----:R-:W-:Y:S05]  /*2e5a0*/  @!P0 NANOSLEEP.SYNCS 0x989680 ;  /* 0x009896800000895d */ /* 0x002fea0003900000 */
[----:B------:R-:W1:Y:S02]  /*2e5b0*/  @!P0 SYNCS.PHASECHK.TRANS64 P0, [R6+URZ], R5 ;  /* 0x00000005060085a7 */ /* 0x000e64000800007f */
[----:B-1----:R-:W-:Y:S05]  /*2e5c0*/  @!P0 BRA `(.L_x_853) ;  /* 0xfffffffc00f08947 */ /* 0x002fea000383ffff */
[----:B------:R-:W-:Y:S05]  /*2e5d0*/  BRA `(.L_x_951) ;  /* 0xffffffd800007947 */ /* 0x000fea000383ffff */
.L_x_854:
[----:B-1----:R1:W3:Y:S02]  /*2e5e0*/  SYNCS.PHASECHK.TRANS64.TRYWAIT P0, [R7+URZ], R2 ;  /* 0x00000002070075a7 */ /* 0x0022e4000800017f */
[----:B---3--:R-:W-:Y:S05]  /*2e5f0*/  @!P0 NANOSLEEP.SYNCS 0x989680 ;  /* 0x009896800000895d */ /* 0x008fea0003900000 */
[----:B------:R-:W3:Y:S02]  /*2e600*/  @!P0 SYNCS.PHASECHK.TRANS64 P0, [R7+URZ], R2 ;  /* 0x00000002070085a7 */ /* 0x000ee4000800007f */
[----:B---3--:R-:W-:Y:S05]  /*2e610*/  @!P0 BRA `(.L_x_854) ;  /* 0xfffffffc00f08947 */ /* 0x008fea000383ffff */
[----:B------:R-:W-:Y:S05]  /*2e620*/  BRA `(.L_x_952) ;  /* 0xffffffd400f47947 */ /* 0x000fea000383ffff */
.L_x_856:
[----:B---3--:R3:W4:Y:S02]  /*2e630*/  SYNCS.PHASECHK.TRANS64.TRYWAIT P0, [R4+URZ], R5 ;  /* 0x00000005040075a7 */ /* 0x008724000800017f */
[----:B----4-:R-:W-:Y:S05]  /*2e640*/  @!P0 NANOSLEEP.SYNCS 0x989680 ;  /* 0x009896800000895d */ /* 0x010fea0003900000 */
[----:B------:R-:W4:Y:S02]  /*2e650*/  @!P0 SYNCS.PHASECHK.TRANS64 P0, [R4+URZ], R5 ;  /* 0x00000005040085a7 */ /* 0x000f24000800007f */
[----:B----4-:R-:W-:Y:S05]  /*2e660*/  @!P0 BRA `(.L_x_856) ;  /* 0xfffffffc00f08947 */ /* 0x010fea000383ffff */
[----:B------:R-:W-:Y:S05]  /*2e670*/  BRA `(.L_x_953) ;  /* 0xffffffd400f87947 */ /* 0x000fea000383ffff */
.L_x_954:
        /* <DEDUP_REMOVED lines=16> */
.L_x_14841:


//--------------------- .text._ZN7cutlass13device_kernelIN5flash11enable_sm90INS1_16FlashAttnFwdSm90INS1_25CollectiveMainloopFwdSm90ILi2EN4cute5tupleIJNS5_1CILi1EEES8_S8_EEENS6_IJNS7_ILi128EEENS7_ILi64EEENS7_ILi256EEEEEELi256ENS_6half_tEfNS_4arch4Sm90ELb0ELb1ELb1ELb0ELb0ELb0ELb0ELb1ELb1ELb1ELb1ELb0EEENS1_21CollectiveEpilogueFwdINS6_IJSA_SC_SB_EEES9_SE_SG_Li256ELb0ELb1ELb1ELb0EEENS1_19SingleTileSchedulerILb0ELb1ELb1ELi128EEEEEEEEEvNT_6ParamsE --------------------------
	.section	.text._ZN7cutlass13device_kernelIN5flash11enable_sm90INS1_16FlashAttnFwdSm90INS1_25CollectiveMainloopFwdSm90ILi2EN4cute5tupleIJNS5_1CILi1EEES8_S8_EEENS6_IJNS7_ILi128EEENS7_ILi64EEENS7_ILi256EEEEEELi256ENS_6half_tEfNS_4arch4Sm90ELb0ELb1ELb1ELb0ELb0ELb0ELb0ELb1ELb1ELb1ELb1ELb0EEENS1_21CollectiveEpilogueFwdINS6_IJSA_SC_SB_EEES9_SE_SG_Li256ELb0ELb1ELb1ELb0EEENS1_19SingleTileSchedulerILb0ELb1ELb1ELi128EEEEEEEEEvNT_6ParamsE,"ax",@progbits
	.align	128
.text._ZN7cutlass13device_kernelIN5flash11enable_sm90INS1_16FlashAttnFwdSm90INS1_25CollectiveMainloopFwdSm90ILi2EN4cute5tupleIJNS5_1CILi1EEES8_S8_EEENS6_IJNS7_ILi128EEENS7_ILi64EEENS7_ILi256EEEEEELi256ENS_6half_tEfNS_4arch4Sm90ELb0ELb1ELb1ELb0ELb0ELb0ELb0ELb1ELb1ELb1ELb1ELb0EEENS1_21CollectiveEpilogueFwdINS6_IJSA_SC_SB_EEES9_SE_SG_Li256ELb0ELb1ELb1ELb0EEENS1_19SingleTileSchedulerILb0ELb1ELb1ELi128EEEEEEEEEvNT_6ParamsE:
        .type           _ZN7cutlass13device_kernelIN5flash11enable_sm90INS1_16FlashAttnFwdSm90INS1_25CollectiveMainloopFwdSm90ILi2EN4cute5tupleIJNS5_1CILi1EEES8_S8_EEENS6_IJNS7_ILi128EEENS7_ILi64EEENS7_ILi256EEEEEELi256ENS_6half_tEfNS_4arch4Sm90ELb0ELb1ELb1ELb0ELb0ELb0ELb0ELb1ELb1ELb1ELb1ELb0EEENS1_21CollectiveEpilogueFwdINS6_IJSA_SC_SB_EEES9_SE_SG_Li256ELb0ELb1ELb1ELb0EEENS1_19SingleTileSchedulerILb0ELb1ELb1ELi128EEEEEEEEEvNT_6ParamsE,@function
        .size           _ZN7cutlass13device_kernelIN5flash11enable_sm90INS1_16FlashAttnFwdSm90INS1_25CollectiveMainloopFwdSm90ILi2EN4cute5tupleIJNS5_1CILi1EEES8_S8_EEENS6_IJNS7_ILi128EEENS7_ILi64EEENS7_ILi256EEEEEELi256ENS_6half_tEfNS_4arch4Sm90ELb0ELb1ELb1ELb0ELb0ELb0ELb0ELb1ELb1ELb1ELb1ELb0EEENS1_21CollectiveEpilogueFwdINS6_IJSA_SC_SB_EEES9_SE_SG_Li256ELb0ELb1ELb1ELb0EEENS1_19SingleTileSchedulerILb0ELb1ELb1ELi128EEEEEEEEEvNT_6ParamsE,(.L_x_14842 - _ZN7cutlass13device_kernelIN5flash11enable_sm90INS1_16FlashAttnFwdSm90INS1_25CollectiveMainloopFwdSm90ILi2EN4cute5tupleIJNS5_1CILi1EEES8_S8_EEENS6_IJNS7_ILi128EEENS7_ILi64EEENS7_ILi256EEEEEELi256ENS_6half_tEfNS_4arch4Sm90ELb0ELb1ELb1ELb0ELb0ELb0ELb0ELb1ELb1ELb1ELb1ELb0EEENS1_21CollectiveEpilogueFwdINS6_IJSA_SC_SB_EEES9_SE_SG_Li256ELb0ELb1ELb1ELb0EEENS1_19SingleTileSchedulerILb0ELb1ELb1ELi128EEEEEEEEEvNT_6ParamsE)
        .other          _ZN7cutlass13device_kernelIN5flash11enable_sm90INS1_16FlashAttnFwdSm90INS1_25CollectiveMainloopFwdSm90ILi2EN4cute5tupleIJNS5_1CILi1EEES8_S8_EEENS6_IJNS7_ILi128EEENS7_ILi64EEENS7_ILi256EEEEEELi256ENS_6half_tEfNS_4arch4Sm90ELb0ELb1ELb1ELb0ELb0ELb0ELb0ELb1ELb1ELb1ELb1ELb0EEENS1_21CollectiveEpilogueFwdINS6_IJSA_SC_SB_EEES9_SE_SG_Li256ELb0ELb1ELb1ELb0EEENS1_19SingleTileSchedulerILb0ELb1ELb1ELi128EEEEEEEEEvNT_6ParamsE,@"STO_CUDA_ENTRY STV_DEFAULT"
_ZN7cutlass13device_kernelIN5flash11enable_sm90INS1_16FlashAttnFwdSm90INS1_25CollectiveMainloopFwdSm90ILi2EN4cute5tupleIJNS5_1CILi1EEES8_S8_EEENS6_IJNS7_ILi128EEENS7_ILi64EEENS7_ILi256EEEEEELi256ENS_6half_tEfNS_4arch4Sm90ELb0ELb1ELb1ELb0ELb0ELb0ELb0ELb1ELb1ELb1ELb1ELb0EEENS1_21CollectiveEpilogueFwdINS6_IJSA_SC_SB_EEES9_SE_SG_Li256ELb0ELb1ELb1ELb0EEENS1_19SingleTileSchedulerILb0ELb1ELb1ELi128EEEEEEEEEvNT_6ParamsE:
        /* <DEDUP_REMOVED lines=18> */
.L_x_956:
[----:B------:R-:W-:Y:S05]  /*0120*/  BSYNC B0 ;  /* 0x0000000000007941 */ /* 0x000fea0003800000 */
.L_x_955:
        /* <DEDUP_REMOVED lines=41> */
.L_x_957:
        /* <DEDUP_REMOVED lines=22> */
.L_x_958:
        /* <DEDUP_REMOVED lines=18> */
.L_x_959:
        /* <DEDUP_REMOVED lines=22> */
.L_x_960:
        /* <DEDUP_REMOVED lines=22> */
.L_x_961:
[----:B0-----:R-:W-:Y:S01]  /*0900*/  UMOV UR4, 0x1 ;  /* 0x0000000100047882 */ /* 0x001fe20000000000 */
[----:B------:R-:W-:Y:S01]  /*0910*/  PLOP3.LUT P0, PT, PT, PT, UP0, 0x80, 0x0 ;  /* 0x000000000000781c */ /* 0x000fe20003f0f008 */
[----:B------:R-:W-:Y:S01]  /*0920*/  USEL UR4, UR4, 0x2, !UP0 ;  /* 0x0000000204047887 */ /* 0x000fe2000c000000 */
[----:B------:R-:W-:Y:S01]  /*0930*/  NOP ;  /* 0x0000000000007918 */ /* 0x000fe20000000000 */
[----:B------:R-:W-:Y:S04]  /*0940*/  BSSY B6, `(.L_x_962) ;  /* 0x0001474000067945 */ /* 0x000fe80003800000 */
[----:B------:R-:W-:-:S05]  /*0950*/  IMAD.U32 R2, RZ, RZ, UR4 ;  /* 0x00000004ff027e24 */ /* 0x000fca000f8e00ff */
[----:B------:R0:W-:Y:S01]  /*0960*/  STL [R1+0xc], R2 ;  /* 0x00000c0201007387 */ /* 0x0001e20000100800 */
[----:B-12-4-:R-:W-:Y:S06]  /*0970*/  BAR.SYNC.DEFER_BLOCKING 0x0 ;  /* 0x0000000000007b1d */ /* 0x016fec0000010000 */
[----:B------:R-:W-:Y:S05]  /*0980*/  @!P0 BRA `(.L_x_963) ;  /* 0x000000f800908947 */ /* 0x000fea0003800000 */
.L_x_964:
[----:B------:R-:W-:-:S08]  /*0990*/  NOP ;  /* 0x0000000000007918 */ /* 0x000fd00000000000 */
[----:B------:R-:W1:Y:S02]  /*09a0*/  USETMAXREG.TRY_ALLOC.CTAPOOL UP0, 0xf0 ;  /* 0x000000f0000079c8 */ /* 0x000e640008000600 */
[----:B-1----:R-:W-:-:S13]  /*09b0*/  PLOP3.LUT P0, PT, PT, PT, UP0, 0x80, 0x0 ;  /* 0x000000000000781c */ /* 0x002fda0003f0f008 */
[----:B------:R-:W-:Y:S05]  /*09c0*/  @!P0 BRA `(.L_x_964) ;  /* 0xfffffffc00f08947 */ /* 0x000fea000383ffff */
[----:B------:R-:W1:Y:S01]  /*09d0*/  S2UR UR6, SR_CTAID.Y ;  /* 0x00000000000679c3 */ /* 0x000e620000002600 */
[----:B------:R-:W-:Y:S02]  /*09e0*/  ULDC UR7, c[0x0][0xc50] ;  /* 0x0003140000077ab9 */ /* 0x000fe40000000800 */
[----:B------:R-:W-:-:S05]  /*09f0*/  UISETP.NE.AND UP0, UPT, UR7, 0x1, UPT ;  /* 0x000000010700788c */ /* 0x000fca000bf05270 */
[----:B------:R-:W2:Y:S06]  /*0a00*/  S2UR UR8, SR_CTAID.Z ;  /* 0x00000000000879c3 */ /* 0x000eac0000002700 */
[----:B------:R-:W-:Y:S01]  /*0a10*/  @UP0 ULDC UR4, c[0x0][0xc54] ;  /* 0x0003150000040ab9 */ /* 0x000fe20000000800 */
[----:B------:R-:W-:Y:S01]  /*0a20*/  @UP0 ULDC UR9, c[0x0][0xc58] ;  /* 0x0003160000090ab9 */ /* 0x000fe20000000800 */
[----:B-1----:R-:W-:Y:S02]  /*0a30*/  UIMAD.WIDE.U32 UR4, UR6, UR4, URZ ;  /* 0x00000004060472a5 */ /* 0x002fe4000f8e003f */
[----:B------:R-:W-:-:S02]  /*0a40*/  UMOV UR10, UR6 ;  /* 0x00000006000a7c82 */ /* 0x000fc40008000000 */
[----:B------:R-:W-:Y:S01]  /*0a50*/  @UP0 USHF.R.U32.HI UR10, URZ, UR9, UR5 ;  /* 0x000000093f0a0299 */ /* 0x000fe20008011605 */
[----:B------:R-:W-:Y:S06]  /*0a60*/  BAR.ARV 0x8, 0x180 ;  /* 0x0206000000007b1d */ /* 0x000fec0000002000 */
[----:B------:R-:W-:Y:S01]  /*0a70*/  IMAD.U32 R0, RZ, RZ, UR10 ;  /* 0x0000000aff007e24 */ /* 0x000fe2000f8e00ff */
[----:B--2---:R-:W-:Y:S01]  /*0a80*/  ISETP.LE.AND P0, PT, RZ, UR8, PT ;  /* 0x00000008ff007c0c */ /* 0x004fe2000bf03270 */
[----:B------:R-:W-:-:S03]  /*0a90*/  UIADD3 UR4, -UR10, URZ, URZ ;  /* 0x0000003f0a047290 */ /* 0x000fc6000fffe13f */
[----:B------:R3:W-:Y:S01]  /*0aa0*/  STL [R1], R0 ;  /* 0x0000000001007387 */ /* 0x0007e20000100800 */
[----:B------:R-:W-:-:S08]  /*0ab0*/  UIMAD UR6, UR7, UR4, UR6 ;  /* 0x00000004070672a4 */ /* 0x000fd0000f8e0206 */
[----:B------:R-:W-:Y:S05]  /*0ac0*/  @!P0 BRA `(.L_x_965) ;  /* 0x00000144006c8947 */ /* 0x000fea0003800000 */
[----:B------:R-:W1:Y:S01]  /*0ad0*/  S2UR UR38, SR_CTAID.X ;  /* 0x00000000002679c3 */ /* 0x000e620000002500 */
[----:B------:R-:W-:Y:S01]  /*0ae0*/  ULDC UR7, c[0x0][0x448] ;  /* 0x0001120000077ab9 */ /* 0x000fe20000000800 */
[----:B------:R-:W-:Y:S01]  /*0af0*/  ULDC.64 UR4, c[0x0][0x418] ;  /* 0x0001060000047ab9 */ /* 0x000fe20000000a00 */
[----:B---3--:R-:W2:Y:S01]  /*0b00*/  S2R R0, SR_TID.X ;  /* 0x0000000000007919 */ /* 0x008ea20000002100 */
[----:B------:R-:W-:Y:S02]  /*0b10*/  UISETP.NE.AND UP1, UPT, UR7, 0x1, UPT ;  /* 0x000000010700788c */ /* 0x000fe4000bf25270 */
[----:B------:R-:W-:Y:S01]  /*0b20*/  UISETP.NE.U32.AND UP0, UPT, UR4, URZ, UPT ;  /* 0x0000003f0400728c */ /* 0x000fe2000bf05070 */
[----:B------:R-:W-:Y:S01]  /*0b30*/  ULDC UR7, c[0x0][0x424] ;  /* 0x0001090000077ab9 */ /* 0x000fe20000000800 */
[----:B------:R-:W-:Y:S02]  /*0b40*/  ULDC UR42, c[0x0][0x288] ;  /* 0x0000a200002a7ab9 */ /* 0x000fe40000000800 */
[----:B------:R-:W-:-:S02]  /*0b50*/  UISETP.NE.AND.EX UP0, UPT, UR5, URZ, UPT, UP0 ;  /* 0x0000003f0500728c */ /* 0x000fc4000bf05300 */
[----:B------:R-:W-:Y:S01]  /*0b60*/  UIADD3 UR10, -UR42, 0x1, URZ ;  /* 0x000000012a0a7890 */ /* 0x000fe2000fffe13f */
[----:B------:R-:W-:Y:S01]  /*0b70*/  ULDC.64 UR4, c[0x0][0x9e0] ;  /* 0x0002780000047ab9 */ /* 0x000fe20000000a00 */
[----:B------:R-:W-:Y:S02]  /*0b80*/  USEL UR12, UR7, 0x1, UP0 ;  /* 0x00000001070c7887 */ /* 0x000fe40008000000 */
[----:B------:R-:W-:Y:S01]  /*0b90*/  UISETP.GE.AND UP0, UPT, UR5, 0x1, UPT ;  /* 0x000000010500788c */ /* 0x000fe2000bf06270 */
[----:B------:R-:W-:Y:S01]  /*0ba0*/  @UP1 ULDC UR9, c[0x0][0x44c] ;  /* 0x0001130000091ab9 */ /* 0x000fe20000000800 */
[----:B------:R-:W-:Y:S01]  /*0bb0*/  ULDC UR13, c[0x0][0x2f0] ;  /* 0x0000bc00000d7ab9 */ /* 0x000fe20000000800 */
[----:B------:R-:W-:Y:S01]  /*0bc0*/  @UP1 ULDC UR11, c[0x0][0x450] ;  /* 0x00011400000b1ab9 */ /* 0x000fe20000000800 */
[----:B------:R-:W-:Y:S02]  /*0bd0*/  UIMAD UR10, UR12, UR13, UR10 ;  /* 0x0000000d0c0a72a4 */ /* 0x000fe4000f8e020a */
[----:B------:R-:W-:Y:S01]  /*0be0*/  PLOP3.LUT P1, PT, PT, PT, UP0, 0x80, 0x0 ;  /* 0x000000000000781c */ /* 0x000fe20003f2f008 */
[----:B-1----:R-:W-:Y:S01]  /*0bf0*/  USHF.L.U32 UR38, UR38, 0x7, URZ ;  /* 0x0000000726267899 */ /* 0x002fe2000800063f */
[----:B------:R-:W-:-:S03]  /*0c00*/  IMAD.U32 R17, RZ, RZ, UR12 ;  /* 0x0000000cff117e24 */ /* 0x000fc6000f8e00ff */
[----:B------:R-:W-:Y:S02]  /*0c10*/  @UP1 UIADD3 UR8, UR38, 0x7f, URZ ;  /* 0x0000007f26081890 */ /* 0x000fe4000fffe03f */
[----:B------:R-:W-:Y:S02]  /*0c20*/  UIADD3 UR7, UR38, 0x7f, URZ ;  /* 0x0000007f26077890 */ /* 0x000fe4000fffe03f */
[----:B------:R-:W-:Y:S01]  /*0c30*/  UIMAD.WIDE.U32 UR8, UR8, UR9, URZ ;  /* 0x00000009080872a5 */ /* 0x000fe2000f8e003f */
[----:B--2---:R-:W-:-:S03]  /*0c40*/  VIADD R18, R0, 0xffffff80 ;  /* 0xffffff8000127836 */ /* 0x004fc60000000000 */
[----:B------:R-:W-:-:S04]  /*0c50*/  @UP1 USHF.R.U32.HI UR7, URZ, UR11, UR9 ;  /* 0x0000000b3f071299 */ /* 0x000fc80008011609 */
[----:B------:R-:W-:-:S04]  /*0c60*/  UIADD3 UR10, UR10, UR7, URZ ;  /* 0x000000070a0a7290 */ /* 0x000fc8000fffe03f */
[----:B------:R-:W-:Y:S01]  /*0c70*/  UIADD3 UR4, UR10, UR4, URZ ;  /* 0x000000040a047290 */ /* 0x000fe2000fffe03f */
[----:B------:R-:W-:Y:S11]  /*0c80*/  @!P1 BRA `(.L_x_966) ;  /* 0x0000000000449947 */ /* 0x000ff60003800000 */
[----:B------:R-:W-:Y:S01]  /*0c90*/  ISETP.LT.AND P0, PT, RZ, UR10, PT ;  /* 0x0000000aff007c0c */ /* 0x000fe2000bf01270 */
[----:B------:R-:W-:-:S12]  /*0ca0*/  UIADD3 UR7, UR10, -0x1, URZ ;  /* 0xffffffff0a077890 */ /* 0x000fd8000fffe03f */
[----:B------:R-:W-:Y:S05]  /*0cb0*/  @P0 BRA `(.L_x_967) ;  /* 0x00000000001c0947 */ /* 0x000fea0003800000 */
[----:B------:R-:W-:Y:S02]  /*0cc0*/  UISETP.NE.AND UP0, UPT, UR5, 0x1, UPT ;  /* 0x000000010500788c */ /* 0x000fe4000bf05270 */
[----:B------:R-:W-:-:S09]  /*0cd0*/  UIADD3 UR7, -UR10, URZ, URZ ;  /* 0x0000003f0a077290 */ /* 0x000fd2000fffe13f */
[----:B------:R-:W-:Y:S02]  /*0ce0*/  @UP0 ULDC.64 UR10, c[0x0][0x9e8] ;  /* 0x00027a00000a0ab9 */ /* 0x000fe40000000a00 */
[----:B------:R-:W-:-:S04]  /*0cf0*/  UIMAD.WIDE.U32 UR8, UR7, UR10, URZ ;  /* 0x0000000a070872a5 */ /* 0x000fc8000f8e003f */
[----:B------:R-:W-:-:S04]  /*0d00*/  @UP0 USHF.R.U32.HI UR7, URZ, UR11, UR9 ;  /* 0x0000000b3f070299 */ /* 0x000fc80008011609 */
[----:B------:R-:W-:Y:S01]  /*0d10*/  ULOP3.LUT UR7, URZ, UR7, URZ, 0x33, !UPT ;  /* 0x000000073f077292 */ /* 0x000fe2000f8e333f */
[----:B------:R-:W-:Y:S11]  /*0d20*/  BRA `(.L_x_968) ;  /* 0x0000000000107947 */ /* 0x000ff60003800000 */
.L_x_967:
[----:B------:R-:W-:-:S11]  /*0d30*/  UISETP.NE.AND UP0, UPT, UR5, 0x1, UPT ;  /* 0x000000010500788c */ /* 0x000fd6000bf05270 */
[----:B------:R-:W-:Y:S02]  /*0d40*/  @UP0 ULDC.64 UR10, c[0x0][0x9e8] ;  /* 0x00027a00000a0ab9 */ /* 0x000fe40000000a00 */
[----:B------:R-:W-:-:S04]  /*0d50*/  UIMAD.WIDE.U32 UR8, UR7, UR10, URZ ;  /* 0x0000000a070872a5 */ /* 0x000fc8000f8e003f */
[----:B------:R-:W-:-:S12]  /*0d60*/  @UP0 USHF.R.U32.HI UR7, URZ, UR11, UR9 ;  /* 0x0000000b3f070299 */ /* 0x000fd80008011609 */
.L_x_968:
[----:B------:R-:W-:-:S04]  /*0d70*/  UIMAD UR7, UR7, UR5, UR5 ;  /* 0x00000005070772a4 */ /* 0x000fc8000f8e0205 */
[----:B------:R-:W-:-:S04]  /*0d80*/  UISETP.LT.AND UP0, UPT, UR4, UR7, UPT ;  /* 0x000000070400728c */ /* 0x000fc8000bf01270 */
[----:B------:R-:W-:-:S12]  /*0d90*/  USEL UR4, UR4, UR7, UP0 ;  /* 0x0000000704047287 */ /* 0x000fd80008000000 */
.L_x_966:
[----:B------:R-:W-:Y:S01]  /*0da0*/  R2UR UR15, R17 ;  /* 0x00000000110f72ca */ /* 0x000fe200000e0000 */
[----:B------:R-:W-:Y:S01]  /*0db0*/  UIADD3 UR10, UR4, 0x3f, URZ ;  /* 0x0000003f040a7890 */ /* 0x000fe2000fffe03f */
[----:B------:R-:W-:Y:S01]  /*0dc0*/  @UP1 ULDC UR8, c[0x0][0x44c] ;  /* 0x0001130000081ab9 */ /* 0x000fe20000000800 */
[----:B------:R-:W-:Y:S02]  /*0dd0*/  @UP1 ULDC UR14, c[0x0][0x450] ;  /* 0x00011400000e1ab9 */ /* 0x000fe40000000800 */
[----:B------:R-:W-:Y:S02]  /*0de0*/  USHF.R.S32.HI UR11, URZ, 0x1f, UR10 ;  /* 0x0000001f3f0b7899 */ /* 0x000fe4000801140a */
[----:B------:R-:W-:Y:S02]  /*0df0*/  UIMAD.WIDE.U32 UR8, UR38, UR8, URZ ;  /* 0x00000008260872a5 */ /* 0x000fe4000f8e003f */
[----:B------:R-:W-:Y:S01]  /*0e00*/  ULEA.HI UR11, UR11, UR10, URZ, 0x6 ;  /* 0x0000000a0b0b7291 */ /* 0x000fe2000f8f303f */
[----:B------:R-:W-:Y:S01]  /*0e10*/  UMOV UR12, UR38 ;  /* 0x00000026000c7c82 */ /* 0x000fe20008000000 */
[----:B------:R-:W-:-:S02]  /*0e20*/  @UP1 USHF.R.U32.HI UR12, URZ, UR14, UR9 ;  /* 0x0000000e3f0c1299 */ /* 0x000fc40008011609 */
[----:B------:R-:W-:Y:S02]  /*0e30*/  UIMAD UR7, UR15, UR13, 0x3f ;  /* 0x0000003f0f0774a4 */ /* 0x000fe4000f8e020d */
[----:B------:R-:W-:Y:S02]  /*0e40*/  USHF.R.S32.HI UR11, URZ, 0x6, UR11 ;  /* 0x000000063f0b7899 */ /* 0x000fe4000801140b */
[----:B------:R-:W-:Y:S02]  /*0e50*/  USHF.R.S32.HI UR4, URZ, 0x1f, UR7 ;  /* 0x0000001f3f047899 */ /* 0x000fe40008011407 */
[----:B------:R-:W-:Y:S02]  /*0e60*/  UIMAD UR42, UR15, UR13, -UR42 ;  /* 0x0000000d0f2a72a4 */ /* 0x000fe4000f8e0a2a */
[----:B------:R-:W-:Y:S02]  /*0e70*/  ULEA.HI UR4, UR4, UR7, URZ, 0x6 ;  /* 0x0000000704047291 */ /* 0x000fe4000f8f303f */
[----:B------:R-:W-:-:S02]  /*0e80*/  UIADD3 UR7, UR42, UR12, URZ ;  /* 0x0000000c2a077290 */ /* 0x000fc4000fffe03f */
[----:B------:R-:W-:Y:S01]  /*0e90*/  USHF.R.S32.HI UR4, URZ, 0x6, UR4 ;  /* 0x000000063f047899 */ /* 0x000fe20008011404 */
[----:B------:R-:W-:-:S03]  /*0ea0*/  ULDC UR8, c[0x0][0x9dc] ;  /* 0x0002770000087ab9 */ /* 0x000fc60000000800 */
[----:B------:R-:W-:-:S04]  /*0eb0*/  UISETP.LT.AND UP0, UPT, UR4, UR11, UPT ;  /* 0x0000000b0400728c */ /* 0x000fc8000bf01270 */
[----:B------:R-:W-:Y:S02]  /*0ec0*/  USEL UR11, UR4, UR11, UP0 ;  /* 0x0000000b040b7287 */ /* 0x000fe40008000000 */
[----:B------:R-:W-:Y:S01]  /*0ed0*/  UIADD3 UR4, UR7, -UR8, URZ ;  /* 0x8000000807047290 */ /* 0x000fe2000fffe03f */
[----:B------:R-:W-:Y:S11]  /*0ee0*/  @!P1 BRA `(.L_x_969) ;  /* 0x0000000000449947 */ /* 0x000ff60003800000 */
[----:B------:R-:W-:-:S06]  /*0ef0*/  UISETP.GT.AND UP0, UPT, UR7, -0x1, UPT ;  /* 0xffffffff0700788c */ /* 0x000fcc000bf04270 */
[----:B------:R-:W-:-:S13]  /*0f00*/  PLOP3.LUT P0, PT, PT, PT, UP0, 0x80, 0x0 ;  /* 0x000000000000781c */ /* 0x000fda0003f0f008 */
[----:B------:R-:W-:Y:S05]  /*0f10*/  @P0 BRA `(.L_x_970) ;  /* 0x00000000001c0947 */ /* 0x000fea0003800000 */
[----:B------:R-:W-:Y:S02]  /*0f20*/  UISETP.NE.AND UP0, UPT, UR5, 0x1, UPT ;  /* 0x000000010500788c */ /* 0x000fe4000bf05270 */
[----:B------:R-:W-:-:S09]  /*0f30*/  ULOP3.LUT UR7, URZ, UR7, URZ, 0x33, !UPT ;  /* 0x000000073f077292 */ /* 0x000fd2000f8e333f */
[----:B------:R-:W-:Y:S02]  /*0f40*/  @UP0 ULDC.64 UR12, c[0x0][0x9e8] ;  /* 0x00027a00000c0ab9 */ /* 0x000fe40000000a00 */
[----:B------:R-:W-:-:S04]  /*0f50*/  UIMAD.WIDE.U32 UR8, UR7, UR12, URZ ;  /* 0x0000000c070872a5 */ /* 0x000fc8000f8e003f */
[----:B------:R-:W-:-:S04]  /*0f60*/  @UP0 USHF.R.U32.HI UR7, URZ, UR13, UR9 ;  /* 0x0000000d3f070299 */ /* 0x000fc80008011609 */
[----:B------:R-:W-:Y:S01]  /*0f70*/  ULOP3.LUT UR7, URZ, UR7, URZ, 0x33, !UPT ;  /* 0x000000073f077292 */ /* 0x000fe2000f8e333f */
[----:B------:R-:W-:Y:S11]  /*0f80*/  BRA `(.L_x_971) ;  /* 0x0000000000107947 */ /* 0x000ff60003800000 */
.L_x_970:
[----:B------:R-:W-:-:S11]  /*0f90*/  UISETP.NE.AND UP0, UPT, UR5, 0x1, UPT ;  /* 0x000000010500788c */ /* 0x000fd6000bf05270 */
[----:B------:R-:W-:Y:S02]  /*0fa0*/  @UP0 ULDC.64 UR12, c[0x0][0x9e8] ;  /* 0x00027a00000c0ab9 */ /* 0x000fe40000000a00 */
[----:B------:R-:W-:-:S04]  /*0fb0*/  UIMAD.WIDE.U32 UR8, UR7, UR12, URZ ;  /* 0x0000000c070872a5 */ /* 0x000fc8000f8e003f */
[----:B------:R-:W-:-:S12]  /*0fc0*/  @UP0 USHF.R.U32.HI UR7, URZ, UR13, UR9 ;  /* 0x0000000d3f070299 */ /* 0x000fd80008011609 */
.L_x_971:
[----:B------:R-:W-:-:S04]  /*0fd0*/  UIMAD UR5, UR7, UR5, URZ ;  /* 0x00000005070572a4 */ /* 0x000fc8000f8e023f */
[----:B------:R-:W-:-:S04]  /*0fe0*/  UISETP.LT.AND UP0, UPT, UR4, UR5, UPT ;  /* 0x000000050400728c */ /* 0x000fc8000bf01270 */
[----:B------:R-:W-:-:S12]  /*0ff0*/  USEL UR4, UR4, UR5, !UP0 ;  /* 0x0000000504047287 */ /* 0x000fd8000c000000 */
.L_x_969:
[----:B------:R-:W-:Y:S02]  /*1000*/  USHF.R.S32.HI UR5, URZ, 0x1f, UR4 ;  /* 0x0000001f3f057899 */ /* 0x000fe40008011404 */
[----:B------:R-:W-:Y:S02]  /*1010*/  USHF.R.U32.HI UR12, URZ, 0x10, UR6 ;  /* 0x000000103f0c7899 */ /* 0x000fe40008011606 */
[----:B------:R-:W-:Y:S02]  /*1020*/  ULEA.HI UR5, UR5, UR4, URZ, 0x6 ;  /* 0x0000000405057291 */ /* 0x000fe4000f8f303f */
[----:B------:R-:W-:Y:S02]  /*1030*/  ULOP3.LUT UR7, UR6, 0xffff, URZ, 0xc0, !UPT ;  /* 0x0000ffff06077892 */ /* 0x000fe4000f8ec03f */
[----:B------:R-:W-:Y:S01]  /*1040*/  USHF.R.S32.HI UR5, URZ, 0x6, UR5 ;  /* 0x000000063f057899 */ /* 0x000fe20008011405 */
[----:B------:R-:W-:-:S03]  /*1050*/  UMOV UR4, URZ ;  /* 0x0000003f00047c82 */ /* 0x000fc60008000000 */
[----:B------:R-:W-:-:S04]  /*1060*/  UISETP.LT.AND UP0, UPT, URZ, UR5, UPT ;  /* 0x000000053f00728c */ /* 0x000fc8000bf01270 */
[----:B------:R-:W-:Y:S02]  /*1070*/  USEL UR10, URZ, UR5, !UP0 ;  /* 0x000000053f0a7287 */ /* 0x000fe4000c000000 */
[----:B------:R-:W-:Y:S02]  /*1080*/  UISETP.NE.AND UP0, UPT, UR12, URZ, UPT ;  /* 0x0000003f0c00728c */ /* 0x000fe4000bf05270 */
[----:B------:R-:W-:-:S06]  /*1090*/  UISETP.GT.AND UP1, UPT, UR11, UR10, UPT ;  /* 0x0000000a0b00728c */ /* 0x000fcc000bf24270 */
[----:B------:R-:W-:-:S03]  /*10a0*/  PLOP3.LUT P0, PT, PT, PT, UP1, 0x80, 0x0 ;  /* 0x000000000000781c */ /* 0x000fc60003f0f018 */
[----:B------:R-:W-:-:S10]  /*10b0*/  @!UP0 ULDC UR12, c[0x0][0x9f0] ;  /* 0x00027c00000c8ab9 */ /* 0x000fd40000000800 */
[----:B------:R-:W-:Y:S05]  /*10c0*/  @!P0 BRA `(.L_x_972) ;  /* 0x0000000000888947 */ /* 0x000fea0003800000 */
[----:B------:R-:W-:Y:S01]  /*10d0*/  MOV R3, UR12 ;  /* 0x0000000c00037c02 */ /* 0x000fe20008000f00 */
[----:B------:R-:W-:-:S03]  /*10e0*/  UIADD3 UR4, UR12, -0x1, UR11 ;  /* 0xffffffff0c047890 */ /* 0x000fc6000fffe00b */
[-C--:B------:R-:W-:Y:S01]  /*10f0*/  IABS R0, R3.reuse ;  /* 0x0000000300007213 */ /* 0x080fe20000000000 */
[----:B------:R-:W-:Y:S01]  /*1100*/  UIADD3 UR6, -UR10, UR4, URZ ;  /* 0x000000040a067290 */ /* 0x000fe2000fffe13f */
[----:B------:R-:W-:Y:S02]  /*1110*/  IABS R5, R3 ;  /* 0x0000000300057213 */ /* 0x000fe40000000000 */
[----:B------:R-:W-:Y:S01]  /*1120*/  R2UR UR13, R0 ;  /* 0x00000000000d72ca */ /* 0x000fe200000e0000 */
[----:B------:R-:W-:Y:S02]  /*1130*/  UMOV UR4, URZ ;  /* 0x0000003f00047c82 */ /* 0x000fe40008000000 */
[----:B------:R-:W-:Y:S01]  /*1140*/  IMAD.U32 R4, RZ, RZ, UR6 ;  /* 0x00000006ff047e24 */ /* 0x000fe2000f8e00ff */
[----:B------:R-:W-:-:S04]  /*1150*/  ULOP3.LUT UR6, UR6, UR12, URZ, 0x3c, !UPT ;  /* 0x0000000c06067292 */ /* 0x000fc8000f8e3c3f */
[----:B------:R-:W-:-:S05]  /*1160*/  IABS R4, R4 ;  /* 0x0000000400047213 */ /* 0x000fca0000000000 */
[----:B------:R-:W1:Y:S01]  /*1170*/  I2F.RP R0, UR13 ;  /* 0x0000000d00007d06 */ /* 0x000e620008209400 */
[----:B------:R-:W-:-:S05]  /*1180*/  IMAD.MOV.U32 R3, RZ, RZ, R4 ;  /* 0x000000ffff037224 */ /* 0x000fca00078e0004 */
[----:B------:R-:W-:Y:S02]  /*1190*/  R2UR UR9, R3 ;  /* 0x00000000030972ca */ /* 0x000fe400000e0000 */
[----:B-1----:R-:W0:Y:S02]  /*11a0*/  MUFU.RCP R0, R0 ;  /* 0x0000000000007308 */ /* 0x002e240000001000 */
[----:B0-----:R-:W-:Y:S02]  /*11b0*/  VIADD R2, R0, 0xffffffe ;  /* 0x0ffffffe00027836 */ /* 0x001fe40000000000 */
        /* <DEDUP_REMOVED lines=19> */
.L_x_972:
[----:B------:R-:W-:Y:S01]  /*12f0*/  UIMAD UR5, UR7, UR4, UR10 ;  /* 0x00000004070572a4 */ /* 0x000fe2000f8e020a */
[----:B------:R-:W-:Y:S01]  /*1300*/  IMAD.U32 R0, RZ, RZ, UR11 ;  /* 0x0000000bff007e24 */ /* 0x000fe2000f8e00ff */
[----:B------:R-:W-:Y:S01]  /*1310*/  MOV R3, UR4 ;  /* 0x0000000400037c02 */ /* 0x000fe20008000f00 */
[----:B0-----:R-:W-:Y:S01]  /*1320*/  IMAD.MOV.U32 R2, RZ, RZ, RZ ;  /* 0x000000ffff027224 */ /* 0x001fe200078e00ff */
[----:B------:R-:W-:Y:S02]  /*1330*/  PLOP3.LUT P0, PT, PT, PT, PT, 0x80, 0x0 ;  /* 0x000000000000781c */ /* 0x000fe40003f0f070 */
[----:B------:R-:W-:Y:S02]  /*1340*/  CS2R R150, SRZ ;  /* 0x0000000000967805 */ /* 0x000fe4000001ff00 */
[----:B------:R-:W-:Y:S01]  /*1350*/  VIADDMNMX R0, R3, UR5, R0, PT ;  /* 0x0000000503007c46 */ /* 0x000fe2000b800100 */
[----:B------:R-:W-:Y:S01]  /*1360*/  IMAD.U32 R22, RZ, RZ, UR5 ;  /* 0x00000005ff167e24 */ /* 0x000fe2000f8e00ff */
[----:B------:R-:W-:-:S02]  /*1370*/  CS2R R148, SRZ ;  /* 0x0000000000947805 */ /* 0x000fc4000001ff00 */
[----:B------:R-:W-:Y:S02]  /*1380*/  CS2R R146, SRZ ;  /* 0x0000000000927805 */ /* 0x000fe4000001ff00 */
[----:B------:R-:W-:Y:S01]  /*1390*/  R2UR UR39, R0 ;  /* 0x00000000002772ca */ /* 0x000fe200000e0000 */
[----:B------:R-:W-:Y:S01]  /*13a0*/  IMAD.MOV.U32 R0, RZ, RZ, RZ ;  /* 0x000000ffff007224 */ /* 0x000fe200078e00ff */
        /* <DEDUP_REMOVED lines=10> */
[----:B------:R-:W-:Y:S01]  /*1450*/  CS2R R124, SRZ ;  /* 0x00000000007c7805 */ /* 0x000fe2000001ff00 */
[----:B------:R-:W-:Y:S01]  /*1460*/  UISETP.GT.AND UP0, UPT, UR39, UR5, UPT ;  /* 0x000000052700728c */ /* 0x000fe2000bf04270 */
[----:B------:R-:W-:Y:S02]  /*1470*/  CS2R R122, SRZ ;  /* 0x00000000007a7805 */ /* 0x000fe4000001ff00 */
[----:B------:R-:W-:Y:S02]  /*1480*/  CS2R R120, SRZ ;  /* 0x0000000000787805 */ /* 0x000fe4000001ff00 */
[----:B------:R-:W-:Y:S02]  /*1490*/  CS2R R118, SRZ ;  /* 0x0000000000767805 */ /* 0x000fe4000001ff00 */
[----:B------:R-:W-:Y:S02]  /*14a0*/  CS2R R116, SRZ ;  /* 0x0000000000747805 */ /* 0x000fe4000001ff00 */
[----:B------:R-:W-:-:S02]  /*14b0*/  CS2R R114, SRZ ;  /* 0x0000000000727805 */ /* 0x000fc4000001ff00 */
[----:B------:R-:W-:Y:S02]  /*14c0*/  PLOP3.LUT P1, PT, PT, PT, UP0, 0x80, 0x0 ;  /* 0x000000000000781c */ /* 0x000fe40003f2f008 */
        /* <DEDUP_REMOVED lines=45> */
[----:B------:R-:W-:Y:S06]  /*17a0*/  @!P1 BRA `(.L_x_973) ;  /* 0x000000c400a49947 */ /* 0x000fec0003800000 */
[----:B------:R-:W-:Y:S01]  /*17b0*/  SHF.R.S32.HI R19, RZ, 0x1f, R18 ;  /* 0x0000001fff137819 */ /* 0x000fe20000011412 */
[----:B------:R-:W0:Y:S01]  /*17c0*/  S2UR UR7, SR_CgaCtaId ;  /* 0x00000000000779c3 */ /* 0x000e220000008800 */
[----:B------:R-:W-:Y:S02]  /*17d0*/  UMOV UR6, 0x400 ;  /* 0x0000040000067882 */ /* 0x000fe40000000000 */
[----:B------:R-:W-:-:S04]  /*17e0*/  LEA.HI R23, R19, R18, RZ, 0x7 ;  /* 0x0000001213177211 */ /* 0x000fc800078f38ff */
[----:B------:R-:W-:-:S05]  /*17f0*/  SHF.R.S32.HI R56, RZ, 0x7, R23 ;  /* 0x00000007ff387819 */ /* 0x000fca0000011417 */
[----:B------:R-:W1:Y:S01]  /*1800*/  SHFL.IDX PT, R0, R56, RZ, 0x1f ;  /* 0x00001fff38007589 */ /* 0x000e6200000e0000 */
[----:B0-----:R-:W-:-:S04]  /*1810*/  ULEA UR8, UR7, UR6, 0x18 ;  /* 0x0000000607087291 */ /* 0x001fc8000f8ec03f */
[----:B------:R-:W-:Y:S02]  /*1820*/  UIADD3 UR6, UR8, 0x10400, URZ ;  /* 0x0001040008067890 */ /* 0x000fe4000fffe03f */
[----:B------:R-:W-:Y:S02]  /*1830*/  IMAD.U32 R16, RZ, RZ, UR8 ;  /* 0x00000008ff107e24 */ /* 0x000fe4000f8e00ff */
        /* <DEDUP_REMOVED lines=15> */
[----:B------:R-:W-:Y:S01]  /*1930*/  MOV R5, UR5 ;  /* 0x0000000500057c02 */ /* 0x000fe20008000f00 */
[----:B------:R-:W-:Y:S01]  /*1940*/  ULDC.64 UR4, c[0x4][0x1c0] ;  /* 0x0100700000047ab9 */ /* 0x000fe20000000a00 */
        /* <DEDUP_REMOVED lines=9> */
.L_x_974:
[----:B------:R-:W-:Y:S02]  /*19e0*/  R2UR UR4, R16 ;  /* 0x00000000100472ca */ /* 0x000fe400000e0000 */
[----:B------:R-:W-:-:S11]  /*19f0*/  SHF.L.U32 R0, RZ, 0x1f, RZ ;  /* 0x0000001fff007819 */ /* 0x000fd600000006ff */
[----:B------:R-:W0:Y:S02]  /*1a00*/  SYNCS.PHASECHK.TRANS64.TRYWAIT P0, [UR4+0x30800], R0 ;  /* 0x03080000ff0075a7 */ /* 0x000e240008000144 */
[----:B0-----:R-:W-:Y:S05]  /*1a10*/  @!P0 BRA `(.L_x_975) ;  /* 0x0000013400a08947 */ /* 0x001fea0003800000 */
.L_x_1149:
[----:B------:R-:W2:Y:S02]  /*1a20*/  LDL R2, [R1+0xc] ;  /* 0x00000c0001027983 */ /* 0x000ea40000100800 */
[----:B--2---:R-:W-:-:S13]  /*1a30*/  R2UR UR4, R2 ;  /* 0x00000000020472ca */ /* 0x004fda00000e0000 */
[----:B------:R-:W-:-:S06]  /*1a40*/  ULOP3.LUT UR4, UR4, 0x1, URZ, 0xfc, !UPT ;  /* 0x0000000104047892 */ /* 0x000fcc000f8efc3f */
[----:B------:R-:W-:-:S05]  /*1a50*/  IMAD.U32 R2, RZ, RZ, UR4 ;  /* 0x00000004ff027e24 */ /* 0x000fca000f8e00ff */
[----:B------:R-:W-:-:S13]  /*1a60*/  ISETP.NE.AND P4, PT, R2, 0x3, PT ;  /* 0x000000030200780c */ /* 0x000fda0003f85270 */
[----:B------:R-:W-:Y:S05]  /*1a70*/  @!P4 BRA `(.L_x_976) ;  /* 0x000000000004c947 */ /* 0x000fea0003800000 */
[----:B------:R-:W-:Y:S01]  /*1a80*/  BPT.TRAP 0x1 ;  /* 0x000000040000795c */ /* 0x000fe20000300000 */
.L_x_976:
[----:B------:R-:W-:-:S13]  /*1a90*/  R2UR UR4, R16 ;  /* 0x00000000100472ca */ /* 0x000fda00000e0000 */
[----:B------:R1:W2:Y:S01]  /*1aa0*/  SYNCS.PHASECHK.TRANS64.TRYWAIT P0, [UR4+0x30830], R0 ;  /* 0x03083000ff0075a7 */ /* 0x0002a20008000144 */
[----:B------:R-:W-:Y:S05]  /*1ab0*/  @!P4 BRA `(.L_x_977) ;  /* 0x000000000004c947 */ /* 0x000fea0003800000 */
[----:B------:R-:W-:Y:S01]  /*1ac0*/  BPT.TRAP 0x1 ;  /* 0x000000040000795c */ /* 0x000fe20000300000 */
.L_x_977:
[----:B------:R-:W3:Y:S01]  /*1ad0*/  S2R R2, SR_TID.X ;  /* 0x0000000000027919 */ /* 0x000ee20000002100 */
[----:B------:R-:W-:-:S05]  /*1ae0*/  IMAD.U32 R6, RZ, RZ, UR36 ;  /* 0x00000024ff067e24 */ /* 0x000fca000f8e00ff */
[----:B------:R-:W-:Y:S02]  /*1af0*/  LOP3.LUT R6, R6, 0x10000, RZ, 0xfc, !PT ;  /* 0x0001000006067812 */ /* 0x000fe400078efcff */
[----:B---3--:R-:W-:-:S04]  /*1b00*/  LOP3.LUT R2, R2, 0x7f, RZ, 0xc0, !PT ;  /* 0x0000007f02027812 */ /* 0x008fc800078ec0ff */
[----:B------:R-:W-:Y:S01]  /*1b10*/  ISETP.NE.AND P5, PT, R2, RZ, PT ;  /* 0x000000ff0200720c */ /* 0x000fe20003fa5270 */
[----:B--2---:R-:W-:-:S12]  /*1b20*/  @P0 BRA `(.L_x_978) ;  /* 0x00000000000c0947 */ /* 0x004fd80003800000 */
[----:B------:R-:W-:-:S13]  /*1b30*/  R2UR UR4, R16 ;  /* 0x00000000100472ca */ /* 0x000fda00000e0000 */
[----:B------:R-:W2:Y:S02]  /*1b40*/  SYNCS.PHASECHK.TRANS64.TRYWAIT P0, [UR4+0x30830], R0 ;  /* 0x03083000ff0075a7 */ /* 0x000ea40008000144 */
[----:B--2---:R-:W-:Y:S05]  /*1b50*/  @!P0 BRA `(.L_x_979) ;  /* 0x00000134006c8947 */ /* 0x004fea0003800000 */
.L_x_978:
[----:B------:R-:W-:Y:S05]  /*1b60*/  WARPSYNC.ALL ;  /* 0x0000000000007948 */ /* 0x000fea0003800000 */
[----:B------:R-:W-:Y:S01]  /*1b70*/  IMAD.MOV.U32 R7, RZ, RZ, 0x40000040 ;  /* 0x40000040ff077424 */ /* 0x000fe200078e00ff */
[----:B------:R-:W-:Y:S01]  /*1b80*/  R2UR UR14, R16 ;  /* 0x00000000100e72ca */ /* 0x000fe200000e0000 */
[----:B------:R-:W-:Y:S01]  /*1b90*/  WARPGROUP.ARRIVE ;  /* 0x00000000000079c5 */ /* 0x000fe20000000000 */
[----:B------:R-:W-:Y:S01]  /*1ba0*/  R2UR UR8, R6 ;  /* 0x00000000060872ca */ /* 0x000fe200000e0000 */
[----:B------:R-:W-:Y:S01]  /*1bb0*/  UMOV UR11, 0x40000040 ;  /* 0x40000040000b7882 */ /* 0x000fe20000000000 */
[----:B------:R-:W-:Y:S01]  /*1bc0*/  R2UR UR9, R7 ;  /* 0x00000000070972ca */ /* 0x000fe200000e0000 */
[----:B------:R-:W-:Y:S01]  /*1bd0*/  UMOV UR13, 0x40000040 ;  /* 0x40000040000d7882 */ /* 0x000fe20000000000 */
[----:B------:R-:W-:Y:S01]  /*1be0*/  UMOV UR7, 0x40000040 ;  /* 0x4000004000077882 */ /* 0x000fe20000000000 */
[----:B------:R-:W-:Y:S01]  /*1bf0*/  UMOV UR5, UR13 ;  /* 0x0000000d00057c82 */ /* 0x000fe20008000000 */
[----:B------:R-:W-:Y:S01]  /*1c00*/  IMAD.U32 R11, RZ, RZ, UR13 ;  /* 0x0000000dff0b7e24 */ /* 0x000fe2000f8e00ff */
[----:B------:R-:W-:Y:S01]  /*1c10*/  UMOV UR13, 0x40000040 ;  /* 0x40000040000d7882 */ /* 0x000fe20000000000 */
[----:B------:R-:W-:Y:S01]  /*1c20*/  UMOV UR17, 0x40000040 ;  /* 0x4000004000117882 */ /* 0x000fe20000000000 */
[----:B------:R-:W-:Y:S01]  /*1c30*/  UMOV UR21, 0x40000040 ;  /* 0x4000004000157882 */ /* 0x000fe20000000000 */
[----:B------:R-:W-:Y:S01]  /*1c40*/  UMOV UR25, 0x40000040 ;  /* 0x4000004000197882 */ /* 0x000fe20000000000 */
[----:B------:R-:W-:Y:S01]  /*1c50*/  UIADD3 UR4, UR14, 0x20400, URZ ;  /* 0x000204000e047890 */ /* 0x000fe2000fffe03f */
[----:B------:R-:W-:Y:S01]  /*1c60*/  LOP3.LUT R23, R23, 0xffffff80, RZ, 0xc0, !PT ;  /* 0xffffff8017177812 */ /* 0x000fe200078ec0ff */
[----:B------:R-:W-:Y:S01]  /*1c70*/  UMOV UR29, 0x40000040 ;  /* 0x40000040001d7882 */ /* 0x000fe20000000000 */
[----:B------:R-:W-:Y:S01]  /*1c80*/  UMOV UR33, 0x40000040 ;  /* 0x4000004000217882 */ /* 0x000fe20000000000 */
[----:B------:R-:W-:Y:S01]  /*1c90*/  USHF.R.U32.HI UR4, URZ, 0x4, UR4 ;  /* 0x000000043f047899 */ /* 0x000fe20008011604 */
[----:B------:R-:W-:Y:S01]  /*1ca0*/  IADD3 R23, R18, -R23, RZ ;  /* 0x8000001712177210 */ /* 0x000fe20007ffe0ff */
[----:B------:R-:W-:Y:S01]  /*1cb0*/  UMOV UR37, 0x40000040 ;  /* 0x4000004000257882 */ /* 0x000fe20000000000 */
[----:B------:R-:W-:Y:S01]  /*1cc0*/  UMOV UR41, 0x40000040 ;  /* 0x4000004000297882 */ /* 0x000fe20000000000 */
[----:B------:R-:W-:Y:S01]  /*1cd0*/  ULOP3.LUT UR4, UR4, 0x3fff, URZ, 0xc0, !UPT ;  /* 0x00003fff04047892 */ /* 0x000fe2000f8ec03f */
[----:B01----:R-:W-:Y:S01]  /*1ce0*/  SHF.R.S32.HI R0, RZ, 0x1f, R23 ;  /* 0x0000001fff007819 */ /* 0x003fe20000011417 */
[----:B------:R-:W-:Y:S01]  /*1cf0*/  UMOV UR45, 0x40000040 ;  /* 0x40000040002d7882 */ /* 0x000fe20000000000 */
[----:B------:R-:W-:Y:S01]  /*1d00*/  UMOV UR49, 0x40000040 ;  /* 0x4000004000317882 */ /* 0x000fe20000000000 */
[----:B------:R-:W-:Y:S01]  /*1d10*/  ULOP3.LUT UR15, UR4, 0x10000, URZ, 0xfc, !UPT ;  /* 0x00010000040f7892 */ /* 0x000fe2000f8efc3f */
[----:B------:R-:W-:Y:S01]  /*1d20*/  LEA.HI R19, R19, R18, RZ, 0x2 ;  /* 0x0000001213137211 */ /* 0x000fe200078f10ff */
[----:B------:R-:W-:Y:S01]  /*1d30*/  UMOV UR53, 0x40000040 ;  /* 0x4000004000357882 */ /* 0x000fe20000000000 */
[----:B------:R-:W-:Y:S01]  /*1d40*/  LEA.HI R3, R56, R56, RZ, 0x1 ;  /* 0x0000003838037211 */ /* 0x000fe200078f08ff */
[----:B------:R-:W-:Y:S01]  /*1d50*/  UIADD3 UR6, UR15, 0x2, URZ ;  /* 0x000000020f067890 */ /* 0x000fe2000fffe03f */
[-C--:B------:R-:W-:Y:S01]  /*1d60*/  LEA.HI R2, R0, R23.reuse, RZ, 0x2 ;  /* 0x0000001700027211 */ /* 0x080fe200078f10ff */
[----:B------:R-:W-:Y:S01]  /*1d70*/  IMAD.U32 R20, RZ, RZ, UR15 ;  /* 0x0000000fff147e24 */ /* 0x000fe2000f8e00ff */
[----:B------:R-:W-:Y:S01]  /*1d80*/  UMOV UR10, UR15 ;  /* 0x0000000f000a7c82 */ /* 0x000fe20008000000 */
[----:B------:R-:W-:Y:S01]  /*1d90*/  LOP3.LUT R19, R19, 0xfffffffc, RZ, 0xc0, !PT ;  /* 0xfffffffc13137812 */ /* 0x000fe200078ec0ff */
[----:B------:R-:W-:Y:S01]  /*1da0*/  HGMMA.64x64x16.F32 R24, gdesc[UR8], RZ, !UPT, gsb0 ;  /* 0x00e00000081879f0 */ /* 0x000fe2000c0008ff */
[----:B------:R-:W-:Y:S01]  /*1db0*/  R2UR UR10, R6 ;  /* 0x00000000060a72ca */ /* 0x000fe200000e0000 */
[----:B------:R-:W-:Y:S01]  /*1dc0*/  UMOV UR9, 0x40000040 ;  /* 0x4000004000097882 */ /* 0x000fe20000000000 */
[----:B------:R-:W-:Y:S01]  /*1dd0*/  LOP3.LUT R9, R3, 0x3fffffe, RZ, 0xc0, !PT ;  /* 0x03fffffe03097812 */ /* 0x000fe200078ec0ff */
[----:B------:R-:W-:Y:S01]  /*1de0*/  IMAD.U32 R15, RZ, RZ, UR9 ;  /* 0x00000009ff0f7e24 */ /* 0x000fe2000f8e00ff */
[----:B------:R-:W-:Y:S01]  /*1df0*/  LEA.HI R3, R0, R23, RZ, 0x5 ;  /* 0x0000001700037211 */ /* 0x000fe200078f28ff */
[----:B------:R-:W-:Y:S01]  /*1e00*/  IMAD.IADD R19, R18, 0x1, -R19 ;  /* 0x0000000112137824 */ /* 0x000fe200078e0a13 */
[--C-:B------:R-:W-:Y:S01]  /*1e10*/  SHF.R.S32.HI R0, RZ, 0x2, R2.reuse ;  /* 0x00000002ff007819 */ /* 0x100fe20000011402 */
[----:B------:R-:W-:Y:S01]  /*1e20*/  IMAD.IADD R9, R56, 0x1, -R9 ;  /* 0x0000000138097824 */ /* 0x000fe200078e0a09 */
[----:B------:R-:W-:Y:S01]  /*1e30*/  SHF.R.S32.HI R5, RZ, 0x1f, R2 ;  /* 0x0000001fff057819 */ /* 0x000fe20000011402 */
[----:B------:R-:W-:Y:S01]  /*1e40*/  ULEA UR27, UR39, 0xffffffc0, 0x6 ;  /* 0xffffffc0271b7891 */ /* 0x000fe2000f8e303f */
[----:B------:R-:W-:-:S02]  /*1e50*/  SHF.R.S32.HI R3, RZ, 0x5, R3 ;  /* 0x00000005ff037819 */ /* 0x000fc40000011403 */
[-C--:B------:R-:W-:Y:S01]  /*1e60*/  LEA.HI R5, R5, R0.reuse, RZ, 0x3 ;  /* 0x0000000005057211 */ /* 0x080fe200078f18ff */
[----:B------:R-:W-:Y:S01]  /*1e70*/  UIADD3 UR4, UR10, 0x2, URZ ;  /* 0x000000020a047890 */ /* 0x000fe2000fffe03f */
[----:B------:R-:W-:Y:S01]  /*1e80*/  LEA.HI R4, R19, R19, RZ, 0x1 ;  /* 0x0000001313047211 */ /* 0x000fe200078f08ff */
[----:B------:R-:W-:Y:S01]  /*1e90*/  UIADD3 UR16, UR10, 0x402, URZ ;  /* 0x000004020a107890 */ /* 0x000fe2000fffe03f */
[----:B------:R-:W-:Y:S01]  /*1ea0*/  LEA R3, R3, UR38, 0x4 ;  /* 0x0000002603037c11 */ /* 0x000fe2000f8e20ff */
[----:B------:R-:W-:Y:S01]  /*1eb0*/  UIADD3 UR20, UR10, 0x404, URZ ;  /* 0x000004040a147890 */ /* 0x000fe2000fffe03f */
[----:B------:R-:W-:Y:S01]  /*1ec0*/  LOP3.LUT R5, R5, 0xfffffff8, RZ, 0xc0, !PT ;  /* 0xfffffff805057812 */ /* 0x000fe200078ec0ff */
[----:B------:R-:W-:Y:S01]  /*1ed0*/  UIADD3 UR24, UR10, 0x406, URZ ;  /* 0x000004060a187890 */ /* 0x000fe2000fffe03f */
[----:B------:R-:W-:Y:S01]  /*1ee0*/  LOP3.LUT R4, R4, 0x1ffffffe, RZ, 0xc0, !PT ;  /* 0x1ffffffe04047812 */ /* 0x000fe200078ec0ff */
[----:B------:R-:W-:Y:S01]  /*1ef0*/  UMOV UR12, UR4 ;  /* 0x00000004000c7c82 */ /* 0x000fe20008000000 */
[----:B------:R-:W-:Y:S01]  /*1f00*/  UIADD3 UR28, UR10, 0x800, URZ ;  /* 0x000008000a1c7890 */ /* 0x000fe2000fffe03f */
[----:B------:R-:W-:Y:S01]  /*1f10*/  MOV R10, UR12 ;  /* 0x0000000c000a7c02 */ /* 0x000fe20008000f00 */
[----:B------:R-:W-:Y:S01]  /*1f20*/  UMOV UR4, UR12 ;  /* 0x0000000c00047c82 */ /* 0x000fe20008000000 */
[----:B------:R-:W-:Y:S01]  /*1f30*/  UIADD3 UR12, UR10, 0x400, URZ ;  /* 0x000004000a0c7890 */ /* 0x000fe2000fffe03f */
[----:B------:R-:W-:Y:S01]  /*1f40*/  IADD3 R0, R3, R0, -R5 ;  /* 0x0000000003007210 */ /* 0x000fe20007ffe805 */
[----:B------:R-:W-:Y:S01]  /*1f50*/  UIADD3 UR32, UR10, 0x802, URZ ;  /* 0x000008020a207890 */ /* 0x000fe2000fffe03f */
[----:B------:R-:W-:Y:S01]  /*1f60*/  IMAD.IADD R19, R19, 0x1, -R4 ;  /* 0x0000000113137824 */ /* 0x000fe200078e0a04 */
[----:B------:R-:W-:Y:S01]  /*1f70*/  UIADD3 UR36, UR10, 0x804, URZ ;  /* 0x000008040a247890 */ /* 0x000fe2000fffe03f */
[----:B------:R-:W-:Y:S01]  /*1f80*/  R2UR UR11, R17 ;  /* 0x00000000110b72ca */ /* 0x000fe200000e0000 */
[----:B------:R-:W-:Y:S01]  /*1f90*/  UIADD3 UR40, UR10, 0x806, URZ ;  /* 0x000008060a287890 */ /* 0x000fe2000fffe03f */
[----:B------:R-:W-:Y:S01]  /*1fa0*/  IMAD R0, R9, 0x40, R0 ;  /* 0x0000004009007824 */ /* 0x000fe200078e0200 */
[----:B------:R-:W-:Y:S01]  /*1fb0*/  UIADD3 UR44, UR10, 0xc00, URZ ;  /* 0x00000c000a2c7890 */ /* 0x000fe2000fffe03f */
[----:B------:R-:W-:Y:S01]  /*1fc0*/  LOP3.LUT R2, R2, 0x7ffffffc, RZ, 0xc0, !PT ;  /* 0x7ffffffc02027812 */ /* 0x000fe200078ec0ff */
[----:B------:R-:W-:Y:S01]  /*1fd0*/  UIADD3 UR48, UR10, 0xc02, URZ ;  /* 0x00000c020a307890 */ /* 0x000fe2000fffe03f */
[----:B------:R-:W-:Y:S01]  /*1fe0*/  IMAD R19, R19, 0x8, R0 ;  /* 0x0000000813137824 */ /* 0x000fe200078e0200 */
[----:B------:R-:W-:-:S02]  /*1ff0*/  UIADD3 UR52, UR10, 0xc04, URZ ;  /* 0x00000c040a347890 */ /* 0x000fc4000fffe03f */
[----:B------:R-:W-:Y:S02]  /*2000*/  IMAD.IADD R5, R23, 0x1, -R2 ;  /* 0x0000000117057824 */ /* 0x000fe400078e0a02 */
[----:B------:R-:W-:Y:S01]  /*2010*/  MOV R3, R19 ;  /* 0x0000001300037202 */ /* 0x000fe20000000f00 */
[----:B------:R-:W-:Y:S02]  /*2020*/  WARPGROUP.DEPBAR.LE gsb0, 0x0 ;  /* 0x00008000000079c5 */ /* 0x000fe40000010000 */
[----:B------:R-:W-:-:S06]  /*2030*/  WARPGROUP.ARRIVE ;  /* 0x00000000000079c5 */ /* 0x000fcc0000000000 */
[----:B------:R-:W-:Y:S01]  /*2040*/  HGMMA.64x64x16.F32 R24, gdesc[UR4], R24, gsb0 ;  /* 0x00e00000041879f0 */ /* 0x000fe20008000818 */
[----:B------:R-:W-:Y:S02]  /*2050*/  UIADD3 UR4, UR10, 0x4, URZ ;  /* 0x000000040a047890 */ /* 0x000fe4000fffe03f */
[----:B------:R-:W-:Y:S01]  /*2060*/  UIADD3 UR6, UR15, 0x4, URZ ;  /* 0x000000040f067890 */ /* 0x000fe2000fffe03f */
[----:B------:R-:W-:Y:S01]  /*2070*/  UMOV UR5, UR9 ;  /* 0x0000000900057c82 */ /* 0x000fe20008000000 */
[----:B------:R-:W-:Y:S01]  /*2080*/  UMOV UR7, 0x40000040 ;  /* 0x4000004000077882 */ /* 0x000fe20000000000 */
[----:B------:R-:W-:Y:S02]  /*2090*/  UMOV UR9, 0x40000040 ;  /* 0x4000004000097882 */ /* 0x000fe40000000000 */
[----:B------:R-:W-:Y:S02]  /*20a0*/  UMOV UR8, UR4 ;  /* 0x0000000400087c82 */ /* 0x000fe40008000000 */
[----:B------:R-:W-:Y:S01]  /*20b0*/  UMOV UR4, UR8 ;  /* 0x0000000800047c82 */ /* 0x000fe20008000000 */
[----:B------:R-:W-:Y:S01]  /*20c0*/  IMAD.U32 R14, RZ, RZ, UR8 ;  /* 0x00000008ff0e7e24 */ /* 0x000fe2000f8e00ff */
[----:B------:R-:W-:-:S02]  /*20d0*/  UIADD3 UR8, UR10, 0x6, URZ ;  /* 0x000000060a087890 */ /* 0x000fc4000fffe03f */
[----:B------:R-:W-:Y:S01]  /*20e0*/  UIADD3 UR10, UR10, 0xc06, URZ ;  /* 0x00000c060a0a7890 */ /* 0x000fe2000fffe03f */
[----:B------:R-:W-:Y:S02]  /*20f0*/  WARPGROUP.DEPBAR.LE gsb0, 0x0 ;  /* 0x00008000000079c5 */ /* 0x000fe40000010000 */
[----:B------:R-:W-:-:S06]  /*2100*/  WARPGROUP.ARRIVE ;  /* 0x00000000000079c5 */ /* 0x000fcc0000000000 */
[----:B------:R-:W-:Y:S01]  /*2110*/  HGMMA.64x64x16.F32 R24, gdesc[UR4], R24, gsb0 ;  /* 0x00e00000041879f0 */ /* 0x000fe20008000818 */
[----:B------:R-:W-:Y:S01]  /*2120*/  UIADD3 UR6, UR15, 0x6, URZ ;  /* 0x000000060f067890 */ /* 0x000fe2000fffe03f */
[----:B------:R-:W-:Y:S01]  /*2130*/  UMOV UR4, UR8 ;  /* 0x0000000800047c82 */ /* 0x000fe20008000000 */
[----:B------:R-:W-:Y:S01]  /*2140*/  UMOV UR5, UR9 ;  /* 0x0000000900057c82 */ /* 0x000fe20008000000 */
[----:B------:R-:W-:Y:S01]  /*2150*/  UMOV UR7, 0x40000040 ;  /* 0x4000004000077882 */ /* 0x000fe20000000000 */
        /* <DEDUP_REMOVED lines=82> */
[----:B------:R-:W-:Y:S01]  /*2680*/  UMOV UR5, 0x40000040 ;  /* 0x4000004000057882 */ /* 0x000fe20000000000 */
[----:B------:R-:W-:Y:S01]  /*2690*/  UMOV UR7, 0x40000040 ;  /* 0x4000004000077882 */ /* 0x000fe20000000000 */
[----:B------:R-:W-:Y:S01]  /*26a0*/  IMAD.U32 R12, RZ, RZ, UR4 ;  /* 0x00000004ff0c7e24 */ /* 0x000fe2000f8e00ff */
[----:B------:R-:W-:Y:S01]  /*26b0*/  ULDC UR10, c[0x0][0x2f0] ;  /* 0x0000bc00000a7ab9 */ /* 0x000fe20000000800 */
[----:B------:R-:W-:Y:S02]  /*26c0*/  IMAD.U32 R13, RZ, RZ, UR5 ;  /* 0x00000005ff0d7e24 */ /* 0x000fe4000f8e00ff */
[----:B------:R-:W-:Y:S01]  /*26d0*/  IMAD.U32 R9, RZ, RZ, UR10 ;  /* 0x0000000aff097e24 */ /* 0x000fe2000f8e00ff */
[----:B------:R-:W-:-:S02]  /*26e0*/  WARPGROUP.DEPBAR.LE gsb0, 0x0 ;  /* 0x00008000000079c5 */ /* 0x000fc40000010000 */
[----:B------:R-:W-:-:S06]  /*26f0*/  WARPGROUP.ARRIVE ;  /* 0x00000000000079c5 */ /* 0x000fcc0000000000 */
[----:B------:R-:W-:Y:S01]  /*2700*/  HGMMA.64x64x16.F32 R24, gdesc[UR4], R24, gsb0 ;  /* 0x00e00000041879f0 */ /* 0x000fe20008000818 */
[----:B------:R-:W-:Y:S01]  /*2710*/  ULDC UR4, c[0x0][0x448] ;  /* 0x0001120000047ab9 */ /* 0x000fe20000000800 */
[----:B------:R-:W-:Y:S01]  /*2720*/  ULDC UR7, c[0x0][0x9d8] ;  /* 0x0002760000077ab9 */ /* 0x000fe20000000800 */
[----:B------:R-:W-:-:S03]  /*2730*/  UISETP.NE.AND UP0, UPT, UR4, 0x1, UPT ;  /* 0x000000010400788c */ /* 0x000fc6000bf05270 */
[----:B------:R-:W-:Y:S02]  /*2740*/  UMOV UR4, 0xffffffc0 ;  /* 0xffffffc000047882 */ /* 0x000fe40000000000 */
[----:B------:R-:W-:Y:S01]  /*2750*/  UIMAD UR4, UR39, UR4, 0x40 ;  /* 0x00000040270474a4 */ /* 0x000fe2000f8e0204 */
[----:B------:R-:W-:Y:S02]  /*2760*/  PLOP3.LUT P0, PT, PT, PT, UP0, 0x80, 0x0 ;  /* 0x000000000000781c */ /* 0x000fe40003f0f008 */
[----:B------:R-:W-:Y:S01]  /*2770*/  PLOP3.LUT P1, PT, PT, PT, UP0, 0x80, 0x0 ;  /* 0x000000000000781c */ /* 0x000fe20003f2f008 */
[----:B------:R-:W-:Y:S02]  /*2780*/  UIMAD UR6, UR11, UR10, UR4 ;  /* 0x0000000a0b0672a4 */ /* 0x000fe4000f8e0204 */
[----:B------:R-:W-:-:S04]  /*2790*/  @UP0 ULDC UR5, c[0x0][0x44c] ;  /* 0x0001130000050ab9 */ /* 0x000fc80000000800 */
[----:B------:R-:W-:-:S04]  /*27a0*/  MOV R18, UR6 ;  /* 0x0000000600127c02 */ /* 0x000fc80008000f00 */
[----:B------:R-:W-:Y:S01]  /*27b0*/  @P0 IMAD.HI.U32 R0, R19, UR5, RZ ;  /* 0x0000000513000c27 */ /* 0x000fe2000f8e00ff */
[----:B------:R-:W-:-:S03]  /*27c0*/  @UP0 ULDC UR5, c[0x0][0x450] ;  /* 0x0001140000050ab9 */ /* 0x000fc60000000800 */
[----:B------:R-:W-:Y:S01]  /*27d0*/  IMAD R18, R5, -0x2, R18 ;  /* 0xfffffffe05127824 */ /* 0x000fe200078e0212 */
[----:B------:R-:W-:Y:S01]  /*27e0*/  @P1 SHF.R.U32.HI R3, RZ, UR5, R0 ;  /* 0x00000005ff031c19 */ /* 0x000fe20008011600 */
[----:B------:R-:W-:Y:S01]  /*27f0*/  UIADD3 UR5, UR4, 0x1, URZ ;  /* 0x0000000104057890 */ /* 0x000fe2000fffe03f */
[----:B------:R-:W-:-:S03]  /*2800*/  IMAD.U32 R0, RZ, RZ, UR14 ;  /* 0x0000000eff007e24 */ /* 0x000fc6000f8e00ff */
[----:B------:R-:W0:Y:S01]  /*2810*/  SHFL.IDX PT, R61, R3, RZ, 0x1c1f ;  /* 0x001c1fff033d7589 */ /* 0x000e2200000e0000 */
[----:B------:R-:W-:Y:S02]  /*2820*/  @!P5 VIADD R0, R0, 0x30840 ;  /* 0x000308400000d836 */ /* 0x000fe40000000000 */
[----:B------:R-:W-:Y:S01]  /*2830*/  IMAD.U32 R2, RZ, RZ, UR5 ;  /* 0x00000005ff027e24 */ /* 0x000fe2000f8e00ff */
[----:B------:R-:W-:Y:S02]  /*2840*/  ULDC UR5, c[0x0][0x9dc] ;  /* 0x0002770000057ab9 */ /* 0x000fe40000000800 */
[----:B------:R-:W-:Y:S01]  /*2850*/  ULOP3.LUT UR14, URZ, UR5, URZ, 0x33, !UPT ;  /* 0x000000053f0e7292 */ /* 0x000fe2000f8e333f */
[----:B------:R-:W-:Y:S01]  /*2860*/  IMAD R2, R5, -0x2, R2 ;  /* 0xfffffffe05027824 */ /* 0x000fe200078e0202 */
[----:B------:R-:W-:-:S03]  /*2870*/  @!P5 PRMT R0, RZ, 0x654, R0 ;  /* 0x00000654ff00d816 */ /* 0x000fc60000000000 */
[----:B------:R-:W-:Y:S01]  /*2880*/  IMAD R2, R9, UR11, R2 ;  /* 0x0000000b09027c24 */ /* 0x000fe2000f8e0202 */
[----:B------:R-:W-:Y:S01]  /*2890*/  ULDC UR11, c[0x0][0x288] ;  /* 0x0000a200000b7ab9 */ /* 0x000fe20000000800 */
[----:B------:R-:W-:Y:S02]  /*28a0*/  IMAD.U32 R21, RZ, RZ, UR14 ;  /* 0x0000000eff157e24 */ /* 0x000fe4000f8e00ff */
[----:B------:R-:W-:Y:S01]  /*28b0*/  VIADD R9, R2, -UR11 ;  /* 0x8000000b02097c36 */ /* 0x000fe20008000000 */
[----:B------:R-:W-:Y:S02]  /*28c0*/  WARPGROUP.DEPBAR.LE gsb0, 0x0 ;  /* 0x00008000000079c5 */ /* 0x000fe40000010000 */
[----:B------:R-:W-:Y:S01]  /*28d0*/  FMUL.FTZ R24, R24, UR7 ;  /* 0x0000000718187c20 */ /* 0x000fe20008410000 */
[----:B------:R-:W-:Y:S01]  /*28e0*/  FMUL.FTZ R25, R25, UR7 ;  /* 0x0000000719197c20 */ /* 0x000fe20008410000 */
[----:B------:R-:W-:Y:S01]  /*28f0*/  FMUL.FTZ R26, R26, UR7 ;  /* 0x000000071a1a7c20 */ /* 0x000fe20008410000 */
[----:B------:R-:W-:Y:S01]  /*2900*/  FMUL.FTZ R27, R27, UR7 ;  /* 0x000000071b1b7c20 */ /* 0x000fe20008410000 */
[----:B------:R-:W1:Y:S01]  /*2910*/  MUFU.TANH R57, R24 ;  /* 0x0000001800397308 */ /* 0x000e620000002400 */
[----:B------:R-:W-:Y:S01]  /*2920*/  FMUL.FTZ R28, R28, UR7 ;  /* 0x000000071c1c7c20 */ /* 0x000fe20008410000 */
[----:B------:R-:W-:Y:S01]  /*2930*/  FMUL.FTZ R29, R29, UR7 ;  /* 0x000000071d1d7c20 */ /* 0x000fe20008410000 */
[----:B------:R-:W-:Y:S01]  /*2940*/  FMUL.FTZ R30, R30, UR7 ;  /* 0x000000071e1e7c20 */ /* 0x000fe20008410000 */
[----:B------:R-:W-:Y:S01]  /*2950*/  FMUL.FTZ R31, R31, UR7 ;  /* 0x000000071f1f7c20 */ /* 0x000fe20008410000 */
[----:B------:R-:W-:Y:S01]  /*2960*/  FMUL.FTZ R32, R32, UR7 ;  /* 0x0000000720207c20 */ /* 0x000fe20008410000 */
[----:B------:R-:W-:Y:S01]  /*2970*/  FMUL.FTZ R33, R33, UR7 ;  /* 0x0000000721217c20 */ /* 0x000fe20008410000 */
[----:B------:R-:W-:Y:S01]  /*2980*/  FMUL.FTZ R34, R34, UR7 ;  /* 0x0000000722227c20 */ /* 0x000fe20008410000 */
[----:B------:R2:W3:Y:S01]  /*2990*/  MUFU.TANH R58, R25 ;  /* 0x00000019003a7308 */ /* 0x0004e20000002400 */
[----:B------:R-:W-:Y:S01]  /*29a0*/  FMUL.FTZ R35, R35, UR7 ;  /* 0x0000000723237c20 */ /* 0x000fe20008410000 */
[----:B------:R-:W-:Y:S01]  /*29b0*/  FMUL.FTZ R36, R36, UR7 ;  /* 0x0000000724247c20 */ /* 0x000fe20008410000 */
[----:B------:R-:W-:Y:S01]  /*29c0*/  FMUL.FTZ R37, R37, UR7 ;  /* 0x0000000725257c20 */ /* 0x000fe20008410000 */
[----:B------:R-:W-:Y:S01]  /*29d0*/  FMUL.FTZ R39, R39, UR7 ;  /* 0x0000000727277c20 */ /* 0x000fe20008410000 */
[----:B------:R-:W-:Y:S01]  /*29e0*/  FMUL.FTZ R40, R40, UR7 ;  /* 0x0000000728287c20 */ /* 0x000fe20008410000 */
[----:B------:R-:W-:Y:S01]  /*29f0*/  FMUL.FTZ R41, R41, UR7 ;  /* 0x0000000729297c20 */ /* 0x000fe20008410000 */
[----:B------:R-:W-:Y:S01]  /*2a00*/  FMUL.FTZ R42, R42, UR7 ;  /* 0x000000072a2a7c20 */ /* 0x000fe20008410000 */
[----:B------:R-:W-:Y:S01]  /*2a10*/  FMUL.FTZ R43, R43, UR7 ;  /* 0x000000072b2b7c20 */ /* 0x000fe20008410000 */
[----:B--2---:R-:W2:Y:S01]  /*2a20*/  LDC.64 R24, c[0x0][0x9e0] ;  /* 0x00027800ff187b82 */ /* 0x004ea20000000a00 */
        /* <DEDUP_REMOVED lines=12> */
[----:B------:R-:W4:Y:S01]  /*2af0*/  MUFU.TANH R26, R26 ;  /* 0x0000001a001a7308 */ /* 0x000f220000002400 */
[----:B------:R-:W-:Y:S01]  /*2b00*/  FMUL.FTZ R38, R38, UR7 ;  /* 0x0000000726267c20 */ /* 0x000fe20008410000 */
[----:B------:R0:W-:Y:S06]  /*2b10*/  @!P5 SYNCS.ARRIVE.TRANS64.RED.A1T0 RZ, [R0+URZ], RZ ;  /* 0x000000ff00ffd9a7 */ /* 0x0001ec000810043f */
[----:B------:R-:W0:Y:S01]  /*2b20*/  MUFU.TANH R27, R27 ;  /* 0x0000001b001b7308 */ /* 0x000e220000002400 */
[----:B--2---:R-:W-:Y:S01]  /*2b30*/  ISETP.GE.AND P6, PT, R25, 0x1, PT ;  /* 0x000000011900780c */ /* 0x004fe20003fc6270 */
[----:B------:R-:W-:-:S06]  /*2b40*/  IMAD.IADD R23, R9, 0x1, R24 ;  /* 0x0000000109177824 */ /* 0x000fcc00078e0218 */
[----:B------:R-:W2:Y:S01]  /*2b50*/  MUFU.TANH R28, R28 ;  /* 0x0000001c001c7308 */ /* 0x000ea20000002400 */
[----:B0-----:R-:W-:-:S07]  /*2b60*/  VIADDMNMX R0, R61, R23, R18, PT ;  /* 0x000000173d007246 */ /* 0x001fce0003800112 */
[----:B------:R-:W0:Y:S08]  /*2b70*/  MUFU.TANH R29, R29 ;  /* 0x0000001d001d7308 */ /* 0x000e300000002400 */
        /* <DEDUP_REMOVED lines=25> */
[----:B------:R5:W0:Y:S02]  /*2d10*/  MUFU.TANH R59, R38 ;  /* 0x00000026003b7308 */ /* 0x000a240000002400 */
[----:B-----5:R-:W-:-:S04]  /*2d20*/  VIADD R38, R9, UR14 ;  /* 0x0000000e09267c36 */ /* 0x020fc80008000000 */
[----:B------:R-:W-:Y:S01]  /*2d30*/  IMAD.IADD R2, R38, 0x1, R61 ;  /* 0x0000000126027824 */ /* 0x000fe200078e023d */
[----:B-1234-:R-:W-:Y:S06]  /*2d40*/  @!P6 BRA `(.L_x_980) ;  /* 0x00000000005ce947 */ /* 0x01efec0003800000 */
[----:B------:R-:W-:Y:S01]  /*2d50*/  R2UR UR5, R17 ;  /* 0x00000000110572ca */ /* 0x000fe200000e0000 */
[----:B------:R-:W-:Y:S01]  /*2d60*/  BSSY B0, `(.L_x_981) ;  /* 0x0000011000007945 */ /* 0x000fe20003800000 */
[----:B------:R-:W-:-:S11]  /*2d70*/  MOV R4, UR10 ;  /* 0x0000000a00047c02 */ /* 0x000fd60008000f00 */
[----:B------:R-:W-:-:S04]  /*2d80*/  IMAD R4, R4, UR5, R61 ;  /* 0x0000000504047c24 */ /* 0x000fc8000f8e023d */
[----:B------:R-:W-:-:S05]  /*2d90*/  VIADD R4, R4, -UR11 ;  /* 0x8000000b04047c36 */ /* 0x000fca0008000000 */
[----:B------:R-:W-:-:S13]  /*2da0*/  ISETP.GT.AND P0, PT, R4, -0x1, PT ;  /* 0xffffffff0400780c */ /* 0x000fda0003f04270 */
[----:B------:R-:W-:Y:S05]  /*2db0*/  @P0 BRA `(.L_x_982) ;  /* 0x00000000001c0947 */ /* 0x000fea0003800000 */
[----:B------:R-:W-:Y:S02]  /*2dc0*/  ISETP.NE.AND P0, PT, R25, 0x1, PT ;  /* 0x000000011900780c */ /* 0x000fe40003f05270 */
[----:B------:R-:W-:-:S11]  /*2dd0*/  LOP3.LUT R9, RZ, R4, RZ, 0x33, !PT ;  /* 0x00000004ff097212 */ /* 0x000fd600078e33ff */
[----:B------:R-:W1:Y:S02]  /*2de0*/  @P0 LDC.64 R60, c[0x0][0x9e8] ;  /* 0x00027a00ff3c0b82 */ /* 0x000e640000000a00 */
[----:B-1----:R-:W-:-:S05]  /*2df0*/  @P0 IMAD.HI.U32 R4, R9, R60, RZ ;  /* 0x0000003c09040227 */ /* 0x002fca00078e00ff */
[----:B------:R-:W-:-:S04]  /*2e00*/  @P0 SHF.R.U32.HI R9, RZ, R61, R4 ;  /* 0x0000003dff090219 */ /* 0x000fc80000011604 */
[----:B------:R-:W-:Y:S01]  /*2e10*/  LOP3.LUT R4, RZ, R9, RZ, 0x33, !PT ;  /* 0x00000009ff047212 */ /* 0x000fe200078e33ff */
[----:B------:R-:W-:Y:S06]  /*2e20*/  BRA `(.L_x_983) ;  /* 0x0000000000107947 */ /* 0x000fec0003800000 */
.L_x_982:
[----:B------:R-:W-:-:S13]  /*2e30*/  ISETP.NE.AND P0, PT, R25, 0x1, PT ;  /* 0x000000011900780c */ /* 0x000fda0003f05270 */
[----:B------:R-:W1:Y:S02]  /*2e40*/  @P0 LDC.64 R8, c[0x0][0x9e8] ;  /* 0x00027a00ff080b82 */ /* 0x000e640000000a00 */
[----:B-1----:R-:W-:-:S05]  /*2e50*/  @P0 IMAD.HI.U32 R8, R4, R8, RZ ;  /* 0x0000000804080227 */ /* 0x002fca00078e00ff */
[----:B------:R-:W-:-:S07]  /*2e60*/  @P0 SHF.R.U32.HI R4, RZ, R9, R8 ;  /* 0x00000009ff040219 */ /* 0x000fce0000011608 */
.L_x_983:
[----:B------:R-:W-:Y:S05]  /*2e70*/  BSYNC B0 ;  /* 0x0000000000007941 */ /* 0x000fea0003800000 */
.L_x_981:
[----:B------:R-:W-:-:S04]  /*2e80*/  IMAD R4, R4, R25, -UR27 ;  /* 0x8000001b04047e24 */ /* 0x000fc8000f8e0219 */
[----:B------:R-:W-:-:S05]  /*2e90*/  IMAD R9, R5, -0x2, R4 ;  /* 0xfffffffe05097824 */ /* 0x000fca00078e0204 */
[----:B------:R-:W-:Y:S02]  /*2ea0*/  VIMNMX R2, R2, R9, !PT ;  /* 0x0000000902027248 */ /* 0x000fe40007fe0100 */
[----:B------:R-:W-:-:S07]  /*2eb0*/  VIADDMNMX R0, R9, R25, R0, PT ;  /* 0x0000001909007246 */ /* 0x000fce0003800100 */
.L_x_980:
[----:B------:R-:W-:Y:S01]  /*2ec0*/  UISETP.GE.AND UP1, UPT, UR4, 0x2, UPT ;  /* 0x000000020400788c */ /* 0x000fe2000bf26270 */
[----:B------:R-:W1:Y:S01]  /*2ed0*/  SHFL.IDX PT, R3, R3, 0x1, 0x1c1f ;  /* 0x003c1f0003037f89 */ /* 0x000e6200000e0000 */
[----:B------:R-:W-:Y:S02]  /*2ee0*/  UISETP.GE.AND UP4, UPT, UR4, 0x9, UPT ;  /* 0x000000090400788c */ /* 0x000fe4000bf86270 */
[----:B------:R-:W-:Y:S02]  /*2ef0*/  UISETP.GE.AND UP2, UPT, UR4, 0x1, UPT ;  /* 0x000000010400788c */ /* 0x000fe4000bf46270 */
[----:B------:R-:W-:Y:S01]  /*2f00*/  PLOP3.LUT P1, PT, PT, PT, UP1, 0x40, 0x0 ;  /* 0x000000000000781c */ /* 0x000fe20003f2e818 */
[----:B------:R-:W-:Y:S01]  /*2f10*/  UP2UR UR26, UPR, URZ, 0x2 ;  /* 0x000000023f1a7883 */ /* 0x000fe20008000000 */
[----:B------:R-:W-:Y:S01]  /*2f20*/  PLOP3.LUT P0, PT, PT, PT, UP4, 0x40, 0x0 ;  /* 0x000000000000781c */ /* 0x000fe20003f0e848 */
[----:B------:R-:W-:Y:S01]  /*2f30*/  UISETP.GE.AND UP1, UPT, UR4, 0x12, UPT ;  /* 0x000000120400788c */ /* 0x000fe2000bf26270 */
[----:B------:R-:W-:Y:S01]  /*2f40*/  ISETP.GT.AND P1, PT, R2, 0x1, P1 ;  /* 0x000000010200780c */ /* 0x000fe20000f24270 */
[----:B------:R-:W-:Y:S01]  /*2f50*/  UISETP.GE.AND UP3, UPT, UR4, 0xa, UPT ;  /* 0x0000000a0400788c */ /* 0x000fe2000bf66270 */
[----:B------:R-:W-:Y:S01]  /*2f60*/  PLOP3.LUT P2, PT, PT, PT, UP2, 0x40, 0x0 ;  /* 0x000000000000781c */ /* 0x000fe20003f4e828 */
[----:B------:R-:W-:Y:S01]  /*2f70*/  UP2UR UR18, UPR, URZ, 0x2 ;  /* 0x000000023f127883 */ /* 0x000fe20008000000 */
[----:B------:R-:W-:Y:S01]  /*2f80*/  ISETP.LT.OR P1, PT, R0, 0x2, P1 ;  /* 0x000000020000780c */ /* 0x000fe20000f21670 */
[----:B------:R-:W-:Y:S01]  /*2f90*/  UP2UR UR23, UPR, URZ, 0x4 ;  /* 0x000000043f177883 */ /* 0x000fe20008000000 */
[C---:B------:R-:W-:Y:S01]  /*2fa0*/  ISETP.GT.AND P0, PT, R2.reuse, 0x8, P0 ;  /* 0x000000080200780c */ /* 0x040fe20000704270 */
[----:B------:R-:W-:Y:S01]  /*2fb0*/  UISETP.GE.AND UP2, UPT, UR4, 0x11, UPT ;  /* 0x000000110400788c */ /* 0x000fe2000bf46270 */
[----:B------:R-:W-:Y:S01]  /*2fc0*/  ISETP.GT.AND P2, PT, R2, RZ, P2 ;  /* 0x000000ff0200720c */ /* 0x000fe20001744270 */
[----:B------:R-:W-:Y:S01]  /*2fd0*/  UP2UR UR22, UPR, URZ, 0x10 ;  /* 0x000000103f167883 */ /* 0x000fe20008000000 */
[----:B------:R-:W-:Y:S01]  /*2fe0*/  FSEL R61, R58, -INF , !P1 ;  /* 0xff8000003a3d7808 */ /* 0x000fe20004800000 */
[----:B------:R-:W-:Y:S01]  /*2ff0*/  UP2UR UR15, UPR, URZ, 0x4 ;  /* 0x000000043f0f7883 */ /* 0x000fe20008000000 */
[----:B------:R-:W-:Y:S01]  /*3000*/  PLOP3.LUT P1, PT, PT, PT, UP1, 0x40, 0x0 ;  /* 0x000000000000781c */ /* 0x000fe20003f2e818 */
[----:B------:R-:W-:Y:S01]  /*3010*/  UISETP.GE.AND UP1, UPT, UR4, 0x19, UPT ;  /* 0x000000190400788c */ /* 0x000fe2000bf26270 */
[----:B------:R-:W-:Y:S01]  /*3020*/  PLOP3.LUT P3, PT, PT, PT, UP3, 0x40, 0x0 ;  /* 0x000000000000781c */ /* 0x000fe20003f6e838 */
[----:B------:R-:W-:Y:S01]  /*3030*/  UP2UR UR5, UPR, URZ, 0x8 ;  /* 0x000000083f057883 */ /* 0x000fe20008000000 */
[C---:B------:R-:W-:Y:S01]  /*3040*/  ISETP.LT.OR P0, PT, R0.reuse, 0x9, P0 ;  /* 0x000000090000780c */ /* 0x040fe20000701670 */
[----:B------:R-:W-:Y:S01]  /*3050*/  UP2UR UR19, UPR, URZ, 0x2 ;  /* 0x000000023f137883 */ /* 0x000fe20008000000 */
[----:B------:R-:W-:Y:S01]  /*3060*/  ISETP.LT.OR P2, PT, R0, 0x1, P2 ;  /* 0x000000010000780c */ /* 0x000fe20001741670 */
[----:B------:R-:W-:Y:S01]  /*3070*/  UISETP.GE.AND UP3, UPT, UR4, 0x31, UPT ;  /* 0x000000310400788c */ /* 0x000fe2000bf66270 */
[----:B------:R-:W-:Y:S01]  /*3080*/  ISETP.GT.AND P3, PT, R2, 0x9, P3 ;  /* 0x000000090200780c */ /* 0x000fe20001f64270 */
[----:B------:R-:W-:Y:S01]  /*3090*/  UISETP.GE.AND UP4, UPT, UR4, 0x32, UPT ;  /* 0x000000320400788c */ /* 0x000fe2000bf86270 */
[----:B------:R-:W-:Y:S01]  /*30a0*/  FSEL R63, R28, -INF , !P0 ;  /* 0xff8000001c3f7808 */ /* 0x000fe20004000000 */
[----:B------:R-:W-:Y:S01]  /*30b0*/  UISETP.GE.AND UP5, UPT, UR4, 0x39, UPT ;  /* 0x000000390400788c */ /* 0x000fe2000bfa6270 */
[----:B------:R-:W-:Y:S01]  /*30c0*/  FSEL R57, R57, -INF , !P2 ;  /* 0xff80000039397808 */ /* 0x000fe20005000000 */
[----:B------:R-:W-:Y:S01]  /*30d0*/  UISETP.GE.AND UP6, UPT, UR4, 0x3a, UPT ;  /* 0x0000003a0400788c */ /* 0x000fe2000bfc6270 */
[----:B------:R-:W-:Y:S01]  /*30e0*/  PLOP3.LUT P0, PT, PT, PT, UP1, 0x40, 0x0 ;  /* 0x000000000000781c */ /* 0x000fe20003f0e818 */
[----:B------:R-:W-:Y:S01]  /*30f0*/  UISETP.GE.AND UP1, UPT, UR4, 0x1a, UPT ;  /* 0x0000001a0400788c */ /* 0x000fe2000bf26270 */
[----:B------:R-:W-:Y:S01]  /*3100*/  PLOP3.LUT P2, PT, PT, PT, UP2, 0x40, 0x0 ;  /* 0x000000000000781c */ /* 0x000fe20003f4e828 */
[----:B------:R-:W-:Y:S01]  /*3110*/  UISETP.GE.AND UP2, UPT, UR4, 0x2a, UPT ;  /* 0x0000002a0400788c */ /* 0x000fe2000bf46270 */
[----:B------:R-:W-:Y:S01]  /*3120*/  ISETP.LT.OR P3, PT, R0, 0xa, P3 ;  /* 0x0000000a0000780c */ /* 0x000fe20001f61670 */
[----:B------:R-:W-:Y:S01]  /*3130*/  UP2UR UR6, UPR, URZ, 0x2 ;  /* 0x000000023f067883 */ /* 0x000fe20008000000 */
[----:B------:R-:W-:-:S02]  /*3140*/  ISETP.GT.AND P2, PT, R2, 0x10, P2 ;  /* 0x000000100200780c */ /* 0x000fc40001744270 */
[----:B0-----:R-:W-:Y:S02]  /*3150*/  FSEL R65, R29, -INF , !P3 ;  /* 0xff8000001d417808 */ /* 0x001fe40005800000 */
[----:B------:R-:W-:Y:S01]  /*3160*/  PLOP3.LUT P3, PT, PT, PT, UP1, 0x40, 0x0 ;  /* 0x000000000000781c */ /* 0x000fe20003f6e818 */
[----:B------:R-:W-:Y:S01]  /*3170*/  UISETP.GE.AND UP1, UPT, UR4, 0x21, UPT ;  /* 0x000000210400788c */ /* 0x000fe2000bf26270 */
[----:B------:R-:W-:Y:S02]  /*3180*/  ISETP.LT.OR P2, PT, R0, 0x11, P2 ;  /* 0x000000110000780c */ /* 0x000fe40001741670 */
[----:B------:R-:W-:Y:S01]  /*3190*/  ISETP.GT.AND P1, PT, R2, 0x11, P1 ;  /* 0x000000110200780c */ /* 0x000fe20000f24270 */
[----:B------:R-:W-:Y:S01]  /*31a0*/  UP2UR UR14, UPR, URZ, 0x2 ;  /* 0x000000023f0e7883 */ /* 0x000fe20008000000 */
[----:B------:R-:W-:Y:S02]  /*31b0*/  FSEL R67, R32, -INF , !P2 ;  /* 0xff80000020437808 */ /* 0x000fe40005000000 */
[----:B------:R-:W-:Y:S01]  /*31c0*/  PLOP3.LUT P2, PT, PT, PT, UP1, 0x40, 0x0 ;  /* 0x000000000000781c */ /* 0x000fe20003f4e818 */
[----:B------:R-:W-:Y:S01]  /*31d0*/  UISETP.GE.AND UP1, UPT, UR4, 0x22, UPT ;  /* 0x000000220400788c */ /* 0x000fe2000bf26270 */
[----:B------:R-:W-:-:S02]  /*31e0*/  ISETP.LT.OR P1, PT, R0, 0x12, P1 ;  /* 0x000000120000780c */ /* 0x000fc40000f21670 */
[C---:B------:R-:W-:Y:S01]  /*31f0*/  ISETP.GT.AND P0, PT, R2.reuse, 0x18, P0 ;  /* 0x000000180200780c */ /* 0x040fe20000704270 */
[----:B------:R-:W-:Y:S01]  /*3200*/  UP2UR UR7, UPR, URZ, 0x2 ;  /* 0x000000023f077883 */ /* 0x000fe20008000000 */
[----:B------:R-:W-:Y:S02]  /*3210*/  ISETP.GT.AND P3, PT, R2, 0x19, P3 ;  /* 0x000000190200780c */ /* 0x000fe40001f64270 */
[----:B------:R-:W-:Y:S02]  /*3220*/  FSEL R69, R33, -INF , !P1 ;  /* 0xff80000021457808 */ /* 0x000fe40004800000 */
[----:B------:R-:W-:Y:S01]  /*3230*/  PLOP3.LUT P1, PT, PT, PT, UP1, 0x40, 0x0 ;  /* 0x000000000000781c */ /* 0x000fe20003f2e818 */
[----:B------:R-:W-:Y:S01]  /*3240*/  UISETP.GE.AND UP1, UPT, UR4, 0x29, UPT ;  /* 0x000000290400788c */ /* 0x000fe2000bf26270 */
[C---:B------:R-:W-:Y:S02]  /*3250*/  ISETP.LT.OR P0, PT, R0.reuse, 0x19, P0 ;  /* 0x000000190000780c */ /* 0x040fe40000701670 */
[----:B------:R-:W-:-:S02]  /*3260*/  ISETP.LT.OR P3, PT, R0, 0x1a, P3 ;  /* 0x0000001a0000780c */ /* 0x000fc40001f61670 */
[----:B------:R-:W-:Y:S02]  /*3270*/  FSEL R71, R36, -INF , !P0 ;  /* 0xff80000024477808 */ /* 0x000fe40004000000 */
[----:B------:R-:W-:Y:S02]  /*3280*/  FSEL R73, R37, -INF , !P3 ;  /* 0xff80000025497808 */ /* 0x000fe40005800000 */
[----:B------:R-:W-:Y:S02]  /*3290*/  PLOP3.LUT P0, PT, PT, PT, UP1, 0x40, 0x0 ;  /* 0x000000000000781c */ /* 0x000fe40003f0e818 */
[----:B------:R-:W-:Y:S02]  /*32a0*/  PLOP3.LUT P3, PT, PT, PT, UP2, 0x40, 0x0 ;  /* 0x000000000000781c */ /* 0x000fe40003f6e828 */
[C---:B------:R-:W-:Y:S02]  /*32b0*/  ISETP.GT.AND P2, PT, R2.reuse, 0x20, P2 ;  /* 0x000000200200780c */ /* 0x040fe40001744270 */
[----:B------:R-:W-:-:S02]  /*32c0*/  ISETP.GT.AND P1, PT, R2, 0x21, P1 ;  /* 0x000000210200780c */ /* 0x000fc40000f24270 */
[C---:B------:R-:W-:Y:S02]  /*32d0*/  ISETP.GT.AND P0, PT, R2.reuse, 0x28, P0 ;  /* 0x000000280200780c */ /* 0x040fe40000704270 */
[----:B------:R-:W-:Y:S02]  /*32e0*/  ISETP.GT.AND P3, PT, R2, 0x29, P3 ;  /* 0x000000290200780c */ /* 0x000fe40001f64270 */
[C---:B------:R-:W-:Y:S02]  /*32f0*/  ISETP.LT.OR P2, PT, R0.reuse, 0x21, P2 ;  /* 0x000000210000780c */ /* 0x040fe40001741670 */
[C---:B------:R-:W-:Y:S02]  /*3300*/  ISETP.LT.OR P1, PT, R0.reuse, 0x22, P1 ;  /* 0x000000220000780c */ /* 0x040fe40000f21670 */
[C---:B------:R-:W-:Y:S02]  /*3310*/  ISETP.LT.OR P0, PT, R0.reuse, 0x29, P0 ;  /* 0x000000290000780c */ /* 0x040fe40000701670 */
[----:B------:R-:W-:-:S02]  /*3320*/  ISETP.LT.OR P3, PT, R0, 0x2a, P3 ;  /* 0x0000002a0000780c */ /* 0x000fc40001f61670 */
[----:B------:R-:W-:Y:S02]  /*3330*/  FSEL R75, R40, -INF , !P2 ;  /* 0xff800000284b7808 */ /* 0x000fe40005000000 */
[----:B------:R-:W-:Y:S02]  /*3340*/  FSEL R77, R41, -INF , !P1 ;  /* 0xff800000294d7808 */ /* 0x000fe40004800000 */
[----:B------:R-:W-:Y:S02]  /*3350*/  FSEL R79, R44, -INF , !P0 ;  /* 0xff8000002c4f7808 */ /* 0x000fe40004000000 */
[----:B------:R-:W-:Y:S02]  /*3360*/  FSEL R81, R45, -INF , !P3 ;  /* 0xff8000002d517808 */ /* 0x000fe40005800000 */
[----:B------:R-:W-:Y:S02]  /*3370*/  PLOP3.LUT P2, PT, PT, PT, UP3, 0x40, 0x0 ;  /* 0x000000000000781c */ /* 0x000fe40003f4e838 */
[----:B------:R-:W-:-:S02]  /*3380*/  PLOP3.LUT P1, PT, PT, PT, UP4, 0x40, 0x0 ;  /* 0x000000000000781c */ /* 0x000fc40003f2e848 */
[----:B------:R-:W-:Y:S02]  /*3390*/  PLOP3.LUT P0, PT, PT, PT, UP5, 0x40, 0x0 ;  /* 0x000000000000781c */ /* 0x000fe40003f0e858 */
[----:B------:R-:W-:Y:S02]  /*33a0*/  PLOP3.LUT P3, PT, PT, PT, UP6, 0x40, 0x0 ;  /* 0x000000000000781c */ /* 0x000fe40003f6e868 */
[C---:B------:R-:W-:Y:S02]  /*33b0*/  ISETP.GT.AND P2, PT, R2.reuse, 0x30, P2 ;  /* 0x000000300200780c */ /* 0x040fe40001744270 */
[C---:B------:R-:W-:Y:S02]  /*33c0*/  ISETP.GT.AND P1, PT, R2.reuse, 0x31, P1 ;  /* 0x000000310200780c */ /* 0x040fe40000f24270 */
[C---:B------:R-:W-:Y:S02]  /*33d0*/  ISETP.GT.AND P0, PT, R2.reuse, 0x38, P0 ;  /* 0x000000380200780c */ /* 0x040fe40000704270 */
[----:B------:R-:W-:Y:S01]  /*33e0*/  ISETP.GT.AND P3, PT, R2, 0x39, P3 ;  /* 0x000000390200780c */ /* 0x000fe20001f64270 */
[----:B-1----:R-:W-:Y:S01]  /*33f0*/  IMAD.IADD R2, R38, 0x1, R3 ;  /* 0x0000000126027824 */ /* 0x002fe200078e0203 */
[----:B------:R-:W-:-:S02]  /*3400*/  ISETP.LT.OR P2, PT, R0, 0x31, P2 ;  /* 0x000000310000780c */ /* 0x000fc40001741670 */
[C---:B------:R-:W-:Y:S02]  /*3410*/  ISETP.LT.OR P1, PT, R0.reuse, 0x32, P1 ;  /* 0x000000320000780c */ /* 0x040fe40000f21670 */
[C---:B------:R-:W-:Y:S02]  /*3420*/  ISETP.LT.OR P0, PT, R0.reuse, 0x39, P0 ;  /* 0x000000390000780c */ /* 0x040fe40000701670 */
[----:B------:R-:W-:Y:S02]  /*3430*/  ISETP.LT.OR P3, PT, R0, 0x3a, P3 ;  /* 0x0000003a0000780c */ /* 0x000fe40001f61670 */
[----:B------:R-:W-:Y:S02]  /*3440*/  VIADDMNMX R0, R3, R23, R18, PT ;  /* 0x0000001703007246 */ /* 0x000fe40003800112 */
[----:B------:R-:W-:Y:S02]  /*3450*/  FSEL R83, R48, -INF , !P2 ;  /* 0xff80000030537808 */ /* 0x000fe40005000000 */
[----:B------:R-:W-:-:S02]  /*3460*/  FSEL R85, R49, -INF , !P1 ;  /* 0xff80000031557808 */ /* 0x000fc40004800000 */
[----:B------:R-:W-:Y:S02]  /*3470*/  FSEL R87, R52, -INF , !P0 ;  /* 0xff80000034577808 */ /* 0x000fe40004000000 */
[----:B------:R-:W-:Y:S01]  /*3480*/  FSEL R53, R53, -INF , !P3 ;  /* 0xff80000035357808 */ /* 0x000fe20005800000 */
[----:B------:R-:W-:Y:S06]  /*3490*/  @!P6 BRA `(.L_x_984) ;  /* 0x00000000005ce947 */ /* 0x000fec0003800000 */
[----:B------:R-:W-:Y:S01]  /*34a0*/  R2UR UR4, R17 ;  /* 0x00000000110472ca */ /* 0x000fe200000e0000 */
[----:B------:R-:W-:Y:S01]  /*34b0*/  IMAD.U32 R4, RZ, RZ, UR10 ;  /* 0x0000000aff047e24 */ /* 0x000fe2000f8e00ff */
[----:B------:R-:W-:Y:S11]  /*34c0*/  BSSY B0, `(.L_x_985) ;  /* 0x0000010000007945 */ /* 0x000ff60003800000 */
[----:B------:R-:W-:-:S04]  /*34d0*/  IMAD R3, R4, UR4, R3 ;  /* 0x0000000404037c24 */ /* 0x000fc8000f8e0203 */
[----:B------:R-:W-:-:S05]  /*34e0*/  VIADD R3, R3, -UR11 ;  /* 0x8000000b03037c36 */ /* 0x000fca0008000000 */
[----:B------:R-:W-:-:S13]  /*34f0*/  ISETP.GT.AND P0, PT, R3, -0x1, PT ;  /* 0xffffffff0300780c */ /* 0x000fda0003f04270 */
[----:B------:R-:W-:Y:S05]  /*3500*/  @P0 BRA `(.L_x_986) ;  /* 0x00000000001c0947 */ /* 0x000fea0003800000 */
[----:B------:R-:W-:Y:S02]  /*3510*/  ISETP.NE.AND P0, PT, R25, 0x1, PT ;  /* 0x000000011900780c */ /* 0x000fe40003f05270 */
[----:B------:R-:W-:-:S11]  /*3520*/  LOP3.LUT R3, RZ, R3, RZ, 0x33, !PT ;  /* 0x00000003ff037212 */ /* 0x000fd600078e33ff */
[----:B------:R-:W0:Y:S02]  /*3530*/  @P0 LDC.64 R8, c[0x0][0x9e8] ;  /* 0x00027a00ff080b82 */ /* 0x000e240000000a00 */
[----:B0-----:R-:W-:-:S05]  /*3540*/  @P0 IMAD.HI.U32 R4, R3, R8, RZ ;  /* 0x0000000803040227 */ /* 0x001fca00078e00ff */
[----:B------:R-:W-:-:S04]  /*3550*/  @P0 SHF.R.U32.HI R3, RZ, R9, R4 ;  /* 0x00000009ff030219 */ /* 0x000fc80000011604 */
[----:B------:R-:W-:Y:S01]  /*3560*/  LOP3.LUT R3, RZ, R3, RZ, 0x33, !PT ;  /* 0x00000003ff037212 */ /* 0x000fe200078e33ff */
[----:B------:R-:W-:Y:S06]  /*3570*/  BRA `(.L_x_987) ;  /* 0x0000000000107947 */ /* 0x000fec0003800000 */
.L_x_986:
[----:B------:R-:W-:-:S13]  /*3580*/  ISETP.NE.AND P0, PT, R25, 0x1, PT ;  /* 0x000000011900780c */ /* 0x000fda0003f05270 */
[----:B------:R-:W0:Y:S02]  /*3590*/  @P0 LDC.64 R8, c[0x0][0x9e8] ;  /* 0x00027a00ff080b82 */ /* 0x000e240000000a00 */
[----:B0-----:R-:W-:-:S05]  /*35a0*/  @P0 IMAD.HI.U32 R4, R3, R8, RZ ;  /* 0x0000000803040227 */ /* 0x001fca00078e00ff */
[----:B------:R-:W-:-:S07]  /*35b0*/  @P0 SHF.R.U32.HI R3, RZ, R9, R4 ;  /* 0x00000009ff030219 */ /* 0x000fce0000011604 */
.L_x_987:
[----:B------:R-:W-:Y:S05]  /*35c0*/  BSYNC B0 ;  /* 0x0000000000007941 */ /* 0x000fea0003800000 */
.L_x_985:
[----:B------:R-:W-:-:S04]  /*35d0*/  IMAD R4, R3, R25, -UR27 ;  /* 0x8000001b03047e24 */ /* 0x000fc8000f8e0219 */
[----:B------:R-:W-:-:S05]  /*35e0*/  IMAD R3, R5, -0x2, R4 ;  /* 0xfffffffe05037824 */ /* 0x000fca00078e0204 */
[----:B------:R-:W-:Y:S02]  /*35f0*/  VIMNMX R2, R2, R3, !PT ;  /* 0x0000000302027248 */ /* 0x000fe40007fe0100 */
[----:B------:R-:W-:-:S07]  /*3600*/  VIADDMNMX R0, R3, R25, R0, PT ;  /* 0x0000001903007246 */ /* 0x000fce0003800100 */
.L_x_984:
[----:B------:R-:W-:Y:S01]  /*3610*/  FMNMX.FTZ R3, R57, R61, !PT ;  /* 0x0000003d39037209 */ /* 0x000fe20007810000 */
[----:B------:R-:W-:Y:S02]  /*3620*/  UP2UR UR4, UPR, URZ, 0x8 ;  /* 0x000000083f047883 */ /* 0x000fe40008000000 */
[----:B------:R-:W-:Y:S01]  /*3630*/  UISETP.NE.AND UP3, UPT, UR22, URZ, UPT ;  /* 0x0000003f1600728c */ /* 0x000fe2000bf65270 */
[----:B------:R-:W-:Y:S01]  /*3640*/  FMNMX.FTZ R3, R63, R3, !PT ;  /* 0x000000033f037209 */ /* 0x000fe20007810000 */
[----:B------:R-:W-:Y:S02]  /*3650*/  UP2UR UR22, UPR, URZ, 0x10 ;  /* 0x000000103f167883 */ /* 0x000fe40008000000 */
[----:B------:R-:W-:Y:S01]  /*3660*/  UISETP.NE.AND UP4, UPT, UR26, URZ, UPT ;  /* 0x0000003f1a00728c */ /* 0x000fe2000bf85270 */
[----:B------:R-:W-:Y:S01]  /*3670*/  FMNMX.FTZ R3, R65, R3, !PT ;  /* 0x0000000341037209 */ /* 0x000fe20007810000 */
[----:B------:R-:W-:Y:S01]  /*3680*/  UP2UR UR26, UPR, URZ, 0x20 ;  /* 0x000000203f1a7883 */ /* 0x000fe20008000000 */
[----:B------:R-:W-:Y:S01]  /*3690*/  PLOP3.LUT P2, PT, PT, PT, UP3, 0x40, 0x0 ;  /* 0x000000000000781c */ /* 0x000fe20003f4e838 */
[----:B------:R-:W-:Y:S01]  /*36a0*/  UISETP.NE.AND UP5, UPT, UR23, URZ, UPT ;  /* 0x0000003f1700728c */ /* 0x000fe2000bfa5270 */
[----:B------:R-:W-:Y:S01]  /*36b0*/  FMNMX.FTZ R3, R67, R3, !PT ;  /* 0x0000000343037209 */ /* 0x000fe20007810000 */
[----:B------:R-:W-:Y:S01]  /*36c0*/  UP2UR UR27, UPR, URZ, 0x1 ;  /* 0x000000013f1b7883 */ /* 0x000fe20008000000 */
[----:B------:R-:W-:Y:S01]  /*36d0*/  PLOP3.LUT P1, PT, PT, PT, UP4, 0x40, 0x0 ;  /* 0x000000000000781c */ /* 0x000fe20003f2e848 */
[----:B------:R-:W-:Y:S01]  /*36e0*/  UISETP.NE.AND UP0, UPT, UR15, URZ, UPT ;  /* 0x0000003f0f00728c */ /* 0x000fe2000bf05270 */
[----:B------:R-:W-:Y:S01]  /*36f0*/  FMNMX.FTZ R3, R69, R3, !PT ;  /* 0x0000000345037209 */ /* 0x000fe20007810000 */
[----:B------:R-:W-:Y:S01]  /*3700*/  UISETP.NE.AND UP3, UPT, UR18, URZ, UPT ;  /* 0x0000003f1200728c */ /* 0x000fe2000bf65270 */
[----:B------:R-:W-:Y:S01]  /*3710*/  PLOP3.LUT P3, PT, PT, PT, UP5, 0x40, 0x0 ;  /* 0x000000000000781c */ /* 0x000fe20003f6e858 */
[----:B------:R-:W-:Y:S01]  /*3720*/  UISETP.NE.AND UP5, UPT, UR5, URZ, UPT ;  /* 0x0000003f0500728c */ /* 0x000fe2000bfa5270 */
[----:B------:R-:W-:Y:S01]  /*3730*/  FMNMX.FTZ R3, R71, R3, !PT ;  /* 0x0000000347037209 */ /* 0x000fe20007810000 */
[----:B------:R-:W-:Y:S01]  /*3740*/  UISETP.NE.AND UP4, UPT, UR19, URZ, UPT ;  /* 0x0000003f1300728c */ /* 0x000fe2000bf85270 */
[C---:B------:R-:W-:Y:S01]  /*3750*/  ISETP.GT.AND P3, PT, R2.reuse, RZ, P3 ;  /* 0x000000ff0200720c */ /* 0x040fe20001f64270 */
[----:B------:R-:W-:Y:S01]  /*3760*/  ULDC UR5, c[0x0][0x988] ;  /* 0x0002620000057ab9 */ /* 0x000fe20000000800 */
[----:B------:R-:W-:Y:S01]  /*3770*/  FMNMX.FTZ R3, R73, R3, !PT ;  /* 0x0000000349037209 */ /* 0x000fe20007810000 */
[----:B------:R-:W-:Y:S01]  /*3780*/  UP2UR UR23, UPR, URZ, 0x40 ;  /* 0x000000403f177883 */ /* 0x000fe20008000000 */
[----:B------:R-:W-:Y:S01]  /*3790*/  ISETP.GT.AND P1, PT, R2, 0x1, P1 ;  /* 0x000000010200780c */ /* 0x000fe20000f24270 */
[----:B------:R-:W-:Y:S01]  /*37a0*/  UISETP.NE.AND UP6, UPT, UR14, URZ, UPT ;  /* 0x0000003f0e00728c */ /* 0x000fe2000bfc5270 */
[----:B------:R-:W-:-:S02]  /*37b0*/  FMNMX.FTZ R3, R75, R3, !PT ;  /* 0x000000034b037209 */ /* 0x000fc40007810000 */
[C---:B------:R-:W-:Y:S02]  /*37c0*/  ISETP.LT.OR P3, PT, R0.reuse, 0x1, P3 ;  /* 0x000000010000780c */ /* 0x040fe40001f61670 */
[----:B------:R-:W-:Y:S02]  /*37d0*/  FMNMX.FTZ R3, R77, R3, !PT ;  /* 0x000000034d037209 */ /* 0x000fe40007810000 */
[----:B------:R-:W-:Y:S02]  /*37e0*/  ISETP.LT.OR P1, PT, R0, 0x2, P1 ;  /* 0x000000020000780c */ /* 0x000fe40000f21670 */
[----:B------:R-:W-:Y:S02]  /*37f0*/  FMNMX.FTZ R3, R79, R3, !PT ;  /* 0x000000034f037209 */ /* 0x000fe40007810000 */
[----:B------:R-:W-:Y:S02]  /*3800*/  ISETP.GT.AND P2, PT, R2, 0x8, P2 ;  /* 0x000000080200780c */ /* 0x000fe40001744270 */
[----:B------:R-:W-:-:S02]  /*3810*/  FMNMX.FTZ R3, R81, R3, !PT ;  /* 0x0000000351037209 */ /* 0x000fc40007810000 */
[----:B------:R-:W-:Y:S02]  /*3820*/  ISETP.LT.OR P2, PT, R0, 0x9, P2 ;  /* 0x000000090000780c */ /* 0x000fe40001741670 */
[----:B------:R-:W-:Y:S02]  /*3830*/  FMNMX.FTZ R3, R83, R3, !PT ;  /* 0x0000000353037209 */ /* 0x000fe40007810000 */
[----:B------:R-:W-:Y:S02]  /*3840*/  FSEL R18, R30, -INF , !P2 ;  /* 0xff8000001e127808 */ /* 0x000fe40005000000 */
[----:B------:R-:W-:Y:S02]  /*3850*/  FMNMX.FTZ R3, R85, R3, !PT ;  /* 0x0000000355037209 */ /* 0x000fe40007810000 */
[----:B------:R-:W-:Y:S01]  /*3860*/  PLOP3.LUT P2, PT, PT, PT, UP4, 0x40, 0x0 ;  /* 0x000000000000781c */ /* 0x000fe20003f4e848 */
[----:B------:R-:W-:Y:S01]  /*3870*/  UISETP.NE.AND UP4, UPT, UR22, URZ, UPT ;  /* 0x0000003f1600728c */ /* 0x000fe2000bf85270 */
[----:B------:R-:W-:-:S02]  /*3880*/  FMNMX.FTZ R3, R87, R3, !PT ;  /* 0x0000000357037209 */ /* 0x000fc40007810000 */
[----:B------:R-:W-:Y:S02]  /*3890*/  ISETP.GT.AND P2, PT, R2, 0x18, P2 ;  /* 0x000000180200780c */ /* 0x000fe40001744270 */
[----:B------:R-:W-:Y:S02]  /*38a0*/  FMNMX.FTZ R3, R53, R3, !PT ;  /* 0x0000000335037209 */ /* 0x000fe40007810000 */
[----:B------:R-:W-:-:S03]  /*38b0*/  ISETP.LT.OR P2, PT, R0, 0x19, P2 ;  /* 0x000000190000780c */ /* 0x000fc60001741670 */
[----:B------:R-:W0:Y:S01]  /*38c0*/  SHFL.BFLY PT, R4, R3, 0x2, 0x1f ;  /* 0x0c401f0003047f89 */ /* 0x000e2200000e0000 */
[----:B------:R-:W-:Y:S02]  /*38d0*/  FSEL R28, R59, -INF , !P2 ;  /* 0xff8000003b1c7808 */ /* 0x000fe40005000000 */
[----:B------:R-:W-:-:S04]  /*38e0*/  PLOP3.LUT P2, PT, PT, PT, UP1, 0x40, 0x0 ;  /* 0x000000000000781c */ /* 0x000fc80003f4e818 */
[----:B------:R-:W-:-:S04]  /*38f0*/  ISETP.GT.AND P2, PT, R2, 0x28, P2 ;  /* 0x000000280200780c */ /* 0x000fc80001744270 */
[----:B------:R-:W-:Y:S02]  /*3900*/  ISETP.LT.OR P2, PT, R0, 0x29, P2 ;  /* 0x000000290000780c */ /* 0x000fe40001741670 */
[----:B0-----:R-:W-:-:S05]  /*3910*/  FMNMX.FTZ R9, R3, R4, !PT ;  /* 0x0000000403097209 */ /* 0x001fca0007810000 */
[----:B------:R-:W0:Y:S02]  /*3920*/  SHFL.BFLY PT, R4, R9, 0x1, 0x1f ;  /* 0x0c201f0009047f89 */ /* 0x000e2400000e0000 */
[----:B0-----:R-:W-:Y:S02]  /*3930*/  FMNMX.FTZ R4, R9, R4, !PT ;  /* 0x0000000409047209 */ /* 0x001fe40007810000 */
[----:B------:R-:W-:Y:S02]  /*3940*/  FSEL R9, R27, -INF , !P1 ;  /* 0xff8000001b097808 */ /* 0x000fe40004800000 */
[C---:B------:R-:W-:Y:S01]  /*3950*/  FSETP.NEU.FTZ.AND P0, PT, R4.reuse, -INF , PT ;  /* 0xff8000000400780b */ /* 0x040fe20003f1d000 */
[----:B------:R-:W-:Y:S01]  /*3960*/  FMUL.FTZ R8, R4, UR5 ;  /* 0x0000000504087c20 */ /* 0x000fe20008410000 */
[----:B------:R-:W-:Y:S01]  /*3970*/  PLOP3.LUT P1, PT, PT, PT, UP3, 0x40, 0x0 ;  /* 0x000000000000781c */ /* 0x000fe20003f2e838 */
[----:B------:R-:W-:-:S03]  /*3980*/  UISETP.NE.AND UP3, UPT, UR4, URZ, UPT ;  /* 0x0000003f0400728c */ /* 0x000fc6000bf65270 */
[----:B------:R-:W-:Y:S02]  /*3990*/  FSEL R38, R8, RZ, P0 ;  /* 0x000000ff08267208 */ /* 0x000fe40000000000 */
[----:B------:R-:W-:Y:S01]  /*39a0*/  PLOP3.LUT P0, PT, PT, PT, UP5, 0x40, 0x0 ;  /* 0x000000000000781c */ /* 0x000fe20003f0e858 */
[----:B------:R-:W-:Y:S01]  /*39b0*/  UISETP.NE.AND UP5, UPT, UR6, URZ, UPT ;  /* 0x0000003f0600728c */ /* 0x000fe2000bfa5270 */
[----:B------:R-:W-:Y:S01]  /*39c0*/  FSEL R8, R26, -INF , !P3 ;  /* 0xff8000001a087808 */ /* 0x000fe20005800000 */
[--C-:B------:R-:W-:Y:S01]  /*39d0*/  FFMA.FTZ R36, R57, UR5, -R38.reuse ;  /* 0x0000000539247c23 */ /* 0x100fe20008010826 */
[----:B------:R-:W-:Y:S01]  /*39e0*/  PLOP3.LUT P3, PT, PT, PT, UP0, 0x40, 0x0 ;  /* 0x000000000000781c */ /* 0x000fe20003f6e808 */
[----:B------:R-:W-:Y:S01]  /*39f0*/  UISETP.NE.AND UP0, UPT, UR7, URZ, UPT ;  /* 0x0000003f0700728c */ /* 0x000fe2000bf05270 */
[C---:B------:R-:W-:Y:S01]  /*3a00*/  ISETP.GT.AND P0, PT, R2.reuse, 0x9, P0 ;  /* 0x000000090200780c */ /* 0x040fe20000704270 */
[----:B------:R-:W-:Y:S01]  /*3a10*/  MUFU.EX2 R196, R36 ;  /* 0x0000002400c47308 */ /* 0x000fe20000000800 */
[----:B------:R-:W-:Y:S01]  /*3a20*/  ISETP.GT.AND P3, PT, R2, 0x10, P3 ;  /* 0x000000100200780c */ /* 0x000fe20001f64270 */
[--C-:B------:R-:W-:Y:S01]  /*3a30*/  FFMA.FTZ R37, R61, UR5, -R38.reuse ;  /* 0x000000053d257c23 */ /* 0x100fe20008010826 */
[----:B------:R-:W-:Y:S01]  /*3a40*/  ISETP.LT.OR P0, PT, R0, 0xa, P0 ;  /* 0x0000000a0000780c */ /* 0x000fe20000701670 */
[--C-:B------:R-:W-:Y:S01]  /*3a50*/  FFMA.FTZ R40, R63, UR5, -R38.reuse ;  /* 0x000000053f287c23 */ /* 0x100fe20008010826 */
[----:B------:R-:W-:Y:S01]  /*3a60*/  FMNMX.FTZ R3, R8, R9, !PT ;  /* 0x0000000908037209 */ /* 0x000fe20007810000 */
[--C-:B------:R-:W-:Y:S01]  /*3a70*/  FFMA.FTZ R41, R65, UR5, -R38.reuse ;  /* 0x0000000541297c23 */ /* 0x100fe20008010826 */
[----:B------:R-:W-:Y:S01]  /*3a80*/  FSEL R23, R31, -INF , !P0 ;  /* 0xff8000001f177808 */ /* 0x000fe20004000000 */
[--C-:B------:R-:W-:Y:S01]  /*3a90*/  FFMA.FTZ R44, R71, UR5, -R38.reuse ;  /* 0x00000005472c7c23 */ /* 0x100fe20008010826 */
[----:B------:R-:W-:Y:S01]  /*3aa0*/  ISETP.LT.OR P3, PT, R0, 0x11, P3 ;  /* 0x000000110000780c */ /* 0x000fe20001f61670 */
[----:B------:R-:W-:Y:S01]  /*3ab0*/  MUFU.EX2 R40, R40 ;  /* 0x0000002800287308 */ /* 0x000fe20000000800 */
[----:B------:R-:W-:Y:S01]  /*3ac0*/  ISETP.GT.AND P1, PT, R2, 0x11, P1 ;  /* 0x000000110200780c */ /* 0x000fe20000f24270 */
[--C-:B------:R-:W-:Y:S01]  /*3ad0*/  FFMA.FTZ R45, R73, UR5, -R38.reuse ;  /* 0x00000005492d7c23 */ /* 0x100fe20008010826 */
[----:B------:R-:W-:Y:S01]  /*3ae0*/  FMNMX.FTZ R30, R18, R3, !PT ;  /* 0x00000003121e7209 */ /* 0x000fe20007810000 */
[--C-:B------:R-:W-:Y:S01]  /*3af0*/  FFMA.FTZ R48, R79, UR5, -R38.reuse ;  /* 0x000000054f307c23 */ /* 0x100fe20008010826 */
[----:B------:R-:W-:Y:S01]  /*3b00*/  PLOP3.LUT P0, PT, PT, PT, UP5, 0x40, 0x0 ;  /* 0x000000000000781c */ /* 0x000fe20003f0e858 */
[----:B------:R-:W-:Y:S01]  /*3b10*/  UISETP.NE.AND UP5, UPT, UR26, URZ, UPT ;  /* 0x0000003f1a00728c */ /* 0x000fe2000bfa5270 */
[----:B------:R-:W-:Y:S01]  /*3b20*/  FSEL R26, R34, -INF , !P3 ;  /* 0xff800000221a7808 */ /* 0x000fe20005800000 */
[----:B------:R-:W-:Y:S01]  /*3b30*/  FFMA.FTZ R49, R81, UR5, -R38 ;  /* 0x0000000551317c23 */ /* 0x000fe20008010826 */
[----:B------:R-:W-:Y:S01]  /*3b40*/  ISETP.LT.OR P1, PT, R0, 0x12, P1 ;  /* 0x000000120000780c */ /* 0x000fe20000f21670 */
[----:B------:R-:W-:Y:S01]  /*3b50*/  MUFU.EX2 R41, R41 ;  /* 0x0000002900297308 */ /* 0x000fe20000000800 */
[----:B------:R-:W-:-:S02]  /*3b60*/  FMNMX.FTZ R3, R23, R30, !PT ;  /* 0x0000001e17037209 */ /* 0x000fc40007810000 */
[----:B------:R-:W-:Y:S01]  /*3b70*/  PLOP3.LUT P3, PT, PT, PT, UP6, 0x40, 0x0 ;  /* 0x000000000000781c */ /* 0x000fe20003f6e868 */
[----:B------:R-:W-:Y:S01]  /*3b80*/  UISETP.NE.AND UP6, UPT, UR23, URZ, UPT ;  /* 0x0000003f1700728c */ /* 0x000fe2000bfc5270 */
[----:B------:R-:W-:Y:S02]  /*3b90*/  FSEL R27, R35, -INF , !P1 ;  /* 0xff800000231b7808 */ /* 0x000fe40004800000 */
[----:B------:R-:W-:Y:S01]  /*3ba0*/  ISETP.GT.AND P0, PT, R2, 0x19, P0 ;  /* 0x000000190200780c */ /* 0x000fe20000704270 */
[----:B------:R-:W-:Y:S01]  /*3bb0*/  MUFU.EX2 R44, R44 ;  /* 0x0000002c002c7308 */ /* 0x000fe20000000800 */
[----:B------:R-:W-:Y:S02]  /*3bc0*/  FMNMX.FTZ R32, R26, R3, !PT ;  /* 0x000000031a207209 */ /* 0x000fe40007810000 */
[----:B------:R-:W-:Y:S01]  /*3bd0*/  PLOP3.LUT P1, PT, PT, PT, UP0, 0x40, 0x0 ;  /* 0x000000000000781c */ /* 0x000fe20003f2e808 */
[----:B------:R-:W-:Y:S01]  /*3be0*/  UISETP.NE.AND UP0, UPT, UR27, URZ, UPT ;  /* 0x0000003f1b00728c */ /* 0x000fe2000bf05270 */
[----:B------:R-:W-:-:S02]  /*3bf0*/  ISETP.GT.AND P3, PT, R2, 0x20, P3 ;  /* 0x000000200200780c */ /* 0x000fc40001f64270 */
[C---:B------:R-:W-:Y:S01]  /*3c00*/  ISETP.LT.OR P0, PT, R0.reuse, 0x1a, P0 ;  /* 0x0000001a0000780c */ /* 0x040fe20000701670 */
[----:B------:R-:W-:Y:S01]  /*3c10*/  MUFU.EX2 R45, R45 ;  /* 0x0000002d002d7308 */ /* 0x000fe20000000800 */
[----:B------:R-:W-:Y:S02]  /*3c20*/  FMNMX.FTZ R3, R27, R32, !PT ;  /* 0x000000201b037209 */ /* 0x000fe40007810000 */
[----:B------:R-:W-:Y:S02]  /*3c30*/  ISETP.LT.OR P3, PT, R0, 0x21, P3 ;  /* 0x000000210000780c */ /* 0x000fe40001f61670 */
[----:B------:R-:W-:Y:S02]  /*3c40*/  FSEL R29, R39, -INF , !P0 ;  /* 0xff800000271d7808 */ /* 0x000fe40004000000 */
[----:B------:R-:W-:Y:S01]  /*3c50*/  ISETP.GT.AND P1, PT, R2, 0x21, P1 ;  /* 0x000000210200780c */ /* 0x000fe20000f24270 */
[----:B------:R-:W0:Y:S01]  /*3c60*/  MUFU.EX2 R39, R37 ;  /* 0x0000002500277308 */ /* 0x000e220000000800 */
[----:B------:R-:W-:Y:S01]  /*3c70*/  FMNMX.FTZ R34, R28, R3, !PT ;  /* 0x000000031c227209 */ /* 0x000fe20007810000 */
[----:B------:R-:W-:Y:S01]  /*3c80*/  @UP0 ULDC UR6, c[0x0][0x44c] ;  /* 0x0001130000060ab9 */ /* 0x000fe20000000800 */
[----:B------:R-:W-:Y:S01]  /*3c90*/  PLOP3.LUT P0, PT, PT, PT, UP2, 0x40, 0x0 ;  /* 0x000000000000781c */ /* 0x000fe20003f0e828 */
[----:B------:R-:W-:Y:S01]  /*3ca0*/  UIMAD.WIDE.U32 UR6, UR38, UR6, URZ ;  /* 0x00000006260672a5 */ /* 0x000fe2000f8e003f */
[----:B------:R-:W-:Y:S01]  /*3cb0*/  FSEL R30, R42, -INF , !P3 ;  /* 0xff8000002a1e7808 */ /* 0x000fe20005800000 */
[--C-:B------:R-:W-:Y:S01]  /*3cc0*/  FFMA.FTZ R42, R67, UR5, -R38.reuse ;  /* 0x00000005432a7c23 */ /* 0x100fe20008010826 */
[----:B------:R-:W-:Y:S01]  /*3cd0*/  ISETP.LT.OR P1, PT, R0, 0x22, P1 ;  /* 0x000000220000780c */ /* 0x000fe20000f21670 */
[----:B------:R-:W-:Y:S01]  /*3ce0*/  MUFU.EX2 R48, R48 ;  /* 0x0000003000307308 */ /* 0x000fe20000000800 */
[----:B------:R-:W-:Y:S01]  /*3cf0*/  FMNMX.FTZ R3, R29, R34, !PT ;  /* 0x000000221d037209 */ /* 0x000fe20007810000 */
[----:B------:R-:W-:Y:S01]  /*3d00*/  @UP0 ULDC UR4, c[0x0][0x450] ;  /* 0x0001140000040ab9 */ /* 0x000fe20000000800 */
[----:B------:R-:W-:Y:S01]  /*3d10*/  ISETP.GT.AND P0, PT, R2, 0x29, P0 ;  /* 0x000000290200780c */ /* 0x000fe20000704270 */
[----:B------:R-:W-:Y:S01]  /*3d20*/  @UP0 USHF.R.U32.HI UR38, URZ, UR4, UR7 ;  /* 0x000000043f260299 */ /* 0x000fe20008011607 */
[----:B------:R-:W-:Y:S01]  /*3d30*/  PLOP3.LUT P3, PT, PT, PT, UP3, 0x40, 0x0 ;  /* 0x000000000000781c */ /* 0x000fe20003f6e838 */
[----:B------:R-:W-:Y:S01]  /*3d40*/  UIADD3 UR6, UR39, -0x2, URZ ;  /* 0xfffffffe27067890 */ /* 0x000fe2000fffe03f */
[----:B------:R-:W-:Y:S01]  /*3d50*/  FSEL R31, R43, -INF , !P1 ;  /* 0xff8000002b1f7808 */ /* 0x000fe20004800000 */
[----:B------:R-:W-:Y:S01]  /*3d60*/  FFMA.FTZ R43, R69, UR5, -R38 ;  /* 0x00000005452b7c23 */ /* 0x000fe20008010826 */
[----:B------:R-:W-:Y:S01]  /*3d70*/  FMNMX.FTZ R34, R30, R3, !PT ;  /* 0x000000031e227209 */ /* 0x000fe20007810000 */
[----:B------:R-:W-:Y:S01]  /*3d80*/  MUFU.EX2 R42, R42 ;  /* 0x0000002a002a7308 */ /* 0x000fe20000000800 */
[----:B------:R-:W-:Y:S01]  /*3d90*/  ISETP.LT.OR P0, PT, R0, 0x2a, P0 ;  /* 0x0000002a0000780c */ /* 0x000fe20000701670 */
[----:B------:R-:W-:Y:S01]  /*3da0*/  UIADD3 UR38, UR42, UR38, URZ ;  /* 0x000000262a267290 */ /* 0x000fe2000fffe03f */
[----:B------:R-:W-:-:S02]  /*3db0*/  PLOP3.LUT P1, PT, PT, PT, UP4, 0x40, 0x0 ;  /* 0x000000000000781c */ /* 0x000fc40003f2e848 */
[----:B------:R-:W-:Y:S01]  /*3dc0*/  FSEL R32, R46, -INF , !P2 ;  /* 0xff8000002e207808 */ /* 0x000fe20005000000 */
[--C-:B------:R-:W-:Y:S01]  /*3dd0*/  FFMA.FTZ R46, R75, UR5, -R38.reuse ;  /* 0x000000054b2e7c23 */ /* 0x100fe20008010826 */
[----:B------:R-:W-:Y:S01]  /*3de0*/  ISETP.GT.AND P3, PT, R2, 0x30, P3 ;  /* 0x000000300200780c */ /* 0x000fe20001f64270 */
[----:B------:R-:W1:Y:S01]  /*3df0*/  MUFU.EX2 R43, R43 ;  /* 0x0000002b002b7308 */ /* 0x000e620000000800 */
[----:B------:R-:W-:Y:S01]  /*3e00*/  FMNMX.FTZ R3, R31, R34, !PT ;  /* 0x000000221f037209 */ /* 0x000fe20007810000 */
[----:B------:R-:W-:Y:S01]  /*3e10*/  VIADD R24, R24, UR38 ;  /* 0x0000002618187c36 */ /* 0x000fe20008000000 */
[----:B------:R-:W-:Y:S01]  /*3e20*/  FSEL R33, R47, -INF , !P0 ;  /* 0xff8000002f217808 */ /* 0x000fe20004000000 */
[----:B------:R-:W-:Y:S01]  /*3e30*/  FFMA.FTZ R47, R77, UR5, -R38 ;  /* 0x000000054d2f7c23 */ /* 0x000fe20008010826 */
[----:B------:R-:W-:Y:S02]  /*3e40*/  PLOP3.LUT P2, PT, PT, PT, UP5, 0x40, 0x0 ;  /* 0x000000000000781c */ /* 0x000fe40003f4e858 */
[----:B------:R-:W-:Y:S01]  /*3e50*/  PLOP3.LUT P0, PT, PT, PT, UP6, 0x40, 0x0 ;  /* 0x000000000000781c */ /* 0x000fe20003f0e868 */
[----:B------:R-:W-:Y:S01]  /*3e60*/  MUFU.EX2 R46, R46 ;  /* 0x0000002e002e7308 */ /* 0x000fe20000000800 */
[----:B------:R-:W-:-:S02]  /*3e70*/  ISETP.GT.AND P1, PT, R2, 0x31, P1 ;  /* 0x000000310200780c */ /* 0x000fc40000f24270 */
[----:B------:R-:W-:Y:S02]  /*3e80*/  ISETP.LT.OR P3, PT, R0, 0x31, P3 ;  /* 0x000000310000780c */ /* 0x000fe40001f61670 */
[----:B------:R-:W-:Y:S02]  /*3e90*/  FMNMX.FTZ R34, R32, R3, !PT ;  /* 0x0000000320227209 */ /* 0x000fe40007810000 */
[C---:B------:R-:W-:Y:S01]  /*3ea0*/  ISETP.GT.AND P2, PT, R2.reuse, 0x38, P2 ;  /* 0x000000380200780c */ /* 0x040fe20001744270 */
[----:B------:R-:W2:Y:S01]  /*3eb0*/  MUFU.EX2 R47, R47 ;  /* 0x0000002f002f7308 */ /* 0x000ea20000000800 */
[----:B------:R-:W-:Y:S02]  /*3ec0*/  ISETP.GT.AND P0, PT, R2, 0x39, P0 ;  /* 0x000000390200780c */ /* 0x000fe40000704270 */
[----:B------:R-:W-:Y:S02]  /*3ed0*/  ISETP.LT.OR P1, PT, R0, 0x32, P1 ;  /* 0x000000320000780c */ /* 0x000fe40000f21670 */
[----:B------:R-:W-:Y:S01]  /*3ee0*/  FSEL R2, R50, -INF , !P3 ;  /* 0xff80000032027808 */ /* 0x000fe20005800000 */
[----:B------:R-:W-:Y:S01]  /*3ef0*/  FFMA.FTZ R50, R83, UR5, -R38 ;  /* 0x0000000553327c23 */ /* 0x000fe20008010826 */
[----:B------:R-:W-:Y:S01]  /*3f00*/  FMNMX.FTZ R3, R33, R34, !PT ;  /* 0x0000002221037209 */ /* 0x000fe20007810000 */
[----:B------:R-:W3:Y:S01]  /*3f10*/  MUFU.EX2 R49, R49 ;  /* 0x0000003100317308 */ /* 0x000ee20000000800 */
[----:B------:R-:W-:-:S02]  /*3f20*/  ISETP.LT.OR P2, PT, R0, 0x39, P2 ;  /* 0x000000390000780c */ /* 0x000fc40001741670 */
[----:B------:R-:W-:Y:S01]  /*3f30*/  FSEL R34, R51, -INF , !P1 ;  /* 0xff80000033227808 */ /* 0x000fe20004800000 */
[----:B------:R-:W-:Y:S01]  /*3f40*/  FFMA.FTZ R51, R85, UR5, -R38 ;  /* 0x0000000555337c23 */ /* 0x000fe20008010826 */
[----:B------:R-:W-:Y:S02]  /*3f50*/  FMNMX.FTZ R3, R2, R3, !PT ;  /* 0x0000000302037209 */ /* 0x000fe40007810000 */
[----:B------:R-:W-:Y:S01]  /*3f60*/  ISETP.LT.OR P0, PT, R0, 0x3a, P0 ;  /* 0x0000003a0000780c */ /* 0x000fe20000701670 */
[----:B------:R-:W-:Y:S01]  /*3f70*/  MUFU.EX2 R50, R50 ;  /* 0x0000003200327308 */ /* 0x000fe20000000800 */
[----:B------:R-:W-:Y:S02]  /*3f80*/  FSEL R0, R54, -INF , !P2 ;  /* 0xff80000036007808 */ /* 0x000fe40005000000 */
[----:B------:R-:W-:Y:S02]  /*3f90*/  FMNMX.FTZ R3, R34, R3, !PT ;  /* 0x0000000322037209 */ /* 0x000fe40007810000 */
[----:B------:R-:W-:Y:S01]  /*3fa0*/  FSEL R35, R55, -INF , !P0 ;  /* 0xff80000037237808 */ /* 0x000fe20004000000 */
[----:B0-----:R-:W-:Y:S01]  /*3fb0*/  FADD.FTZ R55, R196, R39 ;  /* 0x00000027c4377221 */ /* 0x001fe20000010000 */
[----:B------:R-:W-:Y:S01]  /*3fc0*/  FMNMX.FTZ R36, R0, R3, !PT ;  /* 0x0000000300247209 */ /* 0x000fe20007810000 */
[----:B------:R-:W0:Y:S01]  /*3fd0*/  MUFU.EX2 R51, R51 ;  /* 0x0000003300337308 */ /* 0x000e220000000800 */
[----:B------:R-:W-:-:S02]  /*3fe0*/  F2FP.F16.F32.PACK_AB R196, R39, R196 ;  /* 0x000000c427c4723e */ /* 0x000fc400000000ff */
[----:B------:R-:W-:Y:S02]  /*3ff0*/  FMNMX.FTZ R36, R35, R36, !PT ;  /* 0x0000002423247209 */ /* 0x000fe40007810000 */
[----:B------:R-:W-:Y:S02]  /*4000*/  F2FP.F16.F32.PACK_AB R198, R41, R40 ;  /* 0x0000002829c6723e */ /* 0x000fe400000000ff */
[----:B-1----:R-:W-:Y:S01]  /*4010*/  F2FP.F16.F32.PACK_AB R192, R43, R42 ;  /* 0x0000002a2bc0723e */ /* 0x002fe200000000ff */
[----:B------:R-:W1:Y:S01]  /*4020*/  SHFL.BFLY PT, R3, R36, 0x2, 0x1f ;  /* 0x0c401f0024037f89 */ /* 0x000e6200000e0000 */
[----:B------:R-:W-:Y:S02]  /*4030*/  F2FP.F16.F32.PACK_AB R194, R45, R44 ;  /* 0x0000002c2dc2723e */ /* 0x000fe400000000ff */
[----:B--2---:R-:W-:Y:S02]  /*4040*/  F2FP.F16.F32.PACK_AB R188, R47, R46 ;  /* 0x0000002e2fbc723e */ /* 0x004fe400000000ff */
[----:B---3--:R-:W-:-:S02]  /*4050*/  F2FP.F16.F32.PACK_AB R190, R49, R48 ;  /* 0x0000003031be723e */ /* 0x008fc400000000ff */
[----:B0-----:R-:W-:Y:S02]  /*4060*/  F2FP.F16.F32.PACK_AB R184, R51, R50 ;  /* 0x0000003233b8723e */ /* 0x001fe400000000ff */
[----:B-1----:R-:W-:-:S05]  /*4070*/  FMNMX.FTZ R37, R36, R3, !PT ;  /* 0x0000000324257209 */ /* 0x002fca0007810000 */
[----:B------:R-:W0:Y:S02]  /*4080*/  SHFL.BFLY PT, R36, R37, 0x1, 0x1f ;  /* 0x0c201f0025247f89 */ /* 0x000e2400000e0000 */
[----:B0-----:R-:W-:Y:S01]  /*4090*/  FMNMX.FTZ R3, R37, R36, !PT ;  /* 0x0000002425037209 */ /* 0x001fe20007810000 */
[--C-:B------:R-:W-:Y:S01]  /*40a0*/  FFMA.FTZ R36, R87, UR5, -R38.reuse ;  /* 0x0000000557247c23 */ /* 0x100fe20008010826 */
[----:B------:R-:W-:Y:S02]  /*40b0*/  FFMA.FTZ R38, R53, UR5, -R38 ;  /* 0x0000000535267c23 */ /* 0x000fe40008010826 */
[C---:B------:R-:W-:Y:S01]  /*40c0*/  FSETP.NEU.FTZ.AND P0, PT, R3.reuse, -INF , PT ;  /* 0xff8000000300780b */ /* 0x040fe20003f1d000 */
[----:B------:R-:W-:Y:S02]  /*40d0*/  FMUL.FTZ R37, R3, UR5 ;  /* 0x0000000503257c20 */ /* 0x000fe40008410000 */
[----:B------:R-:W-:Y:S03]  /*40e0*/  MUFU.EX2 R36, R36 ;  /* 0x0000002400247308 */ /* 0x000fe60000000800 */
[----:B------:R-:W-:-:S05]  /*40f0*/  FSEL R53, R37, RZ, P0 ;  /* 0x000000ff25357208 */ /* 0x000fca0000000000 */
[--C-:B------:R-:W-:Y:S01]  /*4100*/  FFMA.FTZ R8, R8, UR5, -R53.reuse ;  /* 0x0000000508087c23 */ /* 0x100fe20008010835 */
[--C-:B------:R-:W-:Y:S01]  /*4110*/  FFMA.FTZ R9, R9, UR5, -R53.reuse ;  /* 0x0000000509097c23 */ /* 0x100fe20008010835 */
[--C-:B------:R-:W-:Y:S01]  /*4120*/  FFMA.FTZ R18, R18, UR5, -R53.reuse ;  /* 0x0000000512127c23 */ /* 0x100fe20008010835 */
[--C-:B------:R-:W-:Y:S01]  /*4130*/  FFMA.FTZ R23, R23, UR5, -R53.reuse ;  /* 0x0000000517177c23 */ /* 0x100fe20008010835 */
[--C-:B------:R-:W-:Y:S01]  /*4140*/  FFMA.FTZ R26, R26, UR5, -R53.reuse ;  /* 0x000000051a1a7c23 */ /* 0x100fe20008010835 */
[--C-:B------:R-:W-:Y:S01]  /*4150*/  FFMA.FTZ R27, R27, UR5, -R53.reuse ;  /* 0x000000051b1b7c23 */ /* 0x100fe20008010835 */
[----:B------:R-:W-:Y:S01]  /*4160*/  MUFU.EX2 R8, R8 ;  /* 0x0000000800087308 */ /* 0x000fe20000000800 */
[--C-:B------:R-:W-:Y:S01]  /*4170*/  FFMA.FTZ R28, R28, UR5, -R53.reuse ;  /* 0x000000051c1c7c23 */ /* 0x100fe20008010835 */
[--C-:B------:R-:W-:Y:S01]  /*4180*/  FFMA.FTZ R29, R29, UR5, -R53.reuse ;  /* 0x000000051d1d7c23 */ /* 0x100fe20008010835 */
[--C-:B------:R-:W-:Y:S01]  /*4190*/  FFMA.FTZ R30, R30, UR5, -R53.reuse ;  /* 0x000000051e1e7c23 */ /* 0x100fe20008010835 */
[--C-:B------:R-:W-:Y:S01]  /*41a0*/  FFMA.FTZ R31, R31, UR5, -R53.reuse ;  /* 0x000000051f1f7c23 */ /* 0x100fe20008010835 */
[--C-:B------:R-:W-:Y:S01]  /*41b0*/  FFMA.FTZ R32, R32, UR5, -R53.reuse ;  /* 0x0000000520207c23 */ /* 0x100fe20008010835 */
[--C-:B------:R-:W-:Y:S01]  /*41c0*/  FFMA.FTZ R33, R33, UR5, -R53.reuse ;  /* 0x0000000521217c23 */ /* 0x100fe20008010835 */
[--C-:B------:R-:W-:Y:S01]  /*41d0*/  FFMA.FTZ R2, R2, UR5, -R53.reuse ;  /* 0x0000000502027c23 */ /* 0x100fe20008010835 */
[----:B------:R-:W0:Y:S01]  /*41e0*/  MUFU.EX2 R9, R9 ;  /* 0x0000000900097308 */ /* 0x000e220000000800 */
[--C-:B------:R-:W-:Y:S01]  /*41f0*/  FFMA.FTZ R34, R34, UR5, -R53.reuse ;  /* 0x0000000522227c23 */ /* 0x100fe20008010835 */
[--C-:B------:R-:W-:Y:S01]  /*4200*/  FFMA.FTZ R0, R0, UR5, -R53.reuse ;  /* 0x0000000500007c23 */ /* 0x100fe20008010835 */
[----:B------:R-:W-:-:S05]  /*4210*/  FFMA.FTZ R35, R35, UR5, -R53 ;  /* 0x0000000523237c23 */ /* 0x000fca0008010835 */
[----:B------:R1:W2:Y:S08]  /*4220*/  MUFU.EX2 R199, R18 ;  /* 0x0000001200c77308 */ /* 0x0002b00000000800 */
[----:B------:R3:W4:Y:S01]  /*4230*/  MUFU.EX2 R52, R23 ;  /* 0x0000001700347308 */ /* 0x0007220000000800 */
[----:B-1----:R-:W-:Y:S01]  /*4240*/  FADD.FTZ R18, R40, R55 ;  /* 0x0000003728127221 */ /* 0x002fe20000010000 */
[----:B0-----:R-:W-:-:S06]  /*4250*/  F2FP.F16.F32.PACK_AB R197, R9, R8 ;  /* 0x0000000809c5723e */ /* 0x001fcc00000000ff */
[----:B------:R-:W-:Y:S01]  /*4260*/  MUFU.EX2 R26, R26 ;  /* 0x0000001a001a7308 */ /* 0x000fe20000000800 */
[----:B---3--:R-:W-:-:S04]  /*4270*/  FADD.FTZ R23, R41, R18 ;  /* 0x0000001229177221 */ /* 0x008fc80000010000 */
[----:B------:R-:W-:-:S03]  /*4280*/  FADD.FTZ R18, R42, R23 ;  /* 0x000000172a127221 */ /* 0x000fc60000010000 */
[----:B------:R-:W0:Y:S01]  /*4290*/  MUFU.EX2 R27, R27 ;  /* 0x0000001b001b7308 */ /* 0x000e220000000800 */
[----:B------:R-:W-:Y:S01]  /*42a0*/  FADD.FTZ R23, R43, R18 ;  /* 0x000000122b177221 */ /* 0x000fe20000010000 */
[----:B------:R-:W-:-:S06]  /*42b0*/  FADD.FTZ R18, R8, R9 ;  /* 0x0000000908127221 */ /* 0x000fcc0000010000 */
[----:B------:R1:W3:Y:S08]  /*42c0*/  MUFU.EX2 R37, R38 ;  /* 0x0000002600257308 */ /* 0x0002f00000000800 */
[----:B------:R-:W5:Y:S01]  /*42d0*/  MUFU.EX2 R28, R28 ;  /* 0x0000001c001c7308 */ /* 0x000f620000000800 */
[----:B-1----:R-:W-:Y:S01]  /*42e0*/  FADD.FTZ R38, R44, R23 ;  /* 0x000000172c267221 */ /* 0x002fe20000010000 */
[----:B--2---:R-:W-:Y:S01]  /*42f0*/  FADD.FTZ R23, R199, R18 ;  /* 0x00000012c7177221 */ /* 0x004fe20000010000 */
[----:B----4-:R-:W-:-:S02]  /*4300*/  F2FP.F16.F32.PACK_AB R199, R52, R199 ;  /* 0x000000c734c7723e */ /* 0x010fc400000000ff */
[----:B------:R-:W-:Y:S01]  /*4310*/  FADD.FTZ R55, R45, R38 ;  /* 0x000000262d377221 */ /* 0x000fe20000010000 */
[----:B------:R-:W-:Y:S01]  /*4320*/  FADD.FTZ R23, R52, R23 ;  /* 0x0000001734177221 */ /* 0x000fe20000010000 */
[----:B0-----:R-:W-:Y:S01]  /*4330*/  F2FP.F16.F32.PACK_AB R193, R27, R26 ;  /* 0x0000001a1bc1723e */ /* 0x001fe200000000ff */
[----:B------:R-:W0:Y:S01]  /*4340*/  MUFU.EX2 R29, R29 ;  /* 0x0000001d001d7308 */ /* 0x000e220000000800 */
[----:B------:R-:W-:Y:S01]  /*4350*/  FADD.FTZ R38, R46, R55 ;  /* 0x000000372e267221 */ /* 0x000fe20000010000 */
[----:B------:R-:W-:Y:S01]  /*4360*/  FADD.FTZ R18, R26, R23 ;  /* 0x000000171a127221 */ /* 0x000fe20000010000 */
[----:B---3--:R-:W-:Y:S02]  /*4370*/  F2FP.F16.F32.PACK_AB R186, R37, R36 ;  /* 0x0000002425ba723e */ /* 0x008fe400000000ff */
[----:B------:R-:W-:Y:S01]  /*4380*/  FADD.FTZ R55, R47, R38 ;  /* 0x000000262f377221 */ /* 0x000fe20000010000 */
[----:B------:R-:W-:Y:S02]  /*4390*/  FADD.FTZ R23, R27, R18 ;  /* 0x000000121b177221 */ /* 0x000fe40000010000 */
[----:B------:R-:W1:Y:S01]  /*43a0*/  MUFU.EX2 R30, R30 ;  /* 0x0000001e001e7308 */ /* 0x000e620000000800 */
[----:B------:R-:W-:Y:S01]  /*43b0*/  FADD.FTZ R38, R48, R55 ;  /* 0x0000003730267221 */ /* 0x000fe20000010000 */
[----:B-----5:R-:W-:-:S03]  /*43c0*/  FADD.FTZ R18, R28, R23 ;  /* 0x000000171c127221 */ /* 0x020fc60000010000 */
[----:B------:R-:W-:-:S03]  /*43d0*/  FADD.FTZ R39, R49, R38 ;  /* 0x0000002631277221 */ /* 0x000fc60000010000 */
[----:B------:R-:W2:Y:S01]  /*43e0*/  MUFU.EX2 R31, R31 ;  /* 0x0000001f001f7308 */ /* 0x000ea20000000800 */
[C---:B0-----:R-:W-:Y:S01]  /*43f0*/  FADD.FTZ R23, R29.reuse, R18 ;  /* 0x000000121d177221 */ /* 0x041fe20000010000 */
[----:B------:R-:W-:Y:S01]  /*4400*/  FADD.FTZ R38, R50, R39 ;  /* 0x0000002732267221 */ /* 0x000fe20000010000 */
[----:B------:R-:W-:-:S03]  /*4410*/  F2FP.F16.F32.PACK_AB R195, R29, R28 ;  /* 0x0000001c1dc3723e */ /* 0x000fc600000000ff */
[----:B------:R-:W-:Y:S02]  /*4420*/  FADD.FTZ R39, R51, R38 ;  /* 0x0000002633277221 */ /* 0x000fe40000010000 */
[----:B------:R-:W-:Y:S01]  /*4430*/  MUFU.EX2 R32, R32 ;  /* 0x0000002000207308 */ /* 0x000fe20000000800 */
[----:B-1----:R-:W-:-:S07]  /*4440*/  FADD.FTZ R18, R30, R23 ;  /* 0x000000171e127221 */ /* 0x002fce0000010000 */
[----:B------:R-:W0:Y:S01]  /*4450*/  MUFU.EX2 R33, R33 ;  /* 0x0000002100217308 */ /* 0x000e220000000800 */
[C---:B--2---:R-:W-:Y:S01]  /*4460*/  FADD.FTZ R23, R31.reuse, R18 ;  /* 0x000000121f177221 */ /* 0x044fe20000010000 */
[----:B------:R-:W-:Y:S01]  /*4470*/  FADD.FTZ R18, R36, R39 ;  /* 0x0000002724127221 */ /* 0x000fe20000010000 */
[----:B------:R-:W-:-:S03]  /*4480*/  F2FP.F16.F32.PACK_AB R189, R31, R30 ;  /* 0x0000001e1fbd723e */ /* 0x000fc600000000ff */
[----:B------:R-:W-:Y:S02]  /*4490*/  FADD.FTZ R18, R37, R18 ;  /* 0x0000001225127221 */ /* 0x000fe40000010000 */
[----:B------:R-:W1:Y:S08]  /*44a0*/  MUFU.EX2 R2, R2 ;  /* 0x0000000200027308 */ /* 0x000e700000000800 */
[----:B------:R2:W3:Y:S01]  /*44b0*/  MUFU.EX2 R185, R34 ;  /* 0x0000002200b97308 */ /* 0x0004e20000000800 */
[----:B0-----:R-:W-:-:S07]  /*44c0*/  F2FP.F16.F32.PACK_AB R191, R33, R32 ;  /* 0x0000002021bf723e */ /* 0x001fce00000000ff */
[----:B------:R-:W0:Y:S01]  /*44d0*/  MUFU.EX2 R0, R0 ;  /* 0x0000000000007308 */ /* 0x000e220000000800 */
[----:B--2---:R-:W-:-:S04]  /*44e0*/  FADD.FTZ R34, R32, R23 ;  /* 0x0000001720227221 */ /* 0x004fc80000010000 */
[----:B------:R-:W-:-:S03]  /*44f0*/  FADD.FTZ R23, R33, R34 ;  /* 0x0000002221177221 */ /* 0x000fc60000010000 */
[----:B------:R-:W2:Y:S01]  /*4500*/  MUFU.EX2 R35, R35 ;  /* 0x0000002300237308 */ /* 0x000ea20000000800 */
[----:B-1----:R-:W-:-:S04]  /*4510*/  FADD.FTZ R8, R2, R23 ;  /* 0x0000001702087221 */ /* 0x002fc80000010000 */
[C---:B---3--:R-:W-:Y:S01]  /*4520*/  FADD.FTZ R9, R185.reuse, R8 ;  /* 0x00000008b9097221 */ /* 0x048fe20000010000 */
[----:B------:R-:W-:-:S03]  /*4530*/  F2FP.F16.F32.PACK_AB R185, R185, R2 ;  /* 0x00000002b9b9723e */ /* 0x000fc600000000ff */
[----:B0-----:R-:W-:-:S04]  /*4540*/  FADD.FTZ R8, R0, R9 ;  /* 0x0000000900087221 */ /* 0x001fc80000010000 */
[C---:B--2---:R-:W-:Y:S01]  /*4550*/  FADD.FTZ R9, R35.reuse, R8 ;  /* 0x0000000823097221 */ /* 0x044fe20000010000 */
[----:B------:R-:W-:Y:S01]  /*4560*/  F2FP.F16.F32.PACK_AB R187, R35, R0 ;  /* 0x0000000023bb723e */ /* 0x000fe200000000ff */
[----:B------:R-:W-:Y:S06]  /*4570*/  @!P6 BRA `(.L_x_988) ;  /* 0x000000000044e947 */ /* 0x000fec0003800000 */
[----:B------:R-:W-:Y:S01]  /*4580*/  ISETP.LT.AND P0, PT, RZ, UR38, PT ;  /* 0x00000026ff007c0c */ /* 0x000fe2000bf01270 */
[----:B------:R-:W-:-:S06]  /*4590*/  UIADD3 UR4, UR38, -0x1, URZ ;  /* 0xffffffff26047890 */ /* 0x000fcc000fffe03f */
[----:B------:R-:W-:-:S06]  /*45a0*/  MOV R0, UR4 ;  /* 0x0000000400007c02 */ /* 0x000fcc0008000f00 */
[----:B------:R-:W-:Y:S05]  /*45b0*/  @P0 BRA `(.L_x_989) ;  /* 0x00000000001c0947 */ /* 0x000fea0003800000 */
[----:B------:R-:W-:Y:S01]  /*45c0*/  ISETP.NE.AND P0, PT, R25, 0x1, PT ;  /* 0x000000011900780c */ /* 0x000fe20003f05270 */
[----:B------:R-:W-:-:S12]  /*45d0*/  IMAD R23, RZ, RZ, -UR38 ;  /* 0x80000026ff177e24 */ /* 0x000fd8000f8e02ff */
[----:B------:R-:W0:Y:S02]  /*45e0*/  @P0 LDC.64 R26, c[0x0][0x9e8] ;  /* 0x00027a00ff1a0b82 */ /* 0x000e240000000a00 */
[----:B0-----:R-:W-:-:S05]  /*45f0*/  @P0 IMAD.HI.U32 R0, R23, R26, RZ ;  /* 0x0000001a17000227 */ /* 0x001fca00078e00ff */
[----:B------:R-:W-:-:S04]  /*4600*/  @P0 SHF.R.U32.HI R23, RZ, R27, R0 ;  /* 0x0000001bff170219 */ /* 0x000fc80000011600 */
[----:B------:R-:W-:Y:S01]  /*4610*/  LOP3.LUT R0, RZ, R23, RZ, 0x33, !PT ;  /* 0x00000017ff007212 */ /* 0x000fe200078e33ff */
[----:B------:R-:W-:Y:S06]  /*4620*/  BRA `(.L_x_990) ;  /* 0x0000000000107947 */ /* 0x000fec0003800000 */
.L_x_989:
[----:B------:R-:W-:-:S13]  /*4630*/  ISETP.NE.AND P0, PT, R25, 0x1, PT ;  /* 0x000000011900780c */ /* 0x000fda0003f05270 */
[----:B------:R-:W0:Y:S02]  /*4640*/  @P0 LDC.64 R26, c[0x0][0x9e8] ;  /* 0x00027a00ff1a0b82 */ /* 0x000e240000000a00 */
[----:B0-----:R-:W-:-:S05]  /*4650*/  @P0 IMAD.HI.U32 R2, R0, R26, RZ ;  /* 0x0000001a00020227 */ /* 0x001fca00078e00ff */
[----:B------:R-:W-:-:S07]  /*4660*/  @P0 SHF.R.U32.HI R0, RZ, R27, R2 ;  /* 0x0000001bff000219 */ /* 0x000fce0000011602 */
.L_x_990:
[----:B------:R-:W-:-:S05]  /*4670*/  IMAD R25, R0, R25, R25 ;  /* 0x0000001900197224 */ /* 0x000fca00078e0219 */
[----:B------:R-:W-:-:S07]  /*4680*/  VIMNMX R24, R24, R25, PT ;  /* 0x0000001918187248 */ /* 0x000fce0003fe0100 */
.L_x_988:
[----:B------:R-:W-:Y:S01]  /*4690*/  R2UR UR4, R22 ;  /* 0x00000000160472ca */ /* 0x000fe200000e0000 */
[----:B------:R-:W-:Y:S01]  /*46a0*/  UMOV UR7, URZ ;  /* 0x0000003f00077c82 */ /* 0x000fe20008000000 */
[----:B------:R-:W-:Y:S01]  /*46b0*/  SHF.R.S32.HI R23, RZ, 0x1f, R24 ;  /* 0x0000001fff177819 */ /* 0x000fe20000011418 */
[----:B------:R-:W-:Y:S01]  /*46c0*/  IMAD.U32 R8, RZ, RZ, UR7 ;  /* 0x00000007ff087e24 */ /* 0x000fe2000f8e00ff */
[----:B------:R-:W-:Y:S01]  /*46d0*/  CS2R R150, SRZ ;  /* 0x0000000000967805 */ /* 0x000fe2000001ff00 */
[----:B------:R-:W-:Y:S01]  /*46e0*/  IMAD.MOV.U32 R0, RZ, RZ, 0x3f800000 ;  /* 0x3f800000ff007424 */ /* 0x000fe200078e00ff */
[----:B------:R-:W-:Y:S01]  /*46f0*/  LEA.HI R23, R23, R24, RZ, 0x6 ;  /* 0x0000001817177211 */ /* 0x000fe200078f30ff */
[----:B------:R-:W-:Y:S01]  /*4700*/  IMAD.MOV.U32 R2, RZ, RZ, 0x3f800000 ;  /* 0x3f800000ff027424 */ /* 0x000fe200078e00ff */
[----:B------:R-:W-:Y:S02]  /*4710*/  CS2R R148, SRZ ;  /* 0x0000000000947805 */ /* 0x000fe4000001ff00 */
[----:B------:R-:W-:-:S02]  /*4720*/  CS2R R146, SRZ ;  /* 0x0000000000927805 */ /* 0x000fc4000001ff00 */
[----:B------:R-:W-:Y:S02]  /*4730*/  SHF.R.S32.HI R23, RZ, 0x6, R23 ;  /* 0x00000006ff177819 */ /* 0x000fe40000011417 */
[----:B------:R-:W-:Y:S02]  /*4740*/  CS2R R144, SRZ ;  /* 0x0000000000907805 */ /* 0x000fe4000001ff00 */
[----:B------:R-:W-:Y:S02]  /*4750*/  CS2R R142, SRZ ;  /* 0x00000000008e7805 */ /* 0x000fe4000001ff00 */
[----:B------:R-:W-:Y:S02]  /*4760*/  CS2R R140, SRZ ;  /* 0x00000000008c7805 */ /* 0x000fe4000001ff00 */
[----:B------:R-:W-:Y:S01]  /*4770*/  VIMNMX R23, R23, UR4, !PT ;  /* 0x0000000417177c48 */ /* 0x000fe2000ffe0100 */
[----:B------:R-:W-:Y:S01]  /*4780*/  UMOV UR4, URZ ;  /* 0x0000003f00047c82 */ /* 0x000fe20008000000 */
[----:B------:R-:W-:-:S02]  /*4790*/  CS2R R138, SRZ ;  /* 0x00000000008a7805 */ /* 0x000fc4000001ff00 */
[----:B------:R-:W-:Y:S02]  /*47a0*/  CS2R R136, SRZ ;  /* 0x0000000000887805 */ /* 0x000fe4000001ff00 */
[----:B------:R-:W-:Y:S02]  /*47b0*/  ISETP.LE.AND P0, PT, R23, UR6, PT ;  /* 0x0000000617007c0c */ /* 0x000fe4000bf03270 */
        /* <DEDUP_REMOVED lines=57> */
[----:B------:R-:W-:Y:S01]  /*4b50*/  UMOV UR4, URZ ;  /* 0x0000003f00047c82 */ /* 0x000fe20008000000 */
[----:B------:R-:W-:Y:S01]  /*4b60*/  MOV R2, 0x3f800000 ;  /* 0x3f80000000027802 */ /* 0x000fe20000000f00 */
[----:B------:R-:W-:Y:S01]  /*4b70*/  IMAD.U32 R202, RZ, RZ, UR4 ;  /* 0x00000004ffca7e24 */ /* 0x000fe2000f8e00ff */
[----:B------:R-:W-:Y:S01]  /*4b80*/  UMOV UR60, URZ ;  /* 0x0000003f003c7c82 */ /* 0x000fe20008000000 */
[----:B------:R-:W-:Y:S01]  /*4b90*/  IMAD.MOV.U32 R0, RZ, RZ, 0x3f800000 ;  /* 0x3f800000ff007424 */ /* 0x000fe200078e00ff */
[----:B------:R-:W-:Y:S01]  /*4ba0*/  ULDC UR7, c[0x0][0x9d8] ;  /* 0x0002760000077ab9 */ /* 0x000fe20000000800 */
[----:B------:R-:W-:-:S07]  /*4bb0*/  IMAD.MOV.U32 R151, RZ, RZ, RZ ;  /* 0x000000ffff977224 */ /* 0x000fce00078e00ff */
.L_x_1008:
[----:B------:R-:W-:Y:S01]  /*4bc0*/  R2UR UR10, R202 ;  /* 0x00000000ca0a72ca */ /* 0x000fe200000e0000 */
[----:B------:R-:W-:-:S04]  /*4bd0*/  UIADD3 UR4, UR60, 0x1, URZ ;  /* 0x000000013c047890 */ /* 0x000fc8000fffe03f */
[----:B------:R-:W-:-:S04]  /*4be0*/  UISETP.NE.AND UP1, UPT, UR4, 0x2, UPT ;  /* 0x000000020400788c */ /* 0x000fc8000bf25270 */
[----:B------:R-:W-:Y:S02]  /*4bf0*/  USEL UR5, URZ, 0x1, UP1 ;  /* 0x000000013f057887 */ /* 0x000fe40008800000 */
[----:B------:R-:W-:Y:S02]  /*4c00*/  USEL UR4, UR4, URZ, UP1 ;  /* 0x0000003f04047287 */ /* 0x000fe40008800000 */
[----:B------:R-:W-:-:S06]  /*4c10*/  ULOP3.LUT UR5, UR10, UR5, URZ, 0x3c, !UPT ;  /* 0x000000050a057292 */ /* 0x000fcc000f8e3c3f */
[----:B------:R-:W-:Y:S01]  /*4c20*/  IMAD.U32 R8, RZ, RZ, UR5 ;  /* 0x00000005ff087e24 */ /* 0x000fe2000f8e00ff */
[----:B------:R-:W-:Y:S06]  /*4c30*/  @!P4 BRA `(.L_x_992) ;  /* 0x000000000004c947 */ /* 0x000fec0003800000 */
[----:B------:R-:W-:Y:S01]  /*4c40*/  BPT.TRAP 0x1 ;  /* 0x000000040000795c */ /* 0x000fe20000300000 */
.L_x_992:
[----:B------:R-:W-:Y:S02]  /*4c50*/  R2UR UR10, R16 ;  /* 0x00000000100a72ca */ /* 0x000fe400000e0000 */
[----:B------:R-:W-:-:S11]  /*4c60*/  R2UR UR5, R8 ;  /* 0x00000000080572ca */ /* 0x000fd600000e0000 */
[----:B------:R-:W-:Y:S02]  /*4c70*/  ULEA UR61, UR4, UR10, 0x3 ;  /* 0x0000000a043d7291 */ /* 0x000fe4000f8e183f */
[----:B------:R-:W-:-:S05]  /*4c80*/  IMAD.U32 R152, RZ, RZ, UR5 ;  /* 0x00000005ff987e24 */ /* 0x000fca000f8e00ff */
[----:B------:R-:W-:-:S04]  /*4c90*/  SHF.L.U32 R152, R152, 0x1f, RZ ;  /* 0x0000001f98987819 */ /* 0x000fc800000006ff */
[----:B------:R0:W1:Y:S01]  /*4ca0*/  SYNCS.PHASECHK.TRANS64.TRYWAIT P0, [UR61+0x30830], R152 ;  /* 0x03083098ff0075a7 */ /* 0x000062000800017d */
[----:B------:R-:W-:Y:S05]  /*4cb0*/  @!P4 BRA `(.L_x_993) ;  /* 0x000000000004c947 */ /* 0x000fea0003800000 */
[----:B------:R-:W-:Y:S01]  /*4cc0*/  BPT.TRAP 0x1 ;  /* 0x000000040000795c */ /* 0x000fe20000300000 */
.L_x_993:
[----:B-1----:R-:W-:Y:S05]  /*4cd0*/  @P0 BRA `(.L_x_994) ;  /* 0x0000000000080947 */ /* 0x002fea0003800000 */
[----:B------:R-:W1:Y:S02]  /*4ce0*/  SYNCS.PHASECHK.TRANS64.TRYWAIT P0, [UR61+0x30830], R152 ;  /* 0x03083098ff0075a7 */ /* 0x000e64000800017d */
[----:B-1----:R-:W-:Y:S05]  /*4cf0*/  @!P0 BRA `(.L_x_995) ;  /* 0x0000010400208947 */ /* 0x002fea0003800000 */
.L_x_994:
[----:B------:R-:W-:Y:S01]  /*4d00*/  R2UR UR5, R20 ;  /* 0x00000000140572ca */ /* 0x000fe200000e0000 */
[----:B01----:R-:W-:Y:S01]  /*4d10*/  WARPGROUP.ARRIVE ;  /* 0x00000000000079c5 */ /* 0x003fe20000000000 */
[----:B------:R-:W-:Y:S01]  /*4d20*/  R2UR UR56, R6 ;  /* 0x00000000063872ca */ /* 0x000fe200000e0000 */
[----:B------:R-:W-:Y:S01]  /*4d30*/  UMOV UR59, 0x40000040 ;  /* 0x40000040003b7882 */ /* 0x000fe20000000000 */
[----:B------:R-:W-:Y:S01]  /*4d40*/  R2UR UR57, R7 ;  /* 0x00000000073972ca */ /* 0x000fe200000e0000 */
[----:B------:R-:W-:Y:S01]  /*4d50*/  UMOV UR55, 0x40000040 ;  /* 0x4000004000377882 */ /* 0x000fe20000000000 */
[----:B------:R-:W-:Y:S01]  /*4d60*/  MOV R200, UR53 ;  /* 0x0000003500c87c02 */ /* 0x000fe20008000f00 */
[----:B------:R-:W-:Y:S01]  /*4d70*/  UMOV UR11, 0x40000040 ;  /* 0x40000040000b7882 */ /* 0x000fe20000000000 */
[----:B------:R-:W-:Y:S01]  /*4d80*/  MOV R201, UR52 ;  /* 0x0000003400c97c02 */ /* 0x000fe20008000f00 */
[----:B------:R-:W-:Y:S01]  /*4d90*/  UMOV UR15, 0x40000040 ;  /* 0x40000040000f7882 */ /* 0x000fe20000000000 */
[----:B------:R-:W-:Y:S01]  /*4da0*/  R2UR UR52, R10 ;  /* 0x000000000a3472ca */ /* 0x000fe200000e0000 */
[----:B------:R-:W-:Y:S01]  /*4db0*/  UMOV UR19, 0x40000040 ;  /* 0x4000004000137882 */ /* 0x000fe20000000000 */
[----:B------:R-:W-:Y:S01]  /*4dc0*/  R2UR UR53, R11 ;  /* 0x000000000b3572ca */ /* 0x000fe200000e0000 */
[----:B------:R-:W-:Y:S01]  /*4dd0*/  ULEA UR5, UR4, UR5, 0xb ;  /* 0x0000000504057291 */ /* 0x000fe2000f8e583f */
        /* <DEDUP_REMOVED lines=9> */
[----:B------:R-:W-:Y:S01]  /*4e70*/  HGMMA.64x64x16.F32 R152, gdesc[UR56], RZ, !UPT, gsb0 ;  /* 0x00e00000389879f0 */ /* 0x000fe2000c0008ff */
[----:B------:R-:W-:Y:S01]  /*4e80*/  UMOV UR54, UR10 ;  /* 0x0000000a00367c82 */ /* 0x000fe20008000000 */
[----:B------:R-:W-:Y:S01]  /*4e90*/  R2UR UR56, R14 ;  /* 0x000000000e3872ca */ /* 0x000fe200000e0000 */
[----:B------:R-:W-:Y:S01]  /*4ea0*/  UIADD3 UR10, UR5, 0x4, URZ ;  /* 0x00000004050a7890 */ /* 0x000fe2000fffe03f */
[----:B------:R-:W-:Y:S01]  /*4eb0*/  R2UR UR57, R15 ;  /* 0x000000000f3972ca */ /* 0x000fe200000e0000 */
[----:B------:R-:W-:Y:S01]  /*4ec0*/  UMOV UR59, 0x40000040 ;  /* 0x40000040003b7882 */ /* 0x000fe20000000000 */
[----:B------:R-:W-:Y:S01]  /*4ed0*/  UIADD3 UR22, UR5, 0x204, URZ ;  /* 0x0000020405167890 */ /* 0x000fe2000fffe03f */
[-C--:B------:R-:W-:Y:S01]  /*4ee0*/  FMUL.FTZ R29, R29, R0.reuse ;  /* 0x000000001d1d7220 */ /* 0x080fe20000410000 */
[----:B------:R-:W-:Y:S01]  /*4ef0*/  UIADD3 UR26, UR5, 0x206, URZ ;  /* 0x00000206051a7890 */ /* 0x000fe2000fffe03f */
[-C--:B------:R-:W-:Y:S01]  /*4f00*/  FMUL.FTZ R32, R32, R0.reuse ;  /* 0x0000000020207220 */ /* 0x080fe20000410000 */
[----:B------:R-:W-:Y:S01]  /*4f10*/  UMOV UR58, UR10 ;  /* 0x0000000a003a7c82 */ /* 0x000fe20008000000 */
        /* <DEDUP_REMOVED lines=72> */
[----:B------:R-:W-:Y:S01]  /*53a0*/  HGMMA.64x64x16.F32 R152, gdesc[UR52], R152, gsb0 ;  /* 0x00e00000349879f0 */ /* 0x000fe20008000898 */
[----:B------:R-:W-:Y:S01]  /*53b0*/  R2UR UR53, R200 ;  /* 0x00000000c83572ca */ /* 0x000fe200000e0000 */
[----:B------:R-:W-:Y:S01]  /*53c0*/  UIADD3 UR54, UR5, 0x604, URZ ;  /* 0x0000060405367890 */ /* 0x000fe2000fffe03f */
[----:B------:R-:W-:Y:S01]  /*53d0*/  R2UR UR52, R201 ;  /* 0x00000000c93472ca */ /* 0x000fe200000e0000 */
[----:B------:R-:W-:Y:S01]  /*53e0*/  UMOV UR55, 0x40000040 ;  /* 0x4000004000377882 */ /* 0x000fe20000000000 */
[----:B------:R-:W-:Y:S01]  /*53f0*/  UIADD3 UR5, UR5, 0x606, URZ ;  /* 0x0000060605057890 */ /* 0x000fe2000fffe03f */
        /* <DEDUP_REMOVED lines=68> */
[----:B------:R-:W-:Y:S01]  /*5840*/  HGMMA.64x64x16.F32 R152, gdesc[UR56], R152, gsb0 ;  /* 0x00e00000389879f0 */ /* 0x000fe20008000898 */
[----:B------:R-:W-:Y:S01]  /*5850*/  R2UR UR56, R12 ;  /* 0x000000000c3872ca */ /* 0x000fe200000e0000 */
[----:B------:R-:W-:Y:S01]  /*5860*/  UMOV UR58, UR5 ;  /* 0x00000005003a7c82 */ /* 0x000fe20008000000 */
[----:B------:R-:W-:Y:S01]  /*5870*/  R2UR UR57, R13 ;  /* 0x000000000d3972ca */ /* 0x000fe200000e0000 */
[----:B------:R-:W-:Y:S01]  /*5880*/  UMOV UR59, 0x40000040 ;  /* 0x40000040003b7882 */ /* 0x000fe20000000000 */
[----:B------:R-:W-:Y:S02]  /*5890*/  WARPGROUP.DEPBAR.LE gsb0, 0x0 ;  /* 0x00008000000079c5 */ /* 0x000fe40000010000 */
[----:B------:R-:W-:-:S06]  /*58a0*/  WARPGROUP.ARRIVE ;  /* 0x00000000000079c5 */ /* 0x000fcc0000000000 */
[----:B------:R-:W-:Y:S03]  /*58b0*/  HGMMA.64x64x16.F32 R152, gdesc[UR8], R152, gsb0 ;  /* 0x00e00000089879f0 */ /* 0x000fe60008000898 */
        /* <DEDUP_REMOVED lines=37> */
[----:B------:R-:W-:Y:S05]  /*5b10*/  @!P4 BRA `(.L_x_996) ;  /* 0x000000000004c947 */ /* 0x000fea0003800000 */
[----:B------:R-:W-:Y:S01]  /*5b20*/  BPT.TRAP 0x1 ;  /* 0x000000040000795c */ /* 0x000fe20000300000 */
.L_x_996:
        /* <DEDUP_REMOVED lines=8> */
.L_x_997:
[----:B-1----:R-:W-:Y:S05]  /*5bb0*/  @P0 BRA `(.L_x_998) ;  /* 0x0000000000080947 */ /* 0x002fea0003800000 */
[----:B------:R-:W1:Y:S02]  /*5bc0*/  SYNCS.PHASECHK.TRANS64.TRYWAIT P0, [UR14+0x30850], R0 ;  /* 0x03085000ff0075a7 */ /* 0x000e64000800014e */
[----:B-1----:R-:W-:Y:S05]  /*5bd0*/  @!P0 BRA `(.L_x_999) ;  /* 0x000000f400808947 */ /* 0x002fea0003800000 */
.L_x_998:
[----:B------:R-:W-:Y:S01]  /*5be0*/  R2UR UR5, R16 ;  /* 0x00000000100572ca */ /* 0x000fe200000e0000 */
[----:B------:R-:W-:Y:S01]  /*5bf0*/  WARPGROUP.ARRIVE ;  /* 0x00000000000079c5 */ /* 0x000fe20000000000 */
[----:B------:R-:W-:Y:S01]  /*5c00*/  UMOV UR11, 0x40000040 ;  /* 0x40000040000b7882 */ /* 0x000fe20000000000 */
[----:B------:R-:W-:Y:S01]  /*5c10*/  PLOP3.LUT P0, PT, PT, PT, UP0, 0x80, 0x0 ;  /* 0x000000000000781c */ /* 0x000fe20003f0f008 */
[----:B------:R-:W-:Y:S01]  /*5c20*/  FMUL.FTZ R157, R157, UR7 ;  /* 0x000000079d9d7c20 */ /* 0x000fe20008410000 */
[----:B------:R-:W-:Y:S01]  /*5c30*/  PLOP3.LUT P1, PT, PT, PT, UP0, 0x80, 0x0 ;  /* 0x000000000000781c */ /* 0x000fe20003f2f008 */
[----:B------:R-:W-:Y:S01]  /*5c40*/  FMUL.FTZ R2, R155, UR7 ;  /* 0x000000079b027c20 */ /* 0x000fe20008410000 */
[----:B------:R-:W-:Y:S01]  /*5c50*/  FMUL.FTZ R155, R162, UR7 ;  /* 0x00000007a29b7c20 */ /* 0x000fe20008410000 */
[----:B------:R-:W-:Y:S01]  /*5c60*/  FMUL.FTZ R162, R175, UR7 ;  /* 0x00000007afa27c20 */ /* 0x000fe20008410000 */
[----:B------:R-:W-:Y:S01]  /*5c70*/  MOV R175, R19 ;  /* 0x0000001300af7202 */ /* 0x000fe20000000f00 */
[----:B------:R-:W-:Y:S01]  /*5c80*/  USHF.L.U32 UR15, UR6, 0x6, URZ ;  /* 0x00000006060f7899 */ /* 0x000fe2000800063f */
[----:B------:R-:W-:Y:S01]  /*5c90*/  R2UR UR19, R17 ;  /* 0x00000000111372ca */ /* 0x000fe200000e0000 */
[----:B01----:R-:W-:Y:S01]  /*5ca0*/  FMUL.FTZ R0, R154, UR7 ;  /* 0x000000079a007c20 */ /* 0x003fe20008410000 */
[----:B------:R-:W-:Y:S01]  /*5cb0*/  UIADD3 UR5, UR5, 0x400, URZ ;  /* 0x0000040005057890 */ /* 0x000fe2000fffe03f */
[----:B------:R-:W-:Y:S01]  /*5cc0*/  FMUL.FTZ R154, R159, UR7 ;  /* 0x000000079f9a7c20 */ /* 0x000fe20008410000 */
[----:B------:R-:W-:Y:S01]  /*5cd0*/  ULDC UR22, c[0x0][0x2f0] ;  /* 0x0000bc0000167ab9 */ /* 0x000fe20000000800 */
[----:B------:R-:W-:Y:S01]  /*5ce0*/  FMUL.FTZ R159, R170, UR7 ;  /* 0x00000007aa9f7c20 */ /* 0x000fe20008410000 */
[----:B------:R-:W-:Y:S01]  /*5cf0*/  USHF.R.U32.HI UR5, URZ, 0x4, UR5 ;  /* 0x000000043f057899 */ /* 0x000fe20008011605 */
[----:B------:R-:W-:Y:S01]  /*5d00*/  FMUL.FTZ R170, R173, UR7 ;  /* 0x00000007adaa7c20 */ /* 0x000fe20008410000 */
[----:B------:R-:W-:Y:S01]  /*5d10*/  FMUL.FTZ R152, R152, UR7 ;  /* 0x0000000798987c20 */ /* 0x000fe20008410000 */
[----:B------:R-:W-:Y:S01]  /*5d20*/  FMUL.FTZ R165, R165, UR7 ;  /* 0x00000007a5a57c20 */ /* 0x000fe20008410000 */
[----:B------:R-:W-:Y:S01]  /*5d30*/  ULOP3.LUT UR5, UR5, 0x3fff, URZ, 0xc0, !UPT ;  /* 0x00003fff05057892 */ /* 0x000fe2000f8ec03f */
[----:B------:R-:W-:Y:S01]  /*5d40*/  FMUL.FTZ R172, R172, UR7 ;  /* 0x00000007acac7c20 */ /* 0x000fe20008410000 */
[----:B------:R-:W-:Y:S01]  /*5d50*/  FMUL.FTZ R180, R180, UR7 ;  /* 0x00000007b4b47c20 */ /* 0x000fe20008410000 */
[----:B------:R-:W-:Y:S01]  /*5d60*/  FMUL.FTZ R181, R181, UR7 ;  /* 0x00000007b5b57c20 */ /* 0x000fe20008410000 */
[----:B------:R-:W-:Y:S01]  /*5d70*/  ULOP3.LUT UR5, UR5, 0x2000000, URZ, 0xfc, !UPT ;  /* 0x0200000005057892 */ /* 0x000fe2000f8efc3f */
[----:B------:R-:W-:Y:S01]  /*5d80*/  R2UR UR18, R21 ;  /* 0x00000000151272ca */ /* 0x000fe200000e0000 */
[----:B------:R-:W-:Y:S01]  /*5d90*/  FMUL.FTZ R182, R182, UR7 ;  /* 0x00000007b6b67c20 */ /* 0x000fe20008410000 */
[----:B------:R-:W0:Y:S01]  /*5da0*/  MUFU.TANH R152, R152 ;  /* 0x0000009800987308 */ /* 0x000e220000002400 */
[----:B------:R-:W-:-:S07]  /*5db0*/  ULEA UR5, UR60, UR5, 0xb ;  /* 0x000000053c057291 */ /* 0x000fce000f8e583f */
[----:B------:R-:W-:Y:S01]  /*5dc0*/  UMOV UR10, UR5 ;  /* 0x00000005000a7c82 */ /* 0x000fe20008000000 */
[----:B------:R-:W1:Y:S01]  /*5dd0*/  MUFU.TANH R0, R0 ;  /* 0x0000000000007308 */ /* 0x000e620000002400 */
[----:B------:R-:W-:Y:S01]  /*5de0*/  HGMMA.64x256x16.F32 R24, R196, gdesc[UR8].tnspB, R24, gsb0 ;  /* 0x43e00008c4187df0 */ /* 0x000fe20008000818 */
[----:B------:R-:W-:Y:S01]  /*5df0*/  UIADD3 UR10, UR5, 0x80, URZ ;  /* 0x00000080050a7890 */ /* 0x000fe2000fffe03f */
[----:B------:R-:W-:-:S05]  /*5e00*/  UMOV UR11, 0x40000040 ;  /* 0x40000040000b7882 */ /* 0x000fca0000000000 */
[----:B------:R-:W2:Y:S08]  /*5e10*/  MUFU.TANH R2, R2 ;  /* 0x0000000200027308 */ /* 0x000eb00000002400 */
[----:B------:R-:W3:Y:S08]  /*5e20*/  MUFU.TANH R154, R154 ;  /* 0x0000009a009a7308 */ /* 0x000ef00000002400 */
[----:B------:R-:W4:Y:S08]  /*5e30*/  MUFU.TANH R155, R155 ;  /* 0x0000009b009b7308 */ /* 0x000f300000002400 */
[----:B------:R-:W0:Y:S08]  /*5e40*/  MUFU.TANH R165, R165 ;  /* 0x000000a500a57308 */ /* 0x000e300000002400 */
[----:B------:R-:W0:Y:S08]  /*5e50*/  MUFU.TANH R159, R159 ;  /* 0x0000009f009f7308 */ /* 0x000e300000002400 */
[----:B------:R-:W0:Y:S08]  /*5e60*/  MUFU.TANH R172, R172 ;  /* 0x000000ac00ac7308 */ /* 0x000e300000002400 */
[----:B------:R-:W0:Y:S08]  /*5e70*/  MUFU.TANH R170, R170 ;  /* 0x000000aa00aa7308 */ /* 0x000e300000002400 */
[----:B------:R-:W0:Y:S08]  /*5e80*/  MUFU.TANH R162, R162 ;  /* 0x000000a200a27308 */ /* 0x000e300000002400 */
[----:B------:R-:W0:Y:S08]  /*5e90*/  MUFU.TANH R180, R180 ;  /* 0x000000b400b47308 */ /* 0x000e300000002400 */
[----:B------:R-:W0:Y:S01]  /*5ea0*/  MUFU.TANH R181, R181 ;  /* 0x000000b500b57308 */ /* 0x000e220000002400 */
[----:B------:R-:W-:-:S02]  /*5eb0*/  WARPGROUP.DEPBAR.LE gsb0, 0x0 ;  /* 0x00008000000079c5 */ /* 0x000fc40000010000 */
        /* <DEDUP_REMOVED lines=9> */
[----:B------:R-:W-:Y:S02]  /*5f50*/  UMOV UR11, 0x40000040 ;  /* 0x40000040000b7882 */ /* 0x000fe40000000000 */
[----:B------:R-:W-:Y:S01]  /*5f60*/  @UP0 ULDC UR5, c[0x0][0x44c] ;  /* 0x0001130000050ab9 */ /* 0x000fe20000000800 */
[----:B------:R-:W-:Y:S02]  /*5f70*/  WARPGROUP.DEPBAR.LE gsb0, 0x0 ;  /* 0x00008000000079c5 */ /* 0x000fe40000010000 */
[----:B------:R-:W-:Y:S01]  /*5f80*/  WARPGROUP.ARRIVE ;  /* 0x00000000000079c5 */ /* 0x000fe20000000000 */
[----:B------:R-:W-:Y:S01]  /*5f90*/  FMUL.FTZ R188, R153, UR7 ;  /* 0x0000000799bc7c20 */ /* 0x000fe20008410000 */
[----:B------:R-:W-:Y:S01]  /*5fa0*/  FMUL.FTZ R153, R158, UR7 ;  /* 0x000000079e997c20 */ /* 0x000fe20008410000 */
[----:B------:R-:W-:Y:S01]  /*5fb0*/  FMUL.FTZ R191, R169, UR7 ;  /* 0x00000007a9bf7c20 */ /* 0x000fe20008410000 */
[----:B------:R-:W-:Y:S01]  /*5fc0*/  FMUL.FTZ R158, R167, UR7 ;  /* 0x00000007a79e7c20 */ /* 0x000fe20008410000 */
[----:B------:R-:W-:-:S15]  /*5fd0*/  FMUL.FTZ R190, R168, UR7 ;  /* 0x00000007a8be7c20 */ /* 0x000fde0008410000 */
[----:B------:R-:W-:-:S01]  /*5fe0*/  NOP ;  /* 0x0000000000007918 */ /* 0x000fc20000000000 */
[----:B------:R-:W-:Y:S01]  /*5ff0*/  HGMMA.64x256x16.F32 R24, R184, gdesc[UR8].tnspB, R24, gsb0 ;  /* 0x43e00008b8187df0 */ /* 0x000fe20008000818 */
[----:B------:R-:W-:Y:S01]  /*6000*/  FMUL.FTZ R189, R156, UR7 ;  /* 0x000000079cbd7c20 */ /* 0x000fe20008410000 */
[----:B------:R-:W-:Y:S01]  /*6010*/  UMOV UR10, UR22 ;  /* 0x00000016000a7c82 */ /* 0x000fe20008000000 */
[----:B------:R-:W-:Y:S01]  /*6020*/  FMUL.FTZ R156, R163, UR7 ;  /* 0x00000007a39c7c20 */ /* 0x000fe20008410000 */
[----:B------:R-:W-:Y:S01]  /*6030*/  FMUL.FTZ R163, R178, UR7 ;  /* 0x00000007b2a37c20 */ /* 0x000fe20008410000 */
[----:B------:R-:W-:Y:S01]  /*6040*/  IMAD.U32 R173, RZ, RZ, UR10 ;  /* 0x0000000affad7e24 */ /* 0x000fe2000f8e00ff */
[----:B------:R-:W-:Y:S01]  /*6050*/  ULDC UR22, c[0x0][0x288] ;  /* 0x0000a20000167ab9 */ /* 0x000fe20000000800 */
[----:B------:R-:W0:Y:S01]  /*6060*/  MUFU.TANH R188, R188 ;  /* 0x000000bc00bc7308 */ /* 0x000e220000002400 */
[----:B------:R-:W-:-:S07]  /*6070*/  UMOV UR11, UR22 ;  /* 0x00000016000b7c82 */ /* 0x000fce0008000000 */
[----:B------:R-:W0:Y:S08]  /*6080*/  MUFU.TANH R189, R189 ;  /* 0x000000bd00bd7308 */ /* 0x000e300000002400 */
[----:B------:R-:W0:Y:S08]  /*6090*/  MUFU.TANH R153, R153 ;  /* 0x0000009900997308 */ /* 0x000e300000002400 */
[----:B------:R-:W0:Y:S08]  /*60a0*/  MUFU.TANH R156, R156 ;  /* 0x0000009c009c7308 */ /* 0x000e300000002400 */
[----:B------:R-:W0:Y:S08]  /*60b0*/  MUFU.TANH R158, R158 ;  /* 0x0000009e009e7308 */ /* 0x000e300000002400 */
[----:B------:R-:W0:Y:S08]  /*60c0*/  MUFU.TANH R190, R190 ;  /* 0x000000be00be7308 */ /* 0x000e300000002400 */
[----:B------:R-:W0:Y:S08]  /*60d0*/  MUFU.TANH R191, R191 ;  /* 0x000000bf00bf7308 */ /* 0x000e300000002400 */
[----:B------:R-:W0:Y:S01]  /*60e0*/  MUFU.TANH R163, R163 ;  /* 0x000000a300a37308 */ /* 0x000e220000002400 */
[----:B------:R-:W-:-:S07]  /*60f0*/  WARPGROUP.DEPBAR.LE gsb0, 0x0 ;  /* 0x00008000000079c5 */ /* 0x000fce0000010000 */
[----:B------:R5:W0:Y:S01]  /*6100*/  MUFU.TANH R184, R157 ;  /* 0x0000009d00b87308 */ /* 0x000a220000002400 */
        /* <DEDUP_REMOVED lines=8> */
[----:B-----5:R-:W-:Y:S01]  /*6190*/  FMUL.FTZ R157, R166, UR7 ;  /* 0x00000007a69d7c20 */ /* 0x020fe20008410000 */
[----:B------:R-:W-:Y:S01]  /*61a0*/  @P0 IMAD.HI.U32 R166, R19, UR5, RZ ;  /* 0x0000000513a60c27 */ /* 0x000fe2000f8e00ff */
[----:B------:R-:W-:Y:S01]  /*61b0*/  @UP0 ULDC UR5, c[0x0][0x450] ;  /* 0x0001140000050ab9 */ /* 0x000fe20000000800 */
[----:B------:R-:W0:Y:S03]  /*61c0*/  MUFU.TANH R185, R185 ;  /* 0x000000b900b97308 */ /* 0x000e260000002400 */
[----:B------:R-:W-:Y:S01]  /*61d0*/  @P1 SHF.R.U32.HI R175, RZ, UR5, R166 ;  /* 0x00000005ffaf1c19 */ /* 0x000fe200080116a6 */
[----:B------:R-:W-:Y:S01]  /*61e0*/  IMAD.U32 R166, RZ, RZ, UR61 ;  /* 0x0000003dffa67e24 */ /* 0x000fe2000f8e00ff */
[----:B------:R-:W-:-:S03]  /*61f0*/  UIADD3 UR5, -UR15, 0x1, URZ ;  /* 0x000000010f057890 */ /* 0x000fc6000fffe13f */
[----:B------:R-:W-:Y:S01]  /*6200*/  @!P5 VIADD R166, R166, 0x30840 ;  /* 0x00030840a6a6d836 */ /* 0x000fe20000000000 */
[----:B------:R-:W5:Y:S01]  /*6210*/  SHFL.IDX PT, R169, R175, RZ, 0x1c1f ;  /* 0x001c1fffafa97589 */ /* 0x000f6200000e0000 */
[----:B------:R-:W0:Y:S01]  /*6220*/  MUFU.TANH R186, R186 ;  /* 0x000000ba00ba7308 */ /* 0x000e220000002400 */
[----:B------:R-:W-:Y:S02]  /*6230*/  IMAD.U32 R168, RZ, RZ, UR5 ;  /* 0x00000005ffa87e24 */ /* 0x000fe4000f8e00ff */
[----:B------:R-:W-:Y:S02]  /*6240*/  @!P5 PRMT R167, RZ, 0x654, R166 ;  /* 0x00000654ffa7d816 */ /* 0x000fe400000000a6 */
[----:B------:R-:W-:Y:S02]  /*6250*/  IMAD R168, R5, -0x2, R168 ;  /* 0xfffffffe05a87824 */ /* 0x000fe400078e02a8 */
[----:B------:R1:W-:Y:S01]  /*6260*/  @!P5 SYNCS.ARRIVE.TRANS64.RED.A1T0 RZ, [R167+URZ], RZ ;  /* 0x000000ffa7ffd9a7 */ /* 0x0003e2000810043f */
[----:B------:R-:W0:Y:S01]  /*6270*/  MUFU.TANH R187, R187 ;  /* 0x000000bb00bb7308 */ /* 0x000e220000002400 */
[----:B------:R-:W-:Y:S01]  /*6280*/  IMAD R168, R173, UR19, R168 ;  /* 0x00000013ada87c24 */ /* 0x000fe2000f8e02a8 */
[----:B------:R-:W-:-:S03]  /*6290*/  ULDC UR19, c[0x0][0x9e0] ;  /* 0x0002780000137ab9 */ /* 0x000fc60000000800 */
[----:B------:R-:W-:Y:S02]  /*62a0*/  VIADD R168, R168, -UR11 ;  /* 0x8000000ba8a87c36 */ /* 0x000fe40008000000 */
[----:B-1----:R-:W-:Y:S01]  /*62b0*/  FMUL.FTZ R167, R183, UR7 ;  /* 0x00000007b7a77c20 */ /* 0x002fe20008410000 */
[----:B------:R-:W1:Y:S01]  /*62c0*/  MUFU.TANH R157, R157 ;  /* 0x0000009d009d7308 */ /* 0x000e620000002400 */
[C---:B------:R-:W-:Y:S01]  /*62d0*/  VIADD R192, R168.reuse, UR18 ;  /* 0x00000012a8c07c36 */ /* 0x040fe20008000000 */
[----:B------:R-:W-:-:S05]  /*62e0*/  IADD3 R183, R168, UR19, RZ ;  /* 0x00000013a8b77c10 */ /* 0x000fca000fffe0ff */
[--C-:B-----5:R-:W-:Y:S01]  /*62f0*/  IMAD.IADD R178, R183, 0x1, R169.reuse ;  /* 0x00000001b7b27824 */ /* 0x120fe200078e02a9 */
[----:B------:R-:W0:Y:S01]  /*6300*/  MUFU.TANH R160, R160 ;  /* 0x000000a000a07308 */ /* 0x000e220000002400 */
[----:B------:R-:W-:-:S07]  /*6310*/  IMAD.IADD R179, R192, 0x1, R169 ;  /* 0x00000001c0b37824 */ /* 0x000fce00078e02a9 */
[----:B------:R-:W0:Y:S08]  /*6320*/  MUFU.TANH R161, R161 ;  /* 0x000000a100a17308 */ /* 0x000e300000002400 */
[----:B------:R-:W0:Y:S08]  /*6330*/  MUFU.TANH R171, R171 ;  /* 0x000000ab00ab7308 */ /* 0x000e300000002400 */
[----:B------:R-:W0:Y:S08]  /*6340*/  MUFU.TANH R176, R176 ;  /* 0x000000b000b07308 */ /* 0x000e300000002400 */
[----:B------:R-:W0:Y:S08]  /*6350*/  MUFU.TANH R164, R164 ;  /* 0x000000a400a47308 */ /* 0x000e300000002400 */
[----:B------:R0:W0:Y:S08]  /*6360*/  MUFU.TANH R166, R182 ;  /* 0x000000b600a67308 */ /* 0x0000300000002400 */
[----:B------:R-:W0:Y:S01]  /*6370*/  MUFU.TANH R167, R167 ;  /* 0x000000a700a77308 */ /* 0x000e220000002400 */
[----:B-1234-:R-:W-:Y:S05]  /*6380*/  @!P6 BRA `(.L_x_1000) ;  /* 0x00000000006ce947 */ /* 0x01efea0003800000 */
[----:B------:R-:W-:Y:S01]  /*6390*/  R2UR UR5, R17 ;  /* 0x00000000110572ca */ /* 0x000fe200000e0000 */
[----:B------:R-:W-:Y:S01]  /*63a0*/  IMAD.U32 R168, RZ, RZ, UR10 ;  /* 0x0000000affa87e24 */ /* 0x000fe2000f8e00ff */
[----:B------:R-:W-:Y:S11]  /*63b0*/  BSSY B0, `(.L_x_1001) ;  /* 0x0000014000007945 */ /* 0x000ff60003800000 */
[----:B------:R-:W-:-:S04]  /*63c0*/  IMAD R168, R168, UR5, R169 ;  /* 0x00000005a8a87c24 */ /* 0x000fc8000f8e02a9 */
[----:B------:R-:W-:-:S05]  /*63d0*/  VIADD R173, R168, -UR11 ;  /* 0x8000000ba8ad7c36 */ /* 0x000fca0008000000 */
[----:B------:R-:W-:-:S13]  /*63e0*/  ISETP.GT.AND P0, PT, R173, -0x1, PT ;  /* 0xffffffffad00780c */ /* 0x000fda0003f04270 */
[----:B------:R-:W-:Y:S05]  /*63f0*/  @P0 BRA `(.L_x_1002) ;  /* 0x0000000000240947 */ /* 0x000fea0003800000 */
[----:B------:R-:W-:Y:S01]  /*6400*/  ULDC UR5, c[0x0][0x9e4] ;  /* 0x0002790000057ab9 */ /* 0x000fe20000000800 */
[----:B------:R-:W-:Y:S02]  /*6410*/  LOP3.LUT R173, RZ, R173, RZ, 0x33, !PT ;  /* 0x000000adffad7212 */ /* 0x000fe400078e33ff */
[----:B------:R-:W-:-:S04]  /*6420*/  MOV R177, UR5 ;  /* 0x0000000500b17c02 */ /* 0x000fc80008000f00 */
[----:B------:R-:W-:-:S13]  /*6430*/  ISETP.NE.AND P0, PT, R177, 0x1, PT ;  /* 0x00000001b100780c */ /* 0x000fda0003f05270 */
[----:B------:R-:W1:Y:S02]  /*6440*/  @P0 LDC.64 R168, c[0x0][0x9e8] ;  /* 0x00027a00ffa80b82 */ /* 0x000e640000000a00 */
[----:B-1----:R-:W-:-:S05]  /*6450*/  @P0 IMAD.HI.U32 R168, R173, R168, RZ ;  /* 0x000000a8ada80227 */ /* 0x002fca00078e00ff */
[----:B------:R-:W-:-:S04]  /*6460*/  @P0 SHF.R.U32.HI R173, RZ, R169, R168 ;  /* 0x000000a9ffad0219 */ /* 0x000fc800000116a8 */
[----:B------:R-:W-:Y:S01]  /*6470*/  LOP3.LUT R173, RZ, R173, RZ, 0x33, !PT ;  /* 0x000000adffad7212 */ /* 0x000fe200078e33ff */
[----:B------:R-:W-:Y:S06]  /*6480*/  BRA `(.L_x_1003) ;  /* 0x0000000000187947 */ /* 0x000fec0003800000 */
.L_x_1002:
[----:B------:R-:W-:Y:S02]  /*6490*/  ULDC UR5, c[0x0][0x9e4] ;  /* 0x0002790000057ab9 */ /* 0x000fe40000000800 */
[----:B------:R-:W-:-:S05]  /*64a0*/  IMAD.U32 R177, RZ, RZ, UR5 ;  /* 0x00000005ffb17e24 */ /* 0x000fca000f8e00ff */
[----:B------:R-:W-:-:S13]  /*64b0*/  ISETP.NE.AND P0, PT, R177, 0x1, PT ;  /* 0x00000001b100780c */ /* 0x000fda0003f05270 */
[----:B------:R-:W1:Y:S02]  /*64c0*/  @P0 LDC.64 R168, c[0x0][0x9e8] ;  /* 0x00027a00ffa80b82 */ /* 0x000e640000000a00 */
[----:B-1----:R-:W-:-:S05]  /*64d0*/  @P0 IMAD.HI.U32 R168, R173, R168, RZ ;  /* 0x000000a8ada80227 */ /* 0x002fca00078e00ff */
[----:B------:R-:W-:-:S07]  /*64e0*/  @P0 SHF.R.U32.HI R173, RZ, R169, R168 ;  /* 0x000000a9ffad0219 */ /* 0x000fce00000116a8 */
.L_x_1003:
[----:B------:R-:W-:Y:S05]  /*64f0*/  BSYNC B0 ;  /* 0x0000000000007941 */ /* 0x000fea0003800000 */
.L_x_1001:
[----:B------:R-:W-:-:S04]  /*6500*/  IMAD R168, R173, R177, -UR15 ;  /* 0x8000000fada87e24 */ /* 0x000fc8000f8e02b1 */
[----:B------:R-:W-:-:S05]  /*6510*/  IMAD R168, R5, -0x2, R168 ;  /* 0xfffffffe05a87824 */ /* 0x000fca00078e02a8 */
[----:B------:R-:W-:Y:S02]  /*6520*/  VIADDMNMX R178, R168, R177, R178, PT ;  /* 0x000000b1a8b27246 */ /* 0x000fe400038001b2 */
[----:B------:R-:W-:-:S07]  /*6530*/  VIMNMX R179, R179, R168, !PT ;  /* 0x000000a8b3b37248 */ /* 0x000fce0007fe0100 */
.L_x_1000:
[----:B------:R-:W-:-:S06]  /*6540*/  UISETP.GT.AND UP1, UPT, UR6, -0x1, UPT ;  /* 0xffffffff0600788c */ /* 0x000fcc000bf24270 */
[----:B------:R-:W-:-:S04]  /*6550*/  PLOP3.LUT P0, PT, PT, PT, UP1, 0x80, 0x0 ;  /* 0x000000000000781c */ /* 0x000fc80003f0f018 */
[C---:B------:R-:W-:Y:S02]  /*6560*/  ISETP.GT.AND P1, PT, R179.reuse, RZ, P0 ;  /* 0x000000ffb300720c */ /* 0x040fe40000724270 */
[C---:B------:R-:W-:Y:S02]  /*6570*/  ISETP.GT.AND P3, PT, R179.reuse, 0x1, P0 ;  /* 0x00000001b300780c */ /* 0x040fe40000764270 */
[----:B------:R-:W-:Y:S02]  /*6580*/  ISETP.LT.OR P2, PT, R178, 0x1, P1 ;  /* 0x00000001b200780c */ /* 0x000fe40000f41670 */
[C---:B------:R-:W-:Y:S02]  /*6590*/  ISETP.GT.AND P1, PT, R179.reuse, 0x8, P0 ;  /* 0x00000008b300780c */ /* 0x040fe40000724270 */
[----:B0-----:R-:W-:Y:S02]  /*65a0*/  FSEL R177, R152, -INF , !P2 ;  /* 0xff80000098b17808 */ /* 0x001fe40005000000 */
[----:B------:R-:W-:Y:S01]  /*65b0*/  ISETP.GT.AND P2, PT, R179, 0x9, P0 ;  /* 0x00000009b300780c */ /* 0x000fe20000744270 */
[----:B------:R-:W0:Y:S01]  /*65c0*/  SHFL.IDX PT, R152, R175, 0x1, 0x1c1f ;  /* 0x003c1f00af987f89 */ /* 0x000e2200000e0000 */
[----:B------:R-:W-:-:S02]  /*65d0*/  ISETP.LT.OR P1, PT, R178, 0x9, P1 ;  /* 0x00000009b200780c */ /* 0x000fc40000f21670 */
[C---:B------:R-:W-:Y:S02]  /*65e0*/  ISETP.LT.OR P3, PT, R178.reuse, 0x2, P3 ;  /* 0x00000002b200780c */ /* 0x040fe40001f61670 */
[----:B------:R-:W-:Y:S02]  /*65f0*/  ISETP.LT.OR P2, PT, R178, 0xa, P2 ;  /* 0x0000000ab200780c */ /* 0x000fe40001741670 */
[----:B------:R-:W-:Y:S02]  /*6600*/  FSEL R189, R189, -INF , !P1 ;  /* 0xff800000bdbd7808 */ /* 0x000fe40004800000 */
[----:B------:R-:W-:Y:S02]  /*6610*/  FSEL R188, R188, -INF , !P3 ;  /* 0xff800000bcbc7808 */ /* 0x000fe40005800000 */
[----:B------:R-:W-:Y:S02]  /*6620*/  ISETP.GT.AND P1, PT, R179, 0x11, P0 ;  /* 0x00000011b300780c */ /* 0x000fe40000724270 */
[----:B------:R-:W-:-:S02]  /*6630*/  FSEL R184, R184, -INF , !P2 ;  /* 0xff800000b8b87808 */ /* 0x000fc40005000000 */
[C---:B------:R-:W-:Y:S02]  /*6640*/  ISETP.GT.AND P3, PT, R179.reuse, 0x10, P0 ;  /* 0x00000010b300780c */ /* 0x040fe40000764270 */
[----:B------:R-:W-:Y:S02]  /*6650*/  ISETP.GT.AND P2, PT, R179, 0x18, P0 ;  /* 0x00000018b300780c */ /* 0x000fe40000744270 */
[C---:B------:R-:W-:Y:S02]  /*6660*/  ISETP.LT.OR P1, PT, R178.reuse, 0x12, P1 ;  /* 0x00000012b200780c */ /* 0x040fe40000f21670 */
[C---:B------:R-:W-:Y:S02]  /*6670*/  ISETP.LT.OR P3, PT, R178.reuse, 0x11, P3 ;  /* 0x00000011b200780c */ /* 0x040fe40001f61670 */
[----:B------:R-:W-:Y:S02]  /*6680*/  ISETP.LT.OR P2, PT, R178, 0x19, P2 ;  /* 0x00000019b200780c */ /* 0x000fe40001741670 */
[----:B------:R-:W-:-:S02]  /*6690*/  FSEL R186, R186, -INF , !P1 ;  /* 0xff800000baba7808 */ /* 0x000fc40004800000 */
[----:B------:R-:W-:Y:S02]  /*66a0*/  FSEL R185, R185, -INF , !P3 ;  /* 0xff800000b9b97808 */ /* 0x000fe40005800000 */
[----:B------:R-:W-:Y:S02]  /*66b0*/  ISETP.GT.AND P1, PT, R179, 0x20, P0 ;  /* 0x00000020b300780c */ /* 0x000fe40000724270 */
[----:B------:R-:W-:Y:S02]  /*66c0*/  FSEL R187, R187, -INF , !P2 ;  /* 0xff800000bbbb7808 */ /* 0x000fe40005000000 */
[C---:B------:R-:W-:Y:S02]  /*66d0*/  ISETP.GT.AND P3, PT, R179.reuse, 0x19, P0 ;  /* 0x00000019b300780c */ /* 0x040fe40000764270 */
[----:B------:R-:W-:Y:S02]  /*66e0*/  ISETP.GT.AND P2, PT, R179, 0x21, P0 ;  /* 0x00000021b300780c */ /* 0x000fe40000744270 */
        /* <DEDUP_REMOVED lines=14> */
[----:B------:R-:W-:Y:S02]  /*67d0*/  FSEL R170, R171, -INF , !P2 ;  /* 0xff800000abaa7808 */ /* 0x000fe40005000000 */
[C---:B------:R-:W-:Y:S02]  /*67e0*/  ISETP.GT.AND P3, PT, R179.reuse, 0x31, P0 ;  /* 0x00000031b300780c */ /* 0x040fe40000764270 */
[C---:B------:R-:W-:Y:S02]  /*67f0*/  ISETP.GT.AND P1, PT, R179.reuse, 0x38, P0 ;  /* 0x00000038b300780c */ /* 0x040fe40000724270 */
[----:B------:R-:W-:Y:S01]  /*6800*/  ISETP.GT.AND P2, PT, R179, 0x39, P0 ;  /* 0x00000039b300780c */ /* 0x000fe20000744270 */
[----:B0-----:R-:W-:Y:S01]  /*6810*/  IMAD.IADD R179, R192, 0x1, R152 ;  /* 0x00000001c0b37824 */ /* 0x001fe200078e0298 */
[----:B------:R-:W-:-:S02]  /*6820*/  ISETP.LT.OR P3, PT, R178, 0x32, P3 ;  /* 0x00000032b200780c */ /* 0x000fc40001f61670 */
[C---:B------:R-:W-:Y:S02]  /*6830*/  ISETP.LT.OR P1, PT, R178.reuse, 0x39, P1 ;  /* 0x00000039b200780c */ /* 0x040fe40000f21670 */
[----:B------:R-:W-:Y:S01]  /*6840*/  ISETP.LT.OR P2, PT, R178, 0x3a, P2 ;  /* 0x0000003ab200780c */ /* 0x000fe20001741670 */
[----:B------:R-:W-:Y:S01]  /*6850*/  IMAD.IADD R178, R183, 0x1, R152 ;  /* 0x00000001b7b27824 */ /* 0x000fe200078e0298 */
[----:B------:R-:W-:Y:S02]  /*6860*/  FSEL R176, R176, -INF , !P3 ;  /* 0xff800000b0b07808 */ /* 0x000fe40005800000 */
        /* <DEDUP_REMOVED lines=14> */
[----:B------:R-:W0:Y:S02]  /*6950*/  @P1 LDC.64 R168, c[0x0][0x9e8] ;  /* 0x00027a00ffa81b82 */ /* 0x000e240000000a00 */
[----:B0-----:R-:W-:-:S05]  /*6960*/  @P1 IMAD.HI.U32 R168, R181, R168, RZ ;  /* 0x000000a8b5a81227 */ /* 0x001fca00078e00ff */
[----:B------:R-:W-:-:S04]  /*6970*/  @P1 SHF.R.U32.HI R181, RZ, R169, R168 ;  /* 0x000000a9ffb51219 */ /* 0x000fc800000116a8 */
[----:B------:R-:W-:Y:S01]  /*6980*/  LOP3.LUT R181, RZ, R181, RZ, 0x33, !PT ;  /* 0x000000b5ffb57212 */ /* 0x000fe200078e33ff */
[----:B------:R-:W-:Y:S06]  /*6990*/  BRA `(.L_x_1007) ;  /* 0x0000000000187947 */ /* 0x000fec0003800000 */
.L_x_1006:
[----:B------:R-:W-:Y:S02]  /*69a0*/  ULDC UR5, c[0x0][0x9e4] ;  /* 0x0002790000057ab9 */ /* 0x000fe40000000800 */
[----:B------:R-:W-:-:S05]  /*69b0*/  IMAD.U32 R183, RZ, RZ, UR5 ;  /* 0x00000005ffb77e24 */ /* 0x000fca000f8e00ff */
[----:B------:R-:W-:-:S13]  /*69c0*/  ISETP.NE.AND P1, PT, R183, 0x1, PT ;  /* 0x00000001b700780c */ /* 0x000fda0003f25270 */
[----:B------:R-:W0:Y:S02]  /*69d0*/  @P1 LDC.64 R168, c[0x0][0x9e8] ;  /* 0x00027a00ffa81b82 */ /* 0x000e240000000a00 */
[----:B0-----:R-:W-:-:S05]  /*69e0*/  @P1 IMAD.HI.U32 R168, R181, R168, RZ ;  /* 0x000000a8b5a81227 */ /* 0x001fca00078e00ff */
[----:B------:R-:W-:-:S07]  /*69f0*/  @P1 SHF.R.U32.HI R181, RZ, R169, R168 ;  /* 0x000000a9ffb51219 */ /* 0x000fce00000116a8 */
.L_x_1007:
[----:B------:R-:W-:Y:S05]  /*6a00*/  BSYNC B0 ;  /* 0x0000000000007941 */ /* 0x000fea0003800000 */
.L_x_1005:
[----:B------:R-:W-:-:S04]  /*6a10*/  IMAD R152, R181, R183, -UR15 ;  /* 0x8000000fb5987e24 */ /* 0x000fc8000f8e02b7 */
[----:B------:R-:W-:-:S05]  /*6a20*/  IMAD R152, R5, -0x2, R152 ;  /* 0xfffffffe05987824 */ /* 0x000fca00078e0298 */
[----:B------:R-:W-:Y:S02]  /*6a30*/  VIADDMNMX R178, R152, R183, R178, PT ;  /* 0x000000b798b27246 */ /* 0x000fe400038001b2 */
[----:B------:R-:W-:-:S07]  /*6a40*/  VIMNMX R179, R179, R152, !PT ;  /* 0x00000098b3b37248 */ /* 0x000fce0007fe0100 */
.L_x_1004:
[----:B------:R-:W-:Y:S01]  /*6a50*/  FMNMX.FTZ R169, R177, R4, !PT ;  /* 0x00000004b1a97209 */ /* 0x000fe20007810000 */
[----:B------:R-:W-:Y:S01]  /*6a60*/  ULDC UR5, c[0x0][0x988] ;  /* 0x0002620000057ab9 */ /* 0x000fe20000000800 */
[----:B------:R-:W-:Y:S01]  /*6a70*/  ISETP.GT.AND P1, PT, R179, 0x1, P0 ;  /* 0x00000001b300780c */ /* 0x000fe20000724270 */
[----:B------:R-:W-:Y:S01]  /*6a80*/  UMOV UR60, UR4 ;  /* 0x00000004003c7c82 */ /* 0x000fe20008000000 */
[----:B------:R-:W-:Y:S02]  /*6a90*/  FMNMX.FTZ R152, R188, R169, !PT ;  /* 0x000000a9bc987209 */ /* 0x000fe40007810000 */
[----:B------:R-:W-:Y:S02]  /*6aa0*/  ISETP.LT.OR P1, PT, R178, 0x2, P1 ;  /* 0x00000002b200780c */ /* 0x000fe40000f21670 */
[----:B------:R-:W-:Y:S02]  /*6ab0*/  FMNMX.FTZ R169, R189, R152, !PT ;  /* 0x00000098bda97209 */ /* 0x000fe40007810000 */
[----:B------:R-:W-:-:S02]  /*6ac0*/  FSEL R2, R2, -INF , !P1 ;  /* 0xff80000002027808 */ /* 0x000fc40004800000 */
[----:B------:R-:W-:Y:S02]  /*6ad0*/  FMNMX.FTZ R152, R184, R169, !PT ;  /* 0x000000a9b8987209 */ /* 0x000fe40007810000 */
[----:B------:R-:W-:Y:S02]  /*6ae0*/  ISETP.GT.AND P1, PT, R179, RZ, P0 ;  /* 0x000000ffb300720c */ /* 0x000fe40000724270 */
[----:B------:R-:W-:Y:S02]  /*6af0*/  FMNMX.FTZ R169, R185, R152, !PT ;  /* 0x00000098b9a97209 */ /* 0x000fe40007810000 */
[----:B------:R-:W-:Y:S02]  /*6b00*/  ISETP.LT.OR P1, PT, R178, 0x1, P1 ;  /* 0x00000001b200780c */ /* 0x000fe40000f21670 */
[----:B------:R-:W-:Y:S02]  /*6b10*/  FMNMX.FTZ R152, R186, R169, !PT ;  /* 0x000000a9ba987209 */ /* 0x000fe40007810000 */
[----:B------:R-:W-:-:S02]  /*6b20*/  ISETP.GT.AND P2, PT, R179, 0x8, P0 ;  /* 0x00000008b300780c */ /* 0x000fc40000744270 */
[----:B------:R-:W-:Y:S02]  /*6b30*/  FMNMX.FTZ R169, R187, R152, !PT ;  /* 0x00000098bba97209 */ /* 0x000fe40007810000 */
[----:B------:R-:W-:Y:S02]  /*6b40*/  ISETP.GT.AND P3, PT, R179, 0x9, P0 ;  /* 0x00000009b300780c */ /* 0x000fe40000764270 */
[----:B------:R-:W-:Y:S02]  /*6b50*/  FMNMX.FTZ R169, R174, R169, !PT ;  /* 0x000000a9aea97209 */ /* 0x000fe40007810000 */
[----:B------:R-:W-:Y:S02]  /*6b60*/  ISETP.LT.OR P2, PT, R178, 0x9, P2 ;  /* 0x00000009b200780c */ /* 0x000fe40001741670 */
[----:B------:R-:W-:Y:S02]  /*6b70*/  FMNMX.FTZ R152, R190, R169, !PT ;  /* 0x000000a9be987209 */ /* 0x000fe40007810000 */
[----:B------:R-:W-:-:S02]  /*6b80*/  ISETP.LT.OR P3, PT, R178, 0xa, P3 ;  /* 0x0000000ab200780c */ /* 0x000fc40001f61670 */
[----:B------:R-:W-:Y:S02]  /*6b90*/  FMNMX.FTZ R169, R173, R152, !PT ;  /* 0x00000098ada97209 */ /* 0x000fe40007810000 */
[----:B------:R-:W-:Y:S02]  /*6ba0*/  FSEL R153, R153, -INF , !P2 ;  /* 0xff80000099997808 */ /* 0x000fe40005000000 */
[----:B------:R-:W-:Y:S02]  /*6bb0*/  FMNMX.FTZ R152, R172, R169, !PT ;  /* 0x000000a9ac987209 */ /* 0x000fe40007810000 */
[----:B------:R-:W-:Y:S02]  /*6bc0*/  FSEL R154, R154, -INF , !P3 ;  /* 0xff8000009a9a7808 */ /* 0x000fe40005800000 */
[----:B------:R-:W-:Y:S02]  /*6bd0*/  FMNMX.FTZ R169, R165, R152, !PT ;  /* 0x00000098a5a97209 */ /* 0x000fe40007810000 */
[----:B------:R-:W-:-:S02]  /*6be0*/  ISETP.GT.AND P2, PT, R179, 0x10, P0 ;  /* 0x00000010b300780c */ /* 0x000fc40000744270 */
[----:B------:R-:W-:Y:S02]  /*6bf0*/  FMNMX.FTZ R169, R170, R169, !PT ;  /* 0x000000a9aaa97209 */ /* 0x000fe40007810000 */
[----:B------:R-:W-:Y:S02]  /*6c00*/  ISETP.GT.AND P3, PT, R179, 0x11, P0 ;  /* 0x00000011b300780c */ /* 0x000fe40000764270 */
[----:B------:R-:W-:Y:S02]  /*6c10*/  FMNMX.FTZ R152, R176, R169, !PT ;  /* 0x000000a9b0987209 */ /* 0x000fe40007810000 */
[C---:B------:R-:W-:Y:S02]  /*6c20*/  ISETP.LT.OR P2, PT, R178.reuse, 0x11, P2 ;  /* 0x00000011b200780c */ /* 0x040fe40001741670 */
[----:B------:R-:W-:Y:S02]  /*6c30*/  FMNMX.FTZ R152, R175, R152, !PT ;  /* 0x00000098af987209 */ /* 0x000fe40007810000 */
[----:B------:R-:W-:-:S02]  /*6c40*/  ISETP.LT.OR P3, PT, R178, 0x12, P3 ;  /* 0x00000012b200780c */ /* 0x000fc40001f61670 */
[----:B------:R-:W-:Y:S02]  /*6c50*/  FMNMX.FTZ R168, R171, R152, !PT ;  /* 0x00000098aba87209 */ /* 0x000fe40007810000 */
[----:B------:R-:W-:Y:S02]  /*6c60*/  FSEL R155, R155, -INF , !P2 ;  /* 0xff8000009b9b7808 */ /* 0x000fe40005000000 */
[----:B------:R-:W-:Y:S01]  /*6c70*/  FSEL R156, R156, -INF , !P3 ;  /* 0xff8000009c9c7808 */ /* 0x000fe20005800000 */
[----:B------:R-:W0:Y:S01]  /*6c80*/  SHFL.BFLY PT, R169, R168, 0x2, 0x1f ;  /* 0x0c401f00a8a97f89 */ /* 0x000e2200000e0000 */
[C---:B------:R-:W-:Y:S02]  /*6c90*/  ISETP.GT.AND P3, PT, R179.reuse, 0x20, P0 ;  /* 0x00000020b300780c */ /* 0x040fe40000764270 */
[----:B------:R-:W-:Y:S02]  /*6ca0*/  ISETP.GT.AND P2, PT, R179, 0x19, P0 ;  /* 0x00000019b300780c */ /* 0x000fe40000744270 */
[----:B------:R-:W-:-:S02]  /*6cb0*/  ISETP.LT.OR P3, PT, R178, 0x21, P3 ;  /* 0x00000021b200780c */ /* 0x000fc40001f61670 */
[----:B------:R-:W-:Y:S02]  /*6cc0*/  ISETP.LT.OR P2, PT, R178, 0x1a, P2 ;  /* 0x0000001ab200780c */ /* 0x000fe40001741670 */
[----:B------:R-:W-:Y:S02]  /*6cd0*/  FSEL R159, R159, -INF , !P3 ;  /* 0xff8000009f9f7808 */ /* 0x000fe40005800000 */
[----:B------:R-:W-:Y:S02]  /*6ce0*/  FSEL R158, R158, -INF , !P2 ;  /* 0xff8000009e9e7808 */ /* 0x000fe40005000000 */
[----:B------:R-:W-:-:S04]  /*6cf0*/  ISETP.GT.AND P2, PT, R179, 0x28, P0 ;  /* 0x00000028b300780c */ /* 0x000fc80000744270 */
[----:B------:R-:W-:-:S04]  /*6d00*/  ISETP.LT.OR P2, PT, R178, 0x29, P2 ;  /* 0x00000029b200780c */ /* 0x000fc80001741670 */
[----:B------:R-:W-:Y:S02]  /*6d10*/  FSEL R161, R161, -INF , !P2 ;  /* 0xff800000a1a17808 */ /* 0x000fe40005000000 */
[C---:B------:R-:W-:Y:S02]  /*6d20*/  ISETP.GT.AND P2, PT, R179.reuse, 0x30, P0 ;  /* 0x00000030b300780c */ /* 0x040fe40000744270 */
[----:B0-----:R-:W-:Y:S02]  /*6d30*/  FMNMX.FTZ R169, R168, R169, !PT ;  /* 0x000000a9a8a97209 */ /* 0x001fe40007810000 */
[----:B------:R-:W-:Y:S02]  /*6d40*/  FSEL R168, R0, -INF , !P1 ;  /* 0xff80000000a87808 */ /* 0x000fe40004800000 */
[----:B------:R-:W-:Y:S01]  /*6d50*/  ISETP.GT.AND P1, PT, R179, 0x18, P0 ;  /* 0x00000018b300780c */ /* 0x000fe20000724270 */
[----:B------:R-:W0:Y:S01]  /*6d60*/  SHFL.BFLY PT, R152, R169, 0x1, 0x1f ;  /* 0x0c201f00a9987f89 */ /* 0x000e2200000e0000 */
[----:B------:R-:W-:-:S02]  /*6d70*/  ISETP.LT.OR P2, PT, R178, 0x31, P2 ;  /* 0x00000031b200780c */ /* 0x000fc40001741670 */
[C---:B------:R-:W-:Y:S02]  /*6d80*/  ISETP.LT.OR P1, PT, R178.reuse, 0x19, P1 ;  /* 0x00000019b200780c */ /* 0x040fe40000f21670 */
[----:B------:R-:W-:Y:S02]  /*6d90*/  FSEL R163, R163, -INF , !P2 ;  /* 0xff800000a3a37808 */ /* 0x000fe40005000000 */
[----:B------:R-:W-:Y:S02]  /*6da0*/  FSEL R157, R157, -INF , !P1 ;  /* 0xff8000009d9d7808 */ /* 0x000fe40004800000 */
[C---:B------:R-:W-:Y:S02]  /*6db0*/  ISETP.GT.AND P1, PT, R179.reuse, 0x21, P0 ;  /* 0x00000021b300780c */ /* 0x040fe40000724270 */
[----:B------:R-:W-:Y:S02]  /*6dc0*/  ISETP.GT.AND P2, PT, R179, 0x38, P0 ;  /* 0x00000038b300780c */ /* 0x000fe40000744270 */
[----:B------:R-:W-:-:S02]  /*6dd0*/  ISETP.LT.OR P1, PT, R178, 0x22, P1 ;  /* 0x00000022b200780c */ /* 0x000fc40000f21670 */
[----:B------:R-:W-:Y:S02]  /*6de0*/  ISETP.LT.OR P2, PT, R178, 0x39, P2 ;  /* 0x00000039b200780c */ /* 0x000fe40001741670 */
[----:B------:R-:W-:Y:S02]  /*6df0*/  FSEL R160, R160, -INF , !P1 ;  /* 0xff800000a0a07808 */ /* 0x000fe40004800000 */
[----:B------:R-:W-:Y:S02]  /*6e00*/  ISETP.GT.AND P1, PT, R179, 0x29, P0 ;  /* 0x00000029b300780c */ /* 0x000fe40000724270 */
[----:B------:R-:W-:Y:S02]  /*6e10*/  FSEL R166, R166, -INF , !P2 ;  /* 0xff800000a6a67808 */ /* 0x000fe40005000000 */
[----:B------:R-:W-:Y:S02]  /*6e20*/  ISETP.LT.OR P1, PT, R178, 0x2a, P1 ;  /* 0x0000002ab200780c */ /* 0x000fe40000f21670 */
[----:B0-----:R-:W-:-:S02]  /*6e30*/  FMNMX.FTZ R152, R169, R152, !PT ;  /* 0x00000098a9987209 */ /* 0x001fc40007810000 */
[----:B------:R-:W-:Y:S02]  /*6e40*/  FMNMX.FTZ R169, R168, R3, !PT ;  /* 0x00000003a8a97209 */ /* 0x000fe40007810000 */
[----:B------:R-:W-:Y:S02]  /*6e50*/  FSETP.NEU.FTZ.AND P3, PT, R152, -INF , PT ;  /* 0xff8000009800780b */ /* 0x000fe40003f7d000 */
[----:B------:R-:W-:Y:S02]  /*6e60*/  FMNMX.FTZ R0, R2, R169, !PT ;  /* 0x000000a902007209 */ /* 0x000fe40007810000 */
[----:B------:R-:W-:Y:S02]  /*6e70*/  FSEL R162, R162, -INF , !P1 ;  /* 0xff800000a2a27808 */ /* 0x000fe40004800000 */
[----:B------:R-:W-:Y:S02]  /*6e80*/  FMNMX.FTZ R169, R153, R0, !PT ;  /* 0x0000000099a97209 */ /* 0x000fe40007810000 */
[----:B------:R-:W-:-:S02]  /*6e90*/  ISETP.GT.AND P1, PT, R179, 0x31, P0 ;  /* 0x00000031b300780c */ /* 0x000fc40000724270 */
[----:B------:R-:W-:Y:S02]  /*6ea0*/  FMNMX.FTZ R0, R154, R169, !PT ;  /* 0x000000a99a007209 */ /* 0x000fe40007810000 */
[----:B------:R-:W-:Y:S02]  /*6eb0*/  ISETP.LT.OR P1, PT, R178, 0x32, P1 ;  /* 0x00000032b200780c */ /* 0x000fe40000f21670 */
[----:B------:R-:W-:Y:S01]  /*6ec0*/  FMNMX.FTZ R169, R155, R0, !PT ;  /* 0x000000009ba97209 */ /* 0x000fe20007810000 */
[----:B------:R-:W-:Y:S01]  /*6ed0*/  FMUL.FTZ R0, R152, UR5 ;  /* 0x0000000598007c20 */ /* 0x000fe20008410000 */
[----:B------:R-:W-:Y:S02]  /*6ee0*/  ISETP.GT.AND P0, PT, R179, 0x39, P0 ;  /* 0x00000039b300780c */ /* 0x000fe40000704270 */
[----:B------:R-:W-:Y:S02]  /*6ef0*/  FMNMX.FTZ R180, R156, R169, !PT ;  /* 0x000000a99cb47209 */ /* 0x000fe40007810000 */
[----:B------:R-:W-:-:S02]  /*6f00*/  FSEL R0, R0, RZ, P3 ;  /* 0x000000ff00007208 */ /* 0x000fc40001800000 */
[----:B------:R-:W-:Y:S02]  /*6f10*/  FMNMX.FTZ R169, R157, R180, !PT ;  /* 0x000000b49da97209 */ /* 0x000fe40007810000 */
[----:B------:R-:W-:Y:S01]  /*6f20*/  FSEL R164, R164, -INF , !P1 ;  /* 0xff800000a4a47808 */ /* 0x000fe20004800000 */
[--C-:B------:R-:W-:Y:S01]  /*6f30*/  FFMA.FTZ R181, R177, UR5, -R0.reuse ;  /* 0x00000005b1b57c23 */ /* 0x100fe20008010800 */
[----:B------:R-:W-:Y:S01]  /*6f40*/  FMNMX.FTZ R180, R158, R169, !PT ;  /* 0x000000a99eb47209 */ /* 0x000fe20007810000 */
[--C-:B------:R-:W-:Y:S01]  /*6f50*/  FFMA.FTZ R194, R187, UR5, -R0.reuse ;  /* 0x00000005bbc27c23 */ /* 0x100fe20008010800 */
[----:B------:R-:W-:Y:S01]  /*6f60*/  ISETP.LT.OR P0, PT, R178, 0x3a, P0 ;  /* 0x0000003ab200780c */ /* 0x000fe20000701670 */
[----:B------:R0:W-:Y:S01]  /*6f70*/  MUFU.EX2 R169, R181 ;  /* 0x000000b500a97308 */ /* 0x0001e20000000800 */
[----:B------:R-:W-:Y:S01]  /*6f80*/  FMNMX.FTZ R177, R159, R180, !PT ;  /* 0x000000b49fb17209 */ /* 0x000fe20007810000 */
[--C-:B------:R-:W-:Y:S01]  /*6f90*/  FFMA.FTZ R184, R184, UR5, -R0.reuse ;  /* 0x00000005b8b87c23 */ /* 0x100fe20008010800 */
[--C-:B------:R-:W-:Y:S01]  /*6fa0*/  FFMA.FTZ R196, R188, UR5, -R0.reuse ;  /* 0x00000005bcc47c23 */ /* 0x100fe20008010800 */
[--C-:B------:R-:W-:Y:S01]  /*6fb0*/  FFMA.FTZ R192, R185, UR5, -R0.reuse ;  /* 0x00000005b9c07c23 */ /* 0x100fe20008010800 */
[----:B------:R-:W-:Y:S01]  /*6fc0*/  FMNMX.FTZ R180, R160, R177, !PT ;  /* 0x000000b1a0b47209 */ /* 0x000fe20007810000 */
[--C-:B------:R-:W-:Y:S01]  /*6fd0*/  FFMA.FTZ R188, R190, UR5, -R0.reuse ;  /* 0x00000005bebc7c23 */ /* 0x100fe20008010800 */
[--C-:B------:R-:W-:Y:S01]  /*6fe0*/  FFMA.FTZ R198, R189, UR5, -R0.reuse ;  /* 0x00000005bdc67c23 */ /* 0x100fe20008010800 */
[--C-:B------:R-:W-:Y:S01]  /*6ff0*/  FFMA.FTZ R173, R173, UR5, -R0.reuse ;  /* 0x00000005adad7c23 */ /* 0x100fe20008010800 */
[----:B------:R-:W-:Y:S01]  /*7000*/  FMNMX.FTZ R177, R161, R180, !PT ;  /* 0x000000b4a1b17209 */ /* 0x000fe20007810000 */
[--C-:B0-----:R-:W-:Y:S01]  /*7010*/  FFMA.FTZ R181, R174, UR5, -R0.reuse ;  /* 0x00000005aeb57c23 */ /* 0x101fe20008010800 */
[--C-:B------:R-:W-:Y:S01]  /*7020*/  FFMA.FTZ R190, R172, UR5, -R0.reuse ;  /* 0x00000005acbe7c23 */ /* 0x100fe20008010800 */
[--C-:B------:R-:W-:Y:S01]  /*7030*/  FFMA.FTZ R185, R176, UR5, -R0.reuse ;  /* 0x00000005b0b97c23 */ /* 0x100fe20008010800 */
[----:B------:R-:W-:Y:S01]  /*7040*/  FMNMX.FTZ R180, R162, R177, !PT ;  /* 0x000000b1a2b47209 */ /* 0x000fe20007810000 */
[----:B------:R-:W-:Y:S01]  /*7050*/  FFMA.FTZ R171, R171, UR5, -R0 ;  /* 0x00000005abab7c23 */ /* 0x000fe20008010800 */
[----:B------:R-:W-:Y:S02]  /*7060*/  MUFU.EX2 R196, R196 ;  /* 0x000000c400c47308 */ /* 0x000fe40000000800 */
[----:B------:R-:W-:-:S04]  /*7070*/  FMNMX.FTZ R177, R163, R180, !PT ;  /* 0x000000b4a3b17209 */ /* 0x000fc80007810000 */
[----:B------:R-:W-:Y:S02]  /*7080*/  FMNMX.FTZ R179, R164, R177, !PT ;  /* 0x000000b1a4b37209 */ /* 0x000fe40007810000 */
[----:B------:R-:W-:Y:S01]  /*7090*/  FSEL R177, R167, -INF , !P0 ;  /* 0xff800000a7b17808 */ /* 0x000fe20004000000 */
[----:B------:R-:W-:Y:S01]  /*70a0*/  MUFU.EX2 R198, R198 ;  /* 0x000000c600c67308 */ /* 0x000fe20000000800 */
[----:B------:R-:W-:Y:S01]  /*70b0*/  FMNMX.FTZ R178, R166, R179, !PT ;  /* 0x000000b3a6b27209 */ /* 0x000fe20007810000 */
[--C-:B------:R-:W-:Y:S01]  /*70c0*/  FFMA.FTZ R179, R186, UR5, -R0.reuse ;  /* 0x00000005bab37c23 */ /* 0x100fe20008010800 */
[----:B------:R-:W-:Y:S01]  /*70d0*/  FFMA.FTZ R186, R175, UR5, -R0 ;  /* 0x00000005afba7c23 */ /* 0x000fe20008010800 */
[----:B------:R-:W-:Y:S02]  /*70e0*/  FSEL R175, R152, RZ, P3 ;  /* 0x000000ff98af7208 */ /* 0x000fe40001800000 */
[----:B------:R-:W-:Y:S02]  /*70f0*/  FMNMX.FTZ R178, R177, R178, !PT ;  /* 0x000000b2b1b27209 */ /* 0x000fe40007810000 */
[----:B------:R0:W-:Y:S01]  /*7100*/  MUFU.EX2 R167, R184 ;  /* 0x000000b800a77308 */ /* 0x0001e20000000800 */
[----:B------:R-:W-:-:S02]  /*7110*/  FADD.FTZ R175, -R175, R4 ;  /* 0x00000004afaf7221 */ /* 0x000fc40000010100 */
[----:B------:R-:W1:Y:S05]  /*7120*/  SHFL.BFLY PT, R183, R178, 0x2, 0x1f ;  /* 0x0c401f00b2b77f89 */ /* 0x000e6a00000e0000 */
[----:B------:R-:W-:Y:S01]  /*7130*/  MUFU.EX2 R192, R192 ;  /* 0x000000c000c07308 */ /* 0x000fe20000000800 */
[----:B0-----:R-:W-:-:S07]  /*7140*/  FFMA.FTZ R184, R170, UR5, -R0 ;  /* 0x00000005aab87c23 */ /* 0x001fce0008010800 */
[----:B------:R-:W-:Y:S08]  /*7150*/  MUFU.EX2 R179, R179 ;  /* 0x000000b300b37308 */ /* 0x000ff00000000800 */
[----:B------:R-:W-:Y:S01]  /*7160*/  MUFU.EX2 R194, R194 ;  /* 0x000000c200c27308 */ /* 0x000fe20000000800 */
[----:B-1----:R-:W-:Y:S01]  /*7170*/  FMNMX.FTZ R174, R178, R183, !PT ;  /* 0x000000b7b2ae7209 */ /* 0x002fe20007810000 */
[----:B------:R-:W-:Y:S01]  /*7180*/  FFMA.FTZ R183, R165, UR5, -R0 ;  /* 0x00000005a5b77c23 */ /* 0x000fe20008010800 */
[----:B------:R-:W-:-:S03]  /*7190*/  FMUL.FTZ R0, R175, UR5 ;  /* 0x00000005af007c20 */ /* 0x000fc60008410000 */
[----:B------:R-:W0:Y:S02]  /*71a0*/  SHFL.BFLY PT, R187, R174, 0x1, 0x1f ;  /* 0x0c201f00aebb7f89 */ /* 0x000e2400000e0000 */
[----:B------:R-:W-:Y:S08]  /*71b0*/  MUFU.EX2 R181, R181 ;  /* 0x000000b500b57308 */ /* 0x000ff00000000800 */
[----:B------:R-:W1:Y:S08]  /*71c0*/  MUFU.EX2 R0, R0 ;  /* 0x0000000000007308 */ /* 0x000e700000000800 */
[----:B------:R-:W-:Y:S01]  /*71d0*/  MUFU.EX2 R188, R188 ;  /* 0x000000bc00bc7308 */ /* 0x000fe20000000800 */
[----:B0-----:R-:W-:-:S07]  /*71e0*/  FMNMX.FTZ R165, R174, R187, !PT ;  /* 0x000000bbaea57209 */ /* 0x001fce0007810000 */
[----:B------:R-:W-:Y:S01]  /*71f0*/  MUFU.EX2 R173, R173 ;  /* 0x000000ad00ad7308 */ /* 0x000fe20000000800 */
[C---:B------:R-:W-:Y:S01]  /*7200*/  FSETP.NEU.FTZ.AND P0, PT, R165.reuse, -INF , PT ;  /* 0xff800000a500780b */ /* 0x040fe20003f1d000 */
[----:B------:R-:W-:-:S06]  /*7210*/  FMUL.FTZ R4, R165, UR5 ;  /* 0x00000005a5047c20 */ /* 0x000fcc0008410000 */
[----:B------:R-:W-:Y:S01]  /*7220*/  MUFU.EX2 R190, R190 ;  /* 0x000000be00be7308 */ /* 0x000fe20000000800 */
[----:B------:R-:W-:-:S05]  /*7230*/  FSEL R175, R4, RZ, P0 ;  /* 0x000000ff04af7208 */ /* 0x000fca0000000000 */
[--C-:B------:R-:W-:Y:S01]  /*7240*/  FFMA.FTZ R4, R2, UR5, -R175.reuse ;  /* 0x0000000502047c23 */ /* 0x100fe200080108af */
[----:B------:R-:W-:Y:S01]  /*7250*/  FSEL R2, R165, RZ, P0 ;  /* 0x000000ffa5027208 */ /* 0x000fe20000000000 */
[--C-:B------:R-:W-:Y:S01]  /*7260*/  FFMA.FTZ R197, R168, UR5, -R175.reuse ;  /* 0x00000005a8c57c23 */ /* 0x100fe200080108af */
[--C-:B------:R-:W-:Y:S01]  /*7270*/  FFMA.FTZ R199, R153, UR5, -R175.reuse ;  /* 0x0000000599c77c23 */ /* 0x100fe200080108af */
[--C-:B------:R-:W-:Y:S01]  /*7280*/  FFMA.FTZ R154, R154, UR5, -R175.reuse ;  /* 0x000000059a9a7c23 */ /* 0x100fe200080108af */
[----:B------:R-:W-:Y:S01]  /*7290*/  FFMA.FTZ R193, R155, UR5, -R175 ;  /* 0x000000059bc17c23 */ /* 0x000fe200080108af */
[----:B------:R-:W-:Y:S01]  /*72a0*/  FADD.FTZ R2, -R2, R3 ;  /* 0x0000000302027221 */ /* 0x000fe20000010100 */
[----:B------:R-:W-:Y:S01]  /*72b0*/  MUFU.EX2 R4, R4 ;  /* 0x0000000400047308 */ /* 0x000fe20000000800 */
[----:B-1----:R-:W-:Y:S01]  /*72c0*/  FFMA.FTZ R3, R0, R18, R169 ;  /* 0x0000001200037223 */ /* 0x002fe200000100a9 */
[--C-:B------:R-:W-:Y:S01]  /*72d0*/  FFMA.FTZ R156, R156, UR5, -R175.reuse ;  /* 0x000000059c9c7c23 */ /* 0x100fe200080108af */
[----:B------:R-:W-:Y:S01]  /*72e0*/  FMUL.FTZ R2, R2, UR5 ;  /* 0x0000000502027c20 */ /* 0x000fe20008410000 */
[----:B------:R-:W-:Y:S01]  /*72f0*/  FFMA.FTZ R195, R157, UR5, -R175 ;  /* 0x000000059dc37c23 */ /* 0x000fe200080108af */
[----:B------:R-:W-:Y:S01]  /*7300*/  FADD.FTZ R3, R196, R3 ;  /* 0x00000003c4037221 */ /* 0x000fe20000010000 */
[--C-:B------:R-:W-:Y:S01]  /*7310*/  FFMA.FTZ R158, R158, UR5, -R175.reuse ;  /* 0x000000059e9e7c23 */ /* 0x100fe200080108af */
[----:B------:R-:W-:Y:S01]  /*7320*/  FFMA.FTZ R189, R159, UR5, -R175 ;  /* 0x000000059fbd7c23 */ /* 0x000fe200080108af */
[----:B------:R-:W-:Y:S01]  /*7330*/  MUFU.EX2 R197, R197 ;  /* 0x000000c500c57308 */ /* 0x000fe20000000800 */
[----:B------:R-:W-:Y:S01]  /*7340*/  FADD.FTZ R18, R198, R3 ;  /* 0x00000003c6127221 */ /* 0x000fe20000010000 */
[--C-:B------:R-:W-:Y:S01]  /*7350*/  FFMA.FTZ R160, R160, UR5, -R175.reuse ;  /* 0x00000005a0a07c23 */ /* 0x100fe200080108af */
[--C-:B------:R-:W-:Y:S01]  /*7360*/  FFMA.FTZ R161, R161, UR5, -R175.reuse ;  /* 0x00000005a1a17c23 */ /* 0x100fe200080108af */
[--C-:B------:R-:W-:Y:S01]  /*7370*/  FFMA.FTZ R162, R162, UR5, -R175.reuse ;  /* 0x00000005a2a27c23 */ /* 0x100fe200080108af */
[----:B------:R-:W-:Y:S01]  /*7380*/  FADD.FTZ R3, R167, R18 ;  /* 0x00000012a7037221 */ /* 0x000fe20000010000 */
[--C-:B------:R-:W-:Y:S01]  /*7390*/  FFMA.FTZ R163, R163, UR5, -R175.reuse ;  /* 0x00000005a3a37c23 */ /* 0x100fe200080108af */
[----:B------:R-:W-:Y:S01]  /*73a0*/  FFMA.FTZ R164, R164, UR5, -R175 ;  /* 0x00000005a4a47c23 */ /* 0x000fe200080108af */
[----:B------:R-:W0:Y:S01]  /*73b0*/  MUFU.EX2 R2, R2 ;  /* 0x0000000200027308 */ /* 0x000e220000000800 */
[----:B------:R-:W-:Y:S01]  /*73c0*/  FADD.FTZ R168, R192, R3 ;  /* 0x00000003c0a87221 */ /* 0x000fe20000010000 */
[--C-:B------:R-:W-:Y:S01]  /*73d0*/  FFMA.FTZ R166, R166, UR5, -R175.reuse ;  /* 0x00000005a6a67c23 */ /* 0x100fe200080108af */
[----:B------:R-:W-:Y:S01]  /*73e0*/  FFMA.FTZ R175, R177, UR5, -R175 ;  /* 0x00000005b1af7c23 */ /* 0x000fe200080108af */
[----:B------:R-:W-:Y:S01]  /*73f0*/  IMAD.U32 R153, RZ, RZ, UR14 ;  /* 0x0000000eff997e24 */ /* 0x000fe2000f8e00ff */
[----:B------:R-:W-:-:S02]  /*7400*/  R2UR UR14, R8 ;  /* 0x00000000080e72ca */ /* 0x000fc400000e0000 */
[----:B------:R-:W-:Y:S01]  /*7410*/  ISETP.LT.AND P0, PT, R23, UR6, PT ;  /* 0x0000000617007c0c */ /* 0x000fe2000bf01270 */
[----:B------:R-:W1:Y:S01]  /*7420*/  MUFU.EX2 R199, R199 ;  /* 0x000000c700c77308 */ /* 0x000e620000000800 */
[----:B------:R-:W-:Y:S01]  /*7430*/  @!P5 VIADD R153, R153, 0x30860 ;  /* 0x000308609999d836 */ /* 0x000fe20000000000 */
[----:B------:R-:W-:Y:S01]  /*7440*/  UIADD3 UR6, UR6, -0x1, URZ ;  /* 0xffffffff06067890 */ /* 0x000fe2000fffe03f */
[----:B------:R-:W-:Y:S02]  /*7450*/  F2FP.F16.F32.PACK_AB R196, R196, R169 ;  /* 0x000000a9c4c4723e */ /* 0x000fe400000000ff */
[----:B------:R-:W-:Y:S02]  /*7460*/  F2FP.F16.F32.PACK_AB R198, R167, R198 ;  /* 0x000000c6a7c6723e */ /* 0x000fe400000000ff */
[----:B------:R-:W-:Y:S01]  /*7470*/  @!P5 PRMT R153, RZ, 0x654, R153 ;  /* 0x00000654ff99d816 */ /* 0x000fe20000000099 */
[----:B------:R-:W2:Y:S01]  /*7480*/  MUFU.EX2 R154, R154 ;  /* 0x0000009a009a7308 */ /* 0x000ea20000000800 */
[----:B0-----:R-:W-:Y:S01]  /*7490*/  FFMA.FTZ R9, R2, R9, R197 ;  /* 0x0000000902097223 */ /* 0x001fe200000100c5 */
[----:B------:R-:W-:Y:S01]  /*74a0*/  MOV R202, UR14 ;  /* 0x0000000e00ca7c02 */ /* 0x000fe20008000f00 */
[----:B------:R0:W-:Y:S01]  /*74b0*/  @!P5 SYNCS.ARRIVE.TRANS64.RED.A1T0 RZ, [R153+URZ], RZ ;  /* 0x000000ff99ffd9a7 */ /* 0x0001e2000810043f */
[C---:B------:R-:W-:Y:S01]  /*74c0*/  F2FP.F16.F32.PACK_AB R197, R4.reuse, R197 ;  /* 0x000000c504c5723e */ /* 0x040fe200000000ff */
[----:B------:R-:W-:Y:S01]  /*74d0*/  FADD.FTZ R18, R4, R9 ;  /* 0x0000000904127221 */ /* 0x000fe20000010000 */
[C---:B------:R-:W-:Y:S01]  /*74e0*/  FADD.FTZ R9, R179.reuse, R168 ;  /* 0x000000a8b3097221 */ /* 0x040fe20000010000 */
[----:B------:R-:W-:Y:S01]  /*74f0*/  F2FP.F16.F32.PACK_AB R192, R179, R192 ;  /* 0x000000c0b3c0723e */ /* 0x000fe200000000ff */
[----:B------:R-:W3:Y:S01]  /*7500*/  MUFU.EX2 R193, R193 ;  /* 0x000000c100c17308 */ /* 0x000ee20000000800 */
[----:B-1----:R-:W-:Y:S01]  /*7510*/  FADD.FTZ R3, R199, R18 ;  /* 0x00000012c7037221 */ /* 0x002fe20000010000 */
[----:B------:R-:W-:Y:S01]  /*7520*/  FADD.FTZ R168, R194, R9 ;  /* 0x00000009c2a87221 */ /* 0x000fe20000010000 */
[----:B------:R-:W-:Y:S01]  /*7530*/  F2FP.F16.F32.PACK_AB R194, R181, R194 ;  /* 0x000000c2b5c2723e */ /* 0x000fe200000000ff */
[----:B------:R-:W-:-:S02]  /*7540*/  IMAD.MOV.U32 R4, RZ, RZ, R152 ;  /* 0x000000ffff047224 */ /* 0x000fc400078e0098 */
[----:B------:R-:W-:Y:S02]  /*7550*/  FADD.FTZ R9, R181, R168 ;  /* 0x000000a8b5097221 */ /* 0x000fe40000010000 */
[----:B------:R-:W1:Y:S01]  /*7560*/  MUFU.EX2 R156, R156 ;  /* 0x0000009c009c7308 */ /* 0x000e620000000800 */
[----:B--2---:R-:W-:Y:S01]  /*7570*/  FADD.FTZ R18, R154, R3 ;  /* 0x000000039a127221 */ /* 0x004fe20000010000 */
[----:B------:R-:W-:Y:S01]  /*7580*/  FADD.FTZ R168, R188, R9 ;  /* 0x00000009bca87221 */ /* 0x000fe20000010000 */
[C---:B------:R-:W-:Y:S02]  /*7590*/  F2FP.F16.F32.PACK_AB R188, R173.reuse, R188 ;  /* 0x000000bcadbc723e */ /* 0x040fe400000000ff */
[----:B------:R-:W-:Y:S01]  /*75a0*/  F2FP.F16.F32.PACK_AB R199, R154, R199 ;  /* 0x000000c79ac7723e */ /* 0x000fe200000000ff */
[----:B------:R-:W-:Y:S02]  /*75b0*/  FADD.FTZ R9, R173, R168 ;  /* 0x000000a8ad097221 */ /* 0x000fe40000010000 */
[----:B------:R-:W2:Y:S01]  /*75c0*/  MUFU.EX2 R195, R195 ;  /* 0x000000c300c37308 */ /* 0x000ea20000000800 */
[----:B---3--:R-:W-:-:S07]  /*75d0*/  FADD.FTZ R3, R193, R18 ;  /* 0x00000012c1037221 */ /* 0x008fce0000010000 */
[----:B------:R-:W3:Y:S01]  /*75e0*/  MUFU.EX2 R158, R158 ;  /* 0x0000009e009e7308 */ /* 0x000ee20000000800 */
[C---:B-1----:R-:W-:Y:S01]  /*75f0*/  FADD.FTZ R18, R156.reuse, R3 ;  /* 0x000000039c127221 */ /* 0x042fe20000010000 */
[----:B------:R-:W-:-:S06]  /*7600*/  F2FP.F16.F32.PACK_AB R193, R156, R193 ;  /* 0x000000c19cc1723e */ /* 0x000fcc00000000ff */
[----:B------:R-:W1:Y:S01]  /*7610*/  MUFU.EX2 R189, R189 ;  /* 0x000000bd00bd7308 */ /* 0x000e620000000800 */
[----:B--2---:R-:W-:-:S07]  /*7620*/  FADD.FTZ R3, R195, R18 ;  /* 0x00000012c3037221 */ /* 0x004fce0000010000 */
[----:B------:R-:W2:Y:S01]  /*7630*/  MUFU.EX2 R160, R160 ;  /* 0x000000a000a07308 */ /* 0x000ea20000000800 */
[C---:B---3--:R-:W-:Y:S01]  /*7640*/  FADD.FTZ R18, R158.reuse, R3 ;  /* 0x000000039e127221 */ /* 0x048fe20000010000 */
[----:B------:R-:W-:-:S06]  /*7650*/  F2FP.F16.F32.PACK_AB R195, R158, R195 ;  /* 0x000000c39ec3723e */ /* 0x000fcc00000000ff */
[----:B------:R-:W3:Y:S01]  /*7660*/  MUFU.EX2 R170, R161 ;  /* 0x000000a100aa7308 */ /* 0x000ee20000000800 */
[----:B-1----:R-:W-:-:S07]  /*7670*/  FADD.FTZ R3, R189, R18 ;  /* 0x00000012bd037221 */ /* 0x002fce0000010000 */
[----:B------:R1:W4:Y:S01]  /*7680*/  MUFU.EX2 R191, R162 ;  /* 0x000000a200bf7308 */ /* 0x0003220000000800 */
[C---:B--2---:R-:W-:Y:S01]  /*7690*/  FADD.FTZ R3, R160.reuse, R3 ;  /* 0x00000003a0037221 */ /* 0x044fe20000010000 */
[----:B------:R-:W-:-:S06]  /*76a0*/  F2FP.F16.F32.PACK_AB R189, R160, R189 ;  /* 0x000000bda0bd723e */ /* 0x000fcc00000000ff */
[----:B------:R-:W2:Y:S01]  /*76b0*/  MUFU.EX2 R183, R183 ;  /* 0x000000b700b77308 */ /* 0x000ea20000000800 */
[----:B---3--:R-:W-:Y:S01]  /*76c0*/  FADD.FTZ R3, R170, R3 ;  /* 0x00000003aa037221 */ /* 0x008fe20000010000 */
[----:B-1----:R-:W-:-:S06]  /*76d0*/  FADD.FTZ R162, R190, R9 ;  /* 0x00000009bea27221 */ /* 0x002fcc0000010000 */
[----:B------:R-:W1:Y:S01]  /*76e0*/  MUFU.EX2 R172, R163 ;  /* 0x000000a300ac7308 */ /* 0x000e620000000800 */
[C---:B----4-:R-:W-:Y:S01]  /*76f0*/  FADD.FTZ R3, R191.reuse, R3 ;  /* 0x00000003bf037221 */ /* 0x050fe20000010000 */
[----:B------:R-:W-:-:S06]  /*7700*/  F2FP.F16.F32.PACK_AB R191, R191, R170 ;  /* 0x000000aabfbf723e */ /* 0x000fcc00000000ff */
[----:B------:R-:W3:Y:S01]  /*7710*/  MUFU.EX2 R184, R184 ;  /* 0x000000b800b87308 */ /* 0x000ee20000000800 */
[C---:B--2---:R-:W-:Y:S01]  /*7720*/  FADD.FTZ R9, R183.reuse, R162 ;  /* 0x000000a2b7097221 */ /* 0x044fe20000010000 */
[----:B------:R-:W-:-:S06]  /*7730*/  F2FP.F16.F32.PACK_AB R190, R183, R190 ;  /* 0x000000beb7be723e */ /* 0x000fcc00000000ff */
[----:B------:R-:W2:Y:S01]  /*7740*/  MUFU.EX2 R164, R164 ;  /* 0x000000a400a47308 */ /* 0x000ea20000000800 */
[----:B-1----:R-:W-:-:S07]  /*7750*/  FADD.FTZ R3, R172, R3 ;  /* 0x00000003ac037221 */ /* 0x002fce0000010000 */
[----:B------:R-:W1:Y:S01]  /*7760*/  MUFU.EX2 R185, R185 ;  /* 0x000000b900b97308 */ /* 0x000e620000000800 */
[----:B---3--:R-:W-:-:S07]  /*7770*/  FADD.FTZ R18, R184, R9 ;  /* 0x00000009b8127221 */ /* 0x008fce0000010000 */
[----:B------:R-:W3:Y:S01]  /*7780*/  MUFU.EX2 R166, R166 ;  /* 0x000000a600a67308 */ /* 0x000ee20000000800 */
[----:B--2---:R-:W-:-:S07]  /*7790*/  FADD.FTZ R3, R164, R3 ;  /* 0x00000003a4037221 */ /* 0x004fce0000010000 */
[----:B------:R-:W2:Y:S01]  /*77a0*/  MUFU.EX2 R186, R186 ;  /* 0x000000ba00ba7308 */ /* 0x000ea20000000800 */
[C---:B-1----:R-:W-:Y:S01]  /*77b0*/  FADD.FTZ R9, R185.reuse, R18 ;  /* 0x00000012b9097221 */ /* 0x042fe20000010000 */
[----:B------:R-:W-:Y:S02]  /*77c0*/  F2FP.F16.F32.PACK_AB R184, R185, R184 ;  /* 0x000000b8b9b8723e */ /* 0x000fe400000000ff */
[----:B------:R-:W-:-:S04]  /*77d0*/  F2FP.F16.F32.PACK_AB R185, R164, R172 ;  /* 0x000000aca4b9723e */ /* 0x000fc800000000ff */
[----:B------:R-:W1:Y:S01]  /*77e0*/  MUFU.EX2 R175, R175 ;  /* 0x000000af00af7308 */ /* 0x000e620000000800 */
[----:B---3--:R-:W-:-:S07]  /*77f0*/  FADD.FTZ R3, R166, R3 ;  /* 0x00000003a6037221 */ /* 0x008fce0000010000 */
[----:B------:R-:W3:Y:S01]  /*7800*/  MUFU.EX2 R171, R171 ;  /* 0x000000ab00ab7308 */ /* 0x000ee20000000800 */
[----:B--2---:R-:W-:Y:S01]  /*7810*/  FADD.FTZ R18, R186, R9 ;  /* 0x00000009ba127221 */ /* 0x004fe20000010000 */
[C---:B-1----:R-:W-:Y:S01]  /*7820*/  FADD.FTZ R9, R175.reuse, R3 ;  /* 0x00000003af097221 */ /* 0x042fe20000010000 */
[----:B------:R-:W-:Y:S01]  /*7830*/  F2FP.F16.F32.PACK_AB R187, R175, R166 ;  /* 0x000000a6afbb723e */ /* 0x000fe200000000ff */
[----:B------:R-:W-:Y:S02]  /*7840*/  IMAD.MOV.U32 R3, RZ, RZ, R165 ;  /* 0x000000ffff037224 */ /* 0x000fe400078e00a5 */
[C---:B---3--:R-:W-:Y:S01]  /*7850*/  FADD.FTZ R18, R171.reuse, R18 ;  /* 0x00000012ab127221 */ /* 0x048fe20000010000 */
[----:B------:R-:W-:Y:S01]  /*7860*/  F2FP.F16.F32.PACK_AB R186, R171, R186 ;  /* 0x000000baabba723e */ /* 0x000fe200000000ff */
[----:B0-----:R-:W-:Y:S06]  /*7870*/  @P0 BRA `(.L_x_1008) ;  /* 0xffffffd000d00947 */ /* 0x001fec000383ffff */
[----:B------:R-:W-:Y:S02]  /*7880*/  IMAD.MOV.U32 R3, RZ, RZ, R165 ;  /* 0x000000ffff037224 */ /* 0x000fe400078e00a5 */
[----:B------:R-:W-:-:S07]  /*7890*/  IMAD.MOV.U32 R4, RZ, RZ, R152 ;  /* 0x000000ffff047224 */ /* 0x000fce00078e0098 */
.L_x_991:
[----:B------:R-:W0:Y:S01]  /*78a0*/  S2UR UR7, SR_CTAID.X ;  /* 0x00000000000779c3 */ /* 0x000e220000002500 */
[----:B------:R-:W-:Y:S01]  /*78b0*/  ULDC UR14, c[0x0][0x448] ;  /* 0x00011200000e7ab9 */ /* 0x000fe20000000800 */
[----:B------:R-:W-:Y:S01]  /*78c0*/  R2UR UR19, R17 ;  /* 0x00000000111372ca */ /* 0x000fe200000e0000 */
[----:B------:R-:W-:Y:S02]  /*78d0*/  UISETP.NE.AND UP0, UPT, UR14, 0x1, UPT ;  /* 0x000000010e00788c */ /* 0x000fe4000bf05270 */
[----:B------:R-:W-:-:S09]  /*78e0*/  UIADD3 UR11, -UR11, 0x1, URZ ;  /* 0x000000010b0b7890 */ /* 0x000fd2000fffe13f */
[----:B------:R-:W-:Y:S01]  /*78f0*/  @UP0 ULDC UR14, c[0x0][0x44c] ;  /* 0x00011300000e0ab9 */ /* 0x000fe20000000800 */
[----:B------:R-:W-:Y:S02]  /*7900*/  UIMAD UR11, UR19, UR10, UR11 ;  /* 0x0000000a130b72a4 */ /* 0x000fe4000f8e020b */
[----:B0-----:R-:W-:-:S03]  /*7910*/  ULEA UR18, UR7, 0x7f, 0x7 ;  /* 0x0000007f07127891 */ /* 0x001fc6000f8e383f */
[----:B------:R-:W-:Y:S01]  /*7920*/  ULDC UR7, c[0x0][0x9e4] ;  /* 0x0002790000077ab9 */ /* 0x000fe20000000800 */
[----:B------:R-:W-:Y:S02]  /*7930*/  UIMAD.WIDE.U32 UR14, UR18, UR14, URZ ;  /* 0x0000000e120e72a5 */ /* 0x000fe4000f8e003f */
[----:B------:R-:W-:Y:S01]  /*7940*/  UISETP.GE.AND UP1, UPT, UR7, 0x1, UPT ;  /* 0x000000010700788c */ /* 0x000fe2000bf26270 */
[----:B------:R-:W-:Y:S01]  /*7950*/  UMOV UR10, UR18 ;  /* 0x00000012000a7c82 */ /* 0x000fe20008000000 */
[----:B------:R-:W-:Y:S02]  /*7960*/  @UP0 ULDC UR18, c[0x0][0x450] ;  /* 0x0001140000120ab9 */ /* 0x000fe40000000800 */
[----:B------:R-:W-:Y:S02]  /*7970*/  @UP0 USHF.R.U32.HI UR10, URZ, UR18, UR15 ;  /* 0x000000123f0a0299 */ /* 0x000fe4000801160f */
[----:B------:R-:W-:Y:S01]  /*7980*/  PLOP3.LUT P6, PT, PT, PT, UP1, 0x80, 0x0 ;  /* 0x000000000000781c */ /* 0x000fe20003fcf018 */
[----:B------:R-:W-:Y:S01]  /*7990*/  ULDC UR18, c[0x0][0x9dc] ;  /* 0x0002770000127ab9 */ /* 0x000fe20000000800 */
[----:B------:R-:W-:-:S04]  /*79a0*/  UIADD3 UR10, UR11, UR10, URZ ;  /* 0x0000000a0b0a7290 */ /* 0x000fc8000fffe03f */
[----:B------:R-:W-:-:S07]  /*79b0*/  UIADD3 UR18, UR10, -UR18, URZ ;  /* 0x800000120a127290 */ /* 0x000fce000fffe03f */
[----:B------:R-:W-:Y:S05]  /*79c0*/  @!P6 BRA `(.L_x_1009) ;  /* 0x000000000048e947 */ /* 0x000fea0003800000 */
[----:B------:R-:W-:Y:S02]  /*79d0*/  UMOV UR19, UR10 ;  /* 0x0000000a00137c82 */ /* 0x000fe40008000000 */
        /* <DEDUP_REMOVED lines=10> */
.L_x_1010:
[----:B------:R-:W-:-:S11]  /*7a80*/  UISETP.NE.AND UP1, UPT, UR7, 0x1, UPT ;  /* 0x000000010700788c */ /* 0x000fd6000bf25270 */
[----:B------:R-:W-:Y:S02]  /*7a90*/  @UP1 ULDC.64 UR10, c[0x0][0x9e8] ;  /* 0x00027a00000a1ab9 */ /* 0x000fe40000000a00 */
[----:B------:R-:W-:-:S04]  /*7aa0*/  UIMAD.WIDE.U32 UR14, UR19, UR10, URZ ;  /* 0x0000000a130e72a5 */ /* 0x000fc8000f8e003f */
[----:B------:R-:W-:-:S12]  /*7ab0*/  @UP1 USHF.R.U32.HI UR19, URZ, UR11, UR15 ;  /* 0x0000000b3f131299 */ /* 0x000fd8000801160f */
.L_x_1011:
[----:B------:R-:W-:-:S04]  /*7ac0*/  UIMAD UR7, UR19, UR7, URZ ;  /* 0x00000007130772a4 */ /* 0x000fc8000f8e023f */
[----:B------:R-:W-:-:S04]  /*7ad0*/  UISETP.LT.AND UP1, UPT, UR18, UR7, UPT ;  /* 0x000000071200728c */ /* 0x000fc8000bf21270 */
[----:B------:R-:W-:-:S12]  /*7ae0*/  USEL UR18, UR18, UR7, !UP1 ;  /* 0x0000000712127287 */ /* 0x000fd8000c800000 */
.L_x_1009:
[----:B------:R-:W-:Y:S01]  /*7af0*/  UIADD3 UR18, UR18, 0x3f, URZ ;  /* 0x0000003f12127890 */ /* 0x000fe2000fffe03f */
[----:B------:R-:W-:-:S03]  /*7b00*/  R2UR UR10, R22 ;  /* 0x00000000160a72ca */ /* 0x000fc600000e0000 */
[----:B------:R-:W-:-:S04]  /*7b10*/  USHF.R.S32.HI UR7, URZ, 0x1f, UR18 ;  /* 0x0000001f3f077899 */ /* 0x000fc80008011412 */
[----:B------:R-:W-:-:S04]  /*7b20*/  ULEA.HI UR7, UR7, UR18, URZ, 0x6 ;  /* 0x0000001207077291 */ /* 0x000fc8000f8f303f */
[----:B------:R-:W-:-:S04]  /*7b30*/  USHF.R.S32.HI UR7, URZ, 0x6, UR7 ;  /* 0x000000063f077899 */ /* 0x000fc80008011407 */
[----:B------:R-:W-:-:S04]  /*7b40*/  UISETP.LT.AND UP1, UPT, UR10, UR7, UPT ;  /* 0x000000070a00728c */ /* 0x000fc8000bf21270 */
[----:B------:R-:W-:-:S04]  /*7b50*/  USEL UR10, UR10, UR7, !UP1 ;  /* 0x000000070a0a7287 */ /* 0x000fc8000c800000 */
[----:B------:R-:W-:Y:S02]  /*7b60*/  UISETP.GE.AND UP1, UPT, UR6, UR10, UPT ;  /* 0x0000000a0600728c */ /* 0x000fe4000bf26270 */
[----:B------:R-:W-:-:S04]  /*7b70*/  IMAD.U32 R202, RZ, RZ, UR10 ;  /* 0x0000000affca7e24 */ /* 0x000fc8000f8e00ff */
[----:B------:R-:W-:-:S13]  /*7b80*/  PLOP3.LUT P0, PT, PT, PT, UP1, 0x80, 0x0 ;  /* 0x000000000000781c */ /* 0x000fda0003f0f018 */
[----:B------:R-:W-:Y:S05]  /*7b90*/  @!P0 BRA `(.L_x_1012) ;  /* 0x0000002000448947 */ /* 0x000fea0003800000 */
[----:B------:R-:W-:Y:S01]  /*7ba0*/  R2UR UR61, R8 ;  /* 0x00000000083d72ca */ /* 0x000fe200000e0000 */
[----:B------:R-:W-:Y:S01]  /*7bb0*/  IMAD.MOV.U32 R200, RZ, RZ, R3 ;  /* 0x000000ffffc87224 */ /* 0x000fe200078e0003 */
[----:B------:R-:W-:Y:S01]  /*7bc0*/  MOV R203, UR6 ;  /* 0x0000000600cb7c02 */ /* 0x000fe20008000f00 */
[----:B------:R-:W-:Y:S01]  /*7bd0*/  IMAD.MOV.U32 R201, RZ, RZ, R4 ;  /* 0x000000ffffc97224 */ /* 0x000fe200078e0004 */
[----:B------:R-:W-:Y:S01]  /*7be0*/  UMOV UR7, UR4 ;  /* 0x0000000400077c82 */ /* 0x000fe20008000000 */
[----:B------:R-:W-:-:S10]  /*7bf0*/  ULDC UR6, c[0x0][0x9d8] ;  /* 0x0002760000067ab9 */ /* 0x000fd40000000800 */
.L_x_1021:
        /* <DEDUP_REMOVED lines=8> */
.L_x_1013:
        /* <DEDUP_REMOVED lines=8> */
.L_x_1014:
[----:B-1----:R-:W-:Y:S05]  /*7d00*/  @P0 BRA `(.L_x_1015) ;  /* 0x0000000000080947 */ /* 0x002fea0003800000 */
[----:B------:R-:W1:Y:S02]  /*7d10*/  SYNCS.PHASECHK.TRANS64.TRYWAIT P0, [UR60+0x30830], R3 ;  /* 0x03083003ff0075a7 */ /* 0x000e64000800017c */
[----:B-1----:R-:W-:Y:S05]  /*7d20*/  @!P0 BRA `(.L_x_1016) ;  /* 0x000000d400448947 */ /* 0x002fea0003800000 */
.L_x_1015:
[----:B------:R-:W-:Y:S01]  /*7d30*/  R2UR UR5, R20 ;  /* 0x00000000140572ca */ /* 0x000fe200000e0000 */
[----:B------:R-:W-:Y:S01]  /*7d40*/  WARPGROUP.ARRIVE ;  /* 0x00000000000079c5 */ /* 0x000fe20000000000 */
[----:B------:R-:W-:Y:S01]  /*7d50*/  R2UR UR56, R6 ;  /* 0x00000000063872ca */ /* 0x000fe200000e0000 */
[----:B------:R-:W-:Y:S01]  /*7d60*/  UMOV UR59, 0x40000040 ;  /* 0x40000040003b7882 */ /* 0x000fe20000000000 */
[----:B------:R-:W-:Y:S01]  /*7d70*/  R2UR UR57, R7 ;  /* 0x00000000073972ca */ /* 0x000fe200000e0000 */
[----:B------:R-:W-:Y:S01]  /*7d80*/  UMOV UR11, 0x40000040 ;  /* 0x40000040000b7882 */ /* 0x000fe20000000000 */
[----:B------:R-:W-:Y:S01]  /*7d90*/  UMOV UR15, 0x40000040 ;  /* 0x40000040000f7882 */ /* 0x000fe20000000000 */
[----:B------:R-:W-:Y:S01]  /*7da0*/  UMOV UR19, 0x40000040 ;  /* 0x4000004000137882 */ /* 0x000fe20000000000 */
[----:B------:R-:W-:Y:S01]  /*7db0*/  UMOV UR23, 0x40000040 ;  /* 0x4000004000177882 */ /* 0x000fe20000000000 */
[----:B------:R-:W-:Y:S01]  /*7dc0*/  UMOV UR27, 0x40000040 ;  /* 0x40000040001b7882 */ /* 0x000fe20000000000 */
[----:B------:R-:W-:Y:S01]  /*7dd0*/  UMOV UR31, 0x40000040 ;  /* 0x40000040001f7882 */ /* 0x000fe20000000000 */
[----:B------:R-:W-:Y:S01]  /*7de0*/  UMOV UR35, 0x40000040 ;  /* 0x4000004000237882 */ /* 0x000fe20000000000 */
[----:B------:R-:W-:Y:S01]  /*7df0*/  UMOV UR39, 0x40000040 ;  /* 0x4000004000277882 */ /* 0x000fe20000000000 */
        /* <DEDUP_REMOVED lines=88> */
[----:B------:R-:W-:Y:S01]  /*8380*/  FMUL.FTZ R149, R149, R0 ;  /* 0x0000000095957220 */ /* 0x000fe20000410000 */
        /* <DEDUP_REMOVED lines=73> */
[----:B------:R-:W-:Y:S01]  /*8820*/  UIADD3 UR58, UR5, 0x606, URZ ;  /* 0x00000606053a7890 */ /* 0x000fe2000fffe03f */
        /* <DEDUP_REMOVED lines=44> */
.L_x_1017:
[----:B------:R-:W-:Y:S01]  /*8af0*/  R2UR UR5, R16 ;  /* 0x00000000100572ca */ /* 0x000fe200000e0000 */
[----:B------:R-:W-:-:S05]  /*8b00*/  IMAD.U32 R0, RZ, RZ, UR61 ;  /* 0x0000003dff007e24 */ /* 0x000fca000f8e00ff */
[----:B------:R-:W-:-:S07]  /*8b10*/  SHF.L.U32 R0, R0, 0x1f, RZ ;  /* 0x0000001f00007819 */ /* 0x000fce00000006ff */
[----:B------:R-:W-:-:S09]  /*8b20*/  ULEA UR14, UR7, UR5, 0x3 ;  /* 0x00000005070e7291 */ /* 0x000fd2000f8e183f */
[----:B------:R2:W3:Y:S01]  /*8b30*/  SYNCS.PHASECHK.TRANS64.TRYWAIT P0, [UR14+0x30850], R0 ;  /* 0x03085000ff0075a7 */ /* 0x0004e2000800014e */
[----:B------:R-:W-:Y:S05]  /*8b40*/  @!P4 BRA `(.L_x_1018) ;  /* 0x000000000004c947 */ /* 0x000fea0003800000 */
[----:B------:R-:W-:Y:S01]  /*8b50*/  BPT.TRAP 0x1 ;  /* 0x000000040000795c */ /* 0x000fe20000300000 */
.L_x_1018:
[----:B---3--:R-:W-:Y:S05]  /*8b60*/  @P0 BRA `(.L_x_1019) ;  /* 0x0000000000080947 */ /* 0x008fea0003800000 */
[----:B------:R-:W3:Y:S02]  /*8b70*/  SYNCS.PHASECHK.TRANS64.TRYWAIT P0, [UR14+0x30850], R0 ;  /* 0x03085000ff0075a7 */ /* 0x000ee4000800014e */
[----:B---3--:R-:W-:Y:S05]  /*8b80*/  @!P0 BRA `(.L_x_1020) ;  /* 0x000000c400c48947 */ /* 0x008fea0003800000 */
.L_x_1019:
[----:B------:R-:W-:Y:S01]  /*8b90*/  R2UR UR5, R16 ;  /* 0x00000000100572ca */ /* 0x000fe200000e0000 */
[----:B------:R-:W-:Y:S01]  /*8ba0*/  WARPGROUP.ARRIVE ;  /* 0x00000000000079c5 */ /* 0x000fe20000000000 */
[----:B------:R-:W-:Y:S01]  /*8bb0*/  UMOV UR11, 0x40000040 ;  /* 0x40000040000b7882 */ /* 0x000fe20000000000 */
[----:B------:R-:W-:Y:S01]  /*8bc0*/  FMUL.FTZ R2, R152, UR6 ;  /* 0x0000000698027c20 */ /* 0x000fe20008410000 */
[----:B01----:R-:W-:Y:S01]  /*8bd0*/  FMUL.FTZ R3, R153, UR6 ;  /* 0x0000000699037c20 */ /* 0x003fe20008410000 */
[----:B------:R-:W-:Y:S01]  /*8be0*/  FMUL.FTZ R152, R155, UR6 ;  /* 0x000000069b987c20 */ /* 0x000fe20008410000 */
[----:B------:R-:W-:Y:S01]  /*8bf0*/  FMUL.FTZ R155, R156, UR6 ;  /* 0x000000069c9b7c20 */ /* 0x000fe20008410000 */
[----:B------:R-:W-:Y:S01]  /*8c00*/  FMUL.FTZ R156, R157, UR6 ;  /* 0x000000069d9c7c20 */ /* 0x000fe20008410000 */
[----:B------:R-:W-:Y:S01]  /*8c10*/  FMUL.FTZ R157, R160, UR6 ;  /* 0x00000006a09d7c20 */ /* 0x000fe20008410000 */
[----:B------:R-:W2:Y:S01]  /*8c20*/  MUFU.TANH R2, R2 ;  /* 0x0000000200027308 */ /* 0x000ea20000002400 */
        /* <DEDUP_REMOVED lines=8> */
[----:B------:R-:W0:Y:S01]  /*8cb0*/  MUFU.TANH R3, R3 ;  /* 0x0000000300037308 */ /* 0x000e220000002400 */
[----:B------:R-:W-:Y:S01]  /*8cc0*/  FMUL.FTZ R161, R168, UR6 ;  /* 0x00000006a8a17c20 */ /* 0x000fe20008410000 */
[----:B------:R-:W-:Y:S01]  /*8cd0*/  FMUL.FTZ R168, R173, UR6 ;  /* 0x00000006ada87c20 */ /* 0x000fe20008410000 */
[----:B------:R-:W-:Y:S01]  /*8ce0*/  ULOP3.LUT UR5, UR5, 0x3fff, URZ, 0xc0, !UPT ;  /* 0x00003fff05057892 */ /* 0x000fe2000f8ec03f */
[----:B------:R-:W-:Y:S01]  /*8cf0*/  FMUL.FTZ R164, R169, UR6 ;  /* 0x00000006a9a47c20 */ /* 0x000fe20008410000 */
[----:B------:R-:W-:Y:S01]  /*8d00*/  FMUL.FTZ R165, R172, UR6 ;  /* 0x00000006aca57c20 */ /* 0x000fe20008410000 */
[----:B------:R-:W-:Y:S01]  /*8d10*/  FMUL.FTZ R172, R177, UR6 ;  /* 0x00000006b1ac7c20 */ /* 0x000fe20008410000 */
[----:B------:R-:W-:Y:S01]  /*8d20*/  ULOP3.LUT UR5, UR5, 0x2000000, URZ, 0xfc, !UPT ;  /* 0x0200000005057892 */ /* 0x000fe2000f8efc3f */
[----:B------:R-:W1:Y:S01]  /*8d30*/  MUFU.TANH R155, R155 ;  /* 0x0000009b009b7308 */ /* 0x000e620000002400 */
[----:B--2---:R-:W-:Y:S01]  /*8d40*/  FMNMX.FTZ R0, R2, R201, !PT ;  /* 0x000000c902007209 */ /* 0x004fe20007810000 */
[----:B------:R-:W-:Y:S01]  /*8d50*/  FMUL.FTZ R169, R176, UR6 ;  /* 0x00000006b0a97c20 */ /* 0x000fe20008410000 */
[----:B------:R-:W-:Y:S01]  /*8d60*/  ULEA UR7, UR7, UR5, 0xb ;  /* 0x0000000507077291 */ /* 0x000fe2000f8e583f */
[----:B------:R-:W-:Y:S01]  /*8d70*/  FMUL.FTZ R176, R181, UR6 ;  /* 0x00000006b5b07c20 */ /* 0x000fe20008410000 */
[----:B------:R-:W-:Y:S01]  /*8d80*/  FMUL.FTZ R162, R162, UR6 ;  /* 0x00000006a2a27c20 */ /* 0x000fe20008410000 */
[----:B------:R-:W-:Y:S01]  /*8d90*/  FMUL.FTZ R163, R163, UR6 ;  /* 0x00000006a3a37c20 */ /* 0x000fe20008410000 */
[----:B------:R-:W-:Y:S01]  /*8da0*/  FMUL.FTZ R166, R166, UR6 ;  /* 0x00000006a6a67c20 */ /* 0x000fe20008410000 */
[----:B------:R-:W2:Y:S01]  /*8db0*/  MUFU.TANH R156, R156 ;  /* 0x0000009c009c7308 */ /* 0x000ea20000002400 */
[----:B0-----:R-:W-:Y:S01]  /*8dc0*/  FMNMX.FTZ R0, R3, R0, !PT ;  /* 0x0000000003007209 */ /* 0x001fe20007810000 */
[----:B------:R-:W-:Y:S01]  /*8dd0*/  UMOV UR10, UR7 ;  /* 0x00000007000a7c82 */ /* 0x000fe20008000000 */
[----:B------:R-:W-:Y:S01]  /*8de0*/  FMUL.FTZ R167, R167, UR6 ;  /* 0x00000006a7a77c20 */ /* 0x000fe20008410000 */
[----:B------:R-:W-:Y:S01]  /*8df0*/  HGMMA.64x256x16.F32 R24, R196, gdesc[UR8].tnspB, R24, gsb0 ;  /* 0x43e00008c4187df0 */ /* 0x000fe20008000818 */
[----:B------:R-:W-:Y:S01]  /*8e00*/  UIADD3 UR10, UR7, 0x80, URZ ;  /* 0x00000080070a7890 */ /* 0x000fe2000fffe03f */
[----:B------:R-:W-:Y:S01]  /*8e10*/  FMUL.FTZ R170, R170, UR6 ;  /* 0x00000006aaaa7c20 */ /* 0x000fe20008410000 */
[----:B------:R-:W-:Y:S01]  /*8e20*/  UMOV UR11, 0x40000040 ;  /* 0x40000040000b7882 */ /* 0x000fe20000000000 */
[----:B------:R-:W0:Y:S01]  /*8e30*/  MUFU.TANH R157, R157 ;  /* 0x0000009d009d7308 */ /* 0x000e220000002400 */
[----:B-1----:R-:W-:Y:S01]  /*8e40*/  FMNMX.FTZ R173, R155, R0, !PT ;  /* 0x000000009bad7209 */ /* 0x002fe20007810000 */
[----:B------:R-:W-:Y:S01]  /*8e50*/  FMUL.FTZ R171, R171, UR6 ;  /* 0x00000006abab7c20 */ /* 0x000fe20008410000 */
[----:B------:R-:W-:Y:S01]  /*8e60*/  FMUL.FTZ R174, R174, UR6 ;  /* 0x00000006aeae7c20 */ /* 0x000fe20008410000 */
[----:B------:R-:W-:Y:S01]  /*8e70*/  FMUL.FTZ R175, R175, UR6 ;  /* 0x00000006afaf7c20 */ /* 0x000fe20008410000 */
[----:B------:R-:W-:Y:S01]  /*8e80*/  ULDC UR15, c[0x0][0x988] ;  /* 0x00026200000f7ab9 */ /* 0x000fe20000000800 */
[----:B------:R-:W-:Y:S01]  /*8e90*/  R2UR UR18, R202 ;  /* 0x00000000ca1272ca */ /* 0x000fe200000e0000 */
[----:B------:R-:W-:Y:S01]  /*8ea0*/  UMOV UR5, UR15 ;  /* 0x0000000f00057c82 */ /* 0x000fe20008000000 */
[----:B------:R-:W1:Y:S01]  /*8eb0*/  MUFU.TANH R158, R158 ;  /* 0x0000009e009e7308 */ /* 0x000e620000002400 */
[----:B--2---:R-:W-:-:S02]  /*8ec0*/  FMNMX.FTZ R0, R156, R173, !PT ;  /* 0x000000ad9c007209 */ /* 0x004fc40007810000 */
[----:B------:R-:W-:Y:S02]  /*8ed0*/  R2UR UR15, R203 ;  /* 0x00000000cb0f72ca */ /* 0x000fe400000e0000 */
[----:B------:R-:W-:-:S03]  /*8ee0*/  R2UR UR61, R8 ;  /* 0x00000000083d72ca */ /* 0x000fc600000e0000 */
[----:B------:R-:W2:Y:S01]  /*8ef0*/  MUFU.TANH R159, R159 ;  /* 0x0000009f009f7308 */ /* 0x000ea20000002400 */
[----:B0-----:R-:W-:-:S07]  /*8f00*/  FMNMX.FTZ R173, R157, R0, !PT ;  /* 0x000000009dad7209 */ /* 0x001fce0007810000 */
[----:B------:R-:W0:Y:S01]  /*8f10*/  MUFU.TANH R160, R160 ;  /* 0x000000a000a07308 */ /* 0x000e220000002400 */
[----:B-1----:R-:W-:Y:S01]  /*8f20*/  FMNMX.FTZ R0, R158, R173, !PT ;  /* 0x000000ad9e007209 */ /* 0x002fe20007810000 */
[----:B------:R-:W-:Y:S01]  /*8f30*/  FMUL.FTZ R173, R180, UR6 ;  /* 0x00000006b4ad7c20 */ /* 0x000fe20008410000 */
[----:B------:R-:W-:Y:S01]  /*8f40*/  FMUL.FTZ R180, R183, UR6 ;  /* 0x00000006b7b47c20 */ /* 0x000fe20008410000 */
[----:B------:R-:W-:-:S04]  /*8f50*/  UISETP.GT.AND UP1, UPT, UR15, UR18, UPT ;  /* 0x000000120f00728c */ /* 0x000fc8000bf24270 */
[----:B------:R-:W1:Y:S01]  /*8f60*/  MUFU.TANH R161, R161 ;  /* 0x000000a100a17308 */ /* 0x000e620000002400 */
[----:B--2---:R-:W-:Y:S02]  /*8f70*/  FMNMX.FTZ R177, R159, R0, !PT ;  /* 0x000000009fb17209 */ /* 0x004fe40007810000 */
[----:B------:R-:W-:-:S05]  /*8f80*/  PLOP3.LUT P0, PT, PT, PT, UP1, 0x80, 0x0 ;  /* 0x000000000000781c */ /* 0x000fca0003f0f018 */
        /* <DEDUP_REMOVED lines=17> */
[----:B--2---:R-:W-:-:S05]  /*90a0*/  FMNMX.FTZ R177, R176, R177, !PT ;  /* 0x000000b1b0b17209 */ /* 0x004fca0007810000 */
[----:B------:R-:W2:Y:S02]  /*90b0*/  SHFL.BFLY PT, R0, R177, 0x2, 0x1f ;  /* 0x0c401f00b1007f89 */ /* 0x000ea400000e0000 */
[----:B------:R-:W3:Y:S01]  /*90c0*/  MUFU.TANH R153, R153 ;  /* 0x0000009900997308 */ /* 0x000ee20000002400 */
[----:B0-----:R-:W-:-:S07]  /*90d0*/  FMNMX.FTZ R181, R23, R200, !PT ;  /* 0x000000c817b57209 */ /* 0x001fce0007810000 */
[----:B------:R-:W0:Y:S08]  /*90e0*/  MUFU.TANH R154, R154 ;  /* 0x0000009a009a7308 */ /* 0x000e300000002400 */
[----:B------:R-:W4:Y:S01]  /*90f0*/  MUFU.TANH R162, R162 ;  /* 0x000000a200a27308 */ /* 0x000f220000002400 */
[----:B--2---:R-:W-:Y:S01]  /*9100*/  FMNMX.FTZ R4, R177, R0, !PT ;  /* 0x00000000b1047209 */ /* 0x004fe20007810000 */
[----:B------:R-:W-:-:S06]  /*9110*/  FMUL.FTZ R177, R178, UR6 ;  /* 0x00000006b2b17c20 */ /* 0x000fcc0008410000 */
[----:B------:R-:W2:Y:S01]  /*9120*/  MUFU.TANH R163, R163 ;  /* 0x000000a300a37308 */ /* 0x000ea20000002400 */
[----:B-1----:R-:W-:Y:S01]  /*9130*/  FMNMX.FTZ R0, R152, R181, !PT ;  /* 0x000000b598007209 */ /* 0x002fe20007810000 */
[----:B------:R-:W-:Y:S01]  /*9140*/  FMUL.FTZ R178, R179, UR6 ;  /* 0x00000006b3b27c20 */ /* 0x000fe20008410000 */
[----:B------:R-:W-:Y:S02]  /*9150*/  FMUL.FTZ R179, R182, UR6 ;  /* 0x00000006b6b37c20 */ /* 0x000fe40008410000 */
[----:B---3--:R-:W-:-:S03]  /*9160*/  FMNMX.FTZ R181, R153, R0, !PT ;  /* 0x0000000099b57209 */ /* 0x008fc60007810000 */
[----:B------:R-:W1:Y:S01]  /*9170*/  MUFU.TANH R166, R166 ;  /* 0x000000a600a67308 */ /* 0x000e620000002400 */
[----:B0-----:R-:W-:-:S04]  /*9180*/  FMNMX.FTZ R181, R154, R181, !PT ;  /* 0x000000b59ab57209 */ /* 0x001fc80007810000 */
[----:B----4-:R-:W-:-:S03]  /*9190*/  FMNMX.FTZ R0, R162, R181, !PT ;  /* 0x000000b5a2007209 */ /* 0x010fc60007810000 */
[----:B------:R-:W0:Y:S01]  /*91a0*/  MUFU.TANH R167, R167 ;  /* 0x000000a700a77308 */ /* 0x000e220000002400 */
[----:B--2---:R-:W-:-:S07]  /*91b0*/  FMNMX.FTZ R181, R163, R0, !PT ;  /* 0x00000000a3b57209 */ /* 0x004fce0007810000 */
[----:B------:R-:W2:Y:S01]  /*91c0*/  MUFU.TANH R170, R170 ;  /* 0x000000aa00aa7308 */ /* 0x000ea20000002400 */
[----:B-1----:R-:W-:-:S07]  /*91d0*/  FMNMX.FTZ R0, R166, R181, !PT ;  /* 0x000000b5a6007209 */ /* 0x002fce0007810000 */
[----:B------:R-:W1:Y:S01]  /*91e0*/  MUFU.TANH R171, R171 ;  /* 0x000000ab00ab7308 */ /* 0x000e620000002400 */
[----:B0-----:R-:W-:-:S07]  /*91f0*/  FMNMX.FTZ R181, R167, R0, !PT ;  /* 0x00000000a7b57209 */ /* 0x001fce0007810000 */
[----:B------:R-:W0:Y:S08]  /*9200*/  MUFU.TANH R174, R174 ;  /* 0x000000ae00ae7308 */ /* 0x000e300000002400 */
[----:B------:R-:W3:Y:S08]  /*9210*/  MUFU.TANH R175, R175 ;  /* 0x000000af00af7308 */ /* 0x000ef00000002400 */
[----:B------:R-:W4:Y:S08]  /*9220*/  MUFU.TANH R177, R177 ;  /* 0x000000b100b17308 */ /* 0x000f300000002400 */
[----:B------:R-:W5:Y:S08]  /*9230*/  MUFU.TANH R178, R178 ;  /* 0x000000b200b27308 */ /* 0x000f700000002400 */
[----:B------:R-:W5:Y:S08]  /*9240*/  MUFU.TANH R179, R179 ;  /* 0x000000b300b37308 */ /* 0x000f700000002400 */
[----:B------:R-:W5:Y:S01]  /*9250*/  MUFU.TANH R180, R180 ;  /* 0x000000b400b47308 */ /* 0x000f620000002400 */
        /* <DEDUP_REMOVED lines=11> */
[----:B------:R-:W-:Y:S01]  /*9310*/  UMOV UR7, UR4 ;  /* 0x0000000400077c82 */ /* 0x000fe20008000000 */
[----:B------:R-:W-:Y:S02]  /*9320*/  WARPGROUP.DEPBAR.LE gsb0, 0x0 ;  /* 0x00008000000079c5 */ /* 0x000fe40000010000 */
[----:B------:R-:W-:Y:S01]  /*9330*/  WARPGROUP.ARRIVE ;  /* 0x00000000000079c5 */ /* 0x000fe20000000000 */
[----:B------:R-:W2:-:S15]  /*9340*/  SHFL.BFLY PT, R189, R4, 0x1, 0x1f ;  /* 0x0c201f0004bd7f89 */ /* 0x000e9e00000e0000 */
[----:B------:R-:W-:-:S05]  /*9350*/  NOP ;  /* 0x0000000000007918 */ /* 0x000fca0000000000 */
[----:B------:R-:W-:Y:S01]  /*9360*/  HGMMA.64x256x16.F32 R24, R184, gdesc[UR8].tnspB, R24, gsb0 ;  /* 0x43e00008b8187df0 */ /* 0x000fe20008000818 */
[----:B------:R-:W-:-:S06]  /*9370*/  UIADD3 UR10, UR15, -0x1, URZ ;  /* 0xffffffff0f0a7890 */ /* 0x000fcc000fffe03f */
[----:B------:R-:W-:Y:S01]  /*9380*/  IMAD.U32 R203, RZ, RZ, UR10 ;  /* 0x0000000affcb7e24 */ /* 0x000fe2000f8e00ff */
[----:B--2---:R-:W-:-:S05]  /*9390*/  FMNMX.FTZ R4, R4, R189, !PT ;  /* 0x000000bd04047209 */ /* 0x004fca0007810000 */
[C---:B------:R-:W-:Y:S01]  /*93a0*/  FADD.FTZ R182, -R4.reuse, R201 ;  /* 0x000000c904b67221 */ /* 0x040fe20000010100 */
[----:B------:R-:W-:Y:S01]  /*93b0*/  FMUL.FTZ R189, R4, UR5 ;  /* 0x0000000504bd7c20 */ /* 0x000fe20008410000 */
[----:B------:R-:W-:Y:S02]  /*93c0*/  IMAD.MOV.U32 R201, RZ, RZ, R4 ;  /* 0x000000ffffc97224 */ /* 0x000fe400078e0004 */
[----:B------:R-:W-:Y:S01]  /*93d0*/  FMUL.FTZ R188, R182, UR5 ;  /* 0x00000005b6bc7c20 */ /* 0x000fe20008410000 */
[----:B------:R-:W-:Y:S01]  /*93e0*/  FMNMX.FTZ R182, R170, R181, !PT ;  /* 0x000000b5aab67209 */ /* 0x000fe20007810000 */
[--C-:B------:R-:W-:Y:S01]  /*93f0*/  FFMA.FTZ R181, R2, UR5, -R189.reuse ;  /* 0x0000000502b57c23 */ /* 0x100fe200080108bd */
[--C-:B------:R-:W-:Y:S01]  /*9400*/  FFMA.FTZ R196, R3, UR5, -R189.reuse ;  /* 0x0000000503c47c23 */ /* 0x100fe200080108bd */
[--C-:B------:R-:W-:Y:S01]  /*9410*/  FFMA.FTZ R198, R155, UR5, -R189.reuse ;  /* 0x000000059bc67c23 */ /* 0x100fe200080108bd */
[----:B-1----:R-:W-:Y:S01]  /*9420*/  FMNMX.FTZ R183, R171, R182, !PT ;  /* 0x000000b6abb77209 */ /* 0x002fe20007810000 */
[--C-:B------:R-:W-:Y:S01]  /*9430*/  FFMA.FTZ R155, R156, UR5, -R189.reuse ;  /* 0x000000059c9b7c23 */ /* 0x100fe200080108bd */
[----:B------:R1:W-:Y:S01]  /*9440*/  MUFU.EX2 R0, R188 ;  /* 0x000000bc00007308 */ /* 0x0003e20000000800 */
[--C-:B------:R-:W-:Y:S01]  /*9450*/  FFMA.FTZ R192, R157, UR5, -R189.reuse ;  /* 0x000000059dc07c23 */ /* 0x100fe200080108bd */
[----:B0-----:R-:W-:Y:S01]  /*9460*/  FMNMX.FTZ R2, R174, R183, !PT ;  /* 0x000000b7ae027209 */ /* 0x001fe20007810000 */
[--C-:B------:R-:W-:Y:S01]  /*9470*/  FFMA.FTZ R157, R158, UR5, -R189.reuse ;  /* 0x000000059e9d7c23 */ /* 0x100fe200080108bd */
[--C-:B------:R-:W-:Y:S01]  /*9480*/  FFMA.FTZ R194, R159, UR5, -R189.reuse ;  /* 0x000000059fc27c23 */ /* 0x100fe200080108bd */
[--C-:B------:R-:W-:Y:S01]  /*9490*/  FFMA.FTZ R159, R160, UR5, -R189.reuse ;  /* 0x00000005a09f7c23 */ /* 0x100fe200080108bd */
[----:B---3--:R-:W-:Y:S01]  /*94a0*/  FMNMX.FTZ R2, R175, R2, !PT ;  /* 0x00000002af027209 */ /* 0x008fe20007810000 */
[--C-:B------:R-:W-:Y:S01]  /*94b0*/  FFMA.FTZ R190, R165, UR5, -R189.reuse ;  /* 0x00000005a5be7c23 */ /* 0x100fe200080108bd */
[----:B------:R-:W-:Y:S01]  /*94c0*/  MUFU.EX2 R181, R181 ;  /* 0x000000b500b57308 */ /* 0x000fe20000000800 */
[--C-:B-1----:R-:W-:Y:S01]  /*94d0*/  FFMA.FTZ R188, R161, UR5, -R189.reuse ;  /* 0x00000005a1bc7c23 */ /* 0x102fe200080108bd */
[----:B----4-:R-:W-:Y:S01]  /*94e0*/  FMNMX.FTZ R3, R177, R2, !PT ;  /* 0x00000002b1037209 */ /* 0x010fe20007810000 */
[--C-:B------:R-:W-:Y:S01]  /*94f0*/  FFMA.FTZ R161, R164, UR5, -R189.reuse ;  /* 0x00000005a4a17c23 */ /* 0x100fe200080108bd */
[----:B------:R-:W-:-:S02]  /*9500*/  FFMA.FTZ R165, R168, UR5, -R189 ;  /* 0x00000005a8a57c23 */ /* 0x000fc400080108bd */
[----:B-----5:R-:W-:Y:S02]  /*9510*/  FMNMX.FTZ R2, R178, R3, !PT ;  /* 0x00000003b2027209 */ /* 0x020fe40007810000 */
[----:B------:R-:W-:Y:S02]  /*9520*/  MUFU.EX2 R196, R196 ;  /* 0x000000c400c47308 */ /* 0x000fe40000000800 */
[----:B------:R-:W-:-:S04]  /*9530*/  FMNMX.FTZ R3, R179, R2, !PT ;  /* 0x00000002b3037209 */ /* 0x000fc80007810000 */
[----:B------:R-:W-:Y:S02]  /*9540*/  FMNMX.FTZ R3, R180, R3, !PT ;  /* 0x00000003b4037209 */ /* 0x000fe40007810000 */
[----:B------:R-:W-:Y:S03]  /*9550*/  MUFU.EX2 R198, R198 ;  /* 0x000000c600c67308 */ /* 0x000fe60000000800 */
[----:B------:R-:W0:Y:S05]  /*9560*/  SHFL.BFLY PT, R2, R3, 0x2, 0x1f ;  /* 0x0c401f0003027f89 */ /* 0x000e2a00000e0000 */
[----:B------:R-:W-:Y:S08]  /*9570*/  MUFU.EX2 R155, R155 ;  /* 0x0000009b009b7308 */ /* 0x000ff00000000800 */
[----:B------:R-:W-:Y:S08]  /*9580*/  MUFU.EX2 R192, R192 ;  /* 0x000000c000c07308 */ /* 0x000ff00000000800 */
[----:B------:R-:W-:Y:S01]  /*9590*/  MUFU.EX2 R157, R157 ;  /* 0x0000009d009d7308 */ /* 0x000fe20000000800 */
[----:B0-----:R-:W-:-:S05]  /*95a0*/  FMNMX.FTZ R2, R3, R2, !PT ;  /* 0x0000000203027209 */ /* 0x001fca0007810000 */
[----:B------:R-:W0:Y:S02]  /*95b0*/  SHFL.BFLY PT, R3, R2, 0x1, 0x1f ;  /* 0x0c201f0002037f89 */ /* 0x000e2400000e0000 */
[----:B------:R-:W-:Y:S08]  /*95c0*/  MUFU.EX2 R194, R194 ;  /* 0x000000c200c27308 */ /* 0x000ff00000000800 */
[----:B------:R-:W-:Y:S08]  /*95d0*/  MUFU.EX2 R159, R159 ;  /* 0x0000009f009f7308 */ /* 0x000ff00000000800 */
[----:B------:R-:W-:Y:S01]  /*95e0*/  MUFU.EX2 R188, R188 ;  /* 0x000000bc00bc7308 */ /* 0x000fe20000000800 */
[----:B0-----:R-:W-:-:S07]  /*95f0*/  FMNMX.FTZ R3, R2, R3, !PT ;  /* 0x0000000302037209 */ /* 0x001fce0007810000 */
[----:B------:R-:W-:Y:S01]  /*9600*/  MUFU.EX2 R161, R161 ;  /* 0x000000a100a17308 */ /* 0x000fe20000000800 */
[C---:B------:R-:W-:Y:S01]  /*9610*/  FADD.FTZ R2, -R3.reuse, R200 ;  /* 0x000000c803027221 */ /* 0x040fe20000010100 */
[----:B------:R-:W-:Y:S01]  /*9620*/  FMUL.FTZ R156, R3, UR5 ;  /* 0x00000005039c7c20 */ /* 0x000fe20008410000 */
[----:B------:R-:W-:Y:S02]  /*9630*/  IMAD.MOV.U32 R200, RZ, RZ, R3 ;  /* 0x000000ffffc87224 */ /* 0x000fe400078e0003 */
[----:B------:R-:W-:Y:S01]  /*9640*/  FMUL.FTZ R2, R2, UR5 ;  /* 0x0000000502027c20 */ /* 0x000fe20008410000 */
        /* <DEDUP_REMOVED lines=12> */
[----:B------:R-:W1:Y:S01]  /*9710*/  MUFU.EX2 R2, R2 ;  /* 0x0000000200027308 */ /* 0x000e620000000800 */
[----:B0-----:R-:W-:-:S02]  /*9720*/  IMAD.U32 R23, RZ, RZ, UR60 ;  /* 0x0000003cff177e24 */ /* 0x001fc4000f8e00ff */
[--C-:B------:R-:W-:Y:S01]  /*9730*/  FFMA.FTZ R175, R175, UR5, -R156.reuse ;  /* 0x00000005afaf7c23 */ /* 0x100fe2000801089c */
[--C-:B------:R-:W-:Y:S01]  /*9740*/  FFMA.FTZ R177, R177, UR5, -R156.reuse ;  /* 0x00000005b1b17c23 */ /* 0x100fe2000801089c */
[--C-:B------:R-:W-:Y:S01]  /*9750*/  FFMA.FTZ R178, R178, UR5, -R156.reuse ;  /* 0x00000005b2b27c23 */ /* 0x100fe2000801089c */
[----:B------:R-:W-:Y:S02]  /*9760*/  @!P5 VIADD R23, R23, 0x30840 ;  /* 0x000308401717d836 */ /* 0x000fe40000000000 */
[--C-:B------:R-:W-:Y:S01]  /*9770*/  FFMA.FTZ R179, R179, UR5, -R156.reuse ;  /* 0x00000005b3b37c23 */ /* 0x100fe2000801089c */
[----:B------:R-:W-:Y:S01]  /*9780*/  FFMA.FTZ R156, R180, UR5, -R156 ;  /* 0x00000005b49c7c23 */ /* 0x000fe2000801089c */
[----:B------:R0:W2:Y:S01]  /*9790*/  MUFU.EX2 R158, R152 ;  /* 0x00000098009e7308 */ /* 0x0000a20000000800 */
[----:B------:R-:W-:-:S07]  /*97a0*/  @!P5 PRMT R23, RZ, 0x654, R23 ;  /* 0x00000654ff17d816 */ /* 0x000fce0000000017 */
[----:B------:R-:W3:Y:S01]  /*97b0*/  MUFU.EX2 R160, R153 ;  /* 0x0000009900a07308 */ /* 0x000ee20000000800 */
[----:B-1----:R-:W-:Y:S01]  /*97c0*/  FFMA.FTZ R9, R2, R9, R197 ;  /* 0x0000000902097223 */ /* 0x002fe200000100c5 */
[----:B0-----:R-:W-:-:S05]  /*97d0*/  MOV R152, UR14 ;  /* 0x0000000e00987c02 */ /* 0x001fca0008000f00 */
[----:B------:R-:W-:Y:S01]  /*97e0*/  @!P5 VIADD R152, R152, 0x30860 ;  /* 0x000308609898d836 */ /* 0x000fe20000000000 */
[----:B------:R-:W0:Y:S01]  /*97f0*/  MUFU.EX2 R154, R154 ;  /* 0x0000009a009a7308 */ /* 0x000e220000000800 */
[C---:B--2---:R-:W-:Y:S01]  /*9800*/  FADD.FTZ R9, R158.reuse, R9 ;  /* 0x000000099e097221 */ /* 0x044fe20000010000 */
[----:B------:R-:W-:Y:S02]  /*9810*/  F2FP.F16.F32.PACK_AB R197, R158, R197 ;  /* 0x000000c59ec5723e */ /* 0x000fe400000000ff */
[----:B------:R-:W-:-:S04]  /*9820*/  @!P5 PRMT R152, RZ, 0x654, R152 ;  /* 0x00000654ff98d816 */ /* 0x000fc80000000098 */
[----:B------:R-:W1:Y:S01]  /*9830*/  MUFU.EX2 R162, R162 ;  /* 0x000000a200a27308 */ /* 0x000e620000000800 */
[----:B---3--:R-:W-:-:S07]  /*9840*/  FADD.FTZ R9, R160, R9 ;  /* 0x00000009a0097221 */ /* 0x008fce0000010000 */
        /* <DEDUP_REMOVED lines=13> */
[----:B------:R-:W-:Y:S01]  /*9920*/  MUFU.EX2 R190, R190 ;  /* 0x000000be00be7308 */ /* 0x000fe20000000800 */
[----:B--2---:R-:W-:-:S07]  /*9930*/  FADD.FTZ R9, R170, R9 ;  /* 0x00000009aa097221 */ /* 0x004fce0000010000 */
[----:B------:R-:W1:Y:S01]  /*9940*/  MUFU.EX2 R174, R174 ;  /* 0x000000ae00ae7308 */ /* 0x000e620000000800 */
[----:B0-----:R-:W-:-:S07]  /*9950*/  FADD.FTZ R9, R171, R9 ;  /* 0x00000009ab097221 */ /* 0x001fce0000010000 */
[----:B------:R-:W-:Y:S08]  /*9960*/  MUFU.EX2 R165, R165 ;  /* 0x000000a500a57308 */ /* 0x000ff00000000800 */
[----:B------:R-:W0:Y:S01]  /*9970*/  MUFU.EX2 R175, R175 ;  /* 0x000000af00af7308 */ /* 0x000e220000000800 */
[----:B-1----:R-:W-:-:S07]  /*9980*/  FADD.FTZ R9, R174, R9 ;  /* 0x00000009ae097221 */ /* 0x002fce0000010000 */
[----:B------:R-:W-:Y:S08]  /*9990*/  MUFU.EX2 R178, R178 ;  /* 0x000000b200b27308 */ /* 0x000ff00000000800 */
[----:B------:R-:W-:Y:S01]  /*99a0*/  MUFU.EX2 R154, R179 ;  /* 0x000000b3009a7308 */ /* 0x000fe20000000800 */
[C---:B0-----:R-:W-:Y:S01]  /*99b0*/  FADD.FTZ R9, R175.reuse, R9 ;  /* 0x00000009af097221 */ /* 0x041fe20000010000 */
[----:B------:R-:W-:-:S06]  /*99c0*/  F2FP.F16.F32.PACK_AB R191, R175, R174 ;  /* 0x000000aeafbf723e */ /* 0x000fcc00000000ff */
[----:B------:R-:W0:Y:S01]  /*99d0*/  MUFU.EX2 R156, R156 ;  /* 0x0000009c009c7308 */ /* 0x000e220000000800 */
[----:B------:R-:W-:Y:S02]  /*99e0*/  WARPGROUP.DEPBAR.LE gsb0, 0x0 ;  /* 0x00008000000079c5 */ /* 0x000fe40000010000 */
[----:B------:R1:W-:Y:S01]  /*99f0*/  @!P5 SYNCS.ARRIVE.TRANS64.RED.A1T0 RZ, [R23+URZ], RZ ;  /* 0x000000ff17ffd9a7 */ /* 0x0003e2000810043f */
[--C-:B------:R-:W-:Y:S01]  /*9a00*/  FFMA.FTZ R184, R169, UR5, -R189.reuse ;  /* 0x00000005a9b87c23 */ /* 0x100fe200080108bd */
[--C-:B------:R-:W-:Y:S01]  /*9a10*/  FFMA.FTZ R169, R172, UR5, -R189.reuse ;  /* 0x00000005aca97c23 */ /* 0x100fe200080108bd */
[--C-:B------:R-:W-:Y:S01]  /*9a20*/  FFMA.FTZ R186, R173, UR5, -R189.reuse ;  /* 0x00000005adba7c23 */ /* 0x100fe200080108bd */
[----:B------:R-:W-:Y:S01]  /*9a30*/  FFMA.FTZ R173, R176, UR5, -R189 ;  /* 0x00000005b0ad7c23 */ /* 0x000fe200080108bd */
[----:B------:R-:W-:Y:S02]  /*9a40*/  F2FP.F16.F32.PACK_AB R189, R171, R170 ;  /* 0x000000aaabbd723e */ /* 0x000fe400000000ff */
[----:B------:R-:W-:Y:S01]  /*9a50*/  MUFU.EX2 R184, R184 ;  /* 0x000000b800b87308 */ /* 0x000fe20000000800 */
[----:B-1----:R-:W-:Y:S01]  /*9a60*/  FFMA.FTZ R23, R0, R18, R181 ;  /* 0x0000001200177223 */ /* 0x002fe200000100b5 */
[----:B------:R1:W-:Y:S01]  /*9a70*/  @!P5 SYNCS.ARRIVE.TRANS64.RED.A1T0 RZ, [R152+URZ], RZ ;  /* 0x000000ff98ffd9a7 */ /* 0x0003e2000810043f */
[----:B0-----:R-:W-:-:S02]  /*9a80*/  F2FP.F16.F32.PACK_AB R187, R156, R154 ;  /* 0x0000009a9cbb723e */ /* 0x001fc400000000ff */
[C---:B------:R-:W-:Y:S01]  /*9a90*/  FADD.FTZ R23, R196.reuse, R23 ;  /* 0x00000017c4177221 */ /* 0x040fe20000010000 */
[----:B------:R-:W-:Y:S02]  /*9aa0*/  F2FP.F16.F32.PACK_AB R196, R196, R181 ;  /* 0x000000b5c4c4723e */ /* 0x000fe400000000ff */
[----:B------:R-:W-:Y:S01]  /*9ab0*/  MUFU.EX2 R169, R169 ;  /* 0x000000a900a97308 */ /* 0x000fe20000000800 */
[----:B------:R-:W-:Y:S01]  /*9ac0*/  FADD.FTZ R18, R198, R23 ;  /* 0x00000017c6127221 */ /* 0x000fe20000010000 */
[----:B------:R-:W-:-:S03]  /*9ad0*/  F2FP.F16.F32.PACK_AB R198, R155, R198 ;  /* 0x000000c69bc6723e */ /* 0x000fc600000000ff */
[----:B------:R-:W-:-:S03]  /*9ae0*/  FADD.FTZ R23, R155, R18 ;  /* 0x000000129b177221 */ /* 0x000fc60000010000 */
[----:B-1----:R-:W0:Y:S01]  /*9af0*/  MUFU.EX2 R152, R177 ;  /* 0x000000b100987308 */ /* 0x002e220000000800 */
[----:B------:R-:W-:Y:S01]  /*9b00*/  FADD.FTZ R18, R192, R23 ;  /* 0x00000017c0127221 */ /* 0x000fe20000010000 */
[----:B------:R-:W-:-:S03]  /*9b10*/  F2FP.F16.F32.PACK_AB R192, R157, R192 ;  /* 0x000000c09dc0723e */ /* 0x000fc600000000ff */
[----:B------:R-:W-:-:S03]  /*9b20*/  FADD.FTZ R23, R157, R18 ;  /* 0x000000129d177221 */ /* 0x000fc60000010000 */
[----:B------:R-:W1:Y:S01]  /*9b30*/  MUFU.EX2 R186, R186 ;  /* 0x000000ba00ba7308 */ /* 0x000e620000000800 */
[----:B------:R-:W-:Y:S01]  /*9b40*/  FADD.FTZ R18, R194, R23 ;  /* 0x00000017c2127221 */ /* 0x000fe20000010000 */
[----:B------:R-:W-:-:S03]  /*9b50*/  F2FP.F16.F32.PACK_AB R194, R159, R194 ;  /* 0x000000c29fc2723e */ /* 0x000fc600000000ff */
[----:B------:R-:W-:-:S03]  /*9b60*/  FADD.FTZ R23, R159, R18 ;  /* 0x000000129f177221 */ /* 0x000fc60000010000 */
[----:B------:R-:W2:Y:S01]  /*9b70*/  MUFU.EX2 R173, R173 ;  /* 0x000000ad00ad7308 */ /* 0x000ea20000000800 */
[----:B------:R-:W-:Y:S01]  /*9b80*/  FADD.FTZ R18, R188, R23 ;  /* 0x00000017bc127221 */ /* 0x000fe20000010000 */
[----:B0-----:R-:W-:Y:S01]  /*9b90*/  FADD.FTZ R9, R152, R9 ;  /* 0x0000000998097221 */ /* 0x001fe20000010000 */
[C---:B------:R-:W-:Y:S02]  /*9ba0*/  F2FP.F16.F32.PACK_AB R188, R161.reuse, R188 ;  /* 0x000000bca1bc723e */ /* 0x040fe400000000ff */
[----:B------:R-:W-:Y:S01]  /*9bb0*/  FADD.FTZ R23, R161, R18 ;  /* 0x00000012a1177221 */ /* 0x000fe20000010000 */
[C---:B------:R-:W-:Y:S01]  /*9bc0*/  FADD.FTZ R9, R178.reuse, R9 ;  /* 0x00000009b2097221 */ /* 0x040fe20000010000 */
[----:B------:R-:W-:Y:S02]  /*9bd0*/  F2FP.F16.F32.PACK_AB R185, R178, R152 ;  /* 0x00000098b2b9723e */ /* 0x000fe400000000ff */
[----:B------:R-:W-:Y:S01]  /*9be0*/  FADD.FTZ R18, R190, R23 ;  /* 0x00000017be127221 */ /* 0x000fe20000010000 */
[----:B------:R-:W-:Y:S01]  /*9bf0*/  FADD.FTZ R9, R154, R9 ;  /* 0x000000099a097221 */ /* 0x000fe20000010000 */
[----:B------:R-:W-:-:S02]  /*9c00*/  F2FP.F16.F32.PACK_AB R190, R165, R190 ;  /* 0x000000bea5be723e */ /* 0x000fc400000000ff */
[----:B------:R-:W-:Y:S01]  /*9c10*/  FADD.FTZ R23, R165, R18 ;  /* 0x00000012a5177221 */ /* 0x000fe20000010000 */
[----:B------:R-:W-:-:S03]  /*9c20*/  FADD.FTZ R9, R156, R9 ;  /* 0x000000099c097221 */ /* 0x000fc60000010000 */
[----:B------:R-:W-:Y:S01]  /*9c30*/  FADD.FTZ R18, R184, R23 ;  /* 0x00000017b8127221 */ /* 0x000fe20000010000 */
[----:B------:R-:W-:-:S03]  /*9c40*/  F2FP.F16.F32.PACK_AB R184, R169, R184 ;  /* 0x000000b8a9b8723e */ /* 0x000fc600000000ff */
[----:B------:R-:W-:-:S04]  /*9c50*/  FADD.FTZ R23, R169, R18 ;  /* 0x00000012a9177221 */ /* 0x000fc80000010000 */
[----:B-1----:R-:W-:Y:S01]  /*9c60*/  FADD.FTZ R18, R186, R23 ;  /* 0x00000017ba127221 */ /* 0x002fe20000010000 */
[----:B--2---:R-:W-:-:S03]  /*9c70*/  F2FP.F16.F32.PACK_AB R186, R173, R186 ;  /* 0x000000baadba723e */ /* 0x004fc600000000ff */
[----:B------:R-:W-:Y:S01]  /*9c80*/  FADD.FTZ R18, R173, R18 ;  /* 0x00000012ad127221 */ /* 0x000fe20000010000 */
[----:B------:R-:W-:Y:S06]  /*9c90*/  @P0 BRA `(.L_x_1021) ;  /* 0xffffffdc00d80947 */ /* 0x000fec000383ffff */
[----:B------:R-:W-:-:S05]  /*9ca0*/  UMOV UR6, UR10 ;  /* 0x0000000a00067c82 */ /* 0x000fca0008000000 */
.L_x_1012:
[----:B------:R-:W-:-:S13]  /*9cb0*/  R2UR UR7, R22 ;  /* 0x00000000160772ca */ /* 0x000fda00000e0000 */
[----:B------:R-:W-:-:S06]  /*9cc0*/  UISETP.GE.AND UP1, UPT, UR6, UR7, UPT ;  /* 0x000000070600728c */ /* 0x000fcc000bf26270 */
[----:B------:R-:W-:-:S13]  /*9cd0*/  PLOP3.LUT P0, PT, PT, PT, UP1, 0x80, 0x0 ;  /* 0x000000000000781c */ /* 0x000fda0003f0f018 */
[----:B------:R-:W-:Y:S05]  /*9ce0*/  @!P0 BRA `(.L_x_1022) ;  /* 0x0000002c00248947 */ /* 0x000fea0003800000 */
[----:B------:R-:W-:Y:S01]  /*9cf0*/  R2UR UR5, R8 ;  /* 0x00000000080572ca */ /* 0x000fe200000e0000 */
[----:B------:R-:W-:Y:S01]  /*9d00*/  IMAD.MOV.U32 R200, RZ, RZ, R3 ;  /* 0x000000ffffc87224 */ /* 0x000fe200078e0003 */
[----:B------:R-:W-:Y:S01]  /*9d10*/  MOV R23, R4 ;  /* 0x0000000400177202 */ /* 0x000fe20000000f00 */
[----:B------:R-:W-:Y:S01]  /*9d20*/  UMOV UR60, UR4 ;  /* 0x00000004003c7c82 */ /* 0x000fe20008000000 */
[----:B------:R-:W-:-:S09]  /*9d30*/  ULDC UR7, c[0x0][0x9d8] ;  /* 0x0002760000077ab9 */ /* 0x000fd20000000800 */
[----:B------:R-:W-:-:S07]  /*9d40*/  IMAD.U32 R201, RZ, RZ, UR5 ;  /* 0x00000005ffc97e24 */ /* 0x000fce000f8e00ff */
.L_x_1039:
        /* <DEDUP_REMOVED lines=9> */
.L_x_1023:
        /* <DEDUP_REMOVED lines=8> */
.L_x_1024:
[----:B-1----:R-:W-:Y:S05]  /*9e60*/  @P0 BRA `(.L_x_1025) ;  /* 0x0000000000080947 */ /* 0x002fea0003800000 */
[----:B------:R-:W1:Y:S02]  /*9e70*/  SYNCS.PHASECHK.TRANS64.TRYWAIT P0, [UR61+0x30830], R3 ;  /* 0x03083003ff0075a7 */ /* 0x000e64000800017d */
[----:B-1----:R-:W-:Y:S05]  /*9e80*/  @!P0 BRA `(.L_x_1026) ;  /* 0x000000b4001c8947 */ /* 0x002fea0003800000 */
.L_x_1025:
        /* <DEDUP_REMOVED lines=220> */
.L_x_1027:
[----:B------:R-:W-:Y:S02]  /*ac50*/  R2UR UR10, R16 ;  /* 0x00000000100a72ca */ /* 0x000fe400000e0000 */
[----:B------:R-:W-:-:S11]  /*ac60*/  R2UR UR5, R201 ;  /* 0x00000000c90572ca */ /* 0x000fd600000e0000 */
[----:B------:R-:W-:Y:S02]  /*ac70*/  ULEA UR14, UR60, UR10, 0x3 ;  /* 0x0000000a3c0e7291 */ /* 0x000fe4000f8e183f */
[----:B------:R-:W-:-:S05]  /*ac80*/  IMAD.U32 R0, RZ, RZ, UR5 ;  /* 0x00000005ff007e24 */ /* 0x000fca000f8e00ff */
[----:B------:R-:W-:-:S04]  /*ac90*/  SHF.L.U32 R0, R0, 0x1f, RZ ;  /* 0x0000001f00007819 */ /* 0x000fc800000006ff */
[----:B------:R2:W3:Y:S01]  /*aca0*/  SYNCS.PHASECHK.TRANS64.TRYWAIT P0, [UR14+0x30850], R0 ;  /* 0x03085000ff0075a7 */ /* 0x0004e2000800014e */
[----:B------:R-:W-:Y:S05]  /*acb0*/  @!P4 BRA `(.L_x_1028) ;  /* 0x000000000004c947 */ /* 0x000fea0003800000 */
[----:B------:R-:W-:Y:S01]  /*acc0*/  BPT.TRAP 0x1 ;  /* 0x000000040000795c */ /* 0x000fe20000300000 */
.L_x_1028:
[----:B---3--:R-:W-:Y:S05]  /*acd0*/  @P0 BRA `(.L_x_1029) ;  /* 0x0000000000080947 */ /* 0x008fea0003800000 */
[----:B------:R-:W3:Y:S02]  /*ace0*/  SYNCS.PHASECHK.TRANS64.TRYWAIT P0, [UR14+0x30850], R0 ;  /* 0x03085000ff0075a7 */ /* 0x000ee4000800014e */
[----:B---3--:R-:W-:Y:S05]  /*acf0*/  @!P0 BRA `(.L_x_1030) ;  /* 0x000000a400988947 */ /* 0x008fea0003800000 */
.L_x_1029:
[----:B------:R-:W-:Y:S01]  /*ad00*/  R2UR UR5, R16 ;  /* 0x00000000100572ca */ /* 0x000fe200000e0000 */
[----:B------:R-:W-:Y:S01]  /*ad10*/  WARPGROUP.ARRIVE ;  /* 0x00000000000079c5 */ /* 0x000fe20000000000 */
[----:B------:R-:W-:Y:S01]  /*ad20*/  UMOV UR11, 0x40000040 ;  /* 0x40000040000b7882 */ /* 0x000fe20000000000 */
[----:B------:R-:W-:Y:S01]  /*ad30*/  PLOP3.LUT P0, PT, PT, PT, UP0, 0x80, 0x0 ;  /* 0x000000000000781c */ /* 0x000fe20003f0f008 */
[----:B------:R-:W-:Y:S01]  /*ad40*/  FMUL.FTZ R2, R155, UR7 ;  /* 0x000000079b027c20 */ /* 0x000fe20008410000 */
[----:B------:R-:W-:Y:S01]  /*ad50*/  FMUL.FTZ R155, R166, UR7 ;  /* 0x00000007a69b7c20 */ /* 0x000fe20008410000 */
[----:B-1----:R-:W-:Y:S01]  /*ad60*/  FMUL.FTZ R4, R152, UR7 ;  /* 0x0000000798047c20 */ /* 0x002fe20008410000 */
[----:B------:R-:W-:Y:S01]  /*ad70*/  FMUL.FTZ R152, R159, UR7 ;  /* 0x000000079f987c20 */ /* 0x000fe20008410000 */
[----:B------:R-:W-:Y:S01]  /*ad80*/  FMUL.FTZ R159, R174, UR7 ;  /* 0x00000007ae9f7c20 */ /* 0x000fe20008410000 */
[----:B------:R-:W-:Y:S02]  /*ad90*/  IMAD.MOV.U32 R174, RZ, RZ, R19 ;  /* 0x000000ffffae7224 */ /* 0x000fe400078e0013 */
[----:B------:R-:W-:Y:S01]  /*ada0*/  FMUL.FTZ R176, R176, UR7 ;  /* 0x00000007b0b07c20 */ /* 0x000fe20008410000 */
[----:B------:R-:W-:Y:S01]  /*adb0*/  R2UR UR22, R17 ;  /* 0x00000000111672ca */ /* 0x000fe200000e0000 */
[----:B------:R-:W-:Y:S01]  /*adc0*/  FMUL.FTZ R157, R157, UR7 ;  /* 0x000000079d9d7c20 */ /* 0x000fe20008410000 */
[----:B------:R-:W-:Y:S01]  /*add0*/  UIADD3 UR5, UR5, 0x400, URZ ;  /* 0x0000040005057890 */ /* 0x000fe2000fffe03f */
[----:B0-2---:R-:W-:Y:S01]  /*ade0*/  FMUL.FTZ R0, R154, UR7 ;  /* 0x000000079a007c20 */ /* 0x005fe20008410000 */
[----:B------:R-:W-:Y:S01]  /*adf0*/  ULDC UR18, c[0x0][0x2f0] ;  /* 0x0000bc0000127ab9 */ /* 0x000fe20000000800 */
[----:B------:R-:W-:Y:S01]  /*ae00*/  FMUL.FTZ R3, R158, UR7 ;  /* 0x000000079e037c20 */ /* 0x000fe20008410000 */
[----:B------:R-:W-:Y:S01]  /*ae10*/  USHF.R.U32.HI UR5, URZ, 0x4, UR5 ;  /* 0x000000043f057899 */ /* 0x000fe20008011605 */
[----:B------:R-:W-:Y:S01]  /*ae20*/  FMUL.FTZ R154, R163, UR7 ;  /* 0x00000007a39a7c20 */ /* 0x000fe20008410000 */
[----:B------:R-:W-:Y:S01]  /*ae30*/  R2UR UR15, R21 ;  /* 0x00000000150f72ca */ /* 0x000fe200000e0000 */
[----:B------:R-:W-:Y:S01]  /*ae40*/  FMUL.FTZ R161, R161, UR7 ;  /* 0x00000007a1a17c20 */ /* 0x000fe20008410000 */
[----:B------:R-:W-:Y:S01]  /*ae50*/  ULOP3.LUT UR5, UR5, 0x3fff, URZ, 0xc0, !UPT ;  /* 0x00003fff05057892 */ /* 0x000fe2000f8ec03f */
[----:B------:R-:W-:Y:S01]  /*ae60*/  FMUL.FTZ R164, R164, UR7 ;  /* 0x00000007a4a47c20 */ /* 0x000fe20008410000 */
[----:B------:R-:W-:Y:S01]  /*ae70*/  FMUL.FTZ R165, R165, UR7 ;  /* 0x00000007a5a57c20 */ /* 0x000fe20008410000 */
[----:B------:R-:W-:Y:S01]  /*ae80*/  FMUL.FTZ R158, R171, UR7 ;  /* 0x00000007ab9e7c20 */ /* 0x000fe20008410000 */
[----:B------:R-:W-:Y:S01]  /*ae90*/  ULOP3.LUT UR5, UR5, 0x2000000, URZ, 0xfc, !UPT ;  /* 0x0200000005057892 */ /* 0x000fe2000f8efc3f */
[----:B------:R-:W-:Y:S01]  /*aea0*/  FMUL.FTZ R163, R178, UR7 ;  /* 0x00000007b2a37c20 */ /* 0x000fe20008410000 */
[----:B------:R-:W-:Y:S01]  /*aeb0*/  FMUL.FTZ R181, R181, UR7 ;  /* 0x00000007b5b57c20 */ /* 0x000fe20008410000 */
[----:B------:R-:W-:Y:S01]  /*aec0*/  FMUL.FTZ R177, R177, UR7 ;  /* 0x00000007b1b17c20 */ /* 0x000fe20008410000 */
[----:B------:R-:W-:Y:S01]  /*aed0*/  ULEA UR5, UR60, UR5, 0xb ;  /* 0x000000053c057291 */ /* 0x000fe2000f8e583f */
[----:B------:R-:W-:Y:S01]  /*aee0*/  FMUL.FTZ R182, R182, UR7 ;  /* 0x00000007b6b67c20 */ /* 0x000fe20008410000 */
[----:B------:R-:W0:Y:S01]  /*aef0*/  MUFU.TANH R4, R4 ;  /* 0x0000000400047308 */ /* 0x000e220000002400 */
[----:B------:R-:W-:Y:S01]  /*af00*/  ULDC UR19, c[0x0][0x288] ;  /* 0x0000a20000137ab9 */ /* 0x000fe20000000800 */
[----:B------:R-:W-:-:S03]  /*af10*/  FMUL.FTZ R180, R180, UR7 ;  /* 0x00000007b4b47c20 */ /* 0x000fc60008410000 */
[----:B------:R-:W-:Y:S02]  /*af20*/  UMOV UR10, UR5 ;  /* 0x00000005000a7c82 */ /* 0x000fe40008000000 */
[----:B------:R-:W-:Y:S01]  /*af30*/  HGMMA.64x256x16.F32 R24, R196, gdesc[UR8].tnspB, R24, gsb0 ;  /* 0x43e00008c4187df0 */ /* 0x000fe20008000818 */
[----:B------:R-:W-:Y:S01]  /*af40*/  UIADD3 UR10, UR5, 0x80, URZ ;  /* 0x00000080050a7890 */ /* 0x000fe2000fffe03f */
[----:B------:R-:W1:Y:S01]  /*af50*/  MUFU.TANH R0, R0 ;  /* 0x0000000000007308 */ /* 0x000e620000002400 */
[----:B------:R-:W-:-:S07]  /*af60*/  UMOV UR11, 0x40000040 ;  /* 0x40000040000b7882 */ /* 0x000fce0000000000 */
        /* <DEDUP_REMOVED lines=18> */
[----:B------:R-:W-:Y:S01]  /*b090*/  WARPGROUP.ARRIVE ;  /* 0x00000000000079c5 */ /* 0x000fe20000000000 */
[----:B------:R-:W-:Y:S01]  /*b0a0*/  IMAD.U32 R195, RZ, RZ, UR18 ;  /* 0x00000012ffc37e24 */ /* 0x000fe2000f8e00ff */
[----:B------:R-:W-:Y:S01]  /*b0b0*/  ULDC UR18, c[0x0][0x9e0] ;  /* 0x0002780000127ab9 */ /* 0x000fe20000000800 */
[----:B------:R-:W0:-:S15]  /*b0c0*/  MUFU.TANH R192, R180 ;  /* 0x000000b400c07308 */ /* 0x000e1e0000002400 */
[----:B------:R-:W-:-:S05]  /*b0d0*/  NOP ;  /* 0x0000000000007918 */ /* 0x000fca0000000000 */
[----:B------:R-:W-:Y:S01]  /*b0e0*/  HGMMA.64x256x16.F32 R24, R188, gdesc[UR8].tnspB, R24, gsb0 ;  /* 0x43e00008bc187df0 */ /* 0x000fe20008000818 */
[----:B------:R-:W-:Y:S01]  /*b0f0*/  UIADD3 UR10, UR5, 0x180, URZ ;  /* 0x00000180050a7890 */ /* 0x000fe2000fffe03f */
[----:B------:R-:W-:Y:S02]  /*b100*/  UMOV UR11, 0x40000040 ;  /* 0x40000040000b7882 */ /* 0x000fe40000000000 */
[----:B------:R-:W-:Y:S02]  /*b110*/  @UP0 ULDC UR5, c[0x0][0x44c] ;  /* 0x0001130000050ab9 */ /* 0x000fe40000000800 */
[----:B------:R-:W-:Y:S01]  /*b120*/  @P0 IMAD.HI.U32 R166, R19, UR5, RZ ;  /* 0x0000000513a60c27 */ /* 0x000fe2000f8e00ff */
[----:B------:R-:W-:-:S04]  /*b130*/  @UP0 ULDC UR5, c[0x0][0x450] ;  /* 0x0001140000050ab9 */ /* 0x000fc80000000800 */
[----:B------:R-:W-:Y:S02]  /*b140*/  @P0 SHF.R.U32.HI R174, RZ, UR5, R166 ;  /* 0x00000005ffae0c19 */ /* 0x000fe400080116a6 */
[----:B------:R-:W-:-:S05]  /*b150*/  MOV R166, UR61 ;  /* 0x0000003d00a67c02 */ /* 0x000fca0008000f00 */
[----:B------:R-:W-:Y:S01]  /*b160*/  @!P5 VIADD R166, R166, 0x30840 ;  /* 0x00030840a6a6d836 */ /* 0x000fe20000000000 */
[----:B------:R-:W-:Y:S02]  /*b170*/  WARPGROUP.DEPBAR.LE gsb0, 0x0 ;  /* 0x00008000000079c5 */ /* 0x000fe40000010000 */
[----:B------:R-:W-:Y:S01]  /*b180*/  WARPGROUP.ARRIVE ;  /* 0x00000000000079c5 */ /* 0x000fe20000000000 */
[----:B------:R-:W-:Y:S01]  /*b190*/  FMUL.FTZ R189, R156, UR7 ;  /* 0x000000079cbd7c20 */ /* 0x000fe20008410000 */
[----:B------:R5:W0:Y:S01]  /*b1a0*/  MUFU.TANH R190, R176 ;  /* 0x000000b000be7308 */ /* 0x000a220000002400 */
[----:B------:R-:W-:Y:S01]  /*b1b0*/  FMUL.FTZ R156, R167, UR7 ;  /* 0x00000007a79c7c20 */ /* 0x000fe20008410000 */
[----:B------:R-:W-:Y:S01]  /*b1c0*/  @!P5 PRMT R167, RZ, 0x654, R166 ;  /* 0x00000654ffa7d816 */ /* 0x000fe200000000a6 */
[----:B------:R-:W-:Y:S02]  /*b1d0*/  FMUL.FTZ R188, R153, UR7 ;  /* 0x0000000799bc7c20 */ /* 0x000fe40008410000 */
[----:B------:R-:W-:Y:S01]  /*b1e0*/  HGMMA.64x256x16.F32 R24, R184, gdesc[UR8].tnspB, R24, gsb0 ;  /* 0x43e00008b8187df0 */ /* 0x000fe20008000818 */
[----:B------:R-:W-:Y:S01]  /*b1f0*/  USHF.L.U32 UR10, UR6, 0x6, URZ ;  /* 0x00000006060a7899 */ /* 0x000fe2000800063f */
[----:B------:R-:W-:Y:S01]  /*b200*/  FMUL.FTZ R153, R162, UR7 ;  /* 0x00000007a2997c20 */ /* 0x000fe20008410000 */
[----:B------:R-:W-:Y:S01]  /*b210*/  FMUL.FTZ R162, R179, UR7 ;  /* 0x00000007b3a27c20 */ /* 0x000fe20008410000 */
[----:B------:R-:W0:Y:S01]  /*b220*/  MUFU.TANH R189, R189 ;  /* 0x000000bd00bd7308 */ /* 0x000e220000002400 */
[----:B------:R-:W-:Y:S01]  /*b230*/  UIADD3 UR5, -UR10, 0x1, URZ ;  /* 0x000000010a057890 */ /* 0x000fe2000fffe13f */
[----:B-----5:R-:W5:Y:S06]  /*b240*/  SHFL.IDX PT, R176, R174, RZ, 0x1c1f ;  /* 0x001c1fffaeb07589 */ /* 0x020f6c00000e0000 */
[----:B------:R-:W0:Y:S08]  /*b250*/  MUFU.TANH R188, R188 ;  /* 0x000000bc00bc7308 */ /* 0x000e300000002400 */
[----:B------:R-:W0:Y:S08]  /*b260*/  MUFU.TANH R153, R153 ;  /* 0x0000009900997308 */ /* 0x000e300000002400 */
[----:B------:R-:W0:Y:S08]  /*b270*/  MUFU.TANH R156, R156 ;  /* 0x0000009c009c7308 */ /* 0x000e300000002400 */
[----:B------:R-:W0:Y:S08]  /*b280*/  MUFU.TANH R191, R177 ;  /* 0x000000b100bf7308 */ /* 0x000e300000002400 */
[----:B------:R-:W0:Y:S08]  /*b290*/  MUFU.TANH R162, R162 ;  /* 0x000000a200a27308 */ /* 0x000e300000002400 */
[----:B------:R-:W0:Y:S01]  /*b2a0*/  MUFU.TANH R166, R182 ;  /* 0x000000b600a67308 */ /* 0x000e220000002400 */
[----:B------:R-:W-:-:S02]  /*b2b0*/  WARPGROUP.DEPBAR.LE gsb0, 0x0 ;  /* 0x00008000000079c5 */ /* 0x000fc40000010000 */
[----:B------:R-:W-:Y:S01]  /*b2c0*/  FMUL.FTZ R186, R168, UR7 ;  /* 0x00000007a8ba7c20 */ /* 0x000fe20008410000 */
[----:B------:R-:W-:-:S04]  /*b2d0*/  IMAD.U32 R168, RZ, RZ, UR5 ;  /* 0x00000005ffa87e24 */ /* 0x000fc8000f8e00ff */
[----:B------:R1:W0:Y:S01]  /*b2e0*/  MUFU.TANH R184, R157 ;  /* 0x0000009d00b87308 */ /* 0x0002220000002400 */
[----:B------:R-:W-:Y:S01]  /*b2f0*/  FMUL.FTZ R185, R160, UR7 ;  /* 0x00000007a0b97c20 */ /* 0x000fe20008410000 */
[----:B------:R2:W-:Y:S01]  /*b300*/  @!P5 SYNCS.ARRIVE.TRANS64.RED.A1T0 RZ, [R167+URZ], RZ ;  /* 0x000000ffa7ffd9a7 */ /* 0x0005e2000810043f */
[----:B------:R-:W-:Y:S01]  /*b310*/  FMUL.FTZ R187, R169, UR7 ;  /* 0x00000007a9bb7c20 */ /* 0x000fe20008410000 */
[----:B------:R-:W-:Y:S01]  /*b320*/  FMUL.FTZ R160, R175, UR7 ;  /* 0x00000007afa07c20 */ /* 0x000fe20008410000 */
[----:B------:R-:W-:-:S03]  /*b330*/  IMAD R168, R5, -0x2, R168 ;  /* 0xfffffffe05a87824 */ /* 0x000fc600078e02a8 */
[----:B------:R-:W0:Y:S01]  /*b340*/  MUFU.TANH R185, R185 ;  /* 0x000000b900b97308 */ /* 0x000e220000002400 */
[----:B-1----:R-:W-:Y:S01]  /*b350*/  FMUL.FTZ R157, R170, UR7 ;  /* 0x00000007aa9d7c20 */ /* 0x002fe20008410000 */
[----:B------:R-:W-:Y:S01]  /*b360*/  FMUL.FTZ R170, R172, UR7 ;  /* 0x00000007acaa7c20 */ /* 0x000fe20008410000 */
[----:B------:R-:W-:Y:S01]  /*b370*/  FMUL.FTZ R172, R173, UR7 ;  /* 0x00000007adac7c20 */ /* 0x000fe20008410000 */
[----:B--2---:R-:W-:Y:S01]  /*b380*/  FMUL.FTZ R167, R183, UR7 ;  /* 0x00000007b7a77c20 */ /* 0x004fe20008410000 */
[----:B------:R-:W-:-:S03]  /*b390*/  IMAD R168, R195, UR22, R168 ;  /* 0x00000016c3a87c24 */ /* 0x000fc6000f8e02a8 */
[----:B------:R-:W1:Y:S01]  /*b3a0*/  MUFU.TANH R186, R186 ;  /* 0x000000ba00ba7308 */ /* 0x000e620000002400 */
[----:B------:R-:W-:-:S04]  /*b3b0*/  VIADD R168, R168, -UR19 ;  /* 0x80000013a8a87c36 */ /* 0x000fc80008000000 */
[C---:B------:R-:W-:Y:S01]  /*b3c0*/  VIADD R183, R168.reuse, UR18 ;  /* 0x00000012a8b77c36 */ /* 0x040fe20008000000 */
[----:B------:R-:W-:Y:S02]  /*b3d0*/  IADD3 R193, R168, UR15, RZ ;  /* 0x0000000fa8c17c10 */ /* 0x000fe4000fffe0ff */
[----:B------:R-:W2:Y:S01]  /*b3e0*/  MUFU.TANH R187, R187 ;  /* 0x000000bb00bb7308 */ /* 0x000ea20000002400 */
[--C-:B-----5:R-:W-:Y:S02]  /*b3f0*/  IMAD.IADD R179, R183, 0x1, R176.reuse ;  /* 0x00000001b7b37824 */ /* 0x120fe400078e02b0 */
[----:B------:R-:W-:-:S05]  /*b400*/  IMAD.IADD R180, R193, 0x1, R176 ;  /* 0x00000001c1b47824 */ /* 0x000fca00078e02b0 */
[----:B------:R-:W0:Y:S08]  /*b410*/  MUFU.TANH R157, R157 ;  /* 0x0000009d009d7308 */ /* 0x000e300000002400 */
[----:B------:R-:W0:Y:S08]  /*b420*/  MUFU.TANH R170, R170 ;  /* 0x000000aa00aa7308 */ /* 0x000e300000002400 */
[----:B------:R-:W0:Y:S08]  /*b430*/  MUFU.TANH R172, R172 ;  /* 0x000000ac00ac7308 */ /* 0x000e300000002400 */
[----:B------:R-:W0:Y:S08]  /*b440*/  MUFU.TANH R160, R160 ;  /* 0x000000a000a07308 */ /* 0x000e300000002400 */
[----:B------:R-:W0:Y:S01]  /*b450*/  MUFU.TANH R167, R167 ;  /* 0x000000a700a77308 */ /* 0x000e220000002400 */
[----:B-1234-:R-:W-:Y:S05]  /*b460*/  @!P6 BRA `(.L_x_1031) ;  /* 0x00000000006ce947 */ /* 0x01efea0003800000 */
[----:B------:R-:W-:Y:S01]  /*b470*/  R2UR UR11, R17 ;  /* 0x00000000110b72ca */ /* 0x000fe200000e0000 */
[----:B------:R-:W-:Y:S01]  /*b480*/  ULDC UR5, c[0x0][0x288] ;  /* 0x0000a20000057ab9 */ /* 0x000fe20000000800 */
[----:B------:R-:W-:Y:S11]  /*b490*/  BSSY B0, `(.L_x_1032) ;  /* 0x0000014000007945 */ /* 0x000ff60003800000 */
[----:B------:R-:W-:-:S04]  /*b4a0*/  IMAD R168, R195, UR11, R176 ;  /* 0x0000000bc3a87c24 */ /* 0x000fc8000f8e02b0 */
[----:B------:R-:W-:-:S05]  /*b4b0*/  VIADD R171, R168, -UR5 ;  /* 0x80000005a8ab7c36 */ /* 0x000fca0008000000 */
[----:B------:R-:W-:-:S13]  /*b4c0*/  ISETP.GT.AND P0, PT, R171, -0x1, PT ;  /* 0xffffffffab00780c */ /* 0x000fda0003f04270 */
[----:B------:R-:W-:Y:S05]  /*b4d0*/  @P0 BRA `(.L_x_1033) ;  /* 0x0000000000240947 */ /* 0x000fea0003800000 */
[----:B------:R-:W-:Y:S01]  /*b4e0*/  ULDC UR5, c[0x0][0x9e4] ;  /* 0x0002790000057ab9 */ /* 0x000fe20000000800 */
[----:B------:R-:W-:Y:S01]  /*b4f0*/  LOP3.LUT R171, RZ, R171, RZ, 0x33, !PT ;  /* 0x000000abffab7212 */ /* 0x000fe200078e33ff */
[----:B------:R-:W-:-:S05]  /*b500*/  IMAD.U32 R176, RZ, RZ, UR5 ;  /* 0x00000005ffb07e24 */ /* 0x000fca000f8e00ff */
[----:B------:R-:W-:-:S13]  /*b510*/  ISETP.NE.AND P0, PT, R176, 0x1, PT ;  /* 0x00000001b000780c */ /* 0x000fda0003f05270 */
[----:B------:R-:W1:Y:S02]  /*b520*/  @P0 LDC.64 R168, c[0x0][0x9e8] ;  /* 0x00027a00ffa80b82 */ /* 0x000e640000000a00 */
[----:B-1----:R-:W-:-:S05]  /*b530*/  @P0 IMAD.HI.U32 R168, R171, R168, RZ ;  /* 0x000000a8aba80227 */ /* 0x002fca00078e00ff */
[----:B------:R-:W-:-:S04]  /*b540*/  @P0 SHF.R.U32.HI R171, RZ, R169, R168 ;  /* 0x000000a9ffab0219 */ /* 0x000fc800000116a8 */
[----:B------:R-:W-:Y:S01]  /*b550*/  LOP3.LUT R171, RZ, R171, RZ, 0x33, !PT ;  /* 0x000000abffab7212 */ /* 0x000fe200078e33ff */
[----:B------:R-:W-:Y:S06]  /*b560*/  BRA `(.L_x_1034) ;  /* 0x0000000000187947 */ /* 0x000fec0003800000 */
.L_x_1033:
[----:B------:R-:W-:Y:S02]  /*b570*/  ULDC UR5, c[0x0][0x9e4] ;  /* 0x0002790000057ab9 */ /* 0x000fe40000000800 */
[----:B------:R-:W-:-:S05]  /*b580*/  IMAD.U32 R176, RZ, RZ, UR5 ;  /* 0x00000005ffb07e24 */ /* 0x000fca000f8e00ff */
[----:B------:R-:W-:-:S13]  /*b590*/  ISETP.NE.AND P0, PT, R176, 0x1, PT ;  /* 0x00000001b000780c */ /* 0x000fda0003f05270 */
[----:B------:R-:W1:Y:S02]  /*b5a0*/  @P0 LDC.64 R168, c[0x0][0x9e8] ;  /* 0x00027a00ffa80b82 */ /* 0x000e640000000a00 */
[----:B-1----:R-:W-:-:S05]  /*b5b0*/  @P0 IMAD.HI.U32 R168, R171, R168, RZ ;  /* 0x000000a8aba80227 */ /* 0x002fca00078e00ff */
[----:B------:R-:W-:-:S07]  /*b5c0*/  @P0 SHF.R.U32.HI R171, RZ, R169, R168 ;  /* 0x000000a9ffab0219 */ /* 0x000fce00000116a8 */
.L_x_1034:
[----:B------:R-:W-:Y:S05]  /*b5d0*/  BSYNC B0 ;  /* 0x0000000000007941 */ /* 0x000fea0003800000 */
.L_x_1032:
[----:B------:R-:W-:-:S04]  /*b5e0*/  IMAD R168, R171, R176, -UR10 ;  /* 0x8000000aaba87e24 */ /* 0x000fc8000f8e02b0 */
[----:B------:R-:W-:-:S05]  /*b5f0*/  IMAD R168, R5, -0x2, R168 ;  /* 0xfffffffe05a87824 */ /* 0x000fca00078e02a8 */
[----:B------:R-:W-:Y:S02]  /*b600*/  VIADDMNMX R179, R168, R176, R179, PT ;  /* 0x000000b0a8b37246 */ /* 0x000fe400038001b3 */
[----:B------:R-:W-:-:S07]  /*b610*/  VIMNMX R180, R180, R168, !PT ;  /* 0x000000a8b4b47248 */ /* 0x000fce0007fe0100 */
.L_x_1031:
[----:B------:R-:W-:-:S06]  /*b620*/  UISETP.GT.AND UP1, UPT, UR6, -0x1, UPT ;  /* 0xffffffff0600788c */ /* 0x000fcc000bf24270 */
[----:B------:R-:W-:-:S04]  /*b630*/  PLOP3.LUT P0, PT, PT, PT, UP1, 0x80, 0x0 ;  /* 0x000000000000781c */ /* 0x000fc80003f0f018 */
[C---:B------:R-:W-:Y:S02]  /*b640*/  ISETP.GT.AND P1, PT, R180.reuse, RZ, P0 ;  /* 0x000000ffb400720c */ /* 0x040fe40000724270 */
[C---:B------:R-:W-:Y:S02]  /*b650*/  ISETP.GT.AND P3, PT, R180.reuse, 0x1, P0 ;  /* 0x00000001b400780c */ /* 0x040fe40000764270 */
[C---:B------:R-:W-:Y:S02]  /*b660*/  ISETP.LT.OR P2, PT, R179.reuse, 0x1, P1 ;  /* 0x00000001b300780c */ /* 0x040fe40000f41670 */
[----:B------:R-:W-:Y:S02]  /*b670*/  ISETP.GT.AND P1, PT, R180, 0x8, P0 ;  /* 0x00000008b400780c */ /* 0x000fe40000724270 */
        /* <DEDUP_REMOVED lines=8> */
[----:B------:R-:W-:Y:S02]  /*b700*/  FSEL R184, R184, -INF , !P2 ;  /* 0xff800000b8b87808 */ /* 0x000fe40005000000 */
[----:B------:R-:W-:-:S02]  /*b710*/  ISETP.GT.AND P3, PT, R180, 0x10, P0 ;  /* 0x00000010b400780c */ /* 0x000fc40000764270 */
        /* <DEDUP_REMOVED lines=10> */
[----:B------:R-:W-:Y:S02]  /*b7c0*/  ISETP.GT.AND P2, PT, R180, 0x21, P0 ;  /* 0x00000021b400780c */ /* 0x000fe40000744270 */
        /* <DEDUP_REMOVED lines=21> */
[----:B------:R-:W-:Y:S02]  /*b920*/  ISETP.LT.OR P2, PT, R179, 0x3a, P2 ;  /* 0x0000003ab300780c */ /* 0x000fe40001741670 */
[----:B------:R-:W-:Y:S02]  /*b930*/  IADD3 R179, R183, R4, RZ ;  /* 0x00000004b7b37210 */ /* 0x000fe40007ffe0ff */
[----:B------:R-:W-:Y:S02]  /*b940*/  FSEL R174, R191, -INF , !P3 ;  /* 0xff800000bfae7808 */ /* 0x000fe40005800000 */
[----:B------:R-:W-:Y:S02]  /*b950*/  FSEL R170, R192, -INF , !P1 ;  /* 0xff800000c0aa7808 */ /* 0x000fe40004800000 */
[----:B------:R-:W-:Y:S01]  /*b960*/  FSEL R161, R181, -INF , !P2 ;  /* 0xff800000b5a17808 */ /* 0x000fe20005000000 */
[----:B------:R-:W-:Y:S06]  /*b970*/  @!P6 BRA `(.L_x_1035) ;  /* 0x00000000006ce947 */ /* 0x000fec0003800000 */
        /* <DEDUP_REMOVED lines=11> */
[----:B------:R-:W0:Y:S02]  /*ba30*/  @P1 LDC.64 R164, c[0x0][0x9e8] ;  /* 0x00027a00ffa41b82 */ /* 0x000e240000000a00 */
[----:B0-----:R-:W-:-:S05]  /*ba40*/  @P1 IMAD.HI.U32 R164, R181, R164, RZ ;  /* 0x000000a4b5a41227 */ /* 0x001fca00078e00ff */
[----:B------:R-:W-:-:S04]  /*ba50*/  @P1 SHF.R.U32.HI R181, RZ, R165, R164 ;  /* 0x000000a5ffb51219 */ /* 0x000fc800000116a4 */
[----:B------:R-:W-:Y:S01]  /*ba60*/  LOP3.LUT R181, RZ, R181, RZ, 0x33, !PT ;  /* 0x000000b5ffb57212 */ /* 0x000fe200078e33ff */
[----:B------:R-:W-:Y:S06]  /*ba70*/  BRA `(.L_x_1038) ;  /* 0x0000000000187947 */ /* 0x000fec0003800000 */
.L_x_1037:
[----:B------:R-:W-:Y:S02]  /*ba80*/  ULDC UR5, c[0x0][0x9e4] ;  /* 0x0002790000057ab9 */ /* 0x000fe40000000800 */
[----:B------:R-:W-:-:S05]  /*ba90*/  IMAD.U32 R182, RZ, RZ, UR5 ;  /* 0x00000005ffb67e24 */ /* 0x000fca000f8e00ff */
[----:B------:R-:W-:-:S13]  /*baa0*/  ISETP.NE.AND P1, PT, R182, 0x1, PT ;  /* 0x00000001b600780c */ /* 0x000fda0003f25270 */
[----:B------:R-:W0:Y:S02]  /*bab0*/  @P1 LDC.64 R164, c[0x0][0x9e8] ;  /* 0x00027a00ffa41b82 */ /* 0x000e240000000a00 */
[----:B0-----:R-:W-:-:S05]  /*bac0*/  @P1 IMAD.HI.U32 R164, R181, R164, RZ ;  /* 0x000000a4b5a41227 */ /* 0x001fca00078e00ff */
[----:B------:R-:W-:-:S07]  /*bad0*/  @P1 SHF.R.U32.HI R181, RZ, R165, R164 ;  /* 0x000000a5ffb51219 */ /* 0x000fce00000116a4 */
.L_x_1038:
[----:B------:R-:W-:Y:S05]  /*bae0*/  BSYNC B0 ;  /* 0x0000000000007941 */ /* 0x000fea0003800000 */
.L_x_1036:
[----:B------:R-:W-:-:S04]  /*baf0*/  IMAD R4, R181, R182, -UR10 ;  /* 0x8000000ab5047e24 */ /* 0x000fc8000f8e02b6 */
[----:B------:R-:W-:-:S05]  /*bb00*/  IMAD R4, R5, -0x2, R4 ;  /* 0xfffffffe05047824 */ /* 0x000fca00078e0204 */
[----:B------:R-:W-:Y:S02]  /*bb10*/  VIADDMNMX R179, R4, R182, R179, PT ;  /* 0x000000b604b37246 */ /* 0x000fe400038001b3 */
[----:B------:R-:W-:-:S07]  /*bb20*/  VIMNMX R180, R180, R4, !PT ;  /* 0x00000004b4b47248 */ /* 0x000fce0007fe0100 */
.L_x_1035:
        /* <DEDUP_REMOVED lines=9> */
[C---:B------:R-:W-:Y:S02]  /*bbc0*/  ISETP.GT.AND P1, PT, R180.reuse, RZ, P0 ;  /* 0x000000ffb400720c */ /* 0x040fe40000724270 */
[----:B------:R-:W-:Y:S02]  /*bbd0*/  FMNMX.FTZ R4, R185, R4, !PT ;  /* 0x00000004b9047209 */ /* 0x000fe40007810000 */
[----:B------:R-:W-:Y:S02]  /*bbe0*/  ISETP.GT.AND P2, PT, R180, 0x8, P0 ;  /* 0x00000008b400780c */ /* 0x000fe40000744270 */
[----:B------:R-:W-:Y:S02]  /*bbf0*/  FMNMX.FTZ R165, R171, R4, !PT ;  /* 0x00000004aba57209 */ /* 0x000fe40007810000 */
[----:B------:R-:W-:-:S02]  /*bc00*/  ISETP.LT.OR P1, PT, R179, 0x1, P1 ;  /* 0x00000001b300780c */ /* 0x000fc40000f21670 */
[----:B------:R-:W-:Y:S02]  /*bc10*/  FMNMX.FTZ R4, R168, R165, !PT ;  /* 0x000000a5a8047209 */ /* 0x000fe40007810000 */
[----:B------:R-:W-:Y:S02]  /*bc20*/  ISETP.LT.OR P2, PT, R179, 0x9, P2 ;  /* 0x00000009b300780c */ /* 0x000fe40001741670 */
[----:B------:R-:W-:Y:S02]  /*bc30*/  FMNMX.FTZ R4, R177, R4, !PT ;  /* 0x00000004b1047209 */ /* 0x000fe40007810000 */
[----:B------:R-:W-:Y:S02]  /*bc40*/  ISETP.GT.AND P3, PT, R180, 0x9, P0 ;  /* 0x00000009b400780c */ /* 0x000fe40000764270 */
[----:B------:R-:W-:Y:S02]  /*bc50*/  FMNMX.FTZ R165, R173, R4, !PT ;  /* 0x00000004ada57209 */ /* 0x000fe40007810000 */
[----:B------:R-:W-:-:S02]  /*bc60*/  FSEL R2, R3, -INF , !P2 ;  /* 0xff80000003027808 */ /* 0x000fc40005000000 */
        /* <DEDUP_REMOVED lines=13> */
[C---:B------:R-:W-:Y:S02]  /*bd40*/  ISETP.LT.OR P3, PT, R179.reuse, 0x12, P3 ;  /* 0x00000012b300780c */ /* 0x040fe40001f61670 */
[----:B------:R-:W-:Y:S01]  /*bd50*/  ISETP.GT.AND P2, PT, R180, 0x19, P0 ;  /* 0x00000019b400780c */ /* 0x000fe20000744270 */
[----:B------:R-:W0:Y:S01]  /*bd60*/  SHFL.BFLY PT, R4, R165, 0x2, 0x1f ;  /* 0x0c401f00a5047f89 */ /* 0x000e2200000e0000 */
[----:B------:R-:W-:Y:S02]  /*bd70*/  FSEL R154, R154, -INF , !P3 ;  /* 0xff8000009a9a7808 */ /* 0x000fe40005800000 */
[----:B------:R-:W-:Y:S02]  /*bd80*/  ISETP.GT.AND P3, PT, R180, 0x20, P0 ;  /* 0x00000020b400780c */ /* 0x000fe40000764270 */
[----:B------:R-:W-:-:S02]  /*bd90*/  ISETP.LT.OR P2, PT, R179, 0x1a, P2 ;  /* 0x0000001ab300780c */ /* 0x000fc40001741670 */
[----:B------:R-:W-:Y:S02]  /*bda0*/  ISETP.LT.OR P3, PT, R179, 0x21, P3 ;  /* 0x00000021b300780c */ /* 0x000fe40001f61670 */
[----:B------:R-:W-:Y:S02]  /*bdb0*/  FSEL R156, R156, -INF , !P2 ;  /* 0xff8000009c9c7808 */ /* 0x000fe40005000000 */
[----:B------:R-:W-:Y:S02]  /*bdc0*/  ISETP.GT.AND P2, PT, R180, 0x28, P0 ;  /* 0x00000028b400780c */ /* 0x000fe40000744270 */
[----:B------:R-:W-:Y:S02]  /*bdd0*/  FSEL R157, R157, -INF , !P3 ;  /* 0xff8000009d9d7808 */ /* 0x000fe40005800000 */
[----:B------:R-:W-:Y:S02]  /*bde0*/  ISETP.LT.OR P2, PT, R179, 0x29, P2 ;  /* 0x00000029b300780c */ /* 0x000fe40001741670 */
[----:B------:R-:W-:-:S02]  /*bdf0*/  R2UR UR10, R22 ;  /* 0x00000000160a72ca */ /* 0x000fc400000e0000 */
[----:B------:R-:W-:Y:S02]  /*be00*/  FSEL R159, R159, -INF , !P2 ;  /* 0xff8000009f9f7808 */ /* 0x000fe40005000000 */
[----:B------:R-:W-:Y:S02]  /*be10*/  ISETP.GT.AND P2, PT, R180, 0x30, P0 ;  /* 0x00000030b400780c */ /* 0x000fe40000744270 */
[----:B0-----:R-:W-:Y:S02]  /*be20*/  FMNMX.FTZ R181, R165, R4, !PT ;  /* 0x00000004a5b57209 */ /* 0x001fe40007810000 */
[----:B------:R-:W-:Y:S02]  /*be30*/  FSEL R165, R0, -INF , !P1 ;  /* 0xff80000000a57808 */ /* 0x000fe40004800000 */
[----:B------:R-:W-:Y:S01]  /*be40*/  ISETP.GT.AND P1, PT, R180, 0x18, P0 ;  /* 0x00000018b400780c */ /* 0x000fe20000724270 */
[----:B------:R-:W0:Y:S01]  /*be50*/  SHFL.BFLY PT, R4, R181, 0x1, 0x1f ;  /* 0x0c201f00b5047f89 */ /* 0x000e2200000e0000 */
[----:B------:R-:W-:Y:S01]  /*be60*/  FMNMX.FTZ R3, R165, R200, !PT ;  /* 0x000000c8a5037209 */ /* 0x000fe20007810000 */
[----:B------:R-:W-:Y:S01]  /*be70*/  UISETP.GT.AND UP1, UPT, UR6, UR10, UPT ;  /* 0x0000000a0600728c */ /* 0x000fe2000bf24270 */
[----:B------:R-:W-:Y:S01]  /*be80*/  ISETP.LT.OR P1, PT, R179, 0x19, P1 ;  /* 0x00000019b300780c */ /* 0x000fe20000f21670 */
[----:B------:R-:W-:Y:S01]  /*be90*/  UIADD3 UR6, UR6, -0x1, URZ ;  /* 0xffffffff06067890 */ /* 0x000fe2000fffe03f */
[----:B------:R-:W-:-:S02]  /*bea0*/  FMNMX.FTZ R3, R164, R3, !PT ;  /* 0x00000003a4037209 */ /* 0x000fc40007810000 */
[----:B------:R-:W-:Y:S02]  /*beb0*/  FSEL R155, R155, -INF , !P1 ;  /* 0xff8000009b9b7808 */ /* 0x000fe40004800000 */
[----:B------:R-:W-:Y:S02]  /*bec0*/  FMNMX.FTZ R3, R2, R3, !PT ;  /* 0x0000000302037209 */ /* 0x000fe40007810000 */
[----:B------:R-:W-:Y:S02]  /*bed0*/  ISETP.GT.AND P1, PT, R180, 0x21, P0 ;  /* 0x00000021b400780c */ /* 0x000fe40000724270 */
[----:B------:R-:W-:Y:S02]  /*bee0*/  FMNMX.FTZ R0, R152, R3, !PT ;  /* 0x0000000398007209 */ /* 0x000fe40007810000 */
[----:B------:R-:W-:Y:S02]  /*bef0*/  ISETP.LT.OR P1, PT, R179, 0x22, P1 ;  /* 0x00000022b300780c */ /* 0x000fe40000f21670 */
[----:B------:R-:W-:-:S02]  /*bf00*/  FMNMX.FTZ R3, R153, R0, !PT ;  /* 0x0000000099037209 */ /* 0x000fc40007810000 */
[----:B------:R-:W-:Y:S02]  /*bf10*/  FSEL R158, R158, -INF , !P1 ;  /* 0xff8000009e9e7808 */ /* 0x000fe40004800000 */
[----:B------:R-:W-:Y:S02]  /*bf20*/  FMNMX.FTZ R0, R154, R3, !PT ;  /* 0x000000039a007209 */ /* 0x000fe40007810000 */
[----:B------:R-:W-:Y:S02]  /*bf30*/  ISETP.GT.AND P1, PT, R180, 0x29, P0 ;  /* 0x00000029b400780c */ /* 0x000fe40000724270 */
[----:B------:R-:W-:Y:S02]  /*bf40*/  FMNMX.FTZ R3, R155, R0, !PT ;  /* 0x000000009b037209 */ /* 0x000fe40007810000 */
[----:B------:R-:W-:Y:S02]  /*bf50*/  ISETP.LT.OR P1, PT, R179, 0x2a, P1 ;  /* 0x0000002ab300780c */ /* 0x000fe40000f21670 */
[----:B------:R-:W-:-:S02]  /*bf60*/  FMNMX.FTZ R0, R156, R3, !PT ;  /* 0x000000039c007209 */ /* 0x000fc40007810000 */
[----:B------:R-:W-:Y:S02]  /*bf70*/  ISETP.LT.OR P2, PT, R179, 0x31, P2 ;  /* 0x00000031b300780c */ /* 0x000fe40001741670 */
[----:B------:R-:W-:Y:S02]  /*bf80*/  FMNMX.FTZ R3, R157, R0, !PT ;  /* 0x000000009d037209 */ /* 0x000fe40007810000 */
[----:B------:R-:W-:Y:S02]  /*bf90*/  FSEL R160, R160, -INF , !P1 ;  /* 0xff800000a0a07808 */ /* 0x000fe40004800000 */
[----:B------:R-:W-:Y:S02]  /*bfa0*/  FMNMX.FTZ R0, R158, R3, !PT ;  /* 0x000000039e007209 */ /* 0x000fe40007810000 */
[----:B0-----:R-:W-:Y:S02]  /*bfb0*/  FMNMX.FTZ R4, R181, R4, !PT ;  /* 0x00000004b5047209 */ /* 0x001fe40007810000 */
[----:B------:R-:W-:-:S02]  /*bfc0*/  ISETP.GT.AND P1, PT, R180, 0x31, P0 ;  /* 0x00000031b400780c */ /* 0x000fc40000724270 */
[----:B------:R-:W-:Y:S01]  /*bfd0*/  FMNMX.FTZ R3, R159, R0, !PT ;  /* 0x000000009f037209 */ /* 0x000fe20007810000 */
[----:B------:R-:W-:Y:S01]  /*bfe0*/  FMUL.FTZ R181, R4, UR5 ;  /* 0x0000000504b57c20 */ /* 0x000fe20008410000 */
[----:B------:R-:W-:Y:S02]  /*bff0*/  FSEL R163, R163, -INF , !P2 ;  /* 0xff800000a3a37808 */ /* 0x000fe40005000000 */
[----:B------:R-:W-:Y:S02]  /*c000*/  ISETP.GT.AND P2, PT, R180, 0x38, P0 ;  /* 0x00000038b400780c */ /* 0x000fe40000744270 */
[----:B------:R-:W-:Y:S02]  /*c010*/  ISETP.LT.OR P1, PT, R179, 0x32, P1 ;  /* 0x00000032b300780c */ /* 0x000fe40000f21670 */
[----:B------:R-:W-:Y:S02]  /*c020*/  FMNMX.FTZ R0, R160, R3, !PT ;  /* 0x00000003a0007209 */ /* 0x000fe40007810000 */
[----:B------:R-:W-:-:S02]  /*c030*/  FSETP.NEU.FTZ.AND P3, PT, R4, -INF , PT ;  /* 0xff8000000400780b */ /* 0x000fc40003f7d000 */
[----:B------:R-:W-:Y:S02]  /*c040*/  ISETP.GT.AND P0, PT, R180, 0x39, P0 ;  /* 0x00000039b400780c */ /* 0x000fe40000704270 */
[----:B------:R-:W-:Y:S02]  /*c050*/  ISETP.LT.OR P2, PT, R179, 0x39, P2 ;  /* 0x00000039b300780c */ /* 0x000fe40001741670 */
[----:B------:R-:W-:Y:S02]  /*c060*/  FSEL R162, R162, -INF , !P1 ;  /* 0xff800000a2a27808 */ /* 0x000fe40004800000 */
[----:B------:R-:W-:Y:S02]  /*c070*/  FMNMX.FTZ R3, R163, R0, !PT ;  /* 0x00000000a3037209 */ /* 0x000fe40007810000 */
[----:B------:R-:W-:Y:S02]  /*c080*/  FSEL R182, R181, RZ, P3 ;  /* 0x000000ffb5b67208 */ /* 0x000fe40001800000 */
[----:B------:R-:W-:-:S02]  /*c090*/  ISETP.LT.OR P0, PT, R179, 0x3a, P0 ;  /* 0x0000003ab300780c */ /* 0x000fc40000701670 */
[----:B------:R-:W-:Y:S01]  /*c0a0*/  FSEL R166, R166, -INF , !P2 ;  /* 0xff800000a6a67808 */ /* 0x000fe20005000000 */
[--C-:B------:R-:W-:Y:S01]  /*c0b0*/  FFMA.FTZ R181, R178, UR5, -R182.reuse ;  /* 0x00000005b2b57c23 */ /* 0x100fe200080108b6 */
[----:B------:R-:W-:Y:S01]  /*c0c0*/  FMNMX.FTZ R3, R162, R3, !PT ;  /* 0x00000003a2037209 */ /* 0x000fe20007810000 */
[--C-:B------:R-:W-:Y:S01]  /*c0d0*/  FFMA.FTZ R194, R168, UR5, -R182.reuse ;  /* 0x00000005a8c27c23 */ /* 0x100fe200080108b6 */
[----:B------:R-:W-:Y:S01]  /*c0e0*/  FSEL R178, R167, -INF , !P0 ;  /* 0xff800000a7b27808 */ /* 0x000fe20004000000 */
[--C-:B------:R-:W-:Y:S01]  /*c0f0*/  FFMA.FTZ R196, R188, UR5, -R182.reuse ;  /* 0x00000005bcc47c23 */ /* 0x100fe200080108b6 */
[----:B------:R-:W-:Y:S01]  /*c100*/  FMNMX.FTZ R3, R166, R3, !PT ;  /* 0x00000003a6037209 */ /* 0x000fe20007810000 */
[----:B------:R-:W-:Y:S01]  /*c110*/  MUFU.EX2 R181, R181 ;  /* 0x000000b500b57308 */ /* 0x000fe20000000800 */
[----:B------:R-:W-:Y:S01]  /*c120*/  FSEL R168, R4, RZ, P3 ;  /* 0x000000ff04a87208 */ /* 0x000fe20001800000 */
[--C-:B------:R-:W-:Y:S01]  /*c130*/  FFMA.FTZ R198, R189, UR5, -R182.reuse ;  /* 0x00000005bdc67c23 */ /* 0x100fe200080108b6 */
[----:B------:R-:W-:Y:S01]  /*c140*/  FMNMX.FTZ R3, R178, R3, !PT ;  /* 0x00000003b2037209 */ /* 0x000fe20007810000 */
[--C-:B------:R-:W-:Y:S01]  /*c150*/  FFMA.FTZ R184, R184, UR5, -R182.reuse ;  /* 0x00000005b8b87c23 */ /* 0x100fe200080108b6 */
[--C-:B------:R-:W-:Y:S01]  /*c160*/  FFMA.FTZ R192, R185, UR5, -R182.reuse ;  /* 0x00000005b9c07c23 */ /* 0x100fe200080108b6 */
[----:B------:R-:W-:Y:S01]  /*c170*/  FADD.FTZ R168, -R168, R23 ;  /* 0x00000017a8a87221 */ /* 0x000fe20000010100 */
[--C-:B------:R-:W-:Y:S01]  /*c180*/  FFMA.FTZ R171, R171, UR5, -R182.reuse ;  /* 0x00000005abab7c23 */ /* 0x100fe200080108b6 */
[----:B------:R-:W0:Y:S01]  /*c190*/  SHFL.BFLY PT, R0, R3, 0x2, 0x1f ;  /* 0x0c401f0003007f89 */ /* 0x000e2200000e0000 */
[----:B------:R-:W-:Y:S01]  /*c1a0*/  MUFU.EX2 R196, R196 ;  /* 0x000000c400c47308 */ /* 0x000fe20000000800 */
[----:B------:R-:W-:Y:S01]  /*c1b0*/  FMUL.FTZ R168, R168, UR5 ;  /* 0x00000005a8a87c20 */ /* 0x000fe20008410000 */
[--C-:B------:R-:W-:Y:S01]  /*c1c0*/  FFMA.FTZ R177, R177, UR5, -R182.reuse ;  /* 0x00000005b1b17c23 */ /* 0x100fe200080108b6 */
[--C-:B------:R-:W-:Y:S01]  /*c1d0*/  FFMA.FTZ R188, R173, UR5, -R182.reuse ;  /* 0x00000005adbc7c23 */ /* 0x100fe200080108b6 */
[--C-:B------:R-:W-:Y:S01]  /*c1e0*/  FFMA.FTZ R173, R176, UR5, -R182.reuse ;  /* 0x00000005b0ad7c23 */ /* 0x100fe200080108b6 */
[--C-:B------:R-:W-:Y:S01]  /*c1f0*/  FFMA.FTZ R190, R175, UR5, -R182.reuse ;  /* 0x00000005afbe7c23 */ /* 0x100fe200080108b6 */
[--C-:B------:R-:W-:Y:S01]  /*c200*/  FFMA.FTZ R175, R172, UR5, -R182.reuse ;  /* 0x00000005acaf7c23 */ /* 0x100fe200080108b6 */
[--C-:B------:R-:W-:Y:S01]  /*c210*/  FFMA.FTZ R186, R170, UR5, -R182.reuse ;  /* 0x00000005aaba7c23 */ /* 0x100fe200080108b6 */
[----:B------:R-:W-:Y:S01]  /*c220*/  MUFU.EX2 R198, R198 ;  /* 0x000000c600c67308 */ /* 0x000fe20000000800 */
[----:B------:R-:W-:Y:S01]  /*c230*/  FFMA.FTZ R161, R161, UR5, -R182 ;  /* 0x00000005a1a17c23 */ /* 0x000fe200080108b6 */
[----:B------:R-:W-:-:S06]  /*c240*/  R2UR UR10, R8 ;  /* 0x00000000080a72ca */ /* 0x000fcc00000e0000 */
[----:B------:R1:W-:Y:S01]  /*c250*/  MUFU.EX2 R167, R184 ;  /* 0x000000b800a77308 */ /* 0x0003e20000000800 */
[----:B0-----:R-:W-:-:S07]  /*c260*/  FMNMX.FTZ R0, R3, R0, !PT ;  /* 0x0000000003007209 */ /* 0x001fce0007810000 */
[----:B------:R-:W-:Y:S01]  /*c270*/  MUFU.EX2 R192, R192 ;  /* 0x000000c000c07308 */ /* 0x000fe20000000800 */
[--C-:B-1----:R-:W-:Y:S01]  /*c280*/  FFMA.FTZ R184, R169, UR5, -R182.reuse ;  /* 0x00000005a9b87c23 */ /* 0x102fe200080108b6 */
[----:B------:R-:W-:Y:S01]  /*c290*/  FFMA.FTZ R169, R174, UR5, -R182 ;  /* 0x00000005aea97c23 */ /* 0x000fe200080108b6 */
[----:B------:R-:W-:Y:S01]  /*c2a0*/  IMAD.U32 R201, RZ, RZ, UR10 ;  /* 0x0000000affc97e24 */ /* 0x000fe2000f8e00ff */
[----:B------:R-:W0:Y:S04]  /*c2b0*/  SHFL.BFLY PT, R3, R0, 0x1, 0x1f ;  /* 0x0c201f0000037f89 */ /* 0x000e2800000e0000 */
[----:B------:R-:W-:Y:S08]  /*c2c0*/  MUFU.EX2 R171, R171 ;  /* 0x000000ab00ab7308 */ /* 0x000ff00000000800 */
[----:B------:R-:W-:Y:S08]  /*c2d0*/  MUFU.EX2 R194, R194 ;  /* 0x000000c200c27308 */ /* 0x000ff00000000800 */
[----:B------:R-:W-:Y:S01]  /*c2e0*/  MUFU.EX2 R177, R177 ;  /* 0x000000b100b17308 */ /* 0x000fe20000000800 */
[----:B0-----:R-:W-:-:S04]  /*c2f0*/  FMNMX.FTZ R3, R0, R3, !PT ;  /* 0x0000000300037209 */ /* 0x001fc80007810000 */
[C---:B------:R-:W-:Y:S01]  /*c300*/  FSETP.NEU.FTZ.AND P0, PT, R3.reuse, -INF , PT ;  /* 0xff8000000300780b */ /* 0x040fe20003f1d000 */
[----:B------:R-:W-:Y:S02]  /*c310*/  FMUL.FTZ R0, R3, UR5 ;  /* 0x0000000503007c20 */ /* 0x000fe40008410000 */
[----:B------:R-:W-:Y:S03]  /*c320*/  MUFU.EX2 R188, R188 ;  /* 0x000000bc00bc7308 */ /* 0x000fe60000000800 */
[----:B------:R-:W-:-:S05]  /*c330*/  FSEL R179, R0, RZ, P0 ;  /* 0x000000ff00b37208 */ /* 0x000fca0000000000 */
[----:B------:R-:W0:Y:S01]  /*c340*/  MUFU.EX2 R0, R168 ;  /* 0x000000a800007308 */ /* 0x000e220000000800 */
[--C-:B------:R-:W-:Y:S01]  /*c350*/  FFMA.FTZ R193, R153, UR5, -R179.reuse ;  /* 0x0000000599c17c23 */ /* 0x100fe200080108b3 */
[----:B------:R-:W-:Y:S01]  /*c360*/  FSEL R153, R3, RZ, P0 ;  /* 0x000000ff03997208 */ /* 0x000fe20000000000 */
[--C-:B------:R-:W-:Y:S01]  /*c370*/  FFMA.FTZ R197, R165, UR5, -R179.reuse ;  /* 0x00000005a5c57c23 */ /* 0x100fe200080108b3 */
[--C-:B------:R-:W-:Y:S01]  /*c380*/  FFMA.FTZ R164, R164, UR5, -R179.reuse ;  /* 0x00000005a4a47c23 */ /* 0x100fe200080108b3 */
[--C-:B------:R-:W-:Y:S01]  /*c390*/  FFMA.FTZ R199, R2, UR5, -R179.reuse ;  /* 0x0000000502c77c23 */ /* 0x100fe200080108b3 */
[--C-:B------:R-:W-:Y:S01]  /*c3a0*/  FFMA.FTZ R152, R152, UR5, -R179.reuse ;  /* 0x0000000598987c23 */ /* 0x100fe200080108b3 */
[----:B------:R-:W-:Y:S01]  /*c3b0*/  FADD.FTZ R153, -R153, R200 ;  /* 0x000000c899997221 */ /* 0x000fe20000010100 */
[--C-:B------:R-:W-:Y:S01]  /*c3c0*/  FFMA.FTZ R195, R155, UR5, -R179.reuse ;  /* 0x000000059bc37c23 */ /* 0x100fe200080108b3 */
[----:B------:R-:W-:Y:S01]  /*c3d0*/  MUFU.EX2 R197, R197 ;  /* 0x000000c500c57308 */ /* 0x000fe20000000800 */
[--C-:B------:R-:W-:Y:S01]  /*c3e0*/  FFMA.FTZ R154, R154, UR5, -R179.reuse ;  /* 0x000000059a9a7c23 */ /* 0x100fe200080108b3 */
[----:B------:R-:W-:Y:S01]  /*c3f0*/  FMUL.FTZ R153, R153, UR5 ;  /* 0x0000000599997c20 */ /* 0x000fe20008410000 */
[--C-:B------:R-:W-:Y:S01]  /*c400*/  FFMA.FTZ R156, R156, UR5, -R179.reuse ;  /* 0x000000059c9c7c23 */ /* 0x100fe200080108b3 */
[--C-:B------:R-:W-:Y:S01]  /*c410*/  FFMA.FTZ R189, R157, UR5, -R179.reuse ;  /* 0x000000059dbd7c23 */ /* 0x100fe200080108b3 */
[--C-:B------:R-:W-:Y:S01]  /*c420*/  FFMA.FTZ R158, R158, UR5, -R179.reuse ;  /* 0x000000059e9e7c23 */ /* 0x100fe200080108b3 */
[--C-:B------:R-:W-:Y:S01]  /*c430*/  FFMA.FTZ R159, R159, UR5, -R179.reuse ;  /* 0x000000059f9f7c23 */ /* 0x100fe200080108b3 */
[----:B------:R-:W-:Y:S01]  /*c440*/  FFMA.FTZ R160, R160, UR5, -R179 ;  /* 0x00000005a0a07c23 */ /* 0x000fe200080108b3 */
[----:B------:R-:W1:Y:S01]  /*c450*/  MUFU.EX2 R2, R153 ;  /* 0x0000009900027308 */ /* 0x000e620000000800 */
[----:B0-----:R-:W-:Y:S01]  /*c460*/  FFMA.FTZ R155, R0, R18, R181 ;  /* 0x00000012009b7223 */ /* 0x001fe200000100b5 */
[--C-:B------:R-:W-:Y:S01]  /*c470*/  FFMA.FTZ R163, R163, UR5, -R179.reuse ;  /* 0x00000005a3a37c23 */ /* 0x100fe200080108b3 */
[--C-:B------:R-:W-:Y:S01]  /*c480*/  FFMA.FTZ R162, R162, UR5, -R179.reuse ;  /* 0x00000005a2a27c23 */ /* 0x100fe200080108b3 */
[----:B------:R-:W-:Y:S01]  /*c490*/  FFMA.FTZ R166, R166, UR5, -R179 ;  /* 0x00000005a6a67c23 */ /* 0x000fe200080108b3 */
[----:B------:R-:W-:Y:S01]  /*c4a0*/  FADD.FTZ R155, R196, R155 ;  /* 0x0000009bc49b7221 */ /* 0x000fe20000010000 */
[----:B------:R-:W-:Y:S01]  /*c4b0*/  FFMA.FTZ R178, R178, UR5, -R179 ;  /* 0x00000005b2b27c23 */ /* 0x000fe200080108b3 */
[----:B------:R-:W-:Y:S01]  /*c4c0*/  PLOP3.LUT P0, PT, PT, PT, UP1, 0x80, 0x0 ;  /* 0x000000000000781c */ /* 0x000fe20003f0f018 */
[----:B------:R-:W0:Y:S01]  /*c4d0*/  MUFU.EX2 R164, R164 ;  /* 0x000000a400a47308 */ /* 0x000e220000000800 */
[----:B------:R-:W-:Y:S01]  /*c4e0*/  FADD.FTZ R18, R198, R155 ;  /* 0x0000009bc6127221 */ /* 0x000fe20000010000 */
[----:B------:R-:W-:Y:S01]  /*c4f0*/  F2FP.F16.F32.PACK_AB R196, R196, R181 ;  /* 0x000000b5c4c4723e */ /* 0x000fe200000000ff */
[----:B------:R-:W-:Y:S01]  /*c500*/  IMAD.MOV.U32 R200, RZ, RZ, R3 ;  /* 0x000000ffffc87224 */ /* 0x000fe200078e0003 */
[C---:B------:R-:W-:Y:S01]  /*c510*/  F2FP.F16.F32.PACK_AB R198, R167.reuse, R198 ;  /* 0x000000c6a7c6723e */ /* 0x040fe200000000ff */
[----:B------:R-:W-:-:S03]  /*c520*/  FADD.FTZ R155, R167, R18 ;  /* 0x00000012a79b7221 */ /* 0x000fc60000010000 */
[----:B------:R-:W2:Y:S01]  /*c530*/  MUFU.EX2 R199, R199 ;  /* 0x000000c700c77308 */ /* 0x000ea20000000800 */
[----:B-1----:R-:W-:Y:S01]  /*c540*/  FFMA.FTZ R9, R2, R9, R197 ;  /* 0x0000000902097223 */ /* 0x002fe200000100c5 */
[----:B------:R-:W-:Y:S01]  /*c550*/  FADD.FTZ R168, R192, R155 ;  /* 0x0000009bc0a87221 */ /* 0x000fe20000010000 */
[----:B------:R-:W-:Y:S01]  /*c560*/  IMAD.U32 R155, RZ, RZ, UR14 ;  /* 0x0000000eff9b7e24 */ /* 0x000fe2000f8e00ff */
[C---:B------:R-:W-:Y:S02]  /*c570*/  F2FP.F16.F32.PACK_AB R192, R171.reuse, R192 ;  /* 0x000000c0abc0723e */ /* 0x040fe400000000ff */
[----:B------:R-:W-:Y:S02]  /*c580*/  FADD.FTZ R153, R171, R168 ;  /* 0x000000a8ab997221 */ /* 0x000fe40000010000 */
[----:B------:R-:W1:Y:S01]  /*c590*/  MUFU.EX2 R152, R152 ;  /* 0x0000009800987308 */ /* 0x000e620000000800 */
[----:B0-----:R-:W-:Y:S01]  /*c5a0*/  FADD.FTZ R18, R164, R9 ;  /* 0x00000009a4127221 */ /* 0x001fe20000010000 */
[----:B------:R-:W-:Y:S01]  /*c5b0*/  FADD.FTZ R168, R194, R153 ;  /* 0x00000099c2a87221 */ /* 0x000fe20000010000 */
[----:B------:R-:W-:-:S02]  /*c5c0*/  @!P5 IADD3 R155, R155, 0x30860, RZ ;  /* 0x000308609b9bd810 */ /* 0x000fc40007ffe0ff */
[C---:B------:R-:W-:Y:S01]  /*c5d0*/  F2FP.F16.F32.PACK_AB R194, R177.reuse, R194 ;  /* 0x000000c2b1c2723e */ /* 0x040fe200000000ff */
[----:B------:R-:W-:Y:S01]  /*c5e0*/  FADD.FTZ R153, R177, R168 ;  /* 0x000000a8b1997221 */ /* 0x000fe20000010000 */
[----:B------:R-:W-:Y:S01]  /*c5f0*/  @!P5 PRMT R155, RZ, 0x654, R155 ;  /* 0x00000654ff9bd816 */ /* 0x000fe2000000009b */
[----:B------:R-:W0:Y:S01]  /*c600*/  MUFU.EX2 R193, R193 ;  /* 0x000000c100c17308 */ /* 0x000e220000000800 */
[----:B--2---:R-:W-:Y:S01]  /*c610*/  FADD.FTZ R9, R199, R18 ;  /* 0x00000012c7097221 */ /* 0x004fe20000010000 */
[----:B------:R-:W-:Y:S01]  /*c620*/  FADD.FTZ R168, R188, R153 ;  /* 0x00000099bca87221 */ /* 0x000fe20000010000 */
[----:B------:R2:W-:Y:S01]  /*c630*/  @!P5 SYNCS.ARRIVE.TRANS64.RED.A1T0 RZ, [R155+URZ], RZ ;  /* 0x000000ff9bffd9a7 */ /* 0x0005e2000810043f */
[----:B------:R-:W-:-:S04]  /*c640*/  F2FP.F16.F32.PACK_AB R197, R164, R197 ;  /* 0x000000c5a4c5723e */ /* 0x000fc800000000ff */
[----:B------:R-:W3:Y:S01]  /*c650*/  MUFU.EX2 R154, R154 ;  /* 0x0000009a009a7308 */ /* 0x000ee20000000800 */
[C---:B-1----:R-:W-:Y:S01]  /*c660*/  FADD.FTZ R18, R152.reuse, R9 ;  /* 0x0000000998127221 */ /* 0x042fe20000010000 */
[----:B------:R-:W-:-:S06]  /*c670*/  F2FP.F16.F32.PACK_AB R199, R152, R199 ;  /* 0x000000c798c7723e */ /* 0x000fcc00000000ff */
[----:B------:R-:W1:Y:S01]  /*c680*/  MUFU.EX2 R195, R195 ;  /* 0x000000c300c37308 */ /* 0x000e620000000800 */
[----:B0-----:R-:W-:-:S07]  /*c690*/  FADD.FTZ R9, R193, R18 ;  /* 0x00000012c1097221 */ /* 0x001fce0000010000 */
[----:B------:R-:W0:Y:S01]  /*c6a0*/  MUFU.EX2 R156, R156 ;  /* 0x0000009c009c7308 */ /* 0x000e220000000800 */
[C---:B---3--:R-:W-:Y:S01]  /*c6b0*/  FADD.FTZ R18, R154.reuse, R9 ;  /* 0x000000099a127221 */ /* 0x048fe20000010000 */
[----:B------:R-:W-:-:S06]  /*c6c0*/  F2FP.F16.F32.PACK_AB R193, R154, R193 ;  /* 0x000000c19ac1723e */ /* 0x000fcc00000000ff */
[----:B------:R-:W3:Y:S01]  /*c6d0*/  MUFU.EX2 R189, R189 ;  /* 0x000000bd00bd7308 */ /* 0x000ee20000000800 */
[----:B-1----:R-:W-:-:S07]  /*c6e0*/  FADD.FTZ R9, R195, R18 ;  /* 0x00000012c3097221 */ /* 0x002fce0000010000 */
[----:B------:R-:W1:Y:S01]  /*c6f0*/  MUFU.EX2 R173, R173 ;  /* 0x000000ad00ad7308 */ /* 0x000e620000000800 */
[C---:B0-----:R-:W-:Y:S01]  /*c700*/  FADD.FTZ R18, R156.reuse, R9 ;  /* 0x000000099c127221 */ /* 0x041fe20000010000 */
[----:B------:R-:W-:-:S06]  /*c710*/  F2FP.F16.F32.PACK_AB R195, R156, R195 ;  /* 0x000000c39cc3723e */ /* 0x000fcc00000000ff */
[----:B------:R-:W0:Y:S01]  /*c720*/  MUFU.EX2 R158, R158 ;  /* 0x0000009e009e7308 */ /* 0x000e220000000800 */
[----:B---3--:R-:W-:-:S07]  /*c730*/  FADD.FTZ R9, R189, R18 ;  /* 0x00000012bd097221 */ /* 0x008fce0000010000 */
[----:B------:R-:W-:Y:S01]  /*c740*/  MUFU.EX2 R190, R190 ;  /* 0x000000be00be7308 */ /* 0x000fe20000000800 */
[C---:B-1----:R-:W-:Y:S01]  /*c750*/  FADD.FTZ R153, R173.reuse, R168 ;  /* 0x000000a8ad997221 */ /* 0x042fe20000010000 */
[----:B------:R-:W-:-:S06]  /*c760*/  F2FP.F16.F32.PACK_AB R188, R173, R188 ;  /* 0x000000bcadbc723e */ /* 0x000fcc00000000ff */
[----:B------:R-:W1:Y:S01]  /*c770*/  MUFU.EX2 R170, R159 ;  /* 0x0000009f00aa7308 */ /* 0x000e620000000800 */
[C---:B0-----:R-:W-:Y:S01]  /*c780*/  FADD.FTZ R9, R158.reuse, R9 ;  /* 0x000000099e097221 */ /* 0x041fe20000010000 */
[----:B------:R-:W-:-:S06]  /*c790*/  F2FP.F16.F32.PACK_AB R189, R158, R189 ;  /* 0x000000bd9ebd723e */ /* 0x000fcc00000000ff */
[----:B------:R-:W0:Y:S08]  /*c7a0*/  MUFU.EX2 R175, R175 ;  /* 0x000000af00af7308 */ /* 0x000e300000000800 */
[----:B------:R3:W4:Y:S01]  /*c7b0*/  MUFU.EX2 R191, R160 ;  /* 0x000000a000bf7308 */ /* 0x0007220000000800 */
[----:B-1----:R-:W-:-:S07]  /*c7c0*/  FADD.FTZ R9, R170, R9 ;  /* 0x00000009aa097221 */ /* 0x002fce0000010000 */
[----:B------:R-:W1:Y:S01]  /*c7d0*/  MUFU.EX2 R184, R184 ;  /* 0x000000b800b87308 */ /* 0x000e620000000800 */
[----:B---3--:R-:W-:Y:S01]  /*c7e0*/  FADD.FTZ R160, R190, R153 ;  /* 0x00000099bea07221 */ /* 0x008fe20000010000 */
[----:B0-----:R-:W-:-:S03]  /*c7f0*/  F2FP.F16.F32.PACK_AB R190, R175, R190 ;  /* 0x000000beafbe723e */ /* 0x001fc600000000ff */
[----:B------:R-:W-:-:S03]  /*c800*/  FADD.FTZ R153, R175, R160 ;  /* 0x000000a0af997221 */ /* 0x000fc60000010000 */
[----:B------:R-:W0:Y:S01]  /*c810*/  MUFU.EX2 R172, R163 ;  /* 0x000000a300ac7308 */ /* 0x000e220000000800 */
[C---:B----4-:R-:W-:Y:S01]  /*c820*/  FADD.FTZ R9, R191.reuse, R9 ;  /* 0x00000009bf097221 */ /* 0x050fe20000010000 */
[----:B------:R-:W-:-:S06]  /*c830*/  F2FP.F16.F32.PACK_AB R191, R191, R170 ;  /* 0x000000aabfbf723e */ /* 0x000fcc00000000ff */
[----:B------:R-:W3:Y:S01]  /*c840*/  MUFU.EX2 R169, R169 ;  /* 0x000000a900a97308 */ /* 0x000ee20000000800 */
[----:B-1----:R-:W-:-:S07]  /*c850*/  FADD.FTZ R18, R184, R153 ;  /* 0x00000099b8127221 */ /* 0x002fce0000010000 */
[----:B------:R-:W1:Y:S01]  /*c860*/  MUFU.EX2 R162, R162 ;  /* 0x000000a200a27308 */ /* 0x000e620000000800 */
[----:B0-----:R-:W-:-:S07]  /*c870*/  FADD.FTZ R9, R172, R9 ;  /* 0x00000009ac097221 */ /* 0x001fce0000010000 */
[----:B------:R-:W0:Y:S01]  /*c880*/  MUFU.EX2 R186, R186 ;  /* 0x000000ba00ba7308 */ /* 0x000e220000000800 */
[C---:B---3--:R-:W-:Y:S01]  /*c890*/  FADD.FTZ R153, R169.reuse, R18 ;  /* 0x00000012a9997221 */ /* 0x048fe20000010000 */
[----:B------:R-:W-:-:S06]  /*c8a0*/  F2FP.F16.F32.PACK_AB R184, R169, R184 ;  /* 0x000000b8a9b8723e */ /* 0x000fcc00000000ff */
[----:B------:R-:W3:Y:S01]  /*c8b0*/  MUFU.EX2 R166, R166 ;  /* 0x000000a600a67308 */ /* 0x000ee20000000800 */
[C---:B-1----:R-:W-:Y:S01]  /*c8c0*/  FADD.FTZ R9, R162.reuse, R9 ;  /* 0x00000009a2097221 */ /* 0x042fe20000010000 */
[----:B------:R-:W-:-:S06]  /*c8d0*/  F2FP.F16.F32.PACK_AB R185, R162, R172 ;  /* 0x000000aca2b9723e */ /* 0x000fcc00000000ff */
[----:B------:R-:W1:Y:S01]  /*c8e0*/  MUFU.EX2 R23, R161 ;  /* 0x000000a100177308 */ /* 0x000e620000000800 */
[----:B0-----:R-:W-:-:S07]  /*c8f0*/  FADD.FTZ R18, R186, R153 ;  /* 0x00000099ba127221 */ /* 0x001fce0000010000 */
[----:B------:R-:W0:Y:S01]  /*c900*/  MUFU.EX2 R178, R178 ;  /* 0x000000b200b27308 */ /* 0x000e220000000800 */
[----:B---3--:R-:W-:Y:S01]  /*c910*/  FADD.FTZ R9, R166, R9 ;  /* 0x00000009a6097221 */ /* 0x008fe20000010000 */
[C---:B-1----:R-:W-:Y:S01]  /*c920*/  FADD.FTZ R18, R23.reuse, R18 ;  /* 0x0000001217127221 */ /* 0x042fe20000010000 */
[----:B------:R-:W-:Y:S01]  /*c930*/  F2FP.F16.F32.PACK_AB R186, R23, R186 ;  /* 0x000000ba17ba723e */ /* 0x000fe200000000ff */
[----:B------:R-:W-:Y:S02]  /*c940*/  IMAD.MOV.U32 R23, RZ, RZ, R4 ;  /* 0x000000ffff177224 */ /* 0x000fe400078e0004 */
[C---:B0-----:R-:W-:Y:S01]  /*c950*/  FADD.FTZ R9, R178.reuse, R9 ;  /* 0x00000009b2097221 */ /* 0x041fe20000010000 */
[----:B------:R-:W-:Y:S01]  /*c960*/  F2FP.F16.F32.PACK_AB R187, R178, R166 ;  /* 0x000000a6b2bb723e */ /* 0x000fe200000000ff */
[----:B--2---:R-:W-:Y:S06]  /*c970*/  @P0 BRA `(.L_x_1039) ;  /* 0xffffffd000f40947 */ /* 0x004fec000383ffff */
.L_x_1022:
        /* <DEDUP_REMOVED lines=131> */
.L_x_1040:
        /* <DEDUP_REMOVED lines=8> */
.L_x_1041:
[----:B-1----:R-:W-:Y:S05]  /*d230*/  @P0 BRA `(.L_x_1042) ;  /* 0x0000000000080947 */ /* 0x002fea0003800000 */
[----:B------:R-:W1:Y:S02]  /*d240*/  SYNCS.PHASECHK.TRANS64.TRYWAIT P0, [UR7+0x30850], R0 ;  /* 0x03085000ff0075a7 */ /* 0x000e640008000147 */
[----:B-1----:R-:W-:Y:S05]  /*d250*/  @!P0 BRA `(.L_x_1043) ;  /* 0x0000008000588947 */ /* 0x002fea0003800000 */
.L_x_1042:
[----:B------:R-:W-:Y:S01]  /*d260*/  R2UR UR6, R16 ;  /* 0x00000000100672ca */ /* 0x000fe200000e0000 */
[----:B------:R-:W-:Y:S01]  /*d270*/  WARPGROUP.ARRIVE ;  /* 0x00000000000079c5 */ /* 0x000fe20000000000 */
[----:B------:R-:W-:Y:S01]  /*d280*/  UMOV UR11, 0x40000040 ;  /* 0x40000040000b7882 */ /* 0x000fe20000000000 */
[----:B-1----:R-:W1:Y:S01]  /*d290*/  SHFL.BFLY PT, R5, R18, 0x2, 0x1f ;  /* 0x0c401f0012057f89 */ /* 0x002e6200000e0000 */
[----:B------:R-:W-:Y:S02]  /*d2a0*/  IMAD.MOV.U32 R6, RZ, RZ, RZ ;  /* 0x000000ffff067224 */ /* 0x000fe400078e00ff */
[----:B------:R-:W-:Y:S01]  /*d2b0*/  IMAD.U32 R13, RZ, RZ, UR5 ;  /* 0x00000005ff0d7e24 */ /* 0x000fe2000f8e00ff */
[----:B0-----:R-:W0:Y:S06]  /*d2c0*/  SHFL.BFLY PT, R0, R9, 0x2, 0x1f ;  /* 0x0c401f0009007f89 */ /* 0x001e2c00000e0000 */
[----:B------:R-:W-:-:S04]  /*d2d0*/  UIADD3 UR6, UR6, 0x400, URZ ;  /* 0x0000040006067890 */ /* 0x000fc8000fffe03f */
[----:B------:R-:W-:-:S04]  /*d2e0*/  USHF.R.U32.HI UR6, URZ, 0x4, UR6 ;  /* 0x000000043f067899 */ /* 0x000fc80008011606 */
[----:B------:R-:W-:-:S04]  /*d2f0*/  ULOP3.LUT UR6, UR6, 0x3fff, URZ, 0xc0, !UPT ;  /* 0x00003fff06067892 */ /* 0x000fc8000f8ec03f */
[----:B------:R-:W-:Y:S01]  /*d300*/  ULOP3.LUT UR6, UR6, 0x2000000, URZ, 0xfc, !UPT ;  /* 0x0200000006067892 */ /* 0x000fe2000f8efc3f */
[----:B-1----:R-:W-:-:S03]  /*d310*/  FADD.FTZ R5, R5, R18 ;  /* 0x0000001205057221 */ /* 0x002fc60000010000 */
[----:B------:R-:W-:Y:S01]  /*d320*/  ULEA UR4, UR4, UR6, 0xb ;  /* 0x0000000604047291 */ /* 0x000fe2000f8e583f */
[----:B0-----:R-:W-:Y:S01]  /*d330*/  FADD.FTZ R2, R0, R9 ;  /* 0x0000000900027221 */ /* 0x001fe20000010000 */
[----:B------:R-:W-:Y:S02]  /*d340*/  IMAD.U32 R9, RZ, RZ, UR7 ;  /* 0x00000007ff097e24 */ /* 0x000fe4000f8e00ff */
[----:B------:R-:W-:Y:S01]  /*d350*/  UIADD3 UR6, UR4, 0x80, URZ ;  /* 0x0000008004067890 */ /* 0x000fe2000fffe03f */
[----:B------:R-:W0:Y:S02]  /*d360*/  SHFL.BFLY PT, R0, R5, 0x1, 0x1f ;  /* 0x0c201f0005007f89 */ /* 0x000e2400000e0000 */
[----:B------:R-:W-:Y:S01]  /*d370*/  UMOV UR10, UR4 ;  /* 0x00000004000a7c82 */ /* 0x000fe20008000000 */
[----:B------:R-:W-:Y:S01]  /*d380*/  @!P5 IADD3 R9, R9, 0x30860, RZ ;  /* 0x000308600909d810 */ /* 0x000fe20007ffe0ff */
[----:B------:R-:W-:Y:S01]  /*d390*/  HGMMA.64x256x16.F32 R24, R196, gdesc[UR8].tnspB, R24, gsb0 ;  /* 0x43e00008c4187df0 */ /* 0x000fe20008000818 */
[----:B------:R-:W-:Y:S01]  /*d3a0*/  UMOV UR11, 0x40000040 ;  /* 0x40000040000b7882 */ /* 0x000fe20000000000 */
[----:B------:R-:W-:Y:S01]  /*d3b0*/  UMOV UR10, UR6 ;  /* 0x00000006000a7c82 */ /* 0x000fe20008000000 */
[----:B------:R-:W-:Y:S01]  /*d3c0*/  UIADD3 UR6, UR4, 0x100, URZ ;  /* 0x0000010004067890 */ /* 0x000fe2000fffe03f */
[----:B------:R-:W1:Y:S01]  /*d3d0*/  SHFL.BFLY PT, R7, R2, 0x1, 0x1f ;  /* 0x0c201f0002077f89 */ /* 0x000e6200000e0000 */
[----:B------:R-:W-:Y:S01]  /*d3e0*/  UIADD3 UR4, UR4, 0x180, URZ ;  /* 0x0000018004047890 */ /* 0x000fe2000fffe03f */
[----:B------:R-:W-:Y:S01]  /*d3f0*/  @!P5 PRMT R9, RZ, 0x654, R9 ;  /* 0x00000654ff09d816 */ /* 0x000fe20000000009 */
[----:B0-----:R-:W-:Y:S01]  /*d400*/  FADD.FTZ R11, R5, R0 ;  /* 0x00000000050b7221 */ /* 0x001fe20000010000 */
[----:B------:R-:W-:-:S02]  /*d410*/  IMAD.MOV.U32 R5, RZ, RZ, RZ ;  /* 0x000000ffff057224 */ /* 0x000fc400078e00ff */
[----:B------:R-:W-:Y:S02]  /*d420*/  IMAD.MOV.U32 R0, RZ, RZ, -0x800000 ;  /* 0xff800000ff007424 */ /* 0x000fe400078e00ff */
[----:B------:R-:W-:Y:S01]  /*d430*/  FSETP.NE.FTZ.AND P0, PT, R11, RZ, PT ;  /* 0x000000ff0b00720b */ /* 0x000fe20003f15000 */
[----:B-1----:R-:W-:Y:S01]  /*d440*/  FADD.FTZ R12, R2, R7 ;  /* 0x00000007020c7221 */ /* 0x002fe20000010000 */
[----:B------:R-:W-:Y:S01]  /*d450*/  MOV R7, UR5 ;  /* 0x0000000500077c02 */ /* 0x000fe20008000f00 */
[----:B------:R-:W-:-:S03]  /*d460*/  IMAD.MOV.U32 R2, RZ, RZ, -0x800000 ;  /* 0xff800000ff027424 */ /* 0x000fc600078e00ff */
[----:B------:R-:W-:-:S07]  /*d470*/  FSETP.NE.FTZ.AND P1, PT, R12, RZ, PT ;  /* 0x000000ff0c00720b */ /* 0x000fce0003f35000 */
[----:B------:R-:W0:Y:S01]  /*d480*/  @P0 MUFU.LG2 R8, R11 ;  /* 0x0000000b00080308 */ /* 0x000e220000000c00 */
[----:B------:R-:W-:-:S07]  /*d490*/  @P0 FMUL.FTZ R7, R7, 0.69314718246459960938 ;  /* 0x3f31721807070820 */ /* 0x000fce0000410000 */
[----:B------:R-:W1:Y:S01]  /*d4a0*/  @P1 MUFU.LG2 R10, R12 ;  /* 0x0000000c000a1308 */ /* 0x000e620000000c00 */
[----:B------:R-:W-:-:S07]  /*d4b0*/  @P1 FMUL.FTZ R13, R13, 0.69314718246459960938 ;  /* 0x3f3172180d0d1820 */ /* 0x000fce0000410000 */
        /* <DEDUP_REMOVED lines=10> */
[----:B------:R-:W-:Y:S01]  /*d560*/  UMOV UR10, UR6 ;  /* 0x00000006000a7c82 */ /* 0x000fe20008000000 */
[----:B------:R-:W-:Y:S01]  /*d570*/  UMOV UR11, 0x40000040 ;  /* 0x40000040000b7882 */ /* 0x000fe20000000000 */
[----:B------:R-:W-:Y:S02]  /*d580*/  WARPGROUP.DEPBAR.LE gsb0, 0x0 ;  /* 0x00008000000079c5 */ /* 0x000fe40000010000 */
[----:B------:R-:W-:-:S15]  /*d590*/  WARPGROUP.ARRIVE ;  /* 0x00000000000079c5 */ /* 0x000fde0000000000 */
[----:B------:R-:W-:-:S08]  /*d5a0*/  NOP ;  /* 0x0000000000007918 */ /* 0x000fd00000000000 */
        /* <DEDUP_REMOVED lines=137> */
.L_x_973:
[----:B------:R-:W-:Y:S05]  /*de40*/  @P0 BRA `(.L_x_1044) ;  /* 0x0000002000640947 */ /* 0x000fea0003800000 */
[----:B------:R-:W2:Y:S01]  /*de50*/  LDL R3, [R1] ;  /* 0x0000000001037983 */ /* 0x000ea20000100800 */
[----:B------:R-:W0:Y:S01]  /*de60*/  S2UR UR12, SR_CTAID.Z ;  /* 0x00000000000c79c3 */ /* 0x000e220000002700 */
[----:B------:R-:W-:Y:S01]  /*de70*/  ULDC.64 UR8, c[0x0][0xbd0] ;  /* 0x0002f40000087ab9 */ /* 0x000fe20000000a00 */
[----:B------:R-:W-:Y:S01]  /*de80*/  ULDC.64 UR14, c[0x0][0x208] ;  /* 0x00008200000e7ab9 */ /* 0x000fe20000000a00 */
[----:B------:R-:W1:Y:S01]  /*de90*/  S2R R22, SR_CTAID.X ;  /* 0x0000000000167919 */ /* 0x000e620000002500 */
[----:B------:R-:W-:Y:S04]  /*dea0*/  BSSY B0, `(.L_x_1045) ;  /* 0x000014d000007945 */ /* 0x000fe80003800000 */
[----:B------:R-:W3:Y:S08]  /*deb0*/  LDC.64 R18, c[0x0][0xbd8] ;  /* 0x0002f600ff127b82 */ /* 0x000ef00000000a00 */
[----:B------:R-:W4:Y:S08]  /*dec0*/  S2UR UR11, SR_CTAID.Y ;  /* 0x00000000000b79c3 */ /* 0x000f300000002600 */
[----:B------:R-:W4:Y:S01]  /*ded0*/  LDC R23, c[0x0][0xc50] ;  /* 0x00031400ff177b82 */ /* 0x000f220000000800 */
[----:B0-----:R-:W-:-:S07]  /*dee0*/  USHF.R.S32.HI UR10, URZ, 0x1f, UR12 ;  /* 0x0000001f3f0a7899 */ /* 0x001fce000801140c */
[----:B------:R-:W0:Y:S08]  /*def0*/  LDC.64 R20, c[0x0][0xb40] ;  /* 0x0002d000ff147b82 */ /* 0x000e300000000a00 */
[----:B------:R-:W-:Y:S01]  /*df00*/  BAR.SYNC.DEFER_BLOCKING 0x1, 0x100 ;  /* 0x0044000000007b1d */ /* 0x000fe20000010000 */
[----:B--2---:R-:W-:-:S05]  /*df10*/  R2UR UR13, R3 ;  /* 0x00000000030d72ca */ /* 0x004fca00000e0000 */
[----:B------:R-:W2:Y:S08]  /*df20*/  S2R R3, SR_TID.X ;  /* 0x0000000000037919 */ /* 0x000eb00000002100 */
[----:B------:R-:W-:Y:S02]  /*df30*/  USHF.R.S32.HI UR7, URZ, 0x1f, UR13 ;  /* 0x0000001f3f077899 */ /* 0x000fe4000801140d */
[----:B------:R-:W-:-:S02]  /*df40*/  UIMAD.WIDE.U32 UR4, UR13, UR8, URZ ;  /* 0x000000080d0472a5 */ /* 0x000fc4000f8e003f */
[----:B------:R-:W-:-:S04]  /*df50*/  UIMAD UR6, UR7, UR8, URZ ;  /* 0x00000008070672a4 */ /* 0x000fc8000f8e023f */
[----:B------:R-:W-:-:S03]  /*df60*/  UIMAD UR6, UR13, UR9, UR6 ;  /* 0x000000090d0672a4 */ /* 0x000fc6000f8e0206 */
[----:B------:R-:W-:Y:S01]  /*df70*/  ULDC.64 UR8, c[0x0][0xb38] ;  /* 0x0002ce0000087ab9 */ /* 0x000fe20000000a00 */
[----:B------:R-:W-:Y:S02]  /*df80*/  UIADD3 UR6, UR5, UR6, URZ ;  /* 0x0000000605067290 */ /* 0x000fe4000fffe03f */
[----:B------:R-:W-:Y:S01]  /*df90*/  UIMAD UR7, UR7, UR8, URZ ;  /* 0x00000008070772a4 */ /* 0x000fe2000f8e023f */
[----:B--2---:R-:W-:-:S05]  /*dfa0*/  VIADD R5, R3, 0xffffff80 ;  /* 0xffffff8003057836 */ /* 0x004fca0000000000 */
[----:B------:R-:W-:-:S04]  /*dfb0*/  SHF.R.S32.HI R4, RZ, 0x1f, R5 ;  /* 0x0000001fff047819 */ /* 0x000fc80000011405 */
[CC--:B------:R-:W-:Y:S02]  /*dfc0*/  LEA.HI R6, R4.reuse, R5.reuse, RZ, 0x7 ;  /* 0x0000000504067211 */ /* 0x0c0fe400078f38ff */
[----:B------:R-:W-:Y:S02]  /*dfd0*/  LEA.HI R11, R4, R5, RZ, 0x2 ;  /* 0x00000005040b7211 */ /* 0x000fe400078f10ff */
[----:B------:R-:W-:Y:S02]  /*dfe0*/  LOP3.LUT R8, R6, 0xffffff80, RZ, 0xc0, !PT ;  /* 0xffffff8006087812 */ /* 0x000fe400078ec0ff */
[----:B------:R-:W-:-:S03]  /*dff0*/  SHF.R.S32.HI R7, RZ, 0x7, R6 ;  /* 0x00000007ff077819 */ /* 0x000fc60000011406 */
[----:B------:R-:W-:Y:S01]  /*e000*/  IMAD.IADD R3, R5, 0x1, -R8 ;  /* 0x0000000105037824 */ /* 0x000fe200078e0a08 */
[----:B------:R-:W-:Y:S01]  /*e010*/  LEA.HI R4, R6, R7, RZ, 0x1 ;  /* 0x0000000706047211 */ /* 0x000fe200078f08ff */
[----:B------:R-:W2:Y:S01]  /*e020*/  LDC R8, c[0x0][0xbe8] ;  /* 0x0002fa00ff087b82 */ /* 0x000ea20000000800 */
[----:B------:R-:W-:Y:S02]  /*e030*/  LOP3.LUT R6, R11, 0xfffffffc, RZ, 0xc0, !PT ;  /* 0xfffffffc0b067812 */ /* 0x000fe400078ec0ff */
[----:B------:R-:W-:Y:S02]  /*e040*/  SHF.R.S32.HI R12, RZ, 0x1f, R3 ;  /* 0x0000001fff0c7819 */ /* 0x000fe40000011403 */
[----:B------:R-:W-:Y:S01]  /*e050*/  LOP3.LUT R4, R4, 0x3fffffe, RZ, 0xc0, !PT ;  /* 0x03fffffe04047812 */ /* 0x000fe200078ec0ff */
[----:B------:R-:W-:Y:S01]  /*e060*/  IMAD.IADD R5, R5, 0x1, -R6 ;  /* 0x0000000105057824 */ /* 0x000fe200078e0a06 */
[CC--:B------:R-:W-:Y:S02]  /*e070*/  LEA.HI R10, R12.reuse, R3.reuse, RZ, 0x2 ;  /* 0x000000030c0a7211 */ /* 0x0c0fe400078f10ff */
[----:B------:R-:W-:Y:S01]  /*e080*/  LEA.HI R12, R12, R3, RZ, 0x5 ;  /* 0x000000030c0c7211 */ /* 0x000fe200078f28ff */
[----:B------:R-:W-:Y:S01]  /*e090*/  IMAD.IADD R6, R7, 0x1, -R4 ;  /* 0x0000000107067824 */ /* 0x000fe200078e0a04 */
[----:B------:R-:W-:-:S02]  /*e0a0*/  SHF.R.S32.HI R9, RZ, 0x2, R10 ;  /* 0x00000002ff097819 */ /* 0x000fc4000001140a */
[----:B------:R-:W-:Y:S02]  /*e0b0*/  SHF.R.S32.HI R14, RZ, 0x1f, R10 ;  /* 0x0000001fff0e7819 */ /* 0x000fe4000001140a */
[----:B------:R-:W-:Y:S02]  /*e0c0*/  LEA.HI R7, R5, R5, RZ, 0x1 ;  /* 0x0000000505077211 */ /* 0x000fe400078f08ff */
[----:B------:R-:W-:Y:S02]  /*e0d0*/  LEA.HI R14, R14, R9, RZ, 0x3 ;  /* 0x000000090e0e7211 */ /* 0x000fe400078f18ff */
[----:B------:R-:W-:Y:S02]  /*e0e0*/  LOP3.LUT R10, R10, 0x7ffffffc, RZ, 0xc0, !PT ;  /* 0x7ffffffc0a0a7812 */ /* 0x000fe400078ec0ff */
[----:B------:R-:W-:Y:S02]  /*e0f0*/  LOP3.LUT R14, R14, 0xfffffff8, RZ, 0xc0, !PT ;  /* 0xfffffff80e0e7812 */ /* 0x000fe400078ec0ff */
[----:B--2---:R-:W-:-:S03]  /*e100*/  ISETP.NE.AND P0, PT, R8, 0x1, PT ;  /* 0x000000010800780c */ /* 0x004fc60003f05270 */
[----:B------:R-:W-:Y:S01]  /*e110*/  IMAD.IADD R4, R9, 0x1, -R14 ;  /* 0x0000000109047824 */ /* 0x000fe200078e0a0e */
[----:B------:R-:W-:Y:S02]  /*e120*/  LOP3.LUT R14, R7, 0x1ffffffe, RZ, 0xc0, !PT ;  /* 0x1ffffffe070e7812 */ /* 0x000fe400078ec0ff */
[----:B------:R-:W-:Y:S01]  /*e130*/  SHF.R.S32.HI R7, RZ, 0x5, R12 ;  /* 0x00000005ff077819 */ /* 0x000fe2000001140c */
[----:B---3--:R-:W-:Y:S01]  /*e140*/  IMAD R12, R18, UR10, RZ ;  /* 0x0000000a120c7c24 */ /* 0x008fe2000f8e02ff */
[----:B------:R-:W-:Y:S01]  /*e150*/  IADD3 R16, R5, -R14, RZ ;  /* 0x8000000e05107210 */ /* 0x000fe20007ffe0ff */
[----:B------:R-:W-:Y:S02]  /*e160*/  IMAD.U32 R5, RZ, RZ, UR5 ;  /* 0x00000005ff057e24 */ /* 0x000fe4000f8e00ff */
[----:B------:R-:W-:Y:S02]  /*e170*/  IMAD R7, R7, 0x10, R4 ;  /* 0x0000001007077824 */ /* 0x000fe400078e0204 */
[----:B------:R-:W-:Y:S01]  /*e180*/  IMAD.U32 R4, RZ, RZ, UR4 ;  /* 0x00000004ff047e24 */ /* 0x000fe2000f8e00ff */
[----:B------:R-:W2:Y:S01]  /*e190*/  @P0 LDC R14, c[0x0][0xbec] ;  /* 0x0002fb00ff0e0b82 */ /* 0x000ea20000000800 */
[----:B------:R-:W-:Y:S01]  /*e1a0*/  IMAD R9, R6, 0x40, R7 ;  /* 0x0000004006097824 */ /* 0x000fe200078e0207 */
[----:B------:R-:W-:Y:S01]  /*e1b0*/  UIMAD.WIDE.U32 UR4, UR13, UR8, URZ ;  /* 0x000000080d0472a5 */ /* 0x000fe2000f8e003f */
[----:B------:R-:W-:Y:S01]  /*e1c0*/  IMAD.U32 R5, RZ, RZ, UR6 ;  /* 0x00000006ff057e24 */ /* 0x000fe2000f8e00ff */
[----:B------:R-:W-:Y:S01]  /*e1d0*/  UIMAD UR6, UR13, UR9, UR7 ;  /* 0x000000090d0672a4 */ /* 0x000fe2000f8e0207 */
[----:B------:R-:W-:Y:S01]  /*e1e0*/  IMAD R15, R19, UR12, R12 ;  /* 0x0000000c130f7c24 */ /* 0x000fe2000f8e020c */
[----:B------:R-:W-:Y:S01]  /*e1f0*/  LEA R6, R16, R9, 0x3 ;  /* 0x0000000910067211 */ /* 0x000fe200078e18ff */
[----:B------:R-:W-:Y:S01]  /*e200*/  IMAD R16, RZ, RZ, -UR13 ;  /* 0x8000000dff107e24 */ /* 0x000fe2000f8e02ff */
[----:B------:R-:W3:Y:S01]  /*e210*/  @P0 LDC R152, c[0x0][0xbec] ;  /* 0x0002fb00ff980b82 */ /* 0x000ee20000000800 */
[----:B------:R-:W-:Y:S01]  /*e220*/  UIADD3 UR6, UR5, UR6, URZ ;  /* 0x0000000605067290 */ /* 0x000fe2000fffe03f */
[----:B------:R-:W-:Y:S01]  /*e230*/  IMAD.WIDE.U32 R4, R18, UR12, R4 ;  /* 0x0000000c12047c25 */ /* 0x000fe2000f8e0004 */
[----:B------:R-:W-:-:S03]  /*e240*/  ULDC.64 UR8, c[0x0][0xb28] ;  /* 0x0002ca0000087ab9 */ /* 0x000fc60000000a00 */
[----:B-1----:R-:W-:Y:S02]  /*e250*/  IMAD R11, R22, 0x80, R6 ;  /* 0x00000080160b7824 */ /* 0x002fe400078e0206 */
[----:B------:R-:W1:Y:S01]  /*e260*/  @P0 LDC R17, c[0x0][0xbf0] ;  /* 0x0002fc00ff110b82 */ /* 0x000e620000000800 */
[----:B----4-:R-:W-:Y:S02]  /*e270*/  IMAD R23, R23, R16, UR11 ;  /* 0x0000000b17177e24 */ /* 0x010fe4000f8e0210 */
[----:B------:R-:W-:Y:S01]  /*e280*/  IMAD.U32 R7, RZ, RZ, UR5 ;  /* 0x00000005ff077e24 */ /* 0x000fe2000f8e00ff */
[----:B------:R-:W-:Y:S01]  /*e290*/  MOV R13, R11 ;  /* 0x0000000b000d7202 */ /* 0x000fe20000000f00 */
[----:B------:R-:W-:Y:S01]  /*e2a0*/  IMAD.U32 R6, RZ, RZ, UR4 ;  /* 0x00000004ff067e24 */ /* 0x000fe2000f8e00ff */
[----:B------:R-:W-:Y:S01]  /*e2b0*/  SHF.R.S32.HI R16, RZ, 0x1f, R23 ;  /* 0x0000001fff107819 */ /* 0x000fe20000011417 */
[----:B------:R-:W-:Y:S01]  /*e2c0*/  IMAD.U32 R7, RZ, RZ, UR6 ;  /* 0x00000006ff077e24 */ /* 0x000fe2000f8e00ff */
[----:B------:R-:W4:Y:S01]  /*e2d0*/  @P0 LDC R153, c[0x0][0xbf0] ;  /* 0x0002fc00ff990b82 */ /* 0x000f220000000800 */
[----:B--2---:R-:W-:Y:S01]  /*e2e0*/  @P0 IMAD.HI.U32 R12, R11, R14, RZ ;  /* 0x0000000e0b0c0227 */ /* 0x004fe200078e00ff */
[----:B------:R-:W-:Y:S01]  /*e2f0*/  ULDC.64 UR4, c[0x0][0xbe0] ;  /* 0x0002f80000047ab9 */ /* 0x000fe20000000a00 */
[----:B------:R-:W-:-:S02]  /*e300*/  ULDC.64 UR6, c[0x0][0xb48] ;  /* 0x0002d20000067ab9 */ /* 0x000fc40000000a00 */
[----:B------:R-:W-:Y:S02]  /*e310*/  IMAD.IADD R5, R5, 0x1, R15 ;  /* 0x0000000105057824 */ /* 0x000fe400078e020f */
[----:B0-----:R-:W-:Y:S02]  /*e320*/  IMAD R14, R20, UR10, RZ ;  /* 0x0000000a140e7c24 */ /* 0x001fe4000f8e02ff */
[----:B---3--:R-:W-:-:S04]  /*e330*/  @P0 IMAD.HI.U32 R152, R11, R152, RZ ;  /* 0x000000980b980227 */ /* 0x008fc800078e00ff */
[----:B------:R-:W-:Y:S01]  /*e340*/  IMAD.WIDE.U32 R6, R20, UR12, R6 ;  /* 0x0000000c14067c25 */ /* 0x000fe2000f8e0006 */
[----:B-1----:R-:W-:-:S03]  /*e350*/  @P0 SHF.R.U32.HI R13, RZ, R17, R12 ;  /* 0x00000011ff0d0219 */ /* 0x002fc6000001160c */
[----:B------:R-:W-:Y:S02]  /*e360*/  IMAD R17, R21, UR12, R14 ;  /* 0x0000000c15117c24 */ /* 0x000fe4000f8e020e */
[----:B------:R-:W-:Y:S02]  /*e370*/  IMAD.MOV.U32 R15, RZ, RZ, R11 ;  /* 0x000000ffff0f7224 */ /* 0x000fe400078e000b */
[----:B------:R-:W-:Y:S02]  /*e380*/  IMAD R12, R16, UR4, RZ ;  /* 0x00000004100c7c24 */ /* 0x000fe4000f8e02ff */
[----:B------:R-:W-:Y:S01]  /*e390*/  IMAD.WIDE.U32 R4, R23, UR4, R4 ;  /* 0x0000000417047c25 */ /* 0x000fe2000f8e0004 */
[----:B----4-:R-:W-:-:S03]  /*e3a0*/  @P0 SHF.R.U32.HI R15, RZ, R153, R152 ;  /* 0x00000099ff0f0219 */ /* 0x010fc60000011698 */
[----:B------:R-:W-:Y:S01]  /*e3b0*/  IMAD.IADD R7, R7, 0x1, R17 ;  /* 0x0000000107077824 */ /* 0x000fe200078e0211 */
[----:B------:R-:W-:Y:S01]  /*e3c0*/  SHF.R.S32.HI R17, RZ, 0x1f, R13 ;  /* 0x0000001fff117819 */ /* 0x000fe2000001140d */
[----:B------:R-:W-:Y:S01]  /*e3d0*/  IMAD R14, R23, UR5, R12 ;  /* 0x00000005170e7c24 */ /* 0x000fe2000f8e020c */
[----:B------:R-:W-:Y:S01]  /*e3e0*/  IADD3 R4, P0, R13, R4, RZ ;  /* 0x000000040d047210 */ /* 0x000fe20007f1e0ff */
[----:B------:R-:W-:Y:S01]  /*e3f0*/  IMAD R16, R16, UR6, RZ ;  /* 0x0000000610107c24 */ /* 0x000fe2000f8e02ff */
[----:B------:R-:W-:Y:S01]  /*e400*/  SHF.R.S32.HI R12, RZ, 0x1f, R15 ;  /* 0x0000001fff0c7819 */ /* 0x000fe2000001140f */
[----:B------:R-:W-:Y:S01]  /*e410*/  IMAD.MOV R13, RZ, RZ, -R13 ;  /* 0x000000ffff0d7224 */ /* 0x000fe200078e0a0d */
[----:B------:R-:W-:Y:S01]  /*e420*/  ULDC.64 UR4, c[0x0][0xb30] ;  /* 0x0002cc0000047ab9 */ /* 0x000fe20000000a00 */
[----:B------:R-:W-:Y:S01]  /*e430*/  IMAD R19, R23, UR7, R16 ;  /* 0x0000000717137c24 */ /* 0x000fe2000f8e0210 */
[----:B------:R-:W-:Y:S01]  /*e440*/  IADD3.X R5, R17, R5, R14, P0, !PT ;  /* 0x0000000511057210 */ /* 0x000fe200007fe40e */
[----:B------:R-:W-:Y:S01]  /*e450*/  IMAD.WIDE.U32 R6, R23, UR6, R6 ;  /* 0x0000000617067c25 */ /* 0x000fe2000f8e0006 */
[----:B------:R-:W-:-:S03]  /*e460*/  ULDC.64 UR6, c[0x0][0xbc8] ;  /* 0x0002f20000067ab9 */ /* 0x000fc60000000a00 */
[----:B------:R-:W-:Y:S01]  /*e470*/  IMAD.MOV R16, RZ, RZ, -R15 ;  /* 0x000000ffff107224 */ /* 0x000fe200078e0a0f */
[----:B------:R-:W-:Y:S01]  /*e480*/  IADD3 R7, R7, R19, RZ ;  /* 0x0000001307077210 */ /* 0x000fe20007ffe0ff */
[----:B------:R-:W-:Y:S02]  /*e490*/  IMAD R12, R12, UR4, RZ ;  /* 0x000000040c0c7c24 */ /* 0x000fe4000f8e02ff */
        /* <DEDUP_REMOVED lines=18> */
[----:B------:R-:W-:Y:S02]  /*e5c0*/  ULDC UR6, c[0x0][0xa88] ;  /* 0x0002a20000067ab9 */ /* 0x000fe40000000800 */
[----:B------:R-:W-:Y:S01]  /*e5d0*/  IMAD.IADD R5, R5, 0x1, R15 ;  /* 0x0000000105057824 */ /* 0x000fe200078e020f */
[----:B------:R-:W-:Y:S01]  /*e5e0*/  LEA R6, P1, R12, UR8, 0x2 ;  /* 0x000000080c067c11 */ /* 0x000fe2000f8210ff */
[----:B------:R-:W-:Y:S01]  /*e5f0*/  IMAD.IADD R7, R13, 0x1, R17 ;  /* 0x000000010d077824 */ /* 0x000fe200078e0211 */
[----:B------:R-:W-:Y:S01]  /*e600*/  SHFL.IDX PT, R14, R16, 0x1, 0x1c1f ;  /* 0x003c1f00100e7f89 */ /* 0x000fe200000e0000 */
[----:B------:R-:W-:Y:S01]  /*e610*/  IMAD R11, R22, 0x80, R9 ;  /* 0x00000080160b7824 */ /* 0x000fe200078e0209 */
[----:B------:R-:W-:Y:S01]  /*e620*/  LEA.HI.X R17, R4, UR7, R5, 0x2, P0 ;  /* 0x0000000704117c11 */ /* 0x000fe200080f1405 */
[----:B0-----:R-:W-:Y:S01]  /*e630*/  ULEA UR4, UR5, UR4, 0x18 ;  /* 0x0000000405047291 */ /* 0x001fe2000f8ec03f */
[----:B------:R-:W-:Y:S01]  /*e640*/  LEA.HI.X R7, R12, UR9, R7, 0x2, P1 ;  /* 0x000000090c077c11 */ /* 0x000fe200088f1407 */
[----:B------:R-:W-:Y:S01]  /*e650*/  IMAD R8, R8, UR6, RZ ;  /* 0x0000000608087c24 */ /* 0x000fe2000f8e02ff */
[----:B------:R-:W-:Y:S01]  /*e660*/  SHFL.IDX PT, R12, R16, RZ, 0x1c1f ;  /* 0x001c1fff100c7589 */ /* 0x000fe200000e0000 */
[----:B------:R-:W-:Y:S01]  /*e670*/  LOP3.LUT P0, RZ, R3, 0x3, RZ, 0xc0, !PT ;  /* 0x0000000303ff7812 */ /* 0x000fe2000780c0ff */
[C---:B------:R-:W-:Y:S01]  /*e680*/  VIADD R9, R11.reuse, 0x8 ;  /* 0x000000080b097836 */ /* 0x040fe20000000000 */
[----:B------:R-:W-:Y:S01]  /*e690*/  UIADD3 UR4, UR4, 0x30820, URZ ;  /* 0x0003082004047890 */ /* 0x000fe2000fffe03f */
[----:B------:R-:W0:Y:S01]  /*e6a0*/  SHFL.IDX PT, R13, R17, RZ, 0x1c1f ;  /* 0x001c1fff110d7589 */ /* 0x000e2200000e0000 */
[----:B------:R-:W-:-:S02]  /*e6b0*/  ISETP.GE.OR P1, PT, R11, R8, P0 ;  /* 0x000000080b00720c */ /* 0x000fc40000726670 */
[-C--:B------:R-:W-:Y:S01]  /*e6c0*/  ISETP.GE.OR P0, PT, R9, R8.reuse, P0 ;  /* 0x000000080900720c */ /* 0x080fe20000706670 */
[----:B------:R-:W1:Y:S01]  /*e6d0*/  SHFL.IDX PT, R15, R17, 0x1, 0x1c1f ;  /* 0x003c1f00110f7f89 */ /* 0x000e6200000e0000 */
[----:B------:R-:W-:Y:S01]  /*e6e0*/  ISETP.GE.AND P2, PT, R11, R8, PT ;  /* 0x000000080b00720c */ /* 0x000fe20003f46270 */
[----:B------:R-:W-:Y:S01]  /*e6f0*/  UPRMT UR4, URZ, 0x654, UR4 ;  /* 0x000006543f047896 */ /* 0x000fe20008000004 */
[----:B------:R-:W-:Y:S01]  /*e700*/  IADD3 R3, R3, -R10, RZ ;  /* 0x8000000a03037210 */ /* 0x000fe20007ffe0ff */
[----:B------:R2:W3:Y:S04]  /*e710*/  SHFL.IDX PT, R4, R6, RZ, 0x1c1f ;  /* 0x001c1fff06047589 */ /* 0x0004e800000e0000 */
[----:B------:R2:W4:Y:S01]  /*e720*/  SHFL.IDX PT, R5, R7, RZ, 0x1c1f ;  /* 0x001c1fff07057589 */ /* 0x00052200000e0000 */
[----:B------:R-:W-:-:S02]  /*e730*/  IMAD.SHL.U32 R3, R3, 0x2, RZ ;  /* 0x0000000203037824 */ /* 0x000fc400078e00ff */
[----:B------:R-:W-:Y:S01]  /*e740*/  SYNCS.ARRIVE.TRANS64.RED.A1T0 RZ, [UR4], RZ ;  /* 0x000000ffffff79a7 */ /* 0x000fe20008100404 */
[----:B0-----:R2:W-:Y:S04]  /*e750*/  @!P1 ST.E desc[UR14][R12.64], R0 ;  /* 0x000000000c009985 */ /* 0x0015e8000c10190e */
[----:B-1----:R2:W-:Y:S01]  /*e760*/  @!P0 ST.E desc[UR14][R14.64], R2 ;  /* 0x000000020e008985 */ /* 0x0025e2000c10190e */
[----:B------:R-:W-:Y:S05]  /*e770*/  @P2 BRA `(.L_x_1046) ;  /* 0x0000000800fc2947 */ /* 0x000fea0003800000 */
[C---:B--2---:R-:W-:Y:S01]  /*e780*/  VIADD R0, R3.reuse, 0x8 ;  /* 0x0000000803007836 */ /* 0x044fe20000000000 */
[----:B------:R-:W-:Y:S01]  /*e790*/  ULDC UR4, c[0x0][0xac8] ;  /* 0x0002b20000047ab9 */ /* 0x000fe20000000800 */
[C---:B------:R-:W-:Y:S01]  /*e7a0*/  VIADD R2, R3.reuse, 0x10 ;  /* 0x0000001003027836 */ /* 0x040fe20000000000 */
[C---:B------:R-:W-:Y:S01]  /*e7b0*/  ISETP.GE.AND P2, PT, R3.reuse, UR4, PT ;  /* 0x0000000403007c0c */ /* 0x040fe2000bf46270 */
[C---:B------:R-:W-:Y:S01]  /*e7c0*/  VIADD R10, R3.reuse, 0x18 ;  /* 0x00000018030a7836 */ /* 0x040fe20000000000 */
[----:B------:R-:W-:Y:S01]  /*e7d0*/  ISETP.GE.AND P3, PT, R0, UR4, PT ;  /* 0x0000000400007c0c */ /* 0x000fe2000bf66270 */
[C---:B------:R-:W-:Y:S01]  /*e7e0*/  VIADD R18, R3.reuse, 0x20 ;  /* 0x0000002003127836 */ /* 0x040fe20000000000 */
[----:B------:R-:W-:Y:S01]  /*e7f0*/  ISETP.GE.AND P4, PT, R2, UR4, PT ;  /* 0x0000000402007c0c */ /* 0x000fe2000bf86270 */
[----:B------:R-:W-:Y:S01]  /*e800*/  ULDC.64 UR6, c[0x0][0x208] ;  /* 0x0000820000067ab9 */ /* 0x000fe20000000a00 */
[----:B------:R-:W-:Y:S01]  /*e810*/  ISETP.GE.AND P5, PT, R10, UR4, PT ;  /* 0x000000040a007c0c */ /* 0x000fe2000bfa6270 */
[C---:B------:R-:W-:Y:S01]  /*e820*/  VIADD R20, R3.reuse, 0x40 ;  /* 0x0000004003147836 */ /* 0x040fe20000000000 */
[C---:B------:R-:W-:Y:S01]  /*e830*/  IADD3 R19, R3.reuse, 0x28, RZ ;  /* 0x0000002803137810 */ /* 0x040fe20007ffe0ff */
[C---:B------:R-:W-:Y:S01]  /*e840*/  VIADD R21, R3.reuse, 0x48 ;  /* 0x0000004803157836 */ /* 0x040fe20000000000 */
[----:B------:R-:W-:Y:S01]  /*e850*/  ISETP.GE.AND P0, PT, R18, UR4, PT ;  /* 0x0000000412007c0c */ /* 0x000fe2000bf06270 */
[----:B------:R-:W-:Y:S01]  /*e860*/  VIADD R22, R3, 0x50 ;  /* 0x0000005003167836 */ /* 0x000fe20000000000 */
[----:B------:R-:W-:-:S03]  /*e870*/  ISETP.GE.AND P1, PT, R19, UR4, PT ;  /* 0x0000000413007c0c */ /* 0x000fc6000bf26270 */
[----:B------:R-:W-:Y:S02]  /*e880*/  @!P3 LEA.HI R0, R0, R0, RZ, 0x1 ;  /* 0x000000000000b211 */ /* 0x000fe400078f08ff */
[----:B------:R-:W-:Y:S02]  /*e890*/  @!P4 LEA.HI R2, R2, R2, RZ, 0x1 ;  /* 0x000000020202c211 */ /* 0x000fe400078f08ff */
[----:B------:R-:W-:Y:S02]  /*e8a0*/  @!P5 LEA.HI R10, R10, R10, RZ, 0x1 ;  /* 0x0000000a0a0ad211 */ /* 0x000fe400078f08ff */
[----:B------:R-:W-:Y:S01]  /*e8b0*/  @!P3 LOP3.LUT R13, R0, 0xfffffffe, RZ, 0xc0, !PT ;  /* 0xfffffffe000db812 */ /* 0x000fe200078ec0ff */
[C---:B------:R-:W-:Y:S01]  /*e8c0*/  VIADD R0, R3.reuse, 0x30 ;  /* 0x0000003003007836 */ /* 0x040fe20000000000 */
[----:B------:R-:W-:Y:S01]  /*e8d0*/  @!P4 LOP3.LUT R15, R2, 0xfffffffe, RZ, 0xc0, !PT ;  /* 0xfffffffe020fc812 */ /* 0x000fe200078ec0ff */
[C---:B------:R-:W-:Y:S01]  /*e8e0*/  VIADD R2, R3.reuse, 0x38 ;  /* 0x0000003803027836 */ /* 0x040fe20000000000 */
[----:B------:R-:W-:Y:S01]  /*e8f0*/  @!P5 LOP3.LUT R17, R10, 0xfffffffe, RZ, 0xc0, !PT ;  /* 0xfffffffe0a11d812 */ /* 0x000fe200078ec0ff */
[----:B---34-:R-:W-:Y:S01]  /*e900*/  @!P2 IMAD.WIDE R10, R3, 0x4, R4 ;  /* 0x00000004030aa825 */ /* 0x018fe200078e0204 */
[----:B------:R-:W-:-:S02]  /*e910*/  ISETP.GE.AND P6, PT, R22, UR4, PT ;  /* 0x0000000416007c0c */ /* 0x000fc4000bfc6270 */
[----:B------:R-:W-:Y:S01]  /*e920*/  @!P0 LEA.HI R18, R18, R18, RZ, 0x1 ;  /* 0x0000001212128211 */ /* 0x000fe200078f08ff */
[--C-:B------:R-:W-:Y:S01]  /*e930*/  @!P3 IMAD.WIDE R12, R13, 0x4, R4.reuse ;  /* 0x000000040d0cb825 */ /* 0x100fe200078e0204 */
[----:B------:R0:W-:Y:S01]  /*e940*/  @!P2 ST.E.64 desc[UR6][R10.64], R24 ;  /* 0x000000180a00a985 */ /* 0x0001e2000c101b06 */
[----:B------:R-:W-:Y:S02]  /*e950*/  ISETP.GE.AND P2, PT, R0, UR4, PT ;  /* 0x0000000400007c0c */ /* 0x000fe4000bf46270 */
[--C-:B------:R-:W-:Y:S01]  /*e960*/  @!P4 IMAD.WIDE R14, R15, 0x4, R4.reuse ;  /* 0x000000040f0ec825 */ /* 0x100fe200078e0204 */
[----:B------:R1:W-:Y:S01]  /*e970*/  @!P3 ST.E.64 desc[UR6][R12.64], R28 ;  /* 0x0000001c0c00b985 */ /* 0x0003e2000c101b06 */
[----:B------:R-:W-:Y:S02]  /*e980*/  ISETP.GE.AND P3, PT, R2, UR4, PT ;  /* 0x0000000402007c0c */ /* 0x000fe4000bf66270 */
[----:B------:R-:W-:Y:S01]  /*e990*/  @!P5 IMAD.WIDE R16, R17, 0x4, R4 ;  /* 0x000000041110d825 */ /* 0x000fe200078e0204 */
[----:B------:R2:W-:Y:S01]  /*e9a0*/  @!P4 ST.E.64 desc[UR6][R14.64], R32 ;  /* 0x000000200e00c985 */ /* 0x0005e2000c101b06 */
[----:B------:R-:W-:-:S02]  /*e9b0*/  ISETP.GE.AND P4, PT, R20, UR4, PT ;  /* 0x0000000414007c0c */ /* 0x000fc4000bf86270 */
[----:B------:R-:W-:Y:S01]  /*e9c0*/  @!P1 LEA.HI R19, R19, R19, RZ, 0x1 ;  /* 0x0000001313139211 */ /* 0x000fe200078f08ff */
[----:B------:R3:W-:Y:S01]  /*e9d0*/  @!P5 ST.E.64 desc[UR6][R16.64], R36 ;  /* 0x000000241000d985 */ /* 0x0007e2000c101b06 */
[----:B------:R-:W-:Y:S01]  /*e9e0*/  ISETP.GE.AND P5, PT, R21, UR4, PT ;  /* 0x0000000415007c0c */ /* 0x000fe2000bfa6270 */
[----:B0-----:R-:W-:Y:S01]  /*e9f0*/  VIADD R25, R3, 0x60 ;  /* 0x0000006003197836 */ /* 0x001fe20000000000 */
[----:B------:R-:W-:Y:S02]  /*ea00*/  @!P0 LOP3.LUT R11, R18, 0xfffffffe, RZ, 0xc0, !PT ;  /* 0xfffffffe120b8812 */ /* 0x000fe400078ec0ff */
[----:B------:R-:W-:Y:S02]  /*ea10*/  @!P2 LEA.HI R0, R0, R0, RZ, 0x1 ;  /* 0x000000000000a211 */ /* 0x000fe400078f08ff */
[----:B-1----:R-:W-:Y:S01]  /*ea20*/  @!P1 LOP3.LUT R13, R19, 0xfffffffe, RZ, 0xc0, !PT ;  /* 0xfffffffe130d9812 */ /* 0x002fe200078ec0ff */
[----:B------:R-:W-:Y:S01]  /*ea30*/  @!P0 IMAD.WIDE R10, R11, 0x4, R4 ;  /* 0x000000040b0a8825 */ /* 0x000fe200078e0204 */
[----:B------:R-:W-:-:S02]  /*ea40*/  @!P3 LEA.HI R2, R2, R2, RZ, 0x1 ;  /* 0x000000020202b211 */ /* 0x000fc400078f08ff */
[----:B------:R-:W-:Y:S01]  /*ea50*/  @!P4 LEA.HI R20, R20, R20, RZ, 0x1 ;  /* 0x000000141414c211 */ /* 0x000fe200078f08ff */
[----:B------:R-:W-:Y:S01]  /*ea60*/  @!P1 IMAD.WIDE R12, R13, 0x4, R4 ;  /* 0x000000040d0c9825 */ /* 0x000fe200078e0204 */
[----:B------:R-:W-:Y:S01]  /*ea70*/  @!P6 LEA.HI R22, R22, R22, RZ, 0x1 ;  /* 0x000000161616e211 */ /* 0x000fe200078f08ff */
[----:B------:R0:W-:Y:S01]  /*ea80*/  @!P0 ST.E.64 desc[UR6][R10.64], R40 ;  /* 0x000000280a008985 */ /* 0x0001e2000c101b06 */
[----:B------:R-:W-:Y:S02]  /*ea90*/  @!P5 LEA.HI R21, R21, R21, RZ, 0x1 ;  /* 0x000000151515d211 */ /* 0x000fe400078f08ff */
[----:B--2---:R-:W-:Y:S01]  /*eaa0*/  @!P2 LOP3.LUT R15, R0, 0xfffffffe, RZ, 0xc0, !PT ;  /* 0xfffffffe000fa812 */ /* 0x004fe200078ec0ff */
[----:B------:R1:W-:Y:S01]  /*eab0*/  @!P1 ST.E.64 desc[UR6][R12.64], R44 ;  /* 0x0000002c0c009985 */ /* 0x0003e2000c101b06 */
[----:B---3--:R-:W-:Y:S01]  /*eac0*/  @!P3 LOP3.LUT R17, R2, 0xfffffffe, RZ, 0xc0, !PT ;  /* 0xfffffffe0211b812 */ /* 0x008fe200078ec0ff */
[C---:B------:R-:W-:Y:S01]  /*ead0*/  VIADD R0, R3.reuse, 0x68 ;  /* 0x0000006803007836 */ /* 0x040fe20000000000 */
[----:B------:R-:W-:Y:S01]  /*eae0*/  @!P4 LOP3.LUT R19, R20, 0xfffffffe, RZ, 0xc0, !PT ;  /* 0xfffffffe1413c812 */ /* 0x000fe200078ec0ff */
[----:B------:R-:W-:Y:S01]  /*eaf0*/  VIADD R2, R3, 0x70 ;  /* 0x0000007003027836 */ /* 0x000fe20000000000 */
[----:B------:R-:W-:Y:S01]  /*eb00*/  @!P5 LOP3.LUT R21, R21, 0xfffffffe, RZ, 0xc0, !PT ;  /* 0xfffffffe1515d812 */ /* 0x000fe200078ec0ff */
[C---:B------:R-:W-:Y:S01]  /*eb10*/  VIADD R20, R3.reuse, 0x78 ;  /* 0x0000007803147836 */ /* 0x040fe20000000000 */
[----:B------:R-:W-:-:S02]  /*eb20*/  IADD3 R24, R3, 0x58, RZ ;  /* 0x0000005803187810 */ /* 0x000fc40007ffe0ff */
[----:B------:R-:W-:Y:S01]  /*eb30*/  @!P6 LOP3.LUT R23, R22, 0xfffffffe, RZ, 0xc0, !PT ;  /* 0xfffffffe1617e812 */ /* 0x000fe200078ec0ff */
[--C-:B0-----:R-:W-:Y:S01]  /*eb40*/  @!P2 IMAD.WIDE R10, R15, 0x4, R4.reuse ;  /* 0x000000040f0aa825 */ /* 0x101fe200078e0204 */
[----:B------:R-:W-:Y:S02]  /*eb50*/  ISETP.GE.AND P1, PT, R24, UR4, PT ;  /* 0x0000000418007c0c */ /* 0x000fe4000bf26270 */
[----:B------:R-:W-:Y:S01]  /*eb60*/  ISETP.GE.AND P0, PT, R25, UR4, PT ;  /* 0x0000000419007c0c */ /* 0x000fe2000bf06270 */
[--C-:B-1----:R-:W-:Y:S01]  /*eb70*/  @!P3 IMAD.WIDE R12, R17, 0x4, R4.reuse ;  /* 0x00000004110cb825 */ /* 0x102fe200078e0204 */
[----:B------:R0:W-:Y:S01]  /*eb80*/  @!P2 ST.E.64 desc[UR6][R10.64], R48 ;  /* 0x000000300a00a985 */ /* 0x0001e2000c101b06 */
[----:B------:R-:W-:Y:S02]  /*eb90*/  IADD3 R22, R3, 0x88, RZ ;  /* 0x0000008803167810 */ /* 0x000fe40007ffe0ff */
[----:B------:R-:W-:Y:S01]  /*eba0*/  @!P4 IMAD.WIDE R14, R19, 0x4, R4 ;  /* 0x00000004130ec825 */ /* 0x000fe200078e0204 */
[----:B------:R1:W-:Y:S01]  /*ebb0*/  @!P3 ST.E.64 desc[UR6][R12.64], R52 ;  /* 0x000000340c00b985 */ /* 0x0003e2000c101b06 */
[----:B------:R-:W-:-:S02]  /*ebc0*/  ISETP.GE.AND P2, PT, R0, UR4, PT ;  /* 0x0000000400007c0c */ /* 0x000fc4000bf46270 */
[--C-:B------:R-:W-:Y:S01]  /*ebd0*/  @!P5 IMAD.WIDE R16, R21, 0x4, R4.reuse ;  /* 0x000000041510d825 */ /* 0x100fe200078e0204 */
[----:B------:R2:W-:Y:S01]  /*ebe0*/  @!P4 ST.E.64 desc[UR6][R14.64], R56 ;  /* 0x000000380e00c985 */ /* 0x0005e2000c101b06 */
[----:B------:R-:W-:Y:S02]  /*ebf0*/  ISETP.GE.AND P3, PT, R22, UR4, PT ;  /* 0x0000000416007c0c */ /* 0x000fe4000bf66270 */
[----:B------:R-:W-:Y:S01]  /*ec00*/  @!P6 IMAD.WIDE R18, R23, 0x4, R4 ;  /* 0x000000041712e825 */ /* 0x000fe200078e0204 */
[----:B------:R3:W-:Y:S01]  /*ec10*/  @!P5 ST.E.64 desc[UR6][R16.64], R60 ;  /* 0x0000003c1000d985 */ /* 0x0007e2000c101b06 */
[----:B------:R-:W-:Y:S02]  /*ec20*/  ISETP.GE.AND P5, PT, R20, UR4, PT ;  /* 0x0000000414007c0c */ /* 0x000fe4000bfa6270 */
[----:B------:R-:W-:Y:S01]  /*ec30*/  VIADD R21, R3, 0x80 ;  /* 0x0000008003157836 */ /* 0x000fe20000000000 */
[----:B------:R4:W-:Y:S01]  /*ec40*/  @!P6 ST.E.64 desc[UR6][R18.64], R64 ;  /* 0x000000401200e985 */ /* 0x0009e2000c101b06 */
[----:B------:R-:W-:-:S02]  /*ec50*/  ISETP.GE.AND P6, PT, R2, UR4, PT ;  /* 0x0000000402007c0c */ /* 0x000fc4000bfc6270 */
[----:B------:R-:W-:Y:S02]  /*ec60*/  @!P1 LEA.HI R24, R24, R24, RZ, 0x1 ;  /* 0x0000001818189211 */ /* 0x000fe400078f08ff */
[----:B------:R-:W-:Y:S02]  /*ec70*/  ISETP.GE.AND P4, PT, R21, UR4, PT ;  /* 0x0000000415007c0c */ /* 0x000fe4000bf86270 */
[----:B------:R-:W-:Y:S02]  /*ec80*/  @!P0 LEA.HI R25, R25, R25, RZ, 0x1 ;  /* 0x0000001919198211 */ /* 0x000fe400078f08ff */
[----:B0-----:R-:W-:Y:S01]  /*ec90*/  @!P1 LOP3.LUT R11, R24, 0xfffffffe, RZ, 0xc0, !PT ;  /* 0xfffffffe180b9812 */ /* 0x001fe200078ec0ff */
[----:B------:R-:W-:Y:S01]  /*eca0*/  VIADD R24, R3, 0x90 ;  /* 0x0000009003187836 */ /* 0x000fe20000000000 */
[----:B-1----:R-:W-:Y:S01]  /*ecb0*/  @!P0 LOP3.LUT R13, R25, 0xfffffffe, RZ, 0xc0, !PT ;  /* 0xfffffffe190d8812 */ /* 0x002fe200078ec0ff */
[----:B------:R-:W-:Y:S01]  /*ecc0*/  VIADD R25, R3, 0x98 ;  /* 0x0000009803197836 */ /* 0x000fe20000000000 */
[----:B------:R-:W-:Y:S01]  /*ecd0*/  @!P2 LEA.HI R0, R0, R0, RZ, 0x1 ;  /* 0x000000000000a211 */ /* 0x000fe200078f08ff */
[----:B------:R-:W-:Y:S01]  /*ece0*/  @!P1 IMAD.WIDE R10, R11, 0x4, R4 ;  /* 0x000000040b0a9825 */ /* 0x000fe200078e0204 */
[----:B------:R-:W-:-:S02]  /*ecf0*/  @!P6 LEA.HI R2, R2, R2, RZ, 0x1 ;  /* 0x000000020202e211 */ /* 0x000fc400078f08ff */
[----:B------:R-:W-:Y:S01]  /*ed00*/  @!P5 LEA.HI R20, R20, R20, RZ, 0x1 ;  /* 0x000000141414d211 */ /* 0x000fe200078f08ff */
[--C-:B------:R-:W-:Y:S01]  /*ed10*/  @!P0 IMAD.WIDE R12, R13, 0x4, R4.reuse ;  /* 0x000000040d0c8825 */ /* 0x100fe200078e0204 */
[----:B------:R-:W-:Y:S01]  /*ed20*/  @!P4 LEA.HI R21, R21, R21, RZ, 0x1 ;  /* 0x000000151515c211 */ /* 0x000fe200078f08ff */
[----:B------:R0:W-:Y:S01]  /*ed30*/  @!P1 ST.E.64 desc[UR6][R10.64], R68 ;  /* 0x000000440a009985 */ /* 0x0001e2000c101b06 */
[----:B------:R-:W-:Y:S02]  /*ed40*/  @!P3 LEA.HI R22, R22, R22, RZ, 0x1 ;  /* 0x000000161616b211 */ /* 0x000fe400078f08ff */
[----:B--2---:R-:W-:Y:S01]  /*ed50*/  @!P2 LOP3.LUT R15, R0, 0xfffffffe, RZ, 0xc0, !PT ;  /* 0xfffffffe000fa812 */ /* 0x004fe200078ec0ff */
[----:B------:R1:W-:Y:S01]  /*ed60*/  @!P0 ST.E.64 desc[UR6][R12.64], R72 ;  /* 0x000000480c008985 */ /* 0x0003e2000c101b06 */
[----:B---3--:R-:W-:Y:S01]  /*ed70*/  @!P6 LOP3.LUT R17, R2, 0xfffffffe, RZ, 0xc0, !PT ;  /* 0xfffffffe0211e812 */ /* 0x008fe200078ec0ff */
[C---:B------:R-:W-:Y:S01]  /*ed80*/  VIADD R0, R3.reuse, 0xa0 ;  /* 0x000000a003007836 */ /* 0x040fe20000000000 */
[----:B----4-:R-:W-:Y:S01]  /*ed90*/  @!P5 LOP3.LUT R19, R20, 0xfffffffe, RZ, 0xc0, !PT ;  /* 0xfffffffe1413d812 */ /* 0x010fe200078ec0ff */
[----:B------:R-:W-:Y:S01]  /*eda0*/  VIADD R2, R3, 0xa8 ;  /* 0x000000a803027836 */ /* 0x000fe20000000000 */
[----:B------:R-:W-:Y:S01]  /*edb0*/  @!P4 LOP3.LUT R21, R21, 0xfffffffe, RZ, 0xc0, !PT ;  /* 0xfffffffe1515c812 */ /* 0x000fe200078ec0ff */
[C---:B------:R-:W-:Y:S01]  /*edc0*/  VIADD R20, R3.reuse, 0xb0 ;  /* 0x000000b003147836 */ /* 0x040fe20000000000 */
[----:B------:R-:W-:Y:S01]  /*edd0*/  @!P3 LOP3.LUT R23, R22, 0xfffffffe, RZ, 0xc0, !PT ;  /* 0xfffffffe1617b812 */ /* 0x000fe200078ec0ff */
[----:B------:R-:W-:Y:S01]  /*ede0*/  VIADD R22, R3, 0xc0 ;  /* 0x000000c003167836 */ /* 0x000fe20000000000 */
[----:B------:R-:W-:Y:S01]  /*edf0*/  ISETP.GE.AND P0, PT, R24, UR4, PT ;  /* 0x0000000418007c0c */ /* 0x000fe2000bf06270 */
[----:B0-----:R-:W-:Y:S01]  /*ee00*/  @!P2 IMAD.WIDE R10, R15, 0x4, R4 ;  /* 0x000000040f0aa825 */ /* 0x001fe200078e0204 */
[----:B------:R-:W-:-:S03]  /*ee10*/  ISETP.GE.AND P1, PT, R25, UR4, PT ;  /* 0x0000000419007c0c */ /* 0x000fc6000bf26270 */
        /* <DEDUP_REMOVED lines=8> */
[----:B------:R-:W-:-:S02]  /*eea0*/  IADD3 R21, R3, 0xb8, RZ ;  /* 0x000000b803157810 */ /* 0x000fc40007ffe0ff */
[----:B------:R-:W-:Y:S01]  /*eeb0*/  @!P3 IMAD.WIDE R18, R23, 0x4, R4 ;  /* 0x000000041712b825 */ /* 0x000fe200078e0204 */
[----:B------:R3:W-:Y:S01]  /*eec0*/  @!P4 ST.E.64 desc[UR6][R16.64], R88 ;  /* 0x000000581000c985 */ /* 0x0007e2000c101b06 */
[----:B------:R-:W-:Y:S02]  /*eed0*/  ISETP.GE.AND P4, PT, R20, UR4, PT ;  /* 0x0000000414007c0c */ /* 0x000fe4000bf86270 */
[----:B------:R-:W-:Y:S01]  /*eee0*/  ISETP.GE.AND P5, PT, R21, UR4, PT ;  /* 0x0000000415007c0c */ /* 0x000fe2000bfa6270 */
[----:B------:R4:W-:Y:S01]  /*eef0*/  @!P3 ST.E.64 desc[UR6][R18.64], R92 ;  /* 0x0000005c1200b985 */ /* 0x0009e2000c101b06 */
[----:B------:R-:W-:Y:S02]  /*ef00*/  ISETP.GE.AND P3, PT, R2, UR4, PT ;  /* 0x0000000402007c0c */ /* 0x000fe4000bf66270 */
[----:B------:R-:W-:Y:S02]  /*ef10*/  @!P0 LEA.HI R24, R24, R24, RZ, 0x1 ;  /* 0x0000001818188211 */ /* 0x000fe400078f08ff */
[----:B------:R-:W-:-:S02]  /*ef20*/  @!P1 LEA.HI R25, R25, R25, RZ, 0x1 ;  /* 0x0000001919199211 */ /* 0x000fc400078f08ff */
[----:B0-----:R-:W-:Y:S02]  /*ef30*/  @!P0 LOP3.LUT R11, R24, 0xfffffffe, RZ, 0xc0, !PT ;  /* 0xfffffffe180b8812 */ /* 0x001fe400078ec0ff */
[----:B------:R-:W-:Y:S02]  /*ef40*/  @!P2 LEA.HI R0, R0, R0, RZ, 0x1 ;  /* 0x000000000000a211 */ /* 0x000fe400078f08ff */
[----:B-1----:R-:W-:Y:S01]  /*ef50*/  @!P1 LOP3.LUT R13, R25, 0xfffffffe, RZ, 0xc0, !PT ;  /* 0xfffffffe190d9812 */ /* 0x002fe200078ec0ff */
[--C-:B------:R-:W-:Y:S01]  /*ef60*/  @!P0 IMAD.WIDE R10, R11, 0x4, R4.reuse ;  /* 0x000000040b0a8825 */ /* 0x100fe200078e0204 */
[----:B------:R-:W-:Y:S02]  /*ef70*/  @!P4 LEA.HI R20, R20, R20, RZ, 0x1 ;  /* 0x000000141414c211 */ /* 0x000fe400078f08ff */
[----:B------:R-:W-:Y:S01]  /*ef80*/  @!P3 LEA.HI R2, R2, R2, RZ, 0x1 ;  /* 0x000000020202b211 */ /* 0x000fe200078f08ff */
[--C-:B------:R-:W-:Y:S01]  /*ef90*/  @!P1 IMAD.WIDE R12, R13, 0x4, R4.reuse ;  /* 0x000000040d0c9825 */ /* 0x100fe200078e0204 */
[----:B--2---:R-:W-:Y:S01]  /*efa0*/  @!P2 LOP3.LUT R15, R0, 0xfffffffe, RZ, 0xc0, !PT ;  /* 0xfffffffe000fa812 */ /* 0x004fe200078ec0ff */
[----:B------:R0:W-:Y:S01]  /*efb0*/  @!P0 ST.E.64 desc[UR6][R10.64], R96 ;  /* 0x000000600a008985 */ /* 0x0001e2000c101b06 */
[----:B------:R-:W-:Y:S01]  /*efc0*/  @!P5 LEA.HI R21, R21, R21, RZ, 0x1 ;  /* 0x000000151515d211 */ /* 0x000fe200078f08ff */
[----:B------:R-:W-:Y:S01]  /*efd0*/  VIADD R0, R3, 0xc8 ;  /* 0x000000c803007836 */ /* 0x000fe20000000000 */
[----:B---3--:R-:W-:Y:S01]  /*efe0*/  @!P3 LOP3.LUT R17, R2, 0xfffffffe, RZ, 0xc0, !PT ;  /* 0xfffffffe0211b812 */ /* 0x008fe200078ec0ff */
[--C-:B------:R-:W-:Y:S01]  /*eff0*/  @!P2 IMAD.WIDE R14, R15, 0x4, R4.reuse ;  /* 0x000000040f0ea825 */ /* 0x100fe200078e0204 */
[----:B------:R-:W-:Y:S01]  /*f000*/  @!P6 LEA.HI R22, R22, R22, RZ, 0x1 ;  /* 0x000000161616e211 */ /* 0x000fe200078f08ff */
[----:B------:R1:W-:Y:S01]  /*f010*/  @!P1 ST.E.64 desc[UR6][R12.64], R100 ;  /* 0x000000640c009985 */ /* 0x0003e2000c101b06 */
[----:B----4-:R-:W-:Y:S01]  /*f020*/  @!P4 LOP3.LUT R19, R20, 0xfffffffe, RZ, 0xc0, !PT ;  /* 0xfffffffe1413c812 */ /* 0x010fe200078ec0ff */
[----:B------:R-:W-:Y:S01]  /*f030*/  VIADD R2, R3, 0xd0 ;  /* 0x000000d003027836 */ /* 0x000fe20000000000 */
[----:B------:R-:W-:Y:S01]  /*f040*/  @!P5 LOP3.LUT R21, R21, 0xfffffffe, RZ, 0xc0, !PT ;  /* 0xfffffffe1515d812 */ /* 0x000fe200078ec0ff */
[----:B------:R2:W-:Y:S01]  /*f050*/  @!P2 ST.E.64 desc[UR6][R14.64], R104 ;  /* 0x000000680e00a985 */ /* 0x0005e2000c101b06 */
[----:B------:R-:W-:Y:S01]  /*f060*/  @!P6 LOP3.LUT R23, R22, 0xfffffffe, RZ, 0xc0, !PT ;  /* 0xfffffffe1617e812 */ /* 0x000fe200078ec0ff */
[----:B------:R-:W-:Y:S01]  /*f070*/  VIADD R20, R3, 0xd8 ;  /* 0x000000d803147836 */ /* 0x000fe20000000000 */
[----:B------:R-:W-:Y:S01]  /*f080*/  ISETP.GE.AND P0, PT, R0, UR4, PT ;  /* 0x0000000400007c0c */ /* 0x000fe2000bf06270 */
[----:B0-----:R-:W-:Y:S01]  /*f090*/  @!P3 IMAD.WIDE R10, R17, 0x4, R4 ;  /* 0x00000004110ab825 */ /* 0x001fe200078e0204 */
[----:B------:R-:W-:-:S02]  /*f0a0*/  ISETP.GE.AND P1, PT, R2, UR4, PT ;  /* 0x0000000402007c0c */ /* 0x000fc4000bf26270 */
[----:B------:R-:W-:Y:S01]  /*f0b0*/  ISETP.GE.AND P2, PT, R20, UR4, PT ;  /* 0x0000000414007c0c */ /* 0x000fe2000bf46270 */
[--C-:B------:R-:W-:Y:S01]  /*f0c0*/  @!P5 IMAD.WIDE R16, R21, 0x4, R4.reuse ;  /* 0x000000041510d825 */ /* 0x100fe200078e0204 */
[----:B------:R0:W-:Y:S03]  /*f0d0*/  @!P3 ST.E.64 desc[UR6][R10.64], R108 ;  /* 0x0000006c0a00b985 */ /* 0x0001e6000c101b06 */
[----:B-1----:R-:W-:Y:S01]  /*f0e0*/  @!P4 IMAD.WIDE R12, R19, 0x4, R4 ;  /* 0x00000004130cc825 */ /* 0x002fe200078e0204 */
[----:B--2---:R-:W-:-:S03]  /*f0f0*/  IADD3 R14, R3, 0xe8, RZ ;  /* 0x000000e8030e7810 */ /* 0x004fc60007ffe0ff */
[----:B------:R-:W-:Y:S01]  /*f100*/  @!P6 IMAD.WIDE R18, R23, 0x4, R4 ;  /* 0x000000041712e825 */ /* 0x000fe200078e0204 */
[----:B------:R1:W-:Y:S01]  /*f110*/  @!P4 ST.E.64 desc[UR6][R12.64], R112 ;  /* 0x000000700c00c985 */ /* 0x0003e2000c101b06 */
[----:B------:R-:W-:Y:S02]  /*f120*/  ISETP.GE.AND P4, PT, R14, UR4, PT ;  /* 0x000000040e007c0c */ /* 0x000fe4000bf86270 */
[C---:B------:R-:W-:Y:S01]  /*f130*/  VIADD R21, R3.reuse, 0xe0 ;  /* 0x000000e003157836 */ /* 0x040fe20000000000 */
[----:B------:R2:W-:Y:S01]  /*f140*/  @!P5 ST.E.64 desc[UR6][R16.64], R116 ;  /* 0x000000741000d985 */ /* 0x0005e2000c101b06 */
[C---:B------:R-:W-:Y:S01]  /*f150*/  VIADD R15, R3.reuse, 0xf0 ;  /* 0x000000f0030f7836 */ /* 0x040fe20000000000 */
[----:B------:R-:W-:Y:S01]  /*f160*/  @!P0 LEA.HI R0, R0, R0, RZ, 0x1 ;  /* 0x0000000000008211 */ /* 0x000fe200078f08ff */
[----:B0-----:R-:W-:Y:S01]  /*f170*/  VIADD R11, R3, 0xf8 ;  /* 0x000000f8030b7836 */ /* 0x001fe20000000000 */
[----:B------:R0:W-:Y:S01]  /*f180*/  @!P6 ST.E.64 desc[UR6][R18.64], R120 ;  /* 0x000000781200e985 */ /* 0x0001e2000c101b06 */
[----:B------:R-:W-:-:S02]  /*f190*/  ISETP.GE.AND P3, PT, R21, UR4, PT ;  /* 0x0000000415007c0c */ /* 0x000fc4000bf66270 */
[----:B------:R-:W-:Y:S02]  /*f1a0*/  ISETP.GE.AND P5, PT, R15, UR4, PT ;  /* 0x000000040f007c0c */ /* 0x000fe4000bfa6270 */
[----:B------:R-:W-:Y:S02]  /*f1b0*/  ISETP.GE.AND P6, PT, R11, UR4, PT ;  /* 0x000000040b007c0c */ /* 0x000fe4000bfc6270 */
[----:B------:R-:W-:Y:S02]  /*f1c0*/  @!P1 LEA.HI R2, R2, R2, RZ, 0x1 ;  /* 0x0000000202029211 */ /* 0x000fe400078f08ff */
[----:B------:R-:W-:Y:S02]  /*f1d0*/  @!P2 LEA.HI R20, R20, R20, RZ, 0x1 ;  /* 0x000000141414a211 */ /* 0x000fe400078f08ff */
[----:B------:R-:W-:Y:S02]  /*f1e0*/  @!P4 LEA.HI R14, R14, R14, RZ, 0x1 ;  /* 0x0000000e0e0ec211 */ /* 0x000fe400078f08ff */
[----:B-1----:R-:W-:-:S02]  /*f1f0*/  @!P1 LOP3.LUT R13, R2, 0xfffffffe, RZ, 0xc0, !PT ;  /* 0xfffffffe020d9812 */ /* 0x002fc400078ec0ff */
[----:B------:R-:W-:Y:S02]  /*f200*/  @!P3 LEA.HI R21, R21, R21, RZ, 0x1 ;  /* 0x000000151515b211 */ /* 0x000fe400078f08ff */
[----:B------:R-:W-:Y:S02]  /*f210*/  @!P5 LEA.HI R10, R15, R15, RZ, 0x1 ;  /* 0x0000000f0f0ad211 */ /* 0x000fe400078f08ff */
[----:B------:R-:W-:Y:S02]  /*f220*/  @!P6 LEA.HI R12, R11, R11, RZ, 0x1 ;  /* 0x0000000b0b0ce211 */ /* 0x000fe400078f08ff */
[----:B------:R-:W-:Y:S02]  /*f230*/  @!P0 LOP3.LUT R11, R0, 0xfffffffe, RZ, 0xc0, !PT ;  /* 0xfffffffe000b8812 */ /* 0x000fe400078ec0ff */
[----:B------:R-:W-:Y:S02]  /*f240*/  @!P2 LOP3.LUT R15, R20, 0xfffffffe, RZ, 0xc0, !PT ;  /* 0xfffffffe140fa812 */ /* 0x000fe400078ec0ff */
[----:B--2---:R-:W-:-:S02]  /*f250*/  @!P3 LOP3.LUT R17, R21, 0xfffffffe, RZ, 0xc0, !PT ;  /* 0xfffffffe1511b812 */ /* 0x004fc400078ec0ff */
[----:B0-----:R-:W-:Y:S01]  /*f260*/  @!P4 LOP3.LUT R19, R14, 0xfffffffe, RZ, 0xc0, !PT ;  /* 0xfffffffe0e13c812 */ /* 0x001fe200078ec0ff */
        /* <DEDUP_REMOVED lines=16> */
.L_x_1046:
[----:B------:R-:W-:Y:S05]  /*f370*/  BSYNC B0 ;  /* 0x0000000000007941 */ /* 0x000fea0003800000 */
.L_x_1045:
[----:B------:R-:W-:Y:S01]  /*f380*/  ISETP.GE.AND P0, PT, R9, R8, PT ;  /* 0x000000080900720c */ /* 0x000fe20003f06270 */
[----:B0---4-:R0:W1:Y:S04]  /*f390*/  SHFL.IDX PT, R5, R7, 0x1, 0x1c1f ;  /* 0x003c1f0007057f89 */ /* 0x01106800000e0000 */
[----:B---3--:R0:W3:Y:S08]  /*f3a0*/  SHFL.IDX PT, R4, R6, 0x1, 0x1c1f ;  /* 0x003c1f0006047f89 */ /* 0x0080f000000e0000 */
[----:B0-----:R-:W-:Y:S05]  /*f3b0*/  @P0 BRA `(.L_x_965) ;  /* 0x0000005c00300947 */ /* 0x001fea0003800000 */
[C---:B--2---:R-:W-:Y:S01]  /*f3c0*/  VIADD R0, R3.reuse, 0x8 ;  /* 0x0000000803007836 */ /* 0x044fe20000000000 */
[----:B------:R-:W-:Y:S01]  /*f3d0*/  ULDC UR4, c[0x0][0xac8] ;  /* 0x0002b20000047ab9 */ /* 0x000fe20000000800 */
[C---:B------:R-:W-:Y:S01]  /*f3e0*/  VIADD R2, R3.reuse, 0x10 ;  /* 0x0000001003027836 */ /* 0x040fe20000000000 */
[C---:B------:R-:W-:Y:S01]  /*f3f0*/  ISETP.GE.AND P0, PT, R3.reuse, UR4, PT ;  /* 0x0000000403007c0c */ /* 0x040fe2000bf06270 */
        /* <DEDUP_REMOVED lines=9> */
[----:B------:R-:W-:Y:S01]  /*f490*/  ISETP.GE.AND P6, PT, R13, UR4, PT ;  /* 0x000000040d007c0c */ /* 0x000fe2000bfc6270 */
[----:B------:R-:W-:Y:S01]  /*f4a0*/  VIADD R20, R3, 0x58 ;  /* 0x0000005803147836 */ /* 0x000fe20000000000 */
[----:B------:R-:W-:Y:S01]  /*f4b0*/  ISETP.GE.AND P3, PT, R15, UR4, PT ;  /* 0x000000040f007c0c */ /* 0x000fe2000bf66270 */
[----:B-1-3--:R-:W-:Y:S01]  /*f4c0*/  @!P0 IMAD.WIDE R6, R3, 0x4, R4 ;  /* 0x0000000403068825 */ /* 0x00afe200078e0204 */
[----:B------:R-:W-:-:S02]  /*f4d0*/  ISETP.GE.AND P4, PT, R16, UR4, PT ;  /* 0x0000000410007c0c */ /* 0x000fc4000bf86270 */
[----:B------:R-:W-:Y:S02]  /*f4e0*/  @!P1 LEA.HI R0, R0, R0, RZ, 0x1 ;  /* 0x0000000000009211 */ /* 0x000fe400078f08ff */
[----:B------:R-:W-:Y:S01]  /*f4f0*/  @!P2 LEA.HI R2, R2, R2, RZ, 0x1 ;  /* 0x000000020202a211 */ /* 0x000fe200078f08ff */
[----:B------:R0:W-:Y:S01]  /*f500*/  @!P0 ST.E.64 desc[UR6][R6.64], R26 ;  /* 0x0000001a06008985 */ /* 0x0001e2000c101b06 */
[----:B------:R-:W-:Y:S01]  /*f510*/  @!P1 LOP3.LUT R9, R0, 0xfffffffe, RZ, 0xc0, !PT ;  /* 0xfffffffe00099812 */ /* 0x000fe200078ec0ff */
[C---:B------:R-:W-:Y:S01]  /*f520*/  VIADD R0, R3.reuse, 0x28 ;  /* 0x0000002803007836 */ /* 0x040fe20000000000 */
[----:B------:R-:W-:Y:S01]  /*f530*/  @!P2 LOP3.LUT R11, R2, 0xfffffffe, RZ, 0xc0, !PT ;  /* 0xfffffffe020ba812 */ /* 0x000fe200078ec0ff */
[----:B------:R-:W-:Y:S01]  /*f540*/  VIADD R2, R3, 0x30 ;  /* 0x0000003003027836 */ /* 0x000fe20000000000 */
[----:B------:R-:W-:Y:S01]  /*f550*/  @!P5 LEA.HI R12, R12, R12, RZ, 0x1 ;  /* 0x0000000c0c0cd211 */ /* 0x000fe200078f08ff */
[----:B------:R-:W-:Y:S01]  /*f560*/  @!P1 IMAD.WIDE R8, R9, 0x4, R4 ;  /* 0x0000000409089825 */ /* 0x000fe200078e0204 */
[----:B------:R-:W-:-:S02]  /*f570*/  ISETP.GE.AND P0, PT, R0, UR4, PT ;  /* 0x0000000400007c0c */ /* 0x000fc4000bf06270 */
[----:B------:R-:W-:Y:S01]  /*f580*/  @!P6 LEA.HI R13, R13, R13, RZ, 0x1 ;  /* 0x0000000d0d0de211 */ /* 0x000fe200078f08ff */
[--C-:B------:R-:W-:Y:S01]  /*f590*/  @!P2 IMAD.WIDE R10, R11, 0x4, R4.reuse ;  /* 0x000000040b0aa825 */ /* 0x100fe200078e0204 */
[----:B------:R1:W-:Y:S01]  /*f5a0*/  @!P1 ST.E.64 desc[UR6][R8.64], R30 ;  /* 0x0000001e08009985 */ /* 0x0003e2000c101b06 */
[----:B------:R-:W-:Y:S02]  /*f5b0*/  ISETP.GE.AND P1, PT, R2, UR4, PT ;  /* 0x0000000402007c0c */ /* 0x000fe4000bf26270 */
[----:B0-----:R-:W-:Y:S01]  /*f5c0*/  @!P5 LOP3.LUT R7, R12, 0xfffffffe, RZ, 0xc0, !PT ;  /* 0xfffffffe0c07d812 */ /* 0x001fe200078ec0ff */
[----:B------:R0:W-:Y:S01]  /*f5d0*/  @!P2 ST.E.64 desc[UR6][R10.64], R34 ;  /* 0x000000220a00a985 */ /* 0x0001e2000c101b06 */
[----:B------:R-:W-:Y:S02]  /*f5e0*/  ISETP.GE.AND P2, PT, R14, UR4, PT ;  /* 0x000000040e007c0c */ /* 0x000fe4000bf46270 */
[----:B------:R-:W-:Y:S01]  /*f5f0*/  @!P4 LEA.HI R16, R16, R16, RZ, 0x1 ;  /* 0x000000101010c211 */ /* 0x000fe200078f08ff */
[----:B------:R-:W-:Y:S01]  /*f600*/  @!P5 IMAD.WIDE R6, R7, 0x4, R4 ;  /* 0x000000040706d825 */ /* 0x000fe200078e0204 */
[----:B------:R-:W-:-:S02]  /*f610*/  @!P0 LEA.HI R0, R0, R0, RZ, 0x1 ;  /* 0x0000000000008211 */ /* 0x000fc400078f08ff */
[----:B------:R-:W-:Y:S01]  /*f620*/  @!P4 LOP3.LUT R19, R16, 0xfffffffe, RZ, 0xc0, !PT ;  /* 0xfffffffe1013c812 */ /* 0x000fe200078ec0ff */
[----:B------:R-:W-:Y:S01]  /*f630*/  VIADD R16, R3, 0x70 ;  /* 0x0000007003107836 */ /* 0x000fe20000000000 */
[----:B------:R2:W-:Y:S01]  /*f640*/  @!P5 ST.E.64 desc[UR6][R6.64], R38 ;  /* 0x000000260600d985 */ /* 0x0005e2000c101b06 */
[----:B-1----:R-:W-:Y:S02]  /*f650*/  @!P6 LOP3.LUT R9, R13, 0xfffffffe, RZ, 0xc0, !PT ;  /* 0xfffffffe0d09e812 */ /* 0x002fe400078ec0ff */
[----:B------:R-:W-:Y:S02]  /*f660*/  @!P1 LEA.HI R2, R2, R2, RZ, 0x1 ;  /* 0x0000000202029211 */ /* 0x000fe400078f08ff */
[----:B------:R-:W-:Y:S01]  /*f670*/  @!P2 LEA.HI R14, R14, R14, RZ, 0x1 ;  /* 0x0000000e0e0ea211 */ /* 0x000fe200078f08ff */
[--C-:B------:R-:W-:Y:S01]  /*f680*/  @!P6 IMAD.WIDE R8, R9, 0x4, R4.reuse ;  /* 0x000000040908e825 */ /* 0x100fe200078e0204 */
[----:B0-----:R-:W-:Y:S02]  /*f690*/  @!P3 LEA.HI R10, R15, R15, RZ, 0x1 ;  /* 0x0000000f0f0ab211 */ /* 0x001fe400078f08ff */
[----:B------:R-:W-:Y:S01]  /*f6a0*/  @!P0 LOP3.LUT R11, R0, 0xfffffffe, RZ, 0xc0, !PT ;  /* 0xfffffffe000b8812 */ /* 0x000fe200078ec0ff */
[----:B------:R-:W-:Y:S01]  /*f6b0*/  VIADD R0, R3, 0x60 ;  /* 0x0000006003007836 */ /* 0x000fe20000000000 */
[----:B------:R-:W-:Y:S01]  /*f6c0*/  @!P1 LOP3.LUT R13, R2, 0xfffffffe, RZ, 0xc0, !PT ;  /* 0xfffffffe020d9812 */ /* 0x000fe200078ec0ff */
[----:B------:R0:W-:Y:S01]  /*f6d0*/  @!P6 ST.E.64 desc[UR6][R8.64], R42 ;  /* 0x0000002a0800e985 */ /* 0x0001e2000c101b06 */
[----:B------:R-:W-:Y:S01]  /*f6e0*/  @!P2 LOP3.LUT R15, R14, 0xfffffffe, RZ, 0xc0, !PT ;  /* 0xfffffffe0e0fa812 */ /* 0x000fe200078ec0ff */
[----:B--2---:R-:W-:Y:S01]  /*f6f0*/  @!P0 IMAD.WIDE R6, R11, 0x4, R4 ;  /* 0x000000040b068825 */ /* 0x004fe200078e0204 */
[----:B------:R-:W-:-:S02]  /*f700*/  @!P3 LOP3.LUT R17, R10, 0xfffffffe, RZ, 0xc0, !PT ;  /* 0xfffffffe0a11b812 */ /* 0x000fc400078ec0ff */
[----:B------:R-:W-:Y:S01]  /*f710*/  IADD3 R18, R3, 0x50, RZ ;  /* 0x0000005003127810 */ /* 0x000fe20007ffe0ff */
[--C-:B------:R-:W-:Y:S01]  /*f720*/  @!P2 IMAD.WIDE R10, R15, 0x4, R4.reuse ;  /* 0x000000040f0aa825 */ /* 0x100fe200078e0204 */
[----:B------:R-:W-:Y:S01]  /*f730*/  ISETP.GE.AND P6, PT, R20, UR4, PT ;  /* 0x0000000414007c0c */ /* 0x000fe2000bfc6270 */
[----:B------:R-:W-:Y:S01]  /*f740*/  @!P0 ST.E.64 desc[UR6][R6.64], R46 ;  /* 0x0000002e06008985 */ /* 0x000fe2000c101b06 */
[----:B------:R-:W-:Y:S01]  /*f750*/  ISETP.GE.AND P5, PT, R18, UR4, PT ;  /* 0x0000000412007c0c */ /* 0x000fe2000bfa6270 */
[----:B------:R-:W-:Y:S01]  /*f760*/  @!P4 IMAD.WIDE R14, R19, 0x4, R4 ;  /* 0x00000004130ec825 */ /* 0x000fe200078e0204 */
[----:B------:R-:W-:-:S03]  /*f770*/  IADD3 R19, R3, 0x80, RZ ;  /* 0x0000008003137810 */ /* 0x000fc60007ffe0ff */
[----:B0-----:R-:W-:Y:S01]  /*f780*/  @!P1 IMAD.WIDE R8, R13, 0x4, R4 ;  /* 0x000000040d089825 */ /* 0x001fe200078e0204 */
[----:B------:R-:W-:-:S03]  /*f790*/  ISETP.GE.AND P0, PT, R19, UR4, PT ;  /* 0x0000000413007c0c */ /* 0x000fc6000bf06270 */
[----:B------:R-:W-:Y:S01]  /*f7a0*/  @!P3 IMAD.WIDE R12, R17, 0x4, R4 ;  /* 0x00000004110cb825 */ /* 0x000fe200078e0204 */
[----:B------:R0:W-:Y:S01]  /*f7b0*/  @!P1 ST.E.64 desc[UR6][R8.64], R50 ;  /* 0x0000003208009985 */ /* 0x0001e2000c101b06 */
[----:B------:R-:W-:Y:S02]  /*f7c0*/  @!P6 LEA.HI R20, R20, R20, RZ, 0x1 ;  /* 0x000000141414e211 */ /* 0x000fe400078f08ff */
[C---:B------:R-:W-:Y:S01]  /*f7d0*/  VIADD R2, R3.reuse, 0x68 ;  /* 0x0000006803027836 */ /* 0x040fe20000000000 */
[----:B------:R1:W-:Y:S01]  /*f7e0*/  @!P2 ST.E.64 desc[UR6][R10.64], R54 ;  /* 0x000000360a00a985 */ /* 0x0003e2000c101b06 */
[----:B------:R-:W-:Y:S01]  /*f7f0*/  VIADD R17, R3, 0x78 ;  /* 0x0000007803117836 */ /* 0x000fe20000000000 */
[----:B------:R-:W-:Y:S02]  /*f800*/  ISETP.GE.AND P2, PT, R16, UR4, PT ;  /* 0x0000000410007c0c */ /* 0x000fe4000bf46270 */
[----:B------:R2:W-:Y:S01]  /*f810*/  @!P3 ST.E.64 desc[UR6][R12.64], R58 ;  /* 0x0000003a0c00b985 */ /* 0x0005e2000c101b06 */
[----:B------:R-:W-:-:S02]  /*f820*/  ISETP.GE.AND P3, PT, R2, UR4, PT ;  /* 0x0000000402007c0c */ /* 0x000fc4000bf66270 */
[----:B------:R-:W-:Y:S01]  /*f830*/  ISETP.GE.AND P1, PT, R17, UR4, PT ;  /* 0x0000000411007c0c */ /* 0x000fe2000bf26270 */
[----:B------:R3:W-:Y:S01]  /*f840*/  @!P4 ST.E.64 desc[UR6][R14.64], R62 ;  /* 0x0000003e0e00c985 */ /* 0x0007e2000c101b06 */
[----:B------:R-:W-:Y:S02]  /*f850*/  ISETP.GE.AND P4, PT, R0, UR4, PT ;  /* 0x0000000400007c0c */ /* 0x000fe4000bf86270 */
[----:B------:R-:W-:Y:S02]  /*f860*/  @!P5 LEA.HI R18, R18, R18, RZ, 0x1 ;  /* 0x000000121212d211 */ /* 0x000fe400078f08ff */
[----:B0-----:R-:W-:Y:S01]  /*f870*/  @!P6 LOP3.LUT R9, R20, 0xfffffffe, RZ, 0xc0, !PT ;  /* 0xfffffffe1409e812 */ /* 0x001fe200078ec0ff */
[C---:B------:R-:W-:Y:S01]  /*f880*/  VIADD R20, R3.reuse, 0x90 ;  /* 0x0000009003147836 */ /* 0x040fe20000000000 */
[----:B------:R-:W-:Y:S01]  /*f890*/  @!P5 LOP3.LUT R7, R18, 0xfffffffe, RZ, 0xc0, !PT ;  /* 0xfffffffe1207d812 */ /* 0x000fe200078ec0ff */
[----:B------:R-:W-:Y:S01]  /*f8a0*/  VIADD R18, R3, 0x88 ;  /* 0x0000008803127836 */ /* 0x000fe20000000000 */
[----:B------:R-:W-:Y:S01]  /*f8b0*/  @!P2 LEA.HI R16, R16, R16, RZ, 0x1 ;  /* 0x000000101010a211 */ /* 0x000fe200078f08ff */
[----:B------:R-:W-:Y:S01]  /*f8c0*/  @!P6 IMAD.WIDE R8, R9, 0x4, R4 ;  /* 0x000000040908e825 */ /* 0x000fe200078e0204 */
[----:B------:R-:W-:-:S02]  /*f8d0*/  @!P3 LEA.HI R2, R2, R2, RZ, 0x1 ;  /* 0x000000020202b211 */ /* 0x000fc400078f08ff */
[----:B------:R-:W-:Y:S01]  /*f8e0*/  @!P1 LEA.HI R17, R17, R17, RZ, 0x1 ;  /* 0x0000001111119211 */ /* 0x000fe200078f08ff */
[----:B------:R-:W-:Y:S01]  /*f8f0*/  @!P5 IMAD.WIDE R6, R7, 0x4, R4 ;  /* 0x000000040706d825 */ /* 0x000fe200078e0204 */
[----:B------:R-:W-:Y:S02]  /*f900*/  @!P4 LEA.HI R0, R0, R0, RZ, 0x1 ;  /* 0x000000000000c211 */ /* 0x000fe400078f08ff */
[----:B------:R-:W-:Y:S02]  /*f910*/  @!P0 LEA.HI R19, R19, R19, RZ, 0x1 ;  /* 0x0000001313138211 */ /* 0x000fe400078f08ff */
[----:B-1----:R-:W-:Y:S01]  /*f920*/  @!P4 LOP3.LUT R11, R0, 0xfffffffe, RZ, 0xc0, !PT ;  /* 0xfffffffe000bc812 */ /* 0x002fe200078ec0ff */
[----:B------:R0:W-:Y:S01]  /*f930*/  @!P5 ST.E.64 desc[UR6][R6.64], R66 ;  /* 0x000000420600d985 */ /* 0x0001e2000c101b06 */
[----:B--2---:R-:W-:Y:S01]  /*f940*/  @!P3 LOP3.LUT R13, R2, 0xfffffffe, RZ, 0xc0, !PT ;  /* 0xfffffffe020db812 */ /* 0x004fe200078ec0ff */
[----:B------:R-:W-:Y:S01]  /*f950*/  VIADD R0, R3, 0x98 ;  /* 0x0000009803007836 */ /* 0x000fe20000000000 */
[----:B---3--:R-:W-:Y:S01]  /*f960*/  @!P2 LOP3.LUT R15, R16, 0xfffffffe, RZ, 0xc0, !PT ;  /* 0xfffffffe100fa812 */ /* 0x008fe200078ec0ff */
[----:B------:R1:W-:Y:S01]  /*f970*/  @!P6 ST.E.64 desc[UR6][R8.64], R70 ;  /* 0x000000460800e985 */ /* 0x0003e2000c101b06 */
[----:B------:R-:W-:Y:S01]  /*f980*/  @!P1 LOP3.LUT R17, R17, 0xfffffffe, RZ, 0xc0, !PT ;  /* 0xfffffffe11119812 */ /* 0x000fe200078ec0ff */
[----:B------:R-:W-:Y:S01]  /*f990*/  VIADD R2, R3, 0xa0 ;  /* 0x000000a003027836 */ /* 0x000fe20000000000 */
[----:B------:R-:W-:Y:S01]  /*f9a0*/  @!P0 LOP3.LUT R19, R19, 0xfffffffe, RZ, 0xc0, !PT ;  /* 0xfffffffe13138812 */ /* 0x000fe200078ec0ff */
[----:B------:R-:W-:Y:S01]  /*f9b0*/  VIADD R16, R3, 0xa8 ;  /* 0x000000a803107836 */ /* 0x000fe20000000000 */
[----:B------:R-:W-:-:S02]  /*f9c0*/  ISETP.GE.AND P6, PT, R18, UR4, PT ;  /* 0x0000000412007c0c */ /* 0x000fc4000bfc6270 */
[----:B------:R-:W-:Y:S01]  /*f9d0*/  ISETP.GE.AND P5, PT, R20, UR4, PT ;  /* 0x0000000414007c0c */ /* 0x000fe2000bfa6270 */
[----:B0-----:R-:W-:-:S04]  /*f9e0*/  @!P4 IMAD.WIDE R6, R11, 0x4, R4 ;  /* 0x000000040b06c825 */ /* 0x001fc800078e0204 */
[--C-:B-1----:R-:W-:Y:S01]  /*f9f0*/  @!P3 IMAD.WIDE R8, R13, 0x4, R4.reuse ;  /* 0x000000040d08b825 */ /* 0x102fe200078e0204 */
[----:B------:R0:W-:Y:S01]  /*fa00*/  @!P4 ST.E.64 desc[UR6][R6.64], R74 ;  /* 0x0000004a0600c985 */ /* 0x0001e2000c101b06 */
[----:B------:R-:W-:Y:S02]  /*fa10*/  ISETP.GE.AND P4, PT, R2, UR4, PT ;  /* 0x0000000402007c0c */ /* 0x000fe4000bf86270 */
[--C-:B------:R-:W-:Y:S01]  /*fa20*/  @!P2 IMAD.WIDE R10, R15, 0x4, R4.reuse ;  /* 0x000000040f0aa825 */ /* 0x100fe200078e0204 */
[----:B------:R1:W-:Y:S01]  /*fa30*/  @!P3 ST.E.64 desc[UR6][R8.64], R78 ;  /* 0x0000004e0800b985 */ /* 0x0003e2000c101b06 */
[----:B------:R-:W-:Y:S02]  /*fa40*/  @!P6 LEA.HI R18, R18, R18, RZ, 0x1 ;  /* 0x000000121212e211 */ /* 0x000fe400078f08ff */
[----:B------:R-:W-:Y:S01]  /*fa50*/  @!P1 IMAD.WIDE R12, R17, 0x4, R4 ;  /* 0x00000004110c9825 */ /* 0x000fe200078e0204 */
[----:B------:R2:W-:Y:S01]  /*fa60*/  @!P2 ST.E.64 desc[UR6][R10.64], R82 ;  /* 0x000000520a00a985 */ /* 0x0005e2000c101b06 */
[----:B------:R-:W-:-:S02]  /*fa70*/  IADD3 R17, R3, 0xb0, RZ ;  /* 0x000000b003117810 */ /* 0x000fc40007ffe0ff */
[----:B------:R-:W-:Y:S01]  /*fa80*/  @!P0 IMAD.WIDE R14, R19, 0x4, R4 ;  /* 0x00000004130e8825 */ /* 0x000fe200078e0204 */
[----:B------:R3:W-:Y:S01]  /*fa90*/  @!P1 ST.E.64 desc[UR6][R12.64], R86 ;  /* 0x000000560c009985 */ /* 0x0007e2000c101b06 */
[----:B------:R-:W-:Y:S02]  /*faa0*/  @!P5 LEA.HI R20, R20, R20, RZ, 0x1 ;  /* 0x000000141414d211 */ /* 0x000fe400078f08ff */
[----:B------:R-:W-:Y:S01]  /*fab0*/  VIADD R19, R3, 0xb8 ;  /* 0x000000b803137836 */ /* 0x000fe20000000000 */
[----:B------:R4:W-:Y:S01]  /*fac0*/  @!P0 ST.E.64 desc[UR6][R14.64], R90 ;  /* 0x0000005a0e008985 */ /* 0x0009e2000c101b06 */
[----:B------:R-:W-:Y:S02]  /*fad0*/  ISETP.GE.AND P0, PT, R0, UR4, PT ;  /* 0x0000000400007c0c */ /* 0x000fe4000bf06270 */
[----:B------:R-:W-:Y:S02]  /*fae0*/  ISETP.GE.AND P3, PT, R16, UR4, PT ;  /* 0x0000000410007c0c */ /* 0x000fe4000bf66270 */
[----:B------:R-:W-:-:S02]  /*faf0*/  ISETP.GE.AND P2, PT, R17, UR4, PT ;  /* 0x0000000411007c0c */ /* 0x000fc4000bf46270 */
[----:B0-----:R-:W-:Y:S01]  /*fb00*/  @!P6 LOP3.LUT R7, R18, 0xfffffffe, RZ, 0xc0, !PT ;  /* 0xfffffffe1207e812 */ /* 0x001fe200078ec0ff */
[----:B------:R-:W-:Y:S01]  /*fb10*/  VIADD R18, R3, 0xc0 ;  /* 0x000000c003127836 */ /* 0x000fe20000000000 */
[----:B------:R-:W-:Y:S02]  /*fb20*/  ISETP.GE.AND P1, PT, R19, UR4, PT ;  /* 0x0000000413007c0c */ /* 0x000fe4000bf26270 */
[----:B-1----:R-:W-:Y:S01]  /*fb30*/  @!P5 LOP3.LUT R9, R20, 0xfffffffe, RZ, 0xc0, !PT ;  /* 0xfffffffe1409d812 */ /* 0x002fe200078ec0ff */
[--C-:B------:R-:W-:Y:S01]  /*fb40*/  @!P6 IMAD.WIDE R6, R7, 0x4, R4.reuse ;  /* 0x000000040706e825 */ /* 0x100fe200078e0204 */
[----:B------:R-:W-:Y:S02]  /*fb50*/  @!P4 LEA.HI R2, R2, R2, RZ, 0x1 ;  /* 0x000000020202c211 */ /* 0x000fe400078f08ff */
[----:B------:R-:W-:Y:S01]  /*fb60*/  @!P0 LEA.HI R0, R0, R0, RZ, 0x1 ;  /* 0x0000000000008211 */ /* 0x000fe200078f08ff */
[----:B------:R-:W-:Y:S01]  /*fb70*/  @!P5 IMAD.WIDE R8, R9, 0x4, R4 ;  /* 0x000000040908d825 */ /* 0x000fe200078e0204 */
[----:B------:R0:W-:Y:S01]  /*fb80*/  @!P6 ST.E.64 desc[UR6][R6.64], R94 ;  /* 0x0000005e0600e985 */ /* 0x0001e2000c101b06 */
[----:B------:R-:W-:-:S02]  /*fb90*/  @!P3 LEA.HI R16, R16, R16, RZ, 0x1 ;  /* 0x000000101010b211 */ /* 0x000fc400078f08ff */
[----:B--2---:R-:W-:Y:S01]  /*fba0*/  @!P0 LOP3.LUT R11, R0, 0xfffffffe, RZ, 0xc0, !PT ;  /* 0xfffffffe000b8812 */ /* 0x004fe200078ec0ff */
[----:B------:R1:W-:Y:S01]  /*fbb0*/  @!P5 ST.E.64 desc[UR6][R8.64], R98 ;  /* 0x000000620800d985 */ /* 0x0003e2000c101b06 */
[C---:B------:R-:W-:Y:S01]  /*fbc0*/  VIADD R20, R3.reuse, 0xc8 ;  /* 0x000000c803147836 */ /* 0x040fe20000000000 */
[----:B------:R-:W-:Y:S01]  /*fbd0*/  ISETP.GE.AND P5, PT, R18, UR4, PT ;  /* 0x0000000412007c0c */ /* 0x000fe2000bfa6270 */
[----:B------:R-:W-:Y:S01]  /*fbe0*/  VIADD R0, R3, 0xd0 ;  /* 0x000000d003007836 */ /* 0x000fe20000000000 */
[----:B------:R-:W-:Y:S02]  /*fbf0*/  @!P2 LEA.HI R17, R17, R17, RZ, 0x1 ;  /* 0x000000111111a211 */ /* 0x000fe400078f08ff */
[----:B------:R-:W-:Y:S02]  /*fc00*/  @!P1 LEA.HI R19, R19, R19, RZ, 0x1 ;  /* 0x0000001313139211 */ /* 0x000fe400078f08ff */
[----:B---3--:R-:W-:Y:S01]  /*fc10*/  @!P4 LOP3.LUT R13, R2, 0xfffffffe, RZ, 0xc0, !PT ;  /* 0xfffffffe020dc812 */ /* 0x008fe200078ec0ff */
[----:B------:R-:W-:Y:S01]  /*fc20*/  VIADD R2, R3, 0xd8 ;  /* 0x000000d803027836 */ /* 0x000fe20000000000 */
[----:B----4-:R-:W-:Y:S01]  /*fc30*/  @!P3 LOP3.LUT R15, R16, 0xfffffffe, RZ, 0xc0, !PT ;  /* 0xfffffffe100fb812 */ /* 0x010fe200078ec0ff */
[----:B0-----:R-:W-:Y:S01]  /*fc40*/  @!P0 IMAD.WIDE R6, R11, 0x4, R4 ;  /* 0x000000040b068825 */ /* 0x001fe200078e0204 */
[----:B------:R-:W-:-:S02]  /*fc50*/  @!P2 LOP3.LUT R17, R17, 0xfffffffe, RZ, 0xc0, !PT ;  /* 0xfffffffe1111a812 */ /* 0x000fc400078ec0ff */
[----:B------:R-:W-:Y:S01]  /*fc60*/  ISETP.GE.AND P6, PT, R20, UR4, PT ;  /* 0x0000000414007c0c */ /* 0x000fe2000bfc6270 */
[--C-:B-1----:R-:W-:Y:S01]  /*fc70*/  @!P4 IMAD.WIDE R8, R13, 0x4, R4.reuse ;  /* 0x000000040d08c825 */ /* 0x102fe200078e0204 */
[----:B------:R-:W-:Y:S01]  /*fc80*/  @!P1 LOP3.LUT R19, R19, 0xfffffffe, RZ, 0xc0, !PT ;  /* 0xfffffffe13139812 */ /* 0x000fe200078ec0ff */
[----:B------:R0:W-:Y:S01]  /*fc90*/  @!P0 ST.E.64 desc[UR6][R6.64], R102 ;  /* 0x0000006606008985 */ /* 0x0001e2000c101b06 */
[----:B------:R-:W-:Y:S01]  /*fca0*/  ISETP.GE.AND P0, PT, R0, UR4, PT ;  /* 0x0000000400007c0c */ /* 0x000fe2000bf06270 */
[--C-:B------:R-:W-:Y:S01]  /*fcb0*/  @!P3 IMAD.WIDE R10, R15, 0x4, R4.reuse ;  /* 0x000000040f0ab825 */ /* 0x100fe200078e0204 */
[----:B------:R-:W-:Y:S01]  /*fcc0*/  IADD3 R16, R3, 0xe0, RZ ;  /* 0x000000e003107810 */ /* 0x000fe20007ffe0ff */
[----:B------:R1:W-:Y:S01]  /*fcd0*/  @!P4 ST.E.64 desc[UR6][R8.64], R106 ;  /* 0x0000006a0800c985 */ /* 0x0003e2000c101b06 */
[----:B------:R-:W-:Y:S01]  /*fce0*/  @!P5 LEA.HI R18, R18, R18, RZ, 0x1 ;  /* 0x000000121212d211 */ /* 0x000fe200078f08ff */
[--C-:B------:R-:W-:Y:S02]  /*fcf0*/  @!P2 IMAD.WIDE R12, R17, 0x4, R4.reuse ;  /* 0x00000004110ca825 */ /* 0x100fe400078e0204 */
[----:B------:R2:W-:Y:S02]  /*fd00*/  @!P3 ST.E.64 desc[UR6][R10.64], R110 ;  /* 0x0000006e0a00b985 */ /* 0x0005e4000c101b06 */
[--C-:B------:R-:W-:Y:S01]  /*fd10*/  @!P1 IMAD.WIDE R14, R19, 0x4, R4.reuse ;  /* 0x00000004130e9825 */ /* 0x100fe200078e0204 */
[----:B------:R-:W-:Y:S01]  /*fd20*/  @!P6 LEA.HI R20, R20, R20, RZ, 0x1 ;  /* 0x000000141414e211 */ /* 0x000fe200078f08ff */
[----:B------:R3:W-:Y:S01]  /*fd30*/  @!P2 ST.E.64 desc[UR6][R12.64], R114 ;  /* 0x000000720c00a985 */ /* 0x0007e2000c101b06 */
[----:B------:R-:W-:Y:S01]  /*fd40*/  ISETP.GE.AND P2, PT, R16, UR4, PT ;  /* 0x0000000410007c0c */ /* 0x000fe2000bf46270 */
[C---:B------:R-:W-:Y:S01]  /*fd50*/  VIADD R17, R3.reuse, 0xe8 ;  /* 0x000000e803117836 */ /* 0x040fe20000000000 */
[----:B0-----:R-:W-:Y:S01]  /*fd60*/  @!P5 LOP3.LUT R7, R18, 0xfffffffe, RZ, 0xc0, !PT ;  /* 0xfffffffe1207d812 */ /* 0x001fe200078ec0ff */
[C---:B------:R-:W-:Y:S01]  /*fd70*/  VIADD R19, R3.reuse, 0xf0 ;  /* 0x000000f003137836 */ /* 0x040fe20000000000 */
[----:B------:R-:W-:Y:S01]  /*fd80*/  @!P1 ST.E.64 desc[UR6][R14.64], R118 ;  /* 0x000000760e009985 */ /* 0x000fe2000c101b06 */
[----:B------:R-:W-:Y:S01]  /*fd90*/  ISETP.GE.AND P1, PT, R2, UR4, PT ;  /* 0x0000000402007c0c */ /* 0x000fe2000bf26270 */
[----:B------:R-:W-:Y:S01]  /*fda0*/  VIADD R3, R3, 0xf8 ;  /* 0x000000f803037836 */ /* 0x000fe20000000000 */
[----:B------:R-:W-:Y:S01]  /*fdb0*/  ISETP.GE.AND P3, PT, R17, UR4, PT ;  /* 0x0000000411007c0c */ /* 0x000fe2000bf66270 */
[----:B------:R-:W-:Y:S01]  /*fdc0*/  @!P5 IMAD.WIDE R6, R7, 0x4, R4 ;  /* 0x000000040706d825 */ /* 0x000fe200078e0204 */
[----:B------:R-:W-:-:S02]  /*fdd0*/  ISETP.GE.AND P4, PT, R19, UR4, PT ;  /* 0x0000000413007c0c */ /* 0x000fc4000bf86270 */
[----:B------:R-:W-:Y:S02]  /*fde0*/  @!P0 LEA.HI R0, R0, R0, RZ, 0x1 ;  /* 0x0000000000008211 */ /* 0x000fe400078f08ff */
[----:B-1----:R-:W-:Y:S01]  /*fdf0*/  @!P6 LOP3.LUT R9, R20, 0xfffffffe, RZ, 0xc0, !PT ;  /* 0xfffffffe1409e812 */ /* 0x002fe200078ec0ff */
[----:B------:R0:W-:Y:S01]  /*fe00*/  @!P5 ST.E.64 desc[UR6][R6.64], R122 ;  /* 0x0000007a0600d985 */ /* 0x0001e2000c101b06 */
[----:B--2---:R-:W-:Y:S02]  /*fe10*/  @!P0 LOP3.LUT R11, R0, 0xfffffffe, RZ, 0xc0, !PT ;  /* 0xfffffffe000b8812 */ /* 0x004fe400078ec0ff */
[----:B------:R-:W-:Y:S01]  /*fe20*/  @!P2 LEA.HI R16, R16, R16, RZ, 0x1 ;  /* 0x000000101010a211 */ /* 0x000fe200078f08ff */
[----:B------:R-:W-:Y:S01]  /*fe30*/  @!P6 IMAD.WIDE R8, R9, 0x4, R4 ;  /* 0x000000040908e825 */ /* 0x000fe200078e0204 */
[----:B------:R-:W-:Y:S02]  /*fe40*/  @!P1 LEA.HI R2, R2, R2, RZ, 0x1 ;  /* 0x0000000202029211 */ /* 0x000fe400078f08ff */
[----:B------:R-:W-:-:S02]  /*fe50*/  @!P3 LEA.HI R17, R17, R17, RZ, 0x1 ;  /* 0x000000111111b211 */ /* 0x000fc400078f08ff */
[----:B------:R1:W-:Y:S01]  /*fe60*/  @!P6 ST.E.64 desc[UR6][R8.64], R126 ;  /* 0x0000007e0800e985 */ /* 0x0003e2000c101b06 */
[----:B------:R-:W-:Y:S02]  /*fe70*/  @!P4 LEA.HI R19, R19, R19, RZ, 0x1 ;  /* 0x000000131313c211 */ /* 0x000fe400078f08ff */
[----:B---3--:R-:W-:Y:S01]  /*fe80*/  @!P1 LOP3.LUT R13, R2, 0xfffffffe, RZ, 0xc0, !PT ;  /* 0xfffffffe020d9812 */ /* 0x008fe200078ec0ff */
[--C-:B0-----:R-:W-:Y:S01]  /*fe90*/  @!P0 IMAD.WIDE R6, R11, 0x4, R4.reuse ;  /* 0x000000040b068825 */ /* 0x101fe200078e0204 */
[----:B------:R-:W-:Y:S02]  /*fea0*/  @!P2 LOP3.LUT R15, R16, 0xfffffffe, RZ, 0xc0, !PT ;  /* 0xfffffffe100fa812 */ /* 0x000fe400078ec0ff */
[----:B------:R-:W-:Y:S02]  /*feb0*/  @!P3 LOP3.LUT R17, R17, 0xfffffffe, RZ, 0xc0, !PT ;  /* 0xfffffffe1111b812 */ /* 0x000fe400078ec0ff */
[----:B------:R0:W-:Y:S01]  /*fec0*/  @!P0 ST.E.64 desc[UR6][R6.64], R130 ;  /* 0x0000008206008985 */ /* 0x0001e2000c101b06 */
[----:B------:R-:W-:Y:S01]  /*fed0*/  ISETP.GE.AND P0, PT, R3, UR4, PT ;  /* 0x0000000403007c0c */ /* 0x000fe2000bf06270 */
[----:B------:R-:W-:Y:S01]  /*fee0*/  @!P2 IMAD.WIDE R10, R15, 0x4, R4 ;  /* 0x000000040f0aa825 */ /* 0x000fe200078e0204 */
[----:B------:R-:W-:-:S03]  /*fef0*/  @!P4 LOP3.LUT R19, R19, 0xfffffffe, RZ, 0xc0, !PT ;  /* 0xfffffffe1313c812 */ /* 0x000fc600078ec0ff */
[----:B-1----:R-:W-:-:S04]  /*ff00*/  @!P1 IMAD.WIDE R8, R13, 0x4, R4 ;  /* 0x000000040d089825 */ /* 0x002fc800078e0204 */
[--C-:B------:R-:W-:Y:S01]  /*ff10*/  @!P3 IMAD.WIDE R12, R17, 0x4, R4.reuse ;  /* 0x00000004110cb825 */ /* 0x100fe200078e0204 */
[----:B------:R0:W-:Y:S03]  /*ff20*/  @!P1 ST.E.64 desc[UR6][R8.64], R134 ;  /* 0x0000008608009985 */ /* 0x0001e6000c101b06 */
[----:B------:R-:W-:Y:S01]  /*ff30*/  @!P4 IMAD.WIDE R14, R19, 0x4, R4 ;  /* 0x00000004130ec825 */ /* 0x000fe200078e0204 */
[----:B------:R0:W-:Y:S04]  /*ff40*/  @!P2 ST.E.64 desc[UR6][R10.64], R138 ;  /* 0x0000008a0a00a985 */ /* 0x0001e8000c101b06 */
        /* <DEDUP_REMOVED lines=9> */
.L_x_1044:
        /* <DEDUP_REMOVED lines=12> */
[----:B------:R-:W2:Y:S01]  /*100a0*/  LDL R4, [R1] ;  /* 0x0000000001047983 */ /* 0x000ea20000100800 */
[----:B------:R-:W-:Y:S01]  /*100b0*/  ISETP.NE.AND P0, PT, R6, 0x1, PT ;  /* 0x000000010600780c */ /* 0x000fe20003f05270 */
[----:B------:R-:W-:Y:S01]  /*100c0*/  S2UR UR7, SR_CTAID.Z ;  /* 0x00000000000779c3 */ /* 0x000fe20000002700 */
[----:B------:R-:W-:Y:S01]  /*100d0*/  ULDC.64 UR8, c[0x0][0xbd0] ;  /* 0x0002f40000087ab9 */ /* 0x000fe20000000a00 */
[----:B------:R-:W-:Y:S01]  /*100e0*/  IMAD.MOV.U32 R5, RZ, RZ, R0 ;  /* 0x000000ffff057224 */ /* 0x000fe200078e0000 */
[----:B------:R-:W-:-:S05]  /*100f0*/  ULDC.64 UR12, c[0x0][0x208] ;  /* 0x00008200000c7ab9 */ /* 0x000fca0000000a00 */
[----:B------:R-:W0:Y:S08]  /*10100*/  LDC.64 R10, c[0x0][0xbd8] ;  /* 0x0002f600ff0a7b82 */ /* 0x000e300000000a00 */
[----:B------:R-:W1:Y:S08]  /*10110*/  @P0 LDC R7, c[0x0][0xbec] ;  /* 0x0002fb00ff070b82 */ /* 0x000e700000000800 */
[----:B------:R-:W3:Y:S08]  /*10120*/  @P0 LDC R9, c[0x0][0xbf0] ;  /* 0x0002fc00ff090b82 */ /* 0x000ef00000000800 */
[----:B------:R-:W4:Y:S08]  /*10130*/  S2UR UR10, SR_CTAID.Y ;  /* 0x00000000000a79c3 */ /* 0x000f300000002600 */
[----:B------:R-:W4:Y:S01]  /*10140*/  LDC R8, c[0x0][0xc50] ;  /* 0x00031400ff087b82 */ /* 0x000f220000000800 */
[----:B--2---:R-:W-:Y:S01]  /*10150*/  R2UR UR11, R4 ;  /* 0x00000000040b72ca */ /* 0x004fe200000e0000 */
[----:B-1----:R-:W-:-:S05]  /*10160*/  @P0 IMAD.HI.U32 R4, R0, R7, RZ ;  /* 0x0000000700040227 */ /* 0x002fca00078e00ff */
[----:B---3--:R-:W-:-:S07]  /*10170*/  @P0 SHF.R.U32.HI R5, RZ, R9, R4 ;  /* 0x00000009ff050219 */ /* 0x008fce0000011604 */
[----:B------:R-:W-:Y:S02]  /*10180*/  USHF.R.S32.HI UR6, URZ, 0x1f, UR11 ;  /* 0x0000001f3f067899 */ /* 0x000fe4000801140b */
[----:B------:R-:W-:Y:S01]  /*10190*/  IMAD R7, RZ, RZ, -UR11 ;  /* 0x8000000bff077e24 */ /* 0x000fe2000f8e02ff */
[----:B------:R-:W-:Y:S02]  /*101a0*/  UIMAD.WIDE.U32 UR4, UR11, UR8, URZ ;  /* 0x000000080b0472a5 */ /* 0x000fe4000f8e003f */
[----:B------:R-:W-:Y:S01]  /*101b0*/  UIMAD UR6, UR6, UR8, URZ ;  /* 0x00000008060672a4 */ /* 0x000fe2000f8e023f */
[----:B----4-:R-:W-:Y:S01]  /*101c0*/  IMAD R9, R8, R7, UR10 ;  /* 0x0000000a08097e24 */ /* 0x010fe2000f8e0207 */
[----:B------:R-:W-:Y:S01]  /*101d0*/  USHF.R.S32.HI UR8, URZ, 0x1f, UR7 ;  /* 0x0000001f3f087899 */ /* 0x000fe20008011407 */
[----:B------:R-:W-:Y:S01]  /*101e0*/  IADD3 R7, -R5, RZ, RZ ;  /* 0x000000ff05077210 */ /* 0x000fe20007ffe1ff */
[----:B------:R-:W-:Y:S01]  /*101f0*/  UIMAD UR6, UR11, UR9, UR6 ;  /* 0x000000090b0672a4 */ /* 0x000fe2000f8e0206 */
[----:B------:R-:W-:Y:S01]  /*10200*/  IMAD.U32 R3, RZ, RZ, UR5 ;  /* 0x00000005ff037e24 */ /* 0x000fe2000f8e00ff */
[----:B------:R-:W-:Y:S01]  /*10210*/  SHF.R.S32.HI R4, RZ, 0x1f, R9 ;  /* 0x0000001fff047819 */ /* 0x000fe20000011409 */
[----:B------:R-:W-:Y:S01]  /*10220*/  IMAD.U32 R2, RZ, RZ, UR4 ;  /* 0x00000004ff027e24 */ /* 0x000fe2000f8e00ff */
[----:B------:R-:W-:Y:S01]  /*10230*/  UIADD3 UR6, UR5, UR6, URZ ;  /* 0x0000000605067290 */ /* 0x000fe2000fffe03f */
[----:B0-----:R-:W-:-:S02]  /*10240*/  IMAD R12, R10, UR8, RZ ;  /* 0x000000080a0c7c24 */ /* 0x001fc4000f8e02ff */
[----:B------:R-:W-:Y:S01]  /*10250*/  ULDC.64 UR4, c[0x0][0xbe0] ;  /* 0x0002f80000047ab9 */ /* 0x000fe20000000a00 */
[----:B------:R-:W-:Y:S02]  /*10260*/  IMAD R7, R6, R7, R0 ;  /* 0x0000000706077224 */ /* 0x000fe400078e0200 */
[----:B------:R-:W-:Y:S02]  /*10270*/  IMAD.U32 R3, RZ, RZ, UR6 ;  /* 0x00000006ff037e24 */ /* 0x000fe4000f8e00ff */
[----:B------:R-:W-:Y:S01]  /*10280*/  IMAD R11, R11, UR7, R12 ;  /* 0x000000070b0b7c24 */ /* 0x000fe2000f8e020c */
[----:B------:R-:W-:Y:S01]  /*10290*/  SHF.R.S32.HI R0, RZ, 0x1f, R7 ;  /* 0x0000001fff007819 */ /* 0x000fe20000011407 */
[----:B------:R-:W-:-:S04]  /*102a0*/  IMAD.WIDE.U32 R2, R10, UR7, R2 ;  /* 0x000000070a027c25 */ /* 0x000fc8000f8e0002 */
[----:B------:R-:W-:Y:S02]  /*102b0*/  IMAD.IADD R3, R11, 0x1, R3 ;  /* 0x000000010b037824 */ /* 0x000fe400078e0203 */
[----:B------:R-:W-:Y:S02]  /*102c0*/  IMAD R4, R4, UR4, RZ ;  /* 0x0000000404047c24 */ /* 0x000fe4000f8e02ff */
[----:B------:R-:W-:-:S04]  /*102d0*/  IMAD.WIDE.U32 R2, R9, UR4, R2 ;  /* 0x0000000409027c25 */ /* 0x000fc8000f8e0002 */
[----:B------:R-:W-:Y:S01]  /*102e0*/  IMAD R4, R9, UR5, R4 ;  /* 0x0000000509047c24 */ /* 0x000fe2000f8e0204 */
[----:B------:R-:W-:Y:S01]  /*102f0*/  SHF.R.S32.HI R9, RZ, 0x1f, R5 ;  /* 0x0000001fff097819 */ /* 0x000fe20000011405 */
[----:B------:R-:W-:Y:S01]  /*10300*/  ULDC.64 UR4, c[0x0][0xbc8] ;  /* 0x0002f20000047ab9 */ /* 0x000fe20000000a00 */
[----:B------:R-:W-:Y:S01]  /*10310*/  IADD3 R2, P0, R5, R2, RZ ;  /* 0x0000000205027210 */ /* 0x000fe20007f1e0ff */
[----:B------:R-:W-:-:S03]  /*10320*/  IMAD R0, R0, UR4, RZ ;  /* 0x0000000400007c24 */ /* 0x000fc6000f8e02ff */
[----:B------:R-:W-:Y:S01]  /*10330*/  IADD3.X R3, R9, R3, R4, P0, !PT ;  /* 0x0000000309037210 */ /* 0x000fe200007fe404 */
[C---:B------:R-:W-:Y:S02]  /*10340*/  IMAD R5, R7.reuse, UR5, R0 ;  /* 0x0000000507057c24 */ /* 0x040fe4000f8e0200 */
[----:B------:R-:W-:Y:S01]  /*10350*/  IMAD.WIDE.U32 R2, R7, UR4, R2 ;  /* 0x0000000407027c25 */ /* 0x000fe2000f8e0002 */
[----:B------:R-:W-:-:S03]  /*10360*/  ULDC.64 UR4, c[0x0][0xba8] ;  /* 0x0002ea0000047ab9 */ /* 0x000fc60000000a00 */
[----:B------:R-:W-:Y:S01]  /*10370*/  IMAD.IADD R3, R3, 0x1, R5 ;  /* 0x0000000103037824 */ /* 0x000fe200078e0205 */
[----:B------:R-:W-:-:S04]  /*10380*/  LEA R4, P0, R2, UR4, 0x2 ;  /* 0x0000000402047c11 */ /* 0x000fc8000f8010ff */
[----:B------:R-:W-:Y:S01]  /*10390*/  LEA.HI.X R5, R2, UR5, R3, 0x2, P0 ;  /* 0x0000000502057c11 */ /* 0x000fe200080f1403 */
[----:B------:R-:W-:-:S05]  /*103a0*/  IMAD.MOV.U32 R3, RZ, RZ, -0x800000 ;  /* 0xff800000ff037424 */ /* 0x000fca00078e00ff */
[----:B------:R4:W-:Y:S01]  /*103b0*/  STG.E desc[UR12][R4.64], R3 ;  /* 0x0000000304007986 */ /* 0x0009e2000c10190c */
[----:B------:R-:W-:Y:S05]  /*103c0*/  BRA `(.L_x_965) ;  /* 0x0000004c002c7947 */ /* 0x000fea0003800000 */
.L_x_963:
        /* <DEDUP_REMOVED lines=18> */
.L_x_1047:
[----:B------:R-:W-:Y:S01]  /*104f0*/  ULDC UR7, c[0x0][0xc50] ;  /* 0x0003140000077ab9 */ /* 0x000fe20000000800 */
[----:B------:R-:W-:Y:S01]  /*10500*/  UMOV UR36, UR6 ;  /* 0x0000000600247c82 */ /* 0x000fe20008000000 */
[----:B------:R-:W-:-:S11]  /*10510*/  UISETP.NE.AND UP0, UPT, UR7, 0x1, UPT ;  /* 0x000000010700788c */ /* 0x000fd6000bf05270 */
[----:B------:R-:W-:Y:S01]  /*10520*/  @UP0 ULDC UR4, c[0x0][0xc54] ;  /* 0x0003150000040ab9 */ /* 0x000fe20000000800 */
[----:B------:R-:W-:Y:S01]  /*10530*/  @UP0 ULDC UR8, c[0x0][0xc58] ;  /* 0x0003160000080ab9 */ /* 0x000fe20000000800 */
[----:B------:R-:W-:-:S04]  /*10540*/  UIMAD.WIDE.U32 UR4, UR6, UR4, URZ ;  /* 0x00000004060472a5 */ /* 0x000fc8000f8e003f */
[----:B------:R-:W-:-:S12]  /*10550*/  @UP0 USHF.R.U32.HI UR36, URZ, UR8, UR5 ;  /* 0x000000083f240299 */ /* 0x000fd80008011605 */
.L_x_1048:
[----:B------:R-:W-:Y:S01]  /*10560*/  ISETP.GE.AND P0, PT, R18, RZ, PT ;  /* 0x000000ff1200720c */ /* 0x000fe20003f06270 */
[----:B------:R-:W-:Y:S01]  /*10570*/  UIADD3 UR44, -UR36, URZ, URZ ;  /* 0x0000003f242c7290 */ /* 0x000fe2000fffe13f */
[----:B------:R-:W-:Y:S01]  /*10580*/  IMAD.MOV.U32 R9, RZ, RZ, 0x1 ;  /* 0x00000001ff097424 */ /* 0x000fe200078e00ff */
[----:B------:R-:W-:Y:S01]  /*10590*/  MOV R3, 0x1 ;  /* 0x0000000100037802 */ /* 0x000fe20000000f00 */
[----:B------:R-:W-:Y:S01]  /*105a0*/  IMAD.MOV.U32 R0, RZ, RZ, RZ ;  /* 0x000000ffff007224 */ /* 0x000fe200078e00ff */
[----:B------:R-:W-:-:S08]  /*105b0*/  UIMAD UR44, UR7, UR44, UR6 ;  /* 0x0000002c072c72a4 */ /* 0x000fd0000f8e0206 */
[----:B------:R-:W-:Y:S05]  /*105c0*/  @!P0 BRA `(.L_x_1049) ;  /* 0x0000004400e48947 */ /* 0x000fea0003800000 */
[----:B------:R-:W0:Y:S01]  /*105d0*/  S2UR UR45, SR_CTAID.X ;  /* 0x00000000002d79c3 */ /* 0x000e220000002500 */
[----:B------:R-:W-:Y:S01]  /*105e0*/  ULDC.64 UR4, c[0x0][0x418] ;  /* 0x0001060000047ab9 */ /* 0x000fe20000000a00 */
[----:B------:R-:W-:Y:S01]  /*105f0*/  ULDC UR6, c[0x0][0x448] ;  /* 0x0001120000067ab9 */ /* 0x000fe20000000800 */
[----:B------:R-:W-:Y:S02]  /*10600*/  UISETP.NE.U32.AND UP0, UPT, UR4, URZ, UPT ;  /* 0x0000003f0400728c */ /* 0x000fe4000bf05070 */
[----:B------:R-:W-:Y:S02]  /*10610*/  UISETP.NE.AND UP1, UPT, UR6, 0x1, UPT ;  /* 0x000000010600788c */ /* 0x000fe4000bf25270 */
[----:B------:R-:W-:Y:S01]  /*10620*/  UISETP.NE.AND.EX UP0, UPT, UR5, URZ, UPT, UP0 ;  /* 0x0000003f0500728c */ /* 0x000fe2000bf05300 */
[----:B------:R-:W-:Y:S02]  /*10630*/  ULDC UR6, c[0x0][0x424] ;  /* 0x0001090000067ab9 */ /* 0x000fe40000000800 */
[----:B------:R-:W-:Y:S01]  /*10640*/  ULDC.64 UR4, c[0x0][0x9e0] ;  /* 0x0002780000047ab9 */ /* 0x000fe20000000a00 */
[----:B------:R-:W-:-:S02]  /*10650*/  USEL UR9, UR6, 0x1, UP0 ;  /* 0x0000000106097887 */ /* 0x000fc40008000000 */
[----:B------:R-:W-:Y:S01]  /*10660*/  UISETP.GE.AND UP0, UPT, UR5, 0x1, UPT ;  /* 0x000000010500788c */ /* 0x000fe2000bf06270 */
[----:B------:R-:W-:Y:S02]  /*10670*/  ULDC UR10, c[0x0][0x288] ;  /* 0x0000a200000a7ab9 */ /* 0x000fe40000000800 */
[----:B------:R-:W-:Y:S01]  /*10680*/  @UP1 ULDC UR7, c[0x0][0x44c] ;  /* 0x0001130000071ab9 */ /* 0x000fe20000000800 */
[----:B------:R-:W-:Y:S01]  /*10690*/  ULDC UR12, c[0x0][0x2f0] ;  /* 0x0000bc00000c7ab9 */ /* 0x000fe20000000800 */
[----:B------:R-:W-:Y:S01]  /*106a0*/  UIADD3 UR11, -UR10, 0x1, URZ ;  /* 0x000000010a0b7890 */ /* 0x000fe2000fffe13f */
[----:B------:R-:W-:Y:S01]  /*106b0*/  PLOP3.LUT P1, PT, PT, PT, UP0, 0x80, 0x0 ;  /* 0x000000000000781c */ /* 0x000fe20003f2f008 */
[----:B------:R-:W-:Y:S01]  /*106c0*/  UIMAD UR13, UR9, UR12, 0x3f ;  /* 0x0000003f090d74a4 */ /* 0x000fe2000f8e020c */
[----:B------:R-:W-:Y:S01]  /*106d0*/  @UP1 ULDC UR14, c[0x0][0x450] ;  /* 0x00011400000e1ab9 */ /* 0x000fe20000000800 */
[----:B------:R-:W-:Y:S02]  /*106e0*/  UIMAD UR11, UR9, UR12, UR11 ;  /* 0x0000000c090b72a4 */ /* 0x000fe4000f8e020b */
[----:B0-----:R-:W-:-:S04]  /*106f0*/  USHF.L.U32 UR45, UR45, 0x7, URZ ;  /* 0x000000072d2d7899 */ /* 0x001fc8000800063f */
[----:B------:R-:W-:-:S04]  /*10700*/  UIADD3 UR8, UR45, 0x7f, URZ ;  /* 0x0000007f2d087890 */ /* 0x000fc8000fffe03f */
[----:B------:R-:W-:-:S04]  /*10710*/  UIMAD.WIDE.U32 UR6, UR8, UR7, URZ ;  /* 0x00000007080672a5 */ /* 0x000fc8000f8e003f */
[----:B------:R-:W-:Y:S02]  /*10720*/  @UP1 USHF.R.U32.HI UR8, URZ, UR14, UR7 ;  /* 0x0000000e3f081299 */ /* 0x000fe40008011607 */
[----:B------:R-:W-:Y:S02]  /*10730*/  USHF.R.S32.HI UR7, URZ, 0x1f, UR13 ;  /* 0x0000001f3f077899 */ /* 0x000fe4000801140d */
[----:B------:R-:W-:Y:S02]  /*10740*/  UIADD3 UR6, UR11, UR8, URZ ;  /* 0x000000080b067290 */ /* 0x000fe4000fffe03f */
[----:B------:R-:W-:Y:S02]  /*10750*/  ULEA.HI UR7, UR7, UR13, URZ, 0x6 ;  /* 0x0000000d07077291 */ /* 0x000fe4000f8f303f */
[----:B------:R-:W-:Y:S02]  /*10760*/  UIADD3 UR4, UR6, UR4, URZ ;  /* 0x0000000406047290 */ /* 0x000fe4000fffe03f */
[----:B------:R-:W-:Y:S01]  /*10770*/  USHF.R.S32.HI UR43, URZ, 0x6, UR7 ;  /* 0x000000063f2b7899 */ /* 0x000fe20008011407 */
        /* <DEDUP_REMOVED lines=11> */
.L_x_1051:
[----:B------:R-:W-:-:S11]  /*10830*/  UISETP.NE.AND UP0, UPT, UR5, 0x1, UPT ;  /* 0x000000010500788c */ /* 0x000fd6000bf05270 */
[----:B------:R-:W-:Y:S02]  /*10840*/  @UP0 ULDC.64 UR14, c[0x0][0x9e8] ;  /* 0x00027a00000e0ab9 */ /* 0x000fe40000000a00 */
[----:B------:R-:W-:-:S04]  /*10850*/  UIMAD.WIDE.U32 UR6, UR8, UR14, URZ ;  /* 0x0000000e080672a5 */ /* 0x000fc8000f8e003f */
[----:B------:R-:W-:-:S12]  /*10860*/  @UP0 USHF.R.U32.HI UR8, URZ, UR15, UR7 ;  /* 0x0000000f3f080299 */ /* 0x000fd80008011607 */
.L_x_1052:
[----:B------:R-:W-:-:S04]  /*10870*/  UIMAD UR8, UR8, UR5, UR5 ;  /* 0x00000005080872a4 */ /* 0x000fc8000f8e0205 */
[----:B------:R-:W-:-:S04]  /*10880*/  UISETP.LT.AND UP0, UPT, UR4, UR8, UPT ;  /* 0x000000080400728c */ /* 0x000fc8000bf01270 */
[----:B------:R-:W-:-:S12]  /*10890*/  USEL UR4, UR4, UR8, UP0 ;  /* 0x0000000804047287 */ /* 0x000fd80008000000 */
.L_x_1050:
[----:B------:R-:W-:Y:S01]  /*108a0*/  UIADD3 UR4, UR4, 0x3f, URZ ;  /* 0x0000003f04047890 */ /* 0x000fe2000fffe03f */
[----:B------:R-:W-:Y:S01]  /*108b0*/  @UP1 ULDC UR6, c[0x0][0x44c] ;  /* 0x0001130000061ab9 */ /* 0x000fe20000000800 */
[----:B------:R-:W-:Y:S02]  /*108c0*/  @UP1 ULDC UR11, c[0x0][0x450] ;  /* 0x00011400000b1ab9 */ /* 0x000fe40000000800 */
[----:B------:R-:W-:Y:S02]  /*108d0*/  USHF.R.S32.HI UR8, URZ, 0x1f, UR4 ;  /* 0x0000001f3f087899 */ /* 0x000fe40008011404 */
[----:B------:R-:W-:Y:S02]  /*108e0*/  UIMAD.WIDE.U32 UR6, UR45, UR6, URZ ;  /* 0x000000062d0672a5 */ /* 0x000fe4000f8e003f */
[----:B------:R-:W-:Y:S02]  /*108f0*/  ULEA.HI UR8, UR8, UR4, URZ, 0x6 ;  /* 0x0000000408087291 */ /* 0x000fe4000f8f303f */
[----:B------:R-:W-:Y:S01]  /*10900*/  UIMAD UR9, UR9, UR12, -UR10 ;  /* 0x0000000c090972a4 */ /* 0x000fe2000f8e0a0a */
[----:B------:R-:W-:Y:S01]  /*10910*/  UMOV UR4, UR45 ;  /* 0x0000002d00047c82 */ /* 0x000fe20008000000 */
[----:B------:R-:W-:-:S02]  /*10920*/  USHF.R.S32.HI UR42, URZ, 0x6, UR8 ;  /* 0x000000063f2a7899 */ /* 0x000fc40008011408 */
[----:B------:R-:W-:Y:S02]  /*10930*/  @UP1 USHF.R.U32.HI UR4, URZ, UR11, UR7 ;  /* 0x0000000b3f041299 */ /* 0x000fe40008011607 */
[----:B------:R-:W-:Y:S02]  /*10940*/  UISETP.LT.AND UP0, UPT, UR43, UR42, UPT ;  /* 0x0000002a2b00728c */ /* 0x000fe4000bf01270 */
[----:B------:R-:W-:Y:S01]  /*10950*/  UIADD3 UR4, UR9, UR4, URZ ;  /* 0x0000000409047290 */ /* 0x000fe2000fffe03f */
[----:B------:R-:W-:Y:S01]  /*10960*/  ULDC UR8, c[0x0][0x9dc] ;  /* 0x0002770000087ab9 */ /* 0x000fe20000000800 */
        /* <DEDUP_REMOVED lines=13> */
.L_x_1054:
[----:B------:R-:W-:-:S11]  /*10a40*/  UISETP.NE.AND UP0, UPT, UR5, 0x1, UPT ;  /* 0x000000010500788c */ /* 0x000fd6000bf05270 */
[----:B------:R-:W-:Y:S02]  /*10a50*/  @UP0 ULDC.64 UR10, c[0x0][0x9e8] ;  /* 0x00027a00000a0ab9 */ /* 0x000fe40000000a00 */
[----:B------:R-:W-:-:S04]  /*10a60*/  UIMAD.WIDE.U32 UR6, UR4, UR10, URZ ;  /* 0x0000000a040672a5 */ /* 0x000fc8000f8e003f */
[----:B------:R-:W-:-:S12]  /*10a70*/  @UP0 USHF.R.U32.HI UR4, URZ, UR11, UR7 ;  /* 0x0000000b3f040299 */ /* 0x000fd80008011607 */
.L_x_1055:
[----:B------:R-:W-:-:S04]  /*10a80*/  UIMAD UR4, UR4, UR5, URZ ;  /* 0x00000005040472a4 */ /* 0x000fc8000f8e023f */
[----:B------:R-:W-:-:S04]  /*10a90*/  UISETP.LT.AND UP0, UPT, UR8, UR4, UPT ;  /* 0x000000040800728c */ /* 0x000fc8000bf01270 */
[----:B------:R-:W-:-:S12]  /*10aa0*/  USEL UR8, UR8, UR4, !UP0 ;  /* 0x0000000408087287 */ /* 0x000fd8000c000000 */
.L_x_1053:
        /* <DEDUP_REMOVED lines=13> */
[----:B------:R-:W-:Y:S01]  /*10b80*/  IMAD.U32 R3, RZ, RZ, UR10 ;  /* 0x0000000aff037e24 */ /* 0x000fe2000f8e00ff */
[----:B------:R-:W-:-:S04]  /*10b90*/  UIADD3 UR4, UR10, -0x1, UR12 ;  /* 0xffffffff0a047890 */ /* 0x000fc8000fffe00c */
[-C--:B------:R-:W-:Y:S01]  /*10ba0*/  IABS R0, R3.reuse ;  /* 0x0000000300007213 */ /* 0x080fe20000000000 */
[----:B------:R-:W-:Y:S01]  /*10bb0*/  UIADD3 UR6, -UR40, UR4, URZ ;  /* 0x0000000428067290 */ /* 0x000fe2000fffe13f */
[----:B------:R-:W-:Y:S02]  /*10bc0*/  IABS R3, R3 ;  /* 0x0000000300037213 */ /* 0x000fe40000000000 */
[----:B------:R-:W-:Y:S01]  /*10bd0*/  R2UR UR11, R0 ;  /* 0x00000000000b72ca */ /* 0x000fe200000e0000 */
[----:B------:R-:W-:Y:S02]  /*10be0*/  UMOV UR4, URZ ;  /* 0x0000003f00047c82 */ /* 0x000fe40008000000 */
[----:B------:R-:W-:-:S05]  /*10bf0*/  IMAD.MOV R3, RZ, RZ, -R3 ;  /* 0x000000ffff037224 */ /* 0x000fca00078e0a03 */
[----:B------:R-:W-:-:S05]  /*10c00*/  R2UR UR9, R3 ;  /* 0x00000000030972ca */ /* 0x000fca00000e0000 */
[----:B------:R-:W0:Y:S08]  /*10c10*/  I2F.RP R0, UR11 ;  /* 0x0000000b00007d06 */ /* 0x000e300008209400 */
[----:B0-----:R-:W0:Y:S02]  /*10c20*/  MUFU.RCP R0, R0 ;  /* 0x0000000000007308 */ /* 0x001e240000001000 */
[----:B0-----:R-:W-:Y:S01]  /*10c30*/  VIADD R2, R0, 0xffffffe ;  /* 0x0ffffffe00027836 */ /* 0x001fe20000000000 */
[----:B------:R-:W-:Y:S01]  /*10c40*/  IABS R0, UR6 ;  /* 0x0000000600007c13 */ /* 0x000fe20008000000 */
[----:B------:R-:W-:-:S03]  /*10c50*/  ULOP3.LUT UR6, UR6, UR10, URZ, 0x3c, !UPT ;  /* 0x0000000a06067292 */ /* 0x000fc6000f8e3c3f */
[----:B------:R-:W-:Y:S01]  /*10c60*/  R2UR UR8, R0 ;  /* 0x00000000000872ca */ /* 0x000fe200000e0000 */
[----:B------:R-:W0:Y:S02]  /*10c70*/  F2I.FTZ.U32.TRUNC.NTZ R2, R2 ;  /* 0x0000000200027305 */ /* 0x000e24000021f000 */
[----:B0-----:R-:W-:-:S13]  /*10c80*/  R2UR UR5, R2 ;  /* 0x00000000020572ca */ /* 0x001fda00000e0000 */
[----:B------:R-:W-:-:S04]  /*10c90*/  UIADD3 UR7, URZ, -UR5, URZ ;  /* 0x800000053f077290 */ /* 0x000fc8000fffe03f */
[----:B------:R-:W-:-:S04]  /*10ca0*/  UIMAD UR7, UR7, UR11, URZ ;  /* 0x0000000b070772a4 */ /* 0x000fc8000f8e023f */
[----:B------:R-:W-:-:S04]  /*10cb0*/  UIMAD.WIDE.U32 UR4, UR5, UR7, UR4 ;  /* 0x00000007050472a5 */ /* 0x000fc8000f8e0004 */
[----:B------:R-:W-:-:S04]  /*10cc0*/  UIMAD.WIDE.U32 UR4, UR5, UR8, URZ ;  /* 0x00000008050472a5 */ /* 0x000fc8000f8e003f */
[----:B------:R-:W-:-:S04]  /*10cd0*/  UIMAD UR4, UR5, UR9, UR8 ;  /* 0x00000009050472a4 */ /* 0x000fc8000f8e0208 */
[----:B------:R-:W-:-:S11]  /*10ce0*/  UISETP.GT.U32.AND UP1, UPT, UR11, UR4, UPT ;  /* 0x000000040b00728c */ /* 0x000fd6000bf24070 */
[----:B------:R-:W-:Y:S02]  /*10cf0*/  @!UP1 UIADD3 UR4, UR4, -UR11, URZ ;  /* 0x8000000b04049290 */ /* 0x000fe4000fffe03f */
[----:B------:R-:W-:Y:S02]  /*10d00*/  @!UP1 UIADD3 UR5, UR5, 0x1, URZ ;  /* 0x0000000105059890 */ /* 0x000fe4000fffe03f */
[----:B------:R-:W-:Y:S02]  /*10d10*/  UISETP.GE.U32.AND UP0, UPT, UR4, UR11, UPT ;  /* 0x0000000b0400728c */ /* 0x000fe4000bf06070 */
[----:B------:R-:W-:-:S09]  /*10d20*/  UISETP.GE.AND UP1, UPT, UR6, URZ, UPT ;  /* 0x0000003f0600728c */ /* 0x000fd2000bf26270 */
[----:B------:R-:W-:Y:S02]  /*10d30*/  @UP0 UIADD3 UR5, UR5, 0x1, URZ ;  /* 0x0000000105050890 */ /* 0x000fe4000fffe03f */
[----:B------:R-:W-:Y:S02]  /*10d40*/  UISETP.NE.AND UP0, UPT, UR10, URZ, UPT ;  /* 0x0000003f0a00728c */ /* 0x000fe4000bf05270 */
[----:B------:R-:W-:-:S09]  /*10d50*/  @!UP1 UIADD3 UR5, -UR5, URZ, URZ ;  /* 0x0000003f05059290 */ /* 0x000fd2000fffe13f */
[----:B------:R-:W-:-:S07]  /*10d60*/  @!UP0 ULOP3.LUT UR5, URZ, UR10, URZ, 0x33, !UPT ;  /* 0x0000000a3f058292 */ /* 0x000fce000f8e333f */
[----:B------:R-:W-:-:S05]  /*10d70*/  UMOV UR41, UR5 ;  /* 0x0000000500297c82 */ /* 0x000fca0008000000 */
.L_x_1056:
[----:B------:R-:W-:Y:S01]  /*10d80*/  UIMAD UR39, UR44, UR41, UR40 ;  /* 0x000000292c2772a4 */ /* 0x000fe2000f8e0228 */
[----:B------:R-:W-:Y:S02]  /*10d90*/  IMAD.U32 R0, RZ, RZ, UR12 ;  /* 0x0000000cff007e24 */ /* 0x000fe4000f8e00ff */
[----:B------:R-:W-:-:S03]  /*10da0*/  IMAD.MOV.U32 R9, RZ, RZ, 0x1 ;  /* 0x00000001ff097424 */ /* 0x000fc600078e00ff */
[----:B------:R-:W-:-:S05]  /*10db0*/  IMAD.U32 R3, RZ, RZ, UR39 ;  /* 0x00000027ff037e24 */ /* 0x000fca000f8e00ff */
[----:B------:R-:W-:Y:S01]  /*10dc0*/  VIADDMNMX R17, R3, UR41, R0, PT ;  /* 0x0000002903117c46 */ /* 0x000fe2000b800100 */
[----:B------:R-:W-:Y:S01]  /*10dd0*/  IMAD.MOV.U32 R3, RZ, RZ, 0x1 ;  /* 0x00000001ff037424 */ /* 0x000fe200078e00ff */
[----:B------:R-:W-:Y:S02]  /*10de0*/  MOV R0, RZ ;  /* 0x000000ff00007202 */ /* 0x000fe40000000f00 */
[----:B------:R-:W-:Y:S01]  /*10df0*/  ISETP.GT.AND P0, PT, R17, UR39, PT ;  /* 0x0000002711007c0c */ /* 0x000fe2000bf04270 */
[----:B------:R0:W-:-:S12]  /*10e00*/  STL [R1+0x8], R17 ;  /* 0x0000081101007387 */ /* 0x0001d80000100800 */
[----:B0-----:R-:W-:Y:S05]  /*10e10*/  @!P0 BRA `(.L_x_1049) ;  /* 0x0000003c00d08947 */ /* 0x001fea0003800000 */
        /* <DEDUP_REMOVED lines=14> */
[----:B------:R-:W-:Y:S02]  /*10f00*/  IMAD.U32 R5, RZ, RZ, UR7 ;  /* 0x00000007ff057e24 */ /* 0x000fe4000f8e00ff */
[----:B------:R-:W-:Y:S02]  /*10f10*/  IMAD.U32 R6, RZ, RZ, UR8 ;  /* 0x00000008ff067e24 */ /* 0x000fe4000f8e00ff */
[----:B------:R-:W-:-:S02]  /*10f20*/  IMAD.U32 R10, RZ, RZ, UR4 ;  /* 0x00000004ff0a7e24 */ /* 0x000fc4000f8e00ff */
[----:B------:R-:W-:Y:S02]  /*10f30*/  IMAD.U32 R11, RZ, RZ, UR5 ;  /* 0x00000005ff0b7e24 */ /* 0x000fe4000f8e00ff */
[----:B------:R-:W-:Y:S02]  /*10f40*/  IMAD.MOV.U32 R8, RZ, RZ, 0x70 ;  /* 0x00000070ff087424 */ /* 0x000fe400078e00ff */
[----:B------:R-:W-:Y:S02]  /*10f50*/  IMAD.MOV.U32 R12, RZ, RZ, 0x1 ;  /* 0x00000001ff0c7424 */ /* 0x000fe400078e00ff */
[----:B------:R-:W-:-:S07]  /*10f60*/  IMAD.MOV.U32 R13, RZ, RZ, RZ ;  /* 0x000000ffff0d7224 */ /* 0x000fce00078e00ff */
[----:B------:R-:W-:-:S07]  /*10f70*/  LEPC R20, `(.L_x_1057) ;  /* 0x000000001014794e */ /* 0x000fce0000000000 */
[----:B0-----:R-:W-:Y:S05]  /*10f80*/  CALL.ABS.NOINC R2 ;  /* 0x0000000002007343 */ /* 0x001fea0003c00000 */
.L_x_1057:
        /* <DEDUP_REMOVED lines=11> */
[----:B------:R-:W-:Y:S01]  /*11040*/  MOV R8, 0x70 ;  /* 0x0000007000087802 */ /* 0x000fe20000000f00 */
[----:B------:R-:W-:Y:S02]  /*11050*/  IMAD.U32 R6, RZ, RZ, UR8 ;  /* 0x00000008ff067e24 */ /* 0x000fe4000f8e00ff */
[----:B------:R-:W-:-:S02]  /*11060*/  IMAD.U32 R7, RZ, RZ, UR9 ;  /* 0x00000009ff077e24 */ /* 0x000fc4000f8e00ff */
[----:B------:R-:W-:Y:S02]  /*11070*/  IMAD.U32 R10, RZ, RZ, UR4 ;  /* 0x00000004ff0a7e24 */ /* 0x000fe4000f8e00ff */
[----:B------:R-:W-:Y:S02]  /*11080*/  IMAD.U32 R11, RZ, RZ, UR5 ;  /* 0x00000005ff0b7e24 */ /* 0x000fe4000f8e00ff */
[----:B------:R-:W-:Y:S02]  /*11090*/  IMAD.MOV.U32 R12, RZ, RZ, 0x1 ;  /* 0x00000001ff0c7424 */ /* 0x000fe400078e00ff */
[----:B0-----:R-:W-:-:S07]  /*110a0*/  IMAD.MOV.U32 R13, RZ, RZ, RZ ;  /* 0x000000ffff0d7224 */ /* 0x001fce00078e00ff */
[----:B------:R-:W-:-:S07]  /*110b0*/  LEPC R20, `(.L_x_1059) ;  /* 0x000000001014794e */ /* 0x000fce0000000000 */
[----:B-1----:R-:W-:Y:S05]  /*110c0*/  CALL.ABS.NOINC R2 ;  /* 0x0000000002007343 */ /* 0x002fea0003c00000 */
.L_x_1059:
[----:B------:R0:W1:Y:S01]  /*110d0*/  LDC.64 R2, c[0x4][R16] ;  /* 0x0100000010027b82 */ /* 0x0000620000000a00 */
[----:B------:R-:W-:Y:S01]  /*110e0*/  ULDC.64 UR6, c[0x4][0x1b8] ;  /* 0x01006e0000067ab9 */ /* 0x000fe20000000a00 */
[----:B------:R-:W-:Y:S01]  /*110f0*/  ULDC.64 UR8, c[0x4][0x1c0] ;  /* 0x0100700000087ab9 */ /* 0x000fe20000000a00 */
[----:B------:R-:W-:Y:S01]  /*11100*/  ULDC.64 UR4, c[0x4][0x150] ;  /* 0x0100540000047ab9 */ /* 0x000fe20000000a00 */
[----:B------:R-:W-:Y:S01]  /*11110*/  IMAD.U32 R4, RZ, RZ, UR6 ;  /* 0x00000006ff047e24 */ /* 0x000fe2000f8e00ff */
[----:B------:R-:W-:Y:S01]  /*11120*/  MOV R7, UR9 ;  /* 0x0000000900077c02 */ /* 0x000fe20008000f00 */
        /* <DEDUP_REMOVED lines=9> */
.L_x_1058:
        /* <DEDUP_REMOVED lines=8> */
[----:B------:R-:W-:Y:S01]  /*11240*/  IADD3 R17, R17, -0x1, RZ ;  /* 0xffffffff11117810 */ /* 0x000fe20007ffe0ff */
        /* <DEDUP_REMOVED lines=12> */
.L_x_1151:
        /* <DEDUP_REMOVED lines=8> */
.L_x_1154:
[----:B------:R-:W-:Y:S05]  /*11390*/  @!P6 BRA `(.L_x_1061) ;  /* 0x000000040020e947 */ /* 0x000fea0003800000 */
[----:B------:R-:W-:Y:S01]  /*113a0*/  IMAD.MOV.U32 R16, RZ, RZ, R18 ;  /* 0x000000ffff107224 */ /* 0x000fe200078e0012 */
[----:B------:R-:W-:Y:S06]  /*113b0*/  @!P1 BRA `(.L_x_1063) ;  /* 0x00000000004c9947 */ /* 0x000fec0003800000 */
[----:B------:R-:W1:Y:S01]  /*113c0*/  LDC R6, c[0x0][0x43c] ;  /* 0x00010f00ff067b82 */ /* 0x000e620000000800 */
[----:B0-----:R-:W-:Y:S01]  /*113d0*/  IMAD.MOV.U32 R0, RZ, RZ, R17 ;  /* 0x000000ffff007224 */ /* 0x001fe200078e0011 */
[----:B------:R-:W-:Y:S01]  /*113e0*/  ULDC.64 UR4, c[0x0][0x428] ;  /* 0x00010a0000047ab9 */ /* 0x000fe20000000a00 */
[----:B------:R-:W-:Y:S01]  /*113f0*/  ULDC.64 UR6, c[0x0][0x208] ;  /* 0x0000820000067ab9 */ /* 0x000fe20000000a00 */
[----:B------:R-:W-:-:S04]  /*11400*/  IMAD R7, R19, UR4, RZ ;  /* 0x0000000413077c24 */ /* 0x000fc8000f8e02ff */
[----:B------:R-:W-:Y:S01]  /*11410*/  IMAD R7, R18, UR5, R7 ;  /* 0x0000000512077c24 */ /* 0x000fe2000f8e0207 */
[----:B-1----:R-:W-:-:S13]  /*11420*/  ISETP.NE.AND P0, PT, R6, 0x1, PT ;  /* 0x000000010600780c */ /* 0x002fda0003f05270 */
[----:B------:R-:W0:Y:S02]  /*11430*/  @P0 LDC.64 R4, c[0x0][0x440] ;  /* 0x00011000ff040b82 */ /* 0x000e240000000a00 */
[----:B0-----:R-:W-:-:S05]  /*11440*/  @P0 IMAD.HI.U32 R4, R17, R4, RZ ;  /* 0x0000000411040227 */ /* 0x001fca00078e00ff */
[----:B------:R-:W-:-:S04]  /*11450*/  @P0 SHF.R.U32.HI R0, RZ, R5, R4 ;  /* 0x00000005ff000219 */ /* 0x000fc80000011604 */
[--C-:B------:R-:W-:Y:S01]  /*11460*/  SHF.R.S32.HI R5, RZ, 0x1f, R0.reuse ;  /* 0x0000001fff057819 */ /* 0x100fe20000011400 */
[----:B------:R-:W-:-:S04]  /*11470*/  IMAD.MOV.U32 R4, RZ, RZ, R0 ;  /* 0x000000ffff047224 */ /* 0x000fc800078e0000 */
[----:B------:R-:W-:-:S04]  /*11480*/  IMAD.WIDE.U32 R4, R18, UR4, R4 ;  /* 0x0000000412047c25 */ /* 0x000fc8000f8e0004 */
[----:B------:R-:W-:Y:S01]  /*11490*/  IMAD.IADD R5, R5, 0x1, R7 ;  /* 0x0000000105057824 */ /* 0x000fe200078e0207 */
[----:B------:R-:W-:-:S04]  /*114a0*/  LEA R2, P0, R4, R2, 0x2 ;  /* 0x0000000204027211 */ /* 0x000fc800078010ff */
[----:B------:R-:W-:-:S05]  /*114b0*/  LEA.HI.X R3, R4, R3, R5, 0x2, P0 ;  /* 0x0000000304037211 */ /* 0x000fca00000f1405 */
[----:B------:R1:W5:Y:S01]  /*114c0*/  LDG.E R16, desc[UR6][R2.64] ;  /* 0x0000000602107981 */ /* 0x000362000c1e1900 */
[----:B------:R-:W-:-:S04]  /*114d0*/  IMAD.MOV R0, RZ, RZ, -R0 ;  /* 0x000000ffff007224 */ /* 0x000fc800078e0a00 */
[----:B------:R-:W-:-:S07]  /*114e0*/  IMAD R17, R6, R0, R17 ;  /* 0x0000000006117224 */ /* 0x000fce00078e0211 */
.L_x_1063:
[----:B0-----:R-:W-:Y:S01]  /*114f0*/  MOV R0, 0x1 ;  /* 0x0000000100007802 */ /* 0x001fe20000000f00 */
[----:B------:R-:W1:Y:S03]  /*11500*/  S2R R8, SR_TID.X ;  /* 0x0000000000087919 */ /* 0x000e660000002100 */
[----:B------:R-:W-:-:S04]  /*11510*/  SHF.L.U32 R0, R0, 0x1f, RZ ;  /* 0x0000001f00007819 */ /* 0x000fc800000006ff */
[----:B------:R-:W0:Y:S01]  /*11520*/  SYNCS.PHASECHK.TRANS64.TRYWAIT P0, [UR38+0x30840], R0 ;  /* 0x03084000ff0075a7 */ /* 0x000e220008000166 */
[----:B-1----:R-:W-:-:S04]  /*11530*/  LOP3.LUT R2, R8, 0x7f, RZ, 0xc0, !PT ;  /* 0x0000007f08027812 */ /* 0x002fc800078ec0ff */
[----:B------:R-:W-:Y:S01]  /*11540*/  ISETP.NE.AND P1, PT, R2, RZ, PT ;  /* 0x000000ff0200720c */ /* 0x000fe20003f25270 */
[----:B0-----:R-:W-:-:S12]  /*11550*/  @!P0 BRA `(.L_x_1064) ;  /* 0x0000003c00f08947 */ /* 0x001fd80003800000 */
.L_x_1155:
[----:B------:R-:W-:Y:S05]  /*11560*/  @P1 BRA `(.L_x_1065) ;  /* 0x0000000000181947 */ /* 0x000fea0003800000 */
[----:B------:R-:W1:Y:S01]  /*11570*/  S2R R2, SR_TID.X ;  /* 0x0000000000027919 */ /* 0x000e620000002100 */
[----:B0-----:R-:W-:-:S04]  /*11580*/  IMAD.MOV.U32 R0, RZ, RZ, 0x8000 ;  /* 0x00008000ff007424 */ /* 0x001fc800078e00ff */
[----:B------:R2:W-:Y:S01]  /*11590*/  SYNCS.ARRIVE.TRANS64 RZ, [UR38+0x30830], R0 ;  /* 0x03083000ffff79a7 */ /* 0x0005e20008000026 */
[----:B-1----:R-:W-:-:S13]  /*115a0*/  LOP3.LUT P0, RZ, R2, 0x1f, RZ, 0xc0, !PT ;  /* 0x0000001f02ff7812 */ /* 0x002fda000780c0ff */
[----:B--2---:R-:W-:Y:S05]  /*115b0*/  @!P0 BRA `(.L_x_1065) ;  /* 0x0000000000048947 */ /* 0x004fea0003800000 */
[----:B------:R-:W-:Y:S01]  /*115c0*/  BPT.TRAP 0x1 ;  /* 0x000000040000795c */ /* 0x000fe20000300000 */
.L_x_1065:
        /* <DEDUP_REMOVED lines=10> */
[----:B------:R-:W-:Y:S01]  /*11670*/  USHF.L.U32 UR11, UR11, 0x6, URZ ;  /* 0x000000060b0b7899 */ /* 0x000fe2000800063f */
        /* <DEDUP_REMOVED lines=26> */
.L_x_1061:
        /* <DEDUP_REMOVED lines=21> */
[----:B01----:R-:W-:Y:S05]  /*11970*/  CALL.ABS.NOINC R2 ;  /* 0x0000000002007343 */ /* 0x003fea0003c00000 */
.L_x_1066:
[----:B------:R-:W1:Y:S01]  /*11980*/  LDC R6, c[0x0][0x448] ;  /* 0x00011200ff067b82 */ /* 0x000e620000000800 */
[----:B------:R-:W2:Y:S01]  /*11990*/  S2R R11, SR_TID.X ;  /* 0x00000000000b7919 */ /* 0x000ea20000002100 */
[----:B------:R-:W-:Y:S01]  /*119a0*/  USHF.R.S32.HI UR4, URZ, 0x1f, UR36 ;  /* 0x0000001f3f047899 */ /* 0x000fe20008011424 */
[----:B------:R-:W-:Y:S01]  /*119b0*/  ULDC.64 UR8, c[0x0][0x2d8] ;  /* 0x0000b60000087ab9 */ /* 0x000fe20000000a00 */
[----:B------:R-:W3:Y:S02]  /*119c0*/  S2R R10, SR_CTAID.Z ;  /* 0x00000000000a7919 */ /* 0x000ee40000002700 */
[----:B------:R-:W-:Y:S02]  /*119d0*/  UIMAD UR6, UR4, UR8, URZ ;  /* 0x00000008040672a4 */ /* 0x000fe4000f8e023f */
[----:B------:R-:W-:Y:S02]  /*119e0*/  UIMAD.WIDE.U32 UR4, UR36, UR8, URZ ;  /* 0x00000008240472a5 */ /* 0x000fe4000f8e003f */
[----:B------:R-:W-:-:S04]  /*119f0*/  UIMAD UR6, UR36, UR9, UR6 ;  /* 0x00000009240672a4 */ /* 0x000fc8000f8e0206 */
[----:B------:R-:W-:Y:S01]  /*11a00*/  UIADD3 UR5, UR5, UR6, URZ ;  /* 0x0000000605057290 */ /* 0x000fe2000fffe03f */
[----:B-1----:R-:W-:Y:S02]  /*11a10*/  ISETP.NE.AND P0, PT, R6, 0x1, PT ;  /* 0x000000010600780c */ /* 0x002fe40003f05270 */
[C---:B--2---:R-:W-:Y:S02]  /*11a20*/  LOP3.LUT R9, R11.reuse, 0x7f, RZ, 0xc0, !PT ;  /* 0x0000007f0b097812 */ /* 0x044fe400078ec0ff */
[----:B------:R-:W-:-:S09]  /*11a30*/  SHF.L.U32 R3, R11, 0x4, RZ ;  /* 0x000000040b037819 */ /* 0x000fd200000006ff */
[----:B------:R-:W1:Y:S01]  /*11a40*/  @P0 LDC R5, c[0x0][0x44c] ;  /* 0x00011300ff050b82 */ /* 0x000e620000000800 */
[----:B0-----:R-:W-:Y:S01]  /*11a50*/  SHF.R.U32.HI R0, RZ, 0x3, R9 ;  /* 0x00000003ff007819 */ /* 0x001fe20000011609 */
[----:B------:R-:W-:-:S03]  /*11a60*/  IMAD.SHL.U32 R9, R9, 0x8, RZ ;  /* 0x0000000809097824 */ /* 0x000fc600078e00ff */
[----:B------:R-:W-:-:S03]  /*11a70*/  LOP3.LUT R3, R0, 0x70, R3, 0xf8, !PT ;  /* 0x0000007000037812 */ /* 0x000fc600078ef803 */
[----:B------:R-:W0:Y:S02]  /*11a80*/  @P0 LDC R7, c[0x0][0x450] ;  /* 0x00011400ff070b82 */ /* 0x000e240000000800 */
[----:B------:R-:W-:-:S06]  /*11a90*/  VIADD R4, R3, UR45 ;  /* 0x0000002d03047c36 */ /* 0x000fcc0008000000 */
[----:B------:R-:W2:Y:S01]  /*11aa0*/  LDC.64 R2, c[0x0][0x2e0] ;  /* 0x0000b800ff027b82 */ /* 0x000ea20000000a00 */
[----:B-1----:R-:W-:-:S04]  /*11ab0*/  @P0 IMAD.HI.U32 R8, R4, R5, RZ ;  /* 0x0000000504080227 */ /* 0x002fc800078e00ff */
[----:B------:R-:W-:Y:S01]  /*11ac0*/  IMAD.MOV.U32 R5, RZ, RZ, R4 ;  /* 0x000000ffff057224 */ /* 0x000fe200078e0004 */
[----:B0-----:R-:W-:Y:S02]  /*11ad0*/  @P0 SHF.R.U32.HI R5, RZ, R7, R8 ;  /* 0x00000007ff050219 */ /* 0x001fe40000011608 */
[----:B---3--:R-:W-:-:S05]  /*11ae0*/  SHF.R.S32.HI R7, RZ, 0x1f, R10 ;  /* 0x0000001fff077819 */ /* 0x008fca000001140a */
[----:B--2---:R-:W-:-:S04]  /*11af0*/  IMAD R8, R7, R2, RZ ;  /* 0x0000000207087224 */ /* 0x004fc800078e02ff */
[C---:B------:R-:W-:Y:S01]  /*11b00*/  IMAD R7, R10.reuse, R3, R8 ;  /* 0x000000030a077224 */ /* 0x040fe200078e0208 */
[----:B------:R-:W-:Y:S01]  /*11b10*/  SHF.R.S32.HI R8, RZ, 0x1f, R5 ;  /* 0x0000001fff087819 */ /* 0x000fe20000011405 */
[----:B------:R-:W-:Y:S01]  /*11b20*/  IMAD.WIDE.U32 R2, R10, R2, UR4 ;  /* 0x000000040a027e25 */ /* 0x000fe2000f8e0002 */
[----:B------:R-:W-:-:S03]  /*11b30*/  ULDC.64 UR4, c[0x0][0x2d0] ;  /* 0x0000b40000047ab9 */ /* 0x000fc60000000a00 */
[----:B------:R-:W-:Y:S02]  /*11b40*/  IMAD.IADD R3, R3, 0x1, R7 ;  /* 0x0000000103037824 */ /* 0x000fe400078e0207 */
[----:B------:R-:W-:Y:S02]  /*11b50*/  IMAD.MOV R7, RZ, RZ, -R5 ;  /* 0x000000ffff077224 */ /* 0x000fe400078e0a05 */
[----:B------:R-:W-:Y:S02]  /*11b60*/  IMAD R8, R8, UR4, RZ ;  /* 0x0000000408087c24 */ /* 0x000fe4000f8e02ff */
[----:B------:R-:W-:Y:S02]  /*11b70*/  IMAD R4, R6, R7, R4 ;  /* 0x0000000706047224 */ /* 0x000fe400078e0204 */
[C---:B------:R-:W-:Y:S02]  /*11b80*/  IMAD R7, R5.reuse, UR5, R8 ;  /* 0x0000000505077c24 */ /* 0x040fe4000f8e0208 */
[----:B------:R-:W-:Y:S01]  /*11b90*/  IMAD.WIDE.U32 R2, R5, UR4, R2 ;  /* 0x0000000405027c25 */ /* 0x000fe2000f8e0002 */
[----:B------:R-:W-:Y:S01]  /*11ba0*/  SHF.R.S32.HI R5, RZ, 0x1f, R4 ;  /* 0x0000001fff057819 */ /* 0x000fe20000011404 */
[----:B------:R-:W-:-:S03]  /*11bb0*/  ULDC.64 UR4, c[0x0][0x2c8] ;  /* 0x0000b20000047ab9 */ /* 0x000fc60000000a00 */
[----:B------:R-:W-:Y:S01]  /*11bc0*/  IADD3 R3, R3, R7, RZ ;  /* 0x0000000703037210 */ /* 0x000fe20007ffe0ff */
[----:B------:R-:W-:-:S04]  /*11bd0*/  IMAD R5, R5, UR4, RZ ;  /* 0x0000000405057c24 */ /* 0x000fc8000f8e02ff */
[C---:B------:R-:W-:Y:S02]  /*11be0*/  IMAD R5, R4.reuse, UR5, R5 ;  /* 0x0000000504057c24 */ /* 0x040fe4000f8e0205 */
[----:B------:R-:W-:Y:S01]  /*11bf0*/  IMAD.WIDE.U32 R2, R4, UR4, R2 ;  /* 0x0000000404027c25 */ /* 0x000fe2000f8e0002 */
[----:B------:R-:W-:-:S03]  /*11c00*/  ULDC.64 UR4, c[0x0][0x280] ;  /* 0x0000a00000047ab9 */ /* 0x000fc60000000a00 */
[----:B------:R-:W-:Y:S01]  /*11c10*/  IMAD.IADD R7, R3, 0x1, R5 ;  /* 0x0000000103077824 */ /* 0x000fe200078e0205 */
[----:B------:R-:W-:Y:S01]  /*11c20*/  LEA R8, P0, R2, UR4, 0x1 ;  /* 0x0000000402087c11 */ /* 0x000fe2000f8008ff */
[----:B------:R-:W-:-:S03]  /*11c30*/  ULDC UR4, c[0x0][0x2b8] ;  /* 0x0000ae0000047ab9 */ /* 0x000fc60000000800 */
[----:B------:R-:W-:Y:S01]  /*11c40*/  LEA.HI.X R7, R2, UR5, R7, 0x1, P0 ;  /* 0x0000000502077c11 */ /* 0x000fe200080f0c07 */
[----:B------:R-:W-:-:S05]  /*11c50*/  IMAD.SHL.U32 R2, R11, 0x8, RZ ;  /* 0x000000080b027824 */ /* 0x000fca00078e00ff */
[C---:B------:R-:W-:Y:S02]  /*11c60*/  LOP3.LUT R3, R2.reuse, 0x1c0, RZ, 0xc0, !PT ;  /* 0x000001c002037812 */ /* 0x040fe400078ec0ff */
[----:B------:R-:W-:Y:S02]  /*11c70*/  LOP3.LUT R10, R2, 0x38, RZ, 0xc0, !PT ;  /* 0x00000038020a7812 */ /* 0x000fe400078ec0ff */
[----:B------:R-:W-:Y:S02]  /*11c80*/  LOP3.LUT R3, R3, 0x38, R2, 0xf8, !PT ;  /* 0x0000003803037812 */ /* 0x000fe400078ef802 */
[C---:B------:R-:W-:Y:S02]  /*11c90*/  LOP3.LUT R2, R10.reuse, 0x40, RZ, 0xfc, !PT ;  /* 0x000000400a027812 */ /* 0x040fe400078efcff */
[----:B------:R-:W-:Y:S02]  /*11ca0*/  ISETP.GE.AND P4, PT, R10, UR4, PT ;  /* 0x000000040a007c0c */ /* 0x000fe4000bf86270 */
[----:B------:R-:W-:-:S02]  /*11cb0*/  ISETP.GE.AND P2, PT, R2, UR4, PT ;  /* 0x0000000402007c0c */ /* 0x000fc4000bf46270 */
[----:B------:R-:W-:-:S04]  /*11cc0*/  LOP3.LUT R2, R10, 0x80, RZ, 0xfc, !PT ;  /* 0x000000800a027812 */ /* 0x000fc800078efcff */
[----:B------:R-:W-:Y:S02]  /*11cd0*/  ISETP.GE.AND P1, PT, R2, UR4, PT ;  /* 0x0000000402007c0c */ /* 0x000fe4000bf26270 */
[----:B------:R-:W-:-:S04]  /*11ce0*/  LOP3.LUT R2, R10, 0xc0, RZ, 0xfc, !PT ;  /* 0x000000c00a027812 */ /* 0x000fc800078efcff */
[----:B------:R-:W-:Y:S01]  /*11cf0*/  ISETP.GE.AND P0, PT, R2, UR4, PT ;  /* 0x0000000402007c0c */ /* 0x000fe2000bf06270 */
[----:B------:R-:W-:Y:S01]  /*11d00*/  UMOV UR4, 0xffffffff ;  /* 0xffffffff00047882 */ /* 0x000fe20000000000 */
[----:B------:R-:W-:-:S04]  /*11d10*/  LOP3.LUT R2, R3, 0x38, R11, 0x78, !PT ;  /* 0x0000003803027812 */ /* 0x000fc800078e780b */
[----:B------:R-:W-:Y:S01]  /*11d20*/  LOP3.LUT R9, R2, 0x200, R9, 0xf8, !PT ;  /* 0x0000020002097812 */ /* 0x000fe200078ef809 */
[----:B------:R-:W-:Y:S06]  /*11d30*/  BRA.DIV UR4, `(.L_x_1067) ;  /* 0x0000003a04107947 */ /* 0x000fec000b800000 */
[----:B------:R-:W0:Y:S01]  /*11d40*/  SHFL.IDX PT, R2, R7, RZ, 0x181f ;  /* 0x00181fff07027589 */ /* 0x000e2200000e0000 */
[----:B------:R-:W-:Y:S01]  /*11d50*/  ULDC UR4, c[0x0][0x288] ;  /* 0x0000a20000047ab9 */ /* 0x000fe20000000800 */
[----:B------:R-:W-:Y:S01]  /*11d60*/  VIADD R0, R0, UR45 ;  /* 0x0000002d00007c36 */ /* 0x000fe20008000000 */
[----:B------:R-:W-:Y:S01]  /*11d70*/  ULDC.64 UR6, c[0x0][0x208] ;  /* 0x0000820000067ab9 */ /* 0x000fe20000000a00 */
[----:B------:R-:W1:Y:S01]  /*11d80*/  SHFL.IDX PT, R14, R8, RZ, 0x181f ;  /* 0x00181fff080e7589 */ /* 0x000e6200000e0000 */
[----:B------:R-:W-:Y:S02]  /*11d90*/  IMAD R6, R6, UR4, RZ ;  /* 0x0000000406067c24 */ /* 0x000fe4000f8e02ff */
[C---:B------:R-:W-:Y:S01]  /*11da0*/  VIADD R11, R0.reuse, 0x10 ;  /* 0x00000010000b7836 */ /* 0x040fe20000000000 */
[----:B------:R-:W-:Y:S02]  /*11db0*/  SHFL.IDX PT, R5, R7, 0x1, 0x181f ;  /* 0x00381f0007057f89 */ /* 0x000fe400000e0000 */
[----:B------:R-:W-:-:S02]  /*11dc0*/  ISETP.GE.AND P3, PT, R0, R6, PT ;  /* 0x000000060000720c */ /* 0x000fc40003f66270 */
[----:B------:R-:W2:Y:S11]  /*11dd0*/  SHFL.IDX PT, R4, R8, 0x1, 0x181f ;  /* 0x00381f0008047f89 */ /* 0x000eb600000e0000 */
[----:B------:R-:W-:-:S02]  /*11de0*/  @!P3 LEA R21, R9, UR38, 0x1 ;  /* 0x000000260915bc11 */ /* 0x000fc4000f8e08ff */
[----:B0-----:R-:W-:Y:S01]  /*11df0*/  MOV R3, R2 ;  /* 0x0000000200037202 */ /* 0x001fe20000000f00 */
[----:B-1----:R-:W-:Y:S02]  /*11e00*/  IMAD.MOV.U32 R2, RZ, RZ, R14 ;  /* 0x000000ffff027224 */ /* 0x002fe400078e000e */
[----:B------:R-:W-:Y:S02]  /*11e10*/  SHFL.IDX PT, R14, R8, 0x7, 0x181f ;  /* 0x00f81f00080e7f89 */ /* 0x000fe400000e0000 */
[----:B------:R-:W-:-:S05]  /*11e20*/  @!P3 IMAD.WIDE.U32 R2, R10, 0x2, R2 ;  /* 0x000000020a02b825 */ /* 0x000fca00078e0002 */
[----:B------:R-:W-:Y:S04]  /*11e30*/  @!P3 LDGSTS.E.BYPASS.LTC128B.128 [R21+0x10400], desc[UR6][R2.64], !P4 ;  /* 0x104000000215bfae */ /* 0x000fe8000e101d46 */
[----:B------:R-:W-:Y:S04]  /*11e40*/  @!P3 LDGSTS.E.BYPASS.LTC128B.128 [R21+0x14400], desc[UR6][R2.64+0x80], !P2 ;  /* 0x144000800215bfae */ /* 0x000fe8000d101d46 */
[----:B------:R-:W-:Y:S04]  /*11e50*/  @!P3 LDGSTS.E.BYPASS.LTC128B.128 [R21+0x18400], desc[UR6][R2.64+0x100], !P1 ;  /* 0x184001000215bfae */ /* 0x000fe8000c901d46 */
[----:B------:R0:W-:Y:S01]  /*11e60*/  @!P3 LDGSTS.E.BYPASS.LTC128B.128 [R21+0x1c400], desc[UR6][R2.64+0x180], !P0 ;  /* 0x1c4001800215bfae */ /* 0x0001e2000c101d46 */
[----:B------:R-:W-:Y:S01]  /*11e70*/  ISETP.GE.AND P3, PT, R11, R6, PT ;  /* 0x000000060b00720c */ /* 0x000fe20003f66270 */
[----:B------:R-:W-:-:S02]  /*11e80*/  VIADD R11, R0, 0x20 ;  /* 0x00000020000b7836 */ /* 0x000fc40000000000 */
[----:B0-----:R-:W-:Y:S10]  /*11e90*/  SHFL.IDX PT, R3, R7, 0x2, 0x181f ;  /* 0x00581f0007037f89 */ /* 0x001ff400000e0000 */
[----:B--2---:R-:W-:Y:S01]  /*11ea0*/  @!P3 IMAD.WIDE.U32 R4, R10, 0x2, R4 ;  /* 0x000000020a04b825 */ /* 0x004fe200078e0004 */
[----:B------:R-:W-:Y:S01]  /*11eb0*/  @!P3 LEA R20, R9, UR38, 0x1 ;  /* 0x000000260914bc11 */ /* 0x000fe2000f8e08ff */
[----:B------:R-:W0:Y:S04]  /*11ec0*/  SHFL.IDX PT, R2, R8, 0x2, 0x181f ;  /* 0x00581f0008027f89 */ /* 0x000e2800000e0000 */
[----:B------:R-:W-:Y:S04]  /*11ed0*/  @!P3 LDGSTS.E.BYPASS.LTC128B.128 [R20+0x10c00], desc[UR6][R4.64], !P4 ;  /* 0x10c000000414bfae */ /* 0x000fe8000e101d46 */
[----:B------:R-:W-:Y:S04]  /*11ee0*/  @!P3 LDGSTS.E.BYPASS.LTC128B.128 [R20+0x14c00], desc[UR6][R4.64+0x80], !P2 ;  /* 0x14c000800414bfae */ /* 0x000fe8000d101d46 */
[----:B------:R-:W-:Y:S04]  /*11ef0*/  @!P3 LDGSTS.E.BYPASS.LTC128B.128 [R20+0x18c00], desc[UR6][R4.64+0x100], !P1 ;  /* 0x18c001000414bfae */ /* 0x000fe8000c901d46 */
[----:B------:R1:W-:Y:S01]  /*11f00*/  @!P3 LDGSTS.E.BYPASS.LTC128B.128 [R20+0x1cc00], desc[UR6][R4.64+0x180], !P0 ;  /* 0x1cc001800414bfae */ /* 0x0003e2000c101d46 */
[----:B------:R-:W-:Y:S01]  /*11f10*/  ISETP.GE.AND P3, PT, R11, R6, PT ;  /* 0x000000060b00720c */ /* 0x000fe20003f66270 */
[----:B------:R-:W-:-:S02]  /*11f20*/  VIADD R11, R0, 0x30 ;  /* 0x00000030000b7836 */ /* 0x000fc40000000000 */
[----:B-1----:R-:W-:Y:S10]  /*11f30*/  SHFL.IDX PT, R5, R7, 0x3, 0x181f ;  /* 0x00781f0007057f89 */ /* 0x002ff400000e0000 */
[----:B0-----:R-:W-:Y:S01]  /*11f40*/  @!P3 IMAD.WIDE.U32 R2, R10, 0x2, R2 ;  /* 0x000000020a02b825 */ /* 0x001fe200078e0002 */
[----:B------:R-:W-:Y:S01]  /*11f50*/  @!P3 LEA R21, R9, UR38, 0x1 ;  /* 0x000000260915bc11 */ /* 0x000fe2000f8e08ff */
[----:B------:R-:W0:Y:S04]  /*11f60*/  SHFL.IDX PT, R4, R8, 0x3, 0x181f ;  /* 0x00781f0008047f89 */ /* 0x000e2800000e0000 */
[----:B------:R-:W-:Y:S04]  /*11f70*/  @!P3 LDGSTS.E.BYPASS.LTC128B.128 [R21+0x11400], desc[UR6][R2.64], !P4 ;  /* 0x114000000215bfae */ /* 0x000fe8000e101d46 */
[----:B------:R-:W-:Y:S04]  /*11f80*/  @!P3 LDGSTS.E.BYPASS.LTC128B.128 [R21+0x15400], desc[UR6][R2.64+0x80], !P2 ;  /* 0x154000800215bfae */ /* 0x000fe8000d101d46 */
[----:B------:R-:W-:Y:S04]  /*11f90*/  @!P3 LDGSTS.E.BYPASS.LTC128B.128 [R21+0x19400], desc[UR6][R2.64+0x100], !P1 ;  /* 0x194001000215bfae */ /* 0x000fe8000c901d46 */
[----:B------:R1:W-:Y:S01]  /*11fa0*/  @!P3 LDGSTS.E.BYPASS.LTC128B.128 [R21+0x1d400], desc[UR6][R2.64+0x180], !P0 ;  /* 0x1d4001800215bfae */ /* 0x0003e2000c101d46 */
[----:B------:R-:W-:-:S02]  /*11fb0*/  ISETP.GE.AND P3, PT, R11, R6, PT ;  /* 0x000000060b00720c */ /* 0x000fc40003f66270 */
[----:B------:R-:W-:Y:S01]  /*11fc0*/  IADD3 R11, R0, 0x40, RZ ;  /* 0x00000040000b7810 */ /* 0x000fe20007ffe0ff */
        /* <DEDUP_REMOVED lines=24> */
[----:B------:R1:W-:Y:S04]  /*12150*/  @!P3 LDGSTS.E.BYPASS.LTC128B.128 [R20+0x12c00], desc[UR6][R4.64], !P4 ;  /* 0x12c000000414bfae */ /* 0x0003e8000e101d46 */
[----:B------:R1:W-:Y:S04]  /*12160*/  @!P3 LDGSTS.E.BYPASS.LTC128B.128 [R20+0x16c00], desc[UR6][R4.64+0x80], !P2 ;  /* 0x16c000800414bfae */ /* 0x0003e8000d101d46 */
[----:B------:R1:W-:Y:S04]  /*12170*/  @!P3 LDGSTS.E.BYPASS.LTC128B.128 [R20+0x1ac00], desc[UR6][R4.64+0x100], !P1 ;  /* 0x1ac001000414bfae */ /* 0x0003e8000c901d46 */
[----:B------:R1:W-:Y:S01]  /*12180*/  @!P3 LDGSTS.E.BYPASS.LTC128B.128 [R20+0x1ec00], desc[UR6][R4.64+0x180], !P0 ;  /* 0x1ec001800414bfae */ /* 0x0003e2000c101d46 */
[----:B------:R-:W-:-:S03]  /*12190*/  ISETP.GE.AND P3, PT, R11, R6, PT ;  /* 0x000000060b00720c */ /* 0x000fc60003f66270 */
[----:B------:R-:W2:Y:S10]  /*121a0*/  SHFL.IDX PT, R7, R7, 0x7, 0x181f ;  /* 0x00f81f0007077f89 */ /* 0x000eb400000e0000 */
[----:B0-----:R-:W-:Y:S01]  /*121b0*/  @!P3 IMAD.WIDE.U32 R2, R10, 0x2, R2 ;  /* 0x000000020a02b825 */ /* 0x001fe200078e0002 */
[----:B------:R-:W-:-:S05]  /*121c0*/  @!P3 LEA R21, R9, UR38, 0x1 ;  /* 0x000000260915bc11 */ /* 0x000fca000f8e08ff */
[----:B------:R1:W-:Y:S04]  /*121d0*/  @!P3 LDGSTS.E.BYPASS.LTC128B.128 [R21+0x13400], desc[UR6][R2.64], !P4 ;  /* 0x134000000215bfae */ /* 0x0003e8000e101d46 */
[----:B------:R1:W-:Y:S04]  /*121e0*/  @!P3 LDGSTS.E.BYPASS.LTC128B.128 [R21+0x17400], desc[UR6][R2.64+0x80], !P2 ;  /* 0x174000800215bfae */ /* 0x0003e8000d101d46 */
[----:B------:R1:W-:Y:S04]  /*121f0*/  @!P3 LDGSTS.E.BYPASS.LTC128B.128 [R21+0x1b400], desc[UR6][R2.64+0x100], !P1 ;  /* 0x1b4001000215bfae */ /* 0x0003e8000c901d46 */
[----:B--2---:R1:W-:Y:S02]  /*12200*/  @!P3 LDGSTS.E.BYPASS.LTC128B.128 [R21+0x1f400], desc[UR6][R2.64+0x180], !P0 ;  /* 0x1f4001800215bfae */ /* 0x0043e4000c101d46 */
.L_x_1172:
[----:B-1----:R-:W-:Y:S01]  /*12210*/  VIADD R3, R0, 0x70 ;  /* 0x0000007000037836 */ /* 0x002fe20000000000 */
        /* <DEDUP_REMOVED lines=15> */
.L_x_1069:
[----:B------:R-:W-:Y:S05]  /*12310*/  BSYNC B0 ;  /* 0x0000000000007941 */ /* 0x000fea0003800000 */
.L_x_1068:
[----:B------:R-:W-:Y:S01]  /*12320*/  NOP ;  /* 0x0000000000007918 */ /* 0x000fe20000000000 */
[----:B------:R-:W-:Y:S01]  /*12330*/  SYNCS.ARRIVE.TRANS64.RED.A0T1 RZ, [UR38+0x30800], RZ ;  /* 0x030800ffffff79a7 */ /* 0x000fe20008200426 */
[----:B------:R-:W-:Y:S01]  /*12340*/  IMAD.MOV.U32 R2, RZ, RZ, 0x1 ;  /* 0x00000001ff027424 */ /* 0x000fe200078e00ff */
[----:B------:R-:W-:Y:S04]  /*12350*/  ARRIVES.LDGSTSBAR.64.TRANSCNT [UR38+0x30800] ;  /* 0x03080000ff0079b0 */ /* 0x000fe80008000aa6 */
[----:B------:R-:W-:Y:S01]  /*12360*/  SHF.L.U32 R2, R2, 0x1f, RZ ;  /* 0x0000001f02027819 */ /* 0x000fe200000006ff */
[----:B------:R-:W-:Y:S01]  /*12370*/  NOP ;  /* 0x0000000000007918 */ /* 0x000fe20000000000 */
[----:B------:R-:W2:Y:S01]  /*12380*/  LDL.LU R3, [R1+0x8] ;  /* 0x0000080001037983 */ /* 0x000ea20000300800 */
[----:B------:R-:W-:Y:S01]  /*12390*/  SYNCS.ARRIVE.TRANS64.A1T0 RZ, [UR38+0x30800], RZ ;  /* 0x030800ffffff79a7 */ /* 0x000fe20008100026 */
[----:B------:R-:W1:Y:S01]  /*123a0*/  SYNCS.PHASECHK.TRANS64.TRYWAIT P0, [UR38+0x30820], R2 ;  /* 0x03082002ff0075a7 */ /* 0x000e620008000166 */
[----:B--2---:R-:W-:-:S05]  /*123b0*/  VIADD R0, R3, 0xfffffffe ;  /* 0xfffffffe03007836 */ /* 0x004fca0000000000 */
[----:B------:R-:W-:Y:S01]  /*123c0*/  ISETP.GE.AND P1, PT, R0, UR39, PT ;  /* 0x0000002700007c0c */ /* 0x000fe2000bf26270 */
[----:B-1----:R-:W-:-:S12]  /*123d0*/  @!P0 BRA `(.L_x_1070) ;  /* 0x0000003c002c8947 */ /* 0x002fd80003800000 */
.L_x_1173:
[----:B0-----:R-:W-:Y:S02]  /*123e0*/  IMAD.MOV.U32 R9, RZ, RZ, 0x1 ;  /* 0x00000001ff097424 */ /* 0x001fe400078e00ff */
[----:B------:R-:W-:Y:S01]  /*123f0*/  IMAD.MOV.U32 R8, RZ, RZ, RZ ;  /* 0x000000ffff087224 */ /* 0x000fe200078e00ff */
[----:B------:R-:W-:Y:S06]  /*12400*/  @!P1 BRA `(.L_x_1071) ;  /* 0x0000002000f09947 */ /* 0x000fec0003800000 */
[----:B------:R-:W-:Y:S01]  /*12410*/  UIADD3 UR4, UR44, 0x1, URZ ;  /* 0x000000012c047890 */ /* 0x000fe2000fffe03f */
[----:B------:R-:W0:Y:S01]  /*12420*/  S2R R4, SR_TID.X ;  /* 0x0000000000047919 */ /* 0x000e220000002100 */
[----:B------:R-:W-:Y:S01]  /*12430*/  ULOP3.LUT UR5, URZ, UR42, URZ, 0x33, !UPT ;  /* 0x0000002a3f057292 */ /* 0x000fe2000f8e333f */
[----:B------:R-:W-:Y:S01]  /*12440*/  IMAD.MOV.U32 R9, RZ, RZ, 0x1 ;  /* 0x00000001ff097424 */ /* 0x000fe200078e00ff */
[----:B------:R-:W-:-:S04]  /*12450*/  UIMAD UR4, UR4, UR41, URZ ;  /* 0x00000029040472a4 */ /* 0x000fc8000f8e023f */
[----:B-1----:R-:W-:Y:S01]  /*12460*/  MOV R3, UR5 ;  /* 0x0000000500037c02 */ /* 0x002fe20008000f00 */
[----:B------:R-:W-:Y:S01]  /*12470*/  ULOP3.LUT UR5, URZ, UR39, URZ, 0x33, !UPT ;  /* 0x000000273f057292 */ /* 0x000fe2000f8e333f */
[----:B------:R-:W-:Y:S01]  /*12480*/  LOP3.LUT R2, RZ, UR4, RZ, 0x33, !PT ;  /* 0x00000004ff027c12 */ /* 0x000fe2000f8e33ff */
[----:B------:R-:W-:-:S03]  /*12490*/  ULOP3.LUT UR4, URZ, UR43, URZ, 0x33, !UPT ;  /* 0x0000002b3f047292 */ /* 0x000fc6000f8e333f */
[----:B------:R-:W-:Y:S01]  /*124a0*/  VIADDMNMX R2, R2, -UR40, R3, !PT ;  /* 0x8000002802027c46 */ /* 0x000fe2000f800103 */
[----:B------:R-:W-:-:S03]  /*124b0*/  IMAD.MOV.U32 R3, RZ, RZ, 0x2 ;  /* 0x00000002ff037424 */ /* 0x000fc600078e00ff */
[----:B------:R-:W-:-:S04]  /*124c0*/  VIMNMX R2, R2, UR4, !PT ;  /* 0x0000000402027c48 */ /* 0x000fc8000ffe0100 */
[----:B------:R-:W-:-:S05]  /*124d0*/  VIADDMNMX R3, R2, R3, UR5, !PT ;  /* 0x0000000502037e46 */ /* 0x000fca000f800103 */
[----:B------:R-:W-:-:S05]  /*124e0*/  VIADD R5, R3, 0xfffffffe ;  /* 0xfffffffe03057836 */ /* 0x000fca0000000000 */
[-C--:B------:R-:W-:Y:S02]  /*124f0*/  ISETP.NE.AND P0, PT, R5, R2.reuse, PT ;  /* 0x000000020500720c */ /* 0x080fe40003f05270 */
[----:B------:R-:W-:Y:S02]  /*12500*/  LOP3.LUT R2, RZ, R2, RZ, 0x33, !PT ;  /* 0x00000002ff027212 */ /* 0x000fe400078e33ff */
[----:B0-----:R-:W-:Y:S02]  /*12510*/  LOP3.LUT R10, R4, 0x1f, RZ, 0xc0, !PT ;  /* 0x0000001f040a7812 */ /* 0x001fe400078ec0ff */
[----:B------:R-:W-:Y:S01]  /*12520*/  MOV R4, R16 ;  /* 0x0000001000047202 */ /* 0x000fe20000000f00 */
[----:B------:R-:W-:-:S05]  /*12530*/  IMAD.IADD R3, R3, 0x1, R2 ;  /* 0x0000000103037824 */ /* 0x000fca00078e0202 */
[----:B------:R-:W-:Y:S01]  /*12540*/  LOP3.LUT R12, R3, 0x1, RZ, 0xc0, !PT ;  /* 0x00000001030c7812 */ /* 0x000fe200078ec0ff */
[----:B------:R-:W-:Y:S06]  /*12550*/  @!P0 BRA `(.L_x_1072) ;  /* 0x0000001400c88947 */ /* 0x000fec0003800000 */
[----:B------:R-:W-:Y:S01]  /*12560*/  BSSY B0, `(.L_x_1072) ;  /* 0x0000171000007945 */ /* 0x000fe20003800000 */
[----:B------:R-:W-:Y:S02]  /*12570*/  IMAD.IADD R6, R3, 0x1, -R12 ;  /* 0x0000000103067824 */ /* 0x000fe400078e0a0c */
[----:B------:R-:W-:Y:S02]  /*12580*/  IMAD.MOV.U32 R7, RZ, RZ, 0x1 ;  /* 0x00000001ff077424 */ /* 0x000fe400078e00ff */
[----:B------:R-:W-:-:S07]  /*12590*/  IMAD.MOV.U32 R4, RZ, RZ, R16 ;  /* 0x000000ffff047224 */ /* 0x000fce00078e0010 */
.L_x_1111:
[----:B------:R-:W2:Y:S01]  /*125a0*/  LDL R2, [R1] ;  /* 0x0000000001027983 */ /* 0x000ea20000100800 */
[----:B------:R-:W-:Y:S01]  /*125b0*/  VIADD R6, R6, 0xfffffffe ;  /* 0xfffffffe06067836 */ /* 0x000fe20000000000 */
[----:B------:R-:W-:Y:S04]  /*125c0*/  BSSY B1, `(.L_x_1073) ;  /* 0x00000b3000017945 */ /* 0x000fe80003800000 */
[----:B------:R-:W-:Y:S02]  /*125d0*/  ISETP.NE.AND P2, PT, R6, RZ, PT ;  /* 0x000000ff0600720c */ /* 0x000fe40003f45270 */
[----:B--2---:R-:W-:-:S13]  /*125e0*/  ISETP.NE.AND P0, PT, R2, RZ, PT ;  /* 0x000000ff0200720c */ /* 0x004fda0003f05270 */
[----:B------:R-:W-:Y:S05]  /*125f0*/  @!P0 BRA `(.L_x_1074) ;  /* 0x0000000800bc8947 */ /* 0x000fea0003800000 */
[----:B------:R-:W2:Y:S01]  /*12600*/  LDL R2, [R1+0x4] ;  /* 0x0000040001027983 */ /* 0x000ea20000100800 */
[----:B------:R-:W-:Y:S02]  /*12610*/  MOV R9, R0 ;  /* 0x0000000000097202 */ /* 0x000fe40000000f00 */
        /* <DEDUP_REMOVED lines=12> */
[--C-:B------:R-:W-:Y:S01]  /*126e0*/  SHF.R.S32.HI R3, RZ, 0x1f, R2.reuse ;  /* 0x0000001fff037819 */ /* 0x100fe20000011402 */
[--C-:B------:R-:W-:Y:S02]  /*126f0*/  IMAD.MOV R5, RZ, RZ, -R2.reuse ;  /* 0x000000ffff057224 */ /* 0x100fe400078e0a02 */
[----:B------:R-:W-:Y:S01]  /*12700*/  IMAD.WIDE.U32 R2, R18, UR4, R2 ;  /* 0x0000000412027c25 */ /* 0x000fe2000f8e0002 */
[----:B------:R-:W-:-:S03]  /*12710*/  ULDC.64 UR4, c[0x0][0x418] ;  /* 0x0001060000047ab9 */ /* 0x000fc60000000a00 */
[----:B------:R-:W-:Y:S01]  /*12720*/  IMAD.IADD R3, R4, 0x1, R3 ;  /* 0x0000000104037824 */ /* 0x000fe200078e0203 */
[----:B------:R-:W-:Y:S01]  /*12730*/  LEA R4, P0, R2, UR4, 0x2 ;  /* 0x0000000402047c11 */ /* 0x000fe2000f8010ff */
[----:B------:R-:W-:-:S03]  /*12740*/  IMAD R9, R9, R5, R0 ;  /* 0x0000000509097224 */ /* 0x000fc600078e0200 */
[----:B------:R-:W-:-:S05]  /*12750*/  LEA.HI.X R5, R2, UR5, R3, 0x2, P0 ;  /* 0x0000000502057c11 */ /* 0x000fca00080f1403 */
[----:B------:R0:W5:Y:S04]  /*12760*/  LDG.E R4, desc[UR6][R4.64] ;  /* 0x0000000604047981 */ /* 0x000168000c1e1900 */
.L_x_1075:
[----:B------:R-:W1:Y:S01]  /*12770*/  S2R R2, SR_TID.X ;  /* 0x0000000000027919 */ /* 0x000e620000002100 */
[----:B------:R-:W-:Y:S01]  /*12780*/  BSSY B2, `(.L_x_1076) ;  /* 0x0000006000027945 */ /* 0x000fe20003800000 */
[----:B-1----:R-:W-:Y:S02]  /*12790*/  LOP3.LUT R3, R2, 0x7f, RZ, 0xc0, !PT ;  /* 0x0000007f02037812 */ /* 0x002fe400078ec0ff */
[----:B------:R-:W-:Y:S02]  /*127a0*/  SHF.L.U32 R2, R7, 0x1f, RZ ;  /* 0x0000001f07027819 */ /* 0x000fe400000006ff */
[----:B------:R-:W-:Y:S02]  /*127b0*/  ISETP.NE.AND P1, PT, R3, RZ, PT ;  /* 0x000000ff0300720c */ /* 0x000fe40003f25270 */
[----:B------:R-:W1:Y:S02]  /*127c0*/  SYNCS.PHASECHK.TRANS64.TRYWAIT P0, [UR38+0x30848], R2 ;  /* 0x03084802ff0075a7 */ /* 0x000e640008000166 */
[----:B-1----:R-:W-:Y:S09]  /*127d0*/  @!P0 BRA `(.L_x_1077) ;  /* 0x0000003800448947 */ /* 0x002ff20003800000 */
.L_x_1174:
[----:B------:R-:W-:Y:S05]  /*127e0*/  BSYNC B2 ;  /* 0x0000000000027941 */ /* 0x000fea0003800000 */
.L_x_1076:
[----:B------:R-:W-:Y:S04]  /*127f0*/  BSSY B2, `(.L_x_1078) ;  /* 0x0000007000027945 */ /* 0x000fe80003800000 */
[----:B------:R-:W-:Y:S05]  /*12800*/  @P1 BRA `(.L_x_1079) ;  /* 0x0000000000141947 */ /* 0x000fea0003800000 */
[----:B------:R-:W-:Y:S01]  /*12810*/  ISETP.NE.AND P0, PT, R10, RZ, PT ;  /* 0x000000ff0a00720c */ /* 0x000fe20003f05270 */
[----:B-1----:R-:W-:-:S04]  /*12820*/  IMAD.MOV.U32 R3, RZ, RZ, 0x8000 ;  /* 0x00008000ff037424 */ /* 0x002fc800078e00ff */
[----:B------:R2:W-:Y:S08]  /*12830*/  SYNCS.ARRIVE.TRANS64 RZ, [UR38+0x30838], R3 ;  /* 0x03083803ffff79a7 */ /* 0x0005f00008000026 */
[----:B--2---:R-:W-:Y:S05]  /*12840*/  @!P0 BRA `(.L_x_1079) ;  /* 0x0000000000048947 */ /* 0x004fea0003800000 */
[----:B------:R-:W-:Y:S01]  /*12850*/  BPT.TRAP 0x1 ;  /* 0x000000040000795c */ /* 0x000fe20000300000 */
.L_x_1079:
[----:B------:R-:W-:Y:S05]  /*12860*/  BSYNC B2 ;  /* 0x0000000000027941 */ /* 0x000fea0003800000 */
.L_x_1078:
[----:B------:R-:W-:Y:S01]  /*12870*/  MOV R14, RZ ;  /* 0x000000ff000e7202 */ /* 0x000fe20000000f00 */
[----:B------:R-:W-:Y:S01]  /*12880*/  ULDC.64 UR4, c[0x0][0x198] ;  /* 0x0000660000047ab9 */ /* 0x000fe20000000a00 */
[----:B------:R-:W-:Y:S01]  /*12890*/  PLOP3.LUT P0, PT, PT, PT, PT, 0x80, 0x0 ;  /* 0x000000000000781c */ /* 0x000fe20003f0f070 */
[----:B------:R-:W-:Y:S01]  /*128a0*/  UIADD3 UR4, UP0, UR4, 0x370, URZ ;  /* 0x0000037004047890 */ /* 0x000fe2000ff1e03f */
[----:B------:R-:W-:Y:S01]  /*128b0*/  R2UR UR34, R14 ;  /* 0x000000000e2272ca */ /* 0x000fe200000e0000 */
[----:B-1----:R-:W-:Y:S01]  /*128c0*/  IMAD.SHL.U32 R3, R9, 0x40, RZ ;  /* 0x0000004009037824 */ /* 0x002fe200078e00ff */
[----:B------:R-:W-:Y:S02]  /*128d0*/  UIADD3 UR32, UR38, 0x28400, URZ ;  /* 0x0002840026207890 */ /* 0x000fe4000fffe03f */
[----:B------:R-:W-:Y:S02]  /*128e0*/  UIADD3 UR33, UR38, 0x30838, URZ ;  /* 0x0003083826217890 */ /* 0x000fe4000fffe03f */
[----:B------:R-:W-:Y:S01]  /*128f0*/  UIADD3.X UR5, URZ, UR5, URZ, UP0, !UPT ;  /* 0x000000053f057290 */ /* 0x000fe200087fe43f */
[----:B------:R-:W-:Y:S01]  /*12900*/  UMOV UR6, 0x0 ;  /* 0x0000000000067882 */ /* 0x000fe20000000000 */
[----:B------:R-:W-:-:S10]  /*12910*/  UMOV UR7, 0x14f00000 ;  /* 0x14f0000000077882 */ /* 0x000fd40000000000 */
.L_x_1080:
[----:B------:R-:W-:-:S13]  /*12920*/  @P0 ELECT P3, URZ, PT ;  /* 0x00000000003f082f */ /* 0x000fda0003860000 */
[----:B-----5:R-:W-:Y:S02]  /*12930*/  @P3 R2UR UR37, R4 ;  /* 0x00000000042532ca */ /* 0x020fe400000e0000 */
        /* <DEDUP_REMOVED lines=11> */
.L_x_1081:
        /* <DEDUP_REMOVED lines=15> */
.L_x_1082:
        /* <DEDUP_REMOVED lines=15> */
.L_x_1083:
        /* <DEDUP_REMOVED lines=12> */
.L_x_1175:
[----:B------:R-:W-:Y:S05]  /*12c90*/  BSYNC B2 ;  /* 0x0000000000027941 */ /* 0x000fea0003800000 */
.L_x_1084:
[----:B------:R-:W-:Y:S01]  /*12ca0*/  BSSY B2, `(.L_x_1086) ;  /* 0x0000009000027945 */ /* 0x000fe20003800000 */
[----:B0-----:R-:W-:Y:S01]  /*12cb0*/  MOV R2, 0x0 ;  /* 0x0000000000027802 */ /* 0x001fe20000000f00 */
[----:B------:R-:W-:Y:S02]  /*12cc0*/  IMAD.MOV.U32 R3, RZ, RZ, 0x14f00000 ;  /* 0x14f00000ff037424 */ /* 0x000fe400078e00ff */
[----:B------:R-:W-:Y:S05]  /*12cd0*/  @P1 BRA `(.L_x_1087) ;  /* 0x0000000000141947 */ /* 0x000fea0003800000 */
[----:B------:R-:W-:Y:S01]  /*12ce0*/  ISETP.NE.AND P0, PT, R10, RZ, PT ;  /* 0x000000ff0a00720c */ /* 0x000fe20003f05270 */
[----:B------:R-:W-:-:S04]  /*12cf0*/  IMAD.MOV.U32 R15, RZ, RZ, 0x8000 ;  /* 0x00008000ff0f7424 */ /* 0x000fc800078e00ff */
[----:B------:R0:W-:Y:S08]  /*12d00*/  SYNCS.ARRIVE.TRANS64 RZ, [UR38+0x30850], R15 ;  /* 0x0308500fffff79a7 */ /* 0x0001f00008000026 */
[----:B0-----:R-:W-:Y:S05]  /*12d10*/  @!P0 BRA `(.L_x_1087) ;  /* 0x0000000000048947 */ /* 0x001fea0003800000 */
[----:B------:R-:W-:Y:S01]  /*12d20*/  BPT.TRAP 0x1 ;  /* 0x000000040000795c */ /* 0x000fe20000300000 */
.L_x_1087:
[----:B------:R-:W-:Y:S05]  /*12d30*/  BSYNC B2 ;  /* 0x0000000000027941 */ /* 0x000fea0003800000 */
.L_x_1086:
[----:B------:R-:W-:Y:S01]  /*12d40*/  R2UR UR6, R2 ;  /* 0x00000000020672ca */ /* 0x000fe200000e0000 */
[----:B------:R-:W-:Y:S01]  /*12d50*/  ULDC.64 UR4, c[0x0][0x198] ;  /* 0x0000660000047ab9 */ /* 0x000fe20000000a00 */
[----:B------:R-:W-:Y:S01]  /*12d60*/  R2UR UR7, R3 ;  /* 0x00000000030772ca */ /* 0x000fe200000e0000 */
[----:B------:R-:W-:Y:S01]  /*12d70*/  UIADD3 UR4, UP0, UR4, 0x470, URZ ;  /* 0x0000047004047890 */ /* 0x000fe2000ff1e03f */
[----:B------:R-:W-:Y:S01]  /*12d80*/  R2UR UR10, R14 ;  /* 0x000000000e0a72ca */ /* 0x000fe200000e0000 */
[----:B------:R-:W-:Y:S01]  /*12d90*/  IMAD.SHL.U32 R14, R17, 0x40, RZ ;  /* 0x00000040110e7824 */ /* 0x000fe200078e00ff */
[----:B------:R-:W-:Y:S01]  /*12da0*/  PLOP3.LUT P0, PT, PT, PT, PT, 0x80, 0x0 ;  /* 0x000000000000781c */ /* 0x000fe20003f0f070 */
[----:B------:R-:W-:Y:S02]  /*12db0*/  UIADD3 UR8, UR38, 0x400, URZ ;  /* 0x0000040026087890 */ /* 0x000fe4000fffe03f */
[----:B------:R-:W-:Y:S02]  /*12dc0*/  UIADD3 UR9, UR38, 0x30850, URZ ;  /* 0x0003085026097890 */ /* 0x000fe4000fffe03f */
[----:B------:R-:W-:-:S12]  /*12dd0*/  UIADD3.X UR5, URZ, UR5, URZ, UP0, !UPT ;  /* 0x000000053f057290 */ /* 0x000fd800087fe43f */
.L_x_1088:
        /* <DEDUP_REMOVED lines=13> */
.L_x_1089:
        /* <DEDUP_REMOVED lines=13> */
.L_x_1090:
        /* <DEDUP_REMOVED lines=13> */
.L_x_1091:
        /* <DEDUP_REMOVED lines=8> */
[----:B------:R-:W-:Y:S01]  /*130d0*/  IMAD.MOV.U32 R17, RZ, RZ, R9 ;  /* 0x000000ffff117224 */ /* 0x000fe200078e0009 */
[----:B------:R-:W-:-:S07]  /*130e0*/  MOV R16, R4 ;  /* 0x0000000400107202 */ /* 0x000fce0000000f00 */
.L_x_1074:
[----:B------:R-:W-:Y:S05]  /*130f0*/  BSYNC B1 ;  /* 0x0000000000017941 */ /* 0x000fea0003800000 */
.L_x_1073:
[----:B------:R-:W2:Y:S01]  /*13100*/  LDL R2, [R1] ;  /* 0x0000000001027983 */ /* 0x000ea20000100800 */
[----:B------:R-:W-:Y:S01]  /*13110*/  BSSY B1, `(.L_x_1092) ;  /* 0x00000b2000017945 */ /* 0x000fe20003800000 */
[----:B------:R-:W-:Y:S02]  /*13120*/  LOP3.LUT R9, R7, 0x1, RZ, 0x3c, !PT ;  /* 0x0000000107097812 */ /* 0x000fe400078e3cff */
[----:B--2---:R-:W-:-:S13]  /*13130*/  ISETP.NE.AND P0, PT, R2, RZ, PT ;  /* 0x000000ff0200720c */ /* 0x004fda0003f05270 */
[----:B------:R-:W-:Y:S05]  /*13140*/  @!P0 BRA `(.L_x_1093) ;  /* 0x0000000800b88947 */ /* 0x000fea0003800000 */
[----:B------:R-:W2:Y:S01]  /*13150*/  LDL R2, [R1+0x4] ;  /* 0x0000040001027983 */ /* 0x000ea20000100800 */
[----:B------:R-:W-:Y:S01]  /*13160*/  VIADD R11, R0, 0xffffffff ;  /* 0xffffffff000b7836 */ /* 0x000fe20000000000 */
        /* <DEDUP_REMOVED lines=21> */
.L_x_1094:
[----:B------:R-:W1:Y:S01]  /*132c0*/  S2R R2, SR_TID.X ;  /* 0x0000000000027919 */ /* 0x000e620000002100 */
[----:B------:R-:W-:Y:S01]  /*132d0*/  BSSY B2, `(.L_x_1095) ;  /* 0x0000006000027945 */ /* 0x000fe20003800000 */
[----:B-1----:R-:W-:Y:S02]  /*132e0*/  LOP3.LUT R3, R2, 0x7f, RZ, 0xc0, !PT ;  /* 0x0000007f02037812 */ /* 0x002fe400078ec0ff */
[----:B------:R-:W-:Y:S02]  /*132f0*/  SHF.L.U32 R2, R9, 0x1f, RZ ;  /* 0x0000001f09027819 */ /* 0x000fe400000006ff */
[----:B------:R-:W-:Y:S02]  /*13300*/  ISETP.NE.AND P1, PT, R3, RZ, PT ;  /* 0x000000ff0300720c */ /* 0x000fe40003f25270 */
[----:B------:R-:W1:Y:S02]  /*13310*/  SYNCS.PHASECHK.TRANS64.TRYWAIT P0, [UR38+0x30840], R2 ;  /* 0x03084002ff0075a7 */ /* 0x000e640008000166 */
[----:B-1----:R-:W-:Y:S09]  /*13320*/  @!P0 BRA `(.L_x_1096) ;  /* 0x0000002c00a08947 */ /* 0x002ff20003800000 */
.L_x_1176:
[----:B------:R-:W-:Y:S05]  /*13330*/  BSYNC B2 ;  /* 0x0000000000027941 */ /* 0x000fea0003800000 */
.L_x_1095:
[----:B------:R-:W-:Y:S04]  /*13340*/  BSSY B2, `(.L_x_1097) ;  /* 0x0000007000027945 */ /* 0x000fe80003800000 */
[----:B------:R-:W-:Y:S05]  /*13350*/  @P1 BRA `(.L_x_1098) ;  /* 0x0000000000141947 */ /* 0x000fea0003800000 */
[----:B------:R-:W-:Y:S02]  /*13360*/  ISETP.NE.AND P0, PT, R10, RZ, PT ;  /* 0x000000ff0a00720c */ /* 0x000fe40003f05270 */
[----:B-1----:R-:W-:-:S04]  /*13370*/  MOV R2, 0x8000 ;  /* 0x0000800000027802 */ /* 0x002fc80000000f00 */
[----:B------:R2:W-:Y:S07]  /*13380*/  SYNCS.ARRIVE.TRANS64 RZ, [UR38+0x30830], R2 ;  /* 0x03083002ffff79a7 */ /* 0x0005ee0008000026 */
[----:B------:R-:W-:Y:S05]  /*13390*/  @!P0 BRA `(.L_x_1098) ;  /* 0x0000000000048947 */ /* 0x000fea0003800000 */
[----:B------:R-:W-:Y:S01]  /*133a0*/  BPT.TRAP 0x1 ;  /* 0x000000040000795c */ /* 0x000fe20000300000 */
.L_x_1098:
[----:B------:R-:W-:Y:S05]  /*133b0*/  BSYNC B2 ;  /* 0x0000000000027941 */ /* 0x000fea0003800000 */
.L_x_1097:
[----:B------:R-:W-:Y:S01]  /*133c0*/  IMAD.MOV.U32 R15, RZ, RZ, RZ ;  /* 0x000000ffff0f7224 */ /* 0x000fe200078e00ff */
[----:B------:R-:W-:Y:S01]  /*133d0*/  ULDC.64 UR4, c[0x0][0x198] ;  /* 0x0000660000047ab9 */ /* 0x000fe20000000a00 */
[----:B------:R-:W-:Y:S01]  /*133e0*/  PLOP3.LUT P0, PT, PT, PT, PT, 0x80, 0x0 ;  /* 0x000000000000781c */ /* 0x000fe20003f0f070 */
[----:B------:R-:W-:Y:S01]  /*133f0*/  UIADD3 UR4, UP0, UR4, 0x370, URZ ;  /* 0x0000037004047890 */ /* 0x000fe2000ff1e03f */
[----:B-12---:R-:W-:Y:S01]  /*13400*/  IMAD.SHL.U32 R2, R11, 0x40, RZ ;  /* 0x000000400b027824 */ /* 0x006fe200078e00ff */
[----:B------:R-:W-:Y:S01]  /*13410*/  R2UR UR10, R15 ;  /* 0x000000000f0a72ca */ /* 0x000fe200000e0000 */
[----:B------:R-:W-:Y:S02]  /*13420*/  UIADD3 UR8, UR38, 0x20400, URZ ;  /* 0x0002040026087890 */ /* 0x000fe4000fffe03f */
[----:B------:R-:W-:Y:S02]  /*13430*/  UIADD3 UR9, UR38, 0x30830, URZ ;  /* 0x0003083026097890 */ /* 0x000fe4000fffe03f */
[----:B------:R-:W-:Y:S01]  /*13440*/  UIADD3.X UR5, URZ, UR5, URZ, UP0, !UPT ;  /* 0x000000053f057290 */ /* 0x000fe200087fe43f */
[----:B------:R-:W-:Y:S01]  /*13450*/  UMOV UR6, 0x0 ;  /* 0x0000000000067882 */ /* 0x000fe20000000000 */
[----:B------:R-:W-:-:S10]  /*13460*/  UMOV UR7, 0x14f00000 ;  /* 0x14f0000000077882 */ /* 0x000fd40000000000 */
.L_x_1099:
        /* <DEDUP_REMOVED lines=14> */
.L_x_1100:
        /* <DEDUP_REMOVED lines=14> */
.L_x_1101:
        /* <DEDUP_REMOVED lines=14> */
.L_x_1102:
        /* <DEDUP_REMOVED lines=12> */
.L_x_1177:
[----:B------:R-:W-:Y:S05]  /*137d0*/  BSYNC B2 ;  /* 0x0000000000027941 */ /* 0x000fea0003800000 */
.L_x_1103:
        /* <DEDUP_REMOVED lines=9> */
.L_x_1106:
[----:B------:R-:W-:Y:S05]  /*13870*/  BSYNC B2 ;  /* 0x0000000000027941 */ /* 0x000fea0003800000 */
.L_x_1105:
        /* <DEDUP_REMOVED lines=10> */
.L_x_1107:
        /* <DEDUP_REMOVED lines=13> */
.L_x_1108:
        /* <DEDUP_REMOVED lines=13> */
.L_x_1109:
        /* <DEDUP_REMOVED lines=13> */
.L_x_1110:
        /* <DEDUP_REMOVED lines=10> */
.L_x_1093:
[----:B------:R-:W-:Y:S05]  /*13c30*/  BSYNC B1 ;  /* 0x0000000000017941 */ /* 0x000fea0003800000 */
.L_x_1092:
[----:B------:R-:W-:Y:S02]  /*13c40*/  VIADD R0, R0, 0xfffffffe ;  /* 0xfffffffe00007836 */ /* 0x000fe40000000000 */
[----:B------:R-:W-:Y:S01]  /*13c50*/  IMAD.MOV.U32 R7, RZ, RZ, R9 ;  /* 0x000000ffff077224 */ /* 0x000fe200078e0009 */
[----:B------:R-:W-:Y:S06]  /*13c60*/  @P2 BRA `(.L_x_1111) ;  /* 0xffffffe8004c2947 */ /* 0x000fec000383ffff */
[----:B------:R-:W-:Y:S05]  /*13c70*/  BSYNC B0 ;  /* 0x0000000000007941 */ /* 0x000fea0003800000 */
.L_x_1072:
[----:B------:R-:W-:Y:S01]  /*13c80*/  ISETP.NE.AND P0, PT, R12, RZ, PT ;  /* 0x000000ff0c00720c */ /* 0x000fe20003f05270 */
[----:B------:R-:W-:-:S12]  /*13c90*/  BSSY B0, `(.L_x_1071) ;  /* 0x00000b3000007945 */ /* 0x000fd80003800000 */
[----:B------:R-:W-:Y:S05]  /*13ca0*/  @!P0 BRA `(.L_x_1112) ;  /* 0x0000000800c48947 */ /* 0x000fea0003800000 */
[----:B------:R-:W2:Y:S01]  /*13cb0*/  LDL R2, [R1] ;  /* 0x0000000001027983 */ /* 0x000ea20000100800 */
[----:B------:R-:W-:Y:S01]  /*13cc0*/  IMAD.MOV.U32 R8, RZ, RZ, 0x1 ;  /* 0x00000001ff087424 */ /* 0x000fe200078e00ff */
[----:B--2---:R-:W-:-:S13]  /*13cd0*/  ISETP.NE.AND P1, PT, R2, RZ, PT ;  /* 0x000000ff0200720c */ /* 0x004fda0003f25270 */
[----:B------:R-:W-:Y:S05]  /*13ce0*/  @!P1 BRA `(.L_x_1112) ;  /* 0x0000000800b49947 */ /* 0x000fea0003800000 */
[----:B------:R-:W2:Y:S02]  /*13cf0*/  LDL.LU R2, [R1+0x4] ;  /* 0x0000040001027983 */ /* 0x000ea40000300800 */
[----:B--2---:R-:W-:-:S13]  /*13d00*/  ISETP.NE.AND P1, PT, R2, RZ, PT ;  /* 0x000000ff0200720c */ /* 0x004fda0003f25270 */
[----:B------:R-:W-:Y:S05]  /*13d10*/  @!P1 BRA `(.L_x_1113) ;  /* 0x0000000000509947 */ /* 0x000fea0003800000 */
[----:B------:R-:W0:Y:S01]  /*13d20*/  LDC R7, c[0x0][0x43c] ;  /* 0x00010f00ff077b82 */ /* 0x000e220000000800 */
[----:B------:R-:W-:Y:S01]  /*13d30*/  MOV R6, R0 ;  /* 0x0000000000067202 */ /* 0x000fe20000000f00 */
        /* <DEDUP_REMOVED lines=16> */
[----:B------:R-:W-:-:S04]  /*13e40*/  IMAD.MOV R2, RZ, RZ, -R6 ;  /* 0x000000ffff027224 */ /* 0x000fc800078e0a06 */
[----:B------:R-:W-:-:S07]  /*13e50*/  IMAD R0, R7, R2, R0 ;  /* 0x0000000207007224 */ /* 0x000fce00078e0200 */
.L_x_1113:
[----:B------:R-:W1:Y:S01]  /*13e60*/  S2R R2, SR_TID.X ;  /* 0x0000000000027919 */ /* 0x000e620000002100 */
[----:B------:R-:W-:Y:S01]  /*13e70*/  BSSY B1, `(.L_x_1114) ;  /* 0x0000006000017945 */ /* 0x000fe20003800000 */
[----:B-1----:R-:W-:Y:S02]  /*13e80*/  LOP3.LUT R3, R2, 0x7f, RZ, 0xc0, !PT ;  /* 0x0000007f02037812 */ /* 0x002fe400078ec0ff */
[----:B------:R-:W-:Y:S02]  /*13e90*/  SHF.L.U32 R2, R9, 0x1f, RZ ;  /* 0x0000001f09027819 */ /* 0x000fe400000006ff */
[----:B------:R-:W-:Y:S02]  /*13ea0*/  ISETP.NE.AND P1, PT, R3, RZ, PT ;  /* 0x000000ff0300720c */ /* 0x000fe40003f25270 */
[----:B------:R-:W1:Y:S02]  /*13eb0*/  SYNCS.PHASECHK.TRANS64.TRYWAIT P0, [UR38+0x30848], R2 ;  /* 0x03084802ff0075a7 */ /* 0x000e640008000166 */
[----:B-1----:R-:W-:Y:S09]  /*13ec0*/  @!P0 BRA `(.L_x_1115) ;  /* 0x0000002000e88947 */ /* 0x002ff20003800000 */
.L_x_1178:
[----:B------:R-:W-:Y:S05]  /*13ed0*/  BSYNC B1 ;  /* 0x0000000000017941 */ /* 0x000fea0003800000 */
.L_x_1114:
[----:B------:R-:W-:Y:S04]  /*13ee0*/  BSSY B1, `(.L_x_1116) ;  /* 0x0000007000017945 */ /* 0x000fe80003800000 */
[----:B------:R-:W-:Y:S05]  /*13ef0*/  @P1 BRA `(.L_x_1117) ;  /* 0x0000000000141947 */ /* 0x000fea0003800000 */
[----:B------:R-:W-:Y:S01]  /*13f00*/  ISETP.NE.AND P0, PT, R10, RZ, PT ;  /* 0x000000ff0a00720c */ /* 0x000fe20003f05270 */
[----:B-1----:R-:W-:-:S04]  /*13f10*/  IMAD.MOV.U32 R3, RZ, RZ, 0x8000 ;  /* 0x00008000ff037424 */ /* 0x002fc800078e00ff */
[----:B------:R2:W-:Y:S08]  /*13f20*/  SYNCS.ARRIVE.TRANS64 RZ, [UR38+0x30838], R3 ;  /* 0x03083803ffff79a7 */ /* 0x0005f00008000026 */
[----:B--2---:R-:W-:Y:S05]  /*13f30*/  @!P0 BRA `(.L_x_1117) ;  /* 0x0000000000048947 */ /* 0x004fea0003800000 */
[----:B------:R-:W-:Y:S01]  /*13f40*/  BPT.TRAP 0x1 ;  /* 0x000000040000795c */ /* 0x000fe20000300000 */
.L_x_1117:
[----:B------:R-:W-:Y:S05]  /*13f50*/  BSYNC B1 ;  /* 0x0000000000017941 */ /* 0x000fea0003800000 */
.L_x_1116:
[----:B0-----:R-:W-:Y:S01]  /*13f60*/  MOV R5, RZ ;  /* 0x000000ff00057202 */ /* 0x001fe20000000f00 */
        /* <DEDUP_REMOVED lines=10> */
.L_x_1118:
        /* <DEDUP_REMOVED lines=14> */
.L_x_1119:
        /* <DEDUP_REMOVED lines=14> */
.L_x_1120:
        /* <DEDUP_REMOVED lines=14> */
.L_x_1121:
        /* <DEDUP_REMOVED lines=11> */
.L_x_1179:
[----:B------:R-:W-:Y:S05]  /*14360*/  BSYNC B1 ;  /* 0x0000000000017941 */ /* 0x000fea0003800000 */
.L_x_1122:
        /* <DEDUP_REMOVED lines=9> */
.L_x_1125:
[----:B------:R-:W-:Y:S05]  /*14400*/  BSYNC B1 ;  /* 0x0000000000017941 */ /* 0x000fea0003800000 */
.L_x_1124:
        /* <DEDUP_REMOVED lines=10> */
.L_x_1126:
        /* <DEDUP_REMOVED lines=13> */
.L_x_1127:
        /* <DEDUP_REMOVED lines=13> */
.L_x_1128:
        /* <DEDUP_REMOVED lines=13> */
.L_x_1129:
        /* <DEDUP_REMOVED lines=10> */
.L_x_1112:
[----:B------:R-:W-:Y:S05]  /*147c0*/  BSYNC B0 ;  /* 0x0000000000007941 */ /* 0x000fea0003800000 */
.L_x_1071:
[----:B------:R-:W2:Y:S01]  /*147d0*/  LDL.LU R0, [R1] ;  /* 0x0000000001007983 */ /* 0x000ea20000300800 */
[----:B------:R-:W-:Y:S01]  /*147e0*/  BSSY B0, `(.L_x_1130) ;  /* 0x0000051000007945 */ /* 0x000fe20003800000 */
[----:B--2---:R-:W-:-:S13]  /*147f0*/  ISETP.NE.AND P0, PT, R0, RZ, PT ;  /* 0x000000ff0000720c */ /* 0x004fda0003f05270 */
[----:B------:R-:W-:Y:S05]  /*14800*/  @!P0 BRA `(.L_x_1131) ;  /* 0x0000000400388947 */ /* 0x000fea0003800000 */
[----:B------:R-:W0:Y:S01]  /*14810*/  S2R R0, SR_TID.X ;  /* 0x0000000000007919 */ /* 0x000e220000002100 */
[----:B-1----:R-:W-:Y:S01]  /*14820*/  LEA R3, R8, UR38, 0x3 ;  /* 0x0000002608037c11 */ /* 0x002fe2000f8e18ff */
[----:B------:R-:W-:Y:S01]  /*14830*/  BSSY B1, `(.L_x_1132) ;  /* 0x0000006000017945 */ /* 0x000fe20003800000 */
[----:B0-----:R-:W-:Y:S02]  /*14840*/  LOP3.LUT R2, R0, 0x7f, RZ, 0xc0, !PT ;  /* 0x0000007f00027812 */ /* 0x001fe400078ec0ff */
[----:B------:R-:W-:Y:S02]  /*14850*/  SHF.L.U32 R0, R9, 0x1f, RZ ;  /* 0x0000001f09007819 */ /* 0x000fe400000006ff */
[----:B------:R-:W-:Y:S02]  /*14860*/  ISETP.NE.AND P1, PT, R2, RZ, PT ;  /* 0x000000ff0200720c */ /* 0x000fe40003f25270 */
[----:B------:R-:W0:Y:S02]  /*14870*/  SYNCS.PHASECHK.TRANS64.TRYWAIT P0, [R3+URZ+0x30860], R0 ;  /* 0x03086000030075a7 */ /* 0x000e24000800017f */
[----:B0-----:R-:W-:Y:S09]  /*14880*/  @!P0 BRA `(.L_x_1133) ;  /* 0x0000001800a88947 */ /* 0x001ff20003800000 */
.L_x_1180:
[----:B------:R-:W-:Y:S05]  /*14890*/  BSYNC B1 ;  /* 0x0000000000017941 */ /* 0x000fea0003800000 */
.L_x_1132:
[----:B------:R-:W-:Y:S04]  /*148a0*/  BSSY B1, `(.L_x_1134) ;  /* 0x0000008000017945 */ /* 0x000fe80003800000 */
[----:B------:R-:W-:Y:S05]  /*148b0*/  @P1 BRA `(.L_x_1135) ;  /* 0x0000000000181947 */ /* 0x000fea0003800000 */
[----:B------:R-:W1:Y:S01]  /*148c0*/  S2R R2, SR_TID.X ;  /* 0x0000000000027919 */ /* 0x000e620000002100 */
[----:B0-----:R-:W-:-:S04]  /*148d0*/  IMAD.MOV.U32 R0, RZ, RZ, 0x8000 ;  /* 0x00008000ff007424 */ /* 0x001fc800078e00ff */
[----:B------:R2:W-:Y:S01]  /*148e0*/  SYNCS.ARRIVE.TRANS64 RZ, [R3+URZ+0x30850], R0 ;  /* 0x0308500003ff79a7 */ /* 0x0005e2000800003f */
[----:B-1----:R-:W-:-:S13]  /*148f0*/  LOP3.LUT P0, RZ, R2, 0x1f, RZ, 0xc0, !PT ;  /* 0x0000001f02ff7812 */ /* 0x002fda000780c0ff */
[----:B--2---:R-:W-:Y:S05]  /*14900*/  @!P0 BRA `(.L_x_1135) ;  /* 0x0000000000048947 */ /* 0x004fea0003800000 */
[----:B------:R-:W-:Y:S01]  /*14910*/  BPT.TRAP 0x1 ;  /* 0x000000040000795c */ /* 0x000fe20000300000 */
.L_x_1135:
[----:B------:R-:W-:Y:S05]  /*14920*/  BSYNC B1 ;  /* 0x0000000000017941 */ /* 0x000fea0003800000 */
.L_x_1134:
[----:B------:R-:W-:Y:S01]  /*14930*/  R2UR UR4, R8 ;  /* 0x00000000080472ca */ /* 0x000fe200000e0000 */
[----:B------:R-:W-:Y:S01]  /*14940*/  ULDC.64 UR6, c[0x0][0x198] ;  /* 0x0000660000067ab9 */ /* 0x000fe20000000a00 */
[----:B------:R-:W-:Y:S01]  /*14950*/  R2UR UR9, R3 ;  /* 0x00000000030972ca */ /* 0x000fe200000e0000 */
[----:B------:R-:W-:Y:S01]  /*14960*/  UIADD3 UR6, UP0, UR6, 0x470, URZ ;  /* 0x0000047006067890 */ /* 0x000fe2000ff1e03f */
[----:B------:R-:W-:Y:S01]  /*14970*/  PLOP3.LUT P0, PT, PT, PT, PT, 0x80, 0x0 ;  /* 0x000000000000781c */ /* 0x000fe20003f0f070 */
[----:B------:R-:W-:Y:S01]  /*14980*/  IMAD.SHL.U32 R17, R17, 0x40, RZ ;  /* 0x0000004011117824 */ /* 0x000fe200078e00ff */
[----:B------:R-:W-:Y:S01]  /*14990*/  UMOV UR14, 0x0 ;  /* 0x00000000000e7882 */ /* 0x000fe20000000000 */
[----:B------:R-:W-:Y:S01]  /*149a0*/  UIADD3.X UR7, URZ, UR7, URZ, UP0, !UPT ;  /* 0x000000073f077290 */ /* 0x000fe200087fe43f */
[----:B------:R-:W-:Y:S01]  /*149b0*/  UMOV UR15, 0x14f00000 ;  /* 0x14f00000000f7882 */ /* 0x000fe20000000000 */
[----:B------:R-:W-:-:S04]  /*149c0*/  UMOV UR10, URZ ;  /* 0x0000003f000a7c82 */ /* 0x000fc80008000000 */
[----:B------:R-:W-:Y:S02]  /*149d0*/  ULEA UR4, UR4, UR38, 0xf ;  /* 0x0000002604047291 */ /* 0x000fe4000f8e783f */
[----:B------:R-:W-:Y:S02]  /*149e0*/  UIADD3 UR9, UR9, 0x30850, URZ ;  /* 0x0003085009097890 */ /* 0x000fe4000fffe03f */
[----:B------:R-:W-:-:S12]  /*149f0*/  UIADD3 UR8, UR4, 0x400, URZ ;  /* 0x0000040004087890 */ /* 0x000fd8000fffe03f */
.L_x_1136:
        /* <DEDUP_REMOVED lines=8> */
[----:B------:R-:W-:Y:S01]  /*14a80*/  PLOP3.LUT P0, PT, PT, PT, PT, 0x80, 0x0 ;  /* 0x000000000000781c */ /* 0x000fe20003f0f070 */
[----:B------:R-:W-:Y:S01]  /*14a90*/  UIADD3 UR8, UR4, 0x2400, URZ ;  /* 0x0000240004087890 */ /* 0x000fe2000fffe03f */
[----:B------:R-:W-:Y:S01]  /*14aa0*/  UMOV UR14, 0x0 ;  /* 0x00000000000e7882 */ /* 0x000fe20000000000 */
[----:B------:R-:W-:Y:S01]  /*14ab0*/  UMOV UR15, 0x14f00000 ;  /* 0x14f00000000f7882 */ /* 0x000fe20000000000 */
[----:B------:R-:W-:-:S09]  /*14ac0*/  UMOV UR10, 0x40 ;  /* 0x00000040000a7882 */ /* 0x000fd20000000000 */
.L_x_1137:
        /* <DEDUP_REMOVED lines=13> */
.L_x_1138:
        /* <DEDUP_REMOVED lines=10> */
[----:B------:R-:W-:Y:S02]  /*14c40*/  UMOV UR5, 0x14f00000 ;  /* 0x14f0000000057882 */ /* 0x000fe40000000000 */
[----:B------:R-:W-:Y:S01]  /*14c50*/  UMOV UR4, 0x0 ;  /* 0x0000000000047882 */ /* 0x000fe20000000000 */
[----:B------:R-:W-:-:S08]  /*14c60*/  UMOV UR10, 0xc0 ;  /* 0x000000c0000a7882 */ /* 0x000fd00000000000 */
.L_x_1139:
        /* <DEDUP_REMOVED lines=8> */
.L_x_1131:
[----:B------:R-:W-:Y:S05]  /*14cf0*/  BSYNC B0 ;  /* 0x0000000000007941 */ /* 0x000fea0003800000 */
.L_x_1130:
[----:B0-----:R-:W-:Y:S02]  /*14d00*/  VIADD R0, R8, 0x1 ;  /* 0x0000000108007836 */ /* 0x001fe40000000000 */
[----:B-1----:R-:W-:-:S03]  /*14d10*/  IMAD.MOV.U32 R3, RZ, RZ, RZ ;  /* 0x000000ffff037224 */ /* 0x002fc600078e00ff */
[----:B------:R-:W-:-:S04]  /*14d20*/  ISETP.NE.AND P0, PT, R0, 0x2, PT ;  /* 0x000000020000780c */ /* 0x000fc80003f05270 */
[----:B------:R-:W-:Y:S02]  /*14d30*/  SEL R2, RZ, 0x1, P0 ;  /* 0x00000001ff027807 */ /* 0x000fe40000000000 */
[----:B------:R-:W-:Y:S02]  /*14d40*/  SEL R0, R0, RZ, P0 ;  /* 0x000000ff00007207 */ /* 0x000fe40000000000 */
[----:B------:R-:W-:-:S07]  /*14d50*/  LOP3.LUT R9, R9, R2, RZ, 0x3c, !PT ;  /* 0x0000000209097212 */ /* 0x000fce00078e3cff */
.L_x_1049:
[----:B------:R-:W0:Y:S01]  /*14d60*/  S2R R5, SR_CgaCtaId ;  /* 0x0000000000057919 */ /* 0x000e220000008800 */
[----:B------:R-:W-:Y:S02]  /*14d70*/  MOV R2, 0x400 ;  /* 0x0000040000027802 */ /* 0x000fe40000000f00 */
[----:B------:R-:W-:Y:S02]  /*14d80*/  SHF.L.U32 R3, R3, 0x1f, RZ ;  /* 0x0000001f03037819 */ /* 0x000fe400000006ff */
[----:B0-----:R-:W-:-:S04]  /*14d90*/  LEA R2, R5, R2, 0x18 ;  /* 0x0000000205027211 */ /* 0x001fc800078ec0ff */
[----:B------:R-:W0:Y:S02]  /*14da0*/  SYNCS.PHASECHK.TRANS64.TRYWAIT P0, [R2+URZ+0x30820], R3 ;  /* 0x03082003020075a7 */ /* 0x000e24000800017f */
[----:B0-----:R-:W-:Y:S05]  /*14db0*/  @!P0 BRA `(.L_x_1140) ;  /* 0x0000001400708947 */ /* 0x001fea0003800000 */
.L_x_1181:
[----:B------:R-:W-:-:S03]  /*14dc0*/  UMOV UR4, 0xffffffff ;  /* 0xffffffff00047882 */ /* 0x000fc60000000000 */
[----:B------:R-:W-:Y:S05]  /*14dd0*/  BRA.DIV UR4, `(.L_x_1141) ;  /* 0x00000016047c7947 */ /* 0x000fea000b800000 */
[----:B0-----:R-:W0:Y:S02]  /*14de0*/  S2R R3, SR_TID.X ;  /* 0x0000000000037919 */ /* 0x001e240000002100 */
[----:B0-----:R-:W-:-:S04]  /*14df0*/  SHF.R.U32.HI R3, RZ, 0x5, R3 ;  /* 0x00000005ff037819 */ /* 0x001fc80000011603 */
[----:B------:R-:W-:-:S05]  /*14e00*/  LOP3.LUT R3, R3, 0x3, RZ, 0xc0, !PT ;  /* 0x0000000303037812 */ /* 0x000fca00078ec0ff */
[----:B------:R0:W1:Y:S02]  /*14e10*/  SHFL.IDX PT, R14, R3, RZ, 0x1f ;  /* 0x00001fff030e7589 */ /* 0x00006400000e0000 */
.L_x_1184:
[----:B-1----:R-:W-:-:S13]  /*14e20*/  ISETP.NE.AND P0, PT, R14, RZ, PT ;  /* 0x000000ff0e00720c */ /* 0x002fda0003f05270 */
[----:B------:R-:W-:Y:S05]  /*14e30*/  @P0 BRA `(.L_x_965) ;  /* 0x0000000000900947 */ /* 0x000fea0003800000 */
[----:B------:R-:W-:-:S03]  /*14e40*/  UMOV UR4, 0xffffffff ;  /* 0xffffffff00047882 */ /* 0x000fc60000000000 */
[----:B------:R-:W-:Y:S05]  /*14e50*/  BRA.DIV UR4, `(.L_x_1142) ;  /* 0x0000001604907947 */ /* 0x000fea000b800000 */
[----:B------:R-:W-:-:S13]  /*14e60*/  ELECT P6, URZ, PT ;  /* 0x00000000003f782f */ /* 0x000fda00038c0000 */
.L_x_1187:
[----:B------:R-:W-:Y:S05]  /*14e70*/  @!P6 BRA `(.L_x_965) ;  /* 0x000000000080e947 */ /* 0x000fea0003800000 */
[----:B0-----:R-:W2:Y:S02]  /*14e80*/  LDL R3, [R1+0xc] ;  /* 0x00000c0001037983 */ /* 0x001ea40000100800 */
[----:B--2---:R-:W-:-:S13]  /*14e90*/  R2UR UR4, R3 ;  /* 0x00000000030472ca */ /* 0x004fda00000e0000 */
[----:B------:R-:W-:-:S06]  /*14ea0*/  ULOP3.LUT UR4, UR4, 0x2, URZ, 0xfc, !UPT ;  /* 0x0000000204047892 */ /* 0x000fcc000f8efc3f */
[----:B------:R-:W-:-:S04]  /*14eb0*/  MOV R3, UR4 ;  /* 0x0000000400037c02 */ /* 0x000fc80008000f00 */
[----:B------:R-:W-:-:S13]  /*14ec0*/  ISETP.NE.AND P2, PT, R3, 0x3, PT ;  /* 0x000000030300780c */ /* 0x000fda0003f45270 */
[----:B------:R-:W-:Y:S05]  /*14ed0*/  @!P2 BRA `(.L_x_1143) ;  /* 0x000000000004a947 */ /* 0x000fea0003800000 */
[----:B------:R-:W-:Y:S01]  /*14ee0*/  BPT.TRAP 0x1 ;  /* 0x000000040000795c */ /* 0x000fe20000300000 */
.L_x_1143:
[----:B------:R-:W-:Y:S01]  /*14ef0*/  VIADD R7, R2, 0x30840 ;  /* 0x0003084002077836 */ /* 0x000fe20000000000 */
[----:B------:R-:W-:Y:S01]  /*14f00*/  SHF.L.U32 R5, R9, 0x1f, RZ ;  /* 0x0000001f09057819 */ /* 0x000fe200000006ff */
[C---:B------:R-:W-:Y:S02]  /*14f10*/  VIADD R3, R0.reuse, 0x1 ;  /* 0x0000000100037836 */ /* 0x040fe40000000000 */
[----:B------:R-:W-:-:S03]  /*14f20*/  IMAD R6, R0, 0x8, R7 ;  /* 0x0000000800067824 */ /* 0x000fc600078e0207 */
[C---:B------:R-:W-:Y:S01]  /*14f30*/  ISETP.NE.AND P1, PT, R3.reuse, 0x2, PT ;  /* 0x000000020300780c */ /* 0x040fe20003f25270 */
[----:B------:R-:W0:Y:S03]  /*14f40*/  SYNCS.PHASECHK.TRANS64.TRYWAIT P0, [R6+URZ], R5 ;  /* 0x00000005060075a7 */ /* 0x000e26000800017f */
[----:B------:R-:W-:Y:S02]  /*14f50*/  SEL R4, RZ, 0x1, P1 ;  /* 0x00000001ff047807 */ /* 0x000fe40000800000 */
[----:B------:R-:W-:Y:S02]  /*14f60*/  SEL R8, R3, RZ, P1 ;  /* 0x000000ff03087207 */ /* 0x000fe40000800000 */
[----:B------:R-:W-:-:S03]  /*14f70*/  LOP3.LUT R4, R9, R4, RZ, 0x3c, !PT ;  /* 0x0000000409047212 */ /* 0x000fc600078e3cff */
[----:B------:R-:W-:Y:S01]  /*14f80*/  IMAD R3, R8, 0x8, R7 ;  /* 0x0000000808037824 */ /* 0x000fe200078e0207 */
[----:B------:R-:W-:Y:S01]  /*14f90*/  SHF.L.U32 R4, R4, 0x1f, RZ ;  /* 0x0000001f04047819 */ /* 0x000fe200000006ff */
[----:B0-----:R-:W-:Y:S06]  /*14fa0*/  @!P0 BRA `(.L_x_1144) ;  /* 0x00000014005c8947 */ /* 0x001fec0003800000 */
.L_x_1188:
[----:B------:R-:W1:Y:S02]  /*14fb0*/  SYNCS.PHASECHK.TRANS64.TRYWAIT P0, [R3+URZ], R4 ;  /* 0x00000004030075a7 */ /* 0x000e64000800017f */
[----:B-1----:R-:W-:Y:S05]  /*14fc0*/  @!P0 BRA `(.L_x_1145) ;  /* 0x0000001400688947 */ /* 0x002fea0003800000 */
.L_x_1189:
[----:B------:R-:W-:Y:S05]  /*14fd0*/  @!P2 BRA `(.L_x_1146) ;  /* 0x000000000004a947 */ /* 0x000fea0003800000 */
[----:B------:R-:W-:Y:S01]  /*14fe0*/  BPT.TRAP 0x1 ;  /* 0x000000040000795c */ /* 0x000fe20000300000 */
.L_x_1146:
[----:B-1----:R-:W-:-:S05]  /*14ff0*/  IADD3 R3, R2, 0x30860, RZ ;  /* 0x0003086002037810 */ /* 0x002fca0007ffe0ff */
[----:B------:R-:W-:-:S04]  /*15000*/  IMAD R0, R0, 0x8, R3 ;  /* 0x0000000800007824 */ /* 0x000fc800078e0203 */
[----:B------:R-:W1:Y:S02]  /*15010*/  SYNCS.PHASECHK.TRANS64.TRYWAIT P0, [R0+URZ], R5 ;  /* 0x00000005000075a7 */ /* 0x000e64000800017f */
[----:B-1----:R-:W-:Y:S05]  /*15020*/  @!P0 BRA `(.L_x_1147) ;  /* 0x0000001400648947 */ /* 0x002fea0003800000 */
.L_x_1190:
[----:B------:R-:W-:-:S07]  /*15030*/  IMAD R3, R8, 0x8, R3 ;  /* 0x0000000808037824 */ /* 0x000fce00078e0203 */
.L_x_1148:
[----:B--2---:R2:W3:Y:S02]  /*15040*/  SYNCS.PHASECHK.TRANS64.TRYWAIT P0, [R3+URZ], R4 ;  /* 0x00000004030075a7 */ /* 0x0044e4000800017f */
[----:B---3--:R-:W-:Y:S05]  /*15050*/  @!P0 NANOSLEEP.SYNCS 0x989680 ;  /* 0x009896800000895d */ /* 0x008fea0003900000 */
[----:B------:R-:W3:Y:S02]  /*15060*/  @!P0 SYNCS.PHASECHK.TRANS64 P0, [R3+URZ], R4 ;  /* 0x00000004030085a7 */ /* 0x000ee4000800007f */
[----:B---3--:R-:W-:Y:S05]  /*15070*/  @!P0 BRA `(.L_x_1148) ;  /* 0xfffffffc00f08947 */ /* 0x008fea000383ffff */
.L_x_965:
[----:B------:R-:W-:Y:S05]  /*15080*/  BSYNC B6 ;  /* 0x0000000000067941 */ /* 0x000fea0003800000 */
.L_x_962:
[----:B------:R-:W-:Y:S05]  /*15090*/  EXIT ;  /* 0x000000000000794d */ /* 0x000fea0003800000 */
.L_x_975:
[----:B------:R-:W-:-:S13]  /*150a0*/  R2UR UR4, R16 ;  /* 0x00000000100472ca */ /* 0x000fda00000e0000 */
[----:B0-----:R-:W-:-:S04]  /*150b0*/  IMAD.U32 R3, RZ, RZ, UR4 ;  /* 0x00000004ff037e24 */ /* 0x001fc8000f8e00ff */
[----:B------:R0:W1:Y:S03]  /*150c0*/  SYNCS.PHASECHK.TRANS64.TRYWAIT P0, [R3+URZ+0x30800], R0 ;  /* 0x03080000030075a7 */ /* 0x000066000800017f */
[----:B-1----:R-:W-:Y:S05]  /*150d0*/  @!P0 NANOSLEEP.SYNCS 0x989680 ;  /* 0x009896800000895d */ /* 0x002fea0003900000 */
[----:B------:R-:W1:Y:S02]  /*150e0*/  @!P0 SYNCS.PHASECHK.TRANS64 P0, [R3+URZ+0x30800], R0 ;  /* 0x03080000030085a7 */ /* 0x000e64000800007f */
[----:B-1----:R-:W-:Y:S05]  /*150f0*/  @!P0 BRA `(.L_x_975) ;  /* 0xfffffffc00e88947 */ /* 0x002fea000383ffff */
[----:B------:R-:W-:Y:S05]  /*15100*/  BRA `(.L_x_1149) ;  /* 0xfffffec800447947 */ /* 0x000fea000383ffff */
.L_x_979:
[----:B------:R-:W-:-:S13]  /*15110*/  R2UR UR4, R16 ;  /* 0x00000000100472ca */ /* 0x000fda00000e0000 */
[----:B0-----:R-:W-:-:S04]  /*15120*/  IMAD.U32 R3, RZ, RZ, UR4 ;  /* 0x00000004ff037e24 */ /* 0x001fc8000f8e00ff */
[----:B------:R0:W2:Y:S03]  /*15130*/  SYNCS.PHASECHK.TRANS64.TRYWAIT P0, [R3+URZ+0x30830], R0 ;  /* 0x03083000030075a7 */ /* 0x0000a6000800017f */
[----:B--2---:R-:W-:Y:S05]  /*15140*/  @!P0 NANOSLEEP.SYNCS 0x989680 ;  /* 0x009896800000895d */ /* 0x004fea0003900000 */
[----:B------:R-:W2:Y:S02]  /*15150*/  @!P0 SYNCS.PHASECHK.TRANS64 P0, [R3+URZ+0x30830], R0 ;  /* 0x03083000030085a7 */ /* 0x000ea4000800007f */
[----:B--2---:R-:W-:Y:S05]  /*15160*/  @!P0 BRA `(.L_x_979) ;  /* 0xfffffffc00e88947 */ /* 0x004fea000383ffff */
[----:B------:R-:W-:Y:S05]  /*15170*/  BRA `(.L_x_978) ;  /* 0xfffffec800787947 */ /* 0x000fea000383ffff */
.L_x_995:
[----:B-1----:R-:W-:-:S04]  /*15180*/  MOV R153, UR61 ;  /* 0x0000003d00997c02 */ /* 0x002fc80008000f00 */
[----:B------:R1:W2:Y:S03]  /*15190*/  SYNCS.PHASECHK.TRANS64.TRYWAIT P0, [R153+URZ+0x30830], R152 ;  /* 0x03083098990075a7 */ /* 0x0002a6000800017f */
[----:B--2---:R-:W-:Y:S05]  /*151a0*/  @!P0 NANOSLEEP.SYNCS 0x989680 ;  /* 0x009896800000895d */ /* 0x004fea0003900000 */
[----:B------:R-:W2:Y:S02]  /*151b0*/  @!P0 SYNCS.PHASECHK.TRANS64 P0, [R153+URZ+0x30830], R152 ;  /* 0x03083098990085a7 */ /* 0x000ea4000800007f */
[----:B--2---:R-:W-:Y:S05]  /*151c0*/  @!P0 BRA `(.L_x_995) ;  /* 0xfffffffc00ec8947 */ /* 0x004fea000383ffff */
[----:B------:R-:W-:Y:S05]  /*151d0*/  BRA `(.L_x_994) ;  /* 0xfffffef800c87947 */ /* 0x000fea000383ffff */
.L_x_999:
[----:B-1----:R-:W-:-:S04]  /*151e0*/  IMAD.U32 R201, RZ, RZ, UR14 ;  /* 0x0000000effc97e24 */ /* 0x002fc8000f8e00ff */
[----:B------:R1:W2:Y:S03]  /*151f0*/  SYNCS.PHASECHK.TRANS64.TRYWAIT P0, [R201+URZ+0x30850], R0 ;  /* 0x03085000c90075a7 */ /* 0x0002a6000800017f */
[----:B--2---:R-:W-:Y:S05]  /*15200*/  @!P0 NANOSLEEP.SYNCS 0x989680 ;  /* 0x009896800000895d */ /* 0x004fea0003900000 */
[----:B------:R-:W2:Y:S02]  /*15210*/  @!P0 SYNCS.PHASECHK.TRANS64 P0, [R201+URZ+0x30850], R0 ;  /* 0x03085000c90085a7 */ /* 0x000ea4000800007f */
[----:B--2---:R-:W-:Y:S05]  /*15220*/  @!P0 BRA `(.L_x_999) ;  /* 0xfffffffc00ec8947 */ /* 0x004fea000383ffff */
[----:B------:R-:W-:Y:S05]  /*15230*/  BRA `(.L_x_998) ;  /* 0xffffff0800687947 */ /* 0x000fea000383ffff */
.L_x_1016:
[----:B-1----:R-:W-:-:S04]  /*15240*/  IMAD.U32 R4, RZ, RZ, UR60 ;  /* 0x0000003cff047e24 */ /* 0x002fc8000f8e00ff */
[----:B------:R1:W2:Y:S03]  /*15250*/  SYNCS.PHASECHK.TRANS64.TRYWAIT P0, [R4+URZ+0x30830], R3 ;  /* 0x03083003040075a7 */ /* 0x0002a6000800017f */
[----:B--2---:R-:W-:Y:S05]  /*15260*/  @!P0 NANOSLEEP.SYNCS 0x989680 ;  /* 0x009896800000895d */ /* 0x004fea0003900000 */
[----:B------:R-:W2:Y:S02]  /*15270*/  @!P0 SYNCS.PHASECHK.TRANS64 P0, [R4+URZ+0x30830], R3 ;  /* 0x03083003040085a7 */ /* 0x000ea4000800007f */
[----:B--2---:R-:W-:Y:S05]  /*15280*/  @!P0 BRA `(.L_x_1016) ;  /* 0xfffffffc00ec8947 */ /* 0x004fea000383ffff */
[----:B------:R-:W-:Y:S05]  /*15290*/  BRA `(.L_x_1015) ;  /* 0xffffff2800a47947 */ /* 0x000fea000383ffff */
.L_x_1020:
[----:B01----:R-:W-:-:S04]  /*152a0*/  IMAD.U32 R3, RZ, RZ, UR14 ;  /* 0x0000000eff037e24 */ /* 0x003fc8000f8e00ff */
[----:B------:R0:W1:Y:S03]  /*152b0*/  SYNCS.PHASECHK.TRANS64.TRYWAIT P0, [R3+URZ+0x30850], R0 ;  /* 0x03085000030075a7 */ /* 0x000066000800017f */
[----:B-1----:R-:W-:Y:S05]  /*152c0*/  @!P0 NANOSLEEP.SYNCS 0x989680 ;  /* 0x009896800000895d */ /* 0x002fea0003900000 */
[----:B------:R-:W1:Y:S02]  /*152d0*/  @!P0 SYNCS.PHASECHK.TRANS64 P0, [R3+URZ+0x30850], R0 ;  /* 0x03085000030085a7 */ /* 0x000e64000800007f */
[----:B-1----:R-:W-:Y:S05]  /*152e0*/  @!P0 BRA `(.L_x_1020) ;  /* 0xfffffffc00ec8947 */ /* 0x002fea000383ffff */
[----:B------:R-:W-:Y:S05]  /*152f0*/  BRA `(.L_x_1019) ;  /* 0xffffff3800247947 */ /* 0x000fea000383ffff */
.L_x_1026:
[----:B-1----:R-:W-:-:S04]  /*15300*/  IMAD.U32 R4, RZ, RZ, UR61 ;  /* 0x0000003dff047e24 */ /* 0x002fc8000f8e00ff */
[----:B------:R1:W2:Y:S03]  /*15310*/  SYNCS.PHASECHK.TRANS64.TRYWAIT P0, [R4+URZ+0x30830], R3 ;  /* 0x03083003040075a7 */ /* 0x0002a6000800017f */
[----:B--2---:R-:W-:Y:S05]  /*15320*/  @!P0 NANOSLEEP.SYNCS 0x989680 ;  /* 0x009896800000895d */ /* 0x004fea0003900000 */
[----:B------:R-:W2:Y:S02]  /*15330*/  @!P0 SYNCS.PHASECHK.TRANS64 P0, [R4+URZ+0x30830], R3 ;  /* 0x03083003040085a7 */ /* 0x000ea4000800007f */
[----:B--2---:R-:W-:Y:S05]  /*15340*/  @!P0 BRA `(.L_x_1026) ;  /* 0xfffffffc00ec8947 */ /* 0x004fea000383ffff */
[----:B------:R-:W-:Y:S05]  /*15350*/  BRA `(.L_x_1025) ;  /* 0xffffff4800cc7947 */ /* 0x000fea000383ffff */
.L_x_1030:
[----:B01----:R-:W-:-:S04]  /*15360*/  MOV R3, UR14 ;  /* 0x0000000e00037c02 */ /* 0x003fc80008000f00 */
[----:B------:R0:W1:Y:S03]  /*15370*/  SYNCS.PHASECHK.TRANS64.TRYWAIT P0, [R3+URZ+0x30850], R0 ;  /* 0x03085000030075a7 */ /* 0x000066000800017f */
[----:B-1----:R-:W-:Y:S05]  /*15380*/  @!P0 NANOSLEEP.SYNCS 0x989680 ;  /* 0x009896800000895d */ /* 0x002fea0003900000 */
[----:B------:R-:W1:Y:S02]  /*15390*/  @!P0 SYNCS.PHASECHK.TRANS64 P0, [R3+URZ+0x30850], R0 ;  /* 0x03085000030085a7 */ /* 0x000e64000800007f */
[----:B-1----:R-:W-:Y:S05]  /*153a0*/  @!P0 BRA `(.L_x_1030) ;  /* 0xfffffffc00ec8947 */ /* 0x002fea000383ffff */
[----:B------:R-:W-:Y:S05]  /*153b0*/  BRA `(.L_x_1029) ;  /* 0xffffff5800507947 */ /* 0x000fea000383ffff */
.L_x_1043:
[----:B-1----:R-:W-:-:S04]  /*153c0*/  IMAD.U32 R5, RZ, RZ, UR7 ;  /* 0x00000007ff057e24 */ /* 0x002fc8000f8e00ff */
[----:B------:R1:W2:Y:S03]  /*153d0*/  SYNCS.PHASECHK.TRANS64.TRYWAIT P0, [R5+URZ+0x30850], R0 ;  /* 0x03085000050075a7 */ /* 0x0002a6000800017f */
[----:B--2---:R-:W-:Y:S05]  /*153e0*/  @!P0 NANOSLEEP.SYNCS 0x989680 ;  /* 0x009896800000895d */ /* 0x004fea0003900000 */
[----:B------:R-:W2:Y:S02]  /*153f0*/  @!P0 SYNCS.PHASECHK.TRANS64 P0, [R5+URZ+0x30850], R0 ;  /* 0x03085000050085a7 */ /* 0x000ea4000800007f */
[----:B--2---:R-:W-:Y:S05]  /*15400*/  @!P0 BRA `(.L_x_1043) ;  /* 0xfffffffc00ec8947 */ /* 0x004fea000383ffff */
[----:B------:R-:W-:Y:S05]  /*15410*/  BRA `(.L_x_1042) ;  /* 0xffffff7c00907947 */ /* 0x000fea000383ffff */
.L_x_1060:
[----:B------:R-:W-:Y:S01]  /*15420*/  IMAD.MOV.U32 R13, RZ, RZ, R0 ;  /* 0x000000ffff0d7224 */ /* 0x000fe200078e0000 */
[----:B------:R-:W-:Y:S01]  /*15430*/  MOV R15, 0xffffffff ;  /* 0xffffffff000f7802 */ /* 0x000fe20000000f00 */
[----:B------:R-:W-:Y:S02]  /*15440*/  IMAD.MOV.U32 R12, RZ, RZ, RZ ;  /* 0x000000ffff0c7224 */ /* 0x000fe400078e00ff */
[----:B------:R-:W-:-:S07]  /*15450*/  IMAD.MOV.U32 R11, RZ, RZ, 0x1f ;  /* 0x0000001fff0b7424 */ /* 0x000fce00078e00ff */
[----:B------:R-:W-:Y:S05]  /*15460*/  WARPSYNC.COLLECTIVE R15, `(.L_x_1150) ;  /* 0x000000000f087348 */ /* 0x000fea0003c00000 */
[----:B------:R0:W1:Y:S02]  /*15470*/  SHFL.IDX P6, R14, R13, R12, R11 ;  /* 0x0000000c0d0e7389 */ /* 0x00006400000c000b */
[----:B01----:R-:W-:Y:S01]  /*15480*/  ENDCOLLECTIVE ;  /* 0x000000000000791b */ /* 0x003fe20003800000 */
.L_x_1150:
[----:B------:R-:W-:Y:S05]  /*15490*/  BRA `(.L_x_1151) ;  /* 0xffffffbc009c7947 */ /* 0x000fea000383ffff */
.L_x_1062:
[----:B------:R-:W-:Y:S01]  /*154a0*/  BSSY B0, `(.L_x_1152) ;  /* 0x0000006000007945 */ /* 0x000fe20003800000 */
[----:B------:R-:W-:-:S07]  /*154b0*/  IMAD.MOV.U32 R15, RZ, RZ, -0x1 ;  /* 0xffffffffff0f7424 */ /* 0x000fce00078e00ff */
[----:B0-----:R-:W-:Y:S05]  /*154c0*/  WARPSYNC.COLLECTIVE R15, `(.L_x_1153) ;  /* 0x000000000f0c7348 */ /* 0x001fea0003c00000 */
[----:B------:R-:W-:Y:S02]  /*154d0*/  ELECT P6, UR62, PT ;  /* 0x00000000003e782f */ /* 0x000fe400038c0000 */
[----:B------:R-:W-:Y:S01]  /*154e0*/  MOV R14, UR62 ;  /* 0x0000003e000e7c02 */ /* 0x000fe20008000f00 */
[----:B0-----:R-:W-:Y:S10]  /*154f0*/  ENDCOLLECTIVE ;  /* 0x000000000000791b */ /* 0x001ff40003800000 */
.L_x_1153:
[----:B------:R-:W-:Y:S05]  /*15500*/  BSYNC B0 ;  /* 0x0000000000007941 */ /* 0x000fea0003800000 */
.L_x_1152:
[----:B------:R-:W-:Y:S05]  /*15510*/  BRA `(.L_x_1154) ;  /* 0xffffffbc009c7947 */ /* 0x000fea000383ffff */
.L_x_1064:
[----:B0-----:R-:W-:-:S04]  /*15520*/  IMAD.U32 R3, RZ, RZ, UR38 ;  /* 0x00000026ff037e24 */ /* 0x001fc8000f8e00ff */
[----:B------:R0:W1:Y:S03]  /*15530*/  SYNCS.PHASECHK.TRANS64.TRYWAIT P0, [R3+URZ+0x30840], R0 ;  /* 0x03084000030075a7 */ /* 0x000066000800017f */
[----:B-1----:R-:W-:Y:S05]  /*15540*/  @!P0 NANOSLEEP.SYNCS 0x989680 ;  /* 0x009896800000895d */ /* 0x002fea0003900000 */
[----:B------:R-:W1:Y:S02]  /*15550*/  @!P0 SYNCS.PHASECHK.TRANS64 P0, [R3+URZ+0x30840], R0 ;  /* 0x03084000030085a7 */ /* 0x000e64000800007f */
[----:B-1----:R-:W-:Y:S05]  /*15560*/  @!P0 BRA `(.L_x_1064) ;  /* 0xfffffffc00ec8947 */ /* 0x002fea000383ffff */
[----:B------:R-:W-:Y:S05]  /*15570*/  BRA `(.L_x_1155) ;  /* 0xffffffbc00f87947 */ /* 0x000fea000383ffff */
.L_x_1067:
[----:B------:R-:W-:Y:S01]  /*15580*/  IMAD.MOV.U32 R13, RZ, RZ, R7 ;  /* 0x000000ffff0d7224 */ /* 0x000fe200078e0007 */
[----:B------:R-:W-:Y:S01]  /*15590*/  MOV R11, 0x181f ;  /* 0x0000181f000b7802 */ /* 0x000fe20000000f00 */
[----:B------:R-:W-:Y:S02]  /*155a0*/  IMAD.MOV.U32 R12, RZ, RZ, RZ ;  /* 0x000000ffff0c7224 */ /* 0x000fe400078e00ff */
[----:B------:R-:W-:Y:S02]  /*155b0*/  IMAD.MOV.U32 R15, RZ, RZ, -0x1 ;  /* 0xffffffffff0f7424 */ /* 0x000fe400078e00ff */
[----:B------:R-:W-:-:S07]  /*155c0*/  VIADD R0, R0, UR45 ;  /* 0x0000002d00007c36 */ /* 0x000fce0008000000 */
[----:B------:R-:W-:Y:S05]  /*155d0*/  WARPSYNC.COLLECTIVE R15, `(.L_x_1156) ;  /* 0x000000000f087348 */ /* 0x000fea0003c00000 */
[----:B------:R0:W1:Y:S02]  /*155e0*/  SHFL.IDX P6, R14, R13, R12, R11 ;  /* 0x0000000c0d0e7389 */ /* 0x00006400000c000b */
[----:B01----:R-:W-:Y:S01]  /*155f0*/  ENDCOLLECTIVE ;  /* 0x000000000000791b */ /* 0x003fe20003800000 */
.L_x_1156:
[----:B------:R-:W-:Y:S02]  /*15600*/  VIADD R5, R0, 0x10 ;  /* 0x0000001000057836 */ /* 0x000fe40000000000 */
[----:B------:R-:W-:Y:S02]  /*15610*/  IMAD.MOV.U32 R13, RZ, RZ, R8 ;  /* 0x000000ffff0d7224 */ /* 0x000fe400078e0008 */
[----:B------:R-:W-:-:S07]  /*15620*/  IMAD.MOV.U32 R2, RZ, RZ, R14 ;  /* 0x000000ffff027224 */ /* 0x000fce00078e000e */
[----:B------:R-:W-:Y:S05]  /*15630*/  WARPSYNC.COLLECTIVE R15, `(.L_x_1157) ;  /* 0x000000000f087348 */ /* 0x000fea0003c00000 */
[----:B------:R0:W1:Y:S02]  /*15640*/  SHFL.IDX P6, R14, R13, R12, R11 ;  /* 0x0000000c0d0e7389 */ /* 0x00006400000c000b */
[----:B01----:R-:W-:Y:S01]  /*15650*/  ENDCOLLECTIVE ;  /* 0x000000000000791b */ /* 0x003fe20003800000 */
.L_x_1157:
[----:B------:R-:W-:Y:S01]  /*15660*/  ULDC UR4, c[0x0][0x288] ;  /* 0x0000a20000047ab9 */ /* 0x000fe20000000800 */
[----:B------:R-:W-:Y:S01]  /*15670*/  ULDC.64 UR6, c[0x0][0x208] ;  /* 0x0000820000067ab9 */ /* 0x000fe20000000a00 */
[----:B------:R-:W-:Y:S01]  /*15680*/  IMAD R6, R6, UR4, RZ ;  /* 0x0000000406067c24 */ /* 0x000fe2000f8e02ff */
[----:B------:R-:W-:-:S04]  /*15690*/  MOV R3, R2 ;  /* 0x0000000200037202 */ /* 0x000fc80000000f00 */
[----:B------:R-:W-:Y:S01]  /*156a0*/  ISETP.GE.AND P3, PT, R0, R6, PT ;  /* 0x000000060000720c */ /* 0x000fe20003f66270 */
[----:B------:R-:W-:Y:S02]  /*156b0*/  IMAD.MOV.U32 R13, RZ, RZ, R7 ;  /* 0x000000ffff0d7224 */ /* 0x000fe400078e0007 */
[----:B------:R-:W-:-:S10]  /*156c0*/  IMAD.MOV.U32 R12, RZ, RZ, 0x1 ;  /* 0x00000001ff0c7424 */ /* 0x000fd400078e00ff */
[----:B------:R-:W-:Y:S01]  /*156d0*/  @!P3 LEA R21, R9, UR38, 0x1 ;  /* 0x000000260915bc11 */ /* 0x000fe2000f8e08ff */
        /* <DEDUP_REMOVED lines=13> */
.L_x_1158:
[----:B------:R-:W-:Y:S01]  /*157b0*/  VIADD R3, R0, 0x20 ;  /* 0x0000002000037836 */ /* 0x000fe20000000000 */
[----:B------:R-:W-:Y:S01]  /*157c0*/  @!P3 LEA R20, R9, UR38, 0x1 ;  /* 0x000000260914bc11 */ /* 0x000fe2000f8e08ff */
[----:B------:R-:W-:Y:S01]  /*157d0*/  IMAD.MOV.U32 R13, RZ, RZ, R8 ;  /* 0x000000ffff0d7224 */ /* 0x000fe200078e0008 */
[----:B------:R-:W-:-:S07]  /*157e0*/  MOV R5, R14 ;  /* 0x0000000e00057202 */ /* 0x000fce0000000f00 */
[----:B------:R-:W-:Y:S05]  /*157f0*/  WARPSYNC.COLLECTIVE R15, `(.L_x_1159) ;  /* 0x000000000f087348 */ /* 0x000fea0003c00000 */
[----:B------:R0:W1:Y:S02]  /*15800*/  SHFL.IDX P6, R14, R13, R12, R11 ;  /* 0x0000000c0d0e7389 */ /* 0x00006400000c000b */
[----:B01----:R-:W-:Y:S01]  /*15810*/  ENDCOLLECTIVE ;  /* 0x000000000000791b */ /* 0x003fe20003800000 */
.L_x_1159:
        /* <DEDUP_REMOVED lines=16> */
.L_x_1160:
[----:B------:R-:W-:Y:S01]  /*15920*/  VIADD R5, R0, 0x30 ;  /* 0x0000003000057836 */ /* 0x000fe20000000000 */
[----:B------:R-:W-:Y:S01]  /*15930*/  @!P3 LEA R21, R9, UR38, 0x1 ;  /* 0x000000260915bc11 */ /* 0x000fe2000f8e08ff */
[----:B------:R-:W-:Y:S02]  /*15940*/  IMAD.MOV.U32 R13, RZ, RZ, R8 ;  /* 0x000000ffff0d7224 */ /* 0x000fe400078e0008 */
[----:B------:R-:W-:-:S07]  /*15950*/  IMAD.MOV.U32 R3, RZ, RZ, R14 ;  /* 0x000000ffff037224 */ /* 0x000fce00078e000e */
[----:B------:R-:W-:Y:S05]  /*15960*/  WARPSYNC.COLLECTIVE R15, `(.L_x_1161) ;  /* 0x000000000f087348 */ /* 0x000fea0003c00000 */
[----:B------:R0:W1:Y:S02]  /*15970*/  SHFL.IDX P6, R14, R13, R12, R11 ;  /* 0x0000000c0d0e7389 */ /* 0x00006400000c000b */
[----:B01----:R-:W-:Y:S01]  /*15980*/  ENDCOLLECTIVE ;  /* 0x000000000000791b */ /* 0x003fe20003800000 */
.L_x_1161:
        /* <DEDUP_REMOVED lines=16> */
.L_x_1162:
[----:B------:R-:W-:Y:S02]  /*15a90*/  IADD3 R3, R0, 0x40, RZ ;  /* 0x0000004000037810 */ /* 0x000fe40007ffe0ff */
[----:B------:R-:W-:Y:S01]  /*15aa0*/  @!P3 LEA R20, R9, UR38, 0x1 ;  /* 0x000000260914bc11 */ /* 0x000fe2000f8e08ff */
[----:B------:R-:W-:Y:S02]  /*15ab0*/  IMAD.MOV.U32 R13, RZ, RZ, R8 ;  /* 0x000000ffff0d7224 */ /* 0x000fe400078e0008 */
[----:B------:R-:W-:-:S07]  /*15ac0*/  IMAD.MOV.U32 R5, RZ, RZ, R14 ;  /* 0x000000ffff057224 */ /* 0x000fce00078e000e */
[----:B------:R-:W-:Y:S05]  /*15ad0*/  WARPSYNC.COLLECTIVE R15, `(.L_x_1163) ;  /* 0x000000000f087348 */ /* 0x000fea0003c00000 */
[----:B------:R0:W1:Y:S02]  /*15ae0*/  SHFL.IDX P6, R14, R13, R12, R11 ;  /* 0x0000000c0d0e7389 */ /* 0x00006400000c000b */
[----:B01----:R-:W-:Y:S01]  /*15af0*/  ENDCOLLECTIVE ;  /* 0x000000000000791b */ /* 0x003fe20003800000 */
.L_x_1163:
[----:B------:R-:W-:Y:S01]  /*15b00*/  ULDC.64 UR4, c[0x0][0x208] ;  /* 0x0000820000047ab9 */ /* 0x000fe20000000a00 */
[----:B------:R-:W-:Y:S02]  /*15b10*/  IMAD.MOV.U32 R13, RZ, RZ, R7 ;  /* 0x000000ffff0d7224 */ /* 0x000fe400078e0007 */
        /* <DEDUP_REMOVED lines=14> */
.L_x_1164:
[----:B------:R-:W-:Y:S01]  /*15c00*/  VIADD R5, R0, 0x50 ;  /* 0x0000005000057836 */ /* 0x000fe20000000000 */
[----:B------:R-:W-:Y:S01]  /*15c10*/  @!P3 LEA R21, R9, UR38, 0x1 ;  /* 0x000000260915bc11 */ /* 0x000fe2000f8e08ff */
[----:B------:R-:W-:Y:S02]  /*15c20*/  IMAD.MOV.U32 R13, RZ, RZ, R8 ;  /* 0x000000ffff0d7224 */ /* 0x000fe400078e0008 */
[----:B------:R-:W-:-:S07]  /*15c30*/  IMAD.MOV.U32 R3, RZ, RZ, R14 ;  /* 0x000000ffff037224 */ /* 0x000fce00078e000e */
[----:B------:R-:W-:Y:S05]  /*15c40*/  WARPSYNC.COLLECTIVE R15, `(.L_x_1165) ;  /* 0x000000000f087348 */ /* 0x000fea0003c00000 */
[----:B------:R0:W1:Y:S02]  /*15c50*/  SHFL.IDX P6, R14, R13, R12, R11 ;  /* 0x0000000c0d0e7389 */ /* 0x00006400000c000b */
[----:B01----:R-:W-:Y:S01]  /*15c60*/  ENDCOLLECTIVE ;  /* 0x000000000000791b */ /* 0x003fe20003800000 */
.L_x_1165:
        /* <DEDUP_REMOVED lines=16> */
.L_x_1166:
[----:B------:R-:W-:Y:S01]  /*15d70*/  VIADD R3, R0, 0x60 ;  /* 0x0000006000037836 */ /* 0x000fe20000000000 */
[----:B------:R-:W-:Y:S02]  /*15d80*/  @!P3 LEA R20, R9, UR38, 0x1 ;  /* 0x000000260914bc11 */ /* 0x000fe4000f8e08ff */
[----:B------:R-:W-:Y:S01]  /*15d90*/  MOV R13, R8 ;  /* 0x00000008000d7202 */ /* 0x000fe20000000f00 */
[----:B------:R-:W-:-:S07]  /*15da0*/  IMAD.MOV.U32 R5, RZ, RZ, R14 ;  /* 0x000000ffff057224 */ /* 0x000fce00078e000e */
[----:B------:R-:W-:Y:S05]  /*15db0*/  WARPSYNC.COLLECTIVE R15, `(.L_x_1167) ;  /* 0x000000000f087348 */ /* 0x000fea0003c00000 */
[----:B------:R0:W1:Y:S02]  /*15dc0*/  SHFL.IDX P6, R14, R13, R12, R11 ;  /* 0x0000000c0d0e7389 */ /* 0x00006400000c000b */
[----:B01----:R-:W-:Y:S01]  /*15dd0*/  ENDCOLLECTIVE ;  /* 0x000000000000791b */ /* 0x003fe20003800000 */
.L_x_1167:
        /* <DEDUP_REMOVED lines=16> */
.L_x_1168:
[----:B------:R-:W-:Y:S01]  /*15ee0*/  @!P3 LEA R21, R9, UR38, 0x1 ;  /* 0x000000260915bc11 */ /* 0x000fe2000f8e08ff */
[----:B------:R-:W-:Y:S01]  /*15ef0*/  IMAD.MOV.U32 R13, RZ, RZ, R8 ;  /* 0x000000ffff0d7224 */ /* 0x000fe200078e0008 */
[----:B------:R-:W-:-:S07]  /*15f00*/  MOV R3, R14 ;  /* 0x0000000e00037202 */ /* 0x000fce0000000f00 */
[----:B------:R-:W-:Y:S05]  /*15f10*/  WARPSYNC.COLLECTIVE R15, `(.L_x_1169) ;  /* 0x000000000f087348 */ /* 0x000fea0003c00000 */
[----:B------:R0:W1:Y:S02]  /*15f20*/  SHFL.IDX P6, R14, R13, R12, R11 ;  /* 0x0000000c0d0e7389 */ /* 0x00006400000c000b */
[----:B01----:R-:W-:Y:S01]  /*15f30*/  ENDCOLLECTIVE ;  /* 0x000000000000791b */ /* 0x003fe20003800000 */
.L_x_1169:
        /* <DEDUP_REMOVED lines=15> */
.L_x_1170:
[----:B------:R-:W-:Y:S01]  /*16030*/  IMAD.MOV.U32 R13, RZ, RZ, R8 ;  /* 0x000000ffff0d7224 */ /* 0x000fe200078e0008 */
[----:B------:R-:W-:-:S07]  /*16040*/  MOV R7, R14 ;  /* 0x0000000e00077202 */ /* 0x000fce0000000f00 */
[----:B------:R-:W-:Y:S05]  /*16050*/  WARPSYNC.COLLECTIVE R15, `(.L_x_1171) ;  /* 0x000000000f087348 */ /* 0x000fea0003c00000 */
[----:B------:R0:W1:Y:S02]  /*16060*/  SHFL.IDX P6, R14, R13, R12, R11 ;  /* 0x0000000c0d0e7389 */ /* 0x00006400000c000b */
[----:B01----:R-:W-:Y:S01]  /*16070*/  ENDCOLLECTIVE ;  /* 0x000000000000791b */ /* 0x003fe20003800000 */
.L_x_1171:
[----:B------:R-:W-:Y:S05]  /*16080*/  BRA `(.L_x_1172) ;  /* 0xffffffc000607947 */ /* 0x000fea000383ffff */
.L_x_1070:
[----:B-1----:R-:W-:-:S04]  /*16090*/  IMAD.U32 R3, RZ, RZ, UR38 ;  /* 0x00000026ff037e24 */ /* 0x002fc8000f8e00ff */
[----:B------:R1:W2:Y:S03]  /*160a0*/  SYNCS.PHASECHK.TRANS64.TRYWAIT P0, [R3+URZ+0x30820], R2 ;  /* 0x03082002030075a7 */ /* 0x0002a6000800017f */
[----:B--2---:R-:W-:Y:S05]  /*160b0*/  @!P0 NANOSLEEP.SYNCS 0x989680 ;  /* 0x009896800000895d */ /* 0x004fea0003900000 */
[----:B------:R-:W2:Y:S02]  /*160c0*/  @!P0 SYNCS.PHASECHK.TRANS64 P0, [R3+URZ+0x30820], R2 ;  /* 0x03082002030085a7 */ /* 0x000ea4000800007f */
[----:B--2---:R-:W-:Y:S05]  /*160d0*/  @!P0 BRA `(.L_x_1070) ;  /* 0xfffffffc00ec8947 */ /* 0x004fea000383ffff */
[----:B------:R-:W-:Y:S05]  /*160e0*/  BRA `(.L_x_1173) ;  /* 0xffffffc000bc7947 */ /* 0x000fea000383ffff */
.L_x_1077:
[----:B-1----:R-:W-:-:S04]  /*160f0*/  IMAD.U32 R3, RZ, RZ, UR38 ;  /* 0x00000026ff037e24 */ /* 0x002fc8000f8e00ff */
[----:B------:R1:W2:Y:S03]  /*16100*/  SYNCS.PHASECHK.TRANS64.TRYWAIT P0, [R3+URZ+0x30848], R2 ;  /* 0x03084802030075a7 */ /* 0x0002a6000800017f */
[----:B--2---:R-:W-:Y:S05]  /*16110*/  @!P0 NANOSLEEP.SYNCS 0x989680 ;  /* 0x009896800000895d */ /* 0x004fea0003900000 */
[----:B------:R-:W2:Y:S02]  /*16120*/  @!P0 SYNCS.PHASECHK.TRANS64 P0, [R3+URZ+0x30848], R2 ;  /* 0x03084802030085a7 */ /* 0x000ea4000800007f */
[----:B--2---:R-:W-:Y:S05]  /*16130*/  @!P0 BRA `(.L_x_1077) ;  /* 0xfffffffc00ec8947 */ /* 0x004fea000383ffff */
[----:B------:R-:W-:Y:S05]  /*16140*/  BRA `(.L_x_1174) ;  /* 0xffffffc400a47947 */ /* 0x000fea000383ffff */
.L_x_1085:
[----:B0-----:R-:W-:-:S04]  /*16150*/  IMAD.U32 R3, RZ, RZ, UR38 ;  /* 0x00000026ff037e24 */ /* 0x001fc8000f8e00ff */
[----:B------:R0:W1:Y:S03]  /*16160*/  SYNCS.PHASECHK.TRANS64.TRYWAIT P0, [R3+URZ+0x30860], R2 ;  /* 0x03086002030075a7 */ /* 0x000066000800017f */
[----:B-1----:R-:W-:Y:S05]  /*16170*/  @!P0 NANOSLEEP.SYNCS 0x989680 ;  /* 0x009896800000895d */ /* 0x002fea0003900000 */
[----:B------:R-:W1:Y:S02]  /*16180*/  @!P0 SYNCS.PHASECHK.TRANS64 P0, [R3+URZ+0x30860], R2 ;  /* 0x03086002030085a7 */ /* 0x000e64000800007f */
[----:B-1----:R-:W-:Y:S05]  /*16190*/  @!P0 BRA `(.L_x_1085) ;  /* 0xfffffffc00ec8947 */ /* 0x002fea000383ffff */
[----:B------:R-:W-:Y:S05]  /*161a0*/  BRA `(.L_x_1175) ;  /* 0xffffffc800b87947 */ /* 0x000fea000383ffff */
.L_x_1096:
[----:B-1----:R-:W-:-:S04]  /*161b0*/  MOV R3, UR38 ;  /* 0x0000002600037c02 */ /* 0x002fc80008000f00 */
[----:B------:R1:W2:Y:S03]  /*161c0*/  SYNCS.PHASECHK.TRANS64.TRYWAIT P0, [R3+URZ+0x30840], R2 ;  /* 0x03084002030075a7 */ /* 0x0002a6000800017f */
[----:B--2---:R-:W-:Y:S05]  /*161d0*/  @!P0 NANOSLEEP.SYNCS 0x989680 ;  /* 0x009896800000895d */ /* 0x004fea0003900000 */
[----:B------:R-:W2:Y:S02]  /*161e0*/  @!P0 SYNCS.PHASECHK.TRANS64 P0, [R3+URZ+0x30840], R2 ;  /* 0x03084002030085a7 */ /* 0x000ea4000800007f */
[----:B--2---:R-:W-:Y:S05]  /*161f0*/  @!P0 BRA `(.L_x_1096) ;  /* 0xfffffffc00ec8947 */ /* 0x004fea000383ffff */
[----:B------:R-:W-:Y:S05]  /*16200*/  BRA `(.L_x_1176) ;  /* 0xffffffd000487947 */ /* 0x000fea000383ffff */
.L_x_1104:
[----:B0-----:R-:W-:-:S04]  /*16210*/  IMAD.U32 R3, RZ, RZ, UR38 ;  /* 0x00000026ff037e24 */ /* 0x001fc8000f8e00ff */
[----:B------:R0:W1:Y:S03]  /*16220*/  SYNCS.PHASECHK.TRANS64.TRYWAIT P0, [R3+URZ+0x30868], R2 ;  /* 0x03086802030075a7 */ /* 0x000066000800017f */
[----:B-1----:R-:W-:Y:S05]  /*16230*/  @!P0 NANOSLEEP.SYNCS 0x989680 ;  /* 0x009896800000895d */ /* 0x002fea0003900000 */
[----:B------:R-:W1:Y:S02]  /*16240*/  @!P0 SYNCS.PHASECHK.TRANS64 P0, [R3+URZ+0x30868], R2 ;  /* 0x03086802030085a7 */ /* 0x000e64000800007f */
[----:B-1----:R-:W-:Y:S05]  /*16250*/  @!P0 BRA `(.L_x_1104) ;  /* 0xfffffffc00ec8947 */ /* 0x002fea000383ffff */
[----:B------:R-:W-:Y:S05]  /*16260*/  BRA `(.L_x_1177) ;  /* 0xffffffd400587947 */ /* 0x000fea000383ffff */
.L_x_1115:
[----:B-1----:R-:W-:-:S04]  /*16270*/  IMAD.U32 R3, RZ, RZ, UR38 ;  /* 0x00000026ff037e24 */ /* 0x002fc8000f8e00ff */
[----:B------:R1:W2:Y:S03]  /*16280*/  SYNCS.PHASECHK.TRANS64.TRYWAIT P0, [R3+URZ+0x30848], R2 ;  /* 0x03084802030075a7 */ /* 0x0002a6000800017f */
[----:B--2---:R-:W-:Y:S05]  /*16290*/  @!P0 NANOSLEEP.SYNCS 0x989680 ;  /* 0x009896800000895d */ /* 0x004fea0003900000 */
[----:B------:R-:W2:Y:S02]  /*162a0*/  @!P0 SYNCS.PHASECHK.TRANS64 P0, [R3+URZ+0x30848], R2 ;  /* 0x03084802030085a7 */ /* 0x000ea4000800007f */
[----:B--2---:R-:W-:Y:S05]  /*162b0*/  @!P0 BRA `(.L_x_1115) ;  /* 0xfffffffc00ec8947 */ /* 0x004fea000383ffff */
[----:B------:R-:W-:Y:S05]  /*162c0*/  BRA `(.L_x_1178) ;  /* 0xffffffdc00007947 */ /* 0x000fea000383ffff */
.L_x_1123:
[----:B0-----:R-:W-:-:S04]  /*162d0*/  IMAD.U32 R3, RZ, RZ, UR38 ;  /* 0x00000026ff037e24 */ /* 0x001fc8000f8e00ff */
[----:B------:R0:W1:Y:S03]  /*162e0*/  SYNCS.PHASECHK.TRANS64.TRYWAIT P0, [R3+URZ+0x30860], R2 ;  /* 0x03086002030075a7 */ /* 0x000066000800017f */
[----:B-1----:R-:W-:Y:S05]  /*162f0*/  @!P0 NANOSLEEP.SYNCS 0x989680 ;  /* 0x009896800000895d */ /* 0x002fea0003900000 */
[----:B------:R-:W1:Y:S02]  /*16300*/  @!P0 SYNCS.PHASECHK.TRANS64 P0, [R3+URZ+0x30860], R2 ;  /* 0x03086002030085a7 */ /* 0x000e64000800007f */
[----:B-1----:R-:W-:Y:S05]  /*16310*/  @!P0 BRA `(.L_x_1123) ;  /* 0xfffffffc00ec8947 */ /* 0x002fea000383ffff */
[----:B------:R-:W-:Y:S05]  /*16320*/  BRA `(.L_x_1179) ;  /* 0xffffffe0000c7947 */ /* 0x000fea000383ffff */
.L_x_1133:
[----:B0-----:R0:W1:Y:S02]  /*16330*/  SYNCS.PHASECHK.TRANS64.TRYWAIT P0, [R3+URZ+0x30860], R0 ;  /* 0x03086000030075a7 */ /* 0x001064000800017f */
[----:B-1----:R-:W-:Y:S05]  /*16340*/  @!P0 NANOSLEEP.SYNCS 0x989680 ;  /* 0x009896800000895d */ /* 0x002fea0003900000 */
[----:B------:R-:W1:Y:S02]  /*16350*/  @!P0 SYNCS.PHASECHK.TRANS64 P0, [R3+URZ+0x30860], R0 ;  /* 0x03086000030085a7 */ /* 0x000e64000800007f */
[----:B-1----:R-:W-:Y:S05]  /*16360*/  @!P0 BRA `(.L_x_1133) ;  /* 0xfffffffc00f08947 */ /* 0x002fea000383ffff */
[----:B------:R-:W-:Y:S05]  /*16370*/  BRA `(.L_x_1180) ;  /* 0xffffffe400447947 */ /* 0x000fea000383ffff */
.L_x_1140:
[----:B0-----:R0:W1:Y:S02]  /*16380*/  SYNCS.PHASECHK.TRANS64.TRYWAIT P0, [R2+URZ+0x30820], R3 ;  /* 0x03082003020075a7 */ /* 0x001064000800017f */
[----:B-1----:R-:W-:Y:S05]  /*16390*/  @!P0 NANOSLEEP.SYNCS 0x989680 ;  /* 0x009896800000895d */ /* 0x002fea0003900000 */
[----:B------:R-:W1:Y:S02]  /*163a0*/  @!P0 SYNCS.PHASECHK.TRANS64 P0, [R2+URZ+0x30820], R3 ;  /* 0x03082003020085a7 */ /* 0x000e64000800007f */
[----:B-1----:R-:W-:Y:S05]  /*163b0*/  @!P0 BRA `(.L_x_1140) ;  /* 0xfffffffc00f08947 */ /* 0x002fea000383ffff */
[----:B------:R-:W-:Y:S05]  /*163c0*/  BRA `(.L_x_1181) ;  /* 0xffffffe8007c7947 */ /* 0x000fea000383ffff */
.L_x_1141:
[----:B------:R-:W1:Y:S01]  /*163d0*/  S2R R4, SR_TID.X ;  /* 0x0000000000047919 */ /* 0x000e620000002100 */
[----:B------:R-:W-:Y:S01]  /*163e0*/  BSSY B0, `(.L_x_1182) ;  /* 0x000000a000007945 */ /* 0x000fe20003800000 */
[----:B------:R-:W-:Y:S01]  /*163f0*/  MOV R12, RZ ;  /* 0x000000ff000c7202 */ /* 0x000fe20000000f00 */
        /* <DEDUP_REMOVED lines=8> */
.L_x_1183:
[----:B------:R-:W-:Y:S05]  /*16480*/  BSYNC B0 ;  /* 0x0000000000007941 */ /* 0x000fea0003800000 */
.L_x_1182:
[----:B------:R-:W-:Y:S05]  /*16490*/  BRA `(.L_x_1184) ;  /* 0xffffffe800607947 */ /* 0x000fea000383ffff */
.L_x_1142:
[----:B------:R-:W-:Y:S01]  /*164a0*/  BSSY B0, `(.L_x_1185) ;  /* 0x0000006000007945 */ /* 0x000fe20003800000 */
[----:B------:R-:W-:-:S07]  /*164b0*/  IMAD.MOV.U32 R15, RZ, RZ, -0x1 ;  /* 0xffffffffff0f7424 */ /* 0x000fce00078e00ff */
[----:B0-----:R-:W-:Y:S05]  /*164c0*/  WARPSYNC.COLLECTIVE R15, `(.L_x_1186) ;  /* 0x000000000f0c7348 */ /* 0x001fea0003c00000 */
[----:B------:R-:W-:Y:S02]  /*164d0*/  ELECT P6, UR62, PT ;  /* 0x00000000003e782f */ /* 0x000fe400038c0000 */
[----:B------:R-:W-:Y:S01]  /*164e0*/  MOV R14, UR62 ;  /* 0x0000003e000e7c02 */ /* 0x000fe20008000f00 */
[----:B0-----:R-:W-:Y:S10]  /*164f0*/  ENDCOLLECTIVE ;  /* 0x000000000000791b */ /* 0x001ff40003800000 */
.L_x_1186:
[----:B------:R-:W-:Y:S05]  /*16500*/  BSYNC B0 ;  /* 0x0000000000007941 */ /* 0x000fea0003800000 */
.L_x_1185:
[----:B------:R-:W-:Y:S05]  /*16510*/  BRA `(.L_x_1187) ;  /* 0xffffffe800547947 */ /* 0x000fea000383ffff */
.L_x_1144:
[----:B0-----:R0:W1:Y:S02]  /*16520*/  SYNCS.PHASECHK.TRANS64.TRYWAIT P0, [R6+URZ], R5 ;  /* 0x00000005060075a7 */ /* 0x001064000800017f */
[----:B-1----:R-:W-:Y:S05]  /*16530*/  @!P0 NANOSLEEP.SYNCS 0x989680 ;  /* 0x009896800000895d */ /* 0x002fea0003900000 */
[----:B------:R-:W1:Y:S02]  /*16540*/  @!P0 SYNCS.PHASECHK.TRANS64 P0, [R6+URZ], R5 ;  /* 0x00000005060085a7 */ /* 0x000e64000800007f */
[----:B-1----:R-:W-:Y:S05]  /*16550*/  @!P0 BRA `(.L_x_1144) ;  /* 0xfffffffc00f08947 */ /* 0x002fea000383ffff */
[----:B------:R-:W-:Y:S05]  /*16560*/  BRA `(.L_x_1188) ;  /* 0xffffffe800907947 */ /* 0x000fea000383ffff */
.L_x_1145:
[----:B-1----:R1:W2:Y:S02]  /*16570*/  SYNCS.PHASECHK.TRANS64.TRYWAIT P0, [R3+URZ], R4 ;  /* 0x00000004030075a7 */ /* 0x0022a4000800017f */
[----:B--2---:R-:W-:Y:S05]  /*16580*/  @!P0 NANOSLEEP.SYNCS 0x989680 ;  /* 0x009896800000895d */ /* 0x004fea0003900000 */
[----:B------:R-:W2:Y:S02]  /*16590*/  @!P0 SYNCS.PHASECHK.TRANS64 P0, [R3+URZ], R4 ;  /* 0x00000004030085a7 */ /* 0x000ea4000800007f */
[----:B--2---:R-:W-:Y:S05]  /*165a0*/  @!P0 BRA `(.L_x_1145) ;  /* 0xfffffffc00f08947 */ /* 0x004fea000383ffff */
[----:B------:R-:W-:Y:S05]  /*165b0*/  BRA `(.L_x_1189) ;  /* 0xffffffe800847947 */ /* 0x000fea000383ffff */
.L_x_1147:
[----:B-1----:R1:W2:Y:S02]  /*165c0*/  SYNCS.PHASECHK.TRANS64.TRYWAIT P0, [R0+URZ], R5 ;  /* 0x00000005000075a7 */ /* 0x0022a4000800017f */
[----:B--2---:R-:W-:Y:S05]  /*165d0*/  @!P0 NANOSLEEP.SYNCS 0x989680 ;  /* 0x009896800000895d */ /* 0x004fea0003900000 */
[----:B------:R-:W2:Y:S02]  /*165e0*/  @!P0 SYNCS.PHASECHK.TRANS64 P0, [R0+URZ], R5 ;  /* 0x00000005000085a7 */ /* 0x000ea4000800007f */
[----:B--2---:R-:W-:Y:S05]  /*165f0*/  @!P0 BRA `(.L_x_1147) ;  /* 0xfffffffc00f08947 */ /* 0x004fea000383ffff */
[----:B------:R-:W-:Y:S05]  /*16600*/  BRA `(.L_x_1190) ;  /* 0xffffffe800887947 */ /* 0x000fea000383ffff */
.L_x_1191:
        /* <DEDUP_REMOVED lines=15> */
.L_x_14842:


//--------------------- .text._ZN7cutlass13device_kernelIN5flash11enable_sm90INS1_16FlashAttnFwdSm90INS1_25CollectiveMainloopFwdSm90ILi2EN4cute5tupleIJNS5_1CILi1EEES8_S8_EEENS6_IJNS7_ILi128EEENS7_ILi64EEENS7_ILi256EEEEEELi256ENS_6half_tEfNS_4arch4Sm90ELb0ELb1ELb1ELb1ELb0ELb0ELb0ELb1ELb1ELb1ELb1ELb0EEENS1_21CollectiveEpilogueFwdINS6_IJSA_SC_SB_EEES9_SE_SG_Li256ELb1ELb1ELb1ELb0EEENS1_36VarlenDynamicPersistentTileSchedulerILi128ELi64ELi256ELi128ELb1ELb1ELb1ELb1ELb0ELb1EEEEEEEEEvNT_6ParamsE --------------------------
	.section	.text._ZN7cutlass13device_kernelIN5flash11enable_sm90INS1_16FlashAttnFwdSm90INS1_25CollectiveMainloopFwdSm90ILi2EN4cute5tupleIJNS5_1CILi1EEES8_S8_EEENS6_IJNS7_ILi128EEENS7_ILi64EEENS7_ILi256EEEEEELi256ENS_6half_tEfNS_4arch4Sm90ELb0ELb1ELb1ELb1ELb0ELb0ELb0ELb1ELb1ELb1ELb1ELb0EEENS1_21CollectiveEpilogueFwdINS6_IJSA_SC_SB_EEES9_SE_SG_Li256ELb1ELb1ELb1ELb0EEENS1_36VarlenDynamicPersistentTileSchedulerILi128ELi64ELi256ELi128ELb1ELb1ELb1ELb1ELb0ELb1EEEEEEEEEvNT_6ParamsE,"ax",@progbits
	.align	128
.text._ZN7cutlass13device_kernelIN5flash11enable_sm90INS1_16FlashAttnFwdSm90INS1_25CollectiveMainloopFwdSm90ILi2EN4cute5tupleIJNS5_1CILi1EEES8_S8_EEENS6_IJNS7_ILi128EEENS7_ILi64EEENS7_ILi256EEEEEELi256ENS_6half_tEfNS_4arch4Sm90ELb0ELb1ELb1ELb1ELb0ELb0ELb0ELb1ELb1ELb1ELb1ELb0EEENS1_21CollectiveEpilogueFwdINS6_IJSA_SC_SB_EEES9_SE_SG_Li256ELb1ELb1ELb1ELb0EEENS1_36VarlenDynamicPersistentTileSchedulerILi128ELi64ELi256ELi128ELb1ELb1ELb1ELb1ELb0ELb1EEEEEEEEEvNT_6ParamsE:
        .type           _ZN7cutlass13device_kernelIN5flash11enable_sm90INS1_16FlashAttnFwdSm90INS1_25CollectiveMainloopFwdSm90ILi2EN4cute5tupleIJNS5_1CILi1EEES8_S8_EEENS6_IJNS7_ILi128EEENS7_ILi64EEENS7_ILi256EEEEEELi256ENS_6half_tEfNS_4arch4Sm90ELb0ELb1ELb1ELb1ELb0ELb0ELb0ELb1ELb1ELb1ELb1ELb0EEENS1_21CollectiveEpilogueFwdINS6_IJSA_SC_SB_EEES9_SE_SG_Li256ELb1ELb1ELb1ELb0EEENS1_36VarlenDynamicPersistentTileSchedulerILi128ELi64ELi256ELi128ELb1ELb1ELb1ELb1ELb0ELb1EEEEEEEEEvNT_6ParamsE,@function
        .size           _ZN7cutlass13device_kernelIN5flash11enable_sm90INS1_16FlashAttnFwdSm90INS1_25CollectiveMainloopFwdSm90ILi2EN4cute5tupleIJNS5_1CILi1EEES8_S8_EEENS6_IJNS7_ILi128EEENS7_ILi64EEENS7_ILi256EEEEEELi256ENS_6half_tEfNS_4arch4Sm90ELb0ELb1ELb1ELb1ELb0ELb0ELb0ELb1ELb1ELb1ELb1ELb0EEENS1_21CollectiveEpilogueFwdINS6_IJSA_SC_SB_EEES9_SE_SG_Li256ELb1ELb1ELb1ELb0EEENS1_36VarlenDynamicPersistentTileSchedulerILi128ELi64ELi256ELi128ELb1ELb1ELb1ELb1ELb0ELb1EEEEEEEEEvNT_6ParamsE,(.L_x_14843 - _ZN7cutlass13device_kernelIN5flash11enable_sm90INS1_16FlashAttnFwdSm90INS1_25CollectiveMainloopFwdSm90ILi2EN4cute5tupleIJNS5_1CILi1EEES8_S8_EEENS6_IJNS7_ILi128EEENS7_ILi64EEENS7_ILi256EEEEEELi256ENS_6half_tEfNS_4arch4Sm90ELb0ELb1ELb1ELb1ELb0ELb0ELb0ELb1ELb1ELb1ELb1ELb0EEENS1_21CollectiveEpilogueFwdINS6_IJSA_SC_SB_EEES9_SE_SG_Li256ELb1ELb1ELb1ELb0EEENS1_36VarlenDynamicPersistentTileSchedulerILi128ELi64ELi256ELi128ELb1ELb1ELb1ELb1ELb0ELb1EEEEEEEEEvNT_6ParamsE)
        .other          _ZN7cutlass13device_kernelIN5flash11enable_sm90INS1_16FlashAttnFwdSm90INS1_25CollectiveMainloopFwdSm90ILi2EN4cute5tupleIJNS5_1CILi1EEES8_S8_EEENS6_IJNS7_ILi128EEENS7_ILi64EEENS7_ILi256EEEEEELi256ENS_6half_tEfNS_4arch4Sm90ELb0ELb1ELb1ELb1ELb0ELb0ELb0ELb1ELb1ELb1ELb1ELb0EEENS1_21CollectiveEpilogueFwdINS6_IJSA_SC_SB_EEES9_SE_SG_Li256ELb1ELb1ELb1ELb0EEENS1_36VarlenDynamicPersistentTileSchedulerILi128ELi64ELi256ELi128ELb1ELb1ELb1ELb1ELb0ELb1EEEEEEEEEvNT_6ParamsE,@"STO_CUDA_ENTRY STV_DEFAULT"
_ZN7cutlass13device_kernelIN5flash11enable_sm90INS1_16FlashAttnFwdSm90INS1_25CollectiveMainloopFwdSm90ILi2EN4cute5tupleIJNS5_1CILi1EEES8_S8_EEENS6_IJNS7_ILi128EEENS7_ILi64EEENS7_ILi256EEEEEELi256ENS_6half_tEfNS_4arch4Sm90ELb0ELb1ELb1ELb1ELb0ELb0ELb0ELb1ELb1ELb1ELb1ELb0EEENS1_21CollectiveEpilogueFwdINS6_IJSA_SC_SB_EEES9_SE_SG_Li256ELb1ELb1ELb1ELb0EEENS1_36VarlenDynamicPersistentTileSchedulerILi128ELi64ELi256ELi128ELb1ELb1ELb1ELb1ELb0ELb1EEEEEEEEEvNT_6ParamsE:
        /* <DEDUP_REMOVED lines=18> */
.L_x_1193:
[----:B------:R-:W-:Y:S05]  /*0120*/  BSYNC B0 ;  /* 0x0000000000007941 */ /* 0x000fea0003800000 */
.L_x_1192:
        /* <DEDUP_REMOVED lines=41> */
.L_x_1194:
        /* <DEDUP_REMOVED lines=22> */
.L_x_1195:
        /* <DEDUP_REMOVED lines=18> */
.L_x_1196:
        /* <DEDUP_REMOVED lines=22> */
.L_x_1197:
        /* <DEDUP_REMOVED lines=22> */
.L_x_1198:
        /* <DEDUP_REMOVED lines=8> */
.L_x_1200:
        /* <DEDUP_REMOVED lines=16> */
[----:B------:R-:W-:Y:S01]  /*0a80*/  R2UR UR5, R9 ;  /* 0x00000000090572ca */ /* 0x000fe200000e0000 */
[----:B------:R-:W-:Y:S01]  /*0a90*/  UMOV UR38, URZ ;  /* 0x0000003f00267c82 */ /* 0x000fe20008000000 */
[----:B------:R-:W-:Y:S01]  /*0aa0*/  R2UR UR7, R10 ;  /* 0x000000000a0772ca */ /* 0x000fe200000e0000 */
[----:B------:R-:W-:Y:S01]  /*0ab0*/  UMOV UR36, URZ ;  /* 0x0000003f00247c82 */ /* 0x000fe20008000000 */
[----:B------:R-:W-:Y:S02]  /*0ac0*/  SHF.R.S32.HI R3, RZ, 0x1f, R6 ;  /* 0x0000001fff037819 */ /* 0x000fe40000011406 */
[----:B------:R-:W-:Y:S02]  /*0ad0*/  R2UR UR6, R11 ;  /* 0x000000000b0672ca */ /* 0x000fe400000e0000 */
[----:B0-----:R-:W-:-:S02]  /*0ae0*/  LEA.HI R2, R3, R6, RZ, 0x5 ;  /* 0x0000000603027211 */ /* 0x001fc400078f28ff */
[----:B------:R-:W-:-:S03]  /*0af0*/  LEA.HI R4, R3, R6, RZ, 0x2 ;  /* 0x0000000603047211 */ /* 0x000fc600078f10ff */
[----:B------:R-:W-:Y:S01]  /*0b00*/  IMAD.SHL.U32 R7, R2, 0x20, RZ ;  /* 0x0000002002077824 */ /* 0x000fe200078e00ff */
[----:B------:R-:W-:-:S05]  /*0b10*/  LOP3.LUT R13, R4, 0xfffffffc, RZ, 0xc0, !PT ;  /* 0xfffffffc040d7812 */ /* 0x000fca00078ec0ff */
[----:B------:R-:W-:Y:S01]  /*0b20*/  IMAD.IADD R13, R6, 0x1, -R13 ;  /* 0x00000001060d7824 */ /* 0x000fe200078e0a0d */
[----:B--2---:R-:W-:Y:S02]  /*0b30*/  R2UR UR4, R0 ;  /* 0x00000000000472ca */ /* 0x004fe400000e0000 */
[CC--:B------:R-:W-:Y:S02]  /*0b40*/  LEA.HI R0, R3.reuse, R6.reuse, RZ, 0x7 ;  /* 0x0000000603007211 */ /* 0x0c0fe400078f38ff */
[----:B------:R-:W-:Y:S02]  /*0b50*/  LEA.HI R3, R3, R6, RZ, 0x4 ;  /* 0x0000000603037211 */ /* 0x000fe400078f20ff */
[----:B------:R-:W-:Y:S02]  /*0b60*/  LOP3.LUT R231, R0, 0xffffff80, RZ, 0xc0, !PT ;  /* 0xffffff8000e77812 */ /* 0x000fe400078ec0ff */
[----:B------:R-:W-:Y:S02]  /*0b70*/  SHF.R.S32.HI R2, RZ, 0x4, R3 ;  /* 0x00000004ff027819 */ /* 0x000fe40000011403 */
[C---:B------:R-:W-:Y:S01]  /*0b80*/  LOP3.LUT R5, R3.reuse, 0x3fffff0, RZ, 0xc0, !PT ;  /* 0x03fffff003057812 */ /* 0x040fe200078ec0ff */
[C---:B------:R-:W-:Y:S01]  /*0b90*/  IMAD.IADD R231, R6.reuse, 0x1, -R231 ;  /* 0x0000000106e77824 */ /* 0x040fe200078e0ae7 */
[----:B------:R-:W-:Y:S01]  /*0ba0*/  LEA.HI R4, R3, R2, RZ, 0x1 ;  /* 0x0000000203047211 */ /* 0x000fe200078f08ff */
[----:B------:R-:W-:Y:S01]  /*0bb0*/  ULOP3.LUT UR8, UR4, 0x1, URZ, 0xfc, !UPT ;  /* 0x0000000104087892 */ /* 0x000fe2000f8efc3f */
[----:B------:R-:W-:Y:S01]  /*0bc0*/  SHF.R.S32.HI R3, RZ, 0x7, R0 ;  /* 0x00000007ff037819 */ /* 0x000fe20000011400 */
[----:B------:R-:W-:Y:S01]  /*0bd0*/  IMAD.IADD R5, R6, 0x1, -R5 ;  /* 0x0000000106057824 */ /* 0x000fe200078e0a05 */
[----:B------:R-:W-:Y:S01]  /*0be0*/  SHF.R.S32.HI R8, RZ, 0x1f, R231 ;  /* 0x0000001fff087819 */ /* 0x000fe200000114e7 */
[----:B------:R-:W-:Y:S01]  /*0bf0*/  UMOV UR4, URZ ;  /* 0x0000003f00047c82 */ /* 0x000fe20008000000 */
[----:B------:R-:W-:Y:S01]  /*0c00*/  LOP3.LUT R6, R7, 0xfffffc00, RZ, 0xc0, !PT ;  /* 0xfffffc0007067812 */ /* 0x000fe200078ec0ff */
[----:B------:R-:W-:Y:S01]  /*0c10*/  IMAD.U32 R230, RZ, RZ, UR4 ;  /* 0x00000004ffe67e24 */ /* 0x000fe2000f8e00ff */
[----:B------:R-:W-:-:S02]  /*0c20*/  LEA.HI R9, R8, R231, RZ, 0x2 ;  /* 0x000000e708097211 */ /* 0x000fc400078f10ff */
[----:B------:R-:W-:Y:S01]  /*0c30*/  LEA.HI R0, R0, R3, RZ, 0x1 ;  /* 0x0000000300007211 */ /* 0x000fe200078f08ff */
[----:B------:R-:W-:Y:S01]  /*0c40*/  IMAD R6, R5, 0x40, R6 ;  /* 0x0000004005067824 */ /* 0x000fe200078e0206 */
[--C-:B------:R-:W-:Y:S02]  /*0c50*/  SHF.R.S32.HI R10, RZ, 0x2, R9.reuse ;  /* 0x00000002ff0a7819 */ /* 0x100fe40000011409 */
[----:B------:R-:W-:Y:S02]  /*0c60*/  SHF.R.S32.HI R11, RZ, 0x1f, R9 ;  /* 0x0000001fff0b7819 */ /* 0x000fe40000011409 */
[----:B------:R-:W-:Y:S02]  /*0c70*/  LOP3.LUT R7, R4, 0x1ffffffe, RZ, 0xc0, !PT ;  /* 0x1ffffffe04077812 */ /* 0x000fe400078ec0ff */
[----:B------:R-:W-:Y:S02]  /*0c80*/  LEA.HI R11, R11, R10, RZ, 0x3 ;  /* 0x0000000a0b0b7211 */ /* 0x000fe400078f18ff */
[----:B------:R-:W-:Y:S01]  /*0c90*/  LEA.HI R8, R8, R231, RZ, 0x5 ;  /* 0x000000e708087211 */ /* 0x000fe200078f28ff */
[----:B------:R-:W-:Y:S01]  /*0ca0*/  IMAD.IADD R7, R2, 0x1, -R7 ;  /* 0x0000000102077824 */ /* 0x000fe200078e0a07 */
[----:B------:R-:W-:-:S02]  /*0cb0*/  LOP3.LUT R11, R11, 0xfffffff8, RZ, 0xc0, !PT ;  /* 0xfffffff80b0b7812 */ /* 0x000fc400078ec0ff */
[----:B------:R-:W-:Y:S02]  /*0cc0*/  LOP3.LUT R0, R0, 0x3fffffe, RZ, 0xc0, !PT ;  /* 0x03fffffe00007812 */ /* 0x000fe400078ec0ff */
[----:B------:R-:W-:Y:S01]  /*0cd0*/  LOP3.LUT R4, R9, 0x7ffffffc, RZ, 0xc0, !PT ;  /* 0x7ffffffc09047812 */ /* 0x000fe200078ec0ff */
[----:B------:R-:W-:Y:S01]  /*0ce0*/  IMAD.IADD R11, R10, 0x1, -R11 ;  /* 0x000000010a0b7824 */ /* 0x000fe200078e0a0b */
[----:B------:R-:W-:Y:S01]  /*0cf0*/  SHF.R.S32.HI R8, RZ, 0x5, R8 ;  /* 0x00000005ff087819 */ /* 0x000fe20000011408 */
[----:B------:R-:W-:Y:S01]  /*0d00*/  IMAD.IADD R0, R3, 0x1, -R0 ;  /* 0x0000000103007824 */ /* 0x000fe200078e0a00 */
[----:B------:R-:W-:Y:S01]  /*0d10*/  LEA.HI R2, R13, R13, RZ, 0x1 ;  /* 0x0000000d0d027211 */ /* 0x000fe200078f08ff */
[----:B------:R-:W-:Y:S02]  /*0d20*/  IMAD.IADD R4, R231, 0x1, -R4 ;  /* 0x00000001e7047824 */ /* 0x000fe400078e0a04 */
[----:B------:R-:W-:Y:S01]  /*0d30*/  IMAD R3, R7, 0x8, R6 ;  /* 0x0000000807037824 */ /* 0x000fe200078e0206 */
[----:B------:R-:W-:Y:S01]  /*0d40*/  LOP3.LUT R2, R2, 0x1ffffffe, RZ, 0xc0, !PT ;  /* 0x1ffffffe02027812 */ /* 0x000fe200078ec0ff */
[----:B------:R-:W-:-:S02]  /*0d50*/  IMAD R11, R8, 0x10, R11 ;  /* 0x00000010080b7824 */ /* 0x000fc400078e020b */
[----:B------:R-:W-:Y:S01]  /*0d60*/  IMAD.SHL.U32 R16, R4, 0x2, RZ ;  /* 0x0000000204107824 */ /* 0x000fe200078e00ff */
[----:B------:R0:W-:Y:S01]  /*0d70*/  STL [R1+0x60], R3 ;  /* 0x0000600301007387 */ /* 0x0001e20000100800 */
[----:B------:R-:W-:Y:S02]  /*0d80*/  IMAD R0, R0, 0x40, R11 ;  /* 0x0000004000007824 */ /* 0x000fe400078e020b */
[C---:B------:R-:W-:Y:S01]  /*0d90*/  VIADD R228, R16.reuse, 0x8 ;  /* 0x0000000810e47836 */ /* 0x040fe20000000000 */
[----:B------:R-:W-:Y:S01]  /*0da0*/  SHF.R.S32.HI R4, RZ, 0x1f, R16 ;  /* 0x0000001fff047819 */ /* 0x000fe20000011410 */
[C---:B------:R-:W-:Y:S01]  /*0db0*/  VIADD R227, R16.reuse, 0x10 ;  /* 0x0000001010e37836 */ /* 0x040fe20000000000 */
[----:B------:R-:W-:Y:S01]  /*0dc0*/  STL [R1+0x5c], R0 ;  /* 0x00005c0001007387 */ /* 0x000fe20000100800 */
[C---:B------:R-:W-:Y:S02]  /*0dd0*/  VIADD R226, R16.reuse, 0x18 ;  /* 0x0000001810e27836 */ /* 0x040fe40000000000 */
[C---:B------:R-:W-:Y:S01]  /*0de0*/  VIADD R225, R16.reuse, 0x20 ;  /* 0x0000002010e17836 */ /* 0x040fe20000000000 */
[----:B------:R-:W-:Y:S01]  /*0df0*/  SHF.R.S32.HI R5, RZ, 0x1f, R227 ;  /* 0x0000001fff057819 */ /* 0x000fe200000114e3 */
[----:B0-----:R-:W-:Y:S01]  /*0e00*/  IMAD.U32 R3, RZ, RZ, UR8 ;  /* 0x00000008ff037e24 */ /* 0x001fe2000f8e00ff */
[----:B------:R-:W-:Y:S01]  /*0e10*/  SHF.R.S32.HI R4, RZ, 0x1f, R226 ;  /* 0x0000001fff047819 */ /* 0x000fe200000114e2 */
[----:B------:R-:W-:-:S02]  /*0e20*/  VIADD R224, R16, 0x28 ;  /* 0x0000002810e07836 */ /* 0x000fc40000000000 */
[C---:B------:R-:W-:Y:S01]  /*0e30*/  VIADD R223, R16.reuse, 0x30 ;  /* 0x0000003010df7836 */ /* 0x040fe20000000000 */
[----:B------:R0:W-:Y:S01]  /*0e40*/  STL [R1+0x64], R3 ;  /* 0x0000640301007387 */ /* 0x0001e20000100800 */
[C---:B------:R-:W-:Y:S01]  /*0e50*/  VIADD R222, R16.reuse, 0x38 ;  /* 0x0000003810de7836 */ /* 0x040fe20000000000 */
[----:B------:R-:W-:Y:S01]  /*0e60*/  SHF.R.S32.HI R5, RZ, 0x1f, R224 ;  /* 0x0000001fff057819 */ /* 0x000fe200000114e0 */
[C---:B------:R-:W-:Y:S01]  /*0e70*/  VIADD R221, R16.reuse, 0x40 ;  /* 0x0000004010dd7836 */ /* 0x040fe20000000000 */
[----:B------:R-:W-:Y:S01]  /*0e80*/  SHF.R.S32.HI R4, RZ, 0x1f, R223 ;  /* 0x0000001fff047819 */ /* 0x000fe200000114df */
[C---:B------:R-:W-:Y:S02]  /*0e90*/  VIADD R220, R16.reuse, 0x48 ;  /* 0x0000004810dc7836 */ /* 0x040fe40000000000 */
[C---:B------:R-:W-:Y:S01]  /*0ea0*/  VIADD R219, R16.reuse, 0x50 ;  /* 0x0000005010db7836 */ /* 0x040fe20000000000 */
[----:B------:R-:W-:Y:S01]  /*0eb0*/  SHF.R.S32.HI R5, RZ, 0x1f, R221 ;  /* 0x0000001fff057819 */ /* 0x000fe200000114dd */
[C---:B------:R-:W-:Y:S01]  /*0ec0*/  VIADD R218, R16.reuse, 0x58 ;  /* 0x0000005810da7836 */ /* 0x040fe20000000000 */
[----:B0-----:R-:W-:Y:S01]  /*0ed0*/  SHF.R.S32.HI R3, RZ, 0x1f, R228 ;  /* 0x0000001fff037819 */ /* 0x001fe200000114e4 */
        /* <DEDUP_REMOVED lines=32> */
[----:B------:R-:W-:Y:S01]  /*10e0*/  IMAD.IADD R2, R13, 0x1, -R2 ;  /* 0x000000010d027824 */ /* 0x000fe200078e0a02 */
[----:B------:R-:W-:Y:S01]  /*10f0*/  SHF.R.S32.HI R237, RZ, 0x1f, R206 ;  /* 0x0000001fffed7819 */ /* 0x000fe200000114ce */
[----:B------:R-:W-:Y:S01]  /*1100*/  VIADD R23, R16, 0xe0 ;  /* 0x000000e010177836 */ /* 0x000fe20000000000 */
[----:B------:R-:W-:Y:S01]  /*1110*/  SHF.R.S32.HI R235, RZ, 0x1f, R205 ;  /* 0x0000001fffeb7819 */ /* 0x000fe200000114cd */
[----:B------:R-:W-:Y:S01]  /*1120*/  IMAD R18, R2, 0x8, R0 ;  /* 0x0000000802127824 */ /* 0x000fe200078e0200 */
[----:B------:R-:W-:-:S02]  /*1130*/  SHF.R.S32.HI R234, RZ, 0x1f, R204 ;  /* 0x0000001fffea7819 */ /* 0x000fc400000114cc */
[----:B------:R-:W-:Y:S02]  /*1140*/  SHF.R.S32.HI R233, RZ, 0x1f, R203 ;  /* 0x0000001fffe97819 */ /* 0x000fe400000114cb */
[----:B------:R-:W-:-:S07]  /*1150*/  SHF.R.S32.HI R232, RZ, 0x1f, R202 ;  /* 0x0000001fffe87819 */ /* 0x000fce00000114ca */
.L_x_1304:
[----:B------:R-:W-:Y:S01]  /*1160*/  ULDC.64 UR8, c[0x0][0xa28] ;  /* 0x00028a0000087ab9 */ /* 0x000fe20000000a00 */
[----:B------:R-:W-:Y:S01]  /*1170*/  ULDC.64 UR12, c[0x0][0x208] ;  /* 0x00008200000c7ab9 */ /* 0x000fe20000000a00 */
[----:B------:R-:W-:-:S04]  /*1180*/  UISETP.NE.U32.AND UP0, UPT, UR8, URZ, UPT ;  /* 0x0000003f0800728c */ /* 0x000fc8000bf05070 */
[----:B------:R-:W-:-:S03]  /*1190*/  UISETP.NE.AND.EX UP0, UPT, UR9, URZ, UPT, UP0 ;  /* 0x0000003f0900728c */ /* 0x000fc6000bf05300 */
[----:B------:R-:W-:Y:S02]  /*11a0*/  ULDC.64 UR8, c[0x0][0xa18] ;  /* 0x0002860000087ab9 */ /* 0x000fe40000000a00 */
[----:B------:R-:W-:Y:S01]  /*11b0*/  UISETP.NE.U32.AND UP1, UPT, UR8, URZ, UPT ;  /* 0x0000003f0800728c */ /* 0x000fe2000bf25070 */
[----:B------:R-:W-:-:S03]  /*11c0*/  PLOP3.LUT P0, PT, PT, PT, UP0, 0x80, 0x0 ;  /* 0x000000000000781c */ /* 0x000fc60003f0f008 */
[----:B------:R-:W-:-:S03]  /*11d0*/  UISETP.NE.AND.EX UP1, UPT, UR9, URZ, UPT, UP1 ;  /* 0x0000003f0900728c */ /* 0x000fc6000bf25310 */
[----:B------:R-:W-:Y:S02]  /*11e0*/  @UP0 ULDC.64 UR8, c[0x0][0xa28] ;  /* 0x00028a0000080ab9 */ /* 0x000fe40000000a00 */
[----:B------:R-:W-:Y:S01]  /*11f0*/  @UP0 UIMAD.WIDE UR8, UR6, 0x4, UR8 ;  /* 0x00000004060808a5 */ /* 0x000fe2000f8e0208 */
[----:B------:R-:W-:-:S05]  /*1200*/  PLOP3.LUT P2, PT, PT, PT, UP1, 0x80, 0x0 ;  /* 0x000000000000781c */ /* 0x000fca0003f4f018 */
[----:B------:R-:W-:Y:S01]  /*1210*/  @UP1 ULDC.64 UR10, c[0x0][0xa18] ;  /* 0x00028600000a1ab9 */ /* 0x000fe20000000a00 */
[----:B01-3--:R-:W-:Y:S02]  /*1220*/  IMAD.U32 R2, RZ, RZ, UR8 ;  /* 0x00000008ff027e24 */ /* 0x00bfe4000f8e00ff */
[----:B------:R-:W-:Y:S01]  /*1230*/  IMAD.U32 R3, RZ, RZ, UR9 ;  /* 0x00000009ff037e24 */ /* 0x000fe2000f8e00ff */
[----:B------:R-:W-:Y:S02]  /*1240*/  @UP1 UIMAD.WIDE UR8, UR6, 0x4, UR10 ;  /* 0x00000004060818a5 */ /* 0x000fe4000f8e020a */
[----:B------:R-:W-:Y:S02]  /*1250*/  ULOP3.LUT UR4, UR7, 0xff0000, URZ, 0xc0, !UPT ;  /* 0x00ff000007047892 */ /* 0x000fe4000f8ec03f */
[----:B--2---:R-:W2:Y:S01]  /*1260*/  @P0 LDG.E R2, desc[UR12][R2.64] ;  /* 0x0000000c02020981 */ /* 0x004ea2000c1e1900 */
[----:B------:R-:W-:Y:S01]  /*1270*/  ULDC UR10, c[0x0][0x2f0] ;  /* 0x0000bc00000a7ab9 */ /* 0x000fe20000000800 */
[----:B------:R-:W-:-:S02]  /*1280*/  IMAD.U32 R4, RZ, RZ, UR8 ;  /* 0x00000008ff047e24 */ /* 0x000fc4000f8e00ff */
[----:B------:R-:W-:Y:S01]  /*1290*/  IMAD.U32 R5, RZ, RZ, UR9 ;  /* 0x00000009ff057e24 */ /* 0x000fe2000f8e00ff */
[----:B------:R-:W-:-:S04]  /*12a0*/  ULDC.64 UR8, c[0x0][0x418] ;  /* 0x0001060000087ab9 */ /* 0x000fc80000000a00 */
[----:B------:R-:W3:Y:S01]  /*12b0*/  @P2 LDG.E R4, desc[UR12][R4.64] ;  /* 0x0000000c04042981 */ /* 0x000ee2000c1e1900 */
[----:B------:R-:W-:Y:S02]  /*12c0*/  UISETP.NE.U32.AND UP0, UPT, UR8, URZ, UPT ;  /* 0x0000003f0800728c */ /* 0x000fe4000bf05070 */
[----:B------:R-:W-:Y:S02]  /*12d0*/  ULOP3.LUT UR8, UR7, 0xff000000, URZ, 0xc0, !UPT ;  /* 0xff00000007087892 */ /* 0x000fe4000f8ec03f */
[----:B------:R-:W-:Y:S01]  /*12e0*/  UISETP.NE.AND.EX UP0, UPT, UR9, URZ, UPT, UP0 ;  /* 0x0000003f0900728c */ /* 0x000fe2000bf05300 */
[----:B------:R-:W-:Y:S02]  /*12f0*/  ULDC.64 UR12, c[0x0][0xa20] ;  /* 0x00028800000c7ab9 */ /* 0x000fe40000000a00 */
[----:B------:R-:W-:Y:S01]  /*1300*/  ULDC UR9, c[0x0][0x424] ;  /* 0x0001090000097ab9 */ /* 0x000fe20000000800 */
[----:B------:R-:W-:Y:S01]  /*1310*/  ULOP3.LUT UR7, UR7, 0xffff, URZ, 0xc0, !UPT ;  /* 0x0000ffff07077892 */ /* 0x000fe2000f8ec03f */
[----:B------:R-:W-:Y:S01]  /*1320*/  ISETP.NE.U32.AND P1, PT, RZ, UR12, PT ;  /* 0x0000000cff007c0c */ /* 0x000fe2000bf25070 */
[----:B------:R-:W-:-:S02]  /*1330*/  USHF.R.U32.HI UR8, URZ, 0x8, UR8 ;  /* 0x000000083f087899 */ /* 0x000fc40008011608 */
[----:B------:R-:W-:Y:S01]  /*1340*/  USEL UR9, UR9, 0x1, UP0 ;  /* 0x0000000109097887 */ /* 0x000fe20008000000 */
[----:B------:R-:W-:Y:S01]  /*1350*/  ISETP.NE.AND.EX P1, PT, RZ, UR13, PT, P1 ;  /* 0x0000000dff007c0c */ /* 0x000fe2000bf25310 */
[----:B------:R-:W-:Y:S01]  /*1360*/  UMOV UR60, URZ ;  /* 0x0000003f003c7c82 */ /* 0x000fe20008000000 */
[----:B------:R-:W-:Y:S01]  /*1370*/  ULDC UR39, c[0x0][0x288] ;  /* 0x0000a20000277ab9 */ /* 0x000fe20000000800 */
[----:B------:R-:W-:Y:S01]  /*1380*/  ULEA.HI UR4, UR4, UR8, URZ, 0x10 ;  /* 0x0000000804047291 */ /* 0x000fe2000f8f803f */
[----:B------:R-:W-:Y:S01]  /*1390*/  IMAD.U32 R201, RZ, RZ, UR7 ;  /* 0x00000007ffc97e24 */ /* 0x000fe2000f8e00ff */
[----:B------:R-:W-:Y:S01]  /*13a0*/  UIMAD UR10, UR9, UR10, URZ ;  /* 0x0000000a090a72a4 */ /* 0x000fe2000f8e023f */
[----:B--2---:R-:W-:Y:S02]  /*13b0*/  @P0 R2UR UR60, R2 ;  /* 0x00000000023c02ca */ /* 0x004fe400000e0000 */
[----:B---3--:R-:W-:Y:S01]  /*13c0*/  @P2 R2UR UR39, R4 ;  /* 0x00000000042722ca */ /* 0x008fe200000e0000 */
[----:B----45:R-:W-:-:S14]  /*13d0*/  @P2 BRA `(.L_x_1201) ;  /* 0x0000000000382947 */ /* 0x030fdc0003800000 */
[----:B------:R-:W-:Y:S02]  /*13e0*/  ULDC.64 UR8, c[0x0][0xa00] ;  /* 0x0002800000087ab9 */ /* 0x000fe40000000a00 */
[----:B------:R-:W-:-:S04]  /*13f0*/  ISETP.NE.U32.AND P0, PT, RZ, UR8, PT ;  /* 0x00000008ff007c0c */ /* 0x000fc8000bf05070 */
[----:B------:R-:W-:-:S13]  /*1400*/  ISETP.NE.AND.EX P0, PT, RZ, UR9, PT, P0 ;  /* 0x00000009ff007c0c */ /* 0x000fda000bf05300 */
[----:B------:R-:W-:Y:S05]  /*1410*/  @!P0 BRA `(.L_x_1201) ;  /* 0x0000000000288947 */ /* 0x000fea0003800000 */
[----:B------:R-:W-:Y:S01]  /*1420*/  ULDC.64 UR8, c[0x0][0xa00] ;  /* 0x0002800000087ab9 */ /* 0x000fe20000000a00 */
[----:B------:R-:W-:Y:S01]  /*1430*/  ULDC.64 UR12, c[0x0][0x208] ;  /* 0x00008200000c7ab9 */ /* 0x000fe20000000a00 */
        /* <DEDUP_REMOVED lines=8> */
.L_x_1201:
[----:B------:R-:W-:Y:S01]  /*14c0*/  IMAD.U32 R229, RZ, RZ, UR6 ;  /* 0x00000006ffe57e24 */ /* 0x000fe2000f8e00ff */
[----:B------:R-:W-:Y:S06]  /*14d0*/  @!P1 BRA `(.L_x_1202) ;  /* 0x0000000000209947 */ /* 0x000fec0003800000 */
[----:B------:R-:W-:Y:S01]  /*14e0*/  ULDC.64 UR8, c[0x0][0xa20] ;  /* 0x0002880000087ab9 */ /* 0x000fe20000000a00 */
[----:B------:R-:W-:Y:S01]  /*14f0*/  ULDC.64 UR10, c[0x0][0x208] ;  /* 0x00008200000a7ab9 */ /* 0x000fe20000000a00 */
[----:B------:R-:W-:-:S06]  /*1500*/  UIMAD.WIDE UR6, UR6, 0x4, UR8 ;  /* 0x00000004060678a5 */ /* 0x000fcc000f8e0208 */
[----:B------:R-:W-:Y:S02]  /*1510*/  IMAD.U32 R2, RZ, RZ, UR6 ;  /* 0x00000006ff027e24 */ /* 0x000fe4000f8e00ff */
[----:B------:R-:W-:-:S05]  /*1520*/  IMAD.U32 R3, RZ, RZ, UR7 ;  /* 0x00000007ff037e24 */ /* 0x000fca000f8e00ff */
[----:B------:R-:W2:Y:S02]  /*1530*/  LDG.E R2, desc[UR10][R2.64] ;  /* 0x0000000a02027981 */ /* 0x000ea4000c1e1900 */
[----:B--2---:R-:W-:Y:S01]  /*1540*/  R2UR UR10, R2 ;  /* 0x00000000020a72ca */ /* 0x004fe200000e0000 */
[----:B------:R-:W-:-:S14]  /*1550*/  BRA `(.L_x_1203) ;  /* 0x0000000000387947 */ /* 0x000fdc0003800000 */
.L_x_1202:
        /* <DEDUP_REMOVED lines=14> */
.L_x_1203:
[----:B------:R-:W-:Y:S01]  /*1640*/  ULDC UR6, c[0x0][0x448] ;  /* 0x0001120000067ab9 */ /* 0x000fe20000000800 */
[----:B------:R-:W-:Y:S02]  /*1650*/  USHF.L.U32 UR61, UR5, 0x7, URZ ;  /* 0x00000007053d7899 */ /* 0x000fe4000800063f */
[----:B------:R-:W-:Y:S02]  /*1660*/  UISETP.NE.AND UP0, UPT, UR6, 0x1, UPT ;  /* 0x000000010600788c */ /* 0x000fe4000bf05270 */
[----:B------:R-:W-:Y:S01]  /*1670*/  UIADD3 UR5, UR61, 0x7f, URZ ;  /* 0x0000007f3d057890 */ /* 0x000fe2000fffe03f */
[----:B------:R-:W-:Y:S01]  /*1680*/  ULDC.64 UR6, c[0x0][0x9e0] ;  /* 0x0002780000067ab9 */ /* 0x000fe20000000a00 */
[----:B------:R-:W-:Y:S02]  /*1690*/  UIADD3 UR60, -UR60, UR10, URZ ;  /* 0x0000000a3c3c7290 */ /* 0x000fe4000fffe13f */
[----:B------:R-:W-:Y:S02]  /*16a0*/  UISETP.GE.AND UP1, UPT, UR7, 0x1, UPT ;  /* 0x000000010700788c */ /* 0x000fe4000bf26270 */
[----:B------:R-:W-:-:S03]  /*16b0*/  UIADD3 UR10, UR60, 0x1, -UR39 ;  /* 0x000000013c0a7890 */ /* 0x000fc6000fffe827 */
[----:B------:R-:W-:Y:S01]  /*16c0*/  @UP0 ULDC UR8, c[0x0][0x44c] ;  /* 0x0001130000080ab9 */ /* 0x000fe20000000800 */
[----:B------:R-:W-:Y:S01]  /*16d0*/  @UP0 ULDC UR11, c[0x0][0x450] ;  /* 0x00011400000b0ab9 */ /* 0x000fe20000000800 */
[----:B------:R-:W-:Y:S01]  /*16e0*/  UIMAD.WIDE.U32 UR8, UR5, UR8, URZ ;  /* 0x00000008050872a5 */ /* 0x000fe2000f8e003f */
[----:B------:R-:W-:-:S03]  /*16f0*/  PLOP3.LUT P1, PT, PT, PT, UP1, 0x80, 0x0 ;  /* 0x000000000000781c */ /* 0x000fc60003f2f018 */
[----:B------:R-:W-:-:S04]  /*1700*/  @UP0 USHF.R.U32.HI UR5, URZ, UR11, UR9 ;  /* 0x0000000b3f050299 */ /* 0x000fc80008011609 */
[----:B------:R-:W-:-:S04]  /*1710*/  UIADD3 UR10, UR10, UR5, URZ ;  /* 0x000000050a0a7290 */ /* 0x000fc8000fffe03f */
[----:B------:R-:W-:Y:S02]  /*1720*/  UIADD3 UR6, UR10, UR6, URZ ;  /* 0x000000060a067290 */ /* 0x000fe4000fffe03f */
[----:B------:R-:W-:Y:S10]  /*1730*/  @!P1 BRA `(.L_x_1204) ;  /* 0x0000000000449947 */ /* 0x000ff40003800000 */
        /* <DEDUP_REMOVED lines=10> */
.L_x_1205:
[----:B------:R-:W-:-:S11]  /*17e0*/  UISETP.NE.AND UP1, UPT, UR7, 0x1, UPT ;  /* 0x000000010700788c */ /* 0x000fd6000bf25270 */
[----:B------:R-:W-:Y:S02]  /*17f0*/  @UP1 ULDC.64 UR10, c[0x0][0x9e8] ;  /* 0x00027a00000a1ab9 */ /* 0x000fe40000000a00 */
[----:B------:R-:W-:-:S04]  /*1800*/  UIMAD.WIDE.U32 UR8, UR5, UR10, URZ ;  /* 0x0000000a050872a5 */ /* 0x000fc8000f8e003f */
[----:B------:R-:W-:-:S12]  /*1810*/  @UP1 USHF.R.U32.HI UR5, URZ, UR11, UR9 ;  /* 0x0000000b3f051299 */ /* 0x000fd80008011609 */
.L_x_1206:
[----:B------:R-:W-:-:S04]  /*1820*/  UIMAD UR5, UR5, UR7, UR7 ;  /* 0x00000007050572a4 */ /* 0x000fc8000f8e0207 */
[----:B------:R-:W-:-:S04]  /*1830*/  UISETP.LT.AND UP1, UPT, UR6, UR5, UPT ;  /* 0x000000050600728c */ /* 0x000fc8000bf21270 */
[----:B------:R-:W-:-:S12]  /*1840*/  USEL UR6, UR6, UR5, UP1 ;  /* 0x0000000506067287 */ /* 0x000fd80008800000 */
.L_x_1204:
[----:B------:R-:W-:Y:S02]  /*1850*/  UIADD3 UR5, UR60, 0x3f, URZ ;  /* 0x0000003f3c057890 */ /* 0x000fe4000fffe03f */
[----:B------:R-:W-:Y:S02]  /*1860*/  UIADD3 UR10, UR6, 0x3f, URZ ;  /* 0x0000003f060a7890 */ /* 0x000fe4000fffe03f */
[----:B------:R-:W-:Y:S02]  /*1870*/  USHF.R.S32.HI UR6, URZ, 0x1f, UR5 ;  /* 0x0000001f3f067899 */ /* 0x000fe40008011405 */
[----:B------:R-:W-:Y:S01]  /*1880*/  USHF.R.S32.HI UR11, URZ, 0x1f, UR10 ;  /* 0x0000001f3f0b7899 */ /* 0x000fe2000801140a */
[----:B------:R-:W-:Y:S01]  /*1890*/  @UP0 ULDC UR8, c[0x0][0x44c] ;  /* 0x0001130000080ab9 */ /* 0x000fe20000000800 */
[----:B------:R-:W-:Y:S02]  /*18a0*/  ULEA.HI UR6, UR6, UR5, URZ, 0x6 ;  /* 0x0000000506067291 */ /* 0x000fe4000f8f303f */
[----:B------:R-:W-:-:S02]  /*18b0*/  UIMAD.WIDE.U32 UR8, UR61, UR8, URZ ;  /* 0x000000083d0872a5 */ /* 0x000fc4000f8e003f */
[----:B------:R-:W-:Y:S01]  /*18c0*/  ULEA.HI UR11, UR11, UR10, URZ, 0x6 ;  /* 0x0000000a0b0b7291 */ /* 0x000fe2000f8f303f */
[----:B------:R-:W-:Y:S01]  /*18d0*/  @UP0 ULDC UR13, c[0x0][0x450] ;  /* 0x00011400000d0ab9 */ /* 0x000fe20000000800 */
[----:B------:R-:W-:Y:S01]  /*18e0*/  UMOV UR12, UR61 ;  /* 0x0000003d000c7c82 */ /* 0x000fe20008000000 */
[----:B------:R-:W-:Y:S02]  /*18f0*/  UIADD3 UR48, UR60, -UR39, URZ ;  /* 0x800000273c307290 */ /* 0x000fe4000fffe03f */
[----:B------:R-:W-:Y:S02]  /*1900*/  USHF.R.S32.HI UR6, URZ, 0x6, UR6 ;  /* 0x000000063f067899 */ /* 0x000fe40008011406 */
[----:B------:R-:W-:Y:S02]  /*1910*/  USHF.R.S32.HI UR11, URZ, 0x6, UR11 ;  /* 0x000000063f0b7899 */ /* 0x000fe4000801140b */
[----:B------:R-:W-:Y:S02]  /*1920*/  @UP0 USHF.R.U32.HI UR12, URZ, UR13, UR9 ;  /* 0x0000000d3f0c0299 */ /* 0x000fe40008011609 */
[----:B------:R-:W-:-:S02]  /*1930*/  UISETP.LT.AND UP0, UPT, UR6, UR11, UPT ;  /* 0x0000000b0600728c */ /* 0x000fc4000bf01270 */
        /* <DEDUP_REMOVED lines=15> */
.L_x_1208:
[----:B------:R-:W-:-:S11]  /*1a30*/  UISETP.NE.AND UP0, UPT, UR7, 0x1, UPT ;  /* 0x000000010700788c */ /* 0x000fd6000bf05270 */
[----:B------:R-:W-:Y:S02]  /*1a40*/  @UP0 ULDC.64 UR12, c[0x0][0x9e8] ;  /* 0x00027a00000c0ab9 */ /* 0x000fe40000000a00 */
[----:B------:R-:W-:-:S04]  /*1a50*/  UIMAD.WIDE.U32 UR8, UR5, UR12, URZ ;  /* 0x0000000c050872a5 */ /* 0x000fc8000f8e003f */
[----:B------:R-:W-:-:S12]  /*1a60*/  @UP0 USHF.R.U32.HI UR5, URZ, UR13, UR9 ;  /* 0x0000000d3f050299 */ /* 0x000fd80008011609 */
.L_x_1209:
[----:B------:R-:W-:-:S04]  /*1a70*/  UIMAD UR5, UR5, UR7, URZ ;  /* 0x00000007050572a4 */ /* 0x000fc8000f8e023f */
[----:B------:R-:W-:-:S04]  /*1a80*/  UISETP.LT.AND UP0, UPT, UR10, UR5, UPT ;  /* 0x000000050a00728c */ /* 0x000fc8000bf01270 */
[----:B------:R-:W-:-:S12]  /*1a90*/  USEL UR10, UR10, UR5, !UP0 ;  /* 0x000000050a0a7287 */ /* 0x000fd8000c000000 */
.L_x_1207:
[----:B------:R-:W-:Y:S02]  /*1aa0*/  USHF.R.S32.HI UR5, URZ, 0x1f, UR10 ;  /* 0x0000001f3f057899 */ /* 0x000fe4000801140a */
[----:B------:R-:W-:Y:S02]  /*1ab0*/  ULOP3.LUT UR7, UR4, 0xff, URZ, 0xc0, !UPT ;  /* 0x000000ff04077892 */ /* 0x000fe4000f8ec03f */
[----:B------:R-:W-:-:S04]  /*1ac0*/  ULEA.HI UR5, UR5, UR10, URZ, 0x6 ;  /* 0x0000000a05057291 */ /* 0x000fc8000f8f303f */
[----:B------:R-:W-:Y:S01]  /*1ad0*/  USHF.R.S32.HI UR5, URZ, 0x6, UR5 ;  /* 0x000000063f057899 */ /* 0x000fe20008011405 */
[----:B------:R-:W-:-:S03]  /*1ae0*/  IMAD.U32 R200, RZ, RZ, UR7 ;  /* 0x00000007ffc87e24 */ /* 0x000fc6000f8e00ff */
[----:B------:R-:W-:-:S04]  /*1af0*/  UISETP.LT.AND UP0, UPT, URZ, UR5, UPT ;  /* 0x000000053f00728c */ /* 0x000fc8000bf01270 */
[----:B------:R-:W-:Y:S02]  /*1b00*/  USEL UR10, URZ, UR5, !UP0 ;  /* 0x000000053f0a7287 */ /* 0x000fe4000c000000 */
[----:B------:R-:W-:Y:S02]  /*1b10*/  USHF.R.U32.HI UR5, URZ, 0x10, UR4 ;  /* 0x000000103f057899 */ /* 0x000fe40008011604 */
[----:B------:R-:W-:Y:S01]  /*1b20*/  UISETP.GT.AND UP0, UPT, UR6, UR10, UPT ;  /* 0x0000000a0600728c */ /* 0x000fe2000bf04270 */
[----:B------:R-:W-:-:S03]  /*1b30*/  UMOV UR4, URZ ;  /* 0x0000003f00047c82 */ /* 0x000fc60008000000 */
[----:B------:R-:W-:Y:S02]  /*1b40*/  IMAD.U32 R22, RZ, RZ, UR5 ;  /* 0x00000005ff167e24 */ /* 0x000fe4000f8e00ff */
[----:B------:R-:W-:-:S13]  /*1b50*/  PLOP3.LUT P0, PT, PT, PT, UP0, 0x80, 0x0 ;  /* 0x000000000000781c */ /* 0x000fda0003f0f008 */
[----:B------:R-:W-:Y:S05]  /*1b60*/  @!P0 BRA `(.L_x_1210) ;  /* 0x0000000000988947 */ /* 0x000fea0003800000 */
[----:B------:R-:W-:Y:S01]  /*1b70*/  R2UR UR5, R22 ;  /* 0x00000000160572ca */ /* 0x000fe200000e0000 */
[----:B------:R-:W-:-:S12]  /*1b80*/  ULDC UR4, c[0x0][0x9f0] ;  /* 0x00027c0000047ab9 */ /* 0x000fd80000000800 */
[----:B------:R-:W-:-:S04]  /*1b90*/  UISETP.NE.AND UP0, UPT, UR5, URZ, UPT ;  /* 0x0000003f0500728c */ /* 0x000fc8000bf05270 */
[----:B------:R-:W-:-:S04]  /*1ba0*/  USEL UR11, UR5, UR4, UP0 ;  /* 0x00000004050b7287 */ /* 0x000fc80008000000 */
[----:B------:R-:W-:Y:S02]  /*1bb0*/  UIADD3 UR4, UR11, -0x1, UR6 ;  /* 0xffffffff0b047890 */ /* 0x000fe4000fffe006 */
[----:B------:R-:W-:Y:S02]  /*1bc0*/  IMAD.U32 R3, RZ, RZ, UR11 ;  /* 0x0000000bff037e24 */ /* 0x000fe4000f8e00ff */
[----:B------:R-:W-:-:S03]  /*1bd0*/  UIADD3 UR7, -UR10, UR4, URZ ;  /* 0x000000040a077290 */ /* 0x000fc6000fffe13f */
[-C--:B------:R-:W-:Y:S01]  /*1be0*/  IABS R0, R3.reuse ;  /* 0x0000000300007213 */ /* 0x080fe20000000000 */
[----:B------:R-:W-:Y:S01]  /*1bf0*/  UMOV UR4, URZ ;  /* 0x0000003f00047c82 */ /* 0x000fe20008000000 */
[----:B------:R-:W-:Y:S01]  /*1c00*/  IABS R5, R3 ;  /* 0x0000000300057213 */ /* 0x000fe20000000000 */
[----:B------:R-:W-:Y:S01]  /*1c10*/  IMAD.U32 R4, RZ, RZ, UR7 ;  /* 0x00000007ff047e24 */ /* 0x000fe2000f8e00ff */
[----:B------:R-:W-:Y:S01]  /*1c20*/  R2UR UR12, R0 ;  /* 0x00000000000c72ca */ /* 0x000fe200000e0000 */
[----:B------:R-:W-:-:S03]  /*1c30*/  ULOP3.LUT UR7, UR7, UR11, URZ, 0x3c, !UPT ;  /* 0x0000000b07077292 */ /* 0x000fc6000f8e3c3f */
[----:B------:R-:W-:-:S05]  /*1c40*/  IABS R4, R4 ;  /* 0x0000000400047213 */ /* 0x000fca0000000000 */
[----:B------:R-:W-:-:S04]  /*1c50*/  IMAD.MOV.U32 R3, RZ, RZ, R4 ;  /* 0x000000ffff037224 */ /* 0x000fc800078e0004 */
[----:B------:R-:W0:Y:S01]  /*1c60*/  I2F.RP R0, UR12 ;  /* 0x0000000c00007d06 */ /* 0x000e220008209400 */
[----:B------:R-:W-:-:S07]  /*1c70*/  R2UR UR9, R3 ;  /* 0x00000000030972ca */ /* 0x000fce00000e0000 */
[----:B0-----:R-:W0:Y:S02]  /*1c80*/  MUFU.RCP R0, R0 ;  /* 0x0000000000007308 */ /* 0x001e240000001000 */
        /* <DEDUP_REMOVED lines=20> */
.L_x_1210:
[----:B------:R-:W-:Y:S01]  /*1dd0*/  R2UR UR5, R200 ;  /* 0x00000000c80572ca */ /* 0x000fe200000e0000 */
[----:B------:R-:W-:Y:S01]  /*1de0*/  IMAD.U32 R152, RZ, RZ, UR6 ;  /* 0x00000006ff987e24 */ /* 0x000fe2000f8e00ff */
[----:B------:R-:W-:Y:S01]  /*1df0*/  PLOP3.LUT P0, PT, PT, PT, PT, 0x80, 0x0 ;  /* 0x000000000000781c */ /* 0x000fe20003f0f070 */
[----:B------:R-:W-:Y:S01]  /*1e00*/  IMAD.U32 R3, RZ, RZ, UR4 ;  /* 0x00000004ff037e24 */ /* 0x000fe2000f8e00ff */
[----:B------:R-:W-:Y:S01]  /*1e10*/  CS2R R150, SRZ ;  /* 0x0000000000967805 */ /* 0x000fe2000001ff00 */
[----:B------:R-:W-:Y:S01]  /*1e20*/  IMAD.MOV.U32 R0, RZ, RZ, RZ ;  /* 0x000000ffff007224 */ /* 0x000fe200078e00ff */
[----:B------:R-:W-:Y:S01]  /*1e30*/  CS2R R148, SRZ ;  /* 0x0000000000947805 */ /* 0x000fe2000001ff00 */
[----:B------:R-:W-:Y:S01]  /*1e40*/  IMAD.MOV.U32 R4, RZ, RZ, RZ ;  /* 0x000000ffff047224 */ /* 0x000fe200078e00ff */
[----:B------:R-:W-:Y:S02]  /*1e50*/  CS2R R146, SRZ ;  /* 0x0000000000927805 */ /* 0x000fe4000001ff00 */
[----:B------:R-:W-:-:S02]  /*1e60*/  CS2R R144, SRZ ;  /* 0x0000000000907805 */ /* 0x000fc4000001ff00 */
[----:B------:R-:W-:Y:S02]  /*1e70*/  CS2R R142, SRZ ;  /* 0x00000000008e7805 */ /* 0x000fe4000001ff00 */
[----:B------:R-:W-:Y:S02]  /*1e80*/  CS2R R140, SRZ ;  /* 0x00000000008c7805 */ /* 0x000fe4000001ff00 */
[----:B------:R-:W-:Y:S01]  /*1e90*/  CS2R R138, SRZ ;  /* 0x00000000008a7805 */ /* 0x000fe2000001ff00 */
[----:B------:R-:W-:Y:S01]  /*1ea0*/  UIMAD UR5, UR5, UR4, UR10 ;  /* 0x00000004050572a4 */ /* 0x000fe2000f8e020a */
[----:B------:R-:W-:Y:S02]  /*1eb0*/  CS2R R136, SRZ ;  /* 0x0000000000887805 */ /* 0x000fe4000001ff00 */
[----:B------:R-:W-:Y:S02]  /*1ec0*/  CS2R R134, SRZ ;  /* 0x0000000000867805 */ /* 0x000fe4000001ff00 */
[----:B------:R-:W-:-:S02]  /*1ed0*/  CS2R R132, SRZ ;  /* 0x0000000000847805 */ /* 0x000fc4000001ff00 */
[----:B------:R-:W-:Y:S02]  /*1ee0*/  CS2R R130, SRZ ;  /* 0x0000000000827805 */ /* 0x000fe4000001ff00 */
[----:B------:R-:W-:Y:S02]  /*1ef0*/  CS2R R128, SRZ ;  /* 0x0000000000807805 */ /* 0x000fe4000001ff00 */
[----:B------:R-:W-:Y:S01]  /*1f00*/  VIADDMNMX R152, R3, UR5, R152, PT ;  /* 0x0000000503987c46 */ /* 0x000fe2000b800198 */
[----:B------:R-:W-:Y:S01]  /*1f10*/  IMAD.U32 R19, RZ, RZ, UR5 ;  /* 0x00000005ff137e24 */ /* 0x000fe2000f8e00ff */
[----:B------:R-:W-:Y:S02]  /*1f20*/  CS2R R126, SRZ ;  /* 0x00000000007e7805 */ /* 0x000fe4000001ff00 */
[----:B------:R-:W-:Y:S02]  /*1f30*/  CS2R R124, SRZ ;  /* 0x00000000007c7805 */ /* 0x000fe4000001ff00 */
[----:B------:R-:W-:-:S02]  /*1f40*/  ISETP.GT.AND P1, PT, R152, UR5, PT ;  /* 0x0000000598007c0c */ /* 0x000fc4000bf24270 */
        /* <DEDUP_REMOVED lines=87> */
.L_x_1212:
[----:B------:R-:W2:Y:S01]  /*24c0*/  LDL R2, [R1+0x64] ;  /* 0x0000640001027983 */ /* 0x000ea20000100800 */
[----:B------:R-:W-:-:S13]  /*24d0*/  R2UR UR6, R230 ;  /* 0x00000000e60672ca */ /* 0x000fda00000e0000 */
[----:B------:R-:W-:-:S04]  /*24e0*/  ULEA.HI UR4, UR6, UR6, URZ, 0x1 ;  /* 0x0000000606047291 */ /* 0x000fc8000f8f083f */
[----:B------:R-:W-:-:S04]  /*24f0*/  ULOP3.LUT UR4, UR4, 0xfffffffe, URZ, 0xc0, !UPT ;  /* 0xfffffffe04047892 */ /* 0x000fc8000f8ec03f */
[----:B------:R-:W-:-:S06]  /*2500*/  UIADD3 UR4, UR6, -UR4, URZ ;  /* 0x8000000406047290 */ /* 0x000fcc000fffe03f */
[----:B------:R-:W-:-:S05]  /*2510*/  IMAD.U32 R0, RZ, RZ, UR4 ;  /* 0x00000004ff007e24 */ /* 0x000fca000f8e00ff */
[----:B------:R-:W-:-:S04]  /*2520*/  SHF.L.U32 R0, R0, 0x1f, RZ ;  /* 0x0000001f00007819 */ /* 0x000fc800000006ff */
[----:B------:R-:W0:Y:S01]  /*2530*/  SYNCS.PHASECHK.TRANS64.TRYWAIT P1, [UR37+0x30800], R0 ;  /* 0x03080000ff0075a7 */ /* 0x000e220008020165 */
[----:B--2---:R-:W-:-:S13]  /*2540*/  R2UR UR5, R2 ;  /* 0x00000000020572ca */ /* 0x004fda00000e0000 */
[----:B------:R-:W-:-:S05]  /*2550*/  IMAD.U32 R2, RZ, RZ, UR5 ;  /* 0x00000005ff027e24 */ /* 0x000fca000f8e00ff */
[----:B------:R-:W-:Y:S01]  /*2560*/  ISETP.NE.AND P0, PT, R2, 0x3, PT ;  /* 0x000000030200780c */ /* 0x000fe20003f05270 */
[----:B0-----:R-:W-:-:S12]  /*2570*/  @!P1 BRA `(.L_x_1213) ;  /* 0x0000018400ac9947 */ /* 0x001fd80003800000 */
.L_x_1450:
[----:B------:R-:W-:Y:S05]  /*2580*/  @!P0 BRA `(.L_x_1214) ;  /* 0x0000000000048947 */ /* 0x000fea0003800000 */
[----:B------:R-:W-:Y:S01]  /*2590*/  BPT.TRAP 0x1 ;  /* 0x000000040000795c */ /* 0x000fe20000300000 */
.L_x_1214:
[----:B------:R-:W-:Y:S02]  /*25a0*/  IMAD.U32 R15, RZ, RZ, UR36 ;  /* 0x00000024ff0f7e24 */ /* 0x000fe4000f8e00ff */
[----:B0-----:R-:W-:-:S03]  /*25b0*/  IMAD.U32 R0, RZ, RZ, UR38 ;  /* 0x00000026ff007e24 */ /* 0x001fc6000f8e00ff */
[----:B------:R-:W-:Y:S02]  /*25c0*/  LEA R15, R15, UR37, 0x3 ;  /* 0x000000250f0f7c11 */ /* 0x000fe4000f8e18ff */
[----:B------:R-:W-:-:S04]  /*25d0*/  SHF.L.U32 R0, R0, 0x1f, RZ ;  /* 0x0000001f00007819 */ /* 0x000fc800000006ff */
[----:B------:R0:W1:Y:S01]  /*25e0*/  SYNCS.PHASECHK.TRANS64.TRYWAIT P2, [R15+URZ+0x30830], R0 ;  /* 0x030830000f0075a7 */ /* 0x000062000804017f */
[----:B------:R-:W-:Y:S05]  /*25f0*/  @!P0 BRA `(.L_x_1215) ;  /* 0x0000000000048947 */ /* 0x000fea0003800000 */
[----:B------:R-:W-:Y:S01]  /*2600*/  BPT.TRAP 0x1 ;  /* 0x000000040000795c */ /* 0x000fe20000300000 */
.L_x_1215:
[----:B------:R-:W2:Y:S02]  /*2610*/  S2R R2, SR_TID.X ;  /* 0x0000000000027919 */ /* 0x000ea40000002100 */
[----:B--2---:R-:W-:-:S04]  /*2620*/  LOP3.LUT R2, R2, 0x7f, RZ, 0xc0, !PT ;  /* 0x0000007f02027812 */ /* 0x004fc800078ec0ff */
[----:B------:R-:W-:Y:S01]  /*2630*/  ISETP.NE.AND P1, PT, R2, RZ, PT ;  /* 0x000000ff0200720c */ /* 0x000fe20003f25270 */
[----:B-1----:R-:W-:-:S12]  /*2640*/  @P2 BRA `(.L_x_1216) ;  /* 0x0000000000082947 */ /* 0x002fd80003800000 */
[----:B------:R-:W1:Y:S02]  /*2650*/  SYNCS.PHASECHK.TRANS64.TRYWAIT P2, [R15+URZ+0x30830], R0 ;  /* 0x030830000f0075a7 */ /* 0x000e64000804017f */
[----:B-1----:R-:W-:Y:S05]  /*2660*/  @!P2 BRA `(.L_x_1217) ;  /* 0x000001840088a947 */ /* 0x002fea0003800000 */
.L_x_1216:
[----:B------:R-:W-:Y:S05]  /*2670*/  WARPSYNC.ALL ;  /* 0x0000000000007948 */ /* 0x000fea0003800000 */
[----:B------:R-:W-:Y:S01]  /*2680*/  UIADD3 UR4, UR37, 0x20400, URZ ;  /* 0x0002040025047890 */ /* 0x000fe2000fffe03f */
[----:B------:R-:W-:Y:S01]  /*2690*/  WARPGROUP.ARRIVE ;  /* 0x00000000000079c5 */ /* 0x000fe20000000000 */
[----:B------:R-:W-:Y:S01]  /*26a0*/  UMOV UR9, 0x40000040 ;  /* 0x4000004000097882 */ /* 0x000fe20000000000 */
[----:B------:R-:W-:Y:S01]  /*26b0*/  UMOV UR11, 0x40000040 ;  /* 0x40000040000b7882 */ /* 0x000fe20000000000 */
[----:B------:R-:W-:Y:S01]  /*26c0*/  USHF.R.U32.HI UR4, URZ, 0x4, UR4 ;  /* 0x000000043f047899 */ /* 0x000fe20008011604 */
[----:B------:R-:W-:Y:S01]  /*26d0*/  IMAD.U32 R13, RZ, RZ, UR9 ;  /* 0x00000009ff0d7e24 */ /* 0x000fe2000f8e00ff */
[----:B------:R-:W-:Y:S01]  /*26e0*/  UMOV UR57, 0x40000040 ;  /* 0x4000004000397882 */ /* 0x000fe20000000000 */
[----:B------:R-:W-:Y:S01]  /*26f0*/  UMOV UR59, 0x40000040 ;  /* 0x40000040003b7882 */ /* 0x000fe20000000000 */
[----:B------:R-:W-:Y:S01]  /*2700*/  ULOP3.LUT UR4, UR4, 0x3fff, URZ, 0xc0, !UPT ;  /* 0x00003fff04047892 */ /* 0x000fe2000f8ec03f */
[----:B------:R-:W-:Y:S01]  /*2710*/  VIADD R2, R18, UR61 ;  /* 0x0000003d12027c36 */ /* 0x000fe20008000000 */
[----:B------:R-:W-:Y:S01]  /*2720*/  UMOV UR13, 0x40000040 ;  /* 0x40000040000d7882 */ /* 0x000fe20000000000 */
[----:B------:R-:W-:Y:S01]  /*2730*/  UMOV UR15, 0x40000040 ;  /* 0x40000040000f7882 */ /* 0x000fe20000000000 */
[----:B------:R-:W-:Y:S01]  /*2740*/  ULOP3.LUT UR5, UR4, 0x10000, URZ, 0xfc, !UPT ;  /* 0x0001000004057892 */ /* 0x000fe2000f8efc3f */
[----:B------:R-:W-:Y:S01]  /*2750*/  IMAD.MOV.U32 R3, RZ, RZ, R2 ;  /* 0x000000ffff037224 */ /* 0x000fe200078e0002 */
[----:B------:R-:W-:Y:S01]  /*2760*/  ULOP3.LUT UR4, UR40, 0x10000, URZ, 0xfc, !UPT ;  /* 0x0001000028047892 */ /* 0x000fe2000f8efc3f */
[----:B------:R-:W-:Y:S01]  /*2770*/  UMOV UR17, 0x40000040 ;  /* 0x4000004000117882 */ /* 0x000fe20000000000 */
[----:B------:R-:W-:-:S02]  /*2780*/  UMOV UR19, 0x40000040 ;  /* 0x4000004000137882 */ /* 0x000fc40000000000 */
[----:B------:R-:W-:Y:S01]  /*2790*/  IMAD.U32 R17, RZ, RZ, UR5 ;  /* 0x00000005ff117e24 */ /* 0x000fe2000f8e00ff */
[----:B------:R-:W-:Y:S02]  /*27a0*/  ULEA UR5, UR36, UR5, 0xb ;  /* 0x0000000524057291 */ /* 0x000fe4000f8e583f */
[----:B------:R-:W-:Y:S01]  /*27b0*/  UMOV UR8, UR4 ;  /* 0x0000000400087c82 */ /* 0x000fe20008000000 */
[----:B------:R-:W-:Y:S01]  /*27c0*/  UIADD3 UR6, UR4, 0x2, URZ ;  /* 0x0000000204067890 */ /* 0x000fe2000fffe03f */
[----:B------:R-:W-:Y:S01]  /*27d0*/  IMAD.U32 R12, RZ, RZ, UR8 ;  /* 0x00000008ff0c7e24 */ /* 0x000fe2000f8e00ff */
[----:B------:R-:W-:Y:S02]  /*27e0*/  UIADD3 UR7, UR5, 0x2, URZ ;  /* 0x0000000205077890 */ /* 0x000fe4000fffe03f */
[----:B------:R-:W-:Y:S01]  /*27f0*/  UMOV UR10, UR5 ;  /* 0x00000005000a7c82 */ /* 0x000fe20008000000 */
[----:B------:R-:W-:Y:S01]  /*2800*/  UIADD3 UR56, UR4, 0x402, URZ ;  /* 0x0000040204387890 */ /* 0x000fe2000fffe03f */
[----:B------:R-:W-:Y:S01]  /*2810*/  HGMMA.64x64x16.F32 R24, gdesc[UR8], RZ, !UPT, gsb0 ;  /* 0x00e00000081879f0 */ /* 0x000fe2000c0008ff */
[----:B------:R-:W-:Y:S01]  /*2820*/  UMOV UR8, UR6 ;  /* 0x0000000600087c82 */ /* 0x000fe20008000000 */
[----:B------:R-:W-:Y:S01]  /*2830*/  UMOV UR9, 0x40000040 ;  /* 0x4000004000097882 */ /* 0x000fe20000000000 */
[----:B------:R-:W-:Y:S01]  /*2840*/  UMOV UR10, UR7 ;  /* 0x00000007000a7c82 */ /* 0x000fe20008000000 */
[----:B------:R-:W-:Y:S01]  /*2850*/  UMOV UR11, 0x40000040 ;  /* 0x40000040000b7882 */ /* 0x000fe20000000000 */
[----:B------:R-:W-:Y:S01]  /*2860*/  UIADD3 UR6, UR4, 0x4, URZ ;  /* 0x0000000404067890 */ /* 0x000fe2000fffe03f */
[----:B------:R-:W-:Y:S01]  /*2870*/  IMAD.U32 R10, RZ, RZ, UR8 ;  /* 0x00000008ff0a7e24 */ /* 0x000fe2000f8e00ff */
[----:B------:R-:W-:Y:S01]  /*2880*/  UIADD3 UR7, UR5, 0x4, URZ ;  /* 0x0000000405077890 */ /* 0x000fe2000fffe03f */
[----:B------:R-:W-:Y:S01]  /*2890*/  IMAD.U32 R11, RZ, RZ, UR9 ;  /* 0x00000009ff0b7e24 */ /* 0x000fe2000f8e00ff */
[----:B------:R-:W-:-:S02]  /*28a0*/  UIADD3 UR58, UR5, 0x202, URZ ;  /* 0x00000202053a7890 */ /* 0x000fc4000fffe03f */
[----:B------:R-:W-:Y:S02]  /*28b0*/  UIADD3 UR12, UR4, 0x406, URZ ;  /* 0x00000406040c7890 */ /* 0x000fe4000fffe03f */
[----:B------:R-:W-:Y:S02]  /*28c0*/  UIADD3 UR14, UR5, 0x206, URZ ;  /* 0x00000206050e7890 */ /* 0x000fe4000fffe03f */
[----:B------:R-:W-:Y:S02]  /*28d0*/  UIADD3 UR16, UR4, 0x800, URZ ;  /* 0x0000080004107890 */ /* 0x000fe4000fffe03f */
[----:B------:R-:W-:Y:S02]  /*28e0*/  UIADD3 UR18, UR5, 0x400, URZ ;  /* 0x0000040005127890 */ /* 0x000fe4000fffe03f */
[----:B------:R-:W-:Y:S02]  /*28f0*/  UIADD3 UR20, UR4, 0x802, URZ ;  /* 0x0000080204147890 */ /* 0x000fe4000fffe03f */
[----:B------:R-:W-:Y:S01]  /*2900*/  UIADD3 UR22, UR5, 0x402, URZ ;  /* 0x0000040205167890 */ /* 0x000fe2000fffe03f */
[----:B------:R-:W-:Y:S01]  /*2910*/  UMOV UR21, 0x40000040 ;  /* 0x4000004000157882 */ /* 0x000fe20000000000 */
[----:B------:R-:W-:Y:S01]  /*2920*/  UMOV UR23, 0x40000040 ;  /* 0x4000004000177882 */ /* 0x000fe20000000000 */
[----:B------:R-:W-:-:S02]  /*2930*/  UIADD3 UR24, UR4, 0x804, URZ ;  /* 0x0000080404187890 */ /* 0x000fc4000fffe03f */
[----:B------:R-:W-:Y:S01]  /*2940*/  UIADD3 UR26, UR5, 0x404, URZ ;  /* 0x00000404051a7890 */ /* 0x000fe2000fffe03f */
[----:B------:R-:W-:Y:S01]  /*2950*/  UMOV UR25, 0x40000040 ;  /* 0x4000004000197882 */ /* 0x000fe20000000000 */
[----:B------:R-:W-:Y:S01]  /*2960*/  UMOV UR27, 0x40000040 ;  /* 0x40000040001b7882 */ /* 0x000fe20000000000 */
[----:B------:R-:W-:Y:S02]  /*2970*/  UIADD3 UR28, UR4, 0x806, URZ ;  /* 0x00000806041c7890 */ /* 0x000fe4000fffe03f */
[----:B------:R-:W-:Y:S01]  /*2980*/  UIADD3 UR30, UR5, 0x406, URZ ;  /* 0x00000406051e7890 */ /* 0x000fe2000fffe03f */
[----:B------:R-:W-:Y:S01]  /*2990*/  UMOV UR29, 0x40000040 ;  /* 0x40000040001d7882 */ /* 0x000fe20000000000 */
[----:B------:R-:W-:Y:S01]  /*29a0*/  UMOV UR31, 0x40000040 ;  /* 0x40000040001f7882 */ /* 0x000fe20000000000 */
        /* <DEDUP_REMOVED lines=16> */
[----:B------:R-:W-:-:S02]  /*2ab0*/  WARPGROUP.DEPBAR.LE gsb0, 0x0 ;  /* 0x00008000000079c5 */ /* 0x000fc40000010000 */
[----:B------:R-:W-:-:S06]  /*2ac0*/  WARPGROUP.ARRIVE ;  /* 0x00000000000079c5 */ /* 0x000fcc0000000000 */
[----:B------:R-:W-:Y:S01]  /*2ad0*/  HGMMA.64x64x16.F32 R24, gdesc[UR8], R24, gsb0 ;  /* 0x00e00000081879f0 */ /* 0x000fe20008000818 */
        /* <DEDUP_REMOVED lines=8> */
[----:B------:R-:W-:Y:S02]  /*2b60*/  WARPGROUP.DEPBAR.LE gsb0, 0x0 ;  /* 0x00008000000079c5 */ /* 0x000fe40000010000 */
        /* <DEDUP_REMOVED lines=17> */
[----:B------:R-:W-:Y:S02]  /*2c80*/  IMAD.U32 R4, RZ, RZ, UR8 ;  /* 0x00000008ff047e24 */ /* 0x000fe4000f8e00ff */
[----:B------:R-:W-:Y:S01]  /*2c90*/  IMAD.U32 R5, RZ, RZ, UR9 ;  /* 0x00000009ff057e24 */ /* 0x000fe2000f8e00ff */
[----:B------:R-:W-:Y:S02]  /*2ca0*/  WARPGROUP.DEPBAR.LE gsb0, 0x0 ;  /* 0x00008000000079c5 */ /* 0x000fe40000010000 */
[----:B------:R-:W-:-:S06]  /*2cb0*/  WARPGROUP.ARRIVE ;  /* 0x00000000000079c5 */ /* 0x000fcc0000000000 */
[----:B------:R-:W-:Y:S01]  /*2cc0*/  HGMMA.64x64x16.F32 R24, gdesc[UR8], R24, gsb0 ;  /* 0x00e00000081879f0 */ /* 0x000fe20008000818 */
[----:B------:R-:W-:Y:S02]  /*2cd0*/  UIADD3 UR8, UR4, 0x404, URZ ;  /* 0x0000040404087890 */ /* 0x000fe4000fffe03f */
[----:B------:R-:W-:Y:S01]  /*2ce0*/  UIADD3 UR10, UR5, 0x204, URZ ;  /* 0x00000204050a7890 */ /* 0x000fe2000fffe03f */
[----:B------:R-:W-:Y:S01]  /*2cf0*/  UMOV UR9, 0x40000040 ;  /* 0x4000004000097882 */ /* 0x000fe20000000000 */
[----:B------:R-:W-:Y:S01]  /*2d00*/  UMOV UR11, 0x40000040 ;  /* 0x40000040000b7882 */ /* 0x000fe20000000000 */
[----:B------:R-:W-:Y:S01]  /*2d10*/  ULDC UR5, c[0x0][0x448] ;  /* 0x0001120000057ab9 */ /* 0x000fe20000000800 */
[----:B------:R-:W-:Y:S01]  /*2d20*/  ULDC UR4, c[0x0][0x9d8] ;  /* 0x0002760000047ab9 */ /* 0x000fe20000000800 */
[----:B------:R-:W-:-:S06]  /*2d30*/  UISETP.NE.AND UP0, UPT, UR5, 0x1, UPT ;  /* 0x000000010500788c */ /* 0x000fcc000bf05270 */
[----:B------:R-:W-:Y:S02]  /*2d40*/  PLOP3.LUT P2, PT, PT, PT, UP0, 0x80, 0x0 ;  /* 0x000000000000781c */ /* 0x000fe40003f4f008 */
[----:B------:R-:W-:-:S03]  /*2d50*/  PLOP3.LUT P3, PT, PT, PT, UP0, 0x80, 0x0 ;  /* 0x000000000000781c */ /* 0x000fc60003f6f008 */
[----:B------:R-:W-:-:S08]  /*2d60*/  @UP0 ULDC UR5, c[0x0][0x44c] ;  /* 0x0001130000050ab9 */ /* 0x000fd00000000800 */
[----:B------:R-:W-:Y:S01]  /*2d70*/  @P2 IMAD.HI.U32 R14, R2, UR5, RZ ;  /* 0x00000005020e2c27 */ /* 0x000fe2000f8e00ff */
[----:B------:R-:W-:-:S03]  /*2d80*/  @UP0 ULDC UR5, c[0x0][0x450] ;  /* 0x0001140000050ab9 */ /* 0x000fc60000000800 */
[----:B------:R-:W-:Y:S01]  /*2d90*/  @!P1 VIADD R2, R15, 0x30840 ;  /* 0x000308400f029836 */ /* 0x000fe20000000000 */
[----:B------:R-:W-:Y:S01]  /*2da0*/  @P3 SHF.R.U32.HI R3, RZ, UR5, R14 ;  /* 0x00000005ff033c19 */ /* 0x000fe2000801160e */
[----:B01----:R-:W-:-:S03]  /*2db0*/  IMAD.MOV.U32 R15, RZ, RZ, -0x40 ;  /* 0xffffffc0ff0f7424 */ /* 0x003fc600078e00ff */
[----:B------:R-:W-:Y:S01]  /*2dc0*/  @!P1 PRMT R2, RZ, 0x654, R2 ;  /* 0x00000654ff029816 */ /* 0x000fe20000000002 */
[----:B------:R-:W0:Y:S01]  /*2dd0*/  SHFL.IDX PT, R59, R3, RZ, 0x1c1f ;  /* 0x001c1fff033b7589 */ /* 0x000e2200000e0000 */
[----:B------:R-:W-:Y:S02]  /*2de0*/  WARPGROUP.DEPBAR.LE gsb0, 0x0 ;  /* 0x00008000000079c5 */ /* 0x000fe40000010000 */
[----:B------:R-:W-:-:S06]  /*2df0*/  WARPGROUP.ARRIVE ;  /* 0x00000000000079c5 */ /* 0x000fcc0000000000 */
[----:B------:R-:W-:Y:S01]  /*2e00*/  HGMMA.64x64x16.F32 R24, gdesc[UR56], R24, gsb0 ;  /* 0x00e00000381879f0 */ /* 0x000fe20008000818 */
[----:B------:R-:W-:Y:S02]  /*2e10*/  ULDC UR58, c[0x0][0x9dc] ;  /* 0x00027700003a7ab9 */ /* 0x000fe40000000800 */
[----:B------:R-:W-:Y:S01]  /*2e20*/  ULOP3.LUT UR58, URZ, UR58, URZ, 0x33, !UPT ;  /* 0x0000003a3f3a7292 */ /* 0x000fe2000f8e333f */
        /* <DEDUP_REMOVED lines=63> */
[----:B------:R-:W-:Y:S01]  /*3220*/  ULDC.64 UR4, c[0x0][0x9e0] ;  /* 0x0002780000047ab9 */ /* 0x000fe20000000a00 */
[----:B------:R1:W2:Y:S01]  /*3230*/  MUFU.TANH R21, R31 ;  /* 0x0000001f00157308 */ /* 0x0002a20000002400 */
[----:B------:R-:W-:Y:S01]  /*3240*/  UISETP.GE.AND UP1, UPT, UR5, 0x1, UPT ;  /* 0x000000010500788c */ /* 0x000fe2000bf26270 */
[----:B------:R3:W-:Y:S05]  /*3250*/  @!P1 SYNCS.ARRIVE.TRANS64.RED.A1T0 RZ, [R2+URZ], RZ ;  /* 0x000000ff02ff99a7 */ /* 0x0007ea000810043f */
[----:B------:R-:W-:Y:S01]  /*3260*/  PLOP3.LUT P2, PT, PT, PT, UP1, 0x40, 0x0 ;  /* 0x000000000000781c */ /* 0x000fe20003f4e818 */
[----:B------:R-:W4:Y:S01]  /*3270*/  MUFU.TANH R24, R24 ;  /* 0x0000001800187308 */ /* 0x000f220000002400 */
[----:B-1----:R-:W-:-:S02]  /*3280*/  IMAD R31, R152, R15, 0x40 ;  /* 0x00000040981f7424 */ /* 0x002fc400078e020f */
[----:B------:R-:W-:-:S03]  /*3290*/  IMAD.U32 R15, RZ, RZ, UR39 ;  /* 0x00000027ff0f7e24 */ /* 0x000fc6000f8e00ff */
[----:B---3--:R-:W-:Y:S02]  /*32a0*/  IADD3 R2, -R16, 0x1, R31 ;  /* 0x0000000110027810 */ /* 0x008fe40007ffe11f */
[----:B------:R-:W1:Y:S02]  /*32b0*/  MUFU.TANH R25, R25 ;  /* 0x0000001900197308 */ /* 0x000e640000002400 */
[----:B------:R-:W-:-:S05]  /*32c0*/  IADD3 R2, -R15, UR60, R2 ;  /* 0x0000003c0f027c10 */ /* 0x000fca000fffe102 */
[C---:B------:R-:W-:Y:S01]  /*32d0*/  VIADD R57, R2.reuse, UR4 ;  /* 0x0000000402397c36 */ /* 0x040fe20008000000 */
[----:B------:R-:W3:Y:S01]  /*32e0*/  MUFU.TANH R0, R0 ;  /* 0x0000000000007308 */ /* 0x000ee20000002400 */
[----:B------:R-:W-:-:S04]  /*32f0*/  VIADD R56, R2, UR58 ;  /* 0x0000003a02387c36 */ /* 0x000fc80008000000 */
[----:B0-----:R-:W-:-:S03]  /*3300*/  IMAD.IADD R14, R56, 0x1, R59 ;  /* 0x00000001380e7824 */ /* 0x001fc600078e023b */
        /* <DEDUP_REMOVED lines=26> */
[----:B------:R5:W0:Y:S08]  /*34b0*/  MUFU.TANH R30, R46 ;  /* 0x0000002e001e7308 */ /* 0x000a300000002400 */
[----:B------:R2:W0:Y:S01]  /*34c0*/  MUFU.TANH R26, R38 ;  /* 0x00000026001a7308 */ /* 0x0004220000002400 */
[----:B-----5:R-:W-:-:S04]  /*34d0*/  IADD3 R46, -R16, UR60, R31 ;  /* 0x0000003c102e7c10 */ /* 0x020fc8000fffe11f */
[----:B------:R-:W-:Y:S02]  /*34e0*/  VIADDMNMX R2, R59, R57, R46, PT ;  /* 0x000000393b027246 */ /* 0x000fe4000380012e */
[----:B--2---:R-:W-:Y:S01]  /*34f0*/  LEA R38, R152, 0xffffffc0, 0x6 ;  /* 0xffffffc098267811 */ /* 0x004fe200078e30ff */
[----:B-1-34-:R-:W-:Y:S06]  /*3500*/  @P2 BRA `(.L_x_1218) ;  /* 0x00000000005c2947 */ /* 0x01afec0003800000 */
[----:B------:R-:W-:Y:S01]  /*3510*/  IMAD.U32 R58, RZ, RZ, UR39 ;  /* 0x00000027ff3a7e24 */ /* 0x000fe2000f8e00ff */
[----:B------:R-:W-:Y:S04]  /*3520*/  BSSY B0, `(.L_x_1219) ;  /* 0x0000011000007945 */ /* 0x000fe80003800000 */
[----:B------:R-:W-:-:S04]  /*3530*/  IADD3 R15, -R58, UR60, R59 ;  /* 0x0000003c3a0f7c10 */ /* 0x000fc8000fffe13b */
[----:B------:R-:W-:-:S13]  /*3540*/  ISETP.GT.AND P2, PT, R15, -0x1, PT ;  /* 0xffffffff0f00780c */ /* 0x000fda0003f44270 */
[----:B------:R-:W-:Y:S05]  /*3550*/  @P2 BRA `(.L_x_1220) ;  /* 0x0000000000202947 */ /* 0x000fea0003800000 */
[----:B------:R-:W-:Y:S01]  /*3560*/  UISETP.NE.AND UP2, UPT, UR5, 0x1, UPT ;  /* 0x000000010500788c */ /* 0x000fe2000bf45270 */
[----:B------:R-:W-:-:S05]  /*3570*/  LOP3.LUT R15, RZ, R15, RZ, 0x33, !PT ;  /* 0x0000000fff0f7212 */ /* 0x000fca00078e33ff */
[----:B------:R-:W-:-:S05]  /*3580*/  PLOP3.LUT P2, PT, PT, PT, UP2, 0x80, 0x0 ;  /* 0x000000000000781c */ /* 0x000fca0003f4f028 */
[----:B------:R-:W-:-:S08]  /*3590*/  @UP2 ULDC.64 UR6, c[0x0][0x9e8] ;  /* 0x00027a0000062ab9 */ /* 0x000fd00000000a00 */
[----:B------:R-:W-:-:S05]  /*35a0*/  @P2 IMAD.HI.U32 R58, R15, UR6, RZ ;  /* 0x000000060f3a2c27 */ /* 0x000fca000f8e00ff */
[----:B------:R-:W-:-:S04]  /*35b0*/  @P2 SHF.R.U32.HI R15, RZ, UR7, R58 ;  /* 0x00000007ff0f2c19 */ /* 0x000fc8000801163a */
[----:B------:R-:W-:Y:S01]  /*35c0*/  LOP3.LUT R15, RZ, R15, RZ, 0x33, !PT ;  /* 0x0000000fff0f7212 */ /* 0x000fe200078e33ff */
[----:B------:R-:W-:Y:S06]  /*35d0*/  BRA `(.L_x_1221) ;  /* 0x0000000000147947 */ /* 0x000fec0003800000 */
.L_x_1220:
[----:B------:R-:W-:-:S06]  /*35e0*/  UISETP.NE.AND UP2, UPT, UR5, 0x1, UPT ;  /* 0x000000010500788c */ /* 0x000fcc000bf45270 */
[----:B------:R-:W-:-:S05]  /*35f0*/  PLOP3.LUT P2, PT, PT, PT, UP2, 0x80, 0x0 ;  /* 0x000000000000781c */ /* 0x000fca0003f4f028 */
[----:B------:R-:W-:-:S08]  /*3600*/  @UP2 ULDC.64 UR6, c[0x0][0x9e8] ;  /* 0x00027a0000062ab9 */ /* 0x000fd00000000a00 */
[----:B------:R-:W-:-:S05]  /*3610*/  @P2 IMAD.HI.U32 R58, R15, UR6, RZ ;  /* 0x000000060f3a2c27 */ /* 0x000fca000f8e00ff */
[----:B------:R-:W-:-:S07]  /*3620*/  @P2 SHF.R.U32.HI R15, RZ, UR7, R58 ;  /* 0x00000007ff0f2c19 */ /* 0x000fce000801163a */
.L_x_1221:
[----:B------:R-:W-:Y:S05]  /*3630*/  BSYNC B0 ;  /* 0x0000000000007941 */ /* 0x000fea0003800000 */
.L_x_1219:
[----:B------:R-:W-:-:S04]  /*3640*/  IMAD R15, R15, UR5, -R38 ;  /* 0x000000050f0f7c24 */ /* 0x000fc8000f8e0a26 */
[----:B------:R-:W-:-:S05]  /*3650*/  IMAD.IADD R15, R15, 0x1, -R16 ;  /* 0x000000010f0f7824 */ /* 0x000fca00078e0a10 */
[----:B------:R-:W-:Y:S02]  /*3660*/  VIMNMX R14, R14, R15, !PT ;  /* 0x0000000f0e0e7248 */ /* 0x000fe40007fe0100 */
[----:B------:R-:W-:-:S07]  /*3670*/  VIADDMNMX R2, R15, UR5, R2, PT ;  /* 0x000000050f027c46 */ /* 0x000fce000b800102 */
.L_x_1218:
[C---:B------:R-:W-:Y:S01]  /*3680*/  ISETP.GE.AND P2, PT, R31.reuse, 0x2, PT ;  /* 0x000000021f00780c */ /* 0x040fe20003f46270 */
[----:B------:R-:W1:Y:S01]  /*3690*/  SHFL.IDX PT, R3, R3, 0x1, 0x1c1f ;  /* 0x003c1f0003037f89 */ /* 0x000e6200000e0000 */
[C---:B------:R-:W-:Y:S02]  /*36a0*/  ISETP.GE.AND P6, PT, R31.reuse, 0xa, PT ;  /* 0x0000000a1f00780c */ /* 0x040fe40003fc6270 */
[----:B------:R-:W-:Y:S02]  /*36b0*/  ISETP.GT.AND P4, PT, R14, 0x1, !P2 ;  /* 0x000000010e00780c */ /* 0x000fe40005784270 */
[----:B------:R-:W-:Y:S02]  /*36c0*/  ISETP.GE.AND P3, PT, R31, 0x9, PT ;  /* 0x000000091f00780c */ /* 0x000fe40003f66270 */
[----:B------:R-:W-:Y:S02]  /*36d0*/  ISETP.LT.OR P4, PT, R2, 0x2, P4 ;  /* 0x000000020200780c */ /* 0x000fe40002781670 */
[----:B------:R-:W-:-:S02]  /*36e0*/  ISETP.GT.AND P5, PT, R14, 0x8, !P3 ;  /* 0x000000080e00780c */ /* 0x000fc40005fa4270 */
[----:B------:R-:W-:Y:S02]  /*36f0*/  FSEL R58, R25, -INF , !P4 ;  /* 0xff800000193a7808 */ /* 0x000fe40006000000 */
[----:B------:R-:W-:Y:S02]  /*3700*/  ISETP.GT.AND P4, PT, R14, 0x9, !P6 ;  /* 0x000000090e00780c */ /* 0x000fe40007784270 */
[----:B------:R-:W-:Y:S02]  /*3710*/  P2R R25, PR, RZ, 0x40 ;  /* 0x00000040ff197803 */ /* 0x000fe40000000000 */
[----:B------:R-:W-:Y:S02]  /*3720*/  ISETP.LT.OR P4, PT, R2, 0xa, P4 ;  /* 0x0000000a0200780c */ /* 0x000fe40002781670 */
[----:B------:R-:W-:Y:S02]  /*3730*/  ISETP.GE.AND P6, PT, R31, 0x11, PT ;  /* 0x000000111f00780c */ /* 0x000fe40003fc6270 */
[----:B0-----:R-:W-:-:S02]  /*3740*/  FSEL R62, R29, -INF , !P4 ;  /* 0xff8000001d3e7808 */ /* 0x001fc40006000000 */
[----:B------:R-:W-:Y:S02]  /*3750*/  ISETP.LT.OR P5, PT, R2, 0x9, P5 ;  /* 0x000000090200780c */ /* 0x000fe40002fa1670 */
[----:B------:R-:W-:Y:S02]  /*3760*/  ISETP.GT.AND P4, PT, R14, 0x10, !P6 ;  /* 0x000000100e00780c */ /* 0x000fe40007784270 */
[----:B------:R-:W-:Y:S02]  /*3770*/  FSEL R60, R28, -INF , !P5 ;  /* 0xff8000001c3c7808 */ /* 0x000fe40006800000 */
[----:B------:R-:W-:Y:S02]  /*3780*/  ISETP.LT.OR P4, PT, R2, 0x11, P4 ;  /* 0x000000110200780c */ /* 0x000fe40002781670 */
[----:B------:R-:W-:Y:S02]  /*3790*/  ISETP.GE.AND P5, PT, R31, 0x12, PT ;  /* 0x000000121f00780c */ /* 0x000fe40003fa6270 */
[----:B------:R-:W-:-:S02]  /*37a0*/  FSEL R64, R32, -INF , !P4 ;  /* 0xff80000020407808 */ /* 0x000fc40006000000 */
[----:B------:R-:W-:Y:S02]  /*37b0*/  ISETP.GT.AND P4, PT, R14, 0x11, !P5 ;  /* 0x000000110e00780c */ /* 0x000fe40006f84270 */
[----:B------:R-:W-:Y:S02]  /*37c0*/  P2R R29, PR, RZ, 0x20 ;  /* 0x00000020ff1d7803 */ /* 0x000fe40000000000 */
[----:B------:R-:W-:Y:S02]  /*37d0*/  ISETP.LT.OR P4, PT, R2, 0x12, P4 ;  /* 0x000000120200780c */ /* 0x000fe40002781670 */
[----:B------:R-:W-:Y:S02]  /*37e0*/  ISETP.GE.AND P5, PT, R31, 0x19, PT ;  /* 0x000000191f00780c */ /* 0x000fe40003fa6270 */
[----:B------:R-:W-:Y:S02]  /*37f0*/  FSEL R66, R33, -INF , !P4 ;  /* 0xff80000021427808 */ /* 0x000fe40006000000 */
[----:B------:R-:W-:-:S02]  /*3800*/  ISETP.GT.AND P4, PT, R14, 0x18, !P5 ;  /* 0x000000180e00780c */ /* 0x000fc40006f84270 */
[----:B------:R-:W-:Y:S02]  /*3810*/  P2R R32, PR, RZ, 0x20 ;  /* 0x00000020ff207803 */ /* 0x000fe40000000000 */
[----:B------:R-:W-:Y:S02]  /*3820*/  ISETP.LT.OR P4, PT, R2, 0x19, P4 ;  /* 0x000000190200780c */ /* 0x000fe40002781670 */
[----:B------:R-:W-:Y:S02]  /*3830*/  ISETP.GE.AND P5, PT, R31, 0x1a, PT ;  /* 0x0000001a1f00780c */ /* 0x000fe40003fa6270 */
[----:B------:R-:W-:Y:S02]  /*3840*/  FSEL R68, R36, -INF , !P4 ;  /* 0xff80000024447808 */ /* 0x000fe40006000000 */
[----:B------:R-:W-:Y:S02]  /*3850*/  ISETP.GT.AND P4, PT, R14, 0x19, !P5 ;  /* 0x000000190e00780c */ /* 0x000fe40006f84270 */
[----:B------:R-:W-:-:S02]  /*3860*/  P2R R33, PR, RZ, 0x20 ;  /* 0x00000020ff217803 */ /* 0x000fc40000000000 */
[----:B------:R-:W-:Y:S02]  /*3870*/  ISETP.LT.OR P4, PT, R2, 0x1a, P4 ;  /* 0x0000001a0200780c */ /* 0x000fe40002781670 */
[----:B------:R-:W-:Y:S02]  /*3880*/  ISETP.GE.AND P5, PT, R31, 0x21, PT ;  /* 0x000000211f00780c */ /* 0x000fe40003fa6270 */
[----:B------:R-:W-:Y:S02]  /*3890*/  FSEL R70, R37, -INF , !P4 ;  /* 0xff80000025467808 */ /* 0x000fe40006000000 */
[----:B------:R-:W-:Y:S02]  /*38a0*/  ISETP.GT.AND P4, PT, R14, 0x20, !P5 ;  /* 0x000000200e00780c */ /* 0x000fe40006f84270 */
[----:B------:R-:W-:Y:S02]  /*38b0*/  P2R R37, PR, RZ, 0x20 ;  /* 0x00000020ff257803 */ /* 0x000fe40000000000 */
[----:B------:R-:W-:-:S02]  /*38c0*/  ISETP.LT.OR P4, PT, R2, 0x21, P4 ;  /* 0x000000210200780c */ /* 0x000fc40002781670 */
[C---:B------:R-:W-:Y:S02]  /*38d0*/  ISETP.GE.AND P5, PT, R31.reuse, 0x22, PT ;  /* 0x000000221f00780c */ /* 0x040fe40003fa6270 */
[----:B------:R-:W-:Y:S02]  /*38e0*/  FSEL R72, R40, -INF , !P4 ;  /* 0xff80000028487808 */ /* 0x000fe40006000000 */
[----:B------:R-:W-:Y:S02]  /*38f0*/  ISETP.GT.AND P4, PT, R14, 0x21, !P5 ;  /* 0x000000210e00780c */ /* 0x000fe40006f84270 */
[----:B------:R-:W-:Y:S02]  /*3900*/  P2R R40, PR, RZ, 0x20 ;  /* 0x00000020ff287803 */ /* 0x000fe40000000000 */
[----:B------:R-:W-:Y:S02]  /*3910*/  ISETP.LT.OR P4, PT, R2, 0x22, P4 ;  /* 0x000000220200780c */ /* 0x000fe40002781670 */
[----:B------:R-:W-:-:S02]  /*3920*/  ISETP.GE.AND P5, PT, R31, 0x29, PT ;  /* 0x000000291f00780c */ /* 0x000fc40003fa6270 */
[----:B------:R-:W-:Y:S02]  /*3930*/  FSEL R74, R41, -INF , !P4 ;  /* 0xff800000294a7808 */ /* 0x000fe40006000000 */
[----:B------:R-:W-:Y:S02]  /*3940*/  ISETP.GT.AND P4, PT, R14, 0x28, !P5 ;  /* 0x000000280e00780c */ /* 0x000fe40006f84270 */
[----:B------:R-:W-:Y:S02]  /*3950*/  P2R R41, PR, RZ, 0x20 ;  /* 0x00000020ff297803 */ /* 0x000fe40000000000 */
        /* <DEDUP_REMOVED lines=11> */
[----:B------:R-:W-:Y:S02]  /*3a10*/  P2R R28, PR, RZ, 0x40 ;  /* 0x00000040ff1c7803 */ /* 0x000fe40000000000 */
[----:B------:R-:W-:Y:S02]  /*3a20*/  FSEL R80, R48, -INF , !P4 ;  /* 0xff80000030507808 */ /* 0x000fe40006000000 */
[----:B------:R-:W-:-:S04]  /*3a30*/  ISETP.GE.AND P4, PT, R31, 0x32, PT ;  /* 0x000000321f00780c */ /* 0x000fc80003f86270 */
[----:B------:R-:W-:-:S04]  /*3a40*/  ISETP.GT.AND P5, PT, R14, 0x31, !P4 ;  /* 0x000000310e00780c */ /* 0x000fc800067a4270 */
[----:B------:R-:W-:-:S04]  /*3a50*/  ISETP.LT.OR P5, PT, R2, 0x32, P5 ;  /* 0x000000320200780c */ /* 0x000fc80002fa1670 */
[----:B------:R-:W-:Y:S02]  /*3a60*/  FSEL R82, R49, -INF , !P5 ;  /* 0xff80000031527808 */ /* 0x000fe40006800000 */
[----:B------:R-:W-:-:S04]  /*3a70*/  ISETP.GE.AND P5, PT, R31, 0x39, PT ;  /* 0x000000391f00780c */ /* 0x000fc80003fa6270 */
[----:B------:R-:W-:-:S04]  /*3a80*/  ISETP.GT.AND P6, PT, R14, 0x38, !P5 ;  /* 0x000000380e00780c */ /* 0x000fc80006fc4270 */
[----:B------:R-:W-:-:S04]  /*3a90*/  ISETP.LT.OR P6, PT, R2, 0x39, P6 ;  /* 0x000000390200780c */ /* 0x000fc800037c1670 */
[----:B------:R-:W-:Y:S02]  /*3aa0*/  FSEL R52, R52, -INF , !P6 ;  /* 0xff80000034347808 */ /* 0x000fe40007000000 */
[----:B------:R-:W-:-:S04]  /*3ab0*/  ISETP.GE.AND P6, PT, R31, 0x1, PT ;  /* 0x000000011f00780c */ /* 0x000fc80003fc6270 */
[----:B------:R-:W-:Y:S02]  /*3ac0*/  P2R R15, PR, RZ, 0x40 ;  /* 0x00000040ff0f7803 */ /* 0x000fe40000000000 */
[----:B------:R-:W-:-:S04]  /*3ad0*/  ISETP.GT.AND P6, PT, R14, RZ, !P6 ;  /* 0x000000ff0e00720c */ /* 0x000fc800077c4270 */
[----:B------:R-:W-:-:S04]  /*3ae0*/  ISETP.LT.OR P6, PT, R2, 0x1, P6 ;  /* 0x000000010200780c */ /* 0x000fc800037c1670 */
[----:B------:R-:W-:Y:S02]  /*3af0*/  FSEL R36, R24, -INF , !P6 ;  /* 0xff80000018247808 */ /* 0x000fe40007000000 */
[----:B------:R-:W-:-:S04]  /*3b00*/  ISETP.GE.AND P6, PT, R31, 0x3a, PT ;  /* 0x0000003a1f00780c */ /* 0x000fc80003fc6270 */
[----:B------:R-:W-:Y:S02]  /*3b10*/  P2R R31, PR, RZ, 0x40 ;  /* 0x00000040ff1f7803 */ /* 0x000fe40000000000 */
[----:B------:R-:W-:Y:S01]  /*3b20*/  ISETP.GT.AND P6, PT, R14, 0x39, !P6 ;  /* 0x000000390e00780c */ /* 0x000fe200077c4270 */
[----:B-1----:R-:W-:-:S03]  /*3b30*/  IMAD.IADD R14, R56, 0x1, R3 ;  /* 0x00000001380e7824 */ /* 0x002fc600078e0203 */
[----:B------:R-:W-:Y:S02]  /*3b40*/  ISETP.LT.OR P6, PT, R2, 0x3a, P6 ;  /* 0x0000003a0200780c */ /* 0x000fe400037c1670 */
[----:B------:R-:W-:Y:S02]  /*3b50*/  VIADDMNMX R2, R3, R57, R46, PT ;  /* 0x0000003903027246 */ /* 0x000fe4000380012e */
[----:B------:R-:W-:Y:S02]  /*3b60*/  FSEL R84, R53, -INF , !P6 ;  /* 0xff80000035547808 */ /* 0x000fe40007000000 */
[----:B------:R-:W-:-:S13]  /*3b70*/  PLOP3.LUT P6, PT, PT, PT, UP1, 0x40, 0x0 ;  /* 0x000000000000781c */ /* 0x000fda0003fce818 */
[----:B------:R-:W-:Y:S05]  /*3b80*/  @P6 BRA `(.L_x_1222) ;  /* 0x0000000000646947 */ /* 0x000fea0003800000 */
        /* <DEDUP_REMOVED lines=9> */
[----:B------:R-:W-:Y:S01]  /*3c20*/  @P6 IMAD.HI.U32 R24, R3, UR6, RZ ;  /* 0x0000000603186c27 */ /* 0x000fe2000f8e00ff */
[----:B------:R-:W-:-:S13]  /*3c30*/  PLOP3.LUT P6, PT, PT, PT, UP2, 0x80, 0x0 ;  /* 0x000000000000781c */ /* 0x000fda0003fcf028 */
[----:B------:R-:W-:-:S04]  /*3c40*/  @P6 SHF.R.U32.HI R3, RZ, UR7, R24 ;  /* 0x00000007ff036c19 */ /* 0x000fc80008011618 */
[----:B------:R-:W-:Y:S01]  /*3c50*/  LOP3.LUT R3, RZ, R3, RZ, 0x33, !PT ;  /* 0x00000003ff037212 */ /* 0x000fe200078e33ff */
[----:B------:R-:W-:Y:S06]  /*3c60*/  BRA `(.L_x_1225) ;  /* 0x0000000000187947 */ /* 0x000fec0003800000 */
.L_x_1224:
[----:B------:R-:W-:-:S06]  /*3c70*/  UISETP.NE.AND UP2, UPT, UR5, 0x1, UPT ;  /* 0x000000010500788c */ /* 0x000fcc000bf45270 */
[----:B------:R-:W-:-:S05]  /*3c80*/  PLOP3.LUT P6, PT, PT, PT, UP2, 0x80, 0x0 ;  /* 0x000000000000781c */ /* 0x000fca0003fcf028 */
[----:B------:R-:W-:-:S08]  /*3c90*/  @UP2 ULDC.64 UR6, c[0x0][0x9e8] ;  /* 0x00027a0000062ab9 */ /* 0x000fd00000000a00 */
[----:B------:R-:W-:Y:S01]  /*3ca0*/  @P6 IMAD.HI.U32 R24, R3, UR6, RZ ;  /* 0x0000000603186c27 */ /* 0x000fe2000f8e00ff */
[----:B------:R-:W-:-:S13]  /*3cb0*/  PLOP3.LUT P6, PT, PT, PT, UP2, 0x80, 0x0 ;  /* 0x000000000000781c */ /* 0x000fda0003fcf028 */
[----:B------:R-:W-:-:S07]  /*3cc0*/  @P6 SHF.R.U32.HI R3, RZ, UR7, R24 ;  /* 0x00000007ff036c19 */ /* 0x000fce0008011618 */
.L_x_1225:
[----:B------:R-:W-:Y:S05]  /*3cd0*/  BSYNC B0 ;  /* 0x0000000000007941 */ /* 0x000fea0003800000 */
.L_x_1223:
[----:B------:R-:W-:-:S04]  /*3ce0*/  IMAD R3, R3, UR5, -R38 ;  /* 0x0000000503037c24 */ /* 0x000fc8000f8e0a26 */
[----:B------:R-:W-:-:S05]  /*3cf0*/  IMAD.IADD R3, R3, 0x1, -R16 ;  /* 0x0000000103037824 */ /* 0x000fca00078e0a10 */
[----:B------:R-:W-:Y:S02]  /*3d00*/  VIMNMX R14, R14, R3, !PT ;  /* 0x000000030e0e7248 */ /* 0x000fe40007fe0100 */
[----:B------:R-:W-:-:S07]  /*3d10*/  VIADDMNMX R2, R3, UR5, R2, PT ;  /* 0x0000000503027c46 */ /* 0x000fce000b800102 */
.L_x_1222:
[----:B------:R-:W-:Y:S01]  /*3d20*/  ISETP.GT.AND P2, PT, R14, 0x1, !P2 ;  /* 0x000000010e00780c */ /* 0x000fe20005744270 */
[----:B------:R-:W-:Y:S01]  /*3d30*/  ULDC UR6, c[0x0][0x988] ;  /* 0x0002620000067ab9 */ /* 0x000fe20000000800 */
[----:B------:R-:W-:Y:S01]  /*3d40*/  ISETP.NE.AND P6, PT, R15, RZ, PT ;  /* 0x000000ff0f00720c */ /* 0x000fe20003fc5270 */
[----:B------:R-:W-:Y:S01]  /*3d50*/  @UP0 ULDC UR10, c[0x0][0x44c] ;  /* 0x00011300000a0ab9 */ /* 0x000fe20000000800 */
[----:B------:R-:W-:Y:S01]  /*3d60*/  ISETP.LT.OR P2, PT, R2, 0x2, P2 ;  /* 0x000000020200780c */ /* 0x000fe20001741670 */
[----:B------:R-:W-:Y:S01]  /*3d70*/  UIMAD.WIDE.U32 UR10, UR61, UR10, URZ ;  /* 0x0000000a3d0a72a5 */ /* 0x000fe2000f8e003f */
[----:B------:R-:W-:Y:S01]  /*3d80*/  FMNMX.FTZ R3, R36, R58, !PT ;  /* 0x0000003a24037209 */ /* 0x000fe20007810000 */
[----:B------:R-:W-:Y:S01]  /*3d90*/  @UP0 ULDC UR14, c[0x0][0x450] ;  /* 0x00011400000e0ab9 */ /* 0x000fe20000000800 */
[----:B------:R-:W-:Y:S01]  /*3da0*/  FSEL R15, R27, -INF , !P2 ;  /* 0xff8000001b0f7808 */ /* 0x000fe20005000000 */
[----:B------:R-:W-:Y:S01]  /*3db0*/  UMOV UR7, UR61 ;  /* 0x0000003d00077c82 */ /* 0x000fe20008000000 */
[----:B------:R-:W-:Y:S01]  /*3dc0*/  ISETP.NE.AND P2, PT, R25, RZ, PT ;  /* 0x000000ff1900720c */ /* 0x000fe20003f45270 */
[----:B------:R-:W-:Y:S01]  /*3dd0*/  @UP0 USHF.R.U32.HI UR7, URZ, UR14, UR11 ;  /* 0x0000000e3f070299 */ /* 0x000fe2000801160b */
[----:B------:R-:W-:-:S02]  /*3de0*/  FMNMX.FTZ R3, R60, R3, !PT ;  /* 0x000000033c037209 */ /* 0x000fc40007810000 */
[----:B------:R-:W-:Y:S01]  /*3df0*/  ISETP.GT.AND P2, PT, R14, 0x9, !P2 ;  /* 0x000000090e00780c */ /* 0x000fe20005744270 */
[----:B------:R-:W-:Y:S01]  /*3e00*/  UIADD3 UR48, UR48, UR7, URZ ;  /* 0x0000000730307290 */ /* 0x000fe2000fffe03f */
[----:B------:R-:W-:Y:S02]  /*3e10*/  FMNMX.FTZ R3, R62, R3, !PT ;  /* 0x000000033e037209 */ /* 0x000fe40007810000 */
[----:B------:R-:W-:Y:S01]  /*3e20*/  ISETP.LT.OR P2, PT, R2, 0xa, P2 ;  /* 0x0000000a0200780c */ /* 0x000fe20001741670 */
[----:B------:R-:W-:Y:S01]  /*3e30*/  UIADD3 UR4, UR48, UR4, URZ ;  /* 0x0000000430047290 */ /* 0x000fe2000fffe03f */
[----:B------:R-:W-:Y:S02]  /*3e40*/  FMNMX.FTZ R3, R64, R3, !PT ;  /* 0x0000000340037209 */ /* 0x000fe40007810000 */
[----:B------:R-:W-:Y:S02]  /*3e50*/  FSEL R21, R21, -INF , !P2 ;  /* 0xff80000015157808 */ /* 0x000fe40005000000 */
[----:B------:R-:W-:-:S02]  /*3e60*/  ISETP.NE.AND P2, PT, R28, RZ, PT ;  /* 0x000000ff1c00720c */ /* 0x000fc40003f45270 */
[----:B------:R-:W-:Y:S02]  /*3e70*/  FMNMX.FTZ R3, R66, R3, !PT ;  /* 0x0000000342037209 */ /* 0x000fe40007810000 */
[----:B------:R-:W-:Y:S02]  /*3e80*/  ISETP.GT.AND P2, PT, R14, 0x10, !P2 ;  /* 0x000000100e00780c */ /* 0x000fe40005744270 */
[----:B------:R-:W-:Y:S02]  /*3e90*/  FMNMX.FTZ R3, R68, R3, !PT ;  /* 0x0000000344037209 */ /* 0x000fe40007810000 */
[----:B------:R-:W-:Y:S02]  /*3ea0*/  ISETP.LT.OR P2, PT, R2, 0x11, P2 ;  /* 0x000000110200780c */ /* 0x000fe40001741670 */
[----:B------:R-:W-:Y:S02]  /*3eb0*/  FMNMX.FTZ R3, R70, R3, !PT ;  /* 0x0000000346037209 */ /* 0x000fe40007810000 */
[----:B------:R-:W-:-:S02]  /*3ec0*/  FSEL R24, R34, -INF , !P2 ;  /* 0xff80000022187808 */ /* 0x000fc40005000000 */
[----:B------:R-:W-:Y:S02]  /*3ed0*/  ISETP.NE.AND P2, PT, R29, RZ, PT ;  /* 0x000000ff1d00720c */ /* 0x000fe40003f45270 */
[----:B------:R-:W-:Y:S02]  /*3ee0*/  FMNMX.FTZ R3, R72, R3, !PT ;  /* 0x0000000348037209 */ /* 0x000fe40007810000 */
[----:B------:R-:W-:Y:S02]  /*3ef0*/  ISETP.GT.AND P2, PT, R14, 0x11, !P2 ;  /* 0x000000110e00780c */ /* 0x000fe40005744270 */
[----:B------:R-:W-:Y:S02]  /*3f00*/  FMNMX.FTZ R3, R74, R3, !PT ;  /* 0x000000034a037209 */ /* 0x000fe40007810000 */
[----:B------:R-:W-:Y:S02]  /*3f10*/  ISETP.LT.OR P2, PT, R2, 0x12, P2 ;  /* 0x000000120200780c */ /* 0x000fe40001741670 */
[----:B------:R-:W-:-:S02]  /*3f20*/  FMNMX.FTZ R3, R76, R3, !PT ;  /* 0x000000034c037209 */ /* 0x000fc40007810000 */
[----:B------:R-:W-:Y:S02]  /*3f30*/  FSEL R25, R35, -INF , !P2 ;  /* 0xff80000023197808 */ /* 0x000fe40005000000 */
[----:B------:R-:W-:Y:S02]  /*3f40*/  ISETP.NE.AND P2, PT, R32, RZ, PT ;  /* 0x000000ff2000720c */ /* 0x000fe40003f45270 */
[----:B------:R-:W-:Y:S02]  /*3f50*/  FMNMX.FTZ R3, R78, R3, !PT ;  /* 0x000000034e037209 */ /* 0x000fe40007810000 */
[----:B------:R-:W-:Y:S02]  /*3f60*/  ISETP.GT.AND P2, PT, R14, 0x18, !P2 ;  /* 0x000000180e00780c */ /* 0x000fe40005744270 */
[----:B------:R-:W-:Y:S02]  /*3f70*/  FMNMX.FTZ R3, R80, R3, !PT ;  /* 0x0000000350037209 */ /* 0x000fe40007810000 */
[----:B------:R-:W-:-:S02]  /*3f80*/  ISETP.LT.OR P2, PT, R2, 0x19, P2 ;  /* 0x000000190200780c */ /* 0x000fc40001741670 */
[----:B------:R-:W-:Y:S02]  /*3f90*/  FMNMX.FTZ R3, R82, R3, !PT ;  /* 0x0000000352037209 */ /* 0x000fe40007810000 */
[----:B------:R-:W-:Y:S02]  /*3fa0*/  FSEL R26, R26, -INF , !P2 ;  /* 0xff8000001a1a7808 */ /* 0x000fe40005000000 */
[----:B------:R-:W-:Y:S02]  /*3fb0*/  ISETP.NE.AND P2, PT, R33, RZ, PT ;  /* 0x000000ff2100720c */ /* 0x000fe40003f45270 */
[C---:B------:R-:W-:Y:S02]  /*3fc0*/  ISETP.GT.AND P3, PT, R14.reuse, 0x8, !P3 ;  /* 0x000000080e00780c */ /* 0x040fe40005f64270 */
[----:B------:R-:W-:Y:S02]  /*3fd0*/  ISETP.GT.AND P2, PT, R14, 0x19, !P2 ;  /* 0x000000190e00780c */ /* 0x000fe40005744270 */
[----:B------:R-:W-:-:S02]  /*3fe0*/  FMNMX.FTZ R3, R52, R3, !PT ;  /* 0x0000000334037209 */ /* 0x000fc40007810000 */
[C---:B------:R-:W-:Y:S02]  /*3ff0*/  ISETP.LT.OR P2, PT, R2.reuse, 0x1a, P2 ;  /* 0x0000001a0200780c */ /* 0x040fe40001741670 */
[----:B------:R-:W-:Y:S02]  /*4000*/  ISETP.LT.OR P3, PT, R2, 0x9, P3 ;  /* 0x000000090200780c */ /* 0x000fe40001f61670 */
[----:B------:R-:W-:Y:S02]  /*4010*/  FSEL R27, R39, -INF , !P2 ;  /* 0xff800000271b7808 */ /* 0x000fe40005000000 */
[----:B------:R-:W-:Y:S02]  /*4020*/  ISETP.NE.AND P2, PT, R37, RZ, PT ;  /* 0x000000ff2500720c */ /* 0x000fe40003f45270 */
[----:B------:R-:W-:Y:S02]  /*4030*/  FMNMX.FTZ R33, R84, R3, !PT ;  /* 0x0000000354217209 */ /* 0x000fe40007810000 */
[----:B------:R-:W-:-:S02]  /*4040*/  ISETP.GT.AND P2, PT, R14, 0x20, !P2 ;  /* 0x000000200e00780c */ /* 0x000fc40005744270 */
[----:B------:R-:W-:Y:S01]  /*4050*/  FSEL R20, R20, -INF , !P3 ;  /* 0xff80000014147808 */ /* 0x000fe20005800000 */
[----:B------:R-:W0:Y:S01]  /*4060*/  SHFL.BFLY PT, R32, R33, 0x2, 0x1f ;  /* 0x0c401f0021207f89 */ /* 0x000e2200000e0000 */
[----:B------:R-:W-:Y:S02]  /*4070*/  ISETP.LT.OR P2, PT, R2, 0x21, P2 ;  /* 0x000000210200780c */ /* 0x000fe40001741670 */
[----:B------:R-:W-:Y:S02]  /*4080*/  ISETP.NE.AND P3, PT, R41, RZ, PT ;  /* 0x000000ff2900720c */ /* 0x000fe40003f65270 */
[----:B------:R-:W-:Y:S02]  /*4090*/  FSEL R28, R42, -INF , !P2 ;  /* 0xff8000002a1c7808 */ /* 0x000fe40005000000 */
[----:B------:R-:W-:Y:S02]  /*40a0*/  ISETP.NE.AND P2, PT, R40, RZ, PT ;  /* 0x000000ff2800720c */ /* 0x000fe40003f45270 */
[----:B------:R-:W-:-:S02]  /*40b0*/  ISETP.GT.AND P4, PT, R14, 0x31, !P4 ;  /* 0x000000310e00780c */ /* 0x000fc40006784270 */
[C---:B------:R-:W-:Y:S02]  /*40c0*/  ISETP.GT.AND P2, PT, R14.reuse, 0x21, !P2 ;  /* 0x000000210e00780c */ /* 0x040fe40005744270 */
[----:B------:R-:W-:Y:S02]  /*40d0*/  ISETP.GT.AND P5, PT, R14, 0x38, !P5 ;  /* 0x000000380e00780c */ /* 0x000fe40006fa4270 */
[C---:B------:R-:W-:Y:S02]  /*40e0*/  ISETP.LT.OR P2, PT, R2.reuse, 0x22, P2 ;  /* 0x000000220200780c */ /* 0x040fe40001741670 */
[----:B------:R-:W-:Y:S02]  /*40f0*/  ISETP.LT.OR P4, PT, R2, 0x32, P4 ;  /* 0x000000320200780c */ /* 0x000fe40002781670 */
[----:B------:R-:W-:Y:S02]  /*4100*/  FSEL R29, R43, -INF , !P2 ;  /* 0xff8000002b1d7808 */ /* 0x000fe40005000000 */
[----:B------:R-:W-:-:S02]  /*4110*/  ISETP.GT.AND P2, PT, R14, 0x28, !P3 ;  /* 0x000000280e00780c */ /* 0x000fc40005f44270 */
[----:B------:R-:W-:Y:S02]  /*4120*/  ISETP.NE.AND P3, PT, R45, RZ, PT ;  /* 0x000000ff2d00720c */ /* 0x000fe40003f65270 */
[----:B------:R-:W-:Y:S02]  /*4130*/  ISETP.LT.OR P2, PT, R2, 0x29, P2 ;  /* 0x000000290200780c */ /* 0x000fe40001741670 */
[----:B0-----:R-:W-:Y:S02]  /*4140*/  FMNMX.FTZ R34, R33, R32, !PT ;  /* 0x0000002021227209 */ /* 0x001fe40007810000 */
[----:B------:R-:W-:Y:S02]  /*4150*/  FSEL R30, R30, -INF , !P2 ;  /* 0xff8000001e1e7808 */ /* 0x000fe40005000000 */
[----:B------:R-:W-:Y:S01]  /*4160*/  ISETP.GT.AND P2, PT, R14, RZ, !P6 ;  /* 0x000000ff0e00720c */ /* 0x000fe20007744270 */
[----:B------:R-:W0:Y:S01]  /*4170*/  SHFL.BFLY PT, R35, R34, 0x1, 0x1f ;  /* 0x0c201f0022237f89 */ /* 0x000e2200000e0000 */
[----:B------:R-:W-:-:S02]  /*4180*/  ISETP.NE.AND P6, PT, R31, RZ, PT ;  /* 0x000000ff1f00720c */ /* 0x000fc40003fc5270 */
[----:B------:R-:W-:Y:S02]  /*4190*/  ISETP.LT.OR P2, PT, R2, 0x1, P2 ;  /* 0x000000010200780c */ /* 0x000fe40001741670 */
[----:B------:R-:W-:Y:S02]  /*41a0*/  ISETP.GT.AND P3, PT, R14, 0x30, !P3 ;  /* 0x000000300e00780c */ /* 0x000fe40005f64270 */
[----:B------:R-:W-:Y:S02]  /*41b0*/  FSEL R0, R0, -INF , !P2 ;  /* 0xff80000000007808 */ /* 0x000fe40005000000 */
[----:B------:R-:W-:Y:S02]  /*41c0*/  ISETP.NE.AND P2, PT, R44, RZ, PT ;  /* 0x000000ff2c00720c */ /* 0x000fe40003f45270 */
[----:B------:R-:W-:Y:S02]  /*41d0*/  FMNMX.FTZ R3, R0, R15, !PT ;  /* 0x0000000f00037209 */ /* 0x000fe40007810000 */
[----:B------:R-:W-:-:S02]  /*41e0*/  ISETP.GT.AND P2, PT, R14, 0x29, !P2 ;  /* 0x000000290e00780c */ /* 0x000fc40005744270 */
[----:B------:R-:W-:Y:S02]  /*41f0*/  FMNMX.FTZ R32, R20, R3, !PT ;  /* 0x0000000314207209 */ /* 0x000fe40007810000 */
[C---:B------:R-:W-:Y:S02]  /*4200*/  ISETP.LT.OR P2, PT, R2.reuse, 0x2a, P2 ;  /* 0x0000002a0200780c */ /* 0x040fe40001741670 */
[----:B------:R-:W-:Y:S02]  /*4210*/  FMNMX.FTZ R3, R21, R32, !PT ;  /* 0x0000002015037209 */ /* 0x000fe40007810000 */
[----:B------:R-:W-:Y:S02]  /*4220*/  ISETP.LT.OR P3, PT, R2, 0x31, P3 ;  /* 0x000000310200780c */ /* 0x000fe40001f61670 */
[----:B------:R-:W-:Y:S02]  /*4230*/  FMNMX.FTZ R32, R24, R3, !PT ;  /* 0x0000000318207209 */ /* 0x000fe40007810000 */
[----:B0-----:R-:W-:-:S02]  /*4240*/  FMNMX.FTZ R3, R34, R35, !PT ;  /* 0x0000002322037209 */ /* 0x001fc40007810000 */
[----:B------:R-:W-:Y:S02]  /*4250*/  FMNMX.FTZ R31, R25, R32, !PT ;  /* 0x00000020191f7209 */ /* 0x000fe40007810000 */
[----:B------:R-:W-:Y:S01]  /*4260*/  ISETP.LT.OR P5, PT, R2, 0x39, P5 ;  /* 0x000000390200780c */ /* 0x000fe20002fa1670 */
[----:B------:R-:W-:Y:S01]  /*4270*/  FMUL.FTZ R34, R3, UR6 ;  /* 0x0000000603227c20 */ /* 0x000fe20008410000 */
[----:B------:R-:W-:Y:S02]  /*4280*/  FMNMX.FTZ R32, R26, R31, !PT ;  /* 0x0000001f1a207209 */ /* 0x000fe40007810000 */
[----:B------:R-:W-:Y:S02]  /*4290*/  FSEL R31, R47, -INF , !P2 ;  /* 0xff8000002f1f7808 */ /* 0x000fe40005000000 */
[----:B------:R-:W-:Y:S02]  /*42a0*/  FMNMX.FTZ R33, R27, R32, !PT ;  /* 0x000000201b217209 */ /* 0x000fe40007810000 */
[----:B------:R-:W-:-:S02]  /*42b0*/  FSETP.NEU.FTZ.AND P2, PT, R3, -INF , PT ;  /* 0xff8000000300780b */ /* 0x000fc40003f5d000 */
[----:B------:R-:W-:Y:S02]  /*42c0*/  FMNMX.FTZ R32, R28, R33, !PT ;  /* 0x000000211c207209 */ /* 0x000fe40007810000 */
[----:B------:R-:W-:Y:S02]  /*42d0*/  FSEL R37, R34, RZ, P2 ;  /* 0x000000ff22257208 */ /* 0x000fe40001000000 */
[----:B------:R-:W-:Y:S02]  /*42e0*/  FMNMX.FTZ R33, R29, R32, !PT ;  /* 0x000000201d217209 */ /* 0x000fe40007810000 */
[----:B------:R-:W-:Y:S01]  /*42f0*/  ISETP.GT.AND P2, PT, R14, 0x39, !P6 ;  /* 0x000000390e00780c */ /* 0x000fe20007744270 */
[--C-:B------:R-:W-:Y:S01]  /*4300*/  FFMA.FTZ R36, R36, UR6, -R37.reuse ;  /* 0x0000000624247c23 */ /* 0x100fe20008010825 */
[----:B------:R-:W-:Y:S01]  /*4310*/  FMNMX.FTZ R32, R30, R33, !PT ;  /* 0x000000211e207209 */ /* 0x000fe20007810000 */
[--C-:B------:R-:W-:Y:S01]  /*4320*/  FFMA.FTZ R38, R58, UR6, -R37.reuse ;  /* 0x000000063a267c23 */ /* 0x100fe20008010825 */
[----:B------:R-:W-:Y:S01]  /*4330*/  FSEL R14, R50, -INF , !P3 ;  /* 0xff800000320e7808 */ /* 0x000fe20005800000 */
[----:B------:R0:W-:Y:S01]  /*4340*/  MUFU.EX2 R196, R36 ;  /* 0x0000002400c47308 */ /* 0x0001e20000000800 */
[----:B------:R-:W-:Y:S01]  /*4350*/  FMNMX.FTZ R33, R31, R32, !PT ;  /* 0x000000201f217209 */ /* 0x000fe20007810000 */
[--C-:B------:R-:W-:Y:S01]  /*4360*/  FFMA.FTZ R40, R62, UR6, -R37.reuse ;  /* 0x000000063e287c23 */ /* 0x100fe20008010825 */
[----:B------:R-:W-:Y:S01]  /*4370*/  FSEL R32, R51, -INF , !P4 ;  /* 0xff80000033207808 */ /* 0x000fe20006000000 */
[--C-:B------:R-:W-:Y:S01]  /*4380*/  FFMA.FTZ R42, R64, UR6, -R37.reuse ;  /* 0x00000006402a7c23 */ /* 0x100fe20008010825 */
[----:B------:R-:W-:Y:S01]  /*4390*/  FMNMX.FTZ R35, R14, R33, !PT ;  /* 0x000000210e237209 */ /* 0x000fe20007810000 */
[--C-:B------:R-:W-:Y:S01]  /*43a0*/  FFMA.FTZ R44, R68, UR6, -R37.reuse ;  /* 0x00000006442c7c23 */ /* 0x100fe20008010825 */
[----:B------:R-:W-:Y:S01]  /*43b0*/  ISETP.LT.OR P2, PT, R2, 0x3a, P2 ;  /* 0x0000003a0200780c */ /* 0x000fe20001741670 */
[----:B------:R1:W-:Y:S01]  /*43c0*/  MUFU.EX2 R39, R38 ;  /* 0x0000002600277308 */ /* 0x0003e20000000800 */
[----:B------:R-:W-:Y:S01]  /*43d0*/  FSEL R33, R54, -INF , !P5 ;  /* 0xff80000036217808 */ /* 0x000fe20006800000 */
[--C-:B0-----:R-:W-:Y:S01]  /*43e0*/  FFMA.FTZ R36, R60, UR6, -R37.reuse ;  /* 0x000000063c247c23 */ /* 0x101fe20008010825 */
[----:B------:R-:W-:Y:S01]  /*43f0*/  FMNMX.FTZ R2, R32, R35, !PT ;  /* 0x0000002320027209 */ /* 0x000fe20007810000 */
[--C-:B------:R-:W-:Y:S01]  /*4400*/  FFMA.FTZ R45, R70, UR6, -R37.reuse ;  /* 0x00000006462d7c23 */ /* 0x100fe20008010825 */
[----:B------:R-:W-:Y:S01]  /*4410*/  FSEL R34, R55, -INF , !P2 ;  /* 0xff80000037227808 */ /* 0x000fe20005000000 */
[--C-:B------:R-:W-:Y:S01]  /*4420*/  FFMA.FTZ R46, R72, UR6, -R37.reuse ;  /* 0x00000006482e7c23 */ /* 0x100fe20008010825 */
[----:B------:R-:W-:Y:S01]  /*4430*/  FMNMX.FTZ R35, R33, R2, !PT ;  /* 0x0000000221237209 */ /* 0x000fe20007810000 */
[----:B------:R-:W-:Y:S01]  /*4440*/  MUFU.EX2 R198, R36 ;  /* 0x0000002400c67308 */ /* 0x000fe20000000800 */
[--C-:B-1----:R-:W-:Y:S01]  /*4450*/  FFMA.FTZ R38, R66, UR6, -R37.reuse ;  /* 0x0000000642267c23 */ /* 0x102fe20008010825 */
[--C-:B------:R-:W-:Y:S01]  /*4460*/  FFMA.FTZ R48, R78, UR6, -R37.reuse ;  /* 0x000000064e307c23 */ /* 0x100fe20008010825 */
[----:B------:R-:W-:Y:S01]  /*4470*/  FMNMX.FTZ R35, R34, R35, !PT ;  /* 0x0000002322237209 */ /* 0x000fe20007810000 */
[--C-:B------:R-:W-:Y:S01]  /*4480*/  FFMA.FTZ R50, R80, UR6, -R37.reuse ;  /* 0x0000000650327c23 */ /* 0x100fe20008010825 */
[----:B------:R-:W-:-:S03]  /*4490*/  FFMA.FTZ R51, R82, UR6, -R37 ;  /* 0x0000000652337c23 */ /* 0x000fc60008010825 */
[----:B------:R-:W0:Y:S01]  /*44a0*/  SHFL.BFLY PT, R2, R35, 0x2, 0x1f ;  /* 0x0c401f0023027f89 */ /* 0x000e2200000e0000 */
[----:B------:R1:W-:Y:S08]  /*44b0*/  MUFU.EX2 R41, R40 ;  /* 0x0000002800297308 */ /* 0x0003f00000000800 */
[----:B------:R-:W-:Y:S01]  /*44c0*/  MUFU.EX2 R42, R42 ;  /* 0x0000002a002a7308 */ /* 0x000fe20000000800 */
[----:B-1----:R-:W-:-:S07]  /*44d0*/  FFMA.FTZ R40, R74, UR6, -R37 ;  /* 0x000000064a287c23 */ /* 0x002fce0008010825 */
[----:B------:R1:W2:Y:S01]  /*44e0*/  MUFU.EX2 R43, R38 ;  /* 0x00000026002b7308 */ /* 0x0002a20000000800 */
[----:B0-----:R-:W-:-:S07]  /*44f0*/  FMNMX.FTZ R36, R35, R2, !PT ;  /* 0x0000000223247209 */ /* 0x001fce0007810000 */
[----:B------:R-:W-:Y:S01]  /*4500*/  MUFU.EX2 R44, R44 ;  /* 0x0000002c002c7308 */ /* 0x000fe20000000800 */
[----:B-1----:R-:W-:Y:S01]  /*4510*/  FFMA.FTZ R38, R76, UR6, -R37 ;  /* 0x000000064c267c23 */ /* 0x002fe20008010825 */
[----:B------:R-:W0:Y:S06]  /*4520*/  SHFL.BFLY PT, R35, R36, 0x1, 0x1f ;  /* 0x0c201f0024237f89 */ /* 0x000e2c00000e0000 */
[----:B------:R-:W1:Y:S01]  /*4530*/  MUFU.EX2 R45, R45 ;  /* 0x0000002d002d7308 */ /* 0x000e620000000800 */
[----:B--2---:R-:W-:-:S07]  /*4540*/  F2FP.F16.F32.PACK_AB R192, R43, R42 ;  /* 0x0000002a2bc0723e */ /* 0x004fce00000000ff */
[----:B------:R-:W-:Y:S08]  /*4550*/  MUFU.EX2 R46, R46 ;  /* 0x0000002e002e7308 */ /* 0x000ff00000000800 */
[----:B------:R-:W2:Y:S01]  /*4560*/  MUFU.EX2 R47, R40 ;  /* 0x00000028002f7308 */ /* 0x000ea20000000800 */
[----:B-1----:R-:W-:Y:S02]  /*4570*/  F2FP.F16.F32.PACK_AB R194, R45, R44 ;  /* 0x0000002c2dc2723e */ /* 0x002fe400000000ff */
[----:B0-----:R-:W-:Y:S01]  /*4580*/  FMNMX.FTZ R2, R36, R35, !PT ;  /* 0x0000002324027209 */ /* 0x001fe20007810000 */
[--C-:B------:R-:W-:Y:S01]  /*4590*/  FFMA.FTZ R35, R52, UR6, -R37.reuse ;  /* 0x0000000634237c23 */ /* 0x100fe20008010825 */
[----:B------:R-:W-:-:S02]  /*45a0*/  FFMA.FTZ R37, R84, UR6, -R37 ;  /* 0x0000000654257c23 */ /* 0x000fc40008010825 */
[C---:B------:R-:W-:Y:S01]  /*45b0*/  FSETP.NEU.FTZ.AND P2, PT, R2.reuse, -INF , PT ;  /* 0xff8000000200780b */ /* 0x040fe20003f5d000 */
[----:B------:R-:W-:Y:S01]  /*45c0*/  FMUL.FTZ R36, R2, UR6 ;  /* 0x0000000602247c20 */ /* 0x000fe20008410000 */
[----:B------:R-:W-:Y:S04]  /*45d0*/  MUFU.EX2 R186, R37 ;  /* 0x0000002500ba7308 */ /* 0x000fe80000000800 */
[----:B------:R-:W-:Y:S02]  /*45e0*/  FSEL R53, R36, RZ, P2 ;  /* 0x000000ff24357208 */ /* 0x000fe40001000000 */
[----:B------:R-:W-:Y:S02]  /*45f0*/  PLOP3.LUT P2, PT, PT, PT, UP1, 0x40, 0x0 ;  /* 0x000000000000781c */ /* 0x000fe40003f4e818 */
        /* <DEDUP_REMOVED lines=17> */
[----:B0-----:R-:W-:Y:S01]  /*4710*/  FADD.FTZ R15, R196, R39 ;  /* 0x00000027c40f7221 */ /* 0x001fe20000010000 */
[--C-:B------:R-:W-:Y:S01]  /*4720*/  FFMA.FTZ R33, R33, UR6, -R53.reuse ;  /* 0x0000000621217c23 */ /* 0x100fe20008010835 */
[----:B------:R-:W-:Y:S01]  /*4730*/  FFMA.FTZ R34, R34, UR6, -R53 ;  /* 0x0000000622227c23 */ /* 0x000fe20008010835 */
[----:B------:R-:W-:Y:S01]  /*4740*/  F2FP.F16.F32.PACK_AB R196, R39, R196 ;  /* 0x000000c427c4723e */ /* 0x000fe200000000ff */
[----:B------:R-:W-:Y:S01]  /*4750*/  FADD.FTZ R36, R198, R15 ;  /* 0x0000000fc6247221 */ /* 0x000fe20000010000 */
[----:B------:R-:W-:-:S02]  /*4760*/  F2FP.F16.F32.PACK_AB R198, R41, R198 ;  /* 0x000000c629c6723e */ /* 0x000fc400000000ff */
[----:B------:R-:W0:Y:S01]  /*4770*/  MUFU.EX2 R20, R20 ;  /* 0x0000001400147308 */ /* 0x000e220000000800 */
[----:B------:R-:W-:Y:S01]  /*4780*/  FADD.FTZ R15, R41, R36 ;  /* 0x00000024290f7221 */ /* 0x000fe20000010000 */
[----:B--2---:R-:W-:-:S03]  /*4790*/  F2FP.F16.F32.PACK_AB R188, R47, R46 ;  /* 0x0000002e2fbc723e */ /* 0x004fc600000000ff */
[----:B------:R-:W-:-:S03]  /*47a0*/  FADD.FTZ R36, R42, R15 ;  /* 0x0000000f2a247221 */ /* 0x000fc60000010000 */
[----:B------:R-:W2:Y:S01]  /*47b0*/  MUFU.EX2 R21, R21 ;  /* 0x0000001500157308 */ /* 0x000ea20000000800 */
[----:B------:R-:W-:-:S04]  /*47c0*/  FADD.FTZ R15, R43, R36 ;  /* 0x000000242b0f7221 */ /* 0x000fc80000010000 */
[----:B------:R-:W-:Y:S01]  /*47d0*/  FADD.FTZ R36, R44, R15 ;  /* 0x0000000f2c247221 */ /* 0x000fe20000010000 */
[----:B-1----:R-:W-:Y:S01]  /*47e0*/  FADD.FTZ R15, R0, R197 ;  /* 0x000000c5000f7221 */ /* 0x002fe20000010000 */
[----:B------:R-:W-:Y:S01]  /*47f0*/  F2FP.F16.F32.PACK_AB R197, R197, R0 ;  /* 0x00000000c5c5723e */ /* 0x000fe200000000ff */
[----:B------:R-:W1:Y:S01]  /*4800*/  MUFU.EX2 R24, R24 ;  /* 0x0000001800187308 */ /* 0x000e620000000800 */
[----:B------:R-:W-:Y:S01]  /*4810*/  FADD.FTZ R37, R45, R36 ;  /* 0x000000242d257221 */ /* 0x000fe20000010000 */
[----:B0-----:R-:W-:-:S03]  /*4820*/  FADD.FTZ R36, R20, R15 ;  /* 0x0000000f14247221 */ /* 0x001fc60000010000 */
[----:B------:R-:W-:-:S03]  /*4830*/  FADD.FTZ R40, R46, R37 ;  /* 0x000000252e287221 */ /* 0x000fc60000010000 */
[----:B------:R-:W0:Y:S01]  /*4840*/  MUFU.EX2 R25, R25 ;  /* 0x0000001900197308 */ /* 0x000e220000000800 */
[----:B--2---:R-:W-:Y:S01]  /*4850*/  FADD.FTZ R15, R21, R36 ;  /* 0x00000024150f7221 */ /* 0x004fe20000010000 */
[----:B------:R-:W-:Y:S01]  /*4860*/  FADD.FTZ R37, R47, R40 ;  /* 0x000000282f257221 */ /* 0x000fe20000010000 */
[----:B------:R-:W-:Y:S01]  /*4870*/  F2FP.F16.F32.PACK_AB R199, R21, R20 ;  /* 0x0000001415c7723e */ /* 0x000fe200000000ff */
[----:B------:R-:W-:Y:S02]  /*4880*/  VIADD R20, R152, 0xfffffffe ;  /* 0xfffffffe98147836 */ /* 0x000fe40000000000 */
[----:B------:R-:W-:Y:S02]  /*4890*/  FADD.FTZ R40, R38, R37 ;  /* 0x0000002526287221 */ /* 0x000fe40000010000 */
[----:B------:R-:W2:Y:S01]  /*48a0*/  MUFU.EX2 R26, R26 ;  /* 0x0000001a001a7308 */ /* 0x000ea20000000800 */
[----:B-1----:R-:W-:-:S07]  /*48b0*/  FADD.FTZ R36, R24, R15 ;  /* 0x0000000f18247221 */ /* 0x002fce0000010000 */
[----:B------:R-:W1:Y:S01]  /*48c0*/  MUFU.EX2 R27, R27 ;  /* 0x0000001b001b7308 */ /* 0x000e620000000800 */
[C---:B0-----:R-:W-:Y:S01]  /*48d0*/  FADD.FTZ R15, R25.reuse, R36 ;  /* 0x00000024190f7221 */ /* 0x041fe20000010000 */
[----:B------:R-:W-:-:S06]  /*48e0*/  F2FP.F16.F32.PACK_AB R193, R25, R24 ;  /* 0x0000001819c1723e */ /* 0x000fcc00000000ff */
[----:B------:R-:W0:Y:S01]  /*48f0*/  MUFU.EX2 R49, R48 ;  /* 0x0000003000317308 */ /* 0x000e220000000800 */
[----:B--2---:R-:W-:-:S07]  /*4900*/  FADD.FTZ R36, R26, R15 ;  /* 0x0000000f1a247221 */ /* 0x004fce0000010000 */
[----:B------:R-:W2:Y:S01]  /*4910*/  MUFU.EX2 R28, R28 ;  /* 0x0000001c001c7308 */ /* 0x000ea20000000800 */
[C---:B-1----:R-:W-:Y:S01]  /*4920*/  FADD.FTZ R15, R27.reuse, R36 ;  /* 0x000000241b0f7221 */ /* 0x042fe20000010000 */
[----:B------:R-:W-:-:S06]  /*4930*/  F2FP.F16.F32.PACK_AB R195, R27, R26 ;  /* 0x0000001a1bc3723e */ /* 0x000fcc00000000ff */
[----:B------:R-:W1:Y:S01]  /*4940*/  MUFU.EX2 R50, R50 ;  /* 0x0000003200327308 */ /* 0x000e620000000800 */
[C---:B0-----:R-:W-:Y:S01]  /*4950*/  FADD.FTZ R37, R49.reuse, R40 ;  /* 0x0000002831257221 */ /* 0x041fe20000010000 */
[----:B------:R-:W-:-:S06]  /*4960*/  F2FP.F16.F32.PACK_AB R190, R49, R38 ;  /* 0x0000002631be723e */ /* 0x000fcc00000000ff */
[----:B------:R-:W0:Y:S01]  /*4970*/  MUFU.EX2 R29, R29 ;  /* 0x0000001d001d7308 */ /* 0x000e220000000800 */
[----:B--2---:R-:W-:-:S07]  /*4980*/  FADD.FTZ R36, R28, R15 ;  /* 0x0000000f1c247221 */ /* 0x004fce0000010000 */
        /* <DEDUP_REMOVED lines=19> */
[----:B0-----:R-:W-:-:S04]  /*4ac0*/  FADD.FTZ R15, R35, R40 ;  /* 0x00000028230f7221 */ /* 0x001fc80000010000 */
[C---:B------:R-:W-:Y:S01]  /*4ad0*/  FADD.FTZ R15, R186.reuse, R15 ;  /* 0x0000000fba0f7221 */ /* 0x040fe20000010000 */
[----:B------:R-:W-:Y:S01]  /*4ae0*/  F2FP.F16.F32.PACK_AB R186, R186, R35 ;  /* 0x00000023baba723e */ /* 0x000fe200000000ff */
[----:B--2---:R-:W-:-:S04]  /*4af0*/  FADD.FTZ R21, R33, R0 ;  /* 0x0000000021157221 */ /* 0x004fc80000010000 */
[C---:B-1----:R-:W-:Y:S01]  /*4b00*/  FADD.FTZ R14, R34.reuse, R21 ;  /* 0x00000015220e7221 */ /* 0x042fe20000010000 */
[----:B------:R-:W-:Y:S01]  /*4b10*/  F2FP.F16.F32.PACK_AB R187, R34, R33 ;  /* 0x0000002122bb723e */ /* 0x000fe200000000ff */
[----:B------:R-:W-:Y:S06]  /*4b20*/  @P2 BRA `(.L_x_1226) ;  /* 0x0000000000442947 */ /* 0x000fec0003800000 */
        /* <DEDUP_REMOVED lines=10> */
.L_x_1227:
[----:B------:R-:W-:-:S11]  /*4bd0*/  UISETP.NE.AND UP2, UPT, UR5, 0x1, UPT ;  /* 0x000000010500788c */ /* 0x000fd6000bf45270 */
[----:B------:R-:W-:Y:S02]  /*4be0*/  @UP2 ULDC.64 UR10, c[0x0][0x9e8] ;  /* 0x00027a00000a2ab9 */ /* 0x000fe40000000a00 */
[----:B------:R-:W-:-:S04]  /*4bf0*/  UIMAD.WIDE.U32 UR14, UR7, UR10, URZ ;  /* 0x0000000a070e72a5 */ /* 0x000fc8000f8e003f */
[----:B------:R-:W-:-:S12]  /*4c00*/  @UP2 USHF.R.U32.HI UR7, URZ, UR11, UR15 ;  /* 0x0000000b3f072299 */ /* 0x000fd8000801160f */
.L_x_1228:
[----:B------:R-:W-:-:S04]  /*4c10*/  UIMAD UR5, UR7, UR5, UR5 ;  /* 0x00000005070572a4 */ /* 0x000fc8000f8e0205 */
[----:B------:R-:W-:-:S04]  /*4c20*/  UISETP.LT.AND UP2, UPT, UR4, UR5, UPT ;  /* 0x000000050400728c */ /* 0x000fc8000bf41270 */
[----:B------:R-:W-:-:S12]  /*4c30*/  USEL UR4, UR4, UR5, UP2 ;  /* 0x0000000504047287 */ /* 0x000fd80009000000 */
.L_x_1226:
[----:B------:R-:W-:Y:S01]  /*4c40*/  R2UR UR7, R19 ;  /* 0x00000000130772ca */ /* 0x000fe200000e0000 */
[----:B------:R-:W-:Y:S01]  /*4c50*/  USHF.R.S32.HI UR5, URZ, 0x1f, UR4 ;  /* 0x0000001f3f057899 */ /* 0x000fe20008011404 */
[----:B------:R-:W-:Y:S01]  /*4c60*/  IMAD.MOV.U32 R0, RZ, RZ, 0x3f800000 ;  /* 0x3f800000ff007424 */ /* 0x000fe200078e00ff */
[----:B------:R-:W-:Y:S01]  /*4c70*/  CS2R R150, SRZ ;  /* 0x0000000000967805 */ /* 0x000fe2000001ff00 */
[----:B------:R-:W-:Y:S01]  /*4c80*/  IMAD.MOV.U32 R152, RZ, RZ, 0x3f800000 ;  /* 0x3f800000ff987424 */ /* 0x000fe200078e00ff */
[----:B------:R-:W-:Y:S01]  /*4c90*/  ULEA.HI UR5, UR5, UR4, URZ, 0x6 ;  /* 0x0000000405057291 */ /* 0x000fe2000f8f303f */
[----:B------:R-:W-:Y:S02]  /*4ca0*/  CS2R R148, SRZ ;  /* 0x0000000000947805 */ /* 0x000fe4000001ff00 */
[----:B------:R-:W-:Y:S02]  /*4cb0*/  CS2R R146, SRZ ;  /* 0x0000000000927805 */ /* 0x000fe4000001ff00 */
[----:B------:R-:W-:Y:S01]  /*4cc0*/  CS2R R144, SRZ ;  /* 0x0000000000907805 */ /* 0x000fe2000001ff00 */
[----:B------:R-:W-:Y:S01]  /*4cd0*/  USHF.R.S32.HI UR5, URZ, 0x6, UR5 ;  /* 0x000000063f057899 */ /* 0x000fe20008011405 */
[----:B------:R-:W-:-:S02]  /*4ce0*/  CS2R R142, SRZ ;  /* 0x00000000008e7805 */ /* 0x000fc4000001ff00 */
[----:B------:R-:W-:Y:S02]  /*4cf0*/  CS2R R140, SRZ ;  /* 0x00000000008c7805 */ /* 0x000fe4000001ff00 */
[----:B------:R-:W-:Y:S01]  /*4d00*/  CS2R R138, SRZ ;  /* 0x00000000008a7805 */ /* 0x000fe2000001ff00 */
[----:B------:R-:W-:Y:S01]  /*4d10*/  UISETP.LT.AND UP2, UPT, UR7, UR5, UPT ;  /* 0x000000050700728c */ /* 0x000fe2000bf41270 */
[----:B------:R-:W-:Y:S02]  /*4d20*/  CS2R R136, SRZ ;  /* 0x0000000000887805 */ /* 0x000fe4000001ff00 */
[----:B------:R-:W-:Y:S02]  /*4d30*/  CS2R R134, SRZ ;  /* 0x0000000000867805 */ /* 0x000fe4000001ff00 */
[----:B------:R-:W-:Y:S01]  /*4d40*/  CS2R R132, SRZ ;  /* 0x0000000000847805 */ /* 0x000fe2000001ff00 */
[----:B------:R-:W-:Y:S01]  /*4d50*/  USEL UR54, UR7, UR5, !UP2 ;  /* 0x0000000507367287 */ /* 0x000fe2000d000000 */
[----:B------:R-:W-:-:S02]  /*4d60*/  CS2R R130, SRZ ;  /* 0x0000000000827805 */ /* 0x000fc4000001ff00 */
[----:B------:R-:W-:Y:S02]  /*4d70*/  CS2R R128, SRZ ;  /* 0x0000000000807805 */ /* 0x000fe4000001ff00 */
[----:B------:R-:W-:Y:S02]  /*4d80*/  CS2R R126, SRZ ;  /* 0x00000000007e7805 */ /* 0x000fe4000001ff00 */
[----:B------:R-:W-:Y:S02]  /*4d90*/  CS2R R124, SRZ ;  /* 0x00000000007c7805 */ /* 0x000fe4000001ff00 */
[----:B------:R-:W-:Y:S02]  /*4da0*/  CS2R R122, SRZ ;  /* 0x00000000007a7805 */ /* 0x000fe4000001ff00 */
[----:B------:R-:W-:Y:S02]  /*4db0*/  ISETP.GE.AND P2, PT, R20, UR54, PT ;  /* 0x0000003614007c0c */ /* 0x000fe4000bf46270 */
        /* <DEDUP_REMOVED lines=49> */
[----:B------:R-:W-:Y:S06]  /*50d0*/  @!P2 BRA `(.L_x_1229) ;  /* 0x0000002800eca947 */ /* 0x000fec0003800000 */
[----:B------:R-:W-:Y:S01]  /*50e0*/  IMAD.MOV.U32 R0, RZ, RZ, 0x3f800000 ;  /* 0x3f800000ff007424 */ /* 0x000fe200078e00ff */
[----:B------:R-:W-:Y:S01]  /*50f0*/  ULDC UR55, c[0x0][0x9e4] ;  /* 0x0002790000377ab9 */ /* 0x000fe20000000800 */
[----:B------:R-:W-:-:S07]  /*5100*/  IMAD.MOV.U32 R151, RZ, RZ, RZ ;  /* 0x000000ffff977224 */ /* 0x000fce00078e00ff */
.L_x_1246:
[----:B------:R-:W-:-:S04]  /*5110*/  UIADD3 UR4, UR36, 0x1, URZ ;  /* 0x0000000124047890 */ /* 0x000fc8000fffe03f */
[----:B------:R-:W-:-:S04]  /*5120*/  UISETP.NE.AND UP2, UPT, UR4, 0x2, UPT ;  /* 0x000000020400788c */ /* 0x000fc8000bf45270 */
[----:B------:R-:W-:Y:S02]  /*5130*/  USEL UR7, URZ, 0x1, UP2 ;  /* 0x000000013f077887 */ /* 0x000fe40009000000 */
[----:B------:R-:W-:Y:S02]  /*5140*/  USEL UR4, UR4, URZ, UP2 ;  /* 0x0000003f04047287 */ /* 0x000fe40009000000 */
[----:B------:R-:W-:Y:S01]  /*5150*/  ULOP3.LUT UR7, UR38, UR7, URZ, 0x3c, !UPT ;  /* 0x0000000726077292 */ /* 0x000fe2000f8e3c3f */
[----:B------:R-:W-:Y:S11]  /*5160*/  @!P0 BRA `(.L_x_1230) ;  /* 0x0000000000048947 */ /* 0x000ff60003800000 */
[----:B------:R-:W-:Y:S01]  /*5170*/  BPT.TRAP 0x1 ;  /* 0x000000040000795c */ /* 0x000fe20000300000 */
.L_x_1230:
[----:B------:R-:W-:Y:S01]  /*5180*/  ULEA UR5, UR4, UR37, 0x3 ;  /* 0x0000002504057291 */ /* 0x000fe2000f8e183f */
[----:B------:R-:W-:-:S05]  /*5190*/  IMAD.U32 R21, RZ, RZ, UR7 ;  /* 0x00000007ff157e24 */ /* 0x000fca000f8e00ff */
[----:B------:R-:W-:-:S04]  /*51a0*/  SHF.L.U32 R21, R21, 0x1f, RZ ;  /* 0x0000001f15157819 */ /* 0x000fc800000006ff */
[----:B------:R0:W1:Y:S01]  /*51b0*/  SYNCS.PHASECHK.TRANS64.TRYWAIT P2, [UR5+0x30830], R21 ;  /* 0x03083015ff0075a7 */ /* 0x0000620008040145 */
[----:B------:R-:W-:Y:S05]  /*51c0*/  @!P0 BRA `(.L_x_1231) ;  /* 0x0000000000048947 */ /* 0x000fea0003800000 */
[----:B------:R-:W-:Y:S01]  /*51d0*/  BPT.TRAP 0x1 ;  /* 0x000000040000795c */ /* 0x000fe20000300000 */
.L_x_1231:
[-C--:B------:R-:W-:Y:S01]  /*51e0*/  FMUL.FTZ R24, R24, R152.reuse ;  /* 0x0000009818187220 */ /* 0x080fe20000410000 */
[----:B------:R-:W-:Y:S01]  /*51f0*/  FMUL.FTZ R25, R25, R152 ;  /* 0x0000009819197220 */ /* 0x000fe20000410000 */
[----:B-1----:R-:W-:Y:S06]  /*5200*/  @P2 BRA `(.L_x_1232) ;  /* 0x0000000000082947 */ /* 0x002fec0003800000 */
[----:B------:R-:W1:Y:S02]  /*5210*/  SYNCS.PHASECHK.TRANS64.TRYWAIT P2, [UR5+0x30830], R21 ;  /* 0x03083015ff0075a7 */ /* 0x000e640008040145 */
[----:B-1----:R-:W-:Y:S05]  /*5220*/  @!P2 BRA `(.L_x_1233) ;  /* 0x0000015800aca947 */ /* 0x002fea0003800000 */
.L_x_1232:
[----:B------:R-:W-:Y:S01]  /*5230*/  R2UR UR6, R17 ;  /* 0x00000000110672ca */ /* 0x000fe200000e0000 */
[-C--:B------:R-:W-:Y:S01]  /*5240*/  FMUL.FTZ R28, R28, R152.reuse ;  /* 0x000000981c1c7220 */ /* 0x080fe20000410000 */
[----:B------:R-:W-:Y:S01]  /*5250*/  R2UR UR48, R12 ;  /* 0x000000000c3072ca */ /* 0x000fe200000e0000 */
[-C--:B------:R-:W-:Y:S01]  /*5260*/  FMUL.FTZ R29, R29, R152.reuse ;  /* 0x000000981d1d7220 */ /* 0x080fe20000410000 */
[----:B------:R-:W-:Y:S01]  /*5270*/  R2UR UR49, R13 ;  /* 0x000000000d3172ca */ /* 0x000fe200000e0000 */
        /* <DEDUP_REMOVED lines=8> */
[----:B------:R-:W-:Y:S01]  /*5300*/  ULEA UR6, UR4, UR6, 0xb ;  /* 0x0000000604067291 */ /* 0x000fe2000f8e583f */
        /* <DEDUP_REMOVED lines=52> */
[----:B------:R-:W-:Y:S01]  /*5650*/  UMOV UR50, UR6 ;  /* 0x0000000600327c82 */ /* 0x000fe20008000000 */
[----:B-1----:R-:W-:Y:S01]  /*5660*/  WARPGROUP.ARRIVE ;  /* 0x00000000000079c5 */ /* 0x002fe20000000000 */
[----:B------:R-:W-:Y:S01]  /*5670*/  UMOV UR51, 0x40000040 ;  /* 0x4000004000337882 */ /* 0x000fe20000000000 */
[----:B------:R-:W-:Y:S01]  /*5680*/  UIADD3 UR10, UR6, 0x204, URZ ;  /* 0x00000204060a7890 */ /* 0x000fe2000fffe03f */
[-C--:B------:R-:W-:Y:S01]  /*5690*/  FMUL.FTZ R26, R26, R0.reuse ;  /* 0x000000001a1a7220 */ /* 0x080fe20000410000 */
[----:B------:R-:W-:Y:S01]  /*56a0*/  UMOV UR11, 0x40000040 ;  /* 0x40000040000b7882 */ /* 0x000fe20000000000 */
[----:B------:R-:W-:Y:S01]  /*56b0*/  UIADD3 UR14, UR6, 0x206, URZ ;  /* 0x00000206060e7890 */ /* 0x000fe2000fffe03f */
[----:B------:R-:W-:Y:S01]  /*56c0*/  HGMMA.64x64x16.F32 R152, gdesc[UR48], RZ, !UPT, gsb0 ;  /* 0x00e00000309879f0 */ /* 0x000fe2000c0008ff */
[----:B------:R-:W-:Y:S01]  /*56d0*/  R2UR UR48, R10 ;  /* 0x000000000a3072ca */ /* 0x000fe200000e0000 */
[----:B------:R-:W-:Y:S01]  /*56e0*/  UIADD3 UR50, UR6, 0x2, URZ ;  /* 0x0000000206327890 */ /* 0x000fe2000fffe03f */
[----:B------:R-:W-:Y:S01]  /*56f0*/  R2UR UR49, R11 ;  /* 0x000000000b3172ca */ /* 0x000fe200000e0000 */
[----:B------:R-:W-:Y:S01]  /*5700*/  UMOV UR51, 0x40000040 ;  /* 0x4000004000337882 */ /* 0x000fe20000000000 */
        /* <DEDUP_REMOVED lines=84> */
[----:B------:R-:W-:Y:S01]  /*5c50*/  FMUL.FTZ R151, R151, R0 ;  /* 0x0000000097977220 */ /* 0x000fe20000410000 */
[----:B------:R-:W-:-:S02]  /*5c60*/  WARPGROUP.DEPBAR.LE gsb0, 0x0 ;  /* 0x00008000000079c5 */ /* 0x000fc40000010000 */
[----:B------:R-:W-:-:S07]  /*5c70*/  WARPGROUP.ARRIVE ;  /* 0x00000000000079c5 */ /* 0x000fce0000000000 */
[----:B------:R-:W-:Y:S01]  /*5c80*/  HGMMA.64x64x16.F32 R152, gdesc[UR48], R152, gsb0 ;  /* 0x00e00000309879f0 */ /* 0x000fe20008000898 */
[----:B------:R-:W-:Y:S01]  /*5c90*/  R2UR UR48, R6 ;  /* 0x00000000063072ca */ /* 0x000fe200000e0000 */
[----:B------:R-:W-:Y:S01]  /*5ca0*/  UIADD3 UR50, UR6, 0x6, URZ ;  /* 0x0000000606327890 */ /* 0x000fe2000fffe03f */
[----:B------:R-:W-:Y:S01]  /*5cb0*/  R2UR UR49, R7 ;  /* 0x00000000073172ca */ /* 0x000fe200000e0000 */
[----:B------:R-:W-:Y:S01]  /*5cc0*/  UMOV UR51, 0x40000040 ;  /* 0x4000004000337882 */ /* 0x000fe20000000000 */
[----:B------:R-:W-:Y:S02]  /*5cd0*/  WARPGROUP.DEPBAR.LE gsb0, 0x0 ;  /* 0x00008000000079c5 */ /* 0x000fe40000010000 */
[----:B------:R-:W-:-:S09]  /*5ce0*/  WARPGROUP.ARRIVE ;  /* 0x00000000000079c5 */ /* 0x000fd20000000000 */
        /* <DEDUP_REMOVED lines=8> */
[----:B------:R-:W-:Y:S01]  /*5d70*/  UIADD3 UR50, UR6, 0x202, URZ ;  /* 0x0000020206327890 */ /* 0x000fe2000fffe03f */
[----:B------:R-:W-:Y:S01]  /*5d80*/  UMOV UR51, 0x40000040 ;  /* 0x4000004000337882 */ /* 0x000fe20000000000 */
[----:B------:R-:W-:Y:S01]  /*5d90*/  UMOV UR48, UR56 ;  /* 0x0000003800307c82 */ /* 0x000fe20008000000 */
[----:B------:R-:W-:Y:S01]  /*5da0*/  UMOV UR49, UR57 ;  /* 0x0000003900317c82 */ /* 0x000fe20008000000 */
        /* <DEDUP_REMOVED lines=40> */
.L_x_1234:
[----:B------:R-:W-:Y:S01]  /*6030*/  ULEA UR14, UR36, UR37, 0x3 ;  /* 0x00000025240e7291 */ /* 0x000fe2000f8e183f */
[----:B------:R-:W-:-:S05]  /*6040*/  IMAD.U32 R0, RZ, RZ, UR38 ;  /* 0x00000026ff007e24 */ /* 0x000fca000f8e00ff */
[----:B------:R-:W-:-:S04]  /*6050*/  SHF.L.U32 R0, R0, 0x1f, RZ ;  /* 0x0000001f00007819 */ /* 0x000fc800000006ff */
[----:B------:R1:W2:Y:S01]  /*6060*/  SYNCS.PHASECHK.TRANS64.TRYWAIT P2, [UR14+0x30850], R0 ;  /* 0x03085000ff0075a7 */ /* 0x0002a2000804014e */
[----:B------:R-:W-:Y:S05]  /*6070*/  @!P0 BRA `(.L_x_1235) ;  /* 0x0000000000048947 */ /* 0x000fea0003800000 */
[----:B------:R-:W-:Y:S01]  /*6080*/  BPT.TRAP 0x1 ;  /* 0x000000040000795c */ /* 0x000fe20000300000 */
.L_x_1235:
[----:B--2---:R-:W-:Y:S05]  /*6090*/  @P2 BRA `(.L_x_1236) ;  /* 0x0000000000082947 */ /* 0x004fea0003800000 */
[----:B------:R-:W2:Y:S02]  /*60a0*/  SYNCS.PHASECHK.TRANS64.TRYWAIT P2, [UR14+0x30850], R0 ;  /* 0x03085000ff0075a7 */ /* 0x000ea4000804014e */
[----:B--2---:R-:W-:Y:S05]  /*60b0*/  @!P2 BRA `(.L_x_1237) ;  /* 0x0000014c0020a947 */ /* 0x004fea0003800000 */
.L_x_1236:
[----:B------:R-:W-:Y:S01]  /*60c0*/  UIADD3 UR6, UR37, 0x400, URZ ;  /* 0x0000040025067890 */ /* 0x000fe2000fffe03f */
[----:B------:R-:W-:Y:S01]  /*60d0*/  WARPGROUP.ARRIVE ;  /* 0x00000000000079c5 */ /* 0x000fe20000000000 */
[----:B------:R-:W-:Y:S01]  /*60e0*/  UMOV UR11, 0x40000040 ;  /* 0x40000040000b7882 */ /* 0x000fe20000000000 */
[----:B------:R-:W-:Y:S01]  /*60f0*/  PLOP3.LUT P2, PT, PT, PT, UP0, 0x80, 0x0 ;  /* 0x000000000000781c */ /* 0x000fe20003f4f008 */
[----:B------:R-:W-:Y:S01]  /*6100*/  USHF.R.U32.HI UR6, URZ, 0x4, UR6 ;  /* 0x000000043f067899 */ /* 0x000fe20008011606 */
[----:B------:R-:W-:-:S03]  /*6110*/  PLOP3.LUT P3, PT, PT, PT, UP0, 0x80, 0x0 ;  /* 0x000000000000781c */ /* 0x000fc60003f6f008 */
[----:B------:R-:W-:-:S04]  /*6120*/  ULOP3.LUT UR6, UR6, 0x3fff, URZ, 0xc0, !UPT ;  /* 0x00003fff06067892 */ /* 0x000fc8000f8ec03f */
[----:B------:R-:W-:-:S04]  /*6130*/  ULOP3.LUT UR6, UR6, 0x2000000, URZ, 0xfc, !UPT ;  /* 0x0200000006067892 */ /* 0x000fc8000f8efc3f */
[----:B------:R-:W-:-:S07]  /*6140*/  ULEA UR6, UR36, UR6, 0xb ;  /* 0x0000000624067291 */ /* 0x000fce000f8e583f */
[----:B------:R-:W-:Y:S02]  /*6150*/  UMOV UR10, UR6 ;  /* 0x00000006000a7c82 */ /* 0x000fe40008000000 */
        /* <DEDUP_REMOVED lines=15> */
[----:B------:R-:W-:Y:S02]  /*6250*/  ULDC UR6, c[0x0][0x9d8] ;  /* 0x0002760000067ab9 */ /* 0x000fe40000000800 */
[----:B01----:R-:W-:Y:S01]  /*6260*/  FMUL.FTZ R0, R154, UR6 ;  /* 0x000000069a007c20 */ /* 0x003fe20008410000 */
        /* <DEDUP_REMOVED lines=13> */
[----:B------:R-:W-:-:S02]  /*6340*/  IMAD.SHL.U32 R178, R20, 0x40, RZ ;  /* 0x0000004014b27824 */ /* 0x000fc400078e00ff */
        /* <DEDUP_REMOVED lines=14> */
[----:B------:R-:W0:Y:S08]  /*6430*/  MUFU.TANH R0, R0 ;  /* 0x0000000000007308 */ /* 0x000e300000002400 */
[----:B------:R-:W1:Y:S08]  /*6440*/  MUFU.TANH R21, R21 ;  /* 0x0000001500157308 */ /* 0x000e700000002400 */
        /* <DEDUP_REMOVED lines=27> */
[----:B------:R-:W-:Y:S01]  /*6600*/  WARPGROUP.ARRIVE ;  /* 0x00000000000079c5 */ /* 0x000fe20000000000 */
[----:B------:R-:W-:-:S05]  /*6610*/  IMAD.U32 R188, RZ, RZ, UR39 ;  /* 0x00000027ffbc7e24 */ /* 0x000fca000f8e00ff */
[----:B------:R-:W-:Y:S01]  /*6620*/  HGMMA.64x256x16.F32 R24, R184, gdesc[UR8].tnspB, R24, gsb0 ;  /* 0x43e00008b8187df0 */ /* 0x000fe20008000818 */
[----:B------:R-:W-:Y:S02]  /*6630*/  @UP0 ULDC UR10, c[0x0][0x44c] ;  /* 0x00011300000a0ab9 */ /* 0x000fe40000000800 */
[----:B------:R-:W-:Y:S02]  /*6640*/  WARPGROUP.DEPBAR.LE gsb0, 0x0 ;  /* 0x00008000000079c5 */ /* 0x000fe40000010000 */
[----:B------:R-:W-:Y:S02]  /*6650*/  VIADD R186, R18, UR61 ;  /* 0x0000003d12ba7c36 */ /* 0x000fe40008000000 */
[----:B------:R-:W-:Y:S01]  /*6660*/  FMUL.FTZ R184, R152, UR6 ;  /* 0x0000000698b87c20 */ /* 0x000fe20008410000 */
[----:B------:R-:W-:Y:S01]  /*6670*/  FMUL.FTZ R187, R180, UR6 ;  /* 0x00000006b4bb7c20 */ /* 0x000fe20008410000 */
[----:B------:R-:W-:Y:S01]  /*6680*/  FMUL.FTZ R185, R153, UR6 ;  /* 0x0000000699b97c20 */ /* 0x000fe20008410000 */
[----:B------:R-:W-:Y:S01]  /*6690*/  @P2 IMAD.HI.U32 R152, R186, UR10, RZ ;  /* 0x0000000aba982c27 */ /* 0x000fe2000f8e00ff */
[----:B------:R-:W-:-:S03]  /*66a0*/  @UP0 ULDC UR10, c[0x0][0x450] ;  /* 0x00011400000a0ab9 */ /* 0x000fc60000000800 */
[----:B------:R-:W-:Y:S01]  /*66b0*/  FMUL.FTZ R180, R183, UR6 ;  /* 0x00000006b7b47c20 */ /* 0x000fe20008410000 */
[----:B------:R-:W-:Y:S01]  /*66c0*/  PLOP3.LUT P2, PT, PT, PT, UP1, 0x40, 0x0 ;  /* 0x000000000000781c */ /* 0x000fe20003f4e818 */
[----:B------:R-:W0:Y:S01]  /*66d0*/  MUFU.TANH R184, R184 ;  /* 0x000000b800b87308 */ /* 0x000e220000002400 */
[----:B------:R-:W-:Y:S01]  /*66e0*/  @P3 SHF.R.U32.HI R186, RZ, UR10, R152 ;  /* 0x0000000affba3c19 */ /* 0x000fe20008011698 */
[----:B------:R-:W-:Y:S01]  /*66f0*/  IMAD.U32 R152, RZ, RZ, UR5 ;  /* 0x00000005ff987e24 */ /* 0x000fe2000f8e00ff */
[----:B------:R-:W-:-:S03]  /*6700*/  ULDC UR5, c[0x0][0x9e0] ;  /* 0x0002780000057ab9 */ /* 0x000fc60000000800 */
[----:B------:R-:W-:Y:S01]  /*6710*/  @!P1 VIADD R152, R152, 0x30840 ;  /* 0x0003084098989836 */ /* 0x000fe20000000000 */
[----:B------:R-:W5:Y:S01]  /*6720*/  SHFL.IDX PT, R190, R186, RZ, 0x1c1f ;  /* 0x001c1fffbabe7589 */ /* 0x000f6200000e0000 */
[----:B------:R-:W0:Y:S03]  /*6730*/  MUFU.TANH R185, R185 ;  /* 0x000000b900b97308 */ /* 0x000e260000002400 */
[----:B------:R-:W-:-:S04]  /*6740*/  @!P1 PRMT R152, RZ, 0x654, R152 ;  /* 0x00000654ff989816 */ /* 0x000fc80000000098 */
[----:B------:R1:W-:Y:S01]  /*6750*/  @!P1 SYNCS.ARRIVE.TRANS64.RED.A1T0 RZ, [R152+URZ], RZ ;  /* 0x000000ff98ff99a7 */ /* 0x0003e2000810043f */
[----:B------:R-:W0:Y:S01]  /*6760*/  MUFU.TANH R187, R187 ;  /* 0x000000bb00bb7308 */ /* 0x000e220000002400 */
[----:B-1----:R-:W-:-:S07]  /*6770*/  IADD3 R152, -R16, 0x1, -R178 ;  /* 0x0000000110987810 */ /* 0x002fce0007ffe9b2 */
[----:B------:R-:W1:Y:S01]  /*6780*/  MUFU.TANH R180, R180 ;  /* 0x000000b400b47308 */ /* 0x000e620000002400 */
[----:B------:R-:W-:-:S05]  /*6790*/  IADD3 R188, -R188, UR60, R152 ;  /* 0x0000003cbcbc7c10 */ /* 0x000fca000fffe198 */
[C---:B------:R-:W-:Y:S02]  /*67a0*/  VIADD R189, R188.reuse, UR5 ;  /* 0x00000005bcbd7c36 */ /* 0x040fe40008000000 */
[----:B------:R-:W-:Y:S02]  /*67b0*/  VIADD R188, R188, UR58 ;  /* 0x0000003abcbc7c36 */ /* 0x000fe40008000000 */
[--C-:B-----5:R-:W-:Y:S02]  /*67c0*/  IMAD.IADD R183, R189, 0x1, R190.reuse ;  /* 0x00000001bdb77824 */ /* 0x120fe400078e02be */
[----:B------:R-:W-:Y:S01]  /*67d0*/  IMAD.IADD R182, R188, 0x1, R190 ;  /* 0x00000001bcb67824 */ /* 0x000fe200078e02be */
[----:B0-234-:R-:W-:Y:S06]  /*67e0*/  @P2 BRA `(.L_x_1238) ;  /* 0x00000000005c2947 */ /* 0x01dfec0003800000 */
[----:B------:R-:W-:Y:S01]  /*67f0*/  IMAD.U32 R152, RZ, RZ, UR39 ;  /* 0x00000027ff987e24 */ /* 0x000fe2000f8e00ff */
[----:B------:R-:W-:Y:S04]  /*6800*/  BSSY B0, `(.L_x_1239) ;  /* 0x0000011000007945 */ /* 0x000fe80003800000 */
[----:B------:R-:W-:-:S04]  /*6810*/  IADD3 R190, -R152, UR60, R190 ;  /* 0x0000003c98be7c10 */ /* 0x000fc8000fffe1be */
[----:B------:R-:W-:-:S13]  /*6820*/  ISETP.GT.AND P2, PT, R190, -0x1, PT ;  /* 0xffffffffbe00780c */ /* 0x000fda0003f44270 */
[----:B------:R-:W-:Y:S05]  /*6830*/  @P2 BRA `(.L_x_1240) ;  /* 0x0000000000202947 */ /* 0x000fea0003800000 */
[----:B------:R-:W-:Y:S01]  /*6840*/  IMAD.U32 R191, RZ, RZ, UR55 ;  /* 0x00000037ffbf7e24 */ /* 0x000fe2000f8e00ff */
[----:B------:R-:W-:-:S04]  /*6850*/  LOP3.LUT R190, RZ, R190, RZ, 0x33, !PT ;  /* 0x000000beffbe7212 */ /* 0x000fc800078e33ff */
[----:B------:R-:W-:-:S13]  /*6860*/  ISETP.NE.AND P2, PT, R191, 0x1, PT ;  /* 0x00000001bf00780c */ /* 0x000fda0003f45270 */
[----:B------:R-:W0:Y:S02]  /*6870*/  @P2 LDC.64 R152, c[0x0][0x9e8] ;  /* 0x00027a00ff982b82 */ /* 0x000e240000000a00 */
[----:B0-----:R-:W-:-:S05]  /*6880*/  @P2 IMAD.HI.U32 R152, R190, R152, RZ ;  /* 0x00000098be982227 */ /* 0x001fca00078e00ff */
[----:B------:R-:W-:-:S04]  /*6890*/  @P2 SHF.R.U32.HI R190, RZ, R153, R152 ;  /* 0x00000099ffbe2219 */ /* 0x000fc80000011698 */
[----:B------:R-:W-:Y:S01]  /*68a0*/  LOP3.LUT R190, RZ, R190, RZ, 0x33, !PT ;  /* 0x000000beffbe7212 */ /* 0x000fe200078e33ff */
[----:B------:R-:W-:Y:S06]  /*68b0*/  BRA `(.L_x_1241) ;  /* 0x0000000000147947 */ /* 0x000fec0003800000 */
.L_x_1240:
[----:B------:R-:W-:-:S05]  /*68c0*/  IMAD.U32 R191, RZ, RZ, UR55 ;  /* 0x00000037ffbf7e24 */ /* 0x000fca000f8e00ff */
[----:B------:R-:W-:-:S13]  /*68d0*/  ISETP.NE.AND P2, PT, R191, 0x1, PT ;  /* 0x00000001bf00780c */ /* 0x000fda0003f45270 */
[----:B------:R-:W0:Y:S02]  /*68e0*/  @P2 LDC.64 R152, c[0x0][0x9e8] ;  /* 0x00027a00ff982b82 */ /* 0x000e240000000a00 */
[----:B0-----:R-:W-:-:S05]  /*68f0*/  @P2 IMAD.HI.U32 R152, R190, R152, RZ ;  /* 0x00000098be982227 */ /* 0x001fca00078e00ff */
[----:B------:R-:W-:-:S07]  /*6900*/  @P2 SHF.R.U32.HI R190, RZ, R153, R152 ;  /* 0x00000099ffbe2219 */ /* 0x000fce0000011698 */
.L_x_1241:
[----:B------:R-:W-:Y:S05]  /*6910*/  BSYNC B0 ;  /* 0x0000000000007941 */ /* 0x000fea0003800000 */
.L_x_1239:
[----:B------:R-:W-:-:S04]  /*6920*/  IMAD R190, R190, R191, -R178 ;  /* 0x000000bfbebe7224 */ /* 0x000fc800078e0ab2 */
[----:B------:R-:W-:-:S05]  /*6930*/  IMAD.IADD R190, R190, 0x1, -R16 ;  /* 0x00000001bebe7824 */ /* 0x000fca00078e0a10 */
[----:B------:R-:W-:Y:S02]  /*6940*/  VIADDMNMX R183, R190, R191, R183, PT ;  /* 0x000000bfbeb77246 */ /* 0x000fe400038001b7 */
[----:B------:R-:W-:-:S07]  /*6950*/  VIMNMX R182, R182, R190, !PT ;  /* 0x000000beb6b67248 */ /* 0x000fce0007fe0100 */
.L_x_1238:
[----:B------:R-:W-:Y:S01]  /*6960*/  ISETP.GT.AND P2, PT, R20, -0x1, PT ;  /* 0xffffffff1400780c */ /* 0x000fe20003f44270 */
[----:B------:R-:W0:Y:S03]  /*6970*/  SHFL.IDX PT, R186, R186, 0x1, 0x1c1f ;  /* 0x003c1f00baba7f89 */ /* 0x000e2600000e0000 */
[C---:B------:R-:W-:Y:S02]  /*6980*/  ISETP.GT.AND P5, PT, R182.reuse, RZ, P2 ;  /* 0x000000ffb600720c */ /* 0x040fe400017a4270 */
[C---:B------:R-:W-:Y:S02]  /*6990*/  ISETP.GT.AND P4, PT, R182.reuse, 0x1, P2 ;  /* 0x00000001b600780c */ /* 0x040fe40001784270 */
[----:B------:R-:W-:Y:S02]  /*69a0*/  ISETP.LT.OR P5, PT, R183, 0x1, P5 ;  /* 0x00000001b700780c */ /* 0x000fe40002fa1670 */
[----:B------:R-:W-:-:S02]  /*69b0*/  ISETP.GT.AND P6, PT, R182, 0x8, P2 ;  /* 0x00000008b600780c */ /* 0x000fc400017c4270 */
[----:B------:R-:W-:Y:S02]  /*69c0*/  FSEL R184, R184, -INF , !P5 ;  /* 0xff800000b8b87808 */ /* 0x000fe40006800000 */
[C---:B------:R-:W-:Y:S02]  /*69d0*/  ISETP.GT.AND P5, PT, R182.reuse, 0x10, P2 ;  /* 0x00000010b600780c */ /* 0x040fe400017a4270 */
[----:B------:R-:W-:Y:S02]  /*69e0*/  ISETP.GT.AND P3, PT, R182, 0x9, P2 ;  /* 0x00000009b600780c */ /* 0x000fe40001764270 */
[C---:B------:R-:W-:Y:S02]  /*69f0*/  ISETP.LT.OR P5, PT, R183.reuse, 0x11, P5 ;  /* 0x00000011b700780c */ /* 0x040fe40002fa1670 */
[----:B------:R-:W-:Y:S02]  /*6a00*/  ISETP.LT.OR P4, PT, R183, 0x2, P4 ;  /* 0x00000002b700780c */ /* 0x000fe40002781670 */
[----:B------:R-:W-:-:S02]  /*6a10*/  FSEL R160, R160, -INF , !P5 ;  /* 0xff800000a0a07808 */ /* 0x000fc40006800000 */
[----:B------:R-:W-:Y:S01]  /*6a20*/  ISETP.GT.AND P5, PT, R182, 0x20, P2 ;  /* 0x00000020b600780c */ /* 0x000fe200017a4270 */
[--C-:B0-----:R-:W-:Y:S01]  /*6a30*/  IMAD.IADD R189, R189, 0x1, R186.reuse ;  /* 0x00000001bdbd7824 */ /* 0x101fe200078e02ba */
[C---:B------:R-:W-:Y:S01]  /*6a40*/  ISETP.LT.OR P6, PT, R183.reuse, 0x9, P6 ;  /* 0x00000009b700780c */ /* 0x040fe200037c1670 */
[----:B------:R-:W-:Y:S01]  /*6a50*/  IMAD.IADD R188, R188, 0x1, R186 ;  /* 0x00000001bcbc7824 */ /* 0x000fe200078e02ba */
[C---:B------:R-:W-:Y:S02]  /*6a60*/  ISETP.LT.OR P3, PT, R183.reuse, 0xa, P3 ;  /* 0x0000000ab700780c */ /* 0x040fe40001f61670 */
[----:B------:R-:W-:Y:S02]  /*6a70*/  ISETP.LT.OR P5, PT, R183, 0x21, P5 ;  /* 0x00000021b700780c */ /* 0x000fe40002fa1670 */
[----:B------:R-:W-:Y:S02]  /*6a80*/  FSEL R185, R185, -INF , !P4 ;  /* 0xff800000b9b97808 */ /* 0x000fe40006000000 */
[----:B------:R-:W-:-:S02]  /*6a90*/  FSEL R156, R156, -INF , !P6 ;  /* 0xff8000009c9c7808 */ /* 0x000fc40007000000 */
[----:B------:R-:W-:Y:S02]  /*6aa0*/  FSEL R157, R157, -INF , !P3 ;  /* 0xff8000009d9d7808 */ /* 0x000fe40005800000 */
[C---:B------:R-:W-:Y:S02]  /*6ab0*/  ISETP.GT.AND P4, PT, R182.reuse, 0x11, P2 ;  /* 0x00000011b600780c */ /* 0x040fe40001784270 */
[C---:B------:R-:W-:Y:S02]  /*6ac0*/  ISETP.GT.AND P6, PT, R182.reuse, 0x18, P2 ;  /* 0x00000018b600780c */ /* 0x040fe400017c4270 */
[----:B------:R-:W-:Y:S02]  /*6ad0*/  ISETP.GT.AND P3, PT, R182, 0x19, P2 ;  /* 0x00000019b600780c */ /* 0x000fe40001764270 */
[----:B------:R-:W-:Y:S02]  /*6ae0*/  FSEL R168, R168, -INF , !P5 ;  /* 0xff800000a8a87808 */ /* 0x000fe40006800000 */
[----:B------:R-:W-:-:S02]  /*6af0*/  ISETP.GT.AND P5, PT, R182, 0x30, P2 ;  /* 0x00000030b600780c */ /* 0x000fc400017a4270 */
[C---:B------:R-:W-:Y:S02]  /*6b00*/  ISETP.LT.OR P4, PT, R183.reuse, 0x12, P4 ;  /* 0x00000012b700780c */ /* 0x040fe40002781670 */
[C---:B------:R-:W-:Y:S02]  /*6b10*/  ISETP.LT.OR P6, PT, R183.reuse, 0x19, P6 ;  /* 0x00000019b700780c */ /* 0x040fe400037c1670 */
        /* <DEDUP_REMOVED lines=9> */
[----:B------:R-:W-:-:S02]  /*6bb0*/  PLOP3.LUT P5, PT, PT, PT, UP1, 0x40, 0x0 ;  /* 0x000000000000781c */ /* 0x000fc40003fae818 */
[C---:B------:R-:W-:Y:S02]  /*6bc0*/  ISETP.LT.OR P4, PT, R183.reuse, 0x22, P4 ;  /* 0x00000022b700780c */ /* 0x040fe40002781670 */
[C---:B------:R-:W-:Y:S02]  /*6bd0*/  ISETP.LT.OR P6, PT, R183.reuse, 0x29, P6 ;  /* 0x00000029b700780c */ /* 0x040fe400037c1670 */
[----:B------:R-:W-:Y:S02]  /*6be0*/  ISETP.LT.OR P3, PT, R183, 0x2a, P3 ;  /* 0x0000002ab700780c */ /* 0x000fe40001f61670 */
[----:B------:R-:W-:Y:S02]  /*6bf0*/  FSEL R169, R169, -INF , !P4 ;  /* 0xff800000a9a97808 */ /* 0x000fe40006000000 */
[----:B------:R-:W-:Y:S02]  /*6c00*/  FSEL R172, R172, -INF , !P6 ;  /* 0xff800000acac7808 */ /* 0x000fe40007000000 */
[----:B------:R-:W-:-:S02]  /*6c10*/  FSEL R173, R173, -INF , !P3 ;  /* 0xff800000adad7808 */ /* 0x000fc40005800000 */
[C---:B------:R-:W-:Y:S02]  /*6c20*/  ISETP.GT.AND P4, PT, R182.reuse, 0x31, P2 ;  /* 0x00000031b600780c */ /* 0x040fe40001784270 */
[C---:B------:R-:W-:Y:S02]  /*6c30*/  ISETP.GT.AND P6, PT, R182.reuse, 0x38, P2 ;  /* 0x00000038b600780c */ /* 0x040fe400017c4270 */
[----:B------:R-:W-:Y:S02]  /*6c40*/  ISETP.GT.AND P3, PT, R182, 0x39, P2 ;  /* 0x00000039b600780c */ /* 0x000fe40001764270 */
[C---:B------:R-:W-:Y:S02]  /*6c50*/  ISETP.LT.OR P4, PT, R183.reuse, 0x32, P4 ;  /* 0x00000032b700780c */ /* 0x040fe40002781670 */
[C---:B------:R-:W-:Y:S02]  /*6c60*/  ISETP.LT.OR P6, PT, R183.reuse, 0x39, P6 ;  /* 0x00000039b700780c */ /* 0x040fe400037c1670 */
[----:B------:R-:W-:-:S02]  /*6c70*/  ISETP.LT.OR P3, PT, R183, 0x3a, P3 ;  /* 0x0000003ab700780c */ /* 0x000fc40001f61670 */
[----:B------:R-:W-:Y:S02]  /*6c80*/  FSEL R177, R177, -INF , !P4 ;  /* 0xff800000b1b17808 */ /* 0x000fe40006000000 */
[----:B------:R-:W-:Y:S02]  /*6c90*/  FSEL R187, R187, -INF , !P6 ;  /* 0xff800000bbbb7808 */ /* 0x000fe40007000000 */
[----:B------:R-:W-:Y:S01]  /*6ca0*/  FSEL R181, R181, -INF , !P3 ;  /* 0xff800000b5b57808 */ /* 0x000fe20005800000 */
[----:B------:R-:W-:Y:S06]  /*6cb0*/  @P5 BRA `(.L_x_1242) ;  /* 0x00000000005c5947 */ /* 0x000fec0003800000 */
        /* <DEDUP_REMOVED lines=13> */
.L_x_1244:
[----:B------:R-:W-:-:S05]  /*6d90*/  IMAD.U32 R182, RZ, RZ, UR55 ;  /* 0x00000037ffb67e24 */ /* 0x000fca000f8e00ff */
[----:B------:R-:W-:-:S13]  /*6da0*/  ISETP.NE.AND P3, PT, R182, 0x1, PT ;  /* 0x00000001b600780c */ /* 0x000fda0003f65270 */
[----:B------:R-:W0:Y:S02]  /*6db0*/  @P3 LDC.64 R152, c[0x0][0x9e8] ;  /* 0x00027a00ff983b82 */ /* 0x000e240000000a00 */
[----:B0-----:R-:W-:-:S05]  /*6dc0*/  @P3 IMAD.HI.U32 R152, R186, R152, RZ ;  /* 0x00000098ba983227 */ /* 0x001fca00078e00ff */
[----:B------:R-:W-:-:S07]  /*6dd0*/  @P3 SHF.R.U32.HI R186, RZ, R153, R152 ;  /* 0x00000099ffba3219 */ /* 0x000fce0000011698 */
.L_x_1245:
[----:B------:R-:W-:Y:S05]  /*6de0*/  BSYNC B0 ;  /* 0x0000000000007941 */ /* 0x000fea0003800000 */
.L_x_1243:
[----:B------:R-:W-:-:S04]  /*6df0*/  IMAD R178, R186, R182, -R178 ;  /* 0x000000b6bab27224 */ /* 0x000fc800078e0ab2 */
[----:B------:R-:W-:-:S05]  /*6e00*/  IMAD.IADD R178, R178, 0x1, -R16 ;  /* 0x00000001b2b27824 */ /* 0x000fca00078e0a10 */
[----:B------:R-:W-:Y:S02]  /*6e10*/  VIADDMNMX R189, R178, R182, R189, PT ;  /* 0x000000b6b2bd7246 */ /* 0x000fe400038001bd */
[----:B------:R-:W-:-:S07]  /*6e20*/  VIMNMX R188, R188, R178, !PT ;  /* 0x000000b2bcbc7248 */ /* 0x000fce0007fe0100 */
.L_x_1242:
[----:B------:R-:W-:Y:S01]  /*6e30*/  FMNMX.FTZ R152, R184, R3, !PT ;  /* 0x00000003b8987209 */ /* 0x000fe20007810000 */
[----:B------:R-:W-:Y:S01]  /*6e40*/  ULDC UR6, c[0x0][0x988] ;  /* 0x0002620000067ab9 */ /* 0x000fe20000000800 */
[----:B------:R-:W-:Y:S01]  /*6e50*/  ISETP.GT.AND P4, PT, R188, 0x9, P2 ;  /* 0x00000009bc00780c */ /* 0x000fe20001784270 */
[----:B------:R-:W-:Y:S01]  /*6e60*/  UMOV UR38, UR7 ;  /* 0x0000000700267c82 */ /* 0x000fe20008000000 */
[----:B------:R-:W-:Y:S01]  /*6e70*/  FMNMX.FTZ R152, R185, R152, !PT ;  /* 0x00000098b9987209 */ /* 0x000fe20007810000 */
[----:B------:R-:W-:Y:S01]  /*6e80*/  UMOV UR36, UR4 ;  /* 0x0000000400247c82 */ /* 0x000fe20008000000 */
[----:B------:R-:W-:Y:S02]  /*6e90*/  ISETP.LT.OR P4, PT, R189, 0xa, P4 ;  /* 0x0000000abd00780c */ /* 0x000fe40002781670 */
[----:B------:R-:W-:Y:S02]  /*6ea0*/  FMNMX.FTZ R152, R156, R152, !PT ;  /* 0x000000989c987209 */ /* 0x000fe40007810000 */
[----:B------:R-:W-:-:S02]  /*6eb0*/  FSEL R155, R155, -INF , !P4 ;  /* 0xff8000009b9b7808 */ /* 0x000fc40006000000 */
[----:B------:R-:W-:Y:S02]  /*6ec0*/  FMNMX.FTZ R152, R157, R152, !PT ;  /* 0x000000989d987209 */ /* 0x000fe40007810000 */
[----:B------:R-:W-:Y:S02]  /*6ed0*/  ISETP.GT.AND P4, PT, R188, 0x19, P2 ;  /* 0x00000019bc00780c */ /* 0x000fe40001784270 */
        /* <DEDUP_REMOVED lines=11> */
[----:B------:R-:W-:Y:S02]  /*6f90*/  ISETP.GT.AND P6, PT, R188, 0x8, P2 ;  /* 0x00000008bc00780c */ /* 0x000fe400017c4270 */
[----:B------:R-:W-:Y:S02]  /*6fa0*/  FMNMX.FTZ R152, R172, R152, !PT ;  /* 0x00000098ac987209 */ /* 0x000fe40007810000 */
[----:B------:R-:W-:Y:S02]  /*6fb0*/  ISETP.LT.OR P3, PT, R189, 0x2, P3 ;  /* 0x00000002bd00780c */ /* 0x000fe40001f61670 */
[----:B------:R-:W-:Y:S02]  /*6fc0*/  FMNMX.FTZ R152, R173, R152, !PT ;  /* 0x00000098ad987209 */ /* 0x000fe40007810000 */
[----:B------:R-:W-:-:S02]  /*6fd0*/  FSEL R0, R0, -INF , !P4 ;  /* 0xff80000000007808 */ /* 0x000fc40006000000 */
[----:B------:R-:W-:Y:S02]  /*6fe0*/  FMNMX.FTZ R152, R176, R152, !PT ;  /* 0x00000098b0987209 */ /* 0x000fe40007810000 */
[----:B------:R-:W-:Y:S02]  /*6ff0*/  ISETP.LT.OR P6, PT, R189, 0x9, P6 ;  /* 0x00000009bd00780c */ /* 0x000fe400037c1670 */
[----:B------:R-:W-:Y:S02]  /*7000*/  FMNMX.FTZ R152, R177, R152, !PT ;  /* 0x00000098b1987209 */ /* 0x000fe40007810000 */
[----:B------:R-:W-:Y:S02]  /*7010*/  FMNMX.FTZ R178, R0, R2, !PT ;  /* 0x0000000200b27209 */ /* 0x000fe40007810000 */
[----:B------:R-:W-:Y:S02]  /*7020*/  FMNMX.FTZ R152, R187, R152, !PT ;  /* 0x00000098bb987209 */ /* 0x000fe40007810000 */
[----:B------:R-:W-:-:S02]  /*7030*/  ISETP.GT.AND P5, PT, R188, 0x10, P2 ;  /* 0x00000010bc00780c */ /* 0x000fc400017a4270 */
[----:B------:R-:W-:Y:S02]  /*7040*/  FMNMX.FTZ R152, R181, R152, !PT ;  /* 0x00000098b5987209 */ /* 0x000fe40007810000 */
[----:B------:R-:W-:Y:S02]  /*7050*/  FSEL R154, R154, -INF , !P6 ;  /* 0xff8000009a9a7808 */ /* 0x000fe40007000000 */
[C---:B------:R-:W-:Y:S01]  /*7060*/  ISETP.LT.OR P5, PT, R189.reuse, 0x11, P5 ;  /* 0x00000011bd00780c */ /* 0x040fe20002fa1670 */
[----:B------:R-:W0:Y:S01]  /*7070*/  SHFL.BFLY PT, R153, R152, 0x2, 0x1f ;  /* 0x0c401f0098997f89 */ /* 0x000e2200000e0000 */
[----:B------:R-:W-:Y:S02]  /*7080*/  ISETP.GT.AND P6, PT, R188, 0x18, P2 ;  /* 0x00000018bc00780c */ /* 0x000fe400017c4270 */
[----:B------:R-:W-:Y:S02]  /*7090*/  FSEL R158, R158, -INF , !P5 ;  /* 0xff8000009e9e7808 */ /* 0x000fe40006800000 */
[----:B------:R-:W-:-:S02]  /*70a0*/  ISETP.LT.OR P6, PT, R189, 0x19, P6 ;  /* 0x00000019bd00780c */ /* 0x000fc400037c1670 */
[----:B------:R-:W-:Y:S02]  /*70b0*/  ISETP.GT.AND P5, PT, R188, 0x20, P2 ;  /* 0x00000020bc00780c */ /* 0x000fe400017a4270 */
[----:B------:R-:W-:Y:S02]  /*70c0*/  FSEL R162, R162, -INF , !P6 ;  /* 0xff800000a2a27808 */ /* 0x000fe40007000000 */
[----:B------:R-:W-:Y:S02]  /*70d0*/  ISETP.LT.OR P5, PT, R189, 0x21, P5 ;  /* 0x00000021bd00780c */ /* 0x000fe40002fa1670 */
[----:B------:R-:W-:Y:S02]  /*70e0*/  ISETP.GT.AND P6, PT, R188, 0x28, P2 ;  /* 0x00000028bc00780c */ /* 0x000fe400017c4270 */
[----:B------:R-:W-:Y:S02]  /*70f0*/  FSEL R166, R166, -INF , !P5 ;  /* 0xff800000a6a67808 */ /* 0x000fe40006800000 */
[----:B------:R-:W-:-:S02]  /*7100*/  ISETP.GT.AND P5, PT, R188, 0x29, P2 ;  /* 0x00000029bc00780c */ /* 0x000fc400017a4270 */
[C---:B------:R-:W-:Y:S02]  /*7110*/  ISETP.LT.OR P6, PT, R189.reuse, 0x29, P6 ;  /* 0x00000029bd00780c */ /* 0x040fe400037c1670 */
[----:B------:R-:W-:Y:S02]  /*7120*/  ISETP.LT.OR P5, PT, R189, 0x2a, P5 ;  /* 0x0000002abd00780c */ /* 0x000fe40002fa1670 */
[----:B------:R-:W-:Y:S02]  /*7130*/  FSEL R170, R170, -INF , !P6 ;  /* 0xff800000aaaa7808 */ /* 0x000fe40007000000 */
[----:B0-----:R-:W-:Y:S02]  /*7140*/  FMNMX.FTZ R152, R152, R153, !PT ;  /* 0x0000009998987209 */ /* 0x001fe40007810000 */
[----:B------:R-:W-:Y:S02]  /*7150*/  FSEL R153, R21, -INF , !P3 ;  /* 0xff80000015997808 */ /* 0x000fe40005800000 */
[----:B------:R-:W-:Y:S01]  /*7160*/  ISETP.GT.AND P3, PT, R188, 0x11, P2 ;  /* 0x00000011bc00780c */ /* 0x000fe20001764270 */
[----:B------:R-:W0:Y:S01]  /*7170*/  SHFL.BFLY PT, R21, R152, 0x1, 0x1f ;  /* 0x0c201f0098157f89 */ /* 0x000e2200000e0000 */
[----:B------:R-:W-:-:S02]  /*7180*/  FMNMX.FTZ R178, R153, R178, !PT ;  /* 0x000000b299b27209 */ /* 0x000fc40007810000 */
[----:B------:R-:W-:Y:S02]  /*7190*/  ISETP.LT.OR P3, PT, R189, 0x12, P3 ;  /* 0x00000012bd00780c */ /* 0x000fe40001f61670 */
[----:B------:R-:W-:Y:S02]  /*71a0*/  FMNMX.FTZ R178, R154, R178, !PT ;  /* 0x000000b29ab27209 */ /* 0x000fe40007810000 */
[----:B------:R-:W-:Y:S02]  /*71b0*/  FSEL R159, R159, -INF , !P3 ;  /* 0xff8000009f9f7808 */ /* 0x000fe40005800000 */
[----:B------:R-:W-:Y:S02]  /*71c0*/  FMNMX.FTZ R178, R155, R178, !PT ;  /* 0x000000b29bb27209 */ /* 0x000fe40007810000 */
[----:B------:R-:W-:Y:S02]  /*71d0*/  ISETP.GT.AND P3, PT, R188, 0x21, P2 ;  /* 0x00000021bc00780c */ /* 0x000fe40001764270 */
[----:B------:R-:W-:-:S02]  /*71e0*/  FMNMX.FTZ R178, R158, R178, !PT ;  /* 0x000000b29eb27209 */ /* 0x000fc40007810000 */
[----:B------:R-:W-:Y:S02]  /*71f0*/  ISETP.LT.OR P3, PT, R189, 0x22, P3 ;  /* 0x00000022bd00780c */ /* 0x000fe40001f61670 */
[----:B------:R-:W-:Y:S02]  /*7200*/  FMNMX.FTZ R178, R159, R178, !PT ;  /* 0x000000b29fb27209 */ /* 0x000fe40007810000 */
[----:B------:R-:W-:Y:S02]  /*7210*/  FSEL R167, R167, -INF , !P3 ;  /* 0xff800000a7a77808 */ /* 0x000fe40005800000 */
[----:B------:R-:W-:Y:S02]  /*7220*/  FMNMX.FTZ R178, R162, R178, !PT ;  /* 0x000000b2a2b27209 */ /* 0x000fe40007810000 */
[----:B------:R-:W-:Y:S02]  /*7230*/  ISETP.GT.AND P3, PT, R188, 0x30, P2 ;  /* 0x00000030bc00780c */ /* 0x000fe40001764270 */
[----:B------:R-:W-:-:S02]  /*7240*/  FMNMX.FTZ R178, R163, R178, !PT ;  /* 0x000000b2a3b27209 */ /* 0x000fc40007810000 */
[----:B------:R-:W-:Y:S02]  /*7250*/  ISETP.GT.AND P4, PT, R188, 0x31, P2 ;  /* 0x00000031bc00780c */ /* 0x000fe40001784270 */
[----:B------:R-:W-:Y:S02]  /*7260*/  FMNMX.FTZ R178, R166, R178, !PT ;  /* 0x000000b2a6b27209 */ /* 0x000fe40007810000 */
[----:B------:R-:W-:Y:S02]  /*7270*/  ISETP.LT.OR P3, PT, R189, 0x31, P3 ;  /* 0x00000031bd00780c */ /* 0x000fe40001f61670 */
[----:B------:R-:W-:Y:S02]  /*7280*/  FMNMX.FTZ R178, R167, R178, !PT ;  /* 0x000000b2a7b27209 */ /* 0x000fe40007810000 */
[----:B0-----:R-:W-:Y:S02]  /*7290*/  FMNMX.FTZ R21, R152, R21, !PT ;  /* 0x0000001598157209 */ /* 0x001fe40007810000 */
[----:B------:R-:W-:-:S02]  /*72a0*/  FSEL R171, R171, -INF , !P5 ;  /* 0xff800000abab7808 */ /* 0x000fc40006800000 */
[----:B------:R-:W-:Y:S01]  /*72b0*/  FMNMX.FTZ R182, R170, R178, !PT ;  /* 0x000000b2aab67209 */ /* 0x000fe20007810000 */
[----:B------:R-:W-:Y:S01]  /*72c0*/  FMUL.FTZ R152, R21, UR6 ;  /* 0x0000000615987c20 */ /* 0x000fe20008410000 */
[----:B------:R-:W-:Y:S02]  /*72d0*/  ISETP.GT.AND P6, PT, R188, 0x38, P2 ;  /* 0x00000038bc00780c */ /* 0x000fe400017c4270 */
[----:B------:R-:W-:Y:S02]  /*72e0*/  ISETP.LT.OR P4, PT, R189, 0x32, P4 ;  /* 0x00000032bd00780c */ /* 0x000fe40002781670 */
[----:B------:R-:W-:Y:S02]  /*72f0*/  FSEL R178, R174, -INF , !P3 ;  /* 0xff800000aeb27808 */ /* 0x000fe40005800000 */
        /* <DEDUP_REMOVED lines=12> */
[----:B-1----:R-:W-:Y:S01]  /*73c0*/  FSEL R180, R180, -INF , !P2 ;  /* 0xff800000b4b47808 */ /* 0x002fe20005000000 */
[--C-:B------:R-:W-:Y:S01]  /*73d0*/  FFMA.FTZ R164, R169, UR6, -R152.reuse ;  /* 0x00000006a9a47c23 */ /* 0x100fe20008010898 */
        /* <DEDUP_REMOVED lines=8> */
[--C-:B------:R-:W-:Y:S01]  /*7460*/  FFMA.FTZ R157, R157, UR6, -R152.reuse ;  /* 0x000000069d9d7c23 */ /* 0x100fe20008010898 */
[----:B------:R-:W0:Y:S01]  /*7470*/  SHFL.BFLY PT, R182, R156, 0x2, 0x1f ;  /* 0x0c401f009cb67f89 */ /* 0x000e2200000e0000 */
[--C-:B------:R-:W-:Y:S01]  /*7480*/  FFMA.FTZ R190, R172, UR6, -R152.reuse ;  /* 0x00000006acbe7c23 */ /* 0x100fe20008010898 */
[--C-:B------:R-:W-:Y:S01]  /*7490*/  FFMA.FTZ R165, R173, UR6, -R152.reuse ;  /* 0x00000006ada57c23 */ /* 0x100fe20008010898 */
[--C-:B------:R-:W-:Y:S01]  /*74a0*/  FFMA.FTZ R184, R176, UR6, -R152.reuse ;  /* 0x00000006b0b87c23 */ /* 0x100fe20008010898 */
[--C-:B------:R-:W-:Y:S01]  /*74b0*/  FFMA.FTZ R168, R177, UR6, -R152.reuse ;  /* 0x00000006b1a87c23 */ /* 0x100fe20008010898 */
[--C-:B------:R-:W-:Y:S01]  /*74c0*/  FFMA.FTZ R186, R187, UR6, -R152.reuse ;  /* 0x00000006bbba7c23 */ /* 0x100fe20008010898 */
[----:B------:R-:W-:Y:S01]  /*74d0*/  FFMA.FTZ R152, R181, UR6, -R152 ;  /* 0x00000006b5987c23 */ /* 0x000fe20008010898 */
        /* <DEDUP_REMOVED lines=8> */
[----:B0-----:R-:W-:-:S02]  /*7560*/  FMNMX.FTZ R156, R156, R169, !PT ;  /* 0x000000a99c9c7209 */ /* 0x001fc40007810000 */
[----:B------:R-:W-:-:S05]  /*7570*/  FSEL R169, R21, RZ, P5 ;  /* 0x000000ff15a97208 */ /* 0x000fca0002800000 */
[----:B------:R-:W-:Y:S01]  /*7580*/  MUFU.EX2 R194, R194 ;  /* 0x000000c200c27308 */ /* 0x000fe20000000800 */
[----:B------:R-:W-:Y:S01]  /*7590*/  FSETP.NEU.FTZ.AND P2, PT, R156, -INF , PT ;  /* 0xff8000009c00780b */ /* 0x000fe20003f5d000 */
[----:B------:R-:W-:-:S06]  /*75a0*/  FADD.FTZ R169, -R169, R3 ;  /* 0x00000003a9a97221 */ /* 0x000fcc0000010100 */
[----:B------:R0:W-:Y:S01]  /*75b0*/  MUFU.EX2 R3, R152 ;  /* 0x0000009800037308 */ /* 0x0001e20000000800 */
[----:B------:R-:W-:-:S07]  /*75c0*/  FMUL.FTZ R172, R169, UR6 ;  /* 0x00000006a9ac7c20 */ /* 0x000fce0008410000 */
[----:B------:R-:W-:Y:S01]  /*75d0*/  MUFU.EX2 R161, R161 ;  /* 0x000000a100a17308 */ /* 0x000fe20000000800 */
[----:B0-----:R-:W-:-:S05]  /*75e0*/  FMUL.FTZ R152, R156, UR6 ;  /* 0x000000069c987c20 */ /* 0x001fca0008410000 */
[----:B------:R-:W-:Y:S02]  /*75f0*/  FSEL R169, R152, RZ, P2 ;  /* 0x000000ff98a97208 */ /* 0x000fe40001000000 */
[----:B------:R-:W0:Y:S03]  /*7600*/  MUFU.EX2 R152, R172 ;  /* 0x000000ac00987308 */ /* 0x000e260000000800 */
[--C-:B------:R-:W-:Y:S01]  /*7610*/  FFMA.FTZ R197, R0, UR6, -R169.reuse ;  /* 0x0000000600c57c23 */ /* 0x100fe200080108a9 */
[----:B------:R-:W-:Y:S02]  /*7620*/  IMAD.U32 R0, RZ, RZ, UR14 ;  /* 0x0000000eff007e24 */ /* 0x000fe4000f8e00ff */
[--C-:B------:R-:W-:Y:S01]  /*7630*/  FFMA.FTZ R153, R153, UR6, -R169.reuse ;  /* 0x0000000699997c23 */ /* 0x100fe200080108a9 */
[--C-:B------:R-:W-:Y:S01]  /*7640*/  FFMA.FTZ R199, R154, UR6, -R169.reuse ;  /* 0x000000069ac77c23 */ /* 0x100fe200080108a9 */
[--C-:B------:R-:W-:Y:S01]  /*7650*/  FFMA.FTZ R154, R155, UR6, -R169.reuse ;  /* 0x000000069b9a7c23 */ /* 0x100fe200080108a9 */
[----:B------:R-:W-:Y:S01]  /*7660*/  @!P1 VIADD R0, R0, 0x30860 ;  /* 0x0003086000009836 */ /* 0x000fe20000000000 */
[----:B------:R-:W-:Y:S01]  /*7670*/  MUFU.EX2 R197, R197 ;  /* 0x000000c500c57308 */ /* 0x000fe20000000800 */
[--C-:B------:R-:W-:Y:S01]  /*7680*/  FFMA.FTZ R193, R158, UR6, -R169.reuse ;  /* 0x000000069ec17c23 */ /* 0x100fe200080108a9 */
[--C-:B------:R-:W-:Y:S01]  /*7690*/  FFMA.FTZ R155, R159, UR6, -R169.reuse ;  /* 0x000000069f9b7c23 */ /* 0x100fe200080108a9 */
[--C-:B------:R-:W-:Y:S01]  /*76a0*/  FFMA.FTZ R195, R162, UR6, -R169.reuse ;  /* 0x00000006a2c37c23 */ /* 0x100fe200080108a9 */
[----:B------:R-:W-:Y:S01]  /*76b0*/  @!P1 PRMT R0, RZ, 0x654, R0 ;  /* 0x00000654ff009816 */ /* 0x000fe20000000000 */
[--C-:B------:R-:W-:Y:S01]  /*76c0*/  FFMA.FTZ R166, R166, UR6, -R169.reuse ;  /* 0x00000006a6a67c23 */ /* 0x100fe200080108a9 */
[--C-:B------:R-:W-:Y:S01]  /*76d0*/  FFMA.FTZ R167, R167, UR6, -R169.reuse ;  /* 0x00000006a7a77c23 */ /* 0x100fe200080108a9 */
[--C-:B------:R-:W-:Y:S01]  /*76e0*/  FFMA.FTZ R170, R170, UR6, -R169.reuse ;  /* 0x00000006aaaa7c23 */ /* 0x100fe200080108a9 */
[----:B------:R1:W-:Y:S01]  /*76f0*/  @!P1 SYNCS.ARRIVE.TRANS64.RED.A1T0 RZ, [R0+URZ], RZ ;  /* 0x000000ff00ff99a7 */ /* 0x0003e2000810043f */
[----:B------:R-:W-:Y:S01]  /*7700*/  MUFU.EX2 R153, R153 ;  /* 0x0000009900997308 */ /* 0x000fe20000000800 */
[----:B0-----:R-:W-:Y:S01]  /*7710*/  FFMA.FTZ R15, R152, R15, R196 ;  /* 0x0000000f980f7223 */ /* 0x001fe200000100c4 */
[--C-:B------:R-:W-:Y:S01]  /*7720*/  FFMA.FTZ R171, R171, UR6, -R169.reuse ;  /* 0x00000006abab7c23 */ /* 0x100fe200080108a9 */
[--C-:B------:R-:W-:Y:S01]  /*7730*/  FFMA.FTZ R178, R178, UR6, -R169.reuse ;  /* 0x00000006b2b27c23 */ /* 0x100fe200080108a9 */
[----:B------:R-:W-:Y:S01]  /*7740*/  FFMA.FTZ R175, R175, UR6, -R169 ;  /* 0x00000006afaf7c23 */ /* 0x000fe200080108a9 */
[----:B------:R-:W-:Y:S01]  /*7750*/  FADD.FTZ R15, R174, R15 ;  /* 0x0000000fae0f7221 */ /* 0x000fe20000010000 */
[----:B------:R-:W-:Y:S01]  /*7760*/  FFMA.FTZ R179, R179, UR6, -R169 ;  /* 0x00000006b3b37c23 */ /* 0x000fe200080108a9 */
[----:B-1----:R-:W-:Y:S01]  /*7770*/  FSEL R0, R156, RZ, P2 ;  /* 0x000000ff9c007208 */ /* 0x002fe20001000000 */
[----:B------:R-:W-:Y:S01]  /*7780*/  MUFU.EX2 R199, R199 ;  /* 0x000000c700c77308 */ /* 0x000fe20000000800 */
[----:B------:R-:W-:Y:S01]  /*7790*/  FADD.FTZ R15, R198, R15 ;  /* 0x0000000fc60f7221 */ /* 0x000fe20000010000 */
[C---:B------:R-:W-:Y:S01]  /*77a0*/  ISETP.GT.AND P2, PT, R20.reuse, UR54, PT ;  /* 0x0000003614007c0c */ /* 0x040fe2000bf44270 */
[----:B------:R-:W-:-:S02]  /*77b0*/  VIADD R20, R20, 0xffffffff ;  /* 0xffffffff14147836 */ /* 0x000fc40000000000 */
[----:B------:R-:W-:Y:S01]  /*77c0*/  FADD.FTZ R0, -R0, R2 ;  /* 0x0000000200007221 */ /* 0x000fe20000010100 */
[----:B------:R-:W-:Y:S01]  /*77d0*/  FFMA.FTZ R2, R163, UR6, -R169 ;  /* 0x00000006a3027c23 */ /* 0x000fe200080108a9 */
[C---:B------:R-:W-:Y:S01]  /*77e0*/  FADD.FTZ R15, R157.reuse, R15 ;  /* 0x0000000f9d0f7221 */ /* 0x040fe20000010000 */
[----:B------:R-:W-:Y:S01]  /*77f0*/  FFMA.FTZ R169, R180, UR6, -R169 ;  /* 0x00000006b4a97c23 */ /* 0x000fe200080108a9 */
[----:B------:R-:W-:Y:S01]  /*7800*/  FMUL.FTZ R0, R0, UR6 ;  /* 0x0000000600007c20 */ /* 0x000fe20008410000 */
[----:B------:R-:W-:Y:S01]  /*7810*/  MUFU.EX2 R154, R154 ;  /* 0x0000009a009a7308 */ /* 0x000fe20000000800 */
[----:B------:R-:W-:Y:S01]  /*7820*/  FADD.FTZ R15, R192, R15 ;  /* 0x0000000fc00f7221 */ /* 0x000fe20000010000 */
[----:B------:R-:W-:Y:S02]  /*7830*/  F2FP.F16.F32.PACK_AB R196, R174, R196 ;  /* 0x000000c4aec4723e */ /* 0x000fe400000000ff */
[----:B------:R-:W-:Y:S01]  /*7840*/  F2FP.F16.F32.PACK_AB R198, R157, R198 ;  /* 0x000000c69dc6723e */ /* 0x000fe200000000ff */
[C---:B------:R-:W-:Y:S01]  /*7850*/  FADD.FTZ R15, R160.reuse, R15 ;  /* 0x0000000fa00f7221 */ /* 0x040fe20000010000 */
[----:B------:R-:W-:-:S02]  /*7860*/  F2FP.F16.F32.PACK_AB R192, R160, R192 ;  /* 0x000000c0a0c0723e */ /* 0x000fc400000000ff */
[----:B------:R-:W0:Y:S01]  /*7870*/  MUFU.EX2 R0, R0 ;  /* 0x0000000000007308 */ /* 0x000e220000000800 */
[----:B------:R-:W-:Y:S01]  /*7880*/  FADD.FTZ R15, R194, R15 ;  /* 0x0000000fc20f7221 */ /* 0x000fe20000010000 */
[----:B------:R-:W-:-:S03]  /*7890*/  F2FP.F16.F32.PACK_AB R194, R161, R194 ;  /* 0x000000c2a1c2723e */ /* 0x000fc600000000ff */
[----:B------:R-:W-:-:S03]  /*78a0*/  FADD.FTZ R15, R161, R15 ;  /* 0x0000000fa10f7221 */ /* 0x000fc60000010000 */
[----:B------:R-:W1:Y:S08]  /*78b0*/  MUFU.EX2 R193, R193 ;  /* 0x000000c100c17308 */ /* 0x000e700000000800 */
[----:B------:R-:W2:Y:S01]  /*78c0*/  MUFU.EX2 R155, R155 ;  /* 0x0000009b009b7308 */ /* 0x000ea20000000800 */
[----:B0-----:R-:W-:Y:S01]  /*78d0*/  FFMA.FTZ R14, R0, R14, R197 ;  /* 0x0000000e000e7223 */ /* 0x001fe200000100c5 */
[----:B------:R-:W-:-:S03]  /*78e0*/  F2FP.F16.F32.PACK_AB R197, R153, R197 ;  /* 0x000000c599c5723e */ /* 0x000fc600000000ff */
[----:B------:R-:W-:-:S03]  /*78f0*/  FADD.FTZ R14, R153, R14 ;  /* 0x0000000e990e7221 */ /* 0x000fc60000010000 */
[----:B------:R-:W0:Y:S01]  /*7900*/  MUFU.EX2 R195, R195 ;  /* 0x000000c300c37308 */ /* 0x000e220000000800 */
[----:B------:R-:W-:Y:S01]  /*7910*/  FADD.FTZ R14, R199, R14 ;  /* 0x0000000ec70e7221 */ /* 0x000fe20000010000 */
[----:B------:R-:W-:-:S03]  /*7920*/  F2FP.F16.F32.PACK_AB R199, R154, R199 ;  /* 0x000000c79ac7723e */ /* 0x000fc600000000ff */
[----:B------:R-:W-:-:S03]  /*7930*/  FADD.FTZ R14, R154, R14 ;  /* 0x0000000e9a0e7221 */ /* 0x000fc60000010000 */
[----:B------:R-:W3:Y:S01]  /*7940*/  MUFU.EX2 R2, R2 ;  /* 0x0000000200027308 */ /* 0x000ee20000000800 */
[----:B-1----:R-:W-:Y:S01]  /*7950*/  FADD.FTZ R14, R193, R14 ;  /* 0x0000000ec10e7221 */ /* 0x002fe20000010000 */
[----:B--2---:R-:W-:-:S03]  /*7960*/  F2FP.F16.F32.PACK_AB R193, R155, R193 ;  /* 0x000000c19bc1723e */ /* 0x004fc600000000ff */
[----:B------:R-:W-:-:S03]  /*7970*/  FADD.FTZ R14, R155, R14 ;  /* 0x0000000e9b0e7221 */ /* 0x000fc60000010000 */
[----:B------:R-:W1:Y:S01]  /*7980*/  MUFU.EX2 R188, R188 ;  /* 0x000000bc00bc7308 */ /* 0x000e620000000800 */
[----:B0-----:R-:W-:-:S07]  /*7990*/  FADD.FTZ R14, R195, R14 ;  /* 0x0000000ec30e7221 */ /* 0x001fce0000010000 */
[----:B------:R-:W0:Y:S01]  /*79a0*/  MUFU.EX2 R166, R166 ;  /* 0x000000a600a67308 */ /* 0x000e220000000800 */
[C---:B---3--:R-:W-:Y:S01]  /*79b0*/  FADD.FTZ R14, R2.reuse, R14 ;  /* 0x0000000e020e7221 */ /* 0x048fe20000010000 */
        /* <DEDUP_REMOVED lines=13> */
[----:B0-----:R-:W-:-:S07]  /*7a90*/  FADD.FTZ R15, R190, R15 ;  /* 0x0000000fbe0f7221 */ /* 0x001fce0000010000 */
        /* <DEDUP_REMOVED lines=16> */
[C---:B--2---:R-:W-:Y:S01]  /*7ba0*/  FADD.FTZ R14, R175.reuse, R14 ;  /* 0x0000000eaf0e7221 */ /* 0x044fe20000010000 */
[----:B------:R-:W-:-:S06]  /*7bb0*/  F2FP.F16.F32.PACK_AB R185, R175, R178 ;  /* 0x000000b2afb9723e */ /* 0x000fcc00000000ff */
[----:B------:R-:W2:Y:S01]  /*7bc0*/  MUFU.EX2 R169, R169 ;  /* 0x000000a900a97308 */ /* 0x000ea20000000800 */
[----:B-1----:R-:W-:Y:S01]  /*7bd0*/  FADD.FTZ R15, R186, R15 ;  /* 0x0000000fba0f7221 */ /* 0x002fe20000010000 */
[----:B------:R-:W-:-:S03]  /*7be0*/  F2FP.F16.F32.PACK_AB R186, R3, R186 ;  /* 0x000000ba03ba723e */ /* 0x000fc600000000ff */
[----:B------:R-:W-:Y:S01]  /*7bf0*/  FADD.FTZ R15, R3, R15 ;  /* 0x0000000f030f7221 */ /* 0x000fe20000010000 */
[----:B------:R-:W-:Y:S02]  /*7c00*/  IMAD.MOV.U32 R3, RZ, RZ, R21 ;  /* 0x000000ffff037224 */ /* 0x000fe400078e0015 */
[----:B0-----:R-:W-:-:S04]  /*7c10*/  FADD.FTZ R14, R179, R14 ;  /* 0x0000000eb30e7221 */ /* 0x001fc80000010000 */
[C---:B--2---:R-:W-:Y:S01]  /*7c20*/  FADD.FTZ R14, R169.reuse, R14 ;  /* 0x0000000ea90e7221 */ /* 0x044fe20000010000 */
[----:B------:R-:W-:Y:S01]  /*7c30*/  F2FP.F16.F32.PACK_AB R187, R169, R179 ;  /* 0x000000b3a9bb723e */ /* 0x000fe200000000ff */
[----:B------:R-:W-:Y:S06]  /*7c40*/  @P2 BRA `(.L_x_1246) ;  /* 0xffffffd400302947 */ /* 0x000fec000383ffff */
[----:B------:R-:W-:Y:S01]  /*7c50*/  IMAD.MOV.U32 R2, RZ, RZ, R156 ;  /* 0x000000ffff027224 */ /* 0x000fe200078e009c */
[----:B------:R-:W-:Y:S01]  /*7c60*/  UMOV UR36, UR4 ;  /* 0x0000000400247c82 */ /* 0x000fe20008000000 */
[----:B------:R-:W-:Y:S01]  /*7c70*/  IMAD.MOV.U32 R3, RZ, RZ, R21 ;  /* 0x000000ffff037224 */ /* 0x000fe200078e0015 */
[----:B------:R-:W-:-:S06]  /*7c80*/  UMOV UR38, UR7 ;  /* 0x0000000700267c82 */ /* 0x000fcc0008000000 */
.L_x_1229:
[----:B------:R-:W-:Y:S01]  /*7c90*/  ULDC UR4, c[0x0][0x448] ;  /* 0x0001120000047ab9 */ /* 0x000fe20000000800 */
[----:B------:R-:W-:Y:S01]  /*7ca0*/  ULDC UR7, c[0x0][0x9e4] ;  /* 0x0002790000077ab9 */ /* 0x000fe20000000800 */
[----:B------:R-:W-:Y:S02]  /*7cb0*/  UISETP.NE.AND UP0, UPT, UR4, 0x1, UPT ;  /* 0x000000010400788c */ /* 0x000fe4000bf05270 */
[----:B------:R-:W-:Y:S02]  /*7cc0*/  UISETP.GE.AND UP1, UPT, UR7, 0x1, UPT ;  /* 0x000000010700788c */ /* 0x000fe4000bf26270 */
[----:B------:R-:W-:Y:S02]  /*7cd0*/  UIADD3 UR11, UR61, 0x7f, URZ ;  /* 0x0000007f3d0b7890 */ /* 0x000fe4000fffe03f */
[----:B------:R-:W-:Y:S02]  /*7ce0*/  UIADD3 UR10, UR60, 0x1, -UR39 ;  /* 0x000000013c0a7890 */ /* 0x000fe4000fffe827 */
[----:B------:R-:W-:-:S03]  /*7cf0*/  PLOP3.LUT P5, PT, PT, PT, UP1, 0x80, 0x0 ;  /* 0x000000000000781c */ /* 0x000fc60003faf018 */
[----:B------:R-:W-:Y:S01]  /*7d00*/  @UP0 ULDC UR4, c[0x0][0x44c] ;  /* 0x0001130000040ab9 */ /* 0x000fe20000000800 */
[----:B------:R-:W-:Y:S01]  /*7d10*/  @UP0 ULDC UR14, c[0x0][0x450] ;  /* 0x00011400000e0ab9 */ /* 0x000fe20000000800 */
[----:B------:R-:W-:-:S04]  /*7d20*/  UIMAD.WIDE.U32 UR4, UR11, UR4, URZ ;  /* 0x000000040b0472a5 */ /* 0x000fc8000f8e003f */
[----:B------:R-:W-:-:S03]  /*7d30*/  @UP0 USHF.R.U32.HI UR11, URZ, UR14, UR5 ;  /* 0x0000000e3f0b0299 */ /* 0x000fc60008011605 */
[----:B------:R-:W-:Y:S01]  /*7d40*/  ULDC UR14, c[0x0][0x9dc] ;  /* 0x00027700000e7ab9 */ /* 0x000fe20000000800 */
[----:B------:R-:W-:-:S04]  /*7d50*/  UIADD3 UR15, UR10, UR11, URZ ;  /* 0x0000000b0a0f7290 */ /* 0x000fc8000fffe03f */
        /* <DEDUP_REMOVED lines=12> */
.L_x_1248:
[----:B------:R-:W-:-:S11]  /*7e20*/  UISETP.NE.AND UP1, UPT, UR7, 0x1, UPT ;  /* 0x000000010700788c */ /* 0x000fd6000bf25270 */
[----:B------:R-:W-:Y:S02]  /*7e30*/  @UP1 ULDC.64 UR4, c[0x0][0x9e8] ;  /* 0x00027a0000041ab9 */ /* 0x000fe40000000a00 */
[----:B------:R-:W-:-:S04]  /*7e40*/  UIMAD.WIDE.U32 UR10, UR15, UR4, URZ ;  /* 0x000000040f0a72a5 */ /* 0x000fc8000f8e003f */
[----:B------:R-:W-:-:S12]  /*7e50*/  @UP1 USHF.R.U32.HI UR15, URZ, UR5, UR11 ;  /* 0x000000053f0f1299 */ /* 0x000fd8000801160b */
.L_x_1249:
[----:B------:R-:W-:-:S04]  /*7e60*/  UIMAD UR7, UR15, UR7, URZ ;  /* 0x000000070f0772a4 */ /* 0x000fc8000f8e023f */
[----:B------:R-:W-:-:S04]  /*7e70*/  UISETP.LT.AND UP1, UPT, UR14, UR7, UPT ;  /* 0x000000070e00728c */ /* 0x000fc8000bf21270 */
[----:B------:R-:W-:-:S12]  /*7e80*/  USEL UR14, UR14, UR7, !UP1 ;  /* 0x000000070e0e7287 */ /* 0x000fd8000c800000 */
.L_x_1247:
[----:B------:R-:W-:Y:S01]  /*7e90*/  UIADD3 UR14, UR14, 0x3f, URZ ;  /* 0x0000003f0e0e7890 */ /* 0x000fe2000fffe03f */
[----:B------:R-:W-:-:S03]  /*7ea0*/  R2UR UR5, R19 ;  /* 0x00000000130572ca */ /* 0x000fc600000e0000 */
[----:B------:R-:W-:-:S04]  /*7eb0*/  USHF.R.S32.HI UR4, URZ, 0x1f, UR14 ;  /* 0x0000001f3f047899 */ /* 0x000fc8000801140e */
[----:B------:R-:W-:-:S04]  /*7ec0*/  ULEA.HI UR4, UR4, UR14, URZ, 0x6 ;  /* 0x0000000e04047291 */ /* 0x000fc8000f8f303f */
[----:B------:R-:W-:-:S04]  /*7ed0*/  USHF.R.S32.HI UR4, URZ, 0x6, UR4 ;  /* 0x000000063f047899 */ /* 0x000fc80008011404 */
[----:B------:R-:W-:-:S04]  /*7ee0*/  UISETP.LT.AND UP1, UPT, UR5, UR4, UPT ;  /* 0x000000040500728c */ /* 0x000fc8000bf21270 */
[----:B------:R-:W-:-:S06]  /*7ef0*/  USEL UR54, UR5, UR4, !UP1 ;  /* 0x0000000405367287 */ /* 0x000fcc000c800000 */
[----:B------:R-:W-:-:S13]  /*7f00*/  ISETP.GE.AND P2, PT, R20, UR54, PT ;  /* 0x0000003614007c0c */ /* 0x000fda000bf46270 */
[----:B------:R-:W-:Y:S05]  /*7f10*/  @!P2 BRA `(.L_x_1250) ;  /* 0x000000200030a947 */ /* 0x000fea0003800000 */
[----:B------:R-:W-:Y:S01]  /*7f20*/  IMAD.MOV.U32 R236, RZ, RZ, R2 ;  /* 0x000000ffffec7224 */ /* 0x000fe200078e0002 */
[----:B------:R-:W-:Y:S01]  /*7f30*/  UMOV UR7, UR38 ;  /* 0x0000002600077c82 */ /* 0x000fe20008000000 */
[----:B------:R-:W-:Y:S01]  /*7f40*/  IMAD.MOV.U32 R21, RZ, RZ, R3 ;  /* 0x000000ffff157224 */ /* 0x000fe200078e0003 */
[----:B------:R-:W-:Y:S01]  /*7f50*/  UMOV UR4, UR36 ;  /* 0x0000002400047c82 */ /* 0x000fe20008000000 */
[----:B------:R-:W-:-:S05]  /*7f60*/  ULDC UR5, c[0x0][0x9d8] ;  /* 0x0002760000057ab9 */ /* 0x000fca0000000800 */
.L_x_1259:
[----:B------:R-:W-:-:S04]  /*7f70*/  UIADD3 UR36, UR4, 0x1, URZ ;  /* 0x0000000104247890 */ /* 0x000fc8000fffe03f */
[----:B------:R-:W-:-:S04]  /*7f80*/  UISETP.NE.AND UP1, UPT, UR36, 0x2, UPT ;  /* 0x000000022400788c */ /* 0x000fc8000bf25270 */
[----:B------:R-:W-:Y:S02]  /*7f90*/  USEL UR38, URZ, 0x1, UP1 ;  /* 0x000000013f267887 */ /* 0x000fe40008800000 */
[----:B------:R-:W-:Y:S02]  /*7fa0*/  USEL UR36, UR36, URZ, UP1 ;  /* 0x0000003f24247287 */ /* 0x000fe40008800000 */
[----:B------:R-:W-:Y:S01]  /*7fb0*/  ULOP3.LUT UR38, UR7, UR38, URZ, 0x3c, !UPT ;  /* 0x0000002607267292 */ /* 0x000fe2000f8e3c3f */
[----:B------:R-:W-:Y:S11]  /*7fc0*/  @!P0 BRA `(.L_x_1251) ;  /* 0x0000000000048947 */ /* 0x000ff60003800000 */
[----:B------:R-:W-:Y:S01]  /*7fd0*/  BPT.TRAP 0x1 ;  /* 0x000000040000795c */ /* 0x000fe20000300000 */
.L_x_1251:
[----:B------:R-:W-:Y:S01]  /*7fe0*/  ULEA UR6, UR36, UR37, 0x3 ;  /* 0x0000002524067291 */ /* 0x000fe2000f8e183f */
[----:B------:R-:W-:-:S05]  /*7ff0*/  IMAD.U32 R2, RZ, RZ, UR38 ;  /* 0x00000026ff027e24 */ /* 0x000fca000f8e00ff */
[----:B------:R-:W-:-:S04]  /*8000*/  SHF.L.U32 R2, R2, 0x1f, RZ ;  /* 0x0000001f02027819 */ /* 0x000fc800000006ff */
[----:B------:R0:W1:Y:S01]  /*8010*/  SYNCS.PHASECHK.TRANS64.TRYWAIT P2, [UR6+0x30830], R2 ;  /* 0x03083002ff0075a7 */ /* 0x0000620008040146 */
[----:B------:R-:W-:Y:S05]  /*8020*/  @!P0 BRA `(.L_x_1252) ;  /* 0x0000000000048947 */ /* 0x000fea0003800000 */
[----:B------:R-:W-:Y:S01]  /*8030*/  BPT.TRAP 0x1 ;  /* 0x000000040000795c */ /* 0x000fe20000300000 */
.L_x_1252:
[-C--:B------:R-:W-:Y:S01]  /*8040*/  FMUL.FTZ R24, R24, R152.reuse ;  /* 0x0000009818187220 */ /* 0x080fe20000410000 */
[----:B------:R-:W-:Y:S01]  /*8050*/  FMUL.FTZ R25, R25, R152 ;  /* 0x0000009819197220 */ /* 0x000fe20000410000 */
[----:B-1----:R-:W-:Y:S06]  /*8060*/  @P2 BRA `(.L_x_1253) ;  /* 0x0000000000082947 */ /* 0x002fec0003800000 */
[----:B------:R-:W1:Y:S02]  /*8070*/  SYNCS.PHASECHK.TRANS64.TRYWAIT P2, [UR6+0x30830], R2 ;  /* 0x03083002ff0075a7 */ /* 0x000e640008040146 */
[----:B-1----:R-:W-:Y:S05]  /*8080*/  @!P2 BRA `(.L_x_1254) ;  /* 0x0000012c0044a947 */ /* 0x002fea0003800000 */
.L_x_1253:
        /* <DEDUP_REMOVED lines=67> */
[----:B------:R-:W-:Y:S01]  /*84c0*/  WARPGROUP.ARRIVE ;  /* 0x00000000000079c5 */ /* 0x000fe20000000000 */
        /* <DEDUP_REMOVED lines=156> */
.L_x_1255:
[----:B------:R-:W-:Y:S01]  /*8e90*/  ULEA UR10, UR4, UR37, 0x3 ;  /* 0x00000025040a7291 */ /* 0x000fe2000f8e183f */
[----:B------:R-:W-:-:S05]  /*8ea0*/  IMAD.U32 R0, RZ, RZ, UR7 ;  /* 0x00000007ff007e24 */ /* 0x000fca000f8e00ff */
[----:B------:R-:W-:-:S04]  /*8eb0*/  SHF.L.U32 R0, R0, 0x1f, RZ ;  /* 0x0000001f00007819 */ /* 0x000fc800000006ff */
[----:B------:R2:W3:Y:S01]  /*8ec0*/  SYNCS.PHASECHK.TRANS64.TRYWAIT P2, [UR10+0x30850], R0 ;  /* 0x03085000ff0075a7 */ /* 0x0004e2000804014a */
[----:B------:R-:W-:Y:S05]  /*8ed0*/  @!P0 BRA `(.L_x_1256) ;  /* 0x0000000000048947 */ /* 0x000fea0003800000 */
[----:B------:R-:W-:Y:S01]  /*8ee0*/  BPT.TRAP 0x1 ;  /* 0x000000040000795c */ /* 0x000fe20000300000 */
.L_x_1256:
[----:B---3--:R-:W-:Y:S05]  /*8ef0*/  @P2 BRA `(.L_x_1257) ;  /* 0x0000000000082947 */ /* 0x008fea0003800000 */
[----:B------:R-:W3:Y:S02]  /*8f00*/  SYNCS.PHASECHK.TRANS64.TRYWAIT P2, [UR10+0x30850], R0 ;  /* 0x03085000ff0075a7 */ /* 0x000ee4000804014a */
[----:B---3--:R-:W-:Y:S05]  /*8f10*/  @!P2 BRA `(.L_x_1258) ;  /* 0x0000011c00b8a947 */ /* 0x008fea0003800000 */
.L_x_1257:
[----:B------:R-:W-:Y:S01]  /*8f20*/  UIADD3 UR6, UR37, 0x400, URZ ;  /* 0x0000040025067890 */ /* 0x000fe2000fffe03f */
[----:B------:R-:W-:Y:S01]  /*8f30*/  WARPGROUP.ARRIVE ;  /* 0x00000000000079c5 */ /* 0x000fe20000000000 */
[----:B------:R-:W-:Y:S01]  /*8f40*/  UMOV UR7, 0x40000040 ;  /* 0x4000004000077882 */ /* 0x000fe20000000000 */
[----:B0-2---:R-:W-:Y:S01]  /*8f50*/  FMUL.FTZ R0, R152, UR5 ;  /* 0x0000000598007c20 */ /* 0x005fe20008410000 */
[----:B------:R-:W-:Y:S01]  /*8f60*/  USHF.R.U32.HI UR6, URZ, 0x4, UR6 ;  /* 0x000000043f067899 */ /* 0x000fe20008011606 */
[----:B-1----:R-:W-:Y:S01]  /*8f70*/  FMUL.FTZ R2, R153, UR5 ;  /* 0x0000000599027c20 */ /* 0x002fe20008410000 */
[----:B------:R-:W-:Y:S01]  /*8f80*/  FMUL.FTZ R156, R156, UR5 ;  /* 0x000000059c9c7c20 */ /* 0x000fe20008410000 */
[----:B------:R-:W-:Y:S01]  /*8f90*/  FMUL.FTZ R153, R154, UR5 ;  /* 0x000000059a997c20 */ /* 0x000fe20008410000 */
[----:B------:R-:W-:Y:S01]  /*8fa0*/  ULOP3.LUT UR6, UR6, 0x3fff, URZ, 0xc0, !UPT ;  /* 0x00003fff06067892 */ /* 0x000fe2000f8ec03f */
[----:B------:R-:W0:Y:S01]  /*8fb0*/  MUFU.TANH R0, R0 ;  /* 0x0000000000007308 */ /* 0x000e220000002400 */
[----:B------:R-:W-:Y:S01]  /*8fc0*/  FMUL.FTZ R157, R157, UR5 ;  /* 0x000000059d9d7c20 */ /* 0x000fe20008410000 */
[----:B------:R-:W-:Y:S01]  /*8fd0*/  FMUL.FTZ R154, R155, UR5 ;  /* 0x000000059b9a7c20 */ /* 0x000fe20008410000 */
[----:B------:R-:W-:Y:S01]  /*8fe0*/  ULOP3.LUT UR6, UR6, 0x2000000, URZ, 0xfc, !UPT ;  /* 0x0200000006067892 */ /* 0x000fe2000f8efc3f */
[----:B------:R-:W-:Y:S01]  /*8ff0*/  FMUL.FTZ R155, R158, UR5 ;  /* 0x000000059e9b7c20 */ /* 0x000fe20008410000 */
[----:B------:R-:W-:Y:S01]  /*9000*/  FMUL.FTZ R158, R159, UR5 ;  /* 0x000000059f9e7c20 */ /* 0x000fe20008410000 */
[----:B------:R-:W-:Y:S01]  /*9010*/  FMUL.FTZ R159, R160, UR5 ;  /* 0x00000005a09f7c20 */ /* 0x000fe20008410000 */
[----:B------:R-:W-:Y:S01]  /*9020*/  ULEA UR4, UR4, UR6, 0xb ;  /* 0x0000000604047291 */ /* 0x000fe2000f8e583f */
[----:B------:R-:W1:Y:S01]  /*9030*/  MUFU.TANH R2, R2 ;  /* 0x0000000200027308 */ /* 0x000e620000002400 */
[----:B------:R-:W-:Y:S01]  /*9040*/  FMUL.FTZ R160, R161, UR5 ;  /* 0x00000005a1a07c20 */ /* 0x000fe20008410000 */
[----:B------:R-:W-:Y:S01]  /*9050*/  FMUL.FTZ R161, R164, UR5 ;  /* 0x00000005a4a17c20 */ /* 0x000fe20008410000 */
[----:B------:R-:W-:Y:S01]  /*9060*/  FMUL.FTZ R164, R165, UR5 ;  /* 0x00000005a5a47c20 */ /* 0x000fe20008410000 */
[----:B------:R-:W-:Y:S01]  /*9070*/  FMUL.FTZ R165, R168, UR5 ;  /* 0x00000005a8a57c20 */ /* 0x000fe20008410000 */
[----:B------:R-:W-:Y:S01]  /*9080*/  FMUL.FTZ R168, R169, UR5 ;  /* 0x00000005a9a87c20 */ /* 0x000fe20008410000 */
[----:B------:R-:W-:Y:S01]  /*9090*/  UMOV UR6, UR4 ;  /* 0x0000000400067c82 */ /* 0x000fe20008000000 */
[----:B------:R-:W-:Y:S01]  /*90a0*/  FMUL.FTZ R169, R172, UR5 ;  /* 0x00000005aca97c20 */ /* 0x000fe20008410000 */
[----:B------:R-:W-:Y:S01]  /*90b0*/  HGMMA.64x256x16.F32 R24, R196, gdesc[UR4].tnspB, R24, gsb0 ;  /* 0x43e00004c4187df0 */ /* 0x000fe20008000818 */
[----:B------:R-:W-:Y:S01]  /*90c0*/  UIADD3 UR6, UR4, 0x80, URZ ;  /* 0x0000008004067890 */ /* 0x000fe2000fffe03f */
[----:B------:R-:W2:Y:S01]  /*90d0*/  MUFU.TANH R156, R156 ;  /* 0x0000009c009c7308 */ /* 0x000ea20000002400 */
[----:B------:R-:W-:Y:S01]  /*90e0*/  UMOV UR7, 0x40000040 ;  /* 0x4000004000077882 */ /* 0x000fe20000000000 */
[----:B0-----:R-:W-:Y:S01]  /*90f0*/  FMNMX.FTZ R3, R0, R21, !PT ;  /* 0x0000001500037209 */ /* 0x001fe20007810000 */
[----:B------:R-:W-:Y:S01]  /*9100*/  FMUL.FTZ R172, R173, UR5 ;  /* 0x00000005adac7c20 */ /* 0x000fe20008410000 */
[----:B------:R-:W-:Y:S01]  /*9110*/  FMUL.FTZ R173, R176, UR5 ;  /* 0x00000005b0ad7c20 */ /* 0x000fe20008410000 */
[----:B------:R-:W-:Y:S01]  /*9120*/  FMUL.FTZ R177, R177, UR5 ;  /* 0x00000005b1b17c20 */ /* 0x000fe20008410000 */
[----:B------:R-:W-:Y:S01]  /*9130*/  FMUL.FTZ R176, R180, UR5 ;  /* 0x00000005b4b07c20 */ /* 0x000fe20008410000 */
[----:B-1----:R-:W-:Y:S01]  /*9140*/  FMNMX.FTZ R3, R2, R3, !PT ;  /* 0x0000000302037209 */ /* 0x002fe20007810000 */
[----:B------:R-:W0:Y:S01]  /*9150*/  MUFU.TANH R157, R157 ;  /* 0x0000009d009d7308 */ /* 0x000e220000002400 */
[----:B------:R-:W-:Y:S01]  /*9160*/  FMUL.FTZ R180, R181, UR5 ;  /* 0x00000005b5b47c20 */ /* 0x000fe20008410000 */
[----:B------:R-:W-:Y:S01]  /*9170*/  FMUL.FTZ R162, R162, UR5 ;  /* 0x00000005a2a27c20 */ /* 0x000fe20008410000 */
[----:B------:R-:W-:Y:S01]  /*9180*/  FMUL.FTZ R163, R163, UR5 ;  /* 0x00000005a3a37c20 */ /* 0x000fe20008410000 */
[----:B------:R-:W-:Y:S01]  /*9190*/  FMUL.FTZ R166, R166, UR5 ;  /* 0x00000005a6a67c20 */ /* 0x000fe20008410000 */
[----:B------:R-:W-:Y:S01]  /*91a0*/  FMUL.FTZ R167, R167, UR5 ;  /* 0x00000005a7a77c20 */ /* 0x000fe20008410000 */
[----:B------:R-:W-:Y:S01]  /*91b0*/  FMUL.FTZ R170, R170, UR5 ;  /* 0x00000005aaaa7c20 */ /* 0x000fe20008410000 */
[----:B------:R-:W-:Y:S01]  /*91c0*/  FMUL.FTZ R171, R171, UR5 ;  /* 0x00000005abab7c20 */ /* 0x000fe20008410000 */
[----:B------:R-:W1:Y:S01]  /*91d0*/  MUFU.TANH R159, R159 ;  /* 0x0000009f009f7308 */ /* 0x000e620000002400 */
[----:B--2---:R-:W-:Y:S01]  /*91e0*/  FMNMX.FTZ R3, R156, R3, !PT ;  /* 0x000000039c037209 */ /* 0x004fe20007810000 */
[----:B------:R-:W-:Y:S01]  /*91f0*/  FMUL.FTZ R174, R174, UR5 ;  /* 0x00000005aeae7c20 */ /* 0x000fe20008410000 */
[----:B------:R-:W-:Y:S01]  /*9200*/  FMUL.FTZ R182, R182, UR5 ;  /* 0x00000005b6b67c20 */ /* 0x000fe20008410000 */
[----:B------:R-:W-:Y:S01]  /*9210*/  FMUL.FTZ R175, R175, UR5 ;  /* 0x00000005afaf7c20 */ /* 0x000fe20008410000 */
[----:B------:R-:W-:Y:S01]  /*9220*/  FMUL.FTZ R178, R178, UR5 ;  /* 0x00000005b2b27c20 */ /* 0x000fe20008410000 */
[----:B------:R-:W-:Y:S01]  /*9230*/  FMUL.FTZ R179, R179, UR5 ;  /* 0x00000005b3b37c20 */ /* 0x000fe20008410000 */
[C---:B------:R-:W-:Y:S01]  /*9240*/  ISETP.GT.AND P2, PT, R20.reuse, UR54, PT ;  /* 0x0000003614007c0c */ /* 0x040fe2000bf44270 */
[----:B------:R-:W2:Y:S01]  /*9250*/  MUFU.TANH R160, R160 ;  /* 0x000000a000a07308 */ /* 0x000ea20000002400 */
[----:B0-----:R-:W-:Y:S01]  /*9260*/  FMNMX.FTZ R3, R157, R3, !PT ;  /* 0x000000039d037209 */ /* 0x001fe20007810000 */
[----:B------:R-:W-:-:S06]  /*9270*/  VIADD R20, R20, 0xffffffff ;  /* 0xffffffff14147836 */ /* 0x000fcc0000000000 */
        /* <DEDUP_REMOVED lines=23> */
[----:B0-----:R-:W-:-:S05]  /*93f0*/  FMNMX.FTZ R3, R180, R3, !PT ;  /* 0x00000003b4037209 */ /* 0x001fca0007810000 */
[----:B------:R-:W0:Y:S02]  /*9400*/  SHFL.BFLY PT, R152, R3, 0x2, 0x1f ;  /* 0x0c401f0003987f89 */ /* 0x000e2400000e0000 */
[----:B------:R-:W-:Y:S01]  /*9410*/  MUFU.TANH R155, R155 ;  /* 0x0000009b009b7308 */ /* 0x000fe20000002400 */
[----:B-1----:R-:W-:-:S07]  /*9420*/  FMNMX.FTZ R181, R153, R236, !PT ;  /* 0x000000ec99b57209 */ /* 0x002fce0007810000 */
[----:B------:R-:W-:Y:S01]  /*9430*/  MUFU.TANH R158, R158 ;  /* 0x0000009e009e7308 */ /* 0x000fe20000002400 */
[----:B--2---:R-:W-:-:S07]  /*9440*/  FMNMX.FTZ R181, R154, R181, !PT ;  /* 0x000000b59ab57209 */ /* 0x004fce0007810000 */
[----:B------:R-:W-:Y:S01]  /*9450*/  MUFU.TANH R162, R162 ;  /* 0x000000a200a27308 */ /* 0x000fe20000002400 */
[----:B0-----:R-:W-:-:S07]  /*9460*/  FMNMX.FTZ R3, R3, R152, !PT ;  /* 0x0000009803037209 */ /* 0x001fce0007810000 */
[----:B------:R-:W-:Y:S01]  /*9470*/  MUFU.TANH R163, R163 ;  /* 0x000000a300a37308 */ /* 0x000fe20000002400 */
[----:B------:R-:W0:Y:S07]  /*9480*/  SHFL.BFLY PT, R152, R3, 0x1, 0x1f ;  /* 0x0c201f0003987f89 */ /* 0x000e2e00000e0000 */
[----:B------:R-:W-:Y:S08]  /*9490*/  MUFU.TANH R166, R166 ;  /* 0x000000a600a67308 */ /* 0x000ff00000002400 */
[----:B------:R-:W-:Y:S08]  /*94a0*/  MUFU.TANH R167, R167 ;  /* 0x000000a700a77308 */ /* 0x000ff00000002400 */
[----:B------:R-:W-:Y:S01]  /*94b0*/  MUFU.TANH R170, R170 ;  /* 0x000000aa00aa7308 */ /* 0x000fe20000002400 */
[----:B0-----:R-:W-:-:S07]  /*94c0*/  FMNMX.FTZ R3, R3, R152, !PT ;  /* 0x0000009803037209 */ /* 0x001fce0007810000 */
[----:B------:R-:W-:Y:S01]  /*94d0*/  MUFU.TANH R171, R171 ;  /* 0x000000ab00ab7308 */ /* 0x000fe20000002400 */
[----:B------:R-:W-:-:S07]  /*94e0*/  FADD.FTZ R21, -R3, R21 ;  /* 0x0000001503157221 */ /* 0x000fce0000010100 */
[----:B------:R-:W-:Y:S08]  /*94f0*/  MUFU.TANH R174, R174 ;  /* 0x000000ae00ae7308 */ /* 0x000ff00000002400 */
[----:B------:R-:W-:Y:S08]  /*9500*/  MUFU.TANH R175, R175 ;  /* 0x000000af00af7308 */ /* 0x000ff00000002400 */
[----:B------:R-:W-:Y:S08]  /*9510*/  MUFU.TANH R178, R178 ;  /* 0x000000b200b27308 */ /* 0x000ff00000002400 */
[----:B------:R-:W-:Y:S01]  /*9520*/  MUFU.TANH R179, R179 ;  /* 0x000000b300b37308 */ /* 0x000fe20000002400 */
        /* <DEDUP_REMOVED lines=13> */
[----:B------:R-:W-:-:S15]  /*9600*/  WARPGROUP.ARRIVE ;  /* 0x00000000000079c5 */ /* 0x000fde0000000000 */
[----:B------:R-:W-:-:S06]  /*9610*/  NOP ;  /* 0x0000000000007918 */ /* 0x000fcc0000000000 */
[----:B------:R-:W-:Y:S01]  /*9620*/  HGMMA.64x256x16.F32 R24, R184, gdesc[UR4].tnspB, R24, gsb0 ;  /* 0x43e00004b8187df0 */ /* 0x000fe20008000818 */
[----:B------:R-:W-:Y:S01]  /*9630*/  ULDC UR6, c[0x0][0x988] ;  /* 0x0002620000067ab9 */ /* 0x000fe20000000800 */
[----:B------:R-:W-:Y:S01]  /*9640*/  UMOV UR7, UR38 ;  /* 0x0000002600077c82 */ /* 0x000fe20008000000 */
[----:B------:R-:W-:-:S04]  /*9650*/  FMUL.FTZ R21, R21, UR6 ;  /* 0x0000000615157c20 */ /* 0x000fc80008410000 */
[----:B------:R0:W-:Y:S02]  /*9660*/  MUFU.EX2 R152, R21 ;  /* 0x0000001500987308 */ /* 0x0001e40000000800 */
[----:B0-----:R-:W-:-:S04]  /*9670*/  FMUL.FTZ R21, R3, UR6 ;  /* 0x0000000603157c20 */ /* 0x001fc80008410000 */
        /* <DEDUP_REMOVED lines=9> */
[--C-:B------:R-:W-:Y:S01]  /*9710*/  FFMA.FTZ R190, R169, UR6, -R21.reuse ;  /* 0x00000006a9be7c23 */ /* 0x100fe20008010815 */
[--C-:B------:R-:W-:Y:S01]  /*9720*/  FFMA.FTZ R160, R172, UR6, -R21.reuse ;  /* 0x00000006aca07c23 */ /* 0x100fe20008010815 */
[----:B------:R-:W-:-:S03]  /*9730*/  FFMA.FTZ R161, R177, UR6, -R21 ;  /* 0x00000006b1a17c23 */ /* 0x000fc60008010815 */
[----:B------:R-:W-:Y:S08]  /*9740*/  MUFU.EX2 R198, R198 ;  /* 0x000000c600c67308 */ /* 0x000ff00000000800 */
[----:B------:R-:W-:Y:S01]  /*9750*/  MUFU.EX2 R192, R192 ;  /* 0x000000c000c07308 */ /* 0x000fe20000000800 */
[----:B0-----:R-:W-:-:S07]  /*9760*/  FFMA.FTZ R15, R152, R15, R196 ;  /* 0x0000000f980f7223 */ /* 0x001fce00000100c4 */
        /* <DEDUP_REMOVED lines=8> */
[----:B------:R-:W-:Y:S01]  /*97f0*/  FMNMX.FTZ R184, R155, R181, !PT ;  /* 0x000000b59bb87209 */ /* 0x000fe20007810000 */
[----:B------:R-:W-:-:S04]  /*9800*/  FFMA.FTZ R185, R157, UR6, -R21 ;  /* 0x000000069db97c23 */ /* 0x000fc80008010815 */
[----:B------:R0:W1:Y:S01]  /*9810*/  MUFU.TANH R181, R182 ;  /* 0x000000b600b57308 */ /* 0x0000620000002400 */
[--C-:B------:R-:W-:Y:S01]  /*9820*/  FFMA.FTZ R157, R164, UR6, -R21.reuse ;  /* 0x00000006a49d7c23 */ /* 0x100fe20008010815 */
[----:B------:R-:W-:Y:S01]  /*9830*/  FMNMX.FTZ R184, R158, R184, !PT ;  /* 0x000000b89eb87209 */ /* 0x000fe20007810000 */
[----:B------:R-:W-:-:S03]  /*9840*/  FFMA.FTZ R186, R176, UR6, -R21 ;  /* 0x00000006b0ba7c23 */ /* 0x000fc60008010815 */
[----:B------:R-:W-:Y:S02]  /*9850*/  FMNMX.FTZ R184, R162, R184, !PT ;  /* 0x000000b8a2b87209 */ /* 0x000fe40007810000 */
[----:B------:R-:W-:Y:S01]  /*9860*/  MUFU.EX2 R185, R185 ;  /* 0x000000b900b97308 */ /* 0x000fe20000000800 */
[----:B0-----:R-:W-:Y:S01]  /*9870*/  FMUL.FTZ R182, R183, UR5 ;  /* 0x00000005b7b67c20 */ /* 0x001fe20008410000 */
[----:B------:R-:W-:-:S04]  /*9880*/  FMNMX.FTZ R184, R163, R184, !PT ;  /* 0x000000b8a3b87209 */ /* 0x000fc80007810000 */
[----:B------:R-:W-:Y:S01]  /*9890*/  FMNMX.FTZ R183, R166, R184, !PT ;  /* 0x000000b8a6b77209 */ /* 0x000fe20007810000 */
[--C-:B------:R-:W-:Y:S01]  /*98a0*/  FFMA.FTZ R184, R173, UR6, -R21.reuse ;  /* 0x00000006adb87c23 */ /* 0x100fe20008010815 */
[----:B------:R-:W-:Y:S01]  /*98b0*/  MUFU.TANH R182, R182 ;  /* 0x000000b600b67308 */ /* 0x000fe20000002400 */
[----:B------:R-:W-:Y:S01]  /*98c0*/  FFMA.FTZ R21, R180, UR6, -R21 ;  /* 0x00000006b4157c23 */ /* 0x000fe20008010815 */
[----:B------:R-:W-:-:S04]  /*98d0*/  FMNMX.FTZ R183, R167, R183, !PT ;  /* 0x000000b7a7b77209 */ /* 0x000fc80007810000 */
[----:B------:R-:W-:Y:S02]  /*98e0*/  FMNMX.FTZ R183, R170, R183, !PT ;  /* 0x000000b7aab77209 */ /* 0x000fe40007810000 */
[----:B------:R-:W-:Y:S02]  /*98f0*/  MUFU.EX2 R157, R157 ;  /* 0x0000009d009d7308 */ /* 0x000fe40000000800 */
[----:B------:R-:W-:-:S04]  /*9900*/  FMNMX.FTZ R183, R171, R183, !PT ;  /* 0x000000b7abb77209 */ /* 0x000fc80007810000 */
[----:B------:R-:W-:Y:S02]  /*9910*/  FMNMX.FTZ R0, R174, R183, !PT ;  /* 0x000000b7ae007209 */ /* 0x000fe40007810000 */
[----:B------:R-:W0:Y:S02]  /*9920*/  MUFU.EX2 R183, R2 ;  /* 0x0000000200b77308 */ /* 0x000e240000000800 */
[----:B------:R-:W-:-:S04]  /*9930*/  FMNMX.FTZ R0, R175, R0, !PT ;  /* 0x00000000af007209 */ /* 0x000fc80007810000 */
[----:B------:R-:W-:Y:S02]  /*9940*/  FMNMX.FTZ R0, R178, R0, !PT ;  /* 0x00000000b2007209 */ /* 0x000fe40007810000 */
[----:B------:R-:W-:Y:S02]  /*9950*/  MUFU.EX2 R184, R184 ;  /* 0x000000b800b87308 */ /* 0x000fe40000000800 */
[----:B------:R-:W-:-:S04]  /*9960*/  FMNMX.FTZ R0, R179, R0, !PT ;  /* 0x00000000b3007209 */ /* 0x000fc80007810000 */
[----:B-1----:R-:W-:Y:S02]  /*9970*/  FMNMX.FTZ R0, R181, R0, !PT ;  /* 0x00000000b5007209 */ /* 0x002fe40007810000 */
[----:B------:R-:W-:Y:S01]  /*9980*/  MUFU.EX2 R186, R186 ;  /* 0x000000ba00ba7308 */ /* 0x000fe20000000800 */
[C---:B0-----:R-:W-:Y:S01]  /*9990*/  FADD.FTZ R15, R183.reuse, R15 ;  /* 0x0000000fb70f7221 */ /* 0x041fe20000010000 */
[----:B------:R-:W-:Y:S02]  /*99a0*/  FMNMX.FTZ R0, R182, R0, !PT ;  /* 0x00000000b6007209 */ /* 0x000fe40007810000 */
[----:B------:R-:W-:Y:S01]  /*99b0*/  F2FP.F16.F32.PACK_AB R196, R183, R196 ;  /* 0x000000c4b7c4723e */ /* 0x000fe200000000ff */
[----:B------:R-:W-:Y:S01]  /*99c0*/  FADD.FTZ R15, R198, R15 ;  /* 0x0000000fc60f7221 */ /* 0x000fe20000010000 */
[----:B------:R-:W-:Y:S01]  /*99d0*/  F2FP.F16.F32.PACK_AB R198, R185, R198 ;  /* 0x000000c6b9c6723e */ /* 0x000fe200000000ff */
[----:B------:R-:W0:Y:S01]  /*99e0*/  SHFL.BFLY PT, R2, R0, 0x2, 0x1f ;  /* 0x0c401f0000027f89 */ /* 0x000e2200000e0000 */
[----:B------:R-:W-:Y:S01]  /*99f0*/  MUFU.EX2 R21, R21 ;  /* 0x0000001500157308 */ /* 0x000fe20000000800 */
[----:B0-----:R-:W-:-:S05]  /*9a00*/  FMNMX.FTZ R0, R0, R2, !PT ;  /* 0x0000000200007209 */ /* 0x001fca0007810000 */
[----:B------:R-:W0:Y:S02]  /*9a10*/  SHFL.BFLY PT, R2, R0, 0x1, 0x1f ;  /* 0x0c201f0000027f89 */ /* 0x000e2400000e0000 */
[----:B0-----:R-:W-:-:S05]  /*9a20*/  FMNMX.FTZ R2, R0, R2, !PT ;  /* 0x0000000200027209 */ /* 0x001fca0007810000 */
[C---:B------:R-:W-:Y:S01]  /*9a30*/  FMUL.FTZ R164, R2.reuse, UR6 ;  /* 0x0000000602a47c20 */ /* 0x040fe20008410000 */
[----:B------:R-:W-:Y:S01]  /*9a40*/  FADD.FTZ R0, -R2, R236 ;  /* 0x000000ec02007221 */ /* 0x000fe20000010100 */
[----:B------:R-:W-:Y:S02]  /*9a50*/  IMAD.MOV.U32 R236, RZ, RZ, R2 ;  /* 0x000000ffffec7224 */ /* 0x000fe400078e0002 */
[--C-:B------:R-:W-:Y:S01]  /*9a60*/  FFMA.FTZ R197, R153, UR6, -R164.reuse ;  /* 0x0000000699c57c23 */ /* 0x100fe200080108a4 */
[--C-:B------:R-:W-:Y:S01]  /*9a70*/  FFMA.FTZ R153, R154, UR6, -R164.reuse ;  /* 0x000000069a997c23 */ /* 0x100fe200080108a4 */
[----:B------:R-:W-:Y:S02]  /*9a80*/  IMAD.U32 R154, RZ, RZ, UR36 ;  /* 0x00000024ff9a7e24 */ /* 0x000fe4000f8e00ff */
[----:B------:R-:W-:Y:S01]  /*9a90*/  FMUL.FTZ R0, R0, UR6 ;  /* 0x0000000600007c20 */ /* 0x000fe20008410000 */
[--C-:B------:R-:W-:Y:S01]  /*9aa0*/  FFMA.FTZ R199, R155, UR6, -R164.reuse ;  /* 0x000000069bc77c23 */ /* 0x100fe200080108a4 */
[--C-:B------:R-:W-:Y:S01]  /*9ab0*/  FFMA.FTZ R155, R158, UR6, -R164.reuse ;  /* 0x000000069e9b7c23 */ /* 0x100fe200080108a4 */
[----:B------:R-:W-:Y:S01]  /*9ac0*/  MUFU.EX2 R197, R197 ;  /* 0x000000c500c57308 */ /* 0x000fe20000000800 */
[----:B------:R-:W-:Y:S01]  /*9ad0*/  @!P1 LEA R154, R154, UR37, 0x3 ;  /* 0x000000259a9a9c11 */ /* 0x000fe2000f8e18ff */
[--C-:B------:R-:W-:Y:S01]  /*9ae0*/  FFMA.FTZ R193, R162, UR6, -R164.reuse ;  /* 0x00000006a2c17c23 */ /* 0x100fe200080108a4 */
[--C-:B------:R-:W-:Y:S01]  /*9af0*/  FFMA.FTZ R163, R163, UR6, -R164.reuse ;  /* 0x00000006a3a37c23 */ /* 0x100fe200080108a4 */
[--C-:B------:R-:W-:Y:S01]  /*9b00*/  FFMA.FTZ R195, R166, UR6, -R164.reuse ;  /* 0x00000006a6c37c23 */ /* 0x100fe200080108a4 */
[----:B------:R-:W-:Y:S01]  /*9b10*/  FFMA.FTZ R170, R170, UR6, -R164 ;  /* 0x00000006aaaa7c23 */ /* 0x000fe200080108a4 */
[----:B------:R-:W-:-:S02]  /*9b20*/  @!P1 VIADD R154, R154, 0x30840 ;  /* 0x000308409a9a9836 */ /* 0x000fc40000000000 */
[--C-:B------:R-:W-:Y:S01]  /*9b30*/  FFMA.FTZ R171, R171, UR6, -R164.reuse ;  /* 0x00000006abab7c23 */ /* 0x100fe200080108a4 */
[----:B------:R-:W0:Y:S01]  /*9b40*/  MUFU.EX2 R0, R0 ;  /* 0x0000000000007308 */ /* 0x000e220000000800 */
[--C-:B------:R-:W-:Y:S01]  /*9b50*/  FFMA.FTZ R174, R174, UR6, -R164.reuse ;  /* 0x00000006aeae7c23 */ /* 0x100fe200080108a4 */
[----:B------:R-:W-:Y:S01]  /*9b60*/  FFMA.FTZ R175, R175, UR6, -R164 ;  /* 0x00000006afaf7c23 */ /* 0x000fe200080108a4 */
[----:B------:R-:W-:Y:S01]  /*9b70*/  @!P1 PRMT R154, RZ, 0x654, R154 ;  /* 0x00000654ff9a9816 */ /* 0x000fe2000000009a */
[--C-:B------:R-:W-:Y:S01]  /*9b80*/  FFMA.FTZ R178, R178, UR6, -R164.reuse ;  /* 0x00000006b2b27c23 */ /* 0x100fe200080108a4 */
[--C-:B------:R-:W-:Y:S01]  /*9b90*/  FFMA.FTZ R179, R179, UR6, -R164.reuse ;  /* 0x00000006b3b37c23 */ /* 0x100fe200080108a4 */
[----:B------:R-:W-:Y:S01]  /*9ba0*/  FFMA.FTZ R181, R181, UR6, -R164 ;  /* 0x00000006b5b57c23 */ /* 0x000fe200080108a4 */
[----:B------:R1:W-:Y:S01]  /*9bb0*/  @!P1 SYNCS.ARRIVE.TRANS64.RED.A1T0 RZ, [R154+URZ], RZ ;  /* 0x000000ff9aff99a7 */ /* 0x0003e2000810043f */
[----:B------:R-:W2:Y:S01]  /*9bc0*/  MUFU.EX2 R153, R153 ;  /* 0x0000009900997308 */ /* 0x000ea20000000800 */
[----:B-1----:R-:W-:-:S07]  /*9bd0*/  IMAD.U32 R154, RZ, RZ, UR10 ;  /* 0x0000000aff9a7e24 */ /* 0x002fce000f8e00ff */
[----:B------:R-:W1:Y:S01]  /*9be0*/  MUFU.EX2 R199, R199 ;  /* 0x000000c700c77308 */ /* 0x000e620000000800 */
[----:B0-----:R-:W-:Y:S01]  /*9bf0*/  FFMA.FTZ R162, R0, R14, R197 ;  /* 0x0000000e00a27223 */ /* 0x001fe200000100c5 */
[----:B------:R-:W-:Y:S01]  /*9c00*/  FADD.FTZ R14, R185, R15 ;  /* 0x0000000fb90e7221 */ /* 0x000fe20000010000 */
[----:B------:R-:W-:-:S03]  /*9c10*/  @!P1 VIADD R158, R154, 0x30860 ;  /* 0x000308609a9e9836 */ /* 0x000fc60000000000 */
[----:B------:R-:W-:Y:S01]  /*9c20*/  FADD.FTZ R14, R192, R14 ;  /* 0x0000000ec00e7221 */ /* 0x000fe20000010000 */
[C---:B------:R-:W-:Y:S01]  /*9c30*/  F2FP.F16.F32.PACK_AB R192, R156.reuse, R192 ;  /* 0x000000c09cc0723e */ /* 0x040fe200000000ff */
[----:B------:R-:W0:Y:S01]  /*9c40*/  MUFU.EX2 R155, R155 ;  /* 0x0000009b009b7308 */ /* 0x000e220000000800 */
[----:B------:R-:W-:Y:S01]  /*9c50*/  @!P1 PRMT R158, RZ, 0x654, R158 ;  /* 0x00000654ff9e9816 */ /* 0x000fe2000000009e */
[C---:B--2---:R-:W-:Y:S01]  /*9c60*/  FADD.FTZ R162, R153.reuse, R162 ;  /* 0x000000a299a27221 */ /* 0x044fe20000010000 */
[----:B------:R-:W-:Y:S01]  /*9c70*/  FADD.FTZ R14, R156, R14 ;  /* 0x0000000e9c0e7221 */ /* 0x000fe20000010000 */
[----:B------:R-:W-:Y:S01]  /*9c80*/  F2FP.F16.F32.PACK_AB R197, R153, R197 ;  /* 0x000000c599c5723e */ /* 0x000fe200000000ff */
[----:B------:R2:W-:Y:S02]  /*9c90*/  @!P1 SYNCS.ARRIVE.TRANS64.RED.A1T0 RZ, [R158+URZ], RZ ;  /* 0x000000ff9eff99a7 */ /* 0x0005e4000810043f */
[----:B------:R-:W-:Y:S01]  /*9ca0*/  FADD.FTZ R15, R194, R14 ;  /* 0x0000000ec20f7221 */ /* 0x000fe20000010000 */
[----:B------:R-:W3:Y:S01]  /*9cb0*/  MUFU.EX2 R193, R193 ;  /* 0x000000c100c17308 */ /* 0x000ee20000000800 */
[----:B-1----:R-:W-:Y:S01]  /*9cc0*/  FADD.FTZ R162, R199, R162 ;  /* 0x000000a2c7a27221 */ /* 0x002fe20000010000 */
[C---:B------:R-:W-:Y:S01]  /*9cd0*/  F2FP.F16.F32.PACK_AB R194, R157.reuse, R194 ;  /* 0x000000c29dc2723e */ /* 0x040fe200000000ff */
[----:B------:R-:W-:Y:S01]  /*9ce0*/  FADD.FTZ R15, R157, R15 ;  /* 0x0000000f9d0f7221 */ /* 0x000fe20000010000 */
[--C-:B--2---:R-:W-:Y:S01]  /*9cf0*/  FFMA.FTZ R158, R167, UR6, -R164.reuse ;  /* 0x00000006a79e7c23 */ /* 0x104fe200080108a4 */
[----:B------:R-:W-:-:S02]  /*9d00*/  FFMA.FTZ R164, R182, UR6, -R164 ;  /* 0x00000006b6a47c23 */ /* 0x000fc400080108a4 */
[----:B------:R-:W-:Y:S01]  /*9d10*/  FADD.FTZ R15, R188, R15 ;  /* 0x0000000fbc0f7221 */ /* 0x000fe20000010000 */
[----:B------:R-:W1:Y:S01]  /*9d20*/  MUFU.EX2 R154, R163 ;  /* 0x000000a3009a7308 */ /* 0x000e620000000800 */
[C---:B0-----:R-:W-:Y:S01]  /*9d30*/  FADD.FTZ R162, R155.reuse, R162 ;  /* 0x000000a29ba27221 */ /* 0x041fe20000010000 */
[----:B------:R-:W-:Y:S01]  /*9d40*/  F2FP.F16.F32.PACK_AB R199, R155, R199 ;  /* 0x000000c79bc7723e */ /* 0x000fe200000000ff */
[C---:B------:R-:W-:Y:S01]  /*9d50*/  FADD.FTZ R15, R159.reuse, R15 ;  /* 0x0000000f9f0f7221 */ /* 0x040fe20000010000 */
[----:B------:R-:W-:-:S03]  /*9d60*/  F2FP.F16.F32.PACK_AB R188, R159, R188 ;  /* 0x000000bc9fbc723e */ /* 0x000fc600000000ff */
[----:B------:R-:W-:Y:S01]  /*9d70*/  FADD.FTZ R15, R190, R15 ;  /* 0x0000000fbe0f7221 */ /* 0x000fe20000010000 */
[----:B------:R-:W0:Y:S01]  /*9d80*/  MUFU.EX2 R195, R195 ;  /* 0x000000c300c37308 */ /* 0x000e220000000800 */
[----:B---3--:R-:W-:Y:S01]  /*9d90*/  FADD.FTZ R162, R193, R162 ;  /* 0x000000a2c1a27221 */ /* 0x008fe20000010000 */
[C---:B------:R-:W-:Y:S01]  /*9da0*/  F2FP.F16.F32.PACK_AB R190, R160.reuse, R190 ;  /* 0x000000bea0be723e */ /* 0x040fe200000000ff */
[----:B------:R-:W-:-:S04]  /*9db0*/  FADD.FTZ R15, R160, R15 ;  /* 0x0000000fa00f7221 */ /* 0x000fc80000010000 */
[----:B------:R-:W-:Y:S01]  /*9dc0*/  FADD.FTZ R15, R184, R15 ;  /* 0x0000000fb80f7221 */ /* 0x000fe20000010000 */
[----:B------:R-:W2:Y:S01]  /*9dd0*/  MUFU.EX2 R158, R158 ;  /* 0x0000009e009e7308 */ /* 0x000ea20000000800 */
[C---:B-1----:R-:W-:Y:S01]  /*9de0*/  FADD.FTZ R162, R154.reuse, R162 ;  /* 0x000000a29aa27221 */ /* 0x042fe20000010000 */
[----:B------:R-:W-:Y:S01]  /*9df0*/  F2FP.F16.F32.PACK_AB R193, R154, R193 ;  /* 0x000000c19ac1723e */ /* 0x000fe200000000ff */
[C---:B------:R-:W-:Y:S01]  /*9e00*/  FADD.FTZ R15, R161.reuse, R15 ;  /* 0x0000000fa10f7221 */ /* 0x040fe20000010000 */
[----:B------:R-:W-:-:S03]  /*9e10*/  F2FP.F16.F32.PACK_AB R184, R161, R184 ;  /* 0x000000b8a1b8723e */ /* 0x000fc600000000ff */
[----:B------:R-:W-:Y:S01]  /*9e20*/  FADD.FTZ R154, R186, R15 ;  /* 0x0000000fba9a7221 */ /* 0x000fe20000010000 */
[----:B------:R-:W1:Y:S01]  /*9e30*/  MUFU.EX2 R170, R170 ;  /* 0x000000aa00aa7308 */ /* 0x000e620000000800 */
[----:B0-----:R-:W-:Y:S01]  /*9e40*/  FADD.FTZ R14, R195, R162 ;  /* 0x000000a2c30e7221 */ /* 0x001fe20000010000 */
[C---:B------:R-:W-:Y:S01]  /*9e50*/  F2FP.F16.F32.PACK_AB R186, R21.reuse, R186 ;  /* 0x000000ba15ba723e */ /* 0x040fe200000000ff */
[----:B------:R-:W-:Y:S01]  /*9e60*/  FADD.FTZ R15, R21, R154 ;  /* 0x0000009a150f7221 */ /* 0x000fe20000010000 */
[----:B------:R-:W-:-:S04]  /*9e70*/  IMAD.MOV.U32 R21, RZ, RZ, R3 ;  /* 0x000000ffff157224 */ /* 0x000fc800078e0003 */
[----:B------:R-:W0:Y:S01]  /*9e80*/  MUFU.EX2 R171, R171 ;  /* 0x000000ab00ab7308 */ /* 0x000e220000000800 */
[C---:B--2---:R-:W-:Y:S01]  /*9e90*/  FADD.FTZ R14, R158.reuse, R14 ;  /* 0x0000000e9e0e7221 */ /* 0x044fe20000010000 */
[----:B------:R-:W-:-:S06]  /*9ea0*/  F2FP.F16.F32.PACK_AB R195, R158, R195 ;  /* 0x000000c39ec3723e */ /* 0x000fcc00000000ff */
        /* <DEDUP_REMOVED lines=14> */
[----:B------:R-:W-:-:S03]  /*9f90*/  F2FP.F16.F32.PACK_AB R185, R179, R178 ;  /* 0x000000b2b3b9723e */ /* 0x000fc600000000ff */
[----:B-1----:R-:W-:-:S04]  /*9fa0*/  FADD.FTZ R153, R181, R14 ;  /* 0x0000000eb5997221 */ /* 0x002fc80000010000 */
[C---:B0-----:R-:W-:Y:S01]  /*9fb0*/  FADD.FTZ R14, R164.reuse, R153 ;  /* 0x00000099a40e7221 */ /* 0x041fe20000010000 */
[----:B------:R-:W-:Y:S01]  /*9fc0*/  F2FP.F16.F32.PACK_AB R187, R164, R181 ;  /* 0x000000b5a4bb723e */ /* 0x000fe200000000ff */
[----:B------:R-:W-:Y:S06]  /*9fd0*/  @P2 BRA `(.L_x_1259) ;  /* 0xffffffdc00e42947 */ /* 0x000fec000383ffff */
.L_x_1250:
[----:B------:R-:W-:-:S13]  /*9fe0*/  R2UR UR4, R19 ;  /* 0x00000000130472ca */ /* 0x000fda00000e0000 */
[----:B------:R-:W-:-:S13]  /*9ff0*/  ISETP.GE.AND P2, PT, R20, UR4, PT ;  /* 0x0000000414007c0c */ /* 0x000fda000bf46270 */
[----:B------:R-:W-:Y:S05]  /*a000*/  @!P2 BRA `(.L_x_1260) ;  /* 0x0000002800e0a947 */ /* 0x000fea0003800000 */
[----:B------:R-:W-:Y:S01]  /*a010*/  IMAD.MOV.U32 R21, RZ, RZ, R2 ;  /* 0x000000ffff157224 */ /* 0x000fe200078e0002 */
[----:B------:R-:W-:Y:S01]  /*a020*/  UMOV UR7, UR38 ;  /* 0x0000002600077c82 */ /* 0x000fe20008000000 */
[----:B------:R-:W-:Y:S01]  /*a030*/  IMAD.MOV.U32 R236, RZ, RZ, R3 ;  /* 0x000000ffffec7224 */ /* 0x000fe200078e0003 */
[----:B------:R-:W-:Y:S01]  /*a040*/  UMOV UR4, UR36 ;  /* 0x0000002400047c82 */ /* 0x000fe20008000000 */
[----:B------:R-:W-:Y:S01]  /*a050*/  ULDC UR54, c[0x0][0x9e4] ;  /* 0x0002790000367ab9 */ /* 0x000fe20000000800 */
[----:B------:R-:W-:-:S05]  /*a060*/  ULDC UR5, c[0x0][0x9d8] ;  /* 0x0002760000057ab9 */ /* 0x000fca0000000800 */
.L_x_1277:
[----:B------:R-:W-:-:S04]  /*a070*/  UIADD3 UR36, UR4, 0x1, URZ ;  /* 0x0000000104247890 */ /* 0x000fc8000fffe03f */
[----:B------:R-:W-:-:S04]  /*a080*/  UISETP.NE.AND UP1, UPT, UR36, 0x2, UPT ;  /* 0x000000022400788c */ /* 0x000fc8000bf25270 */
[----:B------:R-:W-:Y:S02]  /*a090*/  USEL UR38, URZ, 0x1, UP1 ;  /* 0x000000013f267887 */ /* 0x000fe40008800000 */
[----:B------:R-:W-:Y:S02]  /*a0a0*/  USEL UR36, UR36, URZ, UP1 ;  /* 0x0000003f24247287 */ /* 0x000fe40008800000 */
[----:B------:R-:W-:Y:S01]  /*a0b0*/  ULOP3.LUT UR38, UR7, UR38, URZ, 0x3c, !UPT ;  /* 0x0000002607267292 */ /* 0x000fe2000f8e3c3f */
[----:B------:R-:W-:Y:S11]  /*a0c0*/  @!P0 BRA `(.L_x_1261) ;  /* 0x0000000000048947 */ /* 0x000ff60003800000 */
[----:B------:R-:W-:Y:S01]  /*a0d0*/  BPT.TRAP 0x1 ;  /* 0x000000040000795c */ /* 0x000fe20000300000 */
.L_x_1261:
[----:B------:R-:W-:Y:S01]  /*a0e0*/  ULEA UR6, UR36, UR37, 0x3 ;  /* 0x0000002524067291 */ /* 0x000fe2000f8e183f */
[----:B------:R-:W-:-:S05]  /*a0f0*/  IMAD.U32 R2, RZ, RZ, UR38 ;  /* 0x00000026ff027e24 */ /* 0x000fca000f8e00ff */
[----:B------:R-:W-:-:S04]  /*a100*/  SHF.L.U32 R2, R2, 0x1f, RZ ;  /* 0x0000001f02027819 */ /* 0x000fc800000006ff */
[----:B------:R0:W1:Y:S01]  /*a110*/  SYNCS.PHASECHK.TRANS64.TRYWAIT P2, [UR6+0x30830], R2 ;  /* 0x03083002ff0075a7 */ /* 0x0000620008040146 */
[----:B------:R-:W-:Y:S05]  /*a120*/  @!P0 BRA `(.L_x_1262) ;  /* 0x0000000000048947 */ /* 0x000fea0003800000 */
[----:B------:R-:W-:Y:S01]  /*a130*/  BPT.TRAP 0x1 ;  /* 0x000000040000795c */ /* 0x000fe20000300000 */
.L_x_1262:
[-C--:B------:R-:W-:Y:S01]  /*a140*/  FMUL.FTZ R24, R24, R152.reuse ;  /* 0x0000009818187220 */ /* 0x080fe20000410000 */
[----:B------:R-:W-:Y:S01]  /*a150*/  FMUL.FTZ R25, R25, R152 ;  /* 0x0000009819197220 */ /* 0x000fe20000410000 */
[----:B-1----:R-:W-:Y:S06]  /*a160*/  @P2 BRA `(.L_x_1263) ;  /* 0x0000000000082947 */ /* 0x002fec0003800000 */
[----:B------:R-:W1:Y:S02]  /*a170*/  SYNCS.PHASECHK.TRANS64.TRYWAIT P2, [UR6+0x30830], R2 ;  /* 0x03083002ff0075a7 */ /* 0x000e640008040146 */
[----:B-1----:R-:W-:Y:S05]  /*a180*/  @!P2 BRA `(.L_x_1264) ;  /* 0x0000010c0034a947 */ /* 0x002fea0003800000 */
.L_x_1263:
        /* <DEDUP_REMOVED lines=224> */
.L_x_1265:
[----:B------:R-:W-:Y:S01]  /*af90*/  ULEA UR10, UR4, UR37, 0x3 ;  /* 0x00000025040a7291 */ /* 0x000fe2000f8e183f */
[----:B------:R-:W-:-:S05]  /*afa0*/  IMAD.U32 R0, RZ, RZ, UR7 ;  /* 0x00000007ff007e24 */ /* 0x000fca000f8e00ff */
[----:B------:R-:W-:-:S04]  /*afb0*/  SHF.L.U32 R0, R0, 0x1f, RZ ;  /* 0x0000001f00007819 */ /* 0x000fc800000006ff */
[----:B------:R2:W3:Y:S01]  /*afc0*/  SYNCS.PHASECHK.TRANS64.TRYWAIT P2, [UR10+0x30850], R0 ;  /* 0x03085000ff0075a7 */ /* 0x0004e2000804014a */
[----:B------:R-:W-:Y:S05]  /*afd0*/  @!P0 BRA `(.L_x_1266) ;  /* 0x0000000000048947 */ /* 0x000fea0003800000 */
[----:B------:R-:W-:Y:S01]  /*afe0*/  BPT.TRAP 0x1 ;  /* 0x000000040000795c */ /* 0x000fe20000300000 */
.L_x_1266:
[----:B---3--:R-:W-:Y:S05]  /*aff0*/  @P2 BRA `(.L_x_1267) ;  /* 0x0000000000082947 */ /* 0x008fea0003800000 */
[----:B------:R-:W3:Y:S02]  /*b000*/  SYNCS.PHASECHK.TRANS64.TRYWAIT P2, [UR10+0x30850], R0 ;  /* 0x03085000ff0075a7 */ /* 0x000ee4000804014a */
[----:B---3--:R-:W-:Y:S05]  /*b010*/  @!P2 BRA `(.L_x_1268) ;  /* 0x000000fc00a8a947 */ /* 0x008fea0003800000 */
.L_x_1267:
[----:B------:R-:W-:Y:S01]  /*b020*/  UIADD3 UR6, UR37, 0x400, URZ ;  /* 0x0000040025067890 */ /* 0x000fe2000fffe03f */
[----:B------:R-:W-:Y:S01]  /*b030*/  WARPGROUP.ARRIVE ;  /* 0x00000000000079c5 */ /* 0x000fe20000000000 */
[----:B------:R-:W-:Y:S01]  /*b040*/  UMOV UR7, 0x40000040 ;  /* 0x4000004000077882 */ /* 0x000fe20000000000 */
[----:B------:R-:W-:Y:S01]  /*b050*/  PLOP3.LUT P2, PT, PT, PT, UP0, 0x80, 0x0 ;  /* 0x000000000000781c */ /* 0x000fe20003f4f008 */
[----:B------:R-:W-:Y:S01]  /*b060*/  USHF.R.U32.HI UR6, URZ, 0x4, UR6 ;  /* 0x000000043f067899 */ /* 0x000fe20008011606 */
[----:B0-2---:R-:W-:Y:S01]  /*b070*/  FMUL.FTZ R0, R154, UR5 ;  /* 0x000000059a007c20 */ /* 0x005fe20008410000 */
[----:B------:R-:W-:Y:S01]  /*b080*/  FMUL.FTZ R154, R158, UR5 ;  /* 0x000000059e9a7c20 */ /* 0x000fe20008410000 */
        /* <DEDUP_REMOVED lines=20> */
[----:B------:R-:W-:Y:S01]  /*b1d0*/  FMUL.FTZ R172, R172, UR5 ;  /* 0x00000005acac7c20 */ /* 0x000fe20008410000 */
[----:B------:R-:W-:Y:S01]  /*b1e0*/  UMOV UR7, 0x40000040 ;  /* 0x4000004000077882 */ /* 0x000fe20000000000 */
[----:B------:R-:W-:Y:S01]  /*b1f0*/  FMUL.FTZ R173, R173, UR5 ;  /* 0x00000005adad7c20 */ /* 0x000fe20008410000 */
[----:B------:R-:W-:Y:S01]  /*b200*/  FMUL.FTZ R176, R176, UR5 ;  /* 0x00000005b0b07c20 */ /* 0x000fe20008410000 */
[----:B------:R-:W-:Y:S01]  /*b210*/  FMUL.FTZ R180, R180, UR5 ;  /* 0x00000005b4b47c20 */ /* 0x000fe20008410000 */
[----:B------:R-:W-:Y:S01]  /*b220*/  FMUL.FTZ R181, R181, UR5 ;  /* 0x00000005b5b57c20 */ /* 0x000fe20008410000 */
[----:B------:R-:W-:Y:S01]  /*b230*/  FMUL.FTZ R178, R183, UR5 ;  /* 0x00000005b7b27c20 */ /* 0x000fe20008410000 */
[----:B------:R-:W0:Y:S08]  /*b240*/  MUFU.TANH R153, R153 ;  /* 0x0000009900997308 */ /* 0x000e300000002400 */
        /* <DEDUP_REMOVED lines=34> */
[----:B------:R-:W-:-:S15]  /*b470*/  WARPGROUP.ARRIVE ;  /* 0x00000000000079c5 */ /* 0x000fde0000000000 */
[----:B------:R-:W-:-:S06]  /*b480*/  NOP ;  /* 0x0000000000007918 */ /* 0x000fcc0000000000 */
[----:B------:R-:W-:Y:S03]  /*b490*/  HGMMA.64x256x16.F32 R24, R184, gdesc[UR4].tnspB, R24, gsb0 ;  /* 0x43e00004b8187df0 */ /* 0x000fe60008000818 */
[----:B------:R-:W-:Y:S02]  /*b4a0*/  WARPGROUP.DEPBAR.LE gsb0, 0x0 ;  /* 0x00008000000079c5 */ /* 0x000fe40000010000 */
[----:B------:R-:W-:Y:S02]  /*b4b0*/  VIADD R186, R18, UR61 ;  /* 0x0000003d12ba7c36 */ /* 0x000fe40008000000 */
[----:B------:R-:W-:Y:S01]  /*b4c0*/  FMUL.FTZ R184, R152, UR5 ;  /* 0x0000000598b87c20 */ /* 0x000fe20008410000 */
[----:B------:R-:W-:Y:S01]  /*b4d0*/  FMUL.FTZ R152, R155, UR5 ;  /* 0x000000059b987c20 */ /* 0x000fe20008410000 */
[----:B------:R-:W-:Y:S01]  /*b4e0*/  FMUL.FTZ R155, R159, UR5 ;  /* 0x000000059f9b7c20 */ /* 0x000fe20008410000 */
[----:B-1----:R-:W-:Y:S01]  /*b4f0*/  @P2 IMAD.HI.U32 R2, R186, UR4, RZ ;  /* 0x00000004ba022c27 */ /* 0x002fe2000f8e00ff */
[----:B------:R-:W-:-:S03]  /*b500*/  @UP0 ULDC UR4, c[0x0][0x450] ;  /* 0x0001140000040ab9 */ /* 0x000fc60000000800 */
[----:B------:R-:W-:Y:S01]  /*b510*/  FMUL.FTZ R159, R163, UR5 ;  /* 0x00000005a39f7c20 */ /* 0x000fe20008410000 */
[----:B------:R-:W-:Y:S01]  /*b520*/  FMUL.FTZ R163, R167, UR5 ;  /* 0x00000005a7a37c20 */ /* 0x000fe20008410000 */
[----:B------:R-:W-:Y:S01]  /*b530*/  FMUL.FTZ R167, R171, UR5 ;  /* 0x00000005aba77c20 */ /* 0x000fe20008410000 */
[----:B------:R-:W-:Y:S01]  /*b540*/  @P2 SHF.R.U32.HI R186, RZ, UR4, R2 ;  /* 0x00000004ffba2c19 */ /* 0x000fe20008011602 */
[----:B------:R-:W-:Y:S02]  /*b550*/  IMAD.U32 R2, RZ, RZ, UR36 ;  /* 0x00000024ff027e24 */ /* 0x000fe4000f8e00ff */
[----:B------:R-:W-:Y:S01]  /*b560*/  FMUL.FTZ R171, R175, UR5 ;  /* 0x00000005afab7c20 */ /* 0x000fe20008410000 */
[----:B------:R-:W-:Y:S01]  /*b570*/  FMUL.FTZ R175, R179, UR5 ;  /* 0x00000005b3af7c20 */ /* 0x000fe20008410000 */
[----:B------:R-:W-:Y:S01]  /*b580*/  FMUL.FTZ R185, R177, UR5 ;  /* 0x00000005b1b97c20 */ /* 0x000fe20008410000 */
[----:B------:R-:W1:Y:S01]  /*b590*/  SHFL.IDX PT, R189, R186, RZ, 0x1c1f ;  /* 0x001c1fffbabd7589 */ /* 0x000e6200000e0000 */
[----:B------:R-:W-:Y:S01]  /*b5a0*/  @!P1 LEA R2, R2, UR37, 0x3 ;  /* 0x0000002502029c11 */ /* 0x000fe2000f8e18ff */
[----:B------:R-:W-:-:S02]  /*b5b0*/  IMAD.SHL.U32 R179, R20, 0x40, RZ ;  /* 0x0000004014b37824 */ /* 0x000fc400078e00ff */
[----:B------:R-:W-:Y:S01]  /*b5c0*/  FMUL.FTZ R177, R182, UR5 ;  /* 0x00000005b6b17c20 */ /* 0x000fe20008410000 */
[----:B------:R-:W-:Y:S01]  /*b5d0*/  IMAD.U32 R187, RZ, RZ, UR39 ;  /* 0x00000027ffbb7e24 */ /* 0x000fe2000f8e00ff */
[----:B------:R-:W0:Y:S01]  /*b5e0*/  MUFU.TANH R184, R184 ;  /* 0x000000b800b87308 */ /* 0x000e220000002400 */
[----:B------:R-:W-:Y:S01]  /*b5f0*/  @!P1 VIADD R2, R2, 0x30840 ;  /* 0x0003084002029836 */ /* 0x000fe20000000000 */
[----:B------:R-:W-:-:S04]  /*b600*/  ULDC UR4, c[0x0][0x9e0] ;  /* 0x0002780000047ab9 */ /* 0x000fc80000000800 */
[----:B------:R-:W-:Y:S02]  /*b610*/  @!P1 PRMT R2, RZ, 0x654, R2 ;  /* 0x00000654ff029816 */ /* 0x000fe40000000002 */
[----:B------:R-:W0:Y:S02]  /*b620*/  MUFU.TANH R152, R152 ;  /* 0x0000009800987308 */ /* 0x000e240000002400 */
[----:B------:R5:W-:Y:S06]  /*b630*/  @!P1 SYNCS.ARRIVE.TRANS64.RED.A1T0 RZ, [R2+URZ], RZ ;  /* 0x000000ff02ff99a7 */ /* 0x000bec000810043f */
[----:B------:R-:W0:Y:S01]  /*b640*/  MUFU.TANH R155, R155 ;  /* 0x0000009b009b7308 */ /* 0x000e220000002400 */
[----:B-----5:R-:W-:-:S04]  /*b650*/  IADD3 R2, -R16, 0x1, -R179 ;  /* 0x0000000110027810 */ /* 0x020fc80007ffe9b3 */
[----:B------:R-:W-:-:S03]  /*b660*/  IADD3 R187, -R187, UR60, R2 ;  /* 0x0000003cbbbb7c10 */ /* 0x000fc6000fffe102 */
[----:B------:R-:W0:Y:S02]  /*b670*/  MUFU.TANH R159, R159 ;  /* 0x0000009f009f7308 */ /* 0x000e240000002400 */
[C---:B------:R-:W-:Y:S02]  /*b680*/  VIADD R188, R187.reuse, UR4 ;  /* 0x00000004bbbc7c36 */ /* 0x040fe40008000000 */
[----:B------:R-:W-:Y:S02]  /*b690*/  VIADD R187, R187, UR58 ;  /* 0x0000003abbbb7c36 */ /* 0x000fe40008000000 */
[--C-:B-1----:R-:W-:Y:S02]  /*b6a0*/  IMAD.IADD R183, R188, 0x1, R189.reuse ;  /* 0x00000001bcb77824 */ /* 0x102fe400078e02bd */
[----:B------:R-:W1:Y:S01]  /*b6b0*/  MUFU.TANH R163, R163 ;  /* 0x000000a300a37308 */ /* 0x000e620000002400 */
[----:B------:R-:W-:-:S07]  /*b6c0*/  IMAD.IADD R182, R187, 0x1, R189 ;  /* 0x00000001bbb67824 */ /* 0x000fce00078e02bd */
[----:B------:R-:W0:Y:S08]  /*b6d0*/  MUFU.TANH R167, R167 ;  /* 0x000000a700a77308 */ /* 0x000e300000002400 */
[----:B------:R-:W0:Y:S08]  /*b6e0*/  MUFU.TANH R171, R171 ;  /* 0x000000ab00ab7308 */ /* 0x000e300000002400 */
[----:B------:R-:W0:Y:S08]  /*b6f0*/  MUFU.TANH R185, R185 ;  /* 0x000000b900b97308 */ /* 0x000e300000002400 */
[----:B------:R-:W0:Y:S08]  /*b700*/  MUFU.TANH R175, R175 ;  /* 0x000000af00af7308 */ /* 0x000e300000002400 */
[----:B------:R-:W0:Y:S01]  /*b710*/  MUFU.TANH R177, R177 ;  /* 0x000000b100b17308 */ /* 0x000e220000002400 */
[----:B-1234-:R-:W-:Y:S05]  /*b720*/  @!P5 BRA `(.L_x_1269) ;  /* 0x00000000005cd947 */ /* 0x01efea0003800000 */
        /* <DEDUP_REMOVED lines=8> */
[----:B------:R-:W1:Y:S02]  /*b7b0*/  @P2 LDC.64 R2, c[0x0][0x9e8] ;  /* 0x00027a00ff022b82 */ /* 0x000e640000000a00 */
[----:B-1----:R-:W-:-:S05]  /*b7c0*/  @P2 IMAD.HI.U32 R2, R189, R2, RZ ;  /* 0x00000002bd022227 */ /* 0x002fca00078e00ff */
[----:B------:R-:W-:-:S04]  /*b7d0*/  @P2 SHF.R.U32.HI R189, RZ, R3, R2 ;  /* 0x00000003ffbd2219 */ /* 0x000fc80000011602 */
[----:B------:R-:W-:Y:S01]  /*b7e0*/  LOP3.LUT R189, RZ, R189, RZ, 0x33, !PT ;  /* 0x000000bdffbd7212 */ /* 0x000fe200078e33ff */
[----:B------:R-:W-:Y:S06]  /*b7f0*/  BRA `(.L_x_1272) ;  /* 0x0000000000147947 */ /* 0x000fec0003800000 */
.L_x_1271:
[----:B------:R-:W-:-:S05]  /*b800*/  IMAD.U32 R190, RZ, RZ, UR54 ;  /* 0x00000036ffbe7e24 */ /* 0x000fca000f8e00ff */
[----:B------:R-:W-:-:S13]  /*b810*/  ISETP.NE.AND P2, PT, R190, 0x1, PT ;  /* 0x00000001be00780c */ /* 0x000fda0003f45270 */
[----:B------:R-:W1:Y:S02]  /*b820*/  @P2 LDC.64 R2, c[0x0][0x9e8] ;  /* 0x00027a00ff022b82 */ /* 0x000e640000000a00 */
[----:B-1----:R-:W-:-:S05]  /*b830*/  @P2 IMAD.HI.U32 R2, R189, R2, RZ ;  /* 0x00000002bd022227 */ /* 0x002fca00078e00ff */
[----:B------:R-:W-:-:S07]  /*b840*/  @P2 SHF.R.U32.HI R189, RZ, R3, R2 ;  /* 0x00000003ffbd2219 */ /* 0x000fce0000011602 */
.L_x_1272:
[----:B------:R-:W-:Y:S05]  /*b850*/  BSYNC B0 ;  /* 0x0000000000007941 */ /* 0x000fea0003800000 */
.L_x_1270:
[----:B------:R-:W-:-:S04]  /*b860*/  IMAD R189, R189, R190, -R179 ;  /* 0x000000bebdbd7224 */ /* 0x000fc800078e0ab3 */
[----:B------:R-:W-:-:S05]  /*b870*/  IMAD.IADD R189, R189, 0x1, -R16 ;  /* 0x00000001bdbd7824 */ /* 0x000fca00078e0a10 */
[----:B------:R-:W-:Y:S02]  /*b880*/  VIADDMNMX R183, R189, R190, R183, PT ;  /* 0x000000bebdb77246 */ /* 0x000fe400038001b7 */
[----:B------:R-:W-:-:S07]  /*b890*/  VIMNMX R182, R182, R189, !PT ;  /* 0x000000bdb6b67248 */ /* 0x000fce0007fe0100 */
.L_x_1269:
[----:B------:R-:W-:Y:S01]  /*b8a0*/  ISETP.GT.AND P2, PT, R20, -0x1, PT ;  /* 0xffffffff1400780c */ /* 0x000fe20003f44270 */
[----:B------:R-:W1:Y:S03]  /*b8b0*/  SHFL.IDX PT, R186, R186, 0x1, 0x1c1f ;  /* 0x003c1f00baba7f89 */ /* 0x000e6600000e0000 */
[C---:B------:R-:W-:Y:S02]  /*b8c0*/  ISETP.GT.AND P3, PT, R182.reuse, RZ, P2 ;  /* 0x000000ffb600720c */ /* 0x040fe40001764270 */
[C---:B------:R-:W-:Y:S02]  /*b8d0*/  ISETP.GT.AND P6, PT, R182.reuse, 0x1, P2 ;  /* 0x00000001b600780c */ /* 0x040fe400017c4270 */
[----:B------:R-:W-:Y:S02]  /*b8e0*/  ISETP.LT.OR P4, PT, R183, 0x1, P3 ;  /* 0x00000001b700780c */ /* 0x000fe40001f81670 */
[----:B------:R-:W-:-:S02]  /*b8f0*/  ISETP.GT.AND P3, PT, R182, 0x8, P2 ;  /* 0x00000008b600780c */ /* 0x000fc40001764270 */
[----:B0-----:R-:W-:Y:S02]  /*b900*/  FSEL R184, R184, -INF , !P4 ;  /* 0xff800000b8b87808 */ /* 0x001fe40006000000 */
[----:B------:R-:W-:Y:S02]  /*b910*/  ISETP.GT.AND P4, PT, R182, 0x9, P2 ;  /* 0x00000009b600780c */ /* 0x000fe40001784270 */
[C---:B------:R-:W-:Y:S02]  /*b920*/  ISETP.LT.OR P6, PT, R183.reuse, 0x2, P6 ;  /* 0x00000002b700780c */ /* 0x040fe400037c1670 */
[C---:B------:R-:W-:Y:S02]  /*b930*/  ISETP.LT.OR P3, PT, R183.reuse, 0x9, P3 ;  /* 0x00000009b700780c */ /* 0x040fe40001f61670 */
[----:B------:R-:W-:Y:S02]  /*b940*/  ISETP.LT.OR P4, PT, R183, 0xa, P4 ;  /* 0x0000000ab700780c */ /* 0x000fe40002781670 */
[----:B------:R-:W-:-:S02]  /*b950*/  FSEL R153, R153, -INF , !P6 ;  /* 0xff80000099997808 */ /* 0x000fc40007000000 */
[----:B------:R-:W-:Y:S01]  /*b960*/  FSEL R156, R156, -INF , !P3 ;  /* 0xff8000009c9c7808 */ /* 0x000fe20005800000 */
[--C-:B-1----:R-:W-:Y:S01]  /*b970*/  IMAD.IADD R188, R188, 0x1, R186.reuse ;  /* 0x00000001bcbc7824 */ /* 0x102fe200078e02ba */
[----:B------:R-:W-:Y:S01]  /*b980*/  FSEL R157, R157, -INF , !P4 ;  /* 0xff8000009d9d7808 */ /* 0x000fe20006000000 */
[----:B------:R-:W-:Y:S01]  /*b990*/  IMAD.IADD R187, R187, 0x1, R186 ;  /* 0x00000001bbbb7824 */ /* 0x000fe200078e02ba */
        /* <DEDUP_REMOVED lines=35> */
[----:B------:R-:W-:Y:S01]  /*bbd0*/  FSEL R181, R181, -INF , !P4 ;  /* 0xff800000b5b57808 */ /* 0x000fe20006000000 */
[----:B------:R-:W-:Y:S06]  /*bbe0*/  @!P5 BRA `(.L_x_1273) ;  /* 0x00000000005cd947 */ /* 0x000fec0003800000 */
        /* <DEDUP_REMOVED lines=13> */
.L_x_1275:
[----:B------:R-:W-:-:S05]  /*bcc0*/  IMAD.U32 R182, RZ, RZ, UR54 ;  /* 0x00000036ffb67e24 */ /* 0x000fca000f8e00ff */
[----:B------:R-:W-:-:S13]  /*bcd0*/  ISETP.NE.AND P3, PT, R182, 0x1, PT ;  /* 0x00000001b600780c */ /* 0x000fda0003f65270 */
[----:B------:R-:W0:Y:S02]  /*bce0*/  @P3 LDC.64 R2, c[0x0][0x9e8] ;  /* 0x00027a00ff023b82 */ /* 0x000e240000000a00 */
[----:B0-----:R-:W-:-:S05]  /*bcf0*/  @P3 IMAD.HI.U32 R2, R186, R2, RZ ;  /* 0x00000002ba023227 */ /* 0x001fca00078e00ff */
[----:B------:R-:W-:-:S07]  /*bd00*/  @P3 SHF.R.U32.HI R186, RZ, R3, R2 ;  /* 0x00000003ffba3219 */ /* 0x000fce0000011602 */
.L_x_1276:
[----:B------:R-:W-:Y:S05]  /*bd10*/  BSYNC B0 ;  /* 0x0000000000007941 */ /* 0x000fea0003800000 */
.L_x_1274:
[----:B------:R-:W-:-:S04]  /*bd20*/  IMAD R179, R186, R182, -R179 ;  /* 0x000000b6bab37224 */ /* 0x000fc800078e0ab3 */
[----:B------:R-:W-:-:S05]  /*bd30*/  IMAD.IADD R179, R179, 0x1, -R16 ;  /* 0x00000001b3b37824 */ /* 0x000fca00078e0a10 */
[----:B------:R-:W-:Y:S02]  /*bd40*/  VIADDMNMX R188, R179, R182, R188, PT ;  /* 0x000000b6b3bc7246 */ /* 0x000fe400038001bc */
[----:B------:R-:W-:-:S07]  /*bd50*/  VIMNMX R187, R187, R179, !PT ;  /* 0x000000b3bbbb7248 */ /* 0x000fce0007fe0100 */
.L_x_1273:
[----:B------:R-:W-:Y:S01]  /*bd60*/  ISETP.GT.AND P6, PT, R187, 0x9, P2 ;  /* 0x00000009bb00780c */ /* 0x000fe200017c4270 */
[----:B------:R-:W-:Y:S01]  /*bd70*/  ULDC UR6, c[0x0][0x988] ;  /* 0x0002620000067ab9 */ /* 0x000fe20000000800 */
[----:B------:R-:W-:Y:S01]  /*bd80*/  FMNMX.FTZ R2, R184, R236, !PT ;  /* 0x000000ecb8027209 */ /* 0x000fe20007810000 */
[----:B------:R-:W-:Y:S01]  /*bd90*/  UMOV UR7, UR38 ;  /* 0x0000002600077c82 */ /* 0x000fe20008000000 */
[----:B------:R-:W-:Y:S02]  /*bda0*/  ISETP.LT.OR P6, PT, R188, 0xa, P6 ;  /* 0x0000000abc00780c */ /* 0x000fe400037c1670 */
[----:B------:R-:W-:Y:S02]  /*bdb0*/  FMNMX.FTZ R2, R153, R2, !PT ;  /* 0x0000000299027209 */ /* 0x000fe40007810000 */
[----:B------:R-:W-:Y:S02]  /*bdc0*/  FSEL R155, R155, -INF , !P6 ;  /* 0xff8000009b9b7808 */ /* 0x000fe40007000000 */
[----:B------:R-:W-:-:S02]  /*bdd0*/  ISETP.GT.AND P6, PT, R187, 0x18, P2 ;  /* 0x00000018bb00780c */ /* 0x000fc400017c4270 */
[----:B------:R-:W-:Y:S02]  /*bde0*/  FMNMX.FTZ R2, R156, R2, !PT ;  /* 0x000000029c027209 */ /* 0x000fe40007810000 */
[----:B------:R-:W-:Y:S02]  /*bdf0*/  ISETP.LT.OR P6, PT, R188, 0x19, P6 ;  /* 0x00000019bc00780c */ /* 0x000fe400037c1670 */
[C---:B------:R-:W-:Y:S02]  /*be00*/  ISETP.GT.AND P4, PT, R187.reuse, 0x1, P2 ;  /* 0x00000001bb00780c */ /* 0x040fe40001784270 */
[----:B------:R-:W-:Y:S02]  /*be10*/  FSEL R162, R162, -INF , !P6 ;  /* 0xff800000a2a27808 */ /* 0x000fe40007000000 */
[----:B------:R-:W-:Y:S02]  /*be20*/  ISETP.GT.AND P6, PT, R187, 0x21, P2 ;  /* 0x00000021bb00780c */ /* 0x000fe400017c4270 */
[----:B------:R-:W-:-:S02]  /*be30*/  FMNMX.FTZ R2, R157, R2, !PT ;  /* 0x000000029d027209 */ /* 0x000fc40007810000 */
[C---:B------:R-:W-:Y:S02]  /*be40*/  ISETP.LT.OR P6, PT, R188.reuse, 0x22, P6 ;  /* 0x00000022bc00780c */ /* 0x040fe400037c1670 */
[C---:B------:R-:W-:Y:S02]  /*be50*/  ISETP.LT.OR P4, PT, R188.reuse, 0x2, P4 ;  /* 0x00000002bc00780c */ /* 0x040fe40002781670 */
[----:B------:R-:W-:Y:S02]  /*be60*/  FSEL R167, R167, -INF , !P6 ;  /* 0xff800000a7a77808 */ /* 0x000fe40007000000 */
[C---:B------:R-:W-:Y:S02]  /*be70*/  ISETP.GT.AND P6, PT, R187.reuse, RZ, P2 ;  /* 0x000000ffbb00720c */ /* 0x040fe400017c4270 */
[----:B------:R-:W-:Y:S02]  /*be80*/  ISETP.GT.AND P3, PT, R187, 0x8, P2 ;  /* 0x00000008bb00780c */ /* 0x000fe40001764270 */
[----:B------:R-:W-:-:S02]  /*be90*/  ISETP.LT.OR P6, PT, R188, 0x1, P6 ;  /* 0x00000001bc00780c */ /* 0x000fc400037c1670 */
[----:B------:R-:W-:Y:S02]  /*bea0*/  FMNMX.FTZ R2, R160, R2, !PT ;  /* 0x00000002a0027209 */ /* 0x000fe40007810000 */
[----:B------:R-:W-:Y:S02]  /*beb0*/  FSEL R0, R0, -INF , !P6 ;  /* 0xff80000000007808 */ /* 0x000fe40007000000 */
[----:B------:R-:W-:Y:S02]  /*bec0*/  FSEL R179, R152, -INF , !P4 ;  /* 0xff80000098b37808 */ /* 0x000fe40006000000 */
[----:B------:R-:W-:Y:S02]  /*bed0*/  ISETP.LT.OR P3, PT, R188, 0x9, P3 ;  /* 0x00000009bc00780c */ /* 0x000fe40001f61670 */
[----:B------:R-:W-:Y:S02]  /*bee0*/  FMNMX.FTZ R152, R0, R21, !PT ;  /* 0x0000001500987209 */ /* 0x000fe40007810000 */
[----:B------:R-:W-:-:S02]  /*bef0*/  FMNMX.FTZ R2, R161, R2, !PT ;  /* 0x00000002a1027209 */ /* 0x000fc40007810000 */
[----:B------:R-:W-:Y:S02]  /*bf00*/  ISETP.GT.AND P4, PT, R187, 0x10, P2 ;  /* 0x00000010bb00780c */ /* 0x000fe40001784270 */
[----:B------:R-:W-:Y:S02]  /*bf10*/  FSEL R154, R154, -INF , !P3 ;  /* 0xff8000009a9a7808 */ /* 0x000fe40005800000 */
[----:B------:R-:W-:Y:S02]  /*bf20*/  FMNMX.FTZ R152, R179, R152, !PT ;  /* 0x00000098b3987209 */ /* 0x000fe40007810000 */
[----:B------:R-:W-:Y:S02]  /*bf30*/  FMNMX.FTZ R2, R164, R2, !PT ;  /* 0x00000002a4027209 */ /* 0x000fe40007810000 */
[----:B------:R-:W-:Y:S02]  /*bf40*/  ISETP.GT.AND P3, PT, R187, 0x11, P2 ;  /* 0x00000011bb00780c */ /* 0x000fe40001764270 */
[----:B------:R-:W-:-:S02]  /*bf50*/  ISETP.LT.OR P4, PT, R188, 0x11, P4 ;  /* 0x00000011bc00780c */ /* 0x000fc40002781670 */
[----:B------:R-:W-:Y:S02]  /*bf60*/  FMNMX.FTZ R152, R154, R152, !PT ;  /* 0x000000989a987209 */ /* 0x000fe40007810000 */
[----:B------:R-:W-:Y:S02]  /*bf70*/  FMNMX.FTZ R2, R165, R2, !PT ;  /* 0x00000002a5027209 */ /* 0x000fe40007810000 */
[----:B------:R-:W-:Y:S02]  /*bf80*/  ISETP.LT.OR P3, PT, R188, 0x12, P3 ;  /* 0x00000012bc00780c */ /* 0x000fe40001f61670 */
[----:B------:R-:W-:Y:S02]  /*bf90*/  FSEL R158, R158, -INF , !P4 ;  /* 0xff8000009e9e7808 */ /* 0x000fe40006000000 */
        /* <DEDUP_REMOVED lines=18> */
[----:B------:R-:W-:Y:S02]  /*c0c0*/  ISETP.LT.OR P4, PT, R188, 0x29, P4 ;  /* 0x00000029bc00780c */ /* 0x000fe40002781670 */
[----:B------:R-:W-:-:S02]  /*c0d0*/  ISETP.GT.AND P3, PT, R187, 0x29, P2 ;  /* 0x00000029bb00780c */ /* 0x000fc40001764270 */
[----:B------:R-:W-:Y:S02]  /*c0e0*/  FMNMX.FTZ R152, R166, R152, !PT ;  /* 0x00000098a6987209 */ /* 0x000fe40007810000 */
[----:B------:R-:W-:Y:S02]  /*c0f0*/  FMNMX.FTZ R2, R185, R2, !PT ;  /* 0x00000002b9027209 */ /* 0x000fe40007810000 */
[----:B------:R-:W-:Y:S02]  /*c100*/  FSEL R170, R170, -INF , !P4 ;  /* 0xff800000aaaa7808 */ /* 0x000fe40006000000 */
[----:B------:R-:W-:Y:S02]  /*c110*/  ISETP.LT.OR P3, PT, R188, 0x2a, P3 ;  /* 0x0000002abc00780c */ /* 0x000fe40001f61670 */
[----:B------:R-:W-:Y:S02]  /*c120*/  ISETP.GT.AND P4, PT, R187, 0x30, P2 ;  /* 0x00000030bb00780c */ /* 0x000fe40001784270 */
[----:B------:R-:W-:-:S02]  /*c130*/  FMNMX.FTZ R152, R167, R152, !PT ;  /* 0x00000098a7987209 */ /* 0x000fc40007810000 */
[----:B------:R-:W-:Y:S02]  /*c140*/  FMNMX.FTZ R2, R180, R2, !PT ;  /* 0x00000002b4027209 */ /* 0x000fe40007810000 */
[----:B------:R-:W-:Y:S02]  /*c150*/  FSEL R171, R171, -INF , !P3 ;  /* 0xff800000abab7808 */ /* 0x000fe40005800000 */
[----:B------:R-:W-:Y:S02]  /*c160*/  ISETP.GT.AND P6, PT, R187, 0x31, P2 ;  /* 0x00000031bb00780c */ /* 0x000fe400017c4270 */
[----:B------:R-:W-:Y:S02]  /*c170*/  ISETP.LT.OR P4, PT, R188, 0x31, P4 ;  /* 0x00000031bc00780c */ /* 0x000fe40002781670 */
[----:B------:R-:W-:Y:S02]  /*c180*/  FMNMX.FTZ R152, R170, R152, !PT ;  /* 0x00000098aa987209 */ /* 0x000fe40007810000 */
[----:B------:R-:W-:-:S02]  /*c190*/  FMNMX.FTZ R3, R181, R2, !PT ;  /* 0x00000002b5037209 */ /* 0x000fc40007810000 */
[----:B------:R-:W-:Y:S02]  /*c1a0*/  ISETP.GT.AND P3, PT, R187, 0x38, P2 ;  /* 0x00000038bb00780c */ /* 0x000fe40001764270 */
[----:B------:R-:W-:Y:S01]  /*c1b0*/  ISETP.LT.OR P6, PT, R188, 0x32, P6 ;  /* 0x00000032bc00780c */ /* 0x000fe200037c1670 */
[----:B------:R-:W0:Y:S01]  /*c1c0*/  SHFL.BFLY PT, R2, R3, 0x2, 0x1f ;  /* 0x0c401f0003027f89 */ /* 0x000e2200000e0000 */
[----:B------:R-:W-:Y:S02]  /*c1d0*/  FSEL R174, R174, -INF , !P4 ;  /* 0xff800000aeae7808 */ /* 0x000fe40006000000 */
[----:B------:R-:W-:Y:S02]  /*c1e0*/  FMNMX.FTZ R152, R171, R152, !PT ;  /* 0x00000098ab987209 */ /* 0x000fe40007810000 */
[----:B------:R-:W-:Y:S02]  /*c1f0*/  ISETP.GT.AND P2, PT, R187, 0x39, P2 ;  /* 0x00000039bb00780c */ /* 0x000fe40001744270 */
[----:B------:R-:W-:-:S02]  /*c200*/  ISETP.LT.OR P3, PT, R188, 0x39, P3 ;  /* 0x00000039bc00780c */ /* 0x000fc40001f61670 */
[----:B------:R-:W-:Y:S02]  /*c210*/  FSEL R175, R175, -INF , !P6 ;  /* 0xff800000afaf7808 */ /* 0x000fe40007000000 */
[----:B------:R-:W-:Y:S02]  /*c220*/  FMNMX.FTZ R152, R174, R152, !PT ;  /* 0x00000098ae987209 */ /* 0x000fe40007810000 */
[----:B------:R-:W-:Y:S02]  /*c230*/  ISETP.LT.OR P2, PT, R188, 0x3a, P2 ;  /* 0x0000003abc00780c */ /* 0x000fe40001741670 */
[----:B------:R-:W-:Y:S02]  /*c240*/  FSEL R177, R177, -INF , !P3 ;  /* 0xff800000b1b17808 */ /* 0x000fe40005800000 */
[----:B------:R-:W-:Y:S02]  /*c250*/  FMNMX.FTZ R152, R175, R152, !PT ;  /* 0x00000098af987209 */ /* 0x000fe40007810000 */
[----:B------:R-:W-:-:S02]  /*c260*/  FSEL R178, R178, -INF , !P2 ;  /* 0xff800000b2b27808 */ /* 0x000fc40005000000 */
[----:B------:R-:W-:Y:S02]  /*c270*/  FMNMX.FTZ R152, R177, R152, !PT ;  /* 0x00000098b1987209 */ /* 0x000fe40007810000 */
[----:B------:R-:W-:Y:S02]  /*c280*/  R2UR UR4, R19 ;  /* 0x00000000130472ca */ /* 0x000fe400000e0000 */
[----:B------:R-:W-:Y:S02]  /*c290*/  FMNMX.FTZ R152, R178, R152, !PT ;  /* 0x00000098b2987209 */ /* 0x000fe40007810000 */
[----:B0-----:R-:W-:-:S03]  /*c2a0*/  FMNMX.FTZ R3, R3, R2, !PT ;  /* 0x0000000203037209 */ /* 0x001fc60007810000 */
[----:B------:R-:W0:Y:S04]  /*c2b0*/  SHFL.BFLY PT, R182, R152, 0x2, 0x1f ;  /* 0x0c401f0098b67f89 */ /* 0x000e2800000e0000 */
[----:B------:R-:W1:Y:S01]  /*c2c0*/  SHFL.BFLY PT, R2, R3, 0x1, 0x1f ;  /* 0x0c201f0003027f89 */ /* 0x000e6200000e0000 */
[----:B0-----:R-:W-:Y:S02]  /*c2d0*/  FMNMX.FTZ R182, R152, R182, !PT ;  /* 0x000000b698b67209 */ /* 0x001fe40007810000 */
[----:B-1----:R-:W-:-:S03]  /*c2e0*/  FMNMX.FTZ R3, R3, R2, !PT ;  /* 0x0000000203037209 */ /* 0x002fc60007810000 */
[----:B------:R-:W0:Y:S01]  /*c2f0*/  SHFL.BFLY PT, R152, R182, 0x1, 0x1f ;  /* 0x0c201f00b6987f89 */ /* 0x000e2200000e0000 */
[C---:B------:R-:W-:Y:S01]  /*c300*/  FSETP.NEU.FTZ.AND P4, PT, R3.reuse, -INF , PT ;  /* 0xff8000000300780b */ /* 0x040fe20003f9d000 */
[----:B------:R-:W-:-:S05]  /*c310*/  FMUL.FTZ R2, R3, UR6 ;  /* 0x0000000603027c20 */ /* 0x000fca0008410000 */
[----:B------:R-:W-:-:S05]  /*c320*/  FSEL R2, R2, RZ, P4 ;  /* 0x000000ff02027208 */ /* 0x000fca0002000000 */
[--C-:B------:R-:W-:Y:S01]  /*c330*/  FFMA.FTZ R198, R156, UR6, -R2.reuse ;  /* 0x000000069cc67c23 */ /* 0x100fe20008010802 */
        /* <DEDUP_REMOVED lines=14> */
[----:B------:R-:W-:Y:S01]  /*c420*/  FFMA.FTZ R168, R181, UR6, -R2 ;  /* 0x00000006b5a87c23 */ /* 0x000fe20008010802 */
[----:B0-----:R-:W-:Y:S01]  /*c430*/  FMNMX.FTZ R2, R182, R152, !PT ;  /* 0x00000098b6027209 */ /* 0x001fe20007810000 */
[----:B------:R-:W-:Y:S01]  /*c440*/  MUFU.EX2 R196, R196 ;  /* 0x000000c400c47308 */ /* 0x000fe20000000800 */
[----:B------:R-:W-:-:S02]  /*c450*/  FSEL R152, R3, RZ, P4 ;  /* 0x000000ff03987208 */ /* 0x000fc40002000000 */
[C---:B------:R-:W-:Y:S01]  /*c460*/  FSETP.NEU.FTZ.AND P2, PT, R2.reuse, -INF , PT ;  /* 0xff8000000200780b */ /* 0x040fe20003f5d000 */
[----:B------:R-:W-:Y:S02]  /*c470*/  FMUL.FTZ R172, R2, UR6 ;  /* 0x0000000602ac7c20 */ /* 0x000fe40008410000 */
[----:B------:R-:W-:Y:S01]  /*c480*/  FADD.FTZ R152, -R152, R236 ;  /* 0x000000ec98987221 */ /* 0x000fe20000010100 */
[----:B------:R-:W-:Y:S01]  /*c490*/  IMAD.MOV.U32 R236, RZ, RZ, R3 ;  /* 0x000000ffffec7224 */ /* 0x000fe200078e0003 */
[----:B------:R-:W-:Y:S01]  /*c4a0*/  MUFU.EX2 R153, R153 ;  /* 0x0000009900997308 */ /* 0x000fe20000000800 */
[----:B------:R-:W-:Y:S01]  /*c4b0*/  FSEL R172, R172, RZ, P2 ;  /* 0x000000ffacac7208 */ /* 0x000fe20001000000 */
[----:B------:R-:W-:-:S04]  /*c4c0*/  FMUL.FTZ R152, R152, UR6 ;  /* 0x0000000698987c20 */ /* 0x000fc80008410000 */
[--C-:B------:R-:W-:Y:S01]  /*c4d0*/  FFMA.FTZ R197, R0, UR6, -R172.reuse ;  /* 0x0000000600c57c23 */ /* 0x100fe200080108ac */
[----:B------:R-:W-:Y:S02]  /*c4e0*/  IMAD.U32 R0, RZ, RZ, UR10 ;  /* 0x0000000aff007e24 */ /* 0x000fe4000f8e00ff */
[--C-:B------:R-:W-:Y:S01]  /*c4f0*/  FFMA.FTZ R169, R179, UR6, -R172.reuse ;  /* 0x00000006b3a97c23 */ /* 0x100fe200080108ac */
[----:B------:R-:W0:Y:S01]  /*c500*/  MUFU.EX2 R152, R152 ;  /* 0x0000009800987308 */ /* 0x000e220000000800 */
[--C-:B------:R-:W-:Y:S01]  /*c510*/  FFMA.FTZ R199, R154, UR6, -R172.reuse ;  /* 0x000000069ac77c23 */ /* 0x100fe200080108ac */
[----:B------:R-:W-:Y:S02]  /*c520*/  @!P1 VIADD R0, R0, 0x30860 ;  /* 0x0003086000009836 */ /* 0x000fe40000000000 */
[--C-:B------:R-:W-:Y:S01]  /*c530*/  FFMA.FTZ R154, R155, UR6, -R172.reuse ;  /* 0x000000069b9a7c23 */ /* 0x100fe200080108ac */
[--C-:B------:R-:W-:Y:S01]  /*c540*/  FFMA.FTZ R193, R158, UR6, -R172.reuse ;  /* 0x000000069ec17c23 */ /* 0x100fe200080108ac */
[--C-:B------:R-:W-:Y:S01]  /*c550*/  FFMA.FTZ R155, R159, UR6, -R172.reuse ;  /* 0x000000069f9b7c23 */ /* 0x100fe200080108ac */
[----:B------:R-:W-:Y:S01]  /*c560*/  FFMA.FTZ R195, R162, UR6, -R172 ;  /* 0x00000006a2c37c23 */ /* 0x000fe200080108ac */
[----:B------:R-:W-:Y:S01]  /*c570*/  @!P1 PRMT R0, RZ, 0x654, R0 ;  /* 0x00000654ff009816 */ /* 0x000fe20000000000 */
[----:B------:R-:W-:Y:S01]  /*c580*/  MUFU.EX2 R197, R197 ;  /* 0x000000c500c57308 */ /* 0x000fe20000000800 */
[--C-:B------:R-:W-:Y:S01]  /*c590*/  FFMA.FTZ R166, R166, UR6, -R172.reuse ;  /* 0x00000006a6a67c23 */ /* 0x100fe200080108ac */
[--C-:B------:R-:W-:Y:S01]  /*c5a0*/  FFMA.FTZ R167, R167, UR6, -R172.reuse ;  /* 0x00000006a7a77c23 */ /* 0x100fe200080108ac */
[----:B------:R1:W-:Y:S01]  /*c5b0*/  @!P1 SYNCS.ARRIVE.TRANS64.RED.A1T0 RZ, [R0+URZ], RZ ;  /* 0x000000ff00ff99a7 */ /* 0x0003e2000810043f */
[--C-:B------:R-:W-:Y:S01]  /*c5c0*/  FFMA.FTZ R170, R170, UR6, -R172.reuse ;  /* 0x00000006aaaa7c23 */ /* 0x100fe200080108ac */
[--C-:B------:R-:W-:Y:S01]  /*c5d0*/  FFMA.FTZ R171, R171, UR6, -R172.reuse ;  /* 0x00000006abab7c23 */ /* 0x100fe200080108ac */
[--C-:B------:R-:W-:Y:S01]  /*c5e0*/  FFMA.FTZ R174, R174, UR6, -R172.reuse ;  /* 0x00000006aeae7c23 */ /* 0x100fe200080108ac */
[----:B------:R-:W-:Y:S01]  /*c5f0*/  FFMA.FTZ R175, R175, UR6, -R172 ;  /* 0x00000006afaf7c23 */ /* 0x000fe200080108ac */
[----:B------:R-:W-:Y:S01]  /*c600*/  MUFU.EX2 R169, R169 ;  /* 0x000000a900a97308 */ /* 0x000fe20000000800 */
[----:B0-----:R-:W-:Y:S01]  /*c610*/  FFMA.FTZ R15, R152, R15, R196 ;  /* 0x0000000f980f7223 */ /* 0x001fe200000100c4 */
[----:B------:R-:W-:Y:S01]  /*c620*/  FFMA.FTZ R177, R177, UR6, -R172 ;  /* 0x00000006b1b17c23 */ /* 0x000fe200080108ac */
[----:B-1----:R-:W-:-:S02]  /*c630*/  FSEL R0, R2, RZ, P2 ;  /* 0x000000ff02007208 */ /* 0x002fc40001000000 */
[----:B------:R-:W-:Y:S01]  /*c640*/  FADD.FTZ R15, R153, R15 ;  /* 0x0000000f990f7221 */ /* 0x000fe20000010000 */
[----:B------:R-:W-:Y:S01]  /*c650*/  ISETP.GT.AND P2, PT, R20, UR4, PT ;  /* 0x0000000414007c0c */ /* 0x000fe2000bf44270 */
[----:B------:R-:W-:Y:S01]  /*c660*/  UMOV UR4, UR36 ;  /* 0x0000002400047c82 */ /* 0x000fe20008000000 */
[----:B------:R-:W-:Y:S01]  /*c670*/  FADD.FTZ R0, -R0, R21 ;  /* 0x0000001500007221 */ /* 0x000fe20000010100 */
[----:B------:R-:W-:Y:S01]  /*c680*/  MUFU.EX2 R199, R199 ;  /* 0x000000c700c77308 */ /* 0x000fe20000000800 */
[--C-:B------:R-:W-:Y:S01]  /*c690*/  FFMA.FTZ R21, R163, UR6, -R172.reuse ;  /* 0x00000006a3157c23 */ /* 0x100fe200080108ac */
[----:B------:R-:W-:Y:S01]  /*c6a0*/  FFMA.FTZ R172, R178, UR6, -R172 ;  /* 0x00000006b2ac7c23 */ /* 0x000fe200080108ac */
[----:B------:R-:W-:Y:S01]  /*c6b0*/  FMUL.FTZ R0, R0, UR6 ;  /* 0x0000000600007c20 */ /* 0x000fe20008410000 */
[----:B------:R-:W-:Y:S01]  /*c6c0*/  F2FP.F16.F32.PACK_AB R196, R153, R196 ;  /* 0x000000c499c4723e */ /* 0x000fe200000000ff */
[----:B------:R-:W-:-:S03]  /*c6d0*/  VIADD R20, R20, 0xffffffff ;  /* 0xffffffff14147836 */ /* 0x000fc60000000000 */
[----:B------:R-:W0:Y:S08]  /*c6e0*/  MUFU.EX2 R198, R198 ;  /* 0x000000c600c67308 */ /* 0x000e300000000800 */
[----:B------:R-:W1:Y:S08]  /*c6f0*/  MUFU.EX2 R0, R0 ;  /* 0x0000000000007308 */ /* 0x000e700000000800 */
[----:B------:R-:W2:Y:S01]  /*c700*/  MUFU.EX2 R154, R154 ;  /* 0x0000009a009a7308 */ /* 0x000ea20000000800 */
[----:B0-----:R-:W-:-:S07]  /*c710*/  FADD.FTZ R15, R198, R15 ;  /* 0x0000000fc60f7221 */ /* 0x001fce0000010000 */
[----:B------:R-:W0:Y:S01]  /*c720*/  MUFU.EX2 R156, R156 ;  /* 0x0000009c009c7308 */ /* 0x000e220000000800 */
[----:B-1----:R-:W-:Y:S01]  /*c730*/  FFMA.FTZ R14, R0, R14, R197 ;  /* 0x0000000e000e7223 */ /* 0x002fe200000100c5 */
[----:B------:R-:W-:-:S03]  /*c740*/  F2FP.F16.F32.PACK_AB R197, R169, R197 ;  /* 0x000000c5a9c5723e */ /* 0x000fc600000000ff */
[----:B------:R-:W-:-:S03]  /*c750*/  FADD.FTZ R14, R169, R14 ;  /* 0x0000000ea90e7221 */ /* 0x000fc60000010000 */
[----:B------:R-:W1:Y:S01]  /*c760*/  MUFU.EX2 R193, R193 ;  /* 0x000000c100c17308 */ /* 0x000e620000000800 */
[----:B------:R-:W-:Y:S01]  /*c770*/  FADD.FTZ R14, R199, R14 ;  /* 0x0000000ec70e7221 */ /* 0x000fe20000010000 */
[----:B--2---:R-:W-:-:S03]  /*c780*/  F2FP.F16.F32.PACK_AB R199, R154, R199 ;  /* 0x000000c79ac7723e */ /* 0x004fc600000000ff */
[----:B------:R-:W-:-:S03]  /*c790*/  FADD.FTZ R14, R154, R14 ;  /* 0x0000000e9a0e7221 */ /* 0x000fc60000010000 */
[----:B------:R-:W2:Y:S01]  /*c7a0*/  MUFU.EX2 R192, R192 ;  /* 0x000000c000c07308 */ /* 0x000ea20000000800 */
[C---:B0-----:R-:W-:Y:S01]  /*c7b0*/  FADD.FTZ R15, R156.reuse, R15 ;  /* 0x0000000f9c0f7221 */ /* 0x041fe20000010000 */
[----:B------:R-:W-:-:S06]  /*c7c0*/  F2FP.F16.F32.PACK_AB R198, R156, R198 ;  /* 0x000000c69cc6723e */ /* 0x000fcc00000000ff */
[----:B------:R-:W0:Y:S01]  /*c7d0*/  MUFU.EX2 R155, R155 ;  /* 0x0000009b009b7308 */ /* 0x000e220000000800 */
[----:B-1----:R-:W-:-:S07]  /*c7e0*/  FADD.FTZ R14, R193, R14 ;  /* 0x0000000ec10e7221 */ /* 0x002fce0000010000 */
[----:B------:R-:W1:Y:S01]  /*c7f0*/  MUFU.EX2 R157, R157 ;  /* 0x0000009d009d7308 */ /* 0x000e620000000800 */
[----:B--2---:R-:W-:-:S07]  /*c800*/  FADD.FTZ R15, R192, R15 ;  /* 0x0000000fc00f7221 */ /* 0x004fce0000010000 */
[----:B------:R-:W2:Y:S01]  /*c810*/  MUFU.EX2 R195, R195 ;  /* 0x000000c300c37308 */ /* 0x000ea20000000800 */
[C---:B0-----:R-:W-:Y:S01]  /*c820*/  FADD.FTZ R14, R155.reuse, R14 ;  /* 0x0000000e9b0e7221 */ /* 0x041fe20000010000 */
[----:B------:R-:W-:-:S06]  /*c830*/  F2FP.F16.F32.PACK_AB R193, R155, R193 ;  /* 0x000000c19bc1723e */ /* 0x000fcc00000000ff */
        /* <DEDUP_REMOVED lines=46> */
[----:B-1----:R-:W-:Y:S01]  /*cb20*/  FADD.FTZ R15, R186, R15 ;  /* 0x0000000fba0f7221 */ /* 0x002fe20000010000 */
[C---:B--2---:R-:W-:Y:S01]  /*cb30*/  FADD.FTZ R14, R172.reuse, R21 ;  /* 0x00000015ac0e7221 */ /* 0x044fe20000010000 */
[----:B------:R-:W-:Y:S01]  /*cb40*/  F2FP.F16.F32.PACK_AB R187, R172, R177 ;  /* 0x000000b1acbb723e */ /* 0x000fe200000000ff */
[----:B------:R-:W-:Y:S02]  /*cb50*/  IMAD.MOV.U32 R21, RZ, RZ, R2 ;  /* 0x000000ffff157224 */ /* 0x000fe400078e0002 */
[C---:B0-----:R-:W-:Y:S01]  /*cb60*/  FADD.FTZ R15, R168.reuse, R15 ;  /* 0x0000000fa80f7221 */ /* 0x041fe20000010000 */
[----:B------:R-:W-:Y:S01]  /*cb70*/  F2FP.F16.F32.PACK_AB R186, R168, R186 ;  /* 0x000000baa8ba723e */ /* 0x000fe200000000ff */
[----:B------:R-:W-:Y:S06]  /*cb80*/  @P2 BRA `(.L_x_1277) ;  /* 0xffffffd400382947 */ /* 0x000fec000383ffff */
.L_x_1260:
        /* <DEDUP_REMOVED lines=131> */
.L_x_1278:
[----:B------:R-:W-:Y:S01]  /*d3c0*/  ULEA UR5, UR36, UR37, 0x3 ;  /* 0x0000002524057291 */ /* 0x000fe2000f8e183f */
[----:B------:R-:W-:-:S05]  /*d3d0*/  IMAD.U32 R0, RZ, RZ, UR38 ;  /* 0x00000026ff007e24 */ /* 0x000fca000f8e00ff */
[----:B------:R-:W-:-:S04]  /*d3e0*/  SHF.L.U32 R0, R0, 0x1f, RZ ;  /* 0x0000001f00007819 */ /* 0x000fc800000006ff */
[----:B------:R0:W1:Y:S01]  /*d3f0*/  SYNCS.PHASECHK.TRANS64.TRYWAIT P2, [UR5+0x30850], R0 ;  /* 0x03085000ff0075a7 */ /* 0x0000620008040145 */
[----:B------:R-:W-:Y:S05]  /*d400*/  @!P0 BRA `(.L_x_1279) ;  /* 0x0000000000048947 */ /* 0x000fea0003800000 */
[----:B------:R-:W-:Y:S01]  /*d410*/  BPT.TRAP 0x1 ;  /* 0x000000040000795c */ /* 0x000fe20000300000 */
.L_x_1279:
[----:B-1----:R-:W-:Y:S05]  /*d420*/  @P2 BRA `(.L_x_1280) ;  /* 0x0000000000082947 */ /* 0x002fea0003800000 */
[----:B------:R-:W1:Y:S02]  /*d430*/  SYNCS.PHASECHK.TRANS64.TRYWAIT P0, [UR5+0x30850], R0 ;  /* 0x03085000ff0075a7 */ /* 0x000e640008000145 */
[----:B-1----:R-:W-:Y:S05]  /*d440*/  @!P0 BRA `(.L_x_1281) ;  /* 0x000000d800b48947 */ /* 0x002fea0003800000 */
.L_x_1280:
[----:B------:R-:W-:Y:S01]  /*d450*/  UIADD3 UR37, UR37, 0x400, URZ ;  /* 0x0000040025257890 */ /* 0x000fe2000fffe03f */
[----:B------:R-:W-:Y:S01]  /*d460*/  WARPGROUP.ARRIVE ;  /* 0x00000000000079c5 */ /* 0x000fe20000000000 */
[----:B------:R-:W-:Y:S01]  /*d470*/  UMOV UR11, 0x40000040 ;  /* 0x40000040000b7882 */ /* 0x000fe20000000000 */
[----:B01----:R-:W0:Y:S01]  /*d480*/  SHFL.BFLY PT, R0, R15, 0x2, 0x1f ;  /* 0x0c401f000f007f89 */ /* 0x003e2200000e0000 */
[----:B------:R-:W-:Y:S01]  /*d490*/  USHF.R.U32.HI UR37, URZ, 0x4, UR37 ;  /* 0x000000043f257899 */ /* 0x000fe20008011625 */
[----:B------:R-:W-:Y:S01]  /*d4a0*/  IMAD.U32 R10, RZ, RZ, UR5 ;  /* 0x00000005ff0a7e24 */ /* 0x000fe2000f8e00ff */
[----:B------:R-:W-:Y:S01]  /*d4b0*/  R2UR UR7, R230 ;  /* 0x00000000e60772ca */ /* 0x000fe200000e0000 */
[----:B------:R-:W1:Y:S01]  /*d4c0*/  SHFL.BFLY PT, R5, R14, 0x2, 0x1f ;  /* 0x0c401f000e057f89 */ /* 0x000e6200000e0000 */
[----:B------:R-:W-:Y:S01]  /*d4d0*/  ULOP3.LUT UR37, UR37, 0x3fff, URZ, 0xc0, !UPT ;  /* 0x00003fff25257892 */ /* 0x000fe2000f8ec03f */
[----:B------:R-:W-:Y:S02]  /*d4e0*/  @!P1 VIADD R10, R10, 0x30860 ;  /* 0x000308600a0a9836 */ /* 0x000fe40000000000 */
[----:B------:R-:W-:Y:S01]  /*d4f0*/  IMAD.MOV.U32 R6, RZ, RZ, RZ ;  /* 0x000000ffff067224 */ /* 0x000fe200078e00ff */
[----:B------:R-:W-:Y:S01]  /*d500*/  ULOP3.LUT UR4, UR37, 0x2000000, URZ, 0xfc, !UPT ;  /* 0x0200000025047892 */ /* 0x000fe2000f8efc3f */
[----:B------:R-:W-:Y:S01]  /*d510*/  IMAD.U32 R8, RZ, RZ, UR6 ;  /* 0x00000006ff087e24 */ /* 0x000fe2000f8e00ff */
[----:B------:R-:W-:-:S02]  /*d520*/  @!P1 PRMT R10, RZ, 0x654, R10 ;  /* 0x00000654ff0a9816 */ /* 0x000fc4000000000a */
[----:B------:R-:W-:Y:S02]  /*d530*/  ULEA UR4, UR36, UR4, 0xb ;  /* 0x0000000424047291 */ /* 0x000fe4000f8e583f */
[----:B------:R-:W-:Y:S02]  /*d540*/  UIADD3 UR36, UR36, 0x1, URZ ;  /* 0x0000000124247890 */ /* 0x000fe4000fffe03f */
[----:B------:R-:W-:Y:S02]  /*d550*/  UIADD3 UR8, UR4, 0x80, URZ ;  /* 0x0000008004087890 */ /* 0x000fe4000fffe03f */
[----:B------:R-:W-:Y:S01]  /*d560*/  UIADD3 UR7, UR7, 0x1, URZ ;  /* 0x0000000107077890 */ /* 0x000fe2000fffe03f */
[----:B------:R-:W-:Y:S01]  /*d570*/  UMOV UR10, UR4 ;  /* 0x00000004000a7c82 */ /* 0x000fe20008000000 */
[----:B------:R-:W-:-:S05]  /*d580*/  UISETP.NE.AND UP0, UPT, UR36, 0x2, UPT ;  /* 0x000000022400788c */ /* 0x000fca000bf05270 */
[----:B------:R-:W-:Y:S01]  /*d590*/  HGMMA.64x256x16.F32 R24, R196, gdesc[UR8].tnspB, R24, gsb0 ;  /* 0x43e00008c4187df0 */ /* 0x000fe20008000818 */
[----:B------:R-:W-:Y:S01]  /*d5a0*/  UMOV UR10, UR8 ;  /* 0x00000008000a7c82 */ /* 0x000fe20008000000 */
[----:B------:R-:W-:Y:S01]  /*d5b0*/  UMOV UR11, 0x40000040 ;  /* 0x40000040000b7882 */ /* 0x000fe20000000000 */
[----:B------:R-:W-:Y:S01]  /*d5c0*/  UIADD3 UR8, UR4, 0x100, URZ ;  /* 0x0000010004087890 */ /* 0x000fe2000fffe03f */
[----:B0-----:R-:W-:Y:S01]  /*d5d0*/  FADD.FTZ R0, R0, R15 ;  /* 0x0000000f00007221 */ /* 0x001fe20000010000 */
[----:B------:R-:W-:Y:S01]  /*d5e0*/  UIADD3 UR4, UR4, 0x180, URZ ;  /* 0x0000018004047890 */ /* 0x000fe2000fffe03f */
[----:B-1----:R-:W-:Y:S01]  /*d5f0*/  FADD.FTZ R4, R5, R14 ;  /* 0x0000000e05047221 */ /* 0x002fe20000010000 */
[----:B------:R-:W-:Y:S01]  /*d600*/  IMAD.U32 R14, RZ, RZ, UR6 ;  /* 0x00000006ff0e7e24 */ /* 0x000fe2000f8e00ff */
[----:B------:R-:W-:Y:S01]  /*d610*/  USEL UR36, UR36, URZ, UP0 ;  /* 0x0000003f24247287 */ /* 0x000fe20008000000 */
[----:B------:R-:W0:Y:S01]  /*d620*/  SHFL.BFLY PT, R5, R0, 0x1, 0x1f ;  /* 0x0c201f0000057f89 */ /* 0x000e2200000e0000 */
[----:B------:R-:W-:-:S03]  /*d630*/  IMAD.U32 R230, RZ, RZ, UR7 ;  /* 0x00000007ffe67e24 */ /* 0x000fc6000f8e00ff */
[----:B------:R-:W1:Y:S01]  /*d640*/  SHFL.BFLY PT, R7, R4, 0x1, 0x1f ;  /* 0x0c201f0004077f89 */ /* 0x000e6200000e0000 */
[----:B0-----:R-:W-:Y:S01]  /*d650*/  FADD.FTZ R11, R0, R5 ;  /* 0x00000005000b7221 */ /* 0x001fe20000010000 */
[----:B------:R-:W-:Y:S02]  /*d660*/  IMAD.MOV.U32 R5, RZ, RZ, RZ ;  /* 0x000000ffff057224 */ /* 0x000fe400078e00ff */
[----:B------:R-:W-:Y:S02]  /*d670*/  IMAD.MOV.U32 R0, RZ, RZ, -0x800000 ;  /* 0xff800000ff007424 */ /* 0x000fe400078e00ff */
[----:B-1----:R-:W-:Y:S01]  /*d680*/  FADD.FTZ R12, R4, R7 ;  /* 0x00000007040c7221 */ /* 0x002fe20000010000 */
[----:B------:R-:W-:Y:S01]  /*d690*/  FSETP.NE.FTZ.AND P0, PT, R11, RZ, PT ;  /* 0x000000ff0b00720b */ /* 0x000fe20003f15000 */
[----:B------:R-:W-:-:S03]  /*d6a0*/  IMAD.MOV.U32 R4, RZ, RZ, -0x800000 ;  /* 0xff800000ff047424 */ /* 0x000fc600078e00ff */
[----:B------:R-:W-:-:S09]  /*d6b0*/  FSETP.NE.FTZ.AND P2, PT, R12, RZ, PT ;  /* 0x000000ff0c00720b */ /* 0x000fd20003f55000 */
[----:B------:R-:W0:Y:S01]  /*d6c0*/  @P0 MUFU.LG2 R7, R11 ;  /* 0x0000000b00070308 */ /* 0x000e220000000c00 */
[----:B------:R-:W-:-:S03]  /*d6d0*/  @P0 FMUL.FTZ R8, R8, 0.69314718246459960938 ;  /* 0x3f31721808080820 */ /* 0x000fc60000410000 */
[----:B------:R-:W-:-:S04]  /*d6e0*/  @P2 FMUL.FTZ R14, R14, 0.69314718246459960938 ;  /* 0x3f3172180e0e2820 */ /* 0x000fc80000410000 */
        /* <DEDUP_REMOVED lines=19> */
[----:B------:R-:W-:-:S04]  /*d820*/  USEL UR4, URZ, 0x1, UP0 ;  /* 0x000000013f047887 */ /* 0x000fc80008000000 */
[----:B------:R-:W-:Y:S01]  /*d830*/  ULOP3.LUT UR38, UR38, UR4, URZ, 0x3c, !UPT ;  /* 0x0000000426267292 */ /* 0x000fe2000f8e3c3f */
[----:B------:R-:W-:Y:S02]  /*d840*/  WARPGROUP.DEPBAR.LE gsb0, 0x0 ;  /* 0x00008000000079c5 */ /* 0x000fe40000010000 */
[----:B------:R-:W-:-:S15]  /*d850*/  WARPGROUP.ARRIVE ;  /* 0x00000000000079c5 */ /* 0x000fde0000000000 */
[----:B------:R-:W-:-:S03]  /*d860*/  NOP ;  /* 0x0000000000007918 */ /* 0x000fc60000000000 */
        /* <DEDUP_REMOVED lines=131> */
.L_x_1211:
        /* <DEDUP_REMOVED lines=11> */
[----:B------:R-:W2:Y:S01]  /*e150*/  LDL R3, [R1+0x60] ;  /* 0x0000600001037983 */ /* 0x000ea20000100800 */
[----:B------:R-:W0:Y:S01]  /*e160*/  S2UR UR4, SR_SWINHI ;  /* 0x00000000000479c3 */ /* 0x000e220000002f00 */
[----:B------:R-:W-:Y:S01]  /*e170*/  IMAD.MOV.U32 R2, RZ, RZ, 0x2 ;  /* 0x00000002ff027424 */ /* 0x000fe200078e00ff */
[----:B------:R-:W-:Y:S01]  /*e180*/  F2FP.F16.F32.PACK_AB R8, R25, R24 ;  /* 0x000000181908723e */ /* 0x000fe200000000ff */
[----:B------:R-:W-:Y:S01]  /*e190*/  ULDC.64 UR16, c[0x0][0xc00] ;  /* 0x0003000000107ab9 */ /* 0x000fe20000000a00 */
[----:B------:R-:W-:Y:S01]  /*e1a0*/  F2FP.F16.F32.PACK_AB R9, R27, R26 ;  /* 0x0000001a1b09723e */ /* 0x000fe200000000ff */
[----:B------:R-:W-:Y:S01]  /*e1b0*/  ULDC.64 UR12, c[0x0][0xc00] ;  /* 0x00030000000c7ab9 */ /* 0x000fe20000000a00 */
[----:B------:R-:W-:Y:S01]  /*e1c0*/  F2FP.F16.F32.PACK_AB R10, R29, R28 ;  /* 0x0000001c1d0a723e */ /* 0x000fe200000000ff */
[----:B------:R-:W-:Y:S01]  /*e1d0*/  ULDC.64 UR20, c[0x0][0x208] ;  /* 0x0000820000147ab9 */ /* 0x000fe20000000a00 */
[----:B------:R-:W-:Y:S01]  /*e1e0*/  F2FP.F16.F32.PACK_AB R11, R31, R30 ;  /* 0x0000001e1f0b723e */ /* 0x000fe200000000ff */
[----:B------:R-:W-:Y:S01]  /*e1f0*/  ULDC.64 UR14, c[0x0][0xc08] ;  /* 0x00030200000e7ab9 */ /* 0x000fe20000000a00 */
[----:B------:R-:W-:Y:S01]  /*e200*/  R2UR UR19, R22 ;  /* 0x00000000161372ca */ /* 0x000fe200000e0000 */
[----:B------:R-:W-:Y:S01]  /*e210*/  ULDC UR22, c[0x0][0xbe8] ;  /* 0x0002fa0000167ab9 */ /* 0x000fe20000000800 */
[----:B------:R-:W-:-:S02]  /*e220*/  R2UR UR9, R229 ;  /* 0x00000000e50972ca */ /* 0x000fc400000e0000 */
[----:B------:R-:W-:Y:S02]  /*e230*/  R2UR UR18, R200 ;  /* 0x00000000c81272ca */ /* 0x000fe400000e0000 */
[----:B------:R-:W-:Y:S01]  /*e240*/  R2UR UR26, R201 ;  /* 0x00000000c91a72ca */ /* 0x000fe200000e0000 */
[----:B------:R-:W-:Y:S01]  /*e250*/  UMOV UR10, UR8 ;  /* 0x00000008000a7c82 */ /* 0x000fe20008000000 */
[----:B0-----:R-:W-:-:S07]  /*e260*/  UMOV UR11, UR4 ;  /* 0x00000004000b7c82 */ /* 0x001fce0008000000 */
[----:B------:R-:W-:Y:S02]  /*e270*/  UIMAD.WIDE UR12, UR9, 0x4, UR12 ;  /* 0x00000004090c78a5 */ /* 0x000fe4000f8e020c */
[----:B------:R-:W-:Y:S01]  /*e280*/  UISETP.NE.U32.AND UP0, UPT, UR14, URZ, UPT ;  /* 0x0000003f0e00728c */ /* 0x000fe2000bf05070 */
[----:B------:R-:W-:-:S03]  /*e290*/  ULDC UR4, c[0x0][0xad4] ;  /* 0x0002b50000047ab9 */ /* 0x000fc60000000800 */
[----:B------:R-:W-:-:S11]  /*e2a0*/  UISETP.NE.AND.EX UP0, UPT, UR15, URZ, UPT, UP0 ;  /* 0x0000003f0f00728c */ /* 0x000fd6000bf05300 */
[----:B------:R-:W-:Y:S02]  /*e2b0*/  @UP0 ULDC.64 UR14, c[0x0][0xc08] ;  /* 0x00030200000e0ab9 */ /* 0x000fe40000000a00 */
[----:B------:R-:W-:Y:S01]  /*e2c0*/  @UP0 UIMAD.WIDE UR14, UR9, 0x4, UR14 ;  /* 0x00000004090e08a5 */ /* 0x000fe2000f8e020e */
[----:B------:R-:W-:Y:S01]  /*e2d0*/  BAR.SYNC.DEFER_BLOCKING 0x1, 0x100 ;  /* 0x0044000000007b1d */ /* 0x000fe20000010000 */
[----:B--2---:R-:W-:-:S03]  /*e2e0*/  IMAD.WIDE R2, R3, R2, UR10 ;  /* 0x0000000a03027e25 */ /* 0x004fc6000f8e0202 */
[C---:B------:R-:W-:Y:S02]  /*e2f0*/  IADD3 R13, P1, R2.reuse, 0x20, RZ ;  /* 0x00000020020d7810 */ /* 0x040fe40007f3e0ff */
[C---:B------:R-:W-:Y:S02]  /*e300*/  IADD3 R15, P0, R2.reuse, 0x40, RZ ;  /* 0x00000040020f7810 */ /* 0x040fe40007f1e0ff */
[----:B------:R-:W-:Y:S02]  /*e310*/  LOP3.LUT R12, R13, 0x380, RZ, 0xc0, !PT ;  /* 0x000003800d0c7812 */ /* 0x000fe400078ec0ff */
[----:B------:R-:W-:Y:S02]  /*e320*/  IADD3 R155, P4, R2, 0x60, RZ ;  /* 0x00000060029b7810 */ /* 0x000fe40007f9e0ff */
[----:B------:R-:W-:Y:S02]  /*e330*/  SHF.R.U64 R12, R12, 0x3, RZ ;  /* 0x000000030c0c7819 */ /* 0x000fe400000012ff */
[----:B------:R-:W-:-:S02]  /*e340*/  IADD3 R157, P3, R2, 0x4000, RZ ;  /* 0x00004000029d7810 */ /* 0x000fc40007f7e0ff */
[----:B------:R-:W-:Y:S01]  /*e350*/  LOP3.LUT R12, R12, R13, RZ, 0x3c, !PT ;  /* 0x0000000d0c0c7212 */ /* 0x000fe200078e3cff */
[----:B------:R-:W-:Y:S01]  /*e360*/  IMAD.X R13, RZ, RZ, R3, P1 ;  /* 0x000000ffff0d7224 */ /* 0x000fe200008e0603 */
[C---:B------:R-:W-:Y:S02]  /*e370*/  LOP3.LUT R7, R2.reuse, 0x380, RZ, 0xc0, !PT ;  /* 0x0000038002077812 */ /* 0x040fe400078ec0ff */
[----:B------:R-:W-:Y:S02]  /*e380*/  LOP3.LUT R14, R15, 0x380, RZ, 0xc0, !PT ;  /* 0x000003800f0e7812 */ /* 0x000fe400078ec0ff */
[C---:B------:R-:W-:Y:S02]  /*e390*/  IADD3 R159, P6, R2.reuse, 0x4020, RZ ;  /* 0x00004020029f7810 */ /* 0x040fe40007fde0ff */
[C---:B------:R-:W-:Y:S02]  /*e3a0*/  IADD3 R161, P5, R2.reuse, 0x4040, RZ ;  /* 0x0000404002a17810 */ /* 0x040fe40007fbe0ff */
[----:B------:R-:W-:-:S02]  /*e3b0*/  IADD3 R163, P2, R2, 0x4060, RZ ;  /* 0x0000406002a37810 */ /* 0x000fc40007f5e0ff */
[----:B------:R-:W-:Y:S02]  /*e3c0*/  LOP3.LUT R154, R155, 0x380, RZ, 0xc0, !PT ;  /* 0x000003809b9a7812 */ /* 0x000fe400078ec0ff */
[----:B------:R-:W-:Y:S02]  /*e3d0*/  LOP3.LUT R156, R157, 0x380, RZ, 0xc0, !PT ;  /* 0x000003809d9c7812 */ /* 0x000fe400078ec0ff */
[----:B------:R-:W-:Y:S02]  /*e3e0*/  IADD3 R165, P1, R2, 0x8000, RZ ;  /* 0x0000800002a57810 */ /* 0x000fe40007f3e0ff */
[----:B------:R-:W-:Y:S02]  /*e3f0*/  SHF.R.U64 R7, R7, 0x3, RZ ;  /* 0x0000000307077819 */ /* 0x000fe400000012ff */
[----:B------:R-:W-:Y:S02]  /*e400*/  SHF.R.U64 R14, R14, 0x3, RZ ;  /* 0x000000030e0e7819 */ /* 0x000fe400000012ff */
[----:B------:R-:W-:-:S02]  /*e410*/  LOP3.LUT R158, R159, 0x380, RZ, 0xc0, !PT ;  /* 0x000003809f9e7812 */ /* 0x000fc400078ec0ff */
[----:B------:R-:W-:Y:S02]  /*e420*/  LOP3.LUT R160, R161, 0x380, RZ, 0xc0, !PT ;  /* 0x00000380a1a07812 */ /* 0x000fe400078ec0ff */
[----:B------:R-:W-:Y:S02]  /*e430*/  LOP3.LUT R162, R163, 0x380, RZ, 0xc0, !PT ;  /* 0x00000380a3a27812 */ /* 0x000fe400078ec0ff */
[----:B------:R-:W-:Y:S02]  /*e440*/  SHF.R.U64 R154, R154, 0x3, RZ ;  /* 0x000000039a9a7819 */ /* 0x000fe400000012ff */
[----:B------:R-:W-:Y:S02]  /*e450*/  SHF.R.U64 R156, R156, 0x3, RZ ;  /* 0x000000039c9c7819 */ /* 0x000fe400000012ff */
[----:B------:R-:W-:Y:S02]  /*e460*/  LOP3.LUT R164, R165, 0x380, RZ, 0xc0, !PT ;  /* 0x00000380a5a47812 */ /* 0x000fe400078ec0ff */
[----:B------:R-:W-:Y:S01]  /*e470*/  LOP3.LUT R6, R7, R2, RZ, 0x3c, !PT ;  /* 0x0000000207067212 */ /* 0x000fe200078e3cff */
[--C-:B------:R-:W-:Y:S01]  /*e480*/  IMAD.MOV.U32 R7, RZ, RZ, R3.reuse ;  /* 0x000000ffff077224 */ /* 0x100fe200078e0003 */
[----:B------:R-:W-:Y:S01]  /*e490*/  LOP3.LUT R14, R14, R15, RZ, 0x3c, !PT ;  /* 0x0000000f0e0e7212 */ /* 0x000fe200078e3cff */
[----:B------:R-:W-:Y:S01]  /*e4a0*/  IMAD.X R15, RZ, RZ, R3, P0 ;  /* 0x000000ffff0f7224 */ /* 0x000fe200000e0603 */
[----:B------:R-:W-:-:S02]  /*e4b0*/  SHF.R.U64 R158, R158, 0x3, RZ ;  /* 0x000000039e9e7819 */ /* 0x000fc400000012ff */
[----:B------:R-:W-:Y:S02]  /*e4c0*/  SHF.R.U64 R160, R160, 0x3, RZ ;  /* 0x00000003a0a07819 */ /* 0x000fe400000012ff */
[----:B------:R-:W-:Y:S02]  /*e4d0*/  SHF.R.U64 R162, R162, 0x3, RZ ;  /* 0x00000003a2a27819 */ /* 0x000fe400000012ff */
[----:B------:R-:W-:Y:S01]  /*e4e0*/  LOP3.LUT R154, R154, R155, RZ, 0x3c, !PT ;  /* 0x0000009b9a9a7212 */ /* 0x000fe200078e3cff */
[--C-:B------:R-:W-:Y:S01]  /*e4f0*/  IMAD.X R155, RZ, RZ, R3.reuse, P4 ;  /* 0x000000ffff9b7224 */ /* 0x100fe200020e0603 */
[----:B------:R-:W-:Y:S01]  /*e500*/  LOP3.LUT R156, R156, R157, RZ, 0x3c, !PT ;  /* 0x0000009d9c9c7212 */ /* 0x000fe200078e3cff */
[----:B------:R-:W-:Y:S01]  /*e510*/  IMAD.X R157, RZ, RZ, R3, P3 ;  /* 0x000000ffff9d7224 */ /* 0x000fe200018e0603 */
[----:B------:R-:W-:Y:S02]  /*e520*/  SHF.R.U64 R164, R164, 0x3, RZ ;  /* 0x00000003a4a47819 */ /* 0x000fe400000012ff */
[----:B------:R-:W-:-:S02]  /*e530*/  IADD3 R167, P0, R2, 0x8020, RZ ;  /* 0x0000802002a77810 */ /* 0x000fc40007f1e0ff */
[C---:B------:R-:W-:Y:S02]  /*e540*/  IADD3 R169, P4, R2.reuse, 0x8040, RZ ;  /* 0x0000804002a97810 */ /* 0x040fe40007f9e0ff */
[----:B------:R-:W-:Y:S02]  /*e550*/  IADD3 R171, P3, R2, 0x8060, RZ ;  /* 0x0000806002ab7810 */ /* 0x000fe40007f7e0ff */
        /* <DEDUP_REMOVED lines=8> */
[----:B------:R-:W-:-:S02]  /*e5e0*/  MOV R6, R6 ;  /* 0x0000000600067202 */ /* 0x000fc40000000f00 */
[----:B------:R-:W-:Y:S02]  /*e5f0*/  LOP3.LUT R166, R167, 0x380, RZ, 0xc0, !PT ;  /* 0x00000380a7a67812 */ /* 0x000fe400078ec0ff */
[C---:B------:R-:W-:Y:S01]  /*e600*/  IADD3 R21, P6, R2.reuse, 0xc000, RZ ;  /* 0x0000c00002157810 */ /* 0x040fe20007fde0ff */
[----:B------:R0:W-:Y:S01]  /*e610*/  STSM.16.M88.4 [R6], R8 ;  /* 0x0000000806007844 */ /* 0x0001e20000000200 */
[C---:B------:R-:W-:Y:S02]  /*e620*/  IADD3 R153, P5, R2.reuse, 0xc020, RZ ;  /* 0x0000c02002997810 */ /* 0x040fe40007fbe0ff */
[----:B------:R-:W-:Y:S02]  /*e630*/  IADD3 R7, P2, R2, 0xc040, RZ ;  /* 0x0000c04002077810 */ /* 0x000fe40007f5e0ff */
[----:B------:R-:W-:Y:S02]  /*e640*/  LOP3.LUT R168, R169, 0x380, RZ, 0xc0, !PT ;  /* 0x00000380a9a87812 */ /* 0x000fe400078ec0ff */
[----:B------:R-:W-:-:S02]  /*e650*/  LOP3.LUT R170, R171, 0x380, RZ, 0xc0, !PT ;  /* 0x00000380abaa7812 */ /* 0x000fc400078ec0ff */
[----:B------:R-:W-:Y:S02]  /*e660*/  IADD3 R2, P1, R2, 0xc060, RZ ;  /* 0x0000c06002027810 */ /* 0x000fe40007f3e0ff */
[----:B------:R-:W-:Y:S02]  /*e670*/  SHF.R.U64 R166, R166, 0x3, RZ ;  /* 0x00000003a6a67819 */ /* 0x000fe400000012ff */
[----:B------:R-:W-:Y:S02]  /*e680*/  SHF.R.U64 R168, R168, 0x3, RZ ;  /* 0x00000003a8a87819 */ /* 0x000fe400000012ff */
[----:B------:R-:W-:Y:S02]  /*e690*/  SHF.R.U64 R170, R170, 0x3, RZ ;  /* 0x00000003aaaa7819 */ /* 0x000fe400000012ff */
[----:B------:R-:W-:Y:S02]  /*e6a0*/  LOP3.LUT R5, R2, 0x380, RZ, 0xc0, !PT ;  /* 0x0000038002057812 */ /* 0x000fe400078ec0ff */
[----:B------:R-:W-:-:S02]  /*e6b0*/  LOP3.LUT R152, R153, 0x380, RZ, 0xc0, !PT ;  /* 0x0000038099987812 */ /* 0x000fc400078ec0ff */
[----:B------:R-:W-:Y:S01]  /*e6c0*/  LOP3.LUT R166, R166, R167, RZ, 0x3c, !PT ;  /* 0x000000a7a6a67212 */ /* 0x000fe200078e3cff */
[--C-:B------:R-:W-:Y:S01]  /*e6d0*/  IMAD.X R167, RZ, RZ, R3.reuse, P0 ;  /* 0x000000ffffa77224 */ /* 0x100fe200000e0603 */
[----:B------:R-:W-:Y:S01]  /*e6e0*/  LOP3.LUT R168, R168, R169, RZ, 0x3c, !PT ;  /* 0x000000a9a8a87212 */ /* 0x000fe200078e3cff */
[--C-:B------:R-:W-:Y:S01]  /*e6f0*/  IMAD.X R169, RZ, RZ, R3.reuse, P4 ;  /* 0x000000ffffa97224 */ /* 0x100fe200020e0603 */
[----:B------:R-:W-:Y:S01]  /*e700*/  LOP3.LUT R170, R170, R171, RZ, 0x3c, !PT ;  /* 0x000000abaaaa7212 */ /* 0x000fe200078e3cff */
[----:B------:R-:W-:Y:S01]  /*e710*/  IMAD.X R171, RZ, RZ, R3, P3 ;  /* 0x000000ffffab7224 */ /* 0x000fe200018e0603 */
[----:B------:R-:W-:Y:S02]  /*e720*/  SHF.R.U64 R5, R5, 0x3, RZ ;  /* 0x0000000305057819 */ /* 0x000fe400000012ff */
[----:B------:R-:W-:Y:S02]  /*e730*/  SHF.R.U64 R152, R152, 0x3, RZ ;  /* 0x0000000398987819 */ /* 0x000fe400000012ff */
[----:B------:R-:W-:-:S02]  /*e740*/  LOP3.LUT R2, R5, R2, RZ, 0x3c, !PT ;  /* 0x0000000205027212 */ /* 0x000fc400078e3cff */
[----:B------:R-:W-:Y:S02]  /*e750*/  MOV R19, R12 ;  /* 0x0000000c00137202 */ /* 0x000fe40000000f00 */
[----:B------:R-:W-:Y:S02]  /*e760*/  MOV R176, R14 ;  /* 0x0000000e00b07202 */ /* 0x000fe40000000f00 */
[----:B0-----:R-:W-:Y:S02]  /*e770*/  F2FP.F16.F32.PACK_AB R8, R33, R32 ;  /* 0x000000202108723e */ /* 0x001fe400000000ff */
[----:B------:R-:W-:Y:S02]  /*e780*/  F2FP.F16.F32.PACK_AB R9, R35, R34 ;  /* 0x000000222309723e */ /* 0x000fe400000000ff */
[----:B------:R-:W-:Y:S02]  /*e790*/  F2FP.F16.F32.PACK_AB R10, R37, R36 ;  /* 0x00000024250a723e */ /* 0x000fe400000000ff */
[----:B------:R-:W-:-:S02]  /*e7a0*/  F2FP.F16.F32.PACK_AB R11, R39, R38 ;  /* 0x00000026270b723e */ /* 0x000fc400000000ff */
[----:B------:R-:W-:Y:S01]  /*e7b0*/  LOP3.LUT R152, R152, R153, RZ, 0x3c, !PT ;  /* 0x0000009998987212 */ /* 0x000fe200078e3cff */
[----:B------:R-:W-:Y:S01]  /*e7c0*/  IMAD.X R153, RZ, RZ, R3, P5 ;  /* 0x000000ffff997224 */ /* 0x000fe200028e0603 */
[----:B------:R-:W-:Y:S01]  /*e7d0*/  MOV R5, R164 ;  /* 0x000000a400057202 */ /* 0x000fe20000000f00 */
[----:B------:R0:W-:Y:S01]  /*e7e0*/  STSM.16.M88.4 [R19], R8 ;  /* 0x0000000813007844 */ /* 0x0001e20000000200 */
[----:B------:R-:W-:Y:S02]  /*e7f0*/  MOV R17, R166 ;  /* 0x000000a600117202 */ /* 0x000fe40000000f00 */
[----:B------:R-:W-:Y:S02]  /*e800*/  F2FP.F16.F32.PACK_AB R12, R41, R40 ;  /* 0x00000028290c723e */ /* 0x000fe400000000ff */
[----:B------:R-:W-:Y:S02]  /*e810*/  F2FP.F16.F32.PACK_AB R13, R43, R42 ;  /* 0x0000002a2b0d723e */ /* 0x000fe400000000ff */
[----:B------:R-:W-:-:S02]  /*e820*/  F2FP.F16.F32.PACK_AB R14, R45, R44 ;  /* 0x0000002c2d0e723e */ /* 0x000fc400000000ff */
[----:B------:R-:W-:Y:S02]  /*e830*/  F2FP.F16.F32.PACK_AB R15, R47, R46 ;  /* 0x0000002e2f0f723e */ /* 0x000fe400000000ff */
[----:B------:R-:W-:Y:S02]  /*e840*/  LOP3.LUT R20, R21, 0x380, RZ, 0xc0, !PT ;  /* 0x0000038015147812 */ /* 0x000fe400078ec0ff */
[----:B------:R-:W-:Y:S01]  /*e850*/  MOV R154, R154 ;  /* 0x0000009a009a7202 */ /* 0x000fe20000000f00 */
[----:B------:R-:W-:Y:S01]  /*e860*/  STSM.16.M88.4 [R176], R12 ;  /* 0x0000000cb0007844 */ /* 0x000fe20000000200 */
[----:B------:R-:W-:Y:S02]  /*e870*/  MOV R22, R168 ;  /* 0x000000a800167202 */ /* 0x000fe40000000f00 */
[----:B------:R-:W-:Y:S02]  /*e880*/  MOV R172, R170 ;  /* 0x000000aa00ac7202 */ /* 0x000fe40000000f00 */
[----:B------:R-:W-:-:S02]  /*e890*/  F2FP.F16.F32.PACK_AB R164, R49, R48 ;  /* 0x0000003031a4723e */ /* 0x000fc400000000ff */
[----:B------:R-:W-:Y:S02]  /*e8a0*/  F2FP.F16.F32.PACK_AB R165, R51, R50 ;  /* 0x0000003233a5723e */ /* 0x000fe400000000ff */
[----:B------:R-:W-:Y:S02]  /*e8b0*/  F2FP.F16.F32.PACK_AB R166, R53, R52 ;  /* 0x0000003435a6723e */ /* 0x000fe400000000ff */
[----:B------:R-:W-:Y:S02]  /*e8c0*/  F2FP.F16.F32.PACK_AB R167, R55, R54 ;  /* 0x0000003637a7723e */ /* 0x000fe400000000ff */
[----:B------:R-:W-:Y:S02]  /*e8d0*/  MOV R156, R156 ;  /* 0x0000009c009c7202 */ /* 0x000fe40000000f00 */
[----:B------:R-:W-:Y:S01]  /*e8e0*/  F2FP.F16.F32.PACK_AB R168, R57, R56 ;  /* 0x0000003839a8723e */ /* 0x000fe200000000ff */
[----:B------:R1:W-:Y:S01]  /*e8f0*/  STSM.16.M88.4 [R154], R164 ;  /* 0x000000a49a007844 */ /* 0x0003e20000000200 */
[----:B------:R-:W-:-:S02]  /*e900*/  F2FP.F16.F32.PACK_AB R169, R59, R58 ;  /* 0x0000003a3ba9723e */ /* 0x000fc400000000ff */
[----:B------:R-:W-:Y:S02]  /*e910*/  F2FP.F16.F32.PACK_AB R170, R61, R60 ;  /* 0x0000003c3daa723e */ /* 0x000fe400000000ff */
[----:B------:R-:W-:Y:S02]  /*e920*/  F2FP.F16.F32.PACK_AB R171, R63, R62 ;  /* 0x0000003e3fab723e */ /* 0x000fe400000000ff */
[----:B------:R-:W-:Y:S02]  /*e930*/  LOP3.LUT R6, R7, 0x380, RZ, 0xc0, !PT ;  /* 0x0000038007067812 */ /* 0x000fe400078ec0ff */
[----:B------:R-:W-:Y:S01]  /*e940*/  SHF.R.U64 R20, R20, 0x3, RZ ;  /* 0x0000000314147819 */ /* 0x000fe200000012ff */
[----:B------:R2:W-:Y:S01]  /*e950*/  STSM.16.M88.4 [R156], R168 ;  /* 0x000000a89c007844 */ /* 0x0005e20000000200 */
[----:B0-----:R-:W-:Y:S02]  /*e960*/  MOV R19, R152 ;  /* 0x0000009800137202 */ /* 0x001fe40000000f00 */
[----:B------:R-:W-:-:S02]  /*e970*/  SHF.R.U64 R6, R6, 0x3, RZ ;  /* 0x0000000306067819 */ /* 0x000fc400000012ff */
[----:B------:R-:W-:Y:S02]  /*e980*/  MOV R173, R158 ;  /* 0x0000009e00ad7202 */ /* 0x000fe40000000f00 */
[----:B------:R-:W-:Y:S02]  /*e990*/  F2FP.F16.F32.PACK_AB R152, R65, R64 ;  /* 0x000000404198723e */ /* 0x000fe400000000ff */
[----:B------:R-:W-:Y:S02]  /*e9a0*/  F2FP.F16.F32.PACK_AB R153, R67, R66 ;  /* 0x000000424399723e */ /* 0x000fe400000000ff */
[----:B-1----:R-:W-:Y:S02]  /*e9b0*/  F2FP.F16.F32.PACK_AB R154, R69, R68 ;  /* 0x00000044459a723e */ /* 0x002fe400000000ff */
[----:B------:R-:W-:Y:S02]  /*e9c0*/  F2FP.F16.F32.PACK_AB R155, R71, R70 ;  /* 0x00000046479b723e */ /* 0x000fe400000000ff */
[----:B------:R-:W-:-:S02]  /*e9d0*/  MOV R174, R160 ;  /* 0x000000a000ae7202 */ /* 0x000fc40000000f00 */
[----:B------:R-:W-:Y:S01]  /*e9e0*/  MOV R175, R162 ;  /* 0x000000a200af7202 */ /* 0x000fe20000000f00 */
[----:B------:R0:W-:Y:S01]  /*e9f0*/  STSM.16.M88.4 [R173], R152 ;  /* 0x00000098ad007844 */ /* 0x0001e20000000200 */
[----:B--2---:R-:W-:Y:S02]  /*ea00*/  F2FP.F16.F32.PACK_AB R156, R73, R72 ;  /* 0x00000048499c723e */ /* 0x004fe400000000ff */
[----:B------:R-:W-:Y:S02]  /*ea10*/  F2FP.F16.F32.PACK_AB R157, R75, R74 ;  /* 0x0000004a4b9d723e */ /* 0x000fe400000000ff */
[----:B------:R-:W-:Y:S02]  /*ea20*/  F2FP.F16.F32.PACK_AB R158, R77, R76 ;  /* 0x0000004c4d9e723e */ /* 0x000fe400000000ff */
[----:B------:R-:W-:Y:S02]  /*ea30*/  F2FP.F16.F32.PACK_AB R159, R79, R78 ;  /* 0x0000004e4f9f723e */ /* 0x000fe400000000ff */
[----:B------:R-:W-:Y:S01]  /*ea40*/  LOP3.LUT R20, R20, R21, RZ, 0x3c, !PT ;  /* 0x0000001514147212 */ /* 0x000fe200078e3cff */
[----:B------:R-:W-:Y:S01]  /*ea50*/  IMAD.X R21, RZ, RZ, R3, P6 ;  /* 0x000000ffff157224 */ /* 0x000fe200030e0603 */
[----:B------:R-:W-:Y:S01]  /*ea60*/  F2FP.F16.F32.PACK_AB R160, R81, R80 ;  /* 0x0000005051a0723e */ /* 0x000fe200000000ff */
[----:B------:R1:W-:Y:S01]  /*ea70*/  STSM.16.M88.4 [R174], R156 ;  /* 0x0000009cae007844 */ /* 0x0003e20000000200 */
[----:B------:R-:W-:-:S02]  /*ea80*/  F2FP.F16.F32.PACK_AB R161, R83, R82 ;  /* 0x0000005253a1723e */ /* 0x000fc400000000ff */
[----:B------:R-:W-:Y:S02]  /*ea90*/  F2FP.F16.F32.PACK_AB R162, R85, R84 ;  /* 0x0000005455a2723e */ /* 0x000fe400000000ff */
[----:B------:R-:W-:Y:S02]  /*eaa0*/  F2FP.F16.F32.PACK_AB R163, R87, R86 ;  /* 0x0000005657a3723e */ /* 0x000fe400000000ff */
[----:B------:R-:W-:Y:S01]  /*eab0*/  LOP3.LUT R6, R6, R7, RZ, 0x3c, !PT ;  /* 0x0000000706067212 */ /* 0x000fe200078e3cff */
[--C-:B------:R-:W-:Y:S01]  /*eac0*/  IMAD.X R7, RZ, RZ, R3.reuse, P2 ;  /* 0x000000ffff077224 */ /* 0x100fe200010e0603 */
[----:B------:R-:W-:Y:S01]  /*ead0*/  F2FP.F16.F32.PACK_AB R8, R89, R88 ;  /* 0x000000585908723e */ /* 0x000fe200000000ff */
[----:B------:R-:W-:Y:S01]  /*eae0*/  IMAD.X R3, RZ, RZ, R3, P1 ;  /* 0x000000ffff037224 */ /* 0x000fe200008e0603 */
[----:B------:R-:W-:Y:S01]  /*eaf0*/  F2FP.F16.F32.PACK_AB R9, R91, R90 ;  /* 0x0000005a5b09723e */ /* 0x000fe200000000ff */
[----:B------:R2:W-:Y:S01]  /*eb00*/  STSM.16.M88.4 [R175], R160 ;  /* 0x000000a0af007844 */ /* 0x0005e20000000200 */
[----:B------:R-:W-:-:S02]  /*eb10*/  F2FP.F16.F32.PACK_AB R10, R93, R92 ;  /* 0x0000005c5d0a723e */ /* 0x000fc400000000ff */
[----:B------:R-:W-:Y:S02]  /*eb20*/  F2FP.F16.F32.PACK_AB R11, R95, R94 ;  /* 0x0000005e5f0b723e */ /* 0x000fe400000000ff */
[----:B------:R-:W-:Y:S02]  /*eb30*/  F2FP.F16.F32.PACK_AB R12, R97, R96 ;  /* 0x00000060610c723e */ /* 0x000fe400000000ff */
[----:B------:R-:W-:Y:S01]  /*eb40*/  F2FP.F16.F32.PACK_AB R13, R99, R98 ;  /* 0x00000062630d723e */ /* 0x000fe200000000ff */
[----:B------:R3:W-:Y:S01]  /*eb50*/  STSM.16.M88.4 [R5], R8 ;  /* 0x0000000805007844 */ /* 0x0007e20000000200 */
[----:B------:R-:W-:Y:S02]  /*eb60*/  F2FP.F16.F32.PACK_AB R14, R101, R100 ;  /* 0x00000064650e723e */ /* 0x000fe400000000ff */
[----:B------:R-:W-:Y:S02]  /*eb70*/  F2FP.F16.F32.PACK_AB R15, R103, R102 ;  /* 0x00000066670f723e */ /* 0x000fe400000000ff */
[----:B0-----:R-:W-:-:S02]  /*eb80*/  F2FP.F16.F32.PACK_AB R152, R105, R104 ;  /* 0x000000686998723e */ /* 0x001fc400000000ff */
[----:B------:R-:W-:Y:S01]  /*eb90*/  F2FP.F16.F32.PACK_AB R153, R107, R106 ;  /* 0x0000006a6b99723e */ /* 0x000fe200000000ff */
[----:B------:R0:W-:Y:S01]  /*eba0*/  STSM.16.M88.4 [R17], R12 ;  /* 0x0000000c11007844 */ /* 0x0001e20000000200 */
[----:B------:R-:W-:Y:S02]  /*ebb0*/  F2FP.F16.F32.PACK_AB R154, R109, R108 ;  /* 0x0000006c6d9a723e */ /* 0x000fe400000000ff */
[----:B------:R-:W-:Y:S02]  /*ebc0*/  F2FP.F16.F32.PACK_AB R155, R111, R110 ;  /* 0x0000006e6f9b723e */ /* 0x000fe400000000ff */
[----:B-1----:R-:W-:Y:S02]  /*ebd0*/  F2FP.F16.F32.PACK_AB R156, R113, R112 ;  /* 0x00000070719c723e */ /* 0x002fe400000000ff */
[----:B------:R-:W-:Y:S01]  /*ebe0*/  F2FP.F16.F32.PACK_AB R157, R115, R114 ;  /* 0x00000072739d723e */ /* 0x000fe200000000ff */
[----:B------:R-:W-:Y:S01]  /*ebf0*/  STSM.16.M88.4 [R22], R152 ;  /* 0x0000009816007844 */ /* 0x000fe20000000200 */
[----:B------:R-:W-:-:S02]  /*ec00*/  F2FP.F16.F32.PACK_AB R158, R117, R116 ;  /* 0x00000074759e723e */ /* 0x000fc400000000ff */
[----:B------:R-:W-:Y:S02]  /*ec10*/  F2FP.F16.F32.PACK_AB R159, R119, R118 ;  /* 0x00000076779f723e */ /* 0x000fe400000000ff */
[----:B------:R-:W-:Y:S02]  /*ec20*/  MOV R20, R20 ;  /* 0x0000001400147202 */ /* 0x000fe40000000f00 */
[----:B--2---:R-:W-:Y:S01]  /*ec30*/  F2FP.F16.F32.PACK_AB R160, R121, R120 ;  /* 0x0000007879a0723e */ /* 0x004fe200000000ff */
[----:B------:R-:W-:Y:S01]  /*ec40*/  STSM.16.M88.4 [R172], R156 ;  /* 0x0000009cac007844 */ /* 0x000fe20000000200 */
[----:B------:R-:W-:Y:S02]  /*ec50*/  F2FP.F16.F32.PACK_AB R161, R123, R122 ;  /* 0x0000007a7ba1723e */ /* 0x000fe400000000ff */
[----:B------:R-:W-:Y:S02]  /*ec60*/  F2FP.F16.F32.PACK_AB R162, R125, R124 ;  /* 0x0000007c7da2723e */ /* 0x000fe400000000ff */
[----:B------:R-:W-:-:S02]  /*ec70*/  F2FP.F16.F32.PACK_AB R163, R127, R126 ;  /* 0x0000007e7fa3723e */ /* 0x000fc400000000ff */
[----:B------:R-:W-:Y:S02]  /*ec80*/  F2FP.F16.F32.PACK_AB R164, R129, R128 ;  /* 0x0000008081a4723e */ /* 0x000fe400000000ff */
[----:B------:R-:W-:Y:S01]  /*ec90*/  F2FP.F16.F32.PACK_AB R165, R131, R130 ;  /* 0x0000008283a5723e */ /* 0x000fe200000000ff */
[----:B------:R-:W-:Y:S01]  /*eca0*/  STSM.16.M88.4 [R20], R160 ;  /* 0x000000a014007844 */ /* 0x000fe20000000200 */
[----:B------:R-:W-:Y:S02]  /*ecb0*/  F2FP.F16.F32.PACK_AB R166, R133, R132 ;  /* 0x0000008485a6723e */ /* 0x000fe400000000ff */
[----:B------:R-:W-:Y:S02]  /*ecc0*/  F2FP.F16.F32.PACK_AB R167, R135, R134 ;  /* 0x0000008687a7723e */ /* 0x000fe400000000ff */
[----:B------:R-:W-:Y:S02]  /*ecd0*/  MOV R6, R6 ;  /* 0x0000000600067202 */ /* 0x000fe40000000f00 */
[----:B---3--:R-:W-:Y:S01]  /*ece0*/  F2FP.F16.F32.PACK_AB R8, R137, R136 ;  /* 0x000000888908723e */ /* 0x008fe200000000ff */
[----:B------:R-:W-:Y:S01]  /*ecf0*/  STSM.16.M88.4 [R19], R164 ;  /* 0x000000a413007844 */ /* 0x000fe20000000200 */
[----:B------:R-:W-:-:S02]  /*ed00*/  F2FP.F16.F32.PACK_AB R9, R139, R138 ;  /* 0x0000008a8b09723e */ /* 0x000fc400000000ff */
[----:B------:R-:W-:Y:S02]  /*ed10*/  F2FP.F16.F32.PACK_AB R10, R141, R140 ;  /* 0x0000008c8d0a723e */ /* 0x000fe400000000ff */
[----:B------:R-:W-:Y:S02]  /*ed20*/  F2FP.F16.F32.PACK_AB R11, R143, R142 ;  /* 0x0000008e8f0b723e */ /* 0x000fe400000000ff */
[----:B------:R-:W-:Y:S01]  /*ed30*/  MOV R7, R2 ;  /* 0x0000000200077202 */ /* 0x000fe20000000f00 */
[----:B------:R-:W-:Y:S01]  /*ed40*/  IMAD.U32 R2, RZ, RZ, UR12 ;  /* 0x0000000cff027e24 */ /* 0x000fe2000f8e00ff */
[----:B0-----:R-:W-:Y:S01]  /*ed50*/  F2FP.F16.F32.PACK_AB R12, R145, R144 ;  /* 0x00000090910c723e */ /* 0x001fe200000000ff */
[----:B------:R0:W-:Y:S01]  /*ed60*/  STSM.16.M88.4 [R6], R8 ;  /* 0x0000000806007844 */ /* 0x0001e20000000200 */
[----:B------:R-:W-:Y:S01]  /*ed70*/  F2FP.F16.F32.PACK_AB R13, R147, R146 ;  /* 0x00000092930d723e */ /* 0x000fe200000000ff */
[----:B------:R-:W-:Y:S01]  /*ed80*/  IMAD.U32 R3, RZ, RZ, UR13 ;  /* 0x0000000dff037e24 */ /* 0x000fe2000f8e00ff */
[----:B------:R-:W-:-:S02]  /*ed90*/  F2FP.F16.F32.PACK_AB R14, R149, R148 ;  /* 0x00000094950e723e */ /* 0x000fc400000000ff */
[----:B------:R-:W-:Y:S02]  /*eda0*/  F2FP.F16.F32.PACK_AB R15, R151, R150 ;  /* 0x00000096970f723e */ /* 0x000fe400000000ff */
[----:B------:R-:W-:-:S03]  /*edb0*/  ISETP.NE.U32.AND P0, PT, RZ, UR16, PT ;  /* 0x00000010ff007c0c */ /* 0x000fc6000bf05070 */
[----:B------:R1:W-:Y:S01]  /*edc0*/  STSM.16.M88.4 [R7], R12 ;  /* 0x0000000c07007844 */ /* 0x0003e20000000200 */
[----:B------:R-:W-:Y:S01]  /*edd0*/  BAR.SYNC.DEFER_BLOCKING 0x1, 0x100 ;  /* 0x0044000000007b1d */ /* 0x000fe20000010000 */
[----:B------:R-:W-:-:S13]  /*ede0*/  ISETP.NE.AND.EX P0, PT, RZ, UR17, PT, P0 ;  /* 0x00000011ff007c0c */ /* 0x000fda000bf05300 */
[----:B------:R2:W3:Y:S01]  /*edf0*/  @P0 LDG.E R5, desc[UR20][R2.64] ;  /* 0x0000001402050981 */ /* 0x0004e2000c1e1900 */
[----:B------:R-:W-:Y:S01]  /*ee00*/  PLOP3.LUT P4, PT, PT, PT, UP0, 0x80, 0x0 ;  /* 0x000000000000781c */ /* 0x000fe20003f8f008 */
[----:B--2---:R-:W-:Y:S02]  /*ee10*/  IMAD.U32 R2, RZ, RZ, UR14 ;  /* 0x0000000eff027e24 */ /* 0x004fe4000f8e00ff */
[----:B------:R-:W-:-:S10]  /*ee20*/  IMAD.U32 R3, RZ, RZ, UR15 ;  /* 0x0000000fff037e24 */ /* 0x000fd4000f8e00ff */
[----:B0-----:R0:W2:Y:S01]  /*ee30*/  @P4 LDG.E R6, desc[UR20][R2.64] ;  /* 0x0000001402064981 */ /* 0x0010a2000c1e1900 */
[----:B------:R-:W-:Y:S01]  /*ee40*/  UISETP.NE.AND UP0, UPT, UR19, URZ, UPT ;  /* 0x0000003f1300728c */ /* 0x000fe2000bf05270 */
[----:B-1----:R-:W-:Y:S01]  /*ee50*/  VIADD R12, R18, UR61 ;  /* 0x0000003d120c7c36 */ /* 0x002fe20008000000 */
[----:B------:R-:W-:Y:S02]  /*ee60*/  UISETP.NE.AND UP1, UPT, UR22, 0x1, UPT ;  /* 0x000000011600788c */ /* 0x000fe4000bf25270 */
[----:B------:R-:W-:Y:S01]  /*ee70*/  USEL UR4, UR19, UR4, UP0 ;  /* 0x0000000413047287 */ /* 0x000fe20008000000 */
[----:B------:R-:W-:Y:S01]  /*ee80*/  UMOV UR25, 0x9b8 ;  /* 0x000009b800197882 */ /* 0x000fe20000000000 */
[----:B------:R-:W-:Y:S02]  /*ee90*/  UISETP.NE.U32.AND UP0, UPT, UR16, URZ, UPT ;  /* 0x0000003f1000728c */ /* 0x000fe4000bf05070 */
[----:B------:R-:W-:Y:S01]  /*eea0*/  PLOP3.LUT P1, PT, PT, PT, UP1, 0x80, 0x0 ;  /* 0x000000000000781c */ /* 0x000fe20003f2f018 */
[----:B------:R-:W-:Y:S01]  /*eeb0*/  UISETP.GT.AND UP2, UPT, UR4, 0x1, UPT ;  /* 0x000000010400788c */ /* 0x000fe2000bf44270 */
[----:B0-----:R-:W-:Y:S01]  /*eec0*/  IMAD.MOV.U32 R3, RZ, RZ, R12 ;  /* 0x000000ffff037224 */ /* 0x001fe200078e000c */
[----:B------:R-:W-:-:S02]  /*eed0*/  UISETP.NE.AND.EX UP0, UPT, UR17, URZ, UPT, UP0 ;  /* 0x0000003f1100728c */ /* 0x000fc4000bf05300 */
[----:B------:R-:W-:Y:S01]  /*eee0*/  USEL UR25, UR25, 0x978, UP2 ;  /* 0x0000097819197887 */ /* 0x000fe20009000000 */
[----:B------:R-:W-:Y:S01]  /*eef0*/  UMOV UR4, URZ ;  /* 0x0000003f00047c82 */ /* 0x000fe20008000000 */
[----:B------:R-:W-:Y:S02]  /*ef00*/  USHF.R.S32.HI UR14, URZ, 0x1f, UR9 ;  /* 0x0000001f3f0e7899 */ /* 0x000fe40008011409 */
[----:B------:R-:W-:Y:S02]  /*ef10*/  USEL UR9, UR9, URZ, !UP0 ;  /* 0x0000003f09097287 */ /* 0x000fe4000c000000 */
[----:B------:R-:W-:Y:S01]  /*ef20*/  USEL UR23, UR18, URZ, UP2 ;  /* 0x0000003f12177287 */ /* 0x000fe20009000000 */
[----:B------:R-:W-:Y:S01]  /*ef30*/  @UP1 ULDC UR27, c[0x0][0xbec] ;  /* 0x0002fb00001b1ab9 */ /* 0x000fe20000000800 */
[----:B------:R-:W-:Y:S01]  /*ef40*/  USEL UR24, UR14, URZ, !UP0 ;  /* 0x0000003f0e187287 */ /* 0x000fe2000c000000 */
[----:B------:R-:W-:-:S03]  /*ef50*/  @P1 IMAD.HI.U32 R2, R12, UR27, RZ ;  /* 0x0000001b0c021c27 */ /* 0x000fc6000f8e00ff */
[----:B------:R-:W-:Y:S01]  /*ef60*/  ULDC.64 UR18, c[0x0][UR25+0x220] ;  /* 0x0000880019127abb */ /* 0x000fe20008000a00 */
[----:B------:R-:W-:Y:S01]  /*ef70*/  ULDC.64 UR16, c[0x0][UR25+0x218] ;  /* 0x0000860019107abb */ /* 0x000fe20008000a00 */
[----:B------:R-:W-:Y:S01]  /*ef80*/  UIMAD UR19, UR19, UR9, URZ ;  /* 0x00000009131372a4 */ /* 0x000fe2000f8e023f */
[----:B------:R-:W-:Y:S01]  /*ef90*/  ULDC.64 UR20, c[0x0][UR25+0x228] ;  /* 0x00008a0019147abb */ /* 0x000fe20008000a00 */
[----:B------:R-:W-:Y:S01]  /*efa0*/  UIMAD.WIDE.U32 UR14, UR16, UR26, URZ ;  /* 0x0000001a100e72a5 */ /* 0x000fe2000f8e003f */
[----:B------:R-:W-:Y:S01]  /*efb0*/  @UP1 ULDC UR30, c[0x0][0xbf0] ;  /* 0x0002fc00001e1ab9 */ /* 0x000fe20000000800 */
[----:B------:R-:W-:Y:S01]  /*efc0*/  UIMAD UR26, UR17, UR26, URZ ;  /* 0x0000001a111a72a4 */ /* 0x000fe2000f8e023f */
[----:B------:R-:W-:Y:S01]  /*efd0*/  @P1 SHF.R.U32.HI R3, RZ, UR30, R2 ;  /* 0x0000001eff031c19 */ /* 0x000fe20008011602 */
[----:B------:R-:W-:Y:S02]  /*efe0*/  UIMAD.WIDE.U32 UR28, UR20, UR23, URZ ;  /* 0x00000017141c72a5 */ /* 0x000fe4000f8e003f */
[----:B------:R-:W-:-:S02]  /*eff0*/  UIMAD.WIDE.U32 UR16, UR18, UR9, URZ ;  /* 0x00000009121072a5 */ /* 0x000fc4000f8e003f */
[----:B------:R-:W-:Y:S02]  /*f000*/  UIMAD UR20, UR21, UR23, URZ ;  /* 0x00000017151472a4 */ /* 0x000fe4000f8e023f */
[----:B------:R-:W-:Y:S01]  /*f010*/  UIMAD UR19, UR18, UR24, UR19 ;  /* 0x00000018121372a4 */ /* 0x000fe2000f8e0213 */
[----:B------:R-:W-:Y:S01]  /*f020*/  IMAD.U32 R2, RZ, RZ, UR28 ;  /* 0x0000001cff027e24 */ /* 0x000fe2000f8e00ff */
[----:B------:R-:W-:Y:S02]  /*f030*/  UIADD3 UR20, UR29, UR20, URZ ;  /* 0x000000141d147290 */ /* 0x000fe4000fffe03f */
[----:B------:R-:W-:Y:S02]  /*f040*/  UIADD3 UR19, UR17, UR19, URZ ;  /* 0x0000001311137290 */ /* 0x000fe4000fffe03f */
[----:B------:R-:W-:Y:S02]  /*f050*/  UIADD3 UR26, UR15, UR26, URZ ;  /* 0x0000001a0f1a7290 */ /* 0x000fe4000fffe03f */
[----:B------:R-:W-:Y:S01]  /*f060*/  IMAD.U32 R10, RZ, RZ, UR20 ;  /* 0x00000014ff0a7e24 */ /* 0x000fe2000f8e00ff */
[----:B---3--:R-:W-:Y:S01]  /*f070*/  @P0 R2UR UR4, R5 ;  /* 0x00000000050402ca */ /* 0x008fe200000e0000 */
[----:B------:R-:W-:-:S04]  /*f080*/  IMAD.MOV R5, RZ, RZ, -R3 ;  /* 0x000000ffff057224 */ /* 0x000fc800078e0a03 */
[----:B------:R-:W-:-:S05]  /*f090*/  IMAD R5, R5, UR22, R12 ;  /* 0x0000001605057c24 */ /* 0x000fca000f8e020c */
[----:B------:R-:W-:-:S03]  /*f0a0*/  SHF.R.S32.HI R7, RZ, 0x1f, R5 ;  /* 0x0000001fff077819 */ /* 0x000fc60000011405 */
[----:B------:R-:W-:Y:S02]  /*f0b0*/  UIADD3 UR14, UP0, UP3, UR16, UR14, UR4 ;  /* 0x0000000e100e7290 */ /* 0x000fe4000fb1e004 */
[----:B------:R-:W-:-:S04]  /*f0c0*/  USHF.R.S32.HI UR17, URZ, 0x1f, UR4 ;  /* 0x0000001f3f117899 */ /* 0x000fc80008011404 */
[----:B------:R-:W-:Y:S01]  /*f0d0*/  UIADD3.X UR16, UR19, UR26, UR17, UP0, UP3 ;  /* 0x0000001a13107290 */ /* 0x000fe200087e6411 */
[----:B------:R-:W-:Y:S01]  /*f0e0*/  IADD3 R2, P2, P3, R3, UR14, R2 ;  /* 0x0000000e03027c10 */ /* 0x000fe2000fb5e002 */
[----:B------:R-:W-:Y:S01]  /*f0f0*/  ULDC.64 UR14, c[0x0][UR25+0x210] ;  /* 0x00008400190e7abb */ /* 0x000fe20008000a00 */
[----:B------:R-:W-:Y:S01]  /*f100*/  SHF.R.S32.HI R3, RZ, 0x1f, R3 ;  /* 0x0000001fff037819 */ /* 0x000fe20000011403 */
[----:B------:R-:W-:Y:S01]  /*f110*/  IMAD R8, R5, UR15, RZ ;  /* 0x0000000f05087c24 */ /* 0x000fe2000f8e02ff */
[----:B------:R-:W-:Y:S01]  /*f120*/  ULDC.64 UR18, c[0x0][0xba8] ;  /* 0x0002ea0000127ab9 */ /* 0x000fe20000000a00 */
[----:B------:R-:W-:Y:S01]  /*f130*/  @!UP2 ULDC UR18, c[0x0][0xb50] ;  /* 0x0002d4000012aab9 */ /* 0x000fe20000000800 */
[----:B------:R-:W-:Y:S01]  /*f140*/  IADD3.X R3, R3, UR16, R10, P2, P3 ;  /* 0x0000001003037c10 */ /* 0x000fe200097e640a */
[----:B------:R-:W-:Y:S01]  /*f150*/  IMAD R7, R7, UR14, R8 ;  /* 0x0000000e07077c24 */ /* 0x000fe2000f8e0208 */
[----:B------:R-:W-:Y:S01]  /*f160*/  @!UP2 ULDC UR19, c[0x0][0xb54] ;  /* 0x0002d5000013aab9 */ /* 0x000fe20000000800 */
[----:B------:R-:W-:Y:S01]  /*f170*/  IMAD.WIDE.U32 R2, R5, UR14, R2 ;  /* 0x0000000e05027c25 */ /* 0x000fe2000f8e0002 */
[----:B------:R-:W-:Y:S01]  /*f180*/  ULDC UR14, c[0x0][0xa88] ;  /* 0x0002a200000e7ab9 */ /* 0x000fe20000000800 */
[----:B--2---:R-:W-:-:S02]  /*f190*/  @P4 R2UR UR14, R6 ;  /* 0x00000000060e42ca */ /* 0x004fc400000e0000 */
[----:B------:R-:W-:Y:S01]  /*f1a0*/  IMAD.IADD R3, R3, 0x1, R7 ;  /* 0x0000000103037824 */ /* 0x000fe200078e0207 */
[----:B------:R-:W-:-:S04]  /*f1b0*/  LEA R5, P2, R2, UR18, 0x2 ;  /* 0x0000001202057c11 */ /* 0x000fc8000f8410ff */
[----:B------:R-:W-:Y:S01]  /*f1c0*/  LEA.HI.X R9, R2, UR19, R3, 0x2, P2 ;  /* 0x0000001302097c11 */ /* 0x000fe200090f1403 */
[----:B------:R-:W-:Y:S08]  /*f1d0*/  @P4 BRA `(.L_x_1284) ;  /* 0x00000000002c4947 */ /* 0x000ff00003800000 */
[----:B------:R-:W-:Y:S05]  /*f1e0*/  @!P0 BRA `(.L_x_1284) ;  /* 0x0000000000288947 */ /* 0x000fea0003800000 */
[----:B------:R-:W-:Y:S01]  /*f1f0*/  IMAD.U32 R2, RZ, RZ, UR12 ;  /* 0x0000000cff027e24 */ /* 0x000fe2000f8e00ff */
[----:B------:R-:W-:Y:S01]  /*f200*/  ULDC.64 UR14, c[0x0][0x208] ;  /* 0x00008200000e7ab9 */ /* 0x000fe20000000a00 */
[----:B------:R-:W-:Y:S02]  /*f210*/  IMAD.U32 R6, RZ, RZ, UR12 ;  /* 0x0000000cff067e24 */ /* 0x000fe4000f8e00ff */
[----:B------:R-:W-:Y:S02]  /*f220*/  IMAD.U32 R3, RZ, RZ, UR13 ;  /* 0x0000000dff037e24 */ /* 0x000fe4000f8e00ff */
[----:B------:R-:W-:-:S03]  /*f230*/  IMAD.U32 R7, RZ, RZ, UR13 ;  /* 0x0000000dff077e24 */ /* 0x000fc6000f8e00ff */
[----:B------:R-:W2:Y:S04]  /*f240*/  LDG.E R2, desc[UR14][R2.64] ;  /* 0x0000000e02027981 */ /* 0x000ea8000c1e1900 */
[----:B------:R-:W3:Y:S01]  /*f250*/  LDG.E R6, desc[UR14][R6.64+0x4] ;  /* 0x0000040e06067981 */ /* 0x000ee2000c1e1900 */
[----:B--2---:R-:W-:Y:S02]  /*f260*/  R2UR UR12, R2 ;  /* 0x00000000020c72ca */ /* 0x004fe400000e0000 */
[----:B---3--:R-:W-:-:S13]  /*f270*/  R2UR UR14, R6 ;  /* 0x00000000060e72ca */ /* 0x008fda00000e0000 */
[----:B------:R-:W-:-:S12]  /*f280*/  UIADD3 UR14, -UR12, UR14, URZ ;  /* 0x0000000e0c0e7290 */ /* 0x000fd8000fffe13f */
.L_x_1284:
[----:B------:R-:W2:Y:S01]  /*f290*/  LDL R8, [R1+0x5c] ;  /* 0x00005c0001087983 */ /* 0x000ea20000100800 */
[----:B------:R-:W-:Y:S01]  /*f2a0*/  UIMAD UR12, UR14, UR22, URZ ;  /* 0x000000160e0c72a4 */ /* 0x000fe2000f8e023f */
[----:B------:R-:W-:Y:S01]  /*f2b0*/  LOP3.LUT P0, RZ, R231, 0x3, RZ, 0xc0, !PT ;  /* 0x00000003e7ff7812 */ /* 0x000fe2000780c0ff */
[----:B------:R-:W-:Y:S01]  /*f2c0*/  ULDC.64 UR18, c[0x0][0x208] ;  /* 0x0000820000127ab9 */ /* 0x000fe20000000a00 */
[----:B------:R-:W-:Y:S04]  /*f2d0*/  SHFL.IDX PT, R2, R5, RZ, 0x1c1f ;  /* 0x001c1fff05027589 */ /* 0x000fe800000e0000 */
[----:B------:R-:W0:Y:S04]  /*f2e0*/  SHFL.IDX PT, R3, R9, RZ, 0x1c1f ;  /* 0x001c1fff09037589 */ /* 0x000e2800000e0000 */
[----:B------:R-:W-:Y:S04]  /*f2f0*/  SHFL.IDX PT, R6, R5, 0x1, 0x1c1f ;  /* 0x003c1f0005067f89 */ /* 0x000fe800000e0000 */
[----:B------:R-:W1:Y:S01]  /*f300*/  SHFL.IDX PT, R7, R9, 0x1, 0x1c1f ;  /* 0x003c1f0009077f89 */ /* 0x000e6200000e0000 */
[----:B--2---:R-:W-:-:S04]  /*f310*/  VIADD R10, R8, UR61 ;  /* 0x0000003d080a7c36 */ /* 0x004fc80008000000 */
        /* <DEDUP_REMOVED lines=116> */
[----:B0-----:R-:W-:Y:S01]  /*fa60*/  IMAD R2, R17, 0x20, R76 ;  /* 0x0000002011027824 */ /* 0x001fe200078e024c */
[----:B------:R-:W-:Y:S01]  /*fa70*/  UIMAD.WIDE.U32 UR10, UR4, UR14, URZ ;  /* 0x0000000e040a72a5 */ /* 0x000fe2000f8e003f */
[----:B------:R-:W-:Y:S01]  /*fa80*/  @!PT LDS RZ, [RZ] ;  /* 0x00000000fffff984 */ /* 0x000fe20000000800 */
[----:B------:R-:W-:Y:S01]  /*fa90*/  @!PT LDS RZ, [RZ] ;  /* 0x00000000fffff984 */ /* 0x000fe20000000800 */
[----:B------:R-:W-:Y:S01]  /*faa0*/  @!PT LDS RZ, [RZ] ;  /* 0x00000000fffff984 */ /* 0x000fe20000000800 */
[----:B------:R-:W-:Y:S01]  /*fab0*/  @!PT LDS RZ, [RZ] ;  /* 0x00000000fffff984 */ /* 0x000fe20000000800 */
[----:B------:R0:W-:Y:S06]  /*fac0*/  MEMBAR.ALL.CTA ;  /* 0x0000000000007992 */ /* 0x0001ec0000008000 */
[----:B0-----:R-:W0:Y:S01]  /*fad0*/  FENCE.VIEW.ASYNC.S ;  /* 0x00000000000073c6 */ /* 0x001e220000000000 */
[----:B------:R-:W-:-:S03]  /*fae0*/  UIMAD UR13, UR4, UR15, UR13 ;  /* 0x0000000f040d72a4 */ /* 0x000fc6000f8e020d */
[----:B------:R-:W-:Y:S01]  /*faf0*/  ULDC.64 UR14, c[0x0][0xae8] ;  /* 0x0002ba00000e7ab9 */ /* 0x000fe20000000a00 */
[----:B------:R-:W-:Y:S02]  /*fb00*/  UIADD3 UR11, UR11, UR13, URZ ;  /* 0x0000000d0b0b7290 */ /* 0x000fe4000fffe03f */
[----:B------:R-:W-:Y:S02]  /*fb10*/  USHF.R.S32.HI UR4, URZ, 0x1f, UR9 ;  /* 0x0000001f3f047899 */ /* 0x000fe40008011409 */
[----:B------:R-:W-:Y:S01]  /*fb20*/  UIMAD.WIDE.U32 UR10, UR16, UR14, UR10 ;  /* 0x0000000e100a72a5 */ /* 0x000fe2000f8e000a */
[----:B------:R-:W-:Y:S01]  /*fb30*/  VIADD R22, R2, UR61 ;  /* 0x0000003d02167c36 */ /* 0x000fe20008000000 */
        /* <DEDUP_REMOVED lines=13> */
[----:B------:R-:W-:Y:S01]  /*fc10*/  IMAD.U32 R3, RZ, RZ, UR11 ;  /* 0x0000000bff037e24 */ /* 0x000fe2000f8e00ff */
[----:B------:R-:W-:Y:S01]  /*fc20*/  ULDC.64 UR10, c[0x0][0xae0] ;  /* 0x0002b800000a7ab9 */ /* 0x000fe20000000a00 */
[----:B------:R-:W-:Y:S02]  /*fc30*/  IMAD.MOV R21, RZ, RZ, -R17 ;  /* 0x000000ffff157224 */ /* 0x000fe400078e0a11 */
[----:B------:R-:W-:Y:S02]  /*fc40*/  IMAD R20, R19, UR10, RZ ;  /* 0x0000000a13147c24 */ /* 0x000fe4000f8e02ff */
[----:B------:R-:W-:Y:S02]  /*fc50*/  IMAD.U32 R3, RZ, RZ, UR4 ;  /* 0x00000004ff037e24 */ /* 0x000fe4000f8e00ff */
[----:B------:R-:W-:Y:S02]  /*fc60*/  IMAD R19, R21, UR22, R22 ;  /* 0x0000001615137c24 */ /* 0x000fe4000f8e0216 */
[----:B------:R-:W-:-:S04]  /*fc70*/  IMAD.WIDE.U32 R2, R17, UR10, R2 ;  /* 0x0000000a11027c25 */ /* 0x000fc8000f8e0002 */
[----:B------:R-:W-:Y:S01]  /*fc80*/  IMAD R21, R17, UR11, R20 ;  /* 0x0000000b11157c24 */ /* 0x000fe2000f8e0214 */
[----:B------:R-:W-:Y:S01]  /*fc90*/  SHF.R.S32.HI R17, RZ, 0x1f, R19 ;  /* 0x0000001fff117819 */ /* 0x000fe20000011413 */
[----:B------:R-:W-:Y:S02]  /*fca0*/  ULDC.64 UR10, c[0x0][0xad8] ;  /* 0x0002b600000a7ab9 */ /* 0x000fe40000000a00 */
[----:B------:R-:W-:Y:S02]  /*fcb0*/  IMAD.IADD R3, R3, 0x1, R21 ;  /* 0x0000000103037824 */ /* 0x000fe400078e0215 */
[----:B------:R-:W-:Y:S02]  /*fcc0*/  IMAD R20, R17, UR10, RZ ;  /* 0x0000000a11147c24 */ /* 0x000fe4000f8e02ff */
[----:B------:R-:W-:Y:S02]  /*fcd0*/  VIADD R22, R76, UR61 ;  /* 0x0000003d4c167c36 */ /* 0x000fe40008000000 */
[----:B------:R-:W-:-:S02]  /*fce0*/  IMAD R17, R19, UR11, R20 ;  /* 0x0000000b13117c24 */ /* 0x000fc4000f8e0214 */
[----:B------:R-:W-:Y:S01]  /*fcf0*/  IMAD.WIDE.U32 R2, R19, UR10, R2 ;  /* 0x0000000a13027c25 */ /* 0x000fe2000f8e0002 */
[----:B------:R-:W-:-:S03]  /*fd00*/  ULDC.64 UR10, c[0x0][0xa80] ;  /* 0x0002a000000a7ab9 */ /* 0x000fc60000000a00 */
[----:B------:R-:W-:Y:S02]  /*fd10*/  VIADD R19, R22, 0x20 ;  /* 0x0000002016137836 */ /* 0x000fe40000000000 */
[----:B------:R-:W-:Y:S01]  /*fd20*/  IMAD.IADD R3, R3, 0x1, R17 ;  /* 0x0000000103037824 */ /* 0x000fe200078e0211 */
[C---:B------:R-:W-:Y:S01]  /*fd30*/  LEA R17, P2, R2.reuse, UR10, 0x1 ;  /* 0x0000000a02117c11 */ /* 0x040fe2000f8408ff */
[----:B------:R-:W-:Y:S01]  /*fd40*/  UIADD3 UR8, UR8, 0x30820, URZ ;  /* 0x0003082008087890 */ /* 0x000fe2000fffe03f */
        /* <DEDUP_REMOVED lines=36> */
.L_x_1287:
[----:B------:R-:W-:Y:S05]  /*ff90*/  BSYNC B1 ;  /* 0x0000000000017941 */ /* 0x000fea0003800000 */
.L_x_1286:
        /* <DEDUP_REMOVED lines=22> */
.L_x_1289:
[----:B------:R-:W-:Y:S05]  /*10100*/  BSYNC B1 ;  /* 0x0000000000017941 */ /* 0x000fea0003800000 */
.L_x_1288:
        /* <DEDUP_REMOVED lines=22> */
.L_x_1291:
[----:B------:R-:W-:Y:S05]  /*10270*/  BSYNC B1 ;  /* 0x0000000000017941 */ /* 0x000fea0003800000 */
.L_x_1290:
[----:B0-----:R-:W-:Y:S01]  /*10280*/  VIADD R2, R22, 0x60 ;  /* 0x0000006016027836 */ /* 0x001fe20000000000 */
[----:B---3--:R-:W0:Y:S04]  /*10290*/  SHFL.IDX PT, R19, R19, 0x3, 0x181f ;  /* 0x00781f0013137f89 */ /* 0x008e2800000e0000 */
[----:B------:R-:W-:Y:S01]  /*102a0*/  ISETP.GE.AND P0, PT, R2, UR12, PT ;  /* 0x0000000c02007c0c */ /* 0x000fe2000bf06270 */
[----:B------:R-:W3:-:S12]  /*102b0*/  SHFL.IDX PT, R17, R17, 0x3, 0x181f ;  /* 0x00781f0011117f89 */ /* 0x000ed800000e0000 */
[----:B------:R-:W-:Y:S05]  /*102c0*/  @P0 BRA `(.L_x_1292) ;  /* 0x0000002400fc0947 */ /* 0x000fea0003800000 */
[----:B------:R-:W-:Y:S01]  /*102d0*/  ULDC UR4, c[0x0][0xac8] ;  /* 0x0002b20000047ab9 */ /* 0x000fe20000000800 */
[----:B------:R-:W-:Y:S01]  /*102e0*/  ULDC.64 UR8, c[0x0][0x208] ;  /* 0x0000820000087ab9 */ /* 0x000fe20000000a00 */
[----:B------:R-:W-:Y:S02]  /*102f0*/  ISETP.GE.AND P3, PT, R0, UR4, PT ;  /* 0x0000000400007c0c */ /* 0x000fe4000bf66270 */
[----:B------:R-:W-:Y:S02]  /*10300*/  ISETP.GE.AND P4, PT, R80, UR4, PT ;  /* 0x0000000450007c0c */ /* 0x000fe4000bf86270 */
[----:B------:R-:W-:-:S09]  /*10310*/  ISETP.GE.AND P5, PT, R84, UR4, PT ;  /* 0x0000000454007c0c */ /* 0x000fd2000bfa6270 */
[-C--:B---3--:R-:W-:Y:S02]  /*10320*/  @!P3 LEA R2, P0, R0, R17.reuse, 0x1 ;  /* 0x000000110002b211 */ /* 0x088fe400078008ff */
[----:B------:R-:W-:Y:S02]  /*10330*/  @!P4 LEA R4, P1, R80, R17, 0x1 ;  /* 0x000000115004c211 */ /* 0x000fe400078208ff */
[----:B0-----:R-:W-:Y:S02]  /*10340*/  @!P3 LEA.HI.X R3, R0, R19, R87, 0x1, P0 ;  /* 0x000000130003b211 */ /* 0x001fe400000f0c57 */
        /* <DEDUP_REMOVED lines=13> */
.L_x_1285:
        /* <DEDUP_REMOVED lines=9> */
[----:B------:R-:W-:Y:S01]  /*104b0*/  BSSY B1, `(.L_x_1293) ;  /* 0x00000cb000017945 */ /* 0x000fe20003800000 */
[----:B------:R-:W-:Y:S01]  /*104c0*/  UIADD3 UR11, UR11, UR13, URZ ;  /* 0x0000000d0b0b7290 */ /* 0x000fe2000fffe03f */
[----:B------:R-:W-:Y:S01]  /*104d0*/  SHF.R.S32.HI R22, RZ, 0x1f, R207 ;  /* 0x0000001fff167819 */ /* 0x000fe200000114cf */
[----:B------:R-:W-:Y:S01]  /*104e0*/  ULDC.64 UR14, c[0x0][0xb38] ;  /* 0x0002ce00000e7ab9 */ /* 0x000fe20000000a00 */
[----:B------:R-:W-:Y:S01]  /*104f0*/  ULDC.64 UR16, c[0x0][0xb40] ;  /* 0x0002d00000107ab9 */ /* 0x000fe20000000a00 */
[----:B------:R-:W-:Y:S01]  /*10500*/  UIMAD.WIDE.U32 UR10, UR19, UR14, UR10 ;  /* 0x0000000e130a72a5 */ /* 0x000fe2000f8e000a */
[----:B------:R-:W-:Y:S01]  /*10510*/  SHF.R.S32.HI R152, RZ, 0x1f, R208 ;  /* 0x0000001fff987819 */ /* 0x000fe200000114d0 */
[----:B------:R-:W-:Y:S01]  /*10520*/  UIMAD UR4, UR4, UR16, URZ ;  /* 0x00000010040472a4 */ /* 0x000fe2000f8e023f */
[----:B------:R-:W-:Y:S01]  /*10530*/  SHF.R.S32.HI R153, RZ, 0x1f, R209 ;  /* 0x0000001fff997819 */ /* 0x000fe200000114d1 */
[----:B------:R-:W-:Y:S01]  /*10540*/  UIMAD UR11, UR19, UR15, UR11 ;  /* 0x0000000f130b72a4 */ /* 0x000fe2000f8e020b */
[----:B------:R-:W-:Y:S01]  /*10550*/  SHF.R.S32.HI R154, RZ, 0x1f, R210 ;  /* 0x0000001fff9a7819 */ /* 0x000fe200000114d2 */
        /* <DEDUP_REMOVED lines=44> */
[----:B------:R-:W-:-:S02]  /*10820*/  LEA R0, P1, R2, UR10, 0x2 ;  /* 0x0000000a02007c11 */ /* 0x000fc4000f8210ff */
[----:B------:R-:W-:Y:S02]  /*10830*/  SHF.R.S32.HI R168, RZ, 0x1f, R224 ;  /* 0x0000001fffa87819 */ /* 0x000fe400000114e0 */
[----:B------:R-:W-:Y:S01]  /*10840*/  LEA.HI.X R9, R2, UR11, R9, 0x2, P1 ;  /* 0x0000000b02097c11 */ /* 0x000fe200088f1409 */
[----:B------:R0:W1:Y:S01]  /*10850*/  SHFL.IDX PT, R10, R0, RZ, 0x1c1f ;  /* 0x001c1fff000a7589 */ /* 0x00006200000e0000 */
[----:B------:R-:W-:Y:S02]  /*10860*/  SHF.R.S32.HI R169, RZ, 0x1f, R225 ;  /* 0x0000001fffa97819 */ /* 0x000fe400000114e1 */
[----:B------:R-:W-:Y:S01]  /*10870*/  SHF.R.S32.HI R170, RZ, 0x1f, R226 ;  /* 0x0000001fffaa7819 */ /* 0x000fe200000114e2 */
[----:B------:R0:W2:Y:S01]  /*10880*/  SHFL.IDX PT, R11, R9, RZ, 0x1c1f ;  /* 0x001c1fff090b7589 */ /* 0x0000a200000e0000 */
[----:B------:R-:W-:Y:S02]  /*10890*/  SHF.R.S32.HI R171, RZ, 0x1f, R227 ;  /* 0x0000001fffab7819 */ /* 0x000fe400000114e3 */
[----:B------:R-:W-:-:S02]  /*108a0*/  SHF.R.S32.HI R172, RZ, 0x1f, R228 ;  /* 0x0000001fffac7819 */ /* 0x000fc400000114e4 */
[----:B------:R-:W-:Y:S01]  /*108b0*/  SHF.R.S32.HI R173, RZ, 0x1f, R16 ;  /* 0x0000001fffad7819 */ /* 0x000fe20000011410 */
[----:B------:R-:W-:Y:S06]  /*108c0*/  @P0 BRA `(.L_x_1294) ;  /* 0x0000000800240947 */ /* 0x000fec0003800000 */
[----:B------:R-:W-:Y:S01]  /*108d0*/  ULDC UR4, c[0x0][0xac8] ;  /* 0x0002b20000047ab9 */ /* 0x000fe20000000800 */
[----:B------:R-:W-:Y:S01]  /*108e0*/  ULDC.64 UR8, c[0x0][0x208] ;  /* 0x0000820000087ab9 */ /* 0x000fe20000000a00 */
[C---:B------:R-:W-:Y:S01]  /*108f0*/  ISETP.GE.AND P5, PT, R16.reuse, UR4, PT ;  /* 0x0000000410007c0c */ /* 0x040fe2000bfa6270 */
[----:B------:R-:W-:Y:S01]  /*10900*/  VIADD R17, R16, 0xe8 ;  /* 0x000000e810117836 */ /* 0x000fe20000000000 */
[----:B------:R-:W-:Y:S01]  /*10910*/  ISETP.GE.AND P4, PT, R228, UR4, PT ;  /* 0x00000004e4007c0c */ /* 0x000fe2000bf86270 */
[----:B------:R-:W-:Y:S01]  /*10920*/  VIADD R19, R16, 0xf8 ;  /* 0x000000f810137836 */ /* 0x000fe20000000000 */
[----:B------:R-:W-:Y:S02]  /*10930*/  ISETP.GE.AND P3, PT, R227, UR4, PT ;  /* 0x00000004e3007c0c */ /* 0x000fe4000bf66270 */
[----:B------:R-:W-:-:S07]  /*10940*/  ISETP.GE.AND P0, PT, R226, UR4, PT ;  /* 0x00000004e2007c0c */ /* 0x000fce000bf06270 */
[-C--:B-1----:R-:W-:Y:S02]  /*10950*/  @!P5 LEA R2, P1, R16, R10.reuse, 0x2 ;  /* 0x0000000a1002d211 */ /* 0x082fe400078210ff */
[-C--:B------:R-:W-:Y:S02]  /*10960*/  @!P4 LEA R4, P2, R228, R10.reuse, 0x2 ;  /* 0x0000000ae404c211 */ /* 0x080fe400078410ff */
[-C--:B--2---:R-:W-:Y:S02]  /*10970*/  @!P5 LEA.HI.X R3, R16, R11.reuse, R173, 0x2, P1 ;  /* 0x0000000b1003d211 */ /* 0x084fe400008f14ad */
[----:B------:R-:W-:Y:S02]  /*10980*/  ISETP.GE.AND P1, PT, R225, UR4, PT ;  /* 0x00000004e1007c0c */ /* 0x000fe4000bf26270 */
[----:B------:R-:W-:Y:S01]  /*10990*/  @!P3 LEA R6, P6, R227, R10, 0x2 ;  /* 0x0000000ae306b211 */ /* 0x000fe200078c10ff */
[----:B------:R1:W-:Y:S01]  /*109a0*/  @!P5 ST.E.64 desc[UR8][R2.64], R24 ;  /* 0x000000180200d985 */ /* 0x0003e2000c101b08 */
[----:B------:R-:W-:-:S02]  /*109b0*/  @!P4 LEA.HI.X R5, R228, R11, R172, 0x2, P2 ;  /* 0x0000000be405c211 */ /* 0x000fc400010f14ac */
[----:B------:R-:W-:Y:S02]  /*109c0*/  ISETP.GE.AND P2, PT, R224, UR4, PT ;  /* 0x00000004e0007c0c */ /* 0x000fe4000bf46270 */
[----:B------:R-:W-:Y:S01]  /*109d0*/  @!P3 LEA.HI.X R7, R227, R11, R171, 0x2, P6 ;  /* 0x0000000be307b211 */ /* 0x000fe200030f14ab */
[----:B------:R2:W-:Y:S01]  /*109e0*/  @!P4 ST.E.64 desc[UR8][R4.64], R28 ;  /* 0x0000001c0400c985 */ /* 0x0005e2000c101b08 */
[----:B------:R-:W-:-:S03]  /*109f0*/  ISETP.GE.AND P4, PT, R222, UR4, PT ;  /* 0x00000004de007c0c */ /* 0x000fc6000bf86270 */
[----:B------:R3:W-:Y:S01]  /*10a00*/  @!P3 ST.E.64 desc[UR8][R6.64], R32 ;  /* 0x000000200600b985 */ /* 0x0007e2000c101b08 */
[----:B------:R-:W-:Y:S02]  /*10a10*/  ISETP.GE.AND P3, PT, R223, UR4, PT ;  /* 0x00000004df007c0c */ /* 0x000fe4000bf66270 */
[----:B-1----:R-:W-:-:S04]  /*10a20*/  @!P0 LEA R2, P6, R226, R10, 0x2 ;  /* 0x0000000ae2028211 */ /* 0x002fc800078c10ff */
[----:B------:R-:W-:Y:S02]  /*10a30*/  @!P0 LEA.HI.X R3, R226, R11, R170, 0x2, P6 ;  /* 0x0000000be2038211 */ /* 0x000fe400030f14aa */
[----:B--2---:R-:W-:-:S03]  /*10a40*/  @!P1 LEA R4, P5, R225, R10, 0x2 ;  /* 0x0000000ae1049211 */ /* 0x004fc600078a10ff */
[----:B------:R1:W-:Y:S01]  /*10a50*/  @!P0 ST.E.64 desc[UR8][R2.64], R36 ;  /* 0x0000002402008985 */ /* 0x0003e2000c101b08 */
[-C--:B------:R-:W-:Y:S02]  /*10a60*/  @!P1 LEA.HI.X R5, R225, R11.reuse, R169, 0x2, P5 ;  /* 0x0000000be1059211 */ /* 0x080fe400028f14a9 */
[----:B------:R-:W-:Y:S02]  /*10a70*/  ISETP.GE.AND P5, PT, R221, UR4, PT ;  /* 0x00000004dd007c0c */ /* 0x000fe4000bfa6270 */
[----:B---3--:R-:W-:Y:S01]  /*10a80*/  @!P2 LEA R6, P6, R224, R10, 0x2 ;  /* 0x0000000ae006a211 */ /* 0x008fe200078c10ff */
[----:B------:R2:W-:Y:S01]  /*10a90*/  @!P1 ST.E.64 desc[UR8][R4.64], R40 ;  /* 0x0000002804009985 */ /* 0x0005e2000c101b08 */
[----:B------:R-:W-:Y:S02]  /*10aa0*/  ISETP.GE.AND P0, PT, R220, UR4, PT ;  /* 0x00000004dc007c0c */ /* 0x000fe4000bf06270 */
[----:B------:R-:W-:Y:S02]  /*10ab0*/  @!P2 LEA.HI.X R7, R224, R11, R168, 0x2, P6 ;  /* 0x0000000be007a211 */ /* 0x000fe400030f14a8 */
[----:B------:R-:W-:-:S02]  /*10ac0*/  ISETP.GE.AND P1, PT, R219, UR4, PT ;  /* 0x00000004db007c0c */ /* 0x000fc4000bf26270 */
[CC--:B-1----:R-:W-:Y:S01]  /*10ad0*/  @!P3 LEA R2, P6, R223.reuse, R10.reuse, 0x2 ;  /* 0x0000000adf02b211 */ /* 0x0c2fe200078c10ff */
[----:B------:R1:W-:Y:S03]  /*10ae0*/  @!P2 ST.E.64 desc[UR8][R6.64], R44 ;  /* 0x0000002c0600a985 */ /* 0x0003e6000c101b08 */
[----:B------:R-:W-:Y:S02]  /*10af0*/  @!P3 LEA.HI.X R3, R223, R11, R167, 0x2, P6 ;  /* 0x0000000bdf03b211 */ /* 0x000fe400030f14a7 */
[----:B--2---:R-:W-:-:S03]  /*10b00*/  @!P4 LEA R4, P2, R222, R10, 0x2 ;  /* 0x0000000ade04c211 */ /* 0x004fc600078410ff */
[----:B------:R2:W-:Y:S01]  /*10b10*/  @!P3 ST.E.64 desc[UR8][R2.64], R48 ;  /* 0x000000300200b985 */ /* 0x0005e2000c101b08 */
[----:B------:R-:W-:Y:S02]  /*10b20*/  @!P4 LEA.HI.X R5, R222, R11, R166, 0x2, P2 ;  /* 0x0000000bde05c211 */ /* 0x000fe400010f14a6 */
[----:B------:R-:W-:Y:S02]  /*10b30*/  ISETP.GE.AND P2, PT, R218, UR4, PT ;  /* 0x00000004da007c0c */ /* 0x000fe4000bf46270 */
[----:B------:R-:W-:Y:S01]  /*10b40*/  ISETP.GE.AND P3, PT, R217, UR4, PT ;  /* 0x00000004d9007c0c */ /* 0x000fe2000bf66270 */
[----:B------:R3:W-:Y:S01]  /*10b50*/  @!P4 ST.E.64 desc[UR8][R4.64], R52 ;  /* 0x000000340400c985 */ /* 0x0007e2000c101b08 */
[----:B-1----:R-:W-:-:S04]  /*10b60*/  @!P5 LEA R6, P6, R221, R10, 0x2 ;  /* 0x0000000add06d211 */ /* 0x002fc800078c10ff */
[----:B------:R-:W-:Y:S02]  /*10b70*/  @!P5 LEA.HI.X R7, R221, R11, R165, 0x2, P6 ;  /* 0x0000000bdd07d211 */ /* 0x000fe400030f14a5 */
[----:B--2---:R-:W-:-:S03]  /*10b80*/  @!P0 LEA R2, P4, R220, R10, 0x2 ;  /* 0x0000000adc028211 */ /* 0x004fc600078810ff */
[----:B------:R1:W-:Y:S01]  /*10b90*/  @!P5 ST.E.64 desc[UR8][R6.64], R56 ;  /* 0x000000380600d985 */ /* 0x0003e2000c101b08 */
[-C--:B------:R-:W-:Y:S02]  /*10ba0*/  @!P0 LEA.HI.X R3, R220, R11.reuse, R164, 0x2, P4 ;  /* 0x0000000bdc038211 */ /* 0x080fe400020f14a4 */
[C---:B---3--:R-:W-:Y:S02]  /*10bb0*/  @!P1 LEA R4, P5, R219.reuse, R10, 0x2 ;  /* 0x0000000adb049211 */ /* 0x048fe400078a10ff */
[----:B------:R-:W-:Y:S01]  /*10bc0*/  ISETP.GE.AND P4, PT, R216, UR4, PT ;  /* 0x00000004d8007c0c */ /* 0x000fe2000bf86270 */
[----:B------:R2:W-:Y:S01]  /*10bd0*/  @!P0 ST.E.64 desc[UR8][R2.64], R60 ;  /* 0x0000003c02008985 */ /* 0x0005e2000c101b08 */
[----:B------:R-:W-:Y:S02]  /*10be0*/  @!P1 LEA.HI.X R5, R219, R11, R163, 0x2, P5 ;  /* 0x0000000bdb059211 */ /* 0x000fe400028f14a3 */
[----:B------:R-:W-:-:S03]  /*10bf0*/  ISETP.GE.AND P5, PT, R215, UR4, PT ;  /* 0x00000004d7007c0c */ /* 0x000fc6000bfa6270 */
[----:B------:R3:W-:Y:S01]  /*10c00*/  @!P1 ST.E.64 desc[UR8][R4.64], R64 ;  /* 0x0000004004009985 */ /* 0x0007e2000c101b08 */
[CC--:B-1----:R-:W-:Y:S02]  /*10c10*/  @!P2 LEA R6, P6, R218.reuse, R10.reuse, 0x2 ;  /* 0x0000000ada06a211 */ /* 0x0c2fe400078c10ff */
[----:B------:R-:W-:Y:S02]  /*10c20*/  ISETP.GE.AND P1, PT, R213, UR4, PT ;  /* 0x00000004d5007c0c */ /* 0x000fe4000bf26270 */
[----:B------:R-:W-:Y:S02]  /*10c30*/  @!P2 LEA.HI.X R7, R218, R11, R162, 0x2, P6 ;  /* 0x0000000bda07a211 */ /* 0x000fe400030f14a2 */
[----:B--2---:R-:W-:-:S03]  /*10c40*/  @!P3 LEA R2, P6, R217, R10, 0x2 ;  /* 0x0000000ad902b211 */ /* 0x004fc600078c10ff */
[----:B------:R1:W-:Y:S01]  /*10c50*/  @!P2 ST.E.64 desc[UR8][R6.64], R68 ;  /* 0x000000440600a985 */ /* 0x0003e2000c101b08 */
[----:B------:R-:W-:Y:S02]  /*10c60*/  ISETP.GE.AND P2, PT, R214, UR4, PT ;  /* 0x00000004d6007c0c */ /* 0x000fe4000bf46270 */
[----:B------:R-:W-:Y:S02]  /*10c70*/  @!P3 LEA.HI.X R3, R217, R11, R161, 0x2, P6 ;  /* 0x0000000bd903b211 */ /* 0x000fe400030f14a1 */
[----:B---3--:R-:W-:-:S03]  /*10c80*/  @!P4 LEA R4, P0, R216, R10, 0x2 ;  /* 0x0000000ad804c211 */ /* 0x008fc600078010ff */
[----:B------:R2:W-:Y:S01]  /*10c90*/  @!P3 ST.E.64 desc[UR8][R2.64], R72 ;  /* 0x000000480200b985 */ /* 0x0005e2000c101b08 */
[-C--:B------:R-:W-:Y:S02]  /*10ca0*/  @!P4 LEA.HI.X R5, R216, R11.reuse, R160, 0x2, P0 ;  /* 0x0000000bd805c211 */ /* 0x080fe400000f14a0 */
[----:B------:R-:W-:Y:S02]  /*10cb0*/  ISETP.GE.AND P0, PT, R212, UR4, PT ;  /* 0x00000004d4007c0c */ /* 0x000fe4000bf06270 */
[CC--:B-1----:R-:W-:Y:S01]  /*10cc0*/  @!P5 LEA R6, P6, R215.reuse, R10.reuse, 0x2 ;  /* 0x0000000ad706d211 */ /* 0x0c2fe200078c10ff */
[----:B------:R1:W-:Y:S01]  /*10cd0*/  @!P4 ST.E.64 desc[UR8][R4.64], R76 ;  /* 0x0000004c0400c985 */ /* 0x0003e2000c101b08 */
[----:B------:R-:W-:Y:S02]  /*10ce0*/  ISETP.GE.AND P4, PT, R210, UR4, PT ;  /* 0x00000004d2007c0c */ /* 0x000fe4000bf86270 */
[----:B------:R-:W-:Y:S02]  /*10cf0*/  @!P5 LEA.HI.X R7, R215, R11, R159, 0x2, P6 ;  /* 0x0000000bd707d211 */ /* 0x000fe400030f149f */
[----:B--2---:R-:W-:-:S03]  /*10d00*/  @!P2 LEA R2, P6, R214, R10, 0x2 ;  /* 0x0000000ad602a211 */ /* 0x004fc600078c10ff */
[----:B------:R2:W-:Y:S01]  /*10d10*/  @!P5 ST.E.64 desc[UR8][R6.64], R80 ;  /* 0x000000500600d985 */ /* 0x0005e2000c101b08 */
[----:B------:R-:W-:Y:S02]  /*10d20*/  ISETP.GE.AND P5, PT, R211, UR4, PT ;  /* 0x00000004d3007c0c */ /* 0x000fe4000bfa6270 */
[----:B------:R-:W-:Y:S02]  /*10d30*/  @!P2 LEA.HI.X R3, R214, R11, R158, 0x2, P6 ;  /* 0x0000000bd603a211 */ /* 0x000fe400030f149e */
[----:B-1----:R-:W-:-:S03]  /*10d40*/  @!P1 LEA R4, P3, R213, R10, 0x2 ;  /* 0x0000000ad5049211 */ /* 0x002fc600078610ff */
[----:B------:R1:W-:Y:S01]  /*10d50*/  @!P2 ST.E.64 desc[UR8][R2.64], R84 ;  /* 0x000000540200a985 */ /* 0x0003e2000c101b08 */
[----:B------:R-:W-:Y:S02]  /*10d60*/  ISETP.GE.AND P2, PT, R208, UR4, PT ;  /* 0x00000004d0007c0c */ /* 0x000fe4000bf46270 */
[-C--:B------:R-:W-:Y:S02]  /*10d70*/  @!P1 LEA.HI.X R5, R213, R11.reuse, R157, 0x2, P3 ;  /* 0x0000000bd5059211 */ /* 0x080fe400018f149d */
[----:B------:R-:W-:Y:S02]  /*10d80*/  ISETP.GE.AND P3, PT, R209, UR4, PT ;  /* 0x00000004d1007c0c */ /* 0x000fe4000bf66270 */
[C---:B--2---:R-:W-:Y:S01]  /*10d90*/  @!P0 LEA R6, P6, R212.reuse, R10, 0x2 ;  /* 0x0000000ad4068211 */ /* 0x044fe200078c10ff */
[----:B------:R2:W-:Y:S03]  /*10da0*/  @!P1 ST.E.64 desc[UR8][R4.64], R88 ;  /* 0x0000005804009985 */ /* 0x0005e6000c101b08 */
[----:B------:R-:W-:-:S02]  /*10db0*/  @!P0 LEA.HI.X R7, R212, R11, R156, 0x2, P6 ;  /* 0x0000000bd4078211 */ /* 0x000fc400030f149c */
[----:B-1----:R-:W-:-:S03]  /*10dc0*/  @!P5 LEA R2, P1, R211, R10, 0x2 ;  /* 0x0000000ad302d211 */ /* 0x002fc600078210ff */
[----:B------:R1:W-:Y:S01]  /*10dd0*/  @!P0 ST.E.64 desc[UR8][R6.64], R92 ;  /* 0x0000005c06008985 */ /* 0x0003e2000c101b08 */
[-C--:B------:R-:W-:Y:S02]  /*10de0*/  @!P5 LEA.HI.X R3, R211, R11.reuse, R155, 0x2, P1 ;  /* 0x0000000bd303d211 */ /* 0x080fe400008f149b */
[----:B------:R-:W-:Y:S02]  /*10df0*/  ISETP.GE.AND P1, PT, R207, UR4, PT ;  /* 0x00000004cf007c0c */ /* 0x000fe4000bf26270 */
[C---:B--2---:R-:W-:Y:S01]  /*10e00*/  @!P4 LEA R4, P0, R210.reuse, R10, 0x2 ;  /* 0x0000000ad204c211 */ /* 0x044fe200078010ff */
[----:B------:R-:W-:Y:S03]  /*10e10*/  @!P5 ST.E.64 desc[UR8][R2.64], R96 ;  /* 0x000000600200d985 */ /* 0x000fe6000c101b08 */
[----:B------:R-:W-:Y:S02]  /*10e20*/  @!P4 LEA.HI.X R5, R210, R11, R154, 0x2, P0 ;  /* 0x0000000bd205c211 */ /* 0x000fe400000f149a */
[----:B------:R-:W-:-:S02]  /*10e30*/  ISETP.GE.AND P0, PT, R206, UR4, PT ;  /* 0x00000004ce007c0c */ /* 0x000fc4000bf06270 */
[CC--:B-1----:R-:W-:Y:S01]  /*10e40*/  @!P3 LEA R6, P6, R209.reuse, R10.reuse, 0x2 ;  /* 0x0000000ad106b211 */ /* 0x0c2fe200078c10ff */
[----:B------:R-:W-:Y:S01]  /*10e50*/  @!P4 ST.E.64 desc[UR8][R4.64], R100 ;  /* 0x000000640400c985 */ /* 0x000fe2000c101b08 */
[----:B------:R-:W-:Y:S02]  /*10e60*/  ISETP.GE.AND P4, PT, R204, UR4, PT ;  /* 0x00000004cc007c0c */ /* 0x000fe4000bf86270 */
[----:B------:R-:W-:Y:S02]  /*10e70*/  @!P3 LEA.HI.X R7, R209, R11, R153, 0x2, P6 ;  /* 0x0000000bd107b211 */ /* 0x000fe400030f1499 */
[-C--:B------:R-:W-:Y:S02]  /*10e80*/  @!P2 LEA R12, P6, R208, R10.reuse, 0x2 ;  /* 0x0000000ad00ca211 */ /* 0x080fe400078c10ff */
[----:B------:R-:W-:Y:S01]  /*10e90*/  @!P1 LEA R14, P5, R207, R10, 0x2 ;  /* 0x0000000acf0e9211 */ /* 0x000fe200078a10ff */
[----:B------:R-:W-:Y:S01]  /*10ea0*/  @!P3 ST.E.64 desc[UR8][R6.64], R104 ;  /* 0x000000680600b985 */ /* 0x000fe2000c101b08 */
[----:B------:R-:W-:-:S02]  /*10eb0*/  ISETP.GE.AND P3, PT, R205, UR4, PT ;  /* 0x00000004cd007c0c */ /* 0x000fc4000bf66270 */
[-C--:B------:R-:W-:Y:S02]  /*10ec0*/  @!P2 LEA.HI.X R13, R208, R11.reuse, R152, 0x2, P6 ;  /* 0x0000000bd00da211 */ /* 0x080fe400030f1498 */
[-C--:B------:R-:W-:Y:S02]  /*10ed0*/  @!P1 LEA.HI.X R15, R207, R11.reuse, R22, 0x2, P5 ;  /* 0x0000000bcf0f9211 */ /* 0x080fe400028f1416 */
[-C--:B------:R-:W-:Y:S01]  /*10ee0*/  @!P0 LEA R20, P6, R206, R10.reuse, 0x2 ;  /* 0x0000000ace148211 */ /* 0x080fe200078c10ff */
[----:B------:R1:W-:Y:S01]  /*10ef0*/  @!P2 ST.E.64 desc[UR8][R12.64], R108 ;  /* 0x0000006c0c00a985 */ /* 0x0003e2000c101b08 */
[----:B------:R-:W-:Y:S02]  /*10f00*/  @!P4 LEA R28, P5, R204, R10, 0x2 ;  /* 0x0000000acc1cc211 */ /* 0x000fe400078a10ff */
[----:B------:R-:W-:Y:S01]  /*10f10*/  @!P0 LEA.HI.X R21, R206, R11, R237, 0x2, P6 ;  /* 0x0000000bce158211 */ /* 0x000fe200030f14ed */
[----:B------:R2:W-:Y:S01]  /*10f20*/  @!P1 ST.E.64 desc[UR8][R14.64], R112 ;  /* 0x000000700e009985 */ /* 0x0005e2000c101b08 */
[----:B------:R-:W-:-:S02]  /*10f30*/  ISETP.GE.AND P2, PT, R203, UR4, PT ;  /* 0x00000004cb007c0c */ /* 0x000fc4000bf46270 */
[CC--:B------:R-:W-:Y:S01]  /*10f40*/  @!P3 LEA R24, P1, R205.reuse, R10.reuse, 0x2 ;  /* 0x0000000acd18b211 */ /* 0x0c0fe200078210ff */
[----:B------:R3:W-:Y:S01]  /*10f50*/  @!P0 ST.E.64 desc[UR8][R20.64], R116 ;  /* 0x0000007414008985 */ /* 0x0007e2000c101b08 */
[-C--:B------:R-:W-:Y:S02]  /*10f60*/  @!P4 LEA.HI.X R29, R204, R11.reuse, R234, 0x2, P5 ;  /* 0x0000000bcc1dc211 */ /* 0x080fe400028f14ea */
[----:B------:R-:W-:Y:S02]  /*10f70*/  @!P3 LEA.HI.X R25, R205, R11, R235, 0x2, P1 ;  /* 0x0000000bcd19b211 */ /* 0x000fe400008f14eb */
[----:B------:R-:W-:Y:S02]  /*10f80*/  ISETP.GE.AND P1, PT, R202, UR4, PT ;  /* 0x00000004ca007c0c */ /* 0x000fe4000bf26270 */
[----:B------:R-:W-:Y:S01]  /*10f90*/  ISETP.GE.AND P0, PT, R23, UR4, PT ;  /* 0x0000000417007c0c */ /* 0x000fe2000bf06270 */
[----:B------:R4:W-:Y:S01]  /*10fa0*/  @!P3 ST.E.64 desc[UR8][R24.64], R120 ;  /* 0x000000781800b985 */ /* 0x0009e2000c101b08 */
[----:B-1----:R-:W-:Y:S01]  /*10fb0*/  SHF.R.S32.HI R12, RZ, 0x1f, R23 ;  /* 0x0000001fff0c7819 */ /* 0x002fe20000011417 */
[----:B--2---:R-:W-:Y:S01]  /*10fc0*/  VIADD R15, R16, 0xf0 ;  /* 0x000000f0100f7836 */ /* 0x004fe20000000000 */
[----:B------:R-:W-:Y:S01]  /*10fd0*/  @!P2 LEA R6, P5, R203, R10, 0x2 ;  /* 0x0000000acb06a211 */ /* 0x000fe200078a10ff */
[----:B------:R4:W-:Y:S01]  /*10fe0*/  @!P4 ST.E.64 desc[UR8][R28.64], R124 ;  /* 0x0000007c1c00c985 */ /* 0x0009e2000c101b08 */
[----:B------:R-:W-:-:S02]  /*10ff0*/  ISETP.GE.AND P4, PT, R17, UR4, PT ;  /* 0x0000000411007c0c */ /* 0x000fc4000bf86270 */
[----:B------:R-:W-:Y:S02]  /*11000*/  ISETP.GE.AND P3, PT, R15, UR4, PT ;  /* 0x000000040f007c0c */ /* 0x000fe4000bf66270 */
[-C--:B------:R-:W-:Y:S02]  /*11010*/  @!P2 LEA.HI.X R7, R203, R11.reuse, R233, 0x2, P5 ;  /* 0x0000000bcb07a211 */ /* 0x080fe400028f14e9 */
[CC--:B------:R-:W-:Y:S02]  /*11020*/  @!P1 LEA R4, P6, R202.reuse, R10.reuse, 0x2 ;  /* 0x0000000aca049211 */ /* 0x0c0fe400078c10ff */
[----:B------:R-:W-:Y:S01]  /*11030*/  @!P0 LEA R2, P5, R23, R10, 0x2 ;  /* 0x0000000a17028211 */ /* 0x000fe200078a10ff */
[----:B------:R4:W-:Y:S01]  /*11040*/  @!P2 ST.E.64 desc[UR8][R6.64], R128 ;  /* 0x000000800600a985 */ /* 0x0009e2000c101b08 */
[----:B------:R-:W-:Y:S02]  /*11050*/  @!P1 LEA.HI.X R5, R202, R11, R232, 0x2, P6 ;  /* 0x0000000bca059211 */ /* 0x000fe400030f14e8 */
[----:B------:R-:W-:-:S02]  /*11060*/  ISETP.GE.AND P6, PT, R19, UR4, PT ;  /* 0x0000000413007c0c */ /* 0x000fc4000bfc6270 */
[-C--:B------:R-:W-:Y:S01]  /*11070*/  @!P0 LEA.HI.X R3, R23, R11.reuse, R12, 0x2, P5 ;  /* 0x0000000b17038211 */ /* 0x080fe200028f140c */
[----:B------:R4:W-:Y:S01]  /*11080*/  @!P1 ST.E.64 desc[UR8][R4.64], R132 ;  /* 0x0000008404009985 */ /* 0x0009e2000c101b08 */
[----:B------:R-:W-:Y:S02]  /*11090*/  SHF.R.S32.HI R14, RZ, 0x1f, R17 ;  /* 0x0000001fff0e7819 */ /* 0x000fe40000011411 */
[CC--:B------:R-:W-:Y:S01]  /*110a0*/  @!P4 LEA R12, P5, R17.reuse, R10.reuse, 0x2 ;  /* 0x0000000a110cc211 */ /* 0x0c0fe200078a10ff */
[----:B------:R4:W-:Y:S01]  /*110b0*/  @!P0 ST.E.64 desc[UR8][R2.64], R136 ;  /* 0x0000008802008985 */ /* 0x0009e2000c101b08 */
[----:B---3--:R-:W-:Y:S02]  /*110c0*/  SHF.R.S32.HI R20, RZ, 0x1f, R15 ;  /* 0x0000001fff147819 */ /* 0x008fe4000001140f */
        /* <DEDUP_REMOVED lines=9> */
.L_x_1294:
[----:B------:R-:W-:Y:S05]  /*11160*/  BSYNC B1 ;  /* 0x0000000000017941 */ /* 0x000fea0003800000 */
.L_x_1293:
[----:B------:R-:W-:Y:S01]  /*11170*/  ISETP.GE.AND P0, PT, R8, UR12, PT ;  /* 0x0000000c08007c0c */ /* 0x000fe2000bf06270 */
[----:B----4-:R3:W4:Y:S04]  /*11180*/  SHFL.IDX PT, R14, R9, 0x1, 0x1c1f ;  /* 0x003c1f00090e7f89 */ /* 0x01072800000e0000 */
[----:B------:R3:W0:Y:S08]  /*11190*/  SHFL.IDX PT, R15, R0, 0x1, 0x1c1f ;  /* 0x003c1f00000f7f89 */ /* 0x00063000000e0000 */
[----:B---3--:R-:W-:Y:S05]  /*111a0*/  @P0 BRA `(.L_x_1292) ;  /* 0x0000001800440947 */ /* 0x008fea0003800000 */
[----:B------:R-:W-:Y:S01]  /*111b0*/  ULDC UR4, c[0x0][0xac8] ;  /* 0x0002b20000047ab9 */ /* 0x000fe20000000800 */
[----:B------:R-:W-:Y:S01]  /*111c0*/  ULDC.64 UR8, c[0x0][0x208] ;  /* 0x0000820000087ab9 */ /* 0x000fe20000000a00 */
[C---:B------:R-:W-:Y:S01]  /*111d0*/  ISETP.GE.AND P4, PT, R16.reuse, UR4, PT ;  /* 0x0000000410007c0c */ /* 0x040fe2000bf86270 */
[----:B0-----:R-:W-:Y:S01]  /*111e0*/  VIADD R0, R16, 0xf0 ;  /* 0x000000f010007836 */ /* 0x001fe20000000000 */
[----:B------:R-:W-:Y:S01]  /*111f0*/  ISETP.GE.AND P5, PT, R228, UR4, PT ;  /* 0x00000004e4007c0c */ /* 0x000fe2000bfa6270 */
[----:B------:R-:W-:Y:S01]  /*11200*/  VIADD R17, R16, 0xe8 ;  /* 0x000000e810117836 */ /* 0x000fe20000000000 */
[----:B------:R-:W-:Y:S02]  /*11210*/  ISETP.GE.AND P2, PT, R227, UR4, PT ;  /* 0x00000004e3007c0c */ /* 0x000fe4000bf46270 */
[----:B------:R-:W-:-:S07]  /*11220*/  ISETP.GE.AND P1, PT, R226, UR4, PT ;  /* 0x00000004e2007c0c */ /* 0x000fce000bf26270 */
[-C--:B------:R-:W-:Y:S02]  /*11230*/  @!P4 LEA R2, P0, R16, R15.reuse, 0x2 ;  /* 0x0000000f1002c211 */ /* 0x080fe400078010ff */
[-C--:B------:R-:W-:Y:S02]  /*11240*/  @!P5 LEA R4, P3, R228, R15.reuse, 0x2 ;  /* 0x0000000fe404d211 */ /* 0x080fe400078610ff */
[-C--:B----4-:R-:W-:Y:S02]  /*11250*/  @!P4 LEA.HI.X R3, R16, R14.reuse, R173, 0x2, P0 ;  /* 0x0000000e1003c211 */ /* 0x090fe400000f14ad */
[----:B------:R-:W-:Y:S02]  /*11260*/  ISETP.GE.AND P0, PT, R225, UR4, PT ;  /* 0x00000004e1007c0c */ /* 0x000fe4000bf06270 */
[----:B------:R-:W-:Y:S01]  /*11270*/  @!P5 LEA.HI.X R5, R228, R14, R172, 0x2, P3 ;  /* 0x0000000ee405d211 */ /* 0x000fe200018f14ac */
[----:B------:R0:W-:Y:S01]  /*11280*/  @!P4 ST.E.64 desc[UR8][R2.64], R26 ;  /* 0x0000001a0200c985 */ /* 0x0001e2000c101b08 */
[----:B------:R-:W-:-:S02]  /*11290*/  @!P2 LEA R6, P6, R227, R15, 0x2 ;  /* 0x0000000fe306a211 */ /* 0x000fc400078c10ff */
[----:B------:R-:W-:Y:S01]  /*112a0*/  ISETP.GE.AND P3, PT, R224, UR4, PT ;  /* 0x00000004e0007c0c */ /* 0x000fe2000bf66270 */
[----:B------:R3:W-:Y:S01]  /*112b0*/  @!P5 ST.E.64 desc[UR8][R4.64], R30 ;  /* 0x0000001e0400d985 */ /* 0x0007e2000c101b08 */
[CC--:B------:R-:W-:Y:S02]  /*112c0*/  @!P1 LEA R8, P5, R226.reuse, R15.reuse, 0x2 ;  /* 0x0000000fe2089211 */ /* 0x0c0fe400078a10ff */
[-C--:B------:R-:W-:Y:S02]  /*112d0*/  @!P2 LEA.HI.X R7, R227, R14.reuse, R171, 0x2, P6 ;  /* 0x0000000ee307a211 */ /* 0x080fe400030f14ab */
[----:B------:R-:W-:Y:S02]  /*112e0*/  ISETP.GE.AND P4, PT, R223, UR4, PT ;  /* 0x00000004df007c0c */ /* 0x000fe4000bf86270 */
[----:B-1----:R-:W-:Y:S01]  /*112f0*/  @!P0 LEA R10, P6, R225, R15, 0x2 ;  /* 0x0000000fe10a8211 */ /* 0x002fe200078c10ff */
[----:B------:R1:W-:Y:S01]  /*11300*/  @!P2 ST.E.64 desc[UR8][R6.64], R34 ;  /* 0x000000220600a985 */ /* 0x0003e2000c101b08 */
[----:B------:R-:W-:-:S02]  /*11310*/  @!P1 LEA.HI.X R9, R226, R14, R170, 0x2, P5 ;  /* 0x0000000ee2099211 */ /* 0x000fc400028f14aa */
[----:B------:R-:W-:Y:S02]  /*11320*/  ISETP.GE.AND P5, PT, R222, UR4, PT ;  /* 0x00000004de007c0c */ /* 0x000fe4000bfa6270 */
[----:B--2---:R-:W-:Y:S01]  /*11330*/  @!P0 LEA.HI.X R11, R225, R14, R169, 0x2, P6 ;  /* 0x0000000ee10b8211 */ /* 0x004fe200030f14a9 */
[----:B------:R2:W-:Y:S01]  /*11340*/  @!P1 ST.E.64 desc[UR8][R8.64], R38 ;  /* 0x0000002608009985 */ /* 0x0005e2000c101b08 */
[-C--:B0-----:R-:W-:Y:S02]  /*11350*/  @!P3 LEA R2, P6, R224, R15.reuse, 0x2 ;  /* 0x0000000fe002b211 */ /* 0x081fe400078c10ff */
[----:B------:R-:W-:Y:S01]  /*11360*/  ISETP.GE.AND P1, PT, R220, UR4, PT ;  /* 0x00000004dc007c0c */ /* 0x000fe2000bf26270 */
[----:B------:R0:W-:Y:S01]  /*11370*/  @!P0 ST.E.64 desc[UR8][R10.64], R42 ;  /* 0x0000002a0a008985 */ /* 0x0001e2000c101b08 */
[----:B------:R-:W-:Y:S02]  /*11380*/  ISETP.GE.AND P0, PT, R221, UR4, PT ;  /* 0x00000004dd007c0c */ /* 0x000fe4000bf06270 */
[----:B---3--:R-:W-:-:S02]  /*11390*/  @!P4 LEA R4, P2, R223, R15, 0x2 ;  /* 0x0000000fdf04c211 */ /* 0x008fc400078410ff */
[-C--:B------:R-:W-:Y:S02]  /*113a0*/  @!P3 LEA.HI.X R3, R224, R14.reuse, R168, 0x2, P6 ;  /* 0x0000000ee003b211 */ /* 0x080fe400030f14a8 */
[CC--:B------:R-:W-:Y:S02]  /*113b0*/  @!P5 LEA R12, P6, R222.reuse, R15.reuse, 0x2 ;  /* 0x0000000fde0cd211 */ /* 0x0c0fe400078c10ff */
[-C--:B------:R-:W-:Y:S01]  /*113c0*/  @!P4 LEA.HI.X R5, R223, R14.reuse, R167, 0x2, P2 ;  /* 0x0000000edf05c211 */ /* 0x080fe200010f14a7 */
[----:B------:R3:W-:Y:S01]  /*113d0*/  @!P3 ST.E.64 desc[UR8][R2.64], R46 ;  /* 0x0000002e0200b985 */ /* 0x0007e2000c101b08 */
[----:B------:R-:W-:Y:S02]  /*113e0*/  ISETP.GE.AND P2, PT, R219, UR4, PT ;  /* 0x00000004db007c0c */ /* 0x000fe4000bf46270 */
[----:B------:R-:W-:Y:S01]  /*113f0*/  @!P5 LEA.HI.X R13, R222, R14, R166, 0x2, P6 ;  /* 0x0000000ede0dd211 */ /* 0x000fe200030f14a6 */
[----:B------:R4:W-:Y:S01]  /*11400*/  @!P4 ST.E.64 desc[UR8][R4.64], R50 ;  /* 0x000000320400c985 */ /* 0x0009e2000c101b08 */
[----:B-1----:R-:W-:-:S02]  /*11410*/  @!P0 LEA R6, P4, R221, R15, 0x2 ;  /* 0x0000000fdd068211 */ /* 0x002fc400078810ff */
[----:B------:R-:W-:Y:S01]  /*11420*/  ISETP.GE.AND P3, PT, R218, UR4, PT ;  /* 0x00000004da007c0c */ /* 0x000fe2000bf66270 */
[----:B------:R1:W-:Y:S01]  /*11430*/  @!P5 ST.E.64 desc[UR8][R12.64], R54 ;  /* 0x000000360c00d985 */ /* 0x0003e2000c101b08 */
[C---:B--2---:R-:W-:Y:S02]  /*11440*/  @!P1 LEA R8, P5, R220.reuse, R15, 0x2 ;  /* 0x0000000fdc089211 */ /* 0x044fe400078a10ff */
[-C--:B------:R-:W-:Y:S02]  /*11450*/  @!P0 LEA.HI.X R7, R221, R14.reuse, R165, 0x2, P4 ;  /* 0x0000000edd078211 */ /* 0x080fe400020f14a5 */
[----:B------:R-:W-:Y:S02]  /*11460*/  ISETP.GE.AND P4, PT, R217, UR4, PT ;  /* 0x00000004d9007c0c */ /* 0x000fe4000bf86270 */
[----:B------:R-:W-:Y:S01]  /*11470*/  @!P1 LEA.HI.X R9, R220, R14, R164, 0x2, P5 ;  /* 0x0000000edc099211 */ /* 0x000fe200028f14a4 */
[----:B------:R-:W-:Y:S01]  /*11480*/  @!P0 ST.E.64 desc[UR8][R6.64], R58 ;  /* 0x0000003a06008985 */ /* 0x000fe2000c101b08 */
[----:B------:R-:W-:-:S02]  /*11490*/  ISETP.GE.AND P5, PT, R216, UR4, PT ;  /* 0x00000004d8007c0c */ /* 0x000fc4000bfa6270 */
[CC--:B0-----:R-:W-:Y:S01]  /*114a0*/  @!P2 LEA R10, P6, R219.reuse, R15.reuse, 0x2 ;  /* 0x0000000fdb0aa211 */ /* 0x0c1fe200078c10ff */
[----:B------:R0:W-:Y:S01]  /*114b0*/  @!P1 ST.E.64 desc[UR8][R8.64], R62 ;  /* 0x0000003e08009985 */ /* 0x0001e2000c101b08 */
[----:B------:R-:W-:Y:S02]  /*114c0*/  ISETP.GE.AND P1, PT, R214, UR4, PT ;  /* 0x00000004d6007c0c */ /* 0x000fe4000bf26270 */
[----:B------:R-:W-:Y:S02]  /*114d0*/  @!P2 LEA.HI.X R11, R219, R14, R163, 0x2, P6 ;  /* 0x0000000edb0ba211 */ /* 0x000fe400030f14a3 */
[-C--:B---3--:R-:W-:Y:S02]  /*114e0*/  @!P3 LEA R2, P6, R218, R15.reuse, 0x2 ;  /* 0x0000000fda02b211 */ /* 0x088fe400078c10ff */
[----:B----4-:R-:W-:Y:S01]  /*114f0*/  @!P4 LEA R4, P0, R217, R15, 0x2 ;  /* 0x0000000fd904c211 */ /* 0x010fe200078010ff */
[----:B------:R2:W-:Y:S01]  /*11500*/  @!P2 ST.E.64 desc[UR8][R10.64], R66 ;  /* 0x000000420a00a985 */ /* 0x0005e2000c101b08 */
[----:B------:R-:W-:-:S02]  /*11510*/  ISETP.GE.AND P2, PT, R215, UR4, PT ;  /* 0x00000004d7007c0c */ /* 0x000fc4000bf46270 */
[-C--:B------:R-:W-:Y:S02]  /*11520*/  @!P3 LEA.HI.X R3, R218, R14.reuse, R162, 0x2, P6 ;  /* 0x0000000eda03b211 */ /* 0x080fe400030f14a2 */
[CC--:B-1----:R-:W-:Y:S02]  /*11530*/  @!P5 LEA R12, P6, R216.reuse, R15.reuse, 0x2 ;  /* 0x0000000fd80cd211 */ /* 0x0c2fe400078c10ff */
[-C--:B------:R-:W-:Y:S01]  /*11540*/  @!P4 LEA.HI.X R5, R217, R14.reuse, R161, 0x2, P0 ;  /* 0x0000000ed905c211 */ /* 0x080fe200000f14a1 */
[----:B------:R1:W-:Y:S01]  /*11550*/  @!P3 ST.E.64 desc[UR8][R2.64], R70 ;  /* 0x000000460200b985 */ /* 0x0003e2000c101b08 */
[----:B------:R-:W-:Y:S02]  /*11560*/  ISETP.GE.AND P0, PT, R213, UR4, PT ;  /* 0x00000004d5007c0c */ /* 0x000fe4000bf06270 */
[----:B------:R-:W-:Y:S01]  /*11570*/  @!P5 LEA.HI.X R13, R216, R14, R160, 0x2, P6 ;  /* 0x0000000ed80dd211 */ /* 0x000fe200030f14a0 */
[----:B------:R3:W-:Y:S01]  /*11580*/  @!P4 ST.E.64 desc[UR8][R4.64], R74 ;  /* 0x0000004a0400c985 */ /* 0x0007e2000c101b08 */
[----:B0-----:R-:W-:-:S02]  /*11590*/  @!P1 LEA R8, P3, R214, R15, 0x2 ;  /* 0x0000000fd6089211 */ /* 0x001fc400078610ff */
[-C--:B------:R-:W-:Y:S01]  /*115a0*/  @!P2 LEA R6, P6, R215, R15.reuse, 0x2 ;  /* 0x0000000fd706a211 */ /* 0x080fe200078c10ff */
[----:B------:R0:W-:Y:S01]  /*115b0*/  @!P5 ST.E.64 desc[UR8][R12.64], R78 ;  /* 0x0000004e0c00d985 */ /* 0x0001e2000c101b08 */
[----:B------:R-:W-:Y:S02]  /*115c0*/  ISETP.GE.AND P5, PT, R212, UR4, PT ;  /* 0x00000004d4007c0c */ /* 0x000fe4000bfa6270 */
[----:B------:R-:W-:Y:S02]  /*115d0*/  ISETP.GE.AND P4, PT, R211, UR4, PT ;  /* 0x00000004d3007c0c */ /* 0x000fe4000bf86270 */
[-C--:B------:R-:W-:Y:S02]  /*115e0*/  @!P2 LEA.HI.X R7, R215, R14.reuse, R159, 0x2, P6 ;  /* 0x0000000ed707a211 */ /* 0x080fe400030f149f */
[----:B--2---:R-:W-:Y:S02]  /*115f0*/  @!P0 LEA R10, P6, R213, R15, 0x2 ;  /* 0x0000000fd50a8211 */ /* 0x004fe400078c10ff */
[----:B------:R-:W-:Y:S01]  /*11600*/  @!P1 LEA.HI.X R9, R214, R14, R158, 0x2, P3 ;  /* 0x0000000ed6099211 */ /* 0x000fe200018f149e */
[----:B------:R2:W-:Y:S01]  /*11610*/  @!P2 ST.E.64 desc[UR8][R6.64], R82 ;  /* 0x000000520600a985 */ /* 0x0005e2000c101b08 */
[----:B------:R-:W-:-:S02]  /*11620*/  ISETP.GE.AND P3, PT, R210, UR4, PT ;  /* 0x00000004d2007c0c */ /* 0x000fc4000bf66270 */
[-C--:B------:R-:W-:Y:S01]  /*11630*/  @!P0 LEA.HI.X R11, R213, R14.reuse, R157, 0x2, P6 ;  /* 0x0000000ed50b8211 */ /* 0x080fe200030f149d */
[----:B------:R4:W-:Y:S01]  /*11640*/  @!P1 ST.E.64 desc[UR8][R8.64], R86 ;  /* 0x0000005608009985 */ /* 0x0009e2000c101b08 */
[CC--:B-1----:R-:W-:Y:S02]  /*11650*/  @!P5 LEA R2, P2, R212.reuse, R15.reuse, 0x2 ;  /* 0x0000000fd402d211 */ /* 0x0c2fe400078410ff */
[----:B---3--:R-:W-:Y:S01]  /*11660*/  @!P4 LEA R4, P1, R211, R15, 0x2 ;  /* 0x0000000fd304c211 */ /* 0x008fe200078210ff */
[----:B------:R1:W-:Y:S01]  /*11670*/  @!P0 ST.E.64 desc[UR8][R10.64], R90 ;  /* 0x0000005a0a008985 */ /* 0x0003e2000c101b08 */
[----:B------:R-:W-:Y:S02]  /*11680*/  ISETP.GE.AND P0, PT, R209, UR4, PT ;  /* 0x00000004d1007c0c */ /* 0x000fe4000bf06270 */
[----:B------:R-:W-:Y:S02]  /*11690*/  @!P5 LEA.HI.X R3, R212, R14, R156, 0x2, P2 ;  /* 0x0000000ed403d211 */ /* 0x000fe400010f149c */
[----:B------:R-:W-:-:S02]  /*116a0*/  ISETP.GE.AND P2, PT, R208, UR4, PT ;  /* 0x00000004d0007c0c */ /* 0x000fc4000bf46270 */
[-C--:B------:R-:W-:Y:S01]  /*116b0*/  @!P4 LEA.HI.X R5, R211, R14.reuse, R155, 0x2, P1 ;  /* 0x0000000ed305c211 */ /* 0x080fe200008f149b */
[----:B------:R3:W-:Y:S01]  /*116c0*/  @!P5 ST.E.64 desc[UR8][R2.64], R94 ;  /* 0x0000005e0200d985 */ /* 0x0007e2000c101b08 */
[CC--:B0-----:R-:W-:Y:S02]  /*116d0*/  @!P3 LEA R12, P6, R210.reuse, R15.reuse, 0x2 ;  /* 0x0000000fd20cb211 */ /* 0x0c1fe400078c10ff */
[----:B------:R-:W-:Y:S01]  /*116e0*/  ISETP.GE.AND P1, PT, R207, UR4, PT ;  /* 0x00000004cf007c0c */ /* 0x000fe2000bf26270 */
[----:B------:R-:W-:Y:S01]  /*116f0*/  @!P4 ST.E.64 desc[UR8][R4.64], R98 ;  /* 0x000000620400c985 */ /* 0x000fe2000c101b08 */
[----:B------:R-:W-:Y:S02]  /*11700*/  @!P3 LEA.HI.X R13, R210, R14, R154, 0x2, P6 ;  /* 0x0000000ed20db211 */ /* 0x000fe400030f149a */
[----:B------:R-:W-:Y:S02]  /*11710*/  ISETP.GE.AND P4, PT, R206, UR4, PT ;  /* 0x00000004ce007c0c */ /* 0x000fe4000bf86270 */
[-C--:B--2---:R-:W-:Y:S01]  /*11720*/  @!P0 LEA R6, P6, R209, R15.reuse, 0x2 ;  /* 0x0000000fd1068211 */ /* 0x084fe200078c10ff */
[----:B------:R0:W-:Y:S01]  /*11730*/  @!P3 ST.E.64 desc[UR8][R12.64], R102 ;  /* 0x000000660c00b985 */ /* 0x0001e2000c101b08 */
[----:B----4-:R-:W-:-:S02]  /*11740*/  @!P2 LEA R8, P3, R208, R15, 0x2 ;  /* 0x0000000fd008a211 */ /* 0x010fc400078610ff */
[-C--:B------:R-:W-:Y:S02]  /*11750*/  @!P0 LEA.HI.X R7, R209, R14.reuse, R153, 0x2, P6 ;  /* 0x0000000ed1078211 */ /* 0x080fe400030f1499 */
[----:B------:R-:W-:Y:S02]  /*11760*/  @!P2 LEA.HI.X R9, R208, R14, R152, 0x2, P3 ;  /* 0x0000000ed009a211 */ /* 0x000fe400018f1498 */
[----:B------:R-:W-:Y:S01]  /*11770*/  ISETP.GE.AND P3, PT, R204, UR4, PT ;  /* 0x00000004cc007c0c */ /* 0x000fe2000bf66270 */
[----:B------:R2:W-:Y:S01]  /*11780*/  @!P0 ST.E.64 desc[UR8][R6.64], R106 ;  /* 0x0000006a06008985 */ /* 0x0005e2000c101b08 */
[-C--:B-1----:R-:W-:Y:S02]  /*11790*/  @!P1 LEA R10, P6, R207, R15.reuse, 0x2 ;  /* 0x0000000fcf0a9211 */ /* 0x082fe400078c10ff */
[----:B------:R-:W-:Y:S01]  /*117a0*/  ISETP.GE.AND P5, PT, R205, UR4, PT ;  /* 0x00000004cd007c0c */ /* 0x000fe2000bfa6270 */
[----:B------:R1:W-:Y:S01]  /*117b0*/  @!P2 ST.E.64 desc[UR8][R8.64], R110 ;  /* 0x0000006e0800a985 */ /* 0x0003e2000c101b08 */
[----:B---3--:R-:W-:-:S02]  /*117c0*/  @!P4 LEA R2, P0, R206, R15, 0x2 ;  /* 0x0000000fce02c211 */ /* 0x008fc400078010ff */
[-C--:B------:R-:W-:Y:S02]  /*117d0*/  @!P1 LEA.HI.X R11, R207, R14.reuse, R22, 0x2, P6 ;  /* 0x0000000ecf0b9211 */ /* 0x080fe400030f1416 */
[----:B------:R-:W-:Y:S02]  /*117e0*/  @!P4 LEA.HI.X R3, R206, R14, R237, 0x2, P0 ;  /* 0x0000000ece03c211 */ /* 0x000fe400000f14ed */
[----:B------:R-:W-:Y:S01]  /*117f0*/  ISETP.GE.AND P0, PT, R203, UR4, PT ;  /* 0x00000004cb007c0c */ /* 0x000fe2000bf06270 */
[----:B------:R-:W-:Y:S01]  /*11800*/  @!P1 ST.E.64 desc[UR8][R10.64], R114 ;  /* 0x000000720a009985 */ /* 0x000fe2000c101b08 */
[----:B0-----:R-:W-:Y:S02]  /*11810*/  @!P3 LEA R12, P2, R204, R15, 0x2 ;  /* 0x0000000fcc0cb211 */ /* 0x001fe400078410ff */
[----:B------:R-:W-:Y:S01]  /*11820*/  ISETP.GE.AND P1, PT, R17, UR4, PT ;  /* 0x0000000411007c0c */ /* 0x000fe2000bf26270 */
[----:B------:R0:W-:Y:S01]  /*11830*/  @!P4 ST.E.64 desc[UR8][R2.64], R118 ;  /* 0x000000760200c985 */ /* 0x0001e2000c101b08 */
[----:B------:R-:W-:-:S02]  /*11840*/  ISETP.GE.AND P4, PT, R202, UR4, PT ;  /* 0x00000004ca007c0c */ /* 0x000fc4000bf86270 */
[CC--:B------:R-:W-:Y:S02]  /*11850*/  @!P5 LEA R4, P6, R205.reuse, R15.reuse, 0x2 ;  /* 0x0000000fcd04d211 */ /* 0x0c0fe400078c10ff */
[-C--:B------:R-:W-:Y:S02]  /*11860*/  @!P3 LEA.HI.X R13, R204, R14.reuse, R234, 0x2, P2 ;  /* 0x0000000ecc0db211 */ /* 0x080fe400010f14ea */
[----:B------:R-:W-:Y:S02]  /*11870*/  ISETP.GE.AND P2, PT, R0, UR4, PT ;  /* 0x0000000400007c0c */ /* 0x000fe4000bf46270 */
[-C--:B------:R-:W-:Y:S02]  /*11880*/  @!P5 LEA.HI.X R5, R205, R14.reuse, R235, 0x2, P6 ;  /* 0x0000000ecd05d211 */ /* 0x080fe400030f14eb */
[C---:B--2---:R-:W-:Y:S02]  /*11890*/  @!P0 LEA R6, P6, R203.reuse, R15, 0x2 ;  /* 0x0000000fcb068211 */ /* 0x044fe400078c10ff */
[----:B-1----:R-:W-:Y:S01]  /*118a0*/  SHF.R.S32.HI R9, RZ, 0x1f, R17 ;  /* 0x0000001fff097819 */ /* 0x002fe20000011411 */
[----:B------:R1:W-:Y:S01]  /*118b0*/  @!P5 ST.E.64 desc[UR8][R4.64], R122 ;  /* 0x0000007a0400d985 */ /* 0x0003e2000c101b08 */
[----:B------:R-:W-:-:S02]  /*118c0*/  @!P0 LEA.HI.X R7, R203, R14, R233, 0x2, P6 ;  /* 0x0000000ecb078211 */ /* 0x000fc400030f14e9 */
[CC--:B0-----:R-:W-:Y:S01]  /*118d0*/  @!P4 LEA R2, P6, R202.reuse, R15.reuse, 0x2 ;  /* 0x0000000fca02c211 */ /* 0x0c1fe200078c10ff */
[----:B------:R0:W-:Y:S01]  /*118e0*/  @!P3 ST.E.64 desc[UR8][R12.64], R126 ;  /* 0x0000007e0c00b985 */ /* 0x0001e2000c101b08 */
[----:B------:R-:W-:Y:S02]  /*118f0*/  ISETP.GE.AND P5, PT, R23, UR4, PT ;  /* 0x0000000417007c0c */ /* 0x000fe4000bfa6270 */
[----:B------:R-:W-:Y:S01]  /*11900*/  @!P4 LEA.HI.X R3, R202, R14, R232, 0x2, P6 ;  /* 0x0000000eca03c211 */ /* 0x000fe200030f14e8 */
[----:B------:R0:W-:Y:S01]  /*11910*/  @!P0 ST.E.64 desc[UR8][R6.64], R130 ;  /* 0x0000008206008985 */ /* 0x0001e2000c101b08 */
[-C--:B------:R-:W-:Y:S02]  /*11920*/  @!P2 LEA R10, P6, R0, R15.reuse, 0x2 ;  /* 0x0000000f000aa211 */ /* 0x080fe400078c10ff */
[----:B------:R-:W-:Y:S01]  /*11930*/  @!P1 LEA R8, P3, R17, R15, 0x2 ;  /* 0x0000000f11089211 */ /* 0x000fe200078610ff */
[----:B------:R0:W-:Y:S01]  /*11940*/  @!P4 ST.E.64 desc[UR8][R2.64], R134 ;  /* 0x000000860200c985 */ /* 0x0001e2000c101b08 */
[----:B-1----:R-:W-:-:S02]  /*11950*/  SHF.R.S32.HI R5, RZ, 0x1f, R0 ;  /* 0x0000001fff057819 */ /* 0x002fc40000011400 */
[-C--:B------:R-:W-:Y:S02]  /*11960*/  @!P1 LEA.HI.X R9, R17, R14.reuse, R9, 0x2, P3 ;  /* 0x0000000e11099211 */ /* 0x080fe400018f1409 */
[-C--:B------:R-:W-:Y:S01]  /*11970*/  @!P2 LEA.HI.X R11, R0, R14.reuse, R5, 0x2, P6 ;  /* 0x0000000e000ba211 */ /* 0x080fe200030f1405 */
[----:B------:R-:W-:Y:S01]  /*11980*/  VIADD R0, R16, 0xf8 ;  /* 0x000000f810007836 */ /* 0x000fe20000000000 */
[----:B------:R-:W-:Y:S02]  /*11990*/  SHF.R.S32.HI R17, RZ, 0x1f, R23 ;  /* 0x0000001fff117819 */ /* 0x000fe40000011417 */
[C---:B------:R-:W-:Y:S02]  /*119a0*/  @!P5 LEA R4, P3, R23.reuse, R15, 0x2 ;  /* 0x0000000f1704d211 */ /* 0x040fe400078610ff */
[----:B------:R-:W-:Y:S02]  /*119b0*/  ISETP.GE.AND P0, PT, R0, UR4, PT ;  /* 0x0000000400007c0c */ /* 0x000fe4000bf06270 */
[----:B------:R-:W-:-:S05]  /*119c0*/  @!P5 LEA.HI.X R5, R23, R14, R17, 0x2, P3 ;  /* 0x0000000e1705d211 */ /* 0x000fca00018f1411 */
[----:B------:R0:W-:Y:S04]  /*119d0*/  @!P5 ST.E.64 desc[UR8][R4.64], R138 ;  /* 0x0000008a0400d985 */ /* 0x0001e8000c101b08 */
[----:B------:R0:W-:Y:S04]  /*119e0*/  @!P1 ST.E.64 desc[UR8][R8.64], R142 ;  /* 0x0000008e08009985 */ /* 0x0001e8000c101b08 */
[----:B------:R0:W-:Y:S01]  /*119f0*/  @!P2 ST.E.64 desc[UR8][R10.64], R146 ;  /* 0x000000920a00a985 */ /* 0x0001e2000c101b08 */
[----:B------:R-:W-:Y:S05]  /*11a00*/  @P0 BRA `(.L_x_1292) ;  /* 0x00000010002c0947 */ /* 0x000fea0003800000 */
[----:B0-----:R-:W-:Y:S01]  /*11a10*/  LEA R2, P0, R0, R15, 0x2 ;  /* 0x0000000f00027211 */ /* 0x001fe200078010ff */
[----:B------:R-:W-:Y:S01]  /*11a20*/  ULDC.64 UR8, c[0x0][0x208] ;  /* 0x0000820000087ab9 */ /* 0x000fe20000000a00 */
[----:B------:R-:W-:-:S04]  /*11a30*/  SHF.R.S32.HI R3, RZ, 0x1f, R0 ;  /* 0x0000001fff037819 */ /* 0x000fc80000011400 */
[----:B------:R-:W-:-:S05]  /*11a40*/  LEA.HI.X R3, R0, R14, R3, 0x2, P0 ;  /* 0x0000000e00037211 */ /* 0x000fca00000f1403 */
[----:B------:R0:W-:Y:S01]  /*11a50*/  ST.E.64 desc[UR8][R2.64], R150 ;  /* 0x0000009602007985 */ /* 0x0001e2000c101b08 */
[----:B------:R-:W-:Y:S05]  /*11a60*/  BRA `(.L_x_1292) ;  /* 0x0000001000147947 */ /* 0x000fea0003800000 */
.L_x_1283:
[----:B------:R-:W-:Y:S01]  /*11a70*/  ULDC.64 UR8, c[0x0][0xc00] ;  /* 0x0003000000087ab9 */ /* 0x000fe20000000a00 */
[----:B------:R-:W-:Y:S01]  /*11a80*/  R2UR UR4, R229 ;  /* 0x00000000e50472ca */ /* 0x000fe200000e0000 */
[----:B------:R-:W-:Y:S01]  /*11a90*/  UISETP.NE.U32.AND UP0, UPT, UR8, URZ, UPT ;  /* 0x0000003f0800728c */ /* 0x000fe2000bf05070 */
[----:B------:R-:W-:Y:S01]  /*11aa0*/  R2UR UR10, R22 ;  /* 0x00000000160a72ca */ /* 0x000fe200000e0000 */
[----:B------:R-:W-:Y:S02]  /*11ab0*/  ULDC.64 UR12, c[0x0][0x208] ;  /* 0x00008200000c7ab9 */ /* 0x000fe40000000a00 */
[----:B------:R-:W-:-:S03]  /*11ac0*/  UISETP.NE.AND.EX UP0, UPT, UR9, URZ, UPT, UP0 ;  /* 0x0000003f0900728c */ /* 0x000fc6000bf05300 */
[----:B------:R-:W-:-:S03]  /*11ad0*/  ULDC.64 UR8, c[0x0][0xc00] ;  /* 0x0003000000087ab9 */ /* 0x000fc60000000a00 */
[----:B------:R-:W-:Y:S02]  /*11ae0*/  PLOP3.LUT P1, PT, PT, PT, UP0, 0x80, 0x0 ;  /* 0x000000000000781c */ /* 0x000fe40003f2f008 */
[----:B------:R-:W-:-:S06]  /*11af0*/  UIMAD.WIDE UR8, UR4, 0x4, UR8 ;  /* 0x00000004040878a5 */ /* 0x000fcc000f8e0208 */
[----:B------:R-:W-:Y:S02]  /*11b00*/  IMAD.U32 R2, RZ, RZ, UR8 ;  /* 0x00000008ff027e24 */ /* 0x000fe4000f8e00ff */
[----:B------:R-:W-:Y:S01]  /*11b10*/  IMAD.U32 R3, RZ, RZ, UR9 ;  /* 0x00000009ff037e24 */ /* 0x000fe2000f8e00ff */
[----:B------:R-:W0:Y:S01]  /*11b20*/  S2R R6, SR_TID.X ;  /* 0x0000000000067919 */ /* 0x000e220000002100 */
[----:B------:R-:W-:-:S03]  /*11b30*/  ULDC.64 UR8, c[0x0][0xc08] ;  /* 0x0003020000087ab9 */ /* 0x000fc60000000a00 */
[----:B------:R-:W2:Y:S01]  /*11b40*/  @P1 LDG.E R7, desc[UR12][R2.64] ;  /* 0x0000000c02071981 */ /* 0x000ea2000c1e1900 */
[----:B------:R-:W-:-:S04]  /*11b50*/  UISETP.NE.U32.AND UP1, UPT, UR8, URZ, UPT ;  /* 0x0000003f0800728c */ /* 0x000fc8000bf25070 */
[----:B------:R-:W-:-:S06]  /*11b60*/  UISETP.NE.AND.EX UP1, UPT, UR9, URZ, UPT, UP1 ;  /* 0x0000003f0900728c */ /* 0x000fcc000bf25310 */
[----:B------:R-:W-:-:S05]  /*11b70*/  PLOP3.LUT P2, PT, PT, PT, UP1, 0x80, 0x0 ;  /* 0x000000000000781c */ /* 0x000fca0003f4f018 */
[----:B------:R-:W-:Y:S02]  /*11b80*/  @UP1 ULDC.64 UR8, c[0x0][0xc08] ;  /* 0x0003020000081ab9 */ /* 0x000fe40000000a00 */
[----:B------:R-:W-:Y:S02]  /*11b90*/  @UP1 UIMAD.WIDE UR8, UR4, 0x4, UR8 ;  /* 0x00000004040818a5 */ /* 0x000fe4000f8e0208 */
[----:B------:R-:W-:Y:S01]  /*11ba0*/  UISETP.NE.AND UP1, UPT, UR10, URZ, UPT ;  /* 0x0000003f0a00728c */ /* 0x000fe2000bf25270 */
[----:B------:R-:W-:Y:S02]  /*11bb0*/  ULDC UR4, c[0x0][0xa88] ;  /* 0x0002a20000047ab9 */ /* 0x000fe40000000800 */
[----:B------:R-:W-:Y:S02]  /*11bc0*/  IMAD.U32 R0, RZ, RZ, UR4 ;  /* 0x00000004ff007e24 */ /* 0x000fe4000f8e00ff */
[----:B------:R-:W-:Y:S02]  /*11bd0*/  IMAD.U32 R4, RZ, RZ, UR8 ;  /* 0x00000008ff047e24 */ /* 0x000fe4000f8e00ff */
[----:B------:R-:W-:Y:S01]  /*11be0*/  IMAD.U32 R5, RZ, RZ, UR9 ;  /* 0x00000009ff057e24 */ /* 0x000fe2000f8e00ff */
[----:B------:R-:W-:Y:S01]  /*11bf0*/  UMOV UR4, URZ ;  /* 0x0000003f00047c82 */ /* 0x000fe20008000000 */
[----:B0-----:R-:W-:-:S02]  /*11c00*/  VIADD R6, R6, 0xffffff80 ;  /* 0xffffff8006067836 */ /* 0x001fc40000000000 */
[----:B------:R-:W-:Y:S01]  /*11c10*/  @!UP1 ULDC UR10, c[0x0][0xad4] ;  /* 0x0002b500000a9ab9 */ /* 0x000fe20000000800 */
[----:B------:R0:W5:Y:S01]  /*11c20*/  @P2 LDG.E R0, desc[UR12][R4.64] ;  /* 0x0000000c04002981 */ /* 0x000162000c1e1900 */
[----:B------:R-:W-:Y:S01]  /*11c30*/  IMAD.U32 R22, RZ, RZ, UR10 ;  /* 0x0000000aff167e24 */ /* 0x000fe2000f8e00ff */
[----:B------:R-:W-:Y:S02]  /*11c40*/  ISETP.GT.AND P0, PT, R6, 0x7f, PT ;  /* 0x0000007f0600780c */ /* 0x000fe40003f04270 */
[----:B--2---:R-:W-:Y:S01]  /*11c50*/  @P1 R2UR UR4, R7 ;  /* 0x00000000070412ca */ /* 0x004fe200000e0000 */
[----:B0-----:R-:W-:-:S14]  /*11c60*/  @P2 BRA `(.L_x_1295) ;  /* 0x0000000000142947 */ /* 0x001fdc0003800000 */
[----:B------:R-:W-:Y:S05]  /*11c70*/  @!P1 BRA `(.L_x_1295) ;  /* 0x0000000000109947 */ /* 0x000fea0003800000 */
[----:B------:R-:W-:Y:S02]  /*11c80*/  ULDC.64 UR8, c[0x0][0x208] ;  /* 0x0000820000087ab9 */ /* 0x000fe40000000a00 */
[----:B------:R-:W2:Y:S04]  /*11c90*/  LDG.E R5, desc[UR8][R2.64] ;  /* 0x0000000802057981 */ /* 0x000ea8000c1e1900 */
[----:B-----5:R-:W2:Y:S02]  /*11ca0*/  LDG.E R0, desc[UR8][R2.64+0x4] ;  /* 0x0000040802007981 */ /* 0x020ea4000c1e1900 */
[----:B--2---:R-:W-:-:S07]  /*11cb0*/  IMAD.IADD R0, R0, 0x1, -R5 ;  /* 0x0000000100007824 */ /* 0x004fce00078e0a05 */
.L_x_1295:
[----:B------:R-:W-:Y:S01]  /*11cc0*/  R2UR UR8, R229 ;  /* 0x00000000e50872ca */ /* 0x000fe200000e0000 */
[----:B------:R-:W-:Y:S01]  /*11cd0*/  USHF.R.S32.HI UR21, URZ, 0x1f, UR4 ;  /* 0x0000001f3f157899 */ /* 0x000fe20008011404 */
[----:B------:R-:W-:Y:S11]  /*11ce0*/  BSSY B1, `(.L_x_1296) ;  /* 0x000003e000017945 */ /* 0x000ff60003800000 */
[----:B------:R-:W-:-:S02]  /*11cf0*/  USHF.R.S32.HI UR13, URZ, 0x1f, UR8 ;  /* 0x0000001f3f0d7899 */ /* 0x000fc40008011408 */
[----:B------:R-:W-:Y:S02]  /*11d00*/  USEL UR12, UR8, URZ, !UP0 ;  /* 0x0000003f080c7287 */ /* 0x000fe4000c000000 */
[----:B------:R-:W-:Y:S01]  /*11d10*/  USEL UR13, UR13, URZ, !UP0 ;  /* 0x0000003f0d0d7287 */ /* 0x000fe2000c000000 */
[----:B------:R-:W-:Y:S11]  /*11d20*/  @P0 BRA `(.L_x_1297) ;  /* 0x0000000000e40947 */ /* 0x000ff60003800000 */
[----:B------:R-:W0:Y:S01]  /*11d30*/  S2R R4, SR_TID.X ;  /* 0x0000000000047919 */ /* 0x000e220000002100 */
[----:B------:R-:W1:Y:S01]  /*11d40*/  LDC R9, c[0x0][0xbe8] ;  /* 0x0002fa00ff097b82 */ /* 0x000e620000000800 */
[----:B------:R-:W-:Y:S02]  /*11d50*/  IMAD.U32 R3, RZ, RZ, UR61 ;  /* 0x0000003dff037e24 */ /* 0x000fe4000f8e00ff */
[----:B-1---5:R-:W-:-:S03]  /*11d60*/  IMAD R2, R0, R9, RZ ;  /* 0x0000000900027224 */ /* 0x022fc600078e02ff */
[----:B0-----:R-:W-:-:S04]  /*11d70*/  IADD3 R4, R3, -0x80, R4 ;  /* 0xffffff8003047810 */ /* 0x001fc80007ffe004 */
        /* <DEDUP_REMOVED lines=17> */
[----:B------:R-:W-:Y:S02]  /*11e90*/  UIMAD.WIDE.U32 UR10, UR8, UR20, URZ ;  /* 0x00000014080a72a5 */ /* 0x000fe4000f8e003f */
[----:B------:R-:W-:Y:S01]  /*11ea0*/  UIMAD UR20, UR9, UR20, URZ ;  /* 0x00000014091472a4 */ /* 0x000fe2000f8e023f */
        /* <DEDUP_REMOVED lines=14> */
[----:B------:R-:W-:Y:S01]  /*11f90*/  IADD3 R2, P0, P1, R5, UR10, R2 ;  /* 0x0000000a05027c10 */ /* 0x000fe2000f91e002 */
[----:B------:R-:W-:Y:S01]  /*11fa0*/  IMAD R7, R9, R7, R4 ;  /* 0x0000000709077224 */ /* 0x000fe200078e0204 */
[----:B------:R-:W-:Y:S01]  /*11fb0*/  SHF.R.S32.HI R5, RZ, 0x1f, R5 ;  /* 0x0000001fff057819 */ /* 0x000fe20000011405 */
[----:B------:R-:W-:Y:S01]  /*11fc0*/  UIADD3.X UR10, UR15, UR20, UR21, UP1, UP2 ;  /* 0x000000140f0a7290 */ /* 0x000fe20008fe4415 */
[----:B------:R-:W-:Y:S01]  /*11fd0*/  IMAD.U32 R8, RZ, RZ, UR16 ;  /* 0x00000010ff087e24 */ /* 0x000fe2000f8e00ff */
        /* <DEDUP_REMOVED lines=14> */
.L_x_1297:
[----:B------:R-:W-:Y:S05]  /*120c0*/  BSYNC B1 ;  /* 0x0000000000017941 */ /* 0x000fea0003800000 */
.L_x_1296:
[----:B------:R-:W-:-:S13]  /*120d0*/  R2UR UR8, R22 ;  /* 0x00000000160872ca */ /* 0x000fda00000e0000 */
[----:B------:R-:W-:-:S06]  /*120e0*/  UISETP.GT.AND UP0, UPT, UR8, 0x1, UPT ;  /* 0x000000010800788c */ /* 0x000fcc000bf04270 */
[----:B------:R-:W-:-:S13]  /*120f0*/  PLOP3.LUT P0, PT, PT, PT, UP0, 0x80, 0x0 ;  /* 0x000000000000781c */ /* 0x000fda0003f0f008 */
[----:B------:R-:W-:Y:S05]  /*12100*/  @P0 BRA `(.L_x_1292) ;  /* 0x00000008006c0947 */ /* 0x000fea0003800000 */
[----:B------:R-:W1:Y:S01]  /*12110*/  LDC R11, c[0x0][0xbe8] ;  /* 0x0002fa00ff0b7b82 */ /* 0x000e620000000800 */
[----:B0-----:R-:W-:Y:S01]  /*12120*/  SHF.R.S32.HI R3, RZ, 0x1f, R6 ;  /* 0x0000001fff037819 */ /* 0x001fe20000011406 */
[----:B------:R-:W-:Y:S01]  /*12130*/  ULDC.64 UR10, c[0x0][0xaa0] ;  /* 0x0002a800000a7ab9 */ /* 0x000fe20000000a00 */
[----:B------:R-:W-:Y:S01]  /*12140*/  R2UR UR14, R201 ;  /* 0x00000000c90e72ca */ /* 0x000fe200000e0000 */
[----:B------:R-:W-:Y:S01]  /*12150*/  UIMAD.WIDE.U32 UR8, UR4, UR10, URZ ;  /* 0x0000000a040872a5 */ /* 0x000fe2000f8e003f */
[----:B------:R-:W-:Y:S01]  /*12160*/  LEA.HI R2, R3, R6, RZ, 0x3 ;  /* 0x0000000603027211 */ /* 0x000fe200078f18ff */
[----:B------:R-:W-:Y:S01]  /*12170*/  UIMAD UR10, UR21, UR10, URZ ;  /* 0x0000000a150a72a4 */ /* 0x000fe2000f8e023f */
[----:B------:R-:W-:Y:S02]  /*12180*/  BSSY B1, `(.L_x_1298) ;  /* 0x000004e000017945 */ /* 0x000fe40003800000 */
[----:B------:R-:W-:Y:S01]  /*12190*/  LOP3.LUT R5, R2, 0xfffffff8, RZ, 0xc0, !PT ;  /* 0xfffffff802057812 */ /* 0x000fe200078ec0ff */
[----:B------:R-:W-:Y:S01]  /*121a0*/  UIMAD UR10, UR4, UR11, UR10 ;  /* 0x0000000b040a72a4 */ /* 0x000fe2000f8e020a */
[----:B------:R-:W-:-:S03]  /*121b0*/  SHF.R.S32.HI R13, RZ, 0x3, R2 ;  /* 0x00000003ff0d7819 */ /* 0x000fc60000011402 */
[----:B------:R-:W-:Y:S01]  /*121c0*/  IMAD.IADD R8, R6, 0x1, -R5 ;  /* 0x0000000106087824 */ /* 0x000fe200078e0a05 */
[----:B------:R-:W-:-:S03]  /*121d0*/  UIADD3 UR9, UR9, UR10, URZ ;  /* 0x0000000a09097290 */ /* 0x000fc6000fffe03f */
[----:B------:R-:W-:Y:S01]  /*121e0*/  IMAD R2, R8, 0x20, R13 ;  /* 0x0000002008027824 */ /* 0x000fe200078e020d */
[----:B------:R-:W-:Y:S02]  /*121f0*/  ULDC.64 UR10, c[0x0][0xae8] ;  /* 0x0002ba00000a7ab9 */ /* 0x000fe40000000a00 */
[----:B------:R-:W-:Y:S01]  /*12200*/  UIMAD.WIDE.U32 UR8, UR14, UR10, UR8 ;  /* 0x0000000a0e0872a5 */ /* 0x000fe2000f8e0008 */
[----:B------:R-:W-:Y:S01]  /*12210*/  VIADD R6, R2, UR61 ;  /* 0x0000003d02067c36 */ /* 0x000fe20008000000 */
[----:B-1----:R-:W-:Y:S02]  /*12220*/  ISETP.NE.AND P0, PT, R11, 0x1, PT ;  /* 0x000000010b00780c */ /* 0x002fe40003f05270 */
[----:B------:R-:W-:Y:S01]  /*12230*/  UIMAD UR9, UR14, UR11, UR9 ;  /* 0x0000000b0e0972a4 */ /* 0x000fe2000f8e0209 */
[----:B------:R-:W-:Y:S02]  /*12240*/  IMAD.MOV.U32 R5, RZ, RZ, R6 ;  /* 0x000000ffff057224 */ /* 0x000fe400078e0006 */
[----:B------:R-:W-:-:S02]  /*12250*/  ULDC.64 UR10, c[0x0][0xaf0] ;  /* 0x0002bc00000a7ab9 */ /* 0x000fc40000000a00 */
[----:B------:R-:W-:-:S04]  /*12260*/  UIMAD UR13, UR13, UR10, URZ ;  /* 0x0000000a0d0d72a4 */ /* 0x000fc8000f8e023f */
[----:B------:R-:W-:Y:S02]  /*12270*/  UIMAD UR4, UR12, UR11, UR13 ;  /* 0x0000000b0c0472a4 */ /* 0x000fe4000f8e020d */
[----:B------:R-:W-:Y:S01]  /*12280*/  UIMAD.WIDE.U32 UR12, UR12, UR10, UR8 ;  /* 0x0000000a0c0c72a5 */ /* 0x000fe2000f8e0008 */
[----:B------:R-:W0:Y:S02]  /*12290*/  @P0 LDC R3, c[0x0][0xbec] ;  /* 0x0002fb00ff030b82 */ /* 0x000e240000000800 */
[----:B------:R-:W-:Y:S01]  /*122a0*/  ULDC.64 UR8, c[0x0][0xae0] ;  /* 0x0002b80000087ab9 */ /* 0x000fe20000000a00 */
[----:B------:R-:W-:-:S05]  /*122b0*/  UIADD3 UR4, UR13, UR4, URZ ;  /* 0x000000040d047290 */ /* 0x000fca000fffe03f */
[----:B------:R-:W1:Y:S01]  /*122c0*/  @P0 LDC R7, c[0x0][0xbf0] ;  /* 0x0002fc00ff070b82 */ /* 0x000e620000000800 */
[----:B0-----:R-:W-:-:S04]  /*122d0*/  @P0 IMAD.HI.U32 R2, R6, R3, RZ ;  /* 0x0000000306020227 */ /* 0x001fc800078e00ff */
[----:B------:R-:W-:Y:S02]  /*122e0*/  IMAD.U32 R3, RZ, RZ, UR13 ;  /* 0x0000000dff037e24 */ /* 0x000fe4000f8e00ff */
[----:B------:R-:W-:Y:S01]  /*122f0*/  IMAD.U32 R3, RZ, RZ, UR4 ;  /* 0x00000004ff037e24 */ /* 0x000fe2000f8e00ff */
[----:B-1----:R-:W-:Y:S01]  /*12300*/  @P0 SHF.R.U32.HI R5, RZ, R7, R2 ;  /* 0x00000007ff050219 */ /* 0x002fe20000011602 */
[----:B------:R-:W-:-:S03]  /*12310*/  IMAD.U32 R2, RZ, RZ, UR12 ;  /* 0x0000000cff027e24 */ /* 0x000fc6000f8e00ff */
[--C-:B------:R-:W-:Y:S01]  /*12320*/  SHF.R.S32.HI R4, RZ, 0x1f, R5.reuse ;  /* 0x0000001fff047819 */ /* 0x100fe20000011405 */
[----:B------:R-:W-:Y:S02]  /*12330*/  IMAD.MOV R7, RZ, RZ, -R5 ;  /* 0x000000ffff077224 */ /* 0x000fe400078e0a05 */
[----:B------:R-:W-:-:S04]  /*12340*/  IMAD.WIDE.U32 R2, R5, UR8, R2 ;  /* 0x0000000805027c25 */ /* 0x000fc8000f8e0002 */
[----:B------:R-:W-:Y:S02]  /*12350*/  IMAD R7, R11, R7, R6 ;  /* 0x000000070b077224 */ /* 0x000fe400078e0206 */
[----:B------:R-:W-:Y:S02]  /*12360*/  IMAD R4, R4, UR8, RZ ;  /* 0x0000000804047c24 */ /* 0x000fe4000f8e02ff */
[----:B------:R-:W-:Y:S02]  /*12370*/  VIADD R6, R13, UR61 ;  /* 0x0000003d0d067c36 */ /* 0x000fe40008000000 */
[----:B------:R-:W-:Y:S01]  /*12380*/  IMAD R9, R5, UR9, R4 ;  /* 0x0000000905097c24 */ /* 0x000fe2000f8e0204 */
[----:B------:R-:W-:Y:S01]  /*12390*/  SHF.R.S32.HI R4, RZ, 0x1f, R7 ;  /* 0x0000001fff047819 */ /* 0x000fe20000011407 */
[----:B------:R-:W-:Y:S01]  /*123a0*/  ULDC.64 UR8, c[0x0][0xad8] ;  /* 0x0002b60000087ab9 */ /* 0x000fe20000000a00 */
[----:B-----5:R-:W-:Y:S02]  /*123b0*/  IMAD R11, R0, R11, RZ ;  /* 0x0000000b000b7224 */ /* 0x020fe400078e02ff */
[----:B------:R-:W-:-:S02]  /*123c0*/  IMAD.IADD R3, R3, 0x1, R9 ;  /* 0x0000000103037824 */ /* 0x000fc400078e0209 */
[----:B------:R-:W-:Y:S02]  /*123d0*/  IMAD R4, R4, UR8, RZ ;  /* 0x0000000804047c24 */ /* 0x000fe4000f8e02ff */
[----:B------:R-:W-:-:S04]  /*123e0*/  IMAD.WIDE.U32 R2, R7, UR8, R2 ;  /* 0x0000000807027c25 */ /* 0x000fc8000f8e0002 */
[----:B------:R-:W-:Y:S01]  /*123f0*/  IMAD R5, R7, UR9, R4 ;  /* 0x0000000907057c24 */ /* 0x000fe2000f8e0204 */
[----:B------:R-:W-:Y:S01]  /*12400*/  ULDC.64 UR8, c[0x0][0xa80] ;  /* 0x0002a00000087ab9 */ /* 0x000fe20000000a00 */
[----:B------:R-:W-:Y:S02]  /*12410*/  VIADD R4, R6, 0x40 ;  /* 0x0000004006047836 */ /* 0x000fe40000000000 */
[----:B------:R-:W-:Y:S01]  /*12420*/  IMAD.IADD R3, R3, 0x1, R5 ;  /* 0x0000000103037824 */ /* 0x000fe200078e0205 */
[----:B------:R-:W-:Y:S01]  /*12430*/  LEA R5, P2, R2, UR8, 0x1 ;  /* 0x0000000802057c11 */ /* 0x000fe2000f8408ff */
[----:B------:R-:W-:Y:S01]  /*12440*/  VIADD R0, R6, 0x20 ;  /* 0x0000002006007836 */ /* 0x000fe20000000000 */
[-C--:B------:R-:W-:Y:S01]  /*12450*/  ISETP.GE.AND P0, PT, R4, R11.reuse, PT ;  /* 0x0000000b0400720c */ /* 0x080fe20003f06270 */
[----:B------:R-:W-:Y:S01]  /*12460*/  IMAD.SHL.U32 R7, R8, 0x8, RZ ;  /* 0x0000000808077824 */ /* 0x000fe200078e00ff */
[----:B------:R-:W-:Y:S02]  /*12470*/  LEA.HI.X R4, R2, UR9, R3, 0x1, P2 ;  /* 0x0000000902047c11 */ /* 0x000fe400090f0c03 */
[-C--:B------:R-:W-:Y:S01]  /*12480*/  ISETP.GE.AND P2, PT, R6, R11.reuse, PT ;  /* 0x0000000b0600720c */ /* 0x080fe20003f46270 */
[C---:B------:R-:W-:Y:S01]  /*12490*/  VIADD R15, R7.reuse, 0x40 ;  /* 0x00000040070f7836 */ /* 0x040fe20000000000 */
[----:B------:R-:W-:Y:S01]  /*124a0*/  ISETP.GE.AND P1, PT, R0, R11, PT ;  /* 0x0000000b0000720c */ /* 0x000fe20003f26270 */
[C---:B------:R-:W-:Y:S01]  /*124b0*/  VIADD R9, R7.reuse, 0x80 ;  /* 0x0000008007097836 */ /* 0x040fe20000000000 */
[----:B------:R0:W1:Y:S01]  /*124c0*/  SHFL.IDX PT, R2, R5, RZ, 0x181f ;  /* 0x00181fff05027589 */ /* 0x00006200000e0000 */
[----:B------:R-:W-:Y:S01]  /*124d0*/  VIADD R13, R7, 0xc0 ;  /* 0x000000c0070d7836 */ /* 0x000fe20000000000 */
[----:B------:R-:W-:-:S02]  /*124e0*/  SHF.R.S32.HI R12, RZ, 0x1f, R7 ;  /* 0x0000001fff0c7819 */ /* 0x000fc40000011407 */
[----:B------:R0:W2:Y:S01]  /*124f0*/  SHFL.IDX PT, R0, R4, RZ, 0x181f ;  /* 0x00181fff04007589 */ /* 0x0000a200000e0000 */
[----:B------:R-:W-:Y:S02]  /*12500*/  SHF.R.S32.HI R8, RZ, 0x1f, R15 ;  /* 0x0000001fff087819 */ /* 0x000fe4000001140f */
[----:B------:R-:W-:Y:S02]  /*12510*/  SHF.R.S32.HI R10, RZ, 0x1f, R9 ;  /* 0x0000001fff0a7819 */ /* 0x000fe40000011409 */
        /* <DEDUP_REMOVED lines=20> */
.L_x_1299:
[----:B------:R-:W-:Y:S05]  /*12660*/  BSYNC B1 ;  /* 0x0000000000017941 */ /* 0x000fea0003800000 */
.L_x_1298:
        /* <DEDUP_REMOVED lines=22> */
.L_x_1301:
[----:B------:R-:W-:Y:S05]  /*127d0*/  BSYNC B1 ;  /* 0x0000000000017941 */ /* 0x000fea0003800000 */
.L_x_1300:
        /* <DEDUP_REMOVED lines=22> */
.L_x_1303:
[----:B------:R-:W-:Y:S05]  /*12940*/  BSYNC B1 ;  /* 0x0000000000017941 */ /* 0x000fea0003800000 */
.L_x_1302:
[----:B0-----:R-:W-:Y:S01]  /*12950*/  VIADD R0, R6, 0x60 ;  /* 0x0000006006007836 */ /* 0x001fe20000000000 */
[----:B--2-4-:R-:W2:Y:S04]  /*12960*/  SHFL.IDX PT, R4, R4, 0x3, 0x181f ;  /* 0x00781f0004047f89 */ /* 0x014ea800000e0000 */
[----:B------:R-:W-:Y:S01]  /*12970*/  ISETP.GE.AND P0, PT, R0, R11, PT ;  /* 0x0000000b0000720c */ /* 0x000fe20003f06270 */
[----:B-1-3--:R1:W3:-:S12]  /*12980*/  SHFL.IDX PT, R2, R5, 0x3, 0x181f ;  /* 0x00781f0005027f89 */ /* 0x00a2d800000e0000 */
[----:B-1----:R-:W-:Y:S05]  /*12990*/  @P0 BRA `(.L_x_1292) ;  /* 0x0000000000480947 */ /* 0x002fea0003800000 */
[----:B------:R-:W-:Y:S01]  /*129a0*/  ULDC UR4, c[0x0][0xac8] ;  /* 0x0002b20000047ab9 */ /* 0x000fe20000000800 */
[----:B------:R-:W-:Y:S01]  /*129b0*/  ULDC.64 UR8, c[0x0][0x208] ;  /* 0x0000820000087ab9 */ /* 0x000fe20000000a00 */
[----:B------:R-:W-:Y:S02]  /*129c0*/  ISETP.GE.AND P3, PT, R7, UR4, PT ;  /* 0x0000000407007c0c */ /* 0x000fe4000bf66270 */
[----:B------:R-:W-:Y:S02]  /*129d0*/  ISETP.GE.AND P2, PT, R15, UR4, PT ;  /* 0x000000040f007c0c */ /* 0x000fe4000bf46270 */
[----:B------:R-:W-:Y:S02]  /*129e0*/  ISETP.GE.AND P1, PT, R9, UR4, PT ;  /* 0x0000000409007c0c */ /* 0x000fe4000bf26270 */
[----:B------:R-:W-:-:S07]  /*129f0*/  ISETP.GE.AND P0, PT, R13, UR4, PT ;  /* 0x000000040d007c0c */ /* 0x000fce000bf06270 */
[----:B---3--:R-:W-:-:S04]  /*12a00*/  @!P3 LEA R6, P4, R7, R2, 0x1 ;  /* 0x000000020706b211 */ /* 0x008fc800078808ff */
[----:B--2---:R-:W-:Y:S02]  /*12a10*/  @!P3 LEA.HI.X R7, R7, R4, R12, 0x1, P4 ;  /* 0x000000040707b211 */ /* 0x004fe400020f0c0c */
        /* <DEDUP_REMOVED lines=10> */
.L_x_1292:
[----:B------:R-:W-:Y:S05]  /*12ac0*/  BSYNC B0 ;  /* 0x0000000000007941 */ /* 0x000fea0003800000 */
.L_x_1282:
[----:B------:R-:W-:Y:S02]  /*12ad0*/  ULDC UR4, c[0x0][0xc3c] ;  /* 0x00030f0000047ab9 */ /* 0x000fe40000000800 */
[----:B------:R-:W-:-:S06]  /*12ae0*/  UISETP.GE.AND UP0, UPT, UR6, UR4, UPT ;  /* 0x000000040600728c */ /* 0x000fcc000bf06270 */
[----:B------:R-:W-:-:S13]  /*12af0*/  PLOP3.LUT P0, PT, PT, PT, UP0, 0x80, 0x0 ;  /* 0x000000000000781c */ /* 0x000fda0003f0f008 */
[----:B------:R-:W-:Y:S05]  /*12b00*/  @!P0 BRA `(.L_x_1304) ;  /* 0xfffffee400948947 */ /* 0x000fea000383ffff */
[----:B------:R-:W-:Y:S05]  /*12b10*/  EXIT ;  /* 0x000000000000794d */ /* 0x000fea0003800000 */
.L_x_1199:
[----:B------:R-:W-:-:S08]  /*12b20*/  NOP ;  /* 0x0000000000007918 */ /* 0x000fd00000000000 */
[----:B0-----:R-:W0:-:S00]  /*12b30*/  USETMAXREG.DEALLOC.CTAPOOL 0x18 ;  /* 0x00000018000079c8 */ /* 0x001e0000080e0500 */
        /* <DEDUP_REMOVED lines=18> */
.L_x_1305:
        /* <DEDUP_REMOVED lines=44> */
.L_x_1309:
        /* <DEDUP_REMOVED lines=39> */
[----:B------:R-:W-:-:S07]  /*13190*/  IMAD.MOV.U32 R5, RZ, RZ, R2 ;  /* 0x000000ffff057224 */ /* 0x000fce00078e0002 */
.L_x_1307:
[----:B------:R-:W-:Y:S02]  /*131a0*/  IMAD.IADD R10, R9, 0x1, -R4 ;  /* 0x00000001090a7824 */ /* 0x000fe400078e0a04 */
[----:B------:R-:W-:Y:S02]  /*131b0*/  IMAD.MOV.U32 R3, RZ, RZ, RZ ;  /* 0x000000ffff037224 */ /* 0x000fe400078e00ff */
[----:B------:R-:W-:-:S05]  /*131c0*/  IMAD R2, R5, UR5, R10 ;  /* 0x0000000505027c24 */ /* 0x000fca000f8e020a */
[----:B------:R-:W-:-:S13]  /*131d0*/  ISETP.GT.AND P0, PT, R2, UR6, PT ;  /* 0x0000000602007c0c */ /* 0x000fda000bf04270 */
[----:B------:R-:W-:-:S04]  /*131e0*/  VOTE.ANY R2, PT, !P0 ;  /* 0x0000000000027806 */ /* 0x000fc800040e0100 */
[----:B------:R-:W0:Y:S01]  /*131f0*/  POPC R9, R2 ;  /* 0x0000000200097309 */ /* 0x000e220000000000 */
[----:B------:R-:W-:Y:S01]  /*13200*/  ISETP.NE.AND P0, PT, R2, RZ, PT ;  /* 0x000000ff0200720c */ /* 0x000fe20003f05270 */
[----:B0-----:R0:W1:Y:S04]  /*13210*/  SHFL.IDX PT, R8, R8, R9, 0x1f ;  /* 0x00001f0908087589 */ /* 0x00106800000e0000 */
[----:B------:R0:W2:Y:S08]  /*13220*/  SHFL.IDX PT, R4, R7, R9, 0x1f ;  /* 0x00001f0907047589 */ /* 0x0000b000000e0000 */
[----:B------:R-:W-:Y:S05]  /*13230*/  @!P0 BRA `(.L_x_1310) ;  /* 0x0000000000088947 */ /* 0x000fea0003800000 */
[----:B------:R-:W-:-:S05]  /*13240*/  VIADD R2, R9, 0xffffffff ;  /* 0xffffffff09027836 */ /* 0x000fca0000000000 */
[----:B------:R3:W4:Y:S02]  /*13250*/  SHFL.IDX PT, R3, R5, R2, 0x1f ;  /* 0x00001f0205037589 */ /* 0x00072400000e0000 */
.L_x_1310:
[----:B----4-:R-:W-:Y:S01]  /*13260*/  IMAD R3, R3, UR5, R10 ;  /* 0x0000000503037c24 */ /* 0x010fe2000f8e020a */
[----:B-1----:R-:W-:Y:S01]  /*13270*/  ISETP.NE.AND P0, PT, R8, 0x1, PT ;  /* 0x000000010800780c */ /* 0x002fe20003f05270 */
[----:B------:R-:W-:-:S03]  /*13280*/  VIADD R14, R9, UR4 ;  /* 0x00000004090e7c36 */ /* 0x000fc60008000000 */
[----:B------:R1:W-:Y:S01]  /*13290*/  STL [R1], R3 ;  /* 0x0000000301007387 */ /* 0x0003e20000100800 */
[----:B---3--:R-:W-:-:S03]  /*132a0*/  IADD3 R5, -R3, UR6, RZ ;  /* 0x0000000603057c10 */ /* 0x008fc6000fffe1ff */
[----:B------:R1:W-:Y:S05]  /*132b0*/  STL [R1+0xc], R14 ;  /* 0x00000c0e01007387 */ /* 0x0003ea0000100800 */
[----:B------:R-:W-:Y:S05]  /*132c0*/  @!P0 BRA `(.L_x_1311) ;  /* 0x0000000000e08947 */ /* 0x000fea0003800000 */
[----:B0-2---:R-:W-:Y:S02]  /*132d0*/  IABS R7, R4 ;  /* 0x0000000400077213 */ /* 0x005fe40000000000 */
[----:B------:R-:W-:Y:S02]  /*132e0*/  IABS R9, R8 ;  /* 0x0000000800097213 */ /* 0x000fe40000000000 */
[----:B------:R-:W0:Y:S01]  /*132f0*/  I2F.RP R10, R7 ;  /* 0x00000007000a7306 */ /* 0x000e220000209400 */
[----:B------:R-:W-:-:S07]  /*13300*/  IABS R12, R5 ;  /* 0x00000005000c7213 */ /* 0x000fce0000000000 */
[----:B------:R-:W-:Y:S08]  /*13310*/  I2F.RP R13, R9 ;  /* 0x00000009000d7306 */ /* 0x000ff00000209400 */
[----:B0-----:R-:W1:Y:S02]  /*13320*/  MUFU.RCP R10, R10 ;  /* 0x0000000a000a7308 */ /* 0x001e640000001000 */
[----:B-1----:R-:W-:-:S06]  /*13330*/  VIADD R3, R10, 0xffffffe ;  /* 0x0ffffffe0a037836 */ /* 0x002fcc0000000000 */
[----:B------:R-:W0:Y:S02]  /*13340*/  F2I.FTZ.U32.TRUNC.NTZ R3, R3 ;  /* 0x0000000300037305 */ /* 0x000e24000021f000 */
[----:B0-----:R-:W-:-:S04]  /*13350*/  IMAD.MOV R2, RZ, RZ, -R3 ;  /* 0x000000ffff027224 */ /* 0x001fc800078e0a03 */
[----:B------:R-:W-:Y:S02]  /*13360*/  IMAD R11, R2, R7, RZ ;  /* 0x00000007020b7224 */ /* 0x000fe400078e02ff */
[----:B------:R-:W-:-:S04]  /*13370*/  IMAD.MOV.U32 R2, RZ, RZ, RZ ;  /* 0x000000ffff027224 */ /* 0x000fc800078e00ff */
[----:B------:R-:W-:Y:S01]  /*13380*/  IMAD.HI.U32 R11, R3, R11, R2 ;  /* 0x0000000b030b7227 */ /* 0x000fe200078e0002 */
[----:B------:R-:W-:Y:S01]  /*13390*/  IABS R3, R4 ;  /* 0x0000000400037213 */ /* 0x000fe20000000000 */
[----:B------:R-:W0:Y:S04]  /*133a0*/  MUFU.RCP R2, R13 ;  /* 0x0000000d00027308 */ /* 0x000e280000001000 */
[----:B------:R-:W-:Y:S02]  /*133b0*/  IMAD.MOV R3, RZ, RZ, -R3 ;  /* 0x000000ffff037224 */ /* 0x000fe400078e0a03 */
[----:B------:R-:W-:-:S04]  /*133c0*/  IMAD.HI.U32 R10, R11, R12, RZ ;  /* 0x0000000c0b0a7227 */ /* 0x000fc800078e00ff */
[----:B------:R-:W-:-:S05]  /*133d0*/  IMAD R12, R10, R3, R12 ;  /* 0x000000030a0c7224 */ /* 0x000fca00078e020c */
[----:B------:R-:W-:Y:S01]  /*133e0*/  ISETP.GT.U32.AND P1, PT, R7, R12, PT ;  /* 0x0000000c0700720c */ /* 0x000fe20003f24070 */
[----:B0-----:R-:W-:-:S06]  /*133f0*/  VIADD R3, R2, 0xffffffe ;  /* 0x0ffffffe02037836 */ /* 0x001fcc0000000000 */
[----:B------:R-:W0:Y:S06]  /*13400*/  F2I.FTZ.U32.TRUNC.NTZ R3, R3 ;  /* 0x0000000300037305 */ /* 0x000e2c000021f000 */
[----:B------:R-:W-:Y:S02]  /*13410*/  @!P1 IMAD.IADD R12, R12, 0x1, -R7 ;  /* 0x000000010c0c9824 */ /* 0x000fe400078e0a07 */
[----:B------:R-:W-:Y:S01]  /*13420*/  @!P1 VIADD R10, R10, 0x1 ;  /* 0x000000010a0a9836 */ /* 0x000fe20000000000 */
[----:B------:R-:W-:Y:S02]  /*13430*/  ISETP.NE.AND P1, PT, R4, RZ, PT ;  /* 0x000000ff0400720c */ /* 0x000fe40003f25270 */
[----:B------:R-:W-:Y:S01]  /*13440*/  ISETP.GE.U32.AND P0, PT, R12, R7, PT ;  /* 0x000000070c00720c */ /* 0x000fe20003f06070 */
[----:B0-----:R-:W-:-:S04]  /*13450*/  IMAD.MOV R2, RZ, RZ, -R3 ;  /* 0x000000ffff027224 */ /* 0x001fc800078e0a03 */
[----:B------:R-:W-:Y:S02]  /*13460*/  IMAD R7, R2, R9, RZ ;  /* 0x0000000902077224 */ /* 0x000fe400078e02ff */
[----:B------:R-:W-:-:S06]  /*13470*/  IMAD.MOV.U32 R2, RZ, RZ, RZ ;  /* 0x000000ffff027224 */ /* 0x000fcc00078e00ff */
[----:B------:R-:W-:Y:S02]  /*13480*/  @P0 VIADD R10, R10, 0x1 ;  /* 0x000000010a0a0836 */ /* 0x000fe40000000000 */
[----:B------:R-:W-:Y:S01]  /*13490*/  IMAD.HI.U32 R7, R3, R7, R2 ;  /* 0x0000000703077227 */ /* 0x000fe200078e0002 */
[----:B------:R-:W-:Y:S02]  /*134a0*/  LOP3.LUT R2, R5, R4, RZ, 0x3c, !PT ;  /* 0x0000000405027212 */ /* 0x000fe400078e3cff */
[----:B------:R-:W-:Y:S02]  /*134b0*/  IABS R3, R8 ;  /* 0x0000000800037213 */ /* 0x000fe40000000000 */
[----:B------:R-:W-:-:S03]  /*134c0*/  ISETP.GE.AND P2, PT, R2, RZ, PT ;  /* 0x000000ff0200720c */ /* 0x000fc60003f46270 */
[----:B------:R-:W-:-:S10]  /*134d0*/  IMAD.MOV R3, RZ, RZ, -R3 ;  /* 0x000000ffff037224 */ /* 0x000fd400078e0a03 */
[----:B------:R-:W-:Y:S01]  /*134e0*/  @!P2 IMAD.MOV R10, RZ, RZ, -R10 ;  /* 0x000000ffff0aa224 */ /* 0x000fe200078e0a0a */
[----:B------:R-:W-:-:S04]  /*134f0*/  @!P1 LOP3.LUT R10, RZ, R4, RZ, 0x33, !PT ;  /* 0x00000004ff0a9212 */ /* 0x000fc800078e33ff */
        /* <DEDUP_REMOVED lines=8> */
[----:B------:R-:W-:-:S04]  /*13580*/  LOP3.LUT R2, R10, R8, RZ, 0x3c, !PT ;  /* 0x000000080a027212 */ /* 0x000fc800078e3cff */
[----:B------:R-:W-:Y:S01]  /*13590*/  ISETP.GE.AND P2, PT, R2, RZ, PT ;  /* 0x000000ff0200720c */ /* 0x000fe20003f46270 */
[----:B------:R-:W-:-:S04]  /*135a0*/  IMAD.MOV R2, RZ, RZ, -R10 ;  /* 0x000000ffff027224 */ /* 0x000fc800078e0a0a */
[----:B------:R-:W-:Y:S02]  /*135b0*/  IMAD R2, R4, R2, R5 ;  /* 0x0000000204027224 */ /* 0x000fe400078e0205 */
        /* <DEDUP_REMOVED lines=8> */
[----:B------:R-:W-:Y:S05]  /*13640*/  BRA `(.L_x_1312) ;  /* 0x0000000000f87947 */ /* 0x000fea0003800000 */
.L_x_1311:
[----:B-1----:R-:W1:Y:S01]  /*13650*/  LDC.64 R2, c[0x0][0xc90] ;  /* 0x00032400ff027b82 */ /* 0x002e620000000a00 */
[----:B------:R-:W-:Y:S01]  /*13660*/  ULDC.64 UR6, c[0x0][0x208] ;  /* 0x0000820000067ab9 */ /* 0x000fe20000000a00 */
[----:B-1----:R-:W-:-:S05]  /*13670*/  IMAD.WIDE R2, R14, 0x4, R2 ;  /* 0x000000040e027825 */ /* 0x002fca00078e0202 */
[----:B0-----:R0:W2:Y:S02]  /*13680*/  LDG.E R7, desc[UR6][R2.64] ;  /* 0x0000000602077981 */ /* 0x0010a4000c1e1900 */
[----:B0-----:R-:W-:Y:S02]  /*13690*/  IMAD.MOV.U32 R2, RZ, RZ, RZ ;  /* 0x000000ffff027224 */ /* 0x001fe400078e00ff */
[----:B--2---:R-:W-:-:S05]  /*136a0*/  IMAD R8, R4, R7, RZ ;  /* 0x0000000704087224 */ /* 0x004fca00078e02ff */
[----:B------:R-:W-:-:S04]  /*136b0*/  IABS R9, R8 ;  /* 0x0000000800097213 */ /* 0x000fc80000000000 */
[----:B------:R-:W0:Y:S08]  /*136c0*/  I2F.RP R10, R9 ;  /* 0x00000009000a7306 */ /* 0x000e300000209400 */
[----:B0-----:R-:W0:Y:S02]  /*136d0*/  MUFU.RCP R10, R10 ;  /* 0x0000000a000a7308 */ /* 0x001e240000001000 */
[----:B0-----:R-:W-:-:S06]  /*136e0*/  VIADD R11, R10, 0xffffffe ;  /* 0x0ffffffe0a0b7836 */ /* 0x001fcc0000000000 */
[----:B------:R-:W0:Y:S02]  /*136f0*/  F2I.FTZ.U32.TRUNC.NTZ R3, R11 ;  /* 0x0000000b00037305 */ /* 0x000e24000021f000 */
[----:B0-----:R-:W-:-:S04]  /*13700*/  IMAD.MOV R12, RZ, RZ, -R3 ;  /* 0x000000ffff0c7224 */ /* 0x001fc800078e0a03 */
[----:B------:R-:W-:-:S04]  /*13710*/  IMAD R13, R12, R9, RZ ;  /* 0x000000090c0d7224 */ /* 0x000fc800078e02ff */
[----:B------:R-:W-:Y:S01]  /*13720*/  IMAD.HI.U32 R2, R3, R13, R2 ;  /* 0x0000000d03027227 */ /* 0x000fe200078e0002 */
[----:B------:R-:W-:Y:S02]  /*13730*/  IABS R13, R5 ;  /* 0x00000005000d7213 */ /* 0x000fe40000000000 */
[----:B------:R-:W-:-:S03]  /*13740*/  IABS R3, R8 ;  /* 0x0000000800037213 */ /* 0x000fc60000000000 */
[----:B------:R-:W-:-:S04]  /*13750*/  IMAD.HI.U32 R2, R2, R13, RZ ;  /* 0x0000000d02027227 */ /* 0x000fc800078e00ff */
[----:B------:R-:W-:-:S04]  /*13760*/  IMAD.MOV R3, RZ, RZ, -R3 ;  /* 0x000000ffff037224 */ /* 0x000fc800078e0a03 */
        /* <DEDUP_REMOVED lines=11> */
[----:B------:R-:W-:Y:S02]  /*13820*/  IMAD R9, R7, R2, RZ ;  /* 0x0000000207097224 */ /* 0x000fe400078e02ff */
[----:B------:R-:W-:Y:S02]  /*13830*/  IMAD.MOV R2, RZ, RZ, -R2 ;  /* 0x000000ffff027224 */ /* 0x000fe400078e0a02 */
[----:B------:R-:W-:Y:S02]  /*13840*/  IMAD.MOV R10, RZ, RZ, -R9 ;  /* 0x000000ffff0a7224 */ /* 0x000fe400078e0a09 */
[----:B------:R-:W-:Y:S02]  /*13850*/  IMAD R8, R8, R2, R5 ;  /* 0x0000000208087224 */ /* 0x000fe400078e0205 */
[----:B------:R-:W-:Y:S01]  /*13860*/  IMAD.MOV.U32 R2, RZ, RZ, RZ ;  /* 0x000000ffff027224 */ /* 0x000fe200078e00ff */
[----:B------:R-:W-:Y:S02]  /*13870*/  VIADDMNMX R7, R10, UR5, R7, PT ;  /* 0x000000050a077c46 */ /* 0x000fe4000b800107 */
[----:B------:R-:W-:-:S02]  /*13880*/  IADD3 R9, R9, 0x1000000, R8 ;  /* 0x0100000009097810 */ /* 0x000fc40007ffe008 */
[----:B------:R-:W-:-:S04]  /*13890*/  IABS R10, R7 ;  /* 0x00000007000a7213 */ /* 0x000fc80000000000 */
[----:B------:R-:W0:Y:S08]  /*138a0*/  I2F.RP R11, R10 ;  /* 0x0000000a000b7306 */ /* 0x000e300000209400 */
[----:B0-----:R-:W0:Y:S02]  /*138b0*/  MUFU.RCP R11, R11 ;  /* 0x0000000b000b7308 */ /* 0x001e240000001000 */
[----:B0-----:R-:W-:Y:S01]  /*138c0*/  VIADD R3, R11, 0xffffffe ;  /* 0x0ffffffe0b037836 */ /* 0x001fe20000000000 */
[----:B------:R-:W-:-:S05]  /*138d0*/  IABS R11, R7 ;  /* 0x00000007000b7213 */ /* 0x000fca0000000000 */
[----:B------:R-:W0:Y:S02]  /*138e0*/  F2I.FTZ.U32.TRUNC.NTZ R3, R3 ;  /* 0x0000000300037305 */ /* 0x000e24000021f000 */
[----:B0-----:R-:W-:-:S04]  /*138f0*/  IMAD.MOV R5, RZ, RZ, -R3 ;  /* 0x000000ffff057224 */ /* 0x001fc800078e0a03 */
[----:B------:R-:W-:-:S04]  /*13900*/  IMAD R5, R5, R10, RZ ;  /* 0x0000000a05057224 */ /* 0x000fc800078e02ff */
[----:B------:R-:W-:Y:S01]  /*13910*/  IMAD.HI.U32 R2, R3, R5, R2 ;  /* 0x0000000503027227 */ /* 0x000fe200078e0002 */
[----:B------:R-:W-:-:S03]  /*13920*/  IABS R5, R8 ;  /* 0x0000000800057213 */ /* 0x000fc60000000000 */
[----:B------:R-:W-:Y:S02]  /*13930*/  IMAD.MOV R3, RZ, RZ, -R11 ;  /* 0x000000ffff037224 */ /* 0x000fe400078e0a0b */
        /* <DEDUP_REMOVED lines=8> */
[----:B------:R-:W-:-:S07]  /*139c0*/  ISETP.GE.AND P2, PT, R3, RZ, PT ;  /* 0x000000ff0300720c */ /* 0x000fce0003f46270 */
[----:B------:R-:W-:-:S06]  /*139d0*/  @P0 VIADD R2, R2, 0x1 ;  /* 0x0000000102020836 */ /* 0x000fcc0000000000 */
[----:B------:R-:W-:Y:S01]  /*139e0*/  @!P2 IMAD.MOV R2, RZ, RZ, -R2 ;  /* 0x000000ffff02a224 */ /* 0x000fe200078e0a02 */
[----:B------:R-:W-:Y:S01]  /*139f0*/  @!P1 LOP3.LUT R2, RZ, R7, RZ, 0x33, !PT ;  /* 0x00000007ff029212 */ /* 0x000fe200078e33ff */
[----:B------:R-:W-:-:S04]  /*13a00*/  IMAD.MOV R7, RZ, RZ, -R7 ;  /* 0x000000ffff077224 */ /* 0x000fc800078e0a07 */
[----:B------:R-:W-:-:S05]  /*13a10*/  IMAD R3, R2, R7, R9 ;  /* 0x0000000702037224 */ /* 0x000fca00078e0209 */
[----:B------:R1:W-:Y:S02]  /*13a20*/  STL [R1+0x8], R3 ;  /* 0x0000080301007387 */ /* 0x0003e40000100800 */
.L_x_1312:
[----:B01----:R-:W-:-:S05]  /*13a30*/  LOP3.LUT R3, RZ, R2, RZ, 0x33, !PT ;  /* 0x00000002ff037212 */ /* 0x003fca00078e33ff */
[----:B------:R-:W-:-:S05]  /*13a40*/  IMAD.IADD R2, R4, 0x1, R3 ;  /* 0x0000000104027824 */ /* 0x000fca00078e0203 */
[----:B------:R1:W-:Y:S01]  /*13a50*/  STL [R1+0x4], R2 ;  /* 0x0000040201007387 */ /* 0x0003e20000100800 */
[----:B------:R-:W-:Y:S05]  /*13a60*/  BRA `(.L_x_1313) ;  /* 0x0000000000107947 */ /* 0x000fea0003800000 */
.L_x_1308:
[----:B------:R-:W-:Y:S01]  /*13a70*/  IMAD.U32 R2, RZ, RZ, UR6 ;  /* 0x00000006ff027e24 */ /* 0x000fe2000f8e00ff */
[----:B------:R0:W-:Y:S04]  /*13a80*/  STL [R1+0x4], RZ ;  /* 0x000004ff01007387 */ /* 0x0001e80000100800 */
[----:B------:R0:W-:Y:S04]  /*13a90*/  STL [R1+0x8], RZ ;  /* 0x000008ff01007387 */ /* 0x0001e80000100800 */
[----:B------:R0:W-:Y:S02]  /*13aa0*/  STL [R1], R2 ;  /* 0x0000000201007387 */ /* 0x0001e40000100800 */
.L_x_1313:
[----:B------:R-:W2:Y:S04]  /*13ab0*/  LDL R8, [R1] ;  /* 0x0000000001087983 */ /* 0x000ea80000100800 */
[----:B------:R-:W2:Y:S04]  /*13ac0*/  LDL R9, [R1+0x4] ;  /* 0x0000040001097983 */ /* 0x000ea80000100800 */
[----:B------:R-:W2:Y:S04]  /*13ad0*/  LDL R10, [R1+0x8] ;  /* 0x00000800010a7983 */ /* 0x000ea80000100800 */
[----:B------:R-:W2:Y:S01]  /*13ae0*/  LDL R11, [R1+0xc] ;  /* 0x00000c00010b7983 */ /* 0x000ea20000100800 */
[----:B------:R-:W-:-:S13]  /*13af0*/  ISETP.NE.AND P0, PT, R0, RZ, PT ;  /* 0x000000ff0000720c */ /* 0x000fda0003f05270 */
[----:B------:R-:W3:Y:S01]  /*13b00*/  @!P0 S2R R3, SR_CgaCtaId ;  /* 0x0000000000038919 */ /* 0x000ee20000008800 */
[----:B------:R-:W-:-:S04]  /*13b10*/  @!P0 MOV R0, 0x400 ;  /* 0x0000040000008802 */ /* 0x000fc80000000f00 */
[----:B---3--:R-:W-:-:S05]  /*13b20*/  @!P0 LEA R0, R3, R0, 0x18 ;  /* 0x0000000003008211 */ /* 0x008fca00078ec0ff */
[----:B--2---:R2:W-:Y:S01]  /*13b30*/  @!P0 STS.128 [R0+0x308d0], R8 ;  /* 0x0308d00800008388 */ /* 0x0045e20000000c00 */
[----:B------:R-:W-:Y:S06]  /*13b40*/  BAR.ARV 0x5, 0x180 ;  /* 0x0146000000007b1d */ /* 0x000fec0000002000 */
.L_x_1306:
[----:B--2---:R-:W2:Y:S01]  /*13b50*/  LDL R0, [R1+0xc] ;  /* 0x00000c0001007983 */ /* 0x004ea20000100800 */
[----:B------:R-:W-:Y:S01]  /*13b60*/  ULDC UR4, c[0x0][0xc3c] ;  /* 0x00030f0000047ab9 */ /* 0x000fe20000000800 */
[----:B------:R-:W-:Y:S01]  /*13b70*/  IMAD.MOV.U32 R19, RZ, RZ, RZ ;  /* 0x000000ffff137224 */ /* 0x000fe200078e00ff */
[----:B--2---:R-:W-:Y:S01]  /*13b80*/  ISETP.GE.AND P0, PT, R0, UR4, PT ;  /* 0x0000000400007c0c */ /* 0x004fe2000bf06270 */
[----:B------:R-:W-:-:S05]  /*13b90*/  IMAD.MOV.U32 R0, RZ, RZ, 0x1 ;  /* 0x00000001ff007424 */ /* 0x000fca00078e00ff */
[----:B------:R2:W-:Y:S04]  /*13ba0*/  STL [R1+0x10], R0 ;  /* 0x0000100001007387 */ /* 0x0005e80000100800 */
[----:B------:R2:W-:Y:S03]  /*13bb0*/  STL [R1+0x50], RZ ;  /* 0x000050ff01007387 */ /* 0x0005e60000100800 */
[----:B------:R-:W-:Y:S05]  /*13bc0*/  @P0 BRA `(.L_x_1314) ;  /* 0x0000006c00240947 */ /* 0x000fea0003800000 */
[----:B------:R-:W4:Y:S01]  /*13bd0*/  S2UR UR5, SR_CgaCtaId ;  /* 0x00000000000579c3 */ /* 0x000f220000008800 */
[C---:B--2---:R-:W-:Y:S01]  /*13be0*/  IMAD.SHL.U32 R0, R6.reuse, 0x8, RZ ;  /* 0x0000000806007824 */ /* 0x044fe200078e00ff */
[----:B------:R-:W-:Y:S01]  /*13bf0*/  LOP3.LUT R4, R6, 0x7f, RZ, 0xc0, !PT ;  /* 0x0000007f06047812 */ /* 0x000fe200078ec0ff */
[----:B------:R-:W-:Y:S01]  /*13c00*/  UMOV UR4, 0x400 ;  /* 0x0000040000047882 */ /* 0x000fe20000000000 */
[----:B------:R-:W-:Y:S01]  /*13c10*/  BSSY B8, `(.L_x_1314) ;  /* 0x00006c4000087945 */ /* 0x000fe20003800000 */
[----:B------:R-:W-:Y:S01]  /*13c20*/  IMAD.MOV.U32 R19, RZ, RZ, RZ ;  /* 0x000000ffff137224 */ /* 0x000fe200078e00ff */
[----:B------:R-:W-:Y:S01]  /*13c30*/  LOP3.LUT R3, R0, 0x1f8, RZ, 0xc0, !PT ;  /* 0x000001f800037812 */ /* 0x000fe200078ec0ff */
[----:B01----:R-:W-:Y:S01]  /*13c40*/  IMAD.SHL.U32 R2, R4, 0x8, RZ ;  /* 0x0000000804027824 */ /* 0x003fe200078e00ff */
        /* <DEDUP_REMOVED lines=9> */
[----:B----4-:R-:W-:-:S06]  /*13ce0*/  ULEA UR4, UR5, UR4, 0x18 ;  /* 0x0000000405047291 */ /* 0x010fcc000f8ec03f */
[----:B------:R-:W-:-:S04]  /*13cf0*/  IMAD.U32 R18, RZ, RZ, UR4 ;  /* 0x00000004ff127e24 */ /* 0x000fc8000f8e00ff */
[----:B------:R-:W-:-:S05]  /*13d00*/  IMAD R3, R3, 0x2, R18 ;  /* 0x0000000203037824 */ /* 0x000fca00078e0212 */
[----:B------:R0:W-:Y:S04]  /*13d10*/  STL [R1+0x20], R3 ;  /* 0x0000200301007387 */ /* 0x0001e80000100800 */
[----:B------:R-:W-:Y:S04]  /*13d20*/  STL [R1+0x50], RZ ;  /* 0x000050ff01007387 */ /* 0x000fe80000100800 */
[----:B------:R1:W-:Y:S01]  /*13d30*/  STL [R1+0x10], R2 ;  /* 0x0000100201007387 */ /* 0x0003e20000100800 */
[C---:B0-----:R-:W-:Y:S02]  /*13d40*/  LOP3.LUT R3, R0.reuse, 0x40, RZ, 0xfc, !PT ;  /* 0x0000004000037812 */ /* 0x041fe400078efcff */
[----:B-1----:R-:W-:-:S02]  /*13d50*/  LOP3.LUT R2, R0, 0x80, RZ, 0xfc, !PT ;  /* 0x0000008000027812 */ /* 0x002fc400078efcff */
[----:B------:R-:W-:-:S07]  /*13d60*/  LOP3.LUT R0, R0, 0xc0, RZ, 0xfc, !PT ;  /* 0x000000c000007812 */ /* 0x000fce00078efcff */
.L_x_1437:
[----:B---3--:R-:W2:Y:S01]  /*13d70*/  LDL R9, [R1+0xc] ;  /* 0x00000c0001097983 */ /* 0x008ea20000100800 */
[----:B------:R-:W-:Y:S05]  /*13d80*/  YIELD ;  /* 0x0000000000007946 */ /* 0x000fea0003800000 */
[----:B------:R-:W-:Y:S01]  /*13d90*/  ULDC.64 UR4, c[0x0][0xa28] ;  /* 0x00028a0000047ab9 */ /* 0x000fe20000000a00 */
[----:B------:R-:W-:Y:S01]  /*13da0*/  IMAD.MOV.U32 R0, RZ, RZ, RZ ;  /* 0x000000ffff007224 */ /* 0x000fe200078e00ff */
[----:B------:R-:W-:Y:S01]  /*13db0*/  ISETP.NE.U32.AND P0, PT, RZ, UR4, PT ;  /* 0x00000004ff007c0c */ /* 0x000fe2000bf05070 */
[----:B01----:R-:W0:Y:S01]  /*13dc0*/  LDC.64 R4, c[0x0][0xa00] ;  /* 0x00028000ff047b82 */ /* 0x003e220000000a00 */
[----:B------:R-:W-:Y:S01]  /*13dd0*/  ULDC.64 UR8, c[0x0][0x208] ;  /* 0x0000820000087ab9 */ /* 0x000fe20000000a00 */
[----:B------:R-:W-:Y:S01]  /*13de0*/  IMAD.MOV.U32 R10, RZ, RZ, RZ ;  /* 0x000000ffff0a7224 */ /* 0x000fe200078e00ff */
[----:B------:R-:W-:Y:S01]  /*13df0*/  ISETP.NE.AND.EX P0, PT, RZ, UR5, PT, P0 ;  /* 0x00000005ff007c0c */ /* 0x000fe2000bf05300 */
[----:B------:R-:W-:Y:S01]  /*13e00*/  ULDC.64 UR4, c[0x0][0xa18] ;  /* 0x0002860000047ab9 */ /* 0x000fe20000000a00 */
[----:B------:R-:W-:-:S11]  /*13e10*/  ULDC.64 UR6, c[0x0][0xa08] ;  /* 0x0002820000067ab9 */ /* 0x000fd60000000a00 */
[----:B------:R-:W2:Y:S02]  /*13e20*/  @P0 LDC.64 R2, c[0x0][0xa28] ;  /* 0x00028a00ff020b82 */ /* 0x000ea40000000a00 */
[----:B--2---:R-:W-:-:S05]  /*13e30*/  @P0 IMAD.WIDE R2, R9, 0x4, R2 ;  /* 0x0000000409020825 */ /* 0x004fca00078e0202 */
[----:B------:R1:W5:Y:S01]  /*13e40*/  @P0 LDG.E R0, desc[UR8][R2.64] ;  /* 0x0000000802000981 */ /* 0x000362000c1e1900 */
[----:B------:R-:W-:Y:S01]  /*13e50*/  ISETP.NE.U32.AND P0, PT, RZ, UR4, PT ;  /* 0x00000004ff007c0c */ /* 0x000fe2000bf05070 */
[----:B0-----:R-:W-:Y:S01]  /*13e60*/  IMAD.WIDE R4, R9, 0x4, R4 ;  /* 0x0000000409047825 */ /* 0x001fe200078e0204 */
[----:B------:R-:W-:Y:S02]  /*13e70*/  ISETP.NE.U32.AND P1, PT, RZ, UR6, PT ;  /* 0x00000006ff007c0c */ /* 0x000fe4000bf25070 */
[----:B------:R-:W-:Y:S01]  /*13e80*/  ISETP.NE.AND.EX P2, PT, RZ, UR5, PT, P0 ;  /* 0x00000005ff007c0c */ /* 0x000fe2000bf45300 */
[----:B------:R-:W-:Y:S01]  /*13e90*/  ULDC.64 UR4, c[0x0][0xa00] ;  /* 0x0002800000047ab9 */ /* 0x000fe20000000a00 */
[----:B------:R-:W-:Y:S01]  /*13ea0*/  ISETP.NE.AND.EX P1, PT, RZ, UR7, PT, P1 ;  /* 0x00000007ff007c0c */ /* 0x000fe2000bf25310 */
[----:B------:R-:W-:Y:S01]  /*13eb0*/  IMAD.MOV.U32 R8, RZ, RZ, RZ ;  /* 0x000000ffff087224 */ /* 0x000fe200078e00ff */
[----:B------:R-:W-:Y:S01]  /*13ec0*/  ISETP.NE.U32.AND P0, PT, RZ, UR4, PT ;  /* 0x00000004ff007c0c */ /* 0x000fe2000bf05070 */
[----:B-1----:R-:W0:Y:S03]  /*13ed0*/  LDC.64 R2, c[0x0][0xa08] ;  /* 0x00028200ff027b82 */ /* 0x002e260000000a00 */
[----:B------:R-:W-:-:S05]  /*13ee0*/  ISETP.NE.AND.EX P0, PT, RZ, UR5, PT, P0 ;  /* 0x00000005ff007c0c */ /* 0x000fca000bf05300 */
[----:B------:R-:W1:Y:S08]  /*13ef0*/  @P2 LDC.64 R6, c[0x0][0xa18] ;  /* 0x00028600ff062b82 */ /* 0x000e700000000a00 */
[----:B------:R-:W2:Y:S01]  /*13f00*/  @P0 LDG.E R10, desc[UR8][R4.64] ;  /* 0x00000008040a0981 */ /* 0x000ea2000c1e1900 */
[----:B------:R-:W-:Y:S01]  /*13f10*/  ULDC UR4, c[0x0][0x288] ;  /* 0x0000a20000047ab9 */ /* 0x000fe20000000800 */
[----:B0-----:R-:W-:-:S05]  /*13f20*/  IMAD.WIDE R2, R9, 0x4, R2 ;  /* 0x0000000409027825 */ /* 0x001fca00078e0202 */
[----:B------:R-:W5:Y:S01]  /*13f30*/  @P1 LDG.E R8, desc[UR8][R2.64] ;  /* 0x0000000802081981 */ /* 0x000f62000c1e1900 */
[----:B-1----:R-:W-:-:S03]  /*13f40*/  @P2 IMAD.WIDE R6, R9, 0x4, R6 ;  /* 0x0000000409062825 */ /* 0x002fc600078e0206 */
        /* <DEDUP_REMOVED lines=15> */
[----:B------:R-:W0:Y:S04]  /*14040*/  LDG.E R7, desc[UR4][R4.64] ;  /* 0x0000000404077981 */ /* 0x000e28000c1e1900 */
[----:B------:R-:W0:Y:S02]  /*14050*/  LDG.E R4, desc[UR4][R4.64+0x4] ;  /* 0x0000040404047981 */ /* 0x000e24000c1e1900 */
[----:B0-----:R-:W-:-:S05]  /*14060*/  IMAD.IADD R10, R4, 0x1, -R7 ;  /* 0x00000001040a7824 */ /* 0x001fca00078e0a07 */
[----:B------:R1:W-:Y:S02]  /*14070*/  STL [R1+0x2c], R10 ;  /* 0x00002c0a01007387 */ /* 0x0003e40000100800 */
.L_x_1315:
[----:B------:R-:W2:Y:S01]  /*14080*/  LDL.LU R5, [R1+0x8] ;  /* 0x0000080001057983 */ /* 0x000ea20000300800 */
[----:B------:R-:W-:Y:S02]  /*14090*/  ULDC.64 UR4, c[0x0][0xa20] ;  /* 0x0002880000047ab9 */ /* 0x000fe40000000a00 */
[----:B------:R-:W-:-:S04]  /*140a0*/  ISETP.NE.U32.AND P0, PT, RZ, UR4, PT ;  /* 0x00000004ff007c0c */ /* 0x000fc8000bf05070 */
[----:B------:R-:W-:Y:S02]  /*140b0*/  ISETP.NE.AND.EX P0, PT, RZ, UR5, PT, P0 ;  /* 0x00000005ff007c0c */ /* 0x000fe4000bf05300 */
[C---:B--2---:R-:W-:Y:S02]  /*140c0*/  LOP3.LUT R7, R5.reuse, 0xff000000, RZ, 0xc0, !PT ;  /* 0xff00000005077812 */ /* 0x044fe400078ec0ff */
[C---:B------:R-:W-:Y:S02]  /*140d0*/  LOP3.LUT R4, R5.reuse, 0xff0000, RZ, 0xc0, !PT ;  /* 0x00ff000005047812 */ /* 0x040fe400078ec0ff */
[----:B------:R-:W-:Y:S02]  /*140e0*/  SHF.R.U32.HI R7, RZ, 0x8, R7 ;  /* 0x00000008ff077819 */ /* 0x000fe40000011607 */
[----:B------:R-:W-:Y:S02]  /*140f0*/  LOP3.LUT R16, R5, 0xffff, RZ, 0xc0, !PT ;  /* 0x0000ffff05107812 */ /* 0x000fe400078ec0ff */
[----:B------:R-:W-:Y:S01]  /*14100*/  LEA.HI R7, R4, R7, RZ, 0x10 ;  /* 0x0000000704077211 */ /* 0x000fe200078f80ff */
[----:B-----5:R-:W-:-:S05]  /*14110*/  IMAD.IADD R4, R8, 0x1, R0 ;  /* 0x0000000108047824 */ /* 0x020fca00078e0200 */
[----:B------:R2:W-:Y:S01]  /*14120*/  STL [R1+0x14], R4 ;  /* 0x0000140401007387 */ /* 0x0005e20000100800 */
[----:B------:R-:W-:Y:S05]  /*14130*/  @!P0 BRA `(.L_x_1316) ;  /* 0x0000000000148947 */ /* 0x000fea0003800000 */
[----:B------:R-:W3:Y:S01]  /*14140*/  LDC.64 R2, c[0x0][0xa20] ;  /* 0x00028800ff027b82 */ /* 0x000ee20000000a00 */
[----:B------:R-:W-:Y:S01]  /*14150*/  ULDC.64 UR4, c[0x0][0x208] ;  /* 0x0000820000047ab9 */ /* 0x000fe20000000a00 */
[----:B---3--:R-:W-:-:S05]  /*14160*/  IMAD.WIDE R2, R9, 0x4, R2 ;  /* 0x0000000409027825 */ /* 0x008fca00078e0202 */
[----:B------:R3:W5:Y:S01]  /*14170*/  LDG.E R6, desc[UR4][R2.64] ;  /* 0x0000000402067981 */ /* 0x000762000c1e1900 */
[----:B------:R-:W-:Y:S05]  /*14180*/  BRA `(.L_x_1317) ;  /* 0x0000000000147947 */ /* 0x000fea0003800000 */
.L_x_1316:
[----:B------:R-:W-:Y:S05]  /*14190*/  @!P1 BRA `(.L_x_1317) ;  /* 0x0000000000109947 */ /* 0x000fea0003800000 */
[----:B------:R-:W-:Y:S02]  /*141a0*/  ULDC.64 UR4, c[0x0][0x208] ;  /* 0x0000820000047ab9 */ /* 0x000fe40000000a00 */
[----:B------:R-:W3:Y:S04]  /*141b0*/  LDG.E R6, desc[UR4][R2.64] ;  /* 0x0000000402067981 */ /* 0x000ee8000c1e1900 */
[----:B------:R-:W3:Y:S02]  /*141c0*/  LDG.E R2, desc[UR4][R2.64+0x4] ;  /* 0x0000040402027981 */ /* 0x000ee4000c1e1900 */
[----:B---3--:R-:W-:-:S07]  /*141d0*/  IMAD.IADD R6, R2, 0x1, -R6 ;  /* 0x0000000102067824 */ /* 0x008fce00078e0a06 */
.L_x_1317:
[----:B--2---:R-:W2:Y:S01]  /*141e0*/  LDL.LU R4, [R1+0x4] ;  /* 0x0000040001047983 */ /* 0x004ea20000300800 */
[----:B---3--:R-:W3:Y:S01]  /*141f0*/  LDC R2, c[0x0][0x448] ;  /* 0x00011200ff027b82 */ /* 0x008ee20000000800 */
[----:B-----5:R-:W-:Y:S01]  /*14200*/  IMAD.IADD R0, R6, 0x1, -R0 ;  /* 0x0000000106007824 */ /* 0x020fe200078e0a00 */
[----:B---3--:R-:W-:-:S13]  /*14210*/  ISETP.NE.AND P1, PT, R2, 0x1, PT ;  /* 0x000000010200780c */ /* 0x008fda0003f25270 */
[----:B------:R-:W3:Y:S08]  /*14220*/  @P1 LDC R3, c[0x0][0x44c] ;  /* 0x00011300ff031b82 */ /* 0x000ef00000000800 */
[----:B------:R-:W4:Y:S01]  /*14230*/  @P1 LDC R2, c[0x0][0x450] ;  /* 0x00011400ff021b82 */ /* 0x000f220000000800 */
[----:B--2---:R-:W-:-:S04]  /*14240*/  IMAD.SHL.U32 R11, R4, 0x80, RZ ;  /* 0x00000080040b7824 */ /* 0x004fc800078e00ff */
[----:B------:R-:W-:Y:S01]  /*14250*/  VIADD R4, R11, 0x7f ;  /* 0x0000007f0b047836 */ /* 0x000fe20000000000 */
[----:B------:R2:W-:Y:S03]  /*14260*/  STL [R1+0x28], R11 ;  /* 0x0000280b01007387 */ /* 0x0005e60000100800 */
[----:B---3--:R-:W-:-:S04]  /*14270*/  @P1 IMAD.HI.U32 R3, R4, R3, RZ ;  /* 0x0000000304031227 */ /* 0x008fc800078e00ff */
[----:B------:R-:W-:Y:S01]  /*14280*/  IMAD.MOV.U32 R6, RZ, RZ, R4 ;  /* 0x000000ffff067224 */ /* 0x000fe200078e0004 */
[----:B----4-:R-:W-:Y:S01]  /*14290*/  @P1 SHF.R.U32.HI R6, RZ, R2, R3 ;  /* 0x00000002ff061219 */ /* 0x010fe20000011603 */
[----:B------:R-:W-:-:S05]  /*142a0*/  VIADD R4, R0, 0x3f ;  /* 0x0000003f00047836 */ /* 0x000fca0000000000 */
[----:B------:R-:W-:-:S04]  /*142b0*/  SHF.R.S32.HI R2, RZ, 0x1f, R4 ;  /* 0x0000001fff027819 */ /* 0x000fc80000011404 */
[----:B------:R-:W-:Y:S02]  /*142c0*/  LEA.HI R4, R2, R4, RZ, 0x6 ;  /* 0x0000000402047211 */ /* 0x000fe400078f30ff */
[----:B------:R-:W-:Y:S02]  /*142d0*/  IADD3 R2, R0, 0x1, -R10 ;  /* 0x0000000100027810 */ /* 0x000fe40007ffe80a */
[----:B------:R-:W-:-:S03]  /*142e0*/  SHF.R.S32.HI R9, RZ, 0x6, R4 ;  /* 0x00000006ff097819 */ /* 0x000fc60000011404 */
[----:B------:R-:W-:Y:S02]  /*142f0*/  IMAD.IADD R6, R2, 0x1, R6 ;  /* 0x0000000102067824 */ /* 0x000fe400078e0206 */
[----:B------:R-:W3:Y:S01]  /*14300*/  LDC.64 R2, c[0x0][0x9e0] ;  /* 0x00027800ff027b82 */ /* 0x000ee20000000a00 */
[----:B------:R2:W-:Y:S01]  /*14310*/  STL [R1+0x58], R9 ;  /* 0x0000580901007387 */ /* 0x0005e20000100800 */
[----:B---3--:R-:W-:Y:S01]  /*14320*/  ISETP.GE.AND P2, PT, R3, 0x1, PT ;  /* 0x000000010300780c */ /* 0x008fe20003f46270 */
[----:B------:R-:W-:-:S12]  /*14330*/  IMAD.IADD R2, R6, 0x1, R2 ;  /* 0x0000000106027824 */ /* 0x000fd800078e0202 */
[----:B--2---:R-:W-:Y:S05]  /*14340*/  @!P2 BRA `(.L_x_1318) ;  /* 0x000000000048a947 */ /* 0x004fea0003800000 */
[C---:B------:R-:W-:Y:S01]  /*14350*/  ISETP.GT.AND P0, PT, R6.reuse, RZ, PT ;  /* 0x000000ff0600720c */ /* 0x040fe20003f04270 */
[----:B------:R-:W-:Y:S01]  /*14360*/  BSSY B0, `(.L_x_1319) ;  /* 0x000000e000007945 */ /* 0x000fe20003800000 */
[----:B------:R-:W-:-:S11]  /*14370*/  VIADD R8, R6, 0xffffffff ;  /* 0xffffffff06087836 */ /* 0x000fd60000000000 */
[----:B------:R-:W-:Y:S05]  /*14380*/  @P0 BRA `(.L_x_1320) ;  /* 0x00000000001c0947 */ /* 0x000fea0003800000 */
[----:B------:R-:W-:Y:S01]  /*14390*/  ISETP.NE.AND P0, PT, R3, 0x1, PT ;  /* 0x000000010300780c */ /* 0x000fe20003f05270 */
[----:B------:R-:W-:-:S12]  /*143a0*/  IMAD.MOV R6, RZ, RZ, -R6 ;  /* 0x000000ffff067224 */ /* 0x000fd800078e0a06 */
[----:B------:R-:W2:Y:S02]  /*143b0*/  @P0 LDC.64 R4, c[0x0][0x9e8] ;  /* 0x00027a00ff040b82 */ /* 0x000ea40000000a00 */
[----:B--2---:R-:W-:-:S05]  /*143c0*/  @P0 IMAD.HI.U32 R4, R6, R4, RZ ;  /* 0x0000000406040227 */ /* 0x004fca00078e00ff */
[----:B------:R-:W-:-:S04]  /*143d0*/  @P0 SHF.R.U32.HI R6, RZ, R5, R4 ;  /* 0x00000005ff060219 */ /* 0x000fc80000011604 */
[----:B------:R-:W-:Y:S01]  /*143e0*/  LOP3.LUT R8, RZ, R6, RZ, 0x33, !PT ;  /* 0x00000006ff087212 */ /* 0x000fe200078e33ff */
[----:B------:R-:W-:Y:S06]  /*143f0*/  BRA `(.L_x_1321) ;  /* 0x0000000000107947 */ /* 0x000fec0003800000 */
.L_x_1320:
[----:B------:R-:W-:-:S13]  /*14400*/  ISETP.NE.AND P0, PT, R3, 0x1, PT ;  /* 0x000000010300780c */ /* 0x000fda0003f05270 */
[----:B------:R-:W2:Y:S02]  /*14410*/  @P0 LDC.64 R4, c[0x0][0x9e8] ;  /* 0x00027a00ff040b82 */ /* 0x000ea40000000a00 */
[----:B--2---:R-:W-:-:S05]  /*14420*/  @P0 IMAD.HI.U32 R4, R8, R4, RZ ;  /* 0x0000000408040227 */ /* 0x004fca00078e00ff */
[----:B------:R-:W-:-:S07]  /*14430*/  @P0 SHF.R.U32.HI R8, RZ, R5, R4 ;  /* 0x00000005ff080219 */ /* 0x000fce0000011604 */
.L_x_1321:
[----:B------:R-:W-:Y:S05]  /*14440*/  BSYNC B0 ;  /* 0x0000000000007941 */ /* 0x000fea0003800000 */
.L_x_1319:
[----:B------:R-:W-:-:S05]  /*14450*/  IMAD R8, R8, R3, R3 ;  /* 0x0000000308087224 */ /* 0x000fca00078e0203 */
[----:B------:R-:W-:-:S07]  /*14460*/  VIMNMX R2, R2, R8, PT ;  /* 0x0000000802027248 */ /* 0x000fce0003fe0100 */
.L_x_1318:
[----:B------:R-:W2:Y:S01]  /*14470*/  @P1 LDC R4, c[0x0][0x44c] ;  /* 0x00011300ff041b82 */ /* 0x000ea20000000800 */
[----:B------:R-:W-:Y:S01]  /*14480*/  IMAD.MOV.U32 R5, RZ, RZ, R11 ;  /* 0x000000ffff057224 */ /* 0x000fe200078e000b */
[----:B------:R-:W-:Y:S01]  /*14490*/  ULDC UR4, c[0x0][0x9dc] ;  /* 0x0002770000047ab9 */ /* 0x000fe20000000800 */
[----:B------:R-:W-:-:S05]  /*144a0*/  VIADD R2, R2, 0x3f ;  /* 0x0000003f02027836 */ /* 0x000fca0000000000 */
[----:B------:R-:W3:Y:S01]  /*144b0*/  @P1 LDC R6, c[0x0][0x450] ;  /* 0x00011400ff061b82 */ /* 0x000ee20000000800 */
[----:B--2---:R-:W-:-:S05]  /*144c0*/  @P1 IMAD.HI.U32 R4, R11, R4, RZ ;  /* 0x000000040b041227 */ /* 0x004fca00078e00ff */
[----:B---3--:R-:W-:-:S04]  /*144d0*/  @P1 SHF.R.U32.HI R5, RZ, R6, R4 ;  /* 0x00000006ff051219 */ /* 0x008fc80000011604 */
[----:B------:R-:W-:Y:S02]  /*144e0*/  IADD3 R6, R5, R0, -R10 ;  /* 0x0000000005067210 */ /* 0x000fe40007ffe80a */
[----:B------:R-:W-:-:S04]  /*144f0*/  SHF.R.S32.HI R0, RZ, 0x1f, R2 ;  /* 0x0000001fff007819 */ /* 0x000fc80000011402 */
[----:B------:R-:W-:Y:S01]  /*14500*/  LEA.HI R0, R0, R2, RZ, 0x6 ;  /* 0x0000000200007211 */ /* 0x000fe200078f30ff */
[----:B------:R-:W-:-:S03]  /*14510*/  VIADD R2, R6, -UR4 ;  /* 0x8000000406027c36 */ /* 0x000fc60008000000 */
[----:B------:R-:W-:-:S04]  /*14520*/  SHF.R.S32.HI R4, RZ, 0x6, R0 ;  /* 0x00000006ff047819 */ /* 0x000fc80000011400 */
[----:B------:R-:W-:Y:S01]  /*14530*/  VIMNMX R0, R9, R4, PT ;  /* 0x0000000409007248 */ /* 0x000fe20003fe0100 */
[----:B------:R2:W-:Y:S01]  /*14540*/  STL [R1+0x54], R4 ;  /* 0x0000540401007387 */ /* 0x0005e20000100800 */
[----:B------:R-:W-:Y:S05]  /*14550*/  @!P2 BRA `(.L_x_1322) ;  /* 0x000000000044a947 */ /* 0x000fea0003800000 */
[----:B------:R-:W-:Y:S01]  /*14560*/  ISETP.GT.AND P0, PT, R6, -0x1, PT ;  /* 0xffffffff0600780c */ /* 0x000fe20003f04270 */
[----:B------:R-:W-:-:S12]  /*14570*/  BSSY B0, `(.L_x_1323) ;  /* 0x000000d000007945 */ /* 0x000fd80003800000 */
[----:B------:R-:W-:Y:S05]  /*14580*/  @P0 BRA `(.L_x_1324) ;  /* 0x00000000001c0947 */ /* 0x000fea0003800000 */
[----:B------:R-:W-:Y:S02]  /*14590*/  ISETP.NE.AND P0, PT, R3, 0x1, PT ;  /* 0x000000010300780c */ /* 0x000fe40003f05270 */
[----:B------:R-:W-:-:S11]  /*145a0*/  LOP3.LUT R6, RZ, R6, RZ, 0x33, !PT ;  /* 0x00000006ff067212 */ /* 0x000fd600078e33ff */
[----:B--2---:R-:W2:Y:S02]  /*145b0*/  @P0 LDC.64 R4, c[0x0][0x9e8] ;  /* 0x00027a00ff040b82 */ /* 0x004ea40000000a00 */
[----:B--2---:R-:W-:-:S05]  /*145c0*/  @P0 IMAD.HI.U32 R4, R6, R4, RZ ;  /* 0x0000000406040227 */ /* 0x004fca00078e00ff */
[----:B------:R-:W-:-:S04]  /*145d0*/  @P0 SHF.R.U32.HI R6, RZ, R5, R4 ;  /* 0x00000005ff060219 */ /* 0x000fc80000011604 */
[----:B------:R-:W-:Y:S01]  /*145e0*/  LOP3.LUT R6, RZ, R6, RZ, 0x33, !PT ;  /* 0x00000006ff067212 */ /* 0x000fe200078e33ff */
[----:B------:R-:W-:Y:S06]  /*145f0*/  BRA `(.L_x_1325) ;  /* 0x0000000000107947 */ /* 0x000fec0003800000 */
.L_x_1324:
[----:B------:R-:W-:-:S13]  /*14600*/  ISETP.NE.AND P0, PT, R3, 0x1, PT ;  /* 0x000000010300780c */ /* 0x000fda0003f05270 */
[----:B--2---:R-:W2:Y:S02]  /*14610*/  @P0 LDC.64 R4, c[0x0][0x9e8] ;  /* 0x00027a00ff040b82 */ /* 0x004ea40000000a00 */
[----:B--2---:R-:W-:-:S05]  /*14620*/  @P0 IMAD.HI.U32 R4, R6, R4, RZ ;  /* 0x0000000406040227 */ /* 0x004fca00078e00ff */
[----:B------:R-:W-:-:S07]  /*14630*/  @P0 SHF.R.U32.HI R6, RZ, R5, R4 ;  /* 0x00000005ff060219 */ /* 0x000fce0000011604 */
.L_x_1325:
[----:B------:R-:W-:Y:S05]  /*14640*/  BSYNC B0 ;  /* 0x0000000000007941 */ /* 0x000fea0003800000 */
.L_x_1323:
[----:B------:R-:W-:-:S05]  /*14650*/  IMAD R3, R6, R3, RZ ;  /* 0x0000000306037224 */ /* 0x000fca00078e02ff */
[----:B------:R-:W-:-:S07]  /*14660*/  VIMNMX R2, R2, R3, !PT ;  /* 0x0000000302027248 */ /* 0x000fce0007fe0100 */
.L_x_1322:
[----:B------:R-:W-:Y:S01]  /*14670*/  SHF.R.S32.HI R3, RZ, 0x1f, R2 ;  /* 0x0000001fff037819 */ /* 0x000fe20000011402 */
[----:B------:R-:W-:Y:S01]  /*14680*/  IMAD.MOV.U32 R5, RZ, RZ, RZ ;  /* 0x000000ffff057224 */ /* 0x000fe200078e00ff */
[----:B--2---:R-:W-:Y:S01]  /*14690*/  SHF.R.U32.HI R4, RZ, 0x10, R7 ;  /* 0x00000010ff047819 */ /* 0x004fe20000011607 */
[----:B------:R-:W-:Y:S01]  /*146a0*/  BSSY B0, `(.L_x_1326) ;  /* 0x0000029000007945 */ /* 0x000fe20003800000 */
[----:B------:R-:W-:Y:S01]  /*146b0*/  LEA.HI R3, R3, R2, RZ, 0x6 ;  /* 0x0000000203037211 */ /* 0x000fe200078f30ff */
[----:B01----:R-:W-:Y:S01]  /*146c0*/  IMAD.MOV.U32 R10, RZ, RZ, R5 ;  /* 0x000000ffff0a7224 */ /* 0x003fe200078e0005 */
[----:B------:R-:W-:Y:S02]  /*146d0*/  ISETP.NE.AND P0, PT, R4, RZ, PT ;  /* 0x000000ff0400720c */ /* 0x000fe40003f05270 */
[----:B------:R-:W-:Y:S02]  /*146e0*/  SHF.R.S32.HI R3, RZ, 0x6, R3 ;  /* 0x00000006ff037819 */ /* 0x000fe40000011403 */
[----:B------:R-:W-:-:S02]  /*146f0*/  LOP3.LUT R8, R7, 0xff, RZ, 0xc0, !PT ;  /* 0x000000ff07087812 */ /* 0x000fc400078ec0ff */
[----:B------:R-:W-:-:S04]  /*14700*/  VIMNMX R9, RZ, R3, !PT ;  /* 0x00000003ff097248 */ /* 0x000fc80007fe0100 */
[----:B------:R-:W-:Y:S01]  /*14710*/  ISETP.GT.AND P1, PT, R0, R9, PT ;  /* 0x000000090000720c */ /* 0x000fe20003f24270 */
[----:B------:R0:W-:Y:S02]  /*14720*/  STL [R1+0x34], R9 ;  /* 0x0000340901007387 */ /* 0x0001e40000100800 */
[----:B------:R-:W1:Y:S02]  /*14730*/  @!P0 LDC R4, c[0x0][0x9f0] ;  /* 0x00027c00ff048b82 */ /* 0x000e640000000800 */
[----:B------:R0:W-:Y:S04]  /*14740*/  STL [R1+0x38], R5 ;  /* 0x0000380501007387 */ /* 0x0001e80000100800 */
[----:B------:R0:W-:Y:S04]  /*14750*/  STL [R1+0x40], R8 ;  /* 0x0000400801007387 */ /* 0x0001e80000100800 */
[----:B------:R-:W-:Y:S05]  /*14760*/  @!P1 BRA `(.L_x_1327) ;  /* 0x0000000000709947 */ /* 0x000fea0003800000 */
[-C--:B01----:R-:W-:Y:S02]  /*14770*/  IABS R5, R4.reuse ;  /* 0x0000000400057213 */ /* 0x083fe40000000000 */
[----:B------:R-:W-:Y:S02]  /*14780*/  IABS R7, R4 ;  /* 0x0000000400077213 */ /* 0x000fe40000000000 */
[----:B------:R-:W0:Y:S03]  /*14790*/  I2F.RP R2, R5 ;  /* 0x0000000500027306 */ /* 0x000e260000209400 */
[----:B------:R-:W-:-:S05]  /*147a0*/  IMAD.MOV R7, RZ, RZ, -R7 ;  /* 0x000000ffff077224 */ /* 0x000fca00078e0a07 */
[----:B0-----:R-:W0:Y:S02]  /*147b0*/  MUFU.RCP R2, R2 ;  /* 0x0000000200027308 */ /* 0x001e240000001000 */
[----:B0-----:R-:W-:-:S06]  /*147c0*/  VIADD R2, R2, 0xffffffe ;  /* 0x0ffffffe02027836 */ /* 0x001fcc0000000000 */
[----:B------:R-:W0:Y:S02]  /*147d0*/  F2I.FTZ.U32.TRUNC.NTZ R3, R2 ;  /* 0x0000000200037305 */ /* 0x000e24000021f000 */
[----:B0-----:R-:W-:-:S04]  /*147e0*/  IMAD.MOV R2, RZ, RZ, -R3 ;  /* 0x000000ffff027224 */ /* 0x001fc800078e0a03 */
[----:B------:R-:W-:Y:S02]  /*147f0*/  IMAD R6, R2, R5, RZ ;  /* 0x0000000502067224 */ /* 0x000fe400078e02ff */
[----:B------:R-:W-:-:S04]  /*14800*/  IMAD.MOV.U32 R2, RZ, RZ, RZ ;  /* 0x000000ffff027224 */ /* 0x000fc800078e00ff */
[----:B------:R-:W-:Y:S01]  /*14810*/  IMAD.HI.U32 R6, R3, R6, R2 ;  /* 0x0000000603067227 */ /* 0x000fe200078e0002 */
[----:B------:R-:W-:-:S05]  /*14820*/  IADD3 R3, R4, -0x1, R0 ;  /* 0xffffffff04037810 */ /* 0x000fca0007ffe000 */
[----:B------:R-:W-:-:S05]  /*14830*/  IMAD.IADD R3, R3, 0x1, -R9 ;  /* 0x0000000103037824 */ /* 0x000fca00078e0a09 */
[----:B------:R-:W-:Y:S02]  /*14840*/  IABS R2, R3 ;  /* 0x0000000300027213 */ /* 0x000fe40000000000 */
[----:B------:R-:W-:-:S03]  /*14850*/  LOP3.LUT R3, R3, R4, RZ, 0x3c, !PT ;  /* 0x0000000403037212 */ /* 0x000fc600078e3cff */
        /* <DEDUP_REMOVED lines=13> */
.L_x_1327:
[----:B------:R-:W-:Y:S05]  /*14930*/  BSYNC B0 ;  /* 0x0000000000007941 */ /* 0x000fea0003800000 */
.L_x_1326:
[----:B------:R-:W-:Y:S01]  /*14940*/  IMAD.MOV.U32 R3, RZ, RZ, R10 ;  /* 0x000000ffff037224 */ /* 0x000fe200078e000a */
[----:B------:R-:W-:Y:S03]  /*14950*/  BSSY B7, `(.L_x_1328) ;  /* 0x00004ce000077945 */ /* 0x000fe60003800000 */
[----:B------:R-:W-:-:S05]  /*14960*/  IMAD R2, R8, R3, R9 ;  /* 0x0000000308027224 */ /* 0x000fca00078e0209 */
[----:B------:R-:W-:Y:S01]  /*14970*/  VIADDMNMX R0, R2, R3, R0, PT ;  /* 0x0000000302007246 */ /* 0x000fe20003800100 */
[----:B------:R3:W-:Y:S03]  /*14980*/  STL [R1+0x24], R2 ;  /* 0x0000240201007387 */ /* 0x0007e60000100800 */
[----:B------:R-:W-:Y:S01]  /*14990*/  ISETP.GT.AND P0, PT, R0, R2, PT ;  /* 0x000000020000720c */ /* 0x000fe20003f04270 */
[----:B------:R3:W-:-:S12]  /*149a0*/  STL [R1+0x3c], R0 ;  /* 0x00003c0001007387 */ /* 0x0007d80000100800 */
[----:B---3--:R-:W-:Y:S05]  /*149b0*/  @P0 BRA `(.L_x_1329) ;  /* 0x00000000004c0947 */ /* 0x008fea0003800000 */
[----:B------:R-:W3:Y:S02]  /*149c0*/  S2R R2, SR_TID.X ;  /* 0x0000000000027919 */ /* 0x000ee40000002100 */
[----:B---3--:R-:W-:-:S04]  /*149d0*/  LOP3.LUT R2, R2, 0x7f, RZ, 0xc0, !PT ;  /* 0x0000007f02027812 */ /* 0x008fc800078ec0ff */
[----:B------:R-:W-:-:S13]  /*149e0*/  ISETP.NE.AND P0, PT, R2, RZ, PT ;  /* 0x000000ff0200720c */ /* 0x000fda0003f05270 */
[----:B------:R-:W-:Y:S05]  /*149f0*/  @P0 BRA `(.L_x_1330) ;  /* 0x0000004c000c0947 */ /* 0x000fea0003800000 */
[----:B------:R-:W3:Y:S01]  /*14a00*/  S2R R3, SR_LANEID ;  /* 0x0000000000037919 */ /* 0x000ee20000000000 */
[----:B------:R-:W-:Y:S01]  /*14a10*/  VOTEU.ANY UR4, UPT, PT ;  /* 0x0000000000047886 */ /* 0x000fe200038e0100 */
[----:B------:R-:W-:Y:S01]  /*14a20*/  ULDC.64 UR6, c[0x0][0x208] ;  /* 0x0000820000067ab9 */ /* 0x000fe20000000a00 */
[----:B------:R-:W3:Y:S08]  /*14a30*/  FLO.U32 R0, UR4 ;  /* 0x0000000400007d00 */ /* 0x000ef000080e0000 */
[----:B0-----:R-:W0:Y:S01]  /*14a40*/  POPC R5, UR4 ;  /* 0x0000000400057d09 */ /* 0x001e220008000000 */
[----:B---3--:R-:W-:-:S02]  /*14a50*/  ISETP.EQ.U32.AND P0, PT, R0, R3, PT ;  /* 0x000000030000720c */ /* 0x008fc40003f02070 */
[----:B------:R-:W0:Y:S11]  /*14a60*/  LDC.64 R2, c[0x0][0xc60] ;  /* 0x00031800ff027b82 */ /* 0x000e360000000a00 */
[----:B0-----:R-:W3:Y:S01]  /*14a70*/  @P0 ATOMG.E.ADD.STRONG.GPU PT, R3, desc[UR6][R2.64], R5 ;  /* 0x00000005020309a8 */ /* 0x001ee200081ee1c6 */
[----:B-1----:R-:W0:Y:S02]  /*14a80*/  S2R R4, SR_LTMASK ;  /* 0x0000000000047919 */ /* 0x002e240000003900 */
[----:B0-----:R-:W-:-:S04]  /*14a90*/  LOP3.LUT R4, R4, UR4, RZ, 0xc0, !PT ;  /* 0x0000000404047c12 */ /* 0x001fc8000f8ec0ff */
[----:B------:R-:W0:Y:S01]  /*14aa0*/  POPC R7, R4 ;  /* 0x0000000400077309 */ /* 0x000e220000000000 */
[----:B---3--:R-:W0:Y:S02]  /*14ab0*/  SHFL.IDX PT, R0, R3, R0, 0x1f ;  /* 0x00001f0003007589 */ /* 0x008e2400000e0000 */
[----:B0-----:R-:W-:-:S05]  /*14ac0*/  IADD3 R0, R0, UR38, R7 ;  /* 0x0000002600007c10 */ /* 0x001fca000fffe007 */
[----:B------:R3:W-:Y:S01]  /*14ad0*/  STL [R1], R0 ;  /* 0x0000000001007387 */ /* 0x0007e20000100800 */
[----:B------:R-:W-:Y:S05]  /*14ae0*/  BRA `(.L_x_1330) ;  /* 0x0000004800d07947 */ /* 0x000fea0003800000 */
.L_x_1329:
        /* <DEDUP_REMOVED lines=8> */
[----:B-1----:R-:W-:Y:S02]  /*14b70*/  IMAD.U32 R4, RZ, RZ, UR6 ;  /* 0x00000006ff047e24 */ /* 0x002fe4000f8e00ff */
[----:B------:R-:W1:Y:S01]  /*14b80*/  LDC.64 R2, c[0x4][R2] ;  /* 0x0100000002027b82 */ /* 0x000e620000000a00 */
[----:B0-----:R-:W-:Y:S02]  /*14b90*/  IMAD.U32 R5, RZ, RZ, UR7 ;  /* 0x00000007ff057e24 */ /* 0x001fe4000f8e00ff */
[----:B------:R-:W-:Y:S02]  /*14ba0*/  IMAD.U32 R6, RZ, RZ, UR8 ;  /* 0x00000008ff067e24 */ /* 0x000fe4000f8e00ff */
[----:B------:R-:W-:-:S02]  /*14bb0*/  IMAD.U32 R7, RZ, RZ, UR9 ;  /* 0x00000009ff077e24 */ /* 0x000fc4000f8e00ff */
[----:B--2---:R-:W-:Y:S02]  /*14bc0*/  IMAD.U32 R10, RZ, RZ, UR4 ;  /* 0x00000004ff0a7e24 */ /* 0x004fe4000f8e00ff */
[----:B------:R-:W-:Y:S02]  /*14bd0*/  IMAD.U32 R11, RZ, RZ, UR5 ;  /* 0x00000005ff0b7e24 */ /* 0x000fe4000f8e00ff */
[----:B------:R-:W-:Y:S02]  /*14be0*/  IMAD.MOV.U32 R8, RZ, RZ, 0x70 ;  /* 0x00000070ff087424 */ /* 0x000fe400078e00ff */
[----:B------:R-:W-:Y:S02]  /*14bf0*/  IMAD.MOV.U32 R12, RZ, RZ, 0x1 ;  /* 0x00000001ff0c7424 */ /* 0x000fe400078e00ff */
[----:B------:R-:W-:-:S07]  /*14c00*/  IMAD.MOV.U32 R13, RZ, RZ, RZ ;  /* 0x000000ffff0d7224 */ /* 0x000fce00078e00ff */
[----:B------:R-:W-:-:S07]  /*14c10*/  LEPC R20, `(.L_x_1332) ;  /* 0x000000001014794e */ /* 0x000fce0000000000 */
[----:B-1----:R-:W-:Y:S05]  /*14c20*/  CALL.ABS.NOINC R2 ;  /* 0x0000000002007343 */ /* 0x002fea0003c00000 */
.L_x_1332:
[----:B------:R-:W-:Y:S05]  /*14c30*/  BSYNC B6 ;  /* 0x0000000000067941 */ /* 0x000fea0003800000 */
.L_x_1331:
        /* <DEDUP_REMOVED lines=9> */
[----:B-1----:R-:W-:Y:S02]  /*14cd0*/  IMAD.U32 R4, RZ, RZ, UR6 ;  /* 0x00000006ff047e24 */ /* 0x002fe4000f8e00ff */
[----:B0-----:R-:W-:Y:S02]  /*14ce0*/  IMAD.U32 R5, RZ, RZ, UR7 ;  /* 0x00000007ff057e24 */ /* 0x001fe4000f8e00ff */
[----:B------:R-:W-:Y:S02]  /*14cf0*/  IMAD.U32 R6, RZ, RZ, UR8 ;  /* 0x00000008ff067e24 */ /* 0x000fe4000f8e00ff */
[----:B------:R-:W-:-:S02]  /*14d00*/  IMAD.U32 R7, RZ, RZ, UR9 ;  /* 0x00000009ff077e24 */ /* 0x000fc4000f8e00ff */
[----:B--2---:R-:W-:Y:S02]  /*14d10*/  IMAD.U32 R10, RZ, RZ, UR4 ;  /* 0x00000004ff0a7e24 */ /* 0x004fe4000f8e00ff */
[----:B------:R-:W-:Y:S02]  /*14d20*/  IMAD.U32 R11, RZ, RZ, UR5 ;  /* 0x00000005ff0b7e24 */ /* 0x000fe4000f8e00ff */
[----:B------:R-:W-:Y:S02]  /*14d30*/  IMAD.MOV.U32 R8, RZ, RZ, 0x70 ;  /* 0x00000070ff087424 */ /* 0x000fe400078e00ff */
[----:B------:R-:W-:Y:S02]  /*14d40*/  IMAD.MOV.U32 R12, RZ, RZ, 0x1 ;  /* 0x00000001ff0c7424 */ /* 0x000fe400078e00ff */
[----:B---3--:R-:W-:-:S07]  /*14d50*/  IMAD.MOV.U32 R13, RZ, RZ, RZ ;  /* 0x000000ffff0d7224 */ /* 0x008fce00078e00ff */
[----:B------:R-:W-:-:S07]  /*14d60*/  LEPC R20, `(.L_x_1335) ;  /* 0x000000001014794e */ /* 0x000fce0000000000 */
[----:B----4-:R-:W-:Y:S05]  /*14d70*/  CALL.ABS.NOINC R2 ;  /* 0x0000000002007343 */ /* 0x010fea0003c00000 */
.L_x_1335:
[----:B------:R0:W1:Y:S01]  /*14d80*/  LDC.64 R2, c[0x4][R17] ;  /* 0x0100000011027b82 */ /* 0x0000620000000a00 */
[----:B------:R-:W-:Y:S01]  /*14d90*/  ULDC.64 UR6, c[0x4][0x1b8] ;  /* 0x01006e0000067ab9 */ /* 0x000fe20000000a00 */
[----:B------:R-:W-:Y:S01]  /*14da0*/  ULDC.64 UR8, c[0x4][0x1c0] ;  /* 0x0100700000087ab9 */ /* 0x000fe20000000a00 */
[----:B------:R-:W-:Y:S01]  /*14db0*/  ULDC.64 UR4, c[0x4][0x150] ;  /* 0x0100540000047ab9 */ /* 0x000fe20000000a00 */
[----:B------:R-:W-:Y:S02]  /*14dc0*/  IMAD.U32 R4, RZ, RZ, UR6 ;  /* 0x00000006ff047e24 */ /* 0x000fe4000f8e00ff */
[----:B------:R-:W-:Y:S02]  /*14dd0*/  IMAD.U32 R5, RZ, RZ, UR7 ;  /* 0x00000007ff057e24 */ /* 0x000fe4000f8e00ff */
[----:B------:R-:W-:Y:S02]  /*14de0*/  IMAD.U32 R6, RZ, RZ, UR8 ;  /* 0x00000008ff067e24 */ /* 0x000fe4000f8e00ff */
[----:B------:R-:W-:-:S02]  /*14df0*/  IMAD.U32 R7, RZ, RZ, UR9 ;  /* 0x00000009ff077e24 */ /* 0x000fc4000f8e00ff */
[----:B------:R-:W-:Y:S02]  /*14e00*/  IMAD.U32 R10, RZ, RZ, UR4 ;  /* 0x00000004ff0a7e24 */ /* 0x000fe4000f8e00ff */
[----:B------:R-:W-:Y:S02]  /*14e10*/  IMAD.U32 R11, RZ, RZ, UR5 ;  /* 0x00000005ff0b7e24 */ /* 0x000fe4000f8e00ff */
[----:B------:R-:W-:Y:S02]  /*14e20*/  IMAD.MOV.U32 R8, RZ, RZ, 0x70 ;  /* 0x00000070ff087424 */ /* 0x000fe400078e00ff */
[----:B------:R-:W-:Y:S02]  /*14e30*/  IMAD.MOV.U32 R12, RZ, RZ, 0x1 ;  /* 0x00000001ff0c7424 */ /* 0x000fe400078e00ff */
[----:B0-----:R-:W-:-:S07]  /*14e40*/  IMAD.MOV.U32 R13, RZ, RZ, RZ ;  /* 0x000000ffff0d7224 */ /* 0x001fce00078e00ff */
[----:B------:R-:W-:-:S07]  /*14e50*/  LEPC R20, `(.L_x_1334) ;  /* 0x000000001014794e */ /* 0x000fce0000000000 */
[----:B-1----:R-:W-:Y:S05]  /*14e60*/  CALL.ABS.NOINC R2 ;  /* 0x0000000002007343 */ /* 0x002fea0003c00000 */
.L_x_1334:
[----:B------:R-:W-:Y:S05]  /*14e70*/  BSYNC B6 ;  /* 0x0000000000067941 */ /* 0x000fea0003800000 */
.L_x_1333:
[----:B------:R-:W3:Y:S01]  /*14e80*/  LDL R0, [R1+0xc] ;  /* 0x00000c0001007983 */ /* 0x000ee20000100800 */
[----:B------:R-:W-:Y:S02]  /*14e90*/  ULDC.64 UR4, c[0x0][0x9f8] ;  /* 0x00027e0000047ab9 */ /* 0x000fe40000000a00 */
[----:B------:R-:W-:Y:S01]  /*14ea0*/  ISETP.NE.U32.AND P0, PT, RZ, UR4, PT ;  /* 0x00000004ff007c0c */ /* 0x000fe2000bf05070 */
[----:B------:R-:W4:Y:S01]  /*14eb0*/  LDL R17, [R1+0x3c] ;  /* 0x00003c0001117983 */ /* 0x000f220000100800 */
[----:B------:R-:W-:Y:S02]  /*14ec0*/  ULDC.64 UR6, c[0x0][0x208] ;  /* 0x0000820000067ab9 */ /* 0x000fe40000000a00 */
[----:B------:R-:W-:Y:S01]  /*14ed0*/  ISETP.NE.AND.EX P0, PT, RZ, UR5, PT, P0 ;  /* 0x00000005ff007c0c */ /* 0x000fe2000bf05300 */
[----:B------:R-:W-:-:S12]  /*14ee0*/  ULDC.64 UR4, c[0x0][0xa08] ;  /* 0x0002820000047ab9 */ /* 0x000fd80000000a00 */
[----:B------:R-:W5:Y:S01]  /*14ef0*/  @P0 LDC.64 R2, c[0x0][0x9f8] ;  /* 0x00027e00ff020b82 */ /* 0x000f620000000a00 */
[----:B---3--:R-:W-:Y:S02]  /*14f00*/  IMAD.MOV.U32 R7, RZ, RZ, R0 ;  /* 0x000000ffff077224 */ /* 0x008fe400078e0000 */
[----:B-----5:R-:W-:-:S05]  /*14f10*/  @P0 IMAD.WIDE R2, R0, 0x4, R2 ;  /* 0x0000000400020825 */ /* 0x020fca00078e0202 */
[----:B------:R3:W0:Y:S01]  /*14f20*/  @P0 LDG.E R7, desc[UR6][R2.64] ;  /* 0x0000000602070981 */ /* 0x000622000c1e1900 */
[----:B----4-:R-:W-:Y:S01]  /*14f30*/  VIADD R0, R17, 0xffffffff ;  /* 0xffffffff11007836 */ /* 0x010fe20000000000 */
[----:B---3--:R-:W3:Y:S02]  /*14f40*/  LDC.64 R2, c[0x0][0x418] ;  /* 0x00010600ff027b82 */ /* 0x008ee40000000a00 */
[----:B---3--:R-:W-:Y:S01]  /*14f50*/  LOP3.LUT P0, RZ, R2, UR4, RZ, 0xfc, !PT ;  /* 0x0000000402ff7c12 */ /* 0x008fe2000f80fcff */
[----:B------:R-:W-:-:S03]  /*14f60*/  UMOV UR4, 0xffffffff ;  /* 0xffffffff00047882 */ /* 0x000fc60000000000 */
[----:B------:R-:W-:Y:S02]  /*14f70*/  LOP3.LUT P0, RZ, R3, UR5, RZ, 0xfc, P0 ;  /* 0x0000000503ff7c12 */ /* 0x000fe4000800fcff */
[----:B0-----:R-:W-:Y:S01]  /*14f80*/  SHF.R.S32.HI R8, RZ, 0x1f, R7 ;  /* 0x0000001fff087819 */ /* 0x001fe20000011407 */
[----:B------:R0:W-:Y:S01]  /*14f90*/  STL [R1+0x8], R7 ;  /* 0x0000080701007387 */ /* 0x0001e20000100800 */
[----:B------:R-:W-:-:S03]  /*14fa0*/  SEL R17, R7, RZ, !P0 ;  /* 0x000000ff07117207 */ /* 0x000fc60004000000 */
[----:B------:R0:W-:Y:S01]  /*14fb0*/  STL [R1+0x1c], R8 ;  /* 0x00001c0801007387 */ /* 0x0001e20000100800 */
[----:B------:R-:W-:Y:S05]  /*14fc0*/  BRA.DIV UR4, `(.L_x_1336) ;  /* 0x0000005e04ec7947 */ /* 0x000fea000b800000 */
[----:B-1----:R-:W1:Y:S02]  /*14fd0*/  S2R R4, SR_TID.X ;  /* 0x0000000000047919 */ /* 0x002e640000002100 */
[----:B-1----:R-:W-:-:S04]  /*14fe0*/  SHF.R.U32.HI R4, RZ, 0x5, R4 ;  /* 0x00000005ff047819 */ /* 0x002fc80000011604 */
[----:B------:R-:W-:-:S05]  /*14ff0*/  LOP3.LUT R4, R4, 0x3, RZ, 0xc0, !PT ;  /* 0x0000000304047812 */ /* 0x000fca00078ec0ff */
[----:B------:R1:W3:Y:S02]  /*15000*/  SHFL.IDX PT, R14, R4, RZ, 0x1f ;  /* 0x00001fff040e7589 */ /* 0x0002e400000e0000 */
.L_x_1453:
[----:B-1----:R-:W4:Y:S01]  /*15010*/  LDL.LU R4, [R1+0x18] ;  /* 0x0000180001047983 */ /* 0x002f220000300800 */
[----:B------:R-:W-:Y:S02]  /*15020*/  PLOP3.LUT P1, PT, PT, PT, PT, 0x8, 0x0 ;  /* 0x000000000000781c */ /* 0x000fe40003f2e170 */
[----:B---3--:R-:W-:Y:S01]  /*15030*/  ISETP.NE.AND P0, PT, R14, RZ, PT ;  /* 0x000000ff0e00720c */ /* 0x008fe20003f05270 */
[----:B------:R1:W-:Y:S01]  /*15040*/  STL [R1+0x4], R0 ;  /* 0x0000040001007387 */ /* 0x0003e20000100800 */
[----:B----4-:R-:W-:-:S09]  /*15050*/  LOP3.LUT R4, R4, 0xfffffffe, RZ, 0xc0, !PT ;  /* 0xfffffffe04047812 */ /* 0x010fd200078ec0ff */
[----:B------:R-:W-:-:S05]  /*15060*/  @P1 LOP3.LUT R4, R4, 0x1, RZ, 0xfc, !PT ;  /* 0x0000000104041812 */ /* 0x000fca00078efcff */
[----:B------:R1:W-:Y:S01]  /*15070*/  STL [R1+0x18], R4 ;  /* 0x0000180401007387 */ /* 0x0003e20000100800 */
[----:B------:R-:W-:Y:S05]  /*15080*/  @P0 BRA `(.L_x_1337) ;  /* 0x00000004004c0947 */ /* 0x000fea0003800000 */
[----:B------:R-:W-:-:S03]  /*15090*/  UMOV UR4, 0xffffffff ;  /* 0xffffffff00047882 */ /* 0x000fc60000000000 */
[----:B------:R-:W-:Y:S05]  /*150a0*/  BRA.DIV UR4, `(.L_x_1338) ;  /* 0x0000005e04e87947 */ /* 0x000fea000b800000 */
[----:B------:R-:W-:-:S13]  /*150b0*/  ELECT P6, URZ, PT ;  /* 0x00000000003f782f */ /* 0x000fda00038c0000 */
.L_x_1456:
[----:B------:R-:W-:Y:S05]  /*150c0*/  @!P6 BRA `(.L_x_1337) ;  /* 0x00000004003ce947 */ /* 0x000fea0003800000 */
[----:B------:R-:W-:-:S04]  /*150d0*/  ISETP.NE.U32.AND P0, PT, R2, RZ, PT ;  /* 0x000000ff0200720c */ /* 0x000fc80003f05070 */
[----:B------:R-:W-:-:S13]  /*150e0*/  ISETP.NE.AND.EX P0, PT, R3, RZ, PT, P0 ;  /* 0x000000ff0300720c */ /* 0x000fda0003f05300 */
[----:B------:R-:W-:Y:S05]  /*150f0*/  @!P0 BRA `(.L_x_1339) ;  /* 0x0000000000548947 */ /* 0x000fea0003800000 */
[----:B------:R-:W3:Y:S01]  /*15100*/  LDC R6, c[0x0][0x43c] ;  /* 0x00010f00ff067b82 */ /* 0x000ee20000000800 */
[----:B------:R-:W-:Y:S01]  /*15110*/  IMAD.MOV.U32 R9, RZ, RZ, R0 ;  /* 0x000000ffff097224 */ /* 0x000fe200078e0000 */
[----:B------:R-:W-:Y:S01]  /*15120*/  ULDC.64 UR4, c[0x0][0x428] ;  /* 0x00010a0000047ab9 */ /* 0x000fe20000000a00 */
[----:B------:R-:W-:Y:S02]  /*15130*/  ULDC.64 UR6, c[0x0][0x208] ;  /* 0x0000820000067ab9 */ /* 0x000fe40000000a00 */
[----:B-1----:R-:W-:Y:S01]  /*15140*/  IMAD.MOV.U32 R0, RZ, RZ, R9 ;  /* 0x000000ffff007224 */ /* 0x002fe200078e0009 */
[----:B---3--:R-:W-:-:S13]  /*15150*/  ISETP.NE.AND P0, PT, R6, 0x1, PT ;  /* 0x000000010600780c */ /* 0x008fda0003f05270 */
[----:B------:R-:W1:Y:S02]  /*15160*/  @P0 LDC.64 R4, c[0x0][0x440] ;  /* 0x00011000ff040b82 */ /* 0x000e640000000a00 */
[----:B-1----:R-:W-:-:S05]  /*15170*/  @P0 IMAD.HI.U32 R4, R9, R4, RZ ;  /* 0x0000000409040227 */ /* 0x002fca00078e00ff */
        /* <DEDUP_REMOVED lines=13> */
.L_x_1339:
[----:B---3--:R-:W3:Y:S01]  /*15250*/  LDL R2, [R1+0x10] ;  /* 0x0000100001027983 */ /* 0x008ee20000100800 */
[----:B-1----:R-:W-:Y:S01]  /*15260*/  IMAD R0, R19, 0x8, R18 ;  /* 0x0000000813007824 */ /* 0x002fe200078e0212 */
[----:B---3--:R-:W-:-:S04]  /*15270*/  SHF.L.U32 R2, R2, 0x1f, RZ ;  /* 0x0000001f02027819 */ /* 0x008fc800000006ff */
[----:B------:R-:W1:Y:S02]  /*15280*/  SYNCS.PHASECHK.TRANS64.TRYWAIT P0, [R0+URZ+0x30840], R2 ;  /* 0x03084002000075a7 */ /* 0x000e64000800017f */
[----:B-1----:R-:W-:Y:S05]  /*15290*/  @!P0 BRA `(.L_x_1340) ;  /* 0x0000005c008c8947 */ /* 0x002fea0003800000 */
.L_x_1457:
[----:B------:R-:W3:Y:S02]  /*152a0*/  S2R R3, SR_TID.X ;  /* 0x0000000000037919 */ /* 0x000ee40000002100 */
[----:B---3--:R-:W-:-:S04]  /*152b0*/  LOP3.LUT R3, R3, 0x7f, RZ, 0xc0, !PT ;  /* 0x0000007f03037812 */ /* 0x008fc800078ec0ff */
[----:B------:R-:W-:-:S13]  /*152c0*/  ISETP.NE.AND P0, PT, R3, RZ, PT ;  /* 0x000000ff0300720c */ /* 0x000fda0003f05270 */
[----:B------:R-:W-:Y:S05]  /*152d0*/  @P0 BRA `(.L_x_1341) ;  /* 0x00000000001c0947 */ /* 0x000fea0003800000 */
[----:B------:R-:W3:Y:S01]  /*152e0*/  S2R R3, SR_TID.X ;  /* 0x0000000000037919 */ /* 0x000ee20000002100 */
[----:B-1----:R-:W-:-:S04]  /*152f0*/  IMAD.MOV.U32 R2, RZ, RZ, 0x8000 ;  /* 0x00008000ff027424 */ /* 0x002fc800078e00ff */
[----:B------:R4:W-:Y:S01]  /*15300*/  SYNCS.ARRIVE.TRANS64 RZ, [R0+URZ+0x30830], R2 ;  /* 0x0308300200ff79a7 */ /* 0x0009e2000800003f */
[----:B---3--:R-:W-:-:S04]  /*15310*/  LOP3.LUT R3, R3, 0x1f, RZ, 0xc0, !PT ;  /* 0x0000001f03037812 */ /* 0x008fc800078ec0ff */
[----:B------:R-:W-:-:S13]  /*15320*/  ISETP.NE.AND P0, PT, R3, RZ, PT ;  /* 0x000000ff0300720c */ /* 0x000fda0003f05270 */
[----:B----4-:R-:W-:Y:S05]  /*15330*/  @!P0 BRA `(.L_x_1341) ;  /* 0x0000000000048947 */ /* 0x010fea0003800000 */
[----:B------:R-:W-:Y:S01]  /*15340*/  BPT.TRAP 0x1 ;  /* 0x000000040000795c */ /* 0x000fe20000300000 */
.L_x_1341:
[----:B-1----:R-:W3:Y:S04]  /*15350*/  LDL R2, [R1+0x14] ;  /* 0x0000140001027983 */ /* 0x002ee80000100800 */
[----:B------:R-:W4:Y:S01]  /*15360*/  LDL R3, [R1+0x4] ;  /* 0x0000040001037983 */ /* 0x000f220000100800 */
[----:B------:R-:W-:Y:S01]  /*15370*/  R2UR UR9, R0 ;  /* 0x00000000000972ca */ /* 0x000fe200000e0000 */
[----:B------:R-:W-:-:S05]  /*15380*/  IMAD R0, R19, 0x8000, R18 ;  /* 0x0000800013007824 */ /* 0x000fca00078e0212 */
[----:B------:R-:W-:Y:S01]  /*15390*/  R2UR UR14, R0 ;  /* 0x00000000000e72ca */ /* 0x000fe200000e0000 */
[----:B------:R-:W-:Y:S01]  /*153a0*/  UIADD3 UR4, UP0, UR36, 0x370, URZ ;  /* 0x0000037024047890 */ /* 0x000fe2000ff1e03f */
[----:B---3--:R-:W-:Y:S02]  /*153b0*/  R2UR UR5, R2 ;  /* 0x00000000020572ca */ /* 0x008fe400000e0000 */
[----:B------:R-:W3:Y:S01]  /*153c0*/  LDL.LU R2, [R1+0x18] ;  /* 0x0000180001027983 */ /* 0x000ee20000300800 */
[----:B----4-:R-:W-:Y:S02]  /*153d0*/  R2UR UR11, R3 ;  /* 0x00000000030b72ca */ /* 0x010fe400000e0000 */
[----:B------:R-:W-:Y:S02]  /*153e0*/  R2UR UR12, R16 ;  /* 0x00000000100c72ca */ /* 0x000fe400000e0000 */
[----:B-----5:R-:W-:Y:S01]  /*153f0*/  R2UR UR13, R17 ;  /* 0x00000000110d72ca */ /* 0x020fe200000e0000 */
[----:B------:R-:W-:Y:S01]  /*15400*/  UIADD3 UR9, UR9, 0x30830, URZ ;  /* 0x0003083009097890 */ /* 0x000fe2000fffe03f */
[----:B------:R-:W-:-:S02]  /*15410*/  PLOP3.LUT P0, PT, PT, PT, PT, 0x80, 0x0 ;  /* 0x000000000000781c */ /* 0x000fc40003f0f070 */
[----:B------:R-:W-:Y:S02]  /*15420*/  UIADD3 UR8, UR14, 0x20400, URZ ;  /* 0x000204000e087890 */ /* 0x000fe4000fffe03f */
[----:B------:R-:W-:-:S03]  /*15430*/  UIADD3 UR15, UR14, 0x22400, URZ ;  /* 0x000224000e0f7890 */ /* 0x000fc6000fffe03f */
[----:B------:R-:W-:Y:S02]  /*15440*/  ULEA UR11, UR11, UR5, 0x6 ;  /* 0x000000050b0b7291 */ /* 0x000fe4000f8e303f */
[----:B------:R-:W-:Y:S02]  /*15450*/  UIADD3.X UR5, URZ, UR37, URZ, UP0, !UPT ;  /* 0x000000253f057290 */ /* 0x000fe400087fe43f */
[----:B------:R-:W-:Y:S01]  /*15460*/  UIADD3 UR17, UR14, 0x24400, URZ ;  /* 0x000244000e117890 */ /* 0x000fe2000fffe03f */
[----:B------:R-:W-:Y:S01]  /*15470*/  UMOV UR10, URZ ;  /* 0x0000003f000a7c82 */ /* 0x000fe20008000000 */
[----:B------:R-:W-:Y:S01]  /*15480*/  UMOV UR6, 0x0 ;  /* 0x0000000000067882 */ /* 0x000fe20000000000 */
[----:B------:R-:W-:Y:S01]  /*15490*/  UMOV UR7, 0x14f00000 ;  /* 0x14f0000000077882 */ /* 0x000fe20000000000 */
[----:B------:R-:W-:Y:S01]  /*154a0*/  UMOV UR16, 0x40 ;  /* 0x0000004000107882 */ /* 0x000fe20000000000 */
[----:B------:R-:W-:Y:S02]  /*154b0*/  UIADD3 UR18, UR14, 0x26400, URZ ;  /* 0x000264000e127890 */ /* 0x000fe4000fffe03f */
[----:B------:R1:W-:Y:S01]  /*154c0*/  UTMALDG.4D [UR8], [UR4], desc[UR6] ;  /* 0x00000608040075b4 */ /* 0x0003e20008019000 */
[----:B------:R-:W-:Y:S01]  /*154d0*/  UMOV UR14, 0x80 ;  /* 0x00000080000e7882 */ /* 0x000fe20000000000 */
[----:B-1----:R-:W-:Y:S01]  /*154e0*/  UMOV UR8, UR15 ;  /* 0x0000000f00087c82 */ /* 0x002fe20008000000 */
[----:B------:R-:W-:-:S02]  /*154f0*/  UMOV UR10, UR16 ;  /* 0x00000010000a7c82 */ /* 0x000fc40008000000 */
[----:B------:R1:W-:Y:S02]  /*15500*/  UTMALDG.4D [UR8], [UR4], desc[UR6] ;  /* 0x00000608040075b4 */ /* 0x0003e40008019000 */
[----:B-1----:R-:W-:Y:S01]  /*15510*/  UMOV UR8, UR17 ;  /* 0x0000001100087c82 */ /* 0x002fe20008000000 */
[----:B------:R-:W-:Y:S01]  /*15520*/  UMOV UR10, UR14 ;  /* 0x0000000e000a7c82 */ /* 0x000fe20008000000 */
[----:B------:R-:W-:Y:S01]  /*15530*/  UMOV UR14, 0xc0 ;  /* 0x000000c0000e7882 */ /* 0x000fe20000000000 */
[----:B------:R1:W-:Y:S02]  /*15540*/  UTMALDG.4D [UR8], [UR4], desc[UR6] ;  /* 0x00000608040075b4 */ /* 0x0003e40008019000 */
[----:B-1----:R-:W-:Y:S01]  /*15550*/  UMOV UR8, UR18 ;  /* 0x0000001200087c82 */ /* 0x002fe20008000000 */
[----:B------:R-:W-:Y:S02]  /*15560*/  UMOV UR10, UR14 ;  /* 0x0000000e000a7c82 */ /* 0x000fe40008000000 */
[----:B------:R4:W-:Y:S01]  /*15570*/  UTMALDG.4D [UR8], [UR4], desc[UR6] ;  /* 0x00000608040075b4 */ /* 0x0009e20008019000 */
[----:B---3--:R-:W-:-:S04]  /*15580*/  LOP3.LUT R2, R2, 0xfffffffe, RZ, 0xc0, !PT ;  /* 0xfffffffe02027812 */ /* 0x008fc800078ec0ff */
[----:B------:R-:W-:-:S05]  /*15590*/  @P0 LOP3.LUT R2, R2, 0x1, RZ, 0xfc, !PT ;  /* 0x0000000102020812 */ /* 0x000fca00078efcff */
[----:B------:R4:W-:Y:S01]  /*155a0*/  STL [R1+0x18], R2 ;  /* 0x0000180201007387 */ /* 0x0009e20000100800 */
[----:B------:R-:W-:Y:S01]  /*155b0*/  NOP ;  /* 0x0000000000007918 */ /* 0x000fe20000000000 */
.L_x_1337:
[----:B------:R-:W1:Y:S01]  /*155c0*/  LDL.LU R3, [R1+0x30] ;  /* 0x0000300001037983 */ /* 0x000e620000300800 */
[----:B------:R-:W-:Y:S05]  /*155d0*/  WARPSYNC.ALL ;  /* 0x0000000000007948 */ /* 0x000fea0003800000 */
[----:B----4-:R-:W-:Y:S01]  /*155e0*/  ULDC.64 UR4, c[0x0][0x298] ;  /* 0x0000a60000047ab9 */ /* 0x010fe20000000a00 */
[----:B------:R-:W-:Y:S01]  /*155f0*/  BSSY B6, `(.L_x_1342) ;  /* 0x000001c000067945 */ /* 0x000fe20003800000 */
[----:B------:R-:W-:Y:S01]  /*15600*/  BAR.SYNC.DEFER_BLOCKING 0x8, 0x180 ;  /* 0x0206000000007b1d */ /* 0x000fe20000010000 */
[----:B-1----:R-:W-:Y:S01]  /*15610*/  SHF.R.S32.HI R0, RZ, 0x1f, R3 ;  /* 0x0000001fff007819 */ /* 0x002fe20000011403 */
[----:B------:R-:W-:-:S04]  /*15620*/  IMAD.WIDE.U32 R4, R3, UR4, RZ ;  /* 0x0000000403047c25 */ /* 0x000fc8000f8e00ff */
[----:B------:R-:W-:Y:S01]  /*15630*/  IMAD R2, R0, UR4, RZ ;  /* 0x0000000400027c24 */ /* 0x000fe2000f8e02ff */
[----:B------:R1:W-:Y:S01]  /*15640*/  STL.64 [R1+0x48], R4 ;  /* 0x0000480401007387 */ /* 0x0003e20000100a00 */
[----:B------:R-:W-:Y:S02]  /*15650*/  VIADD R0, R18, 0x10400 ;  /* 0x0001040012007836 */ /* 0x000fe40000000000 */
[----:B------:R-:W-:-:S03]  /*15660*/  IMAD R2, R3, UR5, R2 ;  /* 0x0000000503027c24 */ /* 0x000fc6000f8e0202 */
[----:B------:R-:W-:Y:S01]  /*15670*/  LOP3.LUT P0, RZ, R0, 0x3ff, RZ, 0xc0, !PT ;  /* 0x000003ff00ff7812 */ /* 0x000fe2000780c0ff */
[----:B------:R-:W-:-:S05]  /*15680*/  IMAD.IADD R0, R5, 0x1, R2 ;  /* 0x0000000105007824 */ /* 0x000fca00078e0202 */
[----:B------:R1:W-:Y:S07]  /*15690*/  STL [R1+0x30], R0 ;  /* 0x0000300001007387 */ /* 0x0003ee0000100800 */
[----:B------:R-:W-:Y:S05]  /*156a0*/  @!P0 BRA `(.L_x_1343) ;  /* 0x0000000000408947 */ /* 0x000fea0003800000 */
[----:B------:R-:W-:Y:S01]  /*156b0*/  MOV R2, 0x0 ;  /* 0x0000000000027802 */ /* 0x000fe20000000f00 */
[----:B------:R-:W-:Y:S01]  /*156c0*/  ULDC.64 UR6, c[0x4][0x1b8] ;  /* 0x01006e0000067ab9 */ /* 0x000fe20000000a00 */
[----:B------:R-:W-:Y:S01]  /*156d0*/  ULDC.64 UR8, c[0x4][0x1c0] ;  /* 0x0100700000087ab9 */ /* 0x000fe20000000a00 */
[----:B------:R-:W-:Y:S01]  /*156e0*/  ULDC.64 UR4, c[0x4][0x130] ;  /* 0x01004c0000047ab9 */ /* 0x000fe20000000a00 */
[----:B-1----:R-:W-:Y:S02]  /*156f0*/  IMAD.U32 R4, RZ, RZ, UR6 ;  /* 0x00000006ff047e24 */ /* 0x002fe4000f8e00ff */
[----:B------:R-:W1:Y:S01]  /*15700*/  LDC.64 R2, c[0x4][R2] ;  /* 0x0100000002027b82 */ /* 0x000e620000000a00 */
[----:B------:R-:W-:Y:S02]  /*15710*/  IMAD.U32 R5, RZ, RZ, UR7 ;  /* 0x00000007ff057e24 */ /* 0x000fe4000f8e00ff */
[----:B------:R-:W-:Y:S02]  /*15720*/  IMAD.U32 R6, RZ, RZ, UR8 ;  /* 0x00000008ff067e24 */ /* 0x000fe4000f8e00ff */
[----:B0-----:R-:W-:-:S02]  /*15730*/  IMAD.U32 R7, RZ, RZ, UR9 ;  /* 0x00000009ff077e24 */ /* 0x001fc4000f8e00ff */
[----:B--2---:R-:W-:Y:S02]  /*15740*/  IMAD.U32 R10, RZ, RZ, UR4 ;  /* 0x00000004ff0a7e24 */ /* 0x004fe4000f8e00ff */
[----:B------:R-:W-:Y:S02]  /*15750*/  IMAD.U32 R11, RZ, RZ, UR5 ;  /* 0x00000005ff0b7e24 */ /* 0x000fe4000f8e00ff */
[----:B------:R-:W-:Y:S02]  /*15760*/  IMAD.MOV.U32 R8, RZ, RZ, 0x70 ;  /* 0x00000070ff087424 */ /* 0x000fe400078e00ff */
[----:B------:R-:W-:Y:S02]  /*15770*/  IMAD.MOV.U32 R12, RZ, RZ, 0x1 ;  /* 0x00000001ff0c7424 */ /* 0x000fe400078e00ff */
[----:B------:R-:W-:-:S07]  /*15780*/  IMAD.MOV.U32 R13, RZ, RZ, RZ ;  /* 0x000000ffff0d7224 */ /* 0x000fce00078e00ff */
[----:B------:R-:W-:-:S07]  /*15790*/  LEPC R20, `(.L_x_1343) ;  /* 0x000000001014794e */ /* 0x000fce0000000000 */
[----:B-1----:R-:W-:Y:S05]  /*157a0*/  CALL.ABS.NOINC R2 ;  /* 0x0000000002007343 */ /* 0x002fea0003c00000 */
.L_x_1343:
[----:B------:R-:W-:Y:S05]  /*157b0*/  BSYNC B6 ;  /* 0x0000000000067941 */ /* 0x000fea0003800000 */
.L_x_1342:
[----:B-1----:R-:W3:Y:S01]  /*157c0*/  LDL.LU R0, [R1+0x30] ;  /* 0x0000300001007983 */ /* 0x002ee20000300800 */
[----:B------:R-:W-:Y:S01]  /*157d0*/  ULDC.64 UR6, c[0x0][0xa00] ;  /* 0x0002800000067ab9 */ /* 0x000fe20000000a00 */
[----:B0-----:R-:W0:Y:S01]  /*157e0*/  LDC R7, c[0x0][0x448] ;  /* 0x00011200ff077b82 */ /* 0x001e220000000800 */
[----:B------:R-:W-:Y:S01]  /*157f0*/  ULDC.64 UR4, c[0x0][0x2d8] ;  /* 0x0000b60000047ab9 */ /* 0x000fe20000000a00 */
[----:B------:R-:W3:Y:S04]  /*15800*/  LDL.LU.64 R2, [R1+0x48] ;  /* 0x0000480001027983 */ /* 0x000ee80000300a00 */
[----:B------:R-:W4:Y:S04]  /*15810*/  LDL R5, [R1+0xc] ;  /* 0x00000c0001057983 */ /* 0x000f280000100800 */
[----:B------:R-:W2:Y:S01]  /*15820*/  LDL R8, [R1+0x28] ;  /* 0x0000280001087983 */ /* 0x000ea20000100800 */
[----:B------:R-:W-:-:S04]  /*15830*/  ISETP.NE.U32.AND P0, PT, RZ, UR6, PT ;  /* 0x00000006ff007c0c */ /* 0x000fc8000bf05070 */
[----:B------:R-:W-:Y:S01]  /*15840*/  ISETP.NE.AND.EX P0, PT, RZ, UR7, PT, P0 ;  /* 0x00000007ff007c0c */ /* 0x000fe2000bf05300 */
[----:B------:R-:W1:Y:S02]  /*15850*/  S2R R9, SR_TID.X ;  /* 0x0000000000097919 */ /* 0x000e640000002100 */
[----:B-1----:R-:W-:Y:S02]  /*15860*/  IMAD.SHL.U32 R9, R9, 0x10, RZ ;  /* 0x0000001009097824 */ /* 0x002fe400078e00ff */
[----:B---3--:R-:W-:Y:S01]  /*15870*/  IMAD.MOV.U32 R3, RZ, RZ, R0 ;  /* 0x000000ffff037224 */ /* 0x008fe200078e0000 */
[----:B----4-:R-:W-:-:S04]  /*15880*/  SHF.R.S32.HI R0, RZ, 0x1f, R5 ;  /* 0x0000001fff007819 */ /* 0x010fc80000011405 */
[----:B------:R-:W-:Y:S02]  /*15890*/  SEL R4, R0, RZ, !P0 ;  /* 0x000000ff00047207 */ /* 0x000fe40004000000 */
[----:B------:R-:W-:Y:S02]  /*158a0*/  SEL R0, R5, RZ, !P0 ;  /* 0x000000ff05007207 */ /* 0x000fe40004000000 */
[----:B------:R-:W1:Y:S01]  /*158b0*/  S2R R5, SR_TID.X ;  /* 0x0000000000057919 */ /* 0x000e620000002100 */
[----:B0-----:R-:W-:Y:S01]  /*158c0*/  ISETP.NE.AND P0, PT, R7, 0x1, PT ;  /* 0x000000010700780c */ /* 0x001fe20003f05270 */
[----:B------:R-:W-:-:S04]  /*158d0*/  IMAD.WIDE.U32 R2, R16, UR4, R2 ;  /* 0x0000000410027c25 */ /* 0x000fc8000f8e0002 */
[----:B------:R-:W-:Y:S01]  /*158e0*/  IMAD R3, R16, UR5, R3 ;  /* 0x0000000510037c24 */ /* 0x000fe2000f8e0203 */
[----:B------:R-:W-:-:S07]  /*158f0*/  ULDC.64 UR4, c[0x0][0x2e0] ;  /* 0x0000b80000047ab9 */ /* 0x000fce0000000a00 */
[----:B------:R-:W0:Y:S01]  /*15900*/  @P0 LDC R6, c[0x0][0x450] ;  /* 0x00011400ff060b82 */ /* 0x000e220000000800 */
[----:B-1----:R-:W-:-:S04]  /*15910*/  LOP3.LUT R5, R5, 0x7f, RZ, 0xc0, !PT ;  /* 0x0000007f05057812 */ /* 0x002fc800078ec0ff */
[----:B------:R-:W-:-:S04]  /*15920*/  SHF.R.U32.HI R5, RZ, 0x3, R5 ;  /* 0x00000003ff057819 */ /* 0x000fc80000011605 */
[----:B------:R-:W-:Y:S02]  /*15930*/  LOP3.LUT R9, R5, 0x70, R9, 0xf8, !PT ;  /* 0x0000007005097812 */ /* 0x000fe400078ef809 */
[----:B------:R-:W1:Y:S01]  /*15940*/  @P0 LDC R5, c[0x0][0x44c] ;  /* 0x00011300ff050b82 */ /* 0x000e620000000800 */
[----:B------:R-:W-:Y:S02]  /*15950*/  IMAD R4, R4, UR4, RZ ;  /* 0x0000000404047c24 */ /* 0x000fe4000f8e02ff */
[----:B------:R-:W-:-:S04]  /*15960*/  IMAD.WIDE.U32 R2, R0, UR4, R2 ;  /* 0x0000000400027c25 */ /* 0x000fc8000f8e0002 */
[----:B------:R-:W-:Y:S01]  /*15970*/  IMAD R0, R0, UR5, R4 ;  /* 0x0000000500007c24 */ /* 0x000fe2000f8e0204 */
[----:B------:R-:W-:Y:S01]  /*15980*/  ULDC.64 UR4, c[0x0][0x2d0] ;  /* 0x0000b40000047ab9 */ /* 0x000fe20000000a00 */
[----:B--2---:R-:W-:Y:S02]  /*15990*/  IMAD.IADD R4, R9, 0x1, R8 ;  /* 0x0000000109047824 */ /* 0x004fe400078e0208 */
[----:B------:R-:W2:Y:S01]  /*159a0*/  S2R R9, SR_TID.X ;  /* 0x0000000000097919 */ /* 0x000ea20000002100 */
[----:B------:R-:W-:Y:S02]  /*159b0*/  IMAD.IADD R3, R3, 0x1, R0 ;  /* 0x0000000103037824 */ /* 0x000fe400078e0200 */
[----:B------:R-:W-:Y:S02]  /*159c0*/  IMAD.MOV.U32 R0, RZ, RZ, R4 ;  /* 0x000000ffff007224 */ /* 0x000fe400078e0004 */
[----:B-1----:R-:W-:-:S05]  /*159d0*/  @P0 IMAD.HI.U32 R5, R4, R5, RZ ;  /* 0x0000000504050227 */ /* 0x002fca00078e00ff */
[----:B0-----:R-:W-:-:S05]  /*159e0*/  @P0 SHF.R.U32.HI R0, RZ, R6, R5 ;  /* 0x00000006ff000219 */ /* 0x001fca0000011605 */
[----:B------:R-:W-:-:S04]  /*159f0*/  IMAD.MOV R5, RZ, RZ, -R0 ;  /* 0x000000ffff057224 */ /* 0x000fc800078e0a00 */
[----:B------:R-:W-:Y:S01]  /*15a00*/  IMAD R4, R7, R5, R4 ;  /* 0x0000000507047224 */ /* 0x000fe200078e0204 */
[----:B------:R-:W-:Y:S01]  /*15a10*/  SHF.R.S32.HI R5, RZ, 0x1f, R0 ;  /* 0x0000001fff057819 */ /* 0x000fe20000011400 */
[----:B------:R-:W-:-:S04]  /*15a20*/  IMAD.WIDE.U32 R2, R0, UR4, R2 ;  /* 0x0000000400027c25 */ /* 0x000fc8000f8e0002 */
[----:B------:R-:W-:-:S04]  /*15a30*/  IMAD R5, R5, UR4, RZ ;  /* 0x0000000405057c24 */ /* 0x000fc8000f8e02ff */
[----:B------:R-:W-:Y:S01]  /*15a40*/  IMAD R0, R0, UR5, R5 ;  /* 0x0000000500007c24 */ /* 0x000fe2000f8e0205 */
[----:B------:R-:W-:-:S03]  /*15a50*/  ULDC.64 UR4, c[0x0][0x2c8] ;  /* 0x0000b20000047ab9 */ /* 0x000fc60000000a00 */
[----:B------:R-:W-:Y:S01]  /*15a60*/  IMAD.IADD R3, R3, 0x1, R0 ;  /* 0x0000000103037824 */ /* 0x000fe200078e0200 */
[----:B------:R-:W-:Y:S01]  /*15a70*/  SHF.R.S32.HI R0, RZ, 0x1f, R4 ;  /* 0x0000001fff007819 */ /* 0x000fe20000011404 */
[----:B--2---:R-:W-:-:S04]  /*15a80*/  IMAD.SHL.U32 R9, R9, 0x8, RZ ;  /* 0x0000000809097824 */ /* 0x004fc800078e00ff */
[----:B------:R-:W-:Y:S01]  /*15a90*/  IMAD R0, R0, UR4, RZ ;  /* 0x0000000400007c24 */ /* 0x000fe2000f8e02ff */
[----:B------:R-:W-:Y:S01]  /*15aa0*/  LOP3.LUT R9, R9, 0x38, RZ, 0xc0, !PT ;  /* 0x0000003809097812 */ /* 0x000fe200078ec0ff */
[----:B------:R-:W-:-:S04]  /*15ab0*/  IMAD.WIDE.U32 R2, R4, UR4, R2 ;  /* 0x0000000404027c25 */ /* 0x000fc8000f8e0002 */
[----:B------:R-:W-:Y:S01]  /*15ac0*/  IMAD R4, R4, UR5, R0 ;  /* 0x0000000504047c24 */ /* 0x000fe2000f8e0200 */
[C---:B------:R-:W-:Y:S01]  /*15ad0*/  LOP3.LUT R12, R9.reuse, 0x40, RZ, 0xfc, !PT ;  /* 0x00000040090c7812 */ /* 0x040fe200078efcff */
[----:B------:R-:W-:Y:S01]  /*15ae0*/  ULDC.64 UR4, c[0x0][0x280] ;  /* 0x0000a00000047ab9 */ /* 0x000fe20000000a00 */
[----:B------:R-:W-:Y:S01]  /*15af0*/  LOP3.LUT R11, R9, 0x80, RZ, 0xfc, !PT ;  /* 0x00000080090b7812 */ /* 0x000fe200078efcff */
[----:B------:R-:W-:Y:S01]  /*15b00*/  IMAD.IADD R3, R3, 0x1, R4 ;  /* 0x0000000103037824 */ /* 0x000fe200078e0204 */
[----:B------:R-:W-:Y:S02]  /*15b10*/  LOP3.LUT R9, R9, 0xc0, RZ, 0xfc, !PT ;  /* 0x000000c009097812 */ /* 0x000fe400078efcff */
[----:B------:R-:W-:Y:S01]  /*15b20*/  LEA R4, P0, R2, UR4, 0x1 ;  /* 0x0000000402047c11 */ /* 0x000fe2000f8008ff */
[----:B------:R-:W-:Y:S02]  /*15b30*/  ULDC UR4, c[0x0][0x2b8] ;  /* 0x0000ae0000047ab9 */ /* 0x000fe40000000800 */
[----:B------:R-:W-:-:S02]  /*15b40*/  ISETP.GE.AND P3, PT, R9, UR4, PT ;  /* 0x0000000409007c0c */ /* 0x000fc4000bf66270 */
[----:B------:R0:W5:Y:S01]  /*15b50*/  LDL R9, [R1+0x20] ;  /* 0x0000200001097983 */ /* 0x0001620000100800 */
[----:B------:R-:W1:Y:S01]  /*15b60*/  S2R R10, SR_TID.X ;  /* 0x00000000000a7919 */ /* 0x000e620000002100 */
[----:B------:R-:W-:Y:S02]  /*15b70*/  LEA.HI.X R3, R2, UR5, R3, 0x1, P0 ;  /* 0x0000000502037c11 */ /* 0x000fe400080f0c03 */
[----:B------:R-:W-:Y:S02]  /*15b80*/  ISETP.GE.AND P1, PT, R12, UR4, PT ;  /* 0x000000040c007c0c */ /* 0x000fe4000bf26270 */
[----:B------:R-:W-:Y:S01]  /*15b90*/  ISETP.GE.AND P2, PT, R11, UR4, PT ;  /* 0x000000040b007c0c */ /* 0x000fe2000bf46270 */
[----:B-1----:R-:W-:-:S05]  /*15ba0*/  IMAD.SHL.U32 R10, R10, 0x8, RZ ;  /* 0x000000080a0a7824 */ /* 0x002fca00078e00ff */
[----:B------:R-:W-:-:S04]  /*15bb0*/  LOP3.LUT R10, R10, 0x38, RZ, 0xc0, !PT ;  /* 0x000000380a0a7812 */ /* 0x000fc800078ec0ff */
[----:B------:R-:W-:Y:S01]  /*15bc0*/  ISETP.GE.AND P0, PT, R10, UR4, PT ;  /* 0x000000040a007c0c */ /* 0x000fe2000bf06270 */
[----:B------:R-:W-:-:S03]  /*15bd0*/  UMOV UR4, 0xffffffff ;  /* 0xffffffff00047882 */ /* 0x000fc60000000000 */
[----:B0-----:R-:W-:Y:S09]  /*15be0*/  BRA.DIV UR4, `(.L_x_1344) ;  /* 0x00000056044c7947 */ /* 0x001ff2000b800000 */
[----:B------:R-:W2:Y:S04]  /*15bf0*/  LDL.LU R6, [R1+0x2c] ;  /* 0x00002c0001067983 */ /* 0x000ea80000300800 */
[----:B------:R-:W3:Y:S01]  /*15c00*/  LDL.LU R11, [R1+0x28] ;  /* 0x00002800010b7983 */ /* 0x000ee20000300800 */
[----:B------:R-:W0:Y:S02]  /*15c10*/  S2R R8, SR_TID.X ;  /* 0x0000000000087919 */ /* 0x000e240000002100 */
[----:B0-----:R-:W-:-:S04]  /*15c20*/  LOP3.LUT R8, R8, 0x7f, RZ, 0xc0, !PT ;  /* 0x0000007f08087812 */ /* 0x001fc800078ec0ff */
[----:B------:R-:W-:Y:S01]  /*15c30*/  SHF.R.U32.HI R8, RZ, 0x3, R8 ;  /* 0x00000003ff087819 */ /* 0x000fe20000011608 */
[----:B------:R-:W-:Y:S01]  /*15c40*/  ULDC.64 UR4, c[0x0][0x208] ;  /* 0x0000820000047ab9 */ /* 0x000fe20000000a00 */
[----:B--2---:R-:W-:Y:S02]  /*15c50*/  IMAD R2, R6, R7, RZ ;  /* 0x0000000706027224 */ /* 0x004fe400078e02ff */
[----:B------:R-:W0:Y:S01]  /*15c60*/  SHFL.IDX PT, R7, R4, RZ, 0x181f ;  /* 0x00181fff04077589 */ /* 0x000e2200000e0000 */
[----:B---3--:R-:W-:-:S03]  /*15c70*/  IMAD.IADD R0, R8, 0x1, R11 ;  /* 0x0000000108007824 */ /* 0x008fc600078e020b */
[----:B------:R-:W1:Y:S02]  /*15c80*/  SHFL.IDX PT, R6, R3, RZ, 0x181f ;  /* 0x00181fff03067589 */ /* 0x000e6400000e0000 */
[----:B------:R-:W-:-:S13]  /*15c90*/  ISETP.GE.AND P5, PT, R0, R2, PT ;  /* 0x000000020000720c */ /* 0x000fda0003fa6270 */
[----:B0-----:R-:W-:-:S05]  /*15ca0*/  @!P5 LEA R7, P4, R10, R7, 0x1 ;  /* 0x000000070a07d211 */ /* 0x001fca00078808ff */
[----:B-1----:R-:W-:-:S05]  /*15cb0*/  @!P5 IMAD.X R6, RZ, RZ, R6, P4 ;  /* 0x000000ffff06d224 */ /* 0x002fca00020e0606 */
[----:B------:R-:W-:-:S04]  /*15cc0*/  @!P5 LOP3.LUT R7, R7, R6, RZ, 0x3c, !PT ;  /* 0x000000060707d212 */ /* 0x000fc800078e3cff */
[----:B------:R-:W-:-:S04]  /*15cd0*/  @!P5 LOP3.LUT R6, R7, R6, RZ, 0x3c, !PT ;  /* 0x000000060706d212 */ /* 0x000fc800078e3cff */
[----:B------:R-:W-:Y:S01]  /*15ce0*/  @!P5 LOP3.LUT R7, R7, R6, RZ, 0x3c, !PT ;  /* 0x000000060707d212 */ /* 0x000fe200078e3cff */
[----:B------:R-:W-:-:S04]  /*15cf0*/  VIADD R5, R0, 0x10 ;  /* 0x0000001000057836 */ /* 0x000fc80000000000 */
        /* <DEDUP_REMOVED lines=78> */
.L_x_1474:
        /* <DEDUP_REMOVED lines=14> */
.L_x_1346:
[----:B------:R-:W-:Y:S05]  /*162c0*/  BSYNC B0 ;  /* 0x0000000000007941 */ /* 0x000fea0003800000 */
.L_x_1345:
[----:B------:R-:W-:Y:S01]  /*162d0*/  NOP ;  /* 0x0000000000007918 */ /* 0x000fe20000000000 */
[----:B------:R-:W-:Y:S01]  /*162e0*/  PLOP3.LUT P0, PT, PT, PT, PT, 0x80, 0x0 ;  /* 0x000000000000781c */ /* 0x000fe20003f0f070 */
[----:B0-----:R-:W-:-:S12]  /*162f0*/  VIADD R6, R18, 0x30800 ;  /* 0x0003080012067836 */ /* 0x001fd80000000000 */
.L_x_1347:
        /* <DEDUP_REMOVED lines=18> */
.L_x_1475:
[----:B------:R-:W-:Y:S05]  /*16420*/  BSYNC B0 ;  /* 0x0000000000007941 */ /* 0x000fea0003800000 */
.L_x_1348:
[----:B------:R-:W0:Y:S04]  /*16430*/  LDL R2, [R1+0x3c] ;  /* 0x00003c0001027983 */ /* 0x000e280000100800 */
[----:B------:R-:W3:Y:S01]  /*16440*/  LDL R4, [R1+0x24] ;  /* 0x0000240001047983 */ /* 0x000ee20000100800 */
[----:B------:R-:W-:Y:S01]  /*16450*/  BSSY B0, `(.L_x_1350) ;  /* 0x00002a8000007945 */ /* 0x000fe20003800000 */
[----:B0-----:R-:W-:-:S05]  /*16460*/  VIADD R0, R2, 0xfffffffe ;  /* 0xfffffffe02007836 */ /* 0x001fca0000000000 */
[----:B---3--:R-:W-:-:S13]  /*16470*/  ISETP.GE.AND P0, PT, R0, R4, PT ;  /* 0x000000040000720c */ /* 0x008fda0003f06270 */
[----:B------:R-:W-:Y:S05]  /*16480*/  @!P0 BRA `(.L_x_1351) ;  /* 0x0000002800908947 */ /* 0x000fea0003800000 */
[----:B------:R-:W3:Y:S04]  /*16490*/  LDL.LU R2, [R1+0x40] ;  /* 0x0000400001027983 */ /* 0x000ee80000300800 */
[----:B------:R-:W4:Y:S04]  /*164a0*/  LDL.LU R8, [R1+0x38] ;  /* 0x0000380001087983 */ /* 0x000f280000300800 */
[----:B--2---:R-:W2:Y:S04]  /*164b0*/  LDL.LU R3, [R1+0x54] ;  /* 0x0000540001037983 */ /* 0x004ea80000300800 */
[----:B------:R-:W5:Y:S04]  /*164c0*/  LDL.LU R7, [R1+0x34] ;  /* 0x0000340001077983 */ /* 0x000f680000300800 */
[----:B-1----:R-:W5:Y:S01]  /*164d0*/  LDL.LU R5, [R1+0x58] ;  /* 0x0000580001057983 */ /* 0x002f620000300800 */
[----:B------:R-:W-:Y:S01]  /*164e0*/  LOP3.LUT R11, RZ, R4, RZ, 0x33, !PT ;  /* 0x00000004ff0b7212 */ /* 0x000fe200078e33ff */
[----:B------:R-:W-:Y:S01]  /*164f0*/  BSSY B2, `(.L_x_1352) ;  /* 0x00000e9000027945 */ /* 0x000fe20003800000 */
[----:B---3--:R-:W-:-:S04]  /*16500*/  VIADD R2, R2, 0x1 ;  /* 0x0000000102027836 */ /* 0x008fc80000000000 */
[----:B----4-:R-:W-:Y:S01]  /*16510*/  IMAD R2, R2, R8, RZ ;  /* 0x0000000802027224 */ /* 0x010fe200078e02ff */
[----:B--2---:R-:W-:-:S04]  /*16520*/  LOP3.LUT R3, RZ, R3, RZ, 0x33, !PT ;  /* 0x00000003ff037212 */ /* 0x004fc800078e33ff */
[----:B------:R-:W-:-:S04]  /*16530*/  LOP3.LUT R2, RZ, R2, RZ, 0x33, !PT ;  /* 0x00000002ff027212 */ /* 0x000fc800078e33ff */
[----:B-----5:R-:W-:Y:S02]  /*16540*/  VIADDMNMX R2, R2, -R7, R3, !PT ;  /* 0x8000000702027246 */ /* 0x020fe40007800103 */
[----:B------:R-:W-:-:S04]  /*16550*/  LOP3.LUT R8, RZ, R5, RZ, 0x33, !PT ;  /* 0x00000005ff087212 */ /* 0x000fc800078e33ff */
[----:B------:R-:W-:-:S04]  /*16560*/  VIMNMX R8, R2, R8, !PT ;  /* 0x0000000802087248 */ /* 0x000fc80007fe0100 */
[----:B------:R-:W-:Y:S02]  /*16570*/  VIADDMNMX R11, R8, 0x2, R11, !PT ;  /* 0x00000002080b7846 */ /* 0x000fe4000780010b */
[----:B------:R-:W-:-:S05]  /*16580*/  LOP3.LUT R2, RZ, R8, RZ, 0x33, !PT ;  /* 0x00000008ff027212 */ /* 0x000fca00078e33ff */
        /* <DEDUP_REMOVED lines=39> */
.L_x_1356:
[----:B------:R-:W-:Y:S01]  /*16800*/  IMAD R3, R9, 0x8, R18 ;  /* 0x0000000809037824 */ /* 0x000fe200078e0212 */
[----:B------:R-:W-:Y:S01]  /*16810*/  SHF.L.U32 R2, R10, 0x1f, RZ ;  /* 0x0000001f0a027819 */ /* 0x000fe200000006ff */
[----:B------:R-:W-:Y:S03]  /*16820*/  BSSY B3, `(.L_x_1357) ;  /* 0x0000003000037945 */ /* 0x000fe60003800000 */
[----:B------:R-:W1:Y:S02]  /*16830*/  SYNCS.PHASECHK.TRANS64.TRYWAIT P0, [R3+URZ+0x30840], R2 ;  /* 0x03084002030075a7 */ /* 0x000e64000800017f */
[----:B-1----:R-:W-:Y:S05]  /*16840*/  @!P0 BRA `(.L_x_1358) ;  /* 0x0000005400548947 */ /* 0x002fea0003800000 */
.L_x_1476:
[----:B------:R-:W-:Y:S05]  /*16850*/  BSYNC B3 ;  /* 0x0000000000037941 */ /* 0x000fea0003800000 */
.L_x_1357:
        /* <DEDUP_REMOVED lines=12> */
.L_x_1360:
[----:B------:R-:W-:Y:S05]  /*16920*/  BSYNC B3 ;  /* 0x0000000000037941 */ /* 0x000fea0003800000 */
.L_x_1359:
        /* <DEDUP_REMOVED lines=12> */
.L_x_1361:
        /* <DEDUP_REMOVED lines=16> */
.L_x_1362:
        /* <DEDUP_REMOVED lines=16> */
.L_x_1363:
        /* <DEDUP_REMOVED lines=16> */
.L_x_1364:
        /* <DEDUP_REMOVED lines=16> */
.L_x_1477:
[----:B------:R-:W-:Y:S05]  /*16df0*/  BSYNC B3 ;  /* 0x0000000000037941 */ /* 0x000fea0003800000 */
.L_x_1365:
        /* <DEDUP_REMOVED lines=12> */
.L_x_1368:
[----:B------:R-:W-:Y:S05]  /*16ec0*/  BSYNC B3 ;  /* 0x0000000000037941 */ /* 0x000fea0003800000 */
.L_x_1367:
        /* <DEDUP_REMOVED lines=13> */
.L_x_1369:
        /* <DEDUP_REMOVED lines=15> */
.L_x_1370:
        /* <DEDUP_REMOVED lines=15> */
.L_x_1371:
        /* <DEDUP_REMOVED lines=15> */
.L_x_1372:
        /* <DEDUP_REMOVED lines=12> */
.L_x_1355:
[----:B------:R-:W-:Y:S05]  /*17330*/  BSYNC B1 ;  /* 0x0000000000017941 */ /* 0x000fea0003800000 */
.L_x_1354:
[----:B0-----:R-:W2:Y:S01]  /*17340*/  LDL.LU R0, [R1+0x3c] ;  /* 0x00003c0001007983 */ /* 0x001ea20000300800 */
[----:B------:R-:W-:-:S03]  /*17350*/  IMAD.MOV.U32 R19, RZ, RZ, R9 ;  /* 0x000000ffff137224 */ /* 0x000fc600078e0009 */
[----:B------:R0:W-:Y:S02]  /*17360*/  STL [R1+0x10], R10 ;  /* 0x0000100a01007387 */ /* 0x0001e40000100800 */
[----:B0-2---:R-:W-:-:S07]  /*17370*/  VIADD R0, R0, 0xfffffffd ;  /* 0xfffffffd00007836 */ /* 0x005fce0000000000 */
.L_x_1353:
[----:B------:R-:W-:Y:S05]  /*17380*/  BSYNC B2 ;  /* 0x0000000000027941 */ /* 0x000fea0003800000 */
.L_x_1352:
[----:B------:R-:W-:-:S05]  /*17390*/  VIADD R11, R11, 0xfffffffe ;  /* 0xfffffffe0b0b7836 */ /* 0x000fca0000000000 */
[----:B------:R-:W-:-:S13]  /*173a0*/  ISETP.NE.AND P0, PT, R11, R8, PT ;  /* 0x000000080b00720c */ /* 0x000fda0003f05270 */
[----:B------:R-:W-:Y:S05]  /*173b0*/  @!P0 BRA `(.L_x_1351) ;  /* 0x0000001800c48947 */ /* 0x000fea0003800000 */
[----:B------:R-:W-:-:S07]  /*173c0*/  IMAD.MOV.U32 R9, RZ, RZ, R17 ;  /* 0x000000ffff097224 */ /* 0x000fce00078e0011 */
.L_x_1411:
        /* <DEDUP_REMOVED lines=36> */
.L_x_1375:
[----:B------:R-:W-:Y:S01]  /*17610*/  IMAD R3, R4, 0x8, R18 ;  /* 0x0000000804037824 */ /* 0x000fe200078e0212 */
[----:B------:R-:W-:Y:S01]  /*17620*/  SHF.L.U32 R2, R5, 0x1f, RZ ;  /* 0x0000001f05027819 */ /* 0x000fe200000006ff */
[----:B------:R-:W-:Y:S03]  /*17630*/  BSSY B2, `(.L_x_1376) ;  /* 0x0000003000027945 */ /* 0x000fe60003800000 */
[----:B------:R-:W1:Y:S02]  /*17640*/  SYNCS.PHASECHK.TRANS64.TRYWAIT P0, [R3+URZ+0x30840], R2 ;  /* 0x03084002030075a7 */ /* 0x000e64000800017f */
[----:B-1----:R-:W-:Y:S05]  /*17650*/  @!P0 BRA `(.L_x_1377) ;  /* 0x0000004400f88947 */ /* 0x002fea0003800000 */
.L_x_1478:
[----:B------:R-:W-:Y:S05]  /*17660*/  BSYNC B2 ;  /* 0x0000000000027941 */ /* 0x000fea0003800000 */
.L_x_1376:
        /* <DEDUP_REMOVED lines=12> */
.L_x_1379:
[----:B------:R-:W-:Y:S05]  /*17730*/  BSYNC B2 ;  /* 0x0000000000027941 */ /* 0x000fea0003800000 */
.L_x_1378:
        /* <DEDUP_REMOVED lines=12> */
.L_x_1380:
        /* <DEDUP_REMOVED lines=16> */
.L_x_1381:
        /* <DEDUP_REMOVED lines=16> */
.L_x_1382:
        /* <DEDUP_REMOVED lines=16> */
.L_x_1383:
        /* <DEDUP_REMOVED lines=16> */
.L_x_1479:
[----:B------:R-:W-:Y:S05]  /*17c00*/  BSYNC B2 ;  /* 0x0000000000027941 */ /* 0x000fea0003800000 */
.L_x_1384:
        /* <DEDUP_REMOVED lines=11> */
.L_x_1387:
[----:B------:R-:W-:Y:S05]  /*17cc0*/  BSYNC B2 ;  /* 0x0000000000027941 */ /* 0x000fea0003800000 */
.L_x_1386:
        /* <DEDUP_REMOVED lines=12> */
.L_x_1388:
        /* <DEDUP_REMOVED lines=15> */
.L_x_1389:
        /* <DEDUP_REMOVED lines=15> */
.L_x_1390:
        /* <DEDUP_REMOVED lines=15> */
.L_x_1391:
        /* <DEDUP_REMOVED lines=12> */
.L_x_1374:
[----:B------:R-:W-:Y:S05]  /*18120*/  BSYNC B1 ;  /* 0x0000000000017941 */ /* 0x000fea0003800000 */
.L_x_1373:
[----:B------:R-:W2:Y:S01]  /*18130*/  LDL R2, [R1+0x18] ;  /* 0x0000180001027983 */ /* 0x000ea20000100800 */
[----:B------:R-:W-:Y:S01]  /*18140*/  VIADD R19, R4, 0x1 ;  /* 0x0000000104137836 */ /* 0x000fe20000000000 */
[----:B------:R-:W-:Y:S01]  /*18150*/  BSSY B1, `(.L_x_1392) ;  /* 0x00000d3000017945 */ /* 0x000fe20003800000 */
[----:B0-----:R-:W-:-:S03]  /*18160*/  VIADD R7, R0, 0xffffffff ;  /* 0xffffffff00077836 */ /* 0x001fc60000000000 */
        /* <DEDUP_REMOVED lines=32> */
.L_x_1394:
[----:B------:R-:W-:Y:S01]  /*18370*/  IMAD R2, R19, 0x8, R18 ;  /* 0x0000000813027824 */ /* 0x000fe200078e0212 */
[----:B------:R-:W-:Y:S01]  /*18380*/  SHF.L.U32 R3, R12, 0x1f, RZ ;  /* 0x0000001f0c037819 */ /* 0x000fe200000006ff */
[----:B------:R-:W-:Y:S03]  /*18390*/  BSSY B2, `(.L_x_1395) ;  /* 0x0000003000027945 */ /* 0x000fe60003800000 */
[----:B------:R-:W2:Y:S02]  /*183a0*/  SYNCS.PHASECHK.TRANS64.TRYWAIT P0, [R2+URZ+0x30840], R3 ;  /* 0x03084003020075a7 */ /* 0x000ea4000800017f */
[----:B--2---:R-:W-:Y:S05]  /*183b0*/  @!P0 BRA `(.L_x_1396) ;  /* 0x0000003800c88947 */ /* 0x004fea0003800000 */
.L_x_1480:
[----:B------:R-:W-:Y:S05]  /*183c0*/  BSYNC B2 ;  /* 0x0000000000027941 */ /* 0x000fea0003800000 */
.L_x_1395:
        /* <DEDUP_REMOVED lines=12> */
.L_x_1398:
[----:B------:R-:W-:Y:S05]  /*18490*/  BSYNC B2 ;  /* 0x0000000000027941 */ /* 0x000fea0003800000 */
.L_x_1397:
        /* <DEDUP_REMOVED lines=13> */
.L_x_1399:
        /* <DEDUP_REMOVED lines=16> */
.L_x_1400:
        /* <DEDUP_REMOVED lines=16> */
.L_x_1401:
        /* <DEDUP_REMOVED lines=16> */
.L_x_1402:
        /* <DEDUP_REMOVED lines=15> */
.L_x_1481:
[----:B------:R-:W-:Y:S05]  /*18960*/  BSYNC B2 ;  /* 0x0000000000027941 */ /* 0x000fea0003800000 */
.L_x_1403:
        /* <DEDUP_REMOVED lines=11> */
.L_x_1406:
[----:B------:R-:W-:Y:S05]  /*18a20*/  BSYNC B2 ;  /* 0x0000000000027941 */ /* 0x000fea0003800000 */
.L_x_1405:
        /* <DEDUP_REMOVED lines=12> */
.L_x_1407:
        /* <DEDUP_REMOVED lines=15> */
.L_x_1408:
        /* <DEDUP_REMOVED lines=15> */
.L_x_1409:
        /* <DEDUP_REMOVED lines=15> */
.L_x_1410:
        /* <DEDUP_REMOVED lines=12> */
.L_x_1393:
[----:B------:R-:W-:Y:S05]  /*18e80*/  BSYNC B1 ;  /* 0x0000000000017941 */ /* 0x000fea0003800000 */
.L_x_1392:
[----:B------:R-:W2:Y:S01]  /*18e90*/  LDL R2, [R1+0x24] ;  /* 0x0000240001027983 */ /* 0x000ea20000100800 */
[----:B------:R-:W-:Y:S01]  /*18ea0*/  VIADD R0, R0, 0xfffffffe ;  /* 0xfffffffe00007836 */ /* 0x000fe20000000000 */
[----:B--2---:R-:W-:-:S13]  /*18eb0*/  ISETP.GT.AND P0, PT, R7, R2, PT ;  /* 0x000000020700720c */ /* 0x004fda0003f04270 */
[----:B------:R-:W-:Y:S05]  /*18ec0*/  @P0 BRA `(.L_x_1411) ;  /* 0xffffffe400400947 */ /* 0x000fea000383ffff */
.L_x_1351:
[----:B------:R-:W-:Y:S05]  /*18ed0*/  BSYNC B0 ;  /* 0x0000000000007941 */ /* 0x000fea0003800000 */
.L_x_1350:
[----:B--2---:R-:W2:Y:S01]  /*18ee0*/  S2R R3, SR_TID.X ;  /* 0x0000000000037919 */ /* 0x004ea20000002100 */
        /* <DEDUP_REMOVED lines=18> */
.L_x_1413:
[----:B------:R-:W-:Y:S05]  /*19010*/  BSYNC B0 ;  /* 0x0000000000007941 */ /* 0x000fea0003800000 */
.L_x_1412:
[----:B--2---:R-:W2:Y:S01]  /*19020*/  LDL R0, [R1+0x18] ;  /* 0x0000180001007983 */ /* 0x004ea20000100800 */
[----:B------:R-:W-:Y:S01]  /*19030*/  BSSY B0, `(.L_x_1414) ;  /* 0x0000058000007945 */ /* 0x000fe20003800000 */
[----:B--2---:R-:W-:-:S13]  /*19040*/  LOP3.LUT P0, RZ, R0, 0x1, RZ, 0xc0, !PT ;  /* 0x0000000100ff7812 */ /* 0x004fda000780c0ff */
        /* <DEDUP_REMOVED lines=8> */
.L_x_1482:
[----:B------:R-:W-:Y:S05]  /*190d0*/  BSYNC B1 ;  /* 0x0000000000017941 */ /* 0x000fea0003800000 */
.L_x_1416:
        /* <DEDUP_REMOVED lines=9> */
.L_x_1419:
[----:B------:R-:W-:Y:S05]  /*19170*/  BSYNC B1 ;  /* 0x0000000000017941 */ /* 0x000fea0003800000 */
.L_x_1418:
        /* <DEDUP_REMOVED lines=12> */
.L_x_1420:
        /* <DEDUP_REMOVED lines=15> */
.L_x_1421:
        /* <DEDUP_REMOVED lines=15> */
.L_x_1422:
        /* <DEDUP_REMOVED lines=15> */
.L_x_1423:
        /* <DEDUP_REMOVED lines=10> */
.L_x_1415:
[----:B------:R-:W-:Y:S05]  /*195b0*/  BSYNC B0 ;  /* 0x0000000000007941 */ /* 0x000fea0003800000 */
.L_x_1414:
[----:B------:R-:W2:Y:S01]  /*195c0*/  LDL.LU R4, [R1+0x10] ;  /* 0x0000100001047983 */ /* 0x000ea20000300800 */
[----:B------:R-:W-:-:S05]  /*195d0*/  VIADD R19, R19, 0x1 ;  /* 0x0000000113137836 */ /* 0x000fca0000000000 */
[----:B------:R-:W-:-:S04]  /*195e0*/  ISETP.NE.AND P0, PT, R19, 0x2, PT ;  /* 0x000000021300780c */ /* 0x000fc80003f05270 */
[----:B------:R-:W-:Y:S02]  /*195f0*/  SEL R0, RZ, 0x1, P0 ;  /* 0x00000001ff007807 */ /* 0x000fe40000000000 */
[----:B------:R-:W-:Y:S02]  /*19600*/  SEL R19, R19, RZ, P0 ;  /* 0x000000ff13137207 */ /* 0x000fe40000000000 */
[----:B--2---:R-:W-:-:S05]  /*19610*/  LOP3.LUT R4, R4, R0, RZ, 0x3c, !PT ;  /* 0x0000000004047212 */ /* 0x004fca00078e3cff */
[----:B------:R2:W-:Y:S02]  /*19620*/  STL [R1+0x10], R4 ;  /* 0x0000100401007387 */ /* 0x0005e40000100800 */
.L_x_1330:
[----:B------:R-:W-:Y:S05]  /*19630*/  BSYNC B7 ;  /* 0x0000000000077941 */ /* 0x000fea0003800000 */
.L_x_1328:
[----:B---3--:R-:W3:Y:S02]  /*19640*/  LDL R0, [R1+0x18] ;  /* 0x0000180001007983 */ /* 0x008ee40000100800 */
        /* <DEDUP_REMOVED lines=8> */
[----:B012---:R-:W0:Y:S04]  /*196d0*/  LDS.128 R4, [R18+0x308d0] ;  /* 0x0308d00012047984 */ /* 0x007e280000000c00 */
[----:B0-----:R1:W-:Y:S04]  /*196e0*/  STL.64 [R1], R4 ;  /* 0x0000000401007387 */ /* 0x0013e80000100a00 */
[----:B------:R1:W-:Y:S01]  /*196f0*/  STL.64 [R1+0x8], R6 ;  /* 0x0000080601007387 */ /* 0x0003e20000100a00 */
[----:B------:R-:W-:Y:S06]  /*19700*/  BAR.ARV 0x4, 0x180 ;  /* 0x0106000000007b1d */ /* 0x000fec0000002000 */
[----:B------:R-:W-:Y:S05]  /*19710*/  BRA `(.L_x_1425) ;  /* 0x00000010003c7947 */ /* 0x000fea0003800000 */
.L_x_1424:
[----:B------:R-:W3:Y:S01]  /*19720*/  S2R R16, SR_TID.X ;  /* 0x0000000000107919 */ /* 0x000ee20000002100 */
[----:B------:R-:W-:Y:S01]  /*19730*/  UMOV UR4, 0xffffffff ;  /* 0xffffffff00047882 */ /* 0x000fe20000000000 */
[----:B---3--:R-:W-:-:S04]  /*19740*/  LOP3.LUT R16, R16, 0x1f, RZ, 0xc0, !PT ;  /* 0x0000001f10107812 */ /* 0x008fc800078ec0ff */
[----:B------:R-:W-:Y:S01]  /*19750*/  ISETP.NE.AND P0, PT, R16, 0x1f, PT ;  /* 0x0000001f1000780c */ /* 0x000fe20003f05270 */
[----:B------:R-:W-:-:S12]  /*19760*/  BRA.DIV UR4, `(.L_x_1426) ;  /* 0x0000002a04187947 */ /* 0x000fd8000b800000 */
[----:B------:R-:W0:Y:S01]  /*19770*/  LDL.LU R3, [R1] ;  /* 0x0000000001037983 */ /* 0x000e220000300800 */
[----:B------:R-:W-:-:S03]  /*19780*/  ULDC UR4, c[0x0][0xc3c] ;  /* 0x00030f0000047ab9 */ /* 0x000fc60000000800 */
[----:B-12---:R-:W2:Y:S01]  /*19790*/  LDL R4, [R1+0xc] ;  /* 0x00000c0001047983 */ /* 0x006ea20000100800 */
[----:B------:R-:W-:Y:S01]  /*197a0*/  ULDC.64 UR6, c[0x0][0x208] ;  /* 0x0000820000067ab9 */ /* 0x000fe20000000a00 */
[----:B0-----:R-:W-:Y:S02]  /*197b0*/  IMAD.MOV.U32 R8, RZ, RZ, R3 ;  /* 0x000000ffff087224 */ /* 0x001fe400078e0003 */
[----:B--2---:R-:W-:-:S05]  /*197c0*/  IMAD.IADD R0, R4, 0x1, R16 ;  /* 0x0000000104007824 */ /* 0x004fca00078e0210 */
        /* <DEDUP_REMOVED lines=8> */
[C---:B------:R-:W-:Y:S02]  /*19850*/  ISETP.GE.U32.AND P2, PT, R16.reuse, 0x2, PT ;  /* 0x000000021000780c */ /* 0x040fe40003f46070 */
[C---:B------:R-:W-:Y:S01]  /*19860*/  ISETP.GE.U32.AND P3, PT, R16.reuse, 0x4, PT ;  /* 0x000000041000780c */ /* 0x040fe20003f66070 */
[----:B------:R-:W-:Y:S01]  /*19870*/  SHFL.IDX PT, R0, R8, RZ, 0x1f ;  /* 0x00001fff08007589 */ /* 0x000fe200000e0000 */
[C---:B------:R-:W-:Y:S02]  /*19880*/  ISETP.GE.U32.AND P4, PT, R16.reuse, 0x8, PT ;  /* 0x000000081000780c */ /* 0x040fe40003f86070 */
[----:B------:R-:W-:Y:S01]  /*19890*/  ISETP.GE.U32.AND P5, PT, R16, 0x10, PT ;  /* 0x000000101000780c */ /* 0x000fe20003fa6070 */
[----:B------:R-:W-:Y:S01]  /*198a0*/  SHFL.IDX PT, R9, R8, 0x1, 0x1f ;  /* 0x00201f0008097f89 */ /* 0x000fe200000e0000 */
[----:B--2---:R-:W-:Y:S01]  /*198b0*/  @!P1 IMAD.MOV.U32 R5, RZ, RZ, R6 ;  /* 0x000000ffff059224 */ /* 0x004fe200078e0006 */
[----:B------:R-:W-:-:S02]  /*198c0*/  CS2R R6, SRZ ;  /* 0x0000000000067805 */ /* 0x000fc4000001ff00 */
[----:B---3--:R-:W-:Y:S01]  /*198d0*/  @!P1 IMAD.MOV.U32 R7, RZ, RZ, R2 ;  /* 0x000000ffff079224 */ /* 0x008fe200078e0002 */
[----:B------:R-:W-:-:S03]  /*198e0*/  ISETP.NE.AND P1, PT, R16, RZ, PT ;  /* 0x000000ff1000720c */ /* 0x000fc60003f25270 */
[----:B------:R-:W-:-:S05]  /*198f0*/  IMAD R2, R7, R5, RZ ;  /* 0x0000000507027224 */ /* 0x000fca00078e02ff */
        /* <DEDUP_REMOVED lines=15> */
[----:B------:R0:W1:Y:S02]  /*199f0*/  SHFL.IDX PT, R10, R2, 0x1f, 0x1f ;  /* 0x03e01f00020a7f89 */ /* 0x00006400000e0000 */
.L_x_1492:
[----:B------:R-:W-:Y:S02]  /*19a00*/  ULDC UR4, c[0x0][0xc38] ;  /* 0x00030e0000047ab9 */ /* 0x000fe40000000800 */
[----:B------:R-:W-:-:S04]  /*19a10*/  IMAD.U32 R8, RZ, RZ, UR4 ;  /* 0x00000004ff087e24 */ /* 0x000fc8000f8e00ff */
[----:B-1----:R-:W-:-:S04]  /*19a20*/  IMAD R10, R10, R8, RZ ;  /* 0x000000080a0a7224 */ /* 0x002fc800078e02ff */
[----:B------:R-:W-:-:S05]  /*19a30*/  IMAD.IADD R4, R9, 0x1, R10 ;  /* 0x0000000109047824 */ /* 0x000fca00078e020a */
[----:B------:R-:W-:-:S13]  /*19a40*/  ISETP.GT.AND P6, PT, R4, R0, PT ;  /* 0x000000000400720c */ /* 0x000fda0003fc4270 */
[----:B------:R-:W-:Y:S05]  /*19a50*/  @P6 BRA `(.L_x_1427) ;  /* 0x0000000000b06947 */ /* 0x000fea0003800000 */
.L_x_1430:
[----:B------:R-:W2:Y:S01]  /*19a60*/  LDL.LU R3, [R1+0xc] ;  /* 0x00000c0001037983 */ /* 0x000ea20000300800 */
[----:B0-----:R-:W0:Y:S01]  /*19a70*/  LDC R2, c[0x0][0xc3c] ;  /* 0x00030f00ff027b82 */ /* 0x001e220000000800 */
[----:B--2---:R-:W-:-:S05]  /*19a80*/  VIADD R3, R3, 0x1f ;  /* 0x0000001f03037836 */ /* 0x004fca0000000000 */
[----:B0-----:R-:W-:-:S13]  /*19a90*/  ISETP.GE.AND P6, PT, R3, R2, PT ;  /* 0x000000020300720c */ /* 0x001fda0003fc6270 */
[----:B------:R-:W-:Y:S05]  /*19aa0*/  @P6 BRA `(.L_x_1428) ;  /* 0x0000000800f06947 */ /* 0x000fea0003800000 */
[----:B------:R-:W0:Y:S01]  /*19ab0*/  S2R R5, SR_TID.X ;  /* 0x0000000000057919 */ /* 0x000e220000002100 */
[----:B------:R-:W-:Y:S01]  /*19ac0*/  ULDC.64 UR4, c[0x0][0x208] ;  /* 0x0000820000047ab9 */ /* 0x000fe20000000a00 */
[----:B------:R1:W-:Y:S01]  /*19ad0*/  STL [R1+0xc], R3 ;  /* 0x00000c0301007387 */ /* 0x0003e20000100800 */
[----:B0-----:R-:W-:-:S05]  /*19ae0*/  LOP3.LUT R5, R5, 0x1f, RZ, 0xc0, !PT ;  /* 0x0000001f05057812 */ /* 0x001fca00078ec0ff */
[----:B------:R-:W-:Y:S02]  /*19af0*/  IMAD.IADD R7, R3, 0x1, R5 ;  /* 0x0000000103077824 */ /* 0x000fe400078e0205 */
[----:B------:R-:W-:-:S03]  /*19b00*/  IMAD.MOV.U32 R5, RZ, RZ, RZ ;  /* 0x000000ffff057224 */ /* 0x000fc600078e00ff */
[----:B------:R-:W-:-:S13]  /*19b10*/  ISETP.GE.OR P6, PT, R7, R2, !P0 ;  /* 0x000000020700720c */ /* 0x000fda00047c6670 */
[----:B-1----:R-:W0:Y:S02]  /*19b20*/  @!P6 LDC.64 R2, c[0x0][0xc80] ;  /* 0x00032000ff02eb82 */ /* 0x002e240000000a00 */
[----:B0-----:R-:W-:-:S05]  /*19b30*/  @!P6 IMAD.WIDE R2, R7, 0x4, R2 ;  /* 0x000000040702e825 */ /* 0x001fca00078e0202 */
[----:B------:R0:W2:Y:S02]  /*19b40*/  @!P6 LDG.E R5, desc[UR4][R2.64] ;  /* 0x000000040205e981 */ /* 0x0000a4000c1e1900 */
[----:B0-----:R-:W0:Y:S02]  /*19b50*/  @!P6 LDC.64 R2, c[0x0][0xc78] ;  /* 0x00031e00ff02eb82 */ /* 0x001e240000000a00 */
[----:B0-----:R-:W-:-:S04]  /*19b60*/  @!P6 IMAD.WIDE R2, R7, 0x4, R2 ;  /* 0x000000040702e825 */ /* 0x001fc800078e0202 */
[----:B------:R-:W-:-:S06]  /*19b70*/  IMAD.MOV.U32 R7, RZ, RZ, RZ ;  /* 0x000000ffff077224 */ /* 0x000fcc00078e00ff */
[----:B------:R-:W2:Y:S01]  /*19b80*/  @!P6 LDG.E R7, desc[UR4][R2.64] ;  /* 0x000000040207e981 */ /* 0x000ea2000c1e1900 */
[----:B------:R-:W-:Y:S01]  /*19b90*/  UMOV UR4, 0xffffffff ;  /* 0xffffffff00047882 */ /* 0x000fe20000000000 */
[----:B--2---:R-:W-:Y:S02]  /*19ba0*/  IMAD R2, R7, R5, RZ ;  /* 0x0000000507027224 */ /* 0x004fe400078e02ff */
[----:B------:R-:W-:Y:S05]  /*19bb0*/  BRA.DIV UR4, `(.L_x_1429) ;  /* 0x0000002a04647947 */ /* 0x000fea000b800000 */
        /* <DEDUP_REMOVED lines=16> */
.L_x_1500:
[----:B------:R-:W-:Y:S02]  /*19cc0*/  ULDC UR4, c[0x0][0xc38] ;  /* 0x00030e0000047ab9 */ /* 0x000fe40000000800 */
[----:B------:R-:W-:-:S04]  /*19cd0*/  IMAD.U32 R8, RZ, RZ, UR4 ;  /* 0x00000004ff087e24 */ /* 0x000fc8000f8e00ff */
[----:B-1----:R-:W-:-:S04]  /*19ce0*/  IMAD R10, R10, R8, RZ ;  /* 0x000000080a0a7224 */ /* 0x002fc800078e02ff */
[----:B------:R-:W-:-:S05]  /*19cf0*/  IMAD.IADD R4, R10, 0x1, R4 ;  /* 0x000000010a047824 */ /* 0x000fca00078e0204 */
[----:B------:R-:W-:-:S13]  /*19d00*/  ISETP.GT.AND P6, PT, R4, R0, PT ;  /* 0x000000000400720c */ /* 0x000fda0003fc4270 */
[----:B------:R-:W-:Y:S05]  /*19d10*/  @!P6 BRA `(.L_x_1430) ;  /* 0xfffffffc0050e947 */ /* 0x000fea000383ffff */
.L_x_1427:
[----:B------:R-:W-:Y:S01]  /*19d20*/  IMAD.IADD R10, R4, 0x1, -R10 ;  /* 0x00000001040a7824 */ /* 0x000fe200078e0a0a */
[----:B------:R-:W-:-:S03]  /*19d30*/  UMOV UR4, 0xffffffff ;  /* 0xffffffff00047882 */ /* 0x000fc60000000000 */
[----:B------:R-:W-:-:S05]  /*19d40*/  IMAD R3, R2, R8, R10 ;  /* 0x0000000802037224 */ /* 0x000fca00078e020a */
[----:B------:R-:W-:Y:S01]  /*19d50*/  ISETP.GT.AND P6, PT, R3, R0, PT ;  /* 0x000000000300720c */ /* 0x000fe20003fc4270 */
[----:B------:R-:W-:-:S12]  /*19d60*/  BRA.DIV UR4, `(.L_x_1431) ;  /* 0x0000002a04d07947 */ /* 0x000fd8000b800000 */
[----:B------:R-:W2:Y:S01]  /*19d70*/  LDL.LU R11, [R1+0xc] ;  /* 0x00000c00010b7983 */ /* 0x000ea20000300800 */
[----:B------:R-:W-:-:S04]  /*19d80*/  VOTE.ANY R3, PT, !P6 ;  /* 0x0000000000037806 */ /* 0x000fc800070e0100 */
[----:B------:R-:W1:Y:S02]  /*19d90*/  POPC R9, R3 ;  /* 0x0000000300097309 */ /* 0x000e640000000000 */
[----:B-1----:R2:W1:Y:S04]  /*19da0*/  SHFL.IDX PT, R4, R5, R9, 0x1f ;  /* 0x00001f0905047589 */ /* 0x00246800000e0000 */
[----:B------:R3:W4:Y:S01]  /*19db0*/  SHFL.IDX PT, R7, R7, R9, 0x1f ;  /* 0x00001f0907077589 */ /* 0x00072200000e0000 */
[----:B--2---:R-:W-:-:S05]  /*19dc0*/  IMAD.IADD R5, R9, 0x1, R11 ;  /* 0x0000000109057824 */ /* 0x004fca00078e020b */
[----:B-1--4-:R3:W-:Y:S02]  /*19dd0*/  STL [R1+0xc], R5 ;  /* 0x00000c0501007387 */ /* 0x0127e40000100800 */
.L_x_1505:
[----:B------:R-:W-:-:S13]  /*19de0*/  ISETP.NE.AND P0, PT, R3, RZ, PT ;  /* 0x000000ff0300720c */ /* 0x000fda0003f05270 */
[----:B------:R-:W-:Y:S05]  /*19df0*/  @!P0 BRA `(.L_x_1432) ;  /* 0x0000000000148947 */ /* 0x000fea0003800000 */
[----:B------:R-:W-:Y:S01]  /*19e00*/  UMOV UR4, 0xffffffff ;  /* 0xffffffff00047882 */ /* 0x000fe20000000000 */
[----:B---3--:R-:W-:Y:S02]  /*19e10*/  VIADD R9, R9, 0xffffffff ;  /* 0xffffffff09097836 */ /* 0x008fe40000000000 */
[----:B------:R-:W-:Y:S05]  /*19e20*/  BRA.DIV UR4, `(.L_x_1433) ;  /* 0x0000002e04087947 */ /* 0x000fea000b800000 */
[----:B0-----:R0:W2:Y:S02]  /*19e30*/  SHFL.IDX PT, R2, R2, R9, 0x1f ;  /* 0x00001f0902027589 */ /* 0x0010a400000e0000 */
.L_x_1508:
[----:B--2---:R-:W-:-:S07]  /*19e40*/  IMAD.MOV.U32 R6, RZ, RZ, R2 ;  /* 0x000000ffff067224 */ /* 0x004fce00078e0002 */
.L_x_1432:
[----:B0-----:R-:W-:Y:S01]  /*19e50*/  IMAD R2, R6, R8, R10 ;  /* 0x0000000806027224 */ /* 0x001fe200078e020a */
[----:B------:R-:W-:-:S03]  /*19e60*/  ISETP.NE.AND P0, PT, R7, 0x1, PT ;  /* 0x000000010700780c */ /* 0x000fc60003f05270 */
[----:B------:R-:W-:Y:S01]  /*19e70*/  IMAD.IADD R0, R0, 0x1, -R2 ;  /* 0x0000000100007824 */ /* 0x000fe200078e0a02 */
[----:B------:R0:W-:Y:S09]  /*19e80*/  STL [R1], R2 ;  /* 0x0000000201007387 */ /* 0x0001f20000100800 */
[----:B------:R-:W-:Y:S05]  /*19e90*/  @!P0 BRA `(.L_x_1434) ;  /* 0x0000000000e48947 */ /* 0x000fea0003800000 */
[----:B-1-3--:R-:W-:-:S04]  /*19ea0*/  IABS R5, R4 ;  /* 0x0000000400057213 */ /* 0x00afc80000000000 */
[----:B0-----:R-:W0:Y:S08]  /*19eb0*/  I2F.RP R2, R5 ;  /* 0x0000000500027306 */ /* 0x001e300000209400 */
[----:B0-----:R-:W0:Y:S02]  /*19ec0*/  MUFU.RCP R2, R2 ;  /* 0x0000000200027308 */ /* 0x001e240000001000 */
[----:B0-----:R-:W-:-:S06]  /*19ed0*/  VIADD R2, R2, 0xffffffe ;  /* 0x0ffffffe02027836 */ /* 0x001fcc0000000000 */
[----:B------:R-:W0:Y:S02]  /*19ee0*/  F2I.FTZ.U32.TRUNC.NTZ R3, R2 ;  /* 0x0000000200037305 */ /* 0x000e24000021f000 */
[----:B0-----:R-:W-:-:S04]  /*19ef0*/  IMAD.MOV R2, RZ, RZ, -R3 ;  /* 0x000000ffff027224 */ /* 0x001fc800078e0a03 */
[----:B------:R-:W-:Y:S02]  /*19f00*/  IMAD R8, R2, R5, RZ ;  /* 0x0000000502087224 */ /* 0x000fe400078e02ff */
[----:B------:R-:W-:-:S04]  /*19f10*/  IMAD.MOV.U32 R2, RZ, RZ, RZ ;  /* 0x000000ffff027224 */ /* 0x000fc800078e00ff */
[----:B------:R-:W-:Y:S01]  /*19f20*/  IMAD.HI.U32 R8, R3, R8, R2 ;  /* 0x0000000803087227 */ /* 0x000fe200078e0002 */
[----:B------:R-:W-:Y:S02]  /*19f30*/  IABS R2, R0 ;  /* 0x0000000000027213 */ /* 0x000fe40000000000 */
[----:B------:R-:W-:-:S03]  /*19f40*/  IABS R3, R4 ;  /* 0x0000000400037213 */ /* 0x000fc60000000000 */
[----:B------:R-:W-:-:S04]  /*19f50*/  IMAD.HI.U32 R8, R8, R2, RZ ;  /* 0x0000000208087227 */ /* 0x000fc800078e00ff */
[----:B------:R-:W-:-:S04]  /*19f60*/  IMAD.MOV R3, RZ, RZ, -R3 ;  /* 0x000000ffff037224 */ /* 0x000fc800078e0a03 */
[----:B------:R-:W-:-:S05]  /*19f70*/  IMAD R2, R8, R3, R2 ;  /* 0x0000000308027224 */ /* 0x000fca00078e0202 */
[----:B------:R-:W-:-:S13]  /*19f80*/  ISETP.GT.U32.AND P1, PT, R5, R2, PT ;  /* 0x000000020500720c */ /* 0x000fda0003f24070 */
[----:B------:R-:W-:Y:S02]  /*19f90*/  @!P1 IMAD.IADD R2, R2, 0x1, -R5 ;  /* 0x0000000102029824 */ /* 0x000fe400078e0a05 */
[----:B------:R-:W-:Y:S01]  /*19fa0*/  @!P1 VIADD R8, R8, 0x1 ;  /* 0x0000000108089836 */ /* 0x000fe20000000000 */
[----:B------:R-:W-:Y:S02]  /*19fb0*/  ISETP.NE.AND P1, PT, R4, RZ, PT ;  /* 0x000000ff0400720c */ /* 0x000fe40003f25270 */
[----:B------:R-:W-:Y:S02]  /*19fc0*/  ISETP.GE.U32.AND P0, PT, R2, R5, PT ;  /* 0x000000050200720c */ /* 0x000fe40003f06070 */
[----:B------:R-:W-:-:S04]  /*19fd0*/  IABS R5, R7 ;  /* 0x0000000700057213 */ /* 0x000fc80000000000 */
[----:B------:R-:W0:Y:S07]  /*19fe0*/  I2F.RP R2, R5 ;  /* 0x0000000500027306 */ /* 0x000e2e0000209400 */
[----:B------:R-:W-:Y:S01]  /*19ff0*/  @P0 VIADD R8, R8, 0x1 ;  /* 0x0000000108080836 */ /* 0x000fe20000000000 */
[----:B0-----:R-:W0:Y:S02]  /*1a000*/  MUFU.RCP R2, R2 ;  /* 0x0000000200027308 */ /* 0x001e240000001000 */
[----:B0-----:R-:W-:-:S06]  /*1a010*/  VIADD R2, R2, 0xffffffe ;  /* 0x0ffffffe02027836 */ /* 0x001fcc0000000000 */
[----:B------:R-:W0:Y:S02]  /*1a020*/  F2I.FTZ.U32.TRUNC.NTZ R3, R2 ;  /* 0x0000000200037305 */ /* 0x000e24000021f000 */
[----:B0-----:R-:W-:-:S04]  /*1a030*/  IMAD.MOV R2, RZ, RZ, -R3 ;  /* 0x000000ffff027224 */ /* 0x001fc800078e0a03 */
[----:B------:R-:W-:Y:S02]  /*1a040*/  IMAD R6, R2, R5, RZ ;  /* 0x0000000502067224 */ /* 0x000fe400078e02ff */
[----:B------:R-:W-:-:S04]  /*1a050*/  IMAD.MOV.U32 R2, RZ, RZ, RZ ;  /* 0x000000ffff027224 */ /* 0x000fc800078e00ff */
[----:B------:R-:W-:Y:S01]  /*1a060*/  IMAD.HI.U32 R6, R3, R6, R2 ;  /* 0x0000000603067227 */ /* 0x000fe200078e0002 */
[----:B------:R-:W-:-:S03]  /*1a070*/  LOP3.LUT R2, R0, R4, RZ, 0x3c, !PT ;  /* 0x0000000400027212 */ /* 0x000fc600078e3cff */
[----:B------:R-:W-:Y:S01]  /*1a080*/  IMAD.MOV.U32 R3, RZ, RZ, R8 ;  /* 0x000000ffff037224 */ /* 0x000fe200078e0008 */
[----:B------:R-:W-:Y:S02]  /*1a090*/  ISETP.GE.AND P2, PT, R2, RZ, PT ;  /* 0x000000ff0200720c */ /* 0x000fe40003f46270 */
[----:B------:R-:W-:-:S05]  /*1a0a0*/  IABS R8, R7 ;  /* 0x0000000700087213 */ /* 0x000fca0000000000 */
[----:B------:R-:W-:-:S06]  /*1a0b0*/  IMAD.MOV R8, RZ, RZ, -R8 ;  /* 0x000000ffff087224 */ /* 0x000fcc00078e0a08 */
        /* <DEDUP_REMOVED lines=9> */
[----:B------:R-:W-:Y:S01]  /*1a150*/  ISETP.GE.U32.AND P0, PT, R2, R5, PT ;  /* 0x000000050200720c */ /* 0x000fe20003f06070 */
[----:B------:R-:W-:-:S04]  /*1a160*/  IMAD.MOV R2, RZ, RZ, -R3 ;  /* 0x000000ffff027224 */ /* 0x000fc800078e0a03 */
[----:B------:R-:W-:Y:S01]  /*1a170*/  IMAD R0, R4, R2, R0 ;  /* 0x0000000204007224 */ /* 0x000fe200078e0200 */
[----:B------:R-:W-:-:S04]  /*1a180*/  LOP3.LUT R2, R3, R7, RZ, 0x3c, !PT ;  /* 0x0000000703027212 */ /* 0x000fc800078e3cff */
[----:B------:R-:W-:-:S03]  /*1a190*/  ISETP.GE.AND P2, PT, R2, RZ, PT ;  /* 0x000000ff0200720c */ /* 0x000fc60003f46270 */
[----:B------:R-:W-:-:S10]  /*1a1a0*/  @P0 VIADD R6, R6, 0x1 ;  /* 0x0000000106060836 */ /* 0x000fd40000000000 */
        /* <DEDUP_REMOVED lines=8> */
.L_x_1434:
[----:B-1-3--:R-:W2:Y:S01]  /*1a230*/  LDL R5, [R1+0xc] ;  /* 0x00000c0001057983 */ /* 0x00aea20000100800 */
[----:B0-----:R-:W2:Y:S01]  /*1a240*/  LDC.64 R2, c[0x0][0xc90] ;  /* 0x00032400ff027b82 */ /* 0x001ea20000000a00 */
[----:B------:R-:W-:Y:S01]  /*1a250*/  ULDC.64 UR4, c[0x0][0x208] ;  /* 0x0000820000047ab9 */ /* 0x000fe20000000a00 */
[----:B--2---:R-:W-:-:S05]  /*1a260*/  IMAD.WIDE R2, R5, 0x4, R2 ;  /* 0x0000000405027825 */ /* 0x004fca00078e0202 */
[----:B------:R-:W2:Y:S02]  /*1a270*/  LDG.E R6, desc[UR4][R2.64] ;  /* 0x0000000402067981 */ /* 0x000ea4000c1e1900 */
[----:B--2---:R-:W-:-:S05]  /*1a280*/  IMAD R5, R4, R6, RZ ;  /* 0x0000000604057224 */ /* 0x004fca00078e02ff */
[----:B------:R-:W-:-:S04]  /*1a290*/  IABS R7, R5 ;  /* 0x0000000500077213 */ /* 0x000fc80000000000 */
[----:B------:R-:W0:Y:S08]  /*1a2a0*/  I2F.RP R2, R7 ;  /* 0x0000000700027306 */ /* 0x000e300000209400 */
        /* <DEDUP_REMOVED lines=21> */
[----:B------:R-:W-:-:S05]  /*1a400*/  @!P1 LOP3.LUT R2, RZ, R5, RZ, 0x33, !PT ;  /* 0x00000005ff029212 */ /* 0x000fca00078e33ff */
[----:B------:R-:W-:Y:S02]  /*1a410*/  IMAD R7, R6, R2, RZ ;  /* 0x0000000206077224 */ /* 0x000fe400078e02ff */
[----:B------:R-:W-:Y:S02]  /*1a420*/  IMAD.MOV R2, RZ, RZ, -R2 ;  /* 0x000000ffff027224 */ /* 0x000fe400078e0a02 */
[----:B------:R-:W-:Y:S02]  /*1a430*/  IMAD.MOV R3, RZ, RZ, -R7 ;  /* 0x000000ffff037224 */ /* 0x000fe400078e0a07 */
[----:B------:R-:W-:-:S03]  /*1a440*/  IMAD R0, R5, R2, R0 ;  /* 0x0000000205007224 */ /* 0x000fc600078e0200 */
[----:B------:R-:W-:-:S04]  /*1a450*/  VIADDMNMX R6, R3, R8, R6, PT ;  /* 0x0000000803067246 */ /* 0x000fc80003800106 */
        /* <DEDUP_REMOVED lines=19> */
[----:B------:R-:W-:Y:S02]  /*1a590*/  LOP3.LUT R3, R0, R6, RZ, 0x3c, !PT ;  /* 0x0000000600037212 */ /* 0x000fe400078e3cff */
[----:B------:R-:W-:Y:S02]  /*1a5a0*/  IADD3 R0, R7, 0x1000000, R0 ;  /* 0x0100000007007810 */ /* 0x000fe40007ffe000 */
[----:B------:R-:W-:-:S07]  /*1a5b0*/  ISETP.GE.AND P2, PT, R3, RZ, PT ;  /* 0x000000ff0300720c */ /* 0x000fce0003f46270 */
[----:B------:R-:W-:-:S06]  /*1a5c0*/  @P0 VIADD R2, R2, 0x1 ;  /* 0x0000000102020836 */ /* 0x000fcc0000000000 */
[----:B------:R-:W-:Y:S01]  /*1a5d0*/  @!P2 IMAD.MOV R2, RZ, RZ, -R2 ;  /* 0x000000ffff02a224 */ /* 0x000fe200078e0a02 */
[----:B------:R-:W-:Y:S01]  /*1a5e0*/  @!P1 LOP3.LUT R2, RZ, R6, RZ, 0x33, !PT ;  /* 0x00000006ff029212 */ /* 0x000fe200078e33ff */
[----:B------:R-:W-:-:S04]  /*1a5f0*/  IMAD.MOV R6, RZ, RZ, -R6 ;  /* 0x000000ffff067224 */ /* 0x000fc800078e0a06 */
[----:B------:R-:W-:Y:S02]  /*1a600*/  IMAD R3, R2, R6, R0 ;  /* 0x0000000602037224 */ /* 0x000fe400078e0200 */
[----:B------:R-:W-:-:S03]  /*1a610*/  IMAD.MOV.U32 R0, RZ, RZ, R2 ;  /* 0x000000ffff007224 */ /* 0x000fc600078e0002 */
[----:B------:R1:W-:Y:S04]  /*1a620*/  STL [R1+0x8], R3 ;  /* 0x0000080301007387 */ /* 0x0003e80000100800 */
.L_x_1435:
[----:B-1----:R-:W-:-:S05]  /*1a630*/  LOP3.LUT R3, RZ, R0, RZ, 0x33, !PT ;  /* 0x00000000ff037212 */ /* 0x002fca00078e33ff */
[----:B------:R-:W-:-:S05]  /*1a640*/  IMAD.IADD R0, R4, 0x1, R3 ;  /* 0x0000000104007824 */ /* 0x000fca00078e0203 */
[----:B------:R2:W-:Y:S01]  /*1a650*/  STL [R1+0x4], R0 ;  /* 0x0000040001007387 */ /* 0x0005e20000100800 */
[----:B------:R-:W-:Y:S05]  /*1a660*/  BRA `(.L_x_1436) ;  /* 0x0000000000287947 */ /* 0x000fea0003800000 */
.L_x_1428:
[----:B------:R-:W-:Y:S01]  /*1a670*/  UMOV UR4, URZ ;  /* 0x0000003f00047c82 */ /* 0x000fe20008000000 */
[----:B------:R-:W-:Y:S01]  /*1a680*/  ULDC UR6, c[0x0][0xc3c] ;  /* 0x00030f0000067ab9 */ /* 0x000fe20000000800 */
[----:B------:R-:W-:Y:S01]  /*1a690*/  UMOV UR5, URZ ;  /* 0x0000003f00057c82 */ /* 0x000fe20008000000 */
[----:B------:R0:W-:Y:S01]  /*1a6a0*/  STL [R1], R0 ;  /* 0x0000000001007387 */ /* 0x0001e20000100800 */
[----:B------:R-:W-:Y:S02]  /*1a6b0*/  IMAD.U32 R3, RZ, RZ, UR4 ;  /* 0x00000004ff037e24 */ /* 0x000fe4000f8e00ff */
[----:B------:R-:W-:-:S03]  /*1a6c0*/  IMAD.U32 R2, RZ, RZ, UR5 ;  /* 0x00000005ff027e24 */ /* 0x000fc6000f8e00ff */
[----:B------:R1:W-:Y:S01]  /*1a6d0*/  STL [R1+0x4], R3 ;  /* 0x0000040301007387 */ /* 0x0003e20000100800 */
[----:B0-----:R-:W-:-:S05]  /*1a6e0*/  IMAD.U32 R0, RZ, RZ, UR6 ;  /* 0x00000006ff007e24 */ /* 0x001fca000f8e00ff */
[----:B------:R1:W-:Y:S04]  /*1a6f0*/  STL [R1+0xc], R0 ;  /* 0x00000c0001007387 */ /* 0x0003e80000100800 */
[----:B------:R1:W-:Y:S02]  /*1a700*/  STL [R1+0x8], R2 ;  /* 0x0000080201007387 */ /* 0x0003e40000100800 */
.L_x_1436:
[----:B01----:R-:W3:Y:S04]  /*1a710*/  LDL R2, [R1+0xc] ;  /* 0x00000c0001027983 */ /* 0x003ee80000100800 */
[----:B------:R-:W4:Y:S04]  /*1a720*/  LDL R3, [R1+0x8] ;  /* 0x0000080001037983 */ /* 0x000f280000100800 */
[----:B------:R-:W5:Y:S04]  /*1a730*/  LDL R5, [R1+0x4] ;  /* 0x0000040001057983 */ /* 0x000f680000100800 */
[----:B------:R-:W5:Y:S01]  /*1a740*/  LDL R4, [R1] ;  /* 0x0000000001047983 */ /* 0x000f620000100800 */
[----:B--2---:R-:W0:Y:S01]  /*1a750*/  S2R R0, SR_TID.X ;  /* 0x0000000000007919 */ /* 0x004e220000002100 */
[----:B------:R-:W-:Y:S05]  /*1a760*/  WARPSYNC.ALL ;  /* 0x0000000000007948 */ /* 0x000fea0003800000 */
[----:B0-----:R-:W-:Y:S01]  /*1a770*/  LOP3.LUT R0, R0, 0x1f, RZ, 0xc0, !PT ;  /* 0x0000001f00007812 */ /* 0x001fe200078ec0ff */
[----:B------:R-:W-:Y:S03]  /*1a780*/  BAR.SYNC.DEFER_BLOCKING 0x4, 0x180 ;  /* 0x0106000000007b1d */ /* 0x000fe60000010000 */
[----:B------:R-:W-:-:S13]  /*1a790*/  ISETP.NE.AND P0, PT, R0, RZ, PT ;  /* 0x000000ff0000720c */ /* 0x000fda0003f05270 */
[----:B------:R-:W0:Y:S01]  /*1a7a0*/  @!P0 S2R R0, SR_CgaCtaId ;  /* 0x0000000000008919 */ /* 0x000e220000008800 */
[----:B---3--:R-:W-:Y:S01]  /*1a7b0*/  IMAD.MOV.U32 R7, RZ, RZ, R2 ;  /* 0x000000ffff077224 */ /* 0x008fe200078e0002 */
[----:B------:R-:W-:Y:S01]  /*1a7c0*/  @!P0 MOV R2, 0x400 ;  /* 0x0000040000028802 */ /* 0x000fe20000000f00 */
[----:B----4-:R-:W-:-:S03]  /*1a7d0*/  IMAD.MOV.U32 R6, RZ, RZ, R3 ;  /* 0x000000ffff067224 */ /* 0x010fc600078e0003 */
[----:B0-----:R-:W-:-:S05]  /*1a7e0*/  @!P0 LEA R18, R0, R2, 0x18 ;  /* 0x0000000200128211 */ /* 0x001fca00078ec0ff */
[----:B-----5:R0:W-:Y:S01]  /*1a7f0*/  @!P0 STS.128 [R18+0x308d0], R4 ;  /* 0x0308d00412008388 */ /* 0x0201e20000000c00 */
[----:B------:R-:W-:Y:S06]  /*1a800*/  BAR.ARV 0x5, 0x180 ;  /* 0x0146000000007b1d */ /* 0x000fec0000002000 */
.L_x_1425:
[----:B------:R-:W2:Y:S01]  /*1a810*/  LDL R0, [R1+0xc] ;  /* 0x00000c0001007983 */ /* 0x000ea20000100800 */
[----:B------:R-:W-:Y:S02]  /*1a820*/  ULDC UR4, c[0x0][0xc3c] ;  /* 0x00030f0000047ab9 */ /* 0x000fe40000000800 */
[----:B--2---:R-:W-:-:S13]  /*1a830*/  ISETP.GE.AND P0, PT, R0, UR4, PT ;  /* 0x0000000400007c0c */ /* 0x004fda000bf06270 */
[----:B------:R-:W-:Y:S05]  /*1a840*/  @!P0 BRA `(.L_x_1437) ;  /* 0xffffff9400488947 */ /* 0x000fea000383ffff */
[----:B------:R-:W-:Y:S05]  /*1a850*/  BSYNC B8 ;  /* 0x0000000000087941 */ /* 0x000fea0003800000 */
.L_x_1314:
[----:B--2---:R-:W2:Y:S01]  /*1a860*/  LDL.LU R0, [R1+0x50] ;  /* 0x0000500001007983 */ /* 0x004ea20000300800 */
[----:B------:R-:W-:Y:S01]  /*1a870*/  BSSY B0, `(.L_x_1438) ;  /* 0x000000b000007945 */ /* 0x000fe20003800000 */
[----:B01----:R-:W0:Y:S01]  /*1a880*/  S2R R5, SR_CgaCtaId ;  /* 0x0000000000057919 */ /* 0x003e220000008800 */
[----:B--2---:R-:W-:-:S05]  /*1a890*/  VIADD R0, R0, 0x1 ;  /* 0x0000000100007836 */ /* 0x004fca0000000000 */
        /* <DEDUP_REMOVED lines=8> */
.L_x_1509:
[----:B------:R-:W-:Y:S05]  /*1a920*/  BSYNC B0 ;  /* 0x0000000000007941 */ /* 0x000fea0003800000 */
.L_x_1438:
[----:B------:R-:W-:-:S03]  /*1a930*/  UMOV UR4, 0xffffffff ;  /* 0xffffffff00047882 */ /* 0x000fc60000000000 */
[----:B------:R-:W-:Y:S05]  /*1a940*/  BRA.DIV UR4, `(.L_x_1440) ;  /* 0x0000002204807947 */ /* 0x000fea000b800000 */
[----:B------:R-:W1:Y:S02]  /*1a950*/  S2R R2, SR_TID.X ;  /* 0x0000000000027919 */ /* 0x000e640000002100 */
[----:B-1----:R-:W-:-:S04]  /*1a960*/  SHF.R.U32.HI R2, RZ, 0x5, R2 ;  /* 0x00000005ff027819 */ /* 0x002fc80000011602 */
[----:B------:R-:W-:-:S05]  /*1a970*/  LOP3.LUT R2, R2, 0x3, RZ, 0xc0, !PT ;  /* 0x0000000302027812 */ /* 0x000fca00078ec0ff */
[----:B------:R1:W2:Y:S02]  /*1a980*/  SHFL.IDX PT, R14, R2, RZ, 0x1f ;  /* 0x00001fff020e7589 */ /* 0x0002a400000e0000 */
.L_x_1512:
[----:B--2---:R-:W-:Y:S01]  /*1a990*/  ISETP.NE.AND P0, PT, R14, RZ, PT ;  /* 0x000000ff0e00720c */ /* 0x004fe20003f05270 */
[----:B------:R-:W-:-:S12]  /*1a9a0*/  BSSY B0, `(.L_x_1441) ;  /* 0x0000027000007945 */ /* 0x000fd80003800000 */
[----:B------:R-:W-:Y:S05]  /*1a9b0*/  @P0 BRA `(.L_x_1442) ;  /* 0x0000000000940947 */ /* 0x000fea0003800000 */
[----:B------:R-:W-:-:S03]  /*1a9c0*/  UMOV UR4, 0xffffffff ;  /* 0xffffffff00047882 */ /* 0x000fc60000000000 */
[----:B------:R-:W-:Y:S05]  /*1a9d0*/  BRA.DIV UR4, `(.L_x_1443) ;  /* 0x0000002204907947 */ /* 0x000fea000b800000 */
[----:B------:R-:W-:-:S13]  /*1a9e0*/  ELECT P6, URZ, PT ;  /* 0x00000000003f782f */ /* 0x000fda00038c0000 */
.L_x_1515:
        /* <DEDUP_REMOVED lines=8> */
.L_x_1444:
        /* <DEDUP_REMOVED lines=13> */
.L_x_1516:
[----:B------:R-:W1:Y:S02]  /*1ab40*/  SYNCS.PHASECHK.TRANS64.TRYWAIT P0, [R7+URZ], R2 ;  /* 0x00000002070075a7 */ /* 0x000e64000800017f */
[----:B-1----:R-:W-:Y:S05]  /*1ab50*/  @!P0 BRA `(.L_x_1446) ;  /* 0x0000002000648947 */ /* 0x002fea0003800000 */
.L_x_1517:
[----:B------:R-:W-:Y:S05]  /*1ab60*/  @!P2 BRA `(.L_x_1447) ;  /* 0x000000000004a947 */ /* 0x000fea0003800000 */
[----:B------:R-:W-:Y:S01]  /*1ab70*/  BPT.TRAP 0x1 ;  /* 0x000000040000795c */ /* 0x000fe20000300000 */
.L_x_1447:
[----:B------:R-:W-:-:S04]  /*1ab80*/  VIADD R0, R0, 0x30860 ;  /* 0x0003086000007836 */ /* 0x000fc80000000000 */
[----:B------:R-:W-:-:S04]  /*1ab90*/  IMAD R4, R19, 0x8, R0 ;  /* 0x0000000813047824 */ /* 0x000fc800078e0200 */
[----:B------:R-:W2:Y:S02]  /*1aba0*/  SYNCS.PHASECHK.TRANS64.TRYWAIT P0, [R4+URZ], R5 ;  /* 0x00000005040075a7 */ /* 0x000ea4000800017f */
[----:B--2---:R-:W-:Y:S05]  /*1abb0*/  @!P0 BRA `(.L_x_1448) ;  /* 0x0000002000608947 */ /* 0x004fea0003800000 */
.L_x_1518:
[----:B------:R-:W-:-:S07]  /*1abc0*/  IMAD R3, R3, 0x8, R0 ;  /* 0x0000000803037824 */ /* 0x000fce00078e0200 */
.L_x_1449:
[----:B----4-:R4:W0:Y:S02]  /*1abd0*/  SYNCS.PHASECHK.TRANS64.TRYWAIT P0, [R3+URZ], R2 ;  /* 0x00000002030075a7 */ /* 0x010824000800017f */
[----:B0-----:R-:W-:Y:S05]  /*1abe0*/  @!P0 NANOSLEEP.SYNCS 0x989680 ;  /* 0x009896800000895d */ /* 0x001fea0003900000 */
[----:B------:R-:W0:Y:S02]  /*1abf0*/  @!P0 SYNCS.PHASECHK.TRANS64 P0, [R3+URZ], R2 ;  /* 0x00000002030085a7 */ /* 0x000e24000800007f */
[----:B0-----:R-:W-:Y:S05]  /*1ac00*/  @!P0 BRA `(.L_x_1449) ;  /* 0xfffffffc00f08947 */ /* 0x001fea000383ffff */
.L_x_1442:
[----:B------:R-:W-:Y:S05]  /*1ac10*/  BSYNC B0 ;  /* 0x0000000000007941 */ /* 0x000fea0003800000 */
.L_x_1441:
[----:B------:R-:W-:Y:S05]  /*1ac20*/  EXIT ;  /* 0x000000000000794d */ /* 0x000fea0003800000 */
.L_x_1213:
[----:B0-----:R-:W-:-:S04]  /*1ac30*/  IMAD.U32 R3, RZ, RZ, UR37 ;  /* 0x00000025ff037e24 */ /* 0x001fc8000f8e00ff */
[----:B------:R0:W1:Y:S03]  /*1ac40*/  SYNCS.PHASECHK.TRANS64.TRYWAIT P1, [R3+URZ+0x30800], R0 ;  /* 0x03080000030075a7 */ /* 0x000066000802017f */
[----:B-1----:R-:W-:Y:S05]  /*1ac50*/  @!P1 NANOSLEEP.SYNCS 0x989680 ;  /* 0x009896800000995d */ /* 0x002fea0003900000 */
[----:B------:R-:W1:Y:S02]  /*1ac60*/  @!P1 SYNCS.PHASECHK.TRANS64 P1, [R3+URZ+0x30800], R0 ;  /* 0x03080000030095a7 */ /* 0x000e64000802007f */
[----:B-1----:R-:W-:Y:S05]  /*1ac70*/  @!P1 BRA `(.L_x_1213) ;  /* 0xfffffffc00ec9947 */ /* 0x002fea000383ffff */
[----:B------:R-:W-:Y:S05]  /*1ac80*/  BRA `(.L_x_1450) ;  /* 0xfffffe78003c7947 */ /* 0x000fea000383ffff */
.L_x_1217:
[----:B-1----:R1:W2:Y:S02]  /*1ac90*/  SYNCS.PHASECHK.TRANS64.TRYWAIT P2, [R15+URZ+0x30830], R0 ;  /* 0x030830000f0075a7 */ /* 0x0022a4000804017f */
[----:B--2---:R-:W-:Y:S05]  /*1aca0*/  @!P2 NANOSLEEP.SYNCS 0x989680 ;  /* 0x009896800000a95d */ /* 0x004fea0003900000 */
[----:B------:R-:W2:Y:S02]  /*1acb0*/  @!P2 SYNCS.PHASECHK.TRANS64 P2, [R15+URZ+0x30830], R0 ;  /* 0x030830000f00a5a7 */ /* 0x000ea4000804007f */
[----:B--2---:R-:W-:Y:S05]  /*1acc0*/  @!P2 BRA `(.L_x_1217) ;  /* 0xfffffffc00f0a947 */ /* 0x004fea000383ffff */
[----:B------:R-:W-:Y:S05]  /*1acd0*/  BRA `(.L_x_1216) ;  /* 0xfffffe7800647947 */ /* 0x000fea000383ffff */
.L_x_1233:
[----:B-1----:R-:W-:-:S04]  /*1ace0*/  IMAD.U32 R154, RZ, RZ, UR5 ;  /* 0x00000005ff9a7e24 */ /* 0x002fc8000f8e00ff */
[----:B------:R1:W2:Y:S03]  /*1acf0*/  SYNCS.PHASECHK.TRANS64.TRYWAIT P2, [R154+URZ+0x30830], R21 ;  /* 0x030830159a0075a7 */ /* 0x0002a6000804017f */
[----:B--2---:R-:W-:Y:S05]  /*1ad00*/  @!P2 NANOSLEEP.SYNCS 0x989680 ;  /* 0x009896800000a95d */ /* 0x004fea0003900000 */
[----:B------:R-:W2:Y:S02]  /*1ad10*/  @!P2 SYNCS.PHASECHK.TRANS64 P2, [R154+URZ+0x30830], R21 ;  /* 0x030830159a00a5a7 */ /* 0x000ea4000804007f */
[----:B--2---:R-:W-:Y:S05]  /*1ad20*/  @!P2 BRA `(.L_x_1233) ;  /* 0xfffffffc00eca947 */ /* 0x004fea000383ffff */
[----:B------:R-:W-:Y:S05]  /*1ad30*/  BRA `(.L_x_1232) ;  /* 0xfffffea4003c7947 */ /* 0x000fea000383ffff */
.L_x_1237:
[----:B0-----:R-:W-:-:S04]  /*1ad40*/  IMAD.U32 R21, RZ, RZ, UR14 ;  /* 0x0000000eff157e24 */ /* 0x001fc8000f8e00ff */
[----:B------:R0:W2:Y:S03]  /*1ad50*/  SYNCS.PHASECHK.TRANS64.TRYWAIT P2, [R21+URZ+0x30850], R0 ;  /* 0x03085000150075a7 */ /* 0x0000a6000804017f */
[----:B--2---:R-:W-:Y:S05]  /*1ad60*/  @!P2 NANOSLEEP.SYNCS 0x989680 ;  /* 0x009896800000a95d */ /* 0x004fea0003900000 */
[----:B------:R-:W2:Y:S02]  /*1ad70*/  @!P2 SYNCS.PHASECHK.TRANS64 P2, [R21+URZ+0x30850], R0 ;  /* 0x030850001500a5a7 */ /* 0x000ea4000804007f */
[----:B--2---:R-:W-:Y:S05]  /*1ad80*/  @!P2 BRA `(.L_x_1237) ;  /* 0xfffffffc00eca947 */ /* 0x004fea000383ffff */
[----:B------:R-:W-:Y:S05]  /*1ad90*/  BRA `(.L_x_1236) ;  /* 0xfffffeb000c87947 */ /* 0x000fea000383ffff */
.L_x_1254:
[----:B-1----:R-:W-:-:S04]  /*1ada0*/  IMAD.U32 R3, RZ, RZ, UR6 ;  /* 0x00000006ff037e24 */ /* 0x002fc8000f8e00ff */
[----:B------:R1:W2:Y:S03]  /*1adb0*/  SYNCS.PHASECHK.TRANS64.TRYWAIT P2, [R3+URZ+0x30830], R2 ;  /* 0x03083002030075a7 */ /* 0x0002a6000804017f */
[----:B--2---:R-:W-:Y:S05]  /*1adc0*/  @!P2 NANOSLEEP.SYNCS 0x989680 ;  /* 0x009896800000a95d */ /* 0x004fea0003900000 */
[----:B------:R-:W2:Y:S02]  /*1add0*/  @!P2 SYNCS.PHASECHK.TRANS64 P2, [R3+URZ+0x30830], R2 ;  /* 0x030830020300a5a7 */ /* 0x000ea4000804007f */
[----:B--2---:R-:W-:Y:S05]  /*1ade0*/  @!P2 BRA `(.L_x_1254) ;  /* 0xfffffffc00eca947 */ /* 0x004fea000383ffff */
[----:B------:R-:W-:Y:S05]  /*1adf0*/  BRA `(.L_x_1253) ;  /* 0xfffffed000a47947 */ /* 0x000fea000383ffff */
.L_x_1258:
[----:B01----:R-:W-:-:S04]  /*1ae00*/  IMAD.U32 R2, RZ, RZ, UR10 ;  /* 0x0000000aff027e24 */ /* 0x003fc8000f8e00ff */
[----:B------:R0:W1:Y:S03]  /*1ae10*/  SYNCS.PHASECHK.TRANS64.TRYWAIT P2, [R2+URZ+0x30850], R0 ;  /* 0x03085000020075a7 */ /* 0x000066000804017f */
[----:B-1----:R-:W-:Y:S05]  /*1ae20*/  @!P2 NANOSLEEP.SYNCS 0x989680 ;  /* 0x009896800000a95d */ /* 0x002fea0003900000 */
[----:B------:R-:W1:Y:S02]  /*1ae30*/  @!P2 SYNCS.PHASECHK.TRANS64 P2, [R2+URZ+0x30850], R0 ;  /* 0x030850000200a5a7 */ /* 0x000e64000804007f */
[----:B-1----:R-:W-:Y:S05]  /*1ae40*/  @!P2 BRA `(.L_x_1258) ;  /* 0xfffffffc00eca947 */ /* 0x002fea000383ffff */
[----:B------:R-:W-:Y:S05]  /*1ae50*/  BRA `(.L_x_1257) ;  /* 0xfffffee000307947 */ /* 0x000fea000383ffff */
.L_x_1264:
[----:B-1----:R-:W-:-:S04]  /*1ae60*/  IMAD.U32 R3, RZ, RZ, UR6 ;  /* 0x00000006ff037e24 */ /* 0x002fc8000f8e00ff */
[----:B------:R1:W2:Y:S03]  /*1ae70*/  SYNCS.PHASECHK.TRANS64.TRYWAIT P2, [R3+URZ+0x30830], R2 ;  /* 0x03083002030075a7 */ /* 0x0002a6000804017f */
[----:B--2---:R-:W-:Y:S05]  /*1ae80*/  @!P2 NANOSLEEP.SYNCS 0x989680 ;  /* 0x009896800000a95d */ /* 0x004fea0003900000 */
[----:B------:R-:W2:Y:S02]  /*1ae90*/  @!P2 SYNCS.PHASECHK.TRANS64 P2, [R3+URZ+0x30830], R2 ;  /* 0x030830020300a5a7 */ /* 0x000ea4000804007f */
[----:B--2---:R-:W-:Y:S05]  /*1aea0*/  @!P2 BRA `(.L_x_1264) ;  /* 0xfffffffc00eca947 */ /* 0x004fea000383ffff */
[----:B------:R-:W-:Y:S05]  /*1aeb0*/  BRA `(.L_x_1263) ;  /* 0xfffffef000b47947 */ /* 0x000fea000383ffff */
.L_x_1268:
[----:B01----:R-:W-:-:S04]  /*1aec0*/  IMAD.U32 R2, RZ, RZ, UR10 ;  /* 0x0000000aff027e24 */ /* 0x003fc8000f8e00ff */
[----:B------:R0:W1:Y:S03]  /*1aed0*/  SYNCS.PHASECHK.TRANS64.TRYWAIT P2, [R2+URZ+0x30850], R0 ;  /* 0x03085000020075a7 */ /* 0x000066000804017f */
[----:B-1----:R-:W-:Y:S05]  /*1aee0*/  @!P2 NANOSLEEP.SYNCS 0x989680 ;  /* 0x009896800000a95d */ /* 0x002fea0003900000 */
[----:B------:R-:W1:Y:S02]  /*1aef0*/  @!P2 SYNCS.PHASECHK.TRANS64 P2, [R2+URZ+0x30850], R0 ;  /* 0x030850000200a5a7 */ /* 0x000e64000804007f */
[----:B-1----:R-:W-:Y:S05]  /*1af00*/  @!P2 BRA `(.L_x_1268) ;  /* 0xfffffffc00eca947 */ /* 0x002fea000383ffff */
[----:B------:R-:W-:Y:S05]  /*1af10*/  BRA `(.L_x_1267) ;  /* 0xffffff0000407947 */ /* 0x000fea000383ffff */
.L_x_1281:
[----:B-1----:R-:W-:-:S04]  /*1af20*/  IMAD.U32 R5, RZ, RZ, UR5 ;  /* 0x00000005ff057e24 */ /* 0x002fc8000f8e00ff */
[----:B------:R1:W2:Y:S03]  /*1af30*/  SYNCS.PHASECHK.TRANS64.TRYWAIT P0, [R5+URZ+0x30850], R0 ;  /* 0x03085000050075a7 */ /* 0x0002a6000800017f */
[----:B--2---:R-:W-:Y:S05]  /*1af40*/  @!P0 NANOSLEEP.SYNCS 0x989680 ;  /* 0x009896800000895d */ /* 0x004fea0003900000 */
[----:B------:R-:W2:Y:S02]  /*1af50*/  @!P0 SYNCS.PHASECHK.TRANS64 P0, [R5+URZ+0x30850], R0 ;  /* 0x03085000050085a7 */ /* 0x000ea4000800007f */
[----:B--2---:R-:W-:Y:S05]  /*1af60*/  @!P0 BRA `(.L_x_1281) ;  /* 0xfffffffc00ec8947 */ /* 0x004fea000383ffff */
[----:B------:R-:W-:Y:S05]  /*1af70*/  BRA `(.L_x_1280) ;  /* 0xffffff2400347947 */ /* 0x000fea000383ffff */
.L_x_1336:
[----:B-1----:R-:W1:Y:S01]  /*1af80*/  S2R R4, SR_TID.X ;  /* 0x0000000000047919 */ /* 0x002e620000002100 */
[----:B------:R-:W-:Y:S01]  /*1af90*/  BSSY B0, `(.L_x_1451) ;  /* 0x000000a000007945 */ /* 0x000fe20003800000 */
[----:B------:R-:W-:Y:S02]  /*1afa0*/  IMAD.MOV.U32 R12, RZ, RZ, RZ ;  /* 0x000000ffff0c7224 */ /* 0x000fe400078e00ff */
[----:B------:R-:W-:Y:S02]  /*1afb0*/  IMAD.MOV.U32 R11, RZ, RZ, 0x1f ;  /* 0x0000001fff0b7424 */ /* 0x000fe400078e00ff */
[----:B------:R-:W-:Y:S01]  /*1afc0*/  IMAD.MOV.U32 R15, RZ, RZ, -0x1 ;  /* 0xffffffffff0f7424 */ /* 0x000fe200078e00ff */
[----:B-1----:R-:W-:-:S04]  /*1afd0*/  SHF.R.U32.HI R4, RZ, 0x5, R4 ;  /* 0x00000005ff047819 */ /* 0x002fc80000011604 */
[----:B------:R-:W-:-:S05]  /*1afe0*/  LOP3.LUT R4, R4, 0x3, RZ, 0xc0, !PT ;  /* 0x0000000304047812 */ /* 0x000fca00078ec0ff */
[----:B------:R-:W-:-:S07]  /*1aff0*/  IMAD.MOV.U32 R13, RZ, RZ, R4 ;  /* 0x000000ffff0d7224 */ /* 0x000fce00078e0004 */
[----:B0-2---:R-:W-:Y:S05]  /*1b000*/  WARPSYNC.COLLECTIVE R15, `(.L_x_1452) ;  /* 0x000000000f087348 */ /* 0x005fea0003c00000 */
[----:B------:R1:W3:Y:S02]  /*1b010*/  SHFL.IDX P6, R14, R13, R12, R11 ;  /* 0x0000000c0d0e7389 */ /* 0x0002e400000c000b */
[----:B0123--:R-:W-:Y:S01]  /*1b020*/  ENDCOLLECTIVE ;  /* 0x000000000000791b */ /* 0x00ffe20003800000 */
.L_x_1452:
[----:B------:R-:W-:Y:S05]  /*1b030*/  BSYNC B0 ;  /* 0x0000000000007941 */ /* 0x000fea0003800000 */
.L_x_1451:
[----:B------:R-:W-:Y:S05]  /*1b040*/  BRA `(.L_x_1453) ;  /* 0xffffff9c00f07947 */ /* 0x000fea000383ffff */
.L_x_1338:
[----:B------:R-:W-:Y:S01]  /*1b050*/  BSSY B0, `(.L_x_1454) ;  /* 0x0000006000007945 */ /* 0x000fe20003800000 */
[----:B------:R-:W-:-:S07]  /*1b060*/  IMAD.MOV.U32 R15, RZ, RZ, -0x1 ;  /* 0xffffffffff0f7424 */ /* 0x000fce00078e00ff */
[----:B012---:R-:W-:Y:S05]  /*1b070*/  WARPSYNC.COLLECTIVE R15, `(.L_x_1455) ;  /* 0x000000000f0c7348 */ /* 0x007fea0003c00000 */
[----:B------:R-:W-:Y:S02]  /*1b080*/  ELECT P6, UR62, PT ;  /* 0x00000000003e782f */ /* 0x000fe400038c0000 */
[----:B------:R-:W-:Y:S01]  /*1b090*/  MOV R14, UR62 ;  /* 0x0000003e000e7c02 */ /* 0x000fe20008000f00 */
[----:B012---:R-:W-:Y:S10]  /*1b0a0*/  ENDCOLLECTIVE ;  /* 0x000000000000791b */ /* 0x007ff40003800000 */
.L_x_1455:
[----:B------:R-:W-:Y:S05]  /*1b0b0*/  BSYNC B0 ;  /* 0x0000000000007941 */ /* 0x000fea0003800000 */
.L_x_1454:
[----:B------:R-:W-:Y:S05]  /*1b0c0*/  BRA `(.L_x_1456) ;  /* 0xffffff9c00fc7947 */ /* 0x000fea000383ffff */
.L_x_1340:
[----:B-1----:R1:W3:Y:S02]  /*1b0d0*/  SYNCS.PHASECHK.TRANS64.TRYWAIT P0, [R0+URZ+0x30840], R2 ;  /* 0x03084002000075a7 */ /* 0x0022e4000800017f */
[----:B---3--:R-:W-:Y:S05]  /*1b0e0*/  @!P0 NANOSLEEP.SYNCS 0x989680 ;  /* 0x009896800000895d */ /* 0x008fea0003900000 */
[----:B------:R-:W3:Y:S02]  /*1b0f0*/  @!P0 SYNCS.PHASECHK.TRANS64 P0, [R0+URZ+0x30840], R2 ;  /* 0x03084002000085a7 */ /* 0x000ee4000800007f */
[----:B---3--:R-:W-:Y:S05]  /*1b100*/  @!P0 BRA `(.L_x_1340) ;  /* 0xfffffffc00f08947 */ /* 0x008fea000383ffff */
[----:B------:R-:W-:Y:S05]  /*1b110*/  BRA `(.L_x_1457) ;  /* 0xffffffa000607947 */ /* 0x000fea000383ffff */
.L_x_1344:
        /* <DEDUP_REMOVED lines=15> */
.L_x_1458:
[----:B------:R-:W-:Y:S02]  /*1b210*/  IMAD.MOV.U32 R13, RZ, RZ, R4 ;  /* 0x000000ffff0d7224 */ /* 0x000fe400078e0004 */
[----:B------:R-:W-:-:S07]  /*1b220*/  IMAD.MOV.U32 R6, RZ, RZ, R14 ;  /* 0x000000ffff067224 */ /* 0x000fce00078e000e */
[----:B------:R-:W-:Y:S05]  /*1b230*/  WARPSYNC.COLLECTIVE R15, `(.L_x_1459) ;  /* 0x000000000f087348 */ /* 0x000fea0003c00000 */
[----:B------:R0:W1:Y:S02]  /*1b240*/  SHFL.IDX P6, R14, R13, R12, R11 ;  /* 0x0000000c0d0e7389 */ /* 0x00006400000c000b */
[----:B01----:R-:W-:Y:S01]  /*1b250*/  ENDCOLLECTIVE ;  /* 0x000000000000791b */ /* 0x003fe20003800000 */
.L_x_1459:
        /* <DEDUP_REMOVED lines=20> */
.L_x_1460:
[----:B------:R-:W-:Y:S02]  /*1b3a0*/  IMAD.MOV.U32 R13, RZ, RZ, R4 ;  /* 0x000000ffff0d7224 */ /* 0x000fe400078e0004 */
[----:B------:R-:W-:-:S07]  /*1b3b0*/  IMAD.MOV.U32 R6, RZ, RZ, R14 ;  /* 0x000000ffff067224 */ /* 0x000fce00078e000e */
[----:B------:R-:W-:Y:S05]  /*1b3c0*/  WARPSYNC.COLLECTIVE R15, `(.L_x_1461) ;  /* 0x000000000f087348 */ /* 0x000fea0003c00000 */
[----:B------:R0:W1:Y:S02]  /*1b3d0*/  SHFL.IDX P6, R14, R13, R12, R11 ;  /* 0x0000000c0d0e7389 */ /* 0x00006400000c000b */
[----:B01----:R-:W-:Y:S01]  /*1b3e0*/  ENDCOLLECTIVE ;  /* 0x000000000000791b */ /* 0x003fe20003800000 */
.L_x_1461:
        /* <DEDUP_REMOVED lines=20> */
.L_x_1462:
[----:B------:R-:W-:Y:S02]  /*1b530*/  IMAD.MOV.U32 R13, RZ, RZ, R4 ;  /* 0x000000ffff0d7224 */ /* 0x000fe400078e0004 */
[----:B------:R-:W-:-:S07]  /*1b540*/  IMAD.MOV.U32 R6, RZ, RZ, R14 ;  /* 0x000000ffff067224 */ /* 0x000fce00078e000e */
[----:B------:R-:W-:Y:S05]  /*1b550*/  WARPSYNC.COLLECTIVE R15, `(.L_x_1463) ;  /* 0x000000000f087348 */ /* 0x000fea0003c00000 */
[----:B------:R0:W1:Y:S02]  /*1b560*/  SHFL.IDX P6, R14, R13, R12, R11 ;  /* 0x0000000c0d0e7389 */ /* 0x00006400000c000b */
[----:B01----:R-:W-:Y:S01]  /*1b570*/  ENDCOLLECTIVE ;  /* 0x000000000000791b */ /* 0x003fe20003800000 */
.L_x_1463:
        /* <DEDUP_REMOVED lines=20> */
.L_x_1464:
[----:B------:R-:W-:Y:S02]  /*1b6c0*/  IMAD.MOV.U32 R13, RZ, RZ, R4 ;  /* 0x000000ffff0d7224 */ /* 0x000fe400078e0004 */
[----:B------:R-:W-:-:S07]  /*1b6d0*/  IMAD.MOV.U32 R6, RZ, RZ, R14 ;  /* 0x000000ffff067224 */ /* 0x000fce00078e000e */
[----:B------:R-:W-:Y:S05]  /*1b6e0*/  WARPSYNC.COLLECTIVE R15, `(.L_x_1465) ;  /* 0x000000000f087348 */ /* 0x000fea0003c00000 */
[----:B------:R0:W1:Y:S02]  /*1b6f0*/  SHFL.IDX P6, R14, R13, R12, R11 ;  /* 0x0000000c0d0e7389 */ /* 0x00006400000c000b */
[----:B01----:R-:W-:Y:S01]  /*1b700*/  ENDCOLLECTIVE ;  /* 0x000000000000791b */ /* 0x003fe20003800000 */
.L_x_1465:
        /* <DEDUP_REMOVED lines=20> */
.L_x_1466:
[----:B------:R-:W-:Y:S02]  /*1b850*/  IMAD.MOV.U32 R13, RZ, RZ, R4 ;  /* 0x000000ffff0d7224 */ /* 0x000fe400078e0004 */
[----:B------:R-:W-:-:S07]  /*1b860*/  IMAD.MOV.U32 R6, RZ, RZ, R14 ;  /* 0x000000ffff067224 */ /* 0x000fce00078e000e */
[----:B------:R-:W-:Y:S05]  /*1b870*/  WARPSYNC.COLLECTIVE R15, `(.L_x_1467) ;  /* 0x000000000f087348 */ /* 0x000fea0003c00000 */
[----:B------:R0:W1:Y:S02]  /*1b880*/  SHFL.IDX P6, R14, R13, R12, R11 ;  /* 0x0000000c0d0e7389 */ /* 0x00006400000c000b */
[----:B01----:R-:W-:Y:S01]  /*1b890*/  ENDCOLLECTIVE ;  /* 0x000000000000791b */ /* 0x003fe20003800000 */
.L_x_1467:
        /* <DEDUP_REMOVED lines=20> */
.L_x_1468:
[----:B------:R-:W-:Y:S02]  /*1b9e0*/  IMAD.MOV.U32 R13, RZ, RZ, R4 ;  /* 0x000000ffff0d7224 */ /* 0x000fe400078e0004 */
[----:B------:R-:W-:-:S07]  /*1b9f0*/  IMAD.MOV.U32 R6, RZ, RZ, R14 ;  /* 0x000000ffff067224 */ /* 0x000fce00078e000e */
[----:B------:R-:W-:Y:S05]  /*1ba00*/  WARPSYNC.COLLECTIVE R15, `(.L_x_1469) ;  /* 0x000000000f087348 */ /* 0x000fea0003c00000 */
[----:B------:R0:W1:Y:S02]  /*1ba10*/  SHFL.IDX P6, R14, R13, R12, R11 ;  /* 0x0000000c0d0e7389 */ /* 0x00006400000c000b */
[----:B01----:R-:W-:Y:S01]  /*1ba20*/  ENDCOLLECTIVE ;  /* 0x000000000000791b */ /* 0x003fe20003800000 */
.L_x_1469:
        /* <DEDUP_REMOVED lines=18> */
.L_x_1470:
[----:B------:R-:W-:-:S05]  /*1bb50*/  VIADD R7, R0, 0x60 ;  /* 0x0000006000077836 */ /* 0x000fca0000000000 */
[----:B------:R-:W-:Y:S01]  /*1bb60*/  ISETP.GE.AND P5, PT, R7, R2, PT ;  /* 0x000000020700720c */ /* 0x000fe20003fa6270 */
[----:B------:R-:W-:Y:S02]  /*1bb70*/  IMAD.MOV.U32 R13, RZ, RZ, R4 ;  /* 0x000000ffff0d7224 */ /* 0x000fe400078e0004 */
[----:B------:R-:W-:-:S10]  /*1bb80*/  IMAD.MOV.U32 R8, RZ, RZ, R14 ;  /* 0x000000ffff087224 */ /* 0x000fd400078e000e */
[----:B------:R-:W-:Y:S05]  /*1bb90*/  WARPSYNC.COLLECTIVE R15, `(.L_x_1471) ;  /* 0x000000000f087348 */ /* 0x000fea0003c00000 */
[----:B------:R0:W1:Y:S02]  /*1bba0*/  SHFL.IDX P6, R14, R13, R12, R11 ;  /* 0x0000000c0d0e7389 */ /* 0x00006400000c000b */
[----:B01----:R-:W-:Y:S01]  /*1bbb0*/  ENDCOLLECTIVE ;  /* 0x000000000000791b */ /* 0x003fe20003800000 */
.L_x_1471:
        /* <DEDUP_REMOVED lines=18> */
.L_x_1472:
[----:B------:R-:W-:Y:S02]  /*1bce0*/  IMAD.MOV.U32 R13, RZ, RZ, R4 ;  /* 0x000000ffff0d7224 */ /* 0x000fe400078e0004 */
[----:B------:R-:W-:-:S07]  /*1bcf0*/  IMAD.MOV.U32 R5, RZ, RZ, R14 ;  /* 0x000000ffff057224 */ /* 0x000fce00078e000e */
[----:B------:R-:W-:Y:S05]  /*1bd00*/  WARPSYNC.COLLECTIVE R15, `(.L_x_1473) ;  /* 0x000000000f087348 */ /* 0x000fea0003c00000 */
[----:B------:R0:W1:Y:S02]  /*1bd10*/  SHFL.IDX P6, R14, R13, R12, R11 ;  /* 0x0000000c0d0e7389 */ /* 0x00006400000c000b */
[----:B01----:R-:W-:Y:S01]  /*1bd20*/  ENDCOLLECTIVE ;  /* 0x000000000000791b */ /* 0x003fe20003800000 */
.L_x_1473:
[----:B------:R-:W-:Y:S01]  /*1bd30*/  IMAD.MOV.U32 R3, RZ, RZ, R14 ;  /* 0x000000ffff037224 */ /* 0x000fe200078e000e */
[----:B------:R-:W-:Y:S06]  /*1bd40*/  BRA `(.L_x_1474) ;  /* 0xffffffa400247947 */ /* 0x000fec000383ffff */
.L_x_1349:
[----:B0-----:R0:W3:Y:S02]  /*1bd50*/  SYNCS.PHASECHK.TRANS64.TRYWAIT P0, [R18+URZ+0x30820], R0 ;  /* 0x03082000120075a7 */ /* 0x0010e4000800017f */
[----:B---3--:R-:W-:Y:S05]  /*1bd60*/  @!P0 NANOSLEEP.SYNCS 0x989680 ;  /* 0x009896800000895d */ /* 0x008fea0003900000 */
[----:B------:R-:W3:Y:S02]  /*1bd70*/  @!P0 SYNCS.PHASECHK.TRANS64 P0, [R18+URZ+0x30820], R0 ;  /* 0x03082000120085a7 */ /* 0x000ee4000800007f */
[----:B---3--:R-:W-:Y:S05]  /*1bd80*/  @!P0 BRA `(.L_x_1349) ;  /* 0xfffffffc00f08947 */ /* 0x008fea000383ffff */
[----:B------:R-:W-:Y:S05]  /*1bd90*/  BRA `(.L_x_1475) ;  /* 0xffffffa400a07947 */ /* 0x000fea000383ffff */
.L_x_1358:
[----:B-1----:R1:W2:Y:S02]  /*1bda0*/  SYNCS.PHASECHK.TRANS64.TRYWAIT P0, [R3+URZ+0x30840], R2 ;  /* 0x03084002030075a7 */ /* 0x0022a4000800017f */
[----:B--2---:R-:W-:Y:S05]  /*1bdb0*/  @!P0 NANOSLEEP.SYNCS 0x989680 ;  /* 0x009896800000895d */ /* 0x004fea0003900000 */
[----:B------:R-:W2:Y:S02]  /*1bdc0*/  @!P0 SYNCS.PHASECHK.TRANS64 P0, [R3+URZ+0x30840], R2 ;  /* 0x03084002030085a7 */ /* 0x000ea4000800007f */
[----:B--2---:R-:W-:Y:S05]  /*1bdd0*/  @!P0 BRA `(.L_x_1358) ;  /* 0xfffffffc00f08947 */ /* 0x004fea000383ffff */
[----:B------:R-:W-:Y:S05]  /*1bde0*/  BRA `(.L_x_1476) ;  /* 0xffffffa800987947 */ /* 0x000fea000383ffff */
.L_x_1366:
[----:B0-----:R0:W1:Y:S02]  /*1bdf0*/  SYNCS.PHASECHK.TRANS64.TRYWAIT P0, [R3+URZ+0x60], R2 ;  /* 0x00006002030075a7 */ /* 0x001064000800017f */
[----:B-1----:R-:W-:Y:S05]  /*1be00*/  @!P0 NANOSLEEP.SYNCS 0x989680 ;  /* 0x009896800000895d */ /* 0x002fea0003900000 */
[----:B------:R-:W1:Y:S02]  /*1be10*/  @!P0 SYNCS.PHASECHK.TRANS64 P0, [R3+URZ+0x60], R2 ;  /* 0x00006002030085a7 */ /* 0x000e64000800007f */
[----:B-1----:R-:W-:Y:S05]  /*1be20*/  @!P0 BRA `(.L_x_1366) ;  /* 0xfffffffc00f08947 */ /* 0x002fea000383ffff */
[----:B------:R-:W-:Y:S05]  /*1be30*/  BRA `(.L_x_1477) ;  /* 0xffffffac00ec7947 */ /* 0x000fea000383ffff */
.L_x_1377:
[----:B-1----:R1:W2:Y:S02]  /*1be40*/  SYNCS.PHASECHK.TRANS64.TRYWAIT P0, [R3+URZ+0x30840], R2 ;  /* 0x03084002030075a7 */ /* 0x0022a4000800017f */
[----:B--2---:R-:W-:Y:S05]  /*1be50*/  @!P0 NANOSLEEP.SYNCS 0x989680 ;  /* 0x009896800000895d */ /* 0x004fea0003900000 */
[----:B------:R-:W2:Y:S02]  /*1be60*/  @!P0 SYNCS.PHASECHK.TRANS64 P0, [R3+URZ+0x30840], R2 ;  /* 0x03084002030085a7 */ /* 0x000ea4000800007f */
[----:B--2---:R-:W-:Y:S05]  /*1be70*/  @!P0 BRA `(.L_x_1377) ;  /* 0xfffffffc00f08947 */ /* 0x004fea000383ffff */
[----:B------:R-:W-:Y:S05]  /*1be80*/  BRA `(.L_x_1478) ;  /* 0xffffffb400f47947 */ /* 0x000fea000383ffff */
.L_x_1385:
[----:B0-----:R0:W1:Y:S02]  /*1be90*/  SYNCS.PHASECHK.TRANS64.TRYWAIT P0, [R2+URZ+0x60], R3 ;  /* 0x00006003020075a7 */ /* 0x001064000800017f */
[----:B-1----:R-:W-:Y:S05]  /*1bea0*/  @!P0 NANOSLEEP.SYNCS 0x989680 ;  /* 0x009896800000895d */ /* 0x002fea0003900000 */
[----:B------:R-:W1:Y:S02]  /*1beb0*/  @!P0 SYNCS.PHASECHK.TRANS64 P0, [R2+URZ+0x60], R3 ;  /* 0x00006003020085a7 */ /* 0x000e64000800007f */
[----:B-1----:R-:W-:Y:S05]  /*1bec0*/  @!P0 BRA `(.L_x_1385) ;  /* 0xfffffffc00f08947 */ /* 0x002fea000383ffff */
[----:B------:R-:W-:Y:S05]  /*1bed0*/  BRA `(.L_x_1479) ;  /* 0xffffffbc00487947 */ /* 0x000fea000383ffff */
.L_x_1396:
[----:B--2---:R2:W3:Y:S02]  /*1bee0*/  SYNCS.PHASECHK.TRANS64.TRYWAIT P0, [R2+URZ+0x30840], R3 ;  /* 0x03084003020075a7 */ /* 0x0044e4000800017f */
[----:B---3--:R-:W-:Y:S05]  /*1bef0*/  @!P0 NANOSLEEP.SYNCS 0x989680 ;  /* 0x009896800000895d */ /* 0x008fea0003900000 */
[----:B------:R-:W3:Y:S02]  /*1bf00*/  @!P0 SYNCS.PHASECHK.TRANS64 P0, [R2+URZ+0x30840], R3 ;  /* 0x03084003020085a7 */ /* 0x000ee4000800007f */
[----:B---3--:R-:W-:Y:S05]  /*1bf10*/  @!P0 BRA `(.L_x_1396) ;  /* 0xfffffffc00f08947 */ /* 0x008fea000383ffff */
[----:B------:R-:W-:Y:S05]  /*1bf20*/  BRA `(.L_x_1480) ;  /* 0xffffffc400247947 */ /* 0x000fea000383ffff */
.L_x_1404:
[----:B0-----:R0:W1:Y:S02]  /*1bf30*/  SYNCS.PHASECHK.TRANS64.TRYWAIT P0, [R2+URZ+0x60], R5 ;  /* 0x00006005020075a7 */ /* 0x001064000800017f */
[----:B-1----:R-:W-:Y:S05]  /*1bf40*/  @!P0 NANOSLEEP.SYNCS 0x989680 ;  /* 0x009896800000895d */ /* 0x002fea0003900000 */
[----:B------:R-:W1:Y:S02]  /*1bf50*/  @!P0 SYNCS.PHASECHK.TRANS64 P0, [R2+URZ+0x60], R5 ;  /* 0x00006005020085a7 */ /* 0x000e64000800007f */
[----:B-1----:R-:W-:Y:S05]  /*1bf60*/  @!P0 BRA `(.L_x_1404) ;  /* 0xfffffffc00f08947 */ /* 0x002fea000383ffff */
[----:B------:R-:W-:Y:S05]  /*1bf70*/  BRA `(.L_x_1481) ;  /* 0xffffffc800787947 */ /* 0x000fea000383ffff */
.L_x_1417:
[----:B--2---:R2:W3:Y:S02]  /*1bf80*/  SYNCS.PHASECHK.TRANS64.TRYWAIT P0, [R0+URZ+0x30860], R2 ;  /* 0x03086002000075a7 */ /* 0x0044e4000800017f */
[----:B---3--:R-:W-:Y:S05]  /*1bf90*/  @!P0 NANOSLEEP.SYNCS 0x989680 ;  /* 0x009896800000895d */ /* 0x008fea0003900000 */
[----:B------:R-:W3:Y:S02]  /*1bfa0*/  @!P0 SYNCS.PHASECHK.TRANS64 P0, [R0+URZ+0x30860], R2 ;  /* 0x03086002000085a7 */ /* 0x000ee4000800007f */
[----:B---3--:R-:W-:Y:S05]  /*1bfb0*/  @!P0 BRA `(.L_x_1417) ;  /* 0xfffffffc00f08947 */ /* 0x008fea000383ffff */
[----:B------:R-:W-:Y:S05]  /*1bfc0*/  BRA `(.L_x_1482) ;  /* 0xffffffd000407947 */ /* 0x000fea000383ffff */
.L_x_1426:
[----:B------:R-:W3:Y:S01]  /*1bfd0*/  LDL R3, [R1] ;  /* 0x0000000001037983 */ /* 0x000ee20000100800 */
[----:B------:R-:W-:Y:S01]  /*1bfe0*/  BSSY B0, `(.L_x_1483) ;  /* 0x0000008000007945 */ /* 0x000fe20003800000 */
[----:B0-----:R-:W-:Y:S02]  /*1bff0*/  IMAD.MOV.U32 R12, RZ, RZ, RZ ;  /* 0x000000ffff0c7224 */ /* 0x001fe400078e00ff */
[----:B------:R-:W-:Y:S02]  /*1c000*/  IMAD.MOV.U32 R11, RZ, RZ, 0x1f ;  /* 0x0000001fff0b7424 */ /* 0x000fe400078e00ff */
[----:B------:R-:W-:Y:S02]  /*1c010*/  IMAD.MOV.U32 R15, RZ, RZ, -0x1 ;  /* 0xffffffffff0f7424 */ /* 0x000fe400078e00ff */
[----:B---3--:R-:W-:-:S07]  /*1c020*/  IMAD.MOV.U32 R13, RZ, RZ, R3 ;  /* 0x000000ffff0d7224 */ /* 0x008fce00078e0003 */
[----:B-12---:R-:W-:Y:S05]  /*1c030*/  WARPSYNC.COLLECTIVE R15, `(.L_x_1484) ;  /* 0x000000000f087348 */ /* 0x006fea0003c00000 */
[----:B------:R0:W3:Y:S02]  /*1c040*/  SHFL.IDX P6, R14, R13, R12, R11 ;  /* 0x0000000c0d0e7389 */ /* 0x0000e400000c000b */
[----:B0123--:R-:W-:Y:S01]  /*1c050*/  ENDCOLLECTIVE ;  /* 0x000000000000791b */ /* 0x00ffe20003800000 */
.L_x_1484:
[----:B------:R-:W-:Y:S05]  /*1c060*/  BSYNC B0 ;  /* 0x0000000000007941 */ /* 0x000fea0003800000 */
.L_x_1483:
        /* <DEDUP_REMOVED lines=9> */
.L_x_1485:
        /* <DEDUP_REMOVED lines=14> */
[C---:B------:R-:W-:Y:S02]  /*1c1e0*/  ISETP.GE.U32.AND P3, PT, R16.reuse, 0x4, PT ;  /* 0x000000041000780c */ /* 0x040fe40003f66070 */
[C---:B------:R-:W-:Y:S02]  /*1c1f0*/  ISETP.GE.U32.AND P4, PT, R16.reuse, 0x8, PT ;  /* 0x000000081000780c */ /* 0x040fe40003f86070 */
[----:B------:R-:W-:Y:S01]  /*1c200*/  ISETP.GE.U32.AND P5, PT, R16, 0x10, PT ;  /* 0x000000101000780c */ /* 0x000fe20003fa6070 */
[----:B--2---:R-:W-:Y:S01]  /*1c210*/  @!P1 IMAD.MOV.U32 R5, RZ, RZ, R6 ;  /* 0x000000ffff059224 */ /* 0x004fe200078e0006 */
[----:B------:R-:W-:-:S02]  /*1c220*/  CS2R R6, SRZ ;  /* 0x0000000000067805 */ /* 0x000fc4000001ff00 */
[----:B---3--:R-:W-:Y:S01]  /*1c230*/  @!P1 IMAD.MOV.U32 R7, RZ, RZ, R2 ;  /* 0x000000ffff079224 */ /* 0x008fe200078e0002 */
[----:B------:R-:W-:-:S03]  /*1c240*/  ISETP.NE.AND P1, PT, R16, RZ, PT ;  /* 0x000000ff1000720c */ /* 0x000fc60003f25270 */
[----:B------:R-:W-:-:S04]  /*1c250*/  IMAD R2, R7, R5, RZ ;  /* 0x0000000507027224 */ /* 0x000fc800078e02ff */
[----:B------:R-:W-:-:S07]  /*1c260*/  IMAD.MOV.U32 R13, RZ, RZ, R2 ;  /* 0x000000ffff0d7224 */ /* 0x000fce00078e0002 */
[----:B------:R-:W-:Y:S05]  /*1c270*/  WARPSYNC.COLLECTIVE R15, `(.L_x_1486) ;  /* 0x000000000f087348 */ /* 0x000fea0003c00000 */
[----:B------:R0:W1:Y:S02]  /*1c280*/  SHFL.UP P6, R14, R13, R12, R11 ;  /* 0x0400000c0d0e7389 */ /* 0x00006400000c000b */
[----:B01----:R-:W-:Y:S01]  /*1c290*/  ENDCOLLECTIVE ;  /* 0x000000000000791b */ /* 0x003fe20003800000 */
.L_x_1486:
        /* <DEDUP_REMOVED lines=8> */
.L_x_1487:
        /* <DEDUP_REMOVED lines=8> */
.L_x_1488:
        /* <DEDUP_REMOVED lines=8> */
.L_x_1489:
        /* <DEDUP_REMOVED lines=8> */
.L_x_1490:
        /* <DEDUP_REMOVED lines=9> */
.L_x_1491:
[----:B------:R-:W-:Y:S01]  /*1c530*/  IMAD.MOV.U32 R10, RZ, RZ, R14 ;  /* 0x000000ffff0a7224 */ /* 0x000fe200078e000e */
[----:B------:R-:W-:Y:S06]  /*1c540*/  BRA `(.L_x_1492) ;  /* 0xffffffd4002c7947 */ /* 0x000fec000383ffff */
.L_x_1429:
[----:B------:R-:W-:Y:S01]  /*1c550*/  BSSY B0, `(.L_x_1493) ;  /* 0x0000008000007945 */ /* 0x000fe20003800000 */
[----:B------:R-:W-:Y:S02]  /*1c560*/  IMAD.MOV.U32 R13, RZ, RZ, R2 ;  /* 0x000000ffff0d7224 */ /* 0x000fe400078e0002 */
[----:B------:R-:W-:Y:S02]  /*1c570*/  IMAD.MOV.U32 R12, RZ, RZ, 0x1 ;  /* 0x00000001ff0c7424 */ /* 0x000fe400078e00ff */
[----:B------:R-:W-:Y:S02]  /*1c580*/  IMAD.MOV.U32 R11, RZ, RZ, RZ ;  /* 0x000000ffff0b7224 */ /* 0x000fe400078e00ff */
[----:B------:R-:W-:-:S07]  /*1c590*/  IMAD.MOV.U32 R15, RZ, RZ, -0x1 ;  /* 0xffffffffff0f7424 */ /* 0x000fce00078e00ff */
[----:B------:R-:W-:Y:S05]  /*1c5a0*/  WARPSYNC.COLLECTIVE R15, `(.L_x_1494) ;  /* 0x000000000f087348 */ /* 0x000fea0003c00000 */
[----:B------:R0:W1:Y:S02]  /*1c5b0*/  SHFL.UP P6, R14, R13, R12, R11 ;  /* 0x0400000c0d0e7389 */ /* 0x00006400000c000b */
[----:B01----:R-:W-:Y:S01]  /*1c5c0*/  ENDCOLLECTIVE ;  /* 0x000000000000791b */ /* 0x003fe20003800000 */
.L_x_1494:
[----:B------:R-:W-:Y:S05]  /*1c5d0*/  BSYNC B0 ;  /* 0x0000000000007941 */ /* 0x000fea0003800000 */
.L_x_1493:
        /* <DEDUP_REMOVED lines=10> */
.L_x_1495:
        /* <DEDUP_REMOVED lines=8> */
.L_x_1496:
        /* <DEDUP_REMOVED lines=8> */
.L_x_1497:
        /* <DEDUP_REMOVED lines=8> */
.L_x_1498:
        /* <DEDUP_REMOVED lines=9> */
.L_x_1499:
[----:B------:R-:W-:Y:S01]  /*1c890*/  IMAD.MOV.U32 R10, RZ, RZ, R14 ;  /* 0x000000ffff0a7224 */ /* 0x000fe200078e000e */
[----:B------:R-:W-:Y:S06]  /*1c8a0*/  BRA `(.L_x_1500) ;  /* 0xffffffd400047947 */ /* 0x000fec000383ffff */
.L_x_1431:
[----:B------:R-:W-:Y:S01]  /*1c8b0*/  BSSY B0, `(.L_x_1501) ;  /* 0x0000006000007945 */ /* 0x000fe20003800000 */
[----:B------:R-:W-:Y:S01]  /*1c8c0*/  PLOP3.LUT P6, PT, P6, PT, PT, 0x8, 0x0 ;  /* 0x000000000000781c */ /* 0x000fe200037ce170 */
[----:B------:R-:W-:-:S12]  /*1c8d0*/  IMAD.MOV.U32 R15, RZ, RZ, -0x1 ;  /* 0xffffffffff0f7424 */ /* 0x000fd800078e00ff */
[----:B0-----:R-:W-:Y:S05]  /*1c8e0*/  WARPSYNC.COLLECTIVE R15, `(.L_x_1502) ;  /* 0x000000000f087348 */ /* 0x001fea0003c00000 */
[----:B------:R-:W-:Y:S01]  /*1c8f0*/  VOTE.ANY R14, PT, P6 ;  /* 0x00000000000e7806 */ /* 0x000fe200030e0100 */
[----:B0-----:R-:W-:Y:S06]  /*1c900*/  ENDCOLLECTIVE ;  /* 0x000000000000791b */ /* 0x001fec0003800000 */
.L_x_1502:
[----:B------:R-:W-:Y:S05]  /*1c910*/  BSYNC B0 ;  /* 0x0000000000007941 */ /* 0x000fea0003800000 */
.L_x_1501:
[----:B------:R0:W5:Y:S01]  /*1c920*/  LDL.LU R16, [R1+0xc] ;  /* 0x00000c0001107983 */ /* 0x0001620000300800 */
[----:B------:R-:W-:Y:S02]  /*1c930*/  IMAD.MOV.U32 R3, RZ, RZ, R14 ;  /* 0x000000ffff037224 */ /* 0x000fe400078e000e */
[----:B------:R-:W-:Y:S02]  /*1c940*/  IMAD.MOV.U32 R13, RZ, RZ, R5 ;  /* 0x000000ffff0d7224 */ /* 0x000fe400078e0005 */
[----:B------:R-:W1:Y:S01]  /*1c950*/  POPC R9, R3 ;  /* 0x0000000300097309 */ /* 0x000e620000000000 */
[----:B------:R-:W-:Y:S02]  /*1c960*/  IMAD.MOV.U32 R11, RZ, RZ, 0x1f ;  /* 0x0000001fff0b7424 */ /* 0x000fe400078e00ff */
[----:B------:R-:W-:Y:S02]  /*1c970*/  IMAD.MOV.U32 R15, RZ, RZ, -0x1 ;  /* 0xffffffffff0f7424 */ /* 0x000fe400078e00ff */
[----:B01----:R-:W-:-:S07]  /*1c980*/  IMAD.MOV.U32 R12, RZ, RZ, R9 ;  /* 0x000000ffff0c7224 */ /* 0x003fce00078e0009 */
[----:B-----5:R-:W-:Y:S05]  /*1c990*/  WARPSYNC.COLLECTIVE R15, `(.L_x_1503) ;  /* 0x000000000f087348 */ /* 0x020fea0003c00000 */
[----:B------:R0:W1:Y:S02]  /*1c9a0*/  SHFL.IDX P6, R14, R13, R12, R11 ;  /* 0x0000000c0d0e7389 */ /* 0x00006400000c000b */
[----:B01---5:R-:W-:Y:S01]  /*1c9b0*/  ENDCOLLECTIVE ;  /* 0x000000000000791b */ /* 0x023fe20003800000 */
.L_x_1503:
[----:B------:R-:W-:Y:S02]  /*1c9c0*/  IMAD.MOV.U32 R13, RZ, RZ, R7 ;  /* 0x000000ffff0d7224 */ /* 0x000fe400078e0007 */
[----:B------:R-:W-:-:S07]  /*1c9d0*/  IMAD.MOV.U32 R4, RZ, RZ, R14 ;  /* 0x000000ffff047224 */ /* 0x000fce00078e000e */
[----:B------:R-:W-:Y:S05]  /*1c9e0*/  WARPSYNC.COLLECTIVE R15, `(.L_x_1504) ;  /* 0x000000000f087348 */ /* 0x000fea0003c00000 */
[----:B------:R0:W1:Y:S02]  /*1c9f0*/  SHFL.IDX P6, R14, R13, R12, R11 ;  /* 0x0000000c0d0e7389 */ /* 0x00006400000c000b */
[----:B01----:R-:W-:Y:S01]  /*1ca00*/  ENDCOLLECTIVE ;  /* 0x000000000000791b */ /* 0x003fe20003800000 */
.L_x_1504:
[----:B------:R-:W-:Y:S02]  /*1ca10*/  IMAD.MOV.U32 R7, RZ, RZ, R14 ;  /* 0x000000ffff077224 */ /* 0x000fe400078e000e */
[----:B------:R-:W-:-:S05]  /*1ca20*/  IMAD.IADD R5, R9, 0x1, R16 ;  /* 0x0000000109057824 */ /* 0x000fca00078e0210 */
[----:B------:R1:W-:Y:S01]  /*1ca30*/  STL [R1+0xc], R5 ;  /* 0x00000c0501007387 */ /* 0x0003e20000100800 */
[----:B------:R-:W-:Y:S05]  /*1ca40*/  BRA `(.L_x_1505) ;  /* 0xffffffd000e47947 */ /* 0x000fea000383ffff */
.L_x_1433:
[----:B------:R-:W-:Y:S01]  /*1ca50*/  BSSY B0, `(.L_x_1506) ;  /* 0x0000008000007945 */ /* 0x000fe20003800000 */
[----:B------:R-:W-:Y:S02]  /*1ca60*/  IMAD.MOV.U32 R13, RZ, RZ, R2 ;  /* 0x000000ffff0d7224 */ /* 0x000fe400078e0002 */
[----:B------:R-:W-:Y:S02]  /*1ca70*/  IMAD.MOV.U32 R12, RZ, RZ, R9 ;  /* 0x000000ffff0c7224 */ /* 0x000fe400078e0009 */
[----:B------:R-:W-:Y:S02]  /*1ca80*/  IMAD.MOV.U32 R11, RZ, RZ, 0x1f ;  /* 0x0000001fff0b7424 */ /* 0x000fe400078e00ff */
[----:B------:R-:W-:-:S07]  /*1ca90*/  IMAD.MOV.U32 R15, RZ, RZ, -0x1 ;  /* 0xffffffffff0f7424 */ /* 0x000fce00078e00ff */
[----:B01----:R-:W-:Y:S05]  /*1caa0*/  WARPSYNC.COLLECTIVE R15, `(.L_x_1507) ;  /* 0x000000000f087348 */ /* 0x003fea0003c00000 */
[----:B------:R2:W3:Y:S02]  /*1cab0*/  SHFL.IDX P6, R14, R13, R12, R11 ;  /* 0x0000000c0d0e7389 */ /* 0x0004e400000c000b */
[----:B0123--:R-:W-:Y:S01]  /*1cac0*/  ENDCOLLECTIVE ;  /* 0x000000000000791b */ /* 0x00ffe20003800000 */
.L_x_1507:
[----:B------:R-:W-:Y:S05]  /*1cad0*/  BSYNC B0 ;  /* 0x0000000000007941 */ /* 0x000fea0003800000 */
.L_x_1506:
[----:B------:R-:W-:Y:S01]  /*1cae0*/  IMAD.MOV.U32 R2, RZ, RZ, R14 ;  /* 0x000000ffff027224 */ /* 0x000fe200078e000e */
[----:B------:R-:W-:Y:S06]  /*1caf0*/  BRA `(.L_x_1508) ;  /* 0xffffffd000d07947 */ /* 0x000fec000383ffff */
.L_x_1439:
[----:B0-----:R0:W1:Y:S02]  /*1cb00*/  SYNCS.PHASECHK.TRANS64.TRYWAIT P0, [R0+URZ+0x30820], R3 ;  /* 0x03082003000075a7 */ /* 0x001064000800017f */
[----:B-1----:R-:W-:Y:S05]  /*1cb10*/  @!P0 NANOSLEEP.SYNCS 0x989680 ;  /* 0x009896800000895d */ /* 0x002fea0003900000 */
[----:B------:R-:W1:Y:S02]  /*1cb20*/  @!P0 SYNCS.PHASECHK.TRANS64 P0, [R0+URZ+0x30820], R3 ;  /* 0x03082003000085a7 */ /* 0x000e64000800007f */
[----:B-1----:R-:W-:Y:S05]  /*1cb30*/  @!P0 BRA `(.L_x_1439) ;  /* 0xfffffffc00f08947 */ /* 0x002fea000383ffff */
[----:B------:R-:W-:Y:S05]  /*1cb40*/  BRA `(.L_x_1509) ;  /* 0xffffffdc00747947 */ /* 0x000fea000383ffff */
.L_x_1440:
[----:B------:R-:W1:Y:S01]  /*1cb50*/  S2R R2, SR_TID.X ;  /* 0x0000000000027919 */ /* 0x000e620000002100 */
[----:B------:R-:W-:Y:S01]  /*1cb60*/  BSSY B0, `(.L_x_1510) ;  /* 0x000000a000007945 */ /* 0x000fe20003800000 */
[----:B------:R-:W-:Y:S02]  /*1cb70*/  IMAD.MOV.U32 R12, RZ, RZ, RZ ;  /* 0x000000ffff0c7224 */ /* 0x000fe400078e00ff */
[----:B---3--:R-:W-:Y:S02]  /*1cb80*/  IMAD.MOV.U32 R11, RZ, RZ, 0x1f ;  /* 0x0000001fff0b7424 */ /* 0x008fe400078e00ff */
[----:B------:R-:W-:Y:S01]  /*1cb90*/  IMAD.MOV.U32 R15, RZ, RZ, -0x1 ;  /* 0xffffffffff0f7424 */ /* 0x000fe200078e00ff */
[----:B-1----:R-:W-:-:S04]  /*1cba0*/  SHF.R.U32.HI R2, RZ, 0x5, R2 ;  /* 0x00000005ff027819 */ /* 0x002fc80000011602 */
[----:B------:R-:W-:-:S05]  /*1cbb0*/  LOP3.LUT R2, R2, 0x3, RZ, 0xc0, !PT ;  /* 0x0000000302027812 */ /* 0x000fca00078ec0ff */
[----:B------:R-:W-:-:S07]  /*1cbc0*/  IMAD.MOV.U32 R13, RZ, RZ, R2 ;  /* 0x000000ffff0d7224 */ /* 0x000fce00078e0002 */
[----:B0-----:R-:W-:Y:S05]  /*1cbd0*/  WARPSYNC.COLLECTIVE R15, `(.L_x_1511) ;  /* 0x000000000f087348 */ /* 0x001fea0003c00000 */
[----:B------:R1:W2:Y:S02]  /*1cbe0*/  SHFL.IDX P6, R14, R13, R12, R11 ;  /* 0x0000000c0d0e7389 */ /* 0x0002a400000c000b */
[----:B012---:R-:W-:Y:S01]  /*1cbf0*/  ENDCOLLECTIVE ;  /* 0x000000000000791b */ /* 0x007fe20003800000 */
.L_x_1511:
[----:B------:R-:W-:Y:S05]  /*1cc00*/  BSYNC B0 ;  /* 0x0000000000007941 */ /* 0x000fea0003800000 */
.L_x_1510:
[----:B------:R-:W-:Y:S05]  /*1cc10*/  BRA `(.L_x_1512) ;  /* 0xffffffdc005c7947 */ /* 0x000fea000383ffff */
.L_x_1443:
[----:B------:R-:W-:Y:S01]  /*1cc20*/  BSSY B1, `(.L_x_1513) ;  /* 0x0000006000017945 */ /* 0x000fe20003800000 */
[----:B------:R-:W-:-:S07]  /*1cc30*/  IMAD.MOV.U32 R15, RZ, RZ, -0x1 ;  /* 0xffffffffff0f7424 */ /* 0x000fce00078e00ff */
[----:B01-3--:R-:W-:Y:S05]  /*1cc40*/  WARPSYNC.COLLECTIVE R15, `(.L_x_1514) ;  /* 0x000000000f0c7348 */ /* 0x00bfea0003c00000 */
[----:B------:R-:W-:Y:S02]  /*1cc50*/  ELECT P6, UR62, PT ;  /* 0x00000000003e782f */ /* 0x000fe400038c0000 */
[----:B------:R-:W-:Y:S01]  /*1cc60*/  MOV R14, UR62 ;  /* 0x0000003e000e7c02 */ /* 0x000fe20008000f00 */
[----:B01-3--:R-:W-:Y:S10]  /*1cc70*/  ENDCOLLECTIVE ;  /* 0x000000000000791b */ /* 0x00bff40003800000 */
.L_x_1514:
[----:B------:R-:W-:Y:S05]  /*1cc80*/  BSYNC B1 ;  /* 0x0000000000017941 */ /* 0x000fea0003800000 */
.L_x_1513:
[----:B------:R-:W-:Y:S05]  /*1cc90*/  BRA `(.L_x_1515) ;  /* 0xffffffdc00547947 */ /* 0x000fea000383ffff */
.L_x_1445:
[----:B0-----:R0:W1:Y:S02]  /*1cca0*/  SYNCS.PHASECHK.TRANS64.TRYWAIT P0, [R6+URZ], R5 ;  /* 0x00000005060075a7 */ /* 0x001064000800017f */
[----:B-1----:R-:W-:Y:S05]  /*1ccb0*/  @!P0 NANOSLEEP.SYNCS 0x989680 ;  /* 0x009896800000895d */ /* 0x002fea0003900000 */
[----:B------:R-:W1:Y:S02]  /*1ccc0*/  @!P0 SYNCS.PHASECHK.TRANS64 P0, [R6+URZ], R5 ;  /* 0x00000005060085a7 */ /* 0x000e64000800007f */
[----:B-1----:R-:W-:Y:S05]  /*1ccd0*/  @!P0 BRA `(.L_x_1445) ;  /* 0xfffffffc00f08947 */ /* 0x002fea000383ffff */
[----:B------:R-:W-:Y:S05]  /*1cce0*/  BRA `(.L_x_1516) ;  /* 0xffffffdc00947947 */ /* 0x000fea000383ffff */
.L_x_1446:
[----:B-1----:R1:W2:Y:S02]  /*1ccf0*/  SYNCS.PHASECHK.TRANS64.TRYWAIT P0, [R7+URZ], R2 ;  /* 0x00000002070075a7 */ /* 0x0022a4000800017f */
[----:B--2---:R-:W-:Y:S05]  /*1cd00*/  @!P0 NANOSLEEP.SYNCS 0x989680 ;  /* 0x009896800000895d */ /* 0x004fea0003900000 */
[----:B------:R-:W2:Y:S02]  /*1cd10*/  @!P0 SYNCS.PHASECHK.TRANS64 P0, [R7+URZ], R2 ;  /* 0x00000002070085a7 */ /* 0x000ea4000800007f */
[----:B--2---:R-:W-:Y:S05]  /*1cd20*/  @!P0 BRA `(.L_x_1446) ;  /* 0xfffffffc00f08947 */ /* 0x004fea000383ffff */
[----:B------:R-:W-:Y:S05]  /*1cd30*/  BRA `(.L_x_1517) ;  /* 0xffffffdc00887947 */ /* 0x000fea000383ffff */
.L_x_1448:
[----:B--2---:R2:W4:Y:S02]  /*1cd40*/  SYNCS.PHASECHK.TRANS64.TRYWAIT P0, [R4+URZ], R5 ;  /* 0x00000005040075a7 */ /* 0x004524000800017f */
[----:B----4-:R-:W-:Y:S05]  /*1cd50*/  @!P0 NANOSLEEP.SYNCS 0x989680 ;  /* 0x009896800000895d */ /* 0x010fea0003900000 */
[----:B------:R-:W4:Y:S02]  /*1cd60*/  @!P0 SYNCS.PHASECHK.TRANS64 P0, [R4+URZ], R5 ;  /* 0x00000005040085a7 */ /* 0x000f24000800007f */
[----:B----4-:R-:W-:Y:S05]  /*1cd70*/  @!P0 BRA `(.L_x_1448) ;  /* 0xfffffffc00f08947 */ /* 0x010fea000383ffff */
[----:B------:R-:W-:Y:S05]  /*1cd80*/  BRA `(.L_x_1518) ;  /* 0xffffffdc008c7947 */ /* 0x000fea000383ffff */
.L_x_1519:
        /* <DEDUP_REMOVED lines=15> */
.L_x_14843:


//--------------------- .text._ZN7cutlass13device_kernelIN5flash11enable_sm90INS1_16FlashAttnFwdSm90INS1_25CollectiveMainloopFwdSm90ILi2EN4cute5tupleIJNS5_1CILi1EEES8_S8_EEENS6_IJNS7_ILi128EEENS7_ILi64EEENS7_ILi256EEEEEELi256ENS_6half_tEfNS_4arch4Sm90ELb0ELb1ELb1ELb1ELb0ELb1ELb0ELb1ELb1ELb1ELb1ELb0EEENS1_21CollectiveEpilogueFwdINS6_IJSA_SC_SB_EEES9_SE_SG_Li256ELb1ELb1ELb1ELb0EEENS1_36VarlenDynamicPersistentTileSchedulerILi128ELi64ELi256ELi128ELb1ELb1ELb1ELb1ELb0ELb1EEEEEEEEEvNT_6ParamsE --------------------------
	.section	.text._ZN7cutlass13device_kernelIN5flash11enable_sm90INS1_16FlashAttnFwdSm90INS1_25CollectiveMainloopFwdSm90ILi2EN4cute5tupleIJNS5_1CILi1EEES8_S8_EEENS6_IJNS7_ILi128EEENS7_ILi64EEENS7_ILi256EEEEEELi256ENS_6half_tEfNS_4arch4Sm90ELb0ELb1ELb1ELb1ELb0ELb1ELb0ELb1ELb1ELb1ELb1ELb0EEENS1_21CollectiveEpilogueFwdINS6_IJSA_SC_SB_EEES9_SE_SG_Li256ELb1ELb1ELb1ELb0EEENS1_36VarlenDynamicPersistentTileSchedulerILi128ELi64ELi256ELi128ELb1ELb1ELb1ELb1ELb0ELb1EEEEEEEEEvNT_6ParamsE,"ax",@progbits
	.align	128
.text._ZN7cutlass13device_kernelIN5flash11enable_sm90INS1_16FlashAttnFwdSm90INS1_25CollectiveMainloopFwdSm90ILi2EN4cute5tupleIJNS5_1CILi1EEES8_S8_EEENS6_IJNS7_ILi128EEENS7_ILi64EEENS7_ILi256EEEEEELi256ENS_6half_tEfNS_4arch4Sm90ELb0ELb1ELb1ELb1ELb0ELb1ELb0ELb1ELb1ELb1ELb1ELb0EEENS1_21CollectiveEpilogueFwdINS6_IJSA_SC_SB_EEES9_SE_SG_Li256ELb1ELb1ELb1ELb0EEENS1_36VarlenDynamicPersistentTileSchedulerILi128ELi64ELi256ELi128ELb1ELb1ELb1ELb1ELb0ELb1EEEEEEEEEvNT_6ParamsE:
        .type           _ZN7cutlass13device_kernelIN5flash11enable_sm90INS1_16FlashAttnFwdSm90INS1_25CollectiveMainloopFwdSm90ILi2EN4cute5tupleIJNS5_1CILi1EEES8_S8_EEENS6_IJNS7_ILi128EEENS7_ILi64EEENS7_ILi256EEEEEELi256ENS_6half_tEfNS_4arch4Sm90ELb0ELb1ELb1ELb1ELb0ELb1ELb0ELb1ELb1ELb1ELb1ELb0EEENS1_21CollectiveEpilogueFwdINS6_IJSA_SC_SB_EEES9_SE_SG_Li256ELb1ELb1ELb1ELb0EEENS1_36VarlenDynamicPersistentTileSchedulerILi128ELi64ELi256ELi128ELb1ELb1ELb1ELb1ELb0ELb1EEEEEEEEEvNT_6ParamsE,@function
        .size           _ZN7cutlass13device_kernelIN5flash11enable_sm90INS1_16FlashAttnFwdSm90INS1_25CollectiveMainloopFwdSm90ILi2EN4cute5tupleIJNS5_1CILi1EEES8_S8_EEENS6_IJNS7_ILi128EEENS7_ILi64EEENS7_ILi256EEEEEELi256ENS_6half_tEfNS_4arch4Sm90ELb0ELb1ELb1ELb1ELb0ELb1ELb0ELb1ELb1ELb1ELb1ELb0EEENS1_21CollectiveEpilogueFwdINS6_IJSA_SC_SB_EEES9_SE_SG_Li256ELb1ELb1ELb1ELb0EEENS1_36VarlenDynamicPersistentTileSchedulerILi128ELi64ELi256ELi128ELb1ELb1ELb1ELb1ELb0ELb1EEEEEEEEEvNT_6ParamsE,(.L_x_14844 - _ZN7cutlass13device_kernelIN5flash11enable_sm90INS1_16FlashAttnFwdSm90INS1_25CollectiveMainloopFwdSm90ILi2EN4cute5tupleIJNS5_1CILi1EEES8_S8_EEENS6_IJNS7_ILi128EEENS7_ILi64EEENS7_ILi256EEEEEELi256ENS_6half_tEfNS_4arch4Sm90ELb0ELb1ELb1ELb1ELb0ELb1ELb0ELb1ELb1ELb1ELb1ELb0EEENS1_21CollectiveEpilogueFwdINS6_IJSA_SC_SB_EEES9_SE_SG_Li256ELb1ELb1ELb1ELb0EEENS1_36VarlenDynamicPersistentTileSchedulerILi128ELi64ELi256ELi128ELb1ELb1ELb1ELb1ELb0ELb1EEEEEEEEEvNT_6ParamsE)
        .other          _ZN7cutlass13device_kernelIN5flash11enable_sm90INS1_16FlashAttnFwdSm90INS1_25CollectiveMainloopFwdSm90ILi2EN4cute5tupleIJNS5_1CILi1EEES8_S8_EEENS6_IJNS7_ILi128EEENS7_ILi64EEENS7_ILi256EEEEEELi256ENS_6half_tEfNS_4arch4Sm90ELb0ELb1ELb1ELb1ELb0ELb1ELb0ELb1ELb1ELb1ELb1ELb0EEENS1_21CollectiveEpilogueFwdINS6_IJSA_SC_SB_EEES9_SE_SG_Li256ELb1ELb1ELb1ELb0EEENS1_36VarlenDynamicPersistentTileSchedulerILi128ELi64ELi256ELi128ELb1ELb1ELb1ELb1ELb0ELb1EEEEEEEEEvNT_6ParamsE,@"STO_CUDA_ENTRY STV_DEFAULT"
_ZN7cutlass13device_kernelIN5flash11enable_sm90INS1_16FlashAttnFwdSm90INS1_25CollectiveMainloopFwdSm90ILi2EN4cute5tupleIJNS5_1CILi1EEES8_S8_EEENS6_IJNS7_ILi128EEENS7_ILi64EEENS7_ILi256EEEEEELi256ENS_6half_tEfNS_4arch4Sm90ELb0ELb1ELb1ELb1ELb0ELb1ELb0ELb1ELb1ELb1ELb1ELb0EEENS1_21CollectiveEpilogueFwdINS6_IJSA_SC_SB_EEES9_SE_SG_Li256ELb1ELb1ELb1ELb0EEENS1_36VarlenDynamicPersistentTileSchedulerILi128ELi64ELi256ELi128ELb1ELb1ELb1ELb1ELb0ELb1EEEEEEEEEvNT_6ParamsE:
        /* <DEDUP_REMOVED lines=24> */
.L_x_1521:
[----:B------:R-:W-:Y:S05]  /*0180*/  BSYNC B0 ;  /* 0x0000000000007941 */ /* 0x000fea0003800000 */
.L_x_1520:
        /* <DEDUP_REMOVED lines=41> */
.L_x_1522:
        /* <DEDUP_REMOVED lines=22> */
.L_x_1523:
        /* <DEDUP_REMOVED lines=18> */
.L_x_1524:
        /* <DEDUP_REMOVED lines=22> */
.L_x_1525:
        /* <DEDUP_REMOVED lines=22> */
.L_x_1526:
        /* <DEDUP_REMOVED lines=9> */
.L_x_1529:
        /* <DEDUP_REMOVED lines=8> */
[----:B-1----:R-:W-:-:S06]  /*0a70*/  ULEA UR4, UR5, UR4, 0x18 ;  /* 0x0000000405047291 */ /* 0x002fcc000f8ec03f */
[----:B------:R-:W-:Y:S01]  /*0a80*/  IMAD.U32 R16, RZ, RZ, UR4 ;  /* 0x00000004ff107e24 */ /* 0x000fe2000f8e00ff */
[----:B------:R-:W-:-:S04]  /*0a90*/  ULDC UR4, c[0x0][0xc3c] ;  /* 0x00030f0000047ab9 */ /* 0x000fc80000000800 */
[----:B------:R-:W1:Y:S01]  /*0aa0*/  LDS.128 R24, [R16+0x308d0] ;  /* 0x0308d00010187984 */ /* 0x000e620000000c00 */
[----:B------:R-:W-:Y:S06]  /*0ab0*/  BAR.ARV 0x4, 0x180 ;  /* 0x0106000000007b1d */ /* 0x000fec0000002000 */
[----:B-1----:R-:W-:-:S13]  /*0ac0*/  ISETP.GE.AND P0, PT, R27, UR4, PT ;  /* 0x000000041b007c0c */ /* 0x002fda000bf06270 */
[----:B------:R-:W-:Y:S05]  /*0ad0*/  @P0 BRA `(.L_x_1530) ;  /* 0x000002dc00c80947 */ /* 0x000fea0003800000 */
[----:B------:R-:W2:Y:S01]  /*0ae0*/  LDL R0, [R1+0xa4] ;  /* 0x0000a40001007983 */ /* 0x000ea20000100800 */
[----:B------:R-:W-:Y:S02]  /*0af0*/  VIADD R6, R6, 0xffffff80 ;  /* 0xffffff8006067836 */ /* 0x000fe40000000000 */
[----:B------:R-:W-:Y:S02]  /*0b00*/  IMAD.MOV.U32 R236, RZ, RZ, RZ ;  /* 0x000000ffffec7224 */ /* 0x000fe400078e00ff */
[----:B------:R-:W-:Y:S01]  /*0b10*/  IMAD.MOV.U32 R218, RZ, RZ, RZ ;  /* 0x000000ffffda7224 */ /* 0x000fe200078e00ff */
[----:B------:R-:W-:-:S04]  /*0b20*/  SHF.R.S32.HI R3, RZ, 0x1f, R6 ;  /* 0x0000001fff037819 */ /* 0x000fc80000011406 */
[CC--:B0-----:R-:W-:Y:S02]  /*0b30*/  LEA.HI R2, R3.reuse, R6.reuse, RZ, 0x4 ;  /* 0x0000000603027211 */ /* 0x0c1fe400078f20ff */
[CC--:B------:R-:W-:Y:S02]  /*0b40*/  LEA.HI R4, R3.reuse, R6.reuse, RZ, 0x5 ;  /* 0x0000000603047211 */ /* 0x0c0fe400078f28ff */
[----:B------:R-:W-:Y:S02]  /*0b50*/  SHF.R.S32.HI R7, RZ, 0x4, R2 ;  /* 0x00000004ff077819 */ /* 0x000fe40000011402 */
[----:B------:R-:W-:Y:S01]  /*0b60*/  LOP3.LUT R5, R2, 0x3fffff0, RZ, 0xc0, !PT ;  /* 0x03fffff002057812 */ /* 0x000fe200078ec0ff */
[----:B------:R-:W-:Y:S01]  /*0b70*/  IMAD.SHL.U32 R4, R4, 0x20, RZ ;  /* 0x0000002004047824 */ /* 0x000fe200078e00ff */
[----:B------:R-:W-:Y:S02]  /*0b80*/  LEA.HI R2, R2, R7, RZ, 0x1 ;  /* 0x0000000702027211 */ /* 0x000fe400078f08ff */
[----:B------:R-:W-:Y:S01]  /*0b90*/  LEA.HI R10, R3, R6, RZ, 0x2 ;  /* 0x00000006030a7211 */ /* 0x000fe200078f10ff */
[----:B------:R-:W-:Y:S01]  /*0ba0*/  IMAD.IADD R5, R6, 0x1, -R5 ;  /* 0x0000000106057824 */ /* 0x000fe200078e0a05 */
[----:B------:R-:W-:-:S02]  /*0bb0*/  LOP3.LUT R2, R2, 0x1ffffffe, RZ, 0xc0, !PT ;  /* 0x1ffffffe02027812 */ /* 0x000fc400078ec0ff */
[----:B------:R-:W-:Y:S02]  /*0bc0*/  LOP3.LUT R4, R4, 0xfffffc00, RZ, 0xc0, !PT ;  /* 0xfffffc0004047812 */ /* 0x000fe400078ec0ff */
[----:B------:R-:W-:Y:S01]  /*0bd0*/  LEA.HI R23, R3, R6, RZ, 0x3 ;  /* 0x0000000603177211 */ /* 0x000fe200078f18ff */
[----:B------:R-:W-:Y:S01]  /*0be0*/  IMAD.IADD R2, R7, 0x1, -R2 ;  /* 0x0000000107027824 */ /* 0x000fe200078e0a02 */
[----:B------:R-:W-:-:S05]  /*0bf0*/  LOP3.LUT R13, R10, 0xfffffffc, RZ, 0xc0, !PT ;  /* 0xfffffffc0a0d7812 */ /* 0x000fca00078ec0ff */
[----:B------:R-:W-:Y:S01]  /*0c00*/  IMAD.IADD R13, R6, 0x1, -R13 ;  /* 0x00000001060d7824 */ /* 0x000fe200078e0a0d */
[----:B--2---:R-:W-:Y:S02]  /*0c10*/  R2UR UR4, R0 ;  /* 0x00000000000472ca */ /* 0x004fe400000e0000 */
[----:B------:R-:W-:-:S04]  /*0c20*/  LEA.HI R0, R3, R6, RZ, 0x7 ;  /* 0x0000000603007211 */ /* 0x000fc800078f38ff */
[----:B------:R-:W-:-:S04]  /*0c30*/  LOP3.LUT R9, R0, 0xffffff80, RZ, 0xc0, !PT ;  /* 0xffffff8000097812 */ /* 0x000fc800078ec0ff */
[----:B------:R-:W-:Y:S01]  /*0c40*/  IADD3 R28, R6, -R9, RZ ;  /* 0x80000009061c7210 */ /* 0x000fe20007ffe0ff */
[----:B------:R-:W-:Y:S01]  /*0c50*/  IMAD R9, R5, 0x40, R4 ;  /* 0x0000004005097824 */ /* 0x000fe200078e0204 */
[----:B------:R-:W-:Y:S01]  /*0c60*/  SHF.R.S32.HI R5, RZ, 0x7, R0 ;  /* 0x00000007ff057819 */ /* 0x000fe20000011400 */
[----:B------:R-:W-:Y:S01]  /*0c70*/  ULOP3.LUT UR4, UR4, 0x1, URZ, 0xfc, !UPT ;  /* 0x0000000104047892 */ /* 0x000fe2000f8efc3f */
[----:B------:R-:W-:Y:S01]  /*0c80*/  SHF.R.S32.HI R7, RZ, 0x1f, R28 ;  /* 0x0000001fff077819 */ /* 0x000fe2000001141c */
[----:B------:R-:W-:Y:S01]  /*0c90*/  STL [R1+0x7c], R28 ;  /* 0x00007c1c01007387 */ /* 0x000fe20000100800 */
[----:B------:R-:W-:Y:S02]  /*0ca0*/  LEA.HI R4, R3, R6, RZ, 0x6 ;  /* 0x0000000603047211 */ /* 0x000fe400078f30ff */
[----:B------:R-:W-:Y:S02]  /*0cb0*/  LEA.HI R8, R7, R28, RZ, 0x2 ;  /* 0x0000001c07087211 */ /* 0x000fe400078f10ff */
[----:B------:R-:W-:Y:S01]  /*0cc0*/  LEA.HI R0, R0, R5, RZ, 0x1 ;  /* 0x0000000500007211 */ /* 0x000fe200078f08ff */
[----:B------:R-:W-:Y:S01]  /*0cd0*/  IMAD.SHL.U32 R4, R4, 0x8, RZ ;  /* 0x0000000804047824 */ /* 0x000fe200078e00ff */
[----:B------:R-:W-:-:S02]  /*0ce0*/  SHF.R.S32.HI R10, RZ, 0x2, R8 ;  /* 0x00000002ff0a7819 */ /* 0x000fc40000011408 */
[----:B------:R-:W-:Y:S02]  /*0cf0*/  SHF.R.S32.HI R11, RZ, 0x1f, R8 ;  /* 0x0000001fff0b7819 */ /* 0x000fe40000011408 */
[----:B------:R-:W-:Y:S02]  /*0d00*/  LOP3.LUT R3, R23, 0xfffffff8, RZ, 0xc0, !PT ;  /* 0xfffffff817037812 */ /* 0x000fe400078ec0ff */
[----:B------:R-:W-:Y:S02]  /*0d10*/  LEA.HI R11, R11, R10, RZ, 0x3 ;  /* 0x0000000a0b0b7211 */ /* 0x000fe400078f18ff */
[----:B------:R-:W-:Y:S01]  /*0d20*/  LOP3.LUT R0, R0, 0x3fffffe, RZ, 0xc0, !PT ;  /* 0x03fffffe00007812 */ /* 0x000fe200078ec0ff */
[----:B------:R-:W-:Y:S01]  /*0d30*/  IMAD.IADD R12, R6, 0x1, -R3 ;  /* 0x00000001060c7824 */ /* 0x000fe200078e0a03 */
[----:B------:R-:W-:Y:S01]  /*0d40*/  LOP3.LUT R11, R11, 0xfffffff8, RZ, 0xc0, !PT ;  /* 0xfffffff80b0b7812 */ /* 0x000fe200078ec0ff */
[----:B------:R-:W-:Y:S01]  /*0d50*/  IMAD R3, R2, 0x8, R9 ;  /* 0x0000000802037824 */ /* 0x000fe200078e0209 */
[----:B------:R-:W-:Y:S01]  /*0d60*/  SHF.R.S32.HI R23, RZ, 0x3, R23 ;  /* 0x00000003ff177819 */ /* 0x000fe20000011417 */
[----:B------:R-:W-:Y:S01]  /*0d70*/  IMAD.IADD R0, R5, 0x1, -R0 ;  /* 0x0000000105007824 */ /* 0x000fe200078e0a00 */
[----:B------:R-:W-:Y:S01]  /*0d80*/  LEA.HI R7, R7, R28, RZ, 0x5 ;  /* 0x0000001c07077211 */ /* 0x000fe200078f28ff */
[----:B------:R-:W-:Y:S01]  /*0d90*/  STL [R1+0x44], R12 ;  /* 0x0000440c01007387 */ /* 0x000fe20000100800 */
[----:B------:R-:W-:Y:S01]  /*0da0*/  IADD3 R10, R10, -R11, RZ ;  /* 0x8000000b0a0a7210 */ /* 0x000fe20007ffe0ff */
[----:B------:R-:W-:Y:S01]  /*0db0*/  VIADD R5, R23, 0x60 ;  /* 0x0000006017057836 */ /* 0x000fe20000000000 */
[----:B------:R-:W-:Y:S01]  /*0dc0*/  SHF.R.S32.HI R7, RZ, 0x5, R7 ;  /* 0x00000005ff077819 */ /* 0x000fe20000011407 */
[----:B------:R0:W-:Y:S01]  /*0dd0*/  STL [R1+0xa0], R3 ;  /* 0x0000a00301007387 */ /* 0x0001e20000100800 */
[C---:B------:R-:W-:Y:S01]  /*0de0*/  IMAD.SHL.U32 R200, R12.reuse, 0x4, RZ ;  /* 0x000000040cc87824 */ /* 0x040fe200078e00ff */
[----:B------:R-:W-:Y:S01]  /*0df0*/  LEA.HI R2, R13, R13, RZ, 0x1 ;  /* 0x0000000d0d027211 */ /* 0x000fe200078f08ff */
[----:B------:R-:W-:Y:S01]  /*0e00*/  IMAD.SHL.U32 R18, R12, 0x8, RZ ;  /* 0x000000080c127824 */ /* 0x000fe200078e00ff */
[----:B------:R-:W-:Y:S01]  /*0e10*/  LOP3.LUT R30, R4, 0xfffffe00, RZ, 0xc0, !PT ;  /* 0xfffffe00041e7812 */ /* 0x000fe200078ec0ff */
[----:B------:R-:W-:Y:S01]  /*0e20*/  IMAD R7, R7, 0x10, R10 ;  /* 0x0000001007077824 */ /* 0x000fe200078e020a */
[----:B------:R-:W-:Y:S01]  /*0e30*/  SHF.R.S32.HI R10, RZ, 0x1f, R5 ;  /* 0x0000001fff0a7819 */ /* 0x000fe20000011405 */
[C---:B------:R-:W-:Y:S01]  /*0e40*/  VIADD R29, R23.reuse, 0x20 ;  /* 0x00000020171d7836 */ /* 0x040fe20000000000 */
[----:B------:R-:W-:Y:S01]  /*0e50*/  IADD3 R233, R200, 0x40, RZ ;  /* 0x00000040c8e97810 */ /* 0x000fe20007ffe0ff */
[C---:B------:R-:W-:Y:S01]  /*0e60*/  IMAD.SHL.U32 R22, R23.reuse, 0x40, RZ ;  /* 0x0000004017167824 */ /* 0x040fe200078e00ff */
[----:B------:R-:W-:Y:S01]  /*0e70*/  LOP3.LUT R2, R2, 0x1ffffffe, RZ, 0xc0, !PT ;  /* 0x1ffffffe02027812 */ /* 0x000fe200078ec0ff */
[----:B0-----:R-:W-:Y:S01]  /*0e80*/  VIADD R3, R23, 0x40 ;  /* 0x0000004017037836 */ /* 0x001fe20000000000 */
[----:B------:R-:W-:Y:S01]  /*0e90*/  LEA.HI R10, R10, R5, RZ, 0x3 ;  /* 0x000000050a0a7211 */ /* 0x000fe200078f18ff */
[----:B------:R-:W-:Y:S01]  /*0ea0*/  IMAD.SHL.U32 R5, R5, 0x40, RZ ;  /* 0x0000004005057824 */ /* 0x000fe200078e00ff */
[----:B------:R-:W-:Y:S01]  /*0eb0*/  LEA R24, R0, R7, 0x6 ;  /* 0x0000000700187211 */ /* 0x000fe200078e30ff */
[----:B------:R-:W-:Y:S01]  /*0ec0*/  IMAD.IADD R221, R200, 0x1, R233 ;  /* 0x00000001c8dd7824 */ /* 0x000fe200078e02e9 */
[----:B------:R-:W-:Y:S01]  /*0ed0*/  SHF.R.S32.HI R6, RZ, 0x1f, R3 ;  /* 0x0000001fff067819 */ /* 0x000fe20000011403 */
[----:B------:R-:W-:Y:S01]  /*0ee0*/  IMAD.IADD R2, R13, 0x1, -R2 ;  /* 0x000000010d027824 */ /* 0x000fe200078e0a02 */
[----:B------:R-:W-:Y:S01]  /*0ef0*/  LOP3.LUT R13, R5, 0x1c0, RZ, 0xc0, !PT ;  /* 0x000001c0050d7812 */ /* 0x000fe200078ec0ff */
[----:B------:R-:W-:Y:S01]  /*0f00*/  IMAD.SHL.U32 R14, R10, 0x40, RZ ;  /* 0x000000400a0e7824 */ /* 0x000fe200078e00ff */
[----:B------:R-:W-:Y:S01]  /*0f10*/  LEA.HI R6, R6, R3, RZ, 0x3 ;  /* 0x0000000306067211 */ /* 0x000fe200078f18ff */
[----:B------:R-:W-:Y:S01]  /*0f20*/  IMAD.SHL.U32 R3, R3, 0x40, RZ ;  /* 0x0000004003037824 */ /* 0x000fe200078e00ff */
[----:B------:R-:W-:Y:S01]  /*0f30*/  SHF.R.U32.HI R20, RZ, 0x3, R13 ;  /* 0x00000003ff147819 */ /* 0x000fe2000001160d */
[----:B------:R-:W-:Y:S01]  /*0f40*/  IMAD.SHL.U32 R0, R29, 0x40, RZ ;  /* 0x000000401d007824 */ /* 0x000fe200078e00ff */
[----:B------:R-:W-:Y:S01]  /*0f50*/  LOP3.LUT R17, R13, 0x38, R18, 0xf8, !PT ;  /* 0x000000380d117812 */ /* 0x000fe200078ef812 */
[----:B------:R-:W-:Y:S01]  /*0f60*/  IMAD.SHL.U32 R5, R6, 0x40, RZ ;  /* 0x0000004006057824 */ /* 0x000fe200078e00ff */
[----:B------:R-:W-:Y:S01]  /*0f70*/  SHF.R.S32.HI R6, RZ, 0x1f, R221 ;  /* 0x0000001fff067819 */ /* 0x000fe200000114dd */
[----:B------:R-:W-:Y:S01]  /*0f80*/  STL [R1+0x9c], R24 ;  /* 0x00009c1801007387 */ /* 0x000fe20000100800 */
[----:B------:R-:W-:Y:S01]  /*0f90*/  LOP3.LUT R15, R14, 0xfffffe00, RZ, 0xc0, !PT ;  /* 0xfffffe000e0f7812 */ /* 0x000fe200078ec0ff */
[----:B------:R-:W-:Y:S01]  /*0fa0*/  VIADD R234, R200, 0x20 ;  /* 0x00000020c8ea7836 */ /* 0x000fe20000000000 */
[----:B------:R-:W-:Y:S01]  /*0fb0*/  LEA.HI R9, R6, R221, RZ, 0x3 ;  /* 0x000000dd06097211 */ /* 0x000fe200078f18ff */
[----:B------:R-:W-:Y:S01]  /*0fc0*/  STL [R1+0x28], R30 ;  /* 0x0000281e01007387 */ /* 0x000fe20000100800 */
[----:B------:R-:W-:Y:S01]  /*0fd0*/  LOP3.LUT R11, R5, 0xfffffe00, RZ, 0xc0, !PT ;  /* 0xfffffe00050b7812 */ /* 0x000fe200078ec0ff */
[----:B------:R-:W-:Y:S01]  /*0fe0*/  VIADD R235, R200, 0x60 ;  /* 0x00000060c8eb7836 */ /* 0x000fe20000000000 */
[----:B------:R-:W-:-:S02]  /*0ff0*/  LOP3.LUT R5, R13, 0x38, R9, 0xf8, !PT ;  /* 0x000000380d057812 */ /* 0x000fc400078ef809 */
[----:B------:R-:W-:Y:S01]  /*1000*/  LOP3.LUT R21, R15, R17, R20, 0xf6, !PT ;  /* 0x000000110f157212 */ /* 0x000fe200078ef614 */
[----:B------:R-:W-:Y:S01]  /*1010*/  IMAD.MOV.U32 R17, RZ, RZ, RZ ;  /* 0x000000ffff117224 */ /* 0x000fe200078e00ff */
[----:B------:R-:W-:Y:S02]  /*1020*/  LOP3.LUT R3, R3, 0x1c0, RZ, 0xc0, !PT ;  /* 0x000001c003037812 */ /* 0x000fe400078ec0ff */
[----:B------:R-:W-:Y:S02]  /*1030*/  LOP3.LUT R20, R5, R20, RZ, 0x3c, !PT ;  /* 0x0000001405147212 */ /* 0x000fe400078e3cff */
[----:B------:R-:W-:Y:S02]  /*1040*/  SHF.R.S32.HI R5, RZ, 0x1f, R29 ;  /* 0x0000001fff057819 */ /* 0x000fe4000001141d */
[----:B------:R-:W-:Y:S02]  /*1050*/  SHF.R.U32.HI R10, RZ, 0x3, R3 ;  /* 0x00000003ff0a7819 */ /* 0x000fe40000011603 */
[----:B------:R-:W-:-:S02]  /*1060*/  LOP3.LUT R12, R3, 0x38, R18, 0xf8, !PT ;  /* 0x00000038030c7812 */ /* 0x000fc400078ef812 */
[----:B------:R-:W-:Y:S02]  /*1070*/  LOP3.LUT R3, R3, 0x38, R9, 0xf8, !PT ;  /* 0x0000003803037812 */ /* 0x000fe400078ef809 */
[----:B------:R-:W-:Y:S02]  /*1080*/  LEA.HI R5, R5, R29, RZ, 0x3 ;  /* 0x0000001d05057211 */ /* 0x000fe400078f18ff */
[----:B------:R-:W-:Y:S02]  /*1090*/  LEA.HI R6, R6, R221, RZ, 0x6 ;  /* 0x000000dd06067211 */ /* 0x000fe400078f30ff */
[----:B------:R-:W-:Y:S01]  /*10a0*/  LOP3.LUT R13, R11, R12, R10, 0xf6, !PT ;  /* 0x0000000c0b0d7212 */ /* 0x000fe200078ef60a */
[----:B------:R-:W-:Y:S01]  /*10b0*/  IMAD.SHL.U32 R5, R5, 0x40, RZ ;  /* 0x0000004005057824 */ /* 0x000fe200078e00ff */
[----:B------:R-:W-:Y:S01]  /*10c0*/  LOP3.LUT R29, R0, 0x1c0, RZ, 0xc0, !PT ;  /* 0x000001c0001d7812 */ /* 0x000fe200078ec0ff */
[----:B------:R-:W-:Y:S01]  /*10d0*/  IMAD.SHL.U32 R6, R6, 0x80, RZ ;  /* 0x0000008006067824 */ /* 0x000fe200078e00ff */
[----:B------:R-:W-:-:S02]  /*10e0*/  LOP3.LUT R10, R3, R10, RZ, 0x3c, !PT ;  /* 0x0000000a030a7212 */ /* 0x000fc400078e3cff */
[----:B------:R-:W-:Y:S02]  /*10f0*/  LOP3.LUT R3, R22, 0x1c0, RZ, 0xc0, !PT ;  /* 0x000001c016037812 */ /* 0x000fe400078ec0ff */
[----:B------:R-:W-:Y:S02]  /*1100*/  LOP3.LUT R0, R9, 0x38, RZ, 0xc0, !PT ;  /* 0x0000003809007812 */ /* 0x000fe400078ec0ff */
[----:B------:R-:W-:Y:S02]  /*1110*/  SHF.R.U32.HI R14, RZ, 0x3, R29 ;  /* 0x00000003ff0e7819 */ /* 0x000fe4000001161d */
[----:B------:R-:W-:Y:S02]  /*1120*/  LOP3.LUT R4, R29, 0x38, R9, 0xf8, !PT ;  /* 0x000000381d047812 */ /* 0x000fe400078ef809 */
[----:B------:R-:W-:Y:S02]  /*1130*/  SHF.R.U32.HI R31, RZ, 0x3, R3 ;  /* 0x00000003ff1f7819 */ /* 0x000fe40000011603 */
[----:B------:R-:W-:Y:S01]  /*1140*/  LOP3.LUT R0, R0, 0x1c0, R22, 0xf8, !PT ;  /* 0x000001c000007812 */ /* 0x000fe200078ef816 */
[----:B------:R-:W-:Y:S01]  /*1150*/  IMAD.MOV.U32 R22, RZ, RZ, RZ ;  /* 0x000000ffff167224 */ /* 0x000fe200078e00ff */
[----:B------:R-:W-:-:S02]  /*1160*/  LOP3.LUT R12, R5, 0xfffffe00, RZ, 0xc0, !PT ;  /* 0xfffffe00050c7812 */ /* 0x000fc400078ec0ff */
[----:B------:R-:W-:Y:S02]  /*1170*/  LOP3.LUT R7, R4, R14, RZ, 0x3c, !PT ;  /* 0x0000000e04077212 */ /* 0x000fe400078e3cff */
[----:B------:R-:W-:Y:S01]  /*1180*/  LOP3.LUT R6, R6, 0xffffe000, RZ, 0xc0, !PT ;  /* 0xffffe00006067812 */ /* 0x000fe200078ec0ff */
[----:B------:R-:W-:Y:S01]  /*1190*/  STL [R1+0x24], R12 ;  /* 0x0000240c01007387 */ /* 0x000fe20000100800 */
[----:B------:R-:W-:Y:S02]  /*11a0*/  MOV R4, UR4 ;  /* 0x0000000400047c02 */ /* 0x000fe40008000f00 */
[----:B------:R-:W-:Y:S01]  /*11b0*/  LOP3.LUT R5, R0, R31, RZ, 0x3c, !PT ;  /* 0x0000001f00057212 */ /* 0x000fe200078e3cff */
[----:B------:R-:W-:Y:S01]  /*11c0*/  STL [R1+0x54], RZ ;  /* 0x000054ff01007387 */ /* 0x000fe20000100800 */
[----:B------:R-:W-:Y:S01]  /*11d0*/  LOP3.LUT R3, R3, 0x38, R18, 0xf8, !PT ;  /* 0x0000003803037812 */ /* 0x000fe200078ef812 */
[----:B------:R-:W-:Y:S01]  /*11e0*/  VIADD R0, R16, 0x10400 ;  /* 0x0001040010007836 */ /* 0x000fe20000000000 */
[-C--:B------:R-:W-:Y:S01]  /*11f0*/  IADD3 R11, R10, R6.reuse, R11 ;  /* 0x000000060a0b7210 */ /* 0x080fe20007ffe00b */
[----:B------:R0:W-:Y:S01]  /*1200*/  STL [R1+0x20], R4 ;  /* 0x0000200401007387 */ /* 0x0001e20000100800 */
[----:B------:R-:W-:-:S02]  /*1210*/  IADD3 R15, R20, R6, R15 ;  /* 0x00000006140f7210 */ /* 0x000fc40007ffe00f */
[-C--:B------:R-:W-:Y:S02]  /*1220*/  IADD3 R7, R7, R6.reuse, R12 ;  /* 0x0000000607077210 */ /* 0x080fe40007ffe00c */
[----:B------:R-:W-:Y:S01]  /*1230*/  IADD3 R5, R5, R6, R30 ;  /* 0x0000000605057210 */ /* 0x000fe20007ffe01e */
[C---:B------:R-:W-:Y:S01]  /*1240*/  VIADD R6, R18.reuse, 0xc0 ;  /* 0x000000c012067836 */ /* 0x040fe20000000000 */
[----:B------:R-:W-:Y:S02]  /*1250*/  IADD3 R10, R18, 0x80, RZ ;  /* 0x00000080120a7810 */ /* 0x000fe40007ffe0ff */
[----:B------:R-:W-:Y:S01]  /*1260*/  SHF.R.S32.HI R20, RZ, 0x1f, R234 ;  /* 0x0000001fff147819 */ /* 0x000fe200000114ea */
[----:B------:R-:W-:Y:S01]  /*1270*/  IMAD R5, R5, 0x2, R0 ;  /* 0x0000000205057824 */ /* 0x000fe200078e0200 */
[----:B0-----:R-:W-:Y:S01]  /*1280*/  SHF.R.S32.HI R4, RZ, 0x1f, R23 ;  /* 0x0000001fff047819 */ /* 0x001fe20000011417 */
[----:B------:R0:W-:Y:S01]  /*1290*/  STL [R1+0xc], R10 ;  /* 0x00000c0a01007387 */ /* 0x0001e20000100800 */
[----:B------:R-:W-:-:S02]  /*12a0*/  LOP3.LUT R4, R30, R3, R31, 0xf6, !PT ;  /* 0x000000031e047212 */ /* 0x000fc400078ef61f */
[----:B------:R-:W-:Y:S01]  /*12b0*/  LOP3.LUT R8, R8, 0x7ffffffc, RZ, 0xc0, !PT ;  /* 0x7ffffffc08087812 */ /* 0x000fe200078ec0ff */
[----:B------:R1:W-:Y:S01]  /*12c0*/  STL [R1+0x10], R6 ;  /* 0x0000100601007387 */ /* 0x0003e20000100800 */
[----:B------:R-:W-:Y:S02]  /*12d0*/  LOP3.LUT R3, R29, 0x38, R18, 0xf8, !PT ;  /* 0x000000381d037812 */ /* 0x000fe400078ef812 */
[----:B------:R-:W-:Y:S01]  /*12e0*/  SHF.R.S32.HI R29, RZ, 0x1f, R233 ;  /* 0x0000001fff1d7819 */ /* 0x000fe200000114e9 */
[----:B------:R-:W-:Y:S01]  /*12f0*/  STL [R1+0x3c], R4 ;  /* 0x00003c0401007387 */ /* 0x000fe20000100800 */
[----:B------:R-:W-:Y:S01]  /*1300*/  IMAD.IADD R8, R28, 0x1, -R8 ;  /* 0x000000011c087824 */ /* 0x000fe200078e0a08 */
[----:B0-----:R-:W-:Y:S02]  /*1310*/  SHF.R.S32.HI R10, RZ, 0x1f, R10 ;  /* 0x0000001fff0a7819 */ /* 0x001fe4000001140a */
[----:B------:R0:W-:Y:S01]  /*1320*/  STL [R1+0x74], R20 ;  /* 0x0000741401007387 */ /* 0x0001e20000100800 */
[----:B------:R-:W-:Y:S01]  /*1330*/  LOP3.LUT R3, R12, R3, R14, 0xf6, !PT ;  /* 0x000000030c037212 */ /* 0x000fe200078ef60e */
[----:B------:R-:W-:Y:S01]  /*1340*/  IMAD.SHL.U32 R230, R8, 0x2, RZ ;  /* 0x0000000208e67824 */ /* 0x000fe200078e00ff */
[----:B-1----:R-:W-:Y:S01]  /*1350*/  SHF.R.S32.HI R6, RZ, 0x1f, R6 ;  /* 0x0000001fff067819 */ /* 0x002fe20000011406 */
[----:B------:R-:W-:Y:S01]  /*1360*/  STL [R1+0x70], R29 ;  /* 0x0000701d01007387 */ /* 0x000fe20000100800 */
[--C-:B------:R-:W-:Y:S01]  /*1370*/  IMAD R8, R13, 0x2, R0.reuse ;  /* 0x000000020d087824 */ /* 0x100fe200078e0200 */
[----:B------:R-:W-:Y:S01]  /*1380*/  LEA R7, R7, R0, 0x1 ;  /* 0x0000000007077211 */ /* 0x000fe200078e08ff */
[----:B------:R-:W-:Y:S01]  /*1390*/  IMAD R3, R3, 0x2, R0 ;  /* 0x0000000203037824 */ /* 0x000fe200078e0200 */
[----:B------:R-:W-:Y:S01]  /*13a0*/  LOP3.LUT R43, R9, 0xfffffff8, RZ, 0xc0, !PT ;  /* 0xfffffff8092b7812 */ /* 0x000fe200078ec0ff */
[C---:B------:R-:W-:Y:S01]  /*13b0*/  VIADD R42, R230.reuse, 0x8 ;  /* 0x00000008e62a7836 */ /* 0x040fe20000000000 */
[----:B0-----:R-:W-:Y:S01]  /*13c0*/  SHF.R.S32.HI R20, RZ, 0x1f, R235 ;  /* 0x0000001fff147819 */ /* 0x001fe200000114eb */
[C---:B------:R-:W-:Y:S01]  /*13d0*/  VIADD R41, R230.reuse, 0x10 ;  /* 0x00000010e6297836 */ /* 0x040fe20000000000 */
[C---:B------:R-:W-:Y:S01]  /*13e0*/  IADD3 R40, R230.reuse, 0x18, RZ ;  /* 0x00000018e6287810 */ /* 0x040fe20007ffe0ff */
[C---:B------:R-:W-:Y:S01]  /*13f0*/  VIADD R39, R230.reuse, 0x20 ;  /* 0x00000020e6277836 */ /* 0x040fe20000000000 */
[----:B------:R-:W-:Y:S01]  /*1400*/  SHF.R.S32.HI R44, RZ, 0x1f, R43 ;  /* 0x0000001fff2c7819 */ /* 0x000fe2000001142b */
[----:B------:R0:W-:Y:S01]  /*1410*/  STL [R1+0x6c], R20 ;  /* 0x00006c1401007387 */ /* 0x0001e20000100800 */
[C---:B------:R-:W-:Y:S01]  /*1420*/  VIADD R38, R230.reuse, 0x28 ;  /* 0x00000028e6267836 */ /* 0x040fe20000000000 */
[C---:B------:R-:W-:Y:S01]  /*1430*/  IADD3 R33, R230.reuse, 0x50, RZ ;  /* 0x00000050e6217810 */ /* 0x040fe20007ffe0ff */
[C---:B------:R-:W-:Y:S01]  /*1440*/  VIADD R37, R230.reuse, 0x30 ;  /* 0x00000030e6257836 */ /* 0x040fe20000000000 */
[----:B------:R-:W-:Y:S01]  /*1450*/  STL [R1+0x64], R10 ;  /* 0x0000640a01007387 */ /* 0x000fe20000100800 */
[C---:B------:R-:W-:Y:S01]  /*1460*/  VIADD R36, R230.reuse, 0x38 ;  /* 0x00000038e6247836 */ /* 0x040fe20000000000 */
[----:B------:R-:W-:Y:S01]  /*1470*/  SHF.R.S32.HI R19, RZ, 0x1f, R18 ;  /* 0x0000001fff137819 */ /* 0x000fe20000011412 */
[C---:B------:R-:W-:Y:S01]  /*1480*/  VIADD R35, R230.reuse, 0x40 ;  /* 0x00000040e6237836 */ /* 0x040fe20000000000 */
[----:B------:R1:W-:Y:S01]  /*1490*/  STL [R1+0x60], R6 ;  /* 0x0000600601007387 */ /* 0x0003e20000100800 */
[C---:B------:R-:W-:Y:S01]  /*14a0*/  VIADD R34, R230.reuse, 0x48 ;  /* 0x00000048e6227836 */ /* 0x040fe20000000000 */
[C---:B0-----:R-:W-:Y:S01]  /*14b0*/  IADD3 R20, R230.reuse, 0x88, RZ ;  /* 0x00000088e6147810 */ /* 0x041fe20007ffe0ff */
[C---:B------:R-:W-:Y:S01]  /*14c0*/  VIADD R32, R230.reuse, 0x58 ;  /* 0x00000058e6207836 */ /* 0x040fe20000000000 */
[----:B------:R0:W-:Y:S01]  /*14d0*/  STL [R1+0x8c], R8 ;  /* 0x00008c0801007387 */ /* 0x0001e20000100800 */
[----:B------:R-:W-:-:S02]  /*14e0*/  VIADD R31, R230, 0x60 ;  /* 0x00000060e61f7836 */ /* 0x000fc40000000000 */
[C---:B------:R-:W-:Y:S02]  /*14f0*/  VIADD R30, R230.reuse, 0x68 ;  /* 0x00000068e61e7836 */ /* 0x040fe40000000000 */
[C---:B------:R-:W-:Y:S02]  /*1500*/  VIADD R29, R230.reuse, 0x70 ;  /* 0x00000070e61d7836 */ /* 0x040fe40000000000 */
[----:B-1----:R-:W-:Y:S02]  /*1510*/  IMAD R6, R21, 0x2, R0 ;  /* 0x0000000215067824 */ /* 0x002fe400078e0200 */
[C---:B------:R-:W-:Y:S02]  /*1520*/  VIADD R28, R230.reuse, 0x78 ;  /* 0x00000078e61c7836 */ /* 0x040fe40000000000 */
[C---:B------:R-:W-:Y:S01]  /*1530*/  VIADD R21, R230.reuse, 0x80 ;  /* 0x00000080e6157836 */ /* 0x040fe20000000000 */
[----:B------:R1:W-:Y:S01]  /*1540*/  STL [R1+0x84], R6 ;  /* 0x0000840601007387 */ /* 0x0003e20000100800 */
[----:B------:R-:W-:-:S02]  /*1550*/  VIADD R14, R230, 0x98 ;  /* 0x00000098e60e7836 */ /* 0x000fc40000000000 */
[C---:B------:R-:W-:Y:S01]  /*1560*/  VIADD R13, R230.reuse, 0xa0 ;  /* 0x000000a0e60d7836 */ /* 0x040fe20000000000 */
[----:B------:R2:W-:Y:S01]  /*1570*/  STL [R1+0x94], R3 ;  /* 0x0000940301007387 */ /* 0x0005e20000100800 */
[C---:B------:R-:W-:Y:S02]  /*1580*/  VIADD R12, R230.reuse, 0xa8 ;  /* 0x000000a8e60c7836 */ /* 0x040fe40000000000 */
[C---:B------:R-:W-:Y:S01]  /*1590*/  VIADD R10, R230.reuse, 0xb8 ;  /* 0x000000b8e60a7836 */ /* 0x040fe20000000000 */
[----:B------:R3:W-:Y:S01]  /*15a0*/  STL [R1+0x90], R7 ;  /* 0x0000900701007387 */ /* 0x0007e20000100800 */
[C---:B0-----:R-:W-:Y:S02]  /*15b0*/  VIADD R8, R230.reuse, 0xc8 ;  /* 0x000000c8e6087836 */ /* 0x041fe40000000000 */
[----:B-1----:R-:W-:Y:S02]  /*15c0*/  IMAD R6, R11, 0x2, R0 ;  /* 0x000000020b067824 */ /* 0x002fe400078e0200 */
[----:B------:R-:W-:-:S02]  /*15d0*/  VIADD R11, R230, 0xb0 ;  /* 0x000000b0e60b7836 */ /* 0x000fc40000000000 */
[--C-:B--2---:R-:W-:Y:S01]  /*15e0*/  IMAD R3, R15, 0x2, R0.reuse ;  /* 0x000000020f037824 */ /* 0x104fe200078e0200 */
[----:B------:R0:W-:Y:S01]  /*15f0*/  STL [R1+0x88], R6 ;  /* 0x0000880601007387 */ /* 0x0001e20000100800 */
[----:B------:R-:W-:Y:S02]  /*1600*/  IMAD R0, R4, 0x2, R0 ;  /* 0x0000000204007824 */ /* 0x000fe400078e0200 */
[C---:B------:R-:W-:Y:S01]  /*1610*/  VIADD R15, R230.reuse, 0x90 ;  /* 0x00000090e60f7836 */ /* 0x040fe20000000000 */
[----:B------:R1:W-:Y:S01]  /*1620*/  STL [R1+0x80], R3 ;  /* 0x0000800301007387 */ /* 0x0003e20000100800 */
[C---:B---3--:R-:W-:Y:S02]  /*1630*/  VIADD R7, R230.reuse, 0xd0 ;  /* 0x000000d0e6077836 */ /* 0x048fe40000000000 */
[C---:B------:R-:W-:Y:S01]  /*1640*/  VIADD R4, R230.reuse, 0xe8 ;  /* 0x000000e8e6047836 */ /* 0x040fe20000000000 */
[----:B------:R2:W-:Y:S01]  /*1650*/  STL [R1+0x98], R5 ;  /* 0x0000980501007387 */ /* 0x0005e20000100800 */
[----:B0-----:R-:W-:-:S03]  /*1660*/  VIADD R6, R230, 0xd8 ;  /* 0x000000d8e6067836 */ /* 0x001fc60000000000 */
[----:B------:R0:W-:Y:S01]  /*1670*/  STL [R1+0x30], R0 ;  /* 0x0000300001007387 */ /* 0x0001e20000100800 */
[----:B-1----:R-:W-:Y:S02]  /*1680*/  SHF.R.S32.HI R3, RZ, 0x3, R9 ;  /* 0x00000003ff037819 */ /* 0x002fe40000011409 */
[C---:B------:R-:W-:Y:S01]  /*1690*/  IADD3 R9, R230.reuse, 0xc0, RZ ;  /* 0x000000c0e6097810 */ /* 0x040fe20007ffe0ff */
[----:B--2---:R-:W-:Y:S02]  /*16a0*/  VIADD R5, R230, 0xe0 ;  /* 0x000000e0e6057836 */ /* 0x004fe40000000000 */
[----:B------:R1:W-:Y:S01]  /*16b0*/  STL [R1+0x48], R3 ;  /* 0x0000480301007387 */ /* 0x0003e20000100800 */
[----:B0-----:R-:W-:-:S03]  /*16c0*/  SHF.R.S32.HI R0, RZ, 0x1f, R230 ;  /* 0x0000001fff007819 */ /* 0x001fc600000114e6 */
[----:B------:R0:W-:Y:S01]  /*16d0*/  STL [R1+0x5c], R43 ;  /* 0x00005c2b01007387 */ /* 0x0001e20000100800 */
[----:B------:R-:W-:-:S03]  /*16e0*/  IADD3 R0, R230, 0xf8, RZ ;  /* 0x000000f8e6007810 */ /* 0x000fc60007ffe0ff */
[----:B------:R2:W-:Y:S01]  /*16f0*/  STL [R1+0x78], R44 ;  /* 0x0000782c01007387 */ /* 0x0005e20000100800 */
[----:B-1----:R-:W-:Y:S01]  /*1700*/  VIADD R3, R230, 0xf0 ;  /* 0x000000f0e6037836 */ /* 0x002fe20000000000 */
[----:B0-----:R-:W-:Y:S02]  /*1710*/  SHF.R.S32.HI R43, RZ, 0x1f, R42 ;  /* 0x0000001fff2b7819 */ /* 0x001fe4000001142a */
[----:B------:R-:W-:Y:S02]  /*1720*/  SHF.R.S32.HI R42, RZ, 0x1f, R41 ;  /* 0x0000001fff2a7819 */ /* 0x000fe40000011429 */
[----:B------:R-:W-:Y:S02]  /*1730*/  SHF.R.S32.HI R41, RZ, 0x1f, R40 ;  /* 0x0000001fff297819 */ /* 0x000fe40000011428 */
[----:B------:R-:W-:Y:S02]  /*1740*/  SHF.R.S32.HI R40, RZ, 0x1f, R39 ;  /* 0x0000001fff287819 */ /* 0x000fe40000011427 */
        /* <DEDUP_REMOVED lines=26> */
[----:B------:R-:W-:Y:S01]  /*18f0*/  SHF.R.S32.HI R3, RZ, 0x1f, R0 ;  /* 0x0000001fff037819 */ /* 0x000fe20000011400 */
[----:B------:R-:W-:-:S05]  /*1900*/  IMAD R0, R2, 0x8, R24 ;  /* 0x0000000802007824 */ /* 0x000fca00078e0218 */
[----:B------:R2:W-:Y:S02]  /*1910*/  STL [R1+0x34], R0 ;  /* 0x0000340001007387 */ /* 0x0005e40000100800 */
.L_x_1826:
[----:B------:R-:W-:Y:S01]  /*1920*/  ULDC.64 UR4, c[0x0][0xa28] ;  /* 0x00028a0000047ab9 */ /* 0x000fe20000000a00 */
[----:B0--3--:R-:W0:Y:S01]  /*1930*/  LDC.64 R4, c[0x0][0xa08] ;  /* 0x00028200ff047b82 */ /* 0x009e220000000a00 */
[----:B------:R-:W-:Y:S01]  /*1940*/  ISETP.NE.U32.AND P0, PT, RZ, UR4, PT ;  /* 0x00000004ff007c0c */ /* 0x000fe2000bf05070 */
[----:B-1----:R-:W-:Y:S01]  /*1950*/  IMAD.MOV.U32 R8, RZ, RZ, RZ ;  /* 0x000000ffff087224 */ /* 0x002fe200078e00ff */
[----:B------:R-:W-:Y:S01]  /*1960*/  ULDC.64 UR6, c[0x0][0x208] ;  /* 0x0000820000067ab9 */ /* 0x000fe20000000a00 */
[----:B------:R-:W-:Y:S01]  /*1970*/  IMAD.MOV.U32 R28, RZ, RZ, RZ ;  /* 0x000000ffff1c7224 */ /* 0x000fe200078e00ff */
[----:B------:R-:W-:Y:S01]  /*1980*/  ISETP.NE.AND.EX P0, PT, RZ, UR5, PT, P0 ;  /* 0x00000005ff007c0c */ /* 0x000fe2000bf05300 */
[----:B------:R-:W-:Y:S02]  /*1990*/  ULDC.64 UR4, c[0x0][0xa18] ;  /* 0x0002860000047ab9 */ /* 0x000fe40000000a00 */
[----:B------:R-:W-:-:S04]  /*19a0*/  ISETP.NE.U32.AND P1, PT, RZ, UR4, PT ;  /* 0x00000004ff007c0c */ /* 0x000fc8000bf25070 */
[----:B------:R-:W-:Y:S01]  /*19b0*/  ISETP.NE.AND.EX P1, PT, RZ, UR5, PT, P1 ;  /* 0x00000005ff007c0c */ /* 0x000fe2000bf25310 */
[----:B------:R-:W-:Y:S02]  /*19c0*/  ULDC.64 UR4, c[0x0][0xa08] ;  /* 0x0002820000047ab9 */ /* 0x000fe40000000a00 */
[----:B------:R-:W-:-:S03]  /*19d0*/  ISETP.NE.U32.AND P3, PT, RZ, UR4, PT ;  /* 0x00000004ff007c0c */ /* 0x000fc6000bf65070 */
[----:B------:R-:W1:Y:S01]  /*19e0*/  @P0 LDC.64 R6, c[0x0][0xa28] ;  /* 0x00028a00ff060b82 */ /* 0x000e620000000a00 */
[----:B------:R-:W-:Y:S02]  /*19f0*/  LOP3.LUT R30, R26, 0xffff, RZ, 0xc0, !PT ;  /* 0x0000ffff1a1e7812 */ /* 0x000fe400078ec0ff */
[----:B------:R-:W-:Y:S01]  /*1a00*/  ISETP.NE.AND.EX P3, PT, RZ, UR5, PT, P3 ;  /* 0x00000005ff007c0c */ /* 0x000fe2000bf65330 */
[----:B------:R3:W-:Y:S01]  /*1a10*/  STL [R1+0x50], R27 ;  /* 0x0000501b01007387 */ /* 0x0007e20000100800 */
[----:B0-----:R-:W-:-:S03]  /*1a20*/  IMAD.WIDE R4, R27, 0x4, R4 ;  /* 0x000000041b047825 */ /* 0x001fc600078e0204 */
[----:B----4-:R-:W0:Y:S01]  /*1a30*/  @P1 LDC.64 R2, c[0x0][0xa18] ;  /* 0x00028600ff021b82 */ /* 0x010e220000000a00 */
[----:B------:R-:W-:Y:S01]  /*1a40*/  ULDC UR4, c[0x0][0x288] ;  /* 0x0000a20000047ab9 */ /* 0x000fe20000000800 */
[----:B------:R3:W-:Y:S01]  /*1a50*/  STL [R1+0x40], R30 ;  /* 0x0000401e01007387 */ /* 0x0007e20000100800 */
[----:B------:R-:W-:Y:S01]  /*1a60*/  IMAD.U32 R219, RZ, RZ, UR4 ;  /* 0x00000004ffdb7e24 */ /* 0x000fe2000f8e00ff */
[----:B------:R-:W-:Y:S02]  /*1a70*/  ULDC.64 UR4, c[0x0][0x418] ;  /* 0x0001060000047ab9 */ /* 0x000fe40000000a00 */
[----:B------:R-:W-:Y:S02]  /*1a80*/  UISETP.NE.U32.AND UP0, UPT, UR4, URZ, UPT ;  /* 0x0000003f0400728c */ /* 0x000fe4000bf05070 */
[----:B-----5:R-:W5:Y:S01]  /*1a90*/  @P3 LDG.E R28, desc[UR6][R4.64] ;  /* 0x00000006041c3981 */ /* 0x020f62000c1e1900 */
[----:B------:R-:W-:Y:S01]  /*1aa0*/  ULDC UR4, c[0x0][0x424] ;  /* 0x0001090000047ab9 */ /* 0x000fe20000000800 */
[----:B------:R-:W-:Y:S01]  /*1ab0*/  UISETP.NE.AND.EX UP0, UPT, UR5, URZ, UPT, UP0 ;  /* 0x0000003f0500728c */ /* 0x000fe2000bf05300 */
[----:B--2---:R-:W-:-:S02]  /*1ac0*/  LOP3.LUT R0, R26, 0xff0000, RZ, 0xc0, !PT ;  /* 0x00ff00001a007812 */ /* 0x004fc400078ec0ff */
[----:B------:R-:W-:Y:S01]  /*1ad0*/  ULDC UR5, c[0x0][0x2f0] ;  /* 0x0000bc0000057ab9 */ /* 0x000fe20000000800 */
[----:B-1----:R-:W-:Y:S01]  /*1ae0*/  @P0 IMAD.WIDE R6, R27, 0x4, R6 ;  /* 0x000000041b060825 */ /* 0x002fe200078e0206 */
[----:B------:R-:W-:-:S04]  /*1af0*/  USEL UR4, UR4, 0x1, UP0 ;  /* 0x0000000104047887 */ /* 0x000fc80008000000 */
[----:B------:R1:W5:Y:S01]  /*1b00*/  @P0 LDG.E R8, desc[UR6][R6.64] ;  /* 0x0000000606080981 */ /* 0x000362000c1e1900 */
[----:B0-----:R-:W-:-:S05]  /*1b10*/  @P1 IMAD.WIDE R2, R27, 0x4, R2 ;  /* 0x000000041b021825 */ /* 0x001fca00078e0202 */
[----:B------:R0:W5:Y:S01]  /*1b20*/  @P1 LDG.E R219, desc[UR6][R2.64] ;  /* 0x0000000602db1981 */ /* 0x000162000c1e1900 */
[----:B------:R-:W-:Y:S01]  /*1b30*/  ULDC.64 UR6, c[0x0][0xa20] ;  /* 0x0002880000067ab9 */ /* 0x000fe20000000a00 */
[----:B-1----:R-:W-:Y:S02]  /*1b40*/  LOP3.LUT R6, R26, 0xff000000, RZ, 0xc0, !PT ;  /* 0xff0000001a067812 */ /* 0x002fe400078ec0ff */
[----:B------:R-:W-:Y:S01]  /*1b50*/  ISETP.NE.U32.AND P2, PT, RZ, UR6, PT ;  /* 0x00000006ff007c0c */ /* 0x000fe2000bf45070 */
[----:B------:R-:W-:-:S03]  /*1b60*/  UIMAD UR4, UR4, UR5, URZ ;  /* 0x00000005040472a4 */ /* 0x000fc6000f8e023f */
[----:B------:R-:W-:Y:S01]  /*1b70*/  ISETP.NE.AND.EX P2, PT, RZ, UR7, PT, P2 ;  /* 0x00000007ff007c0c */ /* 0x000fe2000bf45320 */
[----:B------:R-:W-:Y:S01]  /*1b80*/  ULDC UR5, c[0x0][0x348] ;  /* 0x0000d20000057ab9 */ /* 0x000fe20000000800 */
[----:B0-----:R-:W-:-:S04]  /*1b90*/  SHF.R.U32.HI R3, RZ, 0x8, R6 ;  /* 0x00000008ff037819 */ /* 0x001fc80000011606 */
[----:B------:R-:W-:Y:S01]  /*1ba0*/  LEA.HI R11, R0, R3, RZ, 0x10 ;  /* 0x00000003000b7211 */ /* 0x000fe200078f80ff */
[----:B---3--:R-:W-:Y:S06]  /*1bb0*/  @P1 BRA `(.L_x_1531) ;  /* 0x0000000000281947 */ /* 0x008fec0003800000 */
        /* <DEDUP_REMOVED lines=10> */
.L_x_1531:
[----:B------:R-:W-:Y:S01]  /*1c60*/  IMAD.U32 R2, RZ, RZ, UR5 ;  /* 0x00000005ff027e24 */ /* 0x000fe2000f8e00ff */
[----:B------:R-:W-:Y:S01]  /*1c70*/  MOV R29, UR4 ;  /* 0x00000004001d7c02 */ /* 0x000fe20008000f00 */
[----:B------:R-:W-:Y:S06]  /*1c80*/  @!P2 BRA `(.L_x_1532) ;  /* 0x000000000014a947 */ /* 0x000fec0003800000 */
[----:B------:R-:W0:Y:S01]  /*1c90*/  LDC.64 R4, c[0x0][0xa20] ;  /* 0x00028800ff047b82 */ /* 0x000e220000000a00 */
[----:B------:R-:W-:Y:S01]  /*1ca0*/  ULDC.64 UR4, c[0x0][0x208] ;  /* 0x0000820000047ab9 */ /* 0x000fe20000000a00 */
[----:B0-----:R-:W-:-:S05]  /*1cb0*/  IMAD.WIDE R4, R27, 0x4, R4 ;  /* 0x000000041b047825 */ /* 0x001fca00078e0204 */
[----:B------:R0:W5:Y:S01]  /*1cc0*/  LDG.E R29, desc[UR4][R4.64] ;  /* 0x00000004041d7981 */ /* 0x000162000c1e1900 */
[----:B------:R-:W-:Y:S05]  /*1cd0*/  BRA `(.L_x_1533) ;  /* 0x0000000000147947 */ /* 0x000fea0003800000 */
.L_x_1532:
[----:B------:R-:W-:Y:S05]  /*1ce0*/  @!P3 BRA `(.L_x_1533) ;  /* 0x000000000010b947 */ /* 0x000fea0003800000 */
[----:B------:R-:W-:Y:S02]  /*1cf0*/  ULDC.64 UR4, c[0x0][0x208] ;  /* 0x0000820000047ab9 */ /* 0x000fe40000000a00 */
[----:B------:R-:W2:Y:S04]  /*1d00*/  LDG.E R0, desc[UR4][R4.64] ;  /* 0x0000000404007981 */ /* 0x000ea8000c1e1900 */
[----:B------:R-:W2:Y:S02]  /*1d10*/  LDG.E R29, desc[UR4][R4.64+0x4] ;  /* 0x00000404041d7981 */ /* 0x000ea4000c1e1900 */
[----:B--2---:R-:W-:-:S07]  /*1d20*/  IMAD.IADD R29, R29, 0x1, -R0 ;  /* 0x000000011d1d7824 */ /* 0x004fce00078e0a00 */
.L_x_1533:
[----:B------:R-:W-:Y:S01]  /*1d30*/  ULDC.64 UR4, c[0x0][0xa10] ;  /* 0x0002840000047ab9 */ /* 0x000fe20000000a00 */
[----:B------:R-:W-:Y:S01]  /*1d40*/  ULDC.64 UR6, c[0x0][0x208] ;  /* 0x0000820000067ab9 */ /* 0x000fe20000000a00 */
[----:B------:R-:W-:Y:S01]  /*1d50*/  ISETP.NE.U32.AND P0, PT, RZ, UR4, PT ;  /* 0x00000004ff007c0c */ /* 0x000fe2000bf05070 */
[----:B------:R-:W1:Y:S03]  /*1d60*/  LDC R9, c[0x0][0x448] ;  /* 0x00011200ff097b82 */ /* 0x000e660000000800 */
[----:B------:R-:W-:Y:S01]  /*1d70*/  ISETP.NE.AND.EX P0, PT, RZ, UR5, PT, P0 ;  /* 0x00000005ff007c0c */ /* 0x000fe2000bf05300 */
[----:B------:R-:W-:Y:S02]  /*1d80*/  ULDC.64 UR4, c[0x0][0xa30] ;  /* 0x00028c0000047ab9 */ /* 0x000fe40000000a00 */
[----:B------:R-:W-:-:S04]  /*1d90*/  ISETP.NE.U32.AND P1, PT, RZ, UR4, PT ;  /* 0x00000004ff007c0c */ /* 0x000fc8000bf25070 */
[----:B------:R-:W-:-:S06]  /*1da0*/  ISETP.NE.AND.EX P1, PT, RZ, UR5, PT, P1 ;  /* 0x00000005ff007c0c */ /* 0x000fcc000bf25310 */
[----:B------:R-:W2:Y:S08]  /*1db0*/  @P0 LDC.64 R6, c[0x0][0xa10] ;  /* 0x00028400ff060b82 */ /* 0x000eb00000000a00 */
[----:B0-----:R-:W0:Y:S01]  /*1dc0*/  @P1 LDC.64 R4, c[0x0][0xa30] ;  /* 0x00028c00ff041b82 */ /* 0x001e220000000a00 */
[----:B--2---:R-:W-:-:S05]  /*1dd0*/  @P0 IMAD.WIDE R6, R27, 0x4, R6 ;  /* 0x000000041b060825 */ /* 0x004fca00078e0206 */
[----:B------:R-:W2:Y:S04]  /*1de0*/  @P0 LDG.E R0, desc[UR6][R6.64] ;  /* 0x0000000606000981 */ /* 0x000ea8000c1e1900 */
[----:B------:R-:W2:Y:S01]  /*1df0*/  @P0 LDG.E R3, desc[UR6][R6.64+0x4] ;  /* 0x0000040606030981 */ /* 0x000ea2000c1e1900 */
[----:B-----5:R-:W-:Y:S02]  /*1e00*/  IMAD.MOV.U32 R101, RZ, RZ, R29 ;  /* 0x000000ffff657224 */ /* 0x020fe400078e001d */
[----:B0-----:R-:W-:-:S05]  /*1e10*/  @P1 IMAD.WIDE R4, R27, 0x4, R4 ;  /* 0x000000041b041825 */ /* 0x001fca00078e0204 */
[----:B------:R0:W5:Y:S01]  /*1e20*/  @P1 LDG.E R101, desc[UR6][R4.64] ;  /* 0x0000000604651981 */ /* 0x000162000c1e1900 */
[----:B-1----:R-:W-:Y:S01]  /*1e30*/  ISETP.NE.AND P1, PT, R9, 0x1, PT ;  /* 0x000000010900780c */ /* 0x002fe20003f25270 */
[----:B------:R-:W-:Y:S02]  /*1e40*/  IMAD.SHL.U32 R12, R25, 0x80, RZ ;  /* 0x00000080190c7824 */ /* 0x000fe400078e00ff */
[----:B------:R-:W-:-:S03]  /*1e50*/  IMAD.IADD R13, R29, 0x1, -R8 ;  /* 0x000000011d0d7824 */ /* 0x000fc600078e0a08 */
[----:B------:R1:W-:Y:S01]  /*1e60*/  STL [R1+0x14], R12 ;  /* 0x0000140c01007387 */ /* 0x0003e20000100800 */
[----:B0-----:R-:W0:Y:S08]  /*1e70*/  LDC.64 R4, c[0x0][0x9e0] ;  /* 0x00027800ff047b82 */ /* 0x001e300000000a00 */
[----:B------:R-:W3:Y:S08]  /*1e80*/  @P1 LDC R9, c[0x0][0x44c] ;  /* 0x00011300ff091b82 */ /* 0x000ef00000000800 */
[----:B------:R-:W4:Y:S01]  /*1e90*/  @P1 LDC R10, c[0x0][0x450] ;  /* 0x00011400ff0a1b82 */ /* 0x000f220000000800 */
[----:B0-----:R-:W-:Y:S01]  /*1ea0*/  ISETP.GE.AND P2, PT, R5, 0x1, PT ;  /* 0x000000010500780c */ /* 0x001fe20003f46270 */
[----:B--2---:R-:W-:-:S02]  /*1eb0*/  @P0 IMAD.IADD R2, R3, 0x1, -R0 ;  /* 0x0000000103020824 */ /* 0x004fc400078e0a00 */
[----:B------:R-:W-:-:S03]  /*1ec0*/  VIADD R0, R12, 0x7f ;  /* 0x0000007f0c007836 */ /* 0x000fc60000000000 */
[----:B------:R-:W-:Y:S01]  /*1ed0*/  IADD3 R220, R13, R2, RZ ;  /* 0x000000020ddc7210 */ /* 0x000fe20007ffe0ff */
[----:B---3--:R-:W-:-:S03]  /*1ee0*/  @P1 IMAD.HI.U32 R3, R0, R9, RZ ;  /* 0x0000000900031227 */ /* 0x008fc600078e00ff */
[C---:B------:R-:W-:Y:S01]  /*1ef0*/  IADD3 R7, R220.reuse, 0x1, -R219 ;  /* 0x00000001dc077810 */ /* 0x040fe20007ffe8db */
[----:B------:R-:W-:Y:S01]  /*1f00*/  IMAD.MOV.U32 R6, RZ, RZ, R0 ;  /* 0x000000ffff067224 */ /* 0x000fe200078e0000 */
[----:B----4-:R-:W-:Y:S01]  /*1f10*/  @P1 SHF.R.U32.HI R6, RZ, R10, R3 ;  /* 0x0000000aff061219 */ /* 0x010fe20000011603 */
[----:B------:R-:W-:-:S04]  /*1f20*/  VIADD R0, R220, 0x3f ;  /* 0x0000003fdc007836 */ /* 0x000fc80000000000 */
[----:B------:R-:W-:Y:S01]  /*1f30*/  IMAD.IADD R9, R7, 0x1, R6 ;  /* 0x0000000107097824 */ /* 0x000fe200078e0206 */
[----:B------:R-:W-:-:S03]  /*1f40*/  SHF.R.S32.HI R3, RZ, 0x1f, R0 ;  /* 0x0000001fff037819 */ /* 0x000fc60000011400 */
[----:B------:R-:W-:Y:S01]  /*1f50*/  IMAD.IADD R4, R9, 0x1, R4 ;  /* 0x0000000109047824 */ /* 0x000fe200078e0204 */
[----:B------:R-:W-:-:S04]  /*1f60*/  LEA.HI R3, R3, R0, RZ, 0x6 ;  /* 0x0000000003037211 */ /* 0x000fc800078f30ff */
[----:B------:R-:W-:Y:S01]  /*1f70*/  SHF.R.S32.HI R104, RZ, 0x6, R3 ;  /* 0x00000006ff687819 */ /* 0x000fe20000011403 */
[----:B-1----:R-:W-:Y:S06]  /*1f80*/  @!P2 BRA `(.L_x_1534) ;  /* 0x000000000048a947 */ /* 0x002fec0003800000 */
[C---:B------:R-:W-:Y:S01]  /*1f90*/  ISETP.GT.AND P0, PT, R9.reuse, RZ, PT ;  /* 0x000000ff0900720c */ /* 0x040fe20003f04270 */
[----:B------:R-:W-:Y:S01]  /*1fa0*/  BSSY B0, `(.L_x_1535) ;  /* 0x000000e000007945 */ /* 0x000fe20003800000 */
[----:B------:R-:W-:-:S11]  /*1fb0*/  VIADD R0, R9, 0xffffffff ;  /* 0xffffffff09007836 */ /* 0x000fd60000000000 */
[----:B------:R-:W-:Y:S05]  /*1fc0*/  @P0 BRA `(.L_x_1536) ;  /* 0x00000000001c0947 */ /* 0x000fea0003800000 */
[----:B------:R-:W-:Y:S01]  /*1fd0*/  ISETP.NE.AND P0, PT, R5, 0x1, PT ;  /* 0x000000010500780c */ /* 0x000fe20003f05270 */
[----:B------:R-:W-:-:S12]  /*1fe0*/  IMAD.MOV R3, RZ, RZ, -R9 ;  /* 0x000000ffff037224 */ /* 0x000fd800078e0a09 */
[----:B------:R-:W0:Y:S02]  /*1ff0*/  @P0 LDC.64 R6, c[0x0][0x9e8] ;  /* 0x00027a00ff060b82 */ /* 0x000e240000000a00 */
[----:B0-----:R-:W-:-:S05]  /*2000*/  @P0 IMAD.HI.U32 R6, R3, R6, RZ ;  /* 0x0000000603060227 */ /* 0x001fca00078e00ff */
[----:B------:R-:W-:-:S04]  /*2010*/  @P0 SHF.R.U32.HI R3, RZ, R7, R6 ;  /* 0x00000007ff030219 */ /* 0x000fc80000011606 */
[----:B------:R-:W-:Y:S01]  /*2020*/  LOP3.LUT R0, RZ, R3, RZ, 0x33, !PT ;  /* 0x00000003ff007212 */ /* 0x000fe200078e33ff */
[----:B------:R-:W-:Y:S06]  /*2030*/  BRA `(.L_x_1537) ;  /* 0x0000000000107947 */ /* 0x000fec0003800000 */
.L_x_1536:
[----:B------:R-:W-:-:S13]  /*2040*/  ISETP.NE.AND P0, PT, R5, 0x1, PT ;  /* 0x000000010500780c */ /* 0x000fda0003f05270 */
[----:B------:R-:W0:Y:S02]  /*2050*/  @P0 LDC.64 R6, c[0x0][0x9e8] ;  /* 0x00027a00ff060b82 */ /* 0x000e240000000a00 */
[----:B0-----:R-:W-:-:S05]  /*2060*/  @P0 IMAD.HI.U32 R6, R0, R6, RZ ;  /* 0x0000000600060227 */ /* 0x001fca00078e00ff */
[----:B------:R-:W-:-:S07]  /*2070*/  @P0 SHF.R.U32.HI R0, RZ, R7, R6 ;  /* 0x00000007ff000219 */ /* 0x000fce0000011606 */
.L_x_1537:
[----:B------:R-:W-:Y:S05]  /*2080*/  BSYNC B0 ;  /* 0x0000000000007941 */ /* 0x000fea0003800000 */
.L_x_1535:
[----:B------:R-:W-:-:S05]  /*2090*/  IMAD R3, R0, R5, R5 ;  /* 0x0000000500037224 */ /* 0x000fca00078e0205 */
[----:B------:R-:W-:-:S07]  /*20a0*/  VIMNMX R4, R4, R3, PT ;  /* 0x0000000304047248 */ /* 0x000fce0003fe0100 */
.L_x_1534:
[----:B------:R-:W0:Y:S01]  /*20b0*/  @P1 LDC R0, c[0x0][0x44c] ;  /* 0x00011300ff001b82 */ /* 0x000e220000000800 */
[----:B------:R-:W-:Y:S01]  /*20c0*/  IADD3 R4, R4, 0x3f, RZ ;  /* 0x0000003f04047810 */ /* 0x000fe20007ffe0ff */
[----:B------:R-:W-:Y:S01]  /*20d0*/  IMAD.MOV.U32 R7, RZ, RZ, R12 ;  /* 0x000000ffff077224 */ /* 0x000fe200078e000c */
[----:B------:R-:W-:Y:S01]  /*20e0*/  ULDC UR4, c[0x0][0x9dc] ;  /* 0x0002770000047ab9 */ /* 0x000fe20000000800 */
[----:B------:R-:W-:Y:S01]  /*20f0*/  IMAD.IADD R154, R220, 0x1, -R219 ;  /* 0x00000001dc9a7824 */ /* 0x000fe200078e0adb */
[----:B------:R-:W-:-:S03]  /*2100*/  SHF.R.S32.HI R3, RZ, 0x1f, R4 ;  /* 0x0000001fff037819 */ /* 0x000fc60000011404 */
[----:B------:R-:W1:Y:S01]  /*2110*/  @P1 LDC R9, c[0x0][0x450] ;  /* 0x00011400ff091b82 */ /* 0x000e620000000800 */
[----:B------:R-:W-:-:S04]  /*2120*/  LEA.HI R3, R3, R4, RZ, 0x6 ;  /* 0x0000000403037211 */ /* 0x000fc800078f30ff */
[----:B------:R-:W-:-:S04]  /*2130*/  SHF.R.S32.HI R3, RZ, 0x6, R3 ;  /* 0x00000006ff037819 */ /* 0x000fc80000011403 */
[----:B------:R-:W-:Y:S01]  /*2140*/  VIMNMX R8, R104, R3, PT ;  /* 0x0000000368087248 */ /* 0x000fe20003fe0100 */
[----:B0-----:R-:W-:-:S05]  /*2150*/  @P1 IMAD.HI.U32 R0, R12, R0, RZ ;  /* 0x000000000c001227 */ /* 0x001fca00078e00ff */
[----:B-1----:R-:W-:-:S05]  /*2160*/  @P1 SHF.R.U32.HI R7, RZ, R9, R0 ;  /* 0x00000009ff071219 */ /* 0x002fca0000011600 */
[----:B------:R-:W-:-:S04]  /*2170*/  IMAD.IADD R0, R154, 0x1, R7 ;  /* 0x000000019a007824 */ /* 0x000fc800078e0207 */
[----:B------:R-:W-:Y:S01]  /*2180*/  VIADD R3, R0, -UR4 ;  /* 0x8000000400037c36 */ /* 0x000fe20008000000 */
[----:B------:R-:W-:Y:S06]  /*2190*/  @!P2 BRA `(.L_x_1538) ;  /* 0x000000000044a947 */ /* 0x000fec0003800000 */
[----:B------:R-:W-:Y:S01]  /*21a0*/  ISETP.GT.AND P0, PT, R0, -0x1, PT ;  /* 0xffffffff0000780c */ /* 0x000fe20003f04270 */
[----:B------:R-:W-:-:S12]  /*21b0*/  BSSY B0, `(.L_x_1539) ;  /* 0x000000d000007945 */ /* 0x000fd80003800000 */
        /* <DEDUP_REMOVED lines=8> */
.L_x_1540:
[----:B------:R-:W-:-:S13]  /*2240*/  ISETP.NE.AND P0, PT, R5, 0x1, PT ;  /* 0x000000010500780c */ /* 0x000fda0003f05270 */
[----:B------:R-:W0:Y:S02]  /*2250*/  @P0 LDC.64 R6, c[0x0][0x9e8] ;  /* 0x00027a00ff060b82 */ /* 0x000e240000000a00 */
[----:B0-----:R-:W-:-:S05]  /*2260*/  @P0 IMAD.HI.U32 R6, R0, R6, RZ ;  /* 0x0000000600060227 */ /* 0x001fca00078e00ff */
[----:B------:R-:W-:-:S07]  /*2270*/  @P0 SHF.R.U32.HI R0, RZ, R7, R6 ;  /* 0x00000007ff000219 */ /* 0x000fce0000011606 */
.L_x_1541:
[----:B------:R-:W-:Y:S05]  /*2280*/  BSYNC B0 ;  /* 0x0000000000007941 */ /* 0x000fea0003800000 */
.L_x_1539:
[----:B------:R-:W-:-:S05]  /*2290*/  IMAD R0, R0, R5, RZ ;  /* 0x0000000500007224 */ /* 0x000fca00078e02ff */
[----:B------:R-:W-:-:S07]  /*22a0*/  VIMNMX R3, R3, R0, !PT ;  /* 0x0000000003037248 */ /* 0x000fce0007fe0100 */
.L_x_1538:
[----:B------:R-:W-:Y:S01]  /*22b0*/  SHF.R.S32.HI R0, RZ, 0x1f, R3 ;  /* 0x0000001fff007819 */ /* 0x000fe20000011403 */
[----:B------:R-:W-:Y:S01]  /*22c0*/  BSSY B0, `(.L_x_1542) ;  /* 0x000002a000007945 */ /* 0x000fe20003800000 */
[----:B------:R-:W-:Y:S02]  /*22d0*/  LOP3.LUT R14, R11, 0xff, RZ, 0xc0, !PT ;  /* 0x000000ff0b0e7812 */ /* 0x000fe400078ec0ff */
[----:B------:R-:W-:Y:S02]  /*22e0*/  LEA.HI R0, R0, R3, RZ, 0x6 ;  /* 0x0000000300007211 */ /* 0x000fe400078f30ff */
[----:B------:R-:W-:Y:S01]  /*22f0*/  SHF.R.U32.HI R4, RZ, 0x10, R11 ;  /* 0x00000010ff047819 */ /* 0x000fe2000001160b */
[----:B------:R0:W-:Y:S01]  /*2300*/  STL [R1+0x68], R14 ;  /* 0x0000680e01007387 */ /* 0x0001e20000100800 */
[----:B------:R-:W-:-:S03]  /*2310*/  SHF.R.S32.HI R0, RZ, 0x6, R0 ;  /* 0x00000006ff007819 */ /* 0x000fc60000011400 */
[----:B------:R0:W-:Y:S01]  /*2320*/  STL [R1+0x4c], R4 ;  /* 0x00004c0401007387 */ /* 0x0001e20000100800 */
[----:B------:R-:W-:Y:S01]  /*2330*/  VIMNMX R9, RZ, R0, !PT ;  /* 0x00000000ff097248 */ /* 0x000fe20007fe0100 */
[----:B------:R-:W-:-:S03]  /*2340*/  IMAD.MOV.U32 R0, RZ, RZ, RZ ;  /* 0x000000ffff007224 */ /* 0x000fc600078e00ff */
[----:B------:R-:W-:-:S13]  /*2350*/  ISETP.GT.AND P0, PT, R8, R9, PT ;  /* 0x000000090800720c */ /* 0x000fda0003f04270 */
[----:B0-----:R-:W-:Y:S05]  /*2360*/  @!P0 BRA `(.L_x_1543) ;  /* 0x00000000007c8947 */ /* 0x001fea0003800000 */
[----:B------:R-:W-:Y:S01]  /*2370*/  ISETP.NE.AND P0, PT, R4, RZ, PT ;  /* 0x000000ff0400720c */ /* 0x000fe20003f05270 */
[----:B------:R-:W-:-:S03]  /*2380*/  ULDC UR4, c[0x0][0x9f0] ;  /* 0x00027c0000047ab9 */ /* 0x000fc60000000800 */
[----:B------:R-:W-:-:S04]  /*2390*/  SEL R11, R4, UR4, P0 ;  /* 0x00000004040b7c07 */ /* 0x000fc80008000000 */
[-C--:B------:R-:W-:Y:S02]  /*23a0*/  IABS R6, R11.reuse ;  /* 0x0000000b00067213 */ /* 0x080fe40000000000 */
[----:B------:R-:W-:Y:S02]  /*23b0*/  IADD3 R0, R11, -0x1, R8 ;  /* 0xffffffff0b007810 */ /* 0x000fe40007ffe008 */
[----:B------:R-:W0:Y:S01]  /*23c0*/  I2F.RP R3, R6 ;  /* 0x0000000600037306 */ /* 0x000e220000209400 */
[----:B------:R-:W-:Y:S02]  /*23d0*/  IABS R12, R11 ;  /* 0x0000000b000c7213 */ /* 0x000fe40000000000 */
[----:B------:R-:W-:-:S05]  /*23e0*/  IMAD.IADD R0, R0, 0x1, -R9 ;  /* 0x0000000100007824 */ /* 0x000fca00078e0a09 */
[----:B------:R-:W-:Y:S02]  /*23f0*/  IABS R10, R0 ;  /* 0x00000000000a7213 */ /* 0x000fe40000000000 */
[----:B------:R-:W-:-:S04]  /*2400*/  LOP3.LUT R0, R0, R11, RZ, 0x3c, !PT ;  /* 0x0000000b00007212 */ /* 0x000fc800078e3cff */
[----:B------:R-:W-:Y:S01]  /*2410*/  ISETP.GE.AND P2, PT, R0, RZ, PT ;  /* 0x000000ff0000720c */ /* 0x000fe20003f46270 */
[----:B0-----:R-:W0:Y:S02]  /*2420*/  MUFU.RCP R3, R3 ;  /* 0x0000000300037308 */ /* 0x001e240000001000 */
[----:B0-----:R-:W-:Y:S02]  /*2430*/  VIADD R4, R3, 0xffffffe ;  /* 0x0ffffffe03047836 */ /* 0x001fe40000000000 */
[----:B------:R-:W-:-:S04]  /*2440*/  IMAD.MOV R3, RZ, RZ, -R12 ;  /* 0x000000ffff037224 */ /* 0x000fc800078e0a0c */
[----:B------:R0:W1:Y:S02]  /*2450*/  F2I.FTZ.U32.TRUNC.NTZ R5, R4 ;  /* 0x0000000400057305 */ /* 0x000064000021f000 */
[----:B0-----:R-:W-:Y:S01]  /*2460*/  IMAD.MOV.U32 R4, RZ, RZ, RZ ;  /* 0x000000ffff047224 */ /* 0x001fe200078e00ff */
[----:B-1----:R-:W-:-:S05]  /*2470*/  IADD3 R7, RZ, -R5, RZ ;  /* 0x80000005ff077210 */ /* 0x002fca0007ffe0ff */
[----:B------:R-:W-:-:S04]  /*2480*/  IMAD R7, R7, R6, RZ ;  /* 0x0000000607077224 */ /* 0x000fc800078e02ff */
[----:B------:R-:W-:-:S04]  /*2490*/  IMAD.HI.U32 R5, R5, R7, R4 ;  /* 0x0000000705057227 */ /* 0x000fc800078e0004 */
[----:B------:R-:W-:-:S04]  /*24a0*/  IMAD.MOV.U32 R4, RZ, RZ, R10 ;  /* 0x000000ffff047224 */ /* 0x000fc800078e000a */
        /* <DEDUP_REMOVED lines=8> */
[----:B------:R-:W-:-:S04]  /*2530*/  IMAD.MOV.U32 R0, RZ, RZ, R5 ;  /* 0x000000ffff007224 */ /* 0x000fc800078e0005 */
[----:B------:R-:W-:Y:S01]  /*2540*/  @!P2 IMAD.MOV R0, RZ, RZ, -R0 ;  /* 0x000000ffff00a224 */ /* 0x000fe200078e0a00 */
[----:B------:R-:W-:-:S07]  /*2550*/  @!P1 LOP3.LUT R0, RZ, R11, RZ, 0x33, !PT ;  /* 0x0000000bff009212 */ /* 0x000fce00078e33ff */
.L_x_1543:
[----:B------:R-:W-:Y:S05]  /*2560*/  BSYNC B0 ;  /* 0x0000000000007941 */ /* 0x000fea0003800000 */
.L_x_1542:
[----:B------:R-:W-:Y:S01]  /*2570*/  IMAD R3, R14, R0, R9 ;  /* 0x000000000e037224 */ /* 0x000fe200078e0209 */
[----:B------:R-:W-:-:S04]  /*2580*/  PLOP3.LUT P2, PT, PT, PT, PT, 0x80, 0x0 ;  /* 0x000000000000781c */ /* 0x000fc80003f4f070 */
[C---:B------:R-:W-:Y:S01]  /*2590*/  VIADDMNMX R0, R3.reuse, R0, R8, PT ;  /* 0x0000000003007246 */ /* 0x040fe20003800108 */
[----:B------:R-:W-:-:S04]  /*25a0*/  IMAD R3, R3, 0x40, -R13 ;  /* 0x0000004003037824 */ /* 0x000fc800078e0a0d */
[----:B------:R-:W-:Y:S01]  /*25b0*/  IMAD R5, R0, 0x40, -R13 ;  /* 0x0000004000057824 */ /* 0x000fe200078e0a0d */
[----:B------:R-:W-:-:S04]  /*25c0*/  VIMNMX R3, RZ, R3, !PT ;  /* 0x00000003ff037248 */ /* 0x000fc80007fe0100 */
[----:B------:R-:W-:Y:S02]  /*25d0*/  VIMNMX R0, R5, R2, PT ;  /* 0x0000000205007248 */ /* 0x000fe40003fe0100 */
[----:B------:R-:W-:Y:S02]  /*25e0*/  SHF.R.U32.HI R24, RZ, 0x6, R3 ;  /* 0x00000006ff187819 */ /* 0x000fe40000011603 */
[----:B------:R-:W-:-:S03]  /*25f0*/  ISETP.GT.AND P0, PT, R0, R3, PT ;  /* 0x000000030000720c */ /* 0x000fc60003f04270 */
[----:B------:R-:W-:-:S10]  /*2600*/  IMAD.MOV.U32 R25, RZ, RZ, R24 ;  /* 0x000000ffff197224 */ /* 0x000fd400078e0018 */
[----:B------:R-:W-:-:S05]  /*2610*/  @P0 VIADD R0, R0, 0x3f ;  /* 0x0000003f00000836 */ /* 0x000fca0000000000 */
[----:B------:R-:W-:-:S04]  /*2620*/  @P0 SHF.R.S32.HI R3, RZ, 0x1f, R0 ;  /* 0x0000001fff030819 */ /* 0x000fc80000011400 */
[----:B------:R-:W-:-:S04]  /*2630*/  @P0 LEA.HI R3, R3, R0, RZ, 0x6 ;  /* 0x0000000003030211 */ /* 0x000fc800078f30ff */
[----:B------:R-:W-:-:S04]  /*2640*/  @P0 SHF.R.S32.HI R25, RZ, 0x6, R3 ;  /* 0x00000006ff190819 */ /* 0x000fc80000011403 */
        /* <DEDUP_REMOVED lines=9> */
[----:B------:R-:W-:Y:S01]  /*26e0*/  IMAD.U32 R4, RZ, RZ, UR4 ;  /* 0x00000004ff047e24 */ /* 0x000fe2000f8e00ff */
[----:B------:R-:W-:Y:S01]  /*26f0*/  MOV R8, 0x70 ;  /* 0x0000007000087802 */ /* 0x000fe20000000f00 */
[----:B------:R-:W-:Y:S01]  /*2700*/  IMAD.U32 R5, RZ, RZ, UR5 ;  /* 0x00000005ff057e24 */ /* 0x000fe2000f8e00ff */
[----:B------:R-:W0:Y:S01]  /*2710*/  LDC.64 R14, c[0x4][R14] ;  /* 0x010000000e0e7b82 */ /* 0x000e220000000a00 */
[----:B------:R-:W-:Y:S01]  /*2720*/  ULDC.64 UR4, c[0x4][0x1c0] ;  /* 0x0100700000047ab9 */ /* 0x000fe20000000a00 */
[----:B------:R-:W-:Y:S02]  /*2730*/  IMAD.U32 R10, RZ, RZ, UR6 ;  /* 0x00000006ff0a7e24 */ /* 0x000fe4000f8e00ff */
[----:B------:R-:W-:-:S02]  /*2740*/  IMAD.U32 R6, RZ, RZ, UR4 ;  /* 0x00000004ff067e24 */ /* 0x000fc4000f8e00ff */
[----:B------:R-:W-:Y:S02]  /*2750*/  IMAD.U32 R7, RZ, RZ, UR5 ;  /* 0x00000005ff077e24 */ /* 0x000fe4000f8e00ff */
[----:B------:R-:W-:Y:S02]  /*2760*/  IMAD.U32 R11, RZ, RZ, UR7 ;  /* 0x00000007ff0b7e24 */ /* 0x000fe4000f8e00ff */
[----:B------:R-:W-:Y:S02]  /*2770*/  IMAD.MOV.U32 R12, RZ, RZ, 0x1 ;  /* 0x00000001ff0c7424 */ /* 0x000fe400078e00ff */
[----:B------:R-:W-:-:S07]  /*2780*/  IMAD.MOV.U32 R13, RZ, RZ, RZ ;  /* 0x000000ffff0d7224 */ /* 0x000fce00078e00ff */
[----:B------:R-:W-:-:S07]  /*2790*/  LEPC R20, `(.L_x_1546) ;  /* 0x000000001014794e */ /* 0x000fce0000000000 */
[----:B0----5:R-:W-:Y:S05]  /*27a0*/  CALL.ABS.NOINC R14 ;  /* 0x000000000e007343 */ /* 0x021fea0003c00000 */
.L_x_1546:
[----:B------:R-:W-:Y:S05]  /*27b0*/  BSYNC B6 ;  /* 0x0000000000067941 */ /* 0x000fea0003800000 */
.L_x_1545:
[----:B------:R-:W-:Y:S01]  /*27c0*/  VIADD R0, R16, 0x400 ;  /* 0x0000040010007836 */ /* 0x000fe20000000000 */
[----:B------:R-:W-:Y:S04]  /*27d0*/  BSSY B6, `(.L_x_1547) ;  /* 0x0000013000067945 */ /* 0x000fe80003800000 */
[----:B------:R-:W-:-:S13]  /*27e0*/  LOP3.LUT P0, RZ, R0, 0x3ff, RZ, 0xc0, !PT ;  /* 0x000003ff00ff7812 */ /* 0x000fda000780c0ff */
[----:B------:R-:W-:Y:S05]  /*27f0*/  @!P0 BRA `(.L_x_1548) ;  /* 0x0000000000408947 */ /* 0x000fea0003800000 */
[----:B------:R-:W-:Y:S01]  /*2800*/  MOV R14, 0x0 ;  /* 0x00000000000e7802 */ /* 0x000fe20000000f00 */
[----:B------:R-:W-:Y:S01]  /*2810*/  ULDC.64 UR4, c[0x4][0x1b8] ;  /* 0x01006e0000047ab9 */ /* 0x000fe20000000a00 */
[----:B------:R-:W-:Y:S01]  /*2820*/  ULDC.64 UR6, c[0x4][0x150] ;  /* 0x0100540000067ab9 */ /* 0x000fe20000000a00 */
[----:B------:R-:W-:Y:S02]  /*2830*/  IMAD.U32 R4, RZ, RZ, UR4 ;  /* 0x00000004ff047e24 */ /* 0x000fe4000f8e00ff */
        /* <DEDUP_REMOVED lines=8> */
[----:B------:R-:W-:Y:S02]  /*28c0*/  IMAD.MOV.U32 R12, RZ, RZ, 0x1 ;  /* 0x00000001ff0c7424 */ /* 0x000fe400078e00ff */
[----:B------:R-:W-:-:S07]  /*28d0*/  IMAD.MOV.U32 R13, RZ, RZ, RZ ;  /* 0x000000ffff0d7224 */ /* 0x000fce00078e00ff */
[----:B------:R-:W-:-:S07]  /*28e0*/  LEPC R20, `(.L_x_1548) ;  /* 0x000000001014794e */ /* 0x000fce0000000000 */
[----:B0----5:R-:W-:Y:S05]  /*28f0*/  CALL.ABS.NOINC R14 ;  /* 0x000000000e007343 */ /* 0x021fea0003c00000 */
.L_x_1548:
[----:B------:R-:W-:Y:S05]  /*2900*/  BSYNC B6 ;  /* 0x0000000000067941 */ /* 0x000fea0003800000 */
.L_x_1547:
[----:B------:R-:W-:Y:S01]  /*2910*/  ULDC.64 UR4, c[0x0][0x9f8] ;  /* 0x00027e0000047ab9 */ /* 0x000fe20000000a00 */
[----:B------:R-:W-:Y:S01]  /*2920*/  ULDC.64 UR6, c[0x0][0x208] ;  /* 0x0000820000067ab9 */ /* 0x000fe20000000a00 */
[----:B------:R-:W-:Y:S01]  /*2930*/  ISETP.NE.U32.AND P0, PT, RZ, UR4, PT ;  /* 0x00000004ff007c0c */ /* 0x000fe2000bf05070 */
[----:B------:R-:W2:Y:S01]  /*2940*/  LDL R26, [R1+0xc] ;  /* 0x00000c00011a7983 */ /* 0x000ea20000100800 */
[----:B------:R-:W0:Y:S01]  /*2950*/  LDC.64 R12, c[0x0][0x300] ;  /* 0x0000c000ff0c7b82 */ /* 0x000e220000000a00 */
[----:B------:R-:W-:Y:S01]  /*2960*/  IMAD.IADD R76, R28, 0x1, R29 ;  /* 0x000000011c4c7824 */ /* 0x000fe200078e021d */
[----:B------:R-:W-:Y:S01]  /*2970*/  ISETP.NE.AND.EX P0, PT, RZ, UR5, PT, P0 ;  /* 0x00000005ff007c0c */ /* 0x000fe2000bf05300 */
[----:B------:R-:W-:Y:S01]  /*2980*/  ULDC.64 UR4, c[0x0][0xa08] ;  /* 0x0002820000047ab9 */ /* 0x000fe20000000a00 */
[----:B------:R-:W3:Y:S01]  /*2990*/  LDL R32, [R1+0x10] ;  /* 0x0000100001207983 */ /* 0x000ee20000100800 */
[----:B------:R-:W-:-:S03]  /*29a0*/  ULDC.64 UR8, c[0x0][0x330] ;  /* 0x0000cc0000087ab9 */ /* 0x000fc60000000a00 */
[----:B------:R-:W4:Y:S01]  /*29b0*/  LDL R14, [R1+0x28] ;  /* 0x00002800010e7983 */ /* 0x000f220000100800 */
[----:B------:R-:W1:Y:S08]  /*29c0*/  LDC.64 R20, c[0x0][0x3f8] ;  /* 0x0000fe00ff147b82 */ /* 0x000e700000000a00 */
[----:B------:R-:W0:Y:S01]  /*29d0*/  @P0 LDC.64 R4, c[0x0][0x9f8] ;  /* 0x00027e00ff040b82 */ /* 0x000e220000000a00 */
[----:B------:R-:W-:-:S07]  /*29e0*/  SHF.R.S32.HI R34, RZ, 0x1f, R23 ;  /* 0x0000001fff227819 */ /* 0x000fce0000011417 */
[----:B------:R-:W1:Y:S01]  /*29f0*/  LDC.64 R28, c[0x0][0x408] ;  /* 0x00010200ff1c7b82 */ /* 0x000e620000000a00 */
[----:B0-----:R-:W-:-:S05]  /*2a00*/  @P0 IMAD.WIDE R4, R27, 0x4, R4 ;  /* 0x000000041b040825 */ /* 0x001fca00078e0204 */
[----:B------:R0:W2:Y:S01]  /*2a10*/  @P0 LDG.E R27, desc[UR6][R4.64] ;  /* 0x00000006041b0981 */ /* 0x0000a2000c1e1900 */
[----:B------:R-:W-:Y:S01]  /*2a20*/  SHF.R.S32.HI R31, RZ, 0x1f, R76 ;  /* 0x0000001fff1f7819 */ /* 0x000fe2000001144c */
[-C--:B------:R-:W-:Y:S01]  /*2a30*/  IMAD.WIDE.U32 R88, R76, R12.reuse, RZ ;  /* 0x0000000c4c587225 */ /* 0x080fe200078e00ff */
[----:B------:R-:W-:Y:S01]  /*2a40*/  ULDC UR6, c[0x0][0x2f4] ;  /* 0x0000bd0000067ab9 */ /* 0x000fe20000000800 */
[----:B------:R-:W-:Y:S02]  /*2a50*/  ISETP.NE.U32.AND P0, PT, RZ, UR4, PT ;  /* 0x00000004ff007c0c */ /* 0x000fe4000bf05070 */
[----:B------:R-:W-:Y:S01]  /*2a60*/  IMAD R0, R31, R12, RZ ;  /* 0x0000000c1f007224 */ /* 0x000fe200078e02ff */
[----:B------:R-:W-:Y:S01]  /*2a70*/  ISETP.GE.AND P2, PT, R221, UR6, PT ;  /* 0x00000006dd007c0c */ /* 0x000fe2000bf46270 */
[----:B------:R-:W-:Y:S01]  /*2a80*/  IMAD.WIDE.U32 R86, R30, UR8, R18 ;  /* 0x000000081e567c25 */ /* 0x000fe2000f8e0012 */
[----:B------:R-:W-:Y:S01]  /*2a90*/  ISETP.NE.AND.EX P0, PT, RZ, UR5, PT, P0 ;  /* 0x00000005ff007c0c */ /* 0x000fe2000bf05300 */
[----:B------:R-:W-:Y:S01]  /*2aa0*/  ULDC.64 UR4, c[0x0][0x308] ;  /* 0x0000c20000047ab9 */ /* 0x000fe20000000a00 */
[----:B------:R-:W-:Y:S01]  /*2ab0*/  ISETP.GE.AND P1, PT, R18, UR6, PT ;  /* 0x0000000612007c0c */ /* 0x000fe2000bf26270 */
[----:B------:R-:W-:Y:S01]  /*2ac0*/  IMAD R3, R76, R13, R0 ;  /* 0x0000000d4c037224 */ /* 0x000fe200078e0200 */
[----:B------:R-:W-:Y:S01]  /*2ad0*/  SHF.R.S32.HI R201, RZ, 0x1f, R200 ;  /* 0x0000001fffc97819 */ /* 0x000fe200000114c8 */
[----:B------:R-:W-:Y:S01]  /*2ae0*/  IMAD R87, R30, UR9, R87 ;  /* 0x000000091e577c24 */ /* 0x000fe2000f8e0257 */
[----:B------:R-:W-:-:S02]  /*2af0*/  SEL R0, RZ, 0x1, P1 ;  /* 0x00000001ff007807 */ /* 0x000fc40000800000 */
[----:B------:R-:W-:Y:S02]  /*2b00*/  IADD3 R89, R89, R3, RZ ;  /* 0x0000000359597210 */ /* 0x000fe40007ffe0ff */
[----:B------:R-:W-:Y:S01]  /*2b10*/  SEL R3, RZ, 0xffffffff, P2 ;  /* 0xffffffffff037807 */ /* 0x000fe20001000000 */
[----:B------:R-:W-:-:S04]  /*2b20*/  IMAD.WIDE.U32 R88, R30, UR4, R88 ;  /* 0x000000041e587c25 */ /* 0x000fc8000f8e0058 */
[----:B0-----:R-:W-:Y:S02]  /*2b30*/  IMAD.SHL.U32 R5, R3, 0x2, RZ ;  /* 0x0000000203057824 */ /* 0x001fe400078e00ff */
[----:B------:R-:W-:Y:S01]  /*2b40*/  IMAD R89, R30, UR5, R89 ;  /* 0x000000051e597c24 */ /* 0x000fe2000f8e0259 */
[----:B------:R-:W-:Y:S01]  /*2b50*/  ULDC.64 UR4, c[0x0][0x310] ;  /* 0x0000c40000047ab9 */ /* 0x000fe20000000a00 */
[----:B------:R-:W0:Y:S01]  /*2b60*/  LDC R30, c[0x0][0x3f4] ;  /* 0x0000fd00ff1e7b82 */ /* 0x000e220000000800 */
[----:B------:R-:W-:Y:S01]  /*2b70*/  LOP3.LUT R6, R5, 0x2, R0, 0xe2, !PT ;  /* 0x0000000205067812 */ /* 0x000fe200078ee200 */
[----:B------:R-:W-:-:S04]  /*2b80*/  IMAD R8, R34, R12, RZ ;  /* 0x0000000c22087224 */ /* 0x000fc800078e02ff */
[----:B------:R-:W-:Y:S01]  /*2b90*/  IMAD R15, R23, R13, R8 ;  /* 0x0000000d170f7224 */ /* 0x000fe200078e0208 */
[----:B--2---:R-:W-:Y:S02]  /*2ba0*/  SHF.R.S32.HI R4, RZ, 0x1f, R27 ;  /* 0x0000001fff047819 */ /* 0x004fe4000001141b */
[----:B------:R-:W-:Y:S02]  /*2bb0*/  SEL R27, R27, RZ, !P0 ;  /* 0x000000ff1b1b7207 */ /* 0x000fe40004000000 */
[----:B------:R-:W-:Y:S02]  /*2bc0*/  SEL R3, R4, RZ, !P0 ;  /* 0x000000ff04037207 */ /* 0x000fe40004000000 */
[----:B------:R-:W-:Y:S01]  /*2bd0*/  ISETP.GE.AND P0, PT, R26, UR6, PT ;  /* 0x000000061a007c0c */ /* 0x000fe2000bf06270 */
[----:B------:R-:W-:Y:S01]  /*2be0*/  IMAD.WIDE.U32 R88, R27, UR4, R88 ;  /* 0x000000041b587c25 */ /* 0x000fe2000f8e0058 */
[----:B------:R-:W2:Y:S03]  /*2bf0*/  LDL R26, [R1+0x24] ;  /* 0x00002400011a7983 */ /* 0x000ea60000100800 */
[----:B------:R-:W-:-:S02]  /*2c00*/  IMAD R0, R3, UR4, RZ ;  /* 0x0000000403007c24 */ /* 0x000fc4000f8e02ff */
[----:B------:R-:W-:-:S04]  /*2c10*/  IMAD.WIDE.U32 R4, R23, R12, R18 ;  /* 0x0000000c17047225 */ /* 0x000fc800078e0012 */
[----:B------:R-:W-:Y:S01]  /*2c20*/  IMAD R11, R27, UR5, R0 ;  /* 0x000000051b0b7c24 */ /* 0x000fe2000f8e0200 */
[----:B------:R-:W-:Y:S01]  /*2c30*/  ULDC.64 UR4, c[0x0][0x338] ;  /* 0x0000ce0000047ab9 */ /* 0x000fe20000000a00 */
[----:B-1----:R-:W-:Y:S01]  /*2c40*/  IMAD R0, R34, R20, RZ ;  /* 0x0000001422007224 */ /* 0x002fe200078e02ff */
[----:B------:R-:W-:Y:S01]  /*2c50*/  SEL R7, RZ, 0x4, P0 ;  /* 0x00000004ff077807 */ /* 0x000fe20000000000 */
[----:B------:R-:W-:Y:S02]  /*2c60*/  IMAD R8, R3, UR4, RZ ;  /* 0x0000000403087c24 */ /* 0x000fe4000f8e02ff */
[----:B------:R-:W-:Y:S01]  /*2c70*/  IMAD R9, R23, R21, R0 ;  /* 0x0000001517097224 */ /* 0x000fe200078e0200 */
[----:B------:R-:W-:Y:S01]  /*2c80*/  IADD3 R3, P0, R88, R4, RZ ;  /* 0x0000000458037210 */ /* 0x000fe20007f1e0ff */
[----:B------:R-:W-:Y:S01]  /*2c90*/  IMAD.IADD R0, R89, 0x1, R11 ;  /* 0x0000000159007824 */ /* 0x000fe200078e020b */
[----:B------:R-:W-:Y:S01]  /*2ca0*/  LOP3.LUT R33, R6, R7, RZ, 0xfc, !PT ;  /* 0x0000000706217212 */ /* 0x000fe200078efcff */
[----:B------:R-:W-:-:S03]  /*2cb0*/  IMAD R6, R34, R28, RZ ;  /* 0x0000001c22067224 */ /* 0x000fc600078e02ff */
[----:B------:R-:W-:Y:S02]  /*2cc0*/  IADD3.X R4, R0, R5, R15, P0, !PT ;  /* 0x0000000500047210 */ /* 0x000fe400007fe40f */
[-C--:B0-----:R-:W-:Y:S02]  /*2cd0*/  ISETP.GE.AND P0, PT, R18, R30.reuse, PT ;  /* 0x0000001e1200720c */ /* 0x081fe40003f06270 */
[----:B------:R-:W-:Y:S02]  /*2ce0*/  ISETP.GE.AND P1, PT, R221, R30, PT ;  /* 0x0000001edd00720c */ /* 0x000fe40003f26270 */
[C---:B------:R-:W-:Y:S01]  /*2cf0*/  SEL R5, R30.reuse, RZ, P0 ;  /* 0x000000ff1e057207 */ /* 0x040fe20000000000 */
[C---:B------:R-:W-:Y:S01]  /*2d00*/  IMAD R7, R23.reuse, R29, R6 ;  /* 0x0000001d17077224 */ /* 0x040fe200078e0206 */
[----:B------:R-:W-:Y:S01]  /*2d10*/  SEL R6, R30, RZ, P1 ;  /* 0x000000ff1e067207 */ /* 0x000fe20000800000 */
[C---:B------:R-:W-:Y:S01]  /*2d20*/  IMAD.WIDE.U32 R78, R23.reuse, R28, R18 ;  /* 0x0000001c174e7225 */ /* 0x040fe200078e0012 */
[----:B------:R-:W-:-:S03]  /*2d30*/  IADD3 R36, R23, 0x20, RZ ;  /* 0x0000002017247810 */ /* 0x000fc60007ffe0ff */
[----:B------:R-:W-:Y:S01]  /*2d40*/  IMAD.WIDE.U32 R80, R23, R28, R200 ;  /* 0x0000001c17507225 */ /* 0x000fe200078e00c8 */
[----:B------:R-:W-:-:S03]  /*2d50*/  IADD3 R79, R7, R79, RZ ;  /* 0x0000004f074f7210 */ /* 0x000fc60007ffe0ff */
[----:B------:R-:W-:Y:S02]  /*2d60*/  IMAD.IADD R5, R18, 0x1, R5 ;  /* 0x0000000112057824 */ /* 0x000fe400078e0205 */
[----:B------:R-:W-:Y:S02]  /*2d70*/  IMAD.IADD R81, R81, 0x1, R7 ;  /* 0x0000000151517824 */ /* 0x000fe400078e0207 */
[----:B------:R-:W-:Y:S02]  /*2d80*/  VIADD R10, R23, 0x20 ;  /* 0x00000020170a7836 */ /* 0x000fe40000000000 */
[----:B------:R-:W-:Y:S01]  /*2d90*/  IMAD.IADD R7, R221, 0x1, R6 ;  /* 0x00000001dd077824 */ /* 0x000fe200078e0206 */
[----:B------:R-:W-:Y:S01]  /*2da0*/  SHF.R.S32.HI R6, RZ, 0x1f, R5 ;  /* 0x0000001fff067819 */ /* 0x000fe20000011405 */
[----:B------:R-:W-:Y:S02]  /*2db0*/  IMAD.SHL.U32 R10, R10, 0x40, RZ ;  /* 0x000000400a0a7824 */ /* 0x000fe400078e00ff */
[----:B------:R-:W-:-:S02]  /*2dc0*/  IMAD.SHL.U32 R36, R36, 0x40, RZ ;  /* 0x0000004024247824 */ /* 0x000fc400078e00ff */
[----:B------:R-:W-:Y:S01]  /*2dd0*/  IMAD R37, R27, UR5, R8 ;  /* 0x000000051b257c24 */ /* 0x000fe2000f8e0208 */
[----:B------:R-:W-:Y:S01]  /*2de0*/  SHF.R.S32.HI R8, RZ, 0x1f, R7 ;  /* 0x0000001fff087819 */ /* 0x000fe20000011407 */
[CC--:B------:R-:W-:Y:S01]  /*2df0*/  IMAD.WIDE.U32 R84, R23.reuse, R20.reuse, R200 ;  /* 0x0000001417547225 */ /* 0x0c0fe200078e00c8 */
[CC--:B------:R-:W-:Y:S01]  /*2e00*/  LEA.HI R90, R6.reuse, R5.reuse, RZ, 0x3 ;  /* 0x00000005065a7211 */ /* 0x0c0fe200078f18ff */
[----:B------:R-:W0:Y:S01]  /*2e10*/  S2R R108, SR_TID.X ;  /* 0x00000000006c7919 */ /* 0x000e220000002100 */
[----:B------:R-:W-:Y:S01]  /*2e20*/  LEA.HI R5, R6, R5, RZ, 0x6 ;  /* 0x0000000506057211 */ /* 0x000fe200078f30ff */
[C---:B------:R-:W-:Y:S01]  /*2e30*/  IMAD.WIDE.U32 R82, R23.reuse, R20, R18 ;  /* 0x0000001417527225 */ /* 0x040fe200078e0012 */
[----:B------:R-:W-:Y:S02]  /*2e40*/  LOP3.LUT R10, R10, 0x1c0, RZ, 0xc0, !PT ;  /* 0x000001c00a0a7812 */ /* 0x000fe400078ec0ff */
[----:B------:R-:W-:Y:S01]  /*2e50*/  LOP3.LUT R36, R36, 0x1c0, RZ, 0xc0, !PT ;  /* 0x000001c024247812 */ /* 0x000fe200078ec0ff */
[----:B------:R-:W-:Y:S01]  /*2e60*/  IMAD.SHL.U32 R35, R23, 0x40, RZ ;  /* 0x0000004017237824 */ /* 0x000fe200078e00ff */
[----:B------:R-:W-:Y:S01]  /*2e70*/  LEA.HI R92, R8, R7, RZ, 0x3 ;  /* 0x00000007085c7211 */ /* 0x000fe200078f18ff */
[----:B------:R-:W-:-:S02]  /*2e80*/  IMAD.IADD R85, R85, 0x1, R9 ;  /* 0x0000000155557824 */ /* 0x000fc400078e0209 */
[----:B------:R-:W-:Y:S01]  /*2e90*/  IMAD.IADD R83, R9, 0x1, R83 ;  /* 0x0000000109537824 */ /* 0x000fe200078e0253 */
[----:B------:R-:W-:Y:S01]  /*2ea0*/  LEA.HI R9, R8, R7, RZ, 0x6 ;  /* 0x0000000708097211 */ /* 0x000fe200078f30ff */
[----:B------:R-:W-:Y:S01]  /*2eb0*/  IMAD.SHL.U32 R6, R5, 0x40, RZ ;  /* 0x0000004005067824 */ /* 0x000fe200078e00ff */
[----:B------:R-:W-:Y:S01]  /*2ec0*/  LOP3.LUT R8, R10, 0x38, R90, 0xf8, !PT ;  /* 0x000000380a087812 */ /* 0x000fe200078ef85a */
[----:B------:R-:W-:Y:S01]  /*2ed0*/  IMAD.SHL.U32 R38, R23, 0x40, RZ ;  /* 0x0000004017267824 */ /* 0x000fe200078e00ff */
[----:B------:R-:W-:Y:S02]  /*2ee0*/  SHF.R.U32.HI R36, RZ, 0x3, R36 ;  /* 0x00000003ff247819 */ /* 0x000fe40000011624 */
[----:B------:R-:W-:Y:S02]  /*2ef0*/  LOP3.LUT R5, R90, 0x38, RZ, 0xc0, !PT ;  /* 0x000000385a057812 */ /* 0x000fe400078ec0ff */
[----:B------:R-:W-:Y:S02]  /*2f00*/  LOP3.LUT R7, R92, 0x38, RZ, 0xc0, !PT ;  /* 0x000000385c077812 */ /* 0x000fe400078ec0ff */
[----:B------:R-:W-:Y:S01]  /*2f10*/  LOP3.LUT R35, R35, 0x1c0, RZ, 0xc0, !PT ;  /* 0x000001c023237812 */ /* 0x000fe200078ec0ff */
[----:B------:R-:W-:Y:S01]  /*2f20*/  IMAD.SHL.U32 R9, R9, 0x40, RZ ;  /* 0x0000004009097824 */ /* 0x000fe200078e00ff */
[----:B------:R-:W-:-:S02]  /*2f30*/  LOP3.LUT R11, R8, R36, RZ, 0x3c, !PT ;  /* 0x00000024080b7212 */ /* 0x000fc400078e3cff */
[--C-:B------:R-:W-:Y:S02]  /*2f40*/  LOP3.LUT R5, R5, 0x1c0, R38.reuse, 0xf8, !PT ;  /* 0x000001c005057812 */ /* 0x100fe400078ef826 */
[----:B------:R-:W-:Y:S02]  /*2f50*/  SHF.R.U32.HI R35, RZ, 0x3, R35 ;  /* 0x00000003ff237819 */ /* 0x000fe40000011623 */
[----:B------:R-:W-:Y:S01]  /*2f60*/  LOP3.LUT R8, R7, 0x1c0, R38, 0xf8, !PT ;  /* 0x000001c007087812 */ /* 0x000fe200078ef826 */
[----:B------:R-:W-:Y:S01]  /*2f70*/  IMAD.WIDE.U32 R86, R27, UR4, R86 ;  /* 0x000000041b567c25 */ /* 0x000fe2000f8e0056 */
[----:B------:R-:W-:Y:S02]  /*2f80*/  LOP3.LUT R6, R6, 0xfffff000, RZ, 0xc0, !PT ;  /* 0xfffff00006067812 */ /* 0x000fe400078ec0ff */
[----:B------:R-:W-:Y:S02]  /*2f90*/  LOP3.LUT R9, R9, 0xfffff000, RZ, 0xc0, !PT ;  /* 0xfffff00009097812 */ /* 0x000fe400078ec0ff */
[----:B------:R-:W-:-:S02]  /*2fa0*/  LOP3.LUT R7, R5, R35, RZ, 0x3c, !PT ;  /* 0x0000002305077212 */ /* 0x000fc400078e3cff */
[----:B------:R-:W-:Y:S02]  /*2fb0*/  LOP3.LUT R8, R8, R35, RZ, 0x3c, !PT ;  /* 0x0000002308087212 */ /* 0x000fe400078e3cff */
[----:B-----5:R-:W-:Y:S02]  /*2fc0*/  SHF.R.S32.HI R27, RZ, 0x1f, R101 ;  /* 0x0000001fff1b7819 */ /* 0x020fe40000011465 */
[----:B------:R-:W-:Y:S02]  /*2fd0*/  LOP3.LUT R10, R10, 0x38, R92, 0xf8, !PT ;  /* 0x000000380a0a7812 */ /* 0x000fe400078ef85c */
[----:B---3--:R-:W-:Y:S01]  /*2fe0*/  ISETP.GE.AND P2, PT, R32, UR6, PT ;  /* 0x0000000620007c0c */ /* 0x008fe2000bf46270 */
[----:B------:R-:W-:Y:S01]  /*2ff0*/  VIADD R32, R23, 0x20 ;  /* 0x0000002017207836 */ /* 0x000fe20000000000 */
[----:B----4-:R-:W-:Y:S02]  /*3000*/  IADD3 R8, R8, R9, R14 ;  /* 0x0000000908087210 */ /* 0x010fe40007ffe00e */
[----:B------:R-:W-:-:S02]  /*3010*/  LOP3.LUT R10, R10, R36, RZ, 0x3c, !PT ;  /* 0x000000240a0a7212 */ /* 0x000fc400078e3cff */
[----:B------:R-:W-:Y:S02]  /*3020*/  SHF.R.S32.HI R103, RZ, 0x1f, R32 ;  /* 0x0000001fff677819 */ /* 0x000fe40000011420 */
[----:B------:R-:W-:Y:S01]  /*3030*/  IADD3 R76, P3, R23, R76, RZ ;  /* 0x0000004c174c7210 */ /* 0x000fe20007f7e0ff */
[----:B------:R-:W-:Y:S01]  /*3040*/  IMAD.WIDE.U32 R84, R101, R20, R84 ;  /* 0x0000001465547225 */ /* 0x000fe200078e0054 */
[----:B------:R-:W-:-:S03]  /*3050*/  SEL R32, RZ, 0x8, P2 ;  /* 0x00000008ff207807 */ /* 0x000fc60001000000 */
[----:B------:R-:W-:Y:S01]  /*3060*/  IMAD.WIDE.U32 R82, R101, R20, R82 ;  /* 0x0000001465527225 */ /* 0x000fe200078e0052 */
[----:B------:R-:W-:-:S03]  /*3070*/  LOP3.LUT R95, R33, R32, RZ, 0xfc, !PT ;  /* 0x00000020215f7212 */ /* 0x000fc600078efcff */
[----:B------:R-:W-:Y:S01]  /*3080*/  IMAD.X R77, R34, 0x1, R31, P3 ;  /* 0x00000001224d7824 */ /* 0x000fe200018e061f */
[----:B------:R-:W-:Y:S01]  /*3090*/  SHF.R.S32.HI R91, RZ, 0x3, R92 ;  /* 0x00000003ff5b7819 */ /* 0x000fe2000001145c */
[----:B------:R-:W-:Y:S01]  /*30a0*/  IMAD.WIDE.U32 R80, R101, R28, R80 ;  /* 0x0000001c65507225 */ /* 0x000fe200078e0050 */
[----:B------:R-:W-:-:S03]  /*30b0*/  LOP3.LUT R92, R92, 0xfffffff8, RZ, 0xc0, !PT ;  /* 0xfffffff85c5c7812 */ /* 0x000fc600078ec0ff */
[----:B------:R-:W-:Y:S01]  /*30c0*/  IMAD.WIDE.U32 R78, R101, R28, R78 ;  /* 0x0000001c654e7225 */ /* 0x000fe200078e004e */
[C---:B------:R-:W-:Y:S02]  /*30d0*/  LOP3.LUT R93, R95.reuse, 0x2, RZ, 0xc0, !PT ;  /* 0x000000025f5d7812 */ /* 0x040fe400078ec0ff */
[----:B------:R-:W-:Y:S01]  /*30e0*/  LOP3.LUT R94, R95, 0x4, RZ, 0xc0, !PT ;  /* 0x000000045f5e7812 */ /* 0x000fe200078ec0ff */
[----:B------:R-:W-:Y:S01]  /*30f0*/  IMAD.SHL.U32 R15, R20, 0x40, RZ ;  /* 0x00000040140f7824 */ /* 0x000fe200078e00ff */
[----:B0-----:R-:W-:Y:S01]  /*3100*/  LEA.HI R108, R108, 0x8, RZ, 0x19 ;  /* 0x000000086c6c7811 */ /* 0x001fe200078fc8ff */
[----:B------:R-:W-:Y:S01]  /*3110*/  IMAD.IADD R98, R87, 0x1, R37 ;  /* 0x0000000157627824 */ /* 0x000fe200078e0225 */
[----:B------:R-:W-:Y:S02]  /*3120*/  LOP3.LUT R95, R95, 0x8, RZ, 0xc0, !PT ;  /* 0x000000085f5f7812 */ /* 0x000fe400078ec0ff */
[----:B------:R-:W-:Y:S02]  /*3130*/  SHF.R.S32.HI R97, RZ, 0x1f, R92 ;  /* 0x0000001fff617819 */ /* 0x000fe4000001145c */
[----:B--2---:R-:W-:-:S02]  /*3140*/  IADD3 R5, R11, R6, R26 ;  /* 0x000000060b057210 */ /* 0x004fc40007ffe01a */
[----:B------:R-:W-:Y:S01]  /*3150*/  IADD3 R6, R7, R6, R14 ;  /* 0x0000000607067210 */ /* 0x000fe20007ffe00e */
[C---:B------:R-:W-:Y:S01]  /*3160*/  IMAD R14, R27.reuse, R20, RZ ;  /* 0x000000141b0e7224 */ /* 0x040fe200078e02ff */
[----:B------:R-:W-:Y:S01]  /*3170*/  IADD3 R7, R10, R9, R26 ;  /* 0x000000090a077210 */ /* 0x000fe20007ffe01a */
[----:B------:R-:W-:Y:S02]  /*3180*/  IMAD R26, R27, R28, RZ ;  /* 0x0000001c1b1a7224 */ /* 0x000fe400078e02ff */
[C---:B------:R-:W-:Y:S01]  /*3190*/  IMAD R35, R101.reuse, R21, R14 ;  /* 0x0000001565237224 */ /* 0x040fe200078e020e */
[C-C-:B------:R-:W-:Y:S01]  /*31a0*/  SHF.L.U64.HI R9, R12.reuse, 0x6, R13.reuse ;  /* 0x000000060c097819 */ /* 0x140fe2000001020d */
[----:B------:R-:W-:Y:S01]  /*31b0*/  IMAD R39, R101, R29, R26 ;  /* 0x0000001d65277224 */ /* 0x000fe200078e021a */
[----:B------:R-:W-:Y:S01]  /*31c0*/  SHF.L.U64.HI R10, R12, 0x5, R13 ;  /* 0x000000050c0a7819 */ /* 0x000fe2000001020d */
[----:B------:R-:W-:Y:S02]  /*31d0*/  IMAD.IADD R31, R85, 0x1, R35 ;  /* 0x00000001551f7824 */ /* 0x000fe400078e0223 */
[----:B------:R-:W-:Y:S01]  /*31e0*/  IMAD.IADD R32, R35, 0x1, R83 ;  /* 0x0000000123207824 */ /* 0x000fe200078e0253 */
[----:B------:R-:W-:-:S02]  /*31f0*/  SHF.R.S32.HI R35, RZ, 0x3, R90 ;  /* 0x00000003ff237819 */ /* 0x000fc4000001145a */
[C-C-:B------:R-:W-:Y:S02]  /*3200*/  SHF.L.U64.HI R13, R20.reuse, 0x6, R21.reuse ;  /* 0x00000006140d7819 */ /* 0x140fe40000010215 */
[----:B------:R-:W-:Y:S02]  /*3210*/  SHF.L.U64.HI R14, R20, 0x5, R21 ;  /* 0x00000005140e7819 */ /* 0x000fe40000010215 */
[----:B------:R-:W-:Y:S02]  /*3220*/  LOP3.LUT R90, R90, 0xfffffff8, RZ, 0xc0, !PT ;  /* 0xfffffff85a5a7812 */ /* 0x000fe400078ec0ff */
[C-C-:B------:R-:W-:Y:S02]  /*3230*/  SHF.L.U64.HI R21, R28.reuse, 0x6, R29.reuse ;  /* 0x000000061c157819 */ /* 0x140fe4000001021d */
[----:B------:R-:W-:Y:S01]  /*3240*/  SHF.L.U64.HI R26, R28, 0x5, R29 ;  /* 0x000000051c1a7819 */ /* 0x000fe2000001021d */
[----:B------:R-:W-:Y:S01]  /*3250*/  IMAD.SHL.U32 R29, R30, 0x2, RZ ;  /* 0x000000021e1d7824 */ /* 0x000fe200078e00ff */
[----:B------:R-:W-:Y:S01]  /*3260*/  SHF.L.U32 R27, R28, 0x6, RZ ;  /* 0x000000061c1b7819 */ /* 0x000fe200000006ff */
[C---:B------:R-:W-:Y:S01]  /*3270*/  IMAD.SHL.U32 R11, R12.reuse, 0x40, RZ ;  /* 0x000000400c0b7824 */ /* 0x040fe200078e00ff */
[----:B------:R-:W-:Y:S01]  /*3280*/  LOP3.LUT R30, R33, 0x1, RZ, 0xc0, !PT ;  /* 0x00000001211e7812 */ /* 0x000fe200078ec0ff */
[----:B------:R-:W-:Y:S01]  /*3290*/  IMAD.SHL.U32 R12, R12, 0x20, RZ ;  /* 0x000000200c0c7824 */ /* 0x000fe200078e00ff */
[----:B------:R-:W-:Y:S01]  /*32a0*/  IADD3 R33, R81, R39, RZ ;  /* 0x0000002751217210 */ /* 0x000fe20007ffe0ff */
[----:B------:R-:W-:Y:S01]  /*32b0*/  IMAD.SHL.U32 R20, R20, 0x20, RZ ;  /* 0x0000002014147824 */ /* 0x000fe200078e00ff */
[----:B------:R-:W-:Y:S01]  /*32c0*/  SHF.R.S32.HI R96, RZ, 0x1f, R90 ;  /* 0x0000001fff607819 */ /* 0x000fe2000001145a */
[----:B------:R-:W-:-:S02]  /*32d0*/  IMAD.SHL.U32 R28, R28, 0x20, RZ ;  /* 0x000000201c1c7824 */ /* 0x000fc400078e00ff */
[----:B------:R-:W-:-:S07]  /*32e0*/  IMAD.IADD R34, R39, 0x1, R79 ;  /* 0x0000000127227824 */ /* 0x000fce00078e024f */
.L_x_1624:
[----:B------:R-:W2:Y:S01]  /*32f0*/  LDL R41, [R1+0x3c] ;  /* 0x00003c0001297983 */ /* 0x000ea20000100800 */
[----:B------:R-:W0:Y:S01]  /*3300*/  LDC R116, c[0x0][0x3f4] ;  /* 0x0000fd00ff747b82 */ /* 0x000e220000000800 */
[----:B------:R-:W-:Y:S01]  /*3310*/  VIADD R40, R25, 0xffffffff ;  /* 0xffffffff19287836 */ /* 0x000fe20000000000 */
[----:B------:R-:W-:Y:S05]  /*3320*/  YIELD ;  /* 0x0000000000007946 */ /* 0x000fea0003800000 */
[----:B------:R-:W-:Y:S01]  /*3330*/  SHF.R.S32.HI R109, RZ, 0x1f, R40 ;  /* 0x0000001fff6d7819 */ /* 0x000fe20000011428 */
[----:B------:R-:W1:Y:S01]  /*3340*/  LDC.64 R106, c[0x0][0x2e8] ;  /* 0x0000ba00ff6a7b82 */ /* 0x000e620000000a00 */
[-C--:B------:R-:W-:Y:S01]  /*3350*/  IMAD R36, R9, R40.reuse, RZ ;  /* 0x0000002809247224 */ /* 0x080fe200078e02ff */
[----:B------:R-:W-:Y:S01]  /*3360*/  BSSY B0, `(.L_x_1549) ;  /* 0x0000541000007945 */ /* 0x000fe20003800000 */
[----:B------:R-:W-:-:S04]  /*3370*/  IMAD.WIDE.U32 R110, R11, R40, RZ ;  /* 0x000000280b6e7225 */ /* 0x000fc800078e00ff */
[----:B------:R-:W-:Y:S01]  /*3380*/  IMAD R39, R109, R11, R36 ;  /* 0x0000000b6d277224 */ /* 0x000fe200078e0224 */
[CC--:B------:R-:W-:Y:S02]  /*3390*/  IADD3 R37, P2, R3.reuse, R110.reuse, RZ ;  /* 0x0000006e03257210 */ /* 0x0c0fe40007f5e0ff */
[----:B------:R-:W-:Y:S01]  /*33a0*/  IADD3 R25, P4, P5, R3, R110, R12 ;  /* 0x0000006e03197210 */ /* 0x000fe20007d9e00c */
[----:B------:R-:W-:-:S04]  /*33b0*/  IMAD.IADD R72, R111, 0x1, R39 ;  /* 0x000000016f487824 */ /* 0x000fc800078e0227 */
[----:B------:R-:W-:Y:S01]  /*33c0*/  IMAD.X R38, R72, 0x1, R4, P2 ;  /* 0x0000000148267824 */ /* 0x000fe200010e0604 */
[----:B0-----:R-:W-:Y:S02]  /*33d0*/  ISETP.GE.AND P2, PT, R116, 0x1, PT ;  /* 0x000000017400780c */ /* 0x001fe40003f46270 */
[----:B------:R-:W-:Y:S02]  /*33e0*/  IADD3.X R36, R4, R72, R10, P4, P5 ;  /* 0x0000004804247210 */ /* 0x000fe400027ea40a */
[-C--:B-1----:R-:W-:Y:S02]  /*33f0*/  LEA R48, P6, R25, R106.reuse, 0x1 ;  /* 0x0000006a19307211 */ /* 0x082fe400078c08ff */
[----:B------:R-:W-:Y:S02]  /*3400*/  LEA R50, P3, R37, R106, 0x1 ;  /* 0x0000006a25327211 */ /* 0x000fe400078608ff */
[-C--:B------:R-:W-:Y:S02]  /*3410*/  LEA.HI.X R49, R25, R107.reuse, R36, 0x1, P6 ;  /* 0x0000006b19317211 */ /* 0x080fe400030f0c24 */
[----:B------:R-:W-:-:S02]  /*3420*/  LEA.HI.X R51, R37, R107, R38, 0x1, P3 ;  /* 0x0000006b25337211 */ /* 0x000fc400018f0c26 */
[----:B------:R-:W-:-:S04]  /*3430*/  ISETP.GT.AND P3, PT, R40, R24, PT ;  /* 0x000000182800720c */ /* 0x000fc80003f64270 */
[----:B------:R-:W-:Y:S01]  /*3440*/  P2R R100, PR, RZ, 0x8 ;  /* 0x00000008ff647803 */ /* 0x000fe20000000000 */
[----:B--2---:R-:W-:-:S05]  /*3450*/  IMAD R25, R17, 0x4000, R41 ;  /* 0x0000400011197824 */ /* 0x004fca00078e0229 */
[----:B------:R-:W-:Y:S01]  /*3460*/  LEA R102, R25, R16, 0x1 ;  /* 0x0000001019667211 */ /* 0x000fe200078e08ff */
[----:B------:R-:W-:Y:S01]  /*3470*/  IMAD.MOV.U32 R25, RZ, RZ, R40 ;  /* 0x000000ffff197224 */ /* 0x000fe200078e0028 */
[----:B------:R-:W-:Y:S06]  /*3480*/  @!P2 BRA `(.L_x_1550) ;  /* 0x0000004c00fca947 */ /* 0x000fec0003800000 */
[----:B------:R-:W-:Y:S01]  /*3490*/  ULDC.U8 UR4, c[0x0][0x410] ;  /* 0x0001040000047ab9 */ /* 0x000fe20000000000 */
[-C--:B------:R-:W-:Y:S01]  /*34a0*/  IMAD R36, R13, R40.reuse, RZ ;  /* 0x000000280d247224 */ /* 0x080fe200078e02ff */
[----:B------:R-:W-:Y:S01]  /*34b0*/  ISETP.NE.AND P2, PT, RZ, UR4, PT ;  /* 0x00000004ff007c0c */ /* 0x000fe2000bf45270 */
[-C--:B------:R-:W-:Y:S02]  /*34c0*/  IMAD R38, R21, R40.reuse, RZ ;  /* 0x0000002815267224 */ /* 0x080fe400078e02ff */
[----:B------:R-:W-:Y:S02]  /*34d0*/  IMAD R99, R109, R15, R36 ;  /* 0x0000000f6d637224 */ /* 0x000fe400078e0224 */
[----:B------:R-:W-:Y:S02]  /*34e0*/  IMAD R105, R25, -0x40, R2 ;  /* 0xffffffc019697824 */ /* 0x000fe400078e0202 */
[----:B------:R-:W-:Y:S02]  /*34f0*/  IMAD R109, R109, R27, R38 ;  /* 0x0000001b6d6d7224 */ /* 0x000fe400078e0226 */
[----:B------:R-:W-:Y:S01]  /*3500*/  IMAD.WIDE.U32 R70, R15, R40, RZ ;  /* 0x000000280f467225 */ /* 0x000fe200078e00ff */
[----:B------:R-:W-:-:S03]  /*3510*/  VIMNMX R105, R105, 0x40, PT ;  /* 0x0000004069697848 */ /* 0x000fc60003fe0100 */
[----:B------:R-:W-:-:S04]  /*3520*/  IMAD.WIDE.U32 R68, R27, R40, RZ ;  /* 0x000000281b447225 */ /* 0x000fc800078e00ff */
[----:B------:R-:W-:Y:S02]  /*3530*/  IMAD.IADD R99, R71, 0x1, R99 ;  /* 0x0000000147637824 */ /* 0x000fe400078e0263 */
        /* <DEDUP_REMOVED lines=16> */
[----:B------:R-:W-:Y:S02]  /*3640*/  IADD3 R39, P4, R80, R68, RZ ;  /* 0x0000004450277210 */ /* 0x000fe40007f9e0ff */
[----:B------:R-:W-:Y:S02]  /*3650*/  CS2R R106, SRZ ;  /* 0x00000000006a7805 */ /* 0x000fe4000001ff00 */
[-C--:B------:R-:W-:Y:S01]  /*3660*/  ISETP.GE.AND P5, PT, R200, R116.reuse, PT ;  /* 0x00000074c800720c */ /* 0x080fe20003fa6270 */
[----:B------:R-:W-:Y:S01]  /*3670*/  IMAD.X R38, R99, 0x1, R31, P2 ;  /* 0x0000000163267824 */ /* 0x000fe200010e061f */
[----:B------:R-:W-:Y:S01]  /*3680*/  LEA R36, P2, R37, UR4, 0x1 ;  /* 0x0000000425247c11 */ /* 0x000fe2000f8408ff */
[----:B------:R-:W-:Y:S01]  /*3690*/  IMAD.X R42, R109, 0x1, R33, P4 ;  /* 0x000000016d2a7824 */ /* 0x000fe200020e0621 */
[----:B------:R-:W-:Y:S01]  /*36a0*/  CS2R R110, SRZ ;  /* 0x00000000006e7805 */ /* 0x000fe2000001ff00 */
[----:B------:R-:W-:Y:S01]  /*36b0*/  ULDC.64 UR6, c[0x0][0x208] ;  /* 0x0000820000067ab9 */ /* 0x000fe20000000a00 */
[----:B------:R-:W-:Y:S01]  /*36c0*/  LEA.HI.X R37, R37, UR5, R38, 0x1, P2 ;  /* 0x0000000525257c11 */ /* 0x000fe200090f0c26 */
[----:B------:R-:W-:Y:S01]  /*36d0*/  ULDC.64 UR4, c[0x0][0x400] ;  /* 0x0001000000047ab9 */ /* 0x000fe20000000a00 */
[----:B------:R-:W-:-:S02]  /*36e0*/  ISETP.GE.AND P4, PT, R234, R116, PT ;  /* 0x00000074ea00720c */ /* 0x000fc40003f86270 */
[----:B------:R-:W-:-:S03]  /*36f0*/  LEA R38, P2, R39, UR4, 0x1 ;  /* 0x0000000427267c11 */ /* 0x000fc6000f8408ff */
[----:B------:R0:W5:Y:S01]  /*3700*/  @!P5 LDG.E.64 R106, desc[UR6][R36.64] ;  /* 0x00000006246ad981 */ /* 0x000162000c1e1b00 */
[----:B------:R-:W-:Y:S02]  /*3710*/  LEA.HI.X R39, R39, UR5, R42, 0x1, P2 ;  /* 0x0000000527277c11 */ /* 0x000fe400090f0c2a */
[----:B------:R-:W-:-:S03]  /*3720*/  ISETP.GE.AND P2, PT, R233, R116, PT ;  /* 0x00000074e900720c */ /* 0x000fc60003f46270 */
[----:B------:R0:W5:Y:S01]  /*3730*/  @!P5 LDG.E.64 R110, desc[UR6][R38.64] ;  /* 0x00000006266ed981 */ /* 0x000162000c1e1b00 */
[----:B------:R-:W-:Y:S02]  /*3740*/  ISETP.GE.AND P5, PT, R235, R116, PT ;  /* 0x00000074eb00720c */ /* 0x000fe40003fa6270 */
[----:B------:R-:W-:Y:S02]  /*3750*/  CS2R R72, SRZ ;  /* 0x0000000000487805 */ /* 0x000fe4000001ff00 */
[----:B------:R-:W-:Y:S02]  /*3760*/  CS2R R64, SRZ ;  /* 0x0000000000407805 */ /* 0x000fe4000001ff00 */
[----:B------:R-:W-:Y:S02]  /*3770*/  CS2R R60, SRZ ;  /* 0x00000000003c7805 */ /* 0x000fe4000001ff00 */
[----:B------:R-:W-:Y:S02]  /*3780*/  CS2R R74, SRZ ;  /* 0x00000000004a7805 */ /* 0x000fe4000001ff00 */
[----:B------:R-:W-:-:S02]  /*3790*/  CS2R R66, SRZ ;  /* 0x0000000000427805 */ /* 0x000fc4000001ff00 */
[----:B------:R-:W-:Y:S01]  /*37a0*/  CS2R R62, SRZ ;  /* 0x00000000003e7805 */ /* 0x000fe2000001ff00 */
[----:B------:R0:W5:Y:S04]  /*37b0*/  @!P4 LDG.E.64 R72, desc[UR6][R36.64+0x40] ;  /* 0x000040062448c981 */ /* 0x000168000c1e1b00 */
[----:B------:R0:W5:Y:S04]  /*37c0*/  @!P2 LDG.E.64 R64, desc[UR6][R36.64+0x80] ;  /* 0x000080062440a981 */ /* 0x000168000c1e1b00 */
[----:B------:R0:W5:Y:S04]  /*37d0*/  @!P5 LDG.E.64 R60, desc[UR6][R36.64+0xc0] ;  /* 0x0000c006243cd981 */ /* 0x000168000c1e1b00 */
[----:B------:R0:W5:Y:S04]  /*37e0*/  @!P4 LDG.E.64 R74, desc[UR6][R38.64+0x40] ;  /* 0x00004006264ac981 */ /* 0x000168000c1e1b00 */
[----:B------:R0:W5:Y:S04]  /*37f0*/  @!P2 LDG.E.64 R66, desc[UR6][R38.64+0x80] ;  /* 0x000080062642a981 */ /* 0x000168000c1e1b00 */
[----:B------:R0:W5:Y:S02]  /*3800*/  @!P5 LDG.E.64 R62, desc[UR6][R38.64+0xc0] ;  /* 0x0000c006263ed981 */ /* 0x000164000c1e1b00 */
.L_x_1553:
[----:B------:R-:W-:Y:S05]  /*3810*/  BSYNC B1 ;  /* 0x0000000000017941 */ /* 0x000fea0003800000 */
.L_x_1552:
[----:B0-----:R-:W-:Y:S01]  /*3820*/  VIADD R36, R23, 0x20 ;  /* 0x0000002017247836 */ /* 0x001fe20000000000 */
[----:B------:R-:W-:Y:S01]  /*3830*/  BSSY B1, `(.L_x_1554) ;  /* 0x0000029000017945 */ /* 0x000fe20003800000 */
[----:B------:R-:W-:Y:S02]  /*3840*/  CS2R R44, SRZ ;  /* 0x00000000002c7805 */ /* 0x000fe4000001ff00 */
[----:B------:R-:W-:Y:S02]  /*3850*/  CS2R R52, SRZ ;  /* 0x0000000000347805 */ /* 0x000fe4000001ff00 */
[----:B------:R-:W-:Y:S02]  /*3860*/  CS2R R56, SRZ ;  /* 0x0000000000387805 */ /* 0x000fe4000001ff00 */
[----:B------:R-:W-:Y:S02]  /*3870*/  ISETP.GE.AND P4, PT, R36, R105, PT ;  /* 0x000000692400720c */ /* 0x000fe40003f86270 */
[----:B------:R-:W-:-:S02]  /*3880*/  CS2R R42, SRZ ;  /* 0x00000000002a7805 */ /* 0x000fc4000001ff00 */
[----:B------:R-:W-:Y:S02]  /*3890*/  CS2R R46, SRZ ;  /* 0x00000000002e7805 */ /* 0x000fe4000001ff00 */
[----:B------:R-:W-:Y:S02]  /*38a0*/  CS2R R54, SRZ ;  /* 0x0000000000367805 */ /* 0x000fe4000001ff00 */
[----:B------:R-:W-:-:S05]  /*38b0*/  CS2R R58, SRZ ;  /* 0x00000000003a7805 */ /* 0x000fca000001ff00 */
[----:B------:R-:W-:Y:S05]  /*38c0*/  @P4 BRA `(.L_x_1555) ;  /* 0x00000000007c4947 */ /* 0x000fea0003800000 */
[----:B------:R-:W-:Y:S01]  /*38d0*/  IADD3 R70, P2, P5, R84, R70, R20 ;  /* 0x0000004654467210 */ /* 0x000fe20007d5e014 */
[----:B------:R-:W-:Y:S01]  /*38e0*/  ULDC.64 UR4, c[0x0][0x3e8] ;  /* 0x0000fa0000047ab9 */ /* 0x000fe20000000a00 */
[----:B------:R-:W-:Y:S01]  /*38f0*/  ULDC.64 UR6, c[0x0][0x400] ;  /* 0x0001000000067ab9 */ /* 0x000fe20000000a00 */
[----:B------:R-:W-:Y:S02]  /*3900*/  CS2R R56, SRZ ;  /* 0x0000000000387805 */ /* 0x000fe4000001ff00 */
[----:B------:R-:W-:Y:S02]  /*3910*/  IADD3.X R99, R31, R99, R14, P2, P5 ;  /* 0x000000631f637210 */ /* 0x000fe400017ea40e */
[----:B------:R-:W-:Y:S02]  /*3920*/  CS2R R52, SRZ ;  /* 0x0000000000347805 */ /* 0x000fe4000001ff00 */
[----:B------:R-:W-:Y:S02]  /*3930*/  IADD3 R68, P2, P5, R80, R68, R28 ;  /* 0x0000004450447210 */ /* 0x000fe40007d5e01c */
[----:B------:R-:W-:-:S02]  /*3940*/  CS2R R58, SRZ ;  /* 0x00000000003a7805 */ /* 0x000fc4000001ff00 */
[----:B------:R-:W-:Y:S01]  /*3950*/  CS2R R54, SRZ ;  /* 0x0000000000367805 */ /* 0x000fe2000001ff00 */
[----:B------:R-:W-:Y:S01]  /*3960*/  ULDC.64 UR8, c[0x0][0x208] ;  /* 0x0000820000087ab9 */ /* 0x000fe20000000a00 */
[----:B------:R-:W-:Y:S02]  /*3970*/  IADD3.X R109, R33, R109, R26, P2, P5 ;  /* 0x0000006d216d7210 */ /* 0x000fe400017ea41a */
[----:B------:R-:W-:Y:S02]  /*3980*/  LEA R36, P2, R70, UR4, 0x1 ;  /* 0x0000000446247c11 */ /* 0x000fe4000f8408ff */
[----:B------:R-:W-:Y:S02]  /*3990*/  LEA R38, P5, R68, UR6, 0x1 ;  /* 0x0000000644267c11 */ /* 0x000fe4000f8a08ff */
[----:B------:R-:W-:Y:S02]  /*39a0*/  LEA.HI.X R37, R70, UR5, R99, 0x1, P2 ;  /* 0x0000000546257c11 */ /* 0x000fe400090f0c63 */
[----:B------:R-:W-:-:S02]  /*39b0*/  LEA.HI.X R39, R68, UR7, R109, 0x1, P5 ;  /* 0x0000000744277c11 */ /* 0x000fc4000a8f0c6d */
[-C--:B------:R-:W-:Y:S02]  /*39c0*/  ISETP.GE.AND P2, PT, R200, R116.reuse, PT ;  /* 0x00000074c800720c */ /* 0x080fe40003f46270 */
[----:B------:R-:W-:Y:S02]  /*39d0*/  ISETP.GE.AND P5, PT, R234, R116, PT ;  /* 0x00000074ea00720c */ /* 0x000fe40003fa6270 */
[----:B------:R-:W-:Y:S02]  /*39e0*/  CS2R R44, SRZ ;  /* 0x00000000002c7805 */ /* 0x000fe4000001ff00 */
[----:B------:R-:W-:Y:S02]  /*39f0*/  CS2R R40, SRZ ;  /* 0x0000000000287805 */ /* 0x000fe4000001ff00 */
[----:B------:R-:W-:-:S05]  /*3a00*/  CS2R R46, SRZ ;  /* 0x00000000002e7805 */ /* 0x000fca000001ff00 */
[----:B------:R0:W5:Y:S04]  /*3a10*/  @!P2 LDG.E.64 R56, desc[UR8][R36.64] ;  /* 0x000000082438a981 */ /* 0x000168000c1e1b00 */
[----:B------:R0:W5:Y:S01]  /*3a20*/  @!P2 LDG.E.64 R58, desc[UR8][R38.64] ;  /* 0x00000008263aa981 */ /* 0x000162000c1e1b00 */
[----:B------:R-:W-:-:S03]  /*3a30*/  ISETP.GE.AND P2, PT, R233, R116, PT ;  /* 0x00000074e900720c */ /* 0x000fc60003f46270 */
[----:B------:R0:W5:Y:S04]  /*3a40*/  @!P5 LDG.E.64 R52, desc[UR8][R36.64+0x40] ;  /* 0x000040082434d981 */ /* 0x000168000c1e1b00 */
[----:B------:R0:W5:Y:S01]  /*3a50*/  @!P5 LDG.E.64 R54, desc[UR8][R38.64+0x40] ;  /* 0x000040082636d981 */ /* 0x000162000c1e1b00 */
[----:B------:R-:W-:Y:S02]  /*3a60*/  ISETP.GE.AND P5, PT, R235, R116, PT ;  /* 0x00000074eb00720c */ /* 0x000fe40003fa6270 */
[----:B------:R-:W-:-:S03]  /*3a70*/  CS2R R42, SRZ ;  /* 0x00000000002a7805 */ /* 0x000fc6000001ff00 */
[----:B------:R0:W5:Y:S04]  /*3a80*/  @!P2 LDG.E.64 R44, desc[UR8][R36.64+0x80] ;  /* 0x00008008242ca981 */ /* 0x000168000c1e1b00 */
[----:B------:R0:W5:Y:S04]  /*3a90*/  @!P2 LDG.E.64 R46, desc[UR8][R38.64+0x80] ;  /* 0x00008008262ea981 */ /* 0x000168000c1e1b00 */
[----:B------:R0:W5:Y:S04]  /*3aa0*/  @!P5 LDG.E.64 R40, desc[UR8][R36.64+0xc0] ;  /* 0x0000c0082428d981 */ /* 0x000168000c1e1b00 */
[----:B------:R0:W5:Y:S02]  /*3ab0*/  @!P5 LDG.E.64 R42, desc[UR8][R38.64+0xc0] ;  /* 0x0000c008262ad981 */ /* 0x000164000c1e1b00 */
.L_x_1555:
[----:B------:R-:W-:Y:S05]  /*3ac0*/  BSYNC B1 ;  /* 0x0000000000017941 */ /* 0x000fea0003800000 */
.L_x_1554:
[----:B0-----:R-:W2:Y:S01]  /*3ad0*/  LDL R36, [R1+0x20] ;  /* 0x0000200001247983 */ /* 0x001ea20000100800 */
[----:B-----5:R-:W-:Y:S02]  /*3ae0*/  IMAD.MOV.U32 R37, RZ, RZ, R61 ;  /* 0x000000ffff257224 */ /* 0x020fe400078e003d */
[----:B------:R-:W-:Y:S02]  /*3af0*/  IMAD.MOV.U32 R38, RZ, RZ, R64 ;  /* 0x000000ffff267224 */ /* 0x000fe400078e0040 */
[----:B------:R-:W-:-:S05]  /*3b00*/  IMAD.MOV.U32 R39, RZ, RZ, R65 ;  /* 0x000000ffff277224 */ /* 0x000fca00078e0041 */
[----:B------:R-:W-:Y:S01]  /*3b10*/  PRMT R123, R38, 0x5410, R39 ;  /* 0x00005410267b7816 */ /* 0x000fe20000000027 */
[----:B------:R-:W-:Y:S01]  /*3b20*/  IMAD.MOV.U32 R38, RZ, RZ, R106 ;  /* 0x000000ffff267224 */ /* 0x000fe200078e006a */
[----:B------:R-:W-:-:S04]  /*3b30*/  MOV R39, R107 ;  /* 0x0000006b00277202 */ /* 0x000fc80000000f00 */
[----:B------:R-:W-:Y:S02]  /*3b40*/  PRMT R128, R38, 0x5410, R39 ;  /* 0x0000541026807816 */ /* 0x000fe40000000027 */
[----:B--2---:R-:W-:Y:S02]  /*3b50*/  R2UR UR4, R36 ;  /* 0x00000000240472ca */ /* 0x004fe400000e0000 */
[----:B------:R-:W-:-:S04]  /*3b60*/  MOV R36, R60 ;  /* 0x0000003c00247202 */ /* 0x000fc80000000f00 */
[----:B------:R-:W-:Y:S01]  /*3b70*/  PRMT R122, R36, 0x5410, R37 ;  /* 0x00005410247a7816 */ /* 0x000fe20000000025 */
[----:B------:R-:W-:Y:S02]  /*3b80*/  IMAD.MOV.U32 R36, RZ, RZ, R72 ;  /* 0x000000ffff247224 */ /* 0x000fe400078e0048 */
[----:B------:R-:W-:-:S03]  /*3b90*/  IMAD.MOV.U32 R37, RZ, RZ, R73 ;  /* 0x000000ffff257224 */ /* 0x000fc600078e0049 */
[----:B------:R-:W-:Y:S01]  /*3ba0*/  PRMT R127, R36, 0x7610, R127 ;  /* 0x00007610247f7816 */ /* 0x000fe2000000007f */
[----:B------:R-:W-:Y:S01]  /*3bb0*/  IMAD.MOV.U32 R36, RZ, RZ, R62 ;  /* 0x000000ffff247224 */ /* 0x000fe200078e003e */
[----:B------:R-:W-:Y:S01]  /*3bc0*/  PRMT R126, R37, 0x7610, R126 ;  /* 0x00007610257e7816 */ /* 0x000fe2000000007e */
[----:B------:R-:W-:Y:S01]  /*3bd0*/  IMAD.MOV.U32 R37, RZ, RZ, R63 ;  /* 0x000000ffff257224 */ /* 0x000fe200078e003f */
[----:B------:R-:W-:-:S04]  /*3be0*/  UISETP.NE.AND UP0, UPT, UR4, 0x3, UPT ;  /* 0x000000030400788c */ /* 0x000fc8000bf05270 */
[----:B------:R-:W-:Y:S01]  /*3bf0*/  PRMT R124, R36, 0x5410, R37 ;  /* 0x00005410247c7816 */ /* 0x000fe20000000025 */
[----:B------:R-:W-:Y:S01]  /*3c00*/  IMAD.MOV.U32 R36, RZ, RZ, R66 ;  /* 0x000000ffff247224 */ /* 0x000fe200078e0042 */
[----:B------:R-:W-:Y:S01]  /*3c10*/  PLOP3.LUT P2, PT, PT, PT, UP0, 0x80, 0x0 ;  /* 0x000000000000781c */ /* 0x000fe20003f4f008 */
[----:B------:R-:W-:-:S05]  /*3c20*/  IMAD.MOV.U32 R37, RZ, RZ, R67 ;  /* 0x000000ffff257224 */ /* 0x000fca00078e0043 */
[----:B------:R-:W-:Y:S01]  /*3c30*/  PRMT R125, R36, 0x5410, R37 ;  /* 0x00005410247d7816 */ /* 0x000fe20000000025 */
[----:B------:R-:W-:Y:S02]  /*3c40*/  IMAD.MOV.U32 R36, RZ, RZ, R74 ;  /* 0x000000ffff247224 */ /* 0x000fe400078e004a */
[----:B------:R-:W-:-:S03]  /*3c50*/  IMAD.MOV.U32 R37, RZ, RZ, R75 ;  /* 0x000000ffff257224 */ /* 0x000fc600078e004b */
[----:B------:R-:W-:Y:S01]  /*3c60*/  PRMT R127, R127, 0x5410, R36 ;  /* 0x000054107f7f7816 */ /* 0x000fe20000000024 */
[----:B------:R-:W-:Y:S01]  /*3c70*/  IMAD.MOV.U32 R36, RZ, RZ, R111 ;  /* 0x000000ffff247224 */ /* 0x000fe200078e006f */
[----:B------:R-:W-:Y:S02]  /*3c80*/  PRMT R126, R126, 0x5410, R37 ;  /* 0x000054107e7e7816 */ /* 0x000fe40000000025 */
[----:B------:R-:W-:-:S04]  /*3c90*/  MOV R37, R110 ;  /* 0x0000006e00257202 */ /* 0x000fc80000000f00 */
[----:B------:R-:W-:Y:S01]  /*3ca0*/  PRMT R129, R37, 0x5410, R36 ;  /* 0x0000541025817816 */ /* 0x000fe20000000024 */
[----:B------:R-:W-:Y:S02]  /*3cb0*/  IMAD.MOV.U32 R37, RZ, RZ, R40 ;  /* 0x000000ffff257224 */ /* 0x000fe400078e0028 */
[----:B------:R-:W-:-:S05]  /*3cc0*/  IMAD.MOV.U32 R36, RZ, RZ, R41 ;  /* 0x000000ffff247224 */ /* 0x000fca00078e0029 */
        /* <DEDUP_REMOVED lines=22> */
[----:B------:R-:W-:Y:S06]  /*3e30*/  @!P2 BRA `(.L_x_1556) ;  /* 0x000000000004a947 */ /* 0x000fec0003800000 */
[----:B------:R-:W-:Y:S01]  /*3e40*/  BPT.TRAP 0x1 ;  /* 0x000000040000795c */ /* 0x000fe20000300000 */
.L_x_1556:
[----:B------:R-:W-:Y:S01]  /*3e50*/  IMAD R99, R17, 0x8, R16 ;  /* 0x0000000811637824 */ /* 0x000fe200078e0210 */
[----:B------:R-:W-:Y:S01]  /*3e60*/  SHF.L.U32 R109, R236, 0x1f, RZ ;  /* 0x0000001fec6d7819 */ /* 0x000fe200000006ff */
[----:B------:R-:W-:Y:S03]  /*3e70*/  BSSY B1, `(.L_x_1557) ;  /* 0x0000003000017945 */ /* 0x000fe60003800000 */
[----:B------:R-:W0:Y:S02]  /*3e80*/  SYNCS.PHASECHK.TRANS64.TRYWAIT P5, [R99+URZ+0x30890], R109 ;  /* 0x0308906d630075a7 */ /* 0x000e2400080a017f */
[----:B0-----:R-:W-:Y:S05]  /*3e90*/  @!P5 BRA `(.L_x_1558) ;  /* 0x000002a800e0d947 */ /* 0x001fea0003800000 */
.L_x_2028:
[----:B------:R-:W-:Y:S05]  /*3ea0*/  BSYNC B1 ;  /* 0x0000000000017941 */ /* 0x000fea0003800000 */
.L_x_1557:
[----:B------:R-:W-:Y:S04]  /*3eb0*/  BSSY B1, `(.L_x_1559) ;  /* 0x00000d8000017945 */ /* 0x000fe80003800000 */
[----:B------:R-:W-:Y:S05]  /*3ec0*/  @P3 BRA `(.L_x_1560) ;  /* 0x0000000c00583947 */ /* 0x000fea0003800000 */
[----:B------:R-:W-:Y:S01]  /*3ed0*/  ISETP.NE.AND P3, PT, R30, RZ, PT ;  /* 0x000000ff1e00720c */ /* 0x000fe20003f65270 */
[----:B------:R-:W-:-:S12]  /*3ee0*/  BSSY B2, `(.L_x_1561) ;  /* 0x0000031000027945 */ /* 0x000fd80003800000 */
[----:B------:R-:W-:Y:S05]  /*3ef0*/  @!P3 BRA `(.L_x_1562) ;  /* 0x0000000000bcb947 */ /* 0x000fea0003800000 */
[----:B------:R1:W2:Y:S01]  /*3f00*/  LDS.128 R36, [R102+0x20400] ;  /* 0x0204000066247984 */ /* 0x0002a20000000c00 */
[----:B------:R-:W-:Y:S01]  /*3f10*/  ISETP.GE.AND P3, PT, R200, R116, PT ;  /* 0x00000074c800720c */ /* 0x000fe20003f66270 */
[----:B------:R-:W-:-:S12]  /*3f20*/  BSSY B3, `(.L_x_1563) ;  /* 0x000002a000037945 */ /* 0x000fd80003800000 */
[----:B-1----:R-:W-:Y:S05]  /*3f30*/  @P3 BRA `(.L_x_1564) ;  /* 0x0000000000a03947 */ /* 0x002fea0003800000 */
[----:B------:R-:W-:Y:S01]  /*3f40*/  SHF.R.U64 R70, R110, 0x10, R111 ;  /* 0x000000106e467819 */ /* 0x000fe2000000126f */
[--C-:B--2---:R-:W-:Y:S01]  /*3f50*/  HADD2.F32 R69, -RZ, R37.reuse.H1_H1 ;  /* 0x30000025ff457230 */ /* 0x104fe20000004100 */
[--C-:B------:R-:W-:Y:S01]  /*3f60*/  SHF.R.U64 R68, R106, 0x10, R107.reuse ;  /* 0x000000106a447819 */ /* 0x100fe2000000126b */
[----:B------:R-:W-:Y:S01]  /*3f70*/  HADD2.F32 R71, -RZ, R37.H0_H0 ;  /* 0x20000025ff477230 */ /* 0x000fe20000004100 */
[----:B------:R-:W-:Y:S01]  /*3f80*/  SHF.R.U32.HI R106, RZ, 0x10, R107 ;  /* 0x00000010ff6a7819 */ /* 0x000fe2000001166b */
[----:B------:R-:W-:Y:S01]  /*3f90*/  HADD2.F32 R70, -RZ, R70.H0_H0 ;  /* 0x20000046ff467230 */ /* 0x000fe20000004100 */
[----:B------:R-:W-:Y:S01]  /*3fa0*/  SHF.R.U32.HI R110, RZ, 0x10, R111 ;  /* 0x00000010ff6e7819 */ /* 0x000fe2000001166f */
[----:B------:R-:W-:Y:S02]  /*3fb0*/  HADD2.F32 R68, -RZ, R68.H0_H0 ;  /* 0x20000044ff447230 */ /* 0x000fe40000004100 */
[----:B------:R-:W-:Y:S02]  /*3fc0*/  HADD2.F32 R107, -RZ, R38.H0_H0 ;  /* 0x20000026ff6b7230 */ /* 0x000fe40000004100 */
        /* <DEDUP_REMOVED lines=8> */
[----:B------:R-:W-:Y:S02]  /*4050*/  HADD2.F32 R106, -RZ, R39.H0_H0 ;  /* 0x20000027ff6a7230 */ /* 0x000fe40000004100 */
[----:B------:R-:W-:Y:S01]  /*4060*/  FMUL.FTZ R39, R70, R69 ;  /* 0x0000004546277220 */ /* 0x000fe20000410000 */
[----:B------:R-:W-:-:S02]  /*4070*/  HADD2.F32 R110, -RZ, R129.H0_H0 ;  /* 0x20000081ff6e7230 */ /* 0x000fc40000004100 */
[C---:B------:R-:W-:Y:S01]  /*4080*/  FMUL.FTZ R69, R106.reuse, R69 ;  /* 0x000000456a457220 */ /* 0x040fe20000410000 */
[-C--:B------:R-:W-:Y:S01]  /*4090*/  FFMA.FTZ R39, R106, R71.reuse, -R39 ;  /* 0x000000476a277223 */ /* 0x080fe20000010827 */
[----:B------:R-:W-:Y:S02]  /*40a0*/  HADD2.F32 R106, -RZ, R128.H0_H0 ;  /* 0x20000080ff6a7230 */ /* 0x000fe40000004100 */
[----:B------:R-:W-:Y:S01]  /*40b0*/  FFMA.FTZ R70, R70, R71, R69 ;  /* 0x0000004746467223 */ /* 0x000fe20000010045 */
[--C-:B------:R-:W-:Y:S02]  /*40c0*/  HADD2.F32 R69, -RZ, R36.reuse.H1_H1 ;  /* 0x30000024ff457230 */ /* 0x100fe40000004100 */
[----:B------:R-:W-:Y:S02]  /*40d0*/  HADD2.F32 R71, -RZ, R36.H0_H0 ;  /* 0x20000024ff477230 */ /* 0x000fe40000004100 */
[----:B------:R-:W-:Y:S01]  /*40e0*/  F2FP.F16.F32.PACK_AB R39, R70, R39 ;  /* 0x000000274627723e */ /* 0x000fe200000000ff */
[----:B------:R-:W-:-:S02]  /*40f0*/  FMUL.FTZ R36, R69, R110 ;  /* 0x0000006e45247220 */ /* 0x000fc40000410000 */
[C---:B------:R-:W-:Y:S02]  /*4100*/  FMUL.FTZ R110, R71.reuse, R110 ;  /* 0x0000006e476e7220 */ /* 0x040fe40000410000 */
[-C--:B------:R-:W-:Y:S01]  /*4110*/  FFMA.FTZ R36, R71, R106.reuse, -R36 ;  /* 0x0000006a47247223 */ /* 0x080fe20000010824 */
[----:B------:R-:W-:Y:S02]  /*4120*/  HADD2.F32 R71, -RZ, R38.H1_H1 ;  /* 0x30000026ff477230 */ /* 0x000fe40000004100 */
[----:B------:R-:W-:Y:S01]  /*4130*/  FFMA.FTZ R69, R69, R106, R110 ;  /* 0x0000006a45457223 */ /* 0x000fe2000001006e */
[----:B------:R-:W-:Y:S02]  /*4140*/  HADD2.F32 R110, -RZ, R129.H1_H1 ;  /* 0x30000081ff6e7230 */ /* 0x000fe40000004100 */
[----:B------:R-:W-:Y:S02]  /*4150*/  HADD2.F32 R106, -RZ, R128.H1_H1 ;  /* 0x30000080ff6a7230 */ /* 0x000fe40000004100 */
[----:B------:R-:W-:Y:S01]  /*4160*/  F2FP.F16.F32.PACK_AB R36, R69, R36 ;  /* 0x000000244524723e */ /* 0x000fe200000000ff */
[-C--:B------:R-:W-:Y:S01]  /*4170*/  FMUL.FTZ R38, R71, R110.reuse ;  /* 0x0000006e47267220 */ /* 0x080fe20000410000 */
[----:B------:R-:W-:-:S03]  /*4180*/  FMUL.FTZ R110, R107, R110 ;  /* 0x0000006e6b6e7220 */ /* 0x000fc60000410000 */
[-C--:B------:R-:W-:Y:S01]  /*4190*/  FFMA.FTZ R38, R107, R106.reuse, -R38 ;  /* 0x0000006a6b267223 */ /* 0x080fe20000010826 */
[----:B------:R-:W-:-:S05]  /*41a0*/  FFMA.FTZ R71, R71, R106, R110 ;  /* 0x0000006a47477223 */ /* 0x000fca000001006e */
[----:B------:R-:W-:-:S07]  /*41b0*/  F2FP.F16.F32.PACK_AB R38, R71, R38 ;  /* 0x000000264726723e */ /* 0x000fce00000000ff */
.L_x_1564:
[----:B------:R-:W-:Y:S05]  /*41c0*/  BSYNC B3 ;  /* 0x0000000000037941 */ /* 0x000fea0003800000 */
.L_x_1563:
[----:B------:R-:W-:Y:S02]  /*41d0*/  ULDC.64 UR4, c[0x0][0x208] ;  /* 0x0000820000047ab9 */ /* 0x000fe40000000a00 */
[----:B--2---:R1:W-:Y:S03]  /*41e0*/  STG.E.128 desc[UR4][R50.64], R36 ;  /* 0x0000002432007986 */ /* 0x0043e6000c101d04 */
.L_x_1562:
[----:B------:R-:W-:Y:S05]  /*41f0*/  BSYNC B2 ;  /* 0x0000000000027941 */ /* 0x000fea0003800000 */
.L_x_1561:
[----:B------:R-:W-:Y:S01]  /*4200*/  ISETP.NE.AND P3, PT, R93, RZ, PT ;  /* 0x000000ff5d00720c */ /* 0x000fe20003f65270 */
[----:B------:R-:W-:-:S12]  /*4210*/  BSSY B2, `(.L_x_1565) ;  /* 0x0000035000027945 */ /* 0x000fd80003800000 */
[----:B------:R-:W-:Y:S05]  /*4220*/  @!P3 BRA `(.L_x_1566) ;  /* 0x0000000000ccb947 */ /* 0x000fea0003800000 */
[----:B-1----:R1:W2:Y:S01]  /*4230*/  LDS.128 R36, [R102+0x22400] ;  /* 0x0224000066247984 */ /* 0x0022a20000000c00 */
[----:B------:R-:W-:Y:S01]  /*4240*/  ISETP.GE.AND P3, PT, R234, R116, PT ;  /* 0x00000074ea00720c */ /* 0x000fe20003f66270 */
[----:B------:R-:W-:-:S12]  /*4250*/  BSSY B3, `(.L_x_1567) ;  /* 0x000002e000037945 */ /* 0x000fd80003800000 */
[----:B-1----:R-:W-:Y:S05]  /*4260*/  @P3 BRA `(.L_x_1568) ;  /* 0x0000000000b03947 */ /* 0x002fea0003800000 */
[----:B------:R-:W-:Y:S01]  /*4270*/  SHF.R.U64 R68, R74, 0x10, R75 ;  /* 0x000000104a447819 */ /* 0x000fe2000000124b */
[----:B--2---:R-:W-:Y:S01]  /*4280*/  IMAD.MOV.U32 R70, RZ, RZ, R37 ;  /* 0x000000ffff467224 */ /* 0x004fe200078e0025 */
[--C-:B------:R-:W-:Y:S02]  /*4290*/  SHF.R.U64 R69, R72, 0x10, R73.reuse ;  /* 0x0000001048457819 */ /* 0x100fe40000001249 */
        /* <DEDUP_REMOVED lines=8> */
[-C--:B------:R-:W-:Y:S01]  /*4320*/  FFMA.FTZ R37, R70, R69.reuse, -R71 ;  /* 0x0000004546257223 */ /* 0x080fe20000010847 */
[----:B------:R-:W-:Y:S02]  /*4330*/  SHF.R.U32.HI R70, RZ, 0x10, R75 ;  /* 0x00000010ff467819 */ /* 0x000fe4000001164b */
[----:B------:R-:W-:Y:S01]  /*4340*/  FFMA.FTZ R68, R68, R69, R73 ;  /* 0x0000004544447223 */ /* 0x000fe20000010049 */
[----:B------:R-:W-:Y:S01]  /*4350*/  IMAD.MOV.U32 R69, RZ, RZ, R36 ;  /* 0x000000ffff457224 */ /* 0x000fe200078e0024 */
[----:B------:R-:W-:Y:S01]  /*4360*/  MOV R36, R39 ;  /* 0x0000002700247202 */ /* 0x000fe20000000f00 */
[----:B------:R-:W-:-:S02]  /*4370*/  HADD2.F32 R70, -RZ, R70.H0_H0 ;  /* 0x20000046ff467230 */ /* 0x000fc40000004100 */
[----:B------:R-:W-:Y:S02]  /*4380*/  F2FP.F16.F32.PACK_AB R37, R68, R37 ;  /* 0x000000254425723e */ /* 0x000fe400000000ff */
[--C-:B------:R-:W-:Y:S02]  /*4390*/  HADD2.F32 R39, -RZ, R36.reuse.H1_H1 ;  /* 0x30000024ff277230 */ /* 0x100fe40000004100 */
[----:B------:R-:W-:-:S03]  /*43a0*/  HADD2.F32 R36, -RZ, R36.H0_H0 ;  /* 0x20000024ff247230 */ /* 0x000fc60000004100 */
[CC--:B------:R-:W-:Y:S02]  /*43b0*/  FMUL.FTZ R71, R39.reuse, R70.reuse ;  /* 0x0000004627477220 */ /* 0x0c0fe40000410000 */
[C---:B------:R-:W-:Y:S02]  /*43c0*/  FMUL.FTZ R70, R36.reuse, R70 ;  /* 0x0000004624467220 */ /* 0x040fe40000410000 */
[-C--:B------:R-:W-:Y:S01]  /*43d0*/  FFMA.FTZ R36, R36, R72.reuse, -R71 ;  /* 0x0000004824247223 */ /* 0x080fe20000010847 */
[----:B------:R-:W-:Y:S02]  /*43e0*/  HADD2.F32 R71, -RZ, R127.H0_H0 ;  /* 0x2000007fff477230 */ /* 0x000fe40000004100 */
[----:B------:R-:W-:Y:S01]  /*43f0*/  FFMA.FTZ R39, R39, R72, R70 ;  /* 0x0000004827277223 */ /* 0x000fe20000010046 */
[----:B------:R-:W-:Y:S02]  /*4400*/  IMAD.MOV.U32 R70, RZ, RZ, R38 ;  /* 0x000000ffff467224 */ /* 0x000fe400078e0026 */
[----:B------:R-:W-:-:S02]  /*4410*/  HADD2.F32 R38, -RZ, R69.H0_H0 ;  /* 0x20000045ff267230 */ /* 0x000fc40000004100 */
[----:B------:R-:W-:Y:S01]  /*4420*/  HADD2.F32 R69, -RZ, R69.H1_H1 ;  /* 0x30000045ff457230 */ /* 0x000fe20000004100 */
[----:B------:R-:W-:Y:S01]  /*4430*/  F2FP.F16.F32.PACK_AB R39, R39, R36 ;  /* 0x000000242727723e */ /* 0x000fe200000000ff */
[----:B------:R-:W-:-:S05]  /*4440*/  HADD2.F32 R72, -RZ, R127.H1_H1 ;  /* 0x3000007fff487230 */ /* 0x000fca0000004100 */
[-C--:B------:R-:W-:Y:S01]  /*4450*/  FMUL.FTZ R73, R69, R72.reuse ;  /* 0x0000004845497220 */ /* 0x080fe20000410000 */
[----:B------:R-:W-:-:S03]  /*4460*/  FMUL.FTZ R72, R38, R72 ;  /* 0x0000004826487220 */ /* 0x000fc60000410000 */
[-C--:B------:R-:W-:Y:S01]  /*4470*/  FFMA.FTZ R38, R38, R71.reuse, -R73 ;  /* 0x0000004726267223 */ /* 0x080fe20000010849 */
[----:B------:R-:W-:Y:S01]  /*4480*/  FFMA.FTZ R69, R69, R71, R72 ;  /* 0x0000004745457223 */ /* 0x000fe20000010048 */
[--C-:B------:R-:W-:Y:S02]  /*4490*/  HADD2.F32 R71, -RZ, R70.reuse.H0_H0 ;  /* 0x20000046ff477230 */ /* 0x100fe40000004100 */
[----:B------:R-:W-:Y:S02]  /*44a0*/  HADD2.F32 R70, -RZ, R70.H1_H1 ;  /* 0x30000046ff467230 */ /* 0x000fe40000004100 */
[--C-:B------:R-:W-:Y:S01]  /*44b0*/  HADD2.F32 R73, -RZ, R126.reuse.H1_H1 ;  /* 0x3000007eff497230 */ /* 0x100fe20000004100 */
[----:B------:R-:W-:Y:S01]  /*44c0*/  F2FP.F16.F32.PACK_AB R36, R69, R38 ;  /* 0x000000264524723e */ /* 0x000fe200000000ff */
[----:B------:R-:W-:-:S03]  /*44d0*/  HADD2.F32 R72, -RZ, R126.H0_H0 ;  /* 0x2000007eff487230 */ /* 0x000fc60000004100 */
[-C--:B------:R-:W-:Y:S01]  /*44e0*/  FMUL.FTZ R74, R70, R73.reuse ;  /* 0x00000049464a7220 */ /* 0x080fe20000410000 */
[----:B------:R-:W-:-:S03]  /*44f0*/  FMUL.FTZ R73, R71, R73 ;  /* 0x0000004947497220 */ /* 0x000fc60000410000 */
[-C--:B------:R-:W-:Y:S01]  /*4500*/  FFMA.FTZ R74, R71, R72.reuse, -R74 ;  /* 0x00000048474a7223 */ /* 0x080fe2000001084a */
[----:B------:R-:W-:-:S05]  /*4510*/  FFMA.FTZ R73, R70, R72, R73 ;  /* 0x0000004846497223 */ /* 0x000fca0000010049 */
[----:B------:R-:W-:-:S07]  /*4520*/  F2FP.F16.F32.PACK_AB R38, R73, R74 ;  /* 0x0000004a4926723e */ /* 0x000fce00000000ff */
.L_x_1568:
[----:B------:R-:W-:Y:S05]  /*4530*/  BSYNC B3 ;  /* 0x0000000000037941 */ /* 0x000fea0003800000 */
.L_x_1567:
[----:B------:R-:W-:Y:S02]  /*4540*/  ULDC.64 UR4, c[0x0][0x208] ;  /* 0x0000820000047ab9 */ /* 0x000fe40000000a00 */
[----:B--2---:R2:W-:Y:S03]  /*4550*/  STG.E.128 desc[UR4][R50.64+0x80], R36 ;  /* 0x0000802432007986 */ /* 0x0045e6000c101d04 */
.L_x_1566:
[----:B------:R-:W-:Y:S05]  /*4560*/  BSYNC B2 ;  /* 0x0000000000027941 */ /* 0x000fea0003800000 */
.L_x_1565:
[----:B------:R-:W-:Y:S01]  /*4570*/  ISETP.NE.AND P3, PT, R94, RZ, PT ;  /* 0x000000ff5e00720c */ /* 0x000fe20003f65270 */
[----:B------:R-:W-:-:S12]  /*4580*/  BSSY B2, `(.L_x_1569) ;  /* 0x0000036000027945 */ /* 0x000fd80003800000 */
[----:B------:R-:W-:Y:S05]  /*4590*/  @!P3 BRA `(.L_x_1570) ;  /* 0x0000000000d0b947 */ /* 0x000fea0003800000 */
[----:B-12---:R1:W2:Y:S01]  /*45a0*/  LDS.128 R36, [R102+0x24400] ;  /* 0x0244000066247984 */ /* 0x0062a20000000c00 */
[----:B------:R-:W-:Y:S01]  /*45b0*/  ISETP.GE.AND P3, PT, R233, R116, PT ;  /* 0x00000074e900720c */ /* 0x000fe20003f66270 */
[----:B------:R-:W-:-:S12]  /*45c0*/  BSSY B3, `(.L_x_1571) ;  /* 0x000002f000037945 */ /* 0x000fd80003800000 */
[----:B-1----:R-:W-:Y:S05]  /*45d0*/  @P3 BRA `(.L_x_1572) ;  /* 0x0000000000b43947 */ /* 0x002fea0003800000 */
[----:B------:R-:W-:Y:S01]  /*45e0*/  SHF.R.U64 R68, R66, 0x10, R67 ;  /* 0x0000001042447819 */ /* 0x000fe20000001243 */
[----:B--2---:R-:W-:Y:S01]  /*45f0*/  IMAD.MOV.U32 R69, RZ, RZ, R37 ;  /* 0x000000ffff457224 */ /* 0x004fe200078e0025 */
[----:B------:R-:W-:Y:S01]  /*4600*/  SHF.R.U64 R66, R64, 0x10, R65 ;  /* 0x0000001040427819 */ /* 0x000fe20000001241 */
[----:B------:R-:W-:Y:S02]  /*4610*/  HADD2.F32 R71, -RZ, R125.H1_H1 ;  /* 0x3000007dff477230 */ /* 0x000fe40000004100 */
[----:B------:R-:W-:Y:S02]  /*4620*/  HADD2.F32 R68, -RZ, R68.H0_H0 ;  /* 0x20000044ff447230 */ /* 0x000fe40000004100 */
[--C-:B------:R-:W-:Y:S02]  /*4630*/  HADD2.F32 R37, -RZ, R69.reuse.H1_H1 ;  /* 0x30000045ff257230 */ /* 0x100fe40000004100 */
[----:B------:R-:W-:Y:S02]  /*4640*/  HADD2.F32 R64, -RZ, R69.H0_H0 ;  /* 0x20000045ff407230 */ /* 0x000fe40000004100 */
[----:B------:R-:W-:-:S02]  /*4650*/  HADD2.F32 R66, -RZ, R66.H0_H0 ;  /* 0x20000042ff427230 */ /* 0x000fc40000004100 */
[-C--:B------:R-:W-:Y:S01]  /*4660*/  FMUL.FTZ R69, R37, R68.reuse ;  /* 0x0000004425457220 */ /* 0x080fe20000410000 */
[----:B------:R-:W-:-:S03]  /*4670*/  FMUL.FTZ R68, R64, R68 ;  /* 0x0000004440447220 */ /* 0x000fc60000410000 */
[-C--:B------:R-:W-:Y:S01]  /*4680*/  FFMA.FTZ R69, R64, R66.reuse, -R69 ;  /* 0x0000004240457223 */ /* 0x080fe20000010845 */
[----:B------:R-:W-:Y:S01]  /*4690*/  SHF.R.U32.HI R64, RZ, 0x10, R65 ;  /* 0x00000010ff407819 */ /* 0x000fe20000011641 */
[----:B------:R-:W-:Y:S01]  /*46a0*/  FFMA.FTZ R68, R37, R66, R68 ;  /* 0x0000004225447223 */ /* 0x000fe20000010044 */
[----:B------:R-:W-:Y:S01]  /*46b0*/  SHF.R.U32.HI R66, RZ, 0x10, R67 ;  /* 0x00000010ff427819 */ /* 0x000fe20000011643 */
[----:B------:R-:W-:Y:S02]  /*46c0*/  IMAD.MOV.U32 R65, RZ, RZ, R36 ;  /* 0x000000ffff417224 */ /* 0x000fe400078e0024 */
[--C-:B------:R-:W-:Y:S01]  /*46d0*/  HADD2.F32 R37, -RZ, R39.reuse.H1_H1 ;  /* 0x30000027ff257230 */ /* 0x100fe20000004100 */
[----:B------:R-:W-:Y:S01]  /*46e0*/  F2FP.F16.F32.PACK_AB R68, R68, R69 ;  /* 0x000000454444723e */ /* 0x000fe200000000ff */
[----:B------:R-:W-:Y:S02]  /*46f0*/  HADD2.F32 R36, -RZ, R66.H0_H0 ;  /* 0x20000042ff247230 */ /* 0x000fe40000004100 */
[----:B------:R-:W-:-:S02]  /*4700*/  HADD2.F32 R39, -RZ, R39.H0_H0 ;  /* 0x20000027ff277230 */ /* 0x000fc40000004100 */
[----:B------:R-:W-:Y:S02]  /*4710*/  HADD2.F32 R64, -RZ, R64.H0_H0 ;  /* 0x20000040ff407230 */ /* 0x000fe40000004100 */
[-C--:B------:R-:W-:Y:S01]  /*4720*/  FMUL.FTZ R66, R37, R36.reuse ;  /* 0x0000002425427220 */ /* 0x080fe20000410000 */
[----:B------:R-:W-:Y:S02]  /*4730*/  HADD2.F32 R67, -RZ, R125.H0_H0 ;  /* 0x2000007dff437230 */ /* 0x000fe40000004100 */
[C---:B------:R-:W-:Y:S01]  /*4740*/  FMUL.FTZ R70, R39.reuse, R36 ;  /* 0x0000002427467220 */ /* 0x040fe20000410000 */
[-C--:B------:R-:W-:Y:S01]  /*4750*/  FFMA.FTZ R36, R39, R64.reuse, -R66 ;  /* 0x0000004027247223 */ /* 0x080fe20000010842 */
[----:B------:R-:W-:Y:S02]  /*4760*/  HADD2.F32 R66, -RZ, R65.H0_H0 ;  /* 0x20000041ff427230 */ /* 0x000fe40000004100 */
[----:B------:R-:W-:Y:S01]  /*4770*/  FFMA.FTZ R37, R37, R64, R70 ;  /* 0x0000004025257223 */ /* 0x000fe20000010046 */
[----:B------:R-:W-:-:S02]  /*4780*/  IMAD.MOV.U32 R64, RZ, RZ, R38 ;  /* 0x000000ffff407224 */ /* 0x000fc400078e0026 */
[----:B------:R-:W-:Y:S02]  /*4790*/  HADD2.F32 R38, -RZ, R65.H1_H1 ;  /* 0x30000041ff267230 */ /* 0x000fe40000004100 */
[----:B------:R-:W-:-:S03]  /*47a0*/  HADD2.F32 R65, -RZ, R123.H0_H0 ;  /* 0x2000007bff417230 */ /* 0x000fc60000004100 */
[-C--:B------:R-:W-:Y:S01]  /*47b0*/  FMUL.FTZ R39, R38, R67.reuse ;  /* 0x0000004326277220 */ /* 0x080fe20000410000 */
[----:B------:R-:W-:-:S03]  /*47c0*/  FMUL.FTZ R67, R66, R67 ;  /* 0x0000004342437220 */ /* 0x000fc60000410000 */
[-C--:B------:R-:W-:Y:S01]  /*47d0*/  FFMA.FTZ R39, R66, R65.reuse, -R39 ;  /* 0x0000004142277223 */ /* 0x080fe20000010827 */
[--C-:B------:R-:W-:Y:S02]  /*47e0*/  HADD2.F32 R66, -RZ, R64.reuse.H0_H0 ;  /* 0x20000040ff427230 */ /* 0x100fe40000004100 */
[----:B------:R-:W-:Y:S01]  /*47f0*/  FFMA.FTZ R38, R38, R65, R67 ;  /* 0x0000004126267223 */ /* 0x000fe20000010043 */
[----:B------:R-:W-:Y:S02]  /*4800*/  HADD2.F32 R64, -RZ, R64.H1_H1 ;  /* 0x30000040ff407230 */ /* 0x000fe40000004100 */
[----:B------:R-:W-:-:S03]  /*4810*/  HADD2.F32 R65, -RZ, R123.H1_H1 ;  /* 0x3000007bff417230 */ /* 0x000fc60000004100 */
[-C--:B------:R-:W-:Y:S01]  /*4820*/  FMUL.FTZ R67, R64, R71.reuse ;  /* 0x0000004740437220 */ /* 0x080fe20000410000 */
[----:B------:R-:W-:-:S03]  /*4830*/  FMUL.FTZ R71, R66, R71 ;  /* 0x0000004742477220 */ /* 0x000fc60000410000 */
[-C--:B------:R-:W-:Y:S01]  /*4840*/  FFMA.FTZ R67, R66, R65.reuse, -R67 ;  /* 0x0000004142437223 */ /* 0x080fe20000010843 */
[----:B------:R-:W-:Y:S01]  /*4850*/  FFMA.FTZ R64, R64, R65, R71 ;  /* 0x0000004140407223 */ /* 0x000fe20000010047 */
[----:B------:R-:W-:Y:S01]  /*4860*/  F2FP.F16.F32.PACK_AB R65, R37, R36 ;  /* 0x000000242541723e */ /* 0x000fe200000000ff */
[----:B------:R-:W-:Y:S01]  /*4870*/  IMAD.MOV.U32 R37, RZ, RZ, R68 ;  /* 0x000000ffff257224 */ /* 0x000fe200078e0044 */
[----:B------:R-:W-:Y:S02]  /*4880*/  F2FP.F16.F32.PACK_AB R36, R38, R39 ;  /* 0x000000272624723e */ /* 0x000fe400000000ff */
[----:B------:R-:W-:Y:S01]  /*4890*/  F2FP.F16.F32.PACK_AB R38, R64, R67 ;  /* 0x000000434026723e */ /* 0x000fe200000000ff */
[----:B------:R-:W-:-:S07]  /*48a0*/  IMAD.MOV.U32 R39, RZ, RZ, R65 ;  /* 0x000000ffff277224 */ /* 0x000fce00078e0041 */
.L_x_1572:
[----:B------:R-:W-:Y:S05]  /*48b0*/  BSYNC B3 ;  /* 0x0000000000037941 */ /* 0x000fea0003800000 */
.L_x_1571:
[----:B------:R-:W-:Y:S02]  /*48c0*/  ULDC.64 UR4, c[0x0][0x208] ;  /* 0x0000820000047ab9 */ /* 0x000fe40000000a00 */
[----:B--2---:R3:W-:Y:S03]  /*48d0*/  STG.E.128 desc[UR4][R50.64+0x100], R36 ;  /* 0x0001002432007986 */ /* 0x0047e6000c101d04 */
.L_x_1570:
[----:B------:R-:W-:Y:S05]  /*48e0*/  BSYNC B2 ;  /* 0x0000000000027941 */ /* 0x000fea0003800000 */
.L_x_1569:
[----:B------:R-:W-:-:S13]  /*48f0*/  ISETP.NE.AND P3, PT, R95, RZ, PT ;  /* 0x000000ff5f00720c */ /* 0x000fda0003f65270 */
[----:B------:R-:W-:Y:S05]  /*4900*/  @!P3 BRA `(.L_x_1560) ;  /* 0x0000000000c8b947 */ /* 0x000fea0003800000 */
[----:B-123--:R1:W2:Y:S01]  /*4910*/  LDS.128 R36, [R102+0x26400] ;  /* 0x0264000066247984 */ /* 0x00e2a20000000c00 */
[----:B------:R-:W-:Y:S01]  /*4920*/  ISETP.GE.AND P3, PT, R235, R116, PT ;  /* 0x00000074eb00720c */ /* 0x000fe20003f66270 */
[----:B------:R-:W-:-:S12]  /*4930*/  BSSY B2, `(.L_x_1573) ;  /* 0x000002d000027945 */ /* 0x000fd80003800000 */
[----:B-1----:R-:W-:Y:S05]  /*4940*/  @P3 BRA `(.L_x_1574) ;  /* 0x0000000000ac3947 */ /* 0x002fea0003800000 */
[----:B------:R-:W-:Y:S01]  /*4950*/  SHF.R.U64 R64, R62, 0x10, R63 ;  /* 0x000000103e407819 */ /* 0x000fe2000000123f */
[----:B--2---:R-:W-:Y:S01]  /*4960*/  HADD2.F32 R66, -RZ, R39.H0_H0 ;  /* 0x20000027ff427230 */ /* 0x004fe20000004100 */
[----:B------:R-:W-:Y:S02]  /*4970*/  MOV R62, R37 ;  /* 0x00000025003e7202 */ /* 0x000fe40000000f00 */
[----:B------:R-:W-:Y:S01]  /*4980*/  SHF.R.U64 R60, R60, 0x10, R61 ;  /* 0x000000103c3c7819 */ /* 0x000fe2000000123d */
        /* <DEDUP_REMOVED lines=8> */
[-C--:B------:R-:W-:Y:S01]  /*4a10*/  FFMA.FTZ R62, R65, R60.reuse, -R62 ;  /* 0x0000003c413e7223 */ /* 0x080fe2000001083e */
[----:B------:R-:W-:Y:S02]  /*4a20*/  HADD2.F32 R65, -RZ, R38.H0_H0 ;  /* 0x20000026ff417230 */ /* 0x000fe40000004100 */
[----:B------:R-:W-:Y:S01]  /*4a30*/  FFMA.FTZ R37, R37, R60, R64 ;  /* 0x0000003c25257223 */ /* 0x000fe20000010040 */
[----:B------:R-:W-:Y:S01]  /*4a40*/  SHF.R.U32.HI R60, RZ, 0x10, R61 ;  /* 0x00000010ff3c7819 */ /* 0x000fe2000001163d */
[----:B------:R-:W-:-:S03]  /*4a50*/  HADD2.F32 R64, -RZ, R39.H1_H1 ;  /* 0x30000027ff407230 */ /* 0x000fc60000004100 */
[----:B------:R-:W-:Y:S01]  /*4a60*/  F2FP.F16.F32.PACK_AB R37, R37, R62 ;  /* 0x0000003e2525723e */ /* 0x000fe200000000ff */
[----:B------:R-:W-:Y:S02]  /*4a70*/  HADD2.F32 R39, -RZ, R60.H0_H0 ;  /* 0x2000003cff277230 */ /* 0x000fe40000004100 */
[-C--:B------:R-:W-:Y:S01]  /*4a80*/  FMUL.FTZ R61, R64, R63.reuse ;  /* 0x0000003f403d7220 */ /* 0x080fe20000410000 */
[C---:B------:R-:W-:Y:S01]  /*4a90*/  FMUL.FTZ R63, R66.reuse, R63 ;  /* 0x0000003f423f7220 */ /* 0x040fe20000410000 */
[----:B------:R-:W-:Y:S02]  /*4aa0*/  HADD2.F32 R60, -RZ, R124.H0_H0 ;  /* 0x2000007cff3c7230 */ /* 0x000fe40000004100 */
[-C--:B------:R-:W-:Y:S01]  /*4ab0*/  FFMA.FTZ R61, R66, R39.reuse, -R61 ;  /* 0x00000027423d7223 */ /* 0x080fe2000001083d */
[----:B------:R-:W-:Y:S01]  /*4ac0*/  FFMA.FTZ R64, R64, R39, R63 ;  /* 0x0000002740407223 */ /* 0x000fe2000001003f */
[--C-:B------:R-:W-:Y:S02]  /*4ad0*/  HADD2.F32 R39, -RZ, R36.reuse.H1_H1 ;  /* 0x30000024ff277230 */ /* 0x100fe40000004100 */
[----:B------:R-:W-:-:S02]  /*4ae0*/  HADD2.F32 R63, -RZ, R36.H0_H0 ;  /* 0x20000024ff3f7230 */ /* 0x000fc40000004100 */
[----:B------:R-:W-:Y:S02]  /*4af0*/  HADD2.F32 R36, -RZ, R122.H0_H0 ;  /* 0x2000007aff247230 */ /* 0x000fe40000004100 */
[-C--:B------:R-:W-:Y:S01]  /*4b00*/  FMUL.FTZ R68, R39, R60.reuse ;  /* 0x0000003c27447220 */ /* 0x080fe20000410000 */
[----:B------:R-:W-:Y:S02]  /*4b10*/  HADD2.F32 R124, -RZ, R124.H1_H1 ;  /* 0x3000007cff7c7230 */ /* 0x000fe40000004100 */
[C---:B------:R-:W-:Y:S01]  /*4b20*/  FMUL.FTZ R66, R63.reuse, R60 ;  /* 0x0000003c3f427220 */ /* 0x040fe20000410000 */
[----:B------:R-:W-:Y:S02]  /*4b30*/  HADD2.F32 R122, -RZ, R122.H1_H1 ;  /* 0x3000007aff7a7230 */ /* 0x000fe40000004100 */
[-C--:B------:R-:W-:Y:S01]  /*4b40*/  FFMA.FTZ R60, R63, R36.reuse, -R68 ;  /* 0x000000243f3c7223 */ /* 0x080fe20000010844 */
[----:B------:R-:W-:Y:S02]  /*4b50*/  HADD2.F32 R63, -RZ, R38.H1_H1 ;  /* 0x30000026ff3f7230 */ /* 0x000fe40000004100 */
[----:B------:R-:W-:Y:S01]  /*4b60*/  FFMA.FTZ R39, R39, R36, R66 ;  /* 0x0000002427277223 */ /* 0x000fe20000010042 */
[----:B------:R-:W-:-:S02]  /*4b70*/  F2FP.F16.F32.PACK_AB R61, R64, R61 ;  /* 0x0000003d403d723e */ /* 0x000fc400000000ff */
[-C--:B------:R-:W-:Y:S01]  /*4b80*/  FMUL.FTZ R36, R63, R124.reuse ;  /* 0x0000007c3f247220 */ /* 0x080fe20000410000 */
[----:B------:R-:W-:Y:S01]  /*4b90*/  FMUL.FTZ R124, R65, R124 ;  /* 0x0000007c417c7220 */ /* 0x000fe20000410000 */
[----:B------:R-:W-:Y:S01]  /*4ba0*/  F2FP.F16.F32.PACK_AB R60, R39, R60 ;  /* 0x0000003c273c723e */ /* 0x000fe200000000ff */
[----:B------:R-:W-:Y:S02]  /*4bb0*/  IMAD.MOV.U32 R39, RZ, RZ, R61 ;  /* 0x000000ffff277224 */ /* 0x000fe400078e003d */
[-C--:B------:R-:W-:Y:S01]  /*4bc0*/  FFMA.FTZ R36, R65, R122.reuse, -R36 ;  /* 0x0000007a41247223 */ /* 0x080fe20000010824 */
[----:B------:R-:W-:-:S05]  /*4bd0*/  FFMA.FTZ R63, R63, R122, R124 ;  /* 0x0000007a3f3f7223 */ /* 0x000fca000001007c */
[----:B------:R-:W-:Y:S01]  /*4be0*/  F2FP.F16.F32.PACK_AB R38, R63, R36 ;  /* 0x000000243f26723e */ /* 0x000fe200000000ff */
[----:B------:R-:W-:-:S07]  /*4bf0*/  IMAD.MOV.U32 R36, RZ, RZ, R60 ;  /* 0x000000ffff247224 */ /* 0x000fce00078e003c */
.L_x_1574:
[----:B------:R-:W-:Y:S05]  /*4c00*/  BSYNC B2 ;  /* 0x0000000000027941 */ /* 0x000fea0003800000 */
.L_x_1573:
[----:B------:R-:W-:Y:S02]  /*4c10*/  ULDC.64 UR4, c[0x0][0x208] ;  /* 0x0000820000047ab9 */ /* 0x000fe40000000a00 */
[----:B--2---:R4:W-:Y:S03]  /*4c20*/  STG.E.128 desc[UR4][R50.64+0x180], R36 ;  /* 0x0001802432007986 */ /* 0x0049e6000c101d04 */
.L_x_1560:
[----:B------:R-:W-:Y:S05]  /*4c30*/  BSYNC B1 ;  /* 0x0000000000017941 */ /* 0x000fea0003800000 */
.L_x_1559:
[----:B------:R-:W-:Y:S05]  /*4c40*/  @P4 BRA `(.L_x_1575) ;  /* 0x0000003800c84947 */ /* 0x000fea0003800000 */
[----:B------:R-:W-:Y:S01]  /*4c50*/  ISETP.NE.AND P3, PT, R30, RZ, PT ;  /* 0x000000ff1e00720c */ /* 0x000fe20003f65270 */
[----:B------:R-:W-:-:S12]  /*4c60*/  BSSY B1, `(.L_x_1576) ;  /* 0x0000031000017945 */ /* 0x000fd80003800000 */
[----:B------:R-:W-:Y:S05]  /*4c70*/  @!P3 BRA `(.L_x_1577) ;  /* 0x0000000000bcb947 */ /* 0x000fea0003800000 */
[----:B-1234-:R1:W2:Y:S01]  /*4c80*/  LDS.128 R36, [R102+0x21400] ;  /* 0x0214000066247984 */ /* 0x01e2a20000000c00 */
[----:B------:R-:W-:Y:S01]  /*4c90*/  ISETP.GE.AND P3, PT, R200, R116, PT ;  /* 0x00000074c800720c */ /* 0x000fe20003f66270 */
[----:B------:R-:W-:-:S12]  /*4ca0*/  BSSY B2, `(.L_x_1578) ;  /* 0x000002a000027945 */ /* 0x000fd80003800000 */
[----:B-1----:R-:W-:Y:S05]  /*4cb0*/  @P3 BRA `(.L_x_1579) ;  /* 0x0000000000a03947 */ /* 0x002fea0003800000 */
[----:B------:R-:W-:Y:S01]  /*4cc0*/  SHF.R.U64 R50, R56, 0x10, R57 ;  /* 0x0000001038327819 */ /* 0x000fe20000001239 */
[--C-:B--2---:R-:W-:Y:S01]  /*4cd0*/  HADD2.F32 R51, -RZ, R39.reuse.H1_H1 ;  /* 0x30000027ff337230 */ /* 0x104fe20000004100 */
[--C-:B------:R-:W-:Y:S01]  /*4ce0*/  SHF.R.U64 R58, R58, 0x10, R59.reuse ;  /* 0x000000103a3a7819 */ /* 0x100fe2000000123b */
[----:B------:R-:W-:Y:S01]  /*4cf0*/  HADD2.F32 R39, -RZ, R39.H0_H0 ;  /* 0x20000027ff277230 */ /* 0x000fe20000004100 */
[----:B------:R-:W-:Y:S02]  /*4d00*/  SHF.R.U32.HI R60, RZ, 0x10, R59 ;  /* 0x00000010ff3c7819 */ /* 0x000fe4000001163b */
[----:B------:R-:W-:Y:S01]  /*4d10*/  SHF.R.U32.HI R56, RZ, 0x10, R57 ;  /* 0x00000010ff387819 */ /* 0x000fe20000011639 */
[----:B------:R-:W-:Y:S02]  /*4d20*/  HADD2.F32 R57, -RZ, R50.H0_H0 ;  /* 0x20000032ff397230 */ /* 0x000fe40000004100 */
[----:B------:R-:W-:Y:S02]  /*4d30*/  HADD2.F32 R50, -RZ, R37.H1_H1 ;  /* 0x30000025ff327230 */ /* 0x000fe40000004100 */
[----:B------:R-:W-:-:S02]  /*4d40*/  HADD2.F32 R58, -RZ, R58.H0_H0 ;  /* 0x2000003aff3a7230 */ /* 0x000fc40000004100 */
[----:B------:R-:W-:Y:S02]  /*4d50*/  HADD2.F32 R37, -RZ, R37.H0_H0 ;  /* 0x20000025ff257230 */ /* 0x000fe40000004100 */
[----:B------:R-:W-:Y:S02]  /*4d60*/  HADD2.F32 R60, -RZ, R60.H0_H0 ;  /* 0x2000003cff3c7230 */ /* 0x000fe40000004100 */
[CC--:B------:R-:W-:Y:S01]  /*4d70*/  FMUL.FTZ R62, R50.reuse, R58.reuse ;  /* 0x0000003a323e7220 */ /* 0x0c0fe20000410000 */
[----:B------:R-:W-:Y:S02]  /*4d80*/  HADD2.F32 R56, -RZ, R56.H0_H0 ;  /* 0x20000038ff387230 */ /* 0x000fe40000004100 */
[----:B------:R-:W-:Y:S01]  /*4d90*/  FMUL.FTZ R59, R37, R58 ;  /* 0x0000003a253b7220 */ /* 0x000fe20000410000 */
[-C--:B------:R-:W-:Y:S01]  /*4da0*/  FMUL.FTZ R58, R51, R60.reuse ;  /* 0x0000003c333a7220 */ /* 0x080fe20000410000 */
[----:B------:R-:W-:Y:S01]  /*4db0*/  FMUL.FTZ R60, R39, R60 ;  /* 0x0000003c273c7220 */ /* 0x000fe20000410000 */
[-C--:B------:R-:W-:Y:S01]  /*4dc0*/  FFMA.FTZ R37, R37, R57.reuse, -R62 ;  /* 0x0000003925257223 */ /* 0x080fe2000001083e */
[----:B------:R-:W-:Y:S01]  /*4dd0*/  FFMA.FTZ R50, R50, R57, R59 ;  /* 0x0000003932327223 */ /* 0x000fe2000001003b */
[-C--:B------:R-:W-:Y:S01]  /*4de0*/  FFMA.FTZ R39, R39, R56.reuse, -R58 ;  /* 0x0000003827277223 */ /* 0x080fe2000001083a */
[----:B------:R-:W-:Y:S01]  /*4df0*/  FFMA.FTZ R56, R51, R56, R60 ;  /* 0x0000003833387223 */ /* 0x000fe2000001003c */
[----:B------:R-:W-:-:S02]  /*4e00*/  HADD2.F32 R51, -RZ, R36.H1_H1 ;  /* 0x30000024ff337230 */ /* 0x000fc40000004100 */
[--C-:B------:R-:W-:Y:S01]  /*4e10*/  HADD2.F32 R59, -RZ, R121.reuse.H0_H0 ;  /* 0x20000079ff3b7230 */ /* 0x100fe20000004100 */
[----:B------:R-:W-:Y:S01]  /*4e20*/  F2FP.F16.F32.PACK_AB R37, R50, R37 ;  /* 0x000000253225723e */ /* 0x000fe200000000ff */
[----:B------:R-:W-:Y:S01]  /*4e30*/  HADD2.F32 R36, -RZ, R36.H0_H0 ;  /* 0x20000024ff247230 */ /* 0x000fe20000004100 */
[----:B------:R-:W-:Y:S01]  /*4e40*/  F2FP.F16.F32.PACK_AB R39, R56, R39 ;  /* 0x000000273827723e */ /* 0x000fe200000000ff */
[--C-:B------:R-:W-:Y:S02]  /*4e50*/  HADD2.F32 R57, -RZ, R38.reuse.H1_H1 ;  /* 0x30000026ff397230 */ /* 0x100fe40000004100 */
[-C--:B------:R-:W-:Y:S01]  /*4e60*/  FMUL.FTZ R61, R51, R59.reuse ;  /* 0x0000003b333d7220 */ /* 0x080fe20000410000 */
[----:B------:R-:W-:Y:S02]  /*4e70*/  HADD2.F32 R121, -RZ, R121.H1_H1 ;  /* 0x30000079ff797230 */ /* 0x000fe40000004100 */
[----:B------:R-:W-:Y:S01]  /*4e80*/  FMUL.FTZ R60, R36, R59 ;  /* 0x0000003b243c7220 */ /* 0x000fe20000410000 */
[----:B------:R-:W-:-:S02]  /*4e90*/  HADD2.F32 R38, -RZ, R38.H0_H0 ;  /* 0x20000026ff267230 */ /* 0x000fc40000004100 */
[--C-:B------:R-:W-:Y:S02]  /*4ea0*/  HADD2.F32 R58, -RZ, R120.reuse.H0_H0 ;  /* 0x20000078ff3a7230 */ /* 0x100fe40000004100 */
[-C--:B------:R-:W-:Y:S01]  /*4eb0*/  FMUL.FTZ R59, R57, R121.reuse ;  /* 0x00000079393b7220 */ /* 0x080fe20000410000 */
[----:B------:R-:W-:Y:S02]  /*4ec0*/  HADD2.F32 R120, -RZ, R120.H1_H1 ;  /* 0x30000078ff787230 */ /* 0x000fe40000004100 */
[----:B------:R-:W-:Y:S01]  /*4ed0*/  FMUL.FTZ R62, R38, R121 ;  /* 0x00000079263e7220 */ /* 0x000fe20000410000 */
[-C--:B------:R-:W-:Y:S01]  /*4ee0*/  FFMA.FTZ R61, R36, R58.reuse, -R61 ;  /* 0x0000003a243d7223 */ /* 0x080fe2000001083d */
[----:B------:R-:W-:Y:S01]  /*4ef0*/  FFMA.FTZ R60, R51, R58, R60 ;  /* 0x0000003a333c7223 */ /* 0x000fe2000001003c */
[-C--:B------:R-:W-:Y:S01]  /*4f00*/  FFMA.FTZ R59, R38, R120.reuse, -R59 ;  /* 0x00000078263b7223 */ /* 0x080fe2000001083b */
[----:B------:R-:W-:-:S03]  /*4f10*/  FFMA.FTZ R62, R57, R120, R62 ;  /* 0x00000078393e7223 */ /* 0x000fc6000001003e */
[----:B------:R-:W-:Y:S02]  /*4f20*/  F2FP.F16.F32.PACK_AB R36, R60, R61 ;  /* 0x0000003d3c24723e */ /* 0x000fe400000000ff */
[----:B------:R-:W-:-:S07]  /*4f30*/  F2FP.F16.F32.PACK_AB R38, R62, R59 ;  /* 0x0000003b3e26723e */ /* 0x000fce00000000ff */
.L_x_1579:
[----:B------:R-:W-:Y:S05]  /*4f40*/  BSYNC B2 ;  /* 0x0000000000027941 */ /* 0x000fea0003800000 */
.L_x_1578:
[----:B------:R-:W-:Y:S02]  /*4f50*/  ULDC.64 UR4, c[0x0][0x208] ;  /* 0x0000820000047ab9 */ /* 0x000fe40000000a00 */
[----:B--2---:R1:W-:Y:S03]  /*4f60*/  STG.E.128 desc[UR4][R48.64], R36 ;  /* 0x0000002430007986 */ /* 0x0043e6000c101d04 */
.L_x_1577:
[----:B------:R-:W-:Y:S05]  /*4f70*/  BSYNC B1 ;  /* 0x0000000000017941 */ /* 0x000fea0003800000 */
.L_x_1576:
        /* <DEDUP_REMOVED lines=8> */
[----:B--2---:R-:W-:Y:S01]  /*5000*/  IMAD.MOV.U32 R51, RZ, RZ, R39 ;  /* 0x000000ffff337224 */ /* 0x004fe200078e0027 */
[----:B------:R-:W-:Y:S01]  /*5010*/  SHF.R.U32.HI R57, RZ, 0x10, R53 ;  /* 0x00000010ff397819 */ /* 0x000fe20000011635 */
[----:B------:R-:W-:Y:S01]  /*5020*/  IMAD.MOV.U32 R50, RZ, RZ, R36 ;  /* 0x000000ffff327224 */ /* 0x000fe200078e0024 */
[--C-:B------:R-:W-:Y:S01]  /*5030*/  SHF.R.U64 R53, R54, 0x10, R55.reuse ;  /* 0x0000001036357819 */ /* 0x100fe20000001237 */
[--C-:B------:R-:W-:Y:S01]  /*5040*/  HADD2.F32 R39, -RZ, R37.reuse.H1_H1 ;  /* 0x30000025ff277230 */ /* 0x100fe20000004100 */
[----:B------:R-:W-:Y:S01]  /*5050*/  SHF.R.U32.HI R56, RZ, 0x10, R55 ;  /* 0x00000010ff387819 */ /* 0x000fe20000011637 */
[----:B------:R-:W-:Y:S02]  /*5060*/  HADD2.F32 R36, -RZ, R37.H0_H0 ;  /* 0x20000025ff247230 */ /* 0x000fe40000004100 */
[----:B------:R-:W-:Y:S02]  /*5070*/  HADD2.F32 R53, -RZ, R53.H0_H0 ;  /* 0x20000035ff357230 */ /* 0x000fe40000004100 */
[----:B------:R-:W-:-:S02]  /*5080*/  HADD2.F32 R56, -RZ, R56.H0_H0 ;  /* 0x20000038ff387230 */ /* 0x000fc40000004100 */
[--C-:B------:R-:W-:Y:S02]  /*5090*/  HADD2.F32 R37, -RZ, R51.reuse.H1_H1 ;  /* 0x30000033ff257230 */ /* 0x100fe40000004100 */
[-C--:B------:R-:W-:Y:S01]  /*50a0*/  FMUL.FTZ R55, R39, R53.reuse ;  /* 0x0000003527377220 */ /* 0x080fe20000410000 */
[----:B------:R-:W-:Y:S02]  /*50b0*/  HADD2.F32 R51, -RZ, R51.H0_H0 ;  /* 0x20000033ff337230 */ /* 0x000fe40000004100 */
[C---:B------:R-:W-:Y:S01]  /*50c0*/  FMUL.FTZ R58, R36.reuse, R53 ;  /* 0x00000035243a7220 */ /* 0x040fe20000410000 */
[----:B------:R-:W-:Y:S02]  /*50d0*/  HADD2.F32 R52, -RZ, R52.H0_H0 ;  /* 0x20000034ff347230 */ /* 0x000fe40000004100 */
[-C--:B------:R-:W-:Y:S01]  /*50e0*/  FMUL.FTZ R60, R37, R56.reuse ;  /* 0x00000038253c7220 */ /* 0x080fe20000410000 */
[----:B------:R-:W-:Y:S02]  /*50f0*/  HADD2.F32 R54, -RZ, R57.H0_H0 ;  /* 0x20000039ff367230 */ /* 0x000fe40000004100 */
[----:B------:R-:W-:Y:S01]  /*5100*/  FMUL.FTZ R56, R51, R56 ;  /* 0x0000003833387220 */ /* 0x000fe20000410000 */
[-C--:B------:R-:W-:Y:S01]  /*5110*/  FFMA.FTZ R36, R36, R52.reuse, -R55 ;  /* 0x0000003424247223 */ /* 0x080fe20000010837 */
[----:B------:R-:W-:-:S02]  /*5120*/  FFMA.FTZ R55, R39, R52, R58 ;  /* 0x0000003427377223 */ /* 0x000fc4000001003a */
[-C--:B------:R-:W-:Y:S01]  /*5130*/  FFMA.FTZ R59, R37, R54.reuse, R56 ;  /* 0x00000036253b7223 */ /* 0x080fe20000010038 */
[--C-:B------:R-:W-:Y:S02]  /*5140*/  HADD2.F32 R52, -RZ, R119.reuse.H0_H0 ;  /* 0x20000077ff347230 */ /* 0x100fe40000004100 */
[----:B------:R-:W-:Y:S01]  /*5150*/  FFMA.FTZ R60, R51, R54, -R60 ;  /* 0x00000036333c7223 */ /* 0x000fe2000001083c */
[----:B------:R-:W-:Y:S02]  /*5160*/  HADD2.F32 R37, -RZ, R50.H1_H1 ;  /* 0x30000032ff257230 */ /* 0x000fe40000004100 */
[----:B------:R-:W-:Y:S02]  /*5170*/  HADD2.F32 R39, -RZ, R38.H1_H1 ;  /* 0x30000026ff277230 */ /* 0x000fe40000004100 */
[----:B------:R-:W-:Y:S02]  /*5180*/  HADD2.F32 R119, -RZ, R119.H1_H1 ;  /* 0x30000077ff777230 */ /* 0x000fe40000004100 */
[----:B------:R-:W-:Y:S01]  /*5190*/  FMUL.FTZ R53, R37, R52 ;  /* 0x0000003425357220 */ /* 0x000fe20000410000 */
[----:B------:R-:W-:-:S02]  /*51a0*/  HADD2.F32 R50, -RZ, R50.H0_H0 ;  /* 0x20000032ff327230 */ /* 0x000fc40000004100 */
[----:B------:R-:W-:Y:S02]  /*51b0*/  HADD2.F32 R38, -RZ, R38.H0_H0 ;  /* 0x20000026ff267230 */ /* 0x000fe40000004100 */
[-C--:B------:R-:W-:Y:S01]  /*51c0*/  FMUL.FTZ R57, R39, R119.reuse ;  /* 0x0000007727397220 */ /* 0x080fe20000410000 */
[--C-:B------:R-:W-:Y:S02]  /*51d0*/  HADD2.F32 R51, -RZ, R118.reuse.H0_H0 ;  /* 0x20000076ff337230 */ /* 0x100fe40000004100 */
[----:B------:R-:W-:Y:S01]  /*51e0*/  FMUL.FTZ R52, R50, R52 ;  /* 0x0000003432347220 */ /* 0x000fe20000410000 */
[----:B------:R-:W-:Y:S02]  /*51f0*/  HADD2.F32 R118, -RZ, R118.H1_H1 ;  /* 0x30000076ff767230 */ /* 0x000fe40000004100 */
[----:B------:R-:W-:Y:S01]  /*5200*/  FMUL.FTZ R54, R38, R119 ;  /* 0x0000007726367220 */ /* 0x000fe20000410000 */
[-C--:B------:R-:W-:Y:S01]  /*5210*/  FFMA.FTZ R53, R50, R51.reuse, -R53 ;  /* 0x0000003332357223 */ /* 0x080fe20000010835 */
[----:B------:R-:W-:Y:S01]  /*5220*/  FFMA.FTZ R52, R37, R51, R52 ;  /* 0x0000003325347223 */ /* 0x000fe20000010034 */
[-C--:B------:R-:W-:Y:S01]  /*5230*/  FFMA.FTZ R57, R38, R118.reuse, -R57 ;  /* 0x0000007626397223 */ /* 0x080fe20000010839 */
[----:B------:R-:W-:Y:S01]  /*5240*/  FFMA.FTZ R54, R39, R118, R54 ;  /* 0x0000007627367223 */ /* 0x000fe20000010036 */
[----:B------:R-:W-:-:S02]  /*5250*/  F2FP.F16.F32.PACK_AB R37, R55, R36 ;  /* 0x000000243725723e */ /* 0x000fc400000000ff */
[----:B------:R-:W-:Y:S02]  /*5260*/  F2FP.F16.F32.PACK_AB R39, R59, R60 ;  /* 0x0000003c3b27723e */ /* 0x000fe400000000ff */
[----:B------:R-:W-:Y:S02]  /*5270*/  F2FP.F16.F32.PACK_AB R36, R52, R53 ;  /* 0x000000353424723e */ /* 0x000fe400000000ff */
[----:B------:R-:W-:-:S07]  /*5280*/  F2FP.F16.F32.PACK_AB R38, R54, R57 ;  /* 0x000000393626723e */ /* 0x000fce00000000ff */
.L_x_1583:
[----:B------:R-:W-:Y:S05]  /*5290*/  BSYNC B2 ;  /* 0x0000000000027941 */ /* 0x000fea0003800000 */
.L_x_1582:
[----:B------:R-:W-:Y:S02]  /*52a0*/  ULDC.64 UR4, c[0x0][0x208] ;  /* 0x0000820000047ab9 */ /* 0x000fe40000000a00 */
[----:B--2---:R1:W-:Y:S03]  /*52b0*/  STG.E.128 desc[UR4][R48.64+0x80], R36 ;  /* 0x0000802430007986 */ /* 0x0043e6000c101d04 */
.L_x_1581:
[----:B------:R-:W-:Y:S05]  /*52c0*/  BSYNC B1 ;  /* 0x0000000000017941 */ /* 0x000fea0003800000 */
.L_x_1580:
[----:B------:R-:W-:Y:S01]  /*52d0*/  ISETP.NE.AND P3, PT, R94, RZ, PT ;  /* 0x000000ff5e00720c */ /* 0x000fe20003f65270 */
[----:B------:R-:W-:-:S12]  /*52e0*/  BSSY B1, `(.L_x_1584) ;  /* 0x0000032000017945 */ /* 0x000fd80003800000 */
[----:B------:R-:W-:Y:S05]  /*52f0*/  @!P3 BRA `(.L_x_1585) ;  /* 0x0000000000c0b947 */ /* 0x000fea0003800000 */
[----:B-1234-:R1:W2:Y:S01]  /*5300*/  LDS.128 R36, [R102+0x25400] ;  /* 0x0254000066247984 */ /* 0x01e2a20000000c00 */
[----:B------:R-:W-:Y:S01]  /*5310*/  ISETP.GE.AND P3, PT, R233, R116, PT ;  /* 0x00000074e900720c */ /* 0x000fe20003f66270 */
[----:B------:R-:W-:-:S12]  /*5320*/  BSSY B2, `(.L_x_1586) ;  /* 0x000002b000027945 */ /* 0x000fd80003800000 */
[----:B-1----:R-:W-:Y:S05]  /*5330*/  @P3 BRA `(.L_x_1587) ;  /* 0x0000000000a43947 */ /* 0x002fea0003800000 */
[--C-:B------:R-:W-:Y:S01]  /*5340*/  SHF.R.U64 R51, R44, 0x10, R45.reuse ;  /* 0x000000102c337819 */ /* 0x100fe2000000122d */
[----:B--2---:R-:W-:Y:S01]  /*5350*/  IMAD.MOV.U32 R44, RZ, RZ, R38 ;  /* 0x000000ffff2c7224 */ /* 0x004fe200078e0026 */
[----:B------:R-:W-:Y:S01]  /*5360*/  SHF.R.U32.HI R50, RZ, 0x10, R45 ;  /* 0x00000010ff327819 */ /* 0x000fe2000001162d */
[--C-:B------:R-:W-:Y:S01]  /*5370*/  HADD2.F32 R38, -RZ, R37.reuse.H1_H1 ;  /* 0x30000025ff267230 */ /* 0x100fe20000004100 */
[--C-:B------:R-:W-:Y:S01]  /*5380*/  SHF.R.U64 R45, R46, 0x10, R47.reuse ;  /* 0x000000102e2d7819 */ /* 0x100fe2000000122f */
[----:B------:R-:W-:Y:S01]  /*5390*/  HADD2.F32 R37, -RZ, R37.H0_H0 ;  /* 0x20000025ff257230 */ /* 0x000fe20000004100 */
[----:B------:R-:W-:Y:S01]  /*53a0*/  SHF.R.U32.HI R52, RZ, 0x10, R47 ;  /* 0x00000010ff347819 */ /* 0x000fe2000001162f */
[----:B------:R-:W-:Y:S02]  /*53b0*/  HADD2.F32 R46, -RZ, R51.H0_H0 ;  /* 0x20000033ff2e7230 */ /* 0x000fe40000004100 */
[----:B------:R-:W-:Y:S02]  /*53c0*/  HADD2.F32 R47, -RZ, R45.H0_H0 ;  /* 0x2000002dff2f7230 */ /* 0x000fe40000004100 */
[----:B------:R-:W-:-:S02]  /*53d0*/  HADD2.F32 R52, -RZ, R52.H0_H0 ;  /* 0x20000034ff347230 */ /* 0x000fc40000004100 */
[--C-:B------:R-:W-:Y:S02]  /*53e0*/  HADD2.F32 R45, -RZ, R39.reuse.H1_H1 ;  /* 0x30000027ff2d7230 */ /* 0x100fe40000004100 */
[-C--:B------:R-:W-:Y:S01]  /*53f0*/  FMUL.FTZ R54, R38, R47.reuse ;  /* 0x0000002f26367220 */ /* 0x080fe20000410000 */
[----:B------:R-:W-:Y:S02]  /*5400*/  HADD2.F32 R39, -RZ, R39.H0_H0 ;  /* 0x20000027ff277230 */ /* 0x000fe40000004100 */
[----:B------:R-:W-:Y:S01]  /*5410*/  FMUL.FTZ R47, R37, R47 ;  /* 0x0000002f252f7220 */ /* 0x000fe20000410000 */
[----:B------:R-:W-:Y:S02]  /*5420*/  HADD2.F32 R50, -RZ, R50.H0_H0 ;  /* 0x20000032ff327230 */ /* 0x000fe40000004100 */
[----:B------:R-:W-:Y:S01]  /*5430*/  FMUL.FTZ R56, R45, R52 ;  /* 0x000000342d387220 */ /* 0x000fe20000410000 */
[----:B------:R-:W-:Y:S01]  /*5440*/  FFMA.FTZ R54, R37, R46, -R54 ;  /* 0x0000002e25367223 */ /* 0x000fe20000010836 */
[----:B------:R-:W-:Y:S01]  /*5450*/  FMUL.FTZ R52, R39, R52 ;  /* 0x0000003427347220 */ /* 0x000fe20000410000 */
[----:B------:R-:W-:-:S02]  /*5460*/  HADD2.F32 R37, -RZ, R36.H1_H1 ;  /* 0x30000024ff257230 */ /* 0x000fc40000004100 */
[----:B------:R-:W-:Y:S01]  /*5470*/  FFMA.FTZ R51, R38, R46, R47 ;  /* 0x0000002e26337223 */ /* 0x000fe2000001002f */
[----:B------:R-:W-:Y:S02]  /*5480*/  HADD2.F32 R36, -RZ, R36.H0_H0 ;  /* 0x20000024ff247230 */ /* 0x000fe40000004100 */
[-C--:B------:R-:W-:Y:S01]  /*5490*/  FFMA.FTZ R53, R45, R50.reuse, R52 ;  /* 0x000000322d357223 */ /* 0x080fe20000010034 */
[--C-:B------:R-:W-:Y:S02]  /*54a0*/  HADD2.F32 R45, -RZ, R117.reuse.H0_H0 ;  /* 0x20000075ff2d7230 */ /* 0x100fe40000004100 */
[----:B------:R-:W-:Y:S01]  /*54b0*/  FFMA.FTZ R56, R39, R50, -R56 ;  /* 0x0000003227387223 */ /* 0x000fe20000010838 */
[----:B------:R-:W-:Y:S02]  /*54c0*/  HADD2.F32 R117, -RZ, R117.H1_H1 ;  /* 0x30000075ff757230 */ /* 0x000fe40000004100 */
[--C-:B------:R-:W-:Y:S02]  /*54d0*/  HADD2.F32 R38, -RZ, R44.reuse.H1_H1 ;  /* 0x3000002cff267230 */ /* 0x100fe40000004100 */
[----:B------:R-:W-:Y:S01]  /*54e0*/  FMUL.FTZ R47, R37, R45 ;  /* 0x0000002d252f7220 */ /* 0x000fe20000410000 */
[----:B------:R-:W-:-:S02]  /*54f0*/  HADD2.F32 R44, -RZ, R44.H0_H0 ;  /* 0x2000002cff2c7230 */ /* 0x000fc40000004100 */
[----:B------:R-:W-:Y:S01]  /*5500*/  FMUL.FTZ R46, R36, R45 ;  /* 0x0000002d242e7220 */ /* 0x000fe20000410000 */
[--C-:B------:R-:W-:Y:S02]  /*5510*/  HADD2.F32 R39, -RZ, R115.reuse.H0_H0 ;  /* 0x20000073ff277230 */ /* 0x100fe40000004100 */
[-C--:B------:R-:W-:Y:S01]  /*5520*/  FMUL.FTZ R45, R38, R117.reuse ;  /* 0x00000075262d7220 */ /* 0x080fe20000410000 */
        /* <DEDUP_REMOVED lines=10> */
.L_x_1587:
[----:B------:R-:W-:Y:S05]  /*55d0*/  BSYNC B2 ;  /* 0x0000000000027941 */ /* 0x000fea0003800000 */
.L_x_1586:
[----:B------:R-:W-:Y:S02]  /*55e0*/  ULDC.64 UR4, c[0x0][0x208] ;  /* 0x0000820000047ab9 */ /* 0x000fe40000000a00 */
[----:B--2---:R1:W-:Y:S03]  /*55f0*/  STG.E.128 desc[UR4][R48.64+0x100], R36 ;  /* 0x0001002430007986 */ /* 0x0043e6000c101d04 */
.L_x_1585:
[----:B------:R-:W-:Y:S05]  /*5600*/  BSYNC B1 ;  /* 0x0000000000017941 */ /* 0x000fea0003800000 */
.L_x_1584:
[----:B------:R-:W-:-:S13]  /*5610*/  ISETP.NE.AND P3, PT, R95, RZ, PT ;  /* 0x000000ff5f00720c */ /* 0x000fda0003f65270 */
        /* <DEDUP_REMOVED lines=46> */
.L_x_1589:
[----:B------:R-:W-:Y:S05]  /*5900*/  BSYNC B1 ;  /* 0x0000000000017941 */ /* 0x000fea0003800000 */
.L_x_1588:
[----:B------:R-:W-:Y:S02]  /*5910*/  ULDC.64 UR4, c[0x0][0x208] ;  /* 0x0000820000047ab9 */ /* 0x000fe40000000a00 */
[----:B--2---:R1:W-:Y:S01]  /*5920*/  STG.E.128 desc[UR4][R48.64+0x180], R36 ;  /* 0x0001802430007986 */ /* 0x0043e2000c101d04 */
[----:B------:R-:W-:Y:S05]  /*5930*/  BRA `(.L_x_1575) ;  /* 0x0000002c008c7947 */ /* 0x000fea0003800000 */
.L_x_1551:
        /* <DEDUP_REMOVED lines=16> */
[----:B------:R-:W-:Y:S02]  /*5a40*/  IADD3.X R39, R99, R32, RZ, P2, !PT ;  /* 0x0000002063277210 */ /* 0x000fe400017fe4ff */
[----:B------:R-:W-:Y:S02]  /*5a50*/  CS2R R42, SRZ ;  /* 0x00000000002a7805 */ /* 0x000fe4000001ff00 */
[----:B------:R-:W-:Y:S01]  /*5a60*/  LEA R52, P3, R38, UR4, 0x1 ;  /* 0x0000000426347c11 */ /* 0x000fe2000f8608ff */
[----:B------:R-:W-:Y:S01]  /*5a70*/  IMAD.X R37, R109, 0x1, R34, P5 ;  /* 0x000000016d257824 */ /* 0x000fe200028e0622 */
[----:B------:R-:W-:-:S02]  /*5a80*/  ISETP.GE.AND P5, PT, R221, R116, PT ;  /* 0x00000074dd00720c */ /* 0x000fc40003fa6270 */
[----:B------:R-:W-:Y:S02]  /*5a90*/  CS2R R40, SRZ ;  /* 0x0000000000287805 */ /* 0x000fe4000001ff00 */
[----:B------:R-:W-:Y:S02]  /*5aa0*/  LEA.HI.X R53, R38, UR5, R39, 0x1, P3 ;  /* 0x0000000526357c11 */ /* 0x000fe400098f0c27 */
[----:B------:R-:W-:Y:S02]  /*5ab0*/  CS2R R38, SRZ ;  /* 0x0000000000267805 */ /* 0x000fe4000001ff00 */
[----:B------:R-:W-:Y:S02]  /*5ac0*/  ISETP.GE.AND P3, PT, R18, R116, PT ;  /* 0x000000741200720c */ /* 0x000fe40003f66270 */
[----:B------:R-:W-:Y:S02]  /*5ad0*/  CS2R R50, SRZ ;  /* 0x0000000000327805 */ /* 0x000fe4000001ff00 */
[----:B------:R-:W-:-:S02]  /*5ae0*/  LEA R56, P2, R36, UR6, 0x1 ;  /* 0x0000000624387c11 */ /* 0x000fc4000f8408ff */
[----:B------:R-:W-:Y:S02]  /*5af0*/  CS2R R48, SRZ ;  /* 0x0000000000307805 */ /* 0x000fe4000001ff00 */
[----:B------:R-:W-:Y:S02]  /*5b00*/  CS2R R46, SRZ ;  /* 0x00000000002e7805 */ /* 0x000fe4000001ff00 */
[----:B------:R-:W-:Y:S02]  /*5b10*/  CS2R R44, SRZ ;  /* 0x00000000002c7805 */ /* 0x000fe4000001ff00 */
[----:B------:R-:W-:Y:S02]  /*5b20*/  LEA.HI.X R57, R36, UR7, R37, 0x1, P2 ;  /* 0x0000000724397c11 */ /* 0x000fe400090f0c25 */
[----:B------:R-:W-:Y:S01]  /*5b30*/  CS2R R36, SRZ ;  /* 0x0000000000247805 */ /* 0x000fe2000001ff00 */
[----:B------:R-:W-:Y:S02]  /*5b40*/  ULDC.64 UR8, c[0x0][0x208] ;  /* 0x0000820000087ab9 */ /* 0x000fe40000000a00 */
[----:B------:R0:W5:Y:S04]  /*5b50*/  @!P5 LDG.E.128 R44, desc[UR8][R56.64+0x80] ;  /* 0x00008008382cd981 */ /* 0x000168000c1e1d00 */
[----:B------:R0:W5:Y:S04]  /*5b60*/  @!P3 LDG.E.128 R40, desc[UR8][R52.64] ;  /* 0x000000083428b981 */ /* 0x000168000c1e1d00 */
[----:B------:R0:W5:Y:S04]  /*5b70*/  @!P5 LDG.E.128 R36, desc[UR8][R52.64+0x80] ;  /* 0x000080083424d981 */ /* 0x000168000c1e1d00 */
[----:B------:R0:W5:Y:S02]  /*5b80*/  @!P3 LDG.E.128 R48, desc[UR8][R56.64] ;  /* 0x000000083830b981 */ /* 0x000164000c1e1d00 */
.L_x_1591:
[----:B------:R-:W-:Y:S05]  /*5b90*/  BSYNC B1 ;  /* 0x0000000000017941 */ /* 0x000fea0003800000 */
.L_x_1590:
        /* <DEDUP_REMOVED lines=19> */
[----:B------:R-:W-:Y:S02]  /*5cd0*/  CS2R R64, SRZ ;  /* 0x0000000000407805 */ /* 0x000fe4000001ff00 */
[----:B------:R-:W-:Y:S02]  /*5ce0*/  CS2R R62, SRZ ;  /* 0x00000000003e7805 */ /* 0x000fe4000001ff00 */
[----:B------:R-:W-:Y:S02]  /*5cf0*/  IADD3.X R109, R34, R109, R26, P2, P5 ;  /* 0x0000006d226d7210 */ /* 0x000fe400017ea41a */
[----:B------:R-:W-:Y:S02]  /*5d00*/  CS2R R60, SRZ ;  /* 0x00000000003c7805 */ /* 0x000fe4000001ff00 */
[----:B------:R-:W-:Y:S01]  /*5d10*/  LEA R68, P5, R71, UR4, 0x1 ;  /* 0x0000000447447c11 */ /* 0x000fe2000f8a08ff */
[----:B------:R-:W-:Y:S01]  /*5d20*/  ULDC.64 UR8, c[0x0][0x208] ;  /* 0x0000820000087ab9 */ /* 0x000fe20000000a00 */
[----:B------:R-:W-:-:S02]  /*5d30*/  LEA R70, P2, R52, UR6, 0x1 ;  /* 0x0000000634467c11 */ /* 0x000fc4000f8408ff */
[----:B------:R-:W-:Y:S02]  /*5d40*/  LEA.HI.X R69, R71, UR5, R54, 0x1, P5 ;  /* 0x0000000547457c11 */ /* 0x000fe4000a8f0c36 */
[----:B------:R-:W-:Y:S02]  /*5d50*/  CS2R R54, SRZ ;  /* 0x0000000000367805 */ /* 0x000fe4000001ff00 */
[----:B------:R-:W-:Y:S02]  /*5d60*/  LEA.HI.X R71, R52, UR7, R109, 0x1, P2 ;  /* 0x0000000734477c11 */ /* 0x000fe400090f0c6d */
[----:B------:R-:W-:Y:S02]  /*5d70*/  CS2R R52, SRZ ;  /* 0x0000000000347805 */ /* 0x000fe4000001ff00 */
[-C--:B------:R-:W-:Y:S02]  /*5d80*/  ISETP.GE.AND P5, PT, R18, R116.reuse, PT ;  /* 0x000000741200720c */ /* 0x080fe40003fa6270 */
[----:B------:R-:W-:-:S11]  /*5d90*/  ISETP.GE.AND P2, PT, R221, R116, PT ;  /* 0x00000074dd00720c */ /* 0x000fd60003f46270 */
[----:B------:R0:W5:Y:S04]  /*5da0*/  @!P5 LDG.E.128 R56, desc[UR8][R68.64] ;  /* 0x000000084438d981 */ /* 0x000168000c1e1d00 */
[----:B------:R0:W5:Y:S04]  /*5db0*/  @!P2 LDG.E.128 R52, desc[UR8][R68.64+0x80] ;  /* 0x000080084434a981 */ /* 0x000168000c1e1d00 */
[----:B------:R0:W5:Y:S04]  /*5dc0*/  @!P5 LDG.E.128 R64, desc[UR8][R70.64] ;  /* 0x000000084640d981 */ /* 0x000168000c1e1d00 */
[----:B------:R0:W5:Y:S02]  /*5dd0*/  @!P2 LDG.E.128 R60, desc[UR8][R70.64+0x80] ;  /* 0x00008008463ca981 */ /* 0x000164000c1e1d00 */
.L_x_1593:
[----:B------:R-:W-:Y:S05]  /*5de0*/  BSYNC B1 ;  /* 0x0000000000017941 */ /* 0x000fea0003800000 */
.L_x_1592:
[----:B0-----:R-:W2:Y:S01]  /*5df0*/  LDL R68, [R1+0x20] ;  /* 0x0000200001447983 */ /* 0x001ea20000100800 */
[----:B-----5:R-:W-:Y:S01]  /*5e00*/  IMAD.MOV.U32 R69, RZ, RZ, R39 ;  /* 0x000000ffff457224 */ /* 0x020fe200078e0027 */
[----:B------:R-:W-:Y:S01]  /*5e10*/  MOV R70, R42 ;  /* 0x0000002a00467202 */ /* 0x000fe20000000f00 */
[----:B------:R-:W-:-:S03]  /*5e20*/  IMAD.MOV.U32 R71, RZ, RZ, R43 ;  /* 0x000000ffff477224 */ /* 0x000fc600078e002b */
[----:B------:R-:W-:Y:S01]  /*5e30*/  PRMT R136, R69, 0x7610, R136 ;  /* 0x0000761045887816 */ /* 0x000fe20000000088 */
[----:B------:R-:W-:Y:S01]  /*5e40*/  IMAD.MOV.U32 R69, RZ, RZ, R37 ;  /* 0x000000ffff457224 */ /* 0x000fe200078e0025 */
[----:B------:R-:W-:Y:S02]  /*5e50*/  PRMT R137, R70, 0x7610, R137 ;  /* 0x0000761046897816 */ /* 0x000fe40000000089 */
[----:B------:R-:W-:Y:S02]  /*5e60*/  PRMT R140, R71, 0x7610, R140 ;  /* 0x00007610478c7816 */ /* 0x000fe4000000008c */
[----:B------:R-:W-:Y:S01]  /*5e70*/  PRMT R136, R136, 0x5410, R69 ;  /* 0x0000541088887816 */ /* 0x000fe20000000045 */
[----:B------:R-:W-:-:S05]  /*5e80*/  IMAD.MOV.U32 R69, RZ, RZ, R41 ;  /* 0x000000ffff457224 */ /* 0x000fca00078e0029 */
[----:B------:R-:W-:Y:S01]  /*5e90*/  PRMT R124, R69, 0x7610, R124 ;  /* 0x00007610457c7816 */ /* 0x000fe2000000007c */
[----:B------:R-:W-:-:S05]  /*5ea0*/  IMAD.MOV.U32 R69, RZ, RZ, R47 ;  /* 0x000000ffff457224 */ /* 0x000fca00078e002f */
[----:B------:R-:W-:Y:S02]  /*5eb0*/  PRMT R137, R137, 0x5410, R69 ;  /* 0x0000541089897816 */ /* 0x000fe40000000045 */
[----:B------:R-:W-:Y:S02]  /*5ec0*/  MOV R69, R45 ;  /* 0x0000002d00457202 */ /* 0x000fe40000000f00 */
[----:B--2---:R-:W-:Y:S01]  /*5ed0*/  R2UR UR4, R68 ;  /* 0x00000000440472ca */ /* 0x004fe200000e0000 */
[----:B------:R-:W-:-:S05]  /*5ee0*/  IMAD.MOV.U32 R68, RZ, RZ, R38 ;  /* 0x000000ffff447224 */ /* 0x000fca00078e0026 */
[----:B------:R-:W-:Y:S01]  /*5ef0*/  PRMT R134, R68, 0x7610, R134 ;  /* 0x0000761044867816 */ /* 0x000fe20000000086 */
[----:B------:R-:W-:-:S05]  /*5f00*/  IMAD.MOV.U32 R68, RZ, RZ, R36 ;  /* 0x000000ffff447224 */ /* 0x000fca00078e0024 */
[----:B------:R-:W-:Y:S01]  /*5f10*/  PRMT R135, R68, 0x7610, R135 ;  /* 0x0000761044877816 */ /* 0x000fe20000000087 */
[----:B------:R-:W-:Y:S01]  /*5f20*/  IMAD.MOV.U32 R68, RZ, RZ, R40 ;  /* 0x000000ffff447224 */ /* 0x000fe200078e0028 */
[----:B------:R-:W-:-:S04]  /*5f30*/  UISETP.NE.AND UP0, UPT, UR4, 0x3, UPT ;  /* 0x000000030400788c */ /* 0x000fc8000bf05270 */
[----:B------:R-:W-:Y:S01]  /*5f40*/  PRMT R138, R68, 0x7610, R138 ;  /* 0x00007610448a7816 */ /* 0x000fe2000000008a */
[----:B------:R-:W-:Y:S01]  /*5f50*/  IMAD.MOV.U32 R68, RZ, RZ, R46 ;  /* 0x000000ffff447224 */ /* 0x000fe200078e002e */
[----:B------:R-:W-:Y:S02]  /*5f60*/  PLOP3.LUT P2, PT, PT, PT, UP0, 0x80, 0x0 ;  /* 0x000000000000781c */ /* 0x000fe40003f4f008 */
[----:B------:R-:W-:Y:S01]  /*5f70*/  PRMT R138, R138, 0x5410, R69 ;  /* 0x000054108a8a7816 */ /* 0x000fe20000000045 */
[----:B------:R-:W-:Y:S01]  /*5f80*/  IMAD.MOV.U32 R69, RZ, RZ, R51 ;  /* 0x000000ffff457224 */ /* 0x000fe200078e0033 */
[----:B------:R-:W-:Y:S01]  /*5f90*/  PRMT R134, R134, 0x5410, R68 ;  /* 0x0000541086867816 */ /* 0x000fe20000000044 */
[----:B------:R-:W-:-:S03]  /*5fa0*/  IMAD.MOV.U32 R68, RZ, RZ, R44 ;  /* 0x000000ffff447224 */ /* 0x000fc600078e002c */
[----:B------:R-:W-:Y:S01]  /*5fb0*/  PRMT R140, R140, 0x5410, R69 ;  /* 0x000054108c8c7816 */ /* 0x000fe20000000045 */
[----:B------:R-:W-:Y:S01]  /*5fc0*/  IMAD.MOV.U32 R69, RZ, RZ, R48 ;  /* 0x000000ffff457224 */ /* 0x000fe200078e0030 */
[----:B------:R-:W-:Y:S01]  /*5fd0*/  PRMT R135, R135, 0x5410, R68 ;  /* 0x0000541087877816 */ /* 0x000fe20000000044 */
[----:B------:R-:W-:-:S05]  /*5fe0*/  IMAD.MOV.U32 R68, RZ, RZ, R50 ;  /* 0x000000ffff447224 */ /* 0x000fca00078e0032 */
[----:B------:R-:W-:Y:S01]  /*5ff0*/  PRMT R139, R68, 0x7610, R139 ;  /* 0x00007610448b7816 */ /* 0x000fe2000000008b */
[----:B------:R-:W-:-:S03]  /*6000*/  IMAD.MOV.U32 R68, RZ, RZ, R49 ;  /* 0x000000ffff447224 */ /* 0x000fc600078e0031 */
[----:B------:R-:W-:Y:S01]  /*6010*/  PRMT R139, R139, 0x5410, R69 ;  /* 0x000054108b8b7816 */ /* 0x000fe20000000045 */
[----:B------:R-:W-:Y:S01]  /*6020*/  IMAD.MOV.U32 R69, RZ, RZ, R54 ;  /* 0x000000ffff457224 */ /* 0x000fe200078e0036 */
[----:B------:R-:W-:Y:S01]  /*6030*/  PRMT R121, R68, 0x7610, R121 ;  /* 0x0000761044797816 */ /* 0x000fe20000000079 */
        /* <DEDUP_REMOVED lines=23> */
[----:B------:R-:W-:Y:S06]  /*61b0*/  @!P2 BRA `(.L_x_1594) ;  /* 0x000000000004a947 */ /* 0x000fec0003800000 */
[----:B------:R-:W-:Y:S01]  /*61c0*/  BPT.TRAP 0x1 ;  /* 0x000000040000795c */ /* 0x000fe20000300000 */
.L_x_1594:
[----:B------:R-:W-:Y:S01]  /*61d0*/  LEA R99, R17, R16, 0x3 ;  /* 0x0000001011637211 */ /* 0x000fe200078e18ff */
[----:B------:R-:W0:Y:S01]  /*61e0*/  LDC R117, c[0x0][0x2f4] ;  /* 0x0000bd00ff757b82 */ /* 0x000e220000000800 */
[----:B------:R-:W-:Y:S01]  /*61f0*/  SHF.L.U32 R109, R236, 0x1f, RZ ;  /* 0x0000001fec6d7819 */ /* 0x000fe200000006ff */
[----:B------:R-:W-:Y:S01]  /*6200*/  BSSY B1, `(.L_x_1595) ;  /* 0x0000004000017945 */ /* 0x000fe20003800000 */
[----:B------:R-:W-:Y:S02]  /*6210*/  IMAD.MOV.U32 R111, RZ, RZ, R72 ;  /* 0x000000ffff6f7224 */ /* 0x000fe400078e0048 */
[----:B------:R-:W1:Y:S02]  /*6220*/  SYNCS.PHASECHK.TRANS64.TRYWAIT P5, [R99+URZ+0x30890], R109 ;  /* 0x0308906d630075a7 */ /* 0x000e6400080a017f */
[----:B-1----:R-:W-:Y:S05]  /*6230*/  @!P5 BRA `(.L_x_1596) ;  /* 0x00000288000cd947 */ /* 0x002fea0003800000 */
.L_x_2029:
[----:B------:R-:W-:Y:S05]  /*6240*/  BSYNC B1 ;  /* 0x0000000000017941 */ /* 0x000fea0003800000 */
.L_x_1595:
[----:B------:R-:W2:Y:S01]  /*6250*/  LDC.64 R112, c[0x0][0x300] ;  /* 0x0000c000ff707b82 */ /* 0x000ea20000000a00 */
[----:B------:R-:W-:Y:S01]  /*6260*/  BSSY B1, `(.L_x_1597) ;  /* 0x0000115000017945 */ /* 0x000fe20003800000 */
[----:B0-----:R-:W-:-:S03]  /*6270*/  IMAD.IADD R118, R117, 0x1, -R29 ;  /* 0x0000000175767824 */ /* 0x001fc600078e0a1d */
[----:B------:R-:W-:Y:S05]  /*6280*/  @P4 BRA `(.L_x_1598) ;  /* 0x0000001000484947 */ /* 0x000fea0003800000 */
[----:B------:R-:W-:Y:S01]  /*6290*/  ISETP.NE.AND P4, PT, R30, RZ, PT ;  /* 0x000000ff1e00720c */ /* 0x000fe20003f85270 */
[-C--:B--2---:R-:W-:Y:S01]  /*62a0*/  IMAD.WIDE.U32 R114, R23, R112.reuse, R110 ;  /* 0x0000007017727225 */ /* 0x084fe200078e006e */
[----:B------:R-:W-:Y:S01]  /*62b0*/  SHF.R.S32.HI R68, RZ, 0x1f, R23 ;  /* 0x0000001fff447819 */ /* 0x000fe20000011417 */
[----:B------:R-:W-:Y:S04]  /*62c0*/  BSSY B2, `(.L_x_1599) ;  /* 0x0000089000027945 */ /* 0x000fe80003800000 */
[----:B------:R-:W-:-:S04]  /*62d0*/  IMAD R119, R68, R112, RZ ;  /* 0x0000007044777224 */ /* 0x000fc800078e02ff */
[----:B------:R-:W-:-:S04]  /*62e0*/  IMAD R119, R23, R113, R119 ;  /* 0x0000007117777224 */ /* 0x000fc800078e0277 */
[----:B------:R-:W-:Y:S01]  /*62f0*/  IMAD.IADD R119, R119, 0x1, R115 ;  /* 0x0000000177777824 */ /* 0x000fe200078e0273 */
[----:B------:R-:W-:Y:S06]  /*6300*/  @!P4 BRA `(.L_x_1600) ;  /* 0x000000080010c947 */ /* 0x000fec0003800000 */
[----:B------:R-:W2:Y:S01]  /*6310*/  LDL R70, [R1+0x28] ;  /* 0x0000280001467983 */ /* 0x000ea20000100800 */
[----:B------:R-:W-:Y:S01]  /*6320*/  SEL R68, R29, R118, !P0 ;  /* 0x000000761d447207 */ /* 0x000fe20004000000 */
[C---:B------:R-:W-:Y:S01]  /*6330*/  IMAD.SHL.U32 R71, R23.reuse, 0x40, RZ ;  /* 0x0000004017477824 */ /* 0x040fe200078e00ff */
[----:B------:R-:W-:Y:S01]  /*6340*/  ISETP.GE.AND P4, PT, R18, R116, PT ;  /* 0x000000741200720c */ /* 0x000fe20003f86270 */
[----:B------:R-:W-:Y:S01]  /*6350*/  IMAD.SHL.U32 R72, R23, 0x40, RZ ;  /* 0x0000004017487824 */ /* 0x000fe200078e00ff */
[----:B------:R-:W-:Y:S01]  /*6360*/  SHF.R.S32.HI R69, RZ, 0x1f, R68 ;  /* 0x0000001fff457819 */ /* 0x000fe20000011444 */
[----:B------:R-:W-:Y:S01]  /*6370*/  BSSY B3, `(.L_x_1601) ;  /* 0x0000070000037945 */ /* 0x000fe20003800000 */
[----:B------:R-:W-:Y:S02]  /*6380*/  LOP3.LUT R71, R71, 0x1c0, RZ, 0xc0, !PT ;  /* 0x000001c047477812 */ /* 0x000fe400078ec0ff */
[----:B------:R-:W-:Y:S02]  /*6390*/  LEA.HI R68, R69, R68, RZ, 0x4 ;  /* 0x0000004445447211 */ /* 0x000fe400078f20ff */
[----:B------:R-:W-:-:S02]  /*63a0*/  SHF.R.U32.HI R71, RZ, 0x3, R71 ;  /* 0x00000003ff477819 */ /* 0x000fc40000011647 */
[----:B------:R-:W-:-:S04]  /*63b0*/  LEA.HI.SX32 R68, R68, R35, 0x1c ;  /* 0x0000002344447211 */ /* 0x000fc800078fe2ff */
[----:B------:R-:W-:Y:S01]  /*63c0*/  SHF.R.S32.HI R69, RZ, 0x1f, R68 ;  /* 0x0000001fff457819 */ /* 0x000fe20000011444 */
[----:B------:R-:W-:-:S03]  /*63d0*/  IMAD.SHL.U32 R120, R68, 0x8, RZ ;  /* 0x0000000844787824 */ /* 0x000fc600078e00ff */
[----:B------:R-:W-:Y:S02]  /*63e0*/  LEA.HI R68, R69, R68, RZ, 0x3 ;  /* 0x0000004445447211 */ /* 0x000fe400078f18ff */
[----:B------:R-:W-:Y:S02]  /*63f0*/  LOP3.LUT R69, R120, 0x38, RZ, 0xc0, !PT ;  /* 0x0000003878457812 */ /* 0x000fe400078ec0ff */
[----:B------:R-:W-:Y:S02]  /*6400*/  SHF.L.U32 R68, R68, 0x9, RZ ;  /* 0x0000000944447819 */ /* 0x000fe400000006ff */
[----:B------:R-:W-:Y:S02]  /*6410*/  LOP3.LUT R69, R69, 0x1c0, R72, 0xf8, !PT ;  /* 0x000001c045457812 */ /* 0x000fe400078ef848 */
[----:B------:R-:W-:Y:S02]  /*6420*/  LOP3.LUT R68, R68, 0x7ffff000, RZ, 0xc0, !PT ;  /* 0x7ffff00044447812 */ /* 0x000fe400078ec0ff */
[----:B------:R-:W-:-:S04]  /*6430*/  LOP3.LUT R69, R69, R71, RZ, 0x3c, !PT ;  /* 0x0000004745457212 */ /* 0x000fc800078e3cff */
[----:B--2---:R-:W-:-:S05]  /*6440*/  IADD3 R68, R69, R68, R70 ;  /* 0x0000004445447210 */ /* 0x004fca0007ffe046 */
[C---:B------:R-:W-:Y:S02]  /*6450*/  IMAD R72, R17.reuse, 0x4000, R68 ;  /* 0x0000400011487824 */ /* 0x040fe400078e0244 */
[----:B------:R-:W-:Y:S02]  /*6460*/  IMAD R68, R17, 0x4000, R6 ;  /* 0x0000400011447824 */ /* 0x000fe400078e0206 */
[--C-:B------:R-:W-:Y:S02]  /*6470*/  IMAD R72, R72, 0x2, R16.reuse ;  /* 0x0000000248487824 */ /* 0x100fe400078e0210 */
[----:B------:R-:W-:-:S04]  /*6480*/  IMAD R68, R68, 0x2, R16 ;  /* 0x0000000244447824 */ /* 0x000fc800078e0210 */
[----:B------:R-:W0:Y:S04]  /*6490*/  LDS.128 R72, [R72+0x20400] ;  /* 0x0204000048487984 */ /* 0x000e280000000c00 */
[----:B------:R-:W2:Y:S01]  /*64a0*/  LDS.128 R68, [R68+0x20400] ;  /* 0x0204000044447984 */ /* 0x000ea20000000c00 */
[----:B------:R-:W-:Y:S05]  /*64b0*/  @P4 BRA `(.L_x_1602) ;  /* 0x00000004006c4947 */ /* 0x000fea0003800000 */
[----:B0-----:R-:W-:Y:S01]  /*64c0*/  IMAD.MOV.U32 R123, RZ, RZ, R73 ;  /* 0x000000ffff7b7224 */ /* 0x001fe200078e0049 */
[----:B------:R-:W-:Y:S01]  /*64d0*/  SHF.R.U64 R40, R40, 0x10, R41 ;  /* 0x0000001028287819 */ /* 0x000fe20000001229 */
[----:B--2---:R-:W-:Y:S01]  /*64e0*/  IMAD.MOV.U32 R122, RZ, RZ, R69 ;  /* 0x000000ffff7a7224 */ /* 0x004fe200078e0045 */
[----:B------:R-:W-:Y:S01]  /*64f0*/  SHF.R.U32.HI R41, RZ, 0x10, R41 ;  /* 0x00000010ff297819 */ /* 0x000fe20000011629 */
[----:B------:R-:W-:Y:S01]  /*6500*/  HADD2.F32 R121, -RZ, R121.H0_H0 ;  /* 0x20000079ff797230 */ /* 0x000fe20000004100 */
[----:B------:R-:W-:Y:S01]  /*6510*/  SHF.R.U64 R42, R42, 0x10, R43 ;  /* 0x000000102a2a7819 */ /* 0x000fe2000000122b */
[----:B------:R-:W-:Y:S02]  /*6520*/  HADD2.F32 R69, -RZ, R123.H0_H0 ;  /* 0x2000007bff457230 */ /* 0x000fe40000004100 */
[----:B------:R-:W-:Y:S02]  /*6530*/  HADD2.F32 R125, -RZ, R122.H0_H0 ;  /* 0x2000007aff7d7230 */ /* 0x000fe40000004100 */
[----:B------:R-:W-:-:S02]  /*6540*/  HADD2.F32 R124, -RZ, R124.H0_H0 ;  /* 0x2000007cff7c7230 */ /* 0x000fc40000004100 */
[-C--:B------:R-:W-:Y:S01]  /*6550*/  FMUL.FTZ R73, R69, R121.reuse ;  /* 0x0000007945497220 */ /* 0x080fe20000410000 */
[----:B------:R-:W-:Y:S02]  /*6560*/  HADD2.F32 R41, -RZ, R41.H0_H0 ;  /* 0x20000029ff297230 */ /* 0x000fe40000004100 */
[C---:B------:R-:W-:Y:S01]  /*6570*/  FMUL.FTZ R121, R125.reuse, R121 ;  /* 0x000000797d797220 */ /* 0x040fe20000410000 */
[----:B------:R-:W-:Y:S02]  /*6580*/  HADD2.F32 R42, -RZ, R42.H0_H0 ;  /* 0x2000002aff2a7230 */ /* 0x000fe40000004100 */
[-C--:B------:R-:W-:Y:S01]  /*6590*/  FFMA.FTZ R73, R125, R124.reuse, -R73 ;  /* 0x0000007c7d497223 */ /* 0x080fe20000010849 */
[----:B------:R-:W-:Y:S01]  /*65a0*/  FFMA.FTZ R69, R69, R124, R121 ;  /* 0x0000007c45457223 */ /* 0x000fe20000010079 */
[--C-:B------:R-:W-:Y:S02]  /*65b0*/  SHF.R.U32.HI R124, RZ, 0x10, R49.reuse ;  /* 0x00000010ff7c7819 */ /* 0x100fe40000011631 */
[----:B------:R-:W-:Y:S01]  /*65c0*/  SHF.R.U64 R121, R48, 0x10, R49 ;  /* 0x0000001030797819 */ /* 0x000fe20000001231 */
[----:B------:R-:W-:-:S02]  /*65d0*/  HADD2.F32 R48, -RZ, R123.H1_H1 ;  /* 0x3000007bff307230 */ /* 0x000fc40000004100 */
[----:B------:R-:W-:Y:S02]  /*65e0*/  HADD2.F32 R124, -RZ, R124.H0_H0 ;  /* 0x2000007cff7c7230 */ /* 0x000fe40000004100 */
[----:B------:R-:W-:Y:S02]  /*65f0*/  HADD2.F32 R49, -RZ, R122.H1_H1 ;  /* 0x3000007aff317230 */ /* 0x000fe40000004100 */
[----:B------:R-:W-:Y:S02]  /*6600*/  HADD2.F32 R121, -RZ, R121.H0_H0 ;  /* 0x20000079ff797230 */ /* 0x000fe40000004100 */
[-C--:B------:R-:W-:Y:S01]  /*6610*/  FMUL.FTZ R122, R48, R124.reuse ;  /* 0x0000007c307a7220 */ /* 0x080fe20000410000 */
[----:B------:R-:W-:-:S03]  /*6620*/  FMUL.FTZ R124, R49, R124 ;  /* 0x0000007c317c7220 */ /* 0x000fc60000410000 */
[-C--:B------:R-:W-:Y:S01]  /*6630*/  FFMA.FTZ R49, R49, R41.reuse, -R122 ;  /* 0x0000002931317223 */ /* 0x080fe2000001087a */
[--C-:B------:R-:W-:Y:S02]  /*6640*/  HADD2.F32 R122, -RZ, R140.reuse.H0_H0 ;  /* 0x2000008cff7a7230 */ /* 0x100fe40000004100 */
[----:B------:R-:W-:Y:S01]  /*6650*/  FFMA.FTZ R41, R48, R41, R124 ;  /* 0x0000002930297223 */ /* 0x000fe2000001007c */
[----:B------:R-:W-:Y:S01]  /*6660*/  MOV R48, R71 ;  /* 0x0000004700307202 */ /* 0x000fe20000000f00 */
[----:B------:R-:W-:Y:S01]  /*6670*/  HADD2.F32 R124, -RZ, R140.H1_H1 ;  /* 0x3000008cff7c7230 */ /* 0x000fe20000004100 */
[----:B------:R-:W-:Y:S01]  /*6680*/  F2FP.F16.F32.PACK_AB R49, R49, R73 ;  /* 0x000000493131723e */ /* 0x000fe200000000ff */
[----:B------:R-:W-:Y:S01]  /*6690*/  HADD2.F32 R71, -RZ, R75.H0_H0 ;  /* 0x2000004bff477230 */ /* 0x000fe20000004100 */
[----:B------:R-:W-:Y:S01]  /*66a0*/  F2FP.F16.F32.PACK_AB R41, R41, R69 ;  /* 0x000000452929723e */ /* 0x000fe200000000ff */
[--C-:B------:R-:W-:Y:S02]  /*66b0*/  HADD2.F32 R123, -RZ, R48.reuse.H0_H0 ;  /* 0x20000030ff7b7230 */ /* 0x100fe40000004100 */
[----:B------:R-:W-:-:S02]  /*66c0*/  HADD2.F32 R48, -RZ, R48.H1_H1 ;  /* 0x30000030ff307230 */ /* 0x000fc40000004100 */
[----:B------:R-:W-:Y:S01]  /*66d0*/  FMUL.FTZ R125, R71, R124 ;  /* 0x0000007c477d7220 */ /* 0x000fe20000410000 */
[----:B------:R-:W-:Y:S02]  /*66e0*/  IMAD.MOV.U32 R69, RZ, RZ, R49 ;  /* 0x000000ffff457224 */ /* 0x000fe400078e0031 */
[----:B------:R-:W-:Y:S02]  /*66f0*/  IMAD.MOV.U32 R73, RZ, RZ, R41 ;  /* 0x000000ffff497224 */ /* 0x000fe400078e0029 */
[C---:B------:R-:W-:Y:S01]  /*6700*/  FFMA.FTZ R125, R123.reuse, R122, -R125 ;  /* 0x0000007a7b7d7223 */ /* 0x040fe2000001087d */
[----:B------:R-:W-:Y:S01]  /*6710*/  FMUL.FTZ R123, R123, R124 ;  /* 0x0000007c7b7b7220 */ /* 0x000fe20000410000 */
[----:B------:R-:W-:-:S03]  /*6720*/  HADD2.F32 R124, -RZ, R139.H1_H1 ;  /* 0x3000008bff7c7230 */ /* 0x000fc60000004100 */
[----:B------:R-:W-:Y:S01]  /*6730*/  FFMA.FTZ R123, R71, R122, R123 ;  /* 0x0000007a477b7223 */ /* 0x000fe2000001007b */
[----:B------:R-:W-:Y:S02]  /*6740*/  SHF.R.U32.HI R71, RZ, 0x10, R43 ;  /* 0x00000010ff477819 */ /* 0x000fe4000001162b */
[--C-:B------:R-:W-:Y:S02]  /*6750*/  SHF.R.U64 R43, R50, 0x10, R51.reuse ;  /* 0x00000010322b7819 */ /* 0x100fe40000001233 */
[----:B------:R-:W-:Y:S01]  /*6760*/  SHF.R.U32.HI R50, RZ, 0x10, R51 ;  /* 0x00000010ff327819 */ /* 0x000fe20000011633 */
[----:B------:R-:W-:Y:S02]  /*6770*/  HADD2.F32 R51, -RZ, R75.H1_H1 ;  /* 0x3000004bff337230 */ /* 0x000fe40000004100 */
[----:B------:R-:W-:Y:S02]  /*6780*/  HADD2.F32 R71, -RZ, R71.H0_H0 ;  /* 0x20000047ff477230 */ /* 0x000fe40000004100 */
[----:B------:R-:W-:-:S02]  /*6790*/  HADD2.F32 R50, -RZ, R50.H0_H0 ;  /* 0x20000032ff327230 */ /* 0x000fc40000004100 */
[----:B------:R-:W-:-:S03]  /*67a0*/  HADD2.F32 R43, -RZ, R43.H0_H0 ;  /* 0x2000002bff2b7230 */ /* 0x000fc60000004100 */
[----:B------:R-:W-:-:S04]  /*67b0*/  FMUL.FTZ R75, R51, R50 ;  /* 0x00000032334b7220 */ /* 0x000fc80000410000 */
[C---:B------:R-:W-:Y:S01]  /*67c0*/  FFMA.FTZ R75, R48.reuse, R71, -R75 ;  /* 0x00000047304b7223 */ /* 0x040fe2000001084b */
[----:B------:R-:W-:Y:S01]  /*67d0*/  FMUL.FTZ R48, R48, R50 ;  /* 0x0000003230307220 */ /* 0x000fe20000410000 */
[----:B------:R-:W-:-:S03]  /*67e0*/  HADD2.F32 R50, -RZ, R72.H0_H0 ;  /* 0x20000048ff327230 */ /* 0x000fc60000004100 */
[----:B------:R-:W-:Y:S01]  /*67f0*/  FFMA.FTZ R48, R51, R71, R48 ;  /* 0x0000004733307223 */ /* 0x000fe20000010030 */
[----:B------:R-:W-:Y:S02]  /*6800*/  HADD2.F32 R71, -RZ, R68.H0_H0 ;  /* 0x20000044ff477230 */ /* 0x000fe40000004100 */
[-C--:B------:R-:W-:Y:S01]  /*6810*/  FMUL.FTZ R122, R50, R124.reuse ;  /* 0x0000007c327a7220 */ /* 0x080fe20000410000 */
[----:B------:R-:W-:Y:S01]  /*6820*/  HADD2.F32 R51, -RZ, R138.H0_H0 ;  /* 0x2000008aff337230 */ /* 0x000fe20000004100 */
[----:B------:R-:W-:Y:S01]  /*6830*/  F2FP.F16.F32.PACK_AB R75, R75, R125 ;  /* 0x0000007d4b4b723e */ /* 0x000fe200000000ff */
[----:B------:R-:W-:Y:S02]  /*6840*/  HADD2.F32 R68, -RZ, R68.H1_H1 ;  /* 0x30000044ff447230 */ /* 0x000fe40000004100 */
[C---:B------:R-:W-:Y:S01]  /*6850*/  FMUL.FTZ R124, R71.reuse, R124 ;  /* 0x0000007c477c7220 */ /* 0x040fe20000410000 */
[----:B------:R-:W-:Y:S01]  /*6860*/  F2FP.F16.F32.PACK_AB R48, R48, R123 ;  /* 0x0000007b3030723e */ /* 0x000fe200000000ff */
[----:B------:R-:W-:Y:S01]  /*6870*/  FFMA.FTZ R122, R71, R51, -R122 ;  /* 0x00000033477a7223 */ /* 0x000fe2000001087a */
[----:B------:R-:W-:-:S02]  /*6880*/  HADD2.F32 R71, -RZ, R137.H0_H0 ;  /* 0x20000089ff477230 */ /* 0x000fc40000004100 */
[----:B------:R-:W-:Y:S01]  /*6890*/  FFMA.FTZ R124, R50, R51, R124 ;  /* 0x00000033327c7223 */ /* 0x000fe2000001007c */
[----:B------:R-:W-:Y:S02]  /*68a0*/  HADD2.F32 R50, -RZ, R72.H1_H1 ;  /* 0x30000048ff327230 */ /* 0x000fe40000004100 */
[----:B------:R-:W-:-:S03]  /*68b0*/  HADD2.F32 R51, -RZ, R40.H0_H0 ;  /* 0x20000028ff337230 */ /* 0x000fc60000004100 */
[-C--:B------:R-:W-:Y:S01]  /*68c0*/  FMUL.FTZ R40, R50, R121.reuse ;  /* 0x0000007932287220 */ /* 0x080fe20000410000 */
[----:B------:R-:W-:-:S03]  /*68d0*/  FMUL.FTZ R121, R68, R121 ;  /* 0x0000007944797220 */ /* 0x000fc60000410000 */
[-C--:B------:R-:W-:Y:S01]  /*68e0*/  FFMA.FTZ R40, R68, R51.reuse, -R40 ;  /* 0x0000003344287223 */ /* 0x080fe20000010828 */
[----:B------:R-:W-:Y:S01]  /*68f0*/  FFMA.FTZ R50, R50, R51, R121 ;  /* 0x0000003332327223 */ /* 0x000fe20000010079 */
[----:B------:R-:W-:Y:S02]  /*6900*/  HADD2.F32 R121, -RZ, R139.H0_H0 ;  /* 0x2000008bff797230 */ /* 0x000fe40000004100 */
[----:B------:R-:W-:Y:S01]  /*6910*/  HADD2.F32 R51, -RZ, R74.H0_H0 ;  /* 0x2000004aff337230 */ /* 0x000fe20000004100 */
[----:B------:R-:W-:Y:S01]  /*6920*/  F2FP.F16.F32.PACK_AB R40, R40, R122 ;  /* 0x0000007a2828723e */ /* 0x000fe200000000ff */
[----:B------:R-:W-:Y:S01]  /*6930*/  HADD2.F32 R68, -RZ, R70.H0_H0 ;  /* 0x20000046ff447230 */ /* 0x000fe20000004100 */
[----:B------:R-:W-:Y:S01]  /*6940*/  F2FP.F16.F32.PACK_AB R50, R50, R124 ;  /* 0x0000007c3232723e */ /* 0x000fe200000000ff */
[----:B------:R-:W-:Y:S02]  /*6950*/  HADD2.F32 R74, -RZ, R74.H1_H1 ;  /* 0x3000004aff4a7230 */ /* 0x000fe40000004100 */
[----:B------:R-:W-:Y:S01]  /*6960*/  FMUL.FTZ R72, R51, R121 ;  /* 0x0000007933487220 */ /* 0x000fe20000410000 */
[----:B------:R-:W-:-:S02]  /*6970*/  HADD2.F32 R70, -RZ, R70.H1_H1 ;  /* 0x30000046ff467230 */ /* 0x000fc40000004100 */
[C---:B------:R-:W-:Y:S01]  /*6980*/  FMUL.FTZ R121, R68.reuse, R121 ;  /* 0x0000007944797220 */ /* 0x040fe20000410000 */
[-C--:B------:R-:W-:Y:S01]  /*6990*/  FFMA.FTZ R72, R68, R71.reuse, -R72 ;  /* 0x0000004744487223 */ /* 0x080fe20000010848 */
[----:B------:R-:W-:Y:S02]  /*69a0*/  IMAD.MOV.U32 R68, RZ, RZ, R40 ;  /* 0x000000ffff447224 */ /* 0x000fe400078e0028 */
[----:B------:R-:W-:Y:S01]  /*69b0*/  FFMA.FTZ R121, R51, R71, R121 ;  /* 0x0000004733797223 */ /* 0x000fe20000010079 */
[-C--:B------:R-:W-:Y:S01]  /*69c0*/  FMUL.FTZ R51, R74, R43.reuse ;  /* 0x0000002b4a337220 */ /* 0x080fe20000410000 */
[C---:B------:R-:W-:Y:S01]  /*69d0*/  FMUL.FTZ R43, R70.reuse, R43 ;  /* 0x0000002b462b7220 */ /* 0x040fe20000410000 */
[----:B------:R-:W-:Y:S02]  /*69e0*/  IMAD.MOV.U32 R71, RZ, RZ, R75 ;  /* 0x000000ffff477224 */ /* 0x000fe400078e004b */
[-C--:B------:R-:W-:Y:S01]  /*69f0*/  FFMA.FTZ R51, R70, R42.reuse, -R51 ;  /* 0x0000002a46337223 */ /* 0x080fe20000010833 */
[----:B------:R-:W-:Y:S01]  /*6a00*/  FFMA.FTZ R43, R74, R42, R43 ;  /* 0x0000002a4a2b7223 */ /* 0x000fe2000001002b */
[----:B------:R-:W-:-:S03]  /*6a10*/  IMAD.MOV.U32 R75, RZ, RZ, R48 ;  /* 0x000000ffff4b7224 */ /* 0x000fc600078e0030 */
[----:B------:R-:W-:Y:S01]  /*6a20*/  F2FP.F16.F32.PACK_AB R51, R51, R72 ;  /* 0x000000483333723e */ /* 0x000fe200000000ff */
[----:B------:R-:W-:Y:S01]  /*6a30*/  IMAD.MOV.U32 R72, RZ, RZ, R50 ;  /* 0x000000ffff487224 */ /* 0x000fe200078e0032 */
[----:B------:R-:W-:-:S03]  /*6a40*/  F2FP.F16.F32.PACK_AB R43, R43, R121 ;  /* 0x000000792b2b723e */ /* 0x000fc600000000ff */
[----:B------:R-:W-:Y:S01]  /*6a50*/  IMAD.MOV.U32 R70, RZ, RZ, R51 ;  /* 0x000000ffff467224 */ /* 0x000fe200078e0033 */
[----:B------:R-:W-:-:S07]  /*6a60*/  MOV R74, R43 ;  /* 0x0000002b004a7202 */ /* 0x000fce0000000f00 */
.L_x_1602:
[----:B------:R-:W-:Y:S05]  /*6a70*/  BSYNC B3 ;  /* 0x0000000000037941 */ /* 0x000fea0003800000 */
.L_x_1601:
        /* <DEDUP_REMOVED lines=9> */
[----:B--2---:R2:W-:Y:S02]  /*6b10*/  STG.E.128 desc[UR4][R40.64], R68 ;  /* 0x0000004428007986 */ /* 0x0045e4000c101d04 */
[----:B--2---:R-:W-:-:S04]  /*6b20*/  @!P4 LEA R40, P5, R120, R106, 0x1 ;  /* 0x0000006a7828c211 */ /* 0x004fc800078a08ff */
[----:B------:R-:W-:-:S05]  /*6b30*/  @!P4 LEA.HI.X R41, R120, R107, R42, 0x1, P5 ;  /* 0x0000006b7829c211 */ /* 0x000fca00028f0c2a */
[----:B0-----:R0:W-:Y:S04]  /*6b40*/  @!P4 STG.E.128 desc[UR4][R40.64], R72 ;  /* 0x000000482800c986 */ /* 0x0011e8000c101d04 */
.L_x_1600:
[----:B------:R-:W-:Y:S05]  /*6b50*/  BSYNC B2 ;  /* 0x0000000000027941 */ /* 0x000fea0003800000 */
.L_x_1599:
[----:B------:R-:W-:-:S13]  /*6b60*/  ISETP.NE.AND P4, PT, R93, RZ, PT ;  /* 0x000000ff5d00720c */ /* 0x000fda0003f85270 */
[----:B------:R-:W-:Y:S05]  /*6b70*/  @!P4 BRA `(.L_x_1598) ;  /* 0x00000008000cc947 */ /* 0x000fea0003800000 */
[----:B------:R-:W2:Y:S01]  /*6b80*/  LDL R42, [R1+0x28] ;  /* 0x00002800012a7983 */ /* 0x000ea20000100800 */
[----:B0-----:R-:W-:Y:S01]  /*6b90*/  SEL R40, R29, R118, !P1 ;  /* 0x000000761d287207 */ /* 0x001fe20004800000 */
[----:B------:R-:W-:Y:S01]  /*6ba0*/  IMAD.SHL.U32 R43, R23, 0x40, RZ ;  /* 0x00000040172b7824 */ /* 0x000fe200078e00ff */
        /* <DEDUP_REMOVED lines=11> */
[----:B------:R-:W-:-:S03]  /*6c60*/  LOP3.LUT R41, R68, 0x38, RZ, 0xc0, !PT ;  /* 0x0000003844297812 */ /* 0x000fc600078ec0ff */
[----:B------:R-:W-:Y:S01]  /*6c70*/  IMAD.SHL.U32 R40, R40, 0x200, RZ ;  /* 0x0000020028287824 */ /* 0x000fe200078e00ff */
[----:B------:R-:W-:-:S04]  /*6c80*/  LOP3.LUT R41, R41, 0x1c0, R48, 0xf8, !PT ;  /* 0x000001c029297812 */ /* 0x000fc800078ef830 */
[----:B------:R-:W-:Y:S02]  /*6c90*/  LOP3.LUT R40, R40, 0x7ffff000, RZ, 0xc0, !PT ;  /* 0x7ffff00028287812 */ /* 0x000fe400078ec0ff */
[----:B------:R-:W-:-:S04]  /*6ca0*/  LOP3.LUT R41, R41, R43, RZ, 0x3c, !PT ;  /* 0x0000002b29297212 */ /* 0x000fc800078e3cff */
[----:B--2---:R-:W-:-:S05]  /*6cb0*/  IADD3 R40, R41, R40, R42 ;  /* 0x0000002829287210 */ /* 0x004fca0007ffe02a */
[C---:B------:R-:W-:Y:S01]  /*6cc0*/  IMAD R48, R17.reuse, 0x4000, R40 ;  /* 0x0000400011307824 */ /* 0x040fe200078e0228 */
[----:B------:R-:W-:-:S03]  /*6cd0*/  LEA R40, R17, R8, 0xe ;  /* 0x0000000811287211 */ /* 0x000fc600078e70ff */
        /* <DEDUP_REMOVED lines=9> */
[----:B------:R-:W-:Y:S01]  /*6d70*/  HADD2.F32 R71, -RZ, R138.H1_H1 ;  /* 0x3000008aff477230 */ /* 0x000fe20000004100 */
[----:B------:R-:W-:Y:S01]  /*6d80*/  SHF.R.U64 R38, R38, 0x10, R39 ;  /* 0x0000001026267819 */ /* 0x000fe20000001227 */
[----:B------:R-:W-:Y:S02]  /*6d90*/  HADD2.F32 R41, -RZ, R70.H0_H0 ;  /* 0x20000046ff297230 */ /* 0x000fe40000004100 */
[----:B------:R-:W-:Y:S02]  /*6da0*/  HADD2.F32 R73, -RZ, R69.H0_H0 ;  /* 0x20000045ff497230 */ /* 0x000fe40000004100 */
[----:B------:R-:W-:-:S02]  /*6db0*/  HADD2.F32 R72, -RZ, R136.H1_H1 ;  /* 0x30000088ff487230 */ /* 0x000fc40000004100 */
        /* <DEDUP_REMOVED lines=68> */
[----:B------:R-:W-:Y:S01]  /*7200*/  F2FP.F16.F32.PACK_AB R72, R40, R72 ;  /* 0x000000482848723e */ /* 0x000fe200000000ff */
[----:B------:R-:W-:-:S02]  /*7210*/  IMAD.MOV.U32 R40, RZ, RZ, R36 ;  /* 0x000000ffff287224 */ /* 0x000fc400078e0024 */
[-C--:B------:R-:W-:Y:S01]  /*7220*/  FFMA.FTZ R48, R47, R46.reuse, -R48 ;  /* 0x0000002e2f307223 */ /* 0x080fe20000010830 */
[----:B------:R-:W-:Y:S01]  /*7230*/  FFMA.FTZ R69, R45, R46, R69 ;  /* 0x0000002e2d457223 */ /* 0x000fe20000010045 */
[-C--:B------:R-:W-:Y:S01]  /*7240*/  FMUL.FTZ R45, R50, R39.reuse ;  /* 0x00000027322d7220 */ /* 0x080fe20000410000 */
[----:B------:R-:W-:-:S03]  /*7250*/  FMUL.FTZ R39, R42, R39 ;  /* 0x000000272a277220 */ /* 0x000fc60000410000 */
[-C--:B------:R-:W-:Y:S01]  /*7260*/  FFMA.FTZ R45, R42, R38.reuse, -R45 ;  /* 0x000000262a2d7223 */ /* 0x080fe2000001082d */
[----:B------:R-:W-:-:S04]  /*7270*/  FFMA.FTZ R39, R50, R38, R39 ;  /* 0x0000002632277223 */ /* 0x000fc80000010027 */
[----:B------:R-:W-:Y:S02]  /*7280*/  F2FP.F16.F32.PACK_AB R45, R45, R48 ;  /* 0x000000302d2d723e */ /* 0x000fe400000000ff */
[----:B------:R-:W-:Y:S02]  /*7290*/  F2FP.F16.F32.PACK_AB R39, R39, R69 ;  /* 0x000000452727723e */ /* 0x000fe400000000ff */
[----:B------:R-:W-:Y:S01]  /*72a0*/  MOV R48, R72 ;  /* 0x0000004800307202 */ /* 0x000fe20000000f00 */
[----:B------:R-:W-:Y:S02]  /*72b0*/  IMAD.MOV.U32 R42, RZ, RZ, R45 ;  /* 0x000000ffff2a7224 */ /* 0x000fe400078e002d */
[----:B------:R-:W-:-:S07]  /*72c0*/  IMAD.MOV.U32 R50, RZ, RZ, R39 ;  /* 0x000000ffff327224 */ /* 0x000fce00078e0027 */
.L_x_1604:
[----:B------:R-:W-:Y:S05]  /*72d0*/  BSYNC B2 ;  /* 0x0000000000027941 */ /* 0x000fea0003800000 */
.L_x_1603:
        /* <DEDUP_REMOVED lines=13> */
.L_x_1598:
[----:B------:R-:W-:Y:S05]  /*73b0*/  BSYNC B1 ;  /* 0x0000000000017941 */ /* 0x000fea0003800000 */
.L_x_1597:
[----:B---3--:R-:W-:Y:S02]  /*73c0*/  VIADD R37, R23, 0x20 ;  /* 0x0000002017257836 */ /* 0x008fe40000000000 */
[-C--:B--2---:R-:W-:Y:S02]  /*73d0*/  IMAD R36, R103, R112.reuse, RZ ;  /* 0x0000007067247224 */ /* 0x084fe400078e02ff */
[----:B------:R-:W-:-:S04]  /*73e0*/  IMAD.WIDE.U32 R110, R37, R112, R110 ;  /* 0x00000070256e7225 */ /* 0x000fc800078e006e */
[----:B------:R-:W-:Y:S01]  /*73f0*/  IMAD R113, R37, R113, R36 ;  /* 0x0000007125717224 */ /* 0x000fe200078e0224 */
[----:B------:R-:W-:Y:S06]  /*7400*/  @P3 BRA `(.L_x_1575) ;  /* 0x0000001000d83947 */ /* 0x000fec0003800000 */
[----:B------:R-:W-:Y:S01]  /*7410*/  ISETP.NE.AND P3, PT, R30, RZ, PT ;  /* 0x000000ff1e00720c */ /* 0x000fe20003f65270 */
[----:B------:R-:W-:Y:S01]  /*7420*/  BSSY B1, `(.L_x_1605) ;  /* 0x0000082000017945 */ /* 0x000fe20003800000 */
[----:B------:R-:W-:-:S11]  /*7430*/  IADD3 R48, R111, R113, RZ ;  /* 0x000000716f307210 */ /* 0x000fd60007ffe0ff */
[----:B------:R-:W-:Y:S05]  /*7440*/  @!P3 BRA `(.L_x_1606) ;  /* 0x0000000400fcb947 */ /* 0x000fea0003800000 */
[----:B------:R-:W2:Y:S01]  /*7450*/  LDL R38, [R1+0x24] ;  /* 0x0000240001267983 */ /* 0x000ea20000100800 */
[----:B------:R-:W-:Y:S01]  /*7460*/  SEL R36, R29, R118, !P0 ;  /* 0x000000761d247207 */ /* 0x000fe20004000000 */
[C---:B------:R-:W-:Y:S01]  /*7470*/  VIADD R39, R23.reuse, 0x20 ;  /* 0x0000002017277836 */ /* 0x040fe20000000000 */
[----:B------:R-:W-:Y:S01]  /*7480*/  ISETP.GE.AND P4, PT, R18, R116, PT ;  /* 0x000000741200720c */ /* 0x000fe20003f86270 */
[----:B0-----:R-:W-:Y:S01]  /*7490*/  VIADD R40, R23, 0x20 ;  /* 0x0000002017287836 */ /* 0x001fe20000000000 */
[----:B------:R-:W-:Y:S01]  /*74a0*/  SHF.R.S32.HI R37, RZ, 0x1f, R36 ;  /* 0x0000001fff257819 */ /* 0x000fe20000011424 */
[----:B------:R-:W-:Y:S01]  /*74b0*/  IMAD.SHL.U32 R39, R39, 0x40, RZ ;  /* 0x0000004027277824 */ /* 0x000fe200078e00ff */
[----:B------:R-:W-:Y:S01]  /*74c0*/  BSSY B2, `(.L_x_1607) ;  /* 0x000006b000027945 */ /* 0x000fe20003800000 */
[----:B------:R-:W-:Y:S01]  /*74d0*/  IMAD.SHL.U32 R40, R40, 0x40, RZ ;  /* 0x0000004028287824 */ /* 0x000fe200078e00ff */
[----:B------:R-:W-:Y:S02]  /*74e0*/  LEA.HI R36, R37, R36, RZ, 0x4 ;  /* 0x0000002425247211 */ /* 0x000fe400078f20ff */
[----:B------:R-:W-:-:S02]  /*74f0*/  LOP3.LUT R39, R39, 0x1c0, RZ, 0xc0, !PT ;  /* 0x000001c027277812 */ /* 0x000fc400078ec0ff */
[----:B------:R-:W-:Y:S02]  /*7500*/  LEA.HI.SX32 R36, R36, R35, 0x1c ;  /* 0x0000002324247211 */ /* 0x000fe400078fe2ff */
[----:B------:R-:W-:Y:S02]  /*7510*/  LOP3.LUT R40, R40, 0x1c0, RZ, 0xc0, !PT ;  /* 0x000001c028287812 */ /* 0x000fe400078ec0ff */
[----:B------:R-:W-:Y:S01]  /*7520*/  SHF.R.S32.HI R37, RZ, 0x1f, R36 ;  /* 0x0000001fff257819 */ /* 0x000fe20000011424 */
[----:B------:R-:W-:Y:S01]  /*7530*/  IMAD.SHL.U32 R44, R36, 0x8, RZ ;  /* 0x00000008242c7824 */ /* 0x000fe200078e00ff */
[----:B------:R-:W-:Y:S02]  /*7540*/  SHF.R.U32.HI R39, RZ, 0x3, R39 ;  /* 0x00000003ff277819 */ /* 0x000fe40000011627 */
[----:B------:R-:W-:Y:S02]  /*7550*/  LEA.HI R37, R37, R36, RZ, 0x3 ;  /* 0x0000002425257211 */ /* 0x000fe400078f18ff */
[----:B------:R-:W-:-:S02]  /*7560*/  LOP3.LUT R36, R40, 0x38, R44, 0xf8, !PT ;  /* 0x0000003828247812 */ /* 0x000fc400078ef82c */
[----:B------:R-:W-:Y:S01]  /*7570*/  ISETP.GE.AND P3, PT, R44, R117, PT ;  /* 0x000000752c00720c */ /* 0x000fe20003f66270 */
[----:B------:R-:W-:Y:S01]  /*7580*/  IMAD.SHL.U32 R37, R37, 0x200, RZ ;  /* 0x0000020025257824 */ /* 0x000fe200078e00ff */
[----:B------:R-:W-:-:S04]  /*7590*/  LOP3.LUT R36, R36, R39, RZ, 0x3c, !PT ;  /* 0x0000002724247212 */ /* 0x000fc800078e3cff */
[----:B------:R-:W-:-:S04]  /*75a0*/  LOP3.LUT R37, R37, 0x7ffff000, RZ, 0xc0, !PT ;  /* 0x7ffff00025257812 */ /* 0x000fc800078ec0ff */
[----:B--2---:R-:W-:Y:S02]  /*75b0*/  IADD3 R36, R36, R37, R38 ;  /* 0x0000002524247210 */ /* 0x004fe40007ffe026 */
[----:B------:R-:W-:-:S03]  /*75c0*/  LEA R37, R17, R5, 0xe ;  /* 0x0000000511257211 */ /* 0x000fc600078e70ff */
[----:B------:R-:W-:Y:S02]  /*75d0*/  IMAD R39, R17, 0x4000, R36 ;  /* 0x0000400011277824 */ /* 0x000fe400078e0224 */
[--C-:B------:R-:W-:Y:S02]  /*75e0*/  IMAD R37, R37, 0x2, R16.reuse ;  /* 0x0000000225257824 */ /* 0x100fe400078e0210 */
[----:B------:R-:W-:-:S04]  /*75f0*/  IMAD R40, R39, 0x2, R16 ;  /* 0x0000000227287824 */ /* 0x000fc800078e0210 */
[----:B------:R-:W0:Y:S04]  /*7600*/  LDS.128 R36, [R37+0x20400] ;  /* 0x0204000025247984 */ /* 0x000e280000000c00 */
[----:B------:R-:W2:Y:S01]  /*7610*/  LDS.128 R40, [R40+0x20400] ;  /* 0x0204000028287984 */ /* 0x000ea20000000c00 */
[----:B------:R-:W-:Y:S05]  /*7620*/  @P4 BRA `(.L_x_1608) ;  /* 0x0000000400504947 */ /* 0x000fea0003800000 */
[----:B------:R-:W-:Y:S01]  /*7630*/  HADD2.F32 R49, -RZ, R133.H1_H1 ;  /* 0x30000085ff317230 */ /* 0x000fe20000004100 */
[----:B------:R-:W-:Y:S01]  /*7640*/  SHF.R.U64 R64, R64, 0x10, R65 ;  /* 0x0000001040407819 */ /* 0x000fe20000001241 */
[----:B--2---:R-:W-:Y:S01]  /*7650*/  HADD2.F32 R45, -RZ, R41.H0_H0 ;  /* 0x20000029ff2d7230 */ /* 0x004fe20000004100 */
[----:B------:R-:W-:Y:S01]  /*7660*/  SHF.R.U64 R56, R56, 0x10, R57 ;  /* 0x0000001038387819 */ /* 0x000fe20000001239 */
[----:B0-----:R-:W-:Y:S01]  /*7670*/  HADD2.F32 R46, -RZ, R37.H0_H0 ;  /* 0x20000025ff2e7230 */ /* 0x001fe20000004100 */
        /* <DEDUP_REMOVED lines=10> */
[----:B------:R-:W-:Y:S02]  /*7720*/  HADD2.F32 R47, -RZ, R41.H1_H1 ;  /* 0x30000029ff2f7230 */ /* 0x000fe40000004100 */
[----:B------:R-:W-:Y:S02]  /*7730*/  HADD2.F32 R64, -RZ, R64.H0_H0 ;  /* 0x20000040ff407230 */ /* 0x000fe40000004100 */
[----:B------:R-:W-:Y:S02]  /*7740*/  HADD2.F32 R41, -RZ, R49.H0_H0 ;  /* 0x20000031ff297230 */ /* 0x000fe40000004100 */
[----:B------:R-:W-:-:S02]  /*7750*/  HADD2.F32 R49, -RZ, R37.H1_H1 ;  /* 0x30000025ff317230 */ /* 0x000fc40000004100 */
[----:B------:R-:W-:Y:S02]  /*7760*/  HADD2.F32 R37, -RZ, R50.H0_H0 ;  /* 0x20000032ff257230 */ /* 0x000fe40000004100 */
[-C--:B------:R-:W-:Y:S01]  /*7770*/  FMUL.FTZ R50, R47, R41.reuse ;  /* 0x000000292f327220 */ /* 0x080fe20000410000 */
        /* <DEDUP_REMOVED lines=13> */
[----:B------:R-:W-:Y:S02]  /*7850*/  HADD2.F32 R39, -RZ, R39.H1_H1 ;  /* 0x30000027ff277230 */ /* 0x000fe40000004100 */
[-C--:B------:R-:W-:Y:S01]  /*7860*/  FFMA.FTZ R68, R49, R51.reuse, -R68 ;  /* 0x0000003331447223 */ /* 0x080fe20000010844 */
[----:B------:R-:W-:Y:S01]  /*7870*/  SHF.R.U32.HI R49, RZ, 0x10, R59 ;  /* 0x00000010ff317819 */ /* 0x000fe2000001163b */
[----:B------:R-:W-:Y:S01]  /*7880*/  FFMA.FTZ R50, R47, R51, R50 ;  /* 0x000000332f327223 */ /* 0x000fe20000010032 */
[--C-:B------:R-:W-:Y:S01]  /*7890*/  SHF.R.U32.HI R47, RZ, 0x10, R67.reuse ;  /* 0x00000010ff2f7819 */ /* 0x100fe20000011643 */
[----:B------:R-:W-:Y:S01]  /*78a0*/  HADD2.F32 R132, -RZ, R132.H0_H0 ;  /* 0x20000084ff847230 */ /* 0x000fe20000004100 */
[----:B------:R-:W-:Y:S01]  /*78b0*/  SHF.R.U64 R59, R66, 0x10, R67 ;  /* 0x00000010423b7819 */ /* 0x000fe20000001243 */
[----:B------:R-:W-:Y:S01]  /*78c0*/  HADD2.F32 R49, -RZ, R49.H0_H0 ;  /* 0x20000031ff317230 */ /* 0x000fe20000004100 */
[----:B------:R-:W-:Y:S01]  /*78d0*/  F2FP.F16.F32.PACK_AB R45, R37, R45 ;  /* 0x0000002d252d723e */ /* 0x000fe200000000ff */
[----:B------:R-:W-:-:S02]  /*78e0*/  HADD2.F32 R47, -RZ, R47.H0_H0 ;  /* 0x2000002fff2f7230 */ /* 0x000fc40000004100 */
        /* <DEDUP_REMOVED lines=8> */
[--C-:B------:R-:W-:Y:S01]  /*7970*/  HADD2.F32 R43, -RZ, R36.reuse.H0_H0 ;  /* 0x20000024ff2b7230 */ /* 0x100fe20000004100 */
[----:B------:R-:W-:Y:S01]  /*7980*/  F2FP.F16.F32.PACK_AB R51, R51, R68 ;  /* 0x000000443333723e */ /* 0x000fe200000000ff */
[----:B------:R-:W-:Y:S02]  /*7990*/  IMAD.MOV.U32 R41, RZ, RZ, R45 ;  /* 0x000000ffff297224 */ /* 0x000fe400078e002d */
[-C--:B------:R-:W-:Y:S01]  /*79a0*/  FMUL.FTZ R49, R39, R133.reuse ;  /* 0x0000008527317220 */ /* 0x080fe20000410000 */
[----:B------:R-:W-:Y:S01]  /*79b0*/  F2FP.F16.F32.PACK_AB R47, R47, R50 ;  /* 0x000000322f2f723e */ /* 0x000fe200000000ff */
[C---:B------:R-:W-:Y:S02]  /*79c0*/  FMUL.FTZ R133, R43.reuse, R133 ;  /* 0x000000852b857220 */ /* 0x040fe40000410000 */
[-C--:B------:R-:W-:Y:S01]  /*79d0*/  FFMA.FTZ R49, R43, R131.reuse, -R49 ;  /* 0x000000832b317223 */ /* 0x080fe20000010831 */
[----:B------:R-:W-:Y:S02]  /*79e0*/  HADD2.F32 R43, -RZ, R36.H1_H1 ;  /* 0x30000024ff2b7230 */ /* 0x000fe40000004100 */
[----:B------:R-:W-:Y:S01]  /*79f0*/  FFMA.FTZ R133, R39, R131, R133 ;  /* 0x0000008327857223 */ /* 0x000fe20000010085 */
[----:B------:R-:W-:-:S02]  /*7a00*/  HADD2.F32 R39, -RZ, R40.H1_H1 ;  /* 0x30000028ff277230 */ /* 0x000fc40000004100 */
[----:B------:R-:W-:-:S03]  /*7a10*/  FMUL.FTZ R40, R43, R64 ;  /* 0x000000402b287220 */ /* 0x000fc60000410000 */
[C---:B------:R-:W-:Y:S01]  /*7a20*/  FMUL.FTZ R36, R39.reuse, R64 ;  /* 0x0000004027247220 */ /* 0x040fe20000410000 */
[-C--:B------:R-:W-:Y:S01]  /*7a30*/  FFMA.FTZ R40, R39, R56.reuse, R40 ;  /* 0x0000003827287223 */ /* 0x080fe20000010028 */
[----:B------:R-:W-:Y:S02]  /*7a40*/  HADD2.F32 R39, -RZ, R42.H0_H0 ;  /* 0x2000002aff277230 */ /* 0x000fe40000004100 */
[----:B------:R-:W-:Y:S01]  /*7a50*/  FFMA.FTZ R36, R43, R56, -R36 ;  /* 0x000000382b247223 */ /* 0x000fe20000010824 */
[----:B------:R-:W-:Y:S02]  /*7a60*/  HADD2.F32 R43, -RZ, R38.H0_H0 ;  /* 0x20000026ff2b7230 */ /* 0x000fe40000004100 */
[----:B------:R-:W-:Y:S02]  /*7a70*/  HADD2.F32 R42, -RZ, R42.H1_H1 ;  /* 0x3000002aff2a7230 */ /* 0x000fe40000004100 */
[----:B------:R-:W-:Y:S01]  /*7a80*/  FMUL.FTZ R56, R39, R132 ;  /* 0x0000008427387220 */ /* 0x000fe20000410000 */
[----:B------:R-:W-:-:S02]  /*7a90*/  HADD2.F32 R38, -RZ, R38.H1_H1 ;  /* 0x30000026ff267230 */ /* 0x000fc40000004100 */
[C---:B------:R-:W-:Y:S01]  /*7aa0*/  FMUL.FTZ R132, R43.reuse, R132 ;  /* 0x000000842b847220 */ /* 0x040fe20000410000 */
[----:B------:R-:W-:Y:S01]  /*7ab0*/  F2FP.F16.F32.PACK_AB R36, R36, R49 ;  /* 0x000000312424723e */ /* 0x000fe200000000ff */
[-C--:B------:R-:W-:Y:S01]  /*7ac0*/  FMUL.FTZ R65, R42, R59.reuse ;  /* 0x0000003b2a417220 */ /* 0x080fe20000410000 */
[-C--:B------:R-:W-:Y:S01]  /*7ad0*/  FFMA.FTZ R43, R43, R130.reuse, -R56 ;  /* 0x000000822b2b7223 */ /* 0x080fe20000010838 */
[C---:B------:R-:W-:Y:S01]  /*7ae0*/  FMUL.FTZ R59, R38.reuse, R59 ;  /* 0x0000003b263b7220 */ /* 0x040fe20000410000 */
[----:B------:R-:W-:Y:S01]  /*7af0*/  FFMA.FTZ R39, R39, R130, R132 ;  /* 0x0000008227277223 */ /* 0x000fe20000010084 */
[----:B------:R-:W-:Y:S01]  /*7b00*/  FFMA.FTZ R38, R38, R57, -R65 ;  /* 0x0000003926267223 */ /* 0x000fe20000010841 */
[----:B------:R-:W-:Y:S01]  /*7b10*/  F2FP.F16.F32.PACK_AB R40, R40, R133 ;  /* 0x000000852828723e */ /* 0x000fe200000000ff */
[----:B------:R-:W-:-:S03]  /*7b20*/  FFMA.FTZ R42, R42, R57, R59 ;  /* 0x000000392a2a7223 */ /* 0x000fc6000001003b */
[----:B------:R-:W-:Y:S02]  /*7b30*/  F2FP.F16.F32.PACK_AB R38, R38, R43 ;  /* 0x0000002b2626723e */ /* 0x000fe400000000ff */
[----:B------:R-:W-:Y:S01]  /*7b40*/  F2FP.F16.F32.PACK_AB R42, R42, R39 ;  /* 0x000000272a2a723e */ /* 0x000fe200000000ff */
[----:B------:R-:W-:Y:S01]  /*7b50*/  IMAD.MOV.U32 R39, RZ, RZ, R51 ;  /* 0x000000ffff277224 */ /* 0x000fe200078e0033 */
[----:B------:R-:W-:-:S07]  /*7b60*/  MOV R43, R47 ;  /* 0x0000002f002b7202 */ /* 0x000fce0000000f00 */
.L_x_1608:
[----:B------:R-:W-:Y:S05]  /*7b70*/  BSYNC B2 ;  /* 0x0000000000027941 */ /* 0x000fea0003800000 */
.L_x_1607:
[----:B------:R-:W-:Y:S01]  /*7b80*/  IADD3 R45, P4, P5, R88, R110, R90 ;  /* 0x0000006e582d7210 */ /* 0x000fe20007d9e05a */
[----:B------:R-:W-:Y:S01]  /*7b90*/  ULDC.64 UR4, c[0x0][0x208] ;  /* 0x0000820000047ab9 */ /* 0x000fe20000000a00 */
[----:B------:R-:W-:Y:S02]  /*7ba0*/  @!P3 SHF.R.S32.HI R49, RZ, 0x1f, R44 ;  /* 0x0000001fff31b819 */ /* 0x000fe4000001142c */
[----:B------:R-:W-:Y:S02]  /*7bb0*/  IADD3.X R56, R0, R48, R96, P4, P5 ;  /* 0x0000003000387210 */ /* 0x000fe400027ea460 */
[----:B------:R-:W-:-:S04]  /*7bc0*/  @!P3 IADD3 R47, P4, P5, R88, R110, R44 ;  /* 0x0000006e582fb210 */ /* 0x000fc80007d9e02c */
[----:B------:R-:W-:Y:S02]  /*7bd0*/  @!P3 IADD3.X R50, R0, R48, R49, P4, P5 ;  /* 0x000000300032b210 */ /* 0x000fe400027ea431 */
[-C--:B------:R-:W-:Y:S02]  /*7be0*/  LEA R44, P4, R45, R106.reuse, 0x1 ;  /* 0x0000006a2d2c7211 */ /* 0x080fe400078808ff */
[----:B------:R-:W-:Y:S02]  /*7bf0*/  @!P3 LEA R46, P5, R47, R106, 0x1 ;  /* 0x0000006a2f2eb211 */ /* 0x000fe400078a08ff */
[-C--:B------:R-:W-:Y:S02]  /*7c00*/  LEA.HI.X R45, R45, R107.reuse, R56, 0x1, P4 ;  /* 0x0000006b2d2d7211 */ /* 0x080fe400020f0c38 */
[----:B------:R-:W-:-:S03]  /*7c10*/  @!P3 LEA.HI.X R47, R47, R107, R50, 0x1, P5 ;  /* 0x0000006b2f2fb211 */ /* 0x000fc600028f0c32 */
[----:B0-----:R3:W-:Y:S04]  /*7c20*/  STG.E.128 desc[UR4][R44.64], R36 ;  /* 0x000000242c007986 */ /* 0x0017e8000c101d04 */
[----:B--2---:R3:W-:Y:S02]  /*7c30*/  @!P3 STG.E.128 desc[UR4][R46.64], R40 ;  /* 0x000000282e00b986 */ /* 0x0047e4000c101d04 */
.L_x_1606:
[----:B------:R-:W-:Y:S05]  /*7c40*/  BSYNC B1 ;  /* 0x0000000000017941 */ /* 0x000fea0003800000 */
.L_x_1605:
[----:B------:R-:W-:-:S13]  /*7c50*/  ISETP.NE.AND P3, PT, R93, RZ, PT ;  /* 0x000000ff5d00720c */ /* 0x000fda0003f65270 */
[----:B------:R-:W-:Y:S05]  /*7c60*/  @!P3 BRA `(.L_x_1575) ;  /* 0x0000000800c0b947 */ /* 0x000fea0003800000 */
[----:B---3--:R-:W2:Y:S01]  /*7c70*/  LDL R38, [R1+0x24] ;  /* 0x0000240001267983 */ /* 0x008ea20000100800 */
[----:B------:R-:W-:Y:S01]  /*7c80*/  SEL R118, R29, R118, !P1 ;  /* 0x000000761d767207 */ /* 0x000fe20004800000 */
[C---:B------:R-:W-:Y:S01]  /*7c90*/  VIADD R39, R23.reuse, 0x20 ;  /* 0x0000002017277836 */ /* 0x040fe20000000000 */
[----:B------:R-:W-:Y:S01]  /*7ca0*/  IADD3 R45, P3, P4, R88, R110, R92 ;  /* 0x0000006e582d7210 */ /* 0x000fe20007c7e05c */
[----:B------:R-:W-:Y:S01]  /*7cb0*/  VIADD R36, R23, 0x20 ;  /* 0x0000002017247836 */ /* 0x000fe20000000000 */
[----:B------:R-:W-:Y:S01]  /*7cc0*/  SHF.R.S32.HI R37, RZ, 0x1f, R118 ;  /* 0x0000001fff257819 */ /* 0x000fe20000011476 */
[----:B------:R-:W-:Y:S01]  /*7cd0*/  IMAD.SHL.U32 R39, R39, 0x40, RZ ;  /* 0x0000004027277824 */ /* 0x000fe200078e00ff */
[----:B------:R-:W-:Y:S01]  /*7ce0*/  IADD3.X R46, R0, R48, R97, P3, P4 ;  /* 0x00000030002e7210 */ /* 0x000fe20001fe8461 */
[----:B------:R-:W-:Y:S01]  /*7cf0*/  IMAD.SHL.U32 R36, R36, 0x40, RZ ;  /* 0x0000004024247824 */ /* 0x000fe200078e00ff */
[----:B------:R-:W-:Y:S01]  /*7d00*/  LEA.HI R118, R37, R118, RZ, 0x4 ;  /* 0x0000007625767211 */ /* 0x000fe200078f20ff */
[----:B------:R-:W-:Y:S01]  /*7d10*/  BSSY B1, `(.L_x_1609) ;  /* 0x000006a000017945 */ /* 0x000fe20003800000 */
        /* <DEDUP_REMOVED lines=10> */
[----:B------:R-:W-:Y:S02]  /*7dc0*/  LOP3.LUT R36, R36, R39, RZ, 0x3c, !PT ;  /* 0x0000002724247212 */ /* 0x000fe400078e3cff */
[----:B------:R-:W-:Y:S02]  /*7dd0*/  LEA R44, P3, R45, R106, 0x1 ;  /* 0x0000006a2d2c7211 */ /* 0x000fe400078608ff */
[----:B------:R-:W-:Y:S02]  /*7de0*/  LOP3.LUT R37, R37, 0x7ffff000, RZ, 0xc0, !PT ;  /* 0x7ffff00025257812 */ /* 0x000fe400078ec0ff */
[----:B------:R-:W-:Y:S02]  /*7df0*/  LEA.HI.X R45, R45, R107, R46, 0x1, P3 ;  /* 0x0000006b2d2d7211 */ /* 0x000fe400018f0c2e */
[----:B--2---:R-:W-:-:S02]  /*7e00*/  IADD3 R36, R36, R37, R38 ;  /* 0x0000002524247210 */ /* 0x004fc40007ffe026 */
[----:B------:R-:W-:-:S03]  /*7e10*/  LEA R37, R17, R7, 0xe ;  /* 0x0000000711257211 */ /* 0x000fc600078e70ff */
[----:B------:R-:W-:Y:S02]  /*7e20*/  IMAD R39, R17, 0x4000, R36 ;  /* 0x0000400011277824 */ /* 0x000fe400078e0224 */
[--C-:B------:R-:W-:Y:S02]  /*7e30*/  IMAD R37, R37, 0x2, R16.reuse ;  /* 0x0000000225257824 */ /* 0x100fe400078e0210 */
[----:B0-----:R-:W-:-:S04]  /*7e40*/  IMAD R40, R39, 0x2, R16 ;  /* 0x0000000227287824 */ /* 0x001fc800078e0210 */
[----:B------:R-:W0:Y:S04]  /*7e50*/  LDS.128 R36, [R37+0x20400] ;  /* 0x0204000025247984 */ /* 0x000e280000000c00 */
[----:B------:R-:W2:Y:S01]  /*7e60*/  LDS.128 R40, [R40+0x20400] ;  /* 0x0204000028287984 */ /* 0x000ea20000000c00 */
[----:B------:R-:W-:Y:S05]  /*7e70*/  @P4 BRA `(.L_x_1610) ;  /* 0x00000004004c4947 */ /* 0x000fea0003800000 */
[--C-:B------:R-:W-:Y:S01]  /*7e80*/  SHF.R.U64 R46, R52, 0x10, R53.reuse ;  /* 0x00000010342e7819 */ /* 0x100fe20000001235 */
[----:B------:R-:W-:Y:S01]  /*7e90*/  HADD2.F32 R58, -RZ, R127.H1_H1 ;  /* 0x3000007fff3a7230 */ /* 0x000fe20000004100 */
[----:B------:R-:W-:Y:S01]  /*7ea0*/  SHF.R.U32.HI R52, RZ, 0x10, R53 ;  /* 0x00000010ff347819 */ /* 0x000fe20000011635 */
[----:B--2---:R-:W-:Y:S01]  /*7eb0*/  IMAD.MOV.U32 R53, RZ, RZ, R41 ;  /* 0x000000ffff357224 */ /* 0x004fe200078e0029 */
[----:B------:R-:W-:Y:S01]  /*7ec0*/  SHF.R.U32.HI R59, RZ, 0x10, R61 ;  /* 0x00000010ff3b7819 */ /* 0x000fe2000001163d */
[----:B0-----:R-:W-:Y:S01]  /*7ed0*/  IMAD.MOV.U32 R41, RZ, RZ, R39 ;  /* 0x000000ffff297224 */ /* 0x001fe200078e0027 */
[----:B------:R-:W-:Y:S01]  /*7ee0*/  SHF.R.U64 R50, R54, 0x10, R55 ;  /* 0x0000001036327819 */ /* 0x000fe20000001237 */
[----:B------:R-:W-:Y:S01]  /*7ef0*/  HADD2.F32 R39, -RZ, R37.H0_H0 ;  /* 0x20000025ff277230 */ /* 0x000fe20000004100 */
[----:B------:R-:W-:Y:S01]  /*7f00*/  SHF.R.U64 R49, R60, 0x10, R61 ;  /* 0x000000103c317819 */ /* 0x000fe2000000123d */
[----:B------:R-:W-:Y:S01]  /*7f10*/  HADD2.F32 R60, -RZ, R129.H1_H1 ;  /* 0x30000081ff3c7230 */ /* 0x000fe20000004100 */
[----:B------:R-:W-:Y:S01]  /*7f20*/  SHF.R.U32.HI R54, RZ, 0x10, R55 ;  /* 0x00000010ff367819 */ /* 0x000fe20000011637 */
[--C-:B------:R-:W-:Y:S01]  /*7f30*/  HADD2.F32 R55, -RZ, R53.reuse.H0_H0 ;  /* 0x20000035ff377230 */ /* 0x100fe20000004100 */
[--C-:B------:R-:W-:Y:S01]  /*7f40*/  SHF.R.U64 R51, R62, 0x10, R63.reuse ;  /* 0x000000103e337819 */ /* 0x100fe2000000123f */
[----:B------:R-:W-:Y:S01]  /*7f50*/  HADD2.F32 R56, -RZ, R53.H1_H1 ;  /* 0x30000035ff387230 */ /* 0x000fe20000004100 */
[----:B------:R-:W-:Y:S01]  /*7f60*/  SHF.R.U32.HI R62, RZ, 0x10, R63 ;  /* 0x00000010ff3e7819 */ /* 0x000fe2000001163f */
[----:B------:R-:W-:-:S02]  /*7f70*/  HADD2.F32 R59, -RZ, R59.H0_H0 ;  /* 0x2000003bff3b7230 */ /* 0x000fc40000004100 */
[----:B------:R-:W-:Y:S02]  /*7f80*/  HADD2.F32 R57, -RZ, R52.H0_H0 ;  /* 0x20000034ff397230 */ /* 0x000fe40000004100 */
[-C--:B------:R-:W-:Y:S01]  /*7f90*/  FMUL.FTZ R52, R55, R60.reuse ;  /* 0x0000003c37347220 */ /* 0x080fe20000410000 */
[----:B------:R-:W-:Y:S02]  /*7fa0*/  HADD2.F32 R53, -RZ, R37.H1_H1 ;  /* 0x30000025ff357230 */ /* 0x000fe40000004100 */
[C---:B------:R-:W-:Y:S01]  /*7fb0*/  FMUL.FTZ R60, R39.reuse, R60 ;  /* 0x0000003c273c7220 */ /* 0x040fe20000410000 */
[-C--:B------:R-:W-:Y:S01]  /*7fc0*/  FMUL.FTZ R64, R56, R59.reuse ;  /* 0x0000003b38407220 */ /* 0x080fe20000410000 */
[-C--:B------:R-:W-:Y:S01]  /*7fd0*/  FFMA.FTZ R37, R39, R58.reuse, -R52 ;  /* 0x0000003a27257223 */ /* 0x080fe20000010834 */
[----:B------:R-:W-:Y:S02]  /*7fe0*/  HADD2.F32 R62, -RZ, R62.H0_H0 ;  /* 0x2000003eff3e7230 */ /* 0x000fe40000004100 */
[----:B------:R-:W-:Y:S01]  /*7ff0*/  FMUL.FTZ R59, R53, R59 ;  /* 0x0000003b353b7220 */ /* 0x000fe20000410000 */
[----:B------:R-:W-:Y:S01]  /*8000*/  FFMA.FTZ R39, R55, R58, R60 ;  /* 0x0000003a37277223 */ /* 0x000fe2000001003c */
[----:B------:R-:W-:Y:S01]  /*8010*/  FFMA.FTZ R52, R53, R57, -R64 ;  /* 0x0000003935347223 */ /* 0x000fe20000010840 */
[----:B------:R-:W-:-:S02]  /*8020*/  HADD2.F32 R64, -RZ, R128.H1_H1 ;  /* 0x30000080ff407230 */ /* 0x000fc40000004100 */
[----:B------:R-:W-:Y:S01]  /*8030*/  FFMA.FTZ R56, R56, R57, R59 ;  /* 0x0000003938387223 */ /* 0x000fe2000001003b */
[--C-:B------:R-:W-:Y:S02]  /*8040*/  HADD2.F32 R55, -RZ, R43.reuse.H0_H0 ;  /* 0x2000002bff377230 */ /* 0x100fe40000004100 */
[----:B------:R-:W-:Y:S01]  /*8050*/  HADD2.F32 R58, -RZ, R43.H1_H1 ;  /* 0x3000002bff3a7230 */ /* 0x000fe20000004100 */
[----:B------:R-:W-:Y:S01]  /*8060*/  F2FP.F16.F32.PACK_AB R37, R52, R37 ;  /* 0x000000253425723e */ /* 0x000fe200000000ff */
[--C-:B------:R-:W-:Y:S02]  /*8070*/  HADD2.F32 R43, -RZ, R41.reuse.H0_H0 ;  /* 0x20000029ff2b7230 */ /* 0x100fe40000004100 */
[----:B------:R-:W-:Y:S02]  /*8080*/  HADD2.F32 R53, -RZ, R41.H1_H1 ;  /* 0x30000029ff357230 */ /* 0x000fe40000004100 */
[----:B------:R-:W-:Y:S01]  /*8090*/  FMUL.FTZ R66, R58, R62 ;  /* 0x0000003e3a427220 */ /* 0x000fe20000410000 */
[----:B------:R-:W-:-:S02]  /*80a0*/  HADD2.F32 R60, -RZ, R126.H1_H1 ;  /* 0x3000007eff3c7230 */ /* 0x000fc40000004100 */
[----:B------:R-:W-:Y:S02]  /*80b0*/  HADD2.F32 R57, -RZ, R54.H0_H0 ;  /* 0x20000036ff397230 */ /* 0x000fe40000004100 */
[-C--:B------:R-:W-:Y:S01]  /*80c0*/  FMUL.FTZ R54, R55, R64.reuse ;  /* 0x0000004037367220 */ /* 0x080fe20000410000 */
[----:B------:R-:W-:Y:S01]  /*80d0*/  FMUL.FTZ R64, R43, R64 ;  /* 0x000000402b407220 */ /* 0x000fe20000410000 */
[----:B------:R-:W-:Y:S01]  /*80e0*/  FMUL.FTZ R59, R53, R62 ;  /* 0x0000003e353b7220 */ /* 0x000fe20000410000 */
[----:B------:R-:W-:Y:S02]  /*80f0*/  HADD2.F32 R62, -RZ, R129.H0_H0 ;  /* 0x20000081ff3e7230 */ /* 0x000fe40000004100 */
[-C--:B------:R-:W-:Y:S01]  /*8100*/  FFMA.FTZ R41, R43, R60.reuse, -R54 ;  /* 0x0000003c2b297223 */ /* 0x080fe20000010836 */
[----:B------:R-:W-:Y:S01]  /*8110*/  FFMA.FTZ R43, R55, R60, R64 ;  /* 0x0000003c372b7223 */ /* 0x000fe20000010040 */
[----:B------:R-:W-:Y:S02]  /*8120*/  HADD2.F32 R64, -RZ, R49.H0_H0 ;  /* 0x20000031ff407230 */ /* 0x000fe40000004100 */
[-C--:B------:R-:W-:Y:S01]  /*8130*/  FFMA.FTZ R54, R53, R57.reuse, -R66 ;  /* 0x0000003935367223 */ /* 0x080fe20000010842 */
[----:B------:R-:W-:Y:S01]  /*8140*/  FFMA.FTZ R58, R58, R57, R59 ;  /* 0x000000393a3a7223 */ /* 0x000fe2000001003b */
[----:B------:R-:W-:-:S02]  /*8150*/  HADD2.F32 R55, -RZ, R40.H0_H0 ;  /* 0x20000028ff377230 */ /* 0x000fc40000004100 */
[----:B------:R-:W-:Y:S01]  /*8160*/  HADD2.F32 R49, -RZ, R36.H0_H0 ;  /* 0x20000024ff317230 */ /* 0x000fe20000004100 */
[----:B------:R-:W-:Y:S01]  /*8170*/  F2FP.F16.F32.PACK_AB R54, R54, R41 ;  /* 0x000000293636723e */ /* 0x000fe200000000ff */
[----:B------:R-:W-:Y:S01]  /*8180*/  HADD2.F32 R57, -RZ, R40.H1_H1 ;  /* 0x30000028ff397230 */ /* 0x000fe20000004100 */
[----:B------:R-:W-:Y:S01]  /*8190*/  F2FP.F16.F32.PACK_AB R41, R56, R39 ;  /* 0x000000273829723e */ /* 0x000fe200000000ff */
[----:B------:R-:W-:Y:S02]  /*81a0*/  HADD2.F32 R53, -RZ, R36.H1_H1 ;  /* 0x30000024ff357230 */ /* 0x000fe40000004100 */
[-C--:B------:R-:W-:Y:S01]  /*81b0*/  FMUL.FTZ R36, R55, R62.reuse ;  /* 0x0000003e37247220 */ /* 0x080fe20000410000 */
[----:B------:R-:W-:Y:S02]  /*81c0*/  HADD2.F32 R60, -RZ, R127.H0_H0 ;  /* 0x2000007fff3c7230 */ /* 0x000fe40000004100 */
[----:B------:R-:W-:Y:S01]  /*81d0*/  FMUL.FTZ R40, R49, R62 ;  /* 0x0000003e31287220 */ /* 0x000fe20000410000 */
[----:B------:R-:W-:-:S02]  /*81e0*/  HADD2.F32 R46, -RZ, R46.H0_H0 ;  /* 0x2000002eff2e7230 */ /* 0x000fc40000004100 */
[-C--:B------:R-:W-:Y:S01]  /*81f0*/  FMUL.FTZ R62, R57, R64.reuse ;  /* 0x00000040393e7220 */ /* 0x080fe20000410000 */
[----:B------:R-:W-:Y:S01]  /*8200*/  FMUL.FTZ R64, R53, R64 ;  /* 0x0000004035407220 */ /* 0x000fe20000410000 */
[-C--:B------:R-:W-:Y:S01]  /*8210*/  FFMA.FTZ R36, R49, R60.reuse, -R36 ;  /* 0x0000003c31247223 */ /* 0x080fe20000010824 */
[----:B------:R-:W-:Y:S01]  /*8220*/  FFMA.FTZ R40, R55, R60, R40 ;  /* 0x0000003c37287223 */ /* 0x000fe20000010028 */
[-C--:B------:R-:W-:Y:S01]  /*8230*/  FFMA.FTZ R55, R53, R46.reuse, -R62 ;  /* 0x0000002e35377223 */ /* 0x080fe2000001083e */
[----:B------:R-:W-:Y:S01]  /*8240*/  FFMA.FTZ R57, R57, R46, R64 ;  /* 0x0000002e39397223 */ /* 0x000fe20000010040 */
[----:B------:R-:W-:Y:S01]  /*8250*/  HADD2.F32 R49, -RZ, R42.H0_H0 ;  /* 0x2000002aff317230 */ /* 0x000fe20000004100 */
[----:B------:R-:W-:Y:S01]  /*8260*/  F2FP.F16.F32.PACK_AB R43, R58, R43 ;  /* 0x0000002b3a2b723e */ /* 0x000fe200000000ff */
[----:B------:R-:W-:Y:S01]  /*8270*/  HADD2.F32 R128, -RZ, R128.H0_H0 ;  /* 0x20000080ff807230 */ /* 0x000fe20000004100 */
[----:B------:R-:W-:Y:S01]  /*8280*/  F2FP.F16.F32.PACK_AB R36, R55, R36 ;  /* 0x000000243724723e */ /* 0x000fe200000000ff */
[----:B------:R-:W-:Y:S01]  /*8290*/  HADD2.F32 R53, -RZ, R51.H0_H0 ;  /* 0x20000033ff357230 */ /* 0x000fe20000004100 */
[----:B------:R-:W-:Y:S01]  /*82a0*/  F2FP.F16.F32.PACK_AB R40, R57, R40 ;  /* 0x000000283928723e */ /* 0x000fe200000000ff */
[----:B------:R-:W-:-:S02]  /*82b0*/  HADD2.F32 R46, -RZ, R38.H0_H0 ;  /* 0x20000026ff2e7230 */ /* 0x000fc40000004100 */
[-C--:B------:R-:W-:Y:S01]  /*82c0*/  FMUL.FTZ R59, R49, R128.reuse ;  /* 0x00000080313b7220 */ /* 0x080fe20000410000 */
[----:B------:R-:W-:Y:S02]  /*82d0*/  HADD2.F32 R42, -RZ, R42.H1_H1 ;  /* 0x3000002aff2a7230 */ /* 0x000fe40000004100 */
[----:B------:R-:W-:Y:S02]  /*82e0*/  HADD2.F32 R38, -RZ, R38.H1_H1 ;  /* 0x30000026ff267230 */ /* 0x000fe40000004100 */
[----:B------:R-:W-:Y:S01]  /*82f0*/  FMUL.FTZ R128, R46, R128 ;  /* 0x000000802e807220 */ /* 0x000fe20000410000 */
[----:B------:R-:W-:Y:S02]  /*8300*/  HADD2.F32 R126, -RZ, R126.H0_H0 ;  /* 0x2000007eff7e7230 */ /* 0x000fe40000004100 */
[-C--:B------:R-:W-:Y:S01]  /*8310*/  FMUL.FTZ R61, R42, R53.reuse ;  /* 0x000000352a3d7220 */ /* 0x080fe20000410000 */
[----:B------:R-:W-:Y:S02]  /*8320*/  HADD2.F32 R51, -RZ, R50.H0_H0 ;  /* 0x20000032ff337230 */ /* 0x000fe40000004100 */
[----:B------:R-:W-:Y:S01]  /*8330*/  FMUL.FTZ R53, R38, R53 ;  /* 0x0000003526357220 */ /* 0x000fe20000410000 */
[----:B------:R-:W-:-:S02]  /*8340*/  IMAD.MOV.U32 R39, RZ, RZ, R54 ;  /* 0x000000ffff277224 */ /* 0x000fc400078e0036 */
[-C--:B------:R-:W-:Y:S01]  /*8350*/  FFMA.FTZ R59, R46, R126.reuse, -R59 ;  /* 0x0000007e2e3b7223 */ /* 0x080fe2000001083b */
[----:B------:R-:W-:Y:S01]  /*8360*/  FFMA.FTZ R128, R49, R126, R128 ;  /* 0x0000007e31807223 */ /* 0x000fe20000010080 */
[-C--:B------:R-:W-:Y:S01]  /*8370*/  FFMA.FTZ R38, R38, R51.reuse, -R61 ;  /* 0x0000003326267223 */ /* 0x080fe2000001083d */
[----:B------:R-:W-:-:S04]  /*8380*/  FFMA.FTZ R53, R42, R51, R53 ;  /* 0x000000332a357223 */ /* 0x000fc80000010035 */
[----:B------:R-:W-:Y:S02]  /*8390*/  F2FP.F16.F32.PACK_AB R38, R38, R59 ;  /* 0x0000003b2626723e */ /* 0x000fe400000000ff */
[----:B------:R-:W-:-:S07]  /*83a0*/  F2FP.F16.F32.PACK_AB R42, R53, R128 ;  /* 0x00000080352a723e */ /* 0x000fce00000000ff */
.L_x_1610:
[----:B------:R-:W-:Y:S05]  /*83b0*/  BSYNC B1 ;  /* 0x0000000000017941 */ /* 0x000fea0003800000 */
.L_x_1609:
[----:B------:R-:W-:Y:S01]  /*83c0*/  ISETP.GE.AND P3, PT, R47, R117, PT ;  /* 0x000000752f00720c */ /* 0x000fe20003f66270 */
[----:B------:R-:W-:Y:S02]  /*83d0*/  ULDC.64 UR4, c[0x0][0x208] ;  /* 0x0000820000047ab9 */ /* 0x000fe40000000a00 */
[----:B0-----:R4:W-:Y:S10]  /*83e0*/  STG.E.128 desc[UR4][R44.64], R36 ;  /* 0x000000242c007986 */ /* 0x0019f4000c101d04 */
[----:B------:R-:W-:Y:S05]  /*83f0*/  @P3 BRA `(.L_x_1575) ;  /* 0x0000000000dc3947 */ /* 0x000fea0003800000 */
[--C-:B------:R-:W-:Y:S01]  /*8400*/  IADD3 R110, P3, P4, R88, R110, R47.reuse ;  /* 0x0000006e586e7210 */ /* 0x100fe20007c7e02f */
[----:B------:R-:W-:Y:S01]  /*8410*/  ULDC.64 UR4, c[0x0][0x208] ;  /* 0x0000820000047ab9 */ /* 0x000fe20000000a00 */
[----:B------:R-:W-:-:S04]  /*8420*/  SHF.R.S32.HI R47, RZ, 0x1f, R47 ;  /* 0x0000001fff2f7819 */ /* 0x000fc8000001142f */
[----:B------:R-:W-:Y:S02]  /*8430*/  IADD3.X R48, R0, R48, R47, P3, P4 ;  /* 0x0000003000307210 */ /* 0x000fe40001fe842f */
[----:B------:R-:W-:-:S04]  /*8440*/  LEA R106, P3, R110, R106, 0x1 ;  /* 0x0000006a6e6a7211 */ /* 0x000fc800078608ff */
[----:B------:R-:W-:-:S05]  /*8450*/  LEA.HI.X R107, R110, R107, R48, 0x1, P3 ;  /* 0x0000006b6e6b7211 */ /* 0x000fca00018f0c30 */
[----:B--2---:R0:W-:Y:S01]  /*8460*/  STG.E.128 desc[UR4][R106.64], R40 ;  /* 0x000000286a007986 */ /* 0x0041e2000c101d04 */
[----:B------:R-:W-:Y:S05]  /*8470*/  BRA `(.L_x_1575) ;  /* 0x0000000000bc7947 */ /* 0x000fea0003800000 */
.L_x_1550:
[----:B------:R-:W2:Y:S02]  /*8480*/  LDL R36, [R1+0x20] ;  /* 0x0000200001247983 */ /* 0x000ea40000100800 */
[----:B--2---:R-:W-:-:S13]  /*8490*/  R2UR UR4, R36 ;  /* 0x00000000240472ca */ /* 0x004fda00000e0000 */
[----:B------:R-:W-:-:S06]  /*84a0*/  UISETP.NE.AND UP0, UPT, UR4, 0x3, UPT ;  /* 0x000000030400788c */ /* 0x000fcc000bf05270 */
[----:B------:R-:W-:-:S13]  /*84b0*/  PLOP3.LUT P2, PT, PT, PT, UP0, 0x80, 0x0 ;  /* 0x000000000000781c */ /* 0x000fda0003f4f008 */
[----:B------:R-:W-:Y:S05]  /*84c0*/  @!P2 BRA `(.L_x_1611) ;  /* 0x000000000004a947 */ /* 0x000fea0003800000 */
[----:B------:R-:W-:Y:S01]  /*84d0*/  BPT.TRAP 0x1 ;  /* 0x000000040000795c */ /* 0x000fe20000300000 */
.L_x_1611:
[----:B------:R-:W-:Y:S01]  /*84e0*/  LEA R99, R17, R16, 0x3 ;  /* 0x0000001011637211 */ /* 0x000fe200078e18ff */
[----:B------:R-:W-:Y:S01]  /*84f0*/  IMAD R105, R25, -0x40, R2 ;  /* 0xffffffc019697824 */ /* 0x000fe200078e0202 */
[----:B------:R-:W-:Y:S01]  /*8500*/  SHF.L.U32 R109, R236, 0x1f, RZ ;  /* 0x0000001fec6d7819 */ /* 0x000fe200000006ff */
[----:B------:R-:W-:Y:S03]  /*8510*/  BSSY B1, `(.L_x_1612) ;  /* 0x0000005000017945 */ /* 0x000fe60003800000 */
[----:B------:R-:W0:Y:S01]  /*8520*/  SYNCS.PHASECHK.TRANS64.TRYWAIT P3, [R99+URZ+0x30890], R109 ;  /* 0x0308906d630075a7 */ /* 0x000e22000806017f */
[----:B------:R-:W-:-:S04]  /*8530*/  VIMNMX R105, R105, 0x40, PT ;  /* 0x0000004069697848 */ /* 0x000fc80003fe0100 */
[----:B------:R-:W-:Y:S01]  /*8540*/  ISETP.GE.AND P4, PT, R23, R105, PT ;  /* 0x000000691700720c */ /* 0x000fe20003f86270 */
[----:B0-----:R-:W-:-:S12]  /*8550*/  @!P3 BRA `(.L_x_1613) ;  /* 0x000002640058b947 */ /* 0x001fd80003800000 */
.L_x_2030:
[----:B------:R-:W-:Y:S05]  /*8560*/  BSYNC B1 ;  /* 0x0000000000017941 */ /* 0x000fea0003800000 */
.L_x_1612:
[----:B------:R-:W-:Y:S04]  /*8570*/  BSSY B1, `(.L_x_1614) ;  /* 0x000000f000017945 */ /* 0x000fe80003800000 */
[----:B------:R-:W-:Y:S05]  /*8580*/  @P4 BRA `(.L_x_1615) ;  /* 0x0000000000344947 */ /* 0x000fea0003800000 */
[----:B------:R-:W-:Y:S01]  /*8590*/  ISETP.NE.AND P5, PT, R30, RZ, PT ;  /* 0x000000ff1e00720c */ /* 0x000fe20003fa5270 */
[----:B------:R-:W-:Y:S01]  /*85a0*/  ULDC.64 UR4, c[0x0][0x208] ;  /* 0x0000820000047ab9 */ /* 0x000fe20000000a00 */
[----:B------:R-:W-:Y:S02]  /*85b0*/  ISETP.NE.AND P4, PT, R93, RZ, PT ;  /* 0x000000ff5d00720c */ /* 0x000fe40003f85270 */
[----:B------:R-:W-:-:S09]  /*85c0*/  ISETP.NE.AND P3, PT, R94, RZ, PT ;  /* 0x000000ff5e00720c */ /* 0x000fd20003f65270 */
[----:B------:R-:W1:Y:S04]  /*85d0*/  @P5 LDS.128 R36, [R102+0x20400] ;  /* 0x0204000066245984 */ /* 0x000e680000000c00 */
[----:B------:R-:W2:Y:S04]  /*85e0*/  @P3 LDS.128 R40, [R102+0x24400] ;  /* 0x0244000066283984 */ /* 0x000ea80000000c00 */
[----:B-1----:R-:W-:Y:S01]  /*85f0*/  @P5 STG.E.128 desc[UR4][R50.64], R36 ;  /* 0x0000002432005986 */ /* 0x002fe2000c101d04 */
[----:B------:R-:W-:-:S03]  /*8600*/  ISETP.NE.AND P5, PT, R95, RZ, PT ;  /* 0x000000ff5f00720c */ /* 0x000fc60003fa5270 */
[----:B------:R-:W1:Y:S04]  /*8610*/  @P4 LDS.128 R36, [R102+0x22400] ;  /* 0x0224000066244984 */ /* 0x000e680000000c00 */
[----:B--2---:R-:W-:Y:S06]  /*8620*/  @P3 STG.E.128 desc[UR4][R50.64+0x100], R40 ;  /* 0x0001002832003986 */ /* 0x004fec000c101d04 */
[----:B------:R-:W2:Y:S04]  /*8630*/  @P5 LDS.128 R44, [R102+0x26400] ;  /* 0x02640000662c5984 */ /* 0x000ea80000000c00 */
[----:B-1----:R1:W-:Y:S04]  /*8640*/  @P4 STG.E.128 desc[UR4][R50.64+0x80], R36 ;  /* 0x0000802432004986 */ /* 0x0023e8000c101d04 */
[----:B--2---:R1:W-:Y:S02]  /*8650*/  @P5 STG.E.128 desc[UR4][R50.64+0x180], R44 ;  /* 0x0001802c32005986 */ /* 0x0043e4000c101d04 */
.L_x_1615:
[----:B------:R-:W-:Y:S05]  /*8660*/  BSYNC B1 ;  /* 0x0000000000017941 */ /* 0x000fea0003800000 */
.L_x_1614:
[----:B-1----:R-:W-:-:S05]  /*8670*/  VIADD R36, R23, 0x20 ;  /* 0x0000002017247836 */ /* 0x002fca0000000000 */
[----:B------:R-:W-:-:S13]  /*8680*/  ISETP.GE.AND P3, PT, R36, R105, PT ;  /* 0x000000692400720c */ /* 0x000fda0003f66270 */
        /* <DEDUP_REMOVED lines=14> */
.L_x_1575:
[----:B------:R-:W-:Y:S05]  /*8770*/  BSYNC B0 ;  /* 0x0000000000007941 */ /* 0x000fea0003800000 */
.L_x_1549:
[----:B-1234-:R-:W1:Y:S01]  /*8780*/  S2R R36, SR_TID.X ;  /* 0x0000000000247919 */ /* 0x01ee620000002100 */
        /* <DEDUP_REMOVED lines=8> */
[----:B-1----:R-:W-:Y:S01]  /*8810*/  LOP3.LUT R36, R36, 0x7f, RZ, 0xc0, !PT ;  /* 0x0000007f24247812 */ /* 0x002fe200078ec0ff */
[----:B--2---:R1:W-:Y:S03]  /*8820*/  BAR.SYNC.DEFER_BLOCKING R108, 0x80 ;  /* 0x0002006c0000751d */ /* 0x0043e60000010000 */
[----:B------:R-:W-:-:S13]  /*8830*/  ISETP.NE.AND P3, PT, R36, RZ, PT ;  /* 0x000000ff2400720c */ /* 0x000fda0003f65270 */
[----:B------:R-:W-:-:S05]  /*8840*/  @!P3 VIADD R36, R99, 0x308a0 ;  /* 0x000308a06324b836 */ /* 0x000fca0000000000 */
[----:B------:R-:W-:-:S04]  /*8850*/  @!P3 PRMT R36, RZ, 0x654, R36 ;  /* 0x00000654ff24b816 */ /* 0x000fc80000000024 */
[----:B------:R1:W-:Y:S01]  /*8860*/  @!P3 SYNCS.ARRIVE.TRANS64.RED.A1T0 RZ, [R36+URZ], RZ ;  /* 0x000000ff24ffb9a7 */ /* 0x0003e2000810043f */
[----:B------:R-:W-:Y:S05]  /*8870*/  @!P2 BRA `(.L_x_1617) ;  /* 0x000000000004a947 */ /* 0x000fea0003800000 */
[----:B------:R-:W-:Y:S01]  /*8880*/  BPT.TRAP 0x1 ;  /* 0x000000040000795c */ /* 0x000fe20000300000 */
.L_x_1617:
[----:B------:R-:W-:Y:S05]  /*8890*/  BSYNC B0 ;  /* 0x0000000000007941 */ /* 0x000fea0003800000 */
.L_x_1616:
[----:B------:R-:W2:Y:S01]  /*88a0*/  SYNCS.PHASECHK.TRANS64.TRYWAIT P2, [R99+URZ+0x308b0], R109 ;  /* 0x0308b06d630075a7 */ /* 0x000ea2000804017f */
[----:B------:R-:W-:Y:S01]  /*88b0*/  ULDC.64 UR4, c[0x0][0x318] ;  /* 0x0000c60000047ab9 */ /* 0x000fe20000000a00 */
[----:B------:R-:W-:Y:S01]  /*88c0*/  ULDC.64 UR60, c[0x0][0x328] ;  /* 0x0000ca00003c7ab9 */ /* 0x000fe20000000a00 */
[----:B-1----:R-:W-:Y:S01]  /*88d0*/  IMAD.U32 R36, RZ, RZ, UR5 ;  /* 0x00000005ff247e24 */ /* 0x002fe2000f8e00ff */
[----:B------:R-:W-:Y:S01]  /*88e0*/  BSSY B0, `(.L_x_1618) ;  /* 0x0000007000007945 */ /* 0x000fe20003800000 */
[----:B------:R-:W-:Y:S01]  /*88f0*/  IMAD.U32 R37, RZ, RZ, UR4 ;  /* 0x00000004ff257e24 */ /* 0x000fe2000f8e00ff */
[----:B------:R-:W-:Y:S01]  /*8900*/  ISETP.GE.AND P4, PT, R23, R105, PT ;  /* 0x000000691700720c */ /* 0x000fe20003f86270 */
[----:B------:R-:W-:Y:S01]  /*8910*/  IMAD.WIDE R48, R25, 0x40, R76 ;  /* 0x0000004019307825 */ /* 0x000fe200078e024c */
[----:B------:R1:W-:Y:S04]  /*8920*/  STL [R1], R36 ;  /* 0x0000002401007387 */ /* 0x0003e80000100800 */
[----:B------:R1:W-:Y:S02]  /*8930*/  STL [R1+0x4], R37 ;  /* 0x0000042501007387 */ /* 0x0003e40000100800 */
[----:B-12---:R-:W-:Y:S05]  /*8940*/  @!P2 BRA `(.L_x_1619) ;  /* 0x000002600070a947 */ /* 0x006fea0003800000 */
.L_x_2031:
[----:B------:R-:W-:Y:S05]  /*8950*/  BSYNC B0 ;  /* 0x0000000000007941 */ /* 0x000fea0003800000 */
.L_x_1618:
[----:B------:R-:W-:Y:S04]  /*8960*/  BSSY B0, `(.L_x_1620) ;  /* 0x000001e000007945 */ /* 0x000fe80003800000 */
[----:B------:R-:W-:Y:S05]  /*8970*/  @P4 BRA `(.L_x_1621) ;  /* 0x0000000000704947 */ /* 0x000fea0003800000 */
[----:B------:R-:W2:Y:S01]  /*8980*/  LDL R37, [R1+0x4] ;  /* 0x0000040001257983 */ /* 0x000ea20000100800 */
[----:B------:R-:W-:-:S03]  /*8990*/  ULDC UR6, c[0x0][0x2f4] ;  /* 0x0000bd0000067ab9 */ /* 0x000fc60000000800 */
[----:B------:R-:W3:Y:S04]  /*89a0*/  LDL R36, [R1] ;  /* 0x0000000001247983 */ /* 0x000ee80000100800 */
[----:B------:R-:W4:Y:S04]  /*89b0*/  LDL R44, [R1+0xc] ;  /* 0x00000c00012c7983 */ /* 0x000f280000100800 */
[----:B0-----:R-:W5:Y:S01]  /*89c0*/  LDL R42, [R1+0x10] ;  /* 0x00001000012a7983 */ /* 0x001f620000100800 */
[----:B------:R-:W-:Y:S01]  /*89d0*/  ISETP.GE.AND P5, PT, R18, UR6, PT ;  /* 0x0000000612007c0c */ /* 0x000fe2000bfa6270 */
[----:B------:R-:W-:Y:S01]  /*89e0*/  IMAD R43, R49, UR60, RZ ;  /* 0x0000003c312b7c24 */ /* 0x000fe2000f8e02ff */
[----:B------:R-:W-:Y:S01]  /*89f0*/  ISETP.GE.AND P4, PT, R221, UR6, PT ;  /* 0x00000006dd007c0c */ /* 0x000fe2000bf86270 */
[----:B------:R-:W-:-:S02]  /*8a00*/  IMAD.MOV.U32 R40, RZ, RZ, R86 ;  /* 0x000000ffff287224 */ /* 0x000fc400078e0056 */
[----:B------:R-:W-:Y:S02]  /*8a10*/  IMAD.MOV.U32 R41, RZ, RZ, R98 ;  /* 0x000000ffff297224 */ /* 0x000fe400078e0062 */
[C---:B------:R-:W-:Y:S02]  /*8a20*/  IMAD R43, R48.reuse, UR61, R43 ;  /* 0x0000003d302b7c24 */ /* 0x040fe4000f8e022b */
[----:B------:R-:W-:-:S05]  /*8a30*/  IMAD.WIDE.U32 R40, R48, UR60, R40 ;  /* 0x0000003c30287c25 */ /* 0x000fca000f8e0028 */
[----:B------:R-:W-:Y:S02]  /*8a40*/  IADD3 R41, R41, R43, RZ ;  /* 0x0000002b29297210 */ /* 0x000fe40007ffe0ff */
[----:B--2---:R-:W-:Y:S02]  /*8a50*/  R2UR UR4, R37 ;  /* 0x00000000250472ca */ /* 0x004fe400000e0000 */
[----:B---3--:R-:W-:Y:S02]  /*8a60*/  R2UR UR7, R36 ;  /* 0x00000000240772ca */ /* 0x008fe400000e0000 */
[----:B------:R-:W0:Y:S09]  /*8a70*/  @!P5 LDS.128 R36, [R102+0x400] ;  /* 0x000400006624d984 */ /* 0x000e320000000c00 */
[----:B------:R-:W-:Y:S01]  /*8a80*/  LEA R50, P2, R40, UR4, 0x1 ;  /* 0x0000000428327c11 */ /* 0x000fe2000f8408ff */
[----:B------:R-:W-:-:S03]  /*8a90*/  ULDC.64 UR4, c[0x0][0x208] ;  /* 0x0000820000047ab9 */ /* 0x000fc60000000a00 */
[----:B------:R-:W-:Y:S02]  /*8aa0*/  LEA.HI.X R51, R40, UR7, R41, 0x1, P2 ;  /* 0x0000000728337c11 */ /* 0x000fe400090f0c29 */
[----:B----4-:R-:W-:-:S03]  /*8ab0*/  ISETP.GE.AND P2, PT, R44, UR6, PT ;  /* 0x000000062c007c0c */ /* 0x010fc6000bf46270 */
[----:B0-----:R-:W-:Y:S01]  /*8ac0*/  @!P5 STG.E.128 desc[UR4][R50.64], R36 ;  /* 0x000000243200d986 */ /* 0x001fe2000c101d04 */
[----:B-----5:R-:W-:-:S03]  /*8ad0*/  ISETP.GE.AND P5, PT, R42, UR6, PT ;  /* 0x000000062a007c0c */ /* 0x020fc6000bfa6270 */
[----:B------:R-:W0:Y:S06]  /*8ae0*/  @!P4 LDS.128 R36, [R102+0x2400] ;  /* 0x002400006624c984 */ /* 0x000e2c0000000c00 */
[----:B------:R-:W2:Y:S04]  /*8af0*/  @!P2 LDS.128 R40, [R102+0x4400] ;  /* 0x004400006628a984 */ /* 0x000ea80000000c00 */
[----:B------:R-:W3:Y:S04]  /*8b00*/  @!P5 LDS.128 R44, [R102+0x6400] ;  /* 0x00640000662cd984 */ /* 0x000ee80000000c00 */
[----:B0-----:R4:W-:Y:S04]  /*8b10*/  @!P4 STG.E.128 desc[UR4][R50.64+0x80], R36 ;  /* 0x000080243200c986 */ /* 0x0019e8000c101d04 */
[----:B--2---:R4:W-:Y:S04]  /*8b20*/  @!P2 STG.E.128 desc[UR4][R50.64+0x100], R40 ;  /* 0x000100283200a986 */ /* 0x0049e8000c101d04 */
[----:B---3--:R4:W-:Y:S02]  /*8b30*/  @!P5 STG.E.128 desc[UR4][R50.64+0x180], R44 ;  /* 0x0001802c3200d986 */ /* 0x0089e4000c101d04 */
.L_x_1621:
[----:B------:R-:W-:Y:S05]  /*8b40*/  BSYNC B0 ;  /* 0x0000000000007941 */ /* 0x000fea0003800000 */
.L_x_1620:
[----:B----4-:R-:W-:Y:S01]  /*8b50*/  VIADD R36, R23, 0x20 ;  /* 0x0000002017247836 */ /* 0x010fe20000000000 */
[----:B------:R-:W-:Y:S04]  /*8b60*/  BSSY B0, `(.L_x_1622) ;  /* 0x0000023000007945 */ /* 0x000fe80003800000 */
[----:B------:R-:W-:-:S13]  /*8b70*/  ISETP.GE.AND P2, PT, R36, R105, PT ;  /* 0x000000692400720c */ /* 0x000fda0003f46270 */
[----:B------:R-:W-:Y:S05]  /*8b80*/  @P2 BRA `(.L_x_1623) ;  /* 0x0000000000802947 */ /* 0x000fea0003800000 */
[----:B------:R-:W2:Y:S01]  /*8b90*/  LDL R36, [R1] ;  /* 0x0000000001247983 */ /* 0x000ea20000100800 */
[----:B------:R-:W-:-:S03]  /*8ba0*/  ULDC UR6, c[0x0][0x2f4] ;  /* 0x0000bd0000067ab9 */ /* 0x000fc60000000800 */
[----:B------:R-:W3:Y:S04]  /*8bb0*/  LDL R39, [R1+0xc] ;  /* 0x00000c0001277983 */ /* 0x000ee80000100800 */
[----:B------:R-:W4:Y:S04]  /*8bc0*/  LDL R38, [R1+0x10] ;  /* 0x0000100001267983 */ /* 0x000f280000100800 */
[----:B------:R-:W5:Y:S01]  /*8bd0*/  LDL R37, [R1+0x4] ;  /* 0x0000040001257983 */ /* 0x000f620000100800 */
[----:B------:R-:W-:Y:S01]  /*8be0*/  ISETP.GE.AND P2, PT, R18, UR6, PT ;  /* 0x0000000612007c0c */ /* 0x000fe2000bf46270 */
[----:B0-----:R-:W-:Y:S01]  /*8bf0*/  IMAD.MOV.U32 R40, RZ, RZ, R86 ;  /* 0x000000ffff287224 */ /* 0x001fe200078e0056 */
[----:B------:R-:W-:Y:S01]  /*8c00*/  IADD3 R43, P4, R48, 0x20, RZ ;  /* 0x00000020302b7810 */ /* 0x000fe20007f9e0ff */
[----:B------:R-:W-:Y:S01]  /*8c10*/  IMAD.MOV.U32 R41, RZ, RZ, R98 ;  /* 0x000000ffff297224 */ /* 0x000fe200078e0062 */
[----:B------:R-:W-:-:S03]  /*8c20*/  ISETP.GE.AND P5, PT, R221, UR6, PT ;  /* 0x00000006dd007c0c */ /* 0x000fc6000bfa6270 */
[----:B------:R-:W-:Y:S02]  /*8c30*/  IMAD.X R48, RZ, RZ, R49, P4 ;  /* 0x000000ffff307224 */ /* 0x000fe400020e0631 */
[----:B------:R-:W-:-:S04]  /*8c40*/  IMAD.WIDE.U32 R40, R43, UR60, R40 ;  /* 0x0000003c2b287c25 */ /* 0x000fc8000f8e0028 */
[----:B------:R-:W-:-:S04]  /*8c50*/  IMAD R48, R48, UR60, RZ ;  /* 0x0000003c30307c24 */ /* 0x000fc8000f8e02ff */
[----:B------:R-:W-:-:S05]  /*8c60*/  IMAD R43, R43, UR61, R48 ;  /* 0x0000003d2b2b7c24 */ /* 0x000fca000f8e0230 */
[----:B------:R-:W-:Y:S02]  /*8c70*/  IADD3 R41, R41, R43, RZ ;  /* 0x0000002b29297210 */ /* 0x000fe40007ffe0ff */
[----:B--2---:R-:W-:Y:S01]  /*8c80*/  R2UR UR7, R36 ;  /* 0x00000000240772ca */ /* 0x004fe200000e0000 */
[----:B---3--:R-:W-:Y:S02]  /*8c90*/  IMAD.MOV.U32 R44, RZ, RZ, R39 ;  /* 0x000000ffff2c7224 */ /* 0x008fe400078e0027 */
[----:B----4-:R-:W-:Y:S01]  /*8ca0*/  IMAD.MOV.U32 R42, RZ, RZ, R38 ;  /* 0x000000ffff2a7224 */ /* 0x010fe200078e0026 */
[----:B-----5:R-:W-:Y:S02]  /*8cb0*/  R2UR UR4, R37 ;  /* 0x00000000250472ca */ /* 0x020fe400000e0000 */
[----:B------:R-:W0:Y:S11]  /*8cc0*/  @!P2 LDS.128 R36, [R102+0x1400] ;  /* 0x001400006624a984 */ /* 0x000e360000000c00 */
[----:B------:R-:W-:Y:S01]  /*8cd0*/  LEA R48, P4, R40, UR4, 0x1 ;  /* 0x0000000428307c11 */ /* 0x000fe2000f8808ff */
[----:B------:R-:W-:-:S03]  /*8ce0*/  ULDC.64 UR4, c[0x0][0x208] ;  /* 0x0000820000047ab9 */ /* 0x000fc60000000a00 */
[----:B------:R-:W-:Y:S02]  /*8cf0*/  LEA.HI.X R49, R40, UR7, R41, 0x1, P4 ;  /* 0x0000000728317c11 */ /* 0x000fe4000a0f0c29 */
[----:B------:R-:W-:-:S03]  /*8d00*/  ISETP.GE.AND P4, PT, R44, UR6, PT ;  /* 0x000000062c007c0c */ /* 0x000fc6000bf86270 */
[----:B0-----:R-:W-:Y:S01]  /*8d10*/  @!P2 STG.E.128 desc[UR4][R48.64], R36 ;  /* 0x000000243000a986 */ /* 0x001fe2000c101d04 */
[----:B------:R-:W-:-:S03]  /*8d20*/  ISETP.GE.AND P2, PT, R42, UR6, PT ;  /* 0x000000062a007c0c */ /* 0x000fc6000bf46270 */
[----:B------:R-:W0:Y:S06]  /*8d30*/  @!P5 LDS.128 R36, [R102+0x3400] ;  /* 0x003400006624d984 */ /* 0x000e2c0000000c00 */
[----:B------:R-:W2:Y:S04]  /*8d40*/  @!P4 LDS.128 R40, [R102+0x5400] ;  /* 0x005400006628c984 */ /* 0x000ea80000000c00 */
[----:B------:R-:W3:Y:S04]  /*8d50*/  @!P2 LDS.128 R44, [R102+0x7400] ;  /* 0x00740000662ca984 */ /* 0x000ee80000000c00 */
[----:B0-----:R4:W-:Y:S04]  /*8d60*/  @!P5 STG.E.128 desc[UR4][R48.64+0x80], R36 ;  /* 0x000080243000d986 */ /* 0x0019e8000c101d04 */
[----:B--2---:R4:W-:Y:S04]  /*8d70*/  @!P4 STG.E.128 desc[UR4][R48.64+0x100], R40 ;  /* 0x000100283000c986 */ /* 0x0049e8000c101d04 */
[----:B---3--:R4:W-:Y:S02]  /*8d80*/  @!P2 STG.E.128 desc[UR4][R48.64+0x180], R44 ;  /* 0x0001802c3000a986 */ /* 0x0089e4000c101d04 */
.L_x_1623:
[----:B------:R-:W-:Y:S05]  /*8d90*/  BSYNC B0 ;  /* 0x0000000000007941 */ /* 0x000fea0003800000 */
.L_x_1622:
[----:B------:R-:W-:Y:S01]  /*8da0*/  @!PT LDS RZ, [RZ] ;  /* 0x00000000fffff984 */ /* 0x000fe20000000800 */
[----:B------:R-:W-:Y:S01]  /*8db0*/  @!PT LDS RZ, [RZ] ;  /* 0x00000000fffff984 */ /* 0x000fe20000000800 */
[----:B------:R-:W-:Y:S01]  /*8dc0*/  @!PT LDS RZ, [RZ] ;  /* 0x00000000fffff984 */ /* 0x000fe20000000800 */
[----:B------:R-:W-:Y:S01]  /*8dd0*/  @!PT LDS RZ, [RZ] ;  /* 0x00000000fffff984 */ /* 0x000fe20000000800 */
[----:B------:R2:W-:Y:S06]  /*8de0*/  MEMBAR.ALL.CTA ;  /* 0x0000000000007992 */ /* 0x0005ec0000008000 */
[----:B--2---:R-:W2:Y:S01]  /*8df0*/  FENCE.VIEW.ASYNC.S ;  /* 0x00000000000073c6 */ /* 0x004ea20000000000 */
[----:B01----:R-:W-:Y:S01]  /*8e00*/  @!P3 VIADD R99, R99, 0x308c0 ;  /* 0x000308c06363b836 */ /* 0x003fe20000000000 */
[----:B--2---:R0:W-:Y:S01]  /*8e10*/  BAR.SYNC.DEFER_BLOCKING R108, 0x80 ;  /* 0x0002006c0000751d */ /* 0x0041e20000010000 */
[----:B------:R-:W-:Y:S01]  /*8e20*/  ISETP.NE.AND P4, PT, R100, RZ, PT ;  /* 0x000000ff6400720c */ /* 0x000fe20003f85270 */
[----:B------:R-:W-:-:S02]  /*8e30*/  VIADD R17, R17, 0x1 ;  /* 0x0000000111117836 */ /* 0x000fc40000000000 */
[----:B------:R-:W-:Y:S02]  /*8e40*/  @!P3 PRMT R99, RZ, 0x654, R99 ;  /* 0x00000654ff63b816 */ /* 0x000fe40000000063 */
[----:B------:R-:W-:Y:S02]  /*8e50*/  PLOP3.LUT P2, PT, PT, PT, PT, 0x8, 0x0 ;  /* 0x000000000000781c */ /* 0x000fe40003f4e170 */
[----:B------:R0:W-:Y:S01]  /*8e60*/  @!P3 SYNCS.ARRIVE.TRANS64.RED.A1T0 RZ, [R99+URZ], RZ ;  /* 0x000000ff63ffb9a7 */ /* 0x0001e2000810043f */
[----:B------:R-:W-:-:S04]  /*8e70*/  ISETP.NE.AND P3, PT, R17, 0x2, PT ;  /* 0x000000021100780c */ /* 0x000fc80003f65270 */
[----:B----4-:R-:W-:Y:S02]  /*8e80*/  SEL R37, RZ, 0x1, P3 ;  /* 0x00000001ff257807 */ /* 0x010fe40001800000 */
[----:B------:R-:W-:Y:S02]  /*8e90*/  SEL R17, R17, RZ, P3 ;  /* 0x000000ff11117207 */ /* 0x000fe40001800000 */
[----:B------:R-:W-:Y:S01]  /*8ea0*/  LOP3.LUT R236, R236, R37, RZ, 0x3c, !PT ;  /* 0x00000025ecec7212 */ /* 0x000fe200078e3cff */
[----:B0-----:R-:W-:Y:S06]  /*8eb0*/  @P4 BRA `(.L_x_1624) ;  /* 0xffffffa4000c4947 */ /* 0x001fec000383ffff */
.L_x_1544:
[----:B------:R-:W2:Y:S01]  /*8ec0*/  LDL R36, [R1+0x14] ;  /* 0x0000140001247983 */ /* 0x000ea20000100800 */
[----:B------:R-:W0:Y:S01]  /*8ed0*/  LDC R0, c[0x0][0x448] ;  /* 0x00011200ff007b82 */ /* 0x000e220000000800 */
[----:B------:R-:W-:Y:S01]  /*8ee0*/  IADD3 R7, R220, 0x1, -R219 ;  /* 0x00000001dc077810 */ /* 0x000fe20007ffe8db */
[----:B------:R-:W-:Y:S06]  /*8ef0*/  BSSY B0, `(.L_x_1625) ;  /* 0x000000d000007945 */ /* 0x000fec0003800000 */
[----:B------:R-:W1:Y:S01]  /*8f00*/  LDC.64 R2, c[0x0][0x9e0] ;  /* 0x00027800ff027b82 */ /* 0x000e620000000a00 */
[----:B0-----:R-:W-:-:S02]  /*8f10*/  ISETP.NE.AND P1, PT, R0, 0x1, PT ;  /* 0x000000010000780c */ /* 0x001fc40003f25270 */
[----:B-1----:R-:W-:-:S11]  /*8f20*/  ISETP.GE.AND P3, PT, R3, 0x1, PT ;  /* 0x000000010300780c */ /* 0x002fd60003f66270 */
[----:B------:R-:W0:Y:S08]  /*8f30*/  @P1 LDC R5, c[0x0][0x44c] ;  /* 0x00011300ff051b82 */ /* 0x000e300000000800 */
[----:B------:R-:W1:Y:S01]  /*8f40*/  @P1 LDC R4, c[0x0][0x450] ;  /* 0x00011400ff041b82 */ /* 0x000e620000000800 */
[----:B--2---:R-:W-:-:S04]  /*8f50*/  VIADD R0, R36, 0x7f ;  /* 0x0000007f24007836 */ /* 0x004fc80000000000 */
[----:B0-----:R-:W-:-:S05]  /*8f60*/  @P1 IMAD.HI.U32 R5, R0, R5, RZ ;  /* 0x0000000500051227 */ /* 0x001fca00078e00ff */
[----:B-1----:R-:W-:-:S05]  /*8f70*/  @P1 SHF.R.U32.HI R0, RZ, R4, R5 ;  /* 0x00000004ff001219 */ /* 0x002fca0000011605 */
[----:B------:R-:W-:Y:S01]  /*8f80*/  IMAD.IADD R7, R7, 0x1, R0 ;  /* 0x0000000107077824 */ /* 0x000fe200078e0200 */
[----:B------:R-:W-:Y:S06]  /*8f90*/  @P2 BRA `(.L_x_1626) ;  /* 0x0000000000082947 */ /* 0x000fec0003800000 */
[----:B------:R-:W0:Y:S02]  /*8fa0*/  FENCE.VIEW.ASYNC.G ;  /* 0x00000000000073c6 */ /* 0x000e240000000100 */
[----:B0-----:R-:W-:Y:S06]  /*8fb0*/  BAR.ARV 0xc, 0x180 ;  /* 0x0306000000007b1d */ /* 0x001fec0000002000 */
.L_x_1626:
[----:B------:R-:W-:Y:S05]  /*8fc0*/  BSYNC B0 ;  /* 0x0000000000007941 */ /* 0x000fea0003800000 */
.L_x_1625:
[----:B------:R-:W-:Y:S01]  /*8fd0*/  IMAD.IADD R2, R7, 0x1, R2 ;  /* 0x0000000107027824 */ /* 0x000fe200078e0202 */
[----:B------:R-:W-:Y:S06]  /*8fe0*/  @!P3 BRA `(.L_x_1627) ;  /* 0x000000000048b947 */ /* 0x000fec0003800000 */
[C---:B------:R-:W-:Y:S01]  /*8ff0*/  ISETP.GT.AND P0, PT, R7.reuse, RZ, PT ;  /* 0x000000ff0700720c */ /* 0x040fe20003f04270 */
[----:B------:R-:W-:Y:S01]  /*9000*/  BSSY B0, `(.L_x_1628) ;  /* 0x000000e000007945 */ /* 0x000fe20003800000 */
[----:B------:R-:W-:-:S11]  /*9010*/  VIADD R0, R7, 0xffffffff ;  /* 0xffffffff07007836 */ /* 0x000fd60000000000 */
[----:B------:R-:W-:Y:S05]  /*9020*/  @P0 BRA `(.L_x_1629) ;  /* 0x00000000001c0947 */ /* 0x000fea0003800000 */
[----:B------:R-:W-:Y:S02]  /*9030*/  ISETP.NE.AND P0, PT, R3, 0x1, PT ;  /* 0x000000010300780c */ /* 0x000fe40003f05270 */
[----:B------:R-:W-:-:S11]  /*9040*/  IADD3 R7, -R7, RZ, RZ ;  /* 0x000000ff07077210 */ /* 0x000fd60007ffe1ff */
[----:B------:R-:W0:Y:S02]  /*9050*/  @P0 LDC.64 R4, c[0x0][0x9e8] ;  /* 0x00027a00ff040b82 */ /* 0x000e240000000a00 */
[----:B0-----:R-:W-:-:S05]  /*9060*/  @P0 IMAD.HI.U32 R4, R7, R4, RZ ;  /* 0x0000000407040227 */ /* 0x001fca00078e00ff */
[----:B------:R-:W-:-:S04]  /*9070*/  @P0 SHF.R.U32.HI R7, RZ, R5, R4 ;  /* 0x00000005ff070219 */ /* 0x000fc80000011604 */
[----:B------:R-:W-:Y:S01]  /*9080*/  LOP3.LUT R0, RZ, R7, RZ, 0x33, !PT ;  /* 0x00000007ff007212 */ /* 0x000fe200078e33ff */
[----:B------:R-:W-:Y:S06]  /*9090*/  BRA `(.L_x_1630) ;  /* 0x0000000000107947 */ /* 0x000fec0003800000 */
.L_x_1629:
[----:B------:R-:W-:-:S13]  /*90a0*/  ISETP.NE.AND P0, PT, R3, 0x1, PT ;  /* 0x000000010300780c */ /* 0x000fda0003f05270 */
[----:B------:R-:W0:Y:S02]  /*90b0*/  @P0 LDC.64 R4, c[0x0][0x9e8] ;  /* 0x00027a00ff040b82 */ /* 0x000e240000000a00 */
[----:B0-----:R-:W-:-:S05]  /*90c0*/  @P0 IMAD.HI.U32 R4, R0, R4, RZ ;  /* 0x0000000400040227 */ /* 0x001fca00078e00ff */
[----:B------:R-:W-:-:S07]  /*90d0*/  @P0 SHF.R.U32.HI R0, RZ, R5, R4 ;  /* 0x00000005ff000219 */ /* 0x000fce0000011604 */
.L_x_1630:
[----:B------:R-:W-:Y:S05]  /*90e0*/  BSYNC B0 ;  /* 0x0000000000007941 */ /* 0x000fea0003800000 */
.L_x_1628:
[----:B------:R-:W-:-:S05]  /*90f0*/  IMAD R5, R0, R3, R3 ;  /* 0x0000000300057224 */ /* 0x000fca00078e0203 */
[----:B------:R-:W-:-:S07]  /*9100*/  VIMNMX R2, R2, R5, PT ;  /* 0x0000000502027248 */ /* 0x000fce0003fe0100 */
.L_x_1627:
[----:B------:R-:W0:Y:S01]  /*9110*/  @P1 LDC R0, c[0x0][0x44c] ;  /* 0x00011300ff001b82 */ /* 0x000e220000000800 */
[----:B------:R-:W-:Y:S01]  /*9120*/  VIADD R2, R2, 0x3f ;  /* 0x0000003f02027836 */ /* 0x000fe20000000000 */
[----:B------:R-:W-:Y:S01]  /*9130*/  ULDC UR4, c[0x0][0x9dc] ;  /* 0x0002770000047ab9 */ /* 0x000fe20000000800 */
[----:B------:R-:W-:-:S03]  /*9140*/  IMAD.MOV.U32 R7, RZ, RZ, R36 ;  /* 0x000000ffff077224 */ /* 0x000fc600078e0024 */
[----:B------:R-:W-:Y:S02]  /*9150*/  SHF.R.S32.HI R5, RZ, 0x1f, R2 ;  /* 0x0000001fff057819 */ /* 0x000fe40000011402 */
[----:B------:R-:W1:Y:S02]  /*9160*/  @P1 LDC R9, c[0x0][0x450] ;  /* 0x00011400ff091b82 */ /* 0x000e640000000800 */
[----:B------:R-:W-:-:S04]  /*9170*/  LEA.HI R5, R5, R2, RZ, 0x6 ;  /* 0x0000000205057211 */ /* 0x000fc800078f30ff */
[----:B------:R-:W-:Y:S01]  /*9180*/  SHF.R.S32.HI R5, RZ, 0x6, R5 ;  /* 0x00000006ff057819 */ /* 0x000fe20000011405 */
[----:B0-----:R-:W-:-:S05]  /*9190*/  @P1 IMAD.HI.U32 R0, R36, R0, RZ ;  /* 0x0000000024001227 */ /* 0x001fca00078e00ff */
[----:B-1----:R-:W-:Y:S02]  /*91a0*/  @P1 SHF.R.U32.HI R7, RZ, R9, R0 ;  /* 0x00000009ff071219 */ /* 0x002fe40000011600 */
[----:B------:R-:W-:-:S03]  /*91b0*/  VIMNMX R9, R104, R5, PT ;  /* 0x0000000568097248 */ /* 0x000fc60003fe0100 */
        /* <DEDUP_REMOVED lines=13> */
.L_x_1633:
[----:B------:R-:W-:-:S13]  /*9290*/  ISETP.NE.AND P0, PT, R3, 0x1, PT ;  /* 0x000000010300780c */ /* 0x000fda0003f05270 */
[----:B------:R-:W0:Y:S02]  /*92a0*/  @P0 LDC.64 R4, c[0x0][0x9e8] ;  /* 0x00027a00ff040b82 */ /* 0x000e240000000a00 */
[----:B0-----:R-:W-:-:S05]  /*92b0*/  @P0 IMAD.HI.U32 R4, R0, R4, RZ ;  /* 0x0000000400040227 */ /* 0x001fca00078e00ff */
[----:B------:R-:W-:-:S07]  /*92c0*/  @P0 SHF.R.U32.HI R0, RZ, R5, R4 ;  /* 0x00000005ff000219 */ /* 0x000fce0000011604 */
.L_x_1634:
[----:B------:R-:W-:Y:S05]  /*92d0*/  BSYNC B0 ;  /* 0x0000000000007941 */ /* 0x000fea0003800000 */
.L_x_1632:
[----:B------:R-:W-:-:S05]  /*92e0*/  IMAD R3, R0, R3, RZ ;  /* 0x0000000300037224 */ /* 0x000fca00078e02ff */
[----:B------:R-:W-:-:S07]  /*92f0*/  VIMNMX R2, R2, R3, !PT ;  /* 0x0000000302027248 */ /* 0x000fce0007fe0100 */
.L_x_1631:
[----:B------:R-:W-:Y:S01]  /*9300*/  SHF.R.S32.HI R3, RZ, 0x1f, R2 ;  /* 0x0000001fff037819 */ /* 0x000fe20000011402 */
[----:B------:R-:W-:Y:S01]  /*9310*/  BSSY B0, `(.L_x_1635) ;  /* 0x0000027000007945 */ /* 0x000fe20003800000 */
[----:B------:R-:W-:Y:S02]  /*9320*/  IMAD.MOV.U32 R100, RZ, RZ, RZ ;  /* 0x000000ffff647224 */ /* 0x000fe400078e00ff */
[----:B------:R-:W-:-:S04]  /*9330*/  LEA.HI R3, R3, R2, RZ, 0x6 ;  /* 0x0000000203037211 */ /* 0x000fc800078f30ff */
[----:B------:R-:W-:-:S04]  /*9340*/  SHF.R.S32.HI R3, RZ, 0x6, R3 ;  /* 0x00000006ff037819 */ /* 0x000fc80000011403 */
[----:B------:R-:W-:-:S04]  /*9350*/  VIMNMX R11, RZ, R3, !PT ;  /* 0x00000003ff0b7248 */ /* 0x000fc80007fe0100 */
[----:B------:R-:W-:-:S13]  /*9360*/  ISETP.GT.AND P0, PT, R9, R11, PT ;  /* 0x0000000b0900720c */ /* 0x000fda0003f04270 */
[----:B------:R-:W-:Y:S05]  /*9370*/  @!P0 BRA `(.L_x_1636) ;  /* 0x0000000000808947 */ /* 0x000fea0003800000 */
[----:B------:R-:W2:Y:S01]  /*9380*/  LDL R0, [R1+0x4c] ;  /* 0x00004c0001007983 */ /* 0x000ea20000100800 */
[----:B------:R-:W-:Y:S01]  /*9390*/  ULDC UR4, c[0x0][0x9f0] ;  /* 0x00027c0000047ab9 */ /* 0x000fe20000000800 */
[----:B--2---:R-:W-:-:S04]  /*93a0*/  ISETP.NE.AND P0, PT, R0, RZ, PT ;  /* 0x000000ff0000720c */ /* 0x004fc80003f05270 */
[----:B------:R-:W-:-:S04]  /*93b0*/  SEL R6, R0, UR4, P0 ;  /* 0x0000000400067c07 */ /* 0x000fc80008000000 */
[-C--:B------:R-:W-:Y:S02]  /*93c0*/  IABS R5, R6.reuse ;  /* 0x0000000600057213 */ /* 0x080fe40000000000 */
[----:B------:R-:W-:Y:S02]  /*93d0*/  IADD3 R0, R6, -0x1, R9 ;  /* 0xffffffff06007810 */ /* 0x000fe40007ffe009 */
[----:B------:R-:W0:Y:S01]  /*93e0*/  I2F.RP R4, R5 ;  /* 0x0000000500047306 */ /* 0x000e220000209400 */
[----:B------:R-:W-:Y:S02]  /*93f0*/  IABS R10, R6 ;  /* 0x00000006000a7213 */ /* 0x000fe40000000000 */
[----:B------:R-:W-:-:S05]  /*9400*/  IMAD.IADD R0, R0, 0x1, -R11 ;  /* 0x0000000100007824 */ /* 0x000fca00078e0a0b */
[----:B0-----:R-:W0:Y:S02]  /*9410*/  MUFU.RCP R4, R4 ;  /* 0x0000000400047308 */ /* 0x001e240000001000 */
[----:B0-----:R-:W-:Y:S02]  /*9420*/  VIADD R2, R4, 0xffffffe ;  /* 0x0ffffffe04027836 */ /* 0x001fe40000000000 */
[----:B------:R-:W-:-:S04]  /*9430*/  IMAD.MOV R4, RZ, RZ, -R10 ;  /* 0x000000ffff047224 */ /* 0x000fc800078e0a0a */
[----:B------:R0:W1:Y:S02]  /*9440*/  F2I.FTZ.U32.TRUNC.NTZ R3, R2 ;  /* 0x0000000200037305 */ /* 0x000064000021f000 */
[----:B0-----:R-:W-:Y:S01]  /*9450*/  IMAD.MOV.U32 R2, RZ, RZ, RZ ;  /* 0x000000ffff027224 */ /* 0x001fe200078e00ff */
[----:B-1----:R-:W-:-:S05]  /*9460*/  IADD3 R8, RZ, -R3, RZ ;  /* 0x80000003ff087210 */ /* 0x002fca0007ffe0ff */
[----:B------:R-:W-:Y:S01]  /*9470*/  IMAD R7, R8, R5, RZ ;  /* 0x0000000508077224 */ /* 0x000fe200078e02ff */
[----:B------:R-:W-:Y:S02]  /*9480*/  IABS R8, R0 ;  /* 0x0000000000087213 */ /* 0x000fe40000000000 */
[----:B------:R-:W-:Y:S01]  /*9490*/  LOP3.LUT R0, R0, R6, RZ, 0x3c, !PT ;  /* 0x0000000600007212 */ /* 0x000fe200078e3cff */
[----:B------:R-:W-:-:S03]  /*94a0*/  IMAD.HI.U32 R3, R3, R7, R2 ;  /* 0x0000000703037227 */ /* 0x000fc600078e0002 */
[----:B------:R-:W-:Y:S01]  /*94b0*/  ISETP.GE.AND P2, PT, R0, RZ, PT ;  /* 0x000000ff0000720c */ /* 0x000fe20003f46270 */
        /* <DEDUP_REMOVED lines=10> */
[----:B------:R-:W-:-:S05]  /*9560*/  @!P1 LOP3.LUT R3, RZ, R6, RZ, 0x33, !PT ;  /* 0x00000006ff039212 */ /* 0x000fca00078e33ff */
[----:B------:R-:W-:-:S07]  /*9570*/  IMAD.MOV.U32 R100, RZ, RZ, R3 ;  /* 0x000000ffff647224 */ /* 0x000fce00078e0003 */
.L_x_1636:
[----:B------:R-:W-:Y:S05]  /*9580*/  BSYNC B0 ;  /* 0x0000000000007941 */ /* 0x000fea0003800000 */
.L_x_1635:
        /* <DEDUP_REMOVED lines=67> */
[----:B--2---:R-:W-:-:S05]  /*99c0*/  IMAD R0, R0, R100, R11 ;  /* 0x0000006400007224 */ /* 0x004fca00078e020b */
[----:B------:R0:W-:Y:S01]  /*99d0*/  STL [R1+0x38], R0 ;  /* 0x0000380001007387 */ /* 0x0001e20000100800 */
[----:B------:R-:W-:-:S04]  /*99e0*/  VIADDMNMX R100, R0, R100, R9, PT ;  /* 0x0000006400647246 */ /* 0x000fc80003800109 */
[----:B------:R-:W-:-:S13]  /*99f0*/  ISETP.GT.AND P1, PT, R100, R0, PT ;  /* 0x000000006400720c */ /* 0x000fda0003f24270 */
[----:B0-----:R-:W-:Y:S05]  /*9a00*/  @!P1 BRA `(.L_x_1637) ;  /* 0x0000016000889947 */ /* 0x001fea0003800000 */
[----:B------:R-:W0:Y:S01]  /*9a10*/  S2R R0, SR_TID.X ;  /* 0x0000000000007919 */ /* 0x000e220000002100 */
[----:B------:R-:W-:Y:S01]  /*9a20*/  BSSY B6, `(.L_x_1638) ;  /* 0x0000020000067945 */ /* 0x000fe20003800000 */
[----:B0-----:R-:W-:-:S05]  /*9a30*/  VIADD R0, R0, 0xffffff80 ;  /* 0xffffff8000007836 */ /* 0x001fca0000000000 */
[----:B------:R-:W-:-:S04]  /*9a40*/  SHF.R.S32.HI R3, RZ, 0x1f, R0 ;  /* 0x0000001fff037819 */ /* 0x000fc80000011400 */
[----:B------:R-:W-:-:S04]  /*9a50*/  LEA.HI R3, R3, R0, RZ, 0x7 ;  /* 0x0000000003037211 */ /* 0x000fc800078f38ff */
[----:B------:R-:W-:-:S06]  /*9a60*/  SHF.R.S32.HI R0, RZ, 0x7, R3 ;  /* 0x00000007ff007819 */ /* 0x000fcc0000011403 */
[----:B------:R-:W0:Y:S02]  /*9a70*/  SHFL.IDX PT, R0, R0, RZ, 0x1f ;  /* 0x00001fff00007589 */ /* 0x000e2400000e0000 */
[----:B0-----:R-:W-:-:S04]  /*9a80*/  LEA.HI R2, R0, R0, RZ, 0x1 ;  /* 0x0000000000027211 */ /* 0x001fc800078f08ff */
[----:B------:R-:W-:Y:S01]  /*9a90*/  LOP3.LUT R3, R2, 0x1e, RZ, 0xc0, !PT ;  /* 0x0000001e02037812 */ /* 0x000fe200078ec0ff */
[----:B------:R-:W-:-:S04]  /*9aa0*/  VIADD R2, R16, 0x10400 ;  /* 0x0001040010027836 */ /* 0x000fc80000000000 */
[----:B------:R-:W-:Y:S01]  /*9ab0*/  IMAD.IADD R3, R0, 0x1, -R3 ;  /* 0x0000000100037824 */ /* 0x000fe200078e0a03 */
[----:B------:R-:W-:-:S03]  /*9ac0*/  LOP3.LUT P0, RZ, R2, 0x3ff, RZ, 0xc0, !PT ;  /* 0x000003ff02ff7812 */ /* 0x000fc6000780c0ff */
[----:B------:R-:W-:Y:S01]  /*9ad0*/  IMAD R3, R3, 0x2000, R2 ;  /* 0x0000200003037824 */ /* 0x000fe200078e0202 */
[----:B------:R-:W-:-:S04]  /*9ae0*/  P2R R24, PR, RZ, 0x1 ;  /* 0x00000001ff187803 */ /* 0x000fc80000000000 */
[----:B------:R-:W-:-:S04]  /*9af0*/  SHF.R.U32.HI R2, RZ, 0x4, R3 ;  /* 0x00000004ff027819 */ /* 0x000fc80000011603 */
[----:B------:R-:W-:Y:S01]  /*9b00*/  LOP3.LUT R2, R2, 0x3fff, RZ, 0xc0, !PT ;  /* 0x00003fff02027812 */ /* 0x000fe200078ec0ff */
[----:B------:R-:W-:Y:S06]  /*9b10*/  @!P0 BRA `(.L_x_1639) ;  /* 0x0000000000408947 */ /* 0x000fec0003800000 */
[----:B------:R-:W-:Y:S01]  /*9b20*/  MOV R14, 0x0 ;  /* 0x00000000000e7802 */ /* 0x000fe20000000f00 */
[----:B------:R-:W-:Y:S01]  /*9b30*/  ULDC.64 UR4, c[0x4][0x1b8] ;  /* 0x01006e0000047ab9 */ /* 0x000fe20000000a00 */
[----:B------:R-:W-:Y:S01]  /*9b40*/  ULDC.64 UR6, c[0x4][0x1c0] ;  /* 0x0100700000067ab9 */ /* 0x000fe20000000a00 */
[----:B------:R-:W-:Y:S01]  /*9b50*/  MOV R4, UR4 ;  /* 0x0000000400047c02 */ /* 0x000fe20008000f00 */
[----:B------:R-:W-:Y:S01]  /*9b60*/  IMAD.U32 R5, RZ, RZ, UR5 ;  /* 0x00000005ff057e24 */ /* 0x000fe2000f8e00ff */
[----:B------:R-:W-:Y:S01]  /*9b70*/  ULDC.64 UR4, c[0x4][0x158] ;  /* 0x0100560000047ab9 */ /* 0x000fe20000000a00 */
[----:B------:R-:W0:Y:S01]  /*9b80*/  LDC.64 R14, c[0x4][R14] ;  /* 0x010000000e0e7b82 */ /* 0x000e220000000a00 */
        /* <DEDUP_REMOVED lines=8> */
[----:B0----5:R-:W-:Y:S05]  /*9c10*/  CALL.ABS.NOINC R14 ;  /* 0x000000000e007343 */ /* 0x021fea0003c00000 */
.L_x_1639:
[----:B------:R-:W-:Y:S05]  /*9c20*/  BSYNC B6 ;  /* 0x0000000000067941 */ /* 0x000fea0003800000 */
.L_x_1638:
[----:B------:R-:W-:Y:S02]  /*9c30*/  ULDC UR4, c[0x0][0x3f4] ;  /* 0x0000fd0000047ab9 */ /* 0x000fe40000000800 */
[----:B------:R-:W-:-:S13]  /*9c40*/  ISETP.LT.AND P0, PT, RZ, UR4, PT ;  /* 0x00000004ff007c0c */ /* 0x000fda000bf01270 */
[----:B------:R-:W-:Y:S05]  /*9c50*/  @P0 BRA `(.L_x_1640) ;  /* 0x0000000000400947 */ /* 0x000fea0003800000 */
[----:B------:R-:W2:Y:S02]  /*9c60*/  LDL R20, [R1+0x54] ;  /* 0x0000540001147983 */ /* 0x000ea40000100800 */
[----:B--2---:R-:W-:-:S04]  /*9c70*/  LEA.HI R0, R20, R20, RZ, 0x1 ;  /* 0x0000001414007211 */ /* 0x004fc800078f08ff */
[----:B------:R-:W-:-:S05]  /*9c80*/  LOP3.LUT R0, R0, 0xfffffffe, RZ, 0xc0, !PT ;  /* 0xfffffffe00007812 */ /* 0x000fca00078ec0ff */
[----:B------:R-:W-:-:S05]  /*9c90*/  IMAD.IADD R0, R20, 0x1, -R0 ;  /* 0x0000000114007824 */ /* 0x000fca00078e0a00 */
[----:B------:R-:W-:-:S04]  /*9ca0*/  SHF.L.U32 R3, R0, 0x1f, RZ ;  /* 0x0000001f00037819 */ /* 0x000fc800000006ff */
[----:B------:R0:W1:Y:S03]  /*9cb0*/  SYNCS.PHASECHK.TRANS64.TRYWAIT P0, [R16+URZ+0x30800], R3 ;  /* 0x03080003100075a7 */ /* 0x000066000800017f */
[----:B-1----:R-:W-:Y:S05]  /*9cc0*/  @!P0 NANOSLEEP.SYNCS 0x989680 ;  /* 0x009896800000895d */ /* 0x002fea0003900000 */
[----:B------:R-:W1:Y:S01]  /*9cd0*/  @!P0 SYNCS.PHASECHK.TRANS64 P0, [R16+URZ+0x30800], R3 ;  /* 0x03080003100085a7 */ /* 0x000e62000800007f */
[----:B------:R-:W-:Y:S04]  /*9ce0*/  BSSY B0, `(.L_x_1641) ;  /* 0x0000006000007945 */ /* 0x000fe80003800000 */
[----:B-1----:R-:W-:Y:S05]  /*9cf0*/  @P0 BRA `(.L_x_1642) ;  /* 0x0000000000100947 */ /* 0x002fea0003800000 */
.L_x_1643:
[----:B-1----:R1:W2:Y:S02]  /*9d00*/  SYNCS.PHASECHK.TRANS64.TRYWAIT P0, [R16+URZ+0x30800], R3 ;  /* 0x03080003100075a7 */ /* 0x0022a4000800017f */
[----:B--2---:R-:W-:Y:S05]  /*9d10*/  @!P0 NANOSLEEP.SYNCS 0x989680 ;  /* 0x009896800000895d */ /* 0x004fea0003900000 */
[----:B------:R-:W2:Y:S02]  /*9d20*/  @!P0 SYNCS.PHASECHK.TRANS64 P0, [R16+URZ+0x30800], R3 ;  /* 0x03080003100085a7 */ /* 0x000ea4000800007f */
[----:B--2---:R-:W-:Y:S05]  /*9d30*/  @!P0 BRA `(.L_x_1643) ;  /* 0xfffffffc00f08947 */ /* 0x004fea000383ffff */
.L_x_1642:
[----:B------:R-:W-:Y:S05]  /*9d40*/  BSYNC B0 ;  /* 0x0000000000007941 */ /* 0x000fea0003800000 */
.L_x_1641:
[----:B------:R-:W-:Y:S05]  /*9d50*/  BRA `(.L_x_1644) ;  /* 0x0000009400747947 */ /* 0x000fea0003800000 */
.L_x_1640:
[----:B------:R-:W-:Y:S01]  /*9d60*/  ISETP.NE.AND P0, PT, R24, RZ, PT ;  /* 0x000000ff1800720c */ /* 0x000fe20003f05270 */
[----:B------:R-:W-:Y:S01]  /*9d70*/  ULDC.64 UR4, c[0x0][0x3f8] ;  /* 0x0000fe0000047ab9 */ /* 0x000fe20000000a00 */
[----:B-----5:R-:W-:Y:S01]  /*9d80*/  SHF.R.S32.HI R0, RZ, 0x1f, R101 ;  /* 0x0000001fff007819 */ /* 0x020fe20000011465 */
[----:B------:R-:W-:Y:S01]  /*9d90*/  ULDC.64 UR6, c[0x0][0x408] ;  /* 0x0001020000067ab9 */ /* 0x000fe20000000a00 */
[----:B------:R-:W-:Y:S01]  /*9da0*/  IMAD.WIDE.U32 R24, R101, UR4, RZ ;  /* 0x0000000465187c25 */ /* 0x000fe2000f8e00ff */
[----:B------:R-:W-:Y:S03]  /*9db0*/  BSSY B6, `(.L_x_1645) ;  /* 0x0000019000067945 */ /* 0x000fe60003800000 */
[C---:B------:R-:W-:Y:S02]  /*9dc0*/  IMAD R4, R0.reuse, UR4, RZ ;  /* 0x0000000400047c24 */ /* 0x040fe4000f8e02ff */
[----:B------:R-:W-:-:S02]  /*9dd0*/  IMAD R0, R0, UR6, RZ ;  /* 0x0000000600007c24 */ /* 0x000fc4000f8e02ff */
[C---:B------:R-:W-:Y:S02]  /*9de0*/  IMAD R33, R101.reuse, UR5, R4 ;  /* 0x0000000565217c24 */ /* 0x040fe4000f8e0204 */
[C---:B------:R-:W-:Y:S02]  /*9df0*/  IMAD R29, R101.reuse, UR7, R0 ;  /* 0x00000007651d7c24 */ /* 0x040fe4000f8e0200 */
[----:B------:R-:W-:-:S04]  /*9e00*/  IMAD.WIDE.U32 R26, R101, UR6, RZ ;  /* 0x00000006651a7c25 */ /* 0x000fc8000f8e00ff */
[----:B------:R-:W-:Y:S02]  /*9e10*/  IMAD.IADD R33, R33, 0x1, R25 ;  /* 0x0000000121217824 */ /* 0x000fe400078e0219 */
[----:B------:R-:W-:Y:S01]  /*9e20*/  IMAD.IADD R29, R29, 0x1, R27 ;  /* 0x000000011d1d7824 */ /* 0x000fe200078e021b */
[----:B------:R-:W-:Y:S06]  /*9e30*/  @!P0 BRA `(.L_x_1646) ;  /* 0x0000000000408947 */ /* 0x000fec0003800000 */
[----:B------:R-:W-:Y:S01]  /*9e40*/  MOV R14, 0x0 ;  /* 0x00000000000e7802 */ /* 0x000fe20000000f00 */
[----:B------:R-:W-:Y:S01]  /*9e50*/  ULDC.64 UR4, c[0x4][0x1b8] ;  /* 0x01006e0000047ab9 */ /* 0x000fe20000000a00 */
[----:B------:R-:W-:Y:S01]  /*9e60*/  ULDC.64 UR6, c[0x4][0x1c0] ;  /* 0x0100700000067ab9 */ /* 0x000fe20000000a00 */
[----:B------:R-:W-:Y:S01]  /*9e70*/  IMAD.U32 R4, RZ, RZ, UR4 ;  /* 0x00000004ff047e24 */ /* 0x000fe2000f8e00ff */
[----:B------:R-:W-:Y:S01]  /*9e80*/  MOV R6, UR6 ;  /* 0x0000000600067c02 */ /* 0x000fe20008000f00 */
[----:B------:R-:W-:Y:S01]  /*9e90*/  IMAD.U32 R5, RZ, RZ, UR5 ;  /* 0x00000005ff057e24 */ /* 0x000fe2000f8e00ff */
[----:B------:R-:W0:Y:S01]  /*9ea0*/  LDC.64 R14, c[0x4][R14] ;  /* 0x010000000e0e7b82 */ /* 0x000e220000000a00 */
[----:B------:R-:W-:Y:S01]  /*9eb0*/  ULDC.64 UR4, c[0x4][0x130] ;  /* 0x01004c0000047ab9 */ /* 0x000fe20000000a00 */
        /* <DEDUP_REMOVED lines=8> */
.L_x_1646:
[----:B------:R-:W-:Y:S05]  /*9f40*/  BSYNC B6 ;  /* 0x0000000000067941 */ /* 0x000fea0003800000 */
.L_x_1645:
[----:B------:R-:W2:Y:S01]  /*9f50*/  LDL R93, [R1+0x14] ;  /* 0x00001400015d7983 */ /* 0x000ea20000100800 */
[----:B------:R-:W-:-:S03]  /*9f60*/  ULDC.U8 UR4, c[0x0][0x410] ;  /* 0x0001040000047ab9 */ /* 0x000fc60000000000 */
[----:B------:R-:W3:Y:S01]  /*9f70*/  LDL R20, [R1+0x44] ;  /* 0x0000440001147983 */ /* 0x000ee20000100800 */
[----:B------:R-:W-:Y:S01]  /*9f80*/  ISETP.NE.AND P0, PT, RZ, UR4, PT ;  /* 0x00000004ff007c0c */ /* 0x000fe2000bf05270 */
[----:B------:R-:W-:Y:S01]  /*9f90*/  BSSY B0, `(.L_x_1647) ;  /* 0x0000931000007945 */ /* 0x000fe20003800000 */
[----:B--2---:R-:W-:-:S05]  /*9fa0*/  IADD3 R0, R23, R93, RZ ;  /* 0x0000005d17007210 */ /* 0x004fca0007ffe0ff */
[----:B---3--:R-:W-:-:S06]  /*9fb0*/  IMAD R3, R20, 0x20, R0 ;  /* 0x0000002014037824 */ /* 0x008fcc00078e0200 */
[----:B------:R-:W-:Y:S05]  /*9fc0*/  @!P0 BRA `(.L_x_1648) ;  /* 0x0000004800188947 */ /* 0x000fea0003800000 */
[----:B------:R-:W0:Y:S01]  /*9fd0*/  LDC R10, c[0x0][0x448] ;  /* 0x00011200ff0a7b82 */ /* 0x000e220000000800 */
[----:B------:R-:W-:Y:S01]  /*9fe0*/  ULDC.64 UR4, c[0x0][0x3f8] ;  /* 0x0000fe0000047ab9 */ /* 0x000fe20000000a00 */
[----:B------:R-:W-:Y:S01]  /*9ff0*/  ULDC.64 UR6, c[0x0][0x408] ;  /* 0x0001020000067ab9 */ /* 0x000fe20000000a00 */
[----:B------:R-:W-:Y:S01]  /*a000*/  IMAD.MOV.U32 R32, RZ, RZ, R24 ;  /* 0x000000ffff207224 */ /* 0x000fe200078e0018 */
[----:B0-----:R-:W-:-:S13]  /*a010*/  ISETP.NE.AND P0, PT, R10, 0x1, PT ;  /* 0x000000010a00780c */ /* 0x001fda0003f05270 */
[----:B------:R-:W0:Y:S08]  /*a020*/  @P0 LDC R4, c[0x0][0x44c] ;  /* 0x00011300ff040b82 */ /* 0x000e300000000800 */
[----:B------:R-:W1:Y:S01]  /*a030*/  @P0 LDC R5, c[0x0][0x450] ;  /* 0x00011400ff050b82 */ /* 0x000e620000000800 */
[----:B0-----:R-:W-:-:S05]  /*a040*/  @P0 IMAD.HI.U32 R4, R3, R4, RZ ;  /* 0x0000000403040227 */ /* 0x001fca00078e00ff */
[----:B-1----:R-:W-:Y:S01]  /*a050*/  @P0 SHF.R.U32.HI R3, RZ, R5, R4 ;  /* 0x00000005ff030219 */ /* 0x002fe20000011604 */
[----:B------:R-:W-:Y:S02]  /*a060*/  IMAD.MOV.U32 R4, RZ, RZ, R26 ;  /* 0x000000ffff047224 */ /* 0x000fe400078e001a */
[----:B------:R-:W-:Y:S01]  /*a070*/  IMAD.MOV.U32 R5, RZ, RZ, R29 ;  /* 0x000000ffff057224 */ /* 0x000fe200078e001d */
[----:B------:R-:W-:Y:S01]  /*a080*/  SHF.R.S32.HI R6, RZ, 0x1f, R3 ;  /* 0x0000001fff067819 */ /* 0x000fe20000011403 */
[----:B------:R-:W-:-:S04]  /*a090*/  IMAD.WIDE.U32 R32, R3, UR4, R32 ;  /* 0x0000000403207c25 */ /* 0x000fc8000f8e0020 */
[C---:B------:R-:W-:Y:S02]  /*a0a0*/  IMAD R8, R6.reuse, UR4, RZ ;  /* 0x0000000406087c24 */ /* 0x040fe4000f8e02ff */
[----:B------:R-:W-:Y:S02]  /*a0b0*/  IMAD R6, R6, UR6, RZ ;  /* 0x0000000606067c24 */ /* 0x000fe4000f8e02ff */
[C---:B------:R-:W-:Y:S01]  /*a0c0*/  IMAD R7, R3.reuse, UR5, R8 ;  /* 0x0000000503077c24 */ /* 0x040fe2000f8e0208 */
[----:B------:R-:W-:Y:S01]  /*a0d0*/  ULDC.64 UR4, c[0x0][0x3e8] ;  /* 0x0000fa0000047ab9 */ /* 0x000fe20000000a00 */
[C---:B------:R-:W-:Y:S01]  /*a0e0*/  IMAD.WIDE.U32 R4, R3.reuse, UR6, R4 ;  /* 0x0000000603047c25 */ /* 0x040fe2000f8e0004 */
[----:B------:R-:W-:Y:S01]  /*a0f0*/  LEA R31, P0, R32, UR4, 0x1 ;  /* 0x00000004201f7c11 */ /* 0x000fe2000f8008ff */
[----:B------:R-:W-:Y:S02]  /*a100*/  UMOV UR4, 0xffffffff ;  /* 0xffffffff00047882 */ /* 0x000fe40000000000 */
[----:B------:R-:W-:Y:S01]  /*a110*/  IMAD R9, R3, UR7, R6 ;  /* 0x0000000703097c24 */ /* 0x000fe2000f8e0206 */
[----:B------:R-:W-:Y:S01]  /*a120*/  ULDC.64 UR6, c[0x0][0x400] ;  /* 0x0001000000067ab9 */ /* 0x000fe20000000a00 */
[----:B------:R-:W-:Y:S01]  /*a130*/  IMAD.IADD R3, R33, 0x1, R7 ;  /* 0x0000000121037824 */ /* 0x000fe200078e0207 */
[----:B------:R-:W-:Y:S01]  /*a140*/  LEA R30, P1, R4, UR6, 0x1 ;  /* 0x00000006041e7c11 */ /* 0x000fe2000f8208ff */
[----:B------:R-:W-:-:S03]  /*a150*/  IMAD.IADD R33, R5, 0x1, R9 ;  /* 0x0000000105217824 */ /* 0x000fc600078e0209 */
[----:B------:R-:W-:Y:S02]  /*a160*/  LEA.HI.X R32, R32, UR5, R3, 0x1, P0 ;  /* 0x0000000520207c11 */ /* 0x000fe400080f0c03 */
[----:B------:R-:W-:Y:S01]  /*a170*/  LEA.HI.X R33, R4, UR7, R33, 0x1, P1 ;  /* 0x0000000704217c11 */ /* 0x000fe200088f0c21 */
[----:B------:R-:W-:Y:S06]  /*a180*/  BRA.DIV UR4, `(.L_x_1649) ;  /* 0x0000024a04747947 */ /* 0x000fec000b800000 */
[----:B------:R0:W1:Y:S04]  /*a190*/  SHFL.IDX PT, R9, R32, RZ, 0x181f ;  /* 0x00181fff20097589 */ /* 0x00006800000e0000 */
[----:B------:R0:W2:Y:S04]  /*a1a0*/  SHFL.IDX PT, R8, R31, RZ, 0x181f ;  /* 0x00181fff1f087589 */ /* 0x0000a800000e0000 */
[----:B------:R0:W3:Y:S04]  /*a1b0*/  SHFL.IDX PT, R26, R33, RZ, 0x181f ;  /* 0x00181fff211a7589 */ /* 0x0000e800000e0000 */
[----:B------:R0:W4:Y:S02]  /*a1c0*/  SHFL.IDX PT, R5, R30, RZ, 0x181f ;  /* 0x00181fff1e057589 */ /* 0x00012400000e0000 */
.L_x_2037:
[----:B------:R-:W-:Y:S01]  /*a1d0*/  IMAD R3, R219, R10, RZ ;  /* 0x0000000adb037224 */ /* 0x000fe200078e02ff */
        /* <DEDUP_REMOVED lines=8> */
[----:B------:R-:W-:Y:S02]  /*a260*/  CS2R R72, SRZ ;  /* 0x0000000000487805 */ /* 0x000fe4000001ff00 */
[----:B------:R-:W-:-:S03]  /*a270*/  CS2R R76, SRZ ;  /* 0x00000000004c7805 */ /* 0x000fc6000001ff00 */
[----:B------:R-:W-:Y:S05]  /*a280*/  @P0 BRA `(.L_x_1651) ;  /* 0x0000000000bc0947 */ /* 0x000fea0003800000 */
[----:B------:R-:W3:Y:S01]  /*a290*/  LDL R4, [R1+0x70] ;  /* 0x0000700001047983 */ /* 0x000ee20000100800 */
[----:B------:R-:W-:-:S03]  /*a2a0*/  ULDC UR4, c[0x0][0x3f4] ;  /* 0x0000fd0000047ab9 */ /* 0x000fc60000000800 */
[----:B------:R-:W3:Y:S04]  /*a2b0*/  LDL R6, [R1+0x74] ;  /* 0x0000740001067983 */ /* 0x000ee80000100800 */
[----:B------:R-:W3:Y:S01]  /*a2c0*/  LDL R29, [R1+0x6c] ;  /* 0x00006c00011d7983 */ /* 0x000ee20000100800 */
[----:B------:R-:W-:Y:S02]  /*a2d0*/  ISETP.GE.AND P2, PT, R234, UR4, PT ;  /* 0x00000004ea007c0c */ /* 0x000fe4000bf46270 */
[----:B------:R-:W-:Y:S02]  /*a2e0*/  ISETP.GE.AND P1, PT, R233, UR4, PT ;  /* 0x00000004e9007c0c */ /* 0x000fe4000bf26270 */
[----:B------:R-:W-:Y:S02]  /*a2f0*/  ISETP.GE.AND P0, PT, R235, UR4, PT ;  /* 0x00000004eb007c0c */ /* 0x000fe4000bf06270 */
[----:B------:R-:W-:-:S07]  /*a300*/  ISETP.GE.AND P3, PT, R200, UR4, PT ;  /* 0x00000004c8007c0c */ /* 0x000fce000bf66270 */
[----:B------:R-:W-:-:S04]  /*a310*/  @!P2 SHF.L.U32 R12, R234, 0x1, RZ ;  /* 0x00000001ea0ca819 */ /* 0x000fc800000006ff */
[-C--:B--2---:R-:W-:Y:S01]  /*a320*/  @!P2 IADD3 R14, P4, R8, R12.reuse, RZ ;  /* 0x0000000c080ea210 */ /* 0x084fe20007f9e0ff */
[----:B------:R-:W-:Y:S01]  /*a330*/  @!P0 IMAD.SHL.U32 R27, R235, 0x2, RZ ;  /* 0x00000002eb1b8824 */ /* 0x000fe200078e00ff */
[----:B----4-:R-:W-:Y:S01]  /*a340*/  @!P2 IADD3 R12, P6, R5, R12, RZ ;  /* 0x0000000c050ca210 */ /* 0x010fe20007fde0ff */
[----:B---3--:R-:W-:Y:S02]  /*a350*/  @!P3 IMAD.MOV.U32 R7, RZ, RZ, R26 ;  /* 0x000000ffff07b224 */ /* 0x008fe400078e001a */
[----:B-1----:R-:W-:Y:S01]  /*a360*/  @!P3 IMAD.WIDE R20, R200, 0x2, R8 ;  /* 0x00000002c814b825 */ /* 0x002fe200078e0208 */
        /* <DEDUP_REMOVED lines=8> */
[----:B------:R-:W-:Y:S02]  /*a3f0*/  ULDC.64 UR6, c[0x0][0x208] ;  /* 0x0000820000067ab9 */ /* 0x000fe40000000a00 */
[----:B------:R1:W5:Y:S01]  /*a400*/  @!P3 LD.E.64 R74, desc[UR6][R20.64] ;  /* 0x00000006144ab980 */ /* 0x000362000c101b00 */
[C---:B------:R-:W-:Y:S01]  /*a410*/  @!P1 SHF.L.U64.HI R28, R233.reuse, 0x1, R4 ;  /* 0x00000001e91c9819 */ /* 0x040fe20000010204 */
[----:B------:R-:W-:Y:S01]  /*a420*/  @!P1 IMAD.SHL.U32 R4, R233, 0x2, RZ ;  /* 0x00000002e9049824 */ /* 0x000fe200078e00ff */
[----:B------:R-:W-:Y:S01]  /*a430*/  @!P2 SHF.L.U64.HI R11, R234, 0x1, R6 ;  /* 0x00000001ea0ba819 */ /* 0x000fe20000010206 */
[----:B------:R-:W-:-:S03]  /*a440*/  @!P3 IMAD.MOV.U32 R6, RZ, RZ, R5 ;  /* 0x000000ffff06b224 */ /* 0x000fc600078e0005 */
[----:B------:R-:W-:Y:S01]  /*a450*/  @!P1 IADD3 R10, P5, R8, R4, RZ ;  /* 0x00000004080a9210 */ /* 0x000fe20007fbe0ff */
[----:B------:R-:W-:Y:S02]  /*a460*/  @!P2 IMAD.X R15, R9, 0x1, R11, P4 ;  /* 0x00000001090fa824 */ /* 0x000fe400020e060b */
[----:B------:R-:W-:-:S04]  /*a470*/  @!P3 IMAD.WIDE R24, R200, 0x2, R6 ;  /* 0x00000002c818b825 */ /* 0x000fc800078e0206 */
[----:B------:R-:W-:Y:S01]  /*a480*/  @!P2 IMAD.X R13, R26, 0x1, R11, P6 ;  /* 0x000000011a0da824 */ /* 0x000fe200030e060b */
[-C--:B------:R-:W-:Y:S01]  /*a490*/  @!P0 IADD3 R6, P6, R8, R27.reuse, RZ ;  /* 0x0000001b08068210 */ /* 0x080fe20007fde0ff */
[----:B------:R1:W5:Y:S01]  /*a4a0*/  @!P3 LD.E.64 R76, desc[UR6][R24.64] ;  /* 0x00000006184cb980 */ /* 0x000362000c101b00 */
[----:B------:R-:W-:Y:S02]  /*a4b0*/  @!P1 IADD3.X R11, R9, R28, RZ, P5, !PT ;  /* 0x0000001c090b9210 */ /* 0x000fe40002ffe4ff */
[----:B------:R-:W-:Y:S01]  /*a4c0*/  @!P0 IADD3 R8, P5, R5, R27, RZ ;  /* 0x0000001b05088210 */ /* 0x000fe20007fbe0ff */
[----:B------:R1:W5:Y:S01]  /*a4d0*/  @!P2 LD.E.64 R70, desc[UR6][R14.64] ;  /* 0x000000060e46a980 */ /* 0x000362000c101b00 */
[----:B------:R-:W-:Y:S02]  /*a4e0*/  @!P0 SHF.L.U64.HI R27, R235, 0x1, R29 ;  /* 0x00000001eb1b8819 */ /* 0x000fe4000001021d */
[----:B------:R-:W-:Y:S01]  /*a4f0*/  @!P1 IADD3 R4, P4, R5, R4, RZ ;  /* 0x0000000405049210 */ /* 0x000fe20007f9e0ff */
[----:B------:R1:W5:Y:S02]  /*a500*/  @!P2 LD.E.64 R72, desc[UR6][R12.64] ;  /* 0x000000060c48a980 */ /* 0x000364000c101b00 */
[----:B------:R-:W-:-:S02]  /*a510*/  @!P0 IMAD.X R7, R9, 0x1, R27, P6 ;  /* 0x0000000109078824 */ /* 0x000fc400030e061b */
[C---:B------:R-:W-:Y:S01]  /*a520*/  @!P1 IMAD.X R5, R26.reuse, 0x1, R28, P4 ;  /* 0x000000011a059824 */ /* 0x040fe200020e061c */
[----:B------:R1:W5:Y:S01]  /*a530*/  @!P1 LD.E.64 R66, desc[UR6][R10.64] ;  /* 0x000000060a429980 */ /* 0x000362000c101b00 */
[----:B------:R-:W-:-:S03]  /*a540*/  @!P0 IMAD.X R9, R26, 0x1, R27, P5 ;  /* 0x000000011a098824 */ /* 0x000fc600028e061b */
[----:B------:R1:W5:Y:S04]  /*a550*/  @!P1 LD.E.64 R68, desc[UR6][R4.64] ;  /* 0x0000000604449980 */ /* 0x000368000c101b00 */
[----:B------:R1:W5:Y:S04]  /*a560*/  @!P0 LD.E.64 R62, desc[UR6][R6.64] ;  /* 0x00000006063e8980 */ /* 0x000368000c101b00 */
[----:B------:R1:W5:Y:S02]  /*a570*/  @!P0 LD.E.64 R64, desc[UR6][R8.64] ;  /* 0x0000000608408980 */ /* 0x000364000c101b00 */
.L_x_1651:
[----:B------:R-:W-:Y:S05]  /*a580*/  BSYNC B1 ;  /* 0x0000000000017941 */ /* 0x000fea0003800000 */
.L_x_1650:
[----:B-1---5:R-:W-:Y:S01]  /*a590*/  IMAD.MOV.U32 R4, RZ, RZ, R62 ;  /* 0x000000ffff047224 */ /* 0x022fe200078e003e */
[----:B------:R-:W-:Y:S01]  /*a5a0*/  MOV R7, R67 ;  /* 0x0000004300077202 */ /* 0x000fe20000000f00 */
[----:B----4-:R-:W-:Y:S01]  /*a5b0*/  IMAD.MOV.U32 R5, RZ, RZ, R63 ;  /* 0x000000ffff057224 */ /* 0x010fe200078e003f */
[----:B------:R-:W-:Y:S01]  /*a5c0*/  UMOV UR4, 0xffffffff ;  /* 0xffffffff00047882 */ /* 0x000fe20000000000 */
[----:B------:R-:W-:Y:S01]  /*a5d0*/  IMAD.MOV.U32 R6, RZ, RZ, R66 ;  /* 0x000000ffff067224 */ /* 0x000fe200078e0042 */
[----:B------:R-:W-:Y:S01]  /*a5e0*/  PRMT R108, R108, 0x5410, R4 ;  /* 0x000054106c6c7816 */ /* 0x000fe20000000004 */
        /* <DEDUP_REMOVED lines=13> */
[----:B------:R-:W-:-:S02]  /*a6c0*/  MOV R6, R68 ;  /* 0x0000004400067202 */ /* 0x000fc40000000f00 */
[----:B------:R-:W-:Y:S02]  /*a6d0*/  CS2R R46, SRZ ;  /* 0x00000000002e7805 */ /* 0x000fe4000001ff00 */
        /* <DEDUP_REMOVED lines=9> */
[----:B------:R-:W-:Y:S02]  /*a770*/  PRMT R95, R95, 0x5410, R6 ;  /* 0x000054105f5f7816 */ /* 0x000fe40000000006 */
[----:B------:R-:W-:Y:S01]  /*a780*/  PRMT R113, R113, 0x5410, R7 ;  /* 0x0000541071717816 */ /* 0x000fe20000000007 */
[----:B------:R-:W-:Y:S06]  /*a790*/  BRA.DIV UR4, `(.L_x_1652) ;  /* 0x0000024604647947 */ /* 0x000fec000b800000 */
[----:B------:R1:W4:Y:S04]  /*a7a0*/  SHFL.IDX PT, R9, R32, 0x1, 0x181f ;  /* 0x00381f0020097f89 */ /* 0x00032800000e0000 */
[----:B--2---:R1:W2:Y:S04]  /*a7b0*/  SHFL.IDX PT, R8, R31, 0x1, 0x181f ;  /* 0x00381f001f087f89 */ /* 0x0042a800000e0000 */
[----:B---3--:R1:W3:Y:S04]  /*a7c0*/  SHFL.IDX PT, R26, R33, 0x1, 0x181f ;  /* 0x00381f00211a7f89 */ /* 0x0082e800000e0000 */
[----:B------:R1:W0:Y:S02]  /*a7d0*/  SHFL.IDX PT, R5, R30, 0x1, 0x181f ;  /* 0x00381f001e057f89 */ /* 0x00022400000e0000 */
.L_x_2043:
[----:B------:R-:W-:Y:S01]  /*a7e0*/  VIADD R4, R0, 0x20 ;  /* 0x0000002000047836 */ /* 0x000fe20000000000 */
        /* <DEDUP_REMOVED lines=10> */
[----:B------:R-:W3:Y:S01]  /*a890*/  LDL R7, [R1+0x74] ;  /* 0x0000740001077983 */ /* 0x000ee20000100800 */
[----:B------:R-:W-:-:S03]  /*a8a0*/  ULDC UR4, c[0x0][0x3f4] ;  /* 0x0000fd0000047ab9 */ /* 0x000fc60000000800 */
[----:B------:R-:W3:Y:S04]  /*a8b0*/  LDL R6, [R1+0x70] ;  /* 0x0000700001067983 */ /* 0x000ee80000100800 */
[----:B------:R-:W3:Y:S01]  /*a8c0*/  LDL R29, [R1+0x6c] ;  /* 0x00006c00011d7983 */ /* 0x000ee20000100800 */
[----:B------:R-:W-:Y:S02]  /*a8d0*/  ISETP.GE.AND P2, PT, R234, UR4, PT ;  /* 0x00000004ea007c0c */ /* 0x000fe4000bf46270 */
[----:B------:R-:W-:Y:S02]  /*a8e0*/  CS2R R58, SRZ ;  /* 0x00000000003a7805 */ /* 0x000fe4000001ff00 */
[----:B------:R-:W-:Y:S02]  /*a8f0*/  ISETP.GE.AND P1, PT, R233, UR4, PT ;  /* 0x00000004e9007c0c */ /* 0x000fe4000bf26270 */
[----:B------:R-:W-:-:S02]  /*a900*/  CS2R R60, SRZ ;  /* 0x00000000003c7805 */ /* 0x000fc4000001ff00 */
[----:B------:R-:W-:Y:S01]  /*a910*/  ISETP.GE.AND P0, PT, R235, UR4, PT ;  /* 0x00000004eb007c0c */ /* 0x000fe2000bf06270 */
[----:B------:R-:W-:Y:S01]  /*a920*/  ULDC.64 UR6, c[0x0][0x208] ;  /* 0x0000820000067ab9 */ /* 0x000fe20000000a00 */
[----:B------:R-:W-:-:S03]  /*a930*/  ISETP.GE.AND P3, PT, R200, UR4, PT ;  /* 0x00000004c8007c0c */ /* 0x000fc6000bf66270 */
[----:B------:R-:W-:-:S04]  /*a940*/  @!P2 SHF.L.U32 R12, R234, 0x1, RZ ;  /* 0x00000001ea0ca819 */ /* 0x000fc800000006ff */
[----:B------:R-:W-:Y:S01]  /*a950*/  @!P1 IMAD.SHL.U32 R4, R233, 0x2, RZ ;  /* 0x00000002e9049824 */ /* 0x000fe200078e00ff */
[----:B--2---:R-:W-:-:S03]  /*a960*/  @!P2 IADD3 R14, P4, R8, R12, RZ ;  /* 0x0000000c080ea210 */ /* 0x004fc60007f9e0ff */
[----:B------:R-:W-:Y:S01]  /*a970*/  @!P0 IMAD.SHL.U32 R28, R235, 0x2, RZ ;  /* 0x00000002eb1c8824 */ /* 0x000fe200078e00ff */
[----:B0-----:R-:W-:Y:S01]  /*a980*/  @!P2 IADD3 R12, P6, R5, R12, RZ ;  /* 0x0000000c050ca210 */ /* 0x001fe20007fde0ff */
[----:B----4-:R-:W-:Y:S01]  /*a990*/  @!P3 IMAD.WIDE R20, R200, 0x2, R8 ;  /* 0x00000002c814b825 */ /* 0x010fe200078e0208 */
[----:B------:R-:W-:Y:S02]  /*a9a0*/  @!P1 IADD3 R10, P5, R8, R4, RZ ;  /* 0x00000004080a9210 */ /* 0x000fe40007fbe0ff */
[----:B------:R-:W-:Y:S02]  /*a9b0*/  CS2R R54, SRZ ;  /* 0x0000000000367805 */ /* 0x000fe4000001ff00 */
[----:B------:R-:W-:Y:S02]  /*a9c0*/  CS2R R56, SRZ ;  /* 0x0000000000387805 */ /* 0x000fe4000001ff00 */
[----:B------:R-:W-:Y:S02]  /*a9d0*/  CS2R R50, SRZ ;  /* 0x0000000000327805 */ /* 0x000fe4000001ff00 */
[----:B------:R-:W-:-:S02]  /*a9e0*/  CS2R R52, SRZ ;  /* 0x0000000000347805 */ /* 0x000fc4000001ff00 */
[----:B------:R-:W-:Y:S02]  /*a9f0*/  CS2R R46, SRZ ;  /* 0x00000000002e7805 */ /* 0x000fe4000001ff00 */
[----:B------:R-:W-:Y:S01]  /*aa00*/  CS2R R48, SRZ ;  /* 0x0000000000307805 */ /* 0x000fe2000001ff00 */
[----:B------:R0:W5:Y:S01]  /*aa10*/  @!P3 LD.E.64 R58, desc[UR6][R20.64] ;  /* 0x00000006143ab980 */ /* 0x000162000c101b00 */
[----:B---3--:R-:W-:Y:S01]  /*aa20*/  @!P2 SHF.L.U64.HI R11, R234, 0x1, R7 ;  /* 0x00000001ea0ba819 */ /* 0x008fe20000010207 */
[----:B------:R-:W-:Y:S01]  /*aa30*/  @!P3 IMAD.MOV.U32 R7, RZ, RZ, R26 ;  /* 0x000000ffff07b224 */ /* 0x000fe200078e001a */
[----:B------:R-:W-:Y:S01]  /*aa40*/  @!P1 SHF.L.U64.HI R27, R233, 0x1, R6 ;  /* 0x00000001e91b9819 */ /* 0x000fe20000010206 */
[----:B------:R-:W-:Y:S02]  /*aa50*/  @!P3 IMAD.MOV.U32 R6, RZ, RZ, R5 ;  /* 0x000000ffff06b224 */ /* 0x000fe400078e0005 */
[----:B------:R-:W-:Y:S01]  /*aa60*/  @!P2 IMAD.X R15, R9, 0x1, R11, P4 ;  /* 0x00000001090fa824 */ /* 0x000fe200020e060b */
[----:B------:R-:W-:Y:S01]  /*aa70*/  @!P1 IADD3 R4, P4, R5, R4, RZ ;  /* 0x0000000405049210 */ /* 0x000fe20007f9e0ff */
[----:B------:R-:W-:-:S03]  /*aa80*/  @!P3 IMAD.WIDE R24, R200, 0x2, R6 ;  /* 0x00000002c818b825 */ /* 0x000fc600078e0206 */
[----:B------:R0:W5:Y:S01]  /*aa90*/  @!P2 LD.E.64 R54, desc[UR6][R14.64] ;  /* 0x000000060e36a980 */ /* 0x000162000c101b00 */
[----:B------:R-:W-:Y:S01]  /*aaa0*/  @!P2 IMAD.X R13, R26, 0x1, R11, P6 ;  /* 0x000000011a0da824 */ /* 0x000fe200030e060b */
[-C--:B------:R-:W-:Y:S02]  /*aab0*/  @!P0 IADD3 R6, P6, R8, R28.reuse, RZ ;  /* 0x0000001c08068210 */ /* 0x080fe40007fde0ff */
[----:B------:R-:W-:Y:S01]  /*aac0*/  @!P1 IADD3.X R11, R9, R27, RZ, P5, !PT ;  /* 0x0000001b090b9210 */ /* 0x000fe20002ffe4ff */
[----:B------:R0:W5:Y:S01]  /*aad0*/  @!P3 LD.E.64 R60, desc[UR6][R24.64] ;  /* 0x00000006183cb980 */ /* 0x000162000c101b00 */
[----:B------:R-:W-:Y:S02]  /*aae0*/  @!P0 IADD3 R8, P5, R5, R28, RZ ;  /* 0x0000001c05088210 */ /* 0x000fe40007fbe0ff */
[----:B------:R-:W-:Y:S01]  /*aaf0*/  @!P0 SHF.L.U64.HI R28, R235, 0x1, R29 ;  /* 0x00000001eb1c8819 */ /* 0x000fe2000001021d */
[C---:B------:R-:W-:Y:S01]  /*ab00*/  @!P1 IMAD.X R5, R26.reuse, 0x1, R27, P4 ;  /* 0x000000011a059824 */ /* 0x040fe200020e061b */
[----:B------:R0:W5:Y:S03]  /*ab10*/  @!P2 LD.E.64 R56, desc[UR6][R12.64] ;  /* 0x000000060c38a980 */ /* 0x000166000c101b00 */
[--C-:B------:R-:W-:Y:S01]  /*ab20*/  @!P0 IMAD.X R7, R9, 0x1, R28.reuse, P6 ;  /* 0x0000000109078824 */ /* 0x100fe200030e061c */
[----:B------:R0:W5:Y:S01]  /*ab30*/  @!P1 LD.E.64 R50, desc[UR6][R10.64] ;  /* 0x000000060a329980 */ /* 0x000162000c101b00 */
[----:B------:R-:W-:-:S03]  /*ab40*/  @!P0 IMAD.X R9, R26, 0x1, R28, P5 ;  /* 0x000000011a098824 */ /* 0x000fc600028e061c */
[----:B------:R0:W5:Y:S04]  /*ab50*/  @!P1 LD.E.64 R52, desc[UR6][R4.64] ;  /* 0x0000000604349980 */ /* 0x000168000c101b00 */
[----:B------:R0:W5:Y:S04]  /*ab60*/  @!P0 LD.E.64 R46, desc[UR6][R6.64] ;  /* 0x00000006062e8980 */ /* 0x000168000c101b00 */
[----:B------:R0:W5:Y:S02]  /*ab70*/  @!P0 LD.E.64 R48, desc[UR6][R8.64] ;  /* 0x0000000608308980 */ /* 0x000164000c101b00 */
.L_x_1654:
[----:B------:R-:W-:Y:S05]  /*ab80*/  BSYNC B1 ;  /* 0x0000000000017941 */ /* 0x000fea0003800000 */
.L_x_1653:
[----:B0----5:R-:W-:Y:S01]  /*ab90*/  IMAD.MOV.U32 R4, RZ, RZ, R46 ;  /* 0x000000ffff047224 */ /* 0x021fe200078e002e */
[----:B------:R-:W-:Y:S01]  /*aba0*/  MOV R7, R51 ;  /* 0x0000003300077202 */ /* 0x000fe20000000f00 */
[----:B------:R-:W-:Y:S01]  /*abb0*/  IMAD.MOV.U32 R5, RZ, RZ, R47 ;  /* 0x000000ffff057224 */ /* 0x000fe200078e002f */
[----:B------:R-:W-:Y:S01]  /*abc0*/  UMOV UR4, 0xffffffff ;  /* 0xffffffff00047882 */ /* 0x000fe20000000000 */
[----:B------:R-:W-:-:S03]  /*abd0*/  IMAD.MOV.U32 R6, RZ, RZ, R50 ;  /* 0x000000ffff067224 */ /* 0x000fc600078e0032 */
[----:B------:R-:W-:Y:S01]  /*abe0*/  PRMT R88, R5, 0x5410, R4 ;  /* 0x0000541005587816 */ /* 0x000fe20000000004 */
[----:B------:R-:W-:Y:S01]  /*abf0*/  IMAD.MOV.U32 R4, RZ, RZ, R54 ;  /* 0x000000ffff047224 */ /* 0x000fe200078e0036 */
[----:B------:R-:W-:Y:S01]  /*ac00*/  PRMT R96, R6, 0x5410, R7 ;  /* 0x0000541006607816 */ /* 0x000fe20000000007 */
[----:B------:R-:W-:Y:S02]  /*ac10*/  IMAD.MOV.U32 R5, RZ, RZ, R55 ;  /* 0x000000ffff057224 */ /* 0x000fe400078e0037 */
[----:B------:R-:W-:Y:S02]  /*ac20*/  IMAD.MOV.U32 R6, RZ, RZ, R58 ;  /* 0x000000ffff067224 */ /* 0x000fe400078e003a */
[----:B------:R-:W-:Y:S01]  /*ac30*/  IMAD.MOV.U32 R7, RZ, RZ, R59 ;  /* 0x000000ffff077224 */ /* 0x000fe200078e003b */
[----:B------:R-:W-:Y:S01]  /*ac40*/  PRMT R102, R4, 0x5410, R5 ;  /* 0x0000541004667816 */ /* 0x000fe20000000005 */
[----:B------:R-:W-:Y:S02]  /*ac50*/  IMAD.MOV.U32 R4, RZ, RZ, R48 ;  /* 0x000000ffff047224 */ /* 0x000fe400078e0030 */
[----:B------:R-:W-:Y:S01]  /*ac60*/  IMAD.MOV.U32 R5, RZ, RZ, R49 ;  /* 0x000000ffff057224 */ /* 0x000fe200078e0031 */
[----:B------:R-:W-:Y:S01]  /*ac70*/  PRMT R105, R6, 0x5410, R7 ;  /* 0x0000541006697816 */ /* 0x000fe20000000007 */
[----:B------:R-:W-:Y:S01]  /*ac80*/  IMAD.MOV.U32 R7, RZ, RZ, R53 ;  /* 0x000000ffff077224 */ /* 0x000fe200078e0035 */
[----:B------:R-:W-:-:S02]  /*ac90*/  MOV R6, R52 ;  /* 0x0000003400067202 */ /* 0x000fc40000000f00 */
[----:B------:R-:W-:Y:S01]  /*aca0*/  PRMT R87, R5, 0x5410, R4 ;  /* 0x0000541005577816 */ /* 0x000fe20000000004 */
[----:B------:R-:W-:Y:S01]  /*acb0*/  IMAD.MOV.U32 R4, RZ, RZ, R56 ;  /* 0x000000ffff047224 */ /* 0x000fe200078e0038 */
[----:B------:R-:W-:Y:S01]  /*acc0*/  PRMT R97, R6, 0x5410, R7 ;  /* 0x0000541006617816 */ /* 0x000fe20000000007 */
[----:B------:R-:W-:Y:S02]  /*acd0*/  IMAD.MOV.U32 R5, RZ, RZ, R57 ;  /* 0x000000ffff057224 */ /* 0x000fe400078e0039 */
[----:B------:R-:W-:Y:S02]  /*ace0*/  IMAD.MOV.U32 R6, RZ, RZ, R60 ;  /* 0x000000ffff067224 */ /* 0x000fe400078e003c */
[----:B------:R-:W-:Y:S01]  /*acf0*/  IMAD.MOV.U32 R7, RZ, RZ, R61 ;  /* 0x000000ffff077224 */ /* 0x000fe200078e003d */
[----:B------:R-:W-:-:S04]  /*ad00*/  PRMT R103, R4, 0x5410, R5 ;  /* 0x0000541004677816 */ /* 0x000fc80000000005 */
[----:B------:R-:W-:Y:S01]  /*ad10*/  PRMT R106, R6, 0x5410, R7 ;  /* 0x00005410066a7816 */ /* 0x000fe20000000007 */
[----:B------:R-:W-:Y:S06]  /*ad20*/  BRA.DIV UR4, `(.L_x_1655) ;  /* 0x0000024204747947 */ /* 0x000fec000b800000 */
[----:B----4-:R0:W4:Y:S04]  /*ad30*/  SHFL.IDX PT, R9, R32, 0x2, 0x181f ;  /* 0x00581f0020097f89 */ /* 0x01012800000e0000 */
[----:B--2---:R0:W2:Y:S04]  /*ad40*/  SHFL.IDX PT, R8, R31, 0x2, 0x181f ;  /* 0x00581f001f087f89 */ /* 0x0040a800000e0000 */
[----:B------:R0:W0:Y:S04]  /*ad50*/  SHFL.IDX PT, R78, R33, 0x2, 0x181f ;  /* 0x00581f00214e7f89 */ /* 0x00002800000e0000 */
[----:B------:R0:W0:Y:S02]  /*ad60*/  SHFL.IDX PT, R5, R30, 0x2, 0x181f ;  /* 0x00581f001e057f89 */ /* 0x00002400000e0000 */
.L_x_2049:
[----:B------:R-:W-:Y:S01]  /*ad70*/  VIADD R4, R0, 0x40 ;  /* 0x0000004000047836 */ /* 0x000fe20000000000 */
[----:B------:R-:W-:Y:S01]  /*ad80*/  BSSY B1, `(.L_x_1656) ;  /* 0x000003a000017945 */ /* 0x000fe20003800000 */
[----:B------:R-:W-:Y:S02]  /*ad90*/  CS2R R28, SRZ ;  /* 0x00000000001c7805 */ /* 0x000fe4000001ff00 */
[----:B------:R-:W-:Y:S02]  /*ada0*/  CS2R R34, SRZ ;  /* 0x0000000000227805 */ /* 0x000fe4000001ff00 */
[----:B------:R-:W-:Y:S02]  /*adb0*/  CS2R R38, SRZ ;  /* 0x0000000000267805 */ /* 0x000fe4000001ff00 */
[----:B------:R-:W-:Y:S02]  /*adc0*/  ISETP.GE.AND P0, PT, R4, R3, PT ;  /* 0x000000030400720c */ /* 0x000fe40003f06270 */
[----:B------:R-:W-:-:S02]  /*add0*/  CS2R R42, SRZ ;  /* 0x00000000002a7805 */ /* 0x000fc4000001ff00 */
[----:B---3--:R-:W-:Y:S02]  /*ade0*/  CS2R R26, SRZ ;  /* 0x00000000001a7805 */ /* 0x008fe4000001ff00 */
        /* <DEDUP_REMOVED lines=46> */
[----:B------:R-:W-:Y:S01]  /*b0d0*/  @!P0 IMAD.X R9, R78, 0x1, R27, P5 ;  /* 0x000000014e098824 */ /* 0x000fe200028e061b */
[----:B------:R-:W-:-:S02]  /*b0e0*/  CS2R R26, SRZ ;  /* 0x00000000001a7805 */ /* 0x000fc4000001ff00 */
[----:B------:R0:W5:Y:S04]  /*b0f0*/  @!P1 LD.E.64 R36, desc[UR6][R4.64] ;  /* 0x0000000604249980 */ /* 0x000168000c101b00 */
[----:B------:R0:W5:Y:S04]  /*b100*/  @!P0 LD.E.64 R28, desc[UR6][R6.64] ;  /* 0x00000006061c8980 */ /* 0x000168000c101b00 */
[----:B------:R0:W5:Y:S02]  /*b110*/  @!P0 LD.E.64 R26, desc[UR6][R8.64] ;  /* 0x00000006081a8980 */ /* 0x000164000c101b00 */
.L_x_1657:
[----:B------:R-:W-:Y:S05]  /*b120*/  BSYNC B1 ;  /* 0x0000000000017941 */ /* 0x000fea0003800000 */
.L_x_1656:
        /* <DEDUP_REMOVED lines=23> */
[----:B------:R-:W-:-:S02]  /*b2a0*/  PRMT R101, R5, 0x5410, R4 ;  /* 0x0000541005657816 */ /* 0x000fc40000000004 */
[----:B------:R-:W-:Y:S02]  /*b2b0*/  CS2R R4, SRZ ;  /* 0x0000000000047805 */ /* 0x000fe4000001ff00 */
[----:B------:R-:W-:Y:S01]  /*b2c0*/  PRMT R90, R7, 0x5410, R6 ;  /* 0x00005410075a7816 */ /* 0x000fe20000000006 */
[----:B------:R-:W-:Y:S06]  /*b2d0*/  BRA.DIV UR4, `(.L_x_1658) ;  /* 0x0000023e047c7947 */ /* 0x000fec000b800000 */
[----:B------:R0:W3:Y:S04]  /*b2e0*/  SHFL.IDX PT, R79, R32, 0x3, 0x181f ;  /* 0x00781f00204f7f89 */ /* 0x0000e800000e0000 */
[----:B----4-:R0:W4:Y:S04]  /*b2f0*/  SHFL.IDX PT, R9, R31, 0x3, 0x181f ;  /* 0x00781f001f097f89 */ /* 0x01012800000e0000 */
[----:B------:R0:W0:Y:S04]  /*b300*/  SHFL.IDX PT, R80, R33, 0x3, 0x181f ;  /* 0x00781f0021507f89 */ /* 0x00002800000e0000 */
[----:B------:R0:W0:Y:S02]  /*b310*/  SHFL.IDX PT, R78, R30, 0x3, 0x181f ;  /* 0x00781f001e4e7f89 */ /* 0x00002400000e0000 */
.L_x_2055:
[----:B------:R-:W5:Y:S01]  /*b320*/  LDL R6, [R1+0x54] ;  /* 0x0000540001067983 */ /* 0x000f620000100800 */
[----:B------:R-:W-:Y:S01]  /*b330*/  VIADD R0, R0, 0x60 ;  /* 0x0000006000007836 */ /* 0x000fe20000000000 */
[----:B------:R-:W-:Y:S01]  /*b340*/  BSSY B1, `(.L_x_1659) ;  /* 0x000003f000017945 */ /* 0x000fe20003800000 */
[----:B------:R-:W-:Y:S02]  /*b350*/  CS2R R12, SRZ ;  /* 0x00000000000c7805 */ /* 0x000fe4000001ff00 */
[----:B------:R-:W-:Y:S02]  /*b360*/  CS2R R20, SRZ ;  /* 0x0000000000147805 */ /* 0x000fe4000001ff00 */
[----:B01----:R-:W-:Y:S02]  /*b370*/  CS2R R30, SRZ ;  /* 0x00000000001e7805 */ /* 0x003fe4000001ff00 */
[----:B------:R-:W-:Y:S02]  /*b380*/  ISETP.GE.AND P0, PT, R0, R3, PT ;  /* 0x000000030000720c */ /* 0x000fe40003f06270 */
[----:B------:R-:W-:-:S02]  /*b390*/  CS2R R14, SRZ ;  /* 0x00000000000e7805 */ /* 0x000fc4000001ff00 */
[----:B------:R-:W-:Y:S02]  /*b3a0*/  CS2R R24, SRZ ;  /* 0x0000000000187805 */ /* 0x000fe4000001ff00 */
[----:B------:R-:W-:Y:S02]  /*b3b0*/  CS2R R32, SRZ ;  /* 0x0000000000207805 */ /* 0x000fe4000001ff00 */
[----:B-----5:R-:W-:-:S04]  /*b3c0*/  LEA.HI R81, R6, R6, RZ, 0x1 ;  /* 0x0000000606517211 */ /* 0x020fc800078f08ff */
[----:B------:R-:W-:-:S04]  /*b3d0*/  LOP3.LUT R81, R81, 0xfffffffe, RZ, 0xc0, !PT ;  /* 0xfffffffe51517812 */ /* 0x000fc800078ec0ff */
[----:B------:R-:W-:Y:S02]  /*b3e0*/  IADD3 R81, R6, -R81, RZ ;  /* 0x8000005106517210 */ /* 0x000fe40007ffe0ff */
[----:B------:R-:W-:Y:S02]  /*b3f0*/  CS2R R6, SRZ ;  /* 0x0000000000067805 */ /* 0x000fe4000001ff00 */
[----:B------:R-:W-:Y:S01]  /*b400*/  SHF.L.U32 R81, R81, 0x1f, RZ ;  /* 0x0000001f51517819 */ /* 0x000fe200000006ff */
[----:B------:R-:W-:Y:S06]  /*b410*/  @P0 BRA `(.L_x_1660) ;  /* 0x0000000000c40947 */ /* 0x000fec0003800000 */
[----:B------:R-:W3:Y:S01]  /*b420*/  LDL R10, [R1+0x74] ;  /* 0x00007400010a7983 */ /* 0x000ee20000100800 */
[----:B------:R-:W-:-:S03]  /*b430*/  ULDC UR4, c[0x0][0x3f4] ;  /* 0x0000fd0000047ab9 */ /* 0x000fc60000000800 */
[----:B--2---:R-:W2:Y:S04]  /*b440*/  LDL R8, [R1+0x70] ;  /* 0x0000700001087983 */ /* 0x004ea80000100800 */
[----:B------:R-:W2:Y:S01]  /*b450*/  LDL R86, [R1+0x6c] ;  /* 0x00006c0001567983 */ /* 0x000ea20000100800 */
[----:B------:R-:W-:Y:S02]  /*b460*/  ISETP.GE.AND P2, PT, R234, UR4, PT ;  /* 0x00000004ea007c0c */ /* 0x000fe4000bf46270 */
[----:B------:R-:W-:Y:S02]  /*b470*/  CS2R R32, SRZ ;  /* 0x0000000000207805 */ /* 0x000fe4000001ff00 */
[----:B------:R-:W-:Y:S01]  /*b480*/  ISETP.GE.AND P3, PT, R200, UR4, PT ;  /* 0x00000004c8007c0c */ /* 0x000fe2000bf66270 */
[----:B------:R-:W-:Y:S01]  /*b490*/  ULDC.64 UR6, c[0x0][0x208] ;  /* 0x0000820000067ab9 */ /* 0x000fe20000000a00 */
[----:B------:R-:W-:-:S02]  /*b4a0*/  ISETP.GE.AND P1, PT, R233, UR4, PT ;  /* 0x00000004e9007c0c */ /* 0x000fc4000bf26270 */
[----:B------:R-:W-:Y:S02]  /*b4b0*/  CS2R R30, SRZ ;  /* 0x00000000001e7805 */ /* 0x000fe4000001ff00 */
[----:B------:R-:W-:-:S03]  /*b4c0*/  ISETP.GE.AND P0, PT, R235, UR4, PT ;  /* 0x00000004eb007c0c */ /* 0x000fc6000bf06270 */
[----:B------:R-:W-:-:S04]  /*b4d0*/  @!P2 IMAD.SHL.U32 R6, R234, 0x2, RZ ;  /* 0x00000002ea06a824 */ /* 0x000fc800078e00ff */
[----:B------:R-:W-:Y:S01]  /*b4e0*/  @!P3 MOV R11, R80 ;  /* 0x00000050000bb202 */ /* 0x000fe20000000f00 */
[----:B----4-:R-:W-:Y:S01]  /*b4f0*/  @!P3 IMAD.MOV.U32 R14, RZ, RZ, R9 ;  /* 0x000000ffff0eb224 */ /* 0x010fe200078e0009 */
[-C--:B------:R-:W-:Y:S01]  /*b500*/  @!P2 IADD3 R12, P4, R9, R6.reuse, RZ ;  /* 0x00000006090ca210 */ /* 0x080fe20007f9e0ff */
[----:B---3--:R-:W-:Y:S01]  /*b510*/  @!P3 IMAD.MOV.U32 R15, RZ, RZ, R79 ;  /* 0x000000ffff0fb224 */ /* 0x008fe200078e004f */
[----:B------:R-:W-:Y:S02]  /*b520*/  @!P2 IADD3 R6, P6, R78, R6, RZ ;  /* 0x000000064e06a210 */ /* 0x000fe40007fde0ff */
[----:B------:R-:W-:Y:S02]  /*b530*/  @!P0 IMAD.SHL.U32 R24, R235, 0x2, RZ ;  /* 0x00000002eb188824 */ /* 0x000fe400078e00ff */
[----:B------:R-:W-:-:S05]  /*b540*/  @!P3 IMAD.WIDE R14, R200, 0x2, R14 ;  /* 0x00000002c80eb825 */ /* 0x000fca00078e020e */
[----:B------:R-:W5:Y:S01]  /*b550*/  @!P3 LD.E.64 R30, desc[UR6][R14.64] ;  /* 0x000000060e1eb980 */ /* 0x000f62000c101b00 */
[----:B------:R-:W-:Y:S01]  /*b560*/  @!P2 SHF.L.U64.HI R5, R234, 0x1, R10 ;  /* 0x00000001ea05a819 */ /* 0x000fe2000001020a */
[----:B------:R-:W-:Y:S01]  /*b570*/  @!P3 IMAD.MOV.U32 R10, RZ, RZ, R78 ;  /* 0x000000ffff0ab224 */ /* 0x000fe200078e004e */
[----:B--2---:R-:W-:-:S03]  /*b580*/  @!P1 SHF.L.U64.HI R0, R233, 0x1, R8 ;  /* 0x00000001e9009819 */ /* 0x004fc60000010208 */
[----:B------:R-:W-:-:S04]  /*b590*/  @!P3 IMAD.WIDE R20, R200, 0x2, R10 ;  /* 0x00000002c814b825 */ /* 0x000fc800078e020a */
[----:B------:R-:W-:Y:S01]  /*b5a0*/  @!P1 IMAD.SHL.U32 R8, R233, 0x2, RZ ;  /* 0x00000002e9089824 */ /* 0x000fe200078e00ff */
[----:B------:R0:W5:Y:S01]  /*b5b0*/  @!P3 LD.E.64 R32, desc[UR6][R20.64] ;  /* 0x000000061420b980 */ /* 0x000162000c101b00 */
[--C-:B------:R-:W-:Y:S02]  /*b5c0*/  @!P2 IMAD.X R13, R79, 0x1, R5.reuse, P4 ;  /* 0x000000014f0da824 */ /* 0x100fe400020e0605 */
[----:B------:R-:W-:Y:S01]  /*b5d0*/  @!P2 IMAD.X R7, R80, 0x1, R5, P6 ;  /* 0x000000015007a824 */ /* 0x000fe200030e0605 */
[CC--:B------:R-:W-:Y:S02]  /*b5e0*/  @!P1 IADD3 R4, P5, R9.reuse, R8.reuse, RZ ;  /* 0x0000000809049210 */ /* 0x0c0fe40007fbe0ff */
[----:B------:R-:W-:Y:S02]  /*b5f0*/  @!P1 IADD3 R8, P4, R78, R8, RZ ;  /* 0x000000084e089210 */ /* 0x000fe40007f9e0ff */
[----:B------:R-:W-:Y:S01]  /*b600*/  @!P0 IADD3 R10, P6, R9, R24, RZ ;  /* 0x00000018090a8210 */ /* 0x000fe20007fde0ff */
[----:B------:R-:W-:Y:S01]  /*b610*/  @!P1 IMAD.X R5, R79, 0x1, R0, P5 ;  /* 0x000000014f059824 */ /* 0x000fe200028e0600 */
[----:B0-----:R-:W-:-:S02]  /*b620*/  CS2R R20, SRZ ;  /* 0x0000000000147805 */ /* 0x001fc4000001ff00 */
[----:B------:R-:W-:Y:S02]  /*b630*/  @!P0 IADD3 R78, P5, R78, R24, RZ ;  /* 0x000000184e4e8210 */ /* 0x000fe40007fbe0ff */
[----:B------:R-:W-:Y:S02]  /*b640*/  CS2R R24, SRZ ;  /* 0x0000000000187805 */ /* 0x000fe4000001ff00 */
[----:B------:R-:W-:Y:S01]  /*b650*/  @!P0 SHF.L.U64.HI R14, R235, 0x1, R86 ;  /* 0x00000001eb0e8819 */ /* 0x000fe20000010256 */
[----:B------:R0:W5:Y:S04]  /*b660*/  @!P2 LD.E.64 R20, desc[UR6][R12.64] ;  /* 0x000000060c14a980 */ /* 0x000168000c101b00 */
[--C-:B------:R-:W-:Y:S02]  /*b670*/  @!P0 IMAD.X R11, R79, 0x1, R14.reuse, P6 ;  /* 0x000000014f0b8824 */ /* 0x100fe400030e060e */
[----:B------:R-:W-:Y:S01]  /*b680*/  @!P0 IMAD.X R79, R80, 0x1, R14, P5 ;  /* 0x00000001504f8824 */ /* 0x000fe200028e060e */
[----:B------:R1:W5:Y:S01]  /*b690*/  @!P2 LD.E.64 R24, desc[UR6][R6.64] ;  /* 0x000000060618a980 */ /* 0x000362000c101b00 */
[----:B0-----:R-:W-:-:S02]  /*b6a0*/  CS2R R12, SRZ ;  /* 0x00000000000c7805 */ /* 0x001fc4000001ff00 */
[----:B------:R-:W-:Y:S01]  /*b6b0*/  CS2R R14, SRZ ;  /* 0x00000000000e7805 */ /* 0x000fe2000001ff00 */
[----:B------:R-:W-:Y:S01]  /*b6c0*/  @!P1 IMAD.X R9, R80, 0x1, R0, P4 ;  /* 0x0000000150099824 */ /* 0x000fe200020e0600 */
[----:B-1----:R-:W-:Y:S02]  /*b6d0*/  CS2R R6, SRZ ;  /* 0x0000000000067805 */ /* 0x002fe4000001ff00 */
[----:B------:R0:W5:Y:S04]  /*b6e0*/  @!P1 LD.E.64 R12, desc[UR6][R4.64] ;  /* 0x00000006040c9980 */ /* 0x000168000c101b00 */
[----:B------:R1:W5:Y:S04]  /*b6f0*/  @!P1 LD.E.64 R14, desc[UR6][R8.64] ;  /* 0x00000006080e9980 */ /* 0x000368000c101b00 */
[----:B------:R1:W5:Y:S01]  /*b700*/  @!P0 LD.E.64 R6, desc[UR6][R78.64] ;  /* 0x000000064e068980 */ /* 0x000362000c101b00 */
[----:B0-----:R-:W-:-:S06]  /*b710*/  CS2R R4, SRZ ;  /* 0x0000000000047805 */ /* 0x001fcc000001ff00 */
[----:B------:R1:W5:Y:S02]  /*b720*/  @!P0 LD.E.64 R4, desc[UR6][R10.64] ;  /* 0x000000060a048980 */ /* 0x000364000c101b00 */
.L_x_1660:
[----:B------:R-:W-:Y:S05]  /*b730*/  BSYNC B1 ;  /* 0x0000000000017941 */ /* 0x000fea0003800000 */
.L_x_1659:
[----:B------:R-:W0:Y:S01]  /*b740*/  SYNCS.PHASECHK.TRANS64.TRYWAIT P0, [R16+URZ+0x30800], R81 ;  /* 0x03080051100075a7 */ /* 0x000e22000800017f */
[----:B-12--5:R-:W-:Y:S01]  /*b750*/  IMAD.MOV.U32 R8, RZ, RZ, R12 ;  /* 0x000000ffff087224 */ /* 0x026fe200078e000c */
[----:B------:R-:W-:Y:S01]  /*b760*/  MOV R10, R4 ;  /* 0x00000004000a7202 */ /* 0x000fe20000000f00 */
[----:B------:R-:W-:Y:S01]  /*b770*/  IMAD.MOV.U32 R0, RZ, RZ, R13 ;  /* 0x000000ffff007224 */ /* 0x000fe200078e000d */
[----:B------:R-:W-:Y:S01]  /*b780*/  BSSY B1, `(.L_x_1661) ;  /* 0x0000015000017945 */ /* 0x000fe20003800000 */
[----:B----4-:R-:W-:-:S03]  /*b790*/  IMAD.MOV.U32 R9, RZ, RZ, R5 ;  /* 0x000000ffff097224 */ /* 0x010fc600078e0005 */
[----:B------:R-:W-:Y:S01]  /*b7a0*/  PRMT R80, R8, 0x5410, R0 ;  /* 0x0000541008507816 */ /* 0x000fe20000000000 */
[----:B------:R-:W-:Y:S01]  /*b7b0*/  IMAD.MOV.U32 R8, RZ, RZ, R30 ;  /* 0x000000ffff087224 */ /* 0x000fe200078e001e */
[----:B------:R-:W-:Y:S02]  /*b7c0*/  MOV R0, R31 ;  /* 0x0000001f00007202 */ /* 0x000fe40000000f00 */
[----:B---3--:R-:W-:Y:S01]  /*b7d0*/  PRMT R79, R9, 0x5410, R10 ;  /* 0x00005410094f7816 */ /* 0x008fe2000000000a */
[----:B------:R-:W-:Y:S01]  /*b7e0*/  IMAD.MOV.U32 R10, RZ, RZ, R20 ;  /* 0x000000ffff0a7224 */ /* 0x000fe200078e0014 */
[----:B------:R-:W-:Y:S01]  /*b7f0*/  PRMT R104, R8, 0x5410, R0 ;  /* 0x0000541008687816 */ /* 0x000fe20000000000 */
[----:B------:R-:W-:Y:S02]  /*b800*/  IMAD.MOV.U32 R8, RZ, RZ, R14 ;  /* 0x000000ffff087224 */ /* 0x000fe400078e000e */
[----:B------:R-:W-:Y:S02]  /*b810*/  IMAD.MOV.U32 R0, RZ, RZ, R15 ;  /* 0x000000ffff007224 */ /* 0x000fe400078e000f */
[----:B------:R-:W-:-:S03]  /*b820*/  IMAD.MOV.U32 R9, RZ, RZ, R21 ;  /* 0x000000ffff097224 */ /* 0x000fc600078e0015 */
[----:B------:R-:W-:Y:S01]  /*b830*/  PRMT R86, R8, 0x5410, R0 ;  /* 0x0000541008567816 */ /* 0x000fe20000000000 */
[----:B------:R-:W-:Y:S01]  /*b840*/  IMAD.MOV.U32 R8, RZ, RZ, R24 ;  /* 0x000000ffff087224 */ /* 0x000fe200078e0018 */
[----:B------:R-:W-:Y:S01]  /*b850*/  PRMT R91, R10, 0x5410, R9 ;  /* 0x000054100a5b7816 */ /* 0x000fe20000000009 */
[----:B------:R-:W-:Y:S02]  /*b860*/  IMAD.MOV.U32 R0, RZ, RZ, R25 ;  /* 0x000000ffff007224 */ /* 0x000fe400078e0019 */
[----:B------:R-:W-:Y:S02]  /*b870*/  IMAD.MOV.U32 R10, RZ, RZ, R6 ;  /* 0x000000ffff0a7224 */ /* 0x000fe400078e0006 */
[----:B------:R-:W-:Y:S01]  /*b880*/  IMAD.MOV.U32 R9, RZ, RZ, R7 ;  /* 0x000000ffff097224 */ /* 0x000fe200078e0007 */
[----:B------:R-:W-:Y:S02]  /*b890*/  PRMT R92, R8, 0x5410, R0 ;  /* 0x00005410085c7816 */ /* 0x000fe40000000000 */
[----:B------:R-:W-:-:S02]  /*b8a0*/  VIADDMNMX R0, R3, -R93, 0x80, PT ;  /* 0x0000008003007446 */ /* 0x000fc4000380095d */
[----:B------:R-:W-:Y:S01]  /*b8b0*/  PRMT R78, R9, 0x5410, R10 ;  /* 0x00005410094e7816 */ /* 0x000fe2000000000a */
[----:B0-----:R-:W-:Y:S06]  /*b8c0*/  @!P0 BRA `(.L_x_1662) ;  /* 0x0000023800748947 */ /* 0x001fec0003800000 */
.L_x_2056:
[----:B------:R-:W-:Y:S05]  /*b8d0*/  BSYNC B1 ;  /* 0x0000000000017941 */ /* 0x000fea0003800000 */
.L_x_1661:
[----:B------:R-:W-:Y:S01]  /*b8e0*/  ISETP.GE.AND P0, PT, R23, R0, PT ;  /* 0x000000001700720c */ /* 0x000fe20003f06270 */
[----:B------:R-:W-:Y:S01]  /*b8f0*/  IMAD.MOV.U32 R8, RZ, RZ, R33 ;  /* 0x000000ffff087224 */ /* 0x000fe200078e0021 */
[----:B------:R-:W-:Y:S01]  /*b900*/  MOV R3, R32 ;  /* 0x0000002000037202 */ /* 0x000fe20000000f00 */
[----:B------:R-:W-:Y:S03]  /*b910*/  BSSY B1, `(.L_x_1663) ;  /* 0x00000bb000017945 */ /* 0x000fe60003800000 */
[----:B------:R-:W-:-:S07]  /*b920*/  PRMT R107, R3, 0x5410, R8 ;  /* 0x00005410036b7816 */ /* 0x000fce0000000008 */
[----:B------:R-:W-:Y:S05]  /*b930*/  @P0 BRA `(.L_x_1664) ;  /* 0x0000000800e00947 */ /* 0x000fea0003800000 */
[----:B------:R1:W5:Y:S01]  /*b940*/  LDL R114, [R1+0x30] ;  /* 0x0000300001727983 */ /* 0x0003620000100800 */
[----:B------:R-:W2:Y:S01]  /*b950*/  LDC R3, c[0x0][0x3f4] ;  /* 0x0000fd00ff037b82 */ /* 0x000ea20000000800 */
[----:B------:R-:W-:Y:S01]  /*b960*/  BSSY B2, `(.L_x_1665) ;  /* 0x0000030000027945 */ /* 0x000fe20003800000 */
[-C--:B--2---:R-:W-:Y:S02]  /*b970*/  ISETP.GE.AND P0, PT, R200, R3.reuse, PT ;  /* 0x00000003c800720c */ /* 0x084fe40003f06270 */
[-C--:B------:R-:W-:Y:S02]  /*b980*/  ISETP.GE.AND P1, PT, R234, R3.reuse, PT ;  /* 0x00000003ea00720c */ /* 0x080fe40003f26270 */
[-C--:B------:R-:W-:Y:S02]  /*b990*/  ISETP.GE.AND P2, PT, R233, R3.reuse, PT ;  /* 0x00000003e900720c */ /* 0x080fe40003f46270 */
[----:B------:R-:W-:-:S07]  /*b9a0*/  ISETP.GE.AND P3, PT, R235, R3, PT ;  /* 0x00000003eb00720c */ /* 0x000fce0003f66270 */
[----:B-1----:R-:W-:Y:S06]  /*b9b0*/  @P0 BRA `(.L_x_1666) ;  /* 0x0000000000a80947 */ /* 0x002fec0003800000 */
[----:B-----5:R-:W1:Y:S01]  /*b9c0*/  LDS.128 R8, [R114] ;  /* 0x0000000072087984 */ /* 0x020e620000000c00 */
[----:B------:R-:W-:Y:S02]  /*b9d0*/  SHF.R.U32.HI R3, RZ, 0x10, R77 ;  /* 0x00000010ff037819 */ /* 0x000fe4000001164d */
[--C-:B------:R-:W-:Y:S02]  /*b9e0*/  SHF.R.U32.HI R93, RZ, 0x10, R75.reuse ;  /* 0x00000010ff5d7819 */ /* 0x100fe4000001164b */
[----:B------:R-:W-:Y:S01]  /*b9f0*/  SHF.R.U64 R74, R74, 0x10, R75 ;  /* 0x000000104a4a7819 */ /* 0x000fe2000000124b */
[----:B------:R-:W-:Y:S01]  /*ba00*/  HADD2.F32 R3, -RZ, R3.H0_H0 ;  /* 0x20000003ff037230 */ /* 0x000fe20000004100 */
[----:B------:R-:W-:Y:S01]  /*ba10*/  SHF.R.U64 R76, R76, 0x10, R77 ;  /* 0x000000104c4c7819 */ /* 0x000fe2000000124d */
[----:B------:R-:W-:Y:S02]  /*ba20*/  HADD2.F32 R93, -RZ, R93.H0_H0 ;  /* 0x2000005dff5d7230 */ /* 0x000fe40000004100 */
[----:B------:R-:W-:-:S02]  /*ba30*/  HADD2.F32 R75, -RZ, R113.H1_H1 ;  /* 0x30000071ff4b7230 */ /* 0x000fc40000004100 */
[----:B------:R-:W-:Y:S02]  /*ba40*/  HADD2.F32 R77, -RZ, R113.H0_H0 ;  /* 0x20000071ff4d7230 */ /* 0x000fe40000004100 */
[----:B------:R-:W-:Y:S02]  /*ba50*/  HADD2.F32 R76, -RZ, R76.H0_H0 ;  /* 0x2000004cff4c7230 */ /* 0x000fe40000004100 */
[----:B------:R-:W-:Y:S02]  /*ba60*/  HADD2.F32 R74, -RZ, R74.H0_H0 ;  /* 0x2000004aff4a7230 */ /* 0x000fe40000004100 */
[--C-:B-1----:R-:W-:Y:S02]  /*ba70*/  HADD2.F32 R94, -RZ, R11.reuse.H1_H1 ;  /* 0x3000000bff5e7230 */ /* 0x102fe40000004100 */
[----:B0-----:R-:W-:-:S03]  /*ba80*/  HADD2.F32 R81, -RZ, R11.H0_H0 ;  /* 0x2000000bff517230 */ /* 0x001fc60000004100 */
[C---:B------:R-:W-:Y:S01]  /*ba90*/  FMUL.FTZ R11, R94.reuse, R3 ;  /* 0x000000035e0b7220 */ /* 0x040fe20000410000 */
[----:B------:R-:W-:-:S03]  /*baa0*/  FMUL.FTZ R94, R94, R93 ;  /* 0x0000005d5e5e7220 */ /* 0x000fc60000410000 */
[C---:B------:R-:W-:Y:S01]  /*bab0*/  FFMA.FTZ R11, R81.reuse, R93, -R11 ;  /* 0x0000005d510b7223 */ /* 0x040fe2000001080b */
[----:B------:R-:W-:Y:S01]  /*bac0*/  FFMA.FTZ R3, R81, R3, R94 ;  /* 0x0000000351037223 */ /* 0x000fe2000001005e */
[--C-:B------:R-:W-:Y:S02]  /*bad0*/  HADD2.F32 R81, -RZ, R95.reuse.H1_H1 ;  /* 0x3000005fff517230 */ /* 0x100fe40000004100 */
[--C-:B------:R-:W-:Y:S02]  /*bae0*/  HADD2.F32 R94, -RZ, R8.reuse.H1_H1 ;  /* 0x30000008ff5e7230 */ /* 0x100fe40000004100 */
[----:B------:R-:W-:Y:S01]  /*baf0*/  HADD2.F32 R93, -RZ, R95.H0_H0 ;  /* 0x2000005fff5d7230 */ /* 0x000fe20000004100 */
[----:B------:R-:W-:Y:S01]  /*bb00*/  F2FP.F16.F32.PACK_AB R11, R3, R11 ;  /* 0x0000000b030b723e */ /* 0x000fe200000000ff */
[----:B------:R-:W-:Y:S02]  /*bb10*/  HADD2.F32 R8, -RZ, R8.H0_H0 ;  /* 0x20000008ff087230 */ /* 0x000fe40000004100 */
[C---:B------:R-:W-:Y:S01]  /*bb20*/  FMUL.FTZ R95, R94.reuse, R81 ;  /* 0x000000515e5f7220 */ /* 0x040fe20000410000 */
[----:B------:R-:W-:-:S03]  /*bb30*/  FMUL.FTZ R94, R94, R93 ;  /* 0x0000005d5e5e7220 */ /* 0x000fc60000410000 */
[C---:B------:R-:W-:Y:S01]  /*bb40*/  FFMA.FTZ R95, R8.reuse, R93, -R95 ;  /* 0x0000005d085f7223 */ /* 0x040fe2000001085f */
[----:B------:R-:W-:Y:S01]  /*bb50*/  FFMA.FTZ R8, R8, R81, R94 ;  /* 0x0000005108087223 */ /* 0x000fe2000001005e */
[--C-:B------:R-:W-:Y:S02]  /*bb60*/  HADD2.F32 R81, -RZ, R10.reuse.H1_H1 ;  /* 0x3000000aff517230 */ /* 0x100fe40000004100 */
[----:B------:R-:W-:Y:S02]  /*bb70*/  HADD2.F32 R10, -RZ, R10.H0_H0 ;  /* 0x2000000aff0a7230 */ /* 0x000fe40000004100 */
[----:B------:R-:W-:Y:S01]  /*bb80*/  F2FP.F16.F32.PACK_AB R8, R8, R95 ;  /* 0x0000005f0808723e */ /* 0x000fe200000000ff */
        /* <DEDUP_REMOVED lines=10> */
[----:B------:R-:W-:-:S05]  /*bc30*/  FFMA.FTZ R9, R9, R76, R75 ;  /* 0x0000004c09097223 */ /* 0x000fca000001004b */
[----:B------:R-:W-:-:S05]  /*bc40*/  F2FP.F16.F32.PACK_AB R9, R9, R74 ;  /* 0x0000004a0909723e */ /* 0x000fca00000000ff */
[----:B------:R1:W-:Y:S02]  /*bc50*/  STS.128 [R114], R8 ;  /* 0x0000000872007388 */ /* 0x0003e40000000c00 */
.L_x_1666:
[----:B------:R-:W-:Y:S05]  /*bc60*/  BSYNC B2 ;  /* 0x0000000000027941 */ /* 0x000fea0003800000 */
.L_x_1665:
[----:B------:R-:W-:Y:S04]  /*bc70*/  BSSY B2, `(.L_x_1667) ;  /* 0x000002c000027945 */ /* 0x000fe80003800000 */
[----:B------:R-:W-:Y:S05]  /*bc80*/  @P1 BRA `(.L_x_1668) ;  /* 0x0000000000a81947 */ /* 0x000fea0003800000 */
[----:B-1---5:R-:W1:Y:S01]  /*bc90*/  LDS.128 R8, [R114+0x4000] ;  /* 0x0040000072087984 */ /* 0x022e620000000c00 */
[----:B------:R-:W-:Y:S02]  /*bca0*/  SHF.R.U32.HI R74, RZ, 0x10, R73 ;  /* 0x00000010ff4a7819 */ /* 0x000fe40000011649 */
[----:B------:R-:W-:Y:S02]  /*bcb0*/  SHF.R.U32.HI R3, RZ, 0x10, R71 ;  /* 0x00000010ff037819 */ /* 0x000fe40000011647 */
[----:B------:R-:W-:Y:S01]  /*bcc0*/  SHF.R.U64 R73, R72, 0x10, R73 ;  /* 0x0000001048497819 */ /* 0x000fe20000001249 */
[----:B------:R-:W-:Y:S01]  /*bcd0*/  HADD2.F32 R74, -RZ, R74.H0_H0 ;  /* 0x2000004aff4a7230 */ /* 0x000fe20000004100 */
[----:B------:R-:W-:Y:S01]  /*bce0*/  SHF.R.U64 R70, R70, 0x10, R71 ;  /* 0x0000001046467819 */ /* 0x000fe20000001247 */
[----:B------:R-:W-:Y:S02]  /*bcf0*/  HADD2.F32 R3, -RZ, R3.H0_H0 ;  /* 0x20000003ff037230 */ /* 0x000fe40000004100 */
[----:B------:R-:W-:-:S02]  /*bd00*/  HADD2.F32 R71, -RZ, R111.H0_H0 ;  /* 0x2000006fff477230 */ /* 0x000fc40000004100 */
[----:B------:R-:W-:Y:S02]  /*bd10*/  HADD2.F32 R77, -RZ, R73.H0_H0 ;  /* 0x20000049ff4d7230 */ /* 0x000fe40000004100 */
[----:B------:R-:W-:Y:S02]  /*bd20*/  HADD2.F32 R70, -RZ, R70.H0_H0 ;  /* 0x20000046ff467230 */ /* 0x000fe40000004100 */
[--C-:B-1----:R-:W-:Y:S02]  /*bd30*/  HADD2.F32 R75, -RZ, R11.reuse.H1_H1 ;  /* 0x3000000bff4b7230 */ /* 0x102fe40000004100 */
[----:B------:R-:W-:Y:S02]  /*bd40*/  HADD2.F32 R11, -RZ, R11.H0_H0 ;  /* 0x2000000bff0b7230 */ /* 0x000fe40000004100 */
[----:B------:R-:W-:Y:S02]  /*bd50*/  HADD2.F32 R73, -RZ, R9.H1_H1 ;  /* 0x30000009ff497230 */ /* 0x000fe40000004100 */
[C---:B------:R-:W-:Y:S01]  /*bd60*/  FMUL.FTZ R76, R75.reuse, R74 ;  /* 0x0000004a4b4c7220 */ /* 0x040fe20000410000 */
[----:B------:R-:W-:-:S03]  /*bd70*/  FMUL.FTZ R75, R75, R3 ;  /* 0x000000034b4b7220 */ /* 0x000fc60000410000 */
[C---:B------:R-:W-:Y:S01]  /*bd80*/  FFMA.FTZ R3, R11.reuse, R3, -R76 ;  /* 0x000000030b037223 */ /* 0x040fe2000001084c */
[----:B------:R-:W-:Y:S01]  /*bd90*/  FFMA.FTZ R11, R11, R74, R75 ;  /* 0x0000004a0b0b7223 */ /* 0x000fe2000001004b */
[----:B------:R-:W-:Y:S02]  /*bda0*/  HADD2.F32 R74, -RZ, R112.H1_H1 ;  /* 0x30000070ff4a7230 */ /* 0x000fe40000004100 */
[--C-:B------:R-:W-:Y:S02]  /*bdb0*/  HADD2.F32 R75, -RZ, R8.reuse.H1_H1 ;  /* 0x30000008ff4b7230 */ /* 0x100fe40000004100 */
[----:B------:R-:W-:Y:S01]  /*bdc0*/  HADD2.F32 R76, -RZ, R111.H1_H1 ;  /* 0x3000006fff4c7230 */ /* 0x000fe20000004100 */
[----:B------:R-:W-:Y:S01]  /*bdd0*/  F2FP.F16.F32.PACK_AB R11, R11, R3 ;  /* 0x000000030b0b723e */ /* 0x000fe200000000ff */
[----:B------:R-:W-:Y:S02]  /*bde0*/  HADD2.F32 R8, -RZ, R8.H0_H0 ;  /* 0x20000008ff087230 */ /* 0x000fe40000004100 */
[C---:B------:R-:W-:Y:S01]  /*bdf0*/  FMUL.FTZ R72, R75.reuse, R74 ;  /* 0x0000004a4b487220 */ /* 0x040fe20000410000 */
[----:B------:R-:W-:-:S03]  /*be00*/  FMUL.FTZ R75, R75, R76 ;  /* 0x0000004c4b4b7220 */ /* 0x000fc60000410000 */
[C---:B------:R-:W-:Y:S01]  /*be10*/  FFMA.FTZ R72, R8.reuse, R76, -R72 ;  /* 0x0000004c08487223 */ /* 0x040fe20000010848 */
[----:B------:R-:W-:Y:S01]  /*be20*/  FFMA.FTZ R8, R8, R74, R75 ;  /* 0x0000004a08087223 */ /* 0x000fe2000001004b */
[----:B------:R-:W-:Y:S02]  /*be30*/  HADD2.F32 R74, -RZ, R112.H0_H0 ;  /* 0x20000070ff4a7230 */ /* 0x000fe40000004100 */
[--C-:B------:R-:W-:Y:S02]  /*be40*/  HADD2.F32 R75, -RZ, R10.reuse.H1_H1 ;  /* 0x3000000aff4b7230 */ /* 0x100fe40000004100 */
[----:B------:R-:W-:Y:S01]  /*be50*/  HADD2.F32 R10, -RZ, R10.H0_H0 ;  /* 0x2000000aff0a7230 */ /* 0x000fe20000004100 */
[----:B------:R-:W-:Y:S02]  /*be60*/  F2FP.F16.F32.PACK_AB R8, R8, R72 ;  /* 0x000000480808723e */ /* 0x000fe400000000ff */
[C---:B------:R-:W-:Y:S01]  /*be70*/  FMUL.FTZ R76, R75.reuse, R74 ;  /* 0x0000004a4b4c7220 */ /* 0x040fe20000410000 */
[----:B------:R-:W-:-:S03]  /*be80*/  FMUL.FTZ R75, R75, R71 ;  /* 0x000000474b4b7220 */ /* 0x000fc60000410000 */
[C---:B------:R-:W-:Y:S01]  /*be90*/  FFMA.FTZ R76, R10.reuse, R71, -R76 ;  /* 0x000000470a4c7223 */ /* 0x040fe2000001084c */
[----:B------:R-:W-:Y:S02]  /*bea0*/  HADD2.F32 R71, -RZ, R9.H0_H0 ;  /* 0x20000009ff477230 */ /* 0x000fe40000004100 */
[CC--:B------:R-:W-:Y:S01]  /*beb0*/  FMUL.FTZ R9, R73.reuse, R77.reuse ;  /* 0x0000004d49097220 */ /* 0x0c0fe20000410000 */
[----:B------:R-:W-:Y:S01]  /*bec0*/  FMUL.FTZ R73, R73, R70 ;  /* 0x0000004649497220 */ /* 0x000fe20000410000 */
[----:B------:R-:W-:Y:S02]  /*bed0*/  FFMA.FTZ R10, R10, R74, R75 ;  /* 0x0000004a0a0a7223 */ /* 0x000fe4000001004b */
[C---:B------:R-:W-:Y:S01]  /*bee0*/  FFMA.FTZ R9, R71.reuse, R70, -R9 ;  /* 0x0000004647097223 */ /* 0x040fe20000010809 */
[----:B------:R-:W-:Y:S02]  /*bef0*/  FFMA.FTZ R73, R71, R77, R73 ;  /* 0x0000004d47497223 */ /* 0x000fe40000010049 */
[----:B------:R-:W-:-:S03]  /*bf00*/  F2FP.F16.F32.PACK_AB R10, R10, R76 ;  /* 0x0000004c0a0a723e */ /* 0x000fc600000000ff */
[----:B------:R-:W-:-:S05]  /*bf10*/  F2FP.F16.F32.PACK_AB R9, R73, R9 ;  /* 0x000000094909723e */ /* 0x000fca00000000ff */
[----:B------:R2:W-:Y:S02]  /*bf20*/  STS.128 [R114+0x4000], R8 ;  /* 0x0040000872007388 */ /* 0x0005e40000000c00 */
.L_x_1668:
[----:B------:R-:W-:Y:S05]  /*bf30*/  BSYNC B2 ;  /* 0x0000000000027941 */ /* 0x000fea0003800000 */
.L_x_1667:
[----:B------:R-:W-:Y:S04]  /*bf40*/  BSSY B2, `(.L_x_1669) ;  /* 0x000002c000027945 */ /* 0x000fe80003800000 */
[----:B------:R-:W-:Y:S05]  /*bf50*/  @P2 BRA `(.L_x_1670) ;  /* 0x0000000000a82947 */ /* 0x000fea0003800000 */
[----:B-12--5:R-:W1:Y:S01]  /*bf60*/  LDS.128 R8, [R114+0x8000] ;  /* 0x0080000072087984 */ /* 0x026e620000000c00 */
[----:B------:R-:W-:Y:S02]  /*bf70*/  SHF.R.U32.HI R73, RZ, 0x10, R69 ;  /* 0x00000010ff497819 */ /* 0x000fe40000011645 */
[--C-:B------:R-:W-:Y:S02]  /*bf80*/  SHF.R.U32.HI R71, RZ, 0x10, R67.reuse ;  /* 0x00000010ff477819 */ /* 0x100fe40000011643 */
[----:B------:R-:W-:Y:S01]  /*bf90*/  SHF.R.U64 R3, R66, 0x10, R67 ;  /* 0x0000001042037819 */ /* 0x000fe20000001243 */
[----:B------:R-:W-:Y:S01]  /*bfa0*/  HADD2.F32 R73, -RZ, R73.H0_H0 ;  /* 0x20000049ff497230 */ /* 0x000fe20000004100 */
[----:B------:R-:W-:Y:S01]  /*bfb0*/  SHF.R.U64 R66, R68, 0x10, R69 ;  /* 0x0000001044427819 */ /* 0x000fe20000001245 */
[----:B------:R-:W-:Y:S02]  /*bfc0*/  HADD2.F32 R71, -RZ, R71.H0_H0 ;  /* 0x20000047ff477230 */ /* 0x000fe40000004100 */
[----:B------:R-:W-:-:S02]  /*bfd0*/  HADD2.F32 R67, -RZ, R110.H0_H0 ;  /* 0x2000006eff437230 */ /* 0x000fc40000004100 */
[----:B------:R-:W-:Y:S02]  /*bfe0*/  HADD2.F32 R68, -RZ, R110.H1_H1 ;  /* 0x3000006eff447230 */ /* 0x000fe40000004100 */
[----:B------:R-:W-:Y:S02]  /*bff0*/  HADD2.F32 R66, -RZ, R66.H0_H0 ;  /* 0x20000042ff427230 */ /* 0x000fe40000004100 */
[----:B------:R-:W-:Y:S02]  /*c000*/  HADD2.F32 R3, -RZ, R3.H0_H0 ;  /* 0x20000003ff037230 */ /* 0x000fe40000004100 */
[--C-:B-1----:R-:W-:Y:S02]  /*c010*/  HADD2.F32 R70, -RZ, R11.reuse.H1_H1 ;  /* 0x3000000bff467230 */ /* 0x102fe40000004100 */
[----:B------:R-:W-:Y:S02]  /*c020*/  HADD2.F32 R69, -RZ, R11.H0_H0 ;  /* 0x2000000bff457230 */ /* 0x000fe40000004100 */
[----:B------:R-:W-:-:S02]  /*c030*/  HADD2.F32 R11, -RZ, R8.H0_H0 ;  /* 0x20000008ff0b7230 */ /* 0x000fc40000004100 */
[C---:B------:R-:W-:Y:S01]  /*c040*/  FMUL.FTZ R75, R70.reuse, R73 ;  /* 0x00000049464b7220 */ /* 0x040fe20000410000 */
[----:B------:R-:W-:Y:S02]  /*c050*/  HADD2.F32 R8, -RZ, R8.H1_H1 ;  /* 0x30000008ff087230 */ /* 0x000fe40000004100 */
[-C--:B------:R-:W-:Y:S01]  /*c060*/  FMUL.FTZ R70, R70, R71.reuse ;  /* 0x0000004746467220 */ /* 0x080fe20000410000 */
[--C-:B------:R-:W-:Y:S02]  /*c070*/  HADD2.F32 R72, -RZ, R10.reuse.H0_H0 ;  /* 0x2000000aff487230 */ /* 0x100fe40000004100 */
[C---:B------:R-:W-:Y:S01]  /*c080*/  FFMA.FTZ R75, R69.reuse, R71, -R75 ;  /* 0x00000047454b7223 */ /* 0x040fe2000001084b */
[----:B------:R-:W-:Y:S02]  /*c090*/  HADD2.F32 R10, -RZ, R10.H1_H1 ;  /* 0x3000000aff0a7230 */ /* 0x000fe40000004100 */
[C---:B------:R-:W-:Y:S01]  /*c0a0*/  FMUL.FTZ R76, R8.reuse, R67 ;  /* 0x00000043084c7220 */ /* 0x040fe20000410000 */
[----:B------:R-:W-:Y:S01]  /*c0b0*/  FFMA.FTZ R70, R69, R73, R70 ;  /* 0x0000004945467223 */ /* 0x000fe20000010046 */
[----:B------:R-:W-:Y:S01]  /*c0c0*/  FMUL.FTZ R69, R8, R68 ;  /* 0x0000004408457220 */ /* 0x000fe20000410000 */
[----:B------:R-:W-:-:S02]  /*c0d0*/  HADD2.F32 R74, -RZ, R9.H0_H0 ;  /* 0x20000009ff4a7230 */ /* 0x000fc40000004100 */
[C---:B------:R-:W-:Y:S01]  /*c0e0*/  FFMA.FTZ R8, R11.reuse, R68, -R76 ;  /* 0x000000440b087223 */ /* 0x040fe2000001084c */
[--C-:B------:R-:W-:Y:S02]  /*c0f0*/  HADD2.F32 R68, -RZ, R109.reuse.H1_H1 ;  /* 0x3000006dff447230 */ /* 0x100fe40000004100 */
[----:B------:R-:W-:Y:S01]  /*c100*/  FFMA.FTZ R69, R11, R67, R69 ;  /* 0x000000430b457223 */ /* 0x000fe20000010045 */
[----:B------:R-:W-:Y:S02]  /*c110*/  HADD2.F32 R71, -RZ, R109.H0_H0 ;  /* 0x2000006dff477230 */ /* 0x000fe40000004100 */
[----:B------:R-:W-:Y:S02]  /*c120*/  HADD2.F32 R9, -RZ, R9.H1_H1 ;  /* 0x30000009ff097230 */ /* 0x000fe40000004100 */
[C---:B------:R-:W-:Y:S01]  /*c130*/  FMUL.FTZ R11, R10.reuse, R68 ;  /* 0x000000440a0b7220 */ /* 0x040fe20000410000 */
[----:B------:R-:W-:Y:S01]  /*c140*/  F2FP.F16.F32.PACK_AB R8, R69, R8 ;  /* 0x000000084508723e */ /* 0x000fe200000000ff */
[----:B------:R-:W-:Y:S01]  /*c150*/  FMUL.FTZ R67, R10, R71 ;  /* 0x000000470a437220 */ /* 0x000fe20000410000 */
[C---:B------:R-:W-:Y:S01]  /*c160*/  FMUL.FTZ R10, R9.reuse, R66 ;  /* 0x00000042090a7220 */ /* 0x040fe20000410000 */
[----:B------:R-:W-:Y:S01]  /*c170*/  FMUL.FTZ R9, R9, R3 ;  /* 0x0000000309097220 */ /* 0x000fe20000410000 */
[C---:B------:R-:W-:Y:S01]  /*c180*/  FFMA.FTZ R71, R72.reuse, R71, -R11 ;  /* 0x0000004748477223 */ /* 0x040fe2000001080b */
[----:B------:R-:W-:Y:S01]  /*c190*/  FFMA.FTZ R67, R72, R68, R67 ;  /* 0x0000004448437223 */ /* 0x000fe20000010043 */
[C---:B------:R-:W-:Y:S01]  /*c1a0*/  FFMA.FTZ R3, R74.reuse, R3, -R10 ;  /* 0x000000034a037223 */ /* 0x040fe2000001080a */
[----:B------:R-:W-:Y:S01]  /*c1b0*/  FFMA.FTZ R9, R74, R66, R9 ;  /* 0x000000424a097223 */ /* 0x000fe20000010009 */
[----:B------:R-:W-:-:S02]  /*c1c0*/  F2FP.F16.F32.PACK_AB R11, R70, R75 ;  /* 0x0000004b460b723e */ /* 0x000fc400000000ff */
[----:B------:R-:W-:Y:S02]  /*c1d0*/  F2FP.F16.F32.PACK_AB R10, R67, R71 ;  /* 0x00000047430a723e */ /* 0x000fe400000000ff */
[----:B------:R-:W-:-:S05]  /*c1e0*/  F2FP.F16.F32.PACK_AB R9, R9, R3 ;  /* 0x000000030909723e */ /* 0x000fca00000000ff */
[----:B------:R3:W-:Y:S02]  /*c1f0*/  STS.128 [R114+0x8000], R8 ;  /* 0x0080000872007388 */ /* 0x0007e40000000c00 */
.L_x_1670:
[----:B------:R-:W-:Y:S05]  /*c200*/  BSYNC B2 ;  /* 0x0000000000027941 */ /* 0x000fea0003800000 */
.L_x_1669:
[----:B------:R-:W-:Y:S05]  /*c210*/  @P3 BRA `(.L_x_1664) ;  /* 0x0000000000a83947 */ /* 0x000fea0003800000 */
[----:B-123-5:R-:W1:Y:S01]  /*c220*/  LDS.128 R8, [R114+0xc000] ;  /* 0x00c0000072087984 */ /* 0x02ee620000000c00 */
[----:B------:R-:W-:Y:S02]  /*c230*/  SHF.R.U64 R3, R62, 0x10, R63 ;  /* 0x000000103e037819 */ /* 0x000fe4000000123f */
[--C-:B------:R-:W-:Y:S01]  /*c240*/  SHF.R.U64 R62, R64, 0x10, R65.reuse ;  /* 0x00000010403e7819 */ /* 0x100fe20000001241 */
[--C-:B------:R-:W-:Y:S01]  /*c250*/  HADD2.F32 R64, -RZ, R108.reuse.H1_H1 ;  /* 0x3000006cff407230 */ /* 0x100fe20000004100 */
[----:B------:R-:W-:Y:S01]  /*c260*/  SHF.R.U32.HI R69, RZ, 0x10, R65 ;  /* 0x00000010ff457819 */ /* 0x000fe20000011641 */
[----:B------:R-:W-:Y:S01]  /*c270*/  HADD2.F32 R3, -RZ, R3.H0_H0 ;  /* 0x20000003ff037230 */ /* 0x000fe20000004100 */
[----:B------:R-:W-:Y:S01]  /*c280*/  SHF.R.U32.HI R67, RZ, 0x10, R63 ;  /* 0x00000010ff437819 */ /* 0x000fe2000001163f */
[----:B------:R-:W-:Y:S02]  /*c290*/  HADD2.F32 R63, -RZ, R108.H0_H0 ;  /* 0x2000006cff3f7230 */ /* 0x000fe40000004100 */
[----:B------:R-:W-:-:S02]  /*c2a0*/  HADD2.F32 R69, -RZ, R69.H0_H0 ;  /* 0x20000045ff457230 */ /* 0x000fc40000004100 */
[----:B------:R-:W-:Y:S02]  /*c2b0*/  HADD2.F32 R62, -RZ, R62.H0_H0 ;  /* 0x2000003eff3e7230 */ /* 0x000fe40000004100 */
[----:B------:R-:W-:Y:S02]  /*c2c0*/  HADD2.F32 R67, -RZ, R67.H0_H0 ;  /* 0x20000043ff437230 */ /* 0x000fe40000004100 */
[--C-:B-1----:R-:W-:Y:S02]  /*c2d0*/  HADD2.F32 R65, -RZ, R11.reuse.H0_H0 ;  /* 0x2000000bff417230 */ /* 0x102fe40000004100 */
[----:B------:R-:W-:Y:S02]  /*c2e0*/  HADD2.F32 R66, -RZ, R11.H1_H1 ;  /* 0x3000000bff427230 */ /* 0x000fe40000004100 */
[--C-:B------:R-:W-:Y:S02]  /*c2f0*/  HADD2.F32 R11, -RZ, R8.reuse.H0_H0 ;  /* 0x20000008ff0b7230 */ /* 0x100fe40000004100 */
[----:B------:R-:W-:-:S02]  /*c300*/  HADD2.F32 R8, -RZ, R8.H1_H1 ;  /* 0x30000008ff087230 */ /* 0x000fc40000004100 */
[C---:B------:R-:W-:Y:S01]  /*c310*/  FMUL.FTZ R71, R66.reuse, R69 ;  /* 0x0000004542477220 */ /* 0x040fe20000410000 */
[--C-:B------:R-:W-:Y:S02]  /*c320*/  HADD2.F32 R68, -RZ, R10.reuse.H0_H0 ;  /* 0x2000000aff447230 */ /* 0x100fe40000004100 */
[----:B------:R-:W-:Y:S01]  /*c330*/  FMUL.FTZ R66, R66, R67 ;  /* 0x0000004342427220 */ /* 0x000fe20000410000 */
[----:B------:R-:W-:Y:S02]  /*c340*/  HADD2.F32 R10, -RZ, R10.H1_H1 ;  /* 0x3000000aff0a7230 */ /* 0x000fe40000004100 */
[C---:B------:R-:W-:Y:S01]  /*c350*/  FMUL.FTZ R72, R8.reuse, R63 ;  /* 0x0000003f08487220 */ /* 0x040fe20000410000 */
[-C--:B------:R-:W-:Y:S01]  /*c360*/  FMUL.FTZ R8, R8, R64.reuse ;  /* 0x0000004008087220 */ /* 0x080fe20000410000 */
[----:B------:R-:W-:Y:S02]  /*c370*/  HADD2.F32 R70, -RZ, R9.H0_H0 ;  /* 0x20000009ff467230 */ /* 0x000fe40000004100 */
[----:B------:R-:W-:Y:S01]  /*c380*/  FFMA.FTZ R71, R65, R67, -R71 ;  /* 0x0000004341477223 */ /* 0x000fe20000010847 */
[----:B------:R-:W-:Y:S01]  /*c390*/  FFMA.FTZ R72, R11, R64, -R72 ;  /* 0x000000400b487223 */ /* 0x000fe20000010848 */
[----:B------:R-:W-:-:S02]  /*c3a0*/  HADD2.F32 R64, -RZ, R98.H1_H1 ;  /* 0x30000062ff407230 */ /* 0x000fc40000004100 */
[----:B------:R-:W-:Y:S01]  /*c3b0*/  FFMA.FTZ R8, R11, R63, R8 ;  /* 0x0000003f0b087223 */ /* 0x000fe20000010008 */
[----:B------:R-:W-:Y:S02]  /*c3c0*/  HADD2.F32 R98, -RZ, R98.H0_H0 ;  /* 0x20000062ff627230 */ /* 0x000fe40000004100 */
[----:B------:R-:W-:Y:S01]  /*c3d0*/  FFMA.FTZ R66, R65, R69, R66 ;  /* 0x0000004541427223 */ /* 0x000fe20000010042 */
[----:B------:R-:W-:Y:S02]  /*c3e0*/  HADD2.F32 R9, -RZ, R9.H1_H1 ;  /* 0x30000009ff097230 */ /* 0x000fe40000004100 */
[----:B------:R-:W-:Y:S01]  /*c3f0*/  FMUL.FTZ R11, R10, R64 ;  /* 0x000000400a0b7220 */ /* 0x000fe20000410000 */
[----:B------:R-:W-:Y:S01]  /*c400*/  F2FP.F16.F32.PACK_AB R8, R8, R72 ;  /* 0x000000480808723e */ /* 0x000fe200000000ff */
[----:B------:R-:W-:Y:S01]  /*c410*/  FMUL.FTZ R63, R10, R98 ;  /* 0x000000620a3f7220 */ /* 0x000fe20000410000 */
[C---:B------:R-:W-:Y:S01]  /*c420*/  FMUL.FTZ R10, R9.reuse, R62 ;  /* 0x0000003e090a7220 */ /* 0x040fe20000410000 */
[-C--:B------:R-:W-:Y:S01]  /*c430*/  FMUL.FTZ R9, R9, R3.reuse ;  /* 0x0000000309097220 */ /* 0x080fe20000410000 */
        /* <DEDUP_REMOVED lines=8> */
.L_x_1664:
[----:B------:R-:W-:Y:S05]  /*c4c0*/  BSYNC B1 ;  /* 0x0000000000017941 */ /* 0x000fea0003800000 */
.L_x_1663:
[----:B------:R-:W-:Y:S01]  /*c4d0*/  VIADD R3, R23, 0x20 ;  /* 0x0000002017037836 */ /* 0x000fe20000000000 */
[----:B------:R-:W-:Y:S04]  /*c4e0*/  BSSY B1, `(.L_x_1671) ;  /* 0x00000bb000017945 */ /* 0x000fe80003800000 */
[----:B------:R-:W-:-:S13]  /*c4f0*/  ISETP.GE.AND P0, PT, R3, R0, PT ;  /* 0x000000000300720c */ /* 0x000fda0003f06270 */
[----:B------:R-:W-:Y:S05]  /*c500*/  @P0 BRA `(.L_x_1672) ;  /* 0x0000000800e00947 */ /* 0x000fea0003800000 */
[----:B------:R0:W5:Y:S01]  /*c510*/  LDL R67, [R1+0x30] ;  /* 0x0000300001437983 */ /* 0x0001620000100800 */
[----:B------:R-:W1:Y:S01]  /*c520*/  LDC R3, c[0x0][0x3f4] ;  /* 0x0000fd00ff037b82 */ /* 0x000e620000000800 */
[----:B------:R-:W-:Y:S01]  /*c530*/  BSSY B2, `(.L_x_1673) ;  /* 0x0000030000027945 */ /* 0x000fe20003800000 */
[-C--:B-1----:R-:W-:Y:S02]  /*c540*/  ISETP.GE.AND P0, PT, R200, R3.reuse, PT ;  /* 0x00000003c800720c */ /* 0x082fe40003f06270 */
[-C--:B------:R-:W-:Y:S02]  /*c550*/  ISETP.GE.AND P1, PT, R234, R3.reuse, PT ;  /* 0x00000003ea00720c */ /* 0x080fe40003f26270 */
[-C--:B------:R-:W-:Y:S02]  /*c560*/  ISETP.GE.AND P2, PT, R233, R3.reuse, PT ;  /* 0x00000003e900720c */ /* 0x080fe40003f46270 */
[----:B------:R-:W-:-:S07]  /*c570*/  ISETP.GE.AND P3, PT, R235, R3, PT ;  /* 0x00000003eb00720c */ /* 0x000fce0003f66270 */
[----:B0-----:R-:W-:Y:S06]  /*c580*/  @P0 BRA `(.L_x_1674) ;  /* 0x0000000000a80947 */ /* 0x001fec0003800000 */
[----:B--2345:R-:W0:Y:S01]  /*c590*/  LDS.128 R8, [R67+0x1000] ;  /* 0x0010000043087984 */ /* 0x03ce220000000c00 */
[----:B------:R-:W-:Y:S02]  /*c5a0*/  SHF.R.U32.HI R66, RZ, 0x10, R61 ;  /* 0x00000010ff427819 */ /* 0x000fe4000001163d */
[--C-:B------:R-:W-:Y:S02]  /*c5b0*/  SHF.R.U32.HI R62, RZ, 0x10, R59.reuse ;  /* 0x00000010ff3e7819 */ /* 0x100fe4000001163b */
[----:B------:R-:W-:Y:S01]  /*c5c0*/  SHF.R.U64 R3, R58, 0x10, R59 ;  /* 0x000000103a037819 */ /* 0x000fe2000000123b */
[----:B------:R-:W-:Y:S01]  /*c5d0*/  HADD2.F32 R66, -RZ, R66.H0_H0 ;  /* 0x20000042ff427230 */ /* 0x000fe20000004100 */
[----:B------:R-:W-:Y:S01]  /*c5e0*/  SHF.R.U64 R58, R60, 0x10, R61 ;  /* 0x000000103c3a7819 */ /* 0x000fe2000000123d */
[----:B------:R-:W-:Y:S02]  /*c5f0*/  HADD2.F32 R62, -RZ, R62.H0_H0 ;  /* 0x2000003eff3e7230 */ /* 0x000fe40000004100 */
[----:B------:R-:W-:-:S02]  /*c600*/  HADD2.F32 R59, -RZ, R105.H0_H0 ;  /* 0x20000069ff3b7230 */ /* 0x000fc40000004100 */
[----:B------:R-:W-:Y:S02]  /*c610*/  HADD2.F32 R60, -RZ, R106.H0_H0 ;  /* 0x2000006aff3c7230 */ /* 0x000fe40000004100 */
[----:B------:R-:W-:Y:S02]  /*c620*/  HADD2.F32 R105, -RZ, R105.H1_H1 ;  /* 0x30000069ff697230 */ /* 0x000fe40000004100 */
[----:B------:R-:W-:Y:S02]  /*c630*/  HADD2.F32 R58, -RZ, R58.H0_H0 ;  /* 0x2000003aff3a7230 */ /* 0x000fe40000004100 */
[--C-:B0-----:R-:W-:Y:S02]  /*c640*/  HADD2.F32 R65, -RZ, R11.reuse.H1_H1 ;  /* 0x3000000bff417230 */ /* 0x101fe40000004100 */
[----:B------:R-:W-:Y:S02]  /*c650*/  HADD2.F32 R63, -RZ, R11.H0_H0 ;  /* 0x2000000bff3f7230 */ /* 0x000fe40000004100 */
[----:B------:R-:W-:-:S02]  /*c660*/  HADD2.F32 R64, -RZ, R8.H1_H1 ;  /* 0x30000008ff407230 */ /* 0x000fc40000004100 */
[C---:B------:R-:W-:Y:S01]  /*c670*/  FMUL.FTZ R70, R65.reuse, R66 ;  /* 0x0000004241467220 */ /* 0x040fe20000410000 */
[-C--:B------:R-:W-:Y:S01]  /*c680*/  FMUL.FTZ R65, R65, R62.reuse ;  /* 0x0000003e41417220 */ /* 0x080fe20000410000 */
[----:B------:R-:W-:Y:S02]  /*c690*/  HADD2.F32 R11, -RZ, R8.H0_H0 ;  /* 0x20000008ff0b7230 */ /* 0x000fe40000004100 */
[C---:B------:R-:W-:Y:S01]  /*c6a0*/  FFMA.FTZ R62, R63.reuse, R62, -R70 ;  /* 0x0000003e3f3e7223 */ /* 0x040fe20000010846 */
[--C-:B------:R-:W-:Y:S02]  /*c6b0*/  HADD2.F32 R8, -RZ, R10.reuse.H0_H0 ;  /* 0x2000000aff087230 */ /* 0x100fe40000004100 */
[----:B------:R-:W-:Y:S01]  /*c6c0*/  FFMA.FTZ R63, R63, R66, R65 ;  /* 0x000000423f3f7223 */ /* 0x000fe20000010041 */
[----:B------:R-:W-:Y:S02]  /*c6d0*/  HADD2.F32 R10, -RZ, R10.H1_H1 ;  /* 0x3000000aff0a7230 */ /* 0x000fe40000004100 */
[----:B------:R-:W-:Y:S01]  /*c6e0*/  FMUL.FTZ R68, R64, R60 ;  /* 0x0000003c40447220 */ /* 0x000fe20000410000 */
[----:B------:R-:W-:-:S02]  /*c6f0*/  HADD2.F32 R61, -RZ, R9.H0_H0 ;  /* 0x20000009ff3d7230 */ /* 0x000fc40000004100 */
[-C--:B------:R-:W-:Y:S01]  /*c700*/  FMUL.FTZ R66, R64, R59.reuse ;  /* 0x0000003b40427220 */ /* 0x080fe20000410000 */
[----:B------:R-:W-:Y:S02]  /*c710*/  HADD2.F32 R65, -RZ, R106.H1_H1 ;  /* 0x3000006aff417230 */ /* 0x000fe40000004100 */
[C---:B------:R-:W-:Y:S01]  /*c720*/  FFMA.FTZ R59, R11.reuse, R59, -R68 ;  /* 0x0000003b0b3b7223 */ /* 0x040fe20000010844 */
[----:B------:R-:W-:Y:S02]  /*c730*/  HADD2.F32 R9, -RZ, R9.H1_H1 ;  /* 0x30000009ff097230 */ /* 0x000fe40000004100 */
[----:B------:R-:W-:Y:S01]  /*c740*/  FFMA.FTZ R60, R11, R60, R66 ;  /* 0x0000003c0b3c7223 */ /* 0x000fe20000010042 */
[----:B------:R-:W-:Y:S02]  /*c750*/  HADD2.F32 R64, -RZ, R3.H0_H0 ;  /* 0x20000003ff407230 */ /* 0x000fe40000004100 */
[C---:B------:R-:W-:Y:S01]  /*c760*/  FMUL.FTZ R11, R10.reuse, R65 ;  /* 0x000000410a0b7220 */ /* 0x040fe20000410000 */
[-C--:B------:R-:W-:Y:S01]  /*c770*/  FMUL.FTZ R66, R10, R105.reuse ;  /* 0x000000690a427220 */ /* 0x080fe20000410000 */
        /* <DEDUP_REMOVED lines=9> */
[----:B------:R-:W-:-:S05]  /*c810*/  F2FP.F16.F32.PACK_AB R9, R58, R9 ;  /* 0x000000093a09723e */ /* 0x000fca00000000ff */
[----:B------:R0:W-:Y:S02]  /*c820*/  STS.128 [R67+0x1000], R8 ;  /* 0x0010000843007388 */ /* 0x0001e40000000c00 */
.L_x_1674:
[----:B------:R-:W-:Y:S05]  /*c830*/  BSYNC B2 ;  /* 0x0000000000027941 */ /* 0x000fea0003800000 */
.L_x_1673:
[----:B------:R-:W-:Y:S04]  /*c840*/  BSSY B2, `(.L_x_1675) ;  /* 0x000002c000027945 */ /* 0x000fe80003800000 */
[----:B------:R-:W-:Y:S05]  /*c850*/  @P1 BRA `(.L_x_1676) ;  /* 0x0000000000a81947 */ /* 0x000fea0003800000 */
[----:B0-2345:R-:W0:Y:S01]  /*c860*/  LDS.128 R8, [R67+0x5000] ;  /* 0x0050000043087984 */ /* 0x03de220000000c00 */
[----:B------:R-:W-:Y:S01]  /*c870*/  SHF.R.U32.HI R63, RZ, 0x10, R57 ;  /* 0x00000010ff3f7819 */ /* 0x000fe20000011639 */
[--C-:B------:R-:W-:Y:S01]  /*c880*/  HADD2.F32 R61, -RZ, R102.reuse.H0_H0 ;  /* 0x20000066ff3d7230 */ /* 0x100fe20000004100 */
[--C-:B------:R-:W-:Y:S01]  /*c890*/  SHF.R.U32.HI R62, RZ, 0x10, R55.reuse ;  /* 0x00000010ff3e7819 */ /* 0x100fe20000011637 */
[----:B------:R-:W-:Y:S01]  /*c8a0*/  HADD2.F32 R102, -RZ, R102.H1_H1 ;  /* 0x30000066ff667230 */ /* 0x000fe20000004100 */
        /* <DEDUP_REMOVED lines=8> */
[--C-:B0-----:R-:W-:Y:S02]  /*c930*/  HADD2.F32 R56, -RZ, R11.reuse.H0_H0 ;  /* 0x2000000bff387230 */ /* 0x101fe40000004100 */
[----:B------:R-:W-:Y:S02]  /*c940*/  HADD2.F32 R11, -RZ, R11.H1_H1 ;  /* 0x3000000bff0b7230 */ /* 0x000fe40000004100 */
[----:B------:R-:W-:-:S02]  /*c950*/  HADD2.F32 R60, -RZ, R8.H1_H1 ;  /* 0x30000008ff3c7230 */ /* 0x000fc40000004100 */
[----:B------:R-:W-:Y:S02]  /*c960*/  HADD2.F32 R58, -RZ, R8.H0_H0 ;  /* 0x20000008ff3a7230 */ /* 0x000fe40000004100 */
[CC--:B------:R-:W-:Y:S01]  /*c970*/  FMUL.FTZ R65, R11.reuse, R63.reuse ;  /* 0x0000003f0b417220 */ /* 0x0c0fe20000410000 */
[-C--:B------:R-:W-:Y:S01]  /*c980*/  FMUL.FTZ R64, R11, R62.reuse ;  /* 0x0000003e0b407220 */ /* 0x080fe20000410000 */
[--C-:B------:R-:W-:Y:S02]  /*c990*/  HADD2.F32 R8, -RZ, R10.reuse.H0_H0 ;  /* 0x2000000aff087230 */ /* 0x100fe40000004100 */
[----:B------:R-:W-:Y:S02]  /*c9a0*/  HADD2.F32 R57, -RZ, R10.H1_H1 ;  /* 0x3000000aff397230 */ /* 0x000fe40000004100 */
[C---:B------:R-:W-:Y:S01]  /*c9b0*/  FFMA.FTZ R11, R56.reuse, R62, -R65 ;  /* 0x0000003e380b7223 */ /* 0x040fe20000010841 */
[--C-:B------:R-:W-:Y:S02]  /*c9c0*/  HADD2.F32 R10, -RZ, R9.reuse.H0_H0 ;  /* 0x20000009ff0a7230 */ /* 0x100fe40000004100 */
[----:B------:R-:W-:Y:S01]  /*c9d0*/  FFMA.FTZ R56, R56, R63, R64 ;  /* 0x0000003f38387223 */ /* 0x000fe20000010040 */
[----:B------:R-:W-:-:S02]  /*c9e0*/  HADD2.F32 R59, -RZ, R9.H1_H1 ;  /* 0x30000009ff3b7230 */ /* 0x000fc40000004100 */
[C---:B------:R-:W-:Y:S01]  /*c9f0*/  FMUL.FTZ R9, R60.reuse, R55 ;  /* 0x000000373c097220 */ /* 0x040fe20000410000 */
[----:B------:R-:W-:Y:S01]  /*ca00*/  FMUL.FTZ R63, R60, R61 ;  /* 0x0000003d3c3f7220 */ /* 0x000fe20000410000 */
[----:B------:R-:W-:Y:S01]  /*ca10*/  FMUL.FTZ R60, R57, R102 ;  /* 0x00000066393c7220 */ /* 0x000fe20000410000 */
[----:B------:R-:W-:Y:S01]  /*ca20*/  F2FP.F16.F32.PACK_AB R11, R56, R11 ;  /* 0x0000000b380b723e */ /* 0x000fe200000000ff */
[C---:B------:R-:W-:Y:S01]  /*ca30*/  FFMA.FTZ R9, R58.reuse, R61, -R9 ;  /* 0x0000003d3a097223 */ /* 0x040fe20000010809 */
[----:B------:R-:W-:Y:S01]  /*ca40*/  FFMA.FTZ R58, R58, R55, R63 ;  /* 0x000000373a3a7223 */ /* 0x000fe2000001003f */
[----:B------:R-:W-:Y:S01]  /*ca50*/  FMUL.FTZ R55, R59, R54 ;  /* 0x000000363b377220 */ /* 0x000fe20000410000 */
[----:B------:R-:W-:Y:S01]  /*ca60*/  FMUL.FTZ R61, R57, R103 ;  /* 0x00000067393d7220 */ /* 0x000fe20000410000 */
[----:B------:R-:W-:Y:S01]  /*ca70*/  FMUL.FTZ R59, R59, R3 ;  /* 0x000000033b3b7220 */ /* 0x000fe20000410000 */
[----:B------:R-:W-:Y:S01]  /*ca80*/  FFMA.FTZ R60, R8, R103, R60 ;  /* 0x00000067083c7223 */ /* 0x000fe2000001003c */
[----:B------:R-:W-:Y:S01]  /*ca90*/  FFMA.FTZ R55, R10, R3, -R55 ;  /* 0x000000030a377223 */ /* 0x000fe20000010837 */
[----:B------:R-:W-:Y:S01]  /*caa0*/  FFMA.FTZ R61, R8, R102, -R61 ;  /* 0x00000066083d7223 */ /* 0x000fe2000001083d */
[----:B------:R-:W-:Y:S01]  /*cab0*/  FFMA.FTZ R54, R10, R54, R59 ;  /* 0x000000360a367223 */ /* 0x000fe2000001003b */
[----:B------:R-:W-:-:S03]  /*cac0*/  F2FP.F16.F32.PACK_AB R8, R58, R9 ;  /* 0x000000093a08723e */ /* 0x000fc600000000ff */
[----:B------:R-:W-:Y:S02]  /*cad0*/  F2FP.F16.F32.PACK_AB R10, R60, R61 ;  /* 0x0000003d3c0a723e */ /* 0x000fe400000000ff */
[----:B------:R-:W-:-:S05]  /*cae0*/  F2FP.F16.F32.PACK_AB R9, R54, R55 ;  /* 0x000000373609723e */ /* 0x000fca00000000ff */
[----:B------:R1:W-:Y:S02]  /*caf0*/  STS.128 [R67+0x5000], R8 ;  /* 0x0050000843007388 */ /* 0x0003e40000000c00 */
.L_x_1676:
[----:B------:R-:W-:Y:S05]  /*cb00*/  BSYNC B2 ;  /* 0x0000000000027941 */ /* 0x000fea0003800000 */
.L_x_1675:
[----:B------:R-:W-:Y:S04]  /*cb10*/  BSSY B2, `(.L_x_1677) ;  /* 0x000002c000027945 */ /* 0x000fe80003800000 */
[----:B------:R-:W-:Y:S05]  /*cb20*/  @P2 BRA `(.L_x_1678) ;  /* 0x0000000000a82947 */ /* 0x000fea0003800000 */
[----:B012345:R-:W0:Y:S01]  /*cb30*/  LDS.128 R8, [R67+0x9000] ;  /* 0x0090000043087984 */ /* 0x03fe220000000c00 */
[----:B------:R-:W-:Y:S01]  /*cb40*/  SHF.R.U32.HI R55, RZ, 0x10, R51 ;  /* 0x00000010ff377819 */ /* 0x000fe20000011633 */
[----:B------:R-:W-:Y:S01]  /*cb50*/  HADD2.F32 R54, -RZ, R96.H0_H0 ;  /* 0x20000060ff367230 */ /* 0x000fe20000004100 */
[--C-:B------:R-:W-:Y:S01]  /*cb60*/  SHF.R.U32.HI R57, RZ, 0x10, R53.reuse ;  /* 0x00000010ff397819 */ /* 0x100fe20000011635 */
[----:B------:R-:W-:Y:S01]  /*cb70*/  HADD2.F32 R56, -RZ, R97.H0_H0 ;  /* 0x20000061ff387230 */ /* 0x000fe20000004100 */
[----:B------:R-:W-:Y:S01]  /*cb80*/  SHF.R.U64 R61, R52, 0x10, R53 ;  /* 0x00000010343d7819 */ /* 0x000fe20000001235 */
[----:B------:R-:W-:Y:S01]  /*cb90*/  HADD2.F32 R55, -RZ, R55.H0_H0 ;  /* 0x20000037ff377230 */ /* 0x000fe20000004100 */
[----:B------:R-:W-:Y:S01]  /*cba0*/  SHF.R.U64 R3, R50, 0x10, R51 ;  /* 0x0000001032037819 */ /* 0x000fe20000001233 */
[----:B------:R-:W-:Y:S02]  /*cbb0*/  HADD2.F32 R57, -RZ, R57.H0_H0 ;  /* 0x20000039ff397230 */ /* 0x000fe40000004100 */
[----:B------:R-:W-:-:S02]  /*cbc0*/  HADD2.F32 R97, -RZ, R97.H1_H1 ;  /* 0x30000061ff617230 */ /* 0x000fc40000004100 */
[----:B------:R-:W-:Y:S02]  /*cbd0*/  HADD2.F32 R96, -RZ, R96.H1_H1 ;  /* 0x30000060ff607230 */ /* 0x000fe40000004100 */
[----:B------:R-:W-:Y:S02]  /*cbe0*/  HADD2.F32 R3, -RZ, R3.H0_H0 ;  /* 0x20000003ff037230 */ /* 0x000fe40000004100 */
[--C-:B0-----:R-:W-:Y:S02]  /*cbf0*/  HADD2.F32 R53, -RZ, R11.reuse.H1_H1 ;  /* 0x3000000bff357230 */ /* 0x101fe40000004100 */
[----:B------:R-:W-:Y:S02]  /*cc00*/  HADD2.F32 R52, -RZ, R11.H0_H0 ;  /* 0x2000000bff347230 */ /* 0x000fe40000004100 */
[--C-:B------:R-:W-:Y:S02]  /*cc10*/  HADD2.F32 R11, -RZ, R8.reuse.H0_H0 ;  /* 0x20000008ff0b7230 */ /* 0x100fe40000004100 */
[----:B------:R-:W-:Y:S01]  /*cc20*/  FMUL.FTZ R59, R53, R57 ;  /* 0x00000039353b7220 */ /* 0x000fe20000410000 */
[----:B------:R-:W-:-:S02]  /*cc30*/  HADD2.F32 R8, -RZ, R8.H1_H1 ;  /* 0x30000008ff087230 */ /* 0x000fc40000004100 */
[-C--:B------:R-:W-:Y:S01]  /*cc40*/  FMUL.FTZ R60, R53, R55.reuse ;  /* 0x00000037353c7220 */ /* 0x080fe20000410000 */
[--C-:B------:R-:W-:Y:S02]  /*cc50*/  HADD2.F32 R50, -RZ, R10.reuse.H0_H0 ;  /* 0x2000000aff327230 */ /* 0x100fe40000004100 */
[C---:B------:R-:W-:Y:S01]  /*cc60*/  FFMA.FTZ R59, R52.reuse, R55, -R59 ;  /* 0x00000037343b7223 */ /* 0x040fe2000001083b */
[----:B------:R-:W-:Y:S02]  /*cc70*/  HADD2.F32 R51, -RZ, R10.H1_H1 ;  /* 0x3000000aff337230 */ /* 0x000fe40000004100 */
[----:B------:R-:W-:Y:S01]  /*cc80*/  FFMA.FTZ R60, R52, R57, R60 ;  /* 0x00000039343c7223 */ /* 0x000fe2000001003c */
[--C-:B------:R-:W-:Y:S02]  /*cc90*/  HADD2.F32 R10, -RZ, R9.reuse.H0_H0 ;  /* 0x20000009ff0a7230 */ /* 0x100fe40000004100 */
[C---:B------:R-:W-:Y:S01]  /*cca0*/  FMUL.FTZ R58, R8.reuse, R56 ;  /* 0x00000038083a7220 */ /* 0x040fe20000410000 */
[----:B------:R-:W-:Y:S01]  /*ccb0*/  FMUL.FTZ R52, R8, R54 ;  /* 0x0000003608347220 */ /* 0x000fe20000410000 */
[----:B------:R-:W-:-:S02]  /*ccc0*/  HADD2.F32 R9, -RZ, R9.H1_H1 ;  /* 0x30000009ff097230 */ /* 0x000fc40000004100 */
[----:B------:R-:W-:Y:S01]  /*ccd0*/  FMUL.FTZ R55, R51, R97 ;  /* 0x0000006133377220 */ /* 0x000fe20000410000 */
[----:B------:R-:W-:Y:S02]  /*cce0*/  HADD2.F32 R8, -RZ, R61.H0_H0 ;  /* 0x2000003dff087230 */ /* 0x000fe40000004100 */
[C---:B------:R-:W-:Y:S01]  /*ccf0*/  FFMA.FTZ R53, R11.reuse, R56, R52 ;  /* 0x000000380b357223 */ /* 0x040fe20000010034 */
[----:B------:R-:W-:Y:S01]  /*cd00*/  FFMA.FTZ R58, R11, R54, -R58 ;  /* 0x000000360b3a7223 */ /* 0x000fe2000001083a */
[----:B------:R-:W-:Y:S01]  /*cd10*/  FMUL.FTZ R52, R51, R96 ;  /* 0x0000006033347220 */ /* 0x000fe20000410000 */
[C---:B------:R-:W-:Y:S01]  /*cd20*/  FMUL.FTZ R51, R9.reuse, R3 ;  /* 0x0000000309337220 */ /* 0x040fe20000410000 */
[----:B------:R-:W-:Y:S01]  /*cd30*/  FMUL.FTZ R11, R9, R8 ;  /* 0x00000008090b7220 */ /* 0x000fe20000410000 */
[C---:B------:R-:W-:Y:S01]  /*cd40*/  FFMA.FTZ R55, R50.reuse, R96, -R55 ;  /* 0x0000006032377223 */ /* 0x040fe20000010837 */
[----:B------:R-:W-:Y:S01]  /*cd50*/  FFMA.FTZ R52, R50, R97, R52 ;  /* 0x0000006132347223 */ /* 0x000fe20000010034 */
[C---:B------:R-:W-:Y:S01]  /*cd60*/  FFMA.FTZ R50, R10.reuse, R8, R51 ;  /* 0x000000080a327223 */ /* 0x040fe20000010033 */
[----:B------:R-:W-:Y:S01]  /*cd70*/  FFMA.FTZ R9, R10, R3, -R11 ;  /* 0x000000030a097223 */ /* 0x000fe2000001080b */
[----:B------:R-:W-:-:S02]  /*cd80*/  F2FP.F16.F32.PACK_AB R11, R60, R59 ;  /* 0x0000003b3c0b723e */ /* 0x000fc400000000ff */
[----:B------:R-:W-:Y:S02]  /*cd90*/  F2FP.F16.F32.PACK_AB R10, R52, R55 ;  /* 0x00000037340a723e */ /* 0x000fe400000000ff */
[----:B------:R-:W-:Y:S02]  /*cda0*/  F2FP.F16.F32.PACK_AB R8, R53, R58 ;  /* 0x0000003a3508723e */ /* 0x000fe400000000ff */
[----:B------:R-:W-:-:S05]  /*cdb0*/  F2FP.F16.F32.PACK_AB R9, R50, R9 ;  /* 0x000000093209723e */ /* 0x000fca00000000ff */
[----:B------:R0:W-:Y:S02]  /*cdc0*/  STS.128 [R67+0x9000], R8 ;  /* 0x0090000843007388 */ /* 0x0001e40000000c00 */
.L_x_1678:
[----:B------:R-:W-:Y:S05]  /*cdd0*/  BSYNC B2 ;  /* 0x0000000000027941 */ /* 0x000fea0003800000 */
.L_x_1677:
[----:B------:R-:W-:Y:S05]  /*cde0*/  @P3 BRA `(.L_x_1672) ;  /* 0x0000000000a83947 */ /* 0x000fea0003800000 */
[----:B012345:R-:W0:Y:S01]  /*cdf0*/  LDS.128 R8, [R67+0xd000] ;  /* 0x00d0000043087984 */ /* 0x03fe220000000c00 */
[----:B------:R-:W-:Y:S01]  /*ce00*/  SHF.R.U32.HI R52, RZ, 0x10, R49 ;  /* 0x00000010ff347819 */ /* 0x000fe20000011631 */
[--C-:B------:R-:W-:Y:S01]  /*ce10*/  HADD2.F32 R51, -RZ, R87.reuse.H1_H1 ;  /* 0x30000057ff337230 */ /* 0x100fe20000004100 */
[----:B------:R-:W-:Y:S01]  /*ce20*/  SHF.R.U32.HI R50, RZ, 0x10, R47 ;  /* 0x00000010ff327819 */ /* 0x000fe2000001162f */
[----:B------:R-:W-:Y:S01]  /*ce30*/  HADD2.F32 R87, -RZ, R87.H0_H0 ;  /* 0x20000057ff577230 */ /* 0x000fe20000004100 */
[----:B------:R-:W-:Y:S01]  /*ce40*/  SHF.R.U64 R55, R48, 0x10, R49 ;  /* 0x0000001030377819 */ /* 0x000fe20000001231 */
[----:B------:R-:W-:Y:S01]  /*ce50*/  HADD2.F32 R52, -RZ, R52.H0_H0 ;  /* 0x20000034ff347230 */ /* 0x000fe20000004100 */
[----:B------:R-:W-:Y:S01]  /*ce60*/  SHF.R.U64 R56, R46, 0x10, R47 ;  /* 0x000000102e387819 */ /* 0x000fe2000000122f */
[----:B------:R-:W-:Y:S02]  /*ce70*/  HADD2.F32 R50, -RZ, R50.H0_H0 ;  /* 0x20000032ff327230 */ /* 0x000fe40000004100 */
[----:B------:R-:W-:-:S02]  /*ce80*/  HADD2.F32 R49, -RZ, R88.H1_H1 ;  /* 0x30000058ff317230 */ /* 0x000fc40000004100 */
[----:B------:R-:W-:Y:S02]  /*ce90*/  HADD2.F32 R88, -RZ, R88.H0_H0 ;  /* 0x20000058ff587230 */ /* 0x000fe40000004100 */
[--C-:B0-----:R-:W-:Y:S02]  /*cea0*/  HADD2.F32 R48, -RZ, R11.reuse.H1_H1 ;  /* 0x3000000bff307230 */ /* 0x101fe40000004100 */
[--C-:B------:R-:W-:Y:S02]  /*ceb0*/  HADD2.F32 R3, -RZ, R8.reuse.H0_H0 ;  /* 0x20000008ff037230 */ /* 0x100fe40000004100 */
[----:B------:R-:W-:Y:S02]  /*cec0*/  HADD2.F32 R47, -RZ, R11.H0_H0 ;  /* 0x2000000bff2f7230 */ /* 0x000fe40000004100 */
[C---:B------:R-:W-:Y:S01]  /*ced0*/  FMUL.FTZ R54, R48.reuse, R52 ;  /* 0x0000003430367220 */ /* 0x040fe20000410000 */
[----:B------:R-:W-:Y:S02]  /*cee0*/  HADD2.F32 R8, -RZ, R8.H1_H1 ;  /* 0x30000008ff087230 */ /* 0x000fe40000004100 */
[----:B------:R-:W-:Y:S01]  /*cef0*/  FMUL.FTZ R53, R48, R50 ;  /* 0x0000003230357220 */ /* 0x000fe20000410000 */
[----:B------:R-:W-:-:S02]  /*cf00*/  HADD2.F32 R11, -RZ, R10.H0_H0 ;  /* 0x2000000aff0b7230 */ /* 0x000fc40000004100 */
[C---:B------:R-:W-:Y:S01]  /*cf10*/  FFMA.FTZ R54, R47.reuse, R50, -R54 ;  /* 0x000000322f367223 */ /* 0x040fe20000010836 */
[----:B------:R-:W-:Y:S02]  /*cf20*/  HADD2.F32 R46, -RZ, R10.H1_H1 ;  /* 0x3000000aff2e7230 */ /* 0x000fe40000004100 */
[C---:B------:R-:W-:Y:S01]  /*cf30*/  FMUL.FTZ R48, R8.reuse, R51 ;  /* 0x0000003308307220 */ /* 0x040fe20000410000 */
[--C-:B------:R-:W-:Y:S02]  /*cf40*/  HADD2.F32 R10, -RZ, R9.reuse.H0_H0 ;  /* 0x20000009ff0a7230 */ /* 0x100fe40000004100 */
[----:B------:R-:W-:Y:S01]  /*cf50*/  FFMA.FTZ R53, R47, R52, R53 ;  /* 0x000000342f357223 */ /* 0x000fe20000010035 */
[-C--:B------:R-:W-:Y:S01]  /*cf60*/  FMUL.FTZ R50, R8, R49.reuse ;  /* 0x0000003108327220 */ /* 0x080fe20000410000 */
[----:B------:R-:W-:Y:S02]  /*cf70*/  HADD2.F32 R9, -RZ, R9.H1_H1 ;  /* 0x30000009ff097230 */ /* 0x000fe40000004100 */
[----:B------:R-:W-:Y:S01]  /*cf80*/  FFMA.FTZ R48, R3, R49, -R48 ;  /* 0x0000003103307223 */ /* 0x000fe20000010830 */
[----:B------:R-:W-:-:S02]  /*cf90*/  HADD2.F32 R47, -RZ, R55.H0_H0 ;  /* 0x20000037ff2f7230 */ /* 0x000fc40000004100 */
[----:B------:R-:W-:Y:S01]  /*cfa0*/  FFMA.FTZ R3, R3, R51, R50 ;  /* 0x0000003303037223 */ /* 0x000fe20000010032 */
[----:B------:R-:W-:Y:S02]  /*cfb0*/  HADD2.F32 R8, -RZ, R56.H0_H0 ;  /* 0x20000038ff087230 */ /* 0x000fe40000004100 */
[C---:B------:R-:W-:Y:S01]  /*cfc0*/  FMUL.FTZ R50, R46.reuse, R87 ;  /* 0x000000572e327220 */ /* 0x040fe20000410000 */
        /* <DEDUP_REMOVED lines=12> */
.L_x_1672:
[----:B------:R-:W-:Y:S05]  /*d090*/  BSYNC B1 ;  /* 0x0000000000017941 */ /* 0x000fea0003800000 */
.L_x_1671:
        /* <DEDUP_REMOVED lines=13> */
[----:B------:R-:W-:Y:S01]  /*d170*/  SHF.R.U32.HI R48, RZ, 0x10, R45 ;  /* 0x00000010ff307819 */ /* 0x000fe2000001162d */
[--C-:B------:R-:W-:Y:S01]  /*d180*/  HADD2.F32 R47, -RZ, R101.reuse.H0_H0 ;  /* 0x20000065ff2f7230 */ /* 0x100fe20000004100 */
[----:B------:R-:W-:Y:S01]  /*d190*/  SHF.R.U32.HI R46, RZ, 0x10, R43 ;  /* 0x00000010ff2e7819 */ /* 0x000fe2000001162b */
[----:B------:R-:W-:Y:S01]  /*d1a0*/  HADD2.F32 R101, -RZ, R101.H1_H1 ;  /* 0x30000065ff657230 */ /* 0x000fe20000004100 */
[----:B------:R-:W-:Y:S01]  /*d1b0*/  SHF.R.U64 R51, R44, 0x10, R45 ;  /* 0x000000102c337819 */ /* 0x000fe2000000122d */
[----:B------:R-:W-:Y:S01]  /*d1c0*/  HADD2.F32 R48, -RZ, R48.H0_H0 ;  /* 0x20000030ff307230 */ /* 0x000fe20000004100 */
[----:B------:R-:W-:Y:S01]  /*d1d0*/  SHF.R.U64 R52, R42, 0x10, R43 ;  /* 0x000000102a347819 */ /* 0x000fe2000000122b */
[----:B------:R-:W-:Y:S02]  /*d1e0*/  HADD2.F32 R46, -RZ, R46.H0_H0 ;  /* 0x2000002eff2e7230 */ /* 0x000fe40000004100 */
[----:B------:R-:W-:-:S02]  /*d1f0*/  HADD2.F32 R45, -RZ, R99.H0_H0 ;  /* 0x20000063ff2d7230 */ /* 0x000fc40000004100 */
[----:B------:R-:W-:Y:S02]  /*d200*/  HADD2.F32 R99, -RZ, R99.H1_H1 ;  /* 0x30000063ff637230 */ /* 0x000fe40000004100 */
        /* <DEDUP_REMOVED lines=31> */
.L_x_1682:
[----:B------:R-:W-:Y:S05]  /*d400*/  BSYNC B2 ;  /* 0x0000000000027941 */ /* 0x000fea0003800000 */
.L_x_1681:
[----:B------:R-:W-:Y:S04]  /*d410*/  BSSY B2, `(.L_x_1683) ;  /* 0x000002c000027945 */ /* 0x000fe80003800000 */
[----:B------:R-:W-:Y:S05]  /*d420*/  @P1 BRA `(.L_x_1684) ;  /* 0x0000000000a81947 */ /* 0x000fea0003800000 */
[----:B0-2345:R-:W0:Y:S01]  /*d430*/  LDS.128 R8, [R53+0x6000] ;  /* 0x0060000035087984 */ /* 0x03de220000000c00 */
        /* <DEDUP_REMOVED lines=41> */
.L_x_1684:
[----:B------:R-:W-:Y:S05]  /*d6d0*/  BSYNC B2 ;  /* 0x0000000000027941 */ /* 0x000fea0003800000 */
.L_x_1683:
[----:B------:R-:W-:Y:S04]  /*d6e0*/  BSSY B2, `(.L_x_1685) ;  /* 0x000002c000027945 */ /* 0x000fe80003800000 */
[----:B------:R-:W-:Y:S05]  /*d6f0*/  @P2 BRA `(.L_x_1686) ;  /* 0x0000000000a82947 */ /* 0x000fea0003800000 */
[----:B012345:R-:W0:Y:S01]  /*d700*/  LDS.128 R8, [R53+0xa000] ;  /* 0x00a0000035087984 */ /* 0x03fe220000000c00 */
        /* <DEDUP_REMOVED lines=41> */
.L_x_1686:
[----:B------:R-:W-:Y:S05]  /*d9a0*/  BSYNC B2 ;  /* 0x0000000000027941 */ /* 0x000fea0003800000 */
.L_x_1685:
[----:B------:R-:W-:Y:S05]  /*d9b0*/  @P3 BRA `(.L_x_1680) ;  /* 0x0000000000a83947 */ /* 0x000fea0003800000 */
[----:B012345:R-:W0:Y:S01]  /*d9c0*/  LDS.128 R8, [R53+0xe000] ;  /* 0x00e0000035087984 */ /* 0x03fe220000000c00 */
[----:B------:R-:W-:Y:S01]  /*d9d0*/  SHF.R.U32.HI R36, RZ, 0x10, R27 ;  /* 0x00000010ff247819 */ /* 0x000fe2000001161b */
[--C-:B------:R-:W-:Y:S01]  /*d9e0*/  HADD2.F32 R35, -RZ, R82.reuse.H1_H1 ;  /* 0x30000052ff237230 */ /* 0x100fe20000004100 */
[--C-:B------:R-:W-:Y:S01]  /*d9f0*/  SHF.R.U32.HI R34, RZ, 0x10, R29.reuse ;  /* 0x00000010ff227819 */ /* 0x100fe2000001161d */
        /* <DEDUP_REMOVED lines=38> */
.L_x_1680:
[----:B------:R-:W-:Y:S05]  /*dc60*/  BSYNC B1 ;  /* 0x0000000000017941 */ /* 0x000fea0003800000 */
.L_x_1679:
[----:B------:R-:W-:-:S05]  /*dc70*/  VIADD R3, R23, 0x60 ;  /* 0x0000006017037836 */ /* 0x000fca0000000000 */
        /* <DEDUP_REMOVED lines=11> */
[----:B------:R-:W-:Y:S01]  /*dd30*/  SHF.R.U64 R36, R30, 0x10, R31 ;  /* 0x000000101e247819 */ /* 0x000fe2000000121f */
[--C-:B------:R-:W-:Y:S01]  /*dd40*/  HADD2.F32 R29, -RZ, R104.reuse.H0_H0 ;  /* 0x20000068ff1d7230 */ /* 0x100fe20000004100 */
[----:B------:R-:W-:Y:S01]  /*dd50*/  SHF.R.U32.HI R30, RZ, 0x10, R33 ;  /* 0x00000010ff1e7819 */ /* 0x000fe20000011621 */
[----:B------:R-:W-:Y:S01]  /*dd60*/  HADD2.F32 R104, -RZ, R104.H1_H1 ;  /* 0x30000068ff687230 */ /* 0x000fe20000004100 */
[----:B------:R-:W-:Y:S01]  /*dd70*/  SHF.R.U32.HI R28, RZ, 0x10, R31 ;  /* 0x00000010ff1c7819 */ /* 0x000fe2000001161f */
[----:B------:R-:W-:Y:S01]  /*dd80*/  HADD2.F32 R31, -RZ, R107.H0_H0 ;  /* 0x2000006bff1f7230 */ /* 0x000fe20000004100 */
[----:B------:R-:W-:Y:S01]  /*dd90*/  SHF.R.U64 R34, R32, 0x10, R33 ;  /* 0x0000001020227819 */ /* 0x000fe20000001221 */
[----:B------:R-:W-:Y:S02]  /*dda0*/  HADD2.F32 R30, -RZ, R30.H0_H0 ;  /* 0x2000001eff1e7230 */ /* 0x000fe40000004100 */
[----:B------:R-:W-:-:S02]  /*ddb0*/  HADD2.F32 R28, -RZ, R28.H0_H0 ;  /* 0x2000001cff1c7230 */ /* 0x000fc40000004100 */
[----:B------:R-:W-:Y:S02]  /*ddc0*/  HADD2.F32 R107, -RZ, R107.H1_H1 ;  /* 0x3000006bff6b7230 */ /* 0x000fe40000004100 */
[--C-:B0-----:R-:W-:Y:S02]  /*ddd0*/  HADD2.F32 R27, -RZ, R11.reuse.H1_H1 ;  /* 0x3000000bff1b7230 */ /* 0x101fe40000004100 */
[----:B------:R-:W-:Y:S02]  /*dde0*/  HADD2.F32 R26, -RZ, R11.H0_H0 ;  /* 0x2000000bff1a7230 */ /* 0x000fe40000004100 */
[--C-:B------:R-:W-:Y:S02]  /*ddf0*/  HADD2.F32 R0, -RZ, R8.reuse.H0_H0 ;  /* 0x20000008ff007230 */ /* 0x100fe40000004100 */
[C---:B------:R-:W-:Y:S01]  /*de00*/  FMUL.FTZ R33, R27.reuse, R30 ;  /* 0x0000001e1b217220 */ /* 0x040fe20000410000 */
[----:B------:R-:W-:Y:S02]  /*de10*/  HADD2.F32 R8, -RZ, R8.H1_H1 ;  /* 0x30000008ff087230 */ /* 0x000fe40000004100 */
[----:B------:R-:W-:Y:S01]  /*de20*/  FMUL.FTZ R35, R27, R28 ;  /* 0x0000001c1b237220 */ /* 0x000fe20000410000 */
[----:B------:R-:W-:-:S02]  /*de30*/  HADD2.F32 R11, -RZ, R10.H0_H0 ;  /* 0x2000000aff0b7230 */ /* 0x000fc40000004100 */
[----:B------:R-:W-:Y:S01]  /*de40*/  FFMA.FTZ R32, R26, R28, -R33 ;  /* 0x0000001c1a207223 */ /* 0x000fe20000010821 */
[----:B------:R-:W-:Y:S02]  /*de50*/  HADD2.F32 R10, -RZ, R10.H1_H1 ;  /* 0x3000000aff0a7230 */ /* 0x000fe40000004100 */
[----:B------:R-:W-:Y:S01]  /*de60*/  FMUL.FTZ R27, R8, R31 ;  /* 0x0000001f081b7220 */ /* 0x000fe20000410000 */
[--C-:B------:R-:W-:Y:S02]  /*de70*/  HADD2.F32 R3, -RZ, R9.reuse.H0_H0 ;  /* 0x20000009ff037230 */ /* 0x100fe40000004100 */
[----:B------:R-:W-:Y:S01]  /*de80*/  FFMA.FTZ R35, R26, R30, R35 ;  /* 0x0000001e1a237223 */ /* 0x000fe20000010023 */
[-C--:B------:R-:W-:Y:S01]  /*de90*/  FMUL.FTZ R33, R8, R29.reuse ;  /* 0x0000001d08217220 */ /* 0x080fe20000410000 */
[----:B------:R-:W-:Y:S02]  /*dea0*/  HADD2.F32 R9, -RZ, R9.H1_H1 ;  /* 0x30000009ff097230 */ /* 0x000fe40000004100 */
[----:B------:R-:W-:Y:S01]  /*deb0*/  FFMA.FTZ R27, R0, R29, -R27 ;  /* 0x0000001d001b7223 */ /* 0x000fe2000001081b */
[----:B------:R-:W-:-:S02]  /*dec0*/  HADD2.F32 R26, -RZ, R34.H0_H0 ;  /* 0x20000022ff1a7230 */ /* 0x000fc40000004100 */
[C---:B------:R-:W-:Y:S01]  /*ded0*/  FMUL.FTZ R28, R10.reuse, R107 ;  /* 0x0000006b0a1c7220 */ /* 0x040fe20000410000 */
[----:B------:R-:W-:Y:S02]  /*dee0*/  HADD2.F32 R8, -RZ, R36.H0_H0 ;  /* 0x20000024ff087230 */ /* 0x000fe40000004100 */
[----:B------:R-:W-:Y:S01]  /*def0*/  FMUL.FTZ R30, R10, R104 ;  /* 0x000000680a1e7220 */ /* 0x000fe20000410000 */
[----:B------:R-:W-:Y:S01]  /*df00*/  FFMA.FTZ R0, R0, R31, R33 ;  /* 0x0000001f00007223 */ /* 0x000fe20000010021 */
[----:B------:R-:W-:Y:S01]  /*df10*/  FMUL.FTZ R10, R9, R26 ;  /* 0x0000001a090a7220 */ /* 0x000fe20000410000 */
[----:B------:R-:W-:Y:S01]  /*df20*/  FFMA.FTZ R28, R11, R104, -R28 ;  /* 0x000000680b1c7223 */ /* 0x000fe2000001081c */
[-C--:B------:R-:W-:Y:S01]  /*df30*/  FMUL.FTZ R29, R9, R8.reuse ;  /* 0x00000008091d7220 */ /* 0x080fe20000410000 */
[----:B------:R-:W-:Y:S01]  /*df40*/  FFMA.FTZ R107, R11, R107, R30 ;  /* 0x0000006b0b6b7223 */ /* 0x000fe2000001001e */
[----:B------:R-:W-:Y:S01]  /*df50*/  FFMA.FTZ R9, R3, R8, -R10 ;  /* 0x0000000803097223 */ /* 0x000fe2000001080a */
[----:B------:R-:W-:Y:S01]  /*df60*/  F2FP.F16.F32.PACK_AB R11, R35, R32 ;  /* 0x00000020230b723e */ /* 0x000fe200000000ff */
[----:B------:R-:W-:Y:S01]  /*df70*/  FFMA.FTZ R26, R3, R26, R29 ;  /* 0x0000001a031a7223 */ /* 0x000fe2000001001d */
[----:B------:R-:W-:-:S02]  /*df80*/  F2FP.F16.F32.PACK_AB R8, R0, R27 ;  /* 0x0000001b0008723e */ /* 0x000fc400000000ff */
[----:B------:R-:W-:Y:S02]  /*df90*/  F2FP.F16.F32.PACK_AB R10, R107, R28 ;  /* 0x0000001c6b0a723e */ /* 0x000fe400000000ff */
[----:B------:R-:W-:-:S05]  /*dfa0*/  F2FP.F16.F32.PACK_AB R9, R26, R9 ;  /* 0x000000091a09723e */ /* 0x000fca00000000ff */
[----:B------:R0:W-:Y:S02]  /*dfb0*/  STS.128 [R37+0x3000], R8 ;  /* 0x0030000825007388 */ /* 0x0001e40000000c00 */
.L_x_1689:
[----:B------:R-:W-:Y:S05]  /*dfc0*/  BSYNC B1 ;  /* 0x0000000000017941 */ /* 0x000fea0003800000 */
.L_x_1688:
        /* <DEDUP_REMOVED lines=32> */
[-C--:B------:R-:W-:Y:S01]  /*e1d0*/  FMUL.FTZ R27, R10, R91.reuse ;  /* 0x0000005b0a1b7220 */ /* 0x080fe20000410000 */
        /* <DEDUP_REMOVED lines=11> */
.L_x_1691:
[----:B------:R-:W-:Y:S05]  /*e290*/  BSYNC B1 ;  /* 0x0000000000017941 */ /* 0x000fea0003800000 */
.L_x_1690:
[----:B------:R-:W-:Y:S04]  /*e2a0*/  BSSY B1, `(.L_x_1692) ;  /* 0x000002c000017945 */ /* 0x000fe80003800000 */
[----:B------:R-:W-:Y:S05]  /*e2b0*/  @P2 BRA `(.L_x_1693) ;  /* 0x0000000000a82947 */ /* 0x000fea0003800000 */
[----:B012345:R-:W0:Y:S01]  /*e2c0*/  LDS.128 R8, [R37+0xb000] ;  /* 0x00b0000025087984 */ /* 0x03fe220000000c00 */
        /* <DEDUP_REMOVED lines=41> */
.L_x_1693:
[----:B------:R-:W-:Y:S05]  /*e560*/  BSYNC B1 ;  /* 0x0000000000017941 */ /* 0x000fea0003800000 */
.L_x_1692:
[----:B------:R-:W-:Y:S05]  /*e570*/  @P3 BRA `(.L_x_1687) ;  /* 0x0000004c00483947 */ /* 0x000fea0003800000 */
[----:B012345:R-:W0:Y:S01]  /*e580*/  LDS.128 R8, [R37+0xf000] ;  /* 0x00f0000025087984 */ /* 0x03fe220000000c00 */
[--C-:B------:R-:W-:Y:S01]  /*e590*/  SHF.R.U64 R24, R4, 0x10, R5.reuse ;  /* 0x0000001004187819 */ /* 0x100fe20000001205 */
[----:B------:R-:W-:Y:S01]  /*e5a0*/  HADD2.F32 R13, -RZ, R78.H1_H1 ;  /* 0x3000004eff0d7230 */ /* 0x000fe20000004100 */
[----:B------:R-:W-:Y:S02]  /*e5b0*/  SHF.R.U32.HI R4, RZ, 0x10, R5 ;  /* 0x00000010ff047819 */ /* 0x000fe40000011605 */
[--C-:B------:R-:W-:Y:S02]  /*e5c0*/  SHF.R.U32.HI R12, RZ, 0x10, R7.reuse ;  /* 0x00000010ff0c7819 */ /* 0x100fe40000011607 */
[----:B------:R-:W-:Y:S01]  /*e5d0*/  SHF.R.U64 R20, R6, 0x10, R7 ;  /* 0x0000001006147819 */ /* 0x000fe20000001207 */
[----:B------:R-:W-:Y:S02]  /*e5e0*/  HADD2.F32 R6, -RZ, R4.H0_H0 ;  /* 0x20000004ff067230 */ /* 0x000fe40000004100 */
[----:B------:R-:W-:-:S02]  /*e5f0*/  HADD2.F32 R12, -RZ, R12.H0_H0 ;  /* 0x2000000cff0c7230 */ /* 0x000fc40000004100 */
[--C-:B------:R-:W-:Y:S02]  /*e600*/  HADD2.F32 R7, -RZ, R79.reuse.H1_H1 ;  /* 0x3000004fff077230 */ /* 0x100fe40000004100 */
[----:B------:R-:W-:Y:S02]  /*e610*/  HADD2.F32 R79, -RZ, R79.H0_H0 ;  /* 0x2000004fff4f7230 */ /* 0x000fe40000004100 */
[--C-:B0-----:R-:W-:Y:S02]  /*e620*/  HADD2.F32 R5, -RZ, R11.reuse.H0_H0 ;  /* 0x2000000bff057230 */ /* 0x101fe40000004100 */
[----:B------:R-:W-:Y:S02]  /*e630*/  HADD2.F32 R11, -RZ, R11.H1_H1 ;  /* 0x3000000bff0b7230 */ /* 0x000fe40000004100 */
[--C-:B------:R-:W-:Y:S02]  /*e640*/  HADD2.F32 R0, -RZ, R8.reuse.H0_H0 ;  /* 0x20000008ff007230 */ /* 0x100fe40000004100 */
[----:B------:R-:W-:-:S02]  /*e650*/  HADD2.F32 R8, -RZ, R8.H1_H1 ;  /* 0x30000008ff087230 */ /* 0x000fc40000004100 */
[C---:B------:R-:W-:Y:S01]  /*e660*/  FMUL.FTZ R14, R11.reuse, R12 ;  /* 0x0000000c0b0e7220 */ /* 0x040fe20000410000 */
[-C--:B------:R-:W-:Y:S01]  /*e670*/  FMUL.FTZ R15, R11, R6.reuse ;  /* 0x000000060b0f7220 */ /* 0x080fe20000410000 */
[--C-:B------:R-:W-:Y:S02]  /*e680*/  HADD2.F32 R4, -RZ, R10.reuse.H0_H0 ;  /* 0x2000000aff047230 */ /* 0x100fe40000004100 */
[C---:B------:R-:W-:Y:S01]  /*e690*/  FFMA.FTZ R14, R5.reuse, R6, -R14 ;  /* 0x00000006050e7223 */ /* 0x040fe2000001080e */
[----:B------:R-:W-:Y:S01]  /*e6a0*/  FFMA.FTZ R21, R5, R12, R15 ;  /* 0x0000000c05157223 */ /* 0x000fe2000001000f */
[----:B------:R-:W-:Y:S02]  /*e6b0*/  HADD2.F32 R10, -RZ, R10.H1_H1 ;  /* 0x3000000aff0a7230 */ /* 0x000fe40000004100 */
[C---:B------:R-:W-:Y:S01]  /*e6c0*/  FMUL.FTZ R11, R8.reuse, R13 ;  /* 0x0000000d080b7220 */ /* 0x040fe20000410000 */
[----:B------:R-:W-:Y:S02]  /*e6d0*/  HADD2.F32 R3, -RZ, R9.H0_H0 ;  /* 0x20000009ff037230 */ /* 0x000fe40000004100 */
[----:B------:R-:W-:Y:S01]  /*e6e0*/  FMUL.FTZ R15, R8, R7 ;  /* 0x00000007080f7220 */ /* 0x000fe20000410000 */
[----:B------:R-:W-:-:S02]  /*e6f0*/  HADD2.F32 R5, -RZ, R78.H0_H0 ;  /* 0x2000004eff057230 */ /* 0x000fc40000004100 */
[----:B------:R-:W-:Y:S01]  /*e700*/  FFMA.FTZ R11, R0, R7, -R11 ;  /* 0x00000007000b7223 */ /* 0x000fe2000001080b */
[----:B------:R-:W-:Y:S02]  /*e710*/  HADD2.F32 R9, -RZ, R9.H1_H1 ;  /* 0x30000009ff097230 */ /* 0x000fe40000004100 */
[C---:B------:R-:W-:Y:S01]  /*e720*/  FMUL.FTZ R12, R10.reuse, R79 ;  /* 0x0000004f0a0c7220 */ /* 0x040fe20000410000 */
[----:B------:R-:W-:Y:S02]  /*e730*/  HADD2.F32 R8, -RZ, R20.H0_H0 ;  /* 0x20000014ff087230 */ /* 0x000fe40000004100 */
[-C--:B------:R-:W-:Y:S01]  /*e740*/  FMUL.FTZ R7, R10, R5.reuse ;  /* 0x000000050a077220 */ /* 0x080fe20000410000 */
[----:B------:R-:W-:Y:S02]  /*e750*/  HADD2.F32 R6, -RZ, R24.H0_H0 ;  /* 0x20000018ff067230 */ /* 0x000fe40000004100 */
[----:B------:R-:W-:Y:S01]  /*e760*/  FFMA.FTZ R12, R4, R5, R12 ;  /* 0x00000005040c7223 */ /* 0x000fe2000001000c */
[----:B------:R-:W-:Y:S01]  /*e770*/  FFMA.FTZ R0, R0, R13, R15 ;  /* 0x0000000d00007223 */ /* 0x000fe2000001000f */
[C---:B------:R-:W-:Y:S01]  /*e780*/  FMUL.FTZ R10, R9.reuse, R8 ;  /* 0x00000008090a7220 */ /* 0x040fe20000410000 */
[----:B------:R-:W-:Y:S01]  /*e790*/  FFMA.FTZ R79, R4, R79, -R7 ;  /* 0x0000004f044f7223 */ /* 0x000fe20000010807 */
[----:B------:R-:W-:Y:S01]  /*e7a0*/  FMUL.FTZ R9, R9, R6 ;  /* 0x0000000609097220 */ /* 0x000fe20000410000 */
[----:B------:R-:W-:Y:S01]  /*e7b0*/  F2FP.F16.F32.PACK_AB R7, R21, R14 ;  /* 0x0000000e1507723e */ /* 0x000fe200000000ff */
[C---:B------:R-:W-:Y:S01]  /*e7c0*/  FFMA.FTZ R5, R3.reuse, R6, -R10 ;  /* 0x0000000603057223 */ /* 0x040fe2000001080a */
[----:B------:R-:W-:Y:S01]  /*e7d0*/  F2FP.F16.F32.PACK_AB R4, R0, R11 ;  /* 0x0000000b0004723e */ /* 0x000fe200000000ff */
[----:B------:R-:W-:Y:S01]  /*e7e0*/  FFMA.FTZ R8, R3, R8, R9 ;  /* 0x0000000803087223 */ /* 0x000fe20000010009 */
[----:B------:R-:W-:-:S04]  /*e7f0*/  F2FP.F16.F32.PACK_AB R6, R12, R79 ;  /* 0x0000004f0c06723e */ /* 0x000fc800000000ff */
[----:B------:R-:W-:-:S05]  /*e800*/  F2FP.F16.F32.PACK_AB R5, R8, R5 ;  /* 0x000000050805723e */ /* 0x000fca00000000ff */
[----:B------:R0:W-:Y:S01]  /*e810*/  STS.128 [R37+0xf000], R4 ;  /* 0x00f0000425007388 */ /* 0x0001e20000000c00 */
[----:B------:R-:W-:Y:S05]  /*e820*/  BRA `(.L_x_1687) ;  /* 0x00000048009c7947 */ /* 0x000fea0003800000 */
.L_x_1648:
[----:B------:R-:W0:Y:S01]  /*e830*/  LDC R4, c[0x0][0x448] ;  /* 0x00011200ff047b82 */ /* 0x000e220000000800 */
[----:B------:R-:W-:Y:S01]  /*e840*/  ULDC.64 UR4, c[0x0][0x3f8] ;  /* 0x0000fe0000047ab9 */ /* 0x000fe20000000a00 */
[----:B------:R-:W-:Y:S01]  /*e850*/  ULDC.64 UR6, c[0x0][0x408] ;  /* 0x0001020000067ab9 */ /* 0x000fe20000000a00 */
[----:B------:R-:W-:Y:S02]  /*e860*/  IMAD.MOV.U32 R25, RZ, RZ, R33 ;  /* 0x000000ffff197224 */ /* 0x000fe400078e0021 */
[----:B------:R-:W-:Y:S01]  /*e870*/  IMAD.MOV.U32 R27, RZ, RZ, R29 ;  /* 0x000000ffff1b7224 */ /* 0x000fe200078e001d */
[----:B0-----:R-:W-:-:S13]  /*e880*/  ISETP.NE.AND P0, PT, R4, 0x1, PT ;  /* 0x000000010400780c */ /* 0x001fda0003f05270 */
[----:B------:R-:W0:Y:S08]  /*e890*/  @P0 LDC R6, c[0x0][0x44c] ;  /* 0x00011300ff060b82 */ /* 0x000e300000000800 */
[----:B------:R-:W1:Y:S01]  /*e8a0*/  @P0 LDC R5, c[0x0][0x450] ;  /* 0x00011400ff050b82 */ /* 0x000e620000000800 */
[----:B0-----:R-:W-:-:S05]  /*e8b0*/  @P0 IMAD.HI.U32 R6, R3, R6, RZ ;  /* 0x0000000603060227 */ /* 0x001fca00078e00ff */
[----:B-1----:R-:W-:-:S04]  /*e8c0*/  @P0 SHF.R.U32.HI R3, RZ, R5, R6 ;  /* 0x00000005ff030219 */ /* 0x002fc80000011606 */
[----:B------:R-:W-:Y:S01]  /*e8d0*/  SHF.R.S32.HI R5, RZ, 0x1f, R3 ;  /* 0x0000001fff057819 */ /* 0x000fe20000011403 */
[----:B------:R-:W-:-:S04]  /*e8e0*/  IMAD.WIDE.U32 R24, R3, UR4, R24 ;  /* 0x0000000403187c25 */ /* 0x000fc8000f8e0018 */
[C---:B------:R-:W-:Y:S02]  /*e8f0*/  IMAD R6, R5.reuse, UR4, RZ ;  /* 0x0000000405067c24 */ /* 0x040fe4000f8e02ff */
[----:B------:R-:W-:Y:S02]  /*e900*/  IMAD R8, R5, UR6, RZ ;  /* 0x0000000605087c24 */ /* 0x000fe4000f8e02ff */
[C---:B------:R-:W-:Y:S01]  /*e910*/  IMAD R5, R3.reuse, UR5, R6 ;  /* 0x0000000503057c24 */ /* 0x040fe2000f8e0206 */
[----:B------:R-:W-:Y:S01]  /*e920*/  ULDC.64 UR4, c[0x0][0x3e8] ;  /* 0x0000fa0000047ab9 */ /* 0x000fe20000000a00 */
[----:B------:R-:W-:Y:S01]  /*e930*/  IMAD.WIDE.U32 R26, R3, UR6, R26 ;  /* 0x00000006031a7c25 */ /* 0x000fe2000f8e001a */
[----:B------:R-:W-:Y:S01]  /*e940*/  LEA R21, P0, R24, UR4, 0x1 ;  /* 0x0000000418157c11 */ /* 0x000fe2000f8008ff */
[----:B------:R-:W-:Y:S01]  /*e950*/  UMOV UR4, 0xffffffff ;  /* 0xffffffff00047882 */ /* 0x000fe20000000000 */
[----:B------:R-:W-:Y:S01]  /*e960*/  IADD3 R5, R25, R5, RZ ;  /* 0x0000000519057210 */ /* 0x000fe20007ffe0ff */
[----:B------:R-:W-:Y:S01]  /*e970*/  IMAD R3, R3, UR7, R8 ;  /* 0x0000000703037c24 */ /* 0x000fe2000f8e0208 */
[----:B------:R-:W-:-:S02]  /*e980*/  ULDC.64 UR6, c[0x0][0x400] ;  /* 0x0001000000067ab9 */ /* 0x000fc40000000a00 */
[----:B------:R-:W-:Y:S01]  /*e990*/  LEA R20, P1, R26, UR6, 0x1 ;  /* 0x000000061a147c11 */ /* 0x000fe2000f8208ff */
[----:B------:R-:W-:Y:S01]  /*e9a0*/  IMAD.IADD R3, R27, 0x1, R3 ;  /* 0x000000011b037824 */ /* 0x000fe200078e0203 */
[----:B------:R-:W-:-:S04]  /*e9b0*/  LEA.HI.X R72, R24, UR5, R5, 0x1, P0 ;  /* 0x0000000518487c11 */ /* 0x000fc800080f0c05 */
[----:B------:R-:W-:Y:S01]  /*e9c0*/  LEA.HI.X R73, R26, UR7, R3, 0x1, P1 ;  /* 0x000000071a497c11 */ /* 0x000fe200088f0c03 */
[----:B------:R-:W-:Y:S06]  /*e9d0*/  BRA.DIV UR4, `(.L_x_1694) ;  /* 0x0000020a04447947 */ /* 0x000fec000b800000 */
[----:B------:R0:W1:Y:S04]  /*e9e0*/  SHFL.IDX PT, R5, R72, RZ, 0x181f ;  /* 0x00181fff48057589 */ /* 0x00006800000e0000 */
[----:B------:R0:W2:Y:S04]  /*e9f0*/  SHFL.IDX PT, R8, R21, RZ, 0x181f ;  /* 0x00181fff15087589 */ /* 0x0000a800000e0000 */
[----:B------:R0:W3:Y:S04]  /*ea00*/  SHFL.IDX PT, R7, R73, RZ, 0x181f ;  /* 0x00181fff49077589 */ /* 0x0000e800000e0000 */
[----:B------:R0:W4:Y:S02]  /*ea10*/  SHFL.IDX PT, R14, R20, RZ, 0x181f ;  /* 0x00181fff140e7589 */ /* 0x00012400000e0000 */
.L_x_2062:
        /* <DEDUP_REMOVED lines=13> */
[----:B------:R-:W-:Y:S01]  /*eaf0*/  ULDC UR4, c[0x0][0x3f4] ;  /* 0x0000fd0000047ab9 */ /* 0x000fe20000000800 */
[----:B-1----:R-:W-:Y:S01]  /*eb00*/  IMAD.MOV.U32 R9, RZ, RZ, R5 ;  /* 0x000000ffff097224 */ /* 0x002fe200078e0005 */
[----:B------:R-:W-:Y:S02]  /*eb10*/  ISETP.GE.AND P2, PT, R18, UR4, PT ;  /* 0x0000000412007c0c */ /* 0x000fe4000bf46270 */
[----:B------:R-:W-:Y:S02]  /*eb20*/  CS2R R56, SRZ ;  /* 0x0000000000387805 */ /* 0x000fe4000001ff00 */
[----:B------:R-:W-:Y:S02]  /*eb30*/  ISETP.GE.AND P3, PT, R221, UR4, PT ;  /* 0x00000004dd007c0c */ /* 0x000fe4000bf66270 */
[----:B------:R-:W-:Y:S01]  /*eb40*/  CS2R R58, SRZ ;  /* 0x00000000003a7805 */ /* 0x000fe2000001ff00 */
[----:B------:R-:W-:-:S06]  /*eb50*/  ULDC.64 UR6, c[0x0][0x208] ;  /* 0x0000820000067ab9 */ /* 0x000fcc0000000a00 */
[C---:B------:R-:W-:Y:S01]  /*eb60*/  @!P2 IMAD.SHL.U32 R11, R18.reuse, 0x2, RZ ;  /* 0x00000002120ba824 */ /* 0x040fe200078e00ff */
[----:B------:R-:W-:-:S04]  /*eb70*/  @!P2 SHF.L.U64.HI R12, R18, 0x1, R19 ;  /* 0x00000001120ca819 */ /* 0x000fc80000010213 */
[----:B--2---:R-:W-:Y:S02]  /*eb80*/  @!P2 IADD3 R4, P0, R8, R11, RZ ;  /* 0x0000000b0804a210 */ /* 0x004fe40007f1e0ff */
[----:B------:R-:W-:Y:S02]  /*eb90*/  CS2R R68, SRZ ;  /* 0x0000000000447805 */ /* 0x000fe4000001ff00 */
[----:B------:R-:W-:Y:S02]  /*eba0*/  CS2R R70, SRZ ;  /* 0x0000000000467805 */ /* 0x000fe4000001ff00 */
[----:B------:R-:W-:Y:S02]  /*ebb0*/  CS2R R60, SRZ ;  /* 0x00000000003c7805 */ /* 0x000fe4000001ff00 */
[----:B------:R-:W-:Y:S02]  /*ebc0*/  CS2R R62, SRZ ;  /* 0x00000000003e7805 */ /* 0x000fe4000001ff00 */
[----:B------:R-:W-:-:S02]  /*ebd0*/  CS2R R66, SRZ ;  /* 0x0000000000427805 */ /* 0x000fc4000001ff00 */
[----:B------:R-:W-:Y:S02]  /*ebe0*/  CS2R R64, SRZ ;  /* 0x0000000000407805 */ /* 0x000fe4000001ff00 */
[----:B------:R-:W-:-:S05]  /*ebf0*/  @!P2 IADD3.X R5, R5, R12, RZ, P0, !PT ;  /* 0x0000000c0505a210 */ /* 0x000fca00007fe4ff */
[----:B------:R1:W5:Y:S01]  /*ec00*/  @!P2 LD.E.128 R60, desc[UR6][R4.64] ;  /* 0x00000006043ca980 */ /* 0x000362000c101d00 */
[----:B---3--:R-:W-:Y:S01]  /*ec10*/  @!P3 IMAD.SHL.U32 R13, R6, 0x8, RZ ;  /* 0x00000008060db824 */ /* 0x008fe200078e00ff */
[----:B----4-:R-:W-:-:S03]  /*ec20*/  @!P2 IADD3 R6, P1, R14, R11, RZ ;  /* 0x0000000b0e06a210 */ /* 0x010fc60007f3e0ff */
[----:B------:R-:W-:-:S04]  /*ec30*/  @!P3 IMAD.WIDE R10, R13, 0x2, R8 ;  /* 0x000000020d0ab825 */ /* 0x000fc800078e0208 */
[----:B------:R-:W-:Y:S01]  /*ec40*/  IMAD.MOV.U32 R8, RZ, RZ, R14 ;  /* 0x000000ffff087224 */ /* 0x000fe200078e000e */
[----:B------:R1:W5:Y:S01]  /*ec50*/  @!P3 LD.E.128 R56, desc[UR6][R10.64] ;  /* 0x000000060a38b980 */ /* 0x000362000c101d00 */
[----:B------:R-:W-:Y:S02]  /*ec60*/  IMAD.MOV.U32 R9, RZ, RZ, R7 ;  /* 0x000000ffff097224 */ /* 0x000fe400078e0007 */
[----:B------:R-:W-:Y:S02]  /*ec70*/  @!P2 IMAD.X R7, R7, 0x1, R12, P1 ;  /* 0x000000010707a824 */ /* 0x000fe400008e060c */
[----:B------:R-:W-:-:S03]  /*ec80*/  @!P3 IMAD.WIDE R8, R13, 0x2, R8 ;  /* 0x000000020d08b825 */ /* 0x000fc600078e0208 */
[----:B------:R1:W5:Y:S04]  /*ec90*/  @!P2 LD.E.128 R64, desc[UR6][R6.64] ;  /* 0x000000060640a980 */ /* 0x000368000c101d00 */
[----:B------:R1:W5:Y:S02]  /*eca0*/  @!P3 LD.E.128 R68, desc[UR6][R8.64] ;  /* 0x000000060844b980 */ /* 0x000364000c101d00 */
.L_x_1696:
[----:B------:R-:W-:Y:S05]  /*ecb0*/  BSYNC B1 ;  /* 0x0000000000017941 */ /* 0x000fea0003800000 */
.L_x_1695:
[----:B-1---5:R-:W-:Y:S01]  /*ecc0*/  IMAD.MOV.U32 R6, RZ, RZ, R66 ;  /* 0x000000ffff067224 */ /* 0x022fe200078e0042 */
[----:B------:R-:W-:Y:S01]  /*ecd0*/  UMOV UR4, 0xffffffff ;  /* 0xffffffff00047882 */ /* 0x000fe20000000000 */
[----:B---3--:R-:W-:Y:S01]  /*ece0*/  IMAD.MOV.U32 R7, RZ, RZ, R67 ;  /* 0x000000ffff077224 */ /* 0x008fe200078e0043 */
[----:B------:R-:W-:Y:S01]  /*ecf0*/  CS2R R52, SRZ ;  /* 0x0000000000347805 */ /* 0x000fe2000001ff00 */
        /* <DEDUP_REMOVED lines=25> */
[----:B------:R-:W-:Y:S02]  /*ee90*/  MOV R4, R56 ;  /* 0x0000003800047202 */ /* 0x000fe40000000f00 */
[----:B------:R-:W-:Y:S02]  /*eea0*/  PRMT R120, R5, 0x7610, R120 ;  /* 0x0000761005787816 */ /* 0x000fe40000000078 */
[----:B------:R-:W-:Y:S02]  /*eeb0*/  PRMT R119, R4, 0x7610, R119 ;  /* 0x0000761004777816 */ /* 0x000fe40000000077 */
[----:B------:R-:W-:Y:S02]  /*eec0*/  PRMT R118, R6, 0x7610, R118 ;  /* 0x0000761006767816 */ /* 0x000fe40000000076 */
[----:B------:R-:W-:Y:S01]  /*eed0*/  PRMT R117, R117, 0x5410, R7 ;  /* 0x0000541075757816 */ /* 0x000fe20000000007 */
[----:B------:R-:W-:Y:S06]  /*eee0*/  BRA.DIV UR4, `(.L_x_1697) ;  /* 0x0000020604707947 */ /* 0x000fec000b800000 */
[----:B------:R1:W3:Y:S04]  /*eef0*/  SHFL.IDX PT, R5, R72, 0x1, 0x181f ;  /* 0x00381f0048057f89 */ /* 0x0002e800000e0000 */
[----:B--2---:R1:W2:Y:S04]  /*ef00*/  SHFL.IDX PT, R8, R21, 0x1, 0x181f ;  /* 0x00381f0015087f89 */ /* 0x0042a800000e0000 */
[----:B------:R1:W0:Y:S04]  /*ef10*/  SHFL.IDX PT, R7, R73, 0x1, 0x181f ;  /* 0x00381f0049077f89 */ /* 0x00022800000e0000 */
[----:B----4-:R1:W4:Y:S02]  /*ef20*/  SHFL.IDX PT, R14, R20, 0x1, 0x181f ;  /* 0x00381f00140e7f89 */ /* 0x01032400000e0000 */
.L_x_2068:
        /* <DEDUP_REMOVED lines=11> */
[----:B------:R-:W4:Y:S01]  /*efe0*/  LDL R6, [R1+0x48] ;  /* 0x0000480001067983 */ /* 0x000f220000100800 */
[----:B------:R-:W-:Y:S01]  /*eff0*/  ULDC UR4, c[0x0][0x3f4] ;  /* 0x0000fd0000047ab9 */ /* 0x000fe20000000800 */
[----:B---3--:R-:W-:Y:S01]  /*f000*/  IMAD.MOV.U32 R9, RZ, RZ, R5 ;  /* 0x000000ffff097224 */ /* 0x008fe200078e0005 */
        /* <DEDUP_REMOVED lines=13> */
[----:B------:R-:W-:Y:S01]  /*f0e0*/  CS2R R54, SRZ ;  /* 0x0000000000367805 */ /* 0x000fe2000001ff00 */
[----:B------:R-:W-:-:S05]  /*f0f0*/  @!P2 IMAD.X R5, R5, 0x1, R12, P0 ;  /* 0x000000010505a824 */ /* 0x000fca00000e060c */
[----:B------:R2:W5:Y:S01]  /*f100*/  @!P2 LD.E.128 R44, desc[UR6][R4.64] ;  /* 0x00000006042ca980 */ /* 0x000562000c101d00 */
[----:B----4-:R-:W-:Y:S02]  /*f110*/  @!P3 SHF.L.U32 R13, R6, 0x3, RZ ;  /* 0x00000003060db819 */ /* 0x010fe400000006ff */
[----:B------:R-:W-:-:S03]  /*f120*/  @!P2 IADD3 R6, P1, R14, R11, RZ ;  /* 0x0000000b0e06a210 */ /* 0x000fc60007f3e0ff */
[----:B------:R-:W-:-:S04]  /*f130*/  @!P3 IMAD.WIDE R10, R13, 0x2, R8 ;  /* 0x000000020d0ab825 */ /* 0x000fc800078e0208 */
[----:B------:R-:W-:Y:S01]  /*f140*/  IMAD.MOV.U32 R8, RZ, RZ, R14 ;  /* 0x000000ffff087224 */ /* 0x000fe200078e000e */
[----:B------:R2:W5:Y:S01]  /*f150*/  @!P3 LD.E.128 R40, desc[UR6][R10.64] ;  /* 0x000000060a28b980 */ /* 0x000562000c101d00 */
[----:B0-----:R-:W-:Y:S02]  /*f160*/  IMAD.MOV.U32 R9, RZ, RZ, R7 ;  /* 0x000000ffff097224 */ /* 0x001fe400078e0007 */
[----:B------:R-:W-:Y:S02]  /*f170*/  @!P2 IMAD.X R7, R7, 0x1, R12, P1 ;  /* 0x000000010707a824 */ /* 0x000fe400008e060c */
[----:B------:R-:W-:-:S03]  /*f180*/  @!P3 IMAD.WIDE R8, R13, 0x2, R8 ;  /* 0x000000020d08b825 */ /* 0x000fc600078e0208 */
[----:B------:R2:W5:Y:S04]  /*f190*/  @!P2 LD.E.128 R52, desc[UR6][R6.64] ;  /* 0x000000060634a980 */ /* 0x000568000c101d00 */
[----:B------:R2:W5:Y:S02]  /*f1a0*/  @!P3 LD.E.128 R48, desc[UR6][R8.64] ;  /* 0x000000060830b980 */ /* 0x000564000c101d00 */
.L_x_1699:
[----:B------:R-:W-:Y:S05]  /*f1b0*/  BSYNC B1 ;  /* 0x0000000000017941 */ /* 0x000fea0003800000 */
.L_x_1698:
[----:B--2--5:R-:W-:Y:S01]  /*f1c0*/  IMAD.MOV.U32 R4, RZ, RZ, R52 ;  /* 0x000000ffff047224 */ /* 0x024fe200078e0034 */
[----:B------:R-:W-:Y:S01]  /*f1d0*/  MOV R6, R54 ;  /* 0x0000003600067202 */ /* 0x000fe20000000f00 */
[----:B---3--:R-:W-:Y:S01]  /*f1e0*/  IMAD.MOV.U32 R5, RZ, RZ, R53 ;  /* 0x000000ffff057224 */ /* 0x008fe200078e0035 */
[----:B------:R-:W-:Y:S01]  /*f1f0*/  UMOV UR4, 0xffffffff ;  /* 0xffffffff00047882 */ /* 0x000fe20000000000 */
[----:B0-----:R-:W-:Y:S01]  /*f200*/  IMAD.MOV.U32 R7, RZ, RZ, R55 ;  /* 0x000000ffff077224 */ /* 0x001fe200078e0037 */
[----:B------:R-:W-:Y:S01]  /*f210*/  PRMT R113, R4, 0x5410, R6 ;  /* 0x0000541004717816 */ /* 0x000fe20000000006 */
[----:B------:R-:W-:Y:S01]  /*f220*/  IMAD.MOV.U32 R4, RZ, RZ, R48 ;  /* 0x000000ffff047224 */ /* 0x000fe200078e0030 */
[----:B------:R-:W-:Y:S01]  /*f230*/  PRMT R116, R5, 0x7610, R116 ;  /* 0x0000761005747816 */ /* 0x000fe20000000074 */
[----:B------:R-:W-:Y:S01]  /*f240*/  IMAD.MOV.U32 R5, RZ, RZ, R49 ;  /* 0x000000ffff057224 */ /* 0x000fe200078e0031 */
[----:B------:R-:W-:Y:S01]  /*f250*/  PRMT R114, R7, 0x7610, R114 ;  /* 0x0000761007727816 */ /* 0x000fe20000000072 */
[----:B------:R-:W-:-:S02]  /*f260*/  IMAD.MOV.U32 R6, RZ, RZ, R50 ;  /* 0x000000ffff067224 */ /* 0x000fc400078e0032 */
[----:B------:R-:W-:Y:S01]  /*f270*/  IMAD.MOV.U32 R7, RZ, RZ, R51 ;  /* 0x000000ffff077224 */ /* 0x000fe200078e0033 */
[----:B------:R-:W-:Y:S01]  /*f280*/  PRMT R109, R4, 0x5410, R5 ;  /* 0x00005410046d7816 */ /* 0x000fe20000000005 */
[----:B------:R-:W-:Y:S01]  /*f290*/  IMAD.MOV.U32 R4, RZ, RZ, R44 ;  /* 0x000000ffff047224 */ /* 0x000fe200078e002c */
[----:B------:R-:W-:Y:S02]  /*f2a0*/  MOV R5, R45 ;  /* 0x0000002d00057202 */ /* 0x000fe40000000f00 */
[----:B------:R-:W-:Y:S01]  /*f2b0*/  PRMT R110, R6, 0x5410, R7 ;  /* 0x00005410066e7816 */ /* 0x000fe20000000007 */
[----:B------:R-:W-:Y:S01]  /*f2c0*/  IMAD.MOV.U32 R6, RZ, RZ, R46 ;  /* 0x000000ffff067224 */ /* 0x000fe200078e002e */
[----:B------:R-:W-:Y:S01]  /*f2d0*/  PRMT R116, R116, 0x5410, R5 ;  /* 0x0000541074747816 */ /* 0x000fe20000000005 */
[----:B------:R-:W-:Y:S02]  /*f2e0*/  IMAD.MOV.U32 R7, RZ, RZ, R47 ;  /* 0x000000ffff077224 */ /* 0x000fe400078e002f */
[----:B------:R-:W-:Y:S01]  /*f2f0*/  IMAD.MOV.U32 R5, RZ, RZ, R41 ;  /* 0x000000ffff057224 */ /* 0x000fe200078e0029 */
[----:B------:R-:W-:Y:S01]  /*f300*/  PRMT R114, R114, 0x5410, R6 ;  /* 0x0000541072727816 */ /* 0x000fe20000000006 */
[----:B------:R-:W-:Y:S01]  /*f310*/  IMAD.MOV.U32 R6, RZ, RZ, R42 ;  /* 0x000000ffff067224 */ /* 0x000fe200078e002a */
[----:B------:R-:W-:Y:S01]  /*f320*/  PRMT R115, R4, 0x5410, R7 ;  /* 0x0000541004737816 */ /* 0x000fe20000000007 */
[----:B------:R-:W-:-:S02]  /*f330*/  IMAD.MOV.U32 R4, RZ, RZ, R40 ;  /* 0x000000ffff047224 */ /* 0x000fc400078e0028 */
[----:B------:R-:W-:-:S03]  /*f340*/  IMAD.MOV.U32 R7, RZ, RZ, R43 ;  /* 0x000000ffff077224 */ /* 0x000fc600078e002b */
[----:B------:R-:W-:Y:S02]  /*f350*/  PRMT R111, R4, 0x5410, R5 ;  /* 0x00005410046f7816 */ /* 0x000fe40000000005 */
[----:B------:R-:W-:Y:S01]  /*f360*/  PRMT R112, R6, 0x5410, R7 ;  /* 0x0000541006707816 */ /* 0x000fe20000000007 */
[----:B------:R-:W-:Y:S06]  /*f370*/  BRA.DIV UR4, `(.L_x_1700) ;  /* 0x0000020204bc7947 */ /* 0x000fec000b800000 */
[----:B------:R0:W2:Y:S04]  /*f380*/  SHFL.IDX PT, R5, R72, 0x2, 0x181f ;  /* 0x00581f0048057f89 */ /* 0x0000a800000e0000 */
[----:B------:R0:W3:Y:S04]  /*f390*/  SHFL.IDX PT, R8, R21, 0x2, 0x181f ;  /* 0x00581f0015087f89 */ /* 0x0000e800000e0000 */
[----:B------:R0:W0:Y:S04]  /*f3a0*/  SHFL.IDX PT, R7, R73, 0x2, 0x181f ;  /* 0x00581f0049077f89 */ /* 0x00002800000e0000 */
[----:B----4-:R4:W0:Y:S02]  /*f3b0*/  SHFL.IDX PT, R14, R20, 0x2, 0x181f ;  /* 0x00581f00140e7f89 */ /* 0x01082400000e0000 */
.L_x_2074:
[----:B------:R-:W-:Y:S01]  /*f3c0*/  IADD3 R4, R0, 0x40, RZ ;  /* 0x0000004000047810 */ /* 0x000fe20007ffe0ff */
[----:B------:R-:W-:Y:S01]  /*f3d0*/  BSSY B1, `(.L_x_1701) ;  /* 0x0000028000017945 */ /* 0x000fe20003800000 */
[----:B------:R-:W-:Y:S02]  /*f3e0*/  CS2R R36, SRZ ;  /* 0x0000000000247805 */ /* 0x000fe4000001ff00 */
[----:B------:R-:W-:Y:S02]  /*f3f0*/  CS2R R38, SRZ ;  /* 0x0000000000267805 */ /* 0x000fe4000001ff00 */
[----:B------:R-:W-:Y:S02]  /*f400*/  ISETP.GE.AND P0, PT, R4, R3, PT ;  /* 0x000000030400720c */ /* 0x000fe40003f06270 */
[----:B------:R-:W-:Y:S02]  /*f410*/  CS2R R32, SRZ ;  /* 0x0000000000207805 */ /* 0x000fe4000001ff00 */
[----:B------:R-:W-:-:S02]  /*f420*/  CS2R R34, SRZ ;  /* 0x0000000000227805 */ /* 0x000fc4000001ff00 */
[----:B------:R-:W-:Y:S02]  /*f430*/  CS2R R28, SRZ ;  /* 0x00000000001c7805 */ /* 0x000fe4000001ff00 */
[----:B------:R-:W-:Y:S02]  /*f440*/  CS2R R30, SRZ ;  /* 0x00000000001e7805 */ /* 0x000fe4000001ff00 */
[----:B------:R-:W-:Y:S02]  /*f450*/  CS2R R24, SRZ ;  /* 0x0000000000187805 */ /* 0x000fe4000001ff00 */
[----:B------:R-:W-:Y:S01]  /*f460*/  CS2R R26, SRZ ;  /* 0x00000000001a7805 */ /* 0x000fe2000001ff00 */
[----:B------:R-:W-:Y:S06]  /*f470*/  @P0 BRA `(.L_x_1702) ;  /* 0x0000000000740947 */ /* 0x000fec0003800000 */
[----:B------:R-:W4:Y:S01]  /*f480*/  LDL R6, [R1+0x48] ;  /* 0x0000480001067983 */ /* 0x000f220000100800 */
[----:B------:R-:W-:Y:S01]  /*f490*/  ULDC UR4, c[0x0][0x3f4] ;  /* 0x0000fd0000047ab9 */ /* 0x000fe20000000800 */
[----:B--2---:R-:W-:Y:S01]  /*f4a0*/  IMAD.MOV.U32 R9, RZ, RZ, R5 ;  /* 0x000000ffff097224 */ /* 0x004fe200078e0005 */
[----:B------:R-:W-:Y:S02]  /*f4b0*/  ISETP.GE.AND P2, PT, R18, UR4, PT ;  /* 0x0000000412007c0c */ /* 0x000fe4000bf46270 */
[----:B------:R-:W-:Y:S02]  /*f4c0*/  CS2R R24, SRZ ;  /* 0x0000000000187805 */ /* 0x000fe4000001ff00 */
[----:B------:R-:W-:Y:S02]  /*f4d0*/  ISETP.GE.AND P3, PT, R221, UR4, PT ;  /* 0x00000004dd007c0c */ /* 0x000fe4000bf66270 */
[----:B------:R-:W-:Y:S01]  /*f4e0*/  CS2R R26, SRZ ;  /* 0x00000000001a7805 */ /* 0x000fe2000001ff00 */
[----:B------:R-:W-:-:S06]  /*f4f0*/  ULDC.64 UR6, c[0x0][0x208] ;  /* 0x0000820000067ab9 */ /* 0x000fcc0000000a00 */
[C---:B------:R-:W-:Y:S01]  /*f500*/  @!P2 IMAD.SHL.U32 R11, R18.reuse, 0x2, RZ ;  /* 0x00000002120ba824 */ /* 0x040fe200078e00ff */
[----:B------:R-:W-:-:S04]  /*f510*/  @!P2 SHF.L.U64.HI R12, R18, 0x1, R19 ;  /* 0x00000001120ca819 */ /* 0x000fc80000010213 */
[----:B---3--:R-:W-:Y:S02]  /*f520*/  @!P2 IADD3 R4, P0, R8, R11, RZ ;  /* 0x0000000b0804a210 */ /* 0x008fe40007f1e0ff */
        /* <DEDUP_REMOVED lines=8> */
[----:B----4-:R-:W-:Y:S01]  /*f5b0*/  @!P3 IMAD.SHL.U32 R13, R6, 0x8, RZ ;  /* 0x00000008060db824 */ /* 0x010fe200078e00ff */
[----:B0-----:R-:W-:-:S03]  /*f5c0*/  @!P2 IADD3 R6, P1, R14, R11, RZ ;  /* 0x0000000b0e06a210 */ /* 0x001fc60007f3e0ff */
[----:B------:R-:W-:-:S04]  /*f5d0*/  @!P3 IMAD.WIDE R10, R13, 0x2, R8 ;  /* 0x000000020d0ab825 */ /* 0x000fc800078e0208 */
[----:B------:R-:W-:Y:S01]  /*f5e0*/  IMAD.MOV.U32 R8, RZ, RZ, R14 ;  /* 0x000000ffff087224 */ /* 0x000fe200078e000e */
[----:B------:R2:W5:Y:S01]  /*f5f0*/  @!P3 LD.E.128 R24, desc[UR6][R10.64] ;  /* 0x000000060a18b980 */ /* 0x000562000c101d00 */
[----:B------:R-:W-:Y:S01]  /*f600*/  IMAD.MOV.U32 R9, RZ, RZ, R7 ;  /* 0x000000ffff097224 */ /* 0x000fe200078e0007 */
[----:B------:R-:W-:Y:S01]  /*f610*/  @!P2 IADD3.X R7, R7, R12, RZ, P1, !PT ;  /* 0x0000000c0707a210 */ /* 0x000fe20000ffe4ff */
[----:B------:R-:W-:-:S04]  /*f620*/  @!P3 IMAD.WIDE R8, R13, 0x2, R8 ;  /* 0x000000020d08b825 */ /* 0x000fc800078e0208 */
[----:B------:R2:W5:Y:S04]  /*f630*/  @!P2 LD.E.128 R36, desc[UR6][R6.64] ;  /* 0x000000060624a980 */ /* 0x000568000c101d00 */
[----:B------:R2:W5:Y:S02]  /*f640*/  @!P3 LD.E.128 R32, desc[UR6][R8.64] ;  /* 0x000000060820b980 */ /* 0x000564000c101d00 */
.L_x_1702:
[----:B------:R-:W-:Y:S05]  /*f650*/  BSYNC B1 ;  /* 0x0000000000017941 */ /* 0x000fea0003800000 */
.L_x_1701:
[----:B--2--5:R-:W-:Y:S01]  /*f660*/  IMAD.MOV.U32 R4, RZ, RZ, R36 ;  /* 0x000000ffff047224 */ /* 0x024fe200078e0024 */
[----:B------:R-:W-:Y:S01]  /*f670*/  UMOV UR4, 0xffffffff ;  /* 0xffffffff00047882 */ /* 0x000fe20000000000 */
[----:B------:R-:W-:Y:S02]  /*f680*/  IMAD.MOV.U32 R5, RZ, RZ, R37 ;  /* 0x000000ffff057224 */ /* 0x000fe400078e0025 */
[----:B------:R-:W-:Y:S02]  /*f690*/  IMAD.MOV.U32 R6, RZ, RZ, R38 ;  /* 0x000000ffff067224 */ /* 0x000fe400078e0026 */
[----:B0-----:R-:W-:Y:S01]  /*f6a0*/  IMAD.MOV.U32 R7, RZ, RZ, R39 ;  /* 0x000000ffff077224 */ /* 0x001fe200078e0027 */
        /* <DEDUP_REMOVED lines=18> */
[----:B------:R-:W-:Y:S02]  /*f7d0*/  PRMT R96, R5, 0x5410, R4 ;  /* 0x0000541005607816 */ /* 0x000fe40000000004 */
[----:B------:R-:W-:Y:S02]  /*f7e0*/  CS2R R4, SRZ ;  /* 0x0000000000047805 */ /* 0x000fe4000001ff00 */
[----:B------:R-:W-:Y:S01]  /*f7f0*/  PRMT R95, R7, 0x5410, R6 ;  /* 0x00005410075f7816 */ /* 0x000fe20000000006 */
[----:B------:R-:W-:Y:S06]  /*f800*/  BRA.DIV UR4, `(.L_x_1703) ;  /* 0x0000020204087947 */ /* 0x000fec000b800000 */
[----:B------:R0:W2:Y:S04]  /*f810*/  SHFL.IDX PT, R77, R72, 0x3, 0x181f ;  /* 0x00781f00484d7f89 */ /* 0x0000a800000e0000 */
[----:B-1----:R-:W1:Y:S04]  /*f820*/  SHFL.IDX PT, R21, R21, 0x3, 0x181f ;  /* 0x00781f0015157f89 */ /* 0x002e6800000e0000 */
[----:B------:R0:W0:Y:S04]  /*f830*/  SHFL.IDX PT, R80, R73, 0x3, 0x181f ;  /* 0x00781f0049507f89 */ /* 0x00002800000e0000 */
[----:B------:R0:W0:Y:S02]  /*f840*/  SHFL.IDX PT, R78, R20, 0x3, 0x181f ;  /* 0x00781f00144e7f89 */ /* 0x00002400000e0000 */
.L_x_2080:
[----:B------:R-:W5:Y:S01]  /*f850*/  LDL R12, [R1+0x54] ;  /* 0x00005400010c7983 */ /* 0x000f620000100800 */
[----:B------:R-:W-:Y:S01]  /*f860*/  VIADD R0, R0, 0x60 ;  /* 0x0000006000007836 */ /* 0x000fe20000000000 */
[----:B------:R-:W-:Y:S01]  /*f870*/  BSSY B1, `(.L_x_1704) ;  /* 0x000002c000017945 */ /* 0x000fe20003800000 */
[----:B------:R-:W-:Y:S02]  /*f880*/  CS2R R6, SRZ ;  /* 0x0000000000067805 */ /* 0x000fe4000001ff00 */
[----:B---3--:R-:W-:Y:S02]  /*f890*/  CS2R R8, SRZ ;  /* 0x0000000000087805 */ /* 0x008fe4000001ff00 */
[----:B------:R-:W-:Y:S02]  /*f8a0*/  CS2R R10, SRZ ;  /* 0x00000000000a7805 */ /* 0x000fe4000001ff00 */
[----:B------:R-:W-:Y:S02]  /*f8b0*/  ISETP.GE.AND P0, PT, R0, R3, PT ;  /* 0x000000030000720c */ /* 0x000fe40003f06270 */
[----:B------:R-:W-:-:S02]  /*f8c0*/  CS2R R14, SRZ ;  /* 0x00000000000e7805 */ /* 0x000fc4000001ff00 */
[----:B0-----:R-:W-:Y:S02]  /*f8d0*/  CS2R R72, SRZ ;  /* 0x0000000000487805 */ /* 0x001fe4000001ff00 */
[----:B------:R-:W-:Y:S02]  /*f8e0*/  CS2R R74, SRZ ;  /* 0x00000000004a7805 */ /* 0x000fe4000001ff00 */
[----:B-----5:R-:W-:-:S04]  /*f8f0*/  LEA.HI R81, R12, R12, RZ, 0x1 ;  /* 0x0000000c0c517211 */ /* 0x020fc800078f08ff */
[----:B------:R-:W-:-:S05]  /*f900*/  LOP3.LUT R81, R81, 0xfffffffe, RZ, 0xc0, !PT ;  /* 0xfffffffe51517812 */ /* 0x000fca00078ec0ff */
[----:B------:R-:W-:Y:S01]  /*f910*/  IMAD.IADD R81, R12, 0x1, -R81 ;  /* 0x000000010c517824 */ /* 0x000fe200078e0a51 */
[----:B------:R-:W-:-:S04]  /*f920*/  CS2R R12, SRZ ;  /* 0x00000000000c7805 */ /* 0x000fc8000001ff00 */
[----:B------:R-:W-:Y:S01]  /*f930*/  SHF.L.U32 R81, R81, 0x1f, RZ ;  /* 0x0000001f51517819 */ /* 0x000fe200000006ff */
[----:B------:R-:W-:Y:S06]  /*f940*/  @P0 BRA `(.L_x_1705) ;  /* 0x0000000000780947 */ /* 0x000fec0003800000 */
[----:B----4-:R-:W3:Y:S01]  /*f950*/  LDL R20, [R1+0x48] ;  /* 0x0000480001147983 */ /* 0x010ee20000100800 */
[----:B------:R-:W-:Y:S01]  /*f960*/  ULDC UR4, c[0x0][0x3f4] ;  /* 0x0000fd0000047ab9 */ /* 0x000fe20000000800 */
[----:B-1----:R-:W-:Y:S01]  /*f970*/  IMAD.MOV.U32 R4, RZ, RZ, R21 ;  /* 0x000000ffff047224 */ /* 0x002fe200078e0015 */
[----:B------:R-:W-:Y:S01]  /*f980*/  ISETP.GE.AND P3, PT, R221, UR4, PT ;  /* 0x00000004dd007c0c */ /* 0x000fe2000bf66270 */
[----:B--2---:R-:W-:Y:S01]  /*f990*/  IMAD.MOV.U32 R5, RZ, RZ, R77 ;  /* 0x000000ffff057224 */ /* 0x004fe200078e004d */
[----:B------:R-:W-:Y:S02]  /*f9a0*/  ISETP.GE.AND P2, PT, R18, UR4, PT ;  /* 0x0000000412007c0c */ /* 0x000fe4000bf46270 */
[----:B------:R-:W-:Y:S02]  /*f9b0*/  CS2R R72, SRZ ;  /* 0x0000000000487805 */ /* 0x000fe4000001ff00 */
[----:B------:R-:W-:Y:S01]  /*f9c0*/  CS2R R74, SRZ ;  /* 0x00000000004a7805 */ /* 0x000fe2000001ff00 */
[----:B------:R-:W-:Y:S01]  /*f9d0*/  IMAD.MOV.U32 R6, RZ, RZ, R78 ;  /* 0x000000ffff067224 */ /* 0x000fe200078e004e */
[----:B------:R-:W-:Y:S01]  /*f9e0*/  ULDC.64 UR6, c[0x0][0x208] ;  /* 0x0000820000067ab9 */ /* 0x000fe20000000a00 */
[----:B------:R-:W-:-:S06]  /*f9f0*/  IMAD.MOV.U32 R7, RZ, RZ, R80 ;  /* 0x000000ffff077224 */ /* 0x000fcc00078e0050 */
[C---:B------:R-:W-:Y:S02]  /*fa00*/  @!P2 SHF.L.U32 R76, R18.reuse, 0x1, RZ ;  /* 0x00000001124ca819 */ /* 0x040fe400000006ff */
[----:B------:R-:W-:Y:S02]  /*fa10*/  @!P2 SHF.L.U64.HI R0, R18, 0x1, R19 ;  /* 0x000000011200a819 */ /* 0x000fe40000010213 */
[----:B------:R-:W-:Y:S02]  /*fa20*/  CS2R R8, SRZ ;  /* 0x0000000000087805 */ /* 0x000fe4000001ff00 */
[----:B------:R-:W-:Y:S02]  /*fa30*/  CS2R R10, SRZ ;  /* 0x00000000000a7805 */ /* 0x000fe4000001ff00 */
[----:B------:R-:W-:Y:S02]  /*fa40*/  CS2R R12, SRZ ;  /* 0x00000000000c7805 */ /* 0x000fe4000001ff00 */
[----:B------:R-:W-:Y:S01]  /*fa50*/  CS2R R14, SRZ ;  /* 0x00000000000e7805 */ /* 0x000fe2000001ff00 */
[----:B---3--:R-:W-:Y:S01]  /*fa60*/  @!P3 IMAD.SHL.U32 R79, R20, 0x8, RZ ;  /* 0x00000008144fb824 */ /* 0x008fe200078e00ff */
[----:B------:R-:W-:-:S02]  /*fa70*/  @!P2 IADD3 R20, P0, R21, R76, RZ ;  /* 0x0000004c1514a210 */ /* 0x000fc40007f1e0ff */
[----:B------:R-:W-:Y:S01]  /*fa80*/  @!P2 IADD3 R76, P1, R78, R76, RZ ;  /* 0x0000004c4e4ca210 */ /* 0x000fe20007f3e0ff */
[----:B------:R-:W-:-:S04]  /*fa90*/  @!P3 IMAD.WIDE R4, R79, 0x2, R4 ;  /* 0x000000024f04b825 */ /* 0x000fc800078e0204 */
[----:B------:R-:W-:Y:S01]  /*faa0*/  @!P3 IMAD.WIDE R78, R79, 0x2, R6 ;  /* 0x000000024f4eb825 */ /* 0x000fe200078e0206 */
[----:B------:R0:W5:Y:S01]  /*fab0*/  @!P3 LD.E.128 R72, desc[UR6][R4.64] ;  /* 0x000000060448b980 */ /* 0x000162000c101d00 */
[----:B------:R-:W-:Y:S02]  /*fac0*/  CS2R R6, SRZ ;  /* 0x0000000000067805 */ /* 0x000fe4000001ff00 */
[--C-:B------:R-:W-:Y:S01]  /*fad0*/  @!P2 IMAD.X R21, R77, 0x1, R0.reuse, P0 ;  /* 0x000000014d15a824 */ /* 0x100fe200000e0600 */
[----:B------:R3:W5:Y:S01]  /*fae0*/  @!P3 LD.E.128 R8, desc[UR6][R78.64] ;  /* 0x000000064e08b980 */ /* 0x000762000c101d00 */
[----:B------:R-:W-:-:S03]  /*faf0*/  @!P2 IMAD.X R77, R80, 0x1, R0, P1 ;  /* 0x00000001504da824 */ /* 0x000fc600008e0600 */
[----:B------:R3:W5:Y:S01]  /*fb00*/  @!P2 LD.E.128 R12, desc[UR6][R20.64] ;  /* 0x00000006140ca980 */ /* 0x000762000c101d00 */
[----:B0-----:R-:W-:-:S06]  /*fb10*/  CS2R R4, SRZ ;  /* 0x0000000000047805 */ /* 0x001fcc000001ff00 */
[----:B------:R3:W5:Y:S02]  /*fb20*/  @!P2 LD.E.128 R4, desc[UR6][R76.64] ;  /* 0x000000064c04a980 */ /* 0x000764000c101d00 */
.L_x_1705:
[----:B------:R-:W-:Y:S05]  /*fb30*/  BSYNC B1 ;  /* 0x0000000000017941 */ /* 0x000fea0003800000 */
.L_x_1704:
[----:B---3--:R-:W3:Y:S01]  /*fb40*/  LDL R78, [R1+0x14] ;  /* 0x00001400014e7983 */ /* 0x008ee20000100800 */
[----:B------:R-:W0:Y:S01]  /*fb50*/  SYNCS.PHASECHK.TRANS64.TRYWAIT P0, [R16+URZ+0x30800], R81 ;  /* 0x03080051100075a7 */ /* 0x000e22000800017f */
[----:B----45:R-:W-:Y:S01]  /*fb60*/  IMAD.MOV.U32 R20, RZ, RZ, R6 ;  /* 0x000000ffff147224 */ /* 0x030fe200078e0006 */
[----:B-1----:R-:W-:Y:S01]  /*fb70*/  MOV R21, R5 ;  /* 0x0000000500157202 */ /* 0x002fe20000000f00 */
[----:B------:R-:W-:Y:S01]  /*fb80*/  IMAD.MOV.U32 R0, RZ, RZ, R7 ;  /* 0x000000ffff007224 */ /* 0x000fe200078e0007 */
[----:B--2---:R-:W-:Y:S01]  /*fb90*/  MOV R77, R12 ;  /* 0x0000000c004d7202 */ /* 0x004fe20000000f00 */
[----:B------:R-:W-:Y:S01]  /*fba0*/  IMAD.MOV.U32 R76, RZ, RZ, R4 ;  /* 0x000000ffff4c7224 */ /* 0x000fe200078e0004 */
[----:B------:R-:W-:Y:S02]  /*fbb0*/  BSSY B1, `(.L_x_1706) ;  /* 0x0000013000017945 */ /* 0x000fe40003800000 */
[----:B------:R-:W-:Y:S01]  /*fbc0*/  PRMT R99, R20, 0x5410, R0 ;  /* 0x0000541014637816 */ /* 0x000fe20000000000 */
[----:B------:R-:W-:Y:S01]  /*fbd0*/  IMAD.MOV.U32 R20, RZ, RZ, R10 ;  /* 0x000000ffff147224 */ /* 0x000fe200078e000a */
[----:B------:R-:W-:Y:S01]  /*fbe0*/  PRMT R98, R76, 0x5410, R21 ;  /* 0x000054104c627816 */ /* 0x000fe20000000015 */
[----:B------:R-:W-:-:S02]  /*fbf0*/  IMAD.MOV.U32 R0, RZ, RZ, R11 ;  /* 0x000000ffff007224 */ /* 0x000fc400078e000b */
[----:B------:R-:W-:Y:S02]  /*fc00*/  IMAD.MOV.U32 R21, RZ, RZ, R8 ;  /* 0x000000ffff157224 */ /* 0x000fe400078e0008 */
[----:B------:R-:W-:Y:S01]  /*fc10*/  IMAD.MOV.U32 R76, RZ, RZ, R9 ;  /* 0x000000ffff4c7224 */ /* 0x000fe200078e0009 */
[----:B------:R-:W-:Y:S01]  /*fc20*/  PRMT R84, R20, 0x5410, R0 ;  /* 0x0000541014547816 */ /* 0x000fe20000000000 */
[----:B------:R-:W-:Y:S02]  /*fc30*/  IMAD.MOV.U32 R20, RZ, RZ, R14 ;  /* 0x000000ffff147224 */ /* 0x000fe400078e000e */
[----:B------:R-:W-:Y:S01]  /*fc40*/  IMAD.MOV.U32 R0, RZ, RZ, R15 ;  /* 0x000000ffff007224 */ /* 0x000fe200078e000f */
[----:B------:R-:W-:Y:S01]  /*fc50*/  PRMT R21, R21, 0x5410, R76 ;  /* 0x0000541015157816 */ /* 0x000fe2000000004c */
[----:B------:R-:W-:-:S03]  /*fc60*/  IMAD.MOV.U32 R76, RZ, RZ, R13 ;  /* 0x000000ffff4c7224 */ /* 0x000fc600078e000d */
[----:B------:R-:W-:Y:S01]  /*fc70*/  PRMT R102, R20, 0x5410, R0 ;  /* 0x0000541014667816 */ /* 0x000fe20000000000 */
[----:B------:R-:W-:Y:S01]  /*fc80*/  IMAD.MOV.U32 R20, RZ, RZ, R72 ;  /* 0x000000ffff147224 */ /* 0x000fe200078e0048 */
[----:B------:R-:W-:Y:S01]  /*fc90*/  PRMT R101, R77, 0x5410, R76 ;  /* 0x000054104d657816 */ /* 0x000fe2000000004c */
[----:B------:R-:W-:-:S05]  /*fca0*/  IMAD.MOV.U32 R0, RZ, RZ, R73 ;  /* 0x000000ffff007224 */ /* 0x000fca00078e0049 */
[----:B------:R-:W-:Y:S02]  /*fcb0*/  PRMT R85, R20, 0x5410, R0 ;  /* 0x0000541014557816 */ /* 0x000fe40000000000 */
[----:B---3--:R-:W-:Y:S01]  /*fcc0*/  VIADDMNMX R0, R3, -R78, 0x80, PT ;  /* 0x0000008003007446 */ /* 0x008fe2000380094e */
[----:B0-----:R-:W-:Y:S06]  /*fcd0*/  @!P0 BRA `(.L_x_1707) ;  /* 0x000001fc00488947 */ /* 0x001fec0003800000 */
.L_x_2081:
[----:B------:R-:W-:Y:S05]  /*fce0*/  BSYNC B1 ;  /* 0x0000000000017941 */ /* 0x000fea0003800000 */
.L_x_1706:
        /* <DEDUP_REMOVED lines=8> */
[C---:B------:R-:W-:Y:S01]  /*fd70*/  IMAD.SHL.U32 R122, R23.reuse, 0x40, RZ ;  /* 0x00000040177a7824 */ /* 0x040fe200078e00ff */
[----:B------:R-:W-:Y:S01]  /*fd80*/  BSSY B2, `(.L_x_1710) ;  /* 0x0000068000027945 */ /* 0x000fe20003800000 */
[----:B------:R-:W-:-:S03]  /*fd90*/  IMAD.SHL.U32 R123, R23, 0x40, RZ ;  /* 0x00000040177b7824 */ /* 0x000fc600078e00ff */
[----:B------:R-:W-:-:S04]  /*fda0*/  LOP3.LUT R122, R122, 0x1c0, RZ, 0xc0, !PT ;  /* 0x000001c07a7a7812 */ /* 0x000fc800078ec0ff */
[----:B------:R-:W-:Y:S02]  /*fdb0*/  SHF.R.U32.HI R122, RZ, 0x3, R122 ;  /* 0x00000003ff7a7819 */ /* 0x000fe4000001167a */
[-C--:B--2---:R-:W-:Y:S02]  /*fdc0*/  ISETP.GE.AND P0, PT, R18, R3.reuse, PT ;  /* 0x000000031200720c */ /* 0x084fe40003f06270 */
[----:B------:R-:W-:-:S11]  /*fdd0*/  ISETP.GE.AND P1, PT, R221, R3, PT ;  /* 0x00000003dd00720c */ /* 0x000fd60003f26270 */
[----:B-1----:R-:W-:Y:S05]  /*fde0*/  @P0 BRA `(.L_x_1711) ;  /* 0x0000000400840947 */ /* 0x002fea0003800000 */
[----:B------:R-:W2:Y:S04]  /*fdf0*/  LDL R76, [R1+0x44] ;  /* 0x00004400014c7983 */ /* 0x000ea80000100800 */
[----:B------:R-:W0:Y:S01]  /*fe00*/  LDL R124, [R1+0x30] ;  /* 0x00003000017c7983 */ /* 0x000e220000100800 */
[----:B------:R-:W-:Y:S01]  /*fe10*/  HADD2.F32 R88, -RZ, R88.H0_H0 ;  /* 0x20000058ff587230 */ /* 0x000fe20000004100 */
[--C-:B------:R-:W-:Y:S01]  /*fe20*/  SHF.R.U32.HI R92, RZ, 0x10, R61.reuse ;  /* 0x00000010ff5c7819 */ /* 0x100fe2000001163d */
[----:B------:R-:W-:Y:S01]  /*fe30*/  HADD2.F32 R90, -RZ, R90.H0_H0 ;  /* 0x2000005aff5a7230 */ /* 0x000fe20000004100 */
[----:B------:R-:W-:Y:S02]  /*fe40*/  SHF.R.U64 R60, R60, 0x10, R61 ;  /* 0x000000103c3c7819 */ /* 0x000fe4000000123d */
[----:B------:R-:W-:Y:S01]  /*fe50*/  SHF.R.U64 R64, R64, 0x10, R65 ;  /* 0x0000001040407819 */ /* 0x000fe20000001241 */
[----:B------:R-:W-:Y:S01]  /*fe60*/  HADD2.F32 R92, -RZ, R92.H0_H0 ;  /* 0x2000005cff5c7230 */ /* 0x000fe20000004100 */
[----:B------:R-:W-:Y:S01]  /*fe70*/  SHF.R.U64 R66, R66, 0x10, R67 ;  /* 0x0000001042427819 */ /* 0x000fe20000001243 */
[----:B------:R-:W-:Y:S01]  /*fe80*/  HADD2.F32 R60, -RZ, R60.H0_H0 ;  /* 0x2000003cff3c7230 */ /* 0x000fe20000004100 */
[----:B------:R-:W-:Y:S01]  /*fe90*/  SHF.R.U64 R62, R62, 0x10, R63 ;  /* 0x000000103e3e7819 */ /* 0x000fe2000000123f */
[----:B------:R-:W-:-:S02]  /*fea0*/  HADD2.F32 R64, -RZ, R64.H0_H0 ;  /* 0x20000040ff407230 */ /* 0x000fc40000004100 */
[----:B------:R-:W-:Y:S02]  /*feb0*/  HADD2.F32 R66, -RZ, R66.H0_H0 ;  /* 0x20000042ff427230 */ /* 0x000fe40000004100 */
[----:B------:R-:W-:Y:S01]  /*fec0*/  HADD2.F32 R62, -RZ, R62.H0_H0 ;  /* 0x2000003eff3e7230 */ /* 0x000fe20000004100 */
[----:B--2---:R-:W-:-:S04]  /*fed0*/  LEA.HI R20, R3, R76, RZ, 0x1d ;  /* 0x0000004c03147211 */ /* 0x004fc800078fe8ff */
[----:B------:R-:W-:Y:S01]  /*fee0*/  SHF.R.S32.HI R76, RZ, 0x1f, R20 ;  /* 0x0000001fff4c7819 */ /* 0x000fe20000011414 */
[----:B------:R-:W-:Y:S01]  /*fef0*/  IMAD.SHL.U32 R77, R20, 0x8, RZ ;  /* 0x00000008144d7824 */ /* 0x000fe200078e00ff */
[----:B0-----:R-:W0:Y:S02]  /*ff00*/  LDS.128 R80, [R124] ;  /* 0x000000007c507984 */ /* 0x001e240000000c00 */
[----:B------:R-:W-:Y:S02]  /*ff10*/  LEA.HI R76, R76, R20, RZ, 0x3 ;  /* 0x000000144c4c7211 */ /* 0x000fe400078f18ff */
[----:B------:R-:W-:-:S03]  /*ff20*/  LOP3.LUT R20, R77, 0x38, RZ, 0xc0, !PT ;  /* 0x000000384d147812 */ /* 0x000fc600078ec0ff */
[----:B------:R-:W-:Y:S01]  /*ff30*/  IMAD.SHL.U32 R76, R76, 0x400, RZ ;  /* 0x000004004c4c7824 */ /* 0x000fe200078e00ff */
[----:B------:R-:W-:-:S04]  /*ff40*/  LOP3.LUT R20, R20, 0x1c0, R123, 0xf8, !PT ;  /* 0x000001c014147812 */ /* 0x000fc800078ef87b */
[----:B------:R-:W-:Y:S02]  /*ff50*/  LOP3.LUT R20, R20, R122, RZ, 0x3c, !PT ;  /* 0x0000007a14147212 */ /* 0x000fe400078e3cff */
[----:B------:R-:W-:-:S04]  /*ff60*/  LOP3.LUT R76, R76, 0x7fffe000, RZ, 0xc0, !PT ;  /* 0x7fffe0004c4c7812 */ /* 0x000fc800078ec0ff */
[----:B-----5:R-:W-:-:S05]  /*ff70*/  IADD3 R20, R20, R76, R121 ;  /* 0x0000004c14147210 */ /* 0x020fca0007ffe079 */
[----:B------:R-:W-:-:S05]  /*ff80*/  IMAD R20, R20, 0x2, R16 ;  /* 0x0000000214147824 */ /* 0x000fca00078e0210 */
[----:B------:R-:W1:Y:S01]  /*ff90*/  LDS.128 R76, [R20+0x10400] ;  /* 0x01040000144c7984 */ /* 0x000e620000000c00 */
[--C-:B0-----:R-:W-:Y:S02]  /*ffa0*/  HADD2.F32 R87, -RZ, R81.reuse.H0_H0 ;  /* 0x20000051ff577230 */ /* 0x101fe40000004100 */
[----:B------:R-:W-:Y:S02]  /*ffb0*/  HADD2.F32 R81, -RZ, R81.H1_H1 ;  /* 0x30000051ff517230 */ /* 0x000fe40000004100 */
[--C-:B------:R-:W-:Y:S02]  /*ffc0*/  HADD2.F32 R61, -RZ, R82.reuse.H0_H0 ;  /* 0x20000052ff3d7230 */ /* 0x100fe40000004100 */
[----:B------:R-:W-:Y:S02]  /*ffd0*/  HADD2.F32 R82, -RZ, R82.H1_H1 ;  /* 0x30000052ff527230 */ /* 0x000fe40000004100 */
[--C-:B-1----:R-:W-:Y:S02]  /*ffe0*/  HADD2.F32 R89, -RZ, R77.reuse.H0_H0 ;  /* 0x2000004dff597230 */ /* 0x102fe40000004100 */
[----:B------:R-:W-:-:S03]  /*fff0*/  HADD2.F32 R77, -RZ, R77.H1_H1 ;  /* 0x3000004dff4d7230 */ /* 0x000fc60000004100 */
[C---:B------:R-:W-:Y:S01]  /*10000*/  FMUL.FTZ R91, R89.reuse, R88 ;  /* 0x00000058595b7220 */ /* 0x040fe20000410000 */
[----:B------:R-:W-:-:S03]  /*10010*/  FMUL.FTZ R89, R89, R90 ;  /* 0x0000005a59597220 */ /* 0x000fc60000410000 */
[C---:B------:R-:W-:Y:S01]  /*10020*/  FFMA.FTZ R90, R87.reuse, R90, -R91 ;  /* 0x0000005a575a7223 */ /* 0x040fe2000001085b */
[----:B------:R-:W-:Y:S01]  /*10030*/  SHF.R.U32.HI R91, RZ, 0x10, R65 ;  /* 0x00000010ff5b7819 */ /* 0x000fe20000011641 */
[----:B------:R-:W-:Y:S01]  /*10040*/  FFMA.FTZ R87, R87, R88, R89 ;  /* 0x0000005857577223 */ /* 0x000fe20000010059 */
[----:B------:R-:W-:Y:S02]  /*10050*/  HADD2.F32 R89, -RZ, R97.H1_H1 ;  /* 0x30000061ff597230 */ /* 0x000fe40000004100 */
[----:B------:R-:W-:Y:S02]  /*10060*/  HADD2.F32 R65, -RZ, R108.H0_H0 ;  /* 0x2000006cff417230 */ /* 0x000fe40000004100 */
[----:B------:R-:W-:-:S05]  /*10070*/  HADD2.F32 R91, -RZ, R91.H0_H0 ;  /* 0x2000005bff5b7230 */ /* 0x000fca0000004100 */
[C---:B------:R-:W-:Y:S01]  /*10080*/  FMUL.FTZ R88, R77.reuse, R91 ;  /* 0x0000005b4d587220 */ /* 0x040fe20000410000 */
[----:B------:R-:W-:-:S03]  /*10090*/  FMUL.FTZ R77, R77, R92 ;  /* 0x0000005c4d4d7220 */ /* 0x000fc60000410000 */
[C---:B------:R-:W-:Y:S01]  /*100a0*/  FFMA.FTZ R92, R81.reuse, R92, -R88 ;  /* 0x0000005c515c7223 */ /* 0x040fe20000010858 */
[----:B------:R-:W-:Y:S01]  /*100b0*/  FFMA.FTZ R91, R81, R91, R77 ;  /* 0x0000005b515b7223 */ /* 0x000fe2000001004d */
[----:B------:R-:W-:Y:S02]  /*100c0*/  HADD2.F32 R77, -RZ, R97.H0_H0 ;  /* 0x20000061ff4d7230 */ /* 0x000fe40000004100 */
[----:B------:R-:W-:Y:S02]  /*100d0*/  HADD2.F32 R88, -RZ, R76.H0_H0 ;  /* 0x2000004cff587230 */ /* 0x000fe40000004100 */
[----:B------:R-:W-:Y:S02]  /*100e0*/  HADD2.F32 R81, -RZ, R80.H0_H0 ;  /* 0x20000050ff517230 */ /* 0x000fe40000004100 */
[----:B------:R-:W-:Y:S02]  /*100f0*/  HADD2.F32 R76, -RZ, R76.H1_H1 ;  /* 0x3000004cff4c7230 */ /* 0x000fe40000004100 */
[C---:B------:R-:W-:Y:S01]  /*10100*/  FMUL.FTZ R97, R88.reuse, R77 ;  /* 0x0000004d58617220 */ /* 0x040fe20000410000 */
[----:B------:R-:W-:Y:S01]  /*10110*/  FMUL.FTZ R88, R88, R89 ;  /* 0x0000005958587220 */ /* 0x000fe20000410000 */
[----:B------:R-:W-:-:S02]  /*10120*/  HADD2.F32 R80, -RZ, R80.H1_H1 ;  /* 0x30000050ff507230 */ /* 0x000fc40000004100 */
[C---:B------:R-:W-:Y:S01]  /*10130*/  FFMA.FTZ R89, R81.reuse, R89, -R97 ;  /* 0x0000005951597223 */ /* 0x040fe20000010861 */
[----:B------:R-:W-:Y:S01]  /*10140*/  FFMA.FTZ R81, R81, R77, R88 ;  /* 0x0000004d51517223 */ /* 0x000fe20000010058 */
[--C-:B------:R-:W-:Y:S02]  /*10150*/  HADD2.F32 R77, -RZ, R103.reuse.H0_H0 ;  /* 0x20000067ff4d7230 */ /* 0x100fe40000004100 */
[--C-:B------:R-:W-:Y:S02]  /*10160*/  HADD2.F32 R97, -RZ, R78.reuse.H0_H0 ;  /* 0x2000004eff617230 */ /* 0x100fe40000004100 */
[----:B------:R-:W-:Y:S02]  /*10170*/  HADD2.F32 R88, -RZ, R103.H1_H1 ;  /* 0x30000067ff587230 */ /* 0x000fe40000004100 */
[----:B------:R-:W-:Y:S02]  /*10180*/  HADD2.F32 R78, -RZ, R78.H1_H1 ;  /* 0x3000004eff4e7230 */ /* 0x000fe40000004100 */
[C---:B------:R-:W-:Y:S01]  /*10190*/  FMUL.FTZ R103, R97.reuse, R77 ;  /* 0x0000004d61677220 */ /* 0x040fe20000410000 */
[----:B------:R-:W-:-:S03]  /*101a0*/  FMUL.FTZ R97, R97, R88 ;  /* 0x0000005861617220 */ /* 0x000fc60000410000 */
[C---:B------:R-:W-:Y:S01]  /*101b0*/  FFMA.FTZ R88, R61.reuse, R88, -R103 ;  /* 0x000000583d587223 */ /* 0x040fe20000010867 */
[----:B------:R-:W-:Y:S01]  /*101c0*/  FFMA.FTZ R77, R61, R77, R97 ;  /* 0x0000004d3d4d7223 */ /* 0x000fe20000010061 */
[----:B------:R-:W-:Y:S02]  /*101d0*/  HADD2.F32 R61, -RZ, R108.H1_H1 ;  /* 0x3000006cff3d7230 */ /* 0x000fe40000004100 */
        /* <DEDUP_REMOVED lines=8> */
[----:B------:R-:W-:Y:S02]  /*10260*/  SHF.R.U32.HI R97, RZ, 0x10, R67 ;  /* 0x00000010ff617819 */ /* 0x000fe40000011643 */
[----:B------:R-:W-:Y:S01]  /*10270*/  SHF.R.U32.HI R103, RZ, 0x10, R63 ;  /* 0x00000010ff677819 */ /* 0x000fe2000001163f */
[C---:B------:R-:W-:Y:S01]  /*10280*/  FMUL.FTZ R63, R76.reuse, R64 ;  /* 0x000000404c3f7220 */ /* 0x040fe20000410000 */
[-C--:B------:R-:W-:Y:S01]  /*10290*/  FMUL.FTZ R76, R76, R60.reuse ;  /* 0x0000003c4c4c7220 */ /* 0x080fe20000410000 */
[----:B------:R-:W-:Y:S02]  /*102a0*/  HADD2.F32 R97, -RZ, R97.H0_H0 ;  /* 0x20000061ff617230 */ /* 0x000fe40000004100 */
[----:B------:R-:W-:Y:S02]  /*102b0*/  HADD2.F32 R103, -RZ, R103.H0_H0 ;  /* 0x20000067ff677230 */ /* 0x000fe40000004100 */
[----:B------:R-:W-:Y:S01]  /*102c0*/  FFMA.FTZ R60, R80, R60, -R63 ;  /* 0x0000003c503c7223 */ /* 0x000fe2000001083f */
[C---:B------:R-:W-:Y:S01]  /*102d0*/  FMUL.FTZ R63, R78.reuse, R66 ;  /* 0x000000424e3f7220 */ /* 0x040fe20000410000 */
[C---:B------:R-:W-:Y:S01]  /*102e0*/  FMUL.FTZ R108, R79.reuse, R97 ;  /* 0x000000614f6c7220 */ /* 0x040fe20000410000 */
[-C--:B------:R-:W-:Y:S01]  /*102f0*/  FMUL.FTZ R78, R78, R62.reuse ;  /* 0x0000003e4e4e7220 */ /* 0x080fe20000410000 */
[-C--:B------:R-:W-:Y:S01]  /*10300*/  FMUL.FTZ R79, R79, R103.reuse ;  /* 0x000000674f4f7220 */ /* 0x080fe20000410000 */
[----:B------:R-:W-:Y:S01]  /*10310*/  FFMA.FTZ R62, R82, R62, -R63 ;  /* 0x0000003e523e7223 */ /* 0x000fe2000001083f */
[C---:B------:R-:W-:Y:S01]  /*10320*/  FFMA.FTZ R108, R83.reuse, R103, -R108 ;  /* 0x00000067536c7223 */ /* 0x040fe2000001086c */
        /* <DEDUP_REMOVED lines=13> */
.L_x_1711:
[----:B------:R-:W-:Y:S05]  /*10400*/  BSYNC B2 ;  /* 0x0000000000027941 */ /* 0x000fea0003800000 */
.L_x_1710:
[----:B------:R-:W-:Y:S05]  /*10410*/  @P1 BRA `(.L_x_1709) ;  /* 0x0000000400841947 */ /* 0x000fea0003800000 */
[----:B-1----:R-:W2:Y:S04]  /*10420*/  LDL R20, [R1+0x48] ;  /* 0x0000480001147983 */ /* 0x002ea80000100800 */
[----:B------:R-:W3:Y:S01]  /*10430*/  LDL R89, [R1+0x98] ;  /* 0x0000980001597983 */ /* 0x000ee20000100800 */
[----:B------:R-:W-:Y:S01]  /*10440*/  HADD2.F32 R79, -RZ, R120.H0_H0 ;  /* 0x20000078ff4f7230 */ /* 0x000fe20000004100 */
[--C-:B------:R-:W-:Y:S02]  /*10450*/  SHF.R.U32.HI R80, RZ, 0x10, R57.reuse ;  /* 0x00000010ff507819 */ /* 0x100fe40000011639 */
[----:B------:R-:W-:Y:S02]  /*10460*/  SHF.R.U64 R56, R56, 0x10, R57 ;  /* 0x0000001038387819 */ /* 0x000fe40000001239 */
[----:B------:R-:W-:Y:S01]  /*10470*/  SHF.R.U32.HI R57, RZ, 0x10, R71 ;  /* 0x00000010ff397819 */ /* 0x000fe20000011647 */
[----:B------:R-:W-:Y:S01]  /*10480*/  HADD2.F32 R80, -RZ, R80.H0_H0 ;  /* 0x20000050ff507230 */ /* 0x000fe20000004100 */
[--C-:B------:R-:W-:Y:S01]  /*10490*/  SHF.R.U64 R58, R58, 0x10, R59.reuse ;  /* 0x000000103a3a7819 */ /* 0x100fe2000000123b */
[----:B------:R-:W-:Y:S01]  /*104a0*/  HADD2.F32 R56, -RZ, R56.H0_H0 ;  /* 0x20000038ff387230 */ /* 0x000fe20000004100 */
[----:B------:R-:W-:Y:S01]  /*104b0*/  SHF.R.U32.HI R59, RZ, 0x10, R59 ;  /* 0x00000010ff3b7819 */ /* 0x000fe2000001163b */
        /* <DEDUP_REMOVED lines=10> */
[----:B---3--:R-:W1:Y:S02]  /*10560*/  LDS.128 R64, [R89] ;  /* 0x0000000059407984 */ /* 0x008e640000000c00 */
[----:B------:R-:W-:Y:S01]  /*10570*/  LEA.HI R3, R3, R20, RZ, 0x3 ;  /* 0x0000001403037211 */ /* 0x000fe200078f18ff */
[----:B------:R-:W-:Y:S01]  /*10580*/  HADD2.F32 R20, -RZ, R120.H1_H1 ;  /* 0x30000078ff147230 */ /* 0x000fe20000004100 */
[----:B------:R-:W-:Y:S02]  /*10590*/  LOP3.LUT R60, R60, 0x38, RZ, 0xc0, !PT ;  /* 0x000000383c3c7812 */ /* 0x000fe400078ec0ff */
[----:B------:R-:W-:Y:S02]  /*105a0*/  SHF.L.U32 R3, R3, 0xa, RZ ;  /* 0x0000000a03037819 */ /* 0x000fe400000006ff */
[----:B------:R-:W-:-:S02]  /*105b0*/  LOP3.LUT R60, R60, 0x1c0, R123, 0xf8, !PT ;  /* 0x000001c03c3c7812 */ /* 0x000fc400078ef87b */
[----:B------:R-:W-:Y:S02]  /*105c0*/  LOP3.LUT R3, R3, 0x7fffe000, RZ, 0xc0, !PT ;  /* 0x7fffe00003037812 */ /* 0x000fe400078ec0ff */
[----:B------:R-:W-:-:S04]  /*105d0*/  LOP3.LUT R60, R60, R122, RZ, 0x3c, !PT ;  /* 0x0000007a3c3c7212 */ /* 0x000fc800078e3cff */
[----:B-----5:R-:W-:-:S05]  /*105e0*/  IADD3 R3, R60, R3, R121 ;  /* 0x000000033c037210 */ /* 0x020fca0007ffe079 */
[----:B------:R-:W-:-:S05]  /*105f0*/  IMAD R3, R3, 0x2, R16 ;  /* 0x0000000203037824 */ /* 0x000fca00078e0210 */
[----:B------:R-:W2:Y:S01]  /*10600*/  LDS.128 R60, [R3+0x10400] ;  /* 0x01040000033c7984 */ /* 0x000ea20000000c00 */
[----:B-1----:R-:W-:Y:S02]  /*10610*/  HADD2.F32 R77, -RZ, R65.H0_H0 ;  /* 0x20000041ff4d7230 */ /* 0x002fe40000004100 */
[----:B--2---:R-:W-:Y:S02]  /*10620*/  HADD2.F32 R76, -RZ, R61.H0_H0 ;  /* 0x2000003dff4c7230 */ /* 0x004fe40000004100 */
[----:B------:R-:W-:Y:S02]  /*10630*/  HADD2.F32 R82, -RZ, R62.H0_H0 ;  /* 0x2000003eff527230 */ /* 0x000fe40000004100 */
[--C-:B------:R-:W-:Y:S02]  /*10640*/  HADD2.F32 R88, -RZ, R63.reuse.H0_H0 ;  /* 0x2000003fff587230 */ /* 0x100fe40000004100 */
[C---:B------:R-:W-:Y:S01]  /*10650*/  FMUL.FTZ R78, R76.reuse, R20 ;  /* 0x000000144c4e7220 */ /* 0x040fe20000410000 */
[----:B------:R-:W-:Y:S01]  /*10660*/  FMUL.FTZ R76, R76, R79 ;  /* 0x0000004f4c4c7220 */ /* 0x000fe20000410000 */
[----:B------:R-:W-:-:S02]  /*10670*/  HADD2.F32 R63, -RZ, R63.H1_H1 ;  /* 0x3000003fff3f7230 */ /* 0x000fc40000004100 */
[C---:B------:R-:W-:Y:S01]  /*10680*/  FFMA.FTZ R79, R77.reuse, R79, -R78 ;  /* 0x0000004f4d4f7223 */ /* 0x040fe2000001084e */
[----:B------:R-:W-:Y:S01]  /*10690*/  FFMA.FTZ R77, R77, R20, R76 ;  /* 0x000000144d4d7223 */ /* 0x000fe2000001004c */
[----:B------:R-:W-:Y:S01]  /*106a0*/  SHF.R.U32.HI R20, RZ, 0x10, R69 ;  /* 0x00000010ff147819 */ /* 0x000fe20000011645 */
[----:B------:R-:W-:Y:S02]  /*106b0*/  HADD2.F32 R76, -RZ, R61.H1_H1 ;  /* 0x3000003dff4c7230 */ /* 0x000fe40000004100 */
[----:B------:R-:W-:Y:S02]  /*106c0*/  HADD2.F32 R61, -RZ, R65.H1_H1 ;  /* 0x30000041ff3d7230 */ /* 0x000fe40000004100 */
[----:B------:R-:W-:Y:S02]  /*106d0*/  HADD2.F32 R20, -RZ, R20.H0_H0 ;  /* 0x20000014ff147230 */ /* 0x000fe40000004100 */
[----:B------:R-:W-:Y:S02]  /*106e0*/  HADD2.F32 R78, -RZ, R119.H0_H0 ;  /* 0x20000077ff4e7230 */ /* 0x000fe40000004100 */
[----:B------:R-:W-:-:S02]  /*106f0*/  HADD2.F32 R69, -RZ, R67.H1_H1 ;  /* 0x30000043ff457230 */ /* 0x000fc40000004100 */
[C---:B------:R-:W-:Y:S01]  /*10700*/  FMUL.FTZ R65, R76.reuse, R20 ;  /* 0x000000144c417220 */ /* 0x040fe20000410000 */
[-C--:B------:R-:W-:Y:S01]  /*10710*/  FMUL.FTZ R76, R76, R80.reuse ;  /* 0x000000504c4c7220 */ /* 0x080fe20000410000 */
[----:B------:R-:W-:Y:S02]  /*10720*/  HADD2.F32 R62, -RZ, R62.H1_H1 ;  /* 0x3000003eff3e7230 */ /* 0x000fe40000004100 */
[C---:B------:R-:W-:Y:S01]  /*10730*/  FFMA.FTZ R80, R61.reuse, R80, -R65 ;  /* 0x000000503d507223 */ /* 0x040fe20000010841 */
[----:B------:R-:W-:Y:S01]  /*10740*/  FFMA.FTZ R61, R61, R20, R76 ;  /* 0x000000143d3d7223 */ /* 0x000fe2000001004c */
[----:B------:R-:W-:Y:S02]  /*10750*/  HADD2.F32 R20, -RZ, R119.H1_H1 ;  /* 0x30000077ff147230 */ /* 0x000fe40000004100 */
[----:B------:R-:W-:Y:S02]  /*10760*/  HADD2.F32 R65, -RZ, R60.H0_H0 ;  /* 0x2000003cff417230 */ /* 0x000fe40000004100 */
[----:B------:R-:W-:Y:S01]  /*10770*/  HADD2.F32 R76, -RZ, R64.H0_H0 ;  /* 0x20000040ff4c7230 */ /* 0x000fe20000004100 */
[----:B------:R-:W-:Y:S01]  /*10780*/  F2FP.F16.F32.PACK_AB R61, R61, R77 ;  /* 0x0000004d3d3d723e */ /* 0x000fe200000000ff */
[----:B------:R-:W-:-:S02]  /*10790*/  HADD2.F32 R60, -RZ, R60.H1_H1 ;  /* 0x3000003cff3c7230 */ /* 0x000fc40000004100 */
[C---:B0-----:R-:W-:Y:S01]  /*107a0*/  FMUL.FTZ R81, R65.reuse, R20 ;  /* 0x0000001441517220 */ /* 0x041fe20000410000 */
[-C--:B------:R-:W-:Y:S01]  /*107b0*/  FMUL.FTZ R65, R65, R78.reuse ;  /* 0x0000004e41417220 */ /* 0x080fe20000410000 */
[----:B------:R-:W-:Y:S02]  /*107c0*/  HADD2.F32 R64, -RZ, R64.H1_H1 ;  /* 0x30000040ff407230 */ /* 0x000fe40000004100 */
[C---:B------:R-:W-:Y:S01]  /*107d0*/  FFMA.FTZ R78, R76.reuse, R78, -R81 ;  /* 0x0000004e4c4e7223 */ /* 0x040fe20000010851 */
[----:B------:R-:W-:Y:S01]  /*107e0*/  FFMA.FTZ R76, R76, R20, R65 ;  /* 0x000000144c4c7223 */ /* 0x000fe20000010041 */
[--C-:B------:R-:W-:Y:S02]  /*107f0*/  HADD2.F32 R81, -RZ, R118.reuse.H1_H1 ;  /* 0x30000076ff517230 */ /* 0x100fe40000004100 */
[----:B------:R-:W-:Y:S02]  /*10800*/  HADD2.F32 R65, -RZ, R118.H0_H0 ;  /* 0x20000076ff417230 */ /* 0x000fe40000004100 */
[----:B------:R-:W-:-:S02]  /*10810*/  HADD2.F32 R20, -RZ, R66.H0_H0 ;  /* 0x20000042ff147230 */ /* 0x000fc40000004100 */
[C---:B------:R-:W-:Y:S01]  /*10820*/  FMUL.FTZ R83, R82.reuse, R81 ;  /* 0x0000005152537220 */ /* 0x040fe20000410000 */
[----:B------:R-:W-:Y:S02]  /*10830*/  HADD2.F32 R66, -RZ, R66.H1_H1 ;  /* 0x30000042ff427230 */ /* 0x000fe40000004100 */
[-C--:B------:R-:W-:Y:S01]  /*10840*/  FMUL.FTZ R82, R82, R65.reuse ;  /* 0x0000004152527220 */ /* 0x080fe20000410000 */
[C---:B------:R-:W-:Y:S01]  /*10850*/  FFMA.FTZ R65, R20.reuse, R65, -R83 ;  /* 0x0000004114417223 */ /* 0x040fe20000010853 */
[----:B------:R-:W-:Y:S02]  /*10860*/  HADD2.F32 R83, -RZ, R117.H1_H1 ;  /* 0x30000075ff537230 */ /* 0x000fe40000004100 */
[----:B------:R-:W-:Y:S01]  /*10870*/  FFMA.FTZ R20, R20, R81, R82 ;  /* 0x0000005114147223 */ /* 0x000fe20000010052 */
[----:B------:R-:W-:Y:S02]  /*10880*/  HADD2.F32 R81, -RZ, R67.H0_H0 ;  /* 0x20000043ff517230 */ /* 0x000fe40000004100 */
[----:B------:R-:W-:Y:S01]  /*10890*/  FMUL.FTZ R67, R63, R57 ;  /* 0x000000393f437220 */ /* 0x000fe20000410000 */
[----:B------:R-:W-:-:S02]  /*108a0*/  HADD2.F32 R82, -RZ, R117.H0_H0 ;  /* 0x20000075ff527230 */ /* 0x000fc40000004100 */
[-C--:B------:R-:W-:Y:S01]  /*108b0*/  FMUL.FTZ R63, R63, R59.reuse ;  /* 0x0000003b3f3f7220 */ /* 0x080fe20000410000 */
[C---:B------:R-:W-:Y:S01]  /*108c0*/  FFMA.FTZ R59, R69.reuse, R59, -R67 ;  /* 0x0000003b453b7223 */ /* 0x040fe20000010843 */
[----:B------:R-:W-:Y:S02]  /*108d0*/  FMUL.FTZ R67, R60, R68 ;  /* 0x000000443c437220 */ /* 0x000fe40000410000 */
[----:B------:R-:W-:Y:S01]  /*108e0*/  FFMA.FTZ R63, R69, R57, R63 ;  /* 0x00000039453f7223 */ /* 0x000fe2000001003f */
[----:B------:R-:W-:Y:S01]  /*108f0*/  FMUL.FTZ R87, R88, R82 ;  /* 0x0000005258577220 */ /* 0x000fe20000410000 */
[----:B------:R-:W-:Y:S01]  /*10900*/  FMUL.FTZ R57, R62, R70 ;  /* 0x000000463e397220 */ /* 0x000fe20000410000 */
[-C--:B------:R-:W-:Y:S01]  /*10910*/  FMUL.FTZ R88, R88, R83.reuse ;  /* 0x0000005358587220 */ /* 0x080fe20000410000 */
[----:B------:R-:W-:Y:S01]  /*10920*/  FMUL.FTZ R60, R60, R56 ;  /* 0x000000383c3c7220 */ /* 0x000fe20000410000 */
[----:B------:R-:W-:Y:S01]  /*10930*/  FMUL.FTZ R62, R62, R58 ;  /* 0x0000003a3e3e7220 */ /* 0x000fe20000410000 */
[C---:B------:R-:W-:Y:S01]  /*10940*/  FFMA.FTZ R87, R81.reuse, R83, -R87 ;  /* 0x0000005351577223 */ /* 0x040fe20000010857 */
        /* <DEDUP_REMOVED lines=14> */
.L_x_1709:
[----:B------:R-:W-:Y:S05]  /*10a30*/  BSYNC B1 ;  /* 0x0000000000017941 */ /* 0x000fea0003800000 */
.L_x_1708:
[----:B--2---:R-:W-:Y:S01]  /*10a40*/  VIADD R3, R23, 0x20 ;  /* 0x0000002017037836 */ /* 0x004fe20000000000 */
[----:B------:R-:W-:Y:S04]  /*10a50*/  BSSY B1, `(.L_x_1712) ;  /* 0x00000d2000017945 */ /* 0x000fe80003800000 */
[----:B------:R-:W-:-:S13]  /*10a60*/  ISETP.GE.AND P0, PT, R3, R0, PT ;  /* 0x000000000300720c */ /* 0x000fda0003f06270 */
[----:B------:R-:W-:Y:S05]  /*10a70*/  @P0 BRA `(.L_x_1713) ;  /* 0x0000000c003c0947 */ /* 0x000fea0003800000 */
[----:B------:R2:W5:Y:S01]  /*10a80*/  LDL R79, [R1+0x24] ;  /* 0x00002400014f7983 */ /* 0x0005620000100800 */
[----:B------:R-:W3:Y:S01]  /*10a90*/  LDC R3, c[0x0][0x3f4] ;  /* 0x0000fd00ff037b82 */ /* 0x000ee20000000800 */
[C---:B------:R-:W-:Y:S01]  /*10aa0*/  VIADD R80, R23.reuse, 0x20 ;  /* 0x0000002017507836 */ /* 0x040fe20000000000 */
[----:B------:R-:W-:Y:S01]  /*10ab0*/  BSSY B2, `(.L_x_1714) ;  /* 0x000006a000027945 */ /* 0x000fe20003800000 */
[----:B0-----:R-:W-:Y:S02]  /*10ac0*/  VIADD R81, R23, 0x20 ;  /* 0x0000002017517836 */ /* 0x001fe40000000000 */
[----:B------:R-:W-:Y:S02]  /*10ad0*/  IMAD.SHL.U32 R80, R80, 0x40, RZ ;  /* 0x0000004050507824 */ /* 0x000fe400078e00ff */
[----:B------:R-:W-:-:S03]  /*10ae0*/  IMAD.SHL.U32 R81, R81, 0x40, RZ ;  /* 0x0000004051517824 */ /* 0x000fc600078e00ff */
[----:B------:R-:W-:Y:S02]  /*10af0*/  LOP3.LUT R80, R80, 0x1c0, RZ, 0xc0, !PT ;  /* 0x000001c050507812 */ /* 0x000fe400078ec0ff */
[----:B------:R-:W-:Y:S02]  /*10b00*/  LOP3.LUT R81, R81, 0x1c0, RZ, 0xc0, !PT ;  /* 0x000001c051517812 */ /* 0x000fe400078ec0ff */
[----:B------:R-:W-:Y:S02]  /*10b10*/  SHF.R.U32.HI R80, RZ, 0x3, R80 ;  /* 0x00000003ff507819 */ /* 0x000fe40000011650 */
[-C--:B---3--:R-:W-:Y:S02]  /*10b20*/  ISETP.GE.AND P0, PT, R18, R3.reuse, PT ;  /* 0x000000031200720c */ /* 0x088fe40003f06270 */
[----:B------:R-:W-:-:S11]  /*10b30*/  ISETP.GE.AND P1, PT, R221, R3, PT ;  /* 0x00000003dd00720c */ /* 0x000fd60003f26270 */
[----:B--2---:R-:W-:Y:S05]  /*10b40*/  @P0 BRA `(.L_x_1715) ;  /* 0x0000000400800947 */ /* 0x004fea0003800000 */
[----:B-1----:R-:W2:Y:S04]  /*10b50*/  LDL R20, [R1+0x44] ;  /* 0x0000440001147983 */ /* 0x002ea80000100800 */
[----:B------:R-:W3:Y:S01]  /*10b60*/  LDL R82, [R1+0x94] ;  /* 0x0000940001527983 */ /* 0x000ee20000100800 */
[--C-:B------:R-:W-:Y:S01]  /*10b70*/  SHF.R.U64 R44, R44, 0x10, R45.reuse ;  /* 0x000000102c2c7819 */ /* 0x100fe2000000122d */
[--C-:B------:R-:W-:Y:S01]  /*10b80*/  HADD2.F32 R68, -RZ, R116.reuse.H1_H1 ;  /* 0x30000074ff447230 */ /* 0x100fe20000004100 */
[----:B------:R-:W-:Y:S01]  /*10b90*/  SHF.R.U32.HI R64, RZ, 0x10, R45 ;  /* 0x00000010ff407819 */ /* 0x000fe2000001162d */
[----:B------:R-:W-:Y:S01]  /*10ba0*/  HADD2.F32 R116, -RZ, R116.H0_H0 ;  /* 0x20000074ff747230 */ /* 0x000fe20000004100 */
[--C-:B------:R-:W-:Y:S02]  /*10bb0*/  SHF.R.U64 R45, R52, 0x10, R53.reuse ;  /* 0x00000010342d7819 */ /* 0x100fe40000001235 */
[----:B------:R-:W-:Y:S01]  /*10bc0*/  SHF.R.U32.HI R52, RZ, 0x10, R53 ;  /* 0x00000010ff347819 */ /* 0x000fe20000011635 */
[----:B------:R-:W-:Y:S01]  /*10bd0*/  HADD2.F32 R64, -RZ, R64.H0_H0 ;  /* 0x20000040ff407230 */ /* 0x000fe20000004100 */
[--C-:B------:R-:W-:Y:S01]  /*10be0*/  SHF.R.U64 R46, R46, 0x10, R47.reuse ;  /* 0x000000102e2e7819 */ /* 0x100fe2000000122f */
[----:B------:R-:W-:Y:S01]  /*10bf0*/  HADD2.F32 R45, -RZ, R45.H0_H0 ;  /* 0x2000002dff2d7230 */ /* 0x000fe20000004100 */
[----:B------:R-:W-:Y:S01]  /*10c00*/  SHF.R.U32.HI R53, RZ, 0x10, R47 ;  /* 0x00000010ff357819 */ /* 0x000fe2000001162f */
[----:B------:R-:W-:Y:S01]  /*10c10*/  HADD2.F32 R52, -RZ, R52.H0_H0 ;  /* 0x20000034ff347230 */ /* 0x000fe20000004100 */
[----:B------:R-:W-:-:S02]  /*10c20*/  SHF.R.U64 R47, R54, 0x10, R55 ;  /* 0x00000010362f7819 */ /* 0x000fc40000001237 */
[----:B------:R-:W-:-:S03]  /*10c30*/  SHF.R.U32.HI R55, RZ, 0x10, R55 ;  /* 0x00000010ff377819 */ /* 0x000fc60000011637 */
[----:B------:R-:W-:Y:S02]  /*10c40*/  HADD2.F32 R47, -RZ, R47.H0_H0 ;  /* 0x2000002fff2f7230 */ /* 0x000fe40000004100 */
[----:B------:R-:W-:Y:S01]  /*10c50*/  HADD2.F32 R55, -RZ, R55.H0_H0 ;  /* 0x20000037ff377230 */ /* 0x000fe20000004100 */
[----:B--2---:R-:W-:-:S04]  /*10c60*/  LEA.HI R20, R3, R20, RZ, 0x1d ;  /* 0x0000001403147211 */ /* 0x004fc800078fe8ff */
[----:B------:R-:W-:Y:S02]  /*10c70*/  SHF.R.S32.HI R57, RZ, 0x1f, R20 ;  /* 0x0000001fff397819 */ /* 0x000fe40000011414 */
[----:B------:R-:W-:Y:S02]  /*10c80*/  SHF.L.U32 R56, R20, 0x3, RZ ;  /* 0x0000000314387819 */ /* 0x000fe400000006ff */
[----:B------:R-:W-:Y:S02]  /*10c90*/  LEA.HI R57, R57, R20, RZ, 0x3 ;  /* 0x0000001439397211 */ /* 0x000fe400078f18ff */
[----:B------:R-:W-:-:S03]  /*10ca0*/  LOP3.LUT R20, R81, 0x38, R56, 0xf8, !PT ;  /* 0x0000003851147812 */ /* 0x000fc600078ef838 */
[----:B------:R-:W-:Y:S01]  /*10cb0*/  IMAD.SHL.U32 R57, R57, 0x400, RZ ;  /* 0x0000040039397824 */ /* 0x000fe200078e00ff */
[----:B------:R-:W-:-:S04]  /*10cc0*/  LOP3.LUT R20, R20, R80, RZ, 0x3c, !PT ;  /* 0x0000005014147212 */ /* 0x000fc800078e3cff */
[----:B------:R-:W-:Y:S02]  /*10cd0*/  LOP3.LUT R61, R57, 0x7fffe000, RZ, 0xc0, !PT ;  /* 0x7fffe000393d7812 */ /* 0x000fe400078ec0ff */
[----:B---3--:R-:W0:Y:S02]  /*10ce0*/  LDS.128 R56, [R82] ;  /* 0x0000000052387984 */ /* 0x008e240000000c00 */
[----:B-----5:R-:W-:-:S05]  /*10cf0*/  IADD3 R61, R20, R61, R79 ;  /* 0x0000003d143d7210 */ /* 0x020fca0007ffe04f */
[----:B------:R-:W-:-:S05]  /*10d00*/  IMAD R20, R61, 0x2, R16 ;  /* 0x000000023d147824 */ /* 0x000fca00078e0210 */
[----:B------:R-:W1:Y:S01]  /*10d10*/  LDS.128 R60, [R20+0x10400] ;  /* 0x01040000143c7984 */ /* 0x000e620000000c00 */
[--C-:B0-----:R-:W-:Y:S02]  /*10d20*/  HADD2.F32 R54, -RZ, R57.reuse.H0_H0 ;  /* 0x20000039ff367230 */ /* 0x101fe40000004100 */
[----:B------:R-:W-:Y:S02]  /*10d30*/  HADD2.F32 R65, -RZ, R57.H1_H1 ;  /* 0x30000039ff417230 */ /* 0x000fe40000004100 */
[----:B------:R-:W-:Y:S02]  /*10d40*/  HADD2.F32 R57, -RZ, R56.H0_H0 ;  /* 0x20000038ff397230 */ /* 0x000fe40000004100 */
[----:B------:R-:W-:Y:S02]  /*10d50*/  HADD2.F32 R66, -RZ, R58.H0_H0 ;  /* 0x2000003aff427230 */ /* 0x000fe40000004100 */
[--C-:B------:R-:W-:Y:S02]  /*10d60*/  HADD2.F32 R67, -RZ, R59.reuse.H0_H0 ;  /* 0x2000003bff437230 */ /* 0x100fe40000004100 */
[----:B------:R-:W-:-:S02]  /*10d70*/  HADD2.F32 R59, -RZ, R59.H1_H1 ;  /* 0x3000003bff3b7230 */ /* 0x000fc40000004100 */
[--C-:B-1----:R-:W-:Y:S02]  /*10d80*/  HADD2.F32 R69, -RZ, R61.reuse.H0_H0 ;  /* 0x2000003dff457230 */ /* 0x102fe40000004100 */
[----:B------:R-:W-:Y:S02]  /*10d90*/  HADD2.F32 R70, -RZ, R61.H1_H1 ;  /* 0x3000003dff467230 */ /* 0x000fe40000004100 */
[----:B------:R-:W-:Y:S02]  /*10da0*/  HADD2.F32 R61, -RZ, R60.H0_H0 ;  /* 0x2000003cff3d7230 */ /* 0x000fe40000004100 */
[C---:B------:R-:W-:Y:S01]  /*10db0*/  FMUL.FTZ R76, R69.reuse, R116 ;  /* 0x00000074454c7220 */ /* 0x040fe20000410000 */
[----:B------:R-:W-:Y:S01]  /*10dc0*/  FMUL.FTZ R69, R69, R68 ;  /* 0x0000004445457220 */ /* 0x000fe20000410000 */
[C---:B------:R-:W-:Y:S01]  /*10dd0*/  FMUL.FTZ R78, R70.reuse, R52 ;  /* 0x00000034464e7220 */ /* 0x040fe20000410000 */
[----:B------:R-:W-:Y:S01]  /*10de0*/  FMUL.FTZ R70, R70, R64 ;  /* 0x0000004046467220 */ /* 0x000fe20000410000 */
[----:B------:R-:W-:Y:S01]  /*10df0*/  FFMA.FTZ R76, R54, R68, -R76 ;  /* 0x00000044364c7223 */ /* 0x000fe2000001084c */
[----:B------:R-:W-:-:S02]  /*10e00*/  HADD2.F32 R68, -RZ, R113.H0_H0 ;  /* 0x20000071ff447230 */ /* 0x000fc40000004100 */
[----:B------:R-:W-:Y:S01]  /*10e10*/  FFMA.FTZ R69, R54, R116, R69 ;  /* 0x0000007436457223 */ /* 0x000fe20000010045 */
[----:B------:R-:W-:Y:S02]  /*10e20*/  HADD2.F32 R54, -RZ, R115.H0_H0 ;  /* 0x20000073ff367230 */ /* 0x000fe40000004100 */
[----:B------:R-:W-:Y:S01]  /*10e30*/  FFMA.FTZ R78, R65, R64, -R78 ;  /* 0x00000040414e7223 */ /* 0x000fe2000001084e */
[----:B------:R-:W-:Y:S02]  /*10e40*/  HADD2.F32 R71, -RZ, R62.H0_H0 ;  /* 0x2000003eff477230 */ /* 0x000fe40000004100 */
[C---:B------:R-:W-:Y:S01]  /*10e50*/  FMUL.FTZ R64, R61.reuse, R68 ;  /* 0x000000443d407220 */ /* 0x040fe20000410000 */
[----:B------:R-:W-:Y:S02]  /*10e60*/  HADD2.F32 R113, -RZ, R113.H1_H1 ;  /* 0x30000071ff717230 */ /* 0x000fe40000004100 */
[----:B------:R-:W-:Y:S01]  /*10e70*/  FMUL.FTZ R61, R61, R54 ;  /* 0x000000363d3d7220 */ /* 0x000fe20000410000 */
[----:B------:R-:W-:Y:S01]  /*10e80*/  FFMA.FTZ R70, R65, R52, R70 ;  /* 0x0000003441467223 */ /* 0x000fe20000010046 */
[----:B------:R-:W-:Y:S01]  /*10e90*/  FFMA.FTZ R64, R57, R54, -R64 ;  /* 0x0000003639407223 */ /* 0x000fe20000010840 */
[----:B------:R-:W-:-:S02]  /*10ea0*/  HADD2.F32 R54, -RZ, R114.H1_H1 ;  /* 0x30000072ff367230 */ /* 0x000fc40000004100 */
[----:B------:R-:W-:Y:S01]  /*10eb0*/  FFMA.FTZ R52, R57, R68, R61 ;  /* 0x0000004439347223 */ /* 0x000fe2000001003d */
[--C-:B------:R-:W-:Y:S02]  /*10ec0*/  HADD2.F32 R77, -RZ, R63.reuse.H0_H0 ;  /* 0x2000003fff4d7230 */ /* 0x100fe40000004100 */
[C---:B------:R-:W-:Y:S01]  /*10ed0*/  FMUL.FTZ R57, R71.reuse, R113 ;  /* 0x0000007147397220 */ /* 0x040fe20000410000 */
[----:B------:R-:W-:Y:S02]  /*10ee0*/  HADD2.F32 R63, -RZ, R63.H1_H1 ;  /* 0x3000003fff3f7230 */ /* 0x000fe40000004100 */
[-C--:B------:R-:W-:Y:S01]  /*10ef0*/  FMUL.FTZ R71, R71, R54.reuse ;  /* 0x0000003647477220 */ /* 0x080fe20000410000 */
[----:B------:R-:W-:Y:S02]  /*10f00*/  HADD2.F32 R60, -RZ, R60.H1_H1 ;  /* 0x3000003cff3c7230 */ /* 0x000fe40000004100 */
[----:B------:R-:W-:Y:S01]  /*10f10*/  FFMA.FTZ R54, R66, R54, -R57 ;  /* 0x0000003642367223 */ /* 0x000fe20000010839 */
[----:B------:R-:W-:-:S02]  /*10f20*/  HADD2.F32 R57, -RZ, R53.H0_H0 ;  /* 0x20000035ff397230 */ /* 0x000fc40000004100 */
[----:B------:R-:W-:Y:S01]  /*10f30*/  FFMA.FTZ R71, R66, R113, R71 ;  /* 0x0000007142477223 */ /* 0x000fe20000010047 */
[C---:B------:R-:W-:Y:S01]  /*10f40*/  FMUL.FTZ R66, R63.reuse, R55 ;  /* 0x000000373f427220 */ /* 0x040fe20000410000 */
[----:B------:R-:W-:Y:S02]  /*10f50*/  HADD2.F32 R62, -RZ, R62.H1_H1 ;  /* 0x3000003eff3e7230 */ /* 0x000fe40000004100 */
[----:B------:R-:W-:Y:S02]  /*10f60*/  HADD2.F32 R114, -RZ, R114.H0_H0 ;  /* 0x20000072ff727230 */ /* 0x000fe40000004100 */
[-C--:B------:R-:W-:Y:S01]  /*10f70*/  FMUL.FTZ R68, R63, R57.reuse ;  /* 0x000000393f447220 */ /* 0x080fe20000410000 */
[----:B------:R-:W-:Y:S01]  /*10f80*/  FFMA.FTZ R66, R59, R57, -R66 ;  /* 0x000000393b427223 */ /* 0x000fe20000010842 */
[----:B------:R-:W-:Y:S02]  /*10f90*/  HADD2.F32 R115, -RZ, R115.H1_H1 ;  /* 0x30000073ff737230 */ /* 0x000fe40000004100 */
[----:B------:R-:W-:Y:S01]  /*10fa0*/  FMUL.FTZ R63, R62, R47 ;  /* 0x0000002f3e3f7220 */ /* 0x000fe20000410000 */
[----:B------:R-:W-:-:S02]  /*10fb0*/  HADD2.F32 R57, -RZ, R44.H0_H0 ;  /* 0x2000002cff397230 */ /* 0x000fc40000004100 */
[----:B------:R-:W-:Y:S01]  /*10fc0*/  FFMA.FTZ R68, R59, R55, R68 ;  /* 0x000000373b447223 */ /* 0x000fe20000010044 */
[----:B------:R-:W-:Y:S02]  /*10fd0*/  HADD2.F32 R61, -RZ, R46.H0_H0 ;  /* 0x2000002eff3d7230 */ /* 0x000fe40000004100 */
[CC--:B------:R-:W-:Y:S01]  /*10fe0*/  FMUL.FTZ R53, R77.reuse, R114.reuse ;  /* 0x000000724d357220 */ /* 0x0c0fe20000410000 */
[----:B------:R-:W-:Y:S02]  /*10ff0*/  HADD2.F32 R56, -RZ, R56.H1_H1 ;  /* 0x30000038ff387230 */ /* 0x000fe40000004100 */
[C---:B------:R-:W-:Y:S01]  /*11000*/  FMUL.FTZ R55, R60.reuse, R45 ;  /* 0x0000002d3c377220 */ /* 0x040fe20000410000 */
[----:B------:R-:W-:Y:S02]  /*11010*/  HADD2.F32 R58, -RZ, R58.H1_H1 ;  /* 0x3000003aff3a7230 */ /* 0x000fe40000004100 */
[----:B------:R-:W-:Y:S01]  /*11020*/  FMUL.FTZ R77, R77, R115 ;  /* 0x000000734d4d7220 */ /* 0x000fe20000410000 */
        /* <DEDUP_REMOVED lines=15> */
[----:B------:R-:W-:-:S02]  /*11120*/  F2FP.F16.F32.PACK_AB R52, R59, R52 ;  /* 0x000000343b34723e */ /* 0x000fc400000000ff */
[----:B------:R-:W-:-:S05]  /*11130*/  F2FP.F16.F32.PACK_AB R54, R62, R71 ;  /* 0x000000473e36723e */ /* 0x000fca00000000ff */
[----:B------:R0:W-:Y:S02]  /*11140*/  STS.128 [R20+0x10400], R52 ;  /* 0x0104003414007388 */ /* 0x0001e40000000c00 */
.L_x_1715:
[----:B------:R-:W-:Y:S05]  /*11150*/  BSYNC B2 ;  /* 0x0000000000027941 */ /* 0x000fea0003800000 */
.L_x_1714:
[----:B------:R-:W-:Y:S05]  /*11160*/  @P1 BRA `(.L_x_1713) ;  /* 0x0000000400801947 */ /* 0x000fea0003800000 */
[----:B01----:R-:W2:Y:S04]  /*11170*/  LDL R20, [R1+0x48] ;  /* 0x0000480001147983 */ /* 0x003ea80000100800 */
[----:B------:R-:W3:Y:S01]  /*11180*/  LDL R69, [R1+0x90] ;  /* 0x0000900001457983 */ /* 0x000ee20000100800 */
[----:B------:R-:W-:Y:S01]  /*11190*/  HADD2.F32 R65, -RZ, R109.H1_H1 ;  /* 0x3000006dff417230 */ /* 0x000fe20000004100 */
[----:B------:R-:W-:Y:S01]  /*111a0*/  SHF.R.U32.HI R56, RZ, 0x10, R49 ;  /* 0x00000010ff387819 */ /* 0x000fe20000011631 */
[----:B------:R-:W-:Y:S01]  /*111b0*/  HADD2.F32 R64, -RZ, R111.H1_H1 ;  /* 0x3000006fff407230 */ /* 0x000fe20000004100 */
[----:B------:R-:W-:Y:S01]  /*111c0*/  SHF.R.U64 R42, R42, 0x10, R43 ;  /* 0x000000102a2a7819 */ /* 0x000fe2000000122b */
[----:B------:R-:W-:Y:S02]  /*111d0*/  HADD2.F32 R109, -RZ, R109.H0_H0 ;  /* 0x2000006dff6d7230 */ /* 0x000fe40000004100 */
[----:B------:R-:W-:-:S02]  /*111e0*/  HADD2.F32 R62, -RZ, R56.H0_H0 ;  /* 0x20000038ff3e7230 */ /* 0x000fc40000004100 */
[----:B------:R-:W-:Y:S01]  /*111f0*/  HADD2.F32 R111, -RZ, R111.H0_H0 ;  /* 0x2000006fff6f7230 */ /* 0x000fe20000004100 */
[----:B--2---:R-:W-:-:S04]  /*11200*/  LEA.HI R3, R3, R20, RZ, 0x1d ;  /* 0x0000001403037211 */ /* 0x004fc800078fe8ff */
[----:B------:R-:W-:Y:S01]  /*11210*/  SHF.R.S32.HI R44, RZ, 0x1f, R3 ;  /* 0x0000001fff2c7819 */ /* 0x000fe20000011403 */
[----:B------:R-:W-:-:S03]  /*11220*/  IMAD.SHL.U32 R20, R3, 0x8, RZ ;  /* 0x0000000803147824 */ /* 0x000fc600078e00ff */
[----:B------:R-:W-:Y:S02]  /*11230*/  LEA.HI R44, R44, R3, RZ, 0x3 ;  /* 0x000000032c2c7211 */ /* 0x000fe400078f18ff */
[----:B------:R-:W-:-:S03]  /*11240*/  LOP3.LUT R3, R81, 0x38, R20, 0xf8, !PT ;  /* 0x0000003851037812 */ /* 0x000fc600078ef814 */
[----:B------:R-:W-:Y:S01]  /*11250*/  IMAD.SHL.U32 R44, R44, 0x400, RZ ;  /* 0x000004002c2c7824 */ /* 0x000fe200078e00ff */
[----:B------:R-:W-:-:S04]  /*11260*/  LOP3.LUT R3, R3, R80, RZ, 0x3c, !PT ;  /* 0x0000005003037212 */ /* 0x000fc800078e3cff */
[----:B------:R-:W-:Y:S02]  /*11270*/  LOP3.LUT R20, R44, 0x7fffe000, RZ, 0xc0, !PT ;  /* 0x7fffe0002c147812 */ /* 0x000fe400078ec0ff */
[----:B---3--:R-:W0:Y:S02]  /*11280*/  LDS.128 R44, [R69] ;  /* 0x00000000452c7984 */ /* 0x008e240000000c00 */
[----:B-----5:R-:W-:Y:S02]  /*11290*/  IADD3 R3, R3, R20, R79 ;  /* 0x0000001403037210 */ /* 0x020fe40007ffe04f */
[--C-:B------:R-:W-:Y:S02]  /*112a0*/  SHF.R.U64 R20, R40, 0x10, R41.reuse ;  /* 0x0000001028147819 */ /* 0x100fe40000001229 */
[----:B------:R-:W-:Y:S01]  /*112b0*/  SHF.R.U32.HI R41, RZ, 0x10, R41 ;  /* 0x00000010ff297819 */ /* 0x000fe20000011629 */
[----:B------:R-:W-:Y:S01]  /*112c0*/  IMAD R3, R3, 0x2, R16 ;  /* 0x0000000203037824 */ /* 0x000fe200078e0210 */
[----:B------:R-:W-:-:S02]  /*112d0*/  SHF.R.U64 R40, R48, 0x10, R49 ;  /* 0x0000001030287819 */ /* 0x000fc40000001231 */
[----:B------:R-:W-:Y:S02]  /*112e0*/  SHF.R.U32.HI R48, RZ, 0x10, R43 ;  /* 0x00000010ff307819 */ /* 0x000fe4000001162b */
[----:B------:R-:W1:Y:S01]  /*112f0*/  LDS.128 R52, [R3+0x10400] ;  /* 0x0104000003347984 */ /* 0x000e620000000c00 */
[--C-:B------:R-:W-:Y:S02]  /*11300*/  SHF.R.U64 R43, R50, 0x10, R51.reuse ;  /* 0x00000010322b7819 */ /* 0x100fe40000001233 */
[----:B------:R-:W-:Y:S01]  /*11310*/  SHF.R.U32.HI R50, RZ, 0x10, R51 ;  /* 0x00000010ff327819 */ /* 0x000fe20000011633 */
[----:B------:R-:W-:-:S04]  /*11320*/  HADD2.F32 R48, -RZ, R48.H0_H0 ;  /* 0x20000030ff307230 */ /* 0x000fc80000004100 */
[----:B------:R-:W-:Y:S02]  /*11330*/  HADD2.F32 R50, -RZ, R50.H0_H0 ;  /* 0x20000032ff327230 */ /* 0x000fe40000004100 */
[--C-:B0-----:R-:W-:Y:S02]  /*11340*/  HADD2.F32 R58, -RZ, R45.reuse.H0_H0 ;  /* 0x2000002dff3a7230 */ /* 0x101fe40000004100 */
[----:B------:R-:W-:Y:S02]  /*11350*/  HADD2.F32 R57, -RZ, R45.H1_H1 ;  /* 0x3000002dff397230 */ /* 0x000fe40000004100 */
[----:B------:R-:W-:Y:S02]  /*11360*/  HADD2.F32 R49, -RZ, R44.H0_H0 ;  /* 0x2000002cff317230 */ /* 0x000fe40000004100 */
[----:B------:R-:W-:Y:S02]  /*11370*/  HADD2.F32 R45, -RZ, R46.H0_H0 ;  /* 0x2000002eff2d7230 */ /* 0x000fe40000004100 */
[----:B------:R-:W-:-:S02]  /*11380*/  HADD2.F32 R51, -RZ, R47.H0_H0 ;  /* 0x2000002fff337230 */ /* 0x000fc40000004100 */
[----:B------:R-:W-:Y:S02]  /*11390*/  HADD2.F32 R47, -RZ, R47.H1_H1 ;  /* 0x3000002fff2f7230 */ /* 0x000fe40000004100 */
[--C-:B-1----:R-:W-:Y:S02]  /*113a0*/  HADD2.F32 R63, -RZ, R53.reuse.H0_H0 ;  /* 0x20000035ff3f7230 */ /* 0x102fe40000004100 */
[----:B------:R-:W-:Y:S02]  /*113b0*/  HADD2.F32 R61, -RZ, R53.H1_H1 ;  /* 0x30000035ff3d7230 */ /* 0x000fe40000004100 */
[----:B------:R-:W-:Y:S02]  /*113c0*/  HADD2.F32 R60, -RZ, R52.H0_H0 ;  /* 0x20000034ff3c7230 */ /* 0x000fe40000004100 */
[C---:B------:R-:W-:Y:S01]  /*113d0*/  FMUL.FTZ R67, R63.reuse, R65 ;  /* 0x000000413f437220 */ /* 0x040fe20000410000 */
[----:B------:R-:W-:Y:S01]  /*113e0*/  FMUL.FTZ R63, R63, R64 ;  /* 0x000000403f3f7220 */ /* 0x000fe20000410000 */
[----:B------:R-:W-:Y:S01]  /*113f0*/  FMUL.FTZ R66, R61, R62 ;  /* 0x0000003e3d427220 */ /* 0x000fe20000410000 */
[----:B------:R-:W-:-:S02]  /*11400*/  HADD2.F32 R59, -RZ, R54.H0_H0 ;  /* 0x20000036ff3b7230 */ /* 0x000fc40000004100 */
[----:B------:R-:W-:Y:S01]  /*11410*/  FFMA.FTZ R56, R58, R64, -R67 ;  /* 0x000000403a387223 */ /* 0x000fe20000010843 */
[----:B------:R-:W-:Y:S02]  /*11420*/  HADD2.F32 R64, -RZ, R41.H0_H0 ;  /* 0x20000029ff407230 */ /* 0x000fe40000004100 */
[----:B------:R-:W-:Y:S01]  /*11430*/  FMUL.FTZ R68, R60, R111 ;  /* 0x0000006f3c447220 */ /* 0x000fe20000410000 */
[--C-:B------:R-:W-:Y:S02]  /*11440*/  HADD2.F32 R53, -RZ, R55.reuse.H0_H0 ;  /* 0x20000037ff357230 */ /* 0x100fe40000004100 */
[----:B------:R-:W-:Y:S01]  /*11450*/  FFMA.FTZ R58, R58, R65, R63 ;  /* 0x000000413a3a7223 */ /* 0x000fe2000001003f */
[----:B------:R-:W-:Y:S02]  /*11460*/  HADD2.F32 R55, -RZ, R55.H1_H1 ;  /* 0x30000037ff377230 */ /* 0x000fe40000004100 */
[-C--:B------:R-:W-:Y:S01]  /*11470*/  FMUL.FTZ R70, R61, R64.reuse ;  /* 0x000000403d467220 */ /* 0x080fe20000410000 */
[----:B------:R-:W-:Y:S01]  /*11480*/  FFMA.FTZ R41, R57, R64, -R66 ;  /* 0x0000004039297223 */ /* 0x000fe20000010842 */
[----:B------:R-:W-:Y:S01]  /*11490*/  FMUL.FTZ R66, R60, R109 ;  /* 0x0000006d3c427220 */ /* 0x000fe20000410000 */
[----:B------:R-:W-:-:S02]  /*114a0*/  HADD2.F32 R64, -RZ, R110.H0_H0 ;  /* 0x2000006eff407230 */ /* 0x000fc40000004100 */
[----:B------:R-:W-:Y:S01]  /*114b0*/  FFMA.FTZ R57, R57, R62, R70 ;  /* 0x0000003e39397223 */ /* 0x000fe20000010046 */
[----:B------:R-:W-:Y:S02]  /*114c0*/  HADD2.F32 R62, -RZ, R112.H0_H0 ;  /* 0x20000070ff3e7230 */ /* 0x000fe40000004100 */
[----:B------:R-:W-:Y:S01]  /*114d0*/  FFMA.FTZ R60, R49, R111, -R66 ;  /* 0x0000006f313c7223 */ /* 0x000fe20000010842 */
[----:B------:R-:W-:Y:S02]  /*114e0*/  HADD2.F32 R110, -RZ, R110.H1_H1 ;  /* 0x3000006eff6e7230 */ /* 0x000fe40000004100 */
[----:B------:R-:W-:Y:S01]  /*114f0*/  FMUL.FTZ R66, R59, R64 ;  /* 0x000000403b427220 */ /* 0x000fe20000410000 */
[----:B------:R-:W-:Y:S02]  /*11500*/  HADD2.F32 R112, -RZ, R112.H1_H1 ;  /* 0x30000070ff707230 */ /* 0x000fe40000004100 */
[----:B------:R-:W-:Y:S01]  /*11510*/  FFMA.FTZ R49, R49, R109, R68 ;  /* 0x0000006d31317223 */ /* 0x000fe20000010044 */
[-C--:B------:R-:W-:Y:S01]  /*11520*/  FMUL.FTZ R68, R59, R62.reuse ;  /* 0x0000003e3b447220 */ /* 0x080fe20000410000 */
[----:B------:R-:W-:Y:S01]  /*11530*/  FFMA.FTZ R59, R45, R62, -R66 ;  /* 0x0000003e2d3b7223 */ /* 0x000fe20000010842 */
[C---:B------:R-:W-:Y:S01]  /*11540*/  FMUL.FTZ R62, R53.reuse, R110 ;  /* 0x0000006e353e7220 */ /* 0x040fe20000410000 */
[----:B------:R-:W-:Y:S01]  /*11550*/  FMUL.FTZ R53, R53, R112 ;  /* 0x0000007035357220 */ /* 0x000fe20000410000 */
[----:B------:R-:W-:Y:S01]  /*11560*/  FFMA.FTZ R64, R45, R64, R68 ;  /* 0x000000402d407223 */ /* 0x000fe20000010044 */
[----:B------:R-:W-:-:S02]  /*11570*/  HADD2.F32 R52, -RZ, R52.H1_H1 ;  /* 0x30000034ff347230 */ /* 0x000fc40000004100 */
[C---:B------:R-:W-:Y:S01]  /*11580*/  FFMA.FTZ R62, R51.reuse, R112, -R62 ;  /* 0x00000070333e7223 */ /* 0x040fe2000001083e */
[----:B------:R-:W-:Y:S01]  /*11590*/  FFMA.FTZ R110, R51, R110, R53 ;  /* 0x0000006e336e7223 */ /* 0x000fe20000010035 */
[----:B------:R-:W-:Y:S02]  /*115a0*/  HADD2.F32 R54, -RZ, R54.H1_H1 ;  /* 0x30000036ff367230 */ /* 0x000fe40000004100 */
[C---:B------:R-:W-:Y:S01]  /*115b0*/  FMUL.FTZ R66, R55.reuse, R50 ;  /* 0x0000003237427220 */ /* 0x040fe20000410000 */
[----:B------:R-:W-:Y:S01]  /*115c0*/  FMUL.FTZ R68, R55, R48 ;  /* 0x0000003037447220 */ /* 0x000fe20000410000 */
[----:B------:R-:W-:Y:S01]  /*115d0*/  HADD2.F32 R51, -RZ, R40.H0_H0 ;  /* 0x20000028ff337230 */ /* 0x000fe20000004100 */
[----:B------:R-:W-:Y:S01]  /*115e0*/  F2FP.F16.F32.PACK_AB R41, R41, R56 ;  /* 0x000000382929723e */ /* 0x000fe200000000ff */
[----:B------:R-:W-:Y:S02]  /*115f0*/  HADD2.F32 R53, -RZ, R43.H0_H0 ;  /* 0x2000002bff357230 */ /* 0x000fe40000004100 */
[----:B------:R-:W-:Y:S01]  /*11600*/  FFMA.FTZ R63, R47, R48, -R66 ;  /* 0x000000302f3f7223 */ /* 0x000fe20000010842 */
[----:B------:R-:W-:-:S02]  /*11610*/  HADD2.F32 R45, -RZ, R20.H0_H0 ;  /* 0x20000014ff2d7230 */ /* 0x000fc40000004100 */
[----:B------:R-:W-:Y:S01]  /*11620*/  FFMA.FTZ R65, R47, R50, R68 ;  /* 0x000000322f417223 */ /* 0x000fe20000010044 */
[----:B------:R-:W-:Y:S02]  /*11630*/  HADD2.F32 R43, -RZ, R42.H0_H0 ;  /* 0x2000002aff2b7230 */ /* 0x000fe40000004100 */
[----:B------:R-:W-:Y:S01]  /*11640*/  FMUL.FTZ R47, R52, R51 ;  /* 0x00000033342f7220 */ /* 0x000fe20000410000 */
[----:B------:R-:W-:Y:S02]  /*11650*/  HADD2.F32 R44, -RZ, R44.H1_H1 ;  /* 0x3000002cff2c7230 */ /* 0x000fe40000004100 */
[----:B------:R-:W-:Y:S01]  /*11660*/  FMUL.FTZ R61, R54, R53 ;  /* 0x00000035363d7220 */ /* 0x000fe20000410000 */
[----:B------:R-:W-:Y:S02]  /*11670*/  HADD2.F32 R46, -RZ, R46.H1_H1 ;  /* 0x3000002eff2e7230 */ /* 0x000fe40000004100 */
[----:B------:R-:W-:Y:S01]  /*11680*/  FMUL.FTZ R52, R52, R45 ;  /* 0x0000002d34347220 */ /* 0x000fe20000410000 */
[----:B------:R-:W-:Y:S01]  /*11690*/  FMUL.FTZ R54, R54, R43 ;  /* 0x0000002b36367220 */ /* 0x000fe20000410000 */
[----:B------:R-:W-:Y:S01]  /*116a0*/  FFMA.FTZ R55, R44, R45, -R47 ;  /* 0x0000002d2c377223 */ /* 0x000fe2000001082f */
[----:B------:R-:W-:Y:S01]  /*116b0*/  F2FP.F16.F32.PACK_AB R47, R65, R110 ;  /* 0x0000006e412f723e */ /* 0x000fe200000000ff */
[----:B------:R-:W-:Y:S01]  /*116c0*/  FFMA.FTZ R42, R46, R43, -R61 ;  /* 0x0000002b2e2a7223 */ /* 0x000fe2000001083d */
[----:B------:R-:W-:Y:S01]  /*116d0*/  FFMA.FTZ R44, R44, R51, R52 ;  /* 0x000000332c2c7223 */ /* 0x000fe20000010034 */
[----:B------:R-:W-:Y:S01]  /*116e0*/  FFMA.FTZ R53, R46, R53, R54 ;  /* 0x000000352e357223 */ /* 0x000fe20000010036 */
[----:B------:R-:W-:-:S02]  /*116f0*/  F2FP.F16.F32.PACK_AB R43, R63, R62 ;  /* 0x0000003e3f2b723e */ /* 0x000fc400000000ff */
[----:B------:R-:W-:Y:S02]  /*11700*/  F2FP.F16.F32.PACK_AB R40, R55, R60 ;  /* 0x0000003c3728723e */ /* 0x000fe400000000ff */
[----:B------:R-:W-:Y:S02]  /*11710*/  F2FP.F16.F32.PACK_AB R42, R42, R59 ;  /* 0x0000003b2a2a723e */ /* 0x000fe400000000ff */
[----:B------:R-:W-:Y:S02]  /*11720*/  F2FP.F16.F32.PACK_AB R45, R57, R58 ;  /* 0x0000003a392d723e */ /* 0x000fe400000000ff */
[----:B------:R-:W-:Y:S01]  /*11730*/  F2FP.F16.F32.PACK_AB R44, R44, R49 ;  /* 0x000000312c2c723e */ /* 0x000fe200000000ff */
[----:B------:R2:W-:Y:S01]  /*11740*/  STS.128 [R69], R40 ;  /* 0x0000002845007388 */ /* 0x0005e20000000c00 */
[----:B------:R-:W-:-:S05]  /*11750*/  F2FP.F16.F32.PACK_AB R46, R53, R64 ;  /* 0x00000040352e723e */ /* 0x000fca00000000ff */
[----:B------:R2:W-:Y:S02]  /*11760*/  STS.128 [R3+0x10400], R44 ;  /* 0x0104002c03007388 */ /* 0x0005e40000000c00 */
.L_x_1713:
[----:B------:R-:W-:Y:S05]  /*11770*/  BSYNC B1 ;  /* 0x0000000000017941 */ /* 0x000fea0003800000 */
.L_x_1712:
[----:B--2---:R-:W-:Y:S01]  /*11780*/  VIADD R3, R23, 0x40 ;  /* 0x0000004017037836 */ /* 0x004fe20000000000 */
[----:B------:R-:W-:Y:S04]  /*11790*/  BSSY B1, `(.L_x_1716) ;  /* 0x00000d8000017945 */ /* 0x000fe80003800000 */
[----:B------:R-:W-:-:S13]  /*117a0*/  ISETP.GE.AND P0, PT, R3, R0, PT ;  /* 0x000000000300720c */ /* 0x000fda0003f06270 */
[----:B------:R-:W-:Y:S05]  /*117b0*/  @P0 BRA `(.L_x_1717) ;  /* 0x0000000c00540947 */ /* 0x000fea0003800000 */
[----:B01----:R-:W0:Y:S01]  /*117c0*/  LDC R20, c[0x0][0x3f4] ;  /* 0x0000fd00ff147b82 */ /* 0x003e220000000800 */
[----:B------:R-:W-:Y:S01]  /*117d0*/  BSSY B2, `(.L_x_1718) ;  /* 0x000006b000027945 */ /* 0x000fe20003800000 */
[-C--:B0-----:R-:W-:Y:S02]  /*117e0*/  ISETP.GE.AND P0, PT, R18, R20.reuse, PT ;  /* 0x000000141200720c */ /* 0x081fe40003f06270 */
[----:B------:R-:W-:-:S11]  /*117f0*/  ISETP.GE.AND P1, PT, R221, R20, PT ;  /* 0x00000014dd00720c */ /* 0x000fd60003f26270 */
[----:B------:R-:W-:Y:S05]  /*11800*/  @P0 BRA `(.L_x_1719) ;  /* 0x00000004009c0947 */ /* 0x000fea0003800000 */
[----:B------:R-:W2:Y:S04]  /*11810*/  LDL R40, [R1+0x44] ;  /* 0x0000440001287983 */ /* 0x000ea80000100800 */
[----:B------:R-:W3:Y:S01]  /*11820*/  LDL R63, [R1+0x8c] ;  /* 0x00008c00013f7983 */ /* 0x000ee20000100800 */
[----:B------:R-:W-:Y:S01]  /*11830*/  SHF.L.U32 R41, R3, 0x6, RZ ;  /* 0x0000000603297819 */ /* 0x000fe200000006ff */
[----:B------:R-:W-:Y:S01]  /*11840*/  HADD2.F32 R56, -RZ, R106.H1_H1 ;  /* 0x3000006aff387230 */ /* 0x000fe20000004100 */
[----:B------:R-:W-:Y:S01]  /*11850*/  SHF.R.S32.HI R42, RZ, 0x1f, R3 ;  /* 0x0000001fff2a7819 */ /* 0x000fe20000011403 */
[--C-:B------:R-:W-:Y:S01]  /*11860*/  HADD2.F32 R58, -RZ, R104.reuse.H1_H1 ;  /* 0x30000068ff3a7230 */ /* 0x100fe20000004100 */
[----:B------:R-:W-:Y:S01]  /*11870*/  LOP3.LUT R44, R41, 0x1c0, RZ, 0xc0, !PT ;  /* 0x000001c0292c7812 */ /* 0x000fe200078ec0ff */
[----:B------:R-:W-:Y:S01]  /*11880*/  HADD2.F32 R104, -RZ, R104.H0_H0 ;  /* 0x20000068ff687230 */ /* 0x000fe20000004100 */
[----:B------:R-:W-:Y:S01]  /*11890*/  LEA.HI R42, R42, R3, RZ, 0x3 ;  /* 0x000000032a2a7211 */ /* 0x000fe200078f18ff */
[----:B------:R-:W-:Y:S01]  /*118a0*/  HADD2.F32 R106, -RZ, R106.H0_H0 ;  /* 0x2000006aff6a7230 */ /* 0x000fe20000004100 */
[----:B------:R-:W-:-:S02]  /*118b0*/  SHF.R.U32.HI R59, RZ, 0x10, R37 ;  /* 0x00000010ff3b7819 */ /* 0x000fc40000011625 */
[--C-:B------:R-:W-:Y:S01]  /*118c0*/  SHF.R.U32.HI R57, RZ, 0x10, R29.reuse ;  /* 0x00000010ff397819 */ /* 0x100fe2000001161d */
[----:B------:R-:W-:Y:S01]  /*118d0*/  IMAD.SHL.U32 R42, R42, 0x40, RZ ;  /* 0x000000402a2a7824 */ /* 0x000fe200078e00ff */
[----:B------:R-:W-:Y:S01]  /*118e0*/  SHF.R.U64 R28, R28, 0x10, R29 ;  /* 0x000000101c1c7819 */ /* 0x000fe2000000121d */
[----:B------:R-:W-:Y:S01]  /*118f0*/  HADD2.F32 R59, -RZ, R59.H0_H0 ;  /* 0x2000003bff3b7230 */ /* 0x000fe20000004100 */
[----:B------:R-:W-:Y:S01]  /*11900*/  SHF.R.U64 R29, R36, 0x10, R37 ;  /* 0x00000010241d7819 */ /* 0x000fe20000001225 */
[----:B------:R-:W-:Y:S01]  /*11910*/  HADD2.F32 R57, -RZ, R57.H0_H0 ;  /* 0x20000039ff397230 */ /* 0x000fe20000004100 */
[----:B------:R-:W-:Y:S02]  /*11920*/  LOP3.LUT R46, R42, 0xfffffe00, RZ, 0xc0, !PT ;  /* 0xfffffe002a2e7812 */ /* 0x000fe400078ec0ff */
[--C-:B------:R-:W-:Y:S02]  /*11930*/  SHF.R.U64 R30, R30, 0x10, R31.reuse ;  /* 0x000000101e1e7819 */ /* 0x100fe4000000121f */
[----:B------:R-:W-:-:S02]  /*11940*/  SHF.R.U32.HI R36, RZ, 0x10, R31 ;  /* 0x00000010ff247819 */ /* 0x000fc4000001161f */
[--C-:B------:R-:W-:Y:S02]  /*11950*/  SHF.R.U64 R31, R38, 0x10, R39.reuse ;  /* 0x00000010261f7819 */ /* 0x100fe40000001227 */
[----:B------:R-:W-:Y:S01]  /*11960*/  SHF.R.U32.HI R38, RZ, 0x10, R39 ;  /* 0x00000010ff267819 */ /* 0x000fe20000011627 */
[----:B------:R-:W-:-:S04]  /*11970*/  HADD2.F32 R36, -RZ, R36.H0_H0 ;  /* 0x20000024ff247230 */ /* 0x000fc80000004100 */
[----:B------:R-:W-:Y:S01]  /*11980*/  HADD2.F32 R38, -RZ, R38.H0_H0 ;  /* 0x20000026ff267230 */ /* 0x000fe20000004100 */
[----:B--2---:R-:W-:-:S04]  /*11990*/  LEA.HI R40, R20, R40, RZ, 0x1d ;  /* 0x0000002814287211 */ /* 0x004fc800078fe8ff */
[----:B------:R-:W-:Y:S01]  /*119a0*/  SHF.R.S32.HI R43, RZ, 0x1f, R40 ;  /* 0x0000001fff2b7819 */ /* 0x000fe20000011428 */
[----:B------:R-:W-:-:S03]  /*119b0*/  IMAD.SHL.U32 R41, R40, 0x8, RZ ;  /* 0x0000000828297824 */ /* 0x000fc600078e00ff */
[----:B------:R-:W-:Y:S02]  /*119c0*/  LEA.HI R43, R43, R40, RZ, 0x3 ;  /* 0x000000282b2b7211 */ /* 0x000fe400078f18ff */
[----:B------:R-:W-:Y:S02]  /*119d0*/  LOP3.LUT R40, R44, 0x38, R41, 0xf8, !PT ;  /* 0x000000382c287812 */ /* 0x000fe400078ef829 */
[----:B------:R-:W-:Y:S01]  /*119e0*/  SHF.R.U32.HI R41, RZ, 0x3, R44 ;  /* 0x00000003ff297819 */ /* 0x000fe2000001162c */
[----:B------:R-:W-:-:S03]  /*119f0*/  IMAD.SHL.U32 R43, R43, 0x400, RZ ;  /* 0x000004002b2b7824 */ /* 0x000fc600078e00ff */
[----:B------:R-:W-:Y:S02]  /*11a00*/  LOP3.LUT R44, R40, R41, RZ, 0x3c, !PT ;  /* 0x00000029282c7212 */ /* 0x000fe400078e3cff */
[----:B------:R-:W-:Y:S02]  /*11a10*/  LOP3.LUT R45, R43, 0x7fffe000, RZ, 0xc0, !PT ;  /* 0x7fffe0002b2d7812 */ /* 0x000fe400078ec0ff */
[----:B---3--:R-:W0:Y:S02]  /*11a20*/  LDS.128 R40, [R63] ;  /* 0x000000003f287984 */ /* 0x008e240000000c00 */
[----:B------:R-:W-:-:S05]  /*11a30*/  IADD3 R45, R44, R45, R46 ;  /* 0x0000002d2c2d7210 */ /* 0x000fca0007ffe02e */
        /* <DEDUP_REMOVED lines=12> */
[-C--:B------:R-:W-:Y:S01]  /*11b00*/  FMUL.FTZ R62, R41, R56.reuse ;  /* 0x00000038293e7220 */ /* 0x080fe20000410000 */
[C---:B------:R-:W-:Y:S01]  /*11b10*/  FMUL.FTZ R61, R50.reuse, R59 ;  /* 0x0000003b323d7220 */ /* 0x040fe20000410000 */
[----:B------:R-:W-:Y:S02]  /*11b20*/  HADD2.F32 R55, -RZ, R46.H0_H0 ;  /* 0x2000002eff377230 */ /* 0x000fe40000004100 */
[C---:B------:R-:W-:Y:S01]  /*11b30*/  FFMA.FTZ R41, R49.reuse, R56, -R60 ;  /* 0x0000003831297223 */ /* 0x040fe2000001083c */
[----:B------:R-:W-:Y:S01]  /*11b40*/  FFMA.FTZ R45, R49, R58, R62 ;  /* 0x0000003a312d7223 */ /* 0x000fe2000001003e */
[----:B------:R-:W-:Y:S01]  /*11b50*/  FMUL.FTZ R49, R50, R57 ;  /* 0x0000003932317220 */ /* 0x000fe20000410000 */
[----:B------:R-:W-:-:S02]  /*11b60*/  HADD2.F32 R58, -RZ, R105.H0_H0 ;  /* 0x20000069ff3a7230 */ /* 0x000fc40000004100 */
[----:B------:R-:W-:Y:S01]  /*11b70*/  FMUL.FTZ R56, R54, R104 ;  /* 0x0000006836387220 */ /* 0x000fe20000410000 */
[----:B------:R-:W-:Y:S01]  /*11b80*/  FFMA.FTZ R50, R52, R57, -R61 ;  /* 0x0000003934327223 */ /* 0x000fe2000001083d */
[-C--:B------:R-:W-:Y:S01]  /*11b90*/  FMUL.FTZ R57, R54, R106.reuse ;  /* 0x0000006a36397220 */ /* 0x080fe20000410000 */
[----:B------:R-:W-:Y:S01]  /*11ba0*/  FFMA.FTZ R52, R52, R59, R49 ;  /* 0x0000003b34347223 */ /* 0x000fe20000010031 */
[----:B------:R-:W-:Y:S02]  /*11bb0*/  HADD2.F32 R54, -RZ, R107.H0_H0 ;  /* 0x2000006bff367230 */ /* 0x000fe40000004100 */
[----:B------:R-:W-:Y:S01]  /*11bc0*/  FFMA.FTZ R49, R51, R106, -R56 ;  /* 0x0000006a33317223 */ /* 0x000fe20000010838 */
[----:B------:R-:W-:Y:S02]  /*11bd0*/  HADD2.F32 R53, -RZ, R47.H0_H0 ;  /* 0x2000002fff357230 */ /* 0x000fe40000004100 */
[----:B------:R-:W-:Y:S01]  /*11be0*/  FMUL.FTZ R62, R55, R58 ;  /* 0x0000003a373e7220 */ /* 0x000fe20000410000 */
[----:B------:R-:W-:-:S02]  /*11bf0*/  HADD2.F32 R60, -RZ, R105.H1_H1 ;  /* 0x30000069ff3c7230 */ /* 0x000fc40000004100 */
[-C--:B------:R-:W-:Y:S01]  /*11c00*/  FMUL.FTZ R64, R55, R54.reuse ;  /* 0x0000003637407220 */ /* 0x080fe20000410000 */
[----:B------:R-:W-:Y:S02]  /*11c10*/  HADD2.F32 R56, -RZ, R107.H1_H1 ;  /* 0x3000006bff387230 */ /* 0x000fe40000004100 */
[----:B------:R-:W-:Y:S01]  /*11c20*/  FFMA.FTZ R62, R37, R54, -R62 ;  /* 0x00000036253e7223 */ /* 0x000fe2000001083e */
[----:B------:R-:W-:Y:S02]  /*11c30*/  HADD2.F32 R47, -RZ, R47.H1_H1 ;  /* 0x3000002fff2f7230 */ /* 0x000fe40000004100 */
[----:B------:R-:W-:Y:S01]  /*11c40*/  FMUL.FTZ R54, R53, R60 ;  /* 0x0000003c35367220 */ /* 0x000fe20000410000 */
[----:B------:R-:W-:Y:S01]  /*11c50*/  FFMA.FTZ R64, R37, R58, R64 ;  /* 0x0000003a25407223 */ /* 0x000fe20000010040 */
[-C--:B------:R-:W-:Y:S01]  /*11c60*/  FMUL.FTZ R53, R53, R56.reuse ;  /* 0x0000003835357220 */ /* 0x080fe20000410000 */
[----:B------:R-:W-:Y:S02]  /*11c70*/  HADD2.F32 R44, -RZ, R44.H1_H1 ;  /* 0x3000002cff2c7230 */ /* 0x000fe40000004100 */
[----:B------:R-:W-:Y:S01]  /*11c80*/  FFMA.FTZ R54, R39, R56, -R54 ;  /* 0x0000003827367223 */ /* 0x000fe20000010836 */
[----:B------:R-:W-:-:S02]  /*11c90*/  HADD2.F32 R46, -RZ, R46.H1_H1 ;  /* 0x3000002eff2e7230 */ /* 0x000fc40000004100 */
[----:B------:R-:W-:Y:S01]  /*11ca0*/  FFMA.FTZ R53, R39, R60, R53 ;  /* 0x0000003c27357223 */ /* 0x000fe20000010035 */
[C---:B------:R-:W-:Y:S01]  /*11cb0*/  FMUL.FTZ R58, R47.reuse, R38 ;  /* 0x000000262f3a7220 */ /* 0x040fe20000410000 */
[----:B------:R-:W-:Y:S01]  /*11cc0*/  FMUL.FTZ R56, R47, R36 ;  /* 0x000000242f387220 */ /* 0x000fe20000410000 */
[----:B------:R-:W-:Y:S02]  /*11cd0*/  HADD2.F32 R37, -RZ, R29.H0_H0 ;  /* 0x2000001dff257230 */ /* 0x000fe40000004100 */
[----:B------:R-:W-:Y:S01]  /*11ce0*/  FFMA.FTZ R51, R51, R104, R57 ;  /* 0x0000006833337223 */ /* 0x000fe20000010039 */
[----:B------:R-:W-:Y:S02]  /*11cf0*/  HADD2.F32 R39, -RZ, R31.H0_H0 ;  /* 0x2000001fff277230 */ /* 0x000fe40000004100 */
[C---:B------:R-:W-:Y:S01]  /*11d00*/  FFMA.FTZ R55, R43.reuse, R36, -R58 ;  /* 0x000000242b377223 */ /* 0x040fe2000001083a */
[----:B------:R-:W-:Y:S02]  /*11d10*/  HADD2.F32 R29, -RZ, R28.H0_H0 ;  /* 0x2000001cff1d7230 */ /* 0x000fe40000004100 */
[----:B------:R-:W-:Y:S01]  /*11d20*/  FFMA.FTZ R56, R43, R38, R56 ;  /* 0x000000262b387223 */ /* 0x000fe20000010038 */
[----:B------:R-:W-:-:S02]  /*11d30*/  HADD2.F32 R31, -RZ, R30.H0_H0 ;  /* 0x2000001eff1f7230 */ /* 0x000fc40000004100 */
        /* <DEDUP_REMOVED lines=17> */
[----:B------:R-:W-:Y:S02]  /*11e50*/  F2FP.F16.F32.PACK_AB R36, R36, R51 ;  /* 0x000000332424723e */ /* 0x000fe400000000ff */
[----:B------:R-:W-:-:S05]  /*11e60*/  F2FP.F16.F32.PACK_AB R38, R43, R64 ;  /* 0x000000402b26723e */ /* 0x000fca00000000ff */
[----:B------:R0:W-:Y:S02]  /*11e70*/  STS.128 [R48+0x10400], R36 ;  /* 0x0104002430007388 */ /* 0x0001e40000000c00 */
.L_x_1719:
[----:B------:R-:W-:Y:S05]  /*11e80*/  BSYNC B2 ;  /* 0x0000000000027941 */ /* 0x000fea0003800000 */
.L_x_1718:
[----:B------:R-:W-:Y:S05]  /*11e90*/  @P1 BRA `(.L_x_1717) ;  /* 0x00000004009c1947 */ /* 0x000fea0003800000 */
[----:B0-----:R-:W2:Y:S04]  /*11ea0*/  LDL R29, [R1+0x48] ;  /* 0x00004800011d7983 */ /* 0x001ea80000100800 */
[----:B------:R-:W3:Y:S01]  /*11eb0*/  LDL R55, [R1+0x88] ;  /* 0x0000880001377983 */ /* 0x000ee20000100800 */
[----:B------:R-:W-:Y:S01]  /*11ec0*/  IMAD.SHL.U32 R28, R3, 0x40, RZ ;  /* 0x00000040031c7824 */ /* 0x000fe200078e00ff */
[----:B------:R-:W-:Y:S01]  /*11ed0*/  SHF.R.S32.HI R30, RZ, 0x1f, R3 ;  /* 0x0000001fff1e7819 */ /* 0x000fe20000011403 */
[----:B------:R-:W-:Y:S01]  /*11ee0*/  HADD2.F32 R43, -RZ, R95.H1_H1 ;  /* 0x3000005fff2b7230 */ /* 0x000fe20000004100 */
[----:B------:R-:W-:Y:S01]  /*11ef0*/  SHF.R.U32.HI R44, RZ, 0x10, R33 ;  /* 0x00000010ff2c7819 */ /* 0x000fe20000011621 */
[--C-:B------:R-:W-:Y:S01]  /*11f00*/  HADD2.F32 R45, -RZ, R94.reuse.H0_H0 ;  /* 0x2000005eff2d7230 */ /* 0x100fe20000004100 */
[----:B------:R-:W-:Y:S01]  /*11f10*/  LOP3.LUT R31, R28, 0x1c0, RZ, 0xc0, !PT ;  /* 0x000001c01c1f7812 */ /* 0x000fe200078ec0ff */
[----:B------:R-:W-:Y:S01]  /*11f20*/  HADD2.F32 R94, -RZ, R94.H1_H1 ;  /* 0x3000005eff5e7230 */ /* 0x000fe20000004100 */
[----:B------:R-:W-:Y:S01]  /*11f30*/  LEA.HI R30, R30, R3, RZ, 0x3 ;  /* 0x000000031e1e7211 */ /* 0x000fe200078f18ff */
[----:B------:R-:W-:Y:S01]  /*11f40*/  HADD2.F32 R44, -RZ, R44.H0_H0 ;  /* 0x2000002cff2c7230 */ /* 0x000fe20000004100 */
[----:B------:R-:W-:-:S02]  /*11f50*/  SHF.R.U32.HI R46, RZ, 0x10, R25 ;  /* 0x00000010ff2e7819 */ /* 0x000fc40000011619 */
[----:B------:R-:W-:Y:S02]  /*11f60*/  SHF.L.U32 R30, R30, 0x6, RZ ;  /* 0x000000061e1e7819 */ /* 0x000fe400000006ff */
[----:B------:R-:W-:Y:S02]  /*11f70*/  SHF.R.U32.HI R51, RZ, 0x10, R35 ;  /* 0x00000010ff337819 */ /* 0x000fe40000011623 */
[----:B------:R-:W-:Y:S02]  /*11f80*/  LOP3.LUT R36, R30, 0xfffffe00, RZ, 0xc0, !PT ;  /* 0xfffffe001e247812 */ /* 0x000fe400078ec0ff */
[----:B------:R-:W-:Y:S02]  /*11f90*/  SHF.R.U32.HI R53, RZ, 0x10, R27 ;  /* 0x00000010ff357819 */ /* 0x000fe4000001161b */
        /* <DEDUP_REMOVED lines=10> */
[----:B------:R-:W-:Y:S02]  /*12040*/  IADD3 R3, R3, R20, R36 ;  /* 0x0000001403037210 */ /* 0x000fe40007ffe024 */
[----:B------:R-:W-:Y:S02]  /*12050*/  SHF.R.U64 R20, R24, 0x10, R25 ;  /* 0x0000001018147819 */ /* 0x000fe40000001219 */
[----:B------:R-:W-:Y:S01]  /*12060*/  SHF.R.U64 R25, R32, 0x10, R33 ;  /* 0x0000001020197819 */ /* 0x000fe20000001221 */
[----:B------:R-:W-:Y:S01]  /*12070*/  IMAD R3, R3, 0x2, R16 ;  /* 0x0000000203037824 */ /* 0x000fe200078e0210 */
[----:B------:R-:W-:-:S02]  /*12080*/  SHF.R.U64 R24, R26, 0x10, R27 ;  /* 0x000000101a187819 */ /* 0x000fc4000000121b */
[----:B------:R-:W-:Y:S02]  /*12090*/  SHF.R.U64 R26, R34, 0x10, R35 ;  /* 0x00000010221a7819 */ /* 0x000fe40000001223 */
[----:B------:R-:W1:Y:S01]  /*120a0*/  LDS.128 R36, [R3+0x10400] ;  /* 0x0104000003247984 */ /* 0x000e620000000c00 */
        /* <DEDUP_REMOVED lines=11> */
[----:B------:R-:W-:-:S02]  /*12160*/  HADD2.F32 R40, -RZ, R46.H0_H0 ;  /* 0x2000002eff287230 */ /* 0x000fc40000004100 */
[----:B------:R-:W-:Y:S01]  /*12170*/  FMUL.FTZ R46, R37, R44 ;  /* 0x0000002c252e7220 */ /* 0x000fe20000410000 */
[C---:B------:R-:W-:Y:S01]  /*12180*/  FFMA.FTZ R47, R32.reuse, R43, -R47 ;  /* 0x0000002b202f7223 */ /* 0x040fe2000001082f */
[----:B------:R-:W-:Y:S01]  /*12190*/  FFMA.FTZ R49, R32, R45, R49 ;  /* 0x0000002d20317223 */ /* 0x000fe20000010031 */
[----:B------:R-:W-:Y:S02]  /*121a0*/  HADD2.F32 R32, -RZ, R95.H0_H0 ;  /* 0x2000005fff207230 */ /* 0x000fe40000004100 */
[----:B------:R-:W-:Y:S01]  /*121b0*/  FFMA.FTZ R48, R29, R40, -R46 ;  /* 0x000000281d307223 */ /* 0x000fe2000001082e */
[----:B------:R-:W-:Y:S01]  /*121c0*/  FMUL.FTZ R46, R35, R94 ;  /* 0x0000005e232e7220 */ /* 0x000fe20000410000 */
[----:B------:R-:W-:Y:S01]  /*121d0*/  FMUL.FTZ R50, R37, R40 ;  /* 0x0000002825327220 */ /* 0x000fe20000410000 */
[----:B------:R-:W-:Y:S02]  /*121e0*/  HADD2.F32 R41, -RZ, R38.H0_H0 ;  /* 0x20000026ff297230 */ /* 0x000fe40000004100 */
[----:B------:R-:W-:Y:S01]  /*121f0*/  FMUL.FTZ R35, R35, R32 ;  /* 0x0000002023237220 */ /* 0x000fe20000410000 */
[----:B------:R-:W-:-:S02]  /*12200*/  HADD2.F32 R40, -RZ, R93.H1_H1 ;  /* 0x3000005dff287230 */ /* 0x000fc40000004100 */
[----:B------:R-:W-:Y:S01]  /*12210*/  FFMA.FTZ R46, R27, R32, -R46 ;  /* 0x000000201b2e7223 */ /* 0x000fe2000001082e */
[--C-:B------:R-:W-:Y:S02]  /*12220*/  HADD2.F32 R32, -RZ, R96.reuse.H0_H0 ;  /* 0x20000060ff207230 */ /* 0x100fe40000004100 */
[----:B------:R-:W-:Y:S01]  /*12230*/  FFMA.FTZ R50, R29, R44, R50 ;  /* 0x0000002c1d327223 */ /* 0x000fe20000010032 */
[----:B------:R-:W-:Y:S02]  /*12240*/  HADD2.F32 R42, -RZ, R39.H0_H0 ;  /* 0x20000027ff2a7230 */ /* 0x000fe40000004100 */
[----:B------:R-:W-:Y:S01]  /*12250*/  FFMA.FTZ R35, R27, R94, R35 ;  /* 0x0000005e1b237223 */ /* 0x000fe20000010023 */
[----:B------:R-:W-:Y:S02]  /*12260*/  HADD2.F32 R93, -RZ, R93.H0_H0 ;  /* 0x2000005dff5d7230 */ /* 0x000fe40000004100 */
[----:B------:R-:W-:Y:S01]  /*12270*/  FMUL.FTZ R44, R41, R40 ;  /* 0x00000028292c7220 */ /* 0x000fe20000410000 */
[----:B------:R-:W-:-:S02]  /*12280*/  HADD2.F32 R27, -RZ, R96.H1_H1 ;  /* 0x30000060ff1b7230 */ /* 0x000fc40000004100 */
[-C--:B------:R-:W-:Y:S01]  /*12290*/  FMUL.FTZ R52, R41, R32.reuse ;  /* 0x0000002029347220 */ /* 0x080fe20000410000 */
[----:B------:R-:W-:Y:S02]  /*122a0*/  HADD2.F32 R39, -RZ, R39.H1_H1 ;  /* 0x30000027ff277230 */ /* 0x000fe40000004100 */
[C---:B------:R-:W-:Y:S01]  /*122b0*/  FFMA.FTZ R41, R33.reuse, R32, -R44 ;  /* 0x0000002021297223 */ /* 0x040fe2000001082c */
[C---:B------:R-:W-:Y:S01]  /*122c0*/  FMUL.FTZ R29, R42.reuse, R93 ;  /* 0x0000005d2a1d7220 */ /* 0x040fe20000410000 */
[----:B------:R-:W-:Y:S02]  /*122d0*/  HADD2.F32 R44, -RZ, R51.H0_H0 ;  /* 0x20000033ff2c7230 */ /* 0x000fe40000004100 */
[-C--:B------:R-:W-:Y:S01]  /*122e0*/  FMUL.FTZ R42, R42, R27.reuse ;  /* 0x0000001b2a2a7220 */ /* 0x080fe20000410000 */
[----:B------:R-:W-:Y:S02]  /*122f0*/  HADD2.F32 R32, -RZ, R53.H0_H0 ;  /* 0x20000035ff207230 */ /* 0x000fe40000004100 */
[----:B------:R-:W-:Y:S01]  /*12300*/  FFMA.FTZ R52, R33, R40, R52 ;  /* 0x0000002821347223 */ /* 0x000fe20000010034 */
[C---:B------:R-:W-:Y:S01]  /*12310*/  FFMA.FTZ R40, R34.reuse, R27, -R29 ;  /* 0x0000001b22287223 */ /* 0x040fe2000001081d */
[----:B------:R-:W-:Y:S01]  /*12320*/  FFMA.FTZ R42, R34, R93, R42 ;  /* 0x0000005d222a7223 */ /* 0x000fe2000001002a */
[----:B------:R-:W-:-:S02]  /*12330*/  HADD2.F32 R36, -RZ, R36.H1_H1 ;  /* 0x30000024ff247230 */ /* 0x000fc40000004100 */
[C---:B------:R-:W-:Y:S01]  /*12340*/  FMUL.FTZ R54, R39.reuse, R44 ;  /* 0x0000002c27367220 */ /* 0x040fe20000410000 */
[----:B------:R-:W-:Y:S02]  /*12350*/  HADD2.F32 R38, -RZ, R38.H1_H1 ;  /* 0x30000026ff267230 */ /* 0x000fe40000004100 */
[-C--:B------:R-:W-:Y:S01]  /*12360*/  FMUL.FTZ R34, R39, R32.reuse ;  /* 0x0000002027227220 */ /* 0x080fe20000410000 */
[----:B------:R-:W-:Y:S02]  /*12370*/  HADD2.F32 R29, -RZ, R25.H0_H0 ;  /* 0x20000019ff1d7230 */ /* 0x000fe40000004100 */
[C---:B------:R-:W-:Y:S01]  /*12380*/  FFMA.FTZ R43, R31.reuse, R32, -R54 ;  /* 0x000000201f2b7223 */ /* 0x040fe20000010836 */
[----:B------:R-:W-:Y:S02]  /*12390*/  HADD2.F32 R33, -RZ, R26.H0_H0 ;  /* 0x2000001aff217230 */ /* 0x000fe40000004100 */
[----:B------:R-:W-:Y:S01]  /*123a0*/  FFMA.FTZ R45, R31, R44, R34 ;  /* 0x0000002c1f2d7223 */ /* 0x000fe20000010022 */
[----:B------:R-:W-:-:S02]  /*123b0*/  HADD2.F32 R25, -RZ, R20.H0_H0 ;  /* 0x20000014ff197230 */ /* 0x000fc40000004100 */
[----:B------:R-:W-:Y:S01]  /*123c0*/  FMUL.FTZ R31, R36, R29 ;  /* 0x0000001d241f7220 */ /* 0x000fe20000410000 */
[----:B------:R-:W-:Y:S02]  /*123d0*/  HADD2.F32 R27, -RZ, R24.H0_H0 ;  /* 0x20000018ff1b7230 */ /* 0x000fe40000004100 */
[----:B------:R-:W-:Y:S01]  /*123e0*/  FMUL.FTZ R39, R38, R33 ;  /* 0x0000002126277220 */ /* 0x000fe20000410000 */
[----:B------:R-:W-:Y:S02]  /*123f0*/  HADD2.F32 R28, -RZ, R28.H1_H1 ;  /* 0x3000001cff1c7230 */ /* 0x000fe40000004100 */
[----:B------:R-:W-:Y:S01]  /*12400*/  FMUL.FTZ R36, R36, R25 ;  /* 0x0000001924247220 */ /* 0x000fe20000410000 */
[----:B------:R-:W-:Y:S02]  /*12410*/  HADD2.F32 R30, -RZ, R30.H1_H1 ;  /* 0x3000001eff1e7230 */ /* 0x000fe40000004100 */
        /* <DEDUP_REMOVED lines=15> */
.L_x_1717:
[----:B------:R-:W-:Y:S05]  /*12510*/  BSYNC B1 ;  /* 0x0000000000017941 */ /* 0x000fea0003800000 */
.L_x_1716:
[----:B--2---:R-:W-:-:S05]  /*12520*/  VIADD R3, R23, 0x60 ;  /* 0x0000006017037836 */ /* 0x004fca0000000000 */
[----:B------:R-:W-:-:S13]  /*12530*/  ISETP.GE.AND P0, PT, R3, R0, PT ;  /* 0x000000000300720c */ /* 0x000fda0003f06270 */
[----:B------:R-:W-:Y:S05]  /*12540*/  @P0 BRA `(.L_x_1687) ;  /* 0x0000000c00540947 */ /* 0x000fea0003800000 */
[----:B------:R-:W2:Y:S01]  /*12550*/  LDC R0, c[0x0][0x3f4] ;  /* 0x0000fd00ff007b82 */ /* 0x000ea20000000800 */
[----:B------:R-:W-:Y:S01]  /*12560*/  BSSY B1, `(.L_x_1720) ;  /* 0x000006b000017945 */ /* 0x000fe20003800000 */
[-C--:B--2---:R-:W-:Y:S02]  /*12570*/  ISETP.GE.AND P0, PT, R18, R0.reuse, PT ;  /* 0x000000001200720c */ /* 0x084fe40003f06270 */
[----:B------:R-:W-:-:S11]  /*12580*/  ISETP.GE.AND P1, PT, R221, R0, PT ;  /* 0x00000000dd00720c */ /* 0x000fd60003f26270 */
[----:B------:R-:W-:Y:S05]  /*12590*/  @P0 BRA `(.L_x_1721) ;  /* 0x00000004009c0947 */ /* 0x000fea0003800000 */
[----:B01----:R-:W2:Y:S04]  /*125a0*/  LDL R20, [R1+0x44] ;  /* 0x0000440001147983 */ /* 0x003ea80000100800 */
[----:B------:R-:W3:Y:S01]  /*125b0*/  LDL R47, [R1+0x84] ;  /* 0x00008400012f7983 */ /* 0x000ee20000100800 */
[----:B------:R-:W-:Y:S01]  /*125c0*/  IMAD.SHL.U32 R24, R3, 0x40, RZ ;  /* 0x0000004003187824 */ /* 0x000fe200078e00ff */
[----:B------:R-:W-:Y:S01]  /*125d0*/  SHF.R.S32.HI R26, RZ, 0x1f, R3 ;  /* 0x0000001fff1a7819 */ /* 0x000fe20000011403 */
[----:B------:R-:W-:Y:S01]  /*125e0*/  HADD2.F32 R34, -RZ, R98.H1_H1 ;  /* 0x30000062ff227230 */ /* 0x000fe20000004100 */
[----:B------:R-:W-:Y:S01]  /*125f0*/  SHF.R.U64 R46, R12, 0x10, R13 ;  /* 0x000000100c2e7819 */ /* 0x000fe2000000120d */
[--C-:B------:R-:W-:Y:S01]  /*12600*/  HADD2.F32 R32, -RZ, R101.reuse.H1_H1 ;  /* 0x30000065ff207230 */ /* 0x100fe20000004100 */
[----:B------:R-:W-:Y:S01]  /*12610*/  LOP3.LUT R27, R24, 0x1c0, RZ, 0xc0, !PT ;  /* 0x000001c0181b7812 */ /* 0x000fe200078ec0ff */
[----:B------:R-:W-:Y:S01]  /*12620*/  HADD2.F32 R101, -RZ, R101.H0_H0 ;  /* 0x20000065ff657230 */ /* 0x000fe20000004100 */
[----:B------:R-:W-:-:S02]  /*12630*/  LEA.HI R26, R26, R3, RZ, 0x3 ;  /* 0x000000031a1a7211 */ /* 0x000fc400078f18ff */
[----:B------:R-:W-:Y:S02]  /*12640*/  SHF.R.U32.HI R33, RZ, 0x10, R13 ;  /* 0x00000010ff217819 */ /* 0x000fe4000001160d */
[--C-:B------:R-:W-:Y:S01]  /*12650*/  SHF.R.U64 R43, R4, 0x10, R5.reuse ;  /* 0x00000010042b7819 */ /* 0x100fe20000001205 */
[----:B------:R-:W-:Y:S01]  /*12660*/  IMAD.SHL.U32 R26, R26, 0x40, RZ ;  /* 0x000000401a1a7824 */ /* 0x000fe200078e00ff */
[----:B------:R-:W-:Y:S02]  /*12670*/  SHF.R.U32.HI R36, RZ, 0x10, R5 ;  /* 0x00000010ff247819 */ /* 0x000fe40000011605 */
[--C-:B------:R-:W-:Y:S02]  /*12680*/  SHF.R.U64 R45, R14, 0x10, R15.reuse ;  /* 0x000000100e2d7819 */ /* 0x100fe4000000120f */
[----:B------:R-:W-:Y:S01]  /*12690*/  LOP3.LUT R28, R26, 0xfffffe00, RZ, 0xc0, !PT ;  /* 0xfffffe001a1c7812 */ /* 0x000fe200078ec0ff */
[----:B------:R-:W-:Y:S01]  /*126a0*/  HADD2.F32 R36, -RZ, R36.H0_H0 ;  /* 0x20000024ff247230 */ /* 0x000fe20000004100 */
[----:B------:R-:W-:-:S02]  /*126b0*/  SHF.R.U32.HI R44, RZ, 0x10, R15 ;  /* 0x00000010ff2c7819 */ /* 0x000fc4000001160f */
[--C-:B------:R-:W-:Y:S02]  /*126c0*/  SHF.R.U32.HI R39, RZ, 0x10, R7.reuse ;  /* 0x00000010ff277819 */ /* 0x100fe40000011607 */
[----:B------:R-:W-:Y:S02]  /*126d0*/  SHF.R.U64 R41, R6, 0x10, R7 ;  /* 0x0000001006297819 */ /* 0x000fe40000001207 */
[----:B--2---:R-:W-:-:S04]  /*126e0*/  LEA.HI R20, R0, R20, RZ, 0x1d ;  /* 0x0000001400147211 */ /* 0x004fc800078fe8ff */
[----:B------:R-:W-:Y:S01]  /*126f0*/  SHF.R.S32.HI R25, RZ, 0x1f, R20 ;  /* 0x0000001fff197819 */ /* 0x000fe20000011414 */
[----:B------:R-:W-:-:S03]  /*12700*/  IMAD.SHL.U32 R24, R20, 0x8, RZ ;  /* 0x0000000814187824 */ /* 0x000fc600078e00ff */
[----:B------:R-:W-:Y:S02]  /*12710*/  LEA.HI R25, R25, R20, RZ, 0x3 ;  /* 0x0000001419197211 */ /* 0x000fe400078f18ff */
[----:B------:R-:W-:Y:S02]  /*12720*/  LOP3.LUT R20, R27, 0x38, R24, 0xf8, !PT ;  /* 0x000000381b147812 */ /* 0x000fe400078ef818 */
[----:B------:R-:W-:Y:S02]  /*12730*/  SHF.R.U32.HI R27, RZ, 0x3, R27 ;  /* 0x00000003ff1b7819 */ /* 0x000fe4000001161b */
[----:B------:R-:W-:Y:S02]  /*12740*/  SHF.L.U32 R25, R25, 0xa, RZ ;  /* 0x0000000a19197819 */ /* 0x000fe400000006ff */
[----:B------:R-:W-:Y:S02]  /*12750*/  LOP3.LUT R20, R20, R27, RZ, 0x3c, !PT ;  /* 0x0000001b14147212 */ /* 0x000fe400078e3cff */
[----:B------:R-:W-:-:S02]  /*12760*/  LOP3.LUT R29, R25, 0x7fffe000, RZ, 0xc0, !PT ;  /* 0x7fffe000191d7812 */ /* 0x000fc400078ec0ff */
        /* <DEDUP_REMOVED lines=15> */
[----:B------:R-:W-:Y:S02]  /*12860*/  HADD2.F32 R13, -RZ, R98.H0_H0 ;  /* 0x20000062ff0d7230 */ /* 0x000fe40000004100 */
[----:B------:R-:W-:Y:S01]  /*12870*/  FMUL.FTZ R42, R29, R36 ;  /* 0x000000241d2a7220 */ /* 0x000fe20000410000 */
[----:B------:R-:W-:Y:S01]  /*12880*/  FFMA.FTZ R38, R5, R32, -R38 ;  /* 0x0000002005267223 */ /* 0x000fe20000010826 */
[----:B------:R-:W-:-:S02]  /*12890*/  HADD2.F32 R32, -RZ, R33.H0_H0 ;  /* 0x20000021ff207230 */ /* 0x000fc40000004100 */
[----:B------:R-:W-:Y:S01]  /*128a0*/  FFMA.FTZ R40, R5, R34, R40 ;  /* 0x0000002205287223 */ /* 0x000fe20000010028 */
[C---:B------:R-:W-:Y:S01]  /*128b0*/  FMUL.FTZ R5, R12.reuse, R13 ;  /* 0x0000000d0c057220 */ /* 0x040fe20000410000 */
[-C--:B------:R-:W-:Y:S01]  /*128c0*/  FMUL.FTZ R12, R12, R101.reuse ;  /* 0x000000650c0c7220 */ /* 0x080fe20000410000 */
[----:B------:R-:W-:Y:S02]  /*128d0*/  HADD2.F32 R14, -RZ, R30.H0_H0 ;  /* 0x2000001eff0e7230 */ /* 0x000fe40000004100 */
[-C--:B------:R-:W-:Y:S01]  /*128e0*/  FMUL.FTZ R34, R29, R32.reuse ;  /* 0x000000201d227220 */ /* 0x080fe20000410000 */
[C---:B------:R-:W-:Y:S01]  /*128f0*/  FFMA.FTZ R33, R25.reuse, R32, -R42 ;  /* 0x0000002019217223 */ /* 0x040fe2000001082a */
[C---:B------:R-:W-:Y:S01]  /*12900*/  FFMA.FTZ R101, R4.reuse, R101, -R5 ;  /* 0x0000006504657223 */ /* 0x040fe20000010805 */
[----:B------:R-:W-:Y:S02]  /*12910*/  HADD2.F32 R15, -RZ, R31.H0_H0 ;  /* 0x2000001fff0f7230 */ /* 0x000fe40000004100 */
[----:B------:R-:W-:Y:S01]  /*12920*/  FFMA.FTZ R35, R25, R36, R34 ;  /* 0x0000002419237223 */ /* 0x000fe20000010022 */
[----:B------:R-:W-:Y:S01]  /*12930*/  FFMA.FTZ R25, R4, R13, R12 ;  /* 0x0000000d04197223 */ /* 0x000fe2000001000c */
[----:B------:R-:W-:-:S02]  /*12940*/  HADD2.F32 R29, -RZ, R99.H0_H0 ;  /* 0x20000063ff1d7230 */ /* 0x000fc40000004100 */
[--C-:B------:R-:W-:Y:S02]  /*12950*/  HADD2.F32 R5, -RZ, R102.reuse.H0_H0 ;  /* 0x20000066ff057230 */ /* 0x100fe40000004100 */
[----:B------:R-:W-:Y:S02]  /*12960*/  HADD2.F32 R12, -RZ, R99.H1_H1 ;  /* 0x30000063ff0c7230 */ /* 0x000fe40000004100 */
[C---:B------:R-:W-:Y:S01]  /*12970*/  FMUL.FTZ R13, R14.reuse, R29 ;  /* 0x0000001d0e0d7220 */ /* 0x040fe20000410000 */
[----:B------:R-:W-:Y:S02]  /*12980*/  HADD2.F32 R102, -RZ, R102.H1_H1 ;  /* 0x30000066ff667230 */ /* 0x000fe40000004100 */
[----:B------:R-:W-:Y:S01]  /*12990*/  FMUL.FTZ R37, R14, R5 ;  /* 0x000000050e257220 */ /* 0x000fe20000410000 */
[----:B------:R-:W-:Y:S02]  /*129a0*/  HADD2.F32 R31, -RZ, R31.H1_H1 ;  /* 0x3000001fff1f7230 */ /* 0x000fe40000004100 */
[----:B------:R-:W-:Y:S01]  /*129b0*/  FMUL.FTZ R34, R15, R12 ;  /* 0x0000000c0f227220 */ /* 0x000fe20000410000 */
[----:B------:R-:W-:-:S02]  /*129c0*/  HADD2.F32 R14, -RZ, R39.H0_H0 ;  /* 0x20000027ff0e7230 */ /* 0x000fc40000004100 */
[----:B------:R-:W-:Y:S01]  /*129d0*/  FMUL.FTZ R15, R15, R102 ;  /* 0x000000660f0f7220 */ /* 0x000fe20000410000 */
[----:B------:R-:W-:Y:S02]  /*129e0*/  HADD2.F32 R4, -RZ, R44.H0_H0 ;  /* 0x2000002cff047230 */ /* 0x000fe40000004100 */
[C---:B------:R-:W-:Y:S01]  /*129f0*/  FFMA.FTZ R32, R6.reuse, R5, -R13 ;  /* 0x0000000506207223 */ /* 0x040fe2000001080d */
[----:B------:R-:W-:Y:S01]  /*12a00*/  FFMA.FTZ R37, R6, R29, R37 ;  /* 0x0000001d06257223 */ /* 0x000fe20000010025 */
[----:B------:R-:W-:Y:S01]  /*12a10*/  FFMA.FTZ R6, R7, R12, R15 ;  /* 0x0000000c07067223 */ /* 0x000fe2000001000f */
[----:B------:R-:W-:Y:S02]  /*12a20*/  HADD2.F32 R28, -RZ, R28.H1_H1 ;  /* 0x3000001cff1c7230 */ /* 0x000fe40000004100 */
[----:B------:R-:W-:Y:S01]  /*12a30*/  FMUL.FTZ R36, R31, R14 ;  /* 0x0000000e1f247220 */ /* 0x000fe20000410000 */
[----:B------:R-:W-:Y:S02]  /*12a40*/  HADD2.F32 R30, -RZ, R30.H1_H1 ;  /* 0x3000001eff1e7230 */ /* 0x000fe40000004100 */
[----:B------:R-:W-:Y:S01]  /*12a50*/  FFMA.FTZ R34, R7, R102, -R34 ;  /* 0x0000006607227223 */ /* 0x000fe20000010822 */
[----:B------:R-:W-:Y:S01]  /*12a60*/  FMUL.FTZ R12, R31, R4 ;  /* 0x000000041f0c7220 */ /* 0x000fe20000410000 */
[----:B------:R-:W-:-:S02]  /*12a70*/  HADD2.F32 R13, -RZ, R43.H0_H0 ;  /* 0x2000002bff0d7230 */ /* 0x000fc40000004100 */
[C---:B------:R-:W-:Y:S01]  /*12a80*/  FFMA.FTZ R31, R27.reuse, R4, -R36 ;  /* 0x000000041b1f7223 */ /* 0x040fe20000010824 */
[----:B------:R-:W-:Y:S02]  /*12a90*/  HADD2.F32 R15, -RZ, R41.H0_H0 ;  /* 0x20000029ff0f7230 */ /* 0x000fe40000004100 */
[----:B------:R-:W-:Y:S01]  /*12aa0*/  FFMA.FTZ R39, R27, R14, R12 ;  /* 0x0000000e1b277223 */ /* 0x000fe2000001000c */
[----:B------:R-:W-:Y:S02]  /*12ab0*/  HADD2.F32 R5, -RZ, R46.H0_H0 ;  /* 0x2000002eff057230 */ /* 0x000fe40000004100 */
[----:B------:R-:W-:Y:S01]  /*12ac0*/  FMUL.FTZ R27, R28, R13 ;  /* 0x0000000d1c1b7220 */ /* 0x000fe20000410000 */
[----:B------:R-:W-:Y:S02]  /*12ad0*/  HADD2.F32 R7, -RZ, R45.H0_H0 ;  /* 0x2000002dff077230 */ /* 0x000fe40000004100 */
[----:B------:R-:W-:Y:S01]  /*12ae0*/  FMUL.FTZ R29, R30, R15 ;  /* 0x0000000f1e1d7220 */ /* 0x000fe20000410000 */
[----:B------:R-:W-:-:S02]  /*12af0*/  HADD2.F32 R24, -RZ, R24.H1_H1 ;  /* 0x30000018ff187230 */ /* 0x000fc40000004100 */
        /* <DEDUP_REMOVED lines=17> */
.L_x_1721:
[----:B------:R-:W-:Y:S05]  /*12c10*/  BSYNC B1 ;  /* 0x0000000000017941 */ /* 0x000fea0003800000 */
.L_x_1720:
[----:B------:R-:W-:Y:S05]  /*12c20*/  @P1 BRA `(.L_x_1687) ;  /* 0x00000004009c1947 */ /* 0x000fea0003800000 */
[----:B--2---:R-:W2:Y:S04]  /*12c30*/  LDL R5, [R1+0x48] ;  /* 0x0000480001057983 */ /* 0x004ea80000100800 */
[----:B0-----:R-:W3:Y:S01]  /*12c40*/  LDL R38, [R1+0x80] ;  /* 0x0000800001267983 */ /* 0x001ee20000100800 */
[----:B------:R-:W-:Y:S01]  /*12c50*/  IMAD.SHL.U32 R4, R3, 0x40, RZ ;  /* 0x0000004003047824 */ /* 0x000fe200078e00ff */
[----:B------:R-:W-:Y:S01]  /*12c60*/  SHF.R.S32.HI R6, RZ, 0x1f, R3 ;  /* 0x0000001fff067819 */ /* 0x000fe20000011403 */
[----:B------:R-:W-:Y:S01]  /*12c70*/  HADD2.F32 R27, -RZ, R85.H1_H1 ;  /* 0x30000055ff1b7230 */ /* 0x000fe20000004100 */
[----:B------:R-:W-:Y:S01]  /*12c80*/  SHF.R.U32.HI R26, RZ, 0x10, R9 ;  /* 0x00000010ff1a7819 */ /* 0x000fe20000011609 */
[--C-:B------:R-:W-:Y:S01]  /*12c90*/  HADD2.F32 R29, -RZ, R21.reuse.H1_H1 ;  /* 0x30000015ff1d7230 */ /* 0x100fe20000004100 */
[----:B------:R-:W-:Y:S01]  /*12ca0*/  LOP3.LUT R7, R4, 0x1c0, RZ, 0xc0, !PT ;  /* 0x000001c004077812 */ /* 0x000fe200078ec0ff */
[----:B------:R-:W-:Y:S01]  /*12cb0*/  HADD2.F32 R21, -RZ, R21.H0_H0 ;  /* 0x20000015ff157230 */ /* 0x000fe20000004100 */
[----:B------:R-:W-:Y:S01]  /*12cc0*/  LEA.HI R6, R6, R3, RZ, 0x3 ;  /* 0x0000000306067211 */ /* 0x000fe200078f18ff */
[----:B------:R-:W-:Y:S01]  /*12cd0*/  HADD2.F32 R26, -RZ, R26.H0_H0 ;  /* 0x2000001aff1a7230 */ /* 0x000fe20000004100 */
[--C-:B------:R-:W-:Y:S01]  /*12ce0*/  SHF.R.U64 R37, R72, 0x10, R73.reuse ;  /* 0x0000001048257819 */ /* 0x100fe20000001249 */
[----:B------:R-:W-:Y:S01]  /*12cf0*/  HADD2.F32 R85, -RZ, R85.H0_H0 ;  /* 0x20000055ff557230 */ /* 0x000fe20000004100 */
[----:B------:R-:W-:Y:S01]  /*12d00*/  SHF.R.U32.HI R72, RZ, 0x10, R73 ;  /* 0x00000010ff487819 */ /* 0x000fe20000011649 */
[----:B------:R-:W-:Y:S01]  /*12d10*/  IMAD.SHL.U32 R6, R6, 0x40, RZ ;  /* 0x0000004006067824 */ /* 0x000fe200078e00ff */
[----:B------:R-:W-:-:S02]  /*12d20*/  SHF.R.U64 R35, R8, 0x10, R9 ;  /* 0x0000001008237819 */ /* 0x000fc40000001209 */
[--C-:B------:R-:W-:Y:S02]  /*12d30*/  SHF.R.U64 R34, R10, 0x10, R11.reuse ;  /* 0x000000100a227819 */ /* 0x100fe4000000120b */
[----:B------:R-:W-:Y:S02]  /*12d40*/  LOP3.LUT R12, R6, 0xfffffe00, RZ, 0xc0, !PT ;  /* 0xfffffe00060c7812 */ /* 0x000fe400078ec0ff */
[----:B------:R-:W-:Y:S02]  /*12d50*/  SHF.R.U32.HI R32, RZ, 0x10, R11 ;  /* 0x00000010ff207819 */ /* 0x000fe4000001160b */
[--C-:B------:R-:W-:Y:S02]  /*12d60*/  SHF.R.U64 R36, R74, 0x10, R75.reuse ;  /* 0x000000104a247819 */ /* 0x100fe4000000124b */
        /* <DEDUP_REMOVED lines=27> */
[C---:B------:R-:W-:Y:S01]  /*12f20*/  FFMA.FTZ R31, R8.reuse, R27, -R31 ;  /* 0x0000001b081f7223 */ /* 0x040fe2000001081f */
[----:B------:R-:W-:Y:S01]  /*12f30*/  FFMA.FTZ R33, R8, R29, R33 ;  /* 0x0000001d08217223 */ /* 0x000fe20000010021 */
[----:B------:R-:W-:-:S02]  /*12f40*/  HADD2.F32 R24, -RZ, R14.H0_H0 ;  /* 0x2000000eff187230 */ /* 0x000fc40000004100 */
[-C--:B------:R-:W-:Y:S01]  /*12f50*/  FMUL.FTZ R30, R13, R20.reuse ;  /* 0x000000140d1e7220 */ /* 0x080fe20000410000 */
[----:B------:R-:W-:Y:S01]  /*12f60*/  FFMA.FTZ R28, R5, R20, -R28 ;  /* 0x00000014051c7223 */ /* 0x000fe2000001081c */
[C---:B------:R-:W-:Y:S01]  /*12f70*/  FMUL.FTZ R13, R11.reuse, R21 ;  /* 0x000000150b0d7220 */ /* 0x040fe20000410000 */
[----:B------:R-:W-:Y:S02]  /*12f80*/  HADD2.F32 R8, -RZ, R84.H0_H0 ;  /* 0x20000054ff087230 */ /* 0x000fe40000004100 */
[-C--:B------:R-:W-:Y:S01]  /*12f90*/  FMUL.FTZ R20, R11, R85.reuse ;  /* 0x000000550b147220 */ /* 0x080fe20000410000 */
[----:B------:R-:W-:Y:S01]  /*12fa0*/  FFMA.FTZ R30, R5, R26, R30 ;  /* 0x0000001a051e7223 */ /* 0x000fe2000001001e */
[----:B------:R-:W-:Y:S02]  /*12fb0*/  HADD2.F32 R5, -RZ, R86.H0_H0 ;  /* 0x20000056ff057230 */ /* 0x000fe40000004100 */
[C---:B------:R-:W-:Y:S01]  /*12fc0*/  FFMA.FTZ R85, R0.reuse, R85, -R13 ;  /* 0x0000005500557223 */ /* 0x040fe2000001080d */
[----:B------:R-:W-:Y:S01]  /*12fd0*/  FFMA.FTZ R21, R0, R21, R20 ;  /* 0x0000001500157223 */ /* 0x000fe20000010014 */
[----:B------:R-:W-:-:S02]  /*12fe0*/  HADD2.F32 R25, -RZ, R15.H0_H0 ;  /* 0x2000000fff197230 */ /* 0x000fc40000004100 */
[C---:B------:R-:W-:Y:S01]  /*12ff0*/  FMUL.FTZ R0, R24.reuse, R8 ;  /* 0x0000000818007220 */ /* 0x040fe20000410000 */
[----:B------:R-:W-:Y:S02]  /*13000*/  HADD2.F32 R84, -RZ, R84.H1_H1 ;  /* 0x30000054ff547230 */ /* 0x000fe40000004100 */
[-C--:B------:R-:W-:Y:S01]  /*13010*/  FMUL.FTZ R26, R24, R5.reuse ;  /* 0x00000005181a7220 */ /* 0x080fe20000410000 */
[----:B------:R-:W-:Y:S02]  /*13020*/  HADD2.F32 R86, -RZ, R86.H1_H1 ;  /* 0x30000056ff567230 */ /* 0x000fe40000004100 */
[----:B------:R-:W-:Y:S01]  /*13030*/  FFMA.FTZ R24, R9, R5, -R0 ;  /* 0x0000000509187223 */ /* 0x000fe20000010800 */
[----:B------:R-:W-:Y:S02]  /*13040*/  HADD2.F32 R15, -RZ, R15.H1_H1 ;  /* 0x3000000fff0f7230 */ /* 0x000fe40000004100 */
[----:B------:R-:W-:Y:S01]  /*13050*/  FMUL.FTZ R5, R25, R84 ;  /* 0x0000005419057220 */ /* 0x000fe20000410000 */
[----:B------:R-:W-:-:S02]  /*13060*/  HADD2.F32 R20, -RZ, R32.H0_H0 ;  /* 0x20000020ff147230 */ /* 0x000fc40000004100 */
[----:B------:R-:W-:Y:S01]  /*13070*/  FMUL.FTZ R25, R25, R86 ;  /* 0x0000005619197220 */ /* 0x000fe20000410000 */
[----:B------:R-:W-:Y:S02]  /*13080*/  HADD2.F32 R0, -RZ, R74.H0_H0 ;  /* 0x2000004aff007230 */ /* 0x000fe40000004100 */
[----:B------:R-:W-:Y:S01]  /*13090*/  FFMA.FTZ R26, R9, R8, R26 ;  /* 0x00000008091a7223 */ /* 0x000fe2000001001a */
[C---:B------:R-:W-:Y:S01]  /*130a0*/  FFMA.FTZ R86, R10.reuse, R86, -R5 ;  /* 0x000000560a567223 */ /* 0x040fe20000010805 */
[----:B------:R-:W-:Y:S01]  /*130b0*/  FFMA.FTZ R25, R10, R84, R25 ;  /* 0x000000540a197223 */ /* 0x000fe20000010019 */
[----:B------:R-:W-:Y:S02]  /*130c0*/  HADD2.F32 R12, -RZ, R12.H1_H1 ;  /* 0x3000000cff0c7230 */ /* 0x000fe40000004100 */
[C---:B------:R-:W-:Y:S01]  /*130d0*/  FMUL.FTZ R8, R15.reuse, R20 ;  /* 0x000000140f087220 */ /* 0x040fe20000410000 */
[----:B------:R-:W-:Y:S02]  /*130e0*/  HADD2.F32 R14, -RZ, R14.H1_H1 ;  /* 0x3000000eff0e7230 */ /* 0x000fe40000004100 */
        /* <DEDUP_REMOVED lines=27> */
.L_x_1687:
[----:B------:R-:W-:Y:S05]  /*132a0*/  BSYNC B0 ;  /* 0x0000000000007941 */ /* 0x000fea0003800000 */
.L_x_1647:
[----:B------:R-:W-:Y:S01]  /*132b0*/  @!PT LDS RZ, [RZ] ;  /* 0x00000000fffff984 */ /* 0x000fe20000000800 */
[----:B------:R-:W-:Y:S01]  /*132c0*/  @!PT LDS RZ, [RZ] ;  /* 0x00000000fffff984 */ /* 0x000fe20000000800 */
[----:B------:R-:W-:Y:S01]  /*132d0*/  @!PT LDS RZ, [RZ] ;  /* 0x00000000fffff984 */ /* 0x000fe20000000800 */
[----:B------:R-:W-:Y:S01]  /*132e0*/  @!PT LDS RZ, [RZ] ;  /* 0x00000000fffff984 */ /* 0x000fe20000000800 */
[----:B------:R1:W-:Y:S06]  /*132f0*/  MEMBAR.ALL.CTA ;  /* 0x0000000000007992 */ /* 0x0003ec0000008000 */
[----:B-1----:R-:W1:Y:S01]  /*13300*/  FENCE.VIEW.ASYNC.S ;  /* 0x00000000000073c6 */ /* 0x002e620000000000 */
[----:B------:R-:W-:Y:S05]  /*13310*/  WARPSYNC.ALL ;  /* 0x0000000000007948 */ /* 0x000fea0003800000 */
[----:B-1----:R-:W-:Y:S06]  /*13320*/  BAR.SYNC.DEFER_BLOCKING 0xd, 0x100 ;  /* 0x0344000000007b1d */ /* 0x002fec0000010000 */
.L_x_1644:
[----:B------:R-:W2:Y:S02]  /*13330*/  LDL R0, [R1+0x20] ;  /* 0x0000200001007983 */ /* 0x000ea40000100800 */
[----:B--2---:R-:W-:-:S13]  /*13340*/  R2UR UR4, R0 ;  /* 0x00000000000472ca */ /* 0x004fda00000e0000 */
[----:B------:R-:W-:-:S04]  /*13350*/  MOV R0, UR4 ;  /* 0x0000000400007c02 */ /* 0x000fc80008000f00 */
[----:B------:R-:W-:-:S13]  /*13360*/  ISETP.NE.AND P0, PT, R0, 0x3, PT ;  /* 0x000000030000780c */ /* 0x000fda0003f05270 */
[----:B------:R-:W-:Y:S05]  /*13370*/  @!P0 BRA `(.L_x_1722) ;  /* 0x0000000000048947 */ /* 0x000fea0003800000 */
[----:B------:R-:W-:Y:S01]  /*13380*/  BPT.TRAP 0x1 ;  /* 0x000000040000795c */ /* 0x000fe20000300000 */
.L_x_1722:
[----:B------:R-:W-:Y:S01]  /*13390*/  IMAD R0, R22, 0x8, R16 ;  /* 0x0000000816007824 */ /* 0x000fe200078e0210 */
[----:B01-3--:R-:W-:-:S04]  /*133a0*/  SHF.L.U32 R3, R218, 0x1f, RZ ;  /* 0x0000001fda037819 */ /* 0x00bfc800000006ff */
[----:B------:R0:W1:Y:S01]  /*133b0*/  SYNCS.PHASECHK.TRANS64.TRYWAIT P2, [R0+URZ+0x30830], R3 ;  /* 0x03083003000075a7 */ /* 0x000062000804017f */
[----:B------:R-:W-:Y:S05]  /*133c0*/  @!P0 BRA `(.L_x_1723) ;  /* 0x0000000000048947 */ /* 0x000fea0003800000 */
[----:B------:R-:W-:Y:S01]  /*133d0*/  BPT.TRAP 0x1 ;  /* 0x000000040000795c */ /* 0x000fe20000300000 */
.L_x_1723:
[----:B------:R-:W2:Y:S02]  /*133e0*/  S2R R4, SR_TID.X ;  /* 0x0000000000047919 */ /* 0x000ea40000002100 */
[----:B--2---:R-:W-:-:S04]  /*133f0*/  LOP3.LUT R4, R4, 0x7f, RZ, 0xc0, !PT ;  /* 0x0000007f04047812 */ /* 0x004fc800078ec0ff */
[----:B------:R-:W-:Y:S01]  /*13400*/  ISETP.NE.AND P1, PT, R4, RZ, PT ;  /* 0x000000ff0400720c */ /* 0x000fe20003f25270 */
[----:B-1----:R-:W-:-:S12]  /*13410*/  @P2 BRA `(.L_x_1724) ;  /* 0x0000000000082947 */ /* 0x002fd80003800000 */
[----:B------:R-:W1:Y:S02]  /*13420*/  SYNCS.PHASECHK.TRANS64.TRYWAIT P2, [R0+URZ+0x30830], R3 ;  /* 0x03083003000075a7 */ /* 0x000e64000804017f */
[----:B-1----:R-:W-:Y:S05]  /*13430*/  @!P2 BRA `(.L_x_1725) ;  /* 0x000001c40084a947 */ /* 0x002fea0003800000 */
.L_x_1724:
[----:B------:R-:W-:Y:S05]  /*13440*/  WARPSYNC.ALL ;  /* 0x0000000000007948 */ /* 0x000fea0003800000 */
[----:B01----:R-:W-:Y:S01]  /*13450*/  VIADD R3, R16, 0x20400 ;  /* 0x0002040010037836 */ /* 0x003fe20000000000 */
[----:B------:R-:W2:Y:S04]  /*13460*/  LDL R66, [R1+0x34] ;  /* 0x0000340001427983 */ /* 0x000ea80000100800 */
[----:B------:R-:W-:Y:S01]  /*13470*/  SHF.R.U32.HI R3, RZ, 0x4, R3 ;  /* 0x00000004ff037819 */ /* 0x000fe20000011603 */
[----:B------:R-:W2:Y:S01]  /*13480*/  LDL R78, [R1+0x14] ;  /* 0x00001400014e7983 */ /* 0x000ea20000100800 */
[----:B------:R-:W-:Y:S01]  /*13490*/  LOP3.LUT R6, R2, 0x10000, RZ, 0xfc, !PT ;  /* 0x0001000002067812 */ /* 0x000fe200078efcff */
[----:B------:R-:W-:Y:S01]  /*134a0*/  IMAD.MOV.U32 R7, RZ, RZ, 0x40000040 ;  /* 0x40000040ff077424 */ /* 0x000fe200078e00ff */
[----:B------:R-:W-:Y:S01]  /*134b0*/  LOP3.LUT R3, R3, 0x3fff, RZ, 0xc0, !PT ;  /* 0x00003fff03037812 */ /* 0x000fe200078ec0ff */
[----:B-----5:R-:W-:Y:S01]  /*134c0*/  WARPGROUP.ARRIVE ;  /* 0x00000000000079c5 */ /* 0x020fe20000000000 */
[C---:B------:R-:W-:Y:S01]  /*134d0*/  R2UR UR4, R6.reuse ;  /* 0x00000000060472ca */ /* 0x040fe200000e0000 */
[C---:B------:R-:W-:Y:S01]  /*134e0*/  VIADD R224, R6.reuse, 0x2 ;  /* 0x0000000206e07836 */ /* 0x040fe20000000000 */
[----:B------:R-:W-:Y:S01]  /*134f0*/  LOP3.LUT R237, R3, 0x10000, RZ, 0xfc, !PT ;  /* 0x0001000003ed7812 */ /* 0x000fe200078efcff */
[----:B------:R-:W-:Y:S01]  /*13500*/  IMAD.MOV.U32 R3, RZ, RZ, 0x40000040 ;  /* 0x40000040ff037424 */ /* 0x000fe200078e00ff */
[----:B------:R-:W-:Y:S01]  /*13510*/  R2UR UR5, R7 ;  /* 0x00000000070572ca */ /* 0x000fe200000e0000 */
[----:B------:R-:W-:Y:S01]  /*13520*/  IMAD.MOV.U32 R225, RZ, RZ, 0x40000040 ;  /* 0x40000040ffe17424 */ /* 0x000fe200078e00ff */
[----:B------:R-:W-:Y:S01]  /*13530*/  IADD3 R216, R6, 0x6, RZ ;  /* 0x0000000606d87810 */ /* 0x000fe20007ffe0ff */
[----:B------:R-:W-:Y:S01]  /*13540*/  IMAD R2, R22, 0x800, R237 ;  /* 0x0000080016027824 */ /* 0x000fe200078e02ed */
[----:B------:R-:W-:Y:S01]  /*13550*/  R2UR UR7, R3 ;  /* 0x00000000030772ca */ /* 0x000fe200000e0000 */
[----:B------:R-:W-:Y:S01]  /*13560*/  IMAD.MOV.U32 R5, RZ, RZ, 0x40000040 ;  /* 0x40000040ff057424 */ /* 0x000fe200078e00ff */
[----:B------:R-:W-:Y:S01]  /*13570*/  MOV R211, 0x40000040 ;  /* 0x4000004000d37802 */ /* 0x000fe20000000f00 */
[----:B------:R-:W-:Y:S01]  /*13580*/  VIADD R222, R6, 0x4 ;  /* 0x0000000406de7836 */ /* 0x000fe20000000000 */
[C---:B------:R-:W-:Y:S01]  /*13590*/  R2UR UR6, R2.reuse ;  /* 0x00000000020672ca */ /* 0x040fe200000e0000 */
[----:B------:R-:W-:Y:S01]  /*135a0*/  IMAD.MOV.U32 R223, RZ, RZ, 0x40000040 ;  /* 0x40000040ffdf7424 */ /* 0x000fe200078e00ff */
[----:B------:R-:W-:Y:S01]  /*135b0*/  IADD3 R4, R2, 0x2, RZ ;  /* 0x0000000202047810 */ /* 0x000fe20007ffe0ff */
[----:B------:R-:W-:Y:S01]  /*135c0*/  IMAD.MOV.U32 R217, RZ, RZ, 0x40000040 ;  /* 0x40000040ffd97424 */ /* 0x000fe200078e00ff */
[C---:B------:R-:W-:Y:S01]  /*135d0*/  IADD3 R202, R6.reuse, 0x804, RZ ;  /* 0x0000080406ca7810 */ /* 0x040fe20007ffe0ff */
[----:B------:R-:W-:Y:S01]  /*135e0*/  VIADD R214, R6, 0x400 ;  /* 0x0000040006d67836 */ /* 0x000fe20000000000 */
[----:B------:R-:W-:Y:S01]  /*135f0*/  MOV R13, 0x40000040 ;  /* 0x40000040000d7802 */ /* 0x000fe20000000f00 */
[----:B------:R-:W-:-:S02]  /*13600*/  IMAD.MOV.U32 R215, RZ, RZ, 0x40000040 ;  /* 0x40000040ffd77424 */ /* 0x000fc400078e00ff */
[----:B------:R-:W-:Y:S02]  /*13610*/  VIADD R212, R6, 0x402 ;  /* 0x0000040206d47836 */ /* 0x000fe40000000000 */
[----:B------:R-:W-:Y:S02]  /*13620*/  IMAD.MOV.U32 R213, RZ, RZ, 0x40000040 ;  /* 0x40000040ffd57424 */ /* 0x000fe400078e00ff */
[----:B------:R-:W-:Y:S01]  /*13630*/  HGMMA.64x64x16.F32 R24, gdesc[UR4], RZ, !UPT, gsb0 ;  /* 0x00e00000041879f0 */ /* 0x000fe2000c0008ff */
[----:B------:R-:W-:Y:S01]  /*13640*/  R2UR UR4, R224 ;  /* 0x00000000e00472ca */ /* 0x000fe200000e0000 */
[C---:B------:R-:W-:Y:S01]  /*13650*/  VIADD R210, R6.reuse, 0x404 ;  /* 0x0000040406d27836 */ /* 0x040fe20000000000 */
[----:B------:R-:W-:Y:S01]  /*13660*/  R2UR UR5, R225 ;  /* 0x00000000e10572ca */ /* 0x000fe200000e0000 */
[----:B------:R-:W-:Y:S01]  /*13670*/  VIADD R208, R6, 0x406 ;  /* 0x0000040606d07836 */ /* 0x000fe20000000000 */
[----:B------:R-:W-:Y:S01]  /*13680*/  R2UR UR6, R4 ;  /* 0x00000000040672ca */ /* 0x000fe200000e0000 */
[----:B------:R-:W-:Y:S01]  /*13690*/  VIADD R4, R2, 0x4 ;  /* 0x0000000402047836 */ /* 0x000fe20000000000 */
[----:B------:R-:W-:Y:S01]  /*136a0*/  R2UR UR7, R5 ;  /* 0x00000000050772ca */ /* 0x000fe200000e0000 */
[----:B------:R-:W-:-:S02]  /*136b0*/  IMAD.MOV.U32 R5, RZ, RZ, 0x40000040 ;  /* 0x40000040ff057424 */ /* 0x000fc400078e00ff */
[----:B------:R-:W-:Y:S02]  /*136c0*/  IMAD.MOV.U32 R209, RZ, RZ, 0x40000040 ;  /* 0x40000040ffd17424 */ /* 0x000fe400078e00ff */
[C---:B------:R-:W-:Y:S02]  /*136d0*/  VIADD R206, R6.reuse, 0x800 ;  /* 0x0000080006ce7836 */ /* 0x040fe40000000000 */
[----:B------:R-:W-:Y:S02]  /*136e0*/  IMAD.MOV.U32 R207, RZ, RZ, 0x40000040 ;  /* 0x40000040ffcf7424 */ /* 0x000fe400078e00ff */
[----:B------:R-:W-:Y:S02]  /*136f0*/  VIADD R204, R6, 0x802 ;  /* 0x0000080206cc7836 */ /* 0x000fe40000000000 */
[----:B------:R-:W-:Y:S02]  /*13700*/  IMAD.MOV.U32 R205, RZ, RZ, 0x40000040 ;  /* 0x40000040ffcd7424 */ /* 0x000fe400078e00ff */
[----:B------:R-:W-:-:S02]  /*13710*/  IMAD.MOV.U32 R203, RZ, RZ, 0x40000040 ;  /* 0x40000040ffcb7424 */ /* 0x000fc400078e00ff */
[C---:B------:R-:W-:Y:S02]  /*13720*/  VIADD R20, R6.reuse, 0x806 ;  /* 0x0000080606147836 */ /* 0x040fe40000000000 */
[----:B------:R-:W-:Y:S02]  /*13730*/  IMAD.MOV.U32 R21, RZ, RZ, 0x40000040 ;  /* 0x40000040ff157424 */ /* 0x000fe400078e00ff */
[C---:B------:R-:W-:Y:S02]  /*13740*/  VIADD R14, R6.reuse, 0xc00 ;  /* 0x00000c00060e7836 */ /* 0x040fe40000000000 */
[----:B------:R-:W-:Y:S02]  /*13750*/  IMAD.MOV.U32 R15, RZ, RZ, 0x40000040 ;  /* 0x40000040ff0f7424 */ /* 0x000fe400078e00ff */
[C---:B------:R-:W-:Y:S02]  /*13760*/  VIADD R12, R6.reuse, 0xc02 ;  /* 0x00000c02060c7836 */ /* 0x040fe40000000000 */
[----:B----4-:R-:W-:-:S02]  /*13770*/  VIADD R10, R6, 0xc04 ;  /* 0x00000c04060a7836 */ /* 0x010fc40000000000 */
[----:B------:R-:W-:Y:S02]  /*13780*/  IMAD.MOV.U32 R11, RZ, RZ, 0x40000040 ;  /* 0x40000040ff0b7424 */ /* 0x000fe400078e00ff */
[----:B------:R-:W-:Y:S02]  /*13790*/  VIADD R8, R6, 0xc06 ;  /* 0x00000c0606087836 */ /* 0x000fe40000000000 */
[----:B------:R-:W-:Y:S02]  /*137a0*/  IMAD.MOV.U32 R9, RZ, RZ, 0x40000040 ;  /* 0x40000040ff097424 */ /* 0x000fe400078e00ff */
[----:B------:R-:W-:Y:S02]  /*137b0*/  IMAD.MOV.U32 R3, RZ, RZ, 0x40000040 ;  /* 0x40000040ff037424 */ /* 0x000fe400078e00ff */
[----:B------:R-:W-:Y:S02]  /*137c0*/  @!P1 VIADD R0, R0, 0x30840 ;  /* 0x0003084000009836 */ /* 0x000fe40000000000 */
[----:B------:R-:W-:-:S04]  /*137d0*/  IMAD.MOV.U32 R69, RZ, RZ, -0x40 ;  /* 0xffffffc0ff457424 */ /* 0x000fc800078e00ff */
[----:B------:R-:W-:Y:S01]  /*137e0*/  IMAD R69, R100, R69, 0x40 ;  /* 0x0000004064457424 */ /* 0x000fe200078e0245 */
[----:B------:R-:W-:Y:S02]  /*137f0*/  WARPGROUP.DEPBAR.LE gsb0, 0x0 ;  /* 0x00008000000079c5 */ /* 0x000fe40000010000 */
[----:B------:R-:W-:-:S06]  /*13800*/  WARPGROUP.ARRIVE ;  /* 0x00000000000079c5 */ /* 0x000fcc0000000000 */
[----:B------:R-:W-:Y:S01]  /*13810*/  HGMMA.64x64x16.F32 R24, gdesc[UR4], R24, gsb0 ;  /* 0x00e00000041879f0 */ /* 0x000fe20008000818 */
[----:B------:R-:W-:Y:S02]  /*13820*/  R2UR UR4, R222 ;  /* 0x00000000de0472ca */ /* 0x000fe400000e0000 */
[----:B------:R-:W-:Y:S02]  /*13830*/  R2UR UR5, R223 ;  /* 0x00000000df0572ca */ /* 0x000fe400000e0000 */
[----:B------:R-:W-:Y:S01]  /*13840*/  R2UR UR6, R4 ;  /* 0x00000000040672ca */ /* 0x000fe200000e0000 */
[----:B------:R-:W-:Y:S01]  /*13850*/  VIADD R4, R2, 0x6 ;  /* 0x0000000602047836 */ /* 0x000fe20000000000 */
[----:B------:R-:W-:Y:S01]  /*13860*/  R2UR UR7, R5 ;  /* 0x00000000050772ca */ /* 0x000fe200000e0000 */
[----:B------:R-:W-:Y:S01]  /*13870*/  IMAD.MOV.U32 R5, RZ, RZ, 0x40000040 ;  /* 0x40000040ff057424 */ /* 0x000fe200078e00ff */
[----:B------:R-:W-:Y:S02]  /*13880*/  WARPGROUP.DEPBAR.LE gsb0, 0x0 ;  /* 0x00008000000079c5 */ /* 0x000fe40000010000 */
[----:B------:R-:W-:-:S09]  /*13890*/  WARPGROUP.ARRIVE ;  /* 0x00000000000079c5 */ /* 0x000fd20000000000 */
[----:B------:R-:W-:Y:S01]  /*138a0*/  HGMMA.64x64x16.F32 R24, gdesc[UR4], R24, gsb0 ;  /* 0x00e00000041879f0 */ /* 0x000fe20008000818 */
[----:B------:R-:W-:Y:S02]  /*138b0*/  R2UR UR4, R216 ;  /* 0x00000000d80472ca */ /* 0x000fe400000e0000 */
[----:B------:R-:W-:Y:S02]  /*138c0*/  R2UR UR5, R217 ;  /* 0x00000000d90572ca */ /* 0x000fe400000e0000 */
[----:B------:R-:W-:Y:S01]  /*138d0*/  R2UR UR6, R4 ;  /* 0x00000000040672ca */ /* 0x000fe200000e0000 */
[----:B------:R-:W-:Y:S01]  /*138e0*/  VIADD R4, R2, 0x200 ;  /* 0x0000020002047836 */ /* 0x000fe20000000000 */
[----:B------:R-:W-:Y:S02]  /*138f0*/  R2UR UR7, R5 ;  /* 0x00000000050772ca */ /* 0x000fe400000e0000 */
[----:B------:R-:W-:Y:S01]  /*13900*/  MOV R5, 0x40000040 ;  /* 0x4000004000057802 */ /* 0x000fe20000000f00 */
[----:B------:R-:W-:-:S02]  /*13910*/  WARPGROUP.DEPBAR.LE gsb0, 0x0 ;  /* 0x00008000000079c5 */ /* 0x000fc40000010000 */
[----:B------:R-:W-:-:S08]  /*13920*/  WARPGROUP.ARRIVE ;  /* 0x00000000000079c5 */ /* 0x000fd00000000000 */
        /* <DEDUP_REMOVED lines=30> */
[----:B------:R-:W-:Y:S02]  /*13b10*/  R2UR UR6, R4 ;  /* 0x00000000040672ca */ /* 0x000fe400000e0000 */
[----:B------:R-:W-:Y:S01]  /*13b20*/  R2UR UR7, R5 ;  /* 0x00000000050772ca */ /* 0x000fe200000e0000 */
[----:B------:R-:W-:Y:S01]  /*13b30*/  IMAD.MOV.U32 R5, RZ, RZ, 0x40000040 ;  /* 0x40000040ff057424 */ /* 0x000fe200078e00ff */
[----:B------:R-:W-:Y:S01]  /*13b40*/  IADD3 R4, R2, 0x400, RZ ;  /* 0x0000040002047810 */ /* 0x000fe20007ffe0ff */
        /* <DEDUP_REMOVED lines=51> */
[C---:B------:R-:W-:Y:S01]  /*13e80*/  VIADD R4, R2.reuse, 0x604 ;  /* 0x0000060402047836 */ /* 0x040fe20000000000 */
        /* <DEDUP_REMOVED lines=8> */
[----:B------:R-:W-:Y:S02]  /*13f10*/  R2UR UR6, R4 ;  /* 0x00000000040672ca */ /* 0x000fe400000e0000 */
[----:B------:R-:W-:Y:S01]  /*13f20*/  R2UR UR7, R5 ;  /* 0x00000000050772ca */ /* 0x000fe200000e0000 */
[----:B------:R-:W-:Y:S02]  /*13f30*/  WARPGROUP.DEPBAR.LE gsb0, 0x0 ;  /* 0x00008000000079c5 */ /* 0x000fe40000010000 */
[----:B------:R-:W-:-:S10]  /*13f40*/  WARPGROUP.ARRIVE ;  /* 0x00000000000079c5 */ /* 0x000fd40000000000 */
[----:B------:R-:W-:Y:S01]  /*13f50*/  HGMMA.64x64x16.F32 R24, gdesc[UR4], R24, gsb0 ;  /* 0x00e00000041879f0 */ /* 0x000fe20008000818 */
[----:B------:R-:W-:Y:S02]  /*13f60*/  R2UR UR4, R8 ;  /* 0x00000000080472ca */ /* 0x000fe400000e0000 */
[----:B------:R-:W-:Y:S02]  /*13f70*/  R2UR UR5, R9 ;  /* 0x00000000090572ca */ /* 0x000fe400000e0000 */
[----:B------:R-:W-:Y:S02]  /*13f80*/  R2UR UR6, R2 ;  /* 0x00000000020672ca */ /* 0x000fe400000e0000 */
[----:B------:R-:W-:Y:S01]  /*13f90*/  R2UR UR7, R3 ;  /* 0x00000000030772ca */ /* 0x000fe200000e0000 */
[----:B------:R-:W0:Y:S02]  /*13fa0*/  LDC R2, c[0x0][0x448] ;  /* 0x00011200ff027b82 */ /* 0x000e240000000800 */
[----:B0-----:R-:W-:-:S13]  /*13fb0*/  ISETP.NE.AND P2, PT, R2, 0x1, PT ;  /* 0x000000010200780c */ /* 0x001fda0003f45270 */
[----:B------:R-:W0:Y:S01]  /*13fc0*/  @P2 LDC R3, c[0x0][0x44c] ;  /* 0x00011300ff032b82 */ /* 0x000e220000000800 */
[----:B------:R-:W-:Y:S02]  /*13fd0*/  WARPGROUP.DEPBAR.LE gsb0, 0x0 ;  /* 0x00008000000079c5 */ /* 0x000fe40000010000 */
[----:B------:R-:W-:-:S06]  /*13fe0*/  WARPGROUP.ARRIVE ;  /* 0x00000000000079c5 */ /* 0x000fcc0000000000 */
[----:B------:R-:W-:Y:S01]  /*13ff0*/  HGMMA.64x64x16.F32 R24, gdesc[UR4], R24, gsb0 ;  /* 0x00e00000041879f0 */ /* 0x000fe20008000818 */
[----:B------:R-:W-:Y:S02]  /*14000*/  ULDC UR4, c[0x0][0x9d8] ;  /* 0x0002760000047ab9 */ /* 0x000fe40000000800 */
[----:B------:R-:W-:Y:S02]  /*14010*/  WARPGROUP.DEPBAR.LE gsb0, 0x0 ;  /* 0x00008000000079c5 */ /* 0x000fe40000010000 */
[----:B------:R-:W-:Y:S01]  /*14020*/  FMUL.FTZ R57, R25, UR4 ;  /* 0x0000000419397c20 */ /* 0x000fe20008410000 */
[----:B------:R-:W-:Y:S01]  /*14030*/  FMUL.FTZ R58, R28, UR4 ;  /* 0x000000041c3a7c20 */ /* 0x000fe20008410000 */
[----:B------:R-:W1:Y:S01]  /*14040*/  @P2 LDC R25, c[0x0][0x450] ;  /* 0x00011400ff192b82 */ /* 0x000e620000000800 */
[----:B------:R-:W-:Y:S01]  /*14050*/  FMUL.FTZ R28, R34, UR4 ;  /* 0x00000004221c7c20 */ /* 0x000fe20008410000 */
[----:B------:R-:W-:Y:S01]  /*14060*/  FMUL.FTZ R34, R46, UR4 ;  /* 0x000000042e227c20 */ /* 0x000fe20008410000 */
[----:B------:R-:W-:Y:S01]  /*14070*/  FMUL.FTZ R46, R48, UR4 ;  /* 0x00000004302e7c20 */ /* 0x000fe20008410000 */
[----:B--2---:R-:W-:-:S02]  /*14080*/  IMAD.IADD R48, R66, 0x1, R78 ;  /* 0x0000000142307824 */ /* 0x004fc400078e024e */
[----:B------:R-:W-:Y:S01]  /*14090*/  FMUL.FTZ R56, R24, UR4 ;  /* 0x0000000418387c20 */ /* 0x000fe20008410000 */
[----:B------:R-:W-:Y:S01]  /*140a0*/  FMUL.FTZ R4, R26, UR4 ;  /* 0x000000041a047c20 */ /* 0x000fe20008410000 */
[----:B------:R-:W-:Y:S01]  /*140b0*/  FMUL.FTZ R60, R32, UR4 ;  /* 0x00000004203c7c20 */ /* 0x000fe20008410000 */
[----:B0-----:R-:W-:-:S04]  /*140c0*/  @P2 IMAD.HI.U32 R2, R48, R3, RZ ;  /* 0x0000000330022227 */ /* 0x001fc800078e00ff */
        /* <DEDUP_REMOVED lines=15> */
[----:B-1----:R-:W-:Y:S01]  /*141c0*/  @P2 SHF.R.U32.HI R48, RZ, R25, R2 ;  /* 0x00000019ff302219 */ /* 0x002fe20000011602 */
[----:B------:R-:W-:Y:S01]  /*141d0*/  FMUL.FTZ R33, R43, UR4 ;  /* 0x000000042b217c20 */ /* 0x000fe20008410000 */
[----:B------:R-:W0:Y:S01]  /*141e0*/  LDC.64 R24, c[0x0][0x9e0] ;  /* 0x00027800ff187b82 */ /* 0x000e220000000a00 */
[----:B------:R-:W-:Y:S01]  /*141f0*/  @!P1 PRMT R2, RZ, 0x654, R0 ;  /* 0x00000654ff029816 */ /* 0x000fe20000000000 */
        /* <DEDUP_REMOVED lines=8> */
[----:B------:R-:W-:Y:S01]  /*14280*/  ULDC UR4, c[0x0][0x9dc] ;  /* 0x0002770000047ab9 */ /* 0x000fe20000000800 */
[----:B------:R1:W-:Y:S01]  /*14290*/  @!P1 SYNCS.ARRIVE.TRANS64.RED.A1T0 RZ, [R2+URZ], RZ ;  /* 0x000000ff02ff99a7 */ /* 0x0003e2000810043f */
[----:B------:R-:W-:Y:S01]  /*142a0*/  ULOP3.LUT UR8, URZ, UR4, URZ, 0x33, !UPT ;  /* 0x000000043f087292 */ /* 0x000fe2000f8e333f */
[----:B------:R-:W2:Y:S01]  /*142b0*/  SHFL.IDX PT, R39, R48, RZ, 0x1c1f ;  /* 0x001c1fff30277589 */ /* 0x000ea200000e0000 */
[----:B------:R-:W3:Y:S01]  /*142c0*/  MUFU.TANH R56, R56 ;  /* 0x0000003800387308 */ /* 0x000ee20000002400 */
[----:B------:R-:W-:-:S02]  /*142d0*/  IADD3 R66, -R230, R220, R69 ;  /* 0x000000dce6427210 */ /* 0x000fc40007ffe145 */
[----:B------:R-:W-:Y:S02]  /*142e0*/  LEA R52, R100, 0xffffffc0, 0x6 ;  /* 0xffffffc064347811 */ /* 0x000fe400078e30ff */
[----:B-1----:R-:W-:-:S03]  /*142f0*/  IADD3 R2, -R230, 0x1, R69 ;  /* 0x00000001e6027810 */ /* 0x002fc60007ffe145 */
[----:B------:R-:W1:Y:S01]  /*14300*/  MUFU.TANH R57, R57 ;  /* 0x0000003900397308 */ /* 0x000e620000002400 */
[----:B------:R-:W-:Y:S01]  /*14310*/  IADD3 R71, -R219, R2, R220 ;  /* 0x00000002db477210 */ /* 0x000fe20007ffe1dc */
[----:B------:R-:W-:Y:S01]  /*14320*/  IMAD.U32 R2, RZ, RZ, UR8 ;  /* 0x00000008ff027e24 */ /* 0x000fe2000f8e00ff */
[----:B0-----:R-:W-:Y:S02]  /*14330*/  ISETP.GE.AND P3, PT, R25, 0x1, PT ;  /* 0x000000011900780c */ /* 0x001fe40003f66270 */
[C---:B------:R-:W-:Y:S01]  /*14340*/  IADD3 R54, R71.reuse, UR8, RZ ;  /* 0x0000000847367c10 */ /* 0x040fe2000fffe0ff */
[----:B------:R-:W-:Y:S01]  /*14350*/  IMAD.IADD R71, R71, 0x1, R24 ;  /* 0x0000000147477824 */ /* 0x000fe200078e0218 */
[----:B------:R0:W-:Y:S01]  /*14360*/  STL [R1+0x8], R2 ;  /* 0x0000080201007387 */ /* 0x0001e20000100800 */
[----:B------:R-:W4:Y:S02]  /*14370*/  MUFU.TANH R4, R4 ;  /* 0x0000000400047308 */ /* 0x000f240000002400 */
[----:B--2---:R-:W-:-:S06]  /*14380*/  IMAD.IADD R70, R54, 0x1, R39 ;  /* 0x0000000136467824 */ /* 0x004fcc00078e0227 */
[----:B------:R-:W2:Y:S01]  /*14390*/  MUFU.TANH R5, R5 ;  /* 0x0000000500057308 */ /* 0x000ea20000002400 */
[----:B------:R-:W-:-:S07]  /*143a0*/  VIADDMNMX R68, R39, R71, R66, PT ;  /* 0x0000004727447246 */ /* 0x000fce0003800142 */
        /* <DEDUP_REMOVED lines=27> */
[----:B------:R-:W0:Y:S01]  /*14560*/  MUFU.TANH R38, R38 ;  /* 0x0000002600267308 */ /* 0x000e220000002400 */
[----:B-1234-:R-:W-:Y:S05]  /*14570*/  @!P3 BRA `(.L_x_1726) ;  /* 0x000000000050b947 */ /* 0x01efea0003800000 */
[----:B------:R-:W-:Y:S01]  /*14580*/  IADD3 R39, -R219, R220, R39 ;  /* 0x000000dcdb277210 */ /* 0x000fe20007ffe127 */
[----:B------:R-:W-:Y:S03]  /*14590*/  BSSY B0, `(.L_x_1727) ;  /* 0x000000e000007945 */ /* 0x000fe60003800000 */
[----:B------:R-:W-:-:S13]  /*145a0*/  ISETP.GT.AND P4, PT, R39, -0x1, PT ;  /* 0xffffffff2700780c */ /* 0x000fda0003f84270 */
[----:B------:R-:W-:Y:S05]  /*145b0*/  @P4 BRA `(.L_x_1728) ;  /* 0x00000000001c4947 */ /* 0x000fea0003800000 */
[----:B------:R-:W-:Y:S02]  /*145c0*/  ISETP.NE.AND P4, PT, R25, 0x1, PT ;  /* 0x000000011900780c */ /* 0x000fe40003f85270 */
[----:B------:R-:W-:-:S11]  /*145d0*/  LOP3.LUT R39, RZ, R39, RZ, 0x33, !PT ;  /* 0x00000027ff277212 */ /* 0x000fd600078e33ff */
[----:B0-----:R-:W0:Y:S02]  /*145e0*/  @P4 LDC.64 R2, c[0x0][0x9e8] ;  /* 0x00027a00ff024b82 */ /* 0x001e240000000a00 */
[----:B0-----:R-:W-:-:S05]  /*145f0*/  @P4 IMAD.HI.U32 R2, R39, R2, RZ ;  /* 0x0000000227024227 */ /* 0x001fca00078e00ff */
[----:B------:R-:W-:-:S04]  /*14600*/  @P4 SHF.R.U32.HI R39, RZ, R3, R2 ;  /* 0x00000003ff274219 */ /* 0x000fc80000011602 */
[----:B------:R-:W-:Y:S01]  /*14610*/  LOP3.LUT R39, RZ, R39, RZ, 0x33, !PT ;  /* 0x00000027ff277212 */ /* 0x000fe200078e33ff */
[----:B------:R-:W-:Y:S06]  /*14620*/  BRA `(.L_x_1729) ;  /* 0x0000000000107947 */ /* 0x000fec0003800000 */
.L_x_1728:
[----:B------:R-:W-:-:S13]  /*14630*/  ISETP.NE.AND P4, PT, R25, 0x1, PT ;  /* 0x000000011900780c */ /* 0x000fda0003f85270 */
[----:B0-----:R-:W0:Y:S02]  /*14640*/  @P4 LDC.64 R2, c[0x0][0x9e8] ;  /* 0x00027a00ff024b82 */ /* 0x001e240000000a00 */
[----:B0-----:R-:W-:-:S05]  /*14650*/  @P4 IMAD.HI.U32 R2, R39, R2, RZ ;  /* 0x0000000227024227 */ /* 0x001fca00078e00ff */
[----:B------:R-:W-:-:S07]  /*14660*/  @P4 SHF.R.U32.HI R39, RZ, R3, R2 ;  /* 0x00000003ff274219 */ /* 0x000fce0000011602 */
.L_x_1729:
[----:B------:R-:W-:Y:S05]  /*14670*/  BSYNC B0 ;  /* 0x0000000000007941 */ /* 0x000fea0003800000 */
.L_x_1727:
[----:B------:R-:W-:-:S04]  /*14680*/  IMAD R39, R39, R25, -R52 ;  /* 0x0000001927277224 */ /* 0x000fc800078e0a34 */
[----:B------:R-:W-:-:S05]  /*14690*/  IMAD.IADD R39, R39, 0x1, -R230 ;  /* 0x0000000127277824 */ /* 0x000fca00078e0ae6 */
[----:B------:R-:W-:Y:S02]  /*146a0*/  VIMNMX R70, R70, R39, !PT ;  /* 0x0000002746467248 */ /* 0x000fe40007fe0100 */
[----:B------:R-:W-:-:S07]  /*146b0*/  VIADDMNMX R68, R39, R25, R68, PT ;  /* 0x0000001927447246 */ /* 0x000fce0003800144 */
.L_x_1726:
[C---:B------:R-:W-:Y:S02]  /*146c0*/  ISETP.GE.AND P4, PT, R69.reuse, 0x2, PT ;  /* 0x000000024500780c */ /* 0x040fe40003f86270 */
[----:B------:R-:W-:Y:S02]  /*146d0*/  ISETP.GE.AND P6, PT, R69, 0x9, PT ;  /* 0x000000094500780c */ /* 0x000fe40003fc6270 */
[----:B------:R-:W-:Y:S02]  /*146e0*/  ISETP.GT.AND P5, PT, R70, 0x1, !P4 ;  /* 0x000000014600780c */ /* 0x000fe400067a4270 */
[----:B------:R-:W-:Y:S02]  /*146f0*/  P2R R75, PR, RZ, 0x40 ;  /* 0x00000040ff4b7803 */ /* 0x000fe40000000000 */
[----:B------:R-:W-:-:S04]  /*14700*/  ISETP.LT.OR P5, PT, R68, 0x2, P5 ;  /* 0x000000024400780c */ /* 0x000fc80002fa1670 */
[----:B------:R-:W-:Y:S02]  /*14710*/  FSEL R39, R57, -INF , !P5 ;  /* 0xff80000039277808 */ /* 0x000fe40006800000 */
[----:B------:R-:W-:Y:S02]  /*14720*/  ISETP.GT.AND P5, PT, R70, 0x8, !P6 ;  /* 0x000000084600780c */ /* 0x000fe400077a4270 */
[----:B------:R-:W-:Y:S02]  /*14730*/  ISETP.GE.AND P6, PT, R69, 0xa, PT ;  /* 0x0000000a4500780c */ /* 0x000fe40003fc6270 */
[----:B------:R-:W-:-:S04]  /*14740*/  ISETP.LT.OR P5, PT, R68, 0x9, P5 ;  /* 0x000000094400780c */ /* 0x000fc80002fa1670 */
[----:B0-----:R-:W-:Y:S02]  /*14750*/  FSEL R41, R58, -INF , !P5 ;  /* 0xff8000003a297808 */ /* 0x001fe40006800000 */
        /* <DEDUP_REMOVED lines=23> */
[----:B------:R-:W-:Y:S02]  /*148d0*/  ISETP.GE.AND P6, PT, R69, 0x21, PT ;  /* 0x000000214500780c */ /* 0x000fe40003fc6270 */
        /* <DEDUP_REMOVED lines=39> */
[----:B------:R-:W-:Y:S02]  /*14b50*/  ISETP.GE.AND P6, PT, R69, 0x3a, PT ;  /* 0x0000003a4500780c */ /* 0x000fe40003fc6270 */
[----:B------:R-:W0:Y:S02]  /*14b60*/  SHFL.IDX PT, R69, R48, 0x1, 0x1c1f ;  /* 0x003c1f0030457f89 */ /* 0x000e2400000e0000 */
[----:B------:R-:W-:Y:S02]  /*14b70*/  P2R R46, PR, RZ, 0x40 ;  /* 0x00000040ff2e7803 */ /* 0x000fe40000000000 */
[----:B------:R-:W-:-:S04]  /*14b80*/  ISETP.GT.AND P6, PT, R70, 0x39, !P6 ;  /* 0x000000394600780c */ /* 0x000fc800077c4270 */
[----:B------:R-:W-:-:S04]  /*14b90*/  ISETP.LT.OR P6, PT, R68, 0x3a, P6 ;  /* 0x0000003a4400780c */ /* 0x000fc800037c1670 */
[----:B------:R-:W-:Y:S02]  /*14ba0*/  FSEL R67, R67, -INF , !P6 ;  /* 0xff80000043437808 */ /* 0x000fe40007000000 */
[----:B0-----:R-:W-:Y:S01]  /*14bb0*/  VIADDMNMX R66, R69, R71, R66, PT ;  /* 0x0000004745427246 */ /* 0x001fe20003800142 */
[----:B------:R-:W-:Y:S01]  /*14bc0*/  IMAD.IADD R54, R54, 0x1, R69 ;  /* 0x0000000136367824 */ /* 0x000fe200078e0245 */
[----:B------:R-:W-:Y:S06]  /*14bd0*/  @!P3 BRA `(.L_x_1730) ;  /* 0x000000000050b947 */ /* 0x000fec0003800000 */
[----:B------:R-:W-:Y:S01]  /*14be0*/  IADD3 R69, -R219, R220, R69 ;  /* 0x000000dcdb457210 */ /* 0x000fe20007ffe145 */
[----:B------:R-:W-:Y:S03]  /*14bf0*/  BSSY B0, `(.L_x_1731) ;  /* 0x000000e000007945 */ /* 0x000fe60003800000 */
        /* <DEDUP_REMOVED lines=9> */
.L_x_1732:
[----:B------:R-:W-:-:S13]  /*14c90*/  ISETP.NE.AND P6, PT, R25, 0x1, PT ;  /* 0x000000011900780c */ /* 0x000fda0003fc5270 */
[----:B------:R-:W0:Y:S02]  /*14ca0*/  @P6 LDC.64 R2, c[0x0][0x9e8] ;  /* 0x00027a00ff026b82 */ /* 0x000e240000000a00 */
[----:B0-----:R-:W-:-:S05]  /*14cb0*/  @P6 IMAD.HI.U32 R2, R69, R2, RZ ;  /* 0x0000000245026227 */ /* 0x001fca00078e00ff */
[----:B------:R-:W-:-:S07]  /*14cc0*/  @P6 SHF.R.U32.HI R69, RZ, R3, R2 ;  /* 0x00000003ff456219 */ /* 0x000fce0000011602 */
.L_x_1733:
[----:B------:R-:W-:Y:S05]  /*14cd0*/  BSYNC B0 ;  /* 0x0000000000007941 */ /* 0x000fea0003800000 */
.L_x_1731:
[----:B------:R-:W-:-:S04]  /*14ce0*/  IMAD R69, R69, R25, -R52 ;  /* 0x0000001945457224 */ /* 0x000fc800078e0a34 */
[----:B------:R-:W-:-:S05]  /*14cf0*/  IMAD.IADD R69, R69, 0x1, -R230 ;  /* 0x0000000145457824 */ /* 0x000fca00078e0ae6 */
[----:B------:R-:W-:Y:S02]  /*14d00*/  VIMNMX R54, R54, R69, !PT ;  /* 0x0000004536367248 */ /* 0x000fe40007fe0100 */
[----:B------:R-:W-:-:S07]  /*14d10*/  VIADDMNMX R66, R69, R25, R66, PT ;  /* 0x0000001945427246 */ /* 0x000fce0003800142 */
.L_x_1730:
[----:B------:R-:W-:Y:S01]  /*14d20*/  ISETP.GT.AND P4, PT, R54, 0x1, !P4 ;  /* 0x000000013600780c */ /* 0x000fe20006784270 */
[----:B------:R-:W-:Y:S01]  /*14d30*/  ULDC UR4, c[0x0][0x988] ;  /* 0x0002620000047ab9 */ /* 0x000fe20000000800 */
[----:B------:R-:W-:Y:S02]  /*14d40*/  ISETP.NE.AND P6, PT, R75, RZ, PT ;  /* 0x000000ff4b00720c */ /* 0x000fe40003fc5270 */
[----:B------:R-:W-:Y:S02]  /*14d50*/  ISETP.LT.OR P4, PT, R66, 0x2, P4 ;  /* 0x000000024200780c */ /* 0x000fe40002781670 */
[----:B------:R-:W-:Y:S02]  /*14d60*/  FMNMX.FTZ R2, R56, R39, !PT ;  /* 0x0000002738027209 */ /* 0x000fe40007810000 */
[----:B------:R-:W-:Y:S02]  /*14d70*/  FSEL R5, R5, -INF , !P4 ;  /* 0xff80000005057808 */ /* 0x000fe40006000000 */
[----:B------:R-:W-:-:S02]  /*14d80*/  ISETP.GT.AND P4, PT, R54, 0x8, !P6 ;  /* 0x000000083600780c */ /* 0x000fc40007784270 */
[----:B------:R-:W-:Y:S02]  /*14d90*/  FMNMX.FTZ R2, R41, R2, !PT ;  /* 0x0000000229027209 */ /* 0x000fe40007810000 */
[----:B------:R-:W-:Y:S02]  /*14da0*/  ISETP.LT.OR P4, PT, R66, 0x9, P4 ;  /* 0x000000094200780c */ /* 0x000fe40002781670 */
[----:B------:R-:W-:Y:S02]  /*14db0*/  FMNMX.FTZ R2, R43, R2, !PT ;  /* 0x000000022b027209 */ /* 0x000fe40007810000 */
[----:B------:R-:W-:Y:S02]  /*14dc0*/  FSEL R69, R26, -INF , !P4 ;  /* 0xff8000001a457808 */ /* 0x000fe40006000000 */
[----:B------:R-:W-:Y:S02]  /*14dd0*/  ISETP.NE.AND P4, PT, R58, RZ, PT ;  /* 0x000000ff3a00720c */ /* 0x000fe40003f85270 */
[----:B------:R-:W-:-:S02]  /*14de0*/  FMNMX.FTZ R2, R45, R2, !PT ;  /* 0x000000022d027209 */ /* 0x000fc40007810000 */
[----:B------:R-:W-:Y:S02]  /*14df0*/  ISETP.GT.AND P4, PT, R54, 0x9, !P4 ;  /* 0x000000093600780c */ /* 0x000fe40006784270 */
[----:B------:R-:W-:Y:S02]  /*14e00*/  FMNMX.FTZ R2, R47, R2, !PT ;  /* 0x000000022f027209 */ /* 0x000fe40007810000 */
[----:B------:R-:W-:Y:S02]  /*14e10*/  ISETP.LT.OR P4, PT, R66, 0xa, P4 ;  /* 0x0000000a4200780c */ /* 0x000fe40002781670 */
        /* <DEDUP_REMOVED lines=21> */
[----:B------:R-:W-:Y:S02]  /*14f70*/  ISETP.NE.AND P6, PT, R50, RZ, PT ;  /* 0x000000ff3200720c */ /* 0x000fe40003fc5270 */
[----:B------:R-:W-:Y:S02]  /*14f80*/  FSEL R73, R30, -INF , !P4 ;  /* 0xff8000001e497808 */ /* 0x000fe40006000000 */
[----:B------:R-:W-:Y:S02]  /*14f90*/  ISETP.NE.AND P4, PT, R62, RZ, PT ;  /* 0x000000ff3e00720c */ /* 0x000fe40003f85270 */
[----:B------:R-:W-:Y:S01]  /*14fa0*/  FMNMX.FTZ R30, R67, R2, !PT ;  /* 0x00000002431e7209 */ /* 0x000fe20007810000 */
[----:B------:R-:W-:Y:S01]  /*14fb0*/  IMAD.U32 R2, RZ, RZ, UR4 ;  /* 0x00000004ff027e24 */ /* 0x000fe2000f8e00ff */
[C---:B------:R-:W-:Y:S02]  /*14fc0*/  ISETP.GT.AND P4, PT, R54.reuse, 0x19, !P4 ;  /* 0x000000193600780c */ /* 0x040fe40006784270 */
[----:B------:R-:W-:Y:S01]  /*14fd0*/  ISETP.GT.AND P5, PT, R54, 0x38, !P5 ;  /* 0x000000383600780c */ /* 0x000fe20006fa4270 */
[----:B------:R-:W0:Y:S01]  /*14fe0*/  SHFL.BFLY PT, R3, R30, 0x2, 0x1f ;  /* 0x0c401f001e037f89 */ /* 0x000e2200000e0000 */
[----:B------:R-:W-:-:S02]  /*14ff0*/  ISETP.LT.OR P4, PT, R66, 0x1a, P4 ;  /* 0x0000001a4200780c */ /* 0x000fc40002781670 */
[----:B------:R-:W-:Y:S02]  /*15000*/  ISETP.LT.OR P5, PT, R66, 0x39, P5 ;  /* 0x000000394200780c */ /* 0x000fe40002fa1670 */
[----:B------:R-:W-:Y:S02]  /*15010*/  FSEL R31, R31, -INF , !P4 ;  /* 0xff8000001f1f7808 */ /* 0x000fe40006000000 */
[----:B------:R-:W-:-:S04]  /*15020*/  ISETP.NE.AND P4, PT, R74, RZ, PT ;  /* 0x000000ff4a00720c */ /* 0x000fc80003f85270 */
[----:B------:R-:W-:-:S04]  /*15030*/  ISETP.GT.AND P4, PT, R54, 0x20, !P4 ;  /* 0x000000203600780c */ /* 0x000fc80006784270 */
[----:B------:R-:W-:-:S04]  /*15040*/  ISETP.LT.OR P4, PT, R66, 0x21, P4 ;  /* 0x000000214200780c */ /* 0x000fc80002781670 */
[----:B------:R-:W-:Y:S02]  /*15050*/  FSEL R75, R32, -INF , !P4 ;  /* 0xff800000204b7808 */ /* 0x000fe40006000000 */
[----:B------:R-:W-:Y:S02]  /*15060*/  ISETP.NE.AND P4, PT, R76, RZ, PT ;  /* 0x000000ff4c00720c */ /* 0x000fe40003f85270 */
[----:B0-----:R-:W-:Y:S02]  /*15070*/  FMNMX.FTZ R32, R30, R3, !PT ;  /* 0x000000031e207209 */ /* 0x001fe40007810000 */
[----:B------:R-:W-:-:S03]  /*15080*/  ISETP.GT.AND P4, PT, R54, 0x21, !P4 ;  /* 0x000000213600780c */ /* 0x000fc60006784270 */
[----:B------:R-:W0:Y:S01]  /*15090*/  SHFL.BFLY PT, R3, R32, 0x1, 0x1f ;  /* 0x0c201f0020037f89 */ /* 0x000e2200000e0000 */
[----:B------:R-:W-:-:S04]  /*150a0*/  ISETP.LT.OR P4, PT, R66, 0x22, P4 ;  /* 0x000000224200780c */ /* 0x000fc80002781670 */
[----:B------:R-:W-:Y:S02]  /*150b0*/  FSEL R33, R33, -INF , !P4 ;  /* 0xff80000021217808 */ /* 0x000fe40006000000 */
[----:B------:R-:W-:-:S04]  /*150c0*/  ISETP.NE.AND P4, PT, R64, RZ, PT ;  /* 0x000000ff4000720c */ /* 0x000fc80003f85270 */
[----:B------:R-:W-:-:S04]  /*150d0*/  ISETP.GT.AND P4, PT, R54, 0x28, !P4 ;  /* 0x000000283600780c */ /* 0x000fc80006784270 */
[----:B------:R-:W-:-:S04]  /*150e0*/  ISETP.LT.OR P4, PT, R66, 0x29, P4 ;  /* 0x000000294200780c */ /* 0x000fc80002781670 */
[----:B------:R-:W-:Y:S02]  /*150f0*/  FSEL R77, R34, -INF , !P4 ;  /* 0xff800000224d7808 */ /* 0x000fe40006000000 */
[----:B------:R-:W-:Y:S02]  /*15100*/  ISETP.NE.AND P4, PT, R42, RZ, PT ;  /* 0x000000ff2a00720c */ /* 0x000fe40003f85270 */
[----:B------:R-:W1:Y:S01]  /*15110*/  @P2 LDC R42, c[0x0][0x450] ;  /* 0x00011400ff2a2b82 */ /* 0x000e620000000800 */
[----:B0-----:R-:W-:Y:S02]  /*15120*/  FMNMX.FTZ R3, R32, R3, !PT ;  /* 0x0000000320037209 */ /* 0x001fe40007810000 */
[----:B------:R-:W-:-:S03]  /*15130*/  ISETP.GT.AND P4, PT, R54, 0x29, !P4 ;  /* 0x000000293600780c */ /* 0x000fc60006784270 */
[----:B------:R-:W-:Y:S01]  /*15140*/  FMUL.FTZ R28, R3, R2 ;  /* 0x00000002031c7220 */ /* 0x000fe20000410000 */
[----:B------:R-:W-:-:S04]  /*15150*/  ISETP.LT.OR P4, PT, R66, 0x2a, P4 ;  /* 0x0000002a4200780c */ /* 0x000fc80002781670 */
[----:B------:R-:W-:Y:S02]  /*15160*/  FSEL R35, R35, -INF , !P4 ;  /* 0xff80000023237808 */ /* 0x000fe40006000000 */
[----:B------:R-:W-:-:S04]  /*15170*/  ISETP.NE.AND P4, PT, R44, RZ, PT ;  /* 0x000000ff2c00720c */ /* 0x000fc80003f85270 */
[----:B------:R-:W-:-:S04]  /*15180*/  ISETP.GT.AND P4, PT, R54, 0x30, !P4 ;  /* 0x000000303600780c */ /* 0x000fc80006784270 */
[----:B------:R-:W-:-:S04]  /*15190*/  ISETP.LT.OR P4, PT, R66, 0x31, P4 ;  /* 0x000000314200780c */ /* 0x000fc80002781670 */
[----:B------:R-:W-:Y:S02]  /*151a0*/  FSEL R37, R37, -INF , !P4 ;  /* 0xff80000025257808 */ /* 0x000fe40006000000 */
[----:B------:R-:W-:Y:S02]  /*151b0*/  ISETP.GT.AND P4, PT, R54, RZ, !P6 ;  /* 0x000000ff3600720c */ /* 0x000fe40007784270 */
[----:B------:R-:W-:Y:S02]  /*151c0*/  ISETP.NE.AND P6, PT, R46, RZ, PT ;  /* 0x000000ff2e00720c */ /* 0x000fe40003fc5270 */
[----:B------:R-:W-:Y:S02]  /*151d0*/  ISETP.LT.OR P4, PT, R66, 0x1, P4 ;  /* 0x000000014200780c */ /* 0x000fe40002781670 */
[----:B------:R-:W-:Y:S02]  /*151e0*/  ISETP.GT.AND P6, PT, R54, 0x39, !P6 ;  /* 0x000000393600780c */ /* 0x000fe400077c4270 */
[----:B------:R-:W-:-:S02]  /*151f0*/  FSEL R26, R4, -INF , !P4 ;  /* 0xff800000041a7808 */ /* 0x000fc40006000000 */
[----:B------:R-:W-:Y:S02]  /*15200*/  FSETP.NEU.FTZ.AND P4, PT, R3, -INF , PT ;  /* 0xff8000000300780b */ /* 0x000fe40003f9d000 */
[----:B------:R-:W-:Y:S02]  /*15210*/  FMNMX.FTZ R4, R26, R5, !PT ;  /* 0x000000051a047209 */ /* 0x000fe40007810000 */
[----:B------:R-:W-:Y:S02]  /*15220*/  FSEL R28, R28, RZ, P4 ;  /* 0x000000ff1c1c7208 */ /* 0x000fe40002000000 */
[----:B------:R-:W-:Y:S02]  /*15230*/  FMNMX.FTZ R4, R69, R4, !PT ;  /* 0x0000000445047209 */ /* 0x000fe40007810000 */
[----:B------:R-:W-:Y:S01]  /*15240*/  ISETP.NE.AND P4, PT, R40, RZ, PT ;  /* 0x000000ff2800720c */ /* 0x000fe20003f85270 */
[--C-:B------:R-:W-:Y:S01]  /*15250*/  FFMA.FTZ R81, R39, R2, -R28.reuse ;  /* 0x0000000227517223 */ /* 0x100fe2000001081c */
[----:B------:R-:W-:Y:S01]  /*15260*/  FMNMX.FTZ R4, R27, R4, !PT ;  /* 0x000000041b047209 */ /* 0x000fe20007810000 */
[-CC-:B------:R-:W-:Y:S01]  /*15270*/  FFMA.FTZ R196, R56, R2.reuse, -R28.reuse ;  /* 0x0000000238c47223 */ /* 0x180fe2000001081c */
[----:B------:R-:W-:Y:S01]  /*15280*/  ISETP.GT.AND P4, PT, R54, 0x31, !P4 ;  /* 0x000000313600780c */ /* 0x000fe20006784270 */
[--C-:B------:R-:W-:Y:S01]  /*15290*/  FFMA.FTZ R198, R41, R2, -R28.reuse ;  /* 0x0000000229c67223 */ /* 0x100fe2000001081c */
[----:B------:R-:W-:Y:S01]  /*152a0*/  FMNMX.FTZ R4, R71, R4, !PT ;  /* 0x0000000447047209 */ /* 0x000fe20007810000 */
[----:B------:R-:W-:Y:S01]  /*152b0*/  MUFU.EX2 R81, R81 ;  /* 0x0000005100517308 */ /* 0x000fe20000000800 */
[----:B------:R-:W-:Y:S01]  /*152c0*/  ISETP.LT.OR P4, PT, R66, 0x32, P4 ;  /* 0x000000324200780c */ /* 0x000fe20002781670 */
[--C-:B------:R-:W-:Y:S01]  /*152d0*/  FFMA.FTZ R41, R43, R2, -R28.reuse ;  /* 0x000000022b297223 */ /* 0x100fe2000001081c */
[----:B------:R-:W-:Y:S01]  /*152e0*/  FMNMX.FTZ R4, R29, R4, !PT ;  /* 0x000000041d047209 */ /* 0x000fe20007810000 */
[-CC-:B------:R-:W-:Y:S01]  /*152f0*/  FFMA.FTZ R192, R45, R2.reuse, -R28.reuse ;  /* 0x000000022dc07223 */ /* 0x180fe2000001081c */
[----:B------:R-:W-:Y:S01]  /*15300*/  FSEL R79, R36, -INF , !P4 ;  /* 0xff800000244f7808 */ /* 0x000fe20006000000 */
[--C-:B------:R-:W-:Y:S01]  /*15310*/  FFMA.FTZ R43, R47, R2, -R28.reuse ;  /* 0x000000022f2b7223 */ /* 0x100fe2000001081c */
[----:B------:R-:W-:Y:S01]  /*15320*/  FMNMX.FTZ R4, R73, R4, !PT ;  /* 0x0000000449047209 */ /* 0x000fe20007810000 */
[----:B------:R-:W0:Y:S01]  /*15330*/  MUFU.EX2 R196, R196 ;  /* 0x000000c400c47308 */ /* 0x000e220000000800 */
[----:B------:R-:W-:Y:S01]  /*15340*/  ISETP.LT.OR P6, PT, R66, 0x3a, P6 ;  /* 0x0000003a4200780c */ /* 0x000fe200037c1670 */
[--C-:B------:R-:W-:Y:S01]  /*15350*/  FFMA.FTZ R194, R49, R2, -R28.reuse ;  /* 0x0000000231c27223 */ /* 0x100fe2000001081c */
[----:B------:R-:W-:Y:S01]  /*15360*/  FMNMX.FTZ R4, R31, R4, !PT ;  /* 0x000000041f047209 */ /* 0x000fe20007810000 */
[-CC-:B------:R-:W-:Y:S01]  /*15370*/  FFMA.FTZ R45, R51, R2.reuse, -R28.reuse ;  /* 0x00000002332d7223 */ /* 0x180fe2000001081c */
[----:B------:R-:W-:Y:S01]  /*15380*/  FSEL R39, R0, -INF , !P5 ;  /* 0xff80000000277808 */ /* 0x000fe20006800000 */
[--C-:B------:R-:W-:Y:S01]  /*15390*/  FFMA.FTZ R188, R53, R2, -R28.reuse ;  /* 0x0000000235bc7223 */ /* 0x100fe2000001081c */
[----:B------:R-:W-:Y:S01]  /*153a0*/  FMNMX.FTZ R4, R75, R4, !PT ;  /* 0x000000044b047209 */ /* 0x000fe20007810000 */
[----:B------:R-:W2:Y:S01]  /*153b0*/  MUFU.EX2 R198, R198 ;  /* 0x000000c600c67308 */ /* 0x000ea20000000800 */
[----:B------:R-:W-:Y:S01]  /*153c0*/  FSEL R83, R38, -INF , !P6 ;  /* 0xff80000026537808 */ /* 0x000fe20007000000 */
[--C-:B------:R-:W-:Y:S01]  /*153d0*/  FFMA.FTZ R47, R55, R2, -R28.reuse ;  /* 0x00000002372f7223 */ /* 0x100fe2000001081c */
[----:B------:R-:W-:Y:S01]  /*153e0*/  FMNMX.FTZ R4, R33, R4, !PT ;  /* 0x0000000421047209 */ /* 0x000fe20007810000 */
[-CC-:B------:R-:W-:Y:S01]  /*153f0*/  FFMA.FTZ R190, R57, R2.reuse, -R28.reuse ;  /* 0x0000000239be7223 */ /* 0x180fe2000001081c */
[-CC-:B------:R-:W-:Y:S01]  /*15400*/  FFMA.FTZ R49, R59, R2.reuse, -R28.reuse ;  /* 0x000000023b317223 */ /* 0x180fe2000001081c */
[--C-:B------:R-:W-:Y:S01]  /*15410*/  FFMA.FTZ R184, R61, R2, -R28.reuse ;  /* 0x000000023db87223 */ /* 0x100fe2000001081c */
[----:B------:R-:W-:Y:S01]  /*15420*/  FMNMX.FTZ R4, R77, R4, !PT ;  /* 0x000000044d047209 */ /* 0x000fe20007810000 */
[----:B------:R-:W3:Y:S01]  /*15430*/  MUFU.EX2 R41, R41 ;  /* 0x0000002900297308 */ /* 0x000ee20000000800 */
[-CC-:B------:R-:W-:Y:S01]  /*15440*/  FFMA.FTZ R51, R65, R2.reuse, -R28.reuse ;  /* 0x0000000241337223 */ /* 0x180fe2000001081c */
[--C-:B------:R-:W-:Y:S01]  /*15450*/  FFMA.FTZ R186, R63, R2, -R28.reuse ;  /* 0x000000023fba7223 */ /* 0x100fe2000001081c */
[----:B------:R-:W-:Y:S01]  /*15460*/  FMNMX.FTZ R4, R35, R4, !PT ;  /* 0x0000000423047209 */ /* 0x000fe20007810000 */
[----:B------:R-:W-:-:S03]  /*15470*/  FFMA.FTZ R53, R67, R2, -R28 ;  /* 0x0000000243357223 */ /* 0x000fc6000001081c */
[----:B------:R-:W-:Y:S01]  /*15480*/  FMNMX.FTZ R4, R37, R4, !PT ;  /* 0x0000000425047209 */ /* 0x000fe20007810000 */
[----:B------:R-:W4:Y:S03]  /*15490*/  MUFU.EX2 R192, R192 ;  /* 0x000000c000c07308 */ /* 0x000f260000000800 */
[----:B------:R-:W-:-:S04]  /*154a0*/  FMNMX.FTZ R4, R79, R4, !PT ;  /* 0x000000044f047209 */ /* 0x000fc80007810000 */
[----:B------:R-:W-:Y:S01]  /*154b0*/  FMNMX.FTZ R4, R39, R4, !PT ;  /* 0x0000000427047209 */ /* 0x000fe20007810000 */
[----:B------:R-:W5:Y:S03]  /*154c0*/  MUFU.EX2 R43, R43 ;  /* 0x0000002b002b7308 */ /* 0x000f660000000800 */
[----:B------:R-:W-:-:S05]  /*154d0*/  FMNMX.FTZ R4, R83, R4, !PT ;  /* 0x0000000453047209 */ /* 0x000fca0007810000 */
[----:B------:R-:W1:Y:S01]  /*154e0*/  SHFL.BFLY PT, R85, R4, 0x2, 0x1f ;  /* 0x0c401f0004557f89 */ /* 0x000e6200000e0000 */
[----:B------:R-:W5:Y:S08]  /*154f0*/  MUFU.EX2 R194, R194 ;  /* 0x000000c200c27308 */ /* 0x000f700000000800 */
[----:B------:R-:W5:Y:S08]  /*15500*/  MUFU.EX2 R45, R45 ;  /* 0x0000002d002d7308 */ /* 0x000f700000000800 */
[----:B------:R-:W-:Y:S01]  /*15510*/  MUFU.EX2 R188, R188 ;  /* 0x000000bc00bc7308 */ /* 0x000fe20000000800 */
[----:B-1----:R-:W-:-:S07]  /*15520*/  FMNMX.FTZ R85, R4, R85, !PT ;  /* 0x0000005504557209 */ /* 0x002fce0007810000 */
[----:B------:R-:W-:Y:S01]  /*15530*/  MUFU.EX2 R47, R47 ;  /* 0x0000002f002f7308 */ /* 0x000fe20000000800 */
[----:B------:R-:W1:Y:S07]  /*15540*/  SHFL.BFLY PT, R4, R85, 0x1, 0x1f ;  /* 0x0c201f0055047f89 */ /* 0x000e6e00000e0000 */
[----:B------:R-:W-:Y:S08]  /*15550*/  MUFU.EX2 R190, R190 ;  /* 0x000000be00be7308 */ /* 0x000ff00000000800 */
[----:B------:R-:W-:Y:S08]  /*15560*/  MUFU.EX2 R49, R49 ;  /* 0x0000003100317308 */ /* 0x000ff00000000800 */
[----:B------:R-:W-:Y:S01]  /*15570*/  MUFU.EX2 R184, R184 ;  /* 0x000000b800b87308 */ /* 0x000fe20000000800 */
[----:B-1----:R-:W-:-:S04]  /*15580*/  FMNMX.FTZ R4, R85, R4, !PT ;  /* 0x0000000455047209 */ /* 0x002fc80007810000 */
[C---:B------:R-:W-:Y:S01]  /*15590*/  FSETP.NEU.FTZ.AND P4, PT, R4.reuse, -INF , PT ;  /* 0xff8000000400780b */ /* 0x040fe20003f9d000 */
[----:B------:R-:W-:Y:S02]  /*155a0*/  FMUL.FTZ R30, R4, R2 ;  /* 0x00000002041e7220 */ /* 0x000fe40000410000 */
[----:B------:R-:W-:Y:S03]  /*155b0*/  MUFU.EX2 R51, R51 ;  /* 0x0000003300337308 */ /* 0x000fe60000000800 */
[----:B------:R-:W-:-:S05]  /*155c0*/  FSEL R30, R30, RZ, P4 ;  /* 0x000000ff1e1e7208 */ /* 0x000fca0002000000 */
[----:B------:R-:W-:Y:S01]  /*155d0*/  MUFU.EX2 R186, R186 ;  /* 0x000000ba00ba7308 */ /* 0x000fe20000000800 */
[-CC-:B------:R-:W-:Y:S01]  /*155e0*/  FFMA.FTZ R197, R26, R2.reuse, -R30.reuse ;  /* 0x000000021ac57223 */ /* 0x180fe2000001081e */
[-CC-:B------:R-:W-:Y:S01]  /*155f0*/  FFMA.FTZ R0, R5, R2.reuse, -R30.reuse ;  /* 0x0000000205007223 */ /* 0x180fe2000001081e */
[-CC-:B------:R-:W-:Y:S01]  /*15600*/  FFMA.FTZ R199, R69, R2.reuse, -R30.reuse ;  /* 0x0000000245c77223 */ /* 0x180fe2000001081e */
[-CC-:B------:R-:W-:Y:S01]  /*15610*/  FFMA.FTZ R26, R27, R2.reuse, -R30.reuse ;  /* 0x000000021b1a7223 */ /* 0x180fe2000001081e */
[-CC-:B------:R-:W-:Y:S01]  /*15620*/  FFMA.FTZ R193, R71, R2.reuse, -R30.reuse ;  /* 0x0000000247c17223 */ /* 0x180fe2000001081e */
[----:B0-----:R-:W-:Y:S01]  /*15630*/  FADD.FTZ R5, R196, R81 ;  /* 0x00000051c4057221 */ /* 0x001fe20000010000 */
[-CC-:B------:R-:W-:Y:S01]  /*15640*/  FFMA.FTZ R28, R29, R2.reuse, -R30.reuse ;  /* 0x000000021d1c7223 */ /* 0x180fe2000001081e */
[----:B------:R-:W-:Y:S01]  /*15650*/  MUFU.EX2 R197, R197 ;  /* 0x000000c500c57308 */ /* 0x000fe20000000800 */
[-CC-:B------:R-:W-:Y:S01]  /*15660*/  FFMA.FTZ R195, R73, R2.reuse, -R30.reuse ;  /* 0x0000000249c37223 */ /* 0x180fe2000001081e */
[----:B--2---:R-:W-:Y:S01]  /*15670*/  FADD.FTZ R36, R198, R5 ;  /* 0x00000005c6247221 */ /* 0x004fe20000010000 */
[-CC-:B------:R-:W-:Y:S01]  /*15680*/  FFMA.FTZ R32, R31, R2.reuse, -R30.reuse ;  /* 0x000000021f207223 */ /* 0x180fe2000001081e */
[-CC-:B------:R-:W-:Y:S01]  /*15690*/  FFMA.FTZ R189, R75, R2.reuse, -R30.reuse ;  /* 0x000000024bbd7223 */ /* 0x180fe2000001081e */
[-C--:B------:R-:W-:Y:S01]  /*156a0*/  FFMA.FTZ R34, R33, R2.reuse, -R30 ;  /* 0x0000000221227223 */ /* 0x080fe2000001081e */
[----:B---3--:R-:W-:Y:S01]  /*156b0*/  FADD.FTZ R5, R41, R36 ;  /* 0x0000002429057221 */ /* 0x008fe20000010000 */
[-CC-:B------:R-:W-:Y:S01]  /*156c0*/  FFMA.FTZ R191, R77, R2.reuse, -R30.reuse ;  /* 0x000000024dbf7223 */ /* 0x180fe2000001081e */
[----:B------:R-:W0:Y:S01]  /*156d0*/  MUFU.EX2 R0, R0 ;  /* 0x0000000000007308 */ /* 0x000e220000000800 */
[-CC-:B------:R-:W-:Y:S01]  /*156e0*/  FFMA.FTZ R36, R35, R2.reuse, -R30.reuse ;  /* 0x0000000223247223 */ /* 0x180fe2000001081e */
[----:B----4-:R-:W-:Y:S01]  /*156f0*/  FADD.FTZ R40, R192, R5 ;  /* 0x00000005c0287221 */ /* 0x010fe20000010000 */
[----:B------:R-:W1:Y:S01]  /*15700*/  @P2 LDC R31, c[0x0][0x44c] ;  /* 0x00011300ff1f2b82 */ /* 0x000e620000000800 */
[-CC-:B------:R-:W-:Y:S01]  /*15710*/  FFMA.FTZ R185, R37, R2.reuse, -R30.reuse ;  /* 0x0000000225b97223 */ /* 0x180fe2000001081e */
[-C--:B------:R-:W-:Y:S01]  /*15720*/  FFMA.FTZ R79, R79, R2.reuse, -R30 ;  /* 0x000000024f4f7223 */ /* 0x080fe2000001081e */
[----:B-----5:R-:W-:Y:S01]  /*15730*/  FADD.FTZ R27, R43, R40 ;  /* 0x000000282b1b7221 */ /* 0x020fe20000010000 */
[-CC-:B------:R-:W-:Y:S01]  /*15740*/  FFMA.FTZ R39, R39, R2.reuse, -R30.reuse ;  /* 0x0000000227277223 */ /* 0x180fe2000001081e */
[----:B------:R-:W2:Y:S01]  /*15750*/  MUFU.EX2 R199, R199 ;  /* 0x000000c700c77308 */ /* 0x000ea20000000800 */
[----:B------:R-:W-:Y:S01]  /*15760*/  FFMA.FTZ R83, R83, R2, -R30 ;  /* 0x0000000253537223 */ /* 0x000fe2000001081e */
[----:B------:R-:W-:Y:S01]  /*15770*/  FADD.FTZ R40, R194, R27 ;  /* 0x0000001bc2287221 */ /* 0x000fe20000010000 */
[----:B------:R-:W-:-:S02]  /*15780*/  MOV R29, R78 ;  /* 0x0000004e001d7202 */ /* 0x000fc40000000f00 */
[----:B------:R-:W-:Y:S01]  /*15790*/  F2FP.F16.F32.PACK_AB R196, R81, R196 ;  /* 0x000000c451c4723e */ /* 0x000fe200000000ff */
[----:B------:R-:W-:Y:S01]  /*157a0*/  FADD.FTZ R27, R45, R40 ;  /* 0x000000282d1b7221 */ /* 0x000fe20000010000 */
[----:B------:R-:W-:Y:S01]  /*157b0*/  F2FP.F16.F32.PACK_AB R198, R41, R198 ;  /* 0x000000c629c6723e */ /* 0x000fe200000000ff */
[----:B------:R-:W3:Y:S01]  /*157c0*/  MUFU.EX2 R26, R26 ;  /* 0x0000001a001a7308 */ /* 0x000ee20000000800 */
[----:B0-----:R-:W-:Y:S01]  /*157d0*/  FADD.FTZ R38, R197, R0 ;  /* 0x00000000c5267221 */ /* 0x001fe20000010000 */
[----:B------:R-:W-:Y:S01]  /*157e0*/  FADD.FTZ R40, R188, R27 ;  /* 0x0000001bbc287221 */ /* 0x000fe20000010000 */
[----:B------:R-:W-:Y:S02]  /*157f0*/  F2FP.F16.F32.PACK_AB R197, R0, R197 ;  /* 0x000000c500c5723e */ /* 0x000fe400000000ff */
[----:B------:R-:W-:Y:S01]  /*15800*/  F2FP.F16.F32.PACK_AB R192, R43, R192 ;  /* 0x000000c02bc0723e */ /* 0x000fe200000000ff */
[----:B------:R-:W-:Y:S01]  /*15810*/  FADD.FTZ R27, R47, R40 ;  /* 0x000000282f1b7221 */ /* 0x000fe20000010000 */
[----:B------:R-:W-:Y:S01]  /*15820*/  F2FP.F16.F32.PACK_AB R194, R45, R194 ;  /* 0x000000c22dc2723e */ /* 0x000fe200000000ff */
[----:B------:R-:W0:Y:S01]  /*15830*/  MUFU.EX2 R193, R193 ;  /* 0x000000c100c17308 */ /* 0x000e220000000800 */
[----:B--2---:R-:W-:Y:S01]  /*15840*/  FADD.FTZ R5, R199, R38 ;  /* 0x00000026c7057221 */ /* 0x004fe20000010000 */
[----:B------:R-:W-:Y:S01]  /*15850*/  FADD.FTZ R40, R190, R27 ;  /* 0x0000001bbe287221 */ /* 0x000fe20000010000 */
[----:B-1----:R-:W-:Y:S01]  /*15860*/  @P2 IMAD.HI.U32 R31, R78, R31, RZ ;  /* 0x0000001f4e1f2227 */ /* 0x002fe200078e00ff */
[----:B------:R-:W-:-:S03]  /*15870*/  F2FP.F16.F32.PACK_AB R188, R47, R188 ;  /* 0x000000bc2fbc723e */ /* 0x000fc600000000ff */
[C---:B------:R-:W-:Y:S01]  /*15880*/  FADD.FTZ R27, R49.reuse, R40 ;  /* 0x00000028311b7221 */ /* 0x040fe20000010000 */
[----:B------:R-:W-:Y:S01]  /*15890*/  F2FP.F16.F32.PACK_AB R190, R49, R190 ;  /* 0x000000be31be723e */ /* 0x000fe200000000ff */
[----:B------:R-:W1:Y:S01]  /*158a0*/  MUFU.EX2 R28, R28 ;  /* 0x0000001c001c7308 */ /* 0x000e620000000800 */
[----:B---3--:R-:W-:Y:S01]  /*158b0*/  FADD.FTZ R38, R26, R5 ;  /* 0x000000051a267221 */ /* 0x008fe20000010000 */
[----:B------:R-:W-:Y:S01]  /*158c0*/  FADD.FTZ R40, R184, R27 ;  /* 0x0000001bb8287221 */ /* 0x000fe20000010000 */
[----:B------:R-:W-:Y:S02]  /*158d0*/  @P2 SHF.R.U32.HI R29, RZ, R42, R31 ;  /* 0x0000002aff1d2219 */ /* 0x000fe4000001161f */
[C---:B------:R-:W-:Y:S01]  /*158e0*/  F2FP.F16.F32.PACK_AB R184, R51.reuse, R184 ;  /* 0x000000b833b8723e */ /* 0x040fe200000000ff */
[----:B------:R-:W-:Y:S01]  /*158f0*/  FADD.FTZ R27, R51, R40 ;  /* 0x00000028331b7221 */ /* 0x000fe20000010000 */
[----:B------:R-:W-:Y:S01]  /*15900*/  F2FP.F16.F32.PACK_AB R199, R26, R199 ;  /* 0x000000c71ac7723e */ /* 0x000fe200000000ff */
[----:B------:R-:W2:Y:S01]  /*15910*/  MUFU.EX2 R195, R195 ;  /* 0x000000c300c37308 */ /* 0x000ea20000000800 */
[----:B0-----:R-:W-:Y:S01]  /*15920*/  FADD.FTZ R5, R193, R38 ;  /* 0x00000026c1057221 */ /* 0x001fe20000010000 */
[----:B------:R-:W-:-:S02]  /*15930*/  IMAD.IADD R29, R154, 0x1, R29 ;  /* 0x000000019a1d7824 */ /* 0x000fc400078e021d */
[----:B------:R-:W-:Y:S02]  /*15940*/  FADD.FTZ R42, R186, R27 ;  /* 0x0000001bba2a7221 */ /* 0x000fe40000010000 */
[----:B------:R-:W-:Y:S02]  /*15950*/  IMAD.IADD R24, R29, 0x1, R24 ;  /* 0x000000011d187824 */ /* 0x000fe400078e0218 */
[----:B------:R-:W0:Y:S01]  /*15960*/  MUFU.EX2 R32, R32 ;  /* 0x0000002000207308 */ /* 0x000e220000000800 */
[C---:B-1----:R-:W-:Y:S01]  /*15970*/  FADD.FTZ R38, R28.reuse, R5 ;  /* 0x000000051c267221 */ /* 0x042fe20000010000 */
[----:B------:R-:W-:-:S06]  /*15980*/  F2FP.F16.F32.PACK_AB R193, R28, R193 ;  /* 0x000000c11cc1723e */ /* 0x000fcc00000000ff */
        /* <DEDUP_REMOVED lines=21> */
[----:B-1----:R-:W-:-:S04]  /*15ae0*/  FADD.FTZ R5, R39, R0 ;  /* 0x0000000027057221 */ /* 0x002fc80000010000 */
[C---:B--2---:R-:W-:Y:S01]  /*15af0*/  FADD.FTZ R226, R38.reuse, R5 ;  /* 0x0000000526e27221 */ /* 0x044fe20000010000 */
[----:B------:R-:W-:Y:S01]  /*15b00*/  F2FP.F16.F32.PACK_AB R187, R38, R39 ;  /* 0x0000002726bb723e */ /* 0x000fe200000000ff */
[----:B------:R-:W-:Y:S02]  /*15b10*/  VIADD R5, R100, 0xfffffffe ;  /* 0xfffffffe64057836 */ /* 0x000fe40000000000 */
[C---:B0-----:R-:W-:Y:S01]  /*15b20*/  FADD.FTZ R227, R53.reuse, R42 ;  /* 0x0000002a35e37221 */ /* 0x041fe20000010000 */
[----:B------:R-:W-:Y:S01]  /*15b30*/  F2FP.F16.F32.PACK_AB R186, R53, R186 ;  /* 0x000000ba35ba723e */ /* 0x000fe200000000ff */
[----:B------:R-:W-:Y:S06]  /*15b40*/  @!P3 BRA `(.L_x_1734) ;  /* 0x000000000048b947 */ /* 0x000fec0003800000 */
        /* <DEDUP_REMOVED lines=11> */
.L_x_1736:
[----:B------:R-:W-:-:S13]  /*15c00*/  ISETP.NE.AND P4, PT, R25, 0x1, PT ;  /* 0x000000011900780c */ /* 0x000fda0003f85270 */
[----:B------:R-:W0:Y:S02]  /*15c10*/  @P4 LDC.64 R26, c[0x0][0x9e8] ;  /* 0x00027a00ff1a4b82 */ /* 0x000e240000000a00 */
[----:B0-----:R-:W-:-:S05]  /*15c20*/  @P4 IMAD.HI.U32 R26, R0, R26, RZ ;  /* 0x0000001a001a4227 */ /* 0x001fca00078e00ff */
[----:B------:R-:W-:-:S07]  /*15c30*/  @P4 SHF.R.U32.HI R0, RZ, R27, R26 ;  /* 0x0000001bff004219 */ /* 0x000fce000001161a */
.L_x_1737:
[----:B------:R-:W-:Y:S05]  /*15c40*/  BSYNC B0 ;  /* 0x0000000000007941 */ /* 0x000fea0003800000 */
.L_x_1735:
[----:B------:R-:W-:-:S05]  /*15c50*/  IMAD R25, R0, R25, R25 ;  /* 0x0000001900197224 */ /* 0x000fca00078e0219 */
[----:B------:R-:W-:-:S07]  /*15c60*/  VIMNMX R24, R24, R25, PT ;  /* 0x0000001918187248 */ /* 0x000fce0003fe0100 */
.L_x_1734:
[----:B------:R-:W2:Y:S01]  /*15c70*/  LDL R26, [R1+0x38] ;  /* 0x00003800011a7983 */ /* 0x000ea20000100800 */
[----:B------:R-:W-:Y:S01]  /*15c80*/  SHF.R.S32.HI R25, RZ, 0x1f, R24 ;  /* 0x0000001fff197819 */ /* 0x000fe20000011418 */
[----:B------:R-:W-:Y:S01]  /*15c90*/  BSSY B0, `(.L_x_1738) ;  /* 0x000033d000007945 */ /* 0x000fe20003800000 */
[----:B------:R-:W-:Y:S01]  /*15ca0*/  IMAD.MOV.U32 R0, RZ, RZ, 0x3f800000 ;  /* 0x3f800000ff007424 */ /* 0x000fe200078e00ff */
[----:B------:R-:W-:Y:S02]  /*15cb0*/  MOV R152, 0x3f800000 ;  /* 0x3f80000000987802 */ /* 0x000fe40000000f00 */
[----:B------:R-:W-:Y:S02]  /*15cc0*/  CS2R R150, SRZ ;  /* 0x0000000000967805 */ /* 0x000fe4000001ff00 */
[----:B------:R-:W-:Y:S02]  /*15cd0*/  LEA.HI R24, R25, R24, RZ, 0x6 ;  /* 0x0000001819187211 */ /* 0x000fe400078f30ff */
[----:B------:R-:W-:-:S02]  /*15ce0*/  CS2R R148, SRZ ;  /* 0x0000000000947805 */ /* 0x000fc4000001ff00 */
[----:B------:R-:W-:Y:S02]  /*15cf0*/  CS2R R146, SRZ ;  /* 0x0000000000927805 */ /* 0x000fe4000001ff00 */
[----:B------:R-:W-:Y:S02]  /*15d00*/  CS2R R144, SRZ ;  /* 0x0000000000907805 */ /* 0x000fe4000001ff00 */
[----:B------:R-:W-:Y:S02]  /*15d10*/  SHF.R.S32.HI R24, RZ, 0x6, R24 ;  /* 0x00000006ff187819 */ /* 0x000fe40000011418 */
        /* <DEDUP_REMOVED lines=58> */
[----:B--2---:R-:W-:Y:S02]  /*160c0*/  VIMNMX R26, R26, R24, !PT ;  /* 0x000000181a1a7248 */ /* 0x004fe40007fe0100 */
[----:B------:R-:W-:Y:S02]  /*160d0*/  CS2R R24, SRZ ;  /* 0x0000000000187805 */ /* 0x000fe4000001ff00 */
[----:B------:R-:W-:Y:S01]  /*160e0*/  ISETP.GE.AND P4, PT, R5, R26, PT ;  /* 0x0000001a0500720c */ /* 0x000fe20003f86270 */
[----:B------:R0:W-:Y:S02]  /*160f0*/  STL [R1+0x18], R26 ;  /* 0x0000181a01007387 */ /* 0x0001e40000100800 */
[----:B0-----:R-:W-:-:S10]  /*16100*/  CS2R R26, SRZ ;  /* 0x00000000001a7805 */ /* 0x001fd4000001ff00 */
[----:B------:R-:W-:Y:S05]  /*16110*/  @!P4 BRA `(.L_x_1739) ;  /* 0x0000002c00d0c947 */ /* 0x000fea0003800000 */
[----:B------:R-:W-:Y:S01]  /*16120*/  BSSY B1, `(.L_x_1740) ;  /* 0x00002ef000017945 */ /* 0x000fe20003800000 */
[----:B------:R-:W-:Y:S02]  /*16130*/  IMAD.MOV.U32 R0, RZ, RZ, 0x3f800000 ;  /* 0x3f800000ff007424 */ /* 0x000fe400078e00ff */
[----:B------:R-:W-:-:S07]  /*16140*/  IMAD.MOV.U32 R151, RZ, RZ, RZ ;  /* 0x000000ffff977224 */ /* 0x000fce00078e00ff */
.L_x_1759:
[----:B------:R-:W-:-:S05]  /*16150*/  VIADD R232, R22, 0x1 ;  /* 0x0000000116e87836 */ /* 0x000fca0000000000 */
[----:B------:R-:W-:-:S04]  /*16160*/  ISETP.NE.AND P4, PT, R232, 0x2, PT ;  /* 0x00000002e800780c */ /* 0x000fc80003f85270 */
[----:B------:R-:W-:Y:S02]  /*16170*/  SEL R231, RZ, 0x1, P4 ;  /* 0x00000001ffe77807 */ /* 0x000fe40002000000 */
[----:B------:R-:W-:Y:S02]  /*16180*/  SEL R232, R232, RZ, P4 ;  /* 0x000000ffe8e87207 */ /* 0x000fe40002000000 */
[----:B------:R-:W-:Y:S01]  /*16190*/  LOP3.LUT R231, R218, R231, RZ, 0x3c, !PT ;  /* 0x000000e7dae77212 */ /* 0x000fe200078e3cff */
[----:B------:R-:W-:Y:S06]  /*161a0*/  @!P0 BRA `(.L_x_1741) ;  /* 0x0000000000048947 */ /* 0x000fec0003800000 */
[----:B------:R-:W-:Y:S01]  /*161b0*/  BPT.TRAP 0x1 ;  /* 0x000000040000795c */ /* 0x000fe20000300000 */
.L_x_1741:
[----:B------:R-:W-:Y:S01]  /*161c0*/  IMAD R2, R232, 0x8, R16 ;  /* 0x00000008e8027824 */ /* 0x000fe200078e0210 */
[----:B------:R-:W-:-:S04]  /*161d0*/  SHF.L.U32 R154, R231, 0x1f, RZ ;  /* 0x0000001fe79a7819 */ /* 0x000fc800000006ff */
[----:B------:R0:W1:Y:S01]  /*161e0*/  SYNCS.PHASECHK.TRANS64.TRYWAIT P4, [R2+URZ+0x30830], R154 ;  /* 0x0308309a020075a7 */ /* 0x000062000808017f */
[----:B------:R-:W-:Y:S05]  /*161f0*/  @!P0 BRA `(.L_x_1742) ;  /* 0x0000000000048947 */ /* 0x000fea0003800000 */
[----:B------:R-:W-:Y:S01]  /*16200*/  BPT.TRAP 0x1 ;  /* 0x000000040000795c */ /* 0x000fe20000300000 */
.L_x_1742:
[----:B------:R-:W-:Y:S01]  /*16210*/  IMAD R153, R232, 0x800, R237 ;  /* 0x00000800e8997824 */ /* 0x000fe200078e02ed */
[----:B------:R-:W-:Y:S03]  /*16220*/  BSSY B2, `(.L_x_1743) ;  /* 0x0000006000027945 */ /* 0x000fe60003800000 */
[C---:B------:R-:W-:Y:S01]  /*16230*/  VIADD R158, R153.reuse, 0x2 ;  /* 0x00000002999e7836 */ /* 0x040fe20000000000 */
[----:B------:R-:W-:Y:S01]  /*16240*/  IADD3 R157, R153, 0x4, RZ ;  /* 0x00000004999d7810 */ /* 0x000fe20007ffe0ff */
[----:B-1----:R-:W-:Y:S06]  /*16250*/  @P4 BRA `(.L_x_1744) ;  /* 0x0000000000084947 */ /* 0x002fec0003800000 */
[----:B------:R-:W1:Y:S02]  /*16260*/  SYNCS.PHASECHK.TRANS64.TRYWAIT P4, [R2+URZ+0x30830], R154 ;  /* 0x0308309a020075a7 */ /* 0x000e64000808017f */
[----:B-1----:R-:W-:Y:S05]  /*16270*/  @!P4 BRA `(.L_x_1745) ;  /* 0x000001980008c947 */ /* 0x002fea0003800000 */
.L_x_1744:
[----:B------:R-:W-:Y:S05]  /*16280*/  BSYNC B2 ;  /* 0x0000000000027941 */ /* 0x000fea0003800000 */
.L_x_1743:
[----:B01----:R-:W-:Y:S02]  /*16290*/  IMAD.MOV.U32 R154, RZ, RZ, R153 ;  /* 0x000000ffff9a7224 */ /* 0x003fe400078e0099 */
[-C--:B------:R-:W-:Y:S01]  /*162a0*/  FMUL.FTZ R24, R24, R152.reuse ;  /* 0x0000009818187220 */ /* 0x080fe20000410000 */
[----:B------:R-:W-:Y:S02]  /*162b0*/  VIADD R156, R153, 0x6 ;  /* 0x00000006999c7836 */ /* 0x000fe40000000000 */
[-C--:B------:R-:W-:Y:S01]  /*162c0*/  FMUL.FTZ R25, R25, R152.reuse ;  /* 0x0000009819197220 */ /* 0x080fe20000410000 */
[----:B------:R-:W-:Y:S01]  /*162d0*/  IMAD.MOV.U32 R155, RZ, RZ, 0x40000040 ;  /* 0x40000040ff9b7424 */ /* 0x000fe200078e00ff */
[----:B------:R-:W-:Y:S01]  /*162e0*/  R2UR UR6, R154 ;  /* 0x000000009a0672ca */ /* 0x000fe200000e0000 */
[----:B------:R-:W-:Y:S01]  /*162f0*/  IMAD.MOV.U32 R154, RZ, RZ, R158 ;  /* 0x000000ffff9a7224 */ /* 0x000fe200078e009e */
[----:B------:R-:W-:Y:S01]  /*16300*/  R2UR UR10, R156 ;  /* 0x000000009c0a72ca */ /* 0x000fe200000e0000 */
[----:B------:R-:W-:Y:S01]  /*16310*/  VIADD R158, R153, 0x204 ;  /* 0x00000204999e7836 */ /* 0x000fe20000000000 */
[----:B------:R-:W-:Y:S01]  /*16320*/  R2UR UR5, R155 ;  /* 0x000000009b0572ca */ /* 0x000fe200000e0000 */
[C---:B------:R-:W-:Y:S01]  /*16330*/  VIADD R156, R153.reuse, 0x202 ;  /* 0x00000202999c7836 */ /* 0x040fe20000000000 */
[----:B------:R-:W-:Y:S01]  /*16340*/  R2UR UR4, R154 ;  /* 0x000000009a0472ca */ /* 0x000fe200000e0000 */
[----:B------:R-:W-:Y:S01]  /*16350*/  IMAD.MOV.U32 R154, RZ, RZ, R157 ;  /* 0x000000ffff9a7224 */ /* 0x000fe200078e009d */
[----:B------:R-:W-:Y:S01]  /*16360*/  MOV R157, 0x40000040 ;  /* 0x40000040009d7802 */ /* 0x000fe20000000f00 */
[----:B------:R-:W-:Y:S01]  /*16370*/  IMAD.MOV.U32 R159, RZ, RZ, 0x40000040 ;  /* 0x40000040ff9f7424 */ /* 0x000fe200078e00ff */
[----:B------:R-:W-:Y:S01]  /*16380*/  R2UR UR22, R158 ;  /* 0x000000009e1672ca */ /* 0x000fe200000e0000 */
[C---:B------:R-:W-:Y:S01]  /*16390*/  VIADD R158, R153.reuse, 0x400 ;  /* 0x00000400999e7836 */ /* 0x040fe20000000000 */
[----:B------:R-:W-:Y:S01]  /*163a0*/  R2UR UR8, R154 ;  /* 0x000000009a0872ca */ /* 0x000fe200000e0000 */
[----:B------:R-:W-:Y:S01]  /*163b0*/  VIADD R154, R153, 0x200 ;  /* 0x00000200999a7836 */ /* 0x000fe20000000000 */
[----:B------:R-:W-:Y:S01]  /*163c0*/  R2UR UR11, R157 ;  /* 0x000000009d0b72ca */ /* 0x000fe200000e0000 */
[-C--:B------:R-:W-:Y:S01]  /*163d0*/  FMUL.FTZ R28, R28, R152.reuse ;  /* 0x000000981c1c7220 */ /* 0x080fe20000410000 */
[----:B------:R-:W-:Y:S01]  /*163e0*/  R2UR UR18, R156 ;  /* 0x000000009c1272ca */ /* 0x000fe200000e0000 */
[C---:B------:R-:W-:Y:S01]  /*163f0*/  VIADD R156, R153.reuse, 0x402 ;  /* 0x00000402999c7836 */ /* 0x040fe20000000000 */
[----:B------:R-:W-:Y:S01]  /*16400*/  R2UR UR14, R154 ;  /* 0x000000009a0e72ca */ /* 0x000fe200000e0000 */
[C---:B------:R-:W-:Y:S01]  /*16410*/  VIADD R154, R153.reuse, 0x206 ;  /* 0x00000206999a7836 */ /* 0x040fe20000000000 */
[----:B------:R-:W-:Y:S01]  /*16420*/  R2UR UR30, R158 ;  /* 0x000000009e1e72ca */ /* 0x000fe200000e0000 */
[----:B------:R-:W-:Y:S01]  /*16430*/  VIADD R158, R153, 0x406 ;  /* 0x00000406999e7836 */ /* 0x000fe20000000000 */
[----:B------:R-:W-:Y:S01]  /*16440*/  MOV R228, UR10 ;  /* 0x0000000a00e47c02 */ /* 0x000fe20008000f00 */
[----:B------:R-:W-:Y:S01]  /*16450*/  UMOV UR10, UR4 ;  /* 0x00000004000a7c82 */ /* 0x000fe20008000000 */
[----:B------:R-:W-:Y:S01]  /*16460*/  R2UR UR26, R154 ;  /* 0x000000009a1a72ca */ /* 0x000fe200000e0000 */
[-C--:B------:R-:W-:Y:S01]  /*16470*/  FMUL.FTZ R29, R29, R152.reuse ;  /* 0x000000981d1d7220 */ /* 0x080fe20000410000 */
[C---:B------:R-:W-:Y:S01]  /*16480*/  IADD3 R154, R153.reuse, 0x404, RZ ;  /* 0x00000404999a7810 */ /* 0x040fe20007ffe0ff */
[-C--:B------:R-:W-:Y:S01]  /*16490*/  FMUL.FTZ R32, R32, R152.reuse ;  /* 0x0000009820207220 */ /* 0x080fe20000410000 */
[----:B------:R-:W-:Y:S01]  /*164a0*/  MOV R229, UR11 ;  /* 0x0000000b00e57c02 */ /* 0x000fe20008000f00 */
[----:B------:R-:W-:Y:S01]  /*164b0*/  UMOV UR11, UR5 ;  /* 0x00000005000b7c82 */ /* 0x000fe20008000000 */
        /* <DEDUP_REMOVED lines=10> */
[----:B------:R-:W-:Y:S01]  /*16560*/  R2UR UR4, R6 ;  /* 0x00000000060472ca */ /* 0x000fe200000e0000 */
[-C--:B------:R-:W-:Y:S01]  /*16570*/  FMUL.FTZ R36, R36, R152.reuse ;  /* 0x0000009824247220 */ /* 0x080fe20000410000 */
[----:B------:R-:W-:Y:S01]  /*16580*/  R2UR UR5, R7 ;  /* 0x00000000070572ca */ /* 0x000fe200000e0000 */
[-C--:B------:R-:W-:Y:S01]  /*16590*/  FMUL.FTZ R37, R37, R152.reuse ;  /* 0x0000009825257220 */ /* 0x080fe20000410000 */
[C---:B------:R-:W-:Y:S01]  /*165a0*/  R2UR UR9, R155.reuse ;  /* 0x000000009b0972ca */ /* 0x040fe200000e0000 */
[-C--:B------:R-:W-:Y:S01]  /*165b0*/  FMUL.FTZ R40, R40, R152.reuse ;  /* 0x0000009828287220 */ /* 0x080fe20000410000 */
[----:B------:R-:W-:Y:S01]  /*165c0*/  R2UR UR15, R155 ;  /* 0x000000009b0f72ca */ /* 0x000fe200000e0000 */
        /* <DEDUP_REMOVED lines=69> */
[----:B------:R-:W-:Y:S01]  /*16a20*/  R2UR UR12, R214 ;  /* 0x00000000d60c72ca */ /* 0x000fe200000e0000 */
[----:B------:R-:W-:Y:S01]  /*16a30*/  WARPGROUP.ARRIVE ;  /* 0x00000000000079c5 */ /* 0x000fe20000000000 */
[----:B------:R-:W-:Y:S01]  /*16a40*/  R2UR UR13, R215 ;  /* 0x00000000d70d72ca */ /* 0x000fe200000e0000 */
[-C--:B------:R-:W-:Y:S01]  /*16a50*/  FMUL.FTZ R26, R26, R0.reuse ;  /* 0x000000001a1a7220 */ /* 0x080fe20000410000 */
[----:B------:R-:W-:Y:S01]  /*16a60*/  R2UR UR16, R212 ;  /* 0x00000000d41072ca */ /* 0x000fe200000e0000 */
[-C--:B------:R-:W-:Y:S01]  /*16a70*/  FMUL.FTZ R27, R27, R0.reuse ;  /* 0x000000001b1b7220 */ /* 0x080fe20000410000 */
[----:B------:R-:W-:Y:S01]  /*16a80*/  R2UR UR17, R213 ;  /* 0x00000000d51172ca */ /* 0x000fe200000e0000 */
[----:B------:R-:W-:Y:S01]  /*16a90*/  HGMMA.64x64x16.F32 R152, gdesc[UR4], RZ, !UPT, gsb0 ;  /* 0x00e00000049879f0 */ /* 0x000fe2000c0008ff */
[----:B------:R-:W-:Y:S01]  /*16aa0*/  UMOV UR6, UR8 ;  /* 0x0000000800067c82 */ /* 0x000fe20008000000 */
[----:B------:R-:W-:Y:S01]  /*16ab0*/  UMOV UR7, UR9 ;  /* 0x0000000900077c82 */ /* 0x000fe20008000000 */
        /* <DEDUP_REMOVED lines=92> */
[----:B------:R-:W-:Y:S01]  /*17080*/  FMUL.FTZ R151, R151, R0 ;  /* 0x0000000097977220 */ /* 0x000fe20000410000 */
[----:B------:R-:W-:-:S02]  /*17090*/  WARPGROUP.DEPBAR.LE gsb0, 0x0 ;  /* 0x00008000000079c5 */ /* 0x000fc40000010000 */
        /* <DEDUP_REMOVED lines=44> */
.L_x_1746:
[----:B------:R-:W-:Y:S01]  /*17360*/  SHF.L.U32 R218, R218, 0x1f, RZ ;  /* 0x0000001fdada7819 */ /* 0x000fe200000006ff */
[----:B------:R-:W-:-:S04]  /*17370*/  IMAD R0, R22, 0x8, R16 ;  /* 0x0000000816007824 */ /* 0x000fc800078e0210 */
[----:B------:R0:W1:Y:S01]  /*17380*/  SYNCS.PHASECHK.TRANS64.TRYWAIT P4, [R0+URZ+0x30850], R218 ;  /* 0x030850da000075a7 */ /* 0x000062000808017f */
[----:B------:R-:W-:Y:S05]  /*17390*/  @!P0 BRA `(.L_x_1747) ;  /* 0x0000000000048947 */ /* 0x000fea0003800000 */
[----:B------:R-:W-:Y:S01]  /*173a0*/  BPT.TRAP 0x1 ;  /* 0x000000040000795c */ /* 0x000fe20000300000 */
.L_x_1747:
[----:B------:R-:W-:Y:S04]  /*173b0*/  BSSY B2, `(.L_x_1748) ;  /* 0x0000004000027945 */ /* 0x000fe80003800000 */
[----:B-1----:R-:W-:Y:S05]  /*173c0*/  @P4 BRA `(.L_x_1749) ;  /* 0x0000000000084947 */ /* 0x002fea0003800000 */
[----:B------:R-:W1:Y:S02]  /*173d0*/  SYNCS.PHASECHK.TRANS64.TRYWAIT P4, [R0+URZ+0x30850], R218 ;  /* 0x030850da000075a7 */ /* 0x000e64000808017f */
[----:B-1----:R-:W-:Y:S05]  /*173e0*/  @!P4 BRA `(.L_x_1750) ;  /* 0x0000018400c0c947 */ /* 0x002fea0003800000 */
.L_x_1749:
[----:B------:R-:W-:Y:S05]  /*173f0*/  BSYNC B2 ;  /* 0x0000000000027941 */ /* 0x000fea0003800000 */
.L_x_1748:
[----:B------:R-:W2:Y:S01]  /*17400*/  LDL R228, [R1+0x8] ;  /* 0x0000080001e47983 */ /* 0x000ea20000100800 */
[----:B01----:R-:W-:Y:S01]  /*17410*/  IADD3 R218, R16, 0x400, RZ ;  /* 0x0000040010da7810 */ /* 0x003fe20007ffe0ff */
[----:B------:R-:W-:Y:S01]  /*17420*/  IMAD.MOV.U32 R229, RZ, RZ, 0x40000040 ;  /* 0x40000040ffe57424 */ /* 0x000fe200078e00ff */
[----:B------:R-:W-:Y:S01]  /*17430*/  WARPGROUP.ARRIVE ;  /* 0x00000000000079c5 */ /* 0x000fe20000000000 */
[----:B------:R-:W-:Y:S01]  /*17440*/  ULDC UR5, c[0x0][0x9d8] ;  /* 0x0002760000057ab9 */ /* 0x000fe20000000800 */
[----:B------:R-:W-:-:S04]  /*17450*/  SHF.R.U32.HI R218, RZ, 0x4, R218 ;  /* 0x00000004ffda7819 */ /* 0x000fc800000116da */
[----:B------:R-:W-:-:S04]  /*17460*/  LOP3.LUT R218, R218, 0x3fff, RZ, 0xc0, !PT ;  /* 0x00003fffdada7812 */ /* 0x000fc800078ec0ff */
[----:B------:R-:W-:Y:S02]  /*17470*/  LOP3.LUT R218, R218, 0x2000000, RZ, 0xfc, !PT ;  /* 0x02000000dada7812 */ /* 0x000fe400078efcff */
[----:B------:R-:W-:Y:S02]  /*17480*/  R2UR UR7, R229 ;  /* 0x00000000e50772ca */ /* 0x000fe400000e0000 */
[----:B--2---:R-:W-:Y:S01]  /*17490*/  R2UR UR4, R228 ;  /* 0x00000000e40472ca */ /* 0x004fe200000e0000 */
[----:B------:R-:W-:Y:S02]  /*174a0*/  IMAD R228, R22, 0x800, R218 ;  /* 0x0000080016e47824 */ /* 0x000fe400078e02da */
[----:B------:R-:W2:Y:S01]  /*174b0*/  LDL R218, [R1+0x34] ;  /* 0x0000340001da7983 */ /* 0x000ea20000100800 */
[----:B------:R-:W-:Y:S01]  /*174c0*/  IMAD.MOV.U32 R229, RZ, RZ, 0x40000040 ;  /* 0x40000040ffe57424 */ /* 0x000fe200078e00ff */
[----:B------:R-:W0:Y:S01]  /*174d0*/  @P2 LDC R22, c[0x0][0x44c] ;  /* 0x00011300ff162b82 */ /* 0x000e220000000800 */
[----:B------:R-:W-:-:S13]  /*174e0*/  R2UR UR6, R228 ;  /* 0x00000000e40672ca */ /* 0x000fda00000e0000 */
[----:B------:R-:W-:Y:S03]  /*174f0*/  HGMMA.64x256x16.F32 R24, R196, gdesc[UR4].tnspB, R24, gsb0 ;  /* 0x43e00004c4187df0 */ /* 0x000fe60008000818 */
[----:B------:R-:W-:Y:S02]  /*17500*/  WARPGROUP.DEPBAR.LE gsb0, 0x0 ;  /* 0x00008000000079c5 */ /* 0x000fe40000010000 */
[----:B------:R-:W-:Y:S01]  /*17510*/  VIADD R196, R228, 0x80 ;  /* 0x00000080e4c47836 */ /* 0x000fe20000000000 */
[----:B------:R-:W2:Y:S01]  /*17520*/  LDL R199, [R1+0x14] ;  /* 0x0000140001c77983 */ /* 0x000ea20000100800 */
[----:B------:R-:W-:Y:S01]  /*17530*/  IMAD.MOV.U32 R197, RZ, RZ, 0x40000040 ;  /* 0x40000040ffc57424 */ /* 0x000fe200078e00ff */
[----:B------:R-:W-:Y:S01]  /*17540*/  WARPGROUP.ARRIVE ;  /* 0x00000000000079c5 */ /* 0x000fe20000000000 */
[----:B------:R-:W-:Y:S01]  /*17550*/  @!P1 VIADD R2, R2, 0x30840 ;  /* 0x0003084002029836 */ /* 0x000fe20000000000 */
[----:B------:R-:W-:Y:S01]  /*17560*/  R2UR UR6, R196 ;  /* 0x00000000c40672ca */ /* 0x000fe200000e0000 */
[----:B------:R-:W-:Y:S01]  /*17570*/  FMUL.FTZ R152, R152, UR5 ;  /* 0x0000000598987c20 */ /* 0x000fe20008410000 */
[----:B------:R-:W-:Y:S01]  /*17580*/  R2UR UR7, R197 ;  /* 0x00000000c50772ca */ /* 0x000fe200000e0000 */
[----:B------:R-:W-:Y:S01]  /*17590*/  FMUL.FTZ R157, R157, UR5 ;  /* 0x000000059d9d7c20 */ /* 0x000fe20008410000 */
[----:B------:R-:W-:Y:S01]  /*175a0*/  @!P1 PRMT R2, RZ, 0x654, R2 ;  /* 0x00000654ff029816 */ /* 0x000fe20000000002 */
[----:B------:R-:W-:Y:S01]  /*175b0*/  FMUL.FTZ R160, R160, UR5 ;  /* 0x00000005a0a07c20 */ /* 0x000fe20008410000 */
[----:B------:R-:W-:Y:S01]  /*175c0*/  FMUL.FTZ R169, R169, UR5 ;  /* 0x00000005a9a97c20 */ /* 0x000fe20008410000 */
[----:B------:R-:W-:Y:S01]  /*175d0*/  FMUL.FTZ R173, R173, UR5 ;  /* 0x00000005adad7c20 */ /* 0x000fe20008410000 */
[----:B------:R-:W1:Y:S10]  /*175e0*/  MUFU.TANH R152, R152 ;  /* 0x0000009800987308 */ /* 0x000e740000002400 */
[----:B------:R-:W-:Y:S01]  /*175f0*/  HGMMA.64x256x16.F32 R24, R192, gdesc[UR4].tnspB, R24, gsb0 ;  /* 0x43e00004c0187df0 */ /* 0x000fe20008000818 */
[----:B------:R-:W3:Y:S08]  /*17600*/  MUFU.TANH R157, R157 ;  /* 0x0000009d009d7308 */ /* 0x000ef00000002400 */
[----:B------:R-:W4:Y:S08]  /*17610*/  MUFU.TANH R160, R160 ;  /* 0x000000a000a07308 */ /* 0x000f300000002400 */
[----:B------:R-:W0:Y:S08]  /*17620*/  MUFU.TANH R169, R169 ;  /* 0x000000a900a97308 */ /* 0x000e300000002400 */
[----:B------:R-:W0:Y:S01]  /*17630*/  MUFU.TANH R173, R173 ;  /* 0x000000ad00ad7308 */ /* 0x000e220000002400 */
[----:B------:R-:W-:-:S02]  /*17640*/  WARPGROUP.DEPBAR.LE gsb0, 0x0 ;  /* 0x00008000000079c5 */ /* 0x000fc40000010000 */
[C---:B------:R-:W-:Y:S01]  /*17650*/  VIADD R192, R228.reuse, 0x100 ;  /* 0x00000100e4c07836 */ /* 0x040fe20000000000 */
[----:B------:R-:W-:Y:S01]  /*17660*/  WARPGROUP.ARRIVE ;  /* 0x00000000000079c5 */ /* 0x000fe20000000000 */
[----:B------:R-:W-:Y:S01]  /*17670*/  IMAD.MOV.U32 R193, RZ, RZ, 0x40000040 ;  /* 0x40000040ffc17424 */ /* 0x000fe200078e00ff */
[----:B------:R-:W-:Y:S02]  /*17680*/  IADD3 R228, R228, 0x180, RZ ;  /* 0x00000180e4e47810 */ /* 0x000fe40007ffe0ff */
[----:B------:R-:W-:Y:S02]  /*17690*/  R2UR UR6, R192 ;  /* 0x00000000c00672ca */ /* 0x000fe400000e0000 */
[----:B------:R-:W-:-:S13]  /*176a0*/  R2UR UR7, R193 ;  /* 0x00000000c10772ca */ /* 0x000fda00000e0000 */
[----:B------:R-:W-:Y:S01]  /*176b0*/  HGMMA.64x256x16.F32 R24, R188, gdesc[UR4].tnspB, R24, gsb0 ;  /* 0x43e00004bc187df0 */ /* 0x000fe20008000818 */
[----:B------:R-:W-:Y:S02]  /*176c0*/  R2UR UR6, R228 ;  /* 0x00000000e40672ca */ /* 0x000fe400000e0000 */
[----:B------:R-:W-:Y:S01]  /*176d0*/  R2UR UR7, R229 ;  /* 0x00000000e50772ca */ /* 0x000fe200000e0000 */
[----:B------:R-:W-:Y:S02]  /*176e0*/  WARPGROUP.DEPBAR.LE gsb0, 0x0 ;  /* 0x00008000000079c5 */ /* 0x000fe40000010000 */
[----:B------:R-:W-:Y:S01]  /*176f0*/  WARPGROUP.ARRIVE ;  /* 0x00000000000079c5 */ /* 0x000fe20000000000 */
[----:B------:R-:W5:-:S15]  /*17700*/  @P2 LDC R188, c[0x0][0x450] ;  /* 0x00011400ffbc2b82 */ /* 0x000f5e0000000800 */
[----:B------:R-:W-:-:S06]  /*17710*/  NOP ;  /* 0x0000000000007918 */ /* 0x000fcc0000000000 */
[----:B------:R-:W-:Y:S03]  /*17720*/  HGMMA.64x256x16.F32 R24, R184, gdesc[UR4].tnspB, R24, gsb0 ;  /* 0x43e00004b8187df0 */ /* 0x000fe60008000818 */
[----:B------:R-:W-:Y:S02]  /*17730*/  WARPGROUP.DEPBAR.LE gsb0, 0x0 ;  /* 0x00008000000079c5 */ /* 0x000fe40000010000 */
[----:B--2---:R-:W-:Y:S02]  /*17740*/  IMAD.IADD R184, R218, 0x1, R199 ;  /* 0x00000001dab87824 */ /* 0x004fe400078e02c7 */
[----:B------:R-:W-:Y:S01]  /*17750*/  FMUL.FTZ R186, R161, UR5 ;  /* 0x00000005a1ba7c20 */ /* 0x000fe20008410000 */
[----:B------:R-:W-:Y:S01]  /*17760*/  FMUL.FTZ R161, R162, UR5 ;  /* 0x00000005a2a17c20 */ /* 0x000fe20008410000 */
[----:B------:R-:W-:Y:S01]  /*17770*/  FMUL.FTZ R187, R164, UR5 ;  /* 0x00000005a4bb7c20 */ /* 0x000fe20008410000 */
[----:B0-----:R-:W-:-:S04]  /*17780*/  @P2 IMAD.HI.U32 R185, R184, R22, RZ ;  /* 0x00000016b8b92227 */ /* 0x001fc800078e00ff */
[----:B------:R-:W-:Y:S01]  /*17790*/  FMUL.FTZ R162, R163, UR5 ;  /* 0x00000005a3a27c20 */ /* 0x000fe20008410000 */
[----:B------:R-:W-:Y:S01]  /*177a0*/  FMUL.FTZ R164, R167, UR5 ;  /* 0x00000005a7a47c20 */ /* 0x000fe20008410000 */
[----:B------:R-:W-:Y:S01]  /*177b0*/  FMUL.FTZ R163, R166, UR5 ;  /* 0x00000005a6a37c20 */ /* 0x000fe20008410000 */
[----:B------:R-:W-:Y:S01]  /*177c0*/  IMAD.MOV.U32 R22, RZ, RZ, R184 ;  /* 0x000000ffff167224 */ /* 0x000fe200078e00b8 */
[----:B-----5:R-:W-:Y:S01]  /*177d0*/  @P2 SHF.R.U32.HI R22, RZ, R188, R185 ;  /* 0x000000bcff162219 */ /* 0x020fe200000116b9 */
[----:B------:R-:W-:Y:S01]  /*177e0*/  FMUL.FTZ R188, R165, UR5 ;  /* 0x00000005a5bc7c20 */ /* 0x000fe20008410000 */
[----:B------:R-:W-:Y:S01]  /*177f0*/  FMUL.FTZ R184, R153, UR5 ;  /* 0x0000000599b87c20 */ /* 0x000fe20008410000 */
[----:B------:R-:W-:Y:S01]  /*17800*/  FMUL.FTZ R167, R168, UR5 ;  /* 0x00000005a8a77c20 */ /* 0x000fe20008410000 */
[----:B------:R-:W-:Y:S01]  /*17810*/  FMUL.FTZ R165, R170, UR5 ;  /* 0x00000005aaa57c20 */ /* 0x000fe20008410000 */
[----:B------:R-:W0:Y:S01]  /*17820*/  SHFL.IDX PT, R190, R22, RZ, 0x1c1f ;  /* 0x001c1fff16be7589 */ /* 0x000e2200000e0000 */
[----:B------:R-:W-:Y:S01]  /*17830*/  FMUL.FTZ R153, R154, UR5 ;  /* 0x000000059a997c20 */ /* 0x000fe20008410000 */
[----:B------:R-:W-:Y:S01]  /*17840*/  FMUL.FTZ R166, R171, UR5 ;  /* 0x00000005aba67c20 */ /* 0x000fe20008410000 */
[----:B------:R-:W-:Y:S01]  /*17850*/  FMUL.FTZ R168, R174, UR5 ;  /* 0x00000005aea87c20 */ /* 0x000fe20008410000 */
[----:B------:R-:W-:Y:S01]  /*17860*/  FMUL.FTZ R170, R175, UR5 ;  /* 0x00000005afaa7c20 */ /* 0x000fe20008410000 */
[----:B------:R2:W-:Y:S01]  /*17870*/  @!P1 SYNCS.ARRIVE.TRANS64.RED.A1T0 RZ, [R2+URZ], RZ ;  /* 0x000000ff02ff99a7 */ /* 0x0005e2000810043f */
[----:B------:R-:W-:Y:S01]  /*17880*/  FMUL.FTZ R154, R155, UR5 ;  /* 0x000000059b9a7c20 */ /* 0x000fe20008410000 */
[----:B------:R-:W-:Y:S01]  /*17890*/  FMUL.FTZ R171, R172, UR5 ;  /* 0x00000005acab7c20 */ /* 0x000fe20008410000 */
[----:B------:R-:W-:Y:S01]  /*178a0*/  FMUL.FTZ R175, R176, UR5 ;  /* 0x00000005b0af7c20 */ /* 0x000fe20008410000 */
[----:B------:R-:W-:Y:S01]  /*178b0*/  FMUL.FTZ R174, R179, UR5 ;  /* 0x00000005b3ae7c20 */ /* 0x000fe20008410000 */
[----:B------:R-:W-:Y:S01]  /*178c0*/  FMUL.FTZ R155, R156, UR5 ;  /* 0x000000059c9b7c20 */ /* 0x000fe20008410000 */
[----:B------:R-:W-:Y:S01]  /*178d0*/  FMUL.FTZ R176, R177, UR5 ;  /* 0x00000005b1b07c20 */ /* 0x000fe20008410000 */
[----:B------:R-:W-:Y:S01]  /*178e0*/  FMUL.FTZ R172, R178, UR5 ;  /* 0x00000005b2ac7c20 */ /* 0x000fe20008410000 */
[----:B--2---:R-:W-:-:S02]  /*178f0*/  IMAD.SHL.U32 R2, R5, 0x40, RZ ;  /* 0x0000004005027824 */ /* 0x004fc400078e00ff */
[----:B------:R-:W-:Y:S01]  /*17900*/  FMUL.FTZ R179, R180, UR5 ;  /* 0x00000005b4b37c20 */ /* 0x000fe20008410000 */
[----:B------:R-:W-:Y:S01]  /*17910*/  FMUL.FTZ R156, R158, UR5 ;  /* 0x000000059e9c7c20 */ /* 0x000fe20008410000 */
[----:B------:R-:W-:Y:S01]  /*17920*/  FMUL.FTZ R185, R159, UR5 ;  /* 0x000000059fb97c20 */ /* 0x000fe20008410000 */
[----:B------:R-:W-:Y:S01]  /*17930*/  FMUL.FTZ R180, R181, UR5 ;  /* 0x00000005b5b47c20 */ /* 0x000fe20008410000 */
[----:B------:R-:W-:Y:S01]  /*17940*/  FMUL.FTZ R177, R182, UR5 ;  /* 0x00000005b6b17c20 */ /* 0x000fe20008410000 */
[----:B------:R-:W-:Y:S01]  /*17950*/  FMUL.FTZ R178, R183, UR5 ;  /* 0x00000005b7b27c20 */ /* 0x000fe20008410000 */
[----:B------:R-:W-:Y:S01]  /*17960*/  IADD3 R183, -R230, 0x1, -R2 ;  /* 0x00000001e6b77810 */ /* 0x000fe20007ffe902 */
[----:B------:R-:W2:Y:S01]  /*17970*/  MUFU.TANH R184, R184 ;  /* 0x000000b800b87308 */ /* 0x000ea20000002400 */
[----:B------:R-:W-:Y:S02]  /*17980*/  ULDC UR5, c[0x0][0x9e0] ;  /* 0x0002780000057ab9 */ /* 0x000fe40000000800 */
[----:B------:R-:W-:-:S05]  /*17990*/  IADD3 R183, -R219, R183, R220 ;  /* 0x000000b7dbb77210 */ /* 0x000fca0007ffe1dc */
[----:B------:R-:W1:Y:S01]  /*179a0*/  MUFU.TANH R153, R153 ;  /* 0x0000009900997308 */ /* 0x000e620000002400 */
[C---:B------:R-:W-:Y:S01]  /*179b0*/  VIADD R189, R183.reuse, UR5 ;  /* 0x00000005b7bd7c36 */ /* 0x040fe20008000000 */
[----:B------:R-:W-:-:S03]  /*179c0*/  IADD3 R183, R183, UR4, RZ ;  /* 0x00000004b7b77c10 */ /* 0x000fc6000fffe0ff */
[--C-:B0-----:R-:W-:Y:S02]  /*179d0*/  IMAD.IADD R182, R189, 0x1, R190.reuse ;  /* 0x00000001bdb67824 */ /* 0x101fe400078e02be */
[----:B------:R-:W-:Y:S01]  /*179e0*/  IMAD.IADD R181, R183, 0x1, R190 ;  /* 0x00000001b7b57824 */ /* 0x000fe200078e02be */
        /* <DEDUP_REMOVED lines=25> */
[----:B-1234-:R-:W-:Y:S05]  /*17b80*/  @!P3 BRA `(.L_x_1751) ;  /* 0x000000000060b947 */ /* 0x01efea0003800000 */
[----:B------:R-:W-:Y:S01]  /*17b90*/  IADD3 R190, -R219, R220, R190 ;  /* 0x000000dcdbbe7210 */ /* 0x000fe20007ffe1be */
[----:B------:R-:W-:Y:S03]  /*17ba0*/  BSSY B2, `(.L_x_1752) ;  /* 0x0000012000027945 */ /* 0x000fe60003800000 */
        /* <DEDUP_REMOVED lines=11> */
.L_x_1753:
[----:B------:R-:W-:Y:S02]  /*17c60*/  ULDC UR4, c[0x0][0x9e4] ;  /* 0x0002790000047ab9 */ /* 0x000fe40000000800 */
[----:B------:R-:W-:-:S05]  /*17c70*/  IMAD.U32 R191, RZ, RZ, UR4 ;  /* 0x00000004ffbf7e24 */ /* 0x000fca000f8e00ff */
[----:B------:R-:W-:-:S13]  /*17c80*/  ISETP.NE.AND P4, PT, R191, 0x1, PT ;  /* 0x00000001bf00780c */ /* 0x000fda0003f85270 */
[----:B------:R-:W1:Y:S02]  /*17c90*/  @P4 LDC.64 R158, c[0x0][0x9e8] ;  /* 0x00027a00ff9e4b82 */ /* 0x000e640000000a00 */
[----:B-1----:R-:W-:-:S05]  /*17ca0*/  @P4 IMAD.HI.U32 R158, R190, R158, RZ ;  /* 0x0000009ebe9e4227 */ /* 0x002fca00078e00ff */
[----:B------:R-:W-:-:S07]  /*17cb0*/  @P4 SHF.R.U32.HI R190, RZ, R159, R158 ;  /* 0x0000009fffbe4219 */ /* 0x000fce000001169e */
.L_x_1754:
[----:B------:R-:W-:Y:S05]  /*17cc0*/  BSYNC B2 ;  /* 0x0000000000027941 */ /* 0x000fea0003800000 */
.L_x_1752:
[----:B------:R-:W-:-:S04]  /*17cd0*/  IMAD R190, R190, R191, -R2 ;  /* 0x000000bfbebe7224 */ /* 0x000fc800078e0a02 */
[----:B------:R-:W-:-:S05]  /*17ce0*/  IMAD.IADD R190, R190, 0x1, -R230 ;  /* 0x00000001bebe7824 */ /* 0x000fca00078e0ae6 */
[----:B------:R-:W-:Y:S02]  /*17cf0*/  VIMNMX R181, R181, R190, !PT ;  /* 0x000000beb5b57248 */ /* 0x000fe40007fe0100 */
[----:B------:R-:W-:-:S07]  /*17d00*/  VIADDMNMX R182, R190, R191, R182, PT ;  /* 0x000000bfbeb67246 */ /* 0x000fce00038001b6 */
.L_x_1751:
[----:B------:R-:W-:Y:S01]  /*17d10*/  ISETP.GT.AND P4, PT, R5, -0x1, PT ;  /* 0xffffffff0500780c */ /* 0x000fe20003f84270 */
[----:B------:R-:W1:Y:S03]  /*17d20*/  SHFL.IDX PT, R22, R22, 0x1, 0x1c1f ;  /* 0x003c1f0016167f89 */ /* 0x000e6600000e0000 */
[C---:B------:R-:W-:Y:S02]  /*17d30*/  ISETP.GT.AND P6, PT, R181.reuse, RZ, P4 ;  /* 0x000000ffb500720c */ /* 0x040fe400027c4270 */
[----:B------:R-:W-:Y:S02]  /*17d40*/  ISETP.GT.AND P5, PT, R181, 0x1, P4 ;  /* 0x00000001b500780c */ /* 0x000fe400027a4270 */
[C---:B------:R-:W-:Y:S02]  /*17d50*/  ISETP.LT.OR P6, PT, R182.reuse, 0x1, P6 ;  /* 0x00000001b600780c */ /* 0x040fe400037c1670 */
[----:B------:R-:W-:-:S02]  /*17d60*/  ISETP.LT.OR P5, PT, R182, 0x2, P5 ;  /* 0x00000002b600780c */ /* 0x000fc40002fa1670 */
[----:B------:R-:W-:Y:S02]  /*17d70*/  FSEL R152, R152, -INF , !P6 ;  /* 0xff80000098987808 */ /* 0x000fe40007000000 */
[----:B------:R-:W-:Y:S02]  /*17d80*/  FSEL R184, R184, -INF , !P5 ;  /* 0xff800000b8b87808 */ /* 0x000fe40006800000 */
[C---:B------:R-:W-:Y:S02]  /*17d90*/  ISETP.GT.AND P6, PT, R181.reuse, 0x8, P4 ;  /* 0x00000008b500780c */ /* 0x040fe400027c4270 */
[----:B------:R-:W-:Y:S02]  /*17da0*/  ISETP.GT.AND P5, PT, R181, 0x9, P4 ;  /* 0x00000009b500780c */ /* 0x000fe400027a4270 */
[C---:B------:R-:W-:Y:S02]  /*17db0*/  ISETP.LT.OR P6, PT, R182.reuse, 0x9, P6 ;  /* 0x00000009b600780c */ /* 0x040fe400037c1670 */
[----:B------:R-:W-:-:S02]  /*17dc0*/  ISETP.LT.OR P5, PT, R182, 0xa, P5 ;  /* 0x0000000ab600780c */ /* 0x000fc40002fa1670 */
[----:B0-----:R-:W-:Y:S01]  /*17dd0*/  FSEL R155, R155, -INF , !P6 ;  /* 0xff8000009b9b7808 */ /* 0x001fe20007000000 */
[----:B-1----:R-:W-:Y:S01]  /*17de0*/  IMAD.IADD R189, R189, 0x1, R22 ;  /* 0x00000001bdbd7824 */ /* 0x002fe200078e0216 */
[----:B------:R-:W-:Y:S02]  /*17df0*/  FSEL R157, R157, -INF , !P5 ;  /* 0xff8000009d9d7808 */ /* 0x000fe40006800000 */
[C---:B------:R-:W-:Y:S02]  /*17e00*/  ISETP.GT.AND P6, PT, R181.reuse, 0x10, P4 ;  /* 0x00000010b500780c */ /* 0x040fe400027c4270 */
        /* <DEDUP_REMOVED lines=33> */
[----:B------:R-:W-:Y:S02]  /*18020*/  IADD3 R183, R183, R22, RZ ;  /* 0x00000016b7b77210 */ /* 0x000fe40007ffe0ff */
[----:B------:R-:W-:Y:S02]  /*18030*/  FSEL R179, R179, -INF , !P6 ;  /* 0xff800000b3b37808 */ /* 0x000fe40007000000 */
[----:B------:R-:W-:Y:S01]  /*18040*/  FSEL R180, R180, -INF , !P5 ;  /* 0xff800000b4b47808 */ /* 0x000fe20006800000 */
[----:B------:R-:W-:Y:S06]  /*18050*/  @!P3 BRA `(.L_x_1755) ;  /* 0x000000000060b947 */ /* 0x000fec0003800000 */
        /* <DEDUP_REMOVED lines=13> */
.L_x_1757:
[----:B------:R-:W-:Y:S02]  /*18130*/  ULDC UR4, c[0x0][0x9e4] ;  /* 0x0002790000047ab9 */ /* 0x000fe40000000800 */
[----:B------:R-:W-:-:S05]  /*18140*/  IMAD.U32 R181, RZ, RZ, UR4 ;  /* 0x00000004ffb57e24 */ /* 0x000fca000f8e00ff */
[----:B------:R-:W-:-:S13]  /*18150*/  ISETP.NE.AND P5, PT, R181, 0x1, PT ;  /* 0x00000001b500780c */ /* 0x000fda0003fa5270 */
[----:B------:R-:W0:Y:S02]  /*18160*/  @P5 LDC.64 R158, c[0x0][0x9e8] ;  /* 0x00027a00ff9e5b82 */ /* 0x000e240000000a00 */
[----:B0-----:R-:W-:-:S05]  /*18170*/  @P5 IMAD.HI.U32 R158, R22, R158, RZ ;  /* 0x0000009e169e5227 */ /* 0x001fca00078e00ff */
[----:B------:R-:W-:-:S07]  /*18180*/  @P5 SHF.R.U32.HI R22, RZ, R159, R158 ;  /* 0x0000009fff165219 */ /* 0x000fce000001169e */
.L_x_1758:
[----:B------:R-:W-:Y:S05]  /*18190*/  BSYNC B2 ;  /* 0x0000000000027941 */ /* 0x000fea0003800000 */
.L_x_1756:
[----:B------:R-:W-:-:S04]  /*181a0*/  IMAD R2, R22, R181, -R2 ;  /* 0x000000b516027224 */ /* 0x000fc800078e0a02 */
[----:B------:R-:W-:-:S05]  /*181b0*/  IMAD.IADD R2, R2, 0x1, -R230 ;  /* 0x0000000102027824 */ /* 0x000fca00078e0ae6 */
[----:B------:R-:W-:Y:S02]  /*181c0*/  VIMNMX R183, R183, R2, !PT ;  /* 0x00000002b7b77248 */ /* 0x000fe40007fe0100 */
[----:B------:R-:W-:-:S07]  /*181d0*/  VIADDMNMX R189, R2, R181, R189, PT ;  /* 0x000000b502bd7246 */ /* 0x000fce00038001bd */
.L_x_1755:
[----:B------:R-:W-:Y:S01]  /*181e0*/  @!P1 VIADD R0, R0, 0x30860 ;  /* 0x0003086000009836 */ /* 0x000fe20000000000 */
[----:B------:R-:W2:Y:S01]  /*181f0*/  LDL R181, [R1+0x18] ;  /* 0x0000180001b57983 */ /* 0x000ea20000100800 */
[----:B------:R-:W-:Y:S01]  /*18200*/  ISETP.GT.AND P5, PT, R183, 0x1, P4 ;  /* 0x00000001b700780c */ /* 0x000fe200027a4270 */
[----:B------:R-:W-:Y:S01]  /*18210*/  ULDC UR4, c[0x0][0x988] ;  /* 0x0002620000047ab9 */ /* 0x000fe20000000800 */
[----:B------:R-:W-:Y:S02]  /*18220*/  MOV R218, R231 ;  /* 0x000000e700da7202 */ /* 0x000fe40000000f00 */
[----:B------:R-:W-:Y:S02]  /*18230*/  @!P1 PRMT R0, RZ, 0x654, R0 ;  /* 0x00000654ff009816 */ /* 0x000fe40000000000 */
[----:B------:R-:W-:Y:S02]  /*18240*/  ISETP.LT.OR P5, PT, R189, 0x2, P5 ;  /* 0x00000002bd00780c */ /* 0x000fe40002fa1670 */
[----:B------:R0:W-:Y:S02]  /*18250*/  @!P1 SYNCS.ARRIVE.TRANS64.RED.A1T0 RZ, [R0+URZ], RZ ;  /* 0x000000ff00ff99a7 */ /* 0x0001e4000810043f */
[----:B------:R-:W-:-:S02]  /*18260*/  FSEL R154, R154, -INF , !P5 ;  /* 0xff8000009a9a7808 */ /* 0x000fc40006800000 */
[----:B------:R-:W-:Y:S02]  /*18270*/  ISETP.GT.AND P5, PT, R183, 0x9, P4 ;  /* 0x00000009b700780c */ /* 0x000fe400027a4270 */
[----:B0-----:R-:W-:Y:S02]  /*18280*/  FMNMX.FTZ R0, R152, R3, !PT ;  /* 0x0000000398007209 */ /* 0x001fe40007810000 */
[----:B------:R-:W-:Y:S02]  /*18290*/  ISETP.LT.OR P5, PT, R189, 0xa, P5 ;  /* 0x0000000abd00780c */ /* 0x000fe40002fa1670 */
[----:B------:R-:W-:Y:S02]  /*182a0*/  FMNMX.FTZ R0, R184, R0, !PT ;  /* 0x00000000b8007209 */ /* 0x000fe40007810000 */
[----:B------:R-:W-:Y:S02]  /*182b0*/  FSEL R185, R185, -INF , !P5 ;  /* 0xff800000b9b97808 */ /* 0x000fe40006800000 */
[----:B------:R-:W-:-:S02]  /*182c0*/  FMNMX.FTZ R0, R155, R0, !PT ;  /* 0x000000009b007209 */ /* 0x000fc40007810000 */
[----:B------:R-:W-:Y:S02]  /*182d0*/  ISETP.GT.AND P5, PT, R183, 0x11, P4 ;  /* 0x00000011b700780c */ /* 0x000fe400027a4270 */
[----:B------:R-:W-:Y:S02]  /*182e0*/  FMNMX.FTZ R0, R157, R0, !PT ;  /* 0x000000009d007209 */ /* 0x000fe40007810000 */
        /* <DEDUP_REMOVED lines=22> */
[----:B------:R-:W-:Y:S02]  /*18450*/  ISETP.GT.AND P5, PT, R183, RZ, P4 ;  /* 0x000000ffb700720c */ /* 0x000fe400027a4270 */
[----:B------:R-:W-:Y:S02]  /*18460*/  FMNMX.FTZ R0, R180, R0, !PT ;  /* 0x00000000b4007209 */ /* 0x000fe40007810000 */
[----:B------:R-:W-:-:S03]  /*18470*/  ISETP.LT.OR P5, PT, R189, 0x1, P5 ;  /* 0x00000001bd00780c */ /* 0x000fc60002fa1670 */
[----:B------:R-:W0:Y:S01]  /*18480*/  SHFL.BFLY PT, R2, R0, 0x2, 0x1f ;  /* 0x0c401f0000027f89 */ /* 0x000e2200000e0000 */
[----:B------:R-:W-:Y:S02]  /*18490*/  FSEL R153, R153, -INF , !P5 ;  /* 0xff80000099997808 */ /* 0x000fe40006800000 */
[----:B------:R-:W-:Y:S02]  /*184a0*/  ISETP.GT.AND P5, PT, R183, 0x38, P4 ;  /* 0x00000038b700780c */ /* 0x000fe400027a4270 */
[----:B------:R-:W-:Y:S02]  /*184b0*/  FMNMX.FTZ R22, R153, R4, !PT ;  /* 0x0000000499167209 */ /* 0x000fe40007810000 */
[----:B------:R-:W-:Y:S02]  /*184c0*/  ISETP.LT.OR P5, PT, R189, 0x39, P5 ;  /* 0x00000039bd00780c */ /* 0x000fe40002fa1670 */
[----:B------:R-:W-:Y:S02]  /*184d0*/  FMNMX.FTZ R22, R154, R22, !PT ;  /* 0x000000169a167209 */ /* 0x000fe40007810000 */
[----:B------:R-:W-:-:S02]  /*184e0*/  FSEL R177, R177, -INF , !P5 ;  /* 0xff800000b1b17808 */ /* 0x000fc40006800000 */
[----:B0-----:R-:W-:-:S05]  /*184f0*/  FMNMX.FTZ R2, R0, R2, !PT ;  /* 0x0000000200027209 */ /* 0x001fca0007810000 */
[----:B------:R-:W0:Y:S02]  /*18500*/  SHFL.BFLY PT, R158, R2, 0x1, 0x1f ;  /* 0x0c201f00029e7f89 */ /* 0x000e2400000e0000 */
[----:B0-----:R-:W-:Y:S01]  /*18510*/  FMNMX.FTZ R158, R2, R158, !PT ;  /* 0x0000009e029e7209 */ /* 0x001fe20007810000 */
[----:B------:R-:W-:-:S03]  /*18520*/  IMAD.U32 R2, RZ, RZ, UR4 ;  /* 0x00000004ff027e24 */ /* 0x000fc6000f8e00ff */
[----:B------:R-:W-:-:S04]  /*18530*/  FSETP.NEU.FTZ.AND P6, PT, R158, -INF , PT ;  /* 0xff8000009e00780b */ /* 0x000fc80003fdd000 */
[----:B------:R-:W-:-:S05]  /*18540*/  FSEL R0, R158, RZ, P6 ;  /* 0x000000ff9e007208 */ /* 0x000fca0003000000 */
[----:B------:R-:W-:Y:S01]  /*18550*/  FADD.FTZ R3, -R0, R3 ;  /* 0x0000000300037221 */ /* 0x000fe20000010100 */
[----:B------:R-:W-:-:S05]  /*18560*/  FMUL.FTZ R0, R158, R2 ;  /* 0x000000029e007220 */ /* 0x000fca0000410000 */
[----:B------:R-:W-:Y:S02]  /*18570*/  FSEL R0, R0, RZ, P6 ;  /* 0x000000ff00007208 */ /* 0x000fe40003000000 */
[----:B------:R-:W-:-:S03]  /*18580*/  ISETP.GT.AND P6, PT, R183, 0x8, P4 ;  /* 0x00000008b700780c */ /* 0x000fc600027c4270 */
[-CC-:B------:R-:W-:Y:S01]  /*18590*/  FFMA.FTZ R152, R152, R2.reuse, -R0.reuse ;  /* 0x0000000298987223 */ /* 0x180fe20000010800 */
[----:B------:R-:W-:Y:S01]  /*185a0*/  ISETP.LT.OR P6, PT, R189, 0x9, P6 ;  /* 0x00000009bd00780c */ /* 0x000fe200037c1670 */
[-CC-:B------:R-:W-:Y:S01]  /*185b0*/  FFMA.FTZ R184, R184, R2.reuse, -R0.reuse ;  /* 0x00000002b8b87223 */ /* 0x180fe20000010800 */
[-CC-:B------:R-:W-:Y:S01]  /*185c0*/  FFMA.FTZ R155, R155, R2.reuse, -R0.reuse ;  /* 0x000000029b9b7223 */ /* 0x180fe20000010800 */
[----:B------:R0:W-:Y:S01]  /*185d0*/  MUFU.EX2 R196, R152 ;  /* 0x0000009800c47308 */ /* 0x0001e20000000800 */
[----:B------:R-:W-:Y:S01]  /*185e0*/  FSEL R156, R156, -INF , !P6 ;  /* 0xff8000009c9c7808 */ /* 0x000fe20007000000 */
[-CC-:B------:R-:W-:Y:S01]  /*185f0*/  FFMA.FTZ R157, R157, R2.reuse, -R0.reuse ;  /* 0x000000029d9d7223 */ /* 0x180fe20000010800 */
[----:B------:R-:W-:Y:S01]  /*18600*/  ISETP.GT.AND P6, PT, R183, 0x10, P4 ;  /* 0x00000010b700780c */ /* 0x000fe200027c4270 */
[--C-:B------:R-:W-:Y:S01]  /*18610*/  FFMA.FTZ R160, R160, R2, -R0.reuse ;  /* 0x00000002a0a07223 */ /* 0x100fe20000010800 */
[----:B------:R-:W-:Y:S01]  /*18620*/  FMNMX.FTZ R22, R156, R22, !PT ;  /* 0x000000169c167209 */ /* 0x000fe20007810000 */
[--C-:B------:R-:W-:Y:S01]  /*18630*/  FFMA.FTZ R186, R186, R2, -R0.reuse ;  /* 0x00000002baba7223 */ /* 0x100fe20000010800 */
[----:B------:R-:W-:Y:S01]  /*18640*/  ISETP.LT.OR P6, PT, R189, 0x11, P6 ;  /* 0x00000011bd00780c */ /* 0x000fe200037c1670 */
[----:B------:R-:W-:Y:S01]  /*18650*/  MUFU.EX2 R184, R184 ;  /* 0x000000b800b87308 */ /* 0x000fe20000000800 */
[----:B------:R-:W-:Y:S01]  /*18660*/  FMNMX.FTZ R22, R185, R22, !PT ;  /* 0x00000016b9167209 */ /* 0x000fe20007810000 */
[-C--:B0-----:R-:W-:Y:S01]  /*18670*/  FMUL.FTZ R152, R3, R2.reuse ;  /* 0x0000000203987220 */ /* 0x081fe20000410000 */
[----:B------:R-:W-:Y:S01]  /*18680*/  FSEL R161, R161, -INF , !P6 ;  /* 0xff800000a1a17808 */ /* 0x000fe20007000000 */
[-CC-:B------:R-:W-:Y:S01]  /*18690*/  FFMA.FTZ R187, R187, R2.reuse, -R0.reuse ;  /* 0x00000002bbbb7223 */ /* 0x180fe20000010800 */
[----:B------:R-:W-:Y:S01]  /*186a0*/  ISETP.GT.AND P6, PT, R183, 0x18, P4 ;  /* 0x00000018b700780c */ /* 0x000fe200027c4270 */
        /* <DEDUP_REMOVED lines=8> */
[-CC-:B------:R-:W-:Y:S01]  /*18730*/  FFMA.FTZ R171, R171, R2.reuse, -R0.reuse ;  /* 0x00000002abab7223 */ /* 0x180fe20000010800 */
[----:B------:R-:W-:Y:S01]  /*18740*/  ISETP.GT.AND P6, PT, R183, 0x20, P4 ;  /* 0x00000020b700780c */ /* 0x000fe200027c4270 */
[--C-:B------:R-:W-:Y:S01]  /*18750*/  FFMA.FTZ R173, R173, R2, -R0.reuse ;  /* 0x00000002adad7223 */ /* 0x100fe20000010800 */
[----:B------:R-:W-:Y:S01]  /*18760*/  FMNMX.FTZ R22, R163, R22, !PT ;  /* 0x00000016a3167209 */ /* 0x000fe20007810000 */
[-CC-:B------:R-:W-:Y:S01]  /*18770*/  FFMA.FTZ R175, R175, R2.reuse, -R0.reuse ;  /* 0x00000002afaf7223 */ /* 0x180fe20000010800 */
[----:B------:R-:W-:Y:S01]  /*18780*/  ISETP.LT.OR P6, PT, R189, 0x21, P6 ;  /* 0x00000021bd00780c */ /* 0x000fe200037c1670 */
[--C-:B------:R-:W-:Y:S01]  /*18790*/  FFMA.FTZ R176, R176, R2, -R0.reuse ;  /* 0x00000002b0b07223 */ /* 0x100fe20000010800 */
[----:B------:R-:W-:Y:S01]  /*187a0*/  FMNMX.FTZ R22, R164, R22, !PT ;  /* 0x00000016a4167209 */ /* 0x000fe20007810000 */
[-CC-:B------:R-:W-:Y:S01]  /*187b0*/  FFMA.FTZ R179, R179, R2.reuse, -R0.reuse ;  /* 0x00000002b3b37223 */ /* 0x180fe20000010800 */
[----:B------:R-:W-:Y:S01]  /*187c0*/  FSEL R165, R165, -INF , !P6 ;  /* 0xff800000a5a57808 */ /* 0x000fe20007000000 */
[----:B------:R-:W-:Y:S01]  /*187d0*/  MUFU.EX2 R198, R155 ;  /* 0x0000009b00c67308 */ /* 0x000fe20000000800 */
[----:B------:R-:W-:Y:S01]  /*187e0*/  ISETP.GT.AND P6, PT, R183, 0x28, P4 ;  /* 0x00000028b700780c */ /* 0x000fe200027c4270 */
[----:B------:R-:W-:Y:S01]  /*187f0*/  FFMA.FTZ R0, R180, R2, -R0 ;  /* 0x00000002b4007223 */ /* 0x000fe20000010800 */
[----:B------:R-:W-:-:S02]  /*18800*/  FMNMX.FTZ R22, R165, R22, !PT ;  /* 0x00000016a5167209 */ /* 0x000fc40007810000 */
[----:B------:R-:W-:Y:S02]  /*18810*/  ISETP.LT.OR P6, PT, R189, 0x29, P6 ;  /* 0x00000029bd00780c */ /* 0x000fe400037c1670 */
[----:B------:R-:W-:Y:S01]  /*18820*/  FMNMX.FTZ R22, R166, R22, !PT ;  /* 0x00000016a6167209 */ /* 0x000fe20007810000 */
[----:B------:R-:W-:Y:S01]  /*18830*/  MUFU.EX2 R157, R157 ;  /* 0x0000009d009d7308 */ /* 0x000fe20000000800 */
[----:B------:R-:W-:Y:S02]  /*18840*/  FSEL R168, R168, -INF , !P6 ;  /* 0xff800000a8a87808 */ /* 0x000fe40007000000 */
[----:B------:R-:W-:Y:S02]  /*18850*/  ISETP.GT.AND P6, PT, R183, 0x30, P4 ;  /* 0x00000030b700780c */ /* 0x000fe400027c4270 */
[----:B------:R-:W-:Y:S02]  /*18860*/  FMNMX.FTZ R22, R168, R22, !PT ;  /* 0x00000016a8167209 */ /* 0x000fe40007810000 */
[----:B------:R-:W-:Y:S01]  /*18870*/  ISETP.LT.OR P6, PT, R189, 0x31, P6 ;  /* 0x00000031bd00780c */ /* 0x000fe200037c1670 */
[----:B------:R-:W-:Y:S01]  /*18880*/  MUFU.EX2 R160, R160 ;  /* 0x000000a000a07308 */ /* 0x000fe20000000800 */
[----:B------:R-:W-:-:S02]  /*18890*/  FMNMX.FTZ R22, R170, R22, !PT ;  /* 0x00000016aa167209 */ /* 0x000fc40007810000 */
[----:B------:R-:W-:Y:S02]  /*188a0*/  FSEL R172, R172, -INF , !P6 ;  /* 0xff800000acac7808 */ /* 0x000fe40007000000 */
[C---:B------:R-:W-:Y:S02]  /*188b0*/  ISETP.GT.AND P6, PT, R183.reuse, 0x31, P4 ;  /* 0x00000031b700780c */ /* 0x040fe400027c4270 */
[----:B------:R-:W-:Y:S01]  /*188c0*/  ISETP.GT.AND P4, PT, R183, 0x39, P4 ;  /* 0x00000039b700780c */ /* 0x000fe20002784270 */
[----:B------:R-:W0:Y:S01]  /*188d0*/  MUFU.EX2 R186, R186 ;  /* 0x000000ba00ba7308 */ /* 0x000e220000000800 */
[----:B------:R-:W-:Y:S02]  /*188e0*/  ISETP.LT.OR P6, PT, R189, 0x32, P6 ;  /* 0x00000032bd00780c */ /* 0x000fe400037c1670 */
[----:B------:R-:W-:Y:S02]  /*188f0*/  FMNMX.FTZ R22, R172, R22, !PT ;  /* 0x00000016ac167209 */ /* 0x000fe40007810000 */
[----:B------:R-:W-:-:S02]  /*18900*/  FSEL R174, R174, -INF , !P6 ;  /* 0xff800000aeae7808 */ /* 0x000fc40007000000 */
[----:B------:R-:W-:Y:S01]  /*18910*/  ISETP.LT.OR P4, PT, R189, 0x3a, P4 ;  /* 0x0000003abd00780c */ /* 0x000fe20002781670 */
[----:B------:R-:W-:Y:S01]  /*18920*/  MUFU.EX2 R187, R187 ;  /* 0x000000bb00bb7308 */ /* 0x000fe20000000800 */
[----:B------:R-:W-:Y:S02]  /*18930*/  FMNMX.FTZ R22, R174, R22, !PT ;  /* 0x00000016ae167209 */ /* 0x000fe40007810000 */
[----:B------:R-:W-:Y:S02]  /*18940*/  FSEL R178, R178, -INF , !P4 ;  /* 0xff800000b2b27808 */ /* 0x000fe40006000000 */
[----:B------:R-:W-:-:S03]  /*18950*/  FMNMX.FTZ R22, R177, R22, !PT ;  /* 0x00000016b1167209 */ /* 0x000fc60007810000 */
[----:B------:R-:W1:Y:S01]  /*18960*/  MUFU.EX2 R188, R188 ;  /* 0x000000bc00bc7308 */ /* 0x000e620000000800 */
[----:B------:R-:W-:Y:S02]  /*18970*/  FMNMX.FTZ R159, R178, R22, !PT ;  /* 0x00000016b29f7209 */ /* 0x000fe40007810000 */
[----:B0-----:R-:W-:-:S03]  /*18980*/  F2FP.F16.F32.PACK_AB R192, R186, R160 ;  /* 0x000000a0bac0723e */ /* 0x001fc600000000ff */
[----:B------:R-:W0:Y:S02]  /*18990*/  SHFL.BFLY PT, R22, R159, 0x2, 0x1f ;  /* 0x0c401f009f167f89 */ /* 0x000e2400000e0000 */
[----:B------:R-:W-:Y:S08]  /*189a0*/  MUFU.EX2 R167, R167 ;  /* 0x000000a700a77308 */ /* 0x000ff00000000800 */
[----:B------:R-:W-:Y:S01]  /*189b0*/  MUFU.EX2 R169, R169 ;  /* 0x000000a900a97308 */ /* 0x000fe20000000800 */
[----:B-1----:R-:W-:-:S07]  /*189c0*/  F2FP.F16.F32.PACK_AB R194, R188, R187 ;  /* 0x000000bbbcc2723e */ /* 0x002fce00000000ff */
[----:B------:R-:W-:Y:S01]  /*189d0*/  MUFU.EX2 R171, R171 ;  /* 0x000000ab00ab7308 */ /* 0x000fe20000000800 */
[----:B0-----:R-:W-:-:S07]  /*189e0*/  FMNMX.FTZ R159, R159, R22, !PT ;  /* 0x000000169f9f7209 */ /* 0x001fce0007810000 */
[----:B------:R-:W0:Y:S01]  /*189f0*/  MUFU.EX2 R173, R173 ;  /* 0x000000ad00ad7308 */ /* 0x000e220000000800 */
[----:B------:R-:W1:Y:S07]  /*18a00*/  SHFL.BFLY PT, R22, R159, 0x1, 0x1f ;  /* 0x0c201f009f167f89 */ /* 0x000e6e00000e0000 */
[----:B------:R-:W-:Y:S08]  /*18a10*/  MUFU.EX2 R175, R175 ;  /* 0x000000af00af7308 */ /* 0x000ff00000000800 */
[----:B------:R-:W-:Y:S01]  /*18a20*/  MUFU.EX2 R176, R176 ;  /* 0x000000b000b07308 */ /* 0x000fe20000000800 */
[----:B0-----:R-:W-:-:S07]  /*18a30*/  F2FP.F16.F32.PACK_AB R190, R173, R171 ;  /* 0x000000abadbe723e */ /* 0x001fce00000000ff */
[----:B------:R-:W-:Y:S01]  /*18a40*/  MUFU.EX2 R179, R179 ;  /* 0x000000b300b37308 */ /* 0x000fe20000000800 */
[----:B-1----:R-:W-:-:S04]  /*18a50*/  FMNMX.FTZ R155, R159, R22, !PT ;  /* 0x000000169f9b7209 */ /* 0x002fc80007810000 */
[----:B------:R-:W-:-:S03]  /*18a60*/  FSETP.NEU.FTZ.AND P4, PT, R155, -INF , PT ;  /* 0xff8000009b00780b */ /* 0x000fc60003f9d000 */
[----:B------:R0:W1:Y:S02]  /*18a70*/  MUFU.EX2 R22, R0 ;  /* 0x0000000000167308 */ /* 0x0000640000000800 */
[----:B0-----:R-:W-:-:S05]  /*18a80*/  FMUL.FTZ R0, R155, R2 ;  /* 0x000000029b007220 */ /* 0x001fca0000410000 */
[----:B------:R-:W-:Y:S01]  /*18a90*/  FSEL R3, R0, RZ, P4 ;  /* 0x000000ff00037208 */ /* 0x000fe20002000000 */
[----:B------:R-:W-:Y:S01]  /*18aa0*/  FFMA.FTZ R0, R152, R227, R196 ;  /* 0x000000e398007223 */ /* 0x000fe200000100c4 */
[----:B------:R-:W-:-:S03]  /*18ab0*/  F2FP.F16.F32.PACK_AB R196, R184, R196 ;  /* 0x000000c4b8c4723e */ /* 0x000fc600000000ff */
[----:B------:R-:W-:Y:S01]  /*18ac0*/  FADD.FTZ R0, R184, R0 ;  /* 0x00000000b8007221 */ /* 0x000fe20000010000 */
[-CC-:B------:R-:W-:Y:S01]  /*18ad0*/  FFMA.FTZ R153, R153, R2.reuse, -R3.reuse ;  /* 0x0000000299997223 */ /* 0x180fe20000010803 */
[-CC-:B------:R-:W-:Y:S01]  /*18ae0*/  FFMA.FTZ R154, R154, R2.reuse, -R3.reuse ;  /* 0x000000029a9a7223 */ /* 0x180fe20000010803 */
[--C-:B------:R-:W-:Y:S01]  /*18af0*/  FFMA.FTZ R156, R156, R2, -R3.reuse ;  /* 0x000000029c9c7223 */ /* 0x100fe20000010803 */
[----:B------:R-:W-:Y:S01]  /*18b00*/  FADD.FTZ R0, R198, R0 ;  /* 0x00000000c6007221 */ /* 0x000fe20000010000 */
[----:B------:R-:W-:Y:S01]  /*18b10*/  F2FP.F16.F32.PACK_AB R198, R157, R198 ;  /* 0x000000c69dc6723e */ /* 0x000fe200000000ff */
[-CC-:B------:R-:W-:Y:S01]  /*18b20*/  FFMA.FTZ R185, R185, R2.reuse, -R3.reuse ;  /* 0x00000002b9b97223 */ /* 0x180fe20000010803 */
[----:B------:R-:W-:Y:S01]  /*18b30*/  MUFU.EX2 R153, R153 ;  /* 0x0000009900997308 */ /* 0x000fe20000000800 */
[----:B------:R-:W-:Y:S01]  /*18b40*/  FADD.FTZ R0, R157, R0 ;  /* 0x000000009d007221 */ /* 0x000fe20000010000 */
[----:B------:R-:W-:Y:S01]  /*18b50*/  FSEL R157, R155, RZ, P4 ;  /* 0x000000ff9b9d7208 */ /* 0x000fe20002000000 */
[-CC-:B------:R-:W-:Y:S01]  /*18b60*/  FFMA.FTZ R161, R161, R2.reuse, -R3.reuse ;  /* 0x00000002a1a17223 */ /* 0x180fe20000010803 */
[-CC-:B------:R-:W-:Y:S01]  /*18b70*/  FFMA.FTZ R162, R162, R2.reuse, -R3.reuse ;  /* 0x00000002a2a27223 */ /* 0x180fe20000010803 */
[----:B------:R-:W-:Y:S01]  /*18b80*/  FADD.FTZ R0, R160, R0 ;  /* 0x00000000a0007221 */ /* 0x000fe20000010000 */
[-CC-:B------:R-:W-:Y:S01]  /*18b90*/  FFMA.FTZ R163, R163, R2.reuse, -R3.reuse ;  /* 0x00000002a3a37223 */ /* 0x180fe20000010803 */
[----:B------:R-:W-:Y:S01]  /*18ba0*/  FADD.FTZ R157, -R157, R4 ;  /* 0x000000049d9d7221 */ /* 0x000fe20000010100 */
[----:B------:R-:W-:Y:S01]  /*18bb0*/  MUFU.EX2 R154, R154 ;  /* 0x0000009a009a7308 */ /* 0x000fe20000000800 */
[----:B------:R-:W-:Y:S01]  /*18bc0*/  FADD.FTZ R0, R186, R0 ;  /* 0x00000000ba007221 */ /* 0x000fe20000010000 */
[-CC-:B------:R-:W-:Y:S01]  /*18bd0*/  FFMA.FTZ R164, R164, R2.reuse, -R3.reuse ;  /* 0x00000002a4a47223 */ /* 0x180fe20000010803 */
[-C--:B------:R-:W-:Y:S01]  /*18be0*/  FMUL.FTZ R157, R157, R2.reuse ;  /* 0x000000029d9d7220 */ /* 0x080fe20000410000 */
[-CC-:B------:R-:W-:Y:S01]  /*18bf0*/  FFMA.FTZ R165, R165, R2.reuse, -R3.reuse ;  /* 0x00000002a5a57223 */ /* 0x180fe20000010803 */
[----:B------:R-:W-:Y:S01]  /*18c00*/  FADD.FTZ R4, R187, R0 ;  /* 0x00000000bb047221 */ /* 0x000fe20000010000 */
[-CC-:B------:R-:W-:Y:S01]  /*18c10*/  FFMA.FTZ R166, R166, R2.reuse, -R3.reuse ;  /* 0x00000002a6a67223 */ /* 0x180fe20000010803 */
[-CC-:B------:R-:W-:Y:S01]  /*18c20*/  FFMA.FTZ R168, R168, R2.reuse, -R3.reuse ;  /* 0x00000002a8a87223 */ /* 0x180fe20000010803 */
[----:B------:R-:W0:Y:S01]  /*18c30*/  MUFU.EX2 R0, R157 ;  /* 0x0000009d00007308 */ /* 0x000e220000000800 */
[-CC-:B------:R-:W-:Y:S01]  /*18c40*/  FFMA.FTZ R170, R170, R2.reuse, -R3.reuse ;  /* 0x00000002aaaa7223 */ /* 0x180fe20000010803 */
[-CC-:B------:R-:W-:Y:S01]  /*18c50*/  FFMA.FTZ R172, R172, R2.reuse, -R3.reuse ;  /* 0x00000002acac7223 */ /* 0x180fe20000010803 */
[----:B------:R-:W-:Y:S01]  /*18c60*/  FADD.FTZ R4, R188, R4 ;  /* 0x00000004bc047221 */ /* 0x000fe20000010000 */
[-CC-:B------:R-:W-:Y:S01]  /*18c70*/  FFMA.FTZ R174, R174, R2.reuse, -R3.reuse ;  /* 0x00000002aeae7223 */ /* 0x180fe20000010803 */
[-CC-:B------:R-:W-:Y:S01]  /*18c80*/  FFMA.FTZ R177, R177, R2.reuse, -R3.reuse ;  /* 0x00000002b1b17223 */ /* 0x180fe20000010803 */
[----:B------:R-:W-:Y:S01]  /*18c90*/  FFMA.FTZ R3, R178, R2, -R3 ;  /* 0x00000002b2037223 */ /* 0x000fe20000010803 */
[----:B------:R-:W-:Y:S01]  /*18ca0*/  FADD.FTZ R4, R167, R4 ;  /* 0x00000004a7047221 */ /* 0x000fe20000010000 */
[----:B------:R-:W3:Y:S01]  /*18cb0*/  MUFU.EX2 R156, R156 ;  /* 0x0000009c009c7308 */ /* 0x000ee20000000800 */
[C---:B--2---:R-:W-:Y:S01]  /*18cc0*/  ISETP.GT.AND P4, PT, R5.reuse, R181, PT ;  /* 0x000000b50500720c */ /* 0x044fe20003f84270 */
[----:B------:R-:W-:-:S02]  /*18cd0*/  VIADD R5, R5, 0xffffffff ;  /* 0xffffffff05057836 */ /* 0x000fc40000000000 */
[C---:B------:R-:W-:Y:S01]  /*18ce0*/  FADD.FTZ R4, R169.reuse, R4 ;  /* 0x00000004a9047221 */ /* 0x040fe20000010000 */
[----:B-1----:R-:W-:Y:S02]  /*18cf0*/  F2FP.F16.F32.PACK_AB R186, R22, R179 ;  /* 0x000000b316ba723e */ /* 0x002fe400000000ff */
[----:B------:R-:W-:Y:S01]  /*18d00*/  F2FP.F16.F32.PACK_AB R188, R169, R167 ;  /* 0x000000a7a9bc723e */ /* 0x000fe200000000ff */
[----:B------:R-:W-:Y:S01]  /*18d10*/  FADD.FTZ R4, R171, R4 ;  /* 0x00000004ab047221 */ /* 0x000fe20000010000 */
[----:B------:R-:W1:Y:S01]  /*18d20*/  MUFU.EX2 R185, R185 ;  /* 0x000000b900b97308 */ /* 0x000e620000000800 */
[----:B0-----:R-:W-:Y:S01]  /*18d30*/  FFMA.FTZ R226, R0, R226, R153 ;  /* 0x000000e200e27223 */ /* 0x001fe20000010099 */
[----:B------:R-:W-:Y:S01]  /*18d40*/  F2FP.F16.F32.PACK_AB R184, R176, R175 ;  /* 0x000000afb0b8723e */ /* 0x000fe200000000ff */
[----:B------:R-:W-:Y:S01]  /*18d50*/  FADD.FTZ R4, R173, R4 ;  /* 0x00000004ad047221 */ /* 0x000fe20000010000 */
[C---:B------:R-:W-:Y:S01]  /*18d60*/  F2FP.F16.F32.PACK_AB R197, R154.reuse, R153 ;  /* 0x000000999ac5723e */ /* 0x040fe200000000ff */
[----:B------:R-:W-:-:S02]  /*18d70*/  FADD.FTZ R226, R154, R226 ;  /* 0x000000e29ae27221 */ /* 0x000fc40000010000 */
[----:B------:R-:W-:Y:S01]  /*18d80*/  FADD.FTZ R4, R175, R4 ;  /* 0x00000004af047221 */ /* 0x000fe20000010000 */
[----:B------:R-:W0:Y:S01]  /*18d90*/  MUFU.EX2 R161, R161 ;  /* 0x000000a100a17308 */ /* 0x000e220000000800 */
[----:B---3--:R-:W-:Y:S02]  /*18da0*/  FADD.FTZ R226, R156, R226 ;  /* 0x000000e29ce27221 */ /* 0x008fe40000010000 */
[----:B------:R-:W-:-:S04]  /*18db0*/  FADD.FTZ R4, R176, R4 ;  /* 0x00000004b0047221 */ /* 0x000fc80000010000 */
[----:B------:R-:W-:Y:S01]  /*18dc0*/  FADD.FTZ R4, R179, R4 ;  /* 0x00000004b3047221 */ /* 0x000fe20000010000 */
[----:B------:R-:W2:Y:S01]  /*18dd0*/  MUFU.EX2 R162, R162 ;  /* 0x000000a200a27308 */ /* 0x000ea20000000800 */
[C---:B-1----:R-:W-:Y:S01]  /*18de0*/  FADD.FTZ R226, R185.reuse, R226 ;  /* 0x000000e2b9e27221 */ /* 0x042fe20000010000 */
[----:B------:R-:W-:Y:S01]  /*18df0*/  F2FP.F16.F32.PACK_AB R199, R185, R156 ;  /* 0x0000009cb9c7723e */ /* 0x000fe200000000ff */
[----:B------:R-:W-:Y:S01]  /*18e00*/  FADD.FTZ R227, R22, R4 ;  /* 0x0000000416e37221 */ /* 0x000fe20000010000 */
[----:B------:R-:W-:Y:S02]  /*18e10*/  IMAD.MOV.U32 R22, RZ, RZ, R232 ;  /* 0x000000ffff167224 */ /* 0x000fe400078e00e8 */
[----:B------:R-:W-:Y:S02]  /*18e20*/  IMAD.MOV.U32 R4, RZ, RZ, R155 ;  /* 0x000000ffff047224 */ /* 0x000fe400078e009b */
[----:B------:R-:W1:Y:S01]  /*18e30*/  MUFU.EX2 R163, R163 ;  /* 0x000000a300a37308 */ /* 0x000e620000000800 */
[----:B0-----:R-:W-:-:S07]  /*18e40*/  FADD.FTZ R226, R161, R226 ;  /* 0x000000e2a1e27221 */ /* 0x001fce0000010000 */
        /* <DEDUP_REMOVED lines=22> */
[----:B------:R-:W-:-:S03]  /*18fb0*/  F2FP.F16.F32.PACK_AB R185, R174, R172 ;  /* 0x000000acaeb9723e */ /* 0x000fc600000000ff */
[----:B--2---:R-:W-:-:S04]  /*18fc0*/  FADD.FTZ R226, R177, R226 ;  /* 0x000000e2b1e27221 */ /* 0x004fc80000010000 */
[C---:B-1----:R-:W-:Y:S01]  /*18fd0*/  FADD.FTZ R226, R3.reuse, R226 ;  /* 0x000000e203e27221 */ /* 0x042fe20000010000 */
[----:B------:R-:W-:Y:S01]  /*18fe0*/  F2FP.F16.F32.PACK_AB R187, R3, R177 ;  /* 0x000000b103bb723e */ /* 0x000fe200000000ff */
[----:B------:R-:W-:Y:S01]  /*18ff0*/  IMAD.MOV.U32 R3, RZ, RZ, R158 ;  /* 0x000000ffff037224 */ /* 0x000fe200078e009e */
[----:B------:R-:W-:Y:S06]  /*19000*/  @P4 BRA `(.L_x_1759) ;  /* 0xffffffd000504947 */ /* 0x000fec000383ffff */
[----:B------:R-:W-:Y:S05]  /*19010*/  BSYNC B1 ;  /* 0x0000000000017941 */ /* 0x000fea0003800000 */
.L_x_1740:
[----:B------:R-:W-:Y:S01]  /*19020*/  IMAD.MOV.U32 R4, RZ, RZ, R155 ;  /* 0x000000ffff047224 */ /* 0x000fe200078e009b */
[----:B------:R-:W-:Y:S01]  /*19030*/  MOV R218, R231 ;  /* 0x000000e700da7202 */ /* 0x000fe20000000f00 */
[----:B------:R-:W-:Y:S02]  /*19040*/  IMAD.MOV.U32 R3, RZ, RZ, R158 ;  /* 0x000000ffff037224 */ /* 0x000fe400078e009e */
[----:B------:R-:W-:-:S07]  /*19050*/  IMAD.MOV.U32 R22, RZ, RZ, R232 ;  /* 0x000000ffff167224 */ /* 0x000fce00078e00e8 */
.L_x_1739:
[----:B------:R-:W-:Y:S05]  /*19060*/  BSYNC B0 ;  /* 0x0000000000007941 */ /* 0x000fea0003800000 */
.L_x_1738:
[----:B------:R-:W2:Y:S01]  /*19070*/  LDL R154, [R1+0x14] ;  /* 0x00001400019a7983 */ /* 0x000ea20000100800 */
[----:B------:R-:W0:Y:S01]  /*19080*/  LDC R153, c[0x0][0x448] ;  /* 0x00011200ff997b82 */ /* 0x000e220000000800 */
[----:B------:R-:W-:-:S07]  /*19090*/  ULDC UR4, c[0x0][0x9dc] ;  /* 0x0002770000047ab9 */ /* 0x000fce0000000800 */
[----:B------:R-:W1:Y:S01]  /*190a0*/  LDC R157, c[0x0][0x9e4] ;  /* 0x00027900ff9d7b82 */ /* 0x000e620000000800 */
[----:B0-----:R-:W-:Y:S02]  /*190b0*/  ISETP.NE.AND P5, PT, R153, 0x1, PT ;  /* 0x000000019900780c */ /* 0x001fe40003fa5270 */
[----:B-1----:R-:W-:-:S11]  /*190c0*/  ISETP.GE.AND P6, PT, R157, 0x1, PT ;  /* 0x000000019d00780c */ /* 0x002fd60003fc6270 */
[----:B------:R-:W0:Y:S08]  /*190d0*/  @P5 LDC R155, c[0x0][0x44c] ;  /* 0x00011300ff9b5b82 */ /* 0x000e300000000800 */
[----:B------:R-:W1:Y:S01]  /*190e0*/  @P5 LDC R153, c[0x0][0x450] ;  /* 0x00011400ff995b82 */ /* 0x000e620000000800 */
[----:B--2---:R-:W-:-:S04]  /*190f0*/  VIADD R154, R154, 0x7f ;  /* 0x0000007f9a9a7836 */ /* 0x004fc80000000000 */
[----:B0-----:R-:W-:-:S05]  /*19100*/  @P5 IMAD.HI.U32 R155, R154, R155, RZ ;  /* 0x0000009b9a9b5227 */ /* 0x001fca00078e00ff */
[----:B-1----:R-:W-:Y:S02]  /*19110*/  @P5 SHF.R.U32.HI R154, RZ, R153, R155 ;  /* 0x00000099ff9a5219 */ /* 0x002fe4000001169b */
[----:B------:R-:W-:-:S05]  /*19120*/  IADD3 R153, R220, 0x1, -R219 ;  /* 0x00000001dc997810 */ /* 0x000fca0007ffe8db */
[----:B------:R-:W-:-:S04]  /*19130*/  IMAD.IADD R154, R153, 0x1, R154 ;  /* 0x00000001999a7824 */ /* 0x000fc800078e029a */
[----:B------:R-:W-:Y:S01]  /*19140*/  VIADD R153, R154, -UR4 ;  /* 0x800000049a997c36 */ /* 0x000fe20008000000 */
[----:B------:R-:W-:Y:S06]  /*19150*/  @!P6 BRA `(.L_x_1760) ;  /* 0x000000000048e947 */ /* 0x000fec0003800000 */
[----:B------:R-:W-:Y:S01]  /*19160*/  IMAD.MOV.U32 R156, RZ, RZ, R154 ;  /* 0x000000ffff9c7224 */ /* 0x000fe200078e009a */
[----:B------:R-:W-:Y:S04]  /*19170*/  BSSY B0, `(.L_x_1761) ;  /* 0x000000e000007945 */ /* 0x000fe80003800000 */
        /* <DEDUP_REMOVED lines=9> */
.L_x_1762:
[----:B------:R-:W-:-:S13]  /*19210*/  ISETP.NE.AND P2, PT, R157, 0x1, PT ;  /* 0x000000019d00780c */ /* 0x000fda0003f45270 */
[----:B------:R-:W0:Y:S02]  /*19220*/  @P2 LDC.64 R154, c[0x0][0x9e8] ;  /* 0x00027a00ff9a2b82 */ /* 0x000e240000000a00 */
[----:B0-----:R-:W-:-:S05]  /*19230*/  @P2 IMAD.HI.U32 R154, R156, R154, RZ ;  /* 0x0000009a9c9a2227 */ /* 0x001fca00078e00ff */
[----:B------:R-:W-:-:S07]  /*19240*/  @P2 SHF.R.U32.HI R156, RZ, R155, R154 ;  /* 0x0000009bff9c2219 */ /* 0x000fce000001169a */
.L_x_1763:
[----:B------:R-:W-:Y:S05]  /*19250*/  BSYNC B0 ;  /* 0x0000000000007941 */ /* 0x000fea0003800000 */
.L_x_1761:
[----:B------:R-:W-:-:S05]  /*19260*/  IMAD R156, R156, R157, RZ ;  /* 0x0000009d9c9c7224 */ /* 0x000fca00078e02ff */
[----:B------:R-:W-:-:S07]  /*19270*/  VIMNMX R153, R153, R156, !PT ;  /* 0x0000009c99997248 */ /* 0x000fce0007fe0100 */
.L_x_1760:
[----:B------:R-:W2:Y:S01]  /*19280*/  LDL R155, [R1+0x38] ;  /* 0x00003800019b7983 */ /* 0x000ea20000100800 */
[----:B------:R-:W-:Y:S01]  /*19290*/  VIADD R153, R153, 0x3f ;  /* 0x0000003f99997836 */ /* 0x000fe20000000000 */
[----:B------:R-:W-:Y:S04]  /*192a0*/  BSSY B0, `(.L_x_1764) ;  /* 0x000024f000007945 */ /* 0x000fe80003800000 */
[----:B------:R-:W-:-:S04]  /*192b0*/  SHF.R.S32.HI R154, RZ, 0x1f, R153 ;  /* 0x0000001fff9a7819 */ /* 0x000fc80000011499 */
[----:B------:R-:W-:-:S04]  /*192c0*/  LEA.HI R154, R154, R153, RZ, 0x6 ;  /* 0x000000999a9a7211 */ /* 0x000fc800078f30ff */
[----:B------:R-:W-:-:S04]  /*192d0*/  SHF.R.S32.HI R154, RZ, 0x6, R154 ;  /* 0x00000006ff9a7819 */ /* 0x000fc8000001149a */
[----:B--2---:R-:W-:-:S04]  /*192e0*/  VIMNMX R155, R155, R154, !PT ;  /* 0x0000009a9b9b7248 */ /* 0x004fc80007fe0100 */
[----:B------:R-:W-:Y:S01]  /*192f0*/  ISETP.GE.AND P2, PT, R5, R155, PT ;  /* 0x0000009b0500720c */ /* 0x000fe20003f46270 */
[----:B------:R0:W-:-:S12]  /*19300*/  STL [R1+0x18], R155 ;  /* 0x0000189b01007387 */ /* 0x0001d80000100800 */
[----:B0-----:R-:W-:Y:S05]  /*19310*/  @!P2 BRA `(.L_x_1765) ;  /* 0x00000024001ca947 */ /* 0x001fea0003800000 */
[----:B------:R-:W-:Y:S01]  /*19320*/  BSSY B1, `(.L_x_1766) ;  /* 0x0000245000017945 */ /* 0x000fe20003800000 */
[----:B------:R-:W-:Y:S01]  /*19330*/  IMAD.MOV.U32 R232, RZ, RZ, R5 ;  /* 0x000000ffffe87224 */ /* 0x000fe200078e0005 */
[----:B------:R-:W-:Y:S01]  /*19340*/  MOV R228, R3 ;  /* 0x0000000300e47202 */ /* 0x000fe20000000f00 */
[----:B------:R-:W-:Y:S02]  /*19350*/  IMAD.MOV.U32 R229, RZ, RZ, R4 ;  /* 0x000000ffffe57224 */ /* 0x000fe400078e0004 */
[----:B------:R-:W-:Y:S02]  /*19360*/  IMAD.MOV.U32 R231, RZ, RZ, R218 ;  /* 0x000000ffffe77224 */ /* 0x000fe400078e00da */
[----:B------:R-:W-:-:S07]  /*19370*/  IMAD.MOV.U32 R5, RZ, RZ, R22 ;  /* 0x000000ffff057224 */ /* 0x000fce00078e0016 */
.L_x_1777:
[----:B------:R-:W-:-:S05]  /*19380*/  VIADD R22, R5, 0x1 ;  /* 0x0000000105167836 */ /* 0x000fca0000000000 */
[----:B------:R-:W-:-:S04]  /*19390*/  ISETP.NE.AND P2, PT, R22, 0x2, PT ;  /* 0x000000021600780c */ /* 0x000fc80003f45270 */
[----:B------:R-:W-:Y:S02]  /*193a0*/  SEL R218, RZ, 0x1, P2 ;  /* 0x00000001ffda7807 */ /* 0x000fe40001000000 */
[----:B------:R-:W-:Y:S02]  /*193b0*/  SEL R22, R22, RZ, P2 ;  /* 0x000000ff16167207 */ /* 0x000fe40001000000 */
[----:B------:R-:W-:Y:S01]  /*193c0*/  LOP3.LUT R218, R231, R218, RZ, 0x3c, !PT ;  /* 0x000000dae7da7212 */ /* 0x000fe200078e3cff */
[----:B------:R-:W-:Y:S06]  /*193d0*/  @!P0 BRA `(.L_x_1767) ;  /* 0x0000000000048947 */ /* 0x000fec0003800000 */
[----:B------:R-:W-:Y:S01]  /*193e0*/  BPT.TRAP 0x1 ;  /* 0x000000040000795c */ /* 0x000fe20000300000 */
.L_x_1767:
[----:B------:R-:W-:Y:S01]  /*193f0*/  IMAD R2, R22, 0x8, R16 ;  /* 0x0000000816027824 */ /* 0x000fe200078e0210 */
[----:B------:R-:W-:-:S04]  /*19400*/  SHF.L.U32 R3, R218, 0x1f, RZ ;  /* 0x0000001fda037819 */ /* 0x000fc800000006ff */
[----:B------:R0:W1:Y:S01]  /*19410*/  SYNCS.PHASECHK.TRANS64.TRYWAIT P2, [R2+URZ+0x30830], R3 ;  /* 0x03083003020075a7 */ /* 0x000062000804017f */
[----:B------:R-:W-:Y:S05]  /*19420*/  @!P0 BRA `(.L_x_1768) ;  /* 0x0000000000048947 */ /* 0x000fea0003800000 */
[----:B------:R-:W-:Y:S01]  /*19430*/  BPT.TRAP 0x1 ;  /* 0x000000040000795c */ /* 0x000fe20000300000 */
.L_x_1768:
[----:B------:R-:W-:Y:S01]  /*19440*/  IMAD R4, R22, 0x800, R237 ;  /* 0x0000080016047824 */ /* 0x000fe200078e02ed */
[----:B------:R-:W-:Y:S03]  /*19450*/  BSSY B2, `(.L_x_1769) ;  /* 0x0000006000027945 */ /* 0x000fe60003800000 */
[C---:B------:R-:W-:Y:S01]  /*19460*/  VIADD R153, R4.reuse, 0x4 ;  /* 0x0000000404997836 */ /* 0x040fe20000000000 */
[----:B------:R-:W-:Y:S01]  /*19470*/  IADD3 R154, R4, 0x2, RZ ;  /* 0x00000002049a7810 */ /* 0x000fe20007ffe0ff */
[----:B-1----:R-:W-:Y:S06]  /*19480*/  @P2 BRA `(.L_x_1770) ;  /* 0x0000000000082947 */ /* 0x002fec0003800000 */
[----:B------:R-:W1:Y:S02]  /*19490*/  SYNCS.PHASECHK.TRANS64.TRYWAIT P2, [R2+URZ+0x30830], R3 ;  /* 0x03083003020075a7 */ /* 0x000e64000804017f */
[----:B-1----:R-:W-:Y:S05]  /*194a0*/  @!P2 BRA `(.L_x_1771) ;  /* 0x0000016400a4a947 */ /* 0x002fea0003800000 */
.L_x_1770:
[----:B------:R-:W-:Y:S05]  /*194b0*/  BSYNC B2 ;  /* 0x0000000000027941 */ /* 0x000fea0003800000 */
.L_x_1769:
[----:B------:R-:W-:Y:S01]  /*194c0*/  R2UR UR4, R154 ;  /* 0x000000009a0472ca */ /* 0x000fe200000e0000 */
[----:B------:R-:W-:Y:S02]  /*194d0*/  IMAD.MOV.U32 R154, RZ, RZ, R153 ;  /* 0x000000ffff9a7224 */ /* 0x000fe400078e0099 */
[-C--:B------:R-:W-:Y:S01]  /*194e0*/  FMUL.FTZ R24, R24, R152.reuse ;  /* 0x0000009818187220 */ /* 0x080fe20000410000 */
[----:B01----:R-:W-:Y:S02]  /*194f0*/  IMAD.MOV.U32 R2, RZ, RZ, R4 ;  /* 0x000000ffff027224 */ /* 0x003fe400078e0004 */
[-C--:B------:R-:W-:Y:S01]  /*19500*/  FMUL.FTZ R25, R25, R152.reuse ;  /* 0x0000009819197220 */ /* 0x080fe20000410000 */
[----:B------:R-:W-:Y:S01]  /*19510*/  IMAD.MOV.U32 R3, RZ, RZ, 0x40000040 ;  /* 0x40000040ff037424 */ /* 0x000fe200078e00ff */
[----:B------:R-:W-:Y:S01]  /*19520*/  R2UR UR8, R154 ;  /* 0x000000009a0872ca */ /* 0x000fe200000e0000 */
[----:B------:R-:W-:Y:S01]  /*19530*/  IMAD.MOV.U32 R155, RZ, RZ, 0x40000040 ;  /* 0x40000040ff9b7424 */ /* 0x000fe200078e00ff */
[C---:B------:R-:W-:Y:S01]  /*19540*/  IADD3 R154, R4.reuse, 0x200, RZ ;  /* 0x00000200049a7810 */ /* 0x040fe20007ffe0ff */
[----:B------:R-:W-:Y:S01]  /*19550*/  VIADD R158, R4, 0x204 ;  /* 0x00000204049e7836 */ /* 0x000fe20000000000 */
[----:B------:R-:W-:Y:S01]  /*19560*/  R2UR UR6, R2 ;  /* 0x00000000020672ca */ /* 0x000fe200000e0000 */
[----:B------:R-:W-:Y:S01]  /*19570*/  VIADD R2, R4, 0x6 ;  /* 0x0000000604027836 */ /* 0x000fe20000000000 */
[----:B------:R-:W-:Y:S01]  /*19580*/  R2UR UR14, R154 ;  /* 0x000000009a0e72ca */ /* 0x000fe200000e0000 */
[C---:B------:R-:W-:Y:S01]  /*19590*/  VIADD R154, R4.reuse, 0x206 ;  /* 0x00000206049a7836 */ /* 0x040fe20000000000 */
[----:B------:R-:W-:Y:S01]  /*195a0*/  R2UR UR11, R3 ;  /* 0x00000000030b72ca */ /* 0x000fe200000e0000 */
[----:B------:R-:W-:Y:S01]  /*195b0*/  VIADD R156, R4, 0x202 ;  /* 0x00000202049c7836 */ /* 0x000fe20000000000 */
[----:B------:R-:W-:Y:S01]  /*195c0*/  R2UR UR10, R2 ;  /* 0x00000000020a72ca */ /* 0x000fe200000e0000 */
[----:B------:R-:W-:Y:S01]  /*195d0*/  IMAD.MOV.U32 R157, RZ, RZ, 0x40000040 ;  /* 0x40000040ff9d7424 */ /* 0x000fe200078e00ff */
[----:B------:R-:W-:Y:S01]  /*195e0*/  R2UR UR5, R155 ;  /* 0x000000009b0572ca */ /* 0x000fe200000e0000 */
[----:B------:R-:W-:Y:S01]  /*195f0*/  IMAD.MOV.U32 R159, RZ, RZ, 0x40000040 ;  /* 0x40000040ff9f7424 */ /* 0x000fe200078e00ff */
[----:B------:R-:W-:Y:S01]  /*19600*/  R2UR UR22, R158 ;  /* 0x000000009e1672ca */ /* 0x000fe200000e0000 */
[----:B------:R-:W-:Y:S01]  /*19610*/  VIADD R158, R4, 0x400 ;  /* 0x00000400049e7836 */ /* 0x000fe20000000000 */
[----:B------:R-:W-:Y:S01]  /*19620*/  R2UR UR26, R154 ;  /* 0x000000009a1a72ca */ /* 0x000fe200000e0000 */
[----:B------:R-:W-:Y:S01]  /*19630*/  VIADD R154, R4, 0x404 ;  /* 0x00000404049a7836 */ /* 0x000fe20000000000 */
[----:B------:R-:W-:Y:S01]  /*19640*/  R2UR UR18, R156 ;  /* 0x000000009c1272ca */ /* 0x000fe200000e0000 */
[-C--:B------:R-:W-:Y:S01]  /*19650*/  FMUL.FTZ R28, R28, R152.reuse ;  /* 0x000000981c1c7220 */ /* 0x080fe20000410000 */
[----:B------:R-:W-:Y:S01]  /*19660*/  R2UR UR30, R158 ;  /* 0x000000009e1e72ca */ /* 0x000fe200000e0000 */
[----:B------:R-:W-:Y:S01]  /*19670*/  VIADD R158, R4, 0x406 ;  /* 0x00000406049e7836 */ /* 0x000fe20000000000 */
[----:B------:R-:W-:Y:S01]  /*19680*/  R2UR UR38, R154 ;  /* 0x000000009a2672ca */ /* 0x000fe200000e0000 */
[C---:B------:R-:W-:Y:S01]  /*19690*/  VIADD R154, R4.reuse, 0x600 ;  /* 0x00000600049a7836 */ /* 0x040fe20000000000 */
[----:B------:R-:W-:Y:S01]  /*196a0*/  IADD3 R156, R4, 0x402, RZ ;  /* 0x00000402049c7810 */ /* 0x000fe20007ffe0ff */
[-C--:B------:R-:W-:Y:S01]  /*196b0*/  FMUL.FTZ R29, R29, R152.reuse ;  /* 0x000000981d1d7220 */ /* 0x080fe20000410000 */
[----:B------:R-:W-:Y:S01]  /*196c0*/  R2UR UR7, R3 ;  /* 0x00000000030772ca */ /* 0x000fe200000e0000 */
[-C--:B------:R-:W-:Y:S01]  /*196d0*/  FMUL.FTZ R32, R32, R152.reuse ;  /* 0x0000009820207220 */ /* 0x080fe20000410000 */
[----:B------:R-:W-:Y:S01]  /*196e0*/  MOV R3, UR11 ;  /* 0x0000000b00037c02 */ /* 0x000fe20008000f00 */
[----:B------:R-:W-:Y:S01]  /*196f0*/  UMOV UR11, UR5 ;  /* 0x00000005000b7c82 */ /* 0x000fe20008000000 */
[----:B------:R-:W-:Y:S01]  /*19700*/  MOV R2, UR10 ;  /* 0x0000000a00027c02 */ /* 0x000fe20008000f00 */
[----:B------:R-:W-:Y:S01]  /*19710*/  UMOV UR10, UR4 ;  /* 0x00000004000a7c82 */ /* 0x000fe20008000000 */
[----:B------:R-:W-:Y:S01]  /*19720*/  R2UR UR34, R156 ;  /* 0x000000009c2272ca */ /* 0x000fe200000e0000 */
[----:B------:R-:W-:Y:S01]  /*19730*/  VIADD R156, R4, 0x604 ;  /* 0x00000604049c7836 */ /* 0x000fe20000000000 */
[----:B------:R-:W-:Y:S01]  /*19740*/  R2UR UR42, R158 ;  /* 0x000000009e2a72ca */ /* 0x000fe200000e0000 */
[----:B------:R-:W-:Y:S01]  /*19750*/  VIADD R158, R4, 0x602 ;  /* 0x00000602049e7836 */ /* 0x000fe20000000000 */
[----:B------:R-:W-:Y:S01]  /*19760*/  R2UR UR46, R154 ;  /* 0x000000009a2e72ca */ /* 0x000fe200000e0000 */
[----:B------:R-:W-:Y:S01]  /*19770*/  VIADD R154, R4, 0x606 ;  /* 0x00000606049a7836 */ /* 0x000fe20000000000 */
        /* <DEDUP_REMOVED lines=225> */
.L_x_1772:
[----:B------:R-:W-:Y:S02]  /*1a590*/  SHF.L.U32 R0, R231, 0x1f, RZ ;  /* 0x0000001fe7007819 */ /* 0x000fe400000006ff */
[----:B------:R-:W-:-:S04]  /*1a5a0*/  LEA R231, R5, R16, 0x3 ;  /* 0x0000001005e77211 */ /* 0x000fc800078e18ff */
[----:B------:R0:W1:Y:S01]  /*1a5b0*/  SYNCS.PHASECHK.TRANS64.TRYWAIT P2, [R231+URZ+0x30850], R0 ;  /* 0x03085000e70075a7 */ /* 0x000062000804017f */
[----:B------:R-:W-:Y:S05]  /*1a5c0*/  @!P0 BRA `(.L_x_1773) ;  /* 0x0000000000048947 */ /* 0x000fea0003800000 */
[----:B------:R-:W-:Y:S01]  /*1a5d0*/  BPT.TRAP 0x1 ;  /* 0x000000040000795c */ /* 0x000fe20000300000 */
.L_x_1773:
[----:B------:R-:W-:Y:S04]  /*1a5e0*/  BSSY B2, `(.L_x_1774) ;  /* 0x0000004000027945 */ /* 0x000fe80003800000 */
[----:B-1----:R-:W-:Y:S05]  /*1a5f0*/  @P2 BRA `(.L_x_1775) ;  /* 0x0000000000082947 */ /* 0x002fea0003800000 */
[----:B------:R-:W1:Y:S02]  /*1a600*/  SYNCS.PHASECHK.TRANS64.TRYWAIT P2, [R231+URZ+0x30850], R0 ;  /* 0x03085000e70075a7 */ /* 0x000e64000804017f */
[----:B-1----:R-:W-:Y:S05]  /*1a610*/  @!P2 BRA `(.L_x_1776) ;  /* 0x00000154005ca947 */ /* 0x002fea0003800000 */
.L_x_1775:
[----:B------:R-:W-:Y:S05]  /*1a620*/  BSYNC B2 ;  /* 0x0000000000027941 */ /* 0x000fea0003800000 */
.L_x_1774:
[----:B01----:R-:W-:Y:S01]  /*1a630*/  VIADD R0, R16, 0x400 ;  /* 0x0000040010007836 */ /* 0x003fe20000000000 */
[----:B------:R-:W-:Y:S01]  /*1a640*/  WARPGROUP.ARRIVE ;  /* 0x00000000000079c5 */ /* 0x000fe20000000000 */
[----:B------:R-:W-:Y:S01]  /*1a650*/  IMAD.MOV.U32 R3, RZ, RZ, 0x40000040 ;  /* 0x40000040ff037424 */ /* 0x000fe200078e00ff */
[----:B------:R-:W-:Y:S02]  /*1a660*/  ULDC UR4, c[0x0][0x9d8] ;  /* 0x0002760000047ab9 */ /* 0x000fe40000000800 */
[----:B------:R-:W-:Y:S02]  /*1a670*/  SHF.R.U32.HI R0, RZ, 0x4, R0 ;  /* 0x00000004ff007819 */ /* 0x000fe40000011600 */
[----:B------:R-:W-:Y:S01]  /*1a680*/  R2UR UR7, R3 ;  /* 0x00000000030772ca */ /* 0x000fe200000e0000 */
[----:B------:R-:W-:Y:S01]  /*1a690*/  IMAD.MOV.U32 R3, RZ, RZ, 0x40000040 ;  /* 0x40000040ff037424 */ /* 0x000fe200078e00ff */
[----:B------:R-:W-:-:S04]  /*1a6a0*/  LOP3.LUT R0, R0, 0x3fff, RZ, 0xc0, !PT ;  /* 0x00003fff00007812 */ /* 0x000fc800078ec0ff */
[----:B------:R-:W-:-:S05]  /*1a6b0*/  LOP3.LUT R0, R0, 0x2000000, RZ, 0xfc, !PT ;  /* 0x0200000000007812 */ /* 0x000fca00078efcff */
[----:B------:R-:W-:Y:S02]  /*1a6c0*/  IMAD R2, R5, 0x800, R0 ;  /* 0x0000080005027824 */ /* 0x000fe400078e0200 */
[----:B------:R-:W-:Y:S02]  /*1a6d0*/  IMAD.MOV.U32 R5, RZ, RZ, 0x40000040 ;  /* 0x40000040ff057424 */ /* 0x000fe400078e00ff */
[C---:B------:R-:W-:Y:S01]  /*1a6e0*/  VIADD R4, R2.reuse, 0x80 ;  /* 0x0000008002047836 */ /* 0x040fe20000000000 */
[----:B------:R-:W-:-:S13]  /*1a6f0*/  R2UR UR6, R2 ;  /* 0x00000000020672ca */ /* 0x000fda00000e0000 */
[----:B------:R-:W-:Y:S01]  /*1a700*/  HGMMA.64x256x16.F32 R24, R196, gdesc[UR4].tnspB, R24, gsb0 ;  /* 0x43e00004c4187df0 */ /* 0x000fe20008000818 */
[----:B------:R-:W-:Y:S01]  /*1a710*/  R2UR UR6, R4 ;  /* 0x00000000040672ca */ /* 0x000fe200000e0000 */
[C---:B------:R-:W-:Y:S01]  /*1a720*/  VIADD R4, R2.reuse, 0x100 ;  /* 0x0000010002047836 */ /* 0x040fe20000000000 */
[----:B------:R-:W-:Y:S01]  /*1a730*/  R2UR UR7, R5 ;  /* 0x00000000050772ca */ /* 0x000fe200000e0000 */
[----:B------:R-:W-:Y:S01]  /*1a740*/  VIADD R2, R2, 0x180 ;  /* 0x0000018002027836 */ /* 0x000fe20000000000 */
[----:B------:R-:W-:Y:S01]  /*1a750*/  MOV R5, 0x40000040 ;  /* 0x4000004000057802 */ /* 0x000fe20000000f00 */
[----:B------:R-:W-:Y:S02]  /*1a760*/  WARPGROUP.DEPBAR.LE gsb0, 0x0 ;  /* 0x00008000000079c5 */ /* 0x000fe40000010000 */
[----:B------:R-:W-:-:S15]  /*1a770*/  WARPGROUP.ARRIVE ;  /* 0x00000000000079c5 */ /* 0x000fde0000000000 */
[----:B------:R-:W-:-:S05]  /*1a780*/  NOP ;  /* 0x0000000000007918 */ /* 0x000fca0000000000 */
        /* <DEDUP_REMOVED lines=9> */
[----:B------:R-:W-:Y:S01]  /*1a820*/  FMUL.FTZ R0, R152, UR4 ;  /* 0x0000000498007c20 */ /* 0x000fe20008410000 */
[----:B------:R-:W-:Y:S01]  /*1a830*/  FMUL.FTZ R4, R153, UR4 ;  /* 0x0000000499047c20 */ /* 0x000fe20008410000 */
[----:B------:R-:W-:Y:S01]  /*1a840*/  FMUL.FTZ R153, R155, UR4 ;  /* 0x000000049b997c20 */ /* 0x000fe20008410000 */
[----:B------:R-:W-:-:S03]  /*1a850*/  FMUL.FTZ R155, R156, UR4 ;  /* 0x000000049c9b7c20 */ /* 0x000fc60008410000 */
[----:B------:R-:W0:Y:S01]  /*1a860*/  MUFU.TANH R0, R0 ;  /* 0x0000000000007308 */ /* 0x000e220000002400 */
[----:B------:R-:W-:Y:S01]  /*1a870*/  FMUL.FTZ R157, R157, UR4 ;  /* 0x000000049d9d7c20 */ /* 0x000fe20008410000 */
[----:B------:R-:W-:Y:S01]  /*1a880*/  FMUL.FTZ R5, R154, UR4 ;  /* 0x000000049a057c20 */ /* 0x000fe20008410000 */
[----:B------:R-:W-:-:S05]  /*1a890*/  FMUL.FTZ R154, R158, UR4 ;  /* 0x000000049e9a7c20 */ /* 0x000fca0008410000 */
[----:B------:R-:W1:Y:S01]  /*1a8a0*/  MUFU.TANH R4, R4 ;  /* 0x0000000400047308 */ /* 0x000e620000002400 */
[----:B------:R-:W-:Y:S01]  /*1a8b0*/  FMUL.FTZ R158, R160, UR4 ;  /* 0x00000004a09e7c20 */ /* 0x000fe20008410000 */
[----:B------:R-:W-:-:S06]  /*1a8c0*/  FMUL.FTZ R156, R159, UR4 ;  /* 0x000000049f9c7c20 */ /* 0x000fcc0008410000 */
[----:B------:R-:W2:Y:S01]  /*1a8d0*/  MUFU.TANH R155, R155 ;  /* 0x0000009b009b7308 */ /* 0x000ea20000002400 */
[----:B------:R-:W-:Y:S01]  /*1a8e0*/  FMUL.FTZ R159, R161, UR4 ;  /* 0x00000004a19f7c20 */ /* 0x000fe20008410000 */
[----:B0-----:R-:W-:-:S06]  /*1a8f0*/  FMNMX.FTZ R2, R0, R228, !PT ;  /* 0x000000e400027209 */ /* 0x001fcc0007810000 */
[----:B------:R-:W0:Y:S01]  /*1a900*/  MUFU.TANH R157, R157 ;  /* 0x0000009d009d7308 */ /* 0x000e220000002400 */
[----:B------:R-:W-:Y:S01]  /*1a910*/  FMUL.FTZ R160, R164, UR4 ;  /* 0x00000004a4a07c20 */ /* 0x000fe20008410000 */
[----:B-1----:R-:W-:-:S06]  /*1a920*/  FMNMX.FTZ R2, R4, R2, !PT ;  /* 0x0000000204027209 */ /* 0x002fcc0007810000 */
[----:B------:R-:W1:Y:S01]  /*1a930*/  MUFU.TANH R158, R158 ;  /* 0x0000009e009e7308 */ /* 0x000e620000002400 */
[----:B------:R-:W-:Y:S01]  /*1a940*/  FMUL.FTZ R161, R165, UR4 ;  /* 0x00000004a5a17c20 */ /* 0x000fe20008410000 */
[----:B--2---:R-:W-:-:S06]  /*1a950*/  FMNMX.FTZ R2, R155, R2, !PT ;  /* 0x000000029b027209 */ /* 0x004fcc0007810000 */
        /* <DEDUP_REMOVED lines=10> */
[----:B------:R-:W-:Y:S02]  /*1aa00*/  WARPGROUP.DEPBAR.LE gsb0, 0x0 ;  /* 0x00008000000079c5 */ /* 0x000fe40000010000 */
[----:B------:R-:W-:-:S06]  /*1aa10*/  WARPGROUP.ARRIVE ;  /* 0x00000000000079c5 */ /* 0x000fcc0000000000 */
[----:B------:R-:W-:Y:S01]  /*1aa20*/  HGMMA.64x256x16.F32 R24, R184, gdesc[UR4].tnspB, R24, gsb0 ;  /* 0x43e00004b8187df0 */ /* 0x000fe20008000818 */
[----:B------:R-:W3:Y:S01]  /*1aa30*/  MUFU.TANH R165, R165 ;  /* 0x000000a500a57308 */ /* 0x000ee20000002400 */
[----:B------:R-:W-:Y:S01]  /*1aa40*/  FMUL.FTZ R169, R173, UR4 ;  /* 0x00000004ada97c20 */ /* 0x000fe20008410000 */
[----:B0-----:R-:W-:Y:S01]  /*1aa50*/  FMNMX.FTZ R2, R160, R2, !PT ;  /* 0x00000002a0027209 */ /* 0x001fe20007810000 */
[----:B------:R-:W-:-:S05]  /*1aa60*/  FMUL.FTZ R172, R176, UR4 ;  /* 0x00000004b0ac7c20 */ /* 0x000fca0008410000 */
[----:B------:R-:W0:Y:S01]  /*1aa70*/  MUFU.TANH R168, R168 ;  /* 0x000000a800a87308 */ /* 0x000e220000002400 */
[----:B-1----:R-:W-:Y:S01]  /*1aa80*/  FMNMX.FTZ R2, R161, R2, !PT ;  /* 0x00000002a1027209 */ /* 0x002fe20007810000 */
[----:B------:R-:W-:-:S06]  /*1aa90*/  FMUL.FTZ R176, R177, UR4 ;  /* 0x00000004b1b07c20 */ /* 0x000fcc0008410000 */
[----:B------:R-:W1:Y:S01]  /*1aaa0*/  MUFU.TANH R169, R169 ;  /* 0x000000a900a97308 */ /* 0x000e620000002400 */
[----:B--2---:R-:W-:Y:S01]  /*1aab0*/  FMNMX.FTZ R2, R164, R2, !PT ;  /* 0x00000002a4027209 */ /* 0x004fe20007810000 */
[----:B------:R-:W-:-:S06]  /*1aac0*/  FMUL.FTZ R173, R180, UR4 ;  /* 0x00000004b4ad7c20 */ /* 0x000fcc0008410000 */
[----:B------:R-:W2:Y:S01]  /*1aad0*/  MUFU.TANH R172, R172 ;  /* 0x000000ac00ac7308 */ /* 0x000ea20000002400 */
[----:B---3--:R-:W-:Y:S01]  /*1aae0*/  FMNMX.FTZ R2, R165, R2, !PT ;  /* 0x00000002a5027209 */ /* 0x008fe20007810000 */
[----:B------:R-:W-:-:S06]  /*1aaf0*/  FMUL.FTZ R177, R181, UR4 ;  /* 0x00000004b5b17c20 */ /* 0x000fcc0008410000 */
[----:B------:R-:W3:Y:S01]  /*1ab00*/  MUFU.TANH R176, R176 ;  /* 0x000000b000b07308 */ /* 0x000ee20000002400 */
[----:B0-----:R-:W-:-:S07]  /*1ab10*/  FMNMX.FTZ R2, R168, R2, !PT ;  /* 0x00000002a8027209 */ /* 0x001fce0007810000 */
[----:B------:R-:W0:Y:S01]  /*1ab20*/  MUFU.TANH R173, R173 ;  /* 0x000000ad00ad7308 */ /* 0x000e220000002400 */
[----:B-1----:R-:W-:-:S07]  /*1ab30*/  FMNMX.FTZ R2, R169, R2, !PT ;  /* 0x00000002a9027209 */ /* 0x002fce0007810000 */
[----:B------:R-:W1:Y:S01]  /*1ab40*/  MUFU.TANH R177, R177 ;  /* 0x000000b100b17308 */ /* 0x000e620000002400 */
[----:B--2---:R-:W-:-:S04]  /*1ab50*/  FMNMX.FTZ R2, R172, R2, !PT ;  /* 0x00000002ac027209 */ /* 0x004fc80007810000 */
[----:B---3--:R-:W-:-:S04]  /*1ab60*/  FMNMX.FTZ R2, R176, R2, !PT ;  /* 0x00000002b0027209 */ /* 0x008fc80007810000 */
[----:B0-----:R-:W-:-:S04]  /*1ab70*/  FMNMX.FTZ R2, R173, R2, !PT ;  /* 0x00000002ad027209 */ /* 0x001fc80007810000 */
[----:B-1----:R-:W-:-:S05]  /*1ab80*/  FMNMX.FTZ R2, R177, R2, !PT ;  /* 0x00000002b1027209 */ /* 0x002fca0007810000 */
[----:B------:R-:W0:Y:S01]  /*1ab90*/  SHFL.BFLY PT, R3, R2, 0x2, 0x1f ;  /* 0x0c401f0002037f89 */ /* 0x000e2200000e0000 */
[----:B------:R-:W1:Y:S01]  /*1aba0*/  MUFU.TANH R5, R5 ;  /* 0x0000000500057308 */ /* 0x000e620000002400 */
[----:B------:R-:W-:-:S07]  /*1abb0*/  FMUL.FTZ R162, R162, UR4 ;  /* 0x00000004a2a27c20 */ /* 0x000fce0008410000 */
[----:B------:R-:W2:Y:S01]  /*1abc0*/  MUFU.TANH R153, R153 ;  /* 0x0000009900997308 */ /* 0x000ea20000002400 */
[----:B------:R-:W-:-:S07]  /*1abd0*/  FMUL.FTZ R163, R163, UR4 ;  /* 0x00000004a3a37c20 */ /* 0x000fce0008410000 */
[----:B------:R-:W3:Y:S01]  /*1abe0*/  MUFU.TANH R154, R154 ;  /* 0x0000009a009a7308 */ /* 0x000ee20000002400 */
[----:B0-----:R-:W-:-:S07]  /*1abf0*/  FMNMX.FTZ R3, R2, R3, !PT ;  /* 0x0000000302037209 */ /* 0x001fce0007810000 */
[----:B------:R-:W0:Y:S01]  /*1ac00*/  MUFU.TANH R156, R156 ;  /* 0x0000009c009c7308 */ /* 0x000e220000002400 */
[----:B-1----:R-:W-:Y:S01]  /*1ac10*/  FMNMX.FTZ R152, R5, R229, !PT ;  /* 0x000000e505987209 */ /* 0x002fe20007810000 */
[----:B------:R-:W1:Y:S01]  /*1ac20*/  SHFL.BFLY PT, R2, R3, 0x1, 0x1f ;  /* 0x0c201f0003027f89 */ /* 0x000e6200000e0000 */
[----:B------:R-:W-:-:S05]  /*1ac30*/  FMUL.FTZ R166, R166, UR4 ;  /* 0x00000004a6a67c20 */ /* 0x000fca0008410000 */
[----:B------:R-:W4:Y:S01]  /*1ac40*/  MUFU.TANH R162, R162 ;  /* 0x000000a200a27308 */ /* 0x000f220000002400 */
[----:B--2---:R-:W-:Y:S01]  /*1ac50*/  FMNMX.FTZ R152, R153, R152, !PT ;  /* 0x0000009899987209 */ /* 0x004fe20007810000 */
[----:B------:R-:W-:-:S06]  /*1ac60*/  FMUL.FTZ R167, R167, UR4 ;  /* 0x00000004a7a77c20 */ /* 0x000fcc0008410000 */
[----:B------:R-:W2:Y:S01]  /*1ac70*/  MUFU.TANH R163, R163 ;  /* 0x000000a300a37308 */ /* 0x000ea20000002400 */
[----:B---3--:R-:W-:Y:S01]  /*1ac80*/  FMNMX.FTZ R152, R154, R152, !PT ;  /* 0x000000989a987209 */ /* 0x008fe20007810000 */
[----:B------:R-:W-:-:S06]  /*1ac90*/  FMUL.FTZ R170, R170, UR4 ;  /* 0x00000004aaaa7c20 */ /* 0x000fcc0008410000 */
[----:B------:R-:W3:Y:S01]  /*1aca0*/  MUFU.TANH R166, R166 ;  /* 0x000000a600a67308 */ /* 0x000ee20000002400 */
[----:B0-----:R-:W-:Y:S01]  /*1acb0*/  FMNMX.FTZ R152, R156, R152, !PT ;  /* 0x000000989c987209 */ /* 0x001fe20007810000 */
[----:B------:R-:W-:-:S06]  /*1acc0*/  FMUL.FTZ R171, R171, UR4 ;  /* 0x00000004abab7c20 */ /* 0x000fcc0008410000 */
[----:B------:R-:W0:Y:S01]  /*1acd0*/  MUFU.TANH R167, R167 ;  /* 0x000000a700a77308 */ /* 0x000e220000002400 */
[----:B----4-:R-:W-:Y:S01]  /*1ace0*/  FMNMX.FTZ R152, R162, R152, !PT ;  /* 0x00000098a2987209 */ /* 0x010fe20007810000 */
[----:B------:R-:W-:-:S06]  /*1acf0*/  FMUL.FTZ R174, R174, UR4 ;  /* 0x00000004aeae7c20 */ /* 0x000fcc0008410000 */
[----:B------:R-:W4:Y:S01]  /*1ad00*/  MUFU.TANH R170, R170 ;  /* 0x000000aa00aa7308 */ /* 0x000f220000002400 */
[----:B--2---:R-:W-:Y:S01]  /*1ad10*/  FMNMX.FTZ R152, R163, R152, !PT ;  /* 0x00000098a3987209 */ /* 0x004fe20007810000 */
[----:B------:R-:W-:Y:S01]  /*1ad20*/  FMUL.FTZ R175, R175, UR4 ;  /* 0x00000004afaf7c20 */ /* 0x000fe20008410000 */
[----:B-1----:R-:W-:Y:S01]  /*1ad30*/  FMNMX.FTZ R3, R3, R2, !PT ;  /* 0x0000000203037209 */ /* 0x002fe20007810000 */
[----:B------:R-:W-:-:S04]  /*1ad40*/  FMUL.FTZ R178, R178, UR4 ;  /* 0x00000004b2b27c20 */ /* 0x000fc80008410000 */
[----:B------:R-:W1:Y:S01]  /*1ad50*/  MUFU.TANH R171, R171 ;  /* 0x000000ab00ab7308 */ /* 0x000e620000002400 */
[----:B------:R-:W-:Y:S02]  /*1ad60*/  WARPGROUP.DEPBAR.LE gsb0, 0x0 ;  /* 0x00008000000079c5 */ /* 0x000fe40000010000 */
[----:B------:R-:W2:Y:S05]  /*1ad70*/  LDL R187, [R1+0x18] ;  /* 0x0000180001bb7983 */ /* 0x000eaa0000100800 */
[----:B------:R-:W5:Y:S01]  /*1ad80*/  MUFU.TANH R174, R174 ;  /* 0x000000ae00ae7308 */ /* 0x000f620000002400 */
[----:B------:R-:W-:Y:S01]  /*1ad90*/  FMUL.FTZ R179, R179, UR4 ;  /* 0x00000004b3b37c20 */ /* 0x000fe20008410000 */
[----:B------:R-:W-:Y:S01]  /*1ada0*/  FMUL.FTZ R180, R182, UR4 ;  /* 0x00000004b6b47c20 */ /* 0x000fe20008410000 */
[----:B------:R-:W-:Y:S01]  /*1adb0*/  FMUL.FTZ R181, R183, UR4 ;  /* 0x00000004b7b57c20 */ /* 0x000fe20008410000 */
[----:B------:R-:W-:Y:S01]  /*1adc0*/  ULDC UR4, c[0x0][0x988] ;  /* 0x0002620000047ab9 */ /* 0x000fe20000000800 */
[----:B---3--:R-:W-:Y:S01]  /*1add0*/  FMNMX.FTZ R152, R166, R152, !PT ;  /* 0x00000098a6987209 */ /* 0x008fe20007810000 */
[----:B------:R-:W-:Y:S01]  /*1ade0*/  FADD.FTZ R182, -R3, R228 ;  /* 0x000000e403b67221 */ /* 0x000fe20000010100 */
[----:B------:R-:W-:Y:S01]  /*1adf0*/  IMAD.U32 R2, RZ, RZ, UR4 ;  /* 0x00000004ff027e24 */ /* 0x000fe2000f8e00ff */
[----:B------:R-:W3:Y:S01]  /*1ae00*/  MUFU.TANH R175, R175 ;  /* 0x000000af00af7308 */ /* 0x000ee20000002400 */
[----:B0-----:R-:W-:Y:S01]  /*1ae10*/  FMNMX.FTZ R183, R167, R152, !PT ;  /* 0x00000098a7b77209 */ /* 0x001fe20007810000 */
[----:B------:R-:W-:-:S02]  /*1ae20*/  @!P1 VIADD R231, R231, 0x30860 ;  /* 0x00030860e7e79836 */ /* 0x000fc40000000000 */
[----:B------:R-:W-:Y:S01]  /*1ae30*/  FMUL.FTZ R182, R182, R2 ;  /* 0x00000002b6b67220 */ /* 0x000fe20000410000 */
[----:B------:R-:W-:Y:S01]  /*1ae40*/  IMAD.MOV.U32 R228, RZ, RZ, R3 ;  /* 0x000000ffffe47224 */ /* 0x000fe200078e0003 */
[----:B----4-:R-:W-:Y:S02]  /*1ae50*/  FMNMX.FTZ R183, R170, R183, !PT ;  /* 0x000000b7aab77209 */ /* 0x010fe40007810000 */
[----:B------:R-:W-:Y:S01]  /*1ae60*/  @!P1 PRMT R231, RZ, 0x654, R231 ;  /* 0x00000654ffe79816 */ /* 0x000fe200000000e7 */
[----:B------:R-:W0:Y:S01]  /*1ae70*/  MUFU.TANH R178, R178 ;  /* 0x000000b200b27308 */ /* 0x000e220000002400 */
[----:B-1----:R-:W-:-:S07]  /*1ae80*/  FMNMX.FTZ R183, R171, R183, !PT ;  /* 0x000000b7abb77209 */ /* 0x002fce0007810000 */
[----:B------:R1:W-:Y:S08]  /*1ae90*/  MUFU.EX2 R152, R182 ;  /* 0x000000b600987308 */ /* 0x0003f00000000800 */
[----:B------:R-:W4:Y:S01]  /*1aea0*/  MUFU.TANH R179, R179 ;  /* 0x000000b300b37308 */ /* 0x000f220000002400 */
[----:B-1----:R-:W-:-:S04]  /*1aeb0*/  FMUL.FTZ R182, R3, R2 ;  /* 0x0000000203b67220 */ /* 0x002fc80000410000 */
[-CC-:B------:R-:W-:Y:S01]  /*1aec0*/  FFMA.FTZ R196, R0, R2.reuse, -R182.reuse ;  /* 0x0000000200c47223 */ /* 0x180fe200000108b6 */
[----:B-----5:R-:W-:Y:S01]  /*1aed0*/  FMNMX.FTZ R0, R174, R183, !PT ;  /* 0x000000b7ae007209 */ /* 0x020fe20007810000 */
[-CC-:B------:R-:W-:Y:S01]  /*1aee0*/  FFMA.FTZ R4, R4, R2.reuse, -R182.reuse ;  /* 0x0000000204047223 */ /* 0x180fe200000108b6 */
[----:B------:R-:W1:Y:S01]  /*1aef0*/  MUFU.TANH R180, R180 ;  /* 0x000000b400b47308 */ /* 0x000e620000002400 */
[--C-:B------:R-:W-:Y:S01]  /*1af00*/  FFMA.FTZ R188, R164, R2, -R182.reuse ;  /* 0x00000002a4bc7223 */ /* 0x100fe200000108b6 */
[----:B---3--:R-:W-:Y:S01]  /*1af10*/  FMNMX.FTZ R0, R175, R0, !PT ;  /* 0x00000000af007209 */ /* 0x008fe20007810000 */
[-CC-:B------:R-:W-:Y:S01]  /*1af20*/  FFMA.FTZ R198, R155, R2.reuse, -R182.reuse ;  /* 0x000000029bc67223 */ /* 0x180fe200000108b6 */
[-CC-:B------:R-:W-:Y:S01]  /*1af30*/  FFMA.FTZ R185, R157, R2.reuse, -R182.reuse ;  /* 0x000000029db97223 */ /* 0x180fe200000108b6 */
[--C-:B------:R-:W-:Y:S01]  /*1af40*/  FFMA.FTZ R192, R158, R2, -R182.reuse ;  /* 0x000000029ec07223 */ /* 0x100fe200000108b6 */
[----:B0-----:R-:W-:Y:S01]  /*1af50*/  FMNMX.FTZ R0, R178, R0, !PT ;  /* 0x00000000b2007209 */ /* 0x001fe20007810000 */
[-CC-:B------:R-:W-:Y:S01]  /*1af60*/  FFMA.FTZ R155, R159, R2.reuse, -R182.reuse ;  /* 0x000000029f9b7223 */ /* 0x180fe200000108b6 */
[----:B------:R-:W0:Y:S01]  /*1af70*/  MUFU.TANH R181, R181 ;  /* 0x000000b500b57308 */ /* 0x000e220000002400 */
[--C-:B------:R-:W-:Y:S01]  /*1af80*/  FFMA.FTZ R194, R160, R2, -R182.reuse ;  /* 0x00000002a0c27223 */ /* 0x100fe200000108b6 */
[----:B----4-:R-:W-:Y:S01]  /*1af90*/  FMNMX.FTZ R0, R179, R0, !PT ;  /* 0x00000000b3007209 */ /* 0x010fe20007810000 */
[-CC-:B------:R-:W-:Y:S01]  /*1afa0*/  FFMA.FTZ R157, R161, R2.reuse, -R182.reuse ;  /* 0x00000002a19d7223 */ /* 0x180fe200000108b6 */
[-CC-:B------:R-:W-:Y:S01]  /*1afb0*/  FFMA.FTZ R158, R165, R2.reuse, -R182.reuse ;  /* 0x00000002a59e7223 */ /* 0x180fe200000108b6 */
[-CC-:B------:R-:W-:Y:S01]  /*1afc0*/  FFMA.FTZ R190, R168, R2.reuse, -R182.reuse ;  /* 0x00000002a8be7223 */ /* 0x180fe200000108b6 */
[-CC-:B------:R-:W-:Y:S01]  /*1afd0*/  FFMA.FTZ R159, R169, R2.reuse, -R182.reuse ;  /* 0x00000002a99f7223 */ /* 0x180fe200000108b6 */
[--C-:B------:R-:W-:Y:S01]  /*1afe0*/  FFMA.FTZ R184, R172, R2, -R182.reuse ;  /* 0x00000002acb87223 */ /* 0x100fe200000108b6 */
[----:B------:R3:W-:Y:S01]  /*1aff0*/  MUFU.EX2 R183, R4 ;  /* 0x0000000400b77308 */ /* 0x0007e20000000800 */
[----:B-1----:R-:W-:Y:S01]  /*1b000*/  FMNMX.FTZ R0, R180, R0, !PT ;  /* 0x00000000b4007209 */ /* 0x002fe20007810000 */
[-CC-:B------:R-:W-:Y:S01]  /*1b010*/  FFMA.FTZ R160, R176, R2.reuse, -R182.reuse ;  /* 0x00000002b0a07223 */ /* 0x180fe200000108b6 */
[-CC-:B------:R-:W-:Y:S01]  /*1b020*/  FFMA.FTZ R186, R173, R2.reuse, -R182.reuse ;  /* 0x00000002adba7223 */ /* 0x180fe200000108b6 */
[----:B------:R-:W-:-:S04]  /*1b030*/  FFMA.FTZ R161, R177, R2, -R182 ;  /* 0x00000002b1a17223 */ /* 0x000fc800000108b6 */
[----:B------:R-:W1:Y:S01]  /*1b040*/  MUFU.EX2 R196, R196 ;  /* 0x000000c400c47308 */ /* 0x000e620000000800 */
[----:B0-----:R-:W-:-:S05]  /*1b050*/  FMNMX.FTZ R0, R181, R0, !PT ;  /* 0x00000000b5007209 */ /* 0x001fca0007810000 */
[----:B---3--:R-:W0:Y:S02]  /*1b060*/  SHFL.BFLY PT, R4, R0, 0x2, 0x1f ;  /* 0x0c401f0000047f89 */ /* 0x008e2400000e0000 */
[----:B------:R-:W-:Y:S08]  /*1b070*/  MUFU.EX2 R198, R198 ;  /* 0x000000c600c67308 */ /* 0x000ff00000000800 */
[----:B------:R-:W-:Y:S01]  /*1b080*/  MUFU.EX2 R185, R185 ;  /* 0x000000b900b97308 */ /* 0x000fe20000000800 */
[----:B-1----:R-:W-:Y:S01]  /*1b090*/  FFMA.FTZ R227, R152, R227, R196 ;  /* 0x000000e398e37223 */ /* 0x002fe200000100c4 */
[----:B------:R-:W-:-:S03]  /*1b0a0*/  F2FP.F16.F32.PACK_AB R196, R183, R196 ;  /* 0x000000c4b7c4723e */ /* 0x000fc600000000ff */
[----:B------:R-:W-:-:S03]  /*1b0b0*/  FADD.FTZ R227, R183, R227 ;  /* 0x000000e3b7e37221 */ /* 0x000fc60000010000 */
[----:B------:R-:W-:Y:S01]  /*1b0c0*/  MUFU.EX2 R192, R192 ;  /* 0x000000c000c07308 */ /* 0x000fe20000000800 */
[----:B0-----:R-:W-:-:S07]  /*1b0d0*/  FMNMX.FTZ R0, R0, R4, !PT ;  /* 0x0000000400007209 */ /* 0x001fce0007810000 */
[----:B------:R-:W-:Y:S01]  /*1b0e0*/  MUFU.EX2 R155, R155 ;  /* 0x0000009b009b7308 */ /* 0x000fe20000000800 */
[----:B------:R-:W0:Y:S07]  /*1b0f0*/  SHFL.BFLY PT, R4, R0, 0x1, 0x1f ;  /* 0x0c201f0000047f89 */ /* 0x000e2e00000e0000 */
[----:B------:R-:W-:Y:S08]  /*1b100*/  MUFU.EX2 R194, R194 ;  /* 0x000000c200c27308 */ /* 0x000ff00000000800 */
[----:B------:R-:W-:Y:S08]  /*1b110*/  MUFU.EX2 R157, R157 ;  /* 0x0000009d009d7308 */ /* 0x000ff00000000800 */
[----:B------:R-:W-:Y:S01]  /*1b120*/  MUFU.EX2 R188, R188 ;  /* 0x000000bc00bc7308 */ /* 0x000fe20000000800 */
[----:B0-----:R-:W-:-:S05]  /*1b130*/  FMNMX.FTZ R4, R0, R4, !PT ;  /* 0x0000000400047209 */ /* 0x001fca0007810000 */
[C---:B------:R-:W-:Y:S01]  /*1b140*/  FADD.FTZ R0, -R4.reuse, R229 ;  /* 0x000000e504007221 */ /* 0x040fe20000010100 */
[-C--:B------:R-:W-:Y:S01]  /*1b150*/  FMUL.FTZ R164, R4, R2.reuse ;  /* 0x0000000204a47220 */ /* 0x080fe20000410000 */
[----:B------:R-:W-:Y:S01]  /*1b160*/  MUFU.EX2 R158, R158 ;  /* 0x0000009e009e7308 */ /* 0x000fe20000000800 */
[----:B------:R-:W-:Y:S02]  /*1b170*/  IMAD.MOV.U32 R229, RZ, RZ, R4 ;  /* 0x000000ffffe57224 */ /* 0x000fe400078e0004 */
[-C--:B------:R-:W-:Y:S01]  /*1b180*/  FMUL.FTZ R0, R0, R2.reuse ;  /* 0x0000000200007220 */ /* 0x080fe20000410000 */
[-CC-:B------:R-:W-:Y:S01]  /*1b190*/  FFMA.FTZ R197, R5, R2.reuse, -R164.reuse ;  /* 0x0000000205c57223 */ /* 0x180fe200000108a4 */
[-C--:B------:R-:W-:Y:S01]  /*1b1a0*/  FFMA.FTZ R5, R153, R2.reuse, -R164 ;  /* 0x0000000299057223 */ /* 0x080fe200000108a4 */
[----:B------:R-:W-:Y:S02]  /*1b1b0*/  @!P1 IMAD R153, R22, 0x8, R16 ;  /* 0x0000000816999824 */ /* 0x000fe400078e0210 */
[-CC-:B------:R-:W-:Y:S01]  /*1b1c0*/  FFMA.FTZ R199, R154, R2.reuse, -R164.reuse ;  /* 0x000000029ac77223 */ /* 0x180fe200000108a4 */
[----:B------:R-:W-:Y:S01]  /*1b1d0*/  FFMA.FTZ R156, R156, R2, -R164 ;  /* 0x000000029c9c7223 */ /* 0x000fe200000108a4 */
[----:B------:R-:W-:Y:S01]  /*1b1e0*/  MUFU.EX2 R0, R0 ;  /* 0x0000000000007308 */ /* 0x000fe20000000800 */
[----:B------:R-:W-:-:S02]  /*1b1f0*/  @!P1 VIADD R153, R153, 0x30840 ;  /* 0x0003084099999836 */ /* 0x000fc40000000000 */
[-CC-:B------:R-:W-:Y:S01]  /*1b200*/  FFMA.FTZ R193, R162, R2.reuse, -R164.reuse ;  /* 0x00000002a2c17223 */ /* 0x180fe200000108a4 */
[-CC-:B------:R-:W-:Y:S01]  /*1b210*/  FFMA.FTZ R195, R166, R2.reuse, -R164.reuse ;  /* 0x00000002a6c37223 */ /* 0x180fe200000108a4 */
[-CC-:B------:R-:W-:Y:S01]  /*1b220*/  FFMA.FTZ R167, R167, R2.reuse, -R164.reuse ;  /* 0x00000002a7a77223 */ /* 0x180fe200000108a4 */
[-CC-:B------:R-:W-:Y:S01]  /*1b230*/  FFMA.FTZ R170, R170, R2.reuse, -R164.reuse ;  /* 0x00000002aaaa7223 */ /* 0x180fe200000108a4 */
[----:B------:R-:W-:Y:S01]  /*1b240*/  @!P1 PRMT R154, RZ, 0x654, R153 ;  /* 0x00000654ff9a9816 */ /* 0x000fe20000000099 */
[-CC-:B------:R-:W-:Y:S01]  /*1b250*/  FFMA.FTZ R171, R171, R2.reuse, -R164.reuse ;  /* 0x00000002abab7223 */ /* 0x180fe200000108a4 */
[----:B------:R-:W0:Y:S01]  /*1b260*/  MUFU.EX2 R197, R197 ;  /* 0x000000c500c57308 */ /* 0x000e220000000800 */
[-CC-:B------:R-:W-:Y:S01]  /*1b270*/  FFMA.FTZ R174, R174, R2.reuse, -R164.reuse ;  /* 0x00000002aeae7223 */ /* 0x180fe200000108a4 */
[----:B------:R1:W-:Y:S01]  /*1b280*/  @!P1 SYNCS.ARRIVE.TRANS64.RED.A1T0 RZ, [R154+URZ], RZ ;  /* 0x000000ff9aff99a7 */ /* 0x0003e2000810043f */
[-CC-:B------:R-:W-:Y:S01]  /*1b290*/  FFMA.FTZ R175, R175, R2.reuse, -R164.reuse ;  /* 0x00000002afaf7223 */ /* 0x180fe200000108a4 */
[-CC-:B------:R-:W-:Y:S01]  /*1b2a0*/  FFMA.FTZ R178, R178, R2.reuse, -R164.reuse ;  /* 0x00000002b2b27223 */ /* 0x180fe200000108a4 */
[-CC-:B------:R-:W-:Y:S01]  /*1b2b0*/  FFMA.FTZ R179, R179, R2.reuse, -R164.reuse ;  /* 0x00000002b3b37223 */ /* 0x180fe200000108a4 */
[----:B------:R-:W-:-:S02]  /*1b2c0*/  FFMA.FTZ R180, R180, R2, -R164 ;  /* 0x00000002b4b47223 */ /* 0x000fc400000108a4 */
[----:B------:R-:W3:Y:S01]  /*1b2d0*/  MUFU.EX2 R5, R5 ;  /* 0x0000000500057308 */ /* 0x000ee20000000800 */
[-CC-:B-1----:R-:W-:Y:S01]  /*1b2e0*/  FFMA.FTZ R154, R163, R2.reuse, -R164.reuse ;  /* 0x00000002a39a7223 */ /* 0x182fe200000108a4 */
[----:B------:R-:W-:Y:S01]  /*1b2f0*/  FFMA.FTZ R164, R181, R2, -R164 ;  /* 0x00000002b5a47223 */ /* 0x000fe200000108a4 */
[----:B------:R1:W-:Y:S05]  /*1b300*/  @!P1 SYNCS.ARRIVE.TRANS64.RED.A1T0 RZ, [R231+URZ], RZ ;  /* 0x000000ffe7ff99a7 */ /* 0x0003ea000810043f */
[----:B------:R-:W4:Y:S01]  /*1b310*/  MUFU.EX2 R199, R199 ;  /* 0x000000c700c77308 */ /* 0x000f220000000800 */
[----:B0-----:R-:W-:Y:S01]  /*1b320*/  FFMA.FTZ R226, R0, R226, R197 ;  /* 0x000000e200e27223 */ /* 0x001fe200000100c5 */
[----:B-1----:R-:W-:-:S06]  /*1b330*/  IMAD.MOV.U32 R231, RZ, RZ, R218 ;  /* 0x000000ffffe77224 */ /* 0x002fcc00078e00da */
[----:B------:R0:W1:Y:S01]  /*1b340*/  MUFU.EX2 R153, R156 ;  /* 0x0000009c00997308 */ /* 0x0000620000000800 */
[C---:B---3--:R-:W-:Y:S01]  /*1b350*/  FADD.FTZ R226, R5.reuse, R226 ;  /* 0x000000e205e27221 */ /* 0x048fe20000010000 */
[----:B------:R-:W-:-:S06]  /*1b360*/  F2FP.F16.F32.PACK_AB R197, R5, R197 ;  /* 0x000000c505c5723e */ /* 0x000fcc00000000ff */
[----:B------:R-:W3:Y:S01]  /*1b370*/  MUFU.EX2 R193, R193 ;  /* 0x000000c100c17308 */ /* 0x000ee20000000800 */
[----:B0-----:R-:W-:Y:S01]  /*1b380*/  FADD.FTZ R156, R198, R227 ;  /* 0x000000e3c69c7221 */ /* 0x001fe20000010000 */
[----:B----4-:R-:W-:Y:S01]  /*1b390*/  FADD.FTZ R5, R199, R226 ;  /* 0x000000e2c7057221 */ /* 0x010fe20000010000 */
[C---:B------:R-:W-:Y:S02]  /*1b3a0*/  F2FP.F16.F32.PACK_AB R198, R185.reuse, R198 ;  /* 0x000000c6b9c6723e */ /* 0x040fe400000000ff */
[----:B------:R-:W-:-:S03]  /*1b3b0*/  FADD.FTZ R156, R185, R156 ;  /* 0x0000009cb99c7221 */ /* 0x000fc60000010000 */
[----:B------:R-:W0:Y:S01]  /*1b3c0*/  MUFU.EX2 R154, R154 ;  /* 0x0000009a009a7308 */ /* 0x000e220000000800 */
[C---:B-1----:R-:W-:Y:S01]  /*1b3d0*/  FADD.FTZ R5, R153.reuse, R5 ;  /* 0x0000000599057221 */ /* 0x042fe20000010000 */
[----:B------:R-:W-:Y:S01]  /*1b3e0*/  F2FP.F16.F32.PACK_AB R199, R153, R199 ;  /* 0x000000c799c7723e */ /* 0x000fe200000000ff */
[----:B------:R-:W-:Y:S01]  /*1b3f0*/  FADD.FTZ R153, R192, R156 ;  /* 0x0000009cc0997221 */ /* 0x000fe20000010000 */
[----:B------:R-:W-:-:S03]  /*1b400*/  F2FP.F16.F32.PACK_AB R192, R155, R192 ;  /* 0x000000c09bc0723e */ /* 0x000fc600000000ff */
[----:B------:R-:W-:Y:S01]  /*1b410*/  FADD.FTZ R153, R155, R153 ;  /* 0x000000999b997221 */ /* 0x000fe20000010000 */
[----:B------:R-:W1:Y:S01]  /*1b420*/  MUFU.EX2 R195, R195 ;  /* 0x000000c300c37308 */ /* 0x000e620000000800 */
[----:B---3--:R-:W-:Y:S02]  /*1b430*/  FADD.FTZ R5, R193, R5 ;  /* 0x00000005c1057221 */ /* 0x008fe40000010000 */
[----:B------:R-:W-:Y:S01]  /*1b440*/  FADD.FTZ R155, R194, R153 ;  /* 0x00000099c29b7221 */ /* 0x000fe20000010000 */
[----:B------:R-:W-:-:S04]  /*1b450*/  F2FP.F16.F32.PACK_AB R194, R157, R194 ;  /* 0x000000c29dc2723e */ /* 0x000fc800000000ff */
[----:B------:R-:W3:Y:S01]  /*1b460*/  MUFU.EX2 R167, R167 ;  /* 0x000000a700a77308 */ /* 0x000ee20000000800 */
[C---:B0-----:R-:W-:Y:S01]  /*1b470*/  FADD.FTZ R5, R154.reuse, R5 ;  /* 0x000000059a057221 */ /* 0x041fe20000010000 */
[----:B------:R-:W-:-:S06]  /*1b480*/  F2FP.F16.F32.PACK_AB R193, R154, R193 ;  /* 0x000000c19ac1723e */ /* 0x000fcc00000000ff */
[----:B------:R-:W0:Y:S01]  /*1b490*/  MUFU.EX2 R170, R170 ;  /* 0x000000aa00aa7308 */ /* 0x000e220000000800 */
[----:B-1----:R-:W-:Y:S01]  /*1b4a0*/  FADD.FTZ R153, R195, R5 ;  /* 0x00000005c3997221 */ /* 0x002fe20000010000 */
[----:B------:R-:W-:-:S04]  /*1b4b0*/  FADD.FTZ R5, R157, R155 ;  /* 0x0000009b9d057221 */ /* 0x000fc80000010000 */
[----:B------:R-:W-:Y:S01]  /*1b4c0*/  FADD.FTZ R5, R188, R5 ;  /* 0x00000005bc057221 */ /* 0x000fe20000010000 */
[C---:B------:R-:W-:Y:S01]  /*1b4d0*/  F2FP.F16.F32.PACK_AB R188, R158.reuse, R188 ;  /* 0x000000bc9ebc723e */ /* 0x040fe200000000ff */
[----:B------:R-:W1:Y:S01]  /*1b4e0*/  MUFU.EX2 R171, R171 ;  /* 0x000000ab00ab7308 */ /* 0x000e620000000800 */
[C---:B---3--:R-:W-:Y:S01]  /*1b4f0*/  FADD.FTZ R153, R167.reuse, R153 ;  /* 0x00000099a7997221 */ /* 0x048fe20000010000 */
[----:B------:R-:W-:Y:S01]  /*1b500*/  FADD.FTZ R5, R158, R5 ;  /* 0x000000059e057221 */ /* 0x000fe20000010000 */
[----:B------:R-:W-:-:S05]  /*1b510*/  F2FP.F16.F32.PACK_AB R195, R167, R195 ;  /* 0x000000c3a7c3723e */ /* 0x000fca00000000ff */
[----:B------:R-:W3:Y:S01]  /*1b520*/  MUFU.EX2 R190, R190 ;  /* 0x000000be00be7308 */ /* 0x000ee20000000800 */
[----:B0-----:R-:W-:-:S07]  /*1b530*/  FADD.FTZ R153, R170, R153 ;  /* 0x00000099aa997221 */ /* 0x001fce0000010000 */
[----:B------:R-:W0:Y:S01]  /*1b540*/  MUFU.EX2 R174, R174 ;  /* 0x000000ae00ae7308 */ /* 0x000e220000000800 */
[C---:B-1----:R-:W-:Y:S01]  /*1b550*/  FADD.FTZ R153, R171.reuse, R153 ;  /* 0x00000099ab997221 */ /* 0x042fe20000010000 */
[----:B------:R-:W-:-:S06]  /*1b560*/  F2FP.F16.F32.PACK_AB R189, R171, R170 ;  /* 0x000000aaabbd723e */ /* 0x000fcc00000000ff */
[----:B------:R-:W1:Y:S01]  /*1b570*/  MUFU.EX2 R159, R159 ;  /* 0x0000009f009f7308 */ /* 0x000e620000000800 */
[----:B---3--:R-:W-:-:S07]  /*1b580*/  FADD.FTZ R5, R190, R5 ;  /* 0x00000005be057221 */ /* 0x008fce0000010000 */
[----:B------:R-:W3:Y:S01]  /*1b590*/  MUFU.EX2 R175, R175 ;  /* 0x000000af00af7308 */ /* 0x000ee20000000800 */
[----:B0-----:R-:W-:-:S07]  /*1b5a0*/  FADD.FTZ R153, R174, R153 ;  /* 0x00000099ae997221 */ /* 0x001fce0000010000 */
[----:B------:R-:W0:Y:S01]  /*1b5b0*/  MUFU.EX2 R184, R184 ;  /* 0x000000b800b87308 */ /* 0x000e220000000800 */
[C---:B-1----:R-:W-:Y:S01]  /*1b5c0*/  FADD.FTZ R5, R159.reuse, R5 ;  /* 0x000000059f057221 */ /* 0x042fe20000010000 */
[----:B------:R-:W-:-:S06]  /*1b5d0*/  F2FP.F16.F32.PACK_AB R190, R159, R190 ;  /* 0x000000be9fbe723e */ /* 0x000fcc00000000ff */
[----:B------:R-:W1:Y:S01]  /*1b5e0*/  MUFU.EX2 R178, R178 ;  /* 0x000000b200b27308 */ /* 0x000e620000000800 */
[C---:B---3--:R-:W-:Y:S01]  /*1b5f0*/  FADD.FTZ R153, R175.reuse, R153 ;  /* 0x00000099af997221 */ /* 0x048fe20000010000 */
[----:B------:R-:W-:-:S06]  /*1b600*/  F2FP.F16.F32.PACK_AB R191, R175, R174 ;  /* 0x000000aeafbf723e */ /* 0x000fcc00000000ff */
[----:B------:R-:W3:Y:S01]  /*1b610*/  MUFU.EX2 R160, R160 ;  /* 0x000000a000a07308 */ /* 0x000ee20000000800 */
[----:B0-----:R-:W-:-:S07]  /*1b620*/  FADD.FTZ R5, R184, R5 ;  /* 0x00000005b8057221 */ /* 0x001fce0000010000 */
[----:B------:R-:W0:Y:S01]  /*1b630*/  MUFU.EX2 R179, R179 ;  /* 0x000000b300b37308 */ /* 0x000e220000000800 */
[----:B-1----:R-:W-:-:S07]  /*1b640*/  FADD.FTZ R153, R178, R153 ;  /* 0x00000099b2997221 */ /* 0x002fce0000010000 */
[----:B------:R-:W1:Y:S01]  /*1b650*/  MUFU.EX2 R186, R186 ;  /* 0x000000ba00ba7308 */ /* 0x000e620000000800 */
[C---:B---3--:R-:W-:Y:S01]  /*1b660*/  FADD.FTZ R5, R160.reuse, R5 ;  /* 0x00000005a0057221 */ /* 0x048fe20000010000 */
[----:B------:R-:W-:-:S06]  /*1b670*/  F2FP.F16.F32.PACK_AB R184, R160, R184 ;  /* 0x000000b8a0b8723e */ /* 0x000fcc00000000ff */
[----:B------:R-:W3:Y:S01]  /*1b680*/  MUFU.EX2 R180, R180 ;  /* 0x000000b400b47308 */ /* 0x000ee20000000800 */
[C---:B--2---:R-:W-:Y:S01]  /*1b690*/  ISETP.GT.AND P2, PT, R232.reuse, R187, PT ;  /* 0x000000bbe800720c */ /* 0x044fe20003f44270 */
[C---:B0-----:R-:W-:Y:S01]  /*1b6a0*/  FADD.FTZ R153, R179.reuse, R153 ;  /* 0x00000099b3997221 */ /* 0x041fe20000010000 */
[----:B------:R-:W-:Y:S02]  /*1b6b0*/  F2FP.F16.F32.PACK_AB R185, R179, R178 ;  /* 0x000000b2b3b9723e */ /* 0x000fe400000000ff */
[----:B------:R-:W-:-:S03]  /*1b6c0*/  IADD3 R232, R232, -0x1, RZ ;  /* 0xffffffffe8e87810 */ /* 0x000fc60007ffe0ff */
[----:B------:R-:W0:Y:S01]  /*1b6d0*/  MUFU.EX2 R161, R161 ;  /* 0x000000a100a17308 */ /* 0x000e220000000800 */
[----:B-1----:R-:W-:-:S07]  /*1b6e0*/  FADD.FTZ R5, R186, R5 ;  /* 0x00000005ba057221 */ /* 0x002fce0000010000 */
[----:B------:R-:W1:Y:S01]  /*1b6f0*/  MUFU.EX2 R164, R164 ;  /* 0x000000a400a47308 */ /* 0x000e620000000800 */
[----:B---3--:R-:W-:Y:S01]  /*1b700*/  FADD.FTZ R153, R180, R153 ;  /* 0x00000099b4997221 */ /* 0x008fe20000010000 */
[C---:B0-----:R-:W-:Y:S01]  /*1b710*/  FADD.FTZ R227, R161.reuse, R5 ;  /* 0x00000005a1e37221 */ /* 0x041fe20000010000 */
[----:B------:R-:W-:Y:S01]  /*1b720*/  F2FP.F16.F32.PACK_AB R186, R161, R186 ;  /* 0x000000baa1ba723e */ /* 0x000fe200000000ff */
[----:B------:R-:W-:Y:S02]  /*1b730*/  IMAD.MOV.U32 R5, RZ, RZ, R22 ;  /* 0x000000ffff057224 */ /* 0x000fe400078e0016 */
[C---:B-1----:R-:W-:Y:S01]  /*1b740*/  FADD.FTZ R226, R164.reuse, R153 ;  /* 0x00000099a4e27221 */ /* 0x042fe20000010000 */
[----:B------:R-:W-:Y:S01]  /*1b750*/  F2FP.F16.F32.PACK_AB R187, R164, R180 ;  /* 0x000000b4a4bb723e */ /* 0x000fe200000000ff */
[----:B------:R-:W-:Y:S06]  /*1b760*/  @P2 BRA `(.L_x_1777) ;  /* 0xffffffdc00042947 */ /* 0x000fec000383ffff */
[----:B------:R-:W-:Y:S05]  /*1b770*/  BSYNC B1 ;  /* 0x0000000000017941 */ /* 0x000fea0003800000 */
.L_x_1766:
[----:B------:R-:W-:-:S07]  /*1b780*/  IMAD.MOV.U32 R5, RZ, RZ, R232 ;  /* 0x000000ffff057224 */ /* 0x000fce00078e00e8 */
.L_x_1765:
[----:B------:R-:W-:Y:S05]  /*1b790*/  BSYNC B0 ;  /* 0x0000000000007941 */ /* 0x000fea0003800000 */
.L_x_1764:
[----:B------:R-:W2:Y:S01]  /*1b7a0*/  LDL R153, [R1+0x38] ;  /* 0x0000380001997983 */ /* 0x000ea20000100800 */
[----:B------:R-:W-:Y:S01]  /*1b7b0*/  BSSY B0, `(.L_x_1778) ;  /* 0x00002f4000007945 */ /* 0x000fe20003800000 */
[----:B--2---:R-:W-:-:S13]  /*1b7c0*/  ISETP.GE.AND P2, PT, R5, R153, PT ;  /* 0x000000990500720c */ /* 0x004fda0003f46270 */
[----:B------:R-:W-:Y:S05]  /*1b7d0*/  @!P2 BRA `(.L_x_1779) ;  /* 0x0000002c00c4a947 */ /* 0x000fea0003800000 */
[----:B------:R-:W-:Y:S01]  /*1b7e0*/  IMAD.MOV.U32 R228, RZ, RZ, R4 ;  /* 0x000000ffffe47224 */ /* 0x000fe200078e0004 */
[----:B------:R-:W-:Y:S01]  /*1b7f0*/  MOV R229, R3 ;  /* 0x0000000300e57202 */ /* 0x000fe20000000f00 */
[----:B------:R-:W-:Y:S02]  /*1b800*/  IMAD.MOV.U32 R232, RZ, RZ, R218 ;  /* 0x000000ffffe87224 */ /* 0x000fe400078e00da */
[----:B------:R-:W-:-:S07]  /*1b810*/  IMAD.MOV.U32 R231, RZ, RZ, R22 ;  /* 0x000000ffffe77224 */ /* 0x000fce00078e0016 */
.L_x_1798:
        /* <DEDUP_REMOVED lines=8> */
.L_x_1780:
[----:B------:R-:W-:Y:S01]  /*1b8a0*/  IMAD R2, R22, 0x8, R16 ;  /* 0x0000000816027824 */ /* 0x000fe200078e0210 */
[----:B------:R-:W-:-:S04]  /*1b8b0*/  SHF.L.U32 R3, R218, 0x1f, RZ ;  /* 0x0000001fda037819 */ /* 0x000fc800000006ff */
[----:B------:R0:W1:Y:S01]  /*1b8c0*/  SYNCS.PHASECHK.TRANS64.TRYWAIT P2, [R2+URZ+0x30830], R3 ;  /* 0x03083003020075a7 */ /* 0x000062000804017f */
[----:B------:R-:W-:Y:S05]  /*1b8d0*/  @!P0 BRA `(.L_x_1781) ;  /* 0x0000000000048947 */ /* 0x000fea0003800000 */
[----:B------:R-:W-:Y:S01]  /*1b8e0*/  BPT.TRAP 0x1 ;  /* 0x000000040000795c */ /* 0x000fe20000300000 */
.L_x_1781:
[----:B------:R-:W-:Y:S01]  /*1b8f0*/  IMAD R153, R22, 0x800, R237 ;  /* 0x0000080016997824 */ /* 0x000fe200078e02ed */
[----:B------:R-:W-:Y:S03]  /*1b900*/  BSSY B1, `(.L_x_1782) ;  /* 0x0000006000017945 */ /* 0x000fe60003800000 */
[C---:B------:R-:W-:Y:S01]  /*1b910*/  VIADD R156, R153.reuse, 0x4 ;  /* 0x00000004999c7836 */ /* 0x040fe20000000000 */
[----:B------:R-:W-:Y:S01]  /*1b920*/  IADD3 R154, R153, 0x2, RZ ;  /* 0x00000002999a7810 */ /* 0x000fe20007ffe0ff */
[----:B-1----:R-:W-:Y:S06]  /*1b930*/  @P2 BRA `(.L_x_1783) ;  /* 0x0000000000082947 */ /* 0x002fec0003800000 */
[----:B------:R-:W1:Y:S02]  /*1b940*/  SYNCS.PHASECHK.TRANS64.TRYWAIT P2, [R2+URZ+0x30830], R3 ;  /* 0x03083003020075a7 */ /* 0x000e64000804017f */
[----:B-1----:R-:W-:Y:S05]  /*1b950*/  @!P2 BRA `(.L_x_1784) ;  /* 0x0000014000a0a947 */ /* 0x002fea0003800000 */
.L_x_1783:
[----:B------:R-:W-:Y:S05]  /*1b960*/  BSYNC B1 ;  /* 0x0000000000017941 */ /* 0x000fea0003800000 */
.L_x_1782:
        /* <DEDUP_REMOVED lines=9> */
[C---:B------:R-:W-:Y:S01]  /*1ba00*/  VIADD R158, R153.reuse, 0x204 ;  /* 0x00000204999e7836 */ /* 0x040fe20000000000 */
[----:B------:R-:W-:Y:S01]  /*1ba10*/  R2UR UR6, R2 ;  /* 0x00000000020672ca */ /* 0x000fe200000e0000 */
[C---:B------:R-:W-:Y:S01]  /*1ba20*/  VIADD R2, R153.reuse, 0x6 ;  /* 0x0000000699027836 */ /* 0x040fe20000000000 */
[----:B------:R-:W-:Y:S01]  /*1ba30*/  R2UR UR14, R154 ;  /* 0x000000009a0e72ca */ /* 0x000fe200000e0000 */
[----:B------:R-:W-:Y:S01]  /*1ba40*/  VIADD R154, R153, 0x206 ;  /* 0x00000206999a7836 */ /* 0x000fe20000000000 */
[----:B------:R-:W-:Y:S01]  /*1ba50*/  R2UR UR11, R3 ;  /* 0x00000000030b72ca */ /* 0x000fe200000e0000 */
[----:B------:R-:W-:Y:S01]  /*1ba60*/  VIADD R156, R153, 0x202 ;  /* 0x00000202999c7836 */ /* 0x000fe20000000000 */
[----:B------:R-:W-:Y:S01]  /*1ba70*/  R2UR UR10, R2 ;  /* 0x00000000020a72ca */ /* 0x000fe200000e0000 */
[----:B------:R-:W-:Y:S01]  /*1ba80*/  IMAD.MOV.U32 R157, RZ, RZ, 0x40000040 ;  /* 0x40000040ff9d7424 */ /* 0x000fe200078e00ff */
[----:B------:R-:W-:Y:S01]  /*1ba90*/  R2UR UR5, R155 ;  /* 0x000000009b0572ca */ /* 0x000fe200000e0000 */
[----:B------:R-:W-:Y:S01]  /*1baa0*/  IMAD.MOV.U32 R159, RZ, RZ, 0x40000040 ;  /* 0x40000040ff9f7424 */ /* 0x000fe200078e00ff */
[----:B------:R-:W-:Y:S01]  /*1bab0*/  R2UR UR22, R158 ;  /* 0x000000009e1672ca */ /* 0x000fe200000e0000 */
[C---:B------:R-:W-:Y:S01]  /*1bac0*/  VIADD R158, R153.reuse, 0x400 ;  /* 0x00000400999e7836 */ /* 0x040fe20000000000 */
[----:B------:R-:W-:Y:S01]  /*1bad0*/  R2UR UR26, R154 ;  /* 0x000000009a1a72ca */ /* 0x000fe200000e0000 */
[C---:B------:R-:W-:Y:S01]  /*1bae0*/  VIADD R154, R153.reuse, 0x404 ;  /* 0x00000404999a7836 */ /* 0x040fe20000000000 */
[----:B------:R-:W-:Y:S01]  /*1baf0*/  R2UR UR18, R156 ;  /* 0x000000009c1272ca */ /* 0x000fe200000e0000 */
[-C--:B------:R-:W-:Y:S01]  /*1bb00*/  FMUL.FTZ R28, R28, R152.reuse ;  /* 0x000000981c1c7220 */ /* 0x080fe20000410000 */
[----:B------:R-:W-:Y:S01]  /*1bb10*/  R2UR UR30, R158 ;  /* 0x000000009e1e72ca */ /* 0x000fe200000e0000 */
[C---:B------:R-:W-:Y:S01]  /*1bb20*/  VIADD R158, R153.reuse, 0x406 ;  /* 0x00000406999e7836 */ /* 0x040fe20000000000 */
        /* <DEDUP_REMOVED lines=241> */
.L_x_1785:
[----:B------:R-:W-:Y:S02]  /*1ca40*/  SHF.L.U32 R2, R232, 0x1f, RZ ;  /* 0x0000001fe8027819 */ /* 0x000fe400000006ff */
[----:B------:R-:W-:-:S04]  /*1ca50*/  LEA R0, R231, R16, 0x3 ;  /* 0x00000010e7007211 */ /* 0x000fc800078e18ff */
[----:B------:R0:W1:Y:S01]  /*1ca60*/  SYNCS.PHASECHK.TRANS64.TRYWAIT P2, [R0+URZ+0x30850], R2 ;  /* 0x03085002000075a7 */ /* 0x000062000804017f */
[----:B------:R-:W-:Y:S05]  /*1ca70*/  @!P0 BRA `(.L_x_1786) ;  /* 0x0000000000048947 */ /* 0x000fea0003800000 */
[----:B------:R-:W-:Y:S01]  /*1ca80*/  BPT.TRAP 0x1 ;  /* 0x000000040000795c */ /* 0x000fe20000300000 */
.L_x_1786:
[----:B------:R-:W-:Y:S04]  /*1ca90*/  BSSY B1, `(.L_x_1787) ;  /* 0x0000004000017945 */ /* 0x000fe80003800000 */
[----:B-1----:R-:W-:Y:S05]  /*1caa0*/  @P2 BRA `(.L_x_1788) ;  /* 0x0000000000082947 */ /* 0x002fea0003800000 */
[----:B------:R-:W1:Y:S02]  /*1cab0*/  SYNCS.PHASECHK.TRANS64.TRYWAIT P2, [R0+URZ+0x30850], R2 ;  /* 0x03085002000075a7 */ /* 0x000e64000804017f */
[----:B-1----:R-:W-:Y:S05]  /*1cac0*/  @!P2 BRA `(.L_x_1789) ;  /* 0x000001300058a947 */ /* 0x002fea0003800000 */
.L_x_1788:
[----:B------:R-:W-:Y:S05]  /*1cad0*/  BSYNC B1 ;  /* 0x0000000000017941 */ /* 0x000fea0003800000 */
.L_x_1787:
[----:B01----:R-:W-:Y:S01]  /*1cae0*/  VIADD R2, R16, 0x400 ;  /* 0x0000040010027836 */ /* 0x003fe20000000000 */
[----:B------:R-:W2:Y:S01]  /*1caf0*/  LDL R232, [R1+0x8] ;  /* 0x0000080001e87983 */ /* 0x000ea20000100800 */
[----:B------:R-:W-:Y:S01]  /*1cb00*/  IMAD.MOV.U32 R3, RZ, RZ, 0x40000040 ;  /* 0x40000040ff037424 */ /* 0x000fe200078e00ff */
[----:B------:R-:W-:Y:S01]  /*1cb10*/  WARPGROUP.ARRIVE ;  /* 0x00000000000079c5 */ /* 0x000fe20000000000 */
[----:B------:R-:W-:Y:S01]  /*1cb20*/  ULDC UR5, c[0x0][0x9d8] ;  /* 0x0002760000057ab9 */ /* 0x000fe20000000800 */
[----:B------:R-:W-:-:S04]  /*1cb30*/  SHF.R.U32.HI R2, RZ, 0x4, R2 ;  /* 0x00000004ff027819 */ /* 0x000fc80000011602 */
[----:B------:R-:W-:-:S04]  /*1cb40*/  LOP3.LUT R2, R2, 0x3fff, RZ, 0xc0, !PT ;  /* 0x00003fff02027812 */ /* 0x000fc800078ec0ff */
[----:B------:R-:W-:-:S05]  /*1cb50*/  LOP3.LUT R2, R2, 0x2000000, RZ, 0xfc, !PT ;  /* 0x0200000002027812 */ /* 0x000fca00078efcff */
[----:B------:R-:W-:Y:S01]  /*1cb60*/  IMAD R2, R231, 0x800, R2 ;  /* 0x00000800e7027824 */ /* 0x000fe200078e0202 */
[----:B------:R-:W-:Y:S01]  /*1cb70*/  R2UR UR7, R3 ;  /* 0x00000000030772ca */ /* 0x000fe200000e0000 */
[----:B------:R-:W3:Y:S03]  /*1cb80*/  LDL R231, [R1+0x14] ;  /* 0x0000140001e77983 */ /* 0x000ee60000100800 */
[----:B------:R-:W-:-:S13]  /*1cb90*/  R2UR UR6, R2 ;  /* 0x00000000020672ca */ /* 0x000fda00000e0000 */
[----:B------:R-:W-:Y:S01]  /*1cba0*/  HGMMA.64x256x16.F32 R24, R196, gdesc[UR4].tnspB, R24, gsb0 ;  /* 0x43e00004c4187df0 */ /* 0x000fe20008000818 */
[----:B--2---:R-:W-:Y:S02]  /*1cbb0*/  R2UR UR4, R232 ;  /* 0x00000000e80472ca */ /* 0x004fe400000e0000 */
[----:B------:R-:W3:Y:S01]  /*1cbc0*/  LDL R232, [R1+0x34] ;  /* 0x0000340001e87983 */ /* 0x000ee20000100800 */
[----:B------:R-:W-:Y:S02]  /*1cbd0*/  WARPGROUP.DEPBAR.LE gsb0, 0x0 ;  /* 0x00008000000079c5 */ /* 0x000fe40000010000 */
[----:B------:R-:W-:Y:S02]  /*1cbe0*/  VIADD R196, R2, 0x80 ;  /* 0x0000008002c47836 */ /* 0x000fe40000000000 */
[----:B------:R-:W-:-:S03]  /*1cbf0*/  IMAD.MOV.U32 R197, RZ, RZ, 0x40000040 ;  /* 0x40000040ffc57424 */ /* 0x000fc600078e00ff */
[----:B------:R-:W-:Y:S02]  /*1cc00*/  R2UR UR6, R196 ;  /* 0x00000000c40672ca */ /* 0x000fe400000e0000 */
[----:B------:R-:W-:Y:S01]  /*1cc10*/  R2UR UR7, R197 ;  /* 0x00000000c50772ca */ /* 0x000fe200000e0000 */
[----:B------:R-:W-:-:S14]  /*1cc20*/  WARPGROUP.ARRIVE ;  /* 0x00000000000079c5 */ /* 0x000fdc0000000000 */
[----:B------:R-:W-:Y:S01]  /*1cc30*/  HGMMA.64x256x16.F32 R24, R192, gdesc[UR4].tnspB, R24, gsb0 ;  /* 0x43e00004c0187df0 */ /* 0x000fe20008000818 */
[----:B------:R-:W-:Y:S02]  /*1cc40*/  IMAD.MOV.U32 R3, RZ, RZ, 0x40000040 ;  /* 0x40000040ff037424 */ /* 0x000fe400078e00ff */
[----:B------:R-:W-:Y:S02]  /*1cc50*/  WARPGROUP.DEPBAR.LE gsb0, 0x0 ;  /* 0x00008000000079c5 */ /* 0x000fe40000010000 */
[----:B------:R-:W-:Y:S01]  /*1cc60*/  VIADD R192, R2, 0x100 ;  /* 0x0000010002c07836 */ /* 0x000fe20000000000 */
[----:B------:R-:W-:-:S04]  /*1cc70*/  MOV R193, 0x40000040 ;  /* 0x4000004000c17802 */ /* 0x000fc80000000f00 */
[----:B------:R-:W-:Y:S02]  /*1cc80*/  R2UR UR6, R192 ;  /* 0x00000000c00672ca */ /* 0x000fe400000e0000 */
[----:B------:R-:W-:Y:S01]  /*1cc90*/  R2UR UR7, R193 ;  /* 0x00000000c10772ca */ /* 0x000fe200000e0000 */
[----:B------:R-:W-:-:S15]  /*1cca0*/  WARPGROUP.ARRIVE ;  /* 0x00000000000079c5 */ /* 0x000fde0000000000 */
[----:B------:R-:W-:Y:S01]  /*1ccb0*/  HGMMA.64x256x16.F32 R24, R188, gdesc[UR4].tnspB, R24, gsb0 ;  /* 0x43e00004bc187df0 */ /* 0x000fe20008000818 */
[----:B------:R-:W-:Y:S01]  /*1ccc0*/  VIADD R2, R2, 0x180 ;  /* 0x0000018002027836 */ /* 0x000fe20000000000 */
[----:B------:R-:W-:Y:S02]  /*1ccd0*/  R2UR UR7, R3 ;  /* 0x00000000030772ca */ /* 0x000fe400000e0000 */
[----:B------:R-:W0:Y:S02]  /*1cce0*/  @P5 LDC R3, c[0x0][0x450] ;  /* 0x00011400ff035b82 */ /* 0x000e240000000800 */
[----:B------:R-:W-:-:S06]  /*1ccf0*/  R2UR UR6, R2 ;  /* 0x00000000020672ca */ /* 0x000fcc00000e0000 */
[----:B------:R-:W1:Y:S01]  /*1cd00*/  @P5 LDC R2, c[0x0][0x44c] ;  /* 0x00011300ff025b82 */ /* 0x000e620000000800 */
[----:B------:R-:W-:-:S04]  /*1cd10*/  @!P1 IMAD R4, R4, 0x8, R16 ;  /* 0x0000000804049824 */ /* 0x000fc800078e0210 */
[----:B------:R-:W-:Y:S02]  /*1cd20*/  @!P1 VIADD R4, R4, 0x30840 ;  /* 0x0003084004049836 */ /* 0x000fe40000000000 */
[----:B------:R-:W-:Y:S01]  /*1cd30*/  FMUL.FTZ R182, R182, UR5 ;  /* 0x00000005b6b67c20 */ /* 0x000fe20008410000 */
[----:B------:R-:W-:Y:S02]  /*1cd40*/  FMUL.FTZ R157, R157, UR5 ;  /* 0x000000059d9d7c20 */ /* 0x000fe40008410000 */
[----:B------:R-:W-:Y:S01]  /*1cd50*/  @!P1 PRMT R4, RZ, 0x654, R4 ;  /* 0x00000654ff049816 */ /* 0x000fe20000000004 */
[----:B------:R-:W-:-:S03]  /*1cd60*/  FMUL.FTZ R173, R173, UR5 ;  /* 0x00000005adad7c20 */ /* 0x000fc60008410000 */
[----:B------:R-:W2:Y:S08]  /*1cd70*/  MUFU.TANH R157, R157 ;  /* 0x0000009d009d7308 */ /* 0x000eb00000002400 */
[----:B------:R-:W4:Y:S01]  /*1cd80*/  MUFU.TANH R173, R173 ;  /* 0x000000ad00ad7308 */ /* 0x000f220000002400 */
[----:B------:R-:W-:Y:S02]  /*1cd90*/  WARPGROUP.DEPBAR.LE gsb0, 0x0 ;  /* 0x00008000000079c5 */ /* 0x000fe40000010000 */
[----:B------:R-:W-:-:S06]  /*1cda0*/  WARPGROUP.ARRIVE ;  /* 0x00000000000079c5 */ /* 0x000fcc0000000000 */
[----:B------:R-:W-:Y:S01]  /*1cdb0*/  HGMMA.64x256x16.F32 R24, R184, gdesc[UR4].tnspB, R24, gsb0 ;  /* 0x43e00004b8187df0 */ /* 0x000fe20008000818 */
[----:B------:R-:W-:Y:S01]  /*1cdc0*/  FMUL.FTZ R188, R169, UR5 ;  /* 0x00000005a9bc7c20 */ /* 0x000fe20008410000 */
[----:B------:R-:W-:Y:S01]  /*1cdd0*/  FMUL.FTZ R169, R175, UR5 ;  /* 0x00000005afa97c20 */ /* 0x000fe20008410000 */
[----:B------:R-:W-:Y:S01]  /*1cde0*/  FMUL.FTZ R175, R177, UR5 ;  /* 0x00000005b1af7c20 */ /* 0x000fe20008410000 */
[----:B------:R-:W-:-:S03]  /*1cdf0*/  SHF.L.U32 R177, R5, 0x6, RZ ;  /* 0x0000000605b17819 */ /* 0x000fc600000006ff */
[----:B------:R-:W0:Y:S08]  /*1ce00*/  MUFU.TANH R188, R188 ;  /* 0x000000bc00bc7308 */ /* 0x000e300000002400 */
[----:B------:R-:W0:Y:S08]  /*1ce10*/  MUFU.TANH R169, R169 ;  /* 0x000000a900a97308 */ /* 0x000e300000002400 */
[----:B------:R-:W0:Y:S01]  /*1ce20*/  MUFU.TANH R175, R175 ;  /* 0x000000af00af7308 */ /* 0x000e220000002400 */
[----:B------:R-:W-:-:S02]  /*1ce30*/  WARPGROUP.DEPBAR.LE gsb0, 0x0 ;  /* 0x00008000000079c5 */ /* 0x000fc40000010000 */
[----:B---3--:R-:W-:Y:S02]  /*1ce40*/  IMAD.IADD R184, R232, 0x1, R231 ;  /* 0x00000001e8b87824 */ /* 0x008fe400078e02e7 */
[----:B------:R-:W-:Y:S01]  /*1ce50*/  FMUL.FTZ R186, R161, UR5 ;  /* 0x00000005a1ba7c20 */ /* 0x000fe20008410000 */
[----:B------:R-:W-:Y:S01]  /*1ce60*/  FMUL.FTZ R187, R165, UR5 ;  /* 0x00000005a5bb7c20 */ /* 0x000fe20008410000 */
[----:B------:R3:W-:Y:S01]  /*1ce70*/  @!P1 SYNCS.ARRIVE.TRANS64.RED.A1T0 RZ, [R4+URZ], RZ ;  /* 0x000000ff04ff99a7 */ /* 0x0007e2000810043f */
[----:B-1----:R-:W-:-:S04]  /*1ce80*/  @P5 IMAD.HI.U32 R185, R184, R2, RZ ;  /* 0x00000002b8b95227 */ /* 0x002fc800078e00ff */
[----:B------:R-:W-:Y:S01]  /*1ce90*/  IMAD.MOV.U32 R2, RZ, RZ, R184 ;  /* 0x000000ffff027224 */ /* 0x000fe200078e00b8 */
[----:B0-----:R-:W-:Y:S01]  /*1cea0*/  @P5 SHF.R.U32.HI R2, RZ, R3, R185 ;  /* 0x00000003ff025219 */ /* 0x001fe200000116b9 */
        /* <DEDUP_REMOVED lines=25> */
[----:B---3--:R1:W3:Y:S01]  /*1d040*/  MUFU.TANH R4, R182 ;  /* 0x000000b600047308 */ /* 0x0082e20000002400 */
[----:B------:R-:W-:Y:S01]  /*1d050*/  ULDC UR5, c[0x0][0x9e0] ;  /* 0x0002780000057ab9 */ /* 0x000fe20000000800 */
[----:B-1----:R-:W-:-:S06]  /*1d060*/  IADD3 R182, -R230, 0x1, -R177 ;  /* 0x00000001e6b67810 */ /* 0x002fcc0007ffe9b1 */
[----:B------:R-:W1:Y:S01]  /*1d070*/  MUFU.TANH R3, R3 ;  /* 0x0000000300037308 */ /* 0x000e620000002400 */
[----:B------:R-:W-:-:S07]  /*1d080*/  IADD3 R182, -R219, R182, R220 ;  /* 0x000000b6dbb67210 */ /* 0x000fce0007ffe1dc */
[----:B------:R-:W0:Y:S01]  /*1d090*/  MUFU.TANH R184, R184 ;  /* 0x000000b800b87308 */ /* 0x000e220000002400 */
[----:B------:R-:W-:-:S07]  /*1d0a0*/  VIADD R183, R182, UR5 ;  /* 0x00000005b6b77c36 */ /* 0x000fce0008000000 */
        /* <DEDUP_REMOVED lines=22> */
[----:B------:R-:W1:Y:S08]  /*1d210*/  MUFU.TANH R179, R179 ;  /* 0x000000b300b37308 */ /* 0x000e700000002400 */
[----:B------:R-:W1:Y:S01]  /*1d220*/  MUFU.TANH R176, R176 ;  /* 0x000000b000b07308 */ /* 0x000e620000002400 */
[----:B------:R-:W-:-:S02]  /*1d230*/  VIADD R182, R182, UR4 ;  /* 0x00000004b6b67c36 */ /* 0x000fc40008000000 */
[--C-:B0-----:R-:W-:Y:S02]  /*1d240*/  IMAD.IADD R181, R183, 0x1, R189.reuse ;  /* 0x00000001b7b57824 */ /* 0x101fe400078e02bd */
[----:B------:R-:W-:Y:S01]  /*1d250*/  IMAD.IADD R180, R182, 0x1, R189 ;  /* 0x00000001b6b47824 */ /* 0x000fe200078e02bd */
[----:B--234-:R-:W-:Y:S06]  /*1d260*/  @!P6 BRA `(.L_x_1790) ;  /* 0x000000000060e947 */ /* 0x01cfec0003800000 */
        /* <DEDUP_REMOVED lines=13> */
.L_x_1792:
[----:B------:R-:W-:Y:S02]  /*1d340*/  ULDC UR4, c[0x0][0x9e4] ;  /* 0x0002790000047ab9 */ /* 0x000fe40000000800 */
[----:B------:R-:W-:-:S05]  /*1d350*/  IMAD.U32 R190, RZ, RZ, UR4 ;  /* 0x00000004ffbe7e24 */ /* 0x000fca000f8e00ff */
[----:B------:R-:W-:-:S13]  /*1d360*/  ISETP.NE.AND P2, PT, R190, 0x1, PT ;  /* 0x00000001be00780c */ /* 0x000fda0003f45270 */
[----:B------:R-:W0:Y:S02]  /*1d370*/  @P2 LDC.64 R158, c[0x0][0x9e8] ;  /* 0x00027a00ff9e2b82 */ /* 0x000e240000000a00 */
[----:B0-----:R-:W-:-:S05]  /*1d380*/  @P2 IMAD.HI.U32 R158, R189, R158, RZ ;  /* 0x0000009ebd9e2227 */ /* 0x001fca00078e00ff */
[----:B------:R-:W-:-:S07]  /*1d390*/  @P2 SHF.R.U32.HI R189, RZ, R159, R158 ;  /* 0x0000009fffbd2219 */ /* 0x000fce000001169e */
.L_x_1793:
[----:B------:R-:W-:Y:S05]  /*1d3a0*/  BSYNC B1 ;  /* 0x0000000000017941 */ /* 0x000fea0003800000 */
.L_x_1791:
[----:B------:R-:W-:-:S05]  /*1d3b0*/  IMAD R189, R189, R190, -R177 ;  /* 0x000000bebdbd7224 */ /* 0x000fca00078e0ab1 */
[----:B------:R-:W-:-:S04]  /*1d3c0*/  IADD3 R189, -R230, R189, RZ ;  /* 0x000000bde6bd7210 */ /* 0x000fc80007ffe1ff */
[----:B------:R-:W-:Y:S02]  /*1d3d0*/  VIMNMX R180, R180, R189, !PT ;  /* 0x000000bdb4b47248 */ /* 0x000fe40007fe0100 */
[----:B------:R-:W-:-:S07]  /*1d3e0*/  VIADDMNMX R181, R189, R190, R181, PT ;  /* 0x000000bebdb57246 */ /* 0x000fce00038001b5 */
.L_x_1790:
[----:B------:R-:W-:Y:S01]  /*1d3f0*/  ISETP.GT.AND P2, PT, R5, -0x1, PT ;  /* 0xffffffff0500780c */ /* 0x000fe20003f44270 */
[----:B------:R-:W0:Y:S03]  /*1d400*/  SHFL.IDX PT, R2, R2, 0x1, 0x1c1f ;  /* 0x003c1f0002027f89 */ /* 0x000e2600000e0000 */
[C---:B------:R-:W-:Y:S02]  /*1d410*/  ISETP.GT.AND P4, PT, R180.reuse, RZ, P2 ;  /* 0x000000ffb400720c */ /* 0x040fe40001784270 */
[----:B------:R-:W-:Y:S02]  /*1d420*/  ISETP.GT.AND P3, PT, R180, 0x1, P2 ;  /* 0x00000001b400780c */ /* 0x000fe40001764270 */
[C---:B------:R-:W-:Y:S02]  /*1d430*/  ISETP.LT.OR P4, PT, R181.reuse, 0x1, P4 ;  /* 0x00000001b500780c */ /* 0x040fe40002781670 */
[----:B------:R-:W-:-:S02]  /*1d440*/  ISETP.LT.OR P3, PT, R181, 0x2, P3 ;  /* 0x00000002b500780c */ /* 0x000fc40001f61670 */
[----:B-1----:R-:W-:Y:S02]  /*1d450*/  FSEL R158, R3, -INF , !P4 ;  /* 0xff800000039e7808 */ /* 0x002fe40006000000 */
[----:B------:R-:W-:Y:S02]  /*1d460*/  FSEL R184, R184, -INF , !P3 ;  /* 0xff800000b8b87808 */ /* 0x000fe40005800000 */
[C---:B------:R-:W-:Y:S02]  /*1d470*/  ISETP.GT.AND P4, PT, R180.reuse, 0x8, P2 ;  /* 0x00000008b400780c */ /* 0x040fe40001784270 */
[----:B------:R-:W-:Y:S02]  /*1d480*/  ISETP.GT.AND P3, PT, R180, 0x9, P2 ;  /* 0x00000009b400780c */ /* 0x000fe40001764270 */
[C---:B------:R-:W-:Y:S02]  /*1d490*/  ISETP.LT.OR P4, PT, R181.reuse, 0x9, P4 ;  /* 0x00000009b500780c */ /* 0x040fe40002781670 */
[----:B------:R-:W-:-:S02]  /*1d4a0*/  ISETP.LT.OR P3, PT, R181, 0xa, P3 ;  /* 0x0000000ab500780c */ /* 0x000fc40001f61670 */
[----:B------:R-:W-:Y:S01]  /*1d4b0*/  FSEL R155, R155, -INF , !P4 ;  /* 0xff8000009b9b7808 */ /* 0x000fe20006000000 */
[--C-:B0-----:R-:W-:Y:S01]  /*1d4c0*/  IMAD.IADD R183, R183, 0x1, R2.reuse ;  /* 0x00000001b7b77824 */ /* 0x101fe200078e0202 */
[----:B------:R-:W-:Y:S01]  /*1d4d0*/  FSEL R157, R157, -INF , !P3 ;  /* 0xff8000009d9d7808 */ /* 0x000fe20005800000 */
[----:B------:R-:W-:Y:S01]  /*1d4e0*/  IMAD.IADD R182, R182, 0x1, R2 ;  /* 0x00000001b6b67824 */ /* 0x000fe200078e0202 */
        /* <DEDUP_REMOVED lines=35> */
[----:B------:R-:W-:Y:S01]  /*1d720*/  FSEL R179, R179, -INF , !P3 ;  /* 0xff800000b3b37808 */ /* 0x000fe20005800000 */
[----:B------:R-:W-:Y:S08]  /*1d730*/  @!P6 BRA `(.L_x_1794) ;  /* 0x000000000060e947 */ /* 0x000ff00003800000 */
        /* <DEDUP_REMOVED lines=13> */
.L_x_1796:
[----:B------:R-:W-:Y:S02]  /*1d810*/  ULDC UR4, c[0x0][0x9e4] ;  /* 0x0002790000047ab9 */ /* 0x000fe40000000800 */
[----:B------:R-:W-:-:S05]  /*1d820*/  IMAD.U32 R180, RZ, RZ, UR4 ;  /* 0x00000004ffb47e24 */ /* 0x000fca000f8e00ff */
[----:B------:R-:W-:-:S13]  /*1d830*/  ISETP.NE.AND P3, PT, R180, 0x1, PT ;  /* 0x00000001b400780c */ /* 0x000fda0003f65270 */
[----:B------:R-:W0:Y:S02]  /*1d840*/  @P3 LDC.64 R2, c[0x0][0x9e8] ;  /* 0x00027a00ff023b82 */ /* 0x000e240000000a00 */
[----:B0-----:R-:W-:-:S05]  /*1d850*/  @P3 IMAD.HI.U32 R2, R159, R2, RZ ;  /* 0x000000029f023227 */ /* 0x001fca00078e00ff */
[----:B------:R-:W-:-:S07]  /*1d860*/  @P3 SHF.R.U32.HI R159, RZ, R3, R2 ;  /* 0x00000003ff9f3219 */ /* 0x000fce0000011602 */
.L_x_1797:
[----:B------:R-:W-:Y:S05]  /*1d870*/  BSYNC B1 ;  /* 0x0000000000017941 */ /* 0x000fea0003800000 */
.L_x_1795:
[----:B------:R-:W-:-:S04]  /*1d880*/  IMAD R159, R159, R180, -R177 ;  /* 0x000000b49f9f7224 */ /* 0x000fc800078e0ab1 */
[----:B------:R-:W-:-:S05]  /*1d890*/  IMAD.IADD R159, R159, 0x1, -R230 ;  /* 0x000000019f9f7824 */ /* 0x000fca00078e0ae6 */
[----:B------:R-:W-:Y:S02]  /*1d8a0*/  VIMNMX R182, R182, R159, !PT ;  /* 0x0000009fb6b67248 */ /* 0x000fe40007fe0100 */
[----:B------:R-:W-:-:S07]  /*1d8b0*/  VIADDMNMX R183, R159, R180, R183, PT ;  /* 0x000000b49fb77246 */ /* 0x000fce00038001b7 */
.L_x_1794:
[----:B------:R-:W-:Y:S01]  /*1d8c0*/  @!P1 VIADD R0, R0, 0x30860 ;  /* 0x0003086000009836 */ /* 0x000fe20000000000 */
[----:B------:R-:W2:Y:S01]  /*1d8d0*/  LDL R181, [R1+0x38] ;  /* 0x0000380001b57983 */ /* 0x000ea20000100800 */
[----:B------:R-:W-:Y:S01]  /*1d8e0*/  ISETP.GT.AND P3, PT, R182, 0x1, P2 ;  /* 0x00000001b600780c */ /* 0x000fe20001764270 */
[----:B------:R-:W-:Y:S01]  /*1d8f0*/  ULDC UR4, c[0x0][0x988] ;  /* 0x0002620000047ab9 */ /* 0x000fe20000000800 */
[----:B------:R-:W-:Y:S01]  /*1d900*/  IMAD.MOV.U32 R232, RZ, RZ, R218 ;  /* 0x000000ffffe87224 */ /* 0x000fe200078e00da */
[----:B------:R-:W-:Y:S01]  /*1d910*/  @!P1 PRMT R0, RZ, 0x654, R0 ;  /* 0x00000654ff009816 */ /* 0x000fe20000000000 */
[----:B------:R-:W-:Y:S01]  /*1d920*/  IMAD.MOV.U32 R231, RZ, RZ, R22 ;  /* 0x000000ffffe77224 */ /* 0x000fe200078e0016 */
        /* <DEDUP_REMOVED lines=42> */
[----:B0-----:R-:W-:-:S05]  /*1dbd0*/  FMNMX.FTZ R2, R0, R2, !PT ;  /* 0x0000000200027209 */ /* 0x001fca0007810000 */
[----:B------:R-:W0:Y:S02]  /*1dbe0*/  SHFL.BFLY PT, R3, R2, 0x1, 0x1f ;  /* 0x0c201f0002037f89 */ /* 0x000e2400000e0000 */
[----:B0-----:R-:W-:Y:S02]  /*1dbf0*/  FMNMX.FTZ R3, R2, R3, !PT ;  /* 0x0000000302037209 */ /* 0x001fe40007810000 */
[----:B------:R-:W-:Y:S02]  /*1dc00*/  MOV R2, UR4 ;  /* 0x0000000400027c02 */ /* 0x000fe40008000f00 */
[----:B------:R-:W-:-:S03]  /*1dc10*/  FSETP.NEU.FTZ.AND P4, PT, R3, -INF , PT ;  /* 0xff8000000300780b */ /* 0x000fc60003f9d000 */
[C---:B------:R-:W-:Y:S01]  /*1dc20*/  FMUL.FTZ R159, R3.reuse, R2 ;  /* 0x00000002039f7220 */ /* 0x040fe20000410000 */
[----:B------:R-:W-:-:S04]  /*1dc30*/  FSEL R0, R3, RZ, P4 ;  /* 0x000000ff03007208 */ /* 0x000fc80002000000 */
[----:B------:R-:W-:Y:S01]  /*1dc40*/  FSEL R159, R159, RZ, P4 ;  /* 0x000000ff9f9f7208 */ /* 0x000fe20002000000 */
[----:B------:R-:W-:Y:S01]  /*1dc50*/  FADD.FTZ R0, -R0, R229 ;  /* 0x000000e500007221 */ /* 0x000fe20000010100 */
[----:B------:R-:W-:Y:S01]  /*1dc60*/  ISETP.GT.AND P4, PT, R182, 0x8, P2 ;  /* 0x00000008b600780c */ /* 0x000fe20001784270 */
[----:B------:R-:W-:Y:S02]  /*1dc70*/  IMAD.MOV.U32 R229, RZ, RZ, R3 ;  /* 0x000000ffffe57224 */ /* 0x000fe400078e0003 */
[-CC-:B------:R-:W-:Y:S01]  /*1dc80*/  FFMA.FTZ R158, R158, R2.reuse, -R159.reuse ;  /* 0x000000029e9e7223 */ /* 0x180fe2000001089f */
[----:B------:R-:W-:Y:S01]  /*1dc90*/  ISETP.LT.OR P4, PT, R183, 0x9, P4 ;  /* 0x00000009b700780c */ /* 0x000fe20002781670 */
[-CC-:B------:R-:W-:Y:S01]  /*1dca0*/  FFMA.FTZ R184, R184, R2.reuse, -R159.reuse ;  /* 0x00000002b8b87223 */ /* 0x180fe2000001089f */
[-CC-:B------:R-:W-:Y:S01]  /*1dcb0*/  FFMA.FTZ R155, R155, R2.reuse, -R159.reuse ;  /* 0x000000029b9b7223 */ /* 0x180fe2000001089f */
        /* <DEDUP_REMOVED lines=24> */
[----:B------:R-:W-:Y:S01]  /*1de40*/  FFMA.FTZ R159, R179, R2, -R159 ;  /* 0x00000002b39f7223 */ /* 0x000fe2000001089f */
[----:B------:R-:W-:Y:S01]  /*1de50*/  FMNMX.FTZ R152, R162, R152, !PT ;  /* 0x00000098a2987209 */ /* 0x000fe20007810000 */
[----:B------:R-:W-:Y:S01]  /*1de60*/  FMUL.FTZ R180, R0, R2 ;  /* 0x0000000200b47220 */ /* 0x000fe20000410000 */
[----:B------:R-:W-:Y:S01]  /*1de70*/  ISETP.LT.OR P4, PT, R183, 0x21, P4 ;  /* 0x00000021b700780c */ /* 0x000fe20002781670 */
[----:B------:R-:W-:Y:S01]  /*1de80*/  MUFU.EX2 R158, R158 ;  /* 0x0000009e009e7308 */ /* 0x000fe20000000800 */
[----:B------:R-:W-:-:S02]  /*1de90*/  FMNMX.FTZ R152, R164, R152, !PT ;  /* 0x00000098a4987209 */ /* 0x000fc40007810000 */
[----:B------:R-:W-:Y:S02]  /*1dea0*/  FSEL R165, R165, -INF , !P4 ;  /* 0xff800000a5a57808 */ /* 0x000fe40006000000 */
[----:B------:R-:W-:Y:S02]  /*1deb0*/  ISETP.GT.AND P4, PT, R182, 0x28, P2 ;  /* 0x00000028b600780c */ /* 0x000fe40001784270 */
[----:B------:R-:W-:Y:S01]  /*1dec0*/  FMNMX.FTZ R152, R165, R152, !PT ;  /* 0x00000098a5987209 */ /* 0x000fe20007810000 */
[----:B------:R-:W-:Y:S01]  /*1ded0*/  MUFU.EX2 R184, R184 ;  /* 0x000000b800b87308 */ /* 0x000fe20000000800 */
[----:B------:R-:W-:Y:S02]  /*1dee0*/  ISETP.LT.OR P4, PT, R183, 0x29, P4 ;  /* 0x00000029b700780c */ /* 0x000fe40002781670 */
[----:B------:R-:W-:Y:S02]  /*1def0*/  FMNMX.FTZ R152, R166, R152, !PT ;  /* 0x00000098a6987209 */ /* 0x000fe40007810000 */
[----:B------:R-:W-:-:S02]  /*1df00*/  FSEL R168, R168, -INF , !P4 ;  /* 0xff800000a8a87808 */ /* 0x000fc40006000000 */
[----:B------:R-:W-:Y:S01]  /*1df10*/  ISETP.GT.AND P4, PT, R182, 0x30, P2 ;  /* 0x00000030b600780c */ /* 0x000fe20001784270 */
[----:B------:R-:W-:Y:S01]  /*1df20*/  MUFU.EX2 R155, R155 ;  /* 0x0000009b009b7308 */ /* 0x000fe20000000800 */
[----:B------:R-:W-:Y:S02]  /*1df30*/  FMNMX.FTZ R152, R168, R152, !PT ;  /* 0x00000098a8987209 */ /* 0x000fe40007810000 */
[----:B------:R-:W-:Y:S02]  /*1df40*/  ISETP.LT.OR P4, PT, R183, 0x31, P4 ;  /* 0x00000031b700780c */ /* 0x000fe40002781670 */
[----:B------:R-:W-:Y:S02]  /*1df50*/  FMNMX.FTZ R152, R169, R152, !PT ;  /* 0x00000098a9987209 */ /* 0x000fe40007810000 */
[----:B------:R-:W-:Y:S01]  /*1df60*/  FSEL R170, R170, -INF , !P4 ;  /* 0xff800000aaaa7808 */ /* 0x000fe20006000000 */
[----:B------:R-:W0:Y:S01]  /*1df70*/  MUFU.EX2 R157, R157 ;  /* 0x0000009d009d7308 */ /* 0x000e220000000800 */
[----:B------:R-:W-:-:S02]  /*1df80*/  ISETP.GT.AND P4, PT, R182, 0x31, P2 ;  /* 0x00000031b600780c */ /* 0x000fc40001784270 */
[----:B------:R-:W-:Y:S02]  /*1df90*/  ISETP.GT.AND P2, PT, R182, 0x39, P2 ;  /* 0x00000039b600780c */ /* 0x000fe40001744270 */
[C---:B------:R-:W-:Y:S02]  /*1dfa0*/  ISETP.LT.OR P4, PT, R183.reuse, 0x32, P4 ;  /* 0x00000032b700780c */ /* 0x040fe40002781670 */
[----:B------:R-:W-:Y:S01]  /*1dfb0*/  FMNMX.FTZ R152, R170, R152, !PT ;  /* 0x00000098aa987209 */ /* 0x000fe20007810000 */
[----:B------:R-:W-:Y:S01]  /*1dfc0*/  MUFU.EX2 R185, R185 ;  /* 0x000000b900b97308 */ /* 0x000fe20000000800 */
[----:B------:R-:W-:Y:S02]  /*1dfd0*/  FSEL R172, R172, -INF , !P4 ;  /* 0xff800000acac7808 */ /* 0x000fe40006000000 */
[----:B------:R-:W-:Y:S02]  /*1dfe0*/  ISETP.LT.OR P2, PT, R183, 0x3a, P2 ;  /* 0x0000003ab700780c */ /* 0x000fe40001741670 */
[----:B------:R-:W-:-:S02]  /*1dff0*/  FSEL R179, R4, -INF , !P3 ;  /* 0xff80000004b37808 */ /* 0x000fc40005800000 */
[----:B------:R-:W-:Y:S01]  /*1e000*/  FMNMX.FTZ R152, R172, R152, !PT ;  /* 0x00000098ac987209 */ /* 0x000fe20007810000 */
[----:B------:R-:W1:Y:S01]  /*1e010*/  MUFU.EX2 R186, R186 ;  /* 0x000000ba00ba7308 */ /* 0x000e620000000800 */
[----:B------:R-:W-:Y:S02]  /*1e020*/  FSEL R176, R176, -INF , !P2 ;  /* 0xff800000b0b07808 */ /* 0x000fe40005000000 */
[----:B------:R-:W-:Y:S02]  /*1e030*/  FMNMX.FTZ R152, R179, R152, !PT ;  /* 0x00000098b3987209 */ /* 0x000fe40007810000 */
[----:B0-----:R-:W-:Y:S02]  /*1e040*/  F2FP.F16.F32.PACK_AB R198, R157, R155 ;  /* 0x0000009b9dc6723e */ /* 0x001fe400000000ff */
[----:B------:R-:W-:Y:S01]  /*1e050*/  FMNMX.FTZ R152, R176, R152, !PT ;  /* 0x00000098b0987209 */ /* 0x000fe20007810000 */
[----:B------:R-:W-:Y:S01]  /*1e060*/  MUFU.EX2 R163, R163 ;  /* 0x000000a300a37308 */ /* 0x000fe20000000800 */
[----:B------:R-:W-:-:S03]  /*1e070*/  F2FP.F16.F32.PACK_AB R196, R184, R158 ;  /* 0x0000009eb8c4723e */ /* 0x000fc600000000ff */
[----:B------:R-:W0:Y:S04]  /*1e080*/  SHFL.BFLY PT, R4, R152, 0x2, 0x1f ;  /* 0x0c401f0098047f89 */ /* 0x000e2800000e0000 */
[----:B------:R-:W3:Y:S01]  /*1e090*/  MUFU.EX2 R187, R187 ;  /* 0x000000bb00bb7308 */ /* 0x000ee20000000800 */
[----:B-1----:R-:W-:-:S07]  /*1e0a0*/  F2FP.F16.F32.PACK_AB R192, R186, R185 ;  /* 0x000000b9bac0723e */ /* 0x002fce00000000ff */
[----:B------:R-:W-:Y:S08]  /*1e0b0*/  MUFU.EX2 R167, R167 ;  /* 0x000000a700a77308 */ /* 0x000ff00000000800 */
[----:B------:R-:W-:Y:S01]  /*1e0c0*/  MUFU.EX2 R188, R188 ;  /* 0x000000bc00bc7308 */ /* 0x000fe20000000800 */
[----:B---3--:R-:W-:Y:S02]  /*1e0d0*/  F2FP.F16.F32.PACK_AB R194, R187, R163 ;  /* 0x000000a3bbc2723e */ /* 0x008fe400000000ff */
[----:B0-----:R-:W-:-:S05]  /*1e0e0*/  FMNMX.FTZ R152, R152, R4, !PT ;  /* 0x0000000498987209 */ /* 0x001fca0007810000 */
[----:B------:R-:W-:Y:S01]  /*1e0f0*/  MUFU.EX2 R171, R171 ;  /* 0x000000ab00ab7308 */ /* 0x000fe20000000800 */
[----:B------:R-:W0:Y:S07]  /*1e100*/  SHFL.BFLY PT, R4, R152, 0x1, 0x1f ;  /* 0x0c201f0098047f89 */ /* 0x000e2e00000e0000 */
[----:B------:R-:W1:Y:S08]  /*1e110*/  MUFU.EX2 R173, R173 ;  /* 0x000000ad00ad7308 */ /* 0x000e700000000800 */
[----:B------:R-:W-:Y:S08]  /*1e120*/  MUFU.EX2 R174, R174 ;  /* 0x000000ae00ae7308 */ /* 0x000ff00000000800 */
[----:B------:R-:W-:Y:S01]  /*1e130*/  MUFU.EX2 R175, R175 ;  /* 0x000000af00af7308 */ /* 0x000fe20000000800 */
[----:B0-----:R-:W-:-:S02]  /*1e140*/  FMNMX.FTZ R4, R152, R4, !PT ;  /* 0x0000000498047209 */ /* 0x001fc40007810000 */
[----:B-1----:R-:W-:Y:S02]  /*1e150*/  F2FP.F16.F32.PACK_AB R190, R173, R171 ;  /* 0x000000abadbe723e */ /* 0x002fe400000000ff */
[C---:B------:R-:W-:Y:S01]  /*1e160*/  FSETP.NEU.FTZ.AND P2, PT, R4.reuse, -INF , PT ;  /* 0xff8000000400780b */ /* 0x040fe20003f5d000 */
[----:B------:R-:W-:Y:S02]  /*1e170*/  FMUL.FTZ R152, R4, R2 ;  /* 0x0000000204987220 */ /* 0x000fe40000410000 */
[----:B------:R-:W-:Y:S03]  /*1e180*/  MUFU.EX2 R178, R178 ;  /* 0x000000b200b27308 */ /* 0x000fe60000000800 */
[----:B------:R-:W-:-:S05]  /*1e190*/  FSEL R0, R152, RZ, P2 ;  /* 0x000000ff98007208 */ /* 0x000fca0001000000 */
[----:B------:R-:W0:Y:S01]  /*1e1a0*/  MUFU.EX2 R152, R180 ;  /* 0x000000b400987308 */ /* 0x000e220000000800 */
[-CC-:B------:R-:W-:Y:S01]  /*1e1b0*/  FFMA.FTZ R177, R177, R2.reuse, -R0.reuse ;  /* 0x00000002b1b17223 */ /* 0x180fe20000010800 */
        /* <DEDUP_REMOVED lines=14> */
[----:B------:R-:W-:Y:S01]  /*1e2a0*/  FFMA.FTZ R176, R176, R2, -R0 ;  /* 0x00000002b0b07223 */ /* 0x000fe20000010800 */
[----:B0-----:R-:W-:Y:S01]  /*1e2b0*/  FFMA.FTZ R0, R152, R227, R158 ;  /* 0x000000e398007223 */ /* 0x001fe2000001009e */
[----:B------:R-:W-:Y:S03]  /*1e2c0*/  MUFU.EX2 R177, R177 ;  /* 0x000000b100b17308 */ /* 0x000fe60000000800 */
[----:B------:R-:W-:Y:S01]  /*1e2d0*/  FADD.FTZ R0, R184, R0 ;  /* 0x00000000b8007221 */ /* 0x000fe20000010000 */
[----:B------:R-:W-:-:S03]  /*1e2e0*/  F2FP.F16.F32.PACK_AB R184, R175, R174 ;  /* 0x000000aeafb8723e */ /* 0x000fc600000000ff */
[----:B------:R-:W-:Y:S01]  /*1e2f0*/  FADD.FTZ R0, R155, R0 ;  /* 0x000000009b007221 */ /* 0x000fe20000010000 */
[----:B------:R-:W-:Y:S01]  /*1e300*/  FSEL R155, R4, RZ, P2 ;  /* 0x000000ff049b7208 */ /* 0x000fe20001000000 */
[----:B------:R-:W0:Y:S01]  /*1e310*/  MUFU.EX2 R153, R153 ;  /* 0x0000009900997308 */ /* 0x000e220000000800 */
[----:B--2---:R-:W-:Y:S01]  /*1e320*/  ISETP.GT.AND P2, PT, R5, R181, PT ;  /* 0x000000b50500720c */ /* 0x004fe20003f44270 */
[----:B------:R-:W-:Y:S01]  /*1e330*/  FADD.FTZ R0, R157, R0 ;  /* 0x000000009d007221 */ /* 0x000fe20000010000 */
[----:B------:R-:W-:Y:S02]  /*1e340*/  VIADD R5, R5, 0xffffffff ;  /* 0xffffffff05057836 */ /* 0x000fe40000000000 */
[----:B------:R-:W-:Y:S01]  /*1e350*/  FADD.FTZ R155, -R155, R228 ;  /* 0x000000e49b9b7221 */ /* 0x000fe20000010100 */
[----:B------:R-:W-:Y:S02]  /*1e360*/  IMAD.MOV.U32 R228, RZ, RZ, R4 ;  /* 0x000000ffffe47224 */ /* 0x000fe400078e0004 */
[----:B------:R-:W-:Y:S01]  /*1e370*/  FADD.FTZ R0, R185, R0 ;  /* 0x00000000b9007221 */ /* 0x000fe20000010000 */
[----:B------:R-:W-:Y:S01]  /*1e380*/  FMUL.FTZ R155, R155, R2 ;  /* 0x000000029b9b7220 */ /* 0x000fe20000410000 */
[----:B------:R-:W-:Y:S02]  /*1e390*/  MUFU.EX2 R154, R154 ;  /* 0x0000009a009a7308 */ /* 0x000fe40000000800 */
[----:B------:R-:W-:-:S04]  /*1e3a0*/  FADD.FTZ R0, R186, R0 ;  /* 0x00000000ba007221 */ /* 0x000fc80000010000 */
[----:B------:R-:W-:Y:S02]  /*1e3b0*/  FADD.FTZ R0, R163, R0 ;  /* 0x00000000a3007221 */ /* 0x000fe40000010000 */
[----:B------:R-:W1:Y:S02]  /*1e3c0*/  MUFU.EX2 R156, R156 ;  /* 0x0000009c009c7308 */ /* 0x000e640000000800 */
[----:B------:R-:W-:Y:S01]  /*1e3d0*/  FADD.FTZ R0, R187, R0 ;  /* 0x00000000bb007221 */ /* 0x000fe20000010000 */
[----:B0-----:R-:W-:-:S03]  /*1e3e0*/  F2FP.F16.F32.PACK_AB R197, R153, R177 ;  /* 0x000000b199c5723e */ /* 0x001fc600000000ff */
[----:B------:R-:W-:Y:S02]  /*1e3f0*/  FADD.FTZ R157, R167, R0 ;  /* 0x00000000a79d7221 */ /* 0x000fe40000010000 */
[----:B------:R0:W2:Y:S02]  /*1e400*/  MUFU.EX2 R0, R155 ;  /* 0x0000009b00007308 */ /* 0x0000a40000000800 */
[C---:B------:R-:W-:Y:S01]  /*1e410*/  FADD.FTZ R157, R188.reuse, R157 ;  /* 0x0000009dbc9d7221 */ /* 0x040fe20000010000 */
[----:B------:R-:W-:-:S03]  /*1e420*/  F2FP.F16.F32.PACK_AB R188, R188, R167 ;  /* 0x000000a7bcbc723e */ /* 0x000fc600000000ff */
[----:B------:R-:W-:Y:S02]  /*1e430*/  FADD.FTZ R157, R171, R157 ;  /* 0x0000009dab9d7221 */ /* 0x000fe40000010000 */
[----:B------:R-:W3:Y:S02]  /*1e440*/  MUFU.EX2 R160, R160 ;  /* 0x000000a000a07308 */ /* 0x000ee40000000800 */
[----:B------:R-:W-:Y:S01]  /*1e450*/  FADD.FTZ R157, R173, R157 ;  /* 0x0000009dad9d7221 */ /* 0x000fe20000010000 */
[----:B-1----:R-:W-:-:S03]  /*1e460*/  F2FP.F16.F32.PACK_AB R199, R156, R154 ;  /* 0x0000009a9cc7723e */ /* 0x002fc600000000ff */
[----:B0-----:R-:W-:Y:S02]  /*1e470*/  FADD.FTZ R155, R174, R157 ;  /* 0x0000009dae9b7221 */ /* 0x001fe40000010000 */
[----:B------:R-:W0:Y:S01]  /*1e480*/  MUFU.EX2 R161, R161 ;  /* 0x000000a100a17308 */ /* 0x000e220000000800 */
[----:B--2---:R-:W-:Y:S01]  /*1e490*/  FFMA.FTZ R226, R0, R226, R177 ;  /* 0x000000e200e27223 */ /* 0x004fe200000100b1 */
[----:B------:R-:W-:-:S03]  /*1e4a0*/  FADD.FTZ R155, R175, R155 ;  /* 0x0000009baf9b7221 */ /* 0x000fc60000010000 */
[----:B------:R-:W-:Y:S01]  /*1e4b0*/  FADD.FTZ R226, R153, R226 ;  /* 0x000000e299e27221 */ /* 0x000fe20000010000 */
[----:B------:R-:W-:Y:S02]  /*1e4c0*/  FADD.FTZ R155, R178, R155 ;  /* 0x0000009bb29b7221 */ /* 0x000fe40000010000 */
[----:B------:R-:W1:Y:S01]  /*1e4d0*/  MUFU.EX2 R162, R162 ;  /* 0x000000a200a27308 */ /* 0x000e620000000800 */
[----:B------:R-:W-:-:S04]  /*1e4e0*/  FADD.FTZ R226, R154, R226 ;  /* 0x000000e29ae27221 */ /* 0x000fc80000010000 */
[----:B------:R-:W-:-:S03]  /*1e4f0*/  FADD.FTZ R226, R156, R226 ;  /* 0x000000e29ce27221 */ /* 0x000fc60000010000 */
[----:B------:R-:W2:Y:S01]  /*1e500*/  MUFU.EX2 R164, R164 ;  /* 0x000000a400a47308 */ /* 0x000ea20000000800 */
[----:B---3--:R-:W-:Y:S01]  /*1e510*/  FADD.FTZ R226, R160, R226 ;  /* 0x000000e2a0e27221 */ /* 0x008fe20000010000 */
[----:B0-----:R-:W-:-:S03]  /*1e520*/  F2FP.F16.F32.PACK_AB R193, R161, R160 ;  /* 0x000000a0a1c1723e */ /* 0x001fc600000000ff */
[----:B------:R-:W-:-:S03]  /*1e530*/  FADD.FTZ R226, R161, R226 ;  /* 0x000000e2a1e27221 */ /* 0x000fc60000010000 */
        /* <DEDUP_REMOVED lines=21> */
[----:B0-----:R-:W-:Y:S01]  /*1e690*/  FADD.FTZ R226, R179, R226 ;  /* 0x000000e2b3e27221 */ /* 0x001fe20000010000 */
[C---:B-1----:R-:W-:Y:S01]  /*1e6a0*/  FADD.FTZ R227, R159.reuse, R155 ;  /* 0x0000009b9fe37221 */ /* 0x042fe20000010000 */
[----:B------:R-:W-:Y:S02]  /*1e6b0*/  F2FP.F16.F32.PACK_AB R186, R159, R178 ;  /* 0x000000b29fba723e */ /* 0x000fe400000000ff */
[C---:B--2---:R-:W-:Y:S01]  /*1e6c0*/  FADD.FTZ R226, R176.reuse, R226 ;  /* 0x000000e2b0e27221 */ /* 0x044fe20000010000 */
[----:B------:R-:W-:Y:S01]  /*1e6d0*/  F2FP.F16.F32.PACK_AB R187, R176, R179 ;  /* 0x000000b3b0bb723e */ /* 0x000fe200000000ff */
[----:B------:R-:W-:Y:S06]  /*1e6e0*/  @P2 BRA `(.L_x_1798) ;  /* 0xffffffd0004c2947 */ /* 0x000fec000383ffff */
.L_x_1779:
[----:B------:R-:W-:Y:S05]  /*1e6f0*/  BSYNC B0 ;  /* 0x0000000000007941 */ /* 0x000fea0003800000 */
.L_x_1778:
        /* <DEDUP_REMOVED lines=131> */
.L_x_1799:
[----:B------:R-:W-:Y:S01]  /*1ef30*/  IMAD R5, R22, 0x8, R16 ;  /* 0x0000000816057824 */ /* 0x000fe200078e0210 */
[----:B------:R-:W-:-:S04]  /*1ef40*/  SHF.L.U32 R0, R218, 0x1f, RZ ;  /* 0x0000001fda007819 */ /* 0x000fc800000006ff */
[----:B------:R0:W1:Y:S01]  /*1ef50*/  SYNCS.PHASECHK.TRANS64.TRYWAIT P2, [R5+URZ+0x30850], R0 ;  /* 0x03085000050075a7 */ /* 0x000062000804017f */
[----:B------:R-:W-:Y:S05]  /*1ef60*/  @!P0 BRA `(.L_x_1800) ;  /* 0x0000000000048947 */ /* 0x000fea0003800000 */
[----:B------:R-:W-:Y:S01]  /*1ef70*/  BPT.TRAP 0x1 ;  /* 0x000000040000795c */ /* 0x000fe20000300000 */
.L_x_1800:
[----:B------:R-:W-:Y:S04]  /*1ef80*/  BSSY B0, `(.L_x_1801) ;  /* 0x0000004000007945 */ /* 0x000fe80003800000 */
[----:B-1----:R-:W-:Y:S05]  /*1ef90*/  @P2 BRA `(.L_x_1802) ;  /* 0x0000000000082947 */ /* 0x002fea0003800000 */
[----:B------:R-:W1:Y:S02]  /*1efa0*/  SYNCS.PHASECHK.TRANS64.TRYWAIT P0, [R5+URZ+0x30850], R0 ;  /* 0x03085000050075a7 */ /* 0x000e64000800017f */
[----:B-1----:R-:W-:Y:S05]  /*1efb0*/  @!P0 BRA `(.L_x_1803) ;  /* 0x0000010c00308947 */ /* 0x002fea0003800000 */
.L_x_1802:
[----:B------:R-:W-:Y:S05]  /*1efc0*/  BSYNC B0 ;  /* 0x0000000000007941 */ /* 0x000fea0003800000 */
.L_x_1801:
[----:B------:R-:W-:Y:S01]  /*1efd0*/  IADD3 R16, R16, 0x400, RZ ;  /* 0x0000040010107810 */ /* 0x000fe20007ffe0ff */
[----:B------:R-:W2:Y:S01]  /*1efe0*/  LDL.LU R10, [R1+0x54] ;  /* 0x00005400010a7983 */ /* 0x000ea20000300800 */
[----:B------:R-:W-:Y:S01]  /*1eff0*/  IMAD.MOV.U32 R7, RZ, RZ, 0x40000040 ;  /* 0x40000040ff077424 */ /* 0x000fe200078e00ff */
[----:B------:R-:W-:Y:S01]  /*1f000*/  WARPGROUP.ARRIVE ;  /* 0x00000000000079c5 */ /* 0x000fe20000000000 */
[----:B------:R-:W-:Y:S01]  /*1f010*/  SHF.R.U32.HI R16, RZ, 0x4, R16 ;  /* 0x00000004ff107819 */ /* 0x000fe20000011610 */
[----:B------:R-:W-:Y:S01]  /*1f020*/  IMAD.MOV.U32 R9, RZ, RZ, 0x40000040 ;  /* 0x40000040ff097424 */ /* 0x000fe200078e00ff */
[----:B01----:R-:W-:Y:S01]  /*1f030*/  SHFL.BFLY PT, R0, R226, 0x2, 0x1f ;  /* 0x0c401f00e2007f89 */ /* 0x003fe200000e0000 */
[----:B------:R-:W-:Y:S01]  /*1f040*/  R2UR UR7, R7 ;  /* 0x00000000070772ca */ /* 0x000fe200000e0000 */
[----:B------:R-:W-:Y:S01]  /*1f050*/  IMAD.MOV.U32 R7, RZ, RZ, 0x40000040 ;  /* 0x40000040ff077424 */ /* 0x000fe200078e00ff */
[----:B------:R-:W-:Y:S01]  /*1f060*/  LOP3.LUT R16, R16, 0x3fff, RZ, 0xc0, !PT ;  /* 0x00003fff10107812 */ /* 0x000fe200078ec0ff */
[----:B------:R-:W-:Y:S01]  /*1f070*/  IMAD.MOV.U32 R152, RZ, RZ, -0x800000 ;  /* 0xff800000ff987424 */ /* 0x000fe200078e00ff */
[----:B------:R-:W-:Y:S01]  /*1f080*/  @!P1 IADD3 R5, R5, 0x30860, RZ ;  /* 0x0003086005059810 */ /* 0x000fe20007ffe0ff */
[----:B------:R-:W-:Y:S01]  /*1f090*/  IMAD.MOV.U32 R153, RZ, RZ, -0x800000 ;  /* 0xff800000ff997424 */ /* 0x000fe200078e00ff */
[----:B------:R-:W-:-:S02]  /*1f0a0*/  LOP3.LUT R16, R16, 0x2000000, RZ, 0xfc, !PT ;  /* 0x0200000010107812 */ /* 0x000fc400078efcff */
[----:B------:R-:W-:-:S03]  /*1f0b0*/  @!P1 PRMT R5, RZ, 0x654, R5 ;  /* 0x00000654ff059816 */ /* 0x000fc60000000005 */
[C---:B------:R-:W-:Y:S02]  /*1f0c0*/  IMAD R6, R22.reuse, 0x800, R16 ;  /* 0x0000080016067824 */ /* 0x040fe400078e0210 */
[----:B------:R-:W-:Y:S02]  /*1f0d0*/  VIADD R22, R22, 0x1 ;  /* 0x0000000116167836 */ /* 0x000fe40000000000 */
[C---:B------:R-:W-:Y:S01]  /*1f0e0*/  VIADD R8, R6.reuse, 0x80 ;  /* 0x0000008006087836 */ /* 0x040fe20000000000 */
[----:B------:R-:W-:Y:S02]  /*1f0f0*/  R2UR UR6, R6 ;  /* 0x00000000060672ca */ /* 0x000fe400000e0000 */
[----:B------:R-:W-:-:S04]  /*1f100*/  ISETP.NE.AND P2, PT, R22, 0x2, PT ;  /* 0x000000021600780c */ /* 0x000fc80003f45270 */
[----:B------:R-:W-:-:S07]  /*1f110*/  SEL R22, R22, RZ, P2 ;  /* 0x000000ff16167207 */ /* 0x000fce0001000000 */
[----:B------:R-:W-:Y:S01]  /*1f120*/  HGMMA.64x256x16.F32 R24, R196, gdesc[UR4].tnspB, R24, gsb0 ;  /* 0x43e00004c4187df0 */ /* 0x000fe20008000818 */
[----:B------:R-:W-:Y:S01]  /*1f130*/  R2UR UR6, R8 ;  /* 0x00000000080672ca */ /* 0x000fe200000e0000 */
[C---:B------:R-:W-:Y:S01]  /*1f140*/  VIADD R8, R6.reuse, 0x100 ;  /* 0x0000010006087836 */ /* 0x040fe20000000000 */
[----:B------:R-:W-:Y:S01]  /*1f150*/  R2UR UR7, R9 ;  /* 0x00000000090772ca */ /* 0x000fe200000e0000 */
[----:B------:R-:W-:Y:S01]  /*1f160*/  IMAD.MOV.U32 R9, RZ, RZ, 0x40000040 ;  /* 0x40000040ff097424 */ /* 0x000fe200078e00ff */
[----:B------:R-:W-:Y:S01]  /*1f170*/  IADD3 R6, R6, 0x180, RZ ;  /* 0x0000018006067810 */ /* 0x000fe20007ffe0ff */
[----:B--2---:R-:W-:Y:S01]  /*1f180*/  VIADD R10, R10, 0x1 ;  /* 0x000000010a0a7836 */ /* 0x004fe20000000000 */
[----:B------:R-:W-:Y:S02]  /*1f190*/  WARPGROUP.DEPBAR.LE gsb0, 0x0 ;  /* 0x00008000000079c5 */ /* 0x000fe40000010000 */
[----:B------:R-:W-:Y:S02]  /*1f1a0*/  WARPGROUP.ARRIVE ;  /* 0x00000000000079c5 */ /* 0x000fe40000000000 */
[----:B------:R-:W-:-:S15]  /*1f1b0*/  STL [R1+0x54], R10 ;  /* 0x0000540a01007387 */ /* 0x000fde0000100800 */
[----:B------:R-:W-:-:S02]  /*1f1c0*/  NOP ;  /* 0x0000000000007918 */ /* 0x000fc40000000000 */
        /* <DEDUP_REMOVED lines=9> */
[----:B------:R-:W0:Y:S02]  /*1f260*/  SHFL.BFLY PT, R6, R227, 0x2, 0x1f ;  /* 0x0c401f00e3067f89 */ /* 0x000e2400000e0000 */
[----:B0-----:R-:W-:Y:S01]  /*1f270*/  FADD.FTZ R227, R6, R227 ;  /* 0x000000e306e37221 */ /* 0x001fe20000010000 */
[----:B------:R-:W-:-:S04]  /*1f280*/  FADD.FTZ R6, R0, R226 ;  /* 0x000000e200067221 */ /* 0x000fc80000010000 */
[----:B------:R-:W0:Y:S04]  /*1f290*/  SHFL.BFLY PT, R0, R227, 0x1, 0x1f ;  /* 0x0c201f00e3007f89 */ /* 0x000e2800000e0000 */
[----:B------:R-:W1:Y:S01]  /*1f2a0*/  SHFL.BFLY PT, R7, R6, 0x1, 0x1f ;  /* 0x0c201f0006077f89 */ /* 0x000e6200000e0000 */
[----:B0-----:R-:W-:Y:S01]  /*1f2b0*/  FADD.FTZ R0, R227, R0 ;  /* 0x00000000e3007221 */ /* 0x001fe20000010000 */
[----:B-1----:R-:W-:-:S04]  /*1f2c0*/  FADD.FTZ R6, R6, R7 ;  /* 0x0000000706067221 */ /* 0x002fc80000010000 */
[----:B------:R-:W-:Y:S02]  /*1f2d0*/  FSETP.NE.FTZ.AND P0, PT, R0, RZ, PT ;  /* 0x000000ff0000720b */ /* 0x000fe40003f15000 */
[----:B------:R-:W-:-:S11]  /*1f2e0*/  FSETP.NE.FTZ.AND P3, PT, R6, RZ, PT ;  /* 0x000000ff0600720b */ /* 0x000fd60003f75000 */
[C---:B------:R-:W-:Y:S01]  /*1f2f0*/  @P0 FMUL.FTZ R9, R2.reuse, 0.69314718246459960938 ;  /* 0x3f31721802090820 */ /* 0x040fe20000410000 */
[----:B------:R-:W0:Y:S01]  /*1f300*/  @P0 MUFU.LG2 R8, R0 ;  /* 0x0000000000080308 */ /* 0x000e220000000c00 */
[----:B------:R-:W-:-:S07]  /*1f310*/  @P3 FMUL.FTZ R2, R2, 0.69314718246459960938 ;  /* 0x3f31721802023820 */ /* 0x000fce0000410000 */
[----:B------:R-:W1:Y:S01]  /*1f320*/  @P3 MUFU.LG2 R7, R6 ;  /* 0x0000000600073308 */ /* 0x000e620000000c00 */
[----:B0-----:R-:W-:-:S04]  /*1f330*/  @P0 FMUL.FTZ R8, R8, 0.69314718246459960938 ;  /* 0x3f31721808080820 */ /* 0x001fc80000410000 */
[----:B------:R-:W-:Y:S01]  /*1f340*/  @P0 FFMA.FTZ R153, R9, R3, R8 ;  /* 0x0000000309990223 */ /* 0x000fe20000010008 */
[----:B-1----:R-:W-:-:S04]  /*1f350*/  @P3 FMUL.FTZ R7, R7, 0.69314718246459960938 ;  /* 0x3f31721807073820 */ /* 0x002fc80000410000 */
[----:B------:R-:W-:Y:S01]  /*1f360*/  @P3 FFMA.FTZ R152, R2, R4, R7 ;  /* 0x0000000402983223 */ /* 0x000fe20000010007 */
[----:B------:R-:W-:Y:S01]  /*1f370*/  IMAD.MOV.U32 R4, RZ, RZ, RZ ;  /* 0x000000ffff047224 */ /* 0x000fe200078e00ff */
[----:B------:R-:W-:-:S04]  /*1f380*/  SEL R2, RZ, 0x1, P2 ;  /* 0x00000001ff027807 */ /* 0x000fc80001000000 */
[----:B------:R-:W-:Y:S01]  /*1f390*/  LOP3.LUT R218, R218, R2, RZ, 0x3c, !PT ;  /* 0x00000002dada7212 */ /* 0x000fe200078e3cff */
[----:B------:R0:W1:Y:S01]  /*1f3a0*/  @P0 MUFU.RCP R4, R0 ;  /* 0x0000000000040308 */ /* 0x0000620000001000 */
[----:B------:R-:W-:Y:S01]  /*1f3b0*/  PLOP3.LUT P0, PT, PT, PT, PT, 0x8, 0x0 ;  /* 0x000000000000781c */ /* 0x000fe20003f0e170 */
[----:B0-----:R-:W-:-:S06]  /*1f3c0*/  IMAD.MOV.U32 R0, RZ, RZ, RZ ;  /* 0x000000ffff007224 */ /* 0x001fcc00078e00ff */
[----:B------:R-:W0:Y:S01]  /*1f3d0*/  @P3 MUFU.RCP R0, R6 ;  /* 0x0000000600003308 */ /* 0x000e220000001000 */
[----:B------:R-:W-:Y:S02]  /*1f3e0*/  WARPGROUP.DEPBAR.LE gsb0, 0x0 ;  /* 0x00008000000079c5 */ /* 0x000fe40000010000 */
[----:B------:R-:W-:-:S06]  /*1f3f0*/  WARPGROUP.ARRIVE ;  /* 0x00000000000079c5 */ /* 0x000fcc0000000000 */
[----:B------:R-:W-:Y:S03]  /*1f400*/  HGMMA.64x256x16.F32 R24, R184, gdesc[UR4].tnspB, R24, gsb0 ;  /* 0x43e00004b8187df0 */ /* 0x000fe60008000818 */
[----:B------:R-:W-:Y:S02]  /*1f410*/  WARPGROUP.DEPBAR.LE gsb0, 0x0 ;  /* 0x00008000000079c5 */ /* 0x000fe40000010000 */
[----:B------:R2:W-:Y:S01]  /*1f420*/  @!P1 SYNCS.ARRIVE.TRANS64.RED.A1T0 RZ, [R5+URZ], RZ ;  /* 0x000000ff05ff99a7 */ /* 0x0005e2000810043f */
[-C--:B-1----:R-:W-:Y:S01]  /*1f430*/  FMUL.FTZ R20, R24, R4.reuse ;  /* 0x0000000418147220 */ /* 0x082fe20000410000 */
        /* <DEDUP_REMOVED lines=127> */
.L_x_1637:
[----:B------:R-:W0:Y:S08]  /*1fc30*/  S2UR UR5, SR_CgaCtaId ;  /* 0x00000000000579c3 */ /* 0x000e300000008800 */
[----:B------:R-:W-:Y:S06]  /*1fc40*/  BAR.SYNC.DEFER_BLOCKING 0x5, 0x180 ;  /* 0x0146000000007b1d */ /* 0x000fec0000010000 */
[----:B------:R-:W-:Y:S01]  /*1fc50*/  UMOV UR4, 0x400 ;  /* 0x0000040000047882 */ /* 0x000fe20000000000 */
[----:B------:R-:W-:Y:S01]  /*1fc60*/  BSSY B0, `(.L_x_1804) ;  /* 0x00004a2000007945 */ /* 0x000fe20003800000 */
[----:B0-----:R-:W-:-:S06]  /*1fc70*/  ULEA UR4, UR5, UR4, 0x18 ;  /* 0x0000000405047291 */ /* 0x001fcc000f8ec03f */
[----:B------:R-:W-:-:S05]  /*1fc80*/  IMAD.U32 R16, RZ, RZ, UR4 ;  /* 0x00000004ff107e24 */ /* 0x000fca000f8e00ff */
[----:B------:R0:W1:Y:S01]  /*1fc90*/  LDS.128 R24, [R16+0x308d0] ;  /* 0x0308d00010187984 */ /* 0x0000620000000c00 */
[----:B------:R-:W-:Y:S06]  /*1fca0*/  BAR.ARV 0x4, 0x180 ;  /* 0x0106000000007b1d */ /* 0x000fec0000002000 */
[----:B------:R-:W-:Y:S05]  /*1fcb0*/  @P0 BRA `(.L_x_1805) ;  /* 0x0000003800b40947 */ /* 0x000fea0003800000 */
[----:B------:R-:W2:Y:S01]  /*1fcc0*/  LDL R8, [R1+0xa0] ;  /* 0x0000a00001087983 */ /* 0x000ea20000100800 */
[----:B------:R-:W3:Y:S01]  /*1fcd0*/  S2R R0, SR_SWINHI ;  /* 0x0000000000007919 */ /* 0x000ee20000002f00 */
[----:B------:R-:W-:Y:S01]  /*1fce0*/  F2FP.F16.F32.PACK_AB R10, R29, R28 ;  /* 0x0000001c1d0a723e */ /* 0x000fe200000000ff */
[----:B------:R-:W-:Y:S01]  /*1fcf0*/  ULDC.64 UR4, c[0x0][0xc08] ;  /* 0x0003020000047ab9 */ /* 0x000fe20000000a00 */
[----:B------:R-:W-:Y:S01]  /*1fd00*/  F2FP.F16.F32.PACK_AB R11, R31, R30 ;  /* 0x0000001e1f0b723e */ /* 0x000fe200000000ff */
[----:B------:R-:W4:Y:S01]  /*1fd10*/  LDL.LU R155, [R1+0x4c] ;  /* 0x00004c00019b7983 */ /* 0x000f220000300800 */
[----:B------:R-:W-:Y:S01]  /*1fd20*/  F2FP.F16.F32.PACK_AB R12, R33, R32 ;  /* 0x00000020210c723e */ /* 0x000fe200000000ff */
[----:B------:R-:W-:Y:S01]  /*1fd30*/  ULDC.64 UR6, c[0x0][0xc00] ;  /* 0x0003000000067ab9 */ /* 0x000fe20000000a00 */
[----:B------:R-:W-:Y:S01]  /*1fd40*/  F2FP.F16.F32.PACK_AB R13, R35, R34 ;  /* 0x00000022230d723e */ /* 0x000fe200000000ff */
[----:B------:R-:W4:Y:S01]  /*1fd50*/  LDL R154, [R1+0x50] ;  /* 0x00005000019a7983 */ /* 0x000f220000100800 */
[----:B------:R-:W-:-:S02]  /*1fd60*/  MOV R6, R16 ;  /* 0x0000001000067202 */ /* 0x000fc40000000f00 */
[----:B---3--:R-:W-:Y:S02]  /*1fd70*/  MOV R7, R0 ;  /* 0x0000000000077202 */ /* 0x008fe40000000f00 */
[----:B------:R-:W-:Y:S02]  /*1fd80*/  F2FP.F16.F32.PACK_AB R14, R37, R36 ;  /* 0x00000024250e723e */ /* 0x000fe400000000ff */
[----:B------:R-:W-:Y:S01]  /*1fd90*/  F2FP.F16.F32.PACK_AB R15, R39, R38 ;  /* 0x00000026270f723e */ /* 0x000fe200000000ff */
[----:B------:R-:W-:Y:S01]  /*1fda0*/  BAR.SYNC.DEFER_BLOCKING 0x1, 0x100 ;  /* 0x0044000000007b1d */ /* 0x000fe20000010000 */
[----:B--2--5:R-:W-:-:S03]  /*1fdb0*/  IMAD.WIDE R100, R8, 0x2, R6 ;  /* 0x0000000208647825 */ /* 0x024fc600078e0206 */
[----:B------:R-:W-:Y:S01]  /*1fdc0*/  LOP3.LUT R0, R100, 0x380, RZ, 0xc0, !PT ;  /* 0x0000038064007812 */ /* 0x000fe200078ec0ff */
[----:B------:R-:W-:-:S03]  /*1fdd0*/  IMAD.MOV.U32 R9, RZ, RZ, R101 ;  /* 0x000000ffff097224 */ /* 0x000fc600078e0065 */
[----:B------:R-:W-:-:S04]  /*1fde0*/  SHF.R.U64 R0, R0, 0x3, RZ ;  /* 0x0000000300007819 */ /* 0x000fc800000012ff */
[----:B------:R-:W-:-:S04]  /*1fdf0*/  LOP3.LUT R8, R0, R100, RZ, 0x3c, !PT ;  /* 0x0000006400087212 */ /* 0x000fc800078e3cff */
[----:B------:R-:W-:Y:S02]  /*1fe00*/  MOV R0, R8 ;  /* 0x0000000800007202 */ /* 0x000fe40000000f00 */
[----:B------:R-:W-:Y:S02]  /*1fe10*/  F2FP.F16.F32.PACK_AB R8, R21, R20 ;  /* 0x000000141508723e */ /* 0x000fe400000000ff */
[----:B------:R-:W-:-:S05]  /*1fe20*/  F2FP.F16.F32.PACK_AB R9, R5, R4 ;  /* 0x000000040509723e */ /* 0x000fca00000000ff */
[----:B------:R2:W-:Y:S02]  /*1fe30*/  STSM.16.M88.4 [R0], R8 ;  /* 0x0000000800007844 */ /* 0x0005e40000000200 */
[----:B--2---:R-:W-:-:S04]  /*1fe40*/  IADD3 R8, P0, R100, 0x20, RZ ;  /* 0x0000002064087810 */ /* 0x004fc80007f1e0ff */
[----:B------:R-:W-:Y:S01]  /*1fe50*/  LOP3.LUT R0, R8, 0x380, RZ, 0xc0, !PT ;  /* 0x0000038008007812 */ /* 0x000fe200078ec0ff */
[----:B------:R-:W-:-:S03]  /*1fe60*/  IMAD.X R9, RZ, RZ, R101, P0 ;  /* 0x000000ffff097224 */ /* 0x000fc600000e0665 */
[----:B------:R-:W-:-:S04]  /*1fe70*/  SHF.R.U64 R0, R0, 0x3, RZ ;  /* 0x0000000300007819 */ /* 0x000fc800000012ff */
[----:B------:R-:W-:-:S04]  /*1fe80*/  LOP3.LUT R8, R0, R8, RZ, 0x3c, !PT ;  /* 0x0000000800087212 */ /* 0x000fc800078e3cff */
[----:B------:R-:W-:-:S05]  /*1fe90*/  MOV R8, R8 ;  /* 0x0000000800087202 */ /* 0x000fca0000000f00 */
[----:B------:R2:W-:Y:S02]  /*1fea0*/  STSM.16.M88.4 [R8], R12 ;  /* 0x0000000c08007844 */ /* 0x0005e40000000200 */
[----:B--2---:R-:W-:-:S04]  /*1feb0*/  IADD3 R8, P0, R100, 0x40, RZ ;  /* 0x0000004064087810 */ /* 0x004fc80007f1e0ff */
[----:B------:R-:W-:Y:S01]  /*1fec0*/  LOP3.LUT R0, R8, 0x380, RZ, 0xc0, !PT ;  /* 0x0000038008007812 */ /* 0x000fe200078ec0ff */
[----:B------:R-:W-:-:S03]  /*1fed0*/  IMAD.X R9, RZ, RZ, R101, P0 ;  /* 0x000000ffff097224 */ /* 0x000fc600000e0665 */
[----:B------:R-:W-:-:S04]  /*1fee0*/  SHF.R.U64 R0, R0, 0x3, RZ ;  /* 0x0000000300007819 */ /* 0x000fc800000012ff */
[----:B------:R-:W-:Y:S02]  /*1fef0*/  LOP3.LUT R8, R0, R8, RZ, 0x3c, !PT ;  /* 0x0000000800087212 */ /* 0x000fe400078e3cff */
[----:B------:R-:W-:Y:S02]  /*1ff00*/  F2FP.F16.F32.PACK_AB R10, R45, R44 ;  /* 0x0000002c2d0a723e */ /* 0x000fe400000000ff */
[----:B------:R-:W-:Y:S02]  /*1ff10*/  MOV R0, R8 ;  /* 0x0000000800007202 */ /* 0x000fe40000000f00 */
[----:B------:R-:W-:Y:S02]  /*1ff20*/  F2FP.F16.F32.PACK_AB R8, R41, R40 ;  /* 0x000000282908723e */ /* 0x000fe400000000ff */
[----:B------:R-:W-:Y:S02]  /*1ff30*/  F2FP.F16.F32.PACK_AB R9, R43, R42 ;  /* 0x0000002a2b09723e */ /* 0x000fe400000000ff */
[----:B------:R-:W-:-:S05]  /*1ff40*/  F2FP.F16.F32.PACK_AB R11, R47, R46 ;  /* 0x0000002e2f0b723e */ /* 0x000fca00000000ff */
        /* <DEDUP_REMOVED lines=13> */
[----:B------:R-:W-:-:S04]  /*20020*/  LOP3.LUT R0, R8, 0x380, RZ, 0xc0, !PT ;  /* 0x0000038008007812 */ /* 0x000fc800078ec0ff */
[----:B------:R-:W-:Y:S02]  /*20030*/  SHF.R.U64 R0, R0, 0x3, RZ ;  /* 0x0000000300007819 */ /* 0x000fe400000012ff */
[----:B------:R-:W-:Y:S02]  /*20040*/  IADD3.X R9, RZ, R101, RZ, P0, !PT ;  /* 0x00000065ff097210 */ /* 0x000fe400007fe4ff */
[----:B------:R-:W-:Y:S02]  /*20050*/  LOP3.LUT R8, R0, R8, RZ, 0x3c, !PT ;  /* 0x0000000800087212 */ /* 0x000fe400078e3cff */
[----:B------:R-:W-:Y:S02]  /*20060*/  F2FP.F16.F32.PACK_AB R10, R61, R60 ;  /* 0x0000003c3d0a723e */ /* 0x000fe400000000ff */
[----:B------:R-:W-:Y:S02]  /*20070*/  MOV R0, R8 ;  /* 0x0000000800007202 */ /* 0x000fe40000000f00 */
[----:B------:R-:W-:-:S02]  /*20080*/  F2FP.F16.F32.PACK_AB R8, R57, R56 ;  /* 0x000000383908723e */ /* 0x000fc400000000ff */
        /* <DEDUP_REMOVED lines=113> */
[----:B--2---:R-:W-:Y:S01]  /*207a0*/  IADD3 R0, P0, R100, 0xc060, RZ ;  /* 0x0000c06064007810 */ /* 0x004fe20007f1e0ff */
[----:B------:R-:W-:Y:S01]  /*207b0*/  ULDC.64 UR8, c[0x0][0x208] ;  /* 0x0000820000087ab9 */ /* 0x000fe20000000a00 */
[----:B------:R-:W-:Y:S01]  /*207c0*/  F2FP.F16.F32.PACK_AB R12, R145, R144 ;  /* 0x00000090910c723e */ /* 0x000fe200000000ff */
[----:B------:R-:W2:Y:S02]  /*207d0*/  LDC.64 R10, c[0x0][0xc00] ;  /* 0x00030000ff0a7b82 */ /* 0x000ea40000000a00 */
[----:B------:R-:W-:Y:S01]  /*207e0*/  IMAD.X R101, RZ, RZ, R101, P0 ;  /* 0x000000ffff657224 */ /* 0x000fe200000e0665 */
[----:B------:R-:W-:Y:S02]  /*207f0*/  ISETP.NE.U32.AND P0, PT, RZ, UR4, PT ;  /* 0x00000004ff007c0c */ /* 0x000fe4000bf05070 */
[----:B------:R-:W-:-:S02]  /*20800*/  LOP3.LUT R8, R0, 0x380, RZ, 0xc0, !PT ;  /* 0x0000038000087812 */ /* 0x000fc400078ec0ff */
[----:B------:R-:W-:Y:S02]  /*20810*/  ISETP.NE.AND.EX P0, PT, RZ, UR5, PT, P0 ;  /* 0x00000005ff007c0c */ /* 0x000fe4000bf05300 */
[----:B------:R-:W-:-:S04]  /*20820*/  SHF.R.U64 R8, R8, 0x3, RZ ;  /* 0x0000000308087819 */ /* 0x000fc800000012ff */
[----:B------:R-:W-:Y:S02]  /*20830*/  LOP3.LUT R100, R8, R0, RZ, 0x3c, !PT ;  /* 0x0000000008647212 */ /* 0x000fe400078e3cff */
[----:B------:R-:W-:Y:S02]  /*20840*/  F2FP.F16.F32.PACK_AB R13, R147, R146 ;  /* 0x00000092930d723e */ /* 0x000fe400000000ff */
[----:B------:R-:W-:Y:S02]  /*20850*/  MOV R100, R100 ;  /* 0x0000006400647202 */ /* 0x000fe40000000f00 */
[----:B------:R-:W-:Y:S01]  /*20860*/  F2FP.F16.F32.PACK_AB R14, R149, R148 ;  /* 0x00000094950e723e */ /* 0x000fe200000000ff */
[----:B------:R-:W3:Y:S01]  /*20870*/  @P0 LDC.64 R8, c[0x0][0xc08] ;  /* 0x00030200ff080b82 */ /* 0x000ee20000000a00 */
[----:B------:R-:W-:-:S05]  /*20880*/  F2FP.F16.F32.PACK_AB R15, R151, R150 ;  /* 0x00000096970f723e */ /* 0x000fca00000000ff */
[----:B------:R0:W-:Y:S01]  /*20890*/  STSM.16.M88.4 [R100], R12 ;  /* 0x0000000c64007844 */ /* 0x0001e20000000200 */
[----:B------:R-:W-:Y:S02]  /*208a0*/  ULDC UR4, c[0x0][0xa88] ;  /* 0x0002a20000047ab9 */ /* 0x000fe40000000800 */
[----:B-1----:R-:W-:Y:S01]  /*208b0*/  IMAD.U32 R24, RZ, RZ, UR4 ;  /* 0x00000004ff187e24 */ /* 0x002fe2000f8e00ff */
[----:B------:R-:W-:Y:S01]  /*208c0*/  BAR.SYNC.DEFER_BLOCKING 0x1, 0x100 ;  /* 0x0044000000007b1d */ /* 0x000fe20000010000 */
[----:B----4-:R-:W-:-:S05]  /*208d0*/  ISETP.NE.AND P2, PT, R155, RZ, PT ;  /* 0x000000ff9b00720c */ /* 0x010fca0003f45270 */
[----:B------:R-:W-:Y:S01]  /*208e0*/  ULDC UR4, c[0x0][0xad4] ;  /* 0x0002b50000047ab9 */ /* 0x000fe20000000800 */
[----:B---3--:R-:W-:Y:S01]  /*208f0*/  @P0 IMAD.WIDE R8, R154, 0x4, R8 ;  /* 0x000000049a080825 */ /* 0x008fe200078e0208 */
[----:B0-----:R-:W-:-:S04]  /*20900*/  MOV R100, 0x9b8 ;  /* 0x000009b800647802 */ /* 0x001fc80000000f00 */
[----:B------:R0:W5:Y:S02]  /*20910*/  @P0 LDG.E R24, desc[UR8][R8.64] ;  /* 0x0000000808180981 */ /* 0x000164000c1e1900 */
[----:B0-----:R-:W-:-:S04]  /*20920*/  SEL R8, R155, UR4, P2 ;  /* 0x000000049b087c07 */ /* 0x001fc80009000000 */
[----:B------:R-:W-:-:S04]  /*20930*/  ISETP.GT.AND P2, PT, R8, 0x1, PT ;  /* 0x000000010800780c */ /* 0x000fc80003f44270 */
[----:B------:R-:W-:-:S04]  /*20940*/  SEL R100, R100, 0x978, P2 ;  /* 0x0000097864647807 */ /* 0x000fc80001000000 */
[----:B------:R0:W1:Y:S08]  /*20950*/  LDC.64 R12, c[0x0][R100+0x220] ;  /* 0x00008800640c7b82 */ /* 0x0000700000000a00 */
[----:B------:R0:W3:Y:S01]  /*20960*/  LDC.64 R8, c[0x0][R100+0x218] ;  /* 0x0000860064087b82 */ /* 0x0000e20000000a00 */
[----:B------:R-:W-:-:S04]  /*20970*/  ISETP.NE.U32.AND P1, PT, RZ, UR6, PT ;  /* 0x00000006ff007c0c */ /* 0x000fc8000bf25070 */
[----:B------:R-:W-:Y:S01]  /*20980*/  ISETP.NE.AND.EX P1, PT, RZ, UR7, PT, P1 ;  /* 0x00000007ff007c0c */ /* 0x000fe2000bf25310 */
[----:B------:R-:W-:Y:S02]  /*20990*/  IMAD.MOV.U32 R0, RZ, RZ, RZ ;  /* 0x000000ffff007224 */ /* 0x000fe400078e00ff */
[----:B--2---:R-:W-:-:S10]  /*209a0*/  IMAD.WIDE R10, R154, 0x4, R10 ;  /* 0x000000049a0a7825 */ /* 0x004fd400078e020a */
[----:B------:R0:W5:Y:S01]  /*209b0*/  @P1 LDG.E R0, desc[UR8][R10.64] ;  /* 0x000000080a001981 */ /* 0x000162000c1e1900 */
[----:B------:R-:W-:Y:S05]  /*209c0*/  @P0 BRA `(.L_x_1806) ;  /* 0x0000000000140947 */ /* 0x000fea0003800000 */
[----:B------:R-:W-:Y:S05]  /*209d0*/  @!P1 BRA `(.L_x_1806) ;  /* 0x0000000000109947 */ /* 0x000fea0003800000 */
[----:B------:R-:W-:Y:S02]  /*209e0*/  ULDC.64 UR4, c[0x0][0x208] ;  /* 0x0000820000047ab9 */ /* 0x000fe40000000a00 */
[----:B-----5:R-:W2:Y:S04]  /*209f0*/  LDG.E R24, desc[UR4][R10.64] ;  /* 0x000000040a187981 */ /* 0x020ea8000c1e1900 */
[----:B0-----:R-:W2:Y:S02]  /*20a00*/  LDG.E R10, desc[UR4][R10.64+0x4] ;  /* 0x000004040a0a7981 */ /* 0x001ea4000c1e1900 */
[----:B--2---:R-:W-:-:S07]  /*20a10*/  IMAD.IADD R24, R10, 0x1, -R24 ;  /* 0x000000010a187824 */ /* 0x004fce00078e0a18 */
.L_x_1806:
[----:B------:R-:W3:Y:S01]  /*20a20*/  LDL R158, [R1+0x40] ;  /* 0x00004000019e7983 */ /* 0x000ee20000100800 */
[----:B------:R-:W2:Y:S03]  /*20a30*/  LDC R156, c[0x0][0xbe8] ;  /* 0x0002fa00ff9c7b82 */ /* 0x000ea60000000800 */
[----:B------:R-:W4:Y:S04]  /*20a40*/  LDL R157, [R1+0x68] ;  /* 0x00006800019d7983 */ /* 0x000f280000100800 */
[----:B------:R-:W4:Y:S04]  /*20a50*/  LDL R155, [R1+0x34] ;  /* 0x00003400019b7983 */ /* 0x000f280000100800 */
[----:B------:R-:W4:Y:S04]  /*20a60*/  LDL R159, [R1+0x14] ;  /* 0x00001400019f7983 */ /* 0x000f280000100800 */
[----:B------:R-:W4:Y:S04]  /*20a70*/  LDL R161, [R1+0x9c] ;  /* 0x00009c0001a17983 */ /* 0x000f280000100800 */
[----:B------:R-:W4:Y:S01]  /*20a80*/  LDL R160, [R1+0x7c] ;  /* 0x00007c0001a07983 */ /* 0x000f220000100800 */
[----:B------:R-:W4:Y:S01]  /*20a90*/  LDC.64 R14, c[0x0][R100+0x228] ;  /* 0x00008a00640e7b82 */ /* 0x000f220000000a00 */
[----:B------:R-:W-:-:S04]  /*20aa0*/  ISETP.NE.U32.AND P0, PT, RZ, UR6, PT ;  /* 0x00000006ff007c0c */ /* 0x000fc8000bf05070 */
[----:B------:R-:W-:Y:S02]  /*20ab0*/  ISETP.NE.AND.EX P0, PT, RZ, UR7, PT, P0 ;  /* 0x00000007ff007c0c */ /* 0x000fe4000bf05300 */
[----:B0-----:R-:W-:Y:S02]  /*20ac0*/  SHF.R.S32.HI R11, RZ, 0x1f, R154 ;  /* 0x0000001fff0b7819 */ /* 0x001fe4000001149a */
[----:B------:R-:W-:Y:S02]  /*20ad0*/  SEL R10, R154, RZ, !P0 ;  /* 0x000000ff9a0a7207 */ /* 0x000fe40004000000 */
[----:B--2---:R-:W-:Y:S02]  /*20ae0*/  ISETP.NE.AND P1, PT, R156, 0x1, PT ;  /* 0x000000019c00780c */ /* 0x004fe40003f25270 */
[----:B------:R-:W-:Y:S01]  /*20af0*/  SEL R11, R11, RZ, !P0 ;  /* 0x000000ff0b0b7207 */ /* 0x000fe20004000000 */
[----:B-1----:R-:W-:-:S04]  /*20b00*/  IMAD R13, R13, R10, RZ ;  /* 0x0000000a0d0d7224 */ /* 0x002fc800078e02ff */
[C---:B------:R-:W-:Y:S02]  /*20b10*/  IMAD R11, R12.reuse, R11, R13 ;  /* 0x0000000b0c0b7224 */ /* 0x040fe400078e020d */
[----:B------:R-:W-:-:S04]  /*20b20*/  IMAD.WIDE.U32 R12, R12, R10, RZ ;  /* 0x0000000a0c0c7225 */ /* 0x000fc800078e00ff */
[----:B------:R-:W-:Y:S02]  /*20b30*/  IMAD.IADD R11, R13, 0x1, R11 ;  /* 0x000000010d0b7824 */ /* 0x000fe400078e020b */
[----:B------:R-:W0:Y:S01]  /*20b40*/  @P1 LDC R13, c[0x0][0xbec] ;  /* 0x0002fb00ff0d1b82 */ /* 0x000e220000000800 */
[----:B------:R-:W-:Y:S01]  /*20b50*/  ULDC.64 UR4, c[0x0][0x208] ;  /* 0x0000820000047ab9 */ /* 0x000fe20000000a00 */
[-C--:B---3--:R-:W-:Y:S02]  /*20b60*/  IMAD R101, R9, R158.reuse, RZ ;  /* 0x0000009e09657224 */ /* 0x088fe400078e02ff */
[----:B------:R-:W-:-:S03]  /*20b70*/  IMAD.WIDE.U32 R8, R8, R158, RZ ;  /* 0x0000009e08087225 */ /* 0x000fc600078e00ff */
[----:B-----5:R-:W-:Y:S02]  /*20b80*/  IADD3 R8, P0, P3, R12, R8, R0 ;  /* 0x000000080c087210 */ /* 0x020fe40007b1e000 */
[----:B------:R-:W1:Y:S01]  /*20b90*/  @P1 LDC R12, c[0x0][0xbf0] ;  /* 0x0002fc00ff0c1b82 */ /* 0x000e620000000800 */
[----:B------:R-:W-:Y:S01]  /*20ba0*/  IMAD.IADD R154, R9, 0x1, R101 ;  /* 0x00000001099a7824 */ /* 0x000fe200078e0265 */
[----:B----4-:R-:W-:-:S05]  /*20bb0*/  SEL R9, R157, RZ, P2 ;  /* 0x000000ff9d097207 */ /* 0x010fca0001000000 */
[-C--:B------:R-:W-:Y:S02]  /*20bc0*/  IMAD R101, R15, R9.reuse, RZ ;  /* 0x000000090f657224 */ /* 0x080fe400078e02ff */
[----:B------:R-:W-:Y:S01]  /*20bd0*/  IMAD.WIDE.U32 R14, R14, R9, RZ ;  /* 0x000000090e0e7225 */ /* 0x000fe200078e00ff */
[----:B------:R-:W-:-:S04]  /*20be0*/  SHF.R.S32.HI R9, RZ, 0x1f, R0 ;  /* 0x0000001fff097819 */ /* 0x000fc80000011400 */
[----:B------:R-:W-:Y:S01]  /*20bf0*/  IADD3.X R11, R11, R154, R9, P0, P3 ;  /* 0x0000009a0b0b7210 */ /* 0x000fe200007e6409 */
[----:B------:R-:W-:-:S04]  /*20c00*/  IMAD.IADD R154, R155, 0x1, R159 ;  /* 0x000000019b9a7824 */ /* 0x000fc800078e029f */
[----:B0-----:R-:W-:-:S04]  /*20c10*/  @P1 IMAD.HI.U32 R13, R154, R13, RZ ;  /* 0x0000000d9a0d1227 */ /* 0x001fc800078e00ff */
[----:B------:R-:W-:Y:S01]  /*20c20*/  IMAD.MOV.U32 R155, RZ, RZ, R154 ;  /* 0x000000ffff9b7224 */ /* 0x000fe200078e009a */
[----:B-1----:R-:W-:Y:S02]  /*20c30*/  @P1 SHF.R.U32.HI R155, RZ, R12, R13 ;  /* 0x0000000cff9b1219 */ /* 0x002fe4000001160d */
[----:B------:R0:W1:Y:S01]  /*20c40*/  LDC.64 R12, c[0x0][R100+0x210] ;  /* 0x00008400640c7b82 */ /* 0x0000620000000a00 */
[----:B------:R-:W-:Y:S02]  /*20c50*/  IADD3 R101, R15, R101, RZ ;  /* 0x000000650f657210 */ /* 0x000fe40007ffe0ff */
[----:B------:R-:W-:Y:S02]  /*20c60*/  IADD3 R14, P0, P3, R155, R8, R14 ;  /* 0x000000089b0e7210 */ /* 0x000fe40007b1e00e */
[----:B------:R-:W-:-:S04]  /*20c70*/  SHF.R.S32.HI R8, RZ, 0x1f, R155 ;  /* 0x0000001fff087819 */ /* 0x000fc8000001149b */
[----:B------:R-:W-:Y:S02]  /*20c80*/  IADD3.X R15, R8, R11, R101, P0, P3 ;  /* 0x0000000b080f7210 */ /* 0x000fe400007e6465 */
[----:B0-----:R-:W0:Y:S01]  /*20c90*/  LDC.64 R100, c[0x0][0xba8] ;  /* 0x0002ea00ff647b82 */ /* 0x001e220000000a00 */
[----:B------:R-:W-:-:S04]  /*20ca0*/  IMAD.MOV R11, RZ, RZ, -R155 ;  /* 0x000000ffff0b7224 */ /* 0x000fc800078e0a9b */
[----:B------:R-:W-:-:S05]  /*20cb0*/  IMAD R11, R156, R11, R154 ;  /* 0x0000000b9c0b7224 */ /* 0x000fca00078e029a */
[----:B------:R-:W-:Y:S01]  /*20cc0*/  SHF.R.S32.HI R8, RZ, 0x1f, R11 ;  /* 0x0000001fff087819 */ /* 0x000fe2000001140b */
[----:B0-----:R-:W0:Y:S08]  /*20cd0*/  @!P2 LDC R100, c[0x0][0xb50] ;  /* 0x0002d400ff64ab82 */ /* 0x001e300000000800 */
[----:B------:R-:W2:Y:S01]  /*20ce0*/  @!P2 LDC R101, c[0x0][0xb54] ;  /* 0x0002d500ff65ab82 */ /* 0x000ea20000000800 */
[----:B-1----:R-:W-:-:S02]  /*20cf0*/  IMAD R13, R13, R11, RZ ;  /* 0x0000000b0d0d7224 */ /* 0x002fc400078e02ff */
[----:B------:R-:W-:-:S04]  /*20d00*/  IMAD.WIDE.U32 R14, R12, R11, R14 ;  /* 0x0000000b0c0e7225 */ /* 0x000fc800078e000e */
[----:B------:R-:W-:-:S04]  /*20d10*/  IMAD R8, R12, R8, R13 ;  /* 0x000000080c087224 */ /* 0x000fc800078e020d */
[----:B------:R-:W-:Y:S01]  /*20d20*/  IMAD.IADD R8, R15, 0x1, R8 ;  /* 0x000000010f087824 */ /* 0x000fe200078e0208 */
[----:B0-----:R-:W-:-:S04]  /*20d30*/  LEA R100, P0, R14, R100, 0x2 ;  /* 0x000000640e647211 */ /* 0x001fc800078010ff */
[----:B--2---:R-:W-:Y:S01]  /*20d40*/  LEA.HI.X R8, R14, R101, R8, 0x2, P0 ;  /* 0x000000650e087211 */ /* 0x004fe200000f1408 */
[----:B------:R-:W-:Y:S04]  /*20d50*/  SHFL.IDX PT, R12, R100, RZ, 0x1c1f ;  /* 0x001c1fff640c7589 */ /* 0x000fe800000e0000 */
[----:B------:R-:W0:Y:S04]  /*20d60*/  SHFL.IDX PT, R13, R8, RZ, 0x1c1f ;  /* 0x001c1fff080d7589 */ /* 0x000e2800000e0000 */
[----:B------:R-:W-:Y:S04]  /*20d70*/  SHFL.IDX PT, R14, R100, 0x1, 0x1c1f ;  /* 0x003c1f00640e7f89 */ /* 0x000fe800000e0000 */
[----:B------:R1:W2:Y:S01]  /*20d80*/  SHFL.IDX PT, R15, R8, 0x1, 0x1c1f ;  /* 0x003c1f00080f7f89 */ /* 0x0002a200000e0000 */
[----:B------:R-:W-:Y:S01]  /*20d90*/  LOP3.LUT P0, RZ, R160, 0x3, RZ, 0xc0, !PT ;  /* 0x00000003a0ff7812 */ /* 0x000fe2000780c0ff */
[----:B-1----:R-:W-:-:S02]  /*20da0*/  IMAD R8, R24, R156, RZ ;  /* 0x0000009c18087224 */ /* 0x002fc400078e02ff */
[----:B------:R-:W-:-:S04]  /*20db0*/  IMAD.IADD R24, R161, 0x1, R159 ;  /* 0x00000001a1187824 */ /* 0x000fc800078e029f */
[C---:B------:R-:W-:Y:S01]  /*20dc0*/  VIADD R11, R24.reuse, 0x8 ;  /* 0x00000008180b7836 */ /* 0x040fe20000000000 */
[----:B------:R-:W-:-:S04]  /*20dd0*/  ISETP.GE.OR P3, PT, R24, R8, P0 ;  /* 0x000000081800720c */ /* 0x000fc80000766670 */
[----:B------:R-:W-:-:S09]  /*20de0*/  ISETP.GE.OR P0, PT, R11, R8, P0 ;  /* 0x000000080b00720c */ /* 0x000fd20000706670 */
[----:B0-----:R0:W-:Y:S04]  /*20df0*/  @!P3 ST.E desc[UR4][R12.64], R153 ;  /* 0x000000990c00b985 */ /* 0x0011e8000c101904 */
[----:B--2---:R0:W-:Y:S01]  /*20e00*/  @!P0 ST.E desc[UR4][R14.64], R152 ;  /* 0x000000980e008985 */ /* 0x0041e2000c101904 */
[----:B------:R-:W-:Y:S05]  /*20e10*/  @P2 BRA `(.L_x_1807) ;  /* 0x0000000c00f82947 */ /* 0x000fea0003800000 */
[----:B------:R-:W2:Y:S01]  /*20e20*/  LDL R160, [R1+0x44] ;  /* 0x0000440001a07983 */ /* 0x000ea20000100800 */
[C---:B------:R-:W-:Y:S01]  /*20e30*/  IMAD.SHL.U32 R161, R23.reuse, 0x40, RZ ;  /* 0x0000004017a17824 */ /* 0x040fe200078e00ff */
[----:B------:R-:W1:Y:S02]  /*20e40*/  @P1 LDC R21, c[0x0][0xbec] ;  /* 0x0002fb00ff151b82 */ /* 0x000e640000000800 */
[----:B------:R3:W5:Y:S04]  /*20e50*/  LDL R90, [R1+0xc] ;  /* 0x00000c00015a7983 */ /* 0x0007680000100800 */
[----:B------:R3:W5:Y:S01]  /*20e60*/  LDL R86, [R1+0x10] ;  /* 0x0000100001567983 */ /* 0x0007620000100800 */
[----:B------:R-:W-:Y:S01]  /*20e70*/  ULDC.64 UR4, c[0x0][0x208] ;  /* 0x0000820000047ab9 */ /* 0x000fe20000000a00 */
[----:B------:R-:W4:Y:S02]  /*20e80*/  @P1 LDC R85, c[0x0][0xbf0] ;  /* 0x0002fc00ff551b82 */ /* 0x000f240000000800 */
[----:B------:R3:W5:Y:S04]  /*20e90*/  LDL R93, [R1+0x78] ;  /* 0x00007800015d7983 */ /* 0x0007680000100800 */
[----:B------:R3:W5:Y:S04]  /*20ea0*/  LDL R92, [R1+0x5c] ;  /* 0x00005c00015c7983 */ /* 0x0007680000100800 */
[----:B------:R3:W5:Y:S04]  /*20eb0*/  LDL R91, [R1+0x64] ;  /* 0x00006400015b7983 */ /* 0x0007680000100800 */
[----:B------:R3:W5:Y:S01]  /*20ec0*/  LDL R88, [R1+0x60] ;  /* 0x0000600001587983 */ /* 0x0007620000100800 */
[----:B------:R-:W-:Y:S01]  /*20ed0*/  SHF.R.S32.HI R11, RZ, 0x1f, R10 ;  /* 0x0000001fff0b7819 */ /* 0x000fe2000001140a */
[----:B------:R-:W-:Y:S01]  /*20ee0*/  IMAD.IADD R89, R23, 0x1, R159 ;  /* 0x0000000117597824 */ /* 0x000fe200078e029f */
[----:B------:R-:W-:Y:S01]  /*20ef0*/  BSSY B1, `(.L_x_1808) ;  /* 0x00000a8000017945 */ /* 0x000fe20003800000 */
[----:B--2---:R-:W-:-:S05]  /*20f00*/  LEA R3, R160, R161, 0x3 ;  /* 0x000000a1a0037211 */ /* 0x004fca00078e18ff */
[----:B------:R-:W-:-:S03]  /*20f10*/  IMAD.WIDE R6, R3, 0x2, R6 ;  /* 0x0000000203067825 */ /* 0x000fc600078e0206 */
[C---:B0-----:R-:W-:Y:S02]  /*20f20*/  IADD3 R13, P4, R6.reuse, 0x1000, RZ ;  /* 0x00001000060d7810 */ /* 0x041fe40007f9e0ff */
        /* <DEDUP_REMOVED lines=38> */
[----:B------:R-:W-:Y:S01]  /*21190*/  IMAD.X R41, RZ, RZ, R7, P6 ;  /* 0x000000ffff297224 */ /* 0x000fe200030e0607 */
[----:B------:R-:W-:-:S02]  /*211a0*/  LOP3.LUT R44, R44, R45, RZ, 0x3c, !PT ;  /* 0x0000002d2c2c7212 */ /* 0x000fc400078e3cff */
[----:B------:R-:W-:Y:S01]  /*211b0*/  LOP3.LUT R48, R48, R49, RZ, 0x3c, !PT ;  /* 0x0000003130307212 */ /* 0x000fe200078e3cff */
[--C-:B------:R-:W-:Y:S01]  /*211c0*/  IMAD.X R49, RZ, RZ, R7.reuse, P4 ;  /* 0x000000ffff317224 */ /* 0x100fe200020e0607 */
[----:B------:R-:W-:Y:S01]  /*211d0*/  LOP3.LUT R52, R52, R53, RZ, 0x3c, !PT ;  /* 0x0000003534347212 */ /* 0x000fe200078e3cff */
[--C-:B------:R-:W-:Y:S01]  /*211e0*/  IMAD.X R53, RZ, RZ, R7.reuse, P3 ;  /* 0x000000ffff357224 */ /* 0x100fe200018e0607 */
[----:B------:R-:W-:Y:S01]  /*211f0*/  LOP3.LUT R56, R56, R57, RZ, 0x3c, !PT ;  /* 0x0000003938387212 */ /* 0x000fe200078e3cff */
[----:B------:R-:W-:Y:S01]  /*21200*/  IMAD.X R57, RZ, RZ, R7, P2 ;  /* 0x000000ffff397224 */ /* 0x000fe200010e0607 */
[----:B------:R-:W-:Y:S01]  /*21210*/  IADD3.X R45, RZ, R7, RZ, P5, !PT ;  /* 0x00000007ff2d7210 */ /* 0x000fe20002ffe4ff */
[----:B------:R-:W5:Y:S01]  /*21220*/  LD.E.128 R36, desc[UR4][R36.64] ;  /* 0x0000000424247980 */ /* 0x000f62000c101d00 */
[C---:B------:R-:W-:Y:S02]  /*21230*/  IADD3 R61, P0, R6.reuse, 0xa000, RZ ;  /* 0x0000a000063d7810 */ /* 0x040fe40007f1e0ff */
[C---:B------:R-:W-:Y:S01]  /*21240*/  IADD3 R65, P6, R6.reuse, 0xb000, RZ ;  /* 0x0000b00006417810 */ /* 0x040fe20007fde0ff */
[----:B------:R-:W5:Y:S01]  /*21250*/  LD.E.128 R40, desc[UR4][R40.64] ;  /* 0x0000000428287980 */ /* 0x000f62000c101d00 */
[----:B------:R-:W-:-:S02]  /*21260*/  IADD3 R69, P5, R6, 0xc000, RZ ;  /* 0x0000c00006457810 */ /* 0x000fc40007fbe0ff */
[C---:B------:R-:W-:Y:S01]  /*21270*/  IADD3 R73, P4, R6.reuse, 0xd000, RZ ;  /* 0x0000d00006497810 */ /* 0x040fe20007f9e0ff */
[----:B------:R-:W5:Y:S01]  /*21280*/  LD.E.128 R44, desc[UR4][R44.64] ;  /* 0x000000042c2c7980 */ /* 0x000f62000c101d00 */
[C---:B------:R-:W-:Y:S02]  /*21290*/  IADD3 R77, P3, R6.reuse, 0xe000, RZ ;  /* 0x0000e000064d7810 */ /* 0x040fe40007f7e0ff */
[----:B------:R-:W-:Y:S01]  /*212a0*/  IADD3 R3, P2, R6, 0xf000, RZ ;  /* 0x0000f00006037810 */ /* 0x000fe20007f5e0ff */
[----:B------:R-:W5:Y:S01]  /*212b0*/  LD.E.128 R48, desc[UR4][R48.64] ;  /* 0x0000000430307980 */ /* 0x000f62000c101d00 */
[----:B------:R-:W-:Y:S02]  /*212c0*/  LOP3.LUT R60, R61, 0x380, RZ, 0xc0, !PT ;  /* 0x000003803d3c7812 */ /* 0x000fe400078ec0ff */
[----:B------:R-:W-:Y:S01]  /*212d0*/  LOP3.LUT R64, R65, 0x380, RZ, 0xc0, !PT ;  /* 0x0000038041407812 */ /* 0x000fe200078ec0ff */
[----:B------:R-:W5:Y:S01]  /*212e0*/  LD.E.128 R52, desc[UR4][R52.64] ;  /* 0x0000000434347980 */ /* 0x000f62000c101d00 */
[----:B------:R-:W-:-:S02]  /*212f0*/  LOP3.LUT R68, R69, 0x380, RZ, 0xc0, !PT ;  /* 0x0000038045447812 */ /* 0x000fc400078ec0ff */
[----:B------:R-:W-:Y:S01]  /*21300*/  LOP3.LUT R72, R73, 0x380, RZ, 0xc0, !PT ;  /* 0x0000038049487812 */ /* 0x000fe200078ec0ff */
[----:B------:R-:W5:Y:S01]  /*21310*/  LD.E.128 R56, desc[UR4][R56.64] ;  /* 0x0000000438387980 */ /* 0x000f62000c101d00 */
        /* <DEDUP_REMOVED lines=9> */
[----:B------:R-:W-:Y:S01]  /*213b0*/  SHF.R.U64 R2, R2, 0x3, RZ ;  /* 0x0000000302027819 */ /* 0x000fe200000012ff */
[--C-:B------:R-:W-:Y:S01]  /*213c0*/  IMAD.X R81, RZ, RZ, R7.reuse, P2 ;  /* 0x000000ffff517224 */ /* 0x100fe200010e0607 */
        /* <DEDUP_REMOVED lines=18> */
[----:B------:R-:W5:Y:S04]  /*214f0*/  LD.E.128 R76, desc[UR4][R76.64] ;  /* 0x000000044c4c7980 */ /* 0x000f68000c101d00 */
[----:B------:R-:W5:Y:S01]  /*21500*/  LD.E.128 R80, desc[UR4][R80.64] ;  /* 0x0000000450507980 */ /* 0x000f62000c101d00 */
[----:B------:R-:W-:-:S02]  /*21510*/  ULDC.64 UR4, c[0x0][0xaa0] ;  /* 0x0002a80000047ab9 */ /* 0x000fc40000000a00 */
[----:B------:R-:W-:Y:S01]  /*21520*/  IMAD R9, R9, UR4, RZ ;  /* 0x0000000409097c24 */ /* 0x000fe2000f8e02ff */
[----:B------:R-:W-:Y:S01]  /*21530*/  @!PT LDS RZ, [RZ] ;  /* 0x00000000fffff984 */ /* 0x000fe20000000800 */
[----:B------:R-:W-:Y:S01]  /*21540*/  @!PT LDS RZ, [RZ] ;  /* 0x00000000fffff984 */ /* 0x000fe20000000800 */
[----:B------:R-:W-:Y:S01]  /*21550*/  @!PT LDS RZ, [RZ] ;  /* 0x00000000fffff984 */ /* 0x000fe20000000800 */
[----:B------:R-:W-:Y:S01]  /*21560*/  @!PT LDS RZ, [RZ] ;  /* 0x00000000fffff984 */ /* 0x000fe20000000800 */
[----:B------:R0:W-:Y:S06]  /*21570*/  MEMBAR.ALL.CTA ;  /* 0x0000000000007992 */ /* 0x0001ec0000008000 */
[----:B0-----:R-:W0:Y:S01]  /*21580*/  FENCE.VIEW.ASYNC.S ;  /* 0x00000000000073c6 */ /* 0x001e220000000000 */
[----:B------:R-:W-:-:S04]  /*21590*/  IMAD.WIDE.U32 R2, R0, UR4, RZ ;  /* 0x0000000400027c25 */ /* 0x000fc8000f8e00ff */
[----:B------:R-:W-:Y:S01]  /*215a0*/  IMAD R9, R0, UR5, R9 ;  /* 0x0000000500097c24 */ /* 0x000fe2000f8e0209 */
[----:B------:R-:W-:Y:S01]  /*215b0*/  LEA R0, R160, R23, 0x5 ;  /* 0x00000017a0007211 */ /* 0x000fe200078e28ff */
[----:B------:R-:W-:Y:S02]  /*215c0*/  ULDC.64 UR4, c[0x0][0xae8] ;  /* 0x0002ba0000047ab9 */ /* 0x000fe40000000a00 */
[----:B------:R-:W-:Y:S02]  /*215d0*/  IMAD.IADD R3, R3, 0x1, R9 ;  /* 0x0000000103037824 */ /* 0x000fe400078e0209 */
[----:B------:R-:W-:Y:S02]  /*215e0*/  IMAD.IADD R20, R159, 0x1, R0 ;  /* 0x000000019f147824 */ /* 0x000fe400078e0200 */
[----:B------:R-:W-:-:S04]  /*215f0*/  IMAD.WIDE.U32 R2, R158, UR4, R2 ;  /* 0x000000049e027c25 */ /* 0x000fc8000f8e0002 */
[----:B-1----:R-:W-:-:S04]  /*21600*/  @P1 IMAD.HI.U32 R0, R20, R21, RZ ;  /* 0x0000001514001227 */ /* 0x002fc800078e00ff */
[----:B------:R-:W-:Y:S01]  /*21610*/  IMAD R3, R158, UR5, R3 ;  /* 0x000000059e037c24 */ /* 0x000fe2000f8e0203 */
[----:B------:R-:W-:Y:S01]  /*21620*/  ULDC.64 UR4, c[0x0][0xaf0] ;  /* 0x0002bc0000047ab9 */ /* 0x000fe20000000a00 */
[----:B------:R-:W-:Y:S01]  /*21630*/  IMAD.MOV.U32 R9, RZ, RZ, R20 ;  /* 0x000000ffff097224 */ /* 0x000fe200078e0014 */
[----:B----4-:R-:W-:Y:S01]  /*21640*/  @P1 SHF.R.U32.HI R9, RZ, R85, R0 ;  /* 0x00000055ff091219 */ /* 0x010fe20000011600 */
[----:B------:R-:W-:Y:S02]  /*21650*/  IMAD R11, R11, UR4, RZ ;  /* 0x000000040b0b7c24 */ /* 0x000fe4000f8e02ff */
[----:B------:R-:W-:Y:S01]  /*21660*/  IMAD.WIDE.U32 R2, R10, UR4, R2 ;  /* 0x000000040a027c25 */ /* 0x000fe2000f8e0002 */
[----:B------:R-:W-:-:S03]  /*21670*/  SHF.R.S32.HI R0, RZ, 0x1f, R9 ;  /* 0x0000001fff007819 */ /* 0x000fc60000011409 */
[----:B------:R-:W-:Y:S01]  /*21680*/  IMAD R11, R10, UR5, R11 ;  /* 0x000000050a0b7c24 */ /* 0x000fe2000f8e020b */
[----:B------:R-:W-:Y:S01]  /*21690*/  ULDC.64 UR4, c[0x0][0xae0] ;  /* 0x0002b80000047ab9 */ /* 0x000fe20000000a00 */
        /* <DEDUP_REMOVED lines=9> */
[----:B------:R-:W-:Y:S02]  /*21730*/  IMAD R0, R0, UR4, RZ ;  /* 0x0000000400007c24 */ /* 0x000fe4000f8e02ff */
[----:B------:R-:W-:Y:S02]  /*21740*/  VIADD R9, R89, 0x20 ;  /* 0x0000002059097836 */ /* 0x000fe40000000000 */
[C---:B------:R-:W-:Y:S02]  /*21750*/  IMAD R21, R11.reuse, UR5, R0 ;  /* 0x000000050b157c24 */ /* 0x040fe4000f8e0200 */
[----:B------:R-:W-:Y:S01]  /*21760*/  IMAD.WIDE.U32 R2, R11, UR4, R2 ;  /* 0x000000040b027c25 */ /* 0x000fe2000f8e0002 */
[-C--:B------:R-:W-:Y:S01]  /*21770*/  ISETP.GE.AND P1, PT, R9, R8.reuse, PT ;  /* 0x000000080900720c */ /* 0x080fe20003f26270 */
[----:B------:R-:W-:Y:S01]  /*21780*/  ULDC.64 UR4, c[0x0][0xa80] ;  /* 0x0002a00000047ab9 */ /* 0x000fe20000000a00 */
[C---:B------:R-:W-:Y:S01]  /*21790*/  ISETP.GE.AND P2, PT, R89.reuse, R8, PT ;  /* 0x000000085900720c */ /* 0x040fe20003f46270 */
[----:B------:R-:W-:Y:S01]  /*217a0*/  VIADD R9, R89, 0x40 ;  /* 0x0000004059097836 */ /* 0x000fe20000000000 */
[----:B------:R-:W-:Y:S01]  /*217b0*/  LEA R24, P3, R2, UR4, 0x1 ;  /* 0x0000000402187c11 */ /* 0x000fe2000f8608ff */
[----:B------:R-:W-:-:S02]  /*217c0*/  IMAD.IADD R3, R3, 0x1, R21 ;  /* 0x0000000103037824 */ /* 0x000fc400078e0215 */
[----:B------:R-:W-:Y:S01]  /*217d0*/  VIADD R0, R16, 0x30820 ;  /* 0x0003082010007836 */ /* 0x000fe20000000000 */
[----:B------:R-:W-:Y:S02]  /*217e0*/  ISETP.GE.AND P0, PT, R9, R8, PT ;  /* 0x000000080900720c */ /* 0x000fe40003f06270 */
[----:B------:R-:W-:Y:S02]  /*217f0*/  LEA.HI.X R9, R2, UR5, R3, 0x1, P3 ;  /* 0x0000000502097c11 */ /* 0x000fe400098f0c03 */
[----:B------:R-:W-:Y:S01]  /*21800*/  PRMT R0, RZ, 0x654, R0 ;  /* 0x00000654ff007816 */ /* 0x000fe20000000000 */
[----:B0-----:R3:W0:Y:S03]  /*21810*/  SHFL.IDX PT, R87, R24, RZ, 0x181f ;  /* 0x00181fff18577589 */ /* 0x00162600000e0000 */
[----:B------:R3:W-:Y:S01]  /*21820*/  SYNCS.ARRIVE.TRANS64.RED.A1T0 RZ, [R0+URZ], RZ ;  /* 0x000000ff00ff79a7 */ /* 0x0007e2000810043f */
[----:B------:R3:W1:Y:S01]  /*21830*/  SHFL.IDX PT, R85, R9, RZ, 0x181f ;  /* 0x00181fff09557589 */ /* 0x00066200000e0000 */
[----:B------:R-:W-:Y:S05]  /*21840*/  @P2 BRA `(.L_x_1809) ;  /* 0x0000000000482947 */ /* 0x000fea0003800000 */
[----:B------:R-:W-:Y:S01]  /*21850*/  ULDC UR4, c[0x0][0xac8] ;  /* 0x0002b20000047ab9 */ /* 0x000fe20000000800 */
[----:B------:R-:W-:Y:S01]  /*21860*/  ULDC.64 UR6, c[0x0][0x208] ;  /* 0x0000820000067ab9 */ /* 0x000fe20000000a00 */
[----:B------:R-:W-:Y:S02]  /*21870*/  ISETP.GE.AND P5, PT, R18, UR4, PT ;  /* 0x0000000412007c0c */ /* 0x000fe4000bfa6270 */
[----:B------:R-:W-:Y:S02]  /*21880*/  ISETP.GE.AND P4, PT, R221, UR4, PT ;  /* 0x00000004dd007c0c */ /* 0x000fe4000bf86270 */
[----:B-----5:R-:W-:Y:S02]  /*21890*/  ISETP.GE.AND P3, PT, R90, UR4, PT ;  /* 0x000000045a007c0c */ /* 0x020fe4000bf66270 */
[----:B------:R-:W-:-:S07]  /*218a0*/  ISETP.GE.AND P2, PT, R86, UR4, PT ;  /* 0x0000000456007c0c */ /* 0x000fce000bf46270 */
[----:B0-----:R-:W-:-:S04]  /*218b0*/  @!P5 LEA R2, P6, R18, R87, 0x1 ;  /* 0x000000571202d211 */ /* 0x001fc800078c08ff */
[----:B-1----:R-:W-:Y:S02]  /*218c0*/  @!P5 LEA.HI.X R3, R18, R85, R19, 0x1, P6 ;  /* 0x000000551203d211 */ /* 0x002fe400030f0c13 */
[----:B------:R-:W-:-:S03]  /*218d0*/  @!P4 LEA R10, P6, R92, R87, 0x1 ;  /* 0x000000575c0ac211 */ /* 0x000fc600078c08ff */
        /* <DEDUP_REMOVED lines=9> */
.L_x_1809:
[----:B------:R-:W-:Y:S05]  /*21970*/  BSYNC B1 ;  /* 0x0000000000017941 */ /* 0x000fea0003800000 */
.L_x_1808:
[----:B--2---:R2:W4:Y:S01]  /*21980*/  SHFL.IDX PT, R11, R9, 0x1, 0x181f ;  /* 0x00381f00090b7f89 */ /* 0x00452200000e0000 */
        /* <DEDUP_REMOVED lines=10> */
[----:B------:R-:W-:Y:S02]  /*21a30*/  @!P3 LEA R4, P5, R92, R7, 0x1 ;  /* 0x000000075c04b211 */ /* 0x000fe400078a08ff */
[----:B----4-:R-:W-:Y:S02]  /*21a40*/  @!P4 LEA.HI.X R3, R18, R11, R19, 0x1, P6 ;  /* 0x0000000b1203c211 */ /* 0x010fe400030f0c13 */
        /* <DEDUP_REMOVED lines=9> */
.L_x_1811:
[----:B------:R-:W-:Y:S05]  /*21ae0*/  BSYNC B1 ;  /* 0x0000000000017941 */ /* 0x000fea0003800000 */
.L_x_1810:
[----:B0---4-:R0:W4:Y:S01]  /*21af0*/  SHFL.IDX PT, R11, R9, 0x2, 0x181f ;  /* 0x00581f00090b7f89 */ /* 0x01112200000e0000 */
        /* <DEDUP_REMOVED lines=12> */
[----:B----4-:R-:W-:Y:S02]  /*21bc0*/  @!P3 LEA.HI.X R3, R18, R11, R19, 0x1, P6 ;  /* 0x0000000b1203b211 */ /* 0x010fe400030f0c13 */
        /* <DEDUP_REMOVED lines=8> */
.L_x_1813:
[----:B------:R-:W-:Y:S05]  /*21c50*/  BSYNC B1 ;  /* 0x0000000000017941 */ /* 0x000fea0003800000 */
.L_x_1812:
[----:B0-----:R-:W-:Y:S01]  /*21c60*/  VIADD R3, R89, 0x60 ;  /* 0x0000006059037836 */ /* 0x001fe20000000000 */
[----:B--23--:R-:W0:Y:S04]  /*21c70*/  SHFL.IDX PT, R9, R9, 0x3, 0x181f ;  /* 0x00781f0009097f89 */ /* 0x00ce2800000e0000 */
[----:B------:R-:W-:Y:S01]  /*21c80*/  ISETP.GE.AND P0, PT, R3, R8, PT ;  /* 0x000000080300720c */ /* 0x000fe20003f06270 */
[----:B----4-:R2:W3:-:S12]  /*21c90*/  SHFL.IDX PT, R11, R24, 0x3, 0x181f ;  /* 0x00781f00180b7f89 */ /* 0x0104d800000e0000 */
[----:B--2---:R-:W-:Y:S05]  /*21ca0*/  @P0 BRA `(.L_x_1814) ;  /* 0x0000002800740947 */ /* 0x004fea0003800000 */
        /* <DEDUP_REMOVED lines=21> */
.L_x_1807:
[----:B------:R-:W1:Y:S01]  /*21e00*/  @P1 LDC R7, c[0x0][0xbec] ;  /* 0x0002fb00ff071b82 */ /* 0x000e620000000800 */
[----:B------:R-:W-:Y:S01]  /*21e10*/  ULDC.64 UR4, c[0x0][0xb08] ;  /* 0x0002c20000047ab9 */ /* 0x000fe20000000a00 */
[----:B0-----:R-:W-:Y:S01]  /*21e20*/  MOV R12, R154 ;  /* 0x0000009a000c7202 */ /* 0x001fe20000000f00 */
[----:B------:R-:W-:Y:S01]  /*21e30*/  IMAD R9, R9, UR4, RZ ;  /* 0x0000000409097c24 */ /* 0x000fe2000f8e02ff */
[C---:B------:R-:W-:Y:S01]  /*21e40*/  IADD3 R155, R230.reuse, 0xe8, RZ ;  /* 0x000000e8e69b7810 */ /* 0x040fe20007ffe0ff */
[C---:B------:R-:W-:Y:S01]  /*21e50*/  VIADD R101, R230.reuse, 0xf8 ;  /* 0x000000f8e6657836 */ /* 0x040fe20000000000 */
[----:B------:R-:W-:Y:S01]  /*21e60*/  IADD3 R161, R230, 0xd0, RZ ;  /* 0x000000d0e6a17810 */ /* 0x000fe20007ffe0ff */
[----:B------:R-:W-:Y:S01]  /*21e70*/  IMAD R9, R0, UR5, R9 ;  /* 0x0000000500097c24 */ /* 0x000fe2000f8e0209 */
[----:B------:R-:W0:Y:S01]  /*21e80*/  @P1 LDC R6, c[0x0][0xbf0] ;  /* 0x0002fc00ff061b82 */ /* 0x000e220000000800 */
[C---:B------:R-:W-:Y:S01]  /*21e90*/  VIADD R153, R230.reuse, 0xf0 ;  /* 0x000000f0e6997836 */ /* 0x040fe20000000000 */
[C---:B------:R-:W-:Y:S01]  /*21ea0*/  IADD3 R167, R230.reuse, 0xb8, RZ ;  /* 0x000000b8e6a77810 */ /* 0x040fe20007ffe0ff */
        /* <DEDUP_REMOVED lines=13> */
[----:B------:R-:W-:Y:S01]  /*21f80*/  IADD3 R211, R230, 0x10, RZ ;  /* 0x00000010e6d37810 */ /* 0x000fe20007ffe0ff */
[----:B-1----:R-:W-:Y:S01]  /*21f90*/  @P1 IMAD.HI.U32 R7, R154, R7, RZ ;  /* 0x000000079a071227 */ /* 0x002fe200078e00ff */
[----:B------:R-:W-:Y:S01]  /*21fa0*/  BSSY B1, `(.L_x_1815) ;  /* 0x00000f5000017945 */ /* 0x000fe20003800000 */
[----:B------:R-:W-:-:S02]  /*21fb0*/  SHF.R.S32.HI R101, RZ, 0x1f, R101 ;  /* 0x0000001fff657819 */ /* 0x000fc40000011465 */
[C---:B------:R-:W-:Y:S01]  /*21fc0*/  VIADD R181, R230.reuse, 0x80 ;  /* 0x00000080e6b57836 */ /* 0x040fe20000000000 */
[----:B------:R-:W-:Y:S01]  /*21fd0*/  SHF.R.S32.HI R153, RZ, 0x1f, R153 ;  /* 0x0000001fff997819 */ /* 0x000fe20000011499 */
[----:B------:R-:W-:Y:S01]  /*21fe0*/  VIADD R183, R230, 0x78 ;  /* 0x00000078e6b77836 */ /* 0x000fe20000000000 */
[----:B0-----:R-:W-:Y:S01]  /*21ff0*/  @P1 SHF.R.U32.HI R12, RZ, R6, R7 ;  /* 0x00000006ff0c1219 */ /* 0x001fe20000011607 */
[----:B------:R-:W-:Y:S01]  /*22000*/  IMAD.WIDE.U32 R6, R0, UR4, RZ ;  /* 0x0000000400067c25 */ /* 0x000fe2000f8e00ff */
[----:B------:R-:W-:Y:S01]  /*22010*/  ULDC.64 UR4, c[0x0][0xb38] ;  /* 0x0002ce0000047ab9 */ /* 0x000fe20000000a00 */
[----:B------:R-:W-:Y:S02]  /*22020*/  SHF.R.S32.HI R0, RZ, 0x1f, R10 ;  /* 0x0000001fff007819 */ /* 0x000fe4000001140a */
[----:B------:R-:W-:Y:S01]  /*22030*/  IMAD.IADD R7, R7, 0x1, R9 ;  /* 0x0000000107077824 */ /* 0x000fe200078e0209 */
[----:B------:R-:W-:Y:S01]  /*22040*/  SHF.R.S32.HI R9, RZ, 0x1f, R12 ;  /* 0x0000001fff097819 */ /* 0x000fe2000001140c */
[----:B------:R-:W-:Y:S01]  /*22050*/  VIADD R187, R230, 0x68 ;  /* 0x00000068e6bb7836 */ /* 0x000fe20000000000 */
[----:B------:R-:W-:Y:S01]  /*22060*/  SHF.R.S32.HI R155, RZ, 0x1f, R155 ;  /* 0x0000001fff9b7819 */ /* 0x000fe2000001149b */
[----:B------:R-:W-:Y:S01]  /*22070*/  IMAD.WIDE.U32 R6, R158, UR4, R6 ;  /* 0x000000049e067c25 */ /* 0x000fe2000f8e0006 */
[----:B------:R-:W-:-:S02]  /*22080*/  SHF.R.S32.HI R159, RZ, 0x1f, R159 ;  /* 0x0000001fff9f7819 */ /* 0x000fc4000001149f */
[----:B------:R-:W-:Y:S01]  /*22090*/  SHF.R.S32.HI R161, RZ, 0x1f, R161 ;  /* 0x0000001fffa17819 */ /* 0x000fe200000114a1 */
[----:B------:R-:W-:Y:S01]  /*220a0*/  IMAD R7, R158, UR5, R7 ;  /* 0x000000059e077c24 */ /* 0x000fe2000f8e0207 */
[----:B------:R-:W-:Y:S01]  /*220b0*/  ULDC.64 UR4, c[0x0][0xb40] ;  /* 0x0002d00000047ab9 */ /* 0x000fe20000000a00 */
[----:B------:R-:W-:Y:S01]  /*220c0*/  VIADD R189, R230, 0x60 ;  /* 0x00000060e6bd7836 */ /* 0x000fe20000000000 */
[----:B------:R-:W-:Y:S01]  /*220d0*/  SHF.R.S32.HI R163, RZ, 0x1f, R163 ;  /* 0x0000001fffa37819 */ /* 0x000fe200000114a3 */
[----:B------:R-:W-:Y:S01]  /*220e0*/  IMAD R0, R0, UR4, RZ ;  /* 0x0000000400007c24 */ /* 0x000fe2000f8e02ff */
[----:B------:R-:W-:Y:S01]  /*220f0*/  SHF.R.S32.HI R165, RZ, 0x1f, R165 ;  /* 0x0000001fffa57819 */ /* 0x000fe200000114a5 */
[C---:B------:R-:W-:Y:S01]  /*22100*/  IMAD.WIDE.U32 R6, R10.reuse, UR4, R6 ;  /* 0x000000040a067c25 */ /* 0x040fe2000f8e0006 */
[----:B------:R-:W-:Y:S02]  /*22110*/  SHF.R.S32.HI R167, RZ, 0x1f, R167 ;  /* 0x0000001fffa77819 */ /* 0x000fe400000114a7 */
[----:B------:R-:W-:Y:S01]  /*22120*/  SHF.R.S32.HI R169, RZ, 0x1f, R169 ;  /* 0x0000001fffa97819 */ /* 0x000fe200000114a9 */
[----:B------:R-:W-:Y:S01]  /*22130*/  IMAD R0, R10, UR5, R0 ;  /* 0x000000050a007c24 */ /* 0x000fe2000f8e0200 */
[----:B------:R-:W-:Y:S01]  /*22140*/  ULDC.64 UR4, c[0x0][0xb48] ;  /* 0x0002d20000047ab9 */ /* 0x000fe20000000a00 */
[----:B------:R-:W-:Y:S01]  /*22150*/  VIADD R193, R230, 0x50 ;  /* 0x00000050e6c17836 */ /* 0x000fe20000000000 */
[----:B------:R-:W-:Y:S01]  /*22160*/  SHF.R.S32.HI R171, RZ, 0x1f, R171 ;  /* 0x0000001fffab7819 */ /* 0x000fe200000114ab */
[----:B------:R-:W-:Y:S01]  /*22170*/  IMAD.IADD R7, R7, 0x1, R0 ;  /* 0x0000000107077824 */ /* 0x000fe200078e0200 */
[----:B------:R-:W-:Y:S01]  /*22180*/  SHF.R.S32.HI R173, RZ, 0x1f, R173 ;  /* 0x0000001fffad7819 */ /* 0x000fe200000114ad */
[----:B------:R-:W-:Y:S01]  /*22190*/  IMAD.MOV R0, RZ, RZ, -R12 ;  /* 0x000000ffff007224 */ /* 0x000fe200078e0a0c */
[----:B------:R-:W-:Y:S01]  /*221a0*/  SHF.R.S32.HI R175, RZ, 0x1f, R175 ;  /* 0x0000001fffaf7819 */ /* 0x000fe200000114af */
[----:B------:R-:W-:Y:S01]  /*221b0*/  IMAD.WIDE.U32 R6, R157, UR4, R6 ;  /* 0x000000049d067c25 */ /* 0x000fe2000f8e0006 */
[----:B------:R-:W-:-:S02]  /*221c0*/  SHF.R.S32.HI R177, RZ, 0x1f, R177 ;  /* 0x0000001fffb17819 */ /* 0x000fc400000114b1 */
[----:B------:R-:W-:Y:S01]  /*221d0*/  SHF.R.S32.HI R179, RZ, 0x1f, R179 ;  /* 0x0000001fffb37819 */ /* 0x000fe200000114b3 */
[----:B------:R-:W-:Y:S01]  /*221e0*/  IMAD R7, R157, UR5, R7 ;  /* 0x000000059d077c24 */ /* 0x000fe2000f8e0207 */
[----:B------:R-:W-:Y:S01]  /*221f0*/  ULDC.64 UR4, c[0x0][0xb30] ;  /* 0x0002cc0000047ab9 */ /* 0x000fe20000000a00 */
[----:B------:R-:W-:Y:S01]  /*22200*/  IMAD R0, R156, R0, R154 ;  /* 0x000000009c007224 */ /* 0x000fe200078e029a */
        /* <DEDUP_REMOVED lines=12> */
[----:B------:R-:W-:Y:S01]  /*222d0*/  IMAD R10, R10, UR4, RZ ;  /* 0x000000040a0a7c24 */ /* 0x000fe2000f8e02ff */
[----:B------:R-:W-:Y:S01]  /*222e0*/  SHF.R.S32.HI R157, RZ, 0x1f, R157 ;  /* 0x0000001fff9d7819 */ /* 0x000fe2000001149d */
[----:B------:R-:W-:Y:S01]  /*222f0*/  IMAD.WIDE.U32 R6, R0, UR4, R6 ;  /* 0x0000000400067c25 */ /* 0x000fe2000f8e0006 */
[----:B------:R-:W-:-:S02]  /*22300*/  SHF.R.S32.HI R191, RZ, 0x1f, R191 ;  /* 0x0000001fffbf7819 */ /* 0x000fc400000114bf */
[----:B------:R-:W-:Y:S01]  /*22310*/  SHF.R.S32.HI R193, RZ, 0x1f, R193 ;  /* 0x0000001fffc17819 */ /* 0x000fe200000114c1 */
[----:B------:R-:W-:Y:S01]  /*22320*/  IMAD R10, R0, UR5, R10 ;  /* 0x00000005000a7c24 */ /* 0x000fe2000f8e020a */
[----:B------:R-:W-:Y:S01]  /*22330*/  ULDC.64 UR4, c[0x0][0xb00] ;  /* 0x0002c00000047ab9 */ /* 0x000fe20000000a00 */
[----:B------:R-:W-:Y:S01]  /*22340*/  VIADD R195, R230, 0x48 ;  /* 0x00000048e6c37836 */ /* 0x000fe20000000000 */
[----:B------:R-:W-:Y:S01]  /*22350*/  LEA R0, P0, R6, UR4, 0x2 ;  /* 0x0000000406007c11 */ /* 0x000fe2000f8010ff */
[----:B------:R-:W-:Y:S01]  /*22360*/  IMAD.IADD R9, R7, 0x1, R10 ;  /* 0x0000000107097824 */ /* 0x000fe200078e020a */
[----:B------:R-:W-:Y:S01]  /*22370*/  SHF.R.S32.HI R197, RZ, 0x1f, R197 ;  /* 0x0000001fffc57819 */ /* 0x000fe200000114c5 */
[C---:B------:R-:W-:Y:S01]  /*22380*/  VIADD R199, R230.reuse, 0x38 ;  /* 0x00000038e6c77836 */ /* 0x040fe20000000000 */
[----:B------:R-:W-:Y:S01]  /*22390*/  SHF.R.S32.HI R195, RZ, 0x1f, R195 ;  /* 0x0000001fffc37819 */ /* 0x000fe200000114c3 */
[----:B------:R-:W-:Y:S01]  /*223a0*/  VIADD R203, R230, 0x30 ;  /* 0x00000030e6cb7836 */ /* 0x000fe20000000000 */
[----:B------:R-:W-:Y:S01]  /*223b0*/  LEA.HI.X R9, R6, UR5, R9, 0x2, P0 ;  /* 0x0000000506097c11 */ /* 0x000fe200080f1409 */
[----:B------:R-:W-:Y:S01]  /*223c0*/  VIADD R207, R230, 0x20 ;  /* 0x00000020e6cf7836 */ /* 0x000fe20000000000 */
[----:B------:R-:W-:Y:S01]  /*223d0*/  ISETP.GE.AND P0, PT, R24, R8, PT ;  /* 0x000000081800720c */ /* 0x000fe20003f06270 */
[----:B------:R-:W-:Y:S01]  /*223e0*/  VIADD R209, R230, 0x18 ;  /* 0x00000018e6d17836 */ /* 0x000fe20000000000 */
[----:B------:R-:W-:Y:S01]  /*223f0*/  IADD3 R6, R16, 0x30820, RZ ;  /* 0x0003082010067810 */ /* 0x000fe20007ffe0ff */
[C---:B------:R-:W-:Y:S01]  /*22400*/  VIADD R213, R230.reuse, 0x8 ;  /* 0x00000008e6d57836 */ /* 0x040fe20000000000 */
[----:B------:R0:W1:Y:S01]  /*22410*/  SHFL.IDX PT, R24, R0, RZ, 0x1c1f ;  /* 0x001c1fff00187589 */ /* 0x00006200000e0000 */
[C---:B------:R-:W-:Y:S01]  /*22420*/  VIADD R100, R230.reuse, 0xf8 ;  /* 0x000000f8e6647836 */ /* 0x040fe20000000000 */
[----:B------:R-:W-:Y:S01]  /*22430*/  PRMT R6, RZ, 0x654, R6 ;  /* 0x00000654ff067816 */ /* 0x000fe20000000006 */
[C---:B------:R-:W-:Y:S01]  /*22440*/  VIADD R152, R230.reuse, 0xf0 ;  /* 0x000000f0e6987836 */ /* 0x040fe20000000000 */
[----:B------:R0:W2:Y:S01]  /*22450*/  SHFL.IDX PT, R10, R9, RZ, 0x1c1f ;  /* 0x001c1fff090a7589 */ /* 0x0000a200000e0000 */
[C---:B------:R-:W-:Y:S01]  /*22460*/  VIADD R154, R230.reuse, 0xe8 ;  /* 0x000000e8e69a7836 */ /* 0x040fe20000000000 */
[----:B------:R0:W-:Y:S01]  /*22470*/  SYNCS.ARRIVE.TRANS64.RED.A1T0 RZ, [R6+URZ], RZ ;  /* 0x000000ff06ff79a7 */ /* 0x0001e2000810043f */
        /* <DEDUP_REMOVED lines=16> */
[----:B------:R-:W-:-:S02]  /*22580*/  VIADD R172, R230, 0xa0 ;  /* 0x000000a0e6ac7836 */ /* 0x000fc40000000000 */
[C---:B------:R-:W-:Y:S02]  /*22590*/  VIADD R174, R230.reuse, 0x98 ;  /* 0x00000098e6ae7836 */ /* 0x040fe40000000000 */
[C---:B------:R-:W-:Y:S02]  /*225a0*/  VIADD R176, R230.reuse, 0x90 ;  /* 0x00000090e6b07836 */ /* 0x040fe40000000000 */
[C---:B------:R-:W-:Y:S02]  /*225b0*/  VIADD R178, R230.reuse, 0x88 ;  /* 0x00000088e6b27836 */ /* 0x040fe40000000000 */
[C---:B------:R-:W-:Y:S02]  /*225c0*/  VIADD R180, R230.reuse, 0x80 ;  /* 0x00000080e6b47836 */ /* 0x040fe40000000000 */
[C---:B------:R-:W-:Y:S02]  /*225d0*/  VIADD R182, R230.reuse, 0x78 ;  /* 0x00000078e6b67836 */ /* 0x040fe40000000000 */
        /* <DEDUP_REMOVED lines=13> */
[----:B------:R-:W-:Y:S01]  /*226b0*/  VIADD R212, R230, 0x8 ;  /* 0x00000008e6d47836 */ /* 0x000fe20000000000 */
[----:B012---:R-:W-:Y:S06]  /*226c0*/  @P0 BRA `(.L_x_1816) ;  /* 0x0000000800080947 */ /* 0x007fec0003800000 */
[----:B------:R-:W-:Y:S01]  /*226d0*/  ULDC UR4, c[0x0][0xac8] ;  /* 0x0002b20000047ab9 */ /* 0x000fe20000000800 */
[----:B------:R-:W-:Y:S01]  /*226e0*/  ULDC.64 UR6, c[0x0][0x208] ;  /* 0x0000820000067ab9 */ /* 0x000fe20000000a00 */
[----:B------:R-:W-:Y:S02]  /*226f0*/  ISETP.GE.AND P0, PT, R230, UR4, PT ;  /* 0x00000004e6007c0c */ /* 0x000fe4000bf06270 */
[----:B------:R-:W-:Y:S02]  /*22700*/  ISETP.GE.AND P5, PT, R190, UR4, PT ;  /* 0x00000004be007c0c */ /* 0x000fe4000bfa6270 */
[----:B------:R-:W-:Y:S02]  /*22710*/  ISETP.GE.AND P4, PT, R188, UR4, PT ;  /* 0x00000004bc007c0c */ /* 0x000fe4000bf86270 */
[----:B------:R-:W-:-:S07]  /*22720*/  ISETP.GE.AND P3, PT, R186, UR4, PT ;  /* 0x00000004ba007c0c */ /* 0x000fce000bf66270 */
[----:B------:R-:W-:-:S04]  /*22730*/  @!P0 LEA R6, P1, R230, R24, 0x2 ;  /* 0x00000018e6068211 */ /* 0x000fc800078210ff */
[----:B------:R-:W-:-:S05]  /*22740*/  @!P0 LEA.HI.X R7, R230, R10, R214, 0x2, P1 ;  /* 0x0000000ae6078211 */ /* 0x000fca00008f14d6 */
        /* <DEDUP_REMOVED lines=55> */
[----:B-1----:R-:W-:Y:S02]  /*22ac0*/  @!P1 LEA R12, P5, R182, R24, 0x2 ;  /* 0x00000018b60c9211 */ /* 0x002fe400078a10ff */
[----:B------:R-:W-:-:S02]  /*22ad0*/  @!P0 LEA.HI.X R7, R184, R10, R185, 0x2, P4 ;  /* 0x0000000ab8078211 */ /* 0x000fc400020f14b9 */
[----:B------:R-:W-:Y:S02]  /*22ae0*/  ISETP.GE.AND P4, PT, R176, UR4, PT ;  /* 0x00000004b0007c0c */ /* 0x000fe4000bf86270 */
[----:B------:R-:W-:Y:S01]  /*22af0*/  @!P1 LEA.HI.X R13, R182, R10, R183, 0x2, P5 ;  /* 0x0000000ab60d9211 */ /* 0x000fe200028f14b7 */
[----:B------:R0:W-:Y:S01]  /*22b00*/  @!P0 ST.E.64 desc[UR6][R6.64], R80 ;  /* 0x0000005006008985 */ /* 0x0001e2000c101b06 */
[----:B--2---:R-:W-:Y:S02]  /*22b10*/  @!P2 LEA R14, P6, R180, R24, 0x2 ;  /* 0x00000018b40ea211 */ /* 0x004fe400078c10ff */
[----:B------:R-:W-:Y:S01]  /*22b20*/  ISETP.GE.AND P5, PT, R174, UR4, PT ;  /* 0x00000004ae007c0c */ /* 0x000fe2000bfa6270 */
[----:B------:R1:W-:Y:S01]  /*22b30*/  @!P1 ST.E.64 desc[UR6][R12.64], R84 ;  /* 0x000000540c009985 */ /* 0x0003e2000c101b06 */
[----:B------:R-:W-:Y:S02]  /*22b40*/  @!P2 LEA.HI.X R15, R180, R10, R181, 0x2, P6 ;  /* 0x0000000ab40fa211 */ /* 0x000fe400030f14b5 */
[----:B------:R-:W-:-:S03]  /*22b50*/  ISETP.GE.AND P1, PT, R170, UR4, PT ;  /* 0x00000004aa007c0c */ /* 0x000fc6000bf26270 */
[----:B------:R2:W-:Y:S01]  /*22b60*/  @!P2 ST.E.64 desc[UR6][R14.64], R88 ;  /* 0x000000580e00a985 */ /* 0x0005e2000c101b06 */
[----:B------:R-:W-:Y:S02]  /*22b70*/  ISETP.GE.AND P2, PT, R172, UR4, PT ;  /* 0x00000004ac007c0c */ /* 0x000fe4000bf46270 */
[-C--:B0-----:R-:W-:Y:S02]  /*22b80*/  @!P3 LEA R6, P6, R178, R24.reuse, 0x2 ;  /* 0x00000018b206b211 */ /* 0x081fe400078c10ff */
[----:B-1----:R-:W-:Y:S02]  /*22b90*/  @!P4 LEA R12, P0, R176, R24, 0x2 ;  /* 0x00000018b00cc211 */ /* 0x002fe400078010ff */
[-C--:B------:R-:W-:Y:S02]  /*22ba0*/  @!P3 LEA.HI.X R7, R178, R10.reuse, R179, 0x2, P6 ;  /* 0x0000000ab207b211 */ /* 0x080fe400030f14b3 */
[----:B------:R-:W-:Y:S02]  /*22bb0*/  @!P4 LEA.HI.X R13, R176, R10, R177, 0x2, P0 ;  /* 0x0000000ab00dc211 */ /* 0x000fe400000f14b1 */
[----:B--2---:R-:W-:Y:S01]  /*22bc0*/  @!P5 LEA R14, P6, R174, R24, 0x2 ;  /* 0x00000018ae0ed211 */ /* 0x004fe200078c10ff */
[----:B------:R0:W-:Y:S01]  /*22bd0*/  @!P3 ST.E.64 desc[UR6][R6.64], R92 ;  /* 0x0000005c0600b985 */ /* 0x0001e2000c101b06 */
[----:B------:R-:W-:-:S02]  /*22be0*/  ISETP.GE.AND P0, PT, R168, UR4, PT ;  /* 0x00000004a8007c0c */ /* 0x000fc4000bf06270 */
[----:B------:R-:W-:Y:S01]  /*22bf0*/  @!P5 LEA.HI.X R15, R174, R10, R175, 0x2, P6 ;  /* 0x0000000aae0fd211 */ /* 0x000fe200030f14af */
[----:B------:R-:W-:Y:S01]  /*22c00*/  @!P4 ST.E.64 desc[UR6][R12.64], R96 ;  /* 0x000000600c00c985 */ /* 0x000fe2000c101b06 */
[----:B------:R-:W-:-:S03]  /*22c10*/  ISETP.GE.AND P4, PT, R164, UR4, PT ;  /* 0x00000004a4007c0c */ /* 0x000fc6000bf86270 */
[----:B------:R1:W-:Y:S01]  /*22c20*/  @!P5 ST.E.64 desc[UR6][R14.64], R2 ;  /* 0x000000020e00d985 */ /* 0x0003e2000c101b06 */
[----:B------:R-:W-:Y:S02]  /*22c30*/  ISETP.GE.AND P5, PT, R166, UR4, PT ;  /* 0x00000004a6007c0c */ /* 0x000fe4000bfa6270 */
[----:B0-----:R-:W-:-:S04]  /*22c40*/  @!P1 LEA R6, P3, R170, R24, 0x2 ;  /* 0x00000018aa069211 */ /* 0x001fc800078610ff */
[----:B------:R-:W-:Y:S02]  /*22c50*/  @!P1 LEA.HI.X R7, R170, R10, R171, 0x2, P3 ;  /* 0x0000000aaa079211 */ /* 0x000fe400018f14ab */
[----:B------:R-:W-:Y:S02]  /*22c60*/  ISETP.GE.AND P3, PT, R162, UR4, PT ;  /* 0x00000004a2007c0c */ /* 0x000fe4000bf66270 */
[----:B-1----:R-:W-:-:S04]  /*22c70*/  @!P2 LEA R2, P6, R172, R24, 0x2 ;  /* 0x00000018ac02a211 */ /* 0x002fc800078c10ff */
        /* <DEDUP_REMOVED lines=10> */
[----:B--2---:R-:W-:Y:S02]  /*22d20*/  @!P3 LEA R12, P6, R162, R24, 0x2 ;  /* 0x00000018a20cb211 */ /* 0x004fe400078c10ff */
[----:B------:R-:W-:Y:S01]  /*22d30*/  ISETP.GE.AND P1, PT, R158, UR4, PT ;  /* 0x000000049e007c0c */ /* 0x000fe2000bf26270 */
[----:B------:R0:W-:Y:S01]  /*22d40*/  @!P5 ST.E.64 desc[UR6][R2.64], R116 ;  /* 0x000000740200d985 */ /* 0x0001e2000c101b06 */
[-C--:B------:R-:W-:Y:S02]  /*22d50*/  @!P4 LEA.HI.X R7, R164, R10.reuse, R165, 0x2, P2 ;  /* 0x0000000aa407c211 */ /* 0x080fe400010f14a5 */
[----:B------:R-:W-:Y:S02]  /*22d60*/  @!P3 LEA.HI.X R13, R162, R10, R163, 0x2, P6 ;  /* 0x0000000aa20db211 */ /* 0x000fe400030f14a3 */
[----:B------:R-:W-:Y:S01]  /*22d70*/  ISETP.GE.AND P2, PT, R152, UR4, PT ;  /* 0x0000000498007c0c */ /* 0x000fe2000bf46270 */
[----:B------:R1:W-:Y:S01]  /*22d80*/  @!P4 ST.E.64 desc[UR6][R6.64], R120 ;  /* 0x000000780600c985 */ /* 0x0003e2000c101b06 */
[----:B------:R-:W-:-:S03]  /*22d90*/  ISETP.GE.AND P4, PT, R156, UR4, PT ;  /* 0x000000049c007c0c */ /* 0x000fc6000bf86270 */
[----:B------:R2:W-:Y:S01]  /*22da0*/  @!P3 ST.E.64 desc[UR6][R12.64], R124 ;  /* 0x0000007c0c00b985 */ /* 0x0005e2000c101b06 */
[----:B------:R-:W-:Y:S02]  /*22db0*/  ISETP.GE.AND P3, PT, R154, UR4, PT ;  /* 0x000000049a007c0c */ /* 0x000fe4000bf66270 */
[----:B0-----:R-:W-:-:S04]  /*22dc0*/  @!P0 LEA R2, P5, R160, R24, 0x2 ;  /* 0x00000018a0028211 */ /* 0x001fc800078a10ff */
[----:B------:R-:W-:Y:S02]  /*22dd0*/  @!P0 LEA.HI.X R3, R160, R10, R161, 0x2, P5 ;  /* 0x0000000aa0038211 */ /* 0x000fe400028f14a1 */
[----:B------:R-:W-:Y:S02]  /*22de0*/  ISETP.GE.AND P5, PT, R100, UR4, PT ;  /* 0x0000000464007c0c */ /* 0x000fe4000bfa6270 */
[C---:B-1----:R-:W-:Y:S01]  /*22df0*/  @!P1 LEA R6, P6, R158.reuse, R24, 0x2 ;  /* 0x000000189e069211 */ /* 0x042fe200078c10ff */
[----:B------:R0:W-:Y:S03]  /*22e00*/  @!P0 ST.E.64 desc[UR6][R2.64], R128 ;  /* 0x0000008002008985 */ /* 0x0001e6000c101b06 */
[----:B------:R-:W-:Y:S02]  /*22e10*/  @!P1 LEA.HI.X R7, R158, R10, R159, 0x2, P6 ;  /* 0x0000000a9e079211 */ /* 0x000fe400030f149f */
[----:B--2---:R-:W-:-:S03]  /*22e20*/  @!P3 LEA R12, P6, R154, R24, 0x2 ;  /* 0x000000189a0cb211 */ /* 0x004fc600078c10ff */
[----:B------:R1:W-:Y:S01]  /*22e30*/  @!P1 ST.E.64 desc[UR6][R6.64], R132 ;  /* 0x0000008406009985 */ /* 0x0003e2000c101b06 */
[----:B------:R-:W-:Y:S02]  /*22e40*/  @!P3 LEA.HI.X R13, R154, R10, R155, 0x2, P6 ;  /* 0x0000000a9a0db211 */ /* 0x000fe400030f149b */
[----:B0-----:R-:W-:-:S04]  /*22e50*/  @!P4 LEA R2, P0, R156, R24, 0x2 ;  /* 0x000000189c02c211 */ /* 0x001fc800078010ff */
[----:B------:R-:W-:Y:S02]  /*22e60*/  @!P4 LEA.HI.X R3, R156, R10, R157, 0x2, P0 ;  /* 0x0000000a9c03c211 */ /* 0x000fe400000f149d */
[-C--:B------:R-:W-:Y:S02]  /*22e70*/  @!P5 LEA R14, P0, R100, R24.reuse, 0x2 ;  /* 0x00000018640ed211 */ /* 0x080fe400078010ff */
[----:B-1----:R-:W-:Y:S01]  /*22e80*/  @!P2 LEA R6, P1, R152, R24, 0x2 ;  /* 0x000000189806a211 */ /* 0x002fe200078210ff */
[----:B------:R0:W-:Y:S01]  /*22e90*/  @!P4 ST.E.64 desc[UR6][R2.64], R136 ;  /* 0x000000880200c985 */ /* 0x0001e2000c101b06 */
[-C--:B------:R-:W-:Y:S02]  /*22ea0*/  @!P5 LEA.HI.X R15, R100, R10.reuse, R101, 0x2, P0 ;  /* 0x0000000a640fd211 */ /* 0x080fe400000f1465 */
[----:B------:R-:W-:Y:S01]  /*22eb0*/  @!P2 LEA.HI.X R7, R152, R10, R153, 0x2, P1 ;  /* 0x0000000a9807a211 */ /* 0x000fe200008f1499 */
[----:B------:R0:W-:Y:S04]  /*22ec0*/  @!P3 ST.E.64 desc[UR6][R12.64], R140 ;  /* 0x0000008c0c00b985 */ /* 0x0001e8000c101b06 */
[----:B------:R0:W-:Y:S04]  /*22ed0*/  @!P2 ST.E.64 desc[UR6][R6.64], R144 ;  /* 0x000000900600a985 */ /* 0x0001e8000c101b06 */
[----:B------:R0:W-:Y:S02]  /*22ee0*/  @!P5 ST.E.64 desc[UR6][R14.64], R148 ;  /* 0x000000940e00d985 */ /* 0x0001e4000c101b06 */
.L_x_1816:
[----:B------:R-:W-:Y:S05]  /*22ef0*/  BSYNC B1 ;  /* 0x0000000000017941 */ /* 0x000fea0003800000 */
.L_x_1815:
[----:B------:R-:W-:Y:S01]  /*22f00*/  ISETP.GE.AND P0, PT, R11, R8, PT ;  /* 0x000000080b00720c */ /* 0x000fe20003f06270 */
[----:B------:R-:W1:Y:S04]  /*22f10*/  SHFL.IDX PT, R9, R9, 0x1, 0x1c1f ;  /* 0x003c1f0009097f89 */ /* 0x000e6800000e0000 */
[----:B------:R-:W2:Y:S08]  /*22f20*/  SHFL.IDX PT, R0, R0, 0x1, 0x1c1f ;  /* 0x003c1f0000007f89 */ /* 0x000eb000000e0000 */
[----:B------:R-:W-:Y:S05]  /*22f30*/  @P0 BRA `(.L_x_1814) ;  /* 0x0000001400d00947 */ /* 0x000fea0003800000 */
[----:B------:R-:W-:Y:S01]  /*22f40*/  ULDC UR4, c[0x0][0xac8] ;  /* 0x0002b20000047ab9 */ /* 0x000fe20000000800 */
[----:B------:R-:W-:Y:S01]  /*22f50*/  ULDC.64 UR6, c[0x0][0x208] ;  /* 0x0000820000067ab9 */ /* 0x000fe20000000a00 */
[----:B------:R-:W-:Y:S02]  /*22f60*/  ISETP.GE.AND P4, PT, R230, UR4, PT ;  /* 0x00000004e6007c0c */ /* 0x000fe4000bf86270 */
[----:B------:R-:W-:Y:S02]  /*22f70*/  ISETP.GE.AND P2, PT, R212, UR4, PT ;  /* 0x00000004d4007c0c */ /* 0x000fe4000bf46270 */
[----:B------:R-:W-:Y:S02]  /*22f80*/  ISETP.GE.AND P1, PT, R210, UR4, PT ;  /* 0x00000004d2007c0c */ /* 0x000fe4000bf26270 */
[----:B------:R-:W-:-:S07]  /*22f90*/  ISETP.GE.AND P0, PT, R208, UR4, PT ;  /* 0x00000004d0007c0c */ /* 0x000fce000bf06270 */
[----:B0-2---:R-:W-:-:S04]  /*22fa0*/  @!P4 LEA R2, P3, R230, R0, 0x2 ;  /* 0x00000000e602c211 */ /* 0x005fc800078610ff */
[----:B-1----:R-:W-:Y:S02]  /*22fb0*/  @!P4 LEA.HI.X R3, R230, R9, R214, 0x2, P3 ;  /* 0x00000009e603c211 */ /* 0x002fe400018f14d6 */
[----:B------:R-:W-:-:S03]  /*22fc0*/  ISETP.GE.AND P3, PT, R206, UR4, PT ;  /* 0x00000004ce007c0c */ /* 0x000fc6000bf66270 */
[----:B------:R0:W-:Y:S01]  /*22fd0*/  @!P4 ST.E.64 desc[UR6][R2.64], R4 ;  /* 0x000000040200c985 */ /* 0x0001e2000c101b06 */
[----:B------:R-:W-:Y:S02]  /*22fe0*/  ISETP.GE.AND P4, PT, R204, UR4, PT ;  /* 0x00000004cc007c0c */ /* 0x000fe4000bf86270 */
[-C--:B0-----:R-:W-:Y:S02]  /*22ff0*/  @!P2 LEA R2, P6, R212, R0.reuse, 0x2 ;  /* 0x00000000d402a211 */ /* 0x081fe400078c10ff */
[-C--:B------:R-:W-:Y:S02]  /*23000*/  @!P1 LEA R4, P5, R210, R0.reuse, 0x2 ;  /* 0x00000000d2049211 */ /* 0x080fe400078a10ff */
[-C--:B------:R-:W-:Y:S02]  /*23010*/  @!P2 LEA.HI.X R3, R212, R9.reuse, R213, 0x2, P6 ;  /* 0x00000009d403a211 */ /* 0x080fe400030f14d5 */
[----:B------:R-:W-:Y:S02]  /*23020*/  @!P0 LEA R6, P6, R208, R0, 0x2 ;  /* 0x00000000d0068211 */ /* 0x000fe400078c10ff */
[----:B------:R-:W-:Y:S01]  /*23030*/  @!P1 LEA.HI.X R5, R210, R9, R211, 0x2, P5 ;  /* 0x00000009d2059211 */ /* 0x000fe200028f14d3 */
[----:B------:R0:W-:Y:S01]  /*23040*/  @!P2 ST.E.64 desc[UR6][R2.64], R30 ;  /* 0x0000001e0200a985 */ /* 0x0001e2000c101b06 */
[----:B------:R-:W-:-:S02]  /*23050*/  ISETP.GE.AND P5, PT, R202, UR4, PT ;  /* 0x00000004ca007c0c */ /* 0x000fc4000bfa6270 */
[----:B------:R-:W-:Y:S01]  /*23060*/  @!P0 LEA.HI.X R7, R208, R9, R209, 0x2, P6 ;  /* 0x00000009d0078211 */ /* 0x000fe200030f14d1 */
[----:B------:R1:W-:Y:S04]  /*23070*/  @!P1 ST.E.64 desc[UR6][R4.64], R34 ;  /* 0x0000002204009985 */ /* 0x0003e8000c101b06 */
[----:B------:R2:W-:Y:S01]  /*23080*/  @!P0 ST.E.64 desc[UR6][R6.64], R38 ;  /* 0x0000002606008985 */ /* 0x0005e2000c101b06 */
[----:B------:R-:W-:Y:S02]  /*23090*/  ISETP.GE.AND P0, PT, R198, UR4, PT ;  /* 0x00000004c6007c0c */ /* 0x000fe4000bf06270 */
[-C--:B0-----:R-:W-:Y:S02]  /*230a0*/  @!P3 LEA R2, P1, R206, R0.reuse, 0x2 ;  /* 0x00000000ce02b211 */ /* 0x081fe400078210ff */
[----:B-1----:R-:W-:-:S02]  /*230b0*/  @!P4 LEA R4, P2, R204, R0, 0x2 ;  /* 0x00000000cc04c211 */ /* 0x002fc400078410ff */
[-C--:B------:R-:W-:Y:S02]  /*230c0*/  @!P3 LEA.HI.X R3, R206, R9.reuse, R207, 0x2, P1 ;  /* 0x00000009ce03b211 */ /* 0x080fe400008f14cf */
[----:B------:R-:W-:Y:S02]  /*230d0*/  ISETP.GE.AND P1, PT, R196, UR4, PT ;  /* 0x00000004c4007c0c */ /* 0x000fe4000bf26270 */
[----:B------:R-:W-:Y:S01]  /*230e0*/  @!P4 LEA.HI.X R5, R204, R9, R205, 0x2, P2 ;  /* 0x00000009cc05c211 */ /* 0x000fe200010f14cd */
[----:B------:R0:W-:Y:S01]  /*230f0*/  @!P3 ST.E.64 desc[UR6][R2.64], R42 ;  /* 0x0000002a0200b985 */ /* 0x0001e2000c101b06 */
[----:B------:R-:W-:Y:S02]  /*23100*/  ISETP.GE.AND P2, PT, R194, UR4, PT ;  /* 0x00000004c2007c0c */ /* 0x000fe4000bf46270 */
[----:B--2---:R-:W-:Y:S01]  /*23110*/  @!P5 LEA R6, P6, R202, R0, 0x2 ;  /* 0x00000000ca06d211 */ /* 0x004fe200078c10ff */
[----:B------:R1:W-:Y:S01]  /*23120*/  @!P4 ST.E.64 desc[UR6][R4.64], R46 ;  /* 0x0000002e0400c985 */ /* 0x0003e2000c101b06 */
[----:B------:R-:W-:-:S02]  /*23130*/  ISETP.GE.AND P3, PT, R192, UR4, PT ;  /* 0x00000004c0007c0c */ /* 0x000fc4000bf66270 */
[----:B------:R-:W-:Y:S02]  /*23140*/  @!P5 LEA.HI.X R7, R202, R9, R203, 0x2, P6 ;  /* 0x00000009ca07d211 */ /* 0x000fe400030f14cb */
[----:B------:R-:W-:-:S03]  /*23150*/  ISETP.GE.AND P4, PT, R190, UR4, PT ;  /* 0x00000004be007c0c */ /* 0x000fc6000bf86270 */
[----:B------:R2:W-:Y:S01]  /*23160*/  @!P5 ST.E.64 desc[UR6][R6.64], R50 ;  /* 0x000000320600d985 */ /* 0x0005e2000c101b06 */
[-C--:B0-----:R-:W-:Y:S02]  /*23170*/  @!P0 LEA R2, P6, R198, R0.reuse, 0x2 ;  /* 0x00000000c6028211 */ /* 0x081fe400078c10ff */
[-C--:B-1----:R-:W-:Y:S02]  /*23180*/  @!P1 LEA R4, P5, R196, R0.reuse, 0x2 ;  /* 0x00000000c4049211 */ /* 0x082fe400078a10ff */
[-C--:B------:R-:W-:Y:S02]  /*23190*/  @!P0 LEA.HI.X R3, R198, R9.reuse, R199, 0x2, P6 ;  /* 0x00000009c6038211 */ /* 0x080fe400030f14c7 */
[----:B------:R-:W-:Y:S02]  /*231a0*/  @!P1 LEA.HI.X R5, R196, R9, R197, 0x2, P5 ;  /* 0x00000009c4059211 */ /* 0x000fe400028f14c5 */
[----:B------:R-:W-:Y:S01]  /*231b0*/  ISETP.GE.AND P5, PT, R188, UR4, PT ;  /* 0x00000004bc007c0c */ /* 0x000fe2000bfa6270 */
[----:B------:R0:W-:Y:S01]  /*231c0*/  @!P0 ST.E.64 desc[UR6][R2.64], R54 ;  /* 0x0000003602008985 */ /* 0x0001e2000c101b06 */
[----:B--2---:R-:W-:-:S02]  /*231d0*/  @!P2 LEA R6, P6, R194, R0, 0x2 ;  /* 0x00000000c206a211 */ /* 0x004fc400078c10ff */
[----:B------:R-:W-:Y:S01]  /*231e0*/  ISETP.GE.AND P0, PT, R186, UR4, PT ;  /* 0x00000004ba007c0c */ /* 0x000fe2000bf06270 */
[----:B------:R1:W-:Y:S01]  /*231f0*/  @!P1 ST.E.64 desc[UR6][R4.64], R58 ;  /* 0x0000003a04009985 */ /* 0x0003e2000c101b06 */
        /* <DEDUP_REMOVED lines=14> */
[----:B0-----:R-:W-:-:S04]  /*232e0*/  @!P0 LEA R2, P4, R186, R0, 0x2 ;  /* 0x00000000ba028211 */ /* 0x001fc800078810ff */
[-C--:B------:R-:W-:Y:S02]  /*232f0*/  @!P0 LEA.HI.X R3, R186, R9.reuse, R187, 0x2, P4 ;  /* 0x00000009ba038211 */ /* 0x080fe400020f14bb */
[----:B------:R-:W-:Y:S02]  /*23300*/  ISETP.GE.AND P4, PT, R178, UR4, PT ;  /* 0x00000004b2007c0c */ /* 0x000fe4000bf86270 */
[-C--:B-1----:R-:W-:Y:S01]  /*23310*/  @!P1 LEA R4, P3, R184, R0.reuse, 0x2 ;  /* 0x00000000b8049211 */ /* 0x082fe200078610ff */
[----:B------:R0:W-:Y:S01]  /*23320*/  @!P0 ST.E.64 desc[UR6][R2.64], R78 ;  /* 0x0000004e02008985 */ /* 0x0001e2000c101b06 */
[----:B--2---:R-:W-:Y:S02]  /*23330*/  @!P2 LEA R6, P6, R182, R0, 0x2 ;  /* 0x00000000b606a211 */ /* 0x004fe400078c10ff */
        /* <DEDUP_REMOVED lines=9> */
[----:B-1----:R-:W-:-:S03]  /*233d0*/  @!P4 LEA R4, P0, R178, R0, 0x2 ;  /* 0x00000000b204c211 */ /* 0x002fc600078010ff */
[----:B------:R0:W-:Y:S01]  /*233e0*/  @!P5 ST.E.64 desc[UR6][R2.64], R90 ;  /* 0x0000005a0200d985 */ /* 0x0001e2000c101b06 */
[----:B------:R-:W-:Y:S02]  /*233f0*/  ISETP.GE.AND P5, PT, R168, UR4, PT ;  /* 0x00000004a8007c0c */ /* 0x000fe4000bfa6270 */
[-C--:B------:R-:W-:Y:S02]  /*23400*/  @!P4 LEA.HI.X R5, R178, R9.reuse, R179, 0x2, P0 ;  /* 0x00000009b205c211 */ /* 0x080fe400000f14b3 */
[----:B------:R-:W-:Y:S02]  /*23410*/  ISETP.GE.AND P0, PT, R170, UR4, PT ;  /* 0x00000004aa007c0c */ /* 0x000fe4000bf06270 */
[----:B--2---:R-:W-:Y:S01]  /*23420*/  @!P3 LEA R6, P6, R176, R0, 0x2 ;  /* 0x00000000b006b211 */ /* 0x004fe200078c10ff */
[----:B------:R1:W-:Y:S01]  /*23430*/  @!P4 ST.E.64 desc[UR6][R4.64], R94 ;  /* 0x0000005e0400c985 */ /* 0x0003e2000c101b06 */
[----:B------:R-:W-:Y:S02]  /*23440*/  ISETP.GE.AND P4, PT, R166, UR4, PT ;  /* 0x00000004a6007c0c */ /* 0x000fe4000bf86270 */
[----:B------:R-:W-:-:S02]  /*23450*/  @!P3 LEA.HI.X R7, R176, R9, R177, 0x2, P6 ;  /* 0x00000009b007b211 */ /* 0x000fc400030f14b1 */
[----:B0-----:R-:W-:-:S03]  /*23460*/  @!P2 LEA R2, P6, R174, R0, 0x2 ;  /* 0x00000000ae02a211 */ /* 0x001fc600078c10ff */
[----:B------:R0:W-:Y:S01]  /*23470*/  @!P3 ST.E.64 desc[UR6][R6.64], R98 ;  /* 0x000000620600b985 */ /* 0x0001e2000c101b06 */
[----:B------:R-:W-:Y:S02]  /*23480*/  @!P2 LEA.HI.X R3, R174, R9, R175, 0x2, P6 ;  /* 0x00000009ae03a211 */ /* 0x000fe400030f14af */
[----:B-1----:R-:W-:-:S03]  /*23490*/  @!P1 LEA R4, P3, R172, R0, 0x2 ;  /* 0x00000000ac049211 */ /* 0x002fc600078610ff */
[----:B------:R1:W-:Y:S01]  /*234a0*/  @!P2 ST.E.64 desc[UR6][R2.64], R102 ;  /* 0x000000660200a985 */ /* 0x0003e2000c101b06 */
[-C--:B------:R-:W-:Y:S02]  /*234b0*/  @!P1 LEA.HI.X R5, R172, R9.reuse, R173, 0x2, P3 ;  /* 0x00000009ac059211 */ /* 0x080fe400018f14ad */
[----:B------:R-:W-:Y:S02]  /*234c0*/  ISETP.GE.AND P3, PT, R164, UR4, PT ;  /* 0x00000004a4007c0c */ /* 0x000fe4000bf66270 */
[CC--:B0-----:R-:W-:Y:S01]  /*234d0*/  @!P0 LEA R6, P6, R170.reuse, R0.reuse, 0x2 ;  /* 0x00000000aa068211 */ /* 0x0c1fe200078c10ff */
[----:B------:R0:W-:Y:S03]  /*234e0*/  @!P1 ST.E.64 desc[UR6][R4.64], R106 ;  /* 0x0000006a04009985 */ /* 0x0001e6000c101b06 */
[----:B------:R-:W-:Y:S02]  /*234f0*/  @!P0 LEA.HI.X R7, R170, R9, R171, 0x2, P6 ;  /* 0x00000009aa078211 */ /* 0x000fe400030f14ab */
[----:B-1----:R-:W-:-:S03]  /*23500*/  @!P5 LEA R2, P1, R168, R0, 0x2 ;  /* 0x00000000a802d211 */ /* 0x002fc600078210ff */
        /* <DEDUP_REMOVED lines=8> */
[-C--:B-1----:R-:W-:Y:S01]  /*23590*/  @!P3 LEA R6, P6, R164, R0.reuse, 0x2 ;  /* 0x00000000a406b211 */ /* 0x082fe200078c10ff */
[----:B------:R1:W-:Y:S01]  /*235a0*/  @!P4 ST.E.64 desc[UR6][R4.64], R118 ;  /* 0x000000760400c985 */ /* 0x0003e2000c101b06 */
[----:B------:R-:W-:Y:S02]  /*235b0*/  ISETP.GE.AND P4, PT, R158, UR4, PT ;  /* 0x000000049e007c0c */ /* 0x000fe4000bf86270 */
[----:B------:R-:W-:Y:S02]  /*235c0*/  @!P3 LEA.HI.X R7, R164, R9, R165, 0x2, P6 ;  /* 0x00000009a407b211 */ /* 0x000fe400030f14a5 */
[----:B0-----:R-:W-:-:S03]  /*235d0*/  @!P1 LEA R2, P6, R160, R0, 0x2 ;  /* 0x00000000a0029211 */ /* 0x001fc600078c10ff */
[----:B------:R0:W-:Y:S01]  /*235e0*/  @!P3 ST.E.64 desc[UR6][R6.64], R122 ;  /* 0x0000007a0600b985 */ /* 0x0001e2000c101b06 */
[----:B------:R-:W-:Y:S02]  /*235f0*/  ISETP.GE.AND P3, PT, R156, UR4, PT ;  /* 0x000000049c007c0c */ /* 0x000fe4000bf66270 */
[----:B------:R-:W-:Y:S02]  /*23600*/  @!P1 LEA.HI.X R3, R160, R9, R161, 0x2, P6 ;  /* 0x00000009a0039211 */ /* 0x000fe400030f14a1 */
[----:B-1----:R-:W-:-:S04]  /*23610*/  @!P0 LEA R4, P5, R162, R0, 0x2 ;  /* 0x00000000a2048211 */ /* 0x002fc800078a10ff */
[----:B------:R-:W-:Y:S02]  /*23620*/  @!P0 LEA.HI.X R5, R162, R9, R163, 0x2, P5 ;  /* 0x00000009a2058211 */ /* 0x000fe400028f14a3 */
[----:B------:R-:W-:-:S03]  /*23630*/  ISETP.GE.AND P5, PT, R152, UR4, PT ;  /* 0x0000000498007c0c */ /* 0x000fc6000bfa6270 */
[----:B------:R1:W-:Y:S04]  /*23640*/  @!P0 ST.E.64 desc[UR6][R4.64], R126 ;  /* 0x0000007e04008985 */ /* 0x0003e8000c101b06 */
[----:B------:R2:W-:Y:S01]  /*23650*/  @!P1 ST.E.64 desc[UR6][R2.64], R130 ;  /* 0x0000008202009985 */ /* 0x0005e2000c101b06 */
[----:B0-----:R-:W-:-:S04]  /*23660*/  @!P2 LEA R6, P1, R154, R0, 0x2 ;  /* 0x000000009a06a211 */ /* 0x001fc800078210ff */
[----:B------:R-:W-:Y:S02]  /*23670*/  @!P2 LEA.HI.X R7, R154, R9, R155, 0x2, P1 ;  /* 0x000000099a07a211 */ /* 0x000fe400008f149b */
[----:B-1----:R-:W-:-:S04]  /*23680*/  @!P4 LEA R4, P0, R158, R0, 0x2 ;  /* 0x000000009e04c211 */ /* 0x002fc800078010ff */
[-C--:B------:R-:W-:Y:S02]  /*23690*/  @!P4 LEA.HI.X R5, R158, R9.reuse, R159, 0x2, P0 ;  /* 0x000000099e05c211 */ /* 0x080fe400000f149f */
[-C--:B------:R-:W-:Y:S02]  /*236a0*/  @!P5 LEA R10, P0, R152, R0.reuse, 0x2 ;  /* 0x00000000980ad211 */ /* 0x080fe400078010ff */
[----:B--2---:R-:W-:Y:S01]  /*236b0*/  @!P3 LEA R2, P6, R156, R0, 0x2 ;  /* 0x000000009c02b211 */ /* 0x004fe200078c10ff */
        /* <DEDUP_REMOVED lines=8> */
[----:B---3--:R-:W-:Y:S01]  /*23740*/  LEA R2, P0, R100, R0, 0x2 ;  /* 0x0000000064027211 */ /* 0x008fe200078010ff */
[----:B------:R-:W-:-:S03]  /*23750*/  ULDC.64 UR4, c[0x0][0x208] ;  /* 0x0000820000047ab9 */ /* 0x000fc60000000a00 */
[----:B------:R-:W-:-:S05]  /*23760*/  LEA.HI.X R3, R100, R9, R101, 0x2, P0 ;  /* 0x0000000964037211 */ /* 0x000fca00000f1465 */
[----:B------:R4:W-:Y:S01]  /*23770*/  ST.E.64 desc[UR4][R2.64], R150 ;  /* 0x0000009602007985 */ /* 0x0009e2000c101b04 */
[----:B------:R-:W-:Y:S05]  /*23780*/  BRA `(.L_x_1814) ;  /* 0x0000000c00bc7947 */ /* 0x000fea0003800000 */
.L_x_1805:
[----:B------:R-:W2:Y:S01]  /*23790*/  LDL R7, [R1+0x4c] ;  /* 0x00004c0001077983 */ /* 0x000ea20000100800 */
[----:B------:R-:W-:Y:S01]  /*237a0*/  ULDC.64 UR4, c[0x0][0xc08] ;  /* 0x0003020000047ab9 */ /* 0x000fe20000000a00 */
[----:B------:R-:W3:Y:S02]  /*237b0*/  LDC.64 R2, c[0x0][0xc00] ;  /* 0x00030000ff027b82 */ /* 0x000ee40000000a00 */
[----:B------:R-:W3:Y:S01]  /*237c0*/  LDL R8, [R1+0x50] ;  /* 0x0000500001087983 */ /* 0x000ee20000100800 */
[----:B------:R-:W-:-:S04]  /*237d0*/  ISETP.NE.U32.AND P0, PT, RZ, UR4, PT ;  /* 0x00000004ff007c0c */ /* 0x000fc8000bf05070 */
[----:B------:R-:W-:Y:S01]  /*237e0*/  ISETP.NE.AND.EX P1, PT, RZ, UR5, PT, P0 ;  /* 0x00000005ff007c0c */ /* 0x000fe2000bf25300 */
[----:B------:R-:W4:Y:S01]  /*237f0*/  S2R R35, SR_TID.X ;  /* 0x0000000000237919 */ /* 0x000f220000002100 */
[----:B------:R-:W-:-:S11]  /*23800*/  ULDC.64 UR4, c[0x0][0xc00] ;  /* 0x0003000000047ab9 */ /* 0x000fd60000000a00 */
[----:B------:R-:W0:Y:S01]  /*23810*/  @P1 LDC.64 R4, c[0x0][0xc08] ;  /* 0x00030200ff041b82 */ /* 0x000e220000000a00 */
[----:B------:R-:W-:-:S04]  /*23820*/  ISETP.NE.U32.AND P0, PT, RZ, UR4, PT ;  /* 0x00000004ff007c0c */ /* 0x000fc8000bf05070 */
[----:B------:R-:W-:Y:S01]  /*23830*/  ISETP.NE.AND.EX P0, PT, RZ, UR5, PT, P0 ;  /* 0x00000005ff007c0c */ /* 0x000fe2000bf05300 */
[----:B------:R-:W-:Y:S01]  /*23840*/  ULDC UR4, c[0x0][0xa88] ;  /* 0x0002a20000047ab9 */ /* 0x000fe20000000800 */
[----:B------:R-:W-:Y:S02]  /*23850*/  IMAD.MOV.U32 R15, RZ, RZ, RZ ;  /* 0x000000ffff0f7224 */ /* 0x000fe400078e00ff */
[----:B------:R-:W-:Y:S01]  /*23860*/  IMAD.U32 R0, RZ, RZ, UR4 ;  /* 0x00000004ff007e24 */ /* 0x000fe2000f8e00ff */
[----:B------:R-:W-:Y:S01]  /*23870*/  ULDC.64 UR6, c[0x0][0x208] ;  /* 0x0000820000067ab9 */ /* 0x000fe20000000a00 */
[----:B----4-:R-:W-:-:S05]  /*23880*/  VIADD R6, R35, 0xffffff80 ;  /* 0xffffff8023067836 */ /* 0x010fca0000000000 */
[----:B------:R-:W-:Y:S02]  /*23890*/  ISETP.GT.AND P3, PT, R6, 0x7f, PT ;  /* 0x0000007f0600780c */ /* 0x000fe40003f64270 */
[----:B--2---:R-:W-:-:S13]  /*238a0*/  ISETP.NE.AND P2, PT, R7, RZ, PT ;  /* 0x000000ff0700720c */ /* 0x004fda0003f45270 */
[----:B------:R-:W2:Y:S01]  /*238b0*/  @!P2 LDC R7, c[0x0][0xad4] ;  /* 0x0002b500ff07ab82 */ /* 0x000ea20000000800 */
[----:B---3--:R-:W-:-:S04]  /*238c0*/  IMAD.WIDE R2, R8, 0x4, R2 ;  /* 0x0000000408027825 */ /* 0x008fc800078e0202 */
[----:B0-----:R-:W-:Y:S01]  /*238d0*/  @P1 IMAD.WIDE R4, R8, 0x4, R4 ;  /* 0x0000000408041825 */ /* 0x001fe200078e0204 */
[----:B------:R0:W5:Y:S01]  /*238e0*/  @P0 LDG.E R15, desc[UR6][R2.64] ;  /* 0x00000006020f0981 */ /* 0x000162000c1e1900 */
[----:B------:R-:W-:-:S03]  /*238f0*/  SHF.R.S32.HI R28, RZ, 0x1f, R8 ;  /* 0x0000001fff1c7819 */ /* 0x000fc60000011408 */
[----:B------:R0:W5:Y:S04]  /*23900*/  @P1 LDG.E R0, desc[UR6][R4.64] ;  /* 0x0000000604001981 */ /* 0x000168000c1e1900 */
[----:B--2---:R0:W-:Y:S01]  /*23910*/  @!P2 STL [R1+0x4c], R7 ;  /* 0x00004c070100a387 */ /* 0x0041e20000100800 */
[----:B------:R-:W-:Y:S01]  /*23920*/  ISETP.GT.AND P2, PT, R7, 0x1, PT ;  /* 0x000000010700780c */ /* 0x000fe20003f44270 */
[----:B------:R-:W-:-:S12]  /*23930*/  @P1 BRA `(.L_x_1817) ;  /* 0x0000000000141947 */ /* 0x000fd80003800000 */
[----:B------:R-:W-:Y:S05]  /*23940*/  @!P0 BRA `(.L_x_1817) ;  /* 0x0000000000108947 */ /* 0x000fea0003800000 */
[----:B------:R-:W-:Y:S02]  /*23950*/  ULDC.64 UR4, c[0x0][0x208] ;  /* 0x0000820000047ab9 */ /* 0x000fe40000000a00 */
[----:B0-----:R-:W2:Y:S04]  /*23960*/  LDG.E R5, desc[UR4][R2.64] ;  /* 0x0000000402057981 */ /* 0x001ea8000c1e1900 */
[----:B-----5:R-:W2:Y:S02]  /*23970*/  LDG.E R0, desc[UR4][R2.64+0x4] ;  /* 0x0000040402007981 */ /* 0x020ea4000c1e1900 */
[----:B--2---:R-:W-:-:S07]  /*23980*/  IADD3 R0, -R5, R0, RZ ;  /* 0x0000000005007210 */ /* 0x004fce0007ffe1ff */
.L_x_1817:
[----:B------:R-:W-:Y:S01]  /*23990*/  BSSY B1, `(.L_x_1818) ;  /* 0x0000039000017945 */ /* 0x000fe20003800000 */
[----:B------:R-:W-:Y:S02]  /*239a0*/  SEL R33, R8, RZ, !P0 ;  /* 0x000000ff08217207 */ /* 0x000fe40004000000 */
[----:B------:R-:W-:Y:S02]  /*239b0*/  SEL R28, R28, RZ, !P0 ;  /* 0x000000ff1c1c7207 */ /* 0x000fe40004000000 */
[----:B-1---5:R-:W-:Y:S01]  /*239c0*/  SHF.R.S32.HI R24, RZ, 0x1f, R15 ;  /* 0x0000001fff187819 */ /* 0x022fe2000001140f */
[----:B------:R-:W-:Y:S06]  /*239d0*/  @P3 BRA `(.L_x_1819) ;  /* 0x0000000000d03947 */ /* 0x000fec0003800000 */
[----:B0-----:R-:W2:Y:S01]  /*239e0*/  LDL R3, [R1+0x14] ;  /* 0x0000140001037983 */ /* 0x001ea20000100800 */
[----:B------:R-:W0:Y:S02]  /*239f0*/  LDC R37, c[0x0][0xbe8] ;  /* 0x0002fa00ff257b82 */ /* 0x000e240000000800 */
[----:B0-----:R-:W-:Y:S01]  /*23a00*/  IMAD R2, R0, R37, RZ ;  /* 0x0000002500027224 */ /* 0x001fe200078e02ff */
[----:B--2---:R-:W-:-:S04]  /*23a10*/  IADD3 R35, R3, -0x80, R35 ;  /* 0xffffff8003237810 */ /* 0x004fc80007ffe023 */
[----:B------:R-:W-:-:S13]  /*23a20*/  ISETP.GE.AND P0, PT, R35, R2, PT ;  /* 0x000000022300720c */ /* 0x000fda0003f06270 */
[----:B------:R-:W-:Y:S05]  /*23a30*/  @P0 BRA `(.L_x_1819) ;  /* 0x0000000000b80947 */ /* 0x000fea0003800000 */
[----:B------:R-:W2:Y:S01]  /*23a40*/  LDL R12, [R1+0x40] ;  /* 0x00004000010c7983 */ /* 0x000ea20000100800 */
[----:B------:R-:W-:Y:S01]  /*23a50*/  IMAD.MOV.U32 R20, RZ, RZ, 0x9b8 ;  /* 0x000009b8ff147424 */ /* 0x000fe200078e00ff */
[----:B------:R-:W-:Y:S01]  /*23a60*/  ISETP.GT.AND P0, PT, R7, 0x1, PT ;  /* 0x000000010700780c */ /* 0x000fe20003f04270 */
[----:B------:R-:W0:Y:S01]  /*23a70*/  LDC.64 R8, c[0x0][0xba8] ;  /* 0x0002ea00ff087b82 */ /* 0x000e220000000a00 */
[----:B------:R-:W3:Y:S01]  /*23a80*/  LDL.LU R30, [R1+0x68] ;  /* 0x00006800011e7983 */ /* 0x000ee20000300800 */
[----:B------:R-:W-:Y:S01]  /*23a90*/  ISETP.NE.AND P1, PT, R37, 0x1, PT ;  /* 0x000000012500780c */ /* 0x000fe20003f25270 */
[----:B------:R-:W-:Y:S01]  /*23aa0*/  IMAD.MOV.U32 R21, RZ, RZ, R35 ;  /* 0x000000ffff157224 */ /* 0x000fe200078e0023 */
[----:B------:R-:W-:Y:S01]  /*23ab0*/  SEL R20, R20, 0x978, P0 ;  /* 0x0000097814147807 */ /* 0x000fe20000000000 */
[----:B------:R-:W-:-:S03]  /*23ac0*/  ULDC.64 UR4, c[0x0][0x208] ;  /* 0x0000820000047ab9 */ /* 0x000fc60000000a00 */
[----:B------:R-:W1:Y:S08]  /*23ad0*/  LDC.64 R2, c[0x0][R20+0x220] ;  /* 0x0000880014027b82 */ /* 0x000e700000000a00 */
[----:B------:R-:W2:Y:S08]  /*23ae0*/  LDC.64 R10, c[0x0][R20+0x218] ;  /* 0x00008600140a7b82 */ /* 0x000eb00000000a00 */
[----:B------:R-:W4:Y:S08]  /*23af0*/  LDC.64 R4, c[0x0][R20+0x228] ;  /* 0x00008a0014047b82 */ /* 0x000f300000000a00 */
[----:B------:R-:W5:Y:S08]  /*23b00*/  @P1 LDC R14, c[0x0][0xbec] ;  /* 0x0002fb00ff0e1b82 */ /* 0x000f700000000800 */
[----:B------:R-:W4:Y:S08]  /*23b10*/  LDC.64 R6, c[0x0][R20+0x210] ;  /* 0x0000840014067b82 */ /* 0x000f300000000a00 */
[----:B------:R-:W4:Y:S01]  /*23b20*/  @P1 LDC R31, c[0x0][0xbf0] ;  /* 0x0002fc00ff1f1b82 */ /* 0x000f220000000800 */
[----:B-----5:R-:W-:-:S07]  /*23b30*/  @P1 IMAD.HI.U32 R14, R35, R14, RZ ;  /* 0x0000000e230e1227 */ /* 0x020fce00078e00ff */
[----:B0-----:R-:W0:Y:S01]  /*23b40*/  @!P0 LDC R8, c[0x0][0xb50] ;  /* 0x0002d400ff088b82 */ /* 0x001e220000000800 */
[----:B-1----:R-:W-:-:S07]  /*23b50*/  IMAD R3, R3, R33, RZ ;  /* 0x0000002103037224 */ /* 0x002fce00078e02ff */
[----:B------:R-:W1:Y:S01]  /*23b60*/  @!P0 LDC R9, c[0x0][0xb54] ;  /* 0x0002d500ff098b82 */ /* 0x000e620000000800 */
[----:B----4-:R-:W-:Y:S01]  /*23b70*/  @P1 SHF.R.U32.HI R21, RZ, R31, R14 ;  /* 0x0000001fff151219 */ /* 0x010fe2000001160e */
[----:B------:R-:W-:Y:S02]  /*23b80*/  IMAD R31, R2, R28, R3 ;  /* 0x0000001c021f7224 */ /* 0x000fe400078e0203 */
[-C--:B--2---:R-:W-:Y:S02]  /*23b90*/  IMAD R29, R11, R12.reuse, RZ ;  /* 0x0000000c0b1d7224 */ /* 0x084fe400078e02ff */
[----:B------:R-:W-:Y:S01]  /*23ba0*/  IMAD.WIDE.U32 R10, R10, R12, RZ ;  /* 0x0000000c0a0a7225 */ /* 0x000fe200078e00ff */
[----:B---3--:R-:W-:-:S03]  /*23bb0*/  SEL R3, R30, RZ, P0 ;  /* 0x000000ff1e037207 */ /* 0x008fc60000000000 */
[----:B------:R-:W-:-:S04]  /*23bc0*/  IMAD.WIDE.U32 R12, R2, R33, RZ ;  /* 0x00000021020c7225 */ /* 0x000fc800078e00ff */
[----:B------:R-:W-:Y:S01]  /*23bd0*/  IMAD.IADD R29, R11, 0x1, R29 ;  /* 0x000000010b1d7824 */ /* 0x000fe200078e021d */
[----:B------:R-:W-:Y:S01]  /*23be0*/  IADD3 R10, P1, P3, R12, R10, R15 ;  /* 0x0000000a0c0a7210 */ /* 0x000fe20007b3e00f */
[----:B------:R-:W-:Y:S02]  /*23bf0*/  IMAD.MOV R2, RZ, RZ, -R21 ;  /* 0x000000ffff027224 */ /* 0x000fe400078e0a15 */
[----:B------:R-:W-:Y:S02]  /*23c00*/  IMAD.IADD R31, R13, 0x1, R31 ;  /* 0x000000010d1f7824 */ /* 0x000fe400078e021f */
[-C--:B------:R-:W-:Y:S02]  /*23c10*/  IMAD R11, R5, R3.reuse, RZ ;  /* 0x00000003050b7224 */ /* 0x080fe400078e02ff */
[----:B------:R-:W-:-:S04]  /*23c20*/  IMAD.WIDE.U32 R4, R4, R3, RZ ;  /* 0x0000000304047225 */ /* 0x000fc800078e00ff */
[----:B------:R-:W-:Y:S01]  /*23c30*/  IMAD R3, R37, R2, R35 ;  /* 0x0000000225037224 */ /* 0x000fe200078e0223 */
[----:B------:R-:W-:Y:S02]  /*23c40*/  IADD3.X R2, R31, R29, R24, P1, P3 ;  /* 0x0000001d1f027210 */ /* 0x000fe40000fe6418 */
[----:B------:R-:W-:Y:S02]  /*23c50*/  IADD3 R4, P0, P1, R21, R10, R4 ;  /* 0x0000000a15047210 */ /* 0x000fe4000791e004 */
[----:B------:R-:W-:Y:S02]  /*23c60*/  IADD3 R11, R5, R11, RZ ;  /* 0x0000000b050b7210 */ /* 0x000fe40007ffe0ff */
[----:B------:R-:W-:-:S04]  /*23c70*/  SHF.R.S32.HI R21, RZ, 0x1f, R21 ;  /* 0x0000001fff157819 */ /* 0x000fc80000011415 */
[----:B------:R-:W-:Y:S01]  /*23c80*/  IADD3.X R5, R21, R2, R11, P0, P1 ;  /* 0x0000000215057210 */ /* 0x000fe200007e240b */
[-C--:B------:R-:W-:Y:S01]  /*23c90*/  IMAD R2, R7, R3.reuse, RZ ;  /* 0x0000000307027224 */ /* 0x080fe200078e02ff */
[----:B------:R-:W-:Y:S01]  /*23ca0*/  SHF.R.S32.HI R11, RZ, 0x1f, R3 ;  /* 0x0000001fff0b7819 */ /* 0x000fe20000011403 */
[----:B------:R-:W-:-:S04]  /*23cb0*/  IMAD.WIDE.U32 R4, R6, R3, R4 ;  /* 0x0000000306047225 */ /* 0x000fc800078e0004 */
[----:B------:R-:W-:Y:S01]  /*23cc0*/  IMAD R11, R6, R11, R2 ;  /* 0x0000000b060b7224 */ /* 0x000fe200078e0202 */
[----:B0-----:R-:W-:Y:S01]  /*23cd0*/  LEA R8, P0, R4, R8, 0x2 ;  /* 0x0000000804087211 */ /* 0x001fe200078010ff */
[----:B------:R-:W-:Y:S02]  /*23ce0*/  IMAD.MOV.U32 R3, RZ, RZ, -0x800000 ;  /* 0xff800000ff037424 */ /* 0x000fe400078e00ff */
[----:B------:R-:W-:-:S05]  /*23cf0*/  IMAD.IADD R2, R5, 0x1, R11 ;  /* 0x0000000105027824 */ /* 0x000fca00078e020b */
[----:B-1----:R-:W-:-:S05]  /*23d00*/  LEA.HI.X R9, R4, R9, R2, 0x2, P0 ;  /* 0x0000000904097211 */ /* 0x002fca00000f1402 */
[----:B------:R1:W-:Y:S02]  /*23d10*/  STG.E desc[UR4][R8.64], R3 ;  /* 0x0000000308007986 */ /* 0x0003e4000c101904 */
.L_x_1819:
[----:B------:R-:W-:Y:S05]  /*23d20*/  BSYNC B1 ;  /* 0x0000000000017941 */ /* 0x000fea0003800000 */
.L_x_1818:
[----:B------:R-:W-:Y:S05]  /*23d30*/  @P2 BRA `(.L_x_1814) ;  /* 0x0000000800502947 */ /* 0x000fea0003800000 */
[----:B01----:R-:W2:Y:S01]  /*23d40*/  LDL.LU R3, [R1+0x40] ;  /* 0x0000400001037983 */ /* 0x003ea20000300800 */
[----:B------:R-:W-:Y:S01]  /*23d50*/  ULDC.64 UR4, c[0x0][0xaa0] ;  /* 0x0002a80000047ab9 */ /* 0x000fe20000000a00 */
[----:B------:R-:W0:Y:S01]  /*23d60*/  LDC R11, c[0x0][0xbe8] ;  /* 0x0002fa00ff0b7b82 */ /* 0x000e220000000800 */
[----:B------:R-:W-:Y:S01]  /*23d70*/  ULDC.64 UR6, c[0x0][0xaf0] ;  /* 0x0002bc0000067ab9 */ /* 0x000fe20000000a00 */
[----:B------:R-:W3:Y:S04]  /*23d80*/  LDL.LU R2, [R1+0x14] ;  /* 0x0000140001027983 */ /* 0x000ee80000300800 */
[----:B------:R-:W4:Y:S04]  /*23d90*/  LDL R4, [R1+0x44] ;  /* 0x0000440001047983 */ /* 0x000f280000100800 */
[----:B------:R1:W5:Y:S04]  /*23da0*/  LDL R29, [R1+0x64] ;  /* 0x00006400011d7983 */ /* 0x0003680000100800 */
[----:B------:R1:W5:Y:S04]  /*23db0*/  LDL R21, [R1+0xc] ;  /* 0x00000c0001157983 */ /* 0x0003680000100800 */
[----:B------:R1:W5:Y:S04]  /*23dc0*/  LDL R14, [R1+0x10] ;  /* 0x00001000010e7983 */ /* 0x0003680000100800 */
[----:B------:R1:W5:Y:S01]  /*23dd0*/  LDL R20, [R1+0x60] ;  /* 0x0000600001147983 */ /* 0x0003620000100800 */
[----:B0-----:R-:W-:-:S13]  /*23de0*/  ISETP.NE.AND P0, PT, R11, 0x1, PT ;  /* 0x000000010b00780c */ /* 0x001fda0003f05270 */
[----:B------:R-:W0:Y:S08]  /*23df0*/  @P0 LDC R6, c[0x0][0xbec] ;  /* 0x0002fb00ff060b82 */ /* 0x000e300000000800 */
[----:B------:R-:W1:Y:S01]  /*23e00*/  @P0 LDC R7, c[0x0][0xbf0] ;  /* 0x0002fc00ff070b82 */ /* 0x000e620000000800 */
[----:B------:R-:W-:Y:S01]  /*23e10*/  BSSY B1, `(.L_x_1820) ;  /* 0x0000041000017945 */ /* 0x000fe20003800000 */
[----:B--2---:R-:W-:-:S02]  /*23e20*/  IMAD.MOV.U32 R10, RZ, RZ, R3 ;  /* 0x000000ffff0a7224 */ /* 0x004fc400078e0003 */
[----:B---3--:R-:W-:Y:S02]  /*23e30*/  IMAD.MOV.U32 R8, RZ, RZ, R2 ;  /* 0x000000ffff087224 */ /* 0x008fe400078e0002 */
[----:B------:R-:W-:Y:S02]  /*23e40*/  IMAD R2, R24, UR4, RZ ;  /* 0x0000000418027c24 */ /* 0x000fe4000f8e02ff */
[----:B------:R2:W5:Y:S01]  /*23e50*/  LDL R24, [R1+0x48] ;  /* 0x0000480001187983 */ /* 0x0005620000100800 */
[----:B----4-:R-:W-:Y:S02]  /*23e60*/  IMAD R4, R4, 0x20, R23 ;  /* 0x0000002004047824 */ /* 0x010fe400078e0217 */
[C---:B------:R-:W-:Y:S02]  /*23e70*/  IMAD R5, R15.reuse, UR5, R2 ;  /* 0x000000050f057c24 */ /* 0x040fe4000f8e0202 */
[----:B------:R-:W-:Y:S01]  /*23e80*/  IMAD.WIDE.U32 R2, R15, UR4, RZ ;  /* 0x000000040f027c25 */ /* 0x000fe2000f8e00ff */
[----:B------:R-:W-:-:S03]  /*23e90*/  ULDC.64 UR4, c[0x0][0xae8] ;  /* 0x0002ba0000047ab9 */ /* 0x000fc60000000a00 */
[----:B------:R-:W-:Y:S01]  /*23ea0*/  IMAD.IADD R9, R8, 0x1, R4 ;  /* 0x0000000108097824 */ /* 0x000fe200078e0204 */
[----:B------:R-:W-:-:S03]  /*23eb0*/  IADD3 R3, R3, R5, RZ ;  /* 0x0000000503037210 */ /* 0x000fc60007ffe0ff */
[----:B0-----:R-:W-:-:S04]  /*23ec0*/  @P0 IMAD.HI.U32 R4, R9, R6, RZ ;  /* 0x0000000609040227 */ /* 0x001fc800078e00ff */
[----:B------:R-:W-:-:S04]  /*23ed0*/  IMAD.WIDE.U32 R2, R10, UR4, R2 ;  /* 0x000000040a027c25 */ /* 0x000fc8000f8e0002 */
[----:B------:R-:W-:Y:S01]  /*23ee0*/  IMAD.MOV.U32 R5, RZ, RZ, R9 ;  /* 0x000000ffff057224 */ /* 0x000fe200078e0009 */
[----:B-1----:R-:W-:Y:S01]  /*23ef0*/  @P0 SHF.R.U32.HI R5, RZ, R7, R4 ;  /* 0x00000007ff050219 */ /* 0x002fe20000011604 */
[----:B------:R-:W-:Y:S02]  /*23f00*/  IMAD R6, R28, UR6, RZ ;  /* 0x000000061c067c24 */ /* 0x000fe4000f8e02ff */
[----:B------:R-:W-:Y:S01]  /*23f10*/  IMAD R3, R10, UR5, R3 ;  /* 0x000000050a037c24 */ /* 0x000fe2000f8e0203 */
[----:B------:R-:W-:Y:S01]  /*23f20*/  SHF.R.S32.HI R4, RZ, 0x1f, R5 ;  /* 0x0000001fff047819 */ /* 0x000fe20000011405 */
[C---:B------:R-:W-:Y:S01]  /*23f30*/  IMAD R7, R33.reuse, UR7, R6 ;  /* 0x0000000721077c24 */ /* 0x040fe2000f8e0206 */
[----:B------:R-:W-:Y:S01]  /*23f40*/  ULDC.64 UR4, c[0x0][0xae0] ;  /* 0x0002b80000047ab9 */ /* 0x000fe20000000a00 */
[----:B------:R-:W-:-:S04]  /*23f50*/  IMAD.WIDE.U32 R2, R33, UR6, R2 ;  /* 0x0000000621027c25 */ /* 0x000fc8000f8e0002 */
[----:B------:R-:W-:Y:S02]  /*23f60*/  IMAD.MOV R6, RZ, RZ, -R5 ;  /* 0x000000ffff067224 */ /* 0x000fe400078e0a05 */
[----:B------:R-:W-:Y:S02]  /*23f70*/  IMAD.IADD R3, R3, 0x1, R7 ;  /* 0x0000000103037824 */ /* 0x000fe400078e0207 */
[----:B------:R-:W-:Y:S02]  /*23f80*/  IMAD R4, R4, UR4, RZ ;  /* 0x0000000404047c24 */ /* 0x000fe4000f8e02ff */
[----:B------:R-:W-:Y:S02]  /*23f90*/  IMAD R7, R11, R6, R9 ;  /* 0x000000060b077224 */ /* 0x000fe400078e0209 */
[C---:B------:R-:W-:Y:S02]  /*23fa0*/  IMAD R9, R5.reuse, UR5, R4 ;  /* 0x0000000505097c24 */ /* 0x040fe4000f8e0204 */
[----:B------:R-:W-:Y:S01]  /*23fb0*/  IMAD.WIDE.U32 R2, R5, UR4, R2 ;  /* 0x0000000405027c25 */ /* 0x000fe2000f8e0002 */
[----:B------:R-:W-:Y:S01]  /*23fc0*/  SHF.R.S32.HI R4, RZ, 0x1f, R7 ;  /* 0x0000001fff047819 */ /* 0x000fe20000011407 */
[----:B------:R-:W-:-:S02]  /*23fd0*/  ULDC.64 UR4, c[0x0][0xad8] ;  /* 0x0002b60000047ab9 */ /* 0x000fc40000000a00 */
[----:B------:R-:W-:Y:S02]  /*23fe0*/  IMAD.IADD R3, R3, 0x1, R9 ;  /* 0x0000000103037824 */ /* 0x000fe400078e0209 */
[----:B------:R-:W-:Y:S01]  /*23ff0*/  IMAD R4, R4, UR4, RZ ;  /* 0x0000000404047c24 */ /* 0x000fe2000f8e02ff */
[----:B------:R-:W-:Y:S01]  /*24000*/  IADD3 R12, R23, R8, RZ ;  /* 0x00000008170c7210 */ /* 0x000fe20007ffe0ff */
[----:B------:R-:W-:Y:S02]  /*24010*/  IMAD R13, R0, R11, RZ ;  /* 0x0000000b000d7224 */ /* 0x000fe400078e02ff */
[C---:B------:R-:W-:Y:S02]  /*24020*/  IMAD R5, R7.reuse, UR5, R4 ;  /* 0x0000000507057c24 */ /* 0x040fe4000f8e0204 */
[----:B------:R-:W-:Y:S01]  /*24030*/  IMAD.WIDE.U32 R2, R7, UR4, R2 ;  /* 0x0000000407027c25 */ /* 0x000fe2000f8e0002 */
[----:B------:R-:W-:Y:S01]  /*24040*/  ISETP.GE.AND P2, PT, R12, R13, PT ;  /* 0x0000000d0c00720c */ /* 0x000fe20003f46270 */
[----:B------:R-:W-:-:S02]  /*24050*/  ULDC.64 UR4, c[0x0][0xa80] ;  /* 0x0002a00000047ab9 */ /* 0x000fc40000000a00 */
[----:B------:R-:W-:Y:S01]  /*24060*/  IMAD.IADD R3, R3, 0x1, R5 ;  /* 0x0000000103037824 */ /* 0x000fe200078e0205 */
[----:B------:R-:W-:Y:S01]  /*24070*/  LEA R10, P3, R2, UR4, 0x1 ;  /* 0x00000004020a7c11 */ /* 0x000fe2000f8608ff */
[----:B------:R-:W-:-:S03]  /*24080*/  VIADD R0, R12, 0x20 ;  /* 0x000000200c007836 */ /* 0x000fc60000000000 */
[----:B------:R-:W-:Y:S02]  /*24090*/  LEA.HI.X R11, R2, UR5, R3, 0x1, P3 ;  /* 0x00000005020b7c11 */ /* 0x000fe400098f0c03 */
[-C--:B------:R-:W-:Y:S01]  /*240a0*/  ISETP.GE.AND P1, PT, R0, R13.reuse, PT ;  /* 0x0000000d0000720c */ /* 0x080fe20003f26270 */
[----:B------:R-:W-:Y:S01]  /*240b0*/  VIADD R0, R12, 0x40 ;  /* 0x000000400c007836 */ /* 0x000fe20000000000 */
[----:B------:R2:W0:Y:S04]  /*240c0*/  SHFL.IDX PT, R8, R10, RZ, 0x181f ;  /* 0x00181fff0a087589 */ /* 0x00042800000e0000 */
[----:B------:R2:W1:Y:S01]  /*240d0*/  SHFL.IDX PT, R9, R11, RZ, 0x181f ;  /* 0x00181fff0b097589 */ /* 0x00046200000e0000 */
[----:B------:R-:W-:Y:S01]  /*240e0*/  ISETP.GE.AND P0, PT, R0, R13, PT ;  /* 0x0000000d0000720c */ /* 0x000fe20003f06270 */
[----:B------:R-:W-:-:S12]  /*240f0*/  @P2 BRA `(.L_x_1821) ;  /* 0x0000000000482947 */ /* 0x000fd80003800000 */
[----:B------:R-:W-:Y:S01]  /*24100*/  ULDC UR4, c[0x0][0xac8] ;  /* 0x0002b20000047ab9 */ /* 0x000fe20000000800 */
[----:B------:R-:W-:Y:S01]  /*24110*/  ULDC.64 UR6, c[0x0][0x208] ;  /* 0x0000820000067ab9 */ /* 0x000fe20000000a00 */
[----:B------:R-:W-:Y:S02]  /*24120*/  ISETP.GE.AND P5, PT, R18, UR4, PT ;  /* 0x0000000412007c0c */ /* 0x000fe4000bfa6270 */
[----:B-----5:R-:W-:Y:S02]  /*24130*/  ISETP.GE.AND P3, PT, R21, UR4, PT ;  /* 0x0000000415007c0c */ /* 0x020fe4000bf66270 */
[----:B------:R-:W-:Y:S02]  /*24140*/  ISETP.GE.AND P2, PT, R14, UR4, PT ;  /* 0x000000040e007c0c */ /* 0x000fe4000bf46270 */
[----:B------:R-:W-:-:S07]  /*24150*/  ISETP.GE.AND P4, PT, R221, UR4, PT ;  /* 0x00000004dd007c0c */ /* 0x000fce000bf86270 */
[----:B0-----:R-:W-:-:S04]  /*24160*/  @!P5 LEA R6, P6, R18, R8, 0x1 ;  /* 0x000000081206d211 */ /* 0x001fc800078c08ff */
[-C--:B-1----:R-:W-:Y:S02]  /*24170*/  @!P5 LEA.HI.X R7, R18, R9.reuse, R19, 0x1, P6 ;  /* 0x000000091207d211 */ /* 0x082fe400030f0c13 */
[CC--:B------:R-:W-:Y:S01]  /*24180*/  @!P3 LEA R4, P6, R21.reuse, R8.reuse, 0x1 ;  /* 0x000000081504b211 */ /* 0x0c0fe200078c08ff */
[----:B------:R-:W-:Y:S02]  /*24190*/  @!P4 IMAD.SHL.U32 R15, R24, 0x8, RZ ;  /* 0x00000008180fc824 */ /* 0x000fe400078e00ff */
        /* <DEDUP_REMOVED lines=8> */
.L_x_1821:
[----:B------:R-:W-:Y:S05]  /*24220*/  BSYNC B1 ;  /* 0x0000000000017941 */ /* 0x000fea0003800000 */
.L_x_1820:
[----:B-1-3--:R1:W3:Y:S01]  /*24230*/  SHFL.IDX PT, R9, R11, 0x1, 0x181f ;  /* 0x00381f000b097f89 */ /* 0x00a2e200000e0000 */
[----:B------:R-:W-:Y:S03]  /*24240*/  BSSY B1, `(.L_x_1822) ;  /* 0x0000015000017945 */ /* 0x000fe60003800000 */
[----:B0-----:R1:W0:Y:S01]  /*24250*/  SHFL.IDX PT, R8, R10, 0x1, 0x181f ;  /* 0x00381f000a087f89 */ /* 0x00122200000e0000 */
[----:B------:R-:W-:Y:S05]  /*24260*/  @P1 BRA `(.L_x_1823) ;  /* 0x0000000000481947 */ /* 0x000fea0003800000 */
[----:B------:R-:W-:Y:S01]  /*24270*/  ULDC UR4, c[0x0][0xac8] ;  /* 0x0002b20000047ab9 */ /* 0x000fe20000000800 */
[----:B------:R-:W-:Y:S01]  /*24280*/  ULDC.64 UR6, c[0x0][0x208] ;  /* 0x0000820000067ab9 */ /* 0x000fe20000000a00 */
[----:B------:R-:W-:Y:S02]  /*24290*/  ISETP.GE.AND P4, PT, R18, UR4, PT ;  /* 0x0000000412007c0c */ /* 0x000fe4000bf86270 */
[----:B-----5:R-:W-:Y:S02]  /*242a0*/  ISETP.GE.AND P2, PT, R21, UR4, PT ;  /* 0x0000000415007c0c */ /* 0x020fe4000bf46270 */
[----:B------:R-:W-:Y:S02]  /*242b0*/  ISETP.GE.AND P1, PT, R14, UR4, PT ;  /* 0x000000040e007c0c */ /* 0x000fe4000bf26270 */
[----:B------:R-:W-:-:S07]  /*242c0*/  ISETP.GE.AND P3, PT, R221, UR4, PT ;  /* 0x00000004dd007c0c */ /* 0x000fce000bf66270 */
[CC--:B0-----:R-:W-:Y:S02]  /*242d0*/  @!P4 LEA R6, P6, R18.reuse, R8.reuse, 0x1 ;  /* 0x000000081206c211 */ /* 0x0c1fe400078c08ff */
[CC--:B------:R-:W-:Y:S02]  /*242e0*/  @!P2 LEA R4, P5, R21.reuse, R8.reuse, 0x1 ;  /* 0x000000081504a211 */ /* 0x0c0fe400078a08ff */
[-C--:B---3--:R-:W-:Y:S02]  /*242f0*/  @!P4 LEA.HI.X R7, R18, R9.reuse, R19, 0x1, P6 ;  /* 0x000000091207c211 */ /* 0x088fe400030f0c13 */
[----:B------:R-:W-:Y:S01]  /*24300*/  @!P1 LEA R2, P6, R14, R8, 0x1 ;  /* 0x000000080e029211 */ /* 0x000fe200078c08ff */
[----:B------:R-:W-:Y:S01]  /*24310*/  @!P3 IMAD.SHL.U32 R15, R24, 0x8, RZ ;  /* 0x00000008180fb824 */ /* 0x000fe200078e00ff */
[-C--:B------:R-:W-:Y:S01]  /*24320*/  @!P2 LEA.HI.X R5, R21, R9.reuse, R29, 0x1, P5 ;  /* 0x000000091505a211 */ /* 0x080fe200028f0c1d */
[----:B------:R4:W-:Y:S01]  /*24330*/  @!P4 ST.E.128 desc[UR6][R6.64], RZ ;  /* 0x000000ff0600c985 */ /* 0x0009e2000c101d06 */
[----:B------:R-:W-:Y:S01]  /*24340*/  @!P1 LEA.HI.X R3, R14, R9, R20, 0x1, P6 ;  /* 0x000000090e039211 */ /* 0x000fe200030f0c14 */
[----:B------:R-:W-:-:S05]  /*24350*/  @!P3 IMAD.WIDE R8, R15, 0x2, R8 ;  /* 0x000000020f08b825 */ /* 0x000fca00078e0208 */
[----:B------:R4:W-:Y:S04]  /*24360*/  @!P3 ST.E.128 desc[UR6][R8.64], RZ ;  /* 0x000000ff0800b985 */ /* 0x0009e8000c101d06 */
[----:B------:R4:W-:Y:S04]  /*24370*/  @!P2 ST.E.128 desc[UR6][R4.64], RZ ;  /* 0x000000ff0400a985 */ /* 0x0009e8000c101d06 */
[----:B------:R4:W-:Y:S02]  /*24380*/  @!P1 ST.E.128 desc[UR6][R2.64], RZ ;  /* 0x000000ff02009985 */ /* 0x0009e4000c101d06 */
.L_x_1823:
[----:B------:R-:W-:Y:S05]  /*24390*/  BSYNC B1 ;  /* 0x0000000000017941 */ /* 0x000fea0003800000 */
.L_x_1822:
[----:B---34-:R3:W4:Y:S01]  /*243a0*/  SHFL.IDX PT, R9, R11, 0x2, 0x181f ;  /* 0x00581f000b097f89 */ /* 0x01872200000e0000 */
[----:B------:R-:W-:Y:S03]  /*243b0*/  BSSY B1, `(.L_x_1824) ;  /* 0x0000015000017945 */ /* 0x000fe60003800000 */
[----:B0-----:R3:W0:Y:S01]  /*243c0*/  SHFL.IDX PT, R8, R10, 0x2, 0x181f ;  /* 0x00581f000a087f89 */ /* 0x00162200000e0000 */
[----:B------:R-:W-:Y:S05]  /*243d0*/  @P0 BRA `(.L_x_1825) ;  /* 0x0000000000480947 */ /* 0x000fea0003800000 */
[----:B------:R-:W-:Y:S01]  /*243e0*/  ULDC UR4, c[0x0][0xac8] ;  /* 0x0002b20000047ab9 */ /* 0x000fe20000000800 */
[----:B------:R-:W-:Y:S01]  /*243f0*/  ULDC.64 UR6, c[0x0][0x208] ;  /* 0x0000820000067ab9 */ /* 0x000fe20000000a00 */
[----:B------:R-:W-:Y:S02]  /*24400*/  ISETP.GE.AND P3, PT, R18, UR4, PT ;  /* 0x0000000412007c0c */ /* 0x000fe4000bf66270 */
[----:B------:R-:W-:Y:S02]  /*24410*/  ISETP.GE.AND P4, PT, R221, UR4, PT ;  /* 0x00000004dd007c0c */ /* 0x000fe4000bf86270 */
[----:B-----5:R-:W-:Y:S02]  /*24420*/  ISETP.GE.AND P5, PT, R21, UR4, PT ;  /* 0x0000000415007c0c */ /* 0x020fe4000bfa6270 */
[----:B------:R-:W-:-:S07]  /*24430*/  ISETP.GE.AND P6, PT, R14, UR4, PT ;  /* 0x000000040e007c0c */ /* 0x000fce000bfc6270 */
[-C--:B0-----:R-:W-:Y:S02]  /*24440*/  @!P3 LEA R6, P0, R18, R8.reuse, 0x1 ;  /* 0x000000081206b211 */ /* 0x081fe400078008ff */
[----:B------:R-:W-:Y:S02]  /*24450*/  @!P4 SHF.L.U32 R15, R24, 0x3, RZ ;  /* 0x00000003180fc819 */ /* 0x000fe400000006ff */
[CC--:B------:R-:W-:Y:S02]  /*24460*/  @!P5 LEA R4, P1, R21.reuse, R8.reuse, 0x1 ;  /* 0x000000081504d211 */ /* 0x0c0fe400078208ff */
[----:B------:R-:W-:Y:S02]  /*24470*/  @!P6 LEA R2, P2, R14, R8, 0x1 ;  /* 0x000000080e02e211 */ /* 0x000fe400078408ff */
[-C--:B----4-:R-:W-:Y:S02]  /*24480*/  @!P3 LEA.HI.X R7, R18, R9.reuse, R19, 0x1, P0 ;  /* 0x000000091207b211 */ /* 0x090fe400000f0c13 */
[----:B------:R-:W-:-:S02]  /*24490*/  @!P5 LEA.HI.X R5, R21, R9, R29, 0x1, P1 ;  /* 0x000000091505d211 */ /* 0x000fc400008f0c1d */
[----:B------:R-:W-:Y:S01]  /*244a0*/  @!P6 LEA.HI.X R3, R14, R9, R20, 0x1, P2 ;  /* 0x000000090e03e211 */ /* 0x000fe200010f0c14 */
[----:B------:R-:W-:Y:S01]  /*244b0*/  @!P4 IMAD.WIDE R8, R15, 0x2, R8 ;  /* 0x000000020f08c825 */ /* 0x000fe200078e0208 */
[----:B------:R0:W-:Y:S04]  /*244c0*/  @!P3 ST.E.128 desc[UR6][R6.64], RZ ;  /* 0x000000ff0600b985 */ /* 0x0001e8000c101d06 */
[----:B------:R0:W-:Y:S04]  /*244d0*/  @!P4 ST.E.128 desc[UR6][R8.64], RZ ;  /* 0x000000ff0800c985 */ /* 0x0001e8000c101d06 */
[----:B------:R0:W-:Y:S04]  /*244e0*/  @!P5 ST.E.128 desc[UR6][R4.64], RZ ;  /* 0x000000ff0400d985 */ /* 0x0001e8000c101d06 */
[----:B------:R0:W-:Y:S02]  /*244f0*/  @!P6 ST.E.128 desc[UR6][R2.64], RZ ;  /* 0x000000ff0200e985 */ /* 0x0001e4000c101d06 */
.L_x_1825:
[----:B------:R-:W-:Y:S05]  /*24500*/  BSYNC B1 ;  /* 0x0000000000017941 */ /* 0x000fea0003800000 */
.L_x_1824:
[----:B------:R-:W-:Y:S01]  /*24510*/  VIADD R0, R12, 0x60 ;  /* 0x000000600c007836 */ /* 0x000fe20000000000 */
[----:B0---4-:R0:W4:Y:S04]  /*24520*/  SHFL.IDX PT, R9, R11, 0x3, 0x181f ;  /* 0x00781f000b097f89 */ /* 0x01112800000e0000 */
[----:B------:R-:W-:Y:S01]  /*24530*/  ISETP.GE.AND P0, PT, R0, R13, PT ;  /* 0x0000000d0000720c */ /* 0x000fe20003f06270 */
[----:B------:R0:W0:-:S12]  /*24540*/  SHFL.IDX PT, R8, R10, 0x3, 0x181f ;  /* 0x00781f000a087f89 */ /* 0x00001800000e0000 */
[----:B------:R-:W-:Y:S05]  /*24550*/  @P0 BRA `(.L_x_1814) ;  /* 0x0000000000480947 */ /* 0x000fea0003800000 */
[----:B------:R-:W-:Y:S01]  /*24560*/  ULDC UR4, c[0x0][0xac8] ;  /* 0x0002b20000047ab9 */ /* 0x000fe20000000800 */
[----:B------:R-:W-:Y:S01]  /*24570*/  ULDC.64 UR6, c[0x0][0x208] ;  /* 0x0000820000067ab9 */ /* 0x000fe20000000a00 */
[----:B------:R-:W-:Y:S02]  /*24580*/  ISETP.GE.AND P3, PT, R18, UR4, PT ;  /* 0x0000000412007c0c */ /* 0x000fe4000bf66270 */
[----:B-----5:R-:W-:Y:S02]  /*24590*/  ISETP.GE.AND P5, PT, R21, UR4, PT ;  /* 0x0000000415007c0c */ /* 0x020fe4000bfa6270 */
[----:B------:R-:W-:Y:S02]  /*245a0*/  ISETP.GE.AND P6, PT, R14, UR4, PT ;  /* 0x000000040e007c0c */ /* 0x000fe4000bfc6270 */
[----:B------:R-:W-:-:S07]  /*245b0*/  ISETP.GE.AND P4, PT, R221, UR4, PT ;  /* 0x00000004dd007c0c */ /* 0x000fce000bf86270 */
[-C--:B0-----:R-:W-:Y:S02]  /*245c0*/  @!P3 LEA R6, P0, R18, R8.reuse, 0x1 ;  /* 0x000000081206b211 */ /* 0x081fe400078008ff */
[CC--:B------:R-:W-:Y:S02]  /*245d0*/  @!P5 LEA R4, P1, R21.reuse, R8.reuse, 0x1 ;  /* 0x000000081504d211 */ /* 0x0c0fe400078208ff */
[----:B------:R-:W-:Y:S02]  /*245e0*/  @!P6 LEA R2, P2, R14, R8, 0x1 ;  /* 0x000000080e02e211 */ /* 0x000fe400078408ff */
[----:B-123--:R-:W-:Y:S01]  /*245f0*/  @!P4 IMAD.SHL.U32 R11, R24, 0x8, RZ ;  /* 0x00000008180bc824 */ /* 0x00efe200078e00ff */
[-C--:B----4-:R-:W-:Y:S02]  /*24600*/  @!P3 LEA.HI.X R7, R18, R9.reuse, R19, 0x1, P0 ;  /* 0x000000091207b211 */ /* 0x090fe400000f0c13 */
[-C--:B------:R-:W-:Y:S02]  /*24610*/  @!P5 LEA.HI.X R5, R21, R9.reuse, R29, 0x1, P1 ;  /* 0x000000091505d211 */ /* 0x080fe400008f0c1d */
[----:B------:R-:W-:Y:S01]  /*24620*/  @!P6 LEA.HI.X R3, R14, R9, R20, 0x1, P2 ;  /* 0x000000090e03e211 */ /* 0x000fe200010f0c14 */
[----:B------:R-:W-:Y:S01]  /*24630*/  @!P4 IMAD.WIDE R8, R11, 0x2, R8 ;  /* 0x000000020b08c825 */ /* 0x000fe200078e0208 */
[----:B------:R0:W-:Y:S04]  /*24640*/  @!P3 ST.E.128 desc[UR6][R6.64], RZ ;  /* 0x000000ff0600b985 */ /* 0x0001e8000c101d06 */
[----:B------:R0:W-:Y:S04]  /*24650*/  @!P4 ST.E.128 desc[UR6][R8.64], RZ ;  /* 0x000000ff0800c985 */ /* 0x0001e8000c101d06 */
[----:B------:R0:W-:Y:S04]  /*24660*/  @!P5 ST.E.128 desc[UR6][R4.64], RZ ;  /* 0x000000ff0400d985 */ /* 0x0001e8000c101d06 */
[----:B------:R0:W-:Y:S02]  /*24670*/  @!P6 ST.E.128 desc[UR6][R2.64], RZ ;  /* 0x000000ff0200e985 */ /* 0x0001e4000c101d06 */
.L_x_1814:
[----:B------:R-:W-:Y:S05]  /*24680*/  BSYNC B0 ;  /* 0x0000000000007941 */ /* 0x000fea0003800000 */
.L_x_1804:
[----:B------:R-:W-:Y:S02]  /*24690*/  ULDC UR4, c[0x0][0xc3c] ;  /* 0x00030f0000047ab9 */ /* 0x000fe40000000800 */
[----:B------:R-:W-:-:S13]  /*246a0*/  ISETP.GE.AND P0, PT, R27, UR4, PT ;  /* 0x000000041b007c0c */ /* 0x000fda000bf06270 */
[----:B------:R-:W-:Y:S05]  /*246b0*/  @!P0 BRA `(.L_x_1826) ;  /* 0xfffffdd000988947 */ /* 0x000fea000383ffff */
[----:B------:R-:W-:Y:S05]  /*246c0*/  BRA `(.L_x_1530) ;  /* 0x000000a000cc7947 */ /* 0x000fea0003800000 */
.L_x_1528:
[----:B------:R-:W-:-:S08]  /*246d0*/  NOP ;  /* 0x0000000000007918 */ /* 0x000fd00000000000 */
[----:B0-----:R-:W0:-:S00]  /*246e0*/  USETMAXREG.DEALLOC.CTAPOOL 0x18 ;  /* 0x00000018000079c8 */ /* 0x001e0000080e0500 */
[----:B0-----:R-:W-:Y:S01]  /*246f0*/  LOP3.LUT R0, R0, 0x3, RZ, 0xc0, !PT ;  /* 0x0000000300007812 */ /* 0x001fe200078ec0ff */
[----:B------:R-:W-:Y:S01]  /*24700*/  IMAD.MOV.U32 R7, RZ, RZ, RZ ;  /* 0x000000ffff077224 */ /* 0x000fe200078e00ff */
[----:B------:R-:W-:-:S04]  /*24710*/  LOP3.LUT R19, R19, 0xffffffef, RZ, 0xc0, !PT ;  /* 0xffffffef13137812 */ /* 0x000fc800078ec0ff */
[----:B------:R-:W0:Y:S02]  /*24720*/  SHFL.IDX PT, R0, R0, RZ, 0x1f ;  /* 0x00001fff00007589 */ /* 0x000e2400000e0000 */
[----:B0-----:R-:W-:-:S13]  /*24730*/  ISETP.NE.AND P0, PT, R0, RZ, PT ;  /* 0x000000ff0000720c */ /* 0x001fda0003f05270 */
[----:B------:R-:W-:Y:S01]  /*24740*/  @P0 LOP3.LUT R19, R19, 0x10, RZ, 0xfc, !PT ;  /* 0x0000001013130812 */ /* 0x000fe200078efcff */
[----:B------:R-:W-:Y:S06]  /*24750*/  @!P0 BRA `(.L_x_1827) ;  /* 0x0000000000248947 */ /* 0x000fec0003800000 */
[----:B------:R-:W0:Y:S08]  /*24760*/  S2UR UR5, SR_CgaCtaId ;  /* 0x00000000000579c3 */ /* 0x000e300000008800 */
[----:B------:R-:W-:Y:S06]  /*24770*/  BAR.SYNC.DEFER_BLOCKING 0x5, 0x180 ;  /* 0x0146000000007b1d */ /* 0x000fec0000010000 */
[----:B------:R-:W-:-:S02]  /*24780*/  UMOV UR4, 0x400 ;  /* 0x0000040000047882 */ /* 0x000fc40000000000 */
[----:B0-----:R-:W-:-:S09]  /*24790*/  ULEA UR4, UR5, UR4, 0x18 ;  /* 0x0000000405047291 */ /* 0x001fd2000f8ec03f */
[----:B------:R-:W0:Y:S04]  /*247a0*/  LDS.128 R8, [UR4+0x308d0] ;  /* 0x0308d004ff087984 */ /* 0x000e280008000c00 */
[----:B0-----:R0:W-:Y:S04]  /*247b0*/  STL.64 [R1], R8 ;  /* 0x0000000801007387 */ /* 0x0011e80000100a00 */
[----:B------:R0:W-:Y:S01]  /*247c0*/  STL.64 [R1+0x8], R10 ;  /* 0x0000080a01007387 */ /* 0x0001e20000100a00 */
[----:B------:R-:W-:Y:S06]  /*247d0*/  BAR.ARV 0x4, 0x180 ;  /* 0x0106000000007b1d */ /* 0x000fec0000002000 */
[----:B------:R-:W-:Y:S05]  /*247e0*/  BRA `(.L_x_1828) ;  /* 0x0000000c00bc7947 */ /* 0x000fea0003800000 */
.L_x_1827:
[----:B------:R-:W-:Y:S01]  /*247f0*/  LOP3.LUT R0, R6, 0x1f, RZ, 0xc0, !PT ;  /* 0x0000001f06007812 */ /* 0x000fe200078ec0ff */
        /* <DEDUP_REMOVED lines=43> */
.L_x_1831:
[----:B------:R-:W0:Y:S01]  /*24ab0*/  LDC R2, c[0x0][0xc3c] ;  /* 0x00030f00ff027b82 */ /* 0x000e220000000800 */
[----:B------:R-:W-:Y:S01]  /*24ac0*/  ULDC UR7, c[0x0][0xc3c] ;  /* 0x00030f0000077ab9 */ /* 0x000fe20000000800 */
[----:B------:R-:W-:Y:S01]  /*24ad0*/  UIADD3 UR4, UR4, 0x1f, URZ ;  /* 0x0000001f04047890 */ /* 0x000fe2000fffe03f */
[----:B------:R-:W-:-:S05]  /*24ae0*/  MOV R3, UR7 ;  /* 0x0000000700037c02 */ /* 0x000fca0008000f00 */
        /* <DEDUP_REMOVED lines=36> */
.L_x_1829:
[----:B------:R-:W-:Y:S01]  /*24d30*/  IMAD.IADD R10, R9, 0x1, -R4 ;  /* 0x00000001090a7824 */ /* 0x000fe200078e0a04 */
[----:B------:R-:W-:-:S03]  /*24d40*/  MOV R3, RZ ;  /* 0x000000ff00037202 */ /* 0x000fc60000000f00 */
        /* <DEDUP_REMOVED lines=10> */
.L_x_1832:
        /* <DEDUP_REMOVED lines=20> */
[----:B------:R-:W0:Y:S03]  /*24f30*/  MUFU.RCP R2, R13 ;  /* 0x0000000d00027308 */ /* 0x000e260000001000 */
[----:B------:R-:W-:Y:S01]  /*24f40*/  IADD3 R3, RZ, -R3, RZ ;  /* 0x80000003ff037210 */ /* 0x000fe20007ffe0ff */
        /* <DEDUP_REMOVED lines=12> */
[----:B------:R-:W-:Y:S01]  /*25010*/  @P0 IADD3 R10, R10, 0x1, RZ ;  /* 0x000000010a0a0810 */ /* 0x000fe20007ffe0ff */
        /* <DEDUP_REMOVED lines=20> */
[----:B------:R-:W-:Y:S02]  /*25160*/  @!P2 IADD3 R7, -R7, RZ, RZ ;  /* 0x000000ff0707a210 */ /* 0x000fe40007ffe1ff */
[----:B------:R-:W-:-:S05]  /*25170*/  @!P1 LOP3.LUT R7, RZ, R8, RZ, 0x33, !PT ;  /* 0x00000008ff079212 */ /* 0x000fca00078e33ff */
[--C-:B------:R-:W-:Y:S02]  /*25180*/  IMAD.MOV R3, RZ, RZ, -R7.reuse ;  /* 0x000000ffff037224 */ /* 0x100fe400078e0a07 */
[C---:B------:R-:W-:Y:S02]  /*25190*/  IMAD R7, R8.reuse, 0x1000000, R7 ;  /* 0x0100000008077824 */ /* 0x040fe400078e0207 */
[----:B------:R-:W-:-:S04]  /*251a0*/  IMAD R8, R8, R3, R10 ;  /* 0x0000000308087224 */ /* 0x000fc800078e020a */
[----:B------:R-:W-:-:S05]  /*251b0*/  IMAD R3, R8, 0x10000, R7 ;  /* 0x0001000008037824 */ /* 0x000fca00078e0207 */
[----:B------:R0:W-:Y:S01]  /*251c0*/  STL [R1+0x8], R3 ;  /* 0x0000080301007387 */ /* 0x0001e20000100800 */
[----:B------:R-:W-:Y:S05]  /*251d0*/  BRA `(.L_x_1834) ;  /* 0x0000000000f87947 */ /* 0x000fea0003800000 */
.L_x_1833:
        /* <DEDUP_REMOVED lines=11> */
[----:B0-----:R-:W-:-:S05]  /*25290*/  IADD3 R12, RZ, -R3, RZ ;  /* 0x80000003ff0c7210 */ /* 0x001fca0007ffe0ff */
        /* <DEDUP_REMOVED lines=14> */
[----:B------:R-:W-:-:S05]  /*25380*/  @P0 VIADD R2, R2, 0x1 ;  /* 0x0000000102020836 */ /* 0x000fca0000000000 */
[----:B------:R-:W-:Y:S02]  /*25390*/  @!P2 IADD3 R2, -R2, RZ, RZ ;  /* 0x000000ff0202a210 */ /* 0x000fe40007ffe1ff */
        /* <DEDUP_REMOVED lines=17> */
[----:B------:R-:W-:Y:S02]  /*254b0*/  IABS R5, R8 ;  /* 0x0000000800057213 */ /* 0x000fe40000000000 */
[----:B------:R-:W-:-:S03]  /*254c0*/  IADD3 R3, RZ, -R11, RZ ;  /* 0x8000000bff037210 */ /* 0x000fc60007ffe0ff */
        /* <DEDUP_REMOVED lines=15> */
.L_x_1834:
[----:B01----:R-:W-:-:S04]  /*255c0*/  LOP3.LUT R3, RZ, R2, RZ, 0x33, !PT ;  /* 0x00000002ff037212 */ /* 0x003fc800078e33ff */
[----:B------:R-:W-:-:S05]  /*255d0*/  IADD3 R2, R4, R3, RZ ;  /* 0x0000000304027210 */ /* 0x000fca0007ffe0ff */
[----:B------:R1:W-:Y:S01]  /*255e0*/  STL [R1+0x4], R2 ;  /* 0x0000040201007387 */ /* 0x0003e20000100800 */
[----:B------:R-:W-:Y:S05]  /*255f0*/  BRA `(.L_x_1835) ;  /* 0x0000000000107947 */ /* 0x000fea0003800000 */
.L_x_1830:
[----:B------:R-:W-:Y:S01]  /*25600*/  IMAD.U32 R2, RZ, RZ, UR6 ;  /* 0x00000006ff027e24 */ /* 0x000fe2000f8e00ff */
[----:B------:R0:W-:Y:S04]  /*25610*/  STL [R1+0x4], RZ ;  /* 0x000004ff01007387 */ /* 0x0001e80000100800 */
[----:B------:R0:W-:Y:S04]  /*25620*/  STL [R1+0x8], RZ ;  /* 0x000008ff01007387 */ /* 0x0001e80000100800 */
[----:B------:R0:W-:Y:S02]  /*25630*/  STL [R1], R2 ;  /* 0x0000000201007387 */ /* 0x0001e40000100800 */
.L_x_1835:
        /* <DEDUP_REMOVED lines=10> */
.L_x_1828:
[----:B--2---:R-:W2:Y:S01]  /*256e0*/  LDL R0, [R1+0xc] ;  /* 0x00000c0001007983 */ /* 0x004ea20000100800 */
[----:B------:R-:W-:-:S03]  /*256f0*/  ULDC UR4, c[0x0][0xc3c] ;  /* 0x00030f0000047ab9 */ /* 0x000fc60000000800 */
[----:B------:R3:W-:Y:S01]  /*25700*/  STL [R1+0x10], RZ ;  /* 0x000010ff01007387 */ /* 0x0007e20000100800 */
[----:B--2---:R-:W-:Y:S01]  /*25710*/  ISETP.GE.AND P0, PT, R0, UR4, PT ;  /* 0x0000000400007c0c */ /* 0x004fe2000bf06270 */
[----:B------:R-:W-:-:S05]  /*25720*/  IMAD.MOV.U32 R0, RZ, RZ, 0x1 ;  /* 0x00000001ff007424 */ /* 0x000fca00078e00ff */
[----:B------:R3:W-:Y:S04]  /*25730*/  STL [R1+0x14], R0 ;  /* 0x0000140001007387 */ /* 0x0007e80000100800 */
[----:B------:R3:W-:Y:S03]  /*25740*/  STL [R1+0x58], RZ ;  /* 0x000058ff01007387 */ /* 0x0007e60000100800 */
[----:B------:R-:W-:Y:S05]  /*25750*/  @P0 BRA `(.L_x_1836) ;  /* 0x0000008c00b80947 */ /* 0x000fea0003800000 */
[----:B---3--:R-:W2:Y:S01]  /*25760*/  LDL R0, [R1+0xa4] ;  /* 0x0000a40001007983 */ /* 0x008ea20000100800 */
[----:B------:R-:W3:Y:S01]  /*25770*/  S2UR UR5, SR_CgaCtaId ;  /* 0x00000000000579c3 */ /* 0x000ee20000008800 */
[----:B------:R-:W-:Y:S01]  /*25780*/  LOP3.LUT R4, R6, 0x7f, RZ, 0xc0, !PT ;  /* 0x0000007f06047812 */ /* 0x000fe200078ec0ff */
[----:B------:R-:W-:Y:S01]  /*25790*/  UMOV UR4, 0x400 ;  /* 0x0000040000047882 */ /* 0x000fe20000000000 */
[----:B------:R-:W-:Y:S01]  /*257a0*/  LOP3.LUT R19, R19, 0xfffffffd, RZ, 0xc0, !PT ;  /* 0xfffffffd13137812 */ /* 0x000fe200078ec0ff */
[----:B------:R-:W-:Y:S01]  /*257b0*/  BSSY B8, `(.L_x_1836) ;  /* 0x00008e8000087945 */ /* 0x000fe20003800000 */
[C---:B------:R-:W-:Y:S01]  /*257c0*/  ISETP.NE.AND P1, PT, R4.reuse, RZ, PT ;  /* 0x000000ff0400720c */ /* 0x040fe20003f25270 */
[----:B01----:R-:W-:Y:S01]  /*257d0*/  IMAD.SHL.U32 R2, R4, 0x8, RZ ;  /* 0x0000000804027824 */ /* 0x003fe200078e00ff */
[----:B------:R-:W-:Y:S01]  /*257e0*/  ULDC.64 UR36, c[0x0][0x198] ;  /* 0x0000660000247ab9 */ /* 0x000fe20000000a00 */
[----:B------:R-:W-:-:S10]  /*257f0*/  ULDC UR39, c[0x0][0xc] ;  /* 0x0000030000277ab9 */ /* 0x000fd40000000800 */
[----:B------:R-:W-:-:S04]  /*25800*/  @P1 LOP3.LUT R19, R19, 0x2, RZ, 0xfc, !PT ;  /* 0x0000000213131812 */ /* 0x000fc800078efcff */
[----:B------:R-:W-:Y:S01]  /*25810*/  LOP3.LUT R19, R19, 0xfffffffe, RZ, 0xc0, !PT ;  /* 0xfffffffe13137812 */ /* 0x000fe200078ec0ff */
[----:B---3--:R-:W-:-:S06]  /*25820*/  ULEA UR4, UR5, UR4, 0x18 ;  /* 0x0000000405047291 */ /* 0x008fcc000f8ec03f */
[----:B------:R-:W-:Y:S02]  /*25830*/  MOV R18, UR4 ;  /* 0x0000000400127c02 */ /* 0x000fe40008000f00 */
[----:B--2---:R-:W-:Y:S01]  /*25840*/  R2UR UR6, R0 ;  /* 0x00000000000672ca */ /* 0x004fe200000e0000 */
[----:B------:R-:W-:-:S05]  /*25850*/  IMAD.SHL.U32 R0, R6, 0x8, RZ ;  /* 0x0000000806007824 */ /* 0x000fca00078e00ff */
[C---:B------:R-:W-:Y:S02]  /*25860*/  LOP3.LUT R3, R0.reuse, 0x1f8, RZ, 0xc0, !PT ;  /* 0x000001f800037812 */ /* 0x040fe400078ec0ff */
[----:B------:R-:W-:Y:S02]  /*25870*/  LOP3.LUT R0, R0, 0x38, RZ, 0xc0, !PT ;  /* 0x0000003800007812 */ /* 0x000fe400078ec0ff */
[----:B------:R-:W-:-:S03]  /*25880*/  LOP3.LUT R3, R3, 0x38, R6, 0x78, !PT ;  /* 0x0000003803037812 */ /* 0x000fc600078e7806 */
[----:B------:R-:W-:Y:S01]  /*25890*/  ULOP3.LUT UR38, UR6, 0x2, URZ, 0xfc, !UPT ;  /* 0x0000000206267892 */ /* 0x000fe2000f8efc3f */
[----:B------:R-:W-:Y:S02]  /*258a0*/  LOP3.LUT R3, R3, 0x200, R2, 0xf8, !PT ;  /* 0x0000020003037812 */ /* 0x000fe400078ef802 */
[C---:B------:R-:W-:Y:S01]  /*258b0*/  LOP3.LUT P0, R2, R6.reuse, 0x1f, RZ, 0xc0, !PT ;  /* 0x0000001f06027812 */ /* 0x040fe2000780c0ff */
[----:B------:R-:W-:-:S04]  /*258c0*/  IMAD.SHL.U32 R6, R6, 0x10, RZ ;  /* 0x0000001006067824 */ /* 0x000fc800078e00ff */
[----:B------:R0:W-:Y:S08]  /*258d0*/  STL [R1+0x2c], R2 ;  /* 0x00002c0201007387 */ /* 0x0001f00000100800 */
[----:B------:R-:W-:Y:S02]  /*258e0*/  @P0 LOP3.LUT R19, R19, 0x1, RZ, 0xfc, !PT ;  /* 0x0000000113130812 */ /* 0x000fe400078efcff */
[----:B0-----:R-:W-:-:S02]  /*258f0*/  SHF.R.U32.HI R2, RZ, 0x3, R4 ;  /* 0x00000003ff027819 */ /* 0x001fc40000011604 */
[----:B------:R-:W-:Y:S02]  /*25900*/  ISETP.NE.OR P0, PT, R4, RZ, !P0 ;  /* 0x000000ff0400720c */ /* 0x000fe40004705670 */
[----:B------:R-:W-:Y:S01]  /*25910*/  LOP3.LUT R4, R2, 0x70, R6, 0xf8, !PT ;  /* 0x0000007002047812 */ /* 0x000fe200078ef806 */
[----:B------:R-:W-:Y:S01]  /*25920*/  IMAD R2, R3, 0x2, R18 ;  /* 0x0000000203027824 */ /* 0x000fe200078e0212 */
[----:B------:R-:W-:Y:S01]  /*25930*/  LOP3.LUT R19, R19, 0xfffffff7, RZ, 0xc0, !PT ;  /* 0xfffffff713137812 */ /* 0x000fe200078ec0ff */
[----:B------:R-:W-:Y:S01]  /*25940*/  IMAD.MOV.U32 R4, RZ, RZ, 0x1 ;  /* 0x00000001ff047424 */ /* 0x000fe200078e00ff */
[----:B------:R-:W-:Y:S02]  /*25950*/  LOP3.LUT R3, R0, 0x40, RZ, 0xfc, !PT ;  /* 0x0000004000037812 */ /* 0x000fe400078efcff */
[----:B------:R0:W-:Y:S04]  /*25960*/  STL [R1+0x28], R2 ;  /* 0x0000280201007387 */ /* 0x0001e80000100800 */
[----:B------:R-:W-:Y:S01]  /*25970*/  STL [R1+0x58], RZ ;  /* 0x000058ff01007387 */ /* 0x000fe20000100800 */
[----:B------:R-:W-:Y:S01]  /*25980*/  @P0 LOP3.LUT R19, R19, 0x8, RZ, 0xfc, !PT ;  /* 0x0000000813130812 */ /* 0x000fe200078efcff */
[----:B0-----:R-:W-:-:S05]  /*25990*/  IMAD.MOV.U32 R2, RZ, RZ, 0x1 ;  /* 0x00000001ff027424 */ /* 0x001fca00078e00ff */
[----:B------:R0:W-:Y:S04]  /*259a0*/  STL [R1+0x20], R2 ;  /* 0x0000200201007387 */ /* 0x0001e80000100800 */
[----:B------:R1:W-:Y:S04]  /*259b0*/  STL [R1+0x1c], RZ ;  /* 0x00001cff01007387 */ /* 0x0003e80000100800 */
[----:B------:R1:W-:Y:S01]  /*259c0*/  STL [R1+0x10], RZ ;  /* 0x000010ff01007387 */ /* 0x0003e20000100800 */
[----:B0-----:R-:W-:-:S03]  /*259d0*/  LOP3.LUT R2, R0, 0x80, RZ, 0xfc, !PT ;  /* 0x0000008000027812 */ /* 0x001fc600078efcff */
[----:B------:R1:W-:Y:S01]  /*259e0*/  STL [R1+0x14], R4 ;  /* 0x0000140401007387 */ /* 0x0003e20000100800 */
[----:B------:R-:W-:-:S07]  /*259f0*/  LOP3.LUT R0, R0, 0xc0, RZ, 0xfc, !PT ;  /* 0x000000c000007812 */ /* 0x000fce00078efcff */
.L_x_2017:
[----:B--2---:R-:W2:Y:S01]  /*25a00*/  LDL R14, [R1+0xc] ;  /* 0x00000c00010e7983 */ /* 0x004ea20000100800 */
[----:B------:R-:W2:Y:S01]  /*25a10*/  LDC.64 R12, c[0x0][0xa00] ;  /* 0x00028000ff0c7b82 */ /* 0x000ea20000000a00 */
[----:B------:R-:W-:Y:S05]  /*25a20*/  YIELD ;  /* 0x0000000000007946 */ /* 0x000fea0003800000 */
[----:B------:R-:W-:Y:S01]  /*25a30*/  ULDC.64 UR4, c[0x0][0xa28] ;  /* 0x00028a0000047ab9 */ /* 0x000fe20000000a00 */
[----:B01----:R-:W-:Y:S02]  /*25a40*/  CS2R R6, SRZ ;  /* 0x0000000000067805 */ /* 0x003fe4000001ff00 */
[----:B------:R-:W-:Y:S01]  /*25a50*/  ISETP.NE.U32.AND P0, PT, RZ, UR4, PT ;  /* 0x00000004ff007c0c */ /* 0x000fe2000bf05070 */
[----:B------:R-:W-:Y:S01]  /*25a60*/  ULDC.64 UR10, c[0x0][0x208] ;  /* 0x00008200000a7ab9 */ /* 0x000fe20000000a00 */
[----:B------:R-:W-:Y:S01]  /*25a70*/  ULDC.64 UR8, c[0x0][0xa18] ;  /* 0x0002860000087ab9 */ /* 0x000fe20000000a00 */
[----:B------:R-:W-:Y:S01]  /*25a80*/  IMAD.MOV.U32 R0, RZ, RZ, RZ ;  /* 0x000000ffff007224 */ /* 0x000fe200078e00ff */
[----:B------:R-:W-:Y:S01]  /*25a90*/  ISETP.NE.AND.EX P0, PT, RZ, UR5, PT, P0 ;  /* 0x00000005ff007c0c */ /* 0x000fe2000bf05300 */
[----:B------:R-:W-:Y:S01]  /*25aa0*/  ULDC.64 UR4, c[0x0][0xa00] ;  /* 0x0002800000047ab9 */ /* 0x000fe20000000a00 */
[----:B-1----:R-:W0:Y:S01]  /*25ab0*/  LDC.64 R4, c[0x0][0xa08] ;  /* 0x00028200ff047b82 */ /* 0x002e220000000a00 */
[----:B------:R-:W-:Y:S01]  /*25ac0*/  ISETP.NE.U32.AND P1, PT, RZ, UR4, PT ;  /* 0x00000004ff007c0c */ /* 0x000fe2000bf25070 */
[----:B------:R-:W-:-:S03]  /*25ad0*/  ULDC.64 UR6, c[0x0][0xa08] ;  /* 0x0002820000067ab9 */ /* 0x000fc60000000a00 */
[----:B------:R-:W-:Y:S01]  /*25ae0*/  ISETP.NE.AND.EX P1, PT, RZ, UR5, PT, P1 ;  /* 0x00000005ff007c0c */ /* 0x000fe2000bf25310 */
[----:B------:R-:W-:Y:S01]  /*25af0*/  ULDC.64 UR4, c[0x0][0xa10] ;  /* 0x0002840000047ab9 */ /* 0x000fe20000000a00 */
[----:B------:R-:W-:-:S04]  /*25b00*/  ISETP.NE.U32.AND P3, PT, RZ, UR8, PT ;  /* 0x00000008ff007c0c */ /* 0x000fc8000bf65070 */
[----:B------:R-:W-:Y:S01]  /*25b10*/  ISETP.NE.AND.EX P3, PT, RZ, UR9, PT, P3 ;  /* 0x00000009ff007c0c */ /* 0x000fe2000bf65330 */
[----:B------:R-:W1:-:S12]  /*25b20*/  @P0 LDC.64 R2, c[0x0][0xa28] ;  /* 0x00028a00ff020b82 */ /* 0x000e580000000a00 */
[----:B------:R-:W3:Y:S01]  /*25b30*/  @P3 LDC.64 R8, c[0x0][0xa18] ;  /* 0x00028600ff083b82 */ /* 0x000ee20000000a00 */
[----:B--2---:R-:W-:-:S04]  /*25b40*/  IMAD.WIDE R12, R14, 0x4, R12 ;  /* 0x000000040e0c7825 */ /* 0x004fc800078e020c */
[C---:B-1----:R-:W-:Y:S01]  /*25b50*/  @P0 IMAD.WIDE R2, R14.reuse, 0x4, R2 ;  /* 0x000000040e020825 */ /* 0x042fe200078e0202 */
[----:B------:R-:W2:Y:S04]  /*25b60*/  @P1 LDG.E R6, desc[UR10][R12.64] ;  /* 0x0000000a0c061981 */ /* 0x000ea8000c1e1900 */
[----:B------:R1:W5:Y:S01]  /*25b70*/  @P0 LDG.E R0, desc[UR10][R2.64] ;  /* 0x0000000a02000981 */ /* 0x000362000c1e1900 */
[----:B------:R-:W-:Y:S01]  /*25b80*/  ISETP.NE.U32.AND P0, PT, RZ, UR4, PT ;  /* 0x00000004ff007c0c */ /* 0x000fe2000bf05070 */
[----:B------:R-:W-:Y:S01]  /*25b90*/  ULDC UR4, c[0x0][0x288] ;  /* 0x0000a20000047ab9 */ /* 0x000fe20000000800 */
[C---:B---3--:R-:W-:Y:S01]  /*25ba0*/  @P3 IMAD.WIDE R8, R14.reuse, 0x4, R8 ;  /* 0x000000040e083825 */ /* 0x048fe200078e0208 */
[----:B------:R-:W-:Y:S02]  /*25bb0*/  ISETP.NE.U32.AND P2, PT, RZ, UR6, PT ;  /* 0x00000006ff007c0c */ /* 0x000fe4000bf45070 */
[----:B------:R-:W-:Y:S01]  /*25bc0*/  ISETP.NE.AND.EX P0, PT, RZ, UR5, PT, P0 ;  /* 0x00000005ff007c0c */ /* 0x000fe2000bf05300 */
[----:B------:R-:W-:Y:S01]  /*25bd0*/  IMAD.MOV.U32 R10, RZ, RZ, RZ ;  /* 0x000000ffff0a7224 */ /* 0x000fe200078e00ff */
[----:B------:R-:W-:Y:S01]  /*25be0*/  ISETP.NE.AND.EX P2, PT, RZ, UR7, PT, P2 ;  /* 0x00000007ff007c0c */ /* 0x000fe2000bf45320 */
[C---:B0-----:R-:W-:Y:S01]  /*25bf0*/  IMAD.WIDE R4, R14.reuse, 0x4, R4 ;  /* 0x000000040e047825 */ /* 0x041fe200078e0204 */
[----:B-1----:R-:W0:Y:S11]  /*25c00*/  LDC.64 R2, c[0x0][0xa10] ;  /* 0x00028400ff027b82 */ /* 0x002e360000000a00 */
[----:B------:R1:W5:Y:S01]  /*25c10*/  @P2 LDG.E R7, desc[UR10][R4.64] ;  /* 0x0000000a04072981 */ /* 0x000362000c1e1900 */
[----:B0-----:R-:W-:-:S05]  /*25c20*/  IMAD.WIDE R2, R14, 0x4, R2 ;  /* 0x000000040e027825 */ /* 0x001fca00078e0202 */
[----:B------:R1:W5:Y:S04]  /*25c30*/  @P0 LDG.E R10, desc[UR10][R2.64] ;  /* 0x0000000a020a0981 */ /* 0x000368000c1e1900 */
[----:B--2---:R0:W-:Y:S02]  /*25c40*/  STL [R1+0x48], R6 ;  /* 0x0000480601007387 */ /* 0x0041e40000100800 */
[----:B0-----:R-:W-:Y:S01]  /*25c50*/  MOV R6, UR4 ;  /* 0x0000000400067c02 */ /* 0x001fe20008000f00 */
[----:B------:R-:W-:-:S05]  /*25c60*/  ULDC.64 UR4, c[0x0][0x418] ;  /* 0x0001060000047ab9 */ /* 0x000fca0000000a00 */
[----:B------:R-:W2:Y:S01]  /*25c70*/  @P3 LDG.E R6, desc[UR10][R8.64] ;  /* 0x0000000a08063981 */ /* 0x000ea2000c1e1900 */
[----:B------:R-:W-:-:S03]  /*25c80*/  UISETP.NE.U32.AND UP0, UPT, UR4, URZ, UPT ;  /* 0x0000003f0400728c */ /* 0x000fc6000bf05070 */
[----:B------:R-:W-:Y:S01]  /*25c90*/  ULDC UR4, c[0x0][0x424] ;  /* 0x0001090000047ab9 */ /* 0x000fe20000000800 */
[----:B------:R-:W-:-:S03]  /*25ca0*/  UISETP.NE.AND.EX UP0, UPT, UR5, URZ, UPT, UP0 ;  /* 0x0000003f0500728c */ /* 0x000fc6000bf05300 */
[----:B------:R-:W-:Y:S01]  /*25cb0*/  ULDC UR5, c[0x0][0x2f0] ;  /* 0x0000bc0000057ab9 */ /* 0x000fe20000000800 */
[----:B------:R-:W-:Y:S01]  /*25cc0*/  USEL UR4, UR4, 0x1, UP0 ;  /* 0x0000000104047887 */ /* 0x000fe20008000000 */
[----:B--2---:R0:W-:Y:S04]  /*25cd0*/  STL [R1+0x3c], R6 ;  /* 0x00003c0601007387 */ /* 0x0041e80000100800 */
[----:B------:R1:W5:Y:S01]  /*25ce0*/  LDL R15, [R1+0x3c] ;  /* 0x00003c00010f7983 */ /* 0x0003620000100800 */
[----:B------:R-:W-:-:S03]  /*25cf0*/  UIMAD UR4, UR4, UR5, URZ ;  /* 0x00000005040472a4 */ /* 0x000fc6000f8e023f */
[----:B------:R-:W-:Y:S02]  /*25d00*/  ULDC UR5, c[0x0][0x348] ;  /* 0x0000d20000057ab9 */ /* 0x000fe40000000800 */
[----:B------:R-:W-:Y:S02]  /*25d10*/  IMAD.U32 R9, RZ, RZ, UR5 ;  /* 0x00000005ff097e24 */ /* 0x000fe4000f8e00ff */
[----:B0-----:R-:W-:Y:S01]  /*25d20*/  IMAD.U32 R6, RZ, RZ, UR4 ;  /* 0x00000004ff067e24 */ /* 0x001fe2000f8e00ff */
[----:B-1----:R-:W-:Y:S06]  /*25d30*/  @P3 BRA `(.L_x_1837) ;  /* 0x0000000000183947 */ /* 0x002fec0003800000 */
[----:B------:R-:W-:Y:S05]  /*25d40*/  @!P1 BRA `(.L_x_1837) ;  /* 0x0000000000149947 */ /* 0x000fea0003800000 */
[----:B------:R-:W-:Y:S02]  /*25d50*/  ULDC.64 UR4, c[0x0][0x208] ;  /* 0x0000820000047ab9 */ /* 0x000fe40000000a00 */
[----:B------:R-:W2:Y:S04]  /*25d60*/  LDG.E R8, desc[UR4][R12.64] ;  /* 0x000000040c087981 */ /* 0x000ea8000c1e1900 */
[----:B------:R-:W2:Y:S02]  /*25d70*/  LDG.E R12, desc[UR4][R12.64+0x4] ;  /* 0x000004040c0c7981 */ /* 0x000ea4000c1e1900 */
[----:B--2--5:R-:W-:-:S05]  /*25d80*/  IMAD.IADD R15, R12, 0x1, -R8 ;  /* 0x000000010c0f7824 */ /* 0x024fca00078e0a08 */
[----:B------:R0:W-:Y:S02]  /*25d90*/  STL [R1+0x3c], R15 ;  /* 0x00003c0f01007387 */ /* 0x0001e40000100800 */
.L_x_1837:
[----:B------:R-:W2:Y:S01]  /*25da0*/  LDL.LU R11, [R1+0x8] ;  /* 0x00000800010b7983 */ /* 0x000ea20000300800 */
[----:B-----5:R-:W-:Y:S01]  /*25db0*/  IMAD.IADD R7, R7, 0x1, R0 ;  /* 0x0000000107077824 */ /* 0x020fe200078e0200 */
[----:B------:R-:W-:Y:S02]  /*25dc0*/  ULDC.64 UR4, c[0x0][0xa20] ;  /* 0x0002880000047ab9 */ /* 0x000fe40000000a00 */
[----:B------:R-:W-:Y:S02]  /*25dd0*/  ISETP.NE.U32.AND P1, PT, RZ, UR4, PT ;  /* 0x00000004ff007c0c */ /* 0x000fe4000bf25070 */
[----:B------:R1:W-:Y:S02]  /*25de0*/  STL [R1+0x18], R7 ;  /* 0x0000180701007387 */ /* 0x0003e40000100800 */
[----:B------:R-:W-:Y:S02]  /*25df0*/  ISETP.NE.AND.EX P1, PT, RZ, UR5, PT, P1 ;  /* 0x00000005ff007c0c */ /* 0x000fe4000bf25310 */
[----:B--2---:R-:W-:-:S02]  /*25e00*/  LOP3.LUT R17, R11, 0xff000000, RZ, 0xc0, !PT ;  /* 0xff0000000b117812 */ /* 0x004fc400078ec0ff */
[C---:B------:R-:W-:Y:S02]  /*25e10*/  LOP3.LUT R8, R11.reuse, 0xff0000, RZ, 0xc0, !PT ;  /* 0x00ff00000b087812 */ /* 0x040fe400078ec0ff */
[----:B------:R-:W-:Y:S02]  /*25e20*/  SHF.R.U32.HI R17, RZ, 0x8, R17 ;  /* 0x00000008ff117819 */ /* 0x000fe40000011611 */
[----:B------:R-:W-:Y:S02]  /*25e30*/  LOP3.LUT R16, R11, 0xffff, RZ, 0xc0, !PT ;  /* 0x0000ffff0b107812 */ /* 0x000fe400078ec0ff */
[----:B------:R-:W-:-:S03]  /*25e40*/  LEA.HI R17, R8, R17, RZ, 0x10 ;  /* 0x0000001108117211 */ /* 0x000fc600078f80ff */
[----:B-1----:R-:W-:Y:S05]  /*25e50*/  @!P1 BRA `(.L_x_1838) ;  /* 0x0000000000149947 */ /* 0x002fea0003800000 */
[----:B------:R-:W1:Y:S01]  /*25e60*/  LDC.64 R6, c[0x0][0xa20] ;  /* 0x00028800ff067b82 */ /* 0x000e620000000a00 */
[----:B------:R-:W-:Y:S01]  /*25e70*/  ULDC.64 UR4, c[0x0][0x208] ;  /* 0x0000820000047ab9 */ /* 0x000fe20000000a00 */
[----:B-1----:R-:W-:-:S06]  /*25e80*/  IMAD.WIDE R6, R14, 0x4, R6 ;  /* 0x000000040e067825 */ /* 0x002fcc00078e0206 */
[----:B------:R1:W5:Y:S01]  /*25e90*/  LDG.E R6, desc[UR4][R6.64] ;  /* 0x0000000406067981 */ /* 0x000362000c1e1900 */
[----:B------:R-:W-:Y:S05]  /*25ea0*/  BRA `(.L_x_1839) ;  /* 0x0000000000147947 */ /* 0x000fea0003800000 */
.L_x_1838:
[----:B------:R-:W-:Y:S05]  /*25eb0*/  @!P2 BRA `(.L_x_1839) ;  /* 0x000000000010a947 */ /* 0x000fea0003800000 */
[----:B------:R-:W-:Y:S02]  /*25ec0*/  ULDC.64 UR4, c[0x0][0x208] ;  /* 0x0000820000047ab9 */ /* 0x000fe40000000a00 */
[----:B------:R-:W2:Y:S04]  /*25ed0*/  LDG.E R6, desc[UR4][R4.64] ;  /* 0x0000000404067981 */ /* 0x000ea8000c1e1900 */
[----:B------:R-:W2:Y:S02]  /*25ee0*/  LDG.E R4, desc[UR4][R4.64+0x4] ;  /* 0x0000040404047981 */ /* 0x000ea4000c1e1900 */
[----:B--2---:R-:W-:-:S07]  /*25ef0*/  IMAD.IADD R6, R4, 0x1, -R6 ;  /* 0x0000000104067824 */ /* 0x004fce00078e0a06 */
.L_x_1839:
[----:B-1----:R-:W2:Y:S01]  /*25f00*/  LDL.LU R7, [R1+0x4] ;  /* 0x0000040001077983 */ /* 0x002ea20000300800 */
[----:B------:R-:W-:-:S03]  /*25f10*/  ULDC.64 UR4, c[0x0][0x208] ;  /* 0x0000820000047ab9 */ /* 0x000fc60000000a00 */
[----:B------:R-:W3:Y:S04]  /*25f20*/  @P0 LDG.E R4, desc[UR4][R2.64] ;  /* 0x0000000402040981 */ /* 0x000ee8000c1e1900 */
[----:B------:R1:W3:Y:S01]  /*25f30*/  @P0 LDG.E R2, desc[UR4][R2.64+0x4] ;  /* 0x0000040402020981 */ /* 0x0002e2000c1e1900 */
[----:B-----5:R-:W-:Y:S01]  /*25f40*/  IMAD.IADD R8, R6, 0x1, -R0 ;  /* 0x0000000106087824 */ /* 0x020fe200078e0a00 */
[----:B-1----:R-:W1:Y:S02]  /*25f50*/  LDC R3, c[0x0][0x448] ;  /* 0x00011200ff037b82 */ /* 0x002e640000000800 */
[----:B-1----:R-:W-:-:S13]  /*25f60*/  ISETP.NE.AND P1, PT, R3, 0x1, PT ;  /* 0x000000010300780c */ /* 0x002fda0003f25270 */
[----:B------:R-:W1:Y:S08]  /*25f70*/  @P1 LDC R3, c[0x0][0x44c] ;  /* 0x00011300ff031b82 */ /* 0x000e700000000800 */
[----:B------:R-:W4:Y:S01]  /*25f80*/  @P1 LDC R5, c[0x0][0x450] ;  /* 0x00011400ff051b82 */ /* 0x000f220000000800 */
[----:B--2---:R-:W-:-:S04]  /*25f90*/  IMAD.SHL.U32 R12, R7, 0x80, RZ ;  /* 0x00000080070c7824 */ /* 0x004fc800078e00ff */
[----:B------:R-:W-:Y:S01]  /*25fa0*/  VIADD R6, R12, 0x7f ;  /* 0x0000007f0c067836 */ /* 0x000fe20000000000 */
[----:B------:R2:W-:Y:S03]  /*25fb0*/  STL [R1+0x34], R12 ;  /* 0x0000340c01007387 */ /* 0x0005e60000100800 */
[----:B-1----:R-:W-:-:S05]  /*25fc0*/  @P1 IMAD.HI.U32 R0, R6, R3, RZ ;  /* 0x0000000306001227 */ /* 0x002fca00078e00ff */
[----:B----4-:R-:W-:Y:S02]  /*25fd0*/  @P1 SHF.R.U32.HI R6, RZ, R5, R0 ;  /* 0x00000005ff061219 */ /* 0x010fe40000011600 */
[----:B---3--:R-:W-:-:S05]  /*25fe0*/  @P0 IADD3 R9, -R4, R2, RZ ;  /* 0x0000000204090210 */ /* 0x008fca0007ffe1ff */
[----:B------:R-:W-:-:S04]  /*25ff0*/  IMAD.IADD R0, R8, 0x1, R9 ;  /* 0x0000000108007824 */ /* 0x000fc800078e0209 */
[C---:B------:R-:W-:Y:S01]  /*26000*/  VIADD R2, R0.reuse, 0x3f ;  /* 0x0000003f00027836 */ /* 0x040fe20000000000 */
[----:B------:R-:W-:-:S04]  /*26010*/  IADD3 R21, R0, 0x1, -R15 ;  /* 0x0000000100157810 */ /* 0x000fc80007ffe80f */
[----:B------:R-:W-:Y:S02]  /*26020*/  SHF.R.S32.HI R3, RZ, 0x1f, R2 ;  /* 0x0000001fff037819 */ /* 0x000fe40000011402 */
[----:B------:R-:W-:Y:S02]  /*26030*/  IADD3 R6, R21, R6, RZ ;  /* 0x0000000615067210 */ /* 0x000fe40007ffe0ff */
[----:B------:R-:W-:Y:S02]  /*26040*/  LEA.HI R4, R3, R2, RZ, 0x6 ;  /* 0x0000000203047211 */ /* 0x000fe400078f30ff */
[----:B------:R-:W1:Y:S02]  /*26050*/  LDC.64 R2, c[0x0][0x9e0] ;  /* 0x00027800ff027b82 */ /* 0x000e640000000a00 */
[----:B------:R-:W-:-:S05]  /*26060*/  SHF.R.S32.HI R11, RZ, 0x6, R4 ;  /* 0x00000006ff0b7819 */ /* 0x000fca0000011404 */
[----:B------:R2:W-:Y:S01]  /*26070*/  STL [R1+0x5c], R11 ;  /* 0x00005c0b01007387 */ /* 0x0005e20000100800 */
[----:B-1----:R-:W-:Y:S01]  /*26080*/  ISETP.GE.AND P2, PT, R3, 0x1, PT ;  /* 0x000000010300780c */ /* 0x002fe20003f46270 */
        /* <DEDUP_REMOVED lines=8> */
[----:B------:R-:W1:Y:S02]  /*26110*/  @P3 LDC.64 R4, c[0x0][0x9e8] ;  /* 0x00027a00ff043b82 */ /* 0x000e640000000a00 */
[----:B-1----:R-:W-:-:S05]  /*26120*/  @P3 IMAD.HI.U32 R4, R6, R4, RZ ;  /* 0x0000000406043227 */ /* 0x002fca00078e00ff */
[----:B------:R-:W-:-:S04]  /*26130*/  @P3 SHF.R.U32.HI R6, RZ, R5, R4 ;  /* 0x00000005ff063219 */ /* 0x000fc80000011604 */
[----:B------:R-:W-:Y:S01]  /*26140*/  LOP3.LUT R7, RZ, R6, RZ, 0x33, !PT ;  /* 0x00000006ff077212 */ /* 0x000fe200078e33ff */
[----:B------:R-:W-:Y:S06]  /*26150*/  BRA `(.L_x_1843) ;  /* 0x0000000000107947 */ /* 0x000fec0003800000 */
.L_x_1842:
[----:B------:R-:W-:-:S13]  /*26160*/  ISETP.NE.AND P3, PT, R3, 0x1, PT ;  /* 0x000000010300780c */ /* 0x000fda0003f65270 */
[----:B------:R-:W1:Y:S02]  /*26170*/  @P3 LDC.64 R4, c[0x0][0x9e8] ;  /* 0x00027a00ff043b82 */ /* 0x000e640000000a00 */
[----:B-1----:R-:W-:-:S05]  /*26180*/  @P3 IMAD.HI.U32 R4, R7, R4, RZ ;  /* 0x0000000407043227 */ /* 0x002fca00078e00ff */
[----:B------:R-:W-:-:S07]  /*26190*/  @P3 SHF.R.U32.HI R7, RZ, R5, R4 ;  /* 0x00000005ff073219 */ /* 0x000fce0000011604 */
.L_x_1843:
[----:B------:R-:W-:Y:S05]  /*261a0*/  BSYNC B0 ;  /* 0x0000000000007941 */ /* 0x000fea0003800000 */
.L_x_1841:
[----:B------:R-:W-:-:S05]  /*261b0*/  IMAD R7, R7, R3, R3 ;  /* 0x0000000307077224 */ /* 0x000fca00078e0203 */
[----:B------:R-:W-:-:S07]  /*261c0*/  VIMNMX R2, R2, R7, PT ;  /* 0x0000000702027248 */ /* 0x000fce0003fe0100 */
.L_x_1840:
[----:B------:R-:W1:Y:S01]  /*261d0*/  @P1 LDC R5, c[0x0][0x44c] ;  /* 0x00011300ff051b82 */ /* 0x000e620000000800 */
[----:B------:R-:W-:Y:S01]  /*261e0*/  VIADD R2, R2, 0x3f ;  /* 0x0000003f02027836 */ /* 0x000fe20000000000 */
[----:B------:R-:W-:Y:S01]  /*261f0*/  IADD3 R20, R0, -R15, RZ ;  /* 0x8000000f00147210 */ /* 0x000fe20007ffe0ff */
[----:B------:R-:W-:Y:S01]  /*26200*/  IMAD.MOV.U32 R4, RZ, RZ, R12 ;  /* 0x000000ffff047224 */ /* 0x000fe200078e000c */
[----:B------:R-:W-:-:S04]  /*26210*/  ULDC UR4, c[0x0][0x9dc] ;  /* 0x0002770000047ab9 */ /* 0x000fc80000000800 */
[----:B------:R-:W2:Y:S01]  /*26220*/  @P1 LDC R6, c[0x0][0x450] ;  /* 0x00011400ff061b82 */ /* 0x000ea20000000800 */
[----:B-1----:R-:W-:-:S05]  /*26230*/  @P1 IMAD.HI.U32 R5, R12, R5, RZ ;  /* 0x000000050c051227 */ /* 0x002fca00078e00ff */
[----:B--2---:R-:W-:Y:S02]  /*26240*/  @P1 SHF.R.U32.HI R4, RZ, R6, R5 ;  /* 0x00000006ff041219 */ /* 0x004fe40000011605 */
[----:B------:R-:W-:-:S04]  /*26250*/  SHF.R.S32.HI R6, RZ, 0x1f, R2 ;  /* 0x0000001fff067819 */ /* 0x000fc80000011402 */
[----:B------:R-:W-:Y:S01]  /*26260*/  LEA.HI R6, R6, R2, RZ, 0x6 ;  /* 0x0000000206067211 */ /* 0x000fe200078f30ff */
[----:B------:R-:W-:-:S03]  /*26270*/  IMAD.IADD R2, R20, 0x1, R4 ;  /* 0x0000000114027824 */ /* 0x000fc600078e0204 */
[----:B------:R-:W-:Y:S01]  /*26280*/  SHF.R.S32.HI R6, RZ, 0x6, R6 ;  /* 0x00000006ff067819 */ /* 0x000fe20000011406 */
[----:B------:R-:W-:-:S03]  /*26290*/  VIADD R0, R2, -UR4 ;  /* 0x8000000402007c36 */ /* 0x000fc60008000000 */
[----:B------:R-:W-:Y:S01]  /*262a0*/  VIMNMX R6, R11, R6, PT ;  /* 0x000000060b067248 */ /* 0x000fe20003fe0100 */
[----:B------:R-:W-:Y:S06]  /*262b0*/  @!P2 BRA `(.L_x_1844) ;  /* 0x000000000044a947 */ /* 0x000fec0003800000 */
[----:B------:R-:W-:Y:S01]  /*262c0*/  ISETP.GT.AND P1, PT, R2, -0x1, PT ;  /* 0xffffffff0200780c */ /* 0x000fe20003f24270 */
[----:B------:R-:W-:-:S12]  /*262d0*/  BSSY B0, `(.L_x_1845) ;  /* 0x000000d000007945 */ /* 0x000fd80003800000 */
        /* <DEDUP_REMOVED lines=8> */
.L_x_1846:
[----:B------:R-:W-:-:S13]  /*26360*/  ISETP.NE.AND P1, PT, R3, 0x1, PT ;  /* 0x000000010300780c */ /* 0x000fda0003f25270 */
[----:B------:R-:W1:Y:S02]  /*26370*/  @P1 LDC.64 R4, c[0x0][0x9e8] ;  /* 0x00027a00ff041b82 */ /* 0x000e640000000a00 */
[----:B-1----:R-:W-:-:S05]  /*26380*/  @P1 IMAD.HI.U32 R4, R2, R4, RZ ;  /* 0x0000000402041227 */ /* 0x002fca00078e00ff */
[----:B------:R-:W-:-:S07]  /*26390*/  @P1 SHF.R.U32.HI R2, RZ, R5, R4 ;  /* 0x00000005ff021219 */ /* 0x000fce0000011604 */
.L_x_1847:
[----:B------:R-:W-:Y:S05]  /*263a0*/  BSYNC B0 ;  /* 0x0000000000007941 */ /* 0x000fea0003800000 */
.L_x_1845:
[----:B------:R-:W-:-:S05]  /*263b0*/  IMAD R2, R2, R3, RZ ;  /* 0x0000000302027224 */ /* 0x000fca00078e02ff */
[----:B------:R-:W-:-:S07]  /*263c0*/  VIMNMX R0, R0, R2, !PT ;  /* 0x0000000200007248 */ /* 0x000fce0007fe0100 */
.L_x_1844:
[----:B------:R-:W-:Y:S01]  /*263d0*/  SHF.R.S32.HI R2, RZ, 0x1f, R0 ;  /* 0x0000001fff027819 */ /* 0x000fe20000011400 */
[----:B------:R-:W-:Y:S01]  /*263e0*/  BSSY B0, `(.L_x_1848) ;  /* 0x0000028000007945 */ /* 0x000fe20003800000 */
[----:B------:R-:W-:Y:S02]  /*263f0*/  LOP3.LUT R12, R17, 0xff, RZ, 0xc0, !PT ;  /* 0x000000ff110c7812 */ /* 0x000fe400078ec0ff */
[----:B------:R-:W-:Y:S01]  /*26400*/  LEA.HI R0, R2, R0, RZ, 0x6 ;  /* 0x0000000002007211 */ /* 0x000fe200078f30ff */
[----:B------:R-:W-:Y:S01]  /*26410*/  IMAD.MOV.U32 R2, RZ, RZ, RZ ;  /* 0x000000ffff027224 */ /* 0x000fe200078e00ff */
[----:B------:R-:W-:Y:S01]  /*26420*/  SHF.R.U32.HI R17, RZ, 0x10, R17 ;  /* 0x00000010ff117819 */ /* 0x000fe20000011611 */
[----:B------:R1:W-:Y:S01]  /*26430*/  STL [R1+0x50], R12 ;  /* 0x0000500c01007387 */ /* 0x0003e20000100800 */
[----:B------:R-:W-:-:S04]  /*26440*/  SHF.R.S32.HI R0, RZ, 0x6, R0 ;  /* 0x00000006ff007819 */ /* 0x000fc80000011400 */
[----:B------:R-:W-:-:S04]  /*26450*/  VIMNMX R0, RZ, R0, !PT ;  /* 0x00000000ff007248 */ /* 0x000fc80007fe0100 */
[----:B------:R-:W-:-:S13]  /*26460*/  ISETP.GT.AND P1, PT, R6, R0, PT ;  /* 0x000000000600720c */ /* 0x000fda0003f24270 */
[----:B-1----:R-:W-:Y:S05]  /*26470*/  @!P1 BRA `(.L_x_1849) ;  /* 0x0000000000789947 */ /* 0x002fea0003800000 */
[----:B------:R-:W-:Y:S01]  /*26480*/  ISETP.NE.AND P1, PT, R17, RZ, PT ;  /* 0x000000ff1100720c */ /* 0x000fe20003f25270 */
[----:B------:R-:W-:-:S03]  /*26490*/  ULDC UR4, c[0x0][0x9f0] ;  /* 0x00027c0000047ab9 */ /* 0x000fc60000000800 */
[----:B------:R-:W-:-:S04]  /*264a0*/  SEL R4, R17, UR4, P1 ;  /* 0x0000000411047c07 */ /* 0x000fc80008800000 */
[----:B------:R-:W-:Y:S02]  /*264b0*/  IABS R5, R4 ;  /* 0x0000000400057213 */ /* 0x000fe40000000000 */
[----:B------:R-:W-:Y:S02]  /*264c0*/  IADD3 R7, R4, -0x1, R6 ;  /* 0xffffffff04077810 */ /* 0x000fe40007ffe006 */
[----:B------:R-:W1:Y:S03]  /*264d0*/  I2F.RP R2, R5 ;  /* 0x0000000500027306 */ /* 0x000e660000209400 */
[----:B------:R-:W-:-:S05]  /*264e0*/  IMAD.IADD R7, R7, 0x1, -R0 ;  /* 0x0000000107077824 */ /* 0x000fca00078e0a00 */
[----:B-1----:R-:W1:Y:S02]  /*264f0*/  MUFU.RCP R2, R2 ;  /* 0x0000000200027308 */ /* 0x002e640000001000 */
[----:B-1----:R-:W-:-:S06]  /*26500*/  VIADD R2, R2, 0xffffffe ;  /* 0x0ffffffe02027836 */ /* 0x002fcc0000000000 */
[----:B------:R1:W2:Y:S02]  /*26510*/  F2I.FTZ.U32.TRUNC.NTZ R3, R2 ;  /* 0x0000000200037305 */ /* 0x0002a4000021f000 */
[----:B-1----:R-:W-:-:S04]  /*26520*/  LOP3.LUT R2, R7, R4, RZ, 0x3c, !PT ;  /* 0x0000000407027212 */ /* 0x002fc800078e3cff */
[----:B------:R-:W-:Y:S02]  /*26530*/  ISETP.GE.AND P1, PT, R2, RZ, PT ;  /* 0x000000ff0200720c */ /* 0x000fe40003f26270 */
[----:B--2---:R-:W-:-:S05]  /*26540*/  IADD3 R2, RZ, -R3, RZ ;  /* 0x80000003ff027210 */ /* 0x004fca0007ffe0ff */
[----:B------:R-:W-:Y:S02]  /*26550*/  IMAD R11, R2, R5, RZ ;  /* 0x00000005020b7224 */ /* 0x000fe400078e02ff */
[----:B------:R-:W-:-:S04]  /*26560*/  IMAD.MOV.U32 R2, RZ, RZ, RZ ;  /* 0x000000ffff027224 */ /* 0x000fc800078e00ff */
[----:B------:R-:W-:Y:S01]  /*26570*/  IMAD.HI.U32 R11, R3, R11, R2 ;  /* 0x0000000b030b7227 */ /* 0x000fe200078e0002 */
[----:B------:R-:W-:Y:S02]  /*26580*/  IABS R2, R4 ;  /* 0x0000000400027213 */ /* 0x000fe40000000000 */
[----:B------:R-:W-:-:S03]  /*26590*/  IABS R3, R7 ;  /* 0x0000000700037213 */ /* 0x000fc60000000000 */
[----:B------:R-:W-:-:S04]  /*265a0*/  IMAD.MOV R2, RZ, RZ, -R2 ;  /* 0x000000ffff027224 */ /* 0x000fc800078e0a02 */
[----:B------:R-:W-:Y:S02]  /*265b0*/  IMAD.MOV.U32 R7, RZ, RZ, R2 ;  /* 0x000000ffff077224 */ /* 0x000fe400078e0002 */
[----:B------:R-:W-:-:S04]  /*265c0*/  IMAD.HI.U32 R2, R11, R3, RZ ;  /* 0x000000030b027227 */ /* 0x000fc800078e00ff */
[----:B------:R-:W-:-:S05]  /*265d0*/  IMAD R3, R2, R7, R3 ;  /* 0x0000000702037224 */ /* 0x000fca00078e0203 */
[----:B------:R-:W-:-:S13]  /*265e0*/  ISETP.GT.U32.AND P2, PT, R5, R3, PT ;  /* 0x000000030500720c */ /* 0x000fda0003f44070 */
[----:B------:R-:W-:Y:S02]  /*265f0*/  @!P2 IMAD.IADD R3, R3, 0x1, -R5 ;  /* 0x000000010303a824 */ /* 0x000fe400078e0a05 */
[----:B------:R-:W-:-:S03]  /*26600*/  @!P2 VIADD R2, R2, 0x1 ;  /* 0x000000010202a836 */ /* 0x000fc60000000000 */
[----:B------:R-:W-:-:S13]  /*26610*/  ISETP.GE.U32.AND P2, PT, R3, R5, PT ;  /* 0x000000050300720c */ /* 0x000fda0003f46070 */
[----:B------:R-:W-:Y:S02]  /*26620*/  @P2 IADD3 R2, R2, 0x1, RZ ;  /* 0x0000000102022810 */ /* 0x000fe40007ffe0ff */
[----:B------:R-:W-:-:S03]  /*26630*/  ISETP.NE.AND P2, PT, R4, RZ, PT ;  /* 0x000000ff0400720c */ /* 0x000fc60003f45270 */
[----:B------:R-:W-:-:S10]  /*26640*/  @!P1 IMAD.MOV R2, RZ, RZ, -R2 ;  /* 0x000000ffff029224 */ /* 0x000fd400078e0a02 */
[----:B------:R-:W-:-:S07]  /*26650*/  @!P2 LOP3.LUT R2, RZ, R4, RZ, 0x33, !PT ;  /* 0x00000004ff02a212 */ /* 0x000fce00078e33ff */
.L_x_1849:
[----:B------:R-:W-:Y:S05]  /*26660*/  BSYNC B0 ;  /* 0x0000000000007941 */ /* 0x000fea0003800000 */
.L_x_1848:
[-C--:B------:R-:W-:Y:S01]  /*26670*/  IMAD R0, R12, R2.reuse, R0 ;  /* 0x000000020c007224 */ /* 0x080fe200078e0200 */
[----:B------:R-:W-:Y:S01]  /*26680*/  BSSY B0, `(.L_x_1850) ;  /* 0x0000199000007945 */ /* 0x000fe20003800000 */
[----:B------:R-:W-:Y:S02]  /*26690*/  PLOP3.LUT P5, PT, PT, PT, PT, 0x80, 0x0 ;  /* 0x000000000000781c */ /* 0x000fe40003faf070 */
[C---:B------:R-:W-:Y:S01]  /*266a0*/  IMAD R3, R0.reuse, 0x40, -R8 ;  /* 0x0000004000037824 */ /* 0x040fe200078e0a08 */
[----:B------:R-:W-:-:S05]  /*266b0*/  VIADDMNMX R2, R0, R2, R6, PT ;  /* 0x0000000200027246 */ /* 0x000fca0003800106 */
[----:B------:R-:W-:-:S05]  /*266c0*/  IMAD R2, R2, 0x40, -R8 ;  /* 0x0000004002027824 */ /* 0x000fca00078e0a08 */
[----:B------:R-:W-:Y:S02]  /*266d0*/  VIMNMX R0, R2, R9, PT ;  /* 0x0000000902007248 */ /* 0x000fe40003fe0100 */
[----:B------:R-:W-:-:S04]  /*266e0*/  VIMNMX R2, RZ, R3, !PT ;  /* 0x00000003ff027248 */ /* 0x000fc80007fe0100 */
[----:B------:R-:W-:Y:S02]  /*266f0*/  ISETP.GT.AND P1, PT, R0, R2, PT ;  /* 0x000000020000720c */ /* 0x000fe40003f24270 */
[----:B------:R-:W-:-:S05]  /*26700*/  SHF.R.U32.HI R2, RZ, 0x6, R2 ;  /* 0x00000006ff027819 */ /* 0x000fca0000011602 */
[----:B------:R-:W-:-:S06]  /*26710*/  IMAD.MOV.U32 R8, RZ, RZ, R2 ;  /* 0x000000ffff087224 */ /* 0x000fcc00078e0002 */
[----:B------:R-:W-:-:S05]  /*26720*/  @P1 VIADD R0, R0, 0x3f ;  /* 0x0000003f00001836 */ /* 0x000fca0000000000 */
[----:B------:R-:W-:-:S04]  /*26730*/  @P1 SHF.R.S32.HI R3, RZ, 0x1f, R0 ;  /* 0x0000001fff031819 */ /* 0x000fc80000011400 */
[----:B------:R-:W-:-:S04]  /*26740*/  @P1 LEA.HI R0, R3, R0, RZ, 0x6 ;  /* 0x0000000003001211 */ /* 0x000fc800078f30ff */
[----:B------:R-:W-:-:S04]  /*26750*/  @P1 SHF.R.S32.HI R8, RZ, 0x6, R0 ;  /* 0x00000006ff081819 */ /* 0x000fc80000011400 */
[----:B------:R-:W-:-:S13]  /*26760*/  ISETP.GT.AND P1, PT, R8, R2, PT ;  /* 0x000000020800720c */ /* 0x000fda0003f24270 */
[----:B------:R-:W-:Y:S05]  /*26770*/  @!P1 BRA `(.L_x_1851) ;  /* 0x0000001800249947 */ /* 0x000fea0003800000 */
[----:B------:R-:W-:Y:S01]  /*26780*/  UMOV UR4, 0xffffffff ;  /* 0xffffffff00047882 */ /* 0x000fe20000000000 */
[----:B------:R-:W-:Y:S02]  /*26790*/  SEL R0, R14, RZ, !P0 ;  /* 0x000000ff0e007207 */ /* 0x000fe40004000000 */
[----:B------:R-:W-:Y:S05]  /*267a0*/  BRA.DIV UR4, `(.L_x_1852) ;  /* 0x0000009604487947 */ /* 0x000fea000b800000 */
[----:B------:R-:W1:Y:S02]  /*267b0*/  S2R R3, SR_TID.X ;  /* 0x0000000000037919 */ /* 0x000e640000002100 */
[----:B-1----:R-:W-:-:S04]  /*267c0*/  SHF.R.U32.HI R3, RZ, 0x5, R3 ;  /* 0x00000005ff037819 */ /* 0x002fc80000011603 */
[----:B------:R-:W-:-:S05]  /*267d0*/  LOP3.LUT R3, R3, 0x3, RZ, 0xc0, !PT ;  /* 0x0000000303037812 */ /* 0x000fca00078ec0ff */
[----:B------:R1:W2:Y:S02]  /*267e0*/  SHFL.IDX PT, R14, R3, RZ, 0x1f ;  /* 0x00001fff030e7589 */ /* 0x0002a400000e0000 */
.L_x_2084:
[----:B--2---:R-:W-:Y:S02]  /*267f0*/  ISETP.NE.AND P0, PT, R14, RZ, PT ;  /* 0x000000ff0e00720c */ /* 0x004fe40003f05270 */
[----:B------:R-:W-:-:S11]  /*26800*/  PLOP3.LUT P2, PT, PT, PT, PT, 0x8, 0x0 ;  /* 0x000000000000781c */ /* 0x000fd60003f4e170 */
[----:B------:R-:W-:Y:S05]  /*26810*/  @P0 BRA `(.L_x_1853) ;  /* 0x00000000000c0947 */ /* 0x000fea0003800000 */
[----:B------:R-:W-:-:S03]  /*26820*/  UMOV UR4, 0xffffffff ;  /* 0xffffffff00047882 */ /* 0x000fc60000000000 */
[----:B------:R-:W-:Y:S05]  /*26830*/  BRA.DIV UR4, `(.L_x_1854) ;  /* 0x0000009604587947 */ /* 0x000fea000b800000 */
[----:B------:R-:W-:-:S13]  /*26840*/  ELECT P2, URZ, PT ;  /* 0x00000000003f782f */ /* 0x000fda0003840000 */
.L_x_1853:
[----:B-1----:R-:W2:Y:S01]  /*26850*/  LDL R3, [R1+0x58] ;  /* 0x0000580001037983 */ /* 0x002ea20000100800 */
[----:B------:R-:W-:Y:S01]  /*26860*/  BSSY B1, `(.L_x_1855) ;  /* 0x0000008000017945 */ /* 0x000fe20003800000 */
[----:B--2---:R-:W-:-:S04]  /*26870*/  IADD3 R3, R3, 0x1, RZ ;  /* 0x0000000103037810 */ /* 0x004fc80007ffe0ff */
[----:B------:R-:W-:-:S04]  /*26880*/  LEA.HI R4, R3, R3, RZ, 0x1 ;  /* 0x0000000303047211 */ /* 0x000fc800078f08ff */
[----:B------:R-:W-:-:S05]  /*26890*/  LOP3.LUT R4, R4, 0xfffffffe, RZ, 0xc0, !PT ;  /* 0xfffffffe04047812 */ /* 0x000fca00078ec0ff */
[----:B------:R-:W-:-:S05]  /*268a0*/  IMAD.IADD R3, R3, 0x1, -R4 ;  /* 0x0000000103037824 */ /* 0x000fca00078e0a04 */
[----:B------:R-:W-:-:S04]  /*268b0*/  SHF.L.U32 R3, R3, 0x1f, RZ ;  /* 0x0000001f03037819 */ /* 0x000fc800000006ff */
[----:B------:R-:W1:Y:S02]  /*268c0*/  SYNCS.PHASECHK.TRANS64.TRYWAIT P0, [R18+URZ+0x30820], R3 ;  /* 0x03082003120075a7 */ /* 0x000e64000800017f */
[----:B-1----:R-:W-:Y:S05]  /*268d0*/  @!P0 BRA `(.L_x_1856) ;  /* 0x0000009400548947 */ /* 0x002fea0003800000 */
.L_x_2087:
[----:B------:R-:W-:Y:S05]  /*268e0*/  BSYNC B1 ;  /* 0x0000000000017941 */ /* 0x000fea0003800000 */
.L_x_1855:
[----:B------:R-:W-:Y:S04]  /*268f0*/  BSSY B1, `(.L_x_1857) ;  /* 0x00000ad000017945 */ /* 0x000fe80003800000 */
[----:B------:R-:W-:Y:S05]  /*26900*/  @!P2 BRA `(.L_x_1858) ;  /* 0x0000000800aca947 */ /* 0x000fea0003800000 */
[----:B------:R-:W2:Y:S04]  /*26910*/  LDL R5, [R1+0x1c] ;  /* 0x00001c0001057983 */ /* 0x000ea80000100800 */
[----:B------:R-:W3:Y:S01]  /*26920*/  LDL R6, [R1+0x20] ;  /* 0x0000200001067983 */ /* 0x000ee20000100800 */
[----:B------:R-:W-:Y:S01]  /*26930*/  BSSY B2, `(.L_x_1859) ;  /* 0x0000008000027945 */ /* 0x000fe20003800000 */
[----:B------:R-:W4:Y:S02]  /*26940*/  S2R R4, SR_TID.X ;  /* 0x0000000000047919 */ /* 0x000f240000002100 */
[----:B----4-:R-:W-:-:S04]  /*26950*/  LOP3.LUT R4, R4, 0x7f, RZ, 0xc0, !PT ;  /* 0x0000007f04047812 */ /* 0x010fc800078ec0ff */
[----:B------:R-:W-:Y:S01]  /*26960*/  ISETP.NE.AND P4, PT, R4, RZ, PT ;  /* 0x000000ff0400720c */ /* 0x000fe20003f85270 */
[----:B--2---:R-:W-:Y:S01]  /*26970*/  IMAD R5, R5, 0x8, R18 ;  /* 0x0000000805057824 */ /* 0x004fe200078e0212 */
[----:B---3--:R-:W-:-:S04]  /*26980*/  SHF.L.U32 R9, R6, 0x1f, RZ ;  /* 0x0000001f06097819 */ /* 0x008fc800000006ff */
[----:B------:R-:W2:Y:S02]  /*26990*/  SYNCS.PHASECHK.TRANS64.TRYWAIT P0, [R5+URZ+0x308a0], R9 ;  /* 0x0308a009050075a7 */ /* 0x000ea4000800017f */
[----:B--2---:R-:W-:Y:S05]  /*269a0*/  @!P0 BRA `(.L_x_1860) ;  /* 0x0000009400348947 */ /* 0x004fea0003800000 */
.L_x_2088:
[----:B------:R-:W-:Y:S05]  /*269b0*/  BSYNC B2 ;  /* 0x0000000000027941 */ /* 0x000fea0003800000 */
.L_x_1859:
[----:B------:R-:W-:Y:S04]  /*269c0*/  BSSY B2, `(.L_x_1861) ;  /* 0x0000007000027945 */ /* 0x000fe80003800000 */
[----:B------:R-:W-:Y:S05]  /*269d0*/  @P4 BRA `(.L_x_1862) ;  /* 0x0000000000144947 */ /* 0x000fea0003800000 */
[----:B------:R-:W-:Y:S01]  /*269e0*/  LOP3.LUT P0, RZ, R19, 0x1, RZ, 0xc0, !PT ;  /* 0x0000000113ff7812 */ /* 0x000fe2000780c0ff */
[----:B-1----:R-:W-:-:S04]  /*269f0*/  IMAD.MOV.U32 R3, RZ, RZ, 0x8000 ;  /* 0x00008000ff037424 */ /* 0x002fc800078e00ff */
[----:B------:R3:W-:Y:S08]  /*26a00*/  SYNCS.ARRIVE.TRANS64 RZ, [R5+URZ+0x30890], R3 ;  /* 0x0308900305ff79a7 */ /* 0x0007f0000800003f */
[----:B------:R-:W-:Y:S05]  /*26a10*/  @!P0 BRA `(.L_x_1862) ;  /* 0x0000000000048947 */ /* 0x000fea0003800000 */
[----:B------:R-:W-:Y:S01]  /*26a20*/  BPT.TRAP 0x1 ;  /* 0x000000040000795c */ /* 0x000fe20000300000 */
.L_x_1862:
[----:B------:R-:W-:Y:S05]  /*26a30*/  BSYNC B2 ;  /* 0x0000000000027941 */ /* 0x000fea0003800000 */
.L_x_1861:
[----:B-1-3--:R-:W3:Y:S01]  /*26a40*/  LDL R3, [R1+0x1c] ;  /* 0x00001c0001037983 */ /* 0x00aee20000100800 */
[----:B------:R-:W-:Y:S01]  /*26a50*/  IMAD.MOV.U32 R14, RZ, RZ, RZ ;  /* 0x000000ffff0e7224 */ /* 0x000fe200078e00ff */
[----:B------:R-:W-:Y:S01]  /*26a60*/  UIADD3 UR4, UP0, UR36, 0x570, URZ ;  /* 0x0000057024047890 */ /* 0x000fe2000ff1e03f */
[----:B------:R-:W-:Y:S01]  /*26a70*/  IMAD R4, R8, 0x40, R10 ;  /* 0x0000004008047824 */ /* 0x000fe200078e020a */
[----:B------:R-:W-:Y:S01]  /*26a80*/  PLOP3.LUT P0, PT, PT, PT, PT, 0x80, 0x0 ;  /* 0x000000000000781c */ /* 0x000fe20003f0f070 */
[----:B------:R-:W-:Y:S01]  /*26a90*/  UMOV UR6, 0x0 ;  /* 0x0000000000067882 */ /* 0x000fe20000000000 */
[----:B------:R-:W-:Y:S01]  /*26aa0*/  R2UR UR10, R14 ;  /* 0x000000000e0a72ca */ /* 0x000fe200000e0000 */
[----:B------:R-:W-:Y:S01]  /*26ab0*/  UIADD3.X UR5, URZ, UR37, URZ, UP0, !UPT ;  /* 0x000000253f057290 */ /* 0x000fe200087fe43f */
[----:B------:R-:W-:Y:S01]  /*26ac0*/  IADD3 R4, R4, -0x40, RZ ;  /* 0xffffffc004047810 */ /* 0x000fe20007ffe0ff */
[----:B------:R-:W-:Y:S01]  /*26ad0*/  UMOV UR7, 0x12f00000 ;  /* 0x12f0000000077882 */ /* 0x000fe20000000000 */
[----:B---3--:R-:W-:-:S02]  /*26ae0*/  IMAD R7, R3, 0x8000, R18 ;  /* 0x0000800003077824 */ /* 0x008fc400078e0212 */
[----:B------:R-:W-:Y:S02]  /*26af0*/  IMAD.SHL.U32 R11, R3, 0x4000, RZ ;  /* 0x00004000030b7824 */ /* 0x000fe400078e00ff */
[----:B------:R-:W-:Y:S02]  /*26b00*/  VIADD R3, R5, 0x30890 ;  /* 0x0003089005037836 */ /* 0x000fe40000000000 */
[----:B------:R-:W-:-:S07]  /*26b10*/  VIADD R6, R7, 0x20400 ;  /* 0x0002040007067836 */ /* 0x000fce0000000000 */
.L_x_1863:
        /* <DEDUP_REMOVED lines=12> */
[----:B------:R-:W-:Y:S01]  /*26be0*/  UMOV UR6, 0x0 ;  /* 0x0000000000067882 */ /* 0x000fe20000000000 */
[----:B------:R-:W-:Y:S02]  /*26bf0*/  UMOV UR7, 0x12f00000 ;  /* 0x12f0000000077882 */ /* 0x000fe40000000000 */
[----:B------:R-:W-:Y:S02]  /*26c00*/  R2UR UR10, R6 ;  /* 0x00000000060a72ca */ /* 0x000fe400000e0000 */
[----:B------:R-:W-:-:S13]  /*26c10*/  IADD3 R6, R7, 0x22400, RZ ;  /* 0x0002240007067810 */ /* 0x000fda0007ffe0ff */
.L_x_1864:
        /* <DEDUP_REMOVED lines=14> */
[----:B------:R-:W-:Y:S01]  /*26d00*/  R2UR UR10, R6 ;  /* 0x00000000060a72ca */ /* 0x000fe200000e0000 */
[----:B------:R-:W-:-:S14]  /*26d10*/  VIADD R6, R7, 0x24400 ;  /* 0x0002440007067836 */ /* 0x000fdc0000000000 */
.L_x_1865:
        /* <DEDUP_REMOVED lines=10> */
[----:B0-----:R-:W-:Y:S01]  /*26dc0*/  IMAD.MOV.U32 R15, RZ, RZ, 0xc0 ;  /* 0x000000c0ff0f7424 */ /* 0x001fe200078e00ff */
[----:B------:R-:W-:Y:S01]  /*26dd0*/  PLOP3.LUT P0, PT, PT, PT, PT, 0x80, 0x0 ;  /* 0x000000000000781c */ /* 0x000fe20003f0f070 */
[----:B------:R-:W-:Y:S01]  /*26de0*/  VIADD R7, R7, 0x26400 ;  /* 0x0002640007077836 */ /* 0x000fe20000000000 */
[----:B------:R-:W-:Y:S01]  /*26df0*/  UMOV UR6, 0x0 ;  /* 0x0000000000067882 */ /* 0x000fe20000000000 */
[----:B------:R-:W-:Y:S01]  /*26e00*/  UMOV UR7, 0x12f00000 ;  /* 0x12f0000000077882 */ /* 0x000fe20000000000 */
[----:B------:R-:W-:-:S15]  /*26e10*/  R2UR UR10, R15 ;  /* 0x000000000f0a72ca */ /* 0x000fde00000e0000 */
.L_x_1866:
        /* <DEDUP_REMOVED lines=13> */
.L_x_2089:
[----:B------:R-:W-:Y:S05]  /*26ef0*/  BSYNC B2 ;  /* 0x0000000000027941 */ /* 0x000fea0003800000 */
.L_x_1867:
[----:B------:R-:W-:Y:S01]  /*26f00*/  BSSY B2, `(.L_x_1869) ;  /* 0x0000009000027945 */ /* 0x000fe20003800000 */
[----:B------:R-:W-:Y:S01]  /*26f10*/  IMAD.MOV.U32 R12, RZ, RZ, 0x0 ;  /* 0x00000000ff0c7424 */ /* 0x000fe200078e00ff */
[----:B------:R-:W-:Y:S02]  /*26f20*/  MOV R13, 0x12f00000 ;  /* 0x12f00000000d7802 */ /* 0x000fe40000000f00 */
[----:B------:R-:W-:Y:S05]  /*26f30*/  @P4 BRA `(.L_x_1870) ;  /* 0x0000000000144947 */ /* 0x000fea0003800000 */
[----:B------:R-:W-:Y:S01]  /*26f40*/  LOP3.LUT P0, RZ, R19, 0x1, RZ, 0xc0, !PT ;  /* 0x0000000113ff7812 */ /* 0x000fe2000780c0ff */
[----:B------:R-:W-:-:S04]  /*26f50*/  IMAD.MOV.U32 R3, RZ, RZ, 0x8000 ;  /* 0x00008000ff037424 */ /* 0x000fc800078e00ff */
[----:B------:R1:W-:Y:S08]  /*26f60*/  SYNCS.ARRIVE.TRANS64 RZ, [R5+URZ+0x308b0], R3 ;  /* 0x0308b00305ff79a7 */ /* 0x0003f0000800003f */
[----:B------:R-:W-:Y:S05]  /*26f70*/  @!P0 BRA `(.L_x_1870) ;  /* 0x0000000000048947 */ /* 0x000fea0003800000 */
[----:B------:R-:W-:Y:S01]  /*26f80*/  BPT.TRAP 0x1 ;  /* 0x000000040000795c */ /* 0x000fe20000300000 */
.L_x_1870:
[----:B------:R-:W-:Y:S05]  /*26f90*/  BSYNC B2 ;  /* 0x0000000000027941 */ /* 0x000fea0003800000 */
.L_x_1869:
[----:B------:R-:W-:Y:S01]  /*26fa0*/  R2UR UR10, R14 ;  /* 0x000000000e0a72ca */ /* 0x000fe200000e0000 */
[----:B-1----:R-:W-:Y:S01]  /*26fb0*/  IMAD R3, R11, 0x2, R18 ;  /* 0x000000020b037824 */ /* 0x002fe200078e0212 */
[----:B------:R-:W-:Y:S01]  /*26fc0*/  R2UR UR6, R12 ;  /* 0x000000000c0672ca */ /* 0x000fe200000e0000 */
[----:B------:R-:W-:Y:S01]  /*26fd0*/  UIADD3 UR4, UP0, UR36, 0x670, URZ ;  /* 0x0000067024047890 */ /* 0x000fe2000ff1e03f */
[----:B------:R-:W-:Y:S01]  /*26fe0*/  R2UR UR7, R13 ;  /* 0x000000000d0772ca */ /* 0x000fe200000e0000 */
[----:B0-2---:R-:W-:Y:S01]  /*26ff0*/  VIADD R5, R5, 0x308b0 ;  /* 0x000308b005057836 */ /* 0x005fe20000000000 */
[----:B------:R-:W-:Y:S01]  /*27000*/  PLOP3.LUT P0, PT, PT, PT, PT, 0x80, 0x0 ;  /* 0x000000000000781c */ /* 0x000fe20003f0f070 */
[----:B------:R-:W-:Y:S01]  /*27010*/  VIADD R6, R3, 0x400 ;  /* 0x0000040003067836 */ /* 0x000fe20000000000 */
[----:B------:R-:W-:-:S12]  /*27020*/  UIADD3.X UR5, URZ, UR37, URZ, UP0, !UPT ;  /* 0x000000253f057290 */ /* 0x000fd800087fe43f */
.L_x_1871:
        /* <DEDUP_REMOVED lines=11> */
[----:B------:R-:W-:Y:S02]  /*270e0*/  R2UR UR6, R12 ;  /* 0x000000000c0672ca */ /* 0x000fe400000e0000 */
[----:B------:R-:W-:Y:S02]  /*270f0*/  R2UR UR7, R13 ;  /* 0x000000000d0772ca */ /* 0x000fe400000e0000 */
[----:B------:R-:W-:Y:S02]  /*27100*/  R2UR UR10, R7 ;  /* 0x00000000070a72ca */ /* 0x000fe400000e0000 */
[----:B------:R-:W-:Y:S02]  /*27110*/  PLOP3.LUT P0, PT, PT, PT, PT, 0x80, 0x0 ;  /* 0x000000000000781c */ /* 0x000fe40003f0f070 */
[----:B------:R-:W-:-:S11]  /*27120*/  IADD3 R6, R3, 0x2400, RZ ;  /* 0x0000240003067810 */ /* 0x000fd60007ffe0ff */
.L_x_1872:
        /* <DEDUP_REMOVED lines=11> */
[----:B------:R-:W-:Y:S01]  /*271e0*/  R2UR UR6, R12 ;  /* 0x000000000c0672ca */ /* 0x000fe200000e0000 */
[----:B------:R-:W-:Y:S01]  /*271f0*/  VIADD R6, R3, 0x4400 ;  /* 0x0000440003067836 */ /* 0x000fe20000000000 */
[----:B------:R-:W-:Y:S02]  /*27200*/  R2UR UR7, R13 ;  /* 0x000000000d0772ca */ /* 0x000fe400000e0000 */
[----:B------:R-:W-:Y:S02]  /*27210*/  R2UR UR10, R7 ;  /* 0x00000000070a72ca */ /* 0x000fe400000e0000 */
[----:B------:R-:W-:-:S13]  /*27220*/  PLOP3.LUT P0, PT, PT, PT, PT, 0x80, 0x0 ;  /* 0x000000000000781c */ /* 0x000fda0003f0f070 */
.L_x_1873:
        /* <DEDUP_REMOVED lines=15> */
.L_x_1874:
        /* <DEDUP_REMOVED lines=10> */
.L_x_1858:
[----:B------:R-:W-:Y:S05]  /*273c0*/  BSYNC B1 ;  /* 0x0000000000017941 */ /* 0x000fea0003800000 */
.L_x_1857:
[----:B------:R-:W1:Y:S04]  /*273d0*/  LDL.LU R7, [R1+0x1c] ;  /* 0x00001c0001077983 */ /* 0x000e680000300800 */
[----:B------:R-:W2:Y:S01]  /*273e0*/  LDL.LU R6, [R1+0x20] ;  /* 0x0000200001067983 */ /* 0x000ea20000300800 */
[----:B------:R-:W-:Y:S01]  /*273f0*/  VIADD R8, R8, 0xfffffffe ;  /* 0xfffffffe08087836 */ /* 0x000fe20000000000 */
[----:B------:R-:W-:Y:S01]  /*27400*/  PLOP3.LUT P5, PT, PT, PT, PT, 0x8, 0x0 ;  /* 0x000000000000781c */ /* 0x000fe20003fae170 */
[----:B-1----:R-:W-:-:S05]  /*27410*/  VIADD R3, R7, 0x1 ;  /* 0x0000000107037836 */ /* 0x002fca0000000000 */
[----:B------:R-:W-:-:S04]  /*27420*/  ISETP.NE.AND P0, PT, R3, 0x2, PT ;  /* 0x000000020300780c */ /* 0x000fc80003f05270 */
[----:B------:R-:W-:Y:S02]  /*27430*/  SEL R4, RZ, 0x1, P0 ;  /* 0x00000001ff047807 */ /* 0x000fe40000000000 */
[----:B------:R-:W-:Y:S02]  /*27440*/  SEL R3, R3, RZ, P0 ;  /* 0x000000ff03037207 */ /* 0x000fe40000000000 */
[----:B--2---:R-:W-:Y:S02]  /*27450*/  LOP3.LUT R6, R6, R4, RZ, 0x3c, !PT ;  /* 0x0000000406067212 */ /* 0x004fe400078e3cff */
[----:B------:R-:W-:-:S03]  /*27460*/  ISETP.GE.AND P0, PT, R8, R2, PT ;  /* 0x000000020800720c */ /* 0x000fc60003f06270 */
[----:B------:R1:W-:Y:S04]  /*27470*/  STL [R1+0x20], R6 ;  /* 0x0000200601007387 */ /* 0x0003e80000100800 */
[----:B------:R1:W-:Y:S06]  /*27480*/  STL [R1+0x1c], R3 ;  /* 0x00001c0301007387 */ /* 0x0003ec0000100800 */
[----:B------:R-:W-:Y:S05]  /*27490*/  @!P0 BRA `(.L_x_1851) ;  /* 0x0000000800dc8947 */ /* 0x000fea0003800000 */
.L_x_1893:
[----:B------:R-:W-:Y:S05]  /*274a0*/  YIELD ;  /* 0x0000000000007946 */ /* 0x000fea0003800000 */
[----:B------:R-:W-:Y:S04]  /*274b0*/  BSSY B1, `(.L_x_1875) ;  /* 0x00000a9000017945 */ /* 0x000fe80003800000 */
[----:B--2---:R-:W-:Y:S05]  /*274c0*/  @!P2 BRA `(.L_x_1876) ;  /* 0x00000008009ca947 */ /* 0x004fea0003800000 */
[----:B------:R-:W2:Y:S04]  /*274d0*/  LDL R5, [R1+0x1c] ;  /* 0x00001c0001057983 */ /* 0x000ea80000100800 */
[----:B------:R-:W3:Y:S01]  /*274e0*/  LDL R4, [R1+0x20] ;  /* 0x0000200001047983 */ /* 0x000ee20000100800 */
[----:B------:R-:W-:Y:S01]  /*274f0*/  BSSY B2, `(.L_x_1877) ;  /* 0x0000008000027945 */ /* 0x000fe20003800000 */
[----:B-1----:R-:W1:Y:S02]  /*27500*/  S2R R3, SR_TID.X ;  /* 0x0000000000037919 */ /* 0x002e640000002100 */
[----:B-1----:R-:W-:-:S04]  /*27510*/  LOP3.LUT R3, R3, 0x7f, RZ, 0xc0, !PT ;  /* 0x0000007f03037812 */ /* 0x002fc800078ec0ff */
[----:B------:R-:W-:Y:S02]  /*27520*/  ISETP.NE.AND P1, PT, R3, RZ, PT ;  /* 0x000000ff0300720c */ /* 0x000fe40003f25270 */
[----:B--2---:R-:W-:Y:S02]  /*27530*/  LEA R7, R5, R18, 0x3 ;  /* 0x0000001205077211 */ /* 0x004fe400078e18ff */
[----:B---3--:R-:W-:-:S04]  /*27540*/  SHF.L.U32 R6, R4, 0x1f, RZ ;  /* 0x0000001f04067819 */ /* 0x008fc800000006ff */
[----:B------:R-:W1:Y:S02]  /*27550*/  SYNCS.PHASECHK.TRANS64.TRYWAIT P0, [R7+URZ+0x308a0], R6 ;  /* 0x0308a006070075a7 */ /* 0x000e64000800017f */
[----:B-1----:R-:W-:Y:S05]  /*27560*/  @!P0 BRA `(.L_x_1878) ;  /* 0x00000088006c8947 */ /* 0x002fea0003800000 */
.L_x_2090:
[----:B------:R-:W-:Y:S05]  /*27570*/  BSYNC B2 ;  /* 0x0000000000027941 */ /* 0x000fea0003800000 */
.L_x_1877:
[----:B------:R-:W-:Y:S04]  /*27580*/  BSSY B2, `(.L_x_1879) ;  /* 0x0000007000027945 */ /* 0x000fe80003800000 */
[----:B------:R-:W-:Y:S05]  /*27590*/  @P1 BRA `(.L_x_1880) ;  /* 0x0000000000141947 */ /* 0x000fea0003800000 */
[----:B------:R-:W-:Y:S01]  /*275a0*/  LOP3.LUT P0, RZ, R19, 0x1, RZ, 0xc0, !PT ;  /* 0x0000000113ff7812 */ /* 0x000fe2000780c0ff */
[----:B------:R-:W-:-:S04]  /*275b0*/  IMAD.MOV.U32 R3, RZ, RZ, 0x8000 ;  /* 0x00008000ff037424 */ /* 0x000fc800078e00ff */
[----:B------:R2:W-:Y:S08]  /*275c0*/  SYNCS.ARRIVE.TRANS64 RZ, [R7+URZ+0x30890], R3 ;  /* 0x0308900307ff79a7 */ /* 0x0005f0000800003f */
[----:B------:R-:W-:Y:S05]  /*275d0*/  @!P0 BRA `(.L_x_1880) ;  /* 0x0000000000048947 */ /* 0x000fea0003800000 */
[----:B------:R-:W-:Y:S01]  /*275e0*/  BPT.TRAP 0x1 ;  /* 0x000000040000795c */ /* 0x000fe20000300000 */
.L_x_1880:
[----:B------:R-:W-:Y:S05]  /*275f0*/  BSYNC B2 ;  /* 0x0000000000027941 */ /* 0x000fea0003800000 */
.L_x_1879:
[----:B--2---:R-:W2:Y:S01]  /*27600*/  LDL R3, [R1+0x1c] ;  /* 0x00001c0001037983 */ /* 0x004ea20000100800 */
        /* <DEDUP_REMOVED lines=8> */
[----:B--2---:R-:W-:Y:S02]  /*27690*/  IMAD R5, R3, 0x8000, R18 ;  /* 0x0000800003057824 */ /* 0x004fe400078e0212 */
[----:B------:R-:W-:-:S03]  /*276a0*/  VIADD R3, R7, 0x30890 ;  /* 0x0003089007037836 */ /* 0x000fc60000000000 */
[----:B------:R-:W-:-:S07]  /*276b0*/  IADD3 R9, R5, 0x20400, RZ ;  /* 0x0002040005097810 */ /* 0x000fce0007ffe0ff */
.L_x_1881:
        /* <DEDUP_REMOVED lines=10> */
[----:B------:R-:W-:Y:S01]  /*27760*/  IMAD.MOV.U32 R9, RZ, RZ, 0x40 ;  /* 0x00000040ff097424 */ /* 0x000fe200078e00ff */
[----:B------:R-:W-:Y:S01]  /*27770*/  PLOP3.LUT P0, PT, PT, PT, PT, 0x80, 0x0 ;  /* 0x000000000000781c */ /* 0x000fe20003f0f070 */
[----:B------:R-:W-:Y:S01]  /*27780*/  UMOV UR6, 0x0 ;  /* 0x0000000000067882 */ /* 0x000fe20000000000 */
[----:B------:R-:W-:Y:S02]  /*27790*/  UMOV UR7, 0x12f00000 ;  /* 0x12f0000000077882 */ /* 0x000fe40000000000 */
[----:B------:R-:W-:Y:S01]  /*277a0*/  R2UR UR10, R9 ;  /* 0x00000000090a72ca */ /* 0x000fe200000e0000 */
[----:B------:R-:W-:-:S14]  /*277b0*/  VIADD R9, R5, 0x22400 ;  /* 0x0002240005097836 */ /* 0x000fdc0000000000 */
.L_x_1882:
        /* <DEDUP_REMOVED lines=10> */
[----:B0-----:R-:W-:Y:S01]  /*27860*/  IMAD.MOV.U32 R15, RZ, RZ, 0x80 ;  /* 0x00000080ff0f7424 */ /* 0x001fe200078e00ff */
[----:B------:R-:W-:Y:S01]  /*27870*/  PLOP3.LUT P0, PT, PT, PT, PT, 0x80, 0x0 ;  /* 0x000000000000781c */ /* 0x000fe20003f0f070 */
[----:B------:R-:W-:Y:S01]  /*27880*/  VIADD R9, R5, 0x24400 ;  /* 0x0002440005097836 */ /* 0x000fe20000000000 */
[----:B------:R-:W-:Y:S01]  /*27890*/  UMOV UR6, 0x0 ;  /* 0x0000000000067882 */ /* 0x000fe20000000000 */
[----:B------:R-:W-:Y:S01]  /*278a0*/  UMOV UR7, 0x12f00000 ;  /* 0x12f0000000077882 */ /* 0x000fe20000000000 */
[----:B------:R-:W-:-:S15]  /*278b0*/  R2UR UR10, R15 ;  /* 0x000000000f0a72ca */ /* 0x000fde00000e0000 */
.L_x_1883:
        /* <DEDUP_REMOVED lines=16> */
.L_x_1884:
        /* <DEDUP_REMOVED lines=13> */
.L_x_2091:
[----:B------:R-:W-:Y:S05]  /*27a90*/  BSYNC B2 ;  /* 0x0000000000027941 */ /* 0x000fea0003800000 */
.L_x_1885:
[----:B------:R-:W-:Y:S01]  /*27aa0*/  BSSY B2, `(.L_x_1887) ;  /* 0x0000009000027945 */ /* 0x000fe20003800000 */
[----:B------:R-:W-:Y:S02]  /*27ab0*/  IMAD.MOV.U32 R12, RZ, RZ, 0x0 ;  /* 0x00000000ff0c7424 */ /* 0x000fe400078e00ff */
[----:B------:R-:W-:Y:S01]  /*27ac0*/  IMAD.MOV.U32 R13, RZ, RZ, 0x12f00000 ;  /* 0x12f00000ff0d7424 */ /* 0x000fe200078e00ff */
[----:B------:R-:W-:Y:S06]  /*27ad0*/  @P1 BRA `(.L_x_1888) ;  /* 0x0000000000141947 */ /* 0x000fec0003800000 */
[----:B------:R-:W-:Y:S01]  /*27ae0*/  LOP3.LUT P0, RZ, R19, 0x1, RZ, 0xc0, !PT ;  /* 0x0000000113ff7812 */ /* 0x000fe2000780c0ff */
[----:B------:R-:W-:-:S04]  /*27af0*/  IMAD.MOV.U32 R3, RZ, RZ, 0x8000 ;  /* 0x00008000ff037424 */ /* 0x000fc800078e00ff */
[----:B------:R2:W-:Y:S08]  /*27b00*/  SYNCS.ARRIVE.TRANS64 RZ, [R7+URZ+0x308b0], R3 ;  /* 0x0308b00307ff79a7 */ /* 0x0005f0000800003f */
[----:B------:R-:W-:Y:S05]  /*27b10*/  @!P0 BRA `(.L_x_1888) ;  /* 0x0000000000048947 */ /* 0x000fea0003800000 */
[----:B------:R-:W-:Y:S01]  /*27b20*/  BPT.TRAP 0x1 ;  /* 0x000000040000795c */ /* 0x000fe20000300000 */
.L_x_1888:
[----:B------:R-:W-:Y:S05]  /*27b30*/  BSYNC B2 ;  /* 0x0000000000027941 */ /* 0x000fea0003800000 */
.L_x_1887:
[----:B------:R-:W-:Y:S01]  /*27b40*/  R2UR UR10, R11 ;  /* 0x000000000b0a72ca */ /* 0x000fe200000e0000 */
[----:B------:R-:W-:Y:S01]  /*27b50*/  UIADD3 UR4, UP0, UR36, 0x670, URZ ;  /* 0x0000067024047890 */ /* 0x000fe2000ff1e03f */
[----:B------:R-:W-:Y:S01]  /*27b60*/  R2UR UR6, R12 ;  /* 0x000000000c0672ca */ /* 0x000fe200000e0000 */
[----:B012---:R-:W-:Y:S01]  /*27b70*/  VIADD R7, R7, 0x308b0 ;  /* 0x000308b007077836 */ /* 0x007fe20000000000 */
[----:B------:R-:W-:Y:S01]  /*27b80*/  R2UR UR7, R13 ;  /* 0x000000000d0772ca */ /* 0x000fe200000e0000 */
[----:B------:R-:W-:Y:S01]  /*27b90*/  VIADD R3, R5, 0x400 ;  /* 0x0000040005037836 */ /* 0x000fe20000000000 */
[----:B------:R-:W-:Y:S01]  /*27ba0*/  PLOP3.LUT P0, PT, PT, PT, PT, 0x80, 0x0 ;  /* 0x000000000000781c */ /* 0x000fe20003f0f070 */
[----:B------:R-:W-:-:S12]  /*27bb0*/  UIADD3.X UR5, URZ, UR37, URZ, UP0, !UPT ;  /* 0x000000253f057290 */ /* 0x000fd800087fe43f */
.L_x_1889:
        /* <DEDUP_REMOVED lines=12> */
[----:B------:R-:W-:Y:S02]  /*27c80*/  R2UR UR6, R12 ;  /* 0x000000000c0672ca */ /* 0x000fe400000e0000 */
[----:B------:R-:W-:Y:S02]  /*27c90*/  R2UR UR10, R6 ;  /* 0x00000000060a72ca */ /* 0x000fe400000e0000 */
[----:B------:R-:W-:Y:S02]  /*27ca0*/  R2UR UR7, R13 ;  /* 0x000000000d0772ca */ /* 0x000fe400000e0000 */
[----:B------:R-:W-:-:S13]  /*27cb0*/  PLOP3.LUT P0, PT, PT, PT, PT, 0x80, 0x0 ;  /* 0x000000000000781c */ /* 0x000fda0003f0f070 */
.L_x_1890:
        /* <DEDUP_REMOVED lines=15> */
.L_x_1891:
        /* <DEDUP_REMOVED lines=15> */
.L_x_1892:
        /* <DEDUP_REMOVED lines=10> */
.L_x_1876:
[----:B------:R-:W-:Y:S05]  /*27f40*/  BSYNC B1 ;  /* 0x0000000000017941 */ /* 0x000fea0003800000 */
.L_x_1875:
[----:B-1----:R-:W2:Y:S04]  /*27f50*/  LDL.LU R3, [R1+0x1c] ;  /* 0x00001c0001037983 */ /* 0x002ea80000300800 */
        /* <DEDUP_REMOVED lines=11> */
.L_x_1851:
[----:B------:R-:W-:Y:S05]  /*28010*/  BSYNC B0 ;  /* 0x0000000000007941 */ /* 0x000fea0003800000 */
.L_x_1850:
[----:B------:R-:W3:Y:S01]  /*28020*/  LDL R7, [R1+0x34] ;  /* 0x0000340001077983 */ /* 0x000ee20000100800 */
[----:B------:R-:W4:Y:S01]  /*28030*/  LDC R0, c[0x0][0x448] ;  /* 0x00011200ff007b82 */ /* 0x000f220000000800 */
[----:B------:R-:W-:Y:S07]  /*28040*/  @!P5 WARPSYNC.ALL ;  /* 0x000000000000d948 */ /* 0x000fee0003800000 */
[----:B------:R-:W-:Y:S01]  /*28050*/  @!P5 BAR.SYNC.DEFER_BLOCKING 0xc, 0x180 ;  /* 0x030600000000db1d */ /* 0x000fe20000010000 */
[----:B----4-:R-:W-:-:S13]  /*28060*/  ISETP.NE.AND P0, PT, R0, 0x1, PT ;  /* 0x000000010000780c */ /* 0x010fda0003f05270 */
[----:B------:R-:W4:Y:S08]  /*28070*/  @P0 LDC R0, c[0x0][0x44c] ;  /* 0x00011300ff000b82 */ /* 0x000f300000000800 */
[----:B-12---:R-:W1:Y:S01]  /*28080*/  @P0 LDC R3, c[0x0][0x450] ;  /* 0x00011400ff030b82 */ /* 0x006e620000000800 */
[----:B---3--:R-:W-:-:S05]  /*28090*/  IADD3 R2, R7, 0x7f, RZ ;  /* 0x0000007f07027810 */ /* 0x008fca0007ffe0ff */
[----:B----4-:R-:W-:-:S05]  /*280a0*/  @P0 IMAD.HI.U32 R0, R2, R0, RZ ;  /* 0x0000000002000227 */ /* 0x010fca00078e00ff */
[----:B-1----:R-:W-:-:S05]  /*280b0*/  @P0 SHF.R.U32.HI R2, RZ, R3, R0 ;  /* 0x00000003ff020219 */ /* 0x002fca0000011600 */
[----:B------:R-:W-:Y:S02]  /*280c0*/  IMAD.IADD R0, R21, 0x1, R2 ;  /* 0x0000000115007824 */ /* 0x000fe400078e0202 */
[----:B------:R-:W1:Y:S02]  /*280d0*/  LDC.64 R2, c[0x0][0x9e0] ;  /* 0x00027800ff027b82 */ /* 0x000e640000000a00 */
[----:B-1----:R-:W-:Y:S01]  /*280e0*/  ISETP.GE.AND P1, PT, R3, 0x1, PT ;  /* 0x000000010300780c */ /* 0x002fe20003f26270 */
[----:B------:R-:W-:-:S12]  /*280f0*/  IMAD.IADD R2, R0, 0x1, R2 ;  /* 0x0000000100027824 */ /* 0x000fd800078e0202 */
[----:B------:R-:W-:Y:S05]  /*28100*/  @!P1 BRA `(.L_x_1894) ;  /* 0x0000000000489947 */ /* 0x000fea0003800000 */
        /* <DEDUP_REMOVED lines=11> */
.L_x_1896:
[----:B------:R-:W-:-:S13]  /*281c0*/  ISETP.NE.AND P2, PT, R3, 0x1, PT ;  /* 0x000000010300780c */ /* 0x000fda0003f45270 */
[----:B------:R-:W1:Y:S02]  /*281d0*/  @P2 LDC.64 R4, c[0x0][0x9e8] ;  /* 0x00027a00ff042b82 */ /* 0x000e640000000a00 */
[----:B-1----:R-:W-:-:S05]  /*281e0*/  @P2 IMAD.HI.U32 R4, R6, R4, RZ ;  /* 0x0000000406042227 */ /* 0x002fca00078e00ff */
[----:B------:R-:W-:-:S07]  /*281f0*/  @P2 SHF.R.U32.HI R6, RZ, R5, R4 ;  /* 0x00000005ff062219 */ /* 0x000fce0000011604 */
.L_x_1897:
[----:B------:R-:W-:Y:S05]  /*28200*/  BSYNC B0 ;  /* 0x0000000000007941 */ /* 0x000fea0003800000 */
.L_x_1895:
[----:B------:R-:W-:-:S05]  /*28210*/  IMAD R6, R6, R3, R3 ;  /* 0x0000000306067224 */ /* 0x000fca00078e0203 */
[----:B------:R-:W-:-:S07]  /*28220*/  VIMNMX R2, R2, R6, PT ;  /* 0x0000000602027248 */ /* 0x000fce0003fe0100 */
.L_x_1894:
[----:B------:R-:W2:Y:S01]  /*28230*/  LDL R6, [R1+0x5c] ;  /* 0x00005c0001067983 */ /* 0x000ea20000100800 */
[----:B------:R-:W1:Y:S01]  /*28240*/  @P0 LDC R4, c[0x0][0x44c] ;  /* 0x00011300ff040b82 */ /* 0x000e620000000800 */
[----:B------:R-:W-:Y:S01]  /*28250*/  IMAD.MOV.U32 R0, RZ, RZ, R7 ;  /* 0x000000ffff007224 */ /* 0x000fe200078e0007 */
[----:B------:R-:W-:-:S06]  /*28260*/  ULDC UR4, c[0x0][0x9dc] ;  /* 0x0002770000047ab9 */ /* 0x000fcc0000000800 */
[----:B------:R-:W3:Y:S01]  /*28270*/  @P0 LDC R5, c[0x0][0x450] ;  /* 0x00011400ff050b82 */ /* 0x000ee20000000800 */
[----:B-1----:R-:W-:-:S05]  /*28280*/  @P0 IMAD.HI.U32 R4, R7, R4, RZ ;  /* 0x0000000407040227 */ /* 0x002fca00078e00ff */
[----:B---3--:R-:W-:Y:S02]  /*28290*/  @P0 SHF.R.U32.HI R0, RZ, R5, R4 ;  /* 0x00000005ff000219 */ /* 0x008fe40000011604 */
[----:B------:R-:W-:-:S03]  /*282a0*/  IADD3 R4, R2, 0x3f, RZ ;  /* 0x0000003f02047810 */ /* 0x000fc60007ffe0ff */
[----:B------:R-:W-:Y:S01]  /*282b0*/  IMAD.IADD R2, R20, 0x1, R0 ;  /* 0x0000000114027824 */ /* 0x000fe200078e0200 */
[----:B------:R-:W-:-:S04]  /*282c0*/  SHF.R.S32.HI R0, RZ, 0x1f, R4 ;  /* 0x0000001fff007819 */ /* 0x000fc80000011404 */
[----:B------:R-:W-:-:S04]  /*282d0*/  LEA.HI R0, R0, R4, RZ, 0x6 ;  /* 0x0000000400007211 */ /* 0x000fc800078f30ff */
[----:B------:R-:W-:Y:S01]  /*282e0*/  SHF.R.S32.HI R7, RZ, 0x6, R0 ;  /* 0x00000006ff077819 */ /* 0x000fe20000011400 */
[----:B------:R-:W-:-:S04]  /*282f0*/  VIADD R0, R2, -UR4 ;  /* 0x8000000402007c36 */ /* 0x000fc80008000000 */
[----:B------:R1:W-:Y:S01]  /*28300*/  STL [R1+0x60], R7 ;  /* 0x0000600701007387 */ /* 0x0003e20000100800 */
[----:B--2---:R-:W-:Y:S01]  /*28310*/  VIMNMX R6, R6, R7, PT ;  /* 0x0000000706067248 */ /* 0x004fe20003fe0100 */
[----:B-1----:R-:W-:Y:S06]  /*28320*/  @!P1 BRA `(.L_x_1898) ;  /* 0x0000000000449947 */ /* 0x002fec0003800000 */
        /* <DEDUP_REMOVED lines=10> */
.L_x_1900:
[----:B------:R-:W-:-:S13]  /*283d0*/  ISETP.NE.AND P0, PT, R3, 0x1, PT ;  /* 0x000000010300780c */ /* 0x000fda0003f05270 */
[----:B------:R-:W1:Y:S02]  /*283e0*/  @P0 LDC.64 R4, c[0x0][0x9e8] ;  /* 0x00027a00ff040b82 */ /* 0x000e640000000a00 */
[----:B-1----:R-:W-:-:S05]  /*283f0*/  @P0 IMAD.HI.U32 R4, R2, R4, RZ ;  /* 0x0000000402040227 */ /* 0x002fca00078e00ff */
[----:B------:R-:W-:-:S07]  /*28400*/  @P0 SHF.R.U32.HI R2, RZ, R5, R4 ;  /* 0x00000005ff020219 */ /* 0x000fce0000011604 */
.L_x_1901:
[----:B------:R-:W-:Y:S05]  /*28410*/  BSYNC B0 ;  /* 0x0000000000007941 */ /* 0x000fea0003800000 */
.L_x_1899:
[----:B------:R-:W-:-:S05]  /*28420*/  IMAD R2, R2, R3, RZ ;  /* 0x0000000302027224 */ /* 0x000fca00078e02ff */
[----:B------:R-:W-:-:S07]  /*28430*/  VIMNMX R0, R0, R2, !PT ;  /* 0x0000000200007248 */ /* 0x000fce0007fe0100 */
.L_x_1898:
[----:B------:R-:W-:Y:S01]  /*28440*/  SHF.R.S32.HI R2, RZ, 0x1f, R0 ;  /* 0x0000001fff027819 */ /* 0x000fe20000011400 */
[----:B------:R-:W-:Y:S01]  /*28450*/  BSSY B0, `(.L_x_1902) ;  /* 0x0000026000007945 */ /* 0x000fe20003800000 */
[----:B------:R-:W-:Y:S02]  /*28460*/  ISETP.NE.AND P1, PT, R17, RZ, PT ;  /* 0x000000ff1100720c */ /* 0x000fe40003f25270 */
[----:B------:R-:W-:-:S04]  /*28470*/  LEA.HI R2, R2, R0, RZ, 0x6 ;  /* 0x0000000002027211 */ /* 0x000fc800078f30ff */
[----:B------:R-:W-:-:S04]  /*28480*/  SHF.R.S32.HI R2, RZ, 0x6, R2 ;  /* 0x00000006ff027819 */ /* 0x000fc80000011402 */
[----:B------:R-:W-:-:S03]  /*28490*/  VIMNMX R8, RZ, R2, !PT ;  /* 0x00000002ff087248 */ /* 0x000fc60007fe0100 */
[----:B------:R-:W1:Y:S01]  /*284a0*/  @!P1 LDC R17, c[0x0][0x9f0] ;  /* 0x00027c00ff119b82 */ /* 0x000e620000000800 */
[----:B------:R-:W-:Y:S01]  /*284b0*/  ISETP.GT.AND P0, PT, R6, R8, PT ;  /* 0x000000080600720c */ /* 0x000fe20003f04270 */
[----:B------:R2:W-:Y:S04]  /*284c0*/  STL [R1+0x38], R8 ;  /* 0x0000380801007387 */ /* 0x0005e80000100800 */
[----:B------:R2:W-:Y:S08]  /*284d0*/  STL [R1+0x40], RZ ;  /* 0x000040ff01007387 */ /* 0x0005f00000100800 */
[----:B--2---:R-:W-:Y:S05]  /*284e0*/  @!P0 BRA `(.L_x_1903) ;  /* 0x0000000000708947 */ /* 0x004fea0003800000 */
[----:B-1----:R-:W-:-:S04]  /*284f0*/  IABS R0, R17 ;  /* 0x0000001100007213 */ /* 0x002fc80000000000 */
[----:B------:R-:W1:Y:S08]  /*28500*/  I2F.RP R2, R0 ;  /* 0x0000000000027306 */ /* 0x000e700000209400 */
[----:B-1----:R-:W1:Y:S02]  /*28510*/  MUFU.RCP R2, R2 ;  /* 0x0000000200027308 */ /* 0x002e640000001000 */
[----:B-1----:R-:W-:-:S06]  /*28520*/  VIADD R2, R2, 0xffffffe ;  /* 0x0ffffffe02027836 */ /* 0x002fcc0000000000 */
[----:B------:R-:W1:Y:S02]  /*28530*/  F2I.FTZ.U32.TRUNC.NTZ R3, R2 ;  /* 0x0000000200037305 */ /* 0x000e64000021f000 */
[----:B-1----:R-:W-:-:S04]  /*28540*/  IMAD.MOV R2, RZ, RZ, -R3 ;  /* 0x000000ffff027224 */ /* 0x002fc800078e0a03 */
[----:B------:R-:W-:Y:S02]  /*28550*/  IMAD R4, R2, R0, RZ ;  /* 0x0000000002047224 */ /* 0x000fe400078e02ff */
[----:B------:R-:W-:-:S04]  /*28560*/  IMAD.MOV.U32 R2, RZ, RZ, RZ ;  /* 0x000000ffff027224 */ /* 0x000fc800078e00ff */
[----:B------:R-:W-:Y:S01]  /*28570*/  IMAD.HI.U32 R7, R3, R4, R2 ;  /* 0x0000000403077227 */ /* 0x000fe200078e0002 */
[----:B------:R-:W-:Y:S02]  /*28580*/  IADD3 R4, R17, -0x1, R6 ;  /* 0xffffffff11047810 */ /* 0x000fe40007ffe006 */
[----:B------:R-:W-:Y:S02]  /*28590*/  IABS R2, R17 ;  /* 0x0000001100027213 */ /* 0x000fe40000000000 */
[----:B------:R-:W-:-:S03]  /*285a0*/  IADD3 R4, -R8, R4, RZ ;  /* 0x0000000408047210 */ /* 0x000fc60007ffe1ff */
        /* <DEDUP_REMOVED lines=15> */
[----:B------:R2:W-:Y:S02]  /*286a0*/  STL [R1+0x40], R2 ;  /* 0x0000400201007387 */ /* 0x0005e40000100800 */
.L_x_1903:
[----:B------:R-:W-:Y:S05]  /*286b0*/  BSYNC B0 ;  /* 0x0000000000007941 */ /* 0x000fea0003800000 */
.L_x_1902:
[----:B------:R-:W3:Y:S04]  /*286c0*/  LDL R0, [R1+0x40] ;  /* 0x0000400001007983 */ /* 0x000ee80000100800 */
[----:B--2---:R-:W3:Y:S01]  /*286d0*/  LDL R2, [R1+0x50] ;  /* 0x0000500001027983 */ /* 0x004ee20000100800 */
[----:B------:R-:W-:Y:S01]  /*286e0*/  BSSY B7, `(.L_x_1904) ;  /* 0x00004d5000077945 */ /* 0x000fe20003800000 */
[----:B---3--:R-:W-:-:S05]  /*286f0*/  IMAD R2, R2, R0, R8 ;  /* 0x0000000002027224 */ /* 0x008fca00078e0208 */
[----:B------:R-:W-:Y:S01]  /*28700*/  VIADDMNMX R0, R2, R0, R6, PT ;  /* 0x0000000002007246 */ /* 0x000fe20003800106 */
[----:B------:R2:W-:Y:S03]  /*28710*/  STL [R1+0x30], R2 ;  /* 0x0000300201007387 */ /* 0x0005e60000100800 */
[----:B------:R-:W-:Y:S01]  /*28720*/  ISETP.GT.AND P0, PT, R0, R2, PT ;  /* 0x000000020000720c */ /* 0x000fe20003f04270 */
[----:B------:R2:W-:-:S12]  /*28730*/  STL [R1+0x44], R0 ;  /* 0x0000440001007387 */ /* 0x0005d80000100800 */
[----:B--2---:R-:W-:Y:S05]  /*28740*/  @P0 BRA `(.L_x_1905) ;  /* 0x00000000004c0947 */ /* 0x004fea0003800000 */
[----:B------:R-:W2:Y:S02]  /*28750*/  S2R R0, SR_TID.X ;  /* 0x0000000000007919 */ /* 0x000ea40000002100 */
[----:B--2---:R-:W-:-:S04]  /*28760*/  LOP3.LUT R0, R0, 0x7f, RZ, 0xc0, !PT ;  /* 0x0000007f00007812 */ /* 0x004fc800078ec0ff */
[----:B------:R-:W-:-:S13]  /*28770*/  ISETP.NE.AND P1, PT, R0, RZ, PT ;  /* 0x000000ff0000720c */ /* 0x000fda0003f25270 */
[----:B------:R-:W-:Y:S05]  /*28780*/  @P1 BRA `(.L_x_1906) ;  /* 0x0000004c00281947 */ /* 0x000fea0003800000 */
[----:B------:R-:W2:Y:S01]  /*28790*/  S2R R3, SR_LANEID ;  /* 0x0000000000037919 */ /* 0x000ea20000000000 */
[----:B------:R-:W-:Y:S01]  /*287a0*/  VOTEU.ANY UR4, UPT, PT ;  /* 0x0000000000047886 */ /* 0x000fe200038e0100 */
[----:B------:R-:W3:Y:S01]  /*287b0*/  LDC.64 R4, c[0x0][0xc60] ;  /* 0x00031800ff047b82 */ /* 0x000ee20000000a00 */
[----:B------:R-:W2:Y:S01]  /*287c0*/  FLO.U32 R0, UR4 ;  /* 0x0000000400007d00 */ /* 0x000ea200080e0000 */
[----:B------:R-:W-:-:S07]  /*287d0*/  ULDC.64 UR6, c[0x0][0x208] ;  /* 0x0000820000067ab9 */ /* 0x000fce0000000a00 */
[----:B------:R-:W3:Y:S01]  /*287e0*/  POPC R2, UR4 ;  /* 0x0000000400027d09 */ /* 0x000ee20008000000 */
[----:B--2---:R-:W-:-:S13]  /*287f0*/  ISETP.EQ.U32.AND P0, PT, R0, R3, PT ;  /* 0x000000030000720c */ /* 0x004fda0003f02070 */
[----:B---3--:R-:W2:Y:S01]  /*28800*/  @P0 ATOMG.E.ADD.STRONG.GPU PT, R5, desc[UR6][R4.64], R2 ;  /* 0x00000002040509a8 */ /* 0x008ea200081ee1c6 */
[----:B------:R-:W3:Y:S02]  /*28810*/  S2R R3, SR_LTMASK ;  /* 0x0000000000037919 */ /* 0x000ee40000003900 */
[----:B---3--:R-:W-:-:S06]  /*28820*/  LOP3.LUT R3, R3, UR4, RZ, 0xc0, !PT ;  /* 0x0000000403037c12 */ /* 0x008fcc000f8ec0ff */
[----:B------:R-:W3:Y:S01]  /*28830*/  POPC R3, R3 ;  /* 0x0000000300037309 */ /* 0x000ee20000000000 */
[----:B--2---:R-:W3:Y:S02]  /*28840*/  SHFL.IDX PT, R0, R5, R0, 0x1f ;  /* 0x00001f0005007589 */ /* 0x004ee400000e0000 */
[----:B---3--:R-:W-:-:S05]  /*28850*/  IADD3 R0, R0, UR39, R3 ;  /* 0x0000002700007c10 */ /* 0x008fca000fffe003 */
[----:B------:R3:W-:Y:S01]  /*28860*/  STL [R1], R0 ;  /* 0x0000000001007387 */ /* 0x0007e20000100800 */
[----:B------:R-:W-:Y:S05]  /*28870*/  BRA `(.L_x_1906) ;  /* 0x0000004800ec7947 */ /* 0x000fea0003800000 */
.L_x_1905:
        /* <DEDUP_REMOVED lines=10> */
[----:B------:R-:W2:Y:S01]  /*28920*/  LDC.64 R2, c[0x4][R2] ;  /* 0x0100000002027b82 */ /* 0x000ea20000000a00 */
        /* <DEDUP_REMOVED lines=8> */
[----:B012---:R-:W-:Y:S05]  /*289b0*/  CALL.ABS.NOINC R2 ;  /* 0x0000000002007343 */ /* 0x007fea0003c00000 */
.L_x_1908:
[----:B------:R-:W-:Y:S05]  /*289c0*/  BSYNC B6 ;  /* 0x0000000000067941 */ /* 0x000fea0003800000 */
.L_x_1907:
[----:B------:R-:W-:Y:S01]  /*289d0*/  VIADD R0, R18, 0x400 ;  /* 0x0000040012007836 */ /* 0x000fe20000000000 */
[----:B------:R-:W-:Y:S04]  /*289e0*/  BSSY B6, `(.L_x_1909) ;  /* 0x0000022000067945 */ /* 0x000fe80003800000 */
[----:B------:R-:W-:-:S13]  /*289f0*/  LOP3.LUT P0, RZ, R0, 0x3ff, RZ, 0xc0, !PT ;  /* 0x000003ff00ff7812 */ /* 0x000fda000780c0ff */
[----:B------:R-:W-:Y:S05]  /*28a00*/  @!P0 BRA `(.L_x_1910) ;  /* 0x00000000007c8947 */ /* 0x000fea0003800000 */
[----:B-1----:R-:W-:Y:S01]  /*28a10*/  MOV R17, 0x0 ;  /* 0x0000000000117802 */ /* 0x002fe20000000f00 */
[----:B------:R-:W-:Y:S01]  /*28a20*/  ULDC.64 UR6, c[0x4][0x1b8] ;  /* 0x01006e0000067ab9 */ /* 0x000fe20000000a00 */
[----:B------:R-:W-:Y:S01]  /*28a30*/  ULDC.64 UR8, c[0x4][0x1c0] ;  /* 0x0100700000087ab9 */ /* 0x000fe20000000a00 */
[----:B------:R-:W-:Y:S01]  /*28a40*/  ULDC.64 UR4, c[0x4][0x148] ;  /* 0x0100520000047ab9 */ /* 0x000fe20000000a00 */
[----:B------:R1:W2:Y:S01]  /*28a50*/  LDC.64 R2, c[0x4][R17] ;  /* 0x0100000011027b82 */ /* 0x0002a20000000a00 */
        /* <DEDUP_REMOVED lines=8> */
[----:B-1----:R-:W-:-:S07]  /*28ae0*/  IMAD.MOV.U32 R13, RZ, RZ, RZ ;  /* 0x000000ffff0d7224 */ /* 0x002fce00078e00ff */
[----:B------:R-:W-:-:S07]  /*28af0*/  LEPC R20, `(.L_x_1911) ;  /* 0x000000001014794e */ /* 0x000fce0000000000 */
[----:B0-2---:R-:W-:Y:S05]  /*28b00*/  CALL.ABS.NOINC R2 ;  /* 0x0000000002007343 */ /* 0x005fea0003c00000 */
.L_x_1911:
        /* <DEDUP_REMOVED lines=15> */
.L_x_1910:
[----:B------:R-:W-:Y:S05]  /*28c00*/  BSYNC B6 ;  /* 0x0000000000067941 */ /* 0x000fea0003800000 */
.L_x_1909:
[----:B------:R-:W2:Y:S01]  /*28c10*/  LDL R0, [R1+0xc] ;  /* 0x00000c0001007983 */ /* 0x000ea20000100800 */
[----:B------:R-:W-:Y:S02]  /*28c20*/  ULDC.64 UR4, c[0x0][0x9f8] ;  /* 0x00027e0000047ab9 */ /* 0x000fe40000000a00 */
[----:B------:R-:W-:Y:S01]  /*28c30*/  ISETP.NE.U32.AND P0, PT, RZ, UR4, PT ;  /* 0x00000004ff007c0c */ /* 0x000fe2000bf05070 */
[----:B-1----:R-:W3:Y:S01]  /*28c40*/  LDL R17, [R1+0x44] ;  /* 0x0000440001117983 */ /* 0x002ee20000100800 */
[----:B------:R-:W-:Y:S02]  /*28c50*/  ULDC.64 UR6, c[0x0][0x208] ;  /* 0x0000820000067ab9 */ /* 0x000fe40000000a00 */
[----:B------:R-:W-:Y:S01]  /*28c60*/  ISETP.NE.AND.EX P0, PT, RZ, UR5, PT, P0 ;  /* 0x00000005ff007c0c */ /* 0x000fe2000bf05300 */
[----:B------:R-:W-:-:S12]  /*28c70*/  ULDC.64 UR4, c[0x0][0xa08] ;  /* 0x0002820000047ab9 */ /* 0x000fd80000000a00 */
[----:B------:R-:W1:Y:S01]  /*28c80*/  @P0 LDC.64 R2, c[0x0][0x9f8] ;  /* 0x00027e00ff020b82 */ /* 0x000e620000000a00 */
[----:B--2---:R-:W-:Y:S01]  /*28c90*/  MOV R7, R0 ;  /* 0x0000000000077202 */ /* 0x004fe20000000f00 */
[----:B-1----:R-:W-:-:S05]  /*28ca0*/  @P0 IMAD.WIDE R2, R0, 0x4, R2 ;  /* 0x0000000400020825 */ /* 0x002fca00078e0202 */
[----:B------:R1:W2:Y:S01]  /*28cb0*/  @P0 LDG.E R7, desc[UR6][R2.64] ;  /* 0x0000000602070981 */ /* 0x0002a2000c1e1900 */
[----:B---3--:R-:W-:Y:S01]  /*28cc0*/  VIADD R0, R17, 0xffffffff ;  /* 0xffffffff11007836 */ /* 0x008fe20000000000 */
[----:B-1----:R-:W1:Y:S02]  /*28cd0*/  LDC.64 R2, c[0x0][0x418] ;  /* 0x00010600ff027b82 */ /* 0x002e640000000a00 */
[----:B-1----:R-:W-:Y:S01]  /*28ce0*/  LOP3.LUT P0, RZ, R2, UR4, RZ, 0xfc, !PT ;  /* 0x0000000402ff7c12 */ /* 0x002fe2000f80fcff */
[----:B------:R-:W-:-:S03]  /*28cf0*/  UMOV UR4, 0xffffffff ;  /* 0xffffffff00047882 */ /* 0x000fc60000000000 */
[----:B------:R-:W-:Y:S02]  /*28d00*/  LOP3.LUT P0, RZ, R3, UR5, RZ, 0xfc, P0 ;  /* 0x0000000503ff7c12 */ /* 0x000fe4000800fcff */
[----:B--2---:R-:W-:Y:S01]  /*28d10*/  SHF.R.S32.HI R8, RZ, 0x1f, R7 ;  /* 0x0000001fff087819 */ /* 0x004fe20000011407 */
[----:B------:R1:W-:Y:S01]  /*28d20*/  STL [R1+0x8], R7 ;  /* 0x0000080701007387 */ /* 0x0003e20000100800 */
[----:B------:R-:W-:-:S03]  /*28d30*/  SEL R17, R7, RZ, !P0 ;  /* 0x000000ff07117207 */ /* 0x000fc60004000000 */
[----:B------:R1:W-:Y:S01]  /*28d40*/  STL [R1+0x24], R8 ;  /* 0x0000240801007387 */ /* 0x0003e20000100800 */
[----:B------:R-:W-:Y:S05]  /*28d50*/  BRA.DIV UR4, `(.L_x_1912) ;  /* 0x0000007204987947 */ /* 0x000fea000b800000 */
[----:B------:R-:W2:Y:S02]  /*28d60*/  S2R R4, SR_TID.X ;  /* 0x0000000000047919 */ /* 0x000ea40000002100 */
[----:B--2---:R-:W-:-:S04]  /*28d70*/  SHF.R.U32.HI R4, RZ, 0x5, R4 ;  /* 0x00000005ff047819 */ /* 0x004fc80000011604 */
[----:B------:R-:W-:-:S05]  /*28d80*/  LOP3.LUT R4, R4, 0x3, RZ, 0xc0, !PT ;  /* 0x0000000304047812 */ /* 0x000fca00078ec0ff */
[----:B------:R2:W3:Y:S02]  /*28d90*/  SHFL.IDX PT, R14, R4, RZ, 0x1f ;  /* 0x00001fff040e7589 */ /* 0x0004e400000e0000 */
.L_x_2094:
[----:B------:R4:W-:Y:S01]  /*28da0*/  STL [R1+0x4], R0 ;  /* 0x0000040001007387 */ /* 0x0009e20000100800 */
[----:B---3--:R-:W-:Y:S02]  /*28db0*/  ISETP.NE.AND P0, PT, R14, RZ, PT ;  /* 0x000000ff0e00720c */ /* 0x008fe40003f05270 */
[----:B------:R-:W-:Y:S02]  /*28dc0*/  PLOP3.LUT P1, PT, PT, PT, PT, 0x8, 0x0 ;  /* 0x000000000000781c */ /* 0x000fe40003f2e170 */
[----:B------:R-:W-:-:S11]  /*28dd0*/  LOP3.LUT R19, R19, 0xfffffffb, RZ, 0xc0, !PT ;  /* 0xfffffffb13137812 */ /* 0x000fd600078ec0ff */
[----:B------:R-:W-:Y:S01]  /*28de0*/  @P1 LOP3.LUT R19, R19, 0x4, RZ, 0xfc, !PT ;  /* 0x0000000413131812 */ /* 0x000fe200078efcff */
[----:B----4-:R-:W-:Y:S06]  /*28df0*/  @P0 BRA `(.L_x_1913) ;  /* 0x0000000400440947 */ /* 0x010fec0003800000 */
[----:B------:R-:W-:-:S03]  /*28e00*/  UMOV UR4, 0xffffffff ;  /* 0xffffffff00047882 */ /* 0x000fc60000000000 */
[----:B------:R-:W-:Y:S05]  /*28e10*/  BRA.DIV UR4, `(.L_x_1914) ;  /* 0x00000072049c7947 */ /* 0x000fea000b800000 */
[----:B------:R-:W-:-:S13]  /*28e20*/  ELECT P6, URZ, PT ;  /* 0x00000000003f782f */ /* 0x000fda00038c0000 */
.L_x_2097:
        /* <DEDUP_REMOVED lines=8> */
[----:B------:R-:W-:Y:S01]  /*28eb0*/  IMAD.MOV.U32 R0, RZ, RZ, R9 ;  /* 0x000000ffff007224 */ /* 0x000fe200078e0009 */
[----:B---3--:R-:W-:-:S13]  /*28ec0*/  ISETP.NE.AND P0, PT, R6, 0x1, PT ;  /* 0x000000010600780c */ /* 0x008fda0003f05270 */
[----:B--2---:R-:W2:Y:S02]  /*28ed0*/  @P0 LDC.64 R4, c[0x0][0x440] ;  /* 0x00011000ff040b82 */ /* 0x004ea40000000a00 */
        /* <DEDUP_REMOVED lines=9> */
[----:B------:R-:W-:-:S03]  /*28f70*/  IMAD.WIDE.U32 R4, R7, UR4, R4 ;  /* 0x0000000407047c25 */ /* 0x000fc6000f8e0004 */
[----:B------:R-:W-:Y:S02]  /*28f80*/  LEA R2, P0, R4, R2, 0x2 ;  /* 0x0000000204027211 */ /* 0x000fe400078010ff */
[----:B------:R-:W-:-:S04]  /*28f90*/  IADD3 R0, R5, R0, RZ ;  /* 0x0000000005007210 */ /* 0x000fc80007ffe0ff */
[----:B------:R-:W-:-:S05]  /*28fa0*/  LEA.HI.X R3, R4, R3, R0, 0x2, P0 ;  /* 0x0000000304037211 */ /* 0x000fca00000f1400 */
[----:B------:R3:W5:Y:S02]  /*28fb0*/  LDG.E R17, desc[UR6][R2.64] ;  /* 0x0000000602117981 */ /* 0x000764000c1e1900 */
.L_x_1915:
[----:B------:R-:W4:Y:S04]  /*28fc0*/  LDL R0, [R1+0x10] ;  /* 0x0000100001007983 */ /* 0x000f280000100800 */
[----:B---3--:R-:W3:Y:S01]  /*28fd0*/  LDL R2, [R1+0x14] ;  /* 0x0000140001027983 */ /* 0x008ee20000100800 */
[----:B----4-:R-:W-:Y:S01]  /*28fe0*/  IMAD R0, R0, 0x8, R18 ;  /* 0x0000000800007824 */ /* 0x010fe200078e0212 */
[----:B---3--:R-:W-:-:S04]  /*28ff0*/  SHF.L.U32 R2, R2, 0x1f, RZ ;  /* 0x0000001f02027819 */ /* 0x008fc800000006ff */
[----:B------:R-:W3:Y:S02]  /*29000*/  SYNCS.PHASECHK.TRANS64.TRYWAIT P0, [R0+URZ+0x30840], R2 ;  /* 0x03084002000075a7 */ /* 0x000ee4000800017f */
[----:B---3--:R-:W-:Y:S05]  /*29010*/  @!P0 BRA `(.L_x_1916) ;  /* 0x00000070003c8947 */ /* 0x008fea0003800000 */
.L_x_2098:
[----:B------:R-:W4:Y:S02]  /*29020*/  S2R R3, SR_TID.X ;  /* 0x0000000000037919 */ /* 0x000f240000002100 */
[----:B----4-:R-:W-:-:S04]  /*29030*/  LOP3.LUT R3, R3, 0x7f, RZ, 0xc0, !PT ;  /* 0x0000007f03037812 */ /* 0x010fc800078ec0ff */
[----:B------:R-:W-:-:S13]  /*29040*/  ISETP.NE.AND P0, PT, R3, RZ, PT ;  /* 0x000000ff0300720c */ /* 0x000fda0003f05270 */
[----:B------:R-:W-:Y:S05]  /*29050*/  @P0 BRA `(.L_x_1917) ;  /* 0x0000000000140947 */ /* 0x000fea0003800000 */
[----:B------:R-:W-:Y:S01]  /*29060*/  LOP3.LUT P1, RZ, R19, 0x1, RZ, 0xc0, !PT ;  /* 0x0000000113ff7812 */ /* 0x000fe2000782c0ff */
[----:B---3--:R-:W-:-:S04]  /*29070*/  IMAD.MOV.U32 R2, RZ, RZ, 0x8000 ;  /* 0x00008000ff027424 */ /* 0x008fc800078e00ff */
[----:B------:R4:W-:Y:S08]  /*29080*/  SYNCS.ARRIVE.TRANS64 RZ, [R0+URZ+0x30830], R2 ;  /* 0x0308300200ff79a7 */ /* 0x0009f0000800003f */
[----:B------:R-:W-:Y:S05]  /*29090*/  @!P1 BRA `(.L_x_1917) ;  /* 0x0000000000049947 */ /* 0x000fea0003800000 */
[----:B------:R-:W-:Y:S01]  /*290a0*/  BPT.TRAP 0x1 ;  /* 0x000000040000795c */ /* 0x000fe20000300000 */
.L_x_1917:
[----:B------:R-:W3:Y:S04]  /*290b0*/  LDL R3, [R1+0x10] ;  /* 0x0000100001037983 */ /* 0x000ee80000100800 */
[----:B--2---:R-:W2:Y:S04]  /*290c0*/  LDL R4, [R1+0x4] ;  /* 0x0000040001047983 */ /* 0x004ea80000100800 */
[----:B---34-:R-:W3:Y:S01]  /*290d0*/  LDL R2, [R1+0x18] ;  /* 0x0000180001027983 */ /* 0x018ee20000100800 */
[----:B------:R-:W-:Y:S01]  /*290e0*/  R2UR UR9, R0 ;  /* 0x00000000000972ca */ /* 0x000fe200000e0000 */
[----:B------:R-:W-:Y:S01]  /*290f0*/  UIADD3 UR4, UP0, UR36, 0x370, URZ ;  /* 0x0000037024047890 */ /* 0x000fe2000ff1e03f */
[----:B------:R-:W-:-:S02]  /*29100*/  R2UR UR12, R16 ;  /* 0x00000000100c72ca */ /* 0x000fc400000e0000 */
[----:B-----5:R-:W-:Y:S01]  /*29110*/  R2UR UR13, R17 ;  /* 0x00000000110d72ca */ /* 0x020fe200000e0000 */
[----:B------:R-:W-:Y:S01]  /*29120*/  UMOV UR10, URZ ;  /* 0x0000003f000a7c82 */ /* 0x000fe20008000000 */
[----:B------:R-:W-:-:S07]  /*29130*/  UMOV UR6, 0x0 ;  /* 0x0000000000067882 */ /* 0x000fce0000000000 */
[----:B------:R-:W-:Y:S01]  /*29140*/  UIADD3 UR9, UR9, 0x30830, URZ ;  /* 0x0003083009097890 */ /* 0x000fe2000fffe03f */
[----:B------:R-:W-:Y:S01]  /*29150*/  UMOV UR7, 0x14f00000 ;  /* 0x14f0000000077882 */ /* 0x000fe20000000000 */
[----:B------:R-:W-:Y:S01]  /*29160*/  UMOV UR17, 0x40 ;  /* 0x0000004000117882 */ /* 0x000fe20000000000 */
[----:B------:R-:W-:Y:S02]  /*29170*/  PLOP3.LUT P0, PT, PT, PT, PT, 0x80, 0x0 ;  /* 0x000000000000781c */ /* 0x000fe40003f0f070 */
[----:B------:R-:W-:-:S11]  /*29180*/  LOP3.LUT R19, R19, 0xfffffffb, RZ, 0xc0, !PT ;  /* 0xfffffffb13137812 */ /* 0x000fd600078ec0ff */
[----:B------:R-:W-:Y:S01]  /*29190*/  @P0 LOP3.LUT R19, R19, 0x4, RZ, 0xfc, !PT ;  /* 0x0000000413130812 */ /* 0x000fe200078efcff */
[----:B------:R-:W-:Y:S01]  /*291a0*/  IMAD R0, R3, 0x8000, R18 ;  /* 0x0000800003007824 */ /* 0x000fe200078e0212 */
[----:B--2---:R-:W-:-:S04]  /*291b0*/  R2UR UR11, R4 ;  /* 0x00000000040b72ca */ /* 0x004fc800000e0000 */
[----:B------:R-:W-:Y:S02]  /*291c0*/  R2UR UR14, R0 ;  /* 0x00000000000e72ca */ /* 0x000fe400000e0000 */
[----:B---3--:R-:W-:-:S11]  /*291d0*/  R2UR UR5, R2 ;  /* 0x00000000020572ca */ /* 0x008fd600000e0000 */
[----:B------:R-:W-:Y:S02]  /*291e0*/  UIADD3 UR8, UR14, 0x20400, URZ ;  /* 0x000204000e087890 */ /* 0x000fe4000fffe03f */
[----:B------:R-:W-:Y:S02]  /*291f0*/  ULEA UR11, UR11, UR5, 0x6 ;  /* 0x000000050b0b7291 */ /* 0x000fe4000f8e303f */
[----:B------:R-:W-:Y:S02]  /*29200*/  UIADD3.X UR5, URZ, UR37, URZ, UP0, !UPT ;  /* 0x000000253f057290 */ /* 0x000fe400087fe43f */
[----:B------:R-:W-:Y:S02]  /*29210*/  UIADD3 UR15, UR14, 0x22400, URZ ;  /* 0x000224000e0f7890 */ /* 0x000fe4000fffe03f */
[----:B------:R-:W-:Y:S02]  /*29220*/  UIADD3 UR16, UR14, 0x24400, URZ ;  /* 0x000244000e107890 */ /* 0x000fe4000fffe03f */
[----:B------:R-:W-:-:S03]  /*29230*/  UIADD3 UR14, UR14, 0x26400, URZ ;  /* 0x000264000e0e7890 */ /* 0x000fc6000fffe03f */
[----:B------:R2:W-:Y:S02]  /*29240*/  UTMALDG.4D [UR8], [UR4], desc[UR6] ;  /* 0x00000608040075b4 */ /* 0x0005e40008019000 */
[----:B--2---:R-:W-:Y:S01]  /*29250*/  UMOV UR8, UR15 ;  /* 0x0000000f00087c82 */ /* 0x004fe20008000000 */
[----:B------:R-:W-:Y:S01]  /*29260*/  UMOV UR10, UR17 ;  /* 0x00000011000a7c82 */ /* 0x000fe20008000000 */
[----:B------:R-:W-:Y:S01]  /*29270*/  UMOV UR15, 0x80 ;  /* 0x00000080000f7882 */ /* 0x000fe20000000000 */
        /* <DEDUP_REMOVED lines=8> */
[----:B---3--:R-:W-:Y:S01]  /*29300*/  NOP ;  /* 0x0000000000007918 */ /* 0x008fe20000000000 */
.L_x_1913:
[----:B------:R-:W3:Y:S01]  /*29310*/  LDL.LU R3, [R1+0x48] ;  /* 0x0000480001037983 */ /* 0x000ee20000300800 */
[----:B------:R-:W-:Y:S05]  /*29320*/  WARPSYNC.ALL ;  /* 0x0000000000007948 */ /* 0x000fea0003800000 */
[----:B------:R-:W-:Y:S01]  /*29330*/  ULDC.64 UR4, c[0x0][0x298] ;  /* 0x0000a60000047ab9 */ /* 0x000fe20000000a00 */
[----:B------:R-:W-:Y:S01]  /*29340*/  BSSY B6, `(.L_x_1918) ;  /* 0x000001c000067945 */ /* 0x000fe20003800000 */
[----:B------:R-:W-:Y:S01]  /*29350*/  BAR.SYNC.DEFER_BLOCKING 0x8, 0x180 ;  /* 0x0206000000007b1d */ /* 0x000fe20000010000 */
[----:B---3--:R-:W-:Y:S01]  /*29360*/  SHF.R.S32.HI R0, RZ, 0x1f, R3 ;  /* 0x0000001fff007819 */ /* 0x008fe20000011403 */
[----:B--2---:R-:W-:-:S04]  /*29370*/  IMAD.WIDE.U32 R4, R3, UR4, RZ ;  /* 0x0000000403047c25 */ /* 0x004fc8000f8e00ff */
        /* <DEDUP_REMOVED lines=12> */
[----:B--2---:R-:W-:Y:S01]  /*29440*/  MOV R4, UR4 ;  /* 0x0000000400047c02 */ /* 0x004fe20008000f00 */
[----:B------:R-:W-:Y:S01]  /*29450*/  IMAD.U32 R5, RZ, RZ, UR5 ;  /* 0x00000005ff057e24 */ /* 0x000fe2000f8e00ff */
[----:B------:R-:W2:Y:S01]  /*29460*/  LDC.64 R2, c[0x4][R2] ;  /* 0x0100000002027b82 */ /* 0x000ea20000000a00 */
[----:B------:R-:W-:Y:S01]  /*29470*/  IMAD.U32 R6, RZ, RZ, UR6 ;  /* 0x00000006ff067e24 */ /* 0x000fe2000f8e00ff */
[----:B-1----:R-:W-:Y:S01]  /*29480*/  MOV R8, 0x70 ;  /* 0x0000007000087802 */ /* 0x002fe20000000f00 */
[----:B------:R-:W-:Y:S02]  /*29490*/  IMAD.U32 R7, RZ, RZ, UR7 ;  /* 0x00000007ff077e24 */ /* 0x000fe4000f8e00ff */
[----:B------:R-:W-:-:S02]  /*294a0*/  IMAD.U32 R10, RZ, RZ, UR8 ;  /* 0x00000008ff0a7e24 */ /* 0x000fc4000f8e00ff */
[----:B------:R-:W-:Y:S02]  /*294b0*/  IMAD.U32 R11, RZ, RZ, UR9 ;  /* 0x00000009ff0b7e24 */ /* 0x000fe4000f8e00ff */
[----:B------:R-:W-:Y:S02]  /*294c0*/  IMAD.MOV.U32 R12, RZ, RZ, 0x1 ;  /* 0x00000001ff0c7424 */ /* 0x000fe400078e00ff */
[----:B------:R-:W-:-:S07]  /*294d0*/  IMAD.MOV.U32 R13, RZ, RZ, RZ ;  /* 0x000000ffff0d7224 */ /* 0x000fce00078e00ff */
[----:B------:R-:W-:-:S07]  /*294e0*/  LEPC R20, `(.L_x_1919) ;  /* 0x000000001014794e */ /* 0x000fce0000000000 */
[----:B0-2---:R-:W-:Y:S05]  /*294f0*/  CALL.ABS.NOINC R2 ;  /* 0x0000000002007343 */ /* 0x005fea0003c00000 */
.L_x_1919:
[----:B------:R-:W-:Y:S05]  /*29500*/  BSYNC B6 ;  /* 0x0000000000067941 */ /* 0x000fea0003800000 */
.L_x_1918:
[----:B--2---:R-:W2:Y:S01]  /*29510*/  LDL.LU R0, [R1+0x54] ;  /* 0x0000540001007983 */ /* 0x004ea20000300800 */
[----:B------:R-:W-:Y:S01]  /*29520*/  ULDC.64 UR6, c[0x0][0xa00] ;  /* 0x0002800000067ab9 */ /* 0x000fe20000000a00 */
[----:B-1----:R-:W1:Y:S01]  /*29530*/  LDC R7, c[0x0][0x448] ;  /* 0x00011200ff077b82 */ /* 0x002e620000000800 */
[----:B------:R-:W-:Y:S01]  /*29540*/  ULDC.64 UR4, c[0x0][0x2d8] ;  /* 0x0000b60000047ab9 */ /* 0x000fe20000000a00 */
[----:B------:R-:W2:Y:S04]  /*29550*/  LDL.LU.64 R2, [R1+0x48] ;  /* 0x0000480001027983 */ /* 0x000ea80000300a00 */
[----:B------:R-:W3:Y:S04]  /*29560*/  LDL R5, [R1+0xc] ;  /* 0x00000c0001057983 */ /* 0x000ee80000100800 */
[----:B------:R-:W4:Y:S01]  /*29570*/  LDL R11, [R1+0x34] ;  /* 0x00003400010b7983 */ /* 0x000f220000100800 */
[----:B------:R-:W-:-:S04]  /*29580*/  ISETP.NE.U32.AND P0, PT, RZ, UR6, PT ;  /* 0x00000006ff007c0c */ /* 0x000fc8000bf05070 */
[----:B------:R-:W-:Y:S01]  /*29590*/  ISETP.NE.AND.EX P0, PT, RZ, UR7, PT, P0 ;  /* 0x00000007ff007c0c */ /* 0x000fe2000bf05300 */
[----:B------:R-:W5:Y:S02]  /*295a0*/  S2R R8, SR_TID.X ;  /* 0x0000000000087919 */ /* 0x000f640000002100 */
[----:B-----5:R-:W-:Y:S01]  /*295b0*/  IMAD.SHL.U32 R8, R8, 0x10, RZ ;  /* 0x0000001008087824 */ /* 0x020fe200078e00ff */
[----:B------:R-:W5:Y:S01]  /*295c0*/  S2R R9, SR_TID.X ;  /* 0x0000000000097919 */ /* 0x000f620000002100 */
[----:B------:R-:W0:Y:S01]  /*295d0*/  S2R R10, SR_TID.X ;  /* 0x00000000000a7919 */ /* 0x000e220000002100 */
[----:B-----5:R-:W-:-:S04]  /*295e0*/  SHF.L.U32 R9, R9, 0x3, RZ ;  /* 0x0000000309097819 */ /* 0x020fc800000006ff */
[----:B------:R-:W-:-:S04]  /*295f0*/  LOP3.LUT R9, R9, 0x38, RZ, 0xc0, !PT ;  /* 0x0000003809097812 */ /* 0x000fc800078ec0ff */
[C---:B------:R-:W-:Y:S02]  /*29600*/  LOP3.LUT R13, R9.reuse, 0x40, RZ, 0xfc, !PT ;  /* 0x00000040090d7812 */ /* 0x040fe400078efcff */
[C---:B------:R-:W-:Y:S02]  /*29610*/  LOP3.LUT R12, R9.reuse, 0x80, RZ, 0xfc, !PT ;  /* 0x00000080090c7812 */ /* 0x040fe400078efcff */
[----:B------:R-:W-:Y:S02]  /*29620*/  LOP3.LUT R9, R9, 0xc0, RZ, 0xfc, !PT ;  /* 0x000000c009097812 */ /* 0x000fe400078efcff */
[----:B0-----:R-:W-:-:S04]  /*29630*/  LOP3.LUT R10, R10, 0x7f, RZ, 0xc0, !PT ;  /* 0x0000007f0a0a7812 */ /* 0x001fc800078ec0ff */
[----:B------:R-:W-:Y:S01]  /*29640*/  SHF.R.U32.HI R10, RZ, 0x3, R10 ;  /* 0x00000003ff0a7819 */ /* 0x000fe2000001160a */
[----:B--2---:R-:W-:Y:S01]  /*29650*/  IMAD.MOV.U32 R3, RZ, RZ, R0 ;  /* 0x000000ffff037224 */ /* 0x004fe200078e0000 */
[----:B---3--:R-:W-:-:S04]  /*29660*/  SHF.R.S32.HI R0, RZ, 0x1f, R5 ;  /* 0x0000001fff007819 */ /* 0x008fc80000011405 */
[----:B------:R-:W-:Y:S02]  /*29670*/  SEL R4, R0, RZ, !P0 ;  /* 0x000000ff00047207 */ /* 0x000fe40004000000 */
[----:B------:R-:W-:Y:S02]  /*29680*/  SEL R0, R5, RZ, !P0 ;  /* 0x000000ff05007207 */ /* 0x000fe40004000000 */
[----:B------:R-:W0:Y:S01]  /*29690*/  S2R R5, SR_TID.X ;  /* 0x0000000000057919 */ /* 0x000e220000002100 */
[----:B-1----:R-:W-:Y:S01]  /*296a0*/  ISETP.NE.AND P0, PT, R7, 0x1, PT ;  /* 0x000000010700780c */ /* 0x002fe20003f05270 */
[----:B------:R-:W-:-:S04]  /*296b0*/  IMAD.WIDE.U32 R2, R16, UR4, R2 ;  /* 0x0000000410027c25 */ /* 0x000fc8000f8e0002 */
[----:B------:R-:W-:Y:S01]  /*296c0*/  IMAD R3, R16, UR5, R3 ;  /* 0x0000000510037c24 */ /* 0x000fe2000f8e0203 */
[----:B------:R-:W-:-:S07]  /*296d0*/  ULDC.64 UR4, c[0x0][0x2e0] ;  /* 0x0000b80000047ab9 */ /* 0x000fce0000000a00 */
[----:B------:R-:W1:Y:S01]  /*296e0*/  @P0 LDC R6, c[0x0][0x450] ;  /* 0x00011400ff060b82 */ /* 0x000e620000000800 */
[----:B0-----:R-:W-:-:S04]  /*296f0*/  LOP3.LUT R5, R5, 0x7f, RZ, 0xc0, !PT ;  /* 0x0000007f05057812 */ /* 0x001fc800078ec0ff */
[----:B------:R-:W-:-:S04]  /*29700*/  SHF.R.U32.HI R5, RZ, 0x3, R5 ;  /* 0x00000003ff057819 */ /* 0x000fc80000011605 */
[----:B------:R-:W-:Y:S02]  /*29710*/  LOP3.LUT R8, R5, 0x70, R8, 0xf8, !PT ;  /* 0x0000007005087812 */ /* 0x000fe400078ef808 */
[----:B------:R-:W0:Y:S01]  /*29720*/  @P0 LDC R5, c[0x0][0x44c] ;  /* 0x00011300ff050b82 */ /* 0x000e220000000800 */
[----:B------:R-:W-:Y:S02]  /*29730*/  IMAD R4, R4, UR4, RZ ;  /* 0x0000000404047c24 */ /* 0x000fe4000f8e02ff */
[----:B------:R-:W-:-:S04]  /*29740*/  IMAD.WIDE.U32 R2, R0, UR4, R2 ;  /* 0x0000000400027c25 */ /* 0x000fc8000f8e0002 */
[----:B------:R-:W-:Y:S01]  /*29750*/  IMAD R0, R0, UR5, R4 ;  /* 0x0000000500007c24 */ /* 0x000fe2000f8e0204 */
[----:B----4-:R-:W-:Y:S01]  /*29760*/  IADD3 R4, R8, R11, RZ ;  /* 0x0000000b08047210 */ /* 0x010fe20007ffe0ff */
[----:B------:R-:W-:Y:S02]  /*29770*/  ULDC.64 UR4, c[0x0][0x2d0] ;  /* 0x0000b40000047ab9 */ /* 0x000fe40000000a00 */
[----:B------:R-:W-:Y:S02]  /*29780*/  IMAD.IADD R3, R3, 0x1, R0 ;  /* 0x0000000103037824 */ /* 0x000fe400078e0200 */
[----:B------:R-:W-:Y:S01]  /*29790*/  IMAD.MOV.U32 R0, RZ, RZ, R4 ;  /* 0x000000ffff007224 */ /* 0x000fe200078e0004 */
[----:B------:R-:W2:Y:S01]  /*297a0*/  S2R R8, SR_TID.X ;  /* 0x0000000000087919 */ /* 0x000ea20000002100 */
[----:B0-----:R-:W-:-:S05]  /*297b0*/  @P0 IMAD.HI.U32 R5, R4, R5, RZ ;  /* 0x0000000504050227 */ /* 0x001fca00078e00ff */
[----:B-1----:R-:W-:-:S05]  /*297c0*/  @P0 SHF.R.U32.HI R0, RZ, R6, R5 ;  /* 0x00000006ff000219 */ /* 0x002fca0000011605 */
        /* <DEDUP_REMOVED lines=8> */
[----:B------:R-:W-:-:S05]  /*29850*/  SHF.R.S32.HI R0, RZ, 0x1f, R4 ;  /* 0x0000001fff007819 */ /* 0x000fca0000011404 */
[----:B------:R-:W-:Y:S02]  /*29860*/  IMAD R0, R0, UR4, RZ ;  /* 0x0000000400007c24 */ /* 0x000fe4000f8e02ff */
[----:B------:R-:W-:-:S04]  /*29870*/  IMAD.WIDE.U32 R2, R4, UR4, R2 ;  /* 0x0000000404027c25 */ /* 0x000fc8000f8e0002 */
[----:B------:R-:W-:Y:S01]  /*29880*/  IMAD R4, R4, UR5, R0 ;  /* 0x0000000504047c24 */ /* 0x000fe2000f8e0200 */
[----:B------:R-:W-:Y:S01]  /*29890*/  ULDC.64 UR4, c[0x0][0x280] ;  /* 0x0000a00000047ab9 */ /* 0x000fe20000000a00 */
[----:B--2---:R-:W-:Y:S02]  /*298a0*/  IMAD.SHL.U32 R8, R8, 0x8, RZ ;  /* 0x0000000808087824 */ /* 0x004fe400078e00ff */
[----:B------:R-:W-:Y:S01]  /*298b0*/  IMAD.IADD R3, R3, 0x1, R4 ;  /* 0x0000000103037824 */ /* 0x000fe200078e0204 */
[----:B------:R-:W-:Y:S01]  /*298c0*/  LEA R4, P0, R2, UR4, 0x1 ;  /* 0x0000000402047c11 */ /* 0x000fe2000f8008ff */
[----:B------:R-:W-:Y:S01]  /*298d0*/  ULDC UR4, c[0x0][0x2b8] ;  /* 0x0000ae0000047ab9 */ /* 0x000fe20000000800 */
[----:B------:R-:W-:Y:S02]  /*298e0*/  LOP3.LUT R8, R8, 0x38, RZ, 0xc0, !PT ;  /* 0x0000003808087812 */ /* 0x000fe400078ec0ff */
[----:B------:R-:W-:Y:S01]  /*298f0*/  LEA.HI.X R3, R2, UR5, R3, 0x1, P0 ;  /* 0x0000000502037c11 */ /* 0x000fe200080f0c03 */
[----:B------:R-:W-:Y:S01]  /*29900*/  UMOV UR5, 0xffffffff ;  /* 0xffffffff00057882 */ /* 0x000fe20000000000 */
[----:B------:R-:W-:-:S02]  /*29910*/  ISETP.GE.AND P4, PT, R8, UR4, PT ;  /* 0x0000000408007c0c */ /* 0x000fc4000bf86270 */
[----:B------:R-:W-:Y:S02]  /*29920*/  ISETP.GE.AND P3, PT, R13, UR4, PT ;  /* 0x000000040d007c0c */ /* 0x000fe4000bf66270 */
[----:B------:R-:W-:Y:S02]  /*29930*/  ISETP.GE.AND P0, PT, R12, UR4, PT ;  /* 0x000000040c007c0c */ /* 0x000fe4000bf06270 */
[----:B------:R-:W-:Y:S01]  /*29940*/  ISETP.GE.AND P1, PT, R9, UR4, PT ;  /* 0x0000000409007c0c */ /* 0x000fe2000bf26270 */
[----:B------:R-:W-:-:S12]  /*29950*/  BRA.DIV UR5, `(.L_x_1920) ;  /* 0x0000006a05007947 */ /* 0x000fd8000b800000 */
[----:B------:R-:W2:Y:S04]  /*29960*/  LDL.LU R6, [R1+0x3c] ;  /* 0x00003c0001067983 */ /* 0x000ea80000300800 */
[----:B------:R-:W3:Y:S04]  /*29970*/  LDL.LU R11, [R1+0x34] ;  /* 0x00003400010b7983 */ /* 0x000ee80000300800 */
[----:B------:R-:W4:Y:S01]  /*29980*/  LDL R9, [R1+0x28] ;  /* 0x0000280001097983 */ /* 0x000f220000100800 */
[----:B------:R-:W-:-:S03]  /*29990*/  ULDC.64 UR4, c[0x0][0x208] ;  /* 0x0000820000047ab9 */ /* 0x000fc60000000a00 */
[----:B------:R-:W-:Y:S01]  /*299a0*/  SHFL.IDX PT, R5, R4, 0x1, 0x181f ;  /* 0x00381f0004057f89 */ /* 0x000fe200000e0000 */
[----:B--2---:R-:W-:-:S03]  /*299b0*/  IMAD R2, R6, R7, RZ ;  /* 0x0000000706027224 */ /* 0x004fc600078e02ff */
        /* <DEDUP_REMOVED lines=8> */
[----:B------:R-:W-:-:S05]  /*29a40*/  @!P2 LOP3.LUT R7, R7, R6, RZ, 0x3c, !PT ;  /* 0x000000060707a212 */ /* 0x000fca00078e3cff */
[----:B----4-:R-:W-:Y:S04]  /*29a50*/  @!P2 LDGSTS.E.BYPASS.LTC128B.128 [R9+0x10400], desc[UR4][R6.64], !P4 ;  /* 0x104000000609afae */ /* 0x010fe8000e101d44 */
[----:B------:R-:W-:Y:S04]  /*29a60*/  @!P2 LDGSTS.E.BYPASS.LTC128B.128 [R9+0x14400], desc[UR4][R6.64+0x80], !P3 ;  /* 0x144000800609afae */ /* 0x000fe8000d901d44 */
[----:B------:R-:W-:Y:S04]  /*29a70*/  @!P2 LDGSTS.E.BYPASS.LTC128B.128 [R9+0x18400], desc[UR4][R6.64+0x100], !P0 ;  /* 0x184001000609afae */ /* 0x000fe8000c101d44 */
[----:B------:R0:W-:Y:S04]  /*29a80*/  @!P2 LDGSTS.E.BYPASS.LTC128B.128 [R9+0x1c400], desc[UR4][R6.64+0x180], !P1 ;  /* 0x1c4001800609afae */ /* 0x0001e8000c901d44 */
[----:B0-----:R-:W0:Y:S01]  /*29a90*/  SHFL.IDX PT, R7, R3, 0x1, 0x181f ;  /* 0x00381f0003077f89 */ /* 0x001e2200000e0000 */
[----:B------:R-:W-:-:S05]  /*29aa0*/  VIADD R6, R0, 0x10 ;  /* 0x0000001000067836 */ /* 0x000fca0000000000 */
        /* <DEDUP_REMOVED lines=14> */
[----:B-1----:R-:W-:-:S04]  /*29b90*/  @!P2 IMAD.X R6, RZ, RZ, R7, P5 ;  /* 0x000000ffff06a224 */ /* 0x002fc800028e0607 */
        /* <DEDUP_REMOVED lines=56> */
.L_x_2115:
[----:B------:R-:W-:Y:S01]  /*29f20*/  VIADD R0, R0, 0x70 ;  /* 0x0000007000007836 */ /* 0x000fe20000000000 */
[----:B------:R-:W-:Y:S04]  /*29f30*/  BSSY B0, `(.L_x_1921) ;  /* 0x000000e000007945 */ /* 0x000fe80003800000 */
        /* <DEDUP_REMOVED lines=13> */
.L_x_1922:
[----:B------:R-:W-:Y:S05]  /*2a010*/  BSYNC B0 ;  /* 0x0000000000007941 */ /* 0x000fea0003800000 */
.L_x_1921:
[----:B------:R-:W-:Y:S01]  /*2a020*/  NOP ;  /* 0x0000000000007918 */ /* 0x000fe20000000000 */
[----:B------:R-:W-:-:S13]  /*2a030*/  PLOP3.LUT P0, PT, PT, PT, PT, 0x80, 0x0 ;  /* 0x000000000000781c */ /* 0x000fda0003f0f070 */
.L_x_1923:
        /* <DEDUP_REMOVED lines=18> */
.L_x_2116:
[----:B------:R-:W-:Y:S05]  /*2a160*/  BSYNC B0 ;  /* 0x0000000000007941 */ /* 0x000fea0003800000 */
.L_x_1924:
[----:B------:R-:W3:Y:S04]  /*2a170*/  LDL R2, [R1+0x44] ;  /* 0x0000440001027983 */ /* 0x000ee80000100800 */
[----:B0-----:R-:W4:Y:S01]  /*2a180*/  LDL R4, [R1+0x30] ;  /* 0x0000300001047983 */ /* 0x001f220000100800 */
[----:B------:R-:W-:Y:S01]  /*2a190*/  BSSY B0, `(.L_x_1926) ;  /* 0x00002ad000007945 */ /* 0x000fe20003800000 */
[----:B---3--:R-:W-:-:S05]  /*2a1a0*/  VIADD R0, R2, 0xfffffffe ;  /* 0xfffffffe02007836 */ /* 0x008fca0000000000 */
[----:B----4-:R-:W-:-:S13]  /*2a1b0*/  ISETP.GE.AND P0, PT, R0, R4, PT ;  /* 0x000000040000720c */ /* 0x010fda0003f06270 */
[----:B------:R-:W-:Y:S05]  /*2a1c0*/  @!P0 BRA `(.L_x_1927) ;  /* 0x0000002800a48947 */ /* 0x000fea0003800000 */
[----:B--2---:R-:W2:Y:S04]  /*2a1d0*/  LDL.LU R3, [R1+0x50] ;  /* 0x0000500001037983 */ /* 0x004ea80000300800 */
[----:B------:R-:W3:Y:S04]  /*2a1e0*/  LDL.LU R7, [R1+0x40] ;  /* 0x0000400001077983 */ /* 0x000ee80000300800 */
[----:B------:R-:W4:Y:S04]  /*2a1f0*/  LDL.LU R2, [R1+0x60] ;  /* 0x0000600001027983 */ /* 0x000f280000300800 */
[----:B------:R-:W5:Y:S04]  /*2a200*/  LDL.LU R6, [R1+0x38] ;  /* 0x0000380001067983 */ /* 0x000f680000300800 */
[----:B-1----:R-:W5:Y:S01]  /*2a210*/  LDL.LU R5, [R1+0x5c] ;  /* 0x00005c0001057983 */ /* 0x002f620000300800 */
[----:B------:R-:W-:Y:S01]  /*2a220*/  LOP3.LUT R10, RZ, R4, RZ, 0x33, !PT ;  /* 0x00000004ff0a7212 */ /* 0x000fe200078e33ff */
[----:B------:R-:W-:Y:S01]  /*2a230*/  BSSY B2, `(.L_x_1928) ;  /* 0x00000ea000027945 */ /* 0x000fe20003800000 */
[----:B--2---:R-:W-:-:S04]  /*2a240*/  VIADD R3, R3, 0x1 ;  /* 0x0000000103037836 */ /* 0x004fc80000000000 */
[----:B---3--:R-:W-:Y:S01]  /*2a250*/  IMAD R3, R3, R7, RZ ;  /* 0x0000000703037224 */ /* 0x008fe200078e02ff */
[----:B----4-:R-:W-:-:S04]  /*2a260*/  LOP3.LUT R2, RZ, R2, RZ, 0x33, !PT ;  /* 0x00000002ff027212 */ /* 0x010fc800078e33ff */
        /* <DEDUP_REMOVED lines=12> */
[----:B------:R-:W-:Y:S01]  /*2a330*/  LOP3.LUT P1, RZ, R19, 0x4, RZ, 0xc0, !PT ;  /* 0x0000000413ff7812 */ /* 0x000fe2000782c0ff */
[----:B------:R-:W-:Y:S01]  /*2a340*/  BSSY B1, `(.L_x_1930) ;  /* 0x00000d4000017945 */ /* 0x000fe20003800000 */
[----:B--2---:R-:W-:-:S05]  /*2a350*/  VIADD R8, R5, 0x1 ;  /* 0x0000000105087836 */ /* 0x004fca0000000000 */
[----:B------:R-:W-:-:S04]  /*2a360*/  ISETP.NE.AND P0, PT, R8, 0x2, PT ;  /* 0x000000020800780c */ /* 0x000fc80003f05270 */
[----:B------:R-:W-:Y:S02]  /*2a370*/  SEL R9, RZ, 0x1, P0 ;  /* 0x00000001ff097807 */ /* 0x000fe40000000000 */
[----:B------:R-:W-:Y:S02]  /*2a380*/  SEL R8, R8, RZ, P0 ;  /* 0x000000ff08087207 */ /* 0x000fe40000000000 */
[----:B---3--:R-:W-:Y:S01]  /*2a390*/  LOP3.LUT R9, R4, R9, RZ, 0x3c, !PT ;  /* 0x0000000904097212 */ /* 0x008fe200078e3cff */
[----:B------:R-:W-:Y:S06]  /*2a3a0*/  @!P1 BRA `(.L_x_1931) ;  /* 0x0000000c00349947 */ /* 0x000fec0003800000 */
        /* <DEDUP_REMOVED lines=12> */
[----:B0-----:R-:W-:Y:S01]  /*2a470*/  @P0 IMAD.HI.U32 R4, R0, R2, RZ ;  /* 0x0000000200040227 */ /* 0x001fe200078e00ff */
[----:B------:R-:W-:-:S04]  /*2a480*/  MOV R2, R0 ;  /* 0x0000000000027202 */ /* 0x000fc80000000f00 */
        /* <DEDUP_REMOVED lines=9> */
[----:B------:R-:W-:-:S05]  /*2a520*/  LEA.HI.X R5, R2, UR5, R3, 0x2, P0 ;  /* 0x0000000502057c11 */ /* 0x000fca00080f1403 */
[----:B------:R0:W5:Y:S04]  /*2a530*/  LDG.E R4, desc[UR8][R4.64] ;  /* 0x0000000804047981 */ /* 0x000168000c1e1900 */
.L_x_1932:
[----:B------:R-:W-:Y:S01]  /*2a540*/  IMAD R3, R8, 0x8, R18 ;  /* 0x0000000808037824 */ /* 0x000fe200078e0212 */
[----:B------:R-:W-:Y:S01]  /*2a550*/  SHF.L.U32 R2, R9, 0x1f, RZ ;  /* 0x0000001f09027819 */ /* 0x000fe200000006ff */
[----:B------:R-:W-:Y:S03]  /*2a560*/  BSSY B3, `(.L_x_1933) ;  /* 0x0000003000037945 */ /* 0x000fe60003800000 */
[----:B------:R-:W1:Y:S02]  /*2a570*/  SYNCS.PHASECHK.TRANS64.TRYWAIT P0, [R3+URZ+0x30840], R2 ;  /* 0x03084002030075a7 */ /* 0x000e64000800017f */
[----:B-1----:R-:W-:Y:S05]  /*2a580*/  @!P0 BRA `(.L_x_1934) ;  /* 0x0000006800108947 */ /* 0x002fea0003800000 */
.L_x_2117:
[----:B------:R-:W-:Y:S05]  /*2a590*/  BSYNC B3 ;  /* 0x0000000000037941 */ /* 0x000fea0003800000 */
.L_x_1933:
[----:B0-----:R-:W0:Y:S01]  /*2a5a0*/  S2R R5, SR_TID.X ;  /* 0x0000000000057919 */ /* 0x001e220000002100 */
[----:B------:R-:W-:Y:S01]  /*2a5b0*/  BSSY B3, `(.L_x_1935) ;  /* 0x0000009000037945 */ /* 0x000fe20003800000 */
[----:B0-----:R-:W-:-:S04]  /*2a5c0*/  LOP3.LUT R5, R5, 0x7f, RZ, 0xc0, !PT ;  /* 0x0000007f05057812 */ /* 0x001fc800078ec0ff */
[----:B------:R-:W-:-:S13]  /*2a5d0*/  ISETP.NE.AND P0, PT, R5, RZ, PT ;  /* 0x000000ff0500720c */ /* 0x000fda0003f05270 */
[----:B------:R-:W-:Y:S05]  /*2a5e0*/  @P0 BRA `(.L_x_1936) ;  /* 0x0000000000140947 */ /* 0x000fea0003800000 */
[----:B------:R-:W-:Y:S01]  /*2a5f0*/  LOP3.LUT P1, RZ, R19, 0x1, RZ, 0xc0, !PT ;  /* 0x0000000113ff7812 */ /* 0x000fe2000782c0ff */
[----:B-1----:R-:W-:-:S04]  /*2a600*/  IMAD.MOV.U32 R2, RZ, RZ, 0x8000 ;  /* 0x00008000ff027424 */ /* 0x002fc800078e00ff */
[----:B------:R0:W-:Y:S08]  /*2a610*/  SYNCS.ARRIVE.TRANS64 RZ, [R3+URZ+0x30830], R2 ;  /* 0x0308300203ff79a7 */ /* 0x0001f0000800003f */
[----:B------:R-:W-:Y:S05]  /*2a620*/  @!P1 BRA `(.L_x_1936) ;  /* 0x0000000000049947 */ /* 0x000fea0003800000 */
[----:B------:R-:W-:Y:S01]  /*2a630*/  BPT.TRAP 0x1 ;  /* 0x000000040000795c */ /* 0x000fe20000300000 */
.L_x_1936:
[----:B------:R-:W-:Y:S05]  /*2a640*/  BSYNC B3 ;  /* 0x0000000000037941 */ /* 0x000fea0003800000 */
.L_x_1935:
[----:B01----:R-:W2:Y:S01]  /*2a650*/  LDL R2, [R1+0x18] ;  /* 0x0000180001027983 */ /* 0x003ea20000100800 */
[----:B------:R-:W-:Y:S01]  /*2a660*/  IMAD.MOV.U32 R11, RZ, RZ, RZ ;  /* 0x000000ffff0b7224 */ /* 0x000fe200078e00ff */
[----:B------:R-:W-:Y:S01]  /*2a670*/  LEA R6, R8, R18, 0xf ;  /* 0x0000001208067211 */ /* 0x000fe200078e78ff */
        /* <DEDUP_REMOVED lines=9> */
.L_x_1937:
        /* <DEDUP_REMOVED lines=16> */
.L_x_1938:
        /* <DEDUP_REMOVED lines=16> */
.L_x_1939:
        /* <DEDUP_REMOVED lines=16> */
.L_x_1940:
        /* <DEDUP_REMOVED lines=10> */
[----:B------:R-:W2:Y:S04]  /*2aab0*/  LDL.LU R15, [R1+0x14] ;  /* 0x00001400010f7983 */ /* 0x000ea80000300800 */
[----:B------:R-:W3:Y:S01]  /*2aac0*/  LDL R6, [R1+0x10] ;  /* 0x0000100001067983 */ /* 0x000ee20000100800 */
[----:B------:R-:W-:Y:S01]  /*2aad0*/  BSSY B3, `(.L_x_1941) ;  /* 0x0000005000037945 */ /* 0x000fe20003800000 */
[----:B--2---:R-:W-:Y:S01]  /*2aae0*/  SHF.L.U32 R3, R15, 0x1f, RZ ;  /* 0x0000001f0f037819 */ /* 0x004fe200000006ff */
[----:B---3--:R-:W-:-:S04]  /*2aaf0*/  IMAD R2, R6, 0x8, R18 ;  /* 0x0000000806027824 */ /* 0x008fc800078e0212 */
[----:B------:R-:W0:Y:S02]  /*2ab00*/  SYNCS.PHASECHK.TRANS64.TRYWAIT P0, [R2+URZ+0x30860], R3 ;  /* 0x03086003020075a7 */ /* 0x000e24000800017f */
[----:B0-----:R-:W-:Y:S05]  /*2ab10*/  @!P0 BRA `(.L_x_1942) ;  /* 0x0000006000c08947 */ /* 0x001fea0003800000 */
.L_x_2118:
[----:B------:R-:W-:Y:S05]  /*2ab20*/  BSYNC B3 ;  /* 0x0000000000037941 */ /* 0x000fea0003800000 */
.L_x_1941:
        /* <DEDUP_REMOVED lines=10> */
.L_x_1943:
[----:B------:R-:W-:Y:S01]  /*2abd0*/  LOP3.LUT P0, RZ, R19, 0x8, RZ, 0xc0, !PT ;  /* 0x0000000813ff7812 */ /* 0x000fe2000780c0ff */
[----:B------:R-:W-:-:S12]  /*2abe0*/  BSSY B3, `(.L_x_1944) ;  /* 0x0000003000037945 */ /* 0x000fd80003800000 */
[----:B------:R-:W-:Y:S05]  /*2abf0*/  @P0 BRA `(.L_x_1945) ;  /* 0x0000000000040947 */ /* 0x000fea0003800000 */
[----:B------:R-:W-:Y:S01]  /*2ac00*/  BPT.TRAP 0x1 ;  /* 0x000000040000795c */ /* 0x000fe20000300000 */
.L_x_1945:
[----:B------:R-:W-:Y:S05]  /*2ac10*/  BSYNC B3 ;  /* 0x0000000000037941 */ /* 0x000fea0003800000 */
.L_x_1944:
[----:B------:R-:W2:Y:S04]  /*2ac20*/  LDL.LU R3, [R1+0x10] ;  /* 0x0000100001037983 */ /* 0x000ea80000300800 */
[----:B------:R-:W3:Y:S04]  /*2ac30*/  LDL R6, [R1+0x18] ;  /* 0x0000180001067983 */ /* 0x000ee80000100800 */
[----:B------:R-:W3:Y:S01]  /*2ac40*/  LDL.LU R5, [R1+0x4] ;  /* 0x0000040001057983 */ /* 0x000ee20000300800 */
[----:B------:R-:W-:Y:S01]  /*2ac50*/  R2UR UR10, R11 ;  /* 0x000000000b0a72ca */ /* 0x000fe200000e0000 */
[----:B------:R-:W-:Y:S01]  /*2ac60*/  UIADD3 UR4, UP0, UR36, 0x470, URZ ;  /* 0x0000047024047890 */ /* 0x000fe2000ff1e03f */
[----:B------:R-:W-:Y:S01]  /*2ac70*/  PLOP3.LUT P0, PT, PT, PT, PT, 0x80, 0x0 ;  /* 0x000000000000781c */ /* 0x000fe20003f0f070 */
[----:B------:R-:W-:Y:S01]  /*2ac80*/  VIADD R2, R2, 0x30850 ;  /* 0x0003085002027836 */ /* 0x000fe20000000000 */
[----:B------:R-:W-:Y:S01]  /*2ac90*/  UMOV UR6, 0x0 ;  /* 0x0000000000067882 */ /* 0x000fe20000000000 */
[----:B------:R-:W-:Y:S01]  /*2aca0*/  UIADD3.X UR5, URZ, UR37, URZ, UP0, !UPT ;  /* 0x000000253f057290 */ /* 0x000fe200087fe43f */
[----:B------:R-:W-:Y:S01]  /*2acb0*/  UMOV UR7, 0x14f00000 ;  /* 0x14f0000000077882 */ /* 0x000fe20000000000 */
[----:B--2---:R-:W-:Y:S01]  /*2acc0*/  LEA R3, R3, R18, 0xf ;  /* 0x0000001203037211 */ /* 0x004fe200078e78ff */
[----:B---3--:R-:W-:-:S04]  /*2acd0*/  IMAD R5, R5, 0x40, R6 ;  /* 0x0000004005057824 */ /* 0x008fc800078e0206 */
[----:B------:R-:W-:-:S07]  /*2ace0*/  VIADD R6, R3, 0x400 ;  /* 0x0000040003067836 */ /* 0x000fce0000000000 */
.L_x_1946:
        /* <DEDUP_REMOVED lines=15> */
.L_x_1947:
        /* <DEDUP_REMOVED lines=15> */
.L_x_1948:
        /* <DEDUP_REMOVED lines=15> */
.L_x_1949:
        /* <DEDUP_REMOVED lines=12> */
.L_x_1931:
[----:B------:R-:W-:Y:S05]  /*2b080*/  BSYNC B1 ;  /* 0x0000000000017941 */ /* 0x000fea0003800000 */
.L_x_1930:
[----:B0-----:R-:W2:Y:S04]  /*2b090*/  LDL.LU R0, [R1+0x44] ;  /* 0x0000440001007983 */ /* 0x001ea80000300800 */
[----:B------:R0:W-:Y:S04]  /*2b0a0*/  STL [R1+0x10], R8 ;  /* 0x0000100801007387 */ /* 0x0001e80000100800 */
[----:B------:R0:W-:Y:S02]  /*2b0b0*/  STL [R1+0x14], R9 ;  /* 0x0000140901007387 */ /* 0x0001e40000100800 */
[----:B0-2---:R-:W-:-:S07]  /*2b0c0*/  VIADD R0, R0, 0xfffffffd ;  /* 0xfffffffd00007836 */ /* 0x005fce0000000000 */
.L_x_1929:
[----:B------:R-:W-:Y:S05]  /*2b0d0*/  BSYNC B2 ;  /* 0x0000000000027941 */ /* 0x000fea0003800000 */
.L_x_1928:
[----:B------:R-:W-:-:S05]  /*2b0e0*/  VIADD R10, R10, 0xfffffffe ;  /* 0xfffffffe0a0a7836 */ /* 0x000fca0000000000 */
[----:B------:R-:W-:-:S13]  /*2b0f0*/  ISETP.NE.AND P0, PT, R10, R7, PT ;  /* 0x000000070a00720c */ /* 0x000fda0003f05270 */
[----:B------:R-:W-:Y:S05]  /*2b100*/  @!P0 BRA `(.L_x_1927) ;  /* 0x0000001800d48947 */ /* 0x000fea0003800000 */
[----:B------:R-:W-:-:S07]  /*2b110*/  IMAD.MOV.U32 R9, RZ, RZ, R17 ;  /* 0x000000ffff097224 */ /* 0x000fce00078e0011 */
.L_x_1990:
[----:B------:R-:W2:Y:S04]  /*2b120*/  LDL R3, [R1+0x10] ;  /* 0x0000100001037983 */ /* 0x000ea80000100800 */
[----:B------:R-:W3:Y:S01]  /*2b130*/  LDL R2, [R1+0x14] ;  /* 0x0000140001027983 */ /* 0x000ee20000100800 */
[----:B------:R-:W-:Y:S01]  /*2b140*/  LOP3.LUT P1, RZ, R19, 0x4, RZ, 0xc0, !PT ;  /* 0x0000000413ff7812 */ /* 0x000fe2000782c0ff */
[----:B------:R-:W-:Y:S05]  /*2b150*/  YIELD ;  /* 0x0000000000007946 */ /* 0x000fea0003800000 */
[----:B------:R-:W-:Y:S01]  /*2b160*/  BSSY B1, `(.L_x_1950) ;  /* 0x00000d4000017945 */ /* 0x000fe20003800000 */
[----:B--2---:R-:W-:-:S05]  /*2b170*/  VIADD R4, R3, 0x1 ;  /* 0x0000000103047836 */ /* 0x004fca0000000000 */
[----:B------:R-:W-:-:S04]  /*2b180*/  ISETP.NE.AND P0, PT, R4, 0x2, PT ;  /* 0x000000020400780c */ /* 0x000fc80003f05270 */
[----:B------:R-:W-:Y:S02]  /*2b190*/  SEL R5, RZ, 0x1, P0 ;  /* 0x00000001ff057807 */ /* 0x000fe40000000000 */
[----:B------:R-:W-:Y:S02]  /*2b1a0*/  SEL R4, R4, RZ, P0 ;  /* 0x000000ff04047207 */ /* 0x000fe40000000000 */
[----:B---3--:R-:W-:Y:S01]  /*2b1b0*/  LOP3.LUT R5, R2, R5, RZ, 0x3c, !PT ;  /* 0x0000000502057212 */ /* 0x008fe200078e3cff */
[----:B01----:R-:W-:Y:S06]  /*2b1c0*/  @!P1 BRA `(.L_x_1951) ;  /* 0x0000000c00349947 */ /* 0x003fec0003800000 */
        /* <DEDUP_REMOVED lines=25> */
.L_x_1952:
[----:B------:R-:W-:Y:S01]  /*2b360*/  IMAD R3, R4, 0x8, R18 ;  /* 0x0000000804037824 */ /* 0x000fe200078e0212 */
[----:B------:R-:W-:Y:S01]  /*2b370*/  SHF.L.U32 R2, R5, 0x1f, RZ ;  /* 0x0000001f05027819 */ /* 0x000fe200000006ff */
[----:B------:R-:W-:Y:S03]  /*2b380*/  BSSY B2, `(.L_x_1953) ;  /* 0x0000003000027945 */ /* 0x000fe60003800000 */
[----:B------:R-:W1:Y:S02]  /*2b390*/  SYNCS.PHASECHK.TRANS64.TRYWAIT P0, [R3+URZ+0x30840], R2 ;  /* 0x03084002030075a7 */ /* 0x000e64000800017f */
[----:B-1----:R-:W-:Y:S05]  /*2b3a0*/  @!P0 BRA `(.L_x_1954) ;  /* 0x0000005800b08947 */ /* 0x002fea0003800000 */
.L_x_2119:
[----:B------:R-:W-:Y:S05]  /*2b3b0*/  BSYNC B2 ;  /* 0x0000000000027941 */ /* 0x000fea0003800000 */
.L_x_1953:
[----:B------:R-:W2:Y:S01]  /*2b3c0*/  S2R R7, SR_TID.X ;  /* 0x0000000000077919 */ /* 0x000ea20000002100 */
[----:B------:R-:W-:Y:S01]  /*2b3d0*/  BSSY B2, `(.L_x_1955) ;  /* 0x0000009000027945 */ /* 0x000fe20003800000 */
[----:B--2---:R-:W-:-:S04]  /*2b3e0*/  LOP3.LUT R7, R7, 0x7f, RZ, 0xc0, !PT ;  /* 0x0000007f07077812 */ /* 0x004fc800078ec0ff */
[----:B------:R-:W-:-:S13]  /*2b3f0*/  ISETP.NE.AND P0, PT, R7, RZ, PT ;  /* 0x000000ff0700720c */ /* 0x000fda0003f05270 */
[----:B------:R-:W-:Y:S05]  /*2b400*/  @P0 BRA `(.L_x_1956) ;  /* 0x0000000000140947 */ /* 0x000fea0003800000 */
[----:B------:R-:W-:Y:S01]  /*2b410*/  LOP3.LUT P1, RZ, R19, 0x1, RZ, 0xc0, !PT ;  /* 0x0000000113ff7812 */ /* 0x000fe2000782c0ff */
[----:B-1----:R-:W-:-:S04]  /*2b420*/  IMAD.MOV.U32 R2, RZ, RZ, 0x8000 ;  /* 0x00008000ff027424 */ /* 0x002fc800078e00ff */
[----:B------:R2:W-:Y:S08]  /*2b430*/  SYNCS.ARRIVE.TRANS64 RZ, [R3+URZ+0x30830], R2 ;  /* 0x0308300203ff79a7 */ /* 0x0005f0000800003f */
[----:B------:R-:W-:Y:S05]  /*2b440*/  @!P1 BRA `(.L_x_1956) ;  /* 0x0000000000049947 */ /* 0x000fea0003800000 */
[----:B------:R-:W-:Y:S01]  /*2b450*/  BPT.TRAP 0x1 ;  /* 0x000000040000795c */ /* 0x000fe20000300000 */
.L_x_1956:
[----:B------:R-:W-:Y:S05]  /*2b460*/  BSYNC B2 ;  /* 0x0000000000027941 */ /* 0x000fea0003800000 */
.L_x_1955:
[----:B-12---:R-:W2:Y:S01]  /*2b470*/  LDL R2, [R1+0x18] ;  /* 0x0000180001027983 */ /* 0x006ea20000100800 */
[----:B------:R-:W-:Y:S01]  /*2b480*/  MOV R10, RZ ;  /* 0x000000ff000a7202 */ /* 0x000fe20000000f00 */
[----:B------:R-:W-:Y:S01]  /*2b490*/  IMAD R7, R4, 0x8000, R18 ;  /* 0x0000800004077824 */ /* 0x000fe200078e0212 */
[----:B------:R-:W-:Y:S01]  /*2b4a0*/  UIADD3 UR4, UP0, UR36, 0x370, URZ ;  /* 0x0000037024047890 */ /* 0x000fe2000ff1e03f */
[----:B------:R-:W-:Y:S01]  /*2b4b0*/  PLOP3.LUT P0, PT, PT, PT, PT, 0x80, 0x0 ;  /* 0x000000000000781c */ /* 0x000fe20003f0f070 */
[----:B------:R-:W-:Y:S01]  /*2b4c0*/  VIADD R3, R3, 0x30830 ;  /* 0x0003083003037836 */ /* 0x000fe20000000000 */
[----:B------:R-:W-:Y:S01]  /*2b4d0*/  R2UR UR10, R10 ;  /* 0x000000000a0a72ca */ /* 0x000fe200000e0000 */
[----:B0-----:R-:W-:Y:S01]  /*2b4e0*/  VIADD R8, R7, 0x20400 ;  /* 0x0002040007087836 */ /* 0x001fe20000000000 */
[----:B------:R-:W-:Y:S01]  /*2b4f0*/  UIADD3.X UR5, URZ, UR37, URZ, UP0, !UPT ;  /* 0x000000253f057290 */ /* 0x000fe200087fe43f */
[----:B------:R-:W-:Y:S01]  /*2b500*/  UMOV UR6, 0x0 ;  /* 0x0000000000067882 */ /* 0x000fe20000000000 */
[----:B------:R-:W-:Y:S01]  /*2b510*/  UMOV UR7, 0x14f00000 ;  /* 0x14f0000000077882 */ /* 0x000fe20000000000 */
[----:B--2---:R-:W-:-:S10]  /*2b520*/  IMAD R2, R6, 0x40, R2 ;  /* 0x0000004006027824 */ /* 0x004fd400078e0202 */
.L_x_1957:
        /* <DEDUP_REMOVED lines=16> */
.L_x_1958:
        /* <DEDUP_REMOVED lines=16> */
.L_x_1959:
        /* <DEDUP_REMOVED lines=16> */
.L_x_1960:
        /* <DEDUP_REMOVED lines=17> */
.L_x_2120:
[----:B------:R-:W-:Y:S05]  /*2b940*/  BSYNC B2 ;  /* 0x0000000000027941 */ /* 0x000fea0003800000 */
.L_x_1961:
[----:B------:R-:W1:Y:S01]  /*2b950*/  S2R R7, SR_TID.X ;  /* 0x0000000000077919 */ /* 0x000e620000002100 */
[----:B------:R-:W-:-:S04]  /*2b960*/  UPRMT UR4, UR38, 0x9910, URZ ;  /* 0x0000991026047896 */ /* 0x000fc8000800003f */
[----:B------:R-:W-:Y:S01]  /*2b970*/  UISETP.NE.AND UP0, UPT, UR4, 0x2, UPT ;  /* 0x000000020400788c */ /* 0x000fe2000bf05270 */
[----:B-1----:R-:W-:-:S04]  /*2b980*/  LOP3.LUT R7, R7, 0x7f, RZ, 0xc0, !PT ;  /* 0x0000007f07077812 */ /* 0x002fc800078ec0ff */
[----:B------:R-:W-:-:S13]  /*2b990*/  ISETP.NE.AND P0, PT, R7, RZ, PT ;  /* 0x000000ff0700720c */ /* 0x000fda0003f05270 */
[----:B0-----:R-:W-:-:S04]  /*2b9a0*/  @!P0 MOV R3, 0x8000 ;  /* 0x0000800000038802 */ /* 0x001fc80000000f00 */
[----:B------:R0:W-:Y:S01]  /*2b9b0*/  @!P0 SYNCS.ARRIVE.TRANS64 RZ, [R2+URZ+0x30850], R3 ;  /* 0x0308500302ff89a7 */ /* 0x0001e2000800003f */
[----:B------:R-:W-:-:S13]  /*2b9c0*/  PLOP3.LUT P0, PT, PT, PT, UP0, 0x80, 0x0 ;  /* 0x000000000000781c */ /* 0x000fda0003f0f008 */
[----:B0-----:R-:W-:Y:S05]  /*2b9d0*/  @P0 BRA `(.L_x_1963) ;  /* 0x0000000000040947 */ /* 0x001fea0003800000 */
[----:B------:R-:W-:Y:S01]  /*2b9e0*/  BPT.TRAP 0x1 ;  /* 0x000000040000795c */ /* 0x000fe20000300000 */
.L_x_1963:
[----:B------:R-:W-:Y:S01]  /*2b9f0*/  LOP3.LUT P0, RZ, R19, 0x8, RZ, 0xc0, !PT ;  /* 0x0000000813ff7812 */ /* 0x000fe2000780c0ff */
[----:B------:R-:W-:-:S12]  /*2ba00*/  BSSY B2, `(.L_x_1964) ;  /* 0x0000003000027945 */ /* 0x000fd80003800000 */
[----:B------:R-:W-:Y:S05]  /*2ba10*/  @P0 BRA `(.L_x_1965) ;  /* 0x0000000000040947 */ /* 0x000fea0003800000 */
[----:B------:R-:W-:Y:S01]  /*2ba20*/  BPT.TRAP 0x1 ;  /* 0x000000040000795c */ /* 0x000fe20000300000 */
.L_x_1965:
[----:B------:R-:W-:Y:S05]  /*2ba30*/  BSYNC B2 ;  /* 0x0000000000027941 */ /* 0x000fea0003800000 */
.L_x_1964:
        /* <DEDUP_REMOVED lines=10> */
[----:B--2---:R-:W-:-:S02]  /*2bae0*/  IMAD R3, R3, 0x8000, R18 ;  /* 0x0000800003037824 */ /* 0x004fc400078e0212 */
[----:B---3--:R-:W-:Y:S02]  /*2baf0*/  IMAD R7, R7, 0x40, R8 ;  /* 0x0000004007077824 */ /* 0x008fe400078e0208 */
[----:B------:R-:W-:-:S07]  /*2bb00*/  VIADD R8, R3, 0x400 ;  /* 0x0000040003087836 */ /* 0x000fce0000000000 */
.L_x_1966:
        /* <DEDUP_REMOVED lines=15> */
.L_x_1967:
        /* <DEDUP_REMOVED lines=15> */
.L_x_1968:
        /* <DEDUP_REMOVED lines=15> */
.L_x_1969:
        /* <DEDUP_REMOVED lines=12> */
.L_x_1951:
[----:B------:R-:W-:Y:S05]  /*2bea0*/  BSYNC B1 ;  /* 0x0000000000017941 */ /* 0x000fea0003800000 */
.L_x_1950:
[----:B------:R-:W-:Y:S01]  /*2beb0*/  VIADD R3, R4, 0x1 ;  /* 0x0000000104037836 */ /* 0x000fe20000000000 */
[----:B------:R-:W-:Y:S01]  /*2bec0*/  LOP3.LUT P1, RZ, R19, 0x4, RZ, 0xc0, !PT ;  /* 0x0000000413ff7812 */ /* 0x000fe2000782c0ff */
[----:B------:R-:W-:Y:S01]  /*2bed0*/  BSSY B1, `(.L_x_1970) ;  /* 0x00000d4000017945 */ /* 0x000fe20003800000 */
[----:B0-----:R-:W-:Y:S02]  /*2bee0*/  VIADD R6, R0, 0xffffffff ;  /* 0xffffffff00067836 */ /* 0x001fe40000000000 */
[----:B------:R-:W-:-:S04]  /*2bef0*/  ISETP.NE.AND P0, PT, R3, 0x2, PT ;  /* 0x000000020300780c */ /* 0x000fc80003f05270 */
[----:B------:R-:W-:Y:S02]  /*2bf00*/  SEL R2, RZ, 0x1, P0 ;  /* 0x00000001ff027807 */ /* 0x000fe40000000000 */
[----:B------:R-:W-:Y:S02]  /*2bf10*/  SEL R11, R3, RZ, P0 ;  /* 0x000000ff030b7207 */ /* 0x000fe40000000000 */
[----:B------:R-:W-:-:S05]  /*2bf20*/  LOP3.LUT R10, R5, R2, RZ, 0x3c, !PT ;  /* 0x00000002050a7212 */ /* 0x000fca00078e3cff */
[----:B------:R0:W-:Y:S04]  /*2bf30*/  STL [R1+0x14], R10 ;  /* 0x0000140a01007387 */ /* 0x0001e80000100800 */
[----:B------:R0:W-:Y:S01]  /*2bf40*/  STL [R1+0x10], R11 ;  /* 0x0000100b01007387 */ /* 0x0001e20000100800 */
        /* <DEDUP_REMOVED lines=26> */
.L_x_1972:
[----:B------:R-:W-:Y:S01]  /*2c0f0*/  IMAD R3, R11, 0x8, R18 ;  /* 0x000000080b037824 */ /* 0x000fe200078e0212 */
[----:B------:R-:W-:Y:S01]  /*2c100*/  SHF.L.U32 R2, R10, 0x1f, RZ ;  /* 0x0000001f0a027819 */ /* 0x000fe200000006ff */
[----:B------:R-:W-:Y:S03]  /*2c110*/  BSSY B2, `(.L_x_1973) ;  /* 0x0000003000027945 */ /* 0x000fe60003800000 */
[----:B------:R-:W2:Y:S02]  /*2c120*/  SYNCS.PHASECHK.TRANS64.TRYWAIT P0, [R3+URZ+0x30840], R2 ;  /* 0x03084002030075a7 */ /* 0x000ea4000800017f */
[----:B--2---:R-:W-:Y:S05]  /*2c130*/  @!P0 BRA `(.L_x_1974) ;  /* 0x0000004c00748947 */ /* 0x004fea0003800000 */
.L_x_2121:
[----:B------:R-:W-:Y:S05]  /*2c140*/  BSYNC B2 ;  /* 0x0000000000027941 */ /* 0x000fea0003800000 */
.L_x_1973:
[----:B-1----:R-:W1:Y:S01]  /*2c150*/  S2R R8, SR_TID.X ;  /* 0x0000000000087919 */ /* 0x002e620000002100 */
[----:B------:R-:W-:Y:S01]  /*2c160*/  BSSY B2, `(.L_x_1975) ;  /* 0x0000009000027945 */ /* 0x000fe20003800000 */
[----:B-1----:R-:W-:-:S04]  /*2c170*/  LOP3.LUT R8, R8, 0x7f, RZ, 0xc0, !PT ;  /* 0x0000007f08087812 */ /* 0x002fc800078ec0ff */
[----:B------:R-:W-:-:S13]  /*2c180*/  ISETP.NE.AND P0, PT, R8, RZ, PT ;  /* 0x000000ff0800720c */ /* 0x000fda0003f05270 */
[----:B------:R-:W-:Y:S05]  /*2c190*/  @P0 BRA `(.L_x_1976) ;  /* 0x0000000000140947 */ /* 0x000fea0003800000 */
[----:B------:R-:W-:Y:S01]  /*2c1a0*/  LOP3.LUT P1, RZ, R19, 0x1, RZ, 0xc0, !PT ;  /* 0x0000000113ff7812 */ /* 0x000fe2000782c0ff */
[----:B--2---:R-:W-:-:S04]  /*2c1b0*/  IMAD.MOV.U32 R2, RZ, RZ, 0x8000 ;  /* 0x00008000ff027424 */ /* 0x004fc800078e00ff */
[----:B------:R1:W-:Y:S08]  /*2c1c0*/  SYNCS.ARRIVE.TRANS64 RZ, [R3+URZ+0x30830], R2 ;  /* 0x0308300203ff79a7 */ /* 0x0003f0000800003f */
[----:B------:R-:W-:Y:S05]  /*2c1d0*/  @!P1 BRA `(.L_x_1976) ;  /* 0x0000000000049947 */ /* 0x000fea0003800000 */
[----:B------:R-:W-:Y:S01]  /*2c1e0*/  BPT.TRAP 0x1 ;  /* 0x000000040000795c */ /* 0x000fe20000300000 */
.L_x_1976:
[----:B------:R-:W-:Y:S05]  /*2c1f0*/  BSYNC B2 ;  /* 0x0000000000027941 */ /* 0x000fea0003800000 */
.L_x_1975:
[----:B------:R-:W3:Y:S04]  /*2c200*/  LDL R8, [R1+0x10] ;  /* 0x0000100001087983 */ /* 0x000ee80000100800 */
[----:B-12---:R-:W2:Y:S01]  /*2c210*/  LDL R2, [R1+0x18] ;  /* 0x0000180001027983 */ /* 0x006ea20000100800 */
[----:B0-----:R-:W-:Y:S01]  /*2c220*/  IMAD.MOV.U32 R11, RZ, RZ, RZ ;  /* 0x000000ffff0b7224 */ /* 0x001fe200078e00ff */
[----:B------:R-:W-:Y:S01]  /*2c230*/  UIADD3 UR4, UP0, UR36, 0x370, URZ ;  /* 0x0000037024047890 */ /* 0x000fe2000ff1e03f */
[----:B------:R-:W-:Y:S01]  /*2c240*/  PLOP3.LUT P0, PT, PT, PT, PT, 0x80, 0x0 ;  /* 0x000000000000781c */ /* 0x000fe20003f0f070 */
[----:B------:R-:W-:Y:S01]  /*2c250*/  VIADD R3, R3, 0x30830 ;  /* 0x0003083003037836 */ /* 0x000fe20000000000 */
[----:B------:R-:W-:Y:S01]  /*2c260*/  UMOV UR6, 0x0 ;  /* 0x0000000000067882 */ /* 0x000fe20000000000 */
[----:B------:R-:W-:Y:S01]  /*2c270*/  R2UR UR10, R11 ;  /* 0x000000000b0a72ca */ /* 0x000fe200000e0000 */
[----:B------:R-:W-:Y:S01]  /*2c280*/  UIADD3.X UR5, URZ, UR37, URZ, UP0, !UPT ;  /* 0x000000253f057290 */ /* 0x000fe200087fe43f */
[----:B------:R-:W-:Y:S01]  /*2c290*/  UMOV UR7, 0x14f00000 ;  /* 0x14f0000000077882 */ /* 0x000fe20000000000 */
[----:B---3--:R-:W-:Y:S01]  /*2c2a0*/  LEA R8, R8, R18, 0xf ;  /* 0x0000001208087211 */ /* 0x008fe200078e78ff */
[----:B--2---:R-:W-:-:S04]  /*2c2b0*/  IMAD R2, R7, 0x40, R2 ;  /* 0x0000004007027824 */ /* 0x004fc800078e0202 */
[----:B------:R-:W-:-:S07]  /*2c2c0*/  VIADD R10, R8, 0x20400 ;  /* 0x00020400080a7836 */ /* 0x000fce0000000000 */
.L_x_1977:
        /* <DEDUP_REMOVED lines=16> */
.L_x_1978:
        /* <DEDUP_REMOVED lines=16> */
.L_x_1979:
        /* <DEDUP_REMOVED lines=16> */
.L_x_1980:
        /* <DEDUP_REMOVED lines=15> */
.L_x_2122:
[----:B------:R-:W-:Y:S05]  /*2c6c0*/  BSYNC B2 ;  /* 0x0000000000027941 */ /* 0x000fea0003800000 */
.L_x_1981:
[----:B------:R-:W1:Y:S01]  /*2c6d0*/  S2R R3, SR_TID.X ;  /* 0x0000000000037919 */ /* 0x000e620000002100 */
[----:B------:R-:W-:-:S04]  /*2c6e0*/  UPRMT UR4, UR38, 0x9910, URZ ;  /* 0x0000991026047896 */ /* 0x000fc8000800003f */
[----:B------:R-:W-:Y:S01]  /*2c6f0*/  UISETP.NE.AND UP0, UPT, UR4, 0x2, UPT ;  /* 0x000000020400788c */ /* 0x000fe2000bf05270 */
[----:B-1----:R-:W-:-:S04]  /*2c700*/  LOP3.LUT R3, R3, 0x7f, RZ, 0xc0, !PT ;  /* 0x0000007f03037812 */ /* 0x002fc800078ec0ff */
[----:B------:R-:W-:-:S13]  /*2c710*/  ISETP.NE.AND P0, PT, R3, RZ, PT ;  /* 0x000000ff0300720c */ /* 0x000fda0003f05270 */
[----:B------:R-:W-:-:S04]  /*2c720*/  @!P0 IMAD.MOV.U32 R3, RZ, RZ, 0x8000 ;  /* 0x00008000ff038424 */ /* 0x000fc800078e00ff */
[----:B------:R1:W-:Y:S01]  /*2c730*/  @!P0 SYNCS.ARRIVE.TRANS64 RZ, [R2+URZ+0x30850], R3 ;  /* 0x0308500302ff89a7 */ /* 0x0003e2000800003f */
[----:B------:R-:W-:-:S13]  /*2c740*/  PLOP3.LUT P0, PT, PT, PT, UP0, 0x80, 0x0 ;  /* 0x000000000000781c */ /* 0x000fda0003f0f008 */
[----:B-1----:R-:W-:Y:S05]  /*2c750*/  @P0 BRA `(.L_x_1983) ;  /* 0x0000000000040947 */ /* 0x002fea0003800000 */
[----:B------:R-:W-:Y:S01]  /*2c760*/  BPT.TRAP 0x1 ;  /* 0x000000040000795c */ /* 0x000fe20000300000 */
.L_x_1983:
[----:B------:R-:W-:Y:S01]  /*2c770*/  LOP3.LUT P0, RZ, R19, 0x8, RZ, 0xc0, !PT ;  /* 0x0000000813ff7812 */ /* 0x000fe2000780c0ff */
[----:B------:R-:W-:-:S12]  /*2c780*/  BSSY B2, `(.L_x_1984) ;  /* 0x0000003000027945 */ /* 0x000fd80003800000 */
[----:B------:R-:W-:Y:S05]  /*2c790*/  @P0 BRA `(.L_x_1985) ;  /* 0x0000000000040947 */ /* 0x000fea0003800000 */
[----:B------:R-:W-:Y:S01]  /*2c7a0*/  BPT.TRAP 0x1 ;  /* 0x000000040000795c */ /* 0x000fe20000300000 */
.L_x_1985:
[----:B------:R-:W-:Y:S05]  /*2c7b0*/  BSYNC B2 ;  /* 0x0000000000027941 */ /* 0x000fea0003800000 */
.L_x_1984:
[----:B0-----:R-:W2:Y:S04]  /*2c7c0*/  LDL R5, [R1+0x18] ;  /* 0x0000180001057983 */ /* 0x001ea80000100800 */
[----:B------:R-:W2:Y:S01]  /*2c7d0*/  LDL.LU R3, [R1+0x4] ;  /* 0x0000040001037983 */ /* 0x000ea20000300800 */
[----:B------:R-:W-:Y:S01]  /*2c7e0*/  R2UR UR10, R11 ;  /* 0x000000000b0a72ca */ /* 0x000fe200000e0000 */
[----:B------:R-:W-:Y:S01]  /*2c7f0*/  UIADD3 UR4, UP0, UR36, 0x470, URZ ;  /* 0x0000047024047890 */ /* 0x000fe2000ff1e03f */
[----:B------:R-:W-:Y:S01]  /*2c800*/  LEA R4, R4, R18, 0xf ;  /* 0x0000001204047211 */ /* 0x000fe200078e78ff */
[----:B------:R-:W-:Y:S01]  /*2c810*/  VIADD R2, R2, 0x30850 ;  /* 0x0003085002027836 */ /* 0x000fe20000000000 */
[----:B------:R-:W-:Y:S01]  /*2c820*/  PLOP3.LUT P0, PT, PT, PT, PT, 0x80, 0x0 ;  /* 0x000000000000781c */ /* 0x000fe20003f0f070 */
[----:B------:R-:W-:Y:S01]  /*2c830*/  UIADD3.X UR5, URZ, UR37, URZ, UP0, !UPT ;  /* 0x000000253f057290 */ /* 0x000fe200087fe43f */
[----:B------:R-:W-:Y:S01]  /*2c840*/  UMOV UR6, 0x0 ;  /* 0x0000000000067882 */ /* 0x000fe20000000000 */
[----:B------:R-:W-:Y:S01]  /*2c850*/  UMOV UR7, 0x14f00000 ;  /* 0x14f0000000077882 */ /* 0x000fe20000000000 */
[----:B--2---:R-:W-:-:S02]  /*2c860*/  IMAD R3, R3, 0x40, R5 ;  /* 0x0000004003037824 */ /* 0x004fc400078e0205 */
[----:B------:R-:W-:-:S07]  /*2c870*/  VIADD R5, R4, 0x400 ;  /* 0x0000040004057836 */ /* 0x000fce0000000000 */
.L_x_1986:
        /* <DEDUP_REMOVED lines=15> */
.L_x_1987:
        /* <DEDUP_REMOVED lines=15> */
.L_x_1988:
        /* <DEDUP_REMOVED lines=15> */
.L_x_1989:
        /* <DEDUP_REMOVED lines=12> */
.L_x_1971:
[----:B------:R-:W-:Y:S05]  /*2cc10*/  BSYNC B1 ;  /* 0x0000000000017941 */ /* 0x000fea0003800000 */
.L_x_1970:
[----:B------:R-:W2:Y:S01]  /*2cc20*/  LDL R2, [R1+0x30] ;  /* 0x0000300001027983 */ /* 0x000ea20000100800 */
[----:B------:R-:W-:Y:S01]  /*2cc30*/  VIADD R0, R0, 0xfffffffe ;  /* 0xfffffffe00007836 */ /* 0x000fe20000000000 */
[----:B--2---:R-:W-:-:S13]  /*2cc40*/  ISETP.GT.AND P0, PT, R6, R2, PT ;  /* 0x000000020600720c */ /* 0x004fda0003f04270 */
[----:B------:R-:W-:Y:S05]  /*2cc50*/  @P0 BRA `(.L_x_1990) ;  /* 0xffffffe400300947 */ /* 0x000fea000383ffff */
.L_x_1927:
[----:B------:R-:W-:Y:S05]  /*2cc60*/  BSYNC B0 ;  /* 0x0000000000007941 */ /* 0x000fea0003800000 */
.L_x_1926:
[----:B------:R-:W3:Y:S01]  /*2cc70*/  S2R R2, SR_TID.X ;  /* 0x0000000000027919 */ /* 0x000ee20000002100 */
[----:B------:R-:W-:Y:S01]  /*2cc80*/  BSSY B0, `(.L_x_1991) ;  /* 0x0000012000007945 */ /* 0x000fe20003800000 */
[----:B---3--:R-:W-:-:S04]  /*2cc90*/  LOP3.LUT R2, R2, 0x7f, RZ, 0xc0, !PT ;  /* 0x0000007f02027812 */ /* 0x008fc800078ec0ff */
[----:B------:R-:W-:-:S13]  /*2cca0*/  ISETP.NE.AND P0, PT, R2, RZ, PT ;  /* 0x000000ff0200720c */ /* 0x000fda0003f05270 */
[----:B------:R-:W-:Y:S05]  /*2ccb0*/  @P0 BRA `(.L_x_1992) ;  /* 0x0000000000380947 */ /* 0x000fea0003800000 */
[----:B------:R-:W3:Y:S01]  /*2ccc0*/  S2R R2, SR_LANEID ;  /* 0x0000000000027919 */ /* 0x000ee20000000000 */
[----:B------:R-:W-:Y:S01]  /*2ccd0*/  VOTEU.ANY UR4, UPT, PT ;  /* 0x0000000000047886 */ /* 0x000fe200038e0100 */
[----:B-1----:R-:W1:Y:S01]  /*2cce0*/  LDC.64 R4, c[0x0][0xc60] ;  /* 0x00031800ff047b82 */ /* 0x002e620000000a00 */
[----:B------:R-:W3:Y:S01]  /*2ccf0*/  FLO.U32 R0, UR4 ;  /* 0x0000000400007d00 */ /* 0x000ee200080e0000 */
[----:B------:R-:W-:Y:S01]  /*2cd00*/  ULDC.64 UR6, c[0x0][0x208] ;  /* 0x0000820000067ab9 */ /* 0x000fe20000000a00 */
[----:B---3--:R-:W-:-:S06]  /*2cd10*/  ISETP.EQ.U32.AND P0, PT, R0, R2, PT ;  /* 0x000000020000720c */ /* 0x008fcc0003f02070 */
[----:B------:R-:W1:Y:S07]  /*2cd20*/  POPC R2, UR4 ;  /* 0x0000000400027d09 */ /* 0x000e6e0008000000 */
[----:B-1----:R-:W3:Y:S04]  /*2cd30*/  @P0 ATOMG.E.ADD.STRONG.GPU PT, R2, desc[UR6][R4.64], R2 ;  /* 0x00000002040209a8 */ /* 0x002ee800081ee1c6 */
[----:B---3--:R1:W3:Y:S02]  /*2cd40*/  SHFL.IDX PT, R2, R2, R0, 0x1f ;  /* 0x00001f0002027589 */ /* 0x0082e400000e0000 */
[----:B-1----:R-:W1:Y:S02]  /*2cd50*/  S2R R0, SR_LTMASK ;  /* 0x0000000000007919 */ /* 0x002e640000003900 */
[----:B-1----:R-:W-:-:S06]  /*2cd60*/  LOP3.LUT R0, R0, UR4, RZ, 0xc0, !PT ;  /* 0x0000000400007c12 */ /* 0x002fcc000f8ec0ff */
[----:B------:R-:W3:Y:S02]  /*2cd70*/  POPC R0, R0 ;  /* 0x0000000000007309 */ /* 0x000ee40000000000 */
[----:B---3--:R-:W-:-:S05]  /*2cd80*/  IADD3 R0, R2, UR39, R0 ;  /* 0x0000002702007c10 */ /* 0x008fca000fffe000 */
[----:B------:R3:W-:Y:S02]  /*2cd90*/  STL [R1], R0 ;  /* 0x0000000001007387 */ /* 0x0007e40000100800 */
.L_x_1992:
[----:B------:R-:W-:Y:S05]  /*2cda0*/  BSYNC B0 ;  /* 0x0000000000007941 */ /* 0x000fea0003800000 */
.L_x_1991:
[----:B------:R-:W-:Y:S01]  /*2cdb0*/  LOP3.LUT P0, RZ, R19, 0x4, RZ, 0xc0, !PT ;  /* 0x0000000413ff7812 */ /* 0x000fe2000780c0ff */
[----:B------:R-:W-:-:S12]  /*2cdc0*/  BSSY B0, `(.L_x_1993) ;  /* 0x000005d000007945 */ /* 0x000fd80003800000 */
[----:B------:R-:W-:Y:S05]  /*2cdd0*/  @!P0 BRA `(.L_x_1994) ;  /* 0x00000004006c8947 */ /* 0x000fea0003800000 */
[----:B---3--:R-:W3:Y:S04]  /*2cde0*/  LDL R0, [R1+0x10] ;  /* 0x0000100001007983 */ /* 0x008ee80000100800 */
[----:B------:R-:W4:Y:S01]  /*2cdf0*/  LDL R2, [R1+0x14] ;  /* 0x0000140001027983 */ /* 0x000f220000100800 */
[----:B------:R-:W-:Y:S01]  /*2ce00*/  BSSY B1, `(.L_x_1995) ;  /* 0x0000005000017945 */ /* 0x000fe20003800000 */
[----:B---3--:R-:W-:Y:S01]  /*2ce10*/  IMAD R0, R0, 0x8, R18 ;  /* 0x0000000800007824 */ /* 0x008fe200078e0212 */
[----:B----4-:R-:W-:-:S04]  /*2ce20*/  SHF.L.U32 R2, R2, 0x1f, RZ ;  /* 0x0000001f02027819 */ /* 0x010fc800000006ff */
[----:B------:R-:W3:Y:S02]  /*2ce30*/  SYNCS.PHASECHK.TRANS64.TRYWAIT P0, [R0+URZ+0x30860], R2 ;  /* 0x03086002000075a7 */ /* 0x000ee4000800017f */
[----:B---3--:R-:W-:Y:S05]  /*2ce40*/  @!P0 BRA `(.L_x_1996) ;  /* 0x0000004000588947 */ /* 0x008fea0003800000 */
.L_x_2123:
[----:B------:R-:W-:Y:S05]  /*2ce50*/  BSYNC B1 ;  /* 0x0000000000017941 */ /* 0x000fea0003800000 */
.L_x_1995:
[----:B--2---:R-:W2:Y:S01]  /*2ce60*/  S2R R3, SR_TID.X ;  /* 0x0000000000037919 */ /* 0x004ea20000002100 */
[----:B------:R-:W-:-:S04]  /*2ce70*/  UPRMT UR4, UR38, 0x9910, URZ ;  /* 0x0000991026047896 */ /* 0x000fc8000800003f */
[----:B------:R-:W-:Y:S01]  /*2ce80*/  UISETP.NE.AND UP0, UPT, UR4, 0x2, UPT ;  /* 0x000000020400788c */ /* 0x000fe2000bf05270 */
[----:B--2---:R-:W-:-:S04]  /*2ce90*/  LOP3.LUT R3, R3, 0x7f, RZ, 0xc0, !PT ;  /* 0x0000007f03037812 */ /* 0x004fc800078ec0ff */
[----:B------:R-:W-:-:S13]  /*2cea0*/  ISETP.NE.AND P0, PT, R3, RZ, PT ;  /* 0x000000ff0300720c */ /* 0x000fda0003f05270 */
[----:B---3--:R-:W-:-:S04]  /*2ceb0*/  @!P0 IMAD.MOV.U32 R2, RZ, RZ, 0x8000 ;  /* 0x00008000ff028424 */ /* 0x008fc800078e00ff */
[----:B------:R2:W-:Y:S01]  /*2cec0*/  @!P0 SYNCS.ARRIVE.TRANS64 RZ, [R0+URZ+0x30850], R2 ;  /* 0x0308500200ff89a7 */ /* 0x0005e2000800003f */
[----:B------:R-:W-:-:S13]  /*2ced0*/  PLOP3.LUT P0, PT, PT, PT, UP0, 0x80, 0x0 ;  /* 0x000000000000781c */ /* 0x000fda0003f0f008 */
[----:B--2---:R-:W-:Y:S05]  /*2cee0*/  @P0 BRA `(.L_x_1997) ;  /* 0x0000000000040947 */ /* 0x004fea0003800000 */
[----:B------:R-:W-:Y:S01]  /*2cef0*/  BPT.TRAP 0x1 ;  /* 0x000000040000795c */ /* 0x000fe20000300000 */
.L_x_1997:
[----:B------:R-:W-:Y:S01]  /*2cf00*/  LOP3.LUT P0, RZ, R19, 0x8, RZ, 0xc0, !PT ;  /* 0x0000000813ff7812 */ /* 0x000fe2000780c0ff */
[----:B------:R-:W-:-:S12]  /*2cf10*/  BSSY B1, `(.L_x_1998) ;  /* 0x0000003000017945 */ /* 0x000fd80003800000 */
[----:B------:R-:W-:Y:S05]  /*2cf20*/  @P0 BRA `(.L_x_1999) ;  /* 0x0000000000040947 */ /* 0x000fea0003800000 */
[----:B------:R-:W-:Y:S01]  /*2cf30*/  BPT.TRAP 0x1 ;  /* 0x000000040000795c */ /* 0x000fe20000300000 */
.L_x_1999:
[----:B------:R-:W-:Y:S05]  /*2cf40*/  BSYNC B1 ;  /* 0x0000000000017941 */ /* 0x000fea0003800000 */
.L_x_1998:
[----:B------:R-:W2:Y:S04]  /*2cf50*/  LDL.LU R4, [R1+0x18] ;  /* 0x0000180001047983 */ /* 0x000ea80000300800 */
[----:B------:R-:W2:Y:S04]  /*2cf60*/  LDL.LU R3, [R1+0x4] ;  /* 0x0000040001037983 */ /* 0x000ea80000300800 */
[----:B------:R-:W3:Y:S01]  /*2cf70*/  LDL R2, [R1+0x10] ;  /* 0x0000100001027983 */ /* 0x000ee20000100800 */
[----:B------:R-:W-:Y:S01]  /*2cf80*/  UIADD3 UR4, UP0, UR36, 0x470, URZ ;  /* 0x0000047024047890 */ /* 0x000fe2000ff1e03f */
[----:B------:R-:W-:Y:S01]  /*2cf90*/  PLOP3.LUT P0, PT, PT, PT, PT, 0x80, 0x0 ;  /* 0x000000000000781c */ /* 0x000fe20003f0f070 */
[----:B------:R-:W-:Y:S01]  /*2cfa0*/  VIADD R0, R0, 0x30850 ;  /* 0x0003085000007836 */ /* 0x000fe20000000000 */
[----:B------:R-:W-:Y:S01]  /*2cfb0*/  UMOV UR6, 0x0 ;  /* 0x0000000000067882 */ /* 0x000fe20000000000 */
[----:B------:R-:W-:Y:S01]  /*2cfc0*/  UIADD3.X UR5, URZ, UR37, URZ, UP0, !UPT ;  /* 0x000000253f057290 */ /* 0x000fe200087fe43f */
[----:B------:R-:W-:Y:S01]  /*2cfd0*/  UMOV UR7, 0x14f00000 ;  /* 0x14f0000000077882 */ /* 0x000fe20000000000 */
[----:B------:R-:W-:Y:S01]  /*2cfe0*/  UMOV UR10, URZ ;  /* 0x0000003f000a7c82 */ /* 0x000fe20008000000 */
[----:B--2---:R-:W-:Y:S01]  /*2cff0*/  IMAD R3, R3, 0x40, R4 ;  /* 0x0000004003037824 */ /* 0x004fe200078e0204 */
[----:B---3--:R-:W-:-:S05]  /*2d000*/  LEA R2, R2, R18, 0xf ;  /* 0x0000001202027211 */ /* 0x008fca00078e78ff */
[----:B------:R-:W-:-:S07]  /*2d010*/  VIADD R4, R2, 0x400 ;  /* 0x0000040002047836 */ /* 0x000fce0000000000 */
.L_x_2000:
        /* <DEDUP_REMOVED lines=15> */
.L_x_2001:
        /* <DEDUP_REMOVED lines=15> */
.L_x_2002:
        /* <DEDUP_REMOVED lines=15> */
.L_x_2003:
        /* <DEDUP_REMOVED lines=9> */
[----:B----4-:R-:W-:Y:S05]  /*2d380*/  @P0 BRA.U.ANY `(.L_x_2003) ;  /* 0xfffffffd00d80947 */ /* 0x010fea000393ffff */
.L_x_1994:
[----:B------:R-:W-:Y:S05]  /*2d390*/  BSYNC B0 ;  /* 0x0000000000007941 */ /* 0x000fea0003800000 */
.L_x_1993:
[----:B-1----:R-:W3:Y:S04]  /*2d3a0*/  LDL.LU R5, [R1+0x10] ;  /* 0x0000100001057983 */ /* 0x002ee80000300800 */
[----:B------:R-:W4:Y:S01]  /*2d3b0*/  LDL.LU R4, [R1+0x14] ;  /* 0x0000140001047983 */ /* 0x000f220000300800 */
[----:B---3--:R-:W-:-:S04]  /*2d3c0*/  IADD3 R0, R5, 0x1, RZ ;  /* 0x0000000105007810 */ /* 0x008fc80007ffe0ff */
[----:B------:R-:W-:-:S04]  /*2d3d0*/  ISETP.NE.AND P0, PT, R0, 0x2, PT ;  /* 0x000000020000780c */ /* 0x000fc80003f05270 */
[----:B------:R-:W-:Y:S02]  /*2d3e0*/  SEL R2, RZ, 0x1, P0 ;  /* 0x00000001ff027807 */ /* 0x000fe40000000000 */
[----:B------:R-:W-:Y:S02]  /*2d3f0*/  SEL R0, R0, RZ, P0 ;  /* 0x000000ff00007207 */ /* 0x000fe40000000000 */
[----:B----4-:R-:W-:-:S03]  /*2d400*/  LOP3.LUT R4, R4, R2, RZ, 0x3c, !PT ;  /* 0x0000000204047212 */ /* 0x010fc600078e3cff */
[----:B------:R1:W-:Y:S04]  /*2d410*/  STL [R1+0x10], R0 ;  /* 0x0000100001007387 */ /* 0x0003e80000100800 */
[----:B------:R1:W-:Y:S02]  /*2d420*/  STL [R1+0x14], R4 ;  /* 0x0000140401007387 */ /* 0x0003e40000100800 */
.L_x_1906:
[----:B------:R-:W-:Y:S05]  /*2d430*/  BSYNC B7 ;  /* 0x0000000000077941 */ /* 0x000fea0003800000 */
.L_x_1904:
[----:B------:R-:W-:-:S13]  /*2d440*/  LOP3.LUT P0, RZ, R19, 0x10, RZ, 0xc0, !PT ;  /* 0x0000001013ff7812 */ /* 0x000fda000780c0ff */
[----:B------:R-:W-:Y:S05]  /*2d450*/  @!P0 BRA `(.L_x_2004) ;  /* 0x00000000002c8947 */ /* 0x000fea0003800000 */
[----:B------:R-:W-:Y:S05]  /*2d460*/  WARPSYNC.ALL ;  /* 0x0000000000007948 */ /* 0x000fea0003800000 */
[----:B------:R-:W4:Y:S08]  /*2d470*/  S2UR UR5, SR_CgaCtaId ;  /* 0x00000000000579c3 */ /* 0x000f300000008800 */
[----:B------:R-:W-:Y:S06]  /*2d480*/  BAR.SYNC.DEFER_BLOCKING 0x5, 0x180 ;  /* 0x0146000000007b1d */ /* 0x000fec0000010000 */
[----:B------:R-:W-:-:S02]  /*2d490*/  UMOV UR4, 0x400 ;  /* 0x0000040000047882 */ /* 0x000fc40000000000 */
[----:B----4-:R-:W-:-:S06]  /*2d4a0*/  ULEA UR4, UR5, UR4, 0x18 ;  /* 0x0000000405047291 */ /* 0x010fcc000f8ec03f */
[----:B------:R-:W-:-:S05]  /*2d4b0*/  IMAD.U32 R18, RZ, RZ, UR4 ;  /* 0x00000004ff127e24 */ /* 0x000fca000f8e00ff */
[----:B-1----:R-:W1:Y:S04]  /*2d4c0*/  LDS.128 R4, [R18+0x308d0] ;  /* 0x0308d00012047984 */ /* 0x002e680000000c00 */
[----:B-1----:R1:W-:Y:S04]  /*2d4d0*/  STL.64 [R1], R4 ;  /* 0x0000000401007387 */ /* 0x0023e80000100a00 */
[----:B------:R1:W-:Y:S01]  /*2d4e0*/  STL.64 [R1+0x8], R6 ;  /* 0x0000080601007387 */ /* 0x0003e20000100a00 */
[----:B------:R-:W-:Y:S06]  /*2d4f0*/  BAR.ARV 0x4, 0x180 ;  /* 0x0106000000007b1d */ /* 0x000fec0000002000 */
[----:B------:R-:W-:Y:S05]  /*2d500*/  BRA `(.L_x_2005) ;  /* 0x0000001000387947 */ /* 0x000fea0003800000 */
.L_x_2004:
[----:B------:R-:W4:Y:S01]  /*2d510*/  LDL R16, [R1+0x2c] ;  /* 0x00002c0001107983 */ /* 0x000f220000100800 */
[----:B------:R-:W-:Y:S01]  /*2d520*/  UMOV UR4, 0xffffffff ;  /* 0xffffffff00047882 */ /* 0x000fe20000000000 */
[----:B----4-:R-:W-:Y:S02]  /*2d530*/  ISETP.NE.AND P5, PT, R16, 0x1f, PT ;  /* 0x0000001f1000780c */ /* 0x010fe40003fa5270 */
[----:B------:R-:W-:Y:S11]  /*2d540*/  BRA.DIV UR4, `(.L_x_2006) ;  /* 0x0000003a04ac7947 */ /* 0x000ff6000b800000 */
[----:B--2---:R-:W1:Y:S01]  /*2d550*/  LDL R3, [R1+0xc] ;  /* 0x00000c0001037983 */ /* 0x004e620000100800 */
[----:B------:R-:W-:-:S03]  /*2d560*/  ULDC UR4, c[0x0][0xc3c] ;  /* 0x00030f0000047ab9 */ /* 0x000fc60000000800 */
[----:B------:R-:W0:Y:S01]  /*2d570*/  LDL.LU R2, [R1] ;  /* 0x0000000001027983 */ /* 0x000e220000300800 */
[----:B------:R-:W-:Y:S01]  /*2d580*/  ULDC.64 UR6, c[0x0][0x208] ;  /* 0x0000820000067ab9 */ /* 0x000fe20000000a00 */
[----:B------:R-:W-:Y:S01]  /*2d590*/  LOP3.LUT P4, RZ, R19, 0x1, RZ, 0xc0, !PT ;  /* 0x0000000113ff7812 */ /* 0x000fe2000788c0ff */
[----:B-1-3--:R-:W-:Y:S02]  /*2d5a0*/  IMAD.IADD R0, R3, 0x1, R16 ;  /* 0x0000000103007824 */ /* 0x00afe400078e0210 */
[----:B0-----:R-:W-:-:S03]  /*2d5b0*/  IMAD.MOV.U32 R10, RZ, RZ, R2 ;  /* 0x000000ffff0a7224 */ /* 0x001fc600078e0002 */
        /* <DEDUP_REMOVED lines=9> */
[C---:B------:R-:W-:Y:S01]  /*2d650*/  ISETP.GE.U32.AND P1, PT, R16.reuse, 0x4, PT ;  /* 0x000000041000780c */ /* 0x040fe20003f26070 */
[----:B------:R-:W-:Y:S01]  /*2d660*/  SHFL.IDX PT, R5, R10, RZ, 0x1f ;  /* 0x00001fff0a057589 */ /* 0x000fe200000e0000 */
[C---:B------:R-:W-:Y:S02]  /*2d670*/  ISETP.GE.U32.AND P2, PT, R16.reuse, 0x8, PT ;  /* 0x000000081000780c */ /* 0x040fe40003f46070 */
[----:B------:R-:W-:Y:S01]  /*2d680*/  ISETP.GE.U32.AND P3, PT, R16, 0x10, PT ;  /* 0x000000101000780c */ /* 0x000fe20003f66070 */
[----:B------:R-:W-:Y:S01]  /*2d690*/  SHFL.IDX PT, R0, R10, 0x1, 0x1f ;  /* 0x00201f000a007f89 */ /* 0x000fe200000e0000 */
[----:B--2---:R-:W-:-:S02]  /*2d6a0*/  @!P0 IMAD.MOV.U32 R4, RZ, RZ, R8 ;  /* 0x000000ffff048224 */ /* 0x004fc400078e0008 */
[----:B------:R-:W-:Y:S02]  /*2d6b0*/  IMAD.MOV.U32 R8, RZ, RZ, RZ ;  /* 0x000000ffff087224 */ /* 0x000fe400078e00ff */
[----:B---3--:R-:W-:Y:S01]  /*2d6c0*/  @!P0 IMAD.MOV.U32 R6, RZ, RZ, R2 ;  /* 0x000000ffff068224 */ /* 0x008fe200078e0002 */
[----:B------:R-:W-:-:S03]  /*2d6d0*/  ISETP.GE.U32.AND P0, PT, R16, 0x2, PT ;  /* 0x000000021000780c */ /* 0x000fc60003f06070 */
        /* <DEDUP_REMOVED lines=17> */
.L_x_2133:
[----:B------:R-:W-:Y:S02]  /*2d7f0*/  ULDC UR4, c[0x0][0xc38] ;  /* 0x00030e0000047ab9 */ /* 0x000fe40000000800 */
[----:B------:R-:W-:-:S04]  /*2d800*/  IMAD.U32 R2, RZ, RZ, UR4 ;  /* 0x00000004ff027e24 */ /* 0x000fc8000f8e00ff */
[----:B-1----:R-:W-:-:S04]  /*2d810*/  IMAD R9, R9, R2, RZ ;  /* 0x0000000209097224 */ /* 0x002fc800078e02ff */
[----:B------:R-:W-:-:S05]  /*2d820*/  IMAD.IADD R0, R0, 0x1, R9 ;  /* 0x0000000100007824 */ /* 0x000fca00078e0209 */
[----:B------:R-:W-:-:S13]  /*2d830*/  ISETP.GT.AND P4, PT, R0, R5, PT ;  /* 0x000000050000720c */ /* 0x000fda0003f84270 */
[----:B------:R-:W-:Y:S05]  /*2d840*/  @P4 BRA `(.L_x_2007) ;  /* 0x0000000000b04947 */ /* 0x000fea0003800000 */
.L_x_2010:
        /* <DEDUP_REMOVED lines=21> */
[----:B------:R-:W1:Y:S01]  /*2d9a0*/  SHFL.UP PT, R3, R2, 0x1, RZ ;  /* 0x0420000002037989 */ /* 0x000e6200000e00ff */
[----:B------:R-:W-:-:S04]  /*2d9b0*/  LOP3.LUT P4, RZ, R19, 0x1, RZ, 0xc0, !PT ;  /* 0x0000000113ff7812 */ /* 0x000fc8000788c0ff */
        /* <DEDUP_REMOVED lines=15> */
.L_x_2141:
[----:B------:R-:W-:Y:S02]  /*2dab0*/  ULDC UR4, c[0x0][0xc38] ;  /* 0x00030e0000047ab9 */ /* 0x000fe40000000800 */
[----:B------:R-:W-:-:S04]  /*2dac0*/  IMAD.U32 R2, RZ, RZ, UR4 ;  /* 0x00000004ff027e24 */ /* 0x000fc8000f8e00ff */
[----:B-1----:R-:W-:-:S04]  /*2dad0*/  IMAD R9, R9, R2, RZ ;  /* 0x0000000209097224 */ /* 0x002fc800078e02ff */
[----:B------:R-:W-:-:S05]  /*2dae0*/  IMAD.IADD R0, R9, 0x1, R0 ;  /* 0x0000000109007824 */ /* 0x000fca00078e0200 */
[----:B------:R-:W-:-:S13]  /*2daf0*/  ISETP.GT.AND P4, PT, R0, R5, PT ;  /* 0x000000050000720c */ /* 0x000fda0003f84270 */
[----:B------:R-:W-:Y:S05]  /*2db00*/  @!P4 BRA `(.L_x_2010) ;  /* 0xfffffffc0050c947 */ /* 0x000fea000383ffff */
.L_x_2007:
        /* <DEDUP_REMOVED lines=8> */
[----:B-1----:R1:W3:Y:S04]  /*2db90*/  SHFL.IDX PT, R4, R4, R3, 0x1f ;  /* 0x00001f0304047589 */ /* 0x0022e800000e0000 */
[----:B------:R1:W4:Y:S01]  /*2dba0*/  SHFL.IDX PT, R6, R6, R3, 0x1f ;  /* 0x00001f0306067589 */ /* 0x00032200000e0000 */
[----:B--2---:R-:W-:-:S05]  /*2dbb0*/  IMAD.IADD R10, R3, 0x1, R10 ;  /* 0x00000001030a7824 */ /* 0x004fca00078e020a */
[----:B---34-:R1:W-:Y:S02]  /*2dbc0*/  STL [R1+0xc], R10 ;  /* 0x00000c0a01007387 */ /* 0x0183e40000100800 */
.L_x_2146:
[----:B------:R-:W-:-:S13]  /*2dbd0*/  ISETP.NE.AND P0, PT, R0, RZ, PT ;  /* 0x000000ff0000720c */ /* 0x000fda0003f05270 */
[----:B------:R-:W-:Y:S05]  /*2dbe0*/  @!P0 BRA `(.L_x_2012) ;  /* 0x0000000000148947 */ /* 0x000fea0003800000 */
[----:B------:R-:W-:Y:S01]  /*2dbf0*/  UMOV UR4, 0xffffffff ;  /* 0xffffffff00047882 */ /* 0x000fe20000000000 */
[----:B-1----:R-:W-:Y:S02]  /*2dc00*/  VIADD R3, R3, 0xffffffff ;  /* 0xffffffff03037836 */ /* 0x002fe40000000000 */
[----:B------:R-:W-:Y:S05]  /*2dc10*/  BRA.DIV UR4, `(.L_x_2013) ;  /* 0x0000003e04a07947 */ /* 0x000fea000b800000 */
[----:B------:R1:W3:Y:S02]  /*2dc20*/  SHFL.IDX PT, R3, R7, R3, 0x1f ;  /* 0x00001f0307037589 */ /* 0x0002e400000e0000 */
.L_x_2149:
[----:B---3--:R-:W-:-:S07]  /*2dc30*/  MOV R8, R3 ;  /* 0x0000000300087202 */ /* 0x008fce0000000f00 */
.L_x_2012:
[----:B------:R-:W-:Y:S01]  /*2dc40*/  ISETP.NE.AND P0, PT, R6, 0x1, PT ;  /* 0x000000010600780c */ /* 0x000fe20003f05270 */
[----:B------:R-:W-:-:S05]  /*2dc50*/  IMAD R0, R8, R2, R9 ;  /* 0x0000000208007224 */ /* 0x000fca00078e0209 */
[----:B------:R3:W-:Y:S02]  /*2dc60*/  STL [R1], R0 ;  /* 0x0000000001007387 */ /* 0x0007e40000100800 */
[----:B---3--:R-:W-:-:S05]  /*2dc70*/  IMAD.IADD R0, R5, 0x1, -R0 ;  /* 0x0000000105007824 */ /* 0x008fca00078e0a00 */
[----:B------:R-:W-:Y:S05]  /*2dc80*/  @!P0 BRA `(.L_x_2014) ;  /* 0x0000000000e48947 */ /* 0x000fea0003800000 */
[----:B------:R-:W-:-:S04]  /*2dc90*/  IABS R5, R4 ;  /* 0x0000000400057213 */ /* 0x000fc80000000000 */
[----:B------:R-:W3:Y:S08]  /*2dca0*/  I2F.RP R2, R5 ;  /* 0x0000000500027306 */ /* 0x000ef00000209400 */
[----:B---3--:R-:W3:Y:S02]  /*2dcb0*/  MUFU.RCP R2, R2 ;  /* 0x0000000200027308 */ /* 0x008ee40000001000 */
[----:B---3--:R-:W-:-:S06]  /*2dcc0*/  VIADD R2, R2, 0xffffffe ;  /* 0x0ffffffe02027836 */ /* 0x008fcc0000000000 */
[----:B-1----:R-:W1:Y:S02]  /*2dcd0*/  F2I.FTZ.U32.TRUNC.NTZ R3, R2 ;  /* 0x0000000200037305 */ /* 0x002e64000021f000 */
[----:B-1----:R-:W-:-:S04]  /*2dce0*/  IMAD.MOV R2, RZ, RZ, -R3 ;  /* 0x000000ffff027224 */ /* 0x002fc800078e0a03 */
        /* <DEDUP_REMOVED lines=9> */
[-C--:B------:R-:W-:Y:S01]  /*2dd80*/  @!P2 IADD3 R2, R2, -R5.reuse, RZ ;  /* 0x800000050202a210 */ /* 0x080fe20007ffe0ff */
[----:B------:R-:W-:Y:S01]  /*2dd90*/  @!P2 VIADD R8, R8, 0x1 ;  /* 0x000000010808a836 */ /* 0x000fe20000000000 */
[----:B------:R-:W-:Y:S02]  /*2dda0*/  ISETP.NE.AND P2, PT, R4, RZ, PT ;  /* 0x000000ff0400720c */ /* 0x000fe40003f45270 */
[----:B------:R-:W-:Y:S02]  /*2ddb0*/  ISETP.GE.U32.AND P0, PT, R2, R5, PT ;  /* 0x000000050200720c */ /* 0x000fe40003f06070 */
[----:B------:R-:W-:-:S04]  /*2ddc0*/  IABS R5, R6 ;  /* 0x0000000600057213 */ /* 0x000fc80000000000 */
[----:B------:R-:W1:Y:S07]  /*2ddd0*/  I2F.RP R2, R5 ;  /* 0x0000000500027306 */ /* 0x000e6e0000209400 */
[----:B------:R-:W-:Y:S01]  /*2dde0*/  @P0 VIADD R8, R8, 0x1 ;  /* 0x0000000108080836 */ /* 0x000fe20000000000 */
[----:B-1----:R-:W1:Y:S02]  /*2ddf0*/  MUFU.RCP R2, R2 ;  /* 0x0000000200027308 */ /* 0x002e640000001000 */
[----:B-1----:R-:W-:-:S06]  /*2de00*/  VIADD R2, R2, 0xffffffe ;  /* 0x0ffffffe02027836 */ /* 0x002fcc0000000000 */
[----:B------:R-:W1:Y:S02]  /*2de10*/  F2I.FTZ.U32.TRUNC.NTZ R3, R2 ;  /* 0x0000000200037305 */ /* 0x000e64000021f000 */
[----:B-1----:R-:W-:-:S04]  /*2de20*/  IMAD.MOV R2, RZ, RZ, -R3 ;  /* 0x000000ffff027224 */ /* 0x002fc800078e0a03 */
[----:B0-----:R-:W-:Y:S02]  /*2de30*/  IMAD R7, R2, R5, RZ ;  /* 0x0000000502077224 */ /* 0x001fe400078e02ff */
[----:B------:R-:W-:-:S04]  /*2de40*/  IMAD.MOV.U32 R2, RZ, RZ, RZ ;  /* 0x000000ffff027224 */ /* 0x000fc800078e00ff */
[----:B------:R-:W-:Y:S01]  /*2de50*/  IMAD.HI.U32 R7, R3, R7, R2 ;  /* 0x0000000703077227 */ /* 0x000fe200078e0002 */
[----:B------:R-:W-:Y:S02]  /*2de60*/  LOP3.LUT R2, R0, R4, RZ, 0x3c, !PT ;  /* 0x0000000400027212 */ /* 0x000fe400078e3cff */
[----:B------:R-:W-:Y:S02]  /*2de70*/  MOV R3, R8 ;  /* 0x0000000800037202 */ /* 0x000fe40000000f00 */
        /* <DEDUP_REMOVED lines=17> */
[----:B------:R-:W-:-:S10]  /*2df90*/  @P0 IADD3 R7, R7, 0x1, RZ ;  /* 0x0000000107070810 */ /* 0x000fd40007ffe0ff */
[----:B------:R-:W-:Y:S01]  /*2dfa0*/  @!P1 IMAD.MOV R7, RZ, RZ, -R7 ;  /* 0x000000ffff079224 */ /* 0x000fe200078e0a07 */
[----:B------:R-:W-:-:S05]  /*2dfb0*/  @!P2 LOP3.LUT R7, RZ, R6, RZ, 0x33, !PT ;  /* 0x00000006ff07a212 */ /* 0x000fca00078e33ff */
[----:B------:R-:W-:-:S04]  /*2dfc0*/  IMAD.MOV R2, RZ, RZ, -R7 ;  /* 0x000000ffff027224 */ /* 0x000fc800078e0a07 */
[C---:B------:R-:W-:Y:S02]  /*2dfd0*/  IMAD R2, R6.reuse, R2, R3 ;  /* 0x0000000206027224 */ /* 0x040fe400078e0203 */
[----:B------:R-:W-:-:S04]  /*2dfe0*/  IMAD R6, R6, 0x1000000, R7 ;  /* 0x0100000006067824 */ /* 0x000fc800078e0207 */
[----:B------:R-:W-:-:S05]  /*2dff0*/  IMAD R2, R2, 0x10000, R6 ;  /* 0x0001000002027824 */ /* 0x000fca00078e0206 */
[----:B------:R1:W-:Y:S01]  /*2e000*/  STL [R1+0x8], R2 ;  /* 0x0000080201007387 */ /* 0x0003e20000100800 */
[----:B------:R-:W-:Y:S05]  /*2e010*/  BRA `(.L_x_2015) ;  /* 0x0000000400007947 */ /* 0x000fea0003800000 */
.L_x_2014:
[----:B-1----:R-:W3:Y:S01]  /*2e020*/  LDL R3, [R1+0xc] ;  /* 0x00000c0001037983 */ /* 0x002ee20000100800 */
[----:B0-----:R-:W3:Y:S01]  /*2e030*/  LDC.64 R6, c[0x0][0xc90] ;  /* 0x00032400ff067b82 */ /* 0x001ee20000000a00 */
[----:B------:R-:W-:Y:S01]  /*2e040*/  ULDC.64 UR4, c[0x0][0x208] ;  /* 0x0000820000047ab9 */ /* 0x000fe20000000a00 */
[----:B---3--:R-:W-:-:S05]  /*2e050*/  IMAD.WIDE R6, R3, 0x4, R6 ;  /* 0x0000000403067825 */ /* 0x008fca00078e0206 */
[----:B------:R-:W3:Y:S02]  /*2e060*/  LDG.E R3, desc[UR4][R6.64] ;  /* 0x0000000406037981 */ /* 0x000ee4000c1e1900 */
[----:B---3--:R-:W-:-:S05]  /*2e070*/  IMAD R5, R4, R3, RZ ;  /* 0x0000000304057224 */ /* 0x008fca00078e02ff */
[----:B------:R-:W-:-:S04]  /*2e080*/  IABS R8, R5 ;  /* 0x0000000500087213 */ /* 0x000fc80000000000 */
[----:B------:R-:W0:Y:S08]  /*2e090*/  I2F.RP R6, R8 ;  /* 0x0000000800067306 */ /* 0x000e300000209400 */
[----:B0-----:R-:W0:Y:S02]  /*2e0a0*/  MUFU.RCP R6, R6 ;  /* 0x0000000600067308 */ /* 0x001e240000001000 */
[----:B0-----:R-:W-:-:S06]  /*2e0b0*/  VIADD R6, R6, 0xffffffe ;  /* 0x0ffffffe06067836 */ /* 0x001fcc0000000000 */
[----:B------:R-:W0:Y:S02]  /*2e0c0*/  F2I.FTZ.U32.TRUNC.NTZ R7, R6 ;  /* 0x0000000600077305 */ /* 0x000e24000021f000 */
[----:B0-----:R-:W-:-:S05]  /*2e0d0*/  IADD3 R6, RZ, -R7, RZ ;  /* 0x80000007ff067210 */ /* 0x001fca0007ffe0ff */
        /* <DEDUP_REMOVED lines=16> */
[----:B------:R-:W-:Y:S02]  /*2e1e0*/  @!P1 IADD3 R6, -R6, RZ, RZ ;  /* 0x000000ff06069210 */ /* 0x000fe40007ffe1ff */
        /* <DEDUP_REMOVED lines=10> */
[----:B------:R0:W1:Y:S02]  /*2e290*/  F2I.FTZ.U32.TRUNC.NTZ R3, R2 ;  /* 0x0000000200037305 */ /* 0x000064000021f000 */
[----:B0-----:R-:W-:Y:S02]  /*2e2a0*/  IMAD.MOV.U32 R2, RZ, RZ, RZ ;  /* 0x000000ffff027224 */ /* 0x001fe400078e00ff */
[----:B-1----:R-:W-:-:S04]  /*2e2b0*/  IMAD.MOV R0, RZ, RZ, -R3 ;  /* 0x000000ffff007224 */ /* 0x002fc800078e0a03 */
[----:B------:R-:W-:-:S04]  /*2e2c0*/  IMAD R0, R0, R9, RZ ;  /* 0x0000000900007224 */ /* 0x000fc800078e02ff */
[----:B------:R-:W-:Y:S01]  /*2e2d0*/  IMAD.HI.U32 R2, R3, R0, R2 ;  /* 0x0000000003027227 */ /* 0x000fe200078e0002 */
[----:B------:R-:W-:Y:S02]  /*2e2e0*/  IABS R0, R6 ;  /* 0x0000000600007213 */ /* 0x000fe40000000000 */
[----:B------:R-:W-:-:S03]  /*2e2f0*/  IABS R3, R8 ;  /* 0x0000000800037213 */ /* 0x000fc60000000000 */
[----:B------:R-:W-:Y:S01]  /*2e300*/  IMAD.HI.U32 R2, R2, R0, RZ ;  /* 0x0000000002027227 */ /* 0x000fe200078e00ff */
[----:B------:R-:W-:-:S05]  /*2e310*/  IADD3 R3, RZ, -R3, RZ ;  /* 0x80000003ff037210 */ /* 0x000fca0007ffe0ff */
        /* <DEDUP_REMOVED lines=9> */
[----:B------:R-:W-:-:S04]  /*2e3b0*/  @P0 VIADD R2, R2, 0x1 ;  /* 0x0000000102020836 */ /* 0x000fc80000000000 */
[----:B------:R-:W-:-:S04]  /*2e3c0*/  IMAD.MOV.U32 R0, RZ, RZ, R2 ;  /* 0x000000ffff007224 */ /* 0x000fc800078e0002 */
[----:B------:R-:W-:Y:S01]  /*2e3d0*/  @!P1 IMAD.MOV R0, RZ, RZ, -R0 ;  /* 0x000000ffff009224 */ /* 0x000fe200078e0a00 */
[----:B------:R-:W-:Y:S02]  /*2e3e0*/  @!P2 LOP3.LUT R0, RZ, R8, RZ, 0x33, !PT ;  /* 0x00000008ff00a212 */ /* 0x000fe400078e33ff */
[----:B------:R-:W-:-:S05]  /*2e3f0*/  IADD3 R8, -R8, RZ, RZ ;  /* 0x000000ff08087210 */ /* 0x000fca0007ffe1ff */
[----:B------:R-:W-:-:S05]  /*2e400*/  IMAD R2, R0, R8, R6 ;  /* 0x0000000800027224 */ /* 0x000fca00078e0206 */
[----:B------:R0:W-:Y:S02]  /*2e410*/  STL [R1+0x8], R2 ;  /* 0x0000080201007387 */ /* 0x0001e40000100800 */
.L_x_2015:
[----:B------:R-:W-:-:S05]  /*2e420*/  LOP3.LUT R0, RZ, R0, RZ, 0x33, !PT ;  /* 0x00000000ff007212 */ /* 0x000fca00078e33ff */
[----:B------:R-:W-:-:S05]  /*2e430*/  IMAD.IADD R0, R4, 0x1, R0 ;  /* 0x0000000104007824 */ /* 0x000fca00078e0200 */
[----:B------:R3:W-:Y:S01]  /*2e440*/  STL [R1+0x4], R0 ;  /* 0x0000040001007387 */ /* 0x0007e20000100800 */
[----:B------:R-:W-:Y:S05]  /*2e450*/  BRA `(.L_x_2016) ;  /* 0x0000000000287947 */ /* 0x000fea0003800000 */
.L_x_2008:
[----:B------:R-:W-:Y:S01]  /*2e460*/  UMOV UR4, URZ ;  /* 0x0000003f00047c82 */ /* 0x000fe20008000000 */
[----:B------:R-:W-:Y:S01]  /*2e470*/  ULDC UR6, c[0x0][0xc3c] ;  /* 0x00030f0000067ab9 */ /* 0x000fe20000000800 */
[----:B------:R-:W-:Y:S01]  /*2e480*/  UMOV UR5, URZ ;  /* 0x0000003f00057c82 */ /* 0x000fe20008000000 */
[----:B------:R-:W-:Y:S01]  /*2e490*/  IMAD.U32 R3, RZ, RZ, UR4 ;  /* 0x00000004ff037e24 */ /* 0x000fe2000f8e00ff */
[----:B------:R1:W-:Y:S01]  /*2e4a0*/  STL [R1], R5 ;  /* 0x0000000501007387 */ /* 0x0003e20000100800 */
[----:B------:R-:W-:Y:S02]  /*2e4b0*/  IMAD.U32 R0, RZ, RZ, UR6 ;  /* 0x00000006ff007e24 */ /* 0x000fe4000f8e00ff */
[----:B------:R-:W-:Y:S01]  /*2e4c0*/  IMAD.U32 R2, RZ, RZ, UR5 ;  /* 0x00000005ff027e24 */ /* 0x000fe2000f8e00ff */
[----:B------:R1:W-:Y:S04]  /*2e4d0*/  STL [R1+0x4], R3 ;  /* 0x0000040301007387 */ /* 0x0003e80000100800 */
[----:B------:R1:W-:Y:S04]  /*2e4e0*/  STL [R1+0xc], R0 ;  /* 0x00000c0001007387 */ /* 0x0003e80000100800 */
[----:B------:R1:W-:Y:S02]  /*2e4f0*/  STL [R1+0x8], R2 ;  /* 0x0000080201007387 */ /* 0x0003e40000100800 */
.L_x_2016:
[----:B-1-3--:R-:W3:Y:S04]  /*2e500*/  LDL R0, [R1+0x2c] ;  /* 0x00002c0001007983 */ /* 0x00aee80000100800 */
[----:B0-----:R-:W4:Y:S04]  /*2e510*/  LDL R2, [R1+0xc] ;  /* 0x00000c0001027983 */ /* 0x001f280000100800 */
[----:B------:R-:W5:Y:S04]  /*2e520*/  LDL R3, [R1+0x8] ;  /* 0x0000080001037983 */ /* 0x000f680000100800 */
[----:B------:R-:W2:Y:S04]  /*2e530*/  LDL R4, [R1] ;  /* 0x0000000001047983 */ /* 0x000ea80000100800 */
[----:B------:R-:W2:Y:S01]  /*2e540*/  LDL R5, [R1+0x4] ;  /* 0x0000040001057983 */ /* 0x000ea20000100800 */
[----:B------:R-:W-:Y:S05]  /*2e550*/  WARPSYNC.ALL ;  /* 0x0000000000007948 */ /* 0x000fea0003800000 */
[----:B------:R-:W-:Y:S01]  /*2e560*/  BAR.SYNC.DEFER_BLOCKING 0x4, 0x180 ;  /* 0x0106000000007b1d */ /* 0x000fe20000010000 */
[----:B---3--:R-:W-:-:S13]  /*2e570*/  ISETP.NE.AND P0, PT, R0, RZ, PT ;  /* 0x000000ff0000720c */ /* 0x008fda0003f05270 */
[----:B------:R-:W0:Y:S01]  /*2e580*/  @!P0 S2R R0, SR_CgaCtaId ;  /* 0x0000000000008919 */ /* 0x000e220000008800 */
[----:B----4-:R-:W-:Y:S02]  /*2e590*/  MOV R7, R2 ;  /* 0x0000000200077202 */ /* 0x010fe40000000f00 */
[----:B------:R-:W-:Y:S01]  /*2e5a0*/  @!P0 MOV R2, 0x400 ;  /* 0x0000040000028802 */ /* 0x000fe20000000f00 */
[----:B-----5:R-:W-:-:S03]  /*2e5b0*/  IMAD.MOV.U32 R6, RZ, RZ, R3 ;  /* 0x000000ffff067224 */ /* 0x020fc600078e0003 */
[----:B0-----:R-:W-:-:S05]  /*2e5c0*/  @!P0 LEA R18, R0, R2, 0x18 ;  /* 0x0000000200128211 */ /* 0x001fca00078ec0ff */
[----:B--2---:R0:W-:Y:S01]  /*2e5d0*/  @!P0 STS.128 [R18+0x308d0], R4 ;  /* 0x0308d00412008388 */ /* 0x0041e20000000c00 */
[----:B------:R-:W-:Y:S06]  /*2e5e0*/  BAR.ARV 0x5, 0x180 ;  /* 0x0146000000007b1d */ /* 0x000fec0000002000 */
.L_x_2005:
[----:B---3--:R-:W3:Y:S01]  /*2e5f0*/  LDL R0, [R1+0xc] ;  /* 0x00000c0001007983 */ /* 0x008ee20000100800 */
[----:B------:R-:W-:Y:S02]  /*2e600*/  ULDC UR4, c[0x0][0xc3c] ;  /* 0x00030f0000047ab9 */ /* 0x000fe40000000800 */
[----:B---3--:R-:W-:-:S13]  /*2e610*/  ISETP.GE.AND P0, PT, R0, UR4, PT ;  /* 0x0000000400007c0c */ /* 0x008fda000bf06270 */
[----:B------:R-:W-:Y:S05]  /*2e620*/  @!P0 BRA `(.L_x_2017) ;  /* 0xffffff7000f48947 */ /* 0x000fea000383ffff */
[----:B------:R-:W-:Y:S05]  /*2e630*/  BSYNC B8 ;  /* 0x0000000000087941 */ /* 0x000fea0003800000 */
.L_x_1836:
[----:B---3--:R-:W3:Y:S01]  /*2e640*/  LDL.LU R0, [R1+0x58] ;  /* 0x0000580001007983 */ /* 0x008ee20000300800 */
[----:B------:R-:W-:Y:S01]  /*2e650*/  BSSY B0, `(.L_x_2018) ;  /* 0x000000b000007945 */ /* 0x000fe20003800000 */
[----:B01----:R-:W0:Y:S01]  /*2e660*/  S2R R5, SR_CgaCtaId ;  /* 0x0000000000057919 */ /* 0x003e220000008800 */
[----:B---3--:R-:W-:-:S05]  /*2e670*/  VIADD R0, R0, 0x1 ;  /* 0x0000000100007836 */ /* 0x008fca0000000000 */
[----:B------:R-:W-:-:S04]  /*2e680*/  LEA.HI R2, R0, R0, RZ, 0x1 ;  /* 0x0000000000027211 */ /* 0x000fc800078f08ff */
[----:B--2---:R-:W-:-:S05]  /*2e690*/  LOP3.LUT R3, R2, 0xfffffffe, RZ, 0xc0, !PT ;  /* 0xfffffffe02037812 */ /* 0x004fca00078ec0ff */
[----:B------:R-:W-:Y:S01]  /*2e6a0*/  IMAD.IADD R3, R0, 0x1, -R3 ;  /* 0x0000000100037824 */ /* 0x000fe200078e0a03 */
[----:B------:R-:W-:-:S04]  /*2e6b0*/  MOV R0, 0x400 ;  /* 0x0000040000007802 */ /* 0x000fc80000000f00 */
[----:B0-----:R-:W-:Y:S02]  /*2e6c0*/  LEA R0, R5, R0, 0x18 ;  /* 0x0000000005007211 */ /* 0x001fe400078ec0ff */
[----:B------:R-:W-:-:S04]  /*2e6d0*/  SHF.L.U32 R3, R3, 0x1f, RZ ;  /* 0x0000001f03037819 */ /* 0x000fc800000006ff */
[----:B------:R-:W0:Y:S02]  /*2e6e0*/  SYNCS.PHASECHK.TRANS64.TRYWAIT P0, [R0+URZ+0x30820], R3 ;  /* 0x03082003000075a7 */ /* 0x000e24000800017f */
[----:B0-----:R-:W-:Y:S05]  /*2e6f0*/  @!P0 BRA `(.L_x_2019) ;  /* 0x0000003400148947 */ /* 0x001fea0003800000 */
.L_x_2150:
[----:B------:R-:W-:Y:S05]  /*2e700*/  BSYNC B0 ;  /* 0x0000000000007941 */ /* 0x000fea0003800000 */
.L_x_2018:
[----:B------:R-:W-:-:S03]  /*2e710*/  UMOV UR4, 0xffffffff ;  /* 0xffffffff00047882 */ /* 0x000fc60000000000 */
[----:B------:R-:W-:Y:S05]  /*2e720*/  BRA.DIV UR4, `(.L_x_2020) ;  /* 0x00000036041c7947 */ /* 0x000fea000b800000 */
[----:B------:R-:W1:Y:S02]  /*2e730*/  S2R R2, SR_TID.X ;  /* 0x0000000000027919 */ /* 0x000e640000002100 */
[----:B-1----:R-:W-:-:S04]  /*2e740*/  SHF.R.U32.HI R2, RZ, 0x5, R2 ;  /* 0x00000005ff027819 */ /* 0x002fc80000011602 */
[----:B------:R-:W-:-:S05]  /*2e750*/  LOP3.LUT R2, R2, 0x3, RZ, 0xc0, !PT ;  /* 0x0000000302027812 */ /* 0x000fca00078ec0ff */
[----:B------:R1:W2:Y:S02]  /*2e760*/  SHFL.IDX PT, R14, R2, RZ, 0x1f ;  /* 0x00001fff020e7589 */ /* 0x0002a400000e0000 */
.L_x_2153:
[----:B--2---:R-:W-:-:S13]  /*2e770*/  ISETP.NE.AND P0, PT, R14, RZ, PT ;  /* 0x000000ff0e00720c */ /* 0x004fda0003f05270 */
[----:B------:R-:W-:Y:S05]  /*2e780*/  @P0 BRA `(.L_x_1530) ;  /* 0x00000000009c0947 */ /* 0x000fea0003800000 */
[----:B------:R-:W-:-:S03]  /*2e790*/  UMOV UR4, 0xffffffff ;  /* 0xffffffff00047882 */ /* 0x000fc60000000000 */
[----:B------:R-:W-:Y:S05]  /*2e7a0*/  BRA.DIV UR4, `(.L_x_2021) ;  /* 0x0000003604307947 */ /* 0x000fea000b800000 */
[----:B------:R-:W-:-:S13]  /*2e7b0*/  ELECT P6, URZ, PT ;  /* 0x00000000003f782f */ /* 0x000fda00038c0000 */
.L_x_2156:
        /* <DEDUP_REMOVED lines=8> */
.L_x_2022:
[----:B0-----:R-:W2:Y:S04]  /*2e840*/  LDL R3, [R1+0x10] ;  /* 0x0000100001037983 */ /* 0x001ea80000100800 */
[----:B------:R-:W3:Y:S01]  /*2e850*/  LDL.LU R7, [R1+0x14] ;  /* 0x0000140001077983 */ /* 0x000ee20000300800 */
[----:B------:R-:W-:-:S04]  /*2e860*/  VIADD R2, R0, 0x30840 ;  /* 0x0003084000027836 */ /* 0x000fc80000000000 */
[C---:B--2---:R-:W-:Y:S01]  /*2e870*/  IMAD R6, R3.reuse, 0x8, R2 ;  /* 0x0000000803067824 */ /* 0x044fe200078e0202 */
[----:B------:R-:W-:Y:S02]  /*2e880*/  IADD3 R3, R3, 0x1, RZ ;  /* 0x0000000103037810 */ /* 0x000fe40007ffe0ff */
[----:B---3--:R-:W-:Y:S02]  /*2e890*/  SHF.L.U32 R5, R7, 0x1f, RZ ;  /* 0x0000001f07057819 */ /* 0x008fe400000006ff */
[C---:B------:R-:W-:Y:S02]  /*2e8a0*/  ISETP.NE.AND P1, PT, R3.reuse, 0x2, PT ;  /* 0x000000020300780c */ /* 0x040fe40003f25270 */
[----:B------:R-:W0:Y:S02]  /*2e8b0*/  SYNCS.PHASECHK.TRANS64.TRYWAIT P0, [R6+URZ], R5 ;  /* 0x00000005060075a7 */ /* 0x000e24000800017f */
[----:B------:R-:W-:Y:S02]  /*2e8c0*/  SEL R4, RZ, 0x1, P1 ;  /* 0x00000001ff047807 */ /* 0x000fe40000800000 */
[----:B------:R-:W-:-:S02]  /*2e8d0*/  SEL R3, R3, RZ, P1 ;  /* 0x000000ff03037207 */ /* 0x000fc40000800000 */
[----:B------:R-:W-:-:S03]  /*2e8e0*/  LOP3.LUT R4, R7, R4, RZ, 0x3c, !PT ;  /* 0x0000000407047212 */ /* 0x000fc600078e3cff */
[----:B------:R-:W-:Y:S01]  /*2e8f0*/  IMAD R7, R3, 0x8, R2 ;  /* 0x0000000803077824 */ /* 0x000fe200078e0202 */
[----:B------:R-:W-:Y:S01]  /*2e900*/  SHF.L.U32 R2, R4, 0x1f, RZ ;  /* 0x0000001f04027819 */ /* 0x000fe200000006ff */
[----:B0-----:R-:W-:Y:S06]  /*2e910*/  @!P0 BRA `(.L_x_2023) ;  /* 0x0000003000f48947 */ /* 0x001fec0003800000 */
.L_x_2157:
[----:B------:R-:W1:Y:S02]  /*2e920*/  SYNCS.PHASECHK.TRANS64.TRYWAIT P0, [R7+URZ], R2 ;  /* 0x00000002070075a7 */ /* 0x000e64000800017f */
[----:B-1----:R-:W-:Y:S05]  /*2e930*/  @!P0 BRA `(.L_x_2024) ;  /* 0x0000003400008947 */ /* 0x002fea0003800000 */
.L_x_2158:
[----:B------:R-:W-:Y:S05]  /*2e940*/  @!P2 BRA `(.L_x_2025) ;  /* 0x000000000004a947 */ /* 0x000fea0003800000 */
[----:B------:R-:W-:Y:S01]  /*2e950*/  BPT.TRAP 0x1 ;  /* 0x000000040000795c */ /* 0x000fe20000300000 */
.L_x_2025:
[----:B------:R-:W2:Y:S01]  /*2e960*/  LDL.LU R4, [R1+0x10] ;  /* 0x0000100001047983 */ /* 0x000ea20000300800 */
[----:B------:R-:W-:-:S04]  /*2e970*/  VIADD R0, R0, 0x30860 ;  /* 0x0003086000007836 */ /* 0x000fc80000000000 */
[----:B--2---:R-:W-:-:S04]  /*2e980*/  IMAD R4, R4, 0x8, R0 ;  /* 0x0000000804047824 */ /* 0x004fc800078e0200 */
[----:B------:R-:W2:Y:S02]  /*2e990*/  SYNCS.PHASECHK.TRANS64.TRYWAIT P0, [R4+URZ], R5 ;  /* 0x00000005040075a7 */ /* 0x000ea4000800017f */
[----:B--2---:R-:W-:Y:S05]  /*2e9a0*/  @!P0 BRA `(.L_x_2026) ;  /* 0x0000003000f88947 */ /* 0x004fea0003800000 */
.L_x_2159:
[----:B------:R-:W-:-:S07]  /*2e9b0*/  IMAD R3, R3, 0x8, R0 ;  /* 0x0000000803037824 */ /* 0x000fce00078e0200 */
.L_x_2027:
[----:B---3--:R3:W4:Y:S02]  /*2e9c0*/  SYNCS.PHASECHK.TRANS64.TRYWAIT P0, [R3+URZ], R2 ;  /* 0x00000002030075a7 */ /* 0x008724000800017f */
[----:B----4-:R-:W-:Y:S05]  /*2e9d0*/  @!P0 NANOSLEEP.SYNCS 0x989680 ;  /* 0x009896800000895d */ /* 0x010fea0003900000 */
[----:B------:R-:W4:Y:S02]  /*2e9e0*/  @!P0 SYNCS.PHASECHK.TRANS64 P0, [R3+URZ], R2 ;  /* 0x00000002030085a7 */ /* 0x000f24000800007f */
[----:B----4-:R-:W-:Y:S05]  /*2e9f0*/  @!P0 BRA `(.L_x_2027) ;  /* 0xfffffffc00f08947 */ /* 0x010fea000383ffff */
.L_x_1530:
[----:B------:R-:W-:Y:S05]  /*2ea00*/  BSYNC B9 ;  /* 0x0000000000097941 */ /* 0x000fea0003800000 */
.L_x_1527:
[----:B------:R-:W-:Y:S05]  /*2ea10*/  EXIT ;  /* 0x000000000000794d */ /* 0x000fea0003800000 */
.L_x_1558:
[----:B0-----:R0:W1:Y:S02]  /*2ea20*/  SYNCS.PHASECHK.TRANS64.TRYWAIT P5, [R99+URZ+0x30890], R109 ;  /* 0x0308906d630075a7 */ /* 0x00106400080a017f */
[----:B-1----:R-:W-:Y:S05]  /*2ea30*/  @!P5 NANOSLEEP.SYNCS 0x989680 ;  /* 0x009896800000d95d */ /* 0x002fea0003900000 */
[----:B------:R-:W1:Y:S02]  /*2ea40*/  @!P5 SYNCS.PHASECHK.TRANS64 P5, [R99+URZ+0x30890], R109 ;  /* 0x0308906d6300d5a7 */ /* 0x000e6400080a007f */
[----:B-1----:R-:W-:Y:S05]  /*2ea50*/  @!P5 BRA `(.L_x_1558) ;  /* 0xfffffffc00f0d947 */ /* 0x002fea000383ffff */
[----:B------:R-:W-:Y:S05]  /*2ea60*/  BRA `(.L_x_2028) ;  /* 0xfffffd54000c7947 */ /* 0x000fea000383ffff */
.L_x_1596:
[----:B-1----:R1:W2:Y:S02]  /*2ea70*/  SYNCS.PHASECHK.TRANS64.TRYWAIT P5, [R99+URZ+0x30890], R109 ;  /* 0x0308906d630075a7 */ /* 0x0022a400080a017f */
[----:B--2---:R-:W-:Y:S05]  /*2ea80*/  @!P5 NANOSLEEP.SYNCS 0x989680 ;  /* 0x009896800000d95d */ /* 0x004fea0003900000 */
[----:B------:R-:W2:Y:S02]  /*2ea90*/  @!P5 SYNCS.PHASECHK.TRANS64 P5, [R99+URZ+0x30890], R109 ;  /* 0x0308906d6300d5a7 */ /* 0x000ea400080a007f */
[----:B--2---:R-:W-:Y:S05]  /*2eaa0*/  @!P5 BRA `(.L_x_1596) ;  /* 0xfffffffc00f0d947 */ /* 0x004fea000383ffff */
[----:B------:R-:W-:Y:S05]  /*2eab0*/  BRA `(.L_x_2029) ;  /* 0xfffffd7400e07947 */ /* 0x000fea000383ffff */
.L_x_1613:
[----:B0-----:R0:W1:Y:S02]  /*2eac0*/  SYNCS.PHASECHK.TRANS64.TRYWAIT P3, [R99+URZ+0x30890], R109 ;  /* 0x0308906d630075a7 */ /* 0x001064000806017f */
[----:B-1----:R-:W-:Y:S05]  /*2ead0*/  @!P3 NANOSLEEP.SYNCS 0x989680 ;  /* 0x009896800000b95d */ /* 0x002fea0003900000 */
[----:B------:R-:W1:Y:S02]  /*2eae0*/  @!P3 SYNCS.PHASECHK.TRANS64 P3, [R99+URZ+0x30890], R109 ;  /* 0x0308906d6300b5a7 */ /* 0x000e64000806007f */
[----:B-1----:R-:W-:Y:S05]  /*2eaf0*/  @!P3 BRA `(.L_x_1613) ;  /* 0xfffffffc00f0b947 */ /* 0x002fea000383ffff */
[----:B------:R-:W-:Y:S05]  /*2eb00*/  BRA `(.L_x_2030) ;  /* 0xfffffd9800947947 */ /* 0x000fea000383ffff */
.L_x_1619:
[----:B-1----:R1:W2:Y:S02]  /*2eb10*/  SYNCS.PHASECHK.TRANS64.TRYWAIT P2, [R99+URZ+0x308b0], R109 ;  /* 0x0308b06d630075a7 */ /* 0x0022a4000804017f */
[----:B--2---:R-:W-:Y:S05]  /*2eb20*/  @!P2 NANOSLEEP.SYNCS 0x989680 ;  /* 0x009896800000a95d */ /* 0x004fea0003900000 */
[----:B------:R-:W2:Y:S02]  /*2eb30*/  @!P2 SYNCS.PHASECHK.TRANS64 P2, [R99+URZ+0x308b0], R109 ;  /* 0x0308b06d6300a5a7 */ /* 0x000ea4000804007f */
[----:B--2---:R-:W-:Y:S05]  /*2eb40*/  @!P2 BRA `(.L_x_1619) ;  /* 0xfffffffc00f0a947 */ /* 0x004fea000383ffff */
[----:B------:R-:W-:Y:S05]  /*2eb50*/  BRA `(.L_x_2031) ;  /* 0xfffffd9c007c7947 */ /* 0x000fea000383ffff */
.L_x_1649:
[----:B------:R-:W-:Y:S01]  /*2eb60*/  BSSY B1, `(.L_x_2032) ;  /* 0x0000008000017945 */ /* 0x000fe20003800000 */
[----:B------:R-:W-:Y:S01]  /*2eb70*/  IMAD.MOV.U32 R13, RZ, RZ, R32 ;  /* 0x000000ffff0d7224 */ /* 0x000fe200078e0020 */
[----:B------:R-:W-:Y:S01]  /*2eb80*/  MOV R12, RZ ;  /* 0x000000ff000c7202 */ /* 0x000fe20000000f00 */
[----:B------:R-:W-:Y:S02]  /*2eb90*/  IMAD.MOV.U32 R11, RZ, RZ, 0x181f ;  /* 0x0000181fff0b7424 */ /* 0x000fe400078e00ff */
[----:B------:R-:W-:-:S07]  /*2eba0*/  IMAD.MOV.U32 R15, RZ, RZ, -0x1 ;  /* 0xffffffffff0f7424 */ /* 0x000fce00078e00ff */
[----:B------:R-:W-:Y:S05]  /*2ebb0*/  WARPSYNC.COLLECTIVE R15, `(.L_x_2033) ;  /* 0x000000000f087348 */ /* 0x000fea0003c00000 */
[----:B------:R0:W1:Y:S02]  /*2ebc0*/  SHFL.IDX P6, R14, R13, R12, R11 ;  /* 0x0000000c0d0e7389 */ /* 0x00006400000c000b */
[----:B01----:R-:W-:Y:S01]  /*2ebd0*/  ENDCOLLECTIVE ;  /* 0x000000000000791b */ /* 0x003fe20003800000 */
.L_x_2033:
[----:B------:R-:W-:Y:S05]  /*2ebe0*/  BSYNC B1 ;  /* 0x0000000000017941 */ /* 0x000fea0003800000 */
.L_x_2032:
[----:B------:R-:W-:Y:S01]  /*2ebf0*/  IMAD.MOV.U32 R13, RZ, RZ, R31 ;  /* 0x000000ffff0d7224 */ /* 0x000fe200078e001f */
[----:B------:R-:W-:Y:S01]  /*2ec00*/  MOV R11, 0x181f ;  /* 0x0000181f000b7802 */ /* 0x000fe20000000f00 */
[----:B------:R-:W-:Y:S02]  /*2ec10*/  IMAD.MOV.U32 R12, RZ, RZ, RZ ;  /* 0x000000ffff0c7224 */ /* 0x000fe400078e00ff */
[----:B------:R-:W-:Y:S02]  /*2ec20*/  IMAD.MOV.U32 R15, RZ, RZ, -0x1 ;  /* 0xffffffffff0f7424 */ /* 0x000fe400078e00ff */
[----:B------:R-:W-:-:S07]  /*2ec30*/  IMAD.MOV.U32 R9, RZ, RZ, R14 ;  /* 0x000000ffff097224 */ /* 0x000fce00078e000e */
[----:B------:R-:W-:Y:S05]  /*2ec40*/  WARPSYNC.COLLECTIVE R15, `(.L_x_2034) ;  /* 0x000000000f087348 */ /* 0x000fea0003c00000 */
[----:B------:R0:W1:Y:S02]  /*2ec50*/  SHFL.IDX P6, R14, R13, R12, R11 ;  /* 0x0000000c0d0e7389 */ /* 0x00006400000c000b */
[----:B01----:R-:W-:Y:S01]  /*2ec60*/  ENDCOLLECTIVE ;  /* 0x000000000000791b */ /* 0x003fe20003800000 */
.L_x_2034:
[----:B------:R-:W-:Y:S02]  /*2ec70*/  IMAD.MOV.U32 R13, RZ, RZ, R33 ;  /* 0x000000ffff0d7224 */ /* 0x000fe400078e0021 */
[----:B------:R-:W-:-:S07]  /*2ec80*/  IMAD.MOV.U32 R8, RZ, RZ, R14 ;  /* 0x000000ffff087224 */ /* 0x000fce00078e000e */
[----:B------:R-:W-:Y:S05]  /*2ec90*/  WARPSYNC.COLLECTIVE R15, `(.L_x_2035) ;  /* 0x000000000f087348 */ /* 0x000fea0003c00000 */
[----:B------:R0:W1:Y:S02]  /*2eca0*/  SHFL.IDX P6, R14, R13, R12, R11 ;  /* 0x0000000c0d0e7389 */ /* 0x00006400000c000b */
[----:B01----:R-:W-:Y:S01]  /*2ecb0*/  ENDCOLLECTIVE ;  /* 0x000000000000791b */ /* 0x003fe20003800000 */
.L_x_2035:
[----:B------:R-:W-:Y:S02]  /*2ecc0*/  IMAD.MOV.U32 R13, RZ, RZ, R30 ;  /* 0x000000ffff0d7224 */ /* 0x000fe400078e001e */
[----:B------:R-:W-:-:S07]  /*2ecd0*/  IMAD.MOV.U32 R26, RZ, RZ, R14 ;  /* 0x000000ffff1a7224 */ /* 0x000fce00078e000e */
[----:B------:R-:W-:Y:S05]  /*2ece0*/  WARPSYNC.COLLECTIVE R15, `(.L_x_2036) ;  /* 0x000000000f087348 */ /* 0x000fea0003c00000 */
[----:B------:R0:W1:Y:S02]  /*2ecf0*/  SHFL.IDX P6, R14, R13, R12, R11 ;  /* 0x0000000c0d0e7389 */ /* 0x00006400000c000b */
[----:B01----:R-:W-:Y:S01]  /*2ed00*/  ENDCOLLECTIVE ;  /* 0x000000000000791b */ /* 0x003fe20003800000 */
.L_x_2036:
[----:B------:R-:W-:Y:S01]  /*2ed10*/  MOV R5, R14 ;  /* 0x0000000e00057202 */ /* 0x000fe20000000f00 */
[----:B------:R-:W-:Y:S06]  /*2ed20*/  BRA `(.L_x_2037) ;  /* 0xfffffdb400287947 */ /* 0x000fec000383ffff */
.L_x_1652:
[----:B------:R-:W-:Y:S01]  /*2ed30*/  BSSY B1, `(.L_x_2038) ;  /* 0x0000008000017945 */ /* 0x000fe20003800000 */
[----:B------:R-:W-:Y:S02]  /*2ed40*/  IMAD.MOV.U32 R13, RZ, RZ, R32 ;  /* 0x000000ffff0d7224 */ /* 0x000fe400078e0020 */
[----:B------:R-:W-:Y:S02]  /*2ed50*/  IMAD.MOV.U32 R12, RZ, RZ, 0x1 ;  /* 0x00000001ff0c7424 */ /* 0x000fe400078e00ff */
[----:B------:R-:W-:Y:S02]  /*2ed60*/  IMAD.MOV.U32 R11, RZ, RZ, 0x181f ;  /* 0x0000181fff0b7424 */ /* 0x000fe400078e00ff */
[----:B------:R-:W-:-:S07]  /*2ed70*/  IMAD.MOV.U32 R15, RZ, RZ, -0x1 ;  /* 0xffffffffff0f7424 */ /* 0x000fce00078e00ff */
[----:B0-23--:R-:W-:Y:S05]  /*2ed80*/  WARPSYNC.COLLECTIVE R15, `(.L_x_2039) ;  /* 0x000000000f087348 */ /* 0x00dfea0003c00000 */
[----:B------:R1:W4:Y:S02]  /*2ed90*/  SHFL.IDX P6, R14, R13, R12, R11 ;  /* 0x0000000c0d0e7389 */ /* 0x00032400000c000b */
[----:B01234-:R-:W-:Y:S01]  /*2eda0*/  ENDCOLLECTIVE ;  /* 0x000000000000791b */ /* 0x01ffe20003800000 */
.L_x_2039:
[----:B------:R-:W-:Y:S05]  /*2edb0*/  BSYNC B1 ;  /* 0x0000000000017941 */ /* 0x000fea0003800000 */
.L_x_2038:
[----:B------:R-:W-:Y:S01]  /*2edc0*/  MOV R13, R31 ;  /* 0x0000001f000d7202 */ /* 0x000fe20000000f00 */
[----:B------:R-:W-:Y:S02]  /*2edd0*/  IMAD.MOV.U32 R12, RZ, RZ, 0x1 ;  /* 0x00000001ff0c7424 */ /* 0x000fe400078e00ff */
[----:B------:R-:W-:Y:S02]  /*2ede0*/  IMAD.MOV.U32 R11, RZ, RZ, 0x181f ;  /* 0x0000181fff0b7424 */ /* 0x000fe400078e00ff */
[----:B------:R-:W-:Y:S02]  /*2edf0*/  IMAD.MOV.U32 R15, RZ, RZ, -0x1 ;  /* 0xffffffffff0f7424 */ /* 0x000fe400078e00ff */
[----:B------:R-:W-:-:S07]  /*2ee00*/  IMAD.MOV.U32 R9, RZ, RZ, R14 ;  /* 0x000000ffff097224 */ /* 0x000fce00078e000e */
[----:B------:R-:W-:Y:S05]  /*2ee10*/  WARPSYNC.COLLECTIVE R15, `(.L_x_2040) ;  /* 0x000000000f087348 */ /* 0x000fea0003c00000 */
[----:B------:R0:W1:Y:S02]  /*2ee20*/  SHFL.IDX P6, R14, R13, R12, R11 ;  /* 0x0000000c0d0e7389 */ /* 0x00006400000c000b */
[----:B01----:R-:W-:Y:S01]  /*2ee30*/  ENDCOLLECTIVE ;  /* 0x000000000000791b */ /* 0x003fe20003800000 */
.L_x_2040:
[----:B------:R-:W-:Y:S02]  /*2ee40*/  IMAD.MOV.U32 R13, RZ, RZ, R33 ;  /* 0x000000ffff0d7224 */ /* 0x000fe400078e0021 */
[----:B------:R-:W-:-:S07]  /*2ee50*/  IMAD.MOV.U32 R8, RZ, RZ, R14 ;  /* 0x000000ffff087224 */ /* 0x000fce00078e000e */
[----:B------:R-:W-:Y:S05]  /*2ee60*/  WARPSYNC.COLLECTIVE R15, `(.L_x_2041) ;  /* 0x000000000f087348 */ /* 0x000fea0003c00000 */
[----:B------:R0:W1:Y:S02]  /*2ee70*/  SHFL.IDX P6, R14, R13, R12, R11 ;  /* 0x0000000c0d0e7389 */ /* 0x00006400000c000b */
[----:B01----:R-:W-:Y:S01]  /*2ee80*/  ENDCOLLECTIVE ;  /* 0x000000000000791b */ /* 0x003fe20003800000 */
.L_x_2041:
[----:B------:R-:W-:Y:S01]  /*2ee90*/  IMAD.MOV.U32 R13, RZ, RZ, R30 ;  /* 0x000000ffff0d7224 */ /* 0x000fe200078e001e */
[----:B------:R-:W-:-:S07]  /*2eea0*/  MOV R26, R14 ;  /* 0x0000000e001a7202 */ /* 0x000fce0000000f00 */
[----:B------:R-:W-:Y:S05]  /*2eeb0*/  WARPSYNC.COLLECTIVE R15, `(.L_x_2042) ;  /* 0x000000000f087348 */ /* 0x000fea0003c00000 */
[----:B------:R0:W1:Y:S02]  /*2eec0*/  SHFL.IDX P6, R14, R13, R12, R11 ;  /* 0x0000000c0d0e7389 */ /* 0x00006400000c000b */
[----:B01----:R-:W-:Y:S01]  /*2eed0*/  ENDCOLLECTIVE ;  /* 0x000000000000791b */ /* 0x003fe20003800000 */
.L_x_2042:
[----:B------:R-:W-:Y:S01]  /*2eee0*/  IMAD.MOV.U32 R5, RZ, RZ, R14 ;  /* 0x000000ffff057224 */ /* 0x000fe200078e000e */
[----:B------:R-:W-:Y:S06]  /*2eef0*/  BRA `(.L_x_2043) ;  /* 0xfffffdb800387947 */ /* 0x000fec000383ffff */
.L_x_1655:
[----:B------:R-:W-:Y:S01]  /*2ef00*/  BSSY B1, `(.L_x_2044) ;  /* 0x0000008000017945 */ /* 0x000fe20003800000 */
[----:B------:R-:W-:Y:S01]  /*2ef10*/  IMAD.MOV.U32 R13, RZ, RZ, R32 ;  /* 0x000000ffff0d7224 */ /* 0x000fe200078e0020 */
[----:B------:R-:W-:Y:S01]  /*2ef20*/  MOV R15, 0xffffffff ;  /* 0xffffffff000f7802 */ /* 0x000fe20000000f00 */
[----:B------:R-:W-:Y:S02]  /*2ef30*/  IMAD.MOV.U32 R12, RZ, RZ, 0x2 ;  /* 0x00000002ff0c7424 */ /* 0x000fe400078e00ff */
[----:B------:R-:W-:-:S07]  /*2ef40*/  IMAD.MOV.U32 R11, RZ, RZ, 0x181f ;  /* 0x0000181fff0b7424 */ /* 0x000fce00078e00ff */
[----:B-1234-:R-:W-:Y:S05]  /*2ef50*/  WARPSYNC.COLLECTIVE R15, `(.L_x_2045) ;  /* 0x000000000f087348 */ /* 0x01efea0003c00000 */
[----:B------:R0:W0:Y:S02]  /*2ef60*/  SHFL.IDX P6, R14, R13, R12, R11 ;  /* 0x0000000c0d0e7389 */ /* 0x00002400000c000b */
[----:B01234-:R-:W-:Y:S01]  /*2ef70*/  ENDCOLLECTIVE ;  /* 0x000000000000791b */ /* 0x01ffe20003800000 */
.L_x_2045:
[----:B------:R-:W-:Y:S05]  /*2ef80*/  BSYNC B1 ;  /* 0x0000000000017941 */ /* 0x000fea0003800000 */
.L_x_2044:
[----:B------:R-:W-:Y:S02]  /*2ef90*/  IMAD.MOV.U32 R13, RZ, RZ, R31 ;  /* 0x000000ffff0d7224 */ /* 0x000fe400078e001f */
[----:B------:R-:W-:Y:S02]  /*2efa0*/  IMAD.MOV.U32 R12, RZ, RZ, 0x2 ;  /* 0x00000002ff0c7424 */ /* 0x000fe400078e00ff */
[----:B------:R-:W-:Y:S02]  /*2efb0*/  IMAD.MOV.U32 R11, RZ, RZ, 0x181f ;  /* 0x0000181fff0b7424 */ /* 0x000fe400078e00ff */
[----:B------:R-:W-:Y:S02]  /*2efc0*/  IMAD.MOV.U32 R15, RZ, RZ, -0x1 ;  /* 0xffffffffff0f7424 */ /* 0x000fe400078e00ff */
[----:B------:R-:W-:-:S07]  /*2efd0*/  IMAD.MOV.U32 R9, RZ, RZ, R14 ;  /* 0x000000ffff097224 */ /* 0x000fce00078e000e */
[----:B------:R-:W-:Y:S05]  /*2efe0*/  WARPSYNC.COLLECTIVE R15, `(.L_x_2046) ;  /* 0x000000000f087348 */ /* 0x000fea0003c00000 */
[----:B------:R0:W1:Y:S02]  /*2eff0*/  SHFL.IDX P6, R14, R13, R12, R11 ;  /* 0x0000000c0d0e7389 */ /* 0x00006400000c000b */
[----:B01----:R-:W-:Y:S01]  /*2f000*/  ENDCOLLECTIVE ;  /* 0x000000000000791b */ /* 0x003fe20003800000 */
.L_x_2046:
[----:B------:R-:W-:Y:S01]  /*2f010*/  IMAD.MOV.U32 R13, RZ, RZ, R33 ;  /* 0x000000ffff0d7224 */ /* 0x000fe200078e0021 */
[----:B------:R-:W-:-:S07]  /*2f020*/  MOV R8, R14 ;  /* 0x0000000e00087202 */ /* 0x000fce0000000f00 */
[----:B------:R-:W-:Y:S05]  /*2f030*/  WARPSYNC.COLLECTIVE R15, `(.L_x_2047) ;  /* 0x000000000f087348 */ /* 0x000fea0003c00000 */
[----:B------:R0:W1:Y:S02]  /*2f040*/  SHFL.IDX P6, R14, R13, R12, R11 ;  /* 0x0000000c0d0e7389 */ /* 0x00006400000c000b */
[----:B01----:R-:W-:Y:S01]  /*2f050*/  ENDCOLLECTIVE ;  /* 0x000000000000791b */ /* 0x003fe20003800000 */
.L_x_2047:
[----:B------:R-:W-:Y:S02]  /*2f060*/  IMAD.MOV.U32 R13, RZ, RZ, R30 ;  /* 0x000000ffff0d7224 */ /* 0x000fe400078e001e */
[----:B------:R-:W-:-:S07]  /*2f070*/  IMAD.MOV.U32 R78, RZ, RZ, R14 ;  /* 0x000000ffff4e7224 */ /* 0x000fce00078e000e */
[----:B------:R-:W-:Y:S05]  /*2f080*/  WARPSYNC.COLLECTIVE R15, `(.L_x_2048) ;  /* 0x000000000f087348 */ /* 0x000fea0003c00000 */
[----:B------:R0:W1:Y:S02]  /*2f090*/  SHFL.IDX P6, R14, R13, R12, R11 ;  /* 0x0000000c0d0e7389 */ /* 0x00006400000c000b */
[----:B01----:R-:W-:Y:S01]  /*2f0a0*/  ENDCOLLECTIVE ;  /* 0x000000000000791b */ /* 0x003fe20003800000 */
.L_x_2048:
[----:B------:R-:W-:Y:S01]  /*2f0b0*/  IMAD.MOV.U32 R5, RZ, RZ, R14 ;  /* 0x000000ffff057224 */ /* 0x000fe200078e000e */
[----:B------:R-:W-:Y:S06]  /*2f0c0*/  BRA `(.L_x_2049) ;  /* 0xfffffdbc00287947 */ /* 0x000fec000383ffff */
.L_x_1658:
[----:B------:R-:W-:Y:S01]  /*2f0d0*/  BSSY B1, `(.L_x_2050) ;  /* 0x0000008000017945 */ /* 0x000fe20003800000 */
[----:B------:R-:W-:Y:S01]  /*2f0e0*/  IMAD.MOV.U32 R13, RZ, RZ, R32 ;  /* 0x000000ffff0d7224 */ /* 0x000fe200078e0020 */
[----:B------:R-:W-:Y:S01]  /*2f0f0*/  MOV R12, 0x3 ;  /* 0x00000003000c7802 */ /* 0x000fe20000000f00 */
[----:B------:R-:W-:Y:S02]  /*2f100*/  IMAD.MOV.U32 R11, RZ, RZ, 0x181f ;  /* 0x0000181fff0b7424 */ /* 0x000fe400078e00ff */
[----:B------:R-:W-:-:S07]  /*2f110*/  IMAD.MOV.U32 R15, RZ, RZ, -0x1 ;  /* 0xffffffffff0f7424 */ /* 0x000fce00078e00ff */
[----:B-12-4-:R-:W-:Y:S05]  /*2f120*/  WARPSYNC.COLLECTIVE R15, `(.L_x_2051) ;  /* 0x000000000f087348 */ /* 0x016fea0003c00000 */
[----:B------:R0:W3:Y:S02]  /*2f130*/  SHFL.IDX P6, R14, R13, R12, R11 ;  /* 0x0000000c0d0e7389 */ /* 0x0000e400000c000b */
[----:B01234-:R-:W-:Y:S01]  /*2f140*/  ENDCOLLECTIVE ;  /* 0x000000000000791b */ /* 0x01ffe20003800000 */
.L_x_2051:
[----:B------:R-:W-:Y:S05]  /*2f150*/  BSYNC B1 ;  /* 0x0000000000017941 */ /* 0x000fea0003800000 */
.L_x_2050:
[----:B------:R-:W-:Y:S01]  /*2f160*/  IMAD.MOV.U32 R13, RZ, RZ, R31 ;  /* 0x000000ffff0d7224 */ /* 0x000fe200078e001f */
[----:B------:R-:W-:Y:S01]  /*2f170*/  MOV R11, 0x181f ;  /* 0x0000181f000b7802 */ /* 0x000fe20000000f00 */
[----:B------:R-:W-:Y:S02]  /*2f180*/  IMAD.MOV.U32 R12, RZ, RZ, 0x3 ;  /* 0x00000003ff0c7424 */ /* 0x000fe400078e00ff */
[----:B------:R-:W-:Y:S02]  /*2f190*/  IMAD.MOV.U32 R15, RZ, RZ, -0x1 ;  /* 0xffffffffff0f7424 */ /* 0x000fe400078e00ff */
[----:B------:R-:W-:-:S07]  /*2f1a0*/  IMAD.MOV.U32 R79, RZ, RZ, R14 ;  /* 0x000000ffff4f7224 */ /* 0x000fce00078e000e */
[----:B------:R-:W-:Y:S05]  /*2f1b0*/  WARPSYNC.COLLECTIVE R15, `(.L_x_2052) ;  /* 0x000000000f087348 */ /* 0x000fea0003c00000 */
[----:B------:R0:W1:Y:S02]  /*2f1c0*/  SHFL.IDX P6, R14, R13, R12, R11 ;  /* 0x0000000c0d0e7389 */ /* 0x00006400000c000b */
[----:B01----:R-:W-:Y:S01]  /*2f1d0*/  ENDCOLLECTIVE ;  /* 0x000000000000791b */ /* 0x003fe20003800000 */
.L_x_2052:
[----:B------:R-:W-:Y:S02]  /*2f1e0*/  IMAD.MOV.U32 R13, RZ, RZ, R33 ;  /* 0x000000ffff0d7224 */ /* 0x000fe400078e0021 */
[----:B------:R-:W-:-:S07]  /*2f1f0*/  IMAD.MOV.U32 R9, RZ, RZ, R14 ;  /* 0x000000ffff097224 */ /* 0x000fce00078e000e */
[----:B------:R-:W-:Y:S05]  /*2f200*/  WARPSYNC.COLLECTIVE R15, `(.L_x_2053) ;  /* 0x000000000f087348 */ /* 0x000fea0003c00000 */
[----:B------:R0:W1:Y:S02]  /*2f210*/  SHFL.IDX P6, R14, R13, R12, R11 ;  /* 0x0000000c0d0e7389 */ /* 0x00006400000c000b */
[----:B01----:R-:W-:Y:S01]  /*2f220*/  ENDCOLLECTIVE ;  /* 0x000000000000791b */ /* 0x003fe20003800000 */
.L_x_2053:
[----:B------:R-:W-:Y:S02]  /*2f230*/  IMAD.MOV.U32 R13, RZ, RZ, R30 ;  /* 0x000000ffff0d7224 */ /* 0x000fe400078e001e */
[----:B------:R-:W-:-:S07]  /*2f240*/  IMAD.MOV.U32 R80, RZ, RZ, R14 ;  /* 0x000000ffff507224 */ /* 0x000fce00078e000e */
[----:B------:R-:W-:Y:S05]  /*2f250*/  WARPSYNC.COLLECTIVE R15, `(.L_x_2054) ;  /* 0x000000000f087348 */ /* 0x000fea0003c00000 */
[----:B------:R0:W1:Y:S02]  /*2f260*/  SHFL.IDX P6, R14, R13, R12, R11 ;  /* 0x0000000c0d0e7389 */ /* 0x00006400000c000b */
[----:B01----:R-:W-:Y:S01]  /*2f270*/  ENDCOLLECTIVE ;  /* 0x000000000000791b */ /* 0x003fe20003800000 */
.L_x_2054:
[----:B------:R-:W-:Y:S01]  /*2f280*/  MOV R78, R14 ;  /* 0x0000000e004e7202 */ /* 0x000fe20000000f00 */
[----:B------:R-:W-:Y:S06]  /*2f290*/  BRA `(.L_x_2055) ;  /* 0xfffffdc000207947 */ /* 0x000fec000383ffff */
.L_x_1662:
[----:B0-----:R0:W1:Y:S02]  /*2f2a0*/  SYNCS.PHASECHK.TRANS64.TRYWAIT P0, [R16+URZ+0x30800], R81 ;  /* 0x03080051100075a7 */ /* 0x001064000800017f */
[----:B-1----:R-:W-:Y:S05]  /*2f2b0*/  @!P0 NANOSLEEP.SYNCS 0x989680 ;  /* 0x009896800000895d */ /* 0x002fea0003900000 */
[----:B------:R-:W1:Y:S02]  /*2f2c0*/  @!P0 SYNCS.PHASECHK.TRANS64 P0, [R16+URZ+0x30800], R81 ;  /* 0x03080051100085a7 */ /* 0x000e64000800007f */
[----:B-1----:R-:W-:Y:S05]  /*2f2d0*/  @!P0 BRA `(.L_x_1662) ;  /* 0xfffffffc00f08947 */ /* 0x002fea000383ffff */
[----:B------:R-:W-:Y:S05]  /*2f2e0*/  BRA `(.L_x_2056) ;  /* 0xfffffdc400787947 */ /* 0x000fea000383ffff */
.L_x_1694:
[----:B------:R-:W-:Y:S01]  /*2f2f0*/  BSSY B1, `(.L_x_2057) ;  /* 0x0000008000017945 */ /* 0x000fe20003800000 */
[----:B------:R-:W-:Y:S02]  /*2f300*/  IMAD.MOV.U32 R13, RZ, RZ, R72 ;  /* 0x000000ffff0d7224 */ /* 0x000fe400078e0048 */
[----:B------:R-:W-:Y:S02]  /*2f310*/  IMAD.MOV.U32 R12, RZ, RZ, RZ ;  /* 0x000000ffff0c7224 */ /* 0x000fe400078e00ff */
[----:B------:R-:W-:Y:S02]  /*2f320*/  IMAD.MOV.U32 R11, RZ, RZ, 0x181f ;  /* 0x0000181fff0b7424 */ /* 0x000fe400078e00ff */
[----:B------:R-:W-:-:S07]  /*2f330*/  IMAD.MOV.U32 R15, RZ, RZ, -0x1 ;  /* 0xffffffffff0f7424 */ /* 0x000fce00078e00ff */
[----:B------:R-:W-:Y:S05]  /*2f340*/  WARPSYNC.COLLECTIVE R15, `(.L_x_2058) ;  /* 0x000000000f087348 */ /* 0x000fea0003c00000 */
[----:B------:R0:W1:Y:S02]  /*2f350*/  SHFL.IDX P6, R14, R13, R12, R11 ;  /* 0x0000000c0d0e7389 */ /* 0x00006400000c000b */
[----:B01----:R-:W-:Y:S01]  /*2f360*/  ENDCOLLECTIVE ;  /* 0x000000000000791b */ /* 0x003fe20003800000 */
.L_x_2058:
[----:B------:R-:W-:Y:S05]  /*2f370*/  BSYNC B1 ;  /* 0x0000000000017941 */ /* 0x000fea0003800000 */
.L_x_2057:
[----:B------:R-:W-:Y:S01]  /*2f380*/  MOV R13, R21 ;  /* 0x00000015000d7202 */ /* 0x000fe20000000f00 */
[----:B------:R-:W-:Y:S02]  /*2f390*/  IMAD.MOV.U32 R12, RZ, RZ, RZ ;  /* 0x000000ffff0c7224 */ /* 0x000fe400078e00ff */
[----:B------:R-:W-:Y:S02]  /*2f3a0*/  IMAD.MOV.U32 R11, RZ, RZ, 0x181f ;  /* 0x0000181fff0b7424 */ /* 0x000fe400078e00ff */
[----:B------:R-:W-:Y:S02]  /*2f3b0*/  IMAD.MOV.U32 R15, RZ, RZ, -0x1 ;  /* 0xffffffffff0f7424 */ /* 0x000fe400078e00ff */
[----:B------:R-:W-:-:S07]  /*2f3c0*/  IMAD.MOV.U32 R5, RZ, RZ, R14 ;  /* 0x000000ffff057224 */ /* 0x000fce00078e000e */
[----:B------:R-:W-:Y:S05]  /*2f3d0*/  WARPSYNC.COLLECTIVE R15, `(.L_x_2059) ;  /* 0x000000000f087348 */ /* 0x000fea0003c00000 */
[----:B------:R0:W1:Y:S02]  /*2f3e0*/  SHFL.IDX P6, R14, R13, R12, R11 ;  /* 0x0000000c0d0e7389 */ /* 0x00006400000c000b */
[----:B01----:R-:W-:Y:S01]  /*2f3f0*/  ENDCOLLECTIVE ;  /* 0x000000000000791b */ /* 0x003fe20003800000 */
.L_x_2059:
[----:B------:R-:W-:Y:S02]  /*2f400*/  IMAD.MOV.U32 R13, RZ, RZ, R73 ;  /* 0x000000ffff0d7224 */ /* 0x000fe400078e0049 */
[----:B------:R-:W-:-:S07]  /*2f410*/  IMAD.MOV.U32 R8, RZ, RZ, R14 ;  /* 0x000000ffff087224 */ /* 0x000fce00078e000e */
[----:B------:R-:W-:Y:S05]  /*2f420*/  WARPSYNC.COLLECTIVE R15, `(.L_x_2060) ;  /* 0x000000000f087348 */ /* 0x000fea0003c00000 */
[----:B------:R0:W1:Y:S02]  /*2f430*/  SHFL.IDX P6, R14, R13, R12, R11 ;  /* 0x0000000c0d0e7389 */ /* 0x00006400000c000b */
[----:B01----:R-:W-:Y:S01]  /*2f440*/  ENDCOLLECTIVE ;  /* 0x000000000000791b */ /* 0x003fe20003800000 */
.L_x_2060:
[----:B------:R-:W-:Y:S01]  /*2f450*/  IMAD.MOV.U32 R13, RZ, RZ, R20 ;  /* 0x000000ffff0d7224 */ /* 0x000fe200078e0014 */
[----:B------:R-:W-:-:S07]  /*2f460*/  MOV R7, R14 ;  /* 0x0000000e00077202 */ /* 0x000fce0000000f00 */
[----:B------:R-:W-:Y:S05]  /*2f470*/  WARPSYNC.COLLECTIVE R15, `(.L_x_2061) ;  /* 0x000000000f087348 */ /* 0x000fea0003c00000 */
[----:B------:R0:W1:Y:S02]  /*2f480*/  SHFL.IDX P6, R14, R13, R12, R11 ;  /* 0x0000000c0d0e7389 */ /* 0x00006400000c000b */
[----:B01----:R-:W-:Y:S01]  /*2f490*/  ENDCOLLECTIVE ;  /* 0x000000000000791b */ /* 0x003fe20003800000 */
.L_x_2061:
[----:B------:R-:W-:Y:S05]  /*2f4a0*/  BRA `(.L_x_2062) ;  /* 0xfffffdf4005c7947 */ /* 0x000fea000383ffff */
.L_x_1697:
[----:B------:R-:W-:Y:S01]  /*2f4b0*/  BSSY B1, `(.L_x_2063) ;  /* 0x0000008000017945 */ /* 0x000fe20003800000 */
[----:B------:R-:W-:Y:S02]  /*2f4c0*/  IMAD.MOV.U32 R13, RZ, RZ, R72 ;  /* 0x000000ffff0d7224 */ /* 0x000fe400078e0048 */
[----:B------:R-:W-:Y:S02]  /*2f4d0*/  IMAD.MOV.U32 R12, RZ, RZ, 0x1 ;  /* 0x00000001ff0c7424 */ /* 0x000fe400078e00ff */
[----:B------:R-:W-:Y:S02]  /*2f4e0*/  IMAD.MOV.U32 R11, RZ, RZ, 0x181f ;  /* 0x0000181fff0b7424 */ /* 0x000fe400078e00ff */
[----:B------:R-:W-:-:S07]  /*2f4f0*/  IMAD.MOV.U32 R15, RZ, RZ, -0x1 ;  /* 0xffffffffff0f7424 */ /* 0x000fce00078e00ff */
[----:B0-2-4-:R-:W-:Y:S05]  /*2f500*/  WARPSYNC.COLLECTIVE R15, `(.L_x_2064) ;  /* 0x000000000f087348 */ /* 0x015fea0003c00000 */
[----:B----4-:R1:W3:Y:S02]  /*2f510*/  SHFL.IDX P6, R14, R13, R12, R11 ;  /* 0x0000000c0d0e7389 */ /* 0x0102e400000c000b */
[----:B0123--:R-:W-:Y:S01]  /*2f520*/  ENDCOLLECTIVE ;  /* 0x000000000000791b */ /* 0x00ffe20003800000 */
.L_x_2064:
[----:B------:R-:W-:Y:S05]  /*2f530*/  BSYNC B1 ;  /* 0x0000000000017941 */ /* 0x000fea0003800000 */
.L_x_2063:
[----:B------:R-:W-:Y:S01]  /*2f540*/  IMAD.MOV.U32 R13, RZ, RZ, R21 ;  /* 0x000000ffff0d7224 */ /* 0x000fe200078e0015 */
[----:B------:R-:W-:Y:S01]  /*2f550*/  MOV R5, R14 ;  /* 0x0000000e00057202 */ /* 0x000fe20000000f00 */
[----:B------:R-:W-:Y:S02]  /*2f560*/  IMAD.MOV.U32 R12, RZ, RZ, 0x1 ;  /* 0x00000001ff0c7424 */ /* 0x000fe400078e00ff */
[----:B------:R-:W-:Y:S02]  /*2f570*/  IMAD.MOV.U32 R11, RZ, RZ, 0x181f ;  /* 0x0000181fff0b7424 */ /* 0x000fe400078e00ff */
[----:B------:R-:W-:-:S07]  /*2f580*/  IMAD.MOV.U32 R15, RZ, RZ, -0x1 ;  /* 0xffffffffff0f7424 */ /* 0x000fce00078e00ff */
[----:B------:R-:W-:Y:S05]  /*2f590*/  WARPSYNC.COLLECTIVE R15, `(.L_x_2065) ;  /* 0x000000000f087348 */ /* 0x000fea0003c00000 */
[----:B------:R0:W1:Y:S02]  /*2f5a0*/  SHFL.IDX P6, R14, R13, R12, R11 ;  /* 0x0000000c0d0e7389 */ /* 0x00006400000c000b */
[----:B01----:R-:W-:Y:S01]  /*2f5b0*/  ENDCOLLECTIVE ;  /* 0x000000000000791b */ /* 0x003fe20003800000 */
.L_x_2065:
[----:B------:R-:W-:Y:S01]  /*2f5c0*/  MOV R13, R73 ;  /* 0x00000049000d7202 */ /* 0x000fe20000000f00 */
[----:B------:R-:W-:-:S07]  /*2f5d0*/  IMAD.MOV.U32 R8, RZ, RZ, R14 ;  /* 0x000000ffff087224 */ /* 0x000fce00078e000e */
[----:B------:R-:W-:Y:S05]  /*2f5e0*/  WARPSYNC.COLLECTIVE R15, `(.L_x_2066) ;  /* 0x000000000f087348 */ /* 0x000fea0003c00000 */
[----:B------:R0:W1:Y:S02]  /*2f5f0*/  SHFL.IDX P6, R14, R13, R12, R11 ;  /* 0x0000000c0d0e7389 */ /* 0x00006400000c000b */
[----:B01----:R-:W-:Y:S01]  /*2f600*/  ENDCOLLECTIVE ;  /* 0x000000000000791b */ /* 0x003fe20003800000 */
.L_x_2066:
[----:B------:R-:W-:Y:S02]  /*2f610*/  IMAD.MOV.U32 R13, RZ, RZ, R20 ;  /* 0x000000ffff0d7224 */ /* 0x000fe400078e0014 */
[----:B------:R-:W-:-:S07]  /*2f620*/  IMAD.MOV.U32 R7, RZ, RZ, R14 ;  /* 0x000000ffff077224 */ /* 0x000fce00078e000e */
[----:B------:R-:W-:Y:S05]  /*2f630*/  WARPSYNC.COLLECTIVE R15, `(.L_x_2067) ;  /* 0x000000000f087348 */ /* 0x000fea0003c00000 */
[----:B------:R0:W1:Y:S02]  /*2f640*/  SHFL.IDX P6, R14, R13, R12, R11 ;  /* 0x0000000c0d0e7389 */ /* 0x00006400000c000b */
[----:B01----:R-:W-:Y:S01]  /*2f650*/  ENDCOLLECTIVE ;  /* 0x000000000000791b */ /* 0x003fe20003800000 */
.L_x_2067:
[----:B------:R-:W-:Y:S05]  /*2f660*/  BRA `(.L_x_2068) ;  /* 0xfffffdf800307947 */ /* 0x000fea000383ffff */
.L_x_1700:
[----:B------:R-:W-:Y:S01]  /*2f670*/  BSSY B1, `(.L_x_2069) ;  /* 0x0000008000017945 */ /* 0x000fe20003800000 */
[----:B------:R-:W-:Y:S01]  /*2f680*/  IMAD.MOV.U32 R13, RZ, RZ, R72 ;  /* 0x000000ffff0d7224 */ /* 0x000fe200078e0048 */
[----:B------:R-:W-:Y:S01]  /*2f690*/  MOV R15, 0xffffffff ;  /* 0xffffffff000f7802 */ /* 0x000fe20000000f00 */
[----:B------:R-:W-:Y:S02]  /*2f6a0*/  IMAD.MOV.U32 R12, RZ, RZ, 0x2 ;  /* 0x00000002ff0c7424 */ /* 0x000fe400078e00ff */
[----:B------:R-:W-:-:S07]  /*2f6b0*/  IMAD.MOV.U32 R11, RZ, RZ, 0x181f ;  /* 0x0000181fff0b7424 */ /* 0x000fce00078e00ff */
[----:B-1--4-:R-:W-:Y:S05]  /*2f6c0*/  WARPSYNC.COLLECTIVE R15, `(.L_x_2070) ;  /* 0x000000000f087348 */ /* 0x012fea0003c00000 */
[----:B----4-:R0:W2:Y:S02]  /*2f6d0*/  SHFL.IDX P6, R14, R13, R12, R11 ;  /* 0x0000000c0d0e7389 */ /* 0x0100a400000c000b */
[----:B012---:R-:W-:Y:S01]  /*2f6e0*/  ENDCOLLECTIVE ;  /* 0x000000000000791b */ /* 0x007fe20003800000 */
.L_x_2070:
[----:B------:R-:W-:Y:S05]  /*2f6f0*/  BSYNC B1 ;  /* 0x0000000000017941 */ /* 0x000fea0003800000 */
.L_x_2069:
        /* <DEDUP_REMOVED lines=8> */
.L_x_2071:
[----:B------:R-:W-:Y:S01]  /*2f780*/  IMAD.MOV.U32 R13, RZ, RZ, R73 ;  /* 0x000000ffff0d7224 */ /* 0x000fe200078e0049 */
[----:B------:R-:W-:-:S07]  /*2f790*/  MOV R8, R14 ;  /* 0x0000000e00087202 */ /* 0x000fce0000000f00 */
[----:B------:R-:W-:Y:S05]  /*2f7a0*/  WARPSYNC.COLLECTIVE R15, `(.L_x_2072) ;  /* 0x000000000f087348 */ /* 0x000fea0003c00000 */
[----:B------:R0:W1:Y:S02]  /*2f7b0*/  SHFL.IDX P6, R14, R13, R12, R11 ;  /* 0x0000000c0d0e7389 */ /* 0x00006400000c000b */
[----:B01----:R-:W-:Y:S01]  /*2f7c0*/  ENDCOLLECTIVE ;  /* 0x000000000000791b */ /* 0x003fe20003800000 */
.L_x_2072:
[----:B------:R-:W-:Y:S02]  /*2f7d0*/  IMAD.MOV.U32 R13, RZ, RZ, R20 ;  /* 0x000000ffff0d7224 */ /* 0x000fe400078e0014 */
[----:B------:R-:W-:-:S07]  /*2f7e0*/  IMAD.MOV.U32 R7, RZ, RZ, R14 ;  /* 0x000000ffff077224 */ /* 0x000fce00078e000e */
[----:B------:R-:W-:Y:S05]  /*2f7f0*/  WARPSYNC.COLLECTIVE R15, `(.L_x_2073) ;  /* 0x000000000f087348 */ /* 0x000fea0003c00000 */
[----:B------:R0:W1:Y:S02]  /*2f800*/  SHFL.IDX P6, R14, R13, R12, R11 ;  /* 0x0000000c0d0e7389 */ /* 0x00006400000c000b */
[----:B01----:R-:W-:Y:S01]  /*2f810*/  ENDCOLLECTIVE ;  /* 0x000000000000791b */ /* 0x003fe20003800000 */
.L_x_2073:
[----:B------:R-:W-:Y:S05]  /*2f820*/  BRA `(.L_x_2074) ;  /* 0xfffffdf800e47947 */ /* 0x000fea000383ffff */
.L_x_1703:
[----:B------:R-:W-:Y:S01]  /*2f830*/  BSSY B1, `(.L_x_2075) ;  /* 0x0000008000017945 */ /* 0x000fe20003800000 */
[----:B------:R-:W-:Y:S01]  /*2f840*/  IMAD.MOV.U32 R13, RZ, RZ, R72 ;  /* 0x000000ffff0d7224 */ /* 0x000fe200078e0048 */
[----:B------:R-:W-:Y:S01]  /*2f850*/  MOV R11, 0x181f ;  /* 0x0000181f000b7802 */ /* 0x000fe20000000f00 */
[----:B------:R-:W-:Y:S02]  /*2f860*/  IMAD.MOV.U32 R12, RZ, RZ, 0x3 ;  /* 0x00000003ff0c7424 */ /* 0x000fe400078e00ff */
[----:B------:R-:W-:-:S07]  /*2f870*/  IMAD.MOV.U32 R15, RZ, RZ, -0x1 ;  /* 0xffffffffff0f7424 */ /* 0x000fce00078e00ff */
[----:B-1-34-:R-:W-:Y:S05]  /*2f880*/  WARPSYNC.COLLECTIVE R15, `(.L_x_2076) ;  /* 0x000000000f087348 */ /* 0x01afea0003c00000 */
[----:B------:R0:W2:Y:S02]  /*2f890*/  SHFL.IDX P6, R14, R13, R12, R11 ;  /* 0x0000000c0d0e7389 */ /* 0x0000a400000c000b */
[----:B01234-:R-:W-:Y:S01]  /*2f8a0*/  ENDCOLLECTIVE ;  /* 0x000000000000791b */ /* 0x01ffe20003800000 */
.L_x_2076:
[----:B------:R-:W-:Y:S05]  /*2f8b0*/  BSYNC B1 ;  /* 0x0000000000017941 */ /* 0x000fea0003800000 */
.L_x_2075:
[----:B------:R-:W-:Y:S01]  /*2f8c0*/  IMAD.MOV.U32 R13, RZ, RZ, R21 ;  /* 0x000000ffff0d7224 */ /* 0x000fe200078e0015 */
[----:B------:R-:W-:Y:S01]  /*2f8d0*/  MOV R15, 0xffffffff ;  /* 0xffffffff000f7802 */ /* 0x000fe20000000f00 */
[----:B------:R-:W-:Y:S02]  /*2f8e0*/  IMAD.MOV.U32 R12, RZ, RZ, 0x3 ;  /* 0x00000003ff0c7424 */ /* 0x000fe400078e00ff */
[----:B------:R-:W-:Y:S02]  /*2f8f0*/  IMAD.MOV.U32 R11, RZ, RZ, 0x181f ;  /* 0x0000181fff0b7424 */ /* 0x000fe400078e00ff */
[----:B------:R-:W-:-:S07]  /*2f900*/  IMAD.MOV.U32 R77, RZ, RZ, R14 ;  /* 0x000000ffff4d7224 */ /* 0x000fce00078e000e */
[----:B------:R-:W-:Y:S05]  /*2f910*/  WARPSYNC.COLLECTIVE R15, `(.L_x_2077) ;  /* 0x000000000f087348 */ /* 0x000fea0003c00000 */
[----:B------:R0:W1:Y:S02]  /*2f920*/  SHFL.IDX P6, R14, R13, R12, R11 ;  /* 0x0000000c0d0e7389 */ /* 0x00006400000c000b */
[----:B01----:R-:W-:Y:S01]  /*2f930*/  ENDCOLLECTIVE ;  /* 0x000000000000791b */ /* 0x003fe20003800000 */
.L_x_2077:
[----:B------:R-:W-:Y:S02]  /*2f940*/  IMAD.MOV.U32 R13, RZ, RZ, R73 ;  /* 0x000000ffff0d7224 */ /* 0x000fe400078e0049 */
[----:B------:R-:W-:-:S07]  /*2f950*/  IMAD.MOV.U32 R21, RZ, RZ, R14 ;  /* 0x000000ffff157224 */ /* 0x000fce00078e000e */
[----:B------:R-:W-:Y:S05]  /*2f960*/  WARPSYNC.COLLECTIVE R15, `(.L_x_2078) ;  /* 0x000000000f087348 */ /* 0x000fea0003c00000 */
[----:B------:R0:W1:Y:S02]  /*2f970*/  SHFL.IDX P6, R14, R13, R12, R11 ;  /* 0x0000000c0d0e7389 */ /* 0x00006400000c000b */
[----:B01----:R-:W-:Y:S01]  /*2f980*/  ENDCOLLECTIVE ;  /* 0x000000000000791b */ /* 0x003fe20003800000 */
.L_x_2078:
[----:B------:R-:W-:Y:S02]  /*2f990*/  IMAD.MOV.U32 R13, RZ, RZ, R20 ;  /* 0x000000ffff0d7224 */ /* 0x000fe400078e0014 */
[----:B------:R-:W-:-:S07]  /*2f9a0*/  IMAD.MOV.U32 R80, RZ, RZ, R14 ;  /* 0x000000ffff507224 */ /* 0x000fce00078e000e */
[----:B------:R-:W-:Y:S05]  /*2f9b0*/  WARPSYNC.COLLECTIVE R15, `(.L_x_2079) ;  /* 0x000000000f087348 */ /* 0x000fea0003c00000 */
[----:B------:R0:W1:Y:S02]  /*2f9c0*/  SHFL.IDX P6, R14, R13, R12, R11 ;  /* 0x0000000c0d0e7389 */ /* 0x00006400000c000b */
[----:B01----:R-:W-:Y:S01]  /*2f9d0*/  ENDCOLLECTIVE ;  /* 0x000000000000791b */ /* 0x003fe20003800000 */
.L_x_2079:
[----:B------:R-:W-:Y:S01]  /*2f9e0*/  IMAD.MOV.U32 R78, RZ, RZ, R14 ;  /* 0x000000ffff4e7224 */ /* 0x000fe200078e000e */
[----:B------:R-:W-:Y:S06]  /*2f9f0*/  BRA `(.L_x_2080) ;  /* 0xfffffdfc00947947 */ /* 0x000fec000383ffff */
.L_x_1707:
[----:B0-----:R0:W1:Y:S02]  /*2fa00*/  SYNCS.PHASECHK.TRANS64.TRYWAIT P0, [R16+URZ+0x30800], R81 ;  /* 0x03080051100075a7 */ /* 0x001064000800017f */
[----:B-1----:R-:W-:Y:S05]  /*2fa10*/  @!P0 NANOSLEEP.SYNCS 0x989680 ;  /* 0x009896800000895d */ /* 0x002fea0003900000 */
[----:B------:R-:W1:Y:S02]  /*2fa20*/  @!P0 SYNCS.PHASECHK.TRANS64 P0, [R16+URZ+0x30800], R81 ;  /* 0x03080051100085a7 */ /* 0x000e64000800007f */
[----:B-1----:R-:W-:Y:S05]  /*2fa30*/  @!P0 BRA `(.L_x_1707) ;  /* 0xfffffffc00f08947 */ /* 0x002fea000383ffff */
[----:B------:R-:W-:Y:S05]  /*2fa40*/  BRA `(.L_x_2081) ;  /* 0xfffffe0000a47947 */ /* 0x000fea000383ffff */
.L_x_1725:
[----:B-1----:R1:W2:Y:S02]  /*2fa50*/  SYNCS.PHASECHK.TRANS64.TRYWAIT P2, [R0+URZ+0x30830], R3 ;  /* 0x03083003000075a7 */ /* 0x0022a4000804017f */
[----:B--2---:R-:W-:Y:S05]  /*2fa60*/  @!P2 NANOSLEEP.SYNCS 0x989680 ;  /* 0x009896800000a95d */ /* 0x004fea0003900000 */
[----:B------:R-:W2:Y:S02]  /*2fa70*/  @!P2 SYNCS.PHASECHK.TRANS64 P2, [R0+URZ+0x30830], R3 ;  /* 0x030830030000a5a7 */ /* 0x000ea4000804007f */
[----:B--2---:R-:W-:Y:S05]  /*2fa80*/  @!P2 BRA `(.L_x_1725) ;  /* 0xfffffffc00f0a947 */ /* 0x004fea000383ffff */
[----:B------:R-:W-:Y:S05]  /*2fa90*/  BRA `(.L_x_1724) ;  /* 0xfffffe3800687947 */ /* 0x000fea000383ffff */
.L_x_1745:
[----:B-1----:R1:W2:Y:S02]  /*2faa0*/  SYNCS.PHASECHK.TRANS64.TRYWAIT P4, [R2+URZ+0x30830], R154 ;  /* 0x0308309a020075a7 */ /* 0x0022a4000808017f */
[----:B--2---:R-:W-:Y:S05]  /*2fab0*/  @!P4 NANOSLEEP.SYNCS 0x989680 ;  /* 0x009896800000c95d */ /* 0x004fea0003900000 */
[----:B------:R-:W2:Y:S02]  /*2fac0*/  @!P4 SYNCS.PHASECHK.TRANS64 P4, [R2+URZ+0x30830], R154 ;  /* 0x0308309a0200c5a7 */ /* 0x000ea4000808007f */
[----:B--2---:R-:W-:Y:S05]  /*2fad0*/  @!P4 BRA `(.L_x_1745) ;  /* 0xfffffffc00f0c947 */ /* 0x004fea000383ffff */
[----:B------:R-:W-:Y:S05]  /*2fae0*/  BRA `(.L_x_1744) ;  /* 0xfffffe6400e47947 */ /* 0x000fea000383ffff */
.L_x_1750:
[----:B-1----:R1:W2:Y:S02]  /*2faf0*/  SYNCS.PHASECHK.TRANS64.TRYWAIT P4, [R0+URZ+0x30850], R218 ;  /* 0x030850da000075a7 */ /* 0x0022a4000808017f */
[----:B--2---:R-:W-:Y:S05]  /*2fb00*/  @!P4 NANOSLEEP.SYNCS 0x989680 ;  /* 0x009896800000c95d */ /* 0x004fea0003900000 */
[----:B------:R-:W2:Y:S02]  /*2fb10*/  @!P4 SYNCS.PHASECHK.TRANS64 P4, [R0+URZ+0x30850], R218 ;  /* 0x030850da0000c5a7 */ /* 0x000ea4000808007f */
[----:B--2---:R-:W-:Y:S05]  /*2fb20*/  @!P4 BRA `(.L_x_1750) ;  /* 0xfffffffc00f0c947 */ /* 0x004fea000383ffff */
[----:B------:R-:W-:Y:S05]  /*2fb30*/  BRA `(.L_x_1749) ;  /* 0xfffffe78002c7947 */ /* 0x000fea000383ffff */
.L_x_1771:
[----:B-1----:R1:W2:Y:S02]  /*2fb40*/  SYNCS.PHASECHK.TRANS64.TRYWAIT P2, [R2+URZ+0x30830], R3 ;  /* 0x03083003020075a7 */ /* 0x0022a4000804017f */
[----:B--2---:R-:W-:Y:S05]  /*2fb50*/  @!P2 NANOSLEEP.SYNCS 0x989680 ;  /* 0x009896800000a95d */ /* 0x004fea0003900000 */
[----:B------:R-:W2:Y:S02]  /*2fb60*/  @!P2 SYNCS.PHASECHK.TRANS64 P2, [R2+URZ+0x30830], R3 ;  /* 0x030830030200a5a7 */ /* 0x000ea4000804007f */
[----:B--2---:R-:W-:Y:S05]  /*2fb70*/  @!P2 BRA `(.L_x_1771) ;  /* 0xfffffffc00f0a947 */ /* 0x004fea000383ffff */
[----:B------:R-:W-:Y:S05]  /*2fb80*/  BRA `(.L_x_1770) ;  /* 0xfffffe9800487947 */ /* 0x000fea000383ffff */
.L_x_1776:
[----:B-1----:R1:W2:Y:S02]  /*2fb90*/  SYNCS.PHASECHK.TRANS64.TRYWAIT P2, [R231+URZ+0x30850], R0 ;  /* 0x03085000e70075a7 */ /* 0x0022a4000804017f */
[----:B--2---:R-:W-:Y:S05]  /*2fba0*/  @!P2 NANOSLEEP.SYNCS 0x989680 ;  /* 0x009896800000a95d */ /* 0x004fea0003900000 */
[----:B------:R-:W2:Y:S02]  /*2fbb0*/  @!P2 SYNCS.PHASECHK.TRANS64 P2, [R231+URZ+0x30850], R0 ;  /* 0x03085000e700a5a7 */ /* 0x000ea4000804007f */
[----:B--2---:R-:W-:Y:S05]  /*2fbc0*/  @!P2 BRA `(.L_x_1776) ;  /* 0xfffffffc00f0a947 */ /* 0x004fea000383ffff */
[----:B------:R-:W-:Y:S05]  /*2fbd0*/  BRA `(.L_x_1775) ;  /* 0xfffffea800907947 */ /* 0x000fea000383ffff */
.L_x_1784:
[----:B-1----:R1:W2:Y:S02]  /*2fbe0*/  SYNCS.PHASECHK.TRANS64.TRYWAIT P2, [R2+URZ+0x30830], R3 ;  /* 0x03083003020075a7 */ /* 0x0022a4000804017f */
[----:B--2---:R-:W-:Y:S05]  /*2fbf0*/  @!P2 NANOSLEEP.SYNCS 0x989680 ;  /* 0x009896800000a95d */ /* 0x004fea0003900000 */
[----:B------:R-:W2:Y:S02]  /*2fc00*/  @!P2 SYNCS.PHASECHK.TRANS64 P2, [R2+URZ+0x30830], R3 ;  /* 0x030830030200a5a7 */ /* 0x000ea4000804007f */
[----:B--2---:R-:W-:Y:S05]  /*2fc10*/  @!P2 BRA `(.L_x_1784) ;  /* 0xfffffffc00f0a947 */ /* 0x004fea000383ffff */
[----:B------:R-:W-:Y:S05]  /*2fc20*/  BRA `(.L_x_1783) ;  /* 0xfffffebc004c7947 */ /* 0x000fea000383ffff */
.L_x_1789:
[----:B-1----:R1:W2:Y:S02]  /*2fc30*/  SYNCS.PHASECHK.TRANS64.TRYWAIT P2, [R0+URZ+0x30850], R2 ;  /* 0x03085002000075a7 */ /* 0x0022a4000804017f */
[----:B--2---:R-:W-:Y:S05]  /*2fc40*/  @!P2 NANOSLEEP.SYNCS 0x989680 ;  /* 0x009896800000a95d */ /* 0x004fea0003900000 */
[----:B------:R-:W2:Y:S02]  /*2fc50*/  @!P2 SYNCS.PHASECHK.TRANS64 P2, [R0+URZ+0x30850], R2 ;  /* 0x030850020000a5a7 */ /* 0x000ea4000804007f */
[----:B--2---:R-:W-:Y:S05]  /*2fc60*/  @!P2 BRA `(.L_x_1789) ;  /* 0xfffffffc00f0a947 */ /* 0x004fea000383ffff */
[----:B------:R-:W-:Y:S05]  /*2fc70*/  BRA `(.L_x_1788) ;  /* 0xfffffecc00947947 */ /* 0x000fea000383ffff */
.L_x_1803:
[----:B-1----:R1:W2:Y:S02]  /*2fc80*/  SYNCS.PHASECHK.TRANS64.TRYWAIT P0, [R5+URZ+0x30850], R0 ;  /* 0x03085000050075a7 */ /* 0x0022a4000800017f */
[----:B--2---:R-:W-:Y:S05]  /*2fc90*/  @!P0 NANOSLEEP.SYNCS 0x989680 ;  /* 0x009896800000895d */ /* 0x004fea0003900000 */
[----:B------:R-:W2:Y:S02]  /*2fca0*/  @!P0 SYNCS.PHASECHK.TRANS64 P0, [R5+URZ+0x30850], R0 ;  /* 0x03085000050085a7 */ /* 0x000ea4000800007f */
[----:B--2---:R-:W-:Y:S05]  /*2fcb0*/  @!P0 BRA `(.L_x_1803) ;  /* 0xfffffffc00f08947 */ /* 0x004fea000383ffff */
[----:B------:R-:W-:Y:S05]  /*2fcc0*/  BRA `(.L_x_1802) ;  /* 0xfffffef000bc7947 */ /* 0x000fea000383ffff */
.L_x_1852:
[----:B------:R-:W1:Y:S01]  /*2fcd0*/  S2R R4, SR_TID.X ;  /* 0x0000000000047919 */ /* 0x000e620000002100 */
[----:B------:R-:W-:Y:S01]  /*2fce0*/  BSSY B1, `(.L_x_2082) ;  /* 0x000000a000017945 */ /* 0x000fe20003800000 */
[----:B------:R-:W-:Y:S02]  /*2fcf0*/  IMAD.MOV.U32 R12, RZ, RZ, RZ ;  /* 0x000000ffff0c7224 */ /* 0x000fe400078e00ff */
[----:B------:R-:W-:Y:S02]  /*2fd00*/  IMAD.MOV.U32 R11, RZ, RZ, 0x1f ;  /* 0x0000001fff0b7424 */ /* 0x000fe400078e00ff */
[----:B0-----:R-:W-:Y:S01]  /*2fd10*/  IMAD.MOV.U32 R15, RZ, RZ, -0x1 ;  /* 0xffffffffff0f7424 */ /* 0x001fe200078e00ff */
[----:B-1----:R-:W-:-:S04]  /*2fd20*/  SHF.R.U32.HI R4, RZ, 0x5, R4 ;  /* 0x00000005ff047819 */ /* 0x002fc80000011604 */
[----:B------:R-:W-:-:S04]  /*2fd30*/  LOP3.LUT R4, R4, 0x3, RZ, 0xc0, !PT ;  /* 0x0000000304047812 */ /* 0x000fc800078ec0ff */
[----:B------:R-:W-:-:S07]  /*2fd40*/  MOV R13, R4 ;  /* 0x00000004000d7202 */ /* 0x000fce0000000f00 */
[----:B------:R-:W-:Y:S05]  /*2fd50*/  WARPSYNC.COLLECTIVE R15, `(.L_x_2083) ;  /* 0x000000000f087348 */ /* 0x000fea0003c00000 */
[----:B------:R0:W1:Y:S02]  /*2fd60*/  SHFL.IDX P6, R14, R13, R12, R11 ;  /* 0x0000000c0d0e7389 */ /* 0x00006400000c000b */
[----:B01----:R-:W-:Y:S01]  /*2fd70*/  ENDCOLLECTIVE ;  /* 0x000000000000791b */ /* 0x003fe20003800000 */
.L_x_2083:
[----:B------:R-:W-:Y:S05]  /*2fd80*/  BSYNC B1 ;  /* 0x0000000000017941 */ /* 0x000fea0003800000 */
.L_x_2082:
[----:B------:R-:W-:Y:S05]  /*2fd90*/  BRA `(.L_x_2084) ;  /* 0xffffff6800947947 */ /* 0x000fea000383ffff */
.L_x_1854:
[----:B------:R-:W-:Y:S01]  /*2fda0*/  BSSY B1, `(.L_x_2085) ;  /* 0x0000006000017945 */ /* 0x000fe20003800000 */
[----:B0-----:R-:W-:-:S07]  /*2fdb0*/  IMAD.MOV.U32 R15, RZ, RZ, -0x1 ;  /* 0xffffffffff0f7424 */ /* 0x001fce00078e00ff */
[----:B-1----:R-:W-:Y:S05]  /*2fdc0*/  WARPSYNC.COLLECTIVE R15, `(.L_x_2086) ;  /* 0x000000000f0c7348 */ /* 0x002fea0003c00000 */
[----:B------:R-:W-:Y:S02]  /*2fdd0*/  ELECT P6, UR62, PT ;  /* 0x00000000003e782f */ /* 0x000fe400038c0000 */
[----:B------:R-:W-:Y:S01]  /*2fde0*/  MOV R14, UR62 ;  /* 0x0000003e000e7c02 */ /* 0x000fe20008000f00 */
[----:B-1----:R-:W-:Y:S10]  /*2fdf0*/  ENDCOLLECTIVE ;  /* 0x000000000000791b */ /* 0x002ff40003800000 */
.L_x_2086:
[----:B------:R-:W-:Y:S05]  /*2fe00*/  BSYNC B1 ;  /* 0x0000000000017941 */ /* 0x000fea0003800000 */
.L_x_2085:
[----:B------:R-:W-:Y:S01]  /*2fe10*/  PLOP3.LUT P2, PT, P6, PT, PT, 0x80, 0x0 ;  /* 0x000000000000781c */ /* 0x000fe2000374f070 */
[----:B------:R-:W-:-:S12]  /*2fe20*/  BRA `(.L_x_1853) ;  /* 0xffffff6800887947 */ /* 0x000fd8000383ffff */
.L_x_1856:
[----:B-1----:R1:W2:Y:S02]  /*2fe30*/  SYNCS.PHASECHK.TRANS64.TRYWAIT P0, [R18+URZ+0x30820], R3 ;  /* 0x03082003120075a7 */ /* 0x0022a4000800017f */
[----:B--2---:R-:W-:Y:S05]  /*2fe40*/  @!P0 NANOSLEEP.SYNCS 0x989680 ;  /* 0x009896800000895d */ /* 0x004fea0003900000 */
[----:B------:R-:W2:Y:S02]  /*2fe50*/  @!P0 SYNCS.PHASECHK.TRANS64 P0, [R18+URZ+0x30820], R3 ;  /* 0x03082003120085a7 */ /* 0x000ea4000800007f */
[----:B--2---:R-:W-:Y:S05]  /*2fe60*/  @!P0 BRA `(.L_x_1856) ;  /* 0xfffffffc00f08947 */ /* 0x004fea000383ffff */
[----:B------:R-:W-:Y:S05]  /*2fe70*/  BRA `(.L_x_2087) ;  /* 0xffffff6800987947 */ /* 0x000fea000383ffff */
.L_x_1860:
[----:B--2---:R2:W3:Y:S02]  /*2fe80*/  SYNCS.PHASECHK.TRANS64.TRYWAIT P0, [R5+URZ+0x308a0], R9 ;  /* 0x0308a009050075a7 */ /* 0x0044e4000800017f */
[----:B---3--:R-:W-:Y:S05]  /*2fe90*/  @!P0 NANOSLEEP.SYNCS 0x989680 ;  /* 0x009896800000895d */ /* 0x008fea0003900000 */
[----:B------:R-:W3:Y:S02]  /*2fea0*/  @!P0 SYNCS.PHASECHK.TRANS64 P0, [R5+URZ+0x308a0], R9 ;  /* 0x0308a009050085a7 */ /* 0x000ee4000800007f */
[----:B---3--:R-:W-:Y:S05]  /*2feb0*/  @!P0 BRA `(.L_x_1860) ;  /* 0xfffffffc00f08947 */ /* 0x008fea000383ffff */
[----:B------:R-:W-:Y:S05]  /*2fec0*/  BRA `(.L_x_2088) ;  /* 0xffffff6800b87947 */ /* 0x000fea000383ffff */
.L_x_1868:
[----:B0-----:R0:W1:Y:S02]  /*2fed0*/  SYNCS.PHASECHK.TRANS64.TRYWAIT P0, [R5+URZ+0x308c0], R9 ;  /* 0x0308c009050075a7 */ /* 0x001064000800017f */
[----:B-1----:R-:W-:Y:S05]  /*2fee0*/  @!P0 NANOSLEEP.SYNCS 0x989680 ;  /* 0x009896800000895d */ /* 0x002fea0003900000 */
[----:B------:R-:W1:Y:S02]  /*2fef0*/  @!P0 SYNCS.PHASECHK.TRANS64 P0, [R5+URZ+0x308c0], R9 ;  /* 0x0308c009050085a7 */ /* 0x000e64000800007f */
[----:B-1----:R-:W-:Y:S05]  /*2ff00*/  @!P0 BRA `(.L_x_1868) ;  /* 0xfffffffc00f08947 */ /* 0x002fea000383ffff */
[----:B------:R-:W-:Y:S05]  /*2ff10*/  BRA `(.L_x_2089) ;  /* 0xffffff6c00f47947 */ /* 0x000fea000383ffff */
.L_x_1878:
[----:B-1----:R1:W2:Y:S02]  /*2ff20*/  SYNCS.PHASECHK.TRANS64.TRYWAIT P0, [R7+URZ+0x308a0], R6 ;  /* 0x0308a006070075a7 */ /* 0x0022a4000800017f */
[----:B--2---:R-:W-:Y:S05]  /*2ff30*/  @!P0 NANOSLEEP.SYNCS 0x989680 ;  /* 0x009896800000895d */ /* 0x004fea0003900000 */
[----:B------:R-:W2:Y:S02]  /*2ff40*/  @!P0 SYNCS.PHASECHK.TRANS64 P0, [R7+URZ+0x308a0], R6 ;  /* 0x0308a006070085a7 */ /* 0x000ea4000800007f */
[----:B--2---:R-:W-:Y:S05]  /*2ff50*/  @!P0 BRA `(.L_x_1878) ;  /* 0xfffffffc00f08947 */ /* 0x004fea000383ffff */
[----:B------:R-:W-:Y:S05]  /*2ff60*/  BRA `(.L_x_2090) ;  /* 0xffffff7400807947 */ /* 0x000fea000383ffff */
.L_x_1886:
[----:B0-----:R0:W2:Y:S02]  /*2ff70*/  SYNCS.PHASECHK.TRANS64.TRYWAIT P0, [R7+URZ+0x308c0], R6 ;  /* 0x0308c006070075a7 */ /* 0x0010a4000800017f */
[----:B--2---:R-:W-:Y:S05]  /*2ff80*/  @!P0 NANOSLEEP.SYNCS 0x989680 ;  /* 0x009896800000895d */ /* 0x004fea0003900000 */
[----:B------:R-:W2:Y:S02]  /*2ff90*/  @!P0 SYNCS.PHASECHK.TRANS64 P0, [R7+URZ+0x308c0], R6 ;  /* 0x0308c006070085a7 */ /* 0x000ea4000800007f */
[----:B--2---:R-:W-:Y:S05]  /*2ffa0*/  @!P0 BRA `(.L_x_1886) ;  /* 0xfffffffc00f08947 */ /* 0x004fea000383ffff */
[----:B------:R-:W-:Y:S05]  /*2ffb0*/  BRA `(.L_x_2091) ;  /* 0xffffff7800b47947 */ /* 0x000fea000383ffff */
.L_x_1912:
[----:B------:R-:W2:Y:S01]  /*2ffc0*/  S2R R4, SR_TID.X ;  /* 0x0000000000047919 */ /* 0x000ea20000002100 */
[----:B------:R-:W-:Y:S01]  /*2ffd0*/  BSSY B0, `(.L_x_2092) ;  /* 0x000000a000007945 */ /* 0x000fe20003800000 */
[----:B------:R-:W-:Y:S01]  /*2ffe0*/  MOV R12, RZ ;  /* 0x000000ff000c7202 */ /* 0x000fe20000000f00 */
[----:B------:R-:W-:Y:S02]  /*2fff0*/  IMAD.MOV.U32 R11, RZ, RZ, 0x1f ;  /* 0x0000001fff0b7424 */ /* 0x000fe400078e00ff */
[----:B0-----:R-:W-:Y:S01]  /*30000*/  IMAD.MOV.U32 R15, RZ, RZ, -0x1 ;  /* 0xffffffffff0f7424 */ /* 0x001fe200078e00ff */
[----:B--2---:R-:W-:-:S04]  /*30010*/  SHF.R.U32.HI R4, RZ, 0x5, R4 ;  /* 0x00000005ff047819 */ /* 0x004fc80000011604 */
[----:B------:R-:W-:-:S05]  /*30020*/  LOP3.LUT R4, R4, 0x3, RZ, 0xc0, !PT ;  /* 0x0000000304047812 */ /* 0x000fca00078ec0ff */
[----:B------:R-:W-:-:S07]  /*30030*/  IMAD.MOV.U32 R13, RZ, RZ, R4 ;  /* 0x000000ffff0d7224 */ /* 0x000fce00078e0004 */
[----:B-1----:R-:W-:Y:S05]  /*30040*/  WARPSYNC.COLLECTIVE R15, `(.L_x_2093) ;  /* 0x000000000f087348 */ /* 0x002fea0003c00000 */
[----:B------:R0:W2:Y:S02]  /*30050*/  SHFL.IDX P6, R14, R13, R12, R11 ;  /* 0x0000000c0d0e7389 */ /* 0x0000a400000c000b */
[----:B012---:R-:W-:Y:S01]  /*30060*/  ENDCOLLECTIVE ;  /* 0x000000000000791b */ /* 0x007fe20003800000 */
.L_x_2093:
[----:B------:R-:W-:Y:S05]  /*30070*/  BSYNC B0 ;  /* 0x0000000000007941 */ /* 0x000fea0003800000 */
.L_x_2092:
[----:B------:R-:W-:Y:S05]  /*30080*/  BRA `(.L_x_2094) ;  /* 0xffffff8c00447947 */ /* 0x000fea000383ffff */
.L_x_1914:
[----:B------:R-:W-:Y:S01]  /*30090*/  BSSY B0, `(.L_x_2095) ;  /* 0x0000006000007945 */ /* 0x000fe20003800000 */
[----:B0-----:R-:W-:-:S07]  /*300a0*/  IMAD.MOV.U32 R15, RZ, RZ, -0x1 ;  /* 0xffffffffff0f7424 */ /* 0x001fce00078e00ff */
[----:B-12---:R-:W-:Y:S05]  /*300b0*/  WARPSYNC.COLLECTIVE R15, `(.L_x_2096) ;  /* 0x000000000f0c7348 */ /* 0x006fea0003c00000 */
[----:B------:R-:W-:Y:S02]  /*300c0*/  ELECT P6, UR62, PT ;  /* 0x00000000003e782f */ /* 0x000fe400038c0000 */
[----:B------:R-:W-:Y:S01]  /*300d0*/  MOV R14, UR62 ;  /* 0x0000003e000e7c02 */ /* 0x000fe20008000f00 */
[----:B-12---:R-:W-:Y:S10]  /*300e0*/  ENDCOLLECTIVE ;  /* 0x000000000000791b */ /* 0x006ff40003800000 */
.L_x_2096:
[----:B------:R-:W-:Y:S05]  /*300f0*/  BSYNC B0 ;  /* 0x0000000000007941 */ /* 0x000fea0003800000 */
.L_x_2095:
[----:B------:R-:W-:Y:S05]  /*30100*/  BRA `(.L_x_2097) ;  /* 0xffffff8c00487947 */ /* 0x000fea000383ffff */
.L_x_1916:
[----:B---3--:R3:W4:Y:S02]  /*30110*/  SYNCS.PHASECHK.TRANS64.TRYWAIT P0, [R0+URZ+0x30840], R2 ;  /* 0x03084002000075a7 */ /* 0x008724000800017f */
[----:B----4-:R-:W-:Y:S05]  /*30120*/  @!P0 NANOSLEEP.SYNCS 0x989680 ;  /* 0x009896800000895d */ /* 0x010fea0003900000 */
[----:B------:R-:W4:Y:S02]  /*30130*/  @!P0 SYNCS.PHASECHK.TRANS64 P0, [R0+URZ+0x30840], R2 ;  /* 0x03084002000085a7 */ /* 0x000f24000800007f */
[----:B----4-:R-:W-:Y:S05]  /*30140*/  @!P0 BRA `(.L_x_1916) ;  /* 0xfffffffc00f08947 */ /* 0x010fea000383ffff */
[----:B------:R-:W-:Y:S05]  /*30150*/  BRA `(.L_x_2098) ;  /* 0xffffff8c00b07947 */ /* 0x000fea000383ffff */
.L_x_1920:
[----:B------:R0:W5:Y:S01]  /*30160*/  LDL.LU R9, [R1+0x3c] ;  /* 0x00003c0001097983 */ /* 0x0001620000300800 */
[----:B------:R-:W-:Y:S01]  /*30170*/  IMAD.MOV.U32 R5, RZ, RZ, R11 ;  /* 0x000000ffff057224 */ /* 0x000fe200078e000b */
[----:B------:R-:W-:Y:S01]  /*30180*/  MOV R12, RZ ;  /* 0x000000ff000c7202 */ /* 0x000fe20000000f00 */
[----:B------:R-:W-:Y:S02]  /*30190*/  IMAD.MOV.U32 R13, RZ, RZ, R3 ;  /* 0x000000ffff0d7224 */ /* 0x000fe400078e0003 */
[----:B------:R-:W-:Y:S02]  /*301a0*/  IMAD.MOV.U32 R11, RZ, RZ, 0x181f ;  /* 0x0000181fff0b7424 */ /* 0x000fe400078e00ff */
[----:B------:R-:W-:-:S07]  /*301b0*/  IMAD.MOV.U32 R15, RZ, RZ, -0x1 ;  /* 0xffffffffff0f7424 */ /* 0x000fce00078e00ff */
[----:B0----5:R-:W-:Y:S05]  /*301c0*/  WARPSYNC.COLLECTIVE R15, `(.L_x_2099) ;  /* 0x000000000f087348 */ /* 0x021fea0003c00000 */
[----:B------:R1:W2:Y:S02]  /*301d0*/  SHFL.IDX P6, R14, R13, R12, R11 ;  /* 0x0000000c0d0e7389 */ /* 0x0002a400000c000b */
[----:B012--5:R-:W-:Y:S01]  /*301e0*/  ENDCOLLECTIVE ;  /* 0x000000000000791b */ /* 0x027fe20003800000 */
.L_x_2099:
[----:B------:R-:W-:Y:S02]  /*301f0*/  IMAD.MOV.U32 R13, RZ, RZ, R4 ;  /* 0x000000ffff0d7224 */ /* 0x000fe400078e0004 */
[----:B------:R-:W-:-:S07]  /*30200*/  IMAD.MOV.U32 R6, RZ, RZ, R14 ;  /* 0x000000ffff067224 */ /* 0x000fce00078e000e */
[----:B------:R-:W-:Y:S05]  /*30210*/  WARPSYNC.COLLECTIVE R15, `(.L_x_2100) ;  /* 0x000000000f087348 */ /* 0x000fea0003c00000 */
[----:B------:R0:W1:Y:S02]  /*30220*/  SHFL.IDX P6, R14, R13, R12, R11 ;  /* 0x0000000c0d0e7389 */ /* 0x00006400000c000b */
[----:B01----:R-:W-:Y:S01]  /*30230*/  ENDCOLLECTIVE ;  /* 0x000000000000791b */ /* 0x003fe20003800000 */
.L_x_2100:
[----:B------:R-:W-:Y:S01]  /*30240*/  IADD3 R0, R10, R5, RZ ;  /* 0x000000050a007210 */ /* 0x000fe20007ffe0ff */
[----:B------:R-:W-:Y:S02]  /*30250*/  IMAD R2, R9, R7, RZ ;  /* 0x0000000709027224 */ /* 0x000fe400078e02ff */
[----:B------:R-:W2:Y:S01]  /*30260*/  LDL R9, [R1+0x28] ;  /* 0x0000280001097983 */ /* 0x000ea20000100800 */
[----:B------:R-:W-:Y:S01]  /*30270*/  IMAD.MOV.U32 R7, RZ, RZ, R14 ;  /* 0x000000ffff077224 */ /* 0x000fe200078e000e */
[----:B------:R-:W-:Y:S01]  /*30280*/  ULDC.64 UR4, c[0x0][0x208] ;  /* 0x0000820000047ab9 */ /* 0x000fe20000000a00 */
[C---:B------:R-:W-:Y:S01]  /*30290*/  ISETP.GE.AND P2, PT, R0.reuse, R2, PT ;  /* 0x000000020000720c */ /* 0x040fe20003f46270 */
[----:B------:R-:W-:Y:S02]  /*302a0*/  IMAD.MOV.U32 R13, RZ, RZ, R3 ;  /* 0x000000ffff0d7224 */ /* 0x000fe400078e0003 */
[----:B------:R-:W-:Y:S02]  /*302b0*/  IMAD.MOV.U32 R12, RZ, RZ, 0x1 ;  /* 0x00000001ff0c7424 */ /* 0x000fe400078e00ff */
[----:B------:R-:W-:-:S08]  /*302c0*/  VIADD R5, R0, 0x10 ;  /* 0x0000001000057836 */ /* 0x000fd00000000000 */
        /* <DEDUP_REMOVED lines=16> */
.L_x_2101:
[----:B------:R-:W-:Y:S01]  /*303d0*/  MOV R13, R4 ;  /* 0x00000004000d7202 */ /* 0x000fe20000000f00 */
[----:B------:R-:W-:-:S07]  /*303e0*/  IMAD.MOV.U32 R7, RZ, RZ, R14 ;  /* 0x000000ffff077224 */ /* 0x000fce00078e000e */
[----:B------:R-:W-:Y:S05]  /*303f0*/  WARPSYNC.COLLECTIVE R15, `(.L_x_2102) ;  /* 0x000000000f087348 */ /* 0x000fea0003c00000 */
[----:B------:R0:W1:Y:S02]  /*30400*/  SHFL.IDX P6, R14, R13, R12, R11 ;  /* 0x0000000c0d0e7389 */ /* 0x00006400000c000b */
[----:B01----:R-:W-:Y:S01]  /*30410*/  ENDCOLLECTIVE ;  /* 0x000000000000791b */ /* 0x003fe20003800000 */
.L_x_2102:
[----:B------:R-:W-:Y:S01]  /*30420*/  ULDC.64 UR4, c[0x0][0x208] ;  /* 0x0000820000047ab9 */ /* 0x000fe20000000a00 */
[----:B------:R-:W-:Y:S01]  /*30430*/  MOV R13, R3 ;  /* 0x00000003000d7202 */ /* 0x000fe20000000f00 */
        /* <DEDUP_REMOVED lines=18> */
.L_x_2103:
[----:B------:R-:W-:Y:S02]  /*30560*/  IMAD.MOV.U32 R13, RZ, RZ, R4 ;  /* 0x000000ffff0d7224 */ /* 0x000fe400078e0004 */
[----:B------:R-:W-:-:S07]  /*30570*/  IMAD.MOV.U32 R7, RZ, RZ, R14 ;  /* 0x000000ffff077224 */ /* 0x000fce00078e000e */
[----:B------:R-:W-:Y:S05]  /*30580*/  WARPSYNC.COLLECTIVE R15, `(.L_x_2104) ;  /* 0x000000000f087348 */ /* 0x000fea0003c00000 */
[----:B------:R0:W1:Y:S02]  /*30590*/  SHFL.IDX P6, R14, R13, R12, R11 ;  /* 0x0000000c0d0e7389 */ /* 0x00006400000c000b */
[----:B01----:R-:W-:Y:S01]  /*305a0*/  ENDCOLLECTIVE ;  /* 0x000000000000791b */ /* 0x003fe20003800000 */
.L_x_2104:
[----:B------:R-:W-:Y:S01]  /*305b0*/  ULDC.64 UR4, c[0x0][0x208] ;  /* 0x0000820000047ab9 */ /* 0x000fe20000000a00 */
[----:B------:R-:W-:Y:S02]  /*305c0*/  IMAD.MOV.U32 R13, RZ, RZ, R3 ;  /* 0x000000ffff0d7224 */ /* 0x000fe400078e0003 */
[----:B------:R-:W-:Y:S02]  /*305d0*/  IMAD.MOV.U32 R12, RZ, RZ, 0x3 ;  /* 0x00000003ff0c7424 */ /* 0x000fe400078e00ff */
[----:B------:R-:W-:-:S05]  /*305e0*/  IMAD.MOV.U32 R5, RZ, RZ, R14 ;  /* 0x000000ffff057224 */ /* 0x000fca00078e000e */
[----:B------:R-:W-:-:S05]  /*305f0*/  @!P2 LEA R5, P5, R8, R5, 0x1 ;  /* 0x000000050805a211 */ /* 0x000fca00078a08ff */
[----:B------:R-:W-:-:S05]  /*30600*/  @!P2 IMAD.X R6, RZ, RZ, R7, P5 ;  /* 0x000000ffff06a224 */ /* 0x000fca00028e0607 */
[----:B------:R-:W-:Y:S01]  /*30610*/  @!P2 MOV R7, R6 ;  /* 0x000000060007a202 */ /* 0x000fe20000000f00 */
        /* <DEDUP_REMOVED lines=13> */
.L_x_2105:
[----:B------:R-:W-:Y:S01]  /*306f0*/  MOV R13, R4 ;  /* 0x00000004000d7202 */ /* 0x000fe20000000f00 */
[----:B------:R-:W-:-:S07]  /*30700*/  IMAD.MOV.U32 R7, RZ, RZ, R14 ;  /* 0x000000ffff077224 */ /* 0x000fce00078e000e */
[----:B------:R-:W-:Y:S05]  /*30710*/  WARPSYNC.COLLECTIVE R15, `(.L_x_2106) ;  /* 0x000000000f087348 */ /* 0x000fea0003c00000 */
[----:B------:R0:W1:Y:S02]  /*30720*/  SHFL.IDX P6, R14, R13, R12, R11 ;  /* 0x0000000c0d0e7389 */ /* 0x00006400000c000b */
[----:B01----:R-:W-:Y:S01]  /*30730*/  ENDCOLLECTIVE ;  /* 0x000000000000791b */ /* 0x003fe20003800000 */
.L_x_2106:
        /* <DEDUP_REMOVED lines=20> */
.L_x_2107:
[----:B------:R-:W-:Y:S02]  /*30880*/  IMAD.MOV.U32 R13, RZ, RZ, R4 ;  /* 0x000000ffff0d7224 */ /* 0x000fe400078e0004 */
[----:B------:R-:W-:-:S07]  /*30890*/  IMAD.MOV.U32 R7, RZ, RZ, R14 ;  /* 0x000000ffff077224 */ /* 0x000fce00078e000e */
[----:B------:R-:W-:Y:S05]  /*308a0*/  WARPSYNC.COLLECTIVE R15, `(.L_x_2108) ;  /* 0x000000000f087348 */ /* 0x000fea0003c00000 */
[----:B------:R0:W1:Y:S02]  /*308b0*/  SHFL.IDX P6, R14, R13, R12, R11 ;  /* 0x0000000c0d0e7389 */ /* 0x00006400000c000b */
[----:B01----:R-:W-:Y:S01]  /*308c0*/  ENDCOLLECTIVE ;  /* 0x000000000000791b */ /* 0x003fe20003800000 */
.L_x_2108:
        /* <DEDUP_REMOVED lines=20> */
.L_x_2109:
[----:B------:R-:W-:Y:S01]  /*30a10*/  MOV R13, R4 ;  /* 0x00000004000d7202 */ /* 0x000fe20000000f00 */
[----:B------:R-:W-:-:S07]  /*30a20*/  IMAD.MOV.U32 R7, RZ, RZ, R14 ;  /* 0x000000ffff077224 */ /* 0x000fce00078e000e */
[----:B------:R-:W-:Y:S05]  /*30a30*/  WARPSYNC.COLLECTIVE R15, `(.L_x_2110) ;  /* 0x000000000f087348 */ /* 0x000fea0003c00000 */
[----:B------:R0:W1:Y:S02]  /*30a40*/  SHFL.IDX P6, R14, R13, R12, R11 ;  /* 0x0000000c0d0e7389 */ /* 0x00006400000c000b */
[----:B01----:R-:W-:Y:S01]  /*30a50*/  ENDCOLLECTIVE ;  /* 0x000000000000791b */ /* 0x003fe20003800000 */
.L_x_2110:
        /* <DEDUP_REMOVED lines=20> */
.L_x_2111:
[----:B------:R-:W-:Y:S02]  /*30ba0*/  IMAD.MOV.U32 R13, RZ, RZ, R4 ;  /* 0x000000ffff0d7224 */ /* 0x000fe400078e0004 */
[----:B------:R-:W-:-:S07]  /*30bb0*/  IMAD.MOV.U32 R7, RZ, RZ, R14 ;  /* 0x000000ffff077224 */ /* 0x000fce00078e000e */
[----:B------:R-:W-:Y:S05]  /*30bc0*/  WARPSYNC.COLLECTIVE R15, `(.L_x_2112) ;  /* 0x000000000f087348 */ /* 0x000fea0003c00000 */
[----:B------:R0:W1:Y:S02]  /*30bd0*/  SHFL.IDX P6, R14, R13, R12, R11 ;  /* 0x0000000c0d0e7389 */ /* 0x00006400000c000b */
[----:B01----:R-:W-:Y:S01]  /*30be0*/  ENDCOLLECTIVE ;  /* 0x000000000000791b */ /* 0x003fe20003800000 */
.L_x_2112:
[----:B------:R-:W-:Y:S01]  /*30bf0*/  ULDC.64 UR4, c[0x0][0x208] ;  /* 0x0000820000047ab9 */ /* 0x000fe20000000a00 */
[----:B------:R-:W-:Y:S02]  /*30c00*/  IMAD.MOV.U32 R13, RZ, RZ, R3 ;  /* 0x000000ffff0d7224 */ /* 0x000fe400078e0003 */
[----:B------:R-:W-:Y:S02]  /*30c10*/  IMAD.MOV.U32 R12, RZ, RZ, 0x7 ;  /* 0x00000007ff0c7424 */ /* 0x000fe400078e00ff */
[----:B------:R-:W-:-:S05]  /*30c20*/  IMAD.MOV.U32 R5, RZ, RZ, R14 ;  /* 0x000000ffff057224 */ /* 0x000fca00078e000e */
[----:B------:R-:W-:-:S05]  /*30c30*/  @!P2 LEA R5, P5, R8, R5, 0x1 ;  /* 0x000000050805a211 */ /* 0x000fca00078a08ff */
[----:B------:R-:W-:-:S05]  /*30c40*/  @!P2 IMAD.X R6, RZ, RZ, R7, P5 ;  /* 0x000000ffff06a224 */ /* 0x000fca00028e0607 */
[----:B------:R-:W-:Y:S01]  /*30c50*/  @!P2 MOV R7, R6 ;  /* 0x000000060007a202 */ /* 0x000fe20000000f00 */
        /* <DEDUP_REMOVED lines=11> */
.L_x_2113:
[----:B------:R-:W-:Y:S02]  /*30d10*/  IMAD.MOV.U32 R13, RZ, RZ, R4 ;  /* 0x000000ffff0d7224 */ /* 0x000fe400078e0004 */
[----:B------:R-:W-:-:S07]  /*30d20*/  IMAD.MOV.U32 R5, RZ, RZ, R14 ;  /* 0x000000ffff057224 */ /* 0x000fce00078e000e */
[----:B------:R-:W-:Y:S05]  /*30d30*/  WARPSYNC.COLLECTIVE R15, `(.L_x_2114) ;  /* 0x000000000f087348 */ /* 0x000fea0003c00000 */
[----:B------:R0:W1:Y:S02]  /*30d40*/  SHFL.IDX P6, R14, R13, R12, R11 ;  /* 0x0000000c0d0e7389 */ /* 0x00006400000c000b */
[----:B01----:R-:W-:Y:S01]  /*30d50*/  ENDCOLLECTIVE ;  /* 0x000000000000791b */ /* 0x003fe20003800000 */
.L_x_2114:
[----:B------:R-:W-:Y:S01]  /*30d60*/  MOV R3, R14 ;  /* 0x0000000e00037202 */ /* 0x000fe20000000f00 */
[----:B------:R-:W-:Y:S06]  /*30d70*/  BRA `(.L_x_2115) ;  /* 0xffffff9000687947 */ /* 0x000fec000383ffff */
.L_x_1925:
[----:B---3--:R3:W4:Y:S02]  /*30d80*/  SYNCS.PHASECHK.TRANS64.TRYWAIT P0, [R18+URZ+0x30820], R0 ;  /* 0x03082000120075a7 */ /* 0x008724000800017f */
[----:B----4-:R-:W-:Y:S05]  /*30d90*/  @!P0 NANOSLEEP.SYNCS 0x989680 ;  /* 0x009896800000895d */ /* 0x010fea0003900000 */
[----:B------:R-:W4:Y:S02]  /*30da0*/  @!P0 SYNCS.PHASECHK.TRANS64 P0, [R18+URZ+0x30820], R0 ;  /* 0x03082000120085a7 */ /* 0x000f24000800007f */
[----:B----4-:R-:W-:Y:S05]  /*30db0*/  @!P0 BRA `(.L_x_1925) ;  /* 0xfffffffc00f08947 */ /* 0x010fea000383ffff */
[----:B------:R-:W-:Y:S05]  /*30dc0*/  BRA `(.L_x_2116) ;  /* 0xffffff9000e47947 */ /* 0x000fea000383ffff */
.L_x_1934:
[----:B-1----:R1:W2:Y:S02]  /*30dd0*/  SYNCS.PHASECHK.TRANS64.TRYWAIT P0, [R3+URZ+0x30840], R2 ;  /* 0x03084002030075a7 */ /* 0x0022a4000800017f */
[----:B--2---:R-:W-:Y:S05]  /*30de0*/  @!P0 NANOSLEEP.SYNCS 0x989680 ;  /* 0x009896800000895d */ /* 0x004fea0003900000 */
[----:B------:R-:W2:Y:S02]  /*30df0*/  @!P0 SYNCS.PHASECHK.TRANS64 P0, [R3+URZ+0x30840], R2 ;  /* 0x03084002030085a7 */ /* 0x000ea4000800007f */
[----:B--2---:R-:W-:Y:S05]  /*30e00*/  @!P0 BRA `(.L_x_1934) ;  /* 0xfffffffc00f08947 */ /* 0x004fea000383ffff */
[----:B------:R-:W-:Y:S05]  /*30e10*/  BRA `(.L_x_2117) ;  /* 0xffffff9400dc7947 */ /* 0x000fea000383ffff */
.L_x_1942:
[----:B0-----:R0:W1:Y:S02]  /*30e20*/  SYNCS.PHASECHK.TRANS64.TRYWAIT P0, [R2+URZ+0x30860], R3 ;  /* 0x03086003020075a7 */ /* 0x001064000800017f */
[----:B-1----:R-:W-:Y:S05]  /*30e30*/  @!P0 NANOSLEEP.SYNCS 0x989680 ;  /* 0x009896800000895d */ /* 0x002fea0003900000 */
[----:B------:R-:W1:Y:S02]  /*30e40*/  @!P0 SYNCS.PHASECHK.TRANS64 P0, [R2+URZ+0x30860], R3 ;  /* 0x03086003020085a7 */ /* 0x000e64000800007f */
[----:B-1----:R-:W-:Y:S05]  /*30e50*/  @!P0 BRA `(.L_x_1942) ;  /* 0xfffffffc00f08947 */ /* 0x002fea000383ffff */
[----:B------:R-:W-:Y:S05]  /*30e60*/  BRA `(.L_x_2118) ;  /* 0xffffff9c002c7947 */ /* 0x000fea000383ffff */
.L_x_1954:
[----:B-1----:R1:W2:Y:S02]  /*30e70*/  SYNCS.PHASECHK.TRANS64.TRYWAIT P0, [R3+URZ+0x30840], R2 ;  /* 0x03084002030075a7 */ /* 0x0022a4000800017f */
[----:B--2---:R-:W-:Y:S05]  /*30e80*/  @!P0 NANOSLEEP.SYNCS 0x989680 ;  /* 0x009896800000895d */ /* 0x004fea0003900000 */
[----:B------:R-:W2:Y:S02]  /*30e90*/  @!P0 SYNCS.PHASECHK.TRANS64 P0, [R3+URZ+0x30840], R2 ;  /* 0x03084002030085a7 */ /* 0x000ea4000800007f */
[----:B--2---:R-:W-:Y:S05]  /*30ea0*/  @!P0 BRA `(.L_x_1954) ;  /* 0xfffffffc00f08947 */ /* 0x004fea000383ffff */
[----:B------:R-:W-:Y:S05]  /*30eb0*/  BRA `(.L_x_2119) ;  /* 0xffffffa4003c7947 */ /* 0x000fea000383ffff */
.L_x_1962:
[----:B0-----:R0:W1:Y:S02]  /*30ec0*/  SYNCS.PHASECHK.TRANS64.TRYWAIT P0, [R2+URZ+0x30860], R3 ;  /* 0x03086003020075a7 */ /* 0x001064000800017f */
[----:B-1----:R-:W-:Y:S05]  /*30ed0*/  @!P0 NANOSLEEP.SYNCS 0x989680 ;  /* 0x009896800000895d */ /* 0x002fea0003900000 */
[----:B------:R-:W1:Y:S02]  /*30ee0*/  @!P0 SYNCS.PHASECHK.TRANS64 P0, [R2+URZ+0x30860], R3 ;  /* 0x03086003020085a7 */ /* 0x000e64000800007f */
[----:B-1----:R-:W-:Y:S05]  /*30ef0*/  @!P0 BRA `(.L_x_1962) ;  /* 0xfffffffc00f08947 */ /* 0x002fea000383ffff */
[----:B------:R-:W-:Y:S05]  /*30f00*/  BRA `(.L_x_2120) ;  /* 0xffffffa8008c7947 */ /* 0x000fea000383ffff */
.L_x_1974:
[----:B--2---:R2:W3:Y:S02]  /*30f10*/  SYNCS.PHASECHK.TRANS64.TRYWAIT P0, [R3+URZ+0x30840], R2 ;  /* 0x03084002030075a7 */ /* 0x0044e4000800017f */
[----:B---3--:R-:W-:Y:S05]  /*30f20*/  @!P0 NANOSLEEP.SYNCS 0x989680 ;  /* 0x009896800000895d */ /* 0x008fea0003900000 */
[----:B------:R-:W3:Y:S02]  /*30f30*/  @!P0 SYNCS.PHASECHK.TRANS64 P0, [R3+URZ+0x30840], R2 ;  /* 0x03084002030085a7 */ /* 0x000ee4000800007f */
[----:B---3--:R-:W-:Y:S05]  /*30f40*/  @!P0 BRA `(.L_x_1974) ;  /* 0xfffffffc00f08947 */ /* 0x008fea000383ffff */
[----:B------:R-:W-:Y:S05]  /*30f50*/  BRA `(.L_x_2121) ;  /* 0xffffffb000787947 */ /* 0x000fea000383ffff */
.L_x_1982:
[----:B0-----:R0:W1:Y:S02]  /*30f60*/  SYNCS.PHASECHK.TRANS64.TRYWAIT P0, [R2+URZ+0x30860], R5 ;  /* 0x03086005020075a7 */ /* 0x001064000800017f */
[----:B-1----:R-:W-:Y:S05]  /*30f70*/  @!P0 NANOSLEEP.SYNCS 0x989680 ;  /* 0x009896800000895d */ /* 0x002fea0003900000 */
[----:B------:R-:W1:Y:S02]  /*30f80*/  @!P0 SYNCS.PHASECHK.TRANS64 P0, [R2+URZ+0x30860], R5 ;  /* 0x03086005020085a7 */ /* 0x000e64000800007f */
[----:B-1----:R-:W-:Y:S05]  /*30f90*/  @!P0 BRA `(.L_x_1982) ;  /* 0xfffffffc00f08947 */ /* 0x002fea000383ffff */
[----:B------:R-:W-:Y:S05]  /*30fa0*/  BRA `(.L_x_2122) ;  /* 0xffffffb400c47947 */ /* 0x000fea000383ffff */
.L_x_1996:
[----:B---3--:R3:W4:Y:S02]  /*30fb0*/  SYNCS.PHASECHK.TRANS64.TRYWAIT P0, [R0+URZ+0x30860], R2 ;  /* 0x03086002000075a7 */ /* 0x008724000800017f */
[----:B----4-:R-:W-:Y:S05]  /*30fc0*/  @!P0 NANOSLEEP.SYNCS 0x989680 ;  /* 0x009896800000895d */ /* 0x010fea0003900000 */
[----:B------:R-:W4:Y:S02]  /*30fd0*/  @!P0 SYNCS.PHASECHK.TRANS64 P0, [R0+URZ+0x30860], R2 ;  /* 0x03086002000085a7 */ /* 0x000f24000800007f */
[----:B----4-:R-:W-:Y:S05]  /*30fe0*/  @!P0 BRA `(.L_x_1996) ;  /* 0xfffffffc00f08947 */ /* 0x010fea000383ffff */
[----:B------:R-:W-:Y:S05]  /*30ff0*/  BRA `(.L_x_2123) ;  /* 0xffffffbc00947947 */ /* 0x000fea000383ffff */
.L_x_2006:
[----:B-1-3--:R-:W3:Y:S01]  /*31000*/  LDL R0, [R1] ;  /* 0x0000000001007983 */ /* 0x00aee20000100800 */
[----:B------:R-:W-:Y:S01]  /*31010*/  BSSY B0, `(.L_x_2124) ;  /* 0x0000008000007945 */ /* 0x000fe20003800000 */
[----:B------:R-:W-:Y:S02]  /*31020*/  IMAD.MOV.U32 R12, RZ, RZ, RZ ;  /* 0x000000ffff0c7224 */ /* 0x000fe400078e00ff */
[----:B0-----:R-:W-:Y:S02]  /*31030*/  IMAD.MOV.U32 R11, RZ, RZ, 0x1f ;  /* 0x0000001fff0b7424 */ /* 0x001fe400078e00ff */
[----:B------:R-:W-:Y:S02]  /*31040*/  IMAD.MOV.U32 R15, RZ, RZ, -0x1 ;  /* 0xffffffffff0f7424 */ /* 0x000fe400078e00ff */
[----:B---3--:R-:W-:-:S07]  /*31050*/  IMAD.MOV.U32 R13, RZ, RZ, R0 ;  /* 0x000000ffff0d7224 */ /* 0x008fce00078e0000 */
[----:B--2---:R-:W-:Y:S05]  /*31060*/  WARPSYNC.COLLECTIVE R15, `(.L_x_2125) ;  /* 0x000000000f087348 */ /* 0x004fea0003c00000 */
[----:B------:R0:W1:Y:S02]  /*31070*/  SHFL.IDX P6, R14, R13, R12, R11 ;  /* 0x0000000c0d0e7389 */ /* 0x00006400000c000b */
[----:B012---:R-:W-:Y:S01]  /*31080*/  ENDCOLLECTIVE ;  /* 0x000000000000791b */ /* 0x007fe20003800000 */
.L_x_2125:
[----:B------:R-:W-:Y:S05]  /*31090*/  BSYNC B0 ;  /* 0x0000000000007941 */ /* 0x000fea0003800000 */
.L_x_2124:
[----:B------:R0:W5:Y:S01]  /*310a0*/  LDL R2, [R1+0xc] ;  /* 0x00000c0001027983 */ /* 0x0001620000100800 */
[----:B------:R-:W-:Y:S01]  /*310b0*/  MOV R13, R0 ;  /* 0x00000000000d7202 */ /* 0x000fe20000000f00 */
[----:B------:R-:W-:Y:S01]  /*310c0*/  IMAD.MOV.U32 R12, RZ, RZ, 0x1 ;  /* 0x00000001ff0c7424 */ /* 0x000fe200078e00ff */
[----:B------:R-:W-:Y:S01]  /*310d0*/  LOP3.LUT P1, RZ, R19, 0x1, RZ, 0xc0, !PT ;  /* 0x0000000113ff7812 */ /* 0x000fe2000782c0ff */
[----:B------:R-:W-:Y:S02]  /*310e0*/  IMAD.MOV.U32 R11, RZ, RZ, 0x1f ;  /* 0x0000001fff0b7424 */ /* 0x000fe400078e00ff */
[----:B------:R-:W-:Y:S02]  /*310f0*/  IMAD.MOV.U32 R15, RZ, RZ, -0x1 ;  /* 0xffffffffff0f7424 */ /* 0x000fe400078e00ff */
[----:B0-----:R-:W-:-:S08]  /*31100*/  IMAD.MOV.U32 R5, RZ, RZ, R14 ;  /* 0x000000ffff057224 */ /* 0x001fd000078e000e */
[----:B-----5:R-:W-:Y:S05]  /*31110*/  WARPSYNC.COLLECTIVE R15, `(.L_x_2126) ;  /* 0x000000000f087348 */ /* 0x020fea0003c00000 */
[----:B------:R0:W1:Y:S02]  /*31120*/  SHFL.IDX P6, R14, R13, R12, R11 ;  /* 0x0000000c0d0e7389 */ /* 0x00006400000c000b */
[----:B01---5:R-:W-:Y:S01]  /*31130*/  ENDCOLLECTIVE ;  /* 0x000000000000791b */ /* 0x023fe20003800000 */
.L_x_2126:
        /* <DEDUP_REMOVED lines=12> */
[----:B------:R-:W-:Y:S01]  /*31200*/  MOV R4, RZ ;  /* 0x000000ff00047202 */ /* 0x000fe20000000f00 */
[----:B------:R-:W-:Y:S01]  /*31210*/  IMAD.MOV.U32 R6, RZ, RZ, RZ ;  /* 0x000000ffff067224 */ /* 0x000fe200078e00ff */
[C---:B------:R-:W-:Y:S02]  /*31220*/  ISETP.GE.U32.AND P2, PT, R16.reuse, 0x8, PT ;  /* 0x000000081000780c */ /* 0x040fe40003f46070 */
[C---:B------:R-:W-:Y:S01]  /*31230*/  ISETP.GE.U32.AND P3, PT, R16.reuse, 0x10, PT ;  /* 0x000000101000780c */ /* 0x040fe20003f66070 */
[----:B--2---:R-:W-:Y:S02]  /*31240*/  @!P0 IMAD.MOV.U32 R4, RZ, RZ, R8 ;  /* 0x000000ffff048224 */ /* 0x004fe400078e0008 */
[----:B------:R-:W-:Y:S02]  /*31250*/  IMAD.MOV.U32 R8, RZ, RZ, RZ ;  /* 0x000000ffff087224 */ /* 0x000fe400078e00ff */
[----:B---3--:R-:W-:Y:S01]  /*31260*/  @!P0 IMAD.MOV.U32 R6, RZ, RZ, R2 ;  /* 0x000000ffff068224 */ /* 0x008fe200078e0002 */
[----:B------:R-:W-:-:S03]  /*31270*/  ISETP.GE.U32.AND P0, PT, R16, 0x2, PT ;  /* 0x000000021000780c */ /* 0x000fc60003f06070 */
[----:B------:R-:W-:-:S04]  /*31280*/  IMAD R2, R6, R4, RZ ;  /* 0x0000000406027224 */ /* 0x000fc800078e02ff */
[----:B------:R-:W-:-:S07]  /*31290*/  IMAD.MOV.U32 R13, RZ, RZ, R2 ;  /* 0x000000ffff0d7224 */ /* 0x000fce00078e0002 */
[----:B------:R-:W-:Y:S05]  /*312a0*/  WARPSYNC.COLLECTIVE R15, `(.L_x_2127) ;  /* 0x000000000f087348 */ /* 0x000fea0003c00000 */
[----:B------:R0:W1:Y:S02]  /*312b0*/  SHFL.UP P6, R14, R13, R12, R11 ;  /* 0x0400000c0d0e7389 */ /* 0x00006400000c000b */
[----:B01----:R-:W-:Y:S01]  /*312c0*/  ENDCOLLECTIVE ;  /* 0x000000000000791b */ /* 0x003fe20003800000 */
.L_x_2127:
[----:B------:R-:W-:Y:S01]  /*312d0*/  IMAD.MOV.U32 R12, RZ, RZ, 0x2 ;  /* 0x00000002ff0c7424 */ /* 0x000fe200078e00ff */
        /* <DEDUP_REMOVED lines=8> */
.L_x_2128:
        /* <DEDUP_REMOVED lines=8> */
.L_x_2129:
        /* <DEDUP_REMOVED lines=8> */
.L_x_2130:
[----:B------:R-:W-:Y:S01]  /*31460*/  IMAD.MOV.U32 R12, RZ, RZ, 0x10 ;  /* 0x00000010ff0c7424 */ /* 0x000fe200078e00ff */
[----:B------:R-:W-:-:S04]  /*31470*/  MOV R3, R14 ;  /* 0x0000000e00037202 */ /* 0x000fc80000000f00 */
[----:B------:R-:W-:-:S05]  /*31480*/  SEL R3, R3, RZ, P2 ;  /* 0x000000ff03037207 */ /* 0x000fca0001000000 */
[----:B------:R-:W-:-:S04]  /*31490*/  IMAD.IADD R2, R2, 0x1, R3 ;  /* 0x0000000102027824 */ /* 0x000fc800078e0203 */
[----:B------:R-:W-:-:S07]  /*314a0*/  IMAD.MOV.U32 R13, RZ, RZ, R2 ;  /* 0x000000ffff0d7224 */ /* 0x000fce00078e0002 */
[----:B------:R-:W-:Y:S05]  /*314b0*/  WARPSYNC.COLLECTIVE R15, `(.L_x_2131) ;  /* 0x000000000f087348 */ /* 0x000fea0003c00000 */
[----:B------:R0:W1:Y:S02]  /*314c0*/  SHFL.UP P6, R14, R13, R12, R11 ;  /* 0x0400000c0d0e7389 */ /* 0x00006400000c000b */
[----:B01----:R-:W-:Y:S01]  /*314d0*/  ENDCOLLECTIVE ;  /* 0x000000000000791b */ /* 0x003fe20003800000 */
.L_x_2131:
        /* <DEDUP_REMOVED lines=9> */
.L_x_2132:
[----:B------:R-:W-:Y:S01]  /*31570*/  IMAD.MOV.U32 R9, RZ, RZ, R14 ;  /* 0x000000ffff097224 */ /* 0x000fe200078e000e */
[----:B------:R-:W-:Y:S06]  /*31580*/  BRA `(.L_x_2133) ;  /* 0xffffffc000987947 */ /* 0x000fec000383ffff */
.L_x_2009:
[----:B------:R-:W-:Y:S01]  /*31590*/  BSSY B0, `(.L_x_2134) ;  /* 0x0000008000007945 */ /* 0x000fe20003800000 */
[----:B------:R-:W-:Y:S01]  /*315a0*/  IMAD.MOV.U32 R13, RZ, RZ, R2 ;  /* 0x000000ffff0d7224 */ /* 0x000fe200078e0002 */
[----:B------:R-:W-:Y:S01]  /*315b0*/  MOV R12, 0x1 ;  /* 0x00000001000c7802 */ /* 0x000fe20000000f00 */
[----:B------:R-:W-:Y:S02]  /*315c0*/  IMAD.MOV.U32 R11, RZ, RZ, RZ ;  /* 0x000000ffff0b7224 */ /* 0x000fe400078e00ff */
[----:B------:R-:W-:-:S07]  /*315d0*/  IMAD.MOV.U32 R15, RZ, RZ, -0x1 ;  /* 0xffffffffff0f7424 */ /* 0x000fce00078e00ff */
[----:B0-----:R-:W-:Y:S05]  /*315e0*/  WARPSYNC.COLLECTIVE R15, `(.L_x_2135) ;  /* 0x000000000f087348 */ /* 0x001fea0003c00000 */
[----:B------:R1:W2:Y:S02]  /*315f0*/  SHFL.UP P6, R14, R13, R12, R11 ;  /* 0x0400000c0d0e7389 */ /* 0x0002a400000c000b */
[----:B012---:R-:W-:Y:S01]  /*31600*/  ENDCOLLECTIVE ;  /* 0x000000000000791b */ /* 0x007fe20003800000 */
.L_x_2135:
[----:B------:R-:W-:Y:S05]  /*31610*/  BSYNC B0 ;  /* 0x0000000000007941 */ /* 0x000fea0003800000 */
.L_x_2134:
[----:B------:R-:W-:Y:S01]  /*31620*/  IMAD.MOV.U32 R3, RZ, RZ, R14 ;  /* 0x000000ffff037224 */ /* 0x000fe200078e000e */
[----:B------:R-:W-:Y:S01]  /*31630*/  LOP3.LUT P4, RZ, R19, 0x1, RZ, 0xc0, !PT ;  /* 0x0000000113ff7812 */ /* 0x000fe2000788c0ff */
[----:B------:R-:W-:Y:S01]  /*31640*/  IMAD.MOV.U32 R11, RZ, RZ, RZ ;  /* 0x000000ffff0b7224 */ /* 0x000fe200078e00ff */
[----:B------:R-:W-:Y:S01]  /*31650*/  MOV R12, 0x2 ;  /* 0x00000002000c7802 */ /* 0x000fe20000000f00 */
[----:B------:R-:W-:Y:S01]  /*31660*/  IMAD.MOV.U32 R15, RZ, RZ, -0x1 ;  /* 0xffffffffff0f7424 */ /* 0x000fe200078e00ff */
[----:B------:R-:W-:-:S05]  /*31670*/  SEL R3, R3, RZ, P4 ;  /* 0x000000ff03037207 */ /* 0x000fca0002000000 */
[----:B------:R-:W-:-:S04]  /*31680*/  IMAD.IADD R2, R2, 0x1, R3 ;  /* 0x0000000102027824 */ /* 0x000fc800078e0203 */
[----:B------:R-:W-:-:S07]  /*31690*/  IMAD.MOV.U32 R13, RZ, RZ, R2 ;  /* 0x000000ffff0d7224 */ /* 0x000fce00078e0002 */
[----:B------:R-:W-:Y:S05]  /*316a0*/  WARPSYNC.COLLECTIVE R15, `(.L_x_2136) ;  /* 0x000000000f087348 */ /* 0x000fea0003c00000 */
[----:B------:R0:W1:Y:S02]  /*316b0*/  SHFL.UP P6, R14, R13, R12, R11 ;  /* 0x0400000c0d0e7389 */ /* 0x00006400000c000b */
[----:B01----:R-:W-:Y:S01]  /*316c0*/  ENDCOLLECTIVE ;  /* 0x000000000000791b */ /* 0x003fe20003800000 */
.L_x_2136:
[----:B------:R-:W-:Y:S01]  /*316d0*/  MOV R12, 0x4 ;  /* 0x00000004000c7802 */ /* 0x000fe20000000f00 */
[----:B------:R-:W-:-:S05]  /*316e0*/  IMAD.MOV.U32 R3, RZ, RZ, R14 ;  /* 0x000000ffff037224 */ /* 0x000fca00078e000e */
[----:B------:R-:W-:-:S05]  /*316f0*/  SEL R3, R3, RZ, P0 ;  /* 0x000000ff03037207 */ /* 0x000fca0000000000 */
[----:B------:R-:W-:-:S04]  /*31700*/  IMAD.IADD R2, R2, 0x1, R3 ;  /* 0x0000000102027824 */ /* 0x000fc800078e0203 */
[----:B------:R-:W-:-:S07]  /*31710*/  IMAD.MOV.U32 R13, RZ, RZ, R2 ;  /* 0x000000ffff0d7224 */ /* 0x000fce00078e0002 */
[----:B------:R-:W-:Y:S05]  /*31720*/  WARPSYNC.COLLECTIVE R15, `(.L_x_2137) ;  /* 0x000000000f087348 */ /* 0x000fea0003c00000 */
[----:B------:R0:W1:Y:S02]  /*31730*/  SHFL.UP P6, R14, R13, R12, R11 ;  /* 0x0400000c0d0e7389 */ /* 0x00006400000c000b */
[----:B01----:R-:W-:Y:S01]  /*31740*/  ENDCOLLECTIVE ;  /* 0x000000000000791b */ /* 0x003fe20003800000 */
.L_x_2137:
        /* <DEDUP_REMOVED lines=8> */
.L_x_2138:
        /* <DEDUP_REMOVED lines=8> */
.L_x_2139:
[----:B------:R-:W-:Y:S01]  /*31850*/  MOV R12, 0x1f ;  /* 0x0000001f000c7802 */ /* 0x000fe20000000f00 */
        /* <DEDUP_REMOVED lines=8> */
.L_x_2140:
[----:B------:R-:W-:Y:S01]  /*318e0*/  IMAD.MOV.U32 R9, RZ, RZ, R14 ;  /* 0x000000ffff097224 */ /* 0x000fe200078e000e */
[----:B------:R-:W-:Y:S06]  /*318f0*/  BRA `(.L_x_2141) ;  /* 0xffffffc0006c7947 */ /* 0x000fec000383ffff */
.L_x_2011:
[----:B------:R-:W-:Y:S01]  /*31900*/  BSSY B0, `(.L_x_2142) ;  /* 0x0000006000007945 */ /* 0x000fe20003800000 */
[----:B------:R-:W-:Y:S01]  /*31910*/  PLOP3.LUT P6, PT, P6, PT, PT, 0x8, 0x0 ;  /* 0x000000000000781c */ /* 0x000fe200037ce170 */
[----:B------:R-:W-:-:S12]  /*31920*/  IMAD.MOV.U32 R15, RZ, RZ, -0x1 ;  /* 0xffffffffff0f7424 */ /* 0x000fd800078e00ff */
[----:B0-----:R-:W-:Y:S05]  /*31930*/  WARPSYNC.COLLECTIVE R15, `(.L_x_2143) ;  /* 0x000000000f087348 */ /* 0x001fea0003c00000 */
[----:B------:R-:W-:Y:S01]  /*31940*/  VOTE.ANY R14, PT, P6 ;  /* 0x00000000000e7806 */ /* 0x000fe200030e0100 */
[----:B0-----:R-:W-:Y:S06]  /*31950*/  ENDCOLLECTIVE ;  /* 0x000000000000791b */ /* 0x001fec0003800000 */
.L_x_2143:
[----:B------:R-:W-:Y:S05]  /*31960*/  BSYNC B0 ;  /* 0x0000000000007941 */ /* 0x000fea0003800000 */
.L_x_2142:
[----:B------:R0:W5:Y:S01]  /*31970*/  LDL.LU R10, [R1+0xc] ;  /* 0x00000c00010a7983 */ /* 0x0001620000300800 */
[----:B------:R-:W-:Y:S02]  /*31980*/  IMAD.MOV.U32 R0, RZ, RZ, R14 ;  /* 0x000000ffff007224 */ /* 0x000fe400078e000e */
[----:B------:R-:W-:Y:S02]  /*31990*/  IMAD.MOV.U32 R13, RZ, RZ, R4 ;  /* 0x000000ffff0d7224 */ /* 0x000fe400078e0004 */
[----:B------:R-:W1:Y:S01]  /*319a0*/  POPC R3, R0 ;  /* 0x0000000000037309 */ /* 0x000e620000000000 */
[----:B------:R-:W-:Y:S02]  /*319b0*/  IMAD.MOV.U32 R11, RZ, RZ, 0x1f ;  /* 0x0000001fff0b7424 */ /* 0x000fe400078e00ff */
[----:B------:R-:W-:Y:S01]  /*319c0*/  IMAD.MOV.U32 R15, RZ, RZ, -0x1 ;  /* 0xffffffffff0f7424 */ /* 0x000fe200078e00ff */
[----:B01----:R-:W-:-:S07]  /*319d0*/  MOV R12, R3 ;  /* 0x00000003000c7202 */ /* 0x003fce0000000f00 */
[----:B-----5:R-:W-:Y:S05]  /*319e0*/  WARPSYNC.COLLECTIVE R15, `(.L_x_2144) ;  /* 0x000000000f087348 */ /* 0x020fea0003c00000 */
[----:B------:R0:W1:Y:S02]  /*319f0*/  SHFL.IDX P6, R14, R13, R12, R11 ;  /* 0x0000000c0d0e7389 */ /* 0x00006400000c000b */
[----:B01---5:R-:W-:Y:S01]  /*31a00*/  ENDCOLLECTIVE ;  /* 0x000000000000791b */ /* 0x023fe20003800000 */
.L_x_2144:
[----:B------:R-:W-:Y:S02]  /*31a10*/  IMAD.MOV.U32 R13, RZ, RZ, R6 ;  /* 0x000000ffff0d7224 */ /* 0x000fe400078e0006 */
[----:B------:R-:W-:-:S07]  /*31a20*/  IMAD.MOV.U32 R4, RZ, RZ, R14 ;  /* 0x000000ffff047224 */ /* 0x000fce00078e000e */
[----:B------:R-:W-:Y:S05]  /*31a30*/  WARPSYNC.COLLECTIVE R15, `(.L_x_2145) ;  /* 0x000000000f087348 */ /* 0x000fea0003c00000 */
[----:B------:R0:W1:Y:S02]  /*31a40*/  SHFL.IDX P6, R14, R13, R12, R11 ;  /* 0x0000000c0d0e7389 */ /* 0x00006400000c000b */
[----:B01----:R-:W-:Y:S01]  /*31a50*/  ENDCOLLECTIVE ;  /* 0x000000000000791b */ /* 0x003fe20003800000 */
.L_x_2145:
[----:B------:R-:W-:Y:S01]  /*31a60*/  IMAD.MOV.U32 R6, RZ, RZ, R14 ;  /* 0x000000ffff067224 */ /* 0x000fe200078e000e */
[----:B------:R-:W-:-:S05]  /*31a70*/  IADD3 R10, R3, R10, RZ ;  /* 0x0000000a030a7210 */ /* 0x000fca0007ffe0ff */
[----:B------:R2:W-:Y:S01]  /*31a80*/  STL [R1+0xc], R10 ;  /* 0x00000c0a01007387 */ /* 0x0005e20000100800 */
[----:B------:R-:W-:Y:S05]  /*31a90*/  BRA `(.L_x_2146) ;  /* 0xffffffc0004c7947 */ /* 0x000fea000383ffff */
.L_x_2013:
[----:B------:R-:W-:Y:S01]  /*31aa0*/  BSSY B0, `(.L_x_2147) ;  /* 0x0000008000007945 */ /* 0x000fe20003800000 */
[----:B------:R-:W-:Y:S02]  /*31ab0*/  IMAD.MOV.U32 R13, RZ, RZ, R7 ;  /* 0x000000ffff0d7224 */ /* 0x000fe400078e0007 */
[----:B------:R-:W-:Y:S02]  /*31ac0*/  IMAD.MOV.U32 R12, RZ, RZ, R3 ;  /* 0x000000ffff0c7224 */ /* 0x000fe400078e0003 */
[----:B------:R-:W-:Y:S02]  /*31ad0*/  IMAD.MOV.U32 R11, RZ, RZ, 0x1f ;  /* 0x0000001fff0b7424 */ /* 0x000fe400078e00ff */
[----:B------:R-:W-:-:S07]  /*31ae0*/  IMAD.MOV.U32 R15, RZ, RZ, -0x1 ;  /* 0xffffffffff0f7424 */ /* 0x000fce00078e00ff */
[----:B0-2---:R-:W-:Y:S05]  /*31af0*/  WARPSYNC.COLLECTIVE R15, `(.L_x_2148) ;  /* 0x000000000f087348 */ /* 0x005fea0003c00000 */
[----:B------:R1:W3:Y:S02]  /*31b00*/  SHFL.IDX P6, R14, R13, R12, R11 ;  /* 0x0000000c0d0e7389 */ /* 0x0002e400000c000b */
[----:B0123--:R-:W-:Y:S01]  /*31b10*/  ENDCOLLECTIVE ;  /* 0x000000000000791b */ /* 0x00ffe20003800000 */
.L_x_2148:
[----:B------:R-:W-:Y:S05]  /*31b20*/  BSYNC B0 ;  /* 0x0000000000007941 */ /* 0x000fea0003800000 */
.L_x_2147:
[----:B------:R-:W-:Y:S01]  /*31b30*/  IMAD.MOV.U32 R3, RZ, RZ, R14 ;  /* 0x000000ffff037224 */ /* 0x000fe200078e000e */
[----:B------:R-:W-:Y:S06]  /*31b40*/  BRA `(.L_x_2149) ;  /* 0xffffffc000387947 */ /* 0x000fec000383ffff */
.L_x_2019:
[----:B0-----:R0:W1:Y:S02]  /*31b50*/  SYNCS.PHASECHK.TRANS64.TRYWAIT P0, [R0+URZ+0x30820], R3 ;  /* 0x03082003000075a7 */ /* 0x001064000800017f */
[----:B-1----:R-:W-:Y:S05]  /*31b60*/  @!P0 NANOSLEEP.SYNCS 0x989680 ;  /* 0x009896800000895d */ /* 0x002fea0003900000 */
[----:B------:R-:W1:Y:S02]  /*31b70*/  @!P0 SYNCS.PHASECHK.TRANS64 P0, [R0+URZ+0x30820], R3 ;  /* 0x03082003000085a7 */ /* 0x000e64000800007f */
[----:B-1----:R-:W-:Y:S05]  /*31b80*/  @!P0 BRA `(.L_x_2019) ;  /* 0xfffffffc00f08947 */ /* 0x002fea000383ffff */
[----:B------:R-:W-:Y:S05]  /*31b90*/  BRA `(.L_x_2150) ;  /* 0xffffffc800d87947 */ /* 0x000fea000383ffff */
.L_x_2020:
[----:B------:R-:W1:Y:S01]  /*31ba0*/  S2R R2, SR_TID.X ;  /* 0x0000000000027919 */ /* 0x000e620000002100 */
[----:B------:R-:W-:Y:S01]  /*31bb0*/  BSSY B0, `(.L_x_2151) ;  /* 0x000000a000007945 */ /* 0x000fe20003800000 */
[----:B------:R-:W-:Y:S02]  /*31bc0*/  IMAD.MOV.U32 R12, RZ, RZ, RZ ;  /* 0x000000ffff0c7224 */ /* 0x000fe400078e00ff */
[----:B------:R-:W-:Y:S02]  /*31bd0*/  IMAD.MOV.U32 R11, RZ, RZ, 0x1f ;  /* 0x0000001fff0b7424 */ /* 0x000fe400078e00ff */
[----:B------:R-:W-:Y:S01]  /*31be0*/  IMAD.MOV.U32 R15, RZ, RZ, -0x1 ;  /* 0xffffffffff0f7424 */ /* 0x000fe200078e00ff */
[----:B-1----:R-:W-:-:S04]  /*31bf0*/  SHF.R.U32.HI R2, RZ, 0x5, R2 ;  /* 0x00000005ff027819 */ /* 0x002fc80000011602 */
[----:B------:R-:W-:-:S04]  /*31c00*/  LOP3.LUT R2, R2, 0x3, RZ, 0xc0, !PT ;  /* 0x0000000302027812 */ /* 0x000fc800078ec0ff */
[----:B------:R-:W-:-:S07]  /*31c10*/  MOV R13, R2 ;  /* 0x00000002000d7202 */ /* 0x000fce0000000f00 */
[----:B0-----:R-:W-:Y:S05]  /*31c20*/  WARPSYNC.COLLECTIVE R15, `(.L_x_2152) ;  /* 0x000000000f087348 */ /* 0x001fea0003c00000 */
[----:B------:R1:W2:Y:S02]  /*31c30*/  SHFL.IDX P6, R14, R13, R12, R11 ;  /* 0x0000000c0d0e7389 */ /* 0x0002a400000c000b */
[----:B012---:R-:W-:Y:S01]  /*31c40*/  ENDCOLLECTIVE ;  /* 0x000000000000791b */ /* 0x007fe20003800000 */
.L_x_2152:
[----:B------:R-:W-:Y:S05]  /*31c50*/  BSYNC B0 ;  /* 0x0000000000007941 */ /* 0x000fea0003800000 */
.L_x_2151:
[----:B------:R-:W-:Y:S05]  /*31c60*/  BRA `(.L_x_2153) ;  /* 0xffffffc800c07947 */ /* 0x000fea000383ffff */
.L_x_2021:
[----:B------:R-:W-:Y:S01]  /*31c70*/  BSSY B0, `(.L_x_2154) ;  /* 0x0000006000007945 */ /* 0x000fe20003800000 */
[----:B------:R-:W-:-:S07]  /*31c80*/  IMAD.MOV.U32 R15, RZ, RZ, -0x1 ;  /* 0xffffffffff0f7424 */ /* 0x000fce00078e00ff */
[----:B01----:R-:W-:Y:S05]  /*31c90*/  WARPSYNC.COLLECTIVE R15, `(.L_x_2155) ;  /* 0x000000000f0c7348 */ /* 0x003fea0003c00000 */
[----:B------:R-:W-:Y:S02]  /*31ca0*/  ELECT P6, UR62, PT ;  /* 0x00000000003e782f */ /* 0x000fe400038c0000 */
[----:B------:R-:W-:Y:S01]  /*31cb0*/  MOV R14, UR62 ;  /* 0x0000003e000e7c02 */ /* 0x000fe20008000f00 */
[----:B01----:R-:W-:Y:S10]  /*31cc0*/  ENDCOLLECTIVE ;  /* 0x000000000000791b */ /* 0x003ff40003800000 */
.L_x_2155:
[----:B------:R-:W-:Y:S05]  /*31cd0*/  BSYNC B0 ;  /* 0x0000000000007941 */ /* 0x000fea0003800000 */
.L_x_2154:
[----:B------:R-:W-:Y:S05]  /*31ce0*/  BRA `(.L_x_2156) ;  /* 0xffffffc800b47947 */ /* 0x000fea000383ffff */
.L_x_2023:
[----:B0-----:R0:W1:Y:S02]  /*31cf0*/  SYNCS.PHASECHK.TRANS64.TRYWAIT P0, [R6+URZ], R5 ;  /* 0x00000005060075a7 */ /* 0x001064000800017f */
[----:B-1----:R-:W-:Y:S05]  /*31d00*/  @!P0 NANOSLEEP.SYNCS 0x989680 ;  /* 0x009896800000895d */ /* 0x002fea0003900000 */
[----:B------:R-:W1:Y:S02]  /*31d10*/  @!P0 SYNCS.PHASECHK.TRANS64 P0, [R6+URZ], R5 ;  /* 0x00000005060085a7 */ /* 0x000e64000800007f */
[----:B-1----:R-:W-:Y:S05]  /*31d20*/  @!P0 BRA `(.L_x_2023) ;  /* 0xfffffffc00f08947 */ /* 0x002fea000383ffff */
[----:B------:R-:W-:Y:S05]  /*31d30*/  BRA `(.L_x_2157) ;  /* 0xffffffc800f87947 */ /* 0x000fea000383ffff */
.L_x_2024:
[----:B-1----:R1:W2:Y:S02]  /*31d40*/  SYNCS.PHASECHK.TRANS64.TRYWAIT P0, [R7+URZ], R2 ;  /* 0x00000002070075a7 */ /* 0x0022a4000800017f */
[----:B--2---:R-:W-:Y:S05]  /*31d50*/  @!P0 NANOSLEEP.SYNCS 0x989680 ;  /* 0x009896800000895d */ /* 0x004fea0003900000 */
[----:B------:R-:W2:Y:S02]  /*31d60*/  @!P0 SYNCS.PHASECHK.TRANS64 P0, [R7+URZ], R2 ;  /* 0x00000002070085a7 */ /* 0x000ea4000800007f */
[----:B--2---:R-:W-:Y:S05]  /*31d70*/  @!P0 BRA `(.L_x_2024) ;  /* 0xfffffffc00f08947 */ /* 0x004fea000383ffff */
[----:B------:R-:W-:Y:S05]  /*31d80*/  BRA `(.L_x_2158) ;  /* 0xffffffc800ec7947 */ /* 0x000fea000383ffff */
.L_x_2026:
[----:B--2---:R2:W3:Y:S02]  /*31d90*/  SYNCS.PHASECHK.TRANS64.TRYWAIT P0, [R4+URZ], R5 ;  /* 0x00000005040075a7 */ /* 0x0044e4000800017f */
[----:B---3--:R-:W-:Y:S05]  /*31da0*/  @!P0 NANOSLEEP.SYNCS 0x989680 ;  /* 0x009896800000895d */ /* 0x008fea0003900000 */
[----:B------:R-:W3:Y:S02]  /*31db0*/  @!P0 SYNCS.PHASECHK.TRANS64 P0, [R4+URZ], R5 ;  /* 0x00000005040085a7 */ /* 0x000ee4000800007f */
[----:B---3--:R-:W-:Y:S05]  /*31dc0*/  @!P0 BRA `(.L_x_2026) ;  /* 0xfffffffc00f08947 */ /* 0x008fea000383ffff */
[----:B------:R-:W-:Y:S05]  /*31dd0*/  BRA `(.L_x_2159) ;  /* 0xffffffc800f47947 */ /* 0x000fea000383ffff */
.L_x_2160:
        /* <DEDUP_REMOVED lines=10> */
.L_x_14844:


//--------------------- .text._ZN7cutlass13device_kernelIN5flash11enable_sm90INS1_16FlashAttnFwdSm90INS1_25CollectiveMainloopFwdSm90ILi2EN4cute5tupleIJNS5_1CILi1EEES8_S8_EEENS6_IJNS7_ILi128EEENS7_ILi80EEENS7_ILi256EEEEEELi256ENS_6half_tEfNS_4arch4Sm90ELb1ELb0ELb1ELb0ELb0ELb0ELb0ELb1ELb1ELb1ELb1ELb0EEENS1_21CollectiveEpilogueFwdINS6_IJSA_SC_SB_EEES9_SE_SG_Li256ELb0ELb1ELb1ELb0EEENS1_19SingleTileSchedulerILb0ELb1ELb1ELi128EEEEEEEEEvNT_6ParamsE --------------------------
	.section	.text._ZN7cutlass13device_kernelIN5flash11enable_sm90INS1_16FlashAttnFwdSm90INS1_25CollectiveMainloopFwdSm90ILi2EN4cute5tupleIJNS5_1CILi1EEES8_S8_EEENS6_IJNS7_ILi128EEENS7_ILi80EEENS7_ILi256EEEEEELi256ENS_6half_tEfNS_4arch4Sm90ELb1ELb0ELb1ELb0ELb0ELb0ELb0ELb1ELb1ELb1ELb1ELb0EEENS1_21CollectiveEpilogueFwdINS6_IJSA_SC_SB_EEES9_SE_SG_Li256ELb0ELb1ELb1ELb0EEENS1_19SingleTileSchedulerILb0ELb1ELb1ELi128EEEEEEEEEvNT_6ParamsE,"ax",@progbits
	.align	128
.text._ZN7cutlass13device_kernelIN5flash11enable_sm90INS1_16FlashAttnFwdSm90INS1_25CollectiveMainloopFwdSm90ILi2EN4cute5tupleIJNS5_1CILi1EEES8_S8_EEENS6_IJNS7_ILi128EEENS7_ILi80EEENS7_ILi256EEEEEELi256ENS_6half_tEfNS_4arch4Sm90ELb1ELb0ELb1ELb0ELb0ELb0ELb0ELb1ELb1ELb1ELb1ELb0EEENS1_21CollectiveEpilogueFwdINS6_IJSA_SC_SB_EEES9_SE_SG_Li256ELb0ELb1ELb1ELb0EEENS1_19SingleTileSchedulerILb0ELb1ELb1ELi128EEEEEEEEEvNT_6ParamsE:
        .type           _ZN7cutlass13device_kernelIN5flash11enable_sm90INS1_16FlashAttnFwdSm90INS1_25CollectiveMainloopFwdSm90ILi2EN4cute5tupleIJNS5_1CILi1EEES8_S8_EEENS6_IJNS7_ILi128EEENS7_ILi80EEENS7_ILi256EEEEEELi256ENS_6half_tEfNS_4arch4Sm90ELb1ELb0ELb1ELb0ELb0ELb0ELb0ELb1ELb1ELb1ELb1ELb0EEENS1_21CollectiveEpilogueFwdINS6_IJSA_SC_SB_EEES9_SE_SG_Li256ELb0ELb1ELb1ELb0EEENS1_19SingleTileSchedulerILb0ELb1ELb1ELi128EEEEEEEEEvNT_6ParamsE,@function
        .size           _ZN7cutlass13device_kernelIN5flash11enable_sm90INS1_16FlashAttnFwdSm90INS1_25CollectiveMainloopFwdSm90ILi2EN4cute5tupleIJNS5_1CILi1EEES8_S8_EEENS6_IJNS7_ILi128EEENS7_ILi80EEENS7_ILi256EEEEEELi256ENS_6half_tEfNS_4arch4Sm90ELb1ELb0ELb1ELb0ELb0ELb0ELb0ELb1ELb1ELb1ELb1ELb0EEENS1_21CollectiveEpilogueFwdINS6_IJSA_SC_SB_EEES9_SE_SG_Li256ELb0ELb1ELb1ELb0EEENS1_19SingleTileSchedulerILb0ELb1ELb1ELi128EEEEEEEEEvNT_6ParamsE,(.L_x_14845 - _ZN7cutlass13device_kernelIN5flash11enable_sm90INS1_16FlashAttnFwdSm90INS1_25CollectiveMainloopFwdSm90ILi2EN4cute5tupleIJNS5_1CILi1EEES8_S8_EEENS6_IJNS7_ILi128EEENS7_ILi80EEENS7_ILi256EEEEEELi256ENS_6half_tEfNS_4arch4Sm90ELb1ELb0ELb1ELb0ELb0ELb0ELb0ELb1ELb1ELb1ELb1ELb0EEENS1_21CollectiveEpilogueFwdINS6_IJSA_SC_SB_EEES9_SE_SG_Li256ELb0ELb1ELb1ELb0EEENS1_19SingleTileSchedulerILb0ELb1ELb1ELi128EEEEEEEEEvNT_6ParamsE)
        .other          _ZN7cutlass13device_kernelIN5flash11enable_sm90INS1_16FlashAttnFwdSm90INS1_25CollectiveMainloopFwdSm90ILi2EN4cute5tupleIJNS5_1CILi1EEES8_S8_EEENS6_IJNS7_ILi128EEENS7_ILi80EEENS7_ILi256EEEEEELi256ENS_6half_tEfNS_4arch4Sm90ELb1ELb0ELb1ELb0ELb0ELb0ELb0ELb1ELb1ELb1ELb1ELb0EEENS1_21CollectiveEpilogueFwdINS6_IJSA_SC_SB_EEES9_SE_SG_Li256ELb0ELb1ELb1ELb0EEENS1_19SingleTileSchedulerILb0ELb1ELb1ELi128EEEEEEEEEvNT_6ParamsE,@"STO_CUDA_ENTRY STV_DEFAULT"
_ZN7cutlass13device_kernelIN5flash11enable_sm90INS1_16FlashAttnFwdSm90INS1_25CollectiveMainloopFwdSm90ILi2EN4cute5tupleIJNS5_1CILi1EEES8_S8_EEENS6_IJNS7_ILi128EEENS7_ILi80EEENS7_ILi256EEEEEELi256ENS_6half_tEfNS_4arch4Sm90ELb1ELb0ELb1ELb0ELb0ELb0ELb0ELb1ELb1ELb1ELb1ELb0EEENS1_21CollectiveEpilogueFwdINS6_IJSA_SC_SB_EEES9_SE_SG_Li256ELb0ELb1ELb1ELb0EEENS1_19SingleTileSchedulerILb0ELb1ELb1ELi128EEEEEEEEEvNT_6ParamsE:
        /* <DEDUP_REMOVED lines=17> */
.L_x_2162:
[----:B------:R-:W-:Y:S05]  /*0110*/  BSYNC B0 ;  /* 0x0000000000007941 */ /* 0x000fea0003800000 */
.L_x_2161:
        /* <DEDUP_REMOVED lines=40> */
.L_x_2163:
        /* <DEDUP_REMOVED lines=22> */
.L_x_2164:
        /* <DEDUP_REMOVED lines=18> */
.L_x_2165:
        /* <DEDUP_REMOVED lines=22> */
.L_x_2166:
        /* <DEDUP_REMOVED lines=22> */
.L_x_2167:
        /* <DEDUP_REMOVED lines=8> */
.L_x_2170:
        /* <DEDUP_REMOVED lines=18> */
[----:B------:R-:W0:Y:S01]  /*0a80*/  LDC R0, c[0x0][0x448] ;  /* 0x00011200ff007b82 */ /* 0x000e220000000800 */
[----:B------:R-:W1:Y:S01]  /*0a90*/  S2R R23, SR_CTAID.X ;  /* 0x0000000000177919 */ /* 0x000e620000002500 */
[----:B------:R-:W-:-:S06]  /*0aa0*/  IMAD.MOV.U32 R153, RZ, RZ, RZ ;  /* 0x000000ffff997224 */ /* 0x000fcc00078e00ff */
[----:B------:R-:W2:Y:S08]  /*0ab0*/  LDC.64 R6, c[0x0][0x418] ;  /* 0x00010600ff067b82 */ /* 0x000eb00000000a00 */
[----:B------:R-:W3:Y:S01]  /*0ac0*/  LDC R4, c[0x0][0x288] ;  /* 0x0000a200ff047b82 */ /* 0x000ee20000000800 */
[----:B0-----:R-:W-:-:S07]  /*0ad0*/  ISETP.NE.AND P1, PT, R0, 0x1, PT ;  /* 0x000000010000780c */ /* 0x001fce0003f25270 */
[----:B------:R-:W0:Y:S01]  /*0ae0*/  LDC R17, c[0x0][0x424] ;  /* 0x00010900ff117b82 */ /* 0x000e220000000800 */
[----:B--2---:R-:W-:-:S07]  /*0af0*/  ISETP.NE.U32.AND P0, PT, R6, RZ, PT ;  /* 0x000000ff0600720c */ /* 0x004fce0003f05070 */
[----:B------:R-:W2:Y:S01]  /*0b00*/  LDC R152, c[0x0][0x2f0] ;  /* 0x0000bc00ff987b82 */ /* 0x000ea20000000800 */
[----:B-1----:R-:W-:Y:S02]  /*0b10*/  SHF.L.U32 R23, R23, 0x7, RZ ;  /* 0x0000000717177819 */ /* 0x002fe400000006ff */
[----:B------:R-:W-:-:S03]  /*0b20*/  ISETP.NE.AND.EX P0, PT, R7, RZ, PT, P0 ;  /* 0x000000ff0700720c */ /* 0x000fc60003f05300 */
[----:B------:R-:W-:Y:S01]  /*0b30*/  @P1 VIADD R0, R23, 0x7f ;  /* 0x0000007f17001836 */ /* 0x000fe20000000000 */
[----:B---3--:R-:W-:Y:S01]  /*0b40*/  IADD3 R4, -R4, 0x50, RZ ;  /* 0x0000005004047810 */ /* 0x008fe20007ffe1ff */
[----:B------:R-:W1:Y:S08]  /*0b50*/  @P1 LDC R3, c[0x0][0x44c] ;  /* 0x00011300ff031b82 */ /* 0x000e700000000800 */
[----:B------:R-:W3:Y:S01]  /*0b60*/  @P1 LDC R5, c[0x0][0x450] ;  /* 0x00011400ff051b82 */ /* 0x000ee20000000800 */
[----:B0-----:R-:W-:Y:S01]  /*0b70*/  SEL R17, R17, 0x1, P0 ;  /* 0x0000000111117807 */ /* 0x001fe20000000000 */
[----:B-1----:R-:W-:-:S04]  /*0b80*/  @P1 IMAD.HI.U32 R2, R0, R3, RZ ;  /* 0x0000000300021227 */ /* 0x002fc800078e00ff */
[----:B------:R-:W-:Y:S02]  /*0b90*/  VIADD R0, R23, 0x7f ;  /* 0x0000007f17007836 */ /* 0x000fe40000000000 */
[CC--:B--2---:R-:W-:Y:S01]  /*0ba0*/  IMAD R3, R17.reuse, R152.reuse, R4 ;  /* 0x0000009811037224 */ /* 0x0c4fe200078e0204 */
[----:B------:R-:W-:Y:S02]  /*0bb0*/  SHF.R.U32.HI R4, RZ, 0x10, R18 ;  /* 0x00000010ff047819 */ /* 0x000fe40000011612 */
[----:B---3--:R-:W-:Y:S01]  /*0bc0*/  @P1 SHF.R.U32.HI R0, RZ, R5, R2 ;  /* 0x00000005ff001219 */ /* 0x008fe20000011602 */
[----:B------:R-:W-:Y:S01]  /*0bd0*/  IMAD R2, R17, R152, 0x4f ;  /* 0x0000004f11027424 */ /* 0x000fe200078e0298 */
[----:B------:R-:W-:Y:S02]  /*0be0*/  ISETP.NE.AND P0, PT, R4, RZ, PT ;  /* 0x000000ff0400720c */ /* 0x000fe40003f05270 */
[----:B------:R-:W-:Y:S01]  /*0bf0*/  LOP3.LUT R18, R18, 0xffff, RZ, 0xc0, !PT ;  /* 0x0000ffff12127812 */ /* 0x000fe200078ec0ff */
[----:B------:R-:W-:-:S02]  /*0c00*/  IMAD.IADD R0, R3, 0x1, R0 ;  /* 0x0000000103007824 */ /* 0x000fc400078e0200 */
[----:B------:R-:W-:-:S04]  /*0c10*/  IMAD.HI R2, R2, 0x66666667, RZ ;  /* 0x6666666702027827 */ /* 0x000fc800078e02ff */
[----:B------:R-:W-:Y:S01]  /*0c20*/  IMAD.HI R0, R0, 0x66666667, RZ ;  /* 0x6666666700007827 */ /* 0x000fe200078e02ff */
[----:B------:R-:W-:-:S03]  /*0c30*/  SHF.R.U32.HI R3, RZ, 0x1f, R2 ;  /* 0x0000001fff037819 */ /* 0x000fc60000011602 */
[----:B------:R-:W0:Y:S01]  /*0c40*/  @!P0 LDC R4, c[0x0][0x9f0] ;  /* 0x00027c00ff048b82 */ /* 0x000e220000000800 */
[----:B------:R-:W-:Y:S02]  /*0c50*/  SHF.R.U32.HI R5, RZ, 0x1f, R0 ;  /* 0x0000001fff057819 */ /* 0x000fe40000011600 */
[----:B------:R-:W-:Y:S02]  /*0c60*/  LEA.HI.SX32 R3, R2, R3, 0x1b ;  /* 0x0000000302037211 */ /* 0x000fe400078fdaff */
[----:B------:R-:W-:-:S04]  /*0c70*/  LEA.HI.SX32 R0, R0, R5, 0x1b ;  /* 0x0000000500007211 */ /* 0x000fc800078fdaff */
[----:B------:R-:W-:-:S04]  /*0c80*/  VIMNMX R11, R3, R0, PT ;  /* 0x00000000030b7248 */ /* 0x000fc80003fe0100 */
[----:B------:R-:W-:-:S13]  /*0c90*/  ISETP.GE.AND P1, PT, R11, 0x1, PT ;  /* 0x000000010b00780c */ /* 0x000fda0003f26270 */
[----:B------:R-:W-:Y:S05]  /*0ca0*/  @!P1 BRA `(.L_x_2172) ;  /* 0x00000000006c9947 */ /* 0x000fea0003800000 */
[-C--:B0-----:R-:W-:Y:S02]  /*0cb0*/  IABS R7, R4.reuse ;  /* 0x0000000400077213 */ /* 0x081fe40000000000 */
[----:B------:R-:W-:Y:S02]  /*0cc0*/  IADD3 R5, R4, -0x1, R11 ;  /* 0xffffffff04057810 */ /* 0x000fe40007ffe00b */
[----:B------:R-:W0:Y:S01]  /*0cd0*/  I2F.RP R0, R7 ;  /* 0x0000000700007306 */ /* 0x000e220000209400 */
[----:B------:R-:W-:-:S05]  /*0ce0*/  IABS R8, R4 ;  /* 0x0000000400087213 */ /* 0x000fca0000000000 */
[----:B------:R-:W-:Y:S02]  /*0cf0*/  IMAD.MOV R8, RZ, RZ, -R8 ;  /* 0x000000ffff087224 */ /* 0x000fe400078e0a08 */
[----:B0-----:R-:W0:Y:S02]  /*0d00*/  MUFU.RCP R0, R0 ;  /* 0x0000000000007308 */ /* 0x001e240000001000 */
[----:B0-----:R-:W-:Y:S02]  /*0d10*/  IADD3 R2, R0, 0xffffffe, RZ ;  /* 0x0ffffffe00027810 */ /* 0x001fe40007ffe0ff */
[----:B------:R-:W-:-:S04]  /*0d20*/  IABS R0, R5 ;  /* 0x0000000500007213 */ /* 0x000fc80000000000 */
[----:B------:R0:W1:Y:S01]  /*0d30*/  F2I.FTZ.U32.TRUNC.NTZ R3, R2 ;  /* 0x0000000200037305 */ /* 0x000062000021f000 */
[----:B------:R-:W-:-:S04]  /*0d40*/  LOP3.LUT R5, R5, R4, RZ, 0x3c, !PT ;  /* 0x0000000405057212 */ /* 0x000fc800078e3cff */
[----:B------:R-:W-:Y:S01]  /*0d50*/  ISETP.GE.AND P2, PT, R5, RZ, PT ;  /* 0x000000ff0500720c */ /* 0x000fe20003f46270 */
[----:B0-----:R-:W-:Y:S02]  /*0d60*/  IMAD.MOV.U32 R2, RZ, RZ, RZ ;  /* 0x000000ffff027224 */ /* 0x001fe400078e00ff */
[----:B-1----:R-:W-:-:S04]  /*0d70*/  IMAD.MOV R6, RZ, RZ, -R3 ;  /* 0x000000ffff067224 */ /* 0x002fc800078e0a03 */
[----:B------:R-:W-:-:S04]  /*0d80*/  IMAD R9, R6, R7, RZ ;  /* 0x0000000706097224 */ /* 0x000fc800078e02ff */
[----:B------:R-:W-:-:S04]  /*0d90*/  IMAD.HI.U32 R3, R3, R9, R2 ;  /* 0x0000000903037227 */ /* 0x000fc800078e0002 */
[----:B------:R-:W-:Y:S02]  /*0da0*/  IMAD.MOV.U32 R2, RZ, RZ, R8 ;  /* 0x000000ffff027224 */ /* 0x000fe400078e0008 */
[----:B------:R-:W-:-:S04]  /*0db0*/  IMAD.HI.U32 R3, R3, R0, RZ ;  /* 0x0000000003037227 */ /* 0x000fc800078e00ff */
[----:B------:R-:W-:-:S05]  /*0dc0*/  IMAD R0, R3, R2, R0 ;  /* 0x0000000203007224 */ /* 0x000fca00078e0200 */
[----:B------:R-:W-:-:S13]  /*0dd0*/  ISETP.GT.U32.AND P1, PT, R7, R0, PT ;  /* 0x000000000700720c */ /* 0x000fda0003f24070 */
[-C--:B------:R-:W-:Y:S01]  /*0de0*/  @!P1 IADD3 R0, R0, -R7.reuse, RZ ;  /* 0x8000000700009210 */ /* 0x080fe20007ffe0ff */
[----:B------:R-:W-:Y:S01]  /*0df0*/  @!P1 VIADD R3, R3, 0x1 ;  /* 0x0000000103039836 */ /* 0x000fe20000000000 */
[----:B------:R-:W-:Y:S02]  /*0e00*/  ISETP.NE.AND P1, PT, R4, RZ, PT ;  /* 0x000000ff0400720c */ /* 0x000fe40003f25270 */
[----:B------:R-:W-:-:S13]  /*0e10*/  ISETP.GE.U32.AND P0, PT, R0, R7, PT ;  /* 0x000000070000720c */ /* 0x000fda0003f06070 */
[----:B------:R-:W-:-:S04]  /*0e20*/  @P0 VIADD R3, R3, 0x1 ;  /* 0x0000000103030836 */ /* 0x000fc80000000000 */
[----:B------:R-:W-:Y:S01]  /*0e30*/  @!P2 IMAD.MOV R3, RZ, RZ, -R3 ;  /* 0x000000ffff03a224 */ /* 0x000fe200078e0a03 */
[----:B------:R-:W-:-:S05]  /*0e40*/  @!P1 LOP3.LUT R3, RZ, R4, RZ, 0x33, !PT ;  /* 0x00000004ff039212 */ /* 0x000fca00078e33ff */
[----:B------:R-:W-:-:S07]  /*0e50*/  IMAD.MOV.U32 R153, RZ, RZ, R3 ;  /* 0x000000ffff997224 */ /* 0x000fce00078e0003 */
.L_x_2172:
[----:B------:R-:W1:Y:S01]  /*0e60*/  S2R R0, SR_TID.X ;  /* 0x0000000000007919 */ /* 0x000e620000002100 */
[-C--:B------:R-:W-:Y:S01]  /*0e70*/  IMAD R18, R18, R153.reuse, RZ ;  /* 0x0000009912127224 */ /* 0x080fe200078e02ff */
[----:B------:R-:W-:Y:S01]  /*0e80*/  PLOP3.LUT P0, PT, PT, PT, PT, 0x80, 0x0 ;  /* 0x000000000000781c */ /* 0x000fe20003f0f070 */
[----:B------:R-:W-:Y:S01]  /*0e90*/  IMAD.MOV.U32 R2, RZ, RZ, RZ ;  /* 0x000000ffff027224 */ /* 0x000fe200078e00ff */
[----:B------:R-:W-:Y:S02]  /*0ea0*/  CS2R R150, SRZ ;  /* 0x0000000000967805 */ /* 0x000fe4000001ff00 */
[----:B------:R-:W-:Y:S02]  /*0eb0*/  CS2R R148, SRZ ;  /* 0x0000000000947805 */ /* 0x000fe4000001ff00 */
[----:B------:R-:W-:Y:S02]  /*0ec0*/  VIADDMNMX R153, R18, R153, R11, PT ;  /* 0x0000009912997246 */ /* 0x000fe4000380010b */
[----:B------:R-:W-:-:S02]  /*0ed0*/  CS2R R146, SRZ ;  /* 0x0000000000927805 */ /* 0x000fc4000001ff00 */
[----:B------:R-:W-:Y:S02]  /*0ee0*/  CS2R R144, SRZ ;  /* 0x0000000000907805 */ /* 0x000fe4000001ff00 */
[----:B------:R-:W-:Y:S02]  /*0ef0*/  CS2R R142, SRZ ;  /* 0x00000000008e7805 */ /* 0x000fe4000001ff00 */
[----:B------:R-:W-:Y:S02]  /*0f00*/  ISETP.GT.AND P1, PT, R153, R18, PT ;  /* 0x000000129900720c */ /* 0x000fe40003f24270 */
        /* <DEDUP_REMOVED lines=21> */
[----:B-1----:R-:W-:Y:S01]  /*1060*/  IADD3 R19, R0, -0x80, RZ ;  /* 0xffffff8000137810 */ /* 0x002fe20007ffe0ff */
[----:B------:R-:W-:Y:S01]  /*1070*/  IMAD.MOV.U32 R0, RZ, RZ, RZ ;  /* 0x000000ffff007224 */ /* 0x000fe200078e00ff */
        /* <DEDUP_REMOVED lines=37> */
[----:B------:R-:W-:Y:S01]  /*12d0*/  CS2R R24, SRZ ;  /* 0x0000000000187805 */ /* 0x000fe2000001ff00 */
[----:B------:R-:W-:Y:S01]  /*12e0*/  IMAD R152, R17, R152, RZ ;  /* 0x0000009811987224 */ /* 0x000fe200078e02ff */
[----:B------:R-:W-:Y:S06]  /*12f0*/  @!P1 BRA `(.L_x_2173) ;  /* 0x000000dc003c9947 */ /* 0x000fec0003800000 */
[----:B------:R-:W-:Y:S01]  /*1300*/  SHF.R.S32.HI R64, RZ, 0x1f, R19 ;  /* 0x0000001fff407819 */ /* 0x000fe20000011413 */
[----:B------:R-:W1:Y:S01]  /*1310*/  S2UR UR7, SR_CgaCtaId ;  /* 0x00000000000779c3 */ /* 0x000e620000008800 */
[----:B------:R-:W-:Y:S02]  /*1320*/  UMOV UR6, 0x400 ;  /* 0x0000040000067882 */ /* 0x000fe40000000000 */
[----:B------:R-:W-:-:S04]  /*1330*/  LEA.HI R65, R64, R19, RZ, 0x7 ;  /* 0x0000001340417211 */ /* 0x000fc800078f38ff */
[----:B------:R-:W-:-:S05]  /*1340*/  SHF.R.S32.HI R66, RZ, 0x7, R65 ;  /* 0x00000007ff427819 */ /* 0x000fca0000011441 */
[----:B------:R-:W2:Y:S01]  /*1350*/  SHFL.IDX PT, R0, R66, RZ, 0x1f ;  /* 0x00001fff42007589 */ /* 0x000ea200000e0000 */
[----:B-1----:R-:W-:-:S04]  /*1360*/  ULEA UR8, UR7, UR6, 0x18 ;  /* 0x0000000607087291 */ /* 0x002fc8000f8ec03f */
[----:B------:R-:W-:Y:S02]  /*1370*/  UIADD3 UR6, UR8, 0x14400, URZ ;  /* 0x0001440008067890 */ /* 0x000fe4000fffe03f */
[----:B------:R-:W-:Y:S02]  /*1380*/  IMAD.U32 R16, RZ, RZ, UR8 ;  /* 0x00000008ff107e24 */ /* 0x000fe4000f8e00ff */
[----:B------:R-:W-:Y:S01]  /*1390*/  ULOP3.LUT UP0, URZ, UR6, 0x9f, URZ, 0xc0, !UPT ;  /* 0x0000009f063f7892 */ /* 0x000fe2000f80c03f */
[----:B--2---:R-:W-:-:S05]  /*13a0*/  R2UR UR4, R0 ;  /* 0x00000000000472ca */ /* 0x004fca00000e0000 */
        /* <DEDUP_REMOVED lines=11> */
[----:B0-----:R-:W-:Y:S01]  /*1460*/  IMAD.U32 R4, RZ, RZ, UR4 ;  /* 0x00000004ff047e24 */ /* 0x001fe2000f8e00ff */
        /* <DEDUP_REMOVED lines=12> */
.L_x_2174:
[----:B------:R-:W2:Y:S01]  /*1530*/  LDL.LU R20, [R1+0x14] ;  /* 0x0000140001147983 */ /* 0x000ea20000300800 */
[----:B------:R-:W-:Y:S02]  /*1540*/  R2UR UR4, R16 ;  /* 0x00000000100472ca */ /* 0x000fe400000e0000 */
[----:B------:R-:W-:-:S11]  /*1550*/  SHF.L.U32 R2, RZ, 0x1f, RZ ;  /* 0x0000001fff027819 */ /* 0x000fd600000006ff */
[----:B------:R-:W1:Y:S01]  /*1560*/  SYNCS.PHASECHK.TRANS64.TRYWAIT P1, [UR4+0x38800], R2 ;  /* 0x03880002ff0075a7 */ /* 0x000e620008020144 */
[----:B--2---:R-:W-:-:S04]  /*1570*/  LOP3.LUT R0, R20, 0x1, RZ, 0xfc, !PT ;  /* 0x0000000114007812 */ /* 0x004fc800078efcff */
[----:B------:R-:W-:Y:S01]  /*1580*/  ISETP.NE.AND P0, PT, R0, 0x3, PT ;  /* 0x000000030000780c */ /* 0x000fe20003f05270 */
[----:B-1----:R-:W-:-:S12]  /*1590*/  @!P1 BRA `(.L_x_2175) ;  /* 0x0000014800009947 */ /* 0x002fd80003800000 */
.L_x_2303:
[----:B------:R-:W-:Y:S05]  /*15a0*/  @!P0 BRA `(.L_x_2176) ;  /* 0x0000000000048947 */ /* 0x000fea0003800000 */
[----:B------:R-:W-:Y:S01]  /*15b0*/  BPT.TRAP 0x1 ;  /* 0x000000040000795c */ /* 0x000fe20000300000 */
.L_x_2176:
[----:B------:R-:W-:-:S13]  /*15c0*/  R2UR UR4, R16 ;  /* 0x00000000100472ca */ /* 0x000fda00000e0000 */
[----:B------:R2:W3:Y:S01]  /*15d0*/  SYNCS.PHASECHK.TRANS64.TRYWAIT P2, [UR4+0x38830], R2 ;  /* 0x03883002ff0075a7 */ /* 0x0004e20008040144 */
[----:B------:R-:W-:Y:S05]  /*15e0*/  @!P0 BRA `(.L_x_2177) ;  /* 0x0000000000048947 */ /* 0x000fea0003800000 */
[----:B------:R-:W-:Y:S01]  /*15f0*/  BPT.TRAP 0x1 ;  /* 0x000000040000795c */ /* 0x000fe20000300000 */
.L_x_2177:
[----:B------:R-:W4:Y:S01]  /*1600*/  S2R R0, SR_TID.X ;  /* 0x0000000000007919 */ /* 0x000f220000002100 */
[----:B0-----:R-:W-:-:S05]  /*1610*/  IMAD.U32 R4, RZ, RZ, UR36 ;  /* 0x00000024ff047e24 */ /* 0x001fca000f8e00ff */
[----:B------:R-:W-:Y:S02]  /*1620*/  LOP3.LUT R4, R4, 0x10000, RZ, 0xfc, !PT ;  /* 0x0001000004047812 */ /* 0x000fe400078efcff */
[----:B----4-:R-:W-:-:S04]  /*1630*/  LOP3.LUT R0, R0, 0x7f, RZ, 0xc0, !PT ;  /* 0x0000007f00007812 */ /* 0x010fc800078ec0ff */
[----:B------:R-:W-:Y:S01]  /*1640*/  ISETP.NE.AND P1, PT, R0, RZ, PT ;  /* 0x000000ff0000720c */ /* 0x000fe20003f25270 */
[----:B---3--:R-:W-:-:S12]  /*1650*/  @P2 BRA `(.L_x_2178) ;  /* 0x00000000000c2947 */ /* 0x008fd80003800000 */
[----:B------:R-:W-:-:S13]  /*1660*/  R2UR UR4, R16 ;  /* 0x00000000100472ca */ /* 0x000fda00000e0000 */
[----:B------:R-:W0:Y:S02]  /*1670*/  SYNCS.PHASECHK.TRANS64.TRYWAIT P2, [UR4+0x38830], R2 ;  /* 0x03883002ff0075a7 */ /* 0x000e240008040144 */
[----:B0-----:R-:W-:Y:S05]  /*1680*/  @!P2 BRA `(.L_x_2179) ;  /* 0x0000014400e0a947 */ /* 0x001fea0003800000 */
.L_x_2178:
[----:B------:R-:W-:Y:S05]  /*1690*/  WARPSYNC.ALL ;  /* 0x0000000000007948 */ /* 0x000fea0003800000 */
        /* <DEDUP_REMOVED lines=27> */
[----:B012---:R-:W0:Y:S01]  /*1850*/  LDC R2, c[0x0][0x448] ;  /* 0x00011200ff027b82 */ /* 0x007e220000000800 */
[----:B------:R-:W-:Y:S01]  /*1860*/  UMOV UR35, 0x40000040 ;  /* 0x4000004000237882 */ /* 0x000fe20000000000 */
[----:B------:R-:W-:Y:S01]  /*1870*/  UMOV UR37, 0x40000040 ;  /* 0x4000004000257882 */ /* 0x000fe20000000000 */
[----:B------:R-:W-:Y:S01]  /*1880*/  UIADD3 UR4, UR61, 0x80, URZ ;  /* 0x000000803d047890 */ /* 0x000fe2000fffe03f */
[----:B------:R-:W-:Y:S01]  /*1890*/  LOP3.LUT R0, R65, 0xffffff80, RZ, 0xc0, !PT ;  /* 0xffffff8041007812 */ /* 0x000fe200078ec0ff */
[----:B------:R-:W-:Y:S01]  /*18a0*/  UIADD3 UR30, UR61, 0x500, URZ ;  /* 0x000005003d1e7890 */ /* 0x000fe2000fffe03f */
[----:B------:R-:W-:Y:S01]  /*18b0*/  LEA.HI R64, R64, R19, RZ, 0x2 ;  /* 0x0000001340407211 */ /* 0x000fe200078f10ff */
[----:B------:R-:W-:Y:S01]  /*18c0*/  UMOV UR10, UR61 ;  /* 0x0000003d000a7c82 */ /* 0x000fe20008000000 */
[----:B------:R-:W-:Y:S01]  /*18d0*/  UIADD3 UR34, UR61, 0x502, URZ ;  /* 0x000005023d227890 */ /* 0x000fe2000fffe03f */
[----:B------:R-:W-:Y:S01]  /*18e0*/  HGMMA.64x16x16.F32 R56, gdesc[UR8], RZ, !UPT, gsb0 ;  /* 0x00200000083879f0 */ /* 0x000fe2000c0008ff */
[----:B------:R-:W-:Y:S01]  /*18f0*/  UMOV UR14, UR4 ;  /* 0x00000004000e7c82 */ /* 0x000fe20008000000 */
[----:B------:R-:W-:Y:S01]  /*1900*/  UIADD3 UR8, UR61, 0x100, URZ ;  /* 0x000001003d087890 */ /* 0x000fe2000fffe03f */
[----:B------:R-:W-:Y:S01]  /*1910*/  IADD3 R0, R19, -R0, RZ ;  /* 0x8000000013007210 */ /* 0x000fe20007ffe0ff */
[----:B------:R-:W-:Y:S01]  /*1920*/  UIADD3 UR10, UR61, 0x180, URZ ;  /* 0x000001803d0a7890 */ /* 0x000fe2000fffe03f */
[----:B------:R-:W-:Y:S01]  /*1930*/  LOP3.LUT R64, R64, 0xfffffffc, RZ, 0xc0, !PT ;  /* 0xfffffffc40407812 */ /* 0x000fe200078ec0ff */
[----:B------:R-:W-:Y:S01]  /*1940*/  UIADD3 UR4, UR61, 0x200, URZ ;  /* 0x000002003d047890 */ /* 0x000fe2000fffe03f */
[----:B------:R-:W-:Y:S01]  /*1950*/  SHF.R.S32.HI R3, RZ, 0x1f, R0 ;  /* 0x0000001fff037819 */ /* 0x000fe20000011400 */
[----:B------:R-:W-:Y:S01]  /*1960*/  UIADD3 UR5, UR6, 0x2, URZ ;  /* 0x0000000206057890 */ /* 0x000fe2000fffe03f */
[----:B------:R-:W-:Y:S01]  /*1970*/  LEA.HI R7, R66, R66, RZ, 0x1 ;  /* 0x0000004242077211 */ /* 0x000fe200078f08ff */
[----:B------:R-:W-:Y:S01]  /*1980*/  UMOV UR18, UR8 ;  /* 0x0000000800127c82 */ /* 0x000fe20008000000 */
[----:B------:R-:W-:Y:S01]  /*1990*/  UMOV UR22, UR10 ;  /* 0x0000000a00167c82 */ /* 0x000fe20008000000 */
[----:B------:R-:W-:Y:S01]  /*19a0*/  UIADD3 UR10, UR61, 0x2, URZ ;  /* 0x000000023d0a7890 */ /* 0x000fe2000fffe03f */
[CC--:B------:R-:W-:Y:S01]  /*19b0*/  LEA.HI R6, R3.reuse, R0.reuse, RZ, 0x5 ;  /* 0x0000000003067211 */ /* 0x0c0fe200078f28ff */
[----:B------:R-:W-:Y:S01]  /*19c0*/  UMOV UR26, UR4 ;  /* 0x00000004001a7c82 */ /* 0x000fe20008000000 */
[----:B------:R-:W-:Y:S01]  /*19d0*/  UMOV UR28, UR5 ;  /* 0x00000005001c7c82 */ /* 0x000fe20008000000 */
[----:B------:R-:W-:Y:S01]  /*19e0*/  UMOV UR9, UR29 ;  /* 0x0000001d00097c82 */ /* 0x000fe20008000000 */
[----:B------:R-:W-:Y:S01]  /*19f0*/  UMOV UR8, UR28 ;  /* 0x0000001c00087c82 */ /* 0x000fe20008000000 */
[----:B------:R-:W-:Y:S01]  /*1a00*/  UMOV UR11, 0x40000040 ;  /* 0x40000040000b7882 */ /* 0x000fe20000000000 */
[----:B------:R-:W-:Y:S01]  /*1a10*/  UIADD3 UR4, UR61, 0x102, URZ ;  /* 0x000001023d047890 */ /* 0x000fe2000fffe03f */
[----:B------:R-:W-:Y:S01]  /*1a20*/  IMAD.U32 R12, RZ, RZ, UR28 ;  /* 0x0000001cff0c7e24 */ /* 0x000fe2000f8e00ff */
[----:B------:R-:W-:Y:S01]  /*1a30*/  UIADD3 UR5, UR61, 0x182, URZ ;  /* 0x000001823d057890 */ /* 0x000fe2000fffe03f */
[----:B0-----:R-:W-:Y:S01]  /*1a40*/  ISETP.NE.AND P2, PT, R2, 0x1, PT ;  /* 0x000000010200780c */ /* 0x001fe20003f45270 */
[----:B------:R-:W-:Y:S01]  /*1a50*/  UIADD3 UR7, UR6, 0x4, URZ ;  /* 0x0000000406077890 */ /* 0x000fe2000fffe03f */
[----:B------:R-:W-:Y:S01]  /*1a60*/  LEA.HI R2, R3, R0, RZ, 0x2 ;  /* 0x0000000003027211 */ /* 0x000fe200078f10ff */
[----:B------:R-:W-:Y:S01]  /*1a70*/  UIADD3 UR32, UR6, 0x802, URZ ;  /* 0x0000080206207890 */ /* 0x000fe2000fffe03f */
[----:B------:R-:W-:Y:S01]  /*1a80*/  SHF.R.S32.HI R6, RZ, 0x5, R6 ;  /* 0x00000005ff067819 */ /* 0x000fe20000011406 */
[----:B------:R-:W-:Y:S01]  /*1a90*/  UIADD3 UR36, UR6, 0x804, URZ ;  /* 0x0000080406247890 */ /* 0x000fe2000fffe03f */
[--C-:B------:R-:W-:Y:S01]  /*1aa0*/  SHF.R.S32.HI R3, RZ, 0x2, R2.reuse ;  /* 0x00000002ff037819 */ /* 0x100fe20000011402 */
[----:B------:R-:W-:Y:S01]  /*1ab0*/  UIADD3 UR38, UR61, 0x504, URZ ;  /* 0x000005043d267890 */ /* 0x000fe2000fffe03f */
[----:B------:R-:W-:Y:S01]  /*1ac0*/  SHF.R.S32.HI R8, RZ, 0x1f, R2 ;  /* 0x0000001fff087819 */ /* 0x000fe20000011402 */
[----:B------:R-:W-:Y:S01]  /*1ad0*/  UMOV UR39, 0x40000040 ;  /* 0x4000004000277882 */ /* 0x000fe20000000000 */
[----:B------:R-:W-:Y:S01]  /*1ae0*/  UIADD3 UR40, UR6, 0x806, URZ ;  /* 0x0000080606287890 */ /* 0x000fe2000fffe03f */
[----:B------:R-:W-:Y:S01]  /*1af0*/  IMAD R6, R6, 0x10, R23 ;  /* 0x0000001006067824 */ /* 0x000fe200078e0217 */
[----:B------:R-:W-:Y:S01]  /*1b00*/  UIADD3 UR42, UR61, 0x506, URZ ;  /* 0x000005063d2a7890 */ /* 0x000fe2000fffe03f */
[-C--:B------:R-:W-:Y:S01]  /*1b10*/  LEA.HI R8, R8, R3.reuse, RZ, 0x3 ;  /* 0x0000000308087211 */ /* 0x080fe200078f18ff */
[----:B------:R-:W-:Y:S01]  /*1b20*/  UMOV UR41, 0x40000040 ;  /* 0x4000004000297882 */ /* 0x000fe20000000000 */
[----:B------:R-:W-:Y:S01]  /*1b30*/  UMOV UR43, 0x40000040 ;  /* 0x40000040002b7882 */ /* 0x000fe20000000000 */
[----:B------:R-:W-:Y:S01]  /*1b40*/  UIADD3 UR44, UR6, 0xc00, URZ ;  /* 0x00000c00062c7890 */ /* 0x000fe2000fffe03f */
[----:B------:R-:W-:Y:S01]  /*1b50*/  LOP3.LUT R8, R8, 0xfffffff8, RZ, 0xc0, !PT ;  /* 0xfffffff808087812 */ /* 0x000fe200078ec0ff */
[----:B------:R-:W-:Y:S01]  /*1b60*/  UIADD3 UR46, UR61, 0x780, URZ ;  /* 0x000007803d2e7890 */ /* 0x000fe2000fffe03f */
[----:B------:R-:W-:Y:S01]  /*1b70*/  IMAD.IADD R64, R19, 0x1, -R64 ;  /* 0x0000000113407824 */ /* 0x000fe200078e0a40 */
[----:B------:R-:W-:Y:S01]  /*1b80*/  UMOV UR45, 0x40000040 ;  /* 0x40000040002d7882 */ /* 0x000fe20000000000 */
[----:B------:R-:W-:Y:S01]  /*1b90*/  UMOV UR47, 0x40000040 ;  /* 0x40000040002f7882 */ /* 0x000fe20000000000 */
[----:B------:R-:W-:Y:S01]  /*1ba0*/  UIADD3 UR48, UR6, 0xc02, URZ ;  /* 0x00000c0206307890 */ /* 0x000fe2000fffe03f */
[----:B------:R-:W-:Y:S01]  /*1bb0*/  IADD3 R6, R6, R3, -R8 ;  /* 0x0000000306067210 */ /* 0x000fe20007ffe808 */
[----:B------:R-:W-:Y:S01]  /*1bc0*/  UIADD3 UR50, UR61, 0x782, URZ ;  /* 0x000007823d327890 */ /* 0x000fe2000fffe03f */
[----:B------:R-:W0:Y:S01]  /*1bd0*/  @P2 LDC R8, c[0x0][0x44c] ;  /* 0x00011300ff082b82 */ /* 0x000e220000000800 */
[----:B------:R-:W-:Y:S01]  /*1be0*/  UMOV UR49, 0x40000040 ;  /* 0x4000004000317882 */ /* 0x000fe20000000000 */
[----:B------:R-:W-:Y:S01]  /*1bf0*/  UMOV UR51, 0x40000040 ;  /* 0x4000004000337882 */ /* 0x000fe20000000000 */
[----:B------:R-:W-:Y:S01]  /*1c00*/  UIADD3 UR52, UR6, 0xc04, URZ ;  /* 0x00000c0406347890 */ /* 0x000fe2000fffe03f */
[----:B------:R-:W-:Y:S01]  /*1c10*/  LOP3.LUT R7, R7, 0x3fffffe, RZ, 0xc0, !PT ;  /* 0x03fffffe07077812 */ /* 0x000fe200078ec0ff */
[----:B------:R-:W-:-:S02]  /*1c20*/  WARPGROUP.DEPBAR.LE gsb0, 0x0 ;  /* 0x00008000000079c5 */ /* 0x000fc40000010000 */
[----:B------:R-:W-:Y:S01]  /*1c30*/  WARPGROUP.ARRIVE ;  /* 0x00000000000079c5 */ /* 0x000fe20000000000 */
[----:B------:R-:W-:Y:S01]  /*1c40*/  UIADD3 UR54, UR61, 0x784, URZ ;  /* 0x000007843d367890 */ /* 0x000fe2000fffe03f */
[----:B------:R-:W1:Y:S01]  /*1c50*/  @P2 LDC R20, c[0x0][0x450] ;  /* 0x00011400ff142b82 */ /* 0x000e620000000800 */
[----:B------:R-:W-:Y:S01]  /*1c60*/  UMOV UR53, 0x40000040 ;  /* 0x4000004000357882 */ /* 0x000fe20000000000 */
[----:B------:R-:W-:Y:S01]  /*1c70*/  UMOV UR55, 0x40000040 ;  /* 0x4000004000377882 */ /* 0x000fe20000000000 */
[----:B------:R-:W-:Y:S01]  /*1c80*/  UIADD3 UR58, UR61, 0x786, URZ ;  /* 0x000007863d3a7890 */ /* 0x000fe2000fffe03f */
[----:B------:R-:W-:Y:S01]  /*1c90*/  HGMMA.64x16x16.F32 R48, gdesc[UR12], RZ, !UPT, gsb0 ;  /* 0x002000000c3079f0 */ /* 0x000fe2000c0008ff */
[----:B------:R-:W-:Y:S01]  /*1ca0*/  UIADD3 UR12, UR61, 0x4, URZ ;  /* 0x000000043d0c7890 */ /* 0x000fe2000fffe03f */
[----:B------:R-:W-:Y:S01]  /*1cb0*/  LEA.HI R3, R64, R64, RZ, 0x1 ;  /* 0x0000004040037211 */ /* 0x000fe200078f08ff */
[----:B------:R-:W-:Y:S01]  /*1cc0*/  UIADD3 UR13, UR6, 0x6, URZ ;  /* 0x00000006060d7890 */ /* 0x000fe2000fffe03f */
[----:B------:R-:W-:Y:S01]  /*1cd0*/  IMAD.IADD R7, R66, 0x1, -R7 ;  /* 0x0000000142077824 */ /* 0x000fe200078e0a07 */
[----:B------:R-:W-:Y:S01]  /*1ce0*/  UIADD3 UR14, UR6, 0x400, URZ ;  /* 0x00000400060e7890 */ /* 0x000fe2000fffe03f */
[----:B------:R-:W-:Y:S01]  /*1cf0*/  LOP3.LUT R3, R3, 0x1ffffffe, RZ, 0xc0, !PT ;  /* 0x1ffffffe03037812 */ /* 0x000fe200078ec0ff */
[----:B------:R-:W-:Y:S01]  /*1d00*/  UMOV UR15, 0x40000040 ;  /* 0x40000040000f7882 */ /* 0x000fe20000000000 */
[----:B------:R-:W-:Y:S01]  /*1d10*/  UMOV UR59, 0x40000040 ;  /* 0x40000040003b7882 */ /* 0x000fe20000000000 */
[----:B------:R-:W-:Y:S01]  /*1d20*/  LEA R6, R7, R6, 0x6 ;  /* 0x0000000607067211 */ /* 0x000fe200078e30ff */
[----:B------:R-:W2:Y:S01]  /*1d30*/  LDC R9, c[0x0][0x288] ;  /* 0x0000a200ff097b82 */ /* 0x000ea20000000800 */
[----:B------:R-:W-:Y:S01]  /*1d40*/  IMAD.IADD R3, R64, 0x1, -R3 ;  /* 0x0000000140037824 */ /* 0x000fe200078e0a03 */
[----:B------:R-:W-:Y:S01]  /*1d50*/  MOV R15, UR61 ;  /* 0x0000003d000f7c02 */ /* 0x000fe20008000f00 */
[----:B------:R-:W-:Y:S01]  /*1d60*/  IMAD R7, R153, -0x50, R152 ;  /* 0xffffffb099077824 */ /* 0x000fe200078e0298 */
[----:B------:R-:W-:Y:S01]  /*1d70*/  CS2R R150, SRZ ;  /* 0x0000000000967805 */ /* 0x000fe2000001ff00 */
[----:B------:R-:W-:Y:S01]  /*1d80*/  IMAD R19, R3, 0x8, R6 ;  /* 0x0000000803137824 */ /* 0x000fe200078e0206 */
[----:B------:R-:W-:-:S02]  /*1d90*/  CS2R R148, SRZ ;  /* 0x0000000000947805 */ /* 0x000fc4000001ff00 */
[----:B------:R-:W-:Y:S02]  /*1da0*/  CS2R R146, SRZ ;  /* 0x0000000000927805 */ /* 0x000fe4000001ff00 */
[----:B------:R-:W-:Y:S01]  /*1db0*/  IADD3 R7, R7, 0x50, RZ ;  /* 0x0000005007077810 */ /* 0x000fe20007ffe0ff */
[----:B0-----:R-:W-:Y:S01]  /*1dc0*/  @P2 IMAD.HI.U32 R3, R19, R8, RZ ;  /* 0x0000000813032227 */ /* 0x001fe200078e00ff */
[----:B------:R-:W-:Y:S02]  /*1dd0*/  CS2R R144, SRZ ;  /* 0x0000000000907805 */ /* 0x000fe4000001ff00 */
[----:B------:R-:W-:Y:S02]  /*1de0*/  CS2R R142, SRZ ;  /* 0x00000000008e7805 */ /* 0x000fe4000001ff00 */
[----:B------:R-:W-:Y:S01]  /*1df0*/  CS2R R140, SRZ ;  /* 0x00000000008c7805 */ /* 0x000fe2000001ff00 */
[----:B------:R-:W-:Y:S01]  /*1e00*/  IMAD.MOV.U32 R6, RZ, RZ, R19 ;  /* 0x000000ffff067224 */ /* 0x000fe200078e0013 */
[----:B-1----:R-:W-:-:S02]  /*1e10*/  @P2 SHF.R.U32.HI R6, RZ, R20, R3 ;  /* 0x00000014ff062219 */ /* 0x002fc40000011603 */
[----:B------:R-:W-:Y:S02]  /*1e20*/  CS2R R138, SRZ ;  /* 0x00000000008a7805 */ /* 0x000fe4000001ff00 */
[----:B------:R-:W-:Y:S02]  /*1e30*/  LOP3.LUT R3, R2, 0x7ffffffc, RZ, 0xc0, !PT ;  /* 0x7ffffffc02037812 */ /* 0x000fe400078ec0ff */
[----:B------:R-:W-:Y:S02]  /*1e40*/  CS2R R136, SRZ ;  /* 0x0000000000887805 */ /* 0x000fe4000001ff00 */
[----:B------:R-:W-:Y:S01]  /*1e50*/  CS2R R134, SRZ ;  /* 0x0000000000867805 */ /* 0x000fe2000001ff00 */
[----:B------:R-:W0:Y:S01]  /*1e60*/  SHFL.IDX PT, R8, R6, 0x1, 0x1c1f ;  /* 0x003c1f0006087f89 */ /* 0x000e2200000e0000 */
[----:B------:R-:W-:Y:S01]  /*1e70*/  CS2R R132, SRZ ;  /* 0x0000000000847805 */ /* 0x000fe2000001ff00 */
[----:B------:R-:W-:Y:S01]  /*1e80*/  IMAD.IADD R20, R0, 0x1, -R3 ;  /* 0x0000000100147824 */ /* 0x000fe200078e0a03 */
[----:B------:R-:W-:-:S02]  /*1e90*/  CS2R R130, SRZ ;  /* 0x0000000000827805 */ /* 0x000fc4000001ff00 */
[----:B------:R-:W-:Y:S02]  /*1ea0*/  CS2R R128, SRZ ;  /* 0x0000000000807805 */ /* 0x000fe4000001ff00 */
[----:B------:R-:W-:Y:S01]  /*1eb0*/  CS2R R126, SRZ ;  /* 0x00000000007e7805 */ /* 0x000fe2000001ff00 */
[----:B------:R-:W-:Y:S01]  /*1ec0*/  IMAD R7, R20, -0x2, R7 ;  /* 0xfffffffe14077824 */ /* 0x000fe200078e0207 */
        /* <DEDUP_REMOVED lines=16> */
[----:B------:R-:W-:-:S02]  /*1fd0*/  WARPGROUP.DEPBAR.LE gsb0, 0x0 ;  /* 0x00008000000079c5 */ /* 0x000fc40000010000 */
[----:B------:R-:W-:Y:S01]  /*1fe0*/  WARPGROUP.ARRIVE ;  /* 0x00000000000079c5 */ /* 0x000fe20000000000 */
[----:B------:R-:W-:-:S05]  /*1ff0*/  CS2R R92, SRZ ;  /* 0x00000000005c7805 */ /* 0x000fca000001ff00 */
        /* <DEDUP_REMOVED lines=435> */
[----:B------:R-:W-:Y:S01]  /*3b30*/  MUFU.TANH R14, R56 ;  /* 0x00000038000e7308 */ /* 0x000fe20000002400 */
[----:B------:R-:W-:Y:S01]  /*3b40*/  HGMMA.64x16x16.F32 R48, gdesc[UR56], R48, gsb0 ;  /* 0x00200000383079f0 */ /* 0x000fe20008000830 */
[----:B------:R-:W-:Y:S01]  /*3b50*/  UIADD3 UR58, UR61, 0x886, URZ ;  /* 0x000008863d3a7890 */ /* 0x000fe2000fffe03f */
[----:B------:R-:W-:Y:S01]  /*3b60*/  FMUL.FTZ R63, R63, UR6 ;  /* 0x000000063f3f7c20 */ /* 0x000fe20008410000 */
[----:B------:R-:W-:Y:S01]  /*3b70*/  UMOV UR56, UR14 ;  /* 0x0000000e00387c82 */ /* 0x000fe20008000000 */
[----:B------:R-:W-:Y:S01]  /*3b80*/  UMOV UR57, UR15 ;  /* 0x0000000f00397c82 */ /* 0x000fe20008000000 */
[----:B------:R-:W-:Y:S01]  /*3b90*/  UMOV UR59, 0x40000040 ;  /* 0x40000040003b7882 */ /* 0x000fe20000000000 */
[----:B------:R-:W-:Y:S01]  /*3ba0*/  FMUL.FTZ R60, R60, UR6 ;  /* 0x000000063c3c7c20 */ /* 0x000fe20008410000 */
[----:B------:R-:W-:Y:S01]  /*3bb0*/  MUFU.TANH R58, R58 ;  /* 0x0000003a003a7308 */ /* 0x000fe20000002400 */
[----:B------:R-:W-:Y:S01]  /*3bc0*/  FMUL.FTZ R57, R57, UR6 ;  /* 0x0000000639397c20 */ /* 0x000fe20008410000 */
[----:B------:R-:W-:-:S06]  /*3bd0*/  FMUL.FTZ R61, R61, UR6 ;  /* 0x000000063d3d7c20 */ /* 0x000fcc0008410000 */
[----:B------:R-:W1:Y:S08]  /*3be0*/  MUFU.TANH R21, R59 ;  /* 0x0000003b00157308 */ /* 0x000e700000002400 */
        /* <DEDUP_REMOVED lines=8> */
[----:B------:R-:W-:Y:S01]  /*3c70*/  FMUL.FTZ R54, R54, UR6 ;  /* 0x0000000636367c20 */ /* 0x000fe20008410000 */
[----:B------:R-:W-:Y:S01]  /*3c80*/  FMUL.FTZ R55, R55, UR6 ;  /* 0x0000000637377c20 */ /* 0x000fe20008410000 */
[----:B------:R3:W4:Y:S01]  /*3c90*/  MUFU.TANH R56, R50 ;  /* 0x0000003200387308 */ /* 0x0007220000002400 */
[----:B------:R-:W-:Y:S01]  /*3ca0*/  HGMMA.64x16x16.F32 R40, gdesc[UR56], R40, gsb0 ;  /* 0x00200000382879f0 */ /* 0x000fe20008000828 */
[----:B------:R-:W-:Y:S01]  /*3cb0*/  UIADD3 UR58, UR61, 0x906, URZ ;  /* 0x000009063d3a7890 */ /* 0x000fe2000fffe03f */
[----:B------:R-:W-:Y:S01]  /*3cc0*/  FMUL.FTZ R48, R48, UR6 ;  /* 0x0000000630307c20 */ /* 0x000fe20008410000 */
[----:B------:R-:W-:Y:S01]  /*3cd0*/  UMOV UR56, UR14 ;  /* 0x0000000e00387c82 */ /* 0x000fe20008000000 */
[----:B------:R-:W-:Y:S01]  /*3ce0*/  UMOV UR57, UR15 ;  /* 0x0000000f00397c82 */ /* 0x000fe20008000000 */
[----:B------:R-:W-:Y:S01]  /*3cf0*/  UMOV UR59, 0x40000040 ;  /* 0x40000040003b7882 */ /* 0x000fe20000000000 */
[----:B------:R-:W-:Y:S01]  /*3d00*/  FMUL.FTZ R49, R49, UR6 ;  /* 0x0000000631317c20 */ /* 0x000fe20008410000 */
[----:B------:R-:W5:Y:S01]  /*3d10*/  MUFU.TANH R51, R51 ;  /* 0x0000003300337308 */ /* 0x000f620000002400 */
[----:B---3--:R-:W-:-:S02]  /*3d20*/  IMAD.MOV.U32 R50, RZ, RZ, -0x50 ;  /* 0xffffffb0ff327424 */ /* 0x008fc400078e00ff */
[----:B------:R-:W-:Y:S01]  /*3d30*/  FMUL.FTZ R52, R52, UR6 ;  /* 0x0000000634347c20 */ /* 0x000fe20008410000 */
[----:B------:R-:W-:Y:S01]  /*3d40*/  FMUL.FTZ R53, R53, UR6 ;  /* 0x0000000635357c20 */ /* 0x000fe20008410000 */
[----:B------:R-:W-:-:S03]  /*3d50*/  IMAD R3, R153, R50, 0x51 ;  /* 0x0000005199037424 */ /* 0x000fc600078e0232 */
[----:B------:R4:W3:Y:S01]  /*3d60*/  MUFU.TANH R59, R54 ;  /* 0x00000036003b7308 */ /* 0x0008e20000002400 */
[----:B------:R-:W-:-:S05]  /*3d70*/  IMAD R3, R20, -0x2, R3 ;  /* 0xfffffffe14037824 */ /* 0x000fca00078e0203 */
[----:B--2---:R-:W-:Y:S02]  /*3d80*/  IADD3 R0, R3, -R9, R152 ;  /* 0x8000000903007210 */ /* 0x004fe40007ffe098 */
[----:B------:R-:W2:Y:S02]  /*3d90*/  MUFU.TANH R55, R55 ;  /* 0x0000003700377308 */ /* 0x000ea40000002400 */
[----:B0-----:R-:W-:-:S04]  /*3da0*/  VIADDMNMX R8, R8, R0, R7, PT ;  /* 0x0000000008087246 */ /* 0x001fc80003800107 */
[C---:B------:R-:W-:Y:S02]  /*3db0*/  ISETP.GT.AND P3, PT, R8.reuse, RZ, PT ;  /* 0x000000ff0800720c */ /* 0x040fe40003f64270 */
[C---:B------:R-:W-:Y:S01]  /*3dc0*/  ISETP.GT.AND P4, PT, R8.reuse, 0x1, PT ;  /* 0x000000010800780c */ /* 0x040fe20003f84270 */
[----:B------:R-:W-:Y:S01]  /*3dd0*/  MUFU.TANH R61, R61 ;  /* 0x0000003d003d7308 */ /* 0x000fe20000002400 */
[C---:B------:R-:W-:Y:S02]  /*3de0*/  ISETP.GT.AND P5, PT, R8.reuse, 0x8, PT ;  /* 0x000000080800780c */ /* 0x040fe40003fa4270 */
[----:B-1----:R-:W-:Y:S02]  /*3df0*/  FSEL R21, R21, -INF , P4 ;  /* 0xff80000015157808 */ /* 0x002fe40002000000 */
[----:B------:R-:W-:-:S03]  /*3e00*/  ISETP.GT.AND P4, PT, R8, 0x10, PT ;  /* 0x000000100800780c */ /* 0x000fc60003f84270 */
[----:B------:R-:W-:Y:S01]  /*3e10*/  MUFU.TANH R48, R48 ;  /* 0x0000003000307308 */ /* 0x000fe20000002400 */
[----:B----4-:R-:W-:Y:S02]  /*3e20*/  FSEL R54, R56, -INF , P4 ;  /* 0xff80000038367808 */ /* 0x010fe40002000000 */
[----:B------:R-:W-:-:S05]  /*3e30*/  ISETP.GT.AND P4, PT, R8, 0x18, PT ;  /* 0x000000180800780c */ /* 0x000fca0003f84270 */
[----:B------:R-:W-:Y:S01]  /*3e40*/  MUFU.TANH R52, R52 ;  /* 0x0000003400347308 */ /* 0x000fe20000002400 */
[----:B------:R-:W-:Y:S02]  /*3e50*/  WARPGROUP.DEPBAR.LE gsb0, 0x0 ;  /* 0x00008000000079c5 */ /* 0x000fe40000010000 */
[----:B------:R-:W-:Y:S01]  /*3e60*/  WARPGROUP.ARRIVE ;  /* 0x00000000000079c5 */ /* 0x000fe20000000000 */
[----:B------:R-:W-:Y:S01]  /*3e70*/  FMUL.FTZ R42, R42, UR6 ;  /* 0x000000062a2a7c20 */ /* 0x000fe20008410000 */
[----:B------:R-:W-:Y:S01]  /*3e80*/  FMUL.FTZ R46, R46, UR6 ;  /* 0x000000062e2e7c20 */ /* 0x000fe20008410000 */
[----:B------:R-:W-:Y:S01]  /*3e90*/  FMUL.FTZ R43, R43, UR6 ;  /* 0x000000062b2b7c20 */ /* 0x000fe20008410000 */
[----:B------:R-:W-:Y:S01]  /*3ea0*/  FMUL.FTZ R47, R47, UR6 ;  /* 0x000000062f2f7c20 */ /* 0x000fe20008410000 */
[----:B------:R0:W1:Y:S01]  /*3eb0*/  MUFU.TANH R64, R42 ;  /* 0x0000002a00407308 */ /* 0x0000620000002400 */
[----:B------:R-:W-:Y:S01]  /*3ec0*/  HGMMA.64x16x16.F32 R32, gdesc[UR56], R32, gsb0 ;  /* 0x00200000382079f0 */ /* 0x000fe20008000820 */
[----:B------:R-:W-:Y:S01]  /*3ed0*/  UIADD3 UR58, UR61, 0x986, URZ ;  /* 0x000009863d3a7890 */ /* 0x000fe2000fffe03f */
[----:B------:R-:W-:Y:S01]  /*3ee0*/  FMUL.FTZ R40, R40, UR6 ;  /* 0x0000000628287c20 */ /* 0x000fe20008410000 */
[----:B------:R-:W-:Y:S01]  /*3ef0*/  UMOV UR56, UR14 ;  /* 0x0000000e00387c82 */ /* 0x000fe20008000000 */
[----:B------:R-:W-:Y:S01]  /*3f00*/  UMOV UR57, UR15 ;  /* 0x0000000f00397c82 */ /* 0x000fe20008000000 */
[----:B------:R-:W-:Y:S01]  /*3f10*/  UMOV UR59, 0x40000040 ;  /* 0x40000040003b7882 */ /* 0x000fe20000000000 */
[----:B------:R-:W-:Y:S01]  /*3f20*/  FMUL.FTZ R41, R41, UR6 ;  /* 0x0000000629297c20 */ /* 0x000fe20008410000 */
[----:B------:R4:W-:Y:S01]  /*3f30*/  MUFU.TANH R66, R46 ;  /* 0x0000002e00427308 */ /* 0x0009e20000002400 */
[----:B0-----:R-:W-:Y:S01]  /*3f40*/  FSEL R42, R58, -INF , P3 ;  /* 0xff8000003a2a7808 */ /* 0x001fe20001800000 */
[----:B------:R-:W-:Y:S01]  /*3f50*/  FMUL.FTZ R44, R44, UR6 ;  /* 0x000000062c2c7c20 */ /* 0x000fe20008410000 */
[----:B------:R-:W-:Y:S01]  /*3f60*/  ISETP.GT.AND P3, PT, R8, 0x9, PT ;  /* 0x000000090800780c */ /* 0x000fe20003f64270 */
[----:B------:R-:W-:Y:S01]  /*3f70*/  FMUL.FTZ R45, R45, UR6 ;  /* 0x000000062d2d7c20 */ /* 0x000fe20008410000 */
[----:B------:R-:W-:Y:S01]  /*3f80*/  FMNMX.FTZ R3, R42, R21, !PT ;  /* 0x000000152a037209 */ /* 0x000fe20007810000 */
[----:B------:R-:W-:Y:S01]  /*3f90*/  UMOV UR61, URZ ;  /* 0x0000003f003d7c82 */ /* 0x000fe20008000000 */
[----:B------:R-:W-:Y:S01]  /*3fa0*/  FSEL R50, R63, -INF , P3 ;  /* 0xff8000003f327808 */ /* 0x000fe20001800000 */
[----:B------:R-:W0:Y:S01]  /*3fb0*/  MUFU.TANH R43, R43 ;  /* 0x0000002b002b7308 */ /* 0x000e220000002400 */
[----:B----4-:R-:W-:-:S02]  /*3fc0*/  FSEL R46, R62, -INF , P5 ;  /* 0xff8000003e2e7808 */ /* 0x010fc40002800000 */
[----:B------:R-:W-:Y:S02]  /*3fd0*/  ISETP.GT.AND P3, PT, R8, 0x11, PT ;  /* 0x000000110800780c */ /* 0x000fe40003f64270 */
[----:B------:R-:W-:Y:S02]  /*3fe0*/  FMNMX.FTZ R3, R46, R3, !PT ;  /* 0x000000032e037209 */ /* 0x000fe40007810000 */
[----:B-----5:R-:W-:Y:S01]  /*3ff0*/  FSEL R56, R51, -INF , P3 ;  /* 0xff80000033387808 */ /* 0x020fe20001800000 */
[----:B------:R-:W4:Y:S01]  /*4000*/  MUFU.TANH R47, R47 ;  /* 0x0000002f002f7308 */ /* 0x000f220000002400 */
[----:B------:R-:W-:Y:S02]  /*4010*/  FMNMX.FTZ R3, R50, R3, !PT ;  /* 0x0000000332037209 */ /* 0x000fe40007810000 */
[----:B------:R-:W-:Y:S02]  /*4020*/  ISETP.GT.AND P3, PT, R8, 0x19, PT ;  /* 0x000000190800780c */ /* 0x000fe40003f64270 */
[----:B------:R-:W-:-:S02]  /*4030*/  FMNMX.FTZ R3, R54, R3, !PT ;  /* 0x0000000336037209 */ /* 0x000fc40007810000 */
[----:B---3--:R-:W-:Y:S01]  /*4040*/  FSEL R58, R59, -INF , P4 ;  /* 0xff8000003b3a7808 */ /* 0x008fe20002000000 */
[----:B------:R-:W-:Y:S01]  /*4050*/  MUFU.TANH R40, R40 ;  /* 0x0000002800287308 */ /* 0x000fe20000002400 */
[----:B------:R-:W-:Y:S02]  /*4060*/  FMNMX.FTZ R3, R56, R3, !PT ;  /* 0x0000000338037209 */ /* 0x000fe40007810000 */
[----:B------:R-:W-:Y:S02]  /*4070*/  ISETP.GT.AND P4, PT, R8, 0x20, PT ;  /* 0x000000200800780c */ /* 0x000fe40003f84270 */
[----:B--2---:R-:W-:Y:S02]  /*4080*/  FSEL R60, R55, -INF , P3 ;  /* 0xff800000373c7808 */ /* 0x004fe40001800000 */
[----:B------:R-:W-:Y:S01]  /*4090*/  FMNMX.FTZ R3, R58, R3, !PT ;  /* 0x000000033a037209 */ /* 0x000fe20007810000 */
[----:B------:R-:W-:Y:S01]  /*40a0*/  MUFU.TANH R41, R41 ;  /* 0x0000002900297308 */ /* 0x000fe20000002400 */
[----:B------:R-:W-:-:S02]  /*40b0*/  ISETP.GT.AND P3, PT, R8, 0x21, PT ;  /* 0x000000210800780c */ /* 0x000fc40003f64270 */
[----:B-1----:R-:W-:Y:S02]  /*40c0*/  FSEL R62, R64, -INF , P4 ;  /* 0xff800000403e7808 */ /* 0x002fe40002000000 */
[----:B------:R-:W-:Y:S02]  /*40d0*/  FMNMX.FTZ R3, R60, R3, !PT ;  /* 0x000000033c037209 */ /* 0x000fe40007810000 */
[----:B------:R-:W-:Y:S01]  /*40e0*/  ISETP.GT.AND P4, PT, R8, 0x28, PT ;  /* 0x000000280800780c */ /* 0x000fe20003f84270 */
[----:B------:R-:W-:Y:S01]  /*40f0*/  MUFU.TANH R45, R45 ;  /* 0x0000002d002d7308 */ /* 0x000fe20000002400 */
[----:B0-----:R-:W-:Y:S02]  /*4100*/  FSEL R64, R43, -INF , P3 ;  /* 0xff8000002b407808 */ /* 0x001fe40001800000 */
[----:B------:R-:W-:Y:S01]  /*4110*/  FMNMX.FTZ R3, R62, R3, !PT ;  /* 0x000000033e037209 */ /* 0x000fe20007810000 */
[----:B------:R-:W-:Y:S02]  /*4120*/  WARPGROUP.DEPBAR.LE gsb0, 0x0 ;  /* 0x00008000000079c5 */ /* 0x000fe40000010000 */
[----:B------:R-:W-:Y:S01]  /*4130*/  WARPGROUP.ARRIVE ;  /* 0x00000000000079c5 */ /* 0x000fe20000000000 */
[----:B------:R-:W-:Y:S01]  /*4140*/  FMUL.FTZ R34, R34, UR6 ;  /* 0x0000000622227c20 */ /* 0x000fe20008410000 */
[----:B------:R-:W-:Y:S01]  /*4150*/  FMUL.FTZ R35, R35, UR6 ;  /* 0x0000000623237c20 */ /* 0x000fe20008410000 */
[----:B------:R-:W-:Y:S01]  /*4160*/  FMUL.FTZ R38, R38, UR6 ;  /* 0x0000000626267c20 */ /* 0x000fe20008410000 */
[----:B------:R-:W-:Y:S01]  /*4170*/  FMUL.FTZ R39, R39, UR6 ;  /* 0x0000000627277c20 */ /* 0x000fe20008410000 */
[----:B------:R-:W-:Y:S01]  /*4180*/  ISETP.GT.AND P3, PT, R8, 0x29, PT ;  /* 0x000000290800780c */ /* 0x000fe20003f64270 */
[----:B------:R-:W-:Y:S01]  /*4190*/  HGMMA.64x16x16.F32 R24, gdesc[UR56], R24, gsb0 ;  /* 0x00200000381879f0 */ /* 0x000fe20008000818 */
[----:B------:R-:W0:Y:S01]  /*41a0*/  MUFU.TANH R34, R34 ;  /* 0x0000002200227308 */ /* 0x000e220000002400 */
[----:B------:R-:W-:Y:S01]  /*41b0*/  FSEL R66, R66, -INF , P4 ;  /* 0xff80000042427808 */ /* 0x000fe20002000000 */
[----:B------:R-:W-:Y:S01]  /*41c0*/  FMUL.FTZ R32, R32, UR6 ;  /* 0x0000000620207c20 */ /* 0x000fe20008410000 */
[----:B------:R-:W-:Y:S01]  /*41d0*/  FMNMX.FTZ R3, R64, R3, !PT ;  /* 0x0000000340037209 */ /* 0x000fe20007810000 */
[----:B------:R-:W-:Y:S01]  /*41e0*/  FMUL.FTZ R33, R33, UR6 ;  /* 0x0000000621217c20 */ /* 0x000fe20008410000 */
[----:B------:R-:W-:Y:S01]  /*41f0*/  ISETP.GT.AND P4, PT, R8, 0x30, PT ;  /* 0x000000300800780c */ /* 0x000fe20003f84270 */
[----:B------:R-:W-:Y:S01]  /*4200*/  FMUL.FTZ R36, R36, UR6 ;  /* 0x0000000624247c20 */ /* 0x000fe20008410000 */
[----:B----4-:R-:W-:Y:S01]  /*4210*/  FSEL R68, R47, -INF , P3 ;  /* 0xff8000002f447808 */ /* 0x010fe20001800000 */
[----:B------:R-:W1:Y:S01]  /*4220*/  MUFU.TANH R35, R35 ;  /* 0x0000002300237308 */ /* 0x000e620000002400 */
[----:B------:R-:W-:Y:S01]  /*4230*/  FMNMX.FTZ R3, R66, R3, !PT ;  /* 0x0000000342037209 */ /* 0x000fe20007810000 */
[----:B------:R-:W-:Y:S01]  /*4240*/  FMUL.FTZ R37, R37, UR6 ;  /* 0x0000000625257c20 */ /* 0x000fe20008410000 */
[----:B------:R-:W-:-:S02]  /*4250*/  ISETP.GT.AND P3, PT, R8, 0x31, PT ;  /* 0x000000310800780c */ /* 0x000fc40003f64270 */
[----:B------:R-:W-:-:S03]  /*4260*/  FMNMX.FTZ R3, R68, R3, !PT ;  /* 0x0000000344037209 */ /* 0x000fc60007810000 */
[----:B------:R-:W2:Y:S01]  /*4270*/  MUFU.TANH R38, R38 ;  /* 0x0000002600267308 */ /* 0x000ea20000002400 */
[----:B0-----:R-:W-:Y:S02]  /*4280*/  FSEL R70, R34, -INF , P4 ;  /* 0xff80000022467808 */ /* 0x001fe40002000000 */
[----:B------:R-:W-:Y:S02]  /*4290*/  ISETP.GT.AND P4, PT, R8, 0x38, PT ;  /* 0x000000380800780c */ /* 0x000fe40003f84270 */
[----:B------:R-:W-:-:S03]  /*42a0*/  FMNMX.FTZ R3, R70, R3, !PT ;  /* 0x0000000346037209 */ /* 0x000fc60007810000 */
[----:B------:R-:W0:Y:S01]  /*42b0*/  MUFU.TANH R39, R39 ;  /* 0x0000002700277308 */ /* 0x000e220000002400 */
[----:B-1----:R-:W-:Y:S02]  /*42c0*/  FSEL R72, R35, -INF , P3 ;  /* 0xff80000023487808 */ /* 0x002fe40001800000 */
[----:B------:R-:W-:Y:S02]  /*42d0*/  ISETP.GT.AND P3, PT, R8, 0x39, PT ;  /* 0x000000390800780c */ /* 0x000fe40003f64270 */
[----:B------:R-:W-:-:S03]  /*42e0*/  FMNMX.FTZ R3, R72, R3, !PT ;  /* 0x0000000348037209 */ /* 0x000fc60007810000 */
[----:B------:R-:W-:Y:S01]  /*42f0*/  MUFU.TANH R34, R53 ;  /* 0x0000003500227308 */ /* 0x000fe20000002400 */
[----:B--2---:R-:W-:Y:S02]  /*4300*/  FSEL R74, R38, -INF , P4 ;  /* 0xff800000264a7808 */ /* 0x004fe40002000000 */
[----:B------:R-:W-:Y:S02]  /*4310*/  ISETP.GT.AND P4, PT, R8, 0x40, PT ;  /* 0x000000400800780c */ /* 0x000fe40003f84270 */
[----:B------:R-:W-:-:S03]  /*4320*/  FMNMX.FTZ R3, R74, R3, !PT ;  /* 0x000000034a037209 */ /* 0x000fc60007810000 */
[----:B------:R-:W-:Y:S01]  /*4330*/  MUFU.TANH R38, R44 ;  /* 0x0000002c00267308 */ /* 0x000fe20000002400 */
[----:B0-----:R-:W-:Y:S02]  /*4340*/  FSEL R76, R39, -INF , P3 ;  /* 0xff800000274c7808 */ /* 0x001fe40001800000 */
[----:B------:R-:W-:Y:S02]  /*4350*/  ISETP.GT.AND P3, PT, R8, 0x41, PT ;  /* 0x000000410800780c */ /* 0x000fe40003f64270 */
[----:B------:R-:W-:-:S03]  /*4360*/  FMNMX.FTZ R3, R76, R3, !PT ;  /* 0x000000034c037209 */ /* 0x000fc60007810000 */
[----:B------:R-:W-:Y:S01]  /*4370*/  MUFU.TANH R33, R33 ;  /* 0x0000002100217308 */ /* 0x000fe20000002400 */
[----:B------:R-:W-:Y:S02]  /*4380*/  WARPGROUP.DEPBAR.LE gsb0, 0x0 ;  /* 0x00008000000079c5 */ /* 0x000fe40000010000 */
[----:B------:R-:W-:Y:S01]  /*4390*/  FMUL.FTZ R26, R26, UR6 ;  /* 0x000000061a1a7c20 */ /* 0x000fe20008410000 */
[----:B------:R-:W-:Y:S01]  /*43a0*/  FMUL.FTZ R27, R27, UR6 ;  /* 0x000000061b1b7c20 */ /* 0x000fe20008410000 */
[----:B------:R-:W-:Y:S01]  /*43b0*/  FMUL.FTZ R30, R30, UR6 ;  /* 0x000000061e1e7c20 */ /* 0x000fe20008410000 */
[----:B------:R-:W-:Y:S01]  /*43c0*/  FMUL.FTZ R31, R31, UR6 ;  /* 0x000000061f1f7c20 */ /* 0x000fe20008410000 */
[----:B------:R-:W-:Y:S01]  /*43d0*/  FMUL.FTZ R24, R24, UR6 ;  /* 0x0000000618187c20 */ /* 0x000fe20008410000 */
[----:B------:R-:W-:Y:S01]  /*43e0*/  FMUL.FTZ R25, R25, UR6 ;  /* 0x0000000619197c20 */ /* 0x000fe20008410000 */
[----:B------:R-:W0:Y:S01]  /*43f0*/  MUFU.TANH R26, R26 ;  /* 0x0000001a001a7308 */ /* 0x000e220000002400 */
[----:B------:R-:W-:Y:S01]  /*4400*/  FMUL.FTZ R28, R28, UR6 ;  /* 0x000000061c1c7c20 */ /* 0x000fe20008410000 */
[----:B------:R-:W-:Y:S01]  /*4410*/  FMUL.FTZ R29, R29, UR6 ;  /* 0x000000061d1d7c20 */ /* 0x000fe20008410000 */
[----:B------:R-:W-:-:S05]  /*4420*/  ULDC UR6, c[0x0][0x988] ;  /* 0x0002620000067ab9 */ /* 0x000fca0000000800 */
[----:B------:R-:W1:Y:S08]  /*4430*/  MUFU.TANH R27, R27 ;  /* 0x0000001b001b7308 */ /* 0x000e700000002400 */
[----:B------:R-:W2:Y:S01]  /*4440*/  MUFU.TANH R30, R30 ;  /* 0x0000001e001e7308 */ /* 0x000ea20000002400 */
[----:B0-----:R-:W-:Y:S02]  /*4450*/  FSEL R78, R26, -INF , P4 ;  /* 0xff8000001a4e7808 */ /* 0x001fe40002000000 */
[----:B------:R-:W-:-:S02]  /*4460*/  ISETP.GT.AND P4, PT, R8, 0x48, PT ;  /* 0x000000480800780c */ /* 0x000fc40003f84270 */
[----:B------:R-:W-:-:S03]  /*4470*/  FMNMX.FTZ R3, R78, R3, !PT ;  /* 0x000000034e037209 */ /* 0x000fc60007810000 */
[----:B------:R-:W0:Y:S01]  /*4480*/  MUFU.TANH R31, R31 ;  /* 0x0000001f001f7308 */ /* 0x000e220000002400 */
[----:B-1----:R-:W-:Y:S02]  /*4490*/  FSEL R80, R27, -INF , P3 ;  /* 0xff8000001b507808 */ /* 0x002fe40001800000 */
[----:B------:R-:W-:Y:S02]  /*44a0*/  ISETP.GT.AND P3, PT, R8, 0x49, PT ;  /* 0x000000490800780c */ /* 0x000fe40003f64270 */
[----:B------:R-:W-:-:S03]  /*44b0*/  FMNMX.FTZ R3, R80, R3, !PT ;  /* 0x0000000350037209 */ /* 0x000fc60007810000 */
[----:B------:R1:W-:Y:S01]  /*44c0*/  MUFU.TANH R39, R24 ;  /* 0x0000001800277308 */ /* 0x0003e20000002400 */
[----:B--2---:R-:W-:-:S04]  /*44d0*/  FSEL R82, R30, -INF , P4 ;  /* 0xff8000001e527808 */ /* 0x004fc80002000000 */
[----:B------:R-:W-:-:S03]  /*44e0*/  FMNMX.FTZ R3, R82, R3, !PT ;  /* 0x0000000352037209 */ /* 0x000fc60007810000 */
[----:B------:R-:W2:Y:S01]  /*44f0*/  MUFU.TANH R30, R49 ;  /* 0x00000031001e7308 */ /* 0x000ea20000002400 */
[----:B0-----:R-:W-:-:S04]  /*4500*/  FSEL R84, R31, -INF , P3 ;  /* 0xff8000001f547808 */ /* 0x001fc80001800000 */
[----:B------:R-:W-:-:S03]  /*4510*/  FMNMX.FTZ R3, R84, R3, !PT ;  /* 0x0000000354037209 */ /* 0x000fc60007810000 */
[----:B------:R0:W3:Y:S02]  /*4520*/  MUFU.TANH R31, R32 ;  /* 0x00000020001f7308 */ /* 0x0000e40000002400 */
[----:B------:R-:W4:Y:S06]  /*4530*/  SHFL.BFLY PT, R2, R3, 0x2, 0x1f ;  /* 0x0c401f0003027f89 */ /* 0x000f2c00000e0000 */
[----:B------:R5:W-:Y:S08]  /*4540*/  MUFU.TANH R47, R28 ;  /* 0x0000001c002f7308 */ /* 0x000bf00000002400 */
[----:B------:R3:W3:Y:S08]  /*4550*/  MUFU.TANH R35, R36 ;  /* 0x0000002400237308 */ /* 0x0006f00000002400 */
[----:B------:R-:W3:Y:S01]  /*4560*/  MUFU.TANH R37, R37 ;  /* 0x0000002500257308 */ /* 0x000ee20000002400 */
[----:B----4-:R-:W-:-:S02]  /*4570*/  FMNMX.FTZ R8, R3, R2, !PT ;  /* 0x0000000203087209 */ /* 0x010fc40007810000 */
[----:B------:R-:W4:Y:S04]  /*4580*/  SHFL.IDX PT, R2, R6, RZ, 0x1c1f ;  /* 0x001c1fff06027589 */ /* 0x000f2800000e0000 */
[----:B------:R-:W1:Y:S01]  /*4590*/  SHFL.BFLY PT, R3, R8, 0x1, 0x1f ;  /* 0x0c201f0008037f89 */ /* 0x000e6200000e0000 */
[----:B------:R3:W3:Y:S08]  /*45a0*/  MUFU.TANH R43, R25 ;  /* 0x00000019002b7308 */ /* 0x0006f00000002400 */
[----:B------:R-:W3:Y:S01]  /*45b0*/  MUFU.TANH R29, R29 ;  /* 0x0000001d001d7308 */ /* 0x000ee20000002400 */
[----:B----4-:R-:W-:-:S04]  /*45c0*/  VIADDMNMX R2, R2, R0, R7, PT ;  /* 0x0000000002027246 */ /* 0x010fc80003800107 */
[C---:B------:R-:W-:Y:S02]  /*45d0*/  ISETP.GT.AND P3, PT, R2.reuse, RZ, PT ;  /* 0x000000ff0200720c */ /* 0x040fe40003f64270 */
[----:B------:R-:W-:Y:S02]  /*45e0*/  ISETP.GT.AND P5, PT, R2, 0x1, PT ;  /* 0x000000010200780c */ /* 0x000fe40003fa4270 */
[----:B-1----:R-:W-:Y:S01]  /*45f0*/  FMNMX.FTZ R6, R8, R3, !PT ;  /* 0x0000000308067209 */ /* 0x002fe20007810000 */
[----:B------:R-:W-:Y:S01]  /*4600*/  IMAD.U32 R3, RZ, RZ, UR6 ;  /* 0x00000006ff037e24 */ /* 0x000fe2000f8e00ff */
[----:B------:R-:W-:Y:S02]  /*4610*/  ISETP.GT.AND P4, PT, R2, 0x8, PT ;  /* 0x000000080200780c */ /* 0x000fe40003f84270 */
[----:B------:R-:W-:Y:S01]  /*4620*/  FSEL R0, R14, -INF , P3 ;  /* 0xff8000000e007808 */ /* 0x000fe20001800000 */
[----:B------:R-:W-:Y:S01]  /*4630*/  FMUL.FTZ R27, R6, R3 ;  /* 0x00000003061b7220 */ /* 0x000fe20000410000 */
[----:B------:R-:W-:-:S02]  /*4640*/  FSEL R8, R57, -INF , P5 ;  /* 0xff80000039087808 */ /* 0x000fc40002800000 */
[----:B------:R-:W-:Y:S02]  /*4650*/  ISETP.GT.AND P5, PT, R2, 0x9, PT ;  /* 0x000000090200780c */ /* 0x000fe40003fa4270 */
[----:B------:R-:W-:Y:S02]  /*4660*/  FSEL R14, R65, -INF , P4 ;  /* 0xff800000410e7808 */ /* 0x000fe40002000000 */
[----:B------:R-:W-:Y:S02]  /*4670*/  FMNMX.FTZ R7, R0, R8, !PT ;  /* 0x0000000800077209 */ /* 0x000fe40007810000 */
[----:B------:R-:W-:Y:S02]  /*4680*/  ISETP.GT.AND P3, PT, R2, 0x10, PT ;  /* 0x000000100200780c */ /* 0x000fe40003f64270 */
[----:B------:R-:W-:Y:S02]  /*4690*/  FSEL R26, R61, -INF , P5 ;  /* 0xff8000003d1a7808 */ /* 0x000fe40002800000 */
[----:B------:R-:W-:-:S02]  /*46a0*/  FMNMX.FTZ R7, R14, R7, !PT ;  /* 0x000000070e077209 */ /* 0x000fc40007810000 */
[----:B------:R-:W-:Y:S02]  /*46b0*/  ISETP.GT.AND P6, PT, R2, 0x11, PT ;  /* 0x000000110200780c */ /* 0x000fe40003fc4270 */
[----:B------:R-:W-:Y:S02]  /*46c0*/  FSEL R24, R48, -INF , P3 ;  /* 0xff80000030187808 */ /* 0x000fe40001800000 */
[----:B------:R-:W-:Y:S02]  /*46d0*/  FMNMX.FTZ R7, R26, R7, !PT ;  /* 0x000000071a077209 */ /* 0x000fe40007810000 */
[----:B------:R-:W-:Y:S02]  /*46e0*/  ISETP.GT.AND P4, PT, R2, 0x18, PT ;  /* 0x000000180200780c */ /* 0x000fe40003f84270 */
[----:B--2---:R-:W-:Y:S02]  /*46f0*/  FSEL R30, R30, -INF , P6 ;  /* 0xff8000001e1e7808 */ /* 0x004fe40003000000 */
[----:B------:R-:W-:-:S02]  /*4700*/  FMNMX.FTZ R7, R24, R7, !PT ;  /* 0x0000000718077209 */ /* 0x000fc40007810000 */
[----:B------:R-:W-:Y:S02]  /*4710*/  ISETP.GT.AND P5, PT, R2, 0x19, PT ;  /* 0x000000190200780c */ /* 0x000fe40003fa4270 */
[----:B0-----:R-:W-:Y:S02]  /*4720*/  FSEL R32, R52, -INF , P4 ;  /* 0xff80000034207808 */ /* 0x001fe40002000000 */
[----:B------:R-:W-:Y:S02]  /*4730*/  FMNMX.FTZ R7, R30, R7, !PT ;  /* 0x000000071e077209 */ /* 0x000fe40007810000 */
[----:B------:R-:W-:Y:S02]  /*4740*/  ISETP.GT.AND P3, PT, R2, 0x20, PT ;  /* 0x000000200200780c */ /* 0x000fe40003f64270 */
[----:B------:R-:W-:Y:S02]  /*4750*/  FSEL R34, R34, -INF , P5 ;  /* 0xff80000022227808 */ /* 0x000fe40002800000 */
[----:B------:R-:W-:-:S02]  /*4760*/  FMNMX.FTZ R7, R32, R7, !PT ;  /* 0x0000000720077209 */ /* 0x000fc40007810000 */
[----:B------:R-:W-:Y:S02]  /*4770*/  ISETP.GT.AND P4, PT, R2, 0x21, PT ;  /* 0x000000210200780c */ /* 0x000fe40003f84270 */
[----:B-----5:R-:W-:Y:S02]  /*4780*/  FSEL R28, R40, -INF , P3 ;  /* 0xff800000281c7808 */ /* 0x020fe40001800000 */
[----:B------:R-:W-:Y:S02]  /*4790*/  FMNMX.FTZ R7, R34, R7, !PT ;  /* 0x0000000722077209 */ /* 0x000fe40007810000 */
[----:B------:R-:W-:Y:S02]  /*47a0*/  FSETP.NEU.FTZ.AND P6, PT, R6, -INF , PT ;  /* 0xff8000000600780b */ /* 0x000fe40003fdd000 */
[----:B------:R-:W-:Y:S02]  /*47b0*/  ISETP.GT.AND P3, PT, R2, 0x28, PT ;  /* 0x000000280200780c */ /* 0x000fe40003f64270 */
[----:B---3--:R-:W-:-:S02]  /*47c0*/  FSEL R36, R41, -INF , P4 ;  /* 0xff80000029247808 */ /* 0x008fc40002000000 */
[----:B------:R-:W-:Y:S02]  /*47d0*/  FMNMX.FTZ R7, R28, R7, !PT ;  /* 0x000000071c077209 */ /* 0x000fe40007810000 */
[----:B------:R-:W-:Y:S02]  /*47e0*/  FSEL R27, R27, RZ, P6 ;  /* 0x000000ff1b1b7208 */ /* 0x000fe40003000000 */
[----:B------:R-:W-:Y:S02]  /*47f0*/  ISETP.GT.AND P4, PT, R2, 0x29, PT ;  /* 0x000000290200780c */ /* 0x000fe40003f84270 */
[----:B------:R-:W-:Y:S01]  /*4800*/  FSEL R38, R38, -INF , P3 ;  /* 0xff80000026267808 */ /* 0x000fe20001800000 */
[--C-:B------:R-:W-:Y:S01]  /*4810*/  FFMA.FTZ R42, R42, R3, -R27.reuse ;  /* 0x000000032a2a7223 */ /* 0x100fe2000001081b */
[----:B------:R-:W-:Y:S01]  /*4820*/  FMNMX.FTZ R7, R36, R7, !PT ;  /* 0x0000000724077209 */ /* 0x000fe20007810000 */
[-CC-:B------:R-:W-:Y:S01]  /*4830*/  FFMA.FTZ R25, R46, R3.reuse, -R27.reuse ;  /* 0x000000032e197223 */ /* 0x180fe2000001081b */
[----:B------:R-:W-:Y:S01]  /*4840*/  ISETP.GT.AND P3, PT, R2, 0x30, PT ;  /* 0x000000300200780c */ /* 0x000fe20003f64270 */
[----:B------:R0:W-:Y:S01]  /*4850*/  MUFU.EX2 R209, R42 ;  /* 0x0000002a00d17308 */ /* 0x0001e20000000800 */
[----:B------:R-:W-:Y:S01]  /*4860*/  FSEL R40, R45, -INF , P4 ;  /* 0xff8000002d287808 */ /* 0x000fe20002000000 */
[--C-:B------:R-:W-:Y:S01]  /*4870*/  FFMA.FTZ R21, R21, R3, -R27.reuse ;  /* 0x0000000315157223 */ /* 0x100fe2000001081b */
[----:B------:R-:W-:Y:S01]  /*4880*/  FMNMX.FTZ R7, R38, R7, !PT ;  /* 0x0000000726077209 */ /* 0x000fe20007810000 */
[-CC-:B------:R-:W-:Y:S01]  /*4890*/  FFMA.FTZ R58, R58, R3.reuse, -R27.reuse ;  /* 0x000000033a3a7223 */ /* 0x180fe2000001081b */
[----:B------:R-:W-:Y:S01]  /*48a0*/  ISETP.GT.AND P4, PT, R2, 0x31, PT ;  /* 0x000000310200780c */ /* 0x000fe20003f84270 */
[--C-:B------:R-:W-:Y:S01]  /*48b0*/  FFMA.FTZ R60, R60, R3, -R27.reuse ;  /* 0x000000033c3c7223 */ /* 0x100fe2000001081b */
[----:B------:R-:W-:Y:S01]  /*48c0*/  FMNMX.FTZ R7, R40, R7, !PT ;  /* 0x0000000728077209 */ /* 0x000fe20007810000 */
[----:B------:R1:W2:Y:S01]  /*48d0*/  MUFU.EX2 R86, R21 ;  /* 0x0000001500567308 */ /* 0x0002a20000000800 */
[----:B0-----:R-:W-:Y:S01]  /*48e0*/  FSEL R42, R31, -INF , P3 ;  /* 0xff8000001f2a7808 */ /* 0x001fe20001800000 */
[-CC-:B------:R-:W-:Y:S01]  /*48f0*/  FFMA.FTZ R62, R62, R3.reuse, -R27.reuse ;  /* 0x000000033e3e7223 */ /* 0x180fe2000001081b */
[----:B------:R-:W-:Y:S01]  /*4900*/  ISETP.GT.AND P3, PT, R2, 0x38, PT ;  /* 0x000000380200780c */ /* 0x000fe20003f64270 */
[-CC-:B------:R-:W-:Y:S01]  /*4910*/  FFMA.FTZ R64, R64, R3.reuse, -R27.reuse ;  /* 0x0000000340407223 */ /* 0x180fe2000001081b */
[----:B------:R-:W-:Y:S01]  /*4920*/  FSEL R44, R33, -INF , P4 ;  /* 0xff800000212c7808 */ /* 0x000fe20002000000 */
[--C-:B------:R-:W-:Y:S01]  /*4930*/  FFMA.FTZ R66, R66, R3, -R27.reuse ;  /* 0x0000000342427223 */ /* 0x100fe2000001081b */
[----:B------:R-:W-:Y:S01]  /*4940*/  FMNMX.FTZ R7, R42, R7, !PT ;  /* 0x000000072a077209 */ /* 0x000fe20007810000 */
[----:B------:R0:W3:Y:S01]  /*4950*/  MUFU.EX2 R211, R25 ;  /* 0x0000001900d37308 */ /* 0x0000e20000000800 */
[----:B------:R-:W-:Y:S01]  /*4960*/  ISETP.GT.AND P4, PT, R2, 0x39, PT ;  /* 0x000000390200780c */ /* 0x000fe20003f84270 */
[-CC-:B-1----:R-:W-:Y:S01]  /*4970*/  FFMA.FTZ R21, R50, R3.reuse, -R27.reuse ;  /* 0x0000000332157223 */ /* 0x182fe2000001081b */
[----:B------:R-:W-:Y:S01]  /*4980*/  FSEL R46, R35, -INF , P3 ;  /* 0xff800000232e7808 */ /* 0x000fe20001800000 */
[--C-:B------:R-:W-:Y:S01]  /*4990*/  FFMA.FTZ R68, R68, R3, -R27.reuse ;  /* 0x0000000344447223 */ /* 0x100fe2000001081b */
[----:B------:R-:W-:Y:S01]  /*49a0*/  FMNMX.FTZ R7, R44, R7, !PT ;  /* 0x000000072c077209 */ /* 0x000fe20007810000 */
[-CC-:B------:R-:W-:Y:S01]  /*49b0*/  FFMA.FTZ R70, R70, R3.reuse, -R27.reuse ;  /* 0x0000000346467223 */ /* 0x180fe2000001081b */
[----:B------:R-:W-:Y:S01]  /*49c0*/  ISETP.GT.AND P3, PT, R2, 0x40, PT ;  /* 0x000000400200780c */ /* 0x000fe20003f64270 */
[----:B------:R1:W4:Y:S01]  /*49d0*/  MUFU.EX2 R88, R21 ;  /* 0x0000001500587308 */ /* 0x0003220000000800 */
[----:B------:R-:W-:Y:S01]  /*49e0*/  FSEL R48, R37, -INF , P4 ;  /* 0xff80000025307808 */ /* 0x000fe20002000000 */
[--C-:B0-----:R-:W-:Y:S01]  /*49f0*/  FFMA.FTZ R25, R54, R3, -R27.reuse ;  /* 0x0000000336197223 */ /* 0x101fe2000001081b */
[----:B------:R-:W-:Y:S01]  /*4a00*/  FMNMX.FTZ R7, R46, R7, !PT ;  /* 0x000000072e077209 */ /* 0x000fe20007810000 */
[-CC-:B------:R-:W-:Y:S01]  /*4a10*/  FFMA.FTZ R72, R72, R3.reuse, -R27.reuse ;  /* 0x0000000348487223 */ /* 0x180fe2000001081b */
[----:B------:R-:W-:Y:S01]  /*4a20*/  ISETP.GT.AND P4, PT, R2, 0x41, PT ;  /* 0x000000410200780c */ /* 0x000fe20003f84270 */
[--C-:B------:R-:W-:Y:S01]  /*4a30*/  FFMA.FTZ R74, R74, R3, -R27.reuse ;  /* 0x000000034a4a7223 */ /* 0x100fe2000001081b */
[----:B------:R-:W-:Y:S01]  /*4a40*/  FSEL R50, R39, -INF , P3 ;  /* 0xff80000027327808 */ /* 0x000fe20001800000 */
[----:B------:R-:W-:Y:S01]  /*4a50*/  MUFU.EX2 R205, R25 ;  /* 0x0000001900cd7308 */ /* 0x000fe20000000800 */
[----:B------:R-:W-:Y:S01]  /*4a60*/  FMNMX.FTZ R7, R48, R7, !PT ;  /* 0x0000000730077209 */ /* 0x000fe20007810000 */
[-CC-:B-1----:R-:W-:Y:S01]  /*4a70*/  FFMA.FTZ R21, R56, R3.reuse, -R27.reuse ;  /* 0x0000000338157223 */ /* 0x182fe2000001081b */
[----:B------:R-:W-:Y:S01]  /*4a80*/  ISETP.GT.AND P3, PT, R2, 0x48, PT ;  /* 0x000000480200780c */ /* 0x000fe20003f64270 */
[----:B------:R-:W0:Y:S01]  /*4a90*/  @P2 LDC R39, c[0x0][0x450] ;  /* 0x00011400ff272b82 */ /* 0x000e220000000800 */
[----:B------:R-:W-:Y:S01]  /*4aa0*/  FSEL R52, R43, -INF , P4 ;  /* 0xff8000002b347808 */ /* 0x000fe20002000000 */
[--C-:B------:R-:W-:Y:S01]  /*4ab0*/  FFMA.FTZ R76, R76, R3, -R27.reuse ;  /* 0x000000034c4c7223 */ /* 0x100fe2000001081b */
[----:B------:R-:W-:Y:S01]  /*4ac0*/  FMNMX.FTZ R7, R50, R7, !PT ;  /* 0x0000000732077209 */ /* 0x000fe20007810000 */
[----:B------:R-:W-:Y:S01]  /*4ad0*/  MUFU.EX2 R90, R21 ;  /* 0x00000015005a7308 */ /* 0x000fe20000000800 */
[----:B------:R-:W-:Y:S01]  /*4ae0*/  ISETP.GT.AND P4, PT, R2, 0x49, PT ;  /* 0x000000490200780c */ /* 0x000fe20003f84270 */
[-CC-:B------:R-:W-:Y:S01]  /*4af0*/  FFMA.FTZ R78, R78, R3.reuse, -R27.reuse ;  /* 0x000000034e4e7223 */ /* 0x180fe2000001081b */
[----:B------:R-:W-:Y:S01]  /*4b00*/  FSEL R2, R47, -INF , P3 ;  /* 0xff8000002f027808 */ /* 0x000fe20001800000 */
[--C-:B------:R-:W-:Y:S01]  /*4b10*/  FFMA.FTZ R80, R80, R3, -R27.reuse ;  /* 0x0000000350507223 */ /* 0x100fe2000001081b */
[----:B------:R-:W-:Y:S01]  /*4b20*/  FMNMX.FTZ R7, R52, R7, !PT ;  /* 0x0000000734077209 */ /* 0x000fe20007810000 */
[--C-:B------:R-:W-:Y:S01]  /*4b30*/  FFMA.FTZ R82, R82, R3, -R27.reuse ;  /* 0x0000000352527223 */ /* 0x100fe2000001081b */
[----:B------:R-:W-:Y:S01]  /*4b40*/  FSEL R54, R29, -INF , P4 ;  /* 0xff8000001d367808 */ /* 0x000fe20002000000 */
[----:B------:R-:W-:Y:S01]  /*4b50*/  MUFU.EX2 R58, R58 ;  /* 0x0000003a003a7308 */ /* 0x000fe20000000800 */
[----:B------:R-:W-:Y:S01]  /*4b60*/  FMNMX.FTZ R7, R2, R7, !PT ;  /* 0x0000000702077209 */ /* 0x000fe20007810000 */
[----:B------:R-:W-:-:S03]  /*4b70*/  FFMA.FTZ R84, R84, R3, -R27 ;  /* 0x0000000354547223 */ /* 0x000fc6000001081b */
[----:B------:R-:W-:-:S03]  /*4b80*/  FMNMX.FTZ R7, R54, R7, !PT ;  /* 0x0000000736077209 */ /* 0x000fc60007810000 */
[----:B------:R1:W-:Y:S02]  /*4b90*/  MUFU.EX2 R207, R60 ;  /* 0x0000003c00cf7308 */ /* 0x0003e40000000800 */
[----:B------:R-:W5:Y:S06]  /*4ba0*/  SHFL.BFLY PT, R56, R7, 0x2, 0x1f ;  /* 0x0c401f0007387f89 */ /* 0x000f6c00000e0000 */
[----:B------:R-:W-:Y:S01]  /*4bb0*/  MUFU.EX2 R62, R62 ;  /* 0x0000003e003e7308 */ /* 0x000fe20000000800 */
[----:B-1----:R-:W-:-:S07]  /*4bc0*/  CS2R R60, SRZ ;  /* 0x00000000003c7805 */ /* 0x002fce000001ff00 */
[----:B------:R1:W-:Y:S08]  /*4bd0*/  MUFU.EX2 R201, R64 ;  /* 0x0000004000c97308 */ /* 0x0003f00000000800 */
[----:B------:R-:W-:Y:S01]  /*4be0*/  MUFU.EX2 R66, R66 ;  /* 0x0000004200427308 */ /* 0x000fe20000000800 */
[----:B-1----:R-:W-:Y:S02]  /*4bf0*/  CS2R R64, SRZ ;  /* 0x0000000000407805 */ /* 0x002fe4000001ff00 */
[----:B-----5:R-:W-:-:S05]  /*4c00*/  FMNMX.FTZ R56, R7, R56, !PT ;  /* 0x0000003807387209 */ /* 0x020fca0007810000 */
[----:B------:R-:W1:Y:S01]  /*4c10*/  SHFL.BFLY PT, R7, R56, 0x1, 0x1f ;  /* 0x0c201f0038077f89 */ /* 0x000e6200000e0000 */
[----:B------:R5:W-:Y:S08]  /*4c20*/  MUFU.EX2 R203, R68 ;  /* 0x0000004400cb7308 */ /* 0x000bf00000000800 */
[----:B------:R-:W-:Y:S01]  /*4c30*/  MUFU.EX2 R70, R70 ;  /* 0x0000004600467308 */ /* 0x000fe20000000800 */
[----:B-----5:R-:W-:-:S07]  /*4c40*/  CS2R R68, SRZ ;  /* 0x0000000000447805 */ /* 0x020fce000001ff00 */
[----:B------:R5:W-:Y:S01]  /*4c50*/  MUFU.EX2 R197, R72 ;  /* 0x0000004800c57308 */ /* 0x000be20000000800 */
[----:B-1----:R-:W-:-:S07]  /*4c60*/  FMNMX.FTZ R7, R56, R7, !PT ;  /* 0x0000000738077209 */ /* 0x002fce0007810000 */
[----:B------:R-:W-:Y:S01]  /*4c70*/  MUFU.EX2 R74, R74 ;  /* 0x0000004a004a7308 */ /* 0x000fe20000000800 */
[----:B-----5:R-:W-:Y:S02]  /*4c80*/  CS2R R72, SRZ ;  /* 0x0000000000487805 */ /* 0x020fe4000001ff00 */
[----:B------:R-:W-:Y:S02]  /*4c90*/  CS2R R56, SRZ ;  /* 0x0000000000387805 */ /* 0x000fe4000001ff00 */
[C---:B------:R-:W-:Y:S01]  /*4ca0*/  FSETP.NEU.FTZ.AND P3, PT, R7.reuse, -INF , PT ;  /* 0xff8000000700780b */ /* 0x040fe20003f7d000 */
[----:B------:R-:W-:Y:S02]  /*4cb0*/  FMUL.FTZ R21, R7, R3 ;  /* 0x0000000307157220 */ /* 0x000fe40000410000 */
[----:B------:R-:W-:Y:S03]  /*4cc0*/  MUFU.EX2 R199, R76 ;  /* 0x0000004c00c77308 */ /* 0x000fe60000000800 */
[----:B------:R-:W-:-:S05]  /*4cd0*/  FSEL R21, R21, RZ, P3 ;  /* 0x000000ff15157208 */ /* 0x000fca0001800000 */
[-CC-:B------:R-:W-:Y:S01]  /*4ce0*/  FFMA.FTZ R8, R8, R3.reuse, -R21.reuse ;  /* 0x0000000308087223 */ /* 0x180fe20000010815 */
[-CC-:B------:R-:W-:Y:S01]  /*4cf0*/  FFMA.FTZ R0, R0, R3.reuse, -R21.reuse ;  /* 0x0000000300007223 */ /* 0x180fe20000010815 */
[-CC-:B------:R-:W-:Y:S01]  /*4d00*/  FFMA.FTZ R14, R14, R3.reuse, -R21.reuse ;  /* 0x000000030e0e7223 */ /* 0x180fe20000010815 */
[-CC-:B------:R-:W-:Y:S01]  /*4d10*/  FFMA.FTZ R26, R26, R3.reuse, -R21.reuse ;  /* 0x000000031a1a7223 */ /* 0x180fe20000010815 */
[----:B------:R1:W-:Y:S01]  /*4d20*/  MUFU.EX2 R25, R8 ;  /* 0x0000000800197308 */ /* 0x0003e20000000800 */
[-CC-:B------:R-:W-:Y:S01]  /*4d30*/  FFMA.FTZ R24, R24, R3.reuse, -R21.reuse ;  /* 0x0000000318187223 */ /* 0x180fe20000010815 */
[-CC-:B------:R-:W-:Y:S01]  /*4d40*/  FFMA.FTZ R30, R30, R3.reuse, -R21.reuse ;  /* 0x000000031e1e7223 */ /* 0x180fe20000010815 */
[-CC-:B------:R-:W-:Y:S01]  /*4d50*/  FFMA.FTZ R32, R32, R3.reuse, -R21.reuse ;  /* 0x0000000320207223 */ /* 0x180fe20000010815 */
[-CC-:B------:R-:W-:Y:S01]  /*4d60*/  FFMA.FTZ R34, R34, R3.reuse, -R21.reuse ;  /* 0x0000000322227223 */ /* 0x180fe20000010815 */
[-CC-:B------:R-:W-:Y:S01]  /*4d70*/  FFMA.FTZ R28, R28, R3.reuse, -R21.reuse ;  /* 0x000000031c1c7223 */ /* 0x180fe20000010815 */
[-CC-:B------:R-:W-:Y:S01]  /*4d80*/  FFMA.FTZ R36, R36, R3.reuse, -R21.reuse ;  /* 0x0000000324247223 */ /* 0x180fe20000010815 */
[-CC-:B------:R-:W-:Y:S01]  /*4d90*/  FFMA.FTZ R38, R38, R3.reuse, -R21.reuse ;  /* 0x0000000326267223 */ /* 0x180fe20000010815 */
[----:B------:R2:W-:Y:S01]  /*4da0*/  MUFU.EX2 R208, R0 ;  /* 0x0000000000d07308 */ /* 0x0005e20000000800 */
[----:B-1----:R-:W1:Y:S01]  /*4db0*/  @P2 LDC R8, c[0x0][0x44c] ;  /* 0x00011300ff082b82 */ /* 0x002e620000000800 */
[-CC-:B------:R-:W-:Y:S01]  /*4dc0*/  FFMA.FTZ R40, R40, R3.reuse, -R21.reuse ;  /* 0x0000000328287223 */ /* 0x180fe20000010815 */
[-CC-:B------:R-:W-:Y:S01]  /*4dd0*/  FFMA.FTZ R42, R42, R3.reuse, -R21.reuse ;  /* 0x000000032a2a7223 */ /* 0x180fe20000010815 */
[-CC-:B------:R-:W-:Y:S01]  /*4de0*/  FFMA.FTZ R44, R44, R3.reuse, -R21.reuse ;  /* 0x000000032c2c7223 */ /* 0x180fe20000010815 */
[-CC-:B------:R-:W-:Y:S01]  /*4df0*/  FFMA.FTZ R46, R46, R3.reuse, -R21.reuse ;  /* 0x000000032e2e7223 */ /* 0x180fe20000010815 */
[-CC-:B------:R-:W-:Y:S01]  /*4e00*/  FFMA.FTZ R48, R48, R3.reuse, -R21.reuse ;  /* 0x0000000330307223 */ /* 0x180fe20000010815 */
[-CC-:B------:R-:W-:Y:S01]  /*4e10*/  FFMA.FTZ R50, R50, R3.reuse, -R21.reuse ;  /* 0x0000000332327223 */ /* 0x180fe20000010815 */
[----:B------:R-:W-:Y:S01]  /*4e20*/  MUFU.EX2 R14, R14 ;  /* 0x0000000e000e7308 */ /* 0x000fe20000000800 */
[----:B--2---:R-:W-:Y:S01]  /*4e30*/  FADD.FTZ R0, R209, R86 ;  /* 0x00000056d1007221 */ /* 0x004fe20000010000 */
[-CC-:B------:R-:W-:Y:S01]  /*4e40*/  FFMA.FTZ R52, R52, R3.reuse, -R21.reuse ;  /* 0x0000000334347223 */ /* 0x180fe20000010815 */
[-CC-:B------:R-:W-:Y:S01]  /*4e50*/  FFMA.FTZ R2, R2, R3.reuse, -R21.reuse ;  /* 0x0000000302027223 */ /* 0x180fe20000010815 */
[----:B------:R-:W-:Y:S01]  /*4e60*/  FFMA.FTZ R54, R54, R3, -R21 ;  /* 0x0000000336367223 */ /* 0x000fe20000010815 */
[----:B---3--:R-:W-:Y:S01]  /*4e70*/  FADD.FTZ R37, R211, R0 ;  /* 0x00000000d3257221 */ /* 0x008fe20000010000 */
[----:B------:R-:W-:-:S02]  /*4e80*/  F2FP.F16.F32.PACK_AB R209, R86, R209 ;  /* 0x000000d156d1723e */ /* 0x000fc400000000ff */
[----:B------:R-:W-:Y:S01]  /*4e90*/  CS2R R86, SRZ ;  /* 0x0000000000567805 */ /* 0x000fe2000001ff00 */
[----:B------:R-:W2:Y:S01]  /*4ea0*/  MUFU.EX2 R27, R26 ;  /* 0x0000001a001b7308 */ /* 0x000ea20000000800 */
[C---:B----4-:R-:W-:Y:S01]  /*4eb0*/  FADD.FTZ R0, R88.reuse, R37 ;  /* 0x0000002558007221 */ /* 0x050fe20000010000 */
[----:B------:R-:W-:Y:S02]  /*4ec0*/  F2FP.F16.F32.PACK_AB R211, R88, R211 ;  /* 0x000000d358d3723e */ /* 0x000fe400000000ff */
[----:B------:R-:W-:Y:S02]  /*4ed0*/  CS2R R88, SRZ ;  /* 0x0000000000587805 */ /* 0x000fe4000001ff00 */
[----:B------:R-:W-:Y:S02]  /*4ee0*/  CS2R R76, SRZ ;  /* 0x00000000004c7805 */ /* 0x000fe4000001ff00 */
[----:B------:R-:W3:Y:S01]  /*4ef0*/  MUFU.EX2 R24, R24 ;  /* 0x0000001800187308 */ /* 0x000ee20000000800 */
[----:B-1----:R-:W-:-:S05]  /*4f00*/  @P2 IMAD.HI.U32 R8, R23, R8, RZ ;  /* 0x0000000817082227 */ /* 0x002fca00078e00ff */
[----:B0-----:R-:W-:Y:S01]  /*4f10*/  @P2 SHF.R.U32.HI R23, RZ, R39, R8 ;  /* 0x00000027ff172219 */ /* 0x001fe20000011608 */
[----:B------:R-:W-:Y:S01]  /*4f20*/  IMAD.U32 R8, RZ, RZ, UR60 ;  /* 0x0000003cff087e24 */ /* 0x000fe2000f8e00ff */
[----:B------:R-:W0:Y:S01]  /*4f30*/  MUFU.EX2 R29, R30 ;  /* 0x0000001e001d7308 */ /* 0x000e220000000800 */
[----:B--2---:R-:W-:Y:S02]  /*4f40*/  F2FP.F16.F32.PACK_AB R210, R27, R14 ;  /* 0x0000000e1bd2723e */ /* 0x004fe400000000ff */
[----:B------:R-:W-:Y:S01]  /*4f50*/  IADD3 R152, R23, -R9, R152 ;  /* 0x8000000917987210 */ /* 0x000fe20007ffe098 */
[----:B------:R-:W-:Y:S01]  /*4f60*/  FADD.FTZ R23, R205, R0 ;  /* 0x00000000cd177221 */ /* 0x000fe20000010000 */
[----:B------:R-:W-:Y:S01]  /*4f70*/  FADD.FTZ R9, R208, R25 ;  /* 0x00000019d0097221 */ /* 0x000fe20000010000 */
[----:B------:R-:W-:Y:S01]  /*4f80*/  @!P1 VIADD R0, R8, 0x38840 ;  /* 0x0003884008009836 */ /* 0x000fe20000000000 */
[----:B------:R-:W-:Y:S01]  /*4f90*/  F2FP.F16.F32.PACK_AB R208, R25, R208 ;  /* 0x000000d019d0723e */ /* 0x000fe200000000ff */
[----:B------:R-:W-:Y:S01]  /*4fa0*/  FADD.FTZ R23, R90, R23 ;  /* 0x000000175a177221 */ /* 0x000fe20000010000 */
[----:B------:R-:W1:Y:S01]  /*4fb0*/  MUFU.EX2 R32, R32 ;  /* 0x0000002000207308 */ /* 0x000e620000000800 */
[----:B------:R-:W-:Y:S01]  /*4fc0*/  FADD.FTZ R8, R14, R9 ;  /* 0x000000090e087221 */ /* 0x000fe20000010000 */
[----:B------:R-:W-:Y:S01]  /*4fd0*/  @!P1 PRMT R0, RZ, 0x654, R0 ;  /* 0x00000654ff009816 */ /* 0x000fe20000000000 */
[----:B------:R-:W-:Y:S01]  /*4fe0*/  FADD.FTZ R26, R58, R23 ;  /* 0x000000173a1a7221 */ /* 0x000fe20000010000 */
[----:B------:R-:W-:-:S04]  /*4ff0*/  IMAD.HI R152, R152, 0x66666667, RZ ;  /* 0x6666666798987827 */ /* 0x000fc800078e02ff */
[----:B------:R-:W-:Y:S01]  /*5000*/  FADD.FTZ R9, R27, R8 ;  /* 0x000000081b097221 */ /* 0x000fe20000010000 */
[----:B------:R3:W-:Y:S01]  /*5010*/  @!P1 SYNCS.ARRIVE.TRANS64.RED.A1T0 RZ, [R0+URZ], RZ ;  /* 0x000000ff00ff99a7 */ /* 0x0007e2000810043f */
[----:B------:R-:W-:Y:S01]  /*5020*/  FADD.FTZ R37, R207, R26 ;  /* 0x0000001acf257221 */ /* 0x000fe20000010000 */
[----:B------:R-:W2:Y:S01]  /*5030*/  MUFU.EX2 R31, R34 ;  /* 0x00000022001f7308 */ /* 0x000ea20000000800 */
[----:B------:R-:W-:Y:S02]  /*5040*/  SHF.R.U32.HI R21, RZ, 0x1f, R152 ;  /* 0x0000001fff157819 */ /* 0x000fe40000011698 */
[----:B------:R-:W-:Y:S01]  /*5050*/  CS2R R26, SRZ ;  /* 0x00000000001a7805 */ /* 0x000fe2000001ff00 */
[----:B------:R-:W-:Y:S01]  /*5060*/  FADD.FTZ R8, R62, R37 ;  /* 0x000000253e087221 */ /* 0x000fe20000010000 */
[----:B------:R-:W-:Y:S02]  /*5070*/  F2FP.F16.F32.PACK_AB R205, R90, R205 ;  /* 0x000000cd5acd723e */ /* 0x000fe400000000ff */
[----:B------:R-:W-:Y:S01]  /*5080*/  CS2R R90, SRZ ;  /* 0x00000000005a7805 */ /* 0x000fe2000001ff00 */
[----:B---3--:R-:W-:Y:S01]  /*5090*/  FADD.FTZ R0, R24, R9 ;  /* 0x0000000918007221 */ /* 0x008fe20000010000 */
[----:B------:R-:W-:Y:S01]  /*50a0*/  FADD.FTZ R37, R201, R8 ;  /* 0x00000008c9257221 */ /* 0x000fe20000010000 */
[----:B------:R-:W3:Y:S01]  /*50b0*/  MUFU.EX2 R28, R28 ;  /* 0x0000001c001c7308 */ /* 0x000ee20000000800 */
[----:B------:R-:W-:Y:S01]  /*50c0*/  LEA.HI.SX32 R155, R152, R21, 0x1b ;  /* 0x00000015989b7211 */ /* 0x000fe200078fdaff */
[----:B0-----:R-:W-:Y:S01]  /*50d0*/  FADD.FTZ R9, R29, R0 ;  /* 0x000000001d097221 */ /* 0x001fe20000010000 */
[----:B------:R-:W-:Y:S01]  /*50e0*/  FADD.FTZ R8, R66, R37 ;  /* 0x0000002542087221 */ /* 0x000fe20000010000 */
[----:B------:R-:W-:-:S02]  /*50f0*/  F2FP.F16.F32.PACK_AB R207, R207, R58 ;  /* 0x0000003acfcf723e */ /* 0x000fc400000000ff */
[----:B------:R-:W-:Y:S01]  /*5100*/  CS2R R58, SRZ ;  /* 0x00000000003a7805 */ /* 0x000fe2000001ff00 */
[----:B-1----:R-:W-:Y:S01]  /*5110*/  FADD.FTZ R0, R32, R9 ;  /* 0x0000000920007221 */ /* 0x002fe20000010000 */
[----:B------:R-:W-:Y:S01]  /*5120*/  FADD.FTZ R39, R203, R8 ;  /* 0x00000008cb277221 */ /* 0x000fe20000010000 */
[----:B------:R-:W0:Y:S01]  /*5130*/  MUFU.EX2 R33, R36 ;  /* 0x0000002400217308 */ /* 0x000e220000000800 */
[----:B------:R-:W-:Y:S01]  /*5140*/  VIMNMX R214, R18, R155, !PT ;  /* 0x0000009b12d67248 */ /* 0x000fe20007fe0100 */
[----:B--2---:R-:W-:Y:S01]  /*5150*/  FADD.FTZ R9, R31, R0 ;  /* 0x000000001f097221 */ /* 0x004fe20000010000 */
[----:B------:R-:W-:Y:S01]  /*5160*/  FADD.FTZ R8, R70, R39 ;  /* 0x0000002746087221 */ /* 0x000fe20000010000 */
[----:B------:R-:W-:Y:S02]  /*5170*/  F2FP.F16.F32.PACK_AB R201, R201, R62 ;  /* 0x0000003ec9c9723e */ /* 0x000fe400000000ff */
[----:B------:R-:W-:Y:S02]  /*5180*/  CS2R R62, SRZ ;  /* 0x00000000003e7805 */ /* 0x000fe4000001ff00 */
[----:B------:R-:W-:Y:S01]  /*5190*/  F2FP.F16.F32.PACK_AB R203, R203, R66 ;  /* 0x00000042cbcb723e */ /* 0x000fe200000000ff */
[C---:B------:R-:W-:Y:S01]  /*51a0*/  FADD.FTZ R21, R197.reuse, R8 ;  /* 0x00000008c5157221 */ /* 0x040fe20000010000 */
[----:B------:R-:W1:Y:S01]  /*51b0*/  MUFU.EX2 R38, R38 ;  /* 0x0000002600267308 */ /* 0x000e620000000800 */
[----:B---3--:R-:W-:Y:S01]  /*51c0*/  FADD.FTZ R0, R28, R9 ;  /* 0x000000091c007221 */ /* 0x008fe20000010000 */
[----:B------:R-:W-:Y:S01]  /*51d0*/  F2FP.F16.F32.PACK_AB R197, R197, R70 ;  /* 0x00000046c5c5723e */ /* 0x000fe200000000ff */
[----:B------:R-:W-:Y:S01]  /*51e0*/  FADD.FTZ R8, R74, R21 ;  /* 0x000000154a087221 */ /* 0x000fe20000010000 */
[----:B------:R-:W-:-:S02]  /*51f0*/  F2FP.F16.F32.PACK_AB R204, R29, R24 ;  /* 0x000000181dcc723e */ /* 0x000fc400000000ff */
[----:B------:R-:W-:Y:S02]  /*5200*/  CS2R R70, SRZ ;  /* 0x0000000000467805 */ /* 0x000fe4000001ff00 */
[----:B------:R-:W-:Y:S01]  /*5210*/  F2FP.F16.F32.PACK_AB R206, R31, R32 ;  /* 0x000000201fce723e */ /* 0x000fe200000000ff */
[----:B------:R-:W-:Y:S01]  /*5220*/  FADD.FTZ R39, R199, R8 ;  /* 0x00000008c7277221 */ /* 0x000fe20000010000 */
[----:B------:R-:W2:Y:S01]  /*5230*/  MUFU.EX2 R35, R40 ;  /* 0x0000002800237308 */ /* 0x000ea20000000800 */
[----:B0-----:R-:W-:Y:S01]  /*5240*/  FADD.FTZ R9, R33, R0 ;  /* 0x0000000021097221 */ /* 0x001fe20000010000 */
[----:B------:R-:W-:Y:S02]  /*5250*/  F2FP.F16.F32.PACK_AB R199, R199, R74 ;  /* 0x0000004ac7c7723e */ /* 0x000fe400000000ff */
[----:B------:R-:W-:Y:S02]  /*5260*/  CS2R R74, SRZ ;  /* 0x00000000004a7805 */ /* 0x000fe4000001ff00 */
[----:B------:R-:W-:-:S02]  /*5270*/  F2FP.F16.F32.PACK_AB R200, R33, R28 ;  /* 0x0000001c21c8723e */ /* 0x000fc400000000ff */
[----:B------:R-:W-:Y:S02]  /*5280*/  CS2R R66, SRZ ;  /* 0x0000000000427805 */ /* 0x000fe4000001ff00 */
[----:B------:R-:W-:Y:S02]  /*5290*/  CS2R R32, SRZ ;  /* 0x0000000000207805 */ /* 0x000fe4000001ff00 */
[----:B------:R-:W-:Y:S01]  /*52a0*/  CS2R R30, SRZ ;  /* 0x00000000001e7805 */ /* 0x000fe2000001ff00 */
[----:B------:R-:W0:Y:S01]  /*52b0*/  MUFU.EX2 R42, R42 ;  /* 0x0000002a002a7308 */ /* 0x000e220000000800 */
[----:B-1----:R-:W-:Y:S01]  /*52c0*/  FADD.FTZ R0, R38, R9 ;  /* 0x0000000926007221 */ /* 0x002fe20000010000 */
[----:B------:R-:W-:-:S06]  /*52d0*/  CS2R R28, SRZ ;  /* 0x00000000001c7805 */ /* 0x000fcc000001ff00 */
[----:B------:R-:W1:Y:S01]  /*52e0*/  MUFU.EX2 R78, R78 ;  /* 0x0000004e004e7308 */ /* 0x000e620000000800 */
[C---:B--2---:R-:W-:Y:S01]  /*52f0*/  FADD.FTZ R9, R35.reuse, R0 ;  /* 0x0000000023097221 */ /* 0x044fe20000010000 */
[----:B------:R-:W-:Y:S02]  /*5300*/  F2FP.F16.F32.PACK_AB R202, R35, R38 ;  /* 0x0000002623ca723e */ /* 0x000fe400000000ff */
[----:B------:R-:W-:-:S04]  /*5310*/  CS2R R34, SRZ ;  /* 0x0000000000227805 */ /* 0x000fc8000001ff00 */
[----:B------:R2:W3:Y:S01]  /*5320*/  MUFU.EX2 R23, R44 ;  /* 0x0000002c00177308 */ /* 0x0004e20000000800 */
[----:B0-----:R-:W-:-:S07]  /*5330*/  FADD.FTZ R0, R42, R9 ;  /* 0x000000092a007221 */ /* 0x001fce0000010000 */
[----:B------:R0:W4:Y:S01]  /*5340*/  MUFU.EX2 R193, R80 ;  /* 0x0000005000c17308 */ /* 0x0001220000000800 */
[----:B-1----:R-:W-:Y:S01]  /*5350*/  FADD.FTZ R8, R78, R39 ;  /* 0x000000274e087221 */ /* 0x002fe20000010000 */
[----:B--2---:R-:W-:-:S06]  /*5360*/  CS2R R44, SRZ ;  /* 0x00000000002c7805 */ /* 0x004fcc000001ff00 */
[----:B------:R-:W1:Y:S01]  /*5370*/  MUFU.EX2 R46, R46 ;  /* 0x0000002e002e7308 */ /* 0x000e620000000800 */
[C---:B---3--:R-:W-:Y:S01]  /*5380*/  FADD.FTZ R9, R23.reuse, R0 ;  /* 0x0000000017097221 */ /* 0x048fe20000010000 */
[----:B------:R-:W-:Y:S01]  /*5390*/  F2FP.F16.F32.PACK_AB R196, R23, R42 ;  /* 0x0000002a17c4723e */ /* 0x000fe200000000ff */
[----:B------:R-:W-:Y:S01]  /*53a0*/  VIADD R23, R153, 0xfffffffe ;  /* 0xfffffffe99177836 */ /* 0x000fe20000000000 */
[----:B0-----:R-:W-:Y:S02]  /*53b0*/  CS2R R80, SRZ ;  /* 0x0000000000507805 */ /* 0x001fe4000001ff00 */
[----:B------:R-:W-:Y:S02]  /*53c0*/  CS2R R42, SRZ ;  /* 0x00000000002a7805 */ /* 0x000fe4000001ff00 */
[----:B------:R-:W0:Y:S01]  /*53d0*/  MUFU.EX2 R82, R82 ;  /* 0x0000005200527308 */ /* 0x000e220000000800 */
[----:B----4-:R-:W-:Y:S01]  /*53e0*/  FADD.FTZ R39, R193, R8 ;  /* 0x00000008c1277221 */ /* 0x010fe20000010000 */
[----:B------:R-:W-:-:S02]  /*53f0*/  ISETP.GE.AND P3, PT, R23, R214, PT ;  /* 0x000000d61700720c */ /* 0x000fc40003f66270 */
[----:B------:R-:W-:Y:S02]  /*5400*/  F2FP.F16.F32.PACK_AB R193, R193, R78 ;  /* 0x0000004ec1c1723e */ /* 0x000fe400000000ff */
[----:B------:R-:W-:Y:S02]  /*5410*/  CS2R R78, SRZ ;  /* 0x00000000004e7805 */ /* 0x000fe4000001ff00 */
[----:B------:R2:W3:Y:S01]  /*5420*/  MUFU.EX2 R37, R48 ;  /* 0x0000003000257308 */ /* 0x0004e20000000800 */
[----:B-1----:R-:W-:-:S07]  /*5430*/  FADD.FTZ R0, R46, R9 ;  /* 0x000000092e007221 */ /* 0x002fce0000010000 */
[----:B------:R-:W1:Y:S01]  /*5440*/  MUFU.EX2 R50, R50 ;  /* 0x0000003200327308 */ /* 0x000e620000000800 */
[----:B0-----:R-:W-:Y:S01]  /*5450*/  FADD.FTZ R8, R82, R39 ;  /* 0x0000002752087221 */ /* 0x001fe20000010000 */
[----:B--2---:R-:W-:-:S06]  /*5460*/  CS2R R48, SRZ ;  /* 0x0000000000307805 */ /* 0x004fcc000001ff00 */
[----:B------:R0:W2:Y:S01]  /*5470*/  MUFU.EX2 R21, R52 ;  /* 0x0000003400157308 */ /* 0x0000a20000000800 */
[C---:B---3--:R-:W-:Y:S01]  /*5480*/  FADD.FTZ R41, R37.reuse, R0 ;  /* 0x0000000025297221 */ /* 0x048fe20000010000 */
[----:B------:R-:W-:Y:S02]  /*5490*/  F2FP.F16.F32.PACK_AB R198, R37, R46 ;  /* 0x0000002e25c6723e */ /* 0x000fe400000000ff */
[----:B------:R-:W-:Y:S02]  /*54a0*/  CS2R R46, SRZ ;  /* 0x00000000002e7805 */ /* 0x000fe4000001ff00 */
[----:B------:R-:W-:Y:S02]  /*54b0*/  CS2R R36, SRZ ;  /* 0x0000000000247805 */ /* 0x000fe4000001ff00 */
[----:B------:R-:W3:Y:S01]  /*54c0*/  MUFU.EX2 R2, R2 ;  /* 0x0000000200027308 */ /* 0x000ee20000000800 */
[----:B-1----:R-:W-:Y:S01]  /*54d0*/  FADD.FTZ R0, R50, R41 ;  /* 0x0000002932007221 */ /* 0x002fe20000010000 */
[----:B0-----:R-:W-:-:S02]  /*54e0*/  CS2R R52, SRZ ;  /* 0x0000000000347805 */ /* 0x001fc4000001ff00 */
[----:B------:R-:W-:-:S04]  /*54f0*/  CS2R R40, SRZ ;  /* 0x0000000000287805 */ /* 0x000fc8000001ff00 */
[----:B------:R0:W1:Y:S01]  /*5500*/  MUFU.EX2 R195, R84 ;  /* 0x0000005400c37308 */ /* 0x0000620000000800 */
[C---:B--2---:R-:W-:Y:S01]  /*5510*/  FADD.FTZ R25, R21.reuse, R0 ;  /* 0x0000000015197221 */ /* 0x044fe20000010000 */
[----:B------:R-:W-:Y:S02]  /*5520*/  F2FP.F16.F32.PACK_AB R192, R21, R50 ;  /* 0x0000003215c0723e */ /* 0x000fe400000000ff */
[----:B------:R-:W-:Y:S02]  /*5530*/  CS2R R50, SRZ ;  /* 0x0000000000327805 */ /* 0x000fe4000001ff00 */
[----:B------:R-:W-:Y:S02]  /*5540*/  MOV R0, 0x3f800000 ;  /* 0x3f80000000007802 */ /* 0x000fe40000000f00 */
[----:B------:R2:W4:Y:S01]  /*5550*/  MUFU.EX2 R39, R54 ;  /* 0x0000003600277308 */ /* 0x0005220000000800 */
[----:B---3--:R-:W-:Y:S01]  /*5560*/  FADD.FTZ R14, R2, R25 ;  /* 0x00000019020e7221 */ /* 0x008fe20000010000 */
[----:B0-----:R-:W-:-:S02]  /*5570*/  CS2R R84, SRZ ;  /* 0x0000000000547805 */ /* 0x001fc4000001ff00 */
[----:B------:R-:W-:Y:S01]  /*5580*/  CS2R R24, SRZ ;  /* 0x0000000000187805 */ /* 0x000fe2000001ff00 */
[C---:B-1----:R-:W-:Y:S01]  /*5590*/  FADD.FTZ R9, R195.reuse, R8 ;  /* 0x00000008c3097221 */ /* 0x042fe20000010000 */
[----:B------:R-:W-:Y:S01]  /*55a0*/  F2FP.F16.F32.PACK_AB R195, R195, R82 ;  /* 0x00000052c3c3723e */ /* 0x000fe200000000ff */
[----:B------:R-:W-:Y:S01]  /*55b0*/  IMAD.MOV.U32 R8, RZ, RZ, RZ ;  /* 0x000000ffff087224 */ /* 0x000fe200078e00ff */
[----:B------:R-:W-:Y:S02]  /*55c0*/  CS2R R82, SRZ ;  /* 0x0000000000527805 */ /* 0x000fe4000001ff00 */
[----:B--2---:R-:W-:Y:S01]  /*55d0*/  CS2R R54, SRZ ;  /* 0x0000000000367805 */ /* 0x004fe2000001ff00 */
[C---:B----4-:R-:W-:Y:S01]  /*55e0*/  FADD.FTZ R14, R39.reuse, R14 ;  /* 0x0000000e270e7221 */ /* 0x050fe20000010000 */
[----:B------:R-:W-:Y:S01]  /*55f0*/  F2FP.F16.F32.PACK_AB R194, R39, R2 ;  /* 0x0000000227c2723e */ /* 0x000fe200000000ff */
[----:B------:R-:W-:Y:S01]  /*5600*/  IMAD.MOV.U32 R2, RZ, RZ, 0x3f800000 ;  /* 0x3f800000ff027424 */ /* 0x000fe200078e00ff */
[----:B------:R-:W-:Y:S01]  /*5610*/  CS2R R38, SRZ ;  /* 0x0000000000267805 */ /* 0x000fe2000001ff00 */
[----:B------:R-:W-:Y:S06]  /*5620*/  @!P3 BRA `(.L_x_2180) ;  /* 0x00000044006cb947 */ /* 0x000fec0003800000 */
[----:B------:R-:W-:Y:S01]  /*5630*/  UMOV UR6, URZ ;  /* 0x0000003f00067c82 */ /* 0x000fe20008000000 */
[----:B------:R-:W-:Y:S01]  /*5640*/  IMAD.MOV.U32 R21, RZ, RZ, R6 ;  /* 0x000000ffff157224 */ /* 0x000fe200078e0006 */
[----:B------:R-:W-:Y:S01]  /*5650*/  MOV R215, RZ ;  /* 0x000000ff00d77202 */ /* 0x000fe20000000f00 */
[----:B------:R-:W-:Y:S02]  /*5660*/  IMAD.MOV.U32 R212, RZ, RZ, R7 ;  /* 0x000000ffffd47224 */ /* 0x000fe400078e0007 */
[----:B------:R-:W-:Y:S02]  /*5670*/  IMAD.MOV.U32 R2, RZ, RZ, 0x3f800000 ;  /* 0x3f800000ff027424 */ /* 0x000fe400078e00ff */
[----:B------:R-:W-:Y:S02]  /*5680*/  IMAD.U32 R218, RZ, RZ, UR6 ;  /* 0x00000006ffda7e24 */ /* 0x000fe4000f8e00ff */
[----:B------:R-:W-:Y:S02]  /*5690*/  IMAD.MOV.U32 R0, RZ, RZ, 0x3f800000 ;  /* 0x3f800000ff007424 */ /* 0x000fe400078e00ff */
[----:B------:R-:W-:-:S07]  /*56a0*/  IMAD.MOV.U32 R151, RZ, RZ, RZ ;  /* 0x000000ffff977224 */ /* 0x000fce00078e00ff */
.L_x_2189:
[----:B------:R-:W-:-:S13]  /*56b0*/  R2UR UR6, R218 ;  /* 0x00000000da0672ca */ /* 0x000fda00000e0000 */
[----:B------:R-:W-:-:S04]  /*56c0*/  UIADD3 UR6, UR6, 0x1, URZ ;  /* 0x0000000106067890 */ /* 0x000fc8000fffe03f */
[----:B------:R-:W-:-:S04]  /*56d0*/  UISETP.NE.AND UP0, UPT, UR6, 0x2, UPT ;  /* 0x000000020600788c */ /* 0x000fc8000bf05270 */
[----:B------:R-:W-:Y:S02]  /*56e0*/  USEL UR7, URZ, 0x1, UP0 ;  /* 0x000000013f077887 */ /* 0x000fe40008000000 */
[----:B------:R-:W-:-:S04]  /*56f0*/  USEL UR61, UR6, URZ, UP0 ;  /* 0x0000003f063d7287 */ /* 0x000fc80008000000 */
[----:B------:R-:W-:Y:S01]  /*5700*/  LOP3.LUT R8, R215, UR7, RZ, 0x3c, !PT ;  /* 0x00000007d7087c12 */ /* 0x000fe2000f8e3cff */
[----:B------:R-:W-:Y:S07]  /*5710*/  @!P0 BRA `(.L_x_2181) ;  /* 0x0000000000048947 */ /* 0x000fee0003800000 */
[----:B------:R-:W-:Y:S01]  /*5720*/  BPT.TRAP 0x1 ;  /* 0x000000040000795c */ /* 0x000fe20000300000 */
.L_x_2181:
[----:B------:R-:W-:Y:S02]  /*5730*/  R2UR UR6, R16 ;  /* 0x00000000100672ca */ /* 0x000fe400000e0000 */
[----:B------:R-:W-:-:S11]  /*5740*/  SHF.L.U32 R3, R8, 0x1f, RZ ;  /* 0x0000001f08037819 */ /* 0x000fd600000006ff */
[----:B------:R-:W-:-:S06]  /*5750*/  ULEA UR6, UR61, UR6, 0x3 ;  /* 0x000000063d067291 */ /* 0x000fcc000f8e183f */
[----:B------:R-:W-:-:S03]  /*5760*/  MOV R213, UR6 ;  /* 0x0000000600d57c02 */ /* 0x000fc60008000f00 */
[----:B------:R0:W1:Y:S01]  /*5770*/  SYNCS.PHASECHK.TRANS64.TRYWAIT P3, [UR6+0x38830], R3 ;  /* 0x03883003ff0075a7 */ /* 0x0000620008060146 */
[----:B------:R-:W-:Y:S05]  /*5780*/  @!P0 BRA `(.L_x_2182) ;  /* 0x0000000000048947 */ /* 0x000fea0003800000 */
[----:B------:R-:W-:Y:S01]  /*5790*/  BPT.TRAP 0x1 ;  /* 0x000000040000795c */ /* 0x000fe20000300000 */
.L_x_2182:
[----:B-1----:R-:W-:Y:S05]  /*57a0*/  @P3 BRA `(.L_x_2183) ;  /* 0x00000000000c3947 */ /* 0x002fea0003800000 */
[----:B------:R-:W-:-:S13]  /*57b0*/  R2UR UR6, R213 ;  /* 0x00000000d50672ca */ /* 0x000fda00000e0000 */
[----:B------:R-:W1:Y:S02]  /*57c0*/  SYNCS.PHASECHK.TRANS64.TRYWAIT P3, [UR6+0x38830], R3 ;  /* 0x03883003ff0075a7 */ /* 0x000e640008060146 */
[----:B-1----:R-:W-:Y:S05]  /*57d0*/  @!P3 BRA `(.L_x_2184) ;  /* 0x0000010400a8b947 */ /* 0x002fea0003800000 */
.L_x_2183:
[----:B------:R-:W-:Y:S01]  /*57e0*/  R2UR UR6, R15 ;  /* 0x000000000f0672ca */ /* 0x000fe200000e0000 */
[----:B------:R-:W-:Y:S01]  /*57f0*/  WARPGROUP.ARRIVE ;  /* 0x00000000000079c5 */ /* 0x000fe20000000000 */
        /* <DEDUP_REMOVED lines=42> */
[----:B------:R-:W-:Y:S01]  /*5aa0*/  UMOV UR19, 0x40000040 ;  /* 0x4000004000137882 */ /* 0x000fe20000000000 */
        /* <DEDUP_REMOVED lines=8> */
[----:B------:R-:W-:Y:S01]  /*5b30*/  UMOV UR10, UR52 ;  /* 0x00000034000a7c82 */ /* 0x000fe20008000000 */
[----:B------:R-:W-:Y:S01]  /*5b40*/  UMOV UR11, UR53 ;  /* 0x00000035000b7c82 */ /* 0x000fe20008000000 */
        /* <DEDUP_REMOVED lines=594> */
.L_x_2185:
[----:B------:R-:W-:Y:S02]  /*8070*/  R2UR UR7, R16 ;  /* 0x00000000100772ca */ /* 0x000fe400000e0000 */
[----:B------:R-:W-:Y:S02]  /*8080*/  R2UR UR6, R218 ;  /* 0x00000000da0672ca */ /* 0x000fe400000e0000 */
[----:B------:R-:W-:-:S11]  /*8090*/  SHF.L.U32 R0, R215, 0x1f, RZ ;  /* 0x0000001fd7007819 */ /* 0x000fd600000006ff */
[----:B------:R-:W-:-:S09]  /*80a0*/  ULEA UR7, UR6, UR7, 0x3 ;  /* 0x0000000706077291 */ /* 0x000fd2000f8e183f */
[----:B------:R0:W1:Y:S01]  /*80b0*/  SYNCS.PHASECHK.TRANS64.TRYWAIT P3, [UR7+0x38850], R0 ;  /* 0x03885000ff0075a7 */ /* 0x0000620008060147 */
[----:B------:R-:W-:Y:S05]  /*80c0*/  @!P0 BRA `(.L_x_2186) ;  /* 0x0000000000048947 */ /* 0x000fea0003800000 */
[----:B------:R-:W-:Y:S01]  /*80d0*/  BPT.TRAP 0x1 ;  /* 0x000000040000795c */ /* 0x000fe20000300000 */
.L_x_2186:
[----:B-1----:R-:W-:Y:S05]  /*80e0*/  @P3 BRA `(.L_x_2187) ;  /* 0x0000000000083947 */ /* 0x002fea0003800000 */
[----:B------:R-:W1:Y:S02]  /*80f0*/  SYNCS.PHASECHK.TRANS64.TRYWAIT P3, [UR7+0x38850], R0 ;  /* 0x03885000ff0075a7 */ /* 0x000e640008060147 */
[----:B-1----:R-:W-:Y:S05]  /*8100*/  @!P3 BRA `(.L_x_2188) ;  /* 0x000000dc0078b947 */ /* 0x002fea0003800000 */
.L_x_2187:
[----:B------:R-:W-:Y:S01]  /*8110*/  R2UR UR6, R16 ;  /* 0x00000000100672ca */ /* 0x000fe200000e0000 */
[----:B------:R-:W-:Y:S01]  /*8120*/  WARPGROUP.ARRIVE ;  /* 0x00000000000079c5 */ /* 0x000fe20000000000 */
[----:B------:R-:W-:Y:S01]  /*8130*/  R2UR UR10, R218 ;  /* 0x00000000da0a72ca */ /* 0x000fe200000e0000 */
[----:B------:R-:W-:Y:S01]  /*8140*/  UMOV UR11, 0x40000040 ;  /* 0x40000040000b7882 */ /* 0x000fe20000000000 */
[----:B------:R-:W-:Y:S01]  /*8150*/  ULDC UR14, c[0x0][0x9d8] ;  /* 0x00027600000e7ab9 */ /* 0x000fe20000000800 */
[----:B-1----:R-:W-:Y:S02]  /*8160*/  IMAD.MOV.U32 R3, RZ, RZ, R19 ;  /* 0x000000ffff037224 */ /* 0x002fe400078e0013 */
[----:B------:R-:W-:Y:S01]  /*8170*/  FMUL.FTZ R182, R182, UR14 ;  /* 0x0000000eb6b67c20 */ /* 0x000fe20008410000 */
[----:B------:R-:W-:Y:S01]  /*8180*/  FMUL.FTZ R2, R185, UR14 ;  /* 0x0000000eb9027c20 */ /* 0x000fe20008410000 */
[----:B------:R-:W-:Y:S01]  /*8190*/  FMUL.FTZ R6, R188, UR14 ;  /* 0x0000000ebc067c20 */ /* 0x000fe20008410000 */
[----:B------:R-:W-:Y:S01]  /*81a0*/  FMUL.FTZ R185, R179, UR14 ;  /* 0x0000000eb3b97c20 */ /* 0x000fe20008410000 */
[----:B------:R1:W-:Y:S01]  /*81b0*/  MUFU.TANH R188, R182 ;  /* 0x000000b600bc7308 */ /* 0x0003e20000002400 */
[----:B------:R-:W-:Y:S01]  /*81c0*/  FMUL.FTZ R179, R180, UR14 ;  /* 0x0000000eb4b37c20 */ /* 0x000fe20008410000 */
[----:B------:R-:W-:Y:S01]  /*81d0*/  FMUL.FTZ R180, R183, UR14 ;  /* 0x0000000eb7b47c20 */ /* 0x000fe20008410000 */
[----:B------:R-:W-:Y:S01]  /*81e0*/  UIADD3 UR6, UR6, 0x400, URZ ;  /* 0x0000040006067890 */ /* 0x000fe2000fffe03f */
[----:B------:R-:W-:Y:S01]  /*81f0*/  FMUL.FTZ R183, R168, UR14 ;  /* 0x0000000ea8b77c20 */ /* 0x000fe20008410000 */
[----:B------:R-:W-:Y:S01]  /*8200*/  FMUL.FTZ R168, R171, UR14 ;  /* 0x0000000eaba87c20 */ /* 0x000fe20008410000 */
[----:B------:R-:W-:Y:S01]  /*8210*/  ULDC UR18, c[0x0][0x2f0] ;  /* 0x0000bc0000127ab9 */ /* 0x000fe20000000800 */
[----:B------:R-:W-:Y:S01]  /*8220*/  USHF.R.U32.HI UR6, URZ, 0x4, UR6 ;  /* 0x000000043f067899 */ /* 0x000fe20008011606 */
[----:B0-----:R-:W-:Y:S01]  /*8230*/  FMUL.FTZ R0, R184, UR14 ;  /* 0x0000000eb8007c20 */ /* 0x001fe20008410000 */
[----:B-1----:R-:W-:-:S02]  /*8240*/  IMAD.MOV.U32 R182, RZ, RZ, -0x50 ;  /* 0xffffffb0ffb67424 */ /* 0x002fc400078e00ff */
[----:B------:R-:W-:Y:S01]  /*8250*/  FMUL.FTZ R184, R191, UR14 ;  /* 0x0000000ebfb87c20 */ /* 0x000fe20008410000 */
[----:B------:R-:W-:Y:S01]  /*8260*/  ULOP3.LUT UR6, UR6, 0x3fff, URZ, 0xc0, !UPT ;  /* 0x00003fff06067892 */ /* 0x000fe2000f8ec03f */
[----:B------:R-:W-:Y:S01]  /*8270*/  FMUL.FTZ R178, R178, UR14 ;  /* 0x0000000eb2b27c20 */ /* 0x000fe20008410000 */
[----:B------:R-:W-:Y:S01]  /*8280*/  IMAD R171, R23, R182, 0x1 ;  /* 0x0000000117ab7424 */ /* 0x000fe200078e02b6 */
[----:B------:R-:W-:Y:S01]  /*8290*/  ULDC UR15, c[0x0][0x288] ;  /* 0x0000a200000f7ab9 */ /* 0x000fe20000000800 */
[----:B------:R-:W-:Y:S01]  /*82a0*/  ULOP3.LUT UR6, UR6, 0x2800000, URZ, 0xfc, !UPT ;  /* 0x0280000006067892 */ /* 0x000fe2000f8efc3f */
[----:B------:R-:W-:Y:S01]  /*82b0*/  MUFU.TANH R184, R184 ;  /* 0x000000b800b87308 */ /* 0x000fe20000002400 */
[----:B------:R-:W-:Y:S02]  /*82c0*/  IMAD R182, R20, -0x2, R171 ;  /* 0xfffffffe14b67824 */ /* 0x000fe400078e02ab */
[----:B------:R-:W-:Y:S01]  /*82d0*/  FMUL.FTZ R170, R170, UR14 ;  /* 0x0000000eaaaa7c20 */ /* 0x000fe20008410000 */
[----:B------:R-:W-:Y:S01]  /*82e0*/  UIMAD UR6, UR10, 0xa00, UR6 ;  /* 0x00000a000a0678a4 */ /* 0x000fe2000f8e0206 */
[----:B------:R-:W-:Y:S01]  /*82f0*/  FMUL.FTZ R7, R189, UR14 ;  /* 0x0000000ebd077c20 */ /* 0x000fe20008410000 */
[----:B------:R-:W-:-:S02]  /*8300*/  IMAD R171, R17, UR18, R182 ;  /* 0x0000001211ab7c24 */ /* 0x000fc4000f8e02b6 */
[----:B------:R-:W-:Y:S01]  /*8310*/  FMUL.FTZ R182, R175, UR14 ;  /* 0x0000000eafb67c20 */ /* 0x000fe20008410000 */
[----:B------:R-:W-:Y:S01]  /*8320*/  FMUL.FTZ R162, R162, UR14 ;  /* 0x0000000ea2a27c20 */ /* 0x000fe20008410000 */
[----:B------:R-:W-:Y:S01]  /*8330*/  MUFU.TANH R178, R178 ;  /* 0x000000b200b27308 */ /* 0x000fe20000002400 */
[----:B------:R-:W-:Y:S01]  /*8340*/  FMUL.FTZ R174, R174, UR14 ;  /* 0x0000000eaeae7c20 */ /* 0x000fe20008410000 */
        /* <DEDUP_REMOVED lines=19> */
[----:B------:R-:W-:-:S03]  /*8480*/  IMAD.MOV.U32 R215, RZ, RZ, R8 ;  /* 0x000000ffffd77224 */ /* 0x000fc600078e0008 */
[----:B------:R0:W-:Y:S08]  /*8490*/  MUFU.TANH R189, R170 ;  /* 0x000000aa00bd7308 */ /* 0x0001f00000002400 */
[----:B------:R-:W-:Y:S01]  /*84a0*/  MUFU.TANH R191, R162 ;  /* 0x000000a200bf7308 */ /* 0x000fe20000002400 */
[----:B0-----:R-:W-:-:S07]  /*84b0*/  FMUL.FTZ R170, R166, UR14 ;  /* 0x0000000ea6aa7c20 */ /* 0x001fce0008410000 */
        /* <DEDUP_REMOVED lines=20> */
[----:B------:R-:W-:Y:S02]  /*8600*/  FMUL.FTZ R208, R186, UR14 ;  /* 0x0000000ebad07c20 */ /* 0x000fe40008410000 */
[----:B------:R-:W0:Y:S03]  /*8610*/  @P2 LDC R186, c[0x0][0x44c] ;  /* 0x00011300ffba2b82 */ /* 0x000e260000000800 */
[----:B------:R-:W-:Y:S01]  /*8620*/  HGMMA.64x256x16.F32 R24, R204, gdesc[UR8].tnspB, R24, gsb0 ;  /* 0x43e00008cc187df0 */ /* 0x000fe20008000818 */
[----:B------:R-:W-:Y:S01]  /*8630*/  UIADD3 UR10, UR6, 0x100, URZ ;  /* 0x00000100060a7890 */ /* 0x000fe2000fffe03f */
[----:B------:R-:W1:Y:S01]  /*8640*/  MUFU.TANH R208, R208 ;  /* 0x000000d000d07308 */ /* 0x000e620000002400 */
[----:B------:R-:W-:Y:S01]  /*8650*/  UMOV UR11, 0x40000040 ;  /* 0x40000040000b7882 */ /* 0x000fe20000000000 */
[----:B0-----:R-:W-:Y:S01]  /*8660*/  @P2 IMAD.HI.U32 R186, R19, R186, RZ ;  /* 0x000000ba13ba2227 */ /* 0x001fe200078e00ff */
[----:B------:R-:W-:-:S02]  /*8670*/  WARPGROUP.DEPBAR.LE gsb0, 0x0 ;  /* 0x00008000000079c5 */ /* 0x000fc40000010000 */
[----:B------:R-:W-:Y:S01]  /*8680*/  WARPGROUP.ARRIVE ;  /* 0x00000000000079c5 */ /* 0x000fe20000000000 */
[----:B------:R-:W-:Y:S01]  /*8690*/  FMUL.FTZ R206, R187, UR14 ;  /* 0x0000000ebbce7c20 */ /* 0x000fe20008410000 */
[----:B------:R-:W-:Y:S01]  /*86a0*/  FMUL.FTZ R204, R190, UR14 ;  /* 0x0000000ebecc7c20 */ /* 0x000fe20008410000 */
[----:B------:R-:W0:Y:S01]  /*86b0*/  @P2 LDC R187, c[0x0][0x450] ;  /* 0x00011400ffbb2b82 */ /* 0x000e220000000800 */
[----:B------:R-:W-:-:S15]  /*86c0*/  MUFU.TANH R190, R168 ;  /* 0x000000a800be7308 */ /* 0x000fde0000002400 */
[----:B------:R-:W-:-:S02]  /*86d0*/  NOP ;  /* 0x0000000000007918 */ /* 0x000fc40000000000 */
[----:B------:R-:W-:Y:S01]  /*86e0*/  HGMMA.64x256x16.F32 R24, R200, gdesc[UR8].tnspB, R24, gsb0 ;  /* 0x43e00008c8187df0 */ /* 0x000fe20008000818 */
[----:B------:R-:W-:Y:S01]  /*86f0*/  UIADD3 UR10, UR6, 0x180, URZ ;  /* 0x00000180060a7890 */ /* 0x000fe2000fffe03f */
[----:B------:R-:W-:Y:S01]  /*8700*/  UMOV UR11, 0x40000040 ;  /* 0x40000040000b7882 */ /* 0x000fe20000000000 */
[----:B------:R-:W-:Y:S01]  /*8710*/  UIADD3 UR6, UR6, 0x200, URZ ;  /* 0x0000020006067890 */ /* 0x000fe2000fffe03f */
[----:B------:R-:W2:Y:S08]  /*8720*/  MUFU.TANH R206, R206 ;  /* 0x000000ce00ce7308 */ /* 0x000eb00000002400 */
[----:B------:R-:W3:Y:S01]  /*8730*/  MUFU.TANH R204, R204 ;  /* 0x000000cc00cc7308 */ /* 0x000ee20000002400 */
[----:B0-----:R-:W-:-:S05]  /*8740*/  @P2 SHF.R.U32.HI R3, RZ, R187, R186 ;  /* 0x000000bbff032219 */ /* 0x001fca00000116ba */
[----:B------:R-:W0:Y:S04]  /*8750*/  SHFL.IDX PT, R186, R3, 0x1, 0x1c1f ;  /* 0x003c1f0003ba7f89 */ /* 0x000e2800000e0000 */
[----:B------:R4:W5:Y:S02]  /*8760*/  SHFL.IDX PT, R210, R3, RZ, 0x1c1f ;  /* 0x001c1fff03d27589 */ /* 0x00096400000e0000 */
[----:B----4-:R-:W4:Y:S01]  /*8770*/  LDC R3, c[0x0][0x988] ;  /* 0x00026200ff037b82 */ /* 0x010f220000000800 */
[----:B0-----:R-:W-:-:S04]  /*8780*/  IADD3 R175, R186, -UR15, R171 ;  /* 0x8000000fbaaf7c10 */ /* 0x001fc8000fffe0ab */
[C---:B------:R-:W-:Y:S02]  /*8790*/  ISETP.GT.AND P3, PT, R175.reuse, RZ, PT ;  /* 0x000000ffaf00720c */ /* 0x040fe40003f64270 */
[C---:B------:R-:W-:Y:S02]  /*87a0*/  ISETP.GT.AND P4, PT, R175.reuse, 0x1, PT ;  /* 0x00000001af00780c */ /* 0x040fe40003f84270 */
[----:B-1----:R-:W-:Y:S02]  /*87b0*/  FSEL R208, R208, -INF , P3 ;  /* 0xff800000d0d07808 */ /* 0x002fe40001800000 */
[----:B------:R-:W-:Y:S02]  /*87c0*/  ISETP.GT.AND P3, PT, R175, 0x8, PT ;  /* 0x00000008af00780c */ /* 0x000fe40003f64270 */
[----:B--2---:R-:W-:Y:S02]  /*87d0*/  FSEL R206, R206, -INF , P4 ;  /* 0xff800000cece7808 */ /* 0x004fe40002000000 */
[----:B------:R-:W-:-:S02]  /*87e0*/  FMNMX.FTZ R187, R208, R21, !PT ;  /* 0x00000015d0bb7209 */ /* 0x000fc40007810000 */
[C---:B------:R-:W-:Y:S02]  /*87f0*/  ISETP.GT.AND P4, PT, R175.reuse, 0x9, PT ;  /* 0x00000009af00780c */ /* 0x040fe40003f84270 */
[----:B---3--:R-:W-:Y:S02]  /*8800*/  FSEL R204, R204, -INF , P3 ;  /* 0xff800000cccc7808 */ /* 0x008fe40001800000 */
[----:B------:R-:W-:Y:S02]  /*8810*/  FMNMX.FTZ R187, R206, R187, !PT ;  /* 0x000000bbcebb7209 */ /* 0x000fe40007810000 */
[----:B------:R-:W-:Y:S02]  /*8820*/  ISETP.GT.AND P3, PT, R175, 0x10, PT ;  /* 0x00000010af00780c */ /* 0x000fe40003f64270 */
[----:B------:R-:W-:Y:S02]  /*8830*/  FMNMX.FTZ R187, R204, R187, !PT ;  /* 0x000000bbccbb7209 */ /* 0x000fe40007810000 */
[----:B------:R-:W-:-:S02]  /*8840*/  FSEL R166, R178, -INF , P3 ;  /* 0xff800000b2a67808 */ /* 0x000fc40001800000 */
[C---:B------:R-:W-:Y:S02]  /*8850*/  ISETP.GT.AND P3, PT, R175.reuse, 0x18, PT ;  /* 0x00000018af00780c */ /* 0x040fe40003f64270 */
[----:B-----5:R-:W-:Y:S02]  /*8860*/  IADD3 R171, R210, -UR15, R171 ;  /* 0x8000000fd2ab7c10 */ /* 0x020fe4000fffe0ab */
[----:B------:R-:W-:Y:S02]  /*8870*/  FSEL R186, R188, -INF , P3 ;  /* 0xff800000bcba7808 */ /* 0x000fe40001800000 */
[----:B------:R-:W-:Y:S01]  /*8880*/  ISETP.GT.AND P3, PT, R175, 0x20, PT ;  /* 0x00000020af00780c */ /* 0x000fe20003f64270 */
[----:B------:R0:W-:Y:S01]  /*8890*/  MUFU.TANH R188, R155 ;  /* 0x0000009b00bc7308 */ /* 0x0001e20000002400 */
[C---:B------:R-:W-:Y:S02]  /*88a0*/  ISETP.GT.AND P5, PT, R171.reuse, 0x20, PT ;  /* 0x00000020ab00780c */ /* 0x040fe40003fa4270 */
[----:B------:R-:W-:-:S02]  /*88b0*/  ISETP.GT.AND P6, PT, R171, 0x21, PT ;  /* 0x00000021ab00780c */ /* 0x000fc40003fc4270 */
[----:B------:R-:W-:Y:S02]  /*88c0*/  FSEL R210, R183, -INF , P5 ;  /* 0xff800000b7d27808 */ /* 0x000fe40002800000 */
[----:B------:R-:W-:Y:S01]  /*88d0*/  ISETP.GT.AND P5, PT, R171, 0x29, PT ;  /* 0x00000029ab00780c */ /* 0x000fe20003fa4270 */
[----:B0-----:R-:W-:Y:S01]  /*88e0*/  FMUL.FTZ R155, R169, UR14 ;  /* 0x0000000ea99b7c20 */ /* 0x001fe20008410000 */
[----:B------:R-:W-:-:S05]  /*88f0*/  FMUL.FTZ R169, R164, UR14 ;  /* 0x0000000ea4a97c20 */ /* 0x000fca0008410000 */
[----:B------:R-:W0:Y:S08]  /*8900*/  MUFU.TANH R155, R155 ;  /* 0x0000009b009b7308 */ /* 0x000e300000002400 */
[----:B------:R-:W-:Y:S01]  /*8910*/  MUFU.TANH R169, R169 ;  /* 0x000000a900a97308 */ /* 0x000fe20000002400 */
[----:B0-----:R-:W-:Y:S01]  /*8920*/  FSEL R218, R155, -INF , P6 ;  /* 0xff8000009bda7808 */ /* 0x001fe20003000000 */
[----:B------:R-:W-:-:S02]  /*8930*/  WARPGROUP.DEPBAR.LE gsb0, 0x0 ;  /* 0x00008000000079c5 */ /* 0x000fc40000010000 */
[----:B------:R-:W-:Y:S01]  /*8940*/  WARPGROUP.ARRIVE ;  /* 0x00000000000079c5 */ /* 0x000fe20000000000 */
[----:B------:R-:W-:-:S03]  /*8950*/  FSEL R202, R184, -INF , P4 ;  /* 0xff800000b8ca7808 */ /* 0x000fc60002000000 */
[----:B------:R0:W1:Y:S01]  /*8960*/  MUFU.TANH R200, R163 ;  /* 0x000000a300c87308 */ /* 0x0000620000002400 */
[----:B------:R-:W-:Y:S02]  /*8970*/  ISETP.GT.AND P4, PT, R175, 0x11, PT ;  /* 0x00000011af00780c */ /* 0x000fe40003f84270 */
[----:B------:R-:W-:Y:S01]  /*8980*/  FMNMX.FTZ R187, R202, R187, !PT ;  /* 0x000000bbcabb7209 */ /* 0x000fe20007810000 */
[----:B------:R-:W-:Y:S01]  /*8990*/  HGMMA.64x256x16.F32 R24, R196, gdesc[UR8].tnspB, R24, gsb0 ;  /* 0x43e00008c4187df0 */ /* 0x000fe20008000818 */
[----:B------:R-:W-:Y:S01]  /*89a0*/  FSEL R162, R185, -INF , P4 ;  /* 0xff800000b9a27808 */ /* 0x000fe20002000000 */
[----:B------:R-:W-:Y:S01]  /*89b0*/  UMOV UR10, UR6 ;  /* 0x00000006000a7c82 */ /* 0x000fe20008000000 */
[----:B------:R-:W-:Y:S01]  /*89c0*/  FMNMX.FTZ R187, R166, R187, !PT ;  /* 0x000000bba6bb7209 */ /* 0x000fe20007810000 */
[----:B------:R-:W2:Y:S01]  /*89d0*/  MUFU.TANH R184, R170 ;  /* 0x000000aa00b87308 */ /* 0x000ea20000002400 */
[----:B------:R-:W-:Y:S01]  /*89e0*/  ISETP.GT.AND P4, PT, R175, 0x19, PT ;  /* 0x00000019af00780c */ /* 0x000fe20003f84270 */
[----:B0-----:R-:W-:Y:S01]  /*89f0*/  FMUL.FTZ R163, R154, UR14 ;  /* 0x0000000e9aa37c20 */ /* 0x001fe20008410000 */
[----:B------:R-:W-:Y:S01]  /*8a00*/  FMNMX.FTZ R187, R162, R187, !PT ;  /* 0x000000bba2bb7209 */ /* 0x000fe20007810000 */
[----:B------:R-:W-:Y:S01]  /*8a10*/  UMOV UR11, 0x40000040 ;  /* 0x40000040000b7882 */ /* 0x000fe20000000000 */
[----:B------:R-:W-:-:S02]  /*8a20*/  FSEL R168, R180, -INF , P4 ;  /* 0xff800000b4a87808 */ /* 0x000fc40002000000 */
[----:B------:R-:W-:Y:S01]  /*8a30*/  FMNMX.FTZ R187, R186, R187, !PT ;  /* 0x000000bbbabb7209 */ /* 0x000fe20007810000 */
[----:B------:R0:W3:Y:S01]  /*8a40*/  MUFU.TANH R185, R163 ;  /* 0x000000a300b97308 */ /* 0x0000e20000002400 */
[----:B------:R-:W-:Y:S02]  /*8a50*/  ISETP.GT.AND P4, PT, R175, 0x21, PT ;  /* 0x00000021af00780c */ /* 0x000fe40003f84270 */
[----:B------:R-:W-:Y:S02]  /*8a60*/  FSEL R180, R189, -INF , P3 ;  /* 0xff800000bdb47808 */ /* 0x000fe40001800000 */
[----:B------:R-:W-:Y:S02]  /*8a70*/  FMNMX.FTZ R187, R168, R187, !PT ;  /* 0x000000bba8bb7209 */ /* 0x000fe40007810000 */
[----:B------:R-:W-:Y:S01]  /*8a80*/  ISETP.GT.AND P3, PT, R175, 0x28, PT ;  /* 0x00000028af00780c */ /* 0x000fe20003f64270 */
[----:B------:R5:W-:Y:S01]  /*8a90*/  MUFU.TANH R189, R159 ;  /* 0x0000009f00bd7308 */ /* 0x000be20000002400 */
[----:B------:R-:W-:Y:S01]  /*8aa0*/  FSEL R154, R190, -INF , P4 ;  /* 0xff800000be9a7808 */ /* 0x000fe20002000000 */
[----:B0-----:R-:W-:Y:S01]  /*8ab0*/  FMUL.FTZ R163, R158, UR14 ;  /* 0x0000000e9ea37c20 */ /* 0x001fe20008410000 */
[----:B------:R-:W-:-:S02]  /*8ac0*/  FMNMX.FTZ R187, R180, R187, !PT ;  /* 0x000000bbb4bb7209 */ /* 0x000fc40007810000 */
[C---:B------:R-:W-:Y:S02]  /*8ad0*/  ISETP.GT.AND P4, PT, R175.reuse, 0x29, PT ;  /* 0x00000029af00780c */ /* 0x040fe40003f84270 */
[----:B------:R-:W-:Y:S01]  /*8ae0*/  FSEL R174, R174, -INF , P3 ;  /* 0xff800000aeae7808 */ /* 0x000fe20001800000 */
[----:B------:R-:W0:Y:S01]  /*8af0*/  MUFU.TANH R163, R163 ;  /* 0x000000a300a37308 */ /* 0x000e220000002400 */
[----:B------:R-:W-:Y:S01]  /*8b00*/  FMNMX.FTZ R187, R154, R187, !PT ;  /* 0x000000bb9abb7209 */ /* 0x000fe20007810000 */
[----:B-----5:R-:W-:Y:S01]  /*8b10*/  FMUL.FTZ R159, R172, UR14 ;  /* 0x0000000eac9f7c20 */ /* 0x020fe20008410000 */
[C---:B------:R-:W-:Y:S02]  /*8b20*/  ISETP.GT.AND P3, PT, R175.reuse, 0x30, PT ;  /* 0x00000030af00780c */ /* 0x040fe40003f64270 */
[----:B------:R-:W-:Y:S02]  /*8b30*/  FSEL R170, R182, -INF , P4 ;  /* 0xff800000b6aa7808 */ /* 0x000fe40002000000 */
[----:B------:R-:W-:Y:S01]  /*8b40*/  FMNMX.FTZ R187, R174, R187, !PT ;  /* 0x000000bbaebb7209 */ /* 0x000fe20007810000 */
[----:B------:R-:W-:Y:S01]  /*8b50*/  MUFU.TANH R159, R159 ;  /* 0x0000009f009f7308 */ /* 0x000fe20000002400 */
[----:B------:R-:W-:-:S02]  /*8b60*/  ISETP.GT.AND P4, PT, R175, 0x31, PT ;  /* 0x00000031af00780c */ /* 0x000fc40003f84270 */
[----:B------:R-:W-:Y:S02]  /*8b70*/  FSEL R158, R191, -INF , P3 ;  /* 0xff800000bf9e7808 */ /* 0x000fe40001800000 */
[----:B------:R-:W-:Y:S02]  /*8b80*/  FMNMX.FTZ R187, R170, R187, !PT ;  /* 0x000000bbaabb7209 */ /* 0x000fe40007810000 */
[C---:B------:R-:W-:Y:S02]  /*8b90*/  ISETP.GT.AND P3, PT, R175.reuse, 0x38, PT ;  /* 0x00000038af00780c */ /* 0x040fe40003f64270 */
[----:B-1----:R-:W-:Y:S02]  /*8ba0*/  FSEL R178, R200, -INF , P4 ;  /* 0xff800000c8b27808 */ /* 0x002fe40002000000 */
[----:B------:R-:W-:Y:S02]  /*8bb0*/  FMNMX.FTZ R187, R158, R187, !PT ;  /* 0x000000bb9ebb7209 */ /* 0x000fe40007810000 */
[----:B------:R-:W-:-:S02]  /*8bc0*/  ISETP.GT.AND P4, PT, R175, 0x39, PT ;  /* 0x00000039af00780c */ /* 0x000fc40003f84270 */
[----:B--2---:R-:W-:Y:S02]  /*8bd0*/  FSEL R184, R184, -INF , P3 ;  /* 0xff800000b8b87808 */ /* 0x004fe40001800000 */
[----:B------:R-:W-:Y:S02]  /*8be0*/  FMNMX.FTZ R187, R178, R187, !PT ;  /* 0x000000bbb2bb7209 */ /* 0x000fe40007810000 */
[----:B------:R-:W-:Y:S02]  /*8bf0*/  ISETP.GT.AND P3, PT, R175, 0x40, PT ;  /* 0x00000040af00780c */ /* 0x000fe40003f64270 */
[----:B------:R-:W-:Y:S01]  /*8c00*/  FSEL R190, R167, -INF , P4 ;  /* 0xff800000a7be7808 */ /* 0x000fe20002000000 */
[----:B------:R-:W-:Y:S01]  /*8c10*/  FMUL.FTZ R167, R160, UR14 ;  /* 0x0000000ea0a77c20 */ /* 0x000fe20008410000 */
[----:B------:R-:W-:Y:S02]  /*8c20*/  FMNMX.FTZ R187, R184, R187, !PT ;  /* 0x000000bbb8bb7209 */ /* 0x000fe40007810000 */
[----:B------:R-:W-:-:S02]  /*8c30*/  ISETP.GT.AND P4, PT, R175, 0x41, PT ;  /* 0x00000041af00780c */ /* 0x000fc40003f84270 */
[----:B---3--:R-:W-:Y:S01]  /*8c40*/  FSEL R182, R185, -INF , P3 ;  /* 0xff800000b9b67808 */ /* 0x008fe20001800000 */
[----:B------:R-:W-:Y:S01]  /*8c50*/  MUFU.TANH R167, R167 ;  /* 0x000000a700a77308 */ /* 0x000fe20000002400 */
[----:B------:R-:W-:Y:S02]  /*8c60*/  FMNMX.FTZ R187, R190, R187, !PT ;  /* 0x000000bbbebb7209 */ /* 0x000fe40007810000 */
[C---:B------:R-:W-:Y:S02]  /*8c70*/  ISETP.GT.AND P3, PT, R175.reuse, 0x48, PT ;  /* 0x00000048af00780c */ /* 0x040fe40003f64270 */
[----:B------:R-:W-:Y:S02]  /*8c80*/  FSEL R188, R188, -INF , P4 ;  /* 0xff800000bcbc7808 */ /* 0x000fe40002000000 */
[----:B------:R-:W-:Y:S02]  /*8c90*/  FMNMX.FTZ R187, R182, R187, !PT ;  /* 0x000000bbb6bb7209 */ /* 0x000fe40007810000 */
[----:B------:R-:W-:-:S02]  /*8ca0*/  ISETP.GT.AND P4, PT, R175, 0x49, PT ;  /* 0x00000049af00780c */ /* 0x000fc40003f84270 */
[----:B0-----:R-:W-:Y:S01]  /*8cb0*/  FSEL R200, R163, -INF , P3 ;  /* 0xff800000a3c87808 */ /* 0x001fe20001800000 */
[----:B------:R-:W-:Y:S01]  /*8cc0*/  FMUL.FTZ R163, R173, UR14 ;  /* 0x0000000eada37c20 */ /* 0x000fe20008410000 */
[----:B------:R-:W-:Y:S02]  /*8cd0*/  FMNMX.FTZ R187, R188, R187, !PT ;  /* 0x000000bbbcbb7209 */ /* 0x000fe40007810000 */
[----:B------:R-:W-:Y:S02]  /*8ce0*/  FSEL R172, R189, -INF , P4 ;  /* 0xff800000bdac7808 */ /* 0x000fe40002000000 */
[----:B------:R-:W-:Y:S01]  /*8cf0*/  FMNMX.FTZ R187, R200, R187, !PT ;  /* 0x000000bbc8bb7209 */ /* 0x000fe20007810000 */
[----:B------:R-:W0:Y:S01]  /*8d00*/  MUFU.TANH R163, R163 ;  /* 0x000000a300a37308 */ /* 0x000e220000002400 */
[----:B------:R-:W-:Y:S02]  /*8d10*/  ISETP.GT.AND P3, PT, R171, RZ, PT ;  /* 0x000000ffab00720c */ /* 0x000fe40003f64270 */
[----:B------:R-:W-:-:S02]  /*8d20*/  FMNMX.FTZ R187, R172, R187, !PT ;  /* 0x000000bbacbb7209 */ /* 0x000fc40007810000 */
[C---:B------:R-:W-:Y:S02]  /*8d30*/  ISETP.GT.AND P4, PT, R171.reuse, 0x1, PT ;  /* 0x00000001ab00780c */ /* 0x040fe40003f84270 */
[----:B------:R-:W-:Y:S01]  /*8d40*/  FSEL R0, R0, -INF , P3 ;  /* 0xff80000000007808 */ /* 0x000fe20001800000 */
[----:B------:R-:W1:Y:S01]  /*8d50*/  SHFL.BFLY PT, R216, R187, 0x2, 0x1f ;  /* 0x0c401f00bbd87f89 */ /* 0x000e6200000e0000 */
[C---:B------:R-:W-:Y:S02]  /*8d60*/  ISETP.GT.AND P3, PT, R171.reuse, 0x8, PT ;  /* 0x00000008ab00780c */ /* 0x040fe40003f64270 */
[----:B------:R-:W-:Y:S02]  /*8d70*/  FSEL R2, R2, -INF , P4 ;  /* 0xff80000002027808 */ /* 0x000fe40002000000 */
[----:B------:R-:W-:Y:S02]  /*8d80*/  FMNMX.FTZ R153, R0, R212, !PT ;  /* 0x000000d400997209 */ /* 0x000fe40007810000 */
[----:B------:R-:W-:-:S02]  /*8d90*/  ISETP.GT.AND P4, PT, R171, 0x9, PT ;  /* 0x00000009ab00780c */ /* 0x000fc40003f84270 */
[----:B------:R-:W-:Y:S02]  /*8da0*/  FSEL R156, R6, -INF , P3 ;  /* 0xff800000069c7808 */ /* 0x000fe40001800000 */
[----:B------:R-:W-:Y:S02]  /*8db0*/  FMNMX.FTZ R153, R2, R153, !PT ;  /* 0x0000009902997209 */ /* 0x000fe40007810000 */
[----:B------:R-:W-:Y:S02]  /*8dc0*/  ISETP.GT.AND P3, PT, R171, 0x10, PT ;  /* 0x00000010ab00780c */ /* 0x000fe40003f64270 */
[----:B------:R-:W-:Y:S02]  /*8dd0*/  FSEL R160, R7, -INF , P4 ;  /* 0xff80000007a07808 */ /* 0x000fe40002000000 */
[----:B------:R-:W-:Y:S02]  /*8de0*/  FMNMX.FTZ R153, R156, R153, !PT ;  /* 0x000000999c997209 */ /* 0x000fe40007810000 */
[----:B------:R-:W-:-:S02]  /*8df0*/  ISETP.GT.AND P4, PT, R171, 0x11, PT ;  /* 0x00000011ab00780c */ /* 0x000fc40003f84270 */
[----:B------:R-:W-:Y:S02]  /*8e00*/  FSEL R176, R176, -INF , P3 ;  /* 0xff800000b0b07808 */ /* 0x000fe40001800000 */
[----:B------:R-:W-:Y:S02]  /*8e10*/  FMNMX.FTZ R153, R160, R153, !PT ;  /* 0x00000099a0997209 */ /* 0x000fe40007810000 */
[----:B-1----:R-:W-:Y:S02]  /*8e20*/  FMNMX.FTZ R216, R187, R216, !PT ;  /* 0x000000d8bbd87209 */ /* 0x002fe40007810000 */
[----:B------:R-:W-:Y:S02]  /*8e30*/  ISETP.GT.AND P3, PT, R171, 0x18, PT ;  /* 0x00000018ab00780c */ /* 0x000fe40003f64270 */
[----:B------:R-:W-:Y:S01]  /*8e40*/  FSEL R164, R177, -INF , P4 ;  /* 0xff800000b1a47808 */ /* 0x000fe20002000000 */
[----:B------:R-:W1:Y:S01]  /*8e50*/  SHFL.BFLY PT, R173, R216, 0x1, 0x1f ;  /* 0x0c201f00d8ad7f89 */ /* 0x000e6200000e0000 */
[----:B------:R-:W-:-:S02]  /*8e60*/  FMNMX.FTZ R153, R176, R153, !PT ;  /* 0x00000099b0997209 */ /* 0x000fc40007810000 */
[----:B------:R-:W-:Y:S02]  /*8e70*/  ISETP.GT.AND P4, PT, R171, 0x19, PT ;  /* 0x00000019ab00780c */ /* 0x000fe40003f84270 */
[----:B------:R-:W-:Y:S02]  /*8e80*/  FMNMX.FTZ R153, R164, R153, !PT ;  /* 0x00000099a4997209 */ /* 0x000fe40007810000 */
[----:B------:R-:W-:Y:S02]  /*8e90*/  R2UR UR14, R213 ;  /* 0x00000000d50e72ca */ /* 0x000fe400000e0000 */
[----:B------:R-:W-:-:S05]  /*8ea0*/  MOV R175, UR7 ;  /* 0x0000000700af7c02 */ /* 0x000fca0008000f00 */
[----:B------:R-:W-:-:S05]  /*8eb0*/  @!P1 VIADD R175, R175, 0x38860 ;  /* 0x00038860afaf9836 */ /* 0x000fca0000000000 */
[----:B------:R-:W-:Y:S02]  /*8ec0*/  @!P1 PRMT R175, RZ, 0x654, R175 ;  /* 0x00000654ffaf9816 */ /* 0x000fe400000000af */
[----:B-1----:R-:W-:Y:S02]  /*8ed0*/  FMNMX.FTZ R6, R216, R173, !PT ;  /* 0x000000add8067209 */ /* 0x002fe40007810000 */
[----:B0-----:R-:W-:Y:S02]  /*8ee0*/  FSEL R216, R163, -INF , P5 ;  /* 0xff800000a3d87808 */ /* 0x001fe40002800000 */
[----:B------:R-:W-:Y:S01]  /*8ef0*/  ISETP.GT.AND P5, PT, R171, 0x31, PT ;  /* 0x00000031ab00780c */ /* 0x000fe20003fa4270 */
[----:B----4-:R-:W-:-:S03]  /*8f00*/  FMUL.FTZ R152, R6, R3 ;  /* 0x0000000306987220 */ /* 0x010fc60000410000 */
[----:B------:R-:W-:Y:S02]  /*8f10*/  FSEL R222, R161, -INF , P5 ;  /* 0xff800000a1de7808 */ /* 0x000fe40002800000 */
[----:B------:R-:W-:-:S04]  /*8f20*/  ISETP.GT.AND P5, PT, R171, 0x39, PT ;  /* 0x00000039ab00780c */ /* 0x000fc80003fa4270 */
[----:B------:R-:W-:Y:S02]  /*8f30*/  FSEL R224, R224, -INF , P5 ;  /* 0xff800000e0e07808 */ /* 0x000fe40002800000 */
[----:B------:R-:W-:-:S04]  /*8f40*/  ISETP.GT.AND P5, PT, R171, 0x41, PT ;  /* 0x00000041ab00780c */ /* 0x000fc80003fa4270 */
[----:B------:R-:W-:Y:S02]  /*8f50*/  FSEL R226, R226, -INF , P5 ;  /* 0xff800000e2e27808 */ /* 0x000fe40002800000 */
[----:B------:R-:W-:-:S04]  /*8f60*/  ISETP.GT.AND P5, PT, R171, 0x49, PT ;  /* 0x00000049ab00780c */ /* 0x000fc80003fa4270 */
[----:B------:R-:W-:Y:S01]  /*8f70*/  FSEL R230, R157, -INF , P5 ;  /* 0xff8000009de67808 */ /* 0x000fe20002800000 */
[----:B------:R-:W-:Y:S02]  /*8f80*/  WARPGROUP.DEPBAR.LE gsb0, 0x0 ;  /* 0x00008000000079c5 */ /* 0x000fe40000010000 */
[----:B------:R-:W-:Y:S01]  /*8f90*/  WARPGROUP.ARRIVE ;  /* 0x00000000000079c5 */ /* 0x000fe20000000000 */
[----:B------:R-:W-:Y:S02]  /*8fa0*/  FSEL R196, R179, -INF , P3 ;  /* 0xff800000b3c47808 */ /* 0x000fe40001800000 */
[----:B------:R-:W-:Y:S02]  /*8fb0*/  FSEL R198, R181, -INF , P4 ;  /* 0xff800000b5c67808 */ /* 0x000fe40002000000 */
[----:B------:R-:W-:Y:S01]  /*8fc0*/  FMNMX.FTZ R153, R196, R153, !PT ;  /* 0x00000099c4997209 */ /* 0x000fe20007810000 */
[----:B------:R-:W-:Y:S01]  /*8fd0*/  HGMMA.64x256x16.F32 R24, R192, gdesc[UR8].tnspB, R24, gsb0 ;  /* 0x43e00008c0187df0 */ /* 0x000fe20008000818 */
[----:B------:R-:W-:-:S02]  /*8fe0*/  ISETP.GT.AND P3, PT, R171, 0x28, PT ;  /* 0x00000028ab00780c */ /* 0x000fc40003f64270 */
[----:B------:R-:W-:Y:S02]  /*8ff0*/  FMNMX.FTZ R153, R198, R153, !PT ;  /* 0x00000099c6997209 */ /* 0x000fe40007810000 */
[----:B------:R-:W-:Y:S02]  /*9000*/  FSETP.NEU.FTZ.AND P4, PT, R6, -INF , PT ;  /* 0xff8000000600780b */ /* 0x000fe40003f9d000 */
[----:B------:R-:W-:Y:S02]  /*9010*/  FMNMX.FTZ R7, R210, R153, !PT ;  /* 0x00000099d2077209 */ /* 0x000fe40007810000 */
[----:B------:R-:W-:Y:S02]  /*9020*/  FSEL R220, R159, -INF , P3 ;  /* 0xff8000009fdc7808 */ /* 0x000fe40001800000 */
[----:B------:R-:W-:Y:S02]  /*9030*/  FMNMX.FTZ R7, R218, R7, !PT ;  /* 0x00000007da077209 */ /* 0x000fe40007810000 */
[----:B------:R-:W-:-:S02]  /*9040*/  FSEL R153, R152, RZ, P4 ;  /* 0x000000ff98997208 */ /* 0x000fc40002000000 */
[----:B------:R-:W-:Y:S02]  /*9050*/  ISETP.GT.AND P3, PT, R171, 0x30, PT ;  /* 0x00000030ab00780c */ /* 0x000fe40003f64270 */
[----:B------:R-:W-:Y:S01]  /*9060*/  FMNMX.FTZ R7, R220, R7, !PT ;  /* 0x00000007dc077209 */ /* 0x000fe20007810000 */
[-CC-:B------:R-:W-:Y:S01]  /*9070*/  FFMA.FTZ R209, R208, R3.reuse, -R153.reuse ;  /* 0x00000003d0d17223 */ /* 0x180fe20000010899 */
[----:B------:R-:W-:Y:S01]  /*9080*/  FSEL R208, R167, -INF , P3 ;  /* 0xff800000a7d07808 */ /* 0x000fe20001800000 */
[--C-:B------:R-:W-:Y:S01]  /*9090*/  FFMA.FTZ R152, R206, R3, -R153.reuse ;  /* 0x00000003ce987223 */ /* 0x100fe20000010899 */
[----:B------:R-:W-:Y:S01]  /*90a0*/  FMNMX.FTZ R7, R216, R7, !PT ;  /* 0x00000007d8077209 */ /* 0x000fe20007810000 */
[-CC-:B------:R-:W-:Y:S01]  /*90b0*/  FFMA.FTZ R211, R204, R3.reuse, -R153.reuse ;  /* 0x00000003ccd37223 */ /* 0x180fe20000010899 */
[----:B------:R-:W-:Y:S01]  /*90c0*/  ISETP.GT.AND P3, PT, R171, 0x38, PT ;  /* 0x00000038ab00780c */ /* 0x000fe20003f64270 */
[--C-:B------:R-:W-:Y:S01]  /*90d0*/  FFMA.FTZ R205, R166, R3, -R153.reuse ;  /* 0x00000003a6cd7223 */ /* 0x100fe20000010899 */
[----:B------:R-:W-:Y:S01]  /*90e0*/  FMNMX.FTZ R7, R208, R7, !PT ;  /* 0x00000007d0077209 */ /* 0x000fe20007810000 */
[--C-:B------:R-:W-:Y:S01]  /*90f0*/  FFMA.FTZ R203, R174, R3, -R153.reuse ;  /* 0x00000003aecb7223 */ /* 0x100fe20000010899 */
[----:B------:R-:W-:Y:S01]  /*9100*/  FSEL R206, R169, -INF , P3 ;  /* 0xff800000a9ce7808 */ /* 0x000fe20001800000 */
[----:B------:R-:W-:Y:S01]  /*9110*/  MUFU.EX2 R209, R209 ;  /* 0x000000d100d17308 */ /* 0x000fe20000000800 */
        /* <DEDUP_REMOVED lines=18> */
[-CC-:B------:R-:W-:Y:S01]  /*9240*/  FFMA.FTZ R201, R180, R3.reuse, -R153.reuse ;  /* 0x00000003b4c97223 */ /* 0x180fe20000010899 */
[--C-:B------:R-:W-:Y:S01]  /*9250*/  FFMA.FTZ R154, R154, R3, -R153.reuse ;  /* 0x000000039a9a7223 */ /* 0x100fe20000010899 */
[----:B------:R-:W-:Y:S01]  /*9260*/  FMNMX.FTZ R7, R228, R7, !PT ;  /* 0x00000007e4077209 */ /* 0x000fe20007810000 */
[-CC-:B------:R-:W-:Y:S01]  /*9270*/  FFMA.FTZ R199, R184, R3.reuse, -R153.reuse ;  /* 0x00000003b8c77223 */ /* 0x180fe20000010899 */
[--C-:B------:R-:W-:Y:S01]  /*9280*/  FFMA.FTZ R168, R190, R3, -R153.reuse ;  /* 0x00000003bea87223 */ /* 0x100fe20000010899 */
[----:B------:R-:W-:Y:S01]  /*9290*/  MUFU.EX2 R202, R202 ;  /* 0x000000ca00ca7308 */ /* 0x000fe20000000800 */
[----:B------:R-:W-:Y:S01]  /*92a0*/  FMNMX.FTZ R7, R230, R7, !PT ;  /* 0x00000007e6077209 */ /* 0x000fe20007810000 */
[----:B------:R-:W-:-:S04]  /*92b0*/  FFMA.FTZ R172, R172, R3, -R153 ;  /* 0x00000003acac7223 */ /* 0x000fc80000010899 */
[----:B------:R-:W0:Y:S02]  /*92c0*/  SHFL.BFLY PT, R166, R7, 0x2, 0x1f ;  /* 0x0c401f0007a67f89 */ /* 0x000e2400000e0000 */
[----:B------:R-:W-:Y:S08]  /*92d0*/  MUFU.EX2 R205, R205 ;  /* 0x000000cd00cd7308 */ /* 0x000ff00000000800 */
[----:B------:R-:W-:Y:S08]  /*92e0*/  MUFU.EX2 R232, R232 ;  /* 0x000000e800e87308 */ /* 0x000ff00000000800 */
[----:B------:R-:W-:Y:S01]  /*92f0*/  MUFU.EX2 R207, R207 ;  /* 0x000000cf00cf7308 */ /* 0x000fe20000000800 */
[----:B0-----:R-:W-:Y:S01]  /*9300*/  FMNMX.FTZ R155, R7, R166, !PT ;  /* 0x000000a6079b7209 */ /* 0x001fe20007810000 */
[----:B------:R-:W-:-:S06]  /*9310*/  FFMA.FTZ R166, R170, R3, -R153 ;  /* 0x00000003aaa67223 */ /* 0x000fcc0000010899 */
[----:B------:R-:W-:Y:S01]  /*9320*/  MUFU.EX2 R162, R162 ;  /* 0x000000a200a27308 */ /* 0x000fe20000000800 */
[----:B------:R-:W0:Y:S07]  /*9330*/  SHFL.BFLY PT, R170, R155, 0x1, 0x1f ;  /* 0x0c201f009baa7f89 */ /* 0x000e2e00000e0000 */
[----:B------:R-:W-:Y:S08]  /*9340*/  MUFU.EX2 R201, R201 ;  /* 0x000000c900c97308 */ /* 0x000ff00000000800 */
[----:B------:R-:W-:Y:S08]  /*9350*/  MUFU.EX2 R154, R154 ;  /* 0x0000009a009a7308 */ /* 0x000ff00000000800 */
[----:B------:R-:W-:Y:S01]  /*9360*/  MUFU.EX2 R203, R203 ;  /* 0x000000cb00cb7308 */ /* 0x000fe20000000800 */
[----:B0-----:R-:W-:Y:S01]  /*9370*/  FMNMX.FTZ R7, R155, R170, !PT ;  /* 0x000000aa9b077209 */ /* 0x001fe20007810000 */
[-CC-:B------:R-:W-:Y:S01]  /*9380*/  FFMA.FTZ R155, R182, R3.reuse, -R153.reuse ;  /* 0x00000003b69b7223 */ /* 0x180fe20000010899 */
[----:B------:R-:W-:-:S02]  /*9390*/  FFMA.FTZ R170, R188, R3, -R153 ;  /* 0x00000003bcaa7223 */ /* 0x000fc40000010899 */
[C---:B------:R-:W-:Y:S01]  /*93a0*/  FSETP.NEU.FTZ.AND P3, PT, R7.reuse, -INF , PT ;  /* 0xff8000000700780b */ /* 0x040fe20003f7d000 */
[CC--:B------:R-:W-:Y:S02]  /*93b0*/  FMUL.FTZ R159, R7.reuse, R3.reuse ;  /* 0x00000003079f7220 */ /* 0x0c0fe40000410000 */
[----:B------:R-:W-:Y:S01]  /*93c0*/  MUFU.EX2 R166, R166 ;  /* 0x000000a600a67308 */ /* 0x000fe20000000800 */
[----:B------:R-:W-:Y:S02]  /*93d0*/  FSEL R171, R7, RZ, P3 ;  /* 0x000000ff07ab7208 */ /* 0x000fe40001800000 */
[----:B------:R-:W-:Y:S02]  /*93e0*/  FSEL R159, R159, RZ, P3 ;  /* 0x000000ff9f9f7208 */ /* 0x000fe40001800000 */
[C---:B------:R-:W-:Y:S01]  /*93f0*/  ISETP.GT.AND P3, PT, R23.reuse, R214, PT ;  /* 0x000000d61700720c */ /* 0x040fe20003f64270 */
[----:B------:R-:W-:Y:S02]  /*9400*/  VIADD R23, R23, 0xffffffff ;  /* 0xffffffff17177836 */ /* 0x000fe40000000000 */
[----:B------:R-:W-:Y:S01]  /*9410*/  MUFU.EX2 R197, R197 ;  /* 0x000000c500c57308 */ /* 0x000fe20000000800 */
[-CC-:B------:R-:W-:Y:S01]  /*9420*/  FFMA.FTZ R161, R0, R3.reuse, -R159.reuse ;  /* 0x0000000300a17223 */ /* 0x180fe2000001089f */
[----:B------:R-:W-:Y:S01]  /*9430*/  FSEL R0, R6, RZ, P4 ;  /* 0x000000ff06007208 */ /* 0x000fe20002000000 */
[-CC-:B------:R-:W-:Y:S01]  /*9440*/  FFMA.FTZ R174, R2, R3.reuse, -R159.reuse ;  /* 0x0000000302ae7223 */ /* 0x180fe2000001089f */
[-CC-:B------:R-:W-:Y:S01]  /*9450*/  FFMA.FTZ R156, R156, R3.reuse, -R159.reuse ;  /* 0x000000039c9c7223 */ /* 0x180fe2000001089f */
[-CC-:B------:R-:W-:Y:S01]  /*9460*/  FFMA.FTZ R163, R160, R3.reuse, -R159.reuse ;  /* 0x00000003a0a37223 */ /* 0x180fe2000001089f */
[-C--:B------:R-:W-:Y:S01]  /*9470*/  FFMA.FTZ R160, R176, R3.reuse, -R159 ;  /* 0x00000003b0a07223 */ /* 0x080fe2000001089f */
[----:B------:R-:W-:Y:S01]  /*9480*/  FADD.FTZ R0, -R0, R21 ;  /* 0x0000001500007221 */ /* 0x000fe20000010100 */
[----:B------:R-:W-:Y:S01]  /*9490*/  MUFU.EX2 R161, R161 ;  /* 0x000000a100a17308 */ /* 0x000fe20000000800 */
[-CC-:B------:R-:W-:Y:S01]  /*94a0*/  FFMA.FTZ R165, R164, R3.reuse, -R159.reuse ;  /* 0x00000003a4a57223 */ /* 0x180fe2000001089f */
[-C--:B------:R-:W-:Y:S01]  /*94b0*/  FFMA.FTZ R164, R196, R3.reuse, -R159 ;  /* 0x00000003c4a47223 */ /* 0x080fe2000001089f */
[----:B------:R-:W-:Y:S01]  /*94c0*/  FMUL.FTZ R2, R0, R3 ;  /* 0x0000000300027220 */ /* 0x000fe20000410000 */
[----:B------:R-:W-:Y:S01]  /*94d0*/  FADD.FTZ R0, -R171, R212 ;  /* 0x000000d4ab007221 */ /* 0x000fe20000010100 */
[----:B------:R-:W-:-:S02]  /*94e0*/  IMAD.U32 R171, RZ, RZ, UR14 ;  /* 0x0000000effab7e24 */ /* 0x000fc4000f8e00ff */
[-CC-:B------:R-:W-:Y:S01]  /*94f0*/  FFMA.FTZ R167, R198, R3.reuse, -R159.reuse ;  /* 0x00000003c6a77223 */ /* 0x180fe2000001089f */
[-CC-:B------:R-:W-:Y:S01]  /*9500*/  FFMA.FTZ R200, R210, R3.reuse, -R159.reuse ;  /* 0x00000003d2c87223 */ /* 0x180fe2000001089f */
[-C--:B------:R-:W-:Y:S01]  /*9510*/  FMUL.FTZ R0, R0, R3.reuse ;  /* 0x0000000300007220 */ /* 0x080fe20000410000 */
[----:B------:R-:W0:Y:S01]  /*9520*/  MUFU.EX2 R2, R2 ;  /* 0x0000000200027308 */ /* 0x000e220000000800 */
[----:B------:R-:W-:Y:S02]  /*9530*/  @!P1 VIADD R171, R171, 0x38840 ;  /* 0x00038840abab9836 */ /* 0x000fe40000000000 */
[-CC-:B------:R-:W-:Y:S01]  /*9540*/  FFMA.FTZ R169, R218, R3.reuse, -R159.reuse ;  /* 0x00000003daa97223 */ /* 0x180fe2000001089f */
[-CC-:B------:R-:W-:Y:S01]  /*9550*/  FFMA.FTZ R21, R220, R3.reuse, -R159.reuse ;  /* 0x00000003dc157223 */ /* 0x180fe2000001089f */
[-CC-:B------:R-:W-:Y:S01]  /*9560*/  FFMA.FTZ R176, R216, R3.reuse, -R159.reuse ;  /* 0x00000003d8b07223 */ /* 0x180fe2000001089f */
[-C--:B------:R-:W-:Y:S01]  /*9570*/  FFMA.FTZ R196, R208, R3.reuse, -R159 ;  /* 0x00000003d0c47223 */ /* 0x080fe2000001089f */
[----:B------:R-:W-:Y:S01]  /*9580*/  @!P1 PRMT R171, RZ, 0x654, R171 ;  /* 0x00000654ffab9816 */ /* 0x000fe200000000ab */
[-CC-:B------:R-:W-:Y:S01]  /*9590*/  FFMA.FTZ R222, R222, R3.reuse, -R159.reuse ;  /* 0x00000003dede7223 */ /* 0x180fe2000001089f */
[----:B------:R-:W-:Y:S01]  /*95a0*/  MUFU.EX2 R0, R0 ;  /* 0x0000000000007308 */ /* 0x000fe20000000800 */
[-CC-:B------:R-:W-:Y:S01]  /*95b0*/  FFMA.FTZ R198, R206, R3.reuse, -R159.reuse ;  /* 0x00000003cec67223 */ /* 0x180fe2000001089f */
[-CC-:B------:R-:W-:Y:S01]  /*95c0*/  FFMA.FTZ R153, R224, R3.reuse, -R159.reuse ;  /* 0x00000003e0997223 */ /* 0x180fe2000001089f */
[-CC-:B------:R-:W-:Y:S01]  /*95d0*/  FFMA.FTZ R204, R204, R3.reuse, -R159.reuse ;  /* 0x00000003cccc7223 */ /* 0x180fe2000001089f */
[-CC-:B------:R-:W-:Y:S01]  /*95e0*/  FFMA.FTZ R226, R226, R3.reuse, -R159.reuse ;  /* 0x00000003e2e27223 */ /* 0x180fe2000001089f */
[-CC-:B------:R-:W-:Y:S01]  /*95f0*/  FFMA.FTZ R228, R228, R3.reuse, -R159.reuse ;  /* 0x00000003e4e47223 */ /* 0x180fe2000001089f */
[----:B------:R-:W-:Y:S01]  /*9600*/  FFMA.FTZ R159, R230, R3, -R159 ;  /* 0x00000003e69f7223 */ /* 0x000fe2000001089f */
[----:B------:R-:W-:Y:S01]  /*9610*/  MOV R212, R7 ;  /* 0x0000000700d47202 */ /* 0x000fe20000000f00 */
[----:B------:R-:W1:Y:S01]  /*9620*/  MUFU.EX2 R174, R174 ;  /* 0x000000ae00ae7308 */ /* 0x000e620000000800 */
[----:B0-----:R-:W-:Y:S01]  /*9630*/  FFMA.FTZ R173, R2, R9, R209 ;  /* 0x0000000902ad7223 */ /* 0x001fe200000100d1 */
[----:B------:R-:W-:Y:S01]  /*9640*/  F2FP.F16.F32.PACK_AB R209, R152, R209 ;  /* 0x000000d198d1723e */ /* 0x000fe200000000ff */
[----:B------:R-:W-:-:S05]  /*9650*/  IMAD.U32 R218, RZ, RZ, UR61 ;  /* 0x0000003dffda7e24 */ /* 0x000fca000f8e00ff */
[----:B------:R-:W-:Y:S08]  /*9660*/  MUFU.EX2 R156, R156 ;  /* 0x0000009c009c7308 */ /* 0x000ff00000000800 */
[----:B------:R-:W0:Y:S01]  /*9670*/  MUFU.EX2 R163, R163 ;  /* 0x000000a300a37308 */ /* 0x000e220000000800 */
[----:B-1----:R-:W-:-:S07]  /*9680*/  F2FP.F16.F32.PACK_AB R208, R174, R161 ;  /* 0x000000a1aed0723e */ /* 0x002fce00000000ff */
[----:B------:R-:W-:Y:S08]  /*9690*/  MUFU.EX2 R160, R160 ;  /* 0x000000a000a07308 */ /* 0x000ff00000000800 */
[----:B------:R-:W-:Y:S01]  /*96a0*/  MUFU.EX2 R165, R165 ;  /* 0x000000a500a57308 */ /* 0x000fe20000000800 */
[----:B0-----:R-:W-:-:S07]  /*96b0*/  F2FP.F16.F32.PACK_AB R210, R163, R156 ;  /* 0x0000009ca3d2723e */ /* 0x001fce00000000ff */
[----:B------:R-:W-:Y:S08]  /*96c0*/  MUFU.EX2 R164, R164 ;  /* 0x000000a400a47308 */ /* 0x000ff00000000800 */
[----:B------:R-:W0:Y:S08]  /*96d0*/  MUFU.EX2 R167, R167 ;  /* 0x000000a700a77308 */ /* 0x000e300000000800 */
[----:B------:R-:W-:Y:S08]  /*96e0*/  MUFU.EX2 R200, R200 ;  /* 0x000000c800c87308 */ /* 0x000ff00000000800 */
[----:B------:R-:W-:Y:S01]  /*96f0*/  MUFU.EX2 R169, R169 ;  /* 0x000000a900a97308 */ /* 0x000fe20000000800 */
[----:B0-----:R-:W-:-:S07]  /*9700*/  F2FP.F16.F32.PACK_AB R206, R167, R164 ;  /* 0x000000a4a7ce723e */ /* 0x001fce00000000ff */
[----:B------:R-:W-:Y:S08]  /*9710*/  MUFU.EX2 R21, R21 ;  /* 0x0000001500157308 */ /* 0x000ff00000000800 */
[----:B------:R-:W0:Y:S08]  /*9720*/  MUFU.EX2 R176, R176 ;  /* 0x000000b000b07308 */ /* 0x000e300000000800 */
[----:B------:R-:W1:Y:S08]  /*9730*/  MUFU.EX2 R196, R196 ;  /* 0x000000c400c47308 */ /* 0x000e700000000800 */
[----:B------:R-:W-:Y:S08]  /*9740*/  MUFU.EX2 R158, R158 ;  /* 0x0000009e009e7308 */ /* 0x000ff00000000800 */
[----:B------:R-:W2:Y:S01]  /*9750*/  MUFU.EX2 R9, R222 ;  /* 0x000000de00097308 */ /* 0x000ea20000000800 */
[----:B------:R-:W-:-:S02]  /*9760*/  WARPGROUP.DEPBAR.LE gsb0, 0x0 ;  /* 0x00008000000079c5 */ /* 0x000fc40000010000 */
[----:B------:R3:W-:Y:S05]  /*9770*/  @!P1 SYNCS.ARRIVE.TRANS64.RED.A1T0 RZ, [R171+URZ], RZ ;  /* 0x000000ffabff99a7 */ /* 0x0007ea000810043f */
[----:B------:R-:W-:Y:S01]  /*9780*/  MUFU.EX2 R199, R199 ;  /* 0x000000c700c77308 */ /* 0x000fe20000000800 */
[----:B---3--:R-:W-:Y:S01]  /*9790*/  FFMA.FTZ R171, R0, R14, R161 ;  /* 0x0000000e00ab7223 */ /* 0x008fe200000100a1 */
[----:B------:R-:W-:-:S06]  /*97a0*/  FADD.FTZ R14, R152, R173 ;  /* 0x000000ad980e7221 */ /* 0x000fcc0000010000 */
[----:B------:R-:W3:Y:S01]  /*97b0*/  MUFU.EX2 R198, R198 ;  /* 0x000000c600c67308 */ /* 0x000ee20000000800 */
[----:B------:R4:W-:Y:S01]  /*97c0*/  @!P1 SYNCS.ARRIVE.TRANS64.RED.A1T0 RZ, [R175+URZ], RZ ;  /* 0x000000ffafff99a7 */ /* 0x0009e2000810043f */
[----:B------:R-:W-:-:S04]  /*97d0*/  FADD.FTZ R171, R174, R171 ;  /* 0x000000abaeab7221 */ /* 0x000fc80000010000 */
[----:B------:R-:W-:Y:S01]  /*97e0*/  FADD.FTZ R178, R156, R171 ;  /* 0x000000ab9cb27221 */ /* 0x000fe20000010000 */
[----:B------:R-:W-:Y:S01]  /*97f0*/  FADD.FTZ R171, R211, R14 ;  /* 0x0000000ed3ab7221 */ /* 0x000fe20000010000 */
[----:B------:R-:W-:Y:S01]  /*9800*/  MUFU.EX2 R168, R168 ;  /* 0x000000a800a87308 */ /* 0x000fe20000000800 */
[C---:B------:R-:W-:Y:S01]  /*9810*/  F2FP.F16.F32.PACK_AB R211, R202.reuse, R211 ;  /* 0x000000d3cad3723e */ /* 0x040fe200000000ff */
[----:B------:R-:W-:Y:S01]  /*9820*/  FADD.FTZ R173, R163, R178 ;  /* 0x000000b2a3ad7221 */ /* 0x000fe20000010000 */
[----:B------:R-:W-:Y:S01]  /*9830*/  FADD.FTZ R14, R202, R171 ;  /* 0x000000abca0e7221 */ /* 0x000fe20000010000 */
[----:B0-----:R-:W-:Y:S02]  /*9840*/  F2FP.F16.F32.PACK_AB R202, R176, R21 ;  /* 0x00000015b0ca723e */ /* 0x001fe400000000ff */
[----:B------:R-:W-:Y:S01]  /*9850*/  FADD.FTZ R178, R160, R173 ;  /* 0x000000ada0b27221 */ /* 0x000fe20000010000 */
[----:B------:R-:W-:Y:S01]  /*9860*/  FADD.FTZ R171, R205, R14 ;  /* 0x0000000ecdab7221 */ /* 0x000fe20000010000 */
[----:B------:R-:W0:Y:S01]  /*9870*/  MUFU.EX2 R153, R153 ;  /* 0x0000009900997308 */ /* 0x000e220000000800 */
[C---:B------:R-:W-:Y:S01]  /*9880*/  F2FP.F16.F32.PACK_AB R205, R232.reuse, R205 ;  /* 0x000000cde8cd723e */ /* 0x040fe200000000ff */
[----:B------:R-:W-:Y:S01]  /*9890*/  FADD.FTZ R173, R165, R178 ;  /* 0x000000b2a5ad7221 */ /* 0x000fe20000010000 */
[----:B------:R-:W-:-:S03]  /*98a0*/  FADD.FTZ R14, R232, R171 ;  /* 0x000000abe80e7221 */ /* 0x000fc60000010000 */
[----:B------:R-:W-:Y:S01]  /*98b0*/  FADD.FTZ R178, R164, R173 ;  /* 0x000000ada4b27221 */ /* 0x000fe20000010000 */
[----:B------:R-:W-:Y:S01]  /*98c0*/  FADD.FTZ R171, R207, R14 ;  /* 0x0000000ecfab7221 */ /* 0x000fe20000010000 */
[----:B------:R-:W-:Y:S01]  /*98d0*/  MUFU.EX2 R155, R155 ;  /* 0x0000009b009b7308 */ /* 0x000fe20000000800 */
[C---:B------:R-:W-:Y:S01]  /*98e0*/  F2FP.F16.F32.PACK_AB R207, R162.reuse, R207 ;  /* 0x000000cfa2cf723e */ /* 0x040fe200000000ff */
[----:B------:R-:W-:Y:S01]  /*98f0*/  FADD.FTZ R173, R167, R178 ;  /* 0x000000b2a7ad7221 */ /* 0x000fe20000010000 */
[----:B------:R-:W-:-:S03]  /*9900*/  FADD.FTZ R14, R162, R171 ;  /* 0x000000aba20e7221 */ /* 0x000fc60000010000 */
[----:B------:R-:W-:Y:S01]  /*9910*/  FADD.FTZ R178, R200, R173 ;  /* 0x000000adc8b27221 */ /* 0x000fe20000010000 */
[----:B------:R-:W-:Y:S01]  /*9920*/  FADD.FTZ R171, R201, R14 ;  /* 0x0000000ec9ab7221 */ /* 0x000fe20000010000 */
[----:B----4-:R4:W5:Y:S01]  /*9930*/  MUFU.EX2 R175, R204 ;  /* 0x000000cc00af7308 */ /* 0x0109620000000800 */
[C---:B------:R-:W-:Y:S01]  /*9940*/  F2FP.F16.F32.PACK_AB R200, R169.reuse, R200 ;  /* 0x000000c8a9c8723e */ /* 0x040fe200000000ff */
[----:B------:R-:W-:Y:S01]  /*9950*/  FADD.FTZ R178, R169, R178 ;  /* 0x000000b2a9b27221 */ /* 0x000fe20000010000 */
[C---:B------:R-:W-:Y:S01]  /*9960*/  FADD.FTZ R14, R154.reuse, R171 ;  /* 0x000000ab9a0e7221 */ /* 0x040fe20000010000 */
[----:B------:R-:W-:Y:S02]  /*9970*/  F2FP.F16.F32.PACK_AB R201, R154, R201 ;  /* 0x000000c99ac9723e */ /* 0x000fe400000000ff */
[----:B------:R-:W-:Y:S01]  /*9980*/  FADD.FTZ R171, R21, R178 ;  /* 0x000000b215ab7221 */ /* 0x000fe20000010000 */
[----:B------:R-:W-:Y:S01]  /*9990*/  FADD.FTZ R161, R203, R14 ;  /* 0x0000000ecba17221 */ /* 0x000fe20000010000 */
[----:B------:R-:W5:Y:S01]  /*99a0*/  MUFU.EX2 R170, R170 ;  /* 0x000000aa00aa7308 */ /* 0x000f620000000800 */
[----:B----4-:R-:W-:Y:S01]  /*99b0*/  F2FP.F16.F32.PACK_AB R204, R165, R160 ;  /* 0x000000a0a5cc723e */ /* 0x010fe200000000ff */
[----:B------:R-:W-:Y:S01]  /*99c0*/  FADD.FTZ R171, R176, R171 ;  /* 0x000000abb0ab7221 */ /* 0x000fe20000010000 */
[C---:B------:R-:W-:Y:S01]  /*99d0*/  FADD.FTZ R14, R166.reuse, R161 ;  /* 0x000000a1a60e7221 */ /* 0x040fe20000010000 */
[----:B------:R-:W-:-:S02]  /*99e0*/  F2FP.F16.F32.PACK_AB R203, R166, R203 ;  /* 0x000000cba6cb723e */ /* 0x000fc400000000ff */
[----:B-1----:R-:W-:Y:S01]  /*99f0*/  FADD.FTZ R152, R196, R171 ;  /* 0x000000abc4987221 */ /* 0x002fe20000010000 */
[----:B------:R-:W-:Y:S01]  /*9a00*/  FADD.FTZ R161, R197, R14 ;  /* 0x0000000ec5a17221 */ /* 0x000fe20000010000 */
[----:B------:R-:W1:Y:S01]  /*9a10*/  MUFU.EX2 R192, R226 ;  /* 0x000000e200c07308 */ /* 0x000e620000000800 */
[C---:B--2---:R-:W-:Y:S01]  /*9a20*/  F2FP.F16.F32.PACK_AB R196, R9.reuse, R196 ;  /* 0x000000c409c4723e */ /* 0x044fe200000000ff */
[----:B------:R-:W-:Y:S01]  /*9a30*/  FADD.FTZ R163, R9, R152 ;  /* 0x0000009809a37221 */ /* 0x000fe20000010000 */
[C---:B------:R-:W-:Y:S01]  /*9a40*/  FADD.FTZ R14, R158.reuse, R161 ;  /* 0x000000a19e0e7221 */ /* 0x040fe20000010000 */
[----:B------:R-:W-:Y:S02]  /*9a50*/  F2FP.F16.F32.PACK_AB R197, R158, R197 ;  /* 0x000000c59ec5723e */ /* 0x000fe400000000ff */
[----:B---3--:R-:W-:Y:S01]  /*9a60*/  FADD.FTZ R152, R198, R163 ;  /* 0x000000a3c6987221 */ /* 0x008fe20000010000 */
[----:B------:R-:W-:Y:S01]  /*9a70*/  FADD.FTZ R21, R199, R14 ;  /* 0x0000000ec7157221 */ /* 0x000fe20000010000 */
[----:B------:R-:W2:Y:S01]  /*9a80*/  MUFU.EX2 R157, R157 ;  /* 0x0000009d009d7308 */ /* 0x000ea20000000800 */
[C---:B0-----:R-:W-:Y:S01]  /*9a90*/  F2FP.F16.F32.PACK_AB R198, R153.reuse, R198 ;  /* 0x000000c699c6723e */ /* 0x041fe200000000ff */
[----:B------:R-:W-:Y:S01]  /*9aa0*/  FADD.FTZ R152, R153, R152 ;  /* 0x0000009899987221 */ /* 0x000fe20000010000 */
[C---:B------:R-:W-:Y:S01]  /*9ab0*/  FADD.FTZ R14, R168.reuse, R21 ;  /* 0x00000015a80e7221 */ /* 0x040fe20000010000 */
[----:B------:R-:W-:Y:S01]  /*9ac0*/  F2FP.F16.F32.PACK_AB R199, R168, R199 ;  /* 0x000000c7a8c7723e */ /* 0x000fe200000000ff */
[----:B------:R-:W-:-:S02]  /*9ad0*/  IMAD.MOV.U32 R21, RZ, RZ, R6 ;  /* 0x000000ffff157224 */ /* 0x000fc400078e0006 */
[----:B-----5:R-:W-:Y:S01]  /*9ae0*/  FADD.FTZ R152, R175, R152 ;  /* 0x00000098af987221 */ /* 0x020fe20000010000 */
[----:B------:R-:W-:Y:S01]  /*9af0*/  FADD.FTZ R9, R155, R14 ;  /* 0x0000000e9b097221 */ /* 0x000fe20000010000 */
[----:B------:R-:W0:Y:S01]  /*9b00*/  MUFU.EX2 R165, R228 ;  /* 0x000000e400a57308 */ /* 0x000e220000000800 */
[----:B------:R-:W-:Y:S01]  /*9b10*/  F2FP.F16.F32.PACK_AB R193, R170, R155 ;  /* 0x0000009baac1723e */ /* 0x000fe200000000ff */
[----:B-1----:R-:W-:Y:S01]  /*9b20*/  FADD.FTZ R152, R192, R152 ;  /* 0x00000098c0987221 */ /* 0x002fe20000010000 */
[----:B------:R-:W-:Y:S01]  /*9b30*/  FADD.FTZ R14, R170, R9 ;  /* 0x00000009aa0e7221 */ /* 0x000fe20000010000 */
[----:B------:R-:W-:-:S04]  /*9b40*/  F2FP.F16.F32.PACK_AB R192, R192, R175 ;  /* 0x000000afc0c0723e */ /* 0x000fc800000000ff */
[----:B------:R-:W1:Y:S01]  /*9b50*/  MUFU.EX2 R159, R159 ;  /* 0x0000009f009f7308 */ /* 0x000e620000000800 */
[----:B--2---:R-:W-:-:S07]  /*9b60*/  FADD.FTZ R9, R157, R14 ;  /* 0x0000000e9d097221 */ /* 0x004fce0000010000 */
[----:B------:R-:W2:Y:S01]  /*9b70*/  MUFU.EX2 R172, R172 ;  /* 0x000000ac00ac7308 */ /* 0x000ea20000000800 */
[----:B0-----:R-:W-:-:S04]  /*9b80*/  FADD.FTZ R152, R165, R152 ;  /* 0x00000098a5987221 */ /* 0x001fc80000010000 */
[C---:B-1----:R-:W-:Y:S01]  /*9b90*/  FADD.FTZ R14, R159.reuse, R152 ;  /* 0x000000989f0e7221 */ /* 0x042fe20000010000 */
[----:B------:R-:W-:Y:S01]  /*9ba0*/  F2FP.F16.F32.PACK_AB R194, R159, R165 ;  /* 0x000000a59fc2723e */ /* 0x000fe200000000ff */
[C---:B--2---:R-:W-:Y:S01]  /*9bb0*/  FADD.FTZ R9, R172.reuse, R9 ;  /* 0x00000009ac097221 */ /* 0x044fe20000010000 */
[----:B------:R-:W-:Y:S01]  /*9bc0*/  F2FP.F16.F32.PACK_AB R195, R172, R157 ;  /* 0x0000009dacc3723e */ /* 0x000fe200000000ff */
[----:B------:R-:W-:Y:S06]  /*9bd0*/  @P3 BRA `(.L_x_2189) ;  /* 0xffffffb800b43947 */ /* 0x000fec000383ffff */
.L_x_2180:
[----:B------:R-:W-:-:S13]  /*9be0*/  ISETP.GE.AND P2, PT, R23, R18, PT ;  /* 0x000000121700720c */ /* 0x000fda0003f46270 */
[----:B------:R-:W-:Y:S05]  /*9bf0*/  @!P2 BRA `(.L_x_2190) ;  /* 0x0000003c00cca947 */ /* 0x000fea0003800000 */
[----:B------:R-:W-:Y:S01]  /*9c00*/  IMAD.MOV.U32 R17, RZ, RZ, R6 ;  /* 0x000000ffff117224 */ /* 0x000fe200078e0006 */
[----:B------:R-:W-:Y:S01]  /*9c10*/  UMOV UR60, UR61 ;  /* 0x0000003d003c7c82 */ /* 0x000fe20008000000 */
[----:B------:R-:W-:Y:S01]  /*9c20*/  IMAD.MOV.U32 R20, RZ, RZ, R7 ;  /* 0x000000ffff147224 */ /* 0x000fe200078e0007 */
[----:B------:R-:W-:Y:S01]  /*9c30*/  ULDC UR7, c[0x0][0x9d8] ;  /* 0x0002760000077ab9 */ /* 0x000fe20000000800 */
[----:B------:R-:W-:-:S07]  /*9c40*/  IMAD.MOV.U32 R19, RZ, RZ, R8 ;  /* 0x000000ffff137224 */ /* 0x000fce00078e0008 */
.L_x_2199:
[----:B------:R-:W-:-:S04]  /*9c50*/  UIADD3 UR61, UR60, 0x1, URZ ;  /* 0x000000013c3d7890 */ /* 0x000fc8000fffe03f */
[----:B------:R-:W-:-:S04]  /*9c60*/  UISETP.NE.AND UP0, UPT, UR61, 0x2, UPT ;  /* 0x000000023d00788c */ /* 0x000fc8000bf05270 */
[----:B------:R-:W-:Y:S02]  /*9c70*/  USEL UR6, URZ, 0x1, UP0 ;  /* 0x000000013f067887 */ /* 0x000fe40008000000 */
[----:B------:R-:W-:-:S04]  /*9c80*/  USEL UR61, UR61, URZ, UP0 ;  /* 0x0000003f3d3d7287 */ /* 0x000fc80008000000 */
[----:B------:R-:W-:Y:S01]  /*9c90*/  LOP3.LUT R8, R19, UR6, RZ, 0x3c, !PT ;  /* 0x0000000613087c12 */ /* 0x000fe2000f8e3cff */
[----:B------:R-:W-:Y:S07]  /*9ca0*/  @!P0 BRA `(.L_x_2191) ;  /* 0x0000000000048947 */ /* 0x000fee0003800000 */
[----:B------:R-:W-:Y:S01]  /*9cb0*/  BPT.TRAP 0x1 ;  /* 0x000000040000795c */ /* 0x000fe20000300000 */
.L_x_2191:
[----:B------:R-:W-:Y:S02]  /*9cc0*/  R2UR UR6, R16 ;  /* 0x00000000100672ca */ /* 0x000fe400000e0000 */
[----:B------:R-:W-:-:S11]  /*9cd0*/  SHF.L.U32 R3, R8, 0x1f, RZ ;  /* 0x0000001f08037819 */ /* 0x000fd600000006ff */
[----:B------:R-:W-:-:S06]  /*9ce0*/  ULEA UR6, UR61, UR6, 0x3 ;  /* 0x000000063d067291 */ /* 0x000fcc000f8e183f */
[----:B------:R-:W-:-:S03]  /*9cf0*/  MOV R212, UR6 ;  /* 0x0000000600d47c02 */ /* 0x000fc60008000f00 */
[----:B------:R0:W1:Y:S01]  /*9d00*/  SYNCS.PHASECHK.TRANS64.TRYWAIT P2, [UR6+0x38830], R3 ;  /* 0x03883003ff0075a7 */ /* 0x0000620008040146 */
[----:B------:R-:W-:Y:S05]  /*9d10*/  @!P0 BRA `(.L_x_2192) ;  /* 0x0000000000048947 */ /* 0x000fea0003800000 */
[----:B------:R-:W-:Y:S01]  /*9d20*/  BPT.TRAP 0x1 ;  /* 0x000000040000795c */ /* 0x000fe20000300000 */
.L_x_2192:
[----:B-1----:R-:W-:Y:S05]  /*9d30*/  @P2 BRA `(.L_x_2193) ;  /* 0x00000000000c2947 */ /* 0x002fea0003800000 */
[----:B------:R-:W-:-:S13]  /*9d40*/  R2UR UR6, R212 ;  /* 0x00000000d40672ca */ /* 0x000fda00000e0000 */
[----:B------:R-:W1:Y:S02]  /*9d50*/  SYNCS.PHASECHK.TRANS64.TRYWAIT P2, [UR6+0x38830], R3 ;  /* 0x03883003ff0075a7 */ /* 0x000e640008040146 */
[----:B-1----:R-:W-:Y:S05]  /*9d60*/  @!P2 BRA `(.L_x_2194) ;  /* 0x000000c00078a947 */ /* 0x002fea0003800000 */
.L_x_2193:
        /* <DEDUP_REMOVED lines=35> */
[----:B------:R-:W-:Y:S01]  /*9fa0*/  R2UR UR14, R12 ;  /* 0x000000000c0e72ca */ /* 0x000fe200000e0000 */
[----:B------:R-:W-:Y:S01]  /*9fb0*/  UMOV UR54, UR10 ;  /* 0x0000000a00367c82 */ /* 0x000fe20008000000 */
[----:B------:R-:W-:Y:S01]  /*9fc0*/  R2UR UR15, R13 ;  /* 0x000000000d0f72ca */ /* 0x000fe200000e0000 */
        /* <DEDUP_REMOVED lines=158> */
[----:B------:R-:W-:Y:S01]  /*a9b0*/  R2UR UR53, R152 ;  /* 0x00000000983572ca */ /* 0x000fe200000e0000 */
[----:B------:R-:W-:Y:S01]  /*a9c0*/  UIADD3 UR54, UR6, 0x784, URZ ;  /* 0x0000078406367890 */ /* 0x000fe2000fffe03f */
[----:B------:R-:W-:Y:S01]  /*a9d0*/  R2UR UR52, R153 ;  /* 0x00000000993472ca */ /* 0x000fe200000e0000 */
[----:B------:R-:W-:Y:S01]  /*a9e0*/  UMOV UR55, 0x40000040 ;  /* 0x4000004000377882 */ /* 0x000fe20000000000 */
        /* <DEDUP_REMOVED lines=141> */
[----:B------:R-:W-:Y:S02]  /*b2c0*/  R2UR UR14, R10 ;  /* 0x000000000a0e72ca */ /* 0x000fe400000e0000 */
[----:B------:R-:W-:-:S11]  /*b2d0*/  R2UR UR15, R11 ;  /* 0x000000000b0f72ca */ /* 0x000fd600000e0000 */
[----:B------:R-:W-:Y:S02]  /*b2e0*/  UMOV UR56, UR14 ;  /* 0x0000000e00387c82 */ /* 0x000fe40008000000 */
[----:B------:R-:W-:Y:S01]  /*b2f0*/  UMOV UR57, UR15 ;  /* 0x0000000f00397c82 */ /* 0x000fe20008000000 */
        /* <DEDUP_REMOVED lines=306> */
.L_x_2195:
[----:B------:R-:W-:Y:S02]  /*c620*/  R2UR UR6, R16 ;  /* 0x00000000100672ca */ /* 0x000fe400000e0000 */
[----:B------:R-:W-:-:S11]  /*c630*/  SHF.L.U32 R0, R19, 0x1f, RZ ;  /* 0x0000001f13007819 */ /* 0x000fd600000006ff */
[----:B------:R-:W-:-:S09]  /*c640*/  ULEA UR11, UR60, UR6, 0x3 ;  /* 0x000000063c0b7291 */ /* 0x000fd2000f8e183f */
[----:B------:R0:W1:Y:S01]  /*c650*/  SYNCS.PHASECHK.TRANS64.TRYWAIT P2, [UR11+0x38850], R0 ;  /* 0x03885000ff0075a7 */ /* 0x000062000804014b */
[----:B------:R-:W-:Y:S05]  /*c660*/  @!P0 BRA `(.L_x_2196) ;  /* 0x0000000000048947 */ /* 0x000fea0003800000 */
[----:B------:R-:W-:Y:S01]  /*c670*/  BPT.TRAP 0x1 ;  /* 0x000000040000795c */ /* 0x000fe20000300000 */
.L_x_2196:
[----:B-1----:R-:W-:Y:S05]  /*c680*/  @P2 BRA `(.L_x_2197) ;  /* 0x0000000000082947 */ /* 0x002fea0003800000 */
[----:B------:R-:W1:Y:S02]  /*c690*/  SYNCS.PHASECHK.TRANS64.TRYWAIT P2, [UR11+0x38850], R0 ;  /* 0x03885000ff0075a7 */ /* 0x000e64000804014b */
[----:B-1----:R-:W-:Y:S05]  /*c6a0*/  @!P2 BRA `(.L_x_2198) ;  /* 0x000000980044a947 */ /* 0x002fea0003800000 */
.L_x_2197:
[----:B------:R-:W-:Y:S01]  /*c6b0*/  R2UR UR6, R16 ;  /* 0x00000000100672ca */ /* 0x000fe200000e0000 */
[----:B------:R-:W-:Y:S01]  /*c6c0*/  WARPGROUP.ARRIVE ;  /* 0x00000000000079c5 */ /* 0x000fe20000000000 */
[----:B------:R-:W-:Y:S01]  /*c6d0*/  UMOV UR15, 0x40000040 ;  /* 0x40000040000f7882 */ /* 0x000fe20000000000 */
[----:B------:R-:W-:Y:S01]  /*c6e0*/  FMUL.FTZ R2, R184, UR7 ;  /* 0x00000007b8027c20 */ /* 0x000fe20008410000 */
[----:B------:R-:W-:Y:S01]  /*c6f0*/  FMUL.FTZ R6, R185, UR7 ;  /* 0x00000007b9067c20 */ /* 0x000fe20008410000 */
[----:B------:R-:W-:Y:S01]  /*c700*/  R2UR UR18, R212 ;  /* 0x00000000d41272ca */ /* 0x000fe200000e0000 */
[----:B------:R-:W-:Y:S01]  /*c710*/  FMUL.FTZ R212, R169, UR7 ;  /* 0x00000007a9d47c20 */ /* 0x000fe20008410000 */
[----:B------:R-:W-:Y:S01]  /*c720*/  FMUL.FTZ R214, R172, UR7 ;  /* 0x00000007acd67c20 */ /* 0x000fe20008410000 */
[----:B------:R-:W-:Y:S01]  /*c730*/  FMUL.FTZ R216, R173, UR7 ;  /* 0x00000007add87c20 */ /* 0x000fe20008410000 */
[----:B------:R-:W1:Y:S01]  /*c740*/  MUFU.TANH R2, R2 ;  /* 0x0000000200027308 */ /* 0x000e620000002400 */
        /* <DEDUP_REMOVED lines=8> */
[----:B------:R-:W2:Y:S01]  /*c7d0*/  MUFU.TANH R6, R6 ;  /* 0x0000000600067308 */ /* 0x000ea20000002400 */
[----:B------:R-:W-:Y:S01]  /*c7e0*/  FMUL.FTZ R184, R186, UR7 ;  /* 0x00000007bab87c20 */ /* 0x000fe20008410000 */
[----:B------:R-:W-:Y:S01]  /*c7f0*/  FMUL.FTZ R230, R156, UR7 ;  /* 0x000000079ce67c20 */ /* 0x000fe20008410000 */
[----:B------:R-:W-:Y:S01]  /*c800*/  ULOP3.LUT UR6, UR6, 0x3fff, URZ, 0xc0, !UPT ;  /* 0x00003fff06067892 */ /* 0x000fe2000f8ec03f */
[----:B------:R-:W-:Y:S01]  /*c810*/  FMUL.FTZ R186, R187, UR7 ;  /* 0x00000007bbba7c20 */ /* 0x000fe20008410000 */
[----:B------:R-:W-:Y:S01]  /*c820*/  FMUL.FTZ R224, R157, UR7 ;  /* 0x000000079de07c20 */ /* 0x000fe20008410000 */
[----:B------:R-:W-:Y:S01]  /*c830*/  FMUL.FTZ R152, R183, UR7 ;  /* 0x00000007b7987c20 */ /* 0x000fe20008410000 */
[----:B------:R-:W-:Y:S01]  /*c840*/  ULOP3.LUT UR6, UR6, 0x2800000, URZ, 0xfc, !UPT ;  /* 0x0280000006067892 */ /* 0x000fe2000f8efc3f */
[----:B-1----:R-:W-:Y:S01]  /*c850*/  FMNMX.FTZ R3, R2, R20, !PT ;  /* 0x0000001402037209 */ /* 0x002fe20007810000 */
[----:B------:R-:W-:Y:S01]  /*c860*/  MUFU.TANH R212, R212 ;  /* 0x000000d400d47308 */ /* 0x000fe20000002400 */
[----:B------:R-:W-:Y:S01]  /*c870*/  FMUL.FTZ R156, R170, UR7 ;  /* 0x00000007aa9c7c20 */ /* 0x000fe20008410000 */
[----:B------:R-:W-:Y:S01]  /*c880*/  UIMAD UR6, UR60, 0xa00, UR6 ;  /* 0x00000a003c0678a4 */ /* 0x000fe2000f8e0206 */
[----:B------:R-:W-:Y:S01]  /*c890*/  FMUL.FTZ R160, R171, UR7 ;  /* 0x00000007aba07c20 */ /* 0x000fe20008410000 */
[----:B------:R-:W-:Y:S01]  /*c8a0*/  FMUL.FTZ R164, R174, UR7 ;  /* 0x00000007aea47c20 */ /* 0x000fe20008410000 */
[----:B------:R-:W-:Y:S01]  /*c8b0*/  FMUL.FTZ R162, R162, UR7 ;  /* 0x00000007a2a27c20 */ /* 0x000fe20008410000 */
[----:B------:R-:W-:Y:S01]  /*c8c0*/  UIADD3 UR10, UR6, 0x80, URZ ;  /* 0x00000080060a7890 */ /* 0x000fe2000fffe03f */
[----:B------:R-:W-:Y:S01]  /*c8d0*/  FMUL.FTZ R170, R163, UR7 ;  /* 0x00000007a3aa7c20 */ /* 0x000fe20008410000 */
[----:B--2---:R-:W-:Y:S01]  /*c8e0*/  FMNMX.FTZ R3, R6, R3, !PT ;  /* 0x0000000306037209 */ /* 0x004fe20007810000 */
[----:B------:R-:W-:Y:S01]  /*c8f0*/  UMOV UR14, UR6 ;  /* 0x00000006000e7c82 */ /* 0x000fe20008000000 */
[----:B------:R-:W-:Y:S01]  /*c900*/  MUFU.TANH R214, R214 ;  /* 0x000000d600d67308 */ /* 0x000fe20000002400 */
[----:B------:R-:W-:Y:S01]  /*c910*/  HGMMA.64x256x16.F32 R24, R208, gdesc[UR12].tnspB, R24, gsb0 ;  /* 0x43e0000cd0187df0 */ /* 0x000fe20008000818 */
[----:B------:R-:W-:Y:S01]  /*c920*/  UMOV UR15, 0x40000040 ;  /* 0x40000040000f7882 */ /* 0x000fe20000000000 */
[----:B------:R-:W-:Y:S01]  /*c930*/  UMOV UR14, UR10 ;  /* 0x0000000a000e7c82 */ /* 0x000fe20008000000 */
[----:B------:R-:W-:Y:S01]  /*c940*/  UIADD3 UR10, UR6, 0x100, URZ ;  /* 0x00000100060a7890 */ /* 0x000fe2000fffe03f */
[----:B------:R-:W-:Y:S01]  /*c950*/  FMUL.FTZ R174, R155, UR7 ;  /* 0x000000079bae7c20 */ /* 0x000fe20008410000 */
[----:B------:R-:W-:Y:S01]  /*c960*/  FMUL.FTZ R166, R166, UR7 ;  /* 0x00000007a6a67c20 */ /* 0x000fe20008410000 */
[----:B------:R-:W-:Y:S01]  /*c970*/  FMUL.FTZ R172, R167, UR7 ;  /* 0x00000007a7ac7c20 */ /* 0x000fe20008410000 */
[----:B------:R-:W-:Y:S01]  /*c980*/  MUFU.TANH R216, R216 ;  /* 0x000000d800d87308 */ /* 0x000fe20000002400 */
[----:B------:R-:W-:Y:S01]  /*c990*/  FMUL.FTZ R154, R154, UR7 ;  /* 0x000000079a9a7c20 */ /* 0x000fe20008410000 */
[----:B------:R-:W-:Y:S01]  /*c9a0*/  FMUL.FTZ R158, R158, UR7 ;  /* 0x000000079e9e7c20 */ /* 0x000fe20008410000 */
[C---:B------:R-:W-:Y:S01]  /*c9b0*/  ISETP.GT.AND P2, PT, R23.reuse, R18, PT ;  /* 0x000000121700720c */ /* 0x040fe20003f44270 */
[----:B------:R-:W-:Y:S01]  /*c9c0*/  UMOV UR60, UR61 ;  /* 0x0000003d003c7c82 */ /* 0x000fe20008000000 */
[----:B------:R-:W-:-:S03]  /*c9d0*/  IADD3 R23, R23, -0x1, RZ ;  /* 0xffffffff17177810 */ /* 0x000fc60007ffe0ff */
[----:B------:R-:W-:Y:S08]  /*c9e0*/  MUFU.TANH R218, R218 ;  /* 0x000000da00da7308 */ /* 0x000ff00000002400 */
[----:B------:R-:W-:Y:S08]  /*c9f0*/  MUFU.TANH R220, R220 ;  /* 0x000000dc00dc7308 */ /* 0x000ff00000002400 */
[----:B------:R-:W-:Y:S08]  /*ca00*/  MUFU.TANH R222, R222 ;  /* 0x000000de00de7308 */ /* 0x000ff00000002400 */
[----:B------:R-:W-:Y:S08]  /*ca10*/  MUFU.TANH R226, R226 ;  /* 0x000000e200e27308 */ /* 0x000ff00000002400 */
[----:B------:R-:W-:Y:S08]  /*ca20*/  MUFU.TANH R228, R228 ;  /* 0x000000e400e47308 */ /* 0x000ff00000002400 */
[----:B------:R-:W-:Y:S08]  /*ca30*/  MUFU.TANH R232, R232 ;  /* 0x000000e800e87308 */ /* 0x000ff00000002400 */
[----:B------:R-:W1:Y:S08]  /*ca40*/  MUFU.TANH R184, R184 ;  /* 0x000000b800b87308 */ /* 0x000e700000002400 */
[----:B------:R-:W-:Y:S08]  /*ca50*/  MUFU.TANH R230, R230 ;  /* 0x000000e600e67308 */ /* 0x000ff00000002400 */
[----:B------:R-:W2:Y:S01]  /*ca60*/  MUFU.TANH R186, R186 ;  /* 0x000000ba00ba7308 */ /* 0x000ea20000002400 */
[----:B-1----:R-:W-:-:S07]  /*ca70*/  FMNMX.FTZ R19, R184, R17, !PT ;  /* 0x00000011b8137209 */ /* 0x002fce0007810000 */
[----:B------:R-:W-:Y:S08]  /*ca80*/  MUFU.TANH R224, R224 ;  /* 0x000000e000e07308 */ /* 0x000ff00000002400 */
[----:B------:R-:W-:Y:S01]  /*ca90*/  MUFU.TANH R152, R152 ;  /* 0x0000009800987308 */ /* 0x000fe20000002400 */
[----:B--2---:R-:W-:-:S07]  /*caa0*/  FMNMX.FTZ R19, R186, R19, !PT ;  /* 0x00000013ba137209 */ /* 0x004fce0007810000 */
        /* <DEDUP_REMOVED lines=15> */
[----:B------:R-:W-:Y:S02]  /*cba0*/  FMUL.FTZ R178, R179, UR7 ;  /* 0x00000007b3b27c20 */ /* 0x000fe40008410000 */
[----:B------:R-:W-:Y:S01]  /*cbb0*/  HGMMA.64x256x16.F32 R24, R204, gdesc[UR12].tnspB, R24, gsb0 ;  /* 0x43e0000ccc187df0 */ /* 0x000fe20008000818 */
[----:B------:R-:W-:Y:S01]  /*cbc0*/  UMOV UR14, UR10 ;  /* 0x0000000a000e7c82 */ /* 0x000fe20008000000 */
[----:B------:R-:W-:Y:S01]  /*cbd0*/  UMOV UR15, 0x40000040 ;  /* 0x40000040000f7882 */ /* 0x000fe20000000000 */
[----:B------:R-:W-:Y:S01]  /*cbe0*/  UIADD3 UR10, UR6, 0x180, URZ ;  /* 0x00000180060a7890 */ /* 0x000fe2000fffe03f */
[----:B------:R-:W-:Y:S01]  /*cbf0*/  MUFU.TANH R208, R208 ;  /* 0x000000d000d07308 */ /* 0x000fe20000002400 */
[----:B------:R-:W-:-:S07]  /*cc00*/  UIADD3 UR6, UR6, 0x200, URZ ;  /* 0x0000020006067890 */ /* 0x000fce000fffe03f */
        /* <DEDUP_REMOVED lines=12> */
[----:B------:R-:W1:Y:S08]  /*ccd0*/  MUFU.TANH R204, R204 ;  /* 0x000000cc00cc7308 */ /* 0x000e700000002400 */
[----:B------:R-:W2:Y:S08]  /*cce0*/  MUFU.TANH R206, R206 ;  /* 0x000000ce00ce7308 */ /* 0x000eb00000002400 */
[----:B------:R-:W3:Y:S01]  /*ccf0*/  MUFU.TANH R188, R188 ;  /* 0x000000bc00bc7308 */ /* 0x000ee20000002400 */
[----:B-1----:R-:W-:-:S07]  /*cd00*/  FMNMX.FTZ R3, R204, R3, !PT ;  /* 0x00000003cc037209 */ /* 0x002fce0007810000 */
[----:B------:R-:W1:Y:S01]  /*cd10*/  MUFU.TANH R190, R190 ;  /* 0x000000be00be7308 */ /* 0x000e620000002400 */
[----:B--2---:R-:W-:-:S04]  /*cd20*/  FMNMX.FTZ R3, R206, R3, !PT ;  /* 0x00000003ce037209 */ /* 0x004fc80007810000 */
[----:B------:R-:W-:-:S04]  /*cd30*/  FMNMX.FTZ R3, R208, R3, !PT ;  /* 0x00000003d0037209 */ /* 0x000fc80007810000 */
[----:B------:R-:W-:Y:S02]  /*cd40*/  FMNMX.FTZ R3, R210, R3, !PT ;  /* 0x00000003d2037209 */ /* 0x000fe40007810000 */
[----:B---3--:R-:W-:-:S04]  /*cd50*/  FMNMX.FTZ R19, R188, R19, !PT ;  /* 0x00000013bc137209 */ /* 0x008fc80007810000 */
[----:B-1----:R-:W-:-:S04]  /*cd60*/  FMNMX.FTZ R19, R190, R19, !PT ;  /* 0x00000013be137209 */ /* 0x002fc80007810000 */
[----:B------:R-:W-:-:S04]  /*cd70*/  FMNMX.FTZ R21, R176, R19, !PT ;  /* 0x00000013b0157209 */ /* 0x000fc80007810000 */
[----:B------:R-:W-:Y:S01]  /*cd80*/  FMNMX.FTZ R21, R178, R21, !PT ;  /* 0x00000015b2157209 */ /* 0x000fe20007810000 */
[----:B------:R-:W-:Y:S02]  /*cd90*/  WARPGROUP.DEPBAR.LE gsb0, 0x0 ;  /* 0x00008000000079c5 */ /* 0x000fe40000010000 */
[----:B------:R-:W-:Y:S01]  /*cda0*/  WARPGROUP.ARRIVE ;  /* 0x00000000000079c5 */ /* 0x000fe20000000000 */
[----:B------:R-:W-:Y:S01]  /*cdb0*/  FMUL.FTZ R200, R180, UR7 ;  /* 0x00000007b4c87c20 */ /* 0x000fe20008410000 */
[----:B------:R-:W-:Y:S01]  /*cdc0*/  FMUL.FTZ R202, R181, UR7 ;  /* 0x00000007b5ca7c20 */ /* 0x000fe20008410000 */
[----:B------:R-:W-:Y:S01]  /*cdd0*/  FMUL.FTZ R180, R182, UR7 ;  /* 0x00000007b6b47c20 */ /* 0x000fe20008410000 */
[----:B------:R-:W-:Y:S01]  /*cde0*/  FMUL.FTZ R182, R168, UR7 ;  /* 0x00000007a8b67c20 */ /* 0x000fe20008410000 */
[----:B------:R-:W-:Y:S01]  /*cdf0*/  FMUL.FTZ R168, R175, UR7 ;  /* 0x00000007afa87c20 */ /* 0x000fe20008410000 */
[----:B------:R-:W-:Y:S01]  /*ce00*/  HGMMA.64x256x16.F32 R24, R196, gdesc[UR12].tnspB, R24, gsb0 ;  /* 0x43e0000cc4187df0 */ /* 0x000fe20008000818 */
[----:B------:R-:W1:Y:S01]  /*ce10*/  MUFU.TANH R200, R200 ;  /* 0x000000c800c87308 */ /* 0x000e620000002400 */
[----:B------:R-:W-:Y:S01]  /*ce20*/  UMOV UR14, UR6 ;  /* 0x00000006000e7c82 */ /* 0x000fe20008000000 */
[----:B------:R-:W-:-:S06]  /*ce30*/  UMOV UR15, 0x40000040 ;  /* 0x40000040000f7882 */ /* 0x000fcc0000000000 */
[----:B------:R-:W2:Y:S08]  /*ce40*/  MUFU.TANH R202, R202 ;  /* 0x000000ca00ca7308 */ /* 0x000eb00000002400 */
[----:B------:R-:W3:Y:S01]  /*ce50*/  MUFU.TANH R182, R182 ;  /* 0x000000b600b67308 */ /* 0x000ee20000002400 */
[----:B-1----:R-:W-:-:S07]  /*ce60*/  FMNMX.FTZ R3, R200, R3, !PT ;  /* 0x00000003c8037209 */ /* 0x002fce0007810000 */
[----:B------:R-:W1:Y:S01]  /*ce70*/  MUFU.TANH R180, R180 ;  /* 0x000000b400b47308 */ /* 0x000e620000002400 */
[----:B--2---:R-:W-:-:S07]  /*ce80*/  FMNMX.FTZ R3, R202, R3, !PT ;  /* 0x00000003ca037209 */ /* 0x004fce0007810000 */
[----:B------:R-:W2:Y:S01]  /*ce90*/  MUFU.TANH R168, R168 ;  /* 0x000000a800a87308 */ /* 0x000ea20000002400 */
[----:B---3--:R-:W-:-:S04]  /*cea0*/  FMNMX.FTZ R3, R182, R3, !PT ;  /* 0x00000003b6037209 */ /* 0x008fc80007810000 */
[----:B------:R-:W-:-:S04]  /*ceb0*/  FMNMX.FTZ R3, R212, R3, !PT ;  /* 0x00000003d4037209 */ /* 0x000fc80007810000 */
[----:B------:R-:W-:Y:S02]  /*cec0*/  FMNMX.FTZ R3, R214, R3, !PT ;  /* 0x00000003d6037209 */ /* 0x000fe40007810000 */
[----:B-1----:R-:W-:Y:S02]  /*ced0*/  FMNMX.FTZ R21, R180, R21, !PT ;  /* 0x00000015b4157209 */ /* 0x002fe40007810000 */
        /* <DEDUP_REMOVED lines=9> */
[----:B--2---:R-:W-:-:S02]  /*cf70*/  FMNMX.FTZ R155, R168, R155, !PT ;  /* 0x0000009ba89b7209 */ /* 0x004fc40007810000 */
[----:B------:R-:W-:Y:S02]  /*cf80*/  FMNMX.FTZ R3, R228, R3, !PT ;  /* 0x00000003e4037209 */ /* 0x000fe40007810000 */
[----:B------:R-:W-:Y:S02]  /*cf90*/  FMNMX.FTZ R155, R162, R155, !PT ;  /* 0x0000009ba29b7209 */ /* 0x000fe40007810000 */
[----:B------:R-:W-:Y:S02]  /*cfa0*/  FMNMX.FTZ R3, R232, R3, !PT ;  /* 0x00000003e8037209 */ /* 0x000fe40007810000 */
[----:B------:R-:W-:Y:S02]  /*cfb0*/  FMNMX.FTZ R155, R170, R155, !PT ;  /* 0x0000009baa9b7209 */ /* 0x000fe40007810000 */
[----:B------:R-:W-:Y:S02]  /*cfc0*/  FMNMX.FTZ R3, R230, R3, !PT ;  /* 0x00000003e6037209 */ /* 0x000fe40007810000 */
[----:B------:R-:W-:-:S02]  /*cfd0*/  FMNMX.FTZ R157, R166, R155, !PT ;  /* 0x0000009ba69d7209 */ /* 0x000fc40007810000 */
[----:B------:R-:W-:Y:S02]  /*cfe0*/  FMNMX.FTZ R3, R224, R3, !PT ;  /* 0x00000003e0037209 */ /* 0x000fe40007810000 */
[----:B------:R-:W-:-:S03]  /*cff0*/  FMNMX.FTZ R157, R172, R157, !PT ;  /* 0x0000009dac9d7209 */ /* 0x000fc60007810000 */
[----:B0-----:R-:W0:Y:S01]  /*d000*/  SHFL.BFLY PT, R0, R3, 0x2, 0x1f ;  /* 0x0c401f0003007f89 */ /* 0x001e2200000e0000 */
        /* <DEDUP_REMOVED lines=10> */
[-CC-:B------:R-:W-:Y:S01]  /*d0b0*/  FFMA.FTZ R6, R204, R3.reuse, -R153.reuse ;  /* 0x00000003cc067223 */ /* 0x180fe20000010899 */
[-C--:B------:R-:W-:Y:S01]  /*d0c0*/  FMUL.FTZ R0, R0, R3.reuse ;  /* 0x0000000300007220 */ /* 0x080fe20000410000 */
        /* <DEDUP_REMOVED lines=8> */
[----:B------:R0:W-:Y:S08]  /*d150*/  MUFU.EX2 R21, R6 ;  /* 0x0000000600157308 */ /* 0x0001f00000000800 */
[----:B------:R-:W-:Y:S01]  /*d160*/  MUFU.EX2 R0, R0 ;  /* 0x0000000000007308 */ /* 0x000fe20000000800 */
[-CC-:B0-----:R-:W-:Y:S01]  /*d170*/  FFMA.FTZ R6, R202, R3.reuse, -R153.reuse ;  /* 0x00000003ca067223 */ /* 0x181fe20000010899 */
[-CC-:B------:R-:W-:Y:S01]  /*d180*/  FFMA.FTZ R202, R214, R3.reuse, -R153.reuse ;  /* 0x00000003d6ca7223 */ /* 0x180fe20000010899 */
[----:B------:R-:W-:-:S05]  /*d190*/  FFMA.FTZ R214, R232, R3, -R153 ;  /* 0x00000003e8d67223 */ /* 0x000fca0000010899 */
[----:B------:R-:W0:Y:S08]  /*d1a0*/  MUFU.EX2 R20, R20 ;  /* 0x0000001400147308 */ /* 0x000e300000000800 */
[----:B------:R-:W-:Y:S08]  /*d1b0*/  MUFU.EX2 R204, R204 ;  /* 0x000000cc00cc7308 */ /* 0x000ff00000000800 */
[----:B------:R-:W-:Y:S01]  /*d1c0*/  MUFU.EX2 R155, R210 ;  /* 0x000000d2009b7308 */ /* 0x000fe20000000800 */
[----:B0-----:R-:W-:-:S07]  /*d1d0*/  F2FP.F16.F32.PACK_AB R208, R20, R19 ;  /* 0x0000001314d0723e */ /* 0x001fce00000000ff */
        /* <DEDUP_REMOVED lines=9> */
[----:B------:R-:W-:Y:S01]  /*d270*/  FMUL.FTZ R196, R159, UR7 ;  /* 0x000000079fc47c20 */ /* 0x000fe20008410000 */
[----:B------:R-:W-:Y:S01]  /*d280*/  FMNMX.FTZ R159, R158, R157, !PT ;  /* 0x0000009d9e9f7209 */ /* 0x000fe20007810000 */
[-CC-:B------:R-:W-:Y:S02]  /*d290*/  FFMA.FTZ R198, R206, R3.reuse, -R153.reuse ;  /* 0x00000003cec67223 */ /* 0x180fe40000010899 */
[----:B------:R-:W-:Y:S01]  /*d2a0*/  MUFU.EX2 R157, R6 ;  /* 0x00000006009d7308 */ /* 0x000fe20000000800 */
[-CC-:B------:R-:W-:Y:S01]  /*d2b0*/  FFMA.FTZ R206, R200, R3.reuse, -R153.reuse ;  /* 0x00000003c8ce7223 */ /* 0x180fe20000010899 */
[----:B------:R-:W-:Y:S01]  /*d2c0*/  HGMMA.64x256x16.F32 R24, R192, gdesc[UR12].tnspB, R24, gsb0 ;  /* 0x43e0000cc0187df0 */ /* 0x000fe20008000818 */
[-CC-:B------:R-:W-:Y:S01]  /*d2d0*/  FFMA.FTZ R200, R182, R3.reuse, -R153.reuse ;  /* 0x00000003b6c87223 */ /* 0x180fe20000010899 */
[----:B------:R-:W-:-:S04]  /*d2e0*/  FFMA.FTZ R182, R220, R3, -R153 ;  /* 0x00000003dcb67223 */ /* 0x000fc80000010899 */
[----:B------:R-:W0:Y:S08]  /*d2f0*/  MUFU.TANH R196, R196 ;  /* 0x000000c400c47308 */ /* 0x000e300000002400 */
[----:B------:R-:W1:Y:S08]  /*d300*/  MUFU.EX2 R198, R198 ;  /* 0x000000c600c67308 */ /* 0x000e700000000800 */
[----:B------:R-:W-:Y:S01]  /*d310*/  MUFU.EX2 R206, R206 ;  /* 0x000000ce00ce7308 */ /* 0x000fe20000000800 */
[----:B0-----:R-:W-:Y:S01]  /*d320*/  FMNMX.FTZ R2, R196, R159, !PT ;  /* 0x0000009fc4027209 */ /* 0x001fe20007810000 */
[-CC-:B------:R-:W-:Y:S01]  /*d330*/  FFMA.FTZ R159, R212, R3.reuse, -R153.reuse ;  /* 0x00000003d49f7223 */ /* 0x180fe20000010899 */
[----:B------:R-:W-:-:S03]  /*d340*/  FFMA.FTZ R212, R226, R3, -R153 ;  /* 0x00000003e2d47223 */ /* 0x000fc60000010899 */
[----:B------:R-:W0:Y:S02]  /*d350*/  SHFL.BFLY PT, R165, R2, 0x2, 0x1f ;  /* 0x0c401f0002a57f89 */ /* 0x000e2400000e0000 */
[----:B------:R-:W-:Y:S01]  /*d360*/  MUFU.EX2 R200, R200 ;  /* 0x000000c800c87308 */ /* 0x000fe20000000800 */
[----:B-1----:R-:W-:-:S07]  /*d370*/  F2FP.F16.F32.PACK_AB R210, R198, R21 ;  /* 0x00000015c6d2723e */ /* 0x002fce00000000ff */
[----:B------:R-:W-:Y:S08]  /*d380*/  MUFU.EX2 R159, R159 ;  /* 0x0000009f009f7308 */ /* 0x000ff00000000800 */
[----:B------:R-:W-:Y:S01]  /*d390*/  MUFU.EX2 R182, R182 ;  /* 0x000000b600b67308 */ /* 0x000fe20000000800 */
[----:B0-----:R-:W-:Y:S01]  /*d3a0*/  FMNMX.FTZ R171, R2, R165, !PT ;  /* 0x000000a502ab7209 */ /* 0x001fe20007810000 */
[----:B------:R-:W-:Y:S01]  /*d3b0*/  FFMA.FTZ R165, R222, R3, -R153 ;  /* 0x00000003dea57223 */ /* 0x000fe20000010899 */
[----:B------:R-:W-:-:S05]  /*d3c0*/  IMAD.U32 R153, RZ, RZ, UR18 ;  /* 0x00000012ff997e24 */ /* 0x000fca000f8e00ff */
[----:B------:R-:W-:Y:S01]  /*d3d0*/  MUFU.EX2 R212, R212 ;  /* 0x000000d400d47308 */ /* 0x000fe20000000800 */
[----:B------:R-:W0:Y:S01]  /*d3e0*/  SHFL.BFLY PT, R6, R171, 0x1, 0x1f ;  /* 0x0c201f00ab067f89 */ /* 0x000e2200000e0000 */
[----:B------:R-:W-:-:S05]  /*d3f0*/  @!P1 VIADD R153, R153, 0x38840 ;  /* 0x0003884099999836 */ /* 0x000fca0000000000 */
[----:B------:R-:W-:Y:S01]  /*d400*/  @!P1 PRMT R153, RZ, 0x654, R153 ;  /* 0x00000654ff999816 */ /* 0x000fe20000000099 */
[----:B------:R-:W-:Y:S01]  /*d410*/  MUFU.EX2 R165, R165 ;  /* 0x000000a500a57308 */ /* 0x000fe20000000800 */
[----:B0-----:R-:W-:-:S05]  /*d420*/  FMNMX.FTZ R6, R171, R6, !PT ;  /* 0x00000006ab067209 */ /* 0x001fca0007810000 */
[C---:B------:R-:W-:Y:S01]  /*d430*/  FADD.FTZ R2, -R6.reuse, R17 ;  /* 0x0000001106027221 */ /* 0x040fe20000010100 */
[----:B------:R-:W-:-:S03]  /*d440*/  FMUL.FTZ R17, R6, R3 ;  /* 0x0000000306117220 */ /* 0x000fc60000410000 */
[-C--:B------:R-:W-:Y:S01]  /*d450*/  FMUL.FTZ R2, R2, R3.reuse ;  /* 0x0000000302027220 */ /* 0x080fe20000410000 */
        /* <DEDUP_REMOVED lines=8> */
[----:B------:R-:W-:Y:S02]  /*d4e0*/  IMAD.U32 R164, RZ, RZ, UR11 ;  /* 0x0000000bffa47e24 */ /* 0x000fe4000f8e00ff */
[-CC-:B------:R-:W-:Y:S01]  /*d4f0*/  FFMA.FTZ R207, R180, R3.reuse, -R17.reuse ;  /* 0x00000003b4cf7223 */ /* 0x180fe20000010811 */
[-CC-:B------:R-:W-:Y:S01]  /*d500*/  FFMA.FTZ R197, R162, R3.reuse, -R17.reuse ;  /* 0x00000003a2c57223 */ /* 0x180fe20000010811 */
[-CC-:B------:R-:W-:Y:S01]  /*d510*/  FFMA.FTZ R152, R152, R3.reuse, -R17.reuse ;  /* 0x0000000398987223 */ /* 0x180fe20000010811 */
[-CC-:B------:R-:W-:Y:S01]  /*d520*/  FFMA.FTZ R201, R156, R3.reuse, -R17.reuse ;  /* 0x000000039cc97223 */ /* 0x180fe20000010811 */
[----:B------:R-:W0:Y:S01]  /*d530*/  MUFU.EX2 R209, R209 ;  /* 0x000000d100d17308 */ /* 0x000e220000000800 */
[-CC-:B------:R-:W-:Y:S01]  /*d540*/  FFMA.FTZ R156, R160, R3.reuse, -R17.reuse ;  /* 0x00000003a09c7223 */ /* 0x180fe20000010811 */
[-CC-:B------:R-:W-:Y:S01]  /*d550*/  FFMA.FTZ R160, R168, R3.reuse, -R17.reuse ;  /* 0x00000003a8a07223 */ /* 0x180fe20000010811 */
[-CC-:B------:R-:W-:Y:S01]  /*d560*/  FFMA.FTZ R166, R166, R3.reuse, -R17.reuse ;  /* 0x00000003a6a67223 */ /* 0x180fe20000010811 */
[-CC-:B------:R-:W-:Y:S01]  /*d570*/  FFMA.FTZ R172, R172, R3.reuse, -R17.reuse ;  /* 0x00000003acac7223 */ /* 0x180fe20000010811 */
[-CC-:B------:R-:W-:Y:S01]  /*d580*/  FFMA.FTZ R154, R154, R3.reuse, -R17.reuse ;  /* 0x000000039a9a7223 */ /* 0x180fe20000010811 */
[-CC-:B------:R-:W-:Y:S01]  /*d590*/  FFMA.FTZ R174, R174, R3.reuse, -R17.reuse ;  /* 0x00000003aeae7223 */ /* 0x180fe20000010811 */
[----:B------:R-:W-:Y:S01]  /*d5a0*/  FFMA.FTZ R158, R158, R3, -R17 ;  /* 0x000000039e9e7223 */ /* 0x000fe20000010811 */
[----:B------:R-:W1:Y:S08]  /*d5b0*/  MUFU.EX2 R184, R184 ;  /* 0x000000b800b87308 */ /* 0x000e700000000800 */
[----:B------:R-:W-:Y:S01]  /*d5c0*/  MUFU.EX2 R211, R211 ;  /* 0x000000d300d37308 */ /* 0x000fe20000000800 */
[----:B0-----:R-:W-:-:S07]  /*d5d0*/  FFMA.FTZ R9, R2, R9, R209 ;  /* 0x0000000902097223 */ /* 0x001fce00000100d1 */
[----:B------:R-:W-:Y:S01]  /*d5e0*/  MUFU.EX2 R186, R186 ;  /* 0x000000ba00ba7308 */ /* 0x000fe20000000800 */
[C---:B-1----:R-:W-:Y:S01]  /*d5f0*/  FADD.FTZ R162, R184.reuse, R9 ;  /* 0x00000009b8a27221 */ /* 0x042fe20000010000 */
[----:B------:R-:W-:-:S06]  /*d600*/  F2FP.F16.F32.PACK_AB R209, R184, R209 ;  /* 0x000000d1b8d1723e */ /* 0x000fcc00000000ff */
        /* <DEDUP_REMOVED lines=11> */
[----:B------:R-:W-:Y:S08]  /*d6c0*/  MUFU.EX2 R154, R154 ;  /* 0x0000009a009a7308 */ /* 0x000ff00000000800 */
[----:B------:R-:W1:Y:S01]  /*d6d0*/  MUFU.EX2 R174, R174 ;  /* 0x000000ae00ae7308 */ /* 0x000e620000000800 */
[----:B0-----:R-:W-:-:S07]  /*d6e0*/  F2FP.F16.F32.PACK_AB R199, R172, R166 ;  /* 0x000000a6acc7723e */ /* 0x001fce00000000ff */
[----:B------:R-:W-:Y:S01]  /*d6f0*/  MUFU.EX2 R158, R158 ;  /* 0x0000009e009e7308 */ /* 0x000fe20000000800 */
[----:B------:R-:W-:Y:S02]  /*d700*/  WARPGROUP.DEPBAR.LE gsb0, 0x0 ;  /* 0x00008000000079c5 */ /* 0x000fe40000010000 */
[----:B------:R0:W-:Y:S01]  /*d710*/  @!P1 SYNCS.ARRIVE.TRANS64.RED.A1T0 RZ, [R153+URZ], RZ ;  /* 0x000000ff99ff99a7 */ /* 0x0001e2000810043f */
[----:B------:R-:W-:Y:S02]  /*d720*/  F2FP.F16.F32.PACK_AB R192, R214, R167 ;  /* 0x000000a7d6c0723e */ /* 0x000fe400000000ff */
[----:B-1----:R-:W-:Y:S02]  /*d730*/  F2FP.F16.F32.PACK_AB R193, R174, R154 ;  /* 0x0000009aaec1723e */ /* 0x002fe400000000ff */
[----:B------:R-:W-:Y:S01]  /*d740*/  F2FP.F16.F32.PACK_AB R194, R216, R169 ;  /* 0x000000a9d8c2723e */ /* 0x000fe200000000ff */
[----:B0-----:R-:W-:-:S04]  /*d750*/  FFMA.FTZ R153, R0, R14, R19 ;  /* 0x0000000e00997223 */ /* 0x001fc80000010013 */
[----:B------:R-:W-:Y:S01]  /*d760*/  FADD.FTZ R14, R20, R153 ;  /* 0x00000099140e7221 */ /* 0x000fe20000010000 */
[----:B------:R-:W-:-:S03]  /*d770*/  @!P1 VIADD R153, R164, 0x38860 ;  /* 0x00038860a4999836 */ /* 0x000fc60000000000 */
[----:B------:R-:W-:Y:S01]  /*d780*/  FADD.FTZ R9, R21, R14 ;  /* 0x0000000e15097221 */ /* 0x000fe20000010000 */
[-C--:B------:R-:W-:Y:S01]  /*d790*/  FFMA.FTZ R14, R170, R3.reuse, -R17 ;  /* 0x00000003aa0e7223 */ /* 0x080fe20000010811 */
[----:B------:R-:W-:Y:S01]  /*d7a0*/  @!P1 PRMT R164, RZ, 0x654, R153 ;  /* 0x00000654ffa49816 */ /* 0x000fe20000000099 */
[----:B------:R-:W-:Y:S01]  /*d7b0*/  FADD.FTZ R153, R211, R162 ;  /* 0x000000a2d3997221 */ /* 0x000fe20000010000 */
[----:B------:R-:W-:Y:S01]  /*d7c0*/  FADD.FTZ R9, R198, R9 ;  /* 0x00000009c6097221 */ /* 0x000fe20000010000 */
[----:B------:R-:W-:Y:S01]  /*d7d0*/  FFMA.FTZ R17, R196, R3, -R17 ;  /* 0x00000003c4117223 */ /* 0x000fe20000010811 */
[----:B------:R0:W-:Y:S01]  /*d7e0*/  @!P1 SYNCS.ARRIVE.TRANS64.RED.A1T0 RZ, [R164+URZ], RZ ;  /* 0x000000ffa4ff99a7 */ /* 0x0001e2000810043f */
[C---:B------:R-:W-:Y:S01]  /*d7f0*/  FADD.FTZ R162, R186.reuse, R153 ;  /* 0x00000099baa27221 */ /* 0x040fe20000010000 */
[----:B------:R-:W-:Y:S01]  /*d800*/  MUFU.EX2 R14, R14 ;  /* 0x0000000e000e7308 */ /* 0x000fe20000000800 */
[----:B------:R-:W-:Y:S02]  /*d810*/  F2FP.F16.F32.PACK_AB R211, R186, R211 ;  /* 0x000000d3bad3723e */ /* 0x000fe400000000ff */
[----:B------:R-:W-:-:S02]  /*d820*/  F2FP.F16.F32.PACK_AB R196, R182, R163 ;  /* 0x000000a3b6c4723e */ /* 0x000fc400000000ff */
[----:B------:R-:W-:Y:S01]  /*d830*/  F2FP.F16.F32.PACK_AB R198, R212, R165 ;  /* 0x000000a5d4c6723e */ /* 0x000fe200000000ff */
[----:B0-----:R-:W-:Y:S01]  /*d840*/  FADD.FTZ R164, R204, R9 ;  /* 0x00000009cca47221 */ /* 0x001fe20000010000 */
[----:B------:R-:W-:Y:S01]  /*d850*/  FADD.FTZ R9, R205, R162 ;  /* 0x000000a2cd097221 */ /* 0x000fe20000010000 */
[----:B------:R-:W0:Y:S01]  /*d860*/  MUFU.EX2 R17, R17 ;  /* 0x0000001100117308 */ /* 0x000e220000000800 */
[C---:B------:R-:W-:Y:S01]  /*d870*/  F2FP.F16.F32.PACK_AB R204, R155.reuse, R204 ;  /* 0x000000cc9bcc723e */ /* 0x040fe200000000ff */
[----:B------:R-:W-:Y:S01]  /*d880*/  FADD.FTZ R153, R155, R164 ;  /* 0x000000a49b997221 */ /* 0x000fe20000010000 */
[C---:B------:R-:W-:Y:S01]  /*d890*/  FADD.FTZ R162, R176.reuse, R9 ;  /* 0x00000009b0a27221 */ /* 0x040fe20000010000 */
[----:B------:R-:W-:Y:S02]  /*d8a0*/  F2FP.F16.F32.PACK_AB R205, R176, R205 ;  /* 0x000000cdb0cd723e */ /* 0x000fe400000000ff */
[----:B------:R-:W-:Y:S01]  /*d8b0*/  FADD.FTZ R164, R206, R153 ;  /* 0x00000099cea47221 */ /* 0x000fe20000010000 */
[----:B------:R-:W-:Y:S01]  /*d8c0*/  FADD.FTZ R9, R207, R162 ;  /* 0x000000a2cf097221 */ /* 0x000fe20000010000 */
[----:B------:R-:W-:-:S02]  /*d8d0*/  F2FP.F16.F32.PACK_AB R206, R157, R206 ;  /* 0x000000ce9dce723e */ /* 0x000fc400000000ff */
[----:B------:R-:W-:Y:S01]  /*d8e0*/  FADD.FTZ R153, R157, R164 ;  /* 0x000000a49d997221 */ /* 0x000fe20000010000 */
[C---:B------:R-:W-:Y:S01]  /*d8f0*/  FADD.FTZ R162, R152.reuse, R9 ;  /* 0x0000000998a27221 */ /* 0x040fe20000010000 */
[----:B------:R-:W-:Y:S02]  /*d900*/  F2FP.F16.F32.PACK_AB R207, R152, R207 ;  /* 0x000000cf98cf723e */ /* 0x000fe400000000ff */
[----:B------:R-:W-:Y:S01]  /*d910*/  FADD.FTZ R164, R200, R153 ;  /* 0x00000099c8a47221 */ /* 0x000fe20000010000 */
[----:B------:R-:W-:Y:S01]  /*d920*/  FADD.FTZ R9, R201, R162 ;  /* 0x000000a2c9097221 */ /* 0x000fe20000010000 */
[C---:B------:R-:W-:Y:S02]  /*d930*/  F2FP.F16.F32.PACK_AB R200, R159.reuse, R200 ;  /* 0x000000c89fc8723e */ /* 0x040fe400000000ff */
[----:B------:R-:W-:Y:S01]  /*d940*/  FADD.FTZ R19, R159, R164 ;  /* 0x000000a49f137221 */ /* 0x000fe20000010000 */
[----:B------:R-:W-:Y:S01]  /*d950*/  FADD.FTZ R20, R156, R9 ;  /* 0x000000099c147221 */ /* 0x000fe20000010000 */
[----:B0-----:R-:W-:-:S02]  /*d960*/  F2FP.F16.F32.PACK_AB R195, R17, R158 ;  /* 0x0000009e11c3723e */ /* 0x001fc400000000ff */
[----:B------:R-:W-:Y:S01]  /*d970*/  FADD.FTZ R162, R202, R19 ;  /* 0x00000013caa27221 */ /* 0x000fe20000010000 */
[----:B------:R-:W-:Y:S01]  /*d980*/  FADD.FTZ R9, R203, R20 ;  /* 0x00000014cb097221 */ /* 0x000fe20000010000 */
[----:B------:R-:W-:Y:S02]  /*d990*/  F2FP.F16.F32.PACK_AB R201, R156, R201 ;  /* 0x000000c99cc9723e */ /* 0x000fe400000000ff */
[C---:B------:R-:W-:Y:S01]  /*d9a0*/  FADD.FTZ R162, R161.reuse, R162 ;  /* 0x000000a2a1a27221 */ /* 0x040fe20000010000 */
[----:B------:R-:W-:Y:S01]  /*d9b0*/  FADD.FTZ R20, R160, R9 ;  /* 0x00000009a0147221 */ /* 0x000fe20000010000 */
[----:B------:R-:W-:Y:S02]  /*d9c0*/  F2FP.F16.F32.PACK_AB R202, R161, R202 ;  /* 0x000000caa1ca723e */ /* 0x000fe400000000ff */
[----:B------:R-:W-:Y:S01]  /*d9d0*/  FADD.FTZ R9, R163, R162 ;  /* 0x000000a2a3097221 */ /* 0x000fe20000010000 */
[----:B------:R-:W-:Y:S01]  /*d9e0*/  FADD.FTZ R19, R197, R20 ;  /* 0x00000014c5137221 */ /* 0x000fe20000010000 */
[----:B------:R-:W-:-:S02]  /*d9f0*/  F2FP.F16.F32.PACK_AB R197, R14, R197 ;  /* 0x000000c50ec5723e */ /* 0x000fc400000000ff */
[----:B------:R-:W-:Y:S01]  /*da00*/  FADD.FTZ R20, R182, R9 ;  /* 0x00000009b6147221 */ /* 0x000fe20000010000 */
[----:B------:R-:W-:Y:S01]  /*da10*/  FADD.FTZ R19, R14, R19 ;  /* 0x000000130e137221 */ /* 0x000fe20000010000 */
[----:B------:R-:W-:Y:S02]  /*da20*/  F2FP.F16.F32.PACK_AB R203, R160, R203 ;  /* 0x000000cba0cb723e */ /* 0x000fe400000000ff */
[----:B------:R-:W-:Y:S01]  /*da30*/  FADD.FTZ R9, R165, R20 ;  /* 0x00000014a5097221 */ /* 0x000fe20000010000 */
[----:B------:R-:W-:-:S03]  /*da40*/  FADD.FTZ R19, R166, R19 ;  /* 0x00000013a6137221 */ /* 0x000fc60000010000 */
        /* <DEDUP_REMOVED lines=10> */
[----:B------:R-:W-:Y:S01]  /*daf0*/  FADD.FTZ R9, R17, R19 ;  /* 0x0000001311097221 */ /* 0x000fe20000010000 */
[----:B------:R-:W-:Y:S02]  /*db00*/  IMAD.MOV.U32 R19, RZ, RZ, R8 ;  /* 0x000000ffff137224 */ /* 0x000fe400078e0008 */
[----:B------:R-:W-:Y:S01]  /*db10*/  IMAD.MOV.U32 R17, RZ, RZ, R6 ;  /* 0x000000ffff117224 */ /* 0x000fe200078e0006 */
[----:B------:R-:W-:Y:S06]  /*db20*/  @P2 BRA `(.L_x_2199) ;  /* 0xffffffc000482947 */ /* 0x000fec000383ffff */
.L_x_2190:
        /* <DEDUP_REMOVED lines=131> */
.L_x_2200:
[----:B------:R-:W-:Y:S02]  /*e360*/  R2UR UR4, R16 ;  /* 0x00000000100472ca */ /* 0x000fe400000e0000 */
[----:B------:R-:W-:-:S11]  /*e370*/  SHF.L.U32 R8, R8, 0x1f, RZ ;  /* 0x0000001f08087819 */ /* 0x000fd600000006ff */
[----:B------:R-:W-:-:S09]  /*e380*/  ULEA UR5, UR61, UR4, 0x3 ;  /* 0x000000043d057291 */ /* 0x000fd2000f8e183f */
[----:B------:R0:W1:Y:S01]  /*e390*/  SYNCS.PHASECHK.TRANS64.TRYWAIT P2, [UR5+0x38850], R8 ;  /* 0x03885008ff0075a7 */ /* 0x0000620008040145 */
[----:B------:R-:W-:Y:S05]  /*e3a0*/  @!P0 BRA `(.L_x_2201) ;  /* 0x0000000000048947 */ /* 0x000fea0003800000 */
[----:B------:R-:W-:Y:S01]  /*e3b0*/  BPT.TRAP 0x1 ;  /* 0x000000040000795c */ /* 0x000fe20000300000 */
.L_x_2201:
[----:B-1----:R-:W-:Y:S05]  /*e3c0*/  @P2 BRA `(.L_x_2202) ;  /* 0x0000000000082947 */ /* 0x002fea0003800000 */
[----:B------:R-:W1:Y:S02]  /*e3d0*/  SYNCS.PHASECHK.TRANS64.TRYWAIT P0, [UR5+0x38850], R8 ;  /* 0x03885008ff0075a7 */ /* 0x000e640008000145 */
[----:B-1----:R-:W-:Y:S05]  /*e3e0*/  @!P0 BRA `(.L_x_2203) ;  /* 0x0000007c000c8947 */ /* 0x002fea0003800000 */
.L_x_2202:
[----:B------:R-:W-:Y:S01]  /*e3f0*/  R2UR UR4, R16 ;  /* 0x00000000100472ca */ /* 0x000fe200000e0000 */
[----:B------:R-:W-:Y:S01]  /*e400*/  WARPGROUP.ARRIVE ;  /* 0x00000000000079c5 */ /* 0x000fe20000000000 */
[----:B------:R-:W-:Y:S01]  /*e410*/  UMOV UR7, 0x40000040 ;  /* 0x4000004000077882 */ /* 0x000fe20000000000 */
[----:B-1----:R-:W1:Y:S01]  /*e420*/  SHFL.BFLY PT, R5, R14, 0x2, 0x1f ;  /* 0x0c401f000e057f89 */ /* 0x002e6200000e0000 */
[----:B0-----:R-:W-:Y:S02]  /*e430*/  IMAD.MOV.U32 R8, RZ, RZ, RZ ;  /* 0x000000ffff087224 */ /* 0x001fe400078e00ff */
[----:B------:R-:W-:Y:S01]  /*e440*/  IMAD.MOV.U32 R4, RZ, RZ, RZ ;  /* 0x000000ffff047224 */ /* 0x000fe200078e00ff */
[----:B------:R-:W0:Y:S06]  /*e450*/  SHFL.BFLY PT, R0, R9, 0x2, 0x1f ;  /* 0x0c401f0009007f89 */ /* 0x000e2c00000e0000 */
[----:B------:R-:W-:-:S04]  /*e460*/  UIADD3 UR4, UR4, 0x400, URZ ;  /* 0x0000040004047890 */ /* 0x000fc8000fffe03f */
[----:B------:R-:W-:-:S04]  /*e470*/  USHF.R.U32.HI UR4, URZ, 0x4, UR4 ;  /* 0x000000043f047899 */ /* 0x000fc80008011604 */
[----:B------:R-:W-:-:S04]  /*e480*/  ULOP3.LUT UR4, UR4, 0x3fff, URZ, 0xc0, !UPT ;  /* 0x00003fff04047892 */ /* 0x000fc8000f8ec03f */
[----:B------:R-:W-:Y:S01]  /*e490*/  ULOP3.LUT UR4, UR4, 0x2800000, URZ, 0xfc, !UPT ;  /* 0x0280000004047892 */ /* 0x000fe2000f8efc3f */
[----:B-1----:R-:W-:-:S03]  /*e4a0*/  FADD.FTZ R5, R5, R14 ;  /* 0x0000000e05057221 */ /* 0x002fc60000010000 */
[----:B------:R-:W-:Y:S01]  /*e4b0*/  UIMAD UR4, UR61, 0xa00, UR4 ;  /* 0x00000a003d0478a4 */ /* 0x000fe2000f8e0204 */
[----:B0-----:R-:W-:Y:S01]  /*e4c0*/  FADD.FTZ R2, R0, R9 ;  /* 0x0000000900027221 */ /* 0x001fe20000010000 */
[----:B------:R-:W-:Y:S01]  /*e4d0*/  MOV R9, UR5 ;  /* 0x0000000500097c02 */ /* 0x000fe20008000f00 */
[----:B------:R-:W0:Y:S04]  /*e4e0*/  SHFL.BFLY PT, R0, R5, 0x1, 0x1f ;  /* 0x0c201f0005007f89 */ /* 0x000e2800000e0000 */
[----:B------:R-:W-:Y:S01]  /*e4f0*/  UMOV UR6, UR4 ;  /* 0x0000000400067c82 */ /* 0x000fe20008000000 */
[----:B------:R-:W1:Y:S01]  /*e500*/  SHFL.BFLY PT, R11, R2, 0x1, 0x1f ;  /* 0x0c201f00020b7f89 */ /* 0x000e6200000e0000 */
[----:B------:R-:W-:Y:S01]  /*e510*/  HGMMA.64x256x16.F32 R24, R208, gdesc[UR4].tnspB, R24, gsb0 ;  /* 0x43e00004d0187df0 */ /* 0x000fe20008000818 */
[----:B------:R-:W-:Y:S01]  /*e520*/  UIADD3 UR6, UR4, 0x80, URZ ;  /* 0x0000008004067890 */ /* 0x000fe2000fffe03f */
[----:B------:R-:W-:Y:S01]  /*e530*/  UMOV UR7, 0x40000040 ;  /* 0x4000004000077882 */ /* 0x000fe20000000000 */
[----:B0-----:R-:W-:Y:S01]  /*e540*/  FADD.FTZ R13, R5, R0 ;  /* 0x00000000050d7221 */ /* 0x001fe20000010000 */
[----:B------:R-:W-:-:S02]  /*e550*/  @!P1 VIADD R5, R9, 0x38860 ;  /* 0x0003886009059836 */ /* 0x000fc40000000000 */
[----:B------:R-:W-:Y:S02]  /*e560*/  IMAD.MOV.U32 R0, RZ, RZ, -0x800000 ;  /* 0xff800000ff007424 */ /* 0x000fe400078e00ff */
[----:B-1----:R-:W-:Y:S01]  /*e570*/  FADD.FTZ R15, R2, R11 ;  /* 0x0000000b020f7221 */ /* 0x002fe20000010000 */
[----:B------:R-:W-:Y:S01]  /*e580*/  FSETP.NE.FTZ.AND P0, PT, R13, RZ, PT ;  /* 0x000000ff0d00720b */ /* 0x000fe20003f15000 */
[----:B------:R-:W-:Y:S01]  /*e590*/  IMAD.MOV.U32 R2, RZ, RZ, -0x800000 ;  /* 0xff800000ff027424 */ /* 0x000fe200078e00ff */
[----:B------:R-:W-:Y:S02]  /*e5a0*/  @!P1 PRMT R5, RZ, 0x654, R5 ;  /* 0x00000654ff059816 */ /* 0x000fe40000000005 */
        /* <DEDUP_REMOVED lines=164> */
.L_x_2173:
[----:B------:R-:W-:Y:S05]  /*eff0*/  @P0 BRA `(.L_x_2204) ;  /* 0x0000002000440947 */ /* 0x000fea0003800000 */
[----:B------:R-:W0:Y:S01]  /*f000*/  S2R R3, SR_TID.X ;  /* 0x0000000000037919 */ /* 0x000e220000002100 */
[----:B------:R-:W1:Y:S01]  /*f010*/  LDC R8, c[0x0][0xbe8] ;  /* 0x0002fa00ff087b82 */ /* 0x000e620000000800 */
[----:B------:R-:W-:Y:S01]  /*f020*/  SHF.R.S32.HI R13, RZ, 0x1f, R22 ;  /* 0x0000001fff0d7819 */ /* 0x000fe20000011416 */
[----:B------:R-:W-:Y:S01]  /*f030*/  ULDC.64 UR4, c[0x0][0xbd0] ;  /* 0x0002f40000047ab9 */ /* 0x000fe20000000a00 */
[----:B------:R-:W-:Y:S01]  /*f040*/  ULDC.64 UR6, c[0x0][0xb38] ;  /* 0x0002ce0000067ab9 */ /* 0x000fe20000000a00 */
[----:B------:R-:W-:Y:S01]  /*f050*/  ULDC.64 UR10, c[0x0][0x208] ;  /* 0x00008200000a7ab9 */ /* 0x000fe20000000a00 */
[----:B------:R-:W-:Y:S03]  /*f060*/  BSSY B0, `(.L_x_2205) ;  /* 0x0000144000007945 */ /* 0x000fe60003800000 */
[----:B------:R-:W2:Y:S08]  /*f070*/  S2UR UR9, SR_CTAID.Z ;  /* 0x00000000000979c3 */ /* 0x000eb00000002700 */
[----:B------:R-:W3:Y:S08]  /*f080*/  LDC.64 R20, c[0x0][0xbd8] ;  /* 0x0002f600ff147b82 */ /* 0x000ef00000000a00 */
[----:B------:R-:W-:Y:S01]  /*f090*/  BAR.SYNC.DEFER_BLOCKING 0x1, 0x100 ;  /* 0x0044000000007b1d */ /* 0x000fe20000010000 */
[----:B-1----:R-:W-:-:S07]  /*f0a0*/  ISETP.NE.AND P0, PT, R8, 0x1, PT ;  /* 0x000000010800780c */ /* 0x002fce0003f05270 */
[----:B------:R-:W1:Y:S01]  /*f0b0*/  S2UR UR8, SR_CTAID.Y ;  /* 0x00000000000879c3 */ /* 0x000e620000002600 */
[----:B0-----:R-:W-:-:S07]  /*f0c0*/  IADD3 R4, R3, -0x80, RZ ;  /* 0xffffff8003047810 */ /* 0x001fce0007ffe0ff */
[----:B------:R-:W1:Y:S01]  /*f0d0*/  LDC R19, c[0x0][0xc50] ;  /* 0x00031400ff137b82 */ /* 0x000e620000000800 */
[----:B------:R-:W-:-:S04]  /*f0e0*/  SHF.R.S32.HI R5, RZ, 0x1f, R4 ;  /* 0x0000001fff057819 */ /* 0x000fc80000011404 */
[CC--:B------:R-:W-:Y:S02]  /*f0f0*/  LEA.HI R6, R5.reuse, R4.reuse, RZ, 0x7 ;  /* 0x0000000405067211 */ /* 0x0c0fe400078f38ff */
[----:B------:R-:W-:Y:S01]  /*f100*/  LEA.HI R5, R5, R4, RZ, 0x2 ;  /* 0x0000000405057211 */ /* 0x000fe200078f10ff */
[----:B------:R-:W0:Y:S01]  /*f110*/  @P0 LDC R18, c[0x0][0xbec] ;  /* 0x0002fb00ff120b82 */ /* 0x000e220000000800 */
[----:B------:R-:W-:Y:S02]  /*f120*/  LOP3.LUT R3, R6, 0xffffff80, RZ, 0xc0, !PT ;  /* 0xffffff8006037812 */ /* 0x000fe400078ec0ff */
[----:B------:R-:W-:Y:S02]  /*f130*/  LOP3.LUT R5, R5, 0xfffffffc, RZ, 0xc0, !PT ;  /* 0xfffffffc05057812 */ /* 0x000fe400078ec0ff */
[----:B------:R-:W-:Y:S01]  /*f140*/  SHF.R.S32.HI R7, RZ, 0x7, R6 ;  /* 0x00000007ff077819 */ /* 0x000fe20000011406 */
[C---:B------:R-:W-:Y:S02]  /*f150*/  IMAD.IADD R3, R4.reuse, 0x1, -R3 ;  /* 0x0000000104037824 */ /* 0x040fe400078e0a03 */
[----:B------:R-:W-:Y:S01]  /*f160*/  IMAD.IADD R11, R4, 0x1, -R5 ;  /* 0x00000001040b7824 */ /* 0x000fe200078e0a05 */
[----:B------:R-:W-:Y:S01]  /*f170*/  LEA.HI R4, R6, R7, RZ, 0x1 ;  /* 0x0000000706047211 */ /* 0x000fe200078f08ff */
[----:B------:R-:W4:Y:S01]  /*f180*/  LDC.64 R152, c[0x0][0xb40] ;  /* 0x0002d000ff987b82 */ /* 0x000f220000000a00 */
[----:B------:R-:W-:-:S02]  /*f190*/  SHF.R.S32.HI R12, RZ, 0x1f, R3 ;  /* 0x0000001fff0c7819 */ /* 0x000fc40000011403 */
[----:B------:R-:W-:Y:S02]  /*f1a0*/  LOP3.LUT R4, R4, 0x3fffffe, RZ, 0xc0, !PT ;  /* 0x03fffffe04047812 */ /* 0x000fe400078ec0ff */
[CC--:B------:R-:W-:Y:S02]  /*f1b0*/  LEA.HI R10, R12.reuse, R3.reuse, RZ, 0x2 ;  /* 0x000000030c0a7211 */ /* 0x0c0fe400078f10ff */
[----:B------:R-:W-:Y:S01]  /*f1c0*/  LEA.HI R12, R12, R3, RZ, 0x5 ;  /* 0x000000030c0c7211 */ /* 0x000fe200078f28ff */
[----:B------:R-:W5:Y:S01]  /*f1d0*/  @P0 LDC R17, c[0x0][0xbf0] ;  /* 0x0002fc00ff110b82 */ /* 0x000f620000000800 */
[----:B------:R-:W-:Y:S01]  /*f1e0*/  SHF.R.S32.HI R9, RZ, 0x2, R10 ;  /* 0x00000002ff097819 */ /* 0x000fe2000001140a */
[----:B------:R-:W-:Y:S01]  /*f1f0*/  IMAD.IADD R4, R7, 0x1, -R4 ;  /* 0x0000000107047824 */ /* 0x000fe200078e0a04 */
[----:B------:R-:W-:Y:S01]  /*f200*/  SHF.R.S32.HI R14, RZ, 0x1f, R10 ;  /* 0x0000001fff0e7819 */ /* 0x000fe2000001140a */
[----:B------:R-:W-:Y:S01]  /*f210*/  IMAD R7, R13, UR4, RZ ;  /* 0x000000040d077c24 */ /* 0x000fe2000f8e02ff */
[----:B------:R-:W-:Y:S01]  /*f220*/  LEA.HI R6, R11, R11, RZ, 0x1 ;  /* 0x0000000b0b067211 */ /* 0x000fe200078f08ff */
[----:B------:R-:W-:Y:S01]  /*f230*/  IMAD R13, R13, UR6, RZ ;  /* 0x000000060d0d7c24 */ /* 0x000fe2000f8e02ff */
[----:B------:R-:W-:Y:S01]  /*f240*/  LEA.HI R14, R14, R9, RZ, 0x3 ;  /* 0x000000090e0e7211 */ /* 0x000fe200078f18ff */
[----:B------:R-:W5:Y:S01]  /*f250*/  @P0 LDC R154, c[0x0][0xbec] ;  /* 0x0002fb00ff9a0b82 */ /* 0x000f620000000800 */
[----:B------:R-:W-:Y:S01]  /*f260*/  SHF.R.S32.HI R12, RZ, 0x5, R12 ;  /* 0x00000005ff0c7819 */ /* 0x000fe2000001140c */
[----:B------:R-:W-:Y:S01]  /*f270*/  IMAD R13, R22, UR7, R13 ;  /* 0x00000007160d7c24 */ /* 0x000fe2000f8e020d */
[----:B------:R-:W-:-:S02]  /*f280*/  LOP3.LUT R14, R14, 0xfffffff8, RZ, 0xc0, !PT ;  /* 0xfffffff80e0e7812 */ /* 0x000fc400078ec0ff */
[----:B------:R-:W-:Y:S02]  /*f290*/  LOP3.LUT R6, R6, 0x1ffffffe, RZ, 0xc0, !PT ;  /* 0x1ffffffe06067812 */ /* 0x000fe400078ec0ff */
[----:B------:R-:W-:Y:S01]  /*f2a0*/  LOP3.LUT R10, R10, 0x7ffffffc, RZ, 0xc0, !PT ;  /* 0x7ffffffc0a0a7812 */ /* 0x000fe200078ec0ff */
[----:B------:R-:W-:Y:S01]  /*f2b0*/  IMAD.IADD R5, R9, 0x1, -R14 ;  /* 0x0000000109057824 */ /* 0x000fe200078e0a0e */
[----:B------:R-:W5:Y:S01]  /*f2c0*/  @P0 LDC R23, c[0x0][0xbf0] ;  /* 0x0002fc00ff170b82 */ /* 0x000f620000000800 */
[----:B------:R-:W0:Y:S01]  /*f2d0*/  S2R R9, SR_CTAID.X ;  /* 0x0000000000097919 */ /* 0x000e220000002500 */
[----:B------:R-:W-:Y:S02]  /*f2e0*/  IMAD.IADD R15, R11, 0x1, -R6 ;  /* 0x000000010b0f7824 */ /* 0x000fe400078e0a06 */
[----:B------:R-:W-:Y:S01]  /*f2f0*/  LEA R5, R12, R5, 0x4 ;  /* 0x000000050c057211 */ /* 0x000fe200078e20ff */
[C---:B------:R-:W-:Y:S02]  /*f300*/  IMAD R11, R22.reuse, UR5, R7 ;  /* 0x00000005160b7c24 */ /* 0x040fe4000f8e0207 */
[----:B------:R-:W-:Y:S01]  /*f310*/  IMAD.WIDE.U32 R6, R22, UR6, RZ ;  /* 0x0000000616067c25 */ /* 0x000fe2000f8e00ff */
[----:B------:R-:W-:-:S03]  /*f320*/  ULDC.64 UR6, c[0x0][0xb48] ;  /* 0x0002d20000067ab9 */ /* 0x000fc60000000a00 */
[----:B------:R-:W-:Y:S02]  /*f330*/  IMAD R16, R4, 0x40, R5 ;  /* 0x0000004004107824 */ /* 0x000fe400078e0205 */
[----:B------:R-:W-:Y:S01]  /*f340*/  IMAD.WIDE.U32 R4, R22, UR4, RZ ;  /* 0x0000000416047c25 */ /* 0x000fe2000f8e00ff */
[----:B--2---:R-:W-:-:S03]  /*f350*/  USHF.R.S32.HI UR4, URZ, 0x1f, UR9 ;  /* 0x0000001f3f047899 */ /* 0x004fc60008011409 */
[----:B------:R-:W-:Y:S02]  /*f360*/  IMAD R12, R15, 0x8, R16 ;  /* 0x000000080f0c7824 */ /* 0x000fe400078e0210 */
[----:B------:R-:W-:Y:S02]  /*f370*/  IMAD.IADD R5, R5, 0x1, R11 ;  /* 0x0000000105057824 */ /* 0x000fe400078e020b */
[----:B---3--:R-:W-:Y:S02]  /*f380*/  IMAD R14, R20, UR4, RZ ;  /* 0x00000004140e7c24 */ /* 0x008fe4000f8e02ff */
[----:B------:R-:W-:Y:S02]  /*f390*/  IMAD.MOV R22, RZ, RZ, -R22 ;  /* 0x000000ffff167224 */ /* 0x000fe400078e0a16 */
[----:B------:R-:W-:Y:S02]  /*f3a0*/  IMAD R15, R21, UR9, R14 ;  /* 0x00000009150f7c24 */ /* 0x000fe4000f8e020e */
[----:B----4-:R-:W-:Y:S01]  /*f3b0*/  IMAD R14, R152, UR4, RZ ;  /* 0x00000004980e7c24 */ /* 0x010fe2000f8e02ff */
[----:B------:R-:W-:Y:S01]  /*f3c0*/  ULDC.64 UR4, c[0x0][0xbe0] ;  /* 0x0002f80000047ab9 */ /* 0x000fe20000000a00 */
[----:B-1----:R-:W-:-:S02]  /*f3d0*/  IMAD R21, R19, R22, UR8 ;  /* 0x0000000813157e24 */ /* 0x002fc4000f8e0216 */
[----:B------:R-:W-:Y:S01]  /*f3e0*/  IMAD.IADD R7, R7, 0x1, R13 ;  /* 0x0000000107077824 */ /* 0x000fe200078e020d */
[----:B0-----:R-:W-:Y:S01]  /*f3f0*/  LEA R11, R9, R12, 0x7 ;  /* 0x0000000c090b7211 */ /* 0x001fe200078e38ff */
[----:B------:R-:W-:-:S04]  /*f400*/  IMAD.WIDE.U32 R4, R20, UR9, R4 ;  /* 0x0000000914047c25 */ /* 0x000fc8000f8e0004 */
[----:B------:R-:W-:-:S04]  /*f410*/  @P0 IMAD.HI.U32 R12, R11, R18, RZ ;  /* 0x000000120b0c0227 */ /* 0x000fc800078e00ff */
        /* <DEDUP_REMOVED lines=24> */
[----:B------:R-:W-:-:S02]  /*f5a0*/  IMAD.MOV R18, RZ, RZ, -R15 ;  /* 0x000000ffff127224 */ /* 0x000fc400078e0a0f */
[----:B------:R-:W-:Y:S02]  /*f5b0*/  IMAD R12, R12, UR4, RZ ;  /* 0x000000040c0c7c24 */ /* 0x000fe4000f8e02ff */
[C---:B------:R-:W-:Y:S02]  /*f5c0*/  IMAD R13, R8.reuse, R13, R11 ;  /* 0x0000000d080d7224 */ /* 0x040fe400078e020b */
[----:B------:R-:W-:Y:S02]  /*f5d0*/  IMAD.IADD R7, R7, 0x1, R19 ;  /* 0x0000000107077824 */ /* 0x000fe400078e0213 */
[----:B------:R-:W-:Y:S02]  /*f5e0*/  IMAD R11, R8, R18, R11 ;  /* 0x00000012080b7224 */ /* 0x000fe400078e020b */
[C---:B------:R-:W-:Y:S01]  /*f5f0*/  IMAD R17, R15.reuse, UR5, R12 ;  /* 0x000000050f117c24 */ /* 0x040fe2000f8e020c */
[----:B------:R-:W-:Y:S01]  /*f600*/  SHF.R.S32.HI R12, RZ, 0x1f, R13 ;  /* 0x0000001fff0c7819 */ /* 0x000fe2000001140d */
[----:B------:R-:W-:Y:S01]  /*f610*/  IMAD.WIDE.U32 R6, R15, UR4, R6 ;  /* 0x000000040f067c25 */ /* 0x000fe2000f8e0006 */
[----:B------:R-:W-:Y:S01]  /*f620*/  SHF.R.S32.HI R14, RZ, 0x1f, R11 ;  /* 0x0000001fff0e7819 */ /* 0x000fe2000001140b */
[----:B------:R-:W0:Y:S01]  /*f630*/  S2UR UR5, SR_CgaCtaId ;  /* 0x00000000000579c3 */ /* 0x000e220000008800 */
[----:B------:R-:W-:Y:S01]  /*f640*/  UMOV UR4, 0x400 ;  /* 0x0000040000047882 */ /* 0x000fe20000000000 */
[----:B------:R-:W-:Y:S01]  /*f650*/  IMAD R12, R12, UR6, RZ ;  /* 0x000000060c0c7c24 */ /* 0x000fe2000f8e02ff */
[----:B------:R-:W-:Y:S01]  /*f660*/  IADD3 R7, R7, R17, RZ ;  /* 0x0000001107077210 */ /* 0x000fe20007ffe0ff */
[----:B------:R-:W-:-:S02]  /*f670*/  IMAD R14, R14, UR8, RZ ;  /* 0x000000080e0e7c24 */ /* 0x000fc4000f8e02ff */
        /* <DEDUP_REMOVED lines=47> */
[----:B------:R-:W-:Y:S01]  /*f970*/  VIADD R22, R3, 0x50 ;  /* 0x0000005003167836 */ /* 0x000fe20000000000 */
[----:B------:R-:W-:-:S02]  /*f980*/  ISETP.GE.AND P1, PT, R19, UR4, PT ;  /* 0x0000000413007c0c */ /* 0x000fc4000bf26270 */
[----:B------:R-:W-:Y:S02]  /*f990*/  ISETP.GE.AND P0, PT, R18, UR4, PT ;  /* 0x0000000412007c0c */ /* 0x000fe4000bf06270 */
[C---:B------:R-:W-:Y:S02]  /*f9a0*/  IADD3 R21, R3.reuse, 0x48, RZ ;  /* 0x0000004803157810 */ /* 0x040fe40007ffe0ff */
        /* <DEDUP_REMOVED lines=23> */
[C---:B0-----:R-:W-:Y:S01]  /*fb20*/  VIADD R24, R3.reuse, 0x58 ;  /* 0x0000005803187836 */ /* 0x041fe20000000000 */
[----:B------:R-:W-:Y:S01]  /*fb30*/  @!P0 LOP3.LUT R11, R18, 0xfffffffe, RZ, 0xc0, !PT ;  /* 0xfffffffe120b8812 */ /* 0x000fe200078ec0ff */
[----:B------:R-:W-:Y:S01]  /*fb40*/  VIADD R25, R3, 0x60 ;  /* 0x0000006003197836 */ /* 0x000fe20000000000 */
        /* <DEDUP_REMOVED lines=15> */
[----:B------:R-:W-:-:S02]  /*fc40*/  @!P5 LOP3.LUT R21, R21, 0xfffffffe, RZ, 0xc0, !PT ;  /* 0xfffffffe1515d812 */ /* 0x000fc400078ec0ff */
[----:B------:R-:W-:Y:S01]  /*fc50*/  @!P6 LOP3.LUT R23, R22, 0xfffffffe, RZ, 0xc0, !PT ;  /* 0xfffffffe1617e812 */ /* 0x000fe200078ec0ff */
[----:B------:R-:W-:Y:S01]  /*fc60*/  VIADD R22, R3, 0x88 ;  /* 0x0000008803167836 */ /* 0x000fe20000000000 */
[----:B------:R-:W-:Y:S01]  /*fc70*/  ISETP.GE.AND P1, PT, R24, UR4, PT ;  /* 0x0000000418007c0c */ /* 0x000fe2000bf26270 */
[--C-:B0-----:R-:W-:Y:S01]  /*fc80*/  @!P2 IMAD.WIDE R10, R15, 0x4, R4.reuse ;  /* 0x000000040f0aa825 */ /* 0x101fe200078e0204 */
[----:B------:R-:W-:Y:S02]  /*fc90*/  ISETP.GE.AND P0, PT, R25, UR4, PT ;  /* 0x0000000419007c0c */ /* 0x000fe4000bf06270 */
[----:B------:R-:W-:Y:S01]  /*fca0*/  IADD3 R2, R3, 0x70, RZ ;  /* 0x0000007003027810 */ /* 0x000fe20007ffe0ff */
[--C-:B-1----:R-:W-:Y:S01]  /*fcb0*/  @!P3 IMAD.WIDE R12, R17, 0x4, R4.reuse ;  /* 0x00000004110cb825 */ /* 0x102fe200078e0204 */
[----:B------:R0:W-:Y:S01]  /*fcc0*/  @!P2 ST.E.64 desc[UR6][R10.64], R48 ;  /* 0x000000300a00a985 */ /* 0x0001e2000c101b06 */
[----:B------:R-:W-:Y:S02]  /*fcd0*/  ISETP.GE.AND P2, PT, R0, UR4, PT ;  /* 0x0000000400007c0c */ /* 0x000fe4000bf46270 */
[----:B------:R-:W-:Y:S01]  /*fce0*/  @!P4 IMAD.WIDE R14, R19, 0x4, R4 ;  /* 0x00000004130ec825 */ /* 0x000fe200078e0204 */
[----:B------:R1:W-:Y:S01]  /*fcf0*/  @!P3 ST.E.64 desc[UR6][R12.64], R52 ;  /* 0x000000340c00b985 */ /* 0x0003e2000c101b06 */
[----:B------:R-:W-:-:S02]  /*fd00*/  ISETP.GE.AND P3, PT, R22, UR4, PT ;  /* 0x0000000416007c0c */ /* 0x000fc4000bf66270 */
[--C-:B------:R-:W-:Y:S01]  /*fd10*/  @!P5 IMAD.WIDE R16, R21, 0x4, R4.reuse ;  /* 0x000000041510d825 */ /* 0x100fe200078e0204 */
[----:B------:R2:W-:Y:S01]  /*fd20*/  @!P4 ST.E.64 desc[UR6][R14.64], R56 ;  /* 0x000000380e00c985 */ /* 0x0005e2000c101b06 */
[----:B------:R-:W-:Y:S02]  /*fd30*/  @!P1 LEA.HI R24, R24, R24, RZ, 0x1 ;  /* 0x0000001818189211 */ /* 0x000fe400078f08ff */
        /* <DEDUP_REMOVED lines=8> */
[----:B0-----:R-:W-:Y:S01]  /*fdc0*/  @!P1 LOP3.LUT R11, R24, 0xfffffffe, RZ, 0xc0, !PT ;  /* 0xfffffffe180b9812 */ /* 0x001fe200078ec0ff */
[----:B------:R-:W-:Y:S01]  /*fdd0*/  VIADD R24, R3, 0x90 ;  /* 0x0000009003187836 */ /* 0x000fe20000000000 */
[----:B-1----:R-:W-:Y:S02]  /*fde0*/  @!P0 LOP3.LUT R13, R25, 0xfffffffe, RZ, 0xc0, !PT ;  /* 0xfffffffe190d8812 */ /* 0x002fe400078ec0ff */
[----:B------:R-:W-:Y:S01]  /*fdf0*/  @!P2 LEA.HI R0, R0, R0, RZ, 0x1 ;  /* 0x000000000000a211 */ /* 0x000fe200078f08ff */
        /* <DEDUP_REMOVED lines=14> */
[----:B------:R-:W-:Y:S01]  /*fee0*/  VIADD R20, R3, 0xb0 ;  /* 0x000000b003147836 */ /* 0x000fe20000000000 */
[----:B------:R-:W-:-:S02]  /*fef0*/  @!P3 LOP3.LUT R23, R22, 0xfffffffe, RZ, 0xc0, !PT ;  /* 0xfffffffe1617b812 */ /* 0x000fc400078ec0ff */
[----:B------:R-:W-:Y:S01]  /*ff00*/  IADD3 R25, R3, 0x98, RZ ;  /* 0x0000009803197810 */ /* 0x000fe20007ffe0ff */
[--C-:B0-----:R-:W-:Y:S01]  /*ff10*/  @!P2 IMAD.WIDE R10, R15, 0x4, R4.reuse ;  /* 0x000000040f0aa825 */ /* 0x101fe200078e0204 */
[----:B------:R-:W-:Y:S02]  /*ff20*/  ISETP.GE.AND P0, PT, R24, UR4, PT ;  /* 0x0000000418007c0c */ /* 0x000fe4000bf06270 */
        /* <DEDUP_REMOVED lines=19> */
[----:B0-----:R-:W-:Y:S02]  /*10060*/  @!P0 LOP3.LUT R11, R24, 0xfffffffe, RZ, 0xc0, !PT ;  /* 0xfffffffe180b8812 */ /* 0x001fe400078ec0ff */
[----:B------:R-:W-:Y:S02]  /*10070*/  @!P2 LEA.HI R0, R0, R0, RZ, 0x1 ;  /* 0x000000000000a211 */ /* 0x000fe400078f08ff */
[----:B-1----:R-:W-:Y:S01]  /*10080*/  @!P1 LOP3.LUT R13, R25, 0xfffffffe, RZ, 0xc0, !PT ;  /* 0xfffffffe190d9812 */ /* 0x002fe200078ec0ff */
[----:B------:R-:W-:Y:S01]  /*10090*/  @!P0 IMAD.WIDE R10, R11, 0x4, R4 ;  /* 0x000000040b0a8825 */ /* 0x000fe200078e0204 */
[----:B------:R-:W-:-:S02]  /*100a0*/  @!P3 LEA.HI R2, R2, R2, RZ, 0x1 ;  /* 0x000000020202b211 */ /* 0x000fc400078f08ff */
        /* <DEDUP_REMOVED lines=63> */
.L_x_2206:
[----:B------:R-:W-:Y:S05]  /*104a0*/  BSYNC B0 ;  /* 0x0000000000007941 */ /* 0x000fea0003800000 */
.L_x_2205:
[----:B------:R-:W-:Y:S01]  /*104b0*/  ISETP.GE.AND P0, PT, R9, R8, PT ;  /* 0x000000080900720c */ /* 0x000fe20003f06270 */
[----:B0---4-:R4:W0:Y:S04]  /*104c0*/  SHFL.IDX PT, R5, R7, 0x1, 0x1c1f ;  /* 0x003c1f0007057f89 */ /* 0x01182800000e0000 */
[----:B---3--:R4:W3:Y:S08]  /*104d0*/  SHFL.IDX PT, R4, R6, 0x1, 0x1c1f ;  /* 0x003c1f0006047f89 */ /* 0x0088f000000e0000 */
[----:B----4-:R-:W-:Y:S05]  /*104e0*/  @P0 BRA `(.L_x_2171) ;  /* 0x0000005800240947 */ /* 0x010fea0003800000 */
        /* <DEDUP_REMOVED lines=10> */
[----:B------:R-:W-:Y:S01]  /*10590*/  VIADD R16, R3, 0x48 ;  /* 0x0000004803107836 */ /* 0x000fe20000000000 */
[----:B------:R-:W-:Y:S01]  /*105a0*/  ISETP.GE.AND P6, PT, R13, UR4, PT ;  /* 0x000000040d007c0c */ /* 0x000fe2000bfc6270 */
[C---:B------:R-:W-:Y:S01]  /*105b0*/  VIADD R18, R3.reuse, 0x50 ;  /* 0x0000005003127836 */ /* 0x040fe20000000000 */
[----:B------:R-:W-:Y:S01]  /*105c0*/  ISETP.GE.AND P5, PT, R12, UR4, PT ;  /* 0x000000040c007c0c */ /* 0x000fe2000bfa6270 */
[C---:B------:R-:W-:Y:S01]  /*105d0*/  VIADD R20, R3.reuse, 0x58 ;  /* 0x0000005803147836 */ /* 0x040fe20000000000 */
[C---:B------:R-:W-:Y:S01]  /*105e0*/  IADD3 R15, R3.reuse, 0x40, RZ ;  /* 0x00000040030f7810 */ /* 0x040fe20007ffe0ff */
[----:B0--3--:R-:W-:Y:S01]  /*105f0*/  @!P0 IMAD.WIDE R6, R3, 0x4, R4 ;  /* 0x0000000403068825 */ /* 0x009fe200078e0204 */
        /* <DEDUP_REMOVED lines=8> */
[----:B------:R-:W-:Y:S01]  /*10680*/  ISETP.GE.AND P3, PT, R15, UR4, PT ;  /* 0x000000040f007c0c */ /* 0x000fe2000bf66270 */
[----:B------:R-:W-:Y:S01]  /*10690*/  @!P1 IMAD.WIDE R8, R9, 0x4, R4 ;  /* 0x0000000409089825 */ /* 0x000fe200078e0204 */
[----:B------:R-:W-:-:S02]  /*106a0*/  ISETP.GE.AND P0, PT, R0, UR4, PT ;  /* 0x0000000400007c0c */ /* 0x000fc4000bf06270 */
[----:B------:R-:W-:Y:S01]  /*106b0*/  @!P5 LEA.HI R12, R12, R12, RZ, 0x1 ;  /* 0x0000000c0c0cd211 */ /* 0x000fe200078f08ff */
[----:B------:R-:W-:Y:S01]  /*106c0*/  @!P2 IMAD.WIDE R10, R11, 0x4, R4 ;  /* 0x000000040b0aa825 */ /* 0x000fe200078e0204 */
[----:B------:R1:W-:Y:S01]  /*106d0*/  @!P1 ST.E.64 desc[UR6][R8.64], R30 ;  /* 0x0000001e08009985 */ /* 0x0003e2000c101b06 */
[----:B------:R-:W-:Y:S02]  /*106e0*/  ISETP.GE.AND P1, PT, R2, UR4, PT ;  /* 0x0000000402007c0c */ /* 0x000fe4000bf26270 */
[----:B------:R-:W-:Y:S01]  /*106f0*/  @!P6 LEA.HI R13, R13, R13, RZ, 0x1 ;  /* 0x0000000d0d0de211 */ /* 0x000fe200078f08ff */
[----:B------:R2:W-:Y:S01]  /*10700*/  @!P2 ST.E.64 desc[UR6][R10.64], R34 ;  /* 0x000000220a00a985 */ /* 0x0005e2000c101b06 */
[----:B------:R-:W-:Y:S02]  /*10710*/  ISETP.GE.AND P2, PT, R14, UR4, PT ;  /* 0x000000040e007c0c */ /* 0x000fe4000bf46270 */
[----:B0-----:R-:W-:Y:S02]  /*10720*/  @!P5 LOP3.LUT R7, R12, 0xfffffffe, RZ, 0xc0, !PT ;  /* 0xfffffffe0c07d812 */ /* 0x001fe400078ec0ff */
[----:B------:R-:W-:-:S02]  /*10730*/  @!P0 LEA.HI R0, R0, R0, RZ, 0x1 ;  /* 0x0000000000008211 */ /* 0x000fc400078f08ff */
[----:B------:R-:W-:Y:S01]  /*10740*/  @!P4 LEA.HI R16, R16, R16, RZ, 0x1 ;  /* 0x000000101010c211 */ /* 0x000fe200078f08ff */
[--C-:B------:R-:W-:Y:S01]  /*10750*/  @!P5 IMAD.WIDE R6, R7, 0x4, R4.reuse ;  /* 0x000000040706d825 */ /* 0x100fe200078e0204 */
[----:B-1----:R-:W-:Y:S02]  /*10760*/  @!P6 LOP3.LUT R9, R13, 0xfffffffe, RZ, 0xc0, !PT ;  /* 0xfffffffe0d09e812 */ /* 0x002fe400078ec0ff */
[----:B------:R-:W-:Y:S02]  /*10770*/  @!P1 LEA.HI R2, R2, R2, RZ, 0x1 ;  /* 0x0000000202029211 */ /* 0x000fe400078f08ff */
[----:B------:R0:W-:Y:S01]  /*10780*/  @!P5 ST.E.64 desc[UR6][R6.64], R38 ;  /* 0x000000260600d985 */ /* 0x0001e2000c101b06 */
[----:B------:R-:W-:Y:S01]  /*10790*/  @!P2 LEA.HI R14, R14, R14, RZ, 0x1 ;  /* 0x0000000e0e0ea211 */ /* 0x000fe200078f08ff */
[----:B------:R-:W-:Y:S01]  /*107a0*/  @!P6 IMAD.WIDE R8, R9, 0x4, R4 ;  /* 0x000000040908e825 */ /* 0x000fe200078e0204 */
[----:B--2---:R-:W-:Y:S02]  /*107b0*/  @!P3 LEA.HI R10, R15, R15, RZ, 0x1 ;  /* 0x0000000f0f0ab211 */ /* 0x004fe400078f08ff */
[----:B------:R-:W-:Y:S01]  /*107c0*/  @!P0 LOP3.LUT R11, R0, 0xfffffffe, RZ, 0xc0, !PT ;  /* 0xfffffffe000b8812 */ /* 0x000fe200078ec0ff */
[----:B------:R-:W-:Y:S01]  /*107d0*/  VIADD R0, R3, 0x60 ;  /* 0x0000006003007836 */ /* 0x000fe20000000000 */
[----:B------:R-:W-:Y:S01]  /*107e0*/  @!P1 LOP3.LUT R13, R2, 0xfffffffe, RZ, 0xc0, !PT ;  /* 0xfffffffe020d9812 */ /* 0x000fe200078ec0ff */
[----:B------:R1:W-:Y:S01]  /*107f0*/  @!P6 ST.E.64 desc[UR6][R8.64], R42 ;  /* 0x0000002a0800e985 */ /* 0x0003e2000c101b06 */
[----:B------:R-:W-:-:S02]  /*10800*/  @!P2 LOP3.LUT R15, R14, 0xfffffffe, RZ, 0xc0, !PT ;  /* 0xfffffffe0e0fa812 */ /* 0x000fc400078ec0ff */
[----:B------:R-:W-:Y:S02]  /*10810*/  @!P3 LOP3.LUT R17, R10, 0xfffffffe, RZ, 0xc0, !PT ;  /* 0xfffffffe0a11b812 */ /* 0x000fe400078ec0ff */
[----:B------:R-:W-:Y:S01]  /*10820*/  @!P4 LOP3.LUT R19, R16, 0xfffffffe, RZ, 0xc0, !PT ;  /* 0xfffffffe1013c812 */ /* 0x000fe200078ec0ff */
[--C-:B0-----:R-:W-:Y:S01]  /*10830*/  @!P0 IMAD.WIDE R6, R11, 0x4, R4.reuse ;  /* 0x000000040b068825 */ /* 0x101fe200078e0204 */
[----:B------:R-:W-:Y:S02]  /*10840*/  ISETP.GE.AND P5, PT, R18, UR4, PT ;  /* 0x0000000412007c0c */ /* 0x000fe4000bfa6270 */
[----:B------:R-:W-:Y:S01]  /*10850*/  ISETP.GE.AND P6, PT, R20, UR4, PT ;  /* 0x0000000414007c0c */ /* 0x000fe2000bfc6270 */
[--C-:B------:R-:W-:Y:S01]  /*10860*/  @!P2 IMAD.WIDE R10, R15, 0x4, R4.reuse ;  /* 0x000000040f0aa825 */ /* 0x100fe200078e0204 */
[----:B------:R0:W-:Y:S01]  /*10870*/  @!P0 ST.E.64 desc[UR6][R6.64], R46 ;  /* 0x0000002e06008985 */ /* 0x0001e2000c101b06 */
[----:B------:R-:W-:Y:S02]  /*10880*/  IADD3 R2, R3, 0x68, RZ ;  /* 0x0000006803027810 */ /* 0x000fe40007ffe0ff */
[----:B-1----:R-:W-:-:S04]  /*10890*/  @!P1 IMAD.WIDE R8, R13, 0x4, R4 ;  /* 0x000000040d089825 */ /* 0x002fc800078e0204 */
[--C-:B------:R-:W-:Y:S01]  /*108a0*/  @!P3 IMAD.WIDE R12, R17, 0x4, R4.reuse ;  /* 0x00000004110cb825 */ /* 0x100fe200078e0204 */
[----:B------:R1:W-:Y:S01]  /*108b0*/  @!P1 ST.E.64 desc[UR6][R8.64], R50 ;  /* 0x0000003208009985 */ /* 0x0003e2000c101b06 */
[----:B------:R-:W-:Y:S02]  /*108c0*/  @!P5 LEA.HI R18, R18, R18, RZ, 0x1 ;  /* 0x000000121212d211 */ /* 0x000fe400078f08ff */
[----:B------:R-:W-:Y:S01]  /*108d0*/  @!P4 IMAD.WIDE R14, R19, 0x4, R4 ;  /* 0x00000004130ec825 */ /* 0x000fe200078e0204 */
[----:B------:R2:W-:Y:S01]  /*108e0*/  @!P2 ST.E.64 desc[UR6][R10.64], R54 ;  /* 0x000000360a00a985 */ /* 0x0005e2000c101b06 */
[----:B------:R-:W-:Y:S02]  /*108f0*/  @!P6 LEA.HI R20, R20, R20, RZ, 0x1 ;  /* 0x000000141414e211 */ /* 0x000fe400078f08ff */
[C---:B------:R-:W-:Y:S01]  /*10900*/  VIADD R16, R3.reuse, 0x70 ;  /* 0x0000007003107836 */ /* 0x040fe20000000000 */
[----:B------:R3:W-:Y:S01]  /*10910*/  @!P3 ST.E.64 desc[UR6][R12.64], R58 ;  /* 0x0000003a0c00b985 */ /* 0x0007e2000c101b06 */
[C---:B------:R-:W-:Y:S01]  /*10920*/  VIADD R17, R3.reuse, 0x78 ;  /* 0x0000007803117836 */ /* 0x040fe20000000000 */
[----:B------:R-:W-:Y:S01]  /*10930*/  ISETP.GE.AND P3, PT, R2, UR4, PT ;  /* 0x0000000402007c0c */ /* 0x000fe2000bf66270 */
[----:B------:R-:W-:Y:S01]  /*10940*/  VIADD R19, R3, 0x80 ;  /* 0x0000008003137836 */ /* 0x000fe20000000000 */
[----:B------:R4:W-:Y:S01]  /*10950*/  @!P4 ST.E.64 desc[UR6][R14.64], R62 ;  /* 0x0000003e0e00c985 */ /* 0x0009e2000c101b06 */
[----:B------:R-:W-:-:S02]  /*10960*/  ISETP.GE.AND P4, PT, R0, UR4, PT ;  /* 0x0000000400007c0c */ /* 0x000fc4000bf86270 */
[----:B------:R-:W-:Y:S02]  /*10970*/  ISETP.GE.AND P2, PT, R16, UR4, PT ;  /* 0x0000000410007c0c */ /* 0x000fe4000bf46270 */
[----:B------:R-:W-:Y:S02]  /*10980*/  ISETP.GE.AND P1, PT, R17, UR4, PT ;  /* 0x0000000411007c0c */ /* 0x000fe4000bf26270 */
        /* <DEDUP_REMOVED lines=36> */
[C---:B------:R-:W-:Y:S02]  /*10bd0*/  IADD3 R19, R3.reuse, 0xb8, RZ ;  /* 0x000000b803137810 */ /* 0x040fe40007ffe0ff */
[----:B------:R-:W-:Y:S01]  /*10be0*/  VIADD R17, R3, 0xb0 ;  /* 0x000000b003117836 */ /* 0x000fe20000000000 */
[----:B------:R4:W-:Y:S01]  /*10bf0*/  @!P0 ST.E.64 desc[UR6][R14.64], R90 ;  /* 0x0000005a0e008985 */ /* 0x0009e2000c101b06 */
[----:B------:R-:W-:-:S02]  /*10c00*/  ISETP.GE.AND P0, PT, R0, UR4, PT ;  /* 0x0000000400007c0c */ /* 0x000fc4000bf06270 */
[----:B------:R-:W-:Y:S02]  /*10c10*/  @!P5 LEA.HI R20, R20, R20, RZ, 0x1 ;  /* 0x000000141414d211 */ /* 0x000fe400078f08ff */
[----:B------:R-:W-:Y:S02]  /*10c20*/  ISETP.GE.AND P2, PT, R17, UR4, PT ;  /* 0x0000000411007c0c */ /* 0x000fe4000bf46270 */
[----:B0-----:R-:W-:Y:S01]  /*10c30*/  @!P6 LOP3.LUT R7, R18, 0xfffffffe, RZ, 0xc0, !PT ;  /* 0xfffffffe1207e812 */ /* 0x001fe200078ec0ff */
[----:B------:R-:W-:Y:S01]  /*10c40*/  VIADD R18, R3, 0xc0 ;  /* 0x000000c003127836 */ /* 0x000fe20000000000 */
[----:B------:R-:W-:Y:S02]  /*10c50*/  ISETP.GE.AND P1, PT, R19, UR4, PT ;  /* 0x0000000413007c0c */ /* 0x000fe4000bf26270 */
[----:B-1----:R-:W-:Y:S01]  /*10c60*/  @!P5 LOP3.LUT R9, R20, 0xfffffffe, RZ, 0xc0, !PT ;  /* 0xfffffffe1409d812 */ /* 0x002fe200078ec0ff */
[----:B------:R-:W-:Y:S01]  /*10c70*/  @!P6 IMAD.WIDE R6, R7, 0x4, R4 ;  /* 0x000000040706e825 */ /* 0x000fe200078e0204 */
[----:B------:R-:W-:-:S02]  /*10c80*/  @!P4 LEA.HI R2, R2, R2, RZ, 0x1 ;  /* 0x000000020202c211 */ /* 0x000fc400078f08ff */
[----:B------:R-:W-:Y:S01]  /*10c90*/  @!P0 LEA.HI R0, R0, R0, RZ, 0x1 ;  /* 0x0000000000008211 */ /* 0x000fe200078f08ff */
[----:B------:R-:W-:Y:S01]  /*10ca0*/  @!P5 IMAD.WIDE R8, R9, 0x4, R4 ;  /* 0x000000040908d825 */ /* 0x000fe200078e0204 */
[----:B------:R0:W-:Y:S01]  /*10cb0*/  @!P6 ST.E.64 desc[UR6][R6.64], R94 ;  /* 0x0000005e0600e985 */ /* 0x0001e2000c101b06 */
[----:B------:R-:W-:Y:S02]  /*10cc0*/  @!P3 LEA.HI R16, R16, R16, RZ, 0x1 ;  /* 0x000000101010b211 */ /* 0x000fe400078f08ff */
[----:B--2---:R-:W-:Y:S01]  /*10cd0*/  @!P0 LOP3.LUT R11, R0, 0xfffffffe, RZ, 0xc0, !PT ;  /* 0xfffffffe000b8812 */ /* 0x004fe200078ec0ff */
[----:B------:R1:W-:Y:S01]  /*10ce0*/  @!P5 ST.E.64 desc[UR6][R8.64], R98 ;  /* 0x000000620800d985 */ /* 0x0003e2000c101b06 */
[C---:B------:R-:W-:Y:S01]  /*10cf0*/  VIADD R20, R3.reuse, 0xc8 ;  /* 0x000000c803147836 */ /* 0x040fe20000000000 */
[----:B------:R-:W-:Y:S01]  /*10d00*/  ISETP.GE.AND P5, PT, R18, UR4, PT ;  /* 0x0000000412007c0c */ /* 0x000fe2000bfa6270 */
[----:B------:R-:W-:Y:S01]  /*10d10*/  VIADD R0, R3, 0xd0 ;  /* 0x000000d003007836 */ /* 0x000fe20000000000 */
[----:B------:R-:W-:-:S02]  /*10d20*/  @!P2 LEA.HI R17, R17, R17, RZ, 0x1 ;  /* 0x000000111111a211 */ /* 0x000fc400078f08ff */
[----:B------:R-:W-:Y:S02]  /*10d30*/  @!P1 LEA.HI R19, R19, R19, RZ, 0x1 ;  /* 0x0000001313139211 */ /* 0x000fe400078f08ff */
[----:B---3--:R-:W-:Y:S01]  /*10d40*/  @!P4 LOP3.LUT R13, R2, 0xfffffffe, RZ, 0xc0, !PT ;  /* 0xfffffffe020dc812 */ /* 0x008fe200078ec0ff */
[----:B------:R-:W-:Y:S01]  /*10d50*/  VIADD R2, R3, 0xd8 ;  /* 0x000000d803027836 */ /* 0x000fe20000000000 */
[----:B----4-:R-:W-:Y:S01]  /*10d60*/  @!P3 LOP3.LUT R15, R16, 0xfffffffe, RZ, 0xc0, !PT ;  /* 0xfffffffe100fb812 */ /* 0x010fe200078ec0ff */
[--C-:B0-----:R-:W-:Y:S01]  /*10d70*/  @!P0 IMAD.WIDE R6, R11, 0x4, R4.reuse ;  /* 0x000000040b068825 */ /* 0x101fe200078e0204 */
[----:B------:R-:W-:Y:S02]  /*10d80*/  @!P2 LOP3.LUT R17, R17, 0xfffffffe, RZ, 0xc0, !PT ;  /* 0xfffffffe1111a812 */ /* 0x000fe400078ec0ff */
        /* <DEDUP_REMOVED lines=9> */
[----:B------:R-:W-:-:S02]  /*10e20*/  @!P2 IMAD.WIDE R12, R17, 0x4, R4 ;  /* 0x00000004110ca825 */ /* 0x000fc400078e0204 */
        /* <DEDUP_REMOVED lines=46> */
.L_x_2204:
[----:B------:R-:W1:Y:S02]  /*11110*/  S2R R0, SR_TID.X ;  /* 0x0000000000007919 */ /* 0x000e640000002100 */
[----:B-1----:R-:W-:-:S05]  /*11120*/  VIADD R2, R0, 0xffffff80 ;  /* 0xffffff8000027836 */ /* 0x002fca0000000000 */
[----:B------:R-:W-:-:S13]  /*11130*/  ISETP.GT.AND P0, PT, R2, 0x7f, PT ;  /* 0x0000007f0200780c */ /* 0x000fda0003f04270 */
[----:B------:R-:W-:Y:S05]  /*11140*/  @P0 BRA `(.L_x_2171) ;  /* 0x0000004c000c0947 */ /* 0x000fea0003800000 */
[----:B------:R-:W1:Y:S01]  /*11150*/  S2R R3, SR_CTAID.X ;  /* 0x0000000000037919 */ /* 0x000e620000002500 */
[----:B------:R-:W2:Y:S01]  /*11160*/  LDC R6, c[0x0][0xbe8] ;  /* 0x0002fa00ff067b82 */ /* 0x000ea20000000800 */
[----:B------:R-:W-:Y:S01]  /*11170*/  ULDC UR4, c[0x0][0xa88] ;  /* 0x0002a20000047ab9 */ /* 0x000fe20000000800 */
[----:B-1----:R-:W-:Y:S01]  /*11180*/  LEA R0, R3, R0, 0x7 ;  /* 0x0000000003007211 */ /* 0x002fe200078e38ff */
[----:B--2---:R-:W-:-:S04]  /*11190*/  IMAD R3, R6, UR4, RZ ;  /* 0x0000000406037c24 */ /* 0x004fc8000f8e02ff */
[----:B------:R-:W-:-:S05]  /*111a0*/  VIADD R0, R0, 0xffffff80 ;  /* 0xffffff8000007836 */ /* 0x000fca0000000000 */
[----:B------:R-:W-:-:S13]  /*111b0*/  ISETP.GE.AND P0, PT, R0, R3, PT ;  /* 0x000000030000720c */ /* 0x000fda0003f06270 */
[----:B------:R-:W-:Y:S05]  /*111c0*/  @P0 BRA `(.L_x_2171) ;  /* 0x0000004800ec0947 */ /* 0x000fea0003800000 */
[----:B------:R-:W-:Y:S01]  /*111d0*/  ISETP.NE.AND P0, PT, R6, 0x1, PT ;  /* 0x000000010600780c */ /* 0x000fe20003f05270 */
[----:B------:R-:W1:Y:S01]  /*111e0*/  S2UR UR4, SR_CTAID.Z ;  /* 0x00000000000479c3 */ /* 0x000e620000002700 */
[----:B------:R-:W-:Y:S01]  /*111f0*/  SHF.R.S32.HI R5, RZ, 0x1f, R22 ;  /* 0x0000001fff057819 */ /* 0x000fe20000011416 */
[----:B------:R-:W-:Y:S01]  /*11200*/  ULDC.64 UR6, c[0x0][0xbd0] ;  /* 0x0002f40000067ab9 */ /* 0x000fe20000000a00 */
[----:B------:R-:W-:Y:S01]  /*11210*/  ULDC.64 UR10, c[0x0][0x208] ;  /* 0x00008200000a7ab9 */ /* 0x000fe20000000a00 */
[----:B------:R-:W-:-:S04]  /*11220*/  IMAD.WIDE.U32 R2, R22, UR6, RZ ;  /* 0x0000000616027c25 */ /* 0x000fc8000f8e00ff */
[----:B------:R-:W2:Y:S01]  /*11230*/  LDC.64 R12, c[0x0][0xbd8] ;  /* 0x0002f600ff0c7b82 */ /* 0x000ea20000000a00 */
[----:B------:R-:W-:-:S04]  /*11240*/  IMAD R5, R5, UR6, RZ ;  /* 0x0000000605057c24 */ /* 0x000fc8000f8e02ff */
[----:B------:R-:W-:Y:S02]  /*11250*/  IMAD R5, R22, UR7, R5 ;  /* 0x0000000716057c24 */ /* 0x000fe4000f8e0205 */
[----:B------:R-:W-:Y:S01]  /*11260*/  IMAD.MOV R22, RZ, RZ, -R22 ;  /* 0x000000ffff167224 */ /* 0x000fe200078e0a16 */
[----:B------:R-:W0:Y:S01]  /*11270*/  @P0 LDC R9, c[0x0][0xbec] ;  /* 0x0002fb00ff090b82 */ /* 0x000e220000000800 */
[----:B------:R-:W-:Y:S02]  /*11280*/  IMAD.IADD R3, R3, 0x1, R5 ;  /* 0x0000000103037824 */ /* 0x000fe400078e0205 */
[----:B------:R-:W-:-:S05]  /*11290*/  IMAD.MOV.U32 R5, RZ, RZ, R0 ;  /* 0x000000ffff057224 */ /* 0x000fca00078e0000 */
[----:B------:R-:W3:Y:S01]  /*112a0*/  S2UR UR8, SR_CTAID.Y ;  /* 0x00000000000879c3 */ /* 0x000ee20000002600 */
[----:B-1----:R-:W-:-:S07]  /*112b0*/  USHF.R.S32.HI UR5, URZ, 0x1f, UR4 ;  /* 0x0000001f3f057899 */ /* 0x002fce0008011404 */
[----:B------:R-:W3:Y:S01]  /*112c0*/  LDC R7, c[0x0][0xc50] ;  /* 0x00031400ff077b82 */ /* 0x000ee20000000800 */
[C---:B--2---:R-:W-:Y:S02]  /*112d0*/  IMAD R8, R12.reuse, UR5, RZ ;  /* 0x000000050c087c24 */ /* 0x044fe4000f8e02ff */
[----:B------:R-:W-:-:S04]  /*112e0*/  IMAD.WIDE.U32 R2, R12, UR4, R2 ;  /* 0x000000040c027c25 */ /* 0x000fc8000f8e0002 */
[----:B------:R-:W-:Y:S01]  /*112f0*/  IMAD R13, R13, UR4, R8 ;  /* 0x000000040d0d7c24 */ /* 0x000fe2000f8e0208 */
[----:B------:R-:W1:Y:S01]  /*11300*/  @P0 LDC R11, c[0x0][0xbf0] ;  /* 0x0002fc00ff0b0b82 */ /* 0x000e620000000800 */
[----:B0-----:R-:W-:Y:S01]  /*11310*/  @P0 IMAD.HI.U32 R4, R0, R9, RZ ;  /* 0x0000000900040227 */ /* 0x001fe200078e00ff */
[----:B------:R-:W-:-:S03]  /*11320*/  ULDC.64 UR4, c[0x0][0xbe0] ;  /* 0x0002f80000047ab9 */ /* 0x000fc60000000a00 */
[----:B------:R-:W-:Y:S02]  /*11330*/  IMAD.IADD R3, R13, 0x1, R3 ;  /* 0x000000010d037824 */ /* 0x000fe400078e0203 */
[----:B---3--:R-:W-:-:S04]  /*11340*/  IMAD R9, R7, R22, UR8 ;  /* 0x0000000807097e24 */ /* 0x008fc8000f8e0216 */
[----:B------:R-:W-:Y:S01]  /*11350*/  IMAD.WIDE.U32 R2, R9, UR4, R2 ;  /* 0x0000000409027c25 */ /* 0x000fe2000f8e0002 */
[----:B-1----:R-:W-:Y:S02]  /*11360*/  @P0 SHF.R.U32.HI R5, RZ, R11, R4 ;  /* 0x0000000bff050219 */ /* 0x002fe40000011604 */
[----:B------:R-:W-:Y:S02]  /*11370*/  SHF.R.S32.HI R4, RZ, 0x1f, R9 ;  /* 0x0000001fff047819 */ /* 0x000fe40000011409 */
[C---:B------:R-:W-:Y:S02]  /*11380*/  IADD3 R7, -R5.reuse, RZ, RZ ;  /* 0x000000ff05077210 */ /* 0x040fe40007ffe1ff */
[----:B------:R-:W-:Y:S01]  /*11390*/  IADD3 R2, P0, R5, R2, RZ ;  /* 0x0000000205027210 */ /* 0x000fe20007f1e0ff */
[----:B------:R-:W-:Y:S02]  /*113a0*/  IMAD R4, R4, UR4, RZ ;  /* 0x0000000404047c24 */ /* 0x000fe4000f8e02ff */
[----:B------:R-:W-:-:S02]  /*113b0*/  IMAD R7, R6, R7, R0 ;  /* 0x0000000706077224 */ /* 0x000fc400078e0200 */
[----:B------:R-:W-:Y:S01]  /*113c0*/  IMAD R4, R9, UR5, R4 ;  /* 0x0000000509047c24 */ /* 0x000fe2000f8e0204 */
[----:B------:R-:W-:Y:S01]  /*113d0*/  SHF.R.S32.HI R9, RZ, 0x1f, R5 ;  /* 0x0000001fff097819 */ /* 0x000fe20000011405 */
[----:B------:R-:W-:Y:S01]  /*113e0*/  ULDC.64 UR4, c[0x0][0xbc8] ;  /* 0x0002f20000047ab9 */ /* 0x000fe20000000a00 */
        /* <DEDUP_REMOVED lines=12> */
.L_x_2169:
        /* <DEDUP_REMOVED lines=18> */
.L_x_2207:
[----:B------:R-:W-:Y:S01]  /*115d0*/  ULDC UR40, c[0x0][0xc50] ;  /* 0x0003140000287ab9 */ /* 0x000fe20000000800 */
[----:B------:R-:W-:Y:S01]  /*115e0*/  UMOV UR36, UR6 ;  /* 0x0000000600247c82 */ /* 0x000fe20008000000 */
[----:B------:R-:W-:-:S11]  /*115f0*/  UISETP.NE.AND UP0, UPT, UR40, 0x1, UPT ;  /* 0x000000012800788c */ /* 0x000fd6000bf05270 */
[----:B------:R-:W-:Y:S01]  /*11600*/  @UP0 ULDC UR4, c[0x0][0xc54] ;  /* 0x0003150000040ab9 */ /* 0x000fe20000000800 */
[----:B------:R-:W-:Y:S01]  /*11610*/  @UP0 ULDC UR7, c[0x0][0xc58] ;  /* 0x0003160000070ab9 */ /* 0x000fe20000000800 */
[----:B------:R-:W-:-:S04]  /*11620*/  UIMAD.WIDE.U32 UR4, UR6, UR4, URZ ;  /* 0x00000004060472a5 */ /* 0x000fc8000f8e003f */
[----:B------:R-:W-:-:S12]  /*11630*/  @UP0 USHF.R.U32.HI UR36, URZ, UR7, UR5 ;  /* 0x000000073f240299 */ /* 0x000fd80008011605 */
.L_x_2208:
[----:B------:R-:W-:Y:S01]  /*11640*/  ISETP.GE.AND P0, PT, R18, RZ, PT ;  /* 0x000000ff1200720c */ /* 0x000fe20003f06270 */
[----:B------:R-:W-:Y:S01]  /*11650*/  UIADD3 UR4, -UR36, URZ, URZ ;  /* 0x0000003f24047290 */ /* 0x000fe2000fffe13f */
[----:B------:R-:W-:Y:S01]  /*11660*/  IMAD.MOV.U32 R9, RZ, RZ, 0x1 ;  /* 0x00000001ff097424 */ /* 0x000fe200078e00ff */
[----:B------:R-:W-:Y:S01]  /*11670*/  MOV R0, RZ ;  /* 0x000000ff00007202 */ /* 0x000fe20000000f00 */
[----:B------:R-:W-:Y:S01]  /*11680*/  IMAD.MOV.U32 R3, RZ, RZ, 0x1 ;  /* 0x00000001ff037424 */ /* 0x000fe200078e00ff */
[----:B------:R-:W-:-:S08]  /*11690*/  UIMAD UR40, UR40, UR4, UR6 ;  /* 0x00000004282872a4 */ /* 0x000fd0000f8e0206 */
[----:B------:R-:W-:Y:S05]  /*116a0*/  @!P0 BRA `(.L_x_2209) ;  /* 0x0000004000f48947 */ /* 0x000fea0003800000 */
[----:B------:R-:W0:Y:S01]  /*116b0*/  S2UR UR4, SR_CTAID.X ;  /* 0x00000000000479c3 */ /* 0x000e220000002500 */
[----:B------:R-:W-:Y:S01]  /*116c0*/  ULDC UR5, c[0x0][0x448] ;  /* 0x0001120000057ab9 */ /* 0x000fe20000000800 */
[----:B------:R-:W-:Y:S01]  /*116d0*/  ULDC.64 UR6, c[0x0][0x418] ;  /* 0x0001060000067ab9 */ /* 0x000fe20000000a00 */
[----:B------:R-:W-:Y:S01]  /*116e0*/  UISETP.NE.AND UP1, UPT, UR5, 0x1, UPT ;  /* 0x000000010500788c */ /* 0x000fe2000bf25270 */
[----:B------:R1:W-:Y:S01]  /*116f0*/  STL [R1+0xc], RZ ;  /* 0x00000cff01007387 */ /* 0x0003e20000100800 */
[----:B------:R-:W-:Y:S01]  /*11700*/  UISETP.NE.U32.AND UP0, UPT, UR6, URZ, UPT ;  /* 0x0000003f0600728c */ /* 0x000fe2000bf05070 */
[----:B------:R-:W-:Y:S02]  /*11710*/  ULDC UR5, c[0x0][0x288] ;  /* 0x0000a20000057ab9 */ /* 0x000fe40000000800 */
[----:B------:R-:W-:Y:S01]  /*11720*/  ULDC UR6, c[0x0][0x424] ;  /* 0x0001090000067ab9 */ /* 0x000fe20000000800 */
[----:B------:R-:W-:Y:S02]  /*11730*/  UISETP.NE.AND.EX UP0, UPT, UR7, URZ, UPT, UP0 ;  /* 0x0000003f0700728c */ /* 0x000fe4000bf05300 */
[----:B------:R-:W-:-:S02]  /*11740*/  UIADD3 UR10, -UR5, 0x50, URZ ;  /* 0x00000050050a7890 */ /* 0x000fc4000fffe13f */
[----:B------:R-:W-:Y:S01]  /*11750*/  USEL UR7, UR6, 0x1, UP0 ;  /* 0x0000000106077887 */ /* 0x000fe20008000000 */
[----:B------:R-:W-:-:S03]  /*11760*/  ULDC UR9, c[0x0][0x2f0] ;  /* 0x0000bc0000097ab9 */ /* 0x000fc60000000800 */
[----:B------:R-:W-:Y:S02]  /*11770*/  UIMAD UR10, UR7, UR9, UR10 ;  /* 0x00000009070a72a4 */ /* 0x000fe4000f8e020a */
[----:B0-----:R-:W-:-:S03]  /*11780*/  ULEA UR8, UR4, 0x7f, 0x7 ;  /* 0x0000007f04087891 */ /* 0x001fc6000f8e383f */
[----:B------:R-:W-:Y:S02]  /*11790*/  @UP1 ULDC UR4, c[0x0][0x44c] ;  /* 0x0001130000041ab9 */ /* 0x000fe40000000800 */
[----:B------:R-:W-:Y:S02]  /*117a0*/  UIMAD.WIDE.U32 UR4, UR8, UR4, URZ ;  /* 0x00000004080472a5 */ /* 0x000fe4000f8e003f */
[----:B------:R-:W-:Y:S01]  /*117b0*/  UMOV UR6, UR8 ;  /* 0x0000000800067c82 */ /* 0x000fe20008000000 */
[----:B------:R-:W-:Y:S01]  /*117c0*/  @UP1 ULDC UR8, c[0x0][0x450] ;  /* 0x0001140000081ab9 */ /* 0x000fe20000000800 */
[----:B------:R-:W-:Y:S02]  /*117d0*/  UIMAD UR4, UR7, UR9, 0x4f ;  /* 0x0000004f070474a4 */ /* 0x000fe4000f8e0209 */
[----:B------:R-:W-:Y:S02]  /*117e0*/  @UP1 USHF.R.U32.HI UR6, URZ, UR8, UR5 ;  /* 0x000000083f061299 */ /* 0x000fe40008011605 */
[----:B------:R-:W-:-:S02]  /*117f0*/  UIMAD.WIDE UR4, UR4, 0x66666667, URZ ;  /* 0x66666667040478a5 */ /* 0x000fc4000f8e023f */
[----:B------:R-:W-:Y:S02]  /*11800*/  UIADD3 UR6, UR10, UR6, URZ ;  /* 0x000000060a067290 */ /* 0x000fe4000fffe03f */
[----:B------:R-:W-:Y:S02]  /*11810*/  USHF.R.U32.HI UR8, URZ, 0x1f, UR5 ;  /* 0x0000001f3f087899 */ /* 0x000fe40008011605 */
[----:B------:R-:W-:Y:S02]  /*11820*/  UIMAD.WIDE UR6, UR6, 0x66666667, URZ ;  /* 0x66666667060678a5 */ /* 0x000fe4000f8e023f */
[----:B------:R-:W-:Y:S02]  /*11830*/  ULEA.HI.SX32 UR8, UR5, UR8, 0x1b ;  /* 0x0000000805087291 */ /* 0x000fe4000f8fda3f */
[----:B------:R-:W-:Y:S02]  /*11840*/  USHF.R.U32.HI UR4, URZ, 0x1f, UR7 ;  /* 0x0000001f3f047899 */ /* 0x000fe40008011607 */
[----:B------:R-:W-:-:S02]  /*11850*/  USHF.R.U32.HI UR5, URZ, 0x10, UR40 ;  /* 0x000000103f057899 */ /* 0x000fc40008011628 */
[----:B------:R-:W-:Y:S02]  /*11860*/  ULEA.HI.SX32 UR4, UR7, UR4, 0x1b ;  /* 0x0000000407047291 */ /* 0x000fe4000f8fda3f */
[----:B------:R-:W-:Y:S02]  /*11870*/  ULOP3.LUT UR40, UR40, 0xffff, URZ, 0xc0, !UPT ;  /* 0x0000ffff28287892 */ /* 0x000fe4000f8ec03f */
[----:B------:R-:W-:-:S04]  /*11880*/  UISETP.LT.AND UP0, UPT, UR8, UR4, UPT ;  /* 0x000000040800728c */ /* 0x000fc8000bf01270 */
[----:B------:R-:W-:Y:S02]  /*11890*/  USEL UR39, UR8, UR4, UP0 ;  /* 0x0000000408277287 */ /* 0x000fe40008000000 */
[----:B------:R-:W-:Y:S02]  /*118a0*/  UISETP.NE.AND UP0, UPT, UR5, URZ, UPT ;  /* 0x0000003f0500728c */ /* 0x000fe4000bf05270 */
[----:B------:R-:W-:-:S06]  /*118b0*/  UISETP.GE.AND UP1, UPT, UR39, 0x1, UPT ;  /* 0x000000012700788c */ /* 0x000fcc000bf26270 */
[----:B------:R-:W-:-:S03]  /*118c0*/  PLOP3.LUT P0, PT, PT, PT, UP1, 0x80, 0x0 ;  /* 0x000000000000781c */ /* 0x000fc60003f0f018 */
[----:B------:R-:W-:-:S10]  /*118d0*/  @!UP0 ULDC UR5, c[0x0][0x9f0] ;  /* 0x00027c0000058ab9 */ /* 0x000fd40000000800 */
[----:B-1----:R-:W-:Y:S05]  /*118e0*/  @!P0 BRA `(.L_x_2210) ;  /* 0x0000000000708947 */ /* 0x002fea0003800000 */
[----:B------:R-:W-:Y:S01]  /*118f0*/  IMAD.U32 R6, RZ, RZ, UR5 ;  /* 0x00000005ff067e24 */ /* 0x000fe2000f8e00ff */
[----:B------:R-:W-:-:S04]  /*11900*/  UIADD3 UR4, UR5, -0x1, UR39 ;  /* 0xffffffff05047890 */ /* 0x000fc8000fffe027 */
[-C--:B------:R-:W-:Y:S02]  /*11910*/  IABS R0, R6.reuse ;  /* 0x0000000600007213 */ /* 0x080fe40000000000 */
[----:B------:R-:W-:Y:S02]  /*11920*/  IABS R6, R6 ;  /* 0x0000000600067213 */ /* 0x000fe40000000000 */
[----:B------:R-:W0:Y:S08]  /*11930*/  I2F.RP R4, R0 ;  /* 0x0000000000047306 */ /* 0x000e300000209400 */
[----:B0-----:R-:W0:Y:S02]  /*11940*/  MUFU.RCP R4, R4 ;  /* 0x0000000400047308 */ /* 0x001e240000001000 */
[----:B0-----:R-:W-:-:S06]  /*11950*/  VIADD R2, R4, 0xffffffe ;  /* 0x0ffffffe04027836 */ /* 0x001fcc0000000000 */
[----:B------:R0:W1:Y:S02]  /*11960*/  F2I.FTZ.U32.TRUNC.NTZ R3, R2 ;  /* 0x0000000200037305 */ /* 0x000064000021f000 */
[----:B0-----:R-:W-:Y:S01]  /*11970*/  MOV R2, RZ ;  /* 0x000000ff00027202 */ /* 0x001fe20000000f00 */
[----:B-1----:R-:W-:-:S04]  /*11980*/  IMAD.MOV R5, RZ, RZ, -R3 ;  /* 0x000000ffff057224 */ /* 0x002fc800078e0a03 */
[----:B------:R-:W-:-:S04]  /*11990*/  IMAD R5, R5, R0, RZ ;  /* 0x0000000005057224 */ /* 0x000fc800078e02ff */
[----:B------:R-:W-:-:S04]  /*119a0*/  IMAD.HI.U32 R3, R3, R5, R2 ;  /* 0x0000000503037227 */ /* 0x000fc800078e0002 */
[----:B------:R-:W-:Y:S01]  /*119b0*/  IMAD.U32 R5, RZ, RZ, UR4 ;  /* 0x00000004ff057e24 */ /* 0x000fe2000f8e00ff */
[----:B------:R-:W-:-:S04]  /*119c0*/  ULOP3.LUT UR4, UR4, UR5, URZ, 0x3c, !UPT ;  /* 0x0000000504047292 */ /* 0x000fc8000f8e3c3f */
[----:B------:R-:W-:Y:S01]  /*119d0*/  IABS R2, R5 ;  /* 0x0000000500027213 */ /* 0x000fe20000000000 */
[----:B------:R-:W-:Y:S01]  /*119e0*/  IMAD.MOV R5, RZ, RZ, -R6 ;  /* 0x000000ffff057224 */ /* 0x000fe200078e0a06 */
[----:B------:R-:W-:-:S03]  /*119f0*/  ISETP.LE.AND P2, PT, RZ, UR4, PT ;  /* 0x00000004ff007c0c */ /* 0x000fc6000bf43270 */
[----:B------:R-:W-:-:S04]  /*11a00*/  IMAD.HI.U32 R3, R3, R2, RZ ;  /* 0x0000000203037227 */ /* 0x000fc800078e00ff */
[----:B------:R-:W-:-:S05]  /*11a10*/  IMAD R5, R3, R5, R2 ;  /* 0x0000000503057224 */ /* 0x000fca00078e0202 */
[----:B------:R-:W-:-:S13]  /*11a20*/  ISETP.GT.U32.AND P1, PT, R0, R5, PT ;  /* 0x000000050000720c */ /* 0x000fda0003f24070 */
[----:B------:R-:W-:Y:S02]  /*11a30*/  @!P1 IMAD.IADD R5, R5, 0x1, -R0 ;  /* 0x0000000105059824 */ /* 0x000fe400078e0a00 */
[----:B------:R-:W-:Y:S01]  /*11a40*/  @!P1 VIADD R3, R3, 0x1 ;  /* 0x0000000103039836 */ /* 0x000fe20000000000 */
[----:B------:R-:W-:Y:S02]  /*11a50*/  ISETP.NE.AND P1, PT, RZ, UR5, PT ;  /* 0x00000005ff007c0c */ /* 0x000fe4000bf25270 */
[----:B------:R-:W-:-:S13]  /*11a60*/  ISETP.GE.U32.AND P0, PT, R5, R0, PT ;  /* 0x000000000500720c */ /* 0x000fda0003f06070 */
[----:B------:R-:W-:-:S05]  /*11a70*/  @P0 IADD3 R3, R3, 0x1, RZ ;  /* 0x0000000103030810 */ /* 0x000fca0007ffe0ff */
[----:B------:R-:W-:Y:S01]  /*11a80*/  @!P2 IMAD.MOV R3, RZ, RZ, -R3 ;  /* 0x000000ffff03a224 */ /* 0x000fe200078e0a03 */
[----:B------:R-:W-:-:S05]  /*11a90*/  @!P1 LOP3.LUT R3, RZ, UR5, RZ, 0x33, !PT ;  /* 0x00000005ff039c12 */ /* 0x000fca000f8e33ff */
[----:B------:R0:W-:Y:S02]  /*11aa0*/  STL [R1+0xc], R3 ;  /* 0x00000c0301007387 */ /* 0x0001e40000100800 */
.L_x_2210:
        /* <DEDUP_REMOVED lines=31> */
[----:B0-----:R-:W-:Y:S05]  /*11ca0*/  CALL.ABS.NOINC R2 ;  /* 0x0000000002007343 */ /* 0x001fea0003c00000 */
.L_x_2211:
        /* <DEDUP_REMOVED lines=20> */
.L_x_2213:
[----:B------:R0:W1:Y:S01]  /*11df0*/  LDC.64 R2, c[0x4][R16] ;  /* 0x0100000010027b82 */ /* 0x0000620000000a00 */
[----:B------:R-:W-:Y:S01]  /*11e00*/  ULDC.64 UR6, c[0x4][0x1b8] ;  /* 0x01006e0000067ab9 */ /* 0x000fe20000000a00 */
[----:B------:R-:W-:Y:S01]  /*11e10*/  ULDC.64 UR8, c[0x4][0x1c0] ;  /* 0x0100700000087ab9 */ /* 0x000fe20000000a00 */
[----:B------:R-:W-:Y:S01]  /*11e20*/  ULDC.64 UR4, c[0x4][0x128] ;  /* 0x01004a0000047ab9 */ /* 0x000fe20000000a00 */
[----:B------:R-:W-:Y:S01]  /*11e30*/  IMAD.U32 R4, RZ, RZ, UR6 ;  /* 0x00000006ff047e24 */ /* 0x000fe2000f8e00ff */
[----:B------:R-:W-:Y:S01]  /*11e40*/  MOV R7, UR9 ;  /* 0x0000000900077c02 */ /* 0x000fe20008000f00 */
[----:B------:R-:W-:Y:S01]  /*11e50*/  IMAD.U32 R5, RZ, RZ, UR7 ;  /* 0x00000007ff057e24 */ /* 0x000fe2000f8e00ff */
[----:B------:R-:W-:Y:S01]  /*11e60*/  MOV R13, RZ ;  /* 0x000000ff000d7202 */ /* 0x000fe20000000f00 */
[----:B------:R-:W-:Y:S02]  /*11e70*/  IMAD.U32 R6, RZ, RZ, UR8 ;  /* 0x00000008ff067e24 */ /* 0x000fe4000f8e00ff */
[----:B------:R-:W-:-:S02]  /*11e80*/  IMAD.U32 R10, RZ, RZ, UR4 ;  /* 0x00000004ff0a7e24 */ /* 0x000fc4000f8e00ff */
[----:B------:R-:W-:Y:S02]  /*11e90*/  IMAD.U32 R11, RZ, RZ, UR5 ;  /* 0x00000005ff0b7e24 */ /* 0x000fe4000f8e00ff */
[----:B------:R-:W-:Y:S02]  /*11ea0*/  IMAD.MOV.U32 R8, RZ, RZ, 0x70 ;  /* 0x00000070ff087424 */ /* 0x000fe400078e00ff */
[----:B0-----:R-:W-:-:S07]  /*11eb0*/  IMAD.MOV.U32 R12, RZ, RZ, 0x1 ;  /* 0x00000001ff0c7424 */ /* 0x001fce00078e00ff */
[----:B------:R-:W-:-:S07]  /*11ec0*/  LEPC R20, `(.L_x_2212) ;  /* 0x000000001014794e */ /* 0x000fce0000000000 */
[----:B-1----:R-:W-:Y:S05]  /*11ed0*/  CALL.ABS.NOINC R2 ;  /* 0x0000000002007343 */ /* 0x002fea0003c00000 */
.L_x_2212:
        /* <DEDUP_REMOVED lines=21> */
.L_x_2305:
        /* <DEDUP_REMOVED lines=8> */
.L_x_2308:
        /* <DEDUP_REMOVED lines=15> */
[----:B------:R-:W-:-:S03]  /*121a0*/  IMAD.WIDE.U32 R4, R18, UR4, R4 ;  /* 0x0000000412047c25 */ /* 0x000fc6000f8e0004 */
[----:B------:R-:W-:Y:S02]  /*121b0*/  LEA R2, P0, R4, R2, 0x2 ;  /* 0x0000000204027211 */ /* 0x000fe400078010ff */
[----:B------:R-:W-:-:S04]  /*121c0*/  IADD3 R5, R5, R7, RZ ;  /* 0x0000000705057210 */ /* 0x000fc80007ffe0ff */
[----:B------:R-:W-:-:S05]  /*121d0*/  LEA.HI.X R3, R4, R3, R5, 0x2, P0 ;  /* 0x0000000304037211 */ /* 0x000fca00000f1405 */
[----:B------:R1:W5:Y:S01]  /*121e0*/  LDG.E R16, desc[UR6][R2.64] ;  /* 0x0000000602107981 */ /* 0x000362000c1e1900 */
[----:B------:R-:W-:-:S04]  /*121f0*/  IMAD.MOV R0, RZ, RZ, -R0 ;  /* 0x000000ffff007224 */ /* 0x000fc800078e0a00 */
[----:B------:R-:W-:-:S07]  /*12200*/  IMAD R17, R6, R0, R17 ;  /* 0x0000000006117224 */ /* 0x000fce00078e0211 */
.L_x_2217:
[----:B0-----:R-:W-:Y:S01]  /*12210*/  IMAD.MOV.U32 R0, RZ, RZ, 0x1 ;  /* 0x00000001ff007424 */ /* 0x001fe200078e00ff */
[----:B------:R-:W1:Y:S04]  /*12220*/  S2R R8, SR_TID.X ;  /* 0x0000000000087919 */ /* 0x000e680000002100 */
[----:B------:R-:W-:-:S04]  /*12230*/  SHF.L.U32 R0, R0, 0x1f, RZ ;  /* 0x0000001f00007819 */ /* 0x000fc800000006ff */
[----:B------:R-:W0:Y:S01]  /*12240*/  SYNCS.PHASECHK.TRANS64.TRYWAIT P0, [UR38+0x38840], R0 ;  /* 0x03884000ff0075a7 */ /* 0x000e220008000166 */
[----:B-1----:R-:W-:-:S04]  /*12250*/  LOP3.LUT R2, R8, 0x7f, RZ, 0xc0, !PT ;  /* 0x0000007f08027812 */ /* 0x002fc800078ec0ff */
[----:B------:R-:W-:Y:S01]  /*12260*/  ISETP.NE.AND P1, PT, R2, RZ, PT ;  /* 0x000000ff0200720c */ /* 0x000fe20003f25270 */
[----:B0-----:R-:W-:-:S12]  /*12270*/  @!P0 BRA `(.L_x_2218) ;  /* 0x0000003c00c08947 */ /* 0x001fd80003800000 */
.L_x_2309:
[----:B------:R-:W-:Y:S05]  /*12280*/  @P1 BRA `(.L_x_2219) ;  /* 0x0000000000181947 */ /* 0x000fea0003800000 */
[----:B------:R-:W1:Y:S01]  /*12290*/  S2R R2, SR_TID.X ;  /* 0x0000000000027919 */ /* 0x000e620000002100 */
[----:B0-----:R-:W-:-:S04]  /*122a0*/  IMAD.MOV.U32 R0, RZ, RZ, 0xa000 ;  /* 0x0000a000ff007424 */ /* 0x001fc800078e00ff */
[----:B------:R2:W-:Y:S01]  /*122b0*/  SYNCS.ARRIVE.TRANS64 RZ, [UR38+0x38830], R0 ;  /* 0x03883000ffff79a7 */ /* 0x0005e20008000026 */
[----:B-1----:R-:W-:-:S13]  /*122c0*/  LOP3.LUT P0, RZ, R2, 0x1f, RZ, 0xc0, !PT ;  /* 0x0000001f02ff7812 */ /* 0x002fda000780c0ff */
[----:B--2---:R-:W-:Y:S05]  /*122d0*/  @!P0 BRA `(.L_x_2219) ;  /* 0x0000000000048947 */ /* 0x004fea0003800000 */
[----:B------:R-:W-:Y:S01]  /*122e0*/  BPT.TRAP 0x1 ;  /* 0x000000040000795c */ /* 0x000fe20000300000 */
.L_x_2219:
        /* <DEDUP_REMOVED lines=37> */
.L_x_2215:
        /* <DEDUP_REMOVED lines=22> */
.L_x_2220:
        /* <DEDUP_REMOVED lines=41> */
[----:B------:R-:W-:Y:S01]  /*12930*/  SHF.L.U32 R0, R12, 0x3, RZ ;  /* 0x000000030c007819 */ /* 0x000fe200000006ff */
[----:B------:R-:W-:Y:S02]  /*12940*/  ULDC.64 UR4, c[0x0][0x280] ;  /* 0x0000a00000047ab9 */ /* 0x000fe40000000a00 */
[----:B------:R-:W-:Y:S01]  /*12950*/  IMAD.IADD R3, R3, 0x1, R4 ;  /* 0x0000000103037824 */ /* 0x000fe200078e0204 */
[----:B------:R-:W-:Y:S01]  /*12960*/  LEA R7, P0, R2, UR4, 0x1 ;  /* 0x0000000402077c11 */ /* 0x000fe2000f8008ff */
[----:B------:R-:W-:Y:S01]  /*12970*/  ULDC UR4, c[0x0][0x2b8] ;  /* 0x0000ae0000047ab9 */ /* 0x000fe20000000800 */
        /* <DEDUP_REMOVED lines=15> */
[----:B------:R-:W-:Y:S01]  /*12a70*/  SHFL.IDX PT, R2, R6, RZ, 0x181f ;  /* 0x00181fff06027589 */ /* 0x000fe200000e0000 */
[----:B------:R-:W-:Y:S01]  /*12a80*/  ULDC UR4, c[0x0][0x288] ;  /* 0x0000a20000047ab9 */ /* 0x000fe20000000800 */
[----:B------:R-:W-:Y:S01]  /*12a90*/  IMAD R8, R11, 0x80, R8 ;  /* 0x000000800b087824 */ /* 0x000fe200078e0208 */
[----:B------:R-:W-:Y:S01]  /*12aa0*/  ULDC.64 UR6, c[0x0][0x208] ;  /* 0x0000820000067ab9 */ /* 0x000fe20000000a00 */
[----:B------:R-:W0:Y:S01]  /*12ab0*/  SHFL.IDX PT, R3, R7, RZ, 0x181f ;  /* 0x00181fff07037589 */ /* 0x000e2200000e0000 */
[----:B------:R-:W-:Y:S02]  /*12ac0*/  IMAD R0, R20, UR4, RZ ;  /* 0x0000000414007c24 */ /* 0x000fe4000f8e02ff */
[C---:B------:R-:W-:Y:S01]  /*12ad0*/  VIADD R5, R8.reuse, 0x10 ;  /* 0x0000001008057836 */ /* 0x040fe20000000000 */
[----:B------:R-:W-:Y:S02]  /*12ae0*/  SHFL.IDX PT, R4, R7, 0x1, 0x181f ;  /* 0x00381f0007047f89 */ /* 0x000fe400000e0000 */
[----:B------:R-:W-:-:S02]  /*12af0*/  ISETP.GE.AND P3, PT, R8, R0, PT ;  /* 0x000000000800720c */ /* 0x000fc40003f66270 */
[----:B------:R-:W-:Y:S11]  /*12b00*/  SHFL.IDX PT, R14, R7, 0x7, 0x181f ;  /* 0x00f81f00070e7f89 */ /* 0x000ff600000e0000 */
[----:B------:R-:W-:-:S02]  /*12b10*/  @!P3 LEA R21, R9, UR38, 0x1 ;  /* 0x000000260915bc11 */ /* 0x000fc4000f8e08ff */
        /* <DEDUP_REMOVED lines=67> */
.L_x_2326:
[----:B0-----:R-:W-:Y:S01]  /*12f50*/  VIADD R3, R8, 0x70 ;  /* 0x0000007008037836 */ /* 0x001fe20000000000 */
[----:B------:R-:W-:Y:S01]  /*12f60*/  BSSY B0, `(.L_x_2222) ;  /* 0x000000f000007945 */ /* 0x000fe20003800000 */
[----:B------:R-:W-:-:S03]  /*12f70*/  MOV R2, R14 ;  /* 0x0000000e00027202 */ /* 0x000fc60000000f00 */
[----:B------:R-:W-:Y:S01]  /*12f80*/  ISETP.GE.AND P3, PT, R3, R0, PT ;  /* 0x000000000300720c */ /* 0x000fe20003f66270 */
[----:B------:R-:W-:-:S12]  /*12f90*/  IMAD.MOV.U32 R3, RZ, RZ, R4 ;  /* 0x000000ffff037224 */ /* 0x000fd800078e0004 */
        /* <DEDUP_REMOVED lines=11> */
.L_x_2223:
[----:B------:R-:W-:Y:S05]  /*13050*/  BSYNC B0 ;  /* 0x0000000000007941 */ /* 0x000fea0003800000 */
.L_x_2222:
        /* <DEDUP_REMOVED lines=13> */
.L_x_2327:
[----:B0-----:R-:W-:Y:S01]  /*13130*/  IMAD.MOV.U32 R9, RZ, RZ, 0x1 ;  /* 0x00000001ff097424 */ /* 0x001fe200078e00ff */
[----:B------:R-:W-:Y:S01]  /*13140*/  MOV R8, RZ ;  /* 0x000000ff00087202 */ /* 0x000fe20000000f00 */
[----:B------:R-:W-:Y:S06]  /*13150*/  @!P1 BRA `(.L_x_2225) ;  /* 0x0000002000e49947 */ /* 0x000fec0003800000 */
[----:B------:R-:W2:Y:S04]  /*13160*/  LDL.LU R4, [R1+0xc] ;  /* 0x00000c0001047983 */ /* 0x000ea80000300800 */
[----:B-1----:R-:W3:Y:S01]  /*13170*/  LDL.LU R3, [R1+0x8] ;  /* 0x0000080001037983 */ /* 0x002ee20000300800 */
[----:B------:R-:W-:Y:S01]  /*13180*/  UIADD3 UR4, UR40, 0x1, URZ ;  /* 0x0000000128047890 */ /* 0x000fe2000fffe03f */
[----:B------:R-:W-:Y:S01]  /*13190*/  IMAD.MOV.U32 R9, RZ, RZ, 0x1 ;  /* 0x00000001ff097424 */ /* 0x000fe200078e00ff */
        /* <DEDUP_REMOVED lines=10> */
[----:B------:R-:W-:Y:S02]  /*13240*/  ISETP.NE.AND P0, PT, R4, R3, PT ;  /* 0x000000030400720c */ /* 0x000fe40003f05270 */
[----:B------:R-:W-:Y:S02]  /*13250*/  MOV R4, R16 ;  /* 0x0000001000047202 */ /* 0x000fe40000000f00 */
[----:B------:R-:W-:-:S09]  /*13260*/  LOP3.LUT R12, R5, 0x1, RZ, 0xc0, !PT ;  /* 0x00000001050c7812 */ /* 0x000fd200078ec0ff */
[----:B------:R-:W-:Y:S05]  /*13270*/  @!P0 BRA `(.L_x_2226) ;  /* 0x0000001400c88947 */ /* 0x000fea0003800000 */
[----:B------:R-:W-:Y:S01]  /*13280*/  BSSY B0, `(.L_x_2226) ;  /* 0x0000171000007945 */ /* 0x000fe20003800000 */
[----:B------:R-:W-:Y:S02]  /*13290*/  IMAD.IADD R6, R5, 0x1, -R12 ;  /* 0x0000000105067824 */ /* 0x000fe400078e0a0c */
[----:B------:R-:W-:Y:S02]  /*132a0*/  IMAD.MOV.U32 R7, RZ, RZ, 0x1 ;  /* 0x00000001ff077424 */ /* 0x000fe400078e00ff */
[----:B------:R-:W-:-:S07]  /*132b0*/  IMAD.MOV.U32 R4, RZ, RZ, R16 ;  /* 0x000000ffff047224 */ /* 0x000fce00078e0010 */
.L_x_2265:
        /* <DEDUP_REMOVED lines=19> */
[----:B------:R-:W-:-:S04]  /*133f0*/  IMAD R4, R18, UR5, R5 ;  /* 0x0000000512047c24 */ /* 0x000fc8000f8e0205 */
[----:B------:R-:W-:-:S04]  /*13400*/  IMAD.MOV R3, RZ, RZ, -R2 ;  /* 0x000000ffff037224 */ /* 0x000fc800078e0a02 */
        /* <DEDUP_REMOVED lines=8> */
.L_x_2229:
[----:B------:R-:W1:Y:S01]  /*13490*/  S2R R2, SR_TID.X ;  /* 0x0000000000027919 */ /* 0x000e620000002100 */
[----:B------:R-:W-:Y:S01]  /*134a0*/  BSSY B2, `(.L_x_2230) ;  /* 0x0000006000027945 */ /* 0x000fe20003800000 */
[----:B-1----:R-:W-:Y:S02]  /*134b0*/  LOP3.LUT R3, R2, 0x7f, RZ, 0xc0, !PT ;  /* 0x0000007f02037812 */ /* 0x002fe400078ec0ff */
[----:B------:R-:W-:Y:S02]  /*134c0*/  SHF.L.U32 R2, R7, 0x1f, RZ ;  /* 0x0000001f07027819 */ /* 0x000fe400000006ff */
[----:B------:R-:W-:Y:S02]  /*134d0*/  ISETP.NE.AND P1, PT, R3, RZ, PT ;  /* 0x000000ff0300720c */ /* 0x000fe40003f25270 */
[----:B------:R-:W1:Y:S02]  /*134e0*/  SYNCS.PHASECHK.TRANS64.TRYWAIT P0, [UR38+0x38848], R2 ;  /* 0x03884802ff0075a7 */ /* 0x000e640008000166 */
[----:B-1----:R-:W-:Y:S09]  /*134f0*/  @!P0 BRA `(.L_x_2231) ;  /* 0x00000038001c8947 */ /* 0x002ff20003800000 */
.L_x_2328:
[----:B------:R-:W-:Y:S05]  /*13500*/  BSYNC B2 ;  /* 0x0000000000027941 */ /* 0x000fea0003800000 */
.L_x_2230:
[----:B------:R-:W-:Y:S04]  /*13510*/  BSSY B2, `(.L_x_2232) ;  /* 0x0000007000027945 */ /* 0x000fe80003800000 */
[----:B------:R-:W-:Y:S05]  /*13520*/  @P1 BRA `(.L_x_2233) ;  /* 0x0000000000141947 */ /* 0x000fea0003800000 */
[----:B------:R-:W-:Y:S01]  /*13530*/  ISETP.NE.AND P0, PT, R10, RZ, PT ;  /* 0x000000ff0a00720c */ /* 0x000fe20003f05270 */
[----:B-1----:R-:W-:-:S04]  /*13540*/  IMAD.MOV.U32 R3, RZ, RZ, 0xa000 ;  /* 0x0000a000ff037424 */ /* 0x002fc800078e00ff */
[----:B------:R2:W-:Y:S08]  /*13550*/  SYNCS.ARRIVE.TRANS64 RZ, [UR38+0x38838], R3 ;  /* 0x03883803ffff79a7 */ /* 0x0005f00008000026 */
[----:B--2---:R-:W-:Y:S05]  /*13560*/  @!P0 BRA `(.L_x_2233) ;  /* 0x0000000000048947 */ /* 0x004fea0003800000 */
[----:B------:R-:W-:Y:S01]  /*13570*/  BPT.TRAP 0x1 ;  /* 0x000000040000795c */ /* 0x000fe20000300000 */
.L_x_2233:
[----:B------:R-:W-:Y:S05]  /*13580*/  BSYNC B2 ;  /* 0x0000000000027941 */ /* 0x000fea0003800000 */
.L_x_2232:
[----:B------:R-:W-:Y:S01]  /*13590*/  MOV R14, RZ ;  /* 0x000000ff000e7202 */ /* 0x000fe20000000f00 */
[----:B------:R-:W-:Y:S01]  /*135a0*/  ULDC.64 UR4, c[0x0][0x198] ;  /* 0x0000660000047ab9 */ /* 0x000fe20000000a00 */
[----:B------:R-:W-:Y:S01]  /*135b0*/  PLOP3.LUT P0, PT, PT, PT, PT, 0x80, 0x0 ;  /* 0x000000000000781c */ /* 0x000fe20003f0f070 */
[----:B------:R-:W-:Y:S01]  /*135c0*/  UIADD3 UR4, UP0, UR4, 0x370, URZ ;  /* 0x0000037004047890 */ /* 0x000fe2000ff1e03f */
[----:B------:R-:W-:Y:S01]  /*135d0*/  R2UR UR34, R14 ;  /* 0x000000000e2272ca */ /* 0x000fe200000e0000 */
[----:B-1----:R-:W-:Y:S01]  /*135e0*/  IMAD R3, R9, 0x50, RZ ;  /* 0x0000005009037824 */ /* 0x002fe200078e02ff */
[----:B------:R-:W-:Y:S02]  /*135f0*/  UIADD3 UR32, UR38, 0x2e400, URZ ;  /* 0x0002e40026207890 */ /* 0x000fe4000fffe03f */
[----:B------:R-:W-:Y:S02]  /*13600*/  UIADD3 UR33, UR38, 0x38838, URZ ;  /* 0x0003883826217890 */ /* 0x000fe4000fffe03f */
[----:B------:R-:W-:Y:S01]  /*13610*/  UIADD3.X UR5, URZ, UR5, URZ, UP0, !UPT ;  /* 0x000000053f057290 */ /* 0x000fe200087fe43f */
[----:B------:R-:W-:Y:S01]  /*13620*/  UMOV UR6, 0x0 ;  /* 0x0000000000067882 */ /* 0x000fe20000000000 */
[----:B------:R-:W-:-:S10]  /*13630*/  UMOV UR7, 0x14f00000 ;  /* 0x14f0000000077882 */ /* 0x000fd40000000000 */
.L_x_2234:
        /* <DEDUP_REMOVED lines=13> */
.L_x_2235:
        /* <DEDUP_REMOVED lines=15> */
.L_x_2236:
        /* <DEDUP_REMOVED lines=15> */
.L_x_2237:
        /* <DEDUP_REMOVED lines=12> */
.L_x_2329:
[----:B------:R-:W-:Y:S05]  /*139b0*/  BSYNC B2 ;  /* 0x0000000000027941 */ /* 0x000fea0003800000 */
.L_x_2238:
        /* <DEDUP_REMOVED lines=9> */
.L_x_2241:
[----:B------:R-:W-:Y:S05]  /*13a50*/  BSYNC B2 ;  /* 0x0000000000027941 */ /* 0x000fea0003800000 */
.L_x_2240:
        /* <DEDUP_REMOVED lines=10> */
.L_x_2242:
        /* <DEDUP_REMOVED lines=13> */
.L_x_2243:
        /* <DEDUP_REMOVED lines=13> */
.L_x_2244:
        /* <DEDUP_REMOVED lines=13> */
.L_x_2245:
        /* <DEDUP_REMOVED lines=10> */
.L_x_2228:
[----:B------:R-:W-:Y:S05]  /*13e10*/  BSYNC B1 ;  /* 0x0000000000017941 */ /* 0x000fea0003800000 */
.L_x_2227:
        /* <DEDUP_REMOVED lines=28> */
.L_x_2248:
[----:B------:R-:W1:Y:S01]  /*13fe0*/  S2R R2, SR_TID.X ;  /* 0x0000000000027919 */ /* 0x000e620000002100 */
[----:B------:R-:W-:Y:S01]  /*13ff0*/  BSSY B2, `(.L_x_2249) ;  /* 0x0000006000027945 */ /* 0x000fe20003800000 */
[----:B-1----:R-:W-:Y:S02]  /*14000*/  LOP3.LUT R3, R2, 0x7f, RZ, 0xc0, !PT ;  /* 0x0000007f02037812 */ /* 0x002fe400078ec0ff */
[----:B------:R-:W-:Y:S02]  /*14010*/  SHF.L.U32 R2, R9, 0x1f, RZ ;  /* 0x0000001f09027819 */ /* 0x000fe400000006ff */
[----:B------:R-:W-:Y:S02]  /*14020*/  ISETP.NE.AND P1, PT, R3, RZ, PT ;  /* 0x000000ff0300720c */ /* 0x000fe40003f25270 */
[----:B------:R-:W1:Y:S02]  /*14030*/  SYNCS.PHASECHK.TRANS64.TRYWAIT P0, [UR38+0x38840], R2 ;  /* 0x03884002ff0075a7 */ /* 0x000e640008000166 */
[----:B-1----:R-:W-:Y:S09]  /*14040*/  @!P0 BRA `(.L_x_2250) ;  /* 0x0000002c00788947 */ /* 0x002ff20003800000 */
.L_x_2330:
[----:B------:R-:W-:Y:S05]  /*14050*/  BSYNC B2 ;  /* 0x0000000000027941 */ /* 0x000fea0003800000 */
.L_x_2249:
[----:B------:R-:W-:Y:S04]  /*14060*/  BSSY B2, `(.L_x_2251) ;  /* 0x0000007000027945 */ /* 0x000fe80003800000 */
[----:B------:R-:W-:Y:S05]  /*14070*/  @P1 BRA `(.L_x_2252) ;  /* 0x0000000000141947 */ /* 0x000fea0003800000 */
[----:B------:R-:W-:Y:S01]  /*14080*/  ISETP.NE.AND P0, PT, R10, RZ, PT ;  /* 0x000000ff0a00720c */ /* 0x000fe20003f05270 */
[----:B-1----:R-:W-:-:S04]  /*14090*/  IMAD.MOV.U32 R2, RZ, RZ, 0xa000 ;  /* 0x0000a000ff027424 */ /* 0x002fc800078e00ff */
[----:B------:R2:W-:Y:S08]  /*140a0*/  SYNCS.ARRIVE.TRANS64 RZ, [UR38+0x38830], R2 ;  /* 0x03883002ffff79a7 */ /* 0x0005f00008000026 */
[----:B--2---:R-:W-:Y:S05]  /*140b0*/  @!P0 BRA `(.L_x_2252) ;  /* 0x0000000000048947 */ /* 0x004fea0003800000 */
[----:B------:R-:W-:Y:S01]  /*140c0*/  BPT.TRAP 0x1 ;  /* 0x000000040000795c */ /* 0x000fe20000300000 */
.L_x_2252:
[----:B------:R-:W-:Y:S05]  /*140d0*/  BSYNC B2 ;  /* 0x0000000000027941 */ /* 0x000fea0003800000 */
.L_x_2251:
        /* <DEDUP_REMOVED lines=11> */
.L_x_2253:
        /* <DEDUP_REMOVED lines=8> */
[----:B------:R-:W-:Y:S01]  /*14210*/  MOV R14, 0x40 ;  /* 0x00000040000e7802 */ /* 0x000fe20000000f00 */
[----:B------:R-:W-:Y:S01]  /*14220*/  UIADD3 UR8, UR38, 0x26c00, URZ ;  /* 0x00026c0026087890 */ /* 0x000fe2000fffe03f */
[----:B------:R-:W-:Y:S01]  /*14230*/  PLOP3.LUT P0, PT, PT, PT, PT, 0x80, 0x0 ;  /* 0x000000000000781c */ /* 0x000fe20003f0f070 */
[----:B------:R-:W-:Y:S01]  /*14240*/  UMOV UR6, 0x0 ;  /* 0x0000000000067882 */ /* 0x000fe20000000000 */
[----:B------:R-:W-:Y:S01]  /*14250*/  R2UR UR10, R14 ;  /* 0x000000000e0a72ca */ /* 0x000fe200000e0000 */
[----:B------:R-:W-:-:S14]  /*14260*/  UMOV UR7, 0x14f00000 ;  /* 0x14f0000000077882 */ /* 0x000fdc0000000000 */
.L_x_2254:
        /* <DEDUP_REMOVED lines=14> */
.L_x_2255:
        /* <DEDUP_REMOVED lines=14> */
.L_x_2256:
        /* <DEDUP_REMOVED lines=12> */
.L_x_2331:
[----:B------:R-:W-:Y:S05]  /*144f0*/  BSYNC B2 ;  /* 0x0000000000027941 */ /* 0x000fea0003800000 */
.L_x_2257:
        /* <DEDUP_REMOVED lines=9> */
.L_x_2260:
[----:B------:R-:W-:Y:S05]  /*14590*/  BSYNC B2 ;  /* 0x0000000000027941 */ /* 0x000fea0003800000 */
.L_x_2259:
[----:B------:R-:W-:Y:S01]  /*145a0*/  R2UR UR10, R15 ;  /* 0x000000000f0a72ca */ /* 0x000fe200000e0000 */
[----:B------:R-:W-:Y:S01]  /*145b0*/  ULDC.64 UR4, c[0x0][0x198] ;  /* 0x0000660000047ab9 */ /* 0x000fe20000000a00 */
[----:B------:R-:W-:Y:S01]  /*145c0*/  R2UR UR6, R2 ;  /* 0x00000000020672ca */ /* 0x000fe200000e0000 */
[----:B------:R-:W-:Y:S01]  /*145d0*/  UIADD3 UR4, UP0, UR4, 0x470, URZ ;  /* 0x0000047004047890 */ /* 0x000fe2000ff1e03f */
[----:B------:R-:W-:Y:S01]  /*145e0*/  R2UR UR7, R3 ;  /* 0x00000000030772ca */ /* 0x000fe200000e0000 */
[----:B0-----:R-:W-:Y:S01]  /*145f0*/  IMAD R7, R17, 0x50, RZ ;  /* 0x0000005011077824 */ /* 0x001fe200078e02ff */
[----:B------:R-:W-:Y:S01]  /*14600*/  PLOP3.LUT P0, PT, PT, PT, PT, 0x80, 0x0 ;  /* 0x000000000000781c */ /* 0x000fe20003f0f070 */
[----:B------:R-:W-:Y:S02]  /*14610*/  UIADD3 UR8, UR38, 0xa400, URZ ;  /* 0x0000a40026087890 */ /* 0x000fe4000fffe03f */
[----:B------:R-:W-:Y:S02]  /*14620*/  UIADD3 UR9, UR38, 0x38858, URZ ;  /* 0x0003885826097890 */ /* 0x000fe4000fffe03f */
[----:B------:R-:W-:-:S12]  /*14630*/  UIADD3.X UR5, URZ, UR5, URZ, UP0, !UPT ;  /* 0x000000053f057290 */ /* 0x000fd800087fe43f */
.L_x_2261:
        /* <DEDUP_REMOVED lines=13> */
.L_x_2262:
        /* <DEDUP_REMOVED lines=13> */
.L_x_2263:
        /* <DEDUP_REMOVED lines=13> */
.L_x_2264:
        /* <DEDUP_REMOVED lines=10> */
.L_x_2247:
[----:B------:R-:W-:Y:S05]  /*14950*/  BSYNC B1 ;  /* 0x0000000000017941 */ /* 0x000fea0003800000 */
.L_x_2246:
[----:B------:R-:W-:Y:S02]  /*14960*/  VIADD R0, R0, 0xfffffffe ;  /* 0xfffffffe00007836 */ /* 0x000fe40000000000 */
[----:B------:R-:W-:Y:S01]  /*14970*/  IMAD.MOV.U32 R7, RZ, RZ, R9 ;  /* 0x000000ffff077224 */ /* 0x000fe200078e0009 */
[----:B------:R-:W-:Y:S06]  /*14980*/  @P2 BRA `(.L_x_2265) ;  /* 0xffffffe8004c2947 */ /* 0x000fec000383ffff */
[----:B------:R-:W-:Y:S05]  /*14990*/  BSYNC B0 ;  /* 0x0000000000007941 */ /* 0x000fea0003800000 */
.L_x_2226:
        /* <DEDUP_REMOVED lines=30> */
.L_x_2267:
[----:B------:R-:W1:Y:S01]  /*14b80*/  S2R R2, SR_TID.X ;  /* 0x0000000000027919 */ /* 0x000e620000002100 */
[----:B------:R-:W-:Y:S01]  /*14b90*/  BSSY B1, `(.L_x_2268) ;  /* 0x0000006000017945 */ /* 0x000fe20003800000 */
[----:B-1----:R-:W-:Y:S02]  /*14ba0*/  LOP3.LUT R3, R2, 0x7f, RZ, 0xc0, !PT ;  /* 0x0000007f02037812 */ /* 0x002fe400078ec0ff */
[----:B------:R-:W-:Y:S02]  /*14bb0*/  SHF.L.U32 R2, R9, 0x1f, RZ ;  /* 0x0000001f09027819 */ /* 0x000fe400000006ff */
[----:B------:R-:W-:Y:S02]  /*14bc0*/  ISETP.NE.AND P1, PT, R3, RZ, PT ;  /* 0x000000ff0300720c */ /* 0x000fe40003f25270 */
[----:B------:R-:W1:Y:S02]  /*14bd0*/  SYNCS.PHASECHK.TRANS64.TRYWAIT P0, [UR38+0x38848], R2 ;  /* 0x03884802ff0075a7 */ /* 0x000e640008000166 */
[----:B-1----:R-:W-:Y:S09]  /*14be0*/  @!P0 BRA `(.L_x_2269) ;  /* 0x0000002000c08947 */ /* 0x002ff20003800000 */
.L_x_2332:
[----:B------:R-:W-:Y:S05]  /*14bf0*/  BSYNC B1 ;  /* 0x0000000000017941 */ /* 0x000fea0003800000 */
.L_x_2268:
[----:B------:R-:W-:Y:S04]  /*14c00*/  BSSY B1, `(.L_x_2270) ;  /* 0x0000007000017945 */ /* 0x000fe80003800000 */
[----:B------:R-:W-:Y:S05]  /*14c10*/  @P1 BRA `(.L_x_2271) ;  /* 0x0000000000141947 */ /* 0x000fea0003800000 */
[----:B------:R-:W-:Y:S02]  /*14c20*/  ISETP.NE.AND P0, PT, R10, RZ, PT ;  /* 0x000000ff0a00720c */ /* 0x000fe40003f05270 */
[----:B-1----:R-:W-:-:S04]  /*14c30*/  MOV R3, 0xa000 ;  /* 0x0000a00000037802 */ /* 0x002fc80000000f00 */
[----:B------:R2:W-:Y:S07]  /*14c40*/  SYNCS.ARRIVE.TRANS64 RZ, [UR38+0x38838], R3 ;  /* 0x03883803ffff79a7 */ /* 0x0005ee0008000026 */
[----:B------:R-:W-:Y:S05]  /*14c50*/  @!P0 BRA `(.L_x_2271) ;  /* 0x0000000000048947 */ /* 0x000fea0003800000 */
[----:B------:R-:W-:Y:S01]  /*14c60*/  BPT.TRAP 0x1 ;  /* 0x000000040000795c */ /* 0x000fe20000300000 */
.L_x_2271:
[----:B------:R-:W-:Y:S05]  /*14c70*/  BSYNC B1 ;  /* 0x0000000000017941 */ /* 0x000fea0003800000 */
.L_x_2270:
[----:B0-----:R-:W-:Y:S01]  /*14c80*/  IMAD.MOV.U32 R5, RZ, RZ, RZ ;  /* 0x000000ffff057224 */ /* 0x001fe200078e00ff */
        /* <DEDUP_REMOVED lines=10> */
.L_x_2272:
        /* <DEDUP_REMOVED lines=14> */
.L_x_2273:
        /* <DEDUP_REMOVED lines=14> */
.L_x_2274:
        /* <DEDUP_REMOVED lines=14> */
.L_x_2275:
        /* <DEDUP_REMOVED lines=11> */
.L_x_2333:
[----:B------:R-:W-:Y:S05]  /*15080*/  BSYNC B1 ;  /* 0x0000000000017941 */ /* 0x000fea0003800000 */
.L_x_2276:
        /* <DEDUP_REMOVED lines=9> */
.L_x_2279:
[----:B------:R-:W-:Y:S05]  /*15120*/  BSYNC B1 ;  /* 0x0000000000017941 */ /* 0x000fea0003800000 */
.L_x_2278:
        /* <DEDUP_REMOVED lines=10> */
.L_x_2280:
        /* <DEDUP_REMOVED lines=13> */
.L_x_2281:
        /* <DEDUP_REMOVED lines=13> */
.L_x_2282:
        /* <DEDUP_REMOVED lines=13> */
.L_x_2283:
        /* <DEDUP_REMOVED lines=10> */
.L_x_2266:
[----:B------:R-:W-:Y:S05]  /*154e0*/  BSYNC B0 ;  /* 0x0000000000007941 */ /* 0x000fea0003800000 */
.L_x_2225:
        /* <DEDUP_REMOVED lines=12> */
.L_x_2334:
[----:B------:R-:W-:Y:S05]  /*155b0*/  BSYNC B1 ;  /* 0x0000000000017941 */ /* 0x000fea0003800000 */
.L_x_2286:
[----:B------:R-:W-:Y:S04]  /*155c0*/  BSSY B1, `(.L_x_2288) ;  /* 0x0000008000017945 */ /* 0x000fe80003800000 */
[----:B------:R-:W-:Y:S05]  /*155d0*/  @P1 BRA `(.L_x_2289) ;  /* 0x0000000000181947 */ /* 0x000fea0003800000 */
[----:B------:R-:W1:Y:S01]  /*155e0*/  S2R R2, SR_TID.X ;  /* 0x0000000000027919 */ /* 0x000e620000002100 */
[----:B0-----:R-:W-:-:S04]  /*155f0*/  MOV R0, 0xa000 ;  /* 0x0000a00000007802 */ /* 0x001fc80000000f00 */
[----:B------:R2:W-:Y:S01]  /*15600*/  SYNCS.ARRIVE.TRANS64 RZ, [R3+URZ+0x38850], R0 ;  /* 0x0388500003ff79a7 */ /* 0x0005e2000800003f */
[----:B-1----:R-:W-:-:S13]  /*15610*/  LOP3.LUT P0, RZ, R2, 0x1f, RZ, 0xc0, !PT ;  /* 0x0000001f02ff7812 */ /* 0x002fda000780c0ff */
[----:B--2---:R-:W-:Y:S05]  /*15620*/  @!P0 BRA `(.L_x_2289) ;  /* 0x0000000000048947 */ /* 0x004fea0003800000 */
[----:B------:R-:W-:Y:S01]  /*15630*/  BPT.TRAP 0x1 ;  /* 0x000000040000795c */ /* 0x000fe20000300000 */
.L_x_2289:
[----:B------:R-:W-:Y:S05]  /*15640*/  BSYNC B1 ;  /* 0x0000000000017941 */ /* 0x000fea0003800000 */
.L_x_2288:
        /* <DEDUP_REMOVED lines=13> */
.L_x_2290:
        /* <DEDUP_REMOVED lines=13> */
.L_x_2291:
        /* <DEDUP_REMOVED lines=13> */
.L_x_2292:
        /* <DEDUP_REMOVED lines=13> */
.L_x_2293:
        /* <DEDUP_REMOVED lines=8> */
.L_x_2285:
[----:B------:R-:W-:Y:S05]  /*15a10*/  BSYNC B0 ;  /* 0x0000000000007941 */ /* 0x000fea0003800000 */
.L_x_2284:
[----:B0-----:R-:W-:Y:S02]  /*15a20*/  VIADD R0, R8, 0x1 ;  /* 0x0000000108007836 */ /* 0x001fe40000000000 */
[----:B-1----:R-:W-:-:S03]  /*15a30*/  IMAD.MOV.U32 R3, RZ, RZ, RZ ;  /* 0x000000ffff037224 */ /* 0x002fc600078e00ff */
[----:B------:R-:W-:-:S04]  /*15a40*/  ISETP.NE.AND P0, PT, R0, 0x2, PT ;  /* 0x000000020000780c */ /* 0x000fc80003f05270 */
[----:B------:R-:W-:Y:S02]  /*15a50*/  SEL R2, RZ, 0x1, P0 ;  /* 0x00000001ff027807 */ /* 0x000fe40000000000 */
[----:B------:R-:W-:Y:S02]  /*15a60*/  SEL R0, R0, RZ, P0 ;  /* 0x000000ff00007207 */ /* 0x000fe40000000000 */
[----:B------:R-:W-:-:S07]  /*15a70*/  LOP3.LUT R9, R9, R2, RZ, 0x3c, !PT ;  /* 0x0000000209097212 */ /* 0x000fce00078e3cff */
.L_x_2209:
[----:B------:R-:W0:Y:S01]  /*15a80*/  S2R R5, SR_CgaCtaId ;  /* 0x0000000000057919 */ /* 0x000e220000008800 */
[----:B------:R-:W-:Y:S02]  /*15a90*/  MOV R2, 0x400 ;  /* 0x0000040000027802 */ /* 0x000fe40000000f00 */
[----:B------:R-:W-:Y:S02]  /*15aa0*/  SHF.L.U32 R3, R3, 0x1f, RZ ;  /* 0x0000001f03037819 */ /* 0x000fe400000006ff */
[----:B0-----:R-:W-:-:S04]  /*15ab0*/  LEA R2, R5, R2, 0x18 ;  /* 0x0000000205027211 */ /* 0x001fc800078ec0ff */
[----:B------:R-:W0:Y:S02]  /*15ac0*/  SYNCS.PHASECHK.TRANS64.TRYWAIT P0, [R2+URZ+0x38820], R3 ;  /* 0x03882003020075a7 */ /* 0x000e24000800017f */
[----:B0-----:R-:W-:Y:S05]  /*15ad0*/  @!P0 BRA `(.L_x_2294) ;  /* 0x0000001400488947 */ /* 0x001fea0003800000 */
.L_x_2335:
[----:B------:R-:W-:-:S03]  /*15ae0*/  UMOV UR4, 0xffffffff ;  /* 0xffffffff00047882 */ /* 0x000fc60000000000 */
[----:B------:R-:W-:Y:S05]  /*15af0*/  BRA.DIV UR4, `(.L_x_2295) ;  /* 0x0000001604547947 */ /* 0x000fea000b800000 */
[----:B0-----:R-:W0:Y:S02]  /*15b00*/  S2R R3, SR_TID.X ;  /* 0x0000000000037919 */ /* 0x001e240000002100 */
[----:B0-----:R-:W-:-:S04]  /*15b10*/  SHF.R.U32.HI R3, RZ, 0x5, R3 ;  /* 0x00000005ff037819 */ /* 0x001fc80000011603 */
[----:B------:R-:W-:-:S05]  /*15b20*/  LOP3.LUT R3, R3, 0x3, RZ, 0xc0, !PT ;  /* 0x0000000303037812 */ /* 0x000fca00078ec0ff */
[----:B------:R0:W1:Y:S02]  /*15b30*/  SHFL.IDX PT, R14, R3, RZ, 0x1f ;  /* 0x00001fff030e7589 */ /* 0x00006400000e0000 */
.L_x_2338:
[----:B-1----:R-:W-:-:S13]  /*15b40*/  ISETP.NE.AND P0, PT, R14, RZ, PT ;  /* 0x000000ff0e00720c */ /* 0x002fda0003f05270 */
[----:B------:R-:W-:Y:S05]  /*15b50*/  @P0 BRA `(.L_x_2171) ;  /* 0x0000000000880947 */ /* 0x000fea0003800000 */
[----:B------:R-:W-:-:S03]  /*15b60*/  UMOV UR4, 0xffffffff ;  /* 0xffffffff00047882 */ /* 0x000fc60000000000 */
[----:B------:R-:W-:Y:S05]  /*15b70*/  BRA.DIV UR4, `(.L_x_2296) ;  /* 0x0000001604687947 */ /* 0x000fea000b800000 */
[----:B------:R-:W-:-:S13]  /*15b80*/  ELECT P6, URZ, PT ;  /* 0x00000000003f782f */ /* 0x000fda00038c0000 */
.L_x_2341:
[----:B------:R-:W-:Y:S05]  /*15b90*/  @!P6 BRA `(.L_x_2171) ;  /* 0x000000000078e947 */ /* 0x000fea0003800000 */
[----:B0-----:R-:W2:Y:S02]  /*15ba0*/  LDL.LU R3, [R1+0x14] ;  /* 0x0000140001037983 */ /* 0x001ea40000300800 */
[----:B--2---:R-:W-:-:S04]  /*15bb0*/  LOP3.LUT R3, R3, 0x2, RZ, 0xfc, !PT ;  /* 0x0000000203037812 */ /* 0x004fc800078efcff */
[----:B------:R-:W-:-:S13]  /*15bc0*/  ISETP.NE.AND P2, PT, R3, 0x3, PT ;  /* 0x000000030300780c */ /* 0x000fda0003f45270 */
[----:B------:R-:W-:Y:S05]  /*15bd0*/  @!P2 BRA `(.L_x_2297) ;  /* 0x000000000004a947 */ /* 0x000fea0003800000 */
[----:B------:R-:W-:Y:S01]  /*15be0*/  BPT.TRAP 0x1 ;  /* 0x000000040000795c */ /* 0x000fe20000300000 */
.L_x_2297:
[----:B------:R-:W-:Y:S01]  /*15bf0*/  VIADD R7, R2, 0x38840 ;  /* 0x0003884002077836 */ /* 0x000fe20000000000 */
[----:B------:R-:W-:Y:S02]  /*15c00*/  SHF.L.U32 R5, R9, 0x1f, RZ ;  /* 0x0000001f09057819 */ /* 0x000fe400000006ff */
[C---:B------:R-:W-:Y:S01]  /*15c10*/  IADD3 R3, R0.reuse, 0x1, RZ ;  /* 0x0000000100037810 */ /* 0x040fe20007ffe0ff */
        /* <DEDUP_REMOVED lines=9> */
.L_x_2342:
[----:B------:R-:W1:Y:S02]  /*15cb0*/  SYNCS.PHASECHK.TRANS64.TRYWAIT P0, [R3+URZ], R4 ;  /* 0x00000004030075a7 */ /* 0x000e64000800017f */
[----:B-1----:R-:W-:Y:S05]  /*15cc0*/  @!P0 BRA `(.L_x_2299) ;  /* 0x0000001400488947 */ /* 0x002fea0003800000 */
.L_x_2343:
[----:B------:R-:W-:Y:S05]  /*15cd0*/  @!P2 BRA `(.L_x_2300) ;  /* 0x000000000004a947 */ /* 0x000fea0003800000 */
[----:B------:R-:W-:Y:S01]  /*15ce0*/  BPT.TRAP 0x1 ;  /* 0x000000040000795c */ /* 0x000fe20000300000 */
.L_x_2300:
[----:B-1----:R-:W-:-:S04]  /*15cf0*/  VIADD R3, R2, 0x38860 ;  /* 0x0003886002037836 */ /* 0x002fc80000000000 */
[----:B------:R-:W-:-:S04]  /*15d00*/  IMAD R0, R0, 0x8, R3 ;  /* 0x0000000800007824 */ /* 0x000fc800078e0203 */
[----:B------:R-:W1:Y:S02]  /*15d10*/  SYNCS.PHASECHK.TRANS64.TRYWAIT P0, [R0+URZ], R5 ;  /* 0x00000005000075a7 */ /* 0x000e64000800017f */
[----:B-1----:R-:W-:Y:S05]  /*15d20*/  @!P0 BRA `(.L_x_2301) ;  /* 0x0000001400448947 */ /* 0x002fea0003800000 */
.L_x_2344:
[----:B------:R-:W-:-:S07]  /*15d30*/  IMAD R3, R8, 0x8, R3 ;  /* 0x0000000808037824 */ /* 0x000fce00078e0203 */
.L_x_2302:
[----:B--2---:R2:W3:Y:S02]  /*15d40*/  SYNCS.PHASECHK.TRANS64.TRYWAIT P0, [R3+URZ], R4 ;  /* 0x00000004030075a7 */ /* 0x0044e4000800017f */
[----:B---3--:R-:W-:Y:S05]  /*15d50*/  @!P0 NANOSLEEP.SYNCS 0x989680 ;  /* 0x009896800000895d */ /* 0x008fea0003900000 */
[----:B------:R-:W3:Y:S02]  /*15d60*/  @!P0 SYNCS.PHASECHK.TRANS64 P0, [R3+URZ], R4 ;  /* 0x00000004030085a7 */ /* 0x000ee4000800007f */
[----:B---3--:R-:W-:Y:S05]  /*15d70*/  @!P0 BRA `(.L_x_2302) ;  /* 0xfffffffc00f08947 */ /* 0x008fea000383ffff */
.L_x_2171:
[----:B------:R-:W-:Y:S05]  /*15d80*/  BSYNC B6 ;  /* 0x0000000000067941 */ /* 0x000fea0003800000 */
.L_x_2168:
[----:B------:R-:W-:Y:S05]  /*15d90*/  EXIT ;  /* 0x000000000000794d */ /* 0x000fea0003800000 */
.L_x_2175:
[----:B------:R-:W-:-:S13]  /*15da0*/  R2UR UR4, R16 ;  /* 0x00000000100472ca */ /* 0x000fda00000e0000 */
[----:B-1----:R-:W-:-:S04]  /*15db0*/  MOV R3, UR4 ;  /* 0x0000000400037c02 */ /* 0x002fc80008000f00 */
[----:B------:R1:W2:Y:S03]  /*15dc0*/  SYNCS.PHASECHK.TRANS64.TRYWAIT P1, [R3+URZ+0x38800], R2 ;  /* 0x03880002030075a7 */ /* 0x0002a6000802017f */
[----:B--2---:R-:W-:Y:S05]  /*15dd0*/  @!P1 NANOSLEEP.SYNCS 0x989680 ;  /* 0x009896800000995d */ /* 0x004fea0003900000 */
[----:B------:R-:W2:Y:S02]  /*15de0*/  @!P1 SYNCS.PHASECHK.TRANS64 P1, [R3+URZ+0x38800], R2 ;  /* 0x03880002030095a7 */ /* 0x000ea4000802007f */
[----:B--2---:R-:W-:Y:S05]  /*15df0*/  @!P1 BRA `(.L_x_2175) ;  /* 0xfffffffc00e89947 */ /* 0x004fea000383ffff */
[----:B------:R-:W-:Y:S05]  /*15e00*/  BRA `(.L_x_2303) ;  /* 0xfffffeb400e47947 */ /* 0x000fea000383ffff */
.L_x_2179:
[----:B------:R-:W-:-:S13]  /*15e10*/  R2UR UR4, R16 ;  /* 0x00000000100472ca */ /* 0x000fda00000e0000 */
[----:B01----:R-:W-:-:S04]  /*15e20*/  IMAD.U32 R3, RZ, RZ, UR4 ;  /* 0x00000004ff037e24 */ /* 0x003fc8000f8e00ff */
[----:B------:R0:W1:Y:S03]  /*15e30*/  SYNCS.PHASECHK.TRANS64.TRYWAIT P2, [R3+URZ+0x38830], R2 ;  /* 0x03883002030075a7 */ /* 0x000066000804017f */
[----:B-1----:R-:W-:Y:S05]  /*15e40*/  @!P2 NANOSLEEP.SYNCS 0x989680 ;  /* 0x009896800000a95d */ /* 0x002fea0003900000 */
[----:B------:R-:W1:Y:S02]  /*15e50*/  @!P2 SYNCS.PHASECHK.TRANS64 P2, [R3+URZ+0x38830], R2 ;  /* 0x038830020300a5a7 */ /* 0x000e64000804007f */
[----:B-1----:R-:W-:Y:S05]  /*15e60*/  @!P2 BRA `(.L_x_2179) ;  /* 0xfffffffc00e8a947 */ /* 0x002fea000383ffff */
[----:B------:R-:W-:Y:S05]  /*15e70*/  BRA `(.L_x_2178) ;  /* 0xfffffeb800047947 */ /* 0x000fea000383ffff */
.L_x_2184:
[----:B------:R-:W-:-:S13]  /*15e80*/  R2UR UR6, R213 ;  /* 0x00000000d50672ca */ /* 0x000fda00000e0000 */
[----:B-1----:R-:W-:-:S04]  /*15e90*/  IMAD.U32 R6, RZ, RZ, UR6 ;  /* 0x00000006ff067e24 */ /* 0x002fc8000f8e00ff */
[----:B------:R1:W2:Y:S03]  /*15ea0*/  SYNCS.PHASECHK.TRANS64.TRYWAIT P3, [R6+URZ+0x38830], R3 ;  /* 0x03883003060075a7 */ /* 0x0002a6000806017f */
[----:B--2---:R-:W-:Y:S05]  /*15eb0*/  @!P3 NANOSLEEP.SYNCS 0x989680 ;  /* 0x009896800000b95d */ /* 0x004fea0003900000 */
[----:B------:R-:W2:Y:S02]  /*15ec0*/  @!P3 SYNCS.PHASECHK.TRANS64 P3, [R6+URZ+0x38830], R3 ;  /* 0x038830030600b5a7 */ /* 0x000ea4000806007f */
[----:B--2---:R-:W-:Y:S05]  /*15ed0*/  @!P3 BRA `(.L_x_2184) ;  /* 0xfffffffc00e8b947 */ /* 0x004fea000383ffff */
[----:B------:R-:W-:Y:S05]  /*15ee0*/  BRA `(.L_x_2183) ;  /* 0xfffffef8003c7947 */ /* 0x000fea000383ffff */
.L_x_2188:
[----:B-1----:R-:W-:-:S04]  /*15ef0*/  IMAD.U32 R3, RZ, RZ, UR7 ;  /* 0x00000007ff037e24 */ /* 0x002fc8000f8e00ff */
[----:B------:R1:W2:Y:S03]  /*15f00*/  SYNCS.PHASECHK.TRANS64.TRYWAIT P3, [R3+URZ+0x38850], R0 ;  /* 0x03885000030075a7 */ /* 0x0002a6000806017f */
[----:B--2---:R-:W-:Y:S05]  /*15f10*/  @!P3 NANOSLEEP.SYNCS 0x989680 ;  /* 0x009896800000b95d */ /* 0x004fea0003900000 */
[----:B------:R-:W2:Y:S02]  /*15f20*/  @!P3 SYNCS.PHASECHK.TRANS64 P3, [R3+URZ+0x38850], R0 ;  /* 0x038850000300b5a7 */ /* 0x000ea4000806007f */
[----:B--2---:R-:W-:Y:S05]  /*15f30*/  @!P3 BRA `(.L_x_2188) ;  /* 0xfffffffc00ecb947 */ /* 0x004fea000383ffff */
[----:B------:R-:W-:Y:S05]  /*15f40*/  BRA `(.L_x_2187) ;  /* 0xffffff2000707947 */ /* 0x000fea000383ffff */
.L_x_2194:
[----:B------:R-:W-:-:S13]  /*15f50*/  R2UR UR6, R212 ;  /* 0x00000000d40672ca */ /* 0x000fda00000e0000 */
[----:B-1----:R-:W-:-:S04]  /*15f60*/  IMAD.U32 R6, RZ, RZ, UR6 ;  /* 0x00000006ff067e24 */ /* 0x002fc8000f8e00ff */
[----:B------:R1:W2:Y:S03]  /*15f70*/  SYNCS.PHASECHK.TRANS64.TRYWAIT P2, [R6+URZ+0x38830], R3 ;  /* 0x03883003060075a7 */ /* 0x0002a6000804017f */
[----:B--2---:R-:W-:Y:S05]  /*15f80*/  @!P2 NANOSLEEP.SYNCS 0x989680 ;  /* 0x009896800000a95d */ /* 0x004fea0003900000 */
[----:B------:R-:W2:Y:S02]  /*15f90*/  @!P2 SYNCS.PHASECHK.TRANS64 P2, [R6+URZ+0x38830], R3 ;  /* 0x038830030600a5a7 */ /* 0x000ea4000804007f */
[----:B--2---:R-:W-:Y:S05]  /*15fa0*/  @!P2 BRA `(.L_x_2194) ;  /* 0xfffffffc00e8a947 */ /* 0x004fea000383ffff */
[----:B------:R-:W-:Y:S05]  /*15fb0*/  BRA `(.L_x_2193) ;  /* 0xffffff3c006c7947 */ /* 0x000fea000383ffff */
.L_x_2198:
[----:B-1----:R-:W-:-:S04]  /*15fc0*/  MOV R3, UR11 ;  /* 0x0000000b00037c02 */ /* 0x002fc80008000f00 */
[----:B------:R1:W2:Y:S03]  /*15fd0*/  SYNCS.PHASECHK.TRANS64.TRYWAIT P2, [R3+URZ+0x38850], R0 ;  /* 0x03885000030075a7 */ /* 0x0002a6000804017f */
[----:B--2---:R-:W-:Y:S05]  /*15fe0*/  @!P2 NANOSLEEP.SYNCS 0x989680 ;  /* 0x009896800000a95d */ /* 0x004fea0003900000 */
[----:B------:R-:W2:Y:S02]  /*15ff0*/  @!P2 SYNCS.PHASECHK.TRANS64 P2, [R3+URZ+0x38850], R0 ;  /* 0x038850000300a5a7 */ /* 0x000ea4000804007f */
[----:B--2---:R-:W-:Y:S05]  /*16000*/  @!P2 BRA `(.L_x_2198) ;  /* 0xfffffffc00eca947 */ /* 0x004fea000383ffff */
[----:B------:R-:W-:Y:S05]  /*16010*/  BRA `(.L_x_2197) ;  /* 0xffffff6400a47947 */ /* 0x000fea000383ffff */
.L_x_2203:
[----:B-1----:R-:W-:-:S04]  /*16020*/  IMAD.U32 R5, RZ, RZ, UR5 ;  /* 0x00000005ff057e24 */ /* 0x002fc8000f8e00ff */
[----:B------:R1:W2:Y:S03]  /*16030*/  SYNCS.PHASECHK.TRANS64.TRYWAIT P0, [R5+URZ+0x38850], R8 ;  /* 0x03885008050075a7 */ /* 0x0002a6000800017f */
[----:B--2---:R-:W-:Y:S05]  /*16040*/  @!P0 NANOSLEEP.SYNCS 0x989680 ;  /* 0x009896800000895d */ /* 0x004fea0003900000 */
[----:B------:R-:W2:Y:S02]  /*16050*/  @!P0 SYNCS.PHASECHK.TRANS64 P0, [R5+URZ+0x38850], R8 ;  /* 0x03885008050085a7 */ /* 0x000ea4000800007f */
[----:B--2---:R-:W-:Y:S05]  /*16060*/  @!P0 BRA `(.L_x_2203) ;  /* 0xfffffffc00ec8947 */ /* 0x004fea000383ffff */
[----:B------:R-:W-:Y:S05]  /*16070*/  BRA `(.L_x_2202) ;  /* 0xffffff8000dc7947 */ /* 0x000fea000383ffff */
.L_x_2214:
[----:B------:R-:W-:Y:S01]  /*16080*/  IMAD.MOV.U32 R13, RZ, RZ, R0 ;  /* 0x000000ffff0d7224 */ /* 0x000fe200078e0000 */
[----:B------:R-:W-:Y:S01]  /*16090*/  MOV R15, 0xffffffff ;  /* 0xffffffff000f7802 */ /* 0x000fe20000000f00 */
[----:B------:R-:W-:Y:S02]  /*160a0*/  IMAD.MOV.U32 R12, RZ, RZ, RZ ;  /* 0x000000ffff0c7224 */ /* 0x000fe400078e00ff */
[----:B------:R-:W-:-:S07]  /*160b0*/  IMAD.MOV.U32 R11, RZ, RZ, 0x1f ;  /* 0x0000001fff0b7424 */ /* 0x000fce00078e00ff */
[----:B------:R-:W-:Y:S05]  /*160c0*/  WARPSYNC.COLLECTIVE R15, `(.L_x_2304) ;  /* 0x000000000f087348 */ /* 0x000fea0003c00000 */
[----:B------:R0:W1:Y:S02]  /*160d0*/  SHFL.IDX P6, R14, R13, R12, R11 ;  /* 0x0000000c0d0e7389 */ /* 0x00006400000c000b */
[----:B01----:R-:W-:Y:S01]  /*160e0*/  ENDCOLLECTIVE ;  /* 0x000000000000791b */ /* 0x003fe20003800000 */
.L_x_2304:
[----:B------:R-:W-:Y:S05]  /*160f0*/  BRA `(.L_x_2305) ;  /* 0xffffffbc00cc7947 */ /* 0x000fea000383ffff */
.L_x_2216:
[----:B------:R-:W-:Y:S01]  /*16100*/  BSSY B0, `(.L_x_2306) ;  /* 0x0000006000007945 */ /* 0x000fe20003800000 */
[----:B------:R-:W-:-:S07]  /*16110*/  IMAD.MOV.U32 R15, RZ, RZ, -0x1 ;  /* 0xffffffffff0f7424 */ /* 0x000fce00078e00ff */
[----:B0-----:R-:W-:Y:S05]  /*16120*/  WARPSYNC.COLLECTIVE R15, `(.L_x_2307) ;  /* 0x000000000f0c7348 */ /* 0x001fea0003c00000 */
[----:B------:R-:W-:Y:S02]  /*16130*/  ELECT P6, UR62, PT ;  /* 0x00000000003e782f */ /* 0x000fe400038c0000 */
[----:B------:R-:W-:Y:S01]  /*16140*/  MOV R14, UR62 ;  /* 0x0000003e000e7c02 */ /* 0x000fe20008000f00 */
[----:B0-----:R-:W-:Y:S10]  /*16150*/  ENDCOLLECTIVE ;  /* 0x000000000000791b */ /* 0x001ff40003800000 */
.L_x_2307:
[----:B------:R-:W-:Y:S05]  /*16160*/  BSYNC B0 ;  /* 0x0000000000007941 */ /* 0x000fea0003800000 */
.L_x_2306:
[----:B------:R-:W-:Y:S05]  /*16170*/  BRA `(.L_x_2308) ;  /* 0xffffffbc00cc7947 */ /* 0x000fea000383ffff */
.L_x_2218:
[----:B0-----:R-:W-:-:S04]  /*16180*/  IMAD.U32 R3, RZ, RZ, UR38 ;  /* 0x00000026ff037e24 */ /* 0x001fc8000f8e00ff */
[----:B------:R0:W1:Y:S03]  /*16190*/  SYNCS.PHASECHK.TRANS64.TRYWAIT P0, [R3+URZ+0x38840], R0 ;  /* 0x03884000030075a7 */ /* 0x000066000800017f */
[----:B-1----:R-:W-:Y:S05]  /*161a0*/  @!P0 NANOSLEEP.SYNCS 0x989680 ;  /* 0x009896800000895d */ /* 0x002fea0003900000 */
[----:B------:R-:W1:Y:S02]  /*161b0*/  @!P0 SYNCS.PHASECHK.TRANS64 P0, [R3+URZ+0x38840], R0 ;  /* 0x03884000030085a7 */ /* 0x000e64000800007f */
[----:B-1----:R-:W-:Y:S05]  /*161c0*/  @!P0 BRA `(.L_x_2218) ;  /* 0xfffffffc00ec8947 */ /* 0x002fea000383ffff */
[----:B------:R-:W-:Y:S05]  /*161d0*/  BRA `(.L_x_2309) ;  /* 0xffffffc000287947 */ /* 0x000fea000383ffff */
.L_x_2221:
[----:B------:R-:W-:Y:S01]  /*161e0*/  IMAD R8, R11, 0x80, R8 ;  /* 0x000000800b087824 */ /* 0x000fe200078e0208 */
[----:B------:R-:W-:Y:S01]  /*161f0*/  MOV R12, RZ ;  /* 0x000000ff000c7202 */ /* 0x000fe20000000f00 */
[----:B------:R-:W-:Y:S02]  /*16200*/  IMAD.MOV.U32 R13, RZ, RZ, R6 ;  /* 0x000000ffff0d7224 */ /* 0x000fe400078e0006 */
[----:B------:R-:W-:Y:S02]  /*16210*/  IMAD.MOV.U32 R11, RZ, RZ, 0x181f ;  /* 0x0000181fff0b7424 */ /* 0x000fe400078e00ff */
[----:B------:R-:W-:Y:S02]  /*16220*/  IMAD.MOV.U32 R15, RZ, RZ, -0x1 ;  /* 0xffffffffff0f7424 */ /* 0x000fe400078e00ff */
[----:B------:R-:W-:-:S07]  /*16230*/  VIADD R5, R8, 0x10 ;  /* 0x0000001008057836 */ /* 0x000fce0000000000 */
[----:B------:R-:W-:Y:S05]  /*16240*/  WARPSYNC.COLLECTIVE R15, `(.L_x_2310) ;  /* 0x000000000f087348 */ /* 0x000fea0003c00000 */
[----:B------:R0:W1:Y:S02]  /*16250*/  SHFL.IDX P6, R14, R13, R12, R11 ;  /* 0x0000000c0d0e7389 */ /* 0x00006400000c000b */
[----:B01----:R-:W-:Y:S01]  /*16260*/  ENDCOLLECTIVE ;  /* 0x000000000000791b */ /* 0x003fe20003800000 */
.L_x_2310:
[----:B------:R-:W-:Y:S02]  /*16270*/  IMAD.MOV.U32 R13, RZ, RZ, R7 ;  /* 0x000000ffff0d7224 */ /* 0x000fe400078e0007 */
[----:B------:R-:W-:-:S07]  /*16280*/  IMAD.MOV.U32 R2, RZ, RZ, R14 ;  /* 0x000000ffff027224 */ /* 0x000fce00078e000e */
[----:B------:R-:W-:Y:S05]  /*16290*/  WARPSYNC.COLLECTIVE R15, `(.L_x_2311) ;  /* 0x000000000f087348 */ /* 0x000fea0003c00000 */
[----:B------:R0:W1:Y:S02]  /*162a0*/  SHFL.IDX P6, R14, R13, R12, R11 ;  /* 0x0000000c0d0e7389 */ /* 0x00006400000c000b */
[----:B01----:R-:W-:Y:S01]  /*162b0*/  ENDCOLLECTIVE ;  /* 0x000000000000791b */ /* 0x003fe20003800000 */
.L_x_2311:
[----:B------:R-:W-:Y:S01]  /*162c0*/  ULDC UR4, c[0x0][0x288] ;  /* 0x0000a20000047ab9 */ /* 0x000fe20000000800 */
[----:B------:R-:W-:Y:S01]  /*162d0*/  ULDC.64 UR6, c[0x0][0x208] ;  /* 0x0000820000067ab9 */ /* 0x000fe20000000a00 */
[----:B------:R-:W-:-:S05]  /*162e0*/  IMAD R0, R20, UR4, RZ ;  /* 0x0000000414007c24 */ /* 0x000fca000f8e02ff */
[----:B------:R-:W-:Y:S01]  /*162f0*/  ISETP.GE.AND P3, PT, R8, R0, PT ;  /* 0x000000000800720c */ /* 0x000fe20003f66270 */
[----:B------:R-:W-:Y:S02]  /*16300*/  IMAD.MOV.U32 R13, RZ, RZ, R6 ;  /* 0x000000ffff0d7224 */ /* 0x000fe400078e0006 */
[----:B------:R-:W-:-:S10]  /*16310*/  IMAD.MOV.U32 R12, RZ, RZ, 0x1 ;  /* 0x00000001ff0c7424 */ /* 0x000fd400078e00ff */
[----:B------:R-:W-:Y:S02]  /*16320*/  @!P3 LEA R21, R9, UR38, 0x1 ;  /* 0x000000260915bc11 */ /* 0x000fe4000f8e08ff */
[----:B------:R-:W-:-:S04]  /*16330*/  MOV R3, R14 ;  /* 0x0000000e00037202 */ /* 0x000fc80000000f00 */
        /* <DEDUP_REMOVED lines=15> */
.L_x_2312:
[----:B------:R-:W-:Y:S01]  /*16430*/  VIADD R3, R8, 0x20 ;  /* 0x0000002008037836 */ /* 0x000fe20000000000 */
[----:B------:R-:W-:Y:S02]  /*16440*/  @!P3 LEA R20, R9, UR38, 0x1 ;  /* 0x000000260914bc11 */ /* 0x000fe4000f8e08ff */
[----:B------:R-:W-:Y:S01]  /*16450*/  MOV R13, R7 ;  /* 0x00000007000d7202 */ /* 0x000fe20000000f00 */
[----:B------:R-:W-:-:S07]  /*16460*/  IMAD.MOV.U32 R5, RZ, RZ, R14 ;  /* 0x000000ffff057224 */ /* 0x000fce00078e000e */
[----:B------:R-:W-:Y:S05]  /*16470*/  WARPSYNC.COLLECTIVE R15, `(.L_x_2313) ;  /* 0x000000000f087348 */ /* 0x000fea0003c00000 */
[----:B------:R0:W1:Y:S02]  /*16480*/  SHFL.IDX P6, R14, R13, R12, R11 ;  /* 0x0000000c0d0e7389 */ /* 0x00006400000c000b */
[----:B01----:R-:W-:Y:S01]  /*16490*/  ENDCOLLECTIVE ;  /* 0x000000000000791b */ /* 0x003fe20003800000 */
.L_x_2313:
        /* <DEDUP_REMOVED lines=16> */
.L_x_2314:
[----:B------:R-:W-:Y:S01]  /*165a0*/  VIADD R5, R8, 0x30 ;  /* 0x0000003008057836 */ /* 0x000fe20000000000 */
[----:B------:R-:W-:Y:S01]  /*165b0*/  @!P3 LEA R21, R9, UR38, 0x1 ;  /* 0x000000260915bc11 */ /* 0x000fe2000f8e08ff */
[----:B------:R-:W-:Y:S01]  /*165c0*/  IMAD.MOV.U32 R13, RZ, RZ, R7 ;  /* 0x000000ffff0d7224 */ /* 0x000fe200078e0007 */
[----:B------:R-:W-:-:S07]  /*165d0*/  MOV R3, R14 ;  /* 0x0000000e00037202 */ /* 0x000fce0000000f00 */
[----:B------:R-:W-:Y:S05]  /*165e0*/  WARPSYNC.COLLECTIVE R15, `(.L_x_2315) ;  /* 0x000000000f087348 */ /* 0x000fea0003c00000 */
[----:B------:R0:W1:Y:S02]  /*165f0*/  SHFL.IDX P6, R14, R13, R12, R11 ;  /* 0x0000000c0d0e7389 */ /* 0x00006400000c000b */
[----:B01----:R-:W-:Y:S01]  /*16600*/  ENDCOLLECTIVE ;  /* 0x000000000000791b */ /* 0x003fe20003800000 */
.L_x_2315:
        /* <DEDUP_REMOVED lines=16> */
.L_x_2316:
[----:B------:R-:W-:Y:S01]  /*16710*/  VIADD R3, R8, 0x40 ;  /* 0x0000004008037836 */ /* 0x000fe20000000000 */
[----:B------:R-:W-:Y:S01]  /*16720*/  @!P3 LEA R20, R9, UR38, 0x1 ;  /* 0x000000260914bc11 */ /* 0x000fe2000f8e08ff */
[----:B------:R-:W-:Y:S02]  /*16730*/  IMAD.MOV.U32 R13, RZ, RZ, R7 ;  /* 0x000000ffff0d7224 */ /* 0x000fe400078e0007 */
[----:B------:R-:W-:-:S07]  /*16740*/  IMAD.MOV.U32 R5, RZ, RZ, R14 ;  /* 0x000000ffff057224 */ /* 0x000fce00078e000e */
[----:B------:R-:W-:Y:S05]  /*16750*/  WARPSYNC.COLLECTIVE R15, `(.L_x_2317) ;  /* 0x000000000f087348 */ /* 0x000fea0003c00000 */
[----:B------:R0:W1:Y:S02]  /*16760*/  SHFL.IDX P6, R14, R13, R12, R11 ;  /* 0x0000000c0d0e7389 */ /* 0x00006400000c000b */
[----:B01----:R-:W-:Y:S01]  /*16770*/  ENDCOLLECTIVE ;  /* 0x000000000000791b */ /* 0x003fe20003800000 */
.L_x_2317:
        /* <DEDUP_REMOVED lines=16> */
.L_x_2318:
[----:B------:R-:W-:Y:S01]  /*16880*/  VIADD R5, R8, 0x50 ;  /* 0x0000005008057836 */ /* 0x000fe20000000000 */
[----:B------:R-:W-:Y:S01]  /*16890*/  @!P3 LEA R21, R9, UR38, 0x1 ;  /* 0x000000260915bc11 */ /* 0x000fe2000f8e08ff */
[----:B------:R-:W-:Y:S01]  /*168a0*/  IMAD.MOV.U32 R13, RZ, RZ, R7 ;  /* 0x000000ffff0d7224 */ /* 0x000fe200078e0007 */
[----:B------:R-:W-:-:S07]  /*168b0*/  MOV R3, R14 ;  /* 0x0000000e00037202 */ /* 0x000fce0000000f00 */
[----:B------:R-:W-:Y:S05]  /*168c0*/  WARPSYNC.COLLECTIVE R15, `(.L_x_2319) ;  /* 0x000000000f087348 */ /* 0x000fea0003c00000 */
[----:B------:R0:W1:Y:S02]  /*168d0*/  SHFL.IDX P6, R14, R13, R12, R11 ;  /* 0x0000000c0d0e7389 */ /* 0x00006400000c000b */
[----:B01----:R-:W-:Y:S01]  /*168e0*/  ENDCOLLECTIVE ;  /* 0x000000000000791b */ /* 0x003fe20003800000 */
.L_x_2319:
        /* <DEDUP_REMOVED lines=16> */
.L_x_2320:
[----:B------:R-:W-:Y:S01]  /*169f0*/  VIADD R3, R8, 0x60 ;  /* 0x0000006008037836 */ /* 0x000fe20000000000 */
[----:B------:R-:W-:Y:S01]  /*16a00*/  @!P3 LEA R20, R9, UR38, 0x1 ;  /* 0x000000260914bc11 */ /* 0x000fe2000f8e08ff */
[----:B------:R-:W-:Y:S02]  /*16a10*/  IMAD.MOV.U32 R13, RZ, RZ, R7 ;  /* 0x000000ffff0d7224 */ /* 0x000fe400078e0007 */
[----:B------:R-:W-:-:S07]  /*16a20*/  IMAD.MOV.U32 R5, RZ, RZ, R14 ;  /* 0x000000ffff057224 */ /* 0x000fce00078e000e */
[----:B------:R-:W-:Y:S05]  /*16a30*/  WARPSYNC.COLLECTIVE R15, `(.L_x_2321) ;  /* 0x000000000f087348 */ /* 0x000fea0003c00000 */
[----:B------:R0:W1:Y:S02]  /*16a40*/  SHFL.IDX P6, R14, R13, R12, R11 ;  /* 0x0000000c0d0e7389 */ /* 0x00006400000c000b */
[----:B01----:R-:W-:Y:S01]  /*16a50*/  ENDCOLLECTIVE ;  /* 0x000000000000791b */ /* 0x003fe20003800000 */
.L_x_2321:
        /* <DEDUP_REMOVED lines=16> */
.L_x_2322:
[----:B------:R-:W-:Y:S01]  /*16b60*/  @!P3 LEA R21, R9, UR38, 0x1 ;  /* 0x000000260915bc11 */ /* 0x000fe2000f8e08ff */
[----:B------:R-:W-:Y:S01]  /*16b70*/  IMAD.MOV.U32 R13, RZ, RZ, R7 ;  /* 0x000000ffff0d7224 */ /* 0x000fe200078e0007 */
[----:B------:R-:W-:-:S07]  /*16b80*/  MOV R3, R14 ;  /* 0x0000000e00037202 */ /* 0x000fce0000000f00 */
[----:B------:R-:W-:Y:S05]  /*16b90*/  WARPSYNC.COLLECTIVE R15, `(.L_x_2323) ;  /* 0x000000000f087348 */ /* 0x000fea0003c00000 */
[----:B------:R0:W1:Y:S02]  /*16ba0*/  SHFL.IDX P6, R14, R13, R12, R11 ;  /* 0x0000000c0d0e7389 */ /* 0x00006400000c000b */
[----:B01----:R-:W-:Y:S01]  /*16bb0*/  ENDCOLLECTIVE ;  /* 0x000000000000791b */ /* 0x003fe20003800000 */
.L_x_2323:
        /* <DEDUP_REMOVED lines=15> */
.L_x_2324:
[----:B------:R-:W-:Y:S02]  /*16cb0*/  IMAD.MOV.U32 R13, RZ, RZ, R7 ;  /* 0x000000ffff0d7224 */ /* 0x000fe400078e0007 */
[----:B------:R-:W-:-:S07]  /*16cc0*/  IMAD.MOV.U32 R4, RZ, RZ, R14 ;  /* 0x000000ffff047224 */ /* 0x000fce00078e000e */
[----:B------:R-:W-:Y:S05]  /*16cd0*/  WARPSYNC.COLLECTIVE R15, `(.L_x_2325) ;  /* 0x000000000f087348 */ /* 0x000fea0003c00000 */
[----:B------:R0:W1:Y:S02]  /*16ce0*/  SHFL.IDX P6, R14, R13, R12, R11 ;  /* 0x0000000c0d0e7389 */ /* 0x00006400000c000b */
[----:B01----:R-:W-:Y:S01]  /*16cf0*/  ENDCOLLECTIVE ;  /* 0x000000000000791b */ /* 0x003fe20003800000 */
.L_x_2325:
[----:B------:R-:W-:Y:S05]  /*16d00*/  BRA `(.L_x_2326) ;  /* 0xffffffc000907947 */ /* 0x000fea000383ffff */
.L_x_2224:
[----:B-1----:R-:W-:-:S04]  /*16d10*/  IMAD.U32 R3, RZ, RZ, UR38 ;  /* 0x00000026ff037e24 */ /* 0x002fc8000f8e00ff */
[----:B------:R1:W2:Y:S03]  /*16d20*/  SYNCS.PHASECHK.TRANS64.TRYWAIT P0, [R3+URZ+0x38820], R2 ;  /* 0x03882002030075a7 */ /* 0x0002a6000800017f */
[----:B--2---:R-:W-:Y:S05]  /*16d30*/  @!P0 NANOSLEEP.SYNCS 0x989680 ;  /* 0x009896800000895d */ /* 0x004fea0003900000 */
[----:B------:R-:W2:Y:S02]  /*16d40*/  @!P0 SYNCS.PHASECHK.TRANS64 P0, [R3+URZ+0x38820], R2 ;  /* 0x03882002030085a7 */ /* 0x000ea4000800007f */
[----:B--2---:R-:W-:Y:S05]  /*16d50*/  @!P0 BRA `(.L_x_2224) ;  /* 0xfffffffc00ec8947 */ /* 0x004fea000383ffff */
[----:B------:R-:W-:Y:S05]  /*16d60*/  BRA `(.L_x_2327) ;  /* 0xffffffc000f07947 */ /* 0x000fea000383ffff */
.L_x_2231:
[----:B-1----:R-:W-:-:S04]  /*16d70*/  MOV R3, UR38 ;  /* 0x0000002600037c02 */ /* 0x002fc80008000f00 */
[----:B------:R1:W2:Y:S03]  /*16d80*/  SYNCS.PHASECHK.TRANS64.TRYWAIT P0, [R3+URZ+0x38848], R2 ;  /* 0x03884802030075a7 */ /* 0x0002a6000800017f */
[----:B--2---:R-:W-:Y:S05]  /*16d90*/  @!P0 NANOSLEEP.SYNCS 0x989680 ;  /* 0x009896800000895d */ /* 0x004fea0003900000 */
[----:B------:R-:W2:Y:S02]  /*16da0*/  @!P0 SYNCS.PHASECHK.TRANS64 P0, [R3+URZ+0x38848], R2 ;  /* 0x03884802030085a7 */ /* 0x000ea4000800007f */
[----:B--2---:R-:W-:Y:S05]  /*16db0*/  @!P0 BRA `(.L_x_2231) ;  /* 0xfffffffc00ec8947 */ /* 0x004fea000383ffff */
[----:B------:R-:W-:Y:S05]  /*16dc0*/  BRA `(.L_x_2328) ;  /* 0xffffffc400cc7947 */ /* 0x000fea000383ffff */
.L_x_2239:
[----:B0-----:R-:W-:-:S04]  /*16dd0*/  IMAD.U32 R3, RZ, RZ, UR38 ;  /* 0x00000026ff037e24 */ /* 0x001fc8000f8e00ff */
[----:B------:R0:W1:Y:S03]  /*16de0*/  SYNCS.PHASECHK.TRANS64.TRYWAIT P0, [R3+URZ+0x38860], R2 ;  /* 0x03886002030075a7 */ /* 0x000066000800017f */
[----:B-1----:R-:W-:Y:S05]  /*16df0*/  @!P0 NANOSLEEP.SYNCS 0x989680 ;  /* 0x009896800000895d */ /* 0x002fea0003900000 */
[----:B------:R-:W1:Y:S02]  /*16e00*/  @!P0 SYNCS.PHASECHK.TRANS64 P0, [R3+URZ+0x38860], R2 ;  /* 0x03886002030085a7 */ /* 0x000e64000800007f */
[----:B-1----:R-:W-:Y:S05]  /*16e10*/  @!P0 BRA `(.L_x_2239) ;  /* 0xfffffffc00ec8947 */ /* 0x002fea000383ffff */
[----:B------:R-:W-:Y:S05]  /*16e20*/  BRA `(.L_x_2329) ;  /* 0xffffffc800e07947 */ /* 0x000fea000383ffff */
.L_x_2250:
[----:B-1----:R-:W-:-:S04]  /*16e30*/  IMAD.U32 R3, RZ, RZ, UR38 ;  /* 0x00000026ff037e24 */ /* 0x002fc8000f8e00ff */
[----:B------:R1:W2:Y:S03]  /*16e40*/  SYNCS.PHASECHK.TRANS64.TRYWAIT P0, [R3+URZ+0x38840], R2 ;  /* 0x03884002030075a7 */ /* 0x0002a6000800017f */
[----:B--2---:R-:W-:Y:S05]  /*16e50*/  @!P0 NANOSLEEP.SYNCS 0x989680 ;  /* 0x009896800000895d */ /* 0x004fea0003900000 */
[----:B------:R-:W2:Y:S02]  /*16e60*/  @!P0 SYNCS.PHASECHK.TRANS64 P0, [R3+URZ+0x38840], R2 ;  /* 0x03884002030085a7 */ /* 0x000ea4000800007f */
[----:B--2---:R-:W-:Y:S05]  /*16e70*/  @!P0 BRA `(.L_x_2250) ;  /* 0xfffffffc00ec8947 */ /* 0x004fea000383ffff */
[----:B------:R-:W-:Y:S05]  /*16e80*/  BRA `(.L_x_2330) ;  /* 0xffffffd000707947 */ /* 0x000fea000383ffff */
.L_x_2258:
[----:B0-----:R-:W-:-:S04]  /*16e90*/  IMAD.U32 R3, RZ, RZ, UR38 ;  /* 0x00000026ff037e24 */ /* 0x001fc8000f8e00ff */
[----:B------:R0:W1:Y:S03]  /*16ea0*/  SYNCS.PHASECHK.TRANS64.TRYWAIT P0, [R3+URZ+0x38868], R2 ;  /* 0x03886802030075a7 */ /* 0x000066000800017f */
[----:B-1----:R-:W-:Y:S05]  /*16eb0*/  @!P0 NANOSLEEP.SYNCS 0x989680 ;  /* 0x009896800000895d */ /* 0x002fea0003900000 */
[----:B------:R-:W1:Y:S02]  /*16ec0*/  @!P0 SYNCS.PHASECHK.TRANS64 P0, [R3+URZ+0x38868], R2 ;  /* 0x03886802030085a7 */ /* 0x000e64000800007f */
[----:B-1----:R-:W-:Y:S05]  /*16ed0*/  @!P0 BRA `(.L_x_2258) ;  /* 0xfffffffc00ec8947 */ /* 0x002fea000383ffff */
[----:B------:R-:W-:Y:S05]  /*16ee0*/  BRA `(.L_x_2331) ;  /* 0xffffffd400807947 */ /* 0x000fea000383ffff */
.L_x_2269:
[----:B-1----:R-:W-:-:S04]  /*16ef0*/  MOV R3, UR38 ;  /* 0x0000002600037c02 */ /* 0x002fc80008000f00 */
[----:B------:R1:W2:Y:S03]  /*16f00*/  SYNCS.PHASECHK.TRANS64.TRYWAIT P0, [R3+URZ+0x38848], R2 ;  /* 0x03884802030075a7 */ /* 0x0002a6000800017f */
[----:B--2---:R-:W-:Y:S05]  /*16f10*/  @!P0 NANOSLEEP.SYNCS 0x989680 ;  /* 0x009896800000895d */ /* 0x004fea0003900000 */
[----:B------:R-:W2:Y:S02]  /*16f20*/  @!P0 SYNCS.PHASECHK.TRANS64 P0, [R3+URZ+0x38848], R2 ;  /* 0x03884802030085a7 */ /* 0x000ea4000800007f */
[----:B--2---:R-:W-:Y:S05]  /*16f30*/  @!P0 BRA `(.L_x_2269) ;  /* 0xfffffffc00ec8947 */ /* 0x004fea000383ffff */
[----:B------:R-:W-:Y:S05]  /*16f40*/  BRA `(.L_x_2332) ;  /* 0xffffffdc00287947 */ /* 0x000fea000383ffff */
.L_x_2277:
[----:B0-----:R-:W-:-:S04]  /*16f50*/  IMAD.U32 R3, RZ, RZ, UR38 ;  /* 0x00000026ff037e24 */ /* 0x001fc8000f8e00ff */
[----:B------:R0:W1:Y:S03]  /*16f60*/  SYNCS.PHASECHK.TRANS64.TRYWAIT P0, [R3+URZ+0x38860], R2 ;  /* 0x03886002030075a7 */ /* 0x000066000800017f */
[----:B-1----:R-:W-:Y:S05]  /*16f70*/  @!P0 NANOSLEEP.SYNCS 0x989680 ;  /* 0x009896800000895d */ /* 0x002fea0003900000 */
[----:B------:R-:W1:Y:S02]  /*16f80*/  @!P0 SYNCS.PHASECHK.TRANS64 P0, [R3+URZ+0x38860], R2 ;  /* 0x03886002030085a7 */ /* 0x000e64000800007f */
[----:B-1----:R-:W-:Y:S05]  /*16f90*/  @!P0 BRA `(.L_x_2277) ;  /* 0xfffffffc00ec8947 */ /* 0x002fea000383ffff */
[----:B------:R-:W-:Y:S05]  /*16fa0*/  BRA `(.L_x_2333) ;  /* 0xffffffe000347947 */ /* 0x000fea000383ffff */
.L_x_2287:
[----:B0-----:R0:W1:Y:S02]  /*16fb0*/  SYNCS.PHASECHK.TRANS64.TRYWAIT P0, [R3+URZ+0x38860], R0 ;  /* 0x03886000030075a7 */ /* 0x001064000800017f */
[----:B-1----:R-:W-:Y:S05]  /*16fc0*/  @!P0 NANOSLEEP.SYNCS 0x989680 ;  /* 0x009896800000895d */ /* 0x002fea0003900000 */
[----:B------:R-:W1:Y:S02]  /*16fd0*/  @!P0 SYNCS.PHASECHK.TRANS64 P0, [R3+URZ+0x38860], R0 ;  /* 0x03886000030085a7 */ /* 0x000e64000800007f */
[----:B-1----:R-:W-:Y:S05]  /*16fe0*/  @!P0 BRA `(.L_x_2287) ;  /* 0xfffffffc00f08947 */ /* 0x002fea000383ffff */
[----:B------:R-:W-:Y:S05]  /*16ff0*/  BRA `(.L_x_2334) ;  /* 0xffffffe4006c7947 */ /* 0x000fea000383ffff */
.L_x_2294:
[----:B0-----:R0:W1:Y:S02]  /*17000*/  SYNCS.PHASECHK.TRANS64.TRYWAIT P0, [R2+URZ+0x38820], R3 ;  /* 0x03882003020075a7 */ /* 0x001064000800017f */
[----:B-1----:R-:W-:Y:S05]  /*17010*/  @!P0 NANOSLEEP.SYNCS 0x989680 ;  /* 0x009896800000895d */ /* 0x002fea0003900000 */
[----:B------:R-:W1:Y:S02]  /*17020*/  @!P0 SYNCS.PHASECHK.TRANS64 P0, [R2+URZ+0x38820], R3 ;  /* 0x03882003020085a7 */ /* 0x000e64000800007f */
[----:B-1----:R-:W-:Y:S05]  /*17030*/  @!P0 BRA `(.L_x_2294) ;  /* 0xfffffffc00f08947 */ /* 0x002fea000383ffff */
[----:B------:R-:W-:Y:S05]  /*17040*/  BRA `(.L_x_2335) ;  /* 0xffffffe800a47947 */ /* 0x000fea000383ffff */
.L_x_2295:
[----:B------:R-:W1:Y:S01]  /*17050*/  S2R R4, SR_TID.X ;  /* 0x0000000000047919 */ /* 0x000e620000002100 */
[----:B------:R-:W-:Y:S01]  /*17060*/  BSSY B0, `(.L_x_2336) ;  /* 0x000000a000007945 */ /* 0x000fe20003800000 */
[----:B------:R-:W-:Y:S01]  /*17070*/  IMAD.MOV.U32 R12, RZ, RZ, RZ ;  /* 0x000000ffff0c7224 */ /* 0x000fe200078e00ff */
[----:B------:R-:W-:Y:S01]  /*17080*/  MOV R11, 0x1f ;  /* 0x0000001f000b7802 */ /* 0x000fe20000000f00 */
[----:B------:R-:W-:Y:S01]  /*17090*/  IMAD.MOV.U32 R15, RZ, RZ, -0x1 ;  /* 0xffffffffff0f7424 */ /* 0x000fe200078e00ff */
[----:B-1----:R-:W-:-:S04]  /*170a0*/  SHF.R.U32.HI R4, RZ, 0x5, R4 ;  /* 0x00000005ff047819 */ /* 0x002fc80000011604 */
[----:B------:R-:W-:-:S05]  /*170b0*/  LOP3.LUT R4, R4, 0x3, RZ, 0xc0, !PT ;  /* 0x0000000304047812 */ /* 0x000fca00078ec0ff */
[----:B------:R-:W-:-:S07]  /*170c0*/  IMAD.MOV.U32 R13, RZ, RZ, R4 ;  /* 0x000000ffff0d7224 */ /* 0x000fce00078e0004 */
[----:B0-----:R-:W-:Y:S05]  /*170d0*/  WARPSYNC.COLLECTIVE R15, `(.L_x_2337) ;  /* 0x000000000f087348 */ /* 0x001fea0003c00000 */
[----:B------:R1:W2:Y:S02]  /*170e0*/  SHFL.IDX P6, R14, R13, R12, R11 ;  /* 0x0000000c0d0e7389 */ /* 0x0002a400000c000b */
[----:B012---:R-:W-:Y:S01]  /*170f0*/  ENDCOLLECTIVE ;  /* 0x000000000000791b */ /* 0x007fe20003800000 */
.L_x_2337:
[----:B------:R-:W-:Y:S05]  /*17100*/  BSYNC B0 ;  /* 0x0000000000007941 */ /* 0x000fea0003800000 */
.L_x_2336:
[----:B------:R-:W-:Y:S05]  /*17110*/  BRA `(.L_x_2338) ;  /* 0xffffffe800887947 */ /* 0x000fea000383ffff */
.L_x_2296:
[----:B------:R-:W-:Y:S01]  /*17120*/  BSSY B0, `(.L_x_2339) ;  /* 0x0000006000007945 */ /* 0x000fe20003800000 */
[----:B------:R-:W-:-:S07]  /*17130*/  IMAD.MOV.U32 R15, RZ, RZ, -0x1 ;  /* 0xffffffffff0f7424 */ /* 0x000fce00078e00ff */
[----:B0-----:R-:W-:Y:S05]  /*17140*/  WARPSYNC.COLLECTIVE R15, `(.L_x_2340) ;  /* 0x000000000f0c7348 */ /* 0x001fea0003c00000 */
[----:B------:R-:W-:Y:S02]  /*17150*/  ELECT P6, UR62, PT ;  /* 0x00000000003e782f */ /* 0x000fe400038c0000 */
[----:B------:R-:W-:Y:S01]  /*17160*/  MOV R14, UR62 ;  /* 0x0000003e000e7c02 */ /* 0x000fe20008000f00 */
[----:B0-----:R-:W-:Y:S10]  /*17170*/  ENDCOLLECTIVE ;  /* 0x000000000000791b */ /* 0x001ff40003800000 */
.L_x_2340:
[----:B------:R-:W-:Y:S05]  /*17180*/  BSYNC B0 ;  /* 0x0000000000007941 */ /* 0x000fea0003800000 */
.L_x_2339:
[----:B------:R-:W-:Y:S05]  /*17190*/  BRA `(.L_x_2341) ;  /* 0xffffffe8007c7947 */ /* 0x000fea000383ffff */
.L_x_2298:
[----:B0-----:R0:W1:Y:S02]  /*171a0*/  SYNCS.PHASECHK.TRANS64.TRYWAIT P0, [R6+URZ], R5 ;  /* 0x00000005060075a7 */ /* 0x001064000800017f */
[----:B-1----:R-:W-:Y:S05]  /*171b0*/  @!P0 NANOSLEEP.SYNCS 0x989680 ;  /* 0x009896800000895d */ /* 0x002fea0003900000 */
[----:B------:R-:W1:Y:S02]  /*171c0*/  @!P0 SYNCS.PHASECHK.TRANS64 P0, [R6+URZ], R5 ;  /* 0x00000005060085a7 */ /* 0x000e64000800007f */
[----:B-1----:R-:W-:Y:S05]  /*171d0*/  @!P0 BRA `(.L_x_2298) ;  /* 0xfffffffc00f08947 */ /* 0x002fea000383ffff */
[----:B------:R-:W-:Y:S05]  /*171e0*/  BRA `(.L_x_2342) ;  /* 0xffffffe800b07947 */ /* 0x000fea000383ffff */
.L_x_2299:
[----:B-1----:R1:W2:Y:S02]  /*171f0*/  SYNCS.PHASECHK.TRANS64.TRYWAIT P0, [R3+URZ], R4 ;  /* 0x00000004030075a7 */ /* 0x0022a4000800017f */
[----:B--2---:R-:W-:Y:S05]  /*17200*/  @!P0 NANOSLEEP.SYNCS 0x989680 ;  /* 0x009896800000895d */ /* 0x004fea0003900000 */
[----:B------:R-:W2:Y:S02]  /*17210*/  @!P0 SYNCS.PHASECHK.TRANS64 P0, [R3+URZ], R4 ;  /* 0x00000004030085a7 */ /* 0x000ea4000800007f */
[----:B--2---:R-:W-:Y:S05]  /*17220*/  @!P0 BRA `(.L_x_2299) ;  /* 0xfffffffc00f08947 */ /* 0x004fea000383ffff */
[----:B------:R-:W-:Y:S05]  /*17230*/  BRA `(.L_x_2343) ;  /* 0xffffffe800a47947 */ /* 0x000fea000383ffff */
.L_x_2301:
[----:B-1----:R1:W2:Y:S02]  /*17240*/  SYNCS.PHASECHK.TRANS64.TRYWAIT P0, [R0+URZ], R5 ;  /* 0x00000005000075a7 */ /* 0x0022a4000800017f */
[----:B--2---:R-:W-:Y:S05]  /*17250*/  @!P0 NANOSLEEP.SYNCS 0x989680 ;  /* 0x009896800000895d */ /* 0x004fea0003900000 */
[----:B------:R-:W2:Y:S02]  /*17260*/  @!P0 SYNCS.PHASECHK.TRANS64 P0, [R0+URZ], R5 ;  /* 0x00000005000085a7 */ /* 0x000ea4000800007f */
[----:B--2---:R-:W-:Y:S05]  /*17270*/  @!P0 BRA `(.L_x_2301) ;  /* 0xfffffffc00f08947 */ /* 0x004fea000383ffff */
[----:B------:R-:W-:Y:S05]  /*17280*/  BRA `(.L_x_2344) ;  /* 0xffffffe800a87947 */ /* 0x000fea000383ffff */
.L_x_2345:
        /* <DEDUP_REMOVED lines=15> */
.L_x_14845:


//--------------------- .text._ZN7cutlass13device_kernelIN5flash11enable_sm90INS1_16FlashAttnFwdSm90INS1_25CollectiveMainloopFwdSm90ILi2EN4cute5tupleIJNS5_1CILi1EEES8_S8_EEENS6_IJNS7_ILi128EEENS7_ILi80EEENS7_ILi256EEEEEELi256ENS_6half_tEfNS_4arch4Sm90ELb1ELb0ELb1ELb1ELb0ELb0ELb0ELb1ELb1ELb1ELb1ELb0EEENS1_21CollectiveEpilogueFwdINS6_IJSA_SC_SB_EEES9_SE_SG_Li256ELb1ELb1ELb1ELb0EEENS1_36VarlenDynamicPersistentTileSchedulerILi128ELi80ELi256ELi128ELb1ELb1ELb1ELb1ELb1ELb1EEEEEEEEEvNT_6ParamsE --------------------------
	.section	.text._ZN7cutlass13device_kernelIN5flash11enable_sm90INS1_16FlashAttnFwdSm90INS1_25CollectiveMainloopFwdSm90ILi2EN4cute5tupleIJNS5_1CILi1EEES8_S8_EEENS6_IJNS7_ILi128EEENS7_ILi80EEENS7_ILi256EEEEEELi256ENS_6half_tEfNS_4arch4Sm90ELb1ELb0ELb1ELb1ELb0ELb0ELb0ELb1ELb1ELb1ELb1ELb0EEENS1_21CollectiveEpilogueFwdINS6_IJSA_SC_SB_EEES9_SE_SG_Li256ELb1ELb1ELb1ELb0EEENS1_36VarlenDynamicPersistentTileSchedulerILi128ELi80ELi256ELi128ELb1ELb1ELb1ELb1ELb1ELb1EEEEEEEEEvNT_6ParamsE,"ax",@progbits
	.align	128
.text._ZN7cutlass13device_kernelIN5flash11enable_sm90INS1_16FlashAttnFwdSm90INS1_25CollectiveMainloopFwdSm90ILi2EN4cute5tupleIJNS5_1CILi1EEES8_S8_EEENS6_IJNS7_ILi128EEENS7_ILi80EEENS7_ILi256EEEEEELi256ENS_6half_tEfNS_4arch4Sm90ELb1ELb0ELb1ELb1ELb0ELb0ELb0ELb1ELb1ELb1ELb1ELb0EEENS1_21CollectiveEpilogueFwdINS6_IJSA_SC_SB_EEES9_SE_SG_Li256ELb1ELb1ELb1ELb0EEENS1_36VarlenDynamicPersistentTileSchedulerILi128ELi80ELi256ELi128ELb1ELb1ELb1ELb1ELb1ELb1EEEEEEEEEvNT_6ParamsE:
        .type           _ZN7cutlass13device_kernelIN5flash11enable_sm90INS1_16FlashAttnFwdSm90INS1_25CollectiveMainloopFwdSm90ILi2EN4cute5tupleIJNS5_1CILi1EEES8_S8_EEENS6_IJNS7_ILi128EEENS7_ILi80EEENS7_ILi256EEEEEELi256ENS_6half_tEfNS_4arch4Sm90ELb1ELb0ELb1ELb1ELb0ELb0ELb0ELb1ELb1ELb1ELb1ELb0EEENS1_21CollectiveEpilogueFwdINS6_IJSA_SC_SB_EEES9_SE_SG_Li256ELb1ELb1ELb1ELb0EEENS1_36VarlenDynamicPersistentTileSchedulerILi128ELi80ELi256ELi128ELb1ELb1ELb1ELb1ELb1ELb1EEEEEEEEEvNT_6ParamsE,@function
        .size           _ZN7cutlass13device_kernelIN5flash11enable_sm90INS1_16FlashAttnFwdSm90INS1_25CollectiveMainloopFwdSm90ILi2EN4cute5tupleIJNS5_1CILi1EEES8_S8_EEENS6_IJNS7_ILi128EEENS7_ILi80EEENS7_ILi256EEEEEELi256ENS_6half_tEfNS_4arch4Sm90ELb1ELb0ELb1ELb1ELb0ELb0ELb0ELb1ELb1ELb1ELb1ELb0EEENS1_21CollectiveEpilogueFwdINS6_IJSA_SC_SB_EEES9_SE_SG_Li256ELb1ELb1ELb1ELb0EEENS1_36VarlenDynamicPersistentTileSchedulerILi128ELi80ELi256ELi128ELb1ELb1ELb1ELb1ELb1ELb1EEEEEEEEEvNT_6ParamsE,(.L_x_14846 - _ZN7cutlass13device_kernelIN5flash11enable_sm90INS1_16FlashAttnFwdSm90INS1_25CollectiveMainloopFwdSm90ILi2EN4cute5tupleIJNS5_1CILi1EEES8_S8_EEENS6_IJNS7_ILi128EEENS7_ILi80EEENS7_ILi256EEEEEELi256ENS_6half_tEfNS_4arch4Sm90ELb1ELb0ELb1ELb1ELb0ELb0ELb0ELb1ELb1ELb1ELb1ELb0EEENS1_21CollectiveEpilogueFwdINS6_IJSA_SC_SB_EEES9_SE_SG_Li256ELb1ELb1ELb1ELb0EEENS1_36VarlenDynamicPersistentTileSchedulerILi128ELi80ELi256ELi128ELb1ELb1ELb1ELb1ELb1ELb1EEEEEEEEEvNT_6ParamsE)
        .other          _ZN7cutlass13device_kernelIN5flash11enable_sm90INS1_16FlashAttnFwdSm90INS1_25CollectiveMainloopFwdSm90ILi2EN4cute5tupleIJNS5_1CILi1EEES8_S8_EEENS6_IJNS7_ILi128EEENS7_ILi80EEENS7_ILi256EEEEEELi256ENS_6half_tEfNS_4arch4Sm90ELb1ELb0ELb1ELb1ELb0ELb0ELb0ELb1ELb1ELb1ELb1ELb0EEENS1_21CollectiveEpilogueFwdINS6_IJSA_SC_SB_EEES9_SE_SG_Li256ELb1ELb1ELb1ELb0EEENS1_36VarlenDynamicPersistentTileSchedulerILi128ELi80ELi256ELi128ELb1ELb1ELb1ELb1ELb1ELb1EEEEEEEEEvNT_6ParamsE,@"STO_CUDA_ENTRY STV_DEFAULT"
_ZN7cutlass13device_kernelIN5flash11enable_sm90INS1_16FlashAttnFwdSm90INS1_25CollectiveMainloopFwdSm90ILi2EN4cute5tupleIJNS5_1CILi1EEES8_S8_EEENS6_IJNS7_ILi128EEENS7_ILi80EEENS7_ILi256EEEEEELi256ENS_6half_tEfNS_4arch4Sm90ELb1ELb0ELb1ELb1ELb0ELb0ELb0ELb1ELb1ELb1ELb1ELb0EEENS1_21CollectiveEpilogueFwdINS6_IJSA_SC_SB_EEES9_SE_SG_Li256ELb1ELb1ELb1ELb0EEENS1_36VarlenDynamicPersistentTileSchedulerILi128ELi80ELi256ELi128ELb1ELb1ELb1ELb1ELb1ELb1EEEEEEEEEvNT_6ParamsE:
        /* <DEDUP_REMOVED lines=18> */
.L_x_2347:
[----:B------:R-:W-:Y:S05]  /*0120*/  BSYNC B0 ;  /* 0x0000000000007941 */ /* 0x000fea0003800000 */
.L_x_2346:
        /* <DEDUP_REMOVED lines=41> */
.L_x_2348:
        /* <DEDUP_REMOVED lines=22> */
.L_x_2349:
        /* <DEDUP_REMOVED lines=18> */
.L_x_2350:
        /* <DEDUP_REMOVED lines=22> */
.L_x_2351:
        /* <DEDUP_REMOVED lines=22> */
.L_x_2352:
        /* <DEDUP_REMOVED lines=8> */
.L_x_2354:
        /* <DEDUP_REMOVED lines=18> */
[----:B------:R-:W-:Y:S02]  /*0aa0*/  R2UR UR6, R10 ;  /* 0x000000000a0672ca */ /* 0x000fe400000e0000 */
        /* <DEDUP_REMOVED lines=11> */
[----:B------:R-:W-:-:S03]  /*0b60*/  SHF.R.S32.HI R2, RZ, 0x4, R3 ;  /* 0x00000004ff027819 */ /* 0x000fc60000011403 */
[C---:B------:R-:W-:Y:S01]  /*0b70*/  IMAD.IADD R12, R6.reuse, 0x1, -R5 ;  /* 0x00000001060c7824 */ /* 0x040fe200078e0a05 */
[C---:B------:R-:W-:Y:S01]  /*0b80*/  LOP3.LUT R5, R3.reuse, 0x3fffff0, RZ, 0xc0, !PT ;  /* 0x03fffff003057812 */ /* 0x040fe200078ec0ff */
[----:B------:R-:W-:Y:S01]  /*0b90*/  ULOP3.LUT UR8, UR4, 0x1, URZ, 0xfc, !UPT ;  /* 0x0000000104087892 */ /* 0x000fe2000f8efc3f */
[----:B------:R-:W-:Y:S02]  /*0ba0*/  LEA.HI R4, R3, R2, RZ, 0x1 ;  /* 0x0000000203047211 */ /* 0x000fe400078f08ff */
[----:B------:R-:W-:Y:S01]  /*0bb0*/  SHF.R.S32.HI R8, RZ, 0x1f, R12 ;  /* 0x0000001fff087819 */ /* 0x000fe2000001140c */
[----:B------:R-:W-:Y:S01]  /*0bc0*/  IMAD.IADD R5, R6, 0x1, -R5 ;  /* 0x0000000106057824 */ /* 0x000fe200078e0a05 */
[----:B------:R-:W-:Y:S01]  /*0bd0*/  SHF.R.S32.HI R3, RZ, 0x7, R0 ;  /* 0x00000007ff037819 */ /* 0x000fe20000011400 */
[----:B------:R0:W-:Y:S01]  /*0be0*/  STL [R1+0x34], R12 ;  /* 0x0000340c01007387 */ /* 0x0001e20000100800 */
[----:B------:R-:W-:Y:S01]  /*0bf0*/  LEA.HI R9, R8, R12, RZ, 0x2 ;  /* 0x0000000c08097211 */ /* 0x000fe200078f10ff */
[----:B------:R-:W-:Y:S01]  /*0c00*/  UMOV UR4, URZ ;  /* 0x0000003f00047c82 */ /* 0x000fe20008000000 */
[----:B------:R-:W-:Y:S01]  /*0c10*/  LOP3.LUT R6, R7, 0xfffffc00, RZ, 0xc0, !PT ;  /* 0xfffffc0007067812 */ /* 0x000fe200078ec0ff */
[----:B------:R-:W-:Y:S01]  /*0c20*/  IMAD.U32 R16, RZ, RZ, UR4 ;  /* 0x00000004ff107e24 */ /* 0x000fe2000f8e00ff */
[----:B------:R-:W-:-:S02]  /*0c30*/  SHF.R.S32.HI R10, RZ, 0x2, R9 ;  /* 0x00000002ff0a7819 */ /* 0x000fc40000011409 */
[----:B------:R-:W-:Y:S01]  /*0c40*/  SHF.R.S32.HI R11, RZ, 0x1f, R9 ;  /* 0x0000001fff0b7819 */ /* 0x000fe20000011409 */
[----:B------:R-:W-:Y:S01]  /*0c50*/  IMAD R6, R5, 0x40, R6 ;  /* 0x0000004005067824 */ /* 0x000fe200078e0206 */
[----:B------:R-:W-:Y:S02]  /*0c60*/  LEA.HI R0, R0, R3, RZ, 0x1 ;  /* 0x0000000300007211 */ /* 0x000fe400078f08ff */
[----:B------:R-:W-:Y:S02]  /*0c70*/  LEA.HI R11, R11, R10, RZ, 0x3 ;  /* 0x0000000a0b0b7211 */ /* 0x000fe400078f18ff */
[----:B------:R-:W-:Y:S02]  /*0c80*/  LOP3.LUT R7, R4, 0x1ffffffe, RZ, 0xc0, !PT ;  /* 0x1ffffffe04077812 */ /* 0x000fe400078ec0ff */
[----:B------:R-:W-:Y:S02]  /*0c90*/  LOP3.LUT R11, R11, 0xfffffff8, RZ, 0xc0, !PT ;  /* 0xfffffff80b0b7812 */ /* 0x000fe400078ec0ff */
[----:B------:R-:W-:Y:S01]  /*0ca0*/  LEA.HI R8, R8, R12, RZ, 0x5 ;  /* 0x0000000c08087211 */ /* 0x000fe200078f28ff */
[----:B------:R-:W-:Y:S01]  /*0cb0*/  IMAD.IADD R7, R2, 0x1, -R7 ;  /* 0x0000000102077824 */ /* 0x000fe200078e0a07 */
[----:B------:R-:W-:Y:S01]  /*0cc0*/  LOP3.LUT R0, R0, 0x3fffffe, RZ, 0xc0, !PT ;  /* 0x03fffffe00007812 */ /* 0x000fe200078ec0ff */
[----:B------:R-:W-:Y:S01]  /*0cd0*/  IMAD.IADD R11, R10, 0x1, -R11 ;  /* 0x000000010a0b7824 */ /* 0x000fe200078e0a0b */
[----:B------:R-:W-:-:S02]  /*0ce0*/  SHF.R.S32.HI R8, RZ, 0x5, R8 ;  /* 0x00000005ff087819 */ /* 0x000fc40000011408 */
[----:B------:R-:W-:Y:S01]  /*0cf0*/  LOP3.LUT R9, R9, 0x7ffffffc, RZ, 0xc0, !PT ;  /* 0x7ffffffc09097812 */ /* 0x000fe200078ec0ff */
[----:B------:R-:W-:Y:S01]  /*0d00*/  IMAD.IADD R0, R3, 0x1, -R0 ;  /* 0x0000000103007824 */ /* 0x000fe200078e0a00 */
[----:B------:R-:W-:Y:S01]  /*0d10*/  LEA.HI R2, R13, R13, RZ, 0x1 ;  /* 0x0000000d0d027211 */ /* 0x000fe200078f08ff */
[----:B------:R-:W-:Y:S02]  /*0d20*/  IMAD R3, R7, 0x8, R6 ;  /* 0x0000000807037824 */ /* 0x000fe400078e0206 */
[----:B------:R-:W-:Y:S01]  /*0d30*/  IMAD R11, R8, 0x10, R11 ;  /* 0x00000010080b7824 */ /* 0x000fe200078e020b */
[----:B------:R-:W-:Y:S01]  /*0d40*/  LOP3.LUT R2, R2, 0x1ffffffe, RZ, 0xc0, !PT ;  /* 0x1ffffffe02027812 */ /* 0x000fe200078ec0ff */
[----:B------:R-:W-:Y:S01]  /*0d50*/  IMAD.IADD R9, R12, 0x1, -R9 ;  /* 0x000000010c097824 */ /* 0x000fe200078e0a09 */
[----:B------:R1:W-:Y:S01]  /*0d60*/  STL [R1+0x64], R3 ;  /* 0x0000640301007387 */ /* 0x0003e20000100800 */
[----:B------:R-:W-:Y:S02]  /*0d70*/  IMAD R0, R0, 0x40, R11 ;  /* 0x0000004000007824 */ /* 0x000fe400078e020b */
[----:B------:R-:W-:-:S02]  /*0d80*/  IMAD.SHL.U32 R19, R9, 0x2, RZ ;  /* 0x0000000209137824 */ /* 0x000fc400078e00ff */
[----:B------:R-:W-:Y:S01]  /*0d90*/  IMAD.IADD R2, R13, 0x1, -R2 ;  /* 0x000000010d027824 */ /* 0x000fe200078e0a02 */
[----:B------:R-:W-:Y:S01]  /*0da0*/  STL [R1+0x60], R0 ;  /* 0x0000600001007387 */ /* 0x000fe20000100800 */
[C---:B0-----:R-:W-:Y:S02]  /*0db0*/  VIADD R12, R19.reuse, 0x8 ;  /* 0x00000008130c7836 */ /* 0x041fe40000000000 */
[C---:B------:R-:W-:Y:S02]  /*0dc0*/  VIADD R11, R19.reuse, 0x10 ;  /* 0x00000010130b7836 */ /* 0x040fe40000000000 */
[----:B-1----:R-:W-:Y:S01]  /*0dd0*/  IMAD.U32 R3, RZ, RZ, UR8 ;  /* 0x00000008ff037e24 */ /* 0x002fe2000f8e00ff */
[----:B------:R-:W-:Y:S01]  /*0de0*/  SHF.R.S32.HI R14, RZ, 0x1f, R12 ;  /* 0x0000001fff0e7819 */ /* 0x000fe2000001140c */
[C---:B------:R-:W-:Y:S01]  /*0df0*/  VIADD R10, R19.reuse, 0x18 ;  /* 0x00000018130a7836 */ /* 0x040fe20000000000 */
[----:B------:R-:W-:Y:S01]  /*0e00*/  SHF.R.S32.HI R13, RZ, 0x1f, R11 ;  /* 0x0000001fff0d7819 */ /* 0x000fe2000001140b */
[C---:B------:R-:W-:Y:S01]  /*0e10*/  VIADD R9, R19.reuse, 0x20 ;  /* 0x0000002013097836 */ /* 0x040fe20000000000 */
[----:B------:R0:W-:Y:S01]  /*0e20*/  STL [R1+0x68], R3 ;  /* 0x0000680301007387 */ /* 0x0001e20000100800 */
        /* <DEDUP_REMOVED lines=10> */
[----:B0-----:R-:W-:Y:S01]  /*0ed0*/  IMAD.U32 R3, RZ, RZ, UR4 ;  /* 0x00000004ff037e24 */ /* 0x001fe2000f8e00ff */
[----:B------:R-:W-:Y:S01]  /*0ee0*/  SHF.R.S32.HI R7, RZ, 0x1f, R5 ;  /* 0x0000001fff077819 */ /* 0x000fe20000011405 */
[C---:B------:R-:W-:Y:S01]  /*0ef0*/  VIADD R234, R19.reuse, 0x58 ;  /* 0x0000005813ea7836 */ /* 0x040fe20000000000 */
[----:B------:R-:W-:Y:S01]  /*0f00*/  SHF.R.S32.HI R6, RZ, 0x1f, R4 ;  /* 0x0000001fff067819 */ /* 0x000fe20000011404 */
[C---:B------:R-:W-:Y:S01]  /*0f10*/  VIADD R233, R19.reuse, 0x60 ;  /* 0x0000006013e97836 */ /* 0x040fe20000000000 */
[----:B------:R0:W-:Y:S01]  /*0f20*/  STL [R1+0x30], R3 ;  /* 0x0000300301007387 */ /* 0x0001e20000100800 */
[C---:B------:R-:W-:Y:S01]  /*0f30*/  VIADD R232, R19.reuse, 0x68 ;  /* 0x0000006813e87836 */ /* 0x040fe20000000000 */
[----:B------:R-:W-:Y:S01]  /*0f40*/  SHF.R.S32.HI R4, RZ, 0x1f, R234 ;  /* 0x0000001fff047819 */ /* 0x000fe200000114ea */
[----:B------:R-:W-:-:S02]  /*0f50*/  VIADD R231, R19, 0x70 ;  /* 0x0000007013e77836 */ /* 0x000fc40000000000 */
[C---:B------:R-:W-:Y:S02]  /*0f60*/  VIADD R230, R19.reuse, 0x78 ;  /* 0x0000007813e67836 */ /* 0x040fe40000000000 */
[C---:B------:R-:W-:Y:S01]  /*0f70*/  VIADD R229, R19.reuse, 0x80 ;  /* 0x0000008013e57836 */ /* 0x040fe20000000000 */
[----:B------:R-:W-:Y:S01]  /*0f80*/  SHF.R.S32.HI R4, RZ, 0x1f, R231 ;  /* 0x0000001fff047819 */ /* 0x000fe200000114e7 */
[C---:B------:R-:W-:Y:S02]  /*0f90*/  VIADD R228, R19.reuse, 0x88 ;  /* 0x0000008813e47836 */ /* 0x040fe40000000000 */
        /* <DEDUP_REMOVED lines=22> */
[----:B------:R-:W-:Y:S01]  /*1100*/  SHF.R.S32.HI R5, RZ, 0x1f, R223 ;  /* 0x0000001fff057819 */ /* 0x000fe200000114df */
[----:B------:R-:W-:Y:S01]  /*1110*/  IMAD R213, R2, 0x8, R0 ;  /* 0x0000000802d57824 */ /* 0x000fe200078e0200 */
[----:B------:R-:W-:-:S02]  /*1120*/  SHF.R.S32.HI R4, RZ, 0x1f, R222 ;  /* 0x0000001fff047819 */ /* 0x000fc400000114de */
[----:B------:R-:W-:Y:S02]  /*1130*/  SHF.R.S32.HI R3, RZ, 0x1f, R221 ;  /* 0x0000001fff037819 */ /* 0x000fe400000114dd */
[----:B------:R-:W-:Y:S02]  /*1140*/  SHF.R.S32.HI R5, RZ, 0x1f, R220 ;  /* 0x0000001fff057819 */ /* 0x000fe400000114dc */
[----:B------:R-:W-:Y:S02]  /*1150*/  SHF.R.S32.HI R4, RZ, 0x1f, R219 ;  /* 0x0000001fff047819 */ /* 0x000fe400000114db */
[----:B------:R-:W-:-:S07]  /*1160*/  SHF.R.S32.HI R3, RZ, 0x1f, R218 ;  /* 0x0000001fff037819 */ /* 0x000fce00000114da */
.L_x_2412:
[----:B------:R-:W-:Y:S01]  /*1170*/  ULDC.64 UR8, c[0x0][0xc88] ;  /* 0x0003220000087ab9 */ /* 0x000fe20000000a00 */
[----:B------:R-:W-:Y:S01]  /*1180*/  ULDC.64 UR12, c[0x0][0x208] ;  /* 0x00008200000c7ab9 */ /* 0x000fe20000000a00 */
[----:B------:R-:W-:Y:S01]  /*1190*/  UIMAD.WIDE UR8, UR7, 0x4, UR8 ;  /* 0x00000004070878a5 */ /* 0x000fe2000f8e0208 */
[----:B------:R-:W-:-:S05]  /*11a0*/  ULDC.64 UR10, c[0x0][0xa18] ;  /* 0x00028600000a7ab9 */ /* 0x000fca0000000a00 */
[----:B01234-:R-:W-:Y:S02]  /*11b0*/  IMAD.U32 R2, RZ, RZ, UR8 ;  /* 0x00000008ff027e24 */ /* 0x01ffe4000f8e00ff */
[----:B------:R-:W-:Y:S01]  /*11c0*/  IMAD.U32 R3, RZ, RZ, UR9 ;  /* 0x00000009ff037e24 */ /* 0x000fe2000f8e00ff */
        /* <DEDUP_REMOVED lines=10> */
[----:B------:R-:W-:Y:S01]  /*1270*/  IMAD.U32 R217, RZ, RZ, UR4 ;  /* 0x00000004ffd97e24 */ /* 0x000fe2000f8e00ff */
[----:B------:R-:W-:-:S04]  /*1280*/  @UP0 ULEA UR8, UP2, UR4, UR8, 0x2 ;  /* 0x0000000804080291 */ /* 0x000fc8000f84103f */
[----:B------:R-:W-:Y:S02]  /*1290*/  @UP0 ULEA.HI.X UR9, UR4, UR9, UR14, 0x2, UP2 ;  /* 0x0000000904090291 */ /* 0x000fe400090f140e */
[----:B------:R-:W-:Y:S01]  /*12a0*/  IMAD.U32 R6, RZ, RZ, UR14 ;  /* 0x0000000eff067e24 */ /* 0x000fe2000f8e00ff */
[----:B------:R-:W-:Y:S01]  /*12b0*/  @UP1 ULEA UR10, UP0, UR4, UR10, 0x2 ;  /* 0x0000000a040a1291 */ /* 0x000fe2000f80103f */
[----:B------:R-:W-:-:S03]  /*12c0*/  IMAD.U32 R2, RZ, RZ, UR8 ;  /* 0x00000008ff027e24 */ /* 0x000fc6000f8e00ff */
[----:B------:R-:W-:Y:S01]  /*12d0*/  @UP1 ULEA.HI.X UR11, UR4, UR11, UR14, 0x2, UP0 ;  /* 0x0000000b040b1291 */ /* 0x000fe200080f140e */
[----:B------:R-:W-:Y:S01]  /*12e0*/  IMAD.U32 R3, RZ, RZ, UR9 ;  /* 0x00000009ff037e24 */ /* 0x000fe2000f8e00ff */
[----:B------:R-:W-:Y:S01]  /*12f0*/  ULDC.64 UR8, c[0x0][0x418] ;  /* 0x0001060000087ab9 */ /* 0x000fe20000000a00 */
[----:B------:R-:W-:Y:S01]  /*1300*/  IMAD.U32 R4, RZ, RZ, UR10 ;  /* 0x0000000aff047e24 */ /* 0x000fe2000f8e00ff */
[----:B------:R-:W-:Y:S01]  /*1310*/  ULOP3.LUT UR7, UR6, 0xff0000, URZ, 0xc0, !UPT ;  /* 0x00ff000006077892 */ /* 0x000fe2000f8ec03f */
[----:B------:R0:W-:Y:S01]  /*1320*/  STL [R1+0x2c], R6 ;  /* 0x00002c0601007387 */ /* 0x0001e20000100800 */
[----:B------:R-:W-:-:S03]  /*1330*/  IMAD.U32 R5, RZ, RZ, UR11 ;  /* 0x0000000bff057e24 */ /* 0x000fc6000f8e00ff */
[----:B------:R-:W2:Y:S01]  /*1340*/  @P0 LDG.E R2, desc[UR12][R2.64] ;  /* 0x0000000c02020981 */ /* 0x000ea2000c1e1900 */
[----:B------:R-:W-:Y:S01]  /*1350*/  UISETP.NE.U32.AND UP0, UPT, UR8, URZ, UPT ;  /* 0x0000003f0800728c */ /* 0x000fe2000bf05070 */
[----:B------:R-:W-:Y:S02]  /*1360*/  ULDC UR10, c[0x0][0x2f0] ;  /* 0x0000bc00000a7ab9 */ /* 0x000fe40000000800 */
[----:B------:R-:W3:Y:S01]  /*1370*/  @P2 LDG.E R4, desc[UR12][R4.64] ;  /* 0x0000000c04042981 */ /* 0x000ee2000c1e1900 */
[----:B------:R-:W-:Y:S02]  /*1380*/  ULOP3.LUT UR8, UR6, 0xff000000, URZ, 0xc0, !UPT ;  /* 0xff00000006087892 */ /* 0x000fe4000f8ec03f */
[----:B------:R-:W-:Y:S01]  /*1390*/  ULOP3.LUT UR6, UR6, 0xffff, URZ, 0xc0, !UPT ;  /* 0x0000ffff06067892 */ /* 0x000fe2000f8ec03f */
[----:B------:R-:W-:Y:S01]  /*13a0*/  ULDC UR11, c[0x0][0x288] ;  /* 0x0000a200000b7ab9 */ /* 0x000fe20000000800 */
[----:B------:R-:W-:Y:S01]  /*13b0*/  UISETP.NE.AND.EX UP0, UPT, UR9, URZ, UPT, UP0 ;  /* 0x0000003f0900728c */ /* 0x000fe2000bf05300 */
[----:B------:R-:W-:-:S03]  /*13c0*/  ULDC.64 UR12, c[0x0][0xa20] ;  /* 0x00028800000c7ab9 */ /* 0x000fc60000000a00 */
[----:B-----5:R-:W-:Y:S01]  /*13d0*/  IMAD.U32 R0, RZ, RZ, UR6 ;  /* 0x00000006ff007e24 */ /* 0x020fe2000f8e00ff */
[----:B------:R-:W-:Y:S01]  /*13e0*/  ULDC UR9, c[0x0][0x424] ;  /* 0x0001090000097ab9 */ /* 0x000fe20000000800 */
[----:B------:R-:W-:Y:S01]  /*13f0*/  USHF.R.U32.HI UR8, URZ, 0x8, UR8 ;  /* 0x000000083f087899 */ /* 0x000fe20008011608 */
[----:B------:R-:W-:Y:S01]  /*1400*/  ISETP.NE.U32.AND P1, PT, RZ, UR12, PT ;  /* 0x0000000cff007c0c */ /* 0x000fe2000bf25070 */
[----:B------:R-:W-:Y:S01]  /*1410*/  USEL UR9, UR9, 0x1, UP0 ;  /* 0x0000000109097887 */ /* 0x000fe20008000000 */
[----:B------:R0:W-:Y:S01]  /*1420*/  STL [R1+0x28], R0 ;  /* 0x0000280001007387 */ /* 0x0001e20000100800 */
[----:B------:R-:W-:Y:S01]  /*1430*/  UMOV UR4, URZ ;  /* 0x0000003f00047c82 */ /* 0x000fe20008000000 */
[----:B------:R-:W-:Y:S01]  /*1440*/  ULEA.HI UR7, UR7, UR8, URZ, 0x10 ;  /* 0x0000000807077291 */ /* 0x000fe2000f8f803f */
[----:B------:R-:W-:Y:S01]  /*1450*/  ISETP.NE.AND.EX P1, PT, RZ, UR13, PT, P1 ;  /* 0x0000000dff007c0c */ /* 0x000fe2000bf25310 */
[----:B------:R-:W-:Y:S01]  /*1460*/  UIMAD UR10, UR9, UR10, URZ ;  /* 0x0000000a090a72a4 */ /* 0x000fe2000f8e023f */
[----:B--2---:R-:W-:-:S02]  /*1470*/  @P0 R2UR UR4, R2 ;  /* 0x00000000020402ca */ /* 0x004fc400000e0000 */
[----:B---3--:R-:W-:-:S13]  /*1480*/  @P2 R2UR UR11, R4 ;  /* 0x00000000040b22ca */ /* 0x008fda00000e0000 */
[----:B------:R-:W-:Y:S01]  /*1490*/  IMAD.U32 R18, RZ, RZ, UR11 ;  /* 0x0000000bff127e24 */ /* 0x000fe2000f8e00ff */
[----:B0-----:R-:W-:Y:S06]  /*14a0*/  @P2 BRA `(.L_x_2355) ;  /* 0x0000000000402947 */ /* 0x001fec0003800000 */
        /* <DEDUP_REMOVED lines=14> */
[----:B------:R-:W-:-:S06]  /*1590*/  UIADD3 UR6, -UR6, UR8, URZ ;  /* 0x0000000806067290 */ /* 0x000fcc000fffe13f */
[----:B------:R-:W-:-:S07]  /*15a0*/  IMAD.U32 R18, RZ, RZ, UR6 ;  /* 0x00000006ff127e24 */ /* 0x000fce000f8e00ff */
.L_x_2355:
[----:B------:R-:W-:Y:S05]  /*15b0*/  @!P1 BRA `(.L_x_2356) ;  /* 0x0000000000289947 */ /* 0x000fea0003800000 */
[----:B------:R-:W-:Y:S01]  /*15c0*/  R2UR UR8, R217 ;  /* 0x00000000d90872ca */ /* 0x000fe200000e0000 */
[----:B------:R-:W-:Y:S01]  /*15d0*/  ULDC.64 UR10, c[0x0][0x208] ;  /* 0x00008200000a7ab9 */ /* 0x000fe20000000a00 */
[----:B------:R-:W-:-:S11]  /*15e0*/  R2UR UR9, R6 ;  /* 0x00000000060972ca */ /* 0x000fd600000e0000 */
[----:B------:R-:W-:-:S04]  /*15f0*/  ULEA UR6, UP0, UR8, UR12, 0x2 ;  /* 0x0000000c08067291 */ /* 0x000fc8000f80103f */
[----:B------:R-:W-:Y:S02]  /*1600*/  ULEA.HI.X UR8, UR8, UR13, UR9, 0x2, UP0 ;  /* 0x0000000d08087291 */ /* 0x000fe400080f1409 */
[----:B------:R-:W-:-:S04]  /*1610*/  IMAD.U32 R2, RZ, RZ, UR6 ;  /* 0x00000006ff027e24 */ /* 0x000fc8000f8e00ff */
[----:B------:R-:W-:-:S05]  /*1620*/  IMAD.U32 R3, RZ, RZ, UR8 ;  /* 0x00000008ff037e24 */ /* 0x000fca000f8e00ff */
[----:B------:R-:W2:Y:S02]  /*1630*/  LDG.E R2, desc[UR10][R2.64] ;  /* 0x0000000a02027981 */ /* 0x000ea4000c1e1900 */
[----:B--2---:R-:W-:Y:S01]  /*1640*/  R2UR UR10, R2 ;  /* 0x00000000020a72ca */ /* 0x004fe200000e0000 */
[----:B------:R-:W-:-:S14]  /*1650*/  BRA `(.L_x_2357) ;  /* 0x00000000003c7947 */ /* 0x000fdc0003800000 */
.L_x_2356:
        /* <DEDUP_REMOVED lines=15> */
.L_x_2357:
[----:B------:R-:W-:Y:S01]  /*1750*/  ULDC UR6, c[0x0][0x448] ;  /* 0x0001120000067ab9 */ /* 0x000fe20000000800 */
[----:B------:R-:W-:Y:S01]  /*1760*/  R2UR UR8, R18 ;  /* 0x00000000120872ca */ /* 0x000fe200000e0000 */
[----:B------:R-:W-:Y:S02]  /*1770*/  UISETP.NE.AND UP0, UPT, UR6, 0x1, UPT ;  /* 0x000000010600788c */ /* 0x000fe4000bf05270 */
[----:B------:R-:W-:Y:S02]  /*1780*/  USHF.L.U32 UR5, UR5, 0x7, URZ ;  /* 0x0000000705057899 */ /* 0x000fe4000800063f */
[----:B------:R-:W-:Y:S02]  /*1790*/  UIADD3 UR10, -UR4, UR10, URZ ;  /* 0x0000000a040a7290 */ /* 0x000fe4000fffe13f */
[----:B------:R-:W-:Y:S02]  /*17a0*/  UIADD3 UR6, UR5, 0x7f, URZ ;  /* 0x0000007f05067890 */ /* 0x000fe4000fffe03f */
[----:B------:R-:W-:-:S02]  /*17b0*/  IMAD.U32 R212, RZ, RZ, UR5 ;  /* 0x00000005ffd47e24 */ /* 0x000fc4000f8e00ff */
[----:B------:R-:W-:Y:S01]  /*17c0*/  IMAD.U32 R22, RZ, RZ, UR10 ;  /* 0x0000000aff167e24 */ /* 0x000fe2000f8e00ff */
[----:B------:R-:W-:Y:S01]  /*17d0*/  @UP0 ULDC UR4, c[0x0][0x44c] ;  /* 0x0001130000040ab9 */ /* 0x000fe20000000800 */
[----:B------:R-:W-:Y:S01]  /*17e0*/  @UP0 ULDC UR9, c[0x0][0x450] ;  /* 0x0001140000090ab9 */ /* 0x000fe20000000800 */
[----:B------:R-:W-:Y:S02]  /*17f0*/  UIMAD.WIDE.U32 UR4, UR6, UR4, URZ ;  /* 0x00000004060472a5 */ /* 0x000fe4000f8e003f */
[----:B------:R-:W-:Y:S02]  /*1800*/  UIADD3 UR8, UR10, 0x50, -UR8 ;  /* 0x000000500a087890 */ /* 0x000fe4000fffe808 */
[----:B------:R-:W-:Y:S02]  /*1810*/  @UP0 USHF.R.U32.HI UR6, URZ, UR9, UR5 ;  /* 0x000000093f060299 */ /* 0x000fe40008011605 */
[----:B------:R-:W-:Y:S02]  /*1820*/  UIADD3 UR4, UR10, 0x4f, URZ ;  /* 0x0000004f0a047890 */ /* 0x000fe4000fffe03f */
[----:B------:R-:W-:-:S02]  /*1830*/  UIADD3 UR8, UR8, UR6, URZ ;  /* 0x0000000608087290 */ /* 0x000fc4000fffe03f */
[----:B------:R-:W-:Y:S02]  /*1840*/  UIMAD.WIDE UR4, UR4, 0x66666667, URZ ;  /* 0x66666667040478a5 */ /* 0x000fe4000f8e023f */
[----:B------:R-:W-:Y:S02]  /*1850*/  UIMAD.WIDE UR8, UR8, 0x66666667, URZ ;  /* 0x66666667080878a5 */ /* 0x000fe4000f8e023f */
[----:B------:R-:W-:Y:S02]  /*1860*/  USHF.R.U32.HI UR4, URZ, 0x1f, UR5 ;  /* 0x0000001f3f047899 */ /* 0x000fe40008011605 */
[----:B------:R-:W-:Y:S02]  /*1870*/  USHF.R.U32.HI UR6, URZ, 0x1f, UR9 ;  /* 0x0000001f3f067899 */ /* 0x000fe40008011609 */
[----:B------:R-:W-:Y:S02]  /*1880*/  ULEA.HI.SX32 UR4, UR5, UR4, 0x1b ;  /* 0x0000000405047291 */ /* 0x000fe4000f8fda3f */
[----:B------:R-:W-:-:S02]  /*1890*/  ULEA.HI.SX32 UR6, UR9, UR6, 0x1b ;  /* 0x0000000609067291 */ /* 0x000fc4000f8fda3f */
[----:B------:R-:W-:Y:S02]  /*18a0*/  USHF.R.U32.HI UR5, URZ, 0x10, UR7 ;  /* 0x000000103f057899 */ /* 0x000fe40008011607 */
[----:B------:R-:W-:-:S04]  /*18b0*/  UISETP.LT.AND UP0, UPT, UR4, UR6, UPT ;  /* 0x000000060400728c */ /* 0x000fc8000bf01270 */
[----:B------:R-:W-:Y:S01]  /*18c0*/  USEL UR9, UR4, UR6, UP0 ;  /* 0x0000000604097287 */ /* 0x000fe20008000000 */
[----:B------:R-:W-:Y:S01]  /*18d0*/  IMAD.U32 R214, RZ, RZ, UR5 ;  /* 0x00000005ffd67e24 */ /* 0x000fe2000f8e00ff */
[----:B------:R-:W-:Y:S02]  /*18e0*/  ULOP3.LUT UR6, UR7, 0xff, URZ, 0xc0, !UPT ;  /* 0x000000ff07067892 */ /* 0x000fe4000f8ec03f */
[----:B------:R-:W-:Y:S01]  /*18f0*/  UISETP.GE.AND UP0, UPT, UR9, 0x1, UPT ;  /* 0x000000010900788c */ /* 0x000fe2000bf06270 */
[----:B------:R-:W-:-:S03]  /*1900*/  UMOV UR4, URZ ;  /* 0x0000003f00047c82 */ /* 0x000fc60008000000 */
[----:B------:R-:W-:Y:S02]  /*1910*/  IMAD.U32 R216, RZ, RZ, UR6 ;  /* 0x00000006ffd87e24 */ /* 0x000fe4000f8e00ff */
[----:B------:R-:W-:-:S13]  /*1920*/  PLOP3.LUT P0, PT, PT, PT, UP0, 0x80, 0x0 ;  /* 0x000000000000781c */ /* 0x000fda0003f0f008 */
[----:B------:R-:W-:Y:S05]  /*1930*/  @!P0 BRA `(.L_x_2358) ;  /* 0x0000000000948947 */ /* 0x000fea0003800000 */
        /* <DEDUP_REMOVED lines=37> */
.L_x_2358:
        /* <DEDUP_REMOVED lines=81> */
[----:B------:R-:W-:Y:S02]  /*20a0*/  UIADD3 UR6, UR8, 0x14400, URZ ;  /* 0x0001440008067890 */ /* 0x000fe4000fffe03f */
[----:B------:R-:W-:Y:S02]  /*20b0*/  IMAD.U32 R17, RZ, RZ, UR8 ;  /* 0x00000008ff117e24 */ /* 0x000fe4000f8e00ff */
[----:B0-----:R-:W-:Y:S01]  /*20c0*/  VIADD R0, R0, 0xffffff80 ;  /* 0xffffff8000007836 */ /* 0x001fe20000000000 */
[----:B------:R-:W-:-:S04]  /*20d0*/  ULOP3.LUT UP0, URZ, UR6, 0x9f, URZ, 0xc0, !UPT ;  /* 0x0000009f063f7892 */ /* 0x000fc8000f80c03f */
[----:B------:R-:W-:Y:S02]  /*20e0*/  SHF.R.S32.HI R3, RZ, 0x1f, R0 ;  /* 0x0000001fff037819 */ /* 0x000fe40000011400 */
        /* <DEDUP_REMOVED lines=28> */
.L_x_2360:
[----:B------:R-:W2:Y:S04]  /*22b0*/  LDL R20, [R1+0x30] ;  /* 0x0000300001147983 */ /* 0x000ea80000100800 */
[----:B------:R-:W3:Y:S01]  /*22c0*/  LDL R2, [R1+0x68] ;  /* 0x0000680001027983 */ /* 0x000ee20000100800 */
[----:B------:R-:W-:Y:S02]  /*22d0*/  R2UR UR6, R17 ;  /* 0x00000000110672ca */ /* 0x000fe400000e0000 */
[----:B--2---:R-:W-:Y:S02]  /*22e0*/  R2UR UR7, R20 ;  /* 0x00000000140772ca */ /* 0x004fe400000e0000 */
[----:B---3--:R-:W-:-:S11]  /*22f0*/  R2UR UR5, R2 ;  /* 0x00000000020572ca */ /* 0x008fd600000e0000 */
[----:B------:R-:W-:-:S04]  /*2300*/  ULEA.HI UR4, UR7, UR7, URZ, 0x1 ;  /* 0x0000000707047291 */ /* 0x000fc8000f8f083f */
[----:B------:R-:W-:Y:S01]  /*2310*/  ULOP3.LUT UR4, UR4, 0xfffffffe, URZ, 0xc0, !UPT ;  /* 0xfffffffe04047892 */ /* 0x000fe2000f8ec03f */
[----:B------:R-:W-:-:S03]  /*2320*/  IMAD.U32 R2, RZ, RZ, UR5 ;  /* 0x00000005ff027e24 */ /* 0x000fc6000f8e00ff */
[----:B------:R-:W-:Y:S02]  /*2330*/  UIADD3 UR4, UR7, -UR4, URZ ;  /* 0x8000000407047290 */ /* 0x000fe4000fffe03f */
[----:B------:R-:W-:-:S04]  /*2340*/  ISETP.NE.AND P0, PT, R2, 0x3, PT ;  /* 0x000000030200780c */ /* 0x000fc80003f05270 */
[----:B------:R-:W-:-:S05]  /*2350*/  IMAD.U32 R0, RZ, RZ, UR4 ;  /* 0x00000004ff007e24 */ /* 0x000fca000f8e00ff */
[----:B------:R-:W-:-:S04]  /*2360*/  SHF.L.U32 R0, R0, 0x1f, RZ ;  /* 0x0000001f00007819 */ /* 0x000fc800000006ff */
[----:B------:R-:W0:Y:S02]  /*2370*/  SYNCS.PHASECHK.TRANS64.TRYWAIT P1, [UR6+0x38800], R0 ;  /* 0x03880000ff0075a7 */ /* 0x000e240008020146 */
[----:B0-----:R-:W-:Y:S05]  /*2380*/  @!P1 BRA `(.L_x_2361) ;  /* 0x0000019c00bc9947 */ /* 0x001fea0003800000 */
.L_x_2550:
[----:B------:R-:W-:Y:S05]  /*2390*/  @!P0 BRA `(.L_x_2362) ;  /* 0x0000000000048947 */ /* 0x000fea0003800000 */
[----:B------:R-:W-:Y:S01]  /*23a0*/  BPT.TRAP 0x1 ;  /* 0x000000040000795c */ /* 0x000fe20000300000 */
.L_x_2362:
[----:B------:R-:W-:Y:S01]  /*23b0*/  R2UR UR5, R16 ;  /* 0x00000000100572ca */ /* 0x000fe200000e0000 */
[----:B0-----:R-:W-:Y:S01]  /*23c0*/  IMAD.U32 R0, RZ, RZ, UR60 ;  /* 0x0000003cff007e24 */ /* 0x001fe2000f8e00ff */
[----:B------:R-:W-:-:S11]  /*23d0*/  R2UR UR4, R17 ;  /* 0x00000000110472ca */ /* 0x000fd600000e0000 */
[----:B------:R-:W-:Y:S02]  /*23e0*/  IMAD.U32 R3, RZ, RZ, UR5 ;  /* 0x00000005ff037e24 */ /* 0x000fe4000f8e00ff */
[----:B------:R-:W-:-:S03]  /*23f0*/  LEA R0, R0, UR4, 0x3 ;  /* 0x0000000400007c11 */ /* 0x000fc6000f8e18ff */
[----:B------:R-:W-:-:S04]  /*2400*/  SHF.L.U32 R3, R3, 0x1f, RZ ;  /* 0x0000001f03037819 */ /* 0x000fc800000006ff */
[----:B------:R0:W1:Y:S01]  /*2410*/  SYNCS.PHASECHK.TRANS64.TRYWAIT P2, [R0+URZ+0x38830], R3 ;  /* 0x03883003000075a7 */ /* 0x000062000804017f */
[----:B------:R-:W-:Y:S05]  /*2420*/  @!P0 BRA `(.L_x_2363) ;  /* 0x0000000000048947 */ /* 0x000fea0003800000 */
[----:B------:R-:W-:Y:S01]  /*2430*/  BPT.TRAP 0x1 ;  /* 0x000000040000795c */ /* 0x000fe20000300000 */
.L_x_2363:
[----:B------:R-:W2:Y:S02]  /*2440*/  S2R R2, SR_TID.X ;  /* 0x0000000000027919 */ /* 0x000ea40000002100 */
[----:B--2---:R-:W-:-:S04]  /*2450*/  LOP3.LUT R2, R2, 0x7f, RZ, 0xc0, !PT ;  /* 0x0000007f02027812 */ /* 0x004fc800078ec0ff */
[----:B------:R-:W-:Y:S01]  /*2460*/  ISETP.NE.AND P1, PT, R2, RZ, PT ;  /* 0x000000ff0200720c */ /* 0x000fe20003f25270 */
[----:B-1----:R-:W-:-:S12]  /*2470*/  @P2 BRA `(.L_x_2364) ;  /* 0x0000000000082947 */ /* 0x002fd80003800000 */
[----:B------:R-:W1:Y:S02]  /*2480*/  SYNCS.PHASECHK.TRANS64.TRYWAIT P2, [R0+URZ+0x38830], R3 ;  /* 0x03883003000075a7 */ /* 0x000e64000804017f */
[----:B-1----:R-:W-:Y:S05]  /*2490*/  @!P2 BRA `(.L_x_2365) ;  /* 0x0000019c0094a947 */ /* 0x002fea0003800000 */
.L_x_2364:
[----:B------:R-:W-:Y:S05]  /*24a0*/  WARPSYNC.ALL ;  /* 0x0000000000007948 */ /* 0x000fea0003800000 */
[----:B------:R-:W-:Y:S01]  /*24b0*/  R2UR UR4, R17 ;  /* 0x00000000110472ca */ /* 0x000fe200000e0000 */
[----:B------:R-:W-:Y:S01]  /*24c0*/  ULOP3.LUT UR5, UR36, 0x10000, URZ, 0xfc, !UPT ;  /* 0x0001000024057892 */ /* 0x000fe2000f8efc3f */
[----:B------:R-:W-:Y:S01]  /*24d0*/  WARPGROUP.ARRIVE ;  /* 0x00000000000079c5 */ /* 0x000fe20000000000 */
[----:B------:R-:W-:Y:S01]  /*24e0*/  UMOV UR9, 0x40000040 ;  /* 0x4000004000097882 */ /* 0x000fe20000000000 */
[----:B------:R-:W-:Y:S01]  /*24f0*/  UMOV UR11, 0x40000040 ;  /* 0x40000040000b7882 */ /* 0x000fe20000000000 */
[----:B------:R-:W-:Y:S01]  /*2500*/  UMOV UR21, UR9 ;  /* 0x0000000900157c82 */ /* 0x000fe20008000000 */
[----:B------:R-:W-:Y:S01]  /*2510*/  IMAD.U32 R13, RZ, RZ, UR9 ;  /* 0x00000009ff0d7e24 */ /* 0x000fe2000f8e00ff */
[----:B------:R-:W-:Y:S01]  /*2520*/  UMOV UR13, UR21 ;  /* 0x00000015000d7c82 */ /* 0x000fe20008000000 */
[----:B------:R-:W-:Y:S01]  /*2530*/  UMOV UR8, UR5 ;  /* 0x0000000500087c82 */ /* 0x000fe20008000000 */
[----:B------:R-:W-:Y:S01]  /*2540*/  UMOV UR15, 0x40000040 ;  /* 0x40000040000f7882 */ /* 0x000fe20000000000 */
[----:B------:R-:W-:Y:S01]  /*2550*/  UMOV UR20, UR8 ;  /* 0x0000000800147c82 */ /* 0x000fe20008000000 */
[----:B------:R-:W-:Y:S01]  /*2560*/  IMAD.U32 R12, RZ, RZ, UR8 ;  /* 0x00000008ff0c7e24 */ /* 0x000fe2000f8e00ff */
[----:B------:R-:W-:Y:S01]  /*2570*/  UMOV UR12, UR20 ;  /* 0x00000014000c7c82 */ /* 0x000fe20008000000 */
[----:B------:R-:W-:Y:S01]  /*2580*/  UIADD3 UR4, UR4, 0x24400, URZ ;  /* 0x0002440004047890 */ /* 0x000fe2000fffe03f */
[----:B01----:R-:W-:Y:S01]  /*2590*/  @!P1 VIADD R0, R0, 0x38840 ;  /* 0x0003884000009836 */ /* 0x003fe20000000000 */
[----:B------:R-:W-:Y:S01]  /*25a0*/  UMOV UR16, UR20 ;  /* 0x0000001400107c82 */ /* 0x000fe20008000000 */
[----:B------:R-:W-:Y:S01]  /*25b0*/  UMOV UR17, UR21 ;  /* 0x0000001500117c82 */ /* 0x000fe20008000000 */
[----:B------:R-:W-:Y:S01]  /*25c0*/  USHF.R.U32.HI UR4, URZ, 0x4, UR4 ;  /* 0x000000043f047899 */ /* 0x000fe20008011604 */
[----:B------:R-:W-:Y:S01]  /*25d0*/  CS2R R150, SRZ ;  /* 0x0000000000967805 */ /* 0x000fe2000001ff00 */
[----:B------:R-:W-:Y:S01]  /*25e0*/  UMOV UR19, 0x40000040 ;  /* 0x4000004000137882 */ /* 0x000fe20000000000 */
[----:B------:R-:W-:Y:S01]  /*25f0*/  UMOV UR23, 0x40000040 ;  /* 0x4000004000177882 */ /* 0x000fe20000000000 */
[----:B------:R-:W-:Y:S01]  /*2600*/  ULOP3.LUT UR4, UR4, 0x3fff, URZ, 0xc0, !UPT ;  /* 0x00003fff04047892 */ /* 0x000fe2000f8ec03f */
[----:B------:R-:W-:Y:S01]  /*2610*/  @!P1 PRMT R0, RZ, 0x654, R0 ;  /* 0x00000654ff009816 */ /* 0x000fe20000000000 */
[----:B------:R-:W-:Y:S01]  /*2620*/  UMOV UR27, 0x40000040 ;  /* 0x40000040001b7882 */ /* 0x000fe20000000000 */
[----:B------:R-:W-:Y:S01]  /*2630*/  UMOV UR31, 0x40000040 ;  /* 0x40000040001f7882 */ /* 0x000fe20000000000 */
[----:B------:R-:W-:Y:S01]  /*2640*/  ULOP3.LUT UR6, UR4, 0x10000, URZ, 0xfc, !UPT ;  /* 0x0001000004067892 */ /* 0x000fe2000f8efc3f */
[----:B------:R-:W-:Y:S01]  /*2650*/  CS2R R148, SRZ ;  /* 0x0000000000947805 */ /* 0x000fe2000001ff00 */
[----:B------:R-:W-:Y:S01]  /*2660*/  UMOV UR35, 0x40000040 ;  /* 0x4000004000237882 */ /* 0x000fe20000000000 */
[----:B------:R-:W-:Y:S01]  /*2670*/  UMOV UR39, 0x40000040 ;  /* 0x4000004000277882 */ /* 0x000fe20000000000 */
[----:B------:R-:W-:Y:S01]  /*2680*/  UIMAD UR4, UR60, 0xa00, UR6 ;  /* 0x00000a003c0478a4 */ /* 0x000fe2000f8e0206 */
[----:B------:R-:W-:Y:S01]  /*2690*/  CS2R R146, SRZ ;  /* 0x0000000000927805 */ /* 0x000fe2000001ff00 */
[----:B------:R-:W-:Y:S01]  /*26a0*/  IMAD.U32 R15, RZ, RZ, UR6 ;  /* 0x00000006ff0f7e24 */ /* 0x000fe2000f8e00ff */
[----:B------:R-:W-:Y:S01]  /*26b0*/  UIADD3 UR6, UR5, 0x2, URZ ;  /* 0x0000000205067890 */ /* 0x000fe2000fffe03f */
[----:B------:R-:W-:Y:S01]  /*26c0*/  CS2R R144, SRZ ;  /* 0x0000000000907805 */ /* 0x000fe2000001ff00 */
[----:B------:R-:W-:Y:S01]  /*26d0*/  UIADD3 UR14, UR4, 0x100, URZ ;  /* 0x00000100040e7890 */ /* 0x000fe2000fffe03f */
[----:B------:R-:W-:Y:S01]  /*26e0*/  CS2R R142, SRZ ;  /* 0x00000000008e7805 */ /* 0x000fe2000001ff00 */
[----:B------:R-:W-:Y:S01]  /*26f0*/  UMOV UR10, UR4 ;  /* 0x00000004000a7c82 */ /* 0x000fe20008000000 */
[----:B------:R-:W-:Y:S01]  /*2700*/  UIADD3 UR18, UR4, 0x180, URZ ;  /* 0x0000018004127890 */ /* 0x000fe2000fffe03f */
[----:B------:R-:W-:Y:S01]  /*2710*/  HGMMA.64x16x16.F32 R56, gdesc[UR8], RZ, !UPT, gsb0 ;  /* 0x00200000083879f0 */ /* 0x000fe2000c0008ff */
[----:B------:R-:W-:Y:S01]  /*2720*/  UIADD3 UR10, UR4, 0x80, URZ ;  /* 0x00000080040a7890 */ /* 0x000fe2000fffe03f */
[----:B------:R-:W-:Y:S01]  /*2730*/  CS2R R140, SRZ ;  /* 0x00000000008c7805 */ /* 0x000fe2000001ff00 */
[----:B------:R-:W-:Y:S01]  /*2740*/  UMOV UR8, UR20 ;  /* 0x0000001400087c82 */ /* 0x000fe20008000000 */
[----:B------:R-:W-:Y:S01]  /*2750*/  UMOV UR9, UR21 ;  /* 0x0000001500097c82 */ /* 0x000fe20008000000 */
[----:B------:R-:W-:Y:S01]  /*2760*/  UMOV UR11, 0x40000040 ;  /* 0x40000040000b7882 */ /* 0x000fe20000000000 */
[----:B------:R-:W-:Y:S01]  /*2770*/  UIADD3 UR7, UR4, 0x2, URZ ;  /* 0x0000000204077890 */ /* 0x000fe2000fffe03f */
[----:B------:R-:W-:Y:S01]  /*2780*/  CS2R R138, SRZ ;  /* 0x00000000008a7805 */ /* 0x000fe2000001ff00 */
        /* <DEDUP_REMOVED lines=12> */
[----:B------:R-:W-:Y:S01]  /*2850*/  UMOV UR43, 0x40000040 ;  /* 0x40000040002b7882 */ /* 0x000fe20000000000 */
        /* <DEDUP_REMOVED lines=33> */
[----:B------:R-:W-:Y:S02]  /*2a70*/  CS2R R78, SRZ ;  /* 0x00000000004e7805 */ /* 0x000fe4000001ff00 */
[----:B------:R-:W-:Y:S02]  /*2a80*/  CS2R R76, SRZ ;  /* 0x00000000004c7805 */ /* 0x000fe4000001ff00 */
[----:B------:R-:W-:Y:S02]  /*2a90*/  CS2R R74, SRZ ;  /* 0x00000000004a7805 */ /* 0x000fe4000001ff00 */
[----:B------:R-:W-:Y:S01]  /*2aa0*/  CS2R R72, SRZ ;  /* 0x0000000000487805 */ /* 0x000fe2000001ff00 */
[----:B------:R-:W-:Y:S01]  /*2ab0*/  HGMMA.64x16x16.F32 R48, gdesc[UR8], RZ, !UPT, gsb0 ;  /* 0x00200000083079f0 */ /* 0x000fe2000c0008ff */
[----:B------:R-:W-:Y:S01]  /*2ac0*/  UIADD3 UR10, UR4, 0x200, URZ ;  /* 0x00000200040a7890 */ /* 0x000fe2000fffe03f */
[----:B------:R-:W-:Y:S01]  /*2ad0*/  UMOV UR8, UR20 ;  /* 0x0000001400087c82 */ /* 0x000fe20008000000 */
[----:B------:R-:W-:Y:S01]  /*2ae0*/  UMOV UR9, UR21 ;  /* 0x0000001500097c82 */ /* 0x000fe20008000000 */
[----:B------:R-:W-:Y:S01]  /*2af0*/  UMOV UR11, 0x40000040 ;  /* 0x40000040000b7882 */ /* 0x000fe20000000000 */
[----:B------:R-:W-:-:S02]  /*2b00*/  WARPGROUP.DEPBAR.LE gsb0, 0x0 ;  /* 0x00008000000079c5 */ /* 0x000fc40000010000 */
[----:B------:R-:W-:-:S06]  /*2b10*/  WARPGROUP.ARRIVE ;  /* 0x00000000000079c5 */ /* 0x000fcc0000000000 */
[----:B------:R-:W-:Y:S01]  /*2b20*/  HGMMA.64x16x16.F32 R40, gdesc[UR12], RZ, !UPT, gsb0 ;  /* 0x002000000c2879f0 */ /* 0x000fe2000c0008ff */
[----:B------:R-:W-:Y:S01]  /*2b30*/  UMOV UR12, UR6 ;  /* 0x00000006000c7c82 */ /* 0x000fe20008000000 */
[----:B------:R-:W-:Y:S01]  /*2b40*/  UMOV UR13, 0x40000040 ;  /* 0x40000040000d7882 */ /* 0x000fe20000000000 */
[----:B------:R-:W-:Y:S01]  /*2b50*/  UMOV UR14, UR7 ;  /* 0x00000007000e7c82 */ /* 0x000fe20008000000 */
[----:B------:R-:W-:Y:S01]  /*2b60*/  UMOV UR15, 0x40000040 ;  /* 0x40000040000f7882 */ /* 0x000fe20000000000 */
[----:B------:R-:W-:Y:S01]  /*2b70*/  UMOV UR20, UR12 ;  /* 0x0000000c00147c82 */ /* 0x000fe20008000000 */
[----:B------:R-:W-:Y:S01]  /*2b80*/  UMOV UR21, UR13 ;  /* 0x0000000d00157c82 */ /* 0x000fe20008000000 */
[----:B------:R-:W-:Y:S01]  /*2b90*/  IMAD.U32 R10, RZ, RZ, UR12 ;  /* 0x0000000cff0a7e24 */ /* 0x000fe2000f8e00ff */
[----:B------:R-:W-:Y:S01]  /*2ba0*/  UIADD3 UR6, UR5, 0x4, URZ ;  /* 0x0000000405067890 */ /* 0x000fe2000fffe03f */
[----:B------:R-:W-:Y:S01]  /*2bb0*/  IMAD.U32 R11, RZ, RZ, UR13 ;  /* 0x0000000dff0b7e24 */ /* 0x000fe2000f8e00ff */
[----:B------:R-:W-:Y:S01]  /*2bc0*/  UIADD3 UR7, UR4, 0x4, URZ ;  /* 0x0000000404077890 */ /* 0x000fe2000fffe03f */
        /* <DEDUP_REMOVED lines=122> */
[----:B------:R-:W-:Y:S01]  /*3370*/  ULDC UR10, c[0x0][0x9d8] ;  /* 0x00027600000a7ab9 */ /* 0x000fe20000000800 */
[----:B------:R-:W-:Y:S01]  /*3380*/  UIMAD UR11, UR61, -0x50, URZ ;  /* 0xffffffb03d0b78a4 */ /* 0x000fe2000f8e023f */
        /* <DEDUP_REMOVED lines=31> */
[----:B------:R-:W-:-:S06]  /*3580*/  UIADD3 UR14, UR61, -0x2, URZ ;  /* 0xfffffffe3d0e7890 */ /* 0x000fcc000fffe03f */
        /* <DEDUP_REMOVED lines=234> */
[----:B------:R-:W-:Y:S02]  /*4430*/  UIADD3 UR6, UR5, 0xc04, URZ ;  /* 0x00000c0405067890 */ /* 0x000fe4000fffe03f */
        /* <DEDUP_REMOVED lines=59> */
[----:B------:R-:W-:Y:S01]  /*47f0*/  ULDC UR5, c[0x0][0x448] ;  /* 0x0001120000057ab9 */ /* 0x000fe20000000800 */
[----:B------:R-:W-:Y:S01]  /*4800*/  IMAD.U32 R7, RZ, RZ, UR57 ;  /* 0x00000039ff077e24 */ /* 0x000fe2000f8e00ff */
[----:B------:R-:W-:-:S02]  /*4810*/  UISETP.NE.AND UP0, UPT, UR5, 0x1, UPT ;  /* 0x000000010500788c */ /* 0x000fc4000bf05270 */
[----:B------:R-:W-:-:S04]  /*4820*/  UIADD3 UR6, UR4, 0x986, URZ ;  /* 0x0000098604067890 */ /* 0x000fc8000fffe03f */
[----:B------:R-:W-:-:S05]  /*4830*/  PLOP3.LUT P2, PT, PT, PT, UP0, 0x80, 0x0 ;  /* 0x000000000000781c */ /* 0x000fca0003f4f008 */
[----:B------:R-:W-:Y:S01]  /*4840*/  @UP0 ULDC UR5, c[0x0][0x44c] ;  /* 0x0001130000050ab9 */ /* 0x000fe20000000800 */
        /* <DEDUP_REMOVED lines=30> */
[----:B------:R2:W3:Y:S01]  /*4a30*/  MUFU.TANH R20, R59 ;  /* 0x0000003b00147308 */ /* 0x0004e20000002400 */
[----:B0-----:R-:W-:-:S02]  /*4a40*/  VIADD R3, R213, UR18 ;  /* 0x00000012d5037c36 */ /* 0x001fc40008000000 */
[----:B------:R-:W-:Y:S01]  /*4a50*/  FMUL.FTZ R63, R63, UR10 ;  /* 0x0000000a3f3f7c20 */ /* 0x000fe20008410000 */
[----:B------:R-:W-:Y:S02]  /*4a60*/  IMAD.U32 R60, RZ, RZ, UR19 ;  /* 0x00000013ff3c7e24 */ /* 0x000fe4000f8e00ff */
[----:B------:R-:W-:Y:S01]  /*4a70*/  FMUL.FTZ R58, R61, UR10 ;  /* 0x0000000a3d3a7c20 */ /* 0x000fe20008410000 */
[----:B------:R-:W-:Y:S01]  /*4a80*/  @P2 IMAD.HI.U32 R4, R3, UR5, RZ ;  /* 0x0000000503042c27 */ /* 0x000fe2000f8e00ff */
[----:B------:R-:W-:Y:S01]  /*4a90*/  @UP0 ULDC UR5, c[0x0][0x450] ;  /* 0x0001140000050ab9 */ /* 0x000fe20000000800 */
[----:B------:R-:W0:Y:S02]  /*4aa0*/  MUFU.TANH R62, R62 ;  /* 0x0000003e003e7308 */ /* 0x000e240000002400 */
[----:B--2---:R-:W-:Y:S01]  /*4ab0*/  IMAD.MOV.U32 R59, RZ, RZ, R3 ;  /* 0x000000ffff3b7224 */ /* 0x004fe200078e0003 */
[----:B------:R-:W-:Y:S01]  /*4ac0*/  @P2 SHF.R.U32.HI R59, RZ, UR5, R4 ;  /* 0x00000005ff3b2c19 */ /* 0x000fe20008011604 */
[----:B------:R-:W-:-:S04]  /*4ad0*/  UMOV UR5, UR23 ;  /* 0x0000001700057c82 */ /* 0x000fc80008000000 */
[----:B------:R-:W2:Y:S01]  /*4ae0*/  SHFL.IDX PT, R4, R59, 0x1, 0x1c1f ;  /* 0x003c1f003b047f89 */ /* 0x000ea200000e0000 */
[----:B------:R-:W4:Y:S03]  /*4af0*/  MUFU.TANH R63, R63 ;  /* 0x0000003f003f7308 */ /* 0x000f260000002400 */
[----:B------:R-:W5:Y:S05]  /*4b00*/  SHFL.IDX PT, R59, R59, RZ, 0x1c1f ;  /* 0x001c1fff3b3b7589 */ /* 0x000f6a00000e0000 */
        /* <DEDUP_REMOVED lines=16> */
[----:B------:R-:W-:Y:S01]  /*4c10*/  UMOV UR4, UR22 ;  /* 0x0000001600047c82 */ /* 0x000fe20008000000 */
[----:B------:R3:W-:Y:S01]  /*4c20*/  MUFU.TANH R67, R55 ;  /* 0x0000003700437308 */ /* 0x0007e20000002400 */
[----:B-1----:R-:W-:-:S02]  /*4c30*/  IMAD.U32 R50, RZ, RZ, UR11 ;  /* 0x0000000bff327e24 */ /* 0x002fc4000f8e00ff */
[----:B------:R-:W-:Y:S01]  /*4c40*/  FMUL.FTZ R49, R49, UR10 ;  /* 0x0000000a31317c20 */ /* 0x000fe20008410000 */
[----:B------:R-:W-:Y:S01]  /*4c50*/  FMUL.FTZ R52, R52, UR10 ;  /* 0x0000000a34347c20 */ /* 0x000fe20008410000 */
[----:B------:R-:W-:Y:S01]  /*4c60*/  FMUL.FTZ R53, R53, UR10 ;  /* 0x0000000a35357c20 */ /* 0x000fe20008410000 */
[----:B------:R-:W-:Y:S02]  /*4c70*/  R2UR UR11, R23 ;  /* 0x00000000170b72ca */ /* 0x000fe400000e0000 */
[----:B------:R-:W-:Y:S01]  /*4c80*/  IADD3 R3, -R19, 0x51, R50 ;  /* 0x0000005113037810 */ /* 0x000fe20007ffe132 */
[----:B------:R-:W1:Y:S03]  /*4c90*/  MUFU.TANH R65, R51 ;  /* 0x0000003300417308 */ /* 0x000e660000002400 */
[----:B------:R-:W-:-:S05]  /*4ca0*/  IADD3 R60, -R60, UR15, R3 ;  /* 0x0000000f3c3c7c10 */ /* 0x000fca000fffe103 */
[----:B------:R0:W1:Y:S08]  /*4cb0*/  MUFU.TANH R66, R54 ;  /* 0x0000003600427308 */ /* 0x0000700000002400 */
        /* <DEDUP_REMOVED lines=9> */
[----:B------:R-:W-:Y:S01]  /*4d50*/  MUFU.TANH R52, R52 ;  /* 0x0000003400347308 */ /* 0x000fe20000002400 */
[----:B------:R-:W-:Y:S01]  /*4d60*/  HGMMA.64x16x16.F32 R32, gdesc[UR56], R32, gsb0 ;  /* 0x00200000382079f0 */ /* 0x000fe20008000820 */
[----:B------:R-:W-:Y:S01]  /*4d70*/  FMUL.FTZ R40, R40, UR10 ;  /* 0x0000000a28287c20 */ /* 0x000fe20008410000 */
[----:B------:R-:W-:Y:S01]  /*4d80*/  FMUL.FTZ R41, R41, UR10 ;  /* 0x0000000a29297c20 */ /* 0x000fe20008410000 */
[----:B------:R-:W-:Y:S01]  /*4d90*/  FMUL.FTZ R44, R44, UR10 ;  /* 0x0000000a2c2c7c20 */ /* 0x000fe20008410000 */
[----:B------:R-:W-:-:S03]  /*4da0*/  FMUL.FTZ R45, R45, UR10 ;  /* 0x0000000a2d2d7c20 */ /* 0x000fc60008410000 */
[----:B------:R-:W1:Y:S08]  /*4db0*/  MUFU.TANH R42, R42 ;  /* 0x0000002a002a7308 */ /* 0x000e700000002400 */
[----:B------:R1:W-:Y:S08]  /*4dc0*/  MUFU.TANH R69, R47 ;  /* 0x0000002f00457308 */ /* 0x0003f00000002400 */
[----:B------:R-:W1:Y:S08]  /*4dd0*/  MUFU.TANH R43, R43 ;  /* 0x0000002b002b7308 */ /* 0x000e700000002400 */
[----:B------:R1:W1:Y:S08]  /*4de0*/  MUFU.TANH R68, R46 ;  /* 0x0000002e00447308 */ /* 0x0002700000002400 */
        /* <DEDUP_REMOVED lines=8> */
[----:B------:R-:W-:Y:S01]  /*4e70*/  FMUL.FTZ R33, R33, UR10 ;  /* 0x0000000a21217c20 */ /* 0x000fe20008410000 */
[----:B------:R-:W-:Y:S01]  /*4e80*/  HGMMA.64x16x16.F32 R24, gdesc[UR4], R24, gsb0 ;  /* 0x00200000041879f0 */ /* 0x000fe20008000818 */
[----:B------:R-:W-:Y:S01]  /*4e90*/  UIMAD UR4, UR61, -0x50, UR15 ;  /* 0xffffffb03d0478a4 */ /* 0x000fe2000f8e020f */
[----:B------:R-:W1:Y:S01]  /*4ea0*/  MUFU.TANH R70, R34 ;  /* 0x0000002200467308 */ /* 0x000e620000002400 */
[----:B------:R-:W-:Y:S01]  /*4eb0*/  FMUL.FTZ R32, R32, UR10 ;  /* 0x0000000a20207c20 */ /* 0x000fe20008410000 */
[----:B------:R-:W-:Y:S01]  /*4ec0*/  FMUL.FTZ R37, R37, UR10 ;  /* 0x0000000a25257c20 */ /* 0x000fe20008410000 */
[----:B------:R-:W-:Y:S01]  /*4ed0*/  FMUL.FTZ R36, R36, UR10 ;  /* 0x0000000a24247c20 */ /* 0x000fe20008410000 */
[----:B------:R-:W-:Y:S01]  /*4ee0*/  ULDC UR5, c[0x0][0x988] ;  /* 0x0002620000057ab9 */ /* 0x000fe20000000800 */
[----:B------:R-:W-:Y:S01]  /*4ef0*/  IMAD.U32 R50, RZ, RZ, UR4 ;  /* 0x00000004ff327e24 */ /* 0x000fe2000f8e00ff */
[----:B------:R-:W-:Y:S01]  /*4f00*/  @UP0 ULDC UR6, c[0x0][0x44c] ;  /* 0x0001130000060ab9 */ /* 0x000fe20000000800 */
[----:B------:R-:W-:Y:S01]  /*4f10*/  UMOV UR4, UR18 ;  /* 0x0000001200047c82 */ /* 0x000fe20008000000 */
[----:B------:R-:W-:Y:S01]  /*4f20*/  MUFU.TANH R44, R44 ;  /* 0x0000002c002c7308 */ /* 0x000fe20000002400 */
[----:B------:R-:W-:Y:S01]  /*4f30*/  UIMAD.WIDE.U32 UR6, UR18, UR6, URZ ;  /* 0x00000006120672a5 */ /* 0x000fe2000f8e003f */
[----:B---3--:R-:W-:-:S04]  /*4f40*/  IADD3 R55, -R19, 0x50, R50 ;  /* 0x0000005013377810 */ /* 0x008fc80007ffe132 */
[-CC-:B--2---:R-:W-:Y:S02]  /*4f50*/  VIADDMNMX R5, R4, R60.reuse, R55.reuse, PT ;  /* 0x0000003c04057246 */ /* 0x184fe40003800137 */
[----:B-----5:R-:W-:Y:S01]  /*4f60*/  VIADDMNMX R59, R59, R60, R55, PT ;  /* 0x0000003c3b3b7246 */ /* 0x020fe20003800137 */
[----:B------:R-:W-:Y:S01]  /*4f70*/  MUFU.TANH R45, R45 ;  /* 0x0000002d002d7308 */ /* 0x000fe20000002400 */
[C---:B------:R-:W-:Y:S02]  /*4f80*/  ISETP.GT.AND P3, PT, R5.reuse, RZ, PT ;  /* 0x000000ff0500720c */ /* 0x040fe40003f64270 */
[C---:B------:R-:W-:Y:S02]  /*4f90*/  ISETP.GT.AND P4, PT, R5.reuse, 0x1, PT ;  /* 0x000000010500780c */ /* 0x040fe40003f84270 */
[----:B------:R-:W-:Y:S02]  /*4fa0*/  ISETP.GT.AND P5, PT, R5, 0x8, PT ;  /* 0x000000080500780c */ /* 0x000fe40003fa4270 */
[----:B------:R-:W-:Y:S01]  /*4fb0*/  FSEL R61, R14, -INF , P3 ;  /* 0xff8000000e3d7808 */ /* 0x000fe20001800000 */
[----:B------:R-:W-:Y:S01]  /*4fc0*/  MUFU.TANH R55, R37 ;  /* 0x0000002500377308 */ /* 0x000fe20000002400 */
[----:B0-----:R-:W-:-:S02]  /*4fd0*/  FSEL R54, R20, -INF , P4 ;  /* 0xff80000014367808 */ /* 0x001fc40002000000 */
[----:B------:R-:W-:Y:S02]  /*4fe0*/  ISETP.GT.AND P3, PT, R5, 0x9, PT ;  /* 0x000000090500780c */ /* 0x000fe40003f64270 */
[----:B------:R-:W-:Y:S02]  /*4ff0*/  FSEL R51, R62, -INF , P5 ;  /* 0xff8000003e337808 */ /* 0x000fe40002800000 */
[----:B------:R-:W-:Y:S01]  /*5000*/  FMNMX.FTZ R4, R61, R54, !PT ;  /* 0x000000363d047209 */ /* 0x000fe20007810000 */
[----:B------:R0:W2:Y:S01]  /*5010*/  MUFU.TANH R14, R35 ;  /* 0x00000023000e7308 */ /* 0x0000a20000002400 */
[----:B------:R-:W-:Y:S02]  /*5020*/  ISETP.GT.AND P4, PT, R5, 0x10, PT ;  /* 0x000000100500780c */ /* 0x000fe40003f84270 */
[----:B----4-:R-:W-:Y:S02]  /*5030*/  FSEL R50, R63, -INF , P3 ;  /* 0xff8000003f327808 */ /* 0x010fe40001800000 */
[----:B------:R-:W-:-:S02]  /*5040*/  FMNMX.FTZ R21, R51, R4, !PT ;  /* 0x0000000433157209 */ /* 0x000fc40007810000 */
[C---:B------:R-:W-:Y:S01]  /*5050*/  ISETP.GT.AND P3, PT, R5.reuse, 0x11, PT ;  /* 0x000000110500780c */ /* 0x040fe20003f64270 */
[----:B------:R-:W3:Y:S01]  /*5060*/  MUFU.TANH R62, R3 ;  /* 0x00000003003e7308 */ /* 0x000ee20000002400 */
[----:B-1----:R-:W-:Y:S02]  /*5070*/  FSEL R47, R64, -INF , P4 ;  /* 0xff800000402f7808 */ /* 0x002fe40002000000 */
[----:B------:R-:W-:Y:S02]  /*5080*/  FMNMX.FTZ R4, R50, R21, !PT ;  /* 0x0000001532047209 */ /* 0x000fe40007810000 */
[----:B------:R-:W-:Y:S02]  /*5090*/  ISETP.GT.AND P4, PT, R5, 0x18, PT ;  /* 0x000000180500780c */ /* 0x000fe40003f84270 */
[----:B------:R-:W-:Y:S01]  /*50a0*/  FSEL R46, R65, -INF , P3 ;  /* 0xff800000412e7808 */ /* 0x000fe20001800000 */
[----:B------:R1:W4:Y:S01]  /*50b0*/  MUFU.TANH R63, R39 ;  /* 0x00000027003f7308 */ /* 0x0003220000002400 */
[----:B------:R-:W-:Y:S01]  /*50c0*/  FMNMX.FTZ R21, R47, R4, !PT ;  /* 0x000000042f157209 */ /* 0x000fe20007810000 */
[----:B------:R-:W-:-:S02]  /*50d0*/  WARPGROUP.DEPBAR.LE gsb0, 0x0 ;  /* 0x00008000000079c5 */ /* 0x000fc40000010000 */
[----:B------:R-:W-:Y:S01]  /*50e0*/  ISETP.GT.AND P3, PT, R5, 0x19, PT ;  /* 0x000000190500780c */ /* 0x000fe20003f64270 */
[----:B------:R-:W-:Y:S01]  /*50f0*/  FMUL.FTZ R26, R26, UR10 ;  /* 0x0000000a1a1a7c20 */ /* 0x000fe20008410000 */
[----:B0-----:R-:W-:Y:S01]  /*5100*/  FSEL R35, R66, -INF , P4 ;  /* 0xff80000042237808 */ /* 0x001fe20002000000 */
[----:B------:R-:W-:Y:S01]  /*5110*/  FMUL.FTZ R27, R27, UR10 ;  /* 0x0000000a1b1b7c20 */ /* 0x000fe20008410000 */
[----:B------:R-:W-:Y:S01]  /*5120*/  FMNMX.FTZ R4, R46, R21, !PT ;  /* 0x000000152e047209 */ /* 0x000fe20007810000 */
[----:B------:R-:W-:Y:S01]  /*5130*/  FMUL.FTZ R31, R31, UR10 ;  /* 0x0000000a1f1f7c20 */ /* 0x000fe20008410000 */
[----:B------:R-:W-:Y:S01]  /*5140*/  ISETP.GT.AND P4, PT, R5, 0x20, PT ;  /* 0x000000200500780c */ /* 0x000fe20003f84270 */
[----:B------:R-:W0:Y:S01]  /*5150*/  MUFU.TANH R26, R26 ;  /* 0x0000001a001a7308 */ /* 0x000e220000002400 */
[----:B------:R-:W-:Y:S01]  /*5160*/  FSEL R38, R67, -INF , P3 ;  /* 0xff80000043267808 */ /* 0x000fe20001800000 */
[----:B------:R-:W-:Y:S01]  /*5170*/  FMUL.FTZ R25, R25, UR10 ;  /* 0x0000000a19197c20 */ /* 0x000fe20008410000 */
[----:B------:R-:W-:Y:S01]  /*5180*/  FMNMX.FTZ R21, R35, R4, !PT ;  /* 0x0000000423157209 */ /* 0x000fe20007810000 */
[----:B------:R-:W-:Y:S01]  /*5190*/  FMUL.FTZ R28, R28, UR10 ;  /* 0x0000000a1c1c7c20 */ /* 0x000fe20008410000 */
[----:B------:R-:W-:Y:S01]  /*51a0*/  ISETP.GT.AND P3, PT, R5, 0x21, PT ;  /* 0x000000210500780c */ /* 0x000fe20003f64270 */
[----:B------:R-:W-:Y:S01]  /*51b0*/  FMUL.FTZ R24, R24, UR10 ;  /* 0x0000000a18187c20 */ /* 0x000fe20008410000 */
[----:B------:R-:W-:Y:S01]  /*51c0*/  FSEL R34, R42, -INF , P4 ;  /* 0xff8000002a227808 */ /* 0x000fe20002000000 */
[----:B------:R4:W5:Y:S01]  /*51d0*/  MUFU.TANH R64, R27 ;  /* 0x0000001b00407308 */ /* 0x0009620000002400 */
[----:B------:R-:W-:Y:S01]  /*51e0*/  FMNMX.FTZ R21, R38, R21, !PT ;  /* 0x0000001526157209 */ /* 0x000fe20007810000 */
[----:B------:R-:W-:Y:S01]  /*51f0*/  FMUL.FTZ R29, R29, UR10 ;  /* 0x0000000a1d1d7c20 */ /* 0x000fe20008410000 */
[----:B------:R-:W-:Y:S01]  /*5200*/  ISETP.GT.AND P4, PT, R5, 0x28, PT ;  /* 0x000000280500780c */ /* 0x000fe20003f84270 */
[----:B------:R5:W-:Y:S01]  /*5210*/  @!P1 SYNCS.ARRIVE.TRANS64.RED.A1T0 RZ, [R0+URZ], RZ ;  /* 0x000000ff00ff99a7 */ /* 0x000be2000810043f */
[----:B------:R-:W-:-:S02]  /*5220*/  FSEL R43, R43, -INF , P3 ;  /* 0xff8000002b2b7808 */ /* 0x000fc40001800000 */
[----:B------:R-:W-:Y:S01]  /*5230*/  FMNMX.FTZ R4, R34, R21, !PT ;  /* 0x0000001522047209 */ /* 0x000fe20007810000 */
[----:B------:R-:W-:Y:S01]  /*5240*/  MUFU.TANH R31, R31 ;  /* 0x0000001f001f7308 */ /* 0x000fe20000002400 */
[----:B------:R-:W-:Y:S02]  /*5250*/  ISETP.GT.AND P3, PT, R5, 0x29, PT ;  /* 0x000000290500780c */ /* 0x000fe40003f64270 */
[----:B-1----:R-:W-:Y:S02]  /*5260*/  FSEL R39, R68, -INF , P4 ;  /* 0xff80000044277808 */ /* 0x002fe40002000000 */
[----:B------:R-:W-:Y:S02]  /*5270*/  FMNMX.FTZ R4, R43, R4, !PT ;  /* 0x000000042b047209 */ /* 0x000fe40007810000 */
[----:B------:R-:W-:Y:S01]  /*5280*/  ISETP.GT.AND P4, PT, R5, 0x30, PT ;  /* 0x000000300500780c */ /* 0x000fe20003f84270 */
[----:B------:R-:W-:Y:S01]  /*5290*/  MUFU.TANH R66, R25 ;  /* 0x0000001900427308 */ /* 0x000fe20000002400 */
[----:B------:R-:W-:-:S02]  /*52a0*/  FSEL R42, R69, -INF , P3 ;  /* 0xff800000452a7808 */ /* 0x000fc40001800000 */
[----:B------:R-:W-:Y:S01]  /*52b0*/  FMNMX.FTZ R3, R39, R4, !PT ;  /* 0x0000000427037209 */ /* 0x000fe20007810000 */
[----:B------:R-:W-:Y:S01]  /*52c0*/  FMUL.FTZ R4, R30, UR10 ;  /* 0x0000000a1e047c20 */ /* 0x000fe20008410000 */
[C---:B------:R-:W-:Y:S01]  /*52d0*/  ISETP.GT.AND P3, PT, R5.reuse, 0x31, PT ;  /* 0x000000310500780c */ /* 0x040fe20003f64270 */
[----:B------:R-:W-:Y:S01]  /*52e0*/  @UP0 ULDC UR10, c[0x0][0x450] ;  /* 0x00011400000a0ab9 */ /* 0x000fe20000000800 */
[----:B------:R-:W-:Y:S01]  /*52f0*/  FSEL R30, R70, -INF , P4 ;  /* 0xff800000461e7808 */ /* 0x000fe20002000000 */
[----:B------:R-:W-:Y:S01]  /*5300*/  MUFU.TANH R65, R36 ;  /* 0x0000002400417308 */ /* 0x000fe20000002400 */
[----:B------:R-:W-:Y:S01]  /*5310*/  FMNMX.FTZ R21, R42, R3, !PT ;  /* 0x000000032a157209 */ /* 0x000fe20007810000 */
[----:B------:R-:W-:Y:S01]  /*5320*/  @UP0 USHF.R.U32.HI UR4, URZ, UR10, UR7 ;  /* 0x0000000a3f040299 */ /* 0x000fe20008011607 */
[----:B------:R-:W-:Y:S02]  /*5330*/  ISETP.GT.AND P4, PT, R5, 0x38, PT ;  /* 0x000000380500780c */ /* 0x000fe40003f84270 */
[----:B------:R-:W-:-:S02]  /*5340*/  CS2R R70, SRZ ;  /* 0x0000000000467805 */ /* 0x000fc4000001ff00 */
[----:B--2---:R-:W-:Y:S01]  /*5350*/  FSEL R3, R14, -INF , P3 ;  /* 0xff8000000e037808 */ /* 0x004fe20001800000 */
[----:B------:R-:W-:Y:S01]  /*5360*/  UIADD3 UR6, UR4, UR15, -UR19 ;  /* 0x0000000f04067290 */ /* 0x000fe2000fffe813 */
[----:B------:R-:W-:Y:S01]  /*5370*/  FMNMX.FTZ R20, R30, R21, !PT ;  /* 0x000000151e147209 */ /* 0x000fe20007810000 */
[----:B------:R-:W1:Y:S01]  /*5380*/  MUFU.TANH R4, R4 ;  /* 0x0000000400047308 */ /* 0x000e620000002400 */
[----:B------:R-:W-:Y:S01]  /*5390*/  ISETP.GT.AND P3, PT, R5, 0x39, PT ;  /* 0x000000390500780c */ /* 0x000fe20003f64270 */
[----:B------:R-:W-:Y:S01]  /*53a0*/  UIMAD.WIDE UR6, UR6, 0x66666667, URZ ;  /* 0x66666667060678a5 */ /* 0x000fe2000f8e023f */
[----:B---3--:R-:W-:Y:S02]  /*53b0*/  FSEL R14, R62, -INF , P4 ;  /* 0xff8000003e0e7808 */ /* 0x008fe40002000000 */
[----:B------:R-:W-:Y:S01]  /*53c0*/  FMNMX.FTZ R21, R3, R20, !PT ;  /* 0x0000001403157209 */ /* 0x000fe20007810000 */
[----:B------:R-:W-:Y:S01]  /*53d0*/  USHF.R.U32.HI UR4, URZ, 0x1f, UR7 ;  /* 0x0000001f3f047899 */ /* 0x000fe20008011607 */
[----:B------:R-:W-:Y:S01]  /*53e0*/  ISETP.GT.AND P4, PT, R5, 0x40, PT ;  /* 0x000000400500780c */ /* 0x000fe20003f84270 */
[----:B------:R-:W2:Y:S01]  /*53f0*/  MUFU.TANH R62, R41 ;  /* 0x00000029003e7308 */ /* 0x000ea20000002400 */
[----:B----4-:R-:W-:Y:S01]  /*5400*/  FSEL R27, R63, -INF , P3 ;  /* 0xff8000003f1b7808 */ /* 0x010fe20001800000 */
[----:B------:R-:W-:Y:S01]  /*5410*/  ULEA.HI.SX32 UR4, UR7, UR4, 0x1b ;  /* 0x0000000407047291 */ /* 0x000fe2000f8fda3f */
[----:B------:R-:W-:-:S02]  /*5420*/  FMNMX.FTZ R20, R14, R21, !PT ;  /* 0x000000150e147209 */ /* 0x000fc40007810000 */
[----:B------:R-:W-:Y:S01]  /*5430*/  ISETP.GT.AND P3, PT, R5, 0x41, PT ;  /* 0x000000410500780c */ /* 0x000fe20003f64270 */
[----:B------:R-:W-:Y:S01]  /*5440*/  UISETP.LT.AND UP1, UPT, UR11, UR4, UPT ;  /* 0x000000040b00728c */ /* 0x000fe2000bf21270 */
[----:B0-----:R-:W-:Y:S01]  /*5450*/  FSEL R21, R26, -INF , P4 ;  /* 0xff8000001a157808 */ /* 0x001fe20002000000 */
[----:B------:R-:W-:Y:S01]  /*5460*/  MUFU.TANH R67, R28 ;  /* 0x0000001c00437308 */ /* 0x000fe20000002400 */
[----:B------:R-:W-:Y:S01]  /*5470*/  FMNMX.FTZ R20, R27, R20, !PT ;  /* 0x000000141b147209 */ /* 0x000fe20007810000 */
[----:B------:R-:W-:Y:S01]  /*5480*/  USEL UR6, UR11, UR4, !UP1 ;  /* 0x000000040b067287 */ /* 0x000fe2000c800000 */
[----:B------:R-:W-:Y:S02]  /*5490*/  ISETP.GT.AND P4, PT, R5, 0x48, PT ;  /* 0x000000480500780c */ /* 0x000fe40003f84270 */
[----:B-----5:R-:W-:Y:S01]  /*54a0*/  FSEL R26, R64, -INF , P3 ;  /* 0xff800000401a7808 */ /* 0x020fe20001800000 */
[----:B------:R-:W-:Y:S01]  /*54b0*/  UISETP.GE.AND UP1, UPT, UR14, UR6, UPT ;  /* 0x000000060e00728c */ /* 0x000fe2000bf26270 */
[----:B------:R-:W-:Y:S01]  /*54c0*/  FMNMX.FTZ R63, R21, R20, !PT ;  /* 0x00000014153f7209 */ /* 0x000fe20007810000 */
[----:B------:R-:W-:Y:S01]  /*54d0*/  MUFU.TANH R64, R33 ;  /* 0x0000002100407308 */ /* 0x000fe20000002400 */
[----:B------:R-:W-:-:S02]  /*54e0*/  ISETP.GT.AND P3, PT, R5, 0x49, PT ;  /* 0x000000490500780c */ /* 0x000fc40003f64270 */
[----:B-1----:R-:W-:Y:S02]  /*54f0*/  FSEL R20, R4, -INF , P4 ;  /* 0xff80000004147808 */ /* 0x002fe40002000000 */
[----:B------:R-:W-:Y:S02]  /*5500*/  FMNMX.FTZ R63, R26, R63, !PT ;  /* 0x0000003f1a3f7209 */ /* 0x000fe40007810000 */
[----:B------:R-:W-:Y:S01]  /*5510*/  FSEL R5, R31, -INF , P3 ;  /* 0xff8000001f057808 */ /* 0x000fe20001800000 */
[----:B------:R0:W-:Y:S01]  /*5520*/  MUFU.TANH R60, R24 ;  /* 0x00000018003c7308 */ /* 0x0001e20000002400 */
[----:B------:R-:W-:Y:S02]  /*5530*/  FMNMX.FTZ R4, R20, R63, !PT ;  /* 0x0000003f14047209 */ /* 0x000fe40007810000 */
[----:B------:R-:W-:Y:S02]  /*5540*/  ISETP.GT.AND P3, PT, R59, RZ, PT ;  /* 0x000000ff3b00720c */ /* 0x000fe40003f64270 */
[----:B------:R-:W-:-:S02]  /*5550*/  FMNMX.FTZ R4, R5, R4, !PT ;  /* 0x0000000405047209 */ /* 0x000fc40007810000 */
[C---:B------:R-:W-:Y:S01]  /*5560*/  ISETP.GT.AND P5, PT, R59.reuse, 0x1, PT ;  /* 0x000000013b00780c */ /* 0x040fe20003fa4270 */
[----:B------:R1:W3:Y:S01]  /*5570*/  MUFU.TANH R63, R32 ;  /* 0x00000020003f7308 */ /* 0x0002e20000002400 */
[C---:B------:R-:W-:Y:S01]  /*5580*/  ISETP.GT.AND P4, PT, R59.reuse, 0x8, PT ;  /* 0x000000083b00780c */ /* 0x040fe20003f84270 */
[----:B------:R-:W4:Y:S01]  /*5590*/  SHFL.BFLY PT, R31, R4, 0x2, 0x1f ;  /* 0x0c401f00041f7f89 */ /* 0x000f2200000e0000 */
[----:B------:R-:W-:Y:S02]  /*55a0*/  FSEL R56, R56, -INF , P5 ;  /* 0xff80000038387808 */ /* 0x000fe40002800000 */
[----:B------:R-:W-:Y:S02]  /*55b0*/  ISETP.GT.AND P5, PT, R59, 0x9, PT ;  /* 0x000000093b00780c */ /* 0x000fe40003fa4270 */
[----:B------:R-:W-:Y:S01]  /*55c0*/  FSEL R57, R57, -INF , P4 ;  /* 0xff80000039397808 */ /* 0x000fe20002000000 */
[----:B------:R5:W3:Y:S01]  /*55d0*/  MUFU.TANH R68, R29 ;  /* 0x0000001d00447308 */ /* 0x000ae20000002400 */
[----:B------:R-:W-:-:S02]  /*55e0*/  FSEL R58, R58, -INF , P5 ;  /* 0xff8000003a3a7808 */ /* 0x000fc40002800000 */
[C---:B------:R-:W-:Y:S02]  /*55f0*/  ISETP.GT.AND P6, PT, R59.reuse, 0x11, PT ;  /* 0x000000113b00780c */ /* 0x040fe40003fc4270 */
[C---:B------:R-:W-:Y:S02]  /*5600*/  ISETP.GT.AND P4, PT, R59.reuse, 0x18, PT ;  /* 0x000000183b00780c */ /* 0x040fe40003f84270 */
[----:B------:R-:W-:Y:S02]  /*5610*/  ISETP.GT.AND P5, PT, R59, 0x19, PT ;  /* 0x000000193b00780c */ /* 0x000fe40003fa4270 */
[----:B------:R-:W-:Y:S02]  /*5620*/  FSEL R25, R52, -INF , P4 ;  /* 0xff80000034197808 */ /* 0x000fe40002000000 */
[----:B------:R-:W-:Y:S02]  /*5630*/  FSEL R36, R53, -INF , P5 ;  /* 0xff80000035247808 */ /* 0x000fe40002800000 */
[----:B------:R-:W-:-:S02]  /*5640*/  ISETP.GT.AND P4, PT, R59, 0x21, PT ;  /* 0x000000213b00780c */ /* 0x000fc40003f84270 */
[----:B----4-:R-:W-:-:S05]  /*5650*/  FMNMX.FTZ R4, R4, R31, !PT ;  /* 0x0000001f04047209 */ /* 0x010fca0007810000 */
[----:B------:R-:W4:Y:S02]  /*5660*/  SHFL.BFLY PT, R31, R4, 0x1, 0x1f ;  /* 0x0c201f00041f7f89 */ /* 0x000f2400000e0000 */
[----:B----4-:R-:W-:Y:S02]  /*5670*/  FMNMX.FTZ R4, R4, R31, !PT ;  /* 0x0000001f04047209 */ /* 0x010fe40007810000 */
[----:B------:R-:W-:Y:S02]  /*5680*/  FSEL R31, R2, -INF , P3 ;  /* 0xff800000021f7808 */ /* 0x000fe40001800000 */
[----:B------:R-:W-:Y:S01]  /*5690*/  ISETP.GT.AND P3, PT, R59, 0x10, PT ;  /* 0x000000103b00780c */ /* 0x000fe20003f64270 */
[----:B0-----:R-:W-:Y:S01]  /*56a0*/  FMUL.FTZ R24, R4, UR5 ;  /* 0x0000000504187c20 */ /* 0x001fe20008410000 */
[----:B------:R-:W-:Y:S02]  /*56b0*/  FMNMX.FTZ R2, R31, R56, !PT ;  /* 0x000000381f027209 */ /* 0x000fe40007810000 */
[----:B-1----:R-:W-:-:S02]  /*56c0*/  FSEL R32, R48, -INF , P3 ;  /* 0xff80000030207808 */ /* 0x002fc40001800000 */
[----:B------:R-:W-:Y:S02]  /*56d0*/  FMNMX.FTZ R33, R57, R2, !PT ;  /* 0x0000000239217209 */ /* 0x000fe40007810000 */
[----:B------:R-:W-:Y:S02]  /*56e0*/  ISETP.GT.AND P3, PT, R59, 0x20, PT ;  /* 0x000000203b00780c */ /* 0x000fe40003f64270 */
[----:B------:R-:W-:Y:S02]  /*56f0*/  FMNMX.FTZ R37, R58, R33, !PT ;  /* 0x000000213a257209 */ /* 0x000fe40007810000 */
[----:B------:R-:W-:Y:S02]  /*5700*/  FSEL R33, R49, -INF , P6 ;  /* 0xff80000031217808 */ /* 0x000fe40003000000 */
[----:B------:R-:W-:Y:S02]  /*5710*/  FMNMX.FTZ R2, R32, R37, !PT ;  /* 0x0000002520027209 */ /* 0x000fe40007810000 */
[----:B------:R-:W-:-:S02]  /*5720*/  FSEL R28, R40, -INF , P3 ;  /* 0xff800000281c7808 */ /* 0x000fc40001800000 */
[----:B------:R-:W-:Y:S02]  /*5730*/  FMNMX.FTZ R2, R33, R2, !PT ;  /* 0x0000000221027209 */ /* 0x000fe40007810000 */
[----:B------:R-:W-:Y:S02]  /*5740*/  FSETP.NEU.FTZ.AND P6, PT, R4, -INF , PT ;  /* 0xff8000000400780b */ /* 0x000fe40003fdd000 */
[----:B------:R-:W-:Y:S02]  /*5750*/  FMNMX.FTZ R37, R25, R2, !PT ;  /* 0x0000000219257209 */ /* 0x000fe40007810000 */
[----:B------:R-:W-:Y:S02]  /*5760*/  ISETP.GT.AND P3, PT, R59, 0x28, PT ;  /* 0x000000283b00780c */ /* 0x000fe40003f64270 */
[----:B------:R-:W-:Y:S02]  /*5770*/  FMNMX.FTZ R41, R36, R37, !PT ;  /* 0x0000002524297209 */ /* 0x000fe40007810000 */
[----:B--2---:R-:W-:-:S02]  /*5780*/  FSEL R37, R62, -INF , P4 ;  /* 0xff8000003e257808 */ /* 0x004fc40002000000 */
[----:B------:R-:W-:Y:S02]  /*5790*/  FMNMX.FTZ R2, R28, R41, !PT ;  /* 0x000000291c027209 */ /* 0x000fe40007810000 */
[----:B------:R-:W-:Y:S02]  /*57a0*/  FSEL R53, R24, RZ, P6 ;  /* 0x000000ff18357208 */ /* 0x000fe40003000000 */
[----:B------:R-:W-:Y:S02]  /*57b0*/  ISETP.GT.AND P4, PT, R59, 0x29, PT ;  /* 0x000000293b00780c */ /* 0x000fe40003f84270 */
[----:B-----5:R-:W-:Y:S01]  /*57c0*/  FSEL R29, R44, -INF , P3 ;  /* 0xff8000002c1d7808 */ /* 0x020fe20001800000 */
[--C-:B------:R-:W-:Y:S01]  /*57d0*/  FFMA.FTZ R211, R51, UR5, -R53.reuse ;  /* 0x0000000533d37c23 */ /* 0x100fe20008010835 */
[----:B------:R-:W-:Y:S01]  /*57e0*/  FMNMX.FTZ R24, R37, R2, !PT ;  /* 0x0000000225187209 */ /* 0x000fe20007810000 */
[--C-:B------:R-:W-:Y:S01]  /*57f0*/  FFMA.FTZ R205, R47, UR5, -R53.reuse ;  /* 0x000000052fcd7c23 */ /* 0x100fe20008010835 */
[----:B------:R-:W-:Y:S01]  /*5800*/  FSEL R40, R45, -INF , P4 ;  /* 0xff8000002d287808 */ /* 0x000fe20002000000 */
[--C-:B------:R-:W-:Y:S01]  /*5810*/  FFMA.FTZ R54, R54, UR5, -R53.reuse ;  /* 0x0000000536367c23 */ /* 0x100fe20008010835 */
[----:B------:R-:W-:Y:S01]  /*5820*/  ISETP.GT.AND P3, PT, R59, 0x30, PT ;  /* 0x000000303b00780c */ /* 0x000fe20003f64270 */
[--C-:B------:R-:W-:Y:S01]  /*5830*/  FFMA.FTZ R35, R35, UR5, -R53.reuse ;  /* 0x0000000523237c23 */ /* 0x100fe20008010835 */
[----:B------:R-:W-:Y:S01]  /*5840*/  FMNMX.FTZ R45, R29, R24, !PT ;  /* 0x000000181d2d7209 */ /* 0x000fe20007810000 */
[----:B------:R0:W-:Y:S01]  /*5850*/  MUFU.EX2 R2, R54 ;  /* 0x0000003600027308 */ /* 0x0001e20000000800 */
[----:B------:R-:W-:Y:S01]  /*5860*/  ISETP.GT.AND P4, PT, R59, 0x31, PT ;  /* 0x000000313b00780c */ /* 0x000fe20003f84270 */
[--C-:B------:R-:W-:Y:S01]  /*5870*/  FFMA.FTZ R209, R61, UR5, -R53.reuse ;  /* 0x000000053dd17c23 */ /* 0x100fe20008010835 */
[----:B---3--:R-:W-:Y:S01]  /*5880*/  FSEL R41, R63, -INF , P3 ;  /* 0xff8000003f297808 */ /* 0x008fe20001800000 */
[--C-:B------:R-:W-:Y:S01]  /*5890*/  FFMA.FTZ R5, R5, UR5, -R53.reuse ;  /* 0x0000000505057c23 */ /* 0x100fe20008010835 */
[----:B------:R-:W-:Y:S01]  /*58a0*/  FMNMX.FTZ R24, R40, R45, !PT ;  /* 0x0000002d28187209 */ /* 0x000fe20007810000 */
[--C-:B------:R-:W-:Y:S01]  /*58b0*/  FFMA.FTZ R34, R34, UR5, -R53.reuse ;  /* 0x0000000522227c23 */ /* 0x100fe20008010835 */
[----:B------:R-:W-:Y:S01]  /*58c0*/  ISETP.GT.AND P3, PT, R59, 0x38, PT ;  /* 0x000000383b00780c */ /* 0x000fe20003f64270 */
[----:B------:R1:W-:Y:S01]  /*58d0*/  MUFU.EX2 R207, R35 ;  /* 0x0000002300cf7308 */ /* 0x0003e20000000800 */
[----:B------:R-:W-:Y:S01]  /*58e0*/  FSEL R44, R64, -INF , P4 ;  /* 0xff800000402c7808 */ /* 0x000fe20002000000 */
[--C-:B0-----:R-:W-:Y:S01]  /*58f0*/  FFMA.FTZ R54, R46, UR5, -R53.reuse ;  /* 0x000000052e367c23 */ /* 0x101fe20008010835 */
[----:B------:R-:W-:Y:S01]  /*5900*/  FMNMX.FTZ R49, R41, R24, !PT ;  /* 0x0000001829317209 */ /* 0x000fe20007810000 */
[--C-:B------:R-:W-:Y:S01]  /*5910*/  FFMA.FTZ R24, R50, UR5, -R53.reuse ;  /* 0x0000000532187c23 */ /* 0x100fe20008010835 */
[----:B------:R-:W-:Y:S01]  /*5920*/  ISETP.GT.AND P4, PT, R59, 0x39, PT ;  /* 0x000000393b00780c */ /* 0x000fe20003f84270 */
[--C-:B------:R-:W-:Y:S01]  /*5930*/  FFMA.FTZ R43, R43, UR5, -R53.reuse ;  /* 0x000000052b2b7c23 */ /* 0x100fe20008010835 */
[----:B------:R-:W-:Y:S01]  /*5940*/  FSEL R45, R65, -INF , P3 ;  /* 0xff800000412d7808 */ /* 0x000fe20001800000 */
[----:B------:R-:W-:Y:S01]  /*5950*/  MUFU.EX2 R209, R209 ;  /* 0x000000d100d17308 */ /* 0x000fe20000000800 */
[----:B------:R-:W-:Y:S01]  /*5960*/  FMNMX.FTZ R50, R44, R49, !PT ;  /* 0x000000312c327209 */ /* 0x000fe20007810000 */
[--C-:B------:R-:W-:Y:S01]  /*5970*/  FFMA.FTZ R39, R39, UR5, -R53.reuse ;  /* 0x0000000527277c23 */ /* 0x100fe20008010835 */
[----:B------:R-:W-:Y:S01]  /*5980*/  ISETP.GT.AND P3, PT, R59, 0x40, PT ;  /* 0x000000403b00780c */ /* 0x000fe20003f64270 */
[--C-:B------:R-:W-:Y:S01]  /*5990*/  FFMA.FTZ R21, R21, UR5, -R53.reuse ;  /* 0x0000000515157c23 */ /* 0x100fe20008010835 */
[----:B------:R-:W-:Y:S01]  /*59a0*/  FSEL R48, R55, -INF , P4 ;  /* 0xff80000037307808 */ /* 0x000fe20002000000 */
[--C-:B------:R-:W-:Y:S01]  /*59b0*/  FFMA.FTZ R55, R14, UR5, -R53.reuse ;  /* 0x000000050e377c23 */ /* 0x100fe20008010835 */
[----:B------:R-:W-:Y:S01]  /*59c0*/  FMNMX.FTZ R51, R45, R50, !PT ;  /* 0x000000322d337209 */ /* 0x000fe20007810000 */
[----:B------:R-:W-:Y:S01]  /*59d0*/  MUFU.EX2 R211, R211 ;  /* 0x000000d300d37308 */ /* 0x000fe20000000800 */
[----:B------:R-:W-:Y:S01]  /*59e0*/  ISETP.GT.AND P4, PT, R59, 0x41, PT ;  /* 0x000000413b00780c */ /* 0x000fe20003f84270 */
[--C-:B------:R-:W-:Y:S01]  /*59f0*/  FFMA.FTZ R42, R42, UR5, -R53.reuse ;  /* 0x000000052a2a7c23 */ /* 0x100fe20008010835 */
[----:B------:R-:W-:Y:S01]  /*5a00*/  FSEL R49, R60, -INF , P3 ;  /* 0xff8000003c317808 */ /* 0x000fe20001800000 */
[--C-:B------:R-:W-:Y:S01]  /*5a10*/  FFMA.FTZ R30, R30, UR5, -R53.reuse ;  /* 0x000000051e1e7c23 */ /* 0x100fe20008010835 */
[----:B------:R-:W-:Y:S01]  /*5a20*/  FMNMX.FTZ R50, R48, R51, !PT ;  /* 0x0000003330327209 */ /* 0x000fe20007810000 */
[--C-:B------:R-:W-:Y:S01]  /*5a30*/  FFMA.FTZ R27, R27, UR5, -R53.reuse ;  /* 0x000000051b1b7c23 */ /* 0x100fe20008010835 */
[----:B------:R-:W-:Y:S01]  /*5a40*/  ISETP.GT.AND P3, PT, R59, 0x48, PT ;  /* 0x000000483b00780c */ /* 0x000fe20003f64270 */
[----:B------:R-:W-:Y:S01]  /*5a50*/  MUFU.EX2 R24, R24 ;  /* 0x0000001800187308 */ /* 0x000fe20000000800 */
[----:B------:R-:W-:Y:S01]  /*5a60*/  FSEL R47, R66, -INF , P4 ;  /* 0xff800000422f7808 */ /* 0x000fe20002000000 */
[--C-:B------:R-:W-:Y:S01]  /*5a70*/  FFMA.FTZ R26, R26, UR5, -R53.reuse ;  /* 0x000000051a1a7c23 */ /* 0x100fe20008010835 */
[----:B------:R-:W-:Y:S01]  /*5a80*/  FMNMX.FTZ R52, R49, R50, !PT ;  /* 0x0000003231347209 */ /* 0x000fe20007810000 */
[----:B------:R-:W-:Y:S01]  /*5a90*/  FFMA.FTZ R20, R20, UR5, -R53 ;  /* 0x0000000514147c23 */ /* 0x000fe20008010835 */
[----:B------:R-:W-:-:S02]  /*5aa0*/  ISETP.GT.AND P4, PT, R59, 0x49, PT ;  /* 0x000000493b00780c */ /* 0x000fc40003f84270 */
[----:B------:R-:W-:Y:S02]  /*5ab0*/  CS2R R64, SRZ ;  /* 0x0000000000407805 */ /* 0x000fe4000001ff00 */
[----:B------:R-:W-:Y:S01]  /*5ac0*/  FSEL R50, R67, -INF , P3 ;  /* 0xff80000043327808 */ /* 0x000fe20001800000 */
[----:B------:R-:W-:Y:S01]  /*5ad0*/  MUFU.EX2 R205, R205 ;  /* 0x000000cd00cd7308 */ /* 0x000fe20000000800 */
[----:B------:R-:W-:Y:S01]  /*5ae0*/  FMNMX.FTZ R51, R47, R52, !PT ;  /* 0x000000342f337209 */ /* 0x000fe20007810000 */
[----:B------:R-:W-:Y:S01]  /*5af0*/  FFMA.FTZ R52, R38, UR5, -R53 ;  /* 0x0000000526347c23 */ /* 0x000fe20008010835 */
[----:B------:R-:W-:Y:S02]  /*5b00*/  FSEL R46, R68, -INF , P4 ;  /* 0xff800000442e7808 */ /* 0x000fe40002000000 */
[----:B------:R-:W-:Y:S02]  /*5b10*/  CS2R R68, SRZ ;  /* 0x0000000000447805 */ /* 0x000fe4000001ff00 */
[----:B------:R-:W-:-:S02]  /*5b20*/  FMNMX.FTZ R51, R50, R51, !PT ;  /* 0x0000003332337209 */ /* 0x000fc40007810000 */
[----:B------:R-:W-:Y:S01]  /*5b30*/  CS2R R66, SRZ ;  /* 0x0000000000427805 */ /* 0x000fe2000001ff00 */
[----:B------:R-:W-:Y:S01]  /*5b40*/  MUFU.EX2 R54, R54 ;  /* 0x0000003600367308 */ /* 0x000fe20000000800 */
[----:B------:R-:W-:-:S05]  /*5b50*/  FMNMX.FTZ R51, R46, R51, !PT ;  /* 0x000000332e337209 */ /* 0x000fca0007810000 */
[----:B------:R-:W0:Y:S02]  /*5b60*/  SHFL.BFLY PT, R38, R51, 0x2, 0x1f ;  /* 0x0c401f0033267f89 */ /* 0x000e2400000e0000 */
[----:B------:R-:W-:Y:S08]  /*5b70*/  MUFU.EX2 R195, R5 ;  /* 0x0000000500c37308 */ /* 0x000ff00000000800 */
[----:B------:R-:W-:Y:S08]  /*5b80*/  MUFU.EX2 R52, R52 ;  /* 0x0000003400347308 */ /* 0x000ff00000000800 */
[----:B------:R-:W-:Y:S01]  /*5b90*/  MUFU.EX2 R34, R34 ;  /* 0x0000002200227308 */ /* 0x000fe20000000800 */
[----:B0-----:R-:W-:Y:S01]  /*5ba0*/  FMNMX.FTZ R38, R51, R38, !PT ;  /* 0x0000002633267209 */ /* 0x001fe20007810000 */
[----:B------:R-:W-:-:S06]  /*5bb0*/  FFMA.FTZ R51, R3, UR5, -R53 ;  /* 0x0000000503337c23 */ /* 0x000fcc0008010835 */
[----:B------:R-:W0:Y:S01]  /*5bc0*/  MUFU.EX2 R43, R43 ;  /* 0x0000002b002b7308 */ /* 0x000e220000000800 */
[----:B-1----:R-:W1:Y:S07]  /*5bd0*/  SHFL.BFLY PT, R35, R38, 0x1, 0x1f ;  /* 0x0c201f0026237f89 */ /* 0x002e6e00000e0000 */
[----:B------:R-:W-:Y:S08]  /*5be0*/  MUFU.EX2 R39, R39 ;  /* 0x0000002700277308 */ /* 0x000ff00000000800 */
[----:B------:R-:W-:Y:S01]  /*5bf0*/  MUFU.EX2 R193, R21 ;  /* 0x0000001500c17308 */ /* 0x000fe20000000800 */
[----:B0-----:R-:W-:-:S07]  /*5c00*/  F2FP.F16.F32.PACK_AB R201, R43, R34 ;  /* 0x000000222bc9723e */ /* 0x001fce00000000ff */
[----:B------:R-:W0:Y:S01]  /*5c10*/  MUFU.EX2 R42, R42 ;  /* 0x0000002a002a7308 */ /* 0x000e220000000800 */
[----:B-1----:R-:W-:Y:S01]  /*5c20*/  FMNMX.FTZ R3, R38, R35, !PT ;  /* 0x0000002326037209 */ /* 0x002fe20007810000 */
[----:B------:R-:W-:Y:S01]  /*5c30*/  FADD.FTZ R38, R209, R2 ;  /* 0x00000002d1267221 */ /* 0x000fe20000010000 */
[----:B------:R-:W-:Y:S02]  /*5c40*/  F2FP.F16.F32.PACK_AB R209, R2, R209 ;  /* 0x000000d102d1723e */ /* 0x000fe400000000ff */
[C---:B------:R-:W-:Y:S01]  /*5c50*/  FSETP.NEU.FTZ.AND P3, PT, R3.reuse, -INF , PT ;  /* 0xff8000000300780b */ /* 0x040fe20003f7d000 */
[----:B------:R-:W-:Y:S01]  /*5c60*/  FMUL.FTZ R14, R3, UR5 ;  /* 0x00000005030e7c20 */ /* 0x000fe20008410000 */
[----:B------:R-:W-:Y:S01]  /*5c70*/  FADD.FTZ R5, R211, R38 ;  /* 0x00000026d3057221 */ /* 0x000fe20000010000 */
[----:B------:R-:W-:Y:S01]  /*5c80*/  MUFU.EX2 R30, R30 ;  /* 0x0000001e001e7308 */ /* 0x000fe20000000800 */
[----:B------:R-:W-:Y:S02]  /*5c90*/  F2FP.F16.F32.PACK_AB R211, R24, R211 ;  /* 0x000000d318d3723e */ /* 0x000fe400000000ff */
[----:B------:R-:W-:Y:S01]  /*5ca0*/  FSEL R14, R14, RZ, P3 ;  /* 0x000000ff0e0e7208 */ /* 0x000fe20001800000 */
[----:B------:R-:W-:Y:S01]  /*5cb0*/  FADD.FTZ R38, R24, R5 ;  /* 0x0000000518267221 */ /* 0x000fe20000010000 */
[----:B------:R-:W-:-:S02]  /*5cc0*/  PLOP3.LUT P3, PT, PT, PT, UP1, 0x80, 0x0 ;  /* 0x000000000000781c */ /* 0x000fc40003f6f018 */
[----:B0-----:R-:W-:Y:S01]  /*5cd0*/  F2FP.F16.F32.PACK_AB R203, R42, R39 ;  /* 0x000000272acb723e */ /* 0x001fe200000000ff */
[--C-:B------:R-:W-:Y:S01]  /*5ce0*/  FFMA.FTZ R31, R31, UR5, -R14.reuse ;  /* 0x000000051f1f7c23 */ /* 0x100fe2000801080e */
[--C-:B------:R-:W-:Y:S01]  /*5cf0*/  FFMA.FTZ R56, R56, UR5, -R14.reuse ;  /* 0x0000000538387c23 */ /* 0x100fe2000801080e */
[--C-:B------:R-:W-:Y:S01]  /*5d00*/  FFMA.FTZ R57, R57, UR5, -R14.reuse ;  /* 0x0000000539397c23 */ /* 0x100fe2000801080e */
[--C-:B------:R-:W-:Y:S01]  /*5d10*/  FFMA.FTZ R58, R58, UR5, -R14.reuse ;  /* 0x000000053a3a7c23 */ /* 0x100fe2000801080e */
        /* <DEDUP_REMOVED lines=13> */
[--C-:B------:R-:W-:Y:S01]  /*5df0*/  FFMA.FTZ R41, R41, UR5, -R14.reuse ;  /* 0x0000000529297c23 */ /* 0x100fe2000801080e */
[--C-:B------:R-:W-:Y:S01]  /*5e00*/  FFMA.FTZ R44, R44, UR5, -R14.reuse ;  /* 0x000000052c2c7c23 */ /* 0x100fe2000801080e */
[----:B------:R-:W-:Y:S01]  /*5e10*/  FADD.FTZ R21, R52, R21 ;  /* 0x0000001534157221 */ /* 0x000fe20000010000 */
[--C-:B------:R-:W-:Y:S01]  /*5e20*/  FFMA.FTZ R45, R45, UR5, -R14.reuse ;  /* 0x000000052d2d7c23 */ /* 0x100fe2000801080e */
[--C-:B------:R-:W-:Y:S01]  /*5e30*/  FFMA.FTZ R48, R48, UR5, -R14.reuse ;  /* 0x0000000530307c23 */ /* 0x100fe2000801080e */
[----:B------:R-:W1:Y:S01]  /*5e40*/  MUFU.EX2 R57, R57 ;  /* 0x0000003900397308 */ /* 0x000e620000000800 */
[----:B------:R-:W-:Y:S01]  /*5e50*/  FADD.FTZ R62, R34, R21 ;  /* 0x00000015223e7221 */ /* 0x000fe20000010000 */
[--C-:B------:R-:W-:Y:S01]  /*5e60*/  FFMA.FTZ R49, R49, UR5, -R14.reuse ;  /* 0x0000000531317c23 */ /* 0x100fe2000801080e */
[--C-:B------:R-:W-:Y:S01]  /*5e70*/  FFMA.FTZ R47, R47, UR5, -R14.reuse ;  /* 0x000000052f2f7c23 */ /* 0x100fe2000801080e */
[----:B------:R-:W-:Y:S01]  /*5e80*/  FFMA.FTZ R50, R50, UR5, -R14 ;  /* 0x0000000532327c23 */ /* 0x000fe2000801080e */
[----:B------:R-:W-:Y:S01]  /*5e90*/  FADD.FTZ R62, R43, R62 ;  /* 0x0000003e2b3e7221 */ /* 0x000fe20000010000 */
[----:B------:R-:W-:Y:S01]  /*5ea0*/  FFMA.FTZ R14, R46, UR5, -R14 ;  /* 0x000000052e0e7c23 */ /* 0x000fe2000801080e */
[----:B------:R-:W-:Y:S01]  /*5eb0*/  F2FP.F16.F32.PACK_AB R205, R54, R205 ;  /* 0x000000cd36cd723e */ /* 0x000fe200000000ff */
[----:B------:R-:W2:Y:S01]  /*5ec0*/  MUFU.EX2 R58, R58 ;  /* 0x0000003a003a7308 */ /* 0x000ea20000000800 */
[----:B0-----:R-:W-:Y:S01]  /*5ed0*/  FADD.FTZ R38, R31, R56 ;  /* 0x000000381f267221 */ /* 0x001fe20000010000 */
[----:B------:R-:W-:Y:S01]  /*5ee0*/  FADD.FTZ R21, R39, R62 ;  /* 0x0000003e27157221 */ /* 0x000fe20000010000 */
[----:B------:R-:W-:-:S02]  /*5ef0*/  F2FP.F16.F32.PACK_AB R207, R52, R207 ;  /* 0x000000cf34cf723e */ /* 0x000fc400000000ff */
[----:B------:R-:W-:Y:S02]  /*5f00*/  CS2R R62, SRZ ;  /* 0x00000000003e7805 */ /* 0x000fe4000001ff00 */
[----:B------:R-:W-:Y:S01]  /*5f10*/  F2FP.F16.F32.PACK_AB R208, R56, R31 ;  /* 0x0000001f38d0723e */ /* 0x000fe200000000ff */
[----:B------:R-:W-:Y:S01]  /*5f20*/  FADD.FTZ R21, R42, R21 ;  /* 0x000000152a157221 */ /* 0x000fe20000010000 */
[----:B------:R-:W-:Y:S01]  /*5f30*/  CS2R R52, SRZ ;  /* 0x0000000000347805 */ /* 0x000fe2000001ff00 */
[----:B------:R-:W0:Y:S01]  /*5f40*/  MUFU.EX2 R32, R32 ;  /* 0x0000002000207308 */ /* 0x000e220000000800 */
[----:B-1----:R-:W-:Y:S01]  /*5f50*/  FADD.FTZ R5, R57, R38 ;  /* 0x0000002639057221 */ /* 0x002fe20000010000 */
[----:B------:R-:W-:Y:S02]  /*5f60*/  CS2R R42, SRZ ;  /* 0x00000000002a7805 */ /* 0x000fe4000001ff00 */
[----:B------:R-:W-:-:S04]  /*5f70*/  CS2R R34, SRZ ;  /* 0x0000000000227805 */ /* 0x000fc8000001ff00 */
[----:B------:R-:W1:Y:S01]  /*5f80*/  MUFU.EX2 R33, R33 ;  /* 0x0000002100217308 */ /* 0x000e620000000800 */
[C---:B--2---:R-:W-:Y:S01]  /*5f90*/  FADD.FTZ R5, R58.reuse, R5 ;  /* 0x000000053a057221 */ /* 0x044fe20000010000 */
[----:B------:R-:W-:Y:S02]  /*5fa0*/  F2FP.F16.F32.PACK_AB R210, R58, R57 ;  /* 0x000000393ad2723e */ /* 0x000fe400000000ff */
[----:B------:R-:W-:Y:S02]  /*5fb0*/  CS2R R58, SRZ ;  /* 0x00000000003a7805 */ /* 0x000fe4000001ff00 */
[----:B------:R-:W-:Y:S02]  /*5fc0*/  CS2R R56, SRZ ;  /* 0x0000000000387805 */ /* 0x000fe4000001ff00 */
[----:B------:R-:W2:Y:S01]  /*5fd0*/  MUFU.EX2 R25, R25 ;  /* 0x0000001900197308 */ /* 0x000ea20000000800 */
[----:B0-----:R-:W-:-:S07]  /*5fe0*/  FADD.FTZ R38, R32, R5 ;  /* 0x0000000520267221 */ /* 0x001fce0000010000 */
[----:B------:R-:W0:Y:S01]  /*5ff0*/  MUFU.EX2 R36, R36 ;  /* 0x0000002400247308 */ /* 0x000e220000000800 */
[C---:B-1----:R-:W-:Y:S01]  /*6000*/  FADD.FTZ R38, R33.reuse, R38 ;  /* 0x0000002621267221 */ /* 0x042fe20000010000 */
[----:B------:R-:W-:Y:S02]  /*6010*/  F2FP.F16.F32.PACK_AB R204, R33, R32 ;  /* 0x0000002021cc723e */ /* 0x000fe400000000ff */
[----:B------:R-:W-:-:S04]  /*6020*/  CS2R R32, SRZ ;  /* 0x0000000000207805 */ /* 0x000fc8000001ff00 */
[----:B------:R-:W1:Y:S01]  /*6030*/  MUFU.EX2 R28, R28 ;  /* 0x0000001c001c7308 */ /* 0x000e620000000800 */
[----:B--2---:R-:W-:Y:S01]  /*6040*/  FADD.FTZ R5, R25, R38 ;  /* 0x0000002619057221 */ /* 0x004fe20000010000 */
[----:B------:R-:W-:-:S06]  /*6050*/  FADD.FTZ R38, R30, R21 ;  /* 0x000000151e267221 */ /* 0x000fcc0000010000 */
[----:B------:R-:W2:Y:S01]  /*6060*/  MUFU.EX2 R51, R51 ;  /* 0x0000003300337308 */ /* 0x000ea20000000800 */
[C---:B0-----:R-:W-:Y:S01]  /*6070*/  FADD.FTZ R5, R36.reuse, R5 ;  /* 0x0000000524057221 */ /* 0x041fe20000010000 */
[----:B------:R-:W-:Y:S02]  /*6080*/  F2FP.F16.F32.PACK_AB R206, R36, R25 ;  /* 0x0000001924ce723e */ /* 0x000fe400000000ff */
[----:B------:R-:W-:-:S04]  /*6090*/  CS2R R24, SRZ ;  /* 0x0000000000187805 */ /* 0x000fc8000001ff00 */
[----:B------:R-:W0:Y:S01]  /*60a0*/  MUFU.EX2 R37, R37 ;  /* 0x0000002500257308 */ /* 0x000e220000000800 */
[----:B-1----:R-:W-:-:S07]  /*60b0*/  FADD.FTZ R0, R28, R5 ;  /* 0x000000051c007221 */ /* 0x002fce0000010000 */
[----:B------:R-:W1:Y:S01]  /*60c0*/  MUFU.EX2 R55, R55 ;  /* 0x0000003700377308 */ /* 0x000e620000000800 */
[C---:B--2---:R-:W-:Y:S01]  /*60d0*/  FADD.FTZ R38, R51.reuse, R38 ;  /* 0x0000002633267221 */ /* 0x044fe20000010000 */
[----:B------:R-:W-:Y:S02]  /*60e0*/  F2FP.F16.F32.PACK_AB R197, R51, R30 ;  /* 0x0000001e33c5723e */ /* 0x000fe400000000ff */
[----:B------:R-:W-:-:S04]  /*60f0*/  CS2R R30, SRZ ;  /* 0x00000000001e7805 */ /* 0x000fc8000001ff00 */
[----:B------:R-:W2:Y:S01]  /*6100*/  MUFU.EX2 R29, R29 ;  /* 0x0000001d001d7308 */ /* 0x000ea20000000800 */
[C---:B0-----:R-:W-:Y:S01]  /*6110*/  FADD.FTZ R0, R37.reuse, R0 ;  /* 0x0000000025007221 */ /* 0x041fe20000010000 */
[----:B------:R-:W-:Y:S02]  /*6120*/  F2FP.F16.F32.PACK_AB R200, R37, R28 ;  /* 0x0000001c25c8723e */ /* 0x000fe400000000ff */
[----:B------:R-:W-:-:S04]  /*6130*/  CS2R R36, SRZ ;  /* 0x0000000000247805 */ /* 0x000fc8000001ff00 */
[----:B------:R-:W0:Y:S01]  /*6140*/  MUFU.EX2 R60, R27 ;  /* 0x0000001b003c7308 */ /* 0x000e220000000800 */
[----:B-1----:R-:W-:Y:S01]  /*6150*/  FADD.FTZ R21, R55, R38 ;  /* 0x0000002637157221 */ /* 0x002fe20000010000 */
[----:B------:R-:W-:-:S06]  /*6160*/  CS2R R38, SRZ ;  /* 0x0000000000267805 */ /* 0x000fcc000001ff00 */
[----:B------:R-:W1:Y:S01]  /*6170*/  MUFU.EX2 R40, R40 ;  /* 0x0000002800287308 */ /* 0x000e620000000800 */
[----:B--2---:R-:W-:-:S07]  /*6180*/  FADD.FTZ R5, R29, R0 ;  /* 0x000000001d057221 */ /* 0x004fce0000010000 */
[----:B------:R-:W2:Y:S01]  /*6190*/  MUFU.EX2 R41, R41 ;  /* 0x0000002900297308 */ /* 0x000ea20000000800 */
[C---:B0-----:R-:W-:Y:S01]  /*61a0*/  FADD.FTZ R2, R60.reuse, R21 ;  /* 0x000000153c027221 */ /* 0x041fe20000010000 */
[----:B------:R-:W-:Y:S02]  /*61b0*/  F2FP.F16.F32.PACK_AB R199, R60, R55 ;  /* 0x000000373cc7723e */ /* 0x000fe400000000ff */
[----:B------:R-:W-:Y:S02]  /*61c0*/  CS2R R60, SRZ ;  /* 0x00000000003c7805 */ /* 0x000fe4000001ff00 */
[----:B------:R-:W-:Y:S01]  /*61d0*/  CS2R R54, SRZ ;  /* 0x0000000000367805 */ /* 0x000fe2000001ff00 */
[----:B------:R-:W-:Y:S01]  /*61e0*/  FADD.FTZ R21, R193, R2 ;  /* 0x00000002c1157221 */ /* 0x000fe20000010000 */
[----:B------:R-:W0:Y:S01]  /*61f0*/  MUFU.EX2 R26, R26 ;  /* 0x0000001a001a7308 */ /* 0x000e220000000800 */
[C---:B-1----:R-:W-:Y:S01]  /*6200*/  FADD.FTZ R0, R40.reuse, R5 ;  /* 0x0000000528007221 */ /* 0x042fe20000010000 */
[----:B------:R-:W-:-:S02]  /*6210*/  F2FP.F16.F32.PACK_AB R202, R40, R29 ;  /* 0x0000001d28ca723e */ /* 0x000fc400000000ff */
[----:B------:R-:W-:-:S04]  /*6220*/  CS2R R28, SRZ ;  /* 0x00000000001c7805 */ /* 0x000fc8000001ff00 */
[----:B------:R-:W1:Y:S01]  /*6230*/  MUFU.EX2 R44, R44 ;  /* 0x0000002c002c7308 */ /* 0x000e620000000800 */
[----:B--2---:R-:W-:-:S07]  /*6240*/  FADD.FTZ R5, R41, R0 ;  /* 0x0000000029057221 */ /* 0x004fce0000010000 */
[----:B------:R-:W2:Y:S01]  /*6250*/  MUFU.EX2 R45, R45 ;  /* 0x0000002d002d7308 */ /* 0x000ea20000000800 */
[C---:B0-----:R-:W-:Y:S01]  /*6260*/  FADD.FTZ R21, R26.reuse, R21 ;  /* 0x000000151a157221 */ /* 0x041fe20000010000 */
[----:B------:R-:W-:-:S06]  /*6270*/  F2FP.F16.F32.PACK_AB R193, R26, R193 ;  /* 0x000000c11ac1723e */ /* 0x000fcc00000000ff */
[----:B------:R-:W0:Y:S01]  /*6280*/  MUFU.EX2 R20, R20 ;  /* 0x0000001400147308 */ /* 0x000e220000000800 */
[C---:B-1----:R-:W-:Y:S01]  /*6290*/  FADD.FTZ R0, R44.reuse, R5 ;  /* 0x000000052c007221 */ /* 0x042fe20000010000 */
[----:B------:R-:W-:Y:S02]  /*62a0*/  F2FP.F16.F32.PACK_AB R196, R44, R41 ;  /* 0x000000292cc4723e */ /* 0x000fe400000000ff */
[----:B------:R-:W-:-:S04]  /*62b0*/  CS2R R40, SRZ ;  /* 0x0000000000287805 */ /* 0x000fc8000001ff00 */
[----:B------:R-:W1:Y:S01]  /*62c0*/  MUFU.EX2 R48, R48 ;  /* 0x0000003000307308 */ /* 0x000e620000000800 */
[----:B--2---:R-:W-:-:S07]  /*62d0*/  FADD.FTZ R5, R45, R0 ;  /* 0x000000002d057221 */ /* 0x004fce0000010000 */
[----:B------:R-:W2:Y:S01]  /*62e0*/  MUFU.EX2 R49, R49 ;  /* 0x0000003100317308 */ /* 0x000ea20000000800 */
[----:B0-----:R-:W-:-:S07]  /*62f0*/  FADD.FTZ R2, R20, R21 ;  /* 0x0000001514027221 */ /* 0x001fce0000010000 */
[----:B------:R0:W3:Y:S01]  /*6300*/  MUFU.EX2 R192, R47 ;  /* 0x0000002f00c07308 */ /* 0x0000e20000000800 */
[C---:B-1----:R-:W-:Y:S01]  /*6310*/  FADD.FTZ R0, R48.reuse, R5 ;  /* 0x0000000530007221 */ /* 0x042fe20000010000 */
[C---:B------:R-:W-:Y:S01]  /*6320*/  FADD.FTZ R5, R195.reuse, R2 ;  /* 0x00000002c3057221 */ /* 0x040fe20000010000 */
[----:B------:R-:W-:Y:S01]  /*6330*/  F2FP.F16.F32.PACK_AB R195, R195, R20 ;  /* 0x00000014c3c3723e */ /* 0x000fe200000000ff */
[----:B------:R-:W-:Y:S01]  /*6340*/  IMAD.U32 R20, RZ, RZ, UR6 ;  /* 0x00000006ff147e24 */ /* 0x000fe2000f8e00ff */
[----:B------:R-:W-:Y:S01]  /*6350*/  F2FP.F16.F32.PACK_AB R198, R48, R45 ;  /* 0x0000002d30c6723e */ /* 0x000fe200000000ff */
[----:B------:R-:W-:Y:S01]  /*6360*/  IMAD.MOV.U32 R2, RZ, RZ, 0x3f800000 ;  /* 0x3f800000ff027424 */ /* 0x000fe200078e00ff */
[----:B------:R-:W-:Y:S01]  /*6370*/  CS2R R44, SRZ ;  /* 0x00000000002c7805 */ /* 0x000fe2000001ff00 */
[----:B------:R-:W1:Y:S01]  /*6380*/  MUFU.EX2 R50, R50 ;  /* 0x0000003200327308 */ /* 0x000e620000000800 */
[----:B--2---:R-:W-:Y:S01]  /*6390*/  FADD.FTZ R27, R49, R0 ;  /* 0x00000000311b7221 */ /* 0x004fe20000010000 */
[----:B------:R-:W-:Y:S01]  /*63a0*/  IMAD.MOV.U32 R0, RZ, RZ, 0x3f800000 ;  /* 0x3f800000ff007424 */ /* 0x000fe200078e00ff */
[----:B0-----:R-:W-:-:S05]  /*63b0*/  CS2R R46, SRZ ;  /* 0x00000000002e7805 */ /* 0x001fca000001ff00 */
[----:B------:R1:W0:Y:S01]  /*63c0*/  MUFU.EX2 R21, R14 ;  /* 0x0000000e00157308 */ /* 0x0002220000000800 */
[C---:B---3--:R-:W-:Y:S01]  /*63d0*/  FADD.FTZ R27, R192.reuse, R27 ;  /* 0x0000001bc01b7221 */ /* 0x048fe20000010000 */
[----:B------:R-:W-:Y:S02]  /*63e0*/  F2FP.F16.F32.PACK_AB R192, R192, R49 ;  /* 0x00000031c0c0723e */ /* 0x000fe400000000ff */
[----:B------:R-:W-:Y:S01]  /*63f0*/  CS2R R48, SRZ ;  /* 0x0000000000307805 */ /* 0x000fe2000001ff00 */
[----:B-1----:R-:W-:Y:S01]  /*6400*/  FADD.FTZ R14, R50, R27 ;  /* 0x0000001b320e7221 */ /* 0x002fe20000010000 */
[----:B------:R-:W-:Y:S02]  /*6410*/  CS2R R26, SRZ ;  /* 0x00000000001a7805 */ /* 0x000fe4000001ff00 */
[C---:B0-----:R-:W-:Y:S01]  /*6420*/  F2FP.F16.F32.PACK_AB R194, R21.reuse, R50 ;  /* 0x0000003215c2723e */ /* 0x041fe200000000ff */
[----:B------:R-:W-:Y:S01]  /*6430*/  FADD.FTZ R14, R21, R14 ;  /* 0x0000000e150e7221 */ /* 0x000fe20000010000 */
[----:B------:R-:W-:Y:S01]  /*6440*/  CS2R R50, SRZ ;  /* 0x0000000000327805 */ /* 0x000fe2000001ff00 */
[----:B------:R-:W-:Y:S06]  /*6450*/  @!P3 BRA `(.L_x_2366) ;  /* 0x000000400090b947 */ /* 0x000fec0003800000 */
[----:B------:R-:W-:Y:S01]  /*6460*/  R2UR UR4, R236 ;  /* 0x00000000ec0472ca */ /* 0x000fe200000e0000 */
[----:B------:R-:W-:Y:S01]  /*6470*/  IMAD.MOV.U32 R21, RZ, RZ, R4 ;  /* 0x000000ffff157224 */ /* 0x000fe200078e0004 */
[----:B------:R-:W-:Y:S01]  /*6480*/  UMOV UR61, UR60 ;  /* 0x0000003c003d7c82 */ /* 0x000fe20008000000 */
[----:B------:R-:W-:Y:S02]  /*6490*/  IMAD.MOV.U32 R235, RZ, RZ, R3 ;  /* 0x000000ffffeb7224 */ /* 0x000fe400078e0003 */
[----:B------:R-:W-:Y:S02]  /*64a0*/  IMAD.MOV.U32 R2, RZ, RZ, 0x3f800000 ;  /* 0x3f800000ff027424 */ /* 0x000fe400078e00ff */
[----:B------:R-:W-:-:S06]  /*64b0*/  IMAD.MOV.U32 R151, RZ, RZ, RZ ;  /* 0x000000ffff977224 */ /* 0x000fcc00078e00ff */
[----:B------:R-:W-:Y:S01]  /*64c0*/  IMAD.U32 R236, RZ, RZ, UR4 ;  /* 0x00000004ffec7e24 */ /* 0x000fe2000f8e00ff */
[----:B------:R-:W-:-:S13]  /*64d0*/  R2UR UR4, R16 ;  /* 0x00000000100472ca */ /* 0x000fda00000e0000 */
[----:B------:R-:W-:-:S07]  /*64e0*/  IMAD.U32 R237, RZ, RZ, UR4 ;  /* 0x00000004ffed7e24 */ /* 0x000fce000f8e00ff */
.L_x_2375:
        /* <DEDUP_REMOVED lines=9> */
.L_x_2367:
[----:B------:R-:W-:Y:S02]  /*6580*/  R2UR UR4, R17 ;  /* 0x00000000110472ca */ /* 0x000fe400000e0000 */
[----:B------:R-:W-:-:S11]  /*6590*/  R2UR UR5, R16 ;  /* 0x00000000100572ca */ /* 0x000fd600000e0000 */
[----:B------:R-:W-:Y:S02]  /*65a0*/  ULEA UR4, UR60, UR4, 0x3 ;  /* 0x000000043c047291 */ /* 0x000fe4000f8e183f */
[----:B------:R-:W-:-:S04]  /*65b0*/  IMAD.U32 R4, RZ, RZ, UR5 ;  /* 0x00000005ff047e24 */ /* 0x000fc8000f8e00ff */
[----:B------:R-:W-:Y:S01]  /*65c0*/  IMAD.U32 R3, RZ, RZ, UR4 ;  /* 0x00000004ff037e24 */ /* 0x000fe2000f8e00ff */
[----:B------:R-:W-:-:S04]  /*65d0*/  SHF.L.U32 R4, R4, 0x1f, RZ ;  /* 0x0000001f04047819 */ /* 0x000fc800000006ff */
[----:B------:R0:W1:Y:S01]  /*65e0*/  SYNCS.PHASECHK.TRANS64.TRYWAIT P3, [UR4+0x38830], R4 ;  /* 0x03883004ff0075a7 */ /* 0x0000620008060144 */
[----:B------:R-:W-:Y:S05]  /*65f0*/  @!P0 BRA `(.L_x_2368) ;  /* 0x0000000000048947 */ /* 0x000fea0003800000 */
[----:B------:R-:W-:Y:S01]  /*6600*/  BPT.TRAP 0x1 ;  /* 0x000000040000795c */ /* 0x000fe20000300000 */
.L_x_2368:
[----:B-1----:R-:W-:Y:S05]  /*6610*/  @P3 BRA `(.L_x_2369) ;  /* 0x00000000000c3947 */ /* 0x002fea0003800000 */
[----:B------:R-:W-:-:S13]  /*6620*/  R2UR UR4, R3 ;  /* 0x00000000030472ca */ /* 0x000fda00000e0000 */
[----:B------:R-:W1:Y:S02]  /*6630*/  SYNCS.PHASECHK.TRANS64.TRYWAIT P3, [UR4+0x38830], R4 ;  /* 0x03883004ff0075a7 */ /* 0x000e640008060144 */
[----:B-1----:R-:W-:Y:S05]  /*6640*/  @!P3 BRA `(.L_x_2370) ;  /* 0x0000015c003cb947 */ /* 0x002fea0003800000 */
.L_x_2369:
[----:B------:R-:W-:Y:S01]  /*6650*/  R2UR UR4, R15 ;  /* 0x000000000f0472ca */ /* 0x000fe200000e0000 */
[----:B------:R-:W-:Y:S01]  /*6660*/  WARPGROUP.ARRIVE ;  /* 0x00000000000079c5 */ /* 0x000fe20000000000 */
        /* <DEDUP_REMOVED lines=11> */
[----:B------:R-:W-:Y:S01]  /*6720*/  UIMAD UR4, UR60, 0xa00, UR4 ;  /* 0x00000a003c0478a4 */ /* 0x000fe2000f8e0204 */
[-C--:B------:R-:W-:Y:S01]  /*6730*/  FMUL.FTZ R24, R24, R0.reuse ;  /* 0x0000000018187220 */ /* 0x080fe20000410000 */
[----:B------:R-:W-:Y:S01]  /*6740*/  UMOV UR56, UR14 ;  /* 0x0000000e00387c82 */ /* 0x000fe20008000000 */
[----:B------:R-:W-:Y:S01]  /*6750*/  UMOV UR35, 0x40000040 ;  /* 0x4000004000237882 */ /* 0x000fe20000000000 */
[----:B------:R-:W-:Y:S01]  /*6760*/  UMOV UR57, UR15 ;  /* 0x0000000f00397c82 */ /* 0x000fe20008000000 */
[----:B------:R-:W-:Y:S01]  /*6770*/  UIADD3 UR18, UR4, 0x282, URZ ;  /* 0x0000028204127890 */ /* 0x000fe2000fffe03f */
[-C--:B------:R-:W-:Y:S01]  /*6780*/  FMUL.FTZ R25, R25, R0.reuse ;  /* 0x0000000019197220 */ /* 0x080fe20000410000 */
[----:B------:R-:W-:Y:S01]  /*6790*/  UMOV UR58, UR4 ;  /* 0x00000004003a7c82 */ /* 0x000fe20008000000 */
[----:B------:R-:W-:Y:S01]  /*67a0*/  UIADD3 UR22, UR4, 0x284, URZ ;  /* 0x0000028404167890 */ /* 0x000fe2000fffe03f */
[----:B------:R-:W-:Y:S01]  /*67b0*/  HGMMA.64x16x16.F32 R184, gdesc[UR56], RZ, !UPT, gsb0 ;  /* 0x0020000038b879f0 */ /* 0x000fe2000c0008ff */
[----:B------:R-:W-:Y:S01]  /*67c0*/  UIADD3 UR58, UR4, 0x80, URZ ;  /* 0x00000080043a7890 */ /* 0x000fe2000fffe03f */
[-C--:B------:R-:W-:Y:S01]  /*67d0*/  FMUL.FTZ R28, R28, R0.reuse ;  /* 0x000000001c1c7220 */ /* 0x080fe20000410000 */
[----:B------:R-:W-:Y:S01]  /*67e0*/  UMOV UR59, 0x40000040 ;  /* 0x40000040003b7882 */ /* 0x000fe20000000000 */
[----:B------:R-:W-:Y:S01]  /*67f0*/  UMOV UR56, UR14 ;  /* 0x0000000e00387c82 */ /* 0x000fe20008000000 */
[----:B------:R-:W-:Y:S01]  /*6800*/  UMOV UR57, UR15 ;  /* 0x0000000f00397c82 */ /* 0x000fe20008000000 */
        /* <DEDUP_REMOVED lines=54> */
[----:B------:R-:W-:Y:S01]  /*6b70*/  UIADD3 UR58, UR4, 0x100, URZ ;  /* 0x00000100043a7890 */ /* 0x000fe2000fffe03f */
[-C--:B------:R-:W-:Y:S01]  /*6b80*/  FMUL.FTZ R105, R105, R0.reuse ;  /* 0x0000000069697220 */ /* 0x080fe20000410000 */
[----:B------:R-:W-:Y:S01]  /*6b90*/  UMOV UR59, 0x40000040 ;  /* 0x40000040003b7882 */ /* 0x000fe20000000000 */
[----:B------:R-:W-:Y:S01]  /*6ba0*/  UMOV UR56, UR14 ;  /* 0x0000000e00387c82 */ /* 0x000fe20008000000 */
[----:B------:R-:W-:Y:S01]  /*6bb0*/  UMOV UR57, UR15 ;  /* 0x0000000f00397c82 */ /* 0x000fe20008000000 */
        /* <DEDUP_REMOVED lines=97> */
[----:B------:R-:W-:Y:S01]  /*71d0*/  UMOV UR59, 0x40000040 ;  /* 0x40000040003b7882 */ /* 0x000fe20000000000 */
[----:B------:R-:W-:Y:S01]  /*71e0*/  UMOV UR56, UR14 ;  /* 0x0000000e00387c82 */ /* 0x000fe20008000000 */
[----:B------:R-:W-:Y:S01]  /*71f0*/  UMOV UR57, UR15 ;  /* 0x0000000f00397c82 */ /* 0x000fe20008000000 */
[----:B------:R-:W-:Y:S01]  /*7200*/  UIADD3 UR14, UR4, 0x280, URZ ;  /* 0x00000280040e7890 */ /* 0x000fe2000fffe03f */
[----:B------:R-:W-:Y:S01]  /*7210*/  UMOV UR15, 0x40000040 ;  /* 0x40000040000f7882 */ /* 0x000fe20000000000 */
[----:B------:R-:W-:Y:S02]  /*7220*/  WARPGROUP.DEPBAR.LE gsb0, 0x0 ;  /* 0x00008000000079c5 */ /* 0x000fe40000010000 */
[----:B-1----:R-:W-:-:S06]  /*7230*/  WARPGROUP.ARRIVE ;  /* 0x00000000000079c5 */ /* 0x002fcc0000000000 */
[----:B------:R-:W-:Y:S01]  /*7240*/  HGMMA.64x16x16.F32 R152, gdesc[UR56], RZ, !UPT, gsb0 ;  /* 0x00200000389879f0 */ /* 0x000fe2000c0008ff */
[----:B------:R-:W-:Y:S01]  /*7250*/  UIADD3 UR58, UR4, 0x2, URZ ;  /* 0x00000002043a7890 */ /* 0x000fe2000fffe03f */
[----:B------:R-:W-:Y:S01]  /*7260*/  UMOV UR59, 0x40000040 ;  /* 0x40000040003b7882 */ /* 0x000fe20000000000 */
[----:B------:R-:W-:Y:S01]  /*7270*/  UMOV UR56, UR10 ;  /* 0x0000000a00387c82 */ /* 0x000fe20008000000 */
[----:B------:R-:W-:Y:S01]  /*7280*/  UMOV UR57, UR11 ;  /* 0x0000000b00397c82 */ /* 0x000fe20008000000 */
[----:B------:R-:W-:Y:S02]  /*7290*/  WARPGROUP.DEPBAR.LE gsb0, 0x0 ;  /* 0x00008000000079c5 */ /* 0x000fe40000010000 */
[----:B------:R-:W-:-:S06]  /*72a0*/  WARPGROUP.ARRIVE ;  /* 0x00000000000079c5 */ /* 0x000fcc0000000000 */
[----:B------:R-:W-:Y:S01]  /*72b0*/  HGMMA.64x16x16.F32 R184, gdesc[UR56], R184, gsb0 ;  /* 0x0020000038b879f0 */ /* 0x000fe200080008b8 */
        /* <DEDUP_REMOVED lines=25> */
[----:B------:R-:W-:Y:S01]  /*7450*/  UIADD3 UR10, UR4, 0x6, URZ ;  /* 0x00000006040a7890 */ /* 0x000fe2000fffe03f */
[----:B------:R-:W-:Y:S01]  /*7460*/  UMOV UR11, 0x40000040 ;  /* 0x40000040000b7882 */ /* 0x000fe20000000000 */
        /* <DEDUP_REMOVED lines=66> */
[----:B------:R-:W-:-:S11]  /*7890*/  R2UR UR11, R7 ;  /* 0x00000000070b72ca */ /* 0x000fd600000e0000 */
[----:B------:R-:W-:Y:S02]  /*78a0*/  UMOV UR56, UR10 ;  /* 0x0000000a00387c82 */ /* 0x000fe40008000000 */
[----:B------:R-:W-:Y:S01]  /*78b0*/  UMOV UR57, UR11 ;  /* 0x0000000b00397c82 */ /* 0x000fe20008000000 */
[----:B------:R-:W-:Y:S01]  /*78c0*/  UMOV UR5, UR11 ;  /* 0x0000000b00057c82 */ /* 0x000fe20008000000 */
        /* <DEDUP_REMOVED lines=274> */
[----:B------:R-:W-:Y:S01]  /*89f0*/  UMOV UR4, UR10 ;  /* 0x0000000a00047c82 */ /* 0x000fe20008000000 */
[----:B------:R-:W-:Y:S02]  /*8a00*/  WARPGROUP.DEPBAR.LE gsb0, 0x0 ;  /* 0x00008000000079c5 */ /* 0x000fe40000010000 */
[----:B------:R-:W-:-:S06]  /*8a10*/  WARPGROUP.ARRIVE ;  /* 0x00000000000079c5 */ /* 0x000fcc0000000000 */
[----:B------:R-:W-:Y:S03]  /*8a20*/  HGMMA.64x16x16.F32 R160, gdesc[UR56], R160, gsb0 ;  /* 0x0020000038a079f0 */ /* 0x000fe600080008a0 */
[----:B------:R-:W-:Y:S02]  /*8a30*/  WARPGROUP.DEPBAR.LE gsb0, 0x0 ;  /* 0x00008000000079c5 */ /* 0x000fe40000010000 */
[----:B------:R-:W-:-:S06]  /*8a40*/  WARPGROUP.ARRIVE ;  /* 0x00000000000079c5 */ /* 0x000fcc0000000000 */
[----:B------:R-:W-:Y:S03]  /*8a50*/  HGMMA.64x16x16.F32 R152, gdesc[UR4], R152, gsb0 ;  /* 0x00200000049879f0 */ /* 0x000fe60008000898 */
[----:B------:R-:W-:Y:S02]  /*8a60*/  WARPGROUP.DEPBAR.LE gsb0, 0x0 ;  /* 0x00008000000079c5 */ /* 0x000fe40000010000 */
[----:B------:R-:W-:Y:S05]  /*8a70*/  @!P0 BRA `(.L_x_2371) ;  /* 0x0000000000048947 */ /* 0x000fea0003800000 */
[----:B------:R-:W-:Y:S01]  /*8a80*/  BPT.TRAP 0x1 ;  /* 0x000000040000795c */ /* 0x000fe20000300000 */
.L_x_2371:
[----:B------:R-:W-:Y:S02]  /*8a90*/  R2UR UR4, R17 ;  /* 0x00000000110472ca */ /* 0x000fe400000e0000 */
[----:B------:R-:W-:-:S11]  /*8aa0*/  R2UR UR5, R237 ;  /* 0x00000000ed0572ca */ /* 0x000fd600000e0000 */
[----:B------:R-:W-:Y:S02]  /*8ab0*/  ULEA UR4, UR61, UR4, 0x3 ;  /* 0x000000043d047291 */ /* 0x000fe4000f8e183f */
[----:B------:R-:W-:-:S05]  /*8ac0*/  IMAD.U32 R0, RZ, RZ, UR5 ;  /* 0x00000005ff007e24 */ /* 0x000fca000f8e00ff */
[----:B------:R-:W-:-:S04]  /*8ad0*/  SHF.L.U32 R0, R0, 0x1f, RZ ;  /* 0x0000001f00007819 */ /* 0x000fc800000006ff */
[----:B------:R1:W2:Y:S01]  /*8ae0*/  SYNCS.PHASECHK.TRANS64.TRYWAIT P3, [UR4+0x38850], R0 ;  /* 0x03885000ff0075a7 */ /* 0x0002a20008060144 */
[----:B------:R-:W-:Y:S05]  /*8af0*/  @!P0 BRA `(.L_x_2372) ;  /* 0x0000000000048947 */ /* 0x000fea0003800000 */
[----:B------:R-:W-:Y:S01]  /*8b00*/  BPT.TRAP 0x1 ;  /* 0x000000040000795c */ /* 0x000fe20000300000 */
.L_x_2372:
[----:B--2---:R-:W-:Y:S05]  /*8b10*/  @P3 BRA `(.L_x_2373) ;  /* 0x0000000000083947 */ /* 0x004fea0003800000 */
[----:B------:R-:W2:Y:S02]  /*8b20*/  SYNCS.PHASECHK.TRANS64.TRYWAIT P3, [UR4+0x38850], R0 ;  /* 0x03885000ff0075a7 */ /* 0x000ea40008060144 */
[----:B--2---:R-:W-:Y:S05]  /*8b30*/  @!P3 BRA `(.L_x_2374) ;  /* 0x00000138001cb947 */ /* 0x004fea0003800000 */
.L_x_2373:
[----:B------:R-:W-:Y:S01]  /*8b40*/  R2UR UR5, R17 ;  /* 0x00000000110572ca */ /* 0x000fe200000e0000 */
[----:B------:R-:W-:Y:S01]  /*8b50*/  WARPGROUP.ARRIVE ;  /* 0x00000000000079c5 */ /* 0x000fe20000000000 */
[----:B------:R-:W-:Y:S01]  /*8b60*/  UMOV UR7, 0x40000040 ;  /* 0x4000004000077882 */ /* 0x000fe20000000000 */
[----:B------:R-:W-:Y:S02]  /*8b70*/  R2UR UR15, R212 ;  /* 0x00000000d40f72ca */ /* 0x000fe400000e0000 */
[----:B------:R-:W-:Y:S02]  /*8b80*/  R2UR UR10, R236 ;  /* 0x00000000ec0a72ca */ /* 0x000fe400000e0000 */
[----:B------:R-:W-:Y:S02]  /*8b90*/  R2UR UR14, R18 ;  /* 0x00000000120e72ca */ /* 0x000fe400000e0000 */
[----:B------:R-:W-:-:S04]  /*8ba0*/  R2UR UR11, R22 ;  /* 0x00000000160b72ca */ /* 0x000fc800000e0000 */
[----:B------:R-:W-:-:S04]  /*8bb0*/  UIADD3 UR5, UR5, 0x400, URZ ;  /* 0x0000040005057890 */ /* 0x000fc8000fffe03f */
[----:B------:R-:W-:-:S04]  /*8bc0*/  USHF.R.U32.HI UR5, URZ, 0x4, UR5 ;  /* 0x000000043f057899 */ /* 0x000fc80008011605 */
[----:B------:R-:W-:-:S04]  /*8bd0*/  ULOP3.LUT UR5, UR5, 0x3fff, URZ, 0xc0, !UPT ;  /* 0x00003fff05057892 */ /* 0x000fc8000f8ec03f */
[----:B------:R-:W-:-:S04]  /*8be0*/  ULOP3.LUT UR5, UR5, 0x2800000, URZ, 0xfc, !UPT ;  /* 0x0280000005057892 */ /* 0x000fc8000f8efc3f */
[----:B------:R-:W-:-:S03]  /*8bf0*/  UIMAD UR5, UR61, 0xa00, UR5 ;  /* 0x00000a003d0578a4 */ /* 0x000fc6000f8e0205 */
[----:B------:R-:W-:-:S04]  /*8c00*/  UMOV UR61, UR60 ;  /* 0x0000003c003d7c82 */ /* 0x000fc80008000000 */
        /* <DEDUP_REMOVED lines=26> */
[----:B------:R-:W-:Y:S01]  /*8db0*/  HGMMA.64x256x16.F32 R24, R192, gdesc[UR4].tnspB, R24, gsb0 ;  /* 0x43e00004c0187df0 */ /* 0x000fe20008000818 */
[----:B------:R-:W-:Y:S01]  /*8dc0*/  ULDC UR6, c[0x0][0x9d8] ;  /* 0x0002760000067ab9 */ /* 0x000fe20000000800 */
[----:B------:R-:W-:Y:S01]  /*8dd0*/  R2UR UR7, R3 ;  /* 0x00000000030772ca */ /* 0x000fe200000e0000 */
[----:B-12---:R-:W-:Y:S01]  /*8de0*/  FMUL.FTZ R0, R184, UR6 ;  /* 0x00000006b8007c20 */ /* 0x006fe20008410000 */
[----:B------:R-:W-:Y:S01]  /*8df0*/  FMUL.FTZ R184, R189, UR6 ;  /* 0x00000006bdb87c20 */ /* 0x000fe20008410000 */
[----:B------:R-:W-:Y:S01]  /*8e00*/  FMUL.FTZ R2, R185, UR6 ;  /* 0x00000006b9027c20 */ /* 0x000fe20008410000 */
[----:B------:R-:W-:Y:S01]  /*8e10*/  FMUL.FTZ R189, R190, UR6 ;  /* 0x00000006bebd7c20 */ /* 0x000fe20008410000 */
[----:B------:R-:W-:Y:S01]  /*8e20*/  FMUL.FTZ R185, R187, UR6 ;  /* 0x00000006bbb97c20 */ /* 0x000fe20008410000 */
[----:B------:R-:W-:Y:S01]  /*8e30*/  FMUL.FTZ R190, R191, UR6 ;  /* 0x00000006bfbe7c20 */ /* 0x000fe20008410000 */
[----:B------:R-:W-:Y:S01]  /*8e40*/  FMUL.FTZ R191, R178, UR6 ;  /* 0x00000006b2bf7c20 */ /* 0x000fe20008410000 */
[----:B------:R-:W-:-:S02]  /*8e50*/  VIADD R187, R213, UR15 ;  /* 0x0000000fd5bb7c36 */ /* 0x000fc40008000000 */
[----:B------:R-:W-:Y:S01]  /*8e60*/  FMUL.FTZ R178, R179, UR6 ;  /* 0x00000006b3b27c20 */ /* 0x000fe20008410000 */
[----:B------:R-:W-:Y:S01]  /*8e70*/  FMUL.FTZ R179, R182, UR6 ;  /* 0x00000006b6b37c20 */ /* 0x000fe20008410000 */
[----:B------:R-:W-:Y:S01]  /*8e80*/  FMUL.FTZ R182, R171, UR6 ;  /* 0x00000006abb67c20 */ /* 0x000fe20008410000 */
[----:B------:R-:W-:Y:S01]  /*8e90*/  @P2 IMAD.HI.U32 R171, R187, UR5, RZ ;  /* 0x00000005bbab2c27 */ /* 0x000fe2000f8e00ff */
[----:B------:R-:W-:-:S03]  /*8ea0*/  @UP0 ULDC UR5, c[0x0][0x450] ;  /* 0x0001140000050ab9 */ /* 0x000fc60000000800 */
[----:B0-----:R-:W-:Y:S01]  /*8eb0*/  FMUL.FTZ R4, R188, UR6 ;  /* 0x00000006bc047c20 */ /* 0x001fe20008410000 */
[----:B------:R-:W-:Y:S01]  /*8ec0*/  FMUL.FTZ R186, R186, UR6 ;  /* 0x00000006baba7c20 */ /* 0x000fe20008410000 */
[----:B------:R-:W-:Y:S01]  /*8ed0*/  MUFU.TANH R185, R185 ;  /* 0x000000b900b97308 */ /* 0x000fe20000002400 */
[----:B------:R-:W-:Y:S01]  /*8ee0*/  @P2 SHF.R.U32.HI R187, RZ, UR5, R171 ;  /* 0x00000005ffbb2c19 */ /* 0x000fe200080116ab */
[----:B------:R-:W-:Y:S01]  /*8ef0*/  UIMAD UR5, UR10, -0x50, URZ ;  /* 0xffffffb00a0578a4 */ /* 0x000fe2000f8e023f */
[----:B------:R-:W-:Y:S01]  /*8f00*/  FMUL.FTZ R171, R162, UR6 ;  /* 0x00000006a2ab7c20 */ /* 0x000fe20008410000 */
[----:B------:R-:W-:Y:S02]  /*8f10*/  IMAD.U32 R162, RZ, RZ, UR14 ;  /* 0x0000000effa27e24 */ /* 0x000fe4000f8e00ff */
[----:B------:R-:W-:Y:S01]  /*8f20*/  FMUL.FTZ R167, R167, UR6 ;  /* 0x00000006a7a77c20 */ /* 0x000fe20008410000 */
[----:B------:R-:W-:Y:S01]  /*8f30*/  FMUL.FTZ R197, R177, UR6 ;  /* 0x00000006b1c57c20 */ /* 0x000fe20008410000 */
[----:B------:R-:W-:Y:S01]  /*8f40*/  FMUL.FTZ R170, R170, UR6 ;  /* 0x00000006aaaa7c20 */ /* 0x000fe20008410000 */
[----:B------:R-:W-:Y:S01]  /*8f50*/  IMAD.U32 R188, RZ, RZ, UR5 ;  /* 0x00000005ffbc7e24 */ /* 0x000fe2000f8e00ff */
[----:B------:R-:W0:Y:S01]  /*8f60*/  MUFU.TANH R186, R186 ;  /* 0x000000ba00ba7308 */ /* 0x000e220000002400 */
[----:B------:R-:W-:Y:S01]  /*8f70*/  FMUL.FTZ R163, R163, UR6 ;  /* 0x00000006a3a37c20 */ /* 0x000fe20008410000 */
[----:B------:R-:W-:Y:S01]  /*8f80*/  FMUL.FTZ R196, R166, UR6 ;  /* 0x00000006a6c47c20 */ /* 0x000fe20008410000 */
[----:B------:R-:W-:Y:S01]  /*8f90*/  FMUL.FTZ R180, R180, UR6 ;  /* 0x00000006b4b47c20 */ /* 0x000fe20008410000 */
[----:B------:R-:W-:Y:S01]  /*8fa0*/  IADD3 R188, -R19, 0x1, R188 ;  /* 0x0000000113bc7810 */ /* 0x000fe20007ffe1bc */
[----:B------:R-:W-:Y:S01]  /*8fb0*/  FMUL.FTZ R158, R158, UR6 ;  /* 0x000000069e9e7c20 */ /* 0x000fe20008410000 */
[----:B------:R-:W-:Y:S01]  /*8fc0*/  FMUL.FTZ R159, R159, UR6 ;  /* 0x000000069f9f7c20 */ /* 0x000fe20008410000 */
[----:B------:R-:W-:Y:S01]  /*8fd0*/  FMUL.FTZ R172, R172, UR6 ;  /* 0x00000006acac7c20 */ /* 0x000fe20008410000 */
[----:B------:R-:W1:Y:S01]  /*8fe0*/  MUFU.TANH R189, R189 ;  /* 0x000000bd00bd7308 */ /* 0x000e620000002400 */
[----:B------:R-:W-:Y:S01]  /*8ff0*/  IADD3 R188, -R162, UR11, R188 ;  /* 0x0000000ba2bc7c10 */ /* 0x000fe2000fffe1bc */
[----:B------:R-:W-:Y:S01]  /*9000*/  FMUL.FTZ R176, R176, UR6 ;  /* 0x00000006b0b07c20 */ /* 0x000fe20008410000 */
[----:B------:R-:W-:Y:S01]  /*9010*/  FMUL.FTZ R169, R169, UR6 ;  /* 0x00000006a9a97c20 */ /* 0x000fe20008410000 */
[----:B------:R-:W-:Y:S01]  /*9020*/  FMUL.FTZ R152, R152, UR6 ;  /* 0x0000000698987c20 */ /* 0x000fe20008410000 */
[----:B------:R-:W-:Y:S01]  /*9030*/  FMUL.FTZ R156, R156, UR6 ;  /* 0x000000069c9c7c20 */ /* 0x000fe20008410000 */
[----:B------:R-:W-:-:S02]  /*9040*/  ULDC UR5, c[0x0][0x988] ;  /* 0x0002620000057ab9 */ /* 0x000fc40000000800 */
[----:B------:R-:W2:Y:S08]  /*9050*/  MUFU.TANH R190, R190 ;  /* 0x000000be00be7308 */ /* 0x000eb00000002400 */
[----:B------:R-:W3:Y:S08]  /*9060*/  MUFU.TANH R191, R191 ;  /* 0x000000bf00bf7308 */ /* 0x000ef00000002400 */
[----:B------:R-:W4:Y:S08]  /*9070*/  MUFU.TANH R178, R178 ;  /* 0x000000b200b27308 */ /* 0x000f300000002400 */
[----:B------:R2:W-:Y:S08]  /*9080*/  MUFU.TANH R177, R167 ;  /* 0x000000a700b17308 */ /* 0x0005f00000002400 */
[----:B------:R-:W5:Y:S08]  /*9090*/  MUFU.TANH R179, R179 ;  /* 0x000000b300b37308 */ /* 0x000f700000002400 */
        /* <DEDUP_REMOVED lines=15> */
[----:B------:R-:W0:Y:S01]  /*9190*/  SHFL.IDX PT, R193, R187, 0x1, 0x1c1f ;  /* 0x003c1f00bbc17f89 */ /* 0x000e2200000e0000 */
[----:B------:R-:W-:Y:S01]  /*91a0*/  FMUL.FTZ R192, R175, UR6 ;  /* 0x00000006afc07c20 */ /* 0x000fe20008410000 */
[----:B------:R-:W-:Y:S01]  /*91b0*/  FMUL.FTZ R195, R183, UR6 ;  /* 0x00000006b7c37c20 */ /* 0x000fe20008410000 */
[----:B------:R-:W-:-:S04]  /*91c0*/  FMUL.FTZ R194, R174, UR6 ;  /* 0x00000006aec27c20 */ /* 0x000fc80008410000 */
[----:B------:R-:W-:Y:S08]  /*91d0*/  MUFU.TANH R192, R192 ;  /* 0x000000c000c07308 */ /* 0x000ff00000002400 */
[----:B------:R-:W5:Y:S08]  /*91e0*/  MUFU.TANH R195, R195 ;  /* 0x000000c300c37308 */ /* 0x000f700000002400 */
[----:B------:R-:W5:Y:S01]  /*91f0*/  MUFU.TANH R194, R194 ;  /* 0x000000c200c27308 */ /* 0x000f620000002400 */
[----:B0-----:R-:W-:-:S05]  /*9200*/  IMAD.IADD R193, R188, 0x1, R193 ;  /* 0x00000001bcc17824 */ /* 0x001fca00078e02c1 */
[C---:B------:R-:W-:Y:S02]  /*9210*/  ISETP.GT.AND P3, PT, R193.reuse, RZ, PT ;  /* 0x000000ffc100720c */ /* 0x040fe40003f64270 */
[C---:B------:R-:W-:Y:S02]  /*9220*/  ISETP.GT.AND P4, PT, R193.reuse, 0x1, PT ;  /* 0x00000001c100780c */ /* 0x040fe40003f84270 */
[----:B------:R-:W-:Y:S02]  /*9230*/  ISETP.GT.AND P5, PT, R193, 0x8, PT ;  /* 0x00000008c100780c */ /* 0x000fe40003fa4270 */
[----:B------:R-:W-:Y:S02]  /*9240*/  FSEL R186, R186, -INF , P3 ;  /* 0xff800000baba7808 */ /* 0x000fe40001800000 */
[----:B------:R-:W-:Y:S02]  /*9250*/  FSEL R175, R185, -INF , P4 ;  /* 0xff800000b9af7808 */ /* 0x000fe40002000000 */
[----:B------:R-:W-:-:S02]  /*9260*/  ISETP.GT.AND P6, PT, R193, 0x9, PT ;  /* 0x00000009c100780c */ /* 0x000fc40003fc4270 */
[----:B-1----:R-:W-:Y:S02]  /*9270*/  FSEL R185, R189, -INF , P5 ;  /* 0xff800000bdb97808 */ /* 0x002fe40002800000 */
[----:B------:R-:W-:Y:S02]  /*9280*/  FMNMX.FTZ R189, R186, R21, !PT ;  /* 0x00000015babd7209 */ /* 0x000fe40007810000 */
[----:B--2---:R-:W-:Y:S02]  /*9290*/  FSEL R167, R190, -INF , P6 ;  /* 0xff800000bea77808 */ /* 0x004fe40003000000 */
[----:B------:R-:W-:Y:S02]  /*92a0*/  FMNMX.FTZ R190, R175, R189, !PT ;  /* 0x000000bdafbe7209 */ /* 0x000fe40007810000 */
[----:B------:R-:W-:Y:S01]  /*92b0*/  ISETP.GT.AND P3, PT, R193, 0x10, PT ;  /* 0x00000010c100780c */ /* 0x000fe20003f64270 */
[----:B------:R0:W-:Y:S01]  /*92c0*/  MUFU.TANH R189, R180 ;  /* 0x000000b400bd7308 */ /* 0x0001e20000002400 */
[----:B------:R-:W-:-:S02]  /*92d0*/  FMNMX.FTZ R190, R185, R190, !PT ;  /* 0x000000beb9be7209 */ /* 0x000fc40007810000 */
[----:B------:R-:W-:Y:S02]  /*92e0*/  ISETP.GT.AND P4, PT, R193, 0x11, PT ;  /* 0x00000011c100780c */ /* 0x000fe40003f84270 */
[----:B---3--:R-:W-:Y:S01]  /*92f0*/  FSEL R3, R191, -INF , P3 ;  /* 0xff800000bf037808 */ /* 0x008fe20001800000 */
[----:B------:R-:W-:Y:S01]  /*9300*/  FMUL.FTZ R191, R154, UR6 ;  /* 0x000000069abf7c20 */ /* 0x000fe20008410000 */
[----:B------:R-:W-:Y:S02]  /*9310*/  FMNMX.FTZ R190, R167, R190, !PT ;  /* 0x000000bea7be7209 */ /* 0x000fe40007810000 */
[----:B------:R-:W-:Y:S01]  /*9320*/  ISETP.GT.AND P5, PT, R193, 0x18, PT ;  /* 0x00000018c100780c */ /* 0x000fe20003fa4270 */
[----:B0-----:R-:W-:Y:S01]  /*9330*/  FMUL.FTZ R180, R181, UR6 ;  /* 0x00000006b5b47c20 */ /* 0x001fe20008410000 */
[----:B----4-:R-:W-:Y:S01]  /*9340*/  FSEL R174, R178, -INF , P4 ;  /* 0xff800000b2ae7808 */ /* 0x010fe20002000000 */
[----:B------:R-:W-:Y:S01]  /*9350*/  FMUL.FTZ R181, R168, UR6 ;  /* 0x00000006a8b57c20 */ /* 0x000fe20008410000 */
[----:B------:R-:W-:Y:S01]  /*9360*/  FMNMX.FTZ R190, R3, R190, !PT ;  /* 0x000000be03be7209 */ /* 0x000fe20007810000 */
[----:B------:R-:W-:Y:S01]  /*9370*/  FMUL.FTZ R168, R155, UR6 ;  /* 0x000000069ba87c20 */ /* 0x000fe20008410000 */
[----:B------:R-:W-:Y:S01]  /*9380*/  ISETP.GT.AND P6, PT, R193, 0x19, PT ;  /* 0x00000019c100780c */ /* 0x000fe20003fc4270 */
[----:B------:R-:W0:Y:S01]  /*9390*/  MUFU.TANH R191, R191 ;  /* 0x000000bf00bf7308 */ /* 0x000e220000002400 */
[----:B-----5:R-:W-:-:S02]  /*93a0*/  FSEL R183, R179, -INF , P5 ;  /* 0xff800000b3b77808 */ /* 0x020fc40002800000 */
[----:B------:R-:W-:Y:S02]  /*93b0*/  FMNMX.FTZ R190, R174, R190, !PT ;  /* 0x000000beaebe7209 */ /* 0x000fe40007810000 */
[----:B------:R-:W-:Y:S02]  /*93c0*/  ISETP.GT.AND P3, PT, R193, 0x20, PT ;  /* 0x00000020c100780c */ /* 0x000fe40003f64270 */
[----:B------:R-:W-:Y:S01]  /*93d0*/  FSEL R179, R195, -INF , P6 ;  /* 0xff800000c3b37808 */ /* 0x000fe20003000000 */
[----:B------:R-:W1:Y:S01]  /*93e0*/  MUFU.TANH R168, R168 ;  /* 0x000000a800a87308 */ /* 0x000e620000002400 */
[----:B------:R-:W-:Y:S02]  /*93f0*/  FMNMX.FTZ R190, R183, R190, !PT ;  /* 0x000000beb7be7209 */ /* 0x000fe40007810000 */
[----:B------:R-:W-:Y:S02]  /*9400*/  ISETP.GT.AND P4, PT, R193, 0x21, PT ;  /* 0x00000021c100780c */ /* 0x000fe40003f84270 */
[----:B------:R-:W-:-:S02]  /*9410*/  FSEL R162, R170, -INF , P3 ;  /* 0xff800000aaa27808 */ /* 0x000fc40001800000 */
[----:B------:R-:W-:Y:S01]  /*9420*/  FMNMX.FTZ R190, R179, R190, !PT ;  /* 0x000000beb3be7209 */ /* 0x000fe20007810000 */
[----:B------:R-:W-:Y:S01]  /*9430*/  MUFU.TANH R180, R180 ;  /* 0x000000b400b47308 */ /* 0x000fe20000002400 */
[C---:B------:R-:W-:Y:S02]  /*9440*/  ISETP.GT.AND P5, PT, R193.reuse, 0x28, PT ;  /* 0x00000028c100780c */ /* 0x040fe40003fa4270 */
[----:B------:R-:W-:Y:S02]  /*9450*/  FSEL R182, R182, -INF , P4 ;  /* 0xff800000b6b67808 */ /* 0x000fe40002000000 */
[----:B------:R-:W-:Y:S02]  /*9460*/  FMNMX.FTZ R190, R162, R190, !PT ;  /* 0x000000bea2be7209 */ /* 0x000fe40007810000 */
[----:B------:R-:W-:Y:S01]  /*9470*/  ISETP.GT.AND P6, PT, R193, 0x29, PT ;  /* 0x00000029c100780c */ /* 0x000fe20003fc4270 */
[----:B------:R-:W-:Y:S01]  /*9480*/  MUFU.TANH R181, R181 ;  /* 0x000000b500b57308 */ /* 0x000fe20000002400 */
[----:B------:R-:W-:Y:S01]  /*9490*/  FSEL R170, R194, -INF , P5 ;  /* 0xff800000c2aa7808 */ /* 0x000fe20002800000 */
[----:B------:R-:W-:Y:S01]  /*94a0*/  FMUL.FTZ R194, R164, UR6 ;  /* 0x00000006a4c27c20 */ /* 0x000fe20008410000 */
[----:B------:R-:W-:-:S02]  /*94b0*/  FMNMX.FTZ R190, R182, R190, !PT ;  /* 0x000000beb6be7209 */ /* 0x000fc40007810000 */
[----:B------:R-:W-:Y:S02]  /*94c0*/  ISETP.GT.AND P3, PT, R193, 0x30, PT ;  /* 0x00000030c100780c */ /* 0x000fe40003f64270 */
[----:B------:R-:W-:Y:S01]  /*94d0*/  FSEL R166, R192, -INF , P6 ;  /* 0xff800000c0a67808 */ /* 0x000fe20003000000 */
[----:B------:R-:W-:Y:S01]  /*94e0*/  FMUL.FTZ R192, R173, UR6 ;  /* 0x00000006adc07c20 */ /* 0x000fe20008410000 */
[----:B------:R-:W-:Y:S01]  /*94f0*/  FMNMX.FTZ R190, R170, R190, !PT ;  /* 0x000000beaabe7209 */ /* 0x000fe20007810000 */
[----:B------:R-:W-:Y:S01]  /*9500*/  MUFU.TANH R194, R194 ;  /* 0x000000c200c27308 */ /* 0x000fe20000002400 */
[----:B------:R-:W-:Y:S02]  /*9510*/  ISETP.GT.AND P4, PT, R193, 0x31, PT ;  /* 0x00000031c100780c */ /* 0x000fe40003f84270 */
[----:B------:R-:W-:Y:S02]  /*9520*/  FSEL R171, R171, -INF , P3 ;  /* 0xff800000abab7808 */ /* 0x000fe40001800000 */
[----:B------:R-:W-:-:S02]  /*9530*/  FMNMX.FTZ R154, R166, R190, !PT ;  /* 0x000000bea69a7209 */ /* 0x000fc40007810000 */
[----:B------:R-:W-:Y:S01]  /*9540*/  ISETP.GT.AND P5, PT, R193, 0x38, PT ;  /* 0x00000038c100780c */ /* 0x000fe20003fa4270 */
[----:B------:R2:W3:Y:S01]  /*9550*/  MUFU.TANH R190, R158 ;  /* 0x0000009e00be7308 */ /* 0x0004e20000002400 */
[----:B------:R-:W-:Y:S02]  /*9560*/  FSEL R178, R163, -INF , P4 ;  /* 0xff800000a3b27808 */ /* 0x000fe40002000000 */
[----:B------:R-:W-:Y:S02]  /*9570*/  FMNMX.FTZ R154, R171, R154, !PT ;  /* 0x0000009aab9a7209 */ /* 0x000fe40007810000 */
[----:B------:R-:W-:Y:S02]  /*9580*/  ISETP.GT.AND P6, PT, R193, 0x39, PT ;  /* 0x00000039c100780c */ /* 0x000fe40003fc4270 */
[----:B------:R-:W-:Y:S01]  /*9590*/  FSEL R163, R196, -INF , P5 ;  /* 0xff800000c4a37808 */ /* 0x000fe20002800000 */
[----:B------:R-:W-:Y:S01]  /*95a0*/  FMUL.FTZ R196, R165, UR6 ;  /* 0x00000006a5c47c20 */ /* 0x000fe20008410000 */
[----:B--2---:R-:W-:Y:S01]  /*95b0*/  FMNMX.FTZ R158, R178, R154, !PT ;  /* 0x0000009ab29e7209 */ /* 0x004fe20007810000 */
[----:B------:R-:W-:Y:S01]  /*95c0*/  MUFU.TANH R192, R192 ;  /* 0x000000c000c07308 */ /* 0x000fe20000002400 */
[----:B------:R-:W-:-:S02]  /*95d0*/  ISETP.GT.AND P3, PT, R193, 0x40, PT ;  /* 0x00000040c100780c */ /* 0x000fc40003f64270 */
[----:B------:R-:W-:Y:S02]  /*95e0*/  FSEL R177, R177, -INF , P6 ;  /* 0xff800000b1b17808 */ /* 0x000fe40003000000 */
[----:B------:R-:W-:Y:S02]  /*95f0*/  FMNMX.FTZ R158, R163, R158, !PT ;  /* 0x0000009ea39e7209 */ /* 0x000fe40007810000 */
[----:B------:R-:W-:Y:S01]  /*9600*/  ISETP.GT.AND P4, PT, R193, 0x41, PT ;  /* 0x00000041c100780c */ /* 0x000fe20003f84270 */
[----:B------:R2:W4:Y:S01]  /*9610*/  MUFU.TANH R154, R159 ;  /* 0x0000009f009a7308 */ /* 0x0005220000002400 */
[----:B0-----:R-:W-:Y:S01]  /*9620*/  FSEL R155, R191, -INF , P3 ;  /* 0xff800000bf9b7808 */ /* 0x001fe20001800000 */
[----:B------:R-:W-:Y:S01]  /*9630*/  FMUL.FTZ R191, R160, UR6 ;  /* 0x00000006a0bf7c20 */ /* 0x000fe20008410000 */
[C---:B------:R-:W-:Y:S02]  /*9640*/  ISETP.GT.AND P5, PT, R193.reuse, 0x48, PT ;  /* 0x00000048c100780c */ /* 0x040fe40003fa4270 */
[----:B------:R-:W-:Y:S01]  /*9650*/  ISETP.GT.AND P6, PT, R193, 0x49, PT ;  /* 0x00000049c100780c */ /* 0x000fe20003fc4270 */
[----:B------:R-:W-:-:S02]  /*9660*/  FMUL.FTZ R193, R161, UR6 ;  /* 0x00000006a1c17c20 */ /* 0x000fc40008410000 */
[----:B------:R-:W-:Y:S01]  /*9670*/  MUFU.TANH R191, R191 ;  /* 0x000000bf00bf7308 */ /* 0x000fe20000002400 */
[----:B--2---:R-:W-:Y:S02]  /*9680*/  FMNMX.FTZ R159, R177, R158, !PT ;  /* 0x0000009eb19f7209 */ /* 0x004fe40007810000 */
[----:B-1----:R-:W-:Y:S02]  /*9690*/  FSEL R158, R168, -INF , P4 ;  /* 0xff800000a89e7808 */ /* 0x002fe40002000000 */
[----:B------:R-:W-:Y:S02]  /*96a0*/  FMNMX.FTZ R168, R155, R159, !PT ;  /* 0x0000009f9ba87209 */ /* 0x000fe40007810000 */
[----:B---3--:R-:W-:Y:S01]  /*96b0*/  FSEL R159, R190, -INF , P5 ;  /* 0xff800000be9f7808 */ /* 0x008fe20002800000 */
[----:B------:R-:W-:Y:S01]  /*96c0*/  MUFU.TANH R193, R193 ;  /* 0x000000c100c17308 */ /* 0x000fe20000002400 */
[----:B------:R-:W-:Y:S02]  /*96d0*/  FMNMX.FTZ R190, R158, R168, !PT ;  /* 0x000000a89ebe7209 */ /* 0x000fe40007810000 */
[----:B----4-:R-:W-:-:S02]  /*96e0*/  FSEL R154, R154, -INF , P6 ;  /* 0xff8000009a9a7808 */ /* 0x010fc40003000000 */
[----:B------:R-:W-:-:S03]  /*96f0*/  FMNMX.FTZ R190, R159, R190, !PT ;  /* 0x000000be9fbe7209 */ /* 0x000fc60007810000 */
[----:B------:R0:W1:Y:S01]  /*9700*/  MUFU.TANH R168, R172 ;  /* 0x000000ac00a87308 */ /* 0x0000620000002400 */
[----:B------:R-:W-:Y:S02]  /*9710*/  FMNMX.FTZ R195, R154, R190, !PT ;  /* 0x000000be9ac37209 */ /* 0x000fe40007810000 */
[----:B------:R-:W2:Y:S05]  /*9720*/  SHFL.IDX PT, R190, R187, RZ, 0x1c1f ;  /* 0x001c1fffbbbe7589 */ /* 0x000eaa00000e0000 */
[----:B------:R-:W3:Y:S01]  /*9730*/  MUFU.TANH R196, R196 ;  /* 0x000000c400c47308 */ /* 0x000ee20000002400 */
[----:B0-----:R-:W0:Y:S01]  /*9740*/  SHFL.BFLY PT, R172, R195, 0x2, 0x1f ;  /* 0x0c401f00c3ac7f89 */ /* 0x001e2200000e0000 */
[----:B--2---:R-:W-:-:S05]  /*9750*/  IMAD.IADD R190, R188, 0x1, R190 ;  /* 0x00000001bcbe7824 */ /* 0x004fca00078e02be */
[C---:B------:R-:W-:Y:S02]  /*9760*/  ISETP.GT.AND P6, PT, R190.reuse, RZ, PT ;  /* 0x000000ffbe00720c */ /* 0x040fe40003fc4270 */
[C---:B------:R-:W-:Y:S02]  /*9770*/  ISETP.GT.AND P3, PT, R190.reuse, 0x1, PT ;  /* 0x00000001be00780c */ /* 0x040fe40003f64270 */
[C---:B------:R-:W-:Y:S02]  /*9780*/  ISETP.GT.AND P4, PT, R190.reuse, 0x8, PT ;  /* 0x00000008be00780c */ /* 0x040fe40003f84270 */
[----:B------:R-:W-:Y:S02]  /*9790*/  ISETP.GT.AND P5, PT, R190, 0x9, PT ;  /* 0x00000009be00780c */ /* 0x000fe40003fa4270 */
[----:B------:R-:W-:Y:S02]  /*97a0*/  FSEL R0, R0, -INF , P6 ;  /* 0xff80000000007808 */ /* 0x000fe40003000000 */
[----:B------:R-:W-:-:S02]  /*97b0*/  FSEL R2, R2, -INF , P3 ;  /* 0xff80000002027808 */ /* 0x000fc40001800000 */
[----:B------:R-:W-:Y:S02]  /*97c0*/  FSEL R161, R4, -INF , P4 ;  /* 0xff80000004a17808 */ /* 0x000fe40002000000 */
[----:B------:R-:W-:Y:S02]  /*97d0*/  FSEL R184, R184, -INF , P5 ;  /* 0xff800000b8b87808 */ /* 0x000fe40002800000 */
[C---:B------:R-:W-:Y:S02]  /*97e0*/  ISETP.GT.AND P6, PT, R190.reuse, 0x10, PT ;  /* 0x00000010be00780c */ /* 0x040fe40003fc4270 */
[C---:B------:R-:W-:Y:S02]  /*97f0*/  ISETP.GT.AND P3, PT, R190.reuse, 0x11, PT ;  /* 0x00000011be00780c */ /* 0x040fe40003f64270 */
[C---:B------:R-:W-:Y:S02]  /*9800*/  ISETP.GT.AND P4, PT, R190.reuse, 0x18, PT ;  /* 0x00000018be00780c */ /* 0x040fe40003f84270 */
[----:B------:R-:W-:-:S02]  /*9810*/  ISETP.GT.AND P5, PT, R190, 0x19, PT ;  /* 0x00000019be00780c */ /* 0x000fc40003fa4270 */
[----:B------:R-:W-:Y:S02]  /*9820*/  FSEL R176, R176, -INF , P6 ;  /* 0xff800000b0b07808 */ /* 0x000fe40003000000 */
[----:B------:R-:W-:Y:S02]  /*9830*/  FSEL R188, R197, -INF , P3 ;  /* 0xff800000c5bc7808 */ /* 0x000fe40001800000 */
[----:B------:R-:W-:Y:S01]  /*9840*/  FSEL R173, R189, -INF , P4 ;  /* 0xff800000bdad7808 */ /* 0x000fe20002000000 */
[----:B------:R-:W-:Y:S01]  /*9850*/  FMUL.FTZ R189, R153, UR6 ;  /* 0x0000000699bd7c20 */ /* 0x000fe20008410000 */
[----:B------:R-:W-:Y:S02]  /*9860*/  FSEL R187, R180, -INF , P5 ;  /* 0xff800000b4bb7808 */ /* 0x000fe40002800000 */
[C---:B------:R-:W-:Y:S02]  /*9870*/  ISETP.GT.AND P6, PT, R190.reuse, 0x20, PT ;  /* 0x00000020be00780c */ /* 0x040fe40003fc4270 */
[C---:B------:R-:W-:Y:S01]  /*9880*/  ISETP.GT.AND P3, PT, R190.reuse, 0x21, PT ;  /* 0x00000021be00780c */ /* 0x040fe20003f64270 */
[----:B------:R-:W2:Y:S01]  /*9890*/  MUFU.TANH R189, R189 ;  /* 0x000000bd00bd7308 */ /* 0x000ea20000002400 */
[----:B------:R-:W-:-:S02]  /*98a0*/  ISETP.GT.AND P4, PT, R190, 0x28, PT ;  /* 0x00000028be00780c */ /* 0x000fc40003f84270 */
[----:B------:R-:W-:Y:S02]  /*98b0*/  ISETP.GT.AND P5, PT, R190, 0x29, PT ;  /* 0x00000029be00780c */ /* 0x000fe40003fa4270 */
[----:B0-----:R-:W-:Y:S02]  /*98c0*/  FMNMX.FTZ R195, R195, R172, !PT ;  /* 0x000000acc3c37209 */ /* 0x001fe40007810000 */
[----:B------:R-:W-:Y:S02]  /*98d0*/  FSEL R181, R181, -INF , P6 ;  /* 0xff800000b5b57808 */ /* 0x000fe40003000000 */
[----:B------:R-:W-:Y:S01]  /*98e0*/  FSEL R172, R169, -INF , P3 ;  /* 0xff800000a9ac7808 */ /* 0x000fe20001800000 */
[----:B------:R-:W0:Y:S01]  /*98f0*/  SHFL.BFLY PT, R4, R195, 0x1, 0x1f ;  /* 0x0c201f00c3047f89 */ /* 0x000e2200000e0000 */
[----:B-1----:R-:W-:Y:S02]  /*9900*/  FSEL R180, R168, -INF , P4 ;  /* 0xff800000a8b47808 */ /* 0x002fe40002000000 */
[----:B------:R-:W-:-:S02]  /*9910*/  FSEL R160, R192, -INF , P5 ;  /* 0xff800000c0a07808 */ /* 0x000fc40002800000 */
[C---:B------:R-:W-:Y:S02]  /*9920*/  ISETP.GT.AND P6, PT, R190.reuse, 0x30, PT ;  /* 0x00000030be00780c */ /* 0x040fe40003fc4270 */
[C---:B------:R-:W-:Y:S02]  /*9930*/  ISETP.GT.AND P3, PT, R190.reuse, 0x31, PT ;  /* 0x00000031be00780c */ /* 0x040fe40003f64270 */
[C---:B------:R-:W-:Y:S02]  /*9940*/  ISETP.GT.AND P4, PT, R190.reuse, 0x38, PT ;  /* 0x00000038be00780c */ /* 0x040fe40003f84270 */
[----:B------:R-:W-:Y:S02]  /*9950*/  ISETP.GT.AND P5, PT, R190, 0x39, PT ;  /* 0x00000039be00780c */ /* 0x000fe40003fa4270 */
[----:B------:R-:W-:Y:S02]  /*9960*/  FSEL R164, R191, -INF , P6 ;  /* 0xff800000bfa47808 */ /* 0x000fe40003000000 */
[----:B------:R-:W-:-:S02]  /*9970*/  FSEL R165, R193, -INF , P3 ;  /* 0xff800000c1a57808 */ /* 0x000fc40001800000 */
[----:B------:R-:W-:Y:S02]  /*9980*/  FSEL R169, R194, -INF , P4 ;  /* 0xff800000c2a97808 */ /* 0x000fe40002000000 */
[----:B---3--:R-:W-:Y:S02]  /*9990*/  FSEL R168, R196, -INF , P5 ;  /* 0xff800000c4a87808 */ /* 0x008fe40002800000 */
[C---:B------:R-:W-:Y:S02]  /*99a0*/  ISETP.GT.AND P6, PT, R190.reuse, 0x40, PT ;  /* 0x00000040be00780c */ /* 0x040fe40003fc4270 */
[C---:B------:R-:W-:Y:S02]  /*99b0*/  ISETP.GT.AND P3, PT, R190.reuse, 0x41, PT ;  /* 0x00000041be00780c */ /* 0x040fe40003f64270 */
[C---:B------:R-:W-:Y:S02]  /*99c0*/  ISETP.GT.AND P4, PT, R190.reuse, 0x48, PT ;  /* 0x00000048be00780c */ /* 0x040fe40003f84270 */
[----:B------:R-:W-:-:S02]  /*99d0*/  ISETP.GT.AND P5, PT, R190, 0x49, PT ;  /* 0x00000049be00780c */ /* 0x000fc40003fa4270 */
[----:B------:R-:W-:Y:S02]  /*99e0*/  FMNMX.FTZ R190, R0, R235, !PT ;  /* 0x000000eb00be7209 */ /* 0x000fe40007810000 */
[----:B0-----:R-:W-:Y:S02]  /*99f0*/  FMNMX.FTZ R4, R195, R4, !PT ;  /* 0x00000004c3047209 */ /* 0x001fe40007810000 */
[----:B------:R-:W-:Y:S02]  /*9a00*/  FMNMX.FTZ R190, R2, R190, !PT ;  /* 0x000000be02be7209 */ /* 0x000fe40007810000 */
[----:B------:R-:W-:Y:S02]  /*9a10*/  FSEL R152, R152, -INF , P6 ;  /* 0xff80000098987808 */ /* 0x000fe40003000000 */
[----:B------:R-:W-:Y:S01]  /*9a20*/  FMNMX.FTZ R153, R161, R190, !PT ;  /* 0x000000bea1997209 */ /* 0x000fe20007810000 */
[----:B------:R-:W-:Y:S01]  /*9a30*/  FMUL.FTZ R190, R157, UR6 ;  /* 0x000000069dbe7c20 */ /* 0x000fe20008410000 */
[----:B------:R-:W-:-:S02]  /*9a40*/  FSETP.NEU.FTZ.AND P6, PT, R4, -INF , PT ;  /* 0xff8000000400780b */ /* 0x000fc40003fdd000 */
[----:B------:R-:W-:Y:S02]  /*9a50*/  FMNMX.FTZ R153, R184, R153, !PT ;  /* 0x00000099b8997209 */ /* 0x000fe40007810000 */
[----:B------:R-:W-:Y:S01]  /*9a60*/  R2UR UR6, R20 ;  /* 0x00000000140672ca */ /* 0x000fe200000e0000 */
[----:B------:R-:W0:Y:S01]  /*9a70*/  MUFU.TANH R190, R190 ;  /* 0x000000be00be7308 */ /* 0x000e220000002400 */
[----:B------:R-:W-:Y:S01]  /*9a80*/  FMNMX.FTZ R191, R176, R153, !PT ;  /* 0x00000099b0bf7209 */ /* 0x000fe20007810000 */
[----:B------:R-:W-:-:S03]  /*9a90*/  FMUL.FTZ R153, R4, UR5 ;  /* 0x0000000504997c20 */ /* 0x000fc60008410000 */
[----:B------:R-:W-:Y:S02]  /*9aa0*/  FMNMX.FTZ R191, R188, R191, !PT ;  /* 0x000000bfbcbf7209 */ /* 0x000fe40007810000 */
[----:B------:R-:W-:Y:S02]  /*9ab0*/  FSEL R153, R153, RZ, P6 ;  /* 0x000000ff99997208 */ /* 0x000fe40003000000 */
[----:B------:R-:W-:-:S03]  /*9ac0*/  FMNMX.FTZ R157, R173, R191, !PT ;  /* 0x000000bfad9d7209 */ /* 0x000fc60007810000 */
[--C-:B------:R-:W-:Y:S01]  /*9ad0*/  FFMA.FTZ R209, R186, UR5, -R153.reuse ;  /* 0x00000005bad17c23 */ /* 0x100fe20008010899 */
[----:B------:R-:W-:Y:S01]  /*9ae0*/  FMNMX.FTZ R157, R187, R157, !PT ;  /* 0x0000009dbb9d7209 */ /* 0x000fe20007810000 */
[--C-:B------:R-:W-:Y:S01]  /*9af0*/  FFMA.FTZ R205, R3, UR5, -R153.reuse ;  /* 0x0000000503cd7c23 */ /* 0x100fe20008010899 */
[----:B--2---:R-:W-:Y:S01]  /*9b00*/  FSEL R186, R189, -INF , P3 ;  /* 0xff800000bdba7808 */ /* 0x004fe20001800000 */
[--C-:B------:R-:W-:Y:S01]  /*9b10*/  FFMA.FTZ R211, R185, UR5, -R153.reuse ;  /* 0x00000005b9d37c23 */ /* 0x100fe20008010899 */
[----:B------:R-:W-:Y:S01]  /*9b20*/  FMNMX.FTZ R157, R181, R157, !PT ;  /* 0x0000009db59d7209 */ /* 0x000fe20007810000 */
[--C-:B------:R-:W-:Y:S01]  /*9b30*/  FFMA.FTZ R185, R167, UR5, -R153.reuse ;  /* 0x00000005a7b97c23 */ /* 0x100fe20008010899 */
[----:B------:R-:W-:Y:S01]  /*9b40*/  FSEL R189, R156, -INF , P4 ;  /* 0xff8000009cbd7808 */ /* 0x000fe20002000000 */
[--C-:B------:R-:W-:Y:S01]  /*9b50*/  FFMA.FTZ R203, R170, UR5, -R153.reuse ;  /* 0x00000005aacb7c23 */ /* 0x100fe20008010899 */
[----:B------:R-:W-:Y:S01]  /*9b60*/  FMNMX.FTZ R157, R172, R157, !PT ;  /* 0x0000009dac9d7209 */ /* 0x000fe20007810000 */
[--C-:B------:R-:W-:Y:S01]  /*9b70*/  FFMA.FTZ R193, R155, UR5, -R153.reuse ;  /* 0x000000059bc17c23 */ /* 0x100fe20008010899 */
[----:B0-----:R-:W-:Y:S01]  /*9b80*/  FSEL R190, R190, -INF , P5 ;  /* 0xff800000bebe7808 */ /* 0x001fe20002800000 */
[--C-:B------:R-:W-:Y:S01]  /*9b90*/  FFMA.FTZ R155, R158, UR5, -R153.reuse ;  /* 0x000000059e9b7c23 */ /* 0x100fe20008010899 */
[----:B------:R-:W-:Y:S01]  /*9ba0*/  FMNMX.FTZ R157, R180, R157, !PT ;  /* 0x0000009db49d7209 */ /* 0x000fe20007810000 */
[--C-:B------:R-:W-:Y:S01]  /*9bb0*/  FFMA.FTZ R195, R159, UR5, -R153.reuse ;  /* 0x000000059fc37c23 */ /* 0x100fe20008010899 */
[--C-:B------:R-:W-:Y:S01]  /*9bc0*/  FFMA.FTZ R175, R175, UR5, -R153.reuse ;  /* 0x00000005afaf7c23 */ /* 0x100fe20008010899 */
[----:B------:R-:W-:Y:S01]  /*9bd0*/  MUFU.EX2 R209, R209 ;  /* 0x000000d100d17308 */ /* 0x000fe20000000800 */
[----:B------:R-:W-:Y:S01]  /*9be0*/  FMNMX.FTZ R157, R160, R157, !PT ;  /* 0x0000009da09d7209 */ /* 0x000fe20007810000 */
[--C-:B------:R-:W-:Y:S01]  /*9bf0*/  FFMA.FTZ R197, R171, UR5, -R153.reuse ;  /* 0x00000005abc57c23 */ /* 0x100fe20008010899 */
[--C-:B------:R-:W-:Y:S01]  /*9c00*/  FFMA.FTZ R156, R174, UR5, -R153.reuse ;  /* 0x00000005ae9c7c23 */ /* 0x100fe20008010899 */
        /* <DEDUP_REMOVED lines=8> */
[----:B------:R-:W-:Y:S01]  /*9c90*/  FFMA.FTZ R163, R177, UR5, -R153 ;  /* 0x00000005b1a37c23 */ /* 0x000fe20008010899 */
[----:B------:R-:W-:Y:S01]  /*9ca0*/  FMNMX.FTZ R157, R169, R157, !PT ;  /* 0x0000009da99d7209 */ /* 0x000fe20007810000 */
[----:B------:R-:W-:Y:S01]  /*9cb0*/  UISETP.GT.AND UP1, UPT, UR10, UR6, UPT ;  /* 0x000000060a00728c */ /* 0x000fe2000bf24270 */
[----:B------:R-:W-:Y:S01]  /*9cc0*/  R2UR UR6, R16 ;  /* 0x00000000100672ca */ /* 0x000fe200000e0000 */
[----:B------:R-:W-:Y:S01]  /*9cd0*/  MUFU.EX2 R211, R211 ;  /* 0x000000d300d37308 */ /* 0x000fe20000000800 */
[----:B------:R-:W-:-:S04]  /*9ce0*/  FMNMX.FTZ R157, R168, R157, !PT ;  /* 0x0000009da89d7209 */ /* 0x000fc80007810000 */
[----:B------:R-:W-:-:S03]  /*9cf0*/  FMNMX.FTZ R157, R152, R157, !PT ;  /* 0x0000009d989d7209 */ /* 0x000fc60007810000 */
[----:B------:R-:W-:Y:S01]  /*9d00*/  MUFU.EX2 R185, R185 ;  /* 0x000000b900b97308 */ /* 0x000fe20000000800 */
[----:B------:R-:W-:-:S03]  /*9d10*/  FMNMX.FTZ R157, R186, R157, !PT ;  /* 0x0000009dba9d7209 */ /* 0x000fc60007810000 */
[----:B------:R-:W-:Y:S01]  /*9d20*/  IMAD.U32 R237, RZ, RZ, UR6 ;  /* 0x00000006ffed7e24 */ /* 0x000fe2000f8e00ff */
[----:B------:R-:W-:Y:S01]  /*9d30*/  FMNMX.FTZ R3, R189, R157, !PT ;  /* 0x0000009dbd037209 */ /* 0x000fe20007810000 */
[----:B------:R-:W-:Y:S02]  /*9d40*/  FFMA.FTZ R157, R179, UR5, -R153 ;  /* 0x00000005b39d7c23 */ /* 0x000fe40008010899 */
[----:B------:R-:W-:Y:S01]  /*9d50*/  MUFU.EX2 R205, R205 ;  /* 0x000000cd00cd7308 */ /* 0x000fe20000000800 */
[----:B------:R-:W-:-:S05]  /*9d60*/  FMNMX.FTZ R3, R190, R3, !PT ;  /* 0x00000003be037209 */ /* 0x000fca0007810000 */
[----:B------:R-:W0:Y:S02]  /*9d70*/  SHFL.BFLY PT, R167, R3, 0x2, 0x1f ;  /* 0x0c401f0003a77f89 */ /* 0x000e2400000e0000 */
[----:B------:R-:W-:Y:S08]  /*9d80*/  MUFU.EX2 R156, R156 ;  /* 0x0000009c009c7308 */ /* 0x000ff00000000800 */
[----:B------:R-:W-:Y:S08]  /*9d90*/  MUFU.EX2 R207, R207 ;  /* 0x000000cf00cf7308 */ /* 0x000ff00000000800 */
[----:B------:R-:W-:Y:S01]  /*9da0*/  MUFU.EX2 R157, R157 ;  /* 0x0000009d009d7308 */ /* 0x000fe20000000800 */
[----:B0-----:R-:W-:Y:S01]  /*9db0*/  FMNMX.FTZ R3, R3, R167, !PT ;  /* 0x000000a703037209 */ /* 0x001fe20007810000 */
[--C-:B------:R-:W-:Y:S01]  /*9dc0*/  FFMA.FTZ R167, R178, UR5, -R153.reuse ;  /* 0x00000005b2a77c23 */ /* 0x100fe20008010899 */
[----:B------:R-:W-:-:S05]  /*9dd0*/  FFMA.FTZ R153, R154, UR5, -R153 ;  /* 0x000000059a997c23 */ /* 0x000fca0008010899 */
[----:B------:R-:W-:Y:S01]  /*9de0*/  MUFU.EX2 R201, R201 ;  /* 0x000000c900c97308 */ /* 0x000fe20000000800 */
[----:B------:R-:W0:Y:S07]  /*9df0*/  SHFL.BFLY PT, R170, R3, 0x1, 0x1f ;  /* 0x0c201f0003aa7f89 */ /* 0x000e2e00000e0000 */
        /* <DEDUP_REMOVED lines=8> */
[----:B------:R-:W-:Y:S01]  /*9e80*/  MUFU.EX2 R167, R167 ;  /* 0x000000a700a77308 */ /* 0x000fe20000000800 */
[--C-:B------:R-:W-:Y:S01]  /*9e90*/  FFMA.FTZ R208, R0, UR5, -R158.reuse ;  /* 0x0000000500d07c23 */ /* 0x100fe2000801089e */
[----:B------:R-:W-:Y:S02]  /*9ea0*/  IMAD.U32 R0, RZ, RZ, UR7 ;  /* 0x00000007ff007e24 */ /* 0x000fe4000f8e00ff */
[--C-:B------:R-:W-:Y:S01]  /*9eb0*/  FFMA.FTZ R159, R2, UR5, -R158.reuse ;  /* 0x00000005029f7c23 */ /* 0x100fe2000801089e */
[----:B------:R-:W-:Y:S01]  /*9ec0*/  FSEL R2, R4, RZ, P6 ;  /* 0x000000ff04027208 */ /* 0x000fe20003000000 */
[--C-:B------:R-:W-:Y:S01]  /*9ed0*/  FFMA.FTZ R210, R161, UR5, -R158.reuse ;  /* 0x00000005a1d27c23 */ /* 0x100fe2000801089e */
[----:B------:R-:W-:Y:S02]  /*9ee0*/  @!P1 VIADD R0, R0, 0x38840 ;  /* 0x0003884000009836 */ /* 0x000fe40000000000 */
[--C-:B------:R-:W-:Y:S01]  /*9ef0*/  FFMA.FTZ R161, R184, UR5, -R158.reuse ;  /* 0x00000005b8a17c23 */ /* 0x100fe2000801089e */
[----:B------:R-:W-:Y:S01]  /*9f00*/  MUFU.EX2 R208, R208 ;  /* 0x000000d000d07308 */ /* 0x000fe20000000800 */
[----:B------:R-:W-:Y:S01]  /*9f10*/  FADD.FTZ R2, -R2, R21 ;  /* 0x0000001502027221 */ /* 0x000fe20000010100 */
[----:B------:R-:W-:Y:S01]  /*9f20*/  FFMA.FTZ R204, R176, UR5, -R158 ;  /* 0x00000005b0cc7c23 */ /* 0x000fe2000801089e */
[----:B------:R-:W-:Y:S01]  /*9f30*/  @!P1 PRMT R0, RZ, 0x654, R0 ;  /* 0x00000654ff009816 */ /* 0x000fe20000000000 */
[--C-:B------:R-:W-:Y:S01]  /*9f40*/  FFMA.FTZ R171, R188, UR5, -R158.reuse ;  /* 0x00000005bcab7c23 */ /* 0x100fe2000801089e */
[----:B------:R-:W-:Y:S01]  /*9f50*/  FMUL.FTZ R2, R2, UR5 ;  /* 0x0000000502027c20 */ /* 0x000fe20008410000 */
[--C-:B------:R-:W-:Y:S01]  /*9f60*/  FFMA.FTZ R192, R152, UR5, -R158.reuse ;  /* 0x0000000598c07c23 */ /* 0x100fe2000801089e */
[----:B------:R0:W-:Y:S01]  /*9f70*/  @!P1 SYNCS.ARRIVE.TRANS64.RED.A1T0 RZ, [R0+URZ], RZ ;  /* 0x000000ff00ff99a7 */ /* 0x0001e2000810043f */
[----:B------:R-:W-:Y:S01]  /*9f80*/  MUFU.EX2 R159, R159 ;  /* 0x0000009f009f7308 */ /* 0x000fe20000000800 */
[--C-:B------:R-:W-:Y:S01]  /*9f90*/  FFMA.FTZ R206, R173, UR5, -R158.reuse ;  /* 0x00000005adce7c23 */ /* 0x100fe2000801089e */
[----:B------:R-:W-:Y:S01]  /*9fa0*/  FFMA.FTZ R170, R187, UR5, -R158 ;  /* 0x00000005bbaa7c23 */ /* 0x000fe2000801089e */
[----:B------:R-:W-:-:S02]  /*9fb0*/  IMAD.U32 R21, RZ, RZ, UR4 ;  /* 0x00000004ff157e24 */ /* 0x000fc4000f8e00ff */
[--C-:B------:R-:W-:Y:S01]  /*9fc0*/  FFMA.FTZ R200, R181, UR5, -R158.reuse ;  /* 0x00000005b5c87c23 */ /* 0x100fe2000801089e */
[--C-:B------:R-:W-:Y:S01]  /*9fd0*/  FFMA.FTZ R172, R172, UR5, -R158.reuse ;  /* 0x00000005acac7c23 */ /* 0x100fe2000801089e */
[--C-:B------:R-:W-:Y:S01]  /*9fe0*/  FFMA.FTZ R202, R180, UR5, -R158.reuse ;  /* 0x00000005b4ca7c23 */ /* 0x100fe2000801089e */
[----:B0-----:R-:W-:Y:S01]  /*9ff0*/  FSEL R0, R3, RZ, P3 ;  /* 0x000000ff03007208 */ /* 0x001fe20001800000 */
[----:B------:R-:W0:Y:S01]  /*a000*/  MUFU.EX2 R2, R2 ;  /* 0x0000000200027308 */ /* 0x000e220000000800 */
[----:B------:R-:W-:Y:S02]  /*a010*/  @!P1 VIADD R21, R21, 0x38860 ;  /* 0x0003886015159836 */ /* 0x000fe40000000000 */
[--C-:B------:R-:W-:Y:S01]  /*a020*/  FFMA.FTZ R196, R164, UR5, -R158.reuse ;  /* 0x00000005a4c47c23 */ /* 0x100fe2000801089e */
[--C-:B------:R-:W-:Y:S01]  /*a030*/  FFMA.FTZ R165, R165, UR5, -R158.reuse ;  /* 0x00000005a5a57c23 */ /* 0x100fe2000801089e */
[----:B------:R-:W-:Y:S01]  /*a040*/  FADD.FTZ R0, -R0, R235 ;  /* 0x000000eb00007221 */ /* 0x000fe20000010100 */
[--C-:B------:R-:W-:Y:S01]  /*a050*/  FFMA.FTZ R198, R169, UR5, -R158.reuse ;  /* 0x00000005a9c67c23 */ /* 0x100fe2000801089e */
[----:B------:R-:W-:Y:S01]  /*a060*/  @!P1 PRMT R21, RZ, 0x654, R21 ;  /* 0x00000654ff159816 */ /* 0x000fe20000000015 */
[--C-:B------:R-:W-:Y:S01]  /*a070*/  FFMA.FTZ R168, R168, UR5, -R158.reuse ;  /* 0x00000005a8a87c23 */ /* 0x100fe2000801089e */
[----:B------:R-:W-:Y:S01]  /*a080*/  FMUL.FTZ R0, R0, UR5 ;  /* 0x0000000500007c20 */ /* 0x000fe20008410000 */
[----:B------:R-:W-:Y:S01]  /*a090*/  MUFU.EX2 R210, R210 ;  /* 0x000000d200d27308 */ /* 0x000fe20000000800 */
[----:B------:R1:W-:Y:S01]  /*a0a0*/  @!P1 SYNCS.ARRIVE.TRANS64.RED.A1T0 RZ, [R21+URZ], RZ ;  /* 0x000000ff15ff99a7 */ /* 0x0003e2000810043f */
[--C-:B------:R-:W-:Y:S01]  /*a0b0*/  FFMA.FTZ R186, R186, UR5, -R158.reuse ;  /* 0x00000005baba7c23 */ /* 0x100fe2000801089e */
[----:B------:R-:W-:Y:S01]  /*a0c0*/  FFMA.FTZ R189, R189, UR5, -R158 ;  /* 0x00000005bdbd7c23 */ /* 0x000fe2000801089e */
[----:B------:R-:W-:Y:S01]  /*a0d0*/  PLOP3.LUT P3, PT, PT, PT, UP1, 0x80, 0x0 ;  /* 0x000000000000781c */ /* 0x000fe20003f6f018 */
[----:B------:R-:W-:Y:S01]  /*a0e0*/  UIADD3 UR4, UR10, -0x1, URZ ;  /* 0xffffffff0a047890 */ /* 0x000fe2000fffe03f */
[----:B------:R-:W-:-:S02]  /*a0f0*/  IMAD.MOV.U32 R235, RZ, RZ, R3 ;  /* 0x000000ffffeb7224 */ /* 0x000fc400078e0003 */
[----:B------:R-:W2:Y:S01]  /*a100*/  MUFU.EX2 R0, R0 ;  /* 0x0000000000007308 */ /* 0x000ea20000000800 */
[----:B0-----:R-:W-:Y:S01]  /*a110*/  FFMA.FTZ R5, R2, R5, R209 ;  /* 0x0000000502057223 */ /* 0x001fe200000100d1 */
[--C-:B-1----:R-:W-:Y:S01]  /*a120*/  FFMA.FTZ R21, R160, UR5, -R158.reuse ;  /* 0x00000005a0157c23 */ /* 0x102fe2000801089e */
[----:B------:R-:W-:Y:S01]  /*a130*/  FFMA.FTZ R158, R190, UR5, -R158 ;  /* 0x00000005be9e7c23 */ /* 0x000fe2000801089e */
[----:B------:R-:W-:Y:S02]  /*a140*/  IMAD.U32 R236, RZ, RZ, UR4 ;  /* 0x00000004ffec7e24 */ /* 0x000fe4000f8e00ff */
[C---:B------:R-:W-:Y:S01]  /*a150*/  FADD.FTZ R5, R175.reuse, R5 ;  /* 0x00000005af057221 */ /* 0x040fe20000010000 */
[----:B------:R-:W-:Y:S01]  /*a160*/  F2FP.F16.F32.PACK_AB R209, R175, R209 ;  /* 0x000000d1afd1723e */ /* 0x000fe200000000ff */
[----:B------:R-:W0:Y:S02]  /*a170*/  MUFU.EX2 R161, R161 ;  /* 0x000000a100a17308 */ /* 0x000e240000000800 */
[----:B------:R-:W-:Y:S01]  /*a180*/  FADD.FTZ R5, R211, R5 ;  /* 0x00000005d3057221 */ /* 0x000fe20000010000 */
[----:B------:R-:W-:-:S03]  /*a190*/  F2FP.F16.F32.PACK_AB R211, R185, R211 ;  /* 0x000000d3b9d3723e */ /* 0x000fc600000000ff */
[----:B------:R-:W-:Y:S02]  /*a1a0*/  FADD.FTZ R5, R185, R5 ;  /* 0x00000005b9057221 */ /* 0x000fe40000010000 */
[----:B------:R-:W1:Y:S01]  /*a1b0*/  MUFU.EX2 R204, R204 ;  /* 0x000000cc00cc7308 */ /* 0x000e620000000800 */
[----:B--2---:R-:W-:Y:S01]  /*a1c0*/  FFMA.FTZ R152, R0, R14, R208 ;  /* 0x0000000e00987223 */ /* 0x004fe200000100d0 */
[----:B------:R-:W-:-:S03]  /*a1d0*/  F2FP.F16.F32.PACK_AB R208, R159, R208 ;  /* 0x000000d09fd0723e */ /* 0x000fc600000000ff */
[----:B------:R-:W-:-:S03]  /*a1e0*/  FADD.FTZ R152, R159, R152 ;  /* 0x000000989f987221 */ /* 0x000fc60000010000 */
[----:B------:R-:W2:Y:S01]  /*a1f0*/  MUFU.EX2 R171, R171 ;  /* 0x000000ab00ab7308 */ /* 0x000ea20000000800 */
[----:B------:R-:W-:Y:S01]  /*a200*/  FADD.FTZ R152, R210, R152 ;  /* 0x00000098d2987221 */ /* 0x000fe20000010000 */
[----:B0-----:R-:W-:-:S03]  /*a210*/  F2FP.F16.F32.PACK_AB R210, R161, R210 ;  /* 0x000000d2a1d2723e */ /* 0x001fc600000000ff */
[----:B------:R-:W-:-:S03]  /*a220*/  FADD.FTZ R152, R161, R152 ;  /* 0x00000098a1987221 */ /* 0x000fc60000010000 */
        /* <DEDUP_REMOVED lines=17> */
[C---:B-1----:R-:W-:Y:S01]  /*a340*/  FADD.FTZ R154, R170.reuse, R154 ;  /* 0x0000009aaa9a7221 */ /* 0x042fe20000010000 */
[----:B------:R-:W-:Y:S01]  /*a350*/  FADD.FTZ R152, R203, R152 ;  /* 0x00000098cb987221 */ /* 0x000fe20000010000 */
[----:B------:R-:W-:Y:S02]  /*a360*/  F2FP.F16.F32.PACK_AB R206, R170, R206 ;  /* 0x000000ceaace723e */ /* 0x000fe400000000ff */
[C---:B------:R-:W-:Y:S01]  /*a370*/  F2FP.F16.F32.PACK_AB R203, R166.reuse, R203 ;  /* 0x000000cba6cb723e */ /* 0x040fe200000000ff */
[----:B------:R-:W-:Y:S02]  /*a380*/  FADD.FTZ R152, R166, R152 ;  /* 0x00000098a6987221 */ /* 0x000fe40000010000 */
[----:B------:R-:W1:Y:S01]  /*a390*/  MUFU.EX2 R202, R202 ;  /* 0x000000ca00ca7308 */ /* 0x000e620000000800 */
[----:B--2---:R-:W-:Y:S01]  /*a3a0*/  FADD.FTZ R154, R200, R154 ;  /* 0x0000009ac89a7221 */ /* 0x004fe20000010000 */
[----:B------:R-:W-:Y:S01]  /*a3b0*/  FADD.FTZ R152, R197, R152 ;  /* 0x00000098c5987221 */ /* 0x000fe20000010000 */
[----:B------:R-:W-:-:S03]  /*a3c0*/  F2FP.F16.F32.PACK_AB R197, R167, R197 ;  /* 0x000000c5a7c5723e */ /* 0x000fc600000000ff */
[----:B------:R-:W-:Y:S02]  /*a3d0*/  FADD.FTZ R152, R167, R152 ;  /* 0x00000098a7987221 */ /* 0x000fe40000010000 */
[----:B------:R-:W2:Y:S01]  /*a3e0*/  MUFU.EX2 R21, R21 ;  /* 0x0000001500157308 */ /* 0x000ea20000000800 */
[C---:B0-----:R-:W-:Y:S01]  /*a3f0*/  FADD.FTZ R154, R172.reuse, R154 ;  /* 0x0000009aac9a7221 */ /* 0x041fe20000010000 */
[----:B------:R-:W-:-:S06]  /*a400*/  F2FP.F16.F32.PACK_AB R200, R172, R200 ;  /* 0x000000c8acc8723e */ /* 0x000fcc00000000ff */
[----:B------:R-:W0:Y:S01]  /*a410*/  MUFU.EX2 R196, R196 ;  /* 0x000000c400c47308 */ /* 0x000e220000000800 */
[----:B-1----:R-:W-:-:S07]  /*a420*/  FADD.FTZ R154, R202, R154 ;  /* 0x0000009aca9a7221 */ /* 0x002fce0000010000 */
[----:B------:R-:W1:Y:S01]  /*a430*/  MUFU.EX2 R14, R165 ;  /* 0x000000a5000e7308 */ /* 0x000e620000000800 */
[C---:B--2---:R-:W-:Y:S01]  /*a440*/  FADD.FTZ R154, R21.reuse, R154 ;  /* 0x0000009a159a7221 */ /* 0x044fe20000010000 */
[----:B------:R-:W-:Y:S01]  /*a450*/  F2FP.F16.F32.PACK_AB R202, R21, R202 ;  /* 0x000000ca15ca723e */ /* 0x000fe200000000ff */
[----:B------:R-:W-:-:S05]  /*a460*/  IMAD.MOV.U32 R21, RZ, RZ, R4 ;  /* 0x000000ffff157224 */ /* 0x000fca00078e0004 */
        /* <DEDUP_REMOVED lines=28> */
[----:B--2---:R-:W-:-:S04]  /*a630*/  FADD.FTZ R154, R189, R154 ;  /* 0x0000009abd9a7221 */ /* 0x004fc80000010000 */
[C---:B0-----:R-:W-:Y:S01]  /*a640*/  FADD.FTZ R14, R158.reuse, R154 ;  /* 0x0000009a9e0e7221 */ /* 0x041fe20000010000 */
[----:B------:R-:W-:Y:S01]  /*a650*/  F2FP.F16.F32.PACK_AB R194, R158, R189 ;  /* 0x000000bd9ec2723e */ /* 0x000fe200000000ff */
[C---:B-1----:R-:W-:Y:S01]  /*a660*/  FADD.FTZ R5, R153.reuse, R152 ;  /* 0x0000009899057221 */ /* 0x042fe20000010000 */
[----:B------:R-:W-:Y:S01]  /*a670*/  F2FP.F16.F32.PACK_AB R195, R153, R195 ;  /* 0x000000c399c3723e */ /* 0x000fe200000000ff */
[----:B------:R-:W-:Y:S06]  /*a680*/  @P3 BRA `(.L_x_2375) ;  /* 0xffffffbc00983947 */ /* 0x000fec000383ffff */
[----:B------:R-:W-:-:S07]  /*a690*/  IMAD.U32 R236, RZ, RZ, UR4 ;  /* 0x00000004ffec7e24 */ /* 0x000fce000f8e00ff */
.L_x_2366:
[----:B------:R-:W-:Y:S02]  /*a6a0*/  R2UR UR6, R23 ;  /* 0x00000000170672ca */ /* 0x000fe400000e0000 */
[----:B------:R-:W-:-:S13]  /*a6b0*/  R2UR UR4, R236 ;  /* 0x00000000ec0472ca */ /* 0x000fda00000e0000 */
[----:B------:R-:W-:-:S06]  /*a6c0*/  UISETP.GE.AND UP0, UPT, UR4, UR6, UPT ;  /* 0x000000060400728c */ /* 0x000fcc000bf06270 */
[----:B------:R-:W-:-:S13]  /*a6d0*/  PLOP3.LUT P2, PT, PT, PT, UP0, 0x80, 0x0 ;  /* 0x000000000000781c */ /* 0x000fda0003f4f008 */
[----:B------:R-:W-:Y:S05]  /*a6e0*/  @!P2 BRA `(.L_x_2376) ;  /* 0x0000003800dca947 */ /* 0x000fea0003800000 */
[----:B------:R-:W-:Y:S01]  /*a6f0*/  R2UR UR4, R16 ;  /* 0x00000000100472ca */ /* 0x000fe200000e0000 */
[----:B------:R-:W-:Y:S01]  /*a700*/  IMAD.MOV.U32 R18, RZ, RZ, R4 ;  /* 0x000000ffff127224 */ /* 0x000fe200078e0004 */
[----:B------:R-:W-:Y:S01]  /*a710*/  ULDC UR61, c[0x0][0x9d8] ;  /* 0x00027600003d7ab9 */ /* 0x000fe20000000800 */
[----:B------:R-:W-:Y:S02]  /*a720*/  IMAD.MOV.U32 R20, RZ, RZ, R3 ;  /* 0x000000ffff147224 */ /* 0x000fe400078e0003 */
[----:B------:R-:W-:-:S08]  /*a730*/  IMAD.U32 R21, RZ, RZ, UR60 ;  /* 0x0000003cff157e24 */ /* 0x000fd0000f8e00ff */
[----:B------:R-:W-:-:S07]  /*a740*/  IMAD.U32 R22, RZ, RZ, UR4 ;  /* 0x00000004ff167e24 */ /* 0x000fce000f8e00ff */
.L_x_2385:
[----:B------:R-:W-:Y:S02]  /*a750*/  R2UR UR4, R21 ;  /* 0x00000000150472ca */ /* 0x000fe400000e0000 */
[----:B------:R-:W-:-:S11]  /*a760*/  R2UR UR5, R22 ;  /* 0x00000000160572ca */ /* 0x000fd600000e0000 */
        /* <DEDUP_REMOVED lines=8> */
.L_x_2377:
        /* <DEDUP_REMOVED lines=8> */
.L_x_2378:
[----:B-1----:R-:W-:Y:S05]  /*a870*/  @P2 BRA `(.L_x_2379) ;  /* 0x0000000000082947 */ /* 0x002fea0003800000 */
[----:B------:R-:W1:Y:S02]  /*a880*/  SYNCS.PHASECHK.TRANS64.TRYWAIT P2, [UR4+0x38830], R3 ;  /* 0x03883003ff0075a7 */ /* 0x000e640008040144 */
[----:B-1----:R-:W-:Y:S05]  /*a890*/  @!P2 BRA `(.L_x_2380) ;  /* 0x0000011800dca947 */ /* 0x002fea0003800000 */
.L_x_2379:
        /* <DEDUP_REMOVED lines=84> */
[----:B------:R-:W-:Y:S01]  /*ade0*/  UMOV UR56, UR14 ;  /* 0x0000000e00387c82 */ /* 0x000fe20008000000 */
[----:B------:R-:W-:Y:S01]  /*adf0*/  UMOV UR57, UR15 ;  /* 0x0000000f00397c82 */ /* 0x000fe20008000000 */
        /* <DEDUP_REMOVED lines=494> */
.L_x_2381:
[----:B------:R-:W-:Y:S02]  /*cce0*/  R2UR UR6, R17 ;  /* 0x00000000110672ca */ /* 0x000fe400000e0000 */
        /* <DEDUP_REMOVED lines=8> */
.L_x_2382:
[----:B---3--:R-:W-:Y:S05]  /*cd70*/  @P2 BRA `(.L_x_2383) ;  /* 0x0000000000082947 */ /* 0x008fea0003800000 */
[----:B------:R-:W3:Y:S02]  /*cd80*/  SYNCS.PHASECHK.TRANS64.TRYWAIT P2, [UR4+0x38850], R0 ;  /* 0x03885000ff0075a7 */ /* 0x000ee40008040144 */
[----:B---3--:R-:W-:Y:S05]  /*cd90*/  @!P2 BRA `(.L_x_2384) ;  /* 0x000000f400b4a947 */ /* 0x008fea0003800000 */
.L_x_2383:
[----:B------:R-:W-:Y:S01]  /*cda0*/  R2UR UR10, R17 ;  /* 0x00000000110a72ca */ /* 0x000fe200000e0000 */
[----:B------:R-:W-:Y:S01]  /*cdb0*/  WARPGROUP.ARRIVE ;  /* 0x00000000000079c5 */ /* 0x000fe20000000000 */
[----:B------:R-:W-:Y:S01]  /*cdc0*/  R2UR UR6, R21 ;  /* 0x00000000150672ca */ /* 0x000fe200000e0000 */
[----:B------:R-:W-:Y:S01]  /*cdd0*/  UMOV UR7, 0x40000040 ;  /* 0x4000004000077882 */ /* 0x000fe20000000000 */
[----:B---3--:R-:W-:Y:S01]  /*cde0*/  FMUL.FTZ R2, R184, UR61 ;  /* 0x0000003db8027c20 */ /* 0x008fe20008410000 */
[----:B-1----:R-:W-:Y:S01]  /*cdf0*/  FMUL.FTZ R4, R185, UR61 ;  /* 0x0000003db9047c20 */ /* 0x002fe20008410000 */
[----:B------:R-:W-:Y:S01]  /*ce00*/  FMUL.FTZ R185, R188, UR61 ;  /* 0x0000003dbcb97c20 */ /* 0x000fe20008410000 */
[----:B------:R-:W-:Y:S01]  /*ce10*/  FMUL.FTZ R21, R186, UR61 ;  /* 0x0000003dba157c20 */ /* 0x000fe20008410000 */
[----:B------:R-:W-:Y:S01]  /*ce20*/  FMUL.FTZ R186, R189, UR61 ;  /* 0x0000003dbdba7c20 */ /* 0x000fe20008410000 */
[----:B------:R-:W-:Y:S01]  /*ce30*/  FMUL.FTZ R188, R176, UR61 ;  /* 0x0000003db0bc7c20 */ /* 0x000fe20008410000 */
[----:B------:R-:W2:Y:S01]  /*ce40*/  MUFU.TANH R2, R2 ;  /* 0x0000000200027308 */ /* 0x000ea20000002400 */
        /* <DEDUP_REMOVED lines=15> */
[----:B------:R-:W3:Y:S01]  /*cf40*/  MUFU.TANH R185, R185 ;  /* 0x000000b900b97308 */ /* 0x000ee20000002400 */
[----:B--2---:R-:W-:Y:S01]  /*cf50*/  FMNMX.FTZ R0, R2, R20, !PT ;  /* 0x0000001402007209 */ /* 0x004fe20007810000 */
[----:B------:R-:W-:Y:S01]  /*cf60*/  FMUL.FTZ R165, R165, UR61 ;  /* 0x0000003da5a57c20 */ /* 0x000fe20008410000 */
[----:B------:R-:W-:Y:S01]  /*cf70*/  UIMAD UR5, UR6, 0xa00, UR5 ;  /* 0x00000a00060578a4 */ /* 0x000fe2000f8e0205 */
[----:B------:R-:W-:Y:S01]  /*cf80*/  FMUL.FTZ R152, R152, UR61 ;  /* 0x0000003d98987c20 */ /* 0x000fe20008410000 */
[----:B------:R-:W-:Y:S01]  /*cf90*/  FMUL.FTZ R176, R178, UR61 ;  /* 0x0000003db2b07c20 */ /* 0x000fe20008410000 */
[----:B------:R-:W-:Y:S01]  /*cfa0*/  FMUL.FTZ R178, R179, UR61 ;  /* 0x0000003db3b27c20 */ /* 0x000fe20008410000 */
[----:B------:R-:W-:Y:S01]  /*cfb0*/  FMUL.FTZ R179, R182, UR61 ;  /* 0x0000003db6b37c20 */ /* 0x000fe20008410000 */
[----:B------:R-:W2:Y:S01]  /*cfc0*/  MUFU.TANH R186, R186 ;  /* 0x000000ba00ba7308 */ /* 0x000ea20000002400 */
        /* <DEDUP_REMOVED lines=8> */
[----:B---3--:R-:W-:Y:S01]  /*d050*/  FMNMX.FTZ R0, R185, R0, !PT ;  /* 0x00000000b9007209 */ /* 0x008fe20007810000 */
[----:B------:R-:W-:Y:S01]  /*d060*/  FMUL.FTZ R157, R157, UR61 ;  /* 0x0000003d9d9d7c20 */ /* 0x000fe20008410000 */
[----:B------:R-:W-:Y:S01]  /*d070*/  FMUL.FTZ R22, R187, UR61 ;  /* 0x0000003dbb167c20 */ /* 0x000fe20008410000 */
[----:B------:R-:W-:Y:S01]  /*d080*/  FMUL.FTZ R184, R190, UR61 ;  /* 0x0000003dbeb87c20 */ /* 0x000fe20008410000 */
[----:B------:R-:W-:Y:S01]  /*d090*/  FMUL.FTZ R187, R191, UR61 ;  /* 0x0000003dbfbb7c20 */ /* 0x000fe20008410000 */
[----:B------:R-:W-:Y:S01]  /*d0a0*/  FMUL.FTZ R156, R183, UR61 ;  /* 0x0000003db79c7c20 */ /* 0x000fe20008410000 */
[----:B------:R-:W-:Y:S01]  /*d0b0*/  FMUL.FTZ R170, R170, UR61 ;  /* 0x0000003daaaa7c20 */ /* 0x000fe20008410000 */
[----:B------:R-:W3:Y:S01]  /*d0c0*/  MUFU.TANH R177, R177 ;  /* 0x000000b100b17308 */ /* 0x000ee20000002400 */
[----:B--2---:R-:W-:Y:S01]  /*d0d0*/  FMNMX.FTZ R0, R186, R0, !PT ;  /* 0x00000000ba007209 */ /* 0x004fe20007810000 */
[----:B------:R-:W-:Y:S01]  /*d0e0*/  ULDC UR11, c[0x0][0x988] ;  /* 0x00026200000b7ab9 */ /* 0x000fe20000000800 */
[----:B------:R-:W-:Y:S01]  /*d0f0*/  FMUL.FTZ R171, R171, UR61 ;  /* 0x0000003dabab7c20 */ /* 0x000fe20008410000 */
[----:B------:R-:W-:Y:S01]  /*d100*/  FMUL.FTZ R174, R174, UR61 ;  /* 0x0000003daeae7c20 */ /* 0x000fe20008410000 */
[----:B------:R-:W-:Y:S01]  /*d110*/  FMUL.FTZ R175, R175, UR61 ;  /* 0x0000003dafaf7c20 */ /* 0x000fe20008410000 */
[----:B------:R-:W-:Y:S01]  /*d120*/  FMUL.FTZ R162, R162, UR61 ;  /* 0x0000003da2a27c20 */ /* 0x000fe20008410000 */
[----:B------:R-:W-:Y:S01]  /*d130*/  FMUL.FTZ R163, R163, UR61 ;  /* 0x0000003da3a37c20 */ /* 0x000fe20008410000 */
[----:B------:R-:W2:Y:S01]  /*d140*/  MUFU.TANH R180, R180 ;  /* 0x000000b400b47308 */ /* 0x000ea20000002400 */
[----:B-1----:R-:W-:Y:S01]  /*d150*/  FMNMX.FTZ R0, R188, R0, !PT ;  /* 0x00000000bc007209 */ /* 0x002fe20007810000 */
[----:B------:R-:W-:Y:S01]  /*d160*/  FMUL.FTZ R166, R166, UR61 ;  /* 0x0000003da6a67c20 */ /* 0x000fe20008410000 */
[----:B------:R-:W-:Y:S01]  /*d170*/  FMUL.FTZ R167, R167, UR61 ;  /* 0x0000003da7a77c20 */ /* 0x000fe20008410000 */
[----:B------:R-:W-:Y:S01]  /*d180*/  FMUL.FTZ R154, R154, UR61 ;  /* 0x0000003d9a9a7c20 */ /* 0x000fe20008410000 */
[----:B------:R-:W-:Y:S01]  /*d190*/  FMUL.FTZ R155, R155, UR61 ;  /* 0x0000003d9b9b7c20 */ /* 0x000fe20008410000 */
[----:B------:R-:W-:Y:S01]  /*d1a0*/  FMUL.FTZ R158, R158, UR61 ;  /* 0x0000003d9e9e7c20 */ /* 0x000fe20008410000 */
[----:B------:R-:W-:Y:S01]  /*d1b0*/  FMUL.FTZ R159, R159, UR61 ;  /* 0x0000003d9f9f7c20 */ /* 0x000fe20008410000 */
[----:B------:R-:W1:Y:S01]  /*d1c0*/  MUFU.TANH R181, R181 ;  /* 0x000000b500b57308 */ /* 0x000e620000002400 */
[----:B---3--:R-:W-:-:S07]  /*d1d0*/  FMNMX.FTZ R0, R177, R0, !PT ;  /* 0x00000000b1007209 */ /* 0x008fce0007810000 */
[----:B------:R-:W3:Y:S01]  /*d1e0*/  MUFU.TANH R168, R168 ;  /* 0x000000a800a87308 */ /* 0x000ee20000002400 */
[----:B--2---:R-:W-:-:S07]  /*d1f0*/  FMNMX.FTZ R0, R180, R0, !PT ;  /* 0x00000000b4007209 */ /* 0x004fce0007810000 */
[----:B------:R-:W2:Y:S01]  /*d200*/  MUFU.TANH R169, R169 ;  /* 0x000000a900a97308 */ /* 0x000ea20000002400 */
[----:B-1----:R-:W-:-:S07]  /*d210*/  FMNMX.FTZ R0, R181, R0, !PT ;  /* 0x00000000b5007209 */ /* 0x002fce0007810000 */
        /* <DEDUP_REMOVED lines=18> */
[----:B------:R-:W0:Y:S01]  /*d340*/  MUFU.TANH R157, R157 ;  /* 0x0000009d009d7308 */ /* 0x000e220000002400 */
[----:B---3--:R-:W-:-:S07]  /*d350*/  FMNMX.FTZ R0, R182, R0, !PT ;  /* 0x00000000b6007209 */ /* 0x008fce0007810000 */
[----:B------:R-:W1:Y:S01]  /*d360*/  MUFU.TANH R21, R21 ;  /* 0x0000001500157308 */ /* 0x000e620000002400 */
[----:B--2---:R-:W-:-:S07]  /*d370*/  FMNMX.FTZ R0, R153, R0, !PT ;  /* 0x0000000099007209 */ /* 0x004fce0007810000 */
[----:B------:R-:W2:Y:S01]  /*d380*/  MUFU.TANH R22, R22 ;  /* 0x0000001600167308 */ /* 0x000ea20000002400 */
[----:B0-----:R-:W-:-:S05]  /*d390*/  FMNMX.FTZ R3, R157, R0, !PT ;  /* 0x000000009d037209 */ /* 0x001fca0007810000 */
[----:B------:R-:W0:Y:S02]  /*d3a0*/  SHFL.BFLY PT, R0, R3, 0x2, 0x1f ;  /* 0x0c401f0003007f89 */ /* 0x000e2400000e0000 */
[----:B------:R-:W3:Y:S08]  /*d3b0*/  MUFU.TANH R184, R184 ;  /* 0x000000b800b87308 */ /* 0x000ef00000002400 */
[----:B------:R-:W4:Y:S08]  /*d3c0*/  MUFU.TANH R187, R187 ;  /* 0x000000bb00bb7308 */ /* 0x000f300000002400 */
[----:B------:R-:W5:Y:S01]  /*d3d0*/  MUFU.TANH R176, R176 ;  /* 0x000000b000b07308 */ /* 0x000f620000002400 */
[----:B0-----:R-:W-:-:S07]  /*d3e0*/  FMNMX.FTZ R3, R3, R0, !PT ;  /* 0x0000000003037209 */ /* 0x001fce0007810000 */
[----:B------:R-:W0:Y:S01]  /*d3f0*/  MUFU.TANH R178, R178 ;  /* 0x000000b200b27308 */ /* 0x000e220000002400 */
[----:B------:R-:W1:Y:S07]  /*d400*/  SHFL.BFLY PT, R0, R3, 0x1, 0x1f ;  /* 0x0c201f0003007f89 */ /* 0x000e6e00000e0000 */
[----:B------:R-:W0:Y:S08]  /*d410*/  MUFU.TANH R179, R179 ;  /* 0x000000b300b37308 */ /* 0x000e300000002400 */
[----:B------:R-:W0:Y:S08]  /*d420*/  MUFU.TANH R156, R156 ;  /* 0x0000009c009c7308 */ /* 0x000e300000002400 */
[----:B------:R-:W0:Y:S01]  /*d430*/  MUFU.TANH R170, R170 ;  /* 0x000000aa00aa7308 */ /* 0x000e220000002400 */
[----:B-1----:R-:W-:-:S02]  /*d440*/  FMNMX.FTZ R3, R3, R0, !PT ;  /* 0x0000000003037209 */ /* 0x002fc40007810000 */
[----:B------:R-:W-:-:S03]  /*d450*/  FMNMX.FTZ R0, R21, R18, !PT ;  /* 0x0000001215007209 */ /* 0x000fc60007810000 */
[----:B------:R-:W-:Y:S01]  /*d460*/  FADD.FTZ R20, -R3, R20 ;  /* 0x0000001403147221 */ /* 0x000fe20000010100 */
[----:B--2---:R-:W-:Y:S01]  /*d470*/  FMNMX.FTZ R0, R22, R0, !PT ;  /* 0x0000000016007209 */ /* 0x004fe20007810000 */
[----:B------:R-:W1:Y:S03]  /*d480*/  MUFU.TANH R171, R171 ;  /* 0x000000ab00ab7308 */ /* 0x000e660000002400 */
[----:B---3--:R-:W-:-:S04]  /*d490*/  FMNMX.FTZ R0, R184, R0, !PT ;  /* 0x00000000b8007209 */ /* 0x008fc80007810000 */
[----:B----4-:R-:W-:Y:S01]  /*d4a0*/  FMNMX.FTZ R183, R187, R0, !PT ;  /* 0x00000000bbb77209 */ /* 0x010fe20007810000 */
[----:B------:R-:W2:Y:S03]  /*d4b0*/  MUFU.TANH R174, R174 ;  /* 0x000000ae00ae7308 */ /* 0x000ea60000002400 */
[----:B-----5:R-:W-:-:S04]  /*d4c0*/  FMNMX.FTZ R183, R176, R183, !PT ;  /* 0x000000b7b0b77209 */ /* 0x020fc80007810000 */
[----:B0-----:R-:W-:Y:S01]  /*d4d0*/  FMNMX.FTZ R183, R178, R183, !PT ;  /* 0x000000b7b2b77209 */ /* 0x001fe20007810000 */
[----:B------:R-:W0:Y:S08]  /*d4e0*/  MUFU.TANH R175, R175 ;  /* 0x000000af00af7308 */ /* 0x000e300000002400 */
[----:B------:R-:W3:Y:S08]  /*d4f0*/  MUFU.TANH R162, R162 ;  /* 0x000000a200a27308 */ /* 0x000ef00000002400 */
[----:B------:R-:W4:Y:S08]  /*d500*/  MUFU.TANH R163, R163 ;  /* 0x000000a300a37308 */ /* 0x000f300000002400 */
[----:B------:R-:W5:Y:S08]  /*d510*/  MUFU.TANH R166, R166 ;  /* 0x000000a600a67308 */ /* 0x000f700000002400 */
[----:B------:R-:W-:Y:S08]  /*d520*/  MUFU.TANH R167, R167 ;  /* 0x000000a700a77308 */ /* 0x000ff00000002400 */
[----:B------:R-:W-:Y:S01]  /*d530*/  MUFU.TANH R154, R154 ;  /* 0x0000009a009a7308 */ /* 0x000fe20000002400 */
[----:B------:R-:W-:-:S02]  /*d540*/  WARPGROUP.DEPBAR.LE gsb0, 0x0 ;  /* 0x00008000000079c5 */ /* 0x000fc40000010000 */
[----:B------:R-:W-:-:S05]  /*d550*/  WARPGROUP.ARRIVE ;  /* 0x00000000000079c5 */ /* 0x000fca0000000000 */
[----:B------:R-:W-:Y:S01]  /*d560*/  MUFU.TANH R155, R155 ;  /* 0x0000009b009b7308 */ /* 0x000fe20000002400 */
[----:B------:R-:W-:Y:S01]  /*d570*/  HGMMA.64x256x16.F32 R24, R204, gdesc[UR4].tnspB, R24, gsb0 ;  /* 0x43e00004cc187df0 */ /* 0x000fe20008000818 */
[----:B------:R-:W-:Y:S01]  /*d580*/  UIADD3 UR6, UR5, 0x100, URZ ;  /* 0x0000010005067890 */ /* 0x000fe2000fffe03f */
[----:B------:R-:W-:-:S05]  /*d590*/  UMOV UR7, 0x40000040 ;  /* 0x4000004000077882 */ /* 0x000fca0000000000 */
[----:B------:R-:W-:Y:S08]  /*d5a0*/  MUFU.TANH R158, R158 ;  /* 0x0000009e009e7308 */ /* 0x000ff00000002400 */
[----:B------:R-:W-:Y:S01]  /*d5b0*/  MUFU.TANH R159, R159 ;  /* 0x0000009f009f7308 */ /* 0x000fe20000002400 */
        /* <DEDUP_REMOVED lines=11> */
[----:B------:R-:W-:Y:S02]  /*d670*/  UMOV UR5, UR11 ;  /* 0x0000000b00057c82 */ /* 0x000fe40008000000 */
[----:B------:R-:W-:-:S04]  /*d680*/  FMUL.FTZ R20, R20, UR5 ;  /* 0x0000000514147c20 */ /* 0x000fc80008410000 */
[----:B------:R1:W-:Y:S02]  /*d690*/  MUFU.EX2 R0, R20 ;  /* 0x0000001400007308 */ /* 0x0003e40000000800 */
[----:B-1----:R-:W-:-:S04]  /*d6a0*/  FMUL.FTZ R20, R3, UR5 ;  /* 0x0000000503147c20 */ /* 0x002fc80008410000 */
        /* <DEDUP_REMOVED lines=16> */
[----:B------:R-:W-:Y:S01]  /*d7b0*/  FFMA.FTZ R169, R173, UR5, -R20 ;  /* 0x00000005ada97c23 */ /* 0x000fe20008010814 */
[----:B--2---:R-:W-:Y:S01]  /*d7c0*/  FMNMX.FTZ R2, R174, R2, !PT ;  /* 0x00000002ae027209 */ /* 0x004fe20007810000 */
[----:B------:R-:W1:Y:S03]  /*d7d0*/  MUFU.EX2 R208, R208 ;  /* 0x000000d000d07308 */ /* 0x000e660000000800 */
[----:B0-----:R-:W-:-:S04]  /*d7e0*/  FMNMX.FTZ R2, R175, R2, !PT ;  /* 0x00000002af027209 */ /* 0x001fc80007810000 */
[----:B---3--:R-:W-:Y:S01]  /*d7f0*/  FMNMX.FTZ R2, R162, R2, !PT ;  /* 0x00000002a2027209 */ /* 0x008fe20007810000 */
[----:B------:R-:W-:Y:S03]  /*d800*/  MUFU.EX2 R210, R210 ;  /* 0x000000d200d27308 */ /* 0x000fe60000000800 */
[----:B----4-:R-:W-:-:S04]  /*d810*/  FMNMX.FTZ R2, R163, R2, !PT ;  /* 0x00000002a3027209 */ /* 0x010fc80007810000 */
[----:B-----5:R-:W-:Y:S01]  /*d820*/  FMNMX.FTZ R2, R166, R2, !PT ;  /* 0x00000002a6027209 */ /* 0x020fe20007810000 */
[----:B------:R-:W-:Y:S01]  /*d830*/  MUFU.EX2 R185, R185 ;  /* 0x000000b900b97308 */ /* 0x000fe20000000800 */
[----:B-1----:R-:W-:Y:S01]  /*d840*/  FFMA.FTZ R14, R0, R14, R208 ;  /* 0x0000000e000e7223 */ /* 0x002fe200000100d0 */
        /* <DEDUP_REMOVED lines=8> */
[----:B------:R-:W-:-:S05]  /*d8d0*/  FMNMX.FTZ R2, R159, R2, !PT ;  /* 0x000000029f027209 */ /* 0x000fca0007810000 */
[----:B------:R-:W0:Y:S01]  /*d8e0*/  SHFL.BFLY PT, R4, R2, 0x2, 0x1f ;  /* 0x0c401f0002047f89 */ /* 0x000e2200000e0000 */
[----:B------:R-:W-:Y:S08]  /*d8f0*/  MUFU.EX2 R206, R206 ;  /* 0x000000ce00ce7308 */ /* 0x000ff00000000800 */
[----:B------:R-:W-:Y:S08]  /*d900*/  MUFU.EX2 R180, R180 ;  /* 0x000000b400b47308 */ /* 0x000ff00000000800 */
[----:B------:R-:W-:Y:S01]  /*d910*/  MUFU.EX2 R200, R200 ;  /* 0x000000c800c87308 */ /* 0x000fe20000000800 */
[----:B0-----:R-:W-:-:S07]  /*d920*/  FMNMX.FTZ R2, R2, R4, !PT ;  /* 0x0000000402027209 */ /* 0x001fce0007810000 */
[----:B------:R-:W-:Y:S01]  /*d930*/  MUFU.EX2 R168, R168 ;  /* 0x000000a800a87308 */ /* 0x000fe20000000800 */
[----:B------:R-:W0:Y:S07]  /*d940*/  SHFL.BFLY PT, R4, R2, 0x1, 0x1f ;  /* 0x0c201f0002047f89 */ /* 0x000e2e00000e0000 */
[----:B------:R-:W-:Y:S08]  /*d950*/  MUFU.EX2 R202, R202 ;  /* 0x000000ca00ca7308 */ /* 0x000ff00000000800 */
[----:B------:R-:W-:Y:S01]  /*d960*/  MUFU.EX2 R169, R169 ;  /* 0x000000a900a97308 */ /* 0x000fe20000000800 */
[----:B0-----:R-:W-:-:S05]  /*d970*/  FMNMX.FTZ R4, R2, R4, !PT ;  /* 0x0000000402047209 */ /* 0x001fca0007810000 */
[----:B------:R-:W-:-:S04]  /*d980*/  FADD.FTZ R2, -R4, R18 ;  /* 0x0000001204027221 */ /* 0x000fc80000010100 */
[----:B------:R-:W-:-:S06]  /*d990*/  FMUL.FTZ R2, R2, UR5 ;  /* 0x0000000502027c20 */ /* 0x000fcc0008410000 */
[----:B------:R-:W-:Y:S01]  /*d9a0*/  MUFU.EX2 R2, R2 ;  /* 0x0000000200027308 */ /* 0x000fe20000000800 */
[----:B------:R-:W-:Y:S02]  /*d9b0*/  WARPGROUP.DEPBAR.LE gsb0, 0x0 ;  /* 0x00008000000079c5 */ /* 0x000fe40000010000 */
[----:B------:R-:W-:Y:S01]  /*d9c0*/  WARPGROUP.ARRIVE ;  /* 0x00000000000079c5 */ /* 0x000fe20000000000 */
[--C-:B------:R-:W-:Y:S01]  /*d9d0*/  FFMA.FTZ R196, R160, UR5, -R20.reuse ;  /* 0x00000005a0c47c23 */ /* 0x100fe20008010814 */
[--C-:B------:R-:W-:Y:S01]  /*d9e0*/  FFMA.FTZ R160, R161, UR5, -R20.reuse ;  /* 0x00000005a1a07c23 */ /* 0x100fe20008010814 */
[--C-:B------:R-:W-:Y:S01]  /*d9f0*/  FFMA.FTZ R198, R164, UR5, -R20.reuse ;  /* 0x00000005a4c67c23 */ /* 0x100fe20008010814 */
[----:B------:R-:W-:Y:S02]  /*da00*/  FFMA.FTZ R161, R165, UR5, -R20 ;  /* 0x00000005a5a17c23 */ /* 0x000fe40008010814 */
[----:B------:R-:W-:Y:S01]  /*da10*/  HGMMA.64x256x16.F32 R24, R192, gdesc[UR4].tnspB, R24, gsb0 ;  /* 0x43e00004c0187df0 */ /* 0x000fe20008000818 */
[----:B------:R-:W-:Y:S01]  /*da20*/  MUFU.EX2 R196, R196 ;  /* 0x000000c400c47308 */ /* 0x000fe20000000800 */
[----:B------:R-:W-:-:S02]  /*da30*/  R2UR UR7, R23 ;  /* 0x00000000170772ca */ /* 0x000fc400000e0000 */
[----:B------:R-:W-:-:S05]  /*da40*/  R2UR UR6, R236 ;  /* 0x00000000ec0672ca */ /* 0x000fca00000e0000 */
[----:B------:R-:W-:Y:S08]  /*da50*/  MUFU.EX2 R160, R160 ;  /* 0x000000a000a07308 */ /* 0x000ff00000000800 */
[----:B------:R-:W-:Y:S01]  /*da60*/  MUFU.EX2 R198, R198 ;  /* 0x000000c600c67308 */ /* 0x000fe20000000800 */
[----:B------:R-:W-:-:S06]  /*da70*/  UISETP.GT.AND UP0, UPT, UR6, UR7, UPT ;  /* 0x000000070600728c */ /* 0x000fcc000bf04270 */
[----:B------:R-:W-:Y:S01]  /*da80*/  PLOP3.LUT P2, PT, PT, PT, UP0, 0x80, 0x0 ;  /* 0x000000000000781c */ /* 0x000fe20003f4f008 */
[----:B------:R-:W-:Y:S01]  /*da90*/  MUFU.EX2 R161, R161 ;  /* 0x000000a100a17308 */ /* 0x000fe20000000800 */
[----:B------:R-:W-:Y:S02]  /*daa0*/  WARPGROUP.DEPBAR.LE gsb0, 0x0 ;  /* 0x00008000000079c5 */ /* 0x000fe40000010000 */
[--C-:B------:R-:W-:Y:S01]  /*dab0*/  FFMA.FTZ R192, R152, UR5, -R20.reuse ;  /* 0x0000000598c07c23 */ /* 0x100fe20008010814 */
[--C-:B------:R-:W-:Y:S01]  /*dac0*/  FFMA.FTZ R152, R182, UR5, -R20.reuse ;  /* 0x00000005b6987c23 */ /* 0x100fe20008010814 */
[--C-:B------:R-:W-:Y:S01]  /*dad0*/  FFMA.FTZ R194, R153, UR5, -R20.reuse ;  /* 0x0000000599c27c23 */ /* 0x100fe20008010814 */
[----:B------:R-:W-:Y:S01]  /*dae0*/  FFMA.FTZ R20, R157, UR5, -R20 ;  /* 0x000000059d147c23 */ /* 0x000fe20008010814 */
[----:B------:R-:W-:Y:S02]  /*daf0*/  IMAD.U32 R157, RZ, RZ, UR60 ;  /* 0x0000003cff9d7e24 */ /* 0x000fe4000f8e00ff */
[----:B------:R-:W-:Y:S03]  /*db00*/  MUFU.EX2 R192, R192 ;  /* 0x000000c000c07308 */ /* 0x000fe60000000800 */
[----:B------:R-:W-:-:S05]  /*db10*/  @!P1 LEA R157, R157, UR10, 0x3 ;  /* 0x0000000a9d9d9c11 */ /* 0x000fca000f8e18ff */
[----:B------:R0:W-:Y:S01]  /*db20*/  MUFU.EX2 R18, R20 ;  /* 0x0000001400127308 */ /* 0x0001e20000000800 */
[----:B------:R-:W-:-:S05]  /*db30*/  @!P1 VIADD R157, R157, 0x38840 ;  /* 0x000388409d9d9836 */ /* 0x000fca0000000000 */
[----:B------:R-:W-:Y:S02]  /*db40*/  @!P1 PRMT R157, RZ, 0x654, R157 ;  /* 0x00000654ff9d9816 */ /* 0x000fe4000000009d */
[----:B------:R-:W-:Y:S01]  /*db50*/  MUFU.EX2 R152, R152 ;  /* 0x0000009800987308 */ /* 0x000fe20000000800 */
[----:B0-----:R-:W-:Y:S01]  /*db60*/  FMUL.FTZ R20, R4, UR5 ;  /* 0x0000000504147c20 */ /* 0x001fe20008410000 */
[----:B------:R0:W-:Y:S03]  /*db70*/  @!P1 SYNCS.ARRIVE.TRANS64.RED.A1T0 RZ, [R157+URZ], RZ ;  /* 0x000000ff9dff99a7 */ /* 0x0001e6000810043f */
        /* <DEDUP_REMOVED lines=23> */
[----:B-1----:R-:W-:Y:S01]  /*dcf0*/  FFMA.FTZ R5, R2, R5, R209 ;  /* 0x0000000502057223 */ /* 0x002fe200000100d1 */
[----:B------:R-:W-:Y:S01]  /*dd00*/  FADD.FTZ R159, R210, R14 ;  /* 0x0000000ed29f7221 */ /* 0x000fe20000010000 */
[----:B0-----:R-:W-:Y:S01]  /*dd10*/  IMAD.U32 R157, RZ, RZ, UR4 ;  /* 0x00000004ff9d7e24 */ /* 0x001fe2000f8e00ff */
[----:B------:R-:W-:Y:S01]  /*dd20*/  UIADD3 UR4, UR6, -0x1, URZ ;  /* 0xffffffff06047890 */ /* 0x000fe2000fffe03f */
[----:B------:R-:W-:Y:S01]  /*dd30*/  R2UR UR6, R16 ;  /* 0x00000000100672ca */ /* 0x000fe200000e0000 */
[----:B------:R-:W-:Y:S01]  /*dd40*/  FADD.FTZ R159, R185, R159 ;  /* 0x0000009fb99f7221 */ /* 0x000fe20000010000 */
[----:B------:R-:W-:Y:S01]  /*dd50*/  @!P1 VIADD R157, R157, 0x38860 ;  /* 0x000388609d9d9836 */ /* 0x000fe20000000000 */
[----:B------:R-:W0:Y:S01]  /*dd60*/  MUFU.EX2 R22, R22 ;  /* 0x0000001600167308 */ /* 0x000e220000000800 */
[----:B--2---:R-:W-:Y:S01]  /*dd70*/  FADD.FTZ R5, R21, R5 ;  /* 0x0000000515057221 */ /* 0x004fe20000010000 */
[----:B------:R-:W-:Y:S01]  /*dd80*/  FADD.FTZ R159, R204, R159 ;  /* 0x0000009fcc9f7221 */ /* 0x000fe20000010000 */
[----:B------:R-:W-:Y:S01]  /*dd90*/  IMAD.U32 R236, RZ, RZ, UR4 ;  /* 0x00000004ffec7e24 */ /* 0x000fe2000f8e00ff */
[----:B------:R-:W-:-:S02]  /*dda0*/  @!P1 PRMT R164, RZ, 0x654, R157 ;  /* 0x00000654ffa49816 */ /* 0x000fc4000000009d */
[----:B------:R-:W-:Y:S01]  /*ddb0*/  FADD.FTZ R159, R177, R159 ;  /* 0x0000009fb19f7221 */ /* 0x000fe20000010000 */
[----:B------:R-:W-:Y:S01]  /*ddc0*/  F2FP.F16.F32.PACK_AB R209, R21, R209 ;  /* 0x000000d115d1723e */ /* 0x000fe200000000ff */
[----:B------:R-:W1:Y:S01]  /*ddd0*/  MUFU.EX2 R205, R205 ;  /* 0x000000cd00cd7308 */ /* 0x000e620000000800 */
[----:B---3--:R-:W-:Y:S01]  /*dde0*/  FADD.FTZ R14, R211, R5 ;  /* 0x00000005d30e7221 */ /* 0x008fe20000010000 */
[----:B------:R-:W-:Y:S01]  /*ddf0*/  FADD.FTZ R159, R206, R159 ;  /* 0x0000009fce9f7221 */ /* 0x000fe20000010000 */
[----:B------:R2:W-:Y:S01]  /*de00*/  @!P1 SYNCS.ARRIVE.TRANS64.RED.A1T0 RZ, [R164+URZ], RZ ;  /* 0x000000ffa4ff99a7 */ /* 0x0005e2000810043f */
[----:B------:R-:W-:Y:S01]  /*de10*/  F2FP.F16.F32.PACK_AB R210, R185, R210 ;  /* 0x000000d2b9d2723e */ /* 0x000fe200000000ff */
[----:B------:R-:W-:Y:S02]  /*de20*/  IMAD.U32 R21, RZ, RZ, UR60 ;  /* 0x0000003cff157e24 */ /* 0x000fe4000f8e00ff */
[----:B------:R-:W-:Y:S01]  /*de30*/  FADD.FTZ R159, R180, R159 ;  /* 0x0000009fb49f7221 */ /* 0x000fe20000010000 */
[----:B------:R-:W-:Y:S01]  /*de40*/  F2FP.F16.F32.PACK_AB R204, R177, R204 ;  /* 0x000000ccb1cc723e */ /* 0x000fe200000000ff */
[----:B------:R-:W3:Y:S01]  /*de50*/  MUFU.EX2 R153, R153 ;  /* 0x0000009900997308 */ /* 0x000ee20000000800 */
[----:B0-----:R-:W-:Y:S01]  /*de60*/  FADD.FTZ R14, R22, R14 ;  /* 0x0000000e160e7221 */ /* 0x001fe20000010000 */
[----:B------:R-:W-:Y:S01]  /*de70*/  FADD.FTZ R159, R200, R159 ;  /* 0x0000009fc89f7221 */ /* 0x000fe20000010000 */
[----:B------:R-:W-:Y:S01]  /*de80*/  F2FP.F16.F32.PACK_AB R211, R22, R211 ;  /* 0x000000d316d3723e */ /* 0x000fe200000000ff */
[----:B------:R-:W-:Y:S01]  /*de90*/  IMAD.U32 R22, RZ, RZ, UR6 ;  /* 0x00000006ff167e24 */ /* 0x000fe2000f8e00ff */
[----:B------:R-:W-:Y:S01]  /*dea0*/  F2FP.F16.F32.PACK_AB R206, R180, R206 ;  /* 0x000000ceb4ce723e */ /* 0x000fe200000000ff */
[C---:B------:R-:W-:Y:S01]  /*deb0*/  FADD.FTZ R159, R168.reuse, R159 ;  /* 0x0000009fa89f7221 */ /* 0x040fe20000010000 */
[----:B------:R-:W-:Y:S01]  /*dec0*/  F2FP.F16.F32.PACK_AB R200, R168, R200 ;  /* 0x000000c8a8c8723e */ /* 0x000fe200000000ff */
[----:B------:R-:W0:Y:S01]  /*ded0*/  MUFU.EX2 R207, R207 ;  /* 0x000000cf00cf7308 */ /* 0x000e220000000800 */
[----:B-1----:R-:W-:Y:S01]  /*dee0*/  FADD.FTZ R14, R205, R14 ;  /* 0x0000000ecd0e7221 */ /* 0x002fe20000010000 */
[----:B------:R-:W-:Y:S01]  /*def0*/  FADD.FTZ R159, R202, R159 ;  /* 0x0000009fca9f7221 */ /* 0x000fe20000010000 */
[----:B------:R-:W-:-:S03]  /*df00*/  F2FP.F16.F32.PACK_AB R202, R169, R202 ;  /* 0x000000caa9ca723e */ /* 0x000fc600000000ff */
[----:B------:R-:W-:Y:S02]  /*df10*/  FADD.FTZ R159, R169, R159 ;  /* 0x0000009fa99f7221 */ /* 0x000fe40000010000 */
[----:B------:R-:W1:Y:S01]  /*df20*/  MUFU.EX2 R156, R156 ;  /* 0x0000009c009c7308 */ /* 0x000e620000000800 */
[C---:B---3--:R-:W-:Y:S01]  /*df30*/  FADD.FTZ R14, R153.reuse, R14 ;  /* 0x0000000e990e7221 */ /* 0x048fe20000010000 */
[----:B------:R-:W-:Y:S01]  /*df40*/  FADD.FTZ R159, R196, R159 ;  /* 0x0000009fc49f7221 */ /* 0x000fe20000010000 */
[----:B------:R-:W-:Y:S02]  /*df50*/  F2FP.F16.F32.PACK_AB R205, R153, R205 ;  /* 0x000000cd99cd723e */ /* 0x000fe400000000ff */
[C---:B------:R-:W-:Y:S01]  /*df60*/  F2FP.F16.F32.PACK_AB R196, R160.reuse, R196 ;  /* 0x000000c4a0c4723e */ /* 0x040fe200000000ff */
[----:B------:R-:W-:Y:S02]  /*df70*/  FADD.FTZ R159, R160, R159 ;  /* 0x0000009fa09f7221 */ /* 0x000fe40000010000 */
[----:B------:R-:W3:Y:S01]  /*df80*/  MUFU.EX2 R201, R201 ;  /* 0x000000c900c97308 */ /* 0x000ee20000000800 */
        /* <DEDUP_REMOVED lines=11> */
[----:B---3--:R-:W-:-:S07]  /*e040*/  FADD.FTZ R14, R201, R14 ;  /* 0x0000000ec90e7221 */ /* 0x008fce0000010000 */
[----:B------:R-:W3:Y:S01]  /*e050*/  MUFU.EX2 R154, R175 ;  /* 0x000000af009a7308 */ /* 0x000ee20000000800 */
[C---:B0-----:R-:W-:Y:S01]  /*e060*/  FADD.FTZ R14, R157.reuse, R14 ;  /* 0x0000000e9d0e7221 */ /* 0x041fe20000010000 */
[----:B------:R-:W-:-:S06]  /*e070*/  F2FP.F16.F32.PACK_AB R201, R157, R201 ;  /* 0x000000c99dc9723e */ /* 0x000fcc00000000ff */
[----:B------:R-:W0:Y:S01]  /*e080*/  MUFU.EX2 R197, R197 ;  /* 0x000000c500c57308 */ /* 0x000e220000000800 */
[----:B-1----:R-:W-:-:S07]  /*e090*/  FADD.FTZ R14, R203, R14 ;  /* 0x0000000ecb0e7221 */ /* 0x002fce0000010000 */
[----:B------:R-:W1:Y:S01]  /*e0a0*/  MUFU.EX2 R5, R163 ;  /* 0x000000a300057308 */ /* 0x000e620000000800 */
[C---:B---3--:R-:W-:Y:S01]  /*e0b0*/  FADD.FTZ R14, R154.reuse, R14 ;  /* 0x0000000e9a0e7221 */ /* 0x048fe20000010000 */
[----:B------:R-:W-:-:S06]  /*e0c0*/  F2FP.F16.F32.PACK_AB R203, R154, R203 ;  /* 0x000000cb9acb723e */ /* 0x000fcc00000000ff */
        /* <DEDUP_REMOVED lines=16> */
[----:B0-----:R-:W-:Y:S01]  /*e1d0*/  FADD.FTZ R159, R194, R159 ;  /* 0x0000009fc29f7221 */ /* 0x001fe20000010000 */
[----:B------:R-:W-:Y:S01]  /*e1e0*/  F2FP.F16.F32.PACK_AB R194, R18, R194 ;  /* 0x000000c212c2723e */ /* 0x000fe200000000ff */
[----:B-1----:R-:W-:Y:S02]  /*e1f0*/  FADD.FTZ R5, R158, R14 ;  /* 0x0000000e9e057221 */ /* 0x002fe40000010000 */
[----:B------:R-:W-:Y:S01]  /*e200*/  FADD.FTZ R14, R18, R159 ;  /* 0x0000009f120e7221 */ /* 0x000fe20000010000 */
[----:B------:R-:W-:Y:S02]  /*e210*/  IMAD.MOV.U32 R18, RZ, RZ, R4 ;  /* 0x000000ffff127224 */ /* 0x000fe400078e0004 */
[C---:B---3--:R-:W-:Y:S01]  /*e220*/  FADD.FTZ R5, R20.reuse, R5 ;  /* 0x0000000514057221 */ /* 0x048fe20000010000 */
[----:B------:R-:W-:Y:S01]  /*e230*/  F2FP.F16.F32.PACK_AB R195, R20, R158 ;  /* 0x0000009e14c3723e */ /* 0x000fe200000000ff */
[----:B------:R-:W-:Y:S01]  /*e240*/  IMAD.MOV.U32 R20, RZ, RZ, R3 ;  /* 0x000000ffff147224 */ /* 0x000fe200078e0003 */
[----:B--2---:R-:W-:Y:S06]  /*e250*/  @P2 BRA `(.L_x_2385) ;  /* 0xffffffc4003c2947 */ /* 0x004fec000383ffff */
.L_x_2376:
        /* <DEDUP_REMOVED lines=131> */
.L_x_2386:
        /* <DEDUP_REMOVED lines=8> */
.L_x_2387:
[----:B-1----:R-:W-:Y:S05]  /*eb10*/  @P2 BRA `(.L_x_2388) ;  /* 0x0000000000082947 */ /* 0x002fea0003800000 */
[----:B------:R-:W1:Y:S02]  /*eb20*/  SYNCS.PHASECHK.TRANS64.TRYWAIT P0, [UR8+0x38850], R0 ;  /* 0x03885000ff0075a7 */ /* 0x000e640008000148 */
[----:B-1----:R-:W-:Y:S05]  /*eb30*/  @!P0 BRA `(.L_x_2389) ;  /* 0x000000d800648947 */ /* 0x002fea0003800000 */
.L_x_2388:
[----:B------:R-:W-:Y:S01]  /*eb40*/  R2UR UR4, R17 ;  /* 0x00000000110472ca */ /* 0x000fe200000e0000 */
[----:B------:R-:W2:Y:S01]  /*eb50*/  LDL.LU R2, [R1+0x30] ;  /* 0x0000300001027983 */ /* 0x000ea20000300800 */
[----:B------:R-:W-:Y:S01]  /*eb60*/  WARPGROUP.ARRIVE ;  /* 0x00000000000079c5 */ /* 0x000fe20000000000 */
[----:B------:R-:W-:Y:S01]  /*eb70*/  UMOV UR7, 0x40000040 ;  /* 0x4000004000077882 */ /* 0x000fe20000000000 */
[----:B------:R-:W-:Y:S01]  /*eb80*/  IMAD.U32 R8, RZ, RZ, UR5 ;  /* 0x00000005ff087e24 */ /* 0x000fe2000f8e00ff */
[----:B-1----:R-:W1:Y:S01]  /*eb90*/  SHFL.BFLY PT, R7, R14, 0x2, 0x1f ;  /* 0x0c401f000e077f89 */ /* 0x002e6200000e0000 */
[----:B------:R-:W-:Y:S02]  /*eba0*/  IMAD.U32 R11, RZ, RZ, UR8 ;  /* 0x00000008ff0b7e24 */ /* 0x000fe4000f8e00ff */
[----:B------:R-:W-:Y:S01]  /*ebb0*/  IMAD.MOV.U32 R6, RZ, RZ, RZ ;  /* 0x000000ffff067224 */ /* 0x000fe200078e00ff */
[----:B0-----:R-:W0:Y:S01]  /*ebc0*/  SHFL.BFLY PT, R0, R5, 0x2, 0x1f ;  /* 0x0c401f0005007f89 */ /* 0x001e2200000e0000 */
[----:B------:R-:W-:-:S03]  /*ebd0*/  @!P1 VIADD R11, R11, 0x38860 ;  /* 0x000388600b0b9836 */ /* 0x000fc60000000000 */
[----:B------:R-:W-:Y:S02]  /*ebe0*/  UIADD3 UR4, UR4, 0x400, URZ ;  /* 0x0000040004047890 */ /* 0x000fe4000fffe03f */
[----:B------:R-:W-:Y:S02]  /*ebf0*/  @!P1 PRMT R11, RZ, 0x654, R11 ;  /* 0x00000654ff0b9816 */ /* 0x000fe4000000000b */
[----:B------:R-:W-:-:S04]  /*ec00*/  USHF.R.U32.HI UR4, URZ, 0x4, UR4 ;  /* 0x000000043f047899 */ /* 0x000fc80008011604 */
[----:B------:R-:W-:-:S04]  /*ec10*/  ULOP3.LUT UR4, UR4, 0x3fff, URZ, 0xc0, !UPT ;  /* 0x00003fff04047892 */ /* 0x000fc8000f8ec03f */
[----:B------:R-:W-:-:S04]  /*ec20*/  ULOP3.LUT UR4, UR4, 0x2800000, URZ, 0xfc, !UPT ;  /* 0x0280000004047892 */ /* 0x000fc8000f8efc3f */
[----:B------:R-:W-:Y:S01]  /*ec30*/  UIMAD UR4, UR60, 0xa00, UR4 ;  /* 0x00000a003c0478a4 */ /* 0x000fe2000f8e0204 */
[----:B-1----:R-:W-:Y:S01]  /*ec40*/  FADD.FTZ R7, R7, R14 ;  /* 0x0000000e07077221 */ /* 0x002fe20000010000 */
[----:B------:R-:W-:-:S04]  /*ec50*/  UIADD3 UR60, UR60, 0x1, URZ ;  /* 0x000000013c3c7890 */ /* 0x000fc8000fffe03f */
[----:B------:R-:W-:Y:S01]  /*ec60*/  UISETP.NE.AND UP0, UPT, UR60, 0x2, UPT ;  /* 0x000000023c00788c */ /* 0x000fe2000bf05270 */
[----:B------:R-:W-:Y:S02]  /*ec70*/  UMOV UR6, UR4 ;  /* 0x0000000400067c82 */ /* 0x000fe40008000000 */
[----:B------:R-:W-:Y:S01]  /*ec80*/  HGMMA.64x256x16.F32 R24, R208, gdesc[UR4].tnspB, R24, gsb0 ;  /* 0x43e00004d0187df0 */ /* 0x000fe20008000818 */
[----:B------:R-:W-:Y:S01]  /*ec90*/  UIADD3 UR6, UR4, 0x80, URZ ;  /* 0x0000008004067890 */ /* 0x000fe2000fffe03f */
[----:B------:R-:W-:Y:S01]  /*eca0*/  UMOV UR7, 0x40000040 ;  /* 0x4000004000077882 */ /* 0x000fe20000000000 */
[----:B------:R-:W-:Y:S01]  /*ecb0*/  USEL UR60, UR60, URZ, UP0 ;  /* 0x0000003f3c3c7287 */ /* 0x000fe20008000000 */
[----:B--2---:R-:W-:Y:S01]  /*ecc0*/  R2UR UR9, R2 ;  /* 0x00000000020972ca */ /* 0x004fe200000e0000 */
[----:B0-----:R-:W-:Y:S01]  /*ecd0*/  FADD.FTZ R2, R0, R5 ;  /* 0x0000000500027221 */ /* 0x001fe20000010000 */
[----:B------:R-:W-:Y:S01]  /*ece0*/  IMAD.MOV.U32 R5, RZ, RZ, RZ ;  /* 0x000000ffff057224 */ /* 0x000fe200078e00ff */
[----:B------:R-:W0:Y:S04]  /*ecf0*/  SHFL.BFLY PT, R0, R7, 0x1, 0x1f ;  /* 0x0c201f0007007f89 */ /* 0x000e2800000e0000 */
[----:B------:R-:W1:Y:S01]  /*ed00*/  SHFL.BFLY PT, R9, R2, 0x1, 0x1f ;  /* 0x0c201f0002097f89 */ /* 0x000e6200000e0000 */
[----:B------:R-:W-:-:S02]  /*ed10*/  WARPGROUP.DEPBAR.LE gsb0, 0x0 ;  /* 0x00008000000079c5 */ /* 0x000fc40000010000 */
[----:B------:R-:W-:-:S03]  /*ed20*/  WARPGROUP.ARRIVE ;  /* 0x00000000000079c5 */ /* 0x000fc60000000000 */
[----:B------:R-:W-:-:S11]  /*ed30*/  UIADD3 UR9, UR9, 0x1, URZ ;  /* 0x0000000109097890 */ /* 0x000fd6000fffe03f */
[----:B------:R-:W-:Y:S01]  /*ed40*/  HGMMA.64x256x16.F32 R24, R204, gdesc[UR4].tnspB, R24, gsb0 ;  /* 0x43e00004cc187df0 */ /* 0x000fe20008000818 */
[----:B------:R-:W-:Y:S01]  /*ed50*/  UIADD3 UR6, UR4, 0x100, URZ ;  /* 0x0000010004067890 */ /* 0x000fe2000fffe03f */
[----:B------:R-:W-:Y:S01]  /*ed60*/  UMOV UR7, 0x40000040 ;  /* 0x4000004000077882 */ /* 0x000fe20000000000 */
[----:B0-----:R-:W-:Y:S01]  /*ed70*/  FADD.FTZ R12, R7, R0 ;  /* 0x00000000070c7221 */ /* 0x001fe20000010000 */
[----:B------:R-:W-:Y:S01]  /*ed80*/  IMAD.U32 R7, RZ, RZ, UR5 ;  /* 0x00000005ff077e24 */ /* 0x000fe2000f8e00ff */
[----:B------:R-:W-:Y:S01]  /*ed90*/  R2UR UR5, R16 ;  /* 0x00000000100572ca */ /* 0x000fe200000e0000 */
[----:B------:R-:W-:Y:S02]  /*eda0*/  IMAD.MOV.U32 R0, RZ, RZ, -0x800000 ;  /* 0xff800000ff007424 */ /* 0x000fe400078e00ff */
[----:B-1----:R-:W-:Y:S01]  /*edb0*/  FADD.FTZ R13, R2, R9 ;  /* 0x00000009020d7221 */ /* 0x002fe20000010000 */
[----:B------:R-:W-:Y:S01]  /*edc0*/  FSETP.NE.FTZ.AND P0, PT, R12, RZ, PT ;  /* 0x000000ff0c00720b */ /* 0x000fe20003f15000 */
[----:B------:R-:W-:-:S03]  /*edd0*/  IMAD.MOV.U32 R2, RZ, RZ, -0x800000 ;  /* 0xff800000ff027424 */ /* 0x000fc600078e00ff */
[----:B------:R-:W-:-:S09]  /*ede0*/  FSETP.NE.FTZ.AND P2, PT, R13, RZ, PT ;  /* 0x000000ff0d00720b */ /* 0x000fd20003f55000 */
[----:B------:R-:W0:Y:S01]  /*edf0*/  @P0 MUFU.LG2 R9, R12 ;  /* 0x0000000c00090308 */ /* 0x000e220000000c00 */
[----:B------:R-:W-:-:S07]  /*ee00*/  @P0 FMUL.FTZ R8, R8, 0.69314718246459960938 ;  /* 0x3f31721808080820 */ /* 0x000fce0000410000 */
[----:B------:R-:W1:Y:S08]  /*ee10*/  @P2 MUFU.LG2 R10, R13 ;  /* 0x0000000d000a2308 */ /* 0x000e700000000c00 */
[----:B------:R2:W3:Y:S01]  /*ee20*/  @P0 MUFU.RCP R6, R12 ;  /* 0x0000000c00060308 */ /* 0x0004e20000001000 */
[----:B0-----:R-:W-:-:S04]  /*ee30*/  @P0 FMUL.FTZ R9, R9, 0.69314718246459960938 ;  /* 0x3f31721809090820 */ /* 0x001fc80000410000 */
[----:B------:R-:W-:Y:S01]  /*ee40*/  @P0 FFMA.FTZ R2, R8, R3, R9 ;  /* 0x0000000308020223 */ /* 0x000fe20000010009 */
[----:B------:R-:W-:Y:S01]  /*ee50*/  IMAD.U32 R3, RZ, RZ, UR9 ;  /* 0x00000009ff037e24 */ /* 0x000fe2000f8e00ff */
[----:B------:R-:W-:Y:S01]  /*ee60*/  PLOP3.LUT P0, PT, PT, PT, PT, 0x8, 0x0 ;  /* 0x000000000000781c */ /* 0x000fe20003f0e170 */
[----:B------:R-:W0:Y:S01]  /*ee70*/  @P2 MUFU.RCP R5, R13 ;  /* 0x0000000d00052308 */ /* 0x000e220000001000 */
[----:B--2---:R-:W-:Y:S01]  /*ee80*/  @P2 FMUL.FTZ R12, R7, 0.69314718246459960938 ;  /* 0x3f317218070c2820 */ /* 0x004fe20000410000 */
[----:B-1----:R-:W-:Y:S01]  /*ee90*/  @P2 FMUL.FTZ R7, R10, 0.69314718246459960938 ;  /* 0x3f3172180a072820 */ /* 0x002fe20000410000 */
[----:B------:R1:W-:Y:S03]  /*eea0*/  STL [R1+0x30], R3 ;  /* 0x0000300301007387 */ /* 0x0003e60000100800 */
[----:B------:R-:W-:Y:S01]  /*eeb0*/  @P2 FFMA.FTZ R0, R12, R4, R7 ;  /* 0x000000040c002223 */ /* 0x000fe20000010007 */
[----:B------:R-:W-:-:S02]  /*eec0*/  WARPGROUP.DEPBAR.LE gsb0, 0x0 ;  /* 0x00008000000079c5 */ /* 0x000fc40000010000 */
[----:B------:R-:W-:-:S06]  /*eed0*/  WARPGROUP.ARRIVE ;  /* 0x00000000000079c5 */ /* 0x000fcc0000000000 */
        /* <DEDUP_REMOVED lines=10> */
[----:B------:R-:W-:-:S04]  /*ef80*/  USEL UR4, URZ, 0x1, UP0 ;  /* 0x000000013f047887 */ /* 0x000fc80008000000 */
[----:B------:R-:W-:-:S06]  /*ef90*/  ULOP3.LUT UR5, UR5, UR4, URZ, 0x3c, !UPT ;  /* 0x0000000405057292 */ /* 0x000fcc000f8e3c3f */
[----:B------:R-:W-:Y:S01]  /*efa0*/  IMAD.U32 R16, RZ, RZ, UR5 ;  /* 0x00000005ff107e24 */ /* 0x000fe2000f8e00ff */
[----:B------:R-:W-:Y:S02]  /*efb0*/  WARPGROUP.DEPBAR.LE gsb0, 0x0 ;  /* 0x00008000000079c5 */ /* 0x000fe40000010000 */
[----:B------:R-:W-:-:S12]  /*efc0*/  WARPGROUP.ARRIVE ;  /* 0x00000000000079c5 */ /* 0x000fd80000000000 */
[----:B------:R-:W-:Y:S03]  /*efd0*/  HGMMA.64x256x16.F32 R24, R192, gdesc[UR4].tnspB, R24, gsb0 ;  /* 0x43e00004c0187df0 */ /* 0x000fe60008000818 */
[----:B------:R-:W-:Y:S02]  /*efe0*/  WARPGROUP.DEPBAR.LE gsb0, 0x0 ;  /* 0x00008000000079c5 */ /* 0x000fe40000010000 */
[----:B------:R1:W-:Y:S01]  /*eff0*/  @!P1 SYNCS.ARRIVE.TRANS64.RED.A1T0 RZ, [R11+URZ], RZ ;  /* 0x000000ff0bff99a7 */ /* 0x0003e2000810043f */
[-C--:B---3--:R-:W-:Y:S01]  /*f000*/  FMUL.FTZ R24, R24, R6.reuse ;  /* 0x0000000618187220 */ /* 0x088fe20000410000 */
        /* <DEDUP_REMOVED lines=127> */
.L_x_2359:
        /* <DEDUP_REMOVED lines=15> */
[----:B------:R-:W3:Y:S01]  /*f8f0*/  LDL R3, [R1+0x64] ;  /* 0x0000640001037983 */ /* 0x000ee20000100800 */
[----:B------:R-:W-:Y:S01]  /*f900*/  F2FP.F16.F32.PACK_AB R7, R31, R30 ;  /* 0x0000001e1f07723e */ /* 0x000fe200000000ff */
[----:B------:R-:W-:Y:S01]  /*f910*/  ULDC.64 UR16, c[0x0][0xc00] ;  /* 0x0003000000107ab9 */ /* 0x000fe20000000a00 */
[----:B------:R-:W-:Y:S01]  /*f920*/  R2UR UR9, R217 ;  /* 0x00000000d90972ca */ /* 0x000fe200000e0000 */
[----:B------:R-:W-:Y:S01]  /*f930*/  ULDC.64 UR12, c[0x0][0xc00] ;  /* 0x00030000000c7ab9 */ /* 0x000fe20000000a00 */
[----:B------:R-:W4:Y:S01]  /*f940*/  LDL R174, [R1+0x28] ;  /* 0x0000280001ae7983 */ /* 0x000f220000100800 */
[----:B------:R-:W-:Y:S01]  /*f950*/  ULDC.64 UR22, c[0x0][0x208] ;  /* 0x0000820000167ab9 */ /* 0x000fe20000000a00 */
[----:B------:R-:W-:Y:S01]  /*f960*/  ULDC.64 UR14, c[0x0][0xc08] ;  /* 0x00030200000e7ab9 */ /* 0x000fe20000000a00 */
[----:B------:R-:W-:-:S02]  /*f970*/  R2UR UR20, R214 ;  /* 0x00000000d61472ca */ /* 0x000fc400000e0000 */
[----:B------:R-:W-:Y:S02]  /*f980*/  R2UR UR28, R212 ;  /* 0x00000000d41c72ca */ /* 0x000fe400000e0000 */
[----:B------:R-:W-:-:S04]  /*f990*/  R2UR UR19, R216 ;  /* 0x00000000d81372ca */ /* 0x000fc800000e0000 */
[----:B------:R-:W-:Y:S01]  /*f9a0*/  UIMAD.WIDE UR12, UR9, 0x4, UR12 ;  /* 0x00000004090c78a5 */ /* 0x000fe2000f8e020c */
[----:B------:R-:W-:Y:S01]  /*f9b0*/  UMOV UR10, UR8 ;  /* 0x00000008000a7c82 */ /* 0x000fe20008000000 */
[----:B0-----:R-:W-:Y:S01]  /*f9c0*/  UMOV UR11, UR4 ;  /* 0x00000004000b7c82 */ /* 0x001fe20008000000 */
[----:B------:R-:W-:Y:S01]  /*f9d0*/  UISETP.NE.U32.AND UP0, UPT, UR14, URZ, UPT ;  /* 0x0000003f0e00728c */ /* 0x000fe2000bf05070 */
[----:B------:R-:W-:-:S03]  /*f9e0*/  ULDC UR4, c[0x0][0xad4] ;  /* 0x0002b50000047ab9 */ /* 0x000fc60000000800 */
[----:B------:R-:W-:-:S11]  /*f9f0*/  UISETP.NE.AND.EX UP0, UPT, UR15, URZ, UPT, UP0 ;  /* 0x0000003f0f00728c */ /* 0x000fd6000bf05300 */
[----:B------:R-:W-:Y:S01]  /*fa00*/  @UP0 ULEA UR14, UP1, UR9, UR14, 0x2 ;  /* 0x0000000e090e0291 */ /* 0x000fe2000f82103f */
[----:B------:R-:W-:Y:S01]  /*fa10*/  BAR.SYNC.DEFER_BLOCKING 0x1, 0x100 ;  /* 0x0044000000007b1d */ /* 0x000fe20000010000 */
[----:B--2---:R-:W-:Y:S01]  /*fa20*/  R2UR UR18, R8 ;  /* 0x00000000081272ca */ /* 0x004fe200000e0000 */
[----:B---3--:R-:W-:-:S03]  /*fa30*/  IMAD.WIDE R152, R3, R152, UR10 ;  /* 0x0000000a03987e25 */ /* 0x008fc6000f8e0298 */
[C---:B------:R-:W-:Y:S02]  /*fa40*/  IADD3 R11, P0, R152.reuse, 0x40, RZ ;  /* 0x00000040980b7810 */ /* 0x040fe40007f1e0ff */
[C---:B------:R-:W-:Y:S02]  /*fa50*/  IADD3 R21, P6, R152.reuse, 0x4020, RZ ;  /* 0x0000402098157810 */ /* 0x040fe40007fde0ff */
[----:B------:R-:W-:Y:S02]  /*fa60*/  LOP3.LUT R10, R11, 0x380, RZ, 0xc0, !PT ;  /* 0x000003800b0a7812 */ /* 0x000fe400078ec0ff */
[----:B------:R-:W-:Y:S02]  /*fa70*/  IADD3 R9, P1, R152, 0x20, RZ ;  /* 0x0000002098097810 */ /* 0x000fe40007f3e0ff */
[----:B------:R-:W-:Y:S02]  /*fa80*/  SHF.R.U64 R10, R10, 0x3, RZ ;  /* 0x000000030a0a7819 */ /* 0x000fe400000012ff */
[----:B------:R-:W-:-:S02]  /*fa90*/  LOP3.LUT R20, R21, 0x380, RZ, 0xc0, !PT ;  /* 0x0000038015147812 */ /* 0x000fc400078ec0ff */
[----:B------:R-:W-:Y:S02]  /*faa0*/  LOP3.LUT R5, R152, 0x380, RZ, 0xc0, !PT ;  /* 0x0000038098057812 */ /* 0x000fe400078ec0ff */
[----:B------:R-:W-:Y:S02]  /*fab0*/  LOP3.LUT R8, R9, 0x380, RZ, 0xc0, !PT ;  /* 0x0000038009087812 */ /* 0x000fe400078ec0ff */
[----:B------:R-:W-:Y:S01]  /*fac0*/  LOP3.LUT R10, R10, R11, RZ, 0x3c, !PT ;  /* 0x0000000b0a0a7212 */ /* 0x000fe200078e3cff */
[----:B------:R-:W-:Y:S01]  /*fad0*/  IMAD.X R11, RZ, RZ, R153, P0 ;  /* 0x000000ffff0b7224 */ /* 0x000fe200000e0699 */
[----:B------:R-:W-:Y:S02]  /*fae0*/  SHF.R.U64 R20, R20, 0x3, RZ ;  /* 0x0000000314147819 */ /* 0x000fe400000012ff */
[----:B------:R-:W-:Y:S02]  /*faf0*/  IADD3 R23, P5, R152, 0x4040, RZ ;  /* 0x0000404098177810 */ /* 0x000fe40007fbe0ff */
[----:B------:R-:W-:-:S02]  /*fb00*/  SHF.R.U64 R5, R5, 0x3, RZ ;  /* 0x0000000305057819 */ /* 0x000fc400000012ff */
[----:B------:R-:W-:Y:S02]  /*fb10*/  IADD3 R159, P0, R152, 0x8020, RZ ;  /* 0x00008020989f7810 */ /* 0x000fe40007f1e0ff */
[----:B------:R-:W-:Y:S02]  /*fb20*/  SHF.R.U64 R8, R8, 0x3, RZ ;  /* 0x0000000308087819 */ /* 0x000fe400000012ff */
[----:B------:R-:W-:Y:S01]  /*fb30*/  LOP3.LUT R20, R20, R21, RZ, 0x3c, !PT ;  /* 0x0000001514147212 */ /* 0x000fe200078e3cff */
[--C-:B------:R-:W-:Y:S01]  /*fb40*/  IMAD.X R21, RZ, RZ, R153.reuse, P6 ;  /* 0x000000ffff157224 */ /* 0x100fe200030e0699 */
[----:B------:R-:W-:Y:S02]  /*fb50*/  LOP3.LUT R22, R23, 0x380, RZ, 0xc0, !PT ;  /* 0x0000038017167812 */ /* 0x000fe400078ec0ff */
[----:B------:R-:W-:Y:S01]  /*fb60*/  LOP3.LUT R4, R5, R152, RZ, 0x3c, !PT ;  /* 0x0000009805047212 */ /* 0x000fe200078e3cff */
[----:B------:R-:W-:Y:S01]  /*fb70*/  IMAD.MOV.U32 R5, RZ, RZ, R153 ;  /* 0x000000ffff057224 */ /* 0x000fe200078e0099 */
[----:B------:R-:W-:-:S02]  /*fb80*/  LOP3.LUT R158, R159, 0x380, RZ, 0xc0, !PT ;  /* 0x000003809f9e7812 */ /* 0x000fc400078ec0ff */
[----:B------:R-:W-:Y:S02]  /*fb90*/  IADD3 R18, P6, R152, 0xc000, RZ ;  /* 0x0000c00098127810 */ /* 0x000fe40007fde0ff */
[----:B------:R-:W-:Y:S01]  /*fba0*/  LOP3.LUT R8, R8, R9, RZ, 0x3c, !PT ;  /* 0x0000000908087212 */ /* 0x000fe200078e3cff */
[----:B------:R-:W-:Y:S01]  /*fbb0*/  IMAD.X R9, RZ, RZ, R153, P1 ;  /* 0x000000ffff097224 */ /* 0x000fe200008e0699 */
[----:B------:R-:W-:Y:S02]  /*fbc0*/  SHF.R.U64 R22, R22, 0x3, RZ ;  /* 0x0000000316167819 */ /* 0x000fe400000012ff */
[C---:B------:R-:W-:Y:S02]  /*fbd0*/  IADD3 R13, P4, R152.reuse, 0x60, RZ ;  /* 0x00000060980d7810 */ /* 0x040fe40007f9e0ff */
[C---:B------:R-:W-:Y:S02]  /*fbe0*/  IADD3 R15, P3, R152.reuse, 0x4000, RZ ;  /* 0x00004000980f7810 */ /* 0x040fe40007f7e0ff */
[----:B------:R-:W-:-:S02]  /*fbf0*/  IADD3 R155, P2, R152, 0x4060, RZ ;  /* 0x00004060989b7810 */ /* 0x000fc40007f5e0ff */
[----:B------:R-:W-:Y:S02]  /*fc00*/  IADD3 R157, P1, R152, 0x8000, RZ ;  /* 0x00008000989d7810 */ /* 0x000fe40007f3e0ff */
[----:B------:R-:W-:Y:S02]  /*fc10*/  SHF.R.U64 R158, R158, 0x3, RZ ;  /* 0x000000039e9e7819 */ /* 0x000fe400000012ff */
[----:B------:R-:W-:Y:S02]  /*fc20*/  LOP3.LUT R17, R18, 0x380, RZ, 0xc0, !PT ;  /* 0x0000038012117812 */ /* 0x000fe400078ec0ff */
[----:B------:R-:W-:Y:S02]  /*fc30*/  MOV R3, R4 ;  /* 0x0000000400037202 */ /* 0x000fe40000000f00 */
[----:B------:R-:W-:Y:S02]  /*fc40*/  F2FP.F16.F32.PACK_AB R4, R25, R24 ;  /* 0x000000181904723e */ /* 0x000fe400000000ff */
[----:B------:R-:W-:-:S02]  /*fc50*/  F2FP.F16.F32.PACK_AB R5, R27, R26 ;  /* 0x0000001a1b05723e */ /* 0x000fc400000000ff */
[----:B------:R-:W-:Y:S01]  /*fc60*/  LOP3.LUT R22, R22, R23, RZ, 0x3c, !PT ;  /* 0x0000001716167212 */ /* 0x000fe200078e3cff */
[----:B------:R-:W-:Y:S01]  /*fc70*/  IMAD.X R23, RZ, RZ, R153, P5 ;  /* 0x000000ffff177224 */ /* 0x000fe200028e0699 */
[----:B------:R-:W-:Y:S01]  /*fc80*/  LOP3.LUT R12, R13, 0x380, RZ, 0xc0, !PT ;  /* 0x000003800d0c7812 */ /* 0x000fe200078ec0ff */
[----:B------:R0:W-:Y:S01]  /*fc90*/  STSM.16.M88.4 [R3], R4 ;  /* 0x0000000403007844 */ /* 0x0001e20000000200 */
[----:B------:R-:W-:Y:S02]  /*fca0*/  LOP3.LUT R14, R15, 0x380, RZ, 0xc0, !PT ;  /* 0x000003800f0e7812 */ /* 0x000fe400078ec0ff */
[----:B------:R-:W-:Y:S02]  /*fcb0*/  LOP3.LUT R154, R155, 0x380, RZ, 0xc0, !PT ;  /* 0x000003809b9a7812 */ /* 0x000fe400078ec0ff */
[----:B------:R-:W-:Y:S02]  /*fcc0*/  LOP3.LUT R156, R157, 0x380, RZ, 0xc0, !PT ;  /* 0x000003809d9c7812 */ /* 0x000fe400078ec0ff */
[----:B------:R-:W-:-:S02]  /*fcd0*/  LOP3.LUT R158, R158, R159, RZ, 0x3c, !PT ;  /* 0x0000009f9e9e7212 */ /* 0x000fc400078e3cff */
[----:B------:R-:W-:Y:S02]  /*fce0*/  SHF.R.U64 R17, R17, 0x3, RZ ;  /* 0x0000000311117819 */ /* 0x000fe400000012ff */
[----:B------:R-:W-:Y:S02]  /*fcf0*/  IADD3 R159, P5, R152, 0xc020, RZ ;  /* 0x0000c020989f7810 */ /* 0x000fe40007fbe0ff */
[----:B------:R-:W-:Y:S02]  /*fd00*/  SHF.R.U64 R12, R12, 0x3, RZ ;  /* 0x000000030c0c7819 */ /* 0x000fe400000012ff */
[----:B------:R-:W-:Y:S01]  /*fd10*/  SHF.R.U64 R14, R14, 0x3, RZ ;  /* 0x000000030e0e7819 */ /* 0x000fe200000012ff */
[--C-:B0-----:R-:W-:Y:S01]  /*fd20*/  IMAD.X R5, RZ, RZ, R153.reuse, P6 ;  /* 0x000000ffff057224 */ /* 0x101fe200030e0699 */
[----:B------:R-:W-:Y:S01]  /*fd30*/  SHF.R.U64 R154, R154, 0x3, RZ ;  /* 0x000000039a9a7819 */ /* 0x000fe200000012ff */
[----:B------:R-:W-:Y:S01]  /*fd40*/  IMAD.X R7, RZ, RZ, R153, P5 ;  /* 0x000000ffff077224 */ /* 0x000fe200028e0699 */
[----:B------:R-:W-:-:S02]  /*fd50*/  SHF.R.U64 R156, R156, 0x3, RZ ;  /* 0x000000039c9c7819 */ /* 0x000fc400000012ff */
[----:B------:R-:W-:Y:S02]  /*fd60*/  LOP3.LUT R4, R17, R18, RZ, 0x3c, !PT ;  /* 0x0000001211047212 */ /* 0x000fe400078e3cff */
[----:B------:R-:W-:Y:S02]  /*fd70*/  LOP3.LUT R17, R159, 0x380, RZ, 0xc0, !PT ;  /* 0x000003809f117812 */ /* 0x000fe400078ec0ff */
        /* <DEDUP_REMOVED lines=8> */
[----:B------:R-:W-:-:S02]  /*fe00*/  SHF.R.U64 R6, R17, 0x3, RZ ;  /* 0x0000000311067819 */ /* 0x000fc400000012ff */
[C---:B------:R-:W-:Y:S02]  /*fe10*/  IADD3 R165, P4, R152.reuse, 0x8040, RZ ;  /* 0x0000804098a57810 */ /* 0x040fe40007f9e0ff */
[C---:B------:R-:W-:Y:S02]  /*fe20*/  IADD3 R167, P3, R152.reuse, 0x8060, RZ ;  /* 0x0000806098a77810 */ /* 0x040fe40007f7e0ff */
[C---:B------:R-:W-:Y:S02]  /*fe30*/  IADD3 R163, P2, R152.reuse, 0xc040, RZ ;  /* 0x0000c04098a37810 */ /* 0x040fe40007f5e0ff */
[----:B------:R-:W-:Y:S02]  /*fe40*/  IADD3 R160, P1, R152, 0xc060, RZ ;  /* 0x0000c06098a07810 */ /* 0x000fe40007f3e0ff */
[----:B------:R-:W-:Y:S01]  /*fe50*/  LOP3.LUT R6, R6, R159, RZ, 0x3c, !PT ;  /* 0x0000009f06067212 */ /* 0x000fe200078e3cff */
[----:B------:R-:W-:Y:S01]  /*fe60*/  IMAD.X R159, RZ, RZ, R153, P0 ;  /* 0x000000ffff9f7224 */ /* 0x000fe200000e0699 */
[----:B------:R-:W-:-:S02]  /*fe70*/  LOP3.LUT R164, R165, 0x380, RZ, 0xc0, !PT ;  /* 0x00000380a5a47812 */ /* 0x000fc400078ec0ff */
[----:B------:R-:W-:Y:S02]  /*fe80*/  LOP3.LUT R166, R167, 0x380, RZ, 0xc0, !PT ;  /* 0x00000380a7a67812 */ /* 0x000fe400078ec0ff */
[----:B------:R-:W-:Y:S02]  /*fe90*/  LOP3.LUT R162, R163, 0x380, RZ, 0xc0, !PT ;  /* 0x00000380a3a27812 */ /* 0x000fe400078ec0ff */
[----:B------:R-:W-:Y:S02]  /*fea0*/  LOP3.LUT R161, R160, 0x380, RZ, 0xc0, !PT ;  /* 0x00000380a0a17812 */ /* 0x000fe400078ec0ff */
[----:B------:R-:W-:Y:S02]  /*feb0*/  MOV R169, R20 ;  /* 0x0000001400a97202 */ /* 0x000fe40000000f00 */
[----:B------:R-:W-:Y:S02]  /*fec0*/  MOV R170, R22 ;  /* 0x0000001600aa7202 */ /* 0x000fe40000000f00 */
[----:B------:R-:W-:-:S02]  /*fed0*/  MOV R8, R8 ;  /* 0x0000000800087202 */ /* 0x000fc40000000f00 */
[----:B------:R-:W-:Y:S02]  /*fee0*/  F2FP.F16.F32.PACK_AB R20, R33, R32 ;  /* 0x000000202114723e */ /* 0x000fe400000000ff */
[----:B------:R-:W-:Y:S02]  /*fef0*/  F2FP.F16.F32.PACK_AB R21, R35, R34 ;  /* 0x000000222315723e */ /* 0x000fe400000000ff */
[----:B------:R-:W-:Y:S02]  /*ff00*/  F2FP.F16.F32.PACK_AB R22, R37, R36 ;  /* 0x000000242516723e */ /* 0x000fe400000000ff */
[----:B------:R-:W-:Y:S02]  /*ff10*/  F2FP.F16.F32.PACK_AB R23, R39, R38 ;  /* 0x000000262717723e */ /* 0x000fe400000000ff */
[----:B------:R-:W-:Y:S02]  /*ff20*/  MOV R3, R4 ;  /* 0x0000000400037202 */ /* 0x000fe40000000f00 */
[----:B------:R-:W-:Y:S01]  /*ff30*/  MOV R17, R6 ;  /* 0x0000000600117202 */ /* 0x000fe20000000f00 */
[----:B------:R0:W-:Y:S01]  /*ff40*/  STSM.16.M88.4 [R8], R20 ;  /* 0x0000001408007844 */ /* 0x0001e20000000200 */
[----:B------:R-:W-:-:S02]  /*ff50*/  SHF.R.U64 R164, R164, 0x3, RZ ;  /* 0x00000003a4a47819 */ /* 0x000fc400000012ff */
[----:B------:R-:W-:Y:S02]  /*ff60*/  SHF.R.U64 R166, R166, 0x3, RZ ;  /* 0x00000003a6a67819 */ /* 0x000fe400000012ff */
[----:B------:R-:W-:Y:S02]  /*ff70*/  SHF.R.U64 R162, R162, 0x3, RZ ;  /* 0x00000003a2a27819 */ /* 0x000fe400000012ff */
[----:B------:R-:W-:Y:S02]  /*ff80*/  SHF.R.U64 R161, R161, 0x3, RZ ;  /* 0x00000003a1a17819 */ /* 0x000fe400000012ff */
[----:B------:R-:W-:Y:S02]  /*ff90*/  MOV R152, R10 ;  /* 0x0000000a00987202 */ /* 0x000fe40000000f00 */
[----:B------:R-:W-:Y:S02]  /*ffa0*/  F2FP.F16.F32.PACK_AB R4, R41, R40 ;  /* 0x000000282904723e */ /* 0x000fe400000000ff */
[----:B------:R-:W-:-:S02]  /*ffb0*/  F2FP.F16.F32.PACK_AB R5, R43, R42 ;  /* 0x0000002a2b05723e */ /* 0x000fc400000000ff */
[----:B------:R-:W-:Y:S02]  /*ffc0*/  F2FP.F16.F32.PACK_AB R6, R45, R44 ;  /* 0x0000002c2d06723e */ /* 0x000fe400000000ff */
[----:B------:R-:W-:Y:S02]  /*ffd0*/  F2FP.F16.F32.PACK_AB R7, R47, R46 ;  /* 0x0000002e2f07723e */ /* 0x000fe400000000ff */
[----:B------:R-:W-:Y:S02]  /*ffe0*/  MOV R172, R12 ;  /* 0x0000000c00ac7202 */ /* 0x000fe40000000f00 */
[----:B------:R-:W-:Y:S01]  /*fff0*/  MOV R173, R14 ;  /* 0x0000000e00ad7202 */ /* 0x000fe20000000f00 */
[----:B------:R1:W-:Y:S01]  /*10000*/  STSM.16.M88.4 [R152], R4 ;  /* 0x0000000498007844 */ /* 0x0003e20000000200 */
[----:B0-----:R-:W-:Y:S02]  /*10010*/  F2FP.F16.F32.PACK_AB R8, R49, R48 ;  /* 0x000000303108723e */ /* 0x001fe400000000ff */
[----:B------:R-:W-:-:S02]  /*10020*/  F2FP.F16.F32.PACK_AB R9, R51, R50 ;  /* 0x000000323309723e */ /* 0x000fc400000000ff */
        /* <DEDUP_REMOVED lines=10> */
[----:B------:R-:W-:Y:S01]  /*100d0*/  F2FP.F16.F32.PACK_AB R12, R57, R56 ;  /* 0x00000038390c723e */ /* 0x000fe200000000ff */
[----:B------:R0:W-:Y:S01]  /*100e0*/  STSM.16.M88.4 [R172], R8 ;  /* 0x00000008ac007844 */ /* 0x0001e20000000200 */
[----:B------:R-:W-:-:S02]  /*100f0*/  F2FP.F16.F32.PACK_AB R13, R59, R58 ;  /* 0x0000003a3b0d723e */ /* 0x000fc400000000ff */
[----:B------:R-:W-:Y:S02]  /*10100*/  F2FP.F16.F32.PACK_AB R14, R61, R60 ;  /* 0x0000003c3d0e723e */ /* 0x000fe400000000ff */
[----:B------:R-:W-:Y:S02]  /*10110*/  F2FP.F16.F32.PACK_AB R15, R63, R62 ;  /* 0x0000003e3f0f723e */ /* 0x000fe400000000ff */
[----:B------:R-:W-:Y:S02]  /*10120*/  MOV R171, R154 ;  /* 0x0000009a00ab7202 */ /* 0x000fe40000000f00 */
[----:B------:R-:W-:Y:S01]  /*10130*/  F2FP.F16.F32.PACK_AB R20, R65, R64 ;  /* 0x000000404114723e */ /* 0x000fe200000000ff */
[----:B------:R2:W-:Y:S01]  /*10140*/  STSM.16.M88.4 [R173], R12 ;  /* 0x0000000cad007844 */ /* 0x0005e20000000200 */
[----:B------:R-:W-:Y:S02]  /*10150*/  F2FP.F16.F32.PACK_AB R21, R67, R66 ;  /* 0x000000424315723e */ /* 0x000fe400000000ff */
[----:B------:R-:W-:-:S02]  /*10160*/  F2FP.F16.F32.PACK_AB R22, R69, R68 ;  /* 0x000000444516723e */ /* 0x000fc400000000ff */
[----:B------:R-:W-:Y:S02]  /*10170*/  F2FP.F16.F32.PACK_AB R23, R71, R70 ;  /* 0x000000464717723e */ /* 0x000fe400000000ff */
[----:B------:R-:W-:Y:S02]  /*10180*/  MOV R18, R156 ;  /* 0x0000009c00127202 */ /* 0x000fe40000000f00 */
[----:B------:R-:W-:Y:S01]  /*10190*/  MOV R168, R158 ;  /* 0x0000009e00a87202 */ /* 0x000fe20000000f00 */
[----:B------:R3:W-:Y:S01]  /*101a0*/  STSM.16.M88.4 [R169], R20 ;  /* 0x00000014a9007844 */ /* 0x0007e20000000200 */
[----:B-1----:R-:W-:Y:S02]  /*101b0*/  F2FP.F16.F32.PACK_AB R152, R73, R72 ;  /* 0x000000484998723e */ /* 0x002fe400000000ff */
[----:B------:R-:W-:Y:S02]  /*101c0*/  F2FP.F16.F32.PACK_AB R153, R75, R74 ;  /* 0x0000004a4b99723e */ /* 0x000fe400000000ff */
[----:B------:R-:W-:-:S02]  /*101d0*/  F2FP.F16.F32.PACK_AB R154, R77, R76 ;  /* 0x0000004c4d9a723e */ /* 0x000fc400000000ff */
[----:B------:R-:W-:Y:S02]  /*101e0*/  F2FP.F16.F32.PACK_AB R155, R79, R78 ;  /* 0x0000004e4f9b723e */ /* 0x000fe400000000ff */
[----:B------:R-:W-:Y:S02]  /*101f0*/  F2FP.F16.F32.PACK_AB R156, R81, R80 ;  /* 0x00000050519c723e */ /* 0x000fe400000000ff */
[----:B------:R-:W-:Y:S01]  /*10200*/  F2FP.F16.F32.PACK_AB R157, R83, R82 ;  /* 0x00000052539d723e */ /* 0x000fe200000000ff */
[----:B------:R1:W-:Y:S01]  /*10210*/  STSM.16.M88.4 [R170], R152 ;  /* 0x00000098aa007844 */ /* 0x0003e20000000200 */
[----:B------:R-:W-:Y:S02]  /*10220*/  F2FP.F16.F32.PACK_AB R158, R85, R84 ;  /* 0x00000054559e723e */ /* 0x000fe400000000ff */
[----:B------:R-:W-:Y:S02]  /*10230*/  F2FP.F16.F32.PACK_AB R159, R87, R86 ;  /* 0x00000056579f723e */ /* 0x000fe400000000ff */
[----:B------:R-:W-:-:S02]  /*10240*/  F2FP.F16.F32.PACK_AB R4, R89, R88 ;  /* 0x000000585904723e */ /* 0x000fc400000000ff */
[----:B------:R-:W-:Y:S01]  /*10250*/  F2FP.F16.F32.PACK_AB R5, R91, R90 ;  /* 0x0000005a5b05723e */ /* 0x000fe200000000ff */
[----:B------:R5:W-:Y:S01]  /*10260*/  STSM.16.M88.4 [R171], R156 ;  /* 0x0000009cab007844 */ /* 0x000be20000000200 */
[----:B------:R-:W-:Y:S02]  /*10270*/  F2FP.F16.F32.PACK_AB R6, R93, R92 ;  /* 0x0000005c5d06723e */ /* 0x000fe400000000ff */
[----:B------:R-:W-:Y:S02]  /*10280*/  F2FP.F16.F32.PACK_AB R7, R95, R94 ;  /* 0x0000005e5f07723e */ /* 0x000fe400000000ff */
[----:B0-----:R-:W-:Y:S02]  /*10290*/  F2FP.F16.F32.PACK_AB R8, R97, R96 ;  /* 0x000000606108723e */ /* 0x001fe400000000ff */
        /* <DEDUP_REMOVED lines=10> */
[----:B------:R-:W-:Y:S02]  /*10340*/  MOV R166, R166 ;  /* 0x000000a600a67202 */ /* 0x000fe40000000f00 */
[----:B---3--:R-:W-:Y:S01]  /*10350*/  F2FP.F16.F32.PACK_AB R20, R113, R112 ;  /* 0x000000707114723e */ /* 0x008fe200000000ff */
[----:B------:R0:W-:Y:S01]  /*10360*/  STSM.16.M88.4 [R164], R12 ;  /* 0x0000000ca4007844 */ /* 0x0001e20000000200 */
[----:B------:R-:W-:Y:S02]  /*10370*/  F2FP.F16.F32.PACK_AB R21, R115, R114 ;  /* 0x000000727315723e */ /* 0x000fe400000000ff */
[----:B------:R-:W-:Y:S02]  /*10380*/  F2FP.F16.F32.PACK_AB R22, R117, R116 ;  /* 0x000000747516723e */ /* 0x000fe400000000ff */
[----:B------:R-:W-:Y:S02]  /*10390*/  F2FP.F16.F32.PACK_AB R23, R119, R118 ;  /* 0x000000767717723e */ /* 0x000fe400000000ff */
[----:B-1----:R-:W-:-:S02]  /*103a0*/  F2FP.F16.F32.PACK_AB R152, R121, R120 ;  /* 0x000000787998723e */ /* 0x002fc400000000ff */
[----:B------:R-:W-:Y:S01]  /*103b0*/  F2FP.F16.F32.PACK_AB R153, R123, R122 ;  /* 0x0000007a7b99723e */ /* 0x000fe200000000ff */
[----:B------:R-:W-:Y:S01]  /*103c0*/  STSM.16.M88.4 [R166], R20 ;  /* 0x00000014a6007844 */ /* 0x000fe20000000200 */
[----:B------:R-:W-:Y:S02]  /*103d0*/  F2FP.F16.F32.PACK_AB R154, R125, R124 ;  /* 0x0000007c7d9a723e */ /* 0x000fe400000000ff */
[----:B------:R-:W-:Y:S02]  /*103e0*/  F2FP.F16.F32.PACK_AB R155, R127, R126 ;  /* 0x0000007e7f9b723e */ /* 0x000fe400000000ff */
[----:B-----5:R-:W-:Y:S01]  /*103f0*/  F2FP.F16.F32.PACK_AB R156, R129, R128 ;  /* 0x00000080819c723e */ /* 0x020fe200000000ff */
[----:B0-----:R-:W-:Y:S01]  /*10400*/  IMAD.U32 R12, RZ, RZ, UR12 ;  /* 0x0000000cff0c7e24 */ /* 0x001fe2000f8e00ff */
[----:B------:R-:W-:Y:S01]  /*10410*/  F2FP.F16.F32.PACK_AB R157, R131, R130 ;  /* 0x00000082839d723e */ /* 0x000fe200000000ff */
[----:B------:R-:W-:Y:S01]  /*10420*/  STSM.16.M88.4 [R3], R152 ;  /* 0x0000009803007844 */ /* 0x000fe20000000200 */
[----:B------:R-:W-:Y:S01]  /*10430*/  F2FP.F16.F32.PACK_AB R158, R133, R132 ;  /* 0x00000084859e723e */ /* 0x000fe200000000ff */
[----:B------:R-:W-:Y:S01]  /*10440*/  IMAD.U32 R13, RZ, RZ, UR13 ;  /* 0x0000000dff0d7e24 */ /* 0x000fe2000f8e00ff */
[----:B------:R-:W-:-:S02]  /*10450*/  F2FP.F16.F32.PACK_AB R159, R135, R134 ;  /* 0x00000086879f723e */ /* 0x000fc400000000ff */
[----:B------:R-:W-:Y:S02]  /*10460*/  MOV R162, R162 ;  /* 0x000000a200a27202 */ /* 0x000fe40000000f00 */
[----:B------:R-:W-:Y:S01]  /*10470*/  F2FP.F16.F32.PACK_AB R4, R137, R136 ;  /* 0x000000888904723e */ /* 0x000fe200000000ff */
[----:B------:R-:W-:Y:S01]  /*10480*/  STSM.16.M88.4 [R17], R156 ;  /* 0x0000009c11007844 */ /* 0x000fe20000000200 */
[----:B------:R-:W-:Y:S02]  /*10490*/  F2FP.F16.F32.PACK_AB R5, R139, R138 ;  /* 0x0000008a8b05723e */ /* 0x000fe400000000ff */
[----:B------:R-:W-:Y:S02]  /*104a0*/  F2FP.F16.F32.PACK_AB R6, R141, R140 ;  /* 0x0000008c8d06723e */ /* 0x000fe400000000ff */
[----:B------:R-:W-:Y:S02]  /*104b0*/  F2FP.F16.F32.PACK_AB R7, R143, R142 ;  /* 0x0000008e8f07723e */ /* 0x000fe400000000ff */
[----:B------:R-:W-:-:S02]  /*104c0*/  MOV R160, R160 ;  /* 0x000000a000a07202 */ /* 0x000fc40000000f00 */
[----:B------:R-:W-:Y:S01]  /*104d0*/  F2FP.F16.F32.PACK_AB R8, R145, R144 ;  /* 0x000000909108723e */ /* 0x000fe200000000ff */
[----:B------:R0:W-:Y:S01]  /*104e0*/  STSM.16.M88.4 [R162], R4 ;  /* 0x00000004a2007844 */ /* 0x0001e20000000200 */
[----:B------:R-:W-:Y:S02]  /*104f0*/  F2FP.F16.F32.PACK_AB R9, R147, R146 ;  /* 0x000000929309723e */ /* 0x000fe400000000ff */
[----:B------:R-:W-:Y:S02]  /*10500*/  F2FP.F16.F32.PACK_AB R10, R149, R148 ;  /* 0x00000094950a723e */ /* 0x000fe400000000ff */
[----:B------:R-:W-:Y:S02]  /*10510*/  F2FP.F16.F32.PACK_AB R11, R151, R150 ;  /* 0x00000096970b723e */ /* 0x000fe400000000ff */
[----:B------:R-:W-:Y:S01]  /*10520*/  ISETP.NE.U32.AND P0, PT, RZ, UR16, PT ;  /* 0x00000010ff007c0c */ /* 0x000fe2000bf05070 */
[----:B------:R-:W-:Y:S01]  /*10530*/  UMOV UR25, 0x9b8 ;  /* 0x000009b800197882 */ /* 0x000fe20000000000 */
[----:B----4-:R-:W-:Y:S01]  /*10540*/  R2UR UR26, R174 ;  /* 0x00000000ae1a72ca */ /* 0x010fe200000e0000 */
[----:B------:R1:W-:Y:S01]  /*10550*/  STSM.16.M88.4 [R160], R8 ;  /* 0x00000008a0007844 */ /* 0x0003e20000000200 */
[----:B------:R-:W-:Y:S01]  /*10560*/  BAR.SYNC.DEFER_BLOCKING 0x1, 0x100 ;  /* 0x0044000000007b1d */ /* 0x000fe20000010000 */
[----:B------:R-:W-:-:S13]  /*10570*/  ISETP.NE.AND.EX P0, PT, RZ, UR17, PT, P0 ;  /* 0x00000011ff007c0c */ /* 0x000fda000bf05300 */
[----:B------:R-:W2:Y:S01]  /*10580*/  @P0 LDG.E R12, desc[UR22][R12.64] ;  /* 0x000000160c0c0981 */ /* 0x000ea2000c1e1900 */
[----:B------:R-:W-:Y:S01]  /*10590*/  PLOP3.LUT P4, PT, PT, PT, UP0, 0x80, 0x0 ;  /* 0x000000000000781c */ /* 0x000fe20003f8f008 */
[----:B------:R-:W-:Y:S01]  /*105a0*/  @UP0 ULEA.HI.X UR15, UR9, UR15, UR18, 0x2, UP1 ;  /* 0x0000000f090f0291 */ /* 0x000fe200088f1412 */
[----:B0-----:R-:W-:-:S05]  /*105b0*/  IMAD.U32 R4, RZ, RZ, UR14 ;  /* 0x0000000eff047e24 */ /* 0x001fca000f8e00ff */
[----:B------:R-:W-:-:S06]  /*105c0*/  IMAD.U32 R5, RZ, RZ, UR15 ;  /* 0x0000000fff057e24 */ /* 0x000fcc000f8e00ff */
[----:B------:R0:W3:Y:S01]  /*105d0*/  @P4 LDG.E R3, desc[UR22][R4.64] ;  /* 0x0000001604034981 */ /* 0x0000e2000c1e1900 */
[----:B------:R-:W-:Y:S01]  /*105e0*/  UISETP.NE.AND UP0, UPT, UR20, URZ, UPT ;  /* 0x0000003f1400728c */ /* 0x000fe2000bf05270 */
[----:B------:R-:W-:Y:S01]  /*105f0*/  VIADD R14, R213, UR28 ;  /* 0x0000001cd50e7c36 */ /* 0x000fe20008000000 */
[----:B------:R-:W-:Y:S02]  /*10600*/  ULDC UR22, c[0x0][0xbe8] ;  /* 0x0002fa0000167ab9 */ /* 0x000fe40000000800 */
[----:B------:R-:W-:Y:S02]  /*10610*/  USEL UR4, UR20, UR4, UP0 ;  /* 0x0000000414047287 */ /* 0x000fe40008000000 */
[----:B------:R-:W-:Y:S02]  /*10620*/  UISETP.NE.AND UP1, UPT, UR22, 0x1, UPT ;  /* 0x000000011600788c */ /* 0x000fe4000bf25270 */
[----:B------:R-:W-:Y:S01]  /*10630*/  UISETP.GT.AND UP2, UPT, UR4, 0x1, UPT ;  /* 0x000000010400788c */ /* 0x000fe2000bf44270 */
[----:B0-----:R-:W-:Y:S01]  /*10640*/  IMAD.MOV.U32 R5, RZ, RZ, R14 ;  /* 0x000000ffff057224 */ /* 0x001fe200078e000e */
[----:B------:R-:W-:-:S02]  /*10650*/  UISETP.NE.U32.AND UP0, UPT, UR16, URZ, UPT ;  /* 0x0000003f1000728c */ /* 0x000fc4000bf05070 */
[----:B------:R-:W-:Y:S01]  /*10660*/  USEL UR25, UR25, 0x978, UP2 ;  /* 0x0000097819197887 */ /* 0x000fe20009000000 */
[----:B------:R-:W-:Y:S01]  /*10670*/  PLOP3.LUT P1, PT, PT, PT, UP1, 0x80, 0x0 ;  /* 0x000000000000781c */ /* 0x000fe20003f2f018 */
[----:B------:R-:W-:Y:S01]  /*10680*/  UISETP.NE.AND.EX UP0, UPT, UR17, URZ, UPT, UP0 ;  /* 0x0000003f1100728c */ /* 0x000fe2000bf05300 */
[----:B------:R-:W-:Y:S01]  /*10690*/  UMOV UR4, URZ ;  /* 0x0000003f00047c82 */ /* 0x000fe20008000000 */
[----:B------:R-:W-:Y:S02]  /*106a0*/  USEL UR23, UR19, URZ, UP2 ;  /* 0x0000003f13177287 */ /* 0x000fe40009000000 */
[----:B------:R-:W-:Y:S02]  /*106b0*/  USEL UR9, UR9, URZ, !UP0 ;  /* 0x0000003f09097287 */ /* 0x000fe4000c000000 */
[----:B------:R-:W-:Y:S01]  /*106c0*/  USEL UR24, UR18, URZ, !UP0 ;  /* 0x0000003f12187287 */ /* 0x000fe2000c000000 */
[----:B------:R-:W-:-:S03]  /*106d0*/  @UP1 ULDC UR27, c[0x0][0xbec] ;  /* 0x0002fb00001b1ab9 */ /* 0x000fc60000000800 */
[----:B------:R-:W-:Y:S01]  /*106e0*/  ULDC.64 UR18, c[0x0][UR25+0x220] ;  /* 0x0000880019127abb */ /* 0x000fe20008000a00 */
[----:B------:R-:W-:Y:S01]  /*106f0*/  ULDC.64 UR16, c[0x0][UR25+0x218] ;  /* 0x0000860019107abb */ /* 0x000fe20008000a00 */
[----:B------:R-:W-:Y:S01]  /*10700*/  @P1 IMAD.HI.U32 R4, R14, UR27, RZ ;  /* 0x0000001b0e041c27 */ /* 0x000fe2000f8e00ff */
        /* <DEDUP_REMOVED lines=8> */
[----:B------:R-:W-:Y:S01]  /*10790*/  UIMAD UR20, UR21, UR23, URZ ;  /* 0x00000017151472a4 */ /* 0x000fe2000f8e023f */
[----:B------:R-:W-:Y:S01]  /*107a0*/  IMAD.MOV R7, RZ, RZ, -R5 ;  /* 0x000000ffff077224 */ /* 0x000fe200078e0a05 */
[----:B------:R-:W-:Y:S01]  /*107b0*/  UIMAD UR19, UR18, UR24, UR19 ;  /* 0x00000018121372a4 */ /* 0x000fe2000f8e0213 */
[----:B------:R-:W-:Y:S01]  /*107c0*/  IMAD.U32 R4, RZ, RZ, UR28 ;  /* 0x0000001cff047e24 */ /* 0x000fe2000f8e00ff */
[----:B------:R-:W-:Y:S01]  /*107d0*/  UIADD3 UR20, UR29, UR20, URZ ;  /* 0x000000141d147290 */ /* 0x000fe2000fffe03f */
[----:B------:R-:W-:Y:S01]  /*107e0*/  IMAD R7, R7, UR22, R14 ;  /* 0x0000001607077c24 */ /* 0x000fe2000f8e020e */
[----:B------:R-:W-:Y:S02]  /*107f0*/  UIADD3 UR19, UR17, UR19, URZ ;  /* 0x0000001311137290 */ /* 0x000fe4000fffe03f */
[----:B------:R-:W-:Y:S02]  /*10800*/  UIADD3 UR26, UR15, UR26, URZ ;  /* 0x0000001a0f1a7290 */ /* 0x000fe4000fffe03f */
[----:B-1----:R-:W-:Y:S01]  /*10810*/  IMAD.U32 R8, RZ, RZ, UR20 ;  /* 0x00000014ff087e24 */ /* 0x002fe2000f8e00ff */
[----:B------:R-:W-:-:S02]  /*10820*/  SHF.R.S32.HI R6, RZ, 0x1f, R7 ;  /* 0x0000001fff067819 */ /* 0x000fc40000011407 */
[----:B--2---:R-:W-:-:S13]  /*10830*/  @P0 R2UR UR4, R12 ;  /* 0x000000000c0402ca */ /* 0x004fda00000e0000 */
        /* <DEDUP_REMOVED lines=14> */
[----:B---3--:R-:W-:-:S02]  /*10920*/  @P4 R2UR UR14, R3 ;  /* 0x00000000030e42ca */ /* 0x008fc400000e0000 */
        /* <DEDUP_REMOVED lines=15> */
.L_x_2392:
[----:B------:R-:W2:Y:S04]  /*10a20*/  LDL R10, [R1+0x60] ;  /* 0x00006000010a7983 */ /* 0x000ea80000100800 */
[----:B------:R-:W3:Y:S01]  /*10a30*/  LDL R3, [R1+0x34] ;  /* 0x0000340001037983 */ /* 0x000ee20000100800 */
[----:B------:R-:W-:Y:S01]  /*10a40*/  R2UR UR12, R212 ;  /* 0x00000000d40c72ca */ /* 0x000fe200000e0000 */
[----:B------:R-:W-:Y:S02]  /*10a50*/  ULDC.64 UR18, c[0x0][0x208] ;  /* 0x0000820000127ab9 */ /* 0x000fe40000000a00 */
[----:B------:R-:W-:Y:S04]  /*10a60*/  SHFL.IDX PT, R4, R8, RZ, 0x1c1f ;  /* 0x001c1fff08047589 */ /* 0x000fe800000e0000 */
[----:B------:R-:W0:Y:S04]  /*10a70*/  SHFL.IDX PT, R5, R9, RZ, 0x1c1f ;  /* 0x001c1fff09057589 */ /* 0x000e2800000e0000 */
[----:B------:R-:W-:Y:S04]  /*10a80*/  SHFL.IDX PT, R6, R8, 0x1, 0x1c1f ;  /* 0x003c1f0008067f89 */ /* 0x000fe800000e0000 */
[----:B------:R-:W1:Y:S01]  /*10a90*/  SHFL.IDX PT, R7, R9, 0x1, 0x1c1f ;  /* 0x003c1f0009077f89 */ /* 0x000e6200000e0000 */
[----:B--2---:R-:W-:Y:S01]  /*10aa0*/  VIADD R12, R10, UR12 ;  /* 0x0000000c0a0c7c36 */ /* 0x004fe20008000000 */
[----:B------:R-:W-:Y:S01]  /*10ab0*/  UIMAD UR12, UR14, UR22, URZ ;  /* 0x000000160e0c72a4 */ /* 0x000fe2000f8e023f */
[----:B---3--:R-:W-:-:S02]  /*10ac0*/  LOP3.LUT P0, RZ, R3, 0x3, RZ, 0xc0, !PT ;  /* 0x0000000303ff7812 */ /* 0x008fc4000780c0ff */
[----:B------:R-:W-:-:S03]  /*10ad0*/  VIADD R10, R12, 0x8 ;  /* 0x000000080c0a7836 */ /* 0x000fc60000000000 */
[----:B------:R-:W-:Y:S02]  /*10ae0*/  ISETP.GE.OR P2, PT, R12, UR12, P0 ;  /* 0x0000000c0c007c0c */ /* 0x000fe40008746670 */
[----:B------:R-:W-:-:S11]  /*10af0*/  ISETP.GE.OR P0, PT, R10, UR12, P0 ;  /* 0x0000000c0a007c0c */ /* 0x000fd60008706670 */
        /* <DEDUP_REMOVED lines=159> */
[----:B------:R-:W-:Y:S01]  /*114f0*/  LEA R17, P2, R2, UR10, 0x1 ;  /* 0x0000000a02117c11 */ /* 0x000fe2000f8408ff */
        /* <DEDUP_REMOVED lines=37> */
.L_x_2395:
[----:B------:R-:W-:Y:S05]  /*11750*/  BSYNC B1 ;  /* 0x0000000000017941 */ /* 0x000fea0003800000 */
.L_x_2394:
[----:B0----5:R0:W3:Y:S01]  /*11760*/  SHFL.IDX PT, R25, R18, 0x1, 0x181f ;  /* 0x00381f0012197f89 */ /* 0x0210e200000e0000 */
[----:B------:R-:W-:Y:S03]  /*11770*/  BSSY B1, `(.L_x_2396) ;  /* 0x0000015000017945 */ /* 0x000fe60003800000 */
[----:B------:R0:W4:Y:S01]  /*11780*/  SHFL.IDX PT, R7, R17, 0x1, 0x181f ;  /* 0x00381f0011077f89 */ /* 0x00012200000e0000 */
        /* <DEDUP_REMOVED lines=19> */
.L_x_2397:
[----:B------:R-:W-:Y:S05]  /*118c0*/  BSYNC B1 ;  /* 0x0000000000017941 */ /* 0x000fea0003800000 */
.L_x_2396:
        /* <DEDUP_REMOVED lines=22> */
.L_x_2399:
[----:B------:R-:W-:Y:S05]  /*11a30*/  BSYNC B1 ;  /* 0x0000000000017941 */ /* 0x000fea0003800000 */
.L_x_2398:
[----:B0-----:R-:W-:Y:S01]  /*11a40*/  VIADD R2, R78, 0x60 ;  /* 0x000000604e027836 */ /* 0x001fe20000000000 */
[----:B------:R0:W0:Y:S04]  /*11a50*/  SHFL.IDX PT, R9, R18, 0x3, 0x181f ;  /* 0x00781f0012097f89 */ /* 0x00002800000e0000 */
[----:B------:R-:W-:Y:S01]  /*11a60*/  ISETP.GE.AND P0, PT, R2, UR12, PT ;  /* 0x0000000c02007c0c */ /* 0x000fe2000bf06270 */
[----:B---3--:R-:W3:-:S12]  /*11a70*/  SHFL.IDX PT, R17, R17, 0x3, 0x181f ;  /* 0x00781f0011117f89 */ /* 0x008ed800000e0000 */
        /* <DEDUP_REMOVED lines=22> */
.L_x_2393:
        /* <DEDUP_REMOVED lines=17> */
[C---:B------:R-:W-:Y:S01]  /*11cf0*/  VIADD R174, R19.reuse, 0x38 ;  /* 0x0000003813ae7836 */ /* 0x040fe20000000000 */
[----:B------:R-:W-:Y:S01]  /*11d00*/  UIMAD UR11, UR19, UR15, UR11 ;  /* 0x0000000f130b72a4 */ /* 0x000fe2000f8e020b */
[C---:B------:R-:W-:Y:S01]  /*11d10*/  VIADD R176, R19.reuse, 0x30 ;  /* 0x0000003013b07836 */ /* 0x040fe20000000000 */
[----:B------:R-:W-:Y:S01]  /*11d20*/  UIMAD UR4, UR9, UR17, UR4 ;  /* 0x00000011090472a4 */ /* 0x000fe2000f8e0204 */
[C---:B------:R-:W-:Y:S01]  /*11d30*/  VIADD R178, R19.reuse, 0x28 ;  /* 0x0000002813b27836 */ /* 0x040fe20000000000 */
[----:B------:R-:W-:Y:S01]  /*11d40*/  UIMAD.WIDE.U32 UR10, UR9, UR16, UR10 ;  /* 0x00000010090a72a5 */ /* 0x000fe2000f8e000a */
[C---:B------:R-:W-:Y:S01]  /*11d50*/  VIADD R180, R19.reuse, 0x20 ;  /* 0x0000002013b47836 */ /* 0x040fe20000000000 */
[----:B------:R-:W-:Y:S01]  /*11d60*/  ULDC.64 UR14, c[0x0][0xb48] ;  /* 0x0002d200000e7ab9 */ /* 0x000fe20000000a00 */
[----:B------:R-:W-:Y:S01]  /*11d70*/  @UP1 ULDC UR9, c[0x0][0xbec] ;  /* 0x0002fb0000091ab9 */ /* 0x000fe20000000800 */
[----:B------:R-:W-:Y:S01]  /*11d80*/  UIADD3 UR11, UR11, UR4, URZ ;  /* 0x000000040b0b7290 */ /* 0x000fe2000fffe03f */
[----:B------:R-:W-:Y:S01]  /*11d90*/  @P1 IMAD.HI.U32 R0, R14, UR9, RZ ;  /* 0x000000090e001c27 */ /* 0x000fe2000f8e00ff */
[----:B------:R-:W-:Y:S01]  /*11da0*/  UIADD3 UR8, UR8, 0x38820, URZ ;  /* 0x0003882008087890 */ /* 0x000fe2000fffe03f */
[----:B------:R-:W-:Y:S01]  /*11db0*/  BSSY B1, `(.L_x_2401) ;  /* 0x00000ce000017945 */ /* 0x000fe20003800000 */
[----:B------:R-:W-:Y:S01]  /*11dc0*/  @UP1 ULDC UR4, c[0x0][0xbf0] ;  /* 0x0002fc0000041ab9 */ /* 0x000fe20000000800 */
[----:B------:R-:W-:Y:S01]  /*11dd0*/  UIMAD.WIDE.U32 UR10, UR18, UR14, UR10 ;  /* 0x0000000e120a72a5 */ /* 0x000fe2000f8e000a */
[----:B------:R-:W-:Y:S01]  /*11de0*/  @P1 SHF.R.U32.HI R5, RZ, UR4, R0 ;  /* 0x00000004ff051c19 */ /* 0x000fe20008011600 */
[----:B------:R-:W-:Y:S01]  /*11df0*/  UPRMT UR8, URZ, 0x654, UR8 ;  /* 0x000006543f087896 */ /* 0x000fe20008000008 */
[----:B------:R-:W-:Y:S01]  /*11e00*/  VIADD R182, R19, 0x18 ;  /* 0x0000001813b67836 */ /* 0x000fe20000000000 */
        /* <DEDUP_REMOVED lines=37> */
[C---:B------:R-:W-:Y:S01]  /*12060*/  VIADD R169, R19.reuse, 0x48 ;  /* 0x0000004813a97836 */ /* 0x040fe20000000000 */
[----:B------:R-:W-:Y:S01]  /*12070*/  SHF.R.S32.HI R161, RZ, 0x1f, R229 ;  /* 0x0000001fffa17819 */ /* 0x000fe200000114e5 */
[----:B------:R0:W2:Y:S01]  /*12080*/  SHFL.IDX PT, R3, R11, RZ, 0x1c1f ;  /* 0x001c1fff0b037589 */ /* 0x0000a200000e0000 */
        /* <DEDUP_REMOVED lines=19> */
[----:B------:R-:W-:Y:S02]  /*121c0*/  SHF.R.S32.HI R180, RZ, 0x1f, R180 ;  /* 0x0000001fffb47819 */ /* 0x000fe400000114b4 */
[----:B------:R-:W-:Y:S02]  /*121d0*/  SHF.R.S32.HI R182, RZ, 0x1f, R182 ;  /* 0x0000001fffb67819 */ /* 0x000fe400000114b6 */
[----:B------:R-:W-:Y:S02]  /*121e0*/  SHF.R.S32.HI R184, RZ, 0x1f, R184 ;  /* 0x0000001fffb87819 */ /* 0x000fe400000114b8 */
[----:B------:R-:W-:Y:S01]  /*121f0*/  SHF.R.S32.HI R186, RZ, 0x1f, R186 ;  /* 0x0000001fffba7819 */ /* 0x000fe200000114ba */
[----:B012---:R-:W-:Y:S06]  /*12200*/  @P0 BRA `(.L_x_2402) ;  /* 0x0000000800200947 */ /* 0x007fec0003800000 */
[----:B------:R-:W-:Y:S01]  /*12210*/  ULDC UR4, c[0x0][0xac8] ;  /* 0x0002b20000047ab9 */ /* 0x000fe20000000800 */
[----:B------:R-:W-:Y:S01]  /*12220*/  ULDC.64 UR8, c[0x0][0x208] ;  /* 0x0000820000087ab9 */ /* 0x000fe20000000a00 */
[----:B------:R-:W-:Y:S01]  /*12230*/  ISETP.GE.AND P4, PT, R185, UR4, PT ;  /* 0x00000004b9007c0c */ /* 0x000fe2000bf86270 */
[----:B------:R-:W-:Y:S01]  /*12240*/  VIADD R23, R19, 0xf8 ;  /* 0x000000f813177836 */ /* 0x000fe20000000000 */
[----:B------:R-:W-:Y:S02]  /*12250*/  ISETP.GE.AND P3, PT, R183, UR4, PT ;  /* 0x00000004b7007c0c */ /* 0x000fe4000bf66270 */
[----:B------:R-:W-:Y:S02]  /*12260*/  ISETP.GE.AND P5, PT, R19, UR4, PT ;  /* 0x0000000413007c0c */ /* 0x000fe4000bfa6270 */
[----:B------:R-:W-:Y:S02]  /*12270*/  ISETP.GE.AND P1, PT, R179, UR4, PT ;  /* 0x00000004b3007c0c */ /* 0x000fe4000bf26270 */
[----:B------:R-:W-:-:S02]  /*12280*/  ISETP.GE.AND P0, PT, R181, UR4, PT ;  /* 0x00000004b5007c0c */ /* 0x000fc4000bf06270 */
[----:B------:R-:W-:-:S03]  /*12290*/  SHF.R.S32.HI R17, RZ, 0x1f, R215 ;  /* 0x0000001fff117819 */ /* 0x000fc600000114d7 */
[-C--:B------:R-:W-:Y:S02]  /*122a0*/  @!P4 LEA R4, P2, R185, R2.reuse, 0x2 ;  /* 0x00000002b904c211 */ /* 0x080fe400078410ff */
[----:B------:R-:W-:Y:S02]  /*122b0*/  @!P3 LEA R6, P6, R183, R2, 0x2 ;  /* 0x00000002b706b211 */ /* 0x000fe400078c10ff */
[----:B------:R-:W-:Y:S01]  /*122c0*/  @!P5 IMAD.WIDE R8, R19, 0x4, R2 ;  /* 0x000000041308d825 */ /* 0x000fe200078e0202 */
[-C--:B------:R-:W-:Y:S02]  /*122d0*/  @!P4 LEA.HI.X R5, R185, R3.reuse, R186, 0x2, P2 ;  /* 0x00000003b905c211 */ /* 0x080fe400010f14ba */
[----:B------:R-:W-:Y:S02]  /*122e0*/  ISETP.GE.AND P2, PT, R177, UR4, PT ;  /* 0x00000004b1007c0c */ /* 0x000fe4000bf46270 */
[----:B------:R-:W-:Y:S01]  /*122f0*/  @!P3 LEA.HI.X R7, R183, R3, R184, 0x2, P6 ;  /* 0x00000003b707b211 */ /* 0x000fe200030f14b8 */
[----:B------:R0:W-:Y:S04]  /*12300*/  @!P5 ST.E.64 desc[UR8][R8.64], R24 ;  /* 0x000000180800d985 */ /* 0x0001e8000c101b08 */
[----:B------:R1:W-:Y:S01]  /*12310*/  @!P4 ST.E.64 desc[UR8][R4.64], R28 ;  /* 0x0000001c0400c985 */ /* 0x0003e2000c101b08 */
[----:B------:R-:W-:-:S03]  /*12320*/  ISETP.GE.AND P4, PT, R173, UR4, PT ;  /* 0x00000004ad007c0c */ /* 0x000fc6000bf86270 */
[----:B------:R2:W-:Y:S01]  /*12330*/  @!P3 ST.E.64 desc[UR8][R6.64], R32 ;  /* 0x000000200600b985 */ /* 0x0005e2000c101b08 */
[----:B------:R-:W-:Y:S01]  /*12340*/  ISETP.GE.AND P3, PT, R175, UR4, PT ;  /* 0x00000004af007c0c */ /* 0x000fe2000bf66270 */
[----:B0-----:R-:W-:Y:S01]  /*12350*/  VIADD R25, R19, 0xe8 ;  /* 0x000000e813197836 */ /* 0x001fe20000000000 */
[-C--:B-1----:R-:W-:Y:S02]  /*12360*/  @!P0 LEA R4, P6, R181, R2.reuse, 0x2 ;  /* 0x00000002b5048211 */ /* 0x082fe400078c10ff */
[-C--:B--2---:R-:W-:Y:S02]  /*12370*/  @!P1 LEA R6, P5, R179, R2.reuse, 0x2 ;  /* 0x00000002b3069211 */ /* 0x084fe400078a10ff */
        /* <DEDUP_REMOVED lines=21> */
[-C--:B0-----:R-:W-:Y:S02]  /*124d0*/  @!P0 LEA R4, P4, R169, R2.reuse, 0x2 ;  /* 0x00000002a9048211 */ /* 0x081fe400078810ff */
[----:B-1----:R-:W-:Y:S02]  /*124e0*/  @!P1 LEA R6, P5, R167, R2, 0x2 ;  /* 0x00000002a7069211 */ /* 0x002fe400078a10ff */
        /* <DEDUP_REMOVED lines=29> */
[----:B--2---:R-:W-:-:S02]  /*126c0*/  @!P2 LEA R8, P6, R228, R2, 0x2 ;  /* 0x00000002e408a211 */ /* 0x004fc400078c10ff */
[-C--:B------:R-:W-:Y:S01]  /*126d0*/  @!P4 LEA R14, P0, R226, R2.reuse, 0x2 ;  /* 0x00000002e20ec211 */ /* 0x080fe200078010ff */
[----:B------:R1:W-:Y:S01]  /*126e0*/  @!P1 ST.E.64 desc[UR8][R6.64], R88 ;  /* 0x0000005806009985 */ /* 0x0003e2000c101b08 */
[-C--:B------:R-:W-:Y:S02]  /*126f0*/  @!P2 LEA.HI.X R9, R228, R3.reuse, R160, 0x2, P6 ;  /* 0x00000003e409a211 */ /* 0x080fe400030f14a0 */
[C---:B------:R-:W-:Y:S02]  /*12700*/  @!P5 LEA R12, P1, R227.reuse, R2, 0x2 ;  /* 0x00000002e30cd211 */ /* 0x040fe400078210ff */
[-C--:B------:R-:W-:Y:S01]  /*12710*/  @!P4 LEA.HI.X R15, R226, R3.reuse, R158, 0x2, P0 ;  /* 0x00000003e20fc211 */ /* 0x080fe200000f149e */
[----:B------:R2:W-:Y:S01]  /*12720*/  @!P2 ST.E.64 desc[UR8][R8.64], R92 ;  /* 0x0000005c0800a985 */ /* 0x0005e2000c101b08 */
[----:B------:R-:W-:Y:S02]  /*12730*/  ISETP.GE.AND P2, PT, R224, UR4, PT ;  /* 0x00000004e0007c0c */ /* 0x000fe4000bf46270 */
[----:B------:R-:W-:-:S02]  /*12740*/  @!P5 LEA.HI.X R13, R227, R3, R159, 0x2, P1 ;  /* 0x00000003e30dd211 */ /* 0x000fc400008f149f */
[-C--:B------:R-:W-:Y:S02]  /*12750*/  @!P3 LEA R20, P6, R225, R2.reuse, 0x2 ;  /* 0x00000002e114b211 */ /* 0x080fe400078c10ff */
[----:B------:R-:W-:Y:S01]  /*12760*/  ISETP.GE.AND P1, PT, R223, UR4, PT ;  /* 0x00000004df007c0c */ /* 0x000fe2000bf26270 */
[----:B------:R-:W-:Y:S01]  /*12770*/  @!P5 ST.E.64 desc[UR8][R12.64], R96 ;  /* 0x000000600c00d985 */ /* 0x000fe2000c101b08 */
[----:B------:R-:W-:Y:S02]  /*12780*/  @!P3 LEA.HI.X R21, R225, R3, R157, 0x2, P6 ;  /* 0x00000003e115b211 */ /* 0x000fe400030f149d */
[----:B------:R-:W-:Y:S01]  /*12790*/  ISETP.GE.AND P0, PT, R222, UR4, PT ;  /* 0x00000004de007c0c */ /* 0x000fe2000bf06270 */
[----:B------:R3:W-:Y:S01]  /*127a0*/  @!P4 ST.E.64 desc[UR8][R14.64], R100 ;  /* 0x000000640e00c985 */ /* 0x0007e2000c101b08 */
[----:B------:R-:W-:Y:S02]  /*127b0*/  ISETP.GE.AND P4, PT, R220, UR4, PT ;  /* 0x00000004dc007c0c */ /* 0x000fe4000bf86270 */
[----:B0-----:R-:W-:Y:S01]  /*127c0*/  @!P2 LEA R4, P6, R224, R2, 0x2 ;  /* 0x00000002e004a211 */ /* 0x001fe200078c10ff */
[----:B------:R0:W-:Y:S01]  /*127d0*/  @!P3 ST.E.64 desc[UR8][R20.64], R104 ;  /* 0x000000681400b985 */ /* 0x0001e2000c101b08 */
[----:B------:R-:W-:-:S02]  /*127e0*/  ISETP.GE.AND P3, PT, R221, UR4, PT ;  /* 0x00000004dd007c0c */ /* 0x000fc4000bf66270 */
[----:B------:R-:W-:Y:S02]  /*127f0*/  @!P2 LEA.HI.X R5, R224, R3, R156, 0x2, P6 ;  /* 0x00000003e005a211 */ /* 0x000fe400030f149c */
[----:B-1----:R-:W-:-:S03]  /*12800*/  @!P1 LEA R6, P5, R223, R2, 0x2 ;  /* 0x00000002df069211 */ /* 0x002fc600078a10ff */
[CC--:B--2---:R-:W-:Y:S01]  /*12810*/  @!P0 LEA R8, P6, R222.reuse, R2.reuse, 0x2 ;  /* 0x00000002de088211 */ /* 0x0c4fe200078c10ff */
[----:B------:R1:W-:Y:S01]  /*12820*/  @!P2 ST.E.64 desc[UR8][R4.64], R108 ;  /* 0x0000006c0400a985 */ /* 0x0003e2000c101b08 */
[-C--:B------:R-:W-:Y:S02]  /*12830*/  @!P1 LEA.HI.X R7, R223, R3.reuse, R155, 0x2, P5 ;  /* 0x00000003df079211 */ /* 0x080fe400028f149b */
[-C--:B------:R-:W-:Y:S02]  /*12840*/  @!P0 LEA.HI.X R9, R222, R3.reuse, R154, 0x2, P6 ;  /* 0x00000003de098211 */ /* 0x080fe400030f149a */
[-C--:B---3--:R-:W-:Y:S01]  /*12850*/  @!P4 LEA R14, P5, R220, R2.reuse, 0x2 ;  /* 0x00000002dc0ec211 */ /* 0x088fe200078a10ff */
[----:B------:R2:W-:Y:S01]  /*12860*/  @!P1 ST.E.64 desc[UR8][R6.64], R112 ;  /* 0x0000007006009985 */ /* 0x0005e2000c101b08 */
[----:B------:R-:W-:Y:S01]  /*12870*/  @!P3 LEA R12, P1, R221, R2, 0x2 ;  /* 0x00000002dd0cb211 */ /* 0x000fe200078210ff */
[----:B0-----:R-:W-:Y:S01]  /*12880*/  VIADD R21, R19, 0xf0 ;  /* 0x000000f013157836 */ /* 0x001fe20000000000 */
[----:B------:R-:W-:Y:S01]  /*12890*/  ISETP.GE.AND P2, PT, R219, UR4, PT ;  /* 0x00000004db007c0c */ /* 0x000fe2000bf46270 */
[----:B------:R0:W-:Y:S01]  /*128a0*/  @!P0 ST.E.64 desc[UR8][R8.64], R116 ;  /* 0x0000007408008985 */ /* 0x0001e2000c101b08 */
[----:B------:R-:W-:-:S02]  /*128b0*/  @!P3 LEA.HI.X R13, R221, R3, R153, 0x2, P1 ;  /* 0x00000003dd0db211 */ /* 0x000fc400008f1499 */
[----:B------:R-:W-:Y:S02]  /*128c0*/  ISETP.GE.AND P1, PT, R218, UR4, PT ;  /* 0x00000004da007c0c */ /* 0x000fe4000bf26270 */
[----:B------:R-:W-:Y:S01]  /*128d0*/  @!P4 LEA.HI.X R15, R220, R3, R152, 0x2, P5 ;  /* 0x00000003dc0fc211 */ /* 0x000fe200028f1498 */
[----:B------:R3:W-:Y:S01]  /*128e0*/  @!P3 ST.E.64 desc[UR8][R12.64], R120 ;  /* 0x000000780c00b985 */ /* 0x0007e2000c101b08 */
[----:B------:R-:W-:Y:S02]  /*128f0*/  ISETP.GE.AND P0, PT, R215, UR4, PT ;  /* 0x00000004d7007c0c */ /* 0x000fe4000bf06270 */
[----:B------:R-:W-:Y:S01]  /*12900*/  ISETP.GE.AND P3, PT, R21, UR4, PT ;  /* 0x0000000415007c0c */ /* 0x000fe2000bf66270 */
[----:B------:R4:W-:Y:S01]  /*12910*/  @!P4 ST.E.64 desc[UR8][R14.64], R124 ;  /* 0x0000007c0e00c985 */ /* 0x0009e2000c101b08 */
[----:B------:R-:W-:Y:S02]  /*12920*/  ISETP.GE.AND P4, PT, R25, UR4, PT ;  /* 0x0000000419007c0c */ /* 0x000fe4000bf86270 */
[----:B-1----:R-:W-:-:S03]  /*12930*/  @!P2 LEA R4, P5, R219, R2, 0x2 ;  /* 0x00000002db04a211 */ /* 0x002fc600078a10ff */
[CC--:B--2---:R-:W-:Y:S02]  /*12940*/  @!P1 LEA R6, P6, R218.reuse, R2.reuse, 0x2 ;  /* 0x00000002da069211 */ /* 0x0c4fe400078c10ff */
[-C--:B------:R-:W-:Y:S02]  /*12950*/  @!P2 LEA.HI.X R5, R219, R3.reuse, R22, 0x2, P5 ;  /* 0x00000003db05a211 */ /* 0x080fe400028f1416 */
[----:B0-----:R-:W-:Y:S02]  /*12960*/  @!P0 LEA R8, P5, R215, R2, 0x2 ;  /* 0x00000002d7088211 */ /* 0x001fe400078a10ff */
[-C--:B------:R-:W-:Y:S01]  /*12970*/  @!P1 LEA.HI.X R7, R218, R3.reuse, R18, 0x2, P6 ;  /* 0x00000003da079211 */ /* 0x080fe200030f1412 */
[----:B------:R0:W-:Y:S01]  /*12980*/  @!P2 ST.E.64 desc[UR8][R4.64], R128 ;  /* 0x000000800400a985 */ /* 0x0001e2000c101b08 */
[----:B------:R-:W-:Y:S02]  /*12990*/  ISETP.GE.AND P6, PT, R23, UR4, PT ;  /* 0x0000000417007c0c */ /* 0x000fe4000bfc6270 */
[----:B------:R-:W-:Y:S01]  /*129a0*/  @!P0 LEA.HI.X R9, R215, R3, R17, 0x2, P5 ;  /* 0x00000003d7098211 */ /* 0x000fe200028f1411 */
[----:B------:R0:W-:Y:S01]  /*129b0*/  @!P1 ST.E.64 desc[UR8][R6.64], R132 ;  /* 0x0000008406009985 */ /* 0x0001e2000c101b08 */
[----:B---3--:R-:W-:-:S02]  /*129c0*/  SHF.R.S32.HI R13, RZ, 0x1f, R25 ;  /* 0x0000001fff0d7819 */ /* 0x008fc40000011419 */
[CC--:B------:R-:W-:Y:S01]  /*129d0*/  @!P4 LEA R12, P5, R25.reuse, R2.reuse, 0x2 ;  /* 0x00000002190cc211 */ /* 0x0c0fe200078a10ff */
[----:B------:R0:W-:Y:S01]  /*129e0*/  @!P0 ST.E.64 desc[UR8][R8.64], R136 ;  /* 0x0000008808008985 */ /* 0x0001e2000c101b08 */
[----:B----4-:R-:W-:Y:S02]  /*129f0*/  SHF.R.S32.HI R15, RZ, 0x1f, R21 ;  /* 0x0000001fff0f7819 */ /* 0x010fe40000011415 */
[-C--:B------:R-:W-:Y:S02]  /*12a00*/  @!P4 LEA.HI.X R13, R25, R3.reuse, R13, 0x2, P5 ;  /* 0x00000003190dc211 */ /* 0x080fe400028f140d */
[C---:B------:R-:W-:Y:S02]  /*12a10*/  @!P3 LEA R14, P5, R21.reuse, R2, 0x2 ;  /* 0x00000002150eb211 */ /* 0x040fe400078a10ff */
[----:B------:R-:W-:Y:S01]  /*12a20*/  SHF.R.S32.HI R17, RZ, 0x1f, R23 ;  /* 0x0000001fff117819 */ /* 0x000fe20000011417 */
[----:B------:R0:W-:Y:S01]  /*12a30*/  @!P4 ST.E.64 desc[UR8][R12.64], R140 ;  /* 0x0000008c0c00c985 */ /* 0x0001e2000c101b08 */
[----:B------:R-:W-:-:S02]  /*12a40*/  @!P3 LEA.HI.X R15, R21, R3, R15, 0x2, P5 ;  /* 0x00000003150fb211 */ /* 0x000fc400028f140f */
[----:B------:R-:W-:-:S03]  /*12a50*/  @!P6 LEA R2, P5, R23, R2, 0x2 ;  /* 0x000000021702e211 */ /* 0x000fc600078a10ff */
[----:B------:R0:W-:Y:S01]  /*12a60*/  @!P3 ST.E.64 desc[UR8][R14.64], R144 ;  /* 0x000000900e00b985 */ /* 0x0001e2000c101b08 */
[----:B------:R-:W-:-:S05]  /*12a70*/  @!P6 LEA.HI.X R3, R23, R3, R17, 0x2, P5 ;  /* 0x000000031703e211 */ /* 0x000fca00028f1411 */
[----:B------:R0:W-:Y:S04]  /*12a80*/  @!P6 ST.E.64 desc[UR8][R2.64], R148 ;  /* 0x000000940200e985 */ /* 0x0001e8000c101b08 */
.L_x_2402:
[----:B------:R-:W-:Y:S05]  /*12a90*/  BSYNC B1 ;  /* 0x0000000000017941 */ /* 0x000fea0003800000 */
.L_x_2401:
[----:B------:R-:W-:Y:S01]  /*12aa0*/  ISETP.GE.AND P0, PT, R10, UR12, PT ;  /* 0x0000000c0a007c0c */ /* 0x000fe2000bf06270 */
[----:B0-----:R0:W1:Y:S04]  /*12ab0*/  SHFL.IDX PT, R3, R11, 0x1, 0x1c1f ;  /* 0x003c1f000b037f89 */ /* 0x00106800000e0000 */
        /* <DEDUP_REMOVED lines=11> */
[----:B------:R-:W-:-:S03]  /*12b70*/  SHF.R.S32.HI R0, RZ, 0x1f, R21 ;  /* 0x0000001fff007819 */ /* 0x000fc60000011415 */
[-C--:B--2---:R-:W-:Y:S02]  /*12b80*/  @!P5 LEA R6, P3, R185, R2.reuse, 0x2 ;  /* 0x00000002b906d211 */ /* 0x084fe400078610ff */
[----:B-1----:R-:W-:Y:S02]  /*12b90*/  @!P4 IMAD.WIDE R4, R19, 0x4, R2 ;  /* 0x000000041304c825 */ /* 0x002fe400078e0202 */
[-C--:B------:R-:W-:Y:S02]  /*12ba0*/  @!P5 LEA.HI.X R7, R185, R3.reuse, R186, 0x2, P3 ;  /* 0x00000003b907d211 */ /* 0x080fe400018f14ba */
[-C--:B------:R-:W-:Y:S01]  /*12bb0*/  @!P2 LEA R8, P6, R183, R2.reuse, 0x2 ;  /* 0x00000002b708a211 */ /* 0x080fe200078c10ff */
[----:B------:R0:W-:Y:S01]  /*12bc0*/  @!P4 ST.E.64 desc[UR8][R4.64], R26 ;  /* 0x0000001a0400c985 */ /* 0x0001e2000c101b08 */
[----:B------:R-:W-:Y:S02]  /*12bd0*/  ISETP.GE.AND P3, PT, R177, UR4, PT ;  /* 0x00000004b1007c0c */ /* 0x000fe4000bf66270 */
[----:B------:R-:W-:Y:S01]  /*12be0*/  @!P2 LEA.HI.X R9, R183, R3, R184, 0x2, P6 ;  /* 0x00000003b709a211 */ /* 0x000fe200030f14b8 */
[----:B------:R1:W-:Y:S01]  /*12bf0*/  @!P5 ST.E.64 desc[UR8][R6.64], R30 ;  /* 0x0000001e0600d985 */ /* 0x0003e2000c101b08 */
[----:B------:R-:W-:-:S02]  /*12c00*/  @!P1 LEA R10, P5, R181, R2, 0x2 ;  /* 0x00000002b50a9211 */ /* 0x000fc400078a10ff */
[----:B------:R-:W-:Y:S01]  /*12c10*/  ISETP.GE.AND P4, PT, R175, UR4, PT ;  /* 0x00000004af007c0c */ /* 0x000fe2000bf86270 */
[----:B------:R2:W-:Y:S01]  /*12c20*/  @!P2 ST.E.64 desc[UR8][R8.64], R34 ;  /* 0x000000220800a985 */ /* 0x0005e2000c101b08 */
[-C--:B------:R-:W-:Y:S02]  /*12c30*/  @!P0 LEA R12, P6, R179, R2.reuse, 0x2 ;  /* 0x00000002b30c8211 */ /* 0x080fe400078c10ff */
[-C--:B------:R-:W-:Y:S02]  /*12c40*/  @!P1 LEA.HI.X R11, R181, R3.reuse, R182, 0x2, P5 ;  /* 0x00000003b50b9211 */ /* 0x080fe400028f14b6 */
[----:B------:R-:W-:Y:S02]  /*12c50*/  ISETP.GE.AND P5, PT, R173, UR4, PT ;  /* 0x00000004ad007c0c */ /* 0x000fe4000bfa6270 */
[----:B------:R-:W-:Y:S01]  /*12c60*/  @!P0 LEA.HI.X R13, R179, R3, R180, 0x2, P6 ;  /* 0x00000003b30d8211 */ /* 0x000fe200030f14b4 */
[----:B------:R3:W-:Y:S01]  /*12c70*/  @!P1 ST.E.64 desc[UR8][R10.64], R38 ;  /* 0x000000260a009985 */ /* 0x0007e2000c101b08 */
[----:B0-----:R-:W-:-:S02]  /*12c80*/  @!P3 LEA R4, P6, R177, R2, 0x2 ;  /* 0x00000002b104b211 */ /* 0x001fc400078c10ff */
[----:B------:R-:W-:Y:S01]  /*12c90*/  ISETP.GE.AND P1, PT, R169, UR4, PT ;  /* 0x00000004a9007c0c */ /* 0x000fe2000bf26270 */
[----:B------:R0:W-:Y:S01]  /*12ca0*/  @!P0 ST.E.64 desc[UR8][R12.64], R42 ;  /* 0x0000002a0c008985 */ /* 0x0001e2000c101b08 */
[----:B------:R-:W-:Y:S02]  /*12cb0*/  ISETP.GE.AND P0, PT, R171, UR4, PT ;  /* 0x00000004ab007c0c */ /* 0x000fe4000bf06270 */
[-C--:B-1----:R-:W-:Y:S02]  /*12cc0*/  @!P4 LEA R6, P2, R175, R2.reuse, 0x2 ;  /* 0x00000002af06c211 */ /* 0x082fe400078410ff */
[-C--:B------:R-:W-:Y:S02]  /*12cd0*/  @!P3 LEA.HI.X R5, R177, R3.reuse, R178, 0x2, P6 ;  /* 0x00000003b105b211 */ /* 0x080fe400030f14b2 */
[----:B------:R-:W-:Y:S02]  /*12ce0*/  @!P5 LEA R14, P6, R173, R2, 0x2 ;  /* 0x00000002ad0ed211 */ /* 0x000fe400078c10ff */
[----:B------:R-:W-:Y:S01]  /*12cf0*/  @!P4 LEA.HI.X R7, R175, R3, R176, 0x2, P2 ;  /* 0x00000003af07c211 */ /* 0x000fe200010f14b0 */
[----:B------:R1:W-:Y:S01]  /*12d00*/  @!P3 ST.E.64 desc[UR8][R4.64], R46 ;  /* 0x0000002e0400b985 */ /* 0x0003e2000c101b08 */
[----:B------:R-:W-:-:S02]  /*12d10*/  ISETP.GE.AND P2, PT, R167, UR4, PT ;  /* 0x00000004a7007c0c */ /* 0x000fc4000bf46270 */
[-C--:B------:R-:W-:Y:S01]  /*12d20*/  @!P5 LEA.HI.X R15, R173, R3.reuse, R174, 0x2, P6 ;  /* 0x00000003ad0fd211 */ /* 0x080fe200030f14ae */
[----:B------:R4:W-:Y:S01]  /*12d30*/  @!P4 ST.E.64 desc[UR8][R6.64], R50 ;  /* 0x000000320600c985 */ /* 0x0009e2000c101b08 */
[-C--:B--2---:R-:W-:Y:S02]  /*12d40*/  @!P0 LEA R8, P4, R171, R2.reuse, 0x2 ;  /* 0x00000002ab088211 */ /* 0x084fe400078810ff */
[----:B------:R-:W-:Y:S01]  /*12d50*/  ISETP.GE.AND P3, PT, R234, UR4, PT ;  /* 0x00000004ea007c0c */ /* 0x000fe2000bf66270 */
[----:B------:R2:W-:Y:S01]  /*12d60*/  @!P5 ST.E.64 desc[UR8][R14.64], R54 ;  /* 0x000000360e00d985 */ /* 0x0005e2000c101b08 */
[----:B---3--:R-:W-:Y:S02]  /*12d70*/  @!P1 LEA R10, P5, R169, R2, 0x2 ;  /* 0x00000002a90a9211 */ /* 0x008fe400078a10ff */
[----:B------:R-:W-:Y:S02]  /*12d80*/  @!P0 LEA.HI.X R9, R171, R3, R172, 0x2, P4 ;  /* 0x00000003ab098211 */ /* 0x000fe400020f14ac */
[----:B------:R-:W-:-:S02]  /*12d90*/  ISETP.GE.AND P4, PT, R233, UR4, PT ;  /* 0x00000004e9007c0c */ /* 0x000fc4000bf86270 */
[-C--:B------:R-:W-:Y:S01]  /*12da0*/  @!P1 LEA.HI.X R11, R169, R3.reuse, R170, 0x2, P5 ;  /* 0x00000003a90b9211 */ /* 0x080fe200028f14aa */
[----:B------:R-:W-:Y:S01]  /*12db0*/  @!P0 ST.E.64 desc[UR8][R8.64], R58 ;  /* 0x0000003a08008985 */ /* 0x000fe2000c101b08 */
[----:B------:R-:W-:Y:S02]  /*12dc0*/  ISETP.GE.AND P5, PT, R232, UR4, PT ;  /* 0x00000004e8007c0c */ /* 0x000fe4000bfa6270 */
[CC--:B0-----:R-:W-:Y:S01]  /*12dd0*/  @!P2 LEA R12, P6, R167.reuse, R2.reuse, 0x2 ;  /* 0x00000002a70ca211 */ /* 0x0c1fe200078c10ff */
[----:B------:R0:W-:Y:S01]  /*12de0*/  @!P1 ST.E.64 desc[UR8][R10.64], R62 ;  /* 0x0000003e0a009985 */ /* 0x0001e2000c101b08 */
[----:B------:R-:W-:Y:S02]  /*12df0*/  ISETP.GE.AND P1, PT, R230, UR4, PT ;  /* 0x00000004e6007c0c */ /* 0x000fe4000bf26270 */
[----:B------:R-:W-:Y:S02]  /*12e00*/  @!P2 LEA.HI.X R13, R167, R3, R168, 0x2, P6 ;  /* 0x00000003a70da211 */ /* 0x000fe400030f14a8 */
[----:B-1----:R-:W-:-:S02]  /*12e10*/  @!P3 LEA R4, P6, R234, R2, 0x2 ;  /* 0x00000002ea04b211 */ /* 0x002fc400078c10ff */
[-C--:B----4-:R-:W-:Y:S01]  /*12e20*/  @!P4 LEA R6, P0, R233, R2.reuse, 0x2 ;  /* 0x00000002e906c211 */ /* 0x090fe200078010ff */
[----:B------:R1:W-:Y:S01]  /*12e30*/  @!P2 ST.E.64 desc[UR8][R12.64], R66 ;  /* 0x000000420c00a985 */ /* 0x0003e2000c101b08 */
        /* <DEDUP_REMOVED lines=9> */
[----:B------:R-:W-:Y:S01]  /*12ed0*/  @!P2 LEA R8, P6, R231, R2, 0x2 ;  /* 0x00000002e708a211 */ /* 0x000fe200078c10ff */
[----:B------:R0:W-:Y:S01]  /*12ee0*/  @!P5 ST.E.64 desc[UR8][R14.64], R78 ;  /* 0x0000004e0e00d985 */ /* 0x0001e2000c101b08 */
[----:B------:R-:W-:Y:S02]  /*12ef0*/  ISETP.GE.AND P5, PT, R228, UR4, PT ;  /* 0x00000004e4007c0c */ /* 0x000fe4000bfa6270 */
[----:B------:R-:W-:Y:S02]  /*12f00*/  ISETP.GE.AND P4, PT, R227, UR4, PT ;  /* 0x00000004e3007c0c */ /* 0x000fe4000bf86270 */
[----:B------:R-:W-:-:S02]  /*12f10*/  @!P2 LEA.HI.X R9, R231, R3, R163, 0x2, P6 ;  /* 0x00000003e709a211 */ /* 0x000fc400030f14a3 */
[CC--:B-1----:R-:W-:Y:S02]  /*12f20*/  @!P0 LEA R12, P6, R229.reuse, R2.reuse, 0x2 ;  /* 0x00000002e50c8211 */ /* 0x0c2fe400078c10ff */
[-C--:B------:R-:W-:Y:S01]  /*12f30*/  @!P1 LEA.HI.X R11, R230, R3.reuse, R162, 0x2, P3 ;  /* 0x00000003e60b9211 */ /* 0x080fe200018f14a2 */
[----:B------:R1:W-:Y:S01]  /*12f40*/  @!P2 ST.E.64 desc[UR8][R8.64], R82 ;  /* 0x000000520800a985 */ /* 0x0003e2000c101b08 */
[----:B------:R-:W-:Y:S02]  /*12f50*/  ISETP.GE.AND P3, PT, R226, UR4, PT ;  /* 0x00000004e2007c0c */ /* 0x000fe4000bf66270 */
[----:B------:R-:W-:Y:S01]  /*12f60*/  @!P0 LEA.HI.X R13, R229, R3, R161, 0x2, P6 ;  /* 0x00000003e50d8211 */ /* 0x000fe200030f14a1 */
[----:B------:R4:W-:Y:S01]  /*12f70*/  @!P1 ST.E.64 desc[UR8][R10.64], R86 ;  /* 0x000000560a009985 */ /* 0x0009e2000c101b08 */
[-C--:B--2---:R-:W-:Y:S02]  /*12f80*/  @!P5 LEA R4, P2, R228, R2.reuse, 0x2 ;  /* 0x00000002e404d211 */ /* 0x084fe400078410ff */
[----:B---3--:R-:W-:Y:S01]  /*12f90*/  @!P4 LEA R6, P1, R227, R2, 0x2 ;  /* 0x00000002e306c211 */ /* 0x008fe200078210ff */
[----:B------:R2:W-:Y:S01]  /*12fa0*/  @!P0 ST.E.64 desc[UR8][R12.64], R90 ;  /* 0x0000005a0c008985 */ /* 0x0005e2000c101b08 */
[----:B------:R-:W-:-:S02]  /*12fb0*/  ISETP.GE.AND P0, PT, R225, UR4, PT ;  /* 0x00000004e1007c0c */ /* 0x000fc4000bf06270 */
[-C--:B------:R-:W-:Y:S02]  /*12fc0*/  @!P5 LEA.HI.X R5, R228, R3.reuse, R160, 0x2, P2 ;  /* 0x00000003e405d211 */ /* 0x080fe400010f14a0 */
[----:B------:R-:W-:Y:S02]  /*12fd0*/  ISETP.GE.AND P2, PT, R224, UR4, PT ;  /* 0x00000004e0007c0c */ /* 0x000fe4000bf46270 */
[-C--:B------:R-:W-:Y:S01]  /*12fe0*/  @!P4 LEA.HI.X R7, R227, R3.reuse, R159, 0x2, P1 ;  /* 0x00000003e307c211 */ /* 0x080fe200008f149f */
[----:B------:R3:W-:Y:S01]  /*12ff0*/  @!P5 ST.E.64 desc[UR8][R4.64], R94 ;  /* 0x0000005e0400d985 */ /* 0x0007e2000c101b08 */
[C---:B0-----:R-:W-:Y:S02]  /*13000*/  @!P3 LEA R14, P6, R226.reuse, R2, 0x2 ;  /* 0x00000002e20eb211 */ /* 0x041fe400078c10ff */
[----:B------:R-:W-:Y:S01]  /*13010*/  ISETP.GE.AND P1, PT, R223, UR4, PT ;  /* 0x00000004df007c0c */ /* 0x000fe2000bf26270 */
[----:B------:R0:W-:Y:S01]  /*13020*/  @!P4 ST.E.64 desc[UR8][R6.64], R98 ;  /* 0x000000620600c985 */ /* 0x0001e2000c101b08 */
[----:B------:R-:W-:-:S02]  /*13030*/  @!P3 LEA.HI.X R15, R226, R3, R158, 0x2, P6 ;  /* 0x00000003e20fb211 */ /* 0x000fc400030f149e */
[----:B------:R-:W-:Y:S02]  /*13040*/  ISETP.GE.AND P4, PT, R222, UR4, PT ;  /* 0x00000004de007c0c */ /* 0x000fe4000bf86270 */
[-C--:B-1----:R-:W-:Y:S01]  /*13050*/  @!P0 LEA R8, P6, R225, R2.reuse, 0x2 ;  /* 0x00000002e1088211 */ /* 0x082fe200078c10ff */
[----:B------:R1:W-:Y:S01]  /*13060*/  @!P3 ST.E.64 desc[UR8][R14.64], R102 ;  /* 0x000000660e00b985 */ /* 0x0003e2000c101b08 */
[C---:B----4-:R-:W-:Y:S02]  /*13070*/  @!P2 LEA R10, P3, R224.reuse, R2, 0x2 ;  /* 0x00000002e00aa211 */ /* 0x050fe400078610ff */
[----:B------:R-:W-:Y:S02]  /*13080*/  ISETP.GE.AND P5, PT, R221, UR4, PT ;  /* 0x00000004dd007c0c */ /* 0x000fe4000bfa6270 */
[-C--:B------:R-:W-:Y:S02]  /*13090*/  @!P0 LEA.HI.X R9, R225, R3.reuse, R157, 0x2, P6 ;  /* 0x00000003e1098211 */ /* 0x080fe400030f149d */
[----:B------:R-:W-:-:S02]  /*130a0*/  @!P2 LEA.HI.X R11, R224, R3, R156, 0x2, P3 ;  /* 0x00000003e00ba211 */ /* 0x000fc400018f149c */
[----:B------:R-:W-:Y:S01]  /*130b0*/  ISETP.GE.AND P3, PT, R220, UR4, PT ;  /* 0x00000004dc007c0c */ /* 0x000fe2000bf66270 */
[----:B------:R4:W-:Y:S01]  /*130c0*/  @!P0 ST.E.64 desc[UR8][R8.64], R106 ;  /* 0x0000006a08008985 */ /* 0x0009e2000c101b08 */
[CC--:B--2---:R-:W-:Y:S02]  /*130d0*/  @!P1 LEA R12, P6, R223.reuse, R2.reuse, 0x2 ;  /* 0x00000002df0c9211 */ /* 0x0c4fe400078c10ff */
[CC--:B---3--:R-:W-:Y:S01]  /*130e0*/  @!P4 LEA R4, P0, R222.reuse, R2.reuse, 0x2 ;  /* 0x00000002de04c211 */ /* 0x0c8fe200078010ff */
[----:B------:R-:W-:Y:S01]  /*130f0*/  @!P2 ST.E.64 desc[UR8][R10.64], R110 ;  /* 0x0000006e0a00a985 */ /* 0x000fe2000c101b08 */
[-C--:B------:R-:W-:Y:S02]  /*13100*/  @!P1 LEA.HI.X R13, R223, R3.reuse, R155, 0x2, P6 ;  /* 0x00000003df0d9211 */ /* 0x080fe400030f149b */
[----:B------:R-:W-:Y:S02]  /*13110*/  @!P4 LEA.HI.X R5, R222, R3, R154, 0x2, P0 ;  /* 0x00000003de05c211 */ /* 0x000fe400000f149a */
[----:B------:R-:W-:Y:S01]  /*13120*/  ISETP.GE.AND P0, PT, R219, UR4, PT ;  /* 0x00000004db007c0c */ /* 0x000fe2000bf06270 */
[----:B------:R-:W-:Y:S01]  /*13130*/  @!P1 ST.E.64 desc[UR8][R12.64], R114 ;  /* 0x000000720c009985 */ /* 0x000fe2000c101b08 */
[----:B0-----:R-:W-:-:S02]  /*13140*/  @!P5 LEA R6, P6, R221, R2, 0x2 ;  /* 0x00000002dd06d211 */ /* 0x001fc400078c10ff */
[----:B-1----:R-:W-:Y:S01]  /*13150*/  @!P3 LEA R14, P2, R220, R2, 0x2 ;  /* 0x00000002dc0eb211 */ /* 0x002fe200078410ff */
[----:B------:R0:W-:Y:S01]  /*13160*/  @!P4 ST.E.64 desc[UR8][R4.64], R118 ;  /* 0x000000760400c985 */ /* 0x0001e2000c101b08 */
[-C--:B------:R-:W-:Y:S02]  /*13170*/  @!P5 LEA.HI.X R7, R221, R3.reuse, R153, 0x2, P6 ;  /* 0x00000003dd07d211 */ /* 0x080fe400030f1499 */
[----:B------:R-:W-:Y:S02]  /*13180*/  ISETP.GE.AND P4, PT, R218, UR4, PT ;  /* 0x00000004da007c0c */ /* 0x000fe4000bf86270 */
[----:B------:R-:W-:Y:S01]  /*13190*/  ISETP.GE.AND P1, PT, R21, UR4, PT ;  /* 0x0000000415007c0c */ /* 0x000fe2000bf26270 */
[----:B------:R-:W-:Y:S01]  /*131a0*/  @!P5 ST.E.64 desc[UR8][R6.64], R122 ;  /* 0x0000007a0600d985 */ /* 0x000fe2000c101b08 */
[----:B------:R-:W-:Y:S02]  /*131b0*/  @!P3 LEA.HI.X R15, R220, R3, R152, 0x2, P2 ;  /* 0x00000003dc0fb211 */ /* 0x000fe400010f1498 */
[----:B------:R-:W-:-:S02]  /*131c0*/  ISETP.GE.AND P2, PT, R17, UR4, PT ;  /* 0x0000000411007c0c */ /* 0x000fc4000bf46270 */
[----:B------:R-:W-:Y:S01]  /*131d0*/  ISETP.GE.AND P5, PT, R215, UR4, PT ;  /* 0x00000004d7007c0c */ /* 0x000fe2000bfa6270 */
[----:B------:R1:W-:Y:S01]  /*131e0*/  @!P3 ST.E.64 desc[UR8][R14.64], R126 ;  /* 0x0000007e0e00b985 */ /* 0x0003e2000c101b08 */
[----:B----4-:R-:W-:-:S04]  /*131f0*/  @!P0 LEA R8, P6, R219, R2, 0x2 ;  /* 0x00000002db088211 */ /* 0x010fc800078c10ff */
[-C--:B------:R-:W-:Y:S02]  /*13200*/  @!P0 LEA.HI.X R9, R219, R3.reuse, R22, 0x2, P6 ;  /* 0x00000003db098211 */ /* 0x080fe400030f1416 */
[CC--:B0-----:R-:W-:Y:S02]  /*13210*/  @!P4 LEA R4, P6, R218.reuse, R2.reuse, 0x2 ;  /* 0x00000002da04c211 */ /* 0x0c1fe400078c10ff */
[CC--:B------:R-:W-:Y:S01]  /*13220*/  @!P1 LEA R10, P3, R21.reuse, R2.reuse, 0x2 ;  /* 0x00000002150a9211 */ /* 0x0c0fe200078610ff */
[----:B------:R0:W-:Y:S01]  /*13230*/  @!P0 ST.E.64 desc[UR8][R8.64], R130 ;  /* 0x0000008208008985 */ /* 0x0001e2000c101b08 */
[-C--:B------:R-:W-:Y:S02]  /*13240*/  @!P4 LEA.HI.X R5, R218, R3.reuse, R18, 0x2, P6 ;  /* 0x00000003da05c211 */ /* 0x080fe400030f1412 */
[----:B------:R-:W-:Y:S01]  /*13250*/  @!P1 LEA.HI.X R11, R21, R3, R0, 0x2, P3 ;  /* 0x00000003150b9211 */ /* 0x000fe200018f1400 */
[----:B-1----:R-:W-:Y:S01]  /*13260*/  VIADD R15, R19, 0xf8 ;  /* 0x000000f8130f7836 */ /* 0x002fe20000000000 */
[----:B------:R-:W-:Y:S01]  /*13270*/  SHF.R.S32.HI R7, RZ, 0x1f, R17 ;  /* 0x0000001fff077819 */ /* 0x000fe20000011411 */
[----:B------:R0:W-:Y:S01]  /*13280*/  @!P4 ST.E.64 desc[UR8][R4.64], R134 ;  /* 0x000000860400c985 */ /* 0x0001e2000c101b08 */
[----:B------:R-:W-:-:S02]  /*13290*/  @!P2 LEA R12, P6, R17, R2, 0x2 ;  /* 0x00000002110ca211 */ /* 0x000fc400078c10ff */
[----:B------:R-:W-:Y:S02]  /*132a0*/  ISETP.GE.AND P0, PT, R15, UR4, PT ;  /* 0x000000040f007c0c */ /* 0x000fe4000bf06270 */
[----:B------:R-:W-:Y:S02]  /*132b0*/  SHF.R.S32.HI R0, RZ, 0x1f, R215 ;  /* 0x0000001fff007819 */ /* 0x000fe400000114d7 */
[----:B------:R-:W-:Y:S02]  /*132c0*/  @!P5 LEA R6, P3, R215, R2, 0x2 ;  /* 0x00000002d706d211 */ /* 0x000fe400078610ff */
[-C--:B------:R-:W-:Y:S02]  /*132d0*/  @!P2 LEA.HI.X R13, R17, R3.reuse, R7, 0x2, P6 ;  /* 0x00000003110da211 */ /* 0x080fe400030f1407 */
[----:B------:R-:W-:-:S05]  /*132e0*/  @!P5 LEA.HI.X R7, R215, R3, R0, 0x2, P3 ;  /* 0x00000003d707d211 */ /* 0x000fca00018f1400 */
[----:B------:R0:W-:Y:S04]  /*132f0*/  @!P5 ST.E.64 desc[UR8][R6.64], R138 ;  /* 0x0000008a0600d985 */ /* 0x0001e8000c101b08 */
[----:B------:R0:W-:Y:S04]  /*13300*/  @!P1 ST.E.64 desc[UR8][R10.64], R142 ;  /* 0x0000008e0a009985 */ /* 0x0001e8000c101b08 */
[----:B------:R0:W-:Y:S01]  /*13310*/  @!P2 ST.E.64 desc[UR8][R12.64], R146 ;  /* 0x000000920c00a985 */ /* 0x0001e2000c101b08 */
[----:B------:R-:W-:Y:S05]  /*13320*/  @P0 BRA `(.L_x_2400) ;  /* 0x0000001000440947 */ /* 0x000fea0003800000 */
[----:B------:R-:W-:Y:S01]  /*13330*/  LEA R2, P0, R15, R2, 0x2 ;  /* 0x000000020f027211 */ /* 0x000fe200078010ff */
[----:B------:R-:W-:Y:S01]  /*13340*/  ULDC.64 UR8, c[0x0][0x208] ;  /* 0x0000820000087ab9 */ /* 0x000fe20000000a00 */
[----:B------:R-:W-:-:S04]  /*13350*/  SHF.R.S32.HI R0, RZ, 0x1f, R15 ;  /* 0x0000001fff007819 */ /* 0x000fc8000001140f */
[----:B------:R-:W-:-:S05]  /*13360*/  LEA.HI.X R3, R15, R3, R0, 0x2, P0 ;  /* 0x000000030f037211 */ /* 0x000fca00000f1400 */
[----:B------:R1:W-:Y:S01]  /*13370*/  ST.E.64 desc[UR8][R2.64], R150 ;  /* 0x0000009602007985 */ /* 0x0003e2000c101b08 */
[----:B------:R-:W-:Y:S05]  /*13380*/  BRA `(.L_x_2400) ;  /* 0x00000010002c7947 */ /* 0x000fea0003800000 */
.L_x_2391:
[----:B------:R-:W-:Y:S01]  /*13390*/  ULDC.64 UR8, c[0x0][0xc00] ;  /* 0x0003000000087ab9 */ /* 0x000fe20000000a00 */
[----:B------:R-:W-:Y:S01]  /*133a0*/  R2UR UR4, R217 ;  /* 0x00000000d90472ca */ /* 0x000fe200000e0000 */
[----:B------:R-:W-:Y:S01]  /*133b0*/  UISETP.NE.U32.AND UP0, UPT, UR8, URZ, UPT ;  /* 0x0000003f0800728c */ /* 0x000fe2000bf05070 */
[----:B------:R-:W2:Y:S01]  /*133c0*/  LDL R8, [R1+0x2c] ;  /* 0x00002c0001087983 */ /* 0x000ea20000100800 */
[----:B------:R-:W-:Y:S01]  /*133d0*/  ULDC.64 UR12, c[0x0][0x208] ;  /* 0x00008200000c7ab9 */ /* 0x000fe20000000a00 */
[----:B------:R-:W-:Y:S01]  /*133e0*/  R2UR UR10, R214 ;  /* 0x00000000d60a72ca */ /* 0x000fe200000e0000 */
[----:B------:R-:W-:-:S03]  /*133f0*/  UISETP.NE.AND.EX UP0, UPT, UR9, URZ, UPT, UP0 ;  /* 0x0000003f0900728c */ /* 0x000fc6000bf05300 */
[----:B------:R-:W-:-:S03]  /*13400*/  ULDC.64 UR8, c[0x0][0xc00] ;  /* 0x0003000000087ab9 */ /* 0x000fc60000000a00 */
[----:B------:R-:W-:Y:S02]  /*13410*/  PLOP3.LUT P1, PT, PT, PT, UP0, 0x80, 0x0 ;  /* 0x000000000000781c */ /* 0x000fe40003f2f008 */
[----:B------:R-:W-:-:S06]  /*13420*/  UIMAD.WIDE UR8, UR4, 0x4, UR8 ;  /* 0x00000004040878a5 */ /* 0x000fcc000f8e0208 */
[----:B------:R-:W-:Y:S02]  /*13430*/  IMAD.U32 R2, RZ, RZ, UR8 ;  /* 0x00000008ff027e24 */ /* 0x000fe4000f8e00ff */
[----:B------:R-:W-:Y:S01]  /*13440*/  IMAD.U32 R3, RZ, RZ, UR9 ;  /* 0x00000009ff037e24 */ /* 0x000fe2000f8e00ff */
[----:B------:R-:W-:-:S04]  /*13450*/  ULDC.64 UR8, c[0x0][0xc08] ;  /* 0x0003020000087ab9 */ /* 0x000fc80000000a00 */
[----:B------:R-:W3:Y:S01]  /*13460*/  @P1 LDG.E R7, desc[UR12][R2.64] ;  /* 0x0000000c02071981 */ /* 0x000ee2000c1e1900 */
[----:B------:R-:W-:Y:S01]  /*13470*/  UISETP.NE.U32.AND UP1, UPT, UR8, URZ, UPT ;  /* 0x0000003f0800728c */ /* 0x000fe2000bf25070 */
[----:B------:R-:W0:Y:S03]  /*13480*/  S2R R6, SR_TID.X ;  /* 0x0000000000067919 */ /* 0x000e260000002100 */
[----:B------:R-:W-:-:S11]  /*13490*/  UISETP.NE.AND.EX UP1, UPT, UR9, URZ, UPT, UP1 ;  /* 0x0000003f0900728c */ /* 0x000fd6000bf25310 */
[----:B------:R-:W-:Y:S01]  /*134a0*/  @UP1 ULEA UR8, UP2, UR4, UR8, 0x2 ;  /* 0x0000000804081291 */ /* 0x000fe2000f84103f */
[----:B------:R-:W-:-:S05]  /*134b0*/  PLOP3.LUT P2, PT, PT, PT, UP1, 0x80, 0x0 ;  /* 0x000000000000781c */ /* 0x000fca0003f4f018 */
[----:B------:R-:W-:Y:S02]  /*134c0*/  IMAD.U32 R4, RZ, RZ, UR8 ;  /* 0x00000008ff047e24 */ /* 0x000fe4000f8e00ff */
[----:B0-----:R-:W-:-:S05]  /*134d0*/  VIADD R6, R6, 0xffffff80 ;  /* 0xffffff8006067836 */ /* 0x001fca0000000000 */
[----:B------:R-:W-:Y:S02]  /*134e0*/  ISETP.GT.AND P0, PT, R6, 0x7f, PT ;  /* 0x0000007f0600780c */ /* 0x000fe40003f04270 */
[----:B--2---:R-:W-:-:S13]  /*134f0*/  R2UR UR11, R8 ;  /* 0x00000000080b72ca */ /* 0x004fda00000e0000 */
[----:B------:R-:W-:-:S03]  /*13500*/  @UP1 ULEA.HI.X UR9, UR4, UR9, UR11, 0x2, UP2 ;  /* 0x0000000904091291 */ /* 0x000fc600090f140b */
[----:B------:R-:W-:Y:S02]  /*13510*/  ULDC UR4, c[0x0][0xa88] ;  /* 0x0002a20000047ab9 */ /* 0x000fe40000000800 */
[----:B------:R-:W-:Y:S01]  /*13520*/  IMAD.U32 R0, RZ, RZ, UR4 ;  /* 0x00000004ff007e24 */ /* 0x000fe2000f8e00ff */
[----:B------:R-:W-:Y:S01]  /*13530*/  UMOV UR4, URZ ;  /* 0x0000003f00047c82 */ /* 0x000fe20008000000 */
[----:B------:R-:W-:Y:S01]  /*13540*/  UISETP.NE.AND UP1, UPT, UR10, URZ, UPT ;  /* 0x0000003f0a00728c */ /* 0x000fe2000bf25270 */
[----:B---3--:R-:W-:Y:S01]  /*13550*/  @P1 R2UR UR4, R7 ;  /* 0x00000000070412ca */ /* 0x008fe200000e0000 */
[----:B------:R-:W-:-:S05]  /*13560*/  IMAD.U32 R5, RZ, RZ, UR9 ;  /* 0x00000009ff057e24 */ /* 0x000fca000f8e00ff */
[----:B------:R0:W5:Y:S04]  /*13570*/  @P2 LDG.E R0, desc[UR12][R4.64] ;  /* 0x0000000c04002981 */ /* 0x000168000c1e1900 */
[----:B------:R-:W-:Y:S02]  /*13580*/  @!UP1 ULDC UR10, c[0x0][0xad4] ;  /* 0x0002b500000a9ab9 */ /* 0x000fe40000000800 */
[----:B------:R-:W-:Y:S01]  /*13590*/  IMAD.U32 R214, RZ, RZ, UR10 ;  /* 0x0000000affd67e24 */ /* 0x000fe2000f8e00ff */
[----:B------:R-:W-:Y:S01]  /*135a0*/  USHF.R.S32.HI UR21, URZ, 0x1f, UR4 ;  /* 0x0000001f3f157899 */ /* 0x000fe20008011404 */
[----:B------:R-:W-:Y:S11]  /*135b0*/  @P2 BRA `(.L_x_2403) ;  /* 0x0000000000142947 */ /* 0x000ff60003800000 */
[----:B------:R-:W-:Y:S05]  /*135c0*/  @!P1 BRA `(.L_x_2403) ;  /* 0x0000000000109947 */ /* 0x000fea0003800000 */
[----:B------:R-:W-:Y:S02]  /*135d0*/  ULDC.64 UR8, c[0x0][0x208] ;  /* 0x0000820000087ab9 */ /* 0x000fe40000000a00 */
[----:B0-----:R-:W2:Y:S04]  /*135e0*/  LDG.E R5, desc[UR8][R2.64] ;  /* 0x0000000802057981 */ /* 0x001ea8000c1e1900 */
[----:B-----5:R-:W2:Y:S02]  /*135f0*/  LDG.E R0, desc[UR8][R2.64+0x4] ;  /* 0x0000040802007981 */ /* 0x020ea4000c1e1900 */
[----:B--2---:R-:W-:-:S07]  /*13600*/  IMAD.IADD R0, R0, 0x1, -R5 ;  /* 0x0000000100007824 */ /* 0x004fce00078e0a05 */
.L_x_2403:
[----:B------:R-:W-:Y:S01]  /*13610*/  R2UR UR9, R217 ;  /* 0x00000000d90972ca */ /* 0x000fe200000e0000 */
[----:B------:R-:W-:Y:S01]  /*13620*/  BSSY B1, `(.L_x_2404) ;  /* 0x0000040000017945 */ /* 0x000fe20003800000 */
[----:B------:R-:W-:-:S11]  /*13630*/  R2UR UR8, R8 ;  /* 0x00000000080872ca */ /* 0x000fd600000e0000 */
[----:B------:R-:W-:Y:S02]  /*13640*/  USEL UR12, UR9, URZ, !UP0 ;  /* 0x0000003f090c7287 */ /* 0x000fe4000c000000 */
[----:B------:R-:W-:Y:S01]  /*13650*/  USEL UR13, UR8, URZ, !UP0 ;  /* 0x0000003f080d7287 */ /* 0x000fe2000c000000 */
[----:B------:R-:W-:Y:S11]  /*13660*/  @P0 BRA `(.L_x_2405) ;  /* 0x0000000000ec0947 */ /* 0x000ff60003800000 */
[----:B0-----:R-:W0:Y:S01]  /*13670*/  S2R R4, SR_TID.X ;  /* 0x0000000000047919 */ /* 0x001e220000002100 */
[----:B------:R-:W1:Y:S01]  /*13680*/  LDC R9, c[0x0][0xbe8] ;  /* 0x0002fa00ff097b82 */ /* 0x000e620000000800 */
[----:B------:R-:W-:-:S13]  /*13690*/  R2UR UR8, R212 ;  /* 0x00000000d40872ca */ /* 0x000fda00000e0000 */
[----:B------:R-:W-:Y:S02]  /*136a0*/  IMAD.U32 R3, RZ, RZ, UR8 ;  /* 0x00000008ff037e24 */ /* 0x000fe4000f8e00ff */
[----:B-1---5:R-:W-:-:S03]  /*136b0*/  IMAD R2, R0, R9, RZ ;  /* 0x0000000900027224 */ /* 0x022fc600078e02ff */
[----:B0-----:R-:W-:-:S04]  /*136c0*/  IADD3 R4, R3, -0x80, R4 ;  /* 0xffffff8003047810 */ /* 0x001fc80007ffe004 */
[----:B------:R-:W-:-:S13]  /*136d0*/  ISETP.GE.AND P0, PT, R4, R2, PT ;  /* 0x000000020400720c */ /* 0x000fda0003f06270 */
[----:B------:R-:W-:Y:S05]  /*136e0*/  @P0 BRA `(.L_x_2405) ;  /* 0x0000000000cc0947 */ /* 0x000fea0003800000 */
[----:B------:R-:W2:Y:S01]  /*136f0*/  LDL R5, [R1+0x28] ;  /* 0x0000280001057983 */ /* 0x000ea20000100800 */
[----:B------:R-:W-:Y:S01]  /*13700*/  ISETP.NE.AND P0, PT, R9, 0x1, PT ;  /* 0x000000010900780c */ /* 0x000fe20003f05270 */
[----:B------:R-:W-:Y:S01]  /*13710*/  UMOV UR19, 0x9b8 ;  /* 0x000009b800137882 */ /* 0x000fe20000000000 */
[----:B------:R-:W-:Y:S01]  /*13720*/  R2UR UR9, R214 ;  /* 0x00000000d60972ca */ /* 0x000fe200000e0000 */
[----:B------:R-:W-:Y:S01]  /*13730*/  ULDC.64 UR24, c[0x0][0x208] ;  /* 0x0000820000187ab9 */ /* 0x000fe20000000a00 */
[----:B------:R-:W-:-:S09]  /*13740*/  R2UR UR8, R216 ;  /* 0x00000000d80872ca */ /* 0x000fd200000e0000 */
        /* <DEDUP_REMOVED lines=12> */
[----:B------:R-:W-:Y:S02]  /*13810*/  UIMAD UR15, UR14, UR13, UR15 ;  /* 0x0000000d0e0f72a4 */ /* 0x000fe4000f8e020f */
[----:B------:R-:W-:-:S02]  /*13820*/  UIADD3 UR16, UR23, UR16, URZ ;  /* 0x0000001017107290 */ /* 0x000fc4000fffe03f */
[----:B------:R-:W-:-:S04]  /*13830*/  IMAD.U32 R3, RZ, RZ, UR23 ;  /* 0x00000017ff037e24 */ /* 0x000fc8000f8e00ff */
[----:B------:R-:W-:Y:S01]  /*13840*/  IMAD.U32 R8, RZ, RZ, UR16 ;  /* 0x00000010ff087e24 */ /* 0x000fe2000f8e00ff */
[----:B--2---:R-:W-:Y:S01]  /*13850*/  R2UR UR20, R5 ;  /* 0x00000000051472ca */ /* 0x004fe200000e0000 */
[----:B------:R-:W-:Y:S01]  /*13860*/  IMAD.MOV.U32 R5, RZ, RZ, R4 ;  /* 0x000000ffff057224 */ /* 0x000fe200078e0004 */
[----:B-1----:R-:W-:Y:S01]  /*13870*/  @P0 SHF.R.U32.HI R5, RZ, R7, R2 ;  /* 0x00000007ff050219 */ /* 0x002fe20000011602 */
[----:B------:R-:W-:-:S04]  /*13880*/  IMAD.U32 R2, RZ, RZ, UR22 ;  /* 0x00000016ff027e24 */ /* 0x000fc8000f8e00ff */
[----:B------:R-:W-:-:S04]  /*13890*/  IMAD.MOV R7, RZ, RZ, -R5 ;  /* 0x000000ffff077224 */ /* 0x000fc800078e0a05 */
[----:B------:R-:W-:Y:S02]  /*138a0*/  IMAD R7, R9, R7, R4 ;  /* 0x0000000709077224 */ /* 0x000fe400078e0204 */
[----:B------:R-:W-:Y:S02]  /*138b0*/  UIMAD.WIDE.U32 UR10, UR8, UR20, URZ ;  /* 0x00000014080a72a5 */ /* 0x000fe4000f8e003f */
[----:B------:R-:W-:Y:S01]  /*138c0*/  UIMAD UR20, UR9, UR20, URZ ;  /* 0x00000014091472a4 */ /* 0x000fe2000f8e023f */
[----:B------:R-:W-:Y:S01]  /*138d0*/  SHF.R.S32.HI R4, RZ, 0x1f, R7 ;  /* 0x0000001fff047819 */ /* 0x000fe20000011407 */
[----:B------:R-:W-:Y:S02]  /*138e0*/  UIMAD.WIDE.U32 UR8, UR14, UR12, URZ ;  /* 0x0000000c0e0872a5 */ /* 0x000fe4000f8e003f */
[----:B------:R-:W-:Y:S02]  /*138f0*/  UIADD3 UR20, UR11, UR20, URZ ;  /* 0x000000140b147290 */ /* 0x000fe4000fffe03f */
[----:B------:R-:W-:-:S02]  /*13900*/  UIADD3 UR10, UP1, UP2, UR8, UR10, UR4 ;  /* 0x0000000a080a7290 */ /* 0x000fc4000fa3e004 */
[----:B------:R-:W-:-:S03]  /*13910*/  UIADD3 UR15, UR9, UR15, URZ ;  /* 0x0000000f090f7290 */ /* 0x000fc6000fffe03f */
[----:B------:R-:W-:Y:S01]  /*13920*/  ULDC.64 UR8, c[0x0][UR19+0x210] ;  /* 0x0000840013087abb */ /* 0x000fe20008000a00 */
[----:B------:R-:W-:Y:S01]  /*13930*/  IADD3 R2, P0, P1, R5, UR10, R2 ;  /* 0x0000000a05027c10 */ /* 0x000fe2000f91e002 */
[----:B------:R-:W-:Y:S01]  /*13940*/  UIADD3.X UR10, UR15, UR20, UR21, UP1, UP2 ;  /* 0x000000140f0a7290 */ /* 0x000fe20008fe4415 */
[----:B------:R-:W-:Y:S01]  /*13950*/  SHF.R.S32.HI R5, RZ, 0x1f, R5 ;  /* 0x0000001fff057819 */ /* 0x000fe20000011405 */
[----:B------:R-:W-:-:S04]  /*13960*/  IMAD R9, R7, UR9, RZ ;  /* 0x0000000907097c24 */ /* 0x000fc8000f8e02ff */
[----:B------:R-:W-:Y:S01]  /*13970*/  IADD3.X R3, R5, UR10, R8, P0, P1 ;  /* 0x0000000a05037c10 */ /* 0x000fe200087e2408 */
[----:B------:R-:W-:Y:S01]  /*13980*/  IMAD R9, R4, UR8, R9 ;  /* 0x0000000804097c24 */ /* 0x000fe2000f8e0209 */
[----:B------:R-:W-:Y:S01]  /*13990*/  ULDC.64 UR10, c[0x0][0xba8] ;  /* 0x0002ea00000a7ab9 */ /* 0x000fe20000000a00 */
        /* <DEDUP_REMOVED lines=8> */
.L_x_2405:
[----:B------:R-:W-:Y:S05]  /*13a20*/  BSYNC B1 ;  /* 0x0000000000017941 */ /* 0x000fea0003800000 */
.L_x_2404:
[----:B------:R-:W-:-:S13]  /*13a30*/  R2UR UR8, R214 ;  /* 0x00000000d60872ca */ /* 0x000fda00000e0000 */
[----:B------:R-:W-:-:S06]  /*13a40*/  UISETP.GT.AND UP0, UPT, UR8, 0x1, UPT ;  /* 0x000000010800788c */ /* 0x000fcc000bf04270 */
[----:B------:R-:W-:-:S13]  /*13a50*/  PLOP3.LUT P0, PT, PT, PT, UP0, 0x80, 0x0 ;  /* 0x000000000000781c */ /* 0x000fda0003f0f008 */
[----:B------:R-:W-:Y:S05]  /*13a60*/  @P0 BRA `(.L_x_2400) ;  /* 0x0000000800740947 */ /* 0x000fea0003800000 */
[----:B------:R-:W2:Y:S01]  /*13a70*/  LDL.LU R2, [R1+0x28] ;  /* 0x0000280001027983 */ /* 0x000ea20000300800 */
[----:B------:R-:W3:Y:S01]  /*13a80*/  LDC R11, c[0x0][0xbe8] ;  /* 0x0002fa00ff0b7b82 */ /* 0x000ee20000000800 */
[----:B-1----:R-:W-:Y:S01]  /*13a90*/  SHF.R.S32.HI R3, RZ, 0x1f, R6 ;  /* 0x0000001fff037819 */ /* 0x002fe20000011406 */
[----:B------:R-:W-:Y:S01]  /*13aa0*/  ULDC.64 UR10, c[0x0][0xaa0] ;  /* 0x0002a800000a7ab9 */ /* 0x000fe20000000a00 */
[----:B------:R-:W-:Y:S01]  /*13ab0*/  R2UR UR14, R212 ;  /* 0x00000000d40e72ca */ /* 0x000fe200000e0000 */
[----:B------:R-:W-:Y:S01]  /*13ac0*/  UIMAD.WIDE.U32 UR8, UR4, UR10, URZ ;  /* 0x0000000a040872a5 */ /* 0x000fe2000f8e003f */
[----:B------:R-:W-:Y:S01]  /*13ad0*/  BSSY B1, `(.L_x_2406) ;  /* 0x0000051000017945 */ /* 0x000fe20003800000 */
[----:B------:R-:W-:-:S04]  /*13ae0*/  UIMAD UR10, UR21, UR10, URZ ;  /* 0x0000000a150a72a4 */ /* 0x000fc8000f8e023f */
[----:B------:R-:W-:-:S04]  /*13af0*/  UIMAD UR10, UR4, UR11, UR10 ;  /* 0x0000000b040a72a4 */ /* 0x000fc8000f8e020a */
[----:B------:R-:W-:-:S03]  /*13b00*/  UIADD3 UR9, UR9, UR10, URZ ;  /* 0x0000000a09097290 */ /* 0x000fc6000fffe03f */
[----:B------:R-:W-:Y:S01]  /*13b10*/  ULDC.64 UR10, c[0x0][0xae8] ;  /* 0x0002ba00000a7ab9 */ /* 0x000fe20000000a00 */
[----:B---3--:R-:W-:-:S13]  /*13b20*/  ISETP.NE.AND P0, PT, R11, 0x1, PT ;  /* 0x000000010b00780c */ /* 0x008fda0003f05270 */
[----:B------:R-:W1:Y:S01]  /*13b30*/  @P0 LDC R7, c[0x0][0xbf0] ;  /* 0x0002fc00ff070b82 */ /* 0x000e620000000800 */
[----:B--2---:R-:W-:Y:S02]  /*13b40*/  R2UR UR15, R2 ;  /* 0x00000000020f72ca */ /* 0x004fe400000e0000 */
[----:B------:R-:W-:-:S05]  /*13b50*/  LEA.HI R2, R3, R6, RZ, 0x3 ;  /* 0x0000000603027211 */ /* 0x000fca00078f18ff */
[----:B------:R-:W2:Y:S01]  /*13b60*/  @P0 LDC R3, c[0x0][0xbec] ;  /* 0x0002fb00ff030b82 */ /* 0x000ea20000000800 */
[----:B0-----:R-:W-:Y:S02]  /*13b70*/  LOP3.LUT R5, R2, 0xfffffff8, RZ, 0xc0, !PT ;  /* 0xfffffff802057812 */ /* 0x001fe400078ec0ff */
[----:B------:R-:W-:-:S03]  /*13b80*/  SHF.R.S32.HI R13, RZ, 0x3, R2 ;  /* 0x00000003ff0d7819 */ /* 0x000fc60000011402 */
[----:B------:R-:W-:Y:S01]  /*13b90*/  IMAD.IADD R8, R6, 0x1, -R5 ;  /* 0x0000000106087824 */ /* 0x000fe200078e0a05 */
[----:B------:R-:W-:-:S03]  /*13ba0*/  UIMAD.WIDE.U32 UR8, UR15, UR10, UR8 ;  /* 0x0000000a0f0872a5 */ /* 0x000fc6000f8e0008 */
[----:B------:R-:W-:Y:S01]  /*13bb0*/  IMAD R2, R8, 0x20, R13 ;  /* 0x0000002008027824 */ /* 0x000fe200078e020d */
[----:B------:R-:W-:-:S03]  /*13bc0*/  UIMAD UR9, UR15, UR11, UR9 ;  /* 0x0000000b0f0972a4 */ /* 0x000fc6000f8e0209 */
[----:B------:R-:W-:Y:S01]  /*13bd0*/  VIADD R6, R2, UR14 ;  /* 0x0000000e02067c36 */ /* 0x000fe20008000000 */
[----:B------:R-:W-:Y:S02]  /*13be0*/  ULDC.64 UR10, c[0x0][0xaf0] ;  /* 0x0002bc00000a7ab9 */ /* 0x000fe40000000a00 */
[----:B------:R-:W-:Y:S01]  /*13bf0*/  UIMAD UR13, UR13, UR10, URZ ;  /* 0x0000000a0d0d72a4 */ /* 0x000fe2000f8e023f */
[----:B------:R-:W-:-:S03]  /*13c00*/  IMAD.MOV.U32 R5, RZ, RZ, R6 ;  /* 0x000000ffff057224 */ /* 0x000fc600078e0006 */
[----:B------:R-:W-:Y:S01]  /*13c10*/  UIMAD UR4, UR12, UR11, UR13 ;  /* 0x0000000b0c0472a4 */ /* 0x000fe2000f8e020d */
[----:B--2---:R-:W-:Y:S01]  /*13c20*/  @P0 IMAD.HI.U32 R2, R6, R3, RZ ;  /* 0x0000000306020227 */ /* 0x004fe200078e00ff */
[----:B------:R-:W-:-:S03]  /*13c30*/  UIMAD.WIDE.U32 UR12, UR12, UR10, UR8 ;  /* 0x0000000a0c0c72a5 */ /* 0x000fc6000f8e0008 */
[----:B------:R-:W-:Y:S01]  /*13c40*/  ULDC.64 UR8, c[0x0][0xae0] ;  /* 0x0002b80000087ab9 */ /* 0x000fe20000000a00 */
[----:B-1----:R-:W-:Y:S01]  /*13c50*/  @P0 SHF.R.U32.HI R5, RZ, R7, R2 ;  /* 0x00000007ff050219 */ /* 0x002fe20000011602 */
[----:B------:R-:W-:Y:S02]  /*13c60*/  UIADD3 UR4, UR13, UR4, URZ ;  /* 0x000000040d047290 */ /* 0x000fe4000fffe03f */
[----:B------:R-:W-:Y:S01]  /*13c70*/  IMAD.U32 R3, RZ, RZ, UR13 ;  /* 0x0000000dff037e24 */ /* 0x000fe2000f8e00ff */
[--C-:B------:R-:W-:Y:S01]  /*13c80*/  SHF.R.S32.HI R4, RZ, 0x1f, R5.reuse ;  /* 0x0000001fff047819 */ /* 0x100fe20000011405 */
[----:B------:R-:W-:Y:S02]  /*13c90*/  IMAD.MOV R7, RZ, RZ, -R5 ;  /* 0x000000ffff077224 */ /* 0x000fe400078e0a05 */
[----:B------:R-:W-:Y:S02]  /*13ca0*/  IMAD.U32 R2, RZ, RZ, UR12 ;  /* 0x0000000cff027e24 */ /* 0x000fe4000f8e00ff */
[----:B------:R-:W-:-:S02]  /*13cb0*/  IMAD R7, R11, R7, R6 ;  /* 0x000000070b077224 */ /* 0x000fc400078e0206 */
[----:B------:R-:W-:Y:S02]  /*13cc0*/  IMAD R4, R4, UR8, RZ ;  /* 0x0000000804047c24 */ /* 0x000fe4000f8e02ff */
[----:B------:R-:W-:Y:S02]  /*13cd0*/  IMAD.U32 R3, RZ, RZ, UR4 ;  /* 0x00000004ff037e24 */ /* 0x000fe4000f8e00ff */
[C---:B------:R-:W-:Y:S01]  /*13ce0*/  IMAD R9, R5.reuse, UR9, R4 ;  /* 0x0000000905097c24 */ /* 0x040fe2000f8e0204 */
[----:B------:R-:W-:Y:S01]  /*13cf0*/  SHF.R.S32.HI R4, RZ, 0x1f, R7 ;  /* 0x0000001fff047819 */ /* 0x000fe20000011407 */
[----:B------:R-:W-:Y:S01]  /*13d00*/  IMAD.WIDE.U32 R2, R5, UR8, R2 ;  /* 0x0000000805027c25 */ /* 0x000fe2000f8e0002 */
[----:B------:R-:W-:-:S03]  /*13d10*/  ULDC.64 UR8, c[0x0][0xad8] ;  /* 0x0002b60000087ab9 */ /* 0x000fc60000000a00 */
[----:B------:R-:W-:Y:S02]  /*13d20*/  IMAD R4, R4, UR8, RZ ;  /* 0x0000000804047c24 */ /* 0x000fe4000f8e02ff */
[----:B------:R-:W-:Y:S02]  /*13d30*/  IMAD.IADD R3, R3, 0x1, R9 ;  /* 0x0000000103037824 */ /* 0x000fe400078e0209 */
[----:B------:R-:W-:Y:S02]  /*13d40*/  VIADD R6, R13, UR14 ;  /* 0x0000000e0d067c36 */ /* 0x000fe40008000000 */
[C---:B------:R-:W-:Y:S02]  /*13d50*/  IMAD R5, R7.reuse, UR9, R4 ;  /* 0x0000000907057c24 */ /* 0x040fe4000f8e0204 */
[----:B------:R-:W-:Y:S01]  /*13d60*/  IMAD.WIDE.U32 R2, R7, UR8, R2 ;  /* 0x0000000807027c25 */ /* 0x000fe2000f8e0002 */
[----:B------:R-:W-:-:S03]  /*13d70*/  ULDC.64 UR8, c[0x0][0xa80] ;  /* 0x0002a00000087ab9 */ /* 0x000fc60000000a00 */
[----:B-----5:R-:W-:Y:S02]  /*13d80*/  IMAD R11, R0, R11, RZ ;  /* 0x0000000b000b7224 */ /* 0x020fe400078e02ff */
        /* <DEDUP_REMOVED lines=37> */
.L_x_2407:
[----:B------:R-:W-:Y:S05]  /*13fe0*/  BSYNC B1 ;  /* 0x0000000000017941 */ /* 0x000fea0003800000 */
.L_x_2406:
        /* <DEDUP_REMOVED lines=22> */
.L_x_2409:
[----:B------:R-:W-:Y:S05]  /*14150*/  BSYNC B1 ;  /* 0x0000000000017941 */ /* 0x000fea0003800000 */
.L_x_2408:
        /* <DEDUP_REMOVED lines=22> */
.L_x_2411:
[----:B------:R-:W-:Y:S05]  /*142c0*/  BSYNC B1 ;  /* 0x0000000000017941 */ /* 0x000fea0003800000 */
.L_x_2410:
[----:B0-----:R-:W-:Y:S01]  /*142d0*/  VIADD R0, R6, 0x60 ;  /* 0x0000006006007836 */ /* 0x001fe20000000000 */
[----:B--2-4-:R-:W2:Y:S04]  /*142e0*/  SHFL.IDX PT, R4, R4, 0x3, 0x181f ;  /* 0x00781f0004047f89 */ /* 0x014ea800000e0000 */
[----:B------:R-:W-:Y:S01]  /*142f0*/  ISETP.GE.AND P0, PT, R0, R11, PT ;  /* 0x0000000b0000720c */ /* 0x000fe20003f06270 */
[----:B-1-3--:R3:W4:-:S12]  /*14300*/  SHFL.IDX PT, R2, R5, 0x3, 0x181f ;  /* 0x00781f0005027f89 */ /* 0x00a71800000e0000 */
[----:B---3--:R-:W-:Y:S05]  /*14310*/  @P0 BRA `(.L_x_2400) ;  /* 0x0000000000480947 */ /* 0x008fea0003800000 */
[----:B------:R-:W-:Y:S01]  /*14320*/  ULDC UR4, c[0x0][0xac8] ;  /* 0x0002b20000047ab9 */ /* 0x000fe20000000800 */
[----:B------:R-:W-:Y:S01]  /*14330*/  ULDC.64 UR8, c[0x0][0x208] ;  /* 0x0000820000087ab9 */ /* 0x000fe20000000a00 */
[----:B------:R-:W-:Y:S02]  /*14340*/  ISETP.GE.AND P3, PT, R7, UR4, PT ;  /* 0x0000000407007c0c */ /* 0x000fe4000bf66270 */
[----:B------:R-:W-:Y:S02]  /*14350*/  ISETP.GE.AND P2, PT, R13, UR4, PT ;  /* 0x000000040d007c0c */ /* 0x000fe4000bf46270 */
[----:B------:R-:W-:Y:S02]  /*14360*/  ISETP.GE.AND P1, PT, R15, UR4, PT ;  /* 0x000000040f007c0c */ /* 0x000fe4000bf26270 */
[----:B------:R-:W-:-:S07]  /*14370*/  ISETP.GE.AND P0, PT, R9, UR4, PT ;  /* 0x0000000409007c0c */ /* 0x000fce000bf06270 */
[----:B----4-:R-:W-:-:S04]  /*14380*/  @!P3 LEA R6, P4, R7, R2, 0x1 ;  /* 0x000000020706b211 */ /* 0x010fc800078808ff */
        /* <DEDUP_REMOVED lines=11> */
.L_x_2400:
[----:B------:R-:W-:Y:S05]  /*14440*/  BSYNC B0 ;  /* 0x0000000000007941 */ /* 0x000fea0003800000 */
.L_x_2390:
[----:B------:R-:W-:Y:S02]  /*14450*/  ULDC UR4, c[0x0][0xc3c] ;  /* 0x00030f0000047ab9 */ /* 0x000fe40000000800 */
[----:B------:R-:W-:-:S06]  /*14460*/  UISETP.GE.AND UP0, UPT, UR7, UR4, UPT ;  /* 0x000000040700728c */ /* 0x000fcc000bf06270 */
[----:B------:R-:W-:-:S13]  /*14470*/  PLOP3.LUT P0, PT, PT, PT, UP0, 0x80, 0x0 ;  /* 0x000000000000781c */ /* 0x000fda0003f0f008 */
[----:B------:R-:W-:Y:S05]  /*14480*/  @!P0 BRA `(.L_x_2412) ;  /* 0xfffffecc00388947 */ /* 0x000fea000383ffff */
[----:B------:R-:W-:Y:S05]  /*14490*/  EXIT ;  /* 0x000000000000794d */ /* 0x000fea0003800000 */
.L_x_2353:
        /* <DEDUP_REMOVED lines=18> */
.L_x_2413:
        /* <DEDUP_REMOVED lines=44> */
.L_x_2417:
        /* <DEDUP_REMOVED lines=40> */
.L_x_2415:
        /* <DEDUP_REMOVED lines=12> */
.L_x_2418:
        /* <DEDUP_REMOVED lines=63> */
.L_x_2419:
        /* <DEDUP_REMOVED lines=62> */
.L_x_2420:
[----:B01----:R-:W-:-:S05]  /*15390*/  LOP3.LUT R3, RZ, R2, RZ, 0x33, !PT ;  /* 0x00000002ff037212 */ /* 0x003fca00078e33ff */
[----:B------:R-:W-:-:S05]  /*153a0*/  IMAD.IADD R2, R4, 0x1, R3 ;  /* 0x0000000104027824 */ /* 0x000fca00078e0203 */
[----:B------:R1:W-:Y:S01]  /*153b0*/  STL [R1+0x4], R2 ;  /* 0x0000040201007387 */ /* 0x0003e20000100800 */
[----:B------:R-:W-:Y:S05]  /*153c0*/  BRA `(.L_x_2421) ;  /* 0x0000000000107947 */ /* 0x000fea0003800000 */
.L_x_2416:
[----:B------:R-:W-:Y:S01]  /*153d0*/  IMAD.U32 R2, RZ, RZ, UR6 ;  /* 0x00000006ff027e24 */ /* 0x000fe2000f8e00ff */
[----:B------:R0:W-:Y:S04]  /*153e0*/  STL [R1+0x4], RZ ;  /* 0x000004ff01007387 */ /* 0x0001e80000100800 */
[----:B------:R0:W-:Y:S04]  /*153f0*/  STL [R1+0x8], RZ ;  /* 0x000008ff01007387 */ /* 0x0001e80000100800 */
[----:B------:R0:W-:Y:S02]  /*15400*/  STL [R1], R2 ;  /* 0x0000000201007387 */ /* 0x0001e40000100800 */
.L_x_2421:
        /* <DEDUP_REMOVED lines=10> */
.L_x_2414:
[----:B0-2---:R-:W2:Y:S01]  /*154b0*/  LDL R0, [R1+0xc] ;  /* 0x00000c0001007983 */ /* 0x005ea20000100800 */
[----:B------:R-:W-:Y:S01]  /*154c0*/  ULDC UR4, c[0x0][0xc3c] ;  /* 0x00030f0000047ab9 */ /* 0x000fe20000000800 */
[----:B------:R-:W-:Y:S02]  /*154d0*/  IMAD.MOV.U32 R19, RZ, RZ, RZ ;  /* 0x000000ffff137224 */ /* 0x000fe400078e00ff */
[----:B------:R0:W-:Y:S01]  /*154e0*/  STL [R1+0x58], RZ ;  /* 0x000058ff01007387 */ /* 0x0001e20000100800 */
[----:B--2---:R-:W-:Y:S01]  /*154f0*/  ISETP.GE.AND P0, PT, R0, UR4, PT ;  /* 0x0000000400007c0c */ /* 0x004fe2000bf06270 */
[----:B------:R-:W-:-:S05]  /*15500*/  IMAD.MOV.U32 R0, RZ, RZ, 0x1 ;  /* 0x00000001ff007424 */ /* 0x000fca00078e00ff */
[----:B------:R0:W-:Y:S07]  /*15510*/  STL [R1+0x14], R0 ;  /* 0x0000140001007387 */ /* 0x0001ee0000100800 */
[----:B------:R-:W-:Y:S05]  /*15520*/  @P0 BRA `(.L_x_2422) ;  /* 0x0000006800600947 */ /* 0x000fea0003800000 */
[----:B------:R-:W2:Y:S01]  /*15530*/  S2UR UR5, SR_CgaCtaId ;  /* 0x00000000000579c3 */ /* 0x000ea20000008800 */
[C---:B0-----:R-:W-:Y:S01]  /*15540*/  IMAD.SHL.U32 R0, R6.reuse, 0x8, RZ ;  /* 0x0000000806007824 */ /* 0x041fe200078e00ff */
[----:B------:R-:W-:Y:S01]  /*15550*/  LOP3.LUT R4, R6, 0x7f, RZ, 0xc0, !PT ;  /* 0x0000007f06047812 */ /* 0x000fe200078ec0ff */
[----:B------:R-:W-:Y:S01]  /*15560*/  UMOV UR4, 0x400 ;  /* 0x0000040000047882 */ /* 0x000fe20000000000 */
[----:B------:R-:W-:Y:S01]  /*15570*/  BSSY B8, `(.L_x_2422) ;  /* 0x0000693000087945 */ /* 0x000fe20003800000 */
[----:B------:R-:W-:Y:S01]  /*15580*/  IMAD.MOV.U32 R19, RZ, RZ, RZ ;  /* 0x000000ffff137224 */ /* 0x000fe200078e00ff */
[----:B------:R-:W-:Y:S01]  /*15590*/  LOP3.LUT R3, R0, 0x1f8, RZ, 0xc0, !PT ;  /* 0x000001f800037812 */ /* 0x000fe200078ec0ff */
[----:B-1----:R-:W-:Y:S01]  /*155a0*/  IMAD.SHL.U32 R2, R4, 0x8, RZ ;  /* 0x0000000804027824 */ /* 0x002fe200078e00ff */
        /* <DEDUP_REMOVED lines=9> */
[----:B--2---:R-:W-:-:S06]  /*15640*/  ULEA UR4, UR5, UR4, 0x18 ;  /* 0x0000000405047291 */ /* 0x004fcc000f8ec03f */
[----:B------:R-:W-:-:S04]  /*15650*/  IMAD.U32 R18, RZ, RZ, UR4 ;  /* 0x00000004ff127e24 */ /* 0x000fc8000f8e00ff */
[----:B------:R-:W-:-:S05]  /*15660*/  IMAD R3, R3, 0x2, R18 ;  /* 0x0000000203037824 */ /* 0x000fca00078e0212 */
[----:B------:R0:W-:Y:S04]  /*15670*/  STL [R1+0x24], R3 ;  /* 0x0000240301007387 */ /* 0x0001e80000100800 */
[----:B------:R1:W-:Y:S04]  /*15680*/  STL [R1+0x14], R2 ;  /* 0x0000140201007387 */ /* 0x0003e80000100800 */
[----:B------:R2:W-:Y:S01]  /*15690*/  STL [R1+0x58], RZ ;  /* 0x000058ff01007387 */ /* 0x0005e20000100800 */
[C---:B0-----:R-:W-:Y:S02]  /*156a0*/  LOP3.LUT R3, R0.reuse, 0x40, RZ, 0xfc, !PT ;  /* 0x0000004000037812 */ /* 0x041fe400078efcff */
[----:B-1----:R-:W-:-:S02]  /*156b0*/  LOP3.LUT R2, R0, 0x80, RZ, 0xfc, !PT ;  /* 0x0000008000027812 */ /* 0x002fc400078efcff */
[----:B--2---:R-:W-:-:S07]  /*156c0*/  LOP3.LUT R0, R0, 0xc0, RZ, 0xfc, !PT ;  /* 0x000000c000007812 */ /* 0x004fce00078efcff */
.L_x_2537:
[----:B------:R-:W2:Y:S01]  /*156d0*/  LDL R0, [R1+0xc] ;  /* 0x00000c0001007983 */ /* 0x000ea20000100800 */
[----:B------:R-:W2:Y:S01]  /*156e0*/  LDC.64 R2, c[0x0][0xc88] ;  /* 0x00032200ff027b82 */ /* 0x000ea20000000a00 */
[----:B------:R-:W-:Y:S01]  /*156f0*/  ULDC.64 UR4, c[0x0][0x208] ;  /* 0x0000820000047ab9 */ /* 0x000fe20000000a00 */
[----:B--2---:R-:W-:-:S05]  /*15700*/  IMAD.WIDE R2, R0, 0x4, R2 ;  /* 0x0000000400027825 */ /* 0x004fca00078e0202 */
[----:B------:R-:W2:Y:S01]  /*15710*/  LDG.E R11, desc[UR4][R2.64] ;  /* 0x00000004020b7981 */ /* 0x000ea2000c1e1900 */
[----:B------:R-:W-:Y:S05]  /*15720*/  YIELD ;  /* 0x0000000000007946 */ /* 0x000fea0003800000 */
[----:B------:R-:W-:Y:S01]  /*15730*/  ULDC.64 UR4, c[0x0][0xa28] ;  /* 0x00028a0000047ab9 */ /* 0x000fe20000000a00 */
[----:B------:R-:W-:Y:S01]  /*15740*/  IMAD.MOV.U32 R0, RZ, RZ, RZ ;  /* 0x000000ffff007224 */ /* 0x000fe200078e00ff */
[----:B------:R-:W-:Y:S01]  /*15750*/  ISETP.NE.U32.AND P0, PT, RZ, UR4, PT ;  /* 0x00000004ff007c0c */ /* 0x000fe2000bf05070 */
[----:B------:R-:W-:Y:S01]  /*15760*/  ULDC.64 UR10, c[0x0][0x208] ;  /* 0x00008200000a7ab9 */ /* 0x000fe20000000a00 */
[----:B01----:R-:W-:Y:S01]  /*15770*/  IMAD.MOV.U32 R6, RZ, RZ, RZ ;  /* 0x000000ffff067224 */ /* 0x003fe200078e00ff */
        /* <DEDUP_REMOVED lines=10> */
[----:B------:R0:W-:Y:S01]  /*15820*/  STL [R1+0x44], R4 ;  /* 0x0000440401007387 */ /* 0x0001e20000100800 */
        /* <DEDUP_REMOVED lines=37> */
.L_x_2423:
[----:B------:R-:W2:Y:S01]  /*15a80*/  LDL.LU R7, [R1+0x8] ;  /* 0x0000080001077983 */ /* 0x000ea20000300800 */
[----:B------:R-:W-:Y:S02]  /*15a90*/  ULDC.64 UR4, c[0x0][0xa20] ;  /* 0x0002880000047ab9 */ /* 0x000fe40000000a00 */
[----:B------:R-:W-:-:S04]  /*15aa0*/  ISETP.NE.U32.AND P1, PT, RZ, UR4, PT ;  /* 0x00000004ff007c0c */ /* 0x000fc8000bf25070 */
[----:B------:R-:W-:Y:S02]  /*15ab0*/  ISETP.NE.AND.EX P1, PT, RZ, UR5, PT, P1 ;  /* 0x00000005ff007c0c */ /* 0x000fe4000bf25310 */
[C---:B--2---:R-:W-:Y:S02]  /*15ac0*/  LOP3.LUT R2, R7.reuse, 0xff000000, RZ, 0xc0, !PT ;  /* 0xff00000007027812 */ /* 0x044fe400078ec0ff */
        /* <DEDUP_REMOVED lines=11> */
[----:B--2---:R-:W-:-:S05]  /*15b80*/  IADD3.X R7, R10, UR5, RZ, P0, !PT ;  /* 0x000000050a077c10 */ /* 0x004fca00087fe4ff */
[----:B------:R2:W5:Y:S01]  /*15b90*/  LDG.E R6, desc[UR6][R6.64] ;  /* 0x0000000606067981 */ /* 0x000562000c1e1900 */
[----:B------:R-:W-:Y:S05]  /*15ba0*/  BRA `(.L_x_2425) ;  /* 0x0000000000147947 */ /* 0x000fea0003800000 */
.L_x_2424:
[----:B------:R-:W-:Y:S05]  /*15bb0*/  @!P0 BRA `(.L_x_2425) ;  /* 0x0000000000108947 */ /* 0x000fea0003800000 */
[----:B------:R-:W-:Y:S02]  /*15bc0*/  ULDC.64 UR4, c[0x0][0x208] ;  /* 0x0000820000047ab9 */ /* 0x000fe40000000a00 */
[----:B------:R-:W3:Y:S04]  /*15bd0*/  LDG.E R6, desc[UR4][R4.64] ;  /* 0x0000000404067981 */ /* 0x000ee8000c1e1900 */
[----:B------:R-:W3:Y:S02]  /*15be0*/  LDG.E R4, desc[UR4][R4.64+0x4] ;  /* 0x0000040404047981 */ /* 0x000ee4000c1e1900 */
[----:B---3--:R-:W-:-:S07]  /*15bf0*/  IMAD.IADD R6, R4, 0x1, -R6 ;  /* 0x0000000104067824 */ /* 0x008fce00078e0a06 */
.L_x_2425:
[----:B------:R-:W3:Y:S01]  /*15c00*/  LDL R5, [R1+0x4] ;  /* 0x0000040001057983 */ /* 0x000ee20000100800 */
[----:B-----5:R-:W-:Y:S01]  /*15c10*/  IMAD.IADD R6, R6, 0x1, -R0 ;  /* 0x0000000106067824 */ /* 0x020fe200078e0a00 */
[----:B------:R-:W-:Y:S01]  /*15c20*/  BSSY B0, `(.L_x_2426) ;  /* 0x000003a000007945 */ /* 0x000fe20003800000 */
[----:B------:R-:W4:Y:S02]  /*15c30*/  LDC R0, c[0x0][0x448] ;  /* 0x00011200ff007b82 */ /* 0x000f240000000800 */
[----:B----4-:R-:W-:-:S13]  /*15c40*/  ISETP.NE.AND P0, PT, R0, 0x1, PT ;  /* 0x000000010000780c */ /* 0x010fda0003f05270 */
[----:B--2---:R-:W2:Y:S08]  /*15c50*/  @P0 LDC R3, c[0x0][0x44c] ;  /* 0x00011300ff030b82 */ /* 0x004eb00000000800 */
[----:B------:R-:W4:Y:S01]  /*15c60*/  @P0 LDC R4, c[0x0][0x450] ;  /* 0x00011400ff040b82 */ /* 0x000f220000000800 */
[----:B---3--:R-:W-:Y:S02]  /*15c70*/  IMAD.SHL.U32 R0, R5, 0x80, RZ ;  /* 0x0000008005007824 */ /* 0x008fe400078e00ff */
[----:B------:R-:W-:-:S02]  /*15c80*/  IMAD.MOV.U32 R5, RZ, RZ, RZ ;  /* 0x000000ffff057224 */ /* 0x000fc400078e00ff */
[----:B------:R-:W-:Y:S02]  /*15c90*/  VIADD R0, R0, 0x7f ;  /* 0x0000007f00007836 */ /* 0x000fe40000000000 */
[----:B------:R-:W-:Y:S02]  /*15ca0*/  IMAD.MOV.U32 R10, RZ, RZ, R5 ;  /* 0x000000ffff0a7224 */ /* 0x000fe400078e0005 */
[----:B--2---:R-:W-:-:S05]  /*15cb0*/  @P0 IMAD.HI.U32 R3, R0, R3, RZ ;  /* 0x0000000300030227 */ /* 0x004fca00078e00ff */
[----:B----4-:R-:W-:Y:S01]  /*15cc0*/  @P0 SHF.R.U32.HI R0, RZ, R4, R3 ;  /* 0x00000004ff000219 */ /* 0x010fe20000011603 */
[C---:B------:R-:W-:Y:S01]  /*15cd0*/  VIADD R3, R6.reuse, 0x4f ;  /* 0x0000004f06037836 */ /* 0x040fe20000000000 */
[----:B------:R-:W-:Y:S02]  /*15ce0*/  IADD3 R6, R6, 0x50, -R9 ;  /* 0x0000005006067810 */ /* 0x000fe40007ffe809 */
[----:B01----:R-:W-:Y:S01]  /*15cf0*/  LOP3.LUT R9, R2, 0xff, RZ, 0xc0, !PT ;  /* 0x000000ff02097812 */ /* 0x003fe200078ec0ff */
[----:B------:R-:W-:-:S04]  /*15d00*/  IMAD.HI R3, R3, 0x66666667, RZ ;  /* 0x6666666703037827 */ /* 0x000fc800078e02ff */
[----:B------:R-:W-:Y:S01]  /*15d10*/  IMAD.IADD R0, R6, 0x1, R0 ;  /* 0x0000000106007824 */ /* 0x000fe200078e0200 */
[----:B------:R-:W-:-:S03]  /*15d20*/  SHF.R.U32.HI R4, RZ, 0x1f, R3 ;  /* 0x0000001fff047819 */ /* 0x000fc60000011603 */
[----:B------:R-:W-:Y:S01]  /*15d30*/  IMAD.HI R0, R0, 0x66666667, RZ ;  /* 0x6666666700007827 */ /* 0x000fe200078e02ff */
[----:B------:R-:W-:-:S04]  /*15d40*/  LEA.HI.SX32 R4, R3, R4, 0x1b ;  /* 0x0000000403047211 */ /* 0x000fc800078fdaff */
[----:B------:R-:W-:-:S04]  /*15d50*/  SHF.R.U32.HI R3, RZ, 0x1f, R0 ;  /* 0x0000001fff037819 */ /* 0x000fc80000011600 */
[----:B------:R-:W-:Y:S02]  /*15d60*/  LEA.HI.SX32 R3, R0, R3, 0x1b ;  /* 0x0000000300037211 */ /* 0x000fe400078fdaff */
[----:B------:R-:W-:Y:S02]  /*15d70*/  SHF.R.U32.HI R0, RZ, 0x10, R2 ;  /* 0x00000010ff007819 */ /* 0x000fe40000011602 */
[----:B------:R-:W-:Y:S02]  /*15d80*/  VIMNMX R8, R4, R3, PT ;  /* 0x0000000304087248 */ /* 0x000fe40003fe0100 */
[----:B------:R-:W-:Y:S02]  /*15d90*/  ISETP.NE.AND P0, PT, R0, RZ, PT ;  /* 0x000000ff0000720c */ /* 0x000fe40003f05270 */
[----:B------:R-:W-:Y:S01]  /*15da0*/  ISETP.GE.AND P1, PT, R8, 0x1, PT ;  /* 0x000000010800780c */ /* 0x000fe20003f26270 */
[----:B------:R0:W-:Y:S04]  /*15db0*/  STL [R1+0x38], R8 ;  /* 0x0000380801007387 */ /* 0x0001e80000100800 */
[----:B------:R0:W-:Y:S04]  /*15dc0*/  STL [R1+0x3c], R5 ;  /* 0x00003c0501007387 */ /* 0x0001e80000100800 */
[----:B------:R0:W-:Y:S02]  /*15dd0*/  STL [R1+0x48], R9 ;  /* 0x0000480901007387 */ /* 0x0001e40000100800 */
[----:B------:R-:W1:Y:S02]  /*15de0*/  @!P0 LDC R0, c[0x0][0x9f0] ;  /* 0x00027c00ff008b82 */ /* 0x000e640000000800 */
[----:B------:R-:W-:Y:S05]  /*15df0*/  @!P1 BRA `(.L_x_2427) ;  /* 0x0000000000709947 */ /* 0x000fea0003800000 */
[----:B-1----:R-:W-:-:S04]  /*15e00*/  IABS R4, R0 ;  /* 0x0000000000047213 */ /* 0x002fc80000000000 */
[----:B------:R-:W1:Y:S08]  /*15e10*/  I2F.RP R2, R4 ;  /* 0x0000000400027306 */ /* 0x000e700000209400 */
[----:B-1----:R-:W1:Y:S02]  /*15e20*/  MUFU.RCP R2, R2 ;  /* 0x0000000200027308 */ /* 0x002e640000001000 */
[----:B-1----:R-:W-:-:S06]  /*15e30*/  VIADD R2, R2, 0xffffffe ;  /* 0x0ffffffe02027836 */ /* 0x002fcc0000000000 */
[----:B------:R-:W1:Y:S02]  /*15e40*/  F2I.FTZ.U32.TRUNC.NTZ R3, R2 ;  /* 0x0000000200037305 */ /* 0x000e64000021f000 */
[----:B-1----:R-:W-:-:S04]  /*15e50*/  IMAD.MOV R2, RZ, RZ, -R3 ;  /* 0x000000ffff027224 */ /* 0x002fc800078e0a03 */
[----:B0-----:R-:W-:Y:S02]  /*15e60*/  IMAD R5, R2, R4, RZ ;  /* 0x0000000402057224 */ /* 0x001fe400078e02ff */
[----:B------:R-:W-:-:S04]  /*15e70*/  IMAD.MOV.U32 R2, RZ, RZ, RZ ;  /* 0x000000ffff027224 */ /* 0x000fc800078e00ff */
[----:B------:R-:W-:Y:S01]  /*15e80*/  IMAD.HI.U32 R7, R3, R5, R2 ;  /* 0x0000000503077227 */ /* 0x000fe200078e0002 */
        /* <DEDUP_REMOVED lines=19> */
.L_x_2427:
[----:B------:R-:W-:Y:S05]  /*15fc0*/  BSYNC B0 ;  /* 0x0000000000007941 */ /* 0x000fea0003800000 */
.L_x_2426:
[----:B-1----:R-:W-:Y:S01]  /*15fd0*/  IMAD.MOV.U32 R0, RZ, RZ, R10 ;  /* 0x000000ffff007224 */ /* 0x002fe200078e000a */
[----:B------:R-:W-:Y:S03]  /*15fe0*/  BSSY B7, `(.L_x_2428) ;  /* 0x00004ca000077945 */ /* 0x000fe60003800000 */
[----:B------:R-:W-:-:S05]  /*15ff0*/  IMAD R2, R9, R0, RZ ;  /* 0x0000000009027224 */ /* 0x000fca00078e02ff */
[----:B------:R-:W-:Y:S01]  /*16000*/  VIADDMNMX R0, R2, R0, R8, PT ;  /* 0x0000000002007246 */ /* 0x000fe20003800108 */
[----:B------:R1:W-:Y:S03]  /*16010*/  STL [R1+0x28], R2 ;  /* 0x0000280201007387 */ /* 0x0003e60000100800 */
[----:B------:R-:W-:Y:S01]  /*16020*/  ISETP.GT.AND P0, PT, R0, R2, PT ;  /* 0x000000020000720c */ /* 0x000fe20003f04270 */
[----:B------:R1:W-:-:S12]  /*16030*/  STL [R1+0x40], R0 ;  /* 0x0000400001007387 */ /* 0x0003d80000100800 */
[----:B------:R-:W-:Y:S05]  /*16040*/  @P0 BRA `(.L_x_2429) ;  /* 0x00000000004c0947 */ /* 0x000fea0003800000 */
[----:B-1----:R-:W1:Y:S02]  /*16050*/  S2R R0, SR_TID.X ;  /* 0x0000000000007919 */ /* 0x002e640000002100 */
[----:B-1----:R-:W-:-:S04]  /*16060*/  LOP3.LUT R0, R0, 0x7f, RZ, 0xc0, !PT ;  /* 0x0000007f00007812 */ /* 0x002fc800078ec0ff */
[----:B------:R-:W-:-:S13]  /*16070*/  ISETP.NE.AND P0, PT, R0, RZ, PT ;  /* 0x000000ff0000720c */ /* 0x000fda0003f05270 */
[----:B------:R-:W-:Y:S05]  /*16080*/  @P0 BRA `(.L_x_2430) ;  /* 0x0000004800fc0947 */ /* 0x000fea0003800000 */
[----:B------:R-:W1:Y:S01]  /*16090*/  S2R R3, SR_LANEID ;  /* 0x0000000000037919 */ /* 0x000e620000000000 */
[----:B------:R-:W-:Y:S01]  /*160a0*/  VOTEU.ANY UR4, UPT, PT ;  /* 0x0000000000047886 */ /* 0x000fe200038e0100 */
[----:B------:R-:W-:Y:S01]  /*160b0*/  ULDC.64 UR6, c[0x0][0x208] ;  /* 0x0000820000067ab9 */ /* 0x000fe20000000a00 */
[----:B------:R-:W1:Y:S08]  /*160c0*/  FLO.U32 R0, UR4 ;  /* 0x0000000400007d00 */ /* 0x000e7000080e0000 */
[----:B0-----:R-:W0:Y:S01]  /*160d0*/  POPC R5, UR4 ;  /* 0x0000000400057d09 */ /* 0x001e220008000000 */
[----:B-1----:R-:W-:-:S02]  /*160e0*/  ISETP.EQ.U32.AND P0, PT, R0, R3, PT ;  /* 0x000000030000720c */ /* 0x002fc40003f02070 */
[----:B------:R-:W0:Y:S11]  /*160f0*/  LDC.64 R2, c[0x0][0xc60] ;  /* 0x00031800ff027b82 */ /* 0x000e360000000a00 */
[----:B0-----:R-:W3:Y:S01]  /*16100*/  @P0 ATOMG.E.ADD.STRONG.GPU PT, R3, desc[UR6][R2.64], R5 ;  /* 0x00000005020309a8 */ /* 0x001ee200081ee1c6 */
[----:B------:R-:W0:Y:S02]  /*16110*/  S2R R4, SR_LTMASK ;  /* 0x0000000000047919 */ /* 0x000e240000003900 */
[----:B0-----:R-:W-:-:S04]  /*16120*/  LOP3.LUT R4, R4, UR4, RZ, 0xc0, !PT ;  /* 0x0000000404047c12 */ /* 0x001fc8000f8ec0ff */
[----:B------:R-:W0:Y:S01]  /*16130*/  POPC R7, R4 ;  /* 0x0000000400077309 */ /* 0x000e220000000000 */
[----:B---3--:R-:W0:Y:S02]  /*16140*/  SHFL.IDX PT, R0, R3, R0, 0x1f ;  /* 0x00001f0003007589 */ /* 0x008e2400000e0000 */
[----:B0-----:R-:W-:-:S05]  /*16150*/  IADD3 R0, R0, UR38, R7 ;  /* 0x0000002600007c10 */ /* 0x001fca000fffe007 */
[----:B------:R3:W-:Y:S01]  /*16160*/  STL [R1], R0 ;  /* 0x0000000001007387 */ /* 0x0007e20000100800 */
[----:B------:R-:W-:Y:S05]  /*16170*/  BRA `(.L_x_2430) ;  /* 0x0000004800c07947 */ /* 0x000fea0003800000 */
.L_x_2429:
[----:B-1----:R-:W-:Y:S01]  /*16180*/  VIADD R0, R18, 0x24400 ;  /* 0x0002440012007836 */ /* 0x002fe20000000000 */
[----:B------:R-:W-:Y:S04]  /*16190*/  BSSY B6, `(.L_x_2431) ;  /* 0x0000013000067945 */ /* 0x000fe80003800000 */
[----:B------:R-:W-:-:S13]  /*161a0*/  LOP3.LUT P0, RZ, R0, 0x3ff, RZ, 0xc0, !PT ;  /* 0x000003ff00ff7812 */ /* 0x000fda000780c0ff */
[----:B------:R-:W-:Y:S05]  /*161b0*/  @!P0 BRA `(.L_x_2432) ;  /* 0x0000000000408947 */ /* 0x000fea0003800000 */
[----:B------:R-:W-:Y:S01]  /*161c0*/  MOV R2, 0x0 ;  /* 0x0000000000027802 */ /* 0x000fe20000000f00 */
[----:B------:R-:W-:Y:S01]  /*161d0*/  ULDC.64 UR6, c[0x4][0x1b8] ;  /* 0x01006e0000067ab9 */ /* 0x000fe20000000a00 */
[----:B------:R-:W-:Y:S01]  /*161e0*/  ULDC.64 UR8, c[0x4][0x1c0] ;  /* 0x0100700000087ab9 */ /* 0x000fe20000000a00 */
[----:B------:R-:W-:Y:S01]  /*161f0*/  ULDC.64 UR4, c[0x4][0x118] ;  /* 0x0100460000047ab9 */ /* 0x000fe20000000a00 */
[----:B------:R-:W-:Y:S02]  /*16200*/  IMAD.U32 R4, RZ, RZ, UR6 ;  /* 0x00000006ff047e24 */ /* 0x000fe4000f8e00ff */
        /* <DEDUP_REMOVED lines=11> */
.L_x_2432:
[----:B------:R-:W-:Y:S05]  /*162c0*/  BSYNC B6 ;  /* 0x0000000000067941 */ /* 0x000fea0003800000 */
.L_x_2431:
        /* <DEDUP_REMOVED lines=8> */
[----:B------:R1:W3:Y:S01]  /*16350*/  LDC.64 R2, c[0x4][R0] ;  /* 0x0100000000027b82 */ /* 0x0002e20000000a00 */
[----:B------:R-:W-:Y:S02]  /*16360*/  IMAD.U32 R4, RZ, RZ, UR6 ;  /* 0x00000006ff047e24 */ /* 0x000fe4000f8e00ff */
[----:B0-----:R-:W-:Y:S02]  /*16370*/  IMAD.U32 R5, RZ, RZ, UR7 ;  /* 0x00000007ff057e24 */ /* 0x001fe4000f8e00ff */
[----:B------:R-:W-:Y:S02]  /*16380*/  IMAD.U32 R6, RZ, RZ, UR8 ;  /* 0x00000008ff067e24 */ /* 0x000fe4000f8e00ff */
[----:B------:R-:W-:-:S02]  /*16390*/  IMAD.U32 R7, RZ, RZ, UR9 ;  /* 0x00000009ff077e24 */ /* 0x000fc4000f8e00ff */
[----:B--2---:R-:W-:Y:S02]  /*163a0*/  IMAD.U32 R10, RZ, RZ, UR4 ;  /* 0x00000004ff0a7e24 */ /* 0x004fe4000f8e00ff */
[----:B------:R-:W-:Y:S02]  /*163b0*/  IMAD.U32 R11, RZ, RZ, UR5 ;  /* 0x00000005ff0b7e24 */ /* 0x000fe4000f8e00ff */
[----:B------:R-:W-:Y:S02]  /*163c0*/  IMAD.MOV.U32 R8, RZ, RZ, 0x70 ;  /* 0x00000070ff087424 */ /* 0x000fe400078e00ff */
[----:B------:R-:W-:Y:S02]  /*163d0*/  IMAD.MOV.U32 R12, RZ, RZ, 0x1 ;  /* 0x00000001ff0c7424 */ /* 0x000fe400078e00ff */
[----:B-1----:R-:W-:-:S07]  /*163e0*/  IMAD.MOV.U32 R13, RZ, RZ, RZ ;  /* 0x000000ffff0d7224 */ /* 0x002fce00078e00ff */
[----:B------:R-:W-:-:S07]  /*163f0*/  LEPC R20, `(.L_x_2435) ;  /* 0x000000001014794e */ /* 0x000fce0000000000 */
[----:B---3--:R-:W-:Y:S05]  /*16400*/  CALL.ABS.NOINC R2 ;  /* 0x0000000002007343 */ /* 0x008fea0003c00000 */
.L_x_2435:
        /* <DEDUP_REMOVED lines=16> */
.L_x_2434:
[----:B------:R-:W-:Y:S05]  /*16510*/  BSYNC B6 ;  /* 0x0000000000067941 */ /* 0x000fea0003800000 */
.L_x_2433:
[----:B------:R-:W3:Y:S01]  /*16520*/  LDL.LU R4, [R1+0x1c] ;  /* 0x00001c0001047983 */ /* 0x000ee20000300800 */
[----:B------:R-:W-:-:S03]  /*16530*/  ULDC.64 UR4, c[0x0][0x9f8] ;  /* 0x00027e0000047ab9 */ /* 0x000fc60000000a00 */
[----:B------:R-:W4:Y:S01]  /*16540*/  LDL R7, [R1+0x10] ;  /* 0x0000100001077983 */ /* 0x000f220000100800 */
[----:B------:R-:W-:Y:S01]  /*16550*/  ISETP.NE.U32.AND P0, PT, RZ, UR4, PT ;  /* 0x00000004ff007c0c */ /* 0x000fe2000bf05070 */
[----:B------:R-:W-:Y:S02]  /*16560*/  ULDC.64 UR6, c[0x0][0x208] ;  /* 0x0000820000067ab9 */ /* 0x000fe40000000a00 */
[----:B------:R-:W5:Y:S01]  /*16570*/  LDL R0, [R1+0x40] ;  /* 0x0000400001007983 */ /* 0x000f620000100800 */
[----:B------:R-:W-:-:S13]  /*16580*/  ISETP.NE.AND.EX P0, PT, RZ, UR5, PT, P0 ;  /* 0x00000005ff007c0c */ /* 0x000fda000bf05300 */
[----:B------:R-:W-:-:S04]  /*16590*/  @P0 IADD3 R2, P1, R17, UR4, RZ ;  /* 0x0000000411020c10 */ /* 0x000fc8000ff3e0ff */
[----:B---3--:R-:W-:Y:S01]  /*165a0*/  @P0 IADD3.X R3, R4, UR5, RZ, P1, !PT ;  /* 0x0000000504030c10 */ /* 0x008fe20008ffe4ff */
[----:B------:R-:W-:-:S04]  /*165b0*/  ULDC.64 UR4, c[0x0][0xa08] ;  /* 0x0002820000047ab9 */ /* 0x000fc80000000a00 */
[----:B----4-:R1:W0:Y:S02]  /*165c0*/  @P0 LDG.E R7, desc[UR6][R2.64] ;  /* 0x0000000602070981 */ /* 0x010224000c1e1900 */
[----:B-1----:R-:W1:Y:S01]  /*165d0*/  LDC.64 R2, c[0x0][0x418] ;  /* 0x00010600ff027b82 */ /* 0x002e620000000a00 */
[----:B-----5:R-:W-:Y:S01]  /*165e0*/  VIADD R0, R0, 0xffffffff ;  /* 0xffffffff00007836 */ /* 0x020fe20000000000 */
[----:B0-----:R-:W-:Y:S01]  /*165f0*/  SHF.R.S32.HI R8, RZ, 0x1f, R7 ;  /* 0x0000001fff087819 */ /* 0x001fe20000011407 */
[----:B------:R0:W-:Y:S04]  /*16600*/  @P0 STL [R1+0x10], R7 ;  /* 0x0000100701000387 */ /* 0x0001e80000100800 */
[----:B------:R0:W-:Y:S01]  /*16610*/  STL [R1+0x1c], R8 ;  /* 0x00001c0801007387 */ /* 0x0001e20000100800 */
[----:B-1----:R-:W-:Y:S01]  /*16620*/  LOP3.LUT P0, RZ, R2, UR4, RZ, 0xfc, !PT ;  /* 0x0000000402ff7c12 */ /* 0x002fe2000f80fcff */
[----:B------:R-:W-:-:S03]  /*16630*/  UMOV UR4, 0xffffffff ;  /* 0xffffffff00047882 */ /* 0x000fc60000000000 */
[----:B------:R-:W-:-:S04]  /*16640*/  LOP3.LUT P0, RZ, R3, UR5, RZ, 0xfc, P0 ;  /* 0x0000000503ff7c12 */ /* 0x000fc8000800fcff */
[----:B------:R-:W-:Y:S01]  /*16650*/  SEL R17, R7, RZ, !P0 ;  /* 0x000000ff07117207 */ /* 0x000fe20004000000 */
[----:B0-----:R-:W-:Y:S08]  /*16660*/  BRA.DIV UR4, `(.L_x_2436) ;  /* 0x0000005e04b07947 */ /* 0x001ff0000b800000 */
[----:B------:R-:W0:Y:S02]  /*16670*/  S2R R4, SR_TID.X ;  /* 0x0000000000047919 */ /* 0x000e240000002100 */
[----:B0-----:R-:W-:-:S04]  /*16680*/  SHF.R.U32.HI R4, RZ, 0x5, R4 ;  /* 0x00000005ff047819 */ /* 0x001fc80000011604 */
[----:B------:R-:W-:-:S05]  /*16690*/  LOP3.LUT R4, R4, 0x3, RZ, 0xc0, !PT ;  /* 0x0000000304047812 */ /* 0x000fca00078ec0ff */
[----:B------:R0:W1:Y:S02]  /*166a0*/  SHFL.IDX PT, R14, R4, RZ, 0x1f ;  /* 0x00001fff040e7589 */ /* 0x00006400000e0000 */
.L_x_2553:
[----:B------:R-:W-:Y:S01]  /*166b0*/  PLOP3.LUT P1, PT, PT, PT, PT, 0x8, 0x0 ;  /* 0x000000000000781c */ /* 0x000fe20003f2e170 */
[----:B------:R3:W-:Y:S01]  /*166c0*/  STL [R1+0x8], R0 ;  /* 0x0000080001007387 */ /* 0x0007e20000100800 */
[----:B-1----:R-:W-:Y:S02]  /*166d0*/  ISETP.NE.AND P0, PT, R14, RZ, PT ;  /* 0x000000ff0e00720c */ /* 0x002fe40003f05270 */
[----:B0-----:R-:W-:-:S05]  /*166e0*/  P2R R4, PR, RZ, 0x2 ;  /* 0x00000002ff047803 */ /* 0x001fca0000000000 */
[----:B------:R3:W-:Y:S06]  /*166f0*/  STL [R1+0x20], R4 ;  /* 0x0000200401007387 */ /* 0x0007ec0000100800 */
[----:B------:R-:W-:Y:S05]  /*16700*/  @P0 BRA `(.L_x_2437) ;  /* 0x0000000400440947 */ /* 0x000fea0003800000 */
[----:B------:R-:W-:-:S03]  /*16710*/  UMOV UR4, 0xffffffff ;  /* 0xffffffff00047882 */ /* 0x000fc60000000000 */
[----:B------:R-:W-:Y:S05]  /*16720*/  BRA.DIV UR4, `(.L_x_2438) ;  /* 0x0000005e04b47947 */ /* 0x000fea000b800000 */
[----:B------:R-:W-:-:S13]  /*16730*/  ELECT P6, URZ, PT ;  /* 0x00000000003f782f */ /* 0x000fda00038c0000 */
.L_x_2556:
[----:B------:R-:W-:Y:S05]  /*16740*/  @!P6 BRA `(.L_x_2437) ;  /* 0x000000040034e947 */ /* 0x000fea0003800000 */
[----:B------:R-:W-:-:S04]  /*16750*/  ISETP.NE.U32.AND P0, PT, R2, RZ, PT ;  /* 0x000000ff0200720c */ /* 0x000fc80003f05070 */
[----:B------:R-:W-:-:S13]  /*16760*/  ISETP.NE.AND.EX P0, PT, R3, RZ, PT, P0 ;  /* 0x000000ff0300720c */ /* 0x000fda0003f05300 */
[----:B------:R-:W-:Y:S05]  /*16770*/  @!P0 BRA `(.L_x_2439) ;  /* 0x0000000000548947 */ /* 0x000fea0003800000 */
[----:B------:R-:W0:Y:S01]  /*16780*/  LDC R6, c[0x0][0x43c] ;  /* 0x00010f00ff067b82 */ /* 0x000e220000000800 */
[----:B------:R-:W-:Y:S01]  /*16790*/  IMAD.MOV.U32 R9, RZ, RZ, R0 ;  /* 0x000000ffff097224 */ /* 0x000fe200078e0000 */
[----:B------:R-:W-:Y:S01]  /*167a0*/  ULDC.64 UR4, c[0x0][0x428] ;  /* 0x00010a0000047ab9 */ /* 0x000fe20000000a00 */
[----:B------:R-:W-:Y:S02]  /*167b0*/  ULDC.64 UR6, c[0x0][0x208] ;  /* 0x0000820000067ab9 */ /* 0x000fe40000000a00 */
[----:B---3--:R-:W-:Y:S01]  /*167c0*/  IMAD.MOV.U32 R0, RZ, RZ, R9 ;  /* 0x000000ffff007224 */ /* 0x008fe200078e0009 */
[----:B0-----:R-:W-:-:S13]  /*167d0*/  ISETP.NE.AND P0, PT, R6, 0x1, PT ;  /* 0x000000010600780c */ /* 0x001fda0003f05270 */
[----:B------:R-:W0:Y:S02]  /*167e0*/  @P0 LDC.64 R4, c[0x0][0x440] ;  /* 0x00011000ff040b82 */ /* 0x000e240000000a00 */
[----:B0-----:R-:W-:-:S05]  /*167f0*/  @P0 IMAD.HI.U32 R4, R9, R4, RZ ;  /* 0x0000000409040227 */ /* 0x001fca00078e00ff */
        /* <DEDUP_REMOVED lines=13> */
.L_x_2439:
[----:B0-----:R-:W4:Y:S01]  /*168d0*/  LDL R2, [R1+0x14] ;  /* 0x0000140001027983 */ /* 0x001f220000100800 */
[----:B---3--:R-:W-:Y:S01]  /*168e0*/  IMAD R0, R19, 0x8, R18 ;  /* 0x0000000813007824 */ /* 0x008fe200078e0212 */
[----:B----4-:R-:W-:-:S04]  /*168f0*/  SHF.L.U32 R2, R2, 0x1f, RZ ;  /* 0x0000001f02027819 */ /* 0x010fc800000006ff */
[----:B------:R-:W0:Y:S02]  /*16900*/  SYNCS.PHASECHK.TRANS64.TRYWAIT P0, [R0+URZ+0x38840], R2 ;  /* 0x03884002000075a7 */ /* 0x000e24000800017f */
[----:B0-----:R-:W-:Y:S05]  /*16910*/  @!P0 BRA `(.L_x_2440) ;  /* 0x0000005c00588947 */ /* 0x001fea0003800000 */
.L_x_2557:
[----:B------:R-:W1:Y:S02]  /*16920*/  S2R R3, SR_TID.X ;  /* 0x0000000000037919 */ /* 0x000e640000002100 */
[----:B-1----:R-:W-:-:S04]  /*16930*/  LOP3.LUT R3, R3, 0x7f, RZ, 0xc0, !PT ;  /* 0x0000007f03037812 */ /* 0x002fc800078ec0ff */
[----:B------:R-:W-:-:S13]  /*16940*/  ISETP.NE.AND P0, PT, R3, RZ, PT ;  /* 0x000000ff0300720c */ /* 0x000fda0003f05270 */
[----:B------:R-:W-:Y:S05]  /*16950*/  @P0 BRA `(.L_x_2441) ;  /* 0x00000000001c0947 */ /* 0x000fea0003800000 */
[----:B------:R-:W1:Y:S01]  /*16960*/  S2R R3, SR_TID.X ;  /* 0x0000000000037919 */ /* 0x000e620000002100 */
[----:B0-----:R-:W-:-:S04]  /*16970*/  IMAD.MOV.U32 R2, RZ, RZ, 0xa000 ;  /* 0x0000a000ff027424 */ /* 0x001fc800078e00ff */
[----:B------:R3:W-:Y:S01]  /*16980*/  SYNCS.ARRIVE.TRANS64 RZ, [R0+URZ+0x38830], R2 ;  /* 0x0388300200ff79a7 */ /* 0x0007e2000800003f */
[----:B-1----:R-:W-:-:S04]  /*16990*/  LOP3.LUT R3, R3, 0x1f, RZ, 0xc0, !PT ;  /* 0x0000001f03037812 */ /* 0x002fc800078ec0ff */
[----:B------:R-:W-:-:S13]  /*169a0*/  ISETP.NE.AND P0, PT, R3, RZ, PT ;  /* 0x000000ff0300720c */ /* 0x000fda0003f05270 */
[----:B---3--:R-:W-:Y:S05]  /*169b0*/  @!P0 BRA `(.L_x_2441) ;  /* 0x0000000000048947 */ /* 0x008fea0003800000 */
[----:B------:R-:W-:Y:S01]  /*169c0*/  BPT.TRAP 0x1 ;  /* 0x000000040000795c */ /* 0x000fe20000300000 */
.L_x_2441:
[----:B------:R-:W3:Y:S04]  /*169d0*/  LDL R3, [R1+0x8] ;  /* 0x0000080001037983 */ /* 0x000ee80000100800 */
[----:B0-----:R-:W4:Y:S01]  /*169e0*/  LDL R2, [R1+0x18] ;  /* 0x0000180001027983 */ /* 0x001f220000100800 */
        /* <DEDUP_REMOVED lines=20> */
[----:B----4-:R-:W-:-:S13]  /*16b30*/  R2UR UR5, R2 ;  /* 0x00000000020572ca */ /* 0x010fda00000e0000 */
[----:B------:R-:W-:Y:S02]  /*16b40*/  UIMAD UR11, UR11, 0x50, UR5 ;  /* 0x000000500b0b78a4 */ /* 0x000fe4000f8e0205 */
[----:B------:R-:W-:-:S09]  /*16b50*/  UIADD3.X UR5, URZ, UR37, URZ, UP0, !UPT ;  /* 0x000000253f057290 */ /* 0x000fd200087fe43f */
[----:B------:R1:W-:Y:S02]  /*16b60*/  UTMALDG.4D [UR8], [UR4], desc[UR6] ;  /* 0x00000608040075b4 */ /* 0x0003e40008019000 */
[----:B-1----:R-:W-:Y:S01]  /*16b70*/  UMOV UR8, UR15 ;  /* 0x0000000f00087c82 */ /* 0x002fe20008000000 */
[----:B------:R-:W-:Y:S02]  /*16b80*/  UMOV UR10, UR16 ;  /* 0x00000010000a7c82 */ /* 0x000fe40008000000 */
[----:B------:R1:W-:Y:S02]  /*16b90*/  UTMALDG.4D [UR8], [UR4], desc[UR6] ;  /* 0x00000608040075b4 */ /* 0x0003e40008019000 */
[----:B-1----:R-:W-:Y:S01]  /*16ba0*/  UMOV UR8, UR17 ;  /* 0x0000001100087c82 */ /* 0x002fe20008000000 */
[----:B------:R-:W-:Y:S01]  /*16bb0*/  UMOV UR10, UR14 ;  /* 0x0000000e000a7c82 */ /* 0x000fe20008000000 */
[----:B------:R-:W-:Y:S01]  /*16bc0*/  UMOV UR14, 0xc0 ;  /* 0x000000c0000e7882 */ /* 0x000fe20000000000 */
[----:B------:R1:W-:Y:S02]  /*16bd0*/  UTMALDG.4D [UR8], [UR4], desc[UR6] ;  /* 0x00000608040075b4 */ /* 0x0003e40008019000 */
[----:B-1----:R-:W-:Y:S01]  /*16be0*/  UMOV UR8, UR18 ;  /* 0x0000001200087c82 */ /* 0x002fe20008000000 */
[----:B------:R-:W-:-:S02]  /*16bf0*/  UMOV UR10, UR14 ;  /* 0x0000000e000a7c82 */ /* 0x000fc40008000000 */
[----:B------:R0:W-:Y:S02]  /*16c00*/  UTMALDG.4D [UR8], [UR4], desc[UR6] ;  /* 0x00000608040075b4 */ /* 0x0001e40008019000 */
[----:B0-----:R-:W-:Y:S01]  /*16c10*/  NOP ;  /* 0x0000000000007918 */ /* 0x001fe20000000000 */
.L_x_2437:
[----:B------:R-:W4:Y:S04]  /*16c20*/  LDL.LU R3, [R1+0x30] ;  /* 0x0000300001037983 */ /* 0x000f280000300800 */
[----:B------:R-:W5:Y:S04]  /*16c30*/  LDL.LU R5, [R1+0x2c] ;  /* 0x00002c0001057983 */ /* 0x000f680000300800 */
[----:B---3--:R-:W3:Y:S01]  /*16c40*/  LDL.LU R4, [R1+0x44] ;  /* 0x0000440001047983 */ /* 0x008ee20000300800 */
        /* <DEDUP_REMOVED lines=9> */
[----:B----4-:R-:W-:Y:S02]  /*16ce0*/  SHF.R.S32.HI R0, RZ, 0x1f, R3 ;  /* 0x0000001fff007819 */ /* 0x010fe40000011403 */
[----:B-----5:R-:W-:-:S03]  /*16cf0*/  SEL R5, R5, RZ, !P0 ;  /* 0x000000ff05057207 */ /* 0x020fc60004000000 */
[----:B------:R-:W-:Y:S01]  /*16d00*/  IMAD R0, R0, UR4, RZ ;  /* 0x0000000400007c24 */ /* 0x000fe2000f8e02ff */
[----:B---3--:R-:W-:-:S03]  /*16d10*/  SEL R4, R4, RZ, !P0 ;  /* 0x000000ff04047207 */ /* 0x008fc60004000000 */
        /* <DEDUP_REMOVED lines=23> */
[----:B0-----:R-:W-:Y:S05]  /*16e90*/  CALL.ABS.NOINC R2 ;  /* 0x0000000002007343 */ /* 0x001fea0003c00000 */
.L_x_2443:
[----:B------:R-:W-:Y:S05]  /*16ea0*/  BSYNC B6 ;  /* 0x0000000000067941 */ /* 0x000fea0003800000 */
.L_x_2442:
[----:B0-----:R-:W3:Y:S01]  /*16eb0*/  LDL.LU R0, [R1+0x44] ;  /* 0x0000440001007983 */ /* 0x001ee20000300800 */
[----:B------:R-:W-:Y:S01]  /*16ec0*/  ULDC.64 UR4, c[0x0][0x2d8] ;  /* 0x0000b60000047ab9 */ /* 0x000fe20000000a00 */
[----:B------:R-:W0:Y:S01]  /*16ed0*/  LDC R7, c[0x0][0x448] ;  /* 0x00011200ff077b82 */ /* 0x000e220000000800 */
[----:B------:R-:W-:Y:S01]  /*16ee0*/  ULDC.64 UR6, c[0x0][0x280] ;  /* 0x0000a00000067ab9 */ /* 0x000fe20000000a00 */
[----:B------:R-:W4:Y:S04]  /*16ef0*/  LDL.LU R4, [R1+0x30] ;  /* 0x0000300001047983 */ /* 0x000f280000300800 */
[----:B------:R-:W4:Y:S04]  /*16f00*/  LDL.LU.64 R2, [R1+0x50] ;  /* 0x0000500001027983 */ /* 0x000f280000300a00 */
[----:B------:R-:W3:Y:S04]  /*16f10*/  LDL.LU R5, [R1+0x2c] ;  /* 0x00002c0001057983 */ /* 0x000ee80000300800 */
[----:B------:R-:W3:Y:S01]  /*16f20*/  LDL R8, [R1+0x4] ;  /* 0x0000040001087983 */ /* 0x000ee20000100800 */
[----:B------:R-:W1:Y:S01]  /*16f30*/  S2R R9, SR_TID.X ;  /* 0x0000000000097919 */ /* 0x000e620000002100 */
[----:B--2---:R-:W2:Y:S01]  /*16f40*/  S2R R10, SR_TID.X ;  /* 0x00000000000a7919 */ /* 0x004ea20000002100 */
[----:B0-----:R-:W-:-:S13]  /*16f50*/  ISETP.NE.AND P0, PT, R7, 0x1, PT ;  /* 0x000000010700780c */ /* 0x001fda0003f05270 */
[----:B------:R-:W0:Y:S01]  /*16f60*/  @P0 LDC R6, c[0x0][0x450] ;  /* 0x00011400ff060b82 */ /* 0x000e220000000800 */
[----:B-1----:R-:W-:Y:S02]  /*16f70*/  IMAD.SHL.U32 R9, R9, 0x8, RZ ;  /* 0x0000000809097824 */ /* 0x002fe400078e00ff */
[----:B--2---:R-:W-:-:S03]  /*16f80*/  IMAD.SHL.U32 R10, R10, 0x8, RZ ;  /* 0x000000080a0a7824 */ /* 0x004fc600078e00ff */
[----:B------:R-:W-:-:S04]  /*16f90*/  LOP3.LUT R9, R9, 0x38, RZ, 0xc0, !PT ;  /* 0x0000003809097812 */ /* 0x000fc800078ec0ff */
[C---:B------:R-:W-:Y:S02]  /*16fa0*/  LOP3.LUT R12, R9.reuse, 0x40, RZ, 0xfc, !PT ;  /* 0x00000040090c7812 */ /* 0x040fe400078efcff */
[C---:B------:R-:W-:Y:S02]  /*16fb0*/  LOP3.LUT R11, R9.reuse, 0x80, RZ, 0xfc, !PT ;  /* 0x00000080090b7812 */ /* 0x040fe400078efcff */
[----:B------:R-:W-:Y:S02]  /*16fc0*/  LOP3.LUT R9, R9, 0xc0, RZ, 0xfc, !PT ;  /* 0x000000c009097812 */ /* 0x000fe400078efcff */
[----:B------:R-:W-:Y:S01]  /*16fd0*/  LOP3.LUT R10, R10, 0x38, RZ, 0xc0, !PT ;  /* 0x000000380a0a7812 */ /* 0x000fe200078ec0ff */
[----:B----4-:R-:W-:Y:S02]  /*16fe0*/  IMAD.MOV.U32 R3, RZ, RZ, R4 ;  /* 0x000000ffff037224 */ /* 0x010fe400078e0004 */
[----:B------:R-:W1:Y:S01]  /*16ff0*/  S2R R4, SR_TID.X ;  /* 0x0000000000047919 */ /* 0x000e620000002100 */
[----:B------:R-:W-:-:S04]  /*17000*/  IMAD.WIDE.U32 R2, R16, UR4, R2 ;  /* 0x0000000410027c25 */ /* 0x000fc8000f8e0002 */
[----:B------:R-:W-:Y:S01]  /*17010*/  IMAD R3, R16, UR5, R3 ;  /* 0x0000000510037c24 */ /* 0x000fe2000f8e0203 */
[----:B------:R-:W-:Y:S02]  /*17020*/  ULDC.64 UR4, c[0x0][0x2e0] ;  /* 0x0000b80000047ab9 */ /* 0x000fe40000000a00 */
[----:B---3--:R-:W-:Y:S02]  /*17030*/  IMAD R0, R0, UR4, RZ ;  /* 0x0000000400007c24 */ /* 0x008fe4000f8e02ff */
[----:B------:R-:W-:-:S04]  /*17040*/  IMAD.WIDE.U32 R2, R5, UR4, R2 ;  /* 0x0000000405027c25 */ /* 0x000fc8000f8e0002 */
[----:B------:R-:W-:Y:S01]  /*17050*/  IMAD R0, R5, UR5, R0 ;  /* 0x0000000505007c24 */ /* 0x000fe2000f8e0200 */
[----:B------:R-:W-:-:S03]  /*17060*/  ULDC.64 UR4, c[0x0][0x2d0] ;  /* 0x0000b40000047ab9 */ /* 0x000fc60000000a00 */
[----:B------:R-:W-:Y:S01]  /*17070*/  IMAD.IADD R3, R3, 0x1, R0 ;  /* 0x0000000103037824 */ /* 0x000fe200078e0200 */
[----:B-1----:R-:W-:-:S04]  /*17080*/  LOP3.LUT R4, R4, 0x7f, RZ, 0xc0, !PT ;  /* 0x0000007f04047812 */ /* 0x002fc800078ec0ff */
[----:B------:R-:W-:Y:S02]  /*17090*/  SHF.R.U32.HI R5, RZ, 0x3, R4 ;  /* 0x00000003ff057819 */ /* 0x000fe40000011604 */
[----:B------:R-:W1:Y:S02]  /*170a0*/  S2R R4, SR_TID.X ;  /* 0x0000000000047919 */ /* 0x000e640000002100 */
[----:B-1----:R-:W-:-:S05]  /*170b0*/  IMAD.SHL.U32 R4, R4, 0x10, RZ ;  /* 0x0000001004047824 */ /* 0x002fca00078e00ff */
[----:B------:R-:W-:Y:S02]  /*170c0*/  LOP3.LUT R4, R5, 0x70, R4, 0xf8, !PT ;  /* 0x0000007005047812 */ /* 0x000fe400078ef804 */
[----:B------:R-:W1:Y:S03]  /*170d0*/  @P0 LDC R5, c[0x0][0x44c] ;  /* 0x00011300ff050b82 */ /* 0x000e660000000800 */
[----:B------:R-:W-:-:S04]  /*170e0*/  IMAD R0, R8, 0x80, R4 ;  /* 0x0000008008007824 */ /* 0x000fc800078e0204 */
[----:B------:R-:W-:Y:S02]  /*170f0*/  IMAD.MOV.U32 R4, RZ, RZ, R0 ;  /* 0x000000ffff047224 */ /* 0x000fe400078e0000 */
[----:B-1----:R-:W-:-:S05]  /*17100*/  @P0 IMAD.HI.U32 R5, R0, R5, RZ ;  /* 0x0000000500050227 */ /* 0x002fca00078e00ff */
[----:B0-----:R-:W-:-:S05]  /*17110*/  @P0 SHF.R.U32.HI R4, RZ, R6, R5 ;  /* 0x00000006ff040219 */ /* 0x001fca0000011605 */
        /* <DEDUP_REMOVED lines=31> */
[----:B---3--:R-:W-:-:S03]  /*17310*/  IMAD R2, R8, 0x80, R11 ;  /* 0x0000008008027824 */ /* 0x008fc600078e020b */
        /* <DEDUP_REMOVED lines=86> */
.L_x_2574:
        /* <DEDUP_REMOVED lines=14> */
.L_x_2446:
[----:B------:R-:W-:Y:S05]  /*17960*/  BSYNC B0 ;  /* 0x0000000000007941 */ /* 0x000fea0003800000 */
.L_x_2445:
[----:B------:R-:W-:Y:S01]  /*17970*/  NOP ;  /* 0x0000000000007918 */ /* 0x000fe20000000000 */
[----:B------:R-:W-:Y:S01]  /*17980*/  PLOP3.LUT P0, PT, PT, PT, PT, 0x80, 0x0 ;  /* 0x000000000000781c */ /* 0x000fe20003f0f070 */
[----:B0-----:R-:W-:-:S12]  /*17990*/  VIADD R6, R18, 0x38800 ;  /* 0x0003880012067836 */ /* 0x001fd80000000000 */
.L_x_2447:
        /* <DEDUP_REMOVED lines=18> */
.L_x_2575:
[----:B------:R-:W-:Y:S05]  /*17ac0*/  BSYNC B0 ;  /* 0x0000000000007941 */ /* 0x000fea0003800000 */
.L_x_2448:
        /* <DEDUP_REMOVED lines=55> */
.L_x_2456:
[----:B------:R-:W-:Y:S01]  /*17e40*/  IMAD R3, R9, 0x8, R18 ;  /* 0x0000000809037824 */ /* 0x000fe200078e0212 */
[----:B------:R-:W-:Y:S01]  /*17e50*/  SHF.L.U32 R2, R11, 0x1f, RZ ;  /* 0x0000001f0b027819 */ /* 0x000fe200000006ff */
[----:B------:R-:W-:Y:S03]  /*17e60*/  BSSY B3, `(.L_x_2457) ;  /* 0x0000003000037945 */ /* 0x000fe60003800000 */
[----:B------:R-:W1:Y:S02]  /*17e70*/  SYNCS.PHASECHK.TRANS64.TRYWAIT P0, [R3+URZ+0x38840], R2 ;  /* 0x03884002030075a7 */ /* 0x000e64000800017f */
[----:B-1----:R-:W-:Y:S05]  /*17e80*/  @!P0 BRA `(.L_x_2458) ;  /* 0x0000005400308947 */ /* 0x002fea0003800000 */
.L_x_2576:
[----:B------:R-:W-:Y:S05]  /*17e90*/  BSYNC B3 ;  /* 0x0000000000037941 */ /* 0x000fea0003800000 */
.L_x_2457:
        /* <DEDUP_REMOVED lines=12> */
.L_x_2460:
[----:B------:R-:W-:Y:S05]  /*17f60*/  BSYNC B3 ;  /* 0x0000000000037941 */ /* 0x000fea0003800000 */
.L_x_2459:
        /* <DEDUP_REMOVED lines=12> */
.L_x_2461:
        /* <DEDUP_REMOVED lines=16> */
.L_x_2462:
        /* <DEDUP_REMOVED lines=16> */
.L_x_2463:
        /* <DEDUP_REMOVED lines=16> */
.L_x_2464:
        /* <DEDUP_REMOVED lines=16> */
.L_x_2577:
[----:B------:R-:W-:Y:S05]  /*18430*/  BSYNC B3 ;  /* 0x0000000000037941 */ /* 0x000fea0003800000 */
.L_x_2465:
        /* <DEDUP_REMOVED lines=12> */
.L_x_2468:
[----:B------:R-:W-:Y:S05]  /*18500*/  BSYNC B3 ;  /* 0x0000000000037941 */ /* 0x000fea0003800000 */
.L_x_2467:
        /* <DEDUP_REMOVED lines=13> */
.L_x_2469:
        /* <DEDUP_REMOVED lines=15> */
.L_x_2470:
        /* <DEDUP_REMOVED lines=15> */
.L_x_2471:
        /* <DEDUP_REMOVED lines=15> */
.L_x_2472:
        /* <DEDUP_REMOVED lines=12> */
.L_x_2455:
[----:B------:R-:W-:Y:S05]  /*18970*/  BSYNC B1 ;  /* 0x0000000000017941 */ /* 0x000fea0003800000 */
.L_x_2454:
[----:B0-----:R-:W2:Y:S01]  /*18980*/  LDL.LU R0, [R1+0x40] ;  /* 0x0000400001007983 */ /* 0x001ea20000300800 */
[----:B------:R-:W-:-:S03]  /*18990*/  IMAD.MOV.U32 R19, RZ, RZ, R9 ;  /* 0x000000ffff137224 */ /* 0x000fc600078e0009 */
[----:B------:R0:W-:Y:S02]  /*189a0*/  STL [R1+0x14], R11 ;  /* 0x0000140b01007387 */ /* 0x0001e40000100800 */
[----:B0-2---:R-:W-:-:S07]  /*189b0*/  VIADD R0, R0, 0xfffffffd ;  /* 0xfffffffd00007836 */ /* 0x005fce0000000000 */
.L_x_2453:
[----:B------:R-:W-:Y:S05]  /*189c0*/  BSYNC B2 ;  /* 0x0000000000027941 */ /* 0x000fea0003800000 */
.L_x_2452:
[----:B------:R-:W-:Y:S01]  /*189d0*/  VIADD R10, R10, 0xfffffffe ;  /* 0xfffffffe0a0a7836 */ /* 0x000fe20000000000 */
[----:B------:R-:W-:-:S04]  /*189e0*/  LOP3.LUT R8, RZ, R8, RZ, 0x33, !PT ;  /* 0x00000008ff087212 */ /* 0x000fc800078e33ff */
[----:B------:R-:W-:-:S13]  /*189f0*/  ISETP.NE.AND P0, PT, R10, R8, PT ;  /* 0x000000080a00720c */ /* 0x000fda0003f05270 */
[----:B------:R-:W-:Y:S05]  /*18a00*/  @!P0 BRA `(.L_x_2451) ;  /* 0x0000001800c48947 */ /* 0x000fea0003800000 */
[----:B------:R-:W-:-:S07]  /*18a10*/  IMAD.MOV.U32 R9, RZ, RZ, R17 ;  /* 0x000000ffff097224 */ /* 0x000fce00078e0011 */
.L_x_2511:
        /* <DEDUP_REMOVED lines=36> */
.L_x_2475:
[----:B------:R-:W-:Y:S01]  /*18c60*/  IMAD R3, R4, 0x8, R18 ;  /* 0x0000000804037824 */ /* 0x000fe200078e0212 */
[----:B------:R-:W-:Y:S01]  /*18c70*/  SHF.L.U32 R2, R5, 0x1f, RZ ;  /* 0x0000001f05027819 */ /* 0x000fe200000006ff */
[----:B------:R-:W-:Y:S03]  /*18c80*/  BSSY B2, `(.L_x_2476) ;  /* 0x0000003000027945 */ /* 0x000fe60003800000 */
[----:B------:R-:W1:Y:S02]  /*18c90*/  SYNCS.PHASECHK.TRANS64.TRYWAIT P0, [R3+URZ+0x38840], R2 ;  /* 0x03884002030075a7 */ /* 0x000e64000800017f */
[----:B-1----:R-:W-:Y:S05]  /*18ca0*/  @!P0 BRA `(.L_x_2477) ;  /* 0x0000004400d08947 */ /* 0x002fea0003800000 */
.L_x_2578:
[----:B------:R-:W-:Y:S05]  /*18cb0*/  BSYNC B2 ;  /* 0x0000000000027941 */ /* 0x000fea0003800000 */
.L_x_2476:
        /* <DEDUP_REMOVED lines=12> */
.L_x_2479:
[----:B------:R-:W-:Y:S05]  /*18d80*/  BSYNC B2 ;  /* 0x0000000000027941 */ /* 0x000fea0003800000 */
.L_x_2478:
        /* <DEDUP_REMOVED lines=12> */
.L_x_2480:
        /* <DEDUP_REMOVED lines=16> */
.L_x_2481:
        /* <DEDUP_REMOVED lines=16> */
.L_x_2482:
        /* <DEDUP_REMOVED lines=16> */
.L_x_2483:
        /* <DEDUP_REMOVED lines=16> */
.L_x_2579:
[----:B------:R-:W-:Y:S05]  /*19250*/  BSYNC B2 ;  /* 0x0000000000027941 */ /* 0x000fea0003800000 */
.L_x_2484:
        /* <DEDUP_REMOVED lines=11> */
.L_x_2487:
[----:B------:R-:W-:Y:S05]  /*19310*/  BSYNC B2 ;  /* 0x0000000000027941 */ /* 0x000fea0003800000 */
.L_x_2486:
        /* <DEDUP_REMOVED lines=12> */
.L_x_2488:
        /* <DEDUP_REMOVED lines=15> */
.L_x_2489:
        /* <DEDUP_REMOVED lines=15> */
.L_x_2490:
        /* <DEDUP_REMOVED lines=15> */
.L_x_2491:
        /* <DEDUP_REMOVED lines=12> */
.L_x_2474:
[----:B------:R-:W-:Y:S05]  /*19770*/  BSYNC B1 ;  /* 0x0000000000017941 */ /* 0x000fea0003800000 */
.L_x_2473:
        /* <DEDUP_REMOVED lines=36> */
.L_x_2494:
[----:B------:R-:W-:Y:S01]  /*199c0*/  IMAD R2, R19, 0x8, R18 ;  /* 0x0000000813027824 */ /* 0x000fe200078e0212 */
[----:B------:R-:W-:Y:S01]  /*199d0*/  SHF.L.U32 R3, R12, 0x1f, RZ ;  /* 0x0000001f0c037819 */ /* 0x000fe200000006ff */
[----:B------:R-:W-:Y:S03]  /*199e0*/  BSSY B2, `(.L_x_2495) ;  /* 0x0000003000027945 */ /* 0x000fe60003800000 */
[----:B------:R-:W2:Y:S02]  /*199f0*/  SYNCS.PHASECHK.TRANS64.TRYWAIT P0, [R2+URZ+0x38840], R3 ;  /* 0x03884003020075a7 */ /* 0x000ea4000800017f */
[----:B--2---:R-:W-:Y:S05]  /*19a00*/  @!P0 BRA `(.L_x_2496) ;  /* 0x0000003800a08947 */ /* 0x004fea0003800000 */
.L_x_2580:
[----:B------:R-:W-:Y:S05]  /*19a10*/  BSYNC B2 ;  /* 0x0000000000027941 */ /* 0x000fea0003800000 */
.L_x_2495:
        /* <DEDUP_REMOVED lines=12> */
.L_x_2498:
[----:B------:R-:W-:Y:S05]  /*19ae0*/  BSYNC B2 ;  /* 0x0000000000027941 */ /* 0x000fea0003800000 */
.L_x_2497:
        /* <DEDUP_REMOVED lines=13> */
.L_x_2499:
        /* <DEDUP_REMOVED lines=16> */
.L_x_2500:
        /* <DEDUP_REMOVED lines=16> */
.L_x_2501:
        /* <DEDUP_REMOVED lines=16> */
.L_x_2502:
        /* <DEDUP_REMOVED lines=15> */
.L_x_2581:
[----:B------:R-:W-:Y:S05]  /*19fb0*/  BSYNC B2 ;  /* 0x0000000000027941 */ /* 0x000fea0003800000 */
.L_x_2503:
        /* <DEDUP_REMOVED lines=11> */
.L_x_2506:
[----:B------:R-:W-:Y:S05]  /*1a070*/  BSYNC B2 ;  /* 0x0000000000027941 */ /* 0x000fea0003800000 */
.L_x_2505:
        /* <DEDUP_REMOVED lines=12> */
.L_x_2507:
        /* <DEDUP_REMOVED lines=15> */
.L_x_2508:
        /* <DEDUP_REMOVED lines=15> */
.L_x_2509:
        /* <DEDUP_REMOVED lines=15> */
.L_x_2510:
        /* <DEDUP_REMOVED lines=12> */
.L_x_2493:
[----:B------:R-:W-:Y:S05]  /*1a4d0*/  BSYNC B1 ;  /* 0x0000000000017941 */ /* 0x000fea0003800000 */
.L_x_2492:
[----:B------:R-:W2:Y:S01]  /*1a4e0*/  LDL R2, [R1+0x28] ;  /* 0x0000280001027983 */ /* 0x000ea20000100800 */
[----:B------:R-:W-:Y:S01]  /*1a4f0*/  VIADD R0, R0, 0xfffffffe ;  /* 0xfffffffe00007836 */ /* 0x000fe20000000000 */
[----:B--2---:R-:W-:-:S13]  /*1a500*/  ISETP.GT.AND P0, PT, R7, R2, PT ;  /* 0x000000020700720c */ /* 0x004fda0003f04270 */
[----:B------:R-:W-:Y:S05]  /*1a510*/  @P0 BRA `(.L_x_2511) ;  /* 0xffffffe400400947 */ /* 0x000fea000383ffff */
.L_x_2451:
[----:B------:R-:W-:Y:S05]  /*1a520*/  BSYNC B0 ;  /* 0x0000000000007941 */ /* 0x000fea0003800000 */
.L_x_2450:
        /* <DEDUP_REMOVED lines=19> */
.L_x_2513:
[----:B------:R-:W-:Y:S05]  /*1a660*/  BSYNC B0 ;  /* 0x0000000000007941 */ /* 0x000fea0003800000 */
.L_x_2512:
        /* <DEDUP_REMOVED lines=11> */
.L_x_2582:
[----:B------:R-:W-:Y:S05]  /*1a720*/  BSYNC B1 ;  /* 0x0000000000017941 */ /* 0x000fea0003800000 */
.L_x_2516:
        /* <DEDUP_REMOVED lines=9> */
.L_x_2519:
[----:B------:R-:W-:Y:S05]  /*1a7c0*/  BSYNC B1 ;  /* 0x0000000000017941 */ /* 0x000fea0003800000 */
.L_x_2518:
        /* <DEDUP_REMOVED lines=12> */
.L_x_2520:
        /* <DEDUP_REMOVED lines=15> */
.L_x_2521:
        /* <DEDUP_REMOVED lines=15> */
.L_x_2522:
        /* <DEDUP_REMOVED lines=15> */
.L_x_2523:
        /* <DEDUP_REMOVED lines=10> */
.L_x_2515:
[----:B------:R-:W-:Y:S05]  /*1ac00*/  BSYNC B0 ;  /* 0x0000000000007941 */ /* 0x000fea0003800000 */
.L_x_2514:
[----:B------:R-:W2:Y:S01]  /*1ac10*/  LDL.LU R4, [R1+0x14] ;  /* 0x0000140001047983 */ /* 0x000ea20000300800 */
[----:B------:R-:W-:-:S05]  /*1ac20*/  VIADD R19, R19, 0x1 ;  /* 0x0000000113137836 */ /* 0x000fca0000000000 */
[----:B------:R-:W-:-:S04]  /*1ac30*/  ISETP.NE.AND P0, PT, R19, 0x2, PT ;  /* 0x000000021300780c */ /* 0x000fc80003f05270 */
[----:B------:R-:W-:Y:S02]  /*1ac40*/  SEL R0, RZ, 0x1, P0 ;  /* 0x00000001ff007807 */ /* 0x000fe40000000000 */
[----:B------:R-:W-:Y:S02]  /*1ac50*/  SEL R19, R19, RZ, P0 ;  /* 0x000000ff13137207 */ /* 0x000fe40000000000 */
[----:B--2---:R-:W-:-:S05]  /*1ac60*/  LOP3.LUT R4, R4, R0, RZ, 0x3c, !PT ;  /* 0x0000000004047212 */ /* 0x004fca00078e3cff */
[----:B------:R2:W-:Y:S02]  /*1ac70*/  STL [R1+0x14], R4 ;  /* 0x0000140401007387 */ /* 0x0005e40000100800 */
.L_x_2430:
[----:B------:R-:W-:Y:S05]  /*1ac80*/  BSYNC B7 ;  /* 0x0000000000077941 */ /* 0x000fea0003800000 */
.L_x_2428:
[----:B---3--:R-:W3:Y:S02]  /*1ac90*/  LDL R0, [R1+0x5c] ;  /* 0x00005c0001007983 */ /* 0x008ee40000100800 */
[----:B---3--:R-:W-:-:S13]  /*1aca0*/  ISETP.NE.AND P0, PT, R0, RZ, PT ;  /* 0x000000ff0000720c */ /* 0x008fda0003f05270 */
        /* <DEDUP_REMOVED lines=12> */
.L_x_2524:
[----:B--2---:R-:W2:Y:S01]  /*1ad70*/  S2R R10, SR_TID.X ;  /* 0x00000000000a7919 */ /* 0x004ea20000002100 */
[----:B------:R-:W-:Y:S01]  /*1ad80*/  UMOV UR4, 0xffffffff ;  /* 0xffffffff00047882 */ /* 0x000fe20000000000 */
[----:B--2---:R-:W-:-:S04]  /*1ad90*/  LOP3.LUT R10, R10, 0x1f, RZ, 0xc0, !PT ;  /* 0x0000001f0a0a7812 */ /* 0x004fc800078ec0ff */
[----:B------:R-:W-:Y:S01]  /*1ada0*/  ISETP.NE.AND P0, PT, R10, 0x1f, PT ;  /* 0x0000001f0a00780c */ /* 0x000fe20003f05270 */
[----:B------:R-:W-:-:S12]  /*1adb0*/  BRA.DIV UR4, `(.L_x_2526) ;  /* 0x0000002604f07947 */ /* 0x000fd8000b800000 */
[----:B------:R-:W2:Y:S01]  /*1adc0*/  LDL.LU R3, [R1] ;  /* 0x0000000001037983 */ /* 0x000ea20000300800 */
[----:B------:R-:W-:-:S03]  /*1add0*/  ULDC UR4, c[0x0][0xc3c] ;  /* 0x00030f0000047ab9 */ /* 0x000fc60000000800 */
[----:B01----:R-:W3:Y:S01]  /*1ade0*/  LDL R8, [R1+0xc] ;  /* 0x00000c0001087983 */ /* 0x003ee20000100800 */
[----:B------:R-:W-:Y:S01]  /*1adf0*/  ULDC.64 UR6, c[0x0][0x208] ;  /* 0x0000820000067ab9 */ /* 0x000fe20000000a00 */
[----:B---3--:R-:W-:Y:S02]  /*1ae00*/  IMAD.IADD R0, R8, 0x1, R10 ;  /* 0x0000000108007824 */ /* 0x008fe400078e020a */
[----:B--2---:R-:W-:-:S03]  /*1ae10*/  IMAD.MOV.U32 R8, RZ, RZ, R3 ;  /* 0x000000ffff087224 */ /* 0x004fc600078e0003 */
[----:B------:R-:W-:-:S13]  /*1ae20*/  ISETP.GE.OR P1, PT, R0, UR4, !P0 ;  /* 0x0000000400007c0c */ /* 0x000fda000c726670 */
[----:B------:R-:W0:Y:S08]  /*1ae30*/  @!P1 LDC.64 R2, c[0x0][0xc80] ;  /* 0x00032000ff029b82 */ /* 0x000e300000000a00 */
[----:B------:R-:W1:Y:S01]  /*1ae40*/  @!P1 LDC.64 R6, c[0x0][0xc78] ;  /* 0x00031e00ff069b82 */ /* 0x000e620000000a00 */
[----:B0-----:R-:W-:-:S05]  /*1ae50*/  @!P1 IMAD.WIDE R2, R0, 0x4, R2 ;  /* 0x0000000400029825 */ /* 0x001fca00078e0202 */
[----:B------:R1:W2:Y:S02]  /*1ae60*/  @!P1 LDG.E R5, desc[UR6][R2.64] ;  /* 0x0000000602059981 */ /* 0x0002a4000c1e1900 */
[----:B-1----:R-:W-:-:S06]  /*1ae70*/  @!P1 IMAD.WIDE R2, R0, 0x4, R6 ;  /* 0x0000000400029825 */ /* 0x002fcc00078e0206 */
[----:B------:R-:W3:Y:S01]  /*1ae80*/  @!P1 LDG.E R2, desc[UR6][R2.64] ;  /* 0x0000000602029981 */ /* 0x000ee2000c1e1900 */
[----:B------:R-:W-:Y:S02]  /*1ae90*/  CS2R R6, SRZ ;  /* 0x0000000000067805 */ /* 0x000fe4000001ff00 */
[C---:B------:R-:W-:Y:S02]  /*1aea0*/  ISETP.GE.U32.AND P2, PT, R10.reuse, 0x2, PT ;  /* 0x000000020a00780c */ /* 0x040fe40003f46070 */
        /* <DEDUP_REMOVED lines=26> */
.L_x_2592:
[----:B------:R-:W-:Y:S02]  /*1b050*/  ULDC UR4, c[0x0][0xc38] ;  /* 0x00030e0000047ab9 */ /* 0x000fe40000000800 */
[----:B------:R-:W-:-:S04]  /*1b060*/  IMAD.U32 R8, RZ, RZ, UR4 ;  /* 0x00000004ff087e24 */ /* 0x000fc8000f8e00ff */
[----:B-1----:R-:W-:-:S04]  /*1b070*/  IMAD R9, R9, R8, RZ ;  /* 0x0000000809097224 */ /* 0x002fc800078e02ff */
[----:B------:R-:W-:-:S05]  /*1b080*/  IMAD.IADD R0, R0, 0x1, R9 ;  /* 0x0000000100007824 */ /* 0x000fca00078e0209 */
[----:B------:R-:W-:-:S13]  /*1b090*/  ISETP.GT.AND P6, PT, R0, R4, PT ;  /* 0x000000040000720c */ /* 0x000fda0003fc4270 */
[----:B------:R-:W-:Y:S05]  /*1b0a0*/  @P6 BRA `(.L_x_2527) ;  /* 0x0000000000b06947 */ /* 0x000fea0003800000 */
.L_x_2530:
        /* <DEDUP_REMOVED lines=38> */
.L_x_2600:
[----:B------:R-:W-:Y:S02]  /*1b310*/  ULDC UR4, c[0x0][0xc38] ;  /* 0x00030e0000047ab9 */ /* 0x000fe40000000800 */
[----:B------:R-:W-:-:S04]  /*1b320*/  IMAD.U32 R8, RZ, RZ, UR4 ;  /* 0x00000004ff087e24 */ /* 0x000fc8000f8e00ff */
[----:B-1----:R-:W-:-:S04]  /*1b330*/  IMAD R9, R9, R8, RZ ;  /* 0x0000000809097224 */ /* 0x002fc800078e02ff */
[----:B------:R-:W-:-:S05]  /*1b340*/  IMAD.IADD R0, R9, 0x1, R0 ;  /* 0x0000000109007824 */ /* 0x000fca00078e0200 */
[----:B------:R-:W-:-:S13]  /*1b350*/  ISETP.GT.AND P6, PT, R0, R4, PT ;  /* 0x000000040000720c */ /* 0x000fda0003fc4270 */
[----:B------:R-:W-:Y:S05]  /*1b360*/  @!P6 BRA `(.L_x_2530) ;  /* 0xfffffffc0050e947 */ /* 0x000fea000383ffff */
.L_x_2527:
        /* <DEDUP_REMOVED lines=12> */
.L_x_2605:
[----:B------:R-:W-:-:S13]  /*1b430*/  ISETP.NE.AND P0, PT, R3, RZ, PT ;  /* 0x000000ff0300720c */ /* 0x000fda0003f05270 */
[----:B------:R-:W-:Y:S05]  /*1b440*/  @!P0 BRA `(.L_x_2532) ;  /* 0x0000000000148947 */ /* 0x000fea0003800000 */
[----:B------:R-:W-:Y:S01]  /*1b450*/  UMOV UR4, 0xffffffff ;  /* 0xffffffff00047882 */ /* 0x000fe20000000000 */
[----:B---3--:R-:W-:Y:S02]  /*1b460*/  VIADD R10, R10, 0xffffffff ;  /* 0xffffffff0a0a7836 */ /* 0x008fe40000000000 */
[----:B------:R-:W-:Y:S05]  /*1b470*/  BRA.DIV UR4, `(.L_x_2533) ;  /* 0x0000002a04e07947 */ /* 0x000fea000b800000 */
[----:B0-----:R0:W2:Y:S02]  /*1b480*/  SHFL.IDX PT, R2, R2, R10, 0x1f ;  /* 0x00001f0a02027589 */ /* 0x0010a400000e0000 */
.L_x_2608:
[----:B--2---:R-:W-:-:S07]  /*1b490*/  IMAD.MOV.U32 R5, RZ, RZ, R2 ;  /* 0x000000ffff057224 */ /* 0x004fce00078e0002 */
.L_x_2532:
[----:B0-----:R-:W-:Y:S01]  /*1b4a0*/  IMAD R2, R5, R8, R9 ;  /* 0x0000000805027224 */ /* 0x001fe200078e0209 */
[----:B------:R-:W-:-:S03]  /*1b4b0*/  ISETP.NE.AND P0, PT, R7, 0x1, PT ;  /* 0x000000010700780c */ /* 0x000fc60003f05270 */
[----:B------:R-:W-:Y:S01]  /*1b4c0*/  IMAD.IADD R4, R4, 0x1, -R2 ;  /* 0x0000000104047824 */ /* 0x000fe200078e0a02 */
[----:B------:R0:W-:Y:S09]  /*1b4d0*/  STL [R1], R2 ;  /* 0x0000000201007387 */ /* 0x0001f20000100800 */
[----:B------:R-:W-:Y:S05]  /*1b4e0*/  @!P0 BRA `(.L_x_2534) ;  /* 0x0000000000e48947 */ /* 0x000fea0003800000 */
[----:B------:R-:W-:-:S04]  /*1b4f0*/  IABS R5, R0 ;  /* 0x0000000000057213 */ /* 0x000fc80000000000 */
        /* <DEDUP_REMOVED lines=25> */
[----:B-1-3--:R-:W-:Y:S02]  /*1b690*/  IMAD R6, R2, R5, RZ ;  /* 0x0000000502067224 */ /* 0x00afe400078e02ff */
        /* <DEDUP_REMOVED lines=30> */
.L_x_2534:
[----:B------:R-:W2:Y:S01]  /*1b880*/  LDL R5, [R1+0xc] ;  /* 0x00000c0001057983 */ /* 0x000ea20000100800 */
[----:B0-----:R-:W2:Y:S01]  /*1b890*/  LDC.64 R2, c[0x0][0xc90] ;  /* 0x00032400ff027b82 */ /* 0x001ea20000000a00 */
[----:B------:R-:W-:Y:S01]  /*1b8a0*/  ULDC.64 UR4, c[0x0][0x208] ;  /* 0x0000820000047ab9 */ /* 0x000fe20000000a00 */
[----:B--2---:R-:W-:-:S05]  /*1b8b0*/  IMAD.WIDE R2, R5, 0x4, R2 ;  /* 0x0000000405027825 */ /* 0x004fca00078e0202 */
[----:B-1-3--:R-:W2:Y:S02]  /*1b8c0*/  LDG.E R6, desc[UR4][R2.64] ;  /* 0x0000000402067981 */ /* 0x00aea4000c1e1900 */
        /* <DEDUP_REMOVED lines=59> */
.L_x_2535:
[----:B-1----:R-:W-:-:S05]  /*1bc80*/  LOP3.LUT R3, RZ, R4, RZ, 0x33, !PT ;  /* 0x00000004ff037212 */ /* 0x002fca00078e33ff */
[----:B------:R-:W-:-:S05]  /*1bc90*/  IMAD.IADD R0, R0, 0x1, R3 ;  /* 0x0000000100007824 */ /* 0x000fca00078e0203 */
[----:B------:R1:W-:Y:S01]  /*1bca0*/  STL [R1+0x4], R0 ;  /* 0x0000040001007387 */ /* 0x0003e20000100800 */
[----:B------:R-:W-:Y:S05]  /*1bcb0*/  BRA `(.L_x_2536) ;  /* 0x0000000000287947 */ /* 0x000fea0003800000 */
.L_x_2528:
        /* <DEDUP_REMOVED lines=10> */
.L_x_2536:
[----:B0-----:R-:W2:Y:S04]  /*1bd60*/  LDL R2, [R1+0xc] ;  /* 0x00000c0001027983 */ /* 0x001ea80000100800 */
[----:B------:R-:W3:Y:S04]  /*1bd70*/  LDL R3, [R1+0x8] ;  /* 0x0000080001037983 */ /* 0x000ee80000100800 */
[----:B------:R-:W4:Y:S04]  /*1bd80*/  LDL R5, [R1+0x4] ;  /* 0x0000040001057983 */ /* 0x000f280000100800 */
[----:B------:R-:W4:Y:S01]  /*1bd90*/  LDL R4, [R1] ;  /* 0x0000000001047983 */ /* 0x000f220000100800 */
[----:B-1----:R-:W0:Y:S01]  /*1bda0*/  S2R R0, SR_TID.X ;  /* 0x0000000000007919 */ /* 0x002e220000002100 */
[----:B------:R-:W-:Y:S05]  /*1bdb0*/  WARPSYNC.ALL ;  /* 0x0000000000007948 */ /* 0x000fea0003800000 */
[----:B0-----:R-:W-:Y:S01]  /*1bdc0*/  LOP3.LUT R0, R0, 0x1f, RZ, 0xc0, !PT ;  /* 0x0000001f00007812 */ /* 0x001fe200078ec0ff */
[----:B------:R-:W-:Y:S03]  /*1bdd0*/  BAR.SYNC.DEFER_BLOCKING 0x4, 0x180 ;  /* 0x0106000000007b1d */ /* 0x000fe60000010000 */
[----:B------:R-:W-:-:S13]  /*1bde0*/  ISETP.NE.AND P0, PT, R0, RZ, PT ;  /* 0x000000ff0000720c */ /* 0x000fda0003f05270 */
[----:B------:R-:W0:Y:S01]  /*1bdf0*/  @!P0 S2R R0, SR_CgaCtaId ;  /* 0x0000000000008919 */ /* 0x000e220000008800 */
[----:B--2---:R-:W-:Y:S01]  /*1be00*/  IMAD.MOV.U32 R7, RZ, RZ, R2 ;  /* 0x000000ffff077224 */ /* 0x004fe200078e0002 */
[----:B------:R-:W-:Y:S01]  /*1be10*/  @!P0 MOV R2, 0x400 ;  /* 0x0000040000028802 */ /* 0x000fe20000000f00 */
[----:B---3--:R-:W-:-:S03]  /*1be20*/  IMAD.MOV.U32 R6, RZ, RZ, R3 ;  /* 0x000000ffff067224 */ /* 0x008fc600078e0003 */
[----:B0-----:R-:W-:-:S05]  /*1be30*/  @!P0 LEA R18, R0, R2, 0x18 ;  /* 0x0000000200128211 */ /* 0x001fca00078ec0ff */
[----:B----4-:R0:W-:Y:S01]  /*1be40*/  @!P0 STS.128 [R18+0x388d0], R4 ;  /* 0x0388d00412008388 */ /* 0x0101e20000000c00 */
[----:B------:R-:W-:Y:S06]  /*1be50*/  BAR.ARV 0x5, 0x180 ;  /* 0x0146000000007b1d */ /* 0x000fec0000002000 */
.L_x_2525:
[----:B------:R-:W2:Y:S01]  /*1be60*/  LDL R0, [R1+0xc] ;  /* 0x00000c0001007983 */ /* 0x000ea20000100800 */
[----:B------:R-:W-:Y:S02]  /*1be70*/  ULDC UR4, c[0x0][0xc3c] ;  /* 0x00030f0000047ab9 */ /* 0x000fe40000000800 */
[----:B--2---:R-:W-:-:S13]  /*1be80*/  ISETP.GE.AND P0, PT, R0, UR4, PT ;  /* 0x0000000400007c0c */ /* 0x004fda000bf06270 */
[----:B------:R-:W-:Y:S05]  /*1be90*/  @!P0 BRA `(.L_x_2537) ;  /* 0xffffff98000c8947 */ /* 0x000fea000383ffff */
[----:B------:R-:W-:Y:S05]  /*1bea0*/  BSYNC B8 ;  /* 0x0000000000087941 */ /* 0x000fea0003800000 */
.L_x_2422:
[----:B0-----:R-:W2:Y:S01]  /*1beb0*/  LDL.LU R0, [R1+0x58] ;  /* 0x0000580001007983 */ /* 0x001ea20000300800 */
[----:B------:R-:W-:Y:S01]  /*1bec0*/  BSSY B0, `(.L_x_2538) ;  /* 0x000000b000007945 */ /* 0x000fe20003800000 */
[----:B-1----:R-:W0:Y:S01]  /*1bed0*/  S2R R5, SR_CgaCtaId ;  /* 0x0000000000057919 */ /* 0x002e220000008800 */
        /* <DEDUP_REMOVED lines=9> */
.L_x_2609:
[----:B------:R-:W-:Y:S05]  /*1bf70*/  BSYNC B0 ;  /* 0x0000000000007941 */ /* 0x000fea0003800000 */
.L_x_2538:
[----:B------:R-:W-:-:S03]  /*1bf80*/  UMOV UR4, 0xffffffff ;  /* 0xffffffff00047882 */ /* 0x000fc60000000000 */
[----:B------:R-:W-:Y:S05]  /*1bf90*/  BRA.DIV UR4, `(.L_x_2540) ;  /* 0x0000002204587947 */ /* 0x000fea000b800000 */
[----:B------:R-:W1:Y:S02]  /*1bfa0*/  S2R R2, SR_TID.X ;  /* 0x0000000000027919 */ /* 0x000e640000002100 */
[----:B-1----:R-:W-:-:S04]  /*1bfb0*/  SHF.R.U32.HI R2, RZ, 0x5, R2 ;  /* 0x00000005ff027819 */ /* 0x002fc80000011602 */
[----:B------:R-:W-:-:S05]  /*1bfc0*/  LOP3.LUT R2, R2, 0x3, RZ, 0xc0, !PT ;  /* 0x0000000302027812 */ /* 0x000fca00078ec0ff */
[----:B------:R1:W2:Y:S02]  /*1bfd0*/  SHFL.IDX PT, R14, R2, RZ, 0x1f ;  /* 0x00001fff020e7589 */ /* 0x0002a400000e0000 */
.L_x_2612:
[----:B--2---:R-:W-:Y:S01]  /*1bfe0*/  ISETP.NE.AND P0, PT, R14, RZ, PT ;  /* 0x000000ff0e00720c */ /* 0x004fe20003f05270 */
[----:B------:R-:W-:-:S12]  /*1bff0*/  BSSY B0, `(.L_x_2541) ;  /* 0x0000027000007945 */ /* 0x000fd80003800000 */
[----:B------:R-:W-:Y:S05]  /*1c000*/  @P0 BRA `(.L_x_2542) ;  /* 0x0000000000940947 */ /* 0x000fea0003800000 */
[----:B------:R-:W-:-:S03]  /*1c010*/  UMOV UR4, 0xffffffff ;  /* 0xffffffff00047882 */ /* 0x000fc60000000000 */
[----:B------:R-:W-:Y:S05]  /*1c020*/  BRA.DIV UR4, `(.L_x_2543) ;  /* 0x0000002204687947 */ /* 0x000fea000b800000 */
[----:B------:R-:W-:-:S13]  /*1c030*/  ELECT P6, URZ, PT ;  /* 0x00000000003f782f */ /* 0x000fda00038c0000 */
.L_x_2615:
        /* <DEDUP_REMOVED lines=8> */
.L_x_2544:
        /* <DEDUP_REMOVED lines=13> */
.L_x_2616:
[----:B------:R-:W1:Y:S02]  /*1c190*/  SYNCS.PHASECHK.TRANS64.TRYWAIT P0, [R7+URZ], R2 ;  /* 0x00000002070075a7 */ /* 0x000e64000800017f */
[----:B-1----:R-:W-:Y:S05]  /*1c1a0*/  @!P0 BRA `(.L_x_2546) ;  /* 0x00000020003c8947 */ /* 0x002fea0003800000 */
.L_x_2617:
[----:B------:R-:W-:Y:S05]  /*1c1b0*/  @!P2 BRA `(.L_x_2547) ;  /* 0x000000000004a947 */ /* 0x000fea0003800000 */
[----:B------:R-:W-:Y:S01]  /*1c1c0*/  BPT.TRAP 0x1 ;  /* 0x000000040000795c */ /* 0x000fe20000300000 */
.L_x_2547:
[----:B------:R-:W-:-:S04]  /*1c1d0*/  VIADD R0, R0, 0x38860 ;  /* 0x0003886000007836 */ /* 0x000fc80000000000 */
[----:B------:R-:W-:-:S04]  /*1c1e0*/  IMAD R4, R19, 0x8, R0 ;  /* 0x0000000813047824 */ /* 0x000fc800078e0200 */
[----:B------:R-:W2:Y:S02]  /*1c1f0*/  SYNCS.PHASECHK.TRANS64.TRYWAIT P0, [R4+URZ], R5 ;  /* 0x00000005040075a7 */ /* 0x000ea4000800017f */
[----:B--2---:R-:W-:Y:S05]  /*1c200*/  @!P0 BRA `(.L_x_2548) ;  /* 0x0000002000388947 */ /* 0x004fea0003800000 */
.L_x_2618:
[----:B------:R-:W-:-:S07]  /*1c210*/  IMAD R3, R3, 0x8, R0 ;  /* 0x0000000803037824 */ /* 0x000fce00078e0200 */
.L_x_2549:
[----:B---3--:R3:W4:Y:S02]  /*1c220*/  SYNCS.PHASECHK.TRANS64.TRYWAIT P0, [R3+URZ], R2 ;  /* 0x00000002030075a7 */ /* 0x008724000800017f */
[----:B----4-:R-:W-:Y:S05]  /*1c230*/  @!P0 NANOSLEEP.SYNCS 0x989680 ;  /* 0x009896800000895d */ /* 0x010fea0003900000 */
[----:B------:R-:W4:Y:S02]  /*1c240*/  @!P0 SYNCS.PHASECHK.TRANS64 P0, [R3+URZ], R2 ;  /* 0x00000002030085a7 */ /* 0x000f24000800007f */
[----:B----4-:R-:W-:Y:S05]  /*1c250*/  @!P0 BRA `(.L_x_2549) ;  /* 0xfffffffc00f08947 */ /* 0x010fea000383ffff */
.L_x_2542:
[----:B------:R-:W-:Y:S05]  /*1c260*/  BSYNC B0 ;  /* 0x0000000000007941 */ /* 0x000fea0003800000 */
.L_x_2541:
[----:B------:R-:W-:Y:S05]  /*1c270*/  EXIT ;  /* 0x000000000000794d */ /* 0x000fea0003800000 */
.L_x_2361:
[----:B------:R-:W-:-:S13]  /*1c280*/  R2UR UR4, R17 ;  /* 0x00000000110472ca */ /* 0x000fda00000e0000 */
[----:B0-----:R-:W-:-:S04]  /*1c290*/  IMAD.U32 R3, RZ, RZ, UR4 ;  /* 0x00000004ff037e24 */ /* 0x001fc8000f8e00ff */
[----:B------:R0:W1:Y:S03]  /*1c2a0*/  SYNCS.PHASECHK.TRANS64.TRYWAIT P1, [R3+URZ+0x38800], R0 ;  /* 0x03880000030075a7 */ /* 0x000066000802017f */
[----:B-1----:R-:W-:Y:S05]  /*1c2b0*/  @!P1 NANOSLEEP.SYNCS 0x989680 ;  /* 0x009896800000995d */ /* 0x002fea0003900000 */
[----:B------:R-:W1:Y:S02]  /*1c2c0*/  @!P1 SYNCS.PHASECHK.TRANS64 P1, [R3+URZ+0x38800], R0 ;  /* 0x03880000030095a7 */ /* 0x000e64000802007f */
[----:B-1----:R-:W-:Y:S05]  /*1c2d0*/  @!P1 BRA `(.L_x_2361) ;  /* 0xfffffffc00e89947 */ /* 0x002fea000383ffff */
[----:B------:R-:W-:Y:S05]  /*1c2e0*/  BRA `(.L_x_2550) ;  /* 0xfffffe6000287947 */ /* 0x000fea000383ffff */
.L_x_2365:
[----:B-1----:R1:W2:Y:S02]  /*1c2f0*/  SYNCS.PHASECHK.TRANS64.TRYWAIT P2, [R0+URZ+0x38830], R3 ;  /* 0x03883003000075a7 */ /* 0x0022a4000804017f */
[----:B--2---:R-:W-:Y:S05]  /*1c300*/  @!P2 NANOSLEEP.SYNCS 0x989680 ;  /* 0x009896800000a95d */ /* 0x004fea0003900000 */
[----:B------:R-:W2:Y:S02]  /*1c310*/  @!P2 SYNCS.PHASECHK.TRANS64 P2, [R0+URZ+0x38830], R3 ;  /* 0x038830030000a5a7 */ /* 0x000ea4000804007f */
[----:B--2---:R-:W-:Y:S05]  /*1c320*/  @!P2 BRA `(.L_x_2365) ;  /* 0xfffffffc00f0a947 */ /* 0x004fea000383ffff */
[----:B------:R-:W-:Y:S05]  /*1c330*/  BRA `(.L_x_2364) ;  /* 0xfffffe6000587947 */ /* 0x000fea000383ffff */
.L_x_2370:
[----:B------:R-:W-:-:S13]  /*1c340*/  R2UR UR4, R3 ;  /* 0x00000000030472ca */ /* 0x000fda00000e0000 */
[----:B-1----:R-:W-:-:S04]  /*1c350*/  IMAD.U32 R152, RZ, RZ, UR4 ;  /* 0x00000004ff987e24 */ /* 0x002fc8000f8e00ff */
[----:B------:R1:W2:Y:S03]  /*1c360*/  SYNCS.PHASECHK.TRANS64.TRYWAIT P3, [R152+URZ+0x38830], R4 ;  /* 0x03883004980075a7 */ /* 0x0002a6000806017f */
[----:B--2---:R-:W-:Y:S05]  /*1c370*/  @!P3 NANOSLEEP.SYNCS 0x989680 ;  /* 0x009896800000b95d */ /* 0x004fea0003900000 */
[----:B------:R-:W2:Y:S02]  /*1c380*/  @!P3 SYNCS.PHASECHK.TRANS64 P3, [R152+URZ+0x38830], R4 ;  /* 0x038830049800b5a7 */ /* 0x000ea4000806007f */
[----:B--2---:R-:W-:Y:S05]  /*1c390*/  @!P3 BRA `(.L_x_2370) ;  /* 0xfffffffc00e8b947 */ /* 0x004fea000383ffff */
[----:B------:R-:W-:Y:S05]  /*1c3a0*/  BRA `(.L_x_2369) ;  /* 0xfffffea000a87947 */ /* 0x000fea000383ffff */
.L_x_2374:
[----:B--2---:R-:W-:-:S04]  /*1c3b0*/  IMAD.U32 R2, RZ, RZ, UR4 ;  /* 0x00000004ff027e24 */ /* 0x004fc8000f8e00ff */
[----:B------:R2:W3:Y:S03]  /*1c3c0*/  SYNCS.PHASECHK.TRANS64.TRYWAIT P3, [R2+URZ+0x38850], R0 ;  /* 0x03885000020075a7 */ /* 0x0004e6000806017f */
[----:B---3--:R-:W-:Y:S05]  /*1c3d0*/  @!P3 NANOSLEEP.SYNCS 0x989680 ;  /* 0x009896800000b95d */ /* 0x008fea0003900000 */
[----:B------:R-:W3:Y:S02]  /*1c3e0*/  @!P3 SYNCS.PHASECHK.TRANS64 P3, [R2+URZ+0x38850], R0 ;  /* 0x038850000200b5a7 */ /* 0x000ee4000806007f */
[----:B---3--:R-:W-:Y:S05]  /*1c3f0*/  @!P3 BRA `(.L_x_2374) ;  /* 0xfffffffc00ecb947 */ /* 0x008fea000383ffff */
[----:B------:R-:W-:Y:S05]  /*1c400*/  BRA `(.L_x_2373) ;  /* 0xfffffec400cc7947 */ /* 0x000fea000383ffff */
.L_x_2380:
[----:B-1----:R-:W-:-:S04]  /*1c410*/  IMAD.U32 R4, RZ, RZ, UR4 ;  /* 0x00000004ff047e24 */ /* 0x002fc8000f8e00ff */
[----:B------:R1:W2:Y:S03]  /*1c420*/  SYNCS.PHASECHK.TRANS64.TRYWAIT P2, [R4+URZ+0x38830], R3 ;  /* 0x03883003040075a7 */ /* 0x0002a6000804017f */
[----:B--2---:R-:W-:Y:S05]  /*1c430*/  @!P2 NANOSLEEP.SYNCS 0x989680 ;  /* 0x009896800000a95d */ /* 0x004fea0003900000 */
[----:B------:R-:W2:Y:S02]  /*1c440*/  @!P2 SYNCS.PHASECHK.TRANS64 P2, [R4+URZ+0x38830], R3 ;  /* 0x038830030400a5a7 */ /* 0x000ea4000804007f */
[----:B--2---:R-:W-:Y:S05]  /*1c450*/  @!P2 BRA `(.L_x_2380) ;  /* 0xfffffffc00eca947 */ /* 0x004fea000383ffff */
[----:B------:R-:W-:Y:S05]  /*1c460*/  BRA `(.L_x_2379) ;  /* 0xfffffee4000c7947 */ /* 0x000fea000383ffff */
.L_x_2384:
[----:B---3--:R-:W-:-:S04]  /*1c470*/  IMAD.U32 R2, RZ, RZ, UR4 ;  /* 0x00000004ff027e24 */ /* 0x008fc8000f8e00ff */
[----:B------:R3:W4:Y:S03]  /*1c480*/  SYNCS.PHASECHK.TRANS64.TRYWAIT P2, [R2+URZ+0x38850], R0 ;  /* 0x03885000020075a7 */ /* 0x000726000804017f */
[----:B----4-:R-:W-:Y:S05]  /*1c490*/  @!P2 NANOSLEEP.SYNCS 0x989680 ;  /* 0x009896800000a95d */ /* 0x010fea0003900000 */
[----:B------:R-:W4:Y:S02]  /*1c4a0*/  @!P2 SYNCS.PHASECHK.TRANS64 P2, [R2+URZ+0x38850], R0 ;  /* 0x038850000200a5a7 */ /* 0x000f24000804007f */
[----:B----4-:R-:W-:Y:S05]  /*1c4b0*/  @!P2 BRA `(.L_x_2384) ;  /* 0xfffffffc00eca947 */ /* 0x010fea000383ffff */
[----:B------:R-:W-:Y:S05]  /*1c4c0*/  BRA `(.L_x_2383) ;  /* 0xffffff0800347947 */ /* 0x000fea000383ffff */
.L_x_2389:
[----:B-1----:R-:W-:-:S04]  /*1c4d0*/  IMAD.U32 R7, RZ, RZ, UR8 ;  /* 0x00000008ff077e24 */ /* 0x002fc8000f8e00ff */
[----:B------:R1:W2:Y:S03]  /*1c4e0*/  SYNCS.PHASECHK.TRANS64.TRYWAIT P0, [R7+URZ+0x38850], R0 ;  /* 0x03885000070075a7 */ /* 0x0002a6000800017f */
[----:B--2---:R-:W-:Y:S05]  /*1c4f0*/  @!P0 NANOSLEEP.SYNCS 0x989680 ;  /* 0x009896800000895d */ /* 0x004fea0003900000 */
[----:B------:R-:W2:Y:S02]  /*1c500*/  @!P0 SYNCS.PHASECHK.TRANS64 P0, [R7+URZ+0x38850], R0 ;  /* 0x03885000070085a7 */ /* 0x000ea4000800007f */
[----:B--2---:R-:W-:Y:S05]  /*1c510*/  @!P0 BRA `(.L_x_2389) ;  /* 0xfffffffc00ec8947 */ /* 0x004fea000383ffff */
[----:B------:R-:W-:Y:S05]  /*1c520*/  BRA `(.L_x_2388) ;  /* 0xffffff2400847947 */ /* 0x000fea000383ffff */
.L_x_2436:
[----:B------:R-:W0:Y:S01]  /*1c530*/  S2R R4, SR_TID.X ;  /* 0x0000000000047919 */ /* 0x000e220000002100 */
[----:B------:R-:W-:Y:S01]  /*1c540*/  BSSY B0, `(.L_x_2551) ;  /* 0x000000a000007945 */ /* 0x000fe20003800000 */
[----:B------:R-:W-:Y:S02]  /*1c550*/  IMAD.MOV.U32 R12, RZ, RZ, RZ ;  /* 0x000000ffff0c7224 */ /* 0x000fe400078e00ff */
[----:B------:R-:W-:Y:S02]  /*1c560*/  IMAD.MOV.U32 R11, RZ, RZ, 0x1f ;  /* 0x0000001fff0b7424 */ /* 0x000fe400078e00ff */
[----:B------:R-:W-:Y:S01]  /*1c570*/  IMAD.MOV.U32 R15, RZ, RZ, -0x1 ;  /* 0xffffffffff0f7424 */ /* 0x000fe200078e00ff */
[----:B0-----:R-:W-:-:S04]  /*1c580*/  SHF.R.U32.HI R4, RZ, 0x5, R4 ;  /* 0x00000005ff047819 */ /* 0x001fc80000011604 */
[----:B------:R-:W-:-:S05]  /*1c590*/  LOP3.LUT R4, R4, 0x3, RZ, 0xc0, !PT ;  /* 0x0000000304047812 */ /* 0x000fca00078ec0ff */
[----:B------:R-:W-:-:S07]  /*1c5a0*/  IMAD.MOV.U32 R13, RZ, RZ, R4 ;  /* 0x000000ffff0d7224 */ /* 0x000fce00078e0004 */
[----:B--2---:R-:W-:Y:S05]  /*1c5b0*/  WARPSYNC.COLLECTIVE R15, `(.L_x_2552) ;  /* 0x000000000f087348 */ /* 0x004fea0003c00000 */
[----:B------:R0:W1:Y:S02]  /*1c5c0*/  SHFL.IDX P6, R14, R13, R12, R11 ;  /* 0x0000000c0d0e7389 */ /* 0x00006400000c000b */
[----:B012---:R-:W-:Y:S01]  /*1c5d0*/  ENDCOLLECTIVE ;  /* 0x000000000000791b */ /* 0x007fe20003800000 */
.L_x_2552:
[----:B------:R-:W-:Y:S05]  /*1c5e0*/  BSYNC B0 ;  /* 0x0000000000007941 */ /* 0x000fea0003800000 */
.L_x_2551:
[----:B------:R-:W-:Y:S05]  /*1c5f0*/  BRA `(.L_x_2553) ;  /* 0xffffffa0002c7947 */ /* 0x000fea000383ffff */
.L_x_2438:
[----:B------:R-:W-:Y:S01]  /*1c600*/  BSSY B0, `(.L_x_2554) ;  /* 0x0000006000007945 */ /* 0x000fe20003800000 */
[----:B------:R-:W-:-:S07]  /*1c610*/  IMAD.MOV.U32 R15, RZ, RZ, -0x1 ;  /* 0xffffffffff0f7424 */ /* 0x000fce00078e00ff */
[----:B--23--:R-:W-:Y:S05]  /*1c620*/  WARPSYNC.COLLECTIVE R15, `(.L_x_2555) ;  /* 0x000000000f0c7348 */ /* 0x00cfea0003c00000 */
[----:B------:R-:W-:Y:S02]  /*1c630*/  ELECT P6, UR62, PT ;  /* 0x00000000003e782f */ /* 0x000fe400038c0000 */
[----:B------:R-:W-:Y:S01]  /*1c640*/  MOV R14, UR62 ;  /* 0x0000003e000e7c02 */ /* 0x000fe20008000f00 */
[----:B--23--:R-:W-:Y:S10]  /*1c650*/  ENDCOLLECTIVE ;  /* 0x000000000000791b */ /* 0x00cff40003800000 */
.L_x_2555:
[----:B------:R-:W-:Y:S05]  /*1c660*/  BSYNC B0 ;  /* 0x0000000000007941 */ /* 0x000fea0003800000 */
.L_x_2554:
[----:B------:R-:W-:Y:S05]  /*1c670*/  BRA `(.L_x_2556) ;  /* 0xffffffa000307947 */ /* 0x000fea000383ffff */
.L_x_2440:
[----:B0-----:R0:W1:Y:S02]  /*1c680*/  SYNCS.PHASECHK.TRANS64.TRYWAIT P0, [R0+URZ+0x38840], R2 ;  /* 0x03884002000075a7 */ /* 0x001064000800017f */
[----:B-1----:R-:W-:Y:S05]  /*1c690*/  @!P0 NANOSLEEP.SYNCS 0x989680 ;  /* 0x009896800000895d */ /* 0x002fea0003900000 */
[----:B------:R-:W1:Y:S02]  /*1c6a0*/  @!P0 SYNCS.PHASECHK.TRANS64 P0, [R0+URZ+0x38840], R2 ;  /* 0x03884002000085a7 */ /* 0x000e64000800007f */
[----:B-1----:R-:W-:Y:S05]  /*1c6b0*/  @!P0 BRA `(.L_x_2440) ;  /* 0xfffffffc00f08947 */ /* 0x002fea000383ffff */
[----:B------:R-:W-:Y:S05]  /*1c6c0*/  BRA `(.L_x_2557) ;  /* 0xffffffa000947947 */ /* 0x000fea000383ffff */
.L_x_2444:
[----:B------:R-:W2:Y:S01]  /*1c6d0*/  LDL.LU R11, [R1+0x34] ;  /* 0x00003400010b7983 */ /* 0x000ea20000300800 */
[----:B------:R-:W-:Y:S02]  /*1c6e0*/  IMAD.MOV.U32 R13, RZ, RZ, R3 ;  /* 0x000000ffff0d7224 */ /* 0x000fe400078e0003 */
[----:B------:R-:W-:Y:S01]  /*1c6f0*/  IMAD.MOV.U32 R12, RZ, RZ, RZ ;  /* 0x000000ffff0c7224 */ /* 0x000fe200078e00ff */
[----:B------:R-:W0:Y:S01]  /*1c700*/  S2R R5, SR_TID.X ;  /* 0x0000000000057919 */ /* 0x000e220000002100 */
[----:B------:R-:W-:Y:S01]  /*1c710*/  IMAD.MOV.U32 R15, RZ, RZ, -0x1 ;  /* 0xffffffffff0f7424 */ /* 0x000fe200078e00ff */
[----:B0-----:R-:W-:-:S04]  /*1c720*/  LOP3.LUT R5, R5, 0x7f, RZ, 0xc0, !PT ;  /* 0x0000007f05057812 */ /* 0x001fc800078ec0ff */
[----:B------:R-:W-:-:S05]  /*1c730*/  SHF.R.U32.HI R5, RZ, 0x3, R5 ;  /* 0x00000003ff057819 */ /* 0x000fca0000011605 */
[----:B------:R-:W-:-:S04]  /*1c740*/  IMAD R2, R8, 0x80, R5 ;  /* 0x0000008008027824 */ /* 0x000fc800078e0205 */
[----:B------:R-:W-:Y:S02]  /*1c750*/  VIADD R5, R2, 0x10 ;  /* 0x0000001002057836 */ /* 0x000fe40000000000 */
[----:B--2---:R-:W-:Y:S02]  /*1c760*/  IMAD R0, R11, R7, RZ ;  /* 0x000000070b007224 */ /* 0x004fe400078e02ff */
[----:B------:R-:W-:-:S03]  /*1c770*/  IMAD.MOV.U32 R11, RZ, RZ, 0x181f ;  /* 0x0000181fff0b7424 */ /* 0x000fc600078e00ff */
[----:B------:R-:W-:-:S13]  /*1c780*/  ISETP.GE.AND P5, PT, R2, R0, PT ;  /* 0x000000000200720c */ /* 0x000fda0003fa6270 */
[----:B-----5:R-:W-:Y:S05]  /*1c790*/  WARPSYNC.COLLECTIVE R15, `(.L_x_2558) ;  /* 0x000000000f087348 */ /* 0x020fea0003c00000 */
[----:B------:R0:W1:Y:S02]  /*1c7a0*/  SHFL.IDX P6, R14, R13, R12, R11 ;  /* 0x0000000c0d0e7389 */ /* 0x00006400000c000b */
[----:B01---5:R-:W-:Y:S01]  /*1c7b0*/  ENDCOLLECTIVE ;  /* 0x000000000000791b */ /* 0x023fe20003800000 */
.L_x_2558:
[----:B------:R-:W-:Y:S02]  /*1c7c0*/  IMAD.MOV.U32 R13, RZ, RZ, R4 ;  /* 0x000000ffff0d7224 */ /* 0x000fe400078e0004 */
[----:B------:R-:W-:-:S07]  /*1c7d0*/  IMAD.MOV.U32 R6, RZ, RZ, R14 ;  /* 0x000000ffff067224 */ /* 0x000fce00078e000e */
[----:B------:R-:W-:Y:S05]  /*1c7e0*/  WARPSYNC.COLLECTIVE R15, `(.L_x_2559) ;  /* 0x000000000f087348 */ /* 0x000fea0003c00000 */
[----:B------:R0:W1:Y:S02]  /*1c7f0*/  SHFL.IDX P6, R14, R13, R12, R11 ;  /* 0x0000000c0d0e7389 */ /* 0x00006400000c000b */
[----:B01----:R-:W-:Y:S01]  /*1c800*/  ENDCOLLECTIVE ;  /* 0x000000000000791b */ /* 0x003fe20003800000 */
.L_x_2559:
        /* <DEDUP_REMOVED lines=20> */
.L_x_2560:
[----:B------:R-:W-:Y:S02]  /*1c950*/  IMAD.MOV.U32 R13, RZ, RZ, R4 ;  /* 0x000000ffff0d7224 */ /* 0x000fe400078e0004 */
[----:B------:R-:W-:-:S07]  /*1c960*/  IMAD.MOV.U32 R6, RZ, RZ, R14 ;  /* 0x000000ffff067224 */ /* 0x000fce00078e000e */
[----:B------:R-:W-:Y:S05]  /*1c970*/  WARPSYNC.COLLECTIVE R15, `(.L_x_2561) ;  /* 0x000000000f087348 */ /* 0x000fea0003c00000 */
[----:B------:R0:W1:Y:S02]  /*1c980*/  SHFL.IDX P6, R14, R13, R12, R11 ;  /* 0x0000000c0d0e7389 */ /* 0x00006400000c000b */
[----:B01----:R-:W-:Y:S01]  /*1c990*/  ENDCOLLECTIVE ;  /* 0x000000000000791b */ /* 0x003fe20003800000 */
.L_x_2561:
        /* <DEDUP_REMOVED lines=20> */
.L_x_2562:
[----:B------:R-:W-:Y:S02]  /*1cae0*/  IMAD.MOV.U32 R13, RZ, RZ, R4 ;  /* 0x000000ffff0d7224 */ /* 0x000fe400078e0004 */
[----:B------:R-:W-:-:S07]  /*1caf0*/  IMAD.MOV.U32 R6, RZ, RZ, R14 ;  /* 0x000000ffff067224 */ /* 0x000fce00078e000e */
[----:B------:R-:W-:Y:S05]  /*1cb00*/  WARPSYNC.COLLECTIVE R15, `(.L_x_2563) ;  /* 0x000000000f087348 */ /* 0x000fea0003c00000 */
[----:B------:R0:W1:Y:S02]  /*1cb10*/  SHFL.IDX P6, R14, R13, R12, R11 ;  /* 0x0000000c0d0e7389 */ /* 0x00006400000c000b */
[----:B01----:R-:W-:Y:S01]  /*1cb20*/  ENDCOLLECTIVE ;  /* 0x000000000000791b */ /* 0x003fe20003800000 */
.L_x_2563:
        /* <DEDUP_REMOVED lines=20> */
.L_x_2564:
[----:B------:R-:W-:Y:S02]  /*1cc70*/  IMAD.MOV.U32 R13, RZ, RZ, R4 ;  /* 0x000000ffff0d7224 */ /* 0x000fe400078e0004 */
[----:B------:R-:W-:-:S07]  /*1cc80*/  IMAD.MOV.U32 R6, RZ, RZ, R14 ;  /* 0x000000ffff067224 */ /* 0x000fce00078e000e */
[----:B------:R-:W-:Y:S05]  /*1cc90*/  WARPSYNC.COLLECTIVE R15, `(.L_x_2565) ;  /* 0x000000000f087348 */ /* 0x000fea0003c00000 */
[----:B------:R0:W1:Y:S02]  /*1cca0*/  SHFL.IDX P6, R14, R13, R12, R11 ;  /* 0x0000000c0d0e7389 */ /* 0x00006400000c000b */
[----:B01----:R-:W-:Y:S01]  /*1ccb0*/  ENDCOLLECTIVE ;  /* 0x000000000000791b */ /* 0x003fe20003800000 */
.L_x_2565:
        /* <DEDUP_REMOVED lines=20> */
.L_x_2566:
[----:B------:R-:W-:Y:S02]  /*1ce00*/  IMAD.MOV.U32 R13, RZ, RZ, R4 ;  /* 0x000000ffff0d7224 */ /* 0x000fe400078e0004 */
[----:B------:R-:W-:-:S07]  /*1ce10*/  IMAD.MOV.U32 R6, RZ, RZ, R14 ;  /* 0x000000ffff067224 */ /* 0x000fce00078e000e */
[----:B------:R-:W-:Y:S05]  /*1ce20*/  WARPSYNC.COLLECTIVE R15, `(.L_x_2567) ;  /* 0x000000000f087348 */ /* 0x000fea0003c00000 */
[----:B------:R0:W1:Y:S02]  /*1ce30*/  SHFL.IDX P6, R14, R13, R12, R11 ;  /* 0x0000000c0d0e7389 */ /* 0x00006400000c000b */
[----:B01----:R-:W-:Y:S01]  /*1ce40*/  ENDCOLLECTIVE ;  /* 0x000000000000791b */ /* 0x003fe20003800000 */
.L_x_2567:
        /* <DEDUP_REMOVED lines=20> */
.L_x_2568:
[----:B------:R-:W-:Y:S02]  /*1cf90*/  IMAD.MOV.U32 R13, RZ, RZ, R4 ;  /* 0x000000ffff0d7224 */ /* 0x000fe400078e0004 */
[----:B------:R-:W-:-:S07]  /*1cfa0*/  IMAD.MOV.U32 R6, RZ, RZ, R14 ;  /* 0x000000ffff067224 */ /* 0x000fce00078e000e */
[----:B------:R-:W-:Y:S05]  /*1cfb0*/  WARPSYNC.COLLECTIVE R15, `(.L_x_2569) ;  /* 0x000000000f087348 */ /* 0x000fea0003c00000 */
[----:B------:R0:W1:Y:S02]  /*1cfc0*/  SHFL.IDX P6, R14, R13, R12, R11 ;  /* 0x0000000c0d0e7389 */ /* 0x00006400000c000b */
[----:B01----:R-:W-:Y:S01]  /*1cfd0*/  ENDCOLLECTIVE ;  /* 0x000000000000791b */ /* 0x003fe20003800000 */
.L_x_2569:
        /* <DEDUP_REMOVED lines=18> */
.L_x_2570:
[----:B------:R-:W-:-:S05]  /*1d100*/  VIADD R7, R2, 0x60 ;  /* 0x0000006002077836 */ /* 0x000fca0000000000 */
[----:B------:R-:W-:Y:S01]  /*1d110*/  ISETP.GE.AND P5, PT, R7, R0, PT ;  /* 0x000000000700720c */ /* 0x000fe20003fa6270 */
[----:B------:R-:W-:Y:S02]  /*1d120*/  IMAD.MOV.U32 R13, RZ, RZ, R4 ;  /* 0x000000ffff0d7224 */ /* 0x000fe400078e0004 */
[----:B------:R-:W-:-:S10]  /*1d130*/  IMAD.MOV.U32 R8, RZ, RZ, R14 ;  /* 0x000000ffff087224 */ /* 0x000fd400078e000e */
[----:B------:R-:W-:Y:S05]  /*1d140*/  WARPSYNC.COLLECTIVE R15, `(.L_x_2571) ;  /* 0x000000000f087348 */ /* 0x000fea0003c00000 */
[----:B------:R0:W1:Y:S02]  /*1d150*/  SHFL.IDX P6, R14, R13, R12, R11 ;  /* 0x0000000c0d0e7389 */ /* 0x00006400000c000b */
[----:B01----:R-:W-:Y:S01]  /*1d160*/  ENDCOLLECTIVE ;  /* 0x000000000000791b */ /* 0x003fe20003800000 */
.L_x_2571:
        /* <DEDUP_REMOVED lines=18> */
.L_x_2572:
[----:B------:R-:W-:Y:S02]  /*1d290*/  IMAD.MOV.U32 R13, RZ, RZ, R4 ;  /* 0x000000ffff0d7224 */ /* 0x000fe400078e0004 */
[----:B------:R-:W-:-:S07]  /*1d2a0*/  IMAD.MOV.U32 R5, RZ, RZ, R14 ;  /* 0x000000ffff057224 */ /* 0x000fce00078e000e */
[----:B------:R-:W-:Y:S05]  /*1d2b0*/  WARPSYNC.COLLECTIVE R15, `(.L_x_2573) ;  /* 0x000000000f087348 */ /* 0x000fea0003c00000 */
[----:B------:R0:W1:Y:S02]  /*1d2c0*/  SHFL.IDX P6, R14, R13, R12, R11 ;  /* 0x0000000c0d0e7389 */ /* 0x00006400000c000b */
[----:B01----:R-:W-:Y:S01]  /*1d2d0*/  ENDCOLLECTIVE ;  /* 0x000000000000791b */ /* 0x003fe20003800000 */
.L_x_2573:
[----:B------:R-:W-:Y:S01]  /*1d2e0*/  IMAD.MOV.U32 R3, RZ, RZ, R14 ;  /* 0x000000ffff037224 */ /* 0x000fe200078e000e */
[----:B------:R-:W-:Y:S06]  /*1d2f0*/  BRA `(.L_x_2574) ;  /* 0xffffffa400607947 */ /* 0x000fec000383ffff */
.L_x_2449:
[----:B0-----:R0:W3:Y:S02]  /*1d300*/  SYNCS.PHASECHK.TRANS64.TRYWAIT P0, [R18+URZ+0x38820], R0 ;  /* 0x03882000120075a7 */ /* 0x0010e4000800017f */
[----:B---3--:R-:W-:Y:S05]  /*1d310*/  @!P0 NANOSLEEP.SYNCS 0x989680 ;  /* 0x009896800000895d */ /* 0x008fea0003900000 */
[----:B------:R-:W3:Y:S02]  /*1d320*/  @!P0 SYNCS.PHASECHK.TRANS64 P0, [R18+URZ+0x38820], R0 ;  /* 0x03882000120085a7 */ /* 0x000ee4000800007f */
[----:B---3--:R-:W-:Y:S05]  /*1d330*/  @!P0 BRA `(.L_x_2449) ;  /* 0xfffffffc00f08947 */ /* 0x008fea000383ffff */
[----:B------:R-:W-:Y:S05]  /*1d340*/  BRA `(.L_x_2575) ;  /* 0xffffffa400dc7947 */ /* 0x000fea000383ffff */
.L_x_2458:
[----:B-1----:R1:W2:Y:S02]  /*1d350*/  SYNCS.PHASECHK.TRANS64.TRYWAIT P0, [R3+URZ+0x38840], R2 ;  /* 0x03884002030075a7 */ /* 0x0022a4000800017f */
[----:B--2---:R-:W-:Y:S05]  /*1d360*/  @!P0 NANOSLEEP.SYNCS 0x989680 ;  /* 0x009896800000895d */ /* 0x004fea0003900000 */
[----:B------:R-:W2:Y:S02]  /*1d370*/  @!P0 SYNCS.PHASECHK.TRANS64 P0, [R3+URZ+0x38840], R2 ;  /* 0x03884002030085a7 */ /* 0x000ea4000800007f */
[----:B--2---:R-:W-:Y:S05]  /*1d380*/  @!P0 BRA `(.L_x_2458) ;  /* 0xfffffffc00f08947 */ /* 0x004fea000383ffff */
[----:B------:R-:W-:Y:S05]  /*1d390*/  BRA `(.L_x_2576) ;  /* 0xffffffa800bc7947 */ /* 0x000fea000383ffff */
.L_x_2466:
[----:B0-----:R0:W1:Y:S02]  /*1d3a0*/  SYNCS.PHASECHK.TRANS64.TRYWAIT P0, [R3+URZ+0x60], R2 ;  /* 0x00006002030075a7 */ /* 0x001064000800017f */
[----:B-1----:R-:W-:Y:S05]  /*1d3b0*/  @!P0 NANOSLEEP.SYNCS 0x989680 ;  /* 0x009896800000895d */ /* 0x002fea0003900000 */
[----:B------:R-:W1:Y:S02]  /*1d3c0*/  @!P0 SYNCS.PHASECHK.TRANS64 P0, [R3+URZ+0x60], R2 ;  /* 0x00006002030085a7 */ /* 0x000e64000800007f */
[----:B-1----:R-:W-:Y:S05]  /*1d3d0*/  @!P0 BRA `(.L_x_2466) ;  /* 0xfffffffc00f08947 */ /* 0x002fea000383ffff */
[----:B------:R-:W-:Y:S05]  /*1d3e0*/  BRA `(.L_x_2577) ;  /* 0xffffffb000107947 */ /* 0x000fea000383ffff */
.L_x_2477:
[----:B-1----:R1:W2:Y:S02]  /*1d3f0*/  SYNCS.PHASECHK.TRANS64.TRYWAIT P0, [R3+URZ+0x38840], R2 ;  /* 0x03884002030075a7 */ /* 0x0022a4000800017f */
[----:B--2---:R-:W-:Y:S05]  /*1d400*/  @!P0 NANOSLEEP.SYNCS 0x989680 ;  /* 0x009896800000895d */ /* 0x004fea0003900000 */
[----:B------:R-:W2:Y:S02]  /*1d410*/  @!P0 SYNCS.PHASECHK.TRANS64 P0, [R3+URZ+0x38840], R2 ;  /* 0x03884002030085a7 */ /* 0x000ea4000800007f */
[----:B--2---:R-:W-:Y:S05]  /*1d420*/  @!P0 BRA `(.L_x_2477) ;  /* 0xfffffffc00f08947 */ /* 0x004fea000383ffff */
[----:B------:R-:W-:Y:S05]  /*1d430*/  BRA `(.L_x_2578) ;  /* 0xffffffb8001c7947 */ /* 0x000fea000383ffff */
.L_x_2485:
[----:B0-----:R0:W1:Y:S02]  /*1d440*/  SYNCS.PHASECHK.TRANS64.TRYWAIT P0, [R2+URZ+0x60], R3 ;  /* 0x00006003020075a7 */ /* 0x001064000800017f */
[----:B-1----:R-:W-:Y:S05]  /*1d450*/  @!P0 NANOSLEEP.SYNCS 0x989680 ;  /* 0x009896800000895d */ /* 0x002fea0003900000 */
[----:B------:R-:W1:Y:S02]  /*1d460*/  @!P0 SYNCS.PHASECHK.TRANS64 P0, [R2+URZ+0x60], R3 ;  /* 0x00006003020085a7 */ /* 0x000e64000800007f */
[----:B-1----:R-:W-:Y:S05]  /*1d470*/  @!P0 BRA `(.L_x_2485) ;  /* 0xfffffffc00f08947 */ /* 0x002fea000383ffff */
[----:B------:R-:W-:Y:S05]  /*1d480*/  BRA `(.L_x_2579) ;  /* 0xffffffbc00707947 */ /* 0x000fea000383ffff */
.L_x_2496:
[----:B--2---:R2:W3:Y:S02]  /*1d490*/  SYNCS.PHASECHK.TRANS64.TRYWAIT P0, [R2+URZ+0x38840], R3 ;  /* 0x03884003020075a7 */ /* 0x0044e4000800017f */
[----:B---3--:R-:W-:Y:S05]  /*1d4a0*/  @!P0 NANOSLEEP.SYNCS 0x989680 ;  /* 0x009896800000895d */ /* 0x008fea0003900000 */
[----:B------:R-:W3:Y:S02]  /*1d4b0*/  @!P0 SYNCS.PHASECHK.TRANS64 P0, [R2+URZ+0x38840], R3 ;  /* 0x03884003020085a7 */ /* 0x000ee4000800007f */
[----:B---3--:R-:W-:Y:S05]  /*1d4c0*/  @!P0 BRA `(.L_x_2496) ;  /* 0xfffffffc00f08947 */ /* 0x008fea000383ffff */
[----:B------:R-:W-:Y:S05]  /*1d4d0*/  BRA `(.L_x_2580) ;  /* 0xffffffc4004c7947 */ /* 0x000fea000383ffff */
.L_x_2504:
[----:B0-----:R0:W1:Y:S02]  /*1d4e0*/  SYNCS.PHASECHK.TRANS64.TRYWAIT P0, [R2+URZ+0x60], R5 ;  /* 0x00006005020075a7 */ /* 0x001064000800017f */
[----:B-1----:R-:W-:Y:S05]  /*1d4f0*/  @!P0 NANOSLEEP.SYNCS 0x989680 ;  /* 0x009896800000895d */ /* 0x002fea0003900000 */
[----:B------:R-:W1:Y:S02]  /*1d500*/  @!P0 SYNCS.PHASECHK.TRANS64 P0, [R2+URZ+0x60], R5 ;  /* 0x00006005020085a7 */ /* 0x000e64000800007f */
[----:B-1----:R-:W-:Y:S05]  /*1d510*/  @!P0 BRA `(.L_x_2504) ;  /* 0xfffffffc00f08947 */ /* 0x002fea000383ffff */
[----:B------:R-:W-:Y:S05]  /*1d520*/  BRA `(.L_x_2581) ;  /* 0xffffffc800a07947 */ /* 0x000fea000383ffff */
.L_x_2517:
[----:B--2---:R2:W3:Y:S02]  /*1d530*/  SYNCS.PHASECHK.TRANS64.TRYWAIT P0, [R0+URZ+0x38860], R2 ;  /* 0x03886002000075a7 */ /* 0x0044e4000800017f */
[----:B---3--:R-:W-:Y:S05]  /*1d540*/  @!P0 NANOSLEEP.SYNCS 0x989680 ;  /* 0x009896800000895d */ /* 0x008fea0003900000 */
[----:B------:R-:W3:Y:S02]  /*1d550*/  @!P0 SYNCS.PHASECHK.TRANS64 P0, [R0+URZ+0x38860], R2 ;  /* 0x03886002000085a7 */ /* 0x000ee4000800007f */
[----:B---3--:R-:W-:Y:S05]  /*1d560*/  @!P0 BRA `(.L_x_2517) ;  /* 0xfffffffc00f08947 */ /* 0x008fea000383ffff */
[----:B------:R-:W-:Y:S05]  /*1d570*/  BRA `(.L_x_2582) ;  /* 0xffffffd000687947 */ /* 0x000fea000383ffff */
.L_x_2526:
[----:B------:R-:W2:Y:S01]  /*1d580*/  LDL R0, [R1] ;  /* 0x0000000001007983 */ /* 0x000ea20000100800 */
[----:B------:R-:W-:Y:S01]  /*1d590*/  BSSY B0, `(.L_x_2583) ;  /* 0x0000008000007945 */ /* 0x000fe20003800000 */
[----:B0-----:R-:W-:Y:S02]  /*1d5a0*/  IMAD.MOV.U32 R12, RZ, RZ, RZ ;  /* 0x000000ffff0c7224 */ /* 0x001fe400078e00ff */
[----:B------:R-:W-:Y:S02]  /*1d5b0*/  IMAD.MOV.U32 R11, RZ, RZ, 0x1f ;  /* 0x0000001fff0b7424 */ /* 0x000fe400078e00ff */
[----:B------:R-:W-:Y:S02]  /*1d5c0*/  IMAD.MOV.U32 R15, RZ, RZ, -0x1 ;  /* 0xffffffffff0f7424 */ /* 0x000fe400078e00ff */
[----:B--2---:R-:W-:-:S07]  /*1d5d0*/  IMAD.MOV.U32 R13, RZ, RZ, R0 ;  /* 0x000000ffff0d7224 */ /* 0x004fce00078e0000 */
[----:B-1----:R-:W-:Y:S05]  /*1d5e0*/  WARPSYNC.COLLECTIVE R15, `(.L_x_2584) ;  /* 0x000000000f087348 */ /* 0x002fea0003c00000 */
[----:B------:R0:W2:Y:S02]  /*1d5f0*/  SHFL.IDX P6, R14, R13, R12, R11 ;  /* 0x0000000c0d0e7389 */ /* 0x0000a400000c000b */
[----:B012---:R-:W-:Y:S01]  /*1d600*/  ENDCOLLECTIVE ;  /* 0x000000000000791b */ /* 0x007fe20003800000 */
.L_x_2584:
[----:B------:R-:W-:Y:S05]  /*1d610*/  BSYNC B0 ;  /* 0x0000000000007941 */ /* 0x000fea0003800000 */
.L_x_2583:
        /* <DEDUP_REMOVED lines=9> */
.L_x_2585:
        /* <DEDUP_REMOVED lines=14> */
[C---:B------:R-:W-:Y:S02]  /*1d790*/  ISETP.GE.U32.AND P3, PT, R10.reuse, 0x4, PT ;  /* 0x000000040a00780c */ /* 0x040fe40003f66070 */
[C---:B------:R-:W-:Y:S02]  /*1d7a0*/  ISETP.GE.U32.AND P4, PT, R10.reuse, 0x8, PT ;  /* 0x000000080a00780c */ /* 0x040fe40003f86070 */
[----:B------:R-:W-:Y:S01]  /*1d7b0*/  ISETP.GE.U32.AND P5, PT, R10, 0x10, PT ;  /* 0x000000100a00780c */ /* 0x000fe20003fa6070 */
[----:B--2---:R-:W-:-:S02]  /*1d7c0*/  @!P1 IMAD.MOV.U32 R6, RZ, RZ, R5 ;  /* 0x000000ffff069224 */ /* 0x004fc400078e0005 */
[----:B------:R-:W-:Y:S02]  /*1d7d0*/  IMAD.MOV.U32 R5, RZ, RZ, RZ ;  /* 0x000000ffff057224 */ /* 0x000fe400078e00ff */
[----:B---3--:R-:W-:Y:S01]  /*1d7e0*/  @!P1 IMAD.MOV.U32 R7, RZ, RZ, R2 ;  /* 0x000000ffff079224 */ /* 0x008fe200078e0002 */
[----:B------:R-:W-:-:S03]  /*1d7f0*/  ISETP.NE.AND P1, PT, R10, RZ, PT ;  /* 0x000000ff0a00720c */ /* 0x000fc60003f25270 */
[----:B------:R-:W-:-:S04]  /*1d800*/  IMAD R2, R7, R6, RZ ;  /* 0x0000000607027224 */ /* 0x000fc800078e02ff */
[----:B------:R-:W-:-:S07]  /*1d810*/  IMAD.MOV.U32 R13, RZ, RZ, R2 ;  /* 0x000000ffff0d7224 */ /* 0x000fce00078e0002 */
[----:B------:R-:W-:Y:S05]  /*1d820*/  WARPSYNC.COLLECTIVE R15, `(.L_x_2586) ;  /* 0x000000000f087348 */ /* 0x000fea0003c00000 */
[----:B------:R0:W1:Y:S02]  /*1d830*/  SHFL.UP P6, R14, R13, R12, R11 ;  /* 0x0400000c0d0e7389 */ /* 0x00006400000c000b */
[----:B01----:R-:W-:Y:S01]  /*1d840*/  ENDCOLLECTIVE ;  /* 0x000000000000791b */ /* 0x003fe20003800000 */
.L_x_2586:
        /* <DEDUP_REMOVED lines=8> */
.L_x_2587:
        /* <DEDUP_REMOVED lines=8> */
.L_x_2588:
        /* <DEDUP_REMOVED lines=8> */
.L_x_2589:
        /* <DEDUP_REMOVED lines=8> */
.L_x_2590:
        /* <DEDUP_REMOVED lines=9> */
.L_x_2591:
[----:B------:R-:W-:Y:S01]  /*1dae0*/  IMAD.MOV.U32 R9, RZ, RZ, R14 ;  /* 0x000000ffff097224 */ /* 0x000fe200078e000e */
[----:B------:R-:W-:Y:S06]  /*1daf0*/  BRA `(.L_x_2592) ;  /* 0xffffffd400547947 */ /* 0x000fec000383ffff */
.L_x_2529:
        /* <DEDUP_REMOVED lines=8> */
.L_x_2594:
[----:B------:R-:W-:Y:S05]  /*1db80*/  BSYNC B0 ;  /* 0x0000000000007941 */ /* 0x000fea0003800000 */
.L_x_2593:
        /* <DEDUP_REMOVED lines=10> */
.L_x_2595:
        /* <DEDUP_REMOVED lines=8> */
.L_x_2596:
        /* <DEDUP_REMOVED lines=8> */
.L_x_2597:
        /* <DEDUP_REMOVED lines=8> */
.L_x_2598:
        /* <DEDUP_REMOVED lines=9> */
.L_x_2599:
[----:B------:R-:W-:Y:S01]  /*1de40*/  IMAD.MOV.U32 R9, RZ, RZ, R14 ;  /* 0x000000ffff097224 */ /* 0x000fe200078e000e */
[----:B------:R-:W-:Y:S06]  /*1de50*/  BRA `(.L_x_2600) ;  /* 0xffffffd4002c7947 */ /* 0x000fec000383ffff */
.L_x_2531:
[----:B------:R-:W-:Y:S01]  /*1de60*/  BSSY B0, `(.L_x_2601) ;  /* 0x0000006000007945 */ /* 0x000fe20003800000 */
[----:B------:R-:W-:Y:S01]  /*1de70*/  PLOP3.LUT P6, PT, P6, PT, PT, 0x8, 0x0 ;  /* 0x000000000000781c */ /* 0x000fe200037ce170 */
[----:B------:R-:W-:-:S12]  /*1de80*/  IMAD.MOV.U32 R15, RZ, RZ, -0x1 ;  /* 0xffffffffff0f7424 */ /* 0x000fd800078e00ff */
[----:B0-----:R-:W-:Y:S05]  /*1de90*/  WARPSYNC.COLLECTIVE R15, `(.L_x_2602) ;  /* 0x000000000f087348 */ /* 0x001fea0003c00000 */
[----:B------:R-:W-:Y:S01]  /*1dea0*/  VOTE.ANY R14, PT, P6 ;  /* 0x00000000000e7806 */ /* 0x000fe200030e0100 */
[----:B0-----:R-:W-:Y:S06]  /*1deb0*/  ENDCOLLECTIVE ;  /* 0x000000000000791b */ /* 0x001fec0003800000 */
.L_x_2602:
[----:B------:R-:W-:Y:S05]  /*1dec0*/  BSYNC B0 ;  /* 0x0000000000007941 */ /* 0x000fea0003800000 */
.L_x_2601:
        /* <DEDUP_REMOVED lines=10> */
.L_x_2603:
[----:B------:R-:W-:Y:S02]  /*1df70*/  IMAD.MOV.U32 R13, RZ, RZ, R7 ;  /* 0x000000ffff0d7224 */ /* 0x000fe400078e0007 */
[----:B------:R-:W-:-:S07]  /*1df80*/  IMAD.MOV.U32 R0, RZ, RZ, R14 ;  /* 0x000000ffff007224 */ /* 0x000fce00078e000e */
[----:B------:R-:W-:Y:S05]  /*1df90*/  WARPSYNC.COLLECTIVE R15, `(.L_x_2604) ;  /* 0x000000000f087348 */ /* 0x000fea0003c00000 */
[----:B------:R0:W1:Y:S02]  /*1dfa0*/  SHFL.IDX P6, R14, R13, R12, R11 ;  /* 0x0000000c0d0e7389 */ /* 0x00006400000c000b */
[----:B01----:R-:W-:Y:S01]  /*1dfb0*/  ENDCOLLECTIVE ;  /* 0x000000000000791b */ /* 0x003fe20003800000 */
.L_x_2604:
[----:B------:R-:W-:Y:S02]  /*1dfc0*/  IMAD.MOV.U32 R7, RZ, RZ, R14 ;  /* 0x000000ffff077224 */ /* 0x000fe400078e000e */
[----:B------:R-:W-:-:S05]  /*1dfd0*/  IMAD.IADD R6, R10, 0x1, R16 ;  /* 0x000000010a067824 */ /* 0x000fca00078e0210 */
[----:B------:R1:W-:Y:S01]  /*1dfe0*/  STL [R1+0xc], R6 ;  /* 0x00000c0601007387 */ /* 0x0003e20000100800 */
[----:B------:R-:W-:Y:S05]  /*1dff0*/  BRA `(.L_x_2605) ;  /* 0xffffffd4000c7947 */ /* 0x000fea000383ffff */
.L_x_2533:
        /* <DEDUP_REMOVED lines=8> */
.L_x_2607:
[----:B------:R-:W-:Y:S05]  /*1e080*/  BSYNC B0 ;  /* 0x0000000000007941 */ /* 0x000fea0003800000 */
.L_x_2606:
[----:B------:R-:W-:Y:S01]  /*1e090*/  IMAD.MOV.U32 R2, RZ, RZ, R14 ;  /* 0x000000ffff027224 */ /* 0x000fe200078e000e */
[----:B------:R-:W-:Y:S06]  /*1e0a0*/  BRA `(.L_x_2608) ;  /* 0xffffffd000f87947 */ /* 0x000fec000383ffff */
.L_x_2539:
[----:B0-----:R0:W1:Y:S02]  /*1e0b0*/  SYNCS.PHASECHK.TRANS64.TRYWAIT P0, [R0+URZ+0x38820], R3 ;  /* 0x03882003000075a7 */ /* 0x001064000800017f */
[----:B-1----:R-:W-:Y:S05]  /*1e0c0*/  @!P0 NANOSLEEP.SYNCS 0x989680 ;  /* 0x009896800000895d */ /* 0x002fea0003900000 */
[----:B------:R-:W1:Y:S02]  /*1e0d0*/  @!P0 SYNCS.PHASECHK.TRANS64 P0, [R0+URZ+0x38820], R3 ;  /* 0x03882003000085a7 */ /* 0x000e64000800007f */
[----:B-1----:R-:W-:Y:S05]  /*1e0e0*/  @!P0 BRA `(.L_x_2539) ;  /* 0xfffffffc00f08947 */ /* 0x002fea000383ffff */
[----:B------:R-:W-:Y:S05]  /*1e0f0*/  BRA `(.L_x_2609) ;  /* 0xffffffdc009c7947 */ /* 0x000fea000383ffff */
.L_x_2540:
        /* <DEDUP_REMOVED lines=11> */
.L_x_2611:
[----:B------:R-:W-:Y:S05]  /*1e1b0*/  BSYNC B0 ;  /* 0x0000000000007941 */ /* 0x000fea0003800000 */
.L_x_2610:
[----:B------:R-:W-:Y:S05]  /*1e1c0*/  BRA `(.L_x_2612) ;  /* 0xffffffdc00847947 */ /* 0x000fea000383ffff */
.L_x_2543:
[----:B------:R-:W-:Y:S01]  /*1e1d0*/  BSSY B1, `(.L_x_2613) ;  /* 0x0000006000017945 */ /* 0x000fe20003800000 */
[----:B------:R-:W-:-:S07]  /*1e1e0*/  IMAD.MOV.U32 R15, RZ, RZ, -0x1 ;  /* 0xffffffffff0f7424 */ /* 0x000fce00078e00ff */
[----:B01----:R-:W-:Y:S05]  /*1e1f0*/  WARPSYNC.COLLECTIVE R15, `(.L_x_2614) ;  /* 0x000000000f0c7348 */ /* 0x003fea0003c00000 */
[----:B------:R-:W-:Y:S02]  /*1e200*/  ELECT P6, UR62, PT ;  /* 0x00000000003e782f */ /* 0x000fe400038c0000 */
[----:B------:R-:W-:Y:S01]  /*1e210*/  MOV R14, UR62 ;  /* 0x0000003e000e7c02 */ /* 0x000fe20008000f00 */
[----:B01----:R-:W-:Y:S10]  /*1e220*/  ENDCOLLECTIVE ;  /* 0x000000000000791b */ /* 0x003ff40003800000 */
.L_x_2614:
[----:B------:R-:W-:Y:S05]  /*1e230*/  BSYNC B1 ;  /* 0x0000000000017941 */ /* 0x000fea0003800000 */
.L_x_2613:
[----:B------:R-:W-:Y:S05]  /*1e240*/  BRA `(.L_x_2615) ;  /* 0xffffffdc007c7947 */ /* 0x000fea000383ffff */
.L_x_2545:
[----:B0-----:R0:W1:Y:S02]  /*1e250*/  SYNCS.PHASECHK.TRANS64.TRYWAIT P0, [R6+URZ], R5 ;  /* 0x00000005060075a7 */ /* 0x001064000800017f */
[----:B-1----:R-:W-:Y:S05]  /*1e260*/  @!P0 NANOSLEEP.SYNCS 0x989680 ;  /* 0x009896800000895d */ /* 0x002fea0003900000 */
[----:B------:R-:W1:Y:S02]  /*1e270*/  @!P0 SYNCS.PHASECHK.TRANS64 P0, [R6+URZ], R5 ;  /* 0x00000005060085a7 */ /* 0x000e64000800007f */
[----:B-1----:R-:W-:Y:S05]  /*1e280*/  @!P0 BRA `(.L_x_2545) ;  /* 0xfffffffc00f08947 */ /* 0x002fea000383ffff */
[----:B------:R-:W-:Y:S05]  /*1e290*/  BRA `(.L_x_2616) ;  /* 0xffffffdc00bc7947 */ /* 0x000fea000383ffff */
.L_x_2546:
[----:B-1----:R1:W2:Y:S02]  /*1e2a0*/  SYNCS.PHASECHK.TRANS64.TRYWAIT P0, [R7+URZ], R2 ;  /* 0x00000002070075a7 */ /* 0x0022a4000800017f */
[----:B--2---:R-:W-:Y:S05]  /*1e2b0*/  @!P0 NANOSLEEP.SYNCS 0x989680 ;  /* 0x009896800000895d */ /* 0x004fea0003900000 */
[----:B------:R-:W2:Y:S02]  /*1e2c0*/  @!P0 SYNCS.PHASECHK.TRANS64 P0, [R7+URZ], R2 ;  /* 0x00000002070085a7 */ /* 0x000ea4000800007f */
[----:B--2---:R-:W-:Y:S05]  /*1e2d0*/  @!P0 BRA `(.L_x_2546) ;  /* 0xfffffffc00f08947 */ /* 0x004fea000383ffff */
[----:B------:R-:W-:Y:S05]  /*1e2e0*/  BRA `(.L_x_2617) ;  /* 0xffffffdc00b07947 */ /* 0x000fea000383ffff */
.L_x_2548:
[----:B--2---:R2:W3:Y:S02]  /*1e2f0*/  SYNCS.PHASECHK.TRANS64.TRYWAIT P0, [R4+URZ], R5 ;  /* 0x00000005040075a7 */ /* 0x0044e4000800017f */
[----:B---3--:R-:W-:Y:S05]  /*1e300*/  @!P0 NANOSLEEP.SYNCS 0x989680 ;  /* 0x009896800000895d */ /* 0x008fea0003900000 */
[----:B------:R-:W3:Y:S02]  /*1e310*/  @!P0 SYNCS.PHASECHK.TRANS64 P0, [R4+URZ], R5 ;  /* 0x00000005040085a7 */ /* 0x000ee4000800007f */
[----:B---3--:R-:W-:Y:S05]  /*1e320*/  @!P0 BRA `(.L_x_2548) ;  /* 0xfffffffc00f08947 */ /* 0x008fea000383ffff */
[----:B------:R-:W-:Y:S05]  /*1e330*/  BRA `(.L_x_2618) ;  /* 0xffffffdc00b47947 */ /* 0x000fea000383ffff */
.L_x_2619:
        /* <DEDUP_REMOVED lines=12> */
.L_x_14846:


//--------------------- .text._ZN7cutlass13device_kernelIN5flash11enable_sm90INS1_16FlashAttnFwdSm90INS1_25CollectiveMainloopFwdSm90ILi2EN4cute5tupleIJNS5_1CILi1EEES8_S8_EEENS6_IJNS7_ILi128EEENS7_ILi80EEENS7_ILi256EEEEEELi256ENS_6half_tEfNS_4arch4Sm90ELb1ELb0ELb1ELb1ELb0ELb1ELb0ELb1ELb1ELb1ELb1ELb0EEENS1_21CollectiveEpilogueFwdINS6_IJSA_SC_SB_EEES9_SE_SG_Li256ELb1ELb1ELb1ELb0EEENS1_36VarlenDynamicPersistentTileSchedulerILi128ELi80ELi256ELi128ELb1ELb1ELb1ELb1ELb1ELb1EEEEEEEEEvNT_6ParamsE --------------------------
	.section	.text._ZN7cutlass13device_kernelIN5flash11enable_sm90INS1_16FlashAttnFwdSm90INS1_25CollectiveMainloopFwdSm90ILi2EN4cute5tupleIJNS5_1CILi1EEES8_S8_EEENS6_IJNS7_ILi128EEENS7_ILi80EEENS7_ILi256EEEEEELi256ENS_6half_tEfNS_4arch4Sm90ELb1ELb0ELb1ELb1ELb0ELb1ELb0ELb1ELb1ELb1ELb1ELb0EEENS1_21CollectiveEpilogueFwdINS6_IJSA_SC_SB_EEES9_SE_SG_Li256ELb1ELb1ELb1ELb0EEENS1_36VarlenDynamicPersistentTileSchedulerILi128ELi80ELi256ELi128ELb1ELb1ELb1ELb1ELb1ELb1EEEEEEEEEvNT_6ParamsE,"ax",@progbits
	.align	128
.text._ZN7cutlass13device_kernelIN5flash11enable_sm90INS1_16FlashAttnFwdSm90INS1_25CollectiveMainloopFwdSm90ILi2EN4cute5tupleIJNS5_1CILi1EEES8_S8_EEENS6_IJNS7_ILi128EEENS7_ILi80EEENS7_ILi256EEEEEELi256ENS_6half_tEfNS_4arch4Sm90ELb1ELb0ELb1ELb1ELb0ELb1ELb0ELb1ELb1ELb1ELb1ELb0EEENS1_21CollectiveEpilogueFwdINS6_IJSA_SC_SB_EEES9_SE_SG_Li256ELb1ELb1ELb1ELb0EEENS1_36VarlenDynamicPersistentTileSchedulerILi128ELi80ELi256ELi128ELb1ELb1ELb1ELb1ELb1ELb1EEEEEEEEEvNT_6ParamsE:
        .type           _ZN7cutlass13device_kernelIN5flash11enable_sm90INS1_16FlashAttnFwdSm90INS1_25CollectiveMainloopFwdSm90ILi2EN4cute5tupleIJNS5_1CILi1EEES8_S8_EEENS6_IJNS7_ILi128EEENS7_ILi80EEENS7_ILi256EEEEEELi256ENS_6half_tEfNS_4arch4Sm90ELb1ELb0ELb1ELb1ELb0ELb1ELb0ELb1ELb1ELb1ELb1ELb0EEENS1_21CollectiveEpilogueFwdINS6_IJSA_SC_SB_EEES9_SE_SG_Li256ELb1ELb1ELb1ELb0EEENS1_36VarlenDynamicPersistentTileSchedulerILi128ELi80ELi256ELi128ELb1ELb1ELb1ELb1ELb1ELb1EEEEEEEEEvNT_6ParamsE,@function
        .size           _ZN7cutlass13device_kernelIN5flash11enable_sm90INS1_16FlashAttnFwdSm90INS1_25CollectiveMainloopFwdSm90ILi2EN4cute5tupleIJNS5_1CILi1EEES8_S8_EEENS6_IJNS7_ILi128EEENS7_ILi80EEENS7_ILi256EEEEEELi256ENS_6half_tEfNS_4arch4Sm90ELb1ELb0ELb1ELb1ELb0ELb1ELb0ELb1ELb1ELb1ELb1ELb0EEENS1_21CollectiveEpilogueFwdINS6_IJSA_SC_SB_EEES9_SE_SG_Li256ELb1ELb1ELb1ELb0EEENS1_36VarlenDynamicPersistentTileSchedulerILi128ELi80ELi256ELi128ELb1ELb1ELb1ELb1ELb1ELb1EEEEEEEEEvNT_6ParamsE,(.L_x_14847 - _ZN7cutlass13device_kernelIN5flash11enable_sm90INS1_16FlashAttnFwdSm90INS1_25CollectiveMainloopFwdSm90ILi2EN4cute5tupleIJNS5_1CILi1EEES8_S8_EEENS6_IJNS7_ILi128EEENS7_ILi80EEENS7_ILi256EEEEEELi256ENS_6half_tEfNS_4arch4Sm90ELb1ELb0ELb1ELb1ELb0ELb1ELb0ELb1ELb1ELb1ELb1ELb0EEENS1_21CollectiveEpilogueFwdINS6_IJSA_SC_SB_EEES9_SE_SG_Li256ELb1ELb1ELb1ELb0EEENS1_36VarlenDynamicPersistentTileSchedulerILi128ELi80ELi256ELi128ELb1ELb1ELb1ELb1ELb1ELb1EEEEEEEEEvNT_6ParamsE)
        .other          _ZN7cutlass13device_kernelIN5flash11enable_sm90INS1_16FlashAttnFwdSm90INS1_25CollectiveMainloopFwdSm90ILi2EN4cute5tupleIJNS5_1CILi1EEES8_S8_EEENS6_IJNS7_ILi128EEENS7_ILi80EEENS7_ILi256EEEEEELi256ENS_6half_tEfNS_4arch4Sm90ELb1ELb0ELb1ELb1ELb0ELb1ELb0ELb1ELb1ELb1ELb1ELb0EEENS1_21CollectiveEpilogueFwdINS6_IJSA_SC_SB_EEES9_SE_SG_Li256ELb1ELb1ELb1ELb0EEENS1_36VarlenDynamicPersistentTileSchedulerILi128ELi80ELi256ELi128ELb1ELb1ELb1ELb1ELb1ELb1EEEEEEEEEvNT_6ParamsE,@"STO_CUDA_ENTRY STV_DEFAULT"
_ZN7cutlass13device_kernelIN5flash11enable_sm90INS1_16FlashAttnFwdSm90INS1_25CollectiveMainloopFwdSm90ILi2EN4cute5tupleIJNS5_1CILi1EEES8_S8_EEENS6_IJNS7_ILi128EEENS7_ILi80EEENS7_ILi256EEEEEELi256ENS_6half_tEfNS_4arch4Sm90ELb1ELb0ELb1ELb1ELb0ELb1ELb0ELb1ELb1ELb1ELb1ELb0EEENS1_21CollectiveEpilogueFwdINS6_IJSA_SC_SB_EEES9_SE_SG_Li256ELb1ELb1ELb1ELb0EEENS1_36VarlenDynamicPersistentTileSchedulerILi128ELi80ELi256ELi128ELb1ELb1ELb1ELb1ELb1ELb1EEEEEEEEEvNT_6ParamsE:
        /* <DEDUP_REMOVED lines=24> */
.L_x_2621:
[----:B------:R-:W-:Y:S05]  /*0180*/  BSYNC B0 ;  /* 0x0000000000007941 */ /* 0x000fea0003800000 */
.L_x_2620:
        /* <DEDUP_REMOVED lines=41> */
.L_x_2622:
        /* <DEDUP_REMOVED lines=22> */
.L_x_2623:
        /* <DEDUP_REMOVED lines=18> */
.L_x_2624:
        /* <DEDUP_REMOVED lines=22> */
.L_x_2625:
        /* <DEDUP_REMOVED lines=22> */
.L_x_2626:
        /* <DEDUP_REMOVED lines=9> */
.L_x_2629:
        /* <DEDUP_REMOVED lines=16> */
[----:B------:R-:W-:Y:S01]  /*0af0*/  VIADD R6, R6, 0xffffff80 ;  /* 0xffffff8006067836 */ /* 0x000fe20000000000 */
[----:B------:R-:W-:Y:S02]  /*0b00*/  R2UR UR4, R16 ;  /* 0x00000000100472ca */ /* 0x000fe400000e0000 */
[----:B------:R-:W-:Y:S02]  /*0b10*/  CS2R R218, SRZ ;  /* 0x0000000000da7805 */ /* 0x000fe4000001ff00 */
[----:B------:R-:W-:Y:S01]  /*0b20*/  MOV R17, RZ ;  /* 0x000000ff00117202 */ /* 0x000fe20000000f00 */
[----:B------:R-:W-:Y:S01]  /*0b30*/  IMAD.MOV.U32 R216, RZ, RZ, RZ ;  /* 0x000000ffffd87224 */ /* 0x000fe200078e00ff */
[----:B------:R-:W-:-:S04]  /*0b40*/  SHF.R.S32.HI R3, RZ, 0x1f, R6 ;  /* 0x0000001fff037819 */ /* 0x000fc80000011406 */
[CC--:B0-----:R-:W-:Y:S02]  /*0b50*/  LEA.HI R2, R3.reuse, R6.reuse, RZ, 0x4 ;  /* 0x0000000603027211 */ /* 0x0c1fe400078f20ff */
[CC--:B------:R-:W-:Y:S02]  /*0b60*/  LEA.HI R212, R3.reuse, R6.reuse, RZ, 0x3 ;  /* 0x0000000603d47211 */ /* 0x0c0fe400078f18ff */
[CC--:B------:R-:W-:Y:S01]  /*0b70*/  LEA.HI R9, R3.reuse, R6.reuse, RZ, 0x2 ;  /* 0x0000000603097211 */ /* 0x0c0fe200078f10ff */
[----:B------:R-:W-:Y:S01]  /*0b80*/  UIADD3 UR4, UR4, 0x14400, URZ ;  /* 0x0001440004047890 */ /* 0x000fe2000fffe03f */
[CC--:B------:R-:W-:Y:S02]  /*0b90*/  LEA.HI R4, R3.reuse, R6.reuse, RZ, 0x5 ;  /* 0x0000000603047211 */ /* 0x0c0fe400078f28ff */
[----:B------:R-:W-:Y:S02]  /*0ba0*/  LEA.HI R8, R3, R6, RZ, 0x6 ;  /* 0x0000000603087211 */ /* 0x000fe400078f30ff */
[----:B------:R-:W-:-:S02]  /*0bb0*/  LOP3.LUT R237, R212, 0xfffffff8, RZ, 0xc0, !PT ;  /* 0xfffffff8d4ed7812 */ /* 0x000fc400078ec0ff */
[----:B------:R-:W-:Y:S01]  /*0bc0*/  LOP3.LUT R9, R9, 0xfffffffc, RZ, 0xc0, !PT ;  /* 0xfffffffc09097812 */ /* 0x000fe200078ec0ff */
[----:B------:R-:W-:Y:S01]  /*0bd0*/  IMAD.SHL.U32 R8, R8, 0x8, RZ ;  /* 0x0000000808087824 */ /* 0x000fe200078e00ff */
[----:B------:R-:W-:Y:S01]  /*0be0*/  SHF.L.U32 R5, R4, 0x5, RZ ;  /* 0x0000000504057819 */ /* 0x000fe200000006ff */
[C---:B------:R-:W-:Y:S01]  /*0bf0*/  IMAD.IADD R237, R6.reuse, 0x1, -R237 ;  /* 0x0000000106ed7824 */ /* 0x040fe200078e0aed */
[----:B------:R-:W-:Y:S01]  /*0c00*/  SHF.R.S32.HI R212, RZ, 0x3, R212 ;  /* 0x00000003ffd47819 */ /* 0x000fe200000114d4 */
[----:B------:R-:W-:Y:S01]  /*0c10*/  IMAD.IADD R10, R6, 0x1, -R9 ;  /* 0x00000001060a7824 */ /* 0x000fe200078e0a09 */
[----:B------:R-:W-:Y:S01]  /*0c20*/  LOP3.LUT R226, R8, 0xfffffe00, RZ, 0xc0, !PT ;  /* 0xfffffe0008e27812 */ /* 0x000fe200078ec0ff */
[C---:B------:R-:W-:Y:S02]  /*0c30*/  IMAD.SHL.U32 R22, R237.reuse, 0x4, RZ ;  /* 0x00000004ed167824 */ /* 0x040fe400078e00ff */
[----:B------:R-:W-:Y:S01]  /*0c40*/  IMAD.SHL.U32 R18, R237, 0x8, RZ ;  /* 0x00000008ed127824 */ /* 0x000fe200078e00ff */
[----:B------:R-:W-:Y:S01]  /*0c50*/  LEA.HI R12, R10, R10, RZ, 0x1 ;  /* 0x0000000a0a0c7211 */ /* 0x000fe200078f08ff */
[C---:B------:R-:W-:Y:S01]  /*0c60*/  VIADD R214, R22.reuse, 0x40 ;  /* 0x0000004016d67836 */ /* 0x040fe20000000000 */
[----:B------:R-:W-:Y:S01]  /*0c70*/  SHF.R.S32.HI R23, RZ, 0x1f, R22 ;  /* 0x0000001fff177819 */ /* 0x000fe20000011416 */
[----:B------:R-:W-:Y:S01]  /*0c80*/  VIADD R215, R22, 0x20 ;  /* 0x0000002016d77836 */ /* 0x000fe20000000000 */
[----:B------:R-:W-:Y:S01]  /*0c90*/  IADD3 R221, R18, 0xc0, RZ ;  /* 0x000000c012dd7810 */ /* 0x000fe20007ffe0ff */
[C---:B------:R-:W-:Y:S01]  /*0ca0*/  IMAD.IADD R213, R22.reuse, 0x1, R214 ;  /* 0x0000000116d57824 */ /* 0x040fe200078e02d6 */
[----:B------:R-:W-:Y:S01]  /*0cb0*/  SHF.R.S32.HI R19, RZ, 0x1f, R18 ;  /* 0x0000001fff137819 */ /* 0x000fe20000011412 */
[----:B------:R-:W-:-:S02]  /*0cc0*/  VIADD R217, R22, 0x60 ;  /* 0x0000006016d97836 */ /* 0x000fc40000000000 */
[----:B------:R-:W-:Y:S01]  /*0cd0*/  VIADD R220, R18, 0x80 ;  /* 0x0000008012dc7836 */ /* 0x000fe20000000000 */
[----:B--2---:R-:W-:Y:S02]  /*0ce0*/  R2UR UR5, R0 ;  /* 0x00000000000572ca */ /* 0x004fe400000e0000 */
[----:B------:R-:W-:Y:S02]  /*0cf0*/  LEA.HI R0, R3, R6, RZ, 0x7 ;  /* 0x0000000603007211 */ /* 0x000fe400078f38ff */
[----:B------:R-:W-:Y:S02]  /*0d00*/  LOP3.LUT R3, R2, 0x3fffff0, RZ, 0xc0, !PT ;  /* 0x03fffff002037812 */ /* 0x000fe400078ec0ff */
[----:B------:R-:W-:-:S03]  /*0d10*/  LOP3.LUT R7, R0, 0xffffff80, RZ, 0xc0, !PT ;  /* 0xffffff8000077812 */ /* 0x000fc600078ec0ff */
[C---:B------:R-:W-:Y:S01]  /*0d20*/  IMAD.IADD R4, R6.reuse, 0x1, -R3 ;  /* 0x0000000106047824 */ /* 0x040fe200078e0a03 */
[----:B------:R-:W-:Y:S01]  /*0d30*/  SHF.R.S32.HI R3, RZ, 0x7, R0 ;  /* 0x00000007ff037819 */ /* 0x000fe20000011400 */
[----:B------:R-:W-:Y:S01]  /*0d40*/  IMAD.IADD R21, R6, 0x1, -R7 ;  /* 0x0000000106157824 */ /* 0x000fe200078e0a07 */
[----:B------:R-:W-:Y:S01]  /*0d50*/  LOP3.LUT R7, R5, 0xfffffc00, RZ, 0xc0, !PT ;  /* 0xfffffc0005077812 */ /* 0x000fe200078ec0ff */
[----:B------:R-:W-:Y:S01]  /*0d60*/  ULOP3.LUT UR5, UR5, 0x1, URZ, 0xfc, !UPT ;  /* 0x0000000105057892 */ /* 0x000fe2000f8efc3f */
[----:B------:R-:W-:Y:S02]  /*0d70*/  SHF.R.S32.HI R5, RZ, 0x4, R2 ;  /* 0x00000004ff057819 */ /* 0x000fe40000011402 */
[----:B------:R-:W-:Y:S01]  /*0d80*/  SHF.R.S32.HI R6, RZ, 0x1f, R21 ;  /* 0x0000001fff067819 */ /* 0x000fe20000011415 */
[----:B------:R-:W-:Y:S01]  /*0d90*/  STL [R1+0xa0], R21 ;  /* 0x0000a01501007387 */ /* 0x000fe20000100800 */
[----:B------:R-:W-:Y:S02]  /*0da0*/  LEA.HI R2, R2, R5, RZ, 0x1 ;  /* 0x0000000502027211 */ /* 0x000fe400078f08ff */
[----:B------:R-:W-:-:S02]  /*0db0*/  LEA.HI R9, R6, R21, RZ, 0x2 ;  /* 0x0000001506097211 */ /* 0x000fc400078f10ff */
[----:B------:R-:W-:Y:S02]  /*0dc0*/  LEA R7, R4, R7, 0x6 ;  /* 0x0000000704077211 */ /* 0x000fe400078e30ff */
[--C-:B------:R-:W-:Y:S02]  /*0dd0*/  SHF.R.S32.HI R4, RZ, 0x2, R9.reuse ;  /* 0x00000002ff047819 */ /* 0x100fe40000011409 */
[----:B------:R-:W-:Y:S02]  /*0de0*/  SHF.R.S32.HI R11, RZ, 0x1f, R9 ;  /* 0x0000001fff0b7819 */ /* 0x000fe40000011409 */
[----:B------:R-:W-:Y:S02]  /*0df0*/  LOP3.LUT R2, R2, 0x1ffffffe, RZ, 0xc0, !PT ;  /* 0x1ffffffe02027812 */ /* 0x000fe400078ec0ff */
[----:B------:R-:W-:Y:S02]  /*0e00*/  LEA.HI R11, R11, R4, RZ, 0x3 ;  /* 0x000000040b0b7211 */ /* 0x000fe400078f18ff */
[----:B------:R-:W-:Y:S01]  /*0e10*/  LEA.HI R0, R0, R3, RZ, 0x1 ;  /* 0x0000000300007211 */ /* 0x000fe200078f08ff */
[----:B------:R-:W-:Y:S01]  /*0e20*/  IMAD.IADD R2, R5, 0x1, -R2 ;  /* 0x0000000105027824 */ /* 0x000fe200078e0a02 */
[----:B------:R-:W-:-:S02]  /*0e30*/  LOP3.LUT R11, R11, 0xfffffff8, RZ, 0xc0, !PT ;  /* 0xfffffff80b0b7812 */ /* 0x000fc400078ec0ff */
[----:B------:R-:W-:Y:S01]  /*0e40*/  LOP3.LUT R0, R0, 0x3fffffe, RZ, 0xc0, !PT ;  /* 0x03fffffe00007812 */ /* 0x000fe200078ec0ff */
[----:B------:R-:W-:Y:S01]  /*0e50*/  IMAD R2, R2, 0x8, R7 ;  /* 0x0000000802027824 */ /* 0x000fe200078e0207 */
[----:B------:R-:W-:Y:S01]  /*0e60*/  IADD3 R5, R212, 0x20, RZ ;  /* 0x00000020d4057810 */ /* 0x000fe20007ffe0ff */
[----:B------:R-:W-:Y:S01]  /*0e70*/  IMAD.MOV.U32 R7, RZ, RZ, R15 ;  /* 0x000000ffff077224 */ /* 0x000fe200078e000f */
[----:B------:R-:W-:Y:S01]  /*0e80*/  IADD3 R11, R4, -R11, RZ ;  /* 0x8000000b040b7210 */ /* 0x000fe20007ffe0ff */
[----:B------:R-:W-:Y:S01]  /*0e90*/  IMAD.IADD R0, R3, 0x1, -R0 ;  /* 0x0000000103007824 */ /* 0x000fe200078e0a00 */
[----:B------:R-:W-:Y:S01]  /*0ea0*/  SHF.R.S32.HI R4, RZ, 0x1f, R213 ;  /* 0x0000001fff047819 */ /* 0x000fe200000114d5 */
[----:B------:R0:W-:Y:S01]  /*0eb0*/  STL [R1+0xb8], R2 ;  /* 0x0000b80201007387 */ /* 0x0001e20000100800 */
[----:B------:R-:W-:Y:S01]  /*0ec0*/  LOP3.LUT R3, R12, 0x1ffffffe, RZ, 0xc0, !PT ;  /* 0x1ffffffe0c037812 */ /* 0x000fe200078ec0ff */
[----:B------:R-:W-:Y:S01]  /*0ed0*/  IMAD.SHL.U32 R12, R212, 0x40, RZ ;  /* 0x00000040d40c7824 */ /* 0x000fe200078e00ff */
[----:B------:R-:W-:Y:S01]  /*0ee0*/  LEA.HI R6, R6, R21, RZ, 0x5 ;  /* 0x0000001506067211 */ /* 0x000fe200078f28ff */
[----:B------:R-:W-:Y:S01]  /*0ef0*/  IMAD.SHL.U32 R223, R5, 0x40, RZ ;  /* 0x0000004005df7824 */ /* 0x000fe200078e00ff */
[----:B------:R-:W-:Y:S01]  /*0f00*/  LEA.HI R8, R4, R213, RZ, 0x3 ;  /* 0x000000d504087211 */ /* 0x000fe200078f18ff */
[----:B------:R-:W-:Y:S01]  /*0f10*/  IMAD.IADD R234, R10, 0x1, -R3 ;  /* 0x000000010aea7824 */ /* 0x000fe200078e0a03 */
[----:B------:R-:W-:-:S02]  /*0f20*/  SHF.R.S32.HI R6, RZ, 0x5, R6 ;  /* 0x00000005ff067819 */ /* 0x000fc40000011406 */
[----:B------:R-:W-:Y:S02]  /*0f30*/  LOP3.LUT R3, R12, 0x1c0, RZ, 0xc0, !PT ;  /* 0x000001c00c037812 */ /* 0x000fe400078ec0ff */
[----:B0-----:R-:W-:Y:S01]  /*0f40*/  SHF.R.S32.HI R2, RZ, 0x1f, R5 ;  /* 0x0000001fff027819 */ /* 0x001fe20000011405 */
[----:B------:R-:W-:Y:S01]  /*0f50*/  IMAD R11, R6, 0x10, R11 ;  /* 0x00000010060b7824 */ /* 0x000fe200078e020b */
[----:B------:R-:W-:Y:S02]  /*0f60*/  LOP3.LUT R223, R223, 0x1c0, RZ, 0xc0, !PT ;  /* 0x000001c0dfdf7812 */ /* 0x000fe400078ec0ff */
[----:B------:R-:W-:Y:S01]  /*0f70*/  LEA.HI R2, R2, R5, RZ, 0x3 ;  /* 0x0000000502027211 */ /* 0x000fe200078f18ff */
[----:B------:R-:W-:Y:S01]  /*0f80*/  IMAD R11, R0, 0x40, R11 ;  /* 0x00000040000b7824 */ /* 0x000fe200078e020b */
[----:B------:R-:W-:Y:S01]  /*0f90*/  LEA.HI R5, R4, R213, RZ, 0x6 ;  /* 0x000000d504057211 */ /* 0x000fe200078f30ff */
[----:B------:R-:W-:Y:S01]  /*0fa0*/  IMAD.U32 R0, RZ, RZ, UR5 ;  /* 0x00000005ff007e24 */ /* 0x000fe2000f8e00ff */
[----:B------:R-:W-:Y:S01]  /*0fb0*/  LOP3.LUT R4, R8, 0x38, RZ, 0xc0, !PT ;  /* 0x0000003808047812 */ /* 0x000fe200078ec0ff */
[----:B------:R-:W-:Y:S01]  /*0fc0*/  IMAD.SHL.U32 R2, R2, 0x40, RZ ;  /* 0x0000004002027824 */ /* 0x000fe200078e00ff */
[----:B------:R-:W-:Y:S01]  /*0fd0*/  SHF.R.U32.HI R227, RZ, 0x3, R3 ;  /* 0x00000003ffe37819 */ /* 0x000fe20000011603 */
[----:B------:R-:W-:Y:S01]  /*0fe0*/  STL [R1+0xb4], R11 ;  /* 0x0000b40b01007387 */ /* 0x000fe20000100800 */
[----:B------:R-:W-:-:S02]  /*0ff0*/  SHF.R.U32.HI R20, RZ, 0x3, R223 ;  /* 0x00000003ff147819 */ /* 0x000fc400000116df */
[----:B------:R-:W-:Y:S01]  /*1000*/  SHF.L.U32 R5, R5, 0x7, RZ ;  /* 0x0000000705057819 */ /* 0x000fe200000006ff */
[----:B------:R-:W-:Y:S01]  /*1010*/  STL [R1+0x74], RZ ;  /* 0x000074ff01007387 */ /* 0x000fe20000100800 */
[----:B------:R-:W-:Y:S02]  /*1020*/  LOP3.LUT R6, R223, 0x38, R8, 0xf8, !PT ;  /* 0x00000038df067812 */ /* 0x000fe400078ef808 */
[----:B------:R-:W-:Y:S01]  /*1030*/  LOP3.LUT R4, R4, 0x1c0, R12, 0xf8, !PT ;  /* 0x000001c004047812 */ /* 0x000fe200078ef80c */
[----:B------:R0:W-:Y:S01]  /*1040*/  STL [R1+0x5c], R0 ;  /* 0x00005c0001007387 */ /* 0x0001e20000100800 */
[----:B------:R-:W-:Y:S01]  /*1050*/  LOP3.LUT R225, R2, 0xfffffe00, RZ, 0xc0, !PT ;  /* 0xfffffe0002e17812 */ /* 0x000fe200078ec0ff */
[----:B------:R-:W-:Y:S01]  /*1060*/  VIADD R2, R212, 0x40 ;  /* 0x00000040d4027836 */ /* 0x000fe20000000000 */
[----:B------:R-:W-:Y:S02]  /*1070*/  LOP3.LUT R5, R5, 0xffffe000, RZ, 0xc0, !PT ;  /* 0xffffe00005057812 */ /* 0x000fe400078ec0ff */
[----:B------:R-:W-:-:S02]  /*1080*/  LOP3.LUT R6, R6, R20, RZ, 0x3c, !PT ;  /* 0x0000001406067212 */ /* 0x000fc400078e3cff */
[----:B------:R-:W-:Y:S02]  /*1090*/  LOP3.LUT R4, R4, R227, RZ, 0x3c, !PT ;  /* 0x000000e304047212 */ /* 0x000fe400078e3cff */
[-C--:B------:R-:W-:Y:S01]  /*10a0*/  IADD3 R10, R6, R5.reuse, R225 ;  /* 0x00000005060a7210 */ /* 0x080fe20007ffe0e1 */
[----:B------:R-:W-:Y:S01]  /*10b0*/  IMAD.MOV.U32 R6, RZ, RZ, R14 ;  /* 0x000000ffff067224 */ /* 0x000fe200078e000e */
[----:B------:R-:W-:Y:S01]  /*10c0*/  IADD3 R4, R4, R5, R226 ;  /* 0x0000000504047210 */ /* 0x000fe20007ffe0e2 */
[----:B------:R-:W-:Y:S01]  /*10d0*/  IMAD.MOV.U32 R5, RZ, RZ, R13 ;  /* 0x000000ffff057224 */ /* 0x000fe200078e000d */
[----:B0-----:R-:W-:Y:S01]  /*10e0*/  SHF.R.S32.HI R0, RZ, 0x1f, R2 ;  /* 0x0000001fff007819 */ /* 0x001fe20000011402 */
[----:B------:R-:W-:Y:S01]  /*10f0*/  IMAD.U32 R13, RZ, RZ, UR4 ;  /* 0x00000004ff0d7e24 */ /* 0x000fe2000f8e00ff */
[----:B------:R-:W-:Y:S02]  /*1100*/  SHF.L.U32 R222, R2, 0x6, RZ ;  /* 0x0000000602de7819 */ /* 0x000fe400000006ff */
[----:B------:R-:W-:-:S02]  /*1110*/  LEA.HI R0, R0, R2, RZ, 0x3 ;  /* 0x0000000200007211 */ /* 0x000fc400078f18ff */
[----:B------:R0:W-:Y:S01]  /*1120*/  STL [R1+0x8c], R13 ;  /* 0x00008c0d01007387 */ /* 0x0001e20000100800 */
[----:B------:R-:W-:Y:S02]  /*1130*/  SHF.R.S32.HI R14, RZ, 0x1f, R214 ;  /* 0x0000001fff0e7819 */ /* 0x000fe400000114d6 */
[----:B------:R-:W-:Y:S01]  /*1140*/  IMAD.SHL.U32 R0, R0, 0x40, RZ ;  /* 0x0000004000007824 */ /* 0x000fe200078e00ff */
[----:B------:R-:W-:Y:S02]  /*1150*/  LOP3.LUT R222, R222, 0x1c0, RZ, 0xc0, !PT ;  /* 0x000001c0dede7812 */ /* 0x000fe400078ec0ff */
[----:B------:R-:W-:Y:S02]  /*1160*/  LOP3.LUT R2, R223, 0x38, R18, 0xf8, !PT ;  /* 0x00000038df027812 */ /* 0x000fe400078ef812 */
[----:B------:R-:W-:Y:S02]  /*1170*/  SHF.R.S32.HI R12, RZ, 0x1f, R212 ;  /* 0x0000001fff0c7819 */ /* 0x000fe400000114d4 */
[----:B0-----:R-:W-:-:S02]  /*1180*/  SHF.R.S32.HI R13, RZ, 0x1f, R215 ;  /* 0x0000001fff0d7819 */ /* 0x001fc400000114d7 */
[----:B------:R-:W-:Y:S02]  /*1190*/  LOP3.LUT R235, R3, 0x38, R18, 0xf8, !PT ;  /* 0x0000003803eb7812 */ /* 0x000fe400078ef812 */
[----:B------:R-:W-:Y:S01]  /*11a0*/  SHF.R.U32.HI R12, RZ, 0x3, R222 ;  /* 0x00000003ff0c7819 */ /* 0x000fe200000116de */
[----:B------:R0:W-:Y:S01]  /*11b0*/  STL [R1+0x98], R13 ;  /* 0x0000980d01007387 */ /* 0x0001e20000100800 */
[----:B------:R-:W-:Y:S02]  /*11c0*/  LOP3.LUT R3, R222, 0x38, R18, 0xf8, !PT ;  /* 0x00000038de037812 */ /* 0x000fe400078ef812 */
[----:B------:R-:W-:Y:S01]  /*11d0*/  LOP3.LUT R224, R0, 0xfffffe00, RZ, 0xc0, !PT ;  /* 0xfffffe0000e07812 */ /* 0x000fe200078ec0ff */
[----:B------:R1:W-:Y:S01]  /*11e0*/  STL [R1+0x94], R14 ;  /* 0x0000940e01007387 */ /* 0x0003e20000100800 */
[----:B------:R-:W-:Y:S02]  /*11f0*/  LOP3.LUT R9, R9, 0x7ffffffc, RZ, 0xc0, !PT ;  /* 0x7ffffffc09097812 */ /* 0x000fe400078ec0ff */
[----:B------:R-:W-:-:S02]  /*1200*/  LOP3.LUT R2, R225, R2, R20, 0xf6, !PT ;  /* 0x00000002e1027212 */ /* 0x000fc400078ef614 */
[----:B------:R-:W-:Y:S01]  /*1210*/  SHF.R.S32.HI R0, RZ, 0x3, R8 ;  /* 0x00000003ff007819 */ /* 0x000fe20000011408 */
[----:B------:R-:W-:Y:S01]  /*1220*/  IMAD.IADD R9, R21, 0x1, -R9 ;  /* 0x0000000115097824 */ /* 0x000fe200078e0a09 */
[----:B0-----:R-:W-:Y:S02]  /*1230*/  SHF.R.S32.HI R13, RZ, 0x1f, R217 ;  /* 0x0000001fff0d7819 */ /* 0x001fe400000114d9 */
[----:B------:R-:W-:Y:S01]  /*1240*/  LOP3.LUT R3, R224, R3, R12, 0xf6, !PT ;  /* 0x00000003e0037212 */ /* 0x000fe200078ef60c */
[----:B------:R-:W-:Y:S01]  /*1250*/  IMAD.SHL.U32 R233, R9, 0x2, RZ ;  /* 0x0000000209e97824 */ /* 0x000fe200078e00ff */
[----:B-1----:R-:W-:Y:S01]  /*1260*/  SHF.R.S32.HI R14, RZ, 0x1f, R220 ;  /* 0x0000001fff0e7819 */ /* 0x002fe200000114dc */
[----:B------:R0:W-:Y:S01]  /*1270*/  STL [R1+0x90], R13 ;  /* 0x0000900d01007387 */ /* 0x0001e20000100800 */
[----:B------:R-:W-:Y:S01]  /*1280*/  LEA R2, R2, UR4, 0x1 ;  /* 0x0000000402027c11 */ /* 0x000fe2000f8e08ff */
[C---:B------:R-:W-:Y:S01]  /*1290*/  VIADD R45, R233.reuse, 0x8 ;  /* 0x00000008e92d7836 */ /* 0x040fe20000000000 */
[----:B------:R-:W-:Y:S01]  /*12a0*/  LOP3.LUT R44, R8, 0xfffffff8, RZ, 0xc0, !PT ;  /* 0xfffffff8082c7812 */ /* 0x000fe200078ec0ff */
[----:B------:R-:W-:Y:S01]  /*12b0*/  STL [R1+0x80], R14 ;  /* 0x0000800e01007387 */ /* 0x000fe20000100800 */
[C---:B------:R-:W-:Y:S01]  /*12c0*/  IADD3 R43, R233.reuse, 0x10, RZ ;  /* 0x00000010e92b7810 */ /* 0x040fe20007ffe0ff */
[C---:B------:R-:W-:Y:S01]  /*12d0*/  VIADD R40, R233.reuse, 0x28 ;  /* 0x00000028e9287836 */ /* 0x040fe20000000000 */
[C---:B------:R-:W-:Y:S01]  /*12e0*/  IADD3 R28, R233.reuse, 0x88, RZ ;  /* 0x00000088e91c7810 */ /* 0x040fe20007ffe0ff */
[C---:B------:R-:W-:Y:S01]  /*12f0*/  VIADD R37, R233.reuse, 0x40 ;  /* 0x00000040e9257836 */ /* 0x040fe20000000000 */
[----:B------:R-:W-:Y:S01]  /*1300*/  LOP3.LUT R235, R226, R235, R227, 0xf6, !PT ;  /* 0x000000ebe2eb7212 */ /* 0x000fe200078ef6e3 */
[C---:B------:R-:W-:Y:S01]  /*1310*/  VIADD R34, R233.reuse, 0x58 ;  /* 0x00000058e9227836 */ /* 0x040fe20000000000 */
[----:B0-----:R-:W-:Y:S01]  /*1320*/  SHF.R.S32.HI R13, RZ, 0x1f, R221 ;  /* 0x0000001fff0d7819 */ /* 0x001fe200000114dd */
[C---:B------:R-:W-:Y:S01]  /*1330*/  VIADD R31, R233.reuse, 0x70 ;  /* 0x00000070e91f7836 */ /* 0x040fe20000000000 */
[C---:B------:R-:W-:Y:S01]  /*1340*/  IADD3 R38, R233.reuse, 0x38, RZ ;  /* 0x00000038e9267810 */ /* 0x040fe20007ffe0ff */
[C---:B------:R-:W-:Y:S01]  /*1350*/  VIADD R25, R233.reuse, 0xa0 ;  /* 0x000000a0e9197836 */ /* 0x040fe20000000000 */
[C---:B------:R-:W-:Y:S01]  /*1360*/  IADD3 R33, R233.reuse, 0x60, RZ ;  /* 0x00000060e9217810 */ /* 0x040fe20007ffe0ff */
[----:B------:R0:W-:Y:S01]  /*1370*/  STL [R1+0x7c], R13 ;  /* 0x00007c0d01007387 */ /* 0x0001e20000100800 */
[C---:B------:R-:W-:Y:S01]  /*1380*/  VIADD R20, R233.reuse, 0xb8 ;  /* 0x000000b8e9147836 */ /* 0x040fe20000000000 */
[C---:B------:R-:W-:Y:S01]  /*1390*/  IADD3 R21, R233.reuse, 0xb0, RZ ;  /* 0x000000b0e9157810 */ /* 0x040fe20007ffe0ff */
[C---:B------:R-:W-:Y:S01]  /*13a0*/  VIADD R42, R233.reuse, 0x18 ;  /* 0x00000018e92a7836 */ /* 0x040fe20000000000 */
[----:B------:R1:W-:Y:S01]  /*13b0*/  STL [R1+0x60], R0 ;  /* 0x0000600001007387 */ /* 0x0003e20000100800 */
[C---:B------:R-:W-:Y:S01]  /*13c0*/  VIADD R41, R233.reuse, 0x20 ;  /* 0x00000020e9297836 */ /* 0x040fe20000000000 */
[C---:B------:R-:W-:Y:S01]  /*13d0*/  IADD3 R12, R233.reuse, 0xd8, RZ ;  /* 0x000000d8e90c7810 */ /* 0x040fe20007ffe0ff */
[C---:B------:R-:W-:Y:S01]  /*13e0*/  VIADD R39, R233.reuse, 0x30 ;  /* 0x00000030e9277836 */ /* 0x040fe20000000000 */
[----:B------:R2:W-:Y:S01]  /*13f0*/  STL [R1+0xac], R2 ;  /* 0x0000ac0201007387 */ /* 0x0005e20000100800 */
[----:B------:R-:W-:Y:S01]  /*1400*/  VIADD R36, R233, 0x48 ;  /* 0x00000048e9247836 */ /* 0x000fe20000000000 */
[----:B------:R-:W-:Y:S01]  /*1410*/  LEA R229, R235, UR4, 0x1 ;  /* 0x00000004ebe57c11 */ /* 0x000fe2000f8e08ff */
[C---:B0-----:R-:W-:Y:S01]  /*1420*/  VIADD R13, R233.reuse, 0xd0 ;  /* 0x000000d0e90d7836 */ /* 0x041fe20000000000 */
[----:B------:R0:W-:Y:S01]  /*1430*/  STL [R1+0x78], R44 ;  /* 0x0000782c01007387 */ /* 0x0001e20000100800 */
[----:B------:R-:W-:Y:S01]  /*1440*/  VIADD R35, R233, 0x50 ;  /* 0x00000050e9237836 */ /* 0x000fe20000000000 */
[----:B-1----:R-:W-:Y:S01]  /*1450*/  LEA R0, R3, UR4, 0x1 ;  /* 0x0000000403007c11 */ /* 0x002fe2000f8e08ff */
[C---:B------:R-:W-:Y:S01]  /*1460*/  VIADD R32, R233.reuse, 0x68 ;  /* 0x00000068e9207836 */ /* 0x040fe20000000000 */
[----:B------:R-:W-:Y:S01]  /*1470*/  SHF.R.S32.HI R3, RZ, 0x1f, R45 ;  /* 0x0000001fff037819 */ /* 0x000fe2000001142d */
[C---:B------:R-:W-:Y:S01]  /*1480*/  VIADD R30, R233.reuse, 0x78 ;  /* 0x00000078e91e7836 */ /* 0x040fe20000000000 */
[----:B------:R-:W-:Y:S01]  /*1490*/  SHF.R.S32.HI R3, RZ, 0x1f, R43 ;  /* 0x0000001fff037819 */ /* 0x000fe2000001142b */
[----:B------:R1:W-:Y:S01]  /*14a0*/  STL [R1+0xa4], R0 ;  /* 0x0000a40001007387 */ /* 0x0003e20000100800 */
[C---:B--2---:R-:W-:Y:S01]  /*14b0*/  VIADD R2, R233.reuse, 0xf0 ;  /* 0x000000f0e9027836 */ /* 0x044fe20000000000 */
[----:B------:R-:W-:Y:S01]  /*14c0*/  SHF.R.S32.HI R3, RZ, 0x1f, R40 ;  /* 0x0000001fff037819 */ /* 0x000fe20000011428 */
[C---:B------:R-:W-:Y:S01]  /*14d0*/  VIADD R29, R233.reuse, 0x80 ;  /* 0x00000080e91d7836 */ /* 0x040fe20000000000 */
[----:B0-----:R-:W-:Y:S01]  /*14e0*/  SHF.R.S32.HI R44, RZ, 0x1f, R44 ;  /* 0x0000001fff2c7819 */ /* 0x001fe2000001142c */
[C---:B------:R-:W-:Y:S01]  /*14f0*/  VIADD R27, R233.reuse, 0x90 ;  /* 0x00000090e91b7836 */ /* 0x040fe20000000000 */
[----:B------:R-:W-:Y:S01]  /*1500*/  SHF.R.S32.HI R2, RZ, 0x1f, R2 ;  /* 0x0000001fff027819 */ /* 0x000fe20000011402 */
[C---:B------:R-:W-:Y:S01]  /*1510*/  VIADD R26, R233.reuse, 0x98 ;  /* 0x00000098e91a7836 */ /* 0x040fe20000000000 */
[----:B------:R-:W-:Y:S01]  /*1520*/  LEA R2, R10, UR4, 0x1 ;  /* 0x000000040a027c11 */ /* 0x000fe2000f8e08ff */
[----:B------:R0:W-:Y:S01]  /*1530*/  STL [R1+0x9c], R44 ;  /* 0x00009c2c01007387 */ /* 0x0001e20000100800 */
[C---:B-1----:R-:W-:Y:S01]  /*1540*/  VIADD R0, R233.reuse, 0xf8 ;  /* 0x000000f8e9007836 */ /* 0x042fe20000000000 */
[----:B------:R-:W-:Y:S01]  /*1550*/  SHF.R.S32.HI R3, RZ, 0x1f, R37 ;  /* 0x0000001fff037819 */ /* 0x000fe20000011425 */
[C---:B------:R-:W-:Y:S01]  /*1560*/  VIADD R24, R233.reuse, 0xa8 ;  /* 0x000000a8e9187836 */ /* 0x040fe20000000000 */
[----:B------:R-:W-:Y:S01]  /*1570*/  SHF.R.S32.HI R3, RZ, 0x1f, R34 ;  /* 0x0000001fff037819 */ /* 0x000fe20000011422 */
[C---:B------:R-:W-:Y:S01]  /*1580*/  VIADD R15, R233.reuse, 0xc0 ;  /* 0x000000c0e90f7836 */ /* 0x040fe20000000000 */
[----:B------:R-:W-:Y:S01]  /*1590*/  SHF.R.S32.HI R0, RZ, 0x1f, R0 ;  /* 0x0000001fff007819 */ /* 0x000fe20000011400 */
[C---:B------:R-:W-:Y:S01]  /*15a0*/  VIADD R14, R233.reuse, 0xc8 ;  /* 0x000000c8e90e7836 */ /* 0x040fe20000000000 */
[----:B------:R-:W-:Y:S01]  /*15b0*/  LEA R0, R4, UR4, 0x1 ;  /* 0x0000000404007c11 */ /* 0x000fe2000f8e08ff */
[C---:B------:R-:W-:Y:S01]  /*15c0*/  VIADD R9, R233.reuse, 0xe0 ;  /* 0x000000e0e9097836 */ /* 0x040fe20000000000 */
[----:B------:R-:W-:Y:S01]  /*15d0*/  SHF.R.S32.HI R3, RZ, 0x1f, R31 ;  /* 0x0000001fff037819 */ /* 0x000fe2000001141f */
[----:B------:R-:W-:Y:S01]  /*15e0*/  VIADD R8, R233, 0xe8 ;  /* 0x000000e8e9087836 */ /* 0x000fe20000000000 */
[----:B------:R-:W-:Y:S01]  /*15f0*/  SHF.R.S32.HI R3, RZ, 0x1f, R28 ;  /* 0x0000001fff037819 */ /* 0x000fe2000001141c */
[----:B------:R0:W-:Y:S01]  /*1600*/  STL [R1+0xb0], R0 ;  /* 0x0000b00001007387 */ /* 0x0001e20000100800 */
[----:B------:R-:W-:-:S02]  /*1610*/  SHF.R.S32.HI R3, RZ, 0x1f, R25 ;  /* 0x0000001fff037819 */ /* 0x000fc40000011419 */
[----:B------:R-:W-:Y:S01]  /*1620*/  SHF.R.S32.HI R3, RZ, 0x1f, R20 ;  /* 0x0000001fff037819 */ /* 0x000fe20000011414 */
[----:B------:R0:W-:Y:S01]  /*1630*/  STL [R1+0xa8], R2 ;  /* 0x0000a80201007387 */ /* 0x0001e20000100800 */
        /* <DEDUP_REMOVED lines=20> */
[----:B0-----:R-:W-:-:S07]  /*1780*/  LEA R234, R234, R11, 0x3 ;  /* 0x0000000beaea7211 */ /* 0x001fce00078e18ff */
.L_x_2893:
[----:B01--4-:R-:W0:Y:S01]  /*1790*/  LDC.64 R2, c[0x0][0xc88] ;  /* 0x00032200ff027b82 */ /* 0x013e220000000a00 */
[----:B------:R-:W-:Y:S01]  /*17a0*/  ULDC.64 UR10, c[0x0][0x208] ;  /* 0x00008200000a7ab9 */ /* 0x000fe20000000a00 */
[----:B------:R-:W-:Y:S01]  /*17b0*/  ULDC.64 UR4, c[0x0][0xa28] ;  /* 0x00028a0000047ab9 */ /* 0x000fe20000000a00 */
[----:B------:R-:W-:Y:S01]  /*17c0*/  ULDC.64 UR6, c[0x0][0xa18] ;  /* 0x0002860000067ab9 */ /* 0x000fe20000000a00 */
[----:B------:R-:W-:Y:S01]  /*17d0*/  ULDC.64 UR8, c[0x0][0xa08] ;  /* 0x0002820000087ab9 */ /* 0x000fe20000000a00 */
[----:B0-----:R-:W-:-:S05]  /*17e0*/  IMAD.WIDE R2, R7, 0x4, R2 ;  /* 0x0000000407027825 */ /* 0x001fca00078e0202 */
[----:B--2---:R-:W2:Y:S01]  /*17f0*/  LDG.E R25, desc[UR10][R2.64] ;  /* 0x0000000a02197981 */ /* 0x004ea2000c1e1900 */
[----:B------:R-:W-:Y:S01]  /*1800*/  ISETP.NE.U32.AND P2, PT, RZ, UR4, PT ;  /* 0x00000004ff007c0c */ /* 0x000fe2000bf45070 */
[----:B------:R-:W-:Y:S01]  /*1810*/  IMAD.MOV.U32 R11, RZ, RZ, RZ ;  /* 0x000000ffff0b7224 */ /* 0x000fe200078e00ff */
[----:B------:R-:W-:Y:S01]  /*1820*/  ISETP.NE.U32.AND P1, PT, RZ, UR6, PT ;  /* 0x00000006ff007c0c */ /* 0x000fe2000bf25070 */
[----:B------:R-:W-:Y:S01]  /*1830*/  IMAD.MOV.U32 R113, RZ, RZ, RZ ;  /* 0x000000ffff717224 */ /* 0x000fe200078e00ff */
[----:B------:R-:W-:Y:S02]  /*1840*/  ISETP.NE.AND.EX P2, PT, RZ, UR5, PT, P2 ;  /* 0x00000005ff007c0c */ /* 0x000fe4000bf45320 */
[----:B------:R-:W-:Y:S02]  /*1850*/  ISETP.NE.AND.EX P1, PT, RZ, UR7, PT, P1 ;  /* 0x00000007ff007c0c */ /* 0x000fe4000bf25310 */
[----:B------:R-:W-:-:S04]  /*1860*/  ISETP.NE.U32.AND P0, PT, RZ, UR8, PT ;  /* 0x00000008ff007c0c */ /* 0x000fc8000bf05070 */
[----:B------:R-:W-:Y:S02]  /*1870*/  ISETP.NE.AND.EX P0, PT, RZ, UR9, PT, P0 ;  /* 0x00000009ff007c0c */ /* 0x000fe4000bf05300 */
[C---:B---3--:R-:W-:Y:S02]  /*1880*/  LOP3.LUT R4, R6.reuse, 0xff000000, RZ, 0xc0, !PT ;  /* 0xff00000006047812 */ /* 0x048fe400078ec0ff */
[----:B------:R-:W-:Y:S02]  /*1890*/  LOP3.LUT R236, R6, 0xffff, RZ, 0xc0, !PT ;  /* 0x0000ffff06ec7812 */ /* 0x000fe400078ec0ff */
[----:B--2---:R-:W-:Y:S01]  /*18a0*/  SHF.R.S32.HI R0, RZ, 0x1f, R25 ;  /* 0x0000001fff007819 */ /* 0x004fe20000011419 */
[C---:B------:R-:W-:Y:S01]  /*18b0*/  IMAD.SHL.U32 R28, R25.reuse, 0x4, RZ ;  /* 0x00000004191c7824 */ /* 0x040fe200078e00ff */
[C---:B------:R-:W-:Y:S01]  /*18c0*/  @P2 LEA R2, P3, R25.reuse, UR4, 0x2 ;  /* 0x0000000419022c11 */ /* 0x040fe2000f8610ff */
[----:B------:R-:W-:Y:S01]  /*18d0*/  STL [R1+0x68], R25 ;  /* 0x0000681901007387 */ /* 0x000fe20000100800 */
[C-C-:B-----5:R-:W-:Y:S01]  /*18e0*/  SHF.L.U64.HI R27, R25.reuse, 0x2, R0.reuse ;  /* 0x00000002191b7819 */ /* 0x160fe20000010200 */
[----:B------:R-:W-:Y:S01]  /*18f0*/  ULDC UR4, c[0x0][0x288] ;  /* 0x0000a20000047ab9 */ /* 0x000fe20000000800 */
[----:B------:R-:W-:Y:S01]  /*1900*/  @P2 LEA.HI.X R3, R25, UR5, R0, 0x2, P3 ;  /* 0x0000000519032c11 */ /* 0x000fe200098f1400 */
[----:B------:R0:W-:Y:S01]  /*1910*/  STL [R1+0x88], R0 ;  /* 0x0000880001007387 */ /* 0x0001e20000100800 */
[----:B------:R-:W-:Y:S01]  /*1920*/  IMAD.U32 R228, RZ, RZ, UR4 ;  /* 0x00000004ffe47e24 */ /* 0x000fe2000f8e00ff */
[----:B------:R-:W-:Y:S01]  /*1930*/  ULDC.64 UR4, c[0x0][0x418] ;  /* 0x0001060000047ab9 */ /* 0x000fe20000000a00 */
[----:B------:R-:W-:Y:S01]  /*1940*/  IADD3 R8, P4, R28, UR8, RZ ;  /* 0x000000081c087c10 */ /* 0x000fe2000ff9e0ff */
[----:B------:R1:W-:Y:S01]  /*1950*/  STL [R1+0x6c], R28 ;  /* 0x00006c1c01007387 */ /* 0x0003e20000100800 */
[----:B------:R-:W-:-:S02]  /*1960*/  UISETP.NE.U32.AND UP0, UPT, UR4, URZ, UPT ;  /* 0x0000003f0400728c */ /* 0x000fc4000bf05070 */
[----:B------:R-:W-:Y:S01]  /*1970*/  IADD3.X R9, R27, UR9, RZ, P4, !PT ;  /* 0x000000091b097c10 */ /* 0x000fe2000a7fe4ff */
[----:B------:R1:W-:Y:S04]  /*1980*/  STL [R1+0x70], R27 ;  /* 0x0000701b01007387 */ /* 0x0003e80000100800 */
[----:B------:R2:W5:Y:S01]  /*1990*/  @P2 LDG.E R11, desc[UR10][R2.64] ;  /* 0x0000000a020b2981 */ /* 0x000562000c1e1900 */
[----:B------:R-:W-:Y:S01]  /*19a0*/  UISETP.NE.AND.EX UP0, UPT, UR5, URZ, UPT, UP0 ;  /* 0x0000003f0500728c */ /* 0x000fe2000bf05300 */
[----:B------:R-:W-:Y:S01]  /*19b0*/  ULDC UR4, c[0x0][0x424] ;  /* 0x0001090000047ab9 */ /* 0x000fe20000000800 */
[----:B------:R-:W-:Y:S01]  /*19c0*/  ULDC UR8, c[0x0][0x2f0] ;  /* 0x0000bc0000087ab9 */ /* 0x000fe20000000800 */
[----:B0-----:R-:W-:Y:S01]  /*19d0*/  LOP3.LUT R0, R6, 0xff0000, RZ, 0xc0, !PT ;  /* 0x00ff000006007812 */ /* 0x001fe200078ec0ff */
[----:B------:R-:W5:Y:S01]  /*19e0*/  @P0 LDG.E R113, desc[UR10][R8.64] ;  /* 0x0000000a08710981 */ /* 0x000f62000c1e1900 */
[----:B--2---:R-:W-:Y:S01]  /*19f0*/  @P1 IADD3 R2, P2, R28, UR6, RZ ;  /* 0x000000061c021c10 */ /* 0x004fe2000ff5e0ff */
[----:B------:R-:W-:-:S03]  /*1a00*/  USEL UR4, UR4, 0x1, UP0 ;  /* 0x0000000104047887 */ /* 0x000fc60008000000 */
[----:B------:R-:W-:Y:S01]  /*1a10*/  @P1 IADD3.X R3, R27, UR7, RZ, P2, !PT ;  /* 0x000000071b031c10 */ /* 0x000fe200097fe4ff */
[----:B------:R-:W-:Y:S02]  /*1a20*/  ULDC.64 UR6, c[0x0][0xa20] ;  /* 0x0002880000067ab9 */ /* 0x000fe40000000a00 */
[----:B------:R-:W-:Y:S02]  /*1a30*/  ISETP.NE.U32.AND P2, PT, RZ, UR6, PT ;  /* 0x00000006ff007c0c */ /* 0x000fe4000bf45070 */
[----:B------:R0:W5:Y:S01]  /*1a40*/  @P1 LDG.E R228, desc[UR10][R2.64] ;  /* 0x0000000a02e41981 */ /* 0x000162000c1e1900 */
[----:B------:R-:W-:Y:S01]  /*1a50*/  UIMAD UR8, UR4, UR8, URZ ;  /* 0x00000008040872a4 */ /* 0x000fe2000f8e023f */
        /* <DEDUP_REMOVED lines=14> */
[----:B--2---:R-:W-:-:S07]  /*1b40*/  IADD3 R228, -R228, R7, RZ ;  /* 0x00000007e4e47210 */ /* 0x004fce0007ffe1ff */
.L_x_2631:
[----:B------:R-:W-:Y:S02]  /*1b50*/  IMAD.U32 R2, RZ, RZ, UR9 ;  /* 0x00000009ff027e24 */ /* 0x000fe4000f8e00ff */
[----:B------:R-:W-:Y:S01]  /*1b60*/  IMAD.U32 R26, RZ, RZ, UR8 ;  /* 0x00000008ff1a7e24 */ /* 0x000fe2000f8e00ff */
[----:B------:R-:W-:Y:S06]  /*1b70*/  @!P2 BRA `(.L_x_2632) ;  /* 0x000000000014a947 */ /* 0x000fec0003800000 */
[----:B------:R-:W-:Y:S01]  /*1b80*/  IADD3 R6, P0, R28, UR6, RZ ;  /* 0x000000061c067c10 */ /* 0x000fe2000ff1e0ff */
[----:B------:R-:W-:-:S03]  /*1b90*/  ULDC.64 UR4, c[0x0][0x208] ;  /* 0x0000820000047ab9 */ /* 0x000fc60000000a00 */
[----:B------:R-:W-:-:S05]  /*1ba0*/  IADD3.X R7, R27, UR7, RZ, P0, !PT ;  /* 0x000000071b077c10 */ /* 0x000fca00087fe4ff */
[----:B------:R0:W5:Y:S01]  /*1bb0*/  LDG.E R26, desc[UR4][R6.64] ;  /* 0x00000004061a7981 */ /* 0x000162000c1e1900 */
[----:B------:R-:W-:Y:S05]  /*1bc0*/  BRA `(.L_x_2633) ;  /* 0x0000000000147947 */ /* 0x000fea0003800000 */
.L_x_2632:
[----:B------:R-:W-:Y:S05]  /*1bd0*/  @!P0 BRA `(.L_x_2633) ;  /* 0x0000000000108947 */ /* 0x000fea0003800000 */
[----:B------:R-:W-:Y:S02]  /*1be0*/  ULDC.64 UR4, c[0x0][0x208] ;  /* 0x0000820000047ab9 */ /* 0x000fe40000000a00 */
[----:B------:R-:W2:Y:S04]  /*1bf0*/  LDG.E R3, desc[UR4][R8.64] ;  /* 0x0000000408037981 */ /* 0x000ea8000c1e1900 */
[----:B------:R-:W2:Y:S02]  /*1c00*/  LDG.E R26, desc[UR4][R8.64+0x4] ;  /* 0x00000404081a7981 */ /* 0x000ea4000c1e1900 */
[----:B--2---:R-:W-:-:S07]  /*1c10*/  IMAD.IADD R26, R26, 0x1, -R3 ;  /* 0x000000011a1a7824 */ /* 0x004fce00078e0a03 */
.L_x_2633:
[----:B------:R-:W-:Y:S01]  /*1c20*/  ULDC.64 UR4, c[0x0][0xa10] ;  /* 0x0002840000047ab9 */ /* 0x000fe20000000a00 */
[----:B------:R-:W-:Y:S01]  /*1c30*/  ULDC.64 UR6, c[0x0][0x208] ;  /* 0x0000820000067ab9 */ /* 0x000fe20000000a00 */
[----:B------:R-:W-:Y:S01]  /*1c40*/  ISETP.NE.U32.AND P0, PT, RZ, UR4, PT ;  /* 0x00000004ff007c0c */ /* 0x000fe2000bf05070 */
[----:B------:R-:W1:Y:S03]  /*1c50*/  LDC R4, c[0x0][0x448] ;  /* 0x00011200ff047b82 */ /* 0x000e660000000800 */
[----:B------:R-:W-:Y:S01]  /*1c60*/  ISETP.NE.AND.EX P0, PT, RZ, UR5, PT, P0 ;  /* 0x00000005ff007c0c */ /* 0x000fe2000bf05300 */
[----:B------:R-:W-:-:S12]  /*1c70*/  ULDC.64 UR4, c[0x0][0xa30] ;  /* 0x00028c0000047ab9 */ /* 0x000fd80000000a00 */
[----:B0-----:R-:W0:Y:S02]  /*1c80*/  @P0 LDC.64 R6, c[0x0][0xa10] ;  /* 0x00028400ff060b82 */ /* 0x001e240000000a00 */
[----:B0-----:R-:W-:-:S05]  /*1c90*/  @P0 IMAD.WIDE R6, R25, 0x4, R6 ;  /* 0x0000000419060825 */ /* 0x001fca00078e0206 */
[----:B------:R-:W2:Y:S04]  /*1ca0*/  @P0 LDG.E R0, desc[UR6][R6.64] ;  /* 0x0000000606000981 */ /* 0x000ea8000c1e1900 */
[----:B------:R0:W2:Y:S01]  /*1cb0*/  @P0 LDG.E R3, desc[UR6][R6.64+0x4] ;  /* 0x0000040606030981 */ /* 0x0000a2000c1e1900 */
[----:B------:R-:W-:Y:S01]  /*1cc0*/  ISETP.NE.U32.AND P1, PT, RZ, UR4, PT ;  /* 0x00000004ff007c0c */ /* 0x000fe2000bf25070 */
[----:B-----5:R-:W-:-:S03]  /*1cd0*/  IMAD.MOV.U32 R152, RZ, RZ, R26 ;  /* 0x000000ffff987224 */ /* 0x020fc600078e001a */
[----:B------:R-:W-:-:S13]  /*1ce0*/  ISETP.NE.AND.EX P1, PT, RZ, UR5, PT, P1 ;  /* 0x00000005ff007c0c */ /* 0x000fda000bf25310 */
[----:B0-----:R-:W-:-:S04]  /*1cf0*/  @P1 IADD3 R6, P2, R28, UR4, RZ ;  /* 0x000000041c061c10 */ /* 0x001fc8000ff5e0ff */
[----:B------:R-:W-:-:S05]  /*1d00*/  @P1 IADD3.X R7, R27, UR5, RZ, P2, !PT ;  /* 0x000000051b071c10 */ /* 0x000fca00097fe4ff */
[----:B------:R0:W5:Y:S01]  /*1d10*/  @P1 LDG.E R152, desc[UR6][R6.64] ;  /* 0x0000000606981981 */ /* 0x000162000c1e1900 */
[----:B-1----:R-:W-:Y:S01]  /*1d20*/  ISETP.NE.AND P1, PT, R4, 0x1, PT ;  /* 0x000000010400780c */ /* 0x002fe20003f25270 */
[----:B------:R-:W-:Y:S01]  /*1d30*/  IMAD.IADD R11, R26, 0x1, -R11 ;  /* 0x000000011a0b7824 */ /* 0x000fe200078e0a0b */
[----:B------:R-:W-:Y:S01]  /*1d40*/  SHF.L.U32 R230, R5, 0x7, RZ ;  /* 0x0000000705e67819 */ /* 0x000fe200000006ff */
[----:B------:R-:W-:Y:S01]  /*1d50*/  BSSY B0, `(.L_x_2634) ;  /* 0x0000036000007945 */ /* 0x000fe20003800000 */
[----:B------:R-:W-:Y:S02]  /*1d60*/  LOP3.LUT R14, R10, 0xff, RZ, 0xc0, !PT ;  /* 0x000000ff0a0e7812 */ /* 0x000fe400078ec0ff */
[----:B------:R-:W-:Y:S01]  /*1d70*/  SHF.R.U32.HI R8, RZ, 0x10, R10 ;  /* 0x00000010ff087819 */ /* 0x000fe2000001160a */
[----:B------:R-:W-:Y:S02]  /*1d80*/  VIADD R4, R230, 0x7f ;  /* 0x0000007fe6047836 */ /* 0x000fe40000000000 */
[----:B------:R0:W-:Y:S04]  /*1d90*/  STL [R1+0x84], R14 ;  /* 0x0000840e01007387 */ /* 0x0001e80000100800 */
[----:B------:R-:W1:Y:S01]  /*1da0*/  @P1 LDC R9, c[0x0][0x44c] ;  /* 0x00011300ff091b82 */ /* 0x000e620000000800 */
[----:B------:R0:W-:Y:S07]  /*1db0*/  STL [R1+0x64], R8 ;  /* 0x0000640801007387 */ /* 0x0001ee0000100800 */
[----:B------:R-:W3:Y:S01]  /*1dc0*/  @P1 LDC R13, c[0x0][0x450] ;  /* 0x00011400ff0d1b82 */ /* 0x000ee20000000800 */
[----:B--2---:R-:W-:-:S02]  /*1dd0*/  @P0 IMAD.IADD R2, R3, 0x1, -R0 ;  /* 0x0000000103020824 */ /* 0x004fc400078e0a00 */
[----:B-1----:R-:W-:-:S04]  /*1de0*/  @P1 IMAD.HI.U32 R0, R4, R9, RZ ;  /* 0x0000000904001227 */ /* 0x002fc800078e00ff */
[----:B------:R-:W-:Y:S01]  /*1df0*/  IMAD.IADD R232, R11, 0x1, R2 ;  /* 0x000000010be87824 */ /* 0x000fe200078e0202 */
[----:B---3--:R-:W-:-:S04]  /*1e00*/  @P1 SHF.R.U32.HI R4, RZ, R13, R0 ;  /* 0x0000000dff041219 */ /* 0x008fc80000011600 */
[C---:B------:R-:W-:Y:S02]  /*1e10*/  IADD3 R143, R232.reuse, 0x50, -R228 ;  /* 0x00000050e88f7810 */ /* 0x040fe40007ffe8e4 */
[----:B------:R-:W-:-:S03]  /*1e20*/  IADD3 R0, R232, 0x4f, RZ ;  /* 0x0000004fe8007810 */ /* 0x000fc60007ffe0ff */
[----:B------:R-:W-:Y:S02]  /*1e30*/  IMAD.IADD R4, R143, 0x1, R4 ;  /* 0x000000018f047824 */ /* 0x000fe400078e0204 */
[----:B------:R-:W-:-:S04]  /*1e40*/  IMAD.HI R0, R0, 0x66666667, RZ ;  /* 0x6666666700007827 */ /* 0x000fc800078e02ff */
[----:B------:R-:W-:Y:S01]  /*1e50*/  IMAD.HI R4, R4, 0x66666667, RZ ;  /* 0x6666666704047827 */ /* 0x000fe200078e02ff */
[----:B------:R-:W-:-:S04]  /*1e60*/  SHF.R.U32.HI R3, RZ, 0x1f, R0 ;  /* 0x0000001fff037819 */ /* 0x000fc80000011600 */
[----:B------:R-:W-:Y:S02]  /*1e70*/  SHF.R.U32.HI R5, RZ, 0x1f, R4 ;  /* 0x0000001fff057819 */ /* 0x000fe40000011604 */
[----:B------:R-:W-:Y:S01]  /*1e80*/  LEA.HI.SX32 R144, R0, R3, 0x1b ;  /* 0x0000000300907211 */ /* 0x000fe200078fdaff */
[----:B------:R-:W-:Y:S01]  /*1e90*/  IMAD.MOV.U32 R0, RZ, RZ, RZ ;  /* 0x000000ffff007224 */ /* 0x000fe200078e00ff */
[----:B------:R-:W-:-:S04]  /*1ea0*/  LEA.HI.SX32 R5, R4, R5, 0x1b ;  /* 0x0000000504057211 */ /* 0x000fc800078fdaff */
[----:B------:R-:W-:-:S04]  /*1eb0*/  VIMNMX R9, R144, R5, PT ;  /* 0x0000000590097248 */ /* 0x000fc80003fe0100 */
[----:B------:R-:W-:-:S13]  /*1ec0*/  ISETP.GE.AND P0, PT, R9, 0x1, PT ;  /* 0x000000010900780c */ /* 0x000fda0003f06270 */
        /* <DEDUP_REMOVED lines=8> */
[----:B------:R-:W-:Y:S02]  /*1f50*/  IABS R8, R0 ;  /* 0x0000000000087213 */ /* 0x000fe40000000000 */
[----:B------:R-:W-:-:S04]  /*1f60*/  LOP3.LUT R0, R0, R10, RZ, 0x3c, !PT ;  /* 0x0000000a00007212 */ /* 0x000fc800078e3cff */
[----:B------:R-:W-:Y:S01]  /*1f70*/  ISETP.GE.AND P2, PT, R0, RZ, PT ;  /* 0x000000ff0000720c */ /* 0x000fe20003f46270 */
[----:B0-----:R-:W0:Y:S02]  /*1f80*/  MUFU.RCP R3, R3 ;  /* 0x0000000300037308 */ /* 0x001e240000001000 */
[----:B0-----:R-:W-:Y:S01]  /*1f90*/  VIADD R4, R3, 0xffffffe ;  /* 0x0ffffffe03047836 */ /* 0x001fe20000000000 */
[----:B------:R-:W-:-:S05]  /*1fa0*/  IADD3 R3, RZ, -R12, RZ ;  /* 0x8000000cff037210 */ /* 0x000fca0007ffe0ff */
[----:B------:R0:W1:Y:S02]  /*1fb0*/  F2I.FTZ.U32.TRUNC.NTZ R5, R4 ;  /* 0x0000000400057305 */ /* 0x000064000021f000 */
[----:B0-----:R-:W-:Y:S02]  /*1fc0*/  IMAD.MOV.U32 R4, RZ, RZ, RZ ;  /* 0x000000ffff047224 */ /* 0x001fe400078e00ff */
[----:B-1----:R-:W-:-:S04]  /*1fd0*/  IMAD.MOV R7, RZ, RZ, -R5 ;  /* 0x000000ffff077224 */ /* 0x002fc800078e0a05 */
[----:B------:R-:W-:-:S04]  /*1fe0*/  IMAD R7, R7, R6, RZ ;  /* 0x0000000607077224 */ /* 0x000fc800078e02ff */
[----:B------:R-:W-:-:S06]  /*1ff0*/  IMAD.HI.U32 R5, R5, R7, R4 ;  /* 0x0000000705057227 */ /* 0x000fcc00078e0004 */
        /* <DEDUP_REMOVED lines=8> */
[----:B------:R-:W-:-:S05]  /*2080*/  MOV R0, R5 ;  /* 0x0000000500007202 */ /* 0x000fca0000000f00 */
[----:B------:R-:W-:Y:S01]  /*2090*/  @!P2 IMAD.MOV R0, RZ, RZ, -R0 ;  /* 0x000000ffff00a224 */ /* 0x000fe200078e0a00 */
[----:B------:R-:W-:-:S07]  /*20a0*/  @!P1 LOP3.LUT R0, RZ, R10, RZ, 0x33, !PT ;  /* 0x0000000aff009212 */ /* 0x000fce00078e33ff */
.L_x_2635:
[----:B------:R-:W-:Y:S05]  /*20b0*/  BSYNC B0 ;  /* 0x0000000000007941 */ /* 0x000fea0003800000 */
.L_x_2634:
        /* <DEDUP_REMOVED lines=17> */
[----:B------:R-:W-:Y:S01]  /*21d0*/  VIADD R0, R16, 0x24400 ;  /* 0x0002440010007836 */ /* 0x000fe20000000000 */
[----:B------:R-:W-:Y:S04]  /*21e0*/  BSSY B6, `(.L_x_2637) ;  /* 0x0000013000067945 */ /* 0x000fe80003800000 */
[----:B------:R-:W-:-:S13]  /*21f0*/  LOP3.LUT P0, RZ, R0, 0x3ff, RZ, 0xc0, !PT ;  /* 0x000003ff00ff7812 */ /* 0x000fda000780c0ff */
[----:B------:R-:W-:Y:S05]  /*2200*/  @!P0 BRA `(.L_x_2638) ;  /* 0x0000000000408947 */ /* 0x000fea0003800000 */
        /* <DEDUP_REMOVED lines=16> */
.L_x_2638:
[----:B------:R-:W-:Y:S05]  /*2310*/  BSYNC B6 ;  /* 0x0000000000067941 */ /* 0x000fea0003800000 */
.L_x_2637:
        /* <DEDUP_REMOVED lines=20> */
.L_x_2640:
[----:B------:R-:W-:Y:S05]  /*2460*/  BSYNC B6 ;  /* 0x0000000000067941 */ /* 0x000fea0003800000 */
.L_x_2639:
[----:B------:R-:W-:Y:S01]  /*2470*/  ULDC.64 UR4, c[0x0][0x9f8] ;  /* 0x00027e0000047ab9 */ /* 0x000fe20000000a00 */
[----:B------:R-:W-:Y:S01]  /*2480*/  IMAD.MOV.U32 R0, RZ, RZ, R25 ;  /* 0x000000ffff007224 */ /* 0x000fe200078e0019 */
[----:B------:R-:W-:Y:S01]  /*2490*/  ISETP.NE.U32.AND P0, PT, RZ, UR4, PT ;  /* 0x00000004ff007c0c */ /* 0x000fe2000bf05070 */
[----:B------:R-:W-:Y:S01]  /*24a0*/  ULDC.64 UR6, c[0x0][0x208] ;  /* 0x0000820000067ab9 */ /* 0x000fe20000000a00 */
[----:B------:R-:W0:Y:S01]  /*24b0*/  LDC.64 R98, c[0x0][0x300] ;  /* 0x0000c000ff627b82 */ /* 0x000e220000000a00 */
[----:B------:R-:W-:Y:S01]  /*24c0*/  IADD3 R113, R113, R26, RZ ;  /* 0x0000001a71717210 */ /* 0x000fe20007ffe0ff */
[----:B------:R-:W-:Y:S01]  /*24d0*/  ULDC UR8, c[0x0][0x2f4] ;  /* 0x0000bd0000087ab9 */ /* 0x000fe20000000800 */
[----:B------:R-:W-:-:S05]  /*24e0*/  ISETP.NE.AND.EX P0, PT, RZ, UR5, PT, P0 ;  /* 0x00000005ff007c0c */ /* 0x000fca000bf05300 */
[----:B------:R-:W1:Y:S08]  /*24f0*/  LDC R115, c[0x0][0x3f4] ;  /* 0x0000fd00ff737b82 */ /* 0x000e700000000800 */
[----:B------:R-:W-:Y:S01]  /*2500*/  @P0 IADD3 R4, P1, R28, UR4, RZ ;  /* 0x000000041c040c10 */ /* 0x000fe2000ff3e0ff */
[----:B------:R-:W2:Y:S03]  /*2510*/  LDC.64 R104, c[0x0][0x3f8] ;  /* 0x0000fe00ff687b82 */ /* 0x000ea60000000a00 */
[----:B------:R-:W-:Y:S01]  /*2520*/  @P0 IADD3.X R5, R27, UR5, RZ, P1, !PT ;  /* 0x000000051b050c10 */ /* 0x000fe20008ffe4ff */
[----:B------:R-:W-:-:S04]  /*2530*/  ULDC.64 UR4, c[0x0][0x330] ;  /* 0x0000cc0000047ab9 */ /* 0x000fc80000000a00 */
[----:B------:R3:W4:Y:S01]  /*2540*/  @P0 LDG.E R0, desc[UR6][R4.64] ;  /* 0x0000000604000981 */ /* 0x000722000c1e1900 */
[----:B------:R-:W-:Y:S01]  /*2550*/  ISETP.GE.AND P1, PT, R213, UR8, PT ;  /* 0x00000008d5007c0c */ /* 0x000fe2000bf26270 */
[C---:B------:R-:W-:Y:S01]  /*2560*/  IMAD.WIDE.U32 R94, R236.reuse, UR4, R18 ;  /* 0x00000004ec5e7c25 */ /* 0x040fe2000f8e0012 */
[----:B------:R-:W-:Y:S01]  /*2570*/  SHF.R.S32.HI R3, RZ, 0x1f, R113 ;  /* 0x0000001fff037819 */ /* 0x000fe20000011471 */
[----:B------:R-:W-:Y:S01]  /*2580*/  ULDC.64 UR6, c[0x0][0x308] ;  /* 0x0000c20000067ab9 */ /* 0x000fe20000000a00 */
[----:B------:R-:W-:Y:S01]  /*2590*/  SEL R7, RZ, 0xffffffff, P1 ;  /* 0xffffffffff077807 */ /* 0x000fe20000800000 */
[----:B------:R-:W-:Y:S01]  /*25a0*/  IMAD R95, R236, UR5, R95 ;  /* 0x00000005ec5f7c24 */ /* 0x000fe2000f8e025f */
[----:B------:R-:W-:Y:S01]  /*25b0*/  ISETP.GE.AND P0, PT, R18, UR8, PT ;  /* 0x0000000812007c0c */ /* 0x000fe2000bf06270 */
[-C--:B0-----:R-:W-:Y:S01]  /*25c0*/  IMAD R8, R3, R98.reuse, RZ ;  /* 0x0000006203087224 */ /* 0x081fe200078e02ff */
[----:B------:R-:W-:Y:S01]  /*25d0*/  ULDC.64 UR4, c[0x0][0xa08] ;  /* 0x0002820000047ab9 */ /* 0x000fe20000000a00 */
[----:B------:R-:W-:Y:S01]  /*25e0*/  IMAD.SHL.U32 R9, R7, 0x2, RZ ;  /* 0x0000000207097824 */ /* 0x000fe200078e00ff */
[----:B------:R-:W-:Y:S01]  /*25f0*/  SEL R6, RZ, 0x1, P0 ;  /* 0x00000001ff067807 */ /* 0x000fe20000000000 */
[C---:B---3--:R-:W-:Y:S01]  /*2600*/  IMAD.WIDE.U32 R4, R113.reuse, R98, RZ ;  /* 0x0000006271047225 */ /* 0x048fe200078e00ff */
[----:B------:R-:W-:Y:S01]  /*2610*/  ISETP.NE.U32.AND P0, PT, RZ, UR4, PT ;  /* 0x00000004ff007c0c */ /* 0x000fe2000bf05070 */
[----:B------:R-:W0:Y:S01]  /*2620*/  LDC.64 R110, c[0x0][0x408] ;  /* 0x00010200ff6e7b82 */ /* 0x000e220000000a00 */
[----:B------:R-:W-:Y:S01]  /*2630*/  ISETP.GE.AND P1, PT, R220, UR8, PT ;  /* 0x00000008dc007c0c */ /* 0x000fe2000bf26270 */
[----:B------:R-:W-:Y:S01]  /*2640*/  IMAD R7, R113, R99, R8 ;  /* 0x0000006371077224 */ /* 0x000fe200078e0208 */
[----:B------:R-:W-:Y:S01]  /*2650*/  ISETP.NE.AND.EX P0, PT, RZ, UR5, PT, P0 ;  /* 0x00000005ff007c0c */ /* 0x000fe2000bf05300 */
[----:B------:R-:W-:Y:S01]  /*2660*/  ULDC.64 UR4, c[0x0][0x338] ;  /* 0x0000ce0000047ab9 */ /* 0x000fe20000000a00 */
[----:B------:R-:W-:Y:S01]  /*2670*/  LOP3.LUT R6, R9, 0x2, R6, 0xe2, !PT ;  /* 0x0000000209067812 */ /* 0x000fe200078ee206 */
[----:B------:R-:W-:Y:S01]  /*2680*/  IMAD.IADD R5, R5, 0x1, R7 ;  /* 0x0000000105057824 */ /* 0x000fe200078e0207 */
[----:B------:R-:W-:Y:S01]  /*2690*/  SEL R7, RZ, 0x4, P1 ;  /* 0x00000004ff077807 */ /* 0x000fe20000800000 */
[----:B--2---:R-:W-:Y:S01]  /*26a0*/  IMAD.WIDE.U32 R102, R212, R104, R18 ;  /* 0x00000068d4667225 */ /* 0x004fe200078e0012 */
[----:B------:R-:W-:Y:S01]  /*26b0*/  SHF.R.S32.HI R12, RZ, 0x1f, R212 ;  /* 0x0000001fff0c7819 */ /* 0x000fe200000114d4 */
[----:B------:R-:W2:Y:S01]  /*26c0*/  S2R R172, SR_TID.X ;  /* 0x0000000000ac7919 */ /* 0x000ea20000002100 */
[----:B------:R-:W-:Y:S01]  /*26d0*/  LOP3.LUT R26, R6, R7, RZ, 0xfc, !PT ;  /* 0x00000007061a7212 */ /* 0x000fe200078efcff */
[----:B------:R-:W-:Y:S01]  /*26e0*/  IMAD.WIDE.U32 R96, R236, UR6, R4 ;  /* 0x00000006ec607c25 */ /* 0x000fe2000f8e0004 */
[----:B------:R-:W-:-:S02]  /*26f0*/  SHF.R.U32.HI R14, RZ, 0x3, R223 ;  /* 0x00000003ff0e7819 */ /* 0x000fc400000116df */
[----:B------:R-:W-:Y:S01]  /*2700*/  SHF.R.U32.HI R10, RZ, 0x3, R222 ;  /* 0x00000003ff0a7819 */ /* 0x000fe200000116de */
[----:B------:R-:W-:Y:S01]  /*2710*/  IMAD R97, R236, UR7, R97 ;  /* 0x00000007ec617c24 */ /* 0x000fe2000f8e0261 */
[----:B------:R-:W-:Y:S01]  /*2720*/  ULDC.64 UR6, c[0x0][0x310] ;  /* 0x0000c40000067ab9 */ /* 0x000fe20000000a00 */
[----:B------:R-:W-:Y:S01]  /*2730*/  IMAD R7, R12, R98, RZ ;  /* 0x000000620c077224 */ /* 0x000fe200078e02ff */
[----:B------:R-:W-:Y:S01]  /*2740*/  IADD3 R112, P3, R212, R113, RZ ;  /* 0x00000071d4707210 */ /* 0x000fe20007f7e0ff */
[-C--:B------:R-:W-:Y:S01]  /*2750*/  IMAD R6, R12, R104.reuse, RZ ;  /* 0x000000680c067224 */ /* 0x080fe200078e02ff */
[----:B------:R-:W-:Y:S01]  /*2760*/  ISETP.GE.AND P2, PT, R221, UR8, PT ;  /* 0x00000008dd007c0c */ /* 0x000fe2000bf46270 */
[----:B------:R-:W-:Y:S01]  /*2770*/  IMAD R35, R212, R99, R7 ;  /* 0x00000063d4237224 */ /* 0x000fe200078e0207 */
[--C-:B------:R-:W-:Y:S01]  /*2780*/  SHF.L.U64.HI R34, R104, 0x5, R105.reuse ;  /* 0x0000000568227819 */ /* 0x100fe20000010269 */
[----:B------:R-:W-:Y:S01]  /*2790*/  IMAD R7, R212, R105, R6 ;  /* 0x00000069d4077224 */ /* 0x000fe200078e0206 */
[----:B------:R-:W-:Y:S01]  /*27a0*/  SHF.L.U64.HI R33, R104, 0x6, R105 ;  /* 0x0000000668217819 */ /* 0x000fe20000010269 */
[----:B------:R-:W-:Y:S01]  /*27b0*/  IMAD.WIDE.U32 R100, R212, R104, R22 ;  /* 0x00000068d4647225 */ /* 0x000fe200078e0016 */
[----:B------:R-:W-:-:S02]  /*27c0*/  SHF.L.U32 R31, R104, 0x6, RZ ;  /* 0x00000006681f7819 */ /* 0x000fc400000006ff */
[----:B------:R-:W-:Y:S01]  /*27d0*/  IADD3 R103, R7, R103, RZ ;  /* 0x0000006707677210 */ /* 0x000fe20007ffe0ff */
[----:B------:R-:W-:Y:S01]  /*27e0*/  IMAD.IADD R101, R101, 0x1, R7 ;  /* 0x0000000165657824 */ /* 0x000fe200078e0207 */
[----:B------:R-:W-:Y:S01]  /*27f0*/  SHF.L.U64.HI R123, R98, 0x5, R99 ;  /* 0x00000005627b7819 */ /* 0x000fe20000010263 */
[-C--:B0-----:R-:W-:Y:S01]  /*2800*/  IMAD.WIDE.U32 R106, R212, R110.reuse, R22 ;  /* 0x0000006ed46a7225 */ /* 0x081fe200078e0016 */
[----:B------:R-:W-:Y:S02]  /*2810*/  SHF.L.U64.HI R129, R98, 0x6, R99 ;  /* 0x0000000662817819 */ /* 0x000fe40000010263 */
[----:B------:R-:W-:Y:S01]  /*2820*/  SHF.L.U64.HI R30, R110, 0x5, R111 ;  /* 0x000000056e1e7819 */ /* 0x000fe2000001026f */
[----:B------:R-:W-:Y:S01]  /*2830*/  IMAD.WIDE.U32 R108, R212, R110, R18 ;  /* 0x0000006ed46c7225 */ /* 0x000fe200078e0012 */
[----:B------:R-:W-:-:S03]  /*2840*/  SHF.L.U64.HI R29, R110, 0x6, R111 ;  /* 0x000000066e1d7819 */ /* 0x000fc6000001026f */
[----:B------:R-:W-:Y:S02]  /*2850*/  IMAD.SHL.U32 R15, R212, 0x40, RZ ;  /* 0x00000040d40f7824 */ /* 0x000fe400078e00ff */
[----:B------:R-:W-:Y:S01]  /*2860*/  IMAD.X R113, R12, 0x1, R3, P3 ;  /* 0x000000010c717824 */ /* 0x000fe200018e0603 */
[----:B------:R-:W-:Y:S01]  /*2870*/  SEL R3, RZ, 0x8, P2 ;  /* 0x00000008ff037807 */ /* 0x000fe20001000000 */
[----:B------:R-:W-:Y:S01]  /*2880*/  IMAD.SHL.U32 R32, R104, 0x20, RZ ;  /* 0x0000002068207824 */ /* 0x000fe200078e00ff */
[----:B--2---:R-:W-:Y:S01]  /*2890*/  LEA.HI R172, R172, 0x8, RZ, 0x19 ;  /* 0x00000008acac7811 */ /* 0x004fe200078fc8ff */
[-C--:B-----5:R-:W-:Y:S01]  /*28a0*/  IMAD.WIDE.U32 R100, R152, R104.reuse, R100 ;  /* 0x0000006898647225 */ /* 0x0a0fe200078e0064 */
[C---:B------:R-:W-:Y:S02]  /*28b0*/  LOP3.LUT R3, R26.reuse, R3, RZ, 0xfc, !PT ;  /* 0x000000031a037212 */ /* 0x040fe400078efcff */
[----:B------:R-:W-:Y:S01]  /*28c0*/  LOP3.LUT R26, R26, 0x1, RZ, 0xc0, !PT ;  /* 0x000000011a1a7812 */ /* 0x000fe200078ec0ff */
[----:B------:R-:W-:-:S04]  /*28d0*/  IMAD.WIDE.U32 R102, R152, R104, R102 ;  /* 0x0000006898667225 */ /* 0x000fc800078e0066 */
[----:B------:R-:W-:Y:S02]  /*28e0*/  IMAD R119, R99, 0x50, RZ ;  /* 0x0000005063777824 */ /* 0x000fe400078e02ff */
[C---:B------:R-:W-:Y:S02]  /*28f0*/  IMAD.SHL.U32 R128, R98.reuse, 0x20, RZ ;  /* 0x0000002062807824 */ /* 0x040fe400078e00ff */
[----:B------:R-:W-:Y:S02]  /*2900*/  IMAD.SHL.U32 R130, R98, 0x40, RZ ;  /* 0x0000004062827824 */ /* 0x000fe400078e00ff */
[----:B------:R-:W-:Y:S02]  /*2910*/  IMAD R121, R111, 0x50, RZ ;  /* 0x000000506f797824 */ /* 0x000fe400078e02ff */
[C---:B------:R-:W-:Y:S02]  /*2920*/  IMAD.SHL.U32 R28, R110.reuse, 0x20, RZ ;  /* 0x000000206e1c7824 */ /* 0x040fe400078e00ff */
[----:B------:R-:W-:Y:S01]  /*2930*/  IMAD.SHL.U32 R27, R110, 0x40, RZ ;  /* 0x000000406e1b7824 */ /* 0x000fe200078e00ff */
[----:B----4-:R-:W-:-:S02]  /*2940*/  SHF.R.S32.HI R4, RZ, 0x1f, R0 ;  /* 0x0000001fff047819 */ /* 0x010fc40000011400 */
[----:B------:R-:W-:Y:S02]  /*2950*/  SEL R5, R0, RZ, !P0 ;  /* 0x000000ff00057207 */ /* 0x000fe40004000000 */
[----:B------:R-:W-:Y:S02]  /*2960*/  SEL R4, R4, RZ, !P0 ;  /* 0x000000ff04047207 */ /* 0x000fe40004000000 */
[----:B-1----:R-:W-:Y:S01]  /*2970*/  ISETP.GE.AND P0, PT, R18, R115, PT ;  /* 0x000000731200720c */ /* 0x002fe20003f06270 */
[----:B------:R-:W-:-:S04]  /*2980*/  IMAD.WIDE.U32 R94, R5, UR4, R94 ;  /* 0x00000004055e7c25 */ /* 0x000fc8000f8e005e */
[C---:B------:R-:W-:Y:S02]  /*2990*/  IMAD R0, R4.reuse, UR4, RZ ;  /* 0x0000000404007c24 */ /* 0x040fe4000f8e02ff */
[----:B------:R-:W-:Y:S02]  /*29a0*/  IMAD R4, R4, UR6, RZ ;  /* 0x0000000604047c24 */ /* 0x000fe4000f8e02ff */
[C---:B------:R-:W-:Y:S02]  /*29b0*/  IMAD R0, R5.reuse, UR5, R0 ;  /* 0x0000000505007c24 */ /* 0x040fe4000f8e0200 */
[C---:B------:R-:W-:Y:S02]  /*29c0*/  IMAD R9, R5.reuse, UR7, R4 ;  /* 0x0000000705097c24 */ /* 0x040fe4000f8e0204 */
[----:B------:R-:W-:-:S04]  /*29d0*/  IMAD.WIDE.U32 R96, R5, UR6, R96 ;  /* 0x0000000605607c25 */ /* 0x000fc8000f8e0060 */
[----:B------:R-:W-:-:S04]  /*29e0*/  IMAD.WIDE.U32 R4, R212, R98, R18 ;  /* 0x00000062d4047225 */ /* 0x000fc800078e0012 */
[----:B------:R-:W-:Y:S01]  /*29f0*/  IMAD.IADD R92, R97, 0x1, R9 ;  /* 0x00000001615c7824 */ /* 0x000fe200078e0209 */
[----:B------:R-:W-:Y:S01]  /*2a00*/  IADD3 R93, P1, R96, R4, RZ ;  /* 0x00000004605d7210 */ /* 0x000fe20007f3e0ff */
[----:B------:R-:W-:Y:S02]  /*2a10*/  IMAD R4, R12, R110, RZ ;  /* 0x0000006e0c047224 */ /* 0x000fe400078e02ff */
[----:B------:R-:W-:Y:S01]  /*2a20*/  IMAD.WIDE.U32 R98, R98, 0x50, RZ ;  /* 0x0000005062627825 */ /* 0x000fe200078e00ff */
[----:B------:R-:W-:Y:S02]  /*2a30*/  IADD3.X R35, R92, R5, R35, P1, !PT ;  /* 0x000000055c237210 */ /* 0x000fe40000ffe423 */
[----:B------:R-:W-:Y:S01]  /*2a40*/  SEL R5, R115, RZ, P0 ;  /* 0x000000ff73057207 */ /* 0x000fe20000000000 */
[----:B------:R-:W-:Y:S01]  /*2a50*/  IMAD R7, R212, R111, R4 ;  /* 0x0000006fd4077224 */ /* 0x000fe200078e0204 */
[----:B------:R-:W-:Y:S01]  /*2a60*/  ISETP.GE.AND P1, PT, R213, R115, PT ;  /* 0x00000073d500720c */ /* 0x000fe20003f26270 */
[----:B------:R-:W-:-:S02]  /*2a70*/  IMAD.IADD R119, R99, 0x1, R119 ;  /* 0x0000000163777824 */ /* 0x000fc400078e0277 */
[----:B------:R-:W-:Y:S01]  /*2a80*/  IMAD.IADD R5, R18, 0x1, R5 ;  /* 0x0000000112057824 */ /* 0x000fe200078e0205 */
[----:B------:R-:W-:Y:S01]  /*2a90*/  SEL R6, R115, RZ, P1 ;  /* 0x000000ff73067207 */ /* 0x000fe20000800000 */
[----:B------:R-:W-:Y:S01]  /*2aa0*/  IMAD.IADD R107, R107, 0x1, R7 ;  /* 0x000000016b6b7824 */ /* 0x000fe200078e0207 */
[----:B------:R-:W-:Y:S01]  /*2ab0*/  SHF.L.U32 R115, R115, 0x1, RZ ;  /* 0x0000000173737819 */ /* 0x000fe200000006ff */
[----:B------:R-:W-:Y:S01]  /*2ac0*/  IMAD.IADD R109, R7, 0x1, R109 ;  /* 0x00000001076d7824 */ /* 0x000fe200078e026d */
[----:B------:R-:W-:Y:S01]  /*2ad0*/  SHF.R.S32.HI R4, RZ, 0x1f, R5 ;  /* 0x0000001fff047819 */ /* 0x000fe20000011405 */
[----:B------:R-:W-:Y:S02]  /*2ae0*/  IMAD.IADD R6, R213, 0x1, R6 ;  /* 0x00000001d5067824 */ /* 0x000fe400078e0206 */
[-C--:B------:R-:W-:Y:S01]  /*2af0*/  IMAD.WIDE.U32 R106, R152, R110.reuse, R106 ;  /* 0x0000006e986a7225 */ /* 0x080fe200078e006a */
[CC--:B------:R-:W-:Y:S02]  /*2b00*/  LEA.HI R13, R4.reuse, R5.reuse, RZ, 0x3 ;  /* 0x00000005040d7211 */ /* 0x0c0fe400078f18ff */
[----:B------:R-:W-:Y:S01]  /*2b10*/  LEA.HI R4, R4, R5, RZ, 0x6 ;  /* 0x0000000504047211 */ /* 0x000fe200078f30ff */
[----:B------:R-:W-:Y:S01]  /*2b20*/  IMAD.WIDE.U32 R108, R152, R110, R108 ;  /* 0x0000006e986c7225 */ /* 0x000fe200078e006c */
[----:B------:R-:W-:-:S02]  /*2b30*/  SHF.R.S32.HI R11, RZ, 0x1f, R6 ;  /* 0x0000001fff0b7819 */ /* 0x000fc40000011406 */
[----:B------:R-:W-:Y:S02]  /*2b40*/  SHF.R.S32.HI R5, RZ, 0x6, R4 ;  /* 0x00000006ff057819 */ /* 0x000fe40000011404 */
[--C-:B------:R-:W-:Y:S02]  /*2b50*/  LOP3.LUT R4, R223, 0x38, R13.reuse, 0xf8, !PT ;  /* 0x00000038df047812 */ /* 0x100fe400078ef80d */
[----:B------:R-:W-:Y:S01]  /*2b60*/  LOP3.LUT R8, R222, 0x38, R13, 0xf8, !PT ;  /* 0x00000038de087812 */ /* 0x000fe200078ef80d */
[C---:B------:R-:W-:Y:S01]  /*2b70*/  IMAD R136, R5.reuse, 0x1400, R225 ;  /* 0x0000140005887824 */ /* 0x040fe200078e02e1 */
[----:B------:R-:W-:Y:S01]  /*2b80*/  LOP3.LUT R7, R4, R14, RZ, 0x3c, !PT ;  /* 0x0000000e04077212 */ /* 0x000fe200078e3cff */
[----:B------:R-:W-:Y:S01]  /*2b90*/  IMAD R132, R5, 0x1400, R224 ;  /* 0x0000140005847824 */ /* 0x000fe200078e02e0 */
[----:B------:R-:W-:Y:S01]  /*2ba0*/  LEA.HI R4, R11, R6, RZ, 0x6 ;  /* 0x000000060b047211 */ /* 0x000fe200078f30ff */
[----:B------:R-:W-:Y:S01]  /*2bb0*/  IMAD R138, R5, 0x1400, R226 ;  /* 0x00001400058a7824 */ /* 0x000fe200078e02e2 */
[----:B------:R-:W-:-:S02]  /*2bc0*/  IADD3 R136, R136, R7, RZ ;  /* 0x0000000788887210 */ /* 0x000fc40007ffe0ff */
[----:B------:R-:W-:Y:S02]  /*2bd0*/  SHF.R.S32.HI R7, RZ, 0x6, R4 ;  /* 0x00000006ff077819 */ /* 0x000fe40000011404 */
[----:B------:R-:W-:Y:S02]  /*2be0*/  LOP3.LUT R4, R13, 0x38, RZ, 0xc0, !PT ;  /* 0x000000380d047812 */ /* 0x000fe400078ec0ff */
[----:B------:R-:W-:Y:S01]  /*2bf0*/  LEA.HI R11, R11, R6, RZ, 0x3 ;  /* 0x000000060b0b7211 */ /* 0x000fe200078f18ff */
[C---:B------:R-:W-:Y:S01]  /*2c00*/  IMAD R137, R7.reuse, 0x1400, R226 ;  /* 0x0000140007897824 */ /* 0x040fe200078e02e2 */
[----:B------:R-:W-:Y:S01]  /*2c10*/  LOP3.LUT R4, R4, 0x1c0, R15, 0xf8, !PT ;  /* 0x000001c004047812 */ /* 0x000fe200078ef80f */
[C---:B------:R-:W-:Y:S01]  /*2c20*/  IMAD R133, R7.reuse, 0x1400, R225 ;  /* 0x0000140007857824 */ /* 0x040fe200078e02e1 */
[----:B------:R-:W-:Y:S01]  /*2c30*/  LOP3.LUT R9, R8, R10, RZ, 0x3c, !PT ;  /* 0x0000000a08097212 */ /* 0x000fe200078e3cff */
[----:B------:R-:W-:Y:S01]  /*2c40*/  IMAD R131, R7, 0x1400, R224 ;  /* 0x0000140007837824 */ /* 0x000fe200078e02e0 */
[----:B------:R-:W-:Y:S01]  /*2c50*/  LOP3.LUT R5, R4, R227, RZ, 0x3c, !PT ;  /* 0x000000e304057212 */ /* 0x000fe200078e3cff */
[----:B------:R-:W-:Y:S01]  /*2c60*/  IMAD R7, R105, 0x50, RZ ;  /* 0x0000005069077824 */ /* 0x000fe200078e02ff */
[----:B------:R-:W-:Y:S01]  /*2c70*/  LOP3.LUT R8, R223, 0x38, R11, 0xf8, !PT ;  /* 0x00000038df087812 */ /* 0x000fe200078ef80b */
[----:B------:R-:W-:Y:S01]  /*2c80*/  IMAD.IADD R132, R132, 0x1, R9 ;  /* 0x0000000184847824 */ /* 0x000fe200078e0209 */
[----:B------:R-:W-:-:S02]  /*2c90*/  IADD3 R138, R138, R5, RZ ;  /* 0x000000058a8a7210 */ /* 0x000fc40007ffe0ff */
[----:B------:R-:W-:Y:S02]  /*2ca0*/  SHF.R.S32.HI R5, RZ, 0x1f, R152 ;  /* 0x0000001fff057819 */ /* 0x000fe40000011498 */
[----:B------:R-:W-:Y:S02]  /*2cb0*/  LOP3.LUT R6, R11, 0x38, RZ, 0xc0, !PT ;  /* 0x000000380b067812 */ /* 0x000fe400078ec0ff */
[----:B------:R-:W-:Y:S01]  /*2cc0*/  LOP3.LUT R8, R8, R14, RZ, 0x3c, !PT ;  /* 0x0000000e08087212 */ /* 0x000fe200078e3cff */
[----:B------:R-:W-:Y:S01]  /*2cd0*/  VIADD R14, R212, 0x40 ;  /* 0x00000040d40e7836 */ /* 0x000fe20000000000 */
[----:B------:R-:W-:Y:S01]  /*2ce0*/  LOP3.LUT R9, R222, 0x38, R11, 0xf8, !PT ;  /* 0x00000038de097812 */ /* 0x000fe200078ef80b */
[C---:B------:R-:W-:Y:S01]  /*2cf0*/  IMAD R4, R5.reuse, R104, RZ ;  /* 0x0000006805047224 */ /* 0x040fe200078e02ff */
[----:B------:R-:W-:Y:S01]  /*2d00*/  LOP3.LUT R6, R6, 0x1c0, R15, 0xf8, !PT ;  /* 0x000001c006067812 */ /* 0x000fe200078ef80f */
[----:B------:R-:W-:Y:S01]  /*2d10*/  IMAD R5, R5, R110, RZ ;  /* 0x0000006e05057224 */ /* 0x000fe200078e02ff */
[----:B------:R-:W-:Y:S01]  /*2d20*/  LOP3.LUT R10, R9, R10, RZ, 0x3c, !PT ;  /* 0x0000000a090a7212 */ /* 0x000fe200078e3cff */
[----:B------:R-:W-:Y:S01]  /*2d30*/  VIADD R15, R212, 0x20 ;  /* 0x00000020d40f7836 */ /* 0x000fe20000000000 */
[----:B------:R-:W-:Y:S01]  /*2d40*/  LOP3.LUT R6, R6, R227, RZ, 0x3c, !PT ;  /* 0x000000e306067212 */ /* 0x000fe200078e3cff */
[----:B------:R-:W-:Y:S01]  /*2d50*/  IMAD R21, R152, R105, R4 ;  /* 0x0000006998157224 */ /* 0x000fe200078e0204 */
[----:B------:R-:W-:Y:S01]  /*2d60*/  SHF.R.S32.HI R139, RZ, 0x1f, R14 ;  /* 0x0000001fff8b7819 */ /* 0x000fe2000001140e */
[----:B------:R-:W-:Y:S01]  /*2d70*/  IMAD.WIDE.U32 R104, R104, 0x50, RZ ;  /* 0x0000005068687825 */ /* 0x000fe200078e00ff */
[----:B------:R-:W-:-:S02]  /*2d80*/  SHF.R.S32.HI R14, RZ, 0x3, R13 ;  /* 0x00000003ff0e7819 */ /* 0x000fc4000001140d */
[----:B------:R-:W-:Y:S01]  /*2d90*/  SHF.R.S32.HI R12, RZ, 0x3, R11 ;  /* 0x00000003ff0c7819 */ /* 0x000fe2000001140b */
[----:B------:R-:W-:Y:S01]  /*2da0*/  IMAD R5, R152, R111, R5 ;  /* 0x0000006f98057224 */ /* 0x000fe200078e0205 */
[----:B------:R-:W-:Y:S01]  /*2db0*/  LOP3.LUT R13, R13, 0xfffffff8, RZ, 0xc0, !PT ;  /* 0xfffffff80d0d7812 */ /* 0x000fe200078ec0ff */
[----:B------:R-:W-:Y:S01]  /*2dc0*/  IMAD.WIDE.U32 R110, R110, 0x50, RZ ;  /* 0x000000506e6e7825 */ /* 0x000fe200078e00ff */
[----:B------:R-:W-:Y:S02]  /*2dd0*/  LOP3.LUT R11, R11, 0xfffffff8, RZ, 0xc0, !PT ;  /* 0xfffffff80b0b7812 */ /* 0x000fe400078ec0ff */
[----:B------:R-:W-:Y:S01]  /*2de0*/  SHF.R.S32.HI R141, RZ, 0x1f, R15 ;  /* 0x0000001fff8d7819 */ /* 0x000fe2000001140f */
[----:B------:R-:W-:Y:S01]  /*2df0*/  IMAD.IADD R133, R133, 0x1, R8 ;  /* 0x0000000185857824 */ /* 0x000fe200078e0208 */
[----:B------:R-:W-:Y:S01]  /*2e00*/  IADD3 R25, R101, R21, RZ ;  /* 0x0000001565197210 */ /* 0x000fe20007ffe0ff */
[----:B------:R-:W-:Y:S01]  /*2e10*/  IMAD.IADD R131, R131, 0x1, R10 ;  /* 0x0000000183837824 */ /* 0x000fe200078e020a */
[----:B------:R-:W-:Y:S01]  /*2e20*/  LOP3.LUT R10, R3, 0x2, RZ, 0xc0, !PT ;  /* 0x00000002030a7812 */ /* 0x000fe200078ec0ff */
[----:B------:R-:W-:Y:S01]  /*2e30*/  IMAD.IADD R137, R137, 0x1, R6 ;  /* 0x0000000189897824 */ /* 0x000fe200078e0206 */
[----:B------:R-:W-:Y:S01]  /*2e40*/  LOP3.LUT R9, R3, 0x4, RZ, 0xc0, !PT ;  /* 0x0000000403097812 */ /* 0x000fe200078ec0ff */
[----:B------:R-:W-:Y:S01]  /*2e50*/  IMAD.IADD R120, R105, 0x1, R7 ;  /* 0x0000000169787824 */ /* 0x000fe200078e0207 */
[----:B------:R-:W-:Y:S01]  /*2e60*/  LOP3.LUT R8, R3, 0x8, RZ, 0xc0, !PT ;  /* 0x0000000803087812 */ /* 0x000fe200078ec0ff */
[----:B------:R-:W-:Y:S01]  /*2e70*/  IMAD.IADD R20, R107, 0x1, R5 ;  /* 0x000000016b147824 */ /* 0x000fe200078e0205 */
[----:B------:R-:W-:Y:S01]  /*2e80*/  SHF.R.S32.HI R7, RZ, 0x1f, R13 ;  /* 0x0000001fff077819 */ /* 0x000fe2000001140d */
[----:B------:R-:W-:Y:S01]  /*2e90*/  IMAD.IADD R15, R5, 0x1, R109 ;  /* 0x00000001050f7824 */ /* 0x000fe200078e026d */
[----:B------:R-:W-:Y:S01]  /*2ea0*/  SHF.R.S32.HI R6, RZ, 0x1f, R11 ;  /* 0x0000001fff067819 */ /* 0x000fe2000001140b */
[----:B------:R-:W-:-:S02]  /*2eb0*/  IMAD.IADD R121, R111, 0x1, R121 ;  /* 0x000000016f797824 */ /* 0x000fc400078e0279 */
[----:B------:R-:W-:Y:S02]  /*2ec0*/  IMAD.IADD R21, R21, 0x1, R103 ;  /* 0x0000000115157824 */ /* 0x000fe400078e0267 */
[----:B------:R-:W-:-:S07]  /*2ed0*/  IMAD.IADD R5, R95, 0x1, R0 ;  /* 0x000000015f057824 */ /* 0x000fce00078e0200 */
.L_x_2748:
[----:B------:R-:W2:Y:S01]  /*2ee0*/  LDL.LU R40, [R1+0x10] ;  /* 0x0000100001287983 */ /* 0x000ea20000300800 */
[----:B------:R-:W-:Y:S01]  /*2ef0*/  IADD3 R24, R24, -0x1, RZ ;  /* 0xffffffff18187810 */ /* 0x000fe20007ffe0ff */
[----:B------:R-:W0:Y:S01]  /*2f00*/  LDC.64 R116, c[0x0][0x2e8] ;  /* 0x0000ba00ff747b82 */ /* 0x000e220000000a00 */
[----:B------:R-:W-:Y:S05]  /*2f10*/  YIELD ;  /* 0x0000000000007946 */ /* 0x000fea0003800000 */
[----:B-1----:R-:W-:Y:S01]  /*2f20*/  SHF.R.S32.HI R37, RZ, 0x1f, R24 ;  /* 0x0000001fff257819 */ /* 0x002fe20000011418 */
[-C--:B------:R-:W-:Y:S01]  /*2f30*/  IMAD R0, R119, R24.reuse, RZ ;  /* 0x0000001877007224 */ /* 0x080fe200078e02ff */
[----:B------:R-:W1:Y:S01]  /*2f40*/  LDC R122, c[0x0][0x3f4] ;  /* 0x0000fd00ff7a7b82 */ /* 0x000e620000000800 */
[----:B------:R-:W-:Y:S01]  /*2f50*/  IMAD.WIDE.U32 R124, R98, R24, RZ ;  /* 0x00000018627c7225 */ /* 0x000fe200078e00ff */
[----:B------:R-:W-:Y:S03]  /*2f60*/  BSSY B0, `(.L_x_2641) ;  /* 0x00007c0000007945 */ /* 0x000fe60003800000 */
[----:B------:R-:W-:Y:S01]  /*2f70*/  IMAD R3, R37, R98, R0 ;  /* 0x0000006225037224 */ /* 0x000fe200078e0200 */
[----:B------:R-:W-:-:S02]  /*2f80*/  IADD3 R0, P3, P4, R93, R124, R130 ;  /* 0x0000007c5d007210 */ /* 0x000fc40007c7e082 */
[-C--:B------:R-:W-:Y:S01]  /*2f90*/  IADD3 R38, P2, R93, R124.reuse, RZ ;  /* 0x0000007c5d267210 */ /* 0x080fe20007f5e0ff */
[----:B------:R-:W-:Y:S01]  /*2fa0*/  IMAD.IADD R88, R125, 0x1, R3 ;  /* 0x000000017d587824 */ /* 0x000fe200078e0203 */
[----:B------:R-:W-:-:S03]  /*2fb0*/  IADD3 R4, P5, P6, R93, R124, R128 ;  /* 0x0000007c5d047210 */ /* 0x000fc60007ebe080 */
[----:B------:R-:W-:Y:S01]  /*2fc0*/  IMAD.X R39, R88, 0x1, R35, P2 ;  /* 0x0000000158277824 */ /* 0x000fe200010e0623 */
[C---:B------:R-:W-:Y:S02]  /*2fd0*/  IADD3.X R3, R35.reuse, R88, R129, P3, P4 ;  /* 0x0000005823037210 */ /* 0x040fe40001fe8481 */
[----:B------:R-:W-:Y:S02]  /*2fe0*/  ISETP.GT.AND P3, PT, R24, R118, PT ;  /* 0x000000761800720c */ /* 0x000fe40003f64270 */
[C---:B0-----:R-:W-:Y:S02]  /*2ff0*/  LEA R48, P2, R0.reuse, R116, 0x1 ;  /* 0x0000007400307211 */ /* 0x041fe400078408ff */
[----:B------:R-:W-:Y:S02]  /*3000*/  IADD3.X R36, R35, R88, R123, P5, P6 ;  /* 0x0000005823247210 */ /* 0x000fe40002fec47b */
[----:B------:R-:W-:Y:S01]  /*3010*/  LEA.HI.X R49, R0, R117, R3, 0x1, P2 ;  /* 0x0000007500317211 */ /* 0x000fe200010f0c03 */
[----:B------:R-:W-:Y:S01]  /*3020*/  IMAD R3, R17, 0x5000, R235 ;  /* 0x0000500011037824 */ /* 0x000fe200078e02eb */
[----:B-1----:R-:W-:-:S02]  /*3030*/  ISETP.GE.AND P2, PT, R122, 0x1, PT ;  /* 0x000000017a00780c */ /* 0x002fc40003f46270 */
[-C--:B------:R-:W-:Y:S02]  /*3040*/  LEA R50, P5, R4, R116.reuse, 0x1 ;  /* 0x0000007404327211 */ /* 0x080fe400078a08ff */
[----:B------:R-:W-:Y:S02]  /*3050*/  LEA R60, P6, R38, R116, 0x1 ;  /* 0x00000074263c7211 */ /* 0x000fe400078c08ff */
[-C--:B------:R-:W-:Y:S01]  /*3060*/  LEA.HI.X R51, R4, R117.reuse, R36, 0x1, P5 ;  /* 0x0000007504337211 */ /* 0x080fe200028f0c24 */
[----:B------:R-:W-:Y:S01]  /*3070*/  IMAD R4, R3, 0x2, R16 ;  /* 0x0000000203047824 */ /* 0x000fe200078e0210 */
[----:B------:R-:W-:Y:S02]  /*3080*/  LEA.HI.X R61, R38, R117, R39, 0x1, P6 ;  /* 0x00000075263d7211 */ /* 0x000fe400030f0c27 */
        /* <DEDUP_REMOVED lines=8> */
[C---:B------:R-:W-:Y:S02]  /*3110*/  IMAD R39, R37.reuse, R104, R39 ;  /* 0x0000006825277224 */ /* 0x040fe400078e0227 */
[----:B------:R-:W-:Y:S02]  /*3120*/  IMAD R37, R37, R110, R0 ;  /* 0x0000006e25257224 */ /* 0x000fe400078e0200 */
[----:B------:R-:W-:Y:S02]  /*3130*/  IMAD R3, R24, -0x50, R2 ;  /* 0xffffffb018037824 */ /* 0x000fe400078e0202 */
[----:B------:R-:W-:-:S03]  /*3140*/  IMAD.WIDE.U32 R84, R110, R24, RZ ;  /* 0x000000186e547225 */ /* 0x000fc600078e00ff */
[----:B------:R-:W-:Y:S01]  /*3150*/  VIMNMX R3, R3, 0x50, PT ;  /* 0x0000005003037848 */ /* 0x000fe20003fe0100 */
[----:B------:R-:W-:Y:S01]  /*3160*/  IMAD.WIDE.U32 R86, R104, R24, RZ ;  /* 0x0000001868567225 */ /* 0x000fe200078e00ff */
[----:B------:R-:W-:-:S03]  /*3170*/  IADD3 R114, R85, R37, RZ ;  /* 0x0000002555727210 */ /* 0x000fc60007ffe0ff */
        /* <DEDUP_REMOVED lines=21> */
[----:B0-----:R-:W-:Y:S01]  /*32d0*/  IMAD.X R40, R114, 0x1, R20, P4 ;  /* 0x0000000172287824 */ /* 0x001fe200020e0614 */
        /* <DEDUP_REMOVED lines=23> */
.L_x_2645:
[----:B------:R-:W-:Y:S05]  /*3450*/  BSYNC B1 ;  /* 0x0000000000017941 */ /* 0x000fea0003800000 */
.L_x_2644:
[----:B-1---5:R-:W-:Y:S01]  /*3460*/  IMAD.MOV.U32 R37, RZ, RZ, R78 ;  /* 0x000000ffff257224 */ /* 0x022fe200078e004e */
[----:B------:R-:W-:Y:S01]  /*3470*/  MOV R39, R82 ;  /* 0x0000005200277202 */ /* 0x000fe20000000f00 */
[----:B------:R-:W-:Y:S01]  /*3480*/  IMAD.MOV.U32 R36, RZ, RZ, R79 ;  /* 0x000000ffff247224 */ /* 0x000fe200078e004f */
[----:B------:R-:W-:Y:S01]  /*3490*/  BSSY B1, `(.L_x_2646) ;  /* 0x0000042000017945 */ /* 0x000fe20003800000 */
[----:B0-----:R-:W-:Y:S01]  /*34a0*/  VIADD R40, R212, 0x20 ;  /* 0x00000020d4287836 */ /* 0x001fe20000000000 */
[----:B------:R-:W-:Y:S01]  /*34b0*/  PRMT R159, R37, 0x7610, R159 ;  /* 0x00007610259f7816 */ /* 0x000fe2000000009f */
[----:B------:R-:W-:Y:S01]  /*34c0*/  IMAD.MOV.U32 R37, RZ, RZ, R91 ;  /* 0x000000ffff257224 */ /* 0x000fe200078e005b */
[----:B------:R-:W-:Y:S01]  /*34d0*/  PRMT R158, R36, 0x7610, R158 ;  /* 0x00007610249e7816 */ /* 0x000fe2000000009e */
[----:B------:R-:W-:Y:S01]  /*34e0*/  IMAD.MOV.U32 R36, RZ, RZ, R90 ;  /* 0x000000ffff247224 */ /* 0x000fe200078e005a */
[----:B------:R-:W-:Y:S01]  /*34f0*/  ISETP.GE.AND P4, PT, R40, R3, PT ;  /* 0x000000032800720c */ /* 0x000fe20003f86270 */
        /* <DEDUP_REMOVED lines=17> */
[----:B------:R-:W-:Y:S02]  /*3610*/  PRMT R161, R161, 0x5410, R39 ;  /* 0x00005410a1a17816 */ /* 0x000fe40000000027 */
[----:B------:R-:W-:Y:S02]  /*3620*/  CS2R R74, SRZ ;  /* 0x00000000004a7805 */ /* 0x000fe4000001ff00 */
[----:B------:R-:W-:Y:S02]  /*3630*/  PRMT R160, R160, 0x5410, R38 ;  /* 0x00005410a0a07816 */ /* 0x000fe40000000026 */
[----:B------:R-:W-:Y:S02]  /*3640*/  CS2R R64, SRZ ;  /* 0x0000000000407805 */ /* 0x000fe4000001ff00 */
[----:B------:R-:W-:Y:S02]  /*3650*/  PRMT R164, R36, 0x5410, R37 ;  /* 0x0000541024a47816 */ /* 0x000fe40000000025 */
[----:B------:R-:W-:-:S02]  /*3660*/  CS2R R68, SRZ ;  /* 0x0000000000447805 */ /* 0x000fc4000001ff00 */
[----:B------:R-:W-:Y:S01]  /*3670*/  CS2R R72, SRZ ;  /* 0x0000000000487805 */ /* 0x000fe2000001ff00 */
[----:B------:R-:W-:Y:S01]  /*3680*/  IMAD.MOV.U32 R40, RZ, RZ, R126 ;  /* 0x000000ffff287224 */ /* 0x000fe200078e007e */
[----:B------:R-:W-:Y:S01]  /*3690*/  CS2R R76, SRZ ;  /* 0x00000000004c7805 */ /* 0x000fe2000001ff00 */
[----:B------:R-:W-:Y:S01]  /*36a0*/  IMAD.MOV.U32 R41, RZ, RZ, R127 ;  /* 0x000000ffff297224 */ /* 0x000fe200078e007f */
        /* <DEDUP_REMOVED lines=10> */
[----:B------:R-:W-:Y:S02]  /*3750*/  LEA R38, P2, R36, UR4, 0x1 ;  /* 0x0000000424267c11 */ /* 0x000fe4000f8408ff */
[----:B------:R-:W-:Y:S02]  /*3760*/  ISETP.GE.AND P5, PT, R22, R122, PT ;  /* 0x0000007a1600720c */ /* 0x000fe40003fa6270 */
[----:B------:R-:W-:Y:S02]  /*3770*/  LEA.HI.X R39, R36, UR5, R39, 0x1, P2 ;  /* 0x0000000524277c11 */ /* 0x000fe400090f0c27 */
[----:B------:R-:W-:-:S04]  /*3780*/  LEA R36, P2, R37, UR6, 0x1 ;  /* 0x0000000625247c11 */ /* 0x000fc8000f8408ff */
[----:B------:R-:W-:Y:S02]  /*3790*/  LEA.HI.X R37, R37, UR7, R42, 0x1, P2 ;  /* 0x0000000725257c11 */ /* 0x000fe400090f0c2a */
[-C--:B------:R-:W-:Y:S02]  /*37a0*/  ISETP.GE.AND P2, PT, R215, R122.reuse, PT ;  /* 0x0000007ad700720c */ /* 0x080fe40003f46270 */
[----:B------:R-:W-:Y:S02]  /*37b0*/  CS2R R70, SRZ ;  /* 0x0000000000467805 */ /* 0x000fe4000001ff00 */
[----:B------:R-:W-:Y:S01]  /*37c0*/  CS2R R72, SRZ ;  /* 0x0000000000487805 */ /* 0x000fe2000001ff00 */
        /* <DEDUP_REMOVED lines=8> */
[----:B------:R-:W-:-:S02]  /*3850*/  CS2R R68, SRZ ;  /* 0x0000000000447805 */ /* 0x000fc4000001ff00 */
[----:B------:R-:W-:Y:S01]  /*3860*/  CS2R R64, SRZ ;  /* 0x0000000000407805 */ /* 0x000fe2000001ff00 */
[----:B------:R0:W5:Y:S04]  /*3870*/  @!P5 LDG.E.64 R66, desc[UR8][R38.64+0x80] ;  /* 0x000080082642d981 */ /* 0x000168000c1e1b00 */
[----:B------:R0:W5:Y:S04]  /*3880*/  @!P5 LDG.E.64 R68, desc[UR8][R36.64+0x80] ;  /* 0x000080082444d981 */ /* 0x000168000c1e1b00 */
[----:B------:R0:W5:Y:S04]  /*3890*/  @!P2 LDG.E.64 R62, desc[UR8][R38.64+0xc0] ;  /* 0x0000c008263ea981 */ /* 0x000168000c1e1b00 */
[----:B------:R0:W5:Y:S02]  /*38a0*/  @!P2 LDG.E.64 R64, desc[UR8][R36.64+0xc0] ;  /* 0x0000c0082440a981 */ /* 0x000164000c1e1b00 */
.L_x_2647:
[----:B------:R-:W-:Y:S05]  /*38b0*/  BSYNC B1 ;  /* 0x0000000000017941 */ /* 0x000fea0003800000 */
.L_x_2646:
[----:B0----5:R-:W-:Y:S01]  /*38c0*/  IMAD.MOV.U32 R36, RZ, RZ, R63 ;  /* 0x000000ffff247224 */ /* 0x021fe200078e003f */
[----:B------:R-:W-:Y:S01]  /*38d0*/  MOV R37, R62 ;  /* 0x0000003e00257202 */ /* 0x000fe20000000f00 */
[----:B------:R-:W-:Y:S01]  /*38e0*/  IMAD.MOV.U32 R39, RZ, RZ, R66 ;  /* 0x000000ffff277224 */ /* 0x000fe200078e0042 */
[----:B------:R-:W-:Y:S01]  /*38f0*/  IADD3 R42, R212, 0x40, RZ ;  /* 0x00000040d42a7810 */ /* 0x000fe20007ffe0ff */
[----:B------:R-:W-:Y:S01]  /*3900*/  IMAD.MOV.U32 R38, RZ, RZ, R67 ;  /* 0x000000ffff267224 */ /* 0x000fe200078e0043 */
[----:B------:R-:W-:Y:S01]  /*3910*/  PRMT R146, R36, 0x5410, R37 ;  /* 0x0000541024927816 */ /* 0x000fe20000000025 */
[----:B------:R-:W-:Y:S01]  /*3920*/  IMAD.MOV.U32 R37, RZ, RZ, R70 ;  /* 0x000000ffff257224 */ /* 0x000fe200078e0046 */
[----:B------:R-:W-:Y:S01]  /*3930*/  MOV R36, R71 ;  /* 0x0000004700247202 */ /* 0x000fe20000000f00 */
[----:B------:R-:W-:Y:S01]  /*3940*/  BSSY B1, `(.L_x_2648) ;  /* 0x000003e000017945 */ /* 0x000fe20003800000 */
[----:B------:R-:W-:Y:S02]  /*3950*/  ISETP.GE.AND P5, PT, R42, R3, PT ;  /* 0x000000032a00720c */ /* 0x000fe40003fa6270 */
[----:B------:R-:W-:-:S02]  /*3960*/  CS2R R42, SRZ ;  /* 0x00000000002a7805 */ /* 0x000fc4000001ff00 */
        /* <DEDUP_REMOVED lines=12> */
[----:B------:R-:W-:Y:S02]  /*3a30*/  PRMT R156, R38, 0x5410, R39 ;  /* 0x00005410269c7816 */ /* 0x000fe40000000027 */
[----:B------:R-:W-:Y:S02]  /*3a40*/  CS2R R54, SRZ ;  /* 0x0000000000367805 */ /* 0x000fe4000001ff00 */
[----:B------:R-:W-:Y:S01]  /*3a50*/  PRMT R149, R37, 0x5410, R36 ;  /* 0x0000541025957816 */ /* 0x000fe20000000024 */
[----:B------:R-:W-:Y:S01]  /*3a60*/  IMAD.MOV.U32 R37, RZ, RZ, R72 ;  /* 0x000000ffff257224 */ /* 0x000fe200078e0048 */
[----:B------:R-:W-:Y:S01]  /*3a70*/  CS2R R56, SRZ ;  /* 0x0000000000387805 */ /* 0x000fe2000001ff00 */
[----:B------:R-:W-:Y:S01]  /*3a80*/  IMAD.MOV.U32 R36, RZ, RZ, R73 ;  /* 0x000000ffff247224 */ /* 0x000fe200078e0049 */
[----:B------:R-:W-:-:S02]  /*3a90*/  CS2R R40, SRZ ;  /* 0x0000000000287805 */ /* 0x000fc4000001ff00 */
[----:B------:R-:W-:Y:S02]  /*3aa0*/  CS2R R46, SRZ ;  /* 0x00000000002e7805 */ /* 0x000fe4000001ff00 */
[----:B------:R-:W-:Y:S01]  /*3ab0*/  PRMT R151, R151, 0x5410, R37 ;  /* 0x0000541097977816 */ /* 0x000fe20000000025 */
[----:B------:R-:W-:Y:S01]  /*3ac0*/  IMAD.MOV.U32 R37, RZ, RZ, R76 ;  /* 0x000000ffff257224 */ /* 0x000fe200078e004c */
[----:B------:R-:W-:Y:S01]  /*3ad0*/  PRMT R153, R36, 0x7610, R153 ;  /* 0x0000761024997816 */ /* 0x000fe20000000099 */
[----:B------:R-:W-:Y:S01]  /*3ae0*/  IMAD.MOV.U32 R36, RZ, RZ, R77 ;  /* 0x000000ffff247224 */ /* 0x000fe200078e004d */
[----:B------:R-:W-:Y:S02]  /*3af0*/  CS2R R52, SRZ ;  /* 0x0000000000347805 */ /* 0x000fe4000001ff00 */
[----:B------:R-:W-:Y:S02]  /*3b00*/  CS2R R58, SRZ ;  /* 0x00000000003a7805 */ /* 0x000fe4000001ff00 */
[----:B------:R-:W-:Y:S01]  /*3b10*/  PRMT R155, R36, 0x5410, R37 ;  /* 0x00005410249b7816 */ /* 0x000fe20000000025 */
        /* <DEDUP_REMOVED lines=32> */
.L_x_2649:
[----:B------:R-:W-:Y:S05]  /*3d20*/  BSYNC B1 ;  /* 0x0000000000017941 */ /* 0x000fea0003800000 */
.L_x_2648:
[----:B------:R-:W2:Y:S01]  /*3d30*/  LDL R0, [R1+0x5c] ;  /* 0x00005c0001007983 */ /* 0x000ea20000100800 */
[----:B0----5:R-:W-:Y:S01]  /*3d40*/  IMAD.MOV.U32 R36, RZ, RZ, R42 ;  /* 0x000000ffff247224 */ /* 0x021fe200078e002a */
[----:B--2---:R-:W-:Y:S01]  /*3d50*/  R2UR UR4, R0 ;  /* 0x00000000000472ca */ /* 0x004fe200000e0000 */
[----:B------:R-:W-:-:S05]  /*3d60*/  IMAD.MOV.U32 R0, RZ, RZ, R43 ;  /* 0x000000ffff007224 */ /* 0x000fca00078e002b */
[----:B------:R-:W-:Y:S01]  /*3d70*/  PRMT R134, R0, 0x5410, R36 ;  /* 0x0000541000867816 */ /* 0x000fe20000000024 */
[----:B------:R-:W-:Y:S01]  /*3d80*/  IMAD.MOV.U32 R36, RZ, RZ, R44 ;  /* 0x000000ffff247224 */ /* 0x000fe200078e002c */
[----:B------:R-:W-:-:S04]  /*3d90*/  MOV R0, R45 ;  /* 0x0000002d00007202 */ /* 0x000fc80000000f00 */
[----:B------:R-:W-:Y:S01]  /*3da0*/  PRMT R140, R36, 0x5410, R0 ;  /* 0x00005410248c7816 */ /* 0x000fe20000000000 */
[----:B------:R-:W-:Y:S01]  /*3db0*/  IMAD.MOV.U32 R36, RZ, RZ, R54 ;  /* 0x000000ffff247224 */ /* 0x000fe200078e0036 */
[----:B------:R-:W-:Y:S01]  /*3dc0*/  UISETP.NE.AND UP0, UPT, UR4, 0x3, UPT ;  /* 0x000000030400788c */ /* 0x000fe2000bf05270 */
[----:B------:R-:W-:-:S05]  /*3dd0*/  IMAD.MOV.U32 R0, RZ, RZ, R55 ;  /* 0x000000ffff007224 */ /* 0x000fca00078e0037 */
[----:B------:R-:W-:Y:S01]  /*3de0*/  PRMT R147, R36, 0x5410, R0 ;  /* 0x0000541024937816 */ /* 0x000fe20000000000 */
[----:B------:R-:W-:Y:S01]  /*3df0*/  IMAD.MOV.U32 R0, RZ, RZ, R57 ;  /* 0x000000ffff007224 */ /* 0x000fe200078e0039 */
[----:B------:R-:W-:Y:S01]  /*3e00*/  PLOP3.LUT P2, PT, PT, PT, UP0, 0x80, 0x0 ;  /* 0x000000000000781c */ /* 0x000fe20003f4f008 */
[----:B------:R-:W-:-:S03]  /*3e10*/  IMAD.MOV.U32 R36, RZ, RZ, R56 ;  /* 0x000000ffff247224 */ /* 0x000fc600078e0038 */
[----:B------:R-:W-:Y:S01]  /*3e20*/  PRMT R153, R153, 0x5410, R0 ;  /* 0x0000541099997816 */ /* 0x000fe20000000000 */
[----:B------:R-:W-:Y:S01]  /*3e30*/  IMAD.MOV.U32 R0, RZ, RZ, R41 ;  /* 0x000000ffff007224 */ /* 0x000fe200078e0029 */
        /* <DEDUP_REMOVED lines=15> */
[----:B------:R-:W-:Y:S06]  /*3f30*/  @!P2 BRA `(.L_x_2650) ;  /* 0x000000000004a947 */ /* 0x000fec0003800000 */
[----:B------:R-:W-:Y:S01]  /*3f40*/  BPT.TRAP 0x1 ;  /* 0x000000040000795c */ /* 0x000fe20000300000 */
.L_x_2650:
[----:B------:R-:W-:Y:S01]  /*3f50*/  IMAD R0, R17, 0x8, R16 ;  /* 0x0000000811007824 */ /* 0x000fe200078e0210 */
[----:B------:R-:W-:Y:S01]  /*3f60*/  SHF.L.U32 R114, R219, 0x1f, RZ ;  /* 0x0000001fdb727819 */ /* 0x000fe200000006ff */
[----:B------:R-:W-:Y:S03]  /*3f70*/  BSSY B1, `(.L_x_2651) ;  /* 0x0000003000017945 */ /* 0x000fe60003800000 */
[----:B------:R-:W0:Y:S02]  /*3f80*/  SYNCS.PHASECHK.TRANS64.TRYWAIT P6, [R0+URZ+0x38890], R114 ;  /* 0x03889072000075a7 */ /* 0x000e2400080c017f */
[----:B0-----:R-:W-:Y:S05]  /*3f90*/  @!P6 BRA `(.L_x_2652) ;  /* 0x00000300007ce947 */ /* 0x001fea0003800000 */
.L_x_3079:
[----:B------:R-:W-:Y:S05]  /*3fa0*/  BSYNC B1 ;  /* 0x0000000000017941 */ /* 0x000fea0003800000 */
.L_x_2651:
        /* <DEDUP_REMOVED lines=30> */
[----:B------:R-:W-:Y:S01]  /*4190*/  FMUL.FTZ R86, R86, R126 ;  /* 0x0000007e56567220 */ /* 0x000fe20000410000 */
[----:B------:R-:W-:-:S03]  /*41a0*/  HADD2.F32 R126, -RZ, R165.H1_H1 ;  /* 0x300000a5ff7e7230 */ /* 0x000fc60000004100 */
[----:B------:R-:W-:Y:S01]  /*41b0*/  FFMA.FTZ R85, R85, R124, R86 ;  /* 0x0000007c55557223 */ /* 0x000fe20000010056 */
[----:B------:R-:W-:Y:S02]  /*41c0*/  HADD2.F32 R124, -RZ, R165.H0_H0 ;  /* 0x200000a5ff7c7230 */ /* 0x000fe40000004100 */
[----:B------:R-:W-:Y:S02]  /*41d0*/  HADD2.F32 R86, -RZ, R36.H1_H1 ;  /* 0x30000024ff567230 */ /* 0x000fe40000004100 */
[----:B------:R-:W-:-:S03]  /*41e0*/  F2FP.F16.F32.PACK_AB R39, R85, R39 ;  /* 0x000000275527723e */ /* 0x000fc600000000ff */
[-C--:B------:R-:W-:Y:S01]  /*41f0*/  FMUL.FTZ R36, R86, R124.reuse ;  /* 0x0000007c56247220 */ /* 0x080fe20000410000 */
[----:B------:R-:W-:-:S03]  /*4200*/  FMUL.FTZ R124, R125, R124 ;  /* 0x0000007c7d7c7220 */ /* 0x000fc60000410000 */
[-C--:B------:R-:W-:Y:S01]  /*4210*/  FFMA.FTZ R36, R125, R87.reuse, -R36 ;  /* 0x000000577d247223 */ /* 0x080fe20000010824 */
[----:B------:R-:W-:Y:S02]  /*4220*/  IMAD.MOV.U32 R125, RZ, RZ, R38 ;  /* 0x000000ffff7d7224 */ /* 0x000fe400078e0026 */
[----:B------:R-:W-:Y:S01]  /*4230*/  FFMA.FTZ R38, R86, R87, R124 ;  /* 0x0000005756267223 */ /* 0x000fe2000001007c */
[----:B------:R-:W-:Y:S02]  /*4240*/  HADD2.F32 R124, -RZ, R163.H1_H1 ;  /* 0x300000a3ff7c7230 */ /* 0x000fe40000004100 */
[--C-:B------:R-:W-:Y:S02]  /*4250*/  HADD2.F32 R87, -RZ, R125.reuse.H1_H1 ;  /* 0x3000007dff577230 */ /* 0x100fe40000004100 */
[----:B------:R-:W-:Y:S01]  /*4260*/  F2FP.F16.F32.PACK_AB R36, R38, R36 ;  /* 0x000000242624723e */ /* 0x000fe200000000ff */
[----:B------:R-:W-:Y:S02]  /*4270*/  HADD2.F32 R125, -RZ, R125.H0_H0 ;  /* 0x2000007dff7d7230 */ /* 0x000fe40000004100 */
[----:B------:R-:W-:-:S04]  /*4280*/  FMUL.FTZ R86, R87, R126 ;  /* 0x0000007e57567220 */ /* 0x000fc80000410000 */
[C---:B------:R-:W-:Y:S01]  /*4290*/  FFMA.FTZ R86, R125.reuse, R124, -R86 ;  /* 0x0000007c7d567223 */ /* 0x040fe20000010856 */
[----:B------:R-:W-:-:S04]  /*42a0*/  FMUL.FTZ R125, R125, R126 ;  /* 0x0000007e7d7d7220 */ /* 0x000fc80000410000 */
[----:B------:R-:W-:-:S05]  /*42b0*/  FFMA.FTZ R125, R87, R124, R125 ;  /* 0x0000007c577d7223 */ /* 0x000fca000001007d */
[----:B------:R-:W-:-:S04]  /*42c0*/  F2FP.F16.F32.PACK_AB R86, R125, R86 ;  /* 0x000000567d56723e */ /* 0x000fc800000000ff */
[----:B------:R-:W-:-:S07]  /*42d0*/  MOV R38, R86 ;  /* 0x0000005600267202 */ /* 0x000fce0000000f00 */
.L_x_2658:
[----:B------:R-:W-:Y:S05]  /*42e0*/  BSYNC B3 ;  /* 0x0000000000037941 */ /* 0x000fea0003800000 */
.L_x_2657:
[----:B------:R-:W-:Y:S02]  /*42f0*/  ULDC.64 UR4, c[0x0][0x208] ;  /* 0x0000820000047ab9 */ /* 0x000fe40000000a00 */
[----:B--2---:R1:W-:Y:S03]  /*4300*/  STG.E.128 desc[UR4][R60.64], R36 ;  /* 0x000000243c007986 */ /* 0x0043e6000c101d04 */
.L_x_2656:
[----:B------:R-:W-:Y:S05]  /*4310*/  BSYNC B2 ;  /* 0x0000000000027941 */ /* 0x000fea0003800000 */
.L_x_2655:
        /* <DEDUP_REMOVED lines=47> */
.L_x_2662:
[----:B------:R-:W-:Y:S05]  /*4610*/  BSYNC B3 ;  /* 0x0000000000037941 */ /* 0x000fea0003800000 */
.L_x_2661:
[----:B------:R-:W-:Y:S02]  /*4620*/  ULDC.64 UR4, c[0x0][0x208] ;  /* 0x0000820000047ab9 */ /* 0x000fe40000000a00 */
[----:B--2---:R2:W-:Y:S03]  /*4630*/  STG.E.128 desc[UR4][R60.64+0x80], R36 ;  /* 0x000080243c007986 */ /* 0x0045e6000c101d04 */
.L_x_2660:
[----:B------:R-:W-:Y:S05]  /*4640*/  BSYNC B2 ;  /* 0x0000000000027941 */ /* 0x000fea0003800000 */
.L_x_2659:
[----:B------:R-:W-:Y:S01]  /*4650*/  ISETP.NE.AND P3, PT, R9, RZ, PT ;  /* 0x000000ff0900720c */ /* 0x000fe20003f65270 */
[----:B------:R-:W-:-:S12]  /*4660*/  BSSY B2, `(.L_x_2663) ;  /* 0x0000034000027945 */ /* 0x000fd80003800000 */
[----:B------:R-:W-:Y:S05]  /*4670*/  @!P3 BRA `(.L_x_2664) ;  /* 0x0000000000c8b947 */ /* 0x000fea0003800000 */
[----:B-12---:R1:W2:Y:S01]  /*4680*/  LDS.128 R36, [R4+0x29400] ;  /* 0x0294000004247984 */ /* 0x0062a20000000c00 */
[----:B------:R-:W-:Y:S01]  /*4690*/  ISETP.GE.AND P3, PT, R214, R122, PT ;  /* 0x0000007ad600720c */ /* 0x000fe20003f66270 */
[----:B------:R-:W-:-:S12]  /*46a0*/  BSSY B3, `(.L_x_2665) ;  /* 0x000002d000037945 */ /* 0x000fd80003800000 */
[----:B-1----:R-:W-:Y:S05]  /*46b0*/  @P3 BRA `(.L_x_2666) ;  /* 0x0000000000ac3947 */ /* 0x002fea0003800000 */
        /* <DEDUP_REMOVED lines=43> */
.L_x_2666:
[----:B------:R-:W-:Y:S05]  /*4970*/  BSYNC B3 ;  /* 0x0000000000037941 */ /* 0x000fea0003800000 */
.L_x_2665:
[----:B------:R-:W-:Y:S02]  /*4980*/  ULDC.64 UR4, c[0x0][0x208] ;  /* 0x0000820000047ab9 */ /* 0x000fe40000000a00 */
[----:B--2---:R3:W-:Y:S03]  /*4990*/  STG.E.128 desc[UR4][R60.64+0x100], R36 ;  /* 0x000100243c007986 */ /* 0x0047e6000c101d04 */
.L_x_2664:
[----:B------:R-:W-:Y:S05]  /*49a0*/  BSYNC B2 ;  /* 0x0000000000027941 */ /* 0x000fea0003800000 */
.L_x_2663:
[----:B------:R-:W-:-:S13]  /*49b0*/  ISETP.NE.AND P3, PT, R8, RZ, PT ;  /* 0x000000ff0800720c */ /* 0x000fda0003f65270 */
[----:B------:R-:W-:Y:S05]  /*49c0*/  @!P3 BRA `(.L_x_2654) ;  /* 0x0000000000c8b947 */ /* 0x000fea0003800000 */
[----:B-123--:R1:W2:Y:S01]  /*49d0*/  LDS.128 R36, [R4+0x2bc00] ;  /* 0x02bc000004247984 */ /* 0x00e2a20000000c00 */
[----:B------:R-:W-:Y:S01]  /*49e0*/  ISETP.GE.AND P3, PT, R217, R122, PT ;  /* 0x0000007ad900720c */ /* 0x000fe20003f66270 */
[----:B------:R-:W-:-:S12]  /*49f0*/  BSSY B2, `(.L_x_2667) ;  /* 0x000002d000027945 */ /* 0x000fd80003800000 */
[----:B-1----:R-:W-:Y:S05]  /*4a00*/  @P3 BRA `(.L_x_2668) ;  /* 0x0000000000ac3947 */ /* 0x002fea0003800000 */
[--C-:B------:R-:W-:Y:S02]  /*4a10*/  SHF.R.U64 R82, R78, 0x10, R79.reuse ;  /* 0x000000104e527819 */ /* 0x100fe4000000124f */
[----:B------:R-:W-:Y:S01]  /*4a20*/  SHF.R.U32.HI R78, RZ, 0x10, R79 ;  /* 0x00000010ff4e7819 */ /* 0x000fe2000001164f */
[----:B--2---:R-:W-:Y:S01]  /*4a30*/  IMAD.MOV.U32 R79, RZ, RZ, R37 ;  /* 0x000000ffff4f7224 */ /* 0x004fe200078e0025 */
[--C-:B------:R-:W-:Y:S01]  /*4a40*/  SHF.R.U64 R83, R80, 0x10, R81.reuse ;  /* 0x0000001050537819 */ /* 0x100fe20000001251 */
[----:B------:R-:W-:Y:S01]  /*4a50*/  HADD2.F32 R82, -RZ, R82.H0_H0 ;  /* 0x20000052ff527230 */ /* 0x000fe20000004100 */
[----:B------:R-:W-:Y:S02]  /*4a60*/  SHF.R.U32.HI R80, RZ, 0x10, R81 ;  /* 0x00000010ff507819 */ /* 0x000fe40000011651 */
[----:B------:R-:W-:Y:S02]  /*4a70*/  HADD2.F32 R81, -RZ, R79.H1_H1 ;  /* 0x3000004fff517230 */ /* 0x000fe40000004100 */
[----:B------:R-:W-:-:S02]  /*4a80*/  HADD2.F32 R37, -RZ, R83.H0_H0 ;  /* 0x20000053ff257230 */ /* 0x000fc40000004100 */
[----:B------:R-:W-:Y:S02]  /*4a90*/  HADD2.F32 R83, -RZ, R79.H0_H0 ;  /* 0x2000004fff537230 */ /* 0x000fe40000004100 */
[----:B------:R-:W-:Y:S02]  /*4aa0*/  HADD2.F32 R80, -RZ, R80.H0_H0 ;  /* 0x20000050ff507230 */ /* 0x000fe40000004100 */
[-C--:B------:R-:W-:Y:S01]  /*4ab0*/  FMUL.FTZ R79, R81, R37.reuse ;  /* 0x00000025514f7220 */ /* 0x080fe20000410000 */
[----:B------:R-:W-:-:S03]  /*4ac0*/  FMUL.FTZ R37, R83, R37 ;  /* 0x0000002553257220 */ /* 0x000fc60000410000 */
[-C--:B------:R-:W-:Y:S01]  /*4ad0*/  FFMA.FTZ R79, R83, R82.reuse, -R79 ;  /* 0x00000052534f7223 */ /* 0x080fe2000001084f */
[----:B------:R-:W-:Y:S02]  /*4ae0*/  IMAD.MOV.U32 R83, RZ, RZ, R36 ;  /* 0x000000ffff537224 */ /* 0x000fe400078e0024 */
[----:B------:R-:W-:Y:S01]  /*4af0*/  FFMA.FTZ R37, R81, R82, R37 ;  /* 0x0000005251257223 */ /* 0x000fe20000010025 */
[----:B------:R-:W-:Y:S01]  /*4b00*/  MOV R81, R39 ;  /* 0x0000002700517202 */ /* 0x000fe20000000f00 */
[----:B------:R-:W-:Y:S02]  /*4b10*/  HADD2.F32 R82, -RZ, R78.H0_H0 ;  /* 0x2000004eff527230 */ /* 0x000fe40000004100 */
[----:B------:R-:W-:Y:S01]  /*4b20*/  HADD2.F32 R36, -RZ, R83.H1_H1 ;  /* 0x30000053ff247230 */ /* 0x000fe20000004100 */
[----:B------:R-:W-:Y:S01]  /*4b30*/  F2FP.F16.F32.PACK_AB R37, R37, R79 ;  /* 0x0000004f2525723e */ /* 0x000fe200000000ff */
[--C-:B------:R-:W-:Y:S02]  /*4b40*/  HADD2.F32 R39, -RZ, R81.reuse.H1_H1 ;  /* 0x30000051ff277230 */ /* 0x100fe40000004100 */
[----:B------:R-:W-:-:S02]  /*4b50*/  HADD2.F32 R81, -RZ, R81.H0_H0 ;  /* 0x20000051ff517230 */ /* 0x000fc40000004100 */
        /* <DEDUP_REMOVED lines=22> */
.L_x_2668:
[----:B------:R-:W-:Y:S05]  /*4cc0*/  BSYNC B2 ;  /* 0x0000000000027941 */ /* 0x000fea0003800000 */
.L_x_2667:
[----:B------:R-:W-:Y:S02]  /*4cd0*/  ULDC.64 UR4, c[0x0][0x208] ;  /* 0x0000820000047ab9 */ /* 0x000fe40000000a00 */
[----:B--2---:R4:W-:Y:S03]  /*4ce0*/  STG.E.128 desc[UR4][R60.64+0x180], R36 ;  /* 0x000180243c007986 */ /* 0x0049e6000c101d04 */
.L_x_2654:
[----:B------:R-:W-:Y:S05]  /*4cf0*/  BSYNC B1 ;  /* 0x0000000000017941 */ /* 0x000fea0003800000 */
.L_x_2653:
[----:B------:R-:W-:Y:S04]  /*4d00*/  BSSY B1, `(.L_x_2669) ;  /* 0x00000dc000017945 */ /* 0x000fe80003800000 */
        /* <DEDUP_REMOVED lines=24> */
[----:B------:R-:W-:Y:S02]  /*4e90*/  IMAD.MOV.U32 R37, RZ, RZ, R39 ;  /* 0x000000ffff257224 */ /* 0x000fe400078e0027 */
        /* <DEDUP_REMOVED lines=25> */
[----:B------:R-:W-:-:S04]  /*5030*/  MOV R39, R61 ;  /* 0x0000003d00277202 */ /* 0x000fc80000000f00 */
[----:B------:R-:W-:-:S07]  /*5040*/  F2FP.F16.F32.PACK_AB R38, R38, R74 ;  /* 0x0000004a2626723e */ /* 0x000fce00000000ff */
.L_x_2674:
[----:B------:R-:W-:Y:S05]  /*5050*/  BSYNC B3 ;  /* 0x0000000000037941 */ /* 0x000fea0003800000 */
.L_x_2673:
[----:B------:R-:W-:Y:S02]  /*5060*/  ULDC.64 UR4, c[0x0][0x208] ;  /* 0x0000820000047ab9 */ /* 0x000fe40000000a00 */
[----:B--2---:R1:W-:Y:S03]  /*5070*/  STG.E.128 desc[UR4][R50.64], R36 ;  /* 0x0000002432007986 */ /* 0x0043e6000c101d04 */
.L_x_2672:
[----:B------:R-:W-:Y:S05]  /*5080*/  BSYNC B2 ;  /* 0x0000000000027941 */ /* 0x000fea0003800000 */
.L_x_2671:
        /* <DEDUP_REMOVED lines=23> */
[----:B------:R-:W-:-:S04]  /*5200*/  IMAD.MOV.U32 R37, RZ, RZ, R39 ;  /* 0x000000ffff257224 */ /* 0x000fc800078e0027 */
        /* <DEDUP_REMOVED lines=27> */
.L_x_2678:
[----:B------:R-:W-:Y:S05]  /*53c0*/  BSYNC B3 ;  /* 0x0000000000037941 */ /* 0x000fea0003800000 */
.L_x_2677:
[----:B------:R-:W-:Y:S02]  /*53d0*/  ULDC.64 UR4, c[0x0][0x208] ;  /* 0x0000820000047ab9 */ /* 0x000fe40000000a00 */
[----:B--2---:R1:W-:Y:S03]  /*53e0*/  STG.E.128 desc[UR4][R50.64+0x80], R36 ;  /* 0x0000802432007986 */ /* 0x0043e6000c101d04 */
.L_x_2676:
[----:B------:R-:W-:Y:S05]  /*53f0*/  BSYNC B2 ;  /* 0x0000000000027941 */ /* 0x000fea0003800000 */
.L_x_2675:
        /* <DEDUP_REMOVED lines=8> */
[----:B------:R-:W-:Y:S02]  /*5480*/  SHF.R.U32.HI R66, RZ, 0x10, R67 ;  /* 0x00000010ff427819 */ /* 0x000fe40000011643 */
[--C-:B------:R-:W-:Y:S01]  /*5490*/  SHF.R.U64 R61, R68, 0x10, R69.reuse ;  /* 0x00000010443d7819 */ /* 0x100fe20000001245 */
[----:B------:R-:W-:Y:S01]  /*54a0*/  HADD2.F32 R60, -RZ, R60.H0_H0 ;  /* 0x2000003cff3c7230 */ /* 0x000fe20000004100 */
[----:B--2---:R-:W-:Y:S01]  /*54b0*/  MOV R67, R37 ;  /* 0x0000002500437202 */ /* 0x004fe20000000f00 */
[----:B------:R-:W-:Y:S01]  /*54c0*/  HADD2.F32 R66, -RZ, R66.H0_H0 ;  /* 0x20000042ff427230 */ /* 0x000fe20000004100 */
        /* <DEDUP_REMOVED lines=10> */
[----:B------:R-:W-:Y:S02]  /*5570*/  IMAD.MOV.U32 R37, RZ, RZ, R39 ;  /* 0x000000ffff257224 */ /* 0x000fe400078e0027 */
[----:B------:R-:W-:Y:S02]  /*5580*/  HADD2.F32 R148, -RZ, R148.H1_H1 ;  /* 0x30000094ff947230 */ /* 0x000fe40000004100 */
        /* <DEDUP_REMOVED lines=26> */
.L_x_2682:
[----:B------:R-:W-:Y:S05]  /*5730*/  BSYNC B3 ;  /* 0x0000000000037941 */ /* 0x000fea0003800000 */
.L_x_2681:
[----:B------:R-:W-:Y:S02]  /*5740*/  ULDC.64 UR4, c[0x0][0x208] ;  /* 0x0000820000047ab9 */ /* 0x000fe40000000a00 */
[----:B--2---:R1:W-:Y:S03]  /*5750*/  STG.E.128 desc[UR4][R50.64+0x100], R36 ;  /* 0x0001002432007986 */ /* 0x0043e6000c101d04 */
.L_x_2680:
[----:B------:R-:W-:Y:S05]  /*5760*/  BSYNC B2 ;  /* 0x0000000000027941 */ /* 0x000fea0003800000 */
.L_x_2679:
[----:B------:R-:W-:-:S13]  /*5770*/  ISETP.NE.AND P3, PT, R8, RZ, PT ;  /* 0x000000ff0800720c */ /* 0x000fda0003f65270 */
        /* <DEDUP_REMOVED lines=49> */
.L_x_2684:
[----:B------:R-:W-:Y:S05]  /*5a90*/  BSYNC B2 ;  /* 0x0000000000027941 */ /* 0x000fea0003800000 */
.L_x_2683:
[----:B------:R-:W-:Y:S02]  /*5aa0*/  ULDC.64 UR4, c[0x0][0x208] ;  /* 0x0000820000047ab9 */ /* 0x000fe40000000a00 */
[----:B--2---:R1:W-:Y:S03]  /*5ab0*/  STG.E.128 desc[UR4][R50.64+0x180], R36 ;  /* 0x0001802432007986 */ /* 0x0043e6000c101d04 */
.L_x_2670:
[----:B------:R-:W-:Y:S05]  /*5ac0*/  BSYNC B1 ;  /* 0x0000000000017941 */ /* 0x000fea0003800000 */
.L_x_2669:
        /* <DEDUP_REMOVED lines=48> */
[----:B------:R-:W-:Y:S02]  /*5dd0*/  IMAD.MOV.U32 R36, RZ, RZ, R39 ;  /* 0x000000ffff247224 */ /* 0x000fe400078e0027 */
[----:B------:R-:W-:Y:S02]  /*5de0*/  IMAD.MOV.U32 R39, RZ, RZ, R50 ;  /* 0x000000ffff277224 */ /* 0x000fe400078e0032 */
[----:B------:R-:W-:Y:S02]  /*5df0*/  F2FP.F16.F32.PACK_AB R157, R157, R37 ;  /* 0x000000259d9d723e */ /* 0x000fe400000000ff */
[----:B------:R-:W-:-:S03]  /*5e00*/  MOV R37, R56 ;  /* 0x0000003800257202 */ /* 0x000fc60000000f00 */
[----:B------:R-:W-:-:S07]  /*5e10*/  IMAD.MOV.U32 R38, RZ, RZ, R157 ;  /* 0x000000ffff267224 */ /* 0x000fce00078e009d */
.L_x_2689:
[----:B------:R-:W-:Y:S05]  /*5e20*/  BSYNC B2 ;  /* 0x0000000000027941 */ /* 0x000fea0003800000 */
.L_x_2688:
[----:B------:R-:W-:Y:S02]  /*5e30*/  ULDC.64 UR4, c[0x0][0x208] ;  /* 0x0000820000047ab9 */ /* 0x000fe40000000a00 */
[----:B--2---:R1:W-:Y:S03]  /*5e40*/  STG.E.128 desc[UR4][R48.64], R36 ;  /* 0x0000002430007986 */ /* 0x0043e6000c101d04 */
.L_x_2687:
[----:B------:R-:W-:Y:S05]  /*5e50*/  BSYNC B1 ;  /* 0x0000000000017941 */ /* 0x000fea0003800000 */
.L_x_2686:
        /* <DEDUP_REMOVED lines=47> */
[----:B------:R-:W-:Y:S01]  /*6150*/  IMAD.MOV.U32 R36, RZ, RZ, R37 ;  /* 0x000000ffff247224 */ /* 0x000fe200078e0025 */
[----:B------:R-:W-:-:S03]  /*6160*/  MOV R37, R52 ;  /* 0x0000003400257202 */ /* 0x000fc60000000f00 */
[----:B------:R-:W-:-:S05]  /*6170*/  F2FP.F16.F32.PACK_AB R39, R154, R39 ;  /* 0x000000279a27723e */ /* 0x000fca00000000ff */
[----:B------:R-:W-:Y:S02]  /*6180*/  IMAD.MOV.U32 R38, RZ, RZ, R39 ;  /* 0x000000ffff267224 */ /* 0x000fe400078e0027 */
[----:B------:R-:W-:-:S07]  /*6190*/  IMAD.MOV.U32 R39, RZ, RZ, R50 ;  /* 0x000000ffff277224 */ /* 0x000fce00078e0032 */
.L_x_2693:
[----:B------:R-:W-:Y:S05]  /*61a0*/  BSYNC B2 ;  /* 0x0000000000027941 */ /* 0x000fea0003800000 */
.L_x_2692:
[----:B------:R-:W-:Y:S02]  /*61b0*/  ULDC.64 UR4, c[0x0][0x208] ;  /* 0x0000820000047ab9 */ /* 0x000fe40000000a00 */
[----:B--2---:R1:W-:Y:S03]  /*61c0*/  STG.E.128 desc[UR4][R48.64+0x80], R36 ;  /* 0x0000802430007986 */ /* 0x0043e6000c101d04 */
.L_x_2691:
[----:B------:R-:W-:Y:S05]  /*61d0*/  BSYNC B1 ;  /* 0x0000000000017941 */ /* 0x000fea0003800000 */
.L_x_2690:
        /* <DEDUP_REMOVED lines=15> */
[----:B------:R-:W-:Y:S02]  /*62d0*/  HADD2.F32 R51, -RZ, R39.H1_H1 ;  /* 0x30000027ff337230 */ /* 0x000fe40000004100 */
[----:B------:R-:W-:Y:S01]  /*62e0*/  FMUL.FTZ R53, R37, R46 ;  /* 0x0000002e25357220 */ /* 0x000fe20000410000 */
[----:B------:R-:W-:-:S02]  /*62f0*/  HADD2.F32 R44, -RZ, R44.H0_H0 ;  /* 0x2000002cff2c7230 */ /* 0x000fc40000004100 */
[----:B------:R-:W-:Y:S02]  /*6300*/  HADD2.F32 R52, -RZ, R45.H0_H0 ;  /* 0x2000002dff347230 */ /* 0x000fe40000004100 */
[C---:B------:R-:W-:Y:S01]  /*6310*/  FMUL.FTZ R45, R50.reuse, R46 ;  /* 0x0000002e322d7220 */ /* 0x040fe20000410000 */
[----:B------:R-:W-:Y:S02]  /*6320*/  HADD2.F32 R39, -RZ, R39.H0_H0 ;  /* 0x20000027ff277230 */ /* 0x000fe40000004100 */
[-C--:B------:R-:W-:Y:S01]  /*6330*/  FMUL.FTZ R46, R51, R47.reuse ;  /* 0x0000002f332e7220 */ /* 0x080fe20000410000 */
[-C--:B------:R-:W-:Y:S01]  /*6340*/  FFMA.FTZ R53, R50, R44.reuse, R53 ;  /* 0x0000002c32357223 */ /* 0x080fe20000010035 */
[----:B------:R-:W-:Y:S01]  /*6350*/  FFMA.FTZ R45, R37, R44, -R45 ;  /* 0x0000002c252d7223 */ /* 0x000fe2000001082d */
[----:B------:R-:W-:Y:S02]  /*6360*/  HADD2.F32 R44, -RZ, R36.H1_H1 ;  /* 0x30000024ff2c7230 */ /* 0x000fe40000004100 */
[C---:B------:R-:W-:Y:S01]  /*6370*/  FMUL.FTZ R47, R39.reuse, R47 ;  /* 0x0000002f272f7220 */ /* 0x040fe20000410000 */
[----:B------:R-:W-:Y:S01]  /*6380*/  FFMA.FTZ R46, R39, R52, -R46 ;  /* 0x00000034272e7223 */ /* 0x000fe2000001082e */
[----:B------:R-:W-:Y:S01]  /*6390*/  HADD2.F32 R39, -RZ, R142.H0_H0 ;  /* 0x2000008eff277230 */ /* 0x000fe20000004100 */
[----:B------:R-:W-:Y:S01]  /*63a0*/  F2FP.F16.F32.PACK_AB R45, R53, R45 ;  /* 0x0000002d352d723e */ /* 0x000fe200000000ff */
[----:B------:R-:W-:-:S02]  /*63b0*/  HADD2.F32 R36, -RZ, R36.H0_H0 ;  /* 0x20000024ff247230 */ /* 0x000fc40000004100 */
[----:B------:R-:W-:Y:S01]  /*63c0*/  FFMA.FTZ R47, R51, R52, R47 ;  /* 0x00000034332f7223 */ /* 0x000fe2000001002f */
[----:B------:R-:W-:Y:S02]  /*63d0*/  HADD2.F32 R142, -RZ, R142.H1_H1 ;  /* 0x3000008eff8e7230 */ /* 0x000fe40000004100 */
[-C--:B------:R-:W-:Y:S01]  /*63e0*/  FMUL.FTZ R51, R44, R39.reuse ;  /* 0x000000272c337220 */ /* 0x080fe20000410000 */
[--C-:B------:R-:W-:Y:S02]  /*63f0*/  HADD2.F32 R50, -RZ, R38.reuse.H1_H1 ;  /* 0x30000026ff327230 */ /* 0x100fe40000004100 */
[----:B------:R-:W-:Y:S01]  /*6400*/  FMUL.FTZ R52, R36, R39 ;  /* 0x0000002724347220 */ /* 0x000fe20000410000 */
[----:B------:R-:W-:Y:S01]  /*6410*/  HADD2.F32 R38, -RZ, R38.H0_H0 ;  /* 0x20000026ff267230 */ /* 0x000fe20000004100 */
[----:B------:R-:W-:Y:S01]  /*6420*/  F2FP.F16.F32.PACK_AB R46, R47, R46 ;  /* 0x0000002e2f2e723e */ /* 0x000fe200000000ff */
[--C-:B------:R-:W-:Y:S02]  /*6430*/  HADD2.F32 R37, -RZ, R140.reuse.H0_H0 ;  /* 0x2000008cff257230 */ /* 0x100fe40000004100 */
[----:B------:R-:W-:Y:S01]  /*6440*/  FMUL.FTZ R39, R50, R142 ;  /* 0x0000008e32277220 */ /* 0x000fe20000410000 */
[----:B------:R-:W-:-:S02]  /*6450*/  HADD2.F32 R140, -RZ, R140.H1_H1 ;  /* 0x3000008cff8c7230 */ /* 0x000fc40000004100 */
[----:B------:R-:W-:Y:S01]  /*6460*/  FMUL.FTZ R142, R38, R142 ;  /* 0x0000008e268e7220 */ /* 0x000fe20000410000 */
[-C--:B------:R-:W-:Y:S01]  /*6470*/  FFMA.FTZ R51, R36, R37.reuse, -R51 ;  /* 0x0000002524337223 */ /* 0x080fe20000010833 */
[----:B------:R-:W-:Y:S01]  /*6480*/  FFMA.FTZ R52, R44, R37, R52 ;  /* 0x000000252c347223 */ /* 0x000fe20000010034 */
[-C--:B------:R-:W-:Y:S01]  /*6490*/  FFMA.FTZ R39, R38, R140.reuse, -R39 ;  /* 0x0000008c26277223 */ /* 0x080fe20000010827 */
[----:B------:R-:W-:Y:S01]  /*64a0*/  FFMA.FTZ R142, R50, R140, R142 ;  /* 0x0000008c328e7223 */ /* 0x000fe2000001008e */
[----:B------:R-:W-:Y:S02]  /*64b0*/  IMAD.MOV.U32 R37, RZ, RZ, R45 ;  /* 0x000000ffff257224 */ /* 0x000fe400078e002d */
[----:B------:R-:W-:Y:S02]  /*64c0*/  F2FP.F16.F32.PACK_AB R51, R52, R51 ;  /* 0x000000333433723e */ /* 0x000fe400000000ff */
[----:B------:R-:W-:-:S03]  /*64d0*/  F2FP.F16.F32.PACK_AB R39, R142, R39 ;  /* 0x000000278e27723e */ /* 0x000fc600000000ff */
[----:B------:R-:W-:Y:S01]  /*64e0*/  IMAD.MOV.U32 R36, RZ, RZ, R51 ;  /* 0x000000ffff247224 */ /* 0x000fe200078e0033 */
[----:B------:R-:W-:Y:S01]  /*64f0*/  MOV R38, R39 ;  /* 0x0000002700267202 */ /* 0x000fe20000000f00 */
[----:B------:R-:W-:-:S07]  /*6500*/  IMAD.MOV.U32 R39, RZ, RZ, R46 ;  /* 0x000000ffff277224 */ /* 0x000fce00078e002e */
.L_x_2697:
[----:B------:R-:W-:Y:S05]  /*6510*/  BSYNC B2 ;  /* 0x0000000000027941 */ /* 0x000fea0003800000 */
.L_x_2696:
[----:B------:R-:W-:Y:S02]  /*6520*/  ULDC.64 UR4, c[0x0][0x208] ;  /* 0x0000820000047ab9 */ /* 0x000fe40000000a00 */
[----:B--2---:R1:W-:Y:S03]  /*6530*/  STG.E.128 desc[UR4][R48.64+0x100], R36 ;  /* 0x0001002430007986 */ /* 0x0043e6000c101d04 */
.L_x_2695:
[----:B------:R-:W-:Y:S05]  /*6540*/  BSYNC B1 ;  /* 0x0000000000017941 */ /* 0x000fea0003800000 */
.L_x_2694:
[----:B------:R-:W-:-:S13]  /*6550*/  ISETP.NE.AND P3, PT, R8, RZ, PT ;  /* 0x000000ff0800720c */ /* 0x000fda0003f65270 */
        /* <DEDUP_REMOVED lines=34> */
[----:B------:R-:W-:-:S02]  /*6780*/  HADD2.F32 R47, -RZ, R134.H0_H0 ;  /* 0x20000086ff2f7230 */ /* 0x000fc40000004100 */
[-C--:B------:R-:W-:Y:S01]  /*6790*/  FMUL.FTZ R39, R46, R135.reuse ;  /* 0x000000872e277220 */ /* 0x080fe20000410000 */
[----:B------:R-:W-:Y:S02]  /*67a0*/  HADD2.F32 R37, -RZ, R134.H1_H1 ;  /* 0x30000086ff257230 */ /* 0x000fe40000004100 */
        /* <DEDUP_REMOVED lines=9> */
.L_x_2699:
[----:B------:R-:W-:Y:S05]  /*6840*/  BSYNC B1 ;  /* 0x0000000000017941 */ /* 0x000fea0003800000 */
.L_x_2698:
[----:B------:R-:W-:Y:S02]  /*6850*/  ULDC.64 UR4, c[0x0][0x208] ;  /* 0x0000820000047ab9 */ /* 0x000fe40000000a00 */
[----:B--2---:R1:W-:Y:S01]  /*6860*/  STG.E.128 desc[UR4][R48.64+0x180], R36 ;  /* 0x0001802430007986 */ /* 0x0043e2000c101d04 */
[----:B------:R-:W-:Y:S05]  /*6870*/  BRA `(.L_x_2685) ;  /* 0x0000004000b87947 */ /* 0x000fea0003800000 */
.L_x_2643:
[----:B------:R-:W-:Y:S01]  /*6880*/  ISETP.GE.AND P4, PT, R212, R3, PT ;  /* 0x00000003d400720c */ /* 0x000fe20003f86270 */
[----:B------:R-:W-:Y:S01]  /*6890*/  BSSY B1, `(.L_x_2700) ;  /* 0x0000024000017945 */ /* 0x000fe20003800000 */
[----:B------:R-:W-:Y:S02]  /*68a0*/  CS2R R54, SRZ ;  /* 0x0000000000367805 */ /* 0x000fe4000001ff00 */
[----:B------:R-:W-:Y:S02]  /*68b0*/  CS2R R38, SRZ ;  /* 0x0000000000267805 */ /* 0x000fe4000001ff00 */
[----:B------:R-:W-:Y:S02]  /*68c0*/  CS2R R36, SRZ ;  /* 0x0000000000247805 */ /* 0x000fe4000001ff00 */
[----:B------:R-:W-:Y:S02]  /*68d0*/  CS2R R42, SRZ ;  /* 0x00000000002a7805 */ /* 0x000fe4000001ff00 */
[----:B0-----:R-:W-:-:S02]  /*68e0*/  CS2R R40, SRZ ;  /* 0x0000000000287805 */ /* 0x001fc4000001ff00 */
[----:B------:R-:W-:Y:S02]  /*68f0*/  CS2R R46, SRZ ;  /* 0x00000000002e7805 */ /* 0x000fe4000001ff00 */
[----:B------:R-:W-:Y:S02]  /*6900*/  CS2R R44, SRZ ;  /* 0x00000000002c7805 */ /* 0x000fe4000001ff00 */
[----:B------:R-:W-:Y:S02]  /*6910*/  CS2R R50, SRZ ;  /* 0x0000000000327805 */ /* 0x000fe4000001ff00 */
[----:B------:R-:W-:Y:S01]  /*6920*/  CS2R R48, SRZ ;  /* 0x0000000000307805 */ /* 0x000fe2000001ff00 */
[----:B------:R-:W-:Y:S06]  /*6930*/  @P4 BRA `(.L_x_2701) ;  /* 0x0000000000644947 */ /* 0x000fec0003800000 */
[----:B------:R-:W-:Y:S01]  /*6940*/  IADD3 R36, P2, R102, R86, RZ ;  /* 0x0000005666247210 */ /* 0x000fe20007f5e0ff */
[----:B------:R-:W-:Y:S01]  /*6950*/  ULDC.64 UR4, c[0x0][0x3e8] ;  /* 0x0000fa0000047ab9 */ /* 0x000fe20000000a00 */
[-C--:B------:R-:W-:Y:S02]  /*6960*/  ISETP.GE.AND P3, PT, R18, R122.reuse, PT ;  /* 0x0000007a1200720c */ /* 0x080fe40003f66270 */
[----:B------:R-:W-:Y:S02]  /*6970*/  CS2R R42, SRZ ;  /* 0x00000000002a7805 */ /* 0x000fe4000001ff00 */
[----:B------:R-:W-:Y:S01]  /*6980*/  LEA R44, P5, R36, UR4, 0x1 ;  /* 0x00000004242c7c11 */ /* 0x000fe2000f8a08ff */
[----:B------:R-:W-:Y:S01]  /*6990*/  IMAD.X R37, R0, 0x1, R21, P2 ;  /* 0x0000000100257824 */ /* 0x000fe200010e0615 */
[----:B------:R-:W-:Y:S02]  /*69a0*/  ISETP.GE.AND P2, PT, R213, R122, PT ;  /* 0x0000007ad500720c */ /* 0x000fe40003f46270 */
[----:B------:R-:W-:-:S02]  /*69b0*/  CS2R R40, SRZ ;  /* 0x0000000000287805 */ /* 0x000fc4000001ff00 */
[----:B------:R-:W-:Y:S01]  /*69c0*/  CS2R R38, SRZ ;  /* 0x0000000000267805 */ /* 0x000fe2000001ff00 */
[----:B------:R-:W-:Y:S01]  /*69d0*/  ULDC.64 UR6, c[0x0][0x208] ;  /* 0x0000820000067ab9 */ /* 0x000fe20000000a00 */
[----:B------:R-:W-:Y:S01]  /*69e0*/  LEA.HI.X R45, R36, UR5, R37, 0x1, P5 ;  /* 0x00000005242d7c11 */ /* 0x000fe2000a8f0c25 */
[----:B------:R-:W-:Y:S01]  /*69f0*/  ULDC.64 UR4, c[0x0][0x400] ;  /* 0x0001000000047ab9 */ /* 0x000fe20000000a00 */
[----:B------:R-:W-:Y:S02]  /*6a00*/  IADD3 R46, P5, R108, R84, RZ ;  /* 0x000000546c2e7210 */ /* 0x000fe40007fbe0ff */
[----:B------:R-:W-:Y:S02]  /*6a10*/  CS2R R36, SRZ ;  /* 0x0000000000247805 */ /* 0x000fe4000001ff00 */
[----:B------:R-:W-:Y:S01]  /*6a20*/  CS2R R50, SRZ ;  /* 0x0000000000327805 */ /* 0x000fe2000001ff00 */
[----:B------:R-:W5:Y:S01]  /*6a30*/  @!P3 LDG.E.128 R40, desc[UR6][R44.64] ;  /* 0x000000062c28b981 */ /* 0x000f62000c1e1d00 */
[----:B------:R-:W-:Y:S01]  /*6a40*/  IMAD.X R47, R114, 0x1, R15, P5 ;  /* 0x00000001722f7824 */ /* 0x000fe200028e060f */
[----:B------:R-:W-:-:S02]  /*6a50*/  LEA R52, P5, R46, UR4, 0x1 ;  /* 0x000000042e347c11 */ /* 0x000fc4000f8a08ff */
[----:B------:R0:W5:Y:S01]  /*6a60*/  @!P2 LDG.E.128 R36, desc[UR6][R44.64+0x80] ;  /* 0x000080062c24a981 */ /* 0x000162000c1e1d00 */
[----:B------:R-:W-:Y:S02]  /*6a70*/  CS2R R48, SRZ ;  /* 0x0000000000307805 */ /* 0x000fe4000001ff00 */
[----:B------:R-:W-:Y:S02]  /*6a80*/  LEA.HI.X R53, R46, UR5, R47, 0x1, P5 ;  /* 0x000000052e357c11 */ /* 0x000fe4000a8f0c2f */
[----:B------:R-:W-:-:S03]  /*6a90*/  CS2R R46, SRZ ;  /* 0x00000000002e7805 */ /* 0x000fc6000001ff00 */
[----:B------:R1:W5:Y:S01]  /*6aa0*/  @!P3 LDG.E.128 R48, desc[UR6][R52.64] ;  /* 0x000000063430b981 */ /* 0x000362000c1e1d00 */
[----:B0-----:R-:W-:-:S06]  /*6ab0*/  CS2R R44, SRZ ;  /* 0x00000000002c7805 */ /* 0x001fcc000001ff00 */
[----:B------:R1:W5:Y:S02]  /*6ac0*/  @!P2 LDG.E.128 R44, desc[UR6][R52.64+0x80] ;  /* 0x00008006342ca981 */ /* 0x000364000c1e1d00 */
.L_x_2701:
[----:B------:R-:W-:Y:S05]  /*6ad0*/  BSYNC B1 ;  /* 0x0000000000017941 */ /* 0x000fea0003800000 */
.L_x_2700:
[----:B------:R-:W2:Y:S01]  /*6ae0*/  LDL.LU R60, [R1+0x10] ;  /* 0x00001000013c7983 */ /* 0x000ea20000300800 */
[----:B-1---5:R-:W-:Y:S01]  /*6af0*/  IMAD.MOV.U32 R52, RZ, RZ, R39 ;  /* 0x000000ffff347224 */ /* 0x022fe200078e0027 */
[----:B------:R-:W-:Y:S01]  /*6b00*/  MOV R53, R38 ;  /* 0x0000002600357202 */ /* 0x000fe20000000f00 */
[----:B------:R-:W-:Y:S01]  /*6b10*/  VIADD R58, R212, 0x20 ;  /* 0x00000020d43a7836 */ /* 0x000fe20000000000 */
        /* <DEDUP_REMOVED lines=26> */
[----:B------:R-:W-:Y:S01]  /*6cc0*/  MOV R57, R44 ;  /* 0x0000002c00397202 */ /* 0x000fe20000000f00 */
[----:B------:R-:W-:Y:S01]  /*6cd0*/  IMAD.MOV.U32 R71, RZ, RZ, R49 ;  /* 0x000000ffff477224 */ /* 0x000fe200078e0031 */
[----:B------:R-:W-:Y:S02]  /*6ce0*/  PRMT R173, R173, 0x5410, R56 ;  /* 0x00005410adad7816 */ /* 0x000fe40000000038 */
[----:B------:R-:W-:Y:S02]  /*6cf0*/  CS2R R64, SRZ ;  /* 0x0000000000407805 */ /* 0x000fe4000001ff00 */
[----:B------:R-:W-:Y:S02]  /*6d00*/  PRMT R170, R170, 0x5410, R57 ;  /* 0x00005410aaaa7816 */ /* 0x000fe40000000039 */
[----:B------:R-:W-:-:S02]  /*6d10*/  CS2R R56, SRZ ;  /* 0x0000000000387805 */ /* 0x000fc4000001ff00 */
[----:B------:R-:W-:Y:S02]  /*6d20*/  PRMT R174, R174, 0x5410, R52 ;  /* 0x00005410aeae7816 */ /* 0x000fe40000000034 */
        /* <DEDUP_REMOVED lines=14> */
[----:B------:R-:W-:Y:S01]  /*6e10*/  LEA R60, P2, R52, UR4, 0x1 ;  /* 0x00000004343c7c11 */ /* 0x000fe2000f8408ff */
[----:B------:R-:W-:-:S03]  /*6e20*/  ULDC.64 UR6, c[0x0][0x208] ;  /* 0x0000820000067ab9 */ /* 0x000fc60000000a00 */
[----:B------:R-:W-:Y:S01]  /*6e30*/  LEA.HI.X R61, R52, UR5, R53, 0x1, P2 ;  /* 0x00000005343d7c11 */ /* 0x000fe200090f0c35 */
[----:B------:R-:W-:Y:S01]  /*6e40*/  ULDC.64 UR4, c[0x0][0x400] ;  /* 0x0001000000047ab9 */ /* 0x000fe20000000a00 */
[----:B------:R-:W-:-:S04]  /*6e50*/  IADD3 R52, P2, P3, R108, R84, R28 ;  /* 0x000000546c347210 */ /* 0x000fc80007b5e01c */
[----:B------:R-:W-:Y:S02]  /*6e60*/  IADD3.X R53, R15, R114, R30, P2, P3 ;  /* 0x000000720f357210 */ /* 0x000fe400017e641e */
[C---:B------:R-:W-:Y:S02]  /*6e70*/  LEA R68, P2, R52.reuse, UR4, 0x1 ;  /* 0x0000000434447c11 */ /* 0x040fe4000f8408ff */
[-C--:B------:R-:W-:Y:S02]  /*6e80*/  ISETP.GE.AND P3, PT, R213, R122.reuse, PT ;  /* 0x0000007ad500720c */ /* 0x080fe40003f66270 */
[----:B------:R-:W-:Y:S02]  /*6e90*/  LEA.HI.X R69, R52, UR5, R53, 0x1, P2 ;  /* 0x0000000534457c11 */ /* 0x000fe400090f0c35 */
[----:B------:R-:W-:Y:S02]  /*6ea0*/  CS2R R52, SRZ ;  /* 0x0000000000347805 */ /* 0x000fe4000001ff00 */
[----:B------:R-:W-:-:S02]  /*6eb0*/  ISETP.GE.AND P2, PT, R18, R122, PT ;  /* 0x0000007a1200720c */ /* 0x000fc40003f46270 */
[----:B------:R-:W-:Y:S02]  /*6ec0*/  CS2R R66, SRZ ;  /* 0x0000000000427805 */ /* 0x000fe4000001ff00 */
[----:B------:R-:W-:Y:S02]  /*6ed0*/  CS2R R64, SRZ ;  /* 0x0000000000407805 */ /* 0x000fe4000001ff00 */
[----:B------:R-:W-:Y:S01]  /*6ee0*/  CS2R R62, SRZ ;  /* 0x00000000003e7805 */ /* 0x000fe2000001ff00 */
[----:B------:R-:W5:Y:S06]  /*6ef0*/  @!P3 LDG.E.128 R52, desc[UR6][R60.64+0x80] ;  /* 0x000080063c34b981 */ /* 0x000f6c000c1e1d00 */
[----:B------:R0:W5:Y:S04]  /*6f00*/  @!P2 LDG.E.128 R56, desc[UR6][R60.64] ;  /* 0x000000063c38a981 */ /* 0x000168000c1e1d00 */
[----:B------:R1:W5:Y:S01]  /*6f10*/  @!P2 LDG.E.128 R64, desc[UR6][R68.64] ;  /* 0x000000064440a981 */ /* 0x000362000c1e1d00 */
[----:B0-----:R-:W-:-:S06]  /*6f20*/  CS2R R60, SRZ ;  /* 0x00000000003c7805 */ /* 0x001fcc000001ff00 */
[----:B------:R1:W5:Y:S02]  /*6f30*/  @!P3 LDG.E.128 R60, desc[UR6][R68.64+0x80] ;  /* 0x00008006443cb981 */ /* 0x000364000c1e1d00 */
.L_x_2703:
[----:B------:R-:W-:Y:S05]  /*6f40*/  BSYNC B1 ;  /* 0x0000000000017941 */ /* 0x000fea0003800000 */
.L_x_2702:
[----:B-1---5:R-:W-:Y:S01]  /*6f50*/  IMAD.MOV.U32 R69, RZ, RZ, R54 ;  /* 0x000000ffff457224 */ /* 0x022fe200078e0036 */
[----:B------:R-:W-:Y:S01]  /*6f60*/  PRMT R155, R71, 0x7610, R155 ;  /* 0x00007610479b7816 */ /* 0x000fe2000000009b */
[----:B------:R-:W-:Y:S01]  /*6f70*/  IMAD.MOV.U32 R68, RZ, RZ, R55 ;  /* 0x000000ffff447224 */ /* 0x000fe200078e0037 */
[----:B------:R-:W-:Y:S01]  /*6f80*/  PRMT R176, R176, 0x5410, R70 ;  /* 0x00005410b0b07816 */ /* 0x000fe20000000046 */
[----:B------:R-:W-:Y:S01]  /*6f90*/  VIADD R72, R212, 0x40 ;  /* 0x00000040d4487836 */ /* 0x000fe20000000000 */
[----:B------:R-:W-:Y:S01]  /*6fa0*/  MOV R70, R53 ;  /* 0x0000003500467202 */ /* 0x000fe20000000f00 */
[----:B------:R-:W-:Y:S01]  /*6fb0*/  IMAD.MOV.U32 R71, RZ, RZ, R52 ;  /* 0x000000ffff477224 */ /* 0x000fe200078e0034 */
[----:B------:R-:W-:Y:S01]  /*6fc0*/  PRMT R161, R69, 0x5410, R68 ;  /* 0x0000541045a17816 */ /* 0x000fe20000000044 */
[----:B------:R-:W-:Y:S01]  /*6fd0*/  IMAD.MOV.U32 R69, RZ, RZ, R58 ;  /* 0x000000ffff457224 */ /* 0x000fe200078e003a */
[----:B------:R-:W-:Y:S01]  /*6fe0*/  ISETP.GE.AND P3, PT, R72, R3, PT ;  /* 0x000000034800720c */ /* 0x000fe20003f66270 */
[----:B------:R-:W-:Y:S01]  /*6ff0*/  IMAD.MOV.U32 R68, RZ, RZ, R59 ;  /* 0x000000ffff447224 */ /* 0x000fe200078e003b */
[----:B------:R-:W-:Y:S01]  /*7000*/  PRMT R162, R71, 0x5410, R70 ;  /* 0x0000541047a27816 */ /* 0x000fe20000000046 */
[----:B------:R-:W-:Y:S01]  /*7010*/  IMAD.MOV.U32 R71, RZ, RZ, R56 ;  /* 0x000000ffff477224 */ /* 0x000fe200078e0038 */
[----:B------:R-:W-:Y:S01]  /*7020*/  BSSY B1, `(.L_x_2704) ;  /* 0x000002e000017945 */ /* 0x000fe20003800000 */
        /* <DEDUP_REMOVED lines=13> */
[----:B------:R-:W-:Y:S02]  /*7100*/  CS2R R82, SRZ ;  /* 0x0000000000527805 */ /* 0x000fe4000001ff00 */
[----:B------:R-:W-:Y:S02]  /*7110*/  CS2R R80, SRZ ;  /* 0x0000000000507805 */ /* 0x000fe4000001ff00 */
[----:B------:R-:W-:Y:S01]  /*7120*/  PRMT R164, R69, 0x5410, R68 ;  /* 0x0000541045a47816 */ /* 0x000fe20000000044 */
[----:B------:R-:W-:Y:S01]  /*7130*/  IMAD.MOV.U32 R69, RZ, RZ, R66 ;  /* 0x000000ffff457224 */ /* 0x000fe200078e0042 */
[----:B------:R-:W-:-:S04]  /*7140*/  MOV R68, R67 ;  /* 0x0000004300447202 */ /* 0x000fc80000000f00 */
        /* <DEDUP_REMOVED lines=27> */
.L_x_2705:
[----:B------:R-:W-:Y:S05]  /*7300*/  BSYNC B1 ;  /* 0x0000000000017941 */ /* 0x000fea0003800000 */
.L_x_2704:
[----:B------:R-:W2:Y:S01]  /*7310*/  LDL R0, [R1+0x5c] ;  /* 0x00005c0001007983 */ /* 0x000ea20000100800 */
[----:B0----5:R-:W-:Y:S01]  /*7320*/  IMAD.MOV.U32 R84, RZ, RZ, R70 ;  /* 0x000000ffff547224 */ /* 0x021fe200078e0046 */
[----:B--2---:R-:W-:Y:S02]  /*7330*/  R2UR UR4, R0 ;  /* 0x00000000000472ca */ /* 0x004fe400000e0000 */
[----:B------:R-:W-:-:S04]  /*7340*/  MOV R0, R71 ;  /* 0x0000004700007202 */ /* 0x000fc80000000f00 */
[----:B------:R-:W-:Y:S01]  /*7350*/  PRMT R153, R0, 0x5410, R84 ;  /* 0x0000541000997816 */ /* 0x000fe20000000054 */
[----:B------:R-:W-:Y:S02]  /*7360*/  IMAD.MOV.U32 R84, RZ, RZ, R68 ;  /* 0x000000ffff547224 */ /* 0x000fe400078e0044 */
[----:B------:R-:W-:-:S04]  /*7370*/  IMAD.MOV.U32 R0, RZ, RZ, R69 ;  /* 0x000000ffff007224 */ /* 0x000fc800078e0045 */
[----:B------:R-:W-:Y:S01]  /*7380*/  UISETP.NE.AND UP0, UPT, UR4, 0x3, UPT ;  /* 0x000000030400788c */ /* 0x000fe2000bf05270 */
[----:B------:R-:W-:Y:S01]  /*7390*/  PRMT R151, R0, 0x5410, R84 ;  /* 0x0000541000977816 */ /* 0x000fe20000000054 */
[----:B------:R-:W-:Y:S02]  /*73a0*/  IMAD.MOV.U32 R84, RZ, RZ, R74 ;  /* 0x000000ffff547224 */ /* 0x000fe400078e004a */
[----:B------:R-:W-:Y:S02]  /*73b0*/  IMAD.MOV.U32 R0, RZ, RZ, R75 ;  /* 0x000000ffff007224 */ /* 0x000fe400078e004b */
[----:B------:R-:W-:-:S03]  /*73c0*/  PLOP3.LUT P2, PT, PT, PT, UP0, 0x80, 0x0 ;  /* 0x000000000000781c */ /* 0x000fc60003f4f008 */
[----:B------:R-:W-:Y:S01]  /*73d0*/  PRMT R157, R84, 0x5410, R0 ;  /* 0x00005410549d7816 */ /* 0x000fe20000000000 */
[----:B------:R-:W-:Y:S01]  /*73e0*/  IMAD.MOV.U32 R0, RZ, RZ, R73 ;  /* 0x000000ffff007224 */ /* 0x000fe200078e0049 */
[----:B------:R-:W-:-:S04]  /*73f0*/  MOV R84, R72 ;  /* 0x0000004800547202 */ /* 0x000fc80000000f00 */
[----:B------:R-:W-:Y:S01]  /*7400*/  PRMT R158, R84, 0x5410, R0 ;  /* 0x00005410549e7816 */ /* 0x000fe20000000000 */
[----:B------:R-:W-:Y:S02]  /*7410*/  IMAD.MOV.U32 R84, RZ, RZ, R78 ;  /* 0x000000ffff547224 */ /* 0x000fe400078e004e */
        /* <DEDUP_REMOVED lines=11> */
[----:B------:R-:W-:Y:S01]  /*74d0*/  PRMT R160, R0, 0x7610, R160 ;  /* 0x0000761000a07816 */ /* 0x000fe200000000a0 */
[----:B------:R-:W-:-:S05]  /*74e0*/  IMAD.MOV.U32 R0, RZ, RZ, R81 ;  /* 0x000000ffff007224 */ /* 0x000fca00078e0051 */
[----:B------:R-:W-:Y:S01]  /*74f0*/  PRMT R160, R160, 0x5410, R0 ;  /* 0x00005410a0a07816 */ /* 0x000fe20000000000 */
[----:B------:R-:W-:Y:S06]  /*7500*/  @!P2 BRA `(.L_x_2706) ;  /* 0x000000000004a947 */ /* 0x000fec0003800000 */
[----:B------:R-:W-:Y:S01]  /*7510*/  BPT.TRAP 0x1 ;  /* 0x000000040000795c */ /* 0x000fe20000300000 */
.L_x_2706:
[----:B------:R-:W-:Y:S01]  /*7520*/  IMAD R0, R17, 0x8, R16 ;  /* 0x0000000811007824 */ /* 0x000fe200078e0210 */
[----:B------:R-:W-:Y:S01]  /*7530*/  SHF.L.U32 R114, R219, 0x1f, RZ ;  /* 0x0000001fdb727819 */ /* 0x000fe200000006ff */
[----:B------:R-:W0:Y:S01]  /*7540*/  LDC R140, c[0x0][0x2f4] ;  /* 0x0000bd00ff8c7b82 */ /* 0x000e220000000800 */
[----:B------:R-:W-:Y:S01]  /*7550*/  BSSY B1, `(.L_x_2707) ;  /* 0x0000004000017945 */ /* 0x000fe20003800000 */
[----:B------:R-:W-:Y:S01]  /*7560*/  MOV R125, R88 ;  /* 0x00000058007d7202 */ /* 0x000fe20000000f00 */
[----:B------:R-:W1:Y:S02]  /*7570*/  SYNCS.PHASECHK.TRANS64.TRYWAIT P5, [R0+URZ+0x38890], R114 ;  /* 0x03889072000075a7 */ /* 0x000e6400080a017f */
[----:B-1----:R-:W-:Y:S05]  /*7580*/  @!P5 BRA `(.L_x_2708) ;  /* 0x000002cc0014d947 */ /* 0x002fea0003800000 */
.L_x_3080:
[----:B------:R-:W-:Y:S05]  /*7590*/  BSYNC B1 ;  /* 0x0000000000017941 */ /* 0x000fea0003800000 */
.L_x_2707:
        /* <DEDUP_REMOVED lines=12> */
[----:B------:R-:W-:Y:S01]  /*7660*/  SEL R84, R115, R142, !P0 ;  /* 0x0000008e73547207 */ /* 0x000fe20004000000 */
[----:B------:R-:W-:Y:S01]  /*7670*/  BSSY B3, `(.L_x_2713) ;  /* 0x000006e000037945 */ /* 0x000fe20003800000 */
[----:B------:R-:W-:Y:S02]  /*7680*/  SHF.L.U32 R86, R212, 0x6, RZ ;  /* 0x00000006d4567819 */ /* 0x000fe400000006ff */
[----:B------:R-:W-:Y:S02]  /*7690*/  SHF.R.S32.HI R85, RZ, 0x1f, R84 ;  /* 0x0000001fff557819 */ /* 0x000fe40000011454 */
[----:B------:R-:W-:Y:S02]  /*76a0*/  ISETP.GE.AND P4, PT, R18, R122, PT ;  /* 0x0000007a1200720c */ /* 0x000fe40003f86270 */
        /* <DEDUP_REMOVED lines=19> */
[----:B--2---:R-:W-:Y:S01]  /*77e0*/  MOV R147, R85 ;  /* 0x0000005500937202 */ /* 0x004fe20000000f00 */
[----:B------:R-:W-:Y:S01]  /*77f0*/  HADD2.F32 R155, -RZ, R155.H0_H0 ;  /* 0x2000009bff9b7230 */ /* 0x000fe20000004100 */
[----:B------:R-:W-:Y:S01]  /*7800*/  SHF.R.U64 R40, R40, 0x10, R41 ;  /* 0x0000001028287819 */ /* 0x000fe20000001229 */
[----:B------:R-:W-:Y:S01]  /*7810*/  HADD2.F32 R154, -RZ, R154.H0_H0 ;  /* 0x2000009aff9a7230 */ /* 0x000fe20000004100 */
[----:B------:R-:W-:Y:S01]  /*7820*/  SHF.R.U64 R48, R48, 0x10, R49 ;  /* 0x0000001030307819 */ /* 0x000fe20000001231 */
[----:B------:R-:W-:Y:S01]  /*7830*/  HADD2.F32 R89, -RZ, R148.H0_H0 ;  /* 0x20000094ff597230 */ /* 0x000fe20000004100 */
[----:B------:R-:W-:Y:S01]  /*7840*/  SHF.R.U64 R42, R42, 0x10, R43 ;  /* 0x000000102a2a7819 */ /* 0x000fe2000000122b */
        /* <DEDUP_REMOVED lines=8> */
[----:B------:R-:W-:Y:S01]  /*78d0*/  HADD2.F32 R49, -RZ, R147.H1_H1 ;  /* 0x30000093ff317230 */ /* 0x000fe20000004100 */
[----:B------:R-:W-:Y:S01]  /*78e0*/  SHF.R.U32.HI R154, RZ, 0x10, R41 ;  /* 0x00000010ff9a7819 */ /* 0x000fe20000011629 */
[----:B------:R-:W-:Y:S02]  /*78f0*/  HADD2.F32 R41, -RZ, R148.H1_H1 ;  /* 0x30000094ff297230 */ /* 0x000fe40000004100 */
[----:B------:R-:W-:Y:S02]  /*7900*/  HADD2.F32 R155, -RZ, R155.H0_H0 ;  /* 0x2000009bff9b7230 */ /* 0x000fe40000004100 */
[----:B------:R-:W-:Y:S02]  /*7910*/  HADD2.F32 R154, -RZ, R154.H0_H0 ;  /* 0x2000009aff9a7230 */ /* 0x000fe40000004100 */
[----:B------:R-:W-:-:S02]  /*7920*/  IMAD.MOV.U32 R148, RZ, RZ, R91 ;  /* 0x000000ffff947224 */ /* 0x000fc400078e005b */
[-C--:B------:R-:W-:Y:S01]  /*7930*/  FMUL.FTZ R147, R41, R155.reuse ;  /* 0x0000009b29937220 */ /* 0x080fe20000410000 */
[----:B------:R-:W-:-:S03]  /*7940*/  FMUL.FTZ R155, R49, R155 ;  /* 0x0000009b319b7220 */ /* 0x000fc60000410000 */
[-C--:B------:R-:W-:Y:S01]  /*7950*/  FFMA.FTZ R49, R49, R154.reuse, -R147 ;  /* 0x0000009a31317223 */ /* 0x080fe20000010893 */
[----:B------:R-:W-:Y:S02]  /*7960*/  IMAD.MOV.U32 R147, RZ, RZ, R87 ;  /* 0x000000ffff937224 */ /* 0x000fe400078e0057 */
[----:B------:R-:W-:Y:S01]  /*7970*/  FFMA.FTZ R41, R41, R154, R155 ;  /* 0x0000009a29297223 */ /* 0x000fe2000001009b */
[----:B------:R-:W-:Y:S02]  /*7980*/  HADD2.F32 R155, -RZ, R176.H0_H0 ;  /* 0x200000b0ff9b7230 */ /* 0x000fe40000004100 */
[----:B------:R-:W-:Y:S01]  /*7990*/  HADD2.F32 R91, -RZ, R148.H0_H0 ;  /* 0x20000094ff5b7230 */ /* 0x000fe20000004100 */
[----:B------:R-:W-:Y:S01]  /*79a0*/  F2FP.F16.F32.PACK_AB R85, R49, R85 ;  /* 0x000000553155723e */ /* 0x000fe200000000ff */
[----:B------:R-:W-:Y:S01]  /*79b0*/  HADD2.F32 R156, -RZ, R147.H0_H0 ;  /* 0x20000093ff9c7230 */ /* 0x000fe20000004100 */
[----:B------:R-:W-:Y:S01]  /*79c0*/  F2FP.F16.F32.PACK_AB R89, R41, R89 ;  /* 0x000000592959723e */ /* 0x000fe200000000ff */
[----:B------:R-:W-:-:S02]  /*79d0*/  HADD2.F32 R154, -RZ, R175.H0_H0 ;  /* 0x200000afff9a7230 */ /* 0x000fc40000004100 */
[CC--:B------:R-:W-:Y:S01]  /*79e0*/  FMUL.FTZ R87, R91.reuse, R155.reuse ;  /* 0x0000009b5b577220 */ /* 0x0c0fe20000410000 */
[----:B------:R-:W-:Y:S02]  /*79f0*/  HADD2.F32 R147, -RZ, R147.H1_H1 ;  /* 0x30000093ff937230 */ /* 0x000fe40000004100 */
[C---:B------:R-:W-:Y:S01]  /*7a00*/  FMUL.FTZ R155, R156.reuse, R155 ;  /* 0x0000009b9c9b7220 */ /* 0x040fe20000410000 */
[-C--:B------:R-:W-:Y:S01]  /*7a10*/  FFMA.FTZ R87, R156, R154.reuse, -R87 ;  /* 0x0000009a9c577223 */ /* 0x080fe20000010857 */
[----:B------:R-:W-:Y:S02]  /*7a20*/  HADD2.F32 R156, -RZ, R176.H1_H1 ;  /* 0x300000b0ff9c7230 */ /* 0x000fe40000004100 */
[----:B------:R-:W-:Y:S01]  /*7a30*/  FFMA.FTZ R91, R91, R154, R155 ;  /* 0x0000009a5b5b7223 */ /* 0x000fe2000001009b */
[----:B------:R-:W-:Y:S02]  /*7a40*/  SHF.R.U32.HI R154, RZ, 0x10, R43 ;  /* 0x00000010ff9a7819 */ /* 0x000fe4000001162b */
[----:B------:R-:W-:-:S02]  /*7a50*/  SHF.R.U64 R43, R50, 0x10, R51 ;  /* 0x00000010322b7819 */ /* 0x000fc40000001233 */
[----:B------:R-:W-:Y:S01]  /*7a60*/  SHF.R.U32.HI R50, RZ, 0x10, R51 ;  /* 0x00000010ff327819 */ /* 0x000fe20000011633 */
[----:B------:R-:W-:Y:S02]  /*7a70*/  HADD2.F32 R51, -RZ, R148.H1_H1 ;  /* 0x30000094ff337230 */ /* 0x000fe40000004100 */
[----:B------:R-:W-:Y:S02]  /*7a80*/  HADD2.F32 R154, -RZ, R154.H0_H0 ;  /* 0x2000009aff9a7230 */ /* 0x000fe40000004100 */
[----:B------:R-:W-:Y:S02]  /*7a90*/  HADD2.F32 R148, -RZ, R50.H0_H0 ;  /* 0x20000032ff947230 */ /* 0x000fe40000004100 */
[----:B------:R-:W-:-:S03]  /*7aa0*/  HADD2.F32 R43, -RZ, R43.H0_H0 ;  /* 0x2000002bff2b7230 */ /* 0x000fc60000004100 */
[----:B------:R-:W-:-:S04]  /*7ab0*/  FMUL.FTZ R50, R51, R148 ;  /* 0x0000009433327220 */ /* 0x000fc80000410000 */
[C---:B------:R-:W-:Y:S01]  /*7ac0*/  FFMA.FTZ R50, R147.reuse, R154, -R50 ;  /* 0x0000009a93327223 */ /* 0x040fe20000010832 */
        /* <DEDUP_REMOVED lines=37> */
[----:B------:R-:W-:Y:S02]  /*7d20*/  F2FP.F16.F32.PACK_AB R43, R43, R156 ;  /* 0x0000009c2b2b723e */ /* 0x000fe400000000ff */
[----:B------:R-:W-:-:S03]  /*7d30*/  MOV R86, R155 ;  /* 0x0000009b00567202 */ /* 0x000fc60000000f00 */
[----:B------:R-:W-:-:S07]  /*7d40*/  IMAD.MOV.U32 R90, RZ, RZ, R43 ;  /* 0x000000ffff5a7224 */ /* 0x000fce00078e002b */
.L_x_2714:
[----:B------:R-:W-:Y:S05]  /*7d50*/  BSYNC B3 ;  /* 0x0000000000037941 */ /* 0x000fea0003800000 */
.L_x_2713:
        /* <DEDUP_REMOVED lines=10> */
[----:B--2---:R2:W-:Y:S01]  /*7e00*/  STG.E.128 desc[UR4][R40.64], R84 ;  /* 0x0000005428007986 */ /* 0x0045e2000c101d04 */
[----:B------:R-:W-:-:S05]  /*7e10*/  @!P4 LEA.HI.X R43, R146, R117, R43, 0x1, P5 ;  /* 0x00000075922bc211 */ /* 0x000fca00028f0c2b */
[----:B0-----:R2:W-:Y:S04]  /*7e20*/  @!P4 STG.E.128 desc[UR4][R42.64], R88 ;  /* 0x000000582a00c986 */ /* 0x0015e8000c101d04 */
.L_x_2712:
[----:B------:R-:W-:Y:S05]  /*7e30*/  BSYNC B2 ;  /* 0x0000000000027941 */ /* 0x000fea0003800000 */
.L_x_2711:
[----:B------:R-:W-:-:S13]  /*7e40*/  ISETP.NE.AND P4, PT, R10, RZ, PT ;  /* 0x000000ff0a00720c */ /* 0x000fda0003f85270 */
[----:B------:R-:W-:Y:S05]  /*7e50*/  @!P4 BRA `(.L_x_2710) ;  /* 0x0000000400fcc947 */ /* 0x000fea0003800000 */
[----:B--2---:R-:W-:Y:S01]  /*7e60*/  SEL R40, R115, R142, !P1 ;  /* 0x0000008e73287207 */ /* 0x004fe20004800000 */
        /* <DEDUP_REMOVED lines=64> */
[----:B------:R-:W-:Y:S01]  /*8270*/  HADD2.F32 R85, -RZ, R85.H0_H0 ;  /* 0x20000055ff557230 */ /* 0x000fe20000004100 */
[----:B------:R-:W-:Y:S01]  /*8280*/  MOV R41, R44 ;  /* 0x0000002c00297202 */ /* 0x000fe20000000f00 */
[----:B------:R-:W-:-:S02]  /*8290*/  HADD2.F32 R39, -RZ, R39.H0_H0 ;  /* 0x20000027ff277230 */ /* 0x000fc40000004100 */
[----:B------:R-:W-:-:S05]  /*82a0*/  HADD2.F32 R47, -RZ, R47.H0_H0 ;  /* 0x2000002fff2f7230 */ /* 0x000fca0000004100 */
        /* <DEDUP_REMOVED lines=39> */
[----:B------:R-:W-:Y:S01]  /*8520*/  F2FP.F16.F32.PACK_AB R45, R45, R48 ;  /* 0x000000302d2d723e */ /* 0x000fe200000000ff */
[----:B------:R-:W-:Y:S01]  /*8530*/  IMAD.MOV.U32 R48, RZ, RZ, R88 ;  /* 0x000000ffff307224 */ /* 0x000fe200078e0058 */
[----:B------:R-:W-:-:S03]  /*8540*/  F2FP.F16.F32.PACK_AB R39, R39, R85 ;  /* 0x000000552727723e */ /* 0x000fc600000000ff */
[----:B------:R-:W-:Y:S01]  /*8550*/  IMAD.MOV.U32 R42, RZ, RZ, R45 ;  /* 0x000000ffff2a7224 */ /* 0x000fe200078e002d */
[----:B------:R-:W-:-:S07]  /*8560*/  MOV R50, R39 ;  /* 0x0000002700327202 */ /* 0x000fce0000000f00 */
.L_x_2716:
[----:B------:R-:W-:Y:S05]  /*8570*/  BSYNC B2 ;  /* 0x0000000000027941 */ /* 0x000fea0003800000 */
.L_x_2715:
        /* <DEDUP_REMOVED lines=13> */
.L_x_2710:
[----:B------:R-:W-:Y:S05]  /*8650*/  BSYNC B1 ;  /* 0x0000000000017941 */ /* 0x000fea0003800000 */
.L_x_2709:
[----:B---3--:R-:W3:Y:S01]  /*8660*/  LDL R36, [R1+0x10] ;  /* 0x0000100001247983 */ /* 0x008ee20000100800 */
[----:B------:R-:W-:Y:S01]  /*8670*/  BSSY B1, `(.L_x_2717) ;  /* 0x0000106000017945 */ /* 0x000fe20003800000 */
[----:B---3--:R-:W-:-:S13]  /*8680*/  LOP3.LUT P4, RZ, R36, 0x1, RZ, 0xc0, !PT ;  /* 0x0000000124ff7812 */ /* 0x008fda000788c0ff */
[----:B------:R-:W-:Y:S05]  /*8690*/  @P4 BRA `(.L_x_2718) ;  /* 0x00000010000c4947 */ /* 0x000fea0003800000 */
[----:B------:R-:W-:Y:S01]  /*86a0*/  ISETP.NE.AND P4, PT, R26, RZ, PT ;  /* 0x000000ff1a00720c */ /* 0x000fe20003f85270 */
[----:B------:R-:W-:Y:S01]  /*86b0*/  VIADD R36, R212, 0x20 ;  /* 0x00000020d4247836 */ /* 0x000fe20000000000 */
[----:B------:R-:W-:Y:S01]  /*86c0*/  BSSY B2, `(.L_x_2719) ;  /* 0x0000082000027945 */ /* 0x000fe20003800000 */
[-C--:B--2---:R-:W-:Y:S02]  /*86d0*/  IMAD R48, R141, R126.reuse, RZ ;  /* 0x0000007e8d307224 */ /* 0x084fe400078e02ff */
[----:B------:R-:W-:-:S04]  /*86e0*/  IMAD.WIDE.U32 R44, R36, R126, R124 ;  /* 0x0000007e242c7225 */ /* 0x000fc800078e007c */
[----:B------:R-:W-:-:S04]  /*86f0*/  IMAD R48, R36, R127, R48 ;  /* 0x0000007f24307224 */ /* 0x000fc800078e0230 */
        /* <DEDUP_REMOVED lines=26> */
[----:B0-----:R-:W-:Y:S02]  /*88a0*/  HADD2.F32 R47, -RZ, R41.H0_H0 ;  /* 0x20000029ff2f7230 */ /* 0x001fe40000004100 */
[----:B--2---:R-:W-:Y:S02]  /*88b0*/  HADD2.F32 R51, -RZ, R37.H0_H0 ;  /* 0x20000025ff337230 */ /* 0x004fe40000004100 */
        /* <DEDUP_REMOVED lines=81> */
[----:B------:R-:W-:Y:S01]  /*8dd0*/  MOV R43, R50 ;  /* 0x00000032002b7202 */ /* 0x000fe20000000f00 */
[----:B------:R-:W-:Y:S02]  /*8de0*/  IMAD.MOV.U32 R38, RZ, RZ, R49 ;  /* 0x000000ffff267224 */ /* 0x000fe400078e0031 */
[----:B------:R-:W-:-:S07]  /*8df0*/  IMAD.MOV.U32 R42, RZ, RZ, R56 ;  /* 0x000000ffff2a7224 */ /* 0x000fce00078e0038 */
.L_x_2722:
[----:B------:R-:W-:Y:S05]  /*8e00*/  BSYNC B3 ;  /* 0x0000000000037941 */ /* 0x000fea0003800000 */
.L_x_2721:
        /* <DEDUP_REMOVED lines=13> */
.L_x_2720:
[----:B------:R-:W-:Y:S05]  /*8ee0*/  BSYNC B2 ;  /* 0x0000000000027941 */ /* 0x000fea0003800000 */
.L_x_2719:
[----:B------:R-:W-:-:S13]  /*8ef0*/  ISETP.NE.AND P4, PT, R10, RZ, PT ;  /* 0x000000ff0a00720c */ /* 0x000fda0003f85270 */
[----:B------:R-:W-:Y:S05]  /*8f00*/  @!P4 BRA `(.L_x_2718) ;  /* 0x0000000400f0c947 */ /* 0x000fea0003800000 */
[----:B0-----:R-:W-:Y:S01]  /*8f10*/  SEL R36, R115, R142, !P1 ;  /* 0x0000008e73247207 */ /* 0x001fe20004800000 */
        /* <DEDUP_REMOVED lines=81> */
[-C--:B------:R-:W-:Y:S01]  /*9430*/  FFMA.FTZ R55, R54, R162.reuse, -R55 ;  /* 0x000000a236377223 */ /* 0x080fe20000010837 */
[----:B------:R-:W-:Y:S01]  /*9440*/  MOV R39, R53 ;  /* 0x0000003500277202 */ /* 0x000fe20000000f00 */
        /* <DEDUP_REMOVED lines=23> */
[----:B------:R-:W-:Y:S02]  /*95c0*/  IMAD.MOV.U32 R38, RZ, RZ, R49 ;  /* 0x000000ffff267224 */ /* 0x000fe400078e0031 */
[----:B------:R-:W-:Y:S02]  /*95d0*/  IMAD.MOV.U32 R42, RZ, RZ, R52 ;  /* 0x000000ffff2a7224 */ /* 0x000fe400078e0034 */
[----:B------:R-:W-:-:S07]  /*95e0*/  IMAD.MOV.U32 R43, RZ, RZ, R50 ;  /* 0x000000ffff2b7224 */ /* 0x000fce00078e0032 */
.L_x_2724:
[----:B------:R-:W-:Y:S05]  /*95f0*/  BSYNC B2 ;  /* 0x0000000000027941 */ /* 0x000fea0003800000 */
.L_x_2723:
        /* <DEDUP_REMOVED lines=13> */
.L_x_2718:
[----:B------:R-:W-:Y:S05]  /*96d0*/  BSYNC B1 ;  /* 0x0000000000017941 */ /* 0x000fea0003800000 */
.L_x_2717:
[----:B0--3--:R-:W-:Y:S02]  /*96e0*/  VIADD R37, R212, 0x40 ;  /* 0x00000040d4257836 */ /* 0x009fe40000000000 */
[-C--:B--2---:R-:W-:Y:S02]  /*96f0*/  IMAD R36, R139, R126.reuse, RZ ;  /* 0x0000007e8b247224 */ /* 0x084fe400078e02ff */
        /* <DEDUP_REMOVED lines=62> */
[----:B------:R-:W-:Y:S01]  /*9ae0*/  HADD2.F32 R80, -RZ, R80.H0_H0 ;  /* 0x20000050ff507230 */ /* 0x000fe20000004100 */
[----:B------:R-:W-:Y:S01]  /*9af0*/  MOV R37, R41 ;  /* 0x0000002900257202 */ /* 0x000fe20000000f00 */
        /* <DEDUP_REMOVED lines=17> */
[----:B------:R-:W-:-:S03]  /*9c10*/  IMAD.MOV.U32 R41, RZ, RZ, R44 ;  /* 0x000000ffff297224 */ /* 0x000fc600078e002c */
[----:B------:R-:W-:Y:S01]  /*9c20*/  FFMA.FTZ R39, R43, R74, R39 ;  /* 0x0000004a2b277223 */ /* 0x000fe20000010027 */
[--C-:B------:R-:W-:Y:S01]  /*9c30*/  HADD2.F32 R43, -RZ, R40.reuse.H0_H0 ;  /* 0x20000028ff2b7230 */ /* 0x100fe20000004100 */
[----:B------:R-:W-:Y:S01]  /*9c40*/  F2FP.F16.F32.PACK_AB R52, R52, R53 ;  /* 0x000000353434723e */ /* 0x000fe200000000ff */
[----:B------:R-:W-:Y:S02]  /*9c50*/  HADD2.F32 R40, -RZ, R40.H1_H1 ;  /* 0x30000028ff287230 */ /* 0x000fe40000004100 */
[----:B------:R-:W-:Y:S01]  /*9c60*/  F2FP.F16.F32.PACK_AB R48, R39, R48 ;  /* 0x000000302730723e */ /* 0x000fe200000000ff */
[CC--:B------:R-:W-:Y:S01]  /*9c70*/  FMUL.FTZ R55, R43.reuse, R160.reuse ;  /* 0x000000a02b377220 */ /* 0x0c0fe20000410000 */
[C---:B------:R-:W-:Y:S01]  /*9c80*/  FMUL.FTZ R160, R54.reuse, R160 ;  /* 0x000000a036a07220 */ /* 0x040fe20000410000 */
[----:B------:R-:W-:Y:S02]  /*9c90*/  IMAD.MOV.U32 R39, RZ, RZ, R52 ;  /* 0x000000ffff277224 */ /* 0x000fe400078e0034 */
        /* <DEDUP_REMOVED lines=27> */
.L_x_2728:
[----:B------:R-:W-:Y:S05]  /*9e50*/  BSYNC B2 ;  /* 0x0000000000027941 */ /* 0x000fea0003800000 */
.L_x_2727:
[----:B------:R-:W-:Y:S01]  /*9e60*/  IADD3 R45, P3, P4, R96, R124, R13 ;  /* 0x0000007c602d7210 */ /* 0x000fe20007c7e00d */
[----:B------:R-:W-:-:S03]  /*9e70*/  ULDC.64 UR4, c[0x0][0x208] ;  /* 0x0000820000047ab9 */ /* 0x000fc60000000a00 */
[----:B------:R-:W-:Y:S02]  /*9e80*/  IADD3.X R48, R92, R46, R7, P3, P4 ;  /* 0x0000002e5c307210 */ /* 0x000fe40001fe8407 */
[----:B------:R-:W-:-:S04]  /*9e90*/  LEA R44, P3, R45, R116, 0x1 ;  /* 0x000000742d2c7211 */ /* 0x000fc800078608ff */
[----:B------:R-:W-:Y:S02]  /*9ea0*/  LEA.HI.X R45, R45, R117, R48, 0x1, P3 ;  /* 0x000000752d2d7211 */ /* 0x000fe400018f0c30 */
[----:B------:R-:W-:-:S03]  /*9eb0*/  ISETP.GE.AND P3, PT, R47, R140, PT ;  /* 0x0000008c2f00720c */ /* 0x000fc60003f66270 */
[----:B--2---:R2:W-:Y:S10]  /*9ec0*/  STG.E.128 desc[UR4][R44.64], R36 ;  /* 0x000000242c007986 */ /* 0x0045f4000c101d04 */
[----:B--2---:R-:W-:-:S02]  /*9ed0*/  @!P3 SHF.R.S32.HI R37, RZ, 0x1f, R47 ;  /* 0x0000001fff25b819 */ /* 0x004fc4000001142f */
[----:B------:R-:W-:-:S04]  /*9ee0*/  @!P3 IADD3 R47, P4, P5, R96, R124, R47 ;  /* 0x0000007c602fb210 */ /* 0x000fc80007d9e02f */
[----:B------:R-:W-:Y:S02]  /*9ef0*/  @!P3 IADD3.X R37, R92, R46, R37, P4, P5 ;  /* 0x0000002e5c25b210 */ /* 0x000fe400027ea425 */
[----:B------:R-:W-:-:S04]  /*9f00*/  @!P3 LEA R36, P4, R47, R116, 0x1 ;  /* 0x000000742f24b211 */ /* 0x000fc800078808ff */
[----:B------:R-:W-:-:S05]  /*9f10*/  @!P3 LEA.HI.X R37, R47, R117, R37, 0x1, P4 ;  /* 0x000000752f25b211 */ /* 0x000fca00020f0c25 */
[----:B0-----:R0:W-:Y:S04]  /*9f20*/  @!P3 STG.E.128 desc[UR4][R36.64], R40 ;  /* 0x000000282400b986 */ /* 0x0011e8000c101d04 */
.L_x_2726:
[----:B------:R-:W-:Y:S05]  /*9f30*/  BSYNC B1 ;  /* 0x0000000000017941 */ /* 0x000fea0003800000 */
.L_x_2725:
[----:B------:R-:W-:-:S13]  /*9f40*/  ISETP.NE.AND P3, PT, R10, RZ, PT ;  /* 0x000000ff0a00720c */ /* 0x000fda0003f65270 */
[----:B------:R-:W-:Y:S05]  /*9f50*/  @!P3 BRA `(.L_x_2685) ;  /* 0x0000000c0000b947 */ /* 0x000fea0003800000 */
[----:B------:R-:W-:Y:S01]  /*9f60*/  SEL R142, R115, R142, !P1 ;  /* 0x0000008e738e7207 */ /* 0x000fe20004800000 */
[----:B------:R-:W-:Y:S01]  /*9f70*/  BSSY B1, `(.L_x_2729) ;  /* 0x000006d000017945 */ /* 0x000fe20003800000 */
[----:B------:R-:W-:Y:S02]  /*9f80*/  SHF.R.U32.HI R38, RZ, 0x3, R222 ;  /* 0x00000003ff267819 */ /* 0x000fe400000116de */
[----:B0-----:R-:W-:Y:S02]  /*9f90*/  SHF.R.S32.HI R36, RZ, 0x1f, R142 ;  /* 0x0000001fff247819 */ /* 0x001fe4000001148e */
        /* <DEDUP_REMOVED lines=10> */
[----:B------:R-:W-:Y:S02]  /*a040*/  IMAD.IADD R37, R37, 0x1, R36 ;  /* 0x0000000125257824 */ /* 0x000fe400078e0224 */
[C---:B------:R-:W-:Y:S02]  /*a050*/  IMAD R36, R17.reuse, 0x5000, R131 ;  /* 0x0000500011247824 */ /* 0x040fe400078e0283 */
[----:B------:R-:W-:Y:S02]  /*a060*/  IMAD R40, R17, 0x5000, R37 ;  /* 0x0000500011287824 */ /* 0x000fe400078e0225 */
[----:B------:R-:W-:-:S03]  /*a070*/  IMAD R36, R36, 0x2, R16 ;  /* 0x0000000224247824 */ /* 0x000fc600078e0210 */
[----:B------:R-:W-:-:S03]  /*a080*/  LEA R40, R40, R16, 0x1 ;  /* 0x0000001028287211 */ /* 0x000fc600078e08ff */
[----:B------:R-:W0:Y:S04]  /*a090*/  LDS.128 R36, [R36+0x24400] ;  /* 0x0244000024247984 */ /* 0x000e280000000c00 */
[----:B------:R-:W2:Y:S01]  /*a0a0*/  LDS.128 R40, [R40+0x24400] ;  /* 0x0244000028287984 */ /* 0x000ea20000000c00 */
[----:B------:R-:W-:Y:S05]  /*a0b0*/  @P3 BRA `(.L_x_2730) ;  /* 0x0000000400603947 */ /* 0x000fea0003800000 */
[----:B------:R-:W-:Y:S01]  /*a0c0*/  HADD2.F32 R49, -RZ, R149.H0_H0 ;  /* 0x20000095ff317230 */ /* 0x000fe20000004100 */
[----:B------:R-:W-:Y:S01]  /*a0d0*/  SHF.R.U64 R76, R76, 0x10, R77 ;  /* 0x000000104c4c7819 */ /* 0x000fe2000000124d */
[----:B--2---:R-:W-:Y:S01]  /*a0e0*/  HADD2.F32 R44, -RZ, R41.H0_H0 ;  /* 0x20000029ff2c7230 */ /* 0x004fe20000004100 */
[----:B------:R-:W-:Y:S01]  /*a0f0*/  SHF.R.U64 R68, R68, 0x10, R69 ;  /* 0x0000001044447819 */ /* 0x000fe20000001245 */
[----:B0-----:R-:W-:Y:S01]  /*a100*/  HADD2.F32 R45, -RZ, R37.H0_H0 ;  /* 0x20000025ff2d7230 */ /* 0x001fe20000004100 */
[----:B------:R-:W-:Y:S01]  /*a110*/  SHF.R.U64 R78, R78, 0x10, R79 ;  /* 0x000000104e4e7819 */ /* 0x000fe2000000124f */
[----:B------:R-:W-:Y:S02]  /*a120*/  HADD2.F32 R48, -RZ, R151.H0_H0 ;  /* 0x20000097ff307230 */ /* 0x000fe40000004100 */
[-C--:B------:R-:W-:Y:S01]  /*a130*/  FMUL.FTZ R50, R44, R49.reuse ;  /* 0x000000312c327220 */ /* 0x080fe20000410000 */
[----:B------:R-:W-:Y:S02]  /*a140*/  HADD2.F32 R149, -RZ, R149.H1_H1 ;  /* 0x30000095ff957230 */ /* 0x000fe40000004100 */
[----:B------:R-:W-:Y:S01]  /*a150*/  FMUL.FTZ R49, R45, R49 ;  /* 0x000000312d317220 */ /* 0x000fe20000410000 */
[----:B------:R-:W-:-:S02]  /*a160*/  HADD2.F32 R151, -RZ, R151.H1_H1 ;  /* 0x30000097ff977230 */ /* 0x000fc40000004100 */
        /* <DEDUP_REMOVED lines=15> */
[----:B------:R-:W-:Y:S02]  /*a260*/  HADD2.F32 R50, -RZ, R150.H0_H0 ;  /* 0x20000096ff327230 */ /* 0x000fe40000004100 */
[----:B------:R-:W-:Y:S01]  /*a270*/  FFMA.FTZ R37, R48, R37, R51 ;  /* 0x0000002530257223 */ /* 0x000fe20000010033 */
[----:B------:R-:W-:-:S02]  /*a280*/  HADD2.F32 R48, -RZ, R43.H0_H0 ;  /* 0x2000002bff307230 */ /* 0x000fc40000004100 */
[----:B------:R-:W-:Y:S01]  /*a290*/  HADD2.F32 R49, -RZ, R39.H0_H0 ;  /* 0x20000027ff317230 */ /* 0x000fe20000004100 */
[----:B------:R-:W-:Y:S01]  /*a2a0*/  F2FP.F16.F32.PACK_AB R41, R41, R45 ;  /* 0x0000002d2929723e */ /* 0x000fe200000000ff */
[----:B------:R-:W-:Y:S02]  /*a2b0*/  HADD2.F32 R51, -RZ, R153.H0_H0 ;  /* 0x20000099ff337230 */ /* 0x000fe40000004100 */
        /* <DEDUP_REMOVED lines=8> */
[----:B------:R-:W-:Y:S01]  /*a340*/  HADD2.F32 R150, -RZ, R150.H1_H1 ;  /* 0x30000096ff967230 */ /* 0x000fe20000004100 */
[----:B------:R-:W-:Y:S01]  /*a350*/  F2FP.F16.F32.PACK_AB R44, R37, R44 ;  /* 0x0000002c252c723e */ /* 0x000fe200000000ff */
[----:B------:R-:W-:-:S02]  /*a360*/  HADD2.F32 R49, -RZ, R49.H0_H0 ;  /* 0x20000031ff317230 */ /* 0x000fc40000004100 */
[----:B------:R-:W-:Y:S02]  /*a370*/  HADD2.F32 R48, -RZ, R48.H0_H0 ;  /* 0x20000030ff307230 */ /* 0x000fe40000004100 */
[----:B------:R-:W-:Y:S02]  /*a380*/  HADD2.F32 R153, -RZ, R153.H1_H1 ;  /* 0x30000099ff997230 */ /* 0x000fe40000004100 */
        /* <DEDUP_REMOVED lines=39> */
[----:B------:R-:W-:Y:S01]  /*a600*/  IMAD.MOV.U32 R39, RZ, RZ, R51 ;  /* 0x000000ffff277224 */ /* 0x000fe200078e0033 */
[----:B------:R-:W-:Y:S01]  /*a610*/  MOV R38, R43 ;  /* 0x0000002b00267202 */ /* 0x000fe20000000f00 */
[----:B------:R-:W-:Y:S02]  /*a620*/  IMAD.MOV.U32 R43, RZ, RZ, R48 ;  /* 0x000000ffff2b7224 */ /* 0x000fe400078e0030 */
[----:B------:R-:W-:-:S07]  /*a630*/  IMAD.MOV.U32 R42, RZ, RZ, R78 ;  /* 0x000000ffff2a7224 */ /* 0x000fce00078e004e */
.L_x_2730:
[----:B------:R-:W-:Y:S05]  /*a640*/  BSYNC B1 ;  /* 0x0000000000017941 */ /* 0x000fea0003800000 */
.L_x_2729:
[----:B------:R-:W-:Y:S01]  /*a650*/  IADD3 R45, P3, P4, R96, R124, R11 ;  /* 0x0000007c602d7210 */ /* 0x000fe20007c7e00b */
[----:B------:R-:W-:-:S03]  /*a660*/  ULDC.64 UR4, c[0x0][0x208] ;  /* 0x0000820000047ab9 */ /* 0x000fc60000000a00 */
[----:B------:R-:W-:Y:S02]  /*a670*/  IADD3.X R48, R92, R46, R6, P3, P4 ;  /* 0x0000002e5c307210 */ /* 0x000fe40001fe8406 */
[----:B------:R-:W-:-:S04]  /*a680*/  LEA R44, P3, R45, R116, 0x1 ;  /* 0x000000742d2c7211 */ /* 0x000fc800078608ff */
[----:B------:R-:W-:Y:S02]  /*a690*/  LEA.HI.X R45, R45, R117, R48, 0x1, P3 ;  /* 0x000000752d2d7211 */ /* 0x000fe400018f0c30 */
[----:B------:R-:W-:-:S03]  /*a6a0*/  ISETP.GE.AND P3, PT, R47, R140, PT ;  /* 0x0000008c2f00720c */ /* 0x000fc60003f66270 */
        /* <DEDUP_REMOVED lines=10> */
.L_x_2642:
[----:B------:R-:W2:Y:S02]  /*a750*/  LDL R36, [R1+0x5c] ;  /* 0x00005c0001247983 */ /* 0x000ea40000100800 */
[----:B--2---:R-:W-:-:S13]  /*a760*/  R2UR UR4, R36 ;  /* 0x00000000240472ca */ /* 0x004fda00000e0000 */
[----:B------:R-:W-:-:S06]  /*a770*/  UISETP.NE.AND UP0, UPT, UR4, 0x3, UPT ;  /* 0x000000030400788c */ /* 0x000fcc000bf05270 */
[----:B------:R-:W-:-:S13]  /*a780*/  PLOP3.LUT P2, PT, PT, PT, UP0, 0x80, 0x0 ;  /* 0x000000000000781c */ /* 0x000fda0003f4f008 */
[----:B------:R-:W-:Y:S05]  /*a790*/  @!P2 BRA `(.L_x_2731) ;  /* 0x000000000004a947 */ /* 0x000fea0003800000 */
[----:B------:R-:W-:Y:S01]  /*a7a0*/  BPT.TRAP 0x1 ;  /* 0x000000040000795c */ /* 0x000fe20000300000 */
.L_x_2731:
[----:B------:R-:W-:Y:S01]  /*a7b0*/  IMAD R0, R17, 0x8, R16 ;  /* 0x0000000811007824 */ /* 0x000fe200078e0210 */
[----:B------:R-:W-:Y:S01]  /*a7c0*/  SHF.L.U32 R114, R219, 0x1f, RZ ;  /* 0x0000001fdb727819 */ /* 0x000fe200000006ff */
[----:B------:R-:W-:Y:S01]  /*a7d0*/  IMAD R3, R24, -0x50, R2 ;  /* 0xffffffb018037824 */ /* 0x000fe200078e0202 */
[----:B------:R-:W-:Y:S02]  /*a7e0*/  BSSY B1, `(.L_x_2732) ;  /* 0x0000005000017945 */ /* 0x000fe40003800000 */
[----:B------:R-:W1:Y:S02]  /*a7f0*/  SYNCS.PHASECHK.TRANS64.TRYWAIT P3, [R0+URZ+0x38890], R114 ;  /* 0x03889072000075a7 */ /* 0x000e64000806017f */
[----:B------:R-:W-:-:S04]  /*a800*/  VIMNMX R3, R3, 0x50, PT ;  /* 0x0000005003037848 */ /* 0x000fc80003fe0100 */
[----:B------:R-:W-:Y:S01]  /*a810*/  ISETP.GE.AND P4, PT, R212, R3, PT ;  /* 0x00000003d400720c */ /* 0x000fe20003f86270 */
[----:B-1----:R-:W-:-:S12]  /*a820*/  @!P3 BRA `(.L_x_2733) ;  /* 0x000002980080b947 */ /* 0x002fd80003800000 */
.L_x_3081:
[----:B------:R-:W-:Y:S05]  /*a830*/  BSYNC B1 ;  /* 0x0000000000017941 */ /* 0x000fea0003800000 */
.L_x_2732:
[----:B------:R-:W-:Y:S04]  /*a840*/  BSSY B1, `(.L_x_2734) ;  /* 0x000000f000017945 */ /* 0x000fe80003800000 */
[----:B------:R-:W-:Y:S05]  /*a850*/  @P4 BRA `(.L_x_2735) ;  /* 0x0000000000344947 */ /* 0x000fea0003800000 */
[----:B------:R-:W-:Y:S01]  /*a860*/  ISETP.NE.AND P5, PT, R26, RZ, PT ;  /* 0x000000ff1a00720c */ /* 0x000fe20003fa5270 */
[----:B------:R-:W-:Y:S01]  /*a870*/  ULDC.64 UR4, c[0x0][0x208] ;  /* 0x0000820000047ab9 */ /* 0x000fe20000000a00 */
[----:B------:R-:W-:Y:S02]  /*a880*/  ISETP.NE.AND P4, PT, R10, RZ, PT ;  /* 0x000000ff0a00720c */ /* 0x000fe40003f85270 */
[----:B------:R-:W-:-:S09]  /*a890*/  ISETP.NE.AND P3, PT, R9, RZ, PT ;  /* 0x000000ff0900720c */ /* 0x000fd20003f65270 */
[----:B------:R-:W2:Y:S04]  /*a8a0*/  @P5 LDS.128 R36, [R4+0x24400] ;  /* 0x0244000004245984 */ /* 0x000ea80000000c00 */
[----:B0-----:R-:W0:Y:S04]  /*a8b0*/  @P3 LDS.128 R40, [R4+0x29400] ;  /* 0x0294000004283984 */ /* 0x001e280000000c00 */
[----:B--2---:R-:W-:Y:S01]  /*a8c0*/  @P5 STG.E.128 desc[UR4][R60.64], R36 ;  /* 0x000000243c005986 */ /* 0x004fe2000c101d04 */
[----:B------:R-:W-:-:S03]  /*a8d0*/  ISETP.NE.AND P5, PT, R8, RZ, PT ;  /* 0x000000ff0800720c */ /* 0x000fc60003fa5270 */
[----:B------:R-:W2:Y:S04]  /*a8e0*/  @P4 LDS.128 R36, [R4+0x26c00] ;  /* 0x026c000004244984 */ /* 0x000ea80000000c00 */
[----:B0-----:R-:W-:Y:S06]  /*a8f0*/  @P3 STG.E.128 desc[UR4][R60.64+0x100], R40 ;  /* 0x000100283c003986 */ /* 0x001fec000c101d04 */
[----:B------:R-:W0:Y:S04]  /*a900*/  @P5 LDS.128 R44, [R4+0x2bc00] ;  /* 0x02bc0000042c5984 */ /* 0x000e280000000c00 */
[----:B--2---:R2:W-:Y:S04]  /*a910*/  @P4 STG.E.128 desc[UR4][R60.64+0x80], R36 ;  /* 0x000080243c004986 */ /* 0x0045e8000c101d04 */
[----:B0-----:R2:W-:Y:S02]  /*a920*/  @P5 STG.E.128 desc[UR4][R60.64+0x180], R44 ;  /* 0x0001802c3c005986 */ /* 0x0015e4000c101d04 */
.L_x_2735:
[----:B------:R-:W-:Y:S05]  /*a930*/  BSYNC B1 ;  /* 0x0000000000017941 */ /* 0x000fea0003800000 */
.L_x_2734:
[----:B--2---:R-:W-:Y:S01]  /*a940*/  IADD3 R36, R212, 0x20, RZ ;  /* 0x00000020d4247810 */ /* 0x004fe20007ffe0ff */
[----:B------:R-:W-:Y:S03]  /*a950*/  BSSY B1, `(.L_x_2736) ;  /* 0x0000010000017945 */ /* 0x000fe60003800000 */
[----:B------:R-:W-:-:S13]  /*a960*/  ISETP.GE.AND P3, PT, R36, R3, PT ;  /* 0x000000032400720c */ /* 0x000fda0003f66270 */
        /* <DEDUP_REMOVED lines=14> */
.L_x_2737:
[----:B------:R-:W-:Y:S05]  /*aa50*/  BSYNC B1 ;  /* 0x0000000000017941 */ /* 0x000fea0003800000 */
.L_x_2736:
[----:B--2---:R-:W-:-:S05]  /*aa60*/  VIADD R36, R212, 0x40 ;  /* 0x00000040d4247836 */ /* 0x004fca0000000000 */
        /* <DEDUP_REMOVED lines=15> */
.L_x_2685:
[----:B------:R-:W-:Y:S05]  /*ab60*/  BSYNC B0 ;  /* 0x0000000000007941 */ /* 0x000fea0003800000 */
.L_x_2641:
[----:B01234-:R-:W0:Y:S01]  /*ab70*/  S2R R36, SR_TID.X ;  /* 0x0000000000247919 */ /* 0x01fe220000002100 */
[----:B------:R-:W-:Y:S01]  /*ab80*/  @!PT LDS RZ, [RZ] ;  /* 0x00000000fffff984 */ /* 0x000fe20000000800 */
[----:B------:R-:W-:Y:S01]  /*ab90*/  @!PT LDS RZ, [RZ] ;  /* 0x00000000fffff984 */ /* 0x000fe20000000800 */
[----:B------:R-:W-:Y:S01]  /*aba0*/  @!PT LDS RZ, [RZ] ;  /* 0x00000000fffff984 */ /* 0x000fe20000000800 */
[----:B------:R-:W-:Y:S01]  /*abb0*/  @!PT LDS RZ, [RZ] ;  /* 0x00000000fffff984 */ /* 0x000fe20000000800 */
[----:B------:R1:W-:Y:S06]  /*abc0*/  MEMBAR.ALL.CTA ;  /* 0x0000000000007992 */ /* 0x0003ec0000008000 */
[----:B-1----:R-:W1:Y:S01]  /*abd0*/  FENCE.VIEW.ASYNC.S ;  /* 0x00000000000073c6 */ /* 0x002e620000000000 */
[----:B------:R-:W-:Y:S05]  /*abe0*/  WARPSYNC.ALL ;  /* 0x0000000000007948 */ /* 0x000fea0003800000 */
[----:B------:R-:W-:Y:S01]  /*abf0*/  BSSY B0, `(.L_x_2738) ;  /* 0x0000009000007945 */ /* 0x000fe20003800000 */
[----:B0-----:R-:W-:Y:S01]  /*ac00*/  LOP3.LUT R36, R36, 0x7f, RZ, 0xc0, !PT ;  /* 0x0000007f24247812 */ /* 0x001fe200078ec0ff */
[----:B-1----:R0:W-:Y:S03]  /*ac10*/  BAR.SYNC.DEFER_BLOCKING R172, 0x80 ;  /* 0x000200ac0000751d */ /* 0x0021e60000010000 */
[----:B------:R-:W-:-:S13]  /*ac20*/  ISETP.NE.AND P3, PT, R36, RZ, PT ;  /* 0x000000ff2400720c */ /* 0x000fda0003f65270 */
[----:B------:R-:W-:-:S05]  /*ac30*/  @!P3 VIADD R36, R0, 0x388a0 ;  /* 0x000388a00024b836 */ /* 0x000fca0000000000 */
[----:B------:R-:W-:-:S04]  /*ac40*/  @!P3 PRMT R36, RZ, 0x654, R36 ;  /* 0x00000654ff24b816 */ /* 0x000fc80000000024 */
[----:B------:R0:W-:Y:S01]  /*ac50*/  @!P3 SYNCS.ARRIVE.TRANS64.RED.A1T0 RZ, [R36+URZ], RZ ;  /* 0x000000ff24ffb9a7 */ /* 0x0001e2000810043f */
[----:B------:R-:W-:Y:S05]  /*ac60*/  @!P2 BRA `(.L_x_2739) ;  /* 0x000000000004a947 */ /* 0x000fea0003800000 */
[----:B------:R-:W-:Y:S01]  /*ac70*/  BPT.TRAP 0x1 ;  /* 0x000000040000795c */ /* 0x000fe20000300000 */
.L_x_2739:
[----:B------:R-:W-:Y:S05]  /*ac80*/  BSYNC B0 ;  /* 0x0000000000007941 */ /* 0x000fea0003800000 */
.L_x_2738:
[----:B------:R-:W1:Y:S01]  /*ac90*/  SYNCS.PHASECHK.TRANS64.TRYWAIT P2, [R0+URZ+0x388b0], R114 ;  /* 0x0388b072000075a7 */ /* 0x000e62000804017f */
[----:B------:R-:W-:Y:S01]  /*aca0*/  ULDC.64 UR4, c[0x0][0x318] ;  /* 0x0000c60000047ab9 */ /* 0x000fe20000000a00 */
[----:B------:R-:W-:Y:S01]  /*acb0*/  ULDC.64 UR60, c[0x0][0x328] ;  /* 0x0000ca00003c7ab9 */ /* 0x000fe20000000a00 */
[----:B0-----:R-:W-:Y:S01]  /*acc0*/  IMAD.U32 R36, RZ, RZ, UR5 ;  /* 0x00000005ff247e24 */ /* 0x001fe2000f8e00ff */
[----:B------:R-:W-:Y:S01]  /*acd0*/  BSSY B0, `(.L_x_2740) ;  /* 0x0000007000007945 */ /* 0x000fe20003800000 */
[----:B------:R-:W-:Y:S01]  /*ace0*/  IMAD.U32 R37, RZ, RZ, UR4 ;  /* 0x00000004ff257e24 */ /* 0x000fe2000f8e00ff */
[----:B------:R-:W-:Y:S01]  /*acf0*/  ISETP.GE.AND P4, PT, R212, R3, PT ;  /* 0x00000003d400720c */ /* 0x000fe20003f86270 */
[----:B------:R-:W-:Y:S01]  /*ad00*/  IMAD.WIDE R48, R24, 0x50, R112 ;  /* 0x0000005018307825 */ /* 0x000fe200078e0270 */
[----:B------:R0:W-:Y:S04]  /*ad10*/  STL [R1+0x14], R36 ;  /* 0x0000142401007387 */ /* 0x0001e80000100800 */
[----:B------:R0:W-:Y:S02]  /*ad20*/  STL [R1+0x58], R37 ;  /* 0x0000582501007387 */ /* 0x0001e40000100800 */
[----:B01----:R-:W-:Y:S05]  /*ad30*/  @!P2 BRA `(.L_x_2741) ;  /* 0x000002940050a947 */ /* 0x003fea0003800000 */
.L_x_3082:
[----:B------:R-:W-:Y:S05]  /*ad40*/  BSYNC B0 ;  /* 0x0000000000007941 */ /* 0x000fea0003800000 */
.L_x_2740:
[----:B------:R-:W-:Y:S04]  /*ad50*/  BSSY B0, `(.L_x_2742) ;  /* 0x000001c000007945 */ /* 0x000fe80003800000 */
[----:B------:R-:W-:Y:S05]  /*ad60*/  @P4 BRA `(.L_x_2743) ;  /* 0x0000000000684947 */ /* 0x000fea0003800000 */
[----:B------:R-:W2:Y:S01]  /*ad70*/  LDL R37, [R1+0x58] ;  /* 0x0000580001257983 */ /* 0x000ea20000100800 */
[----:B------:R-:W-:-:S03]  /*ad80*/  ULDC UR6, c[0x0][0x2f4] ;  /* 0x0000bd0000067ab9 */ /* 0x000fc60000000800 */
[----:B------:R-:W3:Y:S01]  /*ad90*/  LDL R36, [R1+0x14] ;  /* 0x0000140001247983 */ /* 0x000ee20000100800 */
[----:B------:R-:W-:Y:S01]  /*ada0*/  ISETP.GE.AND P5, PT, R18, UR6, PT ;  /* 0x0000000612007c0c */ /* 0x000fe2000bfa6270 */
[----:B------:R-:W-:Y:S01]  /*adb0*/  IMAD R43, R49, UR60, RZ ;  /* 0x0000003c312b7c24 */ /* 0x000fe2000f8e02ff */
[----:B------:R-:W-:Y:S01]  /*adc0*/  MOV R40, R94 ;  /* 0x0000005e00287202 */ /* 0x000fe20000000f00 */
[----:B------:R-:W-:Y:S01]  /*add0*/  IMAD.MOV.U32 R41, RZ, RZ, R5 ;  /* 0x000000ffff297224 */ /* 0x000fe200078e0005 */
[----:B------:R-:W-:Y:S01]  /*ade0*/  ISETP.GE.AND P4, PT, R213, UR6, PT ;  /* 0x00000006d5007c0c */ /* 0x000fe2000bf86270 */
[C---:B------:R-:W-:Y:S02]  /*adf0*/  IMAD R43, R48.reuse, UR61, R43 ;  /* 0x0000003d302b7c24 */ /* 0x040fe4000f8e022b */
[----:B------:R-:W-:-:S04]  /*ae00*/  IMAD.WIDE.U32 R40, R48, UR60, R40 ;  /* 0x0000003c30287c25 */ /* 0x000fc8000f8e0028 */
[----:B------:R-:W-:Y:S01]  /*ae10*/  IMAD.IADD R41, R41, 0x1, R43 ;  /* 0x0000000129297824 */ /* 0x000fe200078e022b */
[----:B--2---:R-:W-:Y:S02]  /*ae20*/  R2UR UR4, R37 ;  /* 0x00000000250472ca */ /* 0x004fe400000e0000 */
[----:B---3--:R-:W-:Y:S02]  /*ae30*/  R2UR UR7, R36 ;  /* 0x00000000240772ca */ /* 0x008fe400000e0000 */
[----:B------:R-:W1:Y:S09]  /*ae40*/  @!P5 LDS.128 R36, [R4+0x400] ;  /* 0x000400000424d984 */ /* 0x000e720000000c00 */
[----:B------:R-:W-:Y:S01]  /*ae50*/  LEA R50, P2, R40, UR4, 0x1 ;  /* 0x0000000428327c11 */ /* 0x000fe2000f8408ff */
[----:B------:R-:W-:-:S03]  /*ae60*/  ULDC.64 UR4, c[0x0][0x208] ;  /* 0x0000820000047ab9 */ /* 0x000fc60000000a00 */
[----:B------:R-:W-:Y:S02]  /*ae70*/  LEA.HI.X R51, R40, UR7, R41, 0x1, P2 ;  /* 0x0000000728337c11 */ /* 0x000fe400090f0c29 */
[----:B------:R-:W-:-:S13]  /*ae80*/  ISETP.GE.AND P2, PT, R220, UR6, PT ;  /* 0x00000006dc007c0c */ /* 0x000fda000bf46270 */
[----:B------:R-:W2:Y:S04]  /*ae90*/  @!P2 LDS.128 R40, [R4+0x5400] ;  /* 0x005400000428a984 */ /* 0x000ea80000000c00 */
[----:B-1----:R-:W-:Y:S01]  /*aea0*/  @!P5 STG.E.128 desc[UR4][R50.64], R36 ;  /* 0x000000243200d986 */ /* 0x002fe2000c101d04 */
[----:B------:R-:W-:-:S03]  /*aeb0*/  ISETP.GE.AND P5, PT, R221, UR6, PT ;  /* 0x00000006dd007c0c */ /* 0x000fc6000bfa6270 */
[----:B------:R-:W1:Y:S10]  /*aec0*/  @!P4 LDS.128 R36, [R4+0x2c00] ;  /* 0x002c00000424c984 */ /* 0x000e740000000c00 */
[----:B------:R-:W3:Y:S04]  /*aed0*/  @!P5 LDS.128 R44, [R4+0x7c00] ;  /* 0x007c0000042cd984 */ /* 0x000ee80000000c00 */
[----:B--2---:R2:W-:Y:S04]  /*aee0*/  @!P2 STG.E.128 desc[UR4][R50.64+0x100], R40 ;  /* 0x000100283200a986 */ /* 0x0045e8000c101d04 */
[----:B-1----:R2:W-:Y:S04]  /*aef0*/  @!P4 STG.E.128 desc[UR4][R50.64+0x80], R36 ;  /* 0x000080243200c986 */ /* 0x0025e8000c101d04 */
[----:B---3--:R2:W-:Y:S02]  /*af00*/  @!P5 STG.E.128 desc[UR4][R50.64+0x180], R44 ;  /* 0x0001802c3200d986 */ /* 0x0085e4000c101d04 */
.L_x_2743:
[----:B------:R-:W-:Y:S05]  /*af10*/  BSYNC B0 ;  /* 0x0000000000007941 */ /* 0x000fea0003800000 */
.L_x_2742:
[----:B--2---:R-:W2:Y:S04]  /*af20*/  LDL R38, [R1+0x58] ;  /* 0x0000580001267983 */ /* 0x004ea80000100800 */
[----:B------:R-:W3:Y:S01]  /*af30*/  LDL R37, [R1+0x14] ;  /* 0x0000140001257983 */ /* 0x000ee20000100800 */
[----:B------:R-:W-:Y:S01]  /*af40*/  VIADD R36, R212, 0x20 ;  /* 0x00000020d4247836 */ /* 0x000fe20000000000 */
[----:B------:R-:W-:Y:S04]  /*af50*/  BSSY B0, `(.L_x_2744) ;  /* 0x000001f000007945 */ /* 0x000fe80003800000 */
[----:B------:R-:W-:Y:S01]  /*af60*/  ISETP.GE.AND P2, PT, R36, R3, PT ;  /* 0x000000032400720c */ /* 0x000fe20003f46270 */
[----:B--2---:R-:W-:Y:S01]  /*af70*/  IMAD.MOV.U32 R53, RZ, RZ, R38 ;  /* 0x000000ffff357224 */ /* 0x004fe200078e0026 */
[----:B---3--:R-:W-:-:S11]  /*af80*/  MOV R52, R37 ;  /* 0x0000002500347202 */ /* 0x008fd60000000f00 */
[----:B------:R-:W-:Y:S05]  /*af90*/  @P2 BRA `(.L_x_2745) ;  /* 0x0000000000682947 */ /* 0x000fea0003800000 */
[----:B------:R-:W-:Y:S01]  /*afa0*/  ULDC UR6, c[0x0][0x2f4] ;  /* 0x0000bd0000067ab9 */ /* 0x000fe20000000800 */
[----:B------:R-:W-:Y:S01]  /*afb0*/  IADD3 R43, P4, R48, 0x20, RZ ;  /* 0x00000020302b7810 */ /* 0x000fe20007f9e0ff */
[----:B------:R-:W-:Y:S01]  /*afc0*/  IMAD.MOV.U32 R41, RZ, RZ, R5 ;  /* 0x000000ffff297224 */ /* 0x000fe200078e0005 */
[----:B------:R-:W-:Y:S02]  /*afd0*/  ISETP.GE.AND P2, PT, R18, UR6, PT ;  /* 0x0000000612007c0c */ /* 0x000fe4000bf46270 */
[----:B------:R-:W-:Y:S01]  /*afe0*/  R2UR UR4, R53 ;  /* 0x00000000350472ca */ /* 0x000fe200000e0000 */
[----:B------:R-:W-:Y:S01]  /*aff0*/  IMAD.X R40, RZ, RZ, R49, P4 ;  /* 0x000000ffff287224 */ /* 0x000fe200020e0631 */
[----:B------:R-:W-:Y:S02]  /*b000*/  R2UR UR7, R52 ;  /* 0x00000000340772ca */ /* 0x000fe400000e0000 */
[----:B------:R-:W-:Y:S01]  /*b010*/  ISETP.GE.AND P5, PT, R213, UR6, PT ;  /* 0x00000006d5007c0c */ /* 0x000fe2000bfa6270 */
[----:B------:R-:W-:-:S02]  /*b020*/  IMAD R42, R40, UR60, RZ ;  /* 0x0000003c282a7c24 */ /* 0x000fc4000f8e02ff */
[----:B------:R-:W-:-:S04]  /*b030*/  IMAD.MOV.U32 R40, RZ, RZ, R94 ;  /* 0x000000ffff287224 */ /* 0x000fc800078e005e */
[----:B------:R-:W1:Y:S01]  /*b040*/  @!P2 LDS.128 R36, [R4+0x1400] ;  /* 0x001400000424a984 */ /* 0x000e620000000c00 */
[----:B------:R-:W-:-:S04]  /*b050*/  IMAD.WIDE.U32 R40, R43, UR60, R40 ;  /* 0x0000003c2b287c25 */ /* 0x000fc8000f8e0028 */
[----:B------:R-:W-:Y:S01]  /*b060*/  IMAD R43, R43, UR61, R42 ;  /* 0x0000003d2b2b7c24 */ /* 0x000fe2000f8e022a */
[----:B------:R-:W-:Y:S01]  /*b070*/  LEA R50, P4, R40, UR4, 0x1 ;  /* 0x0000000428327c11 */ /* 0x000fe2000f8808ff */
[----:B------:R-:W-:Y:S02]  /*b080*/  ULDC.64 UR4, c[0x0][0x208] ;  /* 0x0000820000047ab9 */ /* 0x000fe40000000a00 */
[----:B------:R-:W-:-:S05]  /*b090*/  IMAD.IADD R41, R41, 0x1, R43 ;  /* 0x0000000129297824 */ /* 0x000fca00078e022b */
        /* <DEDUP_REMOVED lines=10> */
.L_x_2745:
[----:B------:R-:W-:Y:S05]  /*b140*/  BSYNC B0 ;  /* 0x0000000000007941 */ /* 0x000fea0003800000 */
.L_x_2744:
[----:B--2---:R-:W-:Y:S01]  /*b150*/  IADD3 R36, R212, 0x40, RZ ;  /* 0x00000040d4247810 */ /* 0x004fe20007ffe0ff */
[----:B------:R-:W-:Y:S03]  /*b160*/  BSSY B0, `(.L_x_2746) ;  /* 0x000001d000007945 */ /* 0x000fe60003800000 */
[----:B------:R-:W-:-:S13]  /*b170*/  ISETP.GE.AND P2, PT, R36, R3, PT ;  /* 0x000000032400720c */ /* 0x000fda0003f46270 */
[----:B------:R-:W-:Y:S05]  /*b180*/  @P2 BRA `(.L_x_2747) ;  /* 0x0000000000682947 */ /* 0x000fea0003800000 */
[----:B------:R-:W-:Y:S01]  /*b190*/  ULDC UR6, c[0x0][0x2f4] ;  /* 0x0000bd0000067ab9 */ /* 0x000fe20000000800 */
[----:B------:R-:W-:Y:S01]  /*b1a0*/  IADD3 R3, P4, R48, 0x40, RZ ;  /* 0x0000004030037810 */ /* 0x000fe20007f9e0ff */
[----:B------:R-:W-:Y:S01]  /*b1b0*/  IMAD.MOV.U32 R40, RZ, RZ, R94 ;  /* 0x000000ffff287224 */ /* 0x000fe200078e005e */
[----:B------:R-:W-:Y:S01]  /*b1c0*/  ISETP.GE.AND P2, PT, R18, UR6, PT ;  /* 0x0000000612007c0c */ /* 0x000fe2000bf46270 */
[----:B------:R-:W-:Y:S01]  /*b1d0*/  IMAD.MOV.U32 R41, RZ, RZ, R5 ;  /* 0x000000ffff297224 */ /* 0x000fe200078e0005 */
[----:B------:R-:W-:Y:S01]  /*b1e0*/  R2UR UR4, R53 ;  /* 0x00000000350472ca */ /* 0x000fe200000e0000 */
[----:B------:R-:W-:Y:S01]  /*b1f0*/  IMAD.X R48, RZ, RZ, R49, P4 ;  /* 0x000000ffff307224 */ /* 0x000fe200020e0631 */
[----:B------:R-:W-:Y:S01]  /*b200*/  R2UR UR7, R52 ;  /* 0x00000000340772ca */ /* 0x000fe200000e0000 */
[----:B------:R-:W-:Y:S01]  /*b210*/  IMAD.WIDE.U32 R40, R3, UR60, R40 ;  /* 0x0000003c03287c25 */ /* 0x000fe2000f8e0028 */
[----:B------:R-:W-:-:S03]  /*b220*/  ISETP.GE.AND P5, PT, R213, UR6, PT ;  /* 0x00000006d5007c0c */ /* 0x000fc6000bfa6270 */
[----:B------:R-:W-:-:S04]  /*b230*/  IMAD R48, R48, UR60, RZ ;  /* 0x0000003c30307c24 */ /* 0x000fc8000f8e02ff */
[----:B------:R-:W1:Y:S01]  /*b240*/  @!P2 LDS.128 R36, [R4+0x2400] ;  /* 0x002400000424a984 */ /* 0x000e620000000c00 */
[----:B------:R-:W-:Y:S01]  /*b250*/  IMAD R3, R3, UR61, R48 ;  /* 0x0000003d03037c24 */ /* 0x000fe2000f8e0230 */
[----:B------:R-:W-:Y:S01]  /*b260*/  LEA R48, P4, R40, UR4, 0x1 ;  /* 0x0000000428307c11 */ /* 0x000fe2000f8808ff */
[----:B------:R-:W-:Y:S02]  /*b270*/  ULDC.64 UR4, c[0x0][0x208] ;  /* 0x0000820000047ab9 */ /* 0x000fe40000000a00 */
[----:B------:R-:W-:-:S05]  /*b280*/  IMAD.IADD R3, R41, 0x1, R3 ;  /* 0x0000000129037824 */ /* 0x000fca00078e0203 */
[----:B------:R-:W-:Y:S02]  /*b290*/  LEA.HI.X R49, R40, UR7, R3, 0x1, P4 ;  /* 0x0000000728317c11 */ /* 0x000fe4000a0f0c03 */
[----:B------:R-:W-:Y:S01]  /*b2a0*/  ISETP.GE.AND P4, PT, R220, UR6, PT ;  /* 0x00000006dc007c0c */ /* 0x000fe2000bf86270 */
[----:B------:R-:W2:Y:S04]  /*b2b0*/  @!P5 LDS.128 R40, [R4+0x4c00] ;  /* 0x004c00000428d984 */ /* 0x000ea80000000c00 */
[----:B-1----:R-:W-:Y:S01]  /*b2c0*/  @!P2 STG.E.128 desc[UR4][R48.64], R36 ;  /* 0x000000243000a986 */ /* 0x002fe2000c101d04 */
[----:B------:R-:W-:-:S07]  /*b2d0*/  ISETP.GE.AND P2, PT, R221, UR6, PT ;  /* 0x00000006dd007c0c */ /* 0x000fce000bf46270 */
[----:B------:R-:W1:Y:S04]  /*b2e0*/  @!P4 LDS.128 R36, [R4+0x7400] ;  /* 0x007400000424c984 */ /* 0x000e680000000c00 */
[----:B--2---:R-:W-:Y:S04]  /*b2f0*/  @!P5 STG.E.128 desc[UR4][R48.64+0x80], R40 ;  /* 0x000080283000d986 */ /* 0x004fe8000c101d04 */
[----:B------:R-:W2:Y:S04]  /*b300*/  @!P2 LDS.128 R44, [R4+0x9c00] ;  /* 0x009c0000042ca984 */ /* 0x000ea80000000c00 */
[----:B-1----:R1:W-:Y:S04]  /*b310*/  @!P4 STG.E.128 desc[UR4][R48.64+0x100], R36 ;  /* 0x000100243000c986 */ /* 0x0023e8000c101d04 */
[----:B--2---:R1:W-:Y:S02]  /*b320*/  @!P2 STG.E.128 desc[UR4][R48.64+0x180], R44 ;  /* 0x0001802c3000a986 */ /* 0x0043e4000c101d04 */
.L_x_2747:
[----:B------:R-:W-:Y:S05]  /*b330*/  BSYNC B0 ;  /* 0x0000000000007941 */ /* 0x000fea0003800000 */
.L_x_2746:
[----:B------:R-:W2:Y:S01]  /*b340*/  LDL R3, [R1+0x10] ;  /* 0x0000100001037983 */ /* 0x000ea20000100800 */
[----:B0-----:R-:W-:Y:S01]  /*b350*/  @!P3 IADD3 R0, R0, 0x388c0, RZ ;  /* 0x000388c00000b810 */ /* 0x001fe20007ffe0ff */
[----:B------:R-:W-:Y:S01]  /*b360*/  VIADD R17, R17, 0x1 ;  /* 0x0000000111117836 */ /* 0x000fe20000000000 */
[----:B------:R-:W-:Y:S01]  /*b370*/  PLOP3.LUT P2, PT, PT, PT, PT, 0x8, 0x0 ;  /* 0x000000000000781c */ /* 0x000fe20003f4e170 */
[----:B------:R-:W-:Y:S01]  /*b380*/  @!PT LDS RZ, [RZ] ;  /* 0x00000000fffff984 */ /* 0x000fe20000000800 */
[----:B------:R-:W-:Y:S01]  /*b390*/  @!PT LDS RZ, [RZ] ;  /* 0x00000000fffff984 */ /* 0x000fe20000000800 */
[----:B------:R-:W-:Y:S01]  /*b3a0*/  @!PT LDS RZ, [RZ] ;  /* 0x00000000fffff984 */ /* 0x000fe20000000800 */
[----:B------:R-:W-:Y:S01]  /*b3b0*/  @!PT LDS RZ, [RZ] ;  /* 0x00000000fffff984 */ /* 0x000fe20000000800 */
[----:B------:R0:W-:Y:S06]  /*b3c0*/  MEMBAR.ALL.CTA ;  /* 0x0000000000007992 */ /* 0x0001ec0000008000 */
[----:B0-----:R-:W0:Y:S01]  /*b3d0*/  FENCE.VIEW.ASYNC.S ;  /* 0x00000000000073c6 */ /* 0x001e220000000000 */
[----:B------:R-:W-:Y:S01]  /*b3e0*/  @!P3 PRMT R0, RZ, 0x654, R0 ;  /* 0x00000654ff00b816 */ /* 0x000fe20000000000 */
[----:B0-----:R0:W-:Y:S06]  /*b3f0*/  BAR.SYNC.DEFER_BLOCKING R172, 0x80 ;  /* 0x000200ac0000751d */ /* 0x0011ec0000010000 */
[----:B------:R3:W-:Y:S01]  /*b400*/  @!P3 SYNCS.ARRIVE.TRANS64.RED.A1T0 RZ, [R0+URZ], RZ ;  /* 0x000000ff00ffb9a7 */ /* 0x0007e2000810043f */
[----:B------:R-:W-:-:S04]  /*b410*/  ISETP.NE.AND P3, PT, R17, 0x2, PT ;  /* 0x000000021100780c */ /* 0x000fc80003f65270 */
[----:B------:R-:W-:Y:S02]  /*b420*/  SEL R17, R17, RZ, P3 ;  /* 0x000000ff11117207 */ /* 0x000fe40001800000 */
[----:B---3--:R-:W-:-:S04]  /*b430*/  SEL R0, RZ, 0x1, P3 ;  /* 0x00000001ff007807 */ /* 0x008fc80001800000 */
[----:B------:R-:W-:Y:S02]  /*b440*/  LOP3.LUT R219, R219, R0, RZ, 0x3c, !PT ;  /* 0x00000000dbdb7212 */ /* 0x000fe400078e3cff */
[----:B--2---:R-:W-:-:S13]  /*b450*/  LOP3.LUT P4, RZ, R3, 0x2, RZ, 0xc0, !PT ;  /* 0x0000000203ff7812 */ /* 0x004fda000788c0ff */
[----:B0-----:R-:W-:Y:S05]  /*b460*/  @P4 BRA `(.L_x_2748) ;  /* 0xffffff78009c4947 */ /* 0x001fea000383ffff */
.L_x_2636:
[----:B------:R-:W0:Y:S01]  /*b470*/  LDC R0, c[0x0][0x448] ;  /* 0x00011200ff007b82 */ /* 0x000e220000000800 */
[----:B------:R-:W-:Y:S01]  /*b480*/  BSSY B0, `(.L_x_2749) ;  /* 0x0000011000007945 */ /* 0x000fe20003800000 */
[----:B0-----:R-:W-:Y:S01]  /*b490*/  ISETP.NE.AND P0, PT, R0, 0x1, PT ;  /* 0x000000010000780c */ /* 0x001fe20003f05270 */
[----:B------:R-:W-:-:S12]  /*b4a0*/  VIADD R0, R230, 0x7f ;  /* 0x0000007fe6007836 */ /* 0x000fd80000000000 */
[----:B------:R-:W0:Y:S08]  /*b4b0*/  @P0 LDC R3, c[0x0][0x44c] ;  /* 0x00011300ff030b82 */ /* 0x000e300000000800 */
[----:B------:R-:W2:Y:S01]  /*b4c0*/  @P0 LDC R2, c[0x0][0x450] ;  /* 0x00011400ff020b82 */ /* 0x000ea20000000800 */
[----:B0-----:R-:W-:-:S05]  /*b4d0*/  @P0 IMAD.HI.U32 R3, R0, R3, RZ ;  /* 0x0000000300030227 */ /* 0x001fca00078e00ff */
[----:B--2---:R-:W-:Y:S01]  /*b4e0*/  @P0 SHF.R.U32.HI R0, RZ, R2, R3 ;  /* 0x00000002ff000219 */ /* 0x004fe20000011603 */
[----:B------:R-:W-:-:S04]  /*b4f0*/  IMAD.MOV.U32 R2, RZ, RZ, RZ ;  /* 0x000000ffff027224 */ /* 0x000fc800078e00ff */
[----:B------:R-:W-:-:S04]  /*b500*/  IMAD.IADD R0, R143, 0x1, R0 ;  /* 0x000000018f007824 */ /* 0x000fc800078e0200 */
[----:B------:R-:W-:-:S05]  /*b510*/  IMAD.HI R0, R0, 0x66666667, RZ ;  /* 0x6666666700007827 */ /* 0x000fca00078e02ff */
[----:B------:R-:W-:-:S04]  /*b520*/  SHF.R.U32.HI R3, RZ, 0x1f, R0 ;  /* 0x0000001fff037819 */ /* 0x000fc80000011600 */
[----:B------:R-:W-:-:S04]  /*b530*/  LEA.HI.SX32 R3, R0, R3, 0x1b ;  /* 0x0000000300037211 */ /* 0x000fc800078fdaff */
[----:B------:R-:W-:-:S04]  /*b540*/  VIMNMX R144, R144, R3, PT ;  /* 0x0000000390907248 */ /* 0x000fc80003fe0100 */
[----:B------:R-:W-:Y:S01]  /*b550*/  ISETP.GE.AND P0, PT, R144, 0x1, PT ;  /* 0x000000019000780c */ /* 0x000fe20003f06270 */
[----:B------:R-:W-:-:S12]  /*b560*/  @P2 BRA `(.L_x_2750) ;  /* 0x0000000000082947 */ /* 0x000fd80003800000 */
[----:B------:R-:W0:Y:S02]  /*b570*/  FENCE.VIEW.ASYNC.G ;  /* 0x00000000000073c6 */ /* 0x000e240000000100 */
[----:B0-----:R-:W-:Y:S06]  /*b580*/  BAR.ARV 0xc, 0x180 ;  /* 0x0306000000007b1d */ /* 0x001fec0000002000 */
.L_x_2750:
[----:B------:R-:W-:Y:S05]  /*b590*/  BSYNC B0 ;  /* 0x0000000000007941 */ /* 0x000fea0003800000 */
.L_x_2749:
[----:B------:R-:W-:Y:S04]  /*b5a0*/  BSSY B0, `(.L_x_2751) ;  /* 0x0000021000007945 */ /* 0x000fe80003800000 */
        /* <DEDUP_REMOVED lines=8> */
[----:B------:R-:W-:-:S05]  /*b630*/  IABS R8, R9 ;  /* 0x0000000900087213 */ /* 0x000fca0000000000 */
[----:B------:R-:W-:Y:S02]  /*b640*/  IMAD.MOV R8, RZ, RZ, -R8 ;  /* 0x000000ffff087224 */ /* 0x000fe400078e0a08 */
[----:B0-----:R-:W0:Y:S02]  /*b650*/  MUFU.RCP R4, R4 ;  /* 0x0000000400047308 */ /* 0x001e240000001000 */
[----:B0-----:R-:W-:Y:S02]  /*b660*/  IADD3 R2, R4, 0xffffffe, RZ ;  /* 0x0ffffffe04027810 */ /* 0x001fe40007ffe0ff */
[----:B------:R-:W-:-:S04]  /*b670*/  IABS R4, R0 ;  /* 0x0000000000047213 */ /* 0x000fc80000000000 */
[----:B------:R0:W2:Y:S01]  /*b680*/  F2I.FTZ.U32.TRUNC.NTZ R3, R2 ;  /* 0x0000000200037305 */ /* 0x0000a2000021f000 */
[----:B------:R-:W-:-:S04]  /*b690*/  LOP3.LUT R0, R0, R9, RZ, 0x3c, !PT ;  /* 0x0000000900007212 */ /* 0x000fc800078e3cff */
[----:B------:R-:W-:Y:S01]  /*b6a0*/  ISETP.GE.AND P2, PT, R0, RZ, PT ;  /* 0x000000ff0000720c */ /* 0x000fe20003f46270 */
[----:B0-----:R-:W-:Y:S02]  /*b6b0*/  IMAD.MOV.U32 R2, RZ, RZ, RZ ;  /* 0x000000ffff027224 */ /* 0x001fe400078e00ff */
[----:B--2---:R-:W-:-:S04]  /*b6c0*/  IMAD.MOV R6, RZ, RZ, -R3 ;  /* 0x000000ffff067224 */ /* 0x004fc800078e0a03 */
        /* <DEDUP_REMOVED lines=11> */
[----:B------:R-:W-:-:S04]  /*b780*/  IMAD.MOV.U32 R2, RZ, RZ, R3 ;  /* 0x000000ffff027224 */ /* 0x000fc800078e0003 */
[----:B------:R-:W-:Y:S01]  /*b790*/  @!P2 IMAD.MOV R2, RZ, RZ, -R2 ;  /* 0x000000ffff02a224 */ /* 0x000fe200078e0a02 */
[----:B------:R-:W-:-:S07]  /*b7a0*/  @!P1 LOP3.LUT R2, RZ, R9, RZ, 0x33, !PT ;  /* 0x00000009ff029212 */ /* 0x000fce00078e33ff */
.L_x_2752:
[----:B------:R-:W-:Y:S05]  /*b7b0*/  BSYNC B0 ;  /* 0x0000000000007941 */ /* 0x000fea0003800000 */
.L_x_2751:
[----:B------:R-:W2:Y:S01]  /*b7c0*/  LDL R0, [R1+0x84] ;  /* 0x0000840001007983 */ /* 0x000ea20000100800 */
[----:B------:R-:W-:Y:S01]  /*b7d0*/  PLOP3.LUT P0, PT, PT, PT, PT, 0x80, 0x0 ;  /* 0x000000000000781c */ /* 0x000fe20003f0f070 */
[----:B------:R-:W-:Y:S01]  /*b7e0*/  IMAD.MOV.U32 R154, RZ, RZ, RZ ;  /* 0x000000ffff9a7224 */ /* 0x000fe200078e00ff */
[----:B------:R-:W-:Y:S02]  /*b7f0*/  MOV R153, RZ ;  /* 0x000000ff00997202 */ /* 0x000fe40000000f00 */
        /* <DEDUP_REMOVED lines=50> */
[----:B-1----:R-:W-:Y:S02]  /*bb20*/  CS2R R48, SRZ ;  /* 0x0000000000307805 */ /* 0x002fe4000001ff00 */
        /* <DEDUP_REMOVED lines=50> */
.L_x_2754:
        /* <DEDUP_REMOVED lines=13> */
.L_x_2758:
[----:B-1----:R1:W2:Y:S02]  /*bf20*/  SYNCS.PHASECHK.TRANS64.TRYWAIT P0, [R16+URZ+0x38800], R3 ;  /* 0x03880003100075a7 */ /* 0x0022a4000800017f */
[----:B--2---:R-:W-:Y:S05]  /*bf30*/  @!P0 NANOSLEEP.SYNCS 0x989680 ;  /* 0x009896800000895d */ /* 0x004fea0003900000 */
[----:B------:R-:W2:Y:S02]  /*bf40*/  @!P0 SYNCS.PHASECHK.TRANS64 P0, [R16+URZ+0x38800], R3 ;  /* 0x03880003100085a7 */ /* 0x000ea4000800007f */
[----:B--2---:R-:W-:Y:S05]  /*bf50*/  @!P0 BRA `(.L_x_2758) ;  /* 0xfffffffc00f08947 */ /* 0x004fea000383ffff */
.L_x_2757:
[----:B------:R-:W-:Y:S05]  /*bf60*/  BSYNC B0 ;  /* 0x0000000000007941 */ /* 0x000fea0003800000 */
.L_x_2756:
[----:B------:R-:W-:Y:S05]  /*bf70*/  BRA `(.L_x_2759) ;  /* 0x0000009400707947 */ /* 0x000fea0003800000 */
.L_x_2755:
[----:B------:R-:W2:Y:S01]  /*bf80*/  LDL R0, [R1+0x8c] ;  /* 0x00008c0001007983 */ /* 0x000ea20000100800 */
[----:B------:R-:W-:Y:S01]  /*bf90*/  ULDC.64 UR6, c[0x0][0x408] ;  /* 0x0001020000067ab9 */ /* 0x000fe20000000a00 */
[----:B--2---:R-:W-:Y:S02]  /*bfa0*/  R2UR UR4, R0 ;  /* 0x00000000000472ca */ /* 0x004fe400000e0000 */
[----:B-----5:R-:W-:-:S05]  /*bfb0*/  SHF.R.S32.HI R0, RZ, 0x1f, R152 ;  /* 0x0000001fff007819 */ /* 0x020fca0000011498 */
[----:B------:R-:W-:-:S04]  /*bfc0*/  IMAD R5, R0, UR6, RZ ;  /* 0x0000000600057c24 */ /* 0x000fc8000f8e02ff */
[----:B------:R-:W-:Y:S02]  /*bfd0*/  IMAD R5, R152, UR7, R5 ;  /* 0x0000000798057c24 */ /* 0x000fe4000f8e0205 */
[----:B------:R-:W-:-:S03]  /*bfe0*/  ULOP3.LUT UP0, URZ, UR4, 0x3ff, URZ, 0xc0, !UPT ;  /* 0x000003ff043f7892 */ /* 0x000fc6000f80c03f */
[----:B------:R-:W-:Y:S02]  /*bff0*/  ULDC.64 UR4, c[0x0][0x3f8] ;  /* 0x0000fe0000047ab9 */ /* 0x000fe40000000a00 */
[----:B------:R-:W-:Y:S01]  /*c000*/  IMAD R3, R0, UR4, RZ ;  /* 0x0000000400037c24 */ /* 0x000fe2000f8e02ff */
[----:B------:R-:W-:Y:S01]  /*c010*/  PLOP3.LUT P0, PT, PT, PT, UP0, 0x80, 0x0 ;  /* 0x000000000000781c */ /* 0x000fe20003f0f008 */
[----:B------:R-:W-:-:S04]  /*c020*/  IMAD.WIDE.U32 R24, R152, UR4, RZ ;  /* 0x0000000498187c25 */ /* 0x000fc8000f8e00ff */
[C---:B------:R-:W-:Y:S02]  /*c030*/  IMAD R3, R152.reuse, UR5, R3 ;  /* 0x0000000598037c24 */ /* 0x040fe4000f8e0203 */
[----:B------:R-:W-:-:S04]  /*c040*/  IMAD.WIDE.U32 R152, R152, UR6, RZ ;  /* 0x0000000698987c25 */ /* 0x000fc8000f8e00ff */
[----:B------:R-:W-:Y:S01]  /*c050*/  IMAD.IADD R73, R3, 0x1, R25 ;  /* 0x0000000103497824 */ /* 0x000fe200078e0219 */
[----:B------:R-:W-:Y:S01]  /*c060*/  IADD3 R27, R5, R153, RZ ;  /* 0x00000099051b7210 */ /* 0x000fe20007ffe0ff */
[----:B------:R-:W-:Y:S06]  /*c070*/  @!P0 BRA `(.L_x_2760) ;  /* 0x0000000000408947 */ /* 0x000fec0003800000 */
        /* <DEDUP_REMOVED lines=15> */
[----:B0-----:R-:W-:Y:S05]  /*c170*/  CALL.ABS.NOINC R14 ;  /* 0x000000000e007343 */ /* 0x001fea0003c00000 */
.L_x_2760:
[----:B------:R-:W-:Y:S01]  /*c180*/  ULDC.U8 UR4, c[0x0][0x410] ;  /* 0x0001040000047ab9 */ /* 0x000fe20000000000 */
[----:B------:R-:W-:Y:S01]  /*c190*/  IADD3 R0, R212, R230, RZ ;  /* 0x000000e6d4007210 */ /* 0x000fe20007ffe0ff */
[----:B------:R-:W-:Y:S01]  /*c1a0*/  BSSY B0, `(.L_x_2761) ;  /* 0x0000931000007945 */ /* 0x000fe20003800000 */
[----:B------:R-:W-:-:S03]  /*c1b0*/  ISETP.NE.AND P0, PT, RZ, UR4, PT ;  /* 0x00000004ff007c0c */ /* 0x000fc6000bf05270 */
[----:B------:R-:W-:-:S10]  /*c1c0*/  IMAD R3, R237, 0x20, R0 ;  /* 0x00000020ed037824 */ /* 0x000fd400078e0200 */
[----:B------:R-:W-:Y:S05]  /*c1d0*/  @!P0 BRA `(.L_x_2762) ;  /* 0x00000048002c8947 */ /* 0x000fea0003800000 */
[----:B------:R-:W0:Y:S01]  /*c1e0*/  LDC R21, c[0x0][0x448] ;  /* 0x00011200ff157b82 */ /* 0x000e220000000800 */
[----:B------:R-:W-:Y:S01]  /*c1f0*/  ULDC.64 UR4, c[0x0][0x3f8] ;  /* 0x0000fe0000047ab9 */ /* 0x000fe20000000a00 */
[----:B------:R-:W-:Y:S01]  /*c200*/  ULDC.64 UR6, c[0x0][0x408] ;  /* 0x0001020000067ab9 */ /* 0x000fe20000000a00 */
[----:B------:R-:W-:Y:S01]  /*c210*/  MOV R7, R27 ;  /* 0x0000001b00077202 */ /* 0x000fe20000000f00 */
        /* <DEDUP_REMOVED lines=12> */
[----:B------:R-:W-:-:S04]  /*c2e0*/  IMAD.WIDE.U32 R4, R3, UR4, R4 ;  /* 0x0000000403047c25 */ /* 0x000fc8000f8e0004 */
[C---:B------:R-:W-:Y:S01]  /*c2f0*/  IMAD R9, R3.reuse, UR5, R10 ;  /* 0x0000000503097c24 */ /* 0x040fe2000f8e020a */
[----:B------:R-:W-:Y:S01]  /*c300*/  ULDC.64 UR4, c[0x0][0x3e8] ;  /* 0x0000fa0000047ab9 */ /* 0x000fe20000000a00 */
[----:B------:R-:W-:Y:S01]  /*c310*/  IMAD R33, R3, UR7, R8 ;  /* 0x0000000703217c24 */ /* 0x000fe2000f8e0208 */
[----:B------:R-:W-:Y:S01]  /*c320*/  ULDC.64 UR6, c[0x0][0x400] ;  /* 0x0001000000067ab9 */ /* 0x000fe20000000a00 */
[----:B------:R-:W-:Y:S01]  /*c330*/  IMAD.IADD R3, R5, 0x1, R9 ;  /* 0x0000000105037824 */ /* 0x000fe200078e0209 */
[----:B------:R-:W-:Y:S01]  /*c340*/  LEA R30, P0, R4, UR4, 0x1 ;  /* 0x00000004041e7c11 */ /* 0x000fe2000f8008ff */
[----:B------:R-:W-:Y:S01]  /*c350*/  IMAD.IADD R33, R7, 0x1, R33 ;  /* 0x0000000107217824 */ /* 0x000fe200078e0221 */
[----:B------:R-:W-:Y:S01]  /*c360*/  LEA R31, P1, R6, UR6, 0x1 ;  /* 0x00000006061f7c11 */ /* 0x000fe2000f8208ff */
[----:B------:R-:W-:Y:S01]  /*c370*/  UMOV UR4, 0xffffffff ;  /* 0xffffffff00047882 */ /* 0x000fe20000000000 */
[----:B------:R-:W-:Y:S02]  /*c380*/  LEA.HI.X R32, R4, UR5, R3, 0x1, P0 ;  /* 0x0000000504207c11 */ /* 0x000fe400080f0c03 */
[----:B------:R-:W-:Y:S01]  /*c390*/  LEA.HI.X R33, R6, UR7, R33, 0x1, P1 ;  /* 0x0000000706217c11 */ /* 0x000fe200088f0c21 */
[----:B------:R-:W-:Y:S08]  /*c3a0*/  BRA.DIV UR4, `(.L_x_2763) ;  /* 0x0000027e04c87947 */ /* 0x000ff0000b800000 */
[----:B------:R0:W1:Y:S04]  /*c3b0*/  SHFL.IDX PT, R7, R32, RZ, 0x181f ;  /* 0x00181fff20077589 */ /* 0x00006800000e0000 */
[----:B------:R0:W2:Y:S04]  /*c3c0*/  SHFL.IDX PT, R6, R30, RZ, 0x181f ;  /* 0x00181fff1e067589 */ /* 0x0000a800000e0000 */
[----:B------:R0:W3:Y:S04]  /*c3d0*/  SHFL.IDX PT, R9, R33, RZ, 0x181f ;  /* 0x00181fff21097589 */ /* 0x0000e800000e0000 */
[----:B------:R0:W4:Y:S02]  /*c3e0*/  SHFL.IDX PT, R8, R31, RZ, 0x181f ;  /* 0x00181fff1f087589 */ /* 0x00012400000e0000 */
.L_x_3088:
        /* <DEDUP_REMOVED lines=23> */
[C---:B------:R-:W-:Y:S01]  /*c560*/  @!P3 IMAD.SHL.U32 R21, R22.reuse, 0x2, RZ ;  /* 0x000000021615b824 */ /* 0x040fe200078e00ff */
[----:B------:R-:W-:-:S03]  /*c570*/  @!P3 SHF.L.U64.HI R4, R22, 0x1, R23 ;  /* 0x000000011604b819 */ /* 0x000fc60000010217 */
[----:B------:R-:W-:Y:S01]  /*c580*/  @!P2 IMAD.SHL.U32 R13, R215, 0x2, RZ ;  /* 0x00000002d70da824 */ /* 0x000fe200078e00ff */
[-C--:B----4-:R-:W-:Y:S02]  /*c590*/  @!P3 IADD3 R20, P4, R8, R21.reuse, RZ ;  /* 0x000000150814b210 */ /* 0x090fe40007f9e0ff */
[C---:B--2---:R-:W-:Y:S02]  /*c5a0*/  @!P3 IADD3 R24, P5, R6.reuse, R21, RZ ;  /* 0x000000150618b210 */ /* 0x044fe40007fbe0ff */
[-C--:B------:R-:W-:Y:S01]  /*c5b0*/  @!P2 IADD3 R14, P6, R6, R13.reuse, RZ ;  /* 0x0000000d060ea210 */ /* 0x080fe20007fde0ff */
[--C-:B---3--:R-:W-:Y:S02]  /*c5c0*/  @!P3 IMAD.X R21, R9, 0x1, R4.reuse, P4 ;  /* 0x000000010915b824 */ /* 0x108fe400020e0604 */
[----:B-1----:R-:W-:Y:S01]  /*c5d0*/  @!P3 IMAD.X R25, R7, 0x1, R4, P5 ;  /* 0x000000010719b824 */ /* 0x002fe200028e0604 */
[----:B------:R-:W-:Y:S02]  /*c5e0*/  @!P2 IADD3 R12, P5, R8, R13, RZ ;  /* 0x0000000d080ca210 */ /* 0x000fe40007fbe0ff */
[----:B------:R-:W-:-:S02]  /*c5f0*/  CS2R R70, SRZ ;  /* 0x0000000000467805 */ /* 0x000fc4000001ff00 */
[----:B------:R-:W-:Y:S02]  /*c600*/  CS2R R72, SRZ ;  /* 0x0000000000487805 */ /* 0x000fe4000001ff00 */
[----:B------:R-:W-:Y:S02]  /*c610*/  CS2R R66, SRZ ;  /* 0x0000000000427805 */ /* 0x000fe4000001ff00 */
[----:B------:R-:W-:Y:S02]  /*c620*/  CS2R R68, SRZ ;  /* 0x0000000000447805 */ /* 0x000fe4000001ff00 */
[----:B------:R-:W-:Y:S02]  /*c630*/  CS2R R62, SRZ ;  /* 0x00000000003e7805 */ /* 0x000fe4000001ff00 */
[----:B------:R-:W-:Y:S01]  /*c640*/  CS2R R64, SRZ ;  /* 0x0000000000407805 */ /* 0x000fe2000001ff00 */
[----:B------:R1:W5:Y:S04]  /*c650*/  @!P3 LD.E.64 R74, desc[UR6][R24.64] ;  /* 0x00000006184ab980 */ /* 0x000368000c101b00 */
[----:B------:R1:W5:Y:S01]  /*c660*/  @!P3 LD.E.64 R76, desc[UR6][R20.64] ;  /* 0x00000006144cb980 */ /* 0x000362000c101b00 */
[----:B------:R-:W-:-:S02]  /*c670*/  @!P2 SHF.L.U64.HI R34, R215, 0x1, R11 ;  /* 0x00000001d722a819 */ /* 0x000fc4000001020b */
[C---:B------:R-:W-:Y:S02]  /*c680*/  @!P1 SHF.L.U32 R11, R214.reuse, 0x1, RZ ;  /* 0x00000001d60b9819 */ /* 0x040fe400000006ff */
[----:B------:R-:W-:Y:S01]  /*c690*/  @!P1 SHF.L.U64.HI R28, R214, 0x1, R10 ;  /* 0x00000001d61c9819 */ /* 0x000fe2000001020a */
[----:B------:R-:W-:Y:S01]  /*c6a0*/  @!P2 IMAD.X R15, R7, 0x1, R34, P6 ;  /* 0x00000001070fa824 */ /* 0x000fe200030e0622 */
[-C--:B------:R-:W-:Y:S02]  /*c6b0*/  @!P1 IADD3 R10, P4, R6, R11.reuse, RZ ;  /* 0x0000000b060a9210 */ /* 0x080fe40007f9e0ff */
[C---:B------:R-:W-:Y:S01]  /*c6c0*/  @!P0 SHF.L.U64.HI R26, R217.reuse, 0x1, R5 ;  /* 0x00000001d91a8819 */ /* 0x040fe20000010205 */
[----:B------:R-:W-:Y:S01]  /*c6d0*/  @!P0 IMAD.SHL.U32 R5, R217, 0x2, RZ ;  /* 0x00000002d9058824 */ /* 0x000fe200078e00ff */
[----:B------:R-:W-:Y:S01]  /*c6e0*/  @!P1 IADD3 R4, P6, R8, R11, RZ ;  /* 0x0000000b08049210 */ /* 0x000fe20007fde0ff */
[----:B------:R-:W-:Y:S01]  /*c6f0*/  @!P1 IMAD.X R11, R7, 0x1, R28, P4 ;  /* 0x00000001070b9824 */ /* 0x000fe200020e061c */
[----:B------:R-:W-:Y:S01]  /*c700*/  @!P2 IADD3.X R13, R9, R34, RZ, P5, !PT ;  /* 0x00000022090da210 */ /* 0x000fe20002ffe4ff */
[----:B------:R1:W5:Y:S01]  /*c710*/  @!P2 LD.E.64 R70, desc[UR6][R14.64] ;  /* 0x000000060e46a980 */ /* 0x000362000c101b00 */
[----:B------:R-:W-:-:S02]  /*c720*/  @!P0 IADD3 R6, P5, R6, R5, RZ ;  /* 0x0000000506068210 */ /* 0x000fc40007fbe0ff */
[----:B------:R-:W-:Y:S01]  /*c730*/  @!P0 IADD3 R8, P4, R8, R5, RZ ;  /* 0x0000000508088210 */ /* 0x000fe20007f9e0ff */
[----:B------:R-:W-:Y:S01]  /*c740*/  @!P1 IMAD.X R5, R9, 0x1, R28, P6 ;  /* 0x0000000109059824 */ /* 0x000fe200030e061c */
[----:B------:R1:W5:Y:S01]  /*c750*/  @!P2 LD.E.64 R72, desc[UR6][R12.64] ;  /* 0x000000060c48a980 */ /* 0x000362000c101b00 */
[--C-:B------:R-:W-:Y:S02]  /*c760*/  @!P0 IMAD.X R7, R7, 0x1, R26.reuse, P5 ;  /* 0x0000000107078824 */ /* 0x100fe400028e061a */
[----:B------:R-:W-:Y:S01]  /*c770*/  @!P0 IMAD.X R9, R9, 0x1, R26, P4 ;  /* 0x0000000109098824 */ /* 0x000fe200020e061a */
[----:B------:R1:W5:Y:S04]  /*c780*/  @!P1 LD.E.64 R66, desc[UR6][R10.64] ;  /* 0x000000060a429980 */ /* 0x000368000c101b00 */
[----:B------:R1:W5:Y:S04]  /*c790*/  @!P1 LD.E.64 R68, desc[UR6][R4.64] ;  /* 0x0000000604449980 */ /* 0x000368000c101b00 */
[----:B------:R1:W5:Y:S04]  /*c7a0*/  @!P0 LD.E.64 R62, desc[UR6][R6.64] ;  /* 0x00000006063e8980 */ /* 0x000368000c101b00 */
[----:B------:R1:W5:Y:S02]  /*c7b0*/  @!P0 LD.E.64 R64, desc[UR6][R8.64] ;  /* 0x0000000608408980 */ /* 0x000364000c101b00 */
.L_x_2765:
[----:B------:R-:W-:Y:S05]  /*c7c0*/  BSYNC B1 ;  /* 0x0000000000017941 */ /* 0x000fea0003800000 */
.L_x_2764:
[----:B-1---5:R-:W-:Y:S01]  /*c7d0*/  MOV R4, R62 ;  /* 0x0000003e00047202 */ /* 0x022fe20000000f00 */
[----:B------:R-:W-:Y:S01]  /*c7e0*/  IMAD.MOV.U32 R5, RZ, RZ, R63 ;  /* 0x000000ffff057224 */ /* 0x000fe200078e003f */
[----:B------:R-:W-:Y:S01]  /*c7f0*/  UMOV UR4, 0xffffffff ;  /* 0xffffffff00047882 */ /* 0x000fe20000000000 */
[----:B--2---:R-:W-:Y:S01]  /*c800*/  IMAD.MOV.U32 R6, RZ, RZ, R66 ;  /* 0x000000ffff067224 */ /* 0x004fe200078e0042 */
        /* <DEDUP_REMOVED lines=14> */
[----:B------:R-:W-:Y:S02]  /*c8f0*/  PRMT R96, R6, 0x7610, R96 ;  /* 0x0000761006607816 */ /* 0x000fe40000000060 */
        /* <DEDUP_REMOVED lines=9> */
[----:B------:R-:W-:Y:S02]  /*c990*/  PRMT R109, R109, 0x5410, R7 ;  /* 0x000054106d6d7816 */ /* 0x000fe40000000007 */
[----:B------:R-:W-:Y:S02]  /*c9a0*/  MOV R7, R77 ;  /* 0x0000004d00077202 */ /* 0x000fe40000000f00 */
[----:B------:R-:W-:-:S02]  /*c9b0*/  PRMT R112, R112, 0x5410, R4 ;  /* 0x0000541070707816 */ /* 0x000fc40000000004 */
[----:B------:R-:W-:Y:S02]  /*c9c0*/  PRMT R111, R5, 0x7610, R111 ;  /* 0x00007610056f7816 */ /* 0x000fe4000000006f */
[----:B------:R-:W-:Y:S02]  /*c9d0*/  PRMT R96, R96, 0x5410, R6 ;  /* 0x0000541060607816 */ /* 0x000fe40000000006 */
[----:B------:R-:W-:Y:S01]  /*c9e0*/  PRMT R113, R113, 0x5410, R7 ;  /* 0x0000541071717816 */ /* 0x000fe20000000007 */
[----:B------:R-:W-:Y:S06]  /*c9f0*/  BRA.DIV UR4, `(.L_x_2766) ;  /* 0x0000027a04a87947 */ /* 0x000fec000b800000 */
[----:B------:R1:W2:Y:S04]  /*ca00*/  SHFL.IDX PT, R7, R32, 0x1, 0x181f ;  /* 0x00381f0020077f89 */ /* 0x0002a800000e0000 */
[----:B------:R1:W0:Y:S04]  /*ca10*/  SHFL.IDX PT, R6, R30, 0x1, 0x181f ;  /* 0x00381f001e067f89 */ /* 0x00022800000e0000 */
[----:B---3--:R1:W3:Y:S04]  /*ca20*/  SHFL.IDX PT, R9, R33, 0x1, 0x181f ;  /* 0x00381f0021097f89 */ /* 0x0082e800000e0000 */
[----:B----4-:R1:W4:Y:S02]  /*ca30*/  SHFL.IDX PT, R8, R31, 0x1, 0x181f ;  /* 0x00381f001f087f89 */ /* 0x01032400000e0000 */
.L_x_3094:
        /* <DEDUP_REMOVED lines=19> */
[C---:B------:R-:W-:Y:S01]  /*cb70*/  @!P3 IMAD.SHL.U32 R21, R22.reuse, 0x2, RZ ;  /* 0x000000021615b824 */ /* 0x040fe200078e00ff */
[----:B------:R-:W-:Y:S01]  /*cb80*/  @!P3 SHF.L.U64.HI R4, R22, 0x1, R23 ;  /* 0x000000011604b819 */ /* 0x000fe20000010217 */
[----:B------:R-:W-:-:S03]  /*cb90*/  @!P2 IMAD.SHL.U32 R13, R215, 0x2, RZ ;  /* 0x00000002d70da824 */ /* 0x000fc600078e00ff */
[-C--:B0-----:R-:W-:Y:S02]  /*cba0*/  @!P3 IADD3 R24, P5, R6, R21.reuse, RZ ;  /* 0x000000150618b210 */ /* 0x081fe40007fbe0ff */
[----:B----4-:R-:W-:Y:S02]  /*cbb0*/  @!P3 IADD3 R20, P4, R8, R21, RZ ;  /* 0x000000150814b210 */ /* 0x010fe40007f9e0ff */
[-C--:B------:R-:W-:Y:S01]  /*cbc0*/  @!P2 IADD3 R14, P6, R6, R13.reuse, RZ ;  /* 0x0000000d060ea210 */ /* 0x080fe20007fde0ff */
[--C-:B--2---:R-:W-:Y:S01]  /*cbd0*/  @!P3 IMAD.X R25, R7, 0x1, R4.reuse, P5 ;  /* 0x000000010719b824 */ /* 0x104fe200028e0604 */
[----:B------:R-:W-:Y:S01]  /*cbe0*/  @!P2 IADD3 R12, P5, R8, R13, RZ ;  /* 0x0000000d080ca210 */ /* 0x000fe20007fbe0ff */
[----:B---3--:R-:W-:Y:S01]  /*cbf0*/  @!P3 IMAD.X R21, R9, 0x1, R4, P4 ;  /* 0x000000010915b824 */ /* 0x008fe200020e0604 */
[----:B------:R-:W-:Y:S02]  /*cc00*/  @!P0 SHF.L.U32 R27, R217, 0x1, RZ ;  /* 0x00000001d91b8819 */ /* 0x000fe400000006ff */
        /* <DEDUP_REMOVED lines=8> */
[----:B------:R-:W-:Y:S02]  /*cc90*/  ULDC.64 UR6, c[0x0][0x208] ;  /* 0x0000820000067ab9 */ /* 0x000fe40000000a00 */
[----:B------:R0:W5:Y:S04]  /*cca0*/  @!P3 LD.E.64 R58, desc[UR6][R24.64] ;  /* 0x00000006183ab980 */ /* 0x000168000c101b00 */
[----:B------:R0:W5:Y:S01]  /*ccb0*/  @!P3 LD.E.64 R60, desc[UR6][R20.64] ;  /* 0x00000006143cb980 */ /* 0x000162000c101b00 */
[C---:B------:R-:W-:Y:S01]  /*ccc0*/  @!P1 SHF.L.U64.HI R28, R214.reuse, 0x1, R5 ;  /* 0x00000001d61c9819 */ /* 0x040fe20000010205 */
[----:B------:R-:W-:Y:S01]  /*ccd0*/  @!P1 IMAD.SHL.U32 R5, R214, 0x2, RZ ;  /* 0x00000002d6059824 */ /* 0x000fe200078e00ff */
[----:B------:R-:W-:-:S02]  /*cce0*/  @!P2 SHF.L.U64.HI R26, R215, 0x1, R11 ;  /* 0x00000001d71aa819 */ /* 0x000fc4000001020b */
[----:B------:R-:W-:Y:S02]  /*ccf0*/  @!P0 SHF.L.U64.HI R34, R217, 0x1, R10 ;  /* 0x00000001d9228819 */ /* 0x000fe4000001020a */
[-C--:B------:R-:W-:Y:S01]  /*cd00*/  @!P1 IADD3 R10, P4, R6, R5.reuse, RZ ;  /* 0x00000005060a9210 */ /* 0x080fe20007f9e0ff */
[--C-:B------:R-:W-:Y:S01]  /*cd10*/  @!P2 IMAD.X R15, R7, 0x1, R26.reuse, P6 ;  /* 0x00000001070fa824 */ /* 0x100fe200030e061a */
[----:B------:R-:W-:Y:S01]  /*cd20*/  @!P1 IADD3 R4, P6, R8, R5, RZ ;  /* 0x0000000508049210 */ /* 0x000fe20007fde0ff */
[----:B------:R-:W-:Y:S01]  /*cd30*/  @!P2 IMAD.X R13, R9, 0x1, R26, P5 ;  /* 0x00000001090da824 */ /* 0x000fe200028e061a */
[----:B------:R-:W-:Y:S02]  /*cd40*/  @!P1 IADD3.X R11, R7, R28, RZ, P4, !PT ;  /* 0x0000001c070b9210 */ /* 0x000fe400027fe4ff */
[-C--:B------:R-:W-:Y:S01]  /*cd50*/  @!P0 IADD3 R6, P5, R6, R27.reuse, RZ ;  /* 0x0000001b06068210 */ /* 0x080fe20007fbe0ff */
[----:B------:R0:W5:Y:S01]  /*cd60*/  @!P2 LD.E.64 R54, desc[UR6][R14.64] ;  /* 0x000000060e36a980 */ /* 0x000162000c101b00 */
[----:B------:R-:W-:Y:S01]  /*cd70*/  @!P0 IADD3 R8, P4, R8, R27, RZ ;  /* 0x0000001b08088210 */ /* 0x000fe20007f9e0ff */
[----:B------:R-:W-:-:S02]  /*cd80*/  @!P1 IMAD.X R5, R9, 0x1, R28, P6 ;  /* 0x0000000109059824 */ /* 0x000fc400030e061c */
[--C-:B------:R-:W-:Y:S01]  /*cd90*/  @!P0 IMAD.X R7, R7, 0x1, R34.reuse, P5 ;  /* 0x0000000107078824 */ /* 0x100fe200028e0622 */
[----:B------:R0:W5:Y:S01]  /*cda0*/  @!P2 LD.E.64 R56, desc[UR6][R12.64] ;  /* 0x000000060c38a980 */ /* 0x000162000c101b00 */
[----:B------:R-:W-:-:S03]  /*cdb0*/  @!P0 IMAD.X R9, R9, 0x1, R34, P4 ;  /* 0x0000000109098824 */ /* 0x000fc600020e0622 */
[----:B------:R0:W5:Y:S04]  /*cdc0*/  @!P1 LD.E.64 R50, desc[UR6][R10.64] ;  /* 0x000000060a329980 */ /* 0x000168000c101b00 */
[----:B------:R0:W5:Y:S04]  /*cdd0*/  @!P1 LD.E.64 R52, desc[UR6][R4.64] ;  /* 0x0000000604349980 */ /* 0x000168000c101b00 */
[----:B------:R0:W5:Y:S04]  /*cde0*/  @!P0 LD.E.64 R46, desc[UR6][R6.64] ;  /* 0x00000006062e8980 */ /* 0x000168000c101b00 */
[----:B------:R0:W5:Y:S02]  /*cdf0*/  @!P0 LD.E.64 R48, desc[UR6][R8.64] ;  /* 0x0000000608308980 */ /* 0x000164000c101b00 */
.L_x_2768:
[----:B------:R-:W-:Y:S05]  /*ce00*/  BSYNC B1 ;  /* 0x0000000000017941 */ /* 0x000fea0003800000 */
.L_x_2767:
[----:B0----5:R-:W-:Y:S01]  /*ce10*/  IMAD.MOV.U32 R4, RZ, RZ, R46 ;  /* 0x000000ffff047224 */ /* 0x021fe200078e002e */
[----:B------:R-:W-:Y:S01]  /*ce20*/  MOV R5, R47 ;  /* 0x0000002f00057202 */ /* 0x000fe20000000f00 */
[----:B------:R-:W-:Y:S01]  /*ce30*/  IMAD.MOV.U32 R6, RZ, RZ, R50 ;  /* 0x000000ffff067224 */ /* 0x000fe200078e0032 */
[----:B------:R-:W-:Y:S01]  /*ce40*/  UMOV UR4, 0xffffffff ;  /* 0xffffffff00047882 */ /* 0x000fe20000000000 */
[----:B--2---:R-:W-:Y:S01]  /*ce50*/  IMAD.MOV.U32 R7, RZ, RZ, R51 ;  /* 0x000000ffff077224 */ /* 0x004fe200078e0033 */
        /* <DEDUP_REMOVED lines=10> */
[----:B------:R-:W-:Y:S01]  /*cf00*/  MOV R7, R53 ;  /* 0x0000003500077202 */ /* 0x000fe20000000f00 */
[----:B------:R-:W-:-:S03]  /*cf10*/  IMAD.MOV.U32 R6, RZ, RZ, R52 ;  /* 0x000000ffff067224 */ /* 0x000fc600078e0034 */
        /* <DEDUP_REMOVED lines=9> */
[----:B------:R0:W2:Y:S04]  /*cfb0*/  SHFL.IDX PT, R7, R32, 0x2, 0x181f ;  /* 0x00581f0020077f89 */ /* 0x0000a800000e0000 */
[----:B------:R0:W0:Y:S04]  /*cfc0*/  SHFL.IDX PT, R6, R30, 0x2, 0x181f ;  /* 0x00581f001e067f89 */ /* 0x00002800000e0000 */
[----:B---3--:R3:W0:Y:S04]  /*cfd0*/  SHFL.IDX PT, R9, R33, 0x2, 0x181f ;  /* 0x00581f0021097f89 */ /* 0x00862800000e0000 */
[----:B----4-:R3:W4:Y:S02]  /*cfe0*/  SHFL.IDX PT, R8, R31, 0x2, 0x181f ;  /* 0x00581f001f087f89 */ /* 0x01072400000e0000 */
.L_x_3100:
        /* <DEDUP_REMOVED lines=27> */
[C---:B0-----:R-:W-:Y:S02]  /*d1a0*/  @!P3 IADD3 R24, P5, R6.reuse, R21, RZ ;  /* 0x000000150618b210 */ /* 0x041fe40007fbe0ff */
[-C--:B------:R-:W-:Y:S01]  /*d1b0*/  @!P2 IADD3 R14, P6, R6, R13.reuse, RZ ;  /* 0x0000000d060ea210 */ /* 0x080fe20007fde0ff */
[----:B------:R-:W-:Y:S01]  /*d1c0*/  @!P3 IMAD.X R21, R9, 0x1, R4, P4 ;  /* 0x000000010915b824 */ /* 0x000fe200020e0604 */
[----:B--2---:R-:W-:Y:S02]  /*d1d0*/  @!P3 IADD3.X R25, R7, R4, RZ, P5, !PT ;  /* 0x000000040719b210 */ /* 0x004fe40002ffe4ff */
[----:B------:R-:W-:Y:S02]  /*d1e0*/  @!P2 IADD3 R12, P5, R8, R13, RZ ;  /* 0x0000000d080ca210 */ /* 0x000fe40007fbe0ff */
[----:B------:R-:W-:-:S02]  /*d1f0*/  CS2R R38, SRZ ;  /* 0x0000000000267805 */ /* 0x000fc4000001ff00 */
[----:B------:R-:W-:Y:S02]  /*d200*/  CS2R R40, SRZ ;  /* 0x0000000000287805 */ /* 0x000fe4000001ff00 */
[----:B------:R-:W-:Y:S01]  /*d210*/  CS2R R36, SRZ ;  /* 0x0000000000247805 */ /* 0x000fe2000001ff00 */
[----:B------:R0:W5:Y:S04]  /*d220*/  @!P3 LD.E.64 R42, desc[UR6][R24.64] ;  /* 0x00000006182ab980 */ /* 0x000168000c101b00 */
[----:B------:R0:W5:Y:S01]  /*d230*/  @!P3 LD.E.64 R44, desc[UR6][R20.64] ;  /* 0x00000006142cb980 */ /* 0x000162000c101b00 */
[----:B---3--:R-:W-:Y:S01]  /*d240*/  @!P2 SHF.L.U64.HI R34, R215, 0x1, R11 ;  /* 0x00000001d722a819 */ /* 0x008fe2000001020b */
[C---:B------:R-:W-:Y:S01]  /*d250*/  @!P1 IMAD.SHL.U32 R11, R214.reuse, 0x2, RZ ;  /* 0x00000002d60b9824 */ /* 0x040fe200078e00ff */
[----:B------:R-:W-:-:S03]  /*d260*/  @!P1 SHF.L.U64.HI R26, R214, 0x1, R10 ;  /* 0x00000001d61a9819 */ /* 0x000fc6000001020a */
[--C-:B------:R-:W-:Y:S01]  /*d270*/  @!P2 IMAD.X R15, R7, 0x1, R34.reuse, P6 ;  /* 0x00000001070fa824 */ /* 0x100fe200030e0622 */
[-C--:B------:R-:W-:Y:S01]  /*d280*/  @!P1 IADD3 R10, P4, R6, R11.reuse, RZ ;  /* 0x0000000b060a9210 */ /* 0x080fe20007f9e0ff */
[----:B------:R-:W-:Y:S01]  /*d290*/  @!P2 IMAD.X R13, R9, 0x1, R34, P5 ;  /* 0x00000001090da824 */ /* 0x000fe200028e0622 */
[C---:B------:R-:W-:Y:S01]  /*d2a0*/  @!P0 SHF.L.U64.HI R28, R217.reuse, 0x1, R5 ;  /* 0x00000001d91c8819 */ /* 0x040fe20000010205 */
[----:B------:R-:W-:Y:S01]  /*d2b0*/  @!P0 IMAD.SHL.U32 R5, R217, 0x2, RZ ;  /* 0x00000002d9058824 */ /* 0x000fe200078e00ff */
[----:B------:R-:W-:Y:S01]  /*d2c0*/  @!P1 IADD3 R4, P6, R8, R11, RZ ;  /* 0x0000000b08049210 */ /* 0x000fe20007fde0ff */
[----:B------:R-:W-:Y:S01]  /*d2d0*/  @!P1 IMAD.X R11, R7, 0x1, R26, P4 ;  /* 0x00000001070b9824 */ /* 0x000fe200020e061a */
[----:B------:R-:W-:Y:S01]  /*d2e0*/  CS2R R34, SRZ ;  /* 0x0000000000227805 */ /* 0x000fe2000001ff00 */
[----:B------:R0:W5:Y:S01]  /*d2f0*/  @!P2 LD.E.64 R38, desc[UR6][R14.64] ;  /* 0x000000060e26a980 */ /* 0x000162000c101b00 */
[-C--:B------:R-:W-:Y:S02]  /*d300*/  @!P0 IADD3 R6, P5, R6, R5.reuse, RZ ;  /* 0x0000000506068210 */ /* 0x080fe40007fbe0ff */
[----:B------:R-:W-:Y:S01]  /*d310*/  @!P0 IADD3 R8, P4, R8, R5, RZ ;  /* 0x0000000508088210 */ /* 0x000fe20007f9e0ff */
[----:B------:R0:W5:Y:S01]  /*d320*/  @!P2 LD.E.64 R40, desc[UR6][R12.64] ;  /* 0x000000060c28a980 */ /* 0x000162000c101b00 */
[----:B------:R-:W-:Y:S01]  /*d330*/  @!P1 IADD3.X R5, R9, R26, RZ, P6, !PT ;  /* 0x0000001a09059210 */ /* 0x000fe200037fe4ff */
[--C-:B------:R-:W-:Y:S01]  /*d340*/  @!P0 IMAD.X R7, R7, 0x1, R28.reuse, P5 ;  /* 0x0000000107078824 */ /* 0x100fe200028e061c */
[----:B------:R-:W-:Y:S01]  /*d350*/  CS2R R26, SRZ ;  /* 0x00000000001a7805 */ /* 0x000fe2000001ff00 */
[----:B------:R-:W-:Y:S01]  /*d360*/  @!P0 IMAD.X R9, R9, 0x1, R28, P4 ;  /* 0x0000000109098824 */ /* 0x000fe200020e061c */
[----:B------:R-:W-:Y:S01]  /*d370*/  CS2R R28, SRZ ;  /* 0x00000000001c7805 */ /* 0x000fe2000001ff00 */
[----:B------:R0:W5:Y:S04]  /*d380*/  @!P1 LD.E.64 R34, desc[UR6][R10.64] ;  /* 0x000000060a229980 */ /* 0x000168000c101b00 */
[----:B------:R0:W5:Y:S04]  /*d390*/  @!P1 LD.E.64 R36, desc[UR6][R4.64] ;  /* 0x0000000604249980 */ /* 0x000168000c101b00 */
[----:B------:R0:W5:Y:S04]  /*d3a0*/  @!P0 LD.E.64 R28, desc[UR6][R6.64] ;  /* 0x00000006061c8980 */ /* 0x000168000c101b00 */
[----:B------:R0:W5:Y:S02]  /*d3b0*/  @!P0 LD.E.64 R26, desc[UR6][R8.64] ;  /* 0x00000006081a8980 */ /* 0x000164000c101b00 */
.L_x_2771:
[----:B------:R-:W-:Y:S05]  /*d3c0*/  BSYNC B1 ;  /* 0x0000000000017941 */ /* 0x000fea0003800000 */
.L_x_2770:
[----:B0----5:R-:W-:Y:S01]  /*d3d0*/  IMAD.MOV.U32 R4, RZ, RZ, R35 ;  /* 0x000000ffff047224 */ /* 0x021fe200078e0023 */
[----:B------:R-:W-:Y:S01]  /*d3e0*/  MOV R5, R34 ;  /* 0x0000002200057202 */ /* 0x000fe20000000f00 */
[----:B--2---:R-:W-:Y:S01]  /*d3f0*/  IMAD.MOV.U32 R7, RZ, RZ, R28 ;  /* 0x000000ffff077224 */ /* 0x004fe200078e001c */
[----:B------:R-:W-:Y:S01]  /*d400*/  UMOV UR4, 0xffffffff ;  /* 0xffffffff00047882 */ /* 0x000fe20000000000 */
[----:B------:R-:W-:Y:S01]  /*d410*/  IMAD.MOV.U32 R6, RZ, RZ, R29 ;  /* 0x000000ffff067224 */ /* 0x000fe200078e001d */
[----:B------:R-:W-:Y:S01]  /*d420*/  PRMT R85, R5, 0x5410, R4 ;  /* 0x0000541005557816 */ /* 0x000fe20000000004 */
[----:B------:R-:W-:Y:S01]  /*d430*/  IMAD.MOV.U32 R5, RZ, RZ, R42 ;  /* 0x000000ffff057224 */ /* 0x000fe200078e002a */
[----:B------:R-:W-:Y:S02]  /*d440*/  MOV R4, R43 ;  /* 0x0000002b00047202 */ /* 0x000fe40000000f00 */
        /* <DEDUP_REMOVED lines=20> */
[----:B----4-:R0:W4:Y:S04]  /*d590*/  SHFL.IDX PT, R8, R30, 0x3, 0x181f ;  /* 0x00781f001e087f89 */ /* 0x01012800000e0000 */
[----:B------:R0:W0:Y:S04]  /*d5a0*/  SHFL.IDX PT, R78, R33, 0x3, 0x181f ;  /* 0x00781f00214e7f89 */ /* 0x00002800000e0000 */
[----:B------:R0:W0:Y:S02]  /*d5b0*/  SHFL.IDX PT, R10, R31, 0x3, 0x181f ;  /* 0x00781f001f0a7f89 */ /* 0x00002400000e0000 */
.L_x_3106:
[----:B------:R-:W5:Y:S01]  /*d5c0*/  LDL R11, [R1+0x74] ;  /* 0x00007400010b7983 */ /* 0x000f620000100800 */
[----:B------:R-:W-:Y:S01]  /*d5d0*/  VIADD R7, R0, 0x60 ;  /* 0x0000006000077836 */ /* 0x000fe20000000000 */
[----:B------:R-:W-:Y:S01]  /*d5e0*/  BSSY B1, `(.L_x_2773) ;  /* 0x000003f000017945 */ /* 0x000fe20003800000 */
[----:B------:R-:W-:Y:S02]  /*d5f0*/  CS2R R12, SRZ ;  /* 0x00000000000c7805 */ /* 0x000fe4000001ff00 */
[----:B------:R-:W-:Y:S02]  /*d600*/  CS2R R20, SRZ ;  /* 0x0000000000147805 */ /* 0x000fe4000001ff00 */
[----:B01-3--:R-:W-:Y:S02]  /*d610*/  CS2R R30, SRZ ;  /* 0x00000000001e7805 */ /* 0x00bfe4000001ff00 */
[----:B------:R-:W-:Y:S02]  /*d620*/  ISETP.GE.AND P0, PT, R7, R3, PT ;  /* 0x000000030700720c */ /* 0x000fe40003f06270 */
[----:B------:R-:W-:-:S02]  /*d630*/  CS2R R14, SRZ ;  /* 0x00000000000e7805 */ /* 0x000fc4000001ff00 */
[----:B------:R-:W-:Y:S02]  /*d640*/  CS2R R24, SRZ ;  /* 0x0000000000187805 */ /* 0x000fe4000001ff00 */
[----:B------:R-:W-:Y:S02]  /*d650*/  CS2R R32, SRZ ;  /* 0x0000000000207805 */ /* 0x000fe4000001ff00 */
[----:B-----5:R-:W-:-:S04]  /*d660*/  LEA.HI R6, R11, R11, RZ, 0x1 ;  /* 0x0000000b0b067211 */ /* 0x020fc800078f08ff */
[----:B------:R-:W-:Y:S02]  /*d670*/  LOP3.LUT R0, R6, 0xfffffffe, RZ, 0xc0, !PT ;  /* 0xfffffffe06007812 */ /* 0x000fe400078ec0ff */
[----:B------:R-:W-:Y:S02]  /*d680*/  CS2R R6, SRZ ;  /* 0x0000000000067805 */ /* 0x000fe4000001ff00 */
[----:B------:R-:W-:-:S04]  /*d690*/  IADD3 R0, R11, -R0, RZ ;  /* 0x800000000b007210 */ /* 0x000fc80007ffe0ff */
[----:B------:R-:W-:Y:S01]  /*d6a0*/  SHF.L.U32 R0, R0, 0x1f, RZ ;  /* 0x0000001f00007819 */ /* 0x000fe200000006ff */
[----:B------:R-:W-:Y:S06]  /*d6b0*/  @P0 BRA `(.L_x_2774) ;  /* 0x0000000000c40947 */ /* 0x000fec0003800000 */
[----:B------:R-:W3:Y:S01]  /*d6c0*/  LDL R82, [R1+0x98] ;  /* 0x0000980001527983 */ /* 0x000ee20000100800 */
[----:B------:R-:W-:-:S03]  /*d6d0*/  ULDC UR4, c[0x0][0x3f4] ;  /* 0x0000fd0000047ab9 */ /* 0x000fc60000000800 */
[----:B------:R-:W3:Y:S04]  /*d6e0*/  LDL R79, [R1+0x94] ;  /* 0x00009400014f7983 */ /* 0x000ee80000100800 */
[----:B------:R-:W3:Y:S01]  /*d6f0*/  LDL R11, [R1+0x90] ;  /* 0x00009000010b7983 */ /* 0x000ee20000100800 */
[----:B------:R-:W-:Y:S02]  /*d700*/  ISETP.GE.AND P3, PT, R22, UR4, PT ;  /* 0x0000000416007c0c */ /* 0x000fe4000bf66270 */
[----:B------:R-:W-:Y:S02]  /*d710*/  CS2R R32, SRZ ;  /* 0x0000000000207805 */ /* 0x000fe4000001ff00 */
[----:B------:R-:W-:Y:S01]  /*d720*/  ISETP.GE.AND P2, PT, R215, UR4, PT ;  /* 0x00000004d7007c0c */ /* 0x000fe2000bf46270 */
[----:B------:R-:W-:Y:S01]  /*d730*/  ULDC.64 UR6, c[0x0][0x208] ;  /* 0x0000820000067ab9 */ /* 0x000fe20000000a00 */
[----:B------:R-:W-:-:S02]  /*d740*/  ISETP.GE.AND P1, PT, R214, UR4, PT ;  /* 0x00000004d6007c0c */ /* 0x000fc4000bf26270 */
[----:B------:R-:W-:-:S05]  /*d750*/  ISETP.GE.AND P0, PT, R217, UR4, PT ;  /* 0x00000004d9007c0c */ /* 0x000fca000bf06270 */
[C---:B------:R-:W-:Y:S01]  /*d760*/  @!P3 IMAD.SHL.U32 R24, R22.reuse, 0x2, RZ ;  /* 0x000000021618b824 */ /* 0x040fe200078e00ff */
[----:B------:R-:W-:-:S03]  /*d770*/  @!P3 SHF.L.U64.HI R4, R22, 0x1, R23 ;  /* 0x000000011604b819 */ /* 0x000fc60000010217 */
[----:B------:R-:W-:Y:S02]  /*d780*/  @!P2 IMAD.SHL.U32 R14, R215, 0x2, RZ ;  /* 0x00000002d70ea824 */ /* 0x000fe400078e00ff */
[----:B------:R-:W-:Y:S01]  /*d790*/  @!P1 IMAD.SHL.U32 R6, R214, 0x2, RZ ;  /* 0x00000002d6069824 */ /* 0x000fe200078e00ff */
[-C--:B----4-:R-:W-:Y:S01]  /*d7a0*/  @!P3 IADD3 R20, P5, R8, R24.reuse, RZ ;  /* 0x000000180814b210 */ /* 0x090fe20007fbe0ff */
[----:B------:R-:W-:Y:S01]  /*d7b0*/  @!P0 IMAD.SHL.U32 R30, R217, 0x2, RZ ;  /* 0x00000002d91e8824 */ /* 0x000fe200078e00ff */
[----:B------:R-:W-:Y:S02]  /*d7c0*/  @!P3 IADD3 R24, P4, R10, R24, RZ ;  /* 0x000000180a18b210 */ /* 0x000fe40007f9e0ff */
[----:B------:R-:W-:Y:S02]  /*d7d0*/  @!P2 IADD3 R12, P6, R8, R14, RZ ;  /* 0x0000000e080ca210 */ /* 0x000fe40007fde0ff */
[----:B--2---:R-:W-:Y:S01]  /*d7e0*/  @!P3 IADD3.X R21, R9, R4, RZ, P5, !PT ;  /* 0x000000040915b210 */ /* 0x004fe20002ffe4ff */
[----:B------:R-:W-:Y:S01]  /*d7f0*/  @!P3 IMAD.X R25, R78, 0x1, R4, P4 ;  /* 0x000000014e19b824 */ /* 0x000fe200020e0604 */
[----:B------:R-:W-:-:S02]  /*d800*/  @!P2 IADD3 R14, P5, R10, R14, RZ ;  /* 0x0000000e0a0ea210 */ /* 0x000fc40007fbe0ff */
[----:B------:R-:W-:Y:S02]  /*d810*/  @!P1 IADD3 R4, P4, R8, R6, RZ ;  /* 0x0000000608049210 */ /* 0x000fe40007f9e0ff */
[----:B------:R0:W5:Y:S02]  /*d820*/  @!P3 LD.E.64 R32, desc[UR6][R24.64] ;  /* 0x000000061820b980 */ /* 0x000164000c101b00 */
[----:B0-----:R-:W-:Y:S02]  /*d830*/  CS2R R24, SRZ ;  /* 0x0000000000187805 */ /* 0x001fe4000001ff00 */
[----:B---3--:R-:W-:Y:S02]  /*d840*/  @!P2 SHF.L.U64.HI R5, R215, 0x1, R82 ;  /* 0x00000001d705a819 */ /* 0x008fe40000010252 */
[----:B------:R-:W-:-:S03]  /*d850*/  @!P1 SHF.L.U64.HI R7, R214, 0x1, R79 ;  /* 0x00000001d6079819 */ /* 0x000fc6000001024f */
[C-C-:B------:R-:W-:Y:S01]  /*d860*/  @!P2 IMAD.X R13, R9.reuse, 0x1, R5.reuse, P6 ;  /* 0x00000001090da824 */ /* 0x140fe200030e0605 */
[----:B------:R-:W-:Y:S01]  /*d870*/  @!P1 IADD3 R6, P6, R10, R6, RZ ;  /* 0x000000060a069210 */ /* 0x000fe20007fde0ff */
[----:B------:R-:W-:Y:S01]  /*d880*/  @!P2 IMAD.X R15, R78, 0x1, R5, P5 ;  /* 0x000000014e0fa824 */ /* 0x000fe200028e0605 */
[-C--:B------:R-:W-:Y:S01]  /*d890*/  @!P0 IADD3 R8, P5, R8, R30.reuse, RZ ;  /* 0x0000001e08088210 */ /* 0x080fe20007fbe0ff */
[----:B------:R-:W-:Y:S01]  /*d8a0*/  @!P1 IMAD.X R5, R9, 0x1, R7, P4 ;  /* 0x0000000109059824 */ /* 0x000fe200020e0607 */
[----:B------:R-:W-:Y:S02]  /*d8b0*/  @!P0 IADD3 R10, P4, R10, R30, RZ ;  /* 0x0000001e0a0a8210 */ /* 0x000fe40007f9e0ff */
[----:B------:R-:W-:Y:S01]  /*d8c0*/  CS2R R30, SRZ ;  /* 0x00000000001e7805 */ /* 0x000fe2000001ff00 */
[----:B------:R0:W5:Y:S01]  /*d8d0*/  @!P2 LD.E.64 R24, desc[UR6][R14.64] ;  /* 0x000000060e18a980 */ /* 0x000162000c101b00 */
[----:B------:R-:W-:Y:S02]  /*d8e0*/  @!P1 IADD3.X R7, R78, R7, RZ, P6, !PT ;  /* 0x000000074e079210 */ /* 0x000fe400037fe4ff */
[----:B------:R-:W-:-:S02]  /*d8f0*/  @!P0 SHF.L.U64.HI R11, R217, 0x1, R11 ;  /* 0x00000001d90b8819 */ /* 0x000fc4000001020b */
[----:B------:R1:W5:Y:S03]  /*d900*/  @!P3 LD.E.64 R30, desc[UR6][R20.64] ;  /* 0x00000006141eb980 */ /* 0x000366000c101b00 */
[--C-:B------:R-:W-:Y:S01]  /*d910*/  @!P0 IMAD.X R9, R9, 0x1, R11.reuse, P5 ;  /* 0x0000000109098824 */ /* 0x100fe200028e060b */
[----:B0-----:R-:W-:Y:S01]  /*d920*/  CS2R R14, SRZ ;  /* 0x00000000000e7805 */ /* 0x001fe2000001ff00 */
[----:B------:R-:W-:Y:S01]  /*d930*/  @!P0 IMAD.X R11, R78, 0x1, R11, P4 ;  /* 0x000000014e0b8824 */ /* 0x000fe200020e060b */
[----:B-1----:R-:W-:-:S04]  /*d940*/  CS2R R20, SRZ ;  /* 0x0000000000147805 */ /* 0x002fc8000001ff00 */
[----:B------:R-:W5:Y:S04]  /*d950*/  @!P1 LD.E.64 R14, desc[UR6][R6.64] ;  /* 0x00000006060e9980 */ /* 0x000f68000c101b00 */
[----:B------:R0:W5:Y:S02]  /*d960*/  @!P2 LD.E.64 R20, desc[UR6][R12.64] ;  /* 0x000000060c14a980 */ /* 0x000164000c101b00 */
[----:B0-----:R-:W-:Y:S02]  /*d970*/  CS2R R12, SRZ ;  /* 0x00000000000c7805 */ /* 0x001fe4000001ff00 */
[----:B------:R-:W-:-:S04]  /*d980*/  CS2R R6, SRZ ;  /* 0x0000000000067805 */ /* 0x000fc8000001ff00 */
[----:B------:R0:W5:Y:S04]  /*d990*/  @!P1 LD.E.64 R12, desc[UR6][R4.64] ;  /* 0x00000006040c9980 */ /* 0x000168000c101b00 */
[----:B------:R1:W5:Y:S01]  /*d9a0*/  @!P0 LD.E.64 R6, desc[UR6][R10.64] ;  /* 0x000000060a068980 */ /* 0x000362000c101b00 */
[----:B0-----:R-:W-:-:S06]  /*d9b0*/  CS2R R4, SRZ ;  /* 0x0000000000047805 */ /* 0x001fcc000001ff00 */
[----:B------:R1:W5:Y:S02]  /*d9c0*/  @!P0 LD.E.64 R4, desc[UR6][R8.64] ;  /* 0x0000000608048980 */ /* 0x000364000c101b00 */
.L_x_2774:
[----:B------:R-:W-:Y:S05]  /*d9d0*/  BSYNC B1 ;  /* 0x0000000000017941 */ /* 0x000fea0003800000 */
.L_x_2773:
[----:B------:R-:W0:Y:S01]  /*d9e0*/  SYNCS.PHASECHK.TRANS64.TRYWAIT P0, [R16+URZ+0x38800], R0 ;  /* 0x03880000100075a7 */ /* 0x000e22000800017f */
[----:B-12--5:R-:W-:Y:S01]  /*d9f0*/  IMAD.MOV.U32 R9, RZ, RZ, R4 ;  /* 0x000000ffff097224 */ /* 0x026fe200078e0004 */
[----:B------:R-:W-:Y:S01]  /*da00*/  MOV R11, R12 ;  /* 0x0000000c000b7202 */ /* 0x000fe20000000f00 */
[----:B----4-:R-:W-:Y:S01]  /*da10*/  IMAD.MOV.U32 R8, RZ, RZ, R5 ;  /* 0x000000ffff087224 */ /* 0x010fe200078e0005 */
[----:B------:R-:W-:Y:S01]  /*da20*/  BSSY B1, `(.L_x_2775) ;  /* 0x000000b000017945 */ /* 0x000fe20003800000 */
        /* <DEDUP_REMOVED lines=9> */
[----:B0-----:R-:W-:Y:S06]  /*dac0*/  @!P0 BRA `(.L_x_2776) ;  /* 0x0000026c00d08947 */ /* 0x001fec0003800000 */
.L_x_3107:
[----:B------:R-:W-:Y:S05]  /*dad0*/  BSYNC B1 ;  /* 0x0000000000017941 */ /* 0x000fea0003800000 */
.L_x_2775:
[----:B------:R-:W-:Y:S01]  /*dae0*/  IMAD.MOV.U32 R8, RZ, RZ, R6 ;  /* 0x000000ffff087224 */ /* 0x000fe200078e0006 */
[----:B------:R-:W-:Y:S01]  /*daf0*/  BSSY B1, `(.L_x_2777) ;  /* 0x00000c6000017945 */ /* 0x000fe20003800000 */
[----:B0-----:R-:W-:-:S05]  /*db00*/  IMAD.MOV.U32 R0, RZ, RZ, R7 ;  /* 0x000000ffff007224 */ /* 0x001fca00078e0007 */
[----:B------:R-:W-:Y:S01]  /*db10*/  PRMT R79, R8, 0x5410, R0 ;  /* 0x00005410084f7816 */ /* 0x000fe20000000000 */
[----:B------:R-:W-:Y:S02]  /*db20*/  IMAD.MOV.U32 R8, RZ, RZ, R14 ;  /* 0x000000ffff087224 */ /* 0x000fe400078e000e */
[----:B------:R-:W-:-:S05]  /*db30*/  IMAD.MOV.U32 R0, RZ, RZ, R15 ;  /* 0x000000ffff007224 */ /* 0x000fca00078e000f */
[----:B------:R-:W-:Y:S02]  /*db40*/  PRMT R83, R8, 0x5410, R0 ;  /* 0x0000541008537816 */ /* 0x000fe40000000000 */
[----:B------:R-:W-:Y:S01]  /*db50*/  VIADDMNMX R0, R3, -R230, 0x80, PT ;  /* 0x0000008003007446 */ /* 0x000fe200038009e6 */
[----:B------:R-:W-:Y:S01]  /*db60*/  IMAD.MOV.U32 R3, RZ, RZ, R25 ;  /* 0x000000ffff037224 */ /* 0x000fe200078e0019 */
[----:B------:R-:W-:Y:S02]  /*db70*/  MOV R8, R24 ;  /* 0x0000001800087202 */ /* 0x000fe40000000f00 */
[----:B------:R-:W-:Y:S02]  /*db80*/  ISETP.GE.AND P0, PT, R212, R0, PT ;  /* 0x00000000d400720c */ /* 0x000fe40003f06270 */
[----:B------:R-:W-:Y:S01]  /*db90*/  PRMT R92, R8, 0x5410, R3 ;  /* 0x00005410085c7816 */ /* 0x000fe20000000003 */
[----:B------:R-:W-:Y:S02]  /*dba0*/  IMAD.MOV.U32 R8, RZ, RZ, R32 ;  /* 0x000000ffff087224 */ /* 0x000fe400078e0020 */
[----:B------:R-:W-:-:S05]  /*dbb0*/  IMAD.MOV.U32 R3, RZ, RZ, R33 ;  /* 0x000000ffff037224 */ /* 0x000fca00078e0021 */
[----:B------:R-:W-:-:S03]  /*dbc0*/  PRMT R102, R8, 0x5410, R3 ;  /* 0x0000541008667816 */ /* 0x000fc60000000003 */
        /* <DEDUP_REMOVED lines=8> */
[----:B------:R-:W0:Y:S01]  /*dc50*/  LDS.128 R8, [R229] ;  /* 0x00000000e5087984 */ /* 0x000e220000000c00 */
[----:B------:R-:W-:Y:S02]  /*dc60*/  SHF.R.U32.HI R3, RZ, 0x10, R77 ;  /* 0x00000010ff037819 */ /* 0x000fe4000001164d */
[----:B------:R-:W-:Y:S02]  /*dc70*/  SHF.R.U32.HI R93, RZ, 0x10, R75 ;  /* 0x00000010ff5d7819 */ /* 0x000fe4000001164b */
        /* <DEDUP_REMOVED lines=8> */
[--C-:B0-----:R-:W-:Y:S02]  /*dd00*/  HADD2.F32 R95, -RZ, R11.reuse.H1_H1 ;  /* 0x3000000bff5f7230 */ /* 0x101fe40000004100 */
[----:B------:R-:W-:-:S03]  /*dd10*/  HADD2.F32 R94, -RZ, R11.H0_H0 ;  /* 0x2000000bff5e7230 */ /* 0x000fc60000004100 */
[C---:B------:R-:W-:Y:S01]  /*dd20*/  FMUL.FTZ R11, R95.reuse, R3 ;  /* 0x000000035f0b7220 */ /* 0x040fe20000410000 */
[----:B------:R-:W-:-:S03]  /*dd30*/  FMUL.FTZ R95, R95, R93 ;  /* 0x0000005d5f5f7220 */ /* 0x000fc60000410000 */
[C---:B------:R-:W-:Y:S01]  /*dd40*/  FFMA.FTZ R11, R94.reuse, R93, -R11 ;  /* 0x0000005d5e0b7223 */ /* 0x040fe2000001080b */
[----:B------:R-:W-:Y:S01]  /*dd50*/  FFMA.FTZ R3, R94, R3, R95 ;  /* 0x000000035e037223 */ /* 0x000fe2000001005f */
[--C-:B------:R-:W-:Y:S02]  /*dd60*/  HADD2.F32 R94, -RZ, R96.reuse.H0_H0 ;  /* 0x20000060ff5e7230 */ /* 0x100fe40000004100 */
[----:B------:R-:W-:Y:S02]  /*dd70*/  HADD2.F32 R93, -RZ, R96.H1_H1 ;  /* 0x30000060ff5d7230 */ /* 0x000fe40000004100 */
[--C-:B------:R-:W-:Y:S01]  /*dd80*/  HADD2.F32 R96, -RZ, R8.reuse.H1_H1 ;  /* 0x30000008ff607230 */ /* 0x100fe20000004100 */
[----:B------:R-:W-:Y:S01]  /*dd90*/  F2FP.F16.F32.PACK_AB R11, R3, R11 ;  /* 0x0000000b030b723e */ /* 0x000fe200000000ff */
[----:B------:R-:W-:-:S03]  /*dda0*/  HADD2.F32 R95, -RZ, R8.H0_H0 ;  /* 0x20000008ff5f7230 */ /* 0x000fc60000004100 */
[C---:B------:R-:W-:Y:S01]  /*ddb0*/  FMUL.FTZ R8, R96.reuse, R93 ;  /* 0x0000005d60087220 */ /* 0x040fe20000410000 */
[----:B------:R-:W-:-:S03]  /*ddc0*/  FMUL.FTZ R96, R96, R94 ;  /* 0x0000005e60607220 */ /* 0x000fc60000410000 */
[C---:B------:R-:W-:Y:S01]  /*ddd0*/  FFMA.FTZ R8, R95.reuse, R94, -R8 ;  /* 0x0000005e5f087223 */ /* 0x040fe20000010808 */
[--C-:B------:R-:W-:Y:S02]  /*dde0*/  HADD2.F32 R94, -RZ, R10.reuse.H1_H1 ;  /* 0x3000000aff5e7230 */ /* 0x100fe40000004100 */
[----:B------:R-:W-:Y:S01]  /*ddf0*/  FFMA.FTZ R93, R95, R93, R96 ;  /* 0x0000005d5f5d7223 */ /* 0x000fe20000010060 */
[----:B------:R-:W-:Y:S02]  /*de00*/  HADD2.F32 R10, -RZ, R10.H0_H0 ;  /* 0x2000000aff0a7230 */ /* 0x000fe40000004100 */
[C---:B------:R-:W-:Y:S01]  /*de10*/  FMUL.FTZ R95, R94.reuse, R77 ;  /* 0x0000004d5e5f7220 */ /* 0x040fe20000410000 */
[-C--:B------:R-:W-:Y:S01]  /*de20*/  FMUL.FTZ R94, R94, R75.reuse ;  /* 0x0000004b5e5e7220 */ /* 0x080fe20000410000 */
[----:B------:R-:W-:Y:S02]  /*de30*/  F2FP.F16.F32.PACK_AB R8, R93, R8 ;  /* 0x000000085d08723e */ /* 0x000fe400000000ff */
[----:B------:R-:W-:Y:S01]  /*de40*/  FFMA.FTZ R95, R10, R75, -R95 ;  /* 0x0000004b0a5f7223 */ /* 0x000fe2000001085f */
[----:B------:R-:W-:-:S02]  /*de50*/  HADD2.F32 R75, -RZ, R9.H1_H1 ;  /* 0x30000009ff4b7230 */ /* 0x000fc40000004100 */
[----:B------:R-:W-:Y:S01]  /*de60*/  FFMA.FTZ R10, R10, R77, R94 ;  /* 0x0000004d0a0a7223 */ /* 0x000fe2000001005e */
[----:B------:R-:W-:Y:S02]  /*de70*/  HADD2.F32 R9, -RZ, R9.H0_H0 ;  /* 0x20000009ff097230 */ /* 0x000fe40000004100 */
[C---:B------:R-:W-:Y:S01]  /*de80*/  FMUL.FTZ R77, R75.reuse, R76 ;  /* 0x0000004c4b4d7220 */ /* 0x040fe20000410000 */
[-C--:B------:R-:W-:Y:S01]  /*de90*/  FMUL.FTZ R75, R75, R74.reuse ;  /* 0x0000004a4b4b7220 */ /* 0x080fe20000410000 */
[----:B------:R-:W-:Y:S02]  /*dea0*/  F2FP.F16.F32.PACK_AB R10, R10, R95 ;  /* 0x0000005f0a0a723e */ /* 0x000fe400000000ff */
[C---:B------:R-:W-:Y:S01]  /*deb0*/  FFMA.FTZ R74, R9.reuse, R74, -R77 ;  /* 0x0000004a094a7223 */ /* 0x040fe2000001084d */
[----:B------:R-:W-:-:S05]  /*dec0*/  FFMA.FTZ R9, R9, R76, R75 ;  /* 0x0000004c09097223 */ /* 0x000fca000001004b */
[----:B------:R-:W-:-:S05]  /*ded0*/  F2FP.F16.F32.PACK_AB R9, R9, R74 ;  /* 0x0000004a0909723e */ /* 0x000fca00000000ff */
[----:B------:R0:W-:Y:S02]  /*dee0*/  STS.128 [R229], R8 ;  /* 0x00000008e5007388 */ /* 0x0001e40000000c00 */
.L_x_2780:
[----:B------:R-:W-:Y:S05]  /*def0*/  BSYNC B2 ;  /* 0x0000000000027941 */ /* 0x000fea0003800000 */
.L_x_2779:
[----:B------:R-:W-:Y:S04]  /*df00*/  BSSY B2, `(.L_x_2781) ;  /* 0x000002c000027945 */ /* 0x000fe80003800000 */
[----:B------:R-:W-:Y:S05]  /*df10*/  @P1 BRA `(.L_x_2782) ;  /* 0x0000000000a81947 */ /* 0x000fea0003800000 */
[----:B0-----:R-:W0:Y:S01]  /*df20*/  LDS.128 R8, [R229+0x4000] ;  /* 0x00400000e5087984 */ /* 0x001e220000000c00 */
        /* <DEDUP_REMOVED lines=16> */
[----:B------:R-:W-:Y:S02]  /*e030*/  HADD2.F32 R74, -RZ, R112.H1_H1 ;  /* 0x30000070ff4a7230 */ /* 0x000fe40000004100 */
[----:B------:R-:W-:Y:S02]  /*e040*/  HADD2.F32 R76, -RZ, R8.H1_H1 ;  /* 0x30000008ff4c7230 */ /* 0x000fe40000004100 */
        /* <DEDUP_REMOVED lines=22> */
[----:B------:R1:W-:Y:S02]  /*e1b0*/  STS.128 [R229+0x4000], R8 ;  /* 0x00400008e5007388 */ /* 0x0003e40000000c00 */
.L_x_2782:
[----:B------:R-:W-:Y:S05]  /*e1c0*/  BSYNC B2 ;  /* 0x0000000000027941 */ /* 0x000fea0003800000 */
.L_x_2781:
[----:B------:R-:W-:Y:S04]  /*e1d0*/  BSSY B2, `(.L_x_2783) ;  /* 0x000002c000027945 */ /* 0x000fe80003800000 */
[----:B------:R-:W-:Y:S05]  /*e1e0*/  @P2 BRA `(.L_x_2784) ;  /* 0x0000000000a82947 */ /* 0x000fea0003800000 */
[----:B01----:R-:W0:Y:S01]  /*e1f0*/  LDS.128 R8, [R229+0x8000] ;  /* 0x00800000e5087984 */ /* 0x003e220000000c00 */
[----:B------:R-:W-:Y:S01]  /*e200*/  SHF.R.U32.HI R70, RZ, 0x10, R69 ;  /* 0x00000010ff467819 */ /* 0x000fe20000011645 */
[----:B------:R-:W-:Y:S01]  /*e210*/  HADD2.F32 R74, -RZ, R109.H0_H0 ;  /* 0x2000006dff4a7230 */ /* 0x000fe20000004100 */
        /* <DEDUP_REMOVED lines=15> */
[--C-:B------:R-:W-:Y:S02]  /*e310*/  HADD2.F32 R70, -RZ, R8.reuse.H1_H1 ;  /* 0x30000008ff467230 */ /* 0x100fe40000004100 */
[----:B------:R-:W-:Y:S02]  /*e320*/  HADD2.F32 R71, -RZ, R8.H0_H0 ;  /* 0x20000008ff477230 */ /* 0x000fe40000004100 */
[--C-:B------:R-:W-:Y:S02]  /*e330*/  HADD2.F32 R8, -RZ, R10.reuse.H0_H0 ;  /* 0x2000000aff087230 */ /* 0x100fe40000004100 */
[C---:B------:R-:W-:Y:S01]  /*e340*/  FMUL.FTZ R73, R70.reuse, R67 ;  /* 0x0000004346497220 */ /* 0x040fe20000410000 */
[----:B------:R-:W-:Y:S01]  /*e350*/  FMUL.FTZ R70, R70, R69 ;  /* 0x0000004546467220 */ /* 0x000fe20000410000 */
[----:B------:R-:W-:Y:S01]  /*e360*/  HADD2.F32 R10, -RZ, R10.H1_H1 ;  /* 0x3000000aff0a7230 */ /* 0x000fe20000004100 */
[----:B------:R-:W-:Y:S01]  /*e370*/  F2FP.F16.F32.PACK_AB R11, R11, R3 ;  /* 0x000000030b0b723e */ /* 0x000fe200000000ff */
[----:B------:R-:W-:Y:S01]  /*e380*/  FFMA.FTZ R73, R71, R69, -R73 ;  /* 0x0000004547497223 */ /* 0x000fe20000010849 */
[----:B------:R-:W-:-:S02]  /*e390*/  HADD2.F32 R72, -RZ, R9.H0_H0 ;  /* 0x20000009ff487230 */ /* 0x000fc40000004100 */
[----:B------:R-:W-:Y:S01]  /*e3a0*/  FFMA.FTZ R70, R71, R67, R70 ;  /* 0x0000004347467223 */ /* 0x000fe20000010046 */
[----:B------:R-:W-:Y:S02]  /*e3b0*/  HADD2.F32 R69, -RZ, R109.H1_H1 ;  /* 0x3000006dff457230 */ /* 0x000fe40000004100 */
[C---:B------:R-:W-:Y:S01]  /*e3c0*/  FMUL.FTZ R71, R10.reuse, R74 ;  /* 0x0000004a0a477220 */ /* 0x040fe20000410000 */
[----:B------:R-:W-:Y:S02]  /*e3d0*/  HADD2.F32 R9, -RZ, R9.H1_H1 ;  /* 0x30000009ff097230 */ /* 0x000fe40000004100 */
[-C--:B------:R-:W-:Y:S01]  /*e3e0*/  FMUL.FTZ R67, R10, R69.reuse ;  /* 0x000000450a437220 */ /* 0x080fe20000410000 */
[C---:B------:R-:W-:Y:S02]  /*e3f0*/  FFMA.FTZ R71, R8.reuse, R69, R71 ;  /* 0x0000004508477223 */ /* 0x040fe40000010047 */
[C---:B------:R-:W-:Y:S01]  /*e400*/  FMUL.FTZ R10, R9.reuse, R68 ;  /* 0x00000044090a7220 */ /* 0x040fe20000410000 */
[----:B------:R-:W-:Y:S01]  /*e410*/  FMUL.FTZ R9, R9, R66 ;  /* 0x0000004209097220 */ /* 0x000fe20000410000 */
[----:B------:R-:W-:Y:S01]  /*e420*/  FFMA.FTZ R67, R8, R74, -R67 ;  /* 0x0000004a08437223 */ /* 0x000fe20000010843 */
[----:B------:R-:W-:Y:S01]  /*e430*/  F2FP.F16.F32.PACK_AB R8, R70, R73 ;  /* 0x000000494608723e */ /* 0x000fe200000000ff */
[C---:B------:R-:W-:Y:S01]  /*e440*/  FFMA.FTZ R66, R72.reuse, R66, -R10 ;  /* 0x0000004248427223 */ /* 0x040fe2000001080a */
[----:B------:R-:W-:-:S02]  /*e450*/  FFMA.FTZ R9, R72, R68, R9 ;  /* 0x0000004448097223 */ /* 0x000fc40000010009 */
[----:B------:R-:W-:-:S03]  /*e460*/  F2FP.F16.F32.PACK_AB R10, R71, R67 ;  /* 0x00000043470a723e */ /* 0x000fc600000000ff */
[----:B------:R-:W-:-:S05]  /*e470*/  F2FP.F16.F32.PACK_AB R9, R9, R66 ;  /* 0x000000420909723e */ /* 0x000fca00000000ff */
[----:B------:R2:W-:Y:S02]  /*e480*/  STS.128 [R229+0x8000], R8 ;  /* 0x00800008e5007388 */ /* 0x0005e40000000c00 */
.L_x_2784:
[----:B------:R-:W-:Y:S05]  /*e490*/  BSYNC B2 ;  /* 0x0000000000027941 */ /* 0x000fea0003800000 */
.L_x_2783:
[----:B------:R-:W-:Y:S05]  /*e4a0*/  @P3 BRA `(.L_x_2778) ;  /* 0x0000000000a83947 */ /* 0x000fea0003800000 */
[----:B012---:R-:W0:Y:S01]  /*e4b0*/  LDS.128 R8, [R229+0xc000] ;  /* 0x00c00000e5087984 */ /* 0x007e220000000c00 */
        /* <DEDUP_REMOVED lines=41> */
.L_x_2778:
[----:B------:R-:W-:Y:S05]  /*e750*/  BSYNC B1 ;  /* 0x0000000000017941 */ /* 0x000fea0003800000 */
.L_x_2777:
[----:B------:R-:W-:Y:S01]  /*e760*/  VIADD R3, R212, 0x20 ;  /* 0x00000020d4037836 */ /* 0x000fe20000000000 */
[----:B------:R-:W-:Y:S04]  /*e770*/  BSSY B1, `(.L_x_2785) ;  /* 0x00000ba000017945 */ /* 0x000fe80003800000 */
[----:B------:R-:W-:-:S13]  /*e780*/  ISETP.GE.AND P0, PT, R3, R0, PT ;  /* 0x000000000300720c */ /* 0x000fda0003f06270 */
[----:B------:R-:W-:Y:S05]  /*e790*/  @P0 BRA `(.L_x_2786) ;  /* 0x0000000800dc0947 */ /* 0x000fea0003800000 */
[----:B------:R-:W4:Y:S01]  /*e7a0*/  LDC R3, c[0x0][0x3f4] ;  /* 0x0000fd00ff037b82 */ /* 0x000f220000000800 */
[----:B------:R-:W-:Y:S01]  /*e7b0*/  BSSY B2, `(.L_x_2787) ;  /* 0x0000030000027945 */ /* 0x000fe20003800000 */
[-C--:B----4-:R-:W-:Y:S02]  /*e7c0*/  ISETP.GE.AND P0, PT, R22, R3.reuse, PT ;  /* 0x000000031600720c */ /* 0x090fe40003f06270 */
[-C--:B------:R-:W-:Y:S02]  /*e7d0*/  ISETP.GE.AND P1, PT, R215, R3.reuse, PT ;  /* 0x00000003d700720c */ /* 0x080fe40003f26270 */
[-C--:B------:R-:W-:Y:S02]  /*e7e0*/  ISETP.GE.AND P2, PT, R214, R3.reuse, PT ;  /* 0x00000003d600720c */ /* 0x080fe40003f46270 */
[----:B------:R-:W-:-:S07]  /*e7f0*/  ISETP.GE.AND P3, PT, R217, R3, PT ;  /* 0x00000003d900720c */ /* 0x000fce0003f66270 */
[----:B------:R-:W-:Y:S06]  /*e800*/  @P0 BRA `(.L_x_2788) ;  /* 0x0000000000a80947 */ /* 0x000fec0003800000 */
[----:B0123--:R-:W0:Y:S01]  /*e810*/  LDS.128 R8, [R229+0x1000] ;  /* 0x00100000e5087984 */ /* 0x00fe220000000c00 */
[----:B------:R-:W-:Y:S01]  /*e820*/  SHF.R.U64 R3, R58, 0x10, R59 ;  /* 0x000000103a037819 */ /* 0x000fe2000000123b */
[--C-:B------:R-:W-:Y:S01]  /*e830*/  HADD2.F32 R63, -RZ, R106.reuse.H0_H0 ;  /* 0x2000006aff3f7230 */ /* 0x100fe20000004100 */
[--C-:B------:R-:W-:Y:S01]  /*e840*/  SHF.R.U64 R58, R60, 0x10, R61.reuse ;  /* 0x000000103c3a7819 */ /* 0x100fe2000000123d */
[----:B------:R-:W-:Y:S01]  /*e850*/  HADD2.F32 R106, -RZ, R106.H1_H1 ;  /* 0x3000006aff6a7230 */ /* 0x000fe20000004100 */
[----:B------:R-:W-:Y:S01]  /*e860*/  SHF.R.U32.HI R60, RZ, 0x10, R61 ;  /* 0x00000010ff3c7819 */ /* 0x000fe2000001163d */
[--C-:B------:R-:W-:Y:S01]  /*e870*/  HADD2.F32 R61, -RZ, R105.reuse.H0_H0 ;  /* 0x20000069ff3d7230 */ /* 0x100fe20000004100 */
[----:B------:R-:W-:Y:S01]  /*e880*/  SHF.R.U32.HI R59, RZ, 0x10, R59 ;  /* 0x00000010ff3b7819 */ /* 0x000fe2000001163b */
[----:B------:R-:W-:Y:S02]  /*e890*/  HADD2.F32 R105, -RZ, R105.H1_H1 ;  /* 0x30000069ff697230 */ /* 0x000fe40000004100 */
[----:B------:R-:W-:-:S02]  /*e8a0*/  HADD2.F32 R60, -RZ, R60.H0_H0 ;  /* 0x2000003cff3c7230 */ /* 0x000fc40000004100 */
[----:B------:R-:W-:Y:S02]  /*e8b0*/  HADD2.F32 R59, -RZ, R59.H0_H0 ;  /* 0x2000003bff3b7230 */ /* 0x000fe40000004100 */
[----:B------:R-:W-:Y:S02]  /*e8c0*/  HADD2.F32 R58, -RZ, R58.H0_H0 ;  /* 0x2000003aff3a7230 */ /* 0x000fe40000004100 */
[----:B------:R-:W-:Y:S02]  /*e8d0*/  HADD2.F32 R3, -RZ, R3.H0_H0 ;  /* 0x20000003ff037230 */ /* 0x000fe40000004100 */
[--C-:B0-----:R-:W-:Y:S02]  /*e8e0*/  HADD2.F32 R62, -RZ, R11.reuse.H0_H0 ;  /* 0x2000000bff3e7230 */ /* 0x101fe40000004100 */
[----:B------:R-:W-:Y:S02]  /*e8f0*/  HADD2.F32 R11, -RZ, R11.H1_H1 ;  /* 0x3000000bff0b7230 */ /* 0x000fe40000004100 */
[----:B------:R-:W-:-:S02]  /*e900*/  HADD2.F32 R65, -RZ, R10.H0_H0 ;  /* 0x2000000aff417230 */ /* 0x000fc40000004100 */
[----:B------:R-:W-:Y:S02]  /*e910*/  HADD2.F32 R64, -RZ, R8.H0_H0 ;  /* 0x20000008ff407230 */ /* 0x000fe40000004100 */
[CC--:B------:R-:W-:Y:S01]  /*e920*/  FMUL.FTZ R67, R11.reuse, R60.reuse ;  /* 0x0000003c0b437220 */ /* 0x0c0fe20000410000 */
[----:B------:R-:W-:Y:S02]  /*e930*/  HADD2.F32 R10, -RZ, R10.H1_H1 ;  /* 0x3000000aff0a7230 */ /* 0x000fe40000004100 */
[-C--:B------:R-:W-:Y:S01]  /*e940*/  FMUL.FTZ R11, R11, R59.reuse ;  /* 0x0000003b0b0b7220 */ /* 0x080fe20000410000 */
[--C-:B------:R-:W-:Y:S02]  /*e950*/  HADD2.F32 R66, -RZ, R9.reuse.H0_H0 ;  /* 0x20000009ff427230 */ /* 0x100fe40000004100 */
[C---:B------:R-:W-:Y:S01]  /*e960*/  FFMA.FTZ R67, R62.reuse, R59, -R67 ;  /* 0x0000003b3e437223 */ /* 0x040fe20000010843 */
[----:B------:R-:W-:Y:S02]  /*e970*/  HADD2.F32 R8, -RZ, R8.H1_H1 ;  /* 0x30000008ff087230 */ /* 0x000fe40000004100 */
[----:B------:R-:W-:Y:S01]  /*e980*/  FFMA.FTZ R11, R62, R60, R11 ;  /* 0x0000003c3e0b7223 */ /* 0x000fe2000001000b */
[----:B------:R-:W-:-:S02]  /*e990*/  HADD2.F32 R9, -RZ, R9.H1_H1 ;  /* 0x30000009ff097230 */ /* 0x000fc40000004100 */
[C---:B------:R-:W-:Y:S01]  /*e9a0*/  FMUL.FTZ R59, R10.reuse, R106 ;  /* 0x0000006a0a3b7220 */ /* 0x040fe20000410000 */
[----:B------:R-:W-:Y:S01]  /*e9b0*/  FMUL.FTZ R60, R10, R105 ;  /* 0x000000690a3c7220 */ /* 0x000fe20000410000 */
        /* <DEDUP_REMOVED lines=15> */
.L_x_2788:
[----:B------:R-:W-:Y:S05]  /*eab0*/  BSYNC B2 ;  /* 0x0000000000027941 */ /* 0x000fea0003800000 */
.L_x_2787:
[----:B------:R-:W-:Y:S04]  /*eac0*/  BSSY B2, `(.L_x_2789) ;  /* 0x000002c000027945 */ /* 0x000fe80003800000 */
[----:B------:R-:W-:Y:S05]  /*ead0*/  @P1 BRA `(.L_x_2790) ;  /* 0x0000000000a81947 */ /* 0x000fea0003800000 */
[----:B01234-:R-:W0:Y:S01]  /*eae0*/  LDS.128 R8, [R229+0x5000] ;  /* 0x00500000e5087984 */ /* 0x01fe220000000c00 */
        /* <DEDUP_REMOVED lines=41> */
.L_x_2790:
[----:B------:R-:W-:Y:S05]  /*ed80*/  BSYNC B2 ;  /* 0x0000000000027941 */ /* 0x000fea0003800000 */
.L_x_2789:
        /* <DEDUP_REMOVED lines=44> */
.L_x_2792:
[----:B------:R-:W-:Y:S05]  /*f050*/  BSYNC B2 ;  /* 0x0000000000027941 */ /* 0x000fea0003800000 */
.L_x_2791:
[----:B------:R-:W-:Y:S05]  /*f060*/  @P3 BRA `(.L_x_2786) ;  /* 0x0000000000a83947 */ /* 0x000fea0003800000 */
[----:B01234-:R-:W0:Y:S01]  /*f070*/  LDS.128 R8, [R229+0xd000] ;  /* 0x00d00000e5087984 */ /* 0x01fe220000000c00 */
        /* <DEDUP_REMOVED lines=11> */
[----:B------:R-:W-:Y:S02]  /*f130*/  HADD2.F32 R52, -RZ, R8.H1_H1 ;  /* 0x30000008ff347230 */ /* 0x000fe40000004100 */
[----:B------:R-:W-:-:S02]  /*f140*/  HADD2.F32 R51, -RZ, R11.H0_H0 ;  /* 0x2000000bff337230 */ /* 0x000fc40000004100 */
[C---:B------:R-:W-:Y:S01]  /*f150*/  FMUL.FTZ R56, R53.reuse, R54 ;  /* 0x0000003635387220 */ /* 0x040fe20000410000 */
[-C--:B------:R-:W-:Y:S01]  /*f160*/  FMUL.FTZ R55, R53, R50.reuse ;  /* 0x0000003235377220 */ /* 0x080fe20000410000 */
[----:B------:R-:W-:Y:S02]  /*f170*/  HADD2.F32 R48, -RZ, R8.H0_H0 ;  /* 0x20000008ff307230 */ /* 0x000fe40000004100 */
[C---:B------:R-:W-:Y:S01]  /*f180*/  FMUL.FTZ R53, R52.reuse, R47 ;  /* 0x0000002f34357220 */ /* 0x040fe20000410000 */
[C---:B------:R-:W-:Y:S01]  /*f190*/  FFMA.FTZ R50, R51.reuse, R50, -R56 ;  /* 0x0000003233327223 */ /* 0x040fe20000010838 */
[----:B------:R-:W-:Y:S01]  /*f1a0*/  FFMA.FTZ R51, R51, R54, R55 ;  /* 0x0000003633337223 */ /* 0x000fe20000010037 */
[-C--:B------:R-:W-:Y:S01]  /*f1b0*/  FMUL.FTZ R55, R52, R49.reuse ;  /* 0x0000003134377220 */ /* 0x080fe20000410000 */
[--C-:B------:R-:W-:Y:S02]  /*f1c0*/  HADD2.F32 R8, -RZ, R10.reuse.H0_H0 ;  /* 0x2000000aff087230 */ /* 0x100fe40000004100 */
[----:B------:R-:W-:Y:S01]  /*f1d0*/  FFMA.FTZ R49, R48, R49, -R53 ;  /* 0x0000003130317223 */ /* 0x000fe20000010835 */
[----:B------:R-:W-:-:S02]  /*f1e0*/  HADD2.F32 R10, -RZ, R10.H1_H1 ;  /* 0x3000000aff0a7230 */ /* 0x000fc40000004100 */
[----:B------:R-:W-:Y:S01]  /*f1f0*/  FFMA.FTZ R48, R48, R47, R55 ;  /* 0x0000002f30307223 */ /* 0x000fe20000010037 */
[--C-:B------:R-:W-:Y:S02]  /*f200*/  HADD2.F32 R11, -RZ, R9.reuse.H0_H0 ;  /* 0x20000009ff0b7230 */ /* 0x100fe40000004100 */
[----:B------:R-:W-:Y:S02]  /*f210*/  HADD2.F32 R53, -RZ, R88.H1_H1 ;  /* 0x30000058ff357230 */ /* 0x000fe40000004100 */
[C---:B------:R-:W-:Y:S01]  /*f220*/  FMUL.FTZ R47, R10.reuse, R89 ;  /* 0x000000590a2f7220 */ /* 0x040fe20000410000 */
[----:B------:R-:W-:Y:S02]  /*f230*/  HADD2.F32 R9, -RZ, R9.H1_H1 ;  /* 0x30000009ff097230 */ /* 0x000fe40000004100 */
[----:B------:R-:W-:Y:S02]  /*f240*/  HADD2.F32 R52, -RZ, R3.H0_H0 ;  /* 0x20000003ff347230 */ /* 0x000fe40000004100 */
[-C--:B------:R-:W-:Y:S01]  /*f250*/  FMUL.FTZ R54, R10, R53.reuse ;  /* 0x000000350a367220 */ /* 0x080fe20000410000 */
[C---:B------:R-:W-:Y:S01]  /*f260*/  FFMA.FTZ R47, R8.reuse, R53, -R47 ;  /* 0x00000035082f7223 */ /* 0x040fe2000001082f */
[C---:B------:R-:W-:Y:S01]  /*f270*/  FMUL.FTZ R10, R9.reuse, R46 ;  /* 0x0000002e090a7220 */ /* 0x040fe20000410000 */
[----:B------:R-:W-:Y:S01]  /*f280*/  FMUL.FTZ R3, R9, R52 ;  /* 0x0000003409037220 */ /* 0x000fe20000410000 */
[----:B------:R-:W-:-:S02]  /*f290*/  FFMA.FTZ R54, R8, R89, R54 ;  /* 0x0000005908367223 */ /* 0x000fc40000010036 */
[C---:B------:R-:W-:Y:S01]  /*f2a0*/  FFMA.FTZ R9, R11.reuse, R52, -R10 ;  /* 0x000000340b097223 */ /* 0x040fe2000001080a */
[----:B------:R-:W-:Y:S01]  /*f2b0*/  F2FP.F16.F32.PACK_AB R8, R48, R49 ;  /* 0x000000313008723e */ /* 0x000fe200000000ff */
[----:B------:R-:W-:Y:S01]  /*f2c0*/  FFMA.FTZ R46, R11, R46, R3 ;  /* 0x0000002e0b2e7223 */ /* 0x000fe20000010003 */
[----:B------:R-:W-:Y:S02]  /*f2d0*/  F2FP.F16.F32.PACK_AB R11, R51, R50 ;  /* 0x00000032330b723e */ /* 0x000fe400000000ff */
[----:B------:R-:W-:Y:S02]  /*f2e0*/  F2FP.F16.F32.PACK_AB R10, R54, R47 ;  /* 0x0000002f360a723e */ /* 0x000fe400000000ff */
[----:B------:R-:W-:-:S05]  /*f2f0*/  F2FP.F16.F32.PACK_AB R9, R46, R9 ;  /* 0x000000092e09723e */ /* 0x000fca00000000ff */
[----:B------:R0:W-:Y:S02]  /*f300*/  STS.128 [R229+0xd000], R8 ;  /* 0x00d00008e5007388 */ /* 0x0001e40000000c00 */
.L_x_2786:
[----:B------:R-:W-:Y:S05]  /*f310*/  BSYNC B1 ;  /* 0x0000000000017941 */ /* 0x000fea0003800000 */
.L_x_2785:
[----:B------:R-:W-:Y:S01]  /*f320*/  IADD3 R3, R212, 0x40, RZ ;  /* 0x00000040d4037810 */ /* 0x000fe20007ffe0ff */
[----:B------:R-:W-:Y:S03]  /*f330*/  BSSY B1, `(.L_x_2793) ;  /* 0x00000ba000017945 */ /* 0x000fe60003800000 */
[----:B------:R-:W-:-:S13]  /*f340*/  ISETP.GE.AND P0, PT, R3, R0, PT ;  /* 0x000000000300720c */ /* 0x000fda0003f06270 */
[----:B------:R-:W-:Y:S05]  /*f350*/  @P0 BRA `(.L_x_2794) ;  /* 0x0000000800dc0947 */ /* 0x000fea0003800000 */
[----:B------:R-:W5:Y:S01]  /*f360*/  LDC R3, c[0x0][0x3f4] ;  /* 0x0000fd00ff037b82 */ /* 0x000f620000000800 */
[----:B------:R-:W-:Y:S01]  /*f370*/  BSSY B2, `(.L_x_2795) ;  /* 0x0000030000027945 */ /* 0x000fe20003800000 */
[-C--:B-----5:R-:W-:Y:S02]  /*f380*/  ISETP.GE.AND P0, PT, R22, R3.reuse, PT ;  /* 0x000000031600720c */ /* 0x0a0fe40003f06270 */
[-C--:B------:R-:W-:Y:S02]  /*f390*/  ISETP.GE.AND P1, PT, R215, R3.reuse, PT ;  /* 0x00000003d700720c */ /* 0x080fe40003f26270 */
[-C--:B------:R-:W-:Y:S02]  /*f3a0*/  ISETP.GE.AND P2, PT, R214, R3.reuse, PT ;  /* 0x00000003d600720c */ /* 0x080fe40003f46270 */
[----:B------:R-:W-:-:S07]  /*f3b0*/  ISETP.GE.AND P3, PT, R217, R3, PT ;  /* 0x00000003d900720c */ /* 0x000fce0003f66270 */
[----:B------:R-:W-:Y:S06]  /*f3c0*/  @P0 BRA `(.L_x_2796) ;  /* 0x0000000000a80947 */ /* 0x000fec0003800000 */
[----:B01234-:R-:W0:Y:S01]  /*f3d0*/  LDS.128 R8, [R229+0x2000] ;  /* 0x00200000e5087984 */ /* 0x01fe220000000c00 */
        /* <DEDUP_REMOVED lines=17> */
[----:B------:R-:W-:Y:S01]  /*f4f0*/  FMUL.FTZ R10, R45, R52 ;  /* 0x000000342d0a7220 */ /* 0x000fe20000410000 */
[--C-:B------:R-:W-:Y:S02]  /*f500*/  HADD2.F32 R48, -RZ, R8.reuse.H1_H1 ;  /* 0x30000008ff307230 */ /* 0x100fe40000004100 */
[----:B------:R-:W-:Y:S02]  /*f510*/  HADD2.F32 R46, -RZ, R8.H0_H0 ;  /* 0x20000008ff2e7230 */ /* 0x000fe40000004100 */
[--C-:B------:R-:W-:Y:S02]  /*f520*/  HADD2.F32 R8, -RZ, R9.reuse.H0_H0 ;  /* 0x20000009ff087230 */ /* 0x100fe40000004100 */
[----:B------:R-:W-:Y:S01]  /*f530*/  FMUL.FTZ R51, R48, R43 ;  /* 0x0000002b30337220 */ /* 0x000fe20000410000 */
[----:B------:R-:W-:-:S02]  /*f540*/  HADD2.F32 R45, -RZ, R9.H1_H1 ;  /* 0x30000009ff2d7230 */ /* 0x000fc40000004100 */
[C---:B------:R-:W-:Y:S01]  /*f550*/  FFMA.FTZ R9, R47.reuse, R50, -R10 ;  /* 0x000000322f097223 */ /* 0x040fe2000001080a */
[----:B------:R-:W-:Y:S01]  /*f560*/  FFMA.FTZ R10, R47, R52, R53 ;  /* 0x000000342f0a7223 */ /* 0x000fe20000010035 */
[-C--:B------:R-:W-:Y:S01]  /*f570*/  FMUL.FTZ R47, R48, R49.reuse ;  /* 0x00000031302f7220 */ /* 0x080fe20000410000 */
[----:B------:R-:W-:Y:S01]  /*f580*/  FFMA.FTZ R51, R46, R49, -R51 ;  /* 0x000000312e337223 */ /* 0x000fe20000010833 */
[C---:B------:R-:W-:Y:S01]  /*f590*/  FMUL.FTZ R48, R44.reuse, R101 ;  /* 0x000000652c307220 */ /* 0x040fe20000410000 */
[----:B------:R-:W-:Y:S01]  /*f5a0*/  FMUL.FTZ R44, R44, R100 ;  /* 0x000000642c2c7220 */ /* 0x000fe20000410000 */
[----:B------:R-:W-:Y:S01]  /*f5b0*/  FFMA.FTZ R46, R46, R43, R47 ;  /* 0x0000002b2e2e7223 */ /* 0x000fe2000001002f */
        /* <DEDUP_REMOVED lines=11> */
.L_x_2796:
[----:B------:R-:W-:Y:S05]  /*f670*/  BSYNC B2 ;  /* 0x0000000000027941 */ /* 0x000fea0003800000 */
.L_x_2795:
[----:B------:R-:W-:Y:S04]  /*f680*/  BSSY B2, `(.L_x_2797) ;  /* 0x000002c000027945 */ /* 0x000fe80003800000 */
[----:B------:R-:W-:Y:S05]  /*f690*/  @P1 BRA `(.L_x_2798) ;  /* 0x0000000000a81947 */ /* 0x000fea0003800000 */
[----:B01234-:R-:W0:Y:S01]  /*f6a0*/  LDS.128 R8, [R229+0x6000] ;  /* 0x00600000e5087984 */ /* 0x01fe220000000c00 */
        /* <DEDUP_REMOVED lines=41> */
.L_x_2798:
[----:B------:R-:W-:Y:S05]  /*f940*/  BSYNC B2 ;  /* 0x0000000000027941 */ /* 0x000fea0003800000 */
.L_x_2797:
[----:B------:R-:W-:Y:S04]  /*f950*/  BSSY B2, `(.L_x_2799) ;  /* 0x000002c000027945 */ /* 0x000fe80003800000 */
[----:B------:R-:W-:Y:S05]  /*f960*/  @P2 BRA `(.L_x_2800) ;  /* 0x0000000000a82947 */ /* 0x000fea0003800000 */
[----:B01234-:R-:W0:Y:S01]  /*f970*/  LDS.128 R8, [R229+0xa000] ;  /* 0x00a00000e5087984 */ /* 0x01fe220000000c00 */
        /* <DEDUP_REMOVED lines=41> */
.L_x_2800:
[----:B------:R-:W-:Y:S05]  /*fc10*/  BSYNC B2 ;  /* 0x0000000000027941 */ /* 0x000fea0003800000 */
.L_x_2799:
[----:B------:R-:W-:Y:S05]  /*fc20*/  @P3 BRA `(.L_x_2794) ;  /* 0x0000000000a83947 */ /* 0x000fea0003800000 */
        /* <DEDUP_REMOVED lines=42> */
.L_x_2794:
[----:B------:R-:W-:Y:S05]  /*fed0*/  BSYNC B1 ;  /* 0x0000000000017941 */ /* 0x000fea0003800000 */
.L_x_2793:
[----:B------:R-:W-:-:S05]  /*fee0*/  VIADD R3, R212, 0x60 ;  /* 0x00000060d4037836 */ /* 0x000fca0000000000 */
        /* <DEDUP_REMOVED lines=51> */
.L_x_2803:
[----:B------:R-:W-:Y:S05]  /*10220*/  BSYNC B1 ;  /* 0x0000000000017941 */ /* 0x000fea0003800000 */
.L_x_2802:
[----:B------:R-:W-:Y:S04]  /*10230*/  BSSY B1, `(.L_x_2804) ;  /* 0x000002c000017945 */ /* 0x000fe80003800000 */
        /* <DEDUP_REMOVED lines=43> */
.L_x_2805:
[----:B------:R-:W-:Y:S05]  /*104f0*/  BSYNC B1 ;  /* 0x0000000000017941 */ /* 0x000fea0003800000 */
.L_x_2804:
        /* <DEDUP_REMOVED lines=11> */
[----:B------:R-:W-:-:S02]  /*105b0*/  HADD2.F32 R15, -RZ, R82.H1_H1 ;  /* 0x30000052ff0f7230 */ /* 0x000fc40000004100 */
[----:B------:R-:W-:Y:S02]  /*105c0*/  HADD2.F32 R82, -RZ, R82.H0_H0 ;  /* 0x20000052ff527230 */ /* 0x000fe40000004100 */
        /* <DEDUP_REMOVED lines=31> */
.L_x_2807:
[----:B------:R-:W-:Y:S05]  /*107c0*/  BSYNC B1 ;  /* 0x0000000000017941 */ /* 0x000fea0003800000 */
.L_x_2806:
[----:B------:R-:W-:Y:S05]  /*107d0*/  @P3 BRA `(.L_x_2801) ;  /* 0x0000004c00343947 */ /* 0x000fea0003800000 */
[----:B01234-:R-:W0:Y:S01]  /*107e0*/  LDS.128 R8, [R229+0xf000] ;  /* 0x00f00000e5087984 */ /* 0x01fe220000000c00 */
[--C-:B------:R-:W-:Y:S01]  /*107f0*/  SHF.R.U64 R25, R4, 0x10, R5.reuse ;  /* 0x0000001004197819 */ /* 0x100fe20000001205 */
[--C-:B------:R-:W-:Y:S01]  /*10800*/  HADD2.F32 R13, -RZ, R79.reuse.H0_H0 ;  /* 0x2000004fff0d7230 */ /* 0x100fe20000004100 */
[----:B------:R-:W-:Y:S01]  /*10810*/  SHF.R.U32.HI R4, RZ, 0x10, R5 ;  /* 0x00000010ff047819 */ /* 0x000fe20000011605 */
[----:B------:R-:W-:Y:S01]  /*10820*/  HADD2.F32 R79, -RZ, R79.H1_H1 ;  /* 0x3000004fff4f7230 */ /* 0x000fe20000004100 */
[--C-:B------:R-:W-:Y:S02]  /*10830*/  SHF.R.U32.HI R12, RZ, 0x10, R7.reuse ;  /* 0x00000010ff0c7819 */ /* 0x100fe40000011607 */
[----:B------:R-:W-:Y:S01]  /*10840*/  SHF.R.U64 R24, R6, 0x10, R7 ;  /* 0x0000001006187819 */ /* 0x000fe20000001207 */
[----:B------:R-:W-:Y:S02]  /*10850*/  HADD2.F32 R6, -RZ, R4.H0_H0 ;  /* 0x20000004ff067230 */ /* 0x000fe40000004100 */
[----:B------:R-:W-:-:S02]  /*10860*/  HADD2.F32 R12, -RZ, R12.H0_H0 ;  /* 0x2000000cff0c7230 */ /* 0x000fc40000004100 */
[----:B------:R-:W-:Y:S02]  /*10870*/  HADD2.F32 R7, -RZ, R78.H0_H0 ;  /* 0x2000004eff077230 */ /* 0x000fe40000004100 */
[--C-:B0-----:R-:W-:Y:S02]  /*10880*/  HADD2.F32 R5, -RZ, R11.reuse.H0_H0 ;  /* 0x2000000bff057230 */ /* 0x101fe40000004100 */
[----:B------:R-:W-:Y:S02]  /*10890*/  HADD2.F32 R11, -RZ, R11.H1_H1 ;  /* 0x3000000bff0b7230 */ /* 0x000fe40000004100 */
[--C-:B------:R-:W-:Y:S02]  /*108a0*/  HADD2.F32 R0, -RZ, R8.reuse.H0_H0 ;  /* 0x20000008ff007230 */ /* 0x100fe40000004100 */
[----:B------:R-:W-:Y:S02]  /*108b0*/  HADD2.F32 R8, -RZ, R8.H1_H1 ;  /* 0x30000008ff087230 */ /* 0x000fe40000004100 */
[C---:B------:R-:W-:Y:S01]  /*108c0*/  FMUL.FTZ R14, R11.reuse, R12 ;  /* 0x0000000c0b0e7220 */ /* 0x040fe20000410000 */
[----:B------:R-:W-:Y:S01]  /*108d0*/  FMUL.FTZ R15, R11, R6 ;  /* 0x000000060b0f7220 */ /* 0x000fe20000410000 */
[----:B------:R-:W-:-:S02]  /*108e0*/  HADD2.F32 R4, -RZ, R10.H0_H0 ;  /* 0x2000000aff047230 */ /* 0x000fc40000004100 */
[C---:B------:R-:W-:Y:S01]  /*108f0*/  FFMA.FTZ R20, R5.reuse, R6, -R14 ;  /* 0x0000000605147223 */ /* 0x040fe2000001080e */
[----:B------:R-:W-:Y:S01]  /*10900*/  FFMA.FTZ R21, R5, R12, R15 ;  /* 0x0000000c05157223 */ /* 0x000fe2000001000f */
[----:B------:R-:W-:Y:S02]  /*10910*/  HADD2.F32 R10, -RZ, R10.H1_H1 ;  /* 0x3000000aff0a7230 */ /* 0x000fe40000004100 */
[C---:B------:R-:W-:Y:S01]  /*10920*/  FMUL.FTZ R11, R8.reuse, R13 ;  /* 0x0000000d080b7220 */ /* 0x040fe20000410000 */
[--C-:B------:R-:W-:Y:S02]  /*10930*/  HADD2.F32 R3, -RZ, R9.reuse.H0_H0 ;  /* 0x20000009ff037230 */ /* 0x100fe40000004100 */
[-C--:B------:R-:W-:Y:S01]  /*10940*/  FMUL.FTZ R15, R8, R7.reuse ;  /* 0x00000007080f7220 */ /* 0x080fe20000410000 */
[----:B------:R-:W-:Y:S02]  /*10950*/  HADD2.F32 R5, -RZ, R78.H1_H1 ;  /* 0x3000004eff057230 */ /* 0x000fe40000004100 */
[----:B------:R-:W-:Y:S01]  /*10960*/  FFMA.FTZ R11, R0, R7, -R11 ;  /* 0x00000007000b7223 */ /* 0x000fe2000001080b */
[----:B------:R-:W-:-:S02]  /*10970*/  HADD2.F32 R9, -RZ, R9.H1_H1 ;  /* 0x30000009ff097230 */ /* 0x000fc40000004100 */
[C---:B------:R-:W-:Y:S01]  /*10980*/  FMUL.FTZ R7, R10.reuse, R79 ;  /* 0x0000004f0a077220 */ /* 0x040fe20000410000 */
[----:B------:R-:W-:Y:S02]  /*10990*/  HADD2.F32 R8, -RZ, R24.H0_H0 ;  /* 0x20000018ff087230 */ /* 0x000fe40000004100 */
[-C--:B------:R-:W-:Y:S01]  /*109a0*/  FMUL.FTZ R14, R10, R5.reuse ;  /* 0x000000050a0e7220 */ /* 0x080fe20000410000 */
[----:B------:R-:W-:Y:S02]  /*109b0*/  HADD2.F32 R6, -RZ, R25.H0_H0 ;  /* 0x20000019ff067230 */ /* 0x000fe40000004100 */
[----:B------:R-:W-:Y:S01]  /*109c0*/  FFMA.FTZ R12, R4, R5, -R7 ;  /* 0x00000005040c7223 */ /* 0x000fe20000010807 */
[----:B------:R-:W-:Y:S01]  /*109d0*/  FFMA.FTZ R0, R0, R13, R15 ;  /* 0x0000000d00007223 */ /* 0x000fe2000001000f */
[C---:B------:R-:W-:Y:S01]  /*109e0*/  FMUL.FTZ R10, R9.reuse, R8 ;  /* 0x00000008090a7220 */ /* 0x040fe20000410000 */
[----:B------:R-:W-:Y:S01]  /*109f0*/  FFMA.FTZ R79, R4, R79, R14 ;  /* 0x0000004f044f7223 */ /* 0x000fe2000001000e */
        /* <DEDUP_REMOVED lines=9> */
.L_x_2762:
        /* <DEDUP_REMOVED lines=32> */
.L_x_3113:
        /* <DEDUP_REMOVED lines=12> */
[----:B------:R-:W2:Y:S01]  /*10d50*/  LDL R4, [R1+0x60] ;  /* 0x0000600001047983 */ /* 0x000ea20000100800 */
        /* <DEDUP_REMOVED lines=9> */
[----:B----4-:R-:W-:Y:S02]  /*10df0*/  @!P2 IADD3 R6, P1, R14, R11, RZ ;  /* 0x0000000b0e06a210 */ /* 0x010fe40007f3e0ff */
[----:B------:R-:W-:Y:S02]  /*10e00*/  CS2R R68, SRZ ;  /* 0x0000000000447805 */ /* 0x000fe4000001ff00 */
[----:B------:R-:W-:Y:S02]  /*10e10*/  CS2R R70, SRZ ;  /* 0x0000000000467805 */ /* 0x000fe4000001ff00 */
[----:B------:R-:W-:Y:S02]  /*10e20*/  CS2R R60, SRZ ;  /* 0x00000000003c7805 */ /* 0x000fe4000001ff00 */
[----:B------:R-:W-:Y:S02]  /*10e30*/  CS2R R62, SRZ ;  /* 0x00000000003e7805 */ /* 0x000fe4000001ff00 */
[----:B------:R-:W-:-:S02]  /*10e40*/  CS2R R66, SRZ ;  /* 0x0000000000427805 */ /* 0x000fc4000001ff00 */
[----:B------:R-:W-:Y:S01]  /*10e50*/  CS2R R64, SRZ ;  /* 0x0000000000407805 */ /* 0x000fe2000001ff00 */
[----:B--2---:R-:W-:Y:S01]  /*10e60*/  @!P3 IMAD.SHL.U32 R13, R4, 0x8, RZ ;  /* 0x00000008040db824 */ /* 0x004fe200078e00ff */
[----:B------:R-:W-:-:S03]  /*10e70*/  @!P2 IADD3 R4, P0, R8, R11, RZ ;  /* 0x0000000b0804a210 */ /* 0x000fc60007f1e0ff */
[----:B------:R-:W-:Y:S01]  /*10e80*/  @!P3 IMAD.WIDE R10, R13, 0x2, R8 ;  /* 0x000000020d0ab825 */ /* 0x000fe200078e0208 */
[----:B------:R-:W-:-:S03]  /*10e90*/  MOV R8, R14 ;  /* 0x0000000e00087202 */ /* 0x000fc60000000f00 */
[----:B---3--:R-:W-:Y:S01]  /*10ea0*/  IMAD.MOV.U32 R9, RZ, RZ, R7 ;  /* 0x000000ffff097224 */ /* 0x008fe200078e0007 */
[----:B------:R1:W5:Y:S01]  /*10eb0*/  @!P3 LD.E.128 R56, desc[UR6][R10.64] ;  /* 0x000000060a38b980 */ /* 0x000362000c101d00 */
[----:B------:R-:W-:Y:S02]  /*10ec0*/  @!P2 IMAD.X R5, R5, 0x1, R12, P0 ;  /* 0x000000010505a824 */ /* 0x000fe400000e060c */
[----:B------:R-:W-:-:S03]  /*10ed0*/  @!P3 IMAD.WIDE R8, R13, 0x2, R8 ;  /* 0x000000020d08b825 */ /* 0x000fc600078e0208 */
[----:B------:R1:W5:Y:S01]  /*10ee0*/  @!P2 LD.E.128 R60, desc[UR6][R4.64] ;  /* 0x00000006043ca980 */ /* 0x000362000c101d00 */
[----:B------:R-:W-:-:S03]  /*10ef0*/  @!P2 IMAD.X R7, R7, 0x1, R12, P1 ;  /* 0x000000010707a824 */ /* 0x000fc600008e060c */
[----:B------:R1:W5:Y:S04]  /*10f00*/  @!P3 LD.E.128 R68, desc[UR6][R8.64] ;  /* 0x000000060844b980 */ /* 0x000368000c101d00 */
[----:B------:R1:W5:Y:S02]  /*10f10*/  @!P2 LD.E.128 R64, desc[UR6][R6.64] ;  /* 0x000000060640a980 */ /* 0x000364000c101d00 */
.L_x_2810:
[----:B------:R-:W-:Y:S05]  /*10f20*/  BSYNC B1 ;  /* 0x0000000000017941 */ /* 0x000fea0003800000 */
.L_x_2809:
[----:B-1---5:R-:W-:Y:S01]  /*10f30*/  IMAD.MOV.U32 R4, RZ, RZ, R68 ;  /* 0x000000ffff047224 */ /* 0x022fe200078e0044 */
[----:B------:R-:W-:Y:S01]  /*10f40*/  MOV R5, R69 ;  /* 0x0000004500057202 */ /* 0x000fe20000000f00 */
[----:B------:R-:W-:Y:S01]  /*10f50*/  IMAD.MOV.U32 R6, RZ, RZ, R66 ;  /* 0x000000ffff067224 */ /* 0x000fe200078e0042 */
[----:B------:R-:W-:Y:S01]  /*10f60*/  UMOV UR4, 0xffffffff ;  /* 0xffffffff00047882 */ /* 0x000fe20000000000 */
[----:B---3--:R-:W-:Y:S01]  /*10f70*/  IMAD.MOV.U32 R7, RZ, RZ, R67 ;  /* 0x000000ffff077224 */ /* 0x008fe200078e0043 */
[----:B------:R-:W-:Y:S01]  /*10f80*/  PRMT R119, R4, 0x7610, R119 ;  /* 0x0000761004777816 */ /* 0x000fe20000000077 */
[----:B------:R-:W-:Y:S01]  /*10f90*/  IMAD.MOV.U32 R4, RZ, RZ, R64 ;  /* 0x000000ffff047224 */ /* 0x000fe200078e0040 */
[----:B------:R-:W-:Y:S01]  /*10fa0*/  PRMT R120, R5, 0x7610, R120 ;  /* 0x0000761005787816 */ /* 0x000fe20000000078 */
[----:B------:R-:W-:Y:S01]  /*10fb0*/  IMAD.MOV.U32 R5, RZ, RZ, R65 ;  /* 0x000000ffff057224 */ /* 0x000fe200078e0041 */
[----:B------:R-:W-:Y:S02]  /*10fc0*/  PRMT R93, R6, 0x7610, R93 ;  /* 0x00007610065d7816 */ /* 0x000fe4000000005d */
[----:B------:R-:W-:-:S02]  /*10fd0*/  CS2R R52, SRZ ;  /* 0x0000000000347805 */ /* 0x000fc4000001ff00 */
[----:B------:R-:W-:Y:S01]  /*10fe0*/  PRMT R103, R7, 0x7610, R103 ;  /* 0x0000761007677816 */ /* 0x000fe20000000067 */
[----:B------:R-:W-:Y:S01]  /*10ff0*/  IMAD.MOV.U32 R7, RZ, RZ, R71 ;  /* 0x000000ffff077224 */ /* 0x000fe200078e0047 */
[----:B------:R-:W-:Y:S02]  /*11000*/  MOV R6, R70 ;  /* 0x0000004600067202 */ /* 0x000fe40000000f00 */
        /* <DEDUP_REMOVED lines=20> */
[----:B------:R1:W3:Y:S04]  /*11150*/  SHFL.IDX PT, R5, R72, 0x1, 0x181f ;  /* 0x00381f0048057f89 */ /* 0x0002e800000e0000 */
[----:B--2---:R1:W2:Y:S04]  /*11160*/  SHFL.IDX PT, R8, R21, 0x1, 0x181f ;  /* 0x00381f0015087f89 */ /* 0x0042a800000e0000 */
[----:B------:R1:W0:Y:S04]  /*11170*/  SHFL.IDX PT, R7, R20, 0x1, 0x181f ;  /* 0x00381f0014077f89 */ /* 0x00022800000e0000 */
[----:B----4-:R1:W4:Y:S02]  /*11180*/  SHFL.IDX PT, R14, R3, 0x1, 0x181f ;  /* 0x00381f00030e7f89 */ /* 0x01032400000e0000 */
.L_x_3119:
        /* <DEDUP_REMOVED lines=9> */
[----:B------:R-:W-:-:S03]  /*11220*/  CS2R R42, SRZ ;  /* 0x00000000002a7805 */ /* 0x000fc6000001ff00 */
[----:B------:R-:W-:Y:S05]  /*11230*/  @P0 BRA `(.L_x_2813) ;  /* 0x0000000000740947 */ /* 0x000fea0003800000 */
[----:B------:R-:W2:Y:S01]  /*11240*/  LDL R4, [R1+0x60] ;  /* 0x0000600001047983 */ /* 0x000ea20000100800 */
        /* <DEDUP_REMOVED lines=19> */
[----:B0-----:R-:W-:-:S03]  /*11380*/  MOV R9, R7 ;  /* 0x0000000700097202 */ /* 0x001fc60000000f00 */
[----:B------:R-:W-:Y:S01]  /*11390*/  IMAD.MOV.U32 R8, RZ, RZ, R14 ;  /* 0x000000ffff087224 */ /* 0x000fe200078e000e */
[----:B------:R0:W5:Y:S01]  /*113a0*/  @!P3 LD.E.128 R40, desc[UR6][R10.64] ;  /* 0x000000060a28b980 */ /* 0x000162000c101d00 */
[----:B------:R-:W-:Y:S02]  /*113b0*/  @!P2 IMAD.X R5, R5, 0x1, R12, P0 ;  /* 0x000000010505a824 */ /* 0x000fe400000e060c */
[----:B------:R-:W-:-:S03]  /*113c0*/  @!P3 IMAD.WIDE R8, R13, 0x2, R8 ;  /* 0x000000020d08b825 */ /* 0x000fc600078e0208 */
[----:B------:R0:W5:Y:S01]  /*113d0*/  @!P2 LD.E.128 R44, desc[UR6][R4.64] ;  /* 0x00000006042ca980 */ /* 0x000162000c101d00 */
[----:B------:R-:W-:-:S03]  /*113e0*/  @!P2 IMAD.X R7, R7, 0x1, R12, P1 ;  /* 0x000000010707a824 */ /* 0x000fc600008e060c */
[----:B------:R0:W5:Y:S04]  /*113f0*/  @!P3 LD.E.128 R48, desc[UR6][R8.64] ;  /* 0x000000060830b980 */ /* 0x000168000c101d00 */
[----:B------:R0:W5:Y:S02]  /*11400*/  @!P2 LD.E.128 R52, desc[UR6][R6.64] ;  /* 0x000000060634a980 */ /* 0x000164000c101d00 */
.L_x_2813:
[----:B------:R-:W-:Y:S05]  /*11410*/  BSYNC B1 ;  /* 0x0000000000017941 */ /* 0x000fea0003800000 */
.L_x_2812:
[----:B0----5:R-:W-:Y:S01]  /*11420*/  IMAD.MOV.U32 R4, RZ, RZ, R52 ;  /* 0x000000ffff047224 */ /* 0x021fe200078e0034 */
[----:B------:R-:W-:Y:S01]  /*11430*/  MOV R6, R54 ;  /* 0x0000003600067202 */ /* 0x000fe20000000f00 */
[----:B---3--:R-:W-:Y:S01]  /*11440*/  IMAD.MOV.U32 R5, RZ, RZ, R53 ;  /* 0x000000ffff057224 */ /* 0x008fe200078e0035 */
        /* <DEDUP_REMOVED lines=17> */
[----:B------:R-:W-:Y:S01]  /*11560*/  PRMT R114, R114, 0x5410, R6 ;  /* 0x0000541072727816 */ /* 0x000fe20000000006 */
[----:B------:R-:W-:Y:S01]  /*11570*/  IMAD.MOV.U32 R6, RZ, RZ, R42 ;  /* 0x000000ffff067224 */ /* 0x000fe200078e002a */
[----:B------:R-:W-:Y:S01]  /*11580*/  PRMT R115, R4, 0x5410, R7 ;  /* 0x0000541004737816 */ /* 0x000fe20000000007 */
[----:B------:R-:W-:Y:S01]  /*11590*/  IMAD.MOV.U32 R7, RZ, RZ, R43 ;  /* 0x000000ffff077224 */ /* 0x000fe200078e002b */
[----:B------:R-:W-:-:S04]  /*115a0*/  MOV R4, R40 ;  /* 0x0000002800047202 */ /* 0x000fc80000000f00 */
[----:B------:R-:W-:Y:S02]  /*115b0*/  PRMT R111, R4, 0x5410, R5 ;  /* 0x00005410046f7816 */ /* 0x000fe40000000005 */
[----:B------:R-:W-:Y:S01]  /*115c0*/  PRMT R112, R6, 0x5410, R7 ;  /* 0x0000541006707816 */ /* 0x000fe20000000007 */
[----:B------:R-:W-:Y:S06]  /*115d0*/  BRA.DIV UR4, `(.L_x_2814) ;  /* 0x0000023a04007947 */ /* 0x000fec000b800000 */
[----:B------:R0:W3:Y:S04]  /*115e0*/  SHFL.IDX PT, R5, R72, 0x2, 0x181f ;  /* 0x00581f0048057f89 */ /* 0x0000e800000e0000 */
[----:B------:R0:W0:Y:S04]  /*115f0*/  SHFL.IDX PT, R4, R21, 0x2, 0x181f ;  /* 0x00581f0015047f89 */ /* 0x00002800000e0000 */
[----:B------:R0:W0:Y:S04]  /*11600*/  SHFL.IDX PT, R7, R20, 0x2, 0x181f ;  /* 0x00581f0014077f89 */ /* 0x00002800000e0000 */
[----:B------:R0:W0:Y:S02]  /*11610*/  SHFL.IDX PT, R12, R3, 0x2, 0x181f ;  /* 0x00581f00030c7f89 */ /* 0x00002400000e0000 */
.L_x_3125:
        /* <DEDUP_REMOVED lines=12> */
[----:B------:R-:W4:Y:S01]  /*116e0*/  LDL R6, [R1+0x60] ;  /* 0x0000600001067983 */ /* 0x000f220000100800 */
[----:B------:R-:W-:Y:S01]  /*116f0*/  ULDC UR4, c[0x0][0x3f4] ;  /* 0x0000fd0000047ab9 */ /* 0x000fe20000000800 */
[----:B0-2---:R-:W-:Y:S01]  /*11700*/  MOV R8, R4 ;  /* 0x0000000400087202 */ /* 0x005fe20000000f00 */
[----:B---3--:R-:W-:Y:S01]  /*11710*/  IMAD.MOV.U32 R9, RZ, RZ, R5 ;  /* 0x000000ffff097224 */ /* 0x008fe200078e0005 */
[----:B------:R-:W-:Y:S02]  /*11720*/  ISETP.GE.AND P2, PT, R18, UR4, PT ;  /* 0x0000000412007c0c */ /* 0x000fe4000bf46270 */
[----:B------:R-:W-:Y:S02]  /*11730*/  CS2R R24, SRZ ;  /* 0x0000000000187805 */ /* 0x000fe4000001ff00 */
[----:B------:R-:W-:Y:S02]  /*11740*/  ISETP.GE.AND P3, PT, R213, UR4, PT ;  /* 0x00000004d5007c0c */ /* 0x000fe4000bf66270 */
[----:B------:R-:W-:Y:S01]  /*11750*/  CS2R R26, SRZ ;  /* 0x00000000001a7805 */ /* 0x000fe2000001ff00 */
[----:B------:R-:W-:-:S06]  /*11760*/  ULDC.64 UR6, c[0x0][0x208] ;  /* 0x0000820000067ab9 */ /* 0x000fcc0000000a00 */
[C---:B------:R-:W-:Y:S01]  /*11770*/  @!P2 IMAD.SHL.U32 R11, R18.reuse, 0x2, RZ ;  /* 0x00000002120ba824 */ /* 0x040fe200078e00ff */
[----:B----4-:R-:W-:-:S04]  /*11780*/  @!P2 SHF.L.U64.HI R14, R18, 0x1, R19 ;  /* 0x00000001120ea819 */ /* 0x010fc80000010213 */
[----:B------:R-:W-:Y:S02]  /*11790*/  @!P2 IADD3 R4, P0, R4, R11, RZ ;  /* 0x0000000b0404a210 */ /* 0x000fe40007f1e0ff */
        /* <DEDUP_REMOVED lines=8> */
[----:B------:R-:W-:Y:S01]  /*11820*/  @!P3 IMAD.SHL.U32 R13, R6, 0x8, RZ ;  /* 0x00000008060db824 */ /* 0x000fe200078e00ff */
[----:B------:R-:W-:-:S03]  /*11830*/  @!P2 IADD3 R6, P1, R12, R11, RZ ;  /* 0x0000000b0c06a210 */ /* 0x000fc60007f3e0ff */
[----:B------:R-:W-:Y:S01]  /*11840*/  @!P3 IMAD.WIDE R10, R13, 0x2, R8 ;  /* 0x000000020d0ab825 */ /* 0x000fe200078e0208 */
[----:B------:R-:W-:-:S03]  /*11850*/  MOV R9, R7 ;  /* 0x0000000700097202 */ /* 0x000fc60000000f00 */
[----:B------:R-:W-:Y:S01]  /*11860*/  IMAD.MOV.U32 R8, RZ, RZ, R12 ;  /* 0x000000ffff087224 */ /* 0x000fe200078e000c */
[----:B------:R0:W5:Y:S01]  /*11870*/  @!P3 LD.E.128 R24, desc[UR6][R10.64] ;  /* 0x000000060a18b980 */ /* 0x000162000c101d00 */
[----:B------:R-:W-:Y:S02]  /*11880*/  @!P2 IMAD.X R7, R7, 0x1, R14, P1 ;  /* 0x000000010707a824 */ /* 0x000fe400008e060e */
[----:B------:R-:W-:-:S03]  /*11890*/  @!P3 IMAD.WIDE R8, R13, 0x2, R8 ;  /* 0x000000020d08b825 */ /* 0x000fc600078e0208 */
[----:B------:R0:W5:Y:S04]  /*118a0*/  @!P2 LD.E.128 R36, desc[UR6][R6.64] ;  /* 0x000000060624a980 */ /* 0x000168000c101d00 */
[----:B------:R0:W5:Y:S02]  /*118b0*/  @!P3 LD.E.128 R32, desc[UR6][R8.64] ;  /* 0x000000060820b980 */ /* 0x000164000c101d00 */
.L_x_2816:
[----:B------:R-:W-:Y:S05]  /*118c0*/  BSYNC B1 ;  /* 0x0000000000017941 */ /* 0x000fea0003800000 */
.L_x_2815:
[----:B0----5:R-:W-:Y:S01]  /*118d0*/  IMAD.MOV.U32 R4, RZ, RZ, R39 ;  /* 0x000000ffff047224 */ /* 0x021fe200078e0027 */
[----:B---3--:R-:W-:Y:S01]  /*118e0*/  MOV R5, R38 ;  /* 0x0000002600057202 */ /* 0x008fe20000000f00 */
[----:B------:R-:W-:Y:S01]  /*118f0*/  IMAD.MOV.U32 R7, RZ, RZ, R36 ;  /* 0x000000ffff077224 */ /* 0x000fe200078e0024 */
        /* <DEDUP_REMOVED lines=24> */
[----:B------:R0:W3:Y:S04]  /*11a80*/  SHFL.IDX PT, R77, R72, 0x3, 0x181f ;  /* 0x00781f00484d7f89 */ /* 0x0000e800000e0000 */
[----:B-1----:R-:W1:Y:S04]  /*11a90*/  SHFL.IDX PT, R21, R21, 0x3, 0x181f ;  /* 0x00781f0015157f89 */ /* 0x002e6800000e0000 */
[----:B------:R0:W0:Y:S04]  /*11aa0*/  SHFL.IDX PT, R79, R20, 0x3, 0x181f ;  /* 0x00781f00144f7f89 */ /* 0x00002800000e0000 */
[----:B------:R-:W0:Y:S02]  /*11ab0*/  SHFL.IDX PT, R3, R3, 0x3, 0x181f ;  /* 0x00781f0003037f89 */ /* 0x000e2400000e0000 */
.L_x_3131:
[----:B------:R-:W2:Y:S01]  /*11ac0*/  LDL R12, [R1+0x74] ;  /* 0x00007400010c7983 */ /* 0x000ea20000100800 */
[----:B------:R-:W-:Y:S01]  /*11ad0*/  VIADD R9, R0, 0x60 ;  /* 0x0000006000097836 */ /* 0x000fe20000000000 */
[----:B------:R-:W-:Y:S01]  /*11ae0*/  BSSY B1, `(.L_x_2818) ;  /* 0x000002c000017945 */ /* 0x000fe20003800000 */
[----:B------:R-:W-:Y:S02]  /*11af0*/  CS2R R6, SRZ ;  /* 0x0000000000067805 */ /* 0x000fe4000001ff00 */
[----:B------:R-:W-:Y:S02]  /*11b00*/  CS2R R10, SRZ ;  /* 0x00000000000a7805 */ /* 0x000fe4000001ff00 */
[----:B----4-:R-:W-:Y:S02]  /*11b10*/  CS2R R14, SRZ ;  /* 0x00000000000e7805 */ /* 0x010fe4000001ff00 */
[----:B------:R-:W-:Y:S02]  /*11b20*/  ISETP.GE.AND P0, PT, R9, R78, PT ;  /* 0x0000004e0900720c */ /* 0x000fe40003f06270 */
[----:B0-----:R-:W-:-:S02]  /*11b30*/  CS2R R72, SRZ ;  /* 0x0000000000487805 */ /* 0x001fc4000001ff00 */
[----:B------:R-:W-:Y:S02]  /*11b40*/  CS2R R74, SRZ ;  /* 0x00000000004a7805 */ /* 0x000fe4000001ff00 */
[----:B--2---:R-:W-:-:S04]  /*11b50*/  LEA.HI R8, R12, R12, RZ, 0x1 ;  /* 0x0000000c0c087211 */ /* 0x004fc800078f08ff */
[----:B------:R-:W-:Y:S02]  /*11b60*/  LOP3.LUT R0, R8, 0xfffffffe, RZ, 0xc0, !PT ;  /* 0xfffffffe08007812 */ /* 0x000fe400078ec0ff */
[----:B------:R-:W-:Y:S02]  /*11b70*/  CS2R R8, SRZ ;  /* 0x0000000000087805 */ /* 0x000fe4000001ff00 */
[----:B------:R-:W-:Y:S02]  /*11b80*/  IADD3 R0, R12, -R0, RZ ;  /* 0x800000000c007210 */ /* 0x000fe40007ffe0ff */
[----:B------:R-:W-:Y:S02]  /*11b90*/  CS2R R12, SRZ ;  /* 0x00000000000c7805 */ /* 0x000fe4000001ff00 */
[----:B------:R-:W-:Y:S01]  /*11ba0*/  SHF.L.U32 R0, R0, 0x1f, RZ ;  /* 0x0000001f00007819 */ /* 0x000fe200000006ff */
[----:B------:R-:W-:Y:S06]  /*11bb0*/  @P0 BRA `(.L_x_2819) ;  /* 0x0000000000780947 */ /* 0x000fec0003800000 */
[----:B------:R-:W2:Y:S01]  /*11bc0*/  LDL R20, [R1+0x60] ;  /* 0x0000600001147983 */ /* 0x000ea20000100800 */
[----:B------:R-:W-:Y:S01]  /*11bd0*/  ULDC UR4, c[0x0][0x3f4] ;  /* 0x0000fd0000047ab9 */ /* 0x000fe20000000800 */
[----:B------:R-:W-:Y:S01]  /*11be0*/  MOV R6, R3 ;  /* 0x0000000300067202 */ /* 0x000fe20000000f00 */
[----:B-1----:R-:W-:Y:S01]  /*11bf0*/  IMAD.MOV.U32 R4, RZ, RZ, R21 ;  /* 0x000000ffff047224 */ /* 0x002fe200078e0015 */
[----:B------:R-:W-:Y:S01]  /*11c00*/  ISETP.GE.AND P2, PT, R18, UR4, PT ;  /* 0x0000000412007c0c */ /* 0x000fe2000bf46270 */
[----:B---3--:R-:W-:Y:S01]  /*11c10*/  IMAD.MOV.U32 R5, RZ, RZ, R77 ;  /* 0x000000ffff057224 */ /* 0x008fe200078e004d */
[----:B------:R-:W-:Y:S01]  /*11c20*/  ISETP.GE.AND P3, PT, R213, UR4, PT ;  /* 0x00000004d5007c0c */ /* 0x000fe2000bf66270 */
[----:B------:R-:W-:Y:S01]  /*11c30*/  IMAD.MOV.U32 R7, RZ, RZ, R79 ;  /* 0x000000ffff077224 */ /* 0x000fe200078e004f */
[----:B------:R-:W-:Y:S02]  /*11c40*/  CS2R R72, SRZ ;  /* 0x0000000000487805 */ /* 0x000fe4000001ff00 */
[----:B------:R-:W-:-:S02]  /*11c50*/  CS2R R74, SRZ ;  /* 0x00000000004a7805 */ /* 0x000fc4000001ff00 */
[----:B------:R-:W-:Y:S01]  /*11c60*/  CS2R R10, SRZ ;  /* 0x00000000000a7805 */ /* 0x000fe2000001ff00 */
[----:B------:R-:W-:-:S04]  /*11c70*/  ULDC.64 UR6, c[0x0][0x208] ;  /* 0x0000820000067ab9 */ /* 0x000fc80000000a00 */
[----:B------:R-:W-:Y:S01]  /*11c80*/  @!P2 IMAD.SHL.U32 R76, R18, 0x2, RZ ;  /* 0x00000002124ca824 */ /* 0x000fe200078e00ff */
[----:B------:R-:W-:Y:S02]  /*11c90*/  CS2R R12, SRZ ;  /* 0x00000000000c7805 */ /* 0x000fe4000001ff00 */
[----:B------:R-:W-:Y:S01]  /*11ca0*/  CS2R R14, SRZ ;  /* 0x00000000000e7805 */ /* 0x000fe2000001ff00 */
[----:B--2---:R-:W-:Y:S01]  /*11cb0*/  @!P3 IMAD.SHL.U32 R8, R20, 0x8, RZ ;  /* 0x000000081408b824 */ /* 0x004fe200078e00ff */
[-C--:B------:R-:W-:Y:S02]  /*11cc0*/  @!P2 IADD3 R20, P0, R21, R76.reuse, RZ ;  /* 0x0000004c1514a210 */ /* 0x080fe40007f1e0ff */
[----:B------:R-:W-:Y:S01]  /*11cd0*/  @!P2 IADD3 R76, P1, R3, R76, RZ ;  /* 0x0000004c034ca210 */ /* 0x000fe20007f3e0ff */
[----:B------:R-:W-:Y:S01]  /*11ce0*/  @!P3 IMAD.WIDE R4, R8, 0x2, R4 ;  /* 0x000000020804b825 */ /* 0x000fe200078e0204 */
[----:B------:R-:W-:-:S03]  /*11cf0*/  @!P2 SHF.L.U64.HI R3, R18, 0x1, R19 ;  /* 0x000000011203a819 */ /* 0x000fc60000010213 */
[----:B------:R-:W-:Y:S01]  /*11d00*/  @!P3 IMAD.WIDE R6, R8, 0x2, R6 ;  /* 0x000000020806b825 */ /* 0x000fe200078e0206 */
[----:B------:R-:W-:Y:S01]  /*11d10*/  CS2R R8, SRZ ;  /* 0x0000000000087805 */ /* 0x000fe2000001ff00 */
[----:B------:R0:W5:Y:S02]  /*11d20*/  @!P3 LD.E.128 R72, desc[UR6][R4.64] ;  /* 0x000000060448b980 */ /* 0x000164000c101d00 */
[--C-:B------:R-:W-:Y:S02]  /*11d30*/  @!P2 IMAD.X R21, R77, 0x1, R3.reuse, P0 ;  /* 0x000000014d15a824 */ /* 0x100fe400000e0603 */
[----:B------:R-:W-:Y:S01]  /*11d40*/  @!P2 IMAD.X R77, R79, 0x1, R3, P1 ;  /* 0x000000014f4da824 */ /* 0x000fe200008e0603 */
[----:B------:R1:W5:Y:S04]  /*11d50*/  @!P3 LD.E.128 R8, desc[UR6][R6.64] ;  /* 0x000000060608b980 */ /* 0x000368000c101d00 */
[----:B------:R2:W5:Y:S01]  /*11d60*/  @!P2 LD.E.128 R12, desc[UR6][R20.64] ;  /* 0x00000006140ca980 */ /* 0x000562000c101d00 */
[----:B0-----:R-:W-:-:S02]  /*11d70*/  CS2R R4, SRZ ;  /* 0x0000000000047805 */ /* 0x001fc4000001ff00 */
[----:B-1----:R-:W-:-:S06]  /*11d80*/  CS2R R6, SRZ ;  /* 0x0000000000067805 */ /* 0x002fcc000001ff00 */
[----:B------:R2:W5:Y:S02]  /*11d90*/  @!P2 LD.E.128 R4, desc[UR6][R76.64] ;  /* 0x000000064c04a980 */ /* 0x000564000c101d00 */
.L_x_2819:
[----:B------:R-:W-:Y:S05]  /*11da0*/  BSYNC B1 ;  /* 0x0000000000017941 */ /* 0x000fea0003800000 */
.L_x_2818:
[----:B------:R-:W0:Y:S01]  /*11db0*/  SYNCS.PHASECHK.TRANS64.TRYWAIT P0, [R16+URZ+0x38800], R0 ;  /* 0x03880000100075a7 */ /* 0x000e22000800017f */
[----:B--2--5:R-:W-:Y:S01]  /*11dc0*/  IMAD.MOV.U32 R20, RZ, RZ, R4 ;  /* 0x000000ffff147224 */ /* 0x024fe200078e0004 */
[----:B------:R-:W-:Y:S01]  /*11dd0*/  MOV R3, R5 ;  /* 0x0000000500037202 */ /* 0x000fe20000000f00 */
[----:B------:R-:W-:Y:S01]  /*11de0*/  IMAD.MOV.U32 R76, RZ, RZ, R6 ;  /* 0x000000ffff4c7224 */ /* 0x000fe200078e0006 */
[----:B------:R-:W-:Y:S01]  /*11df0*/  BSSY B1, `(.L_x_2820) ;  /* 0x000000b000017945 */ /* 0x000fe20003800000 */
[----:B-1----:R-:W-:Y:S01]  /*11e00*/  IMAD.MOV.U32 R21, RZ, RZ, R7 ;  /* 0x000000ffff157224 */ /* 0x002fe200078e0007 */
[----:B------:R-:W-:Y:S01]  /*11e10*/  PRMT R99, R20, 0x5410, R3 ;  /* 0x0000541014637816 */ /* 0x000fe20000000003 */
[----:B------:R-:W-:Y:S02]  /*11e20*/  IMAD.MOV.U32 R20, RZ, RZ, R8 ;  /* 0x000000ffff147224 */ /* 0x000fe400078e0008 */
[----:B------:R-:W-:Y:S01]  /*11e30*/  IMAD.MOV.U32 R3, RZ, RZ, R9 ;  /* 0x000000ffff037224 */ /* 0x000fe200078e0009 */
[----:B------:R-:W-:-:S04]  /*11e40*/  PRMT R100, R76, 0x5410, R21 ;  /* 0x000054104c647816 */ /* 0x000fc80000000015 */
[----:B------:R-:W-:Y:S01]  /*11e50*/  PRMT R87, R20, 0x5410, R3 ;  /* 0x0000541014577816 */ /* 0x000fe20000000003 */
[----:B------:R-:W-:Y:S01]  /*11e60*/  IMAD.MOV.U32 R3, RZ, RZ, R11 ;  /* 0x000000ffff037224 */ /* 0x000fe200078e000b */
[----:B------:R-:W-:-:S04]  /*11e70*/  MOV R20, R10 ;  /* 0x0000000a00147202 */ /* 0x000fc80000000f00 */
[----:B------:R-:W-:Y:S01]  /*11e80*/  PRMT R88, R20, 0x5410, R3 ;  /* 0x0000541014587816 */ /* 0x000fe20000000003 */
[----:B0-----:R-:W-:Y:S06]  /*11e90*/  @!P0 BRA `(.L_x_2821) ;  /* 0x0000023000b88947 */ /* 0x001fec0003800000 */
.L_x_3132:
[----:B------:R-:W-:Y:S05]  /*11ea0*/  BSYNC B1 ;  /* 0x0000000000017941 */ /* 0x000fea0003800000 */
.L_x_2820:
[----:B------:R-:W-:Y:S01]  /*11eb0*/  IMAD.MOV.U32 R3, RZ, RZ, R12 ;  /* 0x000000ffff037224 */ /* 0x000fe200078e000c */
[----:B------:R-:W-:Y:S01]  /*11ec0*/  BSSY B1, `(.L_x_2822) ;  /* 0x00000d7000017945 */ /* 0x000fe20003800000 */
[----:B0-----:R-:W-:Y:S02]  /*11ed0*/  IMAD.MOV.U32 R0, RZ, RZ, R13 ;  /* 0x000000ffff007224 */ /* 0x001fe400078e000d */
[----:B------:R-:W-:-:S03]  /*11ee0*/  IMAD.MOV.U32 R20, RZ, RZ, R72 ;  /* 0x000000ffff147224 */ /* 0x000fc600078e0048 */
[----:B------:R-:W-:Y:S01]  /*11ef0*/  PRMT R101, R3, 0x5410, R0 ;  /* 0x0000541003657816 */ /* 0x000fe20000000000 */
[----:B------:R-:W-:Y:S01]  /*11f00*/  IMAD.MOV.U32 R3, RZ, RZ, R14 ;  /* 0x000000ffff037224 */ /* 0x000fe200078e000e */
[----:B------:R-:W-:-:S04]  /*11f10*/  MOV R0, R15 ;  /* 0x0000000f00007202 */ /* 0x000fc80000000f00 */
[----:B------:R-:W-:Y:S01]  /*11f20*/  PRMT R102, R3, 0x5410, R0 ;  /* 0x0000541003667816 */ /* 0x000fe20000000000 */
[----:B------:R-:W-:Y:S01]  /*11f30*/  IMAD.MOV.U32 R3, RZ, RZ, R73 ;  /* 0x000000ffff037224 */ /* 0x000fe200078e0049 */
[----:B------:R-:W-:-:S04]  /*11f40*/  VIADDMNMX R0, R78, -R230, 0x80, PT ;  /* 0x000000804e007446 */ /* 0x000fc800038009e6 */
        /* <DEDUP_REMOVED lines=8> */
[----:B------:R-:W-:Y:S02]  /*11fd0*/  SHF.L.U32 R121, R212, 0x6, RZ ;  /* 0x00000006d4797819 */ /* 0x000fe400000006ff */
[----:B0-----:R-:W-:-:S13]  /*11fe0*/  ISETP.GE.AND P0, PT, R18, R3, PT ;  /* 0x000000031200720c */ /* 0x001fda0003f06270 */
[----:B------:R-:W-:Y:S05]  /*11ff0*/  @P0 BRA `(.L_x_2825) ;  /* 0x00000004007c0947 */ /* 0x000fea0003800000 */
[----:B------:R-:W-:Y:S01]  /*12000*/  LEA.HI R20, R3, R237, RZ, 0x1d ;  /* 0x000000ed03147211 */ /* 0x000fe200078fe8ff */
[----:B------:R-:W0:Y:S01]  /*12010*/  LDS.128 R80, [R229] ;  /* 0x00000000e5507984 */ /* 0x000e220000000c00 */
[----:B------:R-:W-:Y:S01]  /*12020*/  HADD2.F32 R91, -RZ, R91.H0_H0 ;  /* 0x2000005bff5b7230 */ /* 0x000fe20000004100 */
[----:B------:R-:W-:Y:S01]  /*12030*/  SHF.R.U64 R60, R60, 0x10, R61 ;  /* 0x000000103c3c7819 */ /* 0x000fe2000000123d */
[----:B------:R-:W-:Y:S01]  /*12040*/  HADD2.F32 R104, -RZ, R104.H0_H0 ;  /* 0x20000068ff687230 */ /* 0x000fe20000004100 */
[----:B------:R-:W-:Y:S01]  /*12050*/  SHF.R.S32.HI R21, RZ, 0x1f, R20 ;  /* 0x0000001fff157819 */ /* 0x000fe20000011414 */
[----:B------:R-:W-:Y:S01]  /*12060*/  IMAD.SHL.U32 R76, R20, 0x8, RZ ;  /* 0x00000008144c7824 */ /* 0x000fe200078e00ff */
[----:B------:R-:W-:Y:S01]  /*12070*/  SHF.R.U64 R62, R62, 0x10, R63 ;  /* 0x000000103e3e7819 */ /* 0x000fe2000000123f */
[----:B------:R-:W-:Y:S01]  /*12080*/  HADD2.F32 R60, -RZ, R60.H0_H0 ;  /* 0x2000003cff3c7230 */ /* 0x000fe20000004100 */
[----:B------:R-:W-:Y:S02]  /*12090*/  LEA.HI R21, R21, R20, RZ, 0x3 ;  /* 0x0000001415157211 */ /* 0x000fe400078f18ff */
[----:B------:R-:W-:Y:S01]  /*120a0*/  LOP3.LUT R20, R76, 0x38, RZ, 0xc0, !PT ;  /* 0x000000384c147812 */ /* 0x000fe200078ec0ff */
[----:B------:R-:W-:-:S02]  /*120b0*/  HADD2.F32 R62, -RZ, R62.H0_H0 ;  /* 0x2000003eff3e7230 */ /* 0x000fc40000004100 */
[----:B------:R-:W-:Y:S01]  /*120c0*/  IMAD.SHL.U32 R21, R21, 0x400, RZ ;  /* 0x0000040015157824 */ /* 0x000fe200078e00ff */
[----:B------:R-:W-:-:S04]  /*120d0*/  LOP3.LUT R20, R20, 0x1c0, R121, 0xf8, !PT ;  /* 0x000001c014147812 */ /* 0x000fc800078ef879 */
[----:B------:R-:W-:Y:S02]  /*120e0*/  LOP3.LUT R20, R20, R227, RZ, 0x3c, !PT ;  /* 0x000000e314147212 */ /* 0x000fe400078e3cff */
[----:B------:R-:W-:-:S04]  /*120f0*/  LOP3.LUT R21, R21, 0x7fffe000, RZ, 0xc0, !PT ;  /* 0x7fffe00015157812 */ /* 0x000fc800078ec0ff */
[----:B------:R-:W-:Y:S01]  /*12100*/  IADD3 R20, R20, R21, R226 ;  /* 0x0000001514147210 */ /* 0x000fe20007ffe0e2 */
[----:B------:R-:W-:-:S04]  /*12110*/  HADD2.F32 R21, -RZ, R85.H0_H0 ;  /* 0x20000055ff157230 */ /* 0x000fc80000004100 */
[----:B------:R-:W-:-:S05]  /*12120*/  IMAD R20, R20, 0x2, R16 ;  /* 0x0000000214147824 */ /* 0x000fca00078e0210 */
[----:B---3--:R-:W1:Y:S01]  /*12130*/  LDS.128 R76, [R20+0x14400] ;  /* 0x01440000144c7984 */ /* 0x008e620000000c00 */
[--C-:B0-----:R-:W-:Y:S02]  /*12140*/  HADD2.F32 R86, -RZ, R81.reuse.H0_H0 ;  /* 0x20000051ff567230 */ /* 0x101fe40000004100 */
[----:B------:R-:W-:Y:S02]  /*12150*/  HADD2.F32 R81, -RZ, R81.H1_H1 ;  /* 0x30000051ff517230 */ /* 0x000fe40000004100 */
[--C-:B-1----:R-:W-:Y:S02]  /*12160*/  HADD2.F32 R92, -RZ, R77.reuse.H0_H0 ;  /* 0x2000004dff5c7230 */ /* 0x102fe40000004100 */
[----:B------:R-:W-:-:S03]  /*12170*/  HADD2.F32 R77, -RZ, R77.H1_H1 ;  /* 0x3000004dff4d7230 */ /* 0x000fc60000004100 */
[----:B------:R-:W-:-:S04]  /*12180*/  FMUL.FTZ R85, R92, R91 ;  /* 0x0000005b5c557220 */ /* 0x000fc80000410000 */
[-C--:B------:R-:W-:Y:S01]  /*12190*/  FFMA.FTZ R85, R86, R21.reuse, -R85 ;  /* 0x0000001556557223 */ /* 0x080fe20000010855 */
[----:B------:R-:W-:Y:S01]  /*121a0*/  FMUL.FTZ R21, R92, R21 ;  /* 0x000000155c157220 */ /* 0x000fe20000410000 */
[--C-:B------:R-:W-:Y:S02]  /*121b0*/  HADD2.F32 R92, -RZ, R76.reuse.H0_H0 ;  /* 0x2000004cff5c7230 */ /* 0x100fe40000004100 */
[----:B------:R-:W-:Y:S02]  /*121c0*/  HADD2.F32 R76, -RZ, R76.H1_H1 ;  /* 0x3000004cff4c7230 */ /* 0x000fe40000004100 */
[----:B------:R-:W-:Y:S01]  /*121d0*/  FFMA.FTZ R21, R86, R91, R21 ;  /* 0x0000005b56157223 */ /* 0x000fe20000010015 */
[----:B------:R-:W-:Y:S02]  /*121e0*/  SHF.R.U32.HI R91, RZ, 0x10, R65 ;  /* 0x00000010ff5b7819 */ /* 0x000fe40000011641 */
[----:B------:R-:W-:Y:S02]  /*121f0*/  SHF.R.U32.HI R86, RZ, 0x10, R61 ;  /* 0x00000010ff567819 */ /* 0x000fe4000001163d */
[----:B------:R-:W-:Y:S01]  /*12200*/  SHF.R.U64 R61, R64, 0x10, R65 ;  /* 0x00000010403d7819 */ /* 0x000fe20000001241 */
[----:B------:R-:W-:-:S02]  /*12210*/  HADD2.F32 R65, -RZ, R91.H0_H0 ;  /* 0x2000005bff417230 */ /* 0x000fc40000004100 */
[----:B------:R-:W-:Y:S02]  /*12220*/  HADD2.F32 R86, -RZ, R86.H0_H0 ;  /* 0x20000056ff567230 */ /* 0x000fe40000004100 */
[----:B------:R-:W-:Y:S02]  /*12230*/  HADD2.F32 R64, -RZ, R98.H0_H0 ;  /* 0x20000062ff407230 */ /* 0x000fe40000004100 */
[C---:B------:R-:W-:Y:S01]  /*12240*/  FMUL.FTZ R91, R77.reuse, R65 ;  /* 0x000000414d5b7220 */ /* 0x040fe20000410000 */
[----:B------:R-:W-:Y:S02]  /*12250*/  HADD2.F32 R61, -RZ, R61.H0_H0 ;  /* 0x2000003dff3d7230 */ /* 0x000fe40000004100 */
[-C--:B------:R-:W-:Y:S01]  /*12260*/  FMUL.FTZ R77, R77, R86.reuse ;  /* 0x000000564d4d7220 */ /* 0x080fe20000410000 */
[----:B------:R-:W-:-:S03]  /*12270*/  FFMA.FTZ R91, R81, R86, -R91 ;  /* 0x00000056515b7223 */ /* 0x000fc6000001085b */
[----:B------:R-:W-:Y:S01]  /*12280*/  FFMA.FTZ R65, R81, R65, R77 ;  /* 0x0000004151417223 */ /* 0x000fe2000001004d */
[----:B------:R-:W-:Y:S02]  /*12290*/  HADD2.F32 R81, -RZ, R93.H1_H1 ;  /* 0x3000005dff517230 */ /* 0x000fe40000004100 */
[--C-:B------:R-:W-:Y:S02]  /*122a0*/  HADD2.F32 R77, -RZ, R80.reuse.H0_H0 ;  /* 0x20000050ff4d7230 */ /* 0x100fe40000004100 */
[----:B------:R-:W-:Y:S02]  /*122b0*/  HADD2.F32 R80, -RZ, R80.H1_H1 ;  /* 0x30000050ff507230 */ /* 0x000fe40000004100 */
[----:B------:R-:W-:Y:S01]  /*122c0*/  FMUL.FTZ R86, R92, R81 ;  /* 0x000000515c567220 */ /* 0x000fe20000410000 */
[----:B------:R-:W-:-:S03]  /*122d0*/  F2FP.F16.F32.PACK_AB R65, R65, R21 ;  /* 0x000000154141723e */ /* 0x000fc600000000ff */
[CC--:B------:R-:W-:Y:S01]  /*122e0*/  FFMA.FTZ R86, R77.reuse, R64.reuse, -R86 ;  /* 0x000000404d567223 */ /* 0x0c0fe20000010856 */
[----:B------:R-:W-:Y:S01]  /*122f0*/  FMUL.FTZ R64, R92, R64 ;  /* 0x000000405c407220 */ /* 0x000fe20000410000 */
[--C-:B------:R-:W-:Y:S02]  /*12300*/  HADD2.F32 R92, -RZ, R78.reuse.H0_H0 ;  /* 0x2000004eff5c7230 */ /* 0x100fe40000004100 */
[----:B------:R-:W-:Y:S02]  /*12310*/  HADD2.F32 R78, -RZ, R78.H1_H1 ;  /* 0x3000004eff4e7230 */ /* 0x000fe40000004100 */
[----:B------:R-:W-:Y:S01]  /*12320*/  FFMA.FTZ R64, R77, R81, R64 ;  /* 0x000000514d407223 */ /* 0x000fe20000010040 */
[----:B------:R-:W-:Y:S02]  /*12330*/  HADD2.F32 R77, -RZ, R93.H0_H0 ;  /* 0x2000005dff4d7230 */ /* 0x000fe40000004100 */
[----:B------:R-:W-:Y:S02]  /*12340*/  HADD2.F32 R93, -RZ, R98.H1_H1 ;  /* 0x30000062ff5d7230 */ /* 0x000fe40000004100 */
[----:B------:R-:W-:-:S02]  /*12350*/  HADD2.F32 R98, -RZ, R82.H0_H0 ;  /* 0x20000052ff627230 */ /* 0x000fc40000004100 */
[C---:B------:R-:W-:Y:S01]  /*12360*/  FMUL.FTZ R81, R92.reuse, R77 ;  /* 0x0000004d5c517220 */ /* 0x040fe20000410000 */
[----:B------:R-:W-:Y:S02]  /*12370*/  HADD2.F32 R82, -RZ, R82.H1_H1 ;  /* 0x30000052ff527230 */ /* 0x000fe40000004100 */
[-C--:B------:R-:W-:Y:S01]  /*12380*/  FMUL.FTZ R92, R92, R93.reuse ;  /* 0x0000005d5c5c7220 */ /* 0x080fe20000410000 */
[C---:B------:R-:W-:Y:S01]  /*12390*/  FFMA.FTZ R81, R98.reuse, R93, -R81 ;  /* 0x0000005d62517223 */ /* 0x040fe20000010851 */
[----:B------:R-:W-:Y:S02]  /*123a0*/  HADD2.F32 R93, -RZ, R83.H0_H0 ;  /* 0x20000053ff5d7230 */ /* 0x000fe40000004100 */
[----:B------:R-:W-:Y:S01]  /*123b0*/  FFMA.FTZ R77, R98, R77, R92 ;  /* 0x0000004d624d7223 */ /* 0x000fe2000001005c */
[----:B------:R-:W-:Y:S02]  /*123c0*/  HADD2.F32 R98, -RZ, R103.H0_H0 ;  /* 0x20000067ff627230 */ /* 0x000fe40000004100 */
[----:B------:R-:W-:-:S02]  /*123d0*/  HADD2.F32 R103, -RZ, R79.H0_H0 ;  /* 0x2000004fff677230 */ /* 0x000fc40000004100 */
[----:B------:R-:W-:Y:S02]  /*123e0*/  HADD2.F32 R79, -RZ, R79.H1_H1 ;  /* 0x3000004fff4f7230 */ /* 0x000fe40000004100 */
[----:B------:R-:W-:Y:S02]  /*123f0*/  HADD2.F32 R83, -RZ, R83.H1_H1 ;  /* 0x30000053ff537230 */ /* 0x000fe40000004100 */
[C---:B------:R-:W-:Y:S01]  /*12400*/  FMUL.FTZ R92, R103.reuse, R98 ;  /* 0x00000062675c7220 */ /* 0x040fe20000410000 */
[----:B------:R-:W-:-:S03]  /*12410*/  FMUL.FTZ R103, R103, R104 ;  /* 0x0000006867677220 */ /* 0x000fc60000410000 */
[C---:B------:R-:W-:Y:S01]  /*12420*/  FFMA.FTZ R92, R93.reuse, R104, -R92 ;  /* 0x000000685d5c7223 */ /* 0x040fe2000001085c */
[----:B------:R-:W-:Y:S01]  /*12430*/  FFMA.FTZ R93, R93, R98, R103 ;  /* 0x000000625d5d7223 */ /* 0x000fe20000010067 */
[----:B------:R-:W-:Y:S02]  /*12440*/  SHF.R.U32.HI R98, RZ, 0x10, R63 ;  /* 0x00000010ff627819 */ /* 0x000fe4000001163f */
[--C-:B------:R-:W-:Y:S02]  /*12450*/  SHF.R.U64 R63, R66, 0x10, R67.reuse ;  /* 0x00000010423f7819 */ /* 0x100fe40000001243 */
[----:B------:R-:W-:Y:S01]  /*12460*/  SHF.R.U32.HI R66, RZ, 0x10, R67 ;  /* 0x00000010ff427819 */ /* 0x000fe20000011643 */
[----:B------:R-:W-:Y:S02]  /*12470*/  HADD2.F32 R98, -RZ, R98.H0_H0 ;  /* 0x20000062ff627230 */ /* 0x000fe40000004100 */
[----:B------:R-:W-:Y:S02]  /*12480*/  HADD2.F32 R63, -RZ, R63.H0_H0 ;  /* 0x2000003fff3f7230 */ /* 0x000fe40000004100 */
[----:B------:R-:W-:-:S05]  /*12490*/  HADD2.F32 R66, -RZ, R66.H0_H0 ;  /* 0x20000042ff427230 */ /* 0x000fca0000004100 */
[C---:B------:R-:W-:Y:S01]  /*124a0*/  FMUL.FTZ R67, R79.reuse, R66 ;  /* 0x000000424f437220 */ /* 0x040fe20000410000 */
[----:B------:R-:W-:-:S03]  /*124b0*/  FMUL.FTZ R79, R79, R98 ;  /* 0x000000624f4f7220 */ /* 0x000fc60000410000 */
[C---:B------:R-:W-:Y:S01]  /*124c0*/  FFMA.FTZ R67, R83.reuse, R98, -R67 ;  /* 0x0000006253437223 */ /* 0x040fe20000010843 */
[----:B------:R-:W-:Y:S01]  /*124d0*/  FFMA.FTZ R66, R83, R66, R79 ;  /* 0x0000004253427223 */ /* 0x000fe2000001004f */
[C---:B------:R-:W-:Y:S01]  /*124e0*/  FMUL.FTZ R79, R76.reuse, R61 ;  /* 0x0000003d4c4f7220 */ /* 0x040fe20000410000 */
[----:B------:R-:W-:-:S03]  /*124f0*/  FMUL.FTZ R76, R76, R60 ;  /* 0x0000003c4c4c7220 */ /* 0x000fc60000410000 */
[C---:B------:R-:W-:Y:S01]  /*12500*/  FFMA.FTZ R60, R80.reuse, R60, -R79 ;  /* 0x0000003c503c7223 */ /* 0x040fe2000001084f */
[----:B------:R-:W-:Y:S01]  /*12510*/  FFMA.FTZ R76, R80, R61, R76 ;  /* 0x0000003d504c7223 */ /* 0x000fe2000001004c */
[CC--:B------:R-:W-:Y:S01]  /*12520*/  FMUL.FTZ R61, R78.reuse, R63.reuse ;  /* 0x0000003f4e3d7220 */ /* 0x0c0fe20000410000 */
[----:B------:R-:W-:Y:S02]  /*12530*/  FMUL.FTZ R78, R78, R62 ;  /* 0x0000003e4e4e7220 */ /* 0x000fe40000410000 */
[----:B------:R-:W-:Y:S01]  /*12540*/  F2FP.F16.F32.PACK_AB R60, R60, R86 ;  /* 0x000000563c3c723e */ /* 0x000fe200000000ff */
[C---:B------:R-:W-:Y:S01]  /*12550*/  FFMA.FTZ R62, R82.reuse, R62, -R61 ;  /* 0x0000003e523e7223 */ /* 0x040fe2000001083d */
[----:B------:R-:W-:Y:S01]  /*12560*/  FFMA.FTZ R78, R82, R63, R78 ;  /* 0x0000003f524e7223 */ /* 0x000fe2000001004e */
[----:B------:R-:W-:Y:S02]  /*12570*/  F2FP.F16.F32.PACK_AB R63, R67, R92 ;  /* 0x0000005c433f723e */ /* 0x000fe400000000ff */
[----:B------:R-:W-:-:S02]  /*12580*/  F2FP.F16.F32.PACK_AB R61, R91, R85 ;  /* 0x000000555b3d723e */ /* 0x000fc400000000ff */
[----:B------:R-:W-:Y:S02]  /*12590*/  F2FP.F16.F32.PACK_AB R67, R66, R93 ;  /* 0x0000005d4243723e */ /* 0x000fe400000000ff */
[----:B------:R-:W-:Y:S02]  /*125a0*/  F2FP.F16.F32.PACK_AB R62, R62, R81 ;  /* 0x000000513e3e723e */ /* 0x000fe400000000ff */
[----:B------:R-:W-:Y:S02]  /*125b0*/  F2FP.F16.F32.PACK_AB R64, R76, R64 ;  /* 0x000000404c40723e */ /* 0x000fe400000000ff */
[----:B------:R-:W-:Y:S01]  /*125c0*/  F2FP.F16.F32.PACK_AB R66, R78, R77 ;  /* 0x0000004d4e42723e */ /* 0x000fe200000000ff */
[----:B------:R0:W-:Y:S04]  /*125d0*/  STS.128 [R229], R60 ;  /* 0x0000003ce5007388 */ /* 0x0001e80000000c00 */
[----:B------:R0:W-:Y:S02]  /*125e0*/  STS.128 [R20+0x14400], R64 ;  /* 0x0144004014007388 */ /* 0x0001e40000000c00 */
.L_x_2825:
[----:B------:R-:W-:Y:S05]  /*125f0*/  BSYNC B2 ;  /* 0x0000000000027941 */ /* 0x000fea0003800000 */
.L_x_2824:
[----:B------:R-:W-:-:S13]  /*12600*/  ISETP.GE.AND P0, PT, R213, R3, PT ;  /* 0x00000003d500720c */ /* 0x000fda0003f06270 */
[----:B------:R-:W-:Y:S05]  /*12610*/  @P0 BRA `(.L_x_2823) ;  /* 0x0000000400840947 */ /* 0x000fea0003800000 */
[----:B0-----:R-:W2:Y:S04]  /*12620*/  LDL R20, [R1+0x60] ;  /* 0x0000600001147983 */ /* 0x001ea80000100800 */
[----:B------:R-:W4:Y:S01]  /*12630*/  LDL R86, [R1+0xb0] ;  /* 0x0000b00001567983 */ /* 0x000f220000100800 */
[----:B------:R-:W-:Y:S01]  /*12640*/  HADD2.F32 R78, -RZ, R120.H1_H1 ;  /* 0x30000078ff4e7230 */ /* 0x000fe20000004100 */
[----:B------:R-:W-:Y:S02]  /*12650*/  SHF.R.U32.HI R79, RZ, 0x10, R57 ;  /* 0x00000010ff4f7819 */ /* 0x000fe40000011639 */
        /* <DEDUP_REMOVED lines=12> */
[----:B----4-:R-:W0:Y:S02]  /*12720*/  LDS.128 R64, [R86] ;  /* 0x0000000056407984 */ /* 0x010e240000000c00 */
[----:B------:R-:W-:Y:S01]  /*12730*/  LEA.HI R3, R3, R20, RZ, 0x3 ;  /* 0x0000001403037211 */ /* 0x000fe200078f18ff */
[----:B------:R-:W-:Y:S01]  /*12740*/  HADD2.F32 R20, -RZ, R120.H0_H0 ;  /* 0x20000078ff147230 */ /* 0x000fe20000004100 */
[----:B------:R-:W-:Y:S02]  /*12750*/  LOP3.LUT R21, R21, 0x38, RZ, 0xc0, !PT ;  /* 0x0000003815157812 */ /* 0x000fe400078ec0ff */
[----:B------:R-:W-:Y:S02]  /*12760*/  SHF.L.U32 R3, R3, 0xa, RZ ;  /* 0x0000000a03037819 */ /* 0x000fe400000006ff */
[----:B------:R-:W-:-:S02]  /*12770*/  LOP3.LUT R21, R21, 0x1c0, R121, 0xf8, !PT ;  /* 0x000001c015157812 */ /* 0x000fc400078ef879 */
[----:B------:R-:W-:Y:S02]  /*12780*/  LOP3.LUT R3, R3, 0x7fffe000, RZ, 0xc0, !PT ;  /* 0x7fffe00003037812 */ /* 0x000fe400078ec0ff */
[----:B------:R-:W-:-:S04]  /*12790*/  LOP3.LUT R21, R21, R227, RZ, 0x3c, !PT ;  /* 0x000000e315157212 */ /* 0x000fc800078e3cff */
[----:B------:R-:W-:-:S05]  /*127a0*/  IADD3 R3, R21, R3, R226 ;  /* 0x0000000315037210 */ /* 0x000fca0007ffe0e2 */
[----:B------:R-:W-:-:S05]  /*127b0*/  IMAD R3, R3, 0x2, R16 ;  /* 0x0000000203037824 */ /* 0x000fca00078e0210 */
[----:B------:R-:W1:Y:S01]  /*127c0*/  LDS.128 R60, [R3+0x14400] ;  /* 0x01440000033c7984 */ /* 0x000e620000000c00 */
[----:B0-----:R-:W-:Y:S02]  /*127d0*/  HADD2.F32 R76, -RZ, R65.H0_H0 ;  /* 0x20000041ff4c7230 */ /* 0x001fe40000004100 */
[----:B-1----:R-:W-:Y:S02]  /*127e0*/  HADD2.F32 R21, -RZ, R61.H0_H0 ;  /* 0x2000003dff157230 */ /* 0x002fe40000004100 */
[--C-:B------:R-:W-:Y:S02]  /*127f0*/  HADD2.F32 R81, -RZ, R62.reuse.H0_H0 ;  /* 0x2000003eff517230 */ /* 0x100fe40000004100 */
[----:B------:R-:W-:Y:S02]  /*12800*/  HADD2.F32 R83, -RZ, R63.H0_H0 ;  /* 0x2000003fff537230 */ /* 0x000fe40000004100 */
[C---:B---3--:R-:W-:Y:S01]  /*12810*/  FMUL.FTZ R77, R21.reuse, R20 ;  /* 0x00000014154d7220 */ /* 0x048fe20000410000 */
        /* <DEDUP_REMOVED lines=8> */
[----:B------:R-:W-:-:S03]  /*128a0*/  HADD2.F32 R77, -RZ, R119.H1_H1 ;  /* 0x30000077ff4d7230 */ /* 0x000fc60000004100 */
[C---:B------:R-:W-:Y:S01]  /*128b0*/  FMUL.FTZ R65, R21.reuse, R20 ;  /* 0x0000001415417220 */ /* 0x040fe20000410000 */
[----:B------:R-:W-:-:S03]  /*128c0*/  FMUL.FTZ R21, R21, R79 ;  /* 0x0000004f15157220 */ /* 0x000fc60000410000 */
[C---:B------:R-:W-:Y:S01]  /*128d0*/  FFMA.FTZ R79, R61.reuse, R79, -R65 ;  /* 0x0000004f3d4f7223 */ /* 0x040fe20000010841 */
[----:B------:R-:W-:Y:S01]  /*128e0*/  FFMA.FTZ R61, R61, R20, R21 ;  /* 0x000000143d3d7223 */ /* 0x000fe20000010015 */
[----:B------:R-:W-:Y:S02]  /*128f0*/  HADD2.F32 R20, -RZ, R119.H0_H0 ;  /* 0x20000077ff147230 */ /* 0x000fe40000004100 */
[----:B------:R-:W-:Y:S02]  /*12900*/  HADD2.F32 R21, -RZ, R60.H0_H0 ;  /* 0x2000003cff157230 */ /* 0x000fe40000004100 */
[----:B------:R-:W-:Y:S01]  /*12910*/  HADD2.F32 R65, -RZ, R64.H0_H0 ;  /* 0x20000040ff417230 */ /* 0x000fe20000004100 */
[----:B------:R-:W-:Y:S01]  /*12920*/  F2FP.F16.F32.PACK_AB R61, R61, R76 ;  /* 0x0000004c3d3d723e */ /* 0x000fe200000000ff */
[----:B------:R-:W-:Y:S02]  /*12930*/  HADD2.F32 R60, -RZ, R60.H1_H1 ;  /* 0x3000003cff3c7230 */ /* 0x000fe40000004100 */
[C---:B------:R-:W-:Y:S01]  /*12940*/  FMUL.FTZ R80, R21.reuse, R20 ;  /* 0x0000001415507220 */ /* 0x040fe20000410000 */
[----:B------:R-:W-:Y:S01]  /*12950*/  FMUL.FTZ R21, R21, R77 ;  /* 0x0000004d15157220 */ /* 0x000fe20000410000 */
[----:B------:R-:W-:-:S02]  /*12960*/  HADD2.F32 R64, -RZ, R64.H1_H1 ;  /* 0x30000040ff407230 */ /* 0x000fc40000004100 */
[C---:B------:R-:W-:Y:S01]  /*12970*/  FFMA.FTZ R77, R65.reuse, R77, -R80 ;  /* 0x0000004d414d7223 */ /* 0x040fe20000010850 */
[----:B------:R-:W-:Y:S01]  /*12980*/  FFMA.FTZ R65, R65, R20, R21 ;  /* 0x0000001441417223 */ /* 0x000fe20000010015 */
[--C-:B------:R-:W-:Y:S02]  /*12990*/  HADD2.F32 R80, -RZ, R118.reuse.H0_H0 ;  /* 0x20000076ff507230 */ /* 0x100fe40000004100 */
[C---:B------:R-:W-:Y:S01]  /*129a0*/  FMUL.FTZ R57, R60.reuse, R68 ;  /* 0x000000443c397220 */ /* 0x040fe20000410000 */
[----:B------:R-:W-:Y:S02]  /*129b0*/  HADD2.F32 R21, -RZ, R118.H1_H1 ;  /* 0x30000076ff157230 */ /* 0x000fe40000004100 */
[----:B------:R-:W-:Y:S01]  /*129c0*/  FMUL.FTZ R60, R60, R56 ;  /* 0x000000383c3c7220 */ /* 0x000fe20000410000 */
[--C-:B------:R-:W-:Y:S02]  /*129d0*/  HADD2.F32 R20, -RZ, R66.reuse.H0_H0 ;  /* 0x20000042ff147230 */ /* 0x100fe40000004100 */
[C---:B------:R-:W-:Y:S01]  /*129e0*/  FMUL.FTZ R82, R81.reuse, R80 ;  /* 0x0000005051527220 */ /* 0x040fe20000410000 */
[----:B------:R-:W-:Y:S01]  /*129f0*/  FFMA.FTZ R56, R64, R56, -R57 ;  /* 0x0000003840387223 */ /* 0x000fe20000010839 */
[----:B------:R-:W-:Y:S01]  /*12a00*/  FMUL.FTZ R81, R81, R21 ;  /* 0x0000001551517220 */ /* 0x000fe20000410000 */
[----:B------:R-:W-:-:S02]  /*12a10*/  HADD2.F32 R66, -RZ, R66.H1_H1 ;  /* 0x30000042ff427230 */ /* 0x000fc40000004100 */
[C---:B------:R-:W-:Y:S01]  /*12a20*/  FFMA.FTZ R21, R20.reuse, R21, -R82 ;  /* 0x0000001514157223 */ /* 0x040fe20000010852 */
[--C-:B------:R-:W-:Y:S02]  /*12a30*/  HADD2.F32 R82, -RZ, R117.reuse.H0_H0 ;  /* 0x20000075ff527230 */ /* 0x100fe40000004100 */
[----:B------:R-:W-:Y:S01]  /*12a40*/  FFMA.FTZ R20, R20, R80, R81 ;  /* 0x0000005014147223 */ /* 0x000fe20000010051 */
[----:B------:R-:W-:Y:S02]  /*12a50*/  HADD2.F32 R80, -RZ, R117.H1_H1 ;  /* 0x30000075ff507230 */ /* 0x000fe40000004100 */
[----:B------:R-:W-:Y:S01]  /*12a60*/  FMUL.FTZ R57, R62, R70 ;  /* 0x000000463e397220 */ /* 0x000fe20000410000 */
[--C-:B------:R-:W-:Y:S02]  /*12a70*/  HADD2.F32 R81, -RZ, R67.reuse.H0_H0 ;  /* 0x20000043ff517230 */ /* 0x100fe40000004100 */
[----:B------:R-:W-:Y:S01]  /*12a80*/  FMUL.FTZ R85, R83, R82 ;  /* 0x0000005253557220 */ /* 0x000fe20000410000 */
[----:B------:R-:W-:-:S02]  /*12a90*/  HADD2.F32 R67, -RZ, R67.H1_H1 ;  /* 0x30000043ff437230 */ /* 0x000fc40000004100 */
[----:B------:R-:W-:Y:S01]  /*12aa0*/  FMUL.FTZ R83, R83, R80 ;  /* 0x0000005053537220 */ /* 0x000fe20000410000 */
[----:B------:R-:W-:Y:S01]  /*12ab0*/  FMUL.FTZ R62, R62, R58 ;  /* 0x0000003a3e3e7220 */ /* 0x000fe20000410000 */
[C---:B------:R-:W-:Y:S01]  /*12ac0*/  FFMA.FTZ R80, R81.reuse, R80, -R85 ;  /* 0x0000005051507223 */ /* 0x040fe20000010855 */
[----:B------:R-:W-:Y:S01]  /*12ad0*/  SHF.R.U32.HI R85, RZ, 0x10, R59 ;  /* 0x00000010ff557819 */ /* 0x000fe2000001163b */
[----:B------:R-:W-:Y:S01]  /*12ae0*/  FFMA.FTZ R81, R81, R82, R83 ;  /* 0x0000005251517223 */ /* 0x000fe20000010053 */
[----:B------:R-:W-:Y:S01]  /*12af0*/  SHF.R.U32.HI R82, RZ, 0x10, R71 ;  /* 0x00000010ff527819 */ /* 0x000fe20000011647 */
[----:B------:R-:W-:Y:S02]  /*12b00*/  HADD2.F32 R83, -RZ, R63.H1_H1 ;  /* 0x3000003fff537230 */ /* 0x000fe40000004100 */
[----:B------:R-:W-:Y:S01]  /*12b10*/  FFMA.FTZ R58, R66, R58, -R57 ;  /* 0x0000003a423a7223 */ /* 0x000fe20000010839 */
[----:B------:R-:W-:Y:S02]  /*12b20*/  HADD2.F32 R63, -RZ, R85.H0_H0 ;  /* 0x20000055ff3f7230 */ /* 0x000fe40000004100 */
[----:B------:R-:W-:Y:S01]  /*12b30*/  FFMA.FTZ R60, R64, R68, R60 ;  /* 0x00000044403c7223 */ /* 0x000fe2000001003c */
[----:B------:R-:W-:-:S02]  /*12b40*/  HADD2.F32 R82, -RZ, R82.H0_H0 ;  /* 0x20000052ff527230 */ /* 0x000fc40000004100 */
[----:B------:R-:W-:Y:S01]  /*12b50*/  FFMA.FTZ R62, R66, R70, R62 ;  /* 0x00000046423e7223 */ /* 0x000fe2000001003e */
[----:B------:R-:W-:Y:S02]  /*12b60*/  F2FP.F16.F32.PACK_AB R57, R79, R78 ;  /* 0x0000004e4f39723e */ /* 0x000fe400000000ff */
[----:B------:R-:W-:Y:S01]  /*12b70*/  F2FP.F16.F32.PACK_AB R56, R56, R77 ;  /* 0x0000004d3838723e */ /* 0x000fe200000000ff */
[CC--:B------:R-:W-:Y:S01]  /*12b80*/  FMUL.FTZ R85, R83.reuse, R82.reuse ;  /* 0x0000005253557220 */ /* 0x0c0fe20000410000 */
[----:B------:R-:W-:Y:S01]  /*12b90*/  FMUL.FTZ R83, R83, R63 ;  /* 0x0000003f53537220 */ /* 0x000fe20000410000 */
[----:B------:R-:W-:Y:S02]  /*12ba0*/  F2FP.F16.F32.PACK_AB R58, R58, R21 ;  /* 0x000000153a3a723e */ /* 0x000fe400000000ff */
[C---:B------:R-:W-:Y:S01]  /*12bb0*/  FFMA.FTZ R85, R67.reuse, R63, -R85 ;  /* 0x0000003f43557223 */ /* 0x040fe20000010855 */
[----:B------:R-:W-:Y:S01]  /*12bc0*/  FFMA.FTZ R63, R67, R82, R83 ;  /* 0x00000052433f7223 */ /* 0x000fe20000010053 */
[----:B------:R-:W-:-:S02]  /*12bd0*/  F2FP.F16.F32.PACK_AB R60, R60, R65 ;  /* 0x000000413c3c723e */ /* 0x000fc400000000ff */
[----:B------:R-:W-:Y:S02]  /*12be0*/  F2FP.F16.F32.PACK_AB R62, R62, R20 ;  /* 0x000000143e3e723e */ /* 0x000fe400000000ff */
[----:B------:R-:W-:Y:S02]  /*12bf0*/  F2FP.F16.F32.PACK_AB R59, R85, R80 ;  /* 0x00000050553b723e */ /* 0x000fe400000000ff */
[----:B------:R-:W-:-:S03]  /*12c00*/  F2FP.F16.F32.PACK_AB R63, R63, R81 ;  /* 0x000000513f3f723e */ /* 0x000fc600000000ff */
[----:B------:R1:W-:Y:S04]  /*12c10*/  STS.128 [R86], R56 ;  /* 0x0000003856007388 */ /* 0x0003e80000000c00 */
[----:B------:R1:W-:Y:S02]  /*12c20*/  STS.128 [R3+0x14400], R60 ;  /* 0x0144003c03007388 */ /* 0x0003e40000000c00 */
.L_x_2823:
[----:B------:R-:W-:Y:S05]  /*12c30*/  BSYNC B1 ;  /* 0x0000000000017941 */ /* 0x000fea0003800000 */
.L_x_2822:
[----:B-1----:R-:W-:Y:S01]  /*12c40*/  VIADD R3, R212, 0x20 ;  /* 0x00000020d4037836 */ /* 0x002fe20000000000 */
        /* <DEDUP_REMOVED lines=11> */
[--C-:B0-----:R-:W-:Y:S01]  /*12d00*/  HADD2.F32 R67, -RZ, R116.reuse.H1_H1 ;  /* 0x30000074ff437230 */ /* 0x101fe20000004100 */
[----:B------:R-:W-:Y:S01]  /*12d10*/  SHF.R.U64 R46, R46, 0x10, R47 ;  /* 0x000000102e2e7819 */ /* 0x000fe2000000122f */
[----:B------:R-:W-:Y:S01]  /*12d20*/  HADD2.F32 R116, -RZ, R116.H0_H0 ;  /* 0x20000074ff747230 */ /* 0x000fe20000004100 */
[----:B------:R-:W-:Y:S01]  /*12d30*/  SHF.R.S32.HI R56, RZ, 0x1f, R21 ;  /* 0x0000001fff387819 */ /* 0x000fe20000011415 */
[----:B------:R-:W-:Y:S02]  /*12d40*/  IMAD.SHL.U32 R20, R21, 0x8, RZ ;  /* 0x0000000815147824 */ /* 0x000fe400078e00ff */
[----:B------:R-:W-:Y:S01]  /*12d50*/  HADD2.F32 R46, -RZ, R46.H0_H0 ;  /* 0x2000002eff2e7230 */ /* 0x000fe20000004100 */
[----:B------:R-:W-:Y:S02]  /*12d60*/  LEA.HI R56, R56, R21, RZ, 0x3 ;  /* 0x0000001538387211 */ /* 0x000fe400078f18ff */
[----:B------:R-:W-:-:S03]  /*12d70*/  LOP3.LUT R20, R223, 0x38, R20, 0xf8, !PT ;  /* 0x00000038df147812 */ /* 0x000fc600078ef814 */
[----:B------:R-:W-:Y:S01]  /*12d80*/  IMAD.SHL.U32 R21, R56, 0x400, RZ ;  /* 0x0000040038157824 */ /* 0x000fe200078e00ff */
[----:B------:R-:W-:-:S04]  /*12d90*/  LOP3.LUT R20, R20, R78, RZ, 0x3c, !PT ;  /* 0x0000004e14147212 */ /* 0x000fc800078e3cff */
[----:B------:R-:W-:-:S04]  /*12da0*/  LOP3.LUT R21, R21, 0x7fffe000, RZ, 0xc0, !PT ;  /* 0x7fffe00015157812 */ /* 0x000fc800078ec0ff */
[----:B------:R-:W-:Y:S02]  /*12db0*/  IADD3 R20, R20, R21, R225 ;  /* 0x0000001514147210 */ /* 0x000fe40007ffe0e1 */
[----:B------:R-:W-:Y:S02]  /*12dc0*/  SHF.R.U64 R21, R44, 0x10, R45 ;  /* 0x000000102c157819 */ /* 0x000fe4000000122d */
[----:B------:R-:W-:Y:S02]  /*12dd0*/  LEA R20, R20, R16, 0x1 ;  /* 0x0000001014147211 */ /* 0x000fe400078e08ff */
[--C-:B------:R-:W-:Y:S01]  /*12de0*/  SHF.R.U64 R44, R52, 0x10, R53.reuse ;  /* 0x00000010342c7819 */ /* 0x100fe20000001235 */
[----:B------:R-:W-:Y:S01]  /*12df0*/  HADD2.F32 R21, -RZ, R21.H0_H0 ;  /* 0x20000015ff157230 */ /* 0x000fe20000004100 */
[----:B------:R-:W-:Y:S01]  /*12e00*/  SHF.R.U32.HI R52, RZ, 0x10, R53 ;  /* 0x00000010ff347819 */ /* 0x000fe20000011635 */
[----:B------:R-:W0:Y:S01]  /*12e10*/  LDS.128 R60, [R20+0x14400] ;  /* 0x01440000143c7984 */ /* 0x000e220000000c00 */
[----:B------:R-:W-:Y:S01]  /*12e20*/  SHF.R.U32.HI R53, RZ, 0x10, R47 ;  /* 0x00000010ff357819 */ /* 0x000fe2000001162f */
[----:B------:R-:W-:Y:S01]  /*12e30*/  HADD2.F32 R44, -RZ, R44.H0_H0 ;  /* 0x2000002cff2c7230 */ /* 0x000fe20000004100 */
[----:B------:R-:W-:Y:S01]  /*12e40*/  SHF.R.U32.HI R45, RZ, 0x10, R45 ;  /* 0x00000010ff2d7819 */ /* 0x000fe2000001162d */
[----:B------:R-:W-:Y:S01]  /*12e50*/  HADD2.F32 R52, -RZ, R52.H0_H0 ;  /* 0x20000034ff347230 */ /* 0x000fe20000004100 */
[----:B------:R-:W-:-:S02]  /*12e60*/  SHF.R.U64 R47, R54, 0x10, R55 ;  /* 0x00000010362f7819 */ /* 0x000fc40000001237 */
[----:B------:R-:W-:Y:S01]  /*12e70*/  SHF.R.U32.HI R55, RZ, 0x10, R55 ;  /* 0x00000010ff377819 */ /* 0x000fe20000011637 */
[----:B------:R-:W-:Y:S02]  /*12e80*/  HADD2.F32 R45, -RZ, R45.H0_H0 ;  /* 0x2000002dff2d7230 */ /* 0x000fe40000004100 */
[----:B------:R-:W-:Y:S02]  /*12e90*/  HADD2.F32 R47, -RZ, R47.H0_H0 ;  /* 0x2000002fff2f7230 */ /* 0x000fe40000004100 */
[----:B------:R-:W-:Y:S02]  /*12ea0*/  HADD2.F32 R55, -RZ, R55.H0_H0 ;  /* 0x20000037ff377230 */ /* 0x000fe40000004100 */
[--C-:B0-----:R-:W-:Y:S02]  /*12eb0*/  HADD2.F32 R68, -RZ, R61.reuse.H0_H0 ;  /* 0x2000003dff447230 */ /* 0x101fe40000004100 */
[----:B------:R-:W-:Y:S02]  /*12ec0*/  HADD2.F32 R69, -RZ, R61.H1_H1 ;  /* 0x3000003dff457230 */ /* 0x000fe40000004100 */
[----:B------:R-:W-:-:S02]  /*12ed0*/  HADD2.F32 R61, -RZ, R60.H0_H0 ;  /* 0x2000003cff3d7230 */ /* 0x000fc40000004100 */
[C---:B------:R-:W-:Y:S01]  /*12ee0*/  FMUL.FTZ R71, R68.reuse, R116 ;  /* 0x0000007444477220 */ /* 0x040fe20000410000 */
[----:B------:R-:W-:Y:S01]  /*12ef0*/  FMUL.FTZ R68, R68, R67 ;  /* 0x0000004344447220 */ /* 0x000fe20000410000 */
[C---:B---3--:R-:W-:Y:S01]  /*12f00*/  FMUL.FTZ R77, R69.reuse, R52 ;  /* 0x00000034454d7220 */ /* 0x048fe20000410000 */
[----:B------:R-:W-:Y:S01]  /*12f10*/  FMUL.FTZ R69, R69, R45 ;  /* 0x0000002d45457220 */ /* 0x000fe20000410000 */
[----:B------:R-:W-:Y:S02]  /*12f20*/  HADD2.F32 R70, -RZ, R62.H0_H0 ;  /* 0x2000003eff467230 */ /* 0x000fe40000004100 */
[--C-:B------:R-:W-:Y:S02]  /*12f30*/  HADD2.F32 R76, -RZ, R63.reuse.H0_H0 ;  /* 0x2000003fff4c7230 */ /* 0x100fe40000004100 */
[----:B------:R-:W-:Y:S02]  /*12f40*/  HADD2.F32 R63, -RZ, R63.H1_H1 ;  /* 0x3000003fff3f7230 */ /* 0x000fe40000004100 */
[----:B------:R-:W-:-:S02]  /*12f50*/  HADD2.F32 R60, -RZ, R60.H1_H1 ;  /* 0x3000003cff3c7230 */ /* 0x000fc40000004100 */
[----:B------:R-:W-:Y:S01]  /*12f60*/  HADD2.F32 R62, -RZ, R62.H1_H1 ;  /* 0x3000003eff3e7230 */ /* 0x000fe20000004100 */
[----:B--2---:R-:W0:Y:S02]  /*12f70*/  LDS.128 R56, [R79] ;  /* 0x000000004f387984 */ /* 0x004e240000000c00 */
[--C-:B0-----:R-:W-:Y:S02]  /*12f80*/  HADD2.F32 R54, -RZ, R57.reuse.H0_H0 ;  /* 0x20000039ff367230 */ /* 0x101fe40000004100 */
[----:B------:R-:W-:Y:S02]  /*12f90*/  HADD2.F32 R64, -RZ, R57.H1_H1 ;  /* 0x30000039ff407230 */ /* 0x000fe40000004100 */
[----:B------:R-:W-:Y:S02]  /*12fa0*/  HADD2.F32 R57, -RZ, R56.H0_H0 ;  /* 0x20000038ff397230 */ /* 0x000fe40000004100 */
[----:B------:R-:W-:Y:S01]  /*12fb0*/  FFMA.FTZ R71, R54, R67, -R71 ;  /* 0x0000004336477223 */ /* 0x000fe20000010847 */
[----:B------:R-:W-:-:S02]  /*12fc0*/  HADD2.F32 R67, -RZ, R113.H0_H0 ;  /* 0x20000071ff437230 */ /* 0x000fc40000004100 */
[----:B------:R-:W-:Y:S01]  /*12fd0*/  FFMA.FTZ R68, R54, R116, R68 ;  /* 0x0000007436447223 */ /* 0x000fe20000010044 */
[----:B------:R-:W-:Y:S02]  /*12fe0*/  HADD2.F32 R54, -RZ, R115.H0_H0 ;  /* 0x20000073ff367230 */ /* 0x000fe40000004100 */
[C---:B------:R-:W-:Y:S01]  /*12ff0*/  FFMA.FTZ R45, R64.reuse, R45, -R77 ;  /* 0x0000002d402d7223 */ /* 0x040fe2000001084d */
[----:B------:R-:W-:Y:S02]  /*13000*/  HADD2.F32 R113, -RZ, R113.H1_H1 ;  /* 0x30000071ff717230 */ /* 0x000fe40000004100 */
[C---:B------:R-:W-:Y:S01]  /*13010*/  FMUL.FTZ R77, R61.reuse, R67 ;  /* 0x000000433d4d7220 */ /* 0x040fe20000410000 */
[----:B------:R-:W-:Y:S01]  /*13020*/  FFMA.FTZ R69, R64, R52, R69 ;  /* 0x0000003440457223 */ /* 0x000fe20000010045 */
[-C--:B------:R-:W-:Y:S01]  /*13030*/  FMUL.FTZ R61, R61, R54.reuse ;  /* 0x000000363d3d7220 */ /* 0x080fe20000410000 */
[----:B------:R-:W-:Y:S02]  /*13040*/  HADD2.F32 R65, -RZ, R58.H0_H0 ;  /* 0x2000003aff417230 */ /* 0x000fe40000004100 */
[----:B------:R-:W-:Y:S01]  /*13050*/  FFMA.FTZ R77, R57, R54, -R77 ;  /* 0x00000036394d7223 */ /* 0x000fe2000001084d */
[----:B------:R-:W-:-:S02]  /*13060*/  HADD2.F32 R54, -RZ, R114.H1_H1 ;  /* 0x30000072ff367230 */ /* 0x000fc40000004100 */
[----:B------:R-:W-:Y:S01]  /*13070*/  FFMA.FTZ R52, R57, R67, R61 ;  /* 0x0000004339347223 */ /* 0x000fe2000001003d */
[C---:B------:R-:W-:Y:S01]  /*13080*/  FMUL.FTZ R57, R70.reuse, R113 ;  /* 0x0000007146397220 */ /* 0x040fe20000410000 */
[----:B------:R-:W-:Y:S02]  /*13090*/  HADD2.F32 R66, -RZ, R59.H0_H0 ;  /* 0x2000003bff427230 */ /* 0x000fe40000004100 */
[----:B------:R-:W-:Y:S01]  /*130a0*/  FMUL.FTZ R61, R63, R55 ;  /* 0x000000373f3d7220 */ /* 0x000fe20000410000 */
[-C--:B------:R-:W-:Y:S01]  /*130b0*/  FMUL.FTZ R70, R70, R54.reuse ;  /* 0x0000003646467220 */ /* 0x080fe20000410000 */
[----:B------:R-:W-:Y:S01]  /*130c0*/  FFMA.FTZ R54, R65, R54, -R57 ;  /* 0x0000003641367223 */ /* 0x000fe20000010839 */
[----:B------:R-:W-:Y:S01]  /*130d0*/  HADD2.F32 R57, -RZ, R53.H0_H0 ;  /* 0x20000035ff397230 */ /* 0x000fe20000004100 */
[----:B------:R-:W-:Y:S01]  /*130e0*/  F2FP.F16.F32.PACK_AB R45, R45, R71 ;  /* 0x000000472d2d723e */ /* 0x000fe200000000ff */
[----:B------:R-:W-:Y:S02]  /*130f0*/  HADD2.F32 R59, -RZ, R59.H1_H1 ;  /* 0x3000003bff3b7230 */ /* 0x000fe40000004100 */
[----:B------:R-:W-:Y:S01]  /*13100*/  FFMA.FTZ R70, R65, R113, R70 ;  /* 0x0000007141467223 */ /* 0x000fe20000010046 */
[----:B------:R-:W-:-:S02]  /*13110*/  HADD2.F32 R114, -RZ, R114.H0_H0 ;  /* 0x20000072ff727230 */ /* 0x000fc40000004100 */
[-C--:B------:R-:W-:Y:S01]  /*13120*/  FMUL.FTZ R63, R63, R57.reuse ;  /* 0x000000393f3f7220 */ /* 0x080fe20000410000 */
[----:B------:R-:W-:Y:S02]  /*13130*/  HADD2.F32 R115, -RZ, R115.H1_H1 ;  /* 0x30000073ff737230 */ /* 0x000fe40000004100 */
[C---:B------:R-:W-:Y:S01]  /*13140*/  FFMA.FTZ R61, R59.reuse, R57, -R61 ;  /* 0x000000393b3d7223 */ /* 0x040fe2000001083d */
[----:B------:R-:W-:Y:S02]  /*13150*/  HADD2.F32 R56, -RZ, R56.H1_H1 ;  /* 0x30000038ff387230 */ /* 0x000fe40000004100 */
[----:B------:R-:W-:Y:S01]  /*13160*/  FFMA.FTZ R55, R59, R55, R63 ;  /* 0x000000373b377223 */ /* 0x000fe2000001003f */
[----:B------:R-:W-:Y:S02]  /*13170*/  HADD2.F32 R58, -RZ, R58.H1_H1 ;  /* 0x3000003aff3a7230 */ /* 0x000fe40000004100 */
[----:B------:R-:W-:Y:S01]  /*13180*/  FMUL.FTZ R53, R76, R114 ;  /* 0x000000724c357220 */ /* 0x000fe20000410000 */
[----:B------:R-:W-:Y:S01]  /*13190*/  FMUL.FTZ R59, R60, R44 ;  /* 0x0000002c3c3b7220 */ /* 0x000fe20000410000 */
[----:B------:R-:W-:Y:S01]  /*131a0*/  FMUL.FTZ R57, R62, R47 ;  /* 0x0000002f3e397220 */ /* 0x000fe20000410000 */
[----:B------:R-:W-:Y:S01]  /*131b0*/  FMUL.FTZ R76, R76, R115 ;  /* 0x000000734c4c7220 */ /* 0x000fe20000410000 */
[----:B------:R-:W-:Y:S01]  /*131c0*/  FMUL.FTZ R60, R60, R21 ;  /* 0x000000153c3c7220 */ /* 0x000fe20000410000 */
[-C--:B------:R-:W-:Y:S01]  /*131d0*/  FMUL.FTZ R62, R62, R46.reuse ;  /* 0x0000002e3e3e7220 */ /* 0x080fe20000410000 */
[----:B------:R-:W-:Y:S01]  /*131e0*/  FFMA.FTZ R53, R66, R115, -R53 ;  /* 0x0000007342357223 */ /* 0x000fe20000010835 */
        /* <DEDUP_REMOVED lines=14> */
.L_x_2829:
[----:B------:R-:W-:Y:S05]  /*132d0*/  BSYNC B2 ;  /* 0x0000000000027941 */ /* 0x000fea0003800000 */
.L_x_2828:
[----:B------:R-:W-:Y:S05]  /*132e0*/  @P1 BRA `(.L_x_2827) ;  /* 0x0000000400801947 */ /* 0x000fea0003800000 */
[----:B01----:R-:W2:Y:S04]  /*132f0*/  LDL R20, [R1+0x60] ;  /* 0x0000600001147983 */ /* 0x003ea80000100800 */
[----:B------:R-:W4:Y:S01]  /*13300*/  LDL R65, [R1+0xa8] ;  /* 0x0000a80001417983 */ /* 0x000f220000100800 */
[--C-:B------:R-:W-:Y:S01]  /*13310*/  SHF.R.U64 R21, R48, 0x10, R49.reuse ;  /* 0x0000001030157819 */ /* 0x100fe20000001231 */
[----:B------:R-:W-:Y:S01]  /*13320*/  HADD2.F32 R60, -RZ, R109.H1_H1 ;  /* 0x3000006dff3c7230 */ /* 0x000fe20000004100 */
[----:B------:R-:W-:Y:S01]  /*13330*/  SHF.R.U32.HI R48, RZ, 0x10, R49 ;  /* 0x00000010ff307819 */ /* 0x000fe20000011631 */
[----:B------:R-:W-:Y:S02]  /*13340*/  HADD2.F32 R58, -RZ, R111.H1_H1 ;  /* 0x3000006fff3a7230 */ /* 0x000fe40000004100 */
[----:B------:R-:W-:-:S02]  /*13350*/  HADD2.F32 R109, -RZ, R109.H0_H0 ;  /* 0x2000006dff6d7230 */ /* 0x000fc40000004100 */
[----:B------:R-:W-:Y:S02]  /*13360*/  HADD2.F32 R48, -RZ, R48.H0_H0 ;  /* 0x20000030ff307230 */ /* 0x000fe40000004100 */
[----:B------:R-:W-:Y:S02]  /*13370*/  HADD2.F32 R111, -RZ, R111.H0_H0 ;  /* 0x2000006fff6f7230 */ /* 0x000fe40000004100 */
[----:B------:R-:W-:Y:S01]  /*13380*/  HADD2.F32 R21, -RZ, R21.H0_H0 ;  /* 0x20000015ff157230 */ /* 0x000fe20000004100 */
[----:B--2---:R-:W-:-:S04]  /*13390*/  LEA.HI R3, R3, R20, RZ, 0x1d ;  /* 0x0000001403037211 */ /* 0x004fc800078fe8ff */
[----:B------:R-:W-:Y:S01]  /*133a0*/  SHF.R.S32.HI R44, RZ, 0x1f, R3 ;  /* 0x0000001fff2c7819 */ /* 0x000fe20000011403 */
[----:B------:R-:W-:-:S03]  /*133b0*/  IMAD.SHL.U32 R20, R3, 0x8, RZ ;  /* 0x0000000803147824 */ /* 0x000fc600078e00ff */
[----:B------:R-:W-:Y:S02]  /*133c0*/  LEA.HI R44, R44, R3, RZ, 0x3 ;  /* 0x000000032c2c7211 */ /* 0x000fe400078f18ff */
[----:B------:R-:W-:-:S03]  /*133d0*/  LOP3.LUT R3, R223, 0x38, R20, 0xf8, !PT ;  /* 0x00000038df037812 */ /* 0x000fc600078ef814 */
[----:B------:R-:W-:Y:S01]  /*133e0*/  IMAD.SHL.U32 R20, R44, 0x400, RZ ;  /* 0x000004002c147824 */ /* 0x000fe200078e00ff */
[----:B------:R-:W-:Y:S01]  /*133f0*/  LOP3.LUT R3, R3, R78, RZ, 0x3c, !PT ;  /* 0x0000004e03037212 */ /* 0x000fe200078e3cff */
[----:B----4-:R-:W0:Y:S03]  /*13400*/  LDS.128 R44, [R65] ;  /* 0x00000000412c7984 */ /* 0x010e260000000c00 */
[----:B------:R-:W-:-:S04]  /*13410*/  LOP3.LUT R20, R20, 0x7fffe000, RZ, 0xc0, !PT ;  /* 0x7fffe00014147812 */ /* 0x000fc800078ec0ff */
[----:B------:R-:W-:Y:S02]  /*13420*/  IADD3 R3, R3, R20, R225 ;  /* 0x0000001403037210 */ /* 0x000fe40007ffe0e1 */
[--C-:B------:R-:W-:Y:S02]  /*13430*/  SHF.R.U64 R20, R40, 0x10, R41.reuse ;  /* 0x0000001028147819 */ /* 0x100fe40000001229 */
[----:B------:R-:W-:Y:S01]  /*13440*/  SHF.R.U32.HI R40, RZ, 0x10, R41 ;  /* 0x00000010ff287819 */ /* 0x000fe20000011629 */
[----:B------:R-:W-:Y:S01]  /*13450*/  IMAD R3, R3, 0x2, R16 ;  /* 0x0000000203037824 */ /* 0x000fe200078e0210 */
[----:B------:R-:W-:Y:S01]  /*13460*/  SHF.R.U64 R41, R42, 0x10, R43 ;  /* 0x000000102a297819 */ /* 0x000fe2000000122b */
[----:B------:R-:W-:Y:S01]  /*13470*/  HADD2.F32 R20, -RZ, R20.H0_H0 ;  /* 0x20000014ff147230 */ /* 0x000fe20000004100 */
[--C-:B------:R-:W-:Y:S01]  /*13480*/  SHF.R.U64 R42, R50, 0x10, R51.reuse ;  /* 0x00000010322a7819 */ /* 0x100fe20000001233 */
[----:B------:R-:W-:Y:S01]  /*13490*/  HADD2.F32 R40, -RZ, R40.H0_H0 ;  /* 0x20000028ff287230 */ /* 0x000fe20000004100 */
[----:B------:R-:W1:Y:S01]  /*134a0*/  LDS.128 R52, [R3+0x14400] ;  /* 0x0144000003347984 */ /* 0x000e620000000c00 */
[----:B------:R-:W-:Y:S01]  /*134b0*/  SHF.R.U32.HI R50, RZ, 0x10, R51 ;  /* 0x00000010ff327819 */ /* 0x000fe20000011633 */
[----:B------:R-:W-:Y:S01]  /*134c0*/  HADD2.F32 R41, -RZ, R41.H0_H0 ;  /* 0x20000029ff297230 */ /* 0x000fe20000004100 */
[----:B------:R-:W-:Y:S01]  /*134d0*/  SHF.R.U32.HI R43, RZ, 0x10, R43 ;  /* 0x00000010ff2b7819 */ /* 0x000fe2000001162b */
[----:B------:R-:W-:-:S02]  /*134e0*/  HADD2.F32 R42, -RZ, R42.H0_H0 ;  /* 0x2000002aff2a7230 */ /* 0x000fc40000004100 */
[----:B------:R-:W-:Y:S02]  /*134f0*/  HADD2.F32 R50, -RZ, R50.H0_H0 ;  /* 0x20000032ff327230 */ /* 0x000fe40000004100 */
[--C-:B0-----:R-:W-:Y:S02]  /*13500*/  HADD2.F32 R49, -RZ, R45.reuse.H0_H0 ;  /* 0x2000002dff317230 */ /* 0x101fe40000004100 */
[----:B------:R-:W-:Y:S02]  /*13510*/  HADD2.F32 R51, -RZ, R45.H1_H1 ;  /* 0x3000002dff337230 */ /* 0x000fe40000004100 */
[----:B------:R-:W-:Y:S02]  /*13520*/  HADD2.F32 R45, -RZ, R44.H0_H0 ;  /* 0x2000002cff2d7230 */ /* 0x000fe40000004100 */
[----:B------:R-:W-:Y:S02]  /*13530*/  HADD2.F32 R56, -RZ, R46.H0_H0 ;  /* 0x2000002eff387230 */ /* 0x000fe40000004100 */
[----:B------:R-:W-:-:S02]  /*13540*/  HADD2.F32 R57, -RZ, R47.H0_H0 ;  /* 0x2000002fff397230 */ /* 0x000fc40000004100 */
[----:B------:R-:W-:Y:S02]  /*13550*/  HADD2.F32 R47, -RZ, R47.H1_H1 ;  /* 0x3000002fff2f7230 */ /* 0x000fe40000004100 */
[----:B------:R-:W-:Y:S02]  /*13560*/  HADD2.F32 R44, -RZ, R44.H1_H1 ;  /* 0x3000002cff2c7230 */ /* 0x000fe40000004100 */
[----:B------:R-:W-:Y:S02]  /*13570*/  HADD2.F32 R46, -RZ, R46.H1_H1 ;  /* 0x3000002eff2e7230 */ /* 0x000fe40000004100 */
[--C-:B-1----:R-:W-:Y:S02]  /*13580*/  HADD2.F32 R59, -RZ, R53.reuse.H0_H0 ;  /* 0x20000035ff3b7230 */ /* 0x102fe40000004100 */
[----:B------:R-:W-:Y:S02]  /*13590*/  HADD2.F32 R61, -RZ, R53.H1_H1 ;  /* 0x30000035ff3d7230 */ /* 0x000fe40000004100 */
[----:B------:R-:W-:-:S02]  /*135a0*/  HADD2.F32 R53, -RZ, R52.H0_H0 ;  /* 0x20000034ff357230 */ /* 0x000fc40000004100 */
[C---:B------:R-:W-:Y:S01]  /*135b0*/  FMUL.FTZ R63, R59.reuse, R60 ;  /* 0x0000003c3b3f7220 */ /* 0x040fe20000410000 */
[-C--:B------:R-:W-:Y:S01]  /*135c0*/  FMUL.FTZ R59, R59, R58.reuse ;  /* 0x0000003a3b3b7220 */ /* 0x080fe20000410000 */
[----:B------:R-:W-:Y:S02]  /*135d0*/  HADD2.F32 R62, -RZ, R54.H0_H0 ;  /* 0x20000036ff3e7230 */ /* 0x000fe40000004100 */
[----:B------:R-:W-:Y:S01]  /*135e0*/  FFMA.FTZ R63, R49, R58, -R63 ;  /* 0x0000003a313f7223 */ /* 0x000fe2000001083f */
[C---:B------:R-:W-:Y:S01]  /*135f0*/  FMUL.FTZ R58, R61.reuse, R48 ;  /* 0x000000303d3a7220 */ /* 0x040fe20000410000 */
[----:B------:R-:W-:Y:S01]  /*13600*/  FMUL.FTZ R61, R61, R40 ;  /* 0x000000283d3d7220 */ /* 0x000fe20000410000 */
[----:B------:R-:W-:Y:S01]  /*13610*/  FFMA.FTZ R59, R49, R60, R59 ;  /* 0x0000003c313b7223 */ /* 0x000fe2000001003b */
[----:B------:R-:W-:Y:S02]  /*13620*/  HADD2.F32 R49, -RZ, R110.H0_H0 ;  /* 0x2000006eff317230 */ /* 0x000fe40000004100 */
[----:B------:R-:W-:Y:S01]  /*13630*/  FFMA.FTZ R58, R51, R40, -R58 ;  /* 0x00000028333a7223 */ /* 0x000fe2000001083a */
[C---:B------:R-:W-:Y:S01]  /*13640*/  FMUL.FTZ R40, R53.reuse, R109 ;  /* 0x0000006d35287220 */ /* 0x040fe20000410000 */
[----:B------:R-:W-:Y:S01]  /*13650*/  FMUL.FTZ R53, R53, R111 ;  /* 0x0000006f35357220 */ /* 0x000fe20000410000 */
[----:B------:R-:W-:Y:S01]  /*13660*/  FFMA.FTZ R61, R51, R48, R61 ;  /* 0x00000030333d7223 */ /* 0x000fe2000001003d */
[----:B------:R-:W-:-:S02]  /*13670*/  HADD2.F32 R48, -RZ, R112.H0_H0 ;  /* 0x20000070ff307230 */ /* 0x000fc40000004100 */
[C---:B------:R-:W-:Y:S01]  /*13680*/  FFMA.FTZ R40, R45.reuse, R111, -R40 ;  /* 0x0000006f2d287223 */ /* 0x040fe20000010828 */
[----:B------:R-:W-:Y:S01]  /*13690*/  FFMA.FTZ R53, R45, R109, R53 ;  /* 0x0000006d2d357223 */ /* 0x000fe20000010035 */
[CC--:B------:R-:W-:Y:S01]  /*136a0*/  FMUL.FTZ R45, R62.reuse, R49.reuse ;  /* 0x000000313e2d7220 */ /* 0x0c0fe20000410000 */
[--C-:B------:R-:W-:Y:S02]  /*136b0*/  HADD2.F32 R64, -RZ, R55.reuse.H0_H0 ;  /* 0x20000037ff407230 */ /* 0x100fe40000004100 */
[-C--:B------:R-:W-:Y:S01]  /*136c0*/  FMUL.FTZ R62, R62, R48.reuse ;  /* 0x000000303e3e7220 */ /* 0x080fe20000410000 */
[----:B------:R-:W-:Y:S02]  /*136d0*/  HADD2.F32 R55, -RZ, R55.H1_H1 ;  /* 0x30000037ff377230 */ /* 0x000fe40000004100 */
[C---:B------:R-:W-:Y:S01]  /*136e0*/  FFMA.FTZ R48, R56.reuse, R48, -R45 ;  /* 0x0000003038307223 */ /* 0x040fe2000001082d */
[----:B------:R-:W-:Y:S02]  /*136f0*/  HADD2.F32 R45, -RZ, R43.H0_H0 ;  /* 0x2000002bff2d7230 */ /* 0x000fe40000004100 */
[----:B------:R-:W-:Y:S01]  /*13700*/  FFMA.FTZ R62, R56, R49, R62 ;  /* 0x00000031383e7223 */ /* 0x000fe2000001003e */
[----:B------:R-:W-:-:S02]  /*13710*/  HADD2.F32 R52, -RZ, R52.H1_H1 ;  /* 0x30000034ff347230 */ /* 0x000fc40000004100 */
[CC--:B------:R-:W-:Y:S01]  /*13720*/  FMUL.FTZ R49, R55.reuse, R50.reuse ;  /* 0x0000003237317220 */ /* 0x0c0fe20000410000 */
[----:B------:R-:W-:Y:S02]  /*13730*/  HADD2.F32 R54, -RZ, R54.H1_H1 ;  /* 0x30000036ff367230 */ /* 0x000fe40000004100 */
[-C--:B------:R-:W-:Y:S01]  /*13740*/  FMUL.FTZ R55, R55, R45.reuse ;  /* 0x0000002d37377220 */ /* 0x080fe20000410000 */
[----:B------:R-:W-:Y:S02]  /*13750*/  HADD2.F32 R110, -RZ, R110.H1_H1 ;  /* 0x3000006eff6e7230 */ /* 0x000fe40000004100 */
[C---:B------:R-:W-:Y:S01]  /*13760*/  FFMA.FTZ R49, R47.reuse, R45, -R49 ;  /* 0x0000002d2f317223 */ /* 0x040fe20000010831 */
[----:B------:R-:W-:Y:S02]  /*13770*/  HADD2.F32 R112, -RZ, R112.H1_H1 ;  /* 0x30000070ff707230 */ /* 0x000fe40000004100 */
[----:B------:R-:W-:Y:S01]  /*13780*/  FFMA.FTZ R47, R47, R50, R55 ;  /* 0x000000322f2f7223 */ /* 0x000fe20000010037 */
[C---:B------:R-:W-:Y:S01]  /*13790*/  FMUL.FTZ R50, R52.reuse, R21 ;  /* 0x0000001534327220 */ /* 0x040fe20000410000 */
[----:B------:R-:W-:Y:S01]  /*137a0*/  FMUL.FTZ R52, R52, R20 ;  /* 0x0000001434347220 */ /* 0x000fe20000410000 */
[----:B------:R-:W-:Y:S01]  /*137b0*/  FMUL.FTZ R43, R64, R110 ;  /* 0x0000006e402b7220 */ /* 0x000fe20000410000 */
[----:B------:R-:W-:Y:S01]  /*137c0*/  FMUL.FTZ R45, R54, R42 ;  /* 0x0000002a362d7220 */ /* 0x000fe20000410000 */
[----:B------:R-:W-:Y:S01]  /*137d0*/  FMUL.FTZ R64, R64, R112 ;  /* 0x0000007040407220 */ /* 0x000fe20000410000 */
[----:B------:R-:W-:Y:S01]  /*137e0*/  FMUL.FTZ R54, R54, R41 ;  /* 0x0000002936367220 */ /* 0x000fe20000410000 */
[C---:B------:R-:W-:Y:S01]  /*137f0*/  FFMA.FTZ R20, R44.reuse, R20, -R50 ;  /* 0x000000142c147223 */ /* 0x040fe20000010832 */
[----:B------:R-:W-:Y:S01]  /*13800*/  FFMA.FTZ R44, R44, R21, R52 ;  /* 0x000000152c2c7223 */ /* 0x000fe20000010034 */
[C---:B------:R-:W-:Y:S01]  /*13810*/  FFMA.FTZ R43, R57.reuse, R112, -R43 ;  /* 0x00000070392b7223 */ /* 0x040fe2000001082b */
[C---:B------:R-:W-:Y:S01]  /*13820*/  FFMA.FTZ R21, R46.reuse, R41, -R45 ;  /* 0x000000292e157223 */ /* 0x040fe2000001082d */
        /* <DEDUP_REMOVED lines=12> */
.L_x_2827:
[----:B------:R-:W-:Y:S05]  /*138f0*/  BSYNC B1 ;  /* 0x0000000000017941 */ /* 0x000fea0003800000 */
.L_x_2826:
[----:B--2---:R-:W-:Y:S01]  /*13900*/  VIADD R3, R212, 0x40 ;  /* 0x00000040d4037836 */ /* 0x004fe20000000000 */
[----:B------:R-:W-:Y:S04]  /*13910*/  BSSY B1, `(.L_x_2830) ;  /* 0x00000d5000017945 */ /* 0x000fe80003800000 */
[----:B------:R-:W-:-:S13]  /*13920*/  ISETP.GE.AND P0, PT, R3, R0, PT ;  /* 0x000000000300720c */ /* 0x000fda0003f06270 */
[----:B------:R-:W-:Y:S05]  /*13930*/  @P0 BRA `(.L_x_2831) ;  /* 0x0000000c00480947 */ /* 0x000fea0003800000 */
[----:B01----:R-:W0:Y:S01]  /*13940*/  LDC R20, c[0x0][0x3f4] ;  /* 0x0000fd00ff147b82 */ /* 0x003e220000000800 */
[----:B------:R-:W-:Y:S01]  /*13950*/  BSSY B2, `(.L_x_2832) ;  /* 0x0000064000027945 */ /* 0x000fe20003800000 */
[----:B------:R-:W-:Y:S02]  /*13960*/  SHF.R.U32.HI R62, RZ, 0x3, R222 ;  /* 0x00000003ff3e7819 */ /* 0x000fe400000116de */
[-C--:B0-----:R-:W-:Y:S02]  /*13970*/  ISETP.GE.AND P0, PT, R18, R20.reuse, PT ;  /* 0x000000141200720c */ /* 0x081fe40003f06270 */
[----:B------:R-:W-:-:S11]  /*13980*/  ISETP.GE.AND P1, PT, R213, R20, PT ;  /* 0x00000014d500720c */ /* 0x000fd60003f26270 */
[----:B------:R-:W-:Y:S05]  /*13990*/  @P0 BRA `(.L_x_2833) ;  /* 0x00000004007c0947 */ /* 0x000fea0003800000 */
[----:B------:R-:W2:Y:S01]  /*139a0*/  LDL R63, [R1+0xa4] ;  /* 0x0000a400013f7983 */ /* 0x000ea20000100800 */
[----:B------:R-:W-:Y:S01]  /*139b0*/  LEA.HI R3, R20, R237, RZ, 0x1d ;  /* 0x000000ed14037211 */ /* 0x000fe200078fe8ff */
[----:B------:R-:W-:Y:S01]  /*139c0*/  HADD2.F32 R53, -RZ, R105.H1_H1 ;  /* 0x30000069ff357230 */ /* 0x000fe20000004100 */
[----:B------:R-:W-:Y:S01]  /*139d0*/  SHF.R.U64 R30, R30, 0x10, R31 ;  /* 0x000000101e1e7819 */ /* 0x000fe2000000121f */
[--C-:B------:R-:W-:Y:S01]  /*139e0*/  HADD2.F32 R51, -RZ, R107.reuse.H1_H1 ;  /* 0x3000006bff337230 */ /* 0x100fe20000004100 */
[----:B------:R-:W-:Y:S01]  /*139f0*/  SHF.R.S32.HI R40, RZ, 0x1f, R3 ;  /* 0x0000001fff287819 */ /* 0x000fe20000011403 */
[----:B------:R-:W-:Y:S01]  /*13a00*/  HADD2.F32 R58, -RZ, R107.H0_H0 ;  /* 0x2000006bff3a7230 */ /* 0x000fe20000004100 */
[----:B------:R-:W-:Y:S02]  /*13a10*/  SHF.L.U32 R21, R3, 0x3, RZ ;  /* 0x0000000303157819 */ /* 0x000fe400000006ff */
[----:B------:R-:W-:Y:S02]  /*13a20*/  LEA.HI R40, R40, R3, RZ, 0x3 ;  /* 0x0000000328287211 */ /* 0x000fe400078f18ff */
[----:B------:R-:W-:-:S03]  /*13a30*/  LOP3.LUT R3, R222, 0x38, R21, 0xf8, !PT ;  /* 0x00000038de037812 */ /* 0x000fc600078ef815 */
[----:B------:R-:W-:Y:S01]  /*13a40*/  IMAD.SHL.U32 R40, R40, 0x400, RZ ;  /* 0x0000040028287824 */ /* 0x000fe200078e00ff */
[----:B------:R-:W-:-:S04]  /*13a50*/  LOP3.LUT R3, R3, R62, RZ, 0x3c, !PT ;  /* 0x0000003e03037212 */ /* 0x000fc800078e3cff */
[----:B------:R-:W-:-:S04]  /*13a60*/  LOP3.LUT R21, R40, 0x7fffe000, RZ, 0xc0, !PT ;  /* 0x7fffe00028157812 */ /* 0x000fc800078ec0ff */
[----:B------:R-:W-:Y:S02]  /*13a70*/  IADD3 R3, R3, R21, R224 ;  /* 0x0000001503037210 */ /* 0x000fe40007ffe0e0 */
[----:B------:R-:W-:Y:S02]  /*13a80*/  SHF.R.U64 R21, R28, 0x10, R29 ;  /* 0x000000101c157819 */ /* 0x000fe4000000121d */
[--C-:B------:R-:W-:Y:S01]  /*13a90*/  SHF.R.U64 R28, R36, 0x10, R37.reuse ;  /* 0x00000010241c7819 */ /* 0x100fe20000001225 */
[----:B------:R-:W-:Y:S01]  /*13aa0*/  IMAD R3, R3, 0x2, R16 ;  /* 0x0000000203037824 */ /* 0x000fe200078e0210 */
[----:B------:R-:W-:Y:S01]  /*13ab0*/  SHF.R.U32.HI R36, RZ, 0x10, R37 ;  /* 0x00000010ff247819 */ /* 0x000fe20000011625 */
[----:B------:R-:W-:Y:S01]  /*13ac0*/  HADD2.F32 R21, -RZ, R21.H0_H0 ;  /* 0x20000015ff157230 */ /* 0x000fe20000004100 */
[----:B------:R-:W-:Y:S02]  /*13ad0*/  SHF.R.U32.HI R29, RZ, 0x10, R29 ;  /* 0x00000010ff1d7819 */ /* 0x000fe4000001161d */
[----:B------:R-:W0:Y:S01]  /*13ae0*/  LDS.128 R44, [R3+0x14400] ;  /* 0x01440000032c7984 */ /* 0x000e220000000c00 */
[----:B------:R-:W-:Y:S01]  /*13af0*/  SHF.R.U32.HI R37, RZ, 0x10, R31 ;  /* 0x00000010ff257819 */ /* 0x000fe2000001161f */
[----:B------:R-:W-:Y:S01]  /*13b00*/  HADD2.F32 R59, -RZ, R36.H0_H0 ;  /* 0x20000024ff3b7230 */ /* 0x000fe20000004100 */
[--C-:B------:R-:W-:Y:S01]  /*13b10*/  SHF.R.U64 R31, R38, 0x10, R39.reuse ;  /* 0x00000010261f7819 */ /* 0x100fe20000001227 */
[----:B------:R-:W-:Y:S01]  /*13b20*/  HADD2.F32 R29, -RZ, R29.H0_H0 ;  /* 0x2000001dff1d7230 */ /* 0x000fe20000004100 */
[----:B------:R-:W-:Y:S01]  /*13b30*/  SHF.R.U32.HI R39, RZ, 0x10, R39 ;  /* 0x00000010ff277819 */ /* 0x000fe20000011627 */
[----:B------:R-:W-:-:S02]  /*13b40*/  HADD2.F32 R36, -RZ, R105.H0_H0 ;  /* 0x20000069ff247230 */ /* 0x000fc40000004100 */
[--C-:B0-----:R-:W-:Y:S02]  /*13b50*/  HADD2.F32 R52, -RZ, R45.reuse.H0_H0 ;  /* 0x2000002dff347230 */ /* 0x101fe40000004100 */
[----:B------:R-:W-:Y:S02]  /*13b60*/  HADD2.F32 R54, -RZ, R45.H1_H1 ;  /* 0x3000002dff367230 */ /* 0x000fe40000004100 */
[----:B------:R-:W-:Y:S02]  /*13b70*/  HADD2.F32 R45, -RZ, R44.H0_H0 ;  /* 0x2000002cff2d7230 */ /* 0x000fe40000004100 */
[C---:B------:R-:W-:Y:S01]  /*13b80*/  FMUL.FTZ R57, R52.reuse, R53 ;  /* 0x0000003534397220 */ /* 0x040fe20000410000 */
[----:B------:R-:W-:Y:S01]  /*13b90*/  FMUL.FTZ R61, R52, R51 ;  /* 0x00000033343d7220 */ /* 0x000fe20000410000 */
[----:B------:R-:W-:Y:S02]  /*13ba0*/  HADD2.F32 R55, -RZ, R46.H0_H0 ;  /* 0x2000002eff377230 */ /* 0x000fe40000004100 */
[----:B------:R-:W-:-:S02]  /*13bb0*/  HADD2.F32 R52, -RZ, R106.H0_H0 ;  /* 0x2000006aff347230 */ /* 0x000fc40000004100 */
[--C-:B------:R-:W-:Y:S02]  /*13bc0*/  HADD2.F32 R56, -RZ, R47.reuse.H0_H0 ;  /* 0x2000002fff387230 */ /* 0x100fe40000004100 */
[----:B------:R-:W-:Y:S02]  /*13bd0*/  HADD2.F32 R47, -RZ, R47.H1_H1 ;  /* 0x3000002fff2f7230 */ /* 0x000fe40000004100 */
[----:B------:R-:W-:Y:S02]  /*13be0*/  HADD2.F32 R44, -RZ, R44.H1_H1 ;  /* 0x3000002cff2c7230 */ /* 0x000fe40000004100 */
[----:B------:R-:W-:Y:S01]  /*13bf0*/  HADD2.F32 R46, -RZ, R46.H1_H1 ;  /* 0x3000002eff2e7230 */ /* 0x000fe20000004100 */
[----:B--2---:R-:W0:Y:S02]  /*13c00*/  LDS.128 R40, [R63] ;  /* 0x000000003f287984 */ /* 0x004e240000000c00 */
[--C-:B0-----:R-:W-:Y:S02]  /*13c10*/  HADD2.F32 R38, -RZ, R41.reuse.H0_H0 ;  /* 0x20000029ff267230 */ /* 0x101fe40000004100 */
[----:B------:R-:W-:-:S02]  /*13c20*/  HADD2.F32 R48, -RZ, R41.H1_H1 ;  /* 0x30000029ff307230 */ /* 0x000fc40000004100 */
[----:B------:R-:W-:Y:S02]  /*13c30*/  HADD2.F32 R41, -RZ, R40.H0_H0 ;  /* 0x20000028ff297230 */ /* 0x000fe40000004100 */
[----:B------:R-:W-:Y:S01]  /*13c40*/  FFMA.FTZ R57, R38, R51, -R57 ;  /* 0x0000003326397223 */ /* 0x000fe20000010839 */
[----:B------:R-:W-:Y:S01]  /*13c50*/  FMUL.FTZ R51, R54, R59 ;  /* 0x0000003b36337220 */ /* 0x000fe20000410000 */
[----:B------:R-:W-:Y:S01]  /*13c60*/  FFMA.FTZ R61, R38, R53, R61 ;  /* 0x00000035263d7223 */ /* 0x000fe2000001003d */
[-C--:B------:R-:W-:Y:S01]  /*13c70*/  FMUL.FTZ R53, R54, R29.reuse ;  /* 0x0000001d36357220 */ /* 0x080fe20000410000 */
[C---:B------:R-:W-:Y:S01]  /*13c80*/  FMUL.FTZ R54, R45.reuse, R36 ;  /* 0x000000242d367220 */ /* 0x040fe20000410000 */
[----:B------:R-:W-:Y:S01]  /*13c90*/  FFMA.FTZ R38, R48, R29, -R51 ;  /* 0x0000001d30267223 */ /* 0x000fe20000010833 */
[-C--:B------:R-:W-:Y:S01]  /*13ca0*/  FMUL.FTZ R29, R45, R58.reuse ;  /* 0x0000003a2d1d7220 */ /* 0x080fe20000410000 */
[----:B------:R-:W-:Y:S02]  /*13cb0*/  HADD2.F32 R49, -RZ, R42.H0_H0 ;  /* 0x2000002aff317230 */ /* 0x000fe40000004100 */
[----:B------:R-:W-:Y:S01]  /*13cc0*/  FFMA.FTZ R45, R41, R58, -R54 ;  /* 0x0000003a292d7223 */ /* 0x000fe20000010836 */
[----:B------:R-:W-:-:S02]  /*13cd0*/  HADD2.F32 R54, -RZ, R108.H0_H0 ;  /* 0x2000006cff367230 */ /* 0x000fc40000004100 */
[----:B------:R-:W-:Y:S01]  /*13ce0*/  FMUL.FTZ R58, R55, R52 ;  /* 0x00000034373a7220 */ /* 0x000fe20000410000 */
[----:B------:R-:W-:Y:S01]  /*13cf0*/  FFMA.FTZ R36, R41, R36, R29 ;  /* 0x0000002429247223 */ /* 0x000fe2000001001d */
[----:B------:R-:W-:Y:S02]  /*13d00*/  HADD2.F32 R51, -RZ, R106.H1_H1 ;  /* 0x3000006aff337230 */ /* 0x000fe40000004100 */
[----:B------:R-:W-:Y:S01]  /*13d10*/  FFMA.FTZ R48, R48, R59, R53 ;  /* 0x0000003b30307223 */ /* 0x000fe20000010035 */
[----:B------:R-:W-:Y:S02]  /*13d20*/  HADD2.F32 R29, -RZ, R108.H1_H1 ;  /* 0x3000006cff1d7230 */ /* 0x000fe40000004100 */
[-C--:B------:R-:W-:Y:S01]  /*13d30*/  FFMA.FTZ R41, R49, R54.reuse, -R58 ;  /* 0x0000003631297223 */ /* 0x080fe2000001083a */
[----:B------:R-:W-:Y:S02]  /*13d40*/  HADD2.F32 R58, -RZ, R37.H0_H0 ;  /* 0x20000025ff3a7230 */ /* 0x000fe40000004100 */
[----:B------:R-:W-:Y:S01]  /*13d50*/  FMUL.FTZ R60, R55, R54 ;  /* 0x00000036373c7220 */ /* 0x000fe20000410000 */
[----:B------:R-:W-:-:S02]  /*13d60*/  HADD2.F32 R50, -RZ, R43.H0_H0 ;  /* 0x2000002bff327230 */ /* 0x000fc40000004100 */
[C---:B------:R-:W-:Y:S01]  /*13d70*/  FMUL.FTZ R37, R56.reuse, R51 ;  /* 0x0000003338257220 */ /* 0x040fe20000410000 */
[----:B------:R-:W-:Y:S02]  /*13d80*/  HADD2.F32 R54, -RZ, R39.H0_H0 ;  /* 0x20000027ff367230 */ /* 0x000fe40000004100 */
[-C--:B------:R-:W-:Y:S01]  /*13d90*/  FMUL.FTZ R56, R56, R29.reuse ;  /* 0x0000001d38387220 */ /* 0x080fe20000410000 */
[----:B------:R-:W-:Y:S01]  /*13da0*/  FFMA.FTZ R49, R49, R52, R60 ;  /* 0x0000003431317223 */ /* 0x000fe2000001003c */
[C---:B------:R-:W-:Y:S01]  /*13db0*/  FFMA.FTZ R29, R50.reuse, R29, -R37 ;  /* 0x0000001d321d7223 */ /* 0x040fe20000010825 */
[----:B------:R-:W-:Y:S02]  /*13dc0*/  HADD2.F32 R43, -RZ, R43.H1_H1 ;  /* 0x3000002bff2b7230 */ /* 0x000fe40000004100 */
[----:B------:R-:W-:Y:S01]  /*13dd0*/  FFMA.FTZ R39, R50, R51, R56 ;  /* 0x0000003332277223 */ /* 0x000fe20000010038 */
[C---:B------:R-:W-:Y:S01]  /*13de0*/  FMUL.FTZ R52, R47.reuse, R54 ;  /* 0x000000362f347220 */ /* 0x040fe20000410000 */
[----:B------:R-:W-:Y:S01]  /*13df0*/  FMUL.FTZ R50, R47, R58 ;  /* 0x0000003a2f327220 */ /* 0x000fe20000410000 */
[----:B------:R-:W-:-:S02]  /*13e00*/  HADD2.F32 R37, -RZ, R28.H0_H0 ;  /* 0x2000001cff257230 */ /* 0x000fc40000004100 */
[----:B------:R-:W-:Y:S02]  /*13e10*/  HADD2.F32 R47, -RZ, R31.H0_H0 ;  /* 0x2000001fff2f7230 */ /* 0x000fe40000004100 */
[C---:B------:R-:W-:Y:S01]  /*13e20*/  FFMA.FTZ R52, R43.reuse, R58, -R52 ;  /* 0x0000003a2b347223 */ /* 0x040fe20000010834 */
[----:B------:R-:W-:Y:S02]  /*13e30*/  HADD2.F32 R31, -RZ, R30.H0_H0 ;  /* 0x2000001eff1f7230 */ /* 0x000fe40000004100 */
[----:B------:R-:W-:Y:S01]  /*13e40*/  FFMA.FTZ R50, R43, R54, R50 ;  /* 0x000000362b327223 */ /* 0x000fe20000010032 */
[----:B------:R-:W-:Y:S02]  /*13e50*/  HADD2.F32 R40, -RZ, R40.H1_H1 ;  /* 0x30000028ff287230 */ /* 0x000fe40000004100 */
[----:B------:R-:W-:Y:S01]  /*13e60*/  FMUL.FTZ R43, R44, R37 ;  /* 0x000000252c2b7220 */ /* 0x000fe20000410000 */
[----:B------:R-:W-:Y:S02]  /*13e70*/  HADD2.F32 R42, -RZ, R42.H1_H1 ;  /* 0x3000002aff2a7230 */ /* 0x000fe40000004100 */
[----:B------:R-:W-:Y:S01]  /*13e80*/  FMUL.FTZ R51, R46, R47 ;  /* 0x0000002f2e337220 */ /* 0x000fe20000410000 */
[----:B------:R-:W-:Y:S01]  /*13e90*/  FMUL.FTZ R44, R44, R21 ;  /* 0x000000152c2c7220 */ /* 0x000fe20000410000 */
[----:B------:R-:W-:Y:S01]  /*13ea0*/  FMUL.FTZ R46, R46, R31 ;  /* 0x0000001f2e2e7220 */ /* 0x000fe20000410000 */
[----:B------:R-:W-:Y:S01]  /*13eb0*/  FFMA.FTZ R28, R40, R21, -R43 ;  /* 0x00000015281c7223 */ /* 0x000fe2000001082b */
[----:B------:R-:W-:Y:S01]  /*13ec0*/  FFMA.FTZ R30, R42, R31, -R51 ;  /* 0x0000001f2a1e7223 */ /* 0x000fe20000010833 */
        /* <DEDUP_REMOVED lines=12> */
.L_x_2833:
[----:B------:R-:W-:Y:S05]  /*13f90*/  BSYNC B2 ;  /* 0x0000000000027941 */ /* 0x000fea0003800000 */
.L_x_2832:
[----:B------:R-:W-:Y:S05]  /*13fa0*/  @P1 BRA `(.L_x_2831) ;  /* 0x0000000400ac1947 */ /* 0x000fea0003800000 */
[----:B------:R-:W2:Y:S04]  /*13fb0*/  LDL R21, [R1+0x60] ;  /* 0x0000600001157983 */ /* 0x000ea80000100800 */
[----:B0-----:R-:W4:Y:S01]  /*13fc0*/  LDL R3, [R1+0x8c] ;  /* 0x00008c0001037983 */ /* 0x001f220000100800 */
[----:B------:R-:W-:Y:S01]  /*13fd0*/  SHF.R.S32.HI R28, RZ, 0x1f, R213 ;  /* 0x0000001fff1c7819 */ /* 0x000fe200000114d5 */
[--C-:B------:R-:W-:Y:S01]  /*13fe0*/  HADD2.F32 R49, -RZ, R95.reuse.H0_H0 ;  /* 0x2000005fff317230 */ /* 0x100fe20000004100 */
[----:B------:R-:W-:Y:S01]  /*13ff0*/  SHF.R.U32.HI R50, RZ, 0x10, R33 ;  /* 0x00000010ff327819 */ /* 0x000fe20000011621 */
[----:B------:R-:W-:Y:S01]  /*14000*/  HADD2.F32 R47, -RZ, R96.H1_H1 ;  /* 0x30000060ff2f7230 */ /* 0x000fe20000004100 */
[----:B------:R-:W-:Y:S01]  /*14010*/  SHF.R.U32.HI R43, RZ, 0x10, R25 ;  /* 0x00000010ff2b7819 */ /* 0x000fe20000011619 */
[----:B------:R-:W-:-:S02]  /*14020*/  HADD2.F32 R48, -RZ, R95.H1_H1 ;  /* 0x3000005fff307230 */ /* 0x000fc40000004100 */
[----:B------:R-:W-:Y:S02]  /*14030*/  HADD2.F32 R50, -RZ, R50.H0_H0 ;  /* 0x20000032ff327230 */ /* 0x000fe40000004100 */
[----:B------:R-:W-:Y:S02]  /*14040*/  HADD2.F32 R43, -RZ, R43.H0_H0 ;  /* 0x2000002bff2b7230 */ /* 0x000fe40000004100 */
[----:B------:R-:W-:Y:S02]  /*14050*/  HADD2.F32 R96, -RZ, R96.H0_H0 ;  /* 0x20000060ff607230 */ /* 0x000fe40000004100 */
[----:B--2---:R-:W-:Y:S01]  /*14060*/  IMAD.MOV.U32 R29, RZ, RZ, R21 ;  /* 0x000000ffff1d7224 */ /* 0x004fe200078e0015 */
[CC--:B------:R-:W-:Y:S02]  /*14070*/  LEA.HI R21, R28.reuse, R213.reuse, RZ, 0x6 ;  /* 0x000000d51c157211 */ /* 0x0c0fe400078f30ff */
[----:B----4-:R-:W-:Y:S02]  /*14080*/  R2UR UR4, R3 ;  /* 0x00000000030472ca */ /* 0x010fe400000e0000 */
[----:B------:R-:W-:Y:S01]  /*14090*/  LEA.HI R3, R28, R213, RZ, 0x3 ;  /* 0x000000d51c037211 */ /* 0x000fe200078f18ff */
[----:B------:R-:W-:Y:S01]  /*140a0*/  IMAD.SHL.U32 R28, R21, 0x80, RZ ;  /* 0x00000080151c7824 */ /* 0x000fe200078e00ff */
[----:B------:R-:W-:-:S02]  /*140b0*/  LEA.HI R20, R20, R29, RZ, 0x1d ;  /* 0x0000001d14147211 */ /* 0x000fc400078fe8ff */
[----:B------:R-:W-:Y:S02]  /*140c0*/  LOP3.LUT R3, R222, 0x38, R3, 0xf8, !PT ;  /* 0x00000038de037812 */ /* 0x000fe400078ef803 */
[----:B------:R-:W-:Y:S02]  /*140d0*/  SHF.R.S32.HI R21, RZ, 0x1f, R20 ;  /* 0x0000001fff157819 */ /* 0x000fe40000011414 */
[----:B------:R-:W-:Y:S02]  /*140e0*/  LOP3.LUT R29, R28, 0xffffe000, RZ, 0xc0, !PT ;  /* 0xffffe0001c1d7812 */ /* 0x000fe400078ec0ff */
[----:B------:R-:W-:Y:S02]  /*140f0*/  LOP3.LUT R28, R3, R62, RZ, 0x3c, !PT ;  /* 0x0000003e031c7212 */ /* 0x000fe400078e3cff */
[----:B------:R-:W-:Y:S02]  /*14100*/  LEA.HI R21, R21, R20, RZ, 0x3 ;  /* 0x0000001415157211 */ /* 0x000fe400078f18ff */
[----:B------:R-:W-:-:S02]  /*14110*/  SHF.L.U32 R3, R20, 0x3, RZ ;  /* 0x0000000314037819 */ /* 0x000fc400000006ff */
[--C-:B------:R-:W-:Y:S01]  /*14120*/  IADD3 R29, R28, R29, R224.reuse ;  /* 0x0000001d1c1d7210 */ /* 0x100fe20007ffe0e0 */
[----:B------:R-:W-:Y:S01]  /*14130*/  IMAD.SHL.U32 R28, R21, 0x400, RZ ;  /* 0x00000400151c7824 */ /* 0x000fe200078e00ff */
[----:B------:R-:W-:Y:S02]  /*14140*/  LOP3.LUT R20, R222, 0x38, R3, 0xf8, !PT ;  /* 0x00000038de147812 */ /* 0x000fe400078ef803 */
[----:B------:R-:W-:Y:S02]  /*14150*/  LEA R3, R29, UR4, 0x1 ;  /* 0x000000041d037c11 */ /* 0x000fe4000f8e08ff */
[----:B------:R-:W-:Y:S02]  /*14160*/  LOP3.LUT R21, R20, R62, RZ, 0x3c, !PT ;  /* 0x0000003e14157212 */ /* 0x000fe400078e3cff */
[----:B------:R-:W-:Y:S02]  /*14170*/  LOP3.LUT R20, R28, 0x7fffe000, RZ, 0xc0, !PT ;  /* 0x7fffe0001c147812 */ /* 0x000fe400078ec0ff */
[----:B------:R-:W0:Y:S02]  /*14180*/  LDS.128 R28, [R3] ;  /* 0x00000000031c7984 */ /* 0x000e240000000c00 */
[----:B------:R-:W-:-:S05]  /*14190*/  IADD3 R21, R21, R20, R224 ;  /* 0x0000001415157210 */ /* 0x000fca0007ffe0e0 */
[----:B------:R-:W-:Y:S01]  /*141a0*/  IMAD R20, R21, 0x2, R16 ;  /* 0x0000000215147824 */ /* 0x000fe200078e0210 */
[----:B------:R-:W-:Y:S02]  /*141b0*/  SHF.R.U64 R21, R24, 0x10, R25 ;  /* 0x0000001018157819 */ /* 0x000fe40000001219 */
[----:B------:R-:W-:Y:S02]  /*141c0*/  SHF.R.U64 R24, R32, 0x10, R33 ;  /* 0x0000001020187819 */ /* 0x000fe40000001221 */
[----:B------:R-:W1:Y:S01]  /*141d0*/  LDS.128 R36, [R20+0x14400] ;  /* 0x0144000014247984 */ /* 0x000e620000000c00 */
[----:B------:R-:W-:Y:S01]  /*141e0*/  SHF.R.U64 R25, R26, 0x10, R27 ;  /* 0x000000101a197819 */ /* 0x000fe2000000121b */
[----:B------:R-:W-:Y:S01]  /*141f0*/  HADD2.F32 R21, -RZ, R21.H0_H0 ;  /* 0x20000015ff157230 */ /* 0x000fe20000004100 */
[--C-:B------:R-:W-:Y:S02]  /*14200*/  SHF.R.U64 R26, R34, 0x10, R35.reuse ;  /* 0x00000010221a7819 */ /* 0x100fe40000001223 */
[----:B------:R-:W-:Y:S01]  /*14210*/  SHF.R.U32.HI R34, RZ, 0x10, R35 ;  /* 0x00000010ff227819 */ /* 0x000fe20000011623 */
[----:B------:R-:W-:Y:S01]  /*14220*/  HADD2.F32 R25, -RZ, R25.H0_H0 ;  /* 0x20000019ff197230 */ /* 0x000fe20000004100 */
[----:B------:R-:W-:Y:S01]  /*14230*/  SHF.R.U32.HI R27, RZ, 0x10, R27 ;  /* 0x00000010ff1b7819 */ /* 0x000fe2000001161b */
[----:B0-----:R-:W-:-:S02]  /*14240*/  HADD2.F32 R44, -RZ, R29.H0_H0 ;  /* 0x2000001dff2c7230 */ /* 0x001fc40000004100 */
[----:B------:R-:W-:Y:S02]  /*14250*/  HADD2.F32 R41, -RZ, R29.H1_H1 ;  /* 0x3000001dff297230 */ /* 0x000fe40000004100 */
[----:B------:R-:W-:Y:S02]  /*14260*/  HADD2.F32 R35, -RZ, R28.H0_H0 ;  /* 0x2000001cff237230 */ /* 0x000fe40000004100 */
[----:B------:R-:W-:Y:S02]  /*14270*/  HADD2.F32 R29, -RZ, R30.H0_H0 ;  /* 0x2000001eff1d7230 */ /* 0x000fe40000004100 */
[--C-:B------:R-:W-:Y:S02]  /*14280*/  HADD2.F32 R32, -RZ, R31.reuse.H0_H0 ;  /* 0x2000001fff207230 */ /* 0x100fe40000004100 */
[----:B------:R-:W-:Y:S02]  /*14290*/  HADD2.F32 R31, -RZ, R31.H1_H1 ;  /* 0x3000001fff1f7230 */ /* 0x000fe40000004100 */
[----:B-1----:R-:W-:-:S02]  /*142a0*/  HADD2.F32 R33, -RZ, R37.H0_H0 ;  /* 0x20000025ff217230 */ /* 0x002fc40000004100 */
[----:B------:R-:W-:Y:S02]  /*142b0*/  HADD2.F32 R46, -RZ, R37.H1_H1 ;  /* 0x30000025ff2e7230 */ /* 0x000fe40000004100 */
[----:B------:R-:W-:Y:S02]  /*142c0*/  HADD2.F32 R45, -RZ, R36.H0_H0 ;  /* 0x20000024ff2d7230 */ /* 0x000fe40000004100 */
[C---:B------:R-:W-:Y:S01]  /*142d0*/  FMUL.FTZ R37, R33.reuse, R49 ;  /* 0x0000003121257220 */ /* 0x040fe20000410000 */
[----:B------:R-:W-:Y:S01]  /*142e0*/  FMUL.FTZ R51, R33, R47 ;  /* 0x0000002f21337220 */ /* 0x000fe20000410000 */
[C---:B------:R-:W-:Y:S01]  /*142f0*/  FMUL.FTZ R52, R46.reuse, R50 ;  /* 0x000000322e347220 */ /* 0x040fe20000410000 */
[----:B------:R-:W-:Y:S01]  /*14300*/  FMUL.FTZ R46, R46, R43 ;  /* 0x0000002b2e2e7220 */ /* 0x000fe20000410000 */
[C---:B------:R-:W-:Y:S01]  /*14310*/  FFMA.FTZ R33, R44.reuse, R47, -R37 ;  /* 0x0000002f2c217223 */ /* 0x040fe20000010825 */
[----:B------:R-:W-:Y:S01]  /*14320*/  FFMA.FTZ R37, R44, R49, R51 ;  /* 0x000000312c257223 */ /* 0x000fe20000010033 */
[----:B------:R-:W-:Y:S01]  /*14330*/  FFMA.FTZ R44, R41, R43, -R52 ;  /* 0x0000002b292c7223 */ /* 0x000fe20000010834 */
[----:B------:R-:W-:Y:S01]  /*14340*/  FMUL.FTZ R52, R45, R48 ;  /* 0x000000302d347220 */ /* 0x000fe20000410000 */
[----:B------:R-:W-:-:S02]  /*14350*/  HADD2.F32 R42, -RZ, R38.H0_H0 ;  /* 0x20000026ff2a7230 */ /* 0x000fc40000004100 */
[----:B------:R-:W-:Y:S01]  /*14360*/  FMUL.FTZ R45, R45, R96 ;  /* 0x000000602d2d7220 */ /* 0x000fe20000410000 */
[--C-:B------:R-:W-:Y:S02]  /*14370*/  HADD2.F32 R47, -RZ, R94.reuse.H1_H1 ;  /* 0x3000005eff2f7230 */ /* 0x100fe40000004100 */
[----:B------:R-:W-:Y:S01]  /*14380*/  FFMA.FTZ R46, R41, R50, R46 ;  /* 0x00000032292e7223 */ /* 0x000fe2000001002e */
[C---:B------:R-:W-:Y:S01]  /*14390*/  FFMA.FTZ R41, R35.reuse, R96, -R52 ;  /* 0x0000006023297223 */ /* 0x040fe20000010834 */
[----:B------:R-:W-:Y:S02]  /*143a0*/  HADD2.F32 R43, -RZ, R97.H0_H0 ;  /* 0x20000061ff2b7230 */ /* 0x000fe40000004100 */
[----:B------:R-:W-:Y:S01]  /*143b0*/  FFMA.FTZ R35, R35, R48, R45 ;  /* 0x0000003023237223 */ /* 0x000fe2000001002d */
[----:B------:R-:W-:Y:S01]  /*143c0*/  FMUL.FTZ R48, R42, R47 ;  /* 0x0000002f2a307220 */ /* 0x000fe20000410000 */
[----:B------:R-:W-:Y:S02]  /*143d0*/  HADD2.F32 R40, -RZ, R39.H0_H0 ;  /* 0x20000027ff287230 */ /* 0x000fe40000004100 */
[----:B------:R-:W-:-:S02]  /*143e0*/  HADD2.F32 R45, -RZ, R94.H0_H0 ;  /* 0x2000005eff2d7230 */ /* 0x000fc40000004100 */
[-C--:B------:R-:W-:Y:S01]  /*143f0*/  FMUL.FTZ R50, R42, R43.reuse ;  /* 0x0000002b2a327220 */ /* 0x080fe20000410000 */
[----:B------:R-:W-:Y:S02]  /*14400*/  HADD2.F32 R97, -RZ, R97.H1_H1 ;  /* 0x30000061ff617230 */ /* 0x000fe40000004100 */
[C---:B------:R-:W-:Y:S01]  /*14410*/  FFMA.FTZ R42, R29.reuse, R43, -R48 ;  /* 0x0000002b1d2a7223 */ /* 0x040fe20000010830 */
        /* <DEDUP_REMOVED lines=8> */
[----:B------:R-:W-:Y:S02]  /*144a0*/  HADD2.F32 R38, -RZ, R38.H1_H1 ;  /* 0x30000026ff267230 */ /* 0x000fe40000004100 */
[----:B------:R-:W-:Y:S01]  /*144b0*/  FFMA.FTZ R40, R32, R45, R40 ;  /* 0x0000002d20287223 */ /* 0x000fe20000010028 */
[C---:B------:R-:W-:Y:S01]  /*144c0*/  FMUL.FTZ R52, R39.reuse, R48 ;  /* 0x0000003027347220 */ /* 0x040fe20000410000 */
[----:B------:R-:W-:Y:S01]  /*144d0*/  FMUL.FTZ R32, R39, R34 ;  /* 0x0000002227207220 */ /* 0x000fe20000410000 */
[----:B------:R-:W-:Y:S02]  /*144e0*/  HADD2.F32 R27, -RZ, R24.H0_H0 ;  /* 0x20000018ff1b7230 */ /* 0x000fe40000004100 */
[----:B------:R-:W-:-:S02]  /*144f0*/  HADD2.F32 R29, -RZ, R26.H0_H0 ;  /* 0x2000001aff1d7230 */ /* 0x000fc40000004100 */
        /* <DEDUP_REMOVED lines=22> */
.L_x_2831:
[----:B------:R-:W-:Y:S05]  /*14660*/  BSYNC B1 ;  /* 0x0000000000017941 */ /* 0x000fea0003800000 */
.L_x_2830:
[----:B0-2---:R-:W-:-:S05]  /*14670*/  VIADD R3, R212, 0x60 ;  /* 0x00000060d4037836 */ /* 0x005fca0000000000 */
[----:B------:R-:W-:-:S13]  /*14680*/  ISETP.GE.AND P0, PT, R3, R0, PT ;  /* 0x000000000300720c */ /* 0x000fda0003f06270 */
[----:B------:R-:W-:Y:S05]  /*14690*/  @P0 BRA `(.L_x_2801) ;  /* 0x0000000c00840947 */ /* 0x000fea0003800000 */
[----:B-1----:R0:W5:Y:S01]  /*146a0*/  LDL R47, [R1+0x8c] ;  /* 0x00008c00012f7983 */ /* 0x0021620000100800 */
[----:B------:R-:W1:Y:S01]  /*146b0*/  LDC R0, c[0x0][0x3f4] ;  /* 0x0000fd00ff007b82 */ /* 0x000e620000000800 */
[----:B------:R-:W-:Y:S01]  /*146c0*/  BSSY B1, `(.L_x_2834) ;  /* 0x000006d000017945 */ /* 0x000fe20003800000 */
[-C--:B-1----:R-:W-:Y:S02]  /*146d0*/  ISETP.GE.AND P0, PT, R18, R0.reuse, PT ;  /* 0x000000001200720c */ /* 0x082fe40003f06270 */
[----:B------:R-:W-:-:S11]  /*146e0*/  ISETP.GE.AND P1, PT, R213, R0, PT ;  /* 0x00000000d500720c */ /* 0x000fd60003f26270 */
[----:B0-----:R-:W-:Y:S05]  /*146f0*/  @P0 BRA `(.L_x_2835) ;  /* 0x0000000400a40947 */ /* 0x001fea0003800000 */
[----:B------:R-:W-:Y:S01]  /*14700*/  SHF.R.S32.HI R20, RZ, 0x1f, R3 ;  /* 0x0000001fff147819 */ /* 0x000fe20000011403 */
[----:B------:R-:W-:Y:S01]  /*14710*/  IMAD.SHL.U32 R21, R3, 0x40, RZ ;  /* 0x0000004003157824 */ /* 0x000fe200078e00ff */
[----:B-----5:R-:W-:Y:S01]  /*14720*/  R2UR UR4, R47 ;  /* 0x000000002f0472ca */ /* 0x020fe200000e0000 */
[----:B------:R-:W-:Y:S01]  /*14730*/  HADD2.F32 R39, -RZ, R100.H1_H1 ;  /* 0x30000064ff277230 */ /* 0x000fe20000004100 */
[----:B------:R-:W-:Y:S01]  /*14740*/  LEA.HI R25, R20, R3, RZ, 0x3 ;  /* 0x0000000314197211 */ /* 0x000fe200078f18ff */
[----:B------:R-:W-:Y:S01]  /*14750*/  HADD2.F32 R36, -RZ, R102.H1_H1 ;  /* 0x30000066ff247230 */ /* 0x000fe20000004100 */
[----:B------:R-:W-:Y:S01]  /*14760*/  LEA.HI R20, R0, R237, RZ, 0x1d ;  /* 0x000000ed00147211 */ /* 0x000fe200078fe8ff */
[----:B------:R-:W-:Y:S01]  /*14770*/  HADD2.F32 R100, -RZ, R100.H0_H0 ;  /* 0x20000064ff647230 */ /* 0x000fe20000004100 */
[----:B------:R-:W-:Y:S01]  /*14780*/  LOP3.LUT R24, R21, 0x1c0, RZ, 0xc0, !PT ;  /* 0x000001c015187812 */ /* 0x000fe200078ec0ff */
[----:B------:R-:W-:Y:S01]  /*14790*/  HADD2.F32 R102, -RZ, R102.H0_H0 ;  /* 0x20000066ff667230 */ /* 0x000fe20000004100 */
[----:B------:R-:W-:-:S02]  /*147a0*/  SHF.L.U32 R21, R25, 0x6, RZ ;  /* 0x0000000619157819 */ /* 0x000fc400000006ff */
[----:B------:R-:W-:Y:S02]  /*147b0*/  SHF.R.S32.HI R25, RZ, 0x1f, R20 ;  /* 0x0000001fff197819 */ /* 0x000fe40000011414 */
[----:B------:R-:W-:Y:S01]  /*147c0*/  LOP3.LUT R29, R21, 0xfffffe00, RZ, 0xc0, !PT ;  /* 0xfffffe00151d7812 */ /* 0x000fe200078ec0ff */
[----:B------:R-:W-:Y:S01]  /*147d0*/  IMAD.SHL.U32 R21, R20, 0x8, RZ ;  /* 0x0000000814157824 */ /* 0x000fe200078e00ff */
[----:B------:R-:W-:Y:S02]  /*147e0*/  LEA.HI R25, R25, R20, RZ, 0x3 ;  /* 0x0000001419197211 */ /* 0x000fe400078f18ff */
[----:B------:R-:W-:Y:S02]  /*147f0*/  SHF.R.U32.HI R26, RZ, 0x3, R24 ;  /* 0x00000003ff1a7819 */ /* 0x000fe40000011618 */
[C---:B------:R-:W-:Y:S01]  /*14800*/  LOP3.LUT R21, R24.reuse, 0x38, R21, 0xf8, !PT ;  /* 0x0000003818157812 */ /* 0x040fe200078ef815 */
[----:B------:R-:W-:Y:S01]  /*14810*/  IMAD.SHL.U32 R25, R25, 0x400, RZ ;  /* 0x0000040019197824 */ /* 0x000fe200078e00ff */
[----:B------:R-:W-:-:S02]  /*14820*/  LOP3.LUT R27, R24, 0x38, R18, 0xf8, !PT ;  /* 0x00000038181b7812 */ /* 0x000fc400078ef812 */
[----:B------:R-:W-:Y:S02]  /*14830*/  LOP3.LUT R21, R21, R26, RZ, 0x3c, !PT ;  /* 0x0000001a15157212 */ /* 0x000fe400078e3cff */
[----:B------:R-:W-:Y:S02]  /*14840*/  LOP3.LUT R28, R25, 0x7fffe000, RZ, 0xc0, !PT ;  /* 0x7fffe000191c7812 */ /* 0x000fe400078ec0ff */
[----:B------:R-:W-:Y:S02]  /*14850*/  LOP3.LUT R20, R29, R27, R26, 0xf6, !PT ;  /* 0x0000001b1d147212 */ /* 0x000fe400078ef61a */
[----:B------:R-:W-:Y:S02]  /*14860*/  IADD3 R21, R21, R28, R29 ;  /* 0x0000001c15157210 */ /* 0x000fe40007ffe01d */
[----:B------:R-:W-:Y:S02]  /*14870*/  LEA R20, R20, UR4, 0x1 ;  /* 0x0000000414147c11 */ /* 0x000fe4000f8e08ff */
[--C-:B------:R-:W-:Y:S01]  /*14880*/  SHF.R.U64 R6, R6, 0x10, R7.reuse ;  /* 0x0000001006067819 */ /* 0x100fe20000001207 */
[----:B------:R-:W-:Y:S01]  /*14890*/  IMAD R21, R21, 0x2, R16 ;  /* 0x0000000215157824 */ /* 0x000fe200078e0210 */
[----:B------:R-:W-:Y:S01]  /*148a0*/  SHF.R.U32.HI R41, RZ, 0x10, R7 ;  /* 0x00000010ff297819 */ /* 0x000fe20000011607 */
[----:B------:R-:W0:Y:S01]  /*148b0*/  LDS.128 R24, [R20] ;  /* 0x0000000014187984 */ /* 0x000e220000000c00 */
[----:B------:R-:W-:-:S02]  /*148c0*/  SHF.R.U64 R7, R12, 0x10, R13 ;  /* 0x000000100c077819 */ /* 0x000fc4000000120d */
[--C-:B------:R-:W-:Y:S01]  /*148d0*/  SHF.R.U64 R14, R14, 0x10, R15.reuse ;  /* 0x000000100e0e7819 */ /* 0x100fe2000000120f */
[----:B------:R-:W1:Y:S01]  /*148e0*/  LDS.128 R28, [R21+0x14400] ;  /* 0x01440000151c7984 */ /* 0x000e620000000c00 */
[----:B------:R-:W-:Y:S01]  /*148f0*/  SHF.R.U32.HI R37, RZ, 0x10, R15 ;  /* 0x00000010ff257819 */ /* 0x000fe2000001160f */
[----:B------:R-:W-:Y:S01]  /*14900*/  HADD2.F32 R41, -RZ, R41.H0_H0 ;  /* 0x20000029ff297230 */ /* 0x000fe20000004100 */
[----:B------:R-:W-:Y:S01]  /*14910*/  SHF.R.U32.HI R44, RZ, 0x10, R5 ;  /* 0x00000010ff2c7819 */ /* 0x000fe20000011605 */
[----:B------:R-:W-:Y:S01]  /*14920*/  HADD2.F32 R7, -RZ, R7.H0_H0 ;  /* 0x20000007ff077230 */ /* 0x000fe20000004100 */
[----:B------:R-:W-:Y:S01]  /*14930*/  SHF.R.U32.HI R45, RZ, 0x10, R13 ;  /* 0x00000010ff2d7819 */ /* 0x000fe2000001160d */
[----:B------:R-:W-:Y:S01]  /*14940*/  HADD2.F32 R37, -RZ, R37.H0_H0 ;  /* 0x20000025ff257230 */ /* 0x000fe20000004100 */
[----:B------:R-:W-:Y:S01]  /*14950*/  SHF.R.U64 R4, R4, 0x10, R5 ;  /* 0x0000001004047819 */ /* 0x000fe20000001205 */
[--C-:B0-----:R-:W-:Y:S02]  /*14960*/  HADD2.F32 R15, -RZ, R27.reuse.H0_H0 ;  /* 0x2000001bff0f7230 */ /* 0x101fe40000004100 */
        /* <DEDUP_REMOVED lines=10> */
[----:B------:R-:W-:Y:S01]  /*14a10*/  FFMA.FTZ R15, R15, R39, R40 ;  /* 0x000000270f0f7223 */ /* 0x000fe20000010028 */
[----:B------:R-:W-:Y:S02]  /*14a20*/  HADD2.F32 R36, -RZ, R101.H1_H1 ;  /* 0x30000065ff247230 */ /* 0x000fe40000004100 */
[----:B------:R-:W-:Y:S01]  /*14a30*/  FMUL.FTZ R35, R35, R37 ;  /* 0x0000002523237220 */ /* 0x000fe20000410000 */
[----:B------:R-:W-:Y:S02]  /*14a40*/  HADD2.F32 R33, -RZ, R29.H1_H1 ;  /* 0x3000001dff217230 */ /* 0x000fe40000004100 */
[C---:B------:R-:W-:Y:S01]  /*14a50*/  FMUL.FTZ R42, R31.reuse, R38 ;  /* 0x000000261f2a7220 */ /* 0x040fe20000410000 */
[----:B------:R-:W-:Y:S02]  /*14a60*/  HADD2.F32 R40, -RZ, R44.H0_H0 ;  /* 0x2000002cff287230 */ /* 0x000fe40000004100 */
[-C--:B------:R-:W-:Y:S01]  /*14a70*/  FMUL.FTZ R31, R31, R36.reuse ;  /* 0x000000241f1f7220 */ /* 0x080fe20000410000 */
[----:B------:R-:W-:Y:S01]  /*14a80*/  FFMA.FTZ R48, R32, R41, R35 ;  /* 0x0000002920307223 */ /* 0x000fe20000010023 */
[----:B------:R-:W-:Y:S01]  /*14a90*/  FFMA.FTZ R42, R27, R36, -R42 ;  /* 0x000000241b2a7223 */ /* 0x000fe2000001082a */
[----:B------:R-:W-:-:S02]  /*14aa0*/  HADD2.F32 R36, -RZ, R45.H0_H0 ;  /* 0x2000002dff247230 */ /* 0x000fc40000004100 */
[----:B------:R-:W-:Y:S01]  /*14ab0*/  FFMA.FTZ R35, R27, R38, R31 ;  /* 0x000000261b237223 */ /* 0x000fe2000001001f */
[----:B------:R-:W-:Y:S02]  /*14ac0*/  HADD2.F32 R25, -RZ, R25.H1_H1 ;  /* 0x30000019ff197230 */ /* 0x000fe40000004100 */
[----:B------:R-:W-:Y:S01]  /*14ad0*/  FFMA.FTZ R43, R32, R37, -R43 ;  /* 0x00000025202b7223 */ /* 0x000fe2000001082b */
[----:B------:R-:W-:Y:S02]  /*14ae0*/  HADD2.F32 R29, -RZ, R28.H0_H0 ;  /* 0x2000001cff1d7230 */ /* 0x000fe40000004100 */
[C---:B------:R-:W-:Y:S01]  /*14af0*/  FMUL.FTZ R44, R33.reuse, R40 ;  /* 0x00000028212c7220 */ /* 0x040fe20000410000 */
[----:B------:R-:W-:Y:S02]  /*14b00*/  HADD2.F32 R38, -RZ, R99.H0_H0 ;  /* 0x20000063ff267230 */ /* 0x000fe40000004100 */
[----:B------:R-:W-:Y:S01]  /*14b10*/  FMUL.FTZ R46, R33, R36 ;  /* 0x00000024212e7220 */ /* 0x000fe20000410000 */
[----:B------:R-:W-:-:S02]  /*14b20*/  HADD2.F32 R32, -RZ, R101.H0_H0 ;  /* 0x20000065ff207230 */ /* 0x000fc40000004100 */
[----:B------:R-:W-:Y:S01]  /*14b30*/  FFMA.FTZ R33, R25, R36, -R44 ;  /* 0x0000002419217223 */ /* 0x000fe2000001082c */
[----:B------:R-:W-:Y:S02]  /*14b40*/  HADD2.F32 R34, -RZ, R30.H0_H0 ;  /* 0x2000001eff227230 */ /* 0x000fe40000004100 */
[C---:B------:R-:W-:Y:S01]  /*14b50*/  FMUL.FTZ R36, R29.reuse, R38 ;  /* 0x000000261d247220 */ /* 0x040fe20000410000 */
[----:B------:R-:W-:Y:S02]  /*14b60*/  HADD2.F32 R13, -RZ, R24.H0_H0 ;  /* 0x20000018ff0d7230 */ /* 0x000fe40000004100 */
[----:B------:R-:W-:Y:S01]  /*14b70*/  FMUL.FTZ R29, R29, R32 ;  /* 0x000000201d1d7220 */ /* 0x000fe20000410000 */
[----:B------:R-:W-:Y:S01]  /*14b80*/  FFMA.FTZ R46, R25, R40, R46 ;  /* 0x00000028192e7223 */ /* 0x000fe2000001002e */
[----:B------:R-:W-:Y:S02]  /*14b90*/  HADD2.F32 R5, -RZ, R26.H0_H0 ;  /* 0x2000001aff057230 */ /* 0x000fe40000004100 */
[----:B------:R-:W-:Y:S01]  /*14ba0*/  FMUL.FTZ R40, R34, R100 ;  /* 0x0000006422287220 */ /* 0x000fe20000410000 */
[----:B------:R-:W-:-:S02]  /*14bb0*/  HADD2.F32 R28, -RZ, R28.H1_H1 ;  /* 0x3000001cff1c7230 */ /* 0x000fc40000004100 */
[C---:B------:R-:W-:Y:S01]  /*14bc0*/  FFMA.FTZ R36, R13.reuse, R32, -R36 ;  /* 0x000000200d247223 */ /* 0x040fe20000010824 */
[----:B------:R-:W-:Y:S02]  /*14bd0*/  HADD2.F32 R30, -RZ, R30.H1_H1 ;  /* 0x3000001eff1e7230 */ /* 0x000fe40000004100 */
[----:B------:R-:W-:Y:S01]  /*14be0*/  FFMA.FTZ R29, R13, R38, R29 ;  /* 0x000000260d1d7223 */ /* 0x000fe2000001001d */
[-C--:B------:R-:W-:Y:S01]  /*14bf0*/  FMUL.FTZ R34, R34, R102.reuse ;  /* 0x0000006622227220 */ /* 0x080fe20000410000 */
[----:B------:R-:W-:Y:S02]  /*14c00*/  HADD2.F32 R25, -RZ, R4.H0_H0 ;  /* 0x20000004ff197230 */ /* 0x000fe40000004100 */
[----:B------:R-:W-:Y:S01]  /*14c10*/  FFMA.FTZ R40, R5, R102, -R40 ;  /* 0x0000006605287223 */ /* 0x000fe20000010828 */
[----:B------:R-:W-:Y:S01]  /*14c20*/  HADD2.F32 R27, -RZ, R6.H0_H0 ;  /* 0x20000006ff1b7230 */ /* 0x000fe20000004100 */
[----:B------:R-:W-:Y:S01]  /*14c30*/  F2FP.F16.F32.PACK_AB R15, R48, R15 ;  /* 0x0000000f300f723e */ /* 0x000fe200000000ff */
[----:B------:R-:W-:-:S02]  /*14c40*/  HADD2.F32 R13, -RZ, R14.H0_H0 ;  /* 0x2000000eff0d7230 */ /* 0x000fc40000004100 */
        /* <DEDUP_REMOVED lines=20> */
.L_x_2835:
[----:B------:R-:W-:Y:S05]  /*14d90*/  BSYNC B1 ;  /* 0x0000000000017941 */ /* 0x000fea0003800000 */
.L_x_2834:
[----:B------:R-:W-:Y:S05]  /*14da0*/  @P1 BRA `(.L_x_2801) ;  /* 0x0000000400c01947 */ /* 0x000fea0003800000 */
[----:B0-----:R-:W2:Y:S01]  /*14db0*/  LDL R13, [R1+0x60] ;  /* 0x00006000010d7983 */ /* 0x001ea20000100800 */
[----:B------:R-:W-:Y:S01]  /*14dc0*/  IMAD.SHL.U32 R4, R3, 0x40, RZ ;  /* 0x0000004003047824 */ /* 0x000fe200078e00ff */
[----:B------:R-:W-:Y:S01]  /*14dd0*/  SHF.R.S32.HI R12, RZ, 0x1f, R213 ;  /* 0x0000001fff0c7819 */ /* 0x000fe200000114d5 */
[----:B------:R-:W-:Y:S01]  /*14de0*/  HADD2.F32 R27, -RZ, R90.H1_H1 ;  /* 0x3000005aff1b7230 */ /* 0x000fe20000004100 */
[----:B------:R-:W-:Y:S01]  /*14df0*/  SHF.R.S32.HI R6, RZ, 0x1f, R3 ;  /* 0x0000001fff067819 */ /* 0x000fe20000011403 */
[--C-:B------:R-:W-:Y:S01]  /*14e00*/  HADD2.F32 R29, -RZ, R88.reuse.H1_H1 ;  /* 0x30000058ff1d7230 */ /* 0x100fe20000004100 */
[----:B------:R-:W-:Y:S01]  /*14e10*/  LOP3.LUT R4, R4, 0x1c0, RZ, 0xc0, !PT ;  /* 0x000001c004047812 */ /* 0x000fe200078ec0ff */
[----:B------:R-:W-:Y:S01]  /*14e20*/  HADD2.F32 R28, -RZ, R87.H1_H1 ;  /* 0x30000057ff1c7230 */ /* 0x000fe20000004100 */
[----:B------:R-:W-:Y:S01]  /*14e30*/  LEA.HI R5, R12, R213, RZ, 0x3 ;  /* 0x000000d50c057211 */ /* 0x000fe200078f18ff */
[----:B------:R-:W-:Y:S01]  /*14e40*/  HADD2.F32 R88, -RZ, R88.H0_H0 ;  /* 0x20000058ff587230 */ /* 0x000fe20000004100 */
[----:B------:R-:W-:Y:S01]  /*14e50*/  LEA.HI R6, R6, R3, RZ, 0x3 ;  /* 0x0000000306067211 */ /* 0x000fe200078f18ff */
[----:B------:R-:W-:Y:S01]  /*14e60*/  HADD2.F32 R90, -RZ, R90.H0_H0 ;  /* 0x2000005aff5a7230 */ /* 0x000fe20000004100 */
[----:B------:R-:W-:-:S02]  /*14e70*/  LEA.HI R7, R12, R213, RZ, 0x6 ;  /* 0x000000d50c077211 */ /* 0x000fc400078f30ff */
[----:B------:R-:W-:Y:S02]  /*14e80*/  LOP3.LUT R15, R4, 0x38, R5, 0xf8, !PT ;  /* 0x00000038040f7812 */ /* 0x000fe400078ef805 */
[----:B------:R-:W-:Y:S01]  /*14e90*/  SHF.L.U32 R3, R6, 0x6, RZ ;  /* 0x0000000606037819 */ /* 0x000fe200000006ff */
[----:B------:R-:W-:Y:S01]  /*14ea0*/  IMAD.SHL.U32 R7, R7, 0x80, RZ ;  /* 0x0000008007077824 */ /* 0x000fe200078e00ff */
[----:B------:R-:W-:Y:S02]  /*14eb0*/  SHF.R.U32.HI R6, RZ, 0x3, R4 ;  /* 0x00000003ff067819 */ /* 0x000fe40000011604 */
[----:B-----5:R-:W-:Y:S02]  /*14ec0*/  R2UR UR4, R47 ;  /* 0x000000002f0472ca */ /* 0x020fe400000e0000 */
[----:B------:R-:W-:Y:S02]  /*14ed0*/  LOP3.LUT R12, R7, 0xffffe000, RZ, 0xc0, !PT ;  /* 0xffffe000070c7812 */ /* 0x000fe400078ec0ff */
[----:B------:R-:W-:-:S02]  /*14ee0*/  LOP3.LUT R15, R15, R6, RZ, 0x3c, !PT ;  /* 0x000000060f0f7212 */ /* 0x000fc400078e3cff */
[--C-:B------:R-:W-:Y:S02]  /*14ef0*/  SHF.R.U64 R20, R74, 0x10, R75.reuse ;  /* 0x000000104a147819 */ /* 0x100fe4000000124b */
[----:B------:R-:W-:Y:S02]  /*14f00*/  SHF.R.U32.HI R74, RZ, 0x10, R75 ;  /* 0x00000010ff4a7819 */ /* 0x000fe4000001164b */
[--C-:B------:R-:W-:Y:S02]  /*14f10*/  SHF.R.U32.HI R30, RZ, 0x10, R11.reuse ;  /* 0x00000010ff1e7819 */ /* 0x100fe4000001160b */
[----:B------:R-:W-:Y:S02]  /*14f20*/  SHF.R.U64 R35, R10, 0x10, R11 ;  /* 0x000000100a237819 */ /* 0x000fe4000000120b */
[----:B------:R-:W-:Y:S01]  /*14f30*/  SHF.R.U64 R40, R72, 0x10, R73 ;  /* 0x0000001048287819 */ /* 0x000fe20000001249 */
[----:B------:R-:W-:Y:S01]  /*14f40*/  HADD2.F32 R30, -RZ, R30.H0_H0 ;  /* 0x2000001eff1e7230 */ /* 0x000fe20000004100 */
[----:B------:R-:W-:-:S02]  /*14f50*/  SHF.R.U32.HI R37, RZ, 0x10, R9 ;  /* 0x00000010ff257819 */ /* 0x000fc40000011609 */
[----:B------:R-:W-:Y:S02]  /*14f60*/  SHF.R.U32.HI R72, RZ, 0x10, R73 ;  /* 0x00000010ff487819 */ /* 0x000fe40000011649 */
[----:B------:R-:W-:Y:S02]  /*14f70*/  SHF.R.U64 R39, R8, 0x10, R9 ;  /* 0x0000001008277819 */ /* 0x000fe40000001209 */
[----:B--2---:R-:W-:Y:S02]  /*14f80*/  LEA.HI R0, R0, R13, RZ, 0x1d ;  /* 0x0000000d00007211 */ /* 0x004fe400078fe8ff */
[----:B------:R-:W-:Y:S02]  /*14f90*/  LOP3.LUT R13, R3, 0xfffffe00, RZ, 0xc0, !PT ;  /* 0xfffffe00030d7812 */ /* 0x000fe400078ec0ff */
[----:B------:R-:W-:Y:S01]  /*14fa0*/  SHF.R.S32.HI R5, RZ, 0x1f, R0 ;  /* 0x0000001fff057819 */ /* 0x000fe20000011400 */
[----:B------:R-:W-:-:S03]  /*14fb0*/  IMAD.SHL.U32 R3, R0, 0x8, RZ ;  /* 0x0000000800037824 */ /* 0x000fc600078e00ff */
[----:B------:R-:W-:Y:S02]  /*14fc0*/  LEA.HI R5, R5, R0, RZ, 0x3 ;  /* 0x0000000005057211 */ /* 0x000fe400078f18ff */
[----:B------:R-:W-:Y:S02]  /*14fd0*/  LOP3.LUT R3, R4, 0x38, R3, 0xf8, !PT ;  /* 0x0000003804037812 */ /* 0x000fe400078ef803 */
[----:B------:R-:W-:Y:S01]  /*14fe0*/  IADD3 R0, R15, R12, R13 ;  /* 0x0000000c0f007210 */ /* 0x000fe20007ffe00d */
[----:B------:R-:W-:Y:S01]  /*14ff0*/  IMAD.SHL.U32 R5, R5, 0x400, RZ ;  /* 0x0000040005057824 */ /* 0x000fe200078e00ff */
[----:B------:R-:W-:Y:S02]  /*15000*/  LOP3.LUT R3, R3, R6, RZ, 0x3c, !PT ;  /* 0x0000000603037212 */ /* 0x000fe400078e3cff */
[----:B------:R-:W-:Y:S02]  /*15010*/  LEA R0, R0, UR4, 0x1 ;  /* 0x0000000400007c11 */ /* 0x000fe4000f8e08ff */
[----:B------:R-:W-:-:S03]  /*15020*/  LOP3.LUT R12, R5, 0x7fffe000, RZ, 0xc0, !PT ;  /* 0x7fffe000050c7812 */ /* 0x000fc600078ec0ff */
[----:B------:R-:W0:Y:S01]  /*15030*/  LDS.128 R4, [R0] ;  /* 0x0000000000047984 */ /* 0x000e220000000c00 */
[----:B------:R-:W-:-:S05]  /*15040*/  IADD3 R3, R3, R12, R13 ;  /* 0x0000000c03037210 */ /* 0x000fca0007ffe00d */
[----:B------:R-:W-:-:S05]  /*15050*/  IMAD R3, R3, 0x2, R16 ;  /* 0x0000000203037824 */ /* 0x000fca00078e0210 */
[----:B------:R-:W1:Y:S01]  /*15060*/  LDS.128 R12, [R3+0x14400] ;  /* 0x01440000030c7984 */ /* 0x000e620000000c00 */
[--C-:B0-----:R-:W-:Y:S02]  /*15070*/  HADD2.F32 R10, -RZ, R7.reuse.H0_H0 ;  /* 0x20000007ff0a7230 */ /* 0x101fe40000004100 */
[----:B------:R-:W-:Y:S02]  /*15080*/  HADD2.F32 R11, -RZ, R7.H1_H1 ;  /* 0x30000007ff0b7230 */ /* 0x000fe40000004100 */
[--C-:B------:R-:W-:Y:S02]  /*15090*/  HADD2.F32 R7, -RZ, R5.reuse.H0_H0 ;  /* 0x20000005ff077230 */ /* 0x100fe40000004100 */
[----:B------:R-:W-:Y:S02]  /*150a0*/  HADD2.F32 R8, -RZ, R5.H1_H1 ;  /* 0x30000005ff087230 */ /* 0x000fe40000004100 */
[----:B------:R-:W-:Y:S02]  /*150b0*/  HADD2.F32 R5, -RZ, R4.H0_H0 ;  /* 0x20000004ff057230 */ /* 0x000fe40000004100 */
[----:B------:R-:W-:-:S02]  /*150c0*/  HADD2.F32 R9, -RZ, R6.H0_H0 ;  /* 0x20000006ff097230 */ /* 0x000fc40000004100 */
        /* <DEDUP_REMOVED lines=9> */
[----:B------:R-:W-:-:S02]  /*15160*/  HADD2.F32 R10, -RZ, R89.H1_H1 ;  /* 0x30000059ff0a7230 */ /* 0x000fc40000004100 */
[-C--:B------:R-:W-:Y:S01]  /*15170*/  FMUL.FTZ R34, R26, R25.reuse ;  /* 0x000000191a227220 */ /* 0x080fe20000410000 */
[----:B------:R-:W-:Y:S01]  /*15180*/  FMUL.FTZ R26, R15, R28 ;  /* 0x0000001c0f1a7220 */ /* 0x000fe20000410000 */
[----:B------:R-:W-:Y:S01]  /*15190*/  FFMA.FTZ R36, R11, R25, -R32 ;  /* 0x000000190b247223 */ /* 0x000fe20000010820 */
[----:B------:R-:W-:Y:S02]  /*151a0*/  HADD2.F32 R21, -RZ, R13.H1_H1 ;  /* 0x3000000dff157230 */ /* 0x000fe40000004100 */
[----:B------:R-:W-:Y:S01]  /*151b0*/  FMUL.FTZ R15, R15, R10 ;  /* 0x0000000a0f0f7220 */ /* 0x000fe20000410000 */
[----:B------:R-:W-:Y:S02]  /*151c0*/  HADD2.F32 R25, -RZ, R37.H0_H0 ;  /* 0x20000025ff197230 */ /* 0x000fe40000004100 */
[----:B------:R-:W-:Y:S01]  /*151d0*/  FFMA.FTZ R38, R11, R30, R34 ;  /* 0x0000001e0b267223 */ /* 0x000fe20000010022 */
[----:B------:R-:W-:Y:S01]  /*151e0*/  FFMA.FTZ R27, R7, R10, -R26 ;  /* 0x0000000a071b7223 */ /* 0x000fe2000001081a */
[----:B------:R-:W-:-:S02]  /*151f0*/  HADD2.F32 R13, -RZ, R12.H0_H0 ;  /* 0x2000000cff0d7230 */ /* 0x000fc40000004100 */
[----:B------:R-:W-:Y:S01]  /*15200*/  FFMA.FTZ R29, R7, R28, R15 ;  /* 0x0000001c071d7223 */ /* 0x000fe2000001000f */
[----:B------:R-:W-:Y:S02]  /*15210*/  HADD2.F32 R11, -RZ, R72.H0_H0 ;  /* 0x20000048ff0b7230 */ /* 0x000fe40000004100 */
[C---:B------:R-:W-:Y:S01]  /*15220*/  FMUL.FTZ R7, R21.reuse, R25 ;  /* 0x0000001915077220 */ /* 0x040fe20000410000 */
[----:B------:R-:W-:Y:S02]  /*15230*/  HADD2.F32 R26, -RZ, R87.H0_H0 ;  /* 0x20000057ff1a7230 */ /* 0x000fe40000004100 */
[----:B------:R-:W-:Y:S02]  /*15240*/  HADD2.F32 R10, -RZ, R89.H0_H0 ;  /* 0x20000059ff0a7230 */ /* 0x000fe40000004100 */
[-C--:B------:R-:W-:Y:S01]  /*15250*/  FMUL.FTZ R21, R21, R11.reuse ;  /* 0x0000000b15157220 */ /* 0x080fe20000410000 */
[----:B------:R-:W-:Y:S02]  /*15260*/  HADD2.F32 R24, -RZ, R14.H0_H0 ;  /* 0x2000000eff187230 */ /* 0x000fe40000004100 */
[C---:B------:R-:W-:Y:S01]  /*15270*/  FMUL.FTZ R28, R13.reuse, R26 ;  /* 0x0000001a0d1c7220 */ /* 0x040fe20000410000 */
[C---:B------:R-:W-:Y:S01]  /*15280*/  FFMA.FTZ R30, R8.reuse, R11, -R7 ;  /* 0x0000000b081e7223 */ /* 0x040fe20000010807 */
[----:B------:R-:W-:Y:S01]  /*15290*/  FMUL.FTZ R13, R13, R10 ;  /* 0x0000000a0d0d7220 */ /* 0x000fe20000410000 */
[----:B------:R-:W-:Y:S01]  /*152a0*/  FFMA.FTZ R32, R8, R25, R21 ;  /* 0x0000001908207223 */ /* 0x000fe20000010015 */
[----:B------:R-:W-:Y:S01]  /*152b0*/  FMUL.FTZ R34, R24, R88 ;  /* 0x0000005818227220 */ /* 0x000fe20000410000 */
[----:B------:R-:W-:-:S02]  /*152c0*/  HADD2.F32 R12, -RZ, R12.H1_H1 ;  /* 0x3000000cff0c7230 */ /* 0x000fc40000004100 */
[C---:B------:R-:W-:Y:S01]  /*152d0*/  FFMA.FTZ R8, R5.reuse, R26, R13 ;  /* 0x0000001a05087223 */ /* 0x040fe2000001000d */
[----:B------:R-:W-:Y:S02]  /*152e0*/  HADD2.F32 R14, -RZ, R14.H1_H1 ;  /* 0x3000000eff0e7230 */ /* 0x000fe40000004100 */
[----:B------:R-:W-:Y:S01]  /*152f0*/  FFMA.FTZ R28, R5, R10, -R28 ;  /* 0x0000000a051c7223 */ /* 0x000fe2000001081c */
        /* <DEDUP_REMOVED lines=27> */
.L_x_2801:
[----:B------:R-:W-:Y:S05]  /*154b0*/  BSYNC B0 ;  /* 0x0000000000007941 */ /* 0x000fea0003800000 */
.L_x_2761:
        /* <DEDUP_REMOVED lines=8> */
.L_x_2759:
[----:B--2---:R-:W2:Y:S02]  /*15540*/  LDL R0, [R1+0x5c] ;  /* 0x00005c0001007983 */ /* 0x004ea40000100800 */
[----:B--2---:R-:W-:-:S13]  /*15550*/  R2UR UR4, R0 ;  /* 0x00000000000472ca */ /* 0x004fda00000e0000 */
[----:B------:R-:W-:-:S04]  /*15560*/  MOV R0, UR4 ;  /* 0x0000000400007c02 */ /* 0x000fc80008000f00 */
[----:B------:R-:W-:-:S13]  /*15570*/  ISETP.NE.AND P0, PT, R0, 0x3, PT ;  /* 0x000000030000780c */ /* 0x000fda0003f05270 */
[----:B------:R-:W-:Y:S05]  /*15580*/  @!P0 BRA `(.L_x_2836) ;  /* 0x0000000000048947 */ /* 0x000fea0003800000 */
[----:B------:R-:W-:Y:S01]  /*15590*/  BPT.TRAP 0x1 ;  /* 0x000000040000795c */ /* 0x000fe20000300000 */
.L_x_2836:
[----:B------:R-:W-:Y:S01]  /*155a0*/  IMAD R0, R216, 0x8, R16 ;  /* 0x00000008d8007824 */ /* 0x000fe200078e0210 */
[----:B01----:R-:W-:-:S04]  /*155b0*/  SHF.L.U32 R3, R218, 0x1f, RZ ;  /* 0x0000001fda037819 */ /* 0x003fc800000006ff */
[----:B------:R0:W1:Y:S01]  /*155c0*/  SYNCS.PHASECHK.TRANS64.TRYWAIT P2, [R0+URZ+0x38830], R3 ;  /* 0x03883003000075a7 */ /* 0x000062000804017f */
[----:B------:R-:W-:Y:S05]  /*155d0*/  @!P0 BRA `(.L_x_2837) ;  /* 0x0000000000048947 */ /* 0x000fea0003800000 */
[----:B------:R-:W-:Y:S01]  /*155e0*/  BPT.TRAP 0x1 ;  /* 0x000000040000795c */ /* 0x000fe20000300000 */
.L_x_2837:
[----:B------:R-:W2:Y:S02]  /*155f0*/  S2R R4, SR_TID.X ;  /* 0x0000000000047919 */ /* 0x000ea40000002100 */
[----:B--2---:R-:W-:-:S04]  /*15600*/  LOP3.LUT R4, R4, 0x7f, RZ, 0xc0, !PT ;  /* 0x0000007f04047812 */ /* 0x004fc800078ec0ff */
[----:B------:R-:W-:Y:S01]  /*15610*/  ISETP.NE.AND P1, PT, R4, RZ, PT ;  /* 0x000000ff0400720c */ /* 0x000fe20003f25270 */
[----:B-1----:R-:W-:-:S12]  /*15620*/  @P2 BRA `(.L_x_2838) ;  /* 0x0000000000082947 */ /* 0x002fd80003800000 */
[----:B------:R-:W1:Y:S02]  /*15630*/  SYNCS.PHASECHK.TRANS64.TRYWAIT P2, [R0+URZ+0x38830], R3 ;  /* 0x03883003000075a7 */ /* 0x000e64000804017f */
[----:B-1----:R-:W-:Y:S05]  /*15640*/  @!P2 BRA `(.L_x_2839) ;  /* 0x000001f800e0a947 */ /* 0x002fea0003800000 */
.L_x_2838:
[----:B------:R-:W-:Y:S05]  /*15650*/  WARPSYNC.ALL ;  /* 0x0000000000007948 */ /* 0x000fea0003800000 */
[----:B01----:R-:W-:Y:S01]  /*15660*/  VIADD R3, R16, 0x24400 ;  /* 0x0002440010037836 */ /* 0x003fe20000000000 */
[----:B------:R-:W-:Y:S01]  /*15670*/  R2UR UR20, R84 ;  /* 0x00000000541472ca */ /* 0x000fe200000e0000 */
[----:B------:R-:W-:Y:S01]  /*15680*/  IMAD.MOV.U32 R5, RZ, RZ, 0x40000040 ;  /* 0x40000040ff057424 */ /* 0x000fe200078e00ff */
[----:B------:R-:W-:Y:S01]  /*15690*/  WARPGROUP.ARRIVE ;  /* 0x00000000000079c5 */ /* 0x000fe20000000000 */
[----:B------:R-:W-:Y:S01]  /*156a0*/  UMOV UR5, 0x40000040 ;  /* 0x4000004000057882 */ /* 0x000fe20000000000 */
[----:B------:R-:W-:Y:S01]  /*156b0*/  SHF.R.U32.HI R3, RZ, 0x4, R3 ;  /* 0x00000004ff037819 */ /* 0x000fe20000011603 */
[----:B------:R-:W-:Y:S01]  /*156c0*/  IMAD.MOV.U32 R7, RZ, RZ, 0x40000040 ;  /* 0x40000040ff077424 */ /* 0x000fe200078e00ff */
[----:B------:R-:W-:Y:S01]  /*156d0*/  R2UR UR7, R5 ;  /* 0x00000000050772ca */ /* 0x000fe200000e0000 */
[----:B------:R-:W-:Y:S01]  /*156e0*/  UMOV UR17, UR5 ;  /* 0x0000000500117c82 */ /* 0x000fe20008000000 */
[----:B------:R-:W-:Y:S01]  /*156f0*/  LOP3.LUT R3, R3, 0x3fff, RZ, 0xc0, !PT ;  /* 0x00003fff03037812 */ /* 0x000fe200078ec0ff */
[----:B------:R-:W-:Y:S01]  /*15700*/  UMOV UR9, UR17 ;  /* 0x0000001100097c82 */ /* 0x000fe20008000000 */
[----:B------:R-:W-:Y:S01]  /*15710*/  MOV R13, UR5 ;  /* 0x00000005000d7c02 */ /* 0x000fe20008000f00 */
[----:B------:R-:W-:Y:S01]  /*15720*/  UMOV UR13, UR17 ;  /* 0x00000011000d7c82 */ /* 0x000fe20008000000 */
[----:B------:R-:W-:Y:S01]  /*15730*/  LOP3.LUT R20, R3, 0x10000, RZ, 0xfc, !PT ;  /* 0x0001000003147812 */ /* 0x000fe200078efcff */
[----:B------:R-:W-:Y:S01]  /*15740*/  ULOP3.LUT UR20, UR20, 0x10000, URZ, 0xfc, !UPT ;  /* 0x0001000014147892 */ /* 0x000fe2000f8efc3f */
[----:B---34-:R-:W-:Y:S01]  /*15750*/  MOV R9, 0x40000040 ;  /* 0x4000004000097802 */ /* 0x018fe20000000f00 */
[----:B------:R-:W-:Y:S01]  /*15760*/  UMOV UR25, 0x40000040 ;  /* 0x4000004000197882 */ /* 0x000fe20000000000 */
[----:B------:R-:W-:Y:S01]  /*15770*/  MOV R11, 0x40000040 ;  /* 0x40000040000b7802 */ /* 0x000fe20000000f00 */
[----:B------:R-:W-:Y:S01]  /*15780*/  IMAD R4, R216, 0xa00, R20 ;  /* 0x00000a00d8047824 */ /* 0x000fe200078e0214 */
[----:B------:R-:W-:Y:S01]  /*15790*/  R2UR UR11, R9 ;  /* 0x00000000090b72ca */ /* 0x000fe200000e0000 */
[----:B------:R-:W-:Y:S01]  /*157a0*/  IMAD.MOV.U32 R9, RZ, RZ, 0x40000040 ;  /* 0x40000040ff097424 */ /* 0x000fe200078e00ff */
[----:B------:R-:W-:Y:S01]  /*157b0*/  UMOV UR4, UR20 ;  /* 0x0000001400047c82 */ /* 0x000fe20008000000 */
[C---:B------:R-:W-:Y:S01]  /*157c0*/  VIADD R6, R4.reuse, 0x80 ;  /* 0x0000008004067836 */ /* 0x040fe20000000000 */
[C---:B------:R-:W-:Y:S01]  /*157d0*/  R2UR UR6, R4.reuse ;  /* 0x00000000040672ca */ /* 0x040fe200000e0000 */
[----:B------:R-:W-:Y:S01]  /*157e0*/  UMOV UR16, UR4 ;  /* 0x0000000400107c82 */ /* 0x000fe20008000000 */
[----:B------:R-:W-:Y:S01]  /*157f0*/  IMAD.U32 R12, RZ, RZ, UR4 ;  /* 0x00000004ff0c7e24 */ /* 0x000fe2000f8e00ff */
[----:B------:R-:W-:Y:S01]  /*15800*/  UMOV UR8, UR16 ;  /* 0x0000001000087c82 */ /* 0x000fe20008000000 */
[C---:B------:R-:W-:Y:S01]  /*15810*/  VIADD R8, R4.reuse, 0x100 ;  /* 0x0000010004087836 */ /* 0x040fe20000000000 */
[----:B------:R-:W-:Y:S01]  /*15820*/  UMOV UR12, UR16 ;  /* 0x00000010000c7c82 */ /* 0x000fe20008000000 */
[----:B------:R-:W-:Y:S01]  /*15830*/  R2UR UR19, R9 ;  /* 0x00000000091372ca */ /* 0x000fe200000e0000 */
[----:B------:R-:W-:Y:S01]  /*15840*/  VIADD R10, R4, 0x2 ;  /* 0x00000002040a7836 */ /* 0x000fe20000000000 */
[----:B------:R-:W-:Y:S01]  /*15850*/  R2UR UR27, R11 ;  /* 0x000000000b1b72ca */ /* 0x000fe200000e0000 */
[----:B------:R-:W-:Y:S01]  /*15860*/  IMAD.MOV.U32 R9, RZ, RZ, 0x40000040 ;  /* 0x40000040ff097424 */ /* 0x000fe200078e00ff */
[----:B------:R-:W-:Y:S01]  /*15870*/  R2UR UR10, R8 ;  /* 0x00000000080a72ca */ /* 0x000fe200000e0000 */
[----:B------:R-:W-:Y:S01]  /*15880*/  VIADD R8, R4, 0x200 ;  /* 0x0000020004087836 */ /* 0x000fe20000000000 */
[----:B------:R-:W-:Y:S01]  /*15890*/  R2UR UR26, R10 ;  /* 0x000000000a1a72ca */ /* 0x000fe200000e0000 */
        /* <DEDUP_REMOVED lines=8> */
[----:B------:R0:W-:Y:S01]  /*15920*/  STL.64 [R1+0x50], R12 ;  /* 0x0000500c01007387 */ /* 0x0001e20000100a00 */
[----:B------:R-:W-:Y:S01]  /*15930*/  VIADD R8, R4, 0x102 ;  /* 0x0000010204087836 */ /* 0x000fe20000000000 */
[----:B------:R-:W-:Y:S01]  /*15940*/  R2UR UR14, R6 ;  /* 0x00000000060e72ca */ /* 0x000fe200000e0000 */
[C---:B------:R-:W-:Y:S01]  /*15950*/  VIADD R6, R4.reuse, 0x82 ;  /* 0x0000008204067836 */ /* 0x040fe20000000000 */
[----:B------:R-:W-:Y:S01]  /*15960*/  R2UR UR15, R7 ;  /* 0x00000000070f72ca */ /* 0x000fe200000e0000 */
[----:B------:R-:W-:Y:S01]  /*15970*/  VIADD R10, R4, 0x4 ;  /* 0x00000004040a7836 */ /* 0x000fe20000000000 */
[----:B------:R-:W-:Y:S01]  /*15980*/  MOV R7, 0x40000040 ;  /* 0x4000004000077802 */ /* 0x000fe20000000f00 */
[----:B------:R-:W-:Y:S01]  /*15990*/  IMAD.MOV.U32 R11, RZ, RZ, 0x40000040 ;  /* 0x40000040ff0b7424 */ /* 0x000fe200078e00ff */
[----:B------:R-:W-:Y:S01]  /*159a0*/  UIADD3 UR56, UR20, 0x804, URZ ;  /* 0x0000080414387890 */ /* 0x000fe2000fffe03f */
[----:B------:R-:W1:Y:S01]  /*159b0*/  LDC R3, c[0x0][0x448] ;  /* 0x00011200ff037b82 */ /* 0x000e620000000800 */
[----:B------:R-:W-:Y:S01]  /*159c0*/  UMOV UR57, 0x40000040 ;  /* 0x4000004000397882 */ /* 0x000fe20000000000 */
[----:B------:R-:W-:Y:S01]  /*159d0*/  UIADD3 UR52, UR20, 0x806, URZ ;  /* 0x0000080614347890 */ /* 0x000fe2000fffe03f */
[----:B0-----:R-:W-:Y:S01]  /*159e0*/  IMAD.U32 R13, RZ, RZ, UR25 ;  /* 0x00000019ff0d7e24 */ /* 0x001fe2000f8e00ff */
[----:B------:R-:W-:Y:S01]  /*159f0*/  UMOV UR53, 0x40000040 ;  /* 0x4000004000357882 */ /* 0x000fe20000000000 */
[----:B------:R-:W-:Y:S01]  /*15a00*/  UIADD3 UR48, UR20, 0xc00, URZ ;  /* 0x00000c0014307890 */ /* 0x000fe2000fffe03f */
[----:B------:R-:W-:Y:S01]  /*15a10*/  IMAD.MOV.U32 R5, RZ, RZ, 0x40000040 ;  /* 0x40000040ff057424 */ /* 0x000fe200078e00ff */
[----:B------:R-:W-:Y:S01]  /*15a20*/  UMOV UR49, 0x40000040 ;  /* 0x4000004000317882 */ /* 0x000fe20000000000 */
[----:B------:R-:W-:Y:S01]  /*15a30*/  UIADD3 UR44, UR20, 0xc02, URZ ;  /* 0x00000c02142c7890 */ /* 0x000fe2000fffe03f */
[----:B------:R-:W-:Y:S01]  /*15a40*/  @!P1 IADD3 R0, R0, 0x38840, RZ ;  /* 0x0003884000009810 */ /* 0x000fe20007ffe0ff */
[----:B------:R-:W-:Y:S01]  /*15a50*/  UMOV UR45, 0x40000040 ;  /* 0x40000040002d7882 */ /* 0x000fe20000000000 */
[----:B------:R-:W-:Y:S01]  /*15a60*/  UIADD3 UR40, UR20, 0xc04, URZ ;  /* 0x00000c0414287890 */ /* 0x000fe2000fffe03f */
[----:B------:R-:W-:Y:S01]  /*15a70*/  BSSY B0, `(.L_x_2840) ;  /* 0x00009c5000007945 */ /* 0x000fe20003800000 */
[----:B------:R-:W-:Y:S01]  /*15a80*/  UMOV UR41, 0x40000040 ;  /* 0x4000004000297882 */ /* 0x000fe20000000000 */
[----:B------:R-:W-:Y:S01]  /*15a90*/  UIADD3 UR36, UR20, 0xc06, URZ ;  /* 0x00000c0614247890 */ /* 0x000fe2000fffe03f */
[----:B------:R-:W-:Y:S01]  /*15aa0*/  @!P1 PRMT R0, RZ, 0x654, R0 ;  /* 0x00000654ff009816 */ /* 0x000fe20000000000 */
        /* <DEDUP_REMOVED lines=8> */
[----:B-1----:R-:W-:Y:S02]  /*15b30*/  ISETP.NE.AND P2, PT, R3, 0x1, PT ;  /* 0x000000010300780c */ /* 0x002fe40003f45270 */
        /* <DEDUP_REMOVED lines=10> */
[----:B------:R-:W-:Y:S02]  /*15be0*/  WARPGROUP.DEPBAR.LE gsb0, 0x0 ;  /* 0x00008000000079c5 */ /* 0x000fe40000010000 */
[----:B------:R-:W-:Y:S01]  /*15bf0*/  WARPGROUP.ARRIVE ;  /* 0x00000000000079c5 */ /* 0x000fe20000000000 */
[----:B------:R-:W-:-:S02]  /*15c00*/  CS2R R116, SRZ ;  /* 0x0000000000747805 */ /* 0x000fc4000001ff00 */
[----:B------:R-:W-:Y:S02]  /*15c10*/  CS2R R114, SRZ ;  /* 0x0000000000727805 */ /* 0x000fe4000001ff00 */
[----:B------:R-:W-:Y:S02]  /*15c20*/  CS2R R112, SRZ ;  /* 0x0000000000707805 */ /* 0x000fe4000001ff00 */
[----:B------:R-:W-:Y:S02]  /*15c30*/  CS2R R110, SRZ ;  /* 0x00000000006e7805 */ /* 0x000fe4000001ff00 */
[----:B------:R-:W-:Y:S01]  /*15c40*/  CS2R R108, SRZ ;  /* 0x00000000006c7805 */ /* 0x000fe2000001ff00 */
[----:B------:R-:W-:Y:S01]  /*15c50*/  HGMMA.64x16x16.F32 R48, gdesc[UR4], RZ, !UPT, gsb0 ;  /* 0x00200000043079f0 */ /* 0x000fe2000c0008ff */
[----:B------:R-:W-:Y:S01]  /*15c60*/  UIADD3 UR4, UR20, 0x2, URZ ;  /* 0x0000000214047890 */ /* 0x000fe2000fffe03f */
[----:B------:R-:W-:Y:S02]  /*15c70*/  CS2R R106, SRZ ;  /* 0x00000000006a7805 */ /* 0x000fe4000001ff00 */
[----:B------:R-:W-:-:S02]  /*15c80*/  CS2R R104, SRZ ;  /* 0x0000000000687805 */ /* 0x000fc4000001ff00 */
[----:B------:R-:W-:Y:S02]  /*15c90*/  CS2R R102, SRZ ;  /* 0x0000000000667805 */ /* 0x000fe4000001ff00 */
[----:B------:R-:W-:Y:S02]  /*15ca0*/  CS2R R100, SRZ ;  /* 0x0000000000647805 */ /* 0x000fe4000001ff00 */
[----:B------:R-:W-:Y:S02]  /*15cb0*/  CS2R R98, SRZ ;  /* 0x0000000000627805 */ /* 0x000fe4000001ff00 */
[----:B------:R-:W-:Y:S01]  /*15cc0*/  CS2R R96, SRZ ;  /* 0x0000000000607805 */ /* 0x000fe2000001ff00 */
[----:B------:R-:W-:Y:S01]  /*15cd0*/  UMOV UR24, UR4 ;  /* 0x0000000400187c82 */ /* 0x000fe20008000000 */
[----:B------:R-:W-:Y:S01]  /*15ce0*/  CS2R R94, SRZ ;  /* 0x00000000005e7805 */ /* 0x000fe2000001ff00 */
[----:B------:R-:W-:Y:S01]  /*15cf0*/  IMAD.U32 R12, RZ, RZ, UR24 ;  /* 0x00000018ff0c7e24 */ /* 0x000fe2000f8e00ff */
[----:B------:R-:W-:-:S02]  /*15d00*/  CS2R R92, SRZ ;  /* 0x00000000005c7805 */ /* 0x000fc4000001ff00 */
[----:B------:R-:W-:Y:S02]  /*15d10*/  CS2R R90, SRZ ;  /* 0x00000000005a7805 */ /* 0x000fe4000001ff00 */
[----:B------:R-:W-:Y:S02]  /*15d20*/  CS2R R88, SRZ ;  /* 0x0000000000587805 */ /* 0x000fe4000001ff00 */
[----:B------:R-:W-:Y:S01]  /*15d30*/  CS2R R86, SRZ ;  /* 0x0000000000567805 */ /* 0x000fe2000001ff00 */
        /* <DEDUP_REMOVED lines=15> */
[----:B------:R-:W-:Y:S01]  /*15e30*/  VIADD R6, R4, 0x182 ;  /* 0x0000018204067836 */ /* 0x000fe20000000000 */
[----:B------:R-:W-:-:S04]  /*15e40*/  MOV R7, 0x40000040 ;  /* 0x4000004000077802 */ /* 0x000fc80000000f00 */
[----:B------:R-:W-:Y:S02]  /*15e50*/  R2UR UR6, R6 ;  /* 0x00000000060672ca */ /* 0x000fe400000e0000 */
[----:B------:R-:W-:Y:S01]  /*15e60*/  R2UR UR7, R7 ;  /* 0x00000000070772ca */ /* 0x000fe200000e0000 */
[----:B------:R-:W-:Y:S01]  /*15e70*/  IMAD.MOV.U32 R7, RZ, RZ, 0x40000040 ;  /* 0x40000040ff077424 */ /* 0x000fe200078e00ff */
[----:B------:R-:W-:Y:S01]  /*15e80*/  IADD3 R6, R4, 0x84, RZ ;  /* 0x0000008404067810 */ /* 0x000fe20007ffe0ff */
        /* <DEDUP_REMOVED lines=19> */
[----:B------:R-:W-:Y:S02]  /*15fc0*/  VIADD R10, R4, 0x6 ;  /* 0x00000006040a7836 */ /* 0x000fe40000000000 */
[----:B------:R-:W-:Y:S02]  /*15fd0*/  IMAD.MOV.U32 R11, RZ, RZ, 0x40000040 ;  /* 0x40000040ff0b7424 */ /* 0x000fe400078e00ff */
[----:B0-----:R-:W-:Y:S01]  /*15fe0*/  IMAD.U32 R13, RZ, RZ, UR25 ;  /* 0x00000019ff0d7e24 */ /* 0x001fe2000f8e00ff */
[----:B------:R-:W-:Y:S02]  /*15ff0*/  WARPGROUP.DEPBAR.LE gsb0, 0x0 ;  /* 0x00008000000079c5 */ /* 0x000fe40000010000 */
[----:B------:R-:W-:-:S06]  /*16000*/  WARPGROUP.ARRIVE ;  /* 0x00000000000079c5 */ /* 0x000fcc0000000000 */
[----:B------:R-:W-:Y:S01]  /*16010*/  HGMMA.64x16x16.F32 R48, gdesc[UR12], R48, gsb0 ;  /* 0x002000000c3079f0 */ /* 0x000fe20008000830 */
[----:B------:R-:W-:-:S07]  /*16020*/  UIADD3 UR12, UR20, 0x4, URZ ;  /* 0x00000004140c7890 */ /* 0x000fce000fffe03f */
[----:B------:R-:W-:Y:S02]  /*16030*/  UMOV UR24, UR12 ;  /* 0x0000000c00187c82 */ /* 0x000fe40008000000 */
[----:B------:R-:W-:-:S05]  /*16040*/  IMAD.U32 R12, RZ, RZ, UR24 ;  /* 0x00000018ff0c7e24 */ /* 0x000fca000f8e00ff */
        /* <DEDUP_REMOVED lines=25> */
[----:B------:R-:W-:Y:S01]  /*161e0*/  UMOV UR8, UR16 ;  /* 0x0000001000087c82 */ /* 0x000fe20008000000 */
[----:B------:R-:W-:Y:S01]  /*161f0*/  R2UR UR11, R9 ;  /* 0x00000000090b72ca */ /* 0x000fe200000e0000 */
[----:B------:R-:W-:Y:S01]  /*16200*/  UMOV UR9, UR17 ;  /* 0x0000001100097c82 */ /* 0x000fe20008000000 */
[----:B------:R-:W-:Y:S01]  /*16210*/  IMAD.MOV.U32 R9, RZ, RZ, 0x40000040 ;  /* 0x40000040ff097424 */ /* 0x000fe200078e00ff */
[----:B------:R-:W-:-:S04]  /*16220*/  IADD3 R8, R4, 0x204, RZ ;  /* 0x0000020404087810 */ /* 0x000fc80007ffe0ff */
        /* <DEDUP_REMOVED lines=16> */
[----:B------:R-:W-:Y:S01]  /*16330*/  UIADD3 UR4, UR20, 0x6, URZ ;  /* 0x0000000614047890 */ /* 0x000fe2000fffe03f */
[----:B------:R-:W-:Y:S02]  /*16340*/  R2UR UR6, R6 ;  /* 0x00000000060672ca */ /* 0x000fe400000e0000 */
[----:B------:R-:W-:Y:S01]  /*16350*/  R2UR UR7, R7 ;  /* 0x00000000070772ca */ /* 0x000fe200000e0000 */
[----:B------:R-:W-:Y:S01]  /*16360*/  IMAD.MOV.U32 R7, RZ, RZ, 0x40000040 ;  /* 0x40000040ff077424 */ /* 0x000fe200078e00ff */
[----:B------:R-:W-:Y:S02]  /*16370*/  IADD3 R6, R4, 0x186, RZ ;  /* 0x0000018604067810 */ /* 0x000fe40007ffe0ff */
        /* <DEDUP_REMOVED lines=28> */
[----:B------:R-:W-:Y:S02]  /*16540*/  R2UR UR18, R8 ;  /* 0x00000000081272ca */ /* 0x000fe400000e0000 */
[----:B------:R-:W-:Y:S01]  /*16550*/  R2UR UR19, R9 ;  /* 0x00000000091372ca */ /* 0x000fe200000e0000 */
[----:B------:R-:W-:Y:S01]  /*16560*/  IMAD.MOV.U32 R9, RZ, RZ, 0x40000040 ;  /* 0x40000040ff097424 */ /* 0x000fe200078e00ff */
[----:B------:R-:W-:Y:S01]  /*16570*/  IADD3 R8, R4, 0x380, RZ ;  /* 0x0000038004087810 */ /* 0x000fe20007ffe0ff */
        /* <DEDUP_REMOVED lines=18> */
[----:B------:R-:W-:-:S05]  /*166a0*/  IMAD.U32 R12, RZ, RZ, UR24 ;  /* 0x00000018ff0c7e24 */ /* 0x000fca000f8e00ff */
        /* <DEDUP_REMOVED lines=28> */
[----:B------:R-:W-:-:S02]  /*16870*/  R2UR UR19, R9 ;  /* 0x00000000091372ca */ /* 0x000fc400000e0000 */
[----:B------:R-:W-:Y:S01]  /*16880*/  MOV R9, 0x40000040 ;  /* 0x4000004000097802 */ /* 0x000fe20000000f00 */
[----:B------:R-:W-:Y:S02]  /*16890*/  WARPGROUP.DEPBAR.LE gsb0, 0x0 ;  /* 0x00008000000079c5 */ /* 0x000fe40000010000 */
[----:B------:R-:W-:-:S06]  /*168a0*/  WARPGROUP.ARRIVE ;  /* 0x00000000000079c5 */ /* 0x000fcc0000000000 */
[----:B------:R-:W-:Y:S01]  /*168b0*/  HGMMA.64x16x16.F32 R56, gdesc[UR24], R56, gsb0 ;  /* 0x00200000183879f0 */ /* 0x000fe20008000838 */
[----:B------:R-:W-:Y:S01]  /*168c0*/  R2UR UR26, R10 ;  /* 0x000000000a1a72ca */ /* 0x000fe200000e0000 */
[----:B------:R-:W-:Y:S01]  /*168d0*/  UMOV UR25, 0x40000040 ;  /* 0x4000004000197882 */ /* 0x000fe20000000000 */
[----:B------:R-:W-:Y:S01]  /*168e0*/  R2UR UR27, R11 ;  /* 0x000000000b1b72ca */ /* 0x000fe200000e0000 */
[----:B------:R-:W-:Y:S01]  /*168f0*/  VIADD R10, R4, 0x284 ;  /* 0x00000284040a7836 */ /* 0x000fe20000000000 */
[----:B------:R-:W-:Y:S02]  /*16900*/  MOV R11, 0x40000040 ;  /* 0x40000040000b7802 */ /* 0x000fe40000000f00 */
[----:B0-----:R-:W-:Y:S01]  /*16910*/  MOV R13, UR25 ;  /* 0x00000019000d7c02 */ /* 0x001fe20008000f00 */
        /* <DEDUP_REMOVED lines=53> */
[----:B------:R-:W-:Y:S01]  /*16c70*/  R2UR UR6, R6 ;  /* 0x00000000060672ca */ /* 0x000fe200000e0000 */
[----:B------:R-:W-:Y:S01]  /*16c80*/  VIADD R6, R4, 0x404 ;  /* 0x0000040404067836 */ /* 0x000fe20000000000 */
[----:B------:R-:W-:Y:S02]  /*16c90*/  R2UR UR7, R7 ;  /* 0x00000000070772ca */ /* 0x000fe400000e0000 */
[----:B------:R-:W-:Y:S02]  /*16ca0*/  MOV R7, 0x40000040 ;  /* 0x4000004000077802 */ /* 0x000fe40000000f00 */
        /* <DEDUP_REMOVED lines=13> */
[----:B------:R-:W-:Y:S02]  /*16d80*/  R2UR UR14, R6 ;  /* 0x00000000060e72ca */ /* 0x000fe400000e0000 */
[----:B------:R-:W-:Y:S01]  /*16d90*/  R2UR UR15, R7 ;  /* 0x00000000070f72ca */ /* 0x000fe200000e0000 */
[----:B------:R-:W-:Y:S01]  /*16da0*/  IMAD.MOV.U32 R7, RZ, RZ, 0x40000040 ;  /* 0x40000040ff077424 */ /* 0x000fe200078e00ff */
[----:B------:R-:W-:Y:S01]  /*16db0*/  IADD3 R6, R4, 0x306, RZ ;  /* 0x0000030604067810 */ /* 0x000fe20007ffe0ff */
        /* <DEDUP_REMOVED lines=33> */
[----:B------:R-:W-:-:S05]  /*16fd0*/  IMAD.U32 R12, RZ, RZ, UR24 ;  /* 0x00000018ff0c7e24 */ /* 0x000fca000f8e00ff */
        /* <DEDUP_REMOVED lines=87> */
[----:B0-----:R-:W-:-:S03]  /*17550*/  IMAD.U32 R13, RZ, RZ, UR25 ;  /* 0x00000019ff0d7e24 */ /* 0x001fc6000f8e00ff */
[----:B------:R-:W-:Y:S02]  /*17560*/  R2UR UR58, R10 ;  /* 0x000000000a3a72ca */ /* 0x000fe400000e0000 */
[----:B------:R-:W-:Y:S01]  /*17570*/  R2UR UR59, R11 ;  /* 0x000000000b3b72ca */ /* 0x000fe200000e0000 */
[----:B------:R-:W-:Y:S01]  /*17580*/  IMAD.MOV.U32 R11, RZ, RZ, 0x40000040 ;  /* 0x40000040ff0b7424 */ /* 0x000fe200078e00ff */
[----:B------:R-:W-:-:S04]  /*17590*/  IADD3 R10, R4, 0x506, RZ ;  /* 0x00000506040a7810 */ /* 0x000fc80007ffe0ff */
        /* <DEDUP_REMOVED lines=18> */
[----:B------:R-:W-:Y:S02]  /*176c0*/  WARPGROUP.DEPBAR.LE gsb0, 0x0 ;  /* 0x00008000000079c5 */ /* 0x000fe40000010000 */
[----:B------:R-:W-:Y:S01]  /*176d0*/  WARPGROUP.ARRIVE ;  /* 0x00000000000079c5 */ /* 0x000fe20000000000 */
[----:B------:R-:W0:Y:S05]  /*176e0*/  @P2 LDC R10, c[0x0][0x450] ;  /* 0x00011400ff0a2b82 */ /* 0x000e2a0000000800 */
[----:B------:R-:W-:Y:S01]  /*176f0*/  HGMMA.64x16x16.F32 R48, gdesc[UR16], R48, gsb0 ;  /* 0x00200000103079f0 */ /* 0x000fe20008000830 */
[----:B------:R-:W-:Y:S01]  /*17700*/  R2UR UR18, R6 ;  /* 0x00000000061272ca */ /* 0x000fe200000e0000 */
[----:B------:R-:W-:Y:S01]  /*17710*/  VIADD R6, R4, 0x682 ;  /* 0x0000068204067836 */ /* 0x000fe20000000000 */
[----:B------:R-:W-:Y:S01]  /*17720*/  R2UR UR19, R7 ;  /* 0x00000000071372ca */ /* 0x000fe200000e0000 */
[----:B------:R-:W-:Y:S01]  /*17730*/  IMAD.MOV.U32 R7, RZ, RZ, 0x40000040 ;  /* 0x40000040ff077424 */ /* 0x000fe200078e00ff */
[----:B------:R-:W-:-:S02]  /*17740*/  WARPGROUP.DEPBAR.LE gsb0, 0x0 ;  /* 0x00008000000079c5 */ /* 0x000fc40000010000 */
        /* <DEDUP_REMOVED lines=9> */
[----:B------:R1:W-:Y:S01]  /*177e0*/  STL.64 [R1], R12 ;  /* 0x0000000c01007387 */ /* 0x0003e20000100a00 */
        /* <DEDUP_REMOVED lines=21> */
[----:B------:R-:W-:Y:S01]  /*17940*/  IMAD.MOV.U32 R7, RZ, RZ, 0x40000040 ;  /* 0x40000040ff077424 */ /* 0x000fe200078e00ff */
[----:B------:R-:W-:Y:S02]  /*17950*/  WARPGROUP.DEPBAR.LE gsb0, 0x0 ;  /* 0x00008000000079c5 */ /* 0x000fe40000010000 */
[----:B------:R-:W-:-:S06]  /*17960*/  WARPGROUP.ARRIVE ;  /* 0x00000000000079c5 */ /* 0x000fcc0000000000 */
[----:B------:R-:W-:Y:S03]  /*17970*/  HGMMA.64x16x16.F32 R56, gdesc[UR24], R56, gsb0 ;  /* 0x00200000183879f0 */ /* 0x000fe60008000838 */
        /* <DEDUP_REMOVED lines=35> */
[----:B------:R-:W-:Y:S01]  /*17bb0*/  IADD3 R8, R4, 0x606, RZ ;  /* 0x0000060604087810 */ /* 0x000fe20007ffe0ff */
        /* <DEDUP_REMOVED lines=154> */
[----:B------:R-:W-:Y:S02]  /*18560*/  WARPGROUP.DEPBAR.LE gsb0, 0x0 ;  /* 0x00008000000079c5 */ /* 0x000fe40000010000 */
[----:B------:R-:W-:-:S06]  /*18570*/  WARPGROUP.ARRIVE ;  /* 0x00000000000079c5 */ /* 0x000fcc0000000000 */
[----:B------:R-:W-:Y:S01]  /*18580*/  HGMMA.64x16x16.F32 R56, gdesc[UR40], R56, gsb0 ;  /* 0x00200000283879f0 */ /* 0x000fe20008000838 */
[----:B------:R-:W-:Y:S01]  /*18590*/  ULDC UR42, c[0x0][0x988] ;  /* 0x00026200002a7ab9 */ /* 0x000fe20000000800 */
[----:B------:R-:W-:Y:S01]  /*185a0*/  ULDC UR43, c[0x0][0x988] ;  /* 0x00026200002b7ab9 */ /* 0x000fe20000000800 */
[----:B------:R-:W-:Y:S02]  /*185b0*/  WARPGROUP.DEPBAR.LE gsb0, 0x0 ;  /* 0x00008000000079c5 */ /* 0x000fe40000010000 */
[----:B------:R-:W-:-:S06]  /*185c0*/  WARPGROUP.ARRIVE ;  /* 0x00000000000079c5 */ /* 0x000fcc0000000000 */
[----:B------:R-:W-:Y:S03]  /*185d0*/  HGMMA.64x16x16.F32 R48, gdesc[UR16], R48, gsb0 ;  /* 0x00200000103079f0 */ /* 0x000fe60008000830 */
[----:B------:R-:W-:Y:S02]  /*185e0*/  WARPGROUP.DEPBAR.LE gsb0, 0x0 ;  /* 0x00008000000079c5 */ /* 0x000fe40000010000 */
[----:B------:R-:W-:-:S06]  /*185f0*/  WARPGROUP.ARRIVE ;  /* 0x00000000000079c5 */ /* 0x000fcc0000000000 */
[----:B------:R-:W-:Y:S03]  /*18600*/  HGMMA.64x16x16.F32 R40, gdesc[UR12], R40, gsb0 ;  /* 0x002000000c2879f0 */ /* 0x000fe60008000828 */
[----:B------:R-:W-:Y:S02]  /*18610*/  WARPGROUP.DEPBAR.LE gsb0, 0x0 ;  /* 0x00008000000079c5 */ /* 0x000fe40000010000 */
[----:B------:R-:W-:-:S06]  /*18620*/  WARPGROUP.ARRIVE ;  /* 0x00000000000079c5 */ /* 0x000fcc0000000000 */
[----:B------:R-:W-:Y:S01]  /*18630*/  HGMMA.64x16x16.F32 R32, gdesc[UR8], R32, gsb0 ;  /* 0x00200000082079f0 */ /* 0x000fe20008000820 */
[----:B------:R-:W-:Y:S02]  /*18640*/  ULDC UR8, c[0x0][0x9d8] ;  /* 0x0002760000087ab9 */ /* 0x000fe40000000800 */
        /* <DEDUP_REMOVED lines=12> */
[----:B------:R-:W-:Y:S01]  /*18710*/  ULDC UR38, c[0x0][0x9d8] ;  /* 0x0002760000267ab9 */ /* 0x000fe20000000800 */
        /* <DEDUP_REMOVED lines=9> */
[----:B------:R-:W-:Y:S01]  /*187b0*/  R2UR UR6, R6 ;  /* 0x00000000060672ca */ /* 0x000fe200000e0000 */
[----:B------:R-:W-:Y:S01]  /*187c0*/  UMOV UR4, UR36 ;  /* 0x0000002400047c82 */ /* 0x000fe20008000000 */
[----:B------:R-:W-:Y:S01]  /*187d0*/  R2UR UR7, R7 ;  /* 0x00000000070772ca */ /* 0x000fe200000e0000 */
[----:B------:R-:W-:Y:S01]  /*187e0*/  UMOV UR5, UR37 ;  /* 0x0000002500057c82 */ /* 0x000fe20008000000 */
[----:B------:R-:W-:Y:S01]  /*187f0*/  VIADD R6, R4, 0x906 ;  /* 0x0000090604067836 */ /* 0x000fe20000000000 */
[----:B------:R-:W2:Y:S01]  /*18800*/  MUFU.TANH R8, R8 ;  /* 0x0000000800087308 */ /* 0x000ea20000002400 */
[----:B------:R-:W-:-:S02]  /*18810*/  IMAD.MOV.U32 R7, RZ, RZ, 0x40000040 ;  /* 0x40000040ff077424 */ /* 0x000fc400078e00ff */
[----:B------:R-:W-:Y:S01]  /*18820*/  FMUL.FTZ R9, R56, UR8 ;  /* 0x0000000838097c20 */ /* 0x000fe20008410000 */
[----:B------:R-:W-:Y:S02]  /*18830*/  VIADD R4, R4, 0x986 ;  /* 0x0000098604047836 */ /* 0x000fe40000000000 */
[----:B------:R-:W-:Y:S01]  /*18840*/  FMUL.FTZ R11, R57, UR8 ;  /* 0x00000008390b7c20 */ /* 0x000fe20008410000 */
[----:B-1----:R-:W-:Y:S01]  /*18850*/  FMUL.FTZ R13, R61, UR8 ;  /* 0x000000083d0d7c20 */ /* 0x002fe20008410000 */
[----:B------:R-:W1:Y:S08]  /*18860*/  MUFU.TANH R66, R66 ;  /* 0x0000004200427308 */ /* 0x000e700000002400 */
[----:B------:R-:W3:Y:S08]  /*18870*/  MUFU.TANH R62, R62 ;  /* 0x0000003e003e7308 */ /* 0x000ef00000002400 */
[----:B------:R-:W4:Y:S08]  /*18880*/  MUFU.TANH R63, R63 ;  /* 0x0000003f003f7308 */ /* 0x000f300000002400 */
        /* <DEDUP_REMOVED lines=10> */
[----:B------:R-:W-:Y:S01]  /*18930*/  R2UR UR6, R6 ;  /* 0x00000000060672ca */ /* 0x000fe200000e0000 */
[----:B------:R-:W-:Y:S01]  /*18940*/  UMOV UR4, UR36 ;  /* 0x0000002400047c82 */ /* 0x000fe20008000000 */
[----:B------:R-:W-:Y:S01]  /*18950*/  R2UR UR7, R7 ;  /* 0x00000000070772ca */ /* 0x000fe200000e0000 */
[----:B------:R-:W-:Y:S01]  /*18960*/  UMOV UR5, UR37 ;  /* 0x0000002500057c82 */ /* 0x000fe20008000000 */
[----:B------:R-:W0:Y:S01]  /*18970*/  @P2 LDC R6, c[0x0][0x44c] ;  /* 0x00011300ff062b82 */ /* 0x000e220000000800 */
[----:B------:R-:W-:Y:S01]  /*18980*/  IADD3 R7, R234, R230, RZ ;  /* 0x000000e6ea077210 */ /* 0x000fe20007ffe0ff */
[----:B------:R-:W4:Y:S08]  /*18990*/  MUFU.TANH R50, R50 ;  /* 0x0000003200327308 */ /* 0x000f300000002400 */
[----:B------:R-:W4:Y:S08]  /*189a0*/  MUFU.TANH R51, R51 ;  /* 0x0000003300337308 */ /* 0x000f300000002400 */
[----:B------:R-:W4:Y:S01]  /*189b0*/  MUFU.TANH R54, R54 ;  /* 0x0000003600367308 */ /* 0x000f220000002400 */
[----:B0-----:R-:W-:-:S07]  /*189c0*/  @P2 IMAD.HI.U32 R3, R7, R6, RZ ;  /* 0x0000000607032227 */ /* 0x001fce00078e00ff */
[----:B------:R-:W0:Y:S01]  /*189d0*/  MUFU.TANH R55, R55 ;  /* 0x0000003700377308 */ /* 0x000e220000002400 */
[----:B------:R-:W-:Y:S01]  /*189e0*/  IMAD R6, R2, -0x50, R232 ;  /* 0xffffffb002067824 */ /* 0x000fe200078e02e8 */
[----:B------:R-:W-:-:S04]  /*189f0*/  @P2 SHF.R.U32.HI R7, RZ, R10, R3 ;  /* 0x0000000aff072219 */ /* 0x000fc80000011603 */
[----:B------:R-:W-:Y:S01]  /*18a00*/  IADD3 R3, -R233, 0x50, R6 ;  /* 0x00000050e9037810 */ /* 0x000fe20007ffe106 */
[----:B------:R-:W2:Y:S01]  /*18a10*/  SHFL.IDX PT, R10, R7, 0x1, 0x1c1f ;  /* 0x003c1f00070a7f89 */ /* 0x000ea200000e0000 */
[----:B------:R-:W-:Y:S01]  /*18a20*/  MUFU.TANH R13, R13 ;  /* 0x0000000d000d7308 */ /* 0x000fe20000002400 */
        /* <DEDUP_REMOVED lines=9> */
[----:B------:R-:W-:Y:S01]  /*18ac0*/  IMAD R4, R2, -0x50, RZ ;  /* 0xffffffb002047824 */ /* 0x000fe200078e02ff */
[----:B------:R-:W-:Y:S01]  /*18ad0*/  R2UR UR7, R5 ;  /* 0x00000000050772ca */ /* 0x000fe200000e0000 */
[----:B------:R-:W-:Y:S01]  /*18ae0*/  UMOV UR4, UR36 ;  /* 0x0000002400047c82 */ /* 0x000fe20008000000 */
[----:B------:R-:W-:Y:S01]  /*18af0*/  UMOV UR5, UR37 ;  /* 0x0000002500057c82 */ /* 0x000fe20008000000 */
[----:B------:R-:W0:Y:S01]  /*18b00*/  MUFU.TANH R42, R42 ;  /* 0x0000002a002a7308 */ /* 0x000e220000002400 */
[----:B------:R-:W-:Y:S01]  /*18b10*/  IADD3 R5, -R233, 0x51, R4 ;  /* 0x00000051e9057810 */ /* 0x000fe20007ffe104 */
[----:B------:R-:W-:Y:S01]  /*18b20*/  FMUL.FTZ R70, R41, UR8 ;  /* 0x0000000829467c20 */ /* 0x000fe20008410000 */
[----:B------:R-:W-:-:S02]  /*18b30*/  FMUL.FTZ R72, R44, UR8 ;  /* 0x000000082c487c20 */ /* 0x000fc40008410000 */
[----:B------:R-:W-:-:S03]  /*18b40*/  IADD3 R4, -R228, R5, R232 ;  /* 0x00000005e4047210 */ /* 0x000fc60007ffe1e8 */
[----:B------:R-:W0:Y:S01]  /*18b50*/  MUFU.TANH R43, R43 ;  /* 0x0000002b002b7308 */ /* 0x000e220000002400 */
[----:B--2---:R-:W-:-:S04]  /*18b60*/  VIADDMNMX R6, R10, R4, R3, PT ;  /* 0x000000040a067246 */ /* 0x004fc80003800103 */
[C---:B------:R-:W-:Y:S02]  /*18b70*/  ISETP.GT.AND P3, PT, R6.reuse, RZ, PT ;  /* 0x000000ff0600720c */ /* 0x040fe40003f64270 */
[C---:B------:R-:W-:Y:S01]  /*18b80*/  ISETP.GT.AND P4, PT, R6.reuse, 0x1, PT ;  /* 0x000000010600780c */ /* 0x040fe20003f84270 */
[----:B------:R-:W2:Y:S01]  /*18b90*/  MUFU.TANH R46, R46 ;  /* 0x0000002e002e7308 */ /* 0x000ea20000002400 */
[----:B------:R-:W-:Y:S02]  /*18ba0*/  ISETP.GT.AND P5, PT, R6, 0x8, PT ;  /* 0x000000080600780c */ /* 0x000fe40003fa4270 */
[----:B------:R-:W-:Y:S02]  /*18bb0*/  FSEL R5, R8, -INF , P3 ;  /* 0xff80000008057808 */ /* 0x000fe40001800000 */
[----:B-1----:R-:W-:Y:S02]  /*18bc0*/  FSEL R66, R66, -INF , P4 ;  /* 0xff80000042427808 */ /* 0x002fe40002000000 */
[----:B------:R-:W-:Y:S01]  /*18bd0*/  ISETP.GT.AND P3, PT, R6, 0x9, PT ;  /* 0x000000090600780c */ /* 0x000fe20003f64270 */
[----:B------:R-:W1:Y:S01]  /*18be0*/  MUFU.TANH R47, R47 ;  /* 0x0000002f002f7308 */ /* 0x000e620000002400 */
[----:B---3--:R-:W-:-:S02]  /*18bf0*/  FSEL R64, R62, -INF , P5 ;  /* 0xff8000003e407808 */ /* 0x008fc40002800000 */
[----:B------:R-:W-:Y:S02]  /*18c00*/  FMNMX.FTZ R21, R5, R66, !PT ;  /* 0x0000004205157209 */ /* 0x000fe40007810000 */
[----:B------:R-:W-:Y:S02]  /*18c10*/  ISETP.GT.AND P4, PT, R6, 0x10, PT ;  /* 0x000000100600780c */ /* 0x000fe40003f84270 */
[----:B----4-:R-:W-:Y:S01]  /*18c20*/  FSEL R62, R63, -INF , P3 ;  /* 0xff8000003f3e7808 */ /* 0x010fe20001800000 */
[----:B------:R-:W-:Y:S01]  /*18c30*/  MUFU.TANH R68, R68 ;  /* 0x0000004400447308 */ /* 0x000fe20000002400 */
[----:B------:R-:W-:Y:S02]  /*18c40*/  FMNMX.FTZ R21, R64, R21, !PT ;  /* 0x0000001540157209 */ /* 0x000fe40007810000 */
[----:B------:R-:W-:Y:S02]  /*18c50*/  ISETP.GT.AND P3, PT, R6, 0x11, PT ;  /* 0x000000110600780c */ /* 0x000fe40003f64270 */
[----:B------:R-:W-:-:S02]  /*18c60*/  FSEL R60, R50, -INF , P4 ;  /* 0xff800000323c7808 */ /* 0x000fc40002000000 */
[----:B------:R-:W-:Y:S01]  /*18c70*/  FMNMX.FTZ R21, R62, R21, !PT ;  /* 0x000000153e157209 */ /* 0x000fe20007810000 */
[----:B------:R-:W-:Y:S01]  /*18c80*/  MUFU.TANH R70, R70 ;  /* 0x0000004600467308 */ /* 0x000fe20000002400 */
[----:B------:R-:W-:Y:S02]  /*18c90*/  ISETP.GT.AND P4, PT, R6, 0x18, PT ;  /* 0x000000180600780c */ /* 0x000fe40003f84270 */
[----:B------:R-:W-:Y:S02]  /*18ca0*/  FSEL R58, R51, -INF , P3 ;  /* 0xff800000333a7808 */ /* 0x000fe40001800000 */
[----:B------:R-:W-:Y:S01]  /*18cb0*/  FMNMX.FTZ R21, R60, R21, !PT ;  /* 0x000000153c157209 */ /* 0x000fe20007810000 */
[----:B------:R-:W-:Y:S02]  /*18cc0*/  WARPGROUP.DEPBAR.LE gsb0, 0x0 ;  /* 0x00008000000079c5 */ /* 0x000fe40000010000 */
[----:B------:R-:W-:Y:S01]  /*18cd0*/  WARPGROUP.ARRIVE ;  /* 0x00000000000079c5 */ /* 0x000fe20000000000 */
[----:B------:R-:W-:Y:S01]  /*18ce0*/  ISETP.GT.AND P3, PT, R6, 0x19, PT ;  /* 0x000000190600780c */ /* 0x000fe20003f64270 */
[----:B------:R-:W-:Y:S01]  /*18cf0*/  FMUL.FTZ R34, R34, UR8 ;  /* 0x0000000822227c20 */ /* 0x000fe20008410000 */
[----:B------:R-:W-:Y:S01]  /*18d00*/  FSEL R56, R54, -INF , P4 ;  /* 0xff80000036387808 */ /* 0x000fe20002000000 */
[----:B------:R-:W-:Y:S01]  /*18d10*/  FMUL.FTZ R35, R35, UR8 ;  /* 0x0000000823237c20 */ /* 0x000fe20008410000 */
[----:B------:R-:W-:Y:S01]  /*18d20*/  FMNMX.FTZ R21, R58, R21, !PT ;  /* 0x000000153a157209 */ /* 0x000fe20007810000 */
[----:B------:R-:W-:Y:S01]  /*18d30*/  HGMMA.64x16x16.F32 R24, gdesc[UR4], R24, gsb0 ;  /* 0x00200000041879f0 */ /* 0x000fe20008000818 */
[----:B------:R-:W-:Y:S01]  /*18d40*/  ISETP.GT.AND P4, PT, R6, 0x20, PT ;  /* 0x000000200600780c */ /* 0x000fe20003f84270 */
[----:B------:R-:W3:Y:S01]  /*18d50*/  MUFU.TANH R34, R34 ;  /* 0x0000002200227308 */ /* 0x000ee20000002400 */
[----:B0-----:R-:W-:Y:S01]  /*18d60*/  FSEL R54, R55, -INF , P3 ;  /* 0xff80000037367808 */ /* 0x001fe20001800000 */
[----:B------:R-:W-:Y:S01]  /*18d70*/  FMUL.FTZ R38, R38, UR8 ;  /* 0x0000000826267c20 */ /* 0x000fe20008410000 */
[----:B------:R-:W-:Y:S01]  /*18d80*/  FMNMX.FTZ R21, R56, R21, !PT ;  /* 0x0000001538157209 */ /* 0x000fe20007810000 */
[----:B------:R-:W-:Y:S01]  /*18d90*/  FMUL.FTZ R39, R39, UR8 ;  /* 0x0000000827277c20 */ /* 0x000fe20008410000 */
[----:B------:R-:W-:Y:S01]  /*18da0*/  ISETP.GT.AND P3, PT, R6, 0x21, PT ;  /* 0x000000210600780c */ /* 0x000fe20003f64270 */
[----:B------:R-:W-:Y:S01]  /*18db0*/  FMUL.FTZ R76, R36, UR8 ;  /* 0x00000008244c7c20 */ /* 0x000fe20008410000 */
[----:B------:R-:W-:Y:S01]  /*18dc0*/  FSEL R50, R42, -INF , P4 ;  /* 0xff8000002a327808 */ /* 0x000fe20002000000 */
[----:B------:R-:W-:Y:S01]  /*18dd0*/  MUFU.TANH R35, R35 ;  /* 0x0000002300237308 */ /* 0x000fe20000002400 */
[----:B------:R-:W-:Y:S01]  /*18de0*/  FMNMX.FTZ R21, R54, R21, !PT ;  /* 0x0000001536157209 */ /* 0x000fe20007810000 */
[----:B------:R-:W-:Y:S01]  /*18df0*/  ULDC UR4, c[0x0][0x988] ;  /* 0x0002620000047ab9 */ /* 0x000fe20000000800 */
[----:B------:R-:W-:Y:S01]  /*18e00*/  ISETP.GT.AND P4, PT, R6, 0x28, PT ;  /* 0x000000280600780c */ /* 0x000fe20003f84270 */
[----:B------:R-:W-:Y:S01]  /*18e10*/  FMUL.FTZ R78, R37, UR8 ;  /* 0x00000008254e7c20 */ /* 0x000fe20008410000 */
[----:B------:R-:W-:-:S02]  /*18e20*/  FSEL R42, R43, -INF , P3 ;  /* 0xff8000002b2a7808 */ /* 0x000fc40001800000 */
[----:B------:R-:W-:Y:S01]  /*18e30*/  FMNMX.FTZ R21, R50, R21, !PT ;  /* 0x0000001532157209 */ /* 0x000fe20007810000 */
[----:B------:R1:W0:Y:S01]  /*18e40*/  MUFU.TANH R10, R38 ;  /* 0x00000026000a7308 */ /* 0x0002220000002400 */
[----:B------:R-:W-:Y:S02]  /*18e50*/  ISETP.GT.AND P3, PT, R6, 0x29, PT ;  /* 0x000000290600780c */ /* 0x000fe40003f64270 */
[----:B--2---:R-:W-:Y:S02]  /*18e60*/  FSEL R46, R46, -INF , P4 ;  /* 0xff8000002e2e7808 */ /* 0x004fe40002000000 */
[----:B------:R-:W-:Y:S02]  /*18e70*/  FMNMX.FTZ R21, R42, R21, !PT ;  /* 0x000000152a157209 */ /* 0x000fe40007810000 */
[----:B------:R-:W-:Y:S01]  /*18e80*/  ISETP.GT.AND P4, PT, R6, 0x30, PT ;  /* 0x000000300600780c */ /* 0x000fe20003f84270 */
[----:B------:R-:W2:Y:S01]  /*18e90*/  MUFU.TANH R14, R39 ;  /* 0x00000027000e7308 */ /* 0x000ea20000002400 */
[----:B-1----:R-:W-:-:S02]  /*18ea0*/  FSEL R38, R47, -INF , P3 ;  /* 0xff8000002f267808 */ /* 0x002fc40001800000 */
[----:B------:R-:W-:Y:S02]  /*18eb0*/  FMNMX.FTZ R21, R46, R21, !PT ;  /* 0x000000152e157209 */ /* 0x000fe40007810000 */
[----:B------:R-:W-:Y:S02]  /*18ec0*/  ISETP.GT.AND P3, PT, R6, 0x31, PT ;  /* 0x000000310600780c */ /* 0x000fe40003f64270 */
[----:B---3--:R-:W-:Y:S01]  /*18ed0*/  FSEL R34, R34, -INF , P4 ;  /* 0xff80000022227808 */ /* 0x008fe20002000000 */
[----:B------:R-:W-:Y:S01]  /*18ee0*/  MUFU.TANH R72, R72 ;  /* 0x0000004800487308 */ /* 0x000fe20000002400 */
[----:B------:R-:W-:Y:S02]  /*18ef0*/  FMNMX.FTZ R21, R38, R21, !PT ;  /* 0x0000001526157209 */ /* 0x000fe40007810000 */
[----:B------:R-:W-:Y:S02]  /*18f00*/  ISETP.GT.AND P4, PT, R6, 0x38, PT ;  /* 0x000000380600780c */ /* 0x000fe40003f84270 */
[----:B------:R-:W-:-:S03]  /*18f10*/  FMNMX.FTZ R21, R34, R21, !PT ;  /* 0x0000001522157209 */ /* 0x000fc60007810000 */
[----:B------:R-:W-:Y:S08]  /*18f20*/  MUFU.TANH R76, R76 ;  /* 0x0000004c004c7308 */ /* 0x000ff00000002400 */
[----:B------:R-:W-:Y:S01]  /*18f30*/  MUFU.TANH R78, R78 ;  /* 0x0000004e004e7308 */ /* 0x000fe20000002400 */
[----:B------:R-:W-:Y:S02]  /*18f40*/  WARPGROUP.DEPBAR.LE gsb0, 0x0 ;  /* 0x00008000000079c5 */ /* 0x000fe40000010000 */
[----:B------:R-:W-:Y:S01]  /*18f50*/  FMUL.FTZ R26, R26, UR8 ;  /* 0x000000081a1a7c20 */ /* 0x000fe20008410000 */
[----:B------:R-:W-:Y:S01]  /*18f60*/  FMUL.FTZ R27, R27, UR8 ;  /* 0x000000081b1b7c20 */ /* 0x000fe20008410000 */
[----:B------:R-:W-:Y:S01]  /*18f70*/  FMUL.FTZ R8, R30, UR8 ;  /* 0x000000081e087c20 */ /* 0x000fe20008410000 */
[----:B------:R-:W-:-:S02]  /*18f80*/  FMUL.FTZ R31, R31, UR8 ;  /* 0x000000081f1f7c20 */ /* 0x000fc40008410000 */
[----:B------:R1:W3:Y:S01]  /*18f90*/  MUFU.TANH R12, R26 ;  /* 0x0000001a000c7308 */ /* 0x0002e20000002400 */
[----:B0-----:R-:W-:Y:S01]  /*18fa0*/  FSEL R30, R10, -INF , P4 ;  /* 0xff8000000a1e7808 */ /* 0x001fe20002000000 */
[----:B------:R-:W-:Y:S01]  /*18fb0*/  FMUL.FTZ R24, R24, UR8 ;  /* 0x0000000818187c20 */ /* 0x000fe20008410000 */
[C---:B------:R-:W-:Y:S01]  /*18fc0*/  ISETP.GT.AND P4, PT, R6.reuse, 0x40, PT ;  /* 0x000000400600780c */ /* 0x040fe20003f84270 */
[----:B------:R-:W-:Y:S01]  /*18fd0*/  FMUL.FTZ R29, R29, UR8 ;  /* 0x000000081d1d7c20 */ /* 0x000fe20008410000 */
[----:B------:R0:W-:Y:S03]  /*18fe0*/  @!P1 SYNCS.ARRIVE.TRANS64.RED.A1T0 RZ, [R0+URZ], RZ ;  /* 0x000000ff00ff99a7 */ /* 0x0001e6000810043f */
[----:B------:R4:W0:Y:S01]  /*18ff0*/  MUFU.TANH R39, R27 ;  /* 0x0000001b00277308 */ /* 0x0008220000002400 */
[----:B-1----:R-:W-:Y:S01]  /*19000*/  FSEL R26, R35, -INF , P3 ;  /* 0xff800000231a7808 */ /* 0x002fe20001800000 */
[----:B------:R-:W-:Y:S01]  /*19010*/  FMUL.FTZ R35, R49, UR8 ;  /* 0x0000000831237c20 */ /* 0x000fe20008410000 */
[----:B------:R-:W-:-:S02]  /*19020*/  ISETP.GT.AND P3, PT, R6, 0x39, PT ;  /* 0x000000390600780c */ /* 0x000fc40003f64270 */
[----:B------:R-:W-:Y:S02]  /*19030*/  FMNMX.FTZ R21, R26, R21, !PT ;  /* 0x000000151a157209 */ /* 0x000fe40007810000 */
[----:B--2---:R-:W-:Y:S01]  /*19040*/  FSEL R14, R14, -INF , P3 ;  /* 0xff8000000e0e7808 */ /* 0x004fe20001800000 */
[----:B------:R-:W1:Y:S01]  /*19050*/  MUFU.TANH R8, R8 ;  /* 0x0000000800087308 */ /* 0x000e620000002400 */
[----:B----4-:R-:W-:Y:S01]  /*19060*/  FMNMX.FTZ R27, R30, R21, !PT ;  /* 0x000000151e1b7209 */ /* 0x010fe20007810000 */
[----:B------:R-:W-:Y:S01]  /*19070*/  FMUL.FTZ R21, R48, UR8 ;  /* 0x0000000830157c20 */ /* 0x000fe20008410000 */
[----:B------:R-:W-:Y:S01]  /*19080*/  ISETP.GT.AND P3, PT, R6, 0x41, PT ;  /* 0x000000410600780c */ /* 0x000fe20003f64270 */
[----:B------:R-:W-:Y:S01]  /*19090*/  FMUL.FTZ R48, R52, UR8 ;  /* 0x0000000834307c20 */ /* 0x000fe20008410000 */
[----:B---3--:R-:W-:Y:S01]  /*190a0*/  FSEL R12, R12, -INF , P4 ;  /* 0xff8000000c0c7808 */ /* 0x008fe20002000000 */
[----:B------:R-:W-:Y:S01]  /*190b0*/  FMUL.FTZ R52, R53, UR8 ;  /* 0x0000000835347c20 */ /* 0x000fe20008410000 */
[----:B------:R-:W-:Y:S01]  /*190c0*/  FMNMX.FTZ R27, R14, R27, !PT ;  /* 0x0000001b0e1b7209 */ /* 0x000fe20007810000 */
[----:B------:R-:W2:Y:S01]  /*190d0*/  MUFU.TANH R31, R31 ;  /* 0x0000001f001f7308 */ /* 0x000ea20000002400 */
[----:B------:R-:W-:-:S02]  /*190e0*/  ISETP.GT.AND P4, PT, R6, 0x48, PT ;  /* 0x000000480600780c */ /* 0x000fc40003f84270 */
[----:B0-----:R-:W-:Y:S02]  /*190f0*/  FSEL R10, R39, -INF , P3 ;  /* 0xff800000270a7808 */ /* 0x001fe40001800000 */
[----:B------:R-:W-:Y:S01]  /*19100*/  FMNMX.FTZ R27, R12, R27, !PT ;  /* 0x0000001b0c1b7209 */ /* 0x000fe20007810000 */
[----:B------:R0:W3:Y:S01]  /*19110*/  SHFL.IDX PT, R39, R7, RZ, 0x1c1f ;  /* 0x001c1fff07277589 */ /* 0x0000e200000e0000 */
[----:B------:R-:W-:Y:S01]  /*19120*/  ISETP.GT.AND P3, PT, R6, 0x49, PT ;  /* 0x000000490600780c */ /* 0x000fe20003f64270 */
[----:B------:R-:W-:Y:S01]  /*19130*/  MUFU.TANH R21, R21 ;  /* 0x0000001500157308 */ /* 0x000fe20000002400 */
[----:B-1----:R-:W-:Y:S02]  /*19140*/  FSEL R8, R8, -INF , P4 ;  /* 0xff80000008087808 */ /* 0x002fe40002000000 */
[----:B------:R-:W-:Y:S01]  /*19150*/  FMNMX.FTZ R27, R10, R27, !PT ;  /* 0x0000001b0a1b7209 */ /* 0x000fe20007810000 */
[----:B0-----:R-:W-:-:S03]  /*19160*/  FMUL.FTZ R7, R25, UR8 ;  /* 0x0000000819077c20 */ /* 0x001fc60008410000 */
[----:B------:R-:W-:Y:S01]  /*19170*/  FMNMX.FTZ R27, R8, R27, !PT ;  /* 0x0000001b081b7209 */ /* 0x000fe20007810000 */
[----:B------:R-:W0:Y:S01]  /*19180*/  MUFU.TANH R35, R35 ;  /* 0x0000002300237308 */ /* 0x000e220000002400 */
[----:B--2---:R-:W-:Y:S01]  /*19190*/  FSEL R6, R31, -INF , P3 ;  /* 0xff8000001f067808 */ /* 0x004fe20001800000 */
[----:B------:R-:W-:-:S03]  /*191a0*/  FMUL.FTZ R31, R45, UR8 ;  /* 0x000000082d1f7c20 */ /* 0x000fc60008410000 */
[----:B------:R-:W-:-:S03]  /*191b0*/  FMNMX.FTZ R27, R6, R27, !PT ;  /* 0x0000001b061b7209 */ /* 0x000fc60007810000 */
[----:B------:R-:W1:Y:S02]  /*191c0*/  MUFU.TANH R48, R48 ;  /* 0x0000003000307308 */ /* 0x000e640000002400 */
[----:B------:R-:W2:Y:S01]  /*191d0*/  SHFL.BFLY PT, R74, R27, 0x2, 0x1f ;  /* 0x0c401f001b4a7f89 */ /* 0x000ea200000e0000 */
[----:B---3--:R-:W-:Y:S01]  /*191e0*/  VIADDMNMX R25, R39, R4, R3, PT ;  /* 0x0000000427197246 */ /* 0x008fe20003800103 */
[----:B------:R-:W-:-:S04]  /*191f0*/  IMAD.U32 R3, RZ, RZ, UR4 ;  /* 0x00000004ff037e24 */ /* 0x000fc8000f8e00ff */
[----:B------:R-:W3:Y:S01]  /*19200*/  MUFU.TANH R52, R52 ;  /* 0x0000003400347308 */ /* 0x000ee20000002400 */
[C---:B------:R-:W-:Y:S02]  /*19210*/  ISETP.GT.AND P3, PT, R25.reuse, RZ, PT ;  /* 0x000000ff1900720c */ /* 0x040fe40003f64270 */
[C---:B------:R-:W-:Y:S02]  /*19220*/  ISETP.GT.AND P5, PT, R25.reuse, 0x1, PT ;  /* 0x000000011900780c */ /* 0x040fe40003fa4270 */
[----:B------:R-:W-:Y:S02]  /*19230*/  ISETP.GT.AND P4, PT, R25, 0x8, PT ;  /* 0x000000081900780c */ /* 0x000fe40003f84270 */
[----:B------:R-:W-:Y:S01]  /*19240*/  FSEL R11, R11, -INF , P5 ;  /* 0xff8000000b0b7808 */ /* 0x000fe20002800000 */
[----:B------:R-:W4:Y:S01]  /*19250*/  MUFU.TANH R31, R31 ;  /* 0x0000001f001f7308 */ /* 0x000f220000002400 */
[C---:B------:R-:W-:Y:S02]  /*19260*/  ISETP.GT.AND P5, PT, R25.reuse, 0x9, PT ;  /* 0x000000091900780c */ /* 0x040fe40003fa4270 */
[----:B------:R-:W-:-:S02]  /*19270*/  ISETP.GT.AND P6, PT, R25, 0x11, PT ;  /* 0x000000111900780c */ /* 0x000fc40003fc4270 */
[----:B------:R-:W-:Y:S02]  /*19280*/  FSEL R36, R13, -INF , P5 ;  /* 0xff8000000d247808 */ /* 0x000fe40002800000 */
[----:B0-----:R-:W-:Y:S01]  /*19290*/  FSEL R44, R35, -INF , P6 ;  /* 0xff800000232c7808 */ /* 0x001fe20003000000 */
[----:B------:R-:W-:Y:S01]  /*192a0*/  MUFU.TANH R80, R24 ;  /* 0x0000001800507308 */ /* 0x000fe20000002400 */
[----:B--2---:R-:W-:Y:S01]  /*192b0*/  FMNMX.FTZ R40, R27, R74, !PT ;  /* 0x0000004a1b287209 */ /* 0x004fe20007810000 */
[----:B------:R-:W-:Y:S01]  /*192c0*/  FMUL.FTZ R27, R33, UR8 ;  /* 0x00000008211b7c20 */ /* 0x000fe20008410000 */
[----:B------:R-:W-:Y:S01]  /*192d0*/  FMUL.FTZ R33, R28, UR8 ;  /* 0x000000081c217c20 */ /* 0x000fe20008410000 */
[----:B------:R-:W-:Y:S01]  /*192e0*/  FSEL R28, R9, -INF , P3 ;  /* 0xff800000091c7808 */ /* 0x000fe20001800000 */
[----:B------:R-:W-:Y:S01]  /*192f0*/  FMUL.FTZ R74, R32, UR8 ;  /* 0x00000008204a7c20 */ /* 0x000fe20008410000 */
[----:B------:R-:W0:Y:S01]  /*19300*/  SHFL.BFLY PT, R41, R40, 0x1, 0x1f ;  /* 0x0c201f0028297f89 */ /* 0x000e2200000e0000 */
[----:B------:R-:W-:Y:S01]  /*19310*/  FSEL R32, R15, -INF , P4 ;  /* 0xff8000000f207808 */ /* 0x000fe20002000000 */
[----:B------:R-:W-:Y:S01]  /*19320*/  MUFU.TANH R27, R27 ;  /* 0x0000001b001b7308 */ /* 0x000fe20000002400 */
[----:B------:R-:W-:-:S02]  /*19330*/  FMNMX.FTZ R9, R28, R11, !PT ;  /* 0x0000000b1c097209 */ /* 0x000fc40007810000 */
[C---:B------:R-:W-:Y:S02]  /*19340*/  ISETP.GT.AND P3, PT, R25.reuse, 0x10, PT ;  /* 0x000000101900780c */ /* 0x040fe40003f64270 */
[----:B------:R-:W-:Y:S02]  /*19350*/  FMNMX.FTZ R9, R32, R9, !PT ;  /* 0x0000000920097209 */ /* 0x000fe40007810000 */
[C---:B------:R-:W-:Y:S01]  /*19360*/  ISETP.GT.AND P4, PT, R25.reuse, 0x18, PT ;  /* 0x000000181900780c */ /* 0x040fe20003f84270 */
[----:B------:R-:W2:Y:S01]  /*19370*/  MUFU.TANH R74, R74 ;  /* 0x0000004a004a7308 */ /* 0x000ea20000002400 */
[----:B------:R-:W-:Y:S02]  /*19380*/  FMNMX.FTZ R9, R36, R9, !PT ;  /* 0x0000000924097209 */ /* 0x000fe40007810000 */
[----:B------:R-:W-:Y:S02]  /*19390*/  ISETP.GT.AND P5, PT, R25, 0x19, PT ;  /* 0x000000191900780c */ /* 0x000fe40003fa4270 */
[----:B-1----:R-:W-:-:S02]  /*193a0*/  FSEL R48, R48, -INF , P4 ;  /* 0xff80000030307808 */ /* 0x002fc40002000000 */
[----:B---3--:R-:W-:Y:S01]  /*193b0*/  FSEL R52, R52, -INF , P5 ;  /* 0xff80000034347808 */ /* 0x008fe20002800000 */
[----:B------:R1:W3:Y:S01]  /*193c0*/  MUFU.TANH R15, R7 ;  /* 0x00000007000f7308 */ /* 0x0002e20000002400 */
[----:B------:R-:W-:-:S04]  /*193d0*/  ISETP.GT.AND P4, PT, R25, 0x21, PT ;  /* 0x000000211900780c */ /* 0x000fc80003f84270 */
[----:B------:R-:W-:Y:S02]  /*193e0*/  FSEL R70, R70, -INF , P4 ;  /* 0xff80000046467808 */ /* 0x000fe40002000000 */
[----:B0-----:R-:W-:Y:S01]  /*193f0*/  FMNMX.FTZ R4, R40, R41, !PT ;  /* 0x0000002928047209 */ /* 0x001fe20007810000 */
[----:B------:R-:W0:Y:S01]  /*19400*/  MUFU.TANH R33, R33 ;  /* 0x0000002100217308 */ /* 0x000e220000002400 */
[----:B------:R-:W-:Y:S02]  /*19410*/  FSEL R40, R21, -INF , P3 ;  /* 0xff80000015287808 */ /* 0x000fe40001800000 */
[----:B------:R-:W-:Y:S01]  /*19420*/  ISETP.GT.AND P3, PT, R25, 0x20, PT ;  /* 0x000000201900780c */ /* 0x000fe20003f64270 */
[----:B------:R-:W-:Y:S01]  /*19430*/  FMUL.FTZ R13, R4, R3 ;  /* 0x00000003040d7220 */ /* 0x000fe20000410000 */
[----:B------:R-:W-:Y:S01]  /*19440*/  FMNMX.FTZ R9, R40, R9, !PT ;  /* 0x0000000928097209 */ /* 0x000fe20007810000 */
[----:B------:R-:W0:Y:S01]  /*19450*/  @P2 LDC R21, c[0x0][0x44c] ;  /* 0x00011300ff152b82 */ /* 0x000e220000000800 */
[----:B------:R-:W-:Y:S01]  /*19460*/  FSEL R68, R68, -INF , P3 ;  /* 0xff80000044447808 */ /* 0x000fe20001800000 */
[----:B------:R-:W-:Y:S01]  /*19470*/  MUFU.TANH R29, R29 ;  /* 0x0000001d001d7308 */ /* 0x000fe20000002400 */
[----:B------:R-:W-:-:S02]  /*19480*/  FMNMX.FTZ R9, R44, R9, !PT ;  /* 0x000000092c097209 */ /* 0x000fc40007810000 */
[----:B------:R-:W-:Y:S02]  /*19490*/  FSETP.NEU.FTZ.AND P6, PT, R4, -INF , PT ;  /* 0xff8000000400780b */ /* 0x000fe40003fdd000 */
[----:B------:R-:W-:Y:S02]  /*194a0*/  FMNMX.FTZ R9, R48, R9, !PT ;  /* 0x0000000930097209 */ /* 0x000fe40007810000 */
[----:B------:R-:W-:Y:S02]  /*194b0*/  ISETP.GT.AND P3, PT, R25, 0x28, PT ;  /* 0x000000281900780c */ /* 0x000fe40003f64270 */
[----:B------:R-:W-:Y:S02]  /*194c0*/  FMNMX.FTZ R9, R52, R9, !PT ;  /* 0x0000000934097209 */ /* 0x000fe40007810000 */
[----:B-1----:R-:W-:Y:S02]  /*194d0*/  FSEL R7, R13, RZ, P6 ;  /* 0x000000ff0d077208 */ /* 0x002fe40003000000 */
[----:B------:R-:W-:-:S02]  /*194e0*/  FMNMX.FTZ R9, R68, R9, !PT ;  /* 0x0000000944097209 */ /* 0x000fc40007810000 */
[C---:B------:R-:W-:Y:S01]  /*194f0*/  ISETP.GT.AND P4, PT, R25.reuse, 0x29, PT ;  /* 0x000000291900780c */ /* 0x040fe20003f84270 */
[-CC-:B------:R-:W-:Y:S01]  /*19500*/  FFMA.FTZ R24, R66, R3.reuse, -R7.reuse ;  /* 0x0000000342187223 */ /* 0x180fe20000010807 */
[----:B------:R-:W-:Y:S01]  /*19510*/  FSEL R72, R72, -INF , P3 ;  /* 0xff80000048487808 */ /* 0x000fe20001800000 */
[--C-:B------:R-:W-:Y:S01]  /*19520*/  FFMA.FTZ R211, R64, R3, -R7.reuse ;  /* 0x0000000340d37223 */ /* 0x100fe20000010807 */
[----:B------:R-:W-:Y:S01]  /*19530*/  FMNMX.FTZ R9, R70, R9, !PT ;  /* 0x0000000946097209 */ /* 0x000fe20007810000 */
[-CC-:B------:R-:W-:Y:S01]  /*19540*/  FFMA.FTZ R205, R60, R3.reuse, -R7.reuse ;  /* 0x000000033ccd7223 */ /* 0x180fe20000010807 */
[----:B------:R-:W-:Y:S01]  /*19550*/  ISETP.GT.AND P3, PT, R25, 0x30, PT ;  /* 0x000000301900780c */ /* 0x000fe20003f64270 */
[-CC-:B------:R-:W-:Y:S01]  /*19560*/  FFMA.FTZ R207, R56, R3.reuse, -R7.reuse ;  /* 0x0000000338cf7223 */ /* 0x180fe20000010807 */
[----:B----4-:R-:W-:Y:S01]  /*19570*/  FSEL R66, R31, -INF , P4 ;  /* 0xff8000001f427808 */ /* 0x010fe20002000000 */
[--C-:B------:R-:W-:Y:S01]  /*19580*/  FFMA.FTZ R209, R5, R3, -R7.reuse ;  /* 0x0000000305d17223 */ /* 0x100fe20000010807 */
[----:B------:R-:W-:Y:S01]  /*19590*/  FMNMX.FTZ R9, R72, R9, !PT ;  /* 0x0000000948097209 */ /* 0x000fe20007810000 */
[----:B------:R-:W-:Y:S01]  /*195a0*/  MUFU.EX2 R24, R24 ;  /* 0x0000001800187308 */ /* 0x000fe20000000800 */
[C---:B------:R-:W-:Y:S01]  /*195b0*/  ISETP.GT.AND P4, PT, R25.reuse, 0x31, PT ;  /* 0x000000311900780c */ /* 0x040fe20003f84270 */
[-CC-:B------:R-:W-:Y:S01]  /*195c0*/  FFMA.FTZ R62, R62, R3.reuse, -R7.reuse ;  /* 0x000000033e3e7223 */ /* 0x180fe20000010807 */
[----:B--2---:R-:W-:Y:S01]  /*195d0*/  FSEL R74, R74, -INF , P3 ;  /* 0xff8000004a4a7808 */ /* 0x004fe20001800000 */
[--C-:B------:R-:W-:Y:S01]  /*195e0*/  FFMA.FTZ R58, R58, R3, -R7.reuse ;  /* 0x000000033a3a7223 */ /* 0x100fe20000010807 */
[----:B------:R-:W-:Y:S01]  /*195f0*/  FMNMX.FTZ R9, R66, R9, !PT ;  /* 0x0000000942097209 */ /* 0x000fe20007810000 */
[-CC-:B------:R-:W-:Y:S01]  /*19600*/  FFMA.FTZ R54, R54, R3.reuse, -R7.reuse ;  /* 0x0000000336367223 */ /* 0x180fe20000010807 */
[----:B------:R-:W-:Y:S01]  /*19610*/  ISETP.GT.AND P3, PT, R25, 0x38, PT ;  /* 0x000000381900780c */ /* 0x000fe20003f64270 */
[----:B------:R-:W1:Y:S01]  /*19620*/  MUFU.EX2 R209, R209 ;  /* 0x000000d100d17308 */ /* 0x000e620000000800 */
[----:B------:R-:W-:Y:S01]  /*19630*/  FSEL R64, R27, -INF , P4 ;  /* 0xff8000001b407808 */ /* 0x000fe20002000000 */
[--C-:B------:R-:W-:Y:S01]  /*19640*/  FFMA.FTZ R201, R50, R3, -R7.reuse ;  /* 0x0000000332c97223 */ /* 0x100fe20000010807 */
[----:B------:R-:W-:Y:S01]  /*19650*/  FMNMX.FTZ R9, R74, R9, !PT ;  /* 0x000000094a097209 */ /* 0x000fe20007810000 */
[-CC-:B------:R-:W-:Y:S01]  /*19660*/  FFMA.FTZ R42, R42, R3.reuse, -R7.reuse ;  /* 0x000000032a2a7223 */ /* 0x180fe20000010807 */
[C---:B------:R-:W-:Y:S01]  /*19670*/  ISETP.GT.AND P4, PT, R25.reuse, 0x39, PT ;  /* 0x000000391900780c */ /* 0x040fe20003f84270 */
[--C-:B------:R-:W-:Y:S01]  /*19680*/  FFMA.FTZ R203, R46, R3, -R7.reuse ;  /* 0x000000032ecb7223 */ /* 0x100fe20000010807 */
[----:B------:R-:W-:Y:S01]  /*19690*/  FSEL R76, R76, -INF , P3 ;  /* 0xff8000004c4c7808 */ /* 0x000fe20001800000 */
[----:B------:R-:W2:Y:S01]  /*196a0*/  MUFU.EX2 R211, R211 ;  /* 0x000000d300d37308 */ /* 0x000ea20000000800 */
[----:B------:R-:W-:Y:S01]  /*196b0*/  FMNMX.FTZ R9, R64, R9, !PT ;  /* 0x0000000940097209 */ /* 0x000fe20007810000 */
[-CC-:B------:R-:W-:Y:S01]  /*196c0*/  FFMA.FTZ R38, R38, R3.reuse, -R7.reuse ;  /* 0x0000000326267223 */ /* 0x180fe20000010807 */
[C---:B------:R-:W-:Y:S01]  /*196d0*/  ISETP.GT.AND P3, PT, R25.reuse, 0x40, PT ;  /* 0x000000401900780c */ /* 0x040fe20003f64270 */
[-CC-:B------:R-:W-:Y:S01]  /*196e0*/  FFMA.FTZ R197, R34, R3.reuse, -R7.reuse ;  /* 0x0000000322c57223 */ /* 0x180fe20000010807 */
[----:B------:R-:W-:Y:S01]  /*196f0*/  FSEL R78, R78, -INF , P4 ;  /* 0xff8000004e4e7808 */ /* 0x000fe20002000000 */
[--C-:B------:R-:W-:Y:S01]  /*19700*/  FFMA.FTZ R26, R26, R3, -R7.reuse ;  /* 0x000000031a1a7223 */ /* 0x100fe20000010807 */
[----:B------:R-:W-:Y:S01]  /*19710*/  FMNMX.FTZ R9, R76, R9, !PT ;  /* 0x000000094c097209 */ /* 0x000fe20007810000 */
[----:B------:R-:W4:Y:S01]  /*19720*/  MUFU.EX2 R62, R62 ;  /* 0x0000003e003e7308 */ /* 0x000f220000000800 */
        /* <DEDUP_REMOVED lines=8> */
[----:B---3--:R-:W-:Y:S01]  /*197b0*/  FSEL R60, R15, -INF , P4 ;  /* 0xff8000000f3c7808 */ /* 0x008fe20002000000 */
[--C-:B------:R-:W-:Y:S01]  /*197c0*/  FFMA.FTZ R195, R8, R3, -R7.reuse ;  /* 0x0000000308c37223 */ /* 0x100fe20000010807 */
[----:B------:R-:W-:Y:S01]  /*197d0*/  FMNMX.FTZ R9, R80, R9, !PT ;  /* 0x0000000950097209 */ /* 0x000fe20007810000 */
[----:B------:R-:W-:Y:S01]  /*197e0*/  FFMA.FTZ R6, R6, R3, -R7 ;  /* 0x0000000306067223 */ /* 0x000fe20000010807 */
[----:B------:R-:W-:Y:S01]  /*197f0*/  ISETP.GT.AND P4, PT, R25, 0x49, PT ;  /* 0x000000491900780c */ /* 0x000fe20003f84270 */
[----:B------:R-:W3:Y:S01]  /*19800*/  MUFU.EX2 R205, R205 ;  /* 0x000000cd00cd7308 */ /* 0x000ee20000000800 */
[----:B0-----:R-:W-:Y:S01]  /*19810*/  FSEL R82, R33, -INF , P3 ;  /* 0xff80000021527808 */ /* 0x001fe20001800000 */
[----:B-1----:R-:W-:Y:S01]  /*19820*/  FADD.FTZ R8, R209, R24 ;  /* 0x00000018d1087221 */ /* 0x002fe20000010000 */
[----:B------:R-:W-:Y:S01]  /*19830*/  FMNMX.FTZ R9, R60, R9, !PT ;  /* 0x000000093c097209 */ /* 0x000fe20007810000 */
[----:B------:R-:W-:Y:S01]  /*19840*/  @P2 IMAD.HI.U32 R12, R230, R21, RZ ;  /* 0x00000015e60c2227 */ /* 0x000fe200078e00ff */
[----:B------:R-:W-:-:S03]  /*19850*/  FSEL R84, R29, -INF , P4 ;  /* 0xff8000001d547808 */ /* 0x000fc60002000000 */
[----:B--2---:R-:W-:Y:S01]  /*19860*/  FADD.FTZ R21, R211, R8 ;  /* 0x00000008d3157221 */ /* 0x004fe20000010000 */
[----:B------:R-:W-:Y:S01]  /*19870*/  FMNMX.FTZ R9, R82, R9, !PT ;  /* 0x0000000952097209 */ /* 0x000fe20007810000 */
[----:B------:R-:W0:Y:S01]  /*19880*/  @P2 LDC R29, c[0x0][0x450] ;  /* 0x00011400ff1d2b82 */ /* 0x000e220000000800 */
[----:B------:R-:W1:Y:S01]  /*19890*/  MUFU.EX2 R58, R58 ;  /* 0x0000003a003a7308 */ /* 0x000e620000000800 */
[----:B----4-:R-:W-:Y:S01]  /*198a0*/  FADD.FTZ R8, R62, R21 ;  /* 0x000000153e087221 */ /* 0x010fe20000010000 */
[----:B------:R-:W-:Y:S01]  /*198b0*/  FMNMX.FTZ R9, R84, R9, !PT ;  /* 0x0000000954097209 */ /* 0x000fe20007810000 */
[----:B------:R-:W-:Y:S01]  /*198c0*/  IMAD.MOV.U32 R31, RZ, RZ, R230 ;  /* 0x000000ffff1f7224 */ /* 0x000fe200078e00e6 */
[----:B------:R-:W-:Y:S02]  /*198d0*/  F2FP.F16.F32.PACK_AB R209, R24, R209 ;  /* 0x000000d118d1723e */ /* 0x000fe400000000ff */
[----:B------:R-:W-:Y:S02]  /*198e0*/  CS2R R50, SRZ ;  /* 0x0000000000327805 */ /* 0x000fe4000001ff00 */
[----:B------:R-:W-:Y:S01]  /*198f0*/  F2FP.F16.F32.PACK_AB R211, R62, R211 ;  /* 0x000000d33ed3723e */ /* 0x000fe200000000ff */
[----:B------:R-:W2:Y:S01]  /*19900*/  SHFL.BFLY PT, R56, R9, 0x2, 0x1f ;  /* 0x0c401f0009387f89 */ /* 0x000ea200000e0000 */
[----:B------:R-:W4:Y:S01]  /*19910*/  MUFU.EX2 R207, R207 ;  /* 0x000000cf00cf7308 */ /* 0x000f220000000800 */
[----:B------:R-:W-:-:S02]  /*19920*/  CS2R R62, SRZ ;  /* 0x00000000003e7805 */ /* 0x000fc4000001ff00 */
[----:B------:R-:W-:-:S05]  /*19930*/  CS2R R46, SRZ ;  /* 0x00000000002e7805 */ /* 0x000fca000001ff00 */
[----:B------:R-:W4:Y:S01]  /*19940*/  MUFU.EX2 R54, R54 ;  /* 0x0000003600367308 */ /* 0x000f220000000800 */
[----:B0-----:R-:W-:-:S07]  /*19950*/  @P2 SHF.R.U32.HI R31, RZ, R29, R12 ;  /* 0x0000001dff1f2219 */ /* 0x001fce000001160c */
[----:B------:R-:W-:Y:S01]  /*19960*/  MUFU.EX2 R201, R201 ;  /* 0x000000c900c97308 */ /* 0x000fe20000000800 */
[----:B---3--:R-:W-:Y:S01]  /*19970*/  FADD.FTZ R29, R205, R8 ;  /* 0x00000008cd1d7221 */ /* 0x008fe20000010000 */
[----:B-1----:R-:W-:-:S03]  /*19980*/  F2FP.F16.F32.PACK_AB R205, R58, R205 ;  /* 0x000000cd3acd723e */ /* 0x002fc600000000ff */
[----:B------:R-:W-:Y:S01]  /*19990*/  FADD.FTZ R12, R58, R29 ;  /* 0x0000001d3a0c7221 */ /* 0x000fe20000010000 */
[----:B------:R-:W-:Y:S02]  /*199a0*/  CS2R R58, SRZ ;  /* 0x00000000003a7805 */ /* 0x000fe4000001ff00 */
[----:B--2---:R-:W-:Y:S01]  /*199b0*/  FMNMX.FTZ R56, R9, R56, !PT ;  /* 0x0000003809387209 */ /* 0x004fe20007810000 */
[----:B------:R-:W-:Y:S04]  /*199c0*/  MUFU.EX2 R42, R42 ;  /* 0x0000002a002a7308 */ /* 0x000fe80000000800 */
[----:B------:R-:W0:Y:S04]  /*199d0*/  SHFL.BFLY PT, R5, R56, 0x1, 0x1f ;  /* 0x0c201f0038057f89 */ /* 0x000e2800000e0000 */
[----:B------:R-:W-:Y:S08]  /*199e0*/  MUFU.EX2 R203, R203 ;  /* 0x000000cb00cb7308 */ /* 0x000ff00000000800 */
[----:B------:R-:W-:Y:S08]  /*199f0*/  MUFU.EX2 R38, R38 ;  /* 0x0000002600267308 */ /* 0x000ff00000000800 */
[----:B------:R-:W-:Y:S01]  /*19a00*/  MUFU.EX2 R197, R197 ;  /* 0x000000c500c57308 */ /* 0x000fe20000000800 */
[----:B0-----:R-:W-:-:S02]  /*19a10*/  FMNMX.FTZ R5, R56, R5, !PT ;  /* 0x0000000538057209 */ /* 0x001fc40007810000 */
[----:B------:R-:W-:Y:S02]  /*19a20*/  CS2R R56, SRZ ;  /* 0x0000000000387805 */ /* 0x000fe4000001ff00 */
        /* <DEDUP_REMOVED lines=14> */
[----:B------:R-:W-:Y:S01]  /*19b10*/  IADD3 R28, R31, R232, -R228 ;  /* 0x000000e81f1c7210 */ /* 0x000fe20007ffe8e4 */
[----:B----4-:R-:W-:Y:S01]  /*19b20*/  FADD.FTZ R31, R207, R12 ;  /* 0x0000000ccf1f7221 */ /* 0x010fe20000010000 */
        /* <DEDUP_REMOVED lines=12> */
[----:B------:R-:W1:Y:S01]  /*19bf0*/  MUFU.EX2 R210, R210 ;  /* 0x000000d200d27308 */ /* 0x000e620000000800 */
[----:B------:R-:W-:Y:S01]  /*19c00*/  IMAD.HI R28, R28, 0x66666667, RZ ;  /* 0x666666671c1c7827 */ /* 0x000fe200078e02ff */
[----:B------:R-:W-:-:S02]  /*19c10*/  F2FP.F16.F32.PACK_AB R207, R54, R207 ;  /* 0x000000cf36cf723e */ /* 0x000fc400000000ff */
[----:B------:R-:W-:Y:S02]  /*19c20*/  CS2R R76, SRZ ;  /* 0x00000000004c7805 */ /* 0x000fe4000001ff00 */
[----:B------:R-:W-:Y:S02]  /*19c30*/  CS2R R74, SRZ ;  /* 0x00000000004a7805 */ /* 0x000fe4000001ff00 */
[----:B------:R-:W-:Y:S02]  /*19c40*/  CS2R R72, SRZ ;  /* 0x0000000000487805 */ /* 0x000fe4000001ff00 */
[----:B------:R-:W-:Y:S02]  /*19c50*/  CS2R R70, SRZ ;  /* 0x0000000000467805 */ /* 0x000fe4000001ff00 */
[----:B------:R-:W-:Y:S01]  /*19c60*/  CS2R R68, SRZ ;  /* 0x0000000000447805 */ /* 0x000fe2000001ff00 */
[----:B------:R-:W2:Y:S01]  /*19c70*/  MUFU.EX2 R9, R9 ;  /* 0x0000000900097308 */ /* 0x000ea20000000800 */
[----:B0-----:R-:W-:Y:S01]  /*19c80*/  FADD.FTZ R21, R208, R7 ;  /* 0x00000007d0157221 */ /* 0x001fe20000010000 */
[----:B------:R-:W-:-:S02]  /*19c90*/  F2FP.F16.F32.PACK_AB R208, R7, R208 ;  /* 0x000000d007d0723e */ /* 0x000fc400000000ff */
[----:B------:R-:W-:Y:S02]  /*19ca0*/  CS2R R66, SRZ ;  /* 0x0000000000427805 */ /* 0x000fe4000001ff00 */
[----:B------:R-:W-:Y:S02]  /*19cb0*/  CS2R R64, SRZ ;  /* 0x0000000000407805 */ /* 0x000fe4000001ff00 */
        /* <DEDUP_REMOVED lines=8> */
[----:B------:R-:W-:Y:S01]  /*19d40*/  FADD.FTZ R8, R54, R31 ;  /* 0x0000001f36087221 */ /* 0x000fe20000010000 */
[----:B------:R-:W-:Y:S01]  /*19d50*/  FFMA.FTZ R31, R78, R3, -R15 ;  /* 0x000000034e1f7223 */ /* 0x000fe2000001080f */
[----:B------:R-:W-:Y:S02]  /*19d60*/  F2FP.F16.F32.PACK_AB R210, R9, R210 ;  /* 0x000000d209d2723e */ /* 0x000fe400000000ff */
[----:B------:R-:W-:Y:S01]  /*19d70*/  CS2R R78, SRZ ;  /* 0x00000000004e7805 */ /* 0x000fe2000001ff00 */
[----:B------:R-:W-:Y:S01]  /*19d80*/  FADD.FTZ R33, R201, R8 ;  /* 0x00000008c9217221 */ /* 0x000fe20000010000 */
[----:B------:R-:W-:Y:S01]  /*19d90*/  F2FP.F16.F32.PACK_AB R201, R42, R201 ;  /* 0x000000c92ac9723e */ /* 0x000fe200000000ff */
[----:B------:R-:W2:Y:S01]  /*19da0*/  MUFU.EX2 R206, R206 ;  /* 0x000000ce00ce7308 */ /* 0x000ea20000000800 */
[----:B0-----:R-:W-:Y:S01]  /*19db0*/  FADD.FTZ R0, R204, R21 ;  /* 0x00000015cc007221 */ /* 0x001fe20000010000 */
[----:B------:R-:W-:Y:S01]  /*19dc0*/  FADD.FTZ R8, R42, R33 ;  /* 0x000000212a087221 */ /* 0x000fe20000010000 */
[----:B------:R-:W-:-:S02]  /*19dd0*/  CS2R R54, SRZ ;  /* 0x0000000000367805 */ /* 0x000fc4000001ff00 */
[----:B------:R-:W-:Y:S01]  /*19de0*/  CS2R R42, SRZ ;  /* 0x00000000002a7805 */ /* 0x000fe2000001ff00 */
[----:B------:R-:W-:Y:S01]  /*19df0*/  FADD.FTZ R33, R203, R8 ;  /* 0x00000008cb217221 */ /* 0x000fe20000010000 */
[C---:B------:R-:W-:Y:S01]  /*19e00*/  F2FP.F16.F32.PACK_AB R203, R38.reuse, R203 ;  /* 0x000000cb26cb723e */ /* 0x040fe200000000ff */
[----:B------:R-:W0:Y:S01]  /*19e10*/  MUFU.EX2 R13, R13 ;  /* 0x0000000d000d7308 */ /* 0x000e220000000800 */
[C---:B-1----:R-:W-:Y:S01]  /*19e20*/  FADD.FTZ R21, R11.reuse, R0 ;  /* 0x000000000b157221 */ /* 0x042fe20000010000 */
[----:B------:R-:W-:Y:S01]  /*19e30*/  FADD.FTZ R8, R38, R33 ;  /* 0x0000002126087221 */ /* 0x000fe20000010000 */
[----:B------:R-:W-:Y:S02]  /*19e40*/  F2FP.F16.F32.PACK_AB R204, R11, R204 ;  /* 0x000000cc0bcc723e */ /* 0x000fe400000000ff */
[----:B------:R-:W-:Y:S01]  /*19e50*/  CS2R R38, SRZ ;  /* 0x0000000000267805 */ /* 0x000fe2000001ff00 */
[----:B------:R-:W-:Y:S01]  /*19e60*/  FADD.FTZ R33, R197, R8 ;  /* 0x00000008c5217221 */ /* 0x000fe20000010000 */
[----:B------:R-:W-:Y:S01]  /*19e70*/  F2FP.F16.F32.PACK_AB R197, R26, R197 ;  /* 0x000000c51ac5723e */ /* 0x000fe200000000ff */
[----:B------:R-:W1:Y:S01]  /*19e80*/  MUFU.EX2 R200, R200 ;  /* 0x000000c800c87308 */ /* 0x000e620000000800 */
[----:B--2---:R-:W-:Y:S01]  /*19e90*/  FADD.FTZ R0, R206, R21 ;  /* 0x00000015ce007221 */ /* 0x004fe20000010000 */
[----:B------:R-:W-:-:S04]  /*19ea0*/  FADD.FTZ R8, R26, R33 ;  /* 0x000000211a087221 */ /* 0x000fc80000010000 */
[----:B------:R-:W-:Y:S02]  /*19eb0*/  FADD.FTZ R35, R199, R8 ;  /* 0x00000008c7237221 */ /* 0x000fe40000010000 */
[----:B------:R-:W2:Y:S01]  /*19ec0*/  MUFU.EX2 R25, R25 ;  /* 0x0000001900197308 */ /* 0x000ea20000000800 */
[C---:B0-----:R-:W-:Y:S01]  /*19ed0*/  FADD.FTZ R21, R13.reuse, R0 ;  /* 0x000000000d157221 */ /* 0x041fe20000010000 */
[----:B------:R-:W-:-:S06]  /*19ee0*/  F2FP.F16.F32.PACK_AB R206, R13, R206 ;  /* 0x000000ce0dce723e */ /* 0x000fcc00000000ff */
[----:B------:R-:W0:Y:S01]  /*19ef0*/  MUFU.EX2 R202, R202 ;  /* 0x000000ca00ca7308 */ /* 0x000e220000000800 */
[----:B-1----:R-:W-:Y:S01]  /*19f00*/  FADD.FTZ R0, R200, R21 ;  /* 0x00000015c8007221 */ /* 0x002fe20000010000 */
[----:B------:R-:W-:-:S04]  /*19f10*/  SHF.R.U32.HI R21, RZ, 0x1f, R28 ;  /* 0x0000001fff157819 */ /* 0x000fc8000001161c */
[----:B------:R-:W-:Y:S02]  /*19f20*/  LEA.HI.SX32 R21, R28, R21, 0x1b ;  /* 0x000000151c157211 */ /* 0x000fe400078fdaff */
[----:B------:R-:W1:Y:S01]  /*19f30*/  MUFU.EX2 R14, R14 ;  /* 0x0000000e000e7308 */ /* 0x000e620000000800 */
[----:B--2---:R-:W-:Y:S01]  /*19f40*/  FADD.FTZ R15, R25, R0 ;  /* 0x00000000190f7221 */ /* 0x004fe20000010000 */
[----:B------:R-:W-:Y:S02]  /*19f50*/  VIMNMX R21, R231, R21, !PT ;  /* 0x00000015e7157248 */ /* 0x000fe40007fe0100 */
[----:B------:R-:W-:Y:S02]  /*19f60*/  F2FP.F16.F32.PACK_AB R200, R25, R200 ;  /* 0x000000c819c8723e */ /* 0x000fe400000000ff */
[----:B------:R-:W-:Y:S02]  /*19f70*/  CS2R R24, SRZ ;  /* 0x0000000000187805 */ /* 0x000fe4000001ff00 */
[----:B------:R-:W2:Y:S01]  /*19f80*/  MUFU.EX2 R27, R27 ;  /* 0x0000001b001b7308 */ /* 0x000ea20000000800 */
[----:B0-----:R-:W-:-:S07]  /*19f90*/  FADD.FTZ R0, R202, R15 ;  /* 0x0000000fca007221 */ /* 0x001fce0000010000 */
[----:B------:R-:W0:Y:S01]  /*19fa0*/  MUFU.EX2 R193, R193 ;  /* 0x000000c100c17308 */ /* 0x000e220000000800 */
[C---:B-1----:R-:W-:Y:S01]  /*19fb0*/  FADD.FTZ R8, R14.reuse, R35 ;  /* 0x000000230e087221 */ /* 0x042fe20000010000 */
[----:B------:R-:W-:-:S06]  /*19fc0*/  F2FP.F16.F32.PACK_AB R199, R14, R199 ;  /* 0x000000c70ec7723e */ /* 0x000fcc00000000ff */
[----:B------:R-:W1:Y:S01]  /*19fd0*/  MUFU.EX2 R196, R196 ;  /* 0x000000c400c47308 */ /* 0x000e620000000800 */
[C---:B--2---:R-:W-:Y:S01]  /*19fe0*/  FADD.FTZ R33, R27.reuse, R0 ;  /* 0x000000001b217221 */ /* 0x044fe20000010000 */
[----:B------:R-:W-:Y:S02]  /*19ff0*/  F2FP.F16.F32.PACK_AB R202, R27, R202 ;  /* 0x000000ca1bca723e */ /* 0x000fe400000000ff */
[----:B------:R-:W-:-:S04]  /*1a000*/  CS2R R26, SRZ ;  /* 0x00000000001a7805 */ /* 0x000fc8000001ff00 */
        /* <DEDUP_REMOVED lines=9> */
[----:B------:R-:W-:Y:S02]  /*1a0a0*/  F2FP.F16.F32.PACK_AB R196, R29, R196 ;  /* 0x000000c41dc4723e */ /* 0x000fe400000000ff */
[----:B------:R-:W-:-:S04]  /*1a0b0*/  CS2R R28, SRZ ;  /* 0x00000000001c7805 */ /* 0x000fc8000001ff00 */
[----:B------:R-:W0:Y:S01]  /*1a0c0*/  MUFU.EX2 R31, R31 ;  /* 0x0000001f001f7308 */ /* 0x000e220000000800 */
[----:B-1----:R-:W-:Y:S01]  /*1a0d0*/  FADD.FTZ R37, R195, R8 ;  /* 0x00000008c3257221 */ /* 0x002fe20000010000 */
[----:B------:R-:W-:Y:S02]  /*1a0e0*/  VIADD R8, R2, 0xfffffffe ;  /* 0xfffffffe02087836 */ /* 0x000fe40000000000 */
[----:B------:R-:W-:-:S03]  /*1a0f0*/  IMAD.MOV.U32 R2, RZ, RZ, 0x3f800000 ;  /* 0x3f800000ff027424 */ /* 0x000fc600078e00ff */
[----:B------:R-:W-:Y:S01]  /*1a100*/  ISETP.GE.AND P3, PT, R8, R21, PT ;  /* 0x000000150800720c */ /* 0x000fe20003f66270 */
[----:B------:R-:W1:Y:S01]  /*1a110*/  MUFU.EX2 R80, R80 ;  /* 0x0000005000507308 */ /* 0x000e620000000800 */
[----:B--2---:R-:W-:-:S07]  /*1a120*/  FADD.FTZ R0, R198, R33 ;  /* 0x00000021c6007221 */ /* 0x004fce0000010000 */
[----:B------:R2:W3:Y:S01]  /*1a130*/  MUFU.EX2 R15, R60 ;  /* 0x0000003c000f7308 */ /* 0x0004e20000000800 */
[C---:B0-----:R-:W-:Y:S01]  /*1a140*/  FADD.FTZ R35, R31.reuse, R0 ;  /* 0x000000001f237221 */ /* 0x041fe20000010000 */
[----:B------:R-:W-:Y:S02]  /*1a150*/  F2FP.F16.F32.PACK_AB R198, R31, R198 ;  /* 0x000000c61fc6723e */ /* 0x000fe400000000ff */
[----:B------:R-:W-:-:S04]  /*1a160*/  CS2R R30, SRZ ;  /* 0x00000000001e7805 */ /* 0x000fc8000001ff00 */
[----:B------:R-:W0:Y:S01]  /*1a170*/  MUFU.EX2 R82, R82 ;  /* 0x0000005200527308 */ /* 0x000e220000000800 */
[----:B-1----:R-:W-:Y:S01]  /*1a180*/  FADD.FTZ R0, R80, R35 ;  /* 0x0000002350007221 */ /* 0x002fe20000010000 */
[----:B--2---:R-:W-:Y:S02]  /*1a190*/  CS2R R60, SRZ ;  /* 0x00000000003c7805 */ /* 0x004fe4000001ff00 */
[----:B------:R-:W-:-:S04]  /*1a1a0*/  CS2R R34, SRZ ;  /* 0x0000000000227805 */ /* 0x000fc8000001ff00 */
[----:B------:R-:W1:Y:S01]  /*1a1b0*/  MUFU.EX2 R6, R6 ;  /* 0x0000000600067308 */ /* 0x000e620000000800 */
[C---:B---3--:R-:W-:Y:S01]  /*1a1c0*/  FADD.FTZ R7, R15.reuse, R0 ;  /* 0x000000000f077221 */ /* 0x048fe20000010000 */
[----:B------:R-:W-:Y:S02]  /*1a1d0*/  F2FP.F16.F32.PACK_AB R192, R15, R80 ;  /* 0x000000500fc0723e */ /* 0x000fe400000000ff */
[----:B------:R-:W-:-:S04]  /*1a1e0*/  CS2R R80, SRZ ;  /* 0x0000000000507805 */ /* 0x000fc8000001ff00 */
[----:B------:R2:W3:Y:S01]  /*1a1f0*/  MUFU.EX2 R33, R84 ;  /* 0x0000005400217308 */ /* 0x0004e20000000800 */
[----:B0-----:R-:W-:Y:S01]  /*1a200*/  FADD.FTZ R0, R82, R7 ;  /* 0x0000000752007221 */ /* 0x001fe20000010000 */
[C---:B-1----:R-:W-:Y:S01]  /*1a210*/  FADD.FTZ R12, R6.reuse, R37 ;  /* 0x00000025060c7221 */ /* 0x042fe20000010000 */
[----:B------:R-:W-:Y:S02]  /*1a220*/  F2FP.F16.F32.PACK_AB R195, R6, R195 ;  /* 0x000000c306c3723e */ /* 0x000fe400000000ff */
[----:B--2---:R-:W-:Y:S02]  /*1a230*/  CS2R R84, SRZ ;  /* 0x0000000000547805 */ /* 0x004fe4000001ff00 */
[----:B------:R-:W-:Y:S01]  /*1a240*/  CS2R R36, SRZ ;  /* 0x0000000000247805 */ /* 0x000fe2000001ff00 */
[C---:B---3--:R-:W-:Y:S01]  /*1a250*/  FADD.FTZ R13, R33.reuse, R0 ;  /* 0x00000000210d7221 */ /* 0x048fe20000010000 */
[----:B------:R-:W-:Y:S01]  /*1a260*/  F2FP.F16.F32.PACK_AB R194, R33, R82 ;  /* 0x0000005221c2723e */ /* 0x000fe200000000ff */
[----:B------:R-:W-:Y:S01]  /*1a270*/  IMAD.MOV.U32 R0, RZ, RZ, 0x3f800000 ;  /* 0x3f800000ff007424 */ /* 0x000fe200078e00ff */
[----:B------:R-:W-:-:S02]  /*1a280*/  CS2R R82, SRZ ;  /* 0x0000000000527805 */ /* 0x000fc4000001ff00 */
[----:B------:R-:W-:Y:S01]  /*1a290*/  CS2R R32, SRZ ;  /* 0x0000000000207805 */ /* 0x000fe2000001ff00 */
[----:B------:R-:W-:Y:S06]  /*1a2a0*/  @!P3 BRA `(.L_x_2841) ;  /* 0x000000540004b947 */ /* 0x000fec0003800000 */
[----:B------:R-:W-:Y:S01]  /*1a2b0*/  BSSY B1, `(.L_x_2841) ;  /* 0x0000540000017945 */ /* 0x000fe20003800000 */
[----:B------:R-:W-:Y:S01]  /*1a2c0*/  IMAD.MOV.U32 R6, RZ, RZ, R4 ;  /* 0x000000ffff067224 */ /* 0x000fe200078e0004 */
[----:B------:R-:W-:Y:S01]  /*1a2d0*/  MOV R7, R5 ;  /* 0x0000000500077202 */ /* 0x000fe20000000f00 */
[----:B------:R-:W-:Y:S02]  /*1a2e0*/  IMAD.MOV.U32 R9, RZ, RZ, R218 ;  /* 0x000000ffff097224 */ /* 0x000fe400078e00da */
[----:B------:R-:W-:Y:S02]  /*1a2f0*/  IMAD.MOV.U32 R10, RZ, RZ, R216 ;  /* 0x000000ffff0a7224 */ /* 0x000fe400078e00d8 */
[----:B------:R-:W-:Y:S02]  /*1a300*/  IMAD.MOV.U32 R2, RZ, RZ, 0x3f800000 ;  /* 0x3f800000ff027424 */ /* 0x000fe400078e00ff */
[----:B------:R-:W-:-:S07]  /*1a310*/  IMAD.MOV.U32 R151, RZ, RZ, RZ ;  /* 0x000000ffff977224 */ /* 0x000fce00078e00ff */
.L_x_2852:
[----:B------:R-:W-:-:S04]  /*1a320*/  IADD3 R3, R10, 0x1, RZ ;  /* 0x000000010a037810 */ /* 0x000fc80007ffe0ff */
[----:B------:R-:W-:-:S04]  /*1a330*/  ISETP.NE.AND P3, PT, R3, 0x2, PT ;  /* 0x000000020300780c */ /* 0x000fc80003f65270 */
[----:B------:R-:W-:Y:S02]  /*1a340*/  SEL R3, R3, RZ, P3 ;  /* 0x000000ff03037207 */ /* 0x000fe40001800000 */
[----:B------:R-:W-:-:S03]  /*1a350*/  SEL R218, RZ, 0x1, P3 ;  /* 0x00000001ffda7807 */ /* 0x000fc60001800000 */
[----:B------:R-:W-:Y:S01]  /*1a360*/  IMAD.MOV.U32 R216, RZ, RZ, R3 ;  /* 0x000000ffffd87224 */ /* 0x000fe200078e0003 */
[----:B------:R-:W-:Y:S01]  /*1a370*/  LOP3.LUT R218, R9, R218, RZ, 0x3c, !PT ;  /* 0x000000da09da7212 */ /* 0x000fe200078e3cff */
[----:B------:R-:W-:Y:S06]  /*1a380*/  @!P0 BRA `(.L_x_2842) ;  /* 0x0000000000048947 */ /* 0x000fec0003800000 */
[----:B------:R-:W-:Y:S01]  /*1a390*/  BPT.TRAP 0x1 ;  /* 0x000000040000795c */ /* 0x000fe20000300000 */
.L_x_2842:
[----:B------:R-:W-:Y:S01]  /*1a3a0*/  IMAD R11, R3, 0x8, R16 ;  /* 0x00000008030b7824 */ /* 0x000fe200078e0210 */
[----:B------:R-:W-:-:S04]  /*1a3b0*/  SHF.L.U32 R4, R218, 0x1f, RZ ;  /* 0x0000001fda047819 */ /* 0x000fc800000006ff */
[----:B------:R0:W1:Y:S01]  /*1a3c0*/  SYNCS.PHASECHK.TRANS64.TRYWAIT P3, [R11+URZ+0x38830], R4 ;  /* 0x038830040b0075a7 */ /* 0x000062000806017f */
[----:B------:R-:W-:Y:S05]  /*1a3d0*/  @!P0 BRA `(.L_x_2843) ;  /* 0x0000000000048947 */ /* 0x000fea0003800000 */
[----:B------:R-:W-:Y:S01]  /*1a3e0*/  BPT.TRAP 0x1 ;  /* 0x000000040000795c */ /* 0x000fe20000300000 */
.L_x_2843:
[----:B------:R-:W-:Y:S01]  /*1a3f0*/  IMAD R3, R216, 0xa00, R20 ;  /* 0x00000a00d8037824 */ /* 0x000fe200078e0214 */
[----:B------:R-:W-:Y:S03]  /*1a400*/  BSSY B2, `(.L_x_2844) ;  /* 0x0000006000027945 */ /* 0x000fe60003800000 */
[C---:B------:R-:W-:Y:S02]  /*1a410*/  VIADD R152, R3.reuse, 0x80 ;  /* 0x0000008003987836 */ /* 0x040fe40000000000 */
[----:B------:R-:W-:Y:S01]  /*1a420*/  VIADD R15, R3, 0x100 ;  /* 0x00000100030f7836 */ /* 0x000fe20000000000 */
[----:B-1----:R-:W-:Y:S06]  /*1a430*/  @P3 BRA `(.L_x_2845) ;  /* 0x0000000000083947 */ /* 0x002fec0003800000 */
[----:B------:R-:W1:Y:S02]  /*1a440*/  SYNCS.PHASECHK.TRANS64.TRYWAIT P3, [R11+URZ+0x38830], R4 ;  /* 0x038830040b0075a7 */ /* 0x000e64000806017f */
[----:B-1----:R-:W-:Y:S05]  /*1a450*/  @!P3 BRA `(.L_x_2846) ;  /* 0x000001ac0070b947 */ /* 0x002fea0003800000 */
.L_x_2845:
[----:B------:R-:W-:Y:S05]  /*1a460*/  BSYNC B2 ;  /* 0x0000000000027941 */ /* 0x000fea0003800000 */
.L_x_2844:
[----:B------:R-:W2:Y:S04]  /*1a470*/  LDL.64 R154, [R1+0x48] ;  /* 0x00004800019a7983 */ /* 0x000ea80000100a00 */
[----:B------:R-:W3:Y:S01]  /*1a480*/  LDL.64 R156, [R1+0x50] ;  /* 0x00005000019c7983 */ /* 0x000ee20000100a00 */
[----:B------:R-:W-:Y:S01]  /*1a490*/  IMAD.MOV.U32 R5, RZ, RZ, 0x40000040 ;  /* 0x40000040ff057424 */ /* 0x000fe200078e00ff */
[----:B01----:R-:W-:-:S04]  /*1a4a0*/  MOV R4, R3 ;  /* 0x0000000300047202 */ /* 0x003fc80000000f00 */
[----:B------:R-:W-:Y:S02]  /*1a4b0*/  R2UR UR18, R4 ;  /* 0x00000000041272ca */ /* 0x000fe400000e0000 */
[C---:B------:R-:W-:Y:S01]  /*1a4c0*/  R2UR UR19, R5.reuse ;  /* 0x00000000051372ca */ /* 0x040fe200000e0000 */
[----:B------:R-:W-:Y:S01]  /*1a4d0*/  WARPGROUP.ARRIVE ;  /* 0x00000000000079c5 */ /* 0x000fe20000000000 */
[----:B------:R-:W-:Y:S01]  /*1a4e0*/  IMAD.MOV.U32 R4, RZ, RZ, R152 ;  /* 0x000000ffff047224 */ /* 0x000fe200078e0098 */
[----:B------:R-:W-:-:S04]  /*1a4f0*/  R2UR UR7, R5 ;  /* 0x00000000050772ca */ /* 0x000fc800000e0000 */
[----:B------:R-:W-:Y:S01]  /*1a500*/  R2UR UR6, R4 ;  /* 0x00000000040672ca */ /* 0x000fe200000e0000 */
[----:B------:R-:W-:Y:S01]  /*1a510*/  IMAD.MOV.U32 R4, RZ, RZ, R15 ;  /* 0x000000ffff047224 */ /* 0x000fe200078e000f */
[----:B------:R-:W-:-:S04]  /*1a520*/  R2UR UR11, R5 ;  /* 0x00000000050b72ca */ /* 0x000fc800000e0000 */
[----:B------:R-:W-:Y:S01]  /*1a530*/  R2UR UR10, R4 ;  /* 0x00000000040a72ca */ /* 0x000fe200000e0000 */
[----:B------:R-:W-:Y:S02]  /*1a540*/  VIADD R14, R3, 0x180 ;  /* 0x00000180030e7836 */ /* 0x000fe40000000000 */
[----:B------:R-:W-:-:S03]  /*1a550*/  IMAD.MOV.U32 R15, RZ, RZ, 0x40000040 ;  /* 0x40000040ff0f7424 */ /* 0x000fc600078e00ff */
[----:B------:R-:W-:Y:S02]  /*1a560*/  R2UR UR14, R14 ;  /* 0x000000000e0e72ca */ /* 0x000fe400000e0000 */
[----:B------:R-:W-:Y:S02]  /*1a570*/  R2UR UR15, R15 ;  /* 0x000000000f0f72ca */ /* 0x000fe400000e0000 */
[----:B--2---:R-:W-:Y:S02]  /*1a580*/  R2UR UR24, R154 ;  /* 0x000000009a1872ca */ /* 0x004fe400000e0000 */
[----:B------:R-:W-:Y:S02]  /*1a590*/  R2UR UR25, R155 ;  /* 0x000000009b1972ca */ /* 0x000fe400000e0000 */
[----:B------:R-:W2:Y:S01]  /*1a5a0*/  LDL.64 R154, [R1+0x40] ;  /* 0x00004000019a7983 */ /* 0x000ea20000100a00 */
[----:B---3--:R-:W-:Y:S02]  /*1a5b0*/  R2UR UR20, R156 ;  /* 0x000000009c1472ca */ /* 0x008fe400000e0000 */
[----:B------:R-:W-:-:S11]  /*1a5c0*/  R2UR UR21, R157 ;  /* 0x000000009d1572ca */ /* 0x000fd600000e0000 */
[----:B------:R-:W-:Y:S02]  /*1a5d0*/  UMOV UR16, UR20 ;  /* 0x0000001400107c82 */ /* 0x000fe40008000000 */
        /* <DEDUP_REMOVED lines=14> */
[----:B------:R-:W-:Y:S01]  /*1a6c0*/  IADD3 R4, R3, 0x200, RZ ;  /* 0x0000020003047810 */ /* 0x000fe20007ffe0ff */
        /* <DEDUP_REMOVED lines=8> */
[----:B------:R-:W-:Y:S01]  /*1a750*/  VIADD R14, R3, 0x2 ;  /* 0x00000002030e7836 */ /* 0x000fe20000000000 */
[----:B--2---:R-:W-:Y:S02]  /*1a760*/  R2UR UR26, R154 ;  /* 0x000000009a1a72ca */ /* 0x004fe400000e0000 */
[----:B------:R-:W-:-:S02]  /*1a770*/  R2UR UR27, R155 ;  /* 0x000000009b1b72ca */ /* 0x000fc400000e0000 */
[----:B------:R-:W-:-:S06]  /*1a780*/  WARPGROUP.ARRIVE ;  /* 0x00000000000079c5 */ /* 0x000fcc0000000000 */
[----:B------:R-:W-:Y:S01]  /*1a790*/  HGMMA.64x16x16.F32 R152, gdesc[UR16], RZ, !UPT, gsb0 ;  /* 0x00200000109879f0 */ /* 0x000fe2000c0008ff */
        /* <DEDUP_REMOVED lines=14> */
[----:B------:R-:W-:Y:S01]  /*1a880*/  IMAD.MOV.U32 R5, RZ, RZ, 0x40000040 ;  /* 0x40000040ff057424 */ /* 0x000fe200078e00ff */
[----:B------:R-:W-:Y:S01]  /*1a890*/  IADD3 R4, R3, 0x102, RZ ;  /* 0x0000010203047810 */ /* 0x000fe20007ffe0ff */
        /* <DEDUP_REMOVED lines=8> */
[----:B------:R-:W2:Y:S02]  /*1a920*/  LDL.64 R14, [R1+0x38] ;  /* 0x00003800010e7983 */ /* 0x000ea40000100a00 */
[----:B------:R-:W-:Y:S01]  /*1a930*/  HGMMA.64x16x16.F32 R176, gdesc[UR4], R176, gsb0 ;  /* 0x0020000004b079f0 */ /* 0x000fe200080008b0 */
[----:B------:R-:W-:Y:S02]  /*1a940*/  R2UR UR10, R4 ;  /* 0x00000000040a72ca */ /* 0x000fe400000e0000 */
[----:B------:R-:W-:Y:S01]  /*1a950*/  R2UR UR11, R5 ;  /* 0x00000000050b72ca */ /* 0x000fe200000e0000 */
[----:B------:R-:W-:Y:S01]  /*1a960*/  VIADD R4, R3, 0x182 ;  /* 0x0000018203047836 */ /* 0x000fe20000000000 */
[----:B------:R-:W-:-:S02]  /*1a970*/  WARPGROUP.DEPBAR.LE gsb0, 0x0 ;  /* 0x00008000000079c5 */ /* 0x000fc40000010000 */
[----:B------:R-:W-:-:S09]  /*1a980*/  WARPGROUP.ARRIVE ;  /* 0x00000000000079c5 */ /* 0x000fd20000000000 */
[----:B------:R-:W-:Y:S01]  /*1a990*/  HGMMA.64x16x16.F32 R168, gdesc[UR8], R168, gsb0 ;  /* 0x0020000008a879f0 */ /* 0x000fe200080008a8 */
[----:B------:R-:W-:Y:S01]  /*1a9a0*/  IMAD.MOV.U32 R5, RZ, RZ, 0x40000040 ;  /* 0x40000040ff057424 */ /* 0x000fe200078e00ff */
[----:B------:R-:W-:-:S04]  /*1a9b0*/  R2UR UR14, R4 ;  /* 0x00000000040e72ca */ /* 0x000fc800000e0000 */
        /* <DEDUP_REMOVED lines=53> */
[----:B--2---:R-:W-:Y:S02]  /*1ad10*/  R2UR UR24, R14 ;  /* 0x000000000e1872ca */ /* 0x004fe400000e0000 */
[----:B------:R-:W-:Y:S02]  /*1ad20*/  R2UR UR25, R15 ;  /* 0x000000000f1972ca */ /* 0x000fe400000e0000 */
[----:B------:R-:W2:Y:S01]  /*1ad30*/  LDL.64 R14, [R1+0x30] ;  /* 0x00003000010e7983 */ /* 0x000ea20000100a00 */
        /* <DEDUP_REMOVED lines=144> */
[----:B--2---:R-:W-:Y:S02]  /*1b640*/  R2UR UR26, R14 ;  /* 0x000000000e1a72ca */ /* 0x004fe400000e0000 */
[----:B------:R-:W-:Y:S02]  /*1b650*/  R2UR UR27, R15 ;  /* 0x000000000f1b72ca */ /* 0x000fe400000e0000 */
[----:B------:R-:W2:Y:S01]  /*1b660*/  LDL.64 R14, [R1+0x18] ;  /* 0x00001800010e7983 */ /* 0x000ea20000100a00 */
[----:B------:R-:W-:Y:S02]  /*1b670*/  VIADD R4, R3, 0x284 ;  /* 0x0000028403047836 */ /* 0x000fe40000000000 */
[----:B------:R-:W-:-:S03]  /*1b680*/  IMAD.MOV.U32 R5, RZ, RZ, 0x40000040 ;  /* 0x40000040ff057424 */ /* 0x000fc600078e00ff */
[----:B------:R-:W-:Y:S02]  /*1b690*/  R2UR UR22, R4 ;  /* 0x00000000041672ca */ /* 0x000fe400000e0000 */
[----:B------:R-:W-:Y:S01]  /*1b6a0*/  R2UR UR23, R5 ;  /* 0x00000000051772ca */ /* 0x000fe200000e0000 */
[----:B------:R-:W-:Y:S02]  /*1b6b0*/  UMOV UR20, UR26 ;  /* 0x0000001a00147c82 */ /* 0x000fe40008000000 */
[----:B------:R-:W-:Y:S01]  /*1b6c0*/  UMOV UR21, UR27 ;  /* 0x0000001b00157c82 */ /* 0x000fe20008000000 */
[----:B------:R-:W-:Y:S02]  /*1b6d0*/  WARPGROUP.DEPBAR.LE gsb0, 0x0 ;  /* 0x00008000000079c5 */ /* 0x000fe40000010000 */
[----:B------:R-:W-:-:S07]  /*1b6e0*/  WARPGROUP.ARRIVE ;  /* 0x00000000000079c5 */ /* 0x000fce0000000000 */
        /* <DEDUP_REMOVED lines=87> */
[----:B--2---:R-:W-:Y:S02]  /*1bc60*/  R2UR UR26, R14 ;  /* 0x000000000e1a72ca */ /* 0x004fe400000e0000 */
[----:B------:R-:W-:Y:S02]  /*1bc70*/  R2UR UR27, R15 ;  /* 0x000000000f1b72ca */ /* 0x000fe400000e0000 */
[----:B------:R-:W2:Y:S01]  /*1bc80*/  LDL.64 R14, [R1] ;  /* 0x00000000010e7983 */ /* 0x000ea20000100a00 */
[----:B------:R-:W-:Y:S02]  /*1bc90*/  R2UR UR22, R4 ;  /* 0x00000000041672ca */ /* 0x000fe400000e0000 */
[----:B------:R-:W-:-:S06]  /*1bca0*/  R2UR UR23, R5 ;  /* 0x00000000051772ca */ /* 0x000fcc00000e0000 */
        /* <DEDUP_REMOVED lines=44> */
[----:B------:R-:W-:Y:S02]  /*1bf70*/  R2UR UR23, R5 ;  /* 0x00000000051772ca */ /* 0x000fe400000e0000 */
[----:B--2---:R-:W-:Y:S02]  /*1bf80*/  R2UR UR24, R14 ;  /* 0x000000000e1872ca */ /* 0x004fe400000e0000 */
[----:B------:R-:W-:-:S11]  /*1bf90*/  R2UR UR25, R15 ;  /* 0x000000000f1972ca */ /* 0x000fd600000e0000 */
        /* <DEDUP_REMOVED lines=442> */
.L_x_2847:
[----:B------:R-:W-:Y:S01]  /*1db40*/  SHF.L.U32 R0, R9, 0x1f, RZ ;  /* 0x0000001f09007819 */ /* 0x000fe200000006ff */
[----:B------:R-:W-:-:S04]  /*1db50*/  IMAD R9, R10, 0x8, R16 ;  /* 0x000000080a097824 */ /* 0x000fc800078e0210 */
[----:B------:R0:W1:Y:S01]  /*1db60*/  SYNCS.PHASECHK.TRANS64.TRYWAIT P3, [R9+URZ+0x38850], R0 ;  /* 0x03885000090075a7 */ /* 0x000062000806017f */
[----:B------:R-:W-:Y:S05]  /*1db70*/  @!P0 BRA `(.L_x_2848) ;  /* 0x0000000000048947 */ /* 0x000fea0003800000 */
[----:B------:R-:W-:Y:S01]  /*1db80*/  BPT.TRAP 0x1 ;  /* 0x000000040000795c */ /* 0x000fe20000300000 */
.L_x_2848:
[----:B------:R-:W-:Y:S04]  /*1db90*/  BSSY B2, `(.L_x_2849) ;  /* 0x0000004000027945 */ /* 0x000fe80003800000 */
[----:B-1----:R-:W-:Y:S05]  /*1dba0*/  @P3 BRA `(.L_x_2850) ;  /* 0x0000000000083947 */ /* 0x002fea0003800000 */
[----:B------:R-:W1:Y:S02]  /*1dbb0*/  SYNCS.PHASECHK.TRANS64.TRYWAIT P3, [R9+URZ+0x38850], R0 ;  /* 0x03885000090075a7 */ /* 0x000e64000806017f */
[----:B-1----:R-:W-:Y:S05]  /*1dbc0*/  @!P3 BRA `(.L_x_2851) ;  /* 0x0000017400a8b947 */ /* 0x002fea0003800000 */
.L_x_2850:
[----:B------:R-:W-:Y:S05]  /*1dbd0*/  BSYNC B2 ;  /* 0x0000000000027941 */ /* 0x000fea0003800000 */
.L_x_2849:
[----:B01----:R-:W-:Y:S01]  /*1dbe0*/  VIADD R0, R16, 0x400 ;  /* 0x0000040010007836 */ /* 0x003fe20000000000 */
[----:B------:R-:W-:Y:S01]  /*1dbf0*/  WARPGROUP.ARRIVE ;  /* 0x00000000000079c5 */ /* 0x000fe20000000000 */
[----:B------:R-:W-:Y:S02]  /*1dc00*/  IMAD.MOV.U32 R3, RZ, RZ, 0x40000040 ;  /* 0x40000040ff037424 */ /* 0x000fe400078e00ff */
[----:B------:R-:W-:Y:S01]  /*1dc10*/  FMUL.FTZ R15, R184, UR39 ;  /* 0x00000027b80f7c20 */ /* 0x000fe20008410000 */
[----:B------:R-:W-:Y:S01]  /*1dc20*/  IMAD.MOV.U32 R5, RZ, RZ, 0x40000040 ;  /* 0x40000040ff057424 */ /* 0x000fe200078e00ff */
[----:B------:R-:W-:Y:S01]  /*1dc30*/  SHF.R.U32.HI R0, RZ, 0x4, R0 ;  /* 0x00000004ff007819 */ /* 0x000fe20000011600 */
[----:B------:R-:W-:Y:S01]  /*1dc40*/  FMUL.FTZ R176, R176, UR39 ;  /* 0x00000027b0b07c20 */ /* 0x000fe20008410000 */
[----:B------:R-:W-:Y:S01]  /*1dc50*/  R2UR UR7, R3 ;  /* 0x00000000030772ca */ /* 0x000fe200000e0000 */
[----:B------:R-:W-:Y:S01]  /*1dc60*/  IMAD.MOV.U32 R3, RZ, RZ, 0x40000040 ;  /* 0x40000040ff037424 */ /* 0x000fe200078e00ff */
[----:B------:R-:W-:Y:S01]  /*1dc70*/  LOP3.LUT R0, R0, 0x3fff, RZ, 0xc0, !PT ;  /* 0x00003fff00007812 */ /* 0x000fe200078ec0ff */
[----:B------:R-:W0:Y:S01]  /*1dc80*/  MUFU.TANH R15, R15 ;  /* 0x0000000f000f7308 */ /* 0x000e220000002400 */
[----:B------:R-:W-:Y:S01]  /*1dc90*/  FMUL.FTZ R177, R177, UR39 ;  /* 0x00000027b1b17c20 */ /* 0x000fe20008410000 */
[----:B------:R-:W-:Y:S01]  /*1dca0*/  FMUL.FTZ R184, R182, UR39 ;  /* 0x00000027b6b87c20 */ /* 0x000fe20008410000 */
[----:B------:R-:W-:Y:S01]  /*1dcb0*/  LOP3.LUT R0, R0, 0x2800000, RZ, 0xfc, !PT ;  /* 0x0280000000007812 */ /* 0x000fe200078efcff */
[----:B------:R-:W-:Y:S01]  /*1dcc0*/  FMUL.FTZ R183, R183, UR39 ;  /* 0x00000027b7b77c20 */ /* 0x000fe20008410000 */
[----:B------:R-:W-:Y:S01]  /*1dcd0*/  FMUL.FTZ R14, R179, UR39 ;  /* 0x00000027b30e7c20 */ /* 0x000fe20008410000 */
[----:B------:R-:W-:Y:S01]  /*1dce0*/  FMUL.FTZ R179, R181, UR39 ;  /* 0x00000027b5b37c20 */ /* 0x000fe20008410000 */
[----:B------:R-:W-:Y:S01]  /*1dcf0*/  FMUL.FTZ R153, R153, UR39 ;  /* 0x0000002799997c20 */ /* 0x000fe20008410000 */
[----:B------:R-:W-:Y:S01]  /*1dd00*/  IMAD R2, R10, 0xa00, R0 ;  /* 0x00000a000a027824 */ /* 0x000fe200078e0200 */
[----:B------:R-:W-:Y:S01]  /*1dd10*/  MUFU.TANH R176, R176 ;  /* 0x000000b000b07308 */ /* 0x000fe20000002400 */
[----:B------:R-:W1:Y:S01]  /*1dd20*/  @P2 LDC R0, c[0x0][0x44c] ;  /* 0x00011300ff002b82 */ /* 0x000e620000000800 */
[----:B------:R-:W-:Y:S01]  /*1dd30*/  FMUL.FTZ R10, R178, UR39 ;  /* 0x00000027b20a7c20 */ /* 0x000fe20008410000 */
[----:B------:R-:W-:Y:S01]  /*1dd40*/  FMUL.FTZ R178, R180, UR39 ;  /* 0x00000027b4b27c20 */ /* 0x000fe20008410000 */
[----:B------:R-:W-:Y:S01]  /*1dd50*/  R2UR UR6, R2 ;  /* 0x00000000020672ca */ /* 0x000fe200000e0000 */
[----:B------:R-:W-:Y:S01]  /*1dd60*/  FMUL.FTZ R162, R162, UR39 ;  /* 0x00000027a2a27c20 */ /* 0x000fe20008410000 */
[----:B------:R-:W-:Y:S01]  /*1dd70*/  IADD3 R4, R2, 0x80, RZ ;  /* 0x0000008002047810 */ /* 0x000fe20007ffe0ff */
[----:B------:R-:W-:Y:S01]  /*1dd80*/  FMUL.FTZ R163, R163, UR39 ;  /* 0x00000027a3a37c20 */ /* 0x000fe20008410000 */
[----:B------:R-:W-:Y:S01]  /*1dd90*/  MUFU.TANH R177, R177 ;  /* 0x000000b100b17308 */ /* 0x000fe20000002400 */
[----:B------:R-:W-:-:S05]  /*1dda0*/  @!P1 VIADD R9, R9, 0x38860 ;  /* 0x0003886009099836 */ /* 0x000fca0000000000 */
[----:B------:R-:W-:Y:S02]  /*1ddb0*/  @!P1 PRMT R9, RZ, 0x654, R9 ;  /* 0x00000654ff099816 */ /* 0x000fe40000000009 */
[----:B------:R-:W-:Y:S01]  /*1ddc0*/  MUFU.TANH R178, R178 ;  /* 0x000000b200b27308 */ /* 0x000fe20000002400 */
[----:B------:R-:W-:Y:S01]  /*1ddd0*/  HGMMA.64x256x16.F32 R24, R208, gdesc[UR4].tnspB, R24, gsb0 ;  /* 0x43e00004d0187df0 */ /* 0x000fe20008000818 */
[----:B------:R-:W-:Y:S01]  /*1dde0*/  R2UR UR6, R4 ;  /* 0x00000000040672ca */ /* 0x000fe200000e0000 */
[----:B------:R-:W-:Y:S01]  /*1ddf0*/  VIADD R4, R2, 0x100 ;  /* 0x0000010002047836 */ /* 0x000fe20000000000 */
[----:B------:R-:W-:Y:S01]  /*1de00*/  R2UR UR7, R5 ;  /* 0x00000000050772ca */ /* 0x000fe200000e0000 */
[----:B------:R-:W-:-:S03]  /*1de10*/  IMAD.MOV.U32 R5, RZ, RZ, 0x40000040 ;  /* 0x40000040ff057424 */ /* 0x000fc600078e00ff */
        /* <DEDUP_REMOVED lines=21> */
[----:B------:R-:W-:Y:S01]  /*1df70*/  FMUL.FTZ R5, R191, UR39 ;  /* 0x00000027bf057c20 */ /* 0x000fe20008410000 */
[----:B------:R-:W-:Y:S01]  /*1df80*/  FMUL.FTZ R191, R160, UR39 ;  /* 0x00000027a0bf7c20 */ /* 0x000fe20008410000 */
[----:B------:R-:W-:-:S04]  /*1df90*/  IMAD R160, R8, -0x50, RZ ;  /* 0xffffffb008a07824 */ /* 0x000fc800078e02ff */
[----:B------:R-:W-:Y:S01]  /*1dfa0*/  MUFU.TANH R5, R5 ;  /* 0x0000000500057308 */ /* 0x000fe20000002400 */
[----:B------:R-:W-:-:S07]  /*1dfb0*/  IADD3 R160, -R233, 0x1, R160 ;  /* 0x00000001e9a07810 */ /* 0x000fce0007ffe1a0 */
[----:B------:R-:W-:Y:S01]  /*1dfc0*/  MUFU.TANH R191, R191 ;  /* 0x000000bf00bf7308 */ /* 0x000fe20000002400 */
[----:B------:R-:W-:Y:S02]  /*1dfd0*/  WARPGROUP.DEPBAR.LE gsb0, 0x0 ;  /* 0x00008000000079c5 */ /* 0x000fe40000010000 */
[----:B------:R-:W-:-:S07]  /*1dfe0*/  WARPGROUP.ARRIVE ;  /* 0x00000000000079c5 */ /* 0x000fce0000000000 */
[----:B------:R-:W-:Y:S01]  /*1dff0*/  HGMMA.64x256x16.F32 R24, R196, gdesc[UR4].tnspB, R24, gsb0 ;  /* 0x43e00004c4187df0 */ /* 0x000fe20008000818 */
[----:B------:R-:W-:Y:S02]  /*1e000*/  R2UR UR6, R2 ;  /* 0x00000000020672ca */ /* 0x000fe400000e0000 */
[----:B------:R-:W-:Y:S01]  /*1e010*/  R2UR UR7, R3 ;  /* 0x00000000030772ca */ /* 0x000fe200000e0000 */
[----:B------:R-:W2:Y:S01]  /*1e020*/  @P2 LDC R2, c[0x0][0x450] ;  /* 0x00011400ff022b82 */ /* 0x000ea20000000800 */
[----:B------:R-:W-:-:S04]  /*1e030*/  IMAD.IADD R3, R234, 0x1, R230 ;  /* 0x00000001ea037824 */ /* 0x000fc800078e02e6 */
[----:B-1----:R-:W-:-:S04]  /*1e040*/  @P2 IMAD.HI.U32 R4, R3, R0, RZ ;  /* 0x0000000003042227 */ /* 0x002fc800078e00ff */
[----:B------:R-:W-:Y:S02]  /*1e050*/  IMAD.MOV.U32 R0, RZ, RZ, R3 ;  /* 0x000000ffff007224 */ /* 0x000fe400078e0003 */
[----:B------:R-:W-:Y:S01]  /*1e060*/  FMUL.FTZ R3, R187, UR39 ;  /* 0x00000027bb037c20 */ /* 0x000fe20008410000 */
[----:B------:R-:W-:Y:S01]  /*1e070*/  FMUL.FTZ R187, R189, UR39 ;  /* 0x00000027bdbb7c20 */ /* 0x000fe20008410000 */
[----:B------:R-:W-:-:S04]  /*1e080*/  FMUL.FTZ R189, R164, UR39 ;  /* 0x00000027a4bd7c20 */ /* 0x000fc80008410000 */
[----:B------:R-:W-:Y:S01]  /*1e090*/  MUFU.TANH R3, R3 ;  /* 0x0000000300037308 */ /* 0x000fe20000002400 */
[----:B--2---:R-:W-:Y:S01]  /*1e0a0*/  @P2 SHF.R.U32.HI R0, RZ, R2, R4 ;  /* 0x00000002ff002219 */ /* 0x004fe20000011604 */
[----:B------:R-:W-:Y:S01]  /*1e0b0*/  FMUL.FTZ R2, R186, UR39 ;  /* 0x00000027ba027c20 */ /* 0x000fe20008410000 */
[----:B------:R-:W-:-:S05]  /*1e0c0*/  FMUL.FTZ R186, R188, UR39 ;  /* 0x00000027bcba7c20 */ /* 0x000fca0008410000 */
[----:B------:R-:W-:Y:S01]  /*1e0d0*/  MUFU.TANH R187, R187 ;  /* 0x000000bb00bb7308 */ /* 0x000fe20000002400 */
[----:B------:R-:W-:Y:S01]  /*1e0e0*/  FMUL.FTZ R4, R190, UR39 ;  /* 0x00000027be047c20 */ /* 0x000fe20008410000 */
[----:B------:R-:W1:Y:S01]  /*1e0f0*/  SHFL.IDX PT, R188, R0, RZ, 0x1c1f ;  /* 0x001c1fff00bc7589 */ /* 0x000e6200000e0000 */
[----:B------:R-:W-:Y:S01]  /*1e100*/  FMUL.FTZ R190, R173, UR39 ;  /* 0x00000027adbe7c20 */ /* 0x000fe20008410000 */
[----:B------:R-:W-:-:S04]  /*1e110*/  FMUL.FTZ R173, R161, UR39 ;  /* 0x00000027a1ad7c20 */ /* 0x000fc80008410000 */
[----:B------:R-:W2:Y:S08]  /*1e120*/  MUFU.TANH R186, R186 ;  /* 0x000000ba00ba7308 */ /* 0x000eb00000002400 */
[----:B------:R-:W-:Y:S08]  /*1e130*/  MUFU.TANH R189, R189 ;  /* 0x000000bd00bd7308 */ /* 0x000ff00000002400 */
[----:B------:R-:W-:Y:S08]  /*1e140*/  MUFU.TANH R190, R190 ;  /* 0x000000be00be7308 */ /* 0x000ff00000002400 */
[----:B------:R-:W-:Y:S08]  /*1e150*/  MUFU.TANH R173, R173 ;  /* 0x000000ad00ad7308 */ /* 0x000ff00000002400 */
[----:B------:R-:W-:Y:S08]  /*1e160*/  MUFU.TANH R4, R4 ;  /* 0x0000000400047308 */ /* 0x000ff00000002400 */
[----:B------:R-:W-:Y:S01]  /*1e170*/  MUFU.TANH R2, R2 ;  /* 0x0000000200027308 */ /* 0x000fe20000002400 */
[----:B------:R-:W-:-:S02]  /*1e180*/  WARPGROUP.DEPBAR.LE gsb0, 0x0 ;  /* 0x00008000000079c5 */ /* 0x000fc40000010000 */
[----:B------:R-:W-:-:S06]  /*1e190*/  WARPGROUP.ARRIVE ;  /* 0x00000000000079c5 */ /* 0x000fcc0000000000 */
[----:B------:R-:W-:Y:S03]  /*1e1a0*/  HGMMA.64x256x16.F32 R24, R192, gdesc[UR4].tnspB, R24, gsb0 ;  /* 0x43e00004c0187df0 */ /* 0x000fe60008000818 */
[----:B------:R-:W-:Y:S02]  /*1e1b0*/  WARPGROUP.DEPBAR.LE gsb0, 0x0 ;  /* 0x00008000000079c5 */ /* 0x000fe40000010000 */
[----:B------:R-:W-:Y:S01]  /*1e1c0*/  FMUL.FTZ R192, R185, UR39 ;  /* 0x00000027b9c07c20 */ /* 0x000fe20008410000 */
[----:B------:R-:W-:Y:S01]  /*1e1d0*/  IADD3 R185, -R228, R160, R232 ;  /* 0x000000a0e4b97210 */ /* 0x000fe20007ffe1e8 */
[----:B------:R-:W-:Y:S01]  /*1e1e0*/  FMUL.FTZ R193, R169, UR39 ;  /* 0x00000027a9c17c20 */ /* 0x000fe20008410000 */
[----:B------:R-:W-:Y:S01]  /*1e1f0*/  FMUL.FTZ R194, R168, UR39 ;  /* 0x00000027a8c27c20 */ /* 0x000fe20008410000 */
[----:B------:R-:W-:Y:S01]  /*1e200*/  FMUL.FTZ R168, R172, UR39 ;  /* 0x00000027aca87c20 */ /* 0x000fe20008410000 */
[----:B-1----:R-:W-:Y:S01]  /*1e210*/  IADD3 R188, R185, R188, RZ ;  /* 0x000000bcb9bc7210 */ /* 0x002fe20007ffe0ff */
[----:B------:R-:W1:Y:S01]  /*1e220*/  MUFU.TANH R192, R192 ;  /* 0x000000c000c07308 */ /* 0x000e620000002400 */
[----:B------:R-:W-:-:S02]  /*1e230*/  FMUL.FTZ R195, R165, UR39 ;  /* 0x00000027a5c37c20 */ /* 0x000fc40008410000 */
[C---:B------:R-:W-:Y:S02]  /*1e240*/  ISETP.GT.AND P3, PT, R188.reuse, RZ, PT ;  /* 0x000000ffbc00720c */ /* 0x040fe40003f64270 */
[C---:B------:R-:W-:Y:S02]  /*1e250*/  ISETP.GT.AND P5, PT, R188.reuse, 0x8, PT ;  /* 0x00000008bc00780c */ /* 0x040fe40003fa4270 */
[----:B------:R-:W-:Y:S01]  /*1e260*/  ISETP.GT.AND P4, PT, R188, 0x1, PT ;  /* 0x00000001bc00780c */ /* 0x000fe20003f84270 */
[----:B------:R-:W3:Y:S01]  /*1e270*/  MUFU.TANH R194, R194 ;  /* 0x000000c200c27308 */ /* 0x000ee20000002400 */
[----:B0-----:R-:W-:Y:S02]  /*1e280*/  FSEL R182, R15, -INF , P3 ;  /* 0xff8000000fb67808 */ /* 0x001fe40001800000 */
[----:B--2---:R-:W-:Y:S02]  /*1e290*/  FSEL R181, R186, -INF , P5 ;  /* 0xff800000bab57808 */ /* 0x004fe40002800000 */
[----:B------:R-:W-:-:S02]  /*1e2a0*/  ISETP.GT.AND P6, PT, R188, 0x9, PT ;  /* 0x00000009bc00780c */ /* 0x000fc40003fc4270 */
[----:B------:R-:W-:Y:S01]  /*1e2b0*/  ISETP.GT.AND P3, PT, R188, 0x10, PT ;  /* 0x00000010bc00780c */ /* 0x000fe20003f64270 */
[----:B------:R0:W-:Y:S01]  /*1e2c0*/  MUFU.TANH R186, R183 ;  /* 0x000000b700ba7308 */ /* 0x0001e20000002400 */
[----:B-1----:R-:W-:Y:S01]  /*1e2d0*/  FSEL R169, R192, -INF , P4 ;  /* 0xff800000c0a97808 */ /* 0x002fe20002000000 */
[----:B------:R-:W-:Y:S01]  /*1e2e0*/  FMUL.FTZ R192, R167, UR39 ;  /* 0x00000027a7c07c20 */ /* 0x000fe20008410000 */
[----:B------:R-:W-:Y:S01]  /*1e2f0*/  FSEL R172, R187, -INF , P6 ;  /* 0xff800000bbac7808 */ /* 0x000fe20003000000 */
[----:B------:R-:W-:Y:S01]  /*1e300*/  FMUL.FTZ R187, R171, UR39 ;  /* 0x00000027abbb7c20 */ /* 0x000fe20008410000 */
[----:B------:R-:W-:Y:S02]  /*1e310*/  ISETP.GT.AND P4, PT, R188, 0x11, PT ;  /* 0x00000011bc00780c */ /* 0x000fe40003f84270 */
[----:B------:R-:W-:Y:S01]  /*1e320*/  FSEL R180, R176, -INF , P3 ;  /* 0xff800000b0b47808 */ /* 0x000fe20001800000 */
[----:B------:R-:W1:Y:S01]  /*1e330*/  MUFU.TANH R168, R168 ;  /* 0x000000a800a87308 */ /* 0x000e620000002400 */
[----:B0-----:R-:W-:-:S02]  /*1e340*/  FMNMX.FTZ R183, R182, R7, !PT ;  /* 0x00000007b6b77209 */ /* 0x001fc40007810000 */
[C---:B------:R-:W-:Y:S02]  /*1e350*/  ISETP.GT.AND P5, PT, R188.reuse, 0x18, PT ;  /* 0x00000018bc00780c */ /* 0x040fe40003fa4270 */
[----:B------:R-:W-:Y:S02]  /*1e360*/  FMNMX.FTZ R183, R169, R183, !PT ;  /* 0x000000b7a9b77209 */ /* 0x000fe40007810000 */
[----:B------:R-:W-:Y:S01]  /*1e370*/  FSEL R160, R177, -INF , P4 ;  /* 0xff800000b1a07808 */ /* 0x000fe20002000000 */
[----:B------:R-:W0:Y:S01]  /*1e380*/  MUFU.TANH R193, R193 ;  /* 0x000000c100c17308 */ /* 0x000e220000002400 */
[----:B------:R-:W-:Y:S02]  /*1e390*/  FMNMX.FTZ R183, R181, R183, !PT ;  /* 0x000000b7b5b77209 */ /* 0x000fe40007810000 */
[----:B------:R-:W-:Y:S02]  /*1e3a0*/  ISETP.GT.AND P6, PT, R188, 0x19, PT ;  /* 0x00000019bc00780c */ /* 0x000fe40003fc4270 */
[----:B------:R-:W-:-:S02]  /*1e3b0*/  FMNMX.FTZ R183, R172, R183, !PT ;  /* 0x000000b7acb77209 */ /* 0x000fc40007810000 */
[----:B------:R-:W-:Y:S01]  /*1e3c0*/  FSEL R15, R178, -INF , P5 ;  /* 0xff800000b20f7808 */ /* 0x000fe20002800000 */
[----:B------:R-:W2:Y:S01]  /*1e3d0*/  MUFU.TANH R195, R195 ;  /* 0x000000c300c37308 */ /* 0x000ea20000002400 */
[----:B------:R-:W-:Y:S02]  /*1e3e0*/  FMNMX.FTZ R183, R180, R183, !PT ;  /* 0x000000b7b4b77209 */ /* 0x000fe40007810000 */
[----:B------:R-:W-:Y:S02]  /*1e3f0*/  ISETP.GT.AND P3, PT, R188, 0x20, PT ;  /* 0x00000020bc00780c */ /* 0x000fe40003f64270 */
[----:B------:R-:W-:Y:S02]  /*1e400*/  FMNMX.FTZ R183, R160, R183, !PT ;  /* 0x000000b7a0b77209 */ /* 0x000fe40007810000 */
[----:B------:R-:W-:Y:S01]  /*1e410*/  FSEL R179, R179, -INF , P6 ;  /* 0xff800000b3b37808 */ /* 0x000fe20003000000 */
[----:B------:R-:W-:Y:S01]  /*1e420*/  MUFU.TANH R187, R187 ;  /* 0x000000bb00bb7308 */ /* 0x000fe20000002400 */
[----:B------:R-:W-:-:S02]  /*1e430*/  FMNMX.FTZ R183, R15, R183, !PT ;  /* 0x000000b70fb77209 */ /* 0x000fc40007810000 */
[C---:B------:R-:W-:Y:S02]  /*1e440*/  ISETP.GT.AND P5, PT, R188.reuse, 0x28, PT ;  /* 0x00000028bc00780c */ /* 0x040fe40003fa4270 */
[----:B------:R-:W-:Y:S02]  /*1e450*/  ISETP.GT.AND P4, PT, R188, 0x21, PT ;  /* 0x00000021bc00780c */ /* 0x000fe40003f84270 */
[----:B---3--:R-:W-:Y:S01]  /*1e460*/  FSEL R178, R194, -INF , P3 ;  /* 0xff800000c2b27808 */ /* 0x008fe20001800000 */
[----:B------:R-:W-:Y:S01]  /*1e470*/  MUFU.TANH R192, R192 ;  /* 0x000000c000c07308 */ /* 0x000fe20000002400 */
[----:B------:R-:W-:Y:S01]  /*1e480*/  FMNMX.FTZ R183, R179, R183, !PT ;  /* 0x000000b7b3b77209 */ /* 0x000fe20007810000 */
[----:B------:R-:W3:Y:S01]  /*1e490*/  SHFL.IDX PT, R194, R0, 0x1, 0x1c1f ;  /* 0x003c1f0000c27f89 */ /* 0x000ee200000e0000 */
[----:B-1----:R-:W-:Y:S02]  /*1e4a0*/  FSEL R168, R168, -INF , P5 ;  /* 0xff800000a8a87808 */ /* 0x002fe40002800000 */
[----:B------:R-:W-:-:S02]  /*1e4b0*/  ISETP.GT.AND P5, PT, R188, 0x38, PT ;  /* 0x00000038bc00780c */ /* 0x000fc40003fa4270 */
[----:B0-----:R-:W-:Y:S01]  /*1e4c0*/  FSEL R176, R193, -INF , P4 ;  /* 0xff800000c1b07808 */ /* 0x001fe20002000000 */
[----:B------:R-:W-:Y:S01]  /*1e4d0*/  FMUL.FTZ R193, R166, UR39 ;  /* 0x00000027a6c17c20 */ /* 0x000fe20008410000 */
[----:B------:R-:W-:Y:S02]  /*1e4e0*/  FMNMX.FTZ R183, R178, R183, !PT ;  /* 0x000000b7b2b77209 */ /* 0x000fe40007810000 */
[----:B------:R-:W-:Y:S01]  /*1e4f0*/  FSEL R165, R189, -INF , P5 ;  /* 0xff800000bda57808 */ /* 0x000fe20002800000 */
[----:B------:R-:W-:Y:S01]  /*1e500*/  FMUL.FTZ R189, R170, UR39 ;  /* 0x00000027aabd7c20 */ /* 0x000fe20008410000 */
[----:B------:R-:W-:Y:S01]  /*1e510*/  ISETP.GT.AND P6, PT, R188, 0x29, PT ;  /* 0x00000029bc00780c */ /* 0x000fe20003fc4270 */
[----:B------:R-:W-:Y:S01]  /*1e520*/  FMUL.FTZ R170, R152, UR39 ;  /* 0x0000002798aa7c20 */ /* 0x000fe20008410000 */
[----:B------:R-:W-:Y:S01]  /*1e530*/  FMNMX.FTZ R183, R176, R183, !PT ;  /* 0x000000b7b0b77209 */ /* 0x000fe20007810000 */
[----:B------:R-:W-:Y:S01]  /*1e540*/  FMUL.FTZ R152, R156, UR39 ;  /* 0x000000279c987c20 */ /* 0x000fe20008410000 */
[----:B------:R-:W-:Y:S01]  /*1e550*/  ISETP.GT.AND P3, PT, R188, 0x30, PT ;  /* 0x00000030bc00780c */ /* 0x000fe20003f64270 */
[----:B------:R-:W-:Y:S01]  /*1e560*/  FMUL.FTZ R156, R157, UR39 ;  /* 0x000000279d9c7c20 */ /* 0x000fe20008410000 */
[----:B------:R-:W-:Y:S01]  /*1e570*/  FSEL R177, R190, -INF , P6 ;  /* 0xff800000beb17808 */ /* 0x000fe20003000000 */
[----:B------:R-:W0:Y:S01]  /*1e580*/  MUFU.TANH R170, R170 ;  /* 0x000000aa00aa7308 */ /* 0x000e220000002400 */
[----:B------:R-:W-:Y:S01]  /*1e590*/  FMNMX.FTZ R183, R168, R183, !PT ;  /* 0x000000b7a8b77209 */ /* 0x000fe20007810000 */
[----:B------:R-:W-:Y:S01]  /*1e5a0*/  FMUL.FTZ R190, R154, UR39 ;  /* 0x000000279abe7c20 */ /* 0x000fe20008410000 */
[----:B------:R-:W-:-:S02]  /*1e5b0*/  ISETP.GT.AND P4, PT, R188, 0x31, PT ;  /* 0x00000031bc00780c */ /* 0x000fc40003f84270 */
[----:B------:R-:W-:Y:S01]  /*1e5c0*/  FSEL R161, R191, -INF , P3 ;  /* 0xff800000bfa17808 */ /* 0x000fe20001800000 */
[----:B---3--:R-:W-:Y:S01]  /*1e5d0*/  IMAD.IADD R194, R185, 0x1, R194 ;  /* 0x00000001b9c27824 */ /* 0x008fe200078e02c2 */
[----:B------:R-:W-:Y:S01]  /*1e5e0*/  FMNMX.FTZ R183, R177, R183, !PT ;  /* 0x000000b7b1b77209 */ /* 0x000fe20007810000 */
[----:B------:R-:W1:Y:S01]  /*1e5f0*/  MUFU.TANH R152, R152 ;  /* 0x0000009800987308 */ /* 0x000e620000002400 */
[----:B------:R-:W-:Y:S01]  /*1e600*/  FSEL R164, R173, -INF , P4 ;  /* 0xff800000ada47808 */ /* 0x000fe20002000000 */
[----:B------:R-:W-:Y:S01]  /*1e610*/  FMUL.FTZ R191, R175, UR39 ;  /* 0x00000027afbf7c20 */ /* 0x000fe20008410000 */
[----:B------:R-:W-:Y:S01]  /*1e620*/  FMNMX.FTZ R183, R161, R183, !PT ;  /* 0x000000b7a1b77209 */ /* 0x000fe20007810000 */
[----:B------:R-:W-:Y:S01]  /*1e630*/  FMUL.FTZ R185, R155, UR39 ;  /* 0x000000279bb97c20 */ /* 0x000fe20008410000 */
[----:B------:R-:W-:Y:S02]  /*1e640*/  ISETP.GT.AND P6, PT, R188, 0x39, PT ;  /* 0x00000039bc00780c */ /* 0x000fe40003fc4270 */
[----:B------:R-:W-:Y:S01]  /*1e650*/  FMNMX.FTZ R171, R164, R183, !PT ;  /* 0x000000b7a4ab7209 */ /* 0x000fe20007810000 */
[----:B------:R-:W3:Y:S01]  /*1e660*/  MUFU.TANH R156, R156 ;  /* 0x0000009c009c7308 */ /* 0x000ee20000002400 */
[----:B------:R-:W-:-:S02]  /*1e670*/  ISETP.GT.AND P3, PT, R188, 0x40, PT ;  /* 0x00000040bc00780c */ /* 0x000fc40003f64270 */
[----:B--2---:R-:W-:Y:S02]  /*1e680*/  FSEL R173, R195, -INF , P6 ;  /* 0xff800000c3ad7808 */ /* 0x004fe40003000000 */
[----:B------:R-:W-:Y:S02]  /*1e690*/  FMNMX.FTZ R171, R165, R171, !PT ;  /* 0x000000aba5ab7209 */ /* 0x000fe40007810000 */
[----:B------:R-:W-:Y:S01]  /*1e6a0*/  ISETP.GT.AND P4, PT, R188, 0x41, PT ;  /* 0x00000041bc00780c */ /* 0x000fe20003f84270 */
[----:B------:R-:W-:Y:S01]  /*1e6b0*/  MUFU.TANH R189, R189 ;  /* 0x000000bd00bd7308 */ /* 0x000fe20000002400 */
[----:B0-----:R-:W-:Y:S02]  /*1e6c0*/  FSEL R157, R170, -INF , P3 ;  /* 0xff800000aa9d7808 */ /* 0x001fe40001800000 */
[----:B------:R-:W-:Y:S02]  /*1e6d0*/  FMNMX.FTZ R171, R173, R171, !PT ;  /* 0x000000abadab7209 */ /* 0x000fe40007810000 */
[----:B------:R-:W-:-:S02]  /*1e6e0*/  ISETP.GT.AND P5, PT, R188, 0x48, PT ;  /* 0x00000048bc00780c */ /* 0x000fc40003fa4270 */
[----:B------:R-:W-:Y:S01]  /*1e6f0*/  FSEL R153, R153, -INF , P4 ;  /* 0xff80000099997808 */ /* 0x000fe20002000000 */
[----:B------:R-:W-:Y:S01]  /*1e700*/  MUFU.TANH R190, R190 ;  /* 0x000000be00be7308 */ /* 0x000fe20000002400 */
[----:B------:R-:W-:Y:S02]  /*1e710*/  FMNMX.FTZ R171, R157, R171, !PT ;  /* 0x000000ab9dab7209 */ /* 0x000fe40007810000 */
[----:B------:R-:W-:Y:S01]  /*1e720*/  ISETP.GT.AND P6, PT, R188, 0x49, PT ;  /* 0x00000049bc00780c */ /* 0x000fe20003fc4270 */
[----:B------:R-:W-:Y:S01]  /*1e730*/  FMUL.FTZ R188, R174, UR39 ;  /* 0x00000027aebc7c20 */ /* 0x000fe20008410000 */
[----:B-1----:R-:W-:Y:S02]  /*1e740*/  FSEL R152, R152, -INF , P5 ;  /* 0xff80000098987808 */ /* 0x002fe40002800000 */
[----:B------:R-:W-:Y:S01]  /*1e750*/  FMNMX.FTZ R171, R153, R171, !PT ;  /* 0x000000ab99ab7209 */ /* 0x000fe20007810000 */
[----:B------:R-:W-:Y:S01]  /*1e760*/  MUFU.TANH R191, R191 ;  /* 0x000000bf00bf7308 */ /* 0x000fe20000002400 */
[----:B---3--:R-:W-:-:S02]  /*1e770*/  FSEL R156, R156, -INF , P6 ;  /* 0xff8000009c9c7808 */ /* 0x008fc40003000000 */
[----:B------:R-:W-:Y:S02]  /*1e780*/  FMNMX.FTZ R171, R152, R171, !PT ;  /* 0x000000ab98ab7209 */ /* 0x000fe40007810000 */
[----:B------:R-:W-:Y:S02]  /*1e790*/  ISETP.GT.AND P5, PT, R194, 0x9, PT ;  /* 0x00000009c200780c */ /* 0x000fe40003fa4270 */
[----:B------:R-:W-:Y:S01]  /*1e7a0*/  FMNMX.FTZ R195, R156, R171, !PT ;  /* 0x000000ab9cc37209 */ /* 0x000fe20007810000 */
[----:B------:R-:W0:Y:S01]  /*1e7b0*/  MUFU.TANH R188, R188 ;  /* 0x000000bc00bc7308 */ /* 0x000e220000002400 */
[----:B------:R-:W-:Y:S02]  /*1e7c0*/  FSEL R166, R5, -INF , P5 ;  /* 0xff80000005a67808 */ /* 0x000fe40002800000 */
[C---:B------:R-:W-:Y:S01]  /*1e7d0*/  ISETP.GT.AND P4, PT, R194.reuse, 0x8, PT ;  /* 0x00000008c200780c */ /* 0x040fe20003f84270 */
[----:B------:R-:W1:Y:S01]  /*1e7e0*/  SHFL.BFLY PT, R0, R195, 0x2, 0x1f ;  /* 0x0c401f00c3007f89 */ /* 0x000e6200000e0000 */
[----:B------:R-:W-:-:S02]  /*1e7f0*/  ISETP.GT.AND P6, PT, R194, RZ, PT ;  /* 0x000000ffc200720c */ /* 0x000fc40003fc4270 */
[----:B------:R-:W-:Y:S01]  /*1e800*/  FSEL R154, R4, -INF , P4 ;  /* 0xff800000049a7808 */ /* 0x000fe20002000000 */
[----:B------:R-:W-:Y:S01]  /*1e810*/  FMUL.FTZ R4, R158, UR39 ;  /* 0x000000279e047c20 */ /* 0x000fe20008410000 */
[C---:B------:R-:W-:Y:S01]  /*1e820*/  ISETP.GT.AND P4, PT, R194.reuse, 0x18, PT ;  /* 0x00000018c200780c */ /* 0x040fe20003f84270 */
[----:B------:R-:W2:Y:S01]  /*1e830*/  MUFU.TANH R193, R193 ;  /* 0x000000c100c17308 */ /* 0x000ea20000002400 */
[----:B------:R-:W-:Y:S02]  /*1e840*/  ISETP.GT.AND P3, PT, R194, 0x1, PT ;  /* 0x00000001c200780c */ /* 0x000fe40003f64270 */
[----:B------:R-:W-:Y:S02]  /*1e850*/  FSEL R2, R2, -INF , P6 ;  /* 0xff80000002027808 */ /* 0x000fe40003000000 */
[----:B------:R-:W-:Y:S02]  /*1e860*/  ISETP.GT.AND P6, PT, R194, 0x10, PT ;  /* 0x00000010c200780c */ /* 0x000fe40003fc4270 */
[----:B------:R-:W-:Y:S01]  /*1e870*/  FSEL R171, R184, -INF , P4 ;  /* 0xff800000b8ab7808 */ /* 0x000fe20002000000 */
[----:B------:R-:W3:Y:S01]  /*1e880*/  MUFU.TANH R185, R185 ;  /* 0x000000b900b97308 */ /* 0x000ee20000002400 */
[----:B------:R-:W-:-:S02]  /*1e890*/  ISETP.GT.AND P4, PT, R194, 0x28, PT ;  /* 0x00000028c200780c */ /* 0x000fc40003f84270 */
[----:B------:R-:W-:Y:S02]  /*1e8a0*/  FSEL R170, R10, -INF , P6 ;  /* 0xff8000000aaa7808 */ /* 0x000fe40003000000 */
[----:B------:R-:W-:Y:S02]  /*1e8b0*/  ISETP.GT.AND P6, PT, R194, 0x20, PT ;  /* 0x00000020c200780c */ /* 0x000fe40003fc4270 */
[----:B0-----:R-:W-:Y:S01]  /*1e8c0*/  FSEL R167, R188, -INF , P4 ;  /* 0xff800000bca77808 */ /* 0x001fe20002000000 */
[----:B------:R-:W0:Y:S01]  /*1e8d0*/  MUFU.TANH R4, R4 ;  /* 0x0000000400047308 */ /* 0x000e220000002400 */
[----:B------:R-:W-:Y:S02]  /*1e8e0*/  FMNMX.FTZ R188, R2, R6, !PT ;  /* 0x0000000602bc7209 */ /* 0x000fe40007810000 */
[----:B-1----:R-:W-:Y:S02]  /*1e8f0*/  FMNMX.FTZ R195, R195, R0, !PT ;  /* 0x00000000c3c37209 */ /* 0x002fe40007810000 */
[----:B------:R-:W-:Y:S01]  /*1e900*/  FSEL R0, R3, -INF , P3 ;  /* 0xff80000003007808 */ /* 0x000fe20001800000 */
[----:B------:R-:W-:Y:S01]  /*1e910*/  IMAD.U32 R3, RZ, RZ, UR43 ;  /* 0x0000002bff037e24 */ /* 0x000fe2000f8e00ff */
[----:B------:R-:W-:Y:S01]  /*1e920*/  ISETP.GT.AND P3, PT, R194, 0x11, PT ;  /* 0x00000011c200780c */ /* 0x000fe20003f64270 */
[----:B------:R-:W1:Y:S01]  /*1e930*/  SHFL.BFLY PT, R5, R195, 0x1, 0x1f ;  /* 0x0c201f00c3057f89 */ /* 0x000e6200000e0000 */
[----:B------:R-:W-:-:S02]  /*1e940*/  FSEL R184, R189, -INF , P6 ;  /* 0xff800000bdb87808 */ /* 0x000fc40003000000 */
[----:B------:R-:W-:Y:S02]  /*1e950*/  FSEL R183, R14, -INF , P3 ;  /* 0xff8000000eb77808 */ /* 0x000fe40001800000 */
[C---:B------:R-:W-:Y:S02]  /*1e960*/  ISETP.GT.AND P3, PT, R194.reuse, 0x21, PT ;  /* 0x00000021c200780c */ /* 0x040fe40003f64270 */
[----:B------:R-:W-:Y:S02]  /*1e970*/  ISETP.GT.AND P6, PT, R194, 0x30, PT ;  /* 0x00000030c200780c */ /* 0x000fe40003fc4270 */
[----:B------:R-:W-:Y:S02]  /*1e980*/  FMNMX.FTZ R188, R0, R188, !PT ;  /* 0x000000bc00bc7209 */ /* 0x000fe40007810000 */
[----:B------:R-:W-:Y:S01]  /*1e990*/  FSEL R174, R187, -INF , P3 ;  /* 0xff800000bbae7808 */ /* 0x000fe20001800000 */
[----:B------:R-:W-:Y:S01]  /*1e9a0*/  FMUL.FTZ R187, R159, UR39 ;  /* 0x000000279fbb7c20 */ /* 0x000fe20008410000 */
[----:B------:R-:W-:-:S02]  /*1e9b0*/  ISETP.GT.AND P5, PT, R194, 0x19, PT ;  /* 0x00000019c200780c */ /* 0x000fc40003fa4270 */
[----:B------:R-:W-:Y:S02]  /*1e9c0*/  FSEL R10, R162, -INF , P6 ;  /* 0xff800000a20a7808 */ /* 0x000fe40003000000 */
[----:B------:R-:W-:Y:S01]  /*1e9d0*/  FMNMX.FTZ R159, R154, R188, !PT ;  /* 0x000000bc9a9f7209 */ /* 0x000fe20007810000 */
[----:B------:R-:W4:Y:S01]  /*1e9e0*/  MUFU.TANH R187, R187 ;  /* 0x000000bb00bb7308 */ /* 0x000f220000002400 */
[----:B------:R-:W-:Y:S02]  /*1e9f0*/  ISETP.GT.AND P6, PT, R194, 0x40, PT ;  /* 0x00000040c200780c */ /* 0x000fe40003fc4270 */
[----:B------:R-:W-:Y:S02]  /*1ea00*/  FSEL R175, R186, -INF , P5 ;  /* 0xff800000baaf7808 */ /* 0x000fe40002800000 */
[----:B------:R-:W-:Y:S02]  /*1ea10*/  FMNMX.FTZ R159, R166, R159, !PT ;  /* 0x0000009fa69f7209 */ /* 0x000fe40007810000 */
[----:B-1----:R-:W-:-:S02]  /*1ea20*/  FMNMX.FTZ R5, R195, R5, !PT ;  /* 0x00000005c3057209 */ /* 0x002fc40007810000 */
[----:B------:R-:W-:Y:S02]  /*1ea30*/  FSEL R158, R190, -INF , P6 ;  /* 0xff800000be9e7808 */ /* 0x000fe40003000000 */
[C---:B------:R-:W-:Y:S01]  /*1ea40*/  FSETP.NEU.FTZ.AND P6, PT, R5.reuse, -INF , PT ;  /* 0xff8000000500780b */ /* 0x040fe20003fdd000 */
[----:B------:R-:W-:Y:S01]  /*1ea50*/  FMUL.FTZ R186, R5, R3 ;  /* 0x0000000305ba7220 */ /* 0x000fe20000410000 */
[----:B------:R-:W-:Y:S02]  /*1ea60*/  FMNMX.FTZ R159, R170, R159, !PT ;  /* 0x0000009faa9f7209 */ /* 0x000fe40007810000 */
[----:B------:R-:W-:Y:S02]  /*1ea70*/  ISETP.GT.AND P5, PT, R194, 0x29, PT ;  /* 0x00000029c200780c */ /* 0x000fe40003fa4270 */
[----:B------:R-:W-:Y:S02]  /*1ea80*/  FSEL R186, R186, RZ, P6 ;  /* 0x000000ffbaba7208 */ /* 0x000fe40003000000 */
[----:B------:R-:W-:-:S02]  /*1ea90*/  FMNMX.FTZ R159, R183, R159, !PT ;  /* 0x0000009fb79f7209 */ /* 0x000fc40007810000 */
[----:B------:R-:W-:Y:S01]  /*1eaa0*/  FSEL R155, R191, -INF , P5 ;  /* 0xff800000bf9b7808 */ /* 0x000fe20002800000 */
[--C-:B------:R-:W-:Y:S01]  /*1eab0*/  FFMA.FTZ R208, R182, R3, -R186.reuse ;  /* 0x00000003b6d07223 */ /* 0x100fe200000108ba */
[----:B------:R-:W-:Y:S01]  /*1eac0*/  FMNMX.FTZ R182, R171, R159, !PT ;  /* 0x0000009fabb67209 */ /* 0x000fe20007810000 */
[-CC-:B------:R-:W-:Y:S01]  /*1ead0*/  FFMA.FTZ R169, R169, R3.reuse, -R186.reuse ;  /* 0x00000003a9a97223 */ /* 0x180fe200000108ba */
[----:B------:R-:W-:Y:S01]  /*1eae0*/  ISETP.GT.AND P3, PT, R194, 0x31, PT ;  /* 0x00000031c200780c */ /* 0x000fe20003f64270 */
[-CC-:B------:R-:W-:Y:S01]  /*1eaf0*/  FFMA.FTZ R204, R180, R3.reuse, -R186.reuse ;  /* 0x00000003b4cc7223 */ /* 0x180fe200000108ba */
[----:B------:R-:W-:Y:S01]  /*1eb00*/  FMNMX.FTZ R182, R175, R182, !PT ;  /* 0x000000b6afb67209 */ /* 0x000fe20007810000 */
[----:B------:R1:W-:Y:S01]  /*1eb10*/  MUFU.EX2 R159, R169 ;  /* 0x000000a9009f7308 */ /* 0x0003e20000000800 */
[----:B------:R-:W-:Y:S01]  /*1eb20*/  ISETP.GT.AND P4, PT, R194, 0x38, PT ;  /* 0x00000038c200780c */ /* 0x000fe20003f84270 */
[-CC-:B------:R-:W-:Y:S01]  /*1eb30*/  FFMA.FTZ R210, R181, R3.reuse, -R186.reuse ;  /* 0x00000003b5d27223 */ /* 0x180fe200000108ba */
[----:B------:R-:W-:Y:S01]  /*1eb40*/  FMNMX.FTZ R182, R184, R182, !PT ;  /* 0x000000b6b8b67209 */ /* 0x000fe20007810000 */
[-CC-:B------:R-:W-:Y:S01]  /*1eb50*/  FFMA.FTZ R200, R178, R3.reuse, -R186.reuse ;  /* 0x00000003b2c87223 */ /* 0x180fe200000108ba */
[----:B------:R-:W-:Y:S01]  /*1eb60*/  FSEL R163, R163, -INF , P3 ;  /* 0xff800000a3a37808 */ /* 0x000fe20001800000 */
[-CC-:B------:R-:W-:Y:S01]  /*1eb70*/  FFMA.FTZ R172, R172, R3.reuse, -R186.reuse ;  /* 0x00000003acac7223 */ /* 0x180fe200000108ba */
[----:B------:R-:W-:Y:S01]  /*1eb80*/  FMNMX.FTZ R182, R174, R182, !PT ;  /* 0x000000b6aeb67209 */ /* 0x000fe20007810000 */
[----:B------:R-:W-:Y:S01]  /*1eb90*/  MUFU.EX2 R208, R208 ;  /* 0x000000d000d07308 */ /* 0x000fe20000000800 */
[----:B------:R-:W-:Y:S01]  /*1eba0*/  ISETP.GT.AND P5, PT, R194, 0x39, PT ;  /* 0x00000039c200780c */ /* 0x000fe20003fa4270 */
[-CC-:B------:R-:W-:Y:S01]  /*1ebb0*/  FFMA.FTZ R198, R165, R3.reuse, -R186.reuse ;  /* 0x00000003a5c67223 */ /* 0x180fe200000108ba */
[----:B------:R-:W-:Y:S01]  /*1ebc0*/  FMNMX.FTZ R182, R167, R182, !PT ;  /* 0x000000b6a7b67209 */ /* 0x000fe20007810000 */
[-CC-:B------:R-:W-:Y:S01]  /*1ebd0*/  FFMA.FTZ R160, R160, R3.reuse, -R186.reuse ;  /* 0x00000003a0a07223 */ /* 0x180fe200000108ba */
[----:B--2---:R-:W-:Y:S01]  /*1ebe0*/  FSEL R162, R193, -INF , P4 ;  /* 0xff800000c1a27808 */ /* 0x004fe20002000000 */
[-CC-:B------:R-:W-:Y:S01]  /*1ebf0*/  FFMA.FTZ R206, R15, R3.reuse, -R186.reuse ;  /* 0x000000030fce7223 */ /* 0x180fe200000108ba */
[----:B------:R-:W-:Y:S01]  /*1ec00*/  FMNMX.FTZ R182, R155, R182, !PT ;  /* 0x000000b69bb67209 */ /* 0x000fe20007810000 */
[----:B------:R-:W-:Y:S01]  /*1ec10*/  MUFU.EX2 R210, R210 ;  /* 0x000000d200d27308 */ /* 0x000fe20000000800 */
[----:B------:R-:W-:Y:S01]  /*1ec20*/  FSEL R14, R192, -INF , P5 ;  /* 0xff800000c00e7808 */ /* 0x000fe20002800000 */
[-CC-:B------:R-:W-:Y:S01]  /*1ec30*/  FFMA.FTZ R192, R157, R3.reuse, -R186.reuse ;  /* 0x000000039dc07223 */ /* 0x180fe200000108ba */
[----:B------:R-:W-:Y:S01]  /*1ec40*/  FMNMX.FTZ R182, R10, R182, !PT ;  /* 0x000000b60ab67209 */ /* 0x000fe20007810000 */
[-CC-:B------:R-:W-:Y:S01]  /*1ec50*/  FFMA.FTZ R15, R179, R3.reuse, -R186.reuse ;  /* 0x00000003b30f7223 */ /* 0x180fe200000108ba */
[----:B------:R-:W-:Y:S01]  /*1ec60*/  ISETP.GT.AND P3, PT, R194, 0x41, PT ;  /* 0x00000041c200780c */ /* 0x000fe20003f64270 */
[-CC-:B------:R-:W-:Y:S01]  /*1ec70*/  FFMA.FTZ R202, R168, R3.reuse, -R186.reuse ;  /* 0x00000003a8ca7223 */ /* 0x180fe200000108ba */
[----:B------:R-:W-:Y:S01]  /*1ec80*/  FMNMX.FTZ R182, R163, R182, !PT ;  /* 0x000000b6a3b67209 */ /* 0x000fe20007810000 */
[----:B------:R-:W-:Y:S01]  /*1ec90*/  MUFU.EX2 R172, R172 ;  /* 0x000000ac00ac7308 */ /* 0x000fe20000000800 */
[----:B------:R-:W-:Y:S01]  /*1eca0*/  ISETP.GT.AND P4, PT, R194, 0x48, PT ;  /* 0x00000048c200780c */ /* 0x000fe20003f84270 */
[-CC-:B------:R-:W-:Y:S01]  /*1ecb0*/  FFMA.FTZ R168, R177, R3.reuse, -R186.reuse ;  /* 0x00000003b1a87223 */ /* 0x180fe200000108ba */
[----:B-1----:R-:W-:Y:S01]  /*1ecc0*/  FMNMX.FTZ R169, R162, R182, !PT ;  /* 0x000000b6a2a97209 */ /* 0x002fe20007810000 */
[-CC-:B------:R-:W-:Y:S01]  /*1ecd0*/  FFMA.FTZ R196, R161, R3.reuse, -R186.reuse ;  /* 0x00000003a1c47223 */ /* 0x180fe200000108ba */
[----:B---3--:R-:W-:Y:S01]  /*1ece0*/  FSEL R180, R185, -INF , P3 ;  /* 0xff800000b9b47808 */ /* 0x008fe20001800000 */
[--C-:B------:R-:W-:Y:S01]  /*1ecf0*/  FFMA.FTZ R161, R164, R3, -R186.reuse ;  /* 0x00000003a4a17223 */ /* 0x100fe200000108ba */
[----:B------:R-:W-:Y:S01]  /*1ed00*/  FMNMX.FTZ R169, R14, R169, !PT ;  /* 0x000000a90ea97209 */ /* 0x000fe20007810000 */
[----:B------:R-:W-:Y:S01]  /*1ed10*/  MUFU.EX2 R204, R204 ;  /* 0x000000cc00cc7308 */ /* 0x000fe20000000800 */
[----:B------:R-:W-:Y:S01]  /*1ed20*/  ISETP.GT.AND P5, PT, R194, 0x49, PT ;  /* 0x00000049c200780c */ /* 0x000fe20003fa4270 */
[--C-:B------:R-:W-:Y:S01]  /*1ed30*/  FFMA.FTZ R194, R152, R3, -R186.reuse ;  /* 0x0000000398c27223 */ /* 0x100fe200000108ba */
[----:B------:R-:W-:Y:S01]  /*1ed40*/  FMNMX.FTZ R169, R158, R169, !PT ;  /* 0x000000a99ea97209 */ /* 0x000fe20007810000 */
[-CC-:B------:R-:W-:Y:S01]  /*1ed50*/  FFMA.FTZ R152, R156, R3.reuse, -R186.reuse ;  /* 0x000000039c987223 */ /* 0x180fe200000108ba */
[----:B0-----:R-:W-:Y:S01]  /*1ed60*/  FSEL R181, R4, -INF , P4 ;  /* 0xff80000004b57808 */ /* 0x001fe20002000000 */
[--C-:B------:R-:W-:Y:S01]  /*1ed70*/  FFMA.FTZ R164, R173, R3, -R186.reuse ;  /* 0x00000003ada47223 */ /* 0x100fe200000108ba */
[----:B------:R-:W-:Y:S01]  /*1ed80*/  FMNMX.FTZ R169, R180, R169, !PT ;  /* 0x000000a9b4a97209 */ /* 0x000fe20007810000 */
[----:B------:R-:W-:Y:S01]  /*1ed90*/  MUFU.EX2 R160, R160 ;  /* 0x000000a000a07308 */ /* 0x000fe20000000800 */
[----:B----4-:R-:W-:Y:S01]  /*1eda0*/  FSEL R182, R187, -INF , P5 ;  /* 0xff800000bbb67808 */ /* 0x010fe20002800000 */
[--C-:B------:R-:W-:Y:S01]  /*1edb0*/  FFMA.FTZ R153, R153, R3, -R186.reuse ;  /* 0x0000000399997223 */ /* 0x100fe200000108ba */
[----:B------:R-:W-:Y:S01]  /*1edc0*/  FMNMX.FTZ R4, R181, R169, !PT ;  /* 0x000000a9b5047209 */ /* 0x000fe20007810000 */
[----:B------:R-:W-:-:S03]  /*1edd0*/  FFMA.FTZ R169, R176, R3, -R186 ;  /* 0x00000003b0a97223 */ /* 0x000fc600000108ba */
        /* <DEDUP_REMOVED lines=9> */
[----:B------:R-:W-:Y:S08]  /*1ee70*/  MUFU.EX2 R168, R168 ;  /* 0x000000a800a87308 */ /* 0x000ff00000000800 */
[----:B------:R-:W-:Y:S08]  /*1ee80*/  MUFU.EX2 R196, R196 ;  /* 0x000000c400c47308 */ /* 0x000ff00000000800 */
[----:B------:R-:W-:Y:S01]  /*1ee90*/  MUFU.EX2 R161, R161 ;  /* 0x000000a100a17308 */ /* 0x000fe20000000800 */
[----:B0-----:R-:W-:-:S04]  /*1eea0*/  FMNMX.FTZ R4, R4, R176, !PT ;  /* 0x000000b004047209 */ /* 0x001fc80007810000 */
[C---:B------:R-:W-:Y:S01]  /*1eeb0*/  FSETP.NEU.FTZ.AND P3, PT, R4.reuse, -INF , PT ;  /* 0xff8000000400780b */ /* 0x040fe20003f7d000 */
[----:B------:R-:W-:Y:S02]  /*1eec0*/  FMUL.FTZ R157, R4, R3 ;  /* 0x00000003049d7220 */ /* 0x000fe40000410000 */
[----:B------:R-:W-:Y:S03]  /*1eed0*/  MUFU.EX2 R198, R198 ;  /* 0x000000c600c67308 */ /* 0x000fe60000000800 */
[----:B------:R-:W-:-:S05]  /*1eee0*/  FSEL R157, R157, RZ, P3 ;  /* 0x000000ff9d9d7208 */ /* 0x000fca0001800000 */
[-CC-:B------:R-:W-:Y:S01]  /*1eef0*/  FFMA.FTZ R156, R0, R3.reuse, -R157.reuse ;  /* 0x00000003009c7223 */ /* 0x180fe2000001089d */
[----:B------:R-:W-:Y:S02]  /*1ef00*/  @!P1 VIADD R0, R11, 0x38840 ;  /* 0x000388400b009836 */ /* 0x000fe40000000000 */
[-CC-:B------:R-:W-:Y:S01]  /*1ef10*/  FFMA.FTZ R209, R2, R3.reuse, -R157.reuse ;  /* 0x0000000302d17223 */ /* 0x180fe2000001089d */
[----:B------:R-:W-:Y:S01]  /*1ef20*/  FSEL R2, R4, RZ, P3 ;  /* 0x000000ff04027208 */ /* 0x000fe20001800000 */
[-CC-:B------:R-:W-:Y:S01]  /*1ef30*/  FFMA.FTZ R211, R154, R3.reuse, -R157.reuse ;  /* 0x000000039ad37223 */ /* 0x180fe2000001089d */
[-CC-:B------:R-:W-:Y:S01]  /*1ef40*/  FFMA.FTZ R165, R166, R3.reuse, -R157.reuse ;  /* 0x00000003a6a57223 */ /* 0x180fe2000001089d */
[----:B------:R-:W-:Y:S01]  /*1ef50*/  @!P1 PRMT R0, RZ, 0x654, R0 ;  /* 0x00000654ff009816 */ /* 0x000fe20000000000 */
[----:B------:R-:W-:Y:S01]  /*1ef60*/  MUFU.EX2 R156, R156 ;  /* 0x0000009c009c7308 */ /* 0x000fe20000000800 */
[----:B------:R-:W-:Y:S01]  /*1ef70*/  FADD.FTZ R2, -R2, R6 ;  /* 0x0000000602027221 */ /* 0x000fe20000010100 */
[-CC-:B------:R-:W-:Y:S01]  /*1ef80*/  FFMA.FTZ R205, R170, R3.reuse, -R157.reuse ;  /* 0x00000003aacd7223 */ /* 0x180fe2000001089d */
[----:B------:R0:W-:Y:S01]  /*1ef90*/  @!P1 SYNCS.ARRIVE.TRANS64.RED.A1T0 RZ, [R0+URZ], RZ ;  /* 0x000000ff00ff99a7 */ /* 0x0001e2000810043f */
[-CC-:B------:R-:W-:Y:S01]  /*1efa0*/  FFMA.FTZ R154, R183, R3.reuse, -R157.reuse ;  /* 0x00000003b79a7223 */ /* 0x180fe2000001089d */
[-C--:B------:R-:W-:Y:S01]  /*1efb0*/  FMUL.FTZ R2, R2, R3.reuse ;  /* 0x0000000302027220 */ /* 0x080fe20000410000 */
[-CC-:B------:R-:W-:Y:S01]  /*1efc0*/  FFMA.FTZ R207, R171, R3.reuse, -R157.reuse ;  /* 0x00000003abcf7223 */ /* 0x180fe2000001089d */
[-CC-:B------:R-:W-:Y:S01]  /*1efd0*/  FFMA.FTZ R175, R175, R3.reuse, -R157.reuse ;  /* 0x00000003afaf7223 */ /* 0x180fe2000001089d */
[----:B------:R-:W-:Y:S01]  /*1efe0*/  MUFU.EX2 R209, R209 ;  /* 0x000000d100d17308 */ /* 0x000fe20000000800 */
[-CC-:B------:R-:W-:Y:S01]  /*1eff0*/  FFMA.FTZ R201, R184, R3.reuse, -R157.reuse ;  /* 0x00000003b8c97223 */ /* 0x180fe2000001089d */
[-CC-:B------:R-:W-:Y:S01]  /*1f000*/  FFMA.FTZ R197, R10, R3.reuse, -R157.reuse ;  /* 0x000000030ac57223 */ /* 0x180fe2000001089d */
[----:B0-----:R-:W-:Y:S01]  /*1f010*/  FSEL R0, R5, RZ, P6 ;  /* 0x000000ff05007208 */ /* 0x001fe20003000000 */
[-CC-:B------:R-:W-:Y:S01]  /*1f020*/  FFMA.FTZ R10, R14, R3.reuse, -R157.reuse ;  /* 0x000000030e0a7223 */ /* 0x180fe2000001089d */
[-CC-:B------:R-:W-:Y:S01]  /*1f030*/  FFMA.FTZ R174, R174, R3.reuse, -R157.reuse ;  /* 0x00000003aeae7223 */ /* 0x180fe2000001089d */
[-CC-:B------:R-:W-:Y:S01]  /*1f040*/  FFMA.FTZ R203, R167, R3.reuse, -R157.reuse ;  /* 0x00000003a7cb7223 */ /* 0x180fe2000001089d */
[-C--:B------:R-:W-:Y:S01]  /*1f050*/  FFMA.FTZ R6, R155, R3.reuse, -R157 ;  /* 0x000000039b067223 */ /* 0x080fe2000001089d */
[----:B------:R-:W-:Y:S01]  /*1f060*/  FADD.FTZ R0, -R0, R7 ;  /* 0x0000000700007221 */ /* 0x000fe20000010100 */
[----:B------:R-:W0:Y:S01]  /*1f070*/  MUFU.EX2 R2, R2 ;  /* 0x0000000200027308 */ /* 0x000e220000000800 */
[----:B------:R1:W-:Y:S01]  /*1f080*/  @!P1 SYNCS.ARRIVE.TRANS64.RED.A1T0 RZ, [R9+URZ], RZ ;  /* 0x000000ff09ff99a7 */ /* 0x0003e2000810043f */
[-CC-:B------:R-:W-:Y:S01]  /*1f090*/  FFMA.FTZ R199, R162, R3.reuse, -R157.reuse ;  /* 0x00000003a2c77223 */ /* 0x180fe2000001089d */
[-C--:B------:R-:W-:Y:S01]  /*1f0a0*/  FMUL.FTZ R0, R0, R3.reuse ;  /* 0x0000000300007220 */ /* 0x080fe20000410000 */
[-CC-:B------:R-:W-:Y:S01]  /*1f0b0*/  FFMA.FTZ R158, R158, R3.reuse, -R157.reuse ;  /* 0x000000039e9e7223 */ /* 0x180fe2000001089d */
[-CC-:B------:R-:W-:Y:S01]  /*1f0c0*/  FFMA.FTZ R180, R180, R3.reuse, -R157.reuse ;  /* 0x00000003b4b47223 */ /* 0x180fe2000001089d */
[--C-:B------:R-:W-:Y:S01]  /*1f0d0*/  FFMA.FTZ R181, R181, R3, -R157.reuse ;  /* 0x00000003b5b57223 */ /* 0x100fe2000001089d */
[----:B------:R-:W-:Y:S01]  /*1f0e0*/  ISETP.GT.AND P3, PT, R8, R21, PT ;  /* 0x000000150800720c */ /* 0x000fe20003f64270 */
[----:B------:R-:W2:Y:S01]  /*1f0f0*/  MUFU.EX2 R211, R211 ;  /* 0x000000d300d37308 */ /* 0x000ea20000000800 */
[-CC-:B-1----:R-:W-:Y:S01]  /*1f100*/  FFMA.FTZ R9, R163, R3.reuse, -R157.reuse ;  /* 0x00000003a3097223 */ /* 0x182fe2000001089d */
[----:B------:R-:W-:Y:S01]  /*1f110*/  FFMA.FTZ R157, R182, R3, -R157 ;  /* 0x00000003b69d7223 */ /* 0x000fe2000001089d */
[----:B------:R-:W-:-:S05]  /*1f120*/  IADD3 R8, R8, -0x1, RZ ;  /* 0xffffffff08087810 */ /* 0x000fca0007ffe0ff */
[----:B------:R-:W1:Y:S01]  /*1f130*/  MUFU.EX2 R0, R0 ;  /* 0x0000000000007308 */ /* 0x000e620000000800 */
[----:B0-----:R-:W-:Y:S01]  /*1f140*/  FFMA.FTZ R12, R2, R12, R209 ;  /* 0x0000000c020c7223 */ /* 0x001fe200000100d1 */
[----:B------:R-:W-:-:S03]  /*1f150*/  F2FP.F16.F32.PACK_AB R209, R156, R209 ;  /* 0x000000d19cd1723e */ /* 0x000fc600000000ff */
[----:B------:R-:W-:-:S03]  /*1f160*/  FADD.FTZ R12, R156, R12 ;  /* 0x0000000c9c0c7221 */ /* 0x000fc60000010000 */
[----:B------:R-:W0:Y:S01]  /*1f170*/  MUFU.EX2 R165, R165 ;  /* 0x000000a500a57308 */ /* 0x000e220000000800 */
[----:B--2---:R-:W-:-:S07]  /*1f180*/  FADD.FTZ R12, R211, R12 ;  /* 0x0000000cd30c7221 */ /* 0x004fce0000010000 */
[----:B------:R-:W2:Y:S01]  /*1f190*/  MUFU.EX2 R205, R205 ;  /* 0x000000cd00cd7308 */ /* 0x000ea20000000800 */
[----:B-1----:R-:W-:Y:S01]  /*1f1a0*/  FFMA.FTZ R13, R0, R13, R208 ;  /* 0x0000000d000d7223 */ /* 0x002fe200000100d0 */
[----:B------:R-:W-:-:S03]  /*1f1b0*/  F2FP.F16.F32.PACK_AB R208, R159, R208 ;  /* 0x000000d09fd0723e */ /* 0x000fc600000000ff */
[----:B------:R-:W-:-:S03]  /*1f1c0*/  FADD.FTZ R13, R159, R13 ;  /* 0x0000000d9f0d7221 */ /* 0x000fc60000010000 */
[----:B------:R-:W1:Y:S01]  /*1f1d0*/  MUFU.EX2 R154, R154 ;  /* 0x0000009a009a7308 */ /* 0x000e620000000800 */
[----:B------:R-:W-:Y:S01]  /*1f1e0*/  FADD.FTZ R13, R210, R13 ;  /* 0x0000000dd20d7221 */ /* 0x000fe20000010000 */
[C---:B0-----:R-:W-:Y:S01]  /*1f1f0*/  FADD.FTZ R12, R165.reuse, R12 ;  /* 0x0000000ca50c7221 */ /* 0x041fe20000010000 */
[C---:B------:R-:W-:Y:S02]  /*1f200*/  F2FP.F16.F32.PACK_AB R210, R172.reuse, R210 ;  /* 0x000000d2acd2723e */ /* 0x040fe400000000ff */
[----:B------:R-:W-:Y:S01]  /*1f210*/  FADD.FTZ R13, R172, R13 ;  /* 0x0000000dac0d7221 */ /* 0x000fe20000010000 */
[----:B------:R-:W-:Y:S02]  /*1f220*/  F2FP.F16.F32.PACK_AB R211, R165, R211 ;  /* 0x000000d3a5d3723e */ /* 0x000fe400000000ff */
[----:B------:R-:W0:Y:S01]  /*1f230*/  MUFU.EX2 R207, R207 ;  /* 0x000000cf00cf7308 */ /* 0x000e220000000800 */
[----:B------:R-:W-:Y:S01]  /*1f240*/  FADD.FTZ R14, R204, R13 ;  /* 0x0000000dcc0e7221 */ /* 0x000fe20000010000 */
[----:B--2---:R-:W-:Y:S01]  /*1f250*/  FADD.FTZ R13, R205, R12 ;  /* 0x0000000ccd0d7221 */ /* 0x004fe20000010000 */
[----:B------:R-:W-:-:S02]  /*1f260*/  F2FP.F16.F32.PACK_AB R204, R160, R204 ;  /* 0x000000cca0cc723e */ /* 0x000fc400000000ff */
[----:B------:R-:W-:-:S03]  /*1f270*/  FADD.FTZ R12, R160, R14 ;  /* 0x0000000ea00c7221 */ /* 0x000fc60000010000 */
[----:B------:R-:W2:Y:S01]  /*1f280*/  MUFU.EX2 R11, R175 ;  /* 0x000000af000b7308 */ /* 0x000ea20000000800 */
[----:B-1----:R-:W-:Y:S01]  /*1f290*/  FADD.FTZ R13, R154, R13 ;  /* 0x0000000d9a0d7221 */ /* 0x002fe20000010000 */
[----:B------:R-:W-:Y:S01]  /*1f2a0*/  FADD.FTZ R12, R206, R12 ;  /* 0x0000000cce0c7221 */ /* 0x000fe20000010000 */
[----:B------:R-:W-:Y:S02]  /*1f2b0*/  F2FP.F16.F32.PACK_AB R205, R154, R205 ;  /* 0x000000cd9acd723e */ /* 0x000fe400000000ff */
[C---:B------:R-:W-:Y:S01]  /*1f2c0*/  F2FP.F16.F32.PACK_AB R206, R15.reuse, R206 ;  /* 0x000000ce0fce723e */ /* 0x040fe200000000ff */
[----:B------:R-:W-:Y:S02]  /*1f2d0*/  FADD.FTZ R12, R15, R12 ;  /* 0x0000000c0f0c7221 */ /* 0x000fe40000010000 */
[----:B------:R-:W1:Y:S01]  /*1f2e0*/  MUFU.EX2 R201, R201 ;  /* 0x000000c900c97308 */ /* 0x000e620000000800 */
[----:B0-----:R-:W-:Y:S01]  /*1f2f0*/  FADD.FTZ R13, R207, R13 ;  /* 0x0000000dcf0d7221 */ /* 0x001fe20000010000 */
[----:B------:R-:W-:Y:S01]  /*1f300*/  FADD.FTZ R12, R200, R12 ;  /* 0x0000000cc80c7221 */ /* 0x000fe20000010000 */
[----:B------:R-:W-:-:S03]  /*1f310*/  F2FP.F16.F32.PACK_AB R200, R169, R200 ;  /* 0x000000c8a9c8723e */ /* 0x000fc600000000ff */
[----:B------:R-:W-:Y:S02]  /*1f320*/  FADD.FTZ R12, R169, R12 ;  /* 0x0000000ca90c7221 */ /* 0x000fe40000010000 */
[----:B------:R-:W0:Y:S01]  /*1f330*/  MUFU.EX2 R7, R174 ;  /* 0x000000ae00077308 */ /* 0x000e220000000800 */
[C---:B--2---:R-:W-:Y:S01]  /*1f340*/  FADD.FTZ R13, R11.reuse, R13 ;  /* 0x0000000d0b0d7221 */ /* 0x044fe20000010000 */
[----:B------:R-:W-:Y:S01]  /*1f350*/  FADD.FTZ R12, R202, R12 ;  /* 0x0000000cca0c7221 */ /* 0x000fe20000010000 */
[----:B------:R-:W-:Y:S02]  /*1f360*/  F2FP.F16.F32.PACK_AB R207, R11, R207 ;  /* 0x000000cf0bcf723e */ /* 0x000fe400000000ff */
[C---:B------:R-:W-:Y:S01]  /*1f370*/  F2FP.F16.F32.PACK_AB R202, R168.reuse, R202 ;  /* 0x000000caa8ca723e */ /* 0x040fe200000000ff */
[----:B------:R-:W-:Y:S02]  /*1f380*/  FADD.FTZ R12, R168, R12 ;  /* 0x0000000ca80c7221 */ /* 0x000fe40000010000 */
[----:B------:R-:W2:Y:S01]  /*1f390*/  MUFU.EX2 R203, R203 ;  /* 0x000000cb00cb7308 */ /* 0x000ea20000000800 */
[----:B-1----:R-:W-:Y:S01]  /*1f3a0*/  FADD.FTZ R13, R201, R13 ;  /* 0x0000000dc90d7221 */ /* 0x002fe20000010000 */
[----:B------:R-:W-:Y:S01]  /*1f3b0*/  FADD.FTZ R12, R196, R12 ;  /* 0x0000000cc40c7221 */ /* 0x000fe20000010000 */
[----:B------:R-:W-:-:S03]  /*1f3c0*/  F2FP.F16.F32.PACK_AB R196, R161, R196 ;  /* 0x000000c4a1c4723e */ /* 0x000fc600000000ff */
[----:B------:R-:W-:Y:S02]  /*1f3d0*/  FADD.FTZ R12, R161, R12 ;  /* 0x0000000ca10c7221 */ /* 0x000fe40000010000 */
[----:B------:R-:W1:Y:S01]  /*1f3e0*/  MUFU.EX2 R6, R6 ;  /* 0x0000000600067308 */ /* 0x000e620000000800 */
[C---:B0-----:R-:W-:Y:S01]  /*1f3f0*/  FADD.FTZ R13, R7.reuse, R13 ;  /* 0x0000000d070d7221 */ /* 0x041fe20000010000 */
[----:B------:R-:W-:Y:S01]  /*1f400*/  FADD.FTZ R12, R198, R12 ;  /* 0x0000000cc60c7221 */ /* 0x000fe20000010000 */
[----:B------:R-:W-:Y:S01]  /*1f410*/  F2FP.F16.F32.PACK_AB R201, R7, R201 ;  /* 0x000000c907c9723e */ /* 0x000fe200000000ff */
[----:B------:R-:W-:-:S04]  /*1f420*/  IMAD.MOV.U32 R7, RZ, RZ, R5 ;  /* 0x000000ffff077224 */ /* 0x000fc800078e0005 */
        /* <DEDUP_REMOVED lines=14> */
[C---:B0-----:R-:W-:Y:S01]  /*1f510*/  FADD.FTZ R12, R164.reuse, R12 ;  /* 0x0000000ca40c7221 */ /* 0x041fe20000010000 */
[----:B------:R-:W-:-:S06]  /*1f520*/  F2FP.F16.F32.PACK_AB R198, R164, R198 ;  /* 0x000000c6a4c6723e */ /* 0x000fcc00000000ff */
        /* <DEDUP_REMOVED lines=17> */
[----:B--2---:R-:W-:Y:S01]  /*1f640*/  FADD.FTZ R6, R181, R13 ;  /* 0x0000000db5067221 */ /* 0x004fe20000010000 */
[C---:B-1----:R-:W-:Y:S01]  /*1f650*/  FADD.FTZ R13, R152.reuse, R12 ;  /* 0x0000000c980d7221 */ /* 0x042fe20000010000 */
[----:B------:R-:W-:Y:S02]  /*1f660*/  F2FP.F16.F32.PACK_AB R194, R152, R194 ;  /* 0x000000c298c2723e */ /* 0x000fe400000000ff */
[C---:B0-----:R-:W-:Y:S01]  /*1f670*/  FADD.FTZ R12, R157.reuse, R6 ;  /* 0x000000069d0c7221 */ /* 0x041fe20000010000 */
[----:B------:R-:W-:Y:S01]  /*1f680*/  F2FP.F16.F32.PACK_AB R195, R157, R181 ;  /* 0x000000b59dc3723e */ /* 0x000fe200000000ff */
[----:B------:R-:W-:Y:S01]  /*1f690*/  IMAD.MOV.U32 R6, RZ, RZ, R4 ;  /* 0x000000ffff067224 */ /* 0x000fe200078e0004 */
[----:B------:R-:W-:Y:S06]  /*1f6a0*/  @P3 BRA `(.L_x_2852) ;  /* 0xffffffac001c3947 */ /* 0x000fec000383ffff */
[----:B------:R-:W-:Y:S05]  /*1f6b0*/  BSYNC B1 ;  /* 0x0000000000017941 */ /* 0x000fea0003800000 */
.L_x_2841:
[----:B------:R-:W-:Y:S05]  /*1f6c0*/  BSYNC B0 ;  /* 0x0000000000007941 */ /* 0x000fea0003800000 */
.L_x_2840:
[----:B------:R-:W-:Y:S01]  /*1f6d0*/  ISETP.GE.AND P2, PT, R8, R231, PT ;  /* 0x000000e70800720c */ /* 0x000fe20003f46270 */
[----:B------:R-:W-:-:S12]  /*1f6e0*/  BSSY B0, `(.L_x_2853) ;  /* 0x00004dd000007945 */ /* 0x000fd80003800000 */
[----:B------:R-:W-:Y:S05]  /*1f6f0*/  @!P2 BRA `(.L_x_2854) ;  /* 0x0000004c006ca947 */ /* 0x000fea0003800000 */
[----:B------:R-:W-:Y:S01]  /*1f700*/  MOV R6, R4 ;  /* 0x0000000400067202 */ /* 0x000fe20000000f00 */
[----:B------:R-:W-:Y:S02]  /*1f710*/  IMAD.MOV.U32 R7, RZ, RZ, R5 ;  /* 0x000000ffff077224 */ /* 0x000fe400078e0005 */
[----:B------:R-:W-:Y:S02]  /*1f720*/  IMAD.MOV.U32 R9, RZ, RZ, R218 ;  /* 0x000000ffff097224 */ /* 0x000fe400078e00da */
[----:B------:R-:W-:-:S07]  /*1f730*/  IMAD.MOV.U32 R10, RZ, RZ, R216 ;  /* 0x000000ffff0a7224 */ /* 0x000fce00078e00d8 */
.L_x_2865:
[----:B------:R-:W-:-:S05]  /*1f740*/  VIADD R11, R10, 0x1 ;  /* 0x000000010a0b7836 */ /* 0x000fca0000000000 */
[----:B------:R-:W-:-:S04]  /*1f750*/  ISETP.NE.AND P2, PT, R11, 0x2, PT ;  /* 0x000000020b00780c */ /* 0x000fc80003f45270 */
[----:B------:R-:W-:Y:S02]  /*1f760*/  SEL R11, R11, RZ, P2 ;  /* 0x000000ff0b0b7207 */ /* 0x000fe40001000000 */
[----:B------:R-:W-:Y:S02]  /*1f770*/  SEL R218, RZ, 0x1, P2 ;  /* 0x00000001ffda7807 */ /* 0x000fe40001000000 */
[----:B------:R-:W-:Y:S02]  /*1f780*/  MOV R216, R11 ;  /* 0x0000000b00d87202 */ /* 0x000fe40000000f00 */
[----:B------:R-:W-:Y:S01]  /*1f790*/  LOP3.LUT R218, R9, R218, RZ, 0x3c, !PT ;  /* 0x000000da09da7212 */ /* 0x000fe200078e3cff */
[----:B------:R-:W-:Y:S06]  /*1f7a0*/  @!P0 BRA `(.L_x_2855) ;  /* 0x0000000000048947 */ /* 0x000fec0003800000 */
[----:B------:R-:W-:Y:S01]  /*1f7b0*/  BPT.TRAP 0x1 ;  /* 0x000000040000795c */ /* 0x000fe20000300000 */
.L_x_2855:
[----:B------:R-:W-:Y:S01]  /*1f7c0*/  IMAD R4, R216, 0x8, R16 ;  /* 0x00000008d8047824 */ /* 0x000fe200078e0210 */
[----:B------:R-:W-:-:S04]  /*1f7d0*/  SHF.L.U32 R5, R218, 0x1f, RZ ;  /* 0x0000001fda057819 */ /* 0x000fc800000006ff */
[----:B------:R0:W1:Y:S01]  /*1f7e0*/  SYNCS.PHASECHK.TRANS64.TRYWAIT P2, [R4+URZ+0x38830], R5 ;  /* 0x03883005040075a7 */ /* 0x000062000804017f */
[----:B------:R-:W-:Y:S05]  /*1f7f0*/  @!P0 BRA `(.L_x_2856) ;  /* 0x0000000000048947 */ /* 0x000fea0003800000 */
[----:B------:R-:W-:Y:S01]  /*1f800*/  BPT.TRAP 0x1 ;  /* 0x000000040000795c */ /* 0x000fe20000300000 */
.L_x_2856:
[----:B------:R-:W-:Y:S01]  /*1f810*/  IMAD R3, R216, 0xa00, R20 ;  /* 0x00000a00d8037824 */ /* 0x000fe200078e0214 */
[----:B------:R-:W-:Y:S03]  /*1f820*/  BSSY B1, `(.L_x_2857) ;  /* 0x0000006000017945 */ /* 0x000fe60003800000 */
[C---:B------:R-:W-:Y:S02]  /*1f830*/  VIADD R21, R3.reuse, 0x80 ;  /* 0x0000008003157836 */ /* 0x040fe40000000000 */
[----:B------:R-:W-:Y:S01]  /*1f840*/  VIADD R15, R3, 0x100 ;  /* 0x00000100030f7836 */ /* 0x000fe20000000000 */
[----:B-1----:R-:W-:Y:S06]  /*1f850*/  @P2 BRA `(.L_x_2858) ;  /* 0x0000000000082947 */ /* 0x002fec0003800000 */
[----:B------:R-:W1:Y:S02]  /*1f860*/  SYNCS.PHASECHK.TRANS64.TRYWAIT P2, [R4+URZ+0x38830], R5 ;  /* 0x03883005040075a7 */ /* 0x000e64000804017f */
[----:B-1----:R-:W-:Y:S05]  /*1f870*/  @!P2 BRA `(.L_x_2859) ;  /* 0x000001580090a947 */ /* 0x002fea0003800000 */
.L_x_2858:
[----:B------:R-:W-:Y:S05]  /*1f880*/  BSYNC B1 ;  /* 0x0000000000017941 */ /* 0x000fea0003800000 */
.L_x_2857:
[----:B------:R-:W2:Y:S04]  /*1f890*/  LDL.64 R152, [R1+0x48] ;  /* 0x0000480001987983 */ /* 0x000ea80000100a00 */
[----:B------:R-:W3:Y:S01]  /*1f8a0*/  LDL.64 R154, [R1+0x50] ;  /* 0x00005000019a7983 */ /* 0x000ee20000100a00 */
[----:B01----:R-:W-:Y:S01]  /*1f8b0*/  IMAD.MOV.U32 R4, RZ, RZ, R3 ;  /* 0x000000ffff047224 */ /* 0x003fe200078e0003 */
[----:B------:R-:W-:-:S04]  /*1f8c0*/  MOV R5, 0x40000040 ;  /* 0x4000004000057802 */ /* 0x000fc80000000f00 */
        /* <DEDUP_REMOVED lines=9> */
[----:B------:R-:W-:Y:S01]  /*1f960*/  VIADD R14, R3, 0x180 ;  /* 0x00000180030e7836 */ /* 0x000fe20000000000 */
[----:B------:R-:W-:-:S04]  /*1f970*/  MOV R15, 0x40000040 ;  /* 0x40000040000f7802 */ /* 0x000fc80000000f00 */
        /* <DEDUP_REMOVED lines=22> */
[----:B------:R-:W-:Y:S01]  /*1fae0*/  VIADD R4, R3, 0x200 ;  /* 0x0000020003047836 */ /* 0x000fe20000000000 */
        /* <DEDUP_REMOVED lines=27> */
[----:B------:R-:W-:Y:S02]  /*1fca0*/  VIADD R4, R3, 0x102 ;  /* 0x0000010203047836 */ /* 0x000fe40000000000 */
[----:B------:R-:W-:Y:S01]  /*1fcb0*/  IMAD.MOV.U32 R5, RZ, RZ, 0x40000040 ;  /* 0x40000040ff057424 */ /* 0x000fe200078e00ff */
        /* <DEDUP_REMOVED lines=8> */
[----:B------:R-:W2:Y:S01]  /*1fd40*/  LDL.64 R14, [R1+0x38] ;  /* 0x00003800010e7983 */ /* 0x000ea20000100a00 */
        /* <DEDUP_REMOVED lines=801> */
.L_x_2860:
[----:B------:R-:W-:Y:S01]  /*22f60*/  SHF.L.U32 R0, R9, 0x1f, RZ ;  /* 0x0000001f09007819 */ /* 0x000fe200000006ff */
[----:B------:R-:W-:-:S04]  /*22f70*/  IMAD R9, R10, 0x8, R16 ;  /* 0x000000080a097824 */ /* 0x000fc800078e0210 */
[----:B------:R0:W1:Y:S01]  /*22f80*/  SYNCS.PHASECHK.TRANS64.TRYWAIT P2, [R9+URZ+0x38850], R0 ;  /* 0x03885000090075a7 */ /* 0x000062000804017f */
[----:B------:R-:W-:Y:S05]  /*22f90*/  @!P0 BRA `(.L_x_2861) ;  /* 0x0000000000048947 */ /* 0x000fea0003800000 */
[----:B------:R-:W-:Y:S01]  /*22fa0*/  BPT.TRAP 0x1 ;  /* 0x000000040000795c */ /* 0x000fe20000300000 */
.L_x_2861:
[----:B------:R-:W-:Y:S04]  /*22fb0*/  BSSY B1, `(.L_x_2862) ;  /* 0x0000004000017945 */ /* 0x000fe80003800000 */
[----:B-1----:R-:W-:Y:S05]  /*22fc0*/  @P2 BRA `(.L_x_2863) ;  /* 0x0000000000082947 */ /* 0x002fea0003800000 */
[----:B------:R-:W1:Y:S02]  /*22fd0*/  SYNCS.PHASECHK.TRANS64.TRYWAIT P2, [R9+URZ+0x38850], R0 ;  /* 0x03885000090075a7 */ /* 0x000e64000804017f */
[----:B-1----:R-:W-:Y:S05]  /*22fe0*/  @!P2 BRA `(.L_x_2864) ;  /* 0x0000012000c8a947 */ /* 0x002fea0003800000 */
.L_x_2863:
[----:B------:R-:W-:Y:S05]  /*22ff0*/  BSYNC B1 ;  /* 0x0000000000017941 */ /* 0x000fea0003800000 */
.L_x_2862:
[----:B01----:R-:W-:Y:S01]  /*23000*/  VIADD R0, R16, 0x400 ;  /* 0x0000040010007836 */ /* 0x003fe20000000000 */
[----:B------:R-:W-:Y:S01]  /*23010*/  WARPGROUP.ARRIVE ;  /* 0x00000000000079c5 */ /* 0x000fe20000000000 */
[----:B------:R-:W-:Y:S01]  /*23020*/  IMAD.MOV.U32 R3, RZ, RZ, 0x40000040 ;  /* 0x40000040ff037424 */ /* 0x000fe200078e00ff */
[----:B------:R-:W-:Y:S01]  /*23030*/  MOV R5, 0x40000040 ;  /* 0x4000004000057802 */ /* 0x000fe20000000f00 */
[----:B------:R-:W-:Y:S01]  /*23040*/  FMUL.FTZ R21, R188, UR38 ;  /* 0x00000026bc157c20 */ /* 0x000fe20008410000 */
[----:B------:R-:W-:Y:S01]  /*23050*/  SHF.R.U32.HI R0, RZ, 0x4, R0 ;  /* 0x00000004ff007819 */ /* 0x000fe20000011600 */
[----:B------:R-:W-:Y:S01]  /*23060*/  FMUL.FTZ R177, R177, UR38 ;  /* 0x00000026b1b17c20 */ /* 0x000fe20008410000 */
[----:B------:R-:W-:Y:S01]  /*23070*/  R2UR UR7, R3 ;  /* 0x00000000030772ca */ /* 0x000fe200000e0000 */
[----:B------:R-:W-:Y:S01]  /*23080*/  FMUL.FTZ R180, R180, UR38 ;  /* 0x00000026b4b47c20 */ /* 0x000fe20008410000 */
[----:B------:R-:W-:Y:S01]  /*23090*/  LOP3.LUT R0, R0, 0x3fff, RZ, 0xc0, !PT ;  /* 0x00003fff00007812 */ /* 0x000fe200078ec0ff */
[----:B------:R-:W-:Y:S01]  /*230a0*/  MUFU.TANH R21, R21 ;  /* 0x0000001500157308 */ /* 0x000fe20000002400 */
[----:B------:R-:W-:Y:S01]  /*230b0*/  FMUL.FTZ R181, R181, UR38 ;  /* 0x00000026b5b57c20 */ /* 0x000fe20008410000 */
[----:B------:R-:W-:Y:S01]  /*230c0*/  FMUL.FTZ R168, R168, UR38 ;  /* 0x00000026a8a87c20 */ /* 0x000fe20008410000 */
[----:B------:R-:W-:Y:S01]  /*230d0*/  LOP3.LUT R0, R0, 0x2800000, RZ, 0xfc, !PT ;  /* 0x0280000000007812 */ /* 0x000fe200078efcff */
[----:B------:R-:W-:Y:S01]  /*230e0*/  FMUL.FTZ R169, R169, UR38 ;  /* 0x00000026a9a97c20 */ /* 0x000fe20008410000 */
[----:B------:R-:W-:Y:S01]  /*230f0*/  FMUL.FTZ R172, R172, UR38 ;  /* 0x00000026acac7c20 */ /* 0x000fe20008410000 */
[----:B------:R-:W-:Y:S01]  /*23100*/  FMUL.FTZ R173, R173, UR38 ;  /* 0x00000026adad7c20 */ /* 0x000fe20008410000 */
[----:B------:R-:W-:Y:S01]  /*23110*/  FMUL.FTZ R160, R160, UR38 ;  /* 0x00000026a0a07c20 */ /* 0x000fe20008410000 */
[----:B------:R-:W-:-:S02]  /*23120*/  IMAD R2, R10, 0xa00, R0 ;  /* 0x00000a000a027824 */ /* 0x000fc400078e0200 */
[----:B------:R-:W-:Y:S01]  /*23130*/  FMUL.FTZ R10, R186, UR38 ;  /* 0x00000026ba0a7c20 */ /* 0x000fe20008410000 */
[----:B------:R-:W-:Y:S01]  /*23140*/  FMUL.FTZ R186, R176, UR38 ;  /* 0x00000026b0ba7c20 */ /* 0x000fe20008410000 */
[----:B------:R-:W-:Y:S01]  /*23150*/  MUFU.TANH R177, R177 ;  /* 0x000000b100b17308 */ /* 0x000fe20000002400 */
[C---:B------:R-:W-:Y:S01]  /*23160*/  VIADD R4, R2.reuse, 0x80 ;  /* 0x0000008002047836 */ /* 0x040fe20000000000 */
[----:B------:R-:W-:Y:S01]  /*23170*/  R2UR UR6, R2 ;  /* 0x00000000020672ca */ /* 0x000fe200000e0000 */
        /* <DEDUP_REMOVED lines=11> */
[----:B------:R-:W-:Y:S01]  /*23230*/  IMAD.MOV.U32 R3, RZ, RZ, 0x40000040 ;  /* 0x40000040ff037424 */ /* 0x000fe200078e00ff */
[----:B------:R-:W-:Y:S01]  /*23240*/  HGMMA.64x256x16.F32 R24, R208, gdesc[UR4].tnspB, R24, gsb0 ;  /* 0x43e00004d0187df0 */ /* 0x000fe20008000818 */
[----:B------:R-:W-:Y:S01]  /*23250*/  R2UR UR6, R4 ;  /* 0x00000000040672ca */ /* 0x000fe200000e0000 */
[----:B------:R-:W-:Y:S01]  /*23260*/  VIADD R4, R2, 0x100 ;  /* 0x0000010002047836 */ /* 0x000fe20000000000 */
[----:B------:R-:W-:Y:S01]  /*23270*/  R2UR UR7, R5 ;  /* 0x00000000050772ca */ /* 0x000fe200000e0000 */
[----:B------:R-:W-:Y:S01]  /*23280*/  IMAD.MOV.U32 R5, RZ, RZ, 0x40000040 ;  /* 0x40000040ff057424 */ /* 0x000fe200078e00ff */
        /* <DEDUP_REMOVED lines=18> */
[----:B------:R-:W-:Y:S01]  /*233b0*/  @!P1 IMAD R11, R11, 0x8, R16 ;  /* 0x000000080b0b9824 */ /* 0x000fe200078e0210 */
[----:B------:R-:W-:-:S02]  /*233c0*/  @!P1 IADD3 R9, R9, 0x38860, RZ ;  /* 0x0003886009099810 */ /* 0x000fc40007ffe0ff */
[C---:B------:R-:W-:Y:S01]  /*233d0*/  ISETP.GT.AND P2, PT, R8.reuse, R231, PT ;  /* 0x000000e70800720c */ /* 0x040fe20003f44270 */
[----:B------:R-:W-:Y:S02]  /*233e0*/  VIADD R8, R8, 0xffffffff ;  /* 0xffffffff08087836 */ /* 0x000fe40000000000 */
        /* <DEDUP_REMOVED lines=45> */
[----:B------:R-:W-:-:S04]  /*236c0*/  FMUL.FTZ R185, R191, UR38 ;  /* 0x00000026bfb97c20 */ /* 0x000fc80008410000 */
[----:B------:R-:W-:Y:S08]  /*236d0*/  MUFU.TANH R4, R4 ;  /* 0x0000000400047308 */ /* 0x000ff00000002400 */
[----:B------:R-:W-:Y:S01]  /*236e0*/  MUFU.TANH R185, R185 ;  /* 0x000000b900b97308 */ /* 0x000fe20000002400 */
[----:B------:R-:W-:Y:S02]  /*236f0*/  WARPGROUP.DEPBAR.LE gsb0, 0x0 ;  /* 0x00008000000079c5 */ /* 0x000fe40000010000 */
[----:B------:R-:W-:-:S09]  /*23700*/  WARPGROUP.ARRIVE ;  /* 0x00000000000079c5 */ /* 0x000fd20000000000 */
[----:B------:R-:W-:Y:S01]  /*23710*/  HGMMA.64x256x16.F32 R24, R196, gdesc[UR4].tnspB, R24, gsb0 ;  /* 0x43e00004c4187df0 */ /* 0x000fe20008000818 */
[----:B------:R-:W-:Y:S01]  /*23720*/  R2UR UR6, R2 ;  /* 0x00000000020672ca */ /* 0x000fe200000e0000 */
[----:B------:R-:W-:Y:S01]  /*23730*/  FMUL.FTZ R2, R184, UR38 ;  /* 0x00000026b8027c20 */ /* 0x000fe20008410000 */
[----:B------:R-:W-:Y:S01]  /*23740*/  FMUL.FTZ R184, R189, UR38 ;  /* 0x00000026bdb87c20 */ /* 0x000fe20008410000 */
[----:B------:R-:W-:Y:S01]  /*23750*/  R2UR UR7, R3 ;  /* 0x00000000030772ca */ /* 0x000fe200000e0000 */
[----:B------:R-:W-:-:S03]  /*23760*/  IMAD.U32 R3, RZ, RZ, UR42 ;  /* 0x0000002aff037e24 */ /* 0x000fc6000f8e00ff */
[----:B------:R-:W0:Y:S08]  /*23770*/  MUFU.TANH R2, R2 ;  /* 0x0000000200027308 */ /* 0x000e300000002400 */
[----:B------:R-:W1:Y:S01]  /*23780*/  MUFU.TANH R184, R184 ;  /* 0x000000b800b87308 */ /* 0x000e620000002400 */
[----:B0-----:R-:W-:-:S04]  /*23790*/  FMNMX.FTZ R0, R2, R7, !PT ;  /* 0x0000000702007209 */ /* 0x001fc80007810000 */
[----:B------:R-:W-:-:S04]  /*237a0*/  FMNMX.FTZ R0, R4, R0, !PT ;  /* 0x0000000004007209 */ /* 0x000fc80007810000 */
[----:B------:R-:W-:-:S04]  /*237b0*/  FMNMX.FTZ R0, R21, R0, !PT ;  /* 0x0000000015007209 */ /* 0x000fc80007810000 */
[----:B-1----:R-:W-:-:S04]  /*237c0*/  FMNMX.FTZ R0, R184, R0, !PT ;  /* 0x00000000b8007209 */ /* 0x002fc80007810000 */
        /* <DEDUP_REMOVED lines=15> */
[----:B------:R-:W-:-:S05]  /*238c0*/  FMNMX.FTZ R5, R157, R0, !PT ;  /* 0x000000009d057209 */ /* 0x000fca0007810000 */
[----:B------:R-:W0:Y:S02]  /*238d0*/  SHFL.BFLY PT, R0, R5, 0x2, 0x1f ;  /* 0x0c401f0005007f89 */ /* 0x000e2400000e0000 */
[----:B0-----:R-:W-:-:S05]  /*238e0*/  FMNMX.FTZ R5, R5, R0, !PT ;  /* 0x0000000005057209 */ /* 0x001fca0007810000 */
[----:B------:R-:W0:Y:S02]  /*238f0*/  SHFL.BFLY PT, R0, R5, 0x1, 0x1f ;  /* 0x0c201f0005007f89 */ /* 0x000e2400000e0000 */
[----:B0-----:R-:W-:Y:S02]  /*23900*/  FMNMX.FTZ R5, R5, R0, !PT ;  /* 0x0000000005057209 */ /* 0x001fe40007810000 */
[----:B------:R-:W-:-:S03]  /*23910*/  FMNMX.FTZ R0, R10, R6, !PT ;  /* 0x000000060a007209 */ /* 0x000fc60007810000 */
[----:B------:R-:W-:Y:S01]  /*23920*/  FADD.FTZ R7, -R5, R7 ;  /* 0x0000000705077221 */ /* 0x000fe20000010100 */
[----:B------:R-:W-:-:S03]  /*23930*/  FMNMX.FTZ R0, R14, R0, !PT ;  /* 0x000000000e007209 */ /* 0x000fc60007810000 */
[----:B------:R-:W-:Y:S01]  /*23940*/  FMUL.FTZ R7, R7, R3 ;  /* 0x0000000307077220 */ /* 0x000fe20000410000 */
[----:B------:R-:W-:-:S04]  /*23950*/  FMNMX.FTZ R0, R15, R0, !PT ;  /* 0x000000000f007209 */ /* 0x000fc80007810000 */
[----:B------:R-:W-:Y:S02]  /*23960*/  FMNMX.FTZ R183, R185, R0, !PT ;  /* 0x00000000b9b77209 */ /* 0x000fe40007810000 */
[----:B------:R0:W-:Y:S02]  /*23970*/  MUFU.EX2 R0, R7 ;  /* 0x0000000700007308 */ /* 0x0001e40000000800 */
[----:B------:R-:W-:-:S04]  /*23980*/  FMNMX.FTZ R183, R176, R183, !PT ;  /* 0x000000b7b0b77209 */ /* 0x000fc80007810000 */
[----:B------:R-:W-:Y:S01]  /*23990*/  FMNMX.FTZ R183, R178, R183, !PT ;  /* 0x000000b7b2b77209 */ /* 0x000fe20007810000 */
[----:B0-----:R-:W-:-:S04]  /*239a0*/  FMUL.FTZ R7, R5, R3 ;  /* 0x0000000305077220 */ /* 0x001fc80000410000 */
[--C-:B------:R-:W-:Y:S01]  /*239b0*/  FFMA.FTZ R208, R2, R3, -R7.reuse ;  /* 0x0000000302d07223 */ /* 0x100fe20000010807 */
[----:B------:R-:W-:Y:S01]  /*239c0*/  FMNMX.FTZ R2, R179, R183, !PT ;  /* 0x000000b7b3027209 */ /* 0x000fe20007810000 */
[-CC-:B------:R-:W-:Y:S01]  /*239d0*/  FFMA.FTZ R4, R4, R3.reuse, -R7.reuse ;  /* 0x0000000304047223 */ /* 0x180fe20000010807 */
[-CC-:B------:R-:W-:Y:S01]  /*239e0*/  FFMA.FTZ R210, R21, R3.reuse, -R7.reuse ;  /* 0x0000000315d27223 */ /* 0x180fe20000010807 */
[-CC-:B------:R-:W-:Y:S01]  /*239f0*/  FFMA.FTZ R200, R168, R3.reuse, -R7.reuse ;  /* 0x00000003a8c87223 */ /* 0x180fe20000010807 */
[----:B------:R-:W-:Y:S01]  /*23a00*/  FMNMX.FTZ R2, R156, R2, !PT ;  /* 0x000000029c027209 */ /* 0x000fe20007810000 */
[----:B------:R-:W-:Y:S01]  /*23a10*/  MUFU.EX2 R183, R4 ;  /* 0x0000000400b77308 */ /* 0x000fe20000000800 */
[-CC-:B------:R-:W-:Y:S01]  /*23a20*/  FFMA.FTZ R21, R177, R3.reuse, -R7.reuse ;  /* 0x00000003b1157223 */ /* 0x180fe20000010807 */
[-CC-:B------:R-:W-:Y:S01]  /*23a30*/  FFMA.FTZ R168, R169, R3.reuse, -R7.reuse ;  /* 0x00000003a9a87223 */ /* 0x180fe20000010807 */
[----:B------:R-:W-:Y:S01]  /*23a40*/  FMNMX.FTZ R2, R170, R2, !PT ;  /* 0x00000002aa027209 */ /* 0x000fe20007810000 */
[-CC-:B------:R-:W-:Y:S01]  /*23a50*/  FFMA.FTZ R184, R184, R3.reuse, -R7.reuse ;  /* 0x00000003b8b87223 */ /* 0x180fe20000010807 */
[-CC-:B------:R-:W-:Y:S01]  /*23a60*/  FFMA.FTZ R204, R186, R3.reuse, -R7.reuse ;  /* 0x00000003bacc7223 */ /* 0x180fe20000010807 */
[-CC-:B------:R-:W-:Y:S01]  /*23a70*/  FFMA.FTZ R206, R180, R3.reuse, -R7.reuse ;  /* 0x00000003b4ce7223 */ /* 0x180fe20000010807 */
[----:B------:R-:W-:Y:S01]  /*23a80*/  FMNMX.FTZ R2, R171, R2, !PT ;  /* 0x00000002ab027209 */ /* 0x000fe20007810000 */
[-CC-:B------:R-:W-:Y:S01]  /*23a90*/  FFMA.FTZ R177, R181, R3.reuse, -R7.reuse ;  /* 0x00000003b5b17223 */ /* 0x180fe20000010807 */
[-CC-:B------:R-:W-:Y:S01]  /*23aa0*/  FFMA.FTZ R202, R172, R3.reuse, -R7.reuse ;  /* 0x00000003acca7223 */ /* 0x180fe20000010807 */
[----:B------:R-:W-:Y:S01]  /*23ab0*/  FFMA.FTZ R169, R173, R3, -R7 ;  /* 0x00000003ada97223 */ /* 0x000fe20000010807 */
[----:B------:R-:W-:Y:S01]  /*23ac0*/  FMNMX.FTZ R2, R174, R2, !PT ;  /* 0x00000002ae027209 */ /* 0x000fe20007810000 */
[----:B------:R-:W0:Y:S03]  /*23ad0*/  MUFU.EX2 R208, R208 ;  /* 0x000000d000d07308 */ /* 0x000e260000000800 */
[----:B------:R-:W-:-:S04]  /*23ae0*/  FMNMX.FTZ R2, R175, R2, !PT ;  /* 0x00000002af027209 */ /* 0x000fc80007810000 */
[----:B------:R-:W-:Y:S01]  /*23af0*/  FMNMX.FTZ R2, R162, R2, !PT ;  /* 0x00000002a2027209 */ /* 0x000fe20007810000 */
[----:B------:R-:W-:Y:S03]  /*23b00*/  MUFU.EX2 R210, R210 ;  /* 0x000000d200d27308 */ /* 0x000fe60000000800 */
[----:B------:R-:W-:-:S04]  /*23b10*/  FMNMX.FTZ R2, R163, R2, !PT ;  /* 0x00000002a3027209 */ /* 0x000fc80007810000 */
[----:B------:R-:W-:Y:S01]  /*23b20*/  FMNMX.FTZ R2, R166, R2, !PT ;  /* 0x00000002a6027209 */ /* 0x000fe20007810000 */
[----:B------:R-:W-:Y:S01]  /*23b30*/  MUFU.EX2 R184, R184 ;  /* 0x000000b800b87308 */ /* 0x000fe20000000800 */
        /* <DEDUP_REMOVED lines=14> */
[----:B------:R-:W-:-:S02]  /*23c20*/  WARPGROUP.DEPBAR.LE gsb0, 0x0 ;  /* 0x00008000000079c5 */ /* 0x000fc40000010000 */
[----:B------:R-:W-:Y:S01]  /*23c30*/  WARPGROUP.ARRIVE ;  /* 0x00000000000079c5 */ /* 0x000fe20000000000 */
[----:B0-----:R-:W-:Y:S01]  /*23c40*/  FMNMX.FTZ R2, R2, R4, !PT ;  /* 0x0000000402027209 */ /* 0x001fe20007810000 */
[-CC-:B------:R-:W-:Y:S01]  /*23c50*/  FFMA.FTZ R196, R160, R3.reuse, -R7.reuse ;  /* 0x00000003a0c47223 */ /* 0x180fe20000010807 */
[-CC-:B------:R-:W-:Y:S01]  /*23c60*/  FFMA.FTZ R160, R161, R3.reuse, -R7.reuse ;  /* 0x00000003a1a07223 */ /* 0x180fe20000010807 */
[-CC-:B------:R-:W-:Y:S01]  /*23c70*/  FFMA.FTZ R198, R164, R3.reuse, -R7.reuse ;  /* 0x00000003a4c67223 */ /* 0x180fe20000010807 */
[----:B------:R-:W-:Y:S01]  /*23c80*/  FFMA.FTZ R161, R165, R3, -R7 ;  /* 0x00000003a5a17223 */ /* 0x000fe20000010807 */
[----:B------:R-:W-:Y:S01]  /*23c90*/  HGMMA.64x256x16.F32 R24, R192, gdesc[UR4].tnspB, R24, gsb0 ;  /* 0x43e00004c0187df0 */ /* 0x000fe20008000818 */
[----:B------:R-:W0:Y:S01]  /*23ca0*/  SHFL.BFLY PT, R4, R2, 0x1, 0x1f ;  /* 0x0c201f0002047f89 */ /* 0x000e2200000e0000 */
[----:B------:R-:W-:Y:S08]  /*23cb0*/  MUFU.EX2 R168, R168 ;  /* 0x000000a800a87308 */ /* 0x000ff00000000800 */
[----:B------:R-:W-:Y:S08]  /*23cc0*/  MUFU.EX2 R202, R202 ;  /* 0x000000ca00ca7308 */ /* 0x000ff00000000800 */
[----:B------:R-:W-:Y:S01]  /*23cd0*/  MUFU.EX2 R169, R169 ;  /* 0x000000a900a97308 */ /* 0x000fe20000000800 */
[----:B0-----:R-:W-:-:S07]  /*23ce0*/  FMNMX.FTZ R4, R2, R4, !PT ;  /* 0x0000000402047209 */ /* 0x001fce0007810000 */
[----:B------:R-:W-:Y:S01]  /*23cf0*/  MUFU.EX2 R196, R196 ;  /* 0x000000c400c47308 */ /* 0x000fe20000000800 */
[----:B------:R-:W-:-:S04]  /*23d00*/  FADD.FTZ R2, -R4, R6 ;  /* 0x0000000604027221 */ /* 0x000fc80000010100 */
[----:B------:R-:W-:-:S03]  /*23d10*/  FMUL.FTZ R2, R2, R3 ;  /* 0x0000000302027220 */ /* 0x000fc60000410000 */
[----:B------:R-:W-:Y:S08]  /*23d20*/  MUFU.EX2 R160, R160 ;  /* 0x000000a000a07308 */ /* 0x000ff00000000800 */
[----:B------:R-:W-:Y:S08]  /*23d30*/  MUFU.EX2 R2, R2 ;  /* 0x0000000200027308 */ /* 0x000ff00000000800 */
[----:B------:R-:W-:Y:S08]  /*23d40*/  MUFU.EX2 R198, R198 ;  /* 0x000000c600c67308 */ /* 0x000ff00000000800 */
[----:B------:R-:W-:Y:S01]  /*23d50*/  MUFU.EX2 R161, R161 ;  /* 0x000000a100a17308 */ /* 0x000fe20000000800 */
[----:B------:R-:W-:-:S02]  /*23d60*/  WARPGROUP.DEPBAR.LE gsb0, 0x0 ;  /* 0x00008000000079c5 */ /* 0x000fc40000010000 */
[-CC-:B------:R-:W-:Y:S01]  /*23d70*/  FFMA.FTZ R194, R153, R3.reuse, -R7.reuse ;  /* 0x0000000399c27223 */ /* 0x180fe20000010807 */
[-C--:B------:R-:W-:Y:S01]  /*23d80*/  FMUL.FTZ R153, R4, R3.reuse ;  /* 0x0000000304997220 */ /* 0x080fe20000410000 */
[-CC-:B------:R-:W-:Y:S01]  /*23d90*/  FFMA.FTZ R192, R152, R3.reuse, -R7.reuse ;  /* 0x0000000398c07223 */ /* 0x180fe20000010807 */
[-CC-:B------:R-:W-:Y:S01]  /*23da0*/  FFMA.FTZ R152, R182, R3.reuse, -R7.reuse ;  /* 0x00000003b6987223 */ /* 0x180fe20000010807 */
[-C--:B------:R-:W-:Y:S01]  /*23db0*/  FFMA.FTZ R7, R157, R3.reuse, -R7 ;  /* 0x000000039d077223 */ /* 0x080fe20000010807 */
[-CC-:B------:R-:W-:Y:S01]  /*23dc0*/  FFMA.FTZ R209, R10, R3.reuse, -R153.reuse ;  /* 0x000000030ad17223 */ /* 0x180fe20000010899 */
[-CC-:B------:R-:W-:Y:S01]  /*23dd0*/  FFMA.FTZ R211, R15, R3.reuse, -R153.reuse ;  /* 0x000000030fd37223 */ /* 0x180fe20000010899 */
[-CC-:B------:R-:W-:Y:S01]  /*23de0*/  FFMA.FTZ R205, R176, R3.reuse, -R153.reuse ;  /* 0x00000003b0cd7223 */ /* 0x180fe20000010899 */
[----:B------:R0:W-:Y:S01]  /*23df0*/  MUFU.EX2 R6, R7 ;  /* 0x0000000700067308 */ /* 0x0001e20000000800 */
[-CC-:B------:R-:W-:Y:S01]  /*23e00*/  FFMA.FTZ R10, R178, R3.reuse, -R153.reuse ;  /* 0x00000003b20a7223 */ /* 0x180fe20000010899 */
[-CC-:B------:R-:W-:Y:S01]  /*23e10*/  FFMA.FTZ R207, R179, R3.reuse, -R153.reuse ;  /* 0x00000003b3cf7223 */ /* 0x180fe20000010899 */
[----:B------:R-:W-:Y:S01]  /*23e20*/  FFMA.FTZ R156, R156, R3, -R153 ;  /* 0x000000039c9c7223 */ /* 0x000fe20000010899 */
[----:B------:R-:W-:-:S02]  /*23e30*/  @!P1 VIADD R15, R11, 0x38840 ;  /* 0x000388400b0f9836 */ /* 0x000fc40000000000 */
[-CC-:B------:R-:W-:Y:S01]  /*23e40*/  FFMA.FTZ R201, R170, R3.reuse, -R153.reuse ;  /* 0x00000003aac97223 */ /* 0x180fe20000010899 */
[-CC-:B------:R-:W-:Y:S01]  /*23e50*/  FFMA.FTZ R171, R171, R3.reuse, -R153.reuse ;  /* 0x00000003abab7223 */ /* 0x180fe20000010899 */
[-CC-:B------:R-:W-:Y:S01]  /*23e60*/  FFMA.FTZ R203, R174, R3.reuse, -R153.reuse ;  /* 0x00000003aecb7223 */ /* 0x180fe20000010899 */
[----:B------:R-:W1:Y:S01]  /*23e70*/  MUFU.EX2 R209, R209 ;  /* 0x000000d100d17308 */ /* 0x000e620000000800 */
[-CC-:B0-----:R-:W-:Y:S01]  /*23e80*/  FFMA.FTZ R7, R14, R3.reuse, -R153.reuse ;  /* 0x000000030e077223 */ /* 0x181fe20000010899 */
[-C--:B------:R-:W-:Y:S01]  /*23e90*/  FFMA.FTZ R14, R185, R3.reuse, -R153 ;  /* 0x00000003b90e7223 */ /* 0x080fe20000010899 */
[----:B------:R-:W-:Y:S01]  /*23ea0*/  @!P1 PRMT R15, RZ, 0x654, R15 ;  /* 0x00000654ff0f9816 */ /* 0x000fe2000000000f */
[-CC-:B------:R-:W-:Y:S01]  /*23eb0*/  FFMA.FTZ R197, R162, R3.reuse, -R153.reuse ;  /* 0x00000003a2c57223 */ /* 0x180fe20000010899 */
[-CC-:B------:R-:W-:Y:S01]  /*23ec0*/  FFMA.FTZ R163, R163, R3.reuse, -R153.reuse ;  /* 0x00000003a3a37223 */ /* 0x180fe20000010899 */
[-CC-:B------:R-:W-:Y:S01]  /*23ed0*/  FFMA.FTZ R199, R166, R3.reuse, -R153.reuse ;  /* 0x00000003a6c77223 */ /* 0x180fe20000010899 */
[----:B------:R0:W-:Y:S01]  /*23ee0*/  @!P1 SYNCS.ARRIVE.TRANS64.RED.A1T0 RZ, [R15+URZ], RZ ;  /* 0x000000ff0fff99a7 */ /* 0x0001e2000810043f */
[----:B------:R-:W2:Y:S01]  /*23ef0*/  MUFU.EX2 R7, R7 ;  /* 0x0000000700077308 */ /* 0x000ea20000000800 */
[-CC-:B------:R-:W-:Y:S01]  /*23f00*/  FFMA.FTZ R167, R167, R3.reuse, -R153.reuse ;  /* 0x00000003a7a77223 */ /* 0x180fe20000010899 */
[-CC-:B------:R-:W-:Y:S01]  /*23f10*/  FFMA.FTZ R154, R154, R3.reuse, -R153.reuse ;  /* 0x000000039a9a7223 */ /* 0x180fe20000010899 */
[-CC-:B------:R-:W-:Y:S01]  /*23f20*/  FFMA.FTZ R155, R155, R3.reuse, -R153.reuse ;  /* 0x000000039b9b7223 */ /* 0x180fe20000010899 */
[----:B------:R-:W-:Y:S01]  /*23f30*/  FFMA.FTZ R158, R158, R3, -R153 ;  /* 0x000000039e9e7223 */ /* 0x000fe20000010899 */
[----:B0-----:R-:W-:-:S03]  /*23f40*/  @!P1 PRMT R15, RZ, 0x654, R9 ;  /* 0x00000654ff0f9816 */ /* 0x001fc60000000009 */
[----:B------:R-:W0:Y:S01]  /*23f50*/  MUFU.EX2 R211, R211 ;  /* 0x000000d300d37308 */ /* 0x000e220000000800 */
[----:B-1----:R-:W-:Y:S01]  /*23f60*/  FFMA.FTZ R12, R2, R12, R209 ;  /* 0x0000000c020c7223 */ /* 0x002fe200000100d1 */
[----:B------:R1:W-:Y:S06]  /*23f70*/  @!P1 SYNCS.ARRIVE.TRANS64.RED.A1T0 RZ, [R15+URZ], RZ ;  /* 0x000000ff0fff99a7 */ /* 0x0003ec000810043f */
[----:B------:R-:W3:Y:S01]  /*23f80*/  MUFU.EX2 R14, R14 ;  /* 0x0000000e000e7308 */ /* 0x000ee20000000800 */
[C---:B--2---:R-:W-:Y:S01]  /*23f90*/  FADD.FTZ R12, R7.reuse, R12 ;  /* 0x0000000c070c7221 */ /* 0x044fe20000010000 */
[----:B------:R-:W-:Y:S01]  /*23fa0*/  F2FP.F16.F32.PACK_AB R209, R7, R209 ;  /* 0x000000d107d1723e */ /* 0x000fe200000000ff */
[-CC-:B-1----:R-:W-:Y:S01]  /*23fb0*/  FFMA.FTZ R15, R175, R3.reuse, -R153.reuse ;  /* 0x00000003af0f7223 */ /* 0x182fe20000010899 */
[----:B------:R-:W-:Y:S01]  /*23fc0*/  FFMA.FTZ R153, R159, R3, -R153 ;  /* 0x000000039f997223 */ /* 0x000fe20000010899 */
[----:B------:R-:W-:-:S03]  /*23fd0*/  MOV R7, R5 ;  /* 0x0000000500077202 */ /* 0x000fc60000000f00 */
[----:B------:R-:W1:Y:S08]  /*23fe0*/  MUFU.EX2 R205, R205 ;  /* 0x000000cd00cd7308 */ /* 0x000e700000000800 */
[----:B------:R-:W2:Y:S08]  /*23ff0*/  MUFU.EX2 R10, R10 ;  /* 0x0000000a000a7308 */ /* 0x000eb00000000800 */
[----:B------:R4:W-:Y:S08]  /*24000*/  MUFU.EX2 R11, R156 ;  /* 0x0000009c000b7308 */ /* 0x0009f00000000800 */
[----:B------:R-:W5:Y:S01]  /*24010*/  MUFU.EX2 R207, R207 ;  /* 0x000000cf00cf7308 */ /* 0x000f620000000800 */
[----:B----4-:R-:W-:Y:S01]  /*24020*/  FADD.FTZ R156, R210, R13 ;  /* 0x0000000dd29c7221 */ /* 0x010fe20000010000 */
[----:B0-----:R-:W-:Y:S01]  /*24030*/  FADD.FTZ R13, R211, R12 ;  /* 0x0000000cd30d7221 */ /* 0x001fe20000010000 */
[----:B------:R-:W-:-:S02]  /*24040*/  F2FP.F16.F32.PACK_AB R210, R184, R210 ;  /* 0x000000d2b8d2723e */ /* 0x000fc400000000ff */
[----:B------:R-:W-:Y:S01]  /*24050*/  FADD.FTZ R156, R184, R156 ;  /* 0x0000009cb89c7221 */ /* 0x000fe20000010000 */
[C---:B---3--:R-:W-:Y:S01]  /*24060*/  FADD.FTZ R13, R14.reuse, R13 ;  /* 0x0000000d0e0d7221 */ /* 0x048fe20000010000 */
[----:B------:R-:W-:Y:S01]  /*24070*/  F2FP.F16.F32.PACK_AB R211, R14, R211 ;  /* 0x000000d30ed3723e */ /* 0x000fe200000000ff */
[----:B------:R-:W0:Y:S01]  /*24080*/  MUFU.EX2 R201, R201 ;  /* 0x000000c900c97308 */ /* 0x000e220000000800 */
[----:B------:R-:W-:Y:S01]  /*24090*/  FADD.FTZ R157, R204, R156 ;  /* 0x0000009ccc9d7221 */ /* 0x000fe20000010000 */
[----:B-1----:R-:W-:Y:S01]  /*240a0*/  FADD.FTZ R156, R205, R13 ;  /* 0x0000000dcd9c7221 */ /* 0x002fe20000010000 */
[C---:B--2---:R-:W-:Y:S02]  /*240b0*/  F2FP.F16.F32.PACK_AB R205, R10.reuse, R205 ;  /* 0x000000cd0acd723e */ /* 0x044fe400000000ff */
[C---:B------:R-:W-:Y:S01]  /*240c0*/  FADD.FTZ R13, R21.reuse, R157 ;  /* 0x0000009d150d7221 */ /* 0x040fe20000010000 */
[----:B------:R-:W-:Y:S01]  /*240d0*/  FADD.FTZ R156, R10, R156 ;  /* 0x0000009c0a9c7221 */ /* 0x000fe20000010000 */
[----:B------:R-:W-:Y:S01]  /*240e0*/  F2FP.F16.F32.PACK_AB R204, R21, R204 ;  /* 0x000000cc15cc723e */ /* 0x000fe200000000ff */
[----:B------:R-:W1:Y:S01]  /*240f0*/  MUFU.EX2 R9, R171 ;  /* 0x000000ab00097308 */ /* 0x000e620000000800 */
[----:B------:R-:W-:Y:S01]  /*24100*/  FADD.FTZ R13, R206, R13 ;  /* 0x0000000dce0d7221 */ /* 0x000fe20000010000 */
[----:B-----5:R-:W-:Y:S01]  /*24110*/  FADD.FTZ R156, R207, R156 ;  /* 0x0000009ccf9c7221 */ /* 0x020fe20000010000 */
[----:B------:R-:W-:Y:S01]  /*24120*/  F2FP.F16.F32.PACK_AB R206, R177, R206 ;  /* 0x000000ceb1ce723e */ /* 0x000fe200000000ff */
[----:B------:R-:W-:-:S02]  /*24130*/  IMAD.MOV.U32 R10, RZ, RZ, R216 ;  /* 0x000000ffff0a7224 */ /* 0x000fc400078e00d8 */
[----:B------:R-:W-:Y:S01]  /*24140*/  FADD.FTZ R157, R177, R13 ;  /* 0x0000000db19d7221 */ /* 0x000fe20000010000 */
[C---:B------:R-:W-:Y:S01]  /*24150*/  FADD.FTZ R156, R11.reuse, R156 ;  /* 0x0000009c0b9c7221 */ /* 0x040fe20000010000 */
[----:B------:R-:W-:Y:S01]  /*24160*/  F2FP.F16.F32.PACK_AB R207, R11, R207 ;  /* 0x000000cf0bcf723e */ /* 0x000fe200000000ff */
[----:B------:R-:W2:Y:S01]  /*24170*/  MUFU.EX2 R203, R203 ;  /* 0x000000cb00cb7308 */ /* 0x000ea20000000800 */
[----:B------:R-:W-:Y:S01]  /*24180*/  FADD.FTZ R157, R200, R157 ;  /* 0x0000009dc89d7221 */ /* 0x000fe20000010000 */
[----:B0-----:R-:W-:Y:S01]  /*24190*/  FADD.FTZ R156, R201, R156 ;  /* 0x0000009cc99c7221 */ /* 0x001fe20000010000 */
[C---:B------:R-:W-:Y:S02]  /*241a0*/  F2FP.F16.F32.PACK_AB R200, R168.reuse, R200 ;  /* 0x000000c8a8c8723e */ /* 0x040fe400000000ff */
[----:B------:R-:W-:-:S03]  /*241b0*/  FADD.FTZ R157, R168, R157 ;  /* 0x0000009da89d7221 */ /* 0x000fc60000010000 */
[----:B------:R-:W0:Y:S01]  /*241c0*/  MUFU.EX2 R15, R15 ;  /* 0x0000000f000f7308 */ /* 0x000e220000000800 */
[C---:B-1----:R-:W-:Y:S01]  /*241d0*/  FADD.FTZ R156, R9.reuse, R156 ;  /* 0x0000009c099c7221 */ /* 0x042fe20000010000 */
[----:B------:R-:W-:Y:S01]  /*241e0*/  FADD.FTZ R157, R202, R157 ;  /* 0x0000009dca9d7221 */ /* 0x000fe20000010000 */
[----:B------:R-:W-:Y:S01]  /*241f0*/  F2FP.F16.F32.PACK_AB R201, R9, R201 ;  /* 0x000000c909c9723e */ /* 0x000fe200000000ff */
[----:B------:R-:W-:Y:S01]  /*24200*/  IMAD.MOV.U32 R9, RZ, RZ, R218 ;  /* 0x000000ffff097224 */ /* 0x000fe200078e00da */
        /* <DEDUP_REMOVED lines=34> */
[----:B0-----:R-:W-:Y:S01]  /*24430*/  FADD.FTZ R157, R194, R157 ;  /* 0x0000009dc29d7221 */ /* 0x001fe20000010000 */
[----:B------:R-:W-:-:S03]  /*24440*/  F2FP.F16.F32.PACK_AB R194, R6, R194 ;  /* 0x000000c206c2723e */ /* 0x000fc600000000ff */
[----:B------:R-:W-:Y:S01]  /*24450*/  FADD.FTZ R13, R6, R157 ;  /* 0x0000009d060d7221 */ /* 0x000fe20000010000 */
[----:B------:R-:W-:Y:S02]  /*24460*/  IMAD.MOV.U32 R6, RZ, RZ, R4 ;  /* 0x000000ffff067224 */ /* 0x000fe400078e0004 */
[----:B-1----:R-:W-:-:S04]  /*24470*/  FADD.FTZ R156, R158, R156 ;  /* 0x0000009c9e9c7221 */ /* 0x002fc80000010000 */
[C---:B--2---:R-:W-:Y:S01]  /*24480*/  FADD.FTZ R12, R153.reuse, R156 ;  /* 0x0000009c990c7221 */ /* 0x044fe20000010000 */
[----:B------:R-:W-:Y:S01]  /*24490*/  F2FP.F16.F32.PACK_AB R195, R153, R158 ;  /* 0x0000009e99c3723e */ /* 0x000fe200000000ff */
[----:B------:R-:W-:Y:S06]  /*244a0*/  @P2 BRA `(.L_x_2865) ;  /* 0xffffffb000a42947 */ /* 0x000fec000383ffff */
.L_x_2854:
[----:B------:R-:W-:Y:S05]  /*244b0*/  BSYNC B0 ;  /* 0x0000000000007941 */ /* 0x000fea0003800000 */
.L_x_2853:
        /* <DEDUP_REMOVED lines=131> */
.L_x_2866:
[----:B------:R-:W-:Y:S01]  /*24cf0*/  IMAD R10, R216, 0x8, R16 ;  /* 0x00000008d80a7824 */ /* 0x000fe200078e0210 */
[----:B------:R-:W-:-:S04]  /*24d00*/  SHF.L.U32 R0, R218, 0x1f, RZ ;  /* 0x0000001fda007819 */ /* 0x000fc800000006ff */
[----:B------:R0:W1:Y:S01]  /*24d10*/  SYNCS.PHASECHK.TRANS64.TRYWAIT P2, [R10+URZ+0x38850], R0 ;  /* 0x038850000a0075a7 */ /* 0x000062000804017f */
[----:B------:R-:W-:Y:S05]  /*24d20*/  @!P0 BRA `(.L_x_2867) ;  /* 0x0000000000048947 */ /* 0x000fea0003800000 */
[----:B------:R-:W-:Y:S01]  /*24d30*/  BPT.TRAP 0x1 ;  /* 0x000000040000795c */ /* 0x000fe20000300000 */
.L_x_2867:
[----:B------:R-:W-:Y:S04]  /*24d40*/  BSSY B0, `(.L_x_2868) ;  /* 0x0000004000007945 */ /* 0x000fe80003800000 */
[----:B-1----:R-:W-:Y:S05]  /*24d50*/  @P2 BRA `(.L_x_2869) ;  /* 0x0000000000082947 */ /* 0x002fea0003800000 */
[----:B------:R-:W1:Y:S02]  /*24d60*/  SYNCS.PHASECHK.TRANS64.TRYWAIT P0, [R10+URZ+0x38850], R0 ;  /* 0x038850000a0075a7 */ /* 0x000e64000800017f */
[----:B-1----:R-:W-:Y:S05]  /*24d70*/  @!P0 BRA `(.L_x_2870) ;  /* 0x0000010400788947 */ /* 0x002fea0003800000 */
.L_x_2869:
[----:B------:R-:W-:Y:S05]  /*24d80*/  BSYNC B0 ;  /* 0x0000000000007941 */ /* 0x000fea0003800000 */
.L_x_2868:
[----:B------:R-:W-:Y:S01]  /*24d90*/  VIADD R16, R16, 0x400 ;  /* 0x0000040010107836 */ /* 0x000fe20000000000 */
[----:B------:R-:W2:Y:S01]  /*24da0*/  LDL.LU R11, [R1+0x74] ;  /* 0x00007400010b7983 */ /* 0x000ea20000300800 */
[----:B------:R-:W-:Y:S01]  /*24db0*/  IMAD.MOV.U32 R7, RZ, RZ, 0x40000040 ;  /* 0x40000040ff077424 */ /* 0x000fe200078e00ff */
[----:B------:R-:W-:Y:S01]  /*24dc0*/  WARPGROUP.ARRIVE ;  /* 0x00000000000079c5 */ /* 0x000fe20000000000 */
[----:B------:R-:W-:Y:S01]  /*24dd0*/  MOV R9, 0x40000040 ;  /* 0x4000004000097802 */ /* 0x000fe20000000f00 */
[----:B01----:R-:W0:Y:S01]  /*24de0*/  SHFL.BFLY PT, R0, R13, 0x2, 0x1f ;  /* 0x0c401f000d007f89 */ /* 0x003e2200000e0000 */
[----:B------:R-:W-:Y:S01]  /*24df0*/  SHF.R.U32.HI R16, RZ, 0x4, R16 ;  /* 0x00000004ff107819 */ /* 0x000fe20000011610 */
[----:B------:R-:W-:Y:S01]  /*24e00*/  IMAD.MOV.U32 R154, RZ, RZ, -0x800000 ;  /* 0xff800000ff9a7424 */ /* 0x000fe200078e00ff */
[----:B------:R-:W-:Y:S01]  /*24e10*/  R2UR UR7, R7 ;  /* 0x00000000070772ca */ /* 0x000fe200000e0000 */
[----:B------:R-:W-:Y:S01]  /*24e20*/  IMAD.MOV.U32 R7, RZ, RZ, 0x40000040 ;  /* 0x40000040ff077424 */ /* 0x000fe200078e00ff */
[----:B------:R-:W-:Y:S01]  /*24e30*/  LOP3.LUT R16, R16, 0x3fff, RZ, 0xc0, !PT ;  /* 0x00003fff10107812 */ /* 0x000fe200078ec0ff */
[----:B------:R-:W-:-:S02]  /*24e40*/  @!P1 VIADD R10, R10, 0x38860 ;  /* 0x000388600a0a9836 */ /* 0x000fc40000000000 */
[----:B------:R-:W-:Y:S01]  /*24e50*/  IMAD.MOV.U32 R153, RZ, RZ, -0x800000 ;  /* 0xff800000ff997424 */ /* 0x000fe200078e00ff */
[----:B------:R-:W-:Y:S02]  /*24e60*/  LOP3.LUT R16, R16, 0x2800000, RZ, 0xfc, !PT ;  /* 0x0280000010107812 */ /* 0x000fe400078efcff */
[----:B------:R-:W-:-:S03]  /*24e70*/  @!P1 PRMT R10, RZ, 0x654, R10 ;  /* 0x00000654ff0a9816 */ /* 0x000fc6000000000a */
[C---:B------:R-:W-:Y:S01]  /*24e80*/  IMAD R6, R216.reuse, 0xa00, R16 ;  /* 0x00000a00d8067824 */ /* 0x040fe200078e0210 */
[----:B------:R-:W-:-:S03]  /*24e90*/  IADD3 R216, R216, 0x1, RZ ;  /* 0x00000001d8d87810 */ /* 0x000fc60007ffe0ff */
[C---:B------:R-:W-:Y:S01]  /*24ea0*/  VIADD R8, R6.reuse, 0x80 ;  /* 0x0000008006087836 */ /* 0x040fe20000000000 */
[----:B------:R-:W-:Y:S02]  /*24eb0*/  R2UR UR6, R6 ;  /* 0x00000000060672ca */ /* 0x000fe400000e0000 */
[----:B------:R-:W-:Y:S01]  /*24ec0*/  ISETP.NE.AND P2, PT, R216, 0x2, PT ;  /* 0x00000002d800780c */ /* 0x000fe20003f45270 */
[----:B0-----:R-:W-:-:S03]  /*24ed0*/  FADD.FTZ R0, R0, R13 ;  /* 0x0000000d00007221 */ /* 0x001fc60000010000 */
[----:B------:R-:W-:Y:S02]  /*24ee0*/  SEL R216, R216, RZ, P2 ;  /* 0x000000ffd8d87207 */ /* 0x000fe40001000000 */
[----:B------:R-:W0:Y:S05]  /*24ef0*/  SHFL.BFLY PT, R2, R0, 0x1, 0x1f ;  /* 0x0c201f0000027f89 */ /* 0x000e2a00000e0000 */
[----:B------:R-:W-:Y:S01]  /*24f00*/  HGMMA.64x256x16.F32 R24, R208, gdesc[UR4].tnspB, R24, gsb0 ;  /* 0x43e00004d0187df0 */ /* 0x000fe20008000818 */
[----:B------:R-:W-:Y:S01]  /*24f10*/  R2UR UR6, R8 ;  /* 0x00000000080672ca */ /* 0x000fe200000e0000 */
[----:B------:R-:W-:Y:S01]  /*24f20*/  VIADD R8, R6, 0x100 ;  /* 0x0000010006087836 */ /* 0x000fe20000000000 */
[----:B------:R-:W-:Y:S01]  /*24f30*/  R2UR UR7, R9 ;  /* 0x00000000090772ca */ /* 0x000fe200000e0000 */
[----:B------:R-:W-:-:S02]  /*24f40*/  IMAD.MOV.U32 R9, RZ, RZ, 0x40000040 ;  /* 0x40000040ff097424 */ /* 0x000fc400078e00ff */
[----:B0-----:R-:W-:-:S05]  /*24f50*/  FADD.FTZ R0, R0, R2 ;  /* 0x0000000200007221 */ /* 0x001fca0000010000 */
[----:B------:R-:W-:-:S13]  /*24f60*/  FSETP.NE.FTZ.AND P0, PT, R0, RZ, PT ;  /* 0x000000ff0000720b */ /* 0x000fda0003f15000 */
[----:B------:R-:W0:Y:S02]  /*24f70*/  @P0 MUFU.LG2 R2, R0 ;  /* 0x0000000000020308 */ /* 0x000e240000000c00 */
[----:B0-----:R-:W-:Y:S01]  /*24f80*/  @P0 FMUL.FTZ R2, R2, 0.69314718246459960938 ;  /* 0x3f31721802020820 */ /* 0x001fe20000410000 */
[----:B--2---:R-:W-:-:S05]  /*24f90*/  VIADD R11, R11, 0x1 ;  /* 0x000000010b0b7836 */ /* 0x004fca0000000000 */
[----:B------:R-:W-:Y:S01]  /*24fa0*/  STL [R1+0x74], R11 ;  /* 0x0000740b01007387 */ /* 0x000fe20000100800 */
[----:B------:R-:W-:Y:S02]  /*24fb0*/  WARPGROUP.DEPBAR.LE gsb0, 0x0 ;  /* 0x00008000000079c5 */ /* 0x000fe40000010000 */
        /* <DEDUP_REMOVED lines=20> */
[----:B0-----:R-:W-:-:S05]  /*25100*/  FADD.FTZ R6, R6, R12 ;  /* 0x0000000c06067221 */ /* 0x001fca0000010000 */
[----:B------:R-:W0:Y:S02]  /*25110*/  SHFL.BFLY PT, R7, R6, 0x1, 0x1f ;  /* 0x0c201f0006077f89 */ /* 0x000e2400000e0000 */
[----:B0-----:R-:W-:Y:S01]  /*25120*/  FADD.FTZ R6, R6, R7 ;  /* 0x0000000706067221 */ /* 0x001fe20000010000 */
[----:B------:R-:W-:-:S04]  /*25130*/  @P0 FMUL.FTZ R7, R3, 0.69314718246459960938 ;  /* 0x3f31721803070820 */ /* 0x000fc80000410000 */
[----:B------:R-:W-:Y:S01]  /*25140*/  FSETP.NE.FTZ.AND P3, PT, R6, RZ, PT ;  /* 0x000000ff0600720b */ /* 0x000fe20003f75000 */
[----:B------:R-:W-:Y:S01]  /*25150*/  @P0 FFMA.FTZ R154, R7, R5, R2 ;  /* 0x00000005079a0223 */ /* 0x000fe20000010002 */
[----:B------:R-:W-:-:S06]  /*25160*/  IMAD.MOV.U32 R2, RZ, RZ, RZ ;  /* 0x000000ffff027224 */ /* 0x000fcc00078e00ff */
[----:B------:R0:W-:Y:S01]  /*25170*/  @P0 MUFU.RCP R2, R0 ;  /* 0x0000000000020308 */ /* 0x0001e20000001000 */
[----:B------:R-:W-:-:S07]  /*25180*/  PLOP3.LUT P0, PT, PT, PT, PT, 0x8, 0x0 ;  /* 0x000000000000781c */ /* 0x000fce0003f0e170 */
[----:B------:R-:W1:Y:S01]  /*25190*/  @P3 MUFU.LG2 R5, R6 ;  /* 0x0000000600053308 */ /* 0x000e620000000c00 */
[----:B0-----:R-:W-:-:S07]  /*251a0*/  IMAD.MOV.U32 R0, RZ, RZ, RZ ;  /* 0x000000ffff007224 */ /* 0x001fce00078e00ff */
[----:B------:R0:W2:Y:S02]  /*251b0*/  @P3 MUFU.RCP R0, R6 ;  /* 0x0000000600003308 */ /* 0x0000a40000001000 */
[----:B0-----:R-:W-:Y:S01]  /*251c0*/  @P3 FMUL.FTZ R6, R3, 0.69314718246459960938 ;  /* 0x3f31721803063820 */ /* 0x001fe20000410000 */
[----:B------:R-:W-:Y:S01]  /*251d0*/  SEL R3, RZ, 0x1, P2 ;  /* 0x00000001ff037807 */ /* 0x000fe20001000000 */
[----:B-1----:R-:W-:-:S03]  /*251e0*/  @P3 FMUL.FTZ R5, R5, 0.69314718246459960938 ;  /* 0x3f31721805053820 */ /* 0x002fc60000410000 */
        /* <DEDUP_REMOVED lines=134> */
[----:B0-----:R-:W-:-:S07]  /*25a50*/  FMUL.FTZ R151, R151, R0 ;  /* 0x0000000097977220 */ /* 0x001fce0000410000 */
.L_x_2753:
        /* <DEDUP_REMOVED lines=18> */
[----:B------:R-:W4:Y:S01]  /*25b80*/  LDL.LU R155, [R1+0x70] ;  /* 0x00007000019b7983 */ /* 0x000f220000300800 */
[----:B------:R-:W-:-:S02]  /*25b90*/  F2FP.F16.F32.PACK_AB R14, R37, R36 ;  /* 0x00000024250e723e */ /* 0x000fc400000000ff */
[----:B------:R-:W-:Y:S01]  /*25ba0*/  F2FP.F16.F32.PACK_AB R15, R39, R38 ;  /* 0x00000026270f723e */ /* 0x000fe200000000ff */
[----:B-----5:R-:W4:Y:S01]  /*25bb0*/  LDL.LU R152, [R1+0x64] ;  /* 0x0000640001987983 */ /* 0x020f220000300800 */
[----:B------:R-:W-:Y:S02]  /*25bc0*/  MOV R2, R16 ;  /* 0x0000001000027202 */ /* 0x000fe40000000f00 */
[----:B---3--:R-:W-:Y:S01]  /*25bd0*/  MOV R3, R0 ;  /* 0x0000000000037202 */ /* 0x008fe20000000f00 */
[----:B------:R-:W-:Y:S02]  /*25be0*/  BAR.SYNC.DEFER_BLOCKING 0x1, 0x100 ;  /* 0x0044000000007b1d */ /* 0x000fe40000010000 */
[----:B--2---:R-:W-:-:S03]  /*25bf0*/  IMAD.WIDE R20, R8, 0x2, R2 ;  /* 0x0000000208147825 */ /* 0x004fc600078e0202 */
[----:B------:R-:W-:-:S04]  /*25c00*/  LOP3.LUT R0, R20, 0x380, RZ, 0xc0, !PT ;  /* 0x0000038014007812 */ /* 0x000fc800078ec0ff */
[----:B------:R-:W-:Y:S02]  /*25c10*/  SHF.R.U64 R0, R0, 0x3, RZ ;  /* 0x0000000300007819 */ /* 0x000fe400000012ff */
[----:B------:R-:W-:Y:S02]  /*25c20*/  MOV R9, R21 ;  /* 0x0000001500097202 */ /* 0x000fe40000000f00 */
        /* <DEDUP_REMOVED lines=156> */
[----:B------:R-:W-:Y:S02]  /*265f0*/  IADD3.X R21, RZ, R21, RZ, P0, !PT ;  /* 0x00000015ff157210 */ /* 0x000fe400007fe4ff */
[----:B-1----:R-:W-:Y:S02]  /*26600*/  LOP3.LUT R4, R0, 0x380, RZ, 0xc0, !PT ;  /* 0x0000038000047812 */ /* 0x002fe400078ec0ff */
[----:B----4-:R-:W-:Y:S02]  /*26610*/  IADD3 R10, P0, R156, UR4, RZ ;  /* 0x000000049c0a7c10 */ /* 0x010fe4000ff1e0ff */
[----:B------:R-:W-:Y:S02]  /*26620*/  SHF.R.U64 R4, R4, 0x3, RZ ;  /* 0x0000000304047819 */ /* 0x000fe400000012ff */
[----:B------:R-:W-:Y:S02]  /*26630*/  IADD3.X R11, R155, UR5, RZ, P0, !PT ;  /* 0x000000059b0b7c10 */ /* 0x000fe400087fe4ff */
[----:B------:R-:W-:-:S02]  /*26640*/  ISETP.NE.U32.AND P0, PT, RZ, UR6, PT ;  /* 0x00000006ff007c0c */ /* 0x000fc4000bf05070 */
[----:B------:R-:W-:Y:S02]  /*26650*/  LOP3.LUT R20, R4, R0, RZ, 0x3c, !PT ;  /* 0x0000000004147212 */ /* 0x000fe400078e3cff */
[----:B------:R-:W-:Y:S02]  /*26660*/  ISETP.NE.AND.EX P0, PT, RZ, UR7, PT, P0 ;  /* 0x00000007ff007c0c */ /* 0x000fe4000bf05300 */
[----:B------:R-:W-:Y:S02]  /*26670*/  MOV R20, R20 ;  /* 0x0000001400147202 */ /* 0x000fe40000000f00 */
[----:B------:R-:W-:Y:S02]  /*26680*/  F2FP.F16.F32.PACK_AB R12, R145, R144 ;  /* 0x00000090910c723e */ /* 0x000fe400000000ff */
[----:B------:R-:W-:Y:S02]  /*26690*/  F2FP.F16.F32.PACK_AB R13, R147, R146 ;  /* 0x00000092930d723e */ /* 0x000fe400000000ff */
[----:B------:R-:W-:-:S02]  /*266a0*/  F2FP.F16.F32.PACK_AB R14, R149, R148 ;  /* 0x00000094950e723e */ /* 0x000fc400000000ff */
[----:B------:R-:W-:-:S05]  /*266b0*/  F2FP.F16.F32.PACK_AB R15, R151, R150 ;  /* 0x00000096970f723e */ /* 0x000fca00000000ff */
[----:B------:R1:W-:Y:S01]  /*266c0*/  STSM.16.M88.4 [R20], R12 ;  /* 0x0000000c14007844 */ /* 0x0003e20000000200 */
[----:B------:R-:W-:Y:S01]  /*266d0*/  IMAD.MOV.U32 R21, RZ, RZ, 0x9b8 ;  /* 0x000009b8ff157424 */ /* 0x000fe200078e00ff */
[----:B------:R-:W-:Y:S01]  /*266e0*/  BAR.SYNC.DEFER_BLOCKING 0x1, 0x100 ;  /* 0x0044000000007b1d */ /* 0x000fe20000010000 */
[----:B-1----:R-:W-:-:S05]  /*266f0*/  @P0 IADD3 R12, P2, R156, UR6, RZ ;  /* 0x000000069c0c0c10 */ /* 0x002fca000ff5e0ff */
[----:B------:R-:W-:Y:S01]  /*26700*/  ULDC UR6, c[0x0][0xa88] ;  /* 0x0002a20000067ab9 */ /* 0x000fe20000000800 */
[----:B------:R-:W-:Y:S01]  /*26710*/  @P0 IADD3.X R13, R155, UR7, RZ, P2, !PT ;  /* 0x000000079b0d0c10 */ /* 0x000fe200097fe4ff */
[----:B------:R-:W-:Y:S01]  /*26720*/  IMAD.U32 R0, RZ, RZ, UR6 ;  /* 0x00000006ff007e24 */ /* 0x000fe2000f8e00ff */
[----:B------:R-:W-:Y:S01]  /*26730*/  ISETP.NE.AND P2, PT, R152, RZ, PT ;  /* 0x000000ff9800720c */ /* 0x000fe20003f45270 */
[----:B------:R-:W-:-:S03]  /*26740*/  ULDC UR6, c[0x0][0xad4] ;  /* 0x0002b50000067ab9 */ /* 0x000fc60000000800 */
[----:B------:R-:W-:-:S04]  /*26750*/  SEL R4, R152, UR6, P2 ;  /* 0x0000000698047c07 */ /* 0x000fc80009000000 */
[----:B------:R-:W-:Y:S01]  /*26760*/  ISETP.GT.AND P2, PT, R4, 0x1, PT ;  /* 0x000000010400780c */ /* 0x000fe20003f44270 */
[----:B------:R-:W-:Y:S02]  /*26770*/  ULDC.64 UR8, c[0x0][0x208] ;  /* 0x0000820000087ab9 */ /* 0x000fe40000000a00 */
[----:B------:R1:W5:Y:S01]  /*26780*/  @P0 LDG.E R0, desc[UR8][R12.64] ;  /* 0x000000080c000981 */ /* 0x000362000c1e1900 */
[----:B------:R-:W-:-:S04]  /*26790*/  SEL R21, R21, 0x978, P2 ;  /* 0x0000097815157807 */ /* 0x000fc80001000000 */
[----:B------:R2:W3:Y:S08]  /*267a0*/  LDC.64 R14, c[0x0][R21+0x220] ;  /* 0x00008800150e7b82 */ /* 0x0004f00000000a00 */
[----:B-1----:R2:W1:Y:S01]  /*267b0*/  LDC.64 R12, c[0x0][R21+0x218] ;  /* 0x00008600150c7b82 */ /* 0x0024620000000a00 */
[----:B------:R-:W-:-:S04]  /*267c0*/  ISETP.NE.U32.AND P1, PT, RZ, UR4, PT ;  /* 0x00000004ff007c0c */ /* 0x000fc8000bf25070 */
[----:B------:R-:W-:Y:S01]  /*267d0*/  ISETP.NE.AND.EX P1, PT, RZ, UR5, PT, P1 ;  /* 0x00000005ff007c0c */ /* 0x000fe2000bf25310 */
[----:B------:R-:W-:-:S12]  /*267e0*/  IMAD.MOV.U32 R9, RZ, RZ, RZ ;  /* 0x000000ffff097224 */ /* 0x000fd800078e00ff */
[----:B------:R2:W5:Y:S01]  /*267f0*/  @P1 LDG.E R9, desc[UR8][R10.64] ;  /* 0x000000080a091981 */ /* 0x000562000c1e1900 */
[----:B------:R-:W-:Y:S05]  /*26800*/  @P0 BRA `(.L_x_2873) ;  /* 0x0000000000140947 */ /* 0x000fea0003800000 */
[----:B------:R-:W-:Y:S05]  /*26810*/  @!P1 BRA `(.L_x_2873) ;  /* 0x0000000000109947 */ /* 0x000fea0003800000 */
[----:B------:R-:W-:Y:S02]  /*26820*/  ULDC.64 UR6, c[0x0][0x208] ;  /* 0x0000820000067ab9 */ /* 0x000fe40000000a00 */
[----:B-----5:R-:W4:Y:S04]  /*26830*/  LDG.E R0, desc[UR6][R10.64] ;  /* 0x000000060a007981 */ /* 0x020f28000c1e1900 */
[----:B--2---:R-:W4:Y:S02]  /*26840*/  LDG.E R10, desc[UR6][R10.64+0x4] ;  /* 0x000004060a0a7981 */ /* 0x004f24000c1e1900 */
[----:B----4-:R-:W-:-:S07]  /*26850*/  IMAD.IADD R0, R10, 0x1, -R0 ;  /* 0x000000010a007824 */ /* 0x010fce00078e0a00 */
.L_x_2873:
[----:B------:R-:W4:Y:S01]  /*26860*/  LDL.LU R8, [R1+0x68] ;  /* 0x0000680001087983 */ /* 0x000f220000300800 */
[----:B------:R-:W0:Y:S03]  /*26870*/  LDC R157, c[0x0][0xbe8] ;  /* 0x0002fa00ff9d7b82 */ /* 0x000e260000000800 */
[----:B------:R-:W3:Y:S04]  /*26880*/  LDL.LU R4, [R1+0x88] ;  /* 0x0000880001047983 */ /* 0x000ee80000300800 */
[----:B------:R-:W3:Y:S01]  /*26890*/  LDL R158, [R1+0x84] ;  /* 0x00008400019e7983 */ /* 0x000ee20000100800 */
[----:B--2---:R-:W2:Y:S01]  /*268a0*/  LDC.64 R10, c[0x0][R21+0x228] ;  /* 0x00008a00150a7b82 */ /* 0x004ea20000000a00 */
[----:B------:R-:W-:-:S02]  /*268b0*/  ISETP.NE.U32.AND P0, PT, RZ, UR4, PT ;  /* 0x00000004ff007c0c */ /* 0x000fc4000bf05070 */
[----:B------:R-:W2:Y:S02]  /*268c0*/  LDL R160, [R1+0xb4] ;  /* 0x0000b40001a07983 */ /* 0x000ea40000100800 */
[----:B------:R-:W-:Y:S02]  /*268d0*/  ISETP.NE.AND.EX P0, PT, RZ, UR5, PT, P0 ;  /* 0x00000005ff007c0c */ /* 0x000fe4000bf05300 */
[----:B------:R-:W2:Y:S01]  /*268e0*/  LDL R159, [R1+0xa0] ;  /* 0x0000a000019f7983 */ /* 0x000ea20000100800 */
[----:B0-----:R-:W-:Y:S01]  /*268f0*/  ISETP.NE.AND P1, PT, R157, 0x1, PT ;  /* 0x000000019d00780c */ /* 0x001fe20003f25270 */
[-C--:B-1----:R-:W-:Y:S02]  /*26900*/  IMAD R20, R13, R236.reuse, RZ ;  /* 0x000000ec0d147224 */ /* 0x082fe400078e02ff */
[----:B------:R-:W-:-:S10]  /*26910*/  IMAD.WIDE.U32 R12, R12, R236, RZ ;  /* 0x000000ec0c0c7225 */ /* 0x000fd400078e00ff */
[----:B------:R-:W0:Y:S08]  /*26920*/  @P1 LDC R155, c[0x0][0xbec] ;  /* 0x0002fb00ff9b1b82 */ /* 0x000e300000000800 */
[----:B------:R-:W1:Y:S01]  /*26930*/  @P1 LDC R156, c[0x0][0xbf0] ;  /* 0x0002fc00ff9c1b82 */ /* 0x000e620000000800 */
[----:B------:R-:W-:Y:S02]  /*26940*/  IMAD.IADD R20, R13, 0x1, R20 ;  /* 0x000000010d147824 */ /* 0x000fe400078e0214 */
[----:B-----5:R-:W-:Y:S01]  /*26950*/  IMAD R0, R0, R157, RZ ;  /* 0x0000009d00007224 */ /* 0x020fe200078e02ff */
[----:B------:R-:W-:Y:S01]  /*26960*/  ULDC.64 UR6, c[0x0][0x208] ;  /* 0x0000820000067ab9 */ /* 0x000fe20000000a00 */
[----:B----4-:R-:W-:-:S02]  /*26970*/  SEL R8, R8, RZ, !P0 ;  /* 0x000000ff08087207 */ /* 0x010fc40004000000 */
[----:B---3--:R-:W-:-:S03]  /*26980*/  SEL R4, R4, RZ, !P0 ;  /* 0x000000ff04047207 */ /* 0x008fc60004000000 */
[----:B------:R-:W-:-:S04]  /*26990*/  IMAD R15, R15, R8, RZ ;  /* 0x000000080f0f7224 */ /* 0x000fc800078e02ff */
[C---:B------:R-:W-:Y:S02]  /*269a0*/  IMAD R4, R14.reuse, R4, R15 ;  /* 0x000000040e047224 */ /* 0x040fe400078e020f */
[----:B------:R-:W-:-:S05]  /*269b0*/  IMAD.WIDE.U32 R14, R14, R8, RZ ;  /* 0x000000080e0e7225 */ /* 0x000fca00078e00ff */
[----:B------:R-:W-:Y:S02]  /*269c0*/  IADD3 R15, R15, R4, RZ ;  /* 0x000000040f0f7210 */ /* 0x000fe40007ffe0ff */
[--C-:B------:R-:W-:Y:S02]  /*269d0*/  IADD3 R14, P0, P3, R14, R12, R9.reuse ;  /* 0x0000000c0e0e7210 */ /* 0x100fe40007b1e009 */
[----:B------:R-:W-:Y:S02]  /*269e0*/  SHF.R.S32.HI R4, RZ, 0x1f, R9 ;  /* 0x0000001fff047819 */ /* 0x000fe40000011409 */
[----:B------:R-:W-:Y:S02]  /*269f0*/  SEL R12, R158, RZ, P2 ;  /* 0x000000ff9e0c7207 */ /* 0x000fe40001000000 */
[----:B------:R-:W-:Y:S01]  /*26a00*/  IADD3.X R15, R15, R20, R4, P0, P3 ;  /* 0x000000140f0f7210 */ /* 0x000fe200007e6404 */
[----:B------:R-:W-:Y:S02]  /*26a10*/  IMAD.IADD R20, R234, 0x1, R230 ;  /* 0x00000001ea147824 */ /* 0x000fe400078e02e6 */
[----:B--2---:R-:W-:-:S02]  /*26a20*/  IMAD R152, R11, R12, RZ ;  /* 0x0000000c0b987224 */ /* 0x004fc400078e02ff */
[----:B------:R-:W-:-:S04]  /*26a30*/  IMAD.WIDE.U32 R12, R10, R12, RZ ;  /* 0x0000000c0a0c7225 */ /* 0x000fc800078e00ff */
[----:B0-----:R-:W-:-:S04]  /*26a40*/  @P1 IMAD.HI.U32 R10, R20, R155, RZ ;  /* 0x0000009b140a1227 */ /* 0x001fc800078e00ff */
[----:B------:R-:W-:Y:S01]  /*26a50*/  IMAD.MOV.U32 R155, RZ, RZ, R20 ;  /* 0x000000ffff9b7224 */ /* 0x000fe200078e0014 */
[----:B-1----:R-:W-:Y:S02]  /*26a60*/  @P1 SHF.R.U32.HI R155, RZ, R156, R10 ;  /* 0x0000009cff9b1219 */ /* 0x002fe4000001160a */
[----:B------:R0:W1:Y:S02]  /*26a70*/  LDC.64 R10, c[0x0][R21+0x210] ;  /* 0x00008400150a7b82 */ /* 0x0000640000000a00 */
[----:B0-----:R-:W-:-:S05]  /*26a80*/  IADD3 R21, -R155, RZ, RZ ;  /* 0x000000ff9b157210 */ /* 0x001fca0007ffe1ff */
[----:B------:R-:W-:Y:S01]  /*26a90*/  IMAD R21, R157, R21, R20 ;  /* 0x000000159d157224 */ /* 0x000fe200078e0214 */
[----:B------:R-:W-:Y:S01]  /*26aa0*/  IADD3 R12, P0, P3, R155, R14, R12 ;  /* 0x0000000e9b0c7210 */ /* 0x000fe20007b1e00c */
[----:B------:R-:W-:Y:S01]  /*26ab0*/  IMAD.IADD R152, R13, 0x1, R152 ;  /* 0x000000010d987824 */ /* 0x000fe200078e0298 */
[----:B------:R-:W-:Y:S02]  /*26ac0*/  SHF.R.S32.HI R13, RZ, 0x1f, R155 ;  /* 0x0000001fff0d7819 */ /* 0x000fe4000001149b */
[----:B------:R-:W-:Y:S02]  /*26ad0*/  SHF.R.S32.HI R14, RZ, 0x1f, R21 ;  /* 0x0000001fff0e7819 */ /* 0x000fe40000011415 */
[----:B------:R-:W-:Y:S01]  /*26ae0*/  IADD3.X R13, R13, R15, R152, P0, P3 ;  /* 0x0000000f0d0d7210 */ /* 0x000fe200007e6498 */
[----:B-1----:R-:W-:-:S04]  /*26af0*/  IMAD R11, R11, R21, RZ ;  /* 0x000000150b0b7224 */ /* 0x002fc800078e02ff */
[C---:B------:R-:W-:Y:S02]  /*26b00*/  IMAD R11, R10.reuse, R14, R11 ;  /* 0x0000000e0a0b7224 */ /* 0x040fe400078e020b */
[----:B------:R-:W0:Y:S01]  /*26b10*/  LDC.64 R14, c[0x0][0xba8] ;  /* 0x0002ea00ff0e7b82 */ /* 0x000e220000000a00 */
[----:B------:R-:W-:-:S07]  /*26b20*/  IMAD.WIDE.U32 R12, R10, R21, R12 ;  /* 0x000000150a0c7225 */ /* 0x000fce00078e000c */
[----:B0-----:R-:W0:Y:S08]  /*26b30*/  @!P2 LDC R14, c[0x0][0xb50] ;  /* 0x0002d400ff0eab82 */ /* 0x001e300000000800 */
[----:B------:R-:W1:Y:S01]  /*26b40*/  @!P2 LDC R15, c[0x0][0xb54] ;  /* 0x0002d500ff0fab82 */ /* 0x000e620000000800 */
[----:B------:R-:W-:Y:S01]  /*26b50*/  IMAD.IADD R11, R13, 0x1, R11 ;  /* 0x000000010d0b7824 */ /* 0x000fe200078e020b */
[----:B0-----:R-:W-:-:S04]  /*26b60*/  LEA R14, P0, R12, R14, 0x2 ;  /* 0x0000000e0c0e7211 */ /* 0x001fc800078010ff */
[----:B-1----:R-:W-:Y:S01]  /*26b70*/  LEA.HI.X R15, R12, R15, R11, 0x2, P0 ;  /* 0x0000000f0c0f7211 */ /* 0x002fe200000f140b */
[----:B------:R-:W-:Y:S04]  /*26b80*/  SHFL.IDX PT, R10, R14, RZ, 0x1c1f ;  /* 0x001c1fff0e0a7589 */ /* 0x000fe800000e0000 */
[----:B------:R-:W0:Y:S04]  /*26b90*/  SHFL.IDX PT, R11, R15, RZ, 0x1c1f ;  /* 0x001c1fff0f0b7589 */ /* 0x000e2800000e0000 */
[----:B------:R-:W-:Y:S04]  /*26ba0*/  SHFL.IDX PT, R12, R14, 0x1, 0x1c1f ;  /* 0x003c1f000e0c7f89 */ /* 0x000fe800000e0000 */
[----:B------:R1:W2:Y:S01]  /*26bb0*/  SHFL.IDX PT, R13, R15, 0x1, 0x1c1f ;  /* 0x003c1f000f0d7f89 */ /* 0x0002a200000e0000 */
[----:B------:R-:W-:Y:S01]  /*26bc0*/  LOP3.LUT P0, RZ, R159, 0x3, RZ, 0xc0, !PT ;  /* 0x000000039fff7812 */ /* 0x000fe2000780c0ff */
[----:B-1----:R-:W-:-:S04]  /*26bd0*/  IMAD.IADD R15, R160, 0x1, R230 ;  /* 0x00000001a00f7824 */ /* 0x002fc800078e02e6 */
[C---:B------:R-:W-:Y:S01]  /*26be0*/  VIADD R14, R15.reuse, 0x8 ;  /* 0x000000080f0e7836 */ /* 0x040fe20000000000 */
[----:B------:R-:W-:-:S04]  /*26bf0*/  ISETP.GE.OR P3, PT, R15, R0, P0 ;  /* 0x000000000f00720c */ /* 0x000fc80000766670 */
[----:B------:R-:W-:-:S09]  /*26c00*/  ISETP.GE.OR P0, PT, R14, R0, P0 ;  /* 0x000000000e00720c */ /* 0x000fd20000706670 */
[----:B0-----:R0:W-:Y:S04]  /*26c10*/  @!P3 ST.E desc[UR6][R10.64], R154 ;  /* 0x0000009a0a00b985 */ /* 0x0011e8000c101906 */
[----:B--2---:R0:W-:Y:S01]  /*26c20*/  @!P0 ST.E desc[UR6][R12.64], R153 ;  /* 0x000000990c008985 */ /* 0x0041e2000c101906 */
[----:B------:R-:W-:Y:S05]  /*26c30*/  @P2 BRA `(.L_x_2874) ;  /* 0x0000000c00ec2947 */ /* 0x000fea0003800000 */
[----:B------:R1:W5:Y:S01]  /*26c40*/  LDL R90, [R1+0x9c] ;  /* 0x00009c00015a7983 */ /* 0x0003620000100800 */
[----:B------:R-:W-:Y:S01]  /*26c50*/  IMAD.SHL.U32 R159, R212, 0x40, RZ ;  /* 0x00000040d49f7824 */ /* 0x000fe200078e00ff */
[----:B------:R-:W2:Y:S02]  /*26c60*/  @P1 LDC R21, c[0x0][0xbec] ;  /* 0x0002fb00ff151b82 */ /* 0x000ea40000000800 */
[----:B------:R1:W5:Y:S02]  /*26c70*/  LDL R89, [R1+0x78] ;  /* 0x0000780001597983 */ /* 0x0003640000100800 */
[----:B0-----:R-:W-:Y:S02]  /*26c80*/  LEA R11, R237, R159, 0x3 ;  /* 0x0000009fed0b7211 */ /* 0x001fe400078e18ff */
[----:B------:R1:W5:Y:S04]  /*26c90*/  LDL R88, [R1+0x80] ;  /* 0x0000800001587983 */ /* 0x0003680000100800 */
[----:B------:R1:W5:Y:S01]  /*26ca0*/  LDL R86, [R1+0x7c] ;  /* 0x00007c0001567983 */ /* 0x0003620000100800 */
[----:B------:R-:W-:Y:S01]  /*26cb0*/  IMAD.WIDE R2, R11, 0x2, R2 ;  /* 0x000000020b027825 */ /* 0x000fe200078e0202 */
[----:B------:R-:W-:Y:S01]  /*26cc0*/  ULDC.64 UR4, c[0x0][0x208] ;  /* 0x0000820000047ab9 */ /* 0x000fe20000000a00 */
[----:B------:R-:W0:Y:S01]  /*26cd0*/  @P1 LDC R85, c[0x0][0xbf0] ;  /* 0x0002fc00ff551b82 */ /* 0x000e220000000800 */
[----:B------:R-:W-:-:S02]  /*26ce0*/  IADD3 R25, P4, R2, 0x1000, RZ ;  /* 0x0000100002197810 */ /* 0x000fc40007f9e0ff */
[C---:B------:R-:W-:Y:S02]  /*26cf0*/  IADD3 R29, P3, R2.reuse, 0x2000, RZ ;  /* 0x00002000021d7810 */ /* 0x040fe40007f7e0ff */
[----:B------:R-:W-:Y:S02]  /*26d00*/  IADD3 R33, P2, R2, 0x3000, RZ ;  /* 0x0000300002217810 */ /* 0x000fe40007f5e0ff */
[----:B------:R-:W-:Y:S02]  /*26d10*/  LOP3.LUT R24, R25, 0x380, RZ, 0xc0, !PT ;  /* 0x0000038019187812 */ /* 0x000fe400078ec0ff */
[----:B------:R-:W-:Y:S02]  /*26d20*/  LOP3.LUT R28, R29, 0x380, RZ, 0xc0, !PT ;  /* 0x000003801d1c7812 */ /* 0x000fe400078ec0ff */
[----:B------:R-:W-:Y:S02]  /*26d30*/  LOP3.LUT R32, R33, 0x380, RZ, 0xc0, !PT ;  /* 0x0000038021207812 */ /* 0x000fe400078ec0ff */
[----:B------:R-:W-:-:S02]  /*26d40*/  SHF.R.U64 R24, R24, 0x3, RZ ;  /* 0x0000000318187819 */ /* 0x000fc400000012ff */
        /* <DEDUP_REMOVED lines=42> */
[----:B------:R-:W-:-:S02]  /*26ff0*/  IADD3 R61, P0, R2, 0xa000, RZ ;  /* 0x0000a000023d7810 */ /* 0x000fc40007f1e0ff */
[C---:B------:R-:W-:Y:S01]  /*27000*/  IADD3 R65, P6, R2.reuse, 0xb000, RZ ;  /* 0x0000b00002417810 */ /* 0x040fe20007fde0ff */
[----:B------:R-:W5:Y:S01]  /*27010*/  LD.E.128 R44, desc[UR4][R44.64] ;  /* 0x000000042c2c7980 */ /* 0x000f62000c101d00 */
[C---:B------:R-:W-:Y:S02]  /*27020*/  IADD3 R69, P5, R2.reuse, 0xc000, RZ ;  /* 0x0000c00002457810 */ /* 0x040fe40007fbe0ff */
[C---:B------:R-:W-:Y:S01]  /*27030*/  IADD3 R73, P4, R2.reuse, 0xd000, RZ ;  /* 0x0000d00002497810 */ /* 0x040fe20007f9e0ff */
[----:B------:R-:W5:Y:S01]  /*27040*/  LD.E.128 R40, desc[UR4][R40.64] ;  /* 0x0000000428287980 */ /* 0x000f62000c101d00 */
[C---:B------:R-:W-:Y:S02]  /*27050*/  IADD3 R77, P3, R2.reuse, 0xe000, RZ ;  /* 0x0000e000024d7810 */ /* 0x040fe40007f7e0ff */
[C---:B------:R-:W-:Y:S01]  /*27060*/  LOP3.LUT R13, R2.reuse, 0x380, RZ, 0xc0, !PT ;  /* 0x00000380020d7812 */ /* 0x040fe200078ec0ff */
[----:B------:R-:W5:Y:S01]  /*27070*/  LD.E.128 R48, desc[UR4][R48.64] ;  /* 0x0000000430307980 */ /* 0x000f62000c101d00 */
[----:B------:R-:W-:-:S02]  /*27080*/  IADD3 R11, P2, R2, 0xf000, RZ ;  /* 0x0000f000020b7810 */ /* 0x000fc40007f5e0ff */
[----:B------:R-:W-:Y:S01]  /*27090*/  LOP3.LUT R60, R61, 0x380, RZ, 0xc0, !PT ;  /* 0x000003803d3c7812 */ /* 0x000fe200078ec0ff */
[----:B------:R-:W5:Y:S01]  /*270a0*/  LD.E.128 R52, desc[UR4][R52.64] ;  /* 0x0000000434347980 */ /* 0x000f62000c101d00 */
[----:B------:R-:W-:Y:S02]  /*270b0*/  LOP3.LUT R64, R65, 0x380, RZ, 0xc0, !PT ;  /* 0x0000038041407812 */ /* 0x000fe400078ec0ff */
[----:B------:R-:W-:Y:S01]  /*270c0*/  LOP3.LUT R68, R69, 0x380, RZ, 0xc0, !PT ;  /* 0x0000038045447812 */ /* 0x000fe200078ec0ff */
[----:B------:R-:W5:Y:S01]  /*270d0*/  LD.E.128 R56, desc[UR4][R56.64] ;  /* 0x0000000438387980 */ /* 0x000f62000c101d00 */
[----:B------:R-:W-:Y:S02]  /*270e0*/  LOP3.LUT R72, R73, 0x380, RZ, 0xc0, !PT ;  /* 0x0000038049487812 */ /* 0x000fe400078ec0ff */
[----:B------:R-:W-:Y:S02]  /*270f0*/  LOP3.LUT R76, R77, 0x380, RZ, 0xc0, !PT ;  /* 0x000003804d4c7812 */ /* 0x000fe400078ec0ff */
[----:B------:R-:W-:-:S02]  /*27100*/  SHF.R.U64 R13, R13, 0x3, RZ ;  /* 0x000000030d0d7819 */ /* 0x000fc400000012ff */
[----:B------:R-:W-:Y:S02]  /*27110*/  LOP3.LUT R10, R11, 0x380, RZ, 0xc0, !PT ;  /* 0x000003800b0a7812 */ /* 0x000fe400078ec0ff */
[----:B------:R-:W-:Y:S02]  /*27120*/  SHF.R.U64 R60, R60, 0x3, RZ ;  /* 0x000000033c3c7819 */ /* 0x000fe400000012ff */
[----:B------:R-:W-:Y:S02]  /*27130*/  SHF.R.U64 R64, R64, 0x3, RZ ;  /* 0x0000000340407819 */ /* 0x000fe400000012ff */
[----:B------:R-:W-:Y:S02]  /*27140*/  SHF.R.U64 R68, R68, 0x3, RZ ;  /* 0x0000000344447819 */ /* 0x000fe400000012ff */
[----:B------:R-:W-:Y:S02]  /*27150*/  SHF.R.U64 R72, R72, 0x3, RZ ;  /* 0x0000000348487819 */ /* 0x000fe400000012ff */
[----:B------:R-:W-:-:S02]  /*27160*/  SHF.R.U64 R76, R76, 0x3, RZ ;  /* 0x000000034c4c7819 */ /* 0x000fc400000012ff */
[----:B------:R-:W-:Y:S02]  /*27170*/  LOP3.LUT R12, R13, R2, RZ, 0x3c, !PT ;  /* 0x000000020d0c7212 */ /* 0x000fe400078e3cff */
[----:B------:R-:W-:Y:S01]  /*27180*/  SHF.R.U64 R2, R10, 0x3, RZ ;  /* 0x000000030a027819 */ /* 0x000fe200000012ff */
[--C-:B------:R-:W-:Y:S01]  /*27190*/  IMAD.MOV.U32 R13, RZ, RZ, R3.reuse ;  /* 0x000000ffff0d7224 */ /* 0x100fe200078e0003 */
[----:B------:R-:W-:Y:S02]  /*271a0*/  LOP3.LUT R60, R60, R61, RZ, 0x3c, !PT ;  /* 0x0000003d3c3c7212 */ /* 0x000fe400078e3cff */
        /* <DEDUP_REMOVED lines=8> */
[-C--:B------:R-:W-:Y:S01]  /*27230*/  IADD3.X R61, RZ, R3.reuse, RZ, P0, !PT ;  /* 0x00000003ff3d7210 */ /* 0x080fe200007fe4ff */
[----:B------:R-:W5:Y:S01]  /*27240*/  LD.E.128 R12, desc[UR4][R12.64] ;  /* 0x000000040c0c7980 */ /* 0x000f62000c101d00 */
[----:B------:R-:W-:-:S02]  /*27250*/  IADD3.X R81, RZ, R3, RZ, P2, !PT ;  /* 0x00000003ff517210 */ /* 0x000fc400017fe4ff */
[----:B------:R-:W-:Y:S01]  /*27260*/  LOP3.LUT R80, R2, R11, RZ, 0x3c, !PT ;  /* 0x0000000b02507212 */ /* 0x000fe200078e3cff */
        /* <DEDUP_REMOVED lines=13> */
[----:B---3--:R-:W3:Y:S01]  /*27340*/  FENCE.VIEW.ASYNC.S ;  /* 0x00000000000073c6 */ /* 0x008ee20000000000 */
[----:B------:R-:W-:-:S04]  /*27350*/  IMAD.WIDE.U32 R2, R9, UR4, RZ ;  /* 0x0000000409027c25 */ /* 0x000fc8000f8e00ff */
[----:B------:R-:W-:Y:S01]  /*27360*/  IMAD R11, R9, UR5, R4 ;  /* 0x00000005090b7c24 */ /* 0x000fe2000f8e0204 */
[----:B------:R-:W-:Y:S01]  /*27370*/  ULDC.64 UR4, c[0x0][0xae8] ;  /* 0x0002ba0000047ab9 */ /* 0x000fe20000000a00 */
[----:B------:R-:W-:Y:S02]  /*27380*/  IMAD R9, R237, 0x20, R212 ;  /* 0x00000020ed097824 */ /* 0x000fe400078e02d4 */
[----:B------:R-:W-:Y:S02]  /*27390*/  IMAD.IADD R3, R3, 0x1, R11 ;  /* 0x0000000103037824 */ /* 0x000fe400078e020b */
[----:B------:R-:W-:Y:S02]  /*273a0*/  IMAD.IADD R10, R230, 0x1, R9 ;  /* 0x00000001e60a7824 */ /* 0x000fe400078e0209 */
[----:B------:R-:W-:Y:S01]  /*273b0*/  IMAD.WIDE.U32 R2, R236, UR4, R2 ;  /* 0x00000004ec027c25 */ /* 0x000fe2000f8e0002 */
[----:B------:R-:W-:-:S03]  /*273c0*/  SHF.R.S32.HI R11, RZ, 0x1f, R8 ;  /* 0x0000001fff0b7819 */ /* 0x000fc60000011408 */
[----:B--2---:R-:W-:Y:S01]  /*273d0*/  @P1 IMAD.HI.U32 R4, R10, R21, RZ ;  /* 0x000000150a041227 */ /* 0x004fe200078e00ff */
[----:B------:R-:W-:-:S03]  /*273e0*/  MOV R9, R10 ;  /* 0x0000000a00097202 */ /* 0x000fc60000000f00 */
[----:B------:R-:W-:Y:S01]  /*273f0*/  IMAD R3, R236, UR5, R3 ;  /* 0x00000005ec037c24 */ /* 0x000fe2000f8e0203 */
[----:B------:R-:W-:Y:S01]  /*27400*/  ULDC.64 UR4, c[0x0][0xaf0] ;  /* 0x0002bc0000047ab9 */ /* 0x000fe20000000a00 */
[----:B0-----:R-:W-:Y:S01]  /*27410*/  @P1 SHF.R.U32.HI R9, RZ, R85, R4 ;  /* 0x00000055ff091219 */ /* 0x001fe20000011604 */
[----:B------:R-:W-:Y:S02]  /*27420*/  IMAD R11, R11, UR4, RZ ;  /* 0x000000040b0b7c24 */ /* 0x000fe4000f8e02ff */
[----:B------:R-:W-:Y:S01]  /*27430*/  IMAD.WIDE.U32 R2, R8, UR4, R2 ;  /* 0x0000000408027c25 */ /* 0x000fe2000f8e0002 */
[----:B------:R-:W-:-:S03]  /*27440*/  SHF.R.S32.HI R4, RZ, 0x1f, R9 ;  /* 0x0000001fff047819 */ /* 0x000fc60000011409 */
[----:B------:R-:W-:Y:S01]  /*27450*/  IMAD R11, R8, UR5, R11 ;  /* 0x00000005080b7c24 */ /* 0x000fe2000f8e020b */
[----:B------:R-:W-:Y:S01]  /*27460*/  ULDC.64 UR4, c[0x0][0xae0] ;  /* 0x0002b80000047ab9 */ /* 0x000fe20000000a00 */
[----:B------:R-:W-:Y:S02]  /*27470*/  IMAD.MOV R8, RZ, RZ, -R9 ;  /* 0x000000ffff087224 */ /* 0x000fe400078e0a09 */
[----:B------:R-:W-:Y:S02]  /*27480*/  IMAD R4, R4, UR4, RZ ;  /* 0x0000000404047c24 */ /* 0x000fe4000f8e02ff */
[----:B------:R-:W-:Y:S02]  /*27490*/  IMAD R157, R157, R8, R10 ;  /* 0x000000089d9d7224 */ /* 0x000fe400078e020a */
[----:B------:R-:W-:Y:S02]  /*274a0*/  IMAD.IADD R3, R3, 0x1, R11 ;  /* 0x0000000103037824 */ /* 0x000fe400078e020b */
[C---:B------:R-:W-:Y:S01]  /*274b0*/  IMAD R11, R9.reuse, UR5, R4 ;  /* 0x00000005090b7c24 */ /* 0x040fe2000f8e0204 */
[----:B------:R-:W-:Y:S01]  /*274c0*/  SHF.R.S32.HI R4, RZ, 0x1f, R157 ;  /* 0x0000001fff047819 */ /* 0x000fe2000001149d */
[----:B------:R-:W-:Y:S01]  /*274d0*/  IMAD.WIDE.U32 R2, R9, UR4, R2 ;  /* 0x0000000409027c25 */ /* 0x000fe2000f8e0002 */
[----:B------:R-:W-:-:S03]  /*274e0*/  ULDC.64 UR4, c[0x0][0xad8] ;  /* 0x0002b60000047ab9 */ /* 0x000fc60000000a00 */
[----:B------:R-:W-:Y:S02]  /*274f0*/  IMAD.IADD R3, R3, 0x1, R11 ;  /* 0x0000000103037824 */ /* 0x000fe400078e020b */
[----:B------:R-:W-:Y:S02]  /*27500*/  IMAD R4, R4, UR4, RZ ;  /* 0x0000000404047c24 */ /* 0x000fe4000f8e02ff */
[----:B------:R-:W-:Y:S02]  /*27510*/  IMAD.IADD R85, R212, 0x1, R230 ;  /* 0x00000001d4557824 */ /* 0x000fe400078e02e6 */
        /* <DEDUP_REMOVED lines=12> */
[----:B---3--:R1:W-:Y:S01]  /*275e0*/  SYNCS.ARRIVE.TRANS64.RED.A1T0 RZ, [R8+URZ], RZ ;  /* 0x000000ff08ff79a7 */ /* 0x0083e2000810043f */
[----:B------:R1:W0:Y:S01]  /*275f0*/  SHFL.IDX PT, R87, R4, RZ, 0x181f ;  /* 0x00181fff04577589 */ /* 0x00022200000e0000 */
[----:B------:R-:W-:Y:S03]  /*27600*/  BSSY B1, `(.L_x_2875) ;  /* 0x0000016000017945 */ /* 0x000fe60003800000 */
        /* <DEDUP_REMOVED lines=10> */
[----:B--2---:R-:W-:Y:S02]  /*276b0*/  @!P5 LEA.HI.X R3, R18, R21, R19, 0x1, P6 ;  /* 0x000000151203d211 */ /* 0x004fe400030f0c13 */
        /* <DEDUP_REMOVED lines=10> */
.L_x_2876:
[----:B------:R-:W-:Y:S05]  /*27760*/  BSYNC B1 ;  /* 0x0000000000017941 */ /* 0x000fea0003800000 */
.L_x_2875:
[----:B---3-5:R3:W4:Y:S01]  /*27770*/  SHFL.IDX PT, R13, R84, 0x1, 0x181f ;  /* 0x00381f00540d7f89 */ /* 0x02872200000e0000 */
        /* <DEDUP_REMOVED lines=10> */
[C---:B-1----:R-:W-:Y:S02]  /*27820*/  @!P3 LEA R8, P5, R89.reuse, R11, 0x1 ;  /* 0x0000000b5908b211 */ /* 0x042fe400078a08ff */
        /* <DEDUP_REMOVED lines=10> */
.L_x_2878:
[----:B------:R-:W-:Y:S05]  /*278d0*/  BSYNC B1 ;  /* 0x0000000000017941 */ /* 0x000fea0003800000 */
.L_x_2877:
        /* <DEDUP_REMOVED lines=11> */
[-C--:B-1----:R-:W-:Y:S02]  /*27990*/  @!P2 LEA R8, P5, R89, R9.reuse, 0x1 ;  /* 0x000000095908a211 */ /* 0x082fe400078a08ff */
        /* <DEDUP_REMOVED lines=10> */
.L_x_2880:
[----:B------:R-:W-:Y:S05]  /*27a40*/  BSYNC B1 ;  /* 0x0000000000017941 */ /* 0x000fea0003800000 */
.L_x_2879:
        /* <DEDUP_REMOVED lines=11> */
[----:B-1----:R-:W-:Y:S02]  /*27b00*/  @!P4 LEA R8, P1, R89, R15, 0x1 ;  /* 0x0000000f5908c211 */ /* 0x002fe400078208ff */
[----:B----4-:R-:W-:Y:S02]  /*27b10*/  @!P3 LEA.HI.X R3, R18, R13, R19, 0x1, P0 ;  /* 0x0000000d1203b211 */ /* 0x010fe400000f0c13 */
        /* <DEDUP_REMOVED lines=13> */
.L_x_2874:
        /* <DEDUP_REMOVED lines=18> */
[----:B------:R-:W-:Y:S01]  /*27d10*/  BSSY B1, `(.L_x_2882) ;  /* 0x00000fb000017945 */ /* 0x000fe20003800000 */
[C---:B------:R-:W-:Y:S01]  /*27d20*/  VIADD R171, R233.reuse, 0xb0 ;  /* 0x000000b0e9ab7836 */ /* 0x040fe20000000000 */
[----:B------:R-:W-:Y:S01]  /*27d30*/  SHF.R.S32.HI R153, RZ, 0x1f, R153 ;  /* 0x0000001fff997819 */ /* 0x000fe20000011499 */
[C---:B------:R-:W-:Y:S01]  /*27d40*/  VIADD R173, R233.reuse, 0xa8 ;  /* 0x000000a8e9ad7836 */ /* 0x040fe20000000000 */
[----:B------:R-:W-:Y:S01]  /*27d50*/  SHF.R.S32.HI R155, RZ, 0x1f, R155 ;  /* 0x0000001fff9b7819 */ /* 0x000fe2000001149b */
[C---:B------:R-:W-:Y:S01]  /*27d60*/  VIADD R177, R233.reuse, 0x98 ;  /* 0x00000098e9b17836 */ /* 0x040fe20000000000 */
[----:B------:R-:W-:Y:S01]  /*27d70*/  SHF.R.S32.HI R159, RZ, 0x1f, R159 ;  /* 0x0000001fff9f7819 */ /* 0x000fe2000001149f */
[----:B-1----:R-:W-:Y:S01]  /*27d80*/  @P1 IMAD.HI.U32 R3, R20, R3, RZ ;  /* 0x0000000314031227 */ /* 0x002fe200078e00ff */
[----:B------:R-:W-:-:S02]  /*27d90*/  IADD3 R160, R233, 0xd8, RZ ;  /* 0x000000d8e9a07810 */ /* 0x000fc40007ffe0ff */
[----:B------:R-:W-:Y:S01]  /*27da0*/  SHF.R.S32.HI R161, RZ, 0x1f, R161 ;  /* 0x0000001fffa17819 */ /* 0x000fe200000114a1 */
        /* <DEDUP_REMOVED lines=13> */
[C---:B------:R-:W-:Y:S01]  /*27e80*/  IADD3 R170, R233.reuse, 0xb0, RZ ;  /* 0x000000b0e9aa7810 */ /* 0x040fe20007ffe0ff */
[----:B------:R-:W-:Y:S01]  /*27e90*/  IMAD R3, R236, UR5, R3 ;  /* 0x00000005ec037c24 */ /* 0x000fe2000f8e0203 */
[----:B------:R-:W-:Y:S01]  /*27ea0*/  ULDC.64 UR4, c[0x0][0xb40] ;  /* 0x0002d00000047ab9 */ /* 0x000fe20000000a00 */
[C---:B------:R-:W-:Y:S01]  /*27eb0*/  VIADD R187, R233.reuse, 0x70 ;  /* 0x00000070e9bb7836 */ /* 0x040fe20000000000 */
        /* <DEDUP_REMOVED lines=8> */
[----:B------:R-:W-:Y:S01]  /*27f40*/  SHF.R.S32.HI R8, RZ, 0x1f, R10 ;  /* 0x0000001fff087819 */ /* 0x000fe2000001140a */
[----:B------:R-:W-:Y:S01]  /*27f50*/  VIADD R189, R233, 0x68 ;  /* 0x00000068e9bd7836 */ /* 0x000fe20000000000 */
[----:B------:R-:W-:Y:S01]  /*27f60*/  SHF.R.S32.HI R179, RZ, 0x1f, R179 ;  /* 0x0000001fffb37819 */ /* 0x000fe200000114b3 */
[----:B------:R-:W-:Y:S01]  /*27f70*/  IMAD.IADD R3, R3, 0x1, R4 ;  /* 0x0000000103037824 */ /* 0x000fe200078e0204 */
[----:B------:R-:W-:Y:S01]  /*27f80*/  IADD3 R180, R233, 0x88, RZ ;  /* 0x00000088e9b47810 */ /* 0x000fe20007ffe0ff */
        /* <DEDUP_REMOVED lines=13> */
[C---:B------:R-:W-:Y:S01]  /*28060*/  IADD3 R190, R233.reuse, 0x60, RZ ;  /* 0x00000060e9be7810 */ /* 0x040fe20007ffe0ff */
[----:B------:R-:W-:Y:S01]  /*28070*/  IMAD R8, R10, UR5, R8 ;  /* 0x000000050a087c24 */ /* 0x000fe2000f8e0208 */
[----:B------:R-:W-:Y:S01]  /*28080*/  ULDC.64 UR4, c[0x0][0xb28] ;  /* 0x0002ca0000047ab9 */ /* 0x000fe20000000a00 */
[----:B------:R-:W-:Y:S01]  /*28090*/  VIADD R157, R233, 0xe8 ;  /* 0x000000e8e99d7836 */ /* 0x000fe20000000000 */
[----:B------:R-:W-:Y:S01]  /*280a0*/  SHF.R.S32.HI R195, RZ, 0x1f, R195 ;  /* 0x0000001fffc37819 */ /* 0x000fe200000114c3 */
[----:B------:R-:W-:Y:S01]  /*280b0*/  IMAD.IADD R3, R3, 0x1, R8 ;  /* 0x0000000103037824 */ /* 0x000fe200078e0208 */
[----:B------:R-:W-:Y:S01]  /*280c0*/  IADD3 R200, R233, 0x38, RZ ;  /* 0x00000038e9c87810 */ /* 0x000fe20007ffe0ff */
[----:B------:R-:W-:Y:S01]  /*280d0*/  IMAD R9, R9, UR4, RZ ;  /* 0x0000000409097c24 */ /* 0x000fe2000f8e02ff */
[----:B------:R-:W-:Y:S01]  /*280e0*/  SHF.R.S32.HI R157, RZ, 0x1f, R157 ;  /* 0x0000001fff9d7819 */ /* 0x000fe2000001149d */
[----:B------:R-:W-:Y:S01]  /*280f0*/  IMAD.WIDE.U32 R2, R4, UR4, R2 ;  /* 0x0000000404027c25 */ /* 0x000fe2000f8e0002 */
[----:B------:R-:W-:-:S02]  /*28100*/  SHF.R.S32.HI R205, RZ, 0x1f, R205 ;  /* 0x0000001fffcd7819 */ /* 0x000fc400000114cd */
[C---:B------:R-:W-:Y:S01]  /*28110*/  IADD3 R210, R233.reuse, 0x10, RZ ;  /* 0x00000010e9d27810 */ /* 0x040fe20007ffe0ff */
[----:B------:R-:W-:Y:S01]  /*28120*/  IMAD R9, R4, UR5, R9 ;  /* 0x0000000504097c24 */ /* 0x000fe2000f8e0209 */
[----:B------:R-:W-:Y:S01]  /*28130*/  ULDC.64 UR4, c[0x0][0xb00] ;  /* 0x0002c00000047ab9 */ /* 0x000fe20000000a00 */
[C---:B------:R-:W-:Y:S01]  /*28140*/  VIADD R191, R233.reuse, 0x60 ;  /* 0x00000060e9bf7836 */ /* 0x040fe20000000000 */
[C---:B------:R-:W-:Y:S01]  /*28150*/  LEA R4, P0, R2.reuse, UR4, 0x2 ;  /* 0x0000000402047c11 */ /* 0x040fe2000f8010ff */
[----:B------:R-:W-:Y:S01]  /*28160*/  VIADD R193, R233, 0x58 ;  /* 0x00000058e9c17836 */ /* 0x000fe20000000000 */
[----:B------:R-:W-:Y:S01]  /*28170*/  IADD3 R9, R3, R9, RZ ;  /* 0x0000000903097210 */ /* 0x000fe20007ffe0ff */
[C---:B------:R-:W-:Y:S01]  /*28180*/  VIADD R197, R233.reuse, 0x48 ;  /* 0x00000048e9c57836 */ /* 0x040fe20000000000 */
[----:B------:R-:W-:Y:S01]  /*28190*/  SHF.R.S32.HI R191, RZ, 0x1f, R191 ;  /* 0x0000001fffbf7819 */ /* 0x000fe200000114bf */
[----:B------:R-:W-:Y:S01]  /*281a0*/  VIADD R199, R233, 0x40 ;  /* 0x00000040e9c77836 */ /* 0x000fe20000000000 */
[----:B------:R-:W-:Y:S01]  /*281b0*/  LEA.HI.X R20, R2, UR5, R9, 0x2, P0 ;  /* 0x0000000502147c11 */ /* 0x000fe200080f1409 */
[----:B------:R-:W-:Y:S01]  /*281c0*/  VIADD R2, R16, 0x38820 ;  /* 0x0003882010027836 */ /* 0x000fe20000000000 */
[----:B------:R-:W-:Y:S01]  /*281d0*/  ISETP.GE.AND P0, PT, R15, R0, PT ;  /* 0x000000000f00720c */ /* 0x000fe20003f06270 */
[C---:B------:R-:W-:Y:S01]  /*281e0*/  VIADD R201, R233.reuse, 0x38 ;  /* 0x00000038e9c97836 */ /* 0x040fe20000000000 */
[----:B------:R-:W-:Y:S01]  /*281f0*/  SHF.R.S32.HI R193, RZ, 0x1f, R193 ;  /* 0x0000001fffc17819 */ /* 0x000fe200000114c1 */
[C---:B------:R-:W-:Y:S01]  /*28200*/  VIADD R203, R233.reuse, 0x30 ;  /* 0x00000030e9cb7836 */ /* 0x040fe20000000000 */
[----:B------:R-:W-:Y:S01]  /*28210*/  PRMT R2, RZ, 0x654, R2 ;  /* 0x00000654ff027816 */ /* 0x000fe20000000002 */
[C---:B------:R-:W-:Y:S01]  /*28220*/  VIADD R207, R233.reuse, 0x20 ;  /* 0x00000020e9cf7836 */ /* 0x040fe20000000000 */
[----:B------:R0:W1:Y:S01]  /*28230*/  SHFL.IDX PT, R3, R20, RZ, 0x1c1f ;  /* 0x001c1fff14037589 */ /* 0x00006200000e0000 */
        /* <DEDUP_REMOVED lines=9> */
[----:B--2---:R0:W2:Y:S01]  /*282d0*/  SHFL.IDX PT, R2, R4, RZ, 0x1c1f ;  /* 0x001c1fff04027589 */ /* 0x0040a200000e0000 */
        /* <DEDUP_REMOVED lines=35> */
[----:B------:R-:W-:-:S05]  /*28510*/  @!P0 IMAD.WIDE R8, R233, 0x4, R2 ;  /* 0x00000004e9088825 */ /* 0x000fca00078e0202 */
        /* <DEDUP_REMOVED lines=71> */
[-C--:B------:R-:W-:Y:S02]  /*28990*/  @!P4 LEA.HI.X R11, R178, R3.reuse, R179, 0x2, P0 ;  /* 0x00000003b20bc211 */ /* 0x080fe400000f14b3 */
[----:B------:R-:W-:Y:S02]  /*289a0*/  ISETP.GE.AND P0, PT, R170, UR4, PT ;  /* 0x00000004aa007c0c */ /* 0x000fe4000bf06270 */
[-C--:B--2---:R-:W-:Y:S01]  /*289b0*/  @!P5 LEA R12, P6, R176, R2.reuse, 0x2 ;  /* 0x00000002b00cd211 */ /* 0x084fe200078c10ff */
[----:B------:R1:W-:Y:S01]  /*289c0*/  @!P4 ST.E.64 desc[UR6][R10.64], R96 ;  /* 0x000000600a00c985 */ /* 0x0003e2000c101b06 */
[----:B------:R-:W-:Y:S02]  /*289d0*/  ISETP.GE.AND P4, PT, R166, UR4, PT ;  /* 0x00000004a6007c0c */ /* 0x000fe4000bf86270 */
[----:B------:R-:W-:Y:S02]  /*289e0*/  @!P5 LEA.HI.X R13, R176, R3, R177, 0x2, P6 ;  /* 0x00000003b00dd211 */ /* 0x000fe400030f14b1 */
[----:B0-----:R-:W-:-:S03]  /*289f0*/  @!P2 LEA R8, P6, R174, R2, 0x2 ;  /* 0x00000002ae08a211 */ /* 0x001fc600078c10ff */
[----:B------:R0:W-:Y:S01]  /*28a00*/  @!P5 ST.E.64 desc[UR6][R12.64], R100 ;  /* 0x000000640c00d985 */ /* 0x0001e2000c101b06 */
[----:B------:R-:W-:Y:S02]  /*28a10*/  ISETP.GE.AND P5, PT, R168, UR4, PT ;  /* 0x00000004a8007c0c */ /* 0x000fe4000bfa6270 */
        /* <DEDUP_REMOVED lines=26> */
[C---:B-1----:R-:W-:Y:S01]  /*28bc0*/  @!P1 LEA R10, P6, R160.reuse, R2, 0x2 ;  /* 0x00000002a00a9211 */ /* 0x042fe200078c10ff */
[----:B------:R1:W-:Y:S03]  /*28bd0*/  @!P0 ST.E.64 desc[UR6][R8.64], R128 ;  /* 0x0000008008008985 */ /* 0x0003e6000c101b06 */
[----:B------:R-:W-:-:S03]  /*28be0*/  @!P1 LEA.HI.X R11, R160, R3, R161, 0x2, P6 ;  /* 0x00000003a00b9211 */ /* 0x000fc600030f14a1 */
[CC--:B0-----:R-:W-:Y:S02]  /*28bf0*/  @!P3 LEA R12, P6, R156.reuse, R2.reuse, 0x2 ;  /* 0x000000029c0cb211 */ /* 0x0c1fe400078c10ff */
[----:B------:R0:W-:Y:S02]  /*28c00*/  @!P1 ST.E.64 desc[UR6][R10.64], R132 ;  /* 0x000000840a009985 */ /* 0x0001e4000c101b06 */
[----:B------:R-:W-:Y:S02]  /*28c10*/  @!P3 LEA.HI.X R13, R156, R3, R157, 0x2, P6 ;  /* 0x000000039c0db211 */ /* 0x000fe400030f149d */
[----:B-1----:R-:W-:-:S04]  /*28c20*/  @!P4 LEA R8, P0, R158, R2, 0x2 ;  /* 0x000000029e08c211 */ /* 0x002fc800078010ff */
[----:B------:R-:W-:Y:S02]  /*28c30*/  @!P4 LEA.HI.X R9, R158, R3, R159, 0x2, P0 ;  /* 0x000000039e09c211 */ /* 0x000fe400000f149f */
[----:B0-----:R-:W-:-:S03]  /*28c40*/  @!P2 LEA R10, P1, R154, R2, 0x2 ;  /* 0x000000029a0aa211 */ /* 0x001fc600078210ff */
[----:B------:R0:W-:Y:S01]  /*28c50*/  @!P4 ST.E.64 desc[UR6][R8.64], R136 ;  /* 0x000000880800c985 */ /* 0x0001e2000c101b06 */
[----:B------:R-:W-:Y:S02]  /*28c60*/  @!P5 LEA R2, P0, R152, R2, 0x2 ;  /* 0x000000029802d211 */ /* 0x000fe400078010ff */
[-C--:B------:R-:W-:Y:S01]  /*28c70*/  @!P2 LEA.HI.X R11, R154, R3.reuse, R155, 0x2, P1 ;  /* 0x000000039a0ba211 */ /* 0x080fe200008f149b */
[----:B------:R0:W-:Y:S01]  /*28c80*/  @!P3 ST.E.64 desc[UR6][R12.64], R140 ;  /* 0x0000008c0c00b985 */ /* 0x0001e2000c101b06 */
[----:B------:R-:W-:-:S03]  /*28c90*/  @!P5 LEA.HI.X R3, R152, R3, R153, 0x2, P0 ;  /* 0x000000039803d211 */ /* 0x000fc600000f1499 */
[----:B------:R0:W-:Y:S04]  /*28ca0*/  @!P2 ST.E.64 desc[UR6][R10.64], R144 ;  /* 0x000000900a00a985 */ /* 0x0001e8000c101b06 */
[----:B------:R0:W-:Y:S02]  /*28cb0*/  @!P5 ST.E.64 desc[UR6][R2.64], R148 ;  /* 0x000000940200d985 */ /* 0x0001e4000c101b06 */
.L_x_2883:
[----:B------:R-:W-:Y:S05]  /*28cc0*/  BSYNC B1 ;  /* 0x0000000000017941 */ /* 0x000fea0003800000 */
.L_x_2882:
[----:B------:R-:W-:Y:S01]  /*28cd0*/  ISETP.GE.AND P0, PT, R14, R0, PT ;  /* 0x000000000e00720c */ /* 0x000fe20003f06270 */
[----:B------:R1:W2:Y:S04]  /*28ce0*/  SHFL.IDX PT, R21, R20, 0x1, 0x1c1f ;  /* 0x003c1f0014157f89 */ /* 0x0002a800000e0000 */
[----:B------:R1:W3:Y:S08]  /*28cf0*/  SHFL.IDX PT, R20, R4, 0x1, 0x1c1f ;  /* 0x003c1f0004147f89 */ /* 0x0002f000000e0000 */
[----:B-1----:R-:W-:Y:S05]  /*28d00*/  @P0 BRA `(.L_x_2881) ;  /* 0x0000001400b00947 */ /* 0x002fea0003800000 */
[----:B------:R-:W-:Y:S01]  /*28d10*/  ULDC UR4, c[0x0][0xac8] ;  /* 0x0002b20000047ab9 */ /* 0x000fe20000000800 */
[----:B------:R-:W-:Y:S01]  /*28d20*/  ULDC.64 UR6, c[0x0][0x208] ;  /* 0x0000820000067ab9 */ /* 0x000fe20000000a00 */
[----:B------:R-:W-:Y:S02]  /*28d30*/  ISETP.GE.AND P3, PT, R233, UR4, PT ;  /* 0x00000004e9007c0c */ /* 0x000fe4000bf66270 */
[----:B------:R-:W-:Y:S02]  /*28d40*/  ISETP.GE.AND P2, PT, R228, UR4, PT ;  /* 0x00000004e4007c0c */ /* 0x000fe4000bf46270 */
[----:B------:R-:W-:Y:S02]  /*28d50*/  ISETP.GE.AND P1, PT, R210, UR4, PT ;  /* 0x00000004d2007c0c */ /* 0x000fe4000bf26270 */
[----:B------:R-:W-:Y:S02]  /*28d60*/  ISETP.GE.AND P0, PT, R208, UR4, PT ;  /* 0x00000004d0007c0c */ /* 0x000fe4000bf06270 */
[----:B------:R-:W-:-:S05]  /*28d70*/  ISETP.GE.AND P4, PT, R204, UR4, PT ;  /* 0x00000004cc007c0c */ /* 0x000fca000bf86270 */
[----:B0-23--:R-:W-:-:S04]  /*28d80*/  @!P3 IMAD.WIDE R2, R233, 0x4, R20 ;  /* 0x00000004e902b825 */ /* 0x00dfc800078e0214 */
        /* <DEDUP_REMOVED lines=17> */
[-C--:B------:R-:W-:Y:S01]  /*28ea0*/  @!P4 LEA.HI.X R9, R204, R21.reuse, R205, 0x2, P2 ;  /* 0x00000015cc09c211 */ /* 0x080fe200010f14cd */
[----:B------:R0:W-:Y:S01]  /*28eb0*/  @!P3 ST.E.64 desc[UR6][R2.64], R42 ;  /* 0x0000002a0200b985 */ /* 0x0001e2000c101b06 */
[----:B------:R-:W-:Y:S02]  /*28ec0*/  ISETP.GE.AND P2, PT, R196, UR4, PT ;  /* 0x00000004c4007c0c */ /* 0x000fe4000bf46270 */
[----:B--2---:R-:W-:Y:S01]  /*28ed0*/  @!P5 LEA R10, P6, R202, R20, 0x2 ;  /* 0x00000014ca0ad211 */ /* 0x004fe200078c10ff */
[----:B------:R1:W-:Y:S01]  /*28ee0*/  @!P4 ST.E.64 desc[UR6][R8.64], R46 ;  /* 0x0000002e0800c985 */ /* 0x0003e2000c101b06 */
[----:B------:R-:W-:Y:S02]  /*28ef0*/  ISETP.GE.AND P3, PT, R194, UR4, PT ;  /* 0x00000004c2007c0c */ /* 0x000fe4000bf66270 */
[----:B------:R-:W-:-:S02]  /*28f00*/  @!P5 LEA.HI.X R11, R202, R21, R203, 0x2, P6 ;  /* 0x00000015ca0bd211 */ /* 0x000fc400030f14cb */
        /* <DEDUP_REMOVED lines=95> */
[----:B-1----:R-:W-:Y:S01]  /*29500*/  LEA R2, P0, R152, R20, 0x2 ;  /* 0x0000001498027211 */ /* 0x002fe200078010ff */
[----:B------:R-:W-:-:S03]  /*29510*/  ULDC.64 UR4, c[0x0][0x208] ;  /* 0x0000820000047ab9 */ /* 0x000fc60000000a00 */
[----:B------:R-:W-:-:S05]  /*29520*/  LEA.HI.X R3, R152, R21, R153, 0x2, P0 ;  /* 0x0000001598037211 */ /* 0x000fca00000f1499 */
[----:B------:R4:W-:Y:S01]  /*29530*/  ST.E.64 desc[UR4][R2.64], R150 ;  /* 0x0000009602007985 */ /* 0x0009e2000c101b04 */
[----:B------:R-:W-:Y:S05]  /*29540*/  BRA `(.L_x_2881) ;  /* 0x0000000c00a07947 */ /* 0x000fea0003800000 */
.L_x_2872:
[----:B-1----:R-:W2:Y:S01]  /*29550*/  LDL.LU R4, [R1+0x6c] ;  /* 0x00006c0001047983 */ /* 0x002ea20000300800 */
[----:B------:R-:W-:Y:S01]  /*29560*/  ULDC.64 UR4, c[0x0][0xc08] ;  /* 0x0003020000047ab9 */ /* 0x000fe20000000a00 */
[----:B------:R-:W-:Y:S02]  /*29570*/  ULDC.64 UR6, c[0x0][0xc00] ;  /* 0x0003000000067ab9 */ /* 0x000fe40000000a00 */
[----:B------:R-:W3:Y:S04]  /*29580*/  LDL.LU R0, [R1+0x70] ;  /* 0x0000700001007983 */ /* 0x000ee80000300800 */
[----:B------:R-:W4:Y:S01]  /*29590*/  LDL R10, [R1+0x64] ;  /* 0x00006400010a7983 */ /* 0x000f220000100800 */
[----:B------:R-:W-:Y:S01]  /*295a0*/  ISETP.NE.U32.AND P1, PT, RZ, UR4, PT ;  /* 0x00000004ff007c0c */ /* 0x000fe2000bf25070 */
[----:B------:R-:W-:Y:S01]  /*295b0*/  IMAD.MOV.U32 R25, RZ, RZ, RZ ;  /* 0x000000ffff197224 */ /* 0x000fe200078e00ff */
[----:B------:R-:W-:Y:S01]  /*295c0*/  ISETP.NE.U32.AND P0, PT, RZ, UR6, PT ;  /* 0x00000006ff007c0c */ /* 0x000fe2000bf05070 */
[----:B------:R-:W-:Y:S01]  /*295d0*/  ULDC.64 UR8, c[0x0][0x208] ;  /* 0x0000820000087ab9 */ /* 0x000fe20000000a00 */
[----:B------:R-:W-:Y:S01]  /*295e0*/  ISETP.NE.AND.EX P1, PT, RZ, UR5, PT, P1 ;  /* 0x00000005ff007c0c */ /* 0x000fe2000bf25310 */
[----:B------:R-:W1:Y:S01]  /*295f0*/  S2R R35, SR_TID.X ;  /* 0x0000000000237919 */ /* 0x000e620000002100 */
[----:B------:R-:W-:-:S02]  /*29600*/  ISETP.NE.AND.EX P0, PT, RZ, UR7, PT, P0 ;  /* 0x00000007ff007c0c */ /* 0x000fc4000bf05300 */
[----:B--2---:R-:W-:-:S04]  /*29610*/  IADD3 R2, P2, R4, UR6, RZ ;  /* 0x0000000604027c10 */ /* 0x004fc8000ff5e0ff */
[----:B---3--:R-:W-:-:S05]  /*29620*/  IADD3.X R3, R0, UR7, RZ, P2, !PT ;  /* 0x0000000700037c10 */ /* 0x008fca00097fe4ff */
[----:B------:R-:W-:Y:S02]  /*29630*/  @P1 IADD3 R8, P2, R4, UR4, RZ ;  /* 0x0000000404081c10 */ /* 0x000fe4000ff5e0ff */
[----:B------:R2:W5:Y:S02]  /*29640*/  @P0 LDG.E R25, desc[UR8][R2.64] ;  /* 0x0000000802190981 */ /* 0x000564000c1e1900 */
[----:B------:R-:W-:Y:S01]  /*29650*/  @P1 IADD3.X R9, R0, UR5, RZ, P2, !PT ;  /* 0x0000000500091c10 */ /* 0x000fe200097fe4ff */
[----:B------:R-:W-:Y:S01]  /*29660*/  ULDC UR4, c[0x0][0xa88] ;  /* 0x0002a20000047ab9 */ /* 0x000fe20000000800 */
[----:B----4-:R-:W-:Y:S02]  /*29670*/  ISETP.NE.AND P2, PT, R10, RZ, PT ;  /* 0x000000ff0a00720c */ /* 0x010fe40003f45270 */
[----:B------:R-:W-:Y:S01]  /*29680*/  MOV R0, UR4 ;  /* 0x0000000400007c02 */ /* 0x000fe20008000f00 */
[----:B-1----:R-:W-:-:S05]  /*29690*/  VIADD R4, R35, 0xffffff80 ;  /* 0xffffff8023047836 */ /* 0x002fca0000000000 */
[----:B------:R2:W5:Y:S01]  /*296a0*/  @P1 LDG.E R0, desc[UR8][R8.64] ;  /* 0x0000000808001981 */ /* 0x000562000c1e1900 */
[----:B------:R-:W-:-:S04]  /*296b0*/  ISETP.GT.AND P3, PT, R4, 0x7f, PT ;  /* 0x0000007f0400780c */ /* 0x000fc80003f64270 */
[----:B------:R-:W1:Y:S02]  /*296c0*/  @!P2 LDC R10, c[0x0][0xad4] ;  /* 0x0002b500ff0aab82 */ /* 0x000e640000000800 */
[----:B-1----:R2:W-:Y:S01]  /*296d0*/  @!P2 STL [R1+0x64], R10 ;  /* 0x0000640a0100a387 */ /* 0x0025e20000100800 */
[----:B------:R-:W-:Y:S01]  /*296e0*/  ISETP.GT.AND P2, PT, R10, 0x1, PT ;  /* 0x000000010a00780c */ /* 0x000fe20003f44270 */
[----:B------:R-:W-:-:S12]  /*296f0*/  @P1 BRA `(.L_x_2884) ;  /* 0x0000000000141947 */ /* 0x000fd80003800000 */
[----:B------:R-:W-:Y:S05]  /*29700*/  @!P0 BRA `(.L_x_2884) ;  /* 0x0000000000108947 */ /* 0x000fea0003800000 */
[----:B------:R-:W-:Y:S02]  /*29710*/  ULDC.64 UR4, c[0x0][0x208] ;  /* 0x0000820000047ab9 */ /* 0x000fe40000000a00 */
[----:B--2---:R-:W2:Y:S04]  /*29720*/  LDG.E R9, desc[UR4][R2.64] ;  /* 0x0000000402097981 */ /* 0x004ea8000c1e1900 */
[----:B-----5:R-:W2:Y:S02]  /*29730*/  LDG.E R0, desc[UR4][R2.64+0x4] ;  /* 0x0000040402007981 */ /* 0x020ea4000c1e1900 */
[----:B--2---:R-:W-:-:S07]  /*29740*/  IMAD.IADD R0, R0, 0x1, -R9 ;  /* 0x0000000100007824 */ /* 0x004fce00078e0a09 */
.L_x_2884:
[----:B--2---:R-:W2:Y:S04]  /*29750*/  LDL.LU R3, [R1+0x68] ;  /* 0x0000680001037983 */ /* 0x004ea80000300800 */
[----:B------:R-:W3:Y:S01]  /*29760*/  LDL.LU R2, [R1+0x88] ;  /* 0x0000880001027983 */ /* 0x000ee20000300800 */
[----:B------:R-:W-:Y:S01]  /*29770*/  BSSY B1, `(.L_x_2885) ;  /* 0x0000037000017945 */ /* 0x000fe20003800000 */
[----:B-----5:R-:W-:Y:S02]  /*29780*/  SHF.R.S32.HI R26, RZ, 0x1f, R25 ;  /* 0x0000001fff1a7819 */ /* 0x020fe40000011419 */
[----:B--2---:R-:W-:Y:S02]  /*29790*/  SEL R33, R3, RZ, !P0 ;  /* 0x000000ff03217207 */ /* 0x004fe40004000000 */
[----:B---3--:R-:W-:Y:S01]  /*297a0*/  SEL R28, R2, RZ, !P0 ;  /* 0x000000ff021c7207 */ /* 0x008fe20004000000 */
[----:B------:R-:W-:Y:S06]  /*297b0*/  @P3 BRA `(.L_x_2886) ;  /* 0x0000000000c83947 */ /* 0x000fec0003800000 */
[----:B------:R-:W1:Y:S01]  /*297c0*/  LDC R37, c[0x0][0xbe8] ;  /* 0x0002fa00ff257b82 */ /* 0x000e620000000800 */
[----:B------:R-:W-:Y:S01]  /*297d0*/  IADD3 R35, R230, -0x80, R35 ;  /* 0xffffff80e6237810 */ /* 0x000fe20007ffe023 */
[----:B-1----:R-:W-:-:S05]  /*297e0*/  IMAD R2, R0, R37, RZ ;  /* 0x0000002500027224 */ /* 0x002fca00078e02ff */
[----:B------:R-:W-:-:S13]  /*297f0*/  ISETP.GE.AND P0, PT, R35, R2, PT ;  /* 0x000000022300720c */ /* 0x000fda0003f06270 */
[----:B------:R-:W-:Y:S05]  /*29800*/  @P0 BRA `(.L_x_2886) ;  /* 0x0000000000b40947 */ /* 0x000fea0003800000 */
[----:B------:R-:W2:Y:S01]  /*29810*/  LDL.LU R30, [R1+0x84] ;  /* 0x00008400011e7983 */ /* 0x000ea20000300800 */
[----:B------:R-:W-:Y:S01]  /*29820*/  IMAD.MOV.U32 R24, RZ, RZ, 0x9b8 ;  /* 0x000009b8ff187424 */ /* 0x000fe200078e00ff */
[----:B------:R-:W-:Y:S01]  /*29830*/  ISETP.GT.AND P0, PT, R10, 0x1, PT ;  /* 0x000000010a00780c */ /* 0x000fe20003f04270 */
[----:B------:R-:W1:Y:S01]  /*29840*/  LDC.64 R12, c[0x0][0xba8] ;  /* 0x0002ea00ff0c7b82 */ /* 0x000e620000000a00 */
[----:B------:R-:W-:Y:S01]  /*29850*/  ISETP.NE.AND P1, PT, R37, 0x1, PT ;  /* 0x000000012500780c */ /* 0x000fe20003f25270 */
[----:B------:R-:W-:Y:S01]  /*29860*/  IMAD.MOV.U32 R27, RZ, RZ, R35 ;  /* 0x000000ffff1b7224 */ /* 0x000fe200078e0023 */
[----:B------:R-:W-:Y:S01]  /*29870*/  SEL R24, R24, 0x978, P0 ;  /* 0x0000097818187807 */ /* 0x000fe20000000000 */
[----:B------:R-:W-:-:S04]  /*29880*/  ULDC.64 UR4, c[0x0][0x208] ;  /* 0x0000820000047ab9 */ /* 0x000fc80000000a00 */
[----:B------:R-:W3:Y:S08]  /*29890*/  LDC.64 R2, c[0x0][R24+0x220] ;  /* 0x0000880018027b82 */ /* 0x000ef00000000a00 */
[----:B------:R-:W4:Y:S08]  /*298a0*/  LDC.64 R14, c[0x0][R24+0x218] ;  /* 0x00008600180e7b82 */ /* 0x000f300000000a00 */
[----:B------:R-:W5:Y:S08]  /*298b0*/  LDC.64 R8, c[0x0][R24+0x228] ;  /* 0x00008a0018087b82 */ /* 0x000f700000000a00 */
[----:B------:R-:W0:Y:S08]  /*298c0*/  @P1 LDC R4, c[0x0][0xbec] ;  /* 0x0002fb00ff041b82 */ /* 0x000e300000000800 */
[----:B------:R-:W5:Y:S08]  /*298d0*/  LDC.64 R10, c[0x0][R24+0x210] ;  /* 0x00008400180a7b82 */ /* 0x000f700000000a00 */
[----:B------:R-:W5:Y:S01]  /*298e0*/  @P1 LDC R31, c[0x0][0xbf0] ;  /* 0x0002fc00ff1f1b82 */ /* 0x000f620000000800 */
[----:B0-----:R-:W-:-:S07]  /*298f0*/  @P1 IMAD.HI.U32 R4, R35, R4, RZ ;  /* 0x0000000423041227 */ /* 0x001fce00078e00ff */
[----:B-1----:R-:W0:Y:S01]  /*29900*/  @!P0 LDC R12, c[0x0][0xb50] ;  /* 0x0002d400ff0c8b82 */ /* 0x002e220000000800 */
[-C--:B---3--:R-:W-:Y:S02]  /*29910*/  IMAD R3, R3, R33.reuse, RZ ;  /* 0x0000002103037224 */ /* 0x088fe400078e02ff */
[----:B------:R-:W-:-:S05]  /*29920*/  IMAD.WIDE.U32 R20, R2, R33, RZ ;  /* 0x0000002102147225 */ /* 0x000fca00078e00ff */
[----:B------:R-:W1:Y:S01]  /*29930*/  @!P0 LDC R13, c[0x0][0xb54] ;  /* 0x0002d500ff0d8b82 */ /* 0x000e620000000800 */
[-C--:B----4-:R-:W-:Y:S02]  /*29940*/  IMAD R29, R15, R236.reuse, RZ ;  /* 0x000000ec0f1d7224 */ /* 0x090fe400078e02ff */
[----:B------:R-:W-:Y:S01]  /*29950*/  IMAD.WIDE.U32 R14, R14, R236, RZ ;  /* 0x000000ec0e0e7225 */ /* 0x000fe200078e00ff */
[----:B-----5:R-:W-:-:S03]  /*29960*/  @P1 SHF.R.U32.HI R27, RZ, R31, R4 ;  /* 0x0000001fff1b1219 */ /* 0x020fc60000011604 */
        /* <DEDUP_REMOVED lines=16> */
[----:B------:R-:W-:Y:S01]  /*29a70*/  IMAD.WIDE.U32 R8, R10, R3, R8 ;  /* 0x000000030a087225 */ /* 0x000fe200078e0008 */
[----:B------:R-:W-:-:S03]  /*29a80*/  MOV R3, 0xff800000 ;  /* 0xff80000000037802 */ /* 0x000fc60000000f00 */
[----:B------:R-:W-:Y:S01]  /*29a90*/  IMAD R15, R10, R15, R2 ;  /* 0x0000000f0a0f7224 */ /* 0x000fe200078e0202 */
[----:B0-----:R-:W-:-:S03]  /*29aa0*/  LEA R12, P0, R8, R12, 0x2 ;  /* 0x0000000c080c7211 */ /* 0x001fc600078010ff */
[----:B------:R-:W-:-:S05]  /*29ab0*/  IMAD.IADD R2, R9, 0x1, R15 ;  /* 0x0000000109027824 */ /* 0x000fca00078e020f */
[----:B-1----:R-:W-:-:S05]  /*29ac0*/  LEA.HI.X R13, R8, R13, R2, 0x2, P0 ;  /* 0x0000000d080d7211 */ /* 0x002fca00000f1402 */
[----:B------:R1:W-:Y:S02]  /*29ad0*/  STG.E desc[UR4][R12.64], R3 ;  /* 0x000000030c007986 */ /* 0x0003e4000c101904 */
.L_x_2886:
[----:B------:R-:W-:Y:S05]  /*29ae0*/  BSYNC B1 ;  /* 0x0000000000017941 */ /* 0x000fea0003800000 */
.L_x_2885:
[----:B------:R-:W-:Y:S05]  /*29af0*/  @P2 BRA `(.L_x_2881) ;  /* 0x0000000800342947 */ /* 0x000fea0003800000 */
[----:B------:R2:W5:Y:S01]  /*29b00*/  LDL R27, [R1+0x60] ;  /* 0x00006000011b7983 */ /* 0x0005620000100800 */
[----:B------:R-:W3:Y:S01]  /*29b10*/  LDC R15, c[0x0][0xbe8] ;  /* 0x0002fa00ff0f7b82 */ /* 0x000ee20000000800 */
[----:B------:R-:W-:Y:S02]  /*29b20*/  ULDC.64 UR4, c[0x0][0xaa0] ;  /* 0x0002a80000047ab9 */ /* 0x000fe40000000a00 */
[----:B------:R2:W5:Y:S04]  /*29b30*/  LDL R24, [R1+0x80] ;  /* 0x0000800001187983 */ /* 0x0005680000100800 */
[----:B------:R2:W5:Y:S01]  /*29b40*/  LDL R20, [R1+0x7c] ;  /* 0x00007c0001147983 */ /* 0x0005620000100800 */
[----:B------:R-:W-:Y:S01]  /*29b50*/  IMAD R2, R26, UR4, RZ ;  /* 0x000000041a027c24 */ /* 0x000fe2000f8e02ff */
[----:B------:R-:W-:Y:S01]  /*29b60*/  ULDC.64 UR6, c[0x0][0xaf0] ;  /* 0x0002bc0000067ab9 */ /* 0x000fe20000000a00 */
[----:B------:R-:W-:Y:S01]  /*29b70*/  IMAD R11, R237, 0x20, R212 ;  /* 0x00000020ed0b7824 */ /* 0x000fe200078e02d4 */
[----:B------:R-:W-:Y:S01]  /*29b80*/  BSSY B1, `(.L_x_2887) ;  /* 0x000003f000017945 */ /* 0x000fe20003800000 */
[----:B------:R-:W-:-:S02]  /*29b90*/  IMAD R9, R25, UR5, R2 ;  /* 0x0000000519097c24 */ /* 0x000fc4000f8e0202 */
[----:B-1----:R-:W-:Y:S01]  /*29ba0*/  IMAD.WIDE.U32 R2, R25, UR4, RZ ;  /* 0x0000000419027c25 */ /* 0x002fe2000f8e00ff */
[----:B------:R-:W-:-:S03]  /*29bb0*/  ULDC.64 UR4, c[0x0][0xae8] ;  /* 0x0002ba0000047ab9 */ /* 0x000fc60000000a00 */
[----:B------:R-:W-:Y:S02]  /*29bc0*/  IMAD.IADD R13, R230, 0x1, R11 ;  /* 0x00000001e60d7824 */ /* 0x000fe400078e020b */
[----:B------:R-:W-:Y:S02]  /*29bd0*/  IMAD.IADD R3, R3, 0x1, R9 ;  /* 0x0000000103037824 */ /* 0x000fe400078e0209 */
[----:B------:R-:W-:Y:S01]  /*29be0*/  IMAD.MOV.U32 R9, RZ, RZ, R13 ;  /* 0x000000ffff097224 */ /* 0x000fe200078e000d */
[----:B---3--:R-:W-:Y:S01]  /*29bf0*/  ISETP.NE.AND P0, PT, R15, 0x1, PT ;  /* 0x000000010f00780c */ /* 0x008fe20003f05270 */
[----:B------:R-:W-:-:S04]  /*29c00*/  IMAD.WIDE.U32 R2, R236, UR4, R2 ;  /* 0x00000004ec027c25 */ /* 0x000fc8000f8e0002 */
[----:B------:R-:W-:Y:S02]  /*29c10*/  IMAD R8, R28, UR6, RZ ;  /* 0x000000061c087c24 */ /* 0x000fe4000f8e02ff */
[----:B------:R-:W-:Y:S01]  /*29c20*/  IMAD R3, R236, UR5, R3 ;  /* 0x00000005ec037c24 */ /* 0x000fe2000f8e0203 */
[----:B------:R-:W-:Y:S01]  /*29c30*/  ULDC.64 UR4, c[0x0][0xae0] ;  /* 0x0002b80000047ab9 */ /* 0x000fe20000000a00 */
[C---:B------:R-:W-:Y:S02]  /*29c40*/  IMAD R11, R33.reuse, UR7, R8 ;  /* 0x00000007210b7c24 */ /* 0x040fe4000f8e0208 */
[----:B------:R-:W-:Y:S02]  /*29c50*/  IMAD.WIDE.U32 R2, R33, UR6, R2 ;  /* 0x0000000621027c25 */ /* 0x000fe4000f8e0002 */
[----:B------:R-:W1:Y:S02]  /*29c60*/  @P0 LDC R4, c[0x0][0xbec] ;  /* 0x0002fb00ff040b82 */ /* 0x000e640000000800 */
[----:B------:R-:W-:-:S02]  /*29c70*/  IMAD.IADD R3, R3, 0x1, R11 ;  /* 0x0000000103037824 */ /* 0x000fc400078e020b */
[----:B------:R-:W-:-:S04]  /*29c80*/  IMAD.IADD R230, R212, 0x1, R230 ;  /* 0x00000001d4e67824 */ /* 0x000fc800078e02e6 */
[----:B------:R-:W3:Y:S01]  /*29c90*/  @P0 LDC R21, c[0x0][0xbf0] ;  /* 0x0002fc00ff150b82 */ /* 0x000ee20000000800 */
[----:B-1----:R-:W-:-:S05]  /*29ca0*/  @P0 IMAD.HI.U32 R4, R13, R4, RZ ;  /* 0x000000040d040227 */ /* 0x002fca00078e00ff */
[----:B---3--:R-:W-:-:S04]  /*29cb0*/  @P0 SHF.R.U32.HI R9, RZ, R21, R4 ;  /* 0x00000015ff090219 */ /* 0x008fc80000011604 */
[----:B------:R-:W-:Y:S01]  /*29cc0*/  SHF.R.S32.HI R4, RZ, 0x1f, R9 ;  /* 0x0000001fff047819 */ /* 0x000fe20000011409 */
[C---:B------:R-:W-:Y:S01]  /*29cd0*/  IMAD.WIDE.U32 R2, R9.reuse, UR4, R2 ;  /* 0x0000000409027c25 */ /* 0x040fe2000f8e0002 */
[----:B------:R-:W-:-:S03]  /*29ce0*/  IADD3 R8, -R9, RZ, RZ ;  /* 0x000000ff09087210 */ /* 0x000fc60007ffe1ff */
[----:B------:R-:W-:Y:S02]  /*29cf0*/  IMAD R4, R4, UR4, RZ ;  /* 0x0000000404047c24 */ /* 0x000fe4000f8e02ff */
[----:B------:R-:W-:Y:S02]  /*29d00*/  IMAD R11, R15, R8, R13 ;  /* 0x000000080f0b7224 */ /* 0x000fe400078e020d */
[----:B------:R-:W-:Y:S01]  /*29d10*/  IMAD R13, R9, UR5, R4 ;  /* 0x00000005090d7c24 */ /* 0x000fe2000f8e0204 */
[----:B------:R-:W-:Y:S01]  /*29d20*/  ULDC.64 UR4, c[0x0][0xad8] ;  /* 0x0002b60000047ab9 */ /* 0x000fe20000000a00 */
[----:B------:R-:W-:Y:S01]  /*29d30*/  IMAD R15, R0, R15, RZ ;  /* 0x0000000f000f7224 */ /* 0x000fe200078e02ff */
[----:B------:R-:W-:Y:S01]  /*29d40*/  SHF.R.S32.HI R4, RZ, 0x1f, R11 ;  /* 0x0000001fff047819 */ /* 0x000fe2000001140b */
[----:B------:R-:W-:Y:S02]  /*29d50*/  IMAD.IADD R3, R3, 0x1, R13 ;  /* 0x0000000103037824 */ /* 0x000fe400078e020d */
[C---:B------:R-:W-:Y:S01]  /*29d60*/  VIADD R0, R230.reuse, 0x20 ;  /* 0x00000020e6007836 */ /* 0x040fe20000000000 */
[----:B------:R-:W-:Y:S01]  /*29d70*/  ISETP.GE.AND P2, PT, R230, R15, PT ;  /* 0x0000000fe600720c */ /* 0x000fe20003f46270 */
[----:B------:R-:W-:-:S02]  /*29d80*/  IMAD R4, R4, UR4, RZ ;  /* 0x0000000404047c24 */ /* 0x000fc4000f8e02ff */
[C---:B------:R-:W-:Y:S01]  /*29d90*/  IMAD.WIDE.U32 R2, R11.reuse, UR4, R2 ;  /* 0x000000040b027c25 */ /* 0x040fe2000f8e0002 */
[-C--:B------:R-:W-:Y:S02]  /*29da0*/  ISETP.GE.AND P1, PT, R0, R15.reuse, PT ;  /* 0x0000000f0000720c */ /* 0x080fe40003f26270 */
[----:B------:R-:W-:Y:S01]  /*29db0*/  IADD3 R0, R230, 0x40, RZ ;  /* 0x00000040e6007810 */ /* 0x000fe20007ffe0ff */
[----:B------:R-:W-:Y:S01]  /*29dc0*/  IMAD R9, R11, UR5, R4 ;  /* 0x000000050b097c24 */ /* 0x000fe2000f8e0204 */
[----:B------:R-:W-:Y:S02]  /*29dd0*/  ULDC.64 UR4, c[0x0][0xa80] ;  /* 0x0002a00000047ab9 */ /* 0x000fe40000000a00 */
[----:B------:R-:W-:Y:S01]  /*29de0*/  LEA R4, P3, R2, UR4, 0x1 ;  /* 0x0000000402047c11 */ /* 0x000fe2000f8608ff */
[----:B------:R-:W-:Y:S01]  /*29df0*/  IMAD.IADD R3, R3, 0x1, R9 ;  /* 0x0000000103037824 */ /* 0x000fe200078e0209 */
[----:B------:R-:W-:-:S03]  /*29e00*/  ISETP.GE.AND P0, PT, R0, R15, PT ;  /* 0x0000000f0000720c */ /* 0x000fc60003f06270 */
[----:B------:R2:W1:Y:S01]  /*29e10*/  SHFL.IDX PT, R12, R4, RZ, 0x181f ;  /* 0x00181fff040c7589 */ /* 0x00046200000e0000 */
[----:B------:R-:W-:-:S05]  /*29e20*/  LEA.HI.X R14, R2, UR5, R3, 0x1, P3 ;  /* 0x00000005020e7c11 */ /* 0x000fca00098f0c03 */
[----:B------:R2:W3:Y:S01]  /*29e30*/  SHFL.IDX PT, R13, R14, RZ, 0x181f ;  /* 0x00181fff0e0d7589 */ /* 0x0004e200000e0000 */
[----:B------:R-:W-:Y:S05]  /*29e40*/  @P2 BRA `(.L_x_2888) ;  /* 0x0000000000482947 */ /* 0x000fea0003800000 */
[----:B------:R-:W-:Y:S01]  /*29e50*/  ULDC UR4, c[0x0][0xac8] ;  /* 0x0002b20000047ab9 */ /* 0x000fe20000000800 */
[----:B------:R-:W-:Y:S01]  /*29e60*/  ULDC.64 UR6, c[0x0][0x208] ;  /* 0x0000820000067ab9 */ /* 0x000fe20000000a00 */
[----:B------:R-:W-:Y:S02]  /*29e70*/  ISETP.GE.AND P5, PT, R18, UR4, PT ;  /* 0x0000000412007c0c */ /* 0x000fe4000bfa6270 */
[----:B------:R-:W-:Y:S02]  /*29e80*/  ISETP.GE.AND P3, PT, R220, UR4, PT ;  /* 0x00000004dc007c0c */ /* 0x000fe4000bf66270 */
[----:B------:R-:W-:Y:S02]  /*29e90*/  ISETP.GE.AND P2, PT, R221, UR4, PT ;  /* 0x00000004dd007c0c */ /* 0x000fe4000bf46270 */
[----:B------:R-:W-:-:S07]  /*29ea0*/  ISETP.GE.AND P4, PT, R213, UR4, PT ;  /* 0x00000004d5007c0c */ /* 0x000fce000bf86270 */
[----:B-1----:R-:W-:-:S04]  /*29eb0*/  @!P5 LEA R10, P6, R18, R12, 0x1 ;  /* 0x0000000c120ad211 */ /* 0x002fc800078c08ff */
[-C--:B---3--:R-:W-:Y:S02]  /*29ec0*/  @!P5 LEA.HI.X R11, R18, R13.reuse, R19, 0x1, P6 ;  /* 0x0000000d120bd211 */ /* 0x088fe400030f0c13 */
        /* <DEDUP_REMOVED lines=10> */
.L_x_2888:
[----:B------:R-:W-:Y:S05]  /*29f70*/  BSYNC B1 ;  /* 0x0000000000017941 */ /* 0x000fea0003800000 */
.L_x_2887:
[----:B---34-:R3:W4:Y:S01]  /*29f80*/  SHFL.IDX PT, R13, R14, 0x1, 0x181f ;  /* 0x00381f000e0d7f89 */ /* 0x01872200000e0000 */
[----:B------:R-:W-:Y:S03]  /*29f90*/  BSSY B1, `(.L_x_2889) ;  /* 0x0000015000017945 */ /* 0x000fe60003800000 */
[----:B-1----:R3:W1:Y:S01]  /*29fa0*/  SHFL.IDX PT, R12, R4, 0x1, 0x181f ;  /* 0x00381f00040c7f89 */ /* 0x00266200000e0000 */
        /* <DEDUP_REMOVED lines=9> */
[-C--:B----4-:R-:W-:Y:S02]  /*2a040*/  @!P4 LEA.HI.X R11, R18, R13.reuse, R19, 0x1, P6 ;  /* 0x0000000d120bc211 */ /* 0x090fe400030f0c13 */
        /* <DEDUP_REMOVED lines=9> */
.L_x_2890:
[----:B------:R-:W-:Y:S05]  /*2a0e0*/  BSYNC B1 ;  /* 0x0000000000017941 */ /* 0x000fea0003800000 */
.L_x_2889:
[----:B-1--4-:R1:W4:Y:S01]  /*2a0f0*/  SHFL.IDX PT, R13, R14, 0x2, 0x181f ;  /* 0x00581f000e0d7f89 */ /* 0x01232200000e0000 */
        /* <DEDUP_REMOVED lines=21> */
.L_x_2892:
[----:B------:R-:W-:Y:S05]  /*2a250*/  BSYNC B1 ;  /* 0x0000000000017941 */ /* 0x000fea0003800000 */
.L_x_2891:
[----:B------:R-:W-:Y:S01]  /*2a260*/  IADD3 R0, R230, 0x60, RZ ;  /* 0x00000060e6007810 */ /* 0x000fe20007ffe0ff */
[----:B0---4-:R0:W4:Y:S03]  /*2a270*/  SHFL.IDX PT, R13, R14, 0x3, 0x181f ;  /* 0x00781f000e0d7f89 */ /* 0x01112600000e0000 */
[----:B------:R-:W-:Y:S01]  /*2a280*/  ISETP.GE.AND P0, PT, R0, R15, PT ;  /* 0x0000000f0000720c */ /* 0x000fe20003f06270 */
[----:B------:R0:W0:-:S12]  /*2a290*/  SHFL.IDX PT, R12, R4, 0x3, 0x181f ;  /* 0x00781f00040c7f89 */ /* 0x00001800000e0000 */
        /* <DEDUP_REMOVED lines=19> */
.L_x_2881:
[----:B------:R-:W-:Y:S05]  /*2a3d0*/  BSYNC B0 ;  /* 0x0000000000007941 */ /* 0x000fea0003800000 */
.L_x_2871:
[----:B------:R-:W-:Y:S02]  /*2a3e0*/  ULDC UR4, c[0x0][0xc3c] ;  /* 0x00030f0000047ab9 */ /* 0x000fe40000000800 */
[----:B------:R-:W-:-:S13]  /*2a3f0*/  ISETP.GE.AND P0, PT, R7, UR4, PT ;  /* 0x0000000407007c0c */ /* 0x000fda000bf06270 */
[----:B------:R-:W-:Y:S05]  /*2a400*/  @!P0 BRA `(.L_x_2893) ;  /* 0xfffffd7000e08947 */ /* 0x000fea000383ffff */
[----:B------:R-:W-:Y:S05]  /*2a410*/  BRA `(.L_x_2630) ;  /* 0x0000009c00547947 */ /* 0x000fea0003800000 */
.L_x_2628:
        /* <DEDUP_REMOVED lines=20> */
.L_x_2894:
        /* <DEDUP_REMOVED lines=41> */
[----:B------:R-:W-:Y:S01]  /*2a7f0*/  MOV R9, R4 ;  /* 0x0000000400097202 */ /* 0x000fe20000000f00 */
[----:B------:R-:W-:Y:S01]  /*2a800*/  UMOV UR4, URZ ;  /* 0x0000003f00047c82 */ /* 0x000fe20008000000 */
[----:B------:R-:W-:-:S05]  /*2a810*/  ULDC UR5, c[0x0][0xc38] ;  /* 0x00030e0000057ab9 */ /* 0x000fca0000000800 */
.L_x_2898:
        /* <DEDUP_REMOVED lines=39> */
[----:B------:R-:W-:-:S07]  /*2aa90*/  IMAD.MOV.U32 R5, RZ, RZ, R2 ;  /* 0x000000ffff057224 */ /* 0x000fce00078e0002 */
.L_x_2896:
        /* <DEDUP_REMOVED lines=12> */
.L_x_2899:
[----:B----4-:R-:W-:Y:S01]  /*2ab60*/  IMAD R3, R3, UR5, R10 ;  /* 0x0000000503037c24 */ /* 0x010fe2000f8e020a */
[----:B------:R-:W-:Y:S02]  /*2ab70*/  IADD3 R14, R9, UR4, RZ ;  /* 0x00000004090e7c10 */ /* 0x000fe4000fffe0ff */
[----:B-1----:R-:W-:Y:S02]  /*2ab80*/  ISETP.NE.AND P0, PT, R8, 0x1, PT ;  /* 0x000000010800780c */ /* 0x002fe40003f05270 */
[----:B------:R1:W-:Y:S01]  /*2ab90*/  STL [R1], R3 ;  /* 0x0000000301007387 */ /* 0x0003e20000100800 */
[----:B---3--:R-:W-:-:S03]  /*2aba0*/  IADD3 R5, -R3, UR6, RZ ;  /* 0x0000000603057c10 */ /* 0x008fc6000fffe1ff */
[----:B------:R1:W-:Y:S07]  /*2abb0*/  STL [R1+0xc], R14 ;  /* 0x00000c0e01007387 */ /* 0x0003ee0000100800 */
        /* <DEDUP_REMOVED lines=18> */
[----:B------:R-:W-:Y:S02]  /*2ace0*/  ISETP.GT.U32.AND P1, PT, R7, R12, PT ;  /* 0x0000000c0700720c */ /* 0x000fe40003f24070 */
[----:B0-----:R-:W-:-:S06]  /*2acf0*/  IADD3 R3, R2, 0xffffffe, RZ ;  /* 0x0ffffffe02037810 */ /* 0x001fcc0007ffe0ff */
[----:B------:R-:W0:Y:S05]  /*2ad00*/  F2I.FTZ.U32.TRUNC.NTZ R3, R3 ;  /* 0x0000000300037305 */ /* 0x000e2a000021f000 */
        /* <DEDUP_REMOVED lines=27> */
[----:B------:R-:W-:-:S06]  /*2aec0*/  @P0 IADD3 R7, R7, 0x1, RZ ;  /* 0x0000000107070810 */ /* 0x000fcc0007ffe0ff */
[----:B------:R-:W-:Y:S01]  /*2aed0*/  @!P2 IMAD.MOV R7, RZ, RZ, -R7 ;  /* 0x000000ffff07a224 */ /* 0x000fe200078e0a07 */
[----:B------:R-:W-:-:S05]  /*2aee0*/  @!P1 LOP3.LUT R7, RZ, R8, RZ, 0x33, !PT ;  /* 0x00000008ff079212 */ /* 0x000fca00078e33ff */
[--C-:B------:R-:W-:Y:S02]  /*2aef0*/  IMAD.MOV R3, RZ, RZ, -R7.reuse ;  /* 0x000000ffff037224 */ /* 0x100fe400078e0a07 */
[C---:B------:R-:W-:Y:S02]  /*2af00*/  IMAD R7, R8.reuse, 0x1000000, R7 ;  /* 0x0100000008077824 */ /* 0x040fe400078e0207 */
[----:B------:R-:W-:-:S05]  /*2af10*/  IMAD R8, R8, R3, R10 ;  /* 0x0000000308087224 */ /* 0x000fca00078e020a */
[----:B------:R-:W-:-:S05]  /*2af20*/  LEA R3, R8, R7, 0x10 ;  /* 0x0000000708037211 */ /* 0x000fca00078e80ff */
[----:B------:R0:W-:Y:S01]  /*2af30*/  STL [R1+0x8], R3 ;  /* 0x0000080301007387 */ /* 0x0001e20000100800 */
[----:B------:R-:W-:Y:S05]  /*2af40*/  BRA `(.L_x_2901) ;  /* 0x0000000000f87947 */ /* 0x000fea0003800000 */
.L_x_2900:
        /* <DEDUP_REMOVED lines=39> */
[----:B0-----:R-:W-:-:S02]  /*2b1c0*/  IADD3 R3, R11, 0xffffffe, RZ ;  /* 0x0ffffffe0b037810 */ /* 0x001fc40007ffe0ff */
[----:B------:R-:W-:-:S04]  /*2b1d0*/  IABS R11, R7 ;  /* 0x00000007000b7213 */ /* 0x000fc80000000000 */
        /* <DEDUP_REMOVED lines=9> */
[-C--:B------:R-:W-:Y:S01]  /*2b270*/  @!P1 IADD3 R3, R3, -R10.reuse, RZ ;  /* 0x8000000a03039210 */ /* 0x080fe20007ffe0ff */
        /* <DEDUP_REMOVED lines=11> */
.L_x_2901:
[----:B01----:R-:W-:-:S04]  /*2b330*/  LOP3.LUT R3, RZ, R2, RZ, 0x33, !PT ;  /* 0x00000002ff037212 */ /* 0x003fc800078e33ff */
[----:B------:R-:W-:-:S05]  /*2b340*/  IADD3 R2, R4, R3, RZ ;  /* 0x0000000304027210 */ /* 0x000fca0007ffe0ff */
[----:B------:R1:W-:Y:S01]  /*2b350*/  STL [R1+0x4], R2 ;  /* 0x0000040201007387 */ /* 0x0003e20000100800 */
[----:B------:R-:W-:Y:S05]  /*2b360*/  BRA `(.L_x_2902) ;  /* 0x0000000000107947 */ /* 0x000fea0003800000 */
.L_x_2897:
[----:B------:R-:W-:Y:S01]  /*2b370*/  IMAD.U32 R2, RZ, RZ, UR6 ;  /* 0x00000006ff027e24 */ /* 0x000fe2000f8e00ff */
[----:B------:R0:W-:Y:S04]  /*2b380*/  STL [R1+0x4], RZ ;  /* 0x000004ff01007387 */ /* 0x0001e80000100800 */
[----:B------:R0:W-:Y:S04]  /*2b390*/  STL [R1+0x8], RZ ;  /* 0x000008ff01007387 */ /* 0x0001e80000100800 */
[----:B------:R0:W-:Y:S02]  /*2b3a0*/  STL [R1], R2 ;  /* 0x0000000201007387 */ /* 0x0001e40000100800 */
.L_x_2902:
        /* <DEDUP_REMOVED lines=10> */
.L_x_2895:
        /* <DEDUP_REMOVED lines=8> */
[----:B--2---:R-:W2:Y:S04]  /*2b4d0*/  LDL R0, [R1+0xbc] ;  /* 0x0000bc0001007983 */ /* 0x004ea80000100800 */
[----:B------:R-:W3:Y:S01]  /*2b4e0*/  LDL.LU R4, [R1+0x10] ;  /* 0x0000100001047983 */ /* 0x000ee20000300800 */
[----:B------:R-:W-:Y:S01]  /*2b4f0*/  LOP3.LUT R5, R6, 0x7f, RZ, 0xc0, !PT ;  /* 0x0000007f06057812 */ /* 0x000fe200078ec0ff */
[----:B------:R-:W4:Y:S01]  /*2b500*/  S2UR UR5, SR_CgaCtaId ;  /* 0x00000000000579c3 */ /* 0x000f220000008800 */
[----:B------:R-:W-:Y:S01]  /*2b510*/  UMOV UR4, 0x400 ;  /* 0x0000040000047882 */ /* 0x000fe20000000000 */
[----:B------:R-:W-:Y:S01]  /*2b520*/  BSSY B8, `(.L_x_2903) ;  /* 0x000088a000087945 */ /* 0x000fe20003800000 */
[C---:B------:R-:W-:Y:S01]  /*2b530*/  ISETP.NE.AND P1, PT, R5.reuse, RZ, PT ;  /* 0x000000ff0500720c */ /* 0x040fe20003f25270 */
[----:B------:R-:W-:Y:S01]  /*2b540*/  ULDC.64 UR36, c[0x0][0x198] ;  /* 0x0000660000247ab9 */ /* 0x000fe20000000a00 */
[----:B01----:R-:W-:Y:S01]  /*2b550*/  SHF.L.U32 R2, R5, 0x3, RZ ;  /* 0x0000000305027819 */ /* 0x003fe200000006ff */
[----:B------:R-:W-:Y:S01]  /*2b560*/  ULDC UR39, c[0x0][0xc] ;  /* 0x0000030000277ab9 */ /* 0x000fe20000000800 */
[----:B------:R-:W-:Y:S01]  /*2b570*/  MOV R19, RZ ;  /* 0x000000ff00137202 */ /* 0x000fe20000000f00 */
[----:B----4-:R-:W-:-:S06]  /*2b580*/  ULEA UR4, UR5, UR4, 0x18 ;  /* 0x0000000405047291 */ /* 0x010fcc000f8ec03f */
[----:B------:R-:W-:Y:S01]  /*2b590*/  IMAD.U32 R18, RZ, RZ, UR4 ;  /* 0x00000004ff127e24 */ /* 0x000fe2000f8e00ff */
[----:B--2---:R-:W-:Y:S01]  /*2b5a0*/  R2UR UR6, R0 ;  /* 0x00000000000672ca */ /* 0x004fe200000e0000 */
[----:B------:R-:W-:Y:S01]  /*2b5b0*/  IMAD.SHL.U32 R0, R6, 0x8, RZ ;  /* 0x0000000806007824 */ /* 0x000fe200078e00ff */
[----:B---3--:R-:W-:-:S04]  /*2b5c0*/  LOP3.LUT R4, R4, 0xfffffffd, RZ, 0xc0, !PT ;  /* 0xfffffffd04047812 */ /* 0x008fc800078ec0ff */
[----:B------:R-:W-:Y:S02]  /*2b5d0*/  LOP3.LUT R3, R0, 0x1f8, RZ, 0xc0, !PT ;  /* 0x000001f800037812 */ /* 0x000fe400078ec0ff */
[----:B------:R-:W-:Y:S02]  /*2b5e0*/  @P1 LOP3.LUT R4, R4, 0x2, RZ, 0xfc, !PT ;  /* 0x0000000204041812 */ /* 0x000fe400078efcff */
[----:B------:R-:W-:Y:S02]  /*2b5f0*/  LOP3.LUT R3, R3, 0x38, R6, 0x78, !PT ;  /* 0x0000003803037812 */ /* 0x000fe400078e7806 */
[----:B------:R-:W-:Y:S01]  /*2b600*/  LOP3.LUT R4, R4, 0xfffffffe, RZ, 0xc0, !PT ;  /* 0xfffffffe04047812 */ /* 0x000fe200078ec0ff */
[----:B------:R-:W-:Y:S01]  /*2b610*/  ULOP3.LUT UR38, UR6, 0x2, URZ, 0xfc, !UPT ;  /* 0x0000000206267892 */ /* 0x000fe2000f8efc3f */
[----:B------:R-:W-:Y:S02]  /*2b620*/  LOP3.LUT R3, R3, 0x200, R2, 0xf8, !PT ;  /* 0x0000020003037812 */ /* 0x000fe400078ef802 */
[C---:B------:R-:W-:Y:S01]  /*2b630*/  LOP3.LUT P0, R2, R6.reuse, 0x1f, RZ, 0xc0, !PT ;  /* 0x0000001f06027812 */ /* 0x040fe2000780c0ff */
[----:B------:R-:W-:Y:S01]  /*2b640*/  IMAD.SHL.U32 R6, R6, 0x10, RZ ;  /* 0x0000001006067824 */ /* 0x000fe200078e00ff */
[----:B------:R-:W-:-:S03]  /*2b650*/  LOP3.LUT R0, R0, 0x38, RZ, 0xc0, !PT ;  /* 0x0000003800007812 */ /* 0x000fc600078ec0ff */
[----:B------:R0:W-:Y:S08]  /*2b660*/  STL [R1+0x30], R2 ;  /* 0x0000300201007387 */ /* 0x0001f00000100800 */
[----:B------:R-:W-:Y:S02]  /*2b670*/  @P0 LOP3.LUT R4, R4, 0x1, RZ, 0xfc, !PT ;  /* 0x0000000104040812 */ /* 0x000fe400078efcff */
[----:B------:R-:W-:-:S02]  /*2b680*/  ISETP.NE.OR P0, PT, R5, RZ, !P0 ;  /* 0x000000ff0500720c */ /* 0x000fc40004705670 */
[----:B0-----:R-:W-:Y:S02]  /*2b690*/  SHF.R.U32.HI R2, RZ, 0x3, R5 ;  /* 0x00000003ff027819 */ /* 0x001fe40000011605 */
[----:B------:R-:W-:Y:S02]  /*2b6a0*/  LOP3.LUT R4, R4, 0xfffffff7, RZ, 0xc0, !PT ;  /* 0xfffffff704047812 */ /* 0x000fe400078ec0ff */
[----:B------:R-:W-:Y:S01]  /*2b6b0*/  LOP3.LUT R5, R2, 0x70, R6, 0xf8, !PT ;  /* 0x0000007002057812 */ /* 0x000fe200078ef806 */
[----:B------:R-:W-:Y:S01]  /*2b6c0*/  IMAD R2, R3, 0x2, R18 ;  /* 0x0000000203027824 */ /* 0x000fe200078e0212 */
[----:B------:R-:W-:-:S04]  /*2b6d0*/  LOP3.LUT R3, R0, 0x40, RZ, 0xfc, !PT ;  /* 0x0000004000037812 */ /* 0x000fc800078efcff */
[----:B------:R0:W-:Y:S01]  /*2b6e0*/  STL [R1+0x2c], R2 ;  /* 0x00002c0201007387 */ /* 0x0001e20000100800 */
[----:B------:R-:W-:-:S03]  /*2b6f0*/  @P0 LOP3.LUT R4, R4, 0x8, RZ, 0xfc, !PT ;  /* 0x0000000804040812 */ /* 0x000fc600078efcff */
        /* <DEDUP_REMOVED lines=9> */
.L_x_3068:
[----:B------:R-:W2:Y:S01]  /*2b790*/  LDL R0, [R1+0xc] ;  /* 0x00000c0001007983 */ /* 0x000ea20000100800 */
[----:B------:R-:W2:Y:S01]  /*2b7a0*/  LDC.64 R2, c[0x0][0xc88] ;  /* 0x00032200ff027b82 */ /* 0x000ea20000000a00 */
[----:B------:R-:W-:Y:S01]  /*2b7b0*/  ULDC.64 UR4, c[0x0][0x208] ;  /* 0x0000820000047ab9 */ /* 0x000fe20000000a00 */
[----:B--2---:R-:W-:-:S05]  /*2b7c0*/  IMAD.WIDE R2, R0, 0x4, R2 ;  /* 0x0000000400027825 */ /* 0x004fca00078e0202 */
[----:B01----:R-:W2:Y:S01]  /*2b7d0*/  LDG.E R4, desc[UR4][R2.64] ;  /* 0x0000000402047981 */ /* 0x003ea2000c1e1900 */
[----:B------:R-:W-:Y:S05]  /*2b7e0*/  YIELD ;  /* 0x0000000000007946 */ /* 0x000fea0003800000 */
[----:B------:R-:W-:Y:S01]  /*2b7f0*/  ULDC.64 UR4, c[0x0][0xa28] ;  /* 0x00028a0000047ab9 */ /* 0x000fe20000000a00 */
[----:B------:R-:W-:Y:S01]  /*2b800*/  ULDC.64 UR10, c[0x0][0xa18] ;  /* 0x00028600000a7ab9 */ /* 0x000fe20000000a00 */
[----:B------:R-:W-:Y:S01]  /*2b810*/  ISETP.NE.U32.AND P0, PT, RZ, UR4, PT ;  /* 0x00000004ff007c0c */ /* 0x000fe2000bf05070 */
[----:B------:R-:W-:Y:S01]  /*2b820*/  ULDC.64 UR6, c[0x0][0xa08] ;  /* 0x0002820000067ab9 */ /* 0x000fe20000000a00 */
[----:B------:R-:W-:Y:S01]  /*2b830*/  ISETP.NE.U32.AND P3, PT, RZ, UR10, PT ;  /* 0x0000000aff007c0c */ /* 0x000fe2000bf65070 */
[----:B------:R-:W-:Y:S01]  /*2b840*/  IMAD.MOV.U32 R0, RZ, RZ, RZ ;  /* 0x000000ffff007224 */ /* 0x000fe200078e00ff */
[----:B------:R-:W-:Y:S01]  /*2b850*/  ISETP.NE.AND.EX P0, PT, RZ, UR5, PT, P0 ;  /* 0x00000005ff007c0c */ /* 0x000fe2000bf05300 */
[----:B------:R-:W-:Y:S01]  /*2b860*/  ULDC.64 UR12, c[0x0][0x208] ;  /* 0x00008200000c7ab9 */ /* 0x000fe20000000a00 */
[----:B------:R-:W-:Y:S01]  /*2b870*/  ISETP.NE.AND.EX P3, PT, RZ, UR11, PT, P3 ;  /* 0x0000000bff007c0c */ /* 0x000fe2000bf65330 */
[----:B------:R-:W-:Y:S01]  /*2b880*/  IMAD.MOV.U32 R12, RZ, RZ, RZ ;  /* 0x000000ffff0c7224 */ /* 0x000fe200078e00ff */
[----:B------:R-:W-:Y:S01]  /*2b890*/  ULDC.64 UR8, c[0x0][0xa10] ;  /* 0x0002840000087ab9 */ /* 0x000fe20000000a00 */
[----:B--2---:R-:W-:Y:S01]  /*2b8a0*/  SHF.R.S32.HI R5, RZ, 0x1f, R4 ;  /* 0x0000001fff057819 */ /* 0x004fe20000011404 */
[----:B------:R-:W-:-:S07]  /*2b8b0*/  IMAD.SHL.U32 R15, R4, 0x4, RZ ;  /* 0x00000004040f7824 */ /* 0x000fce00078e00ff */
[C---:B------:R-:W-:Y:S01]  /*2b8c0*/  @P0 LEA R2, P1, R4.reuse, UR4, 0x2 ;  /* 0x0000000404020c11 */ /* 0x040fe2000f8210ff */
[----:B------:R0:W-:Y:S01]  /*2b8d0*/  STL [R1+0x38], R4 ;  /* 0x0000380401007387 */ /* 0x0001e20000100800 */
[C-C-:B------:R-:W-:Y:S02]  /*2b8e0*/  SHF.L.U64.HI R14, R4.reuse, 0x2, R5.reuse ;  /* 0x00000002040e7819 */ /* 0x140fe40000010205 */
[----:B------:R-:W-:Y:S01]  /*2b8f0*/  @P0 LEA.HI.X R3, R4, UR5, R5, 0x2, P1 ;  /* 0x0000000504030c11 */ /* 0x000fe200088f1405 */
[----:B------:R-:W-:Y:S01]  /*2b900*/  ULDC.64 UR4, c[0x0][0xa00] ;  /* 0x0002800000047ab9 */ /* 0x000fe20000000a00 */
[C---:B------:R-:W-:Y:S01]  /*2b910*/  @P3 IADD3 R8, P1, R15.reuse, UR10, RZ ;  /* 0x0000000a0f083c10 */ /* 0x040fe2000ff3e0ff */
        /* <DEDUP_REMOVED lines=12> */
[----:B--2---:R-:W-:-:S04]  /*2b9e0*/  IADD3 R2, P0, R15, UR4, RZ ;  /* 0x000000040f027c10 */ /* 0x004fc8000ff1e0ff */
[----:B------:R-:W-:Y:S01]  /*2b9f0*/  IADD3.X R3, R14, UR5, RZ, P0, !PT ;  /* 0x000000050e037c10 */ /* 0x000fe200087fe4ff */
[----:B------:R-:W-:Y:S01]  /*2ba00*/  ULDC UR4, c[0x0][0x288] ;  /* 0x0000a20000047ab9 */ /* 0x000fe20000000800 */
[----:B0-----:R-:W-:-:S03]  /*2ba10*/  IADD3 R4, P0, R15, UR8, RZ ;  /* 0x000000080f047c10 */ /* 0x001fc6000ff1e0ff */
[----:B------:R0:W5:Y:S01]  /*2ba20*/  @P2 LDG.E R11, desc[UR12][R6.64] ;  /* 0x0000000c060b2981 */ /* 0x000162000c1e1900 */
[----:B-1----:R-:W-:Y:S02]  /*2ba30*/  IADD3.X R5, R14, UR9, RZ, P0, !PT ;  /* 0x000000090e057c10 */ /* 0x002fe400087fe4ff */
[----:B------:R-:W-:Y:S01]  /*2ba40*/  ISETP.NE.U32.AND P0, PT, RZ, UR8, PT ;  /* 0x00000008ff007c0c */ /* 0x000fe2000bf05070 */
[----:B------:R-:W2:Y:S03]  /*2ba50*/  @P1 LDG.E R12, desc[UR12][R2.64] ;  /* 0x0000000c020c1981 */ /* 0x000ea6000c1e1900 */
[----:B------:R-:W-:-:S13]  /*2ba60*/  ISETP.NE.AND.EX P0, PT, RZ, UR9, PT, P0 ;  /* 0x00000009ff007c0c */ /* 0x000fda000bf05300 */
[----:B------:R0:W5:Y:S04]  /*2ba70*/  @P0 LDG.E R10, desc[UR12][R4.64] ;  /* 0x0000000c040a0981 */ /* 0x000168000c1e1900 */
[----:B--2---:R1:W-:Y:S02]  /*2ba80*/  STL [R1+0x4c], R12 ;  /* 0x00004c0c01007387 */ /* 0x0043e40000100800 */
[----:B-1----:R-:W-:Y:S01]  /*2ba90*/  MOV R12, UR4 ;  /* 0x00000004000c7c02 */ /* 0x002fe20008000f00 */
        /* <DEDUP_REMOVED lines=12> */
[----:B------:R-:W-:Y:S01]  /*2bb60*/  IMAD.U32 R8, RZ, RZ, UR4 ;  /* 0x00000004ff087e24 */ /* 0x000fe2000f8e00ff */
[----:B0-----:R-:W-:Y:S06]  /*2bb70*/  @P3 BRA `(.L_x_2904) ;  /* 0x0000000000183947 */ /* 0x001fec0003800000 */
[----:B------:R-:W-:Y:S05]  /*2bb80*/  @!P1 BRA `(.L_x_2904) ;  /* 0x0000000000149947 */ /* 0x000fea0003800000 */
[----:B------:R-:W-:Y:S02]  /*2bb90*/  ULDC.64 UR4, c[0x0][0x208] ;  /* 0x0000820000047ab9 */ /* 0x000fe40000000a00 */
[----:B------:R-:W2:Y:S04]  /*2bba0*/  LDG.E R12, desc[UR4][R2.64] ;  /* 0x00000004020c7981 */ /* 0x000ea8000c1e1900 */
[----:B------:R-:W2:Y:S02]  /*2bbb0*/  LDG.E R2, desc[UR4][R2.64+0x4] ;  /* 0x0000040402027981 */ /* 0x000ea4000c1e1900 */
[----:B--2--5:R-:W-:-:S05]  /*2bbc0*/  IMAD.IADD R13, R2, 0x1, -R12 ;  /* 0x00000001020d7824 */ /* 0x024fca00078e0a0c */
[----:B------:R0:W-:Y:S02]  /*2bbd0*/  STL [R1+0x50], R13 ;  /* 0x0000500d01007387 */ /* 0x0001e40000100800 */
.L_x_2904:
[----:B------:R-:W2:Y:S01]  /*2bbe0*/  LDL.LU R3, [R1+0x8] ;  /* 0x0000080001037983 */ /* 0x000ea20000300800 */
[----:B------:R-:W-:Y:S02]  /*2bbf0*/  ULDC.64 UR4, c[0x0][0xa20] ;  /* 0x0002880000047ab9 */ /* 0x000fe40000000a00 */
[----:B------:R-:W-:Y:S01]  /*2bc00*/  ISETP.NE.U32.AND P1, PT, RZ, UR4, PT ;  /* 0x00000004ff007c0c */ /* 0x000fe2000bf25070 */
[----:B------:R-:W3:Y:S03]  /*2bc10*/  LDL R12, [R1+0x38] ;  /* 0x00003800010c7983 */ /* 0x000ee60000100800 */
[----:B------:R-:W-:Y:S02]  /*2bc20*/  ISETP.NE.AND.EX P1, PT, RZ, UR5, PT, P1 ;  /* 0x00000005ff007c0c */ /* 0x000fe4000bf25310 */
[C---:B--2---:R-:W-:Y:S02]  /*2bc30*/  LOP3.LUT R17, R3.reuse, 0xff000000, RZ, 0xc0, !PT ;  /* 0xff00000003117812 */ /* 0x044fe400078ec0ff */
[----:B------:R-:W-:-:S02]  /*2bc40*/  LOP3.LUT R2, R3, 0xff0000, RZ, 0xc0, !PT ;  /* 0x00ff000003027812 */ /* 0x000fc400078ec0ff */
[----:B------:R-:W-:Y:S02]  /*2bc50*/  SHF.R.U32.HI R17, RZ, 0x8, R17 ;  /* 0x00000008ff117819 */ /* 0x000fe40000011611 */
[----:B------:R-:W-:Y:S02]  /*2bc60*/  LOP3.LUT R16, R3, 0xffff, RZ, 0xc0, !PT ;  /* 0x0000ffff03107812 */ /* 0x000fe400078ec0ff */
[----:B------:R-:W-:Y:S01]  /*2bc70*/  LEA.HI R17, R2, R17, RZ, 0x10 ;  /* 0x0000001102117211 */ /* 0x000fe200078f80ff */
[----:B-----5:R-:W-:-:S05]  /*2bc80*/  IMAD.IADD R2, R11, 0x1, R0 ;  /* 0x000000010b027824 */ /* 0x020fca00078e0200 */
[----:B------:R1:W-:Y:S04]  /*2bc90*/  STL [R1+0x1c], R2 ;  /* 0x00001c0201007387 */ /* 0x0003e80000100800 */
[----:B---3--:R1:W-:Y:S01]  /*2bca0*/  STL [R1+0x14], R12 ;  /* 0x0000140c01007387 */ /* 0x0083e20000100800 */
[----:B------:R-:W-:Y:S05]  /*2bcb0*/  @!P1 BRA `(.L_x_2905) ;  /* 0x0000000000149947 */ /* 0x000fea0003800000 */
[----:B-1----:R-:W-:Y:S01]  /*2bcc0*/  IADD3 R2, P1, R15, UR4, RZ ;  /* 0x000000040f027c10 */ /* 0x002fe2000ff3e0ff */
[----:B------:R-:W-:-:S03]  /*2bcd0*/  ULDC.64 UR6, c[0x0][0x208] ;  /* 0x0000820000067ab9 */ /* 0x000fc60000000a00 */
[----:B------:R-:W-:-:S05]  /*2bce0*/  IADD3.X R3, R14, UR5, RZ, P1, !PT ;  /* 0x000000050e037c10 */ /* 0x000fca0008ffe4ff */
[----:B------:R2:W5:Y:S01]  /*2bcf0*/  LDG.E R8, desc[UR6][R2.64] ;  /* 0x0000000602087981 */ /* 0x000562000c1e1900 */
[----:B------:R-:W-:Y:S05]  /*2bd00*/  BRA `(.L_x_2906) ;  /* 0x0000000000147947 */ /* 0x000fea0003800000 */
.L_x_2905:
[----:B------:R-:W-:Y:S05]  /*2bd10*/  @!P2 BRA `(.L_x_2906) ;  /* 0x000000000010a947 */ /* 0x000fea0003800000 */
[----:B------:R-:W-:Y:S02]  /*2bd20*/  ULDC.64 UR4, c[0x0][0x208] ;  /* 0x0000820000047ab9 */ /* 0x000fe40000000a00 */
[----:B------:R-:W2:Y:S04]  /*2bd30*/  LDG.E R8, desc[UR4][R6.64] ;  /* 0x0000000406087981 */ /* 0x000ea8000c1e1900 */
[----:B------:R-:W2:Y:S02]  /*2bd40*/  LDG.E R6, desc[UR4][R6.64+0x4] ;  /* 0x0000040406067981 */ /* 0x000ea4000c1e1900 */
[----:B--2---:R-:W-:-:S07]  /*2bd50*/  IADD3 R8, -R8, R6, RZ ;  /* 0x0000000608087210 */ /* 0x004fce0007ffe1ff */
.L_x_2906:
[----:B------:R-:W-:Y:S01]  /*2bd60*/  ULDC.64 UR4, c[0x0][0x208] ;  /* 0x0000820000047ab9 */ /* 0x000fe20000000a00 */
[----:B------:R-:W3:Y:S01]  /*2bd70*/  LDL R6, [R1+0x4] ;  /* 0x0000040001067983 */ /* 0x000ee20000100800 */
[----:B--2---:R-:W2:Y:S03]  /*2bd80*/  LDC R3, c[0x0][0x448] ;  /* 0x00011200ff037b82 */ /* 0x004ea60000000800 */
[----:B-1----:R-:W4:Y:S04]  /*2bd90*/  @P0 LDG.E R2, desc[UR4][R4.64] ;  /* 0x0000000404020981 */ /* 0x002f28000c1e1900 */
[----:B------:R1:W4:Y:S01]  /*2bda0*/  @P0 LDG.E R4, desc[UR4][R4.64+0x4] ;  /* 0x0000040404040981 */ /* 0x000322000c1e1900 */
[----:B-----5:R-:W-:Y:S01]  /*2bdb0*/  IMAD.IADD R7, R8, 0x1, -R0 ;  /* 0x0000000108077824 */ /* 0x020fe200078e0a00 */
[----:B------:R-:W-:Y:S01]  /*2bdc0*/  LOP3.LUT R11, R17, 0xff, RZ, 0xc0, !PT ;  /* 0x000000ff110b7812 */ /* 0x000fe200078ec0ff */
[----:B------:R-:W-:Y:S01]  /*2bdd0*/  BSSY B0, `(.L_x_2907) ;  /* 0x0000036000007945 */ /* 0x000fe20003800000 */
[----:B------:R-:W-:-:S03]  /*2bde0*/  SHF.R.U32.HI R17, RZ, 0x10, R17 ;  /* 0x00000010ff117819 */ /* 0x000fc60000011611 */
[----:B------:R0:W-:Y:S01]  /*2bdf0*/  STL [R1+0x60], R11 ;  /* 0x0000600b01007387 */ /* 0x0001e20000100800 */
[----:B--2---:R-:W-:-:S13]  /*2be00*/  ISETP.NE.AND P1, PT, R3, 0x1, PT ;  /* 0x000000010300780c */ /* 0x004fda0003f25270 */
[----:B------:R-:W2:Y:S08]  /*2be10*/  @P1 LDC R3, c[0x0][0x44c] ;  /* 0x00011300ff031b82 */ /* 0x000eb00000000800 */
[----:B-1----:R-:W1:Y:S01]  /*2be20*/  @P1 LDC R5, c[0x0][0x450] ;  /* 0x00011400ff051b82 */ /* 0x002e620000000800 */
[----:B----4-:R-:W-:Y:S02]  /*2be30*/  @P0 IMAD.IADD R9, R4, 0x1, -R2 ;  /* 0x0000000104090824 */ /* 0x010fe400078e0a02 */
[----:B---3--:R-:W-:-:S04]  /*2be40*/  IMAD.SHL.U32 R2, R6, 0x80, RZ ;  /* 0x0000008006027824 */ /* 0x008fc800078e00ff */
[----:B------:R-:W-:-:S04]  /*2be50*/  VIADD R2, R2, 0x7f ;  /* 0x0000007f02027836 */ /* 0x000fc80000000000 */
[----:B--2---:R-:W-:-:S05]  /*2be60*/  @P1 IMAD.HI.U32 R0, R2, R3, RZ ;  /* 0x0000000302001227 */ /* 0x004fca00078e00ff */
[----:B-1----:R-:W-:Y:S02]  /*2be70*/  @P1 SHF.R.U32.HI R2, RZ, R5, R0 ;  /* 0x00000005ff021219 */ /* 0x002fe40000011600 */
[----:B------:R-:W-:-:S04]  /*2be80*/  IADD3 R0, R7, R9, RZ ;  /* 0x0000000907007210 */ /* 0x000fc80007ffe0ff */
[C---:B------:R-:W-:Y:S01]  /*2be90*/  IADD3 R21, R0.reuse, 0x50, -R13 ;  /* 0x0000005000157810 */ /* 0x040fe20007ffe80d */
[----:B------:R-:W-:-:S04]  /*2bea0*/  VIADD R3, R0, 0x4f ;  /* 0x0000004f00037836 */ /* 0x000fc80000000000 */
        /* <DEDUP_REMOVED lines=14> */
[----:B------:R-:W-:Y:S02]  /*2bf90*/  IABS R3, R2 ;  /* 0x0000000200037213 */ /* 0x000fe40000000000 */
[----:B------:R-:W-:Y:S02]  /*2bfa0*/  IADD3 R0, R2, -0x1, R6 ;  /* 0xffffffff02007810 */ /* 0x000fe40007ffe006 */
[----:B------:R-:W0:Y:S08]  /*2bfb0*/  I2F.RP R4, R3 ;  /* 0x0000000300047306 */ /* 0x000e300000209400 */
[----:B0-----:R-:W0:Y:S02]  /*2bfc0*/  MUFU.RCP R4, R4 ;  /* 0x0000000400047308 */ /* 0x001e240000001000 */
[----:B0-----:R-:W-:-:S06]  /*2bfd0*/  VIADD R4, R4, 0xffffffe ;  /* 0x0ffffffe04047836 */ /* 0x001fcc0000000000 */
[----:B------:R0:W1:Y:S02]  /*2bfe0*/  F2I.FTZ.U32.TRUNC.NTZ R5, R4 ;  /* 0x0000000400057305 */ /* 0x000064000021f000 */
[----:B0-----:R-:W-:-:S04]  /*2bff0*/  LOP3.LUT R4, R0, R2, RZ, 0x3c, !PT ;  /* 0x0000000200047212 */ /* 0x001fc800078e3cff */
[----:B------:R-:W-:Y:S02]  /*2c000*/  ISETP.GE.AND P1, PT, R4, RZ, PT ;  /* 0x000000ff0400720c */ /* 0x000fe40003f26270 */
[----:B-1----:R-:W-:-:S05]  /*2c010*/  IADD3 R4, RZ, -R5, RZ ;  /* 0x80000005ff047210 */ /* 0x002fca0007ffe0ff */
[----:B------:R-:W-:Y:S02]  /*2c020*/  IMAD R8, R4, R3, RZ ;  /* 0x0000000304087224 */ /* 0x000fe400078e02ff */
[----:B------:R-:W-:-:S04]  /*2c030*/  IMAD.MOV.U32 R4, RZ, RZ, RZ ;  /* 0x000000ffff047224 */ /* 0x000fc800078e00ff */
[----:B------:R-:W-:Y:S01]  /*2c040*/  IMAD.HI.U32 R8, R5, R8, R4 ;  /* 0x0000000805087227 */ /* 0x000fe200078e0004 */
[----:B------:R-:W-:Y:S02]  /*2c050*/  IABS R4, R0 ;  /* 0x0000000000047213 */ /* 0x000fe40000000000 */
[----:B------:R-:W-:-:S05]  /*2c060*/  IABS R0, R2 ;  /* 0x0000000200007213 */ /* 0x000fca0000000000 */
[----:B------:R-:W-:-:S04]  /*2c070*/  IMAD.MOV R0, RZ, RZ, -R0 ;  /* 0x000000ffff007224 */ /* 0x000fc800078e0a00 */
[----:B------:R-:W-:Y:S02]  /*2c080*/  IMAD.MOV.U32 R5, RZ, RZ, R0 ;  /* 0x000000ffff057224 */ /* 0x000fe400078e0000 */
[----:B------:R-:W-:-:S04]  /*2c090*/  IMAD.HI.U32 R0, R8, R4, RZ ;  /* 0x0000000408007227 */ /* 0x000fc800078e00ff */
[----:B------:R-:W-:-:S05]  /*2c0a0*/  IMAD R4, R0, R5, R4 ;  /* 0x0000000500047224 */ /* 0x000fca00078e0204 */
[----:B------:R-:W-:-:S13]  /*2c0b0*/  ISETP.GT.U32.AND P2, PT, R3, R4, PT ;  /* 0x000000040300720c */ /* 0x000fda0003f44070 */
[----:B------:R-:W-:Y:S01]  /*2c0c0*/  @!P2 IMAD.IADD R4, R4, 0x1, -R3 ;  /* 0x000000010404a824 */ /* 0x000fe200078e0a03 */
[----:B------:R-:W-:-:S04]  /*2c0d0*/  @!P2 IADD3 R0, R0, 0x1, RZ ;  /* 0x000000010000a810 */ /* 0x000fc80007ffe0ff */
[----:B------:R-:W-:-:S13]  /*2c0e0*/  ISETP.GE.U32.AND P2, PT, R4, R3, PT ;  /* 0x000000030400720c */ /* 0x000fda0003f46070 */
[----:B------:R-:W-:Y:S01]  /*2c0f0*/  @P2 VIADD R0, R0, 0x1 ;  /* 0x0000000100002836 */ /* 0x000fe20000000000 */
[----:B------:R-:W-:-:S03]  /*2c100*/  ISETP.NE.AND P2, PT, R2, RZ, PT ;  /* 0x000000ff0200720c */ /* 0x000fc60003f45270 */
[----:B------:R-:W-:-:S10]  /*2c110*/  @!P1 IMAD.MOV R0, RZ, RZ, -R0 ;  /* 0x000000ffff009224 */ /* 0x000fd400078e0a00 */
[----:B------:R-:W-:-:S07]  /*2c120*/  @!P2 LOP3.LUT R0, RZ, R2, RZ, 0x33, !PT ;  /* 0x00000002ff00a212 */ /* 0x000fce00078e33ff */
.L_x_2908:
[----:B------:R-:W-:Y:S05]  /*2c130*/  BSYNC B0 ;  /* 0x0000000000007941 */ /* 0x000fea0003800000 */
.L_x_2907:
[----:B------:R-:W-:Y:S01]  /*2c140*/  IMAD R2, R11, R0, RZ ;  /* 0x000000000b027224 */ /* 0x000fe200078e02ff */
[----:B------:R-:W-:Y:S01]  /*2c150*/  BSSY B0, `(.L_x_2909) ;  /* 0x000019b000007945 */ /* 0x000fe20003800000 */
[----:B------:R-:W-:-:S03]  /*2c160*/  PLOP3.LUT P5, PT, PT, PT, PT, 0x80, 0x0 ;  /* 0x000000000000781c */ /* 0x000fc60003faf070 */
[----:B------:R-:W-:-:S05]  /*2c170*/  VIADDMNMX R0, R2, R0, R6, PT ;  /* 0x0000000002007246 */ /* 0x000fca0003800106 */
[--C-:B------:R-:W-:Y:S02]  /*2c180*/  IMAD R3, R0, 0x50, -R7.reuse ;  /* 0x0000005000037824 */ /* 0x100fe400078e0a07 */
[----:B------:R-:W-:-:S03]  /*2c190*/  IMAD R0, R2, 0x50, -R7 ;  /* 0x0000005002007824 */ /* 0x000fc600078e0a07 */
[----:B------:R-:W-:Y:S02]  /*2c1a0*/  VIMNMX R9, R3, R9, PT ;  /* 0x0000000903097248 */ /* 0x000fe40003fe0100 */
[----:B------:R-:W-:-:S04]  /*2c1b0*/  VIMNMX R0, RZ, R0, !PT ;  /* 0x00000000ff007248 */ /* 0x000fc80007fe0100 */
[----:B------:R-:W-:Y:S01]  /*2c1c0*/  ISETP.GT.AND P1, PT, R9, R0, PT ;  /* 0x000000000900720c */ /* 0x000fe20003f24270 */
[----:B------:R-:W-:-:S12]  /*2c1d0*/  IMAD.WIDE.U32 R2, R0, -0x33333333, RZ ;  /* 0xcccccccd00027825 */ /* 0x000fd800078e00ff */
[----:B------:R-:W-:Y:S01]  /*2c1e0*/  @P1 VIADD R4, R9, 0x4f ;  /* 0x0000004f09041836 */ /* 0x000fe20000000000 */
        /* <DEDUP_REMOVED lines=14> */
.L_x_3135:
[----:B-1----:R-:W-:Y:S02]  /*2c2d0*/  ISETP.NE.AND P0, PT, R14, RZ, PT ;  /* 0x000000ff0e00720c */ /* 0x002fe40003f05270 */
[----:B------:R-:W-:-:S11]  /*2c2e0*/  PLOP3.LUT P2, PT, PT, PT, PT, 0x8, 0x0 ;  /* 0x000000000000781c */ /* 0x000fd60003f4e170 */
[----:B------:R-:W-:Y:S05]  /*2c2f0*/  @P0 BRA `(.L_x_2912) ;  /* 0x00000000000c0947 */ /* 0x000fea0003800000 */
[----:B------:R-:W-:-:S03]  /*2c300*/  UMOV UR4, 0xffffffff ;  /* 0xffffffff00047882 */ /* 0x000fc60000000000 */
[----:B------:R-:W-:Y:S05]  /*2c310*/  BRA.DIV UR4, `(.L_x_2913) ;  /* 0x0000009204587947 */ /* 0x000fea000b800000 */
[----:B------:R-:W-:-:S13]  /*2c320*/  ELECT P2, URZ, PT ;  /* 0x00000000003f782f */ /* 0x000fda0003840000 */
.L_x_2912:
[----:B0-----:R-:W2:Y:S01]  /*2c330*/  LDL R2, [R1+0x64] ;  /* 0x0000640001027983 */ /* 0x001ea20000100800 */
[----:B------:R-:W-:Y:S01]  /*2c340*/  BSSY B1, `(.L_x_2914) ;  /* 0x0000008000017945 */ /* 0x000fe20003800000 */
[----:B--2---:R-:W-:-:S04]  /*2c350*/  IADD3 R2, R2, 0x1, RZ ;  /* 0x0000000102027810 */ /* 0x004fc80007ffe0ff */
[----:B------:R-:W-:-:S04]  /*2c360*/  LEA.HI R3, R2, R2, RZ, 0x1 ;  /* 0x0000000202037211 */ /* 0x000fc800078f08ff */
[----:B------:R-:W-:-:S05]  /*2c370*/  LOP3.LUT R3, R3, 0xfffffffe, RZ, 0xc0, !PT ;  /* 0xfffffffe03037812 */ /* 0x000fca00078ec0ff */
[----:B------:R-:W-:-:S05]  /*2c380*/  IMAD.IADD R2, R2, 0x1, -R3 ;  /* 0x0000000102027824 */ /* 0x000fca00078e0a03 */
[----:B------:R-:W-:-:S04]  /*2c390*/  SHF.L.U32 R2, R2, 0x1f, RZ ;  /* 0x0000001f02027819 */ /* 0x000fc800000006ff */
[----:B------:R-:W0:Y:S02]  /*2c3a0*/  SYNCS.PHASECHK.TRANS64.TRYWAIT P0, [R18+URZ+0x38820], R2 ;  /* 0x03882002120075a7 */ /* 0x000e24000800017f */
[----:B0-----:R-:W-:Y:S05]  /*2c3b0*/  @!P0 BRA `(.L_x_2915) ;  /* 0x0000009000548947 */ /* 0x001fea0003800000 */
.L_x_3138:
[----:B------:R-:W-:Y:S05]  /*2c3c0*/  BSYNC B1 ;  /* 0x0000000000017941 */ /* 0x000fea0003800000 */
.L_x_2914:
[----:B------:R-:W-:Y:S04]  /*2c3d0*/  BSSY B1, `(.L_x_2916) ;  /* 0x00000ac000017945 */ /* 0x000fe80003800000 */
[----:B------:R-:W-:Y:S05]  /*2c3e0*/  @!P2 BRA `(.L_x_2917) ;  /* 0x0000000800a8a947 */ /* 0x000fea0003800000 */
[----:B------:R-:W2:Y:S04]  /*2c3f0*/  LDL R5, [R1+0x20] ;  /* 0x0000200001057983 */ /* 0x000ea80000100800 */
[----:B------:R-:W3:Y:S01]  /*2c400*/  LDL R4, [R1+0x24] ;  /* 0x0000240001047983 */ /* 0x000ee20000100800 */
[----:B------:R-:W-:Y:S01]  /*2c410*/  BSSY B2, `(.L_x_2918) ;  /* 0x0000008000027945 */ /* 0x000fe20003800000 */
[----:B------:R-:W1:Y:S02]  /*2c420*/  S2R R3, SR_TID.X ;  /* 0x0000000000037919 */ /* 0x000e640000002100 */
[----:B-1----:R-:W-:-:S04]  /*2c430*/  LOP3.LUT R3, R3, 0x7f, RZ, 0xc0, !PT ;  /* 0x0000007f03037812 */ /* 0x002fc800078ec0ff */
[----:B------:R-:W-:Y:S01]  /*2c440*/  ISETP.NE.AND P4, PT, R3, RZ, PT ;  /* 0x000000ff0300720c */ /* 0x000fe20003f85270 */
[----:B--2---:R-:W-:Y:S01]  /*2c450*/  IMAD R6, R5, 0x8, R18 ;  /* 0x0000000805067824 */ /* 0x004fe200078e0212 */
[----:B---3--:R-:W-:-:S04]  /*2c460*/  SHF.L.U32 R8, R4, 0x1f, RZ ;  /* 0x0000001f04087819 */ /* 0x008fc800000006ff */
[----:B------:R-:W1:Y:S02]  /*2c470*/  SYNCS.PHASECHK.TRANS64.TRYWAIT P0, [R6+URZ+0x388a0], R8 ;  /* 0x0388a008060075a7 */ /* 0x000e64000800017f */
[----:B-1----:R-:W-:Y:S05]  /*2c480*/  @!P0 BRA `(.L_x_2919) ;  /* 0x0000009000348947 */ /* 0x002fea0003800000 */
.L_x_3139:
[----:B------:R-:W-:Y:S05]  /*2c490*/  BSYNC B2 ;  /* 0x0000000000027941 */ /* 0x000fea0003800000 */
.L_x_2918:
        /* <DEDUP_REMOVED lines=8> */
.L_x_2921:
[----:B------:R-:W-:Y:S05]  /*2c520*/  BSYNC B2 ;  /* 0x0000000000027941 */ /* 0x000fea0003800000 */
.L_x_2920:
[----:B0-2---:R-:W2:Y:S01]  /*2c530*/  LDL R2, [R1+0x20] ;  /* 0x0000200001027983 */ /* 0x005ea20000100800 */
[----:B------:R-:W-:Y:S01]  /*2c540*/  IMAD.MOV.U32 R3, RZ, RZ, RZ ;  /* 0x000000ffff037224 */ /* 0x000fe200078e00ff */
[----:B------:R-:W-:Y:S01]  /*2c550*/  UIADD3 UR4, UP0, UR36, 0x570, URZ ;  /* 0x0000057024047890 */ /* 0x000fe2000ff1e03f */
[----:B------:R-:W-:Y:S01]  /*2c560*/  PLOP3.LUT P0, PT, PT, PT, PT, 0x80, 0x0 ;  /* 0x000000000000781c */ /* 0x000fe20003f0f070 */
[----:B------:R-:W-:Y:S01]  /*2c570*/  UMOV UR6, 0x0 ;  /* 0x0000000000067882 */ /* 0x000fe20000000000 */
[----:B------:R-:W-:Y:S01]  /*2c580*/  UMOV UR7, 0x12f00000 ;  /* 0x12f0000000077882 */ /* 0x000fe20000000000 */
[----:B------:R-:W-:Y:S01]  /*2c590*/  R2UR UR10, R3 ;  /* 0x00000000030a72ca */ /* 0x000fe200000e0000 */
[----:B------:R-:W-:Y:S01]  /*2c5a0*/  IMAD R3, R7, 0x50, R10 ;  /* 0x0000005007037824 */ /* 0x000fe200078e020a */
[----:B------:R-:W-:-:S04]  /*2c5b0*/  UIADD3.X UR5, URZ, UR37, URZ, UP0, !UPT ;  /* 0x000000253f057290 */ /* 0x000fc800087fe43f */
[----:B------:R-:W-:Y:S01]  /*2c5c0*/  IADD3 R3, R3, -0x50, RZ ;  /* 0xffffffb003037810 */ /* 0x000fe20007ffe0ff */
[----:B--2---:R-:W-:Y:S02]  /*2c5d0*/  IMAD R5, R2, 0xa000, R18 ;  /* 0x0000a00002057824 */ /* 0x004fe400078e0212 */
[----:B------:R-:W-:Y:S02]  /*2c5e0*/  VIADD R2, R6, 0x38890 ;  /* 0x0003889006027836 */ /* 0x000fe40000000000 */
[----:B------:R-:W-:-:S07]  /*2c5f0*/  VIADD R4, R5, 0x24400 ;  /* 0x0002440005047836 */ /* 0x000fce0000000000 */
.L_x_2922:
        /* <DEDUP_REMOVED lines=16> */
.L_x_2923:
        /* <DEDUP_REMOVED lines=16> */
.L_x_2924:
        /* <DEDUP_REMOVED lines=16> */
.L_x_2925:
        /* <DEDUP_REMOVED lines=13> */
.L_x_3140:
[----:B------:R-:W-:Y:S05]  /*2c9d0*/  BSYNC B2 ;  /* 0x0000000000027941 */ /* 0x000fea0003800000 */
.L_x_2926:
        /* <DEDUP_REMOVED lines=10> */
.L_x_2929:
[----:B------:R-:W-:Y:S05]  /*2ca80*/  BSYNC B2 ;  /* 0x0000000000027941 */ /* 0x000fea0003800000 */
.L_x_2928:
[----:B------:R-:W-:Y:S01]  /*2ca90*/  R2UR UR6, R12 ;  /* 0x000000000c0672ca */ /* 0x000fe200000e0000 */
[----:B--2---:R-:W-:Y:S01]  /*2caa0*/  IMAD.MOV.U32 R2, RZ, RZ, RZ ;  /* 0x000000ffff027224 */ /* 0x004fe200078e00ff */
[----:B------:R-:W-:Y:S01]  /*2cab0*/  R2UR UR7, R13 ;  /* 0x000000000d0772ca */ /* 0x000fe200000e0000 */
[----:B------:R-:W-:Y:S01]  /*2cac0*/  UIADD3 UR4, UP0, UR36, 0x670, URZ ;  /* 0x0000067024047890 */ /* 0x000fe2000ff1e03f */
[----:B------:R-:W-:Y:S01]  /*2cad0*/  PLOP3.LUT P0, PT, PT, PT, PT, 0x80, 0x0 ;  /* 0x000000000000781c */ /* 0x000fe20003f0f070 */
[----:B------:R-:W-:Y:S01]  /*2cae0*/  VIADD R4, R5, 0x400 ;  /* 0x0000040005047836 */ /* 0x000fe20000000000 */
[----:B------:R-:W-:Y:S01]  /*2caf0*/  R2UR UR10, R2 ;  /* 0x00000000020a72ca */ /* 0x000fe200000e0000 */
[----:B------:R-:W-:Y:S01]  /*2cb00*/  VIADD R2, R6, 0x388b0 ;  /* 0x000388b006027836 */ /* 0x000fe20000000000 */
[----:B------:R-:W-:-:S13]  /*2cb10*/  UIADD3.X UR5, URZ, UR37, URZ, UP0, !UPT ;  /* 0x000000253f057290 */ /* 0x000fda00087fe43f */
.L_x_2930:
        /* <DEDUP_REMOVED lines=15> */
.L_x_2931:
        /* <DEDUP_REMOVED lines=15> */
.L_x_2932:
        /* <DEDUP_REMOVED lines=15> */
.L_x_2933:
        /* <DEDUP_REMOVED lines=10> */
.L_x_2917:
[----:B------:R-:W-:Y:S05]  /*2ce90*/  BSYNC B1 ;  /* 0x0000000000017941 */ /* 0x000fea0003800000 */
.L_x_2916:
        /* <DEDUP_REMOVED lines=13> */
.L_x_2952:
[----:B------:R-:W-:Y:S05]  /*2cf70*/  YIELD ;  /* 0x0000000000007946 */ /* 0x000fea0003800000 */
[----:B------:R-:W-:Y:S04]  /*2cf80*/  BSSY B1, `(.L_x_2934) ;  /* 0x00000ab000017945 */ /* 0x000fe80003800000 */
[----:B-1----:R-:W-:Y:S05]  /*2cf90*/  @!P2 BRA `(.L_x_2935) ;  /* 0x0000000800a4a947 */ /* 0x002fea0003800000 */
[----:B0-----:R-:W2:Y:S04]  /*2cfa0*/  LDL R4, [R1+0x20] ;  /* 0x0000200001047983 */ /* 0x001ea80000100800 */
[----:B------:R-:W3:Y:S01]  /*2cfb0*/  LDL R3, [R1+0x24] ;  /* 0x0000240001037983 */ /* 0x000ee20000100800 */
[----:B------:R-:W-:Y:S01]  /*2cfc0*/  BSSY B2, `(.L_x_2936) ;  /* 0x0000008000027945 */ /* 0x000fe20003800000 */
[----:B------:R-:W0:Y:S02]  /*2cfd0*/  S2R R2, SR_TID.X ;  /* 0x0000000000027919 */ /* 0x000e240000002100 */
[----:B0-----:R-:W-:-:S04]  /*2cfe0*/  LOP3.LUT R2, R2, 0x7f, RZ, 0xc0, !PT ;  /* 0x0000007f02027812 */ /* 0x001fc800078ec0ff */
[----:B------:R-:W-:Y:S02]  /*2cff0*/  ISETP.NE.AND P1, PT, R2, RZ, PT ;  /* 0x000000ff0200720c */ /* 0x000fe40003f25270 */
[----:B--2---:R-:W-:Y:S02]  /*2d000*/  LEA R6, R4, R18, 0x3 ;  /* 0x0000001204067211 */ /* 0x004fe400078e18ff */
[----:B---3--:R-:W-:-:S04]  /*2d010*/  SHF.L.U32 R5, R3, 0x1f, RZ ;  /* 0x0000001f03057819 */ /* 0x008fc800000006ff */
[----:B------:R-:W0:Y:S02]  /*2d020*/  SYNCS.PHASECHK.TRANS64.TRYWAIT P0, [R6+URZ+0x388a0], R5 ;  /* 0x0388a005060075a7 */ /* 0x000e24000800017f */
[----:B0-----:R-:W-:Y:S05]  /*2d030*/  @!P0 BRA `(.L_x_2937) ;  /* 0x0000008400708947 */ /* 0x001fea0003800000 */
.L_x_3141:
[----:B------:R-:W-:Y:S05]  /*2d040*/  BSYNC B2 ;  /* 0x0000000000027941 */ /* 0x000fea0003800000 */
.L_x_2936:
[----:B------:R-:W-:Y:S04]  /*2d050*/  BSSY B2, `(.L_x_2938) ;  /* 0x0000008000027945 */ /* 0x000fe80003800000 */
[----:B------:R-:W-:Y:S05]  /*2d060*/  @P1 BRA `(.L_x_2939) ;  /* 0x0000000000181947 */ /* 0x000fea0003800000 */
[----:B------:R-:W2:Y:S02]  /*2d070*/  LDL R2, [R1+0x10] ;  /* 0x0000100001027983 */ /* 0x000ea40000100800 */
[----:B--2---:R-:W-:Y:S01]  /*2d080*/  LOP3.LUT P0, RZ, R2, 0x1, RZ, 0xc0, !PT ;  /* 0x0000000102ff7812 */ /* 0x004fe2000780c0ff */
[----:B------:R-:W-:-:S04]  /*2d090*/  IMAD.MOV.U32 R2, RZ, RZ, 0xa000 ;  /* 0x0000a000ff027424 */ /* 0x000fc800078e00ff */
[----:B------:R1:W-:Y:S08]  /*2d0a0*/  SYNCS.ARRIVE.TRANS64 RZ, [R6+URZ+0x38890], R2 ;  /* 0x0388900206ff79a7 */ /* 0x0003f0000800003f */
[----:B------:R-:W-:Y:S05]  /*2d0b0*/  @!P0 BRA `(.L_x_2939) ;  /* 0x0000000000048947 */ /* 0x000fea0003800000 */
[----:B------:R-:W-:Y:S01]  /*2d0c0*/  BPT.TRAP 0x1 ;  /* 0x000000040000795c */ /* 0x000fe20000300000 */
.L_x_2939:
[----:B------:R-:W-:Y:S05]  /*2d0d0*/  BSYNC B2 ;  /* 0x0000000000027941 */ /* 0x000fea0003800000 */
.L_x_2938:
        /* <DEDUP_REMOVED lines=10> */
[----:B------:R-:W-:-:S02]  /*2d180*/  VIADD R2, R6, 0x38890 ;  /* 0x0003889006027836 */ /* 0x000fc40000000000 */
[----:B------:R-:W-:-:S08]  /*2d190*/  VIADD R8, R4, 0x24400 ;  /* 0x0002440004087836 */ /* 0x000fd00000000000 */
.L_x_2940:
        /* <DEDUP_REMOVED lines=11> */
[----:B------:R-:W-:Y:S01]  /*2d250*/  UMOV UR6, 0x0 ;  /* 0x0000000000067882 */ /* 0x000fe20000000000 */
[----:B------:R-:W-:Y:S01]  /*2d260*/  PLOP3.LUT P0, PT, PT, PT, PT, 0x80, 0x0 ;  /* 0x000000000000781c */ /* 0x000fe20003f0f070 */
[----:B------:R-:W-:Y:S01]  /*2d270*/  UMOV UR7, 0x12f00000 ;  /* 0x12f0000000077882 */ /* 0x000fe20000000000 */
[----:B------:R-:W-:Y:S01]  /*2d280*/  R2UR UR10, R8 ;  /* 0x00000000080a72ca */ /* 0x000fe200000e0000 */
[----:B------:R-:W-:-:S14]  /*2d290*/  VIADD R8, R4, 0x26c00 ;  /* 0x00026c0004087836 */ /* 0x000fdc0000000000 */
.L_x_2941:
        /* <DEDUP_REMOVED lines=16> */
.L_x_2942:
        /* <DEDUP_REMOVED lines=16> */
.L_x_2943:
        /* <DEDUP_REMOVED lines=13> */
.L_x_3142:
[----:B------:R-:W-:Y:S05]  /*2d570*/  BSYNC B2 ;  /* 0x0000000000027941 */ /* 0x000fea0003800000 */
.L_x_2944:
[----:B------:R-:W-:Y:S01]  /*2d580*/  BSSY B2, `(.L_x_2946) ;  /* 0x000000a000027945 */ /* 0x000fe20003800000 */
[----:B------:R-:W-:Y:S02]  /*2d590*/  IMAD.MOV.U32 R12, RZ, RZ, 0x0 ;  /* 0x00000000ff0c7424 */ /* 0x000fe400078e00ff */
[----:B------:R-:W-:Y:S01]  /*2d5a0*/  IMAD.MOV.U32 R13, RZ, RZ, 0x12f00000 ;  /* 0x12f00000ff0d7424 */ /* 0x000fe200078e00ff */
[----:B------:R-:W-:Y:S06]  /*2d5b0*/  @P1 BRA `(.L_x_2947) ;  /* 0x0000000000181947 */ /* 0x000fec0003800000 */
[----:B------:R-:W2:Y:S02]  /*2d5c0*/  LDL R2, [R1+0x10] ;  /* 0x0000100001027983 */ /* 0x000ea40000100800 */
[----:B--2---:R-:W-:Y:S01]  /*2d5d0*/  LOP3.LUT P0, RZ, R2, 0x1, RZ, 0xc0, !PT ;  /* 0x0000000102ff7812 */ /* 0x004fe2000780c0ff */
[----:B------:R-:W-:-:S04]  /*2d5e0*/  IMAD.MOV.U32 R2, RZ, RZ, 0xa000 ;  /* 0x0000a000ff027424 */ /* 0x000fc800078e00ff */
[----:B------:R2:W-:Y:S08]  /*2d5f0*/  SYNCS.ARRIVE.TRANS64 RZ, [R6+URZ+0x388b0], R2 ;  /* 0x0388b00206ff79a7 */ /* 0x0005f0000800003f */
[----:B------:R-:W-:Y:S05]  /*2d600*/  @!P0 BRA `(.L_x_2947) ;  /* 0x0000000000048947 */ /* 0x000fea0003800000 */
[----:B------:R-:W-:Y:S01]  /*2d610*/  BPT.TRAP 0x1 ;  /* 0x000000040000795c */ /* 0x000fe20000300000 */
.L_x_2947:
[----:B------:R-:W-:Y:S05]  /*2d620*/  BSYNC B2 ;  /* 0x0000000000027941 */ /* 0x000fea0003800000 */
.L_x_2946:
[----:B------:R-:W-:Y:S01]  /*2d630*/  R2UR UR10, R11 ;  /* 0x000000000b0a72ca */ /* 0x000fe200000e0000 */
[----:B------:R-:W-:Y:S01]  /*2d640*/  UIADD3 UR4, UP0, UR36, 0x670, URZ ;  /* 0x0000067024047890 */ /* 0x000fe2000ff1e03f */
[----:B------:R-:W-:Y:S01]  /*2d650*/  R2UR UR6, R12 ;  /* 0x000000000c0672ca */ /* 0x000fe200000e0000 */
[----:B012---:R-:W-:Y:S01]  /*2d660*/  VIADD R6, R6, 0x388b0 ;  /* 0x000388b006067836 */ /* 0x007fe20000000000 */
[----:B------:R-:W-:Y:S01]  /*2d670*/  R2UR UR7, R13 ;  /* 0x000000000d0772ca */ /* 0x000fe200000e0000 */
[----:B------:R-:W-:Y:S01]  /*2d680*/  UIADD3.X UR5, URZ, UR37, URZ, UP0, !UPT ;  /* 0x000000253f057290 */ /* 0x000fe200087fe43f */
[----:B------:R-:W-:Y:S02]  /*2d690*/  PLOP3.LUT P0, PT, PT, PT, PT, 0x80, 0x0 ;  /* 0x000000000000781c */ /* 0x000fe40003f0f070 */
[----:B------:R-:W-:-:S11]  /*2d6a0*/  IADD3 R2, R4, 0x400, RZ ;  /* 0x0000040004027810 */ /* 0x000fd60007ffe0ff */
.L_x_2948:
        /* <DEDUP_REMOVED lines=16> */
.L_x_2949:
        /* <DEDUP_REMOVED lines=15> */
.L_x_2950:
        /* <DEDUP_REMOVED lines=15> */
.L_x_2951:
        /* <DEDUP_REMOVED lines=10> */
.L_x_2935:
[----:B------:R-:W-:Y:S05]  /*2da30*/  BSYNC B1 ;  /* 0x0000000000017941 */ /* 0x000fea0003800000 */
.L_x_2934:
[----:B0-----:R-:W2:Y:S04]  /*2da40*/  LDL.LU R2, [R1+0x20] ;  /* 0x0000200001027983 */ /* 0x001ea80000300800 */
[----:B------:R-:W3:Y:S01]  /*2da50*/  LDL.LU R5, [R1+0x24] ;  /* 0x0000240001057983 */ /* 0x000ee20000300800 */
[----:B--2---:R-:W-:-:S04]  /*2da60*/  IADD3 R2, R2, 0x1, RZ ;  /* 0x0000000102027810 */ /* 0x004fc80007ffe0ff */
        /* <DEDUP_REMOVED lines=9> */
.L_x_2910:
[----:B------:R-:W-:Y:S05]  /*2db00*/  BSYNC B0 ;  /* 0x0000000000007941 */ /* 0x000fea0003800000 */
.L_x_2909:
[----:B0-----:R-:W2:Y:S01]  /*2db10*/  LDL R4, [R1+0x4] ;  /* 0x0000040001047983 */ /* 0x001ea20000100800 */
[----:B------:R-:W0:Y:S01]  /*2db20*/  LDC R0, c[0x0][0x448] ;  /* 0x00011200ff007b82 */ /* 0x000e220000000800 */
[----:B------:R-:W-:Y:S01]  /*2db30*/  ISETP.NE.AND P1, PT, R17, RZ, PT ;  /* 0x000000ff1100720c */ /* 0x000fe20003f25270 */
[----:B------:R-:W-:Y:S05]  /*2db40*/  @!P5 WARPSYNC.ALL ;  /* 0x000000000000d948 */ /* 0x000fea0003800000 */
[----:B------:R-:W-:Y:S07]  /*2db50*/  BSSY B0, `(.L_x_2953) ;  /* 0x000002d000007945 */ /* 0x000fee0003800000 */
[----:B------:R-:W3:Y:S08]  /*2db60*/  @!P1 LDC R17, c[0x0][0x9f0] ;  /* 0x00027c00ff119b82 */ /* 0x000ef00000000800 */
[----:B------:R-:W-:Y:S01]  /*2db70*/  @!P5 BAR.SYNC.DEFER_BLOCKING 0xc, 0x180 ;  /* 0x030600000000db1d */ /* 0x000fe20000010000 */
[----:B0-----:R-:W-:-:S13]  /*2db80*/  ISETP.NE.AND P0, PT, R0, 0x1, PT ;  /* 0x000000010000780c */ /* 0x001fda0003f05270 */
[----:B-1----:R-:W0:Y:S08]  /*2db90*/  @P0 LDC R2, c[0x0][0x44c] ;  /* 0x00011300ff020b82 */ /* 0x002e300000000800 */
[----:B------:R-:W1:Y:S01]  /*2dba0*/  @P0 LDC R3, c[0x0][0x450] ;  /* 0x00011400ff030b82 */ /* 0x000e620000000800 */
[----:B--2---:R-:W-:-:S05]  /*2dbb0*/  LEA R0, R4, 0x7f, 0x7 ;  /* 0x0000007f04007811 */ /* 0x004fca00078e38ff */
[----:B0-----:R-:W-:-:S05]  /*2dbc0*/  @P0 IMAD.HI.U32 R2, R0, R2, RZ ;  /* 0x0000000200020227 */ /* 0x001fca00078e00ff */
[----:B-1----:R-:W-:-:S05]  /*2dbd0*/  @P0 SHF.R.U32.HI R0, RZ, R3, R2 ;  /* 0x00000003ff000219 */ /* 0x002fca0000011602 */
[----:B------:R-:W-:-:S04]  /*2dbe0*/  IMAD.IADD R0, R21, 0x1, R0 ;  /* 0x0000000115007824 */ /* 0x000fc800078e0200 */
[----:B------:R-:W-:-:S05]  /*2dbf0*/  IMAD.HI R0, R0, 0x66666667, RZ ;  /* 0x6666666700007827 */ /* 0x000fca00078e02ff */
[----:B------:R-:W-:-:S04]  /*2dc00*/  SHF.R.U32.HI R2, RZ, 0x1f, R0 ;  /* 0x0000001fff027819 */ /* 0x000fc80000011600 */
[----:B------:R-:W-:-:S04]  /*2dc10*/  LEA.HI.SX32 R0, R0, R2, 0x1b ;  /* 0x0000000200007211 */ /* 0x000fc800078fdaff */
[----:B------:R-:W-:-:S04]  /*2dc20*/  VIMNMX R7, R20, R0, PT ;  /* 0x0000000014077248 */ /* 0x000fc80003fe0100 */
[----:B------:R-:W-:Y:S01]  /*2dc30*/  ISETP.GE.AND P0, PT, R7, 0x1, PT ;  /* 0x000000010700780c */ /* 0x000fe20003f06270 */
[----:B------:R0:W-:Y:S04]  /*2dc40*/  STL [R1+0x40], R7 ;  /* 0x0000400701007387 */ /* 0x0001e80000100800 */
[----:B------:R0:W-:Y:S08]  /*2dc50*/  STL [R1+0x44], RZ ;  /* 0x000044ff01007387 */ /* 0x0001f00000100800 */
[----:B0--3--:R-:W-:Y:S05]  /*2dc60*/  @!P0 BRA `(.L_x_2954) ;  /* 0x00000000006c8947 */ /* 0x009fea0003800000 */
[----:B------:R-:W-:-:S04]  /*2dc70*/  IABS R0, R17 ;  /* 0x0000001100007213 */ /* 0x000fc80000000000 */
[----:B------:R-:W0:Y:S08]  /*2dc80*/  I2F.RP R2, R0 ;  /* 0x0000000000027306 */ /* 0x000e300000209400 */
[----:B0-----:R-:W0:Y:S02]  /*2dc90*/  MUFU.RCP R2, R2 ;  /* 0x0000000200027308 */ /* 0x001e240000001000 */
[----:B0-----:R-:W-:-:S06]  /*2dca0*/  VIADD R2, R2, 0xffffffe ;  /* 0x0ffffffe02027836 */ /* 0x001fcc0000000000 */
[----:B------:R-:W0:Y:S02]  /*2dcb0*/  F2I.FTZ.U32.TRUNC.NTZ R3, R2 ;  /* 0x0000000200037305 */ /* 0x000e24000021f000 */
[----:B0-----:R-:W-:-:S04]  /*2dcc0*/  IMAD.MOV R2, RZ, RZ, -R3 ;  /* 0x000000ffff027224 */ /* 0x001fc800078e0a03 */
[----:B------:R-:W-:Y:S01]  /*2dcd0*/  IMAD R4, R2, R0, RZ ;  /* 0x0000000002047224 */ /* 0x000fe200078e02ff */
[----:B------:R-:W-:-:S05]  /*2dce0*/  MOV R2, RZ ;  /* 0x000000ff00027202 */ /* 0x000fca0000000f00 */
        /* <DEDUP_REMOVED lines=18> */
[----:B------:R0:W-:Y:S02]  /*2de10*/  STL [R1+0x44], R2 ;  /* 0x0000440201007387 */ /* 0x0001e40000100800 */
.L_x_2954:
[----:B------:R-:W-:Y:S05]  /*2de20*/  BSYNC B0 ;  /* 0x0000000000007941 */ /* 0x000fea0003800000 */
.L_x_2953:
[----:B------:R-:W2:Y:S04]  /*2de30*/  LDL R0, [R1+0x44] ;  /* 0x0000440001007983 */ /* 0x000ea80000100800 */
[----:B0-----:R-:W2:Y:S01]  /*2de40*/  LDL R2, [R1+0x60] ;  /* 0x0000600001027983 */ /* 0x001ea20000100800 */
[----:B------:R-:W-:Y:S01]  /*2de50*/  BSSY B7, `(.L_x_2955) ;  /* 0x00004d5000077945 */ /* 0x000fe20003800000 */
[----:B--2---:R-:W-:-:S05]  /*2de60*/  IMAD R2, R2, R0, RZ ;  /* 0x0000000002027224 */ /* 0x004fca00078e02ff */
[----:B------:R-:W-:Y:S01]  /*2de70*/  VIADDMNMX R0, R2, R0, R7, PT ;  /* 0x0000000002007246 */ /* 0x000fe20003800107 */
        /* <DEDUP_REMOVED lines=23> */
.L_x_2956:
        /* <DEDUP_REMOVED lines=20> */
.L_x_2959:
[----:B------:R-:W-:Y:S05]  /*2e130*/  BSYNC B6 ;  /* 0x0000000000067941 */ /* 0x000fea0003800000 */
.L_x_2958:
        /* <DEDUP_REMOVED lines=20> */
.L_x_2962:
        /* <DEDUP_REMOVED lines=15> */
.L_x_2961:
[----:B------:R-:W-:Y:S05]  /*2e370*/  BSYNC B6 ;  /* 0x0000000000067941 */ /* 0x000fea0003800000 */
.L_x_2960:
        /* <DEDUP_REMOVED lines=26> */
.L_x_3145:
        /* <DEDUP_REMOVED lines=11> */
.L_x_3148:
[----:B------:R-:W-:Y:S05]  /*2e5d0*/  @!P6 BRA `(.L_x_2964) ;  /* 0x000000040034e947 */ /* 0x000fea0003800000 */
[----:B------:R-:W-:-:S04]  /*2e5e0*/  ISETP.NE.U32.AND P0, PT, R2, RZ, PT ;  /* 0x000000ff0200720c */ /* 0x000fc80003f05070 */
[----:B------:R-:W-:-:S13]  /*2e5f0*/  ISETP.NE.AND.EX P0, PT, R3, RZ, PT, P0 ;  /* 0x000000ff0300720c */ /* 0x000fda0003f05300 */
[----:B------:R-:W-:Y:S05]  /*2e600*/  @!P0 BRA `(.L_x_2966) ;  /* 0x0000000000548947 */ /* 0x000fea0003800000 */
[----:B------:R-:W1:Y:S01]  /*2e610*/  LDC R6, c[0x0][0x43c] ;  /* 0x00010f00ff067b82 */ /* 0x000e620000000800 */
[----:B------:R-:W-:Y:S01]  /*2e620*/  IMAD.MOV.U32 R9, RZ, RZ, R0 ;  /* 0x000000ffff097224 */ /* 0x000fe200078e0000 */
[----:B------:R-:W-:Y:S01]  /*2e630*/  ULDC.64 UR4, c[0x0][0x428] ;  /* 0x00010a0000047ab9 */ /* 0x000fe20000000a00 */
[----:B------:R-:W-:Y:S02]  /*2e640*/  ULDC.64 UR6, c[0x0][0x208] ;  /* 0x0000820000067ab9 */ /* 0x000fe40000000a00 */
        /* <DEDUP_REMOVED lines=17> */
.L_x_2966:
[----:B-1----:R-:W2:Y:S01]  /*2e760*/  LDL R2, [R1+0x18] ;  /* 0x0000180001027983 */ /* 0x002ea20000100800 */
[----:B0-----:R-:W-:Y:S01]  /*2e770*/  IMAD R0, R19, 0x8, R18 ;  /* 0x0000000813007824 */ /* 0x001fe200078e0212 */
[----:B--2---:R-:W-:-:S04]  /*2e780*/  SHF.L.U32 R2, R2, 0x1f, RZ ;  /* 0x0000001f02027819 */ /* 0x004fc800000006ff */
[----:B------:R-:W0:Y:S02]  /*2e790*/  SYNCS.PHASECHK.TRANS64.TRYWAIT P0, [R0+URZ+0x38840], R2 ;  /* 0x03884002000075a7 */ /* 0x000e24000800017f */
[----:B0-----:R-:W-:Y:S05]  /*2e7a0*/  @!P0 BRA `(.L_x_2967) ;  /* 0x0000007000108947 */ /* 0x001fea0003800000 */
.L_x_3149:
[----:B------:R1:W5:Y:S01]  /*2e7b0*/  LDL R3, [R1+0x10] ;  /* 0x0000100001037983 */ /* 0x0003620000100800 */
[----:B------:R-:W2:Y:S02]  /*2e7c0*/  S2R R4, SR_TID.X ;  /* 0x0000000000047919 */ /* 0x000ea40000002100 */
[----:B--2---:R-:W-:-:S04]  /*2e7d0*/  LOP3.LUT R4, R4, 0x7f, RZ, 0xc0, !PT ;  /* 0x0000007f04047812 */ /* 0x004fc800078ec0ff */
[----:B------:R-:W-:-:S13]  /*2e7e0*/  ISETP.NE.AND P0, PT, R4, RZ, PT ;  /* 0x000000ff0400720c */ /* 0x000fda0003f05270 */
[----:B-1----:R-:W-:Y:S05]  /*2e7f0*/  @P0 BRA `(.L_x_2968) ;  /* 0x0000000000140947 */ /* 0x002fea0003800000 */
[----:B-----5:R-:W-:Y:S01]  /*2e800*/  LOP3.LUT P1, RZ, R3, 0x1, RZ, 0xc0, !PT ;  /* 0x0000000103ff7812 */ /* 0x020fe2000782c0ff */
[----:B0-----:R-:W-:-:S04]  /*2e810*/  IMAD.MOV.U32 R2, RZ, RZ, 0xa000 ;  /* 0x0000a000ff027424 */ /* 0x001fc800078e00ff */
[----:B------:R1:W-:Y:S08]  /*2e820*/  SYNCS.ARRIVE.TRANS64 RZ, [R0+URZ+0x38830], R2 ;  /* 0x0388300200ff79a7 */ /* 0x0003f0000800003f */
[----:B------:R-:W-:Y:S05]  /*2e830*/  @!P1 BRA `(.L_x_2968) ;  /* 0x0000000000049947 */ /* 0x000fea0003800000 */
[----:B------:R-:W-:Y:S01]  /*2e840*/  BPT.TRAP 0x1 ;  /* 0x000000040000795c */ /* 0x000fe20000300000 */
.L_x_2968:
        /* <DEDUP_REMOVED lines=38> */
.L_x_2964:
[----:B------:R-:W2:Y:S04]  /*2eab0*/  LDL.LU R3, [R1+0x4c] ;  /* 0x00004c0001037983 */ /* 0x000ea80000300800 */
[----:B------:R-:W3:Y:S04]  /*2eac0*/  LDL.LU R5, [R1+0x38] ;  /* 0x0000380001057983 */ /* 0x000ee80000300800 */
[----:B0-----:R-:W4:Y:S01]  /*2ead0*/  LDL.LU R4, [R1+0x54] ;  /* 0x0000540001047983 */ /* 0x001f220000300800 */
[----:B------:R-:W-:Y:S05]  /*2eae0*/  WARPSYNC.ALL ;  /* 0x0000000000007948 */ /* 0x000fea0003800000 */
[----:B------:R-:W-:Y:S01]  /*2eaf0*/  ULDC.64 UR4, c[0x0][0x298] ;  /* 0x0000a60000047ab9 */ /* 0x000fe20000000a00 */
[----:B------:R-:W-:Y:S01]  /*2eb00*/  ULDC.64 UR6, c[0x0][0xa00] ;  /* 0x0002800000067ab9 */ /* 0x000fe20000000a00 */
[----:B------:R-:W-:Y:S01]  /*2eb10*/  VIADD R2, R18, 0x14400 ;  /* 0x0001440012027836 */ /* 0x000fe20000000000 */
[----:B------:R-:W-:Y:S01]  /*2eb20*/  BAR.SYNC.DEFER_BLOCKING 0x8, 0x180 ;  /* 0x0206000000007b1d */ /* 0x000fe20000010000 */
[----:B------:R-:W-:-:S03]  /*2eb30*/  ISETP.NE.U32.AND P0, PT, RZ, UR6, PT ;  /* 0x00000006ff007c0c */ /* 0x000fc6000bf05070 */
[----:B------:R-:W-:Y:S02]  /*2eb40*/  LOP3.LUT P1, RZ, R2, 0x3ff, RZ, 0xc0, !PT ;  /* 0x000003ff02ff7812 */ /* 0x000fe4000782c0ff */
[----:B------:R-:W-:Y:S01]  /*2eb50*/  ISETP.NE.AND.EX P0, PT, RZ, UR7, PT, P0 ;  /* 0x00000007ff007c0c */ /* 0x000fe2000bf05300 */
[----:B------:R-:W-:Y:S01]  /*2eb60*/  BSSY B6, `(.L_x_2969) ;  /* 0x000001d000067945 */ /* 0x000fe20003800000 */
[----:B--2---:R-:W-:Y:S02]  /*2eb70*/  SHF.R.S32.HI R0, RZ, 0x1f, R3 ;  /* 0x0000001fff007819 */ /* 0x004fe40000011403 */
[----:B---3--:R-:W-:-:S03]  /*2eb80*/  SEL R5, R5, RZ, !P0 ;  /* 0x000000ff05057207 */ /* 0x008fc60004000000 */
[----:B------:R-:W-:Y:S01]  /*2eb90*/  IMAD R0, R0, UR4, RZ ;  /* 0x0000000400007c24 */ /* 0x000fe2000f8e02ff */
[----:B----4-:R-:W-:-:S03]  /*2eba0*/  SEL R4, R4, RZ, !P0 ;  /* 0x000000ff04047207 */ /* 0x010fc60004000000 */
[C---:B------:R-:W-:Y:S02]  /*2ebb0*/  IMAD R0, R3.reuse, UR5, R0 ;  /* 0x0000000503007c24 */ /* 0x040fe4000f8e0200 */
[----:B------:R-:W-:-:S05]  /*2ebc0*/  IMAD.WIDE.U32 R2, R3, UR4, RZ ;  /* 0x0000000403027c25 */ /* 0x000fca000f8e00ff */
[----:B------:R-:W-:Y:S01]  /*2ebd0*/  IADD3 R0, R3, R0, RZ ;  /* 0x0000000003007210 */ /* 0x000fe20007ffe0ff */
        /* <DEDUP_REMOVED lines=21> */
.L_x_2970:
[----:B------:R-:W-:Y:S05]  /*2ed30*/  BSYNC B6 ;  /* 0x0000000000067941 */ /* 0x000fea0003800000 */
.L_x_2969:
[----:B0-----:R-:W2:Y:S01]  /*2ed40*/  LDL.LU R0, [R1+0x4c] ;  /* 0x00004c0001007983 */ /* 0x001ea20000300800 */
[----:B------:R-:W-:Y:S01]  /*2ed50*/  ULDC.64 UR4, c[0x0][0x2d8] ;  /* 0x0000b60000047ab9 */ /* 0x000fe20000000a00 */
[----:B------:R-:W0:Y:S02]  /*2ed60*/  LDC R7, c[0x0][0x448] ;  /* 0x00011200ff077b82 */ /* 0x000e240000000800 */
[----:B------:R-:W3:Y:S04]  /*2ed70*/  LDL.LU R4, [R1+0x3c] ;  /* 0x00003c0001047983 */ /* 0x000ee80000300800 */
[----:B------:R-:W3:Y:S04]  /*2ed80*/  LDL.LU.64 R2, [R1+0x58] ;  /* 0x0000580001027983 */ /* 0x000ee80000300a00 */
[----:B------:R-:W4:Y:S04]  /*2ed90*/  LDL.LU R5, [R1+0x38] ;  /* 0x0000380001057983 */ /* 0x000f280000300800 */
[----:B------:R-:W5:Y:S01]  /*2eda0*/  LDL R10, [R1+0x4] ;  /* 0x00000400010a7983 */ /* 0x000f620000100800 */
[----:B------:R-:W1:Y:S01]  /*2edb0*/  S2R R9, SR_TID.X ;  /* 0x0000000000097919 */ /* 0x000e620000002100 */
[----:B------:R-:W1:Y:S01]  /*2edc0*/  S2R R8, SR_TID.X ;  /* 0x0000000000087919 */ /* 0x000e620000002100 */
[----:B0-----:R-:W-:-:S13]  /*2edd0*/  ISETP.NE.AND P0, PT, R7, 0x1, PT ;  /* 0x000000010700780c */ /* 0x001fda0003f05270 */
[----:B------:R-:W0:Y:S01]  /*2ede0*/  @P0 LDC R6, c[0x0][0x450] ;  /* 0x00011400ff060b82 */ /* 0x000e220000000800 */
[----:B-1----:R-:W-:Y:S02]  /*2edf0*/  IMAD.SHL.U32 R9, R9, 0x8, RZ ;  /* 0x0000000809097824 */ /* 0x002fe400078e00ff */
[----:B------:R-:W-:-:S03]  /*2ee00*/  IMAD.SHL.U32 R8, R8, 0x8, RZ ;  /* 0x0000000808087824 */ /* 0x000fc600078e00ff */
[----:B------:R-:W-:-:S04]  /*2ee10*/  LOP3.LUT R9, R9, 0x38, RZ, 0xc0, !PT ;  /* 0x0000003809097812 */ /* 0x000fc800078ec0ff */
[C---:B------:R-:W-:Y:S02]  /*2ee20*/  LOP3.LUT R12, R9.reuse, 0x40, RZ, 0xfc, !PT ;  /* 0x00000040090c7812 */ /* 0x040fe400078efcff */
[C---:B------:R-:W-:Y:S02]  /*2ee30*/  LOP3.LUT R11, R9.reuse, 0x80, RZ, 0xfc, !PT ;  /* 0x00000080090b7812 */ /* 0x040fe400078efcff */
[----:B------:R-:W-:Y:S02]  /*2ee40*/  LOP3.LUT R8, R8, 0x38, RZ, 0xc0, !PT ;  /* 0x0000003808087812 */ /* 0x000fe400078ec0ff */
[----:B------:R-:W-:Y:S02]  /*2ee50*/  LOP3.LUT R9, R9, 0xc0, RZ, 0xfc, !PT ;  /* 0x000000c009097812 */ /* 0x000fe400078efcff */
[----:B---3--:R-:W-:Y:S02]  /*2ee60*/  MOV R3, R4 ;  /* 0x0000000400037202 */ /* 0x008fe40000000f00 */
[----:B------:R-:W1:Y:S01]  /*2ee70*/  S2R R4, SR_TID.X ;  /* 0x0000000000047919 */ /* 0x000e620000002100 */
[----:B------:R-:W-:-:S04]  /*2ee80*/  IMAD.WIDE.U32 R2, R16, UR4, R2 ;  /* 0x0000000410027c25 */ /* 0x000fc8000f8e0002 */
[----:B------:R-:W-:Y:S01]  /*2ee90*/  IMAD R3, R16, UR5, R3 ;  /* 0x0000000510037c24 */ /* 0x000fe2000f8e0203 */
[----:B------:R-:W-:Y:S02]  /*2eea0*/  ULDC.64 UR4, c[0x0][0x2e0] ;  /* 0x0000b80000047ab9 */ /* 0x000fe40000000a00 */
[----:B--2---:R-:W-:Y:S02]  /*2eeb0*/  IMAD R0, R0, UR4, RZ ;  /* 0x0000000400007c24 */ /* 0x004fe4000f8e02ff */
[----:B----4-:R-:W-:-:S04]  /*2eec0*/  IMAD.WIDE.U32 R2, R5, UR4, R2 ;  /* 0x0000000405027c25 */ /* 0x010fc8000f8e0002 */
        /* <DEDUP_REMOVED lines=9> */
[----:B-----5:R-:W-:-:S04]  /*2ef60*/  IMAD R4, R10, 0x80, R4 ;  /* 0x000000800a047824 */ /* 0x020fc800078e0204 */
[----:B------:R-:W-:Y:S02]  /*2ef70*/  IMAD.MOV.U32 R0, RZ, RZ, R4 ;  /* 0x000000ffff007224 */ /* 0x000fe400078e0004 */
[----:B-1----:R-:W-:-:S05]  /*2ef80*/  @P0 IMAD.HI.U32 R5, R4, R5, RZ ;  /* 0x0000000504050227 */ /* 0x002fca00078e00ff */
[----:B0-----:R-:W-:-:S04]  /*2ef90*/  @P0 SHF.R.U32.HI R0, RZ, R6, R5 ;  /* 0x00000006ff000219 */ /* 0x001fc80000011605 */
[C---:B------:R-:W-:Y:S01]  /*2efa0*/  IADD3 R5, -R0.reuse, RZ, RZ ;  /* 0x000000ff00057210 */ /* 0x040fe20007ffe1ff */
        /* <DEDUP_REMOVED lines=9> */
[----:B------:R-:W-:-:S04]  /*2f040*/  IMAD R0, R0, UR4, RZ ;  /* 0x0000000400007c24 */ /* 0x000fc8000f8e02ff */
[----:B------:R-:W-:Y:S01]  /*2f050*/  IMAD R4, R4, UR5, R0 ;  /* 0x0000000504047c24 */ /* 0x000fe2000f8e0200 */
[----:B------:R-:W-:-:S03]  /*2f060*/  ULDC.64 UR4, c[0x0][0x280] ;  /* 0x0000a00000047ab9 */ /* 0x000fc60000000a00 */
[----:B------:R-:W-:Y:S01]  /*2f070*/  IMAD.IADD R3, R3, 0x1, R4 ;  /* 0x0000000103037824 */ /* 0x000fe200078e0204 */
[----:B------:R-:W-:Y:S01]  /*2f080*/  LEA R4, P0, R2, UR4, 0x1 ;  /* 0x0000000402047c11 */ /* 0x000fe2000f8008ff */
        /* <DEDUP_REMOVED lines=12> */
[----:B------:R-:W-:-:S04]  /*2f150*/  SHF.R.U32.HI R11, RZ, 0x3, R11 ;  /* 0x00000003ff0b7819 */ /* 0x000fc8000001160b */
[----:B------:R-:W-:Y:S01]  /*2f160*/  LEA R0, R10, R11, 0x7 ;  /* 0x0000000b0a007211 */ /* 0x000fe200078e38ff */
[----:B------:R-:W-:Y:S01]  /*2f170*/  ULDC.64 UR4, c[0x0][0x208] ;  /* 0x0000820000047ab9 */ /* 0x000fe20000000a00 */
[----:B------:R-:W-:Y:S01]  /*2f180*/  SHFL.IDX PT, R5, R4, 0x1, 0x181f ;  /* 0x00381f0004057f89 */ /* 0x000fe200000e0000 */
[----:B--2---:R-:W-:-:S03]  /*2f190*/  IMAD R2, R6, R7, RZ ;  /* 0x0000000706027224 */ /* 0x004fc600078e02ff */
[----:B------:R-:W0:Y:S04]  /*2f1a0*/  SHFL.IDX PT, R7, R4, RZ, 0x181f ;  /* 0x00181fff04077589 */ /* 0x000e2800000e0000 */
[----:B------:R-:W1:Y:S01]  /*2f1b0*/  SHFL.IDX PT, R6, R3, RZ, 0x181f ;  /* 0x00181fff03067589 */ /* 0x000e6200000e0000 */
        /* <DEDUP_REMOVED lines=77> */
[----:B------:R0:W1:Y:S04]  /*2f690*/  SHFL.IDX PT, R5, R3, 0x7, 0x181f ;  /* 0x00f81f0003057f89 */ /* 0x00006800000e0000 */
[----:B------:R0:W-:Y:S04]  /*2f6a0*/  @!P2 LDGSTS.E.BYPASS.LTC128B.128 [R9+0x17400], desc[UR4][R6.64], !P4 ;  /* 0x174000000609afae */ /* 0x0001e8000e101d44 */
[----:B------:R0:W-:Y:S04]  /*2f6b0*/  @!P2 LDGSTS.E.BYPASS.LTC128B.128 [R9+0x1b400], desc[UR4][R6.64+0x80], !P3 ;  /* 0x1b4000800609afae */ /* 0x0001e8000d901d44 */
[----:B------:R0:W-:Y:S04]  /*2f6c0*/  @!P2 LDGSTS.E.BYPASS.LTC128B.128 [R9+0x1f400], desc[UR4][R6.64+0x100], !P0 ;  /* 0x1f4001000609afae */ /* 0x0001e8000c101d44 */
[----:B------:R0:W-:Y:S04]  /*2f6d0*/  @!P2 LDGSTS.E.BYPASS.LTC128B.128 [R9+0x23400], desc[UR4][R6.64+0x180], !P1 ;  /* 0x234001800609afae */ /* 0x0001e8000c901d44 */
[----:B------:R0:W2:Y:S02]  /*2f6e0*/  SHFL.IDX PT, R3, R4, 0x7, 0x181f ;  /* 0x00f81f0004037f89 */ /* 0x0000a400000e0000 */
.L_x_3166:
        /* <DEDUP_REMOVED lines=15> */
.L_x_2973:
[----:B------:R-:W-:Y:S05]  /*2f7e0*/  BSYNC B0 ;  /* 0x0000000000007941 */ /* 0x000fea0003800000 */
.L_x_2972:
[----:B------:R-:W-:Y:S01]  /*2f7f0*/  NOP ;  /* 0x0000000000007918 */ /* 0x000fe20000000000 */
[----:B------:R-:W-:-:S13]  /*2f800*/  PLOP3.LUT P0, PT, PT, PT, PT, 0x80, 0x0 ;  /* 0x000000000000781c */ /* 0x000fda0003f0f070 */
.L_x_2974:
        /* <DEDUP_REMOVED lines=16> */
[----:B------:R-:W4:Y:S03]  /*2f910*/  SYNCS.PHASECHK.TRANS64.TRYWAIT P0, [R18+URZ+0x38820], R0 ;  /* 0x03882000120075a7 */ /* 0x000f26000800017f */
[----:B---34-:R-:W-:Y:S05]  /*2f920*/  @!P0 BRA `(.L_x_2976) ;  /* 0x0000006800d48947 */ /* 0x018fea0003800000 */
.L_x_3167:
[----:B------:R-:W-:Y:S05]  /*2f930*/  BSYNC B0 ;  /* 0x0000000000007941 */ /* 0x000fea0003800000 */
.L_x_2975:
[----:B------:R-:W3:Y:S04]  /*2f940*/  LDL R2, [R1+0x48] ;  /* 0x0000480001027983 */ /* 0x000ee80000100800 */
[----:B0-2---:R-:W2:Y:S01]  /*2f950*/  LDL R3, [R1+0x34] ;  /* 0x0000340001037983 */ /* 0x005ea20000100800 */
[----:B------:R-:W-:Y:S01]  /*2f960*/  BSSY B0, `(.L_x_2977) ;  /* 0x00002a9000007945 */ /* 0x000fe20003800000 */
[----:B---3--:R-:W-:-:S04]  /*2f970*/  IADD3 R0, R2, -0x2, RZ ;  /* 0xfffffffe02007810 */ /* 0x008fc80007ffe0ff */
        /* <DEDUP_REMOVED lines=9> */
[----:B------:R-:W-:-:S03]  /*2fa10*/  LOP3.LUT R2, RZ, R3, RZ, 0x33, !PT ;  /* 0x00000003ff027212 */ /* 0x000fc600078e33ff */
        /* <DEDUP_REMOVED lines=41> */
.L_x_2983:
[----:B------:R-:W-:Y:S01]  /*2fcb0*/  IMAD R3, R8, 0x8, R18 ;  /* 0x0000000808037824 */ /* 0x000fe200078e0212 */
[----:B------:R-:W-:Y:S01]  /*2fcc0*/  SHF.L.U32 R2, R10, 0x1f, RZ ;  /* 0x0000001f0a027819 */ /* 0x000fe200000006ff */
[----:B------:R-:W-:Y:S03]  /*2fcd0*/  BSSY B3, `(.L_x_2984) ;  /* 0x0000003000037945 */ /* 0x000fe60003800000 */
[----:B------:R-:W1:Y:S02]  /*2fce0*/  SYNCS.PHASECHK.TRANS64.TRYWAIT P0, [R3+URZ+0x38840], R2 ;  /* 0x03884002030075a7 */ /* 0x000e64000800017f */
[----:B-1----:R-:W-:Y:S05]  /*2fcf0*/  @!P0 BRA `(.L_x_2985) ;  /* 0x0000006400f48947 */ /* 0x002fea0003800000 */
.L_x_3168:
[----:B------:R-:W-:Y:S05]  /*2fd00*/  BSYNC B3 ;  /* 0x0000000000037941 */ /* 0x000fea0003800000 */
.L_x_2984:
[----:B0-----:R-:W0:Y:S01]  /*2fd10*/  S2R R5, SR_TID.X ;  /* 0x0000000000057919 */ /* 0x001e220000002100 */
[----:B------:R-:W-:Y:S01]  /*2fd20*/  BSSY B3, `(.L_x_2986) ;  /* 0x000000a000037945 */ /* 0x000fe20003800000 */
[----:B0-----:R-:W-:-:S04]  /*2fd30*/  LOP3.LUT R5, R5, 0x7f, RZ, 0xc0, !PT ;  /* 0x0000007f05057812 */ /* 0x001fc800078ec0ff */
[----:B------:R-:W-:-:S13]  /*2fd40*/  ISETP.NE.AND P0, PT, R5, RZ, PT ;  /* 0x000000ff0500720c */ /* 0x000fda0003f05270 */
[----:B------:R-:W-:Y:S05]  /*2fd50*/  @P0 BRA `(.L_x_2987) ;  /* 0x0000000000180947 */ /* 0x000fea0003800000 */
[----:B------:R-:W2:Y:S01]  /*2fd60*/  LDL R5, [R1+0x10] ;  /* 0x0000100001057983 */ /* 0x000ea20000100800 */
[----:B-1----:R-:W-:-:S04]  /*2fd70*/  MOV R2, 0xa000 ;  /* 0x0000a00000027802 */ /* 0x002fc80000000f00 */
[----:B------:R0:W-:Y:S01]  /*2fd80*/  SYNCS.ARRIVE.TRANS64 RZ, [R3+URZ+0x38830], R2 ;  /* 0x0388300203ff79a7 */ /* 0x0001e2000800003f */
[----:B--2---:R-:W-:-:S13]  /*2fd90*/  LOP3.LUT P1, RZ, R5, 0x1, RZ, 0xc0, !PT ;  /* 0x0000000105ff7812 */ /* 0x004fda000782c0ff */
[----:B0-----:R-:W-:Y:S05]  /*2fda0*/  @!P1 BRA `(.L_x_2987) ;  /* 0x0000000000049947 */ /* 0x001fea0003800000 */
[----:B------:R-:W-:Y:S01]  /*2fdb0*/  BPT.TRAP 0x1 ;  /* 0x000000040000795c */ /* 0x000fe20000300000 */
.L_x_2987:
[----:B------:R-:W-:Y:S05]  /*2fdc0*/  BSYNC B3 ;  /* 0x0000000000037941 */ /* 0x000fea0003800000 */
.L_x_2986:
        /* <DEDUP_REMOVED lines=12> */
.L_x_2988:
        /* <DEDUP_REMOVED lines=16> */
.L_x_2989:
        /* <DEDUP_REMOVED lines=16> */
.L_x_2990:
        /* <DEDUP_REMOVED lines=16> */
.L_x_2991:
        /* <DEDUP_REMOVED lines=16> */
.L_x_3169:
[----:B------:R-:W-:Y:S05]  /*30290*/  BSYNC B3 ;  /* 0x0000000000037941 */ /* 0x000fea0003800000 */
.L_x_2992:
        /* <DEDUP_REMOVED lines=10> */
.L_x_2994:
[----:B------:R-:W2:Y:S01]  /*30340*/  LDL R3, [R1+0x10] ;  /* 0x0000100001037983 */ /* 0x000ea20000100800 */
[----:B------:R-:W-:Y:S01]  /*30350*/  BSSY B3, `(.L_x_2995) ;  /* 0x0000004000037945 */ /* 0x000fe20003800000 */
[----:B--2---:R-:W-:-:S13]  /*30360*/  LOP3.LUT P0, RZ, R3, 0x8, RZ, 0xc0, !PT ;  /* 0x0000000803ff7812 */ /* 0x004fda000780c0ff */
[----:B------:R-:W-:Y:S05]  /*30370*/  @P0 BRA `(.L_x_2996) ;  /* 0x0000000000040947 */ /* 0x000fea0003800000 */
[----:B------:R-:W-:Y:S01]  /*30380*/  BPT.TRAP 0x1 ;  /* 0x000000040000795c */ /* 0x000fe20000300000 */
.L_x_2996:
[----:B------:R-:W-:Y:S05]  /*30390*/  BSYNC B3 ;  /* 0x0000000000037941 */ /* 0x000fea0003800000 */
.L_x_2995:
        /* <DEDUP_REMOVED lines=12> */
.L_x_2997:
        /* <DEDUP_REMOVED lines=15> */
.L_x_2998:
        /* <DEDUP_REMOVED lines=15> */
.L_x_2999:
        /* <DEDUP_REMOVED lines=15> */
.L_x_3000:
        /* <DEDUP_REMOVED lines=12> */
.L_x_2982:
[----:B------:R-:W-:Y:S05]  /*307f0*/  BSYNC B1 ;  /* 0x0000000000017941 */ /* 0x000fea0003800000 */
.L_x_2981:
[----:B0-----:R-:W2:Y:S01]  /*30800*/  LDL.LU R0, [R1+0x48] ;  /* 0x0000480001007983 */ /* 0x001ea20000300800 */
[----:B------:R-:W-:-:S03]  /*30810*/  IMAD.MOV.U32 R19, RZ, RZ, R8 ;  /* 0x000000ffff137224 */ /* 0x000fc600078e0008 */
[----:B------:R0:W-:Y:S02]  /*30820*/  STL [R1+0x18], R10 ;  /* 0x0000180a01007387 */ /* 0x0001e40000100800 */
[----:B0-2---:R-:W-:-:S07]  /*30830*/  VIADD R0, R0, 0xfffffffd ;  /* 0xfffffffd00007836 */ /* 0x005fce0000000000 */
.L_x_2980:
[----:B------:R-:W-:Y:S05]  /*30840*/  BSYNC B2 ;  /* 0x0000000000027941 */ /* 0x000fea0003800000 */
.L_x_2979:
[----:B------:R-:W-:Y:S02]  /*30850*/  IADD3 R9, R9, -0x2, RZ ;  /* 0xfffffffe09097810 */ /* 0x000fe40007ffe0ff */
[----:B------:R-:W-:-:S04]  /*30860*/  LOP3.LUT R7, RZ, R7, RZ, 0x33, !PT ;  /* 0x00000007ff077212 */ /* 0x000fc800078e33ff */
[----:B------:R-:W-:-:S13]  /*30870*/  ISETP.NE.AND P0, PT, R9, R7, PT ;  /* 0x000000070900720c */ /* 0x000fda0003f05270 */
[----:B------:R-:W-:Y:S05]  /*30880*/  @!P0 BRA `(.L_x_2978) ;  /* 0x0000001800d88947 */ /* 0x000fea0003800000 */
[----:B------:R-:W-:-:S07]  /*30890*/  IMAD.MOV.U32 R9, RZ, RZ, R17 ;  /* 0x000000ffff097224 */ /* 0x000fce00078e0011 */
.L_x_3041:
        /* <DEDUP_REMOVED lines=36> */
.L_x_3003:
[----:B------:R-:W-:Y:S01]  /*30ae0*/  IMAD R3, R4, 0x8, R18 ;  /* 0x0000000804037824 */ /* 0x000fe200078e0212 */
[----:B------:R-:W-:Y:S01]  /*30af0*/  SHF.L.U32 R2, R5, 0x1f, RZ ;  /* 0x0000001f05027819 */ /* 0x000fe200000006ff */
[----:B------:R-:W-:Y:S03]  /*30b00*/  BSSY B2, `(.L_x_3004) ;  /* 0x0000003000027945 */ /* 0x000fe60003800000 */
[----:B------:R-:W1:Y:S02]  /*30b10*/  SYNCS.PHASECHK.TRANS64.TRYWAIT P0, [R3+URZ+0x38840], R2 ;  /* 0x03884002030075a7 */ /* 0x000e64000800017f */
[----:B-1----:R-:W-:Y:S05]  /*30b20*/  @!P0 BRA `(.L_x_3005) ;  /* 0x0000005800908947 */ /* 0x002fea0003800000 */
.L_x_3170:
[----:B------:R-:W-:Y:S05]  /*30b30*/  BSYNC B2 ;  /* 0x0000000000027941 */ /* 0x000fea0003800000 */
.L_x_3004:
[----:B------:R-:W2:Y:S01]  /*30b40*/  S2R R7, SR_TID.X ;  /* 0x0000000000077919 */ /* 0x000ea20000002100 */
[----:B------:R-:W-:Y:S01]  /*30b50*/  BSSY B2, `(.L_x_3006) ;  /* 0x000000a000027945 */ /* 0x000fe20003800000 */
[----:B--2---:R-:W-:-:S04]  /*30b60*/  LOP3.LUT R7, R7, 0x7f, RZ, 0xc0, !PT ;  /* 0x0000007f07077812 */ /* 0x004fc800078ec0ff */
[----:B------:R-:W-:-:S13]  /*30b70*/  ISETP.NE.AND P0, PT, R7, RZ, PT ;  /* 0x000000ff0700720c */ /* 0x000fda0003f05270 */
[----:B------:R-:W-:Y:S05]  /*30b80*/  @P0 BRA `(.L_x_3007) ;  /* 0x0000000000180947 */ /* 0x000fea0003800000 */
[----:B------:R-:W2:Y:S01]  /*30b90*/  LDL R7, [R1+0x10] ;  /* 0x0000100001077983 */ /* 0x000ea20000100800 */
[----:B-1----:R-:W-:-:S04]  /*30ba0*/  IMAD.MOV.U32 R2, RZ, RZ, 0xa000 ;  /* 0x0000a000ff027424 */ /* 0x002fc800078e00ff */
[----:B------:R3:W-:Y:S01]  /*30bb0*/  SYNCS.ARRIVE.TRANS64 RZ, [R3+URZ+0x38830], R2 ;  /* 0x0388300203ff79a7 */ /* 0x0007e2000800003f */
[----:B--2---:R-:W-:-:S13]  /*30bc0*/  LOP3.LUT P1, RZ, R7, 0x1, RZ, 0xc0, !PT ;  /* 0x0000000107ff7812 */ /* 0x004fda000782c0ff */
[----:B---3--:R-:W-:Y:S05]  /*30bd0*/  @!P1 BRA `(.L_x_3007) ;  /* 0x0000000000049947 */ /* 0x008fea0003800000 */
[----:B------:R-:W-:Y:S01]  /*30be0*/  BPT.TRAP 0x1 ;  /* 0x000000040000795c */ /* 0x000fe20000300000 */
.L_x_3007:
[----:B------:R-:W-:Y:S05]  /*30bf0*/  BSYNC B2 ;  /* 0x0000000000027941 */ /* 0x000fea0003800000 */
.L_x_3006:
[----:B-1----:R-:W2:Y:S01]  /*30c00*/  LDL R2, [R1+0x1c] ;  /* 0x00001c0001027983 */ /* 0x002ea20000100800 */
        /* <DEDUP_REMOVED lines=11> */
.L_x_3008:
        /* <DEDUP_REMOVED lines=16> */
.L_x_3009:
        /* <DEDUP_REMOVED lines=16> */
.L_x_3010:
        /* <DEDUP_REMOVED lines=16> */
.L_x_3011:
        /* <DEDUP_REMOVED lines=16> */
.L_x_3171:
[----:B------:R-:W-:Y:S05]  /*310c0*/  BSYNC B2 ;  /* 0x0000000000027941 */ /* 0x000fea0003800000 */
.L_x_3012:
        /* <DEDUP_REMOVED lines=10> */
.L_x_3014:
[----:B------:R-:W2:Y:S01]  /*31170*/  LDL R3, [R1+0x10] ;  /* 0x0000100001037983 */ /* 0x000ea20000100800 */
[----:B------:R-:W-:Y:S01]  /*31180*/  BSSY B2, `(.L_x_3015) ;  /* 0x0000004000027945 */ /* 0x000fe20003800000 */
[----:B--2---:R-:W-:-:S13]  /*31190*/  LOP3.LUT P0, RZ, R3, 0x8, RZ, 0xc0, !PT ;  /* 0x0000000803ff7812 */ /* 0x004fda000780c0ff */
[----:B------:R-:W-:Y:S05]  /*311a0*/  @P0 BRA `(.L_x_3016) ;  /* 0x0000000000040947 */ /* 0x000fea0003800000 */
[----:B------:R-:W-:Y:S01]  /*311b0*/  BPT.TRAP 0x1 ;  /* 0x000000040000795c */ /* 0x000fe20000300000 */
.L_x_3016:
[----:B------:R-:W-:Y:S05]  /*311c0*/  BSYNC B2 ;  /* 0x0000000000027941 */ /* 0x000fea0003800000 */
.L_x_3015:
        /* <DEDUP_REMOVED lines=12> */
.L_x_3017:
        /* <DEDUP_REMOVED lines=15> */
.L_x_3018:
        /* <DEDUP_REMOVED lines=15> */
.L_x_3019:
        /* <DEDUP_REMOVED lines=15> */
.L_x_3020:
        /* <DEDUP_REMOVED lines=12> */
.L_x_3002:
[----:B------:R-:W-:Y:S05]  /*31620*/  BSYNC B1 ;  /* 0x0000000000017941 */ /* 0x000fea0003800000 */
.L_x_3001:
        /* <DEDUP_REMOVED lines=36> */
.L_x_3023:
[----:B------:R-:W-:Y:S01]  /*31870*/  IMAD R3, R19, 0x8, R18 ;  /* 0x0000000813037824 */ /* 0x000fe200078e0212 */
[----:B------:R-:W-:Y:S01]  /*31880*/  SHF.L.U32 R2, R10, 0x1f, RZ ;  /* 0x0000001f0a027819 */ /* 0x000fe200000006ff */
[----:B------:R-:W-:Y:S03]  /*31890*/  BSSY B2, `(.L_x_3024) ;  /* 0x0000003000027945 */ /* 0x000fe60003800000 */
[----:B------:R-:W2:Y:S02]  /*318a0*/  SYNCS.PHASECHK.TRANS64.TRYWAIT P0, [R3+URZ+0x38840], R2 ;  /* 0x03884002030075a7 */ /* 0x000ea4000800017f */
[----:B--2---:R-:W-:Y:S05]  /*318b0*/  @!P0 BRA `(.L_x_3025) ;  /* 0x0000004c00548947 */ /* 0x004fea0003800000 */
.L_x_3172:
[----:B------:R-:W-:Y:S05]  /*318c0*/  BSYNC B2 ;  /* 0x0000000000027941 */ /* 0x000fea0003800000 */
.L_x_3024:
        /* <DEDUP_REMOVED lines=11> */
.L_x_3027:
[----:B------:R-:W-:Y:S05]  /*31980*/  BSYNC B2 ;  /* 0x0000000000027941 */ /* 0x000fea0003800000 */
.L_x_3026:
        /* <DEDUP_REMOVED lines=12> */
.L_x_3028:
        /* <DEDUP_REMOVED lines=16> */
.L_x_3029:
        /* <DEDUP_REMOVED lines=16> */
.L_x_3030:
        /* <DEDUP_REMOVED lines=16> */
.L_x_3031:
        /* <DEDUP_REMOVED lines=15> */
.L_x_3173:
[----:B------:R-:W-:Y:S05]  /*31e40*/  BSYNC B2 ;  /* 0x0000000000027941 */ /* 0x000fea0003800000 */
.L_x_3032:
        /* <DEDUP_REMOVED lines=10> */
.L_x_3034:
[----:B------:R-:W2:Y:S01]  /*31ef0*/  LDL R3, [R1+0x10] ;  /* 0x0000100001037983 */ /* 0x000ea20000100800 */
[----:B------:R-:W-:Y:S01]  /*31f00*/  BSSY B2, `(.L_x_3035) ;  /* 0x0000004000027945 */ /* 0x000fe20003800000 */
[----:B--2---:R-:W-:-:S13]  /*31f10*/  LOP3.LUT P0, RZ, R3, 0x8, RZ, 0xc0, !PT ;  /* 0x0000000803ff7812 */ /* 0x004fda000780c0ff */
[----:B------:R-:W-:Y:S05]  /*31f20*/  @P0 BRA `(.L_x_3036) ;  /* 0x0000000000040947 */ /* 0x000fea0003800000 */
[----:B------:R-:W-:Y:S01]  /*31f30*/  BPT.TRAP 0x1 ;  /* 0x000000040000795c */ /* 0x000fe20000300000 */
.L_x_3036:
[----:B------:R-:W-:Y:S05]  /*31f40*/  BSYNC B2 ;  /* 0x0000000000027941 */ /* 0x000fea0003800000 */
.L_x_3035:
[----:B0-----:R-:W2:Y:S04]  /*31f50*/  LDL R5, [R1+0x1c] ;  /* 0x00001c0001057983 */ /* 0x001ea80000100800 */
        /* <DEDUP_REMOVED lines=11> */
.L_x_3037:
        /* <DEDUP_REMOVED lines=15> */
.L_x_3038:
        /* <DEDUP_REMOVED lines=15> */
.L_x_3039:
        /* <DEDUP_REMOVED lines=15> */
.L_x_3040:
        /* <DEDUP_REMOVED lines=12> */
.L_x_3022:
[----:B------:R-:W-:Y:S05]  /*323a0*/  BSYNC B1 ;  /* 0x0000000000017941 */ /* 0x000fea0003800000 */
.L_x_3021:
[----:B------:R-:W2:Y:S01]  /*323b0*/  LDL R2, [R1+0x34] ;  /* 0x0000340001027983 */ /* 0x000ea20000100800 */
[----:B------:R-:W-:Y:S01]  /*323c0*/  VIADD R0, R0, 0xfffffffe ;  /* 0xfffffffe00007836 */ /* 0x000fe20000000000 */
[----:B--2---:R-:W-:-:S13]  /*323d0*/  ISETP.GT.AND P0, PT, R6, R2, PT ;  /* 0x000000020600720c */ /* 0x004fda0003f04270 */
[----:B------:R-:W-:Y:S05]  /*323e0*/  @P0 BRA `(.L_x_3041) ;  /* 0xffffffe4002c0947 */ /* 0x000fea000383ffff */
.L_x_2978:
[----:B------:R-:W-:Y:S05]  /*323f0*/  BSYNC B0 ;  /* 0x0000000000007941 */ /* 0x000fea0003800000 */
.L_x_2977:
        /* <DEDUP_REMOVED lines=19> */
.L_x_3043:
[----:B------:R-:W-:Y:S05]  /*32530*/  BSYNC B0 ;  /* 0x0000000000007941 */ /* 0x000fea0003800000 */
.L_x_3042:
        /* <DEDUP_REMOVED lines=10> */
.L_x_3174:
[----:B------:R-:W-:Y:S05]  /*325e0*/  BSYNC B1 ;  /* 0x0000000000017941 */ /* 0x000fea0003800000 */
.L_x_3046:
[----:B------:R-:W3:Y:S01]  /*325f0*/  S2R R3, SR_TID.X ;  /* 0x0000000000037919 */ /* 0x000ee20000002100 */
[----:B------:R-:W-:-:S04]  /*32600*/  UPRMT UR4, UR38, 0x9910, URZ ;  /* 0x0000991026047896 */ /* 0x000fc8000800003f */
[----:B------:R-:W-:Y:S01]  /*32610*/  UISETP.NE.AND UP0, UPT, UR4, 0x2, UPT ;  /* 0x000000020400788c */ /* 0x000fe2000bf05270 */
[----:B---3--:R-:W-:-:S04]  /*32620*/  LOP3.LUT R3, R3, 0x7f, RZ, 0xc0, !PT ;  /* 0x0000007f03037812 */ /* 0x008fc800078ec0ff */
[----:B------:R-:W-:-:S13]  /*32630*/  ISETP.NE.AND P0, PT, R3, RZ, PT ;  /* 0x000000ff0300720c */ /* 0x000fda0003f05270 */
[----:B--2---:R-:W-:-:S04]  /*32640*/  @!P0 IMAD.MOV.U32 R2, RZ, RZ, 0xa000 ;  /* 0x0000a000ff028424 */ /* 0x004fc800078e00ff */
[----:B------:R2:W-:Y:S01]  /*32650*/  @!P0 SYNCS.ARRIVE.TRANS64 RZ, [R0+URZ+0x38850], R2 ;  /* 0x0388500200ff89a7 */ /* 0x0005e2000800003f */
[----:B------:R-:W-:-:S13]  /*32660*/  PLOP3.LUT P0, PT, PT, PT, UP0, 0x80, 0x0 ;  /* 0x000000000000781c */ /* 0x000fda0003f0f008 */
[----:B--2---:R-:W-:Y:S05]  /*32670*/  @P0 BRA `(.L_x_3048) ;  /* 0x0000000000040947 */ /* 0x004fea0003800000 */
[----:B------:R-:W-:Y:S01]  /*32680*/  BPT.TRAP 0x1 ;  /* 0x000000040000795c */ /* 0x000fe20000300000 */
.L_x_3048:
[----:B------:R-:W2:Y:S01]  /*32690*/  LDL R2, [R1+0x10] ;  /* 0x0000100001027983 */ /* 0x000ea20000100800 */
[----:B------:R-:W-:Y:S01]  /*326a0*/  BSSY B1, `(.L_x_3049) ;  /* 0x0000004000017945 */ /* 0x000fe20003800000 */
[----:B--2---:R-:W-:-:S13]  /*326b0*/  LOP3.LUT P0, RZ, R2, 0x8, RZ, 0xc0, !PT ;  /* 0x0000000802ff7812 */ /* 0x004fda000780c0ff */
[----:B------:R-:W-:Y:S05]  /*326c0*/  @P0 BRA `(.L_x_3050) ;  /* 0x0000000000040947 */ /* 0x000fea0003800000 */
[----:B------:R-:W-:Y:S01]  /*326d0*/  BPT.TRAP 0x1 ;  /* 0x000000040000795c */ /* 0x000fe20000300000 */
.L_x_3050:
[----:B------:R-:W-:Y:S05]  /*326e0*/  BSYNC B1 ;  /* 0x0000000000017941 */ /* 0x000fea0003800000 */
.L_x_3049:
        /* <DEDUP_REMOVED lines=10> */
[----:B------:R-:W-:-:S05]  /*32790*/  IMAD R2, R19, 0xa000, R18 ;  /* 0x0000a00013027824 */ /* 0x000fca00078e0212 */
[----:B------:R-:W-:-:S07]  /*327a0*/  IADD3 R4, R2, 0x400, RZ ;  /* 0x0000040002047810 */ /* 0x000fce0007ffe0ff */
.L_x_3051:
        /* <DEDUP_REMOVED lines=15> */
.L_x_3052:
        /* <DEDUP_REMOVED lines=15> */
.L_x_3053:
        /* <DEDUP_REMOVED lines=15> */
.L_x_3054:
        /* <DEDUP_REMOVED lines=10> */
.L_x_3045:
[----:B------:R-:W-:Y:S05]  /*32b20*/  BSYNC B0 ;  /* 0x0000000000007941 */ /* 0x000fea0003800000 */
.L_x_3044:
[----:B------:R-:W2:Y:S01]  /*32b30*/  LDL.LU R4, [R1+0x18] ;  /* 0x0000180001047983 */ /* 0x000ea20000300800 */
[----:B------:R-:W-:-:S05]  /*32b40*/  VIADD R19, R19, 0x1 ;  /* 0x0000000113137836 */ /* 0x000fca0000000000 */
[----:B------:R-:W-:-:S04]  /*32b50*/  ISETP.NE.AND P0, PT, R19, 0x2, PT ;  /* 0x000000021300780c */ /* 0x000fc80003f05270 */
[----:B------:R-:W-:Y:S02]  /*32b60*/  SEL R0, RZ, 0x1, P0 ;  /* 0x00000001ff007807 */ /* 0x000fe40000000000 */
[----:B------:R-:W-:Y:S02]  /*32b70*/  SEL R19, R19, RZ, P0 ;  /* 0x000000ff13137207 */ /* 0x000fe40000000000 */
[----:B--2---:R-:W-:-:S05]  /*32b80*/  LOP3.LUT R4, R4, R0, RZ, 0x3c, !PT ;  /* 0x0000000004047212 */ /* 0x004fca00078e3cff */
[----:B------:R2:W-:Y:S02]  /*32b90*/  STL [R1+0x18], R4 ;  /* 0x0000180401007387 */ /* 0x0005e40000100800 */
.L_x_2957:
[----:B------:R-:W-:Y:S05]  /*32ba0*/  BSYNC B7 ;  /* 0x0000000000077941 */ /* 0x000fea0003800000 */
.L_x_2955:
[----:B0-----:R-:W3:Y:S02]  /*32bb0*/  LDL R10, [R1+0x10] ;  /* 0x00001000010a7983 */ /* 0x001ee40000100800 */
[----:B---3--:R-:W-:-:S13]  /*32bc0*/  LOP3.LUT P0, RZ, R10, 0x10, RZ, 0xc0, !PT ;  /* 0x000000100aff7812 */ /* 0x008fda000780c0ff */
[----:B------:R-:W-:Y:S05]  /*32bd0*/  @!P0 BRA `(.L_x_3055) ;  /* 0x00000000002c8947 */ /* 0x000fea0003800000 */
[----:B------:R-:W-:Y:S05]  /*32be0*/  WARPSYNC.ALL ;  /* 0x0000000000007948 */ /* 0x000fea0003800000 */
[----:B------:R-:W0:Y:S08]  /*32bf0*/  S2UR UR5, SR_CgaCtaId ;  /* 0x00000000000579c3 */ /* 0x000e300000008800 */
[----:B------:R-:W-:Y:S06]  /*32c00*/  BAR.SYNC.DEFER_BLOCKING 0x5, 0x180 ;  /* 0x0146000000007b1d */ /* 0x000fec0000010000 */
[----:B------:R-:W-:-:S02]  /*32c10*/  UMOV UR4, 0x400 ;  /* 0x0000040000047882 */ /* 0x000fc40000000000 */
[----:B0-----:R-:W-:-:S06]  /*32c20*/  ULEA UR4, UR5, UR4, 0x18 ;  /* 0x0000000405047291 */ /* 0x001fcc000f8ec03f */
[----:B------:R-:W-:-:S05]  /*32c30*/  MOV R18, UR4 ;  /* 0x0000000400127c02 */ /* 0x000fca0008000f00 */
[----:B-12---:R-:W0:Y:S04]  /*32c40*/  LDS.128 R4, [R18+0x388d0] ;  /* 0x0388d00012047984 */ /* 0x006e280000000c00 */
[----:B0-----:R0:W-:Y:S04]  /*32c50*/  STL.64 [R1], R4 ;  /* 0x0000000401007387 */ /* 0x0011e80000100a00 */
[----:B------:R0:W-:Y:S01]  /*32c60*/  STL.64 [R1+0x8], R6 ;  /* 0x0000080601007387 */ /* 0x0001e20000100a00 */
[----:B------:R-:W-:Y:S06]  /*32c70*/  BAR.ARV 0x4, 0x180 ;  /* 0x0106000000007b1d */ /* 0x000fec0000002000 */
[----:B------:R-:W-:Y:S05]  /*32c80*/  BRA `(.L_x_3056) ;  /* 0x00000010003c7947 */ /* 0x000fea0003800000 */
.L_x_3055:
[----:B------:R-:W3:Y:S01]  /*32c90*/  LDL R16, [R1+0x30] ;  /* 0x0000300001107983 */ /* 0x000ee20000100800 */
[----:B------:R-:W-:Y:S01]  /*32ca0*/  UMOV UR4, 0xffffffff ;  /* 0xffffffff00047882 */ /* 0x000fe20000000000 */
[----:B---3--:R-:W-:Y:S02]  /*32cb0*/  ISETP.NE.AND P5, PT, R16, 0x1f, PT ;  /* 0x0000001f1000780c */ /* 0x008fe40003fa5270 */
[----:B------:R-:W-:Y:S11]  /*32cc0*/  BRA.DIV UR4, `(.L_x_3057) ;  /* 0x0000003a048c7947 */ /* 0x000ff6000b800000 */
[----:B------:R-:W3:Y:S01]  /*32cd0*/  LDL R3, [R1+0xc] ;  /* 0x00000c0001037983 */ /* 0x000ee20000100800 */
[----:B------:R-:W-:-:S03]  /*32ce0*/  ULDC UR4, c[0x0][0xc3c] ;  /* 0x00030f0000047ab9 */ /* 0x000fc60000000800 */
[----:B------:R-:W4:Y:S01]  /*32cf0*/  LDL.LU R2, [R1] ;  /* 0x0000000001027983 */ /* 0x000f220000300800 */
[----:B------:R-:W-:Y:S01]  /*32d00*/  LOP3.LUT P4, RZ, R10, 0x1, RZ, 0xc0, !PT ;  /* 0x000000010aff7812 */ /* 0x000fe2000788c0ff */
[----:B------:R-:W-:Y:S01]  /*32d10*/  ULDC.64 UR6, c[0x0][0x208] ;  /* 0x0000820000067ab9 */ /* 0x000fe20000000a00 */
[----:B---3--:R-:W-:Y:S02]  /*32d20*/  IMAD.IADD R0, R3, 0x1, R16 ;  /* 0x0000000103007824 */ /* 0x008fe400078e0210 */
[----:B----4-:R-:W-:-:S03]  /*32d30*/  IMAD.MOV.U32 R10, RZ, RZ, R2 ;  /* 0x000000ffff0a7224 */ /* 0x010fc600078e0002 */
        /* <DEDUP_REMOVED lines=8> */
[----:B------:R-:W-:Y:S02]  /*32dc0*/  MOV R6, RZ ;  /* 0x000000ff00067202 */ /* 0x000fe40000000f00 */
[C---:B------:R-:W-:Y:S01]  /*32dd0*/  ISETP.GE.U32.AND P1, PT, R16.reuse, 0x4, PT ;  /* 0x000000041000780c */ /* 0x040fe20003f26070 */
[----:B------:R-:W-:Y:S01]  /*32de0*/  SHFL.IDX PT, R5, R10, RZ, 0x1f ;  /* 0x00001fff0a057589 */ /* 0x000fe200000e0000 */
[C---:B------:R-:W-:Y:S02]  /*32df0*/  ISETP.GE.U32.AND P2, PT, R16.reuse, 0x8, PT ;  /* 0x000000081000780c */ /* 0x040fe40003f46070 */
[----:B------:R-:W-:Y:S01]  /*32e00*/  ISETP.GE.U32.AND P3, PT, R16, 0x10, PT ;  /* 0x000000101000780c */ /* 0x000fe20003f66070 */
[----:B------:R-:W-:Y:S01]  /*32e10*/  SHFL.IDX PT, R0, R10, 0x1, 0x1f ;  /* 0x00201f000a007f89 */ /* 0x000fe200000e0000 */
[----:B---3--:R-:W-:-:S02]  /*32e20*/  @!P0 IMAD.MOV.U32 R4, RZ, RZ, R8 ;  /* 0x000000ffff048224 */ /* 0x008fc400078e0008 */
[----:B------:R-:W-:Y:S02]  /*32e30*/  IMAD.MOV.U32 R8, RZ, RZ, RZ ;  /* 0x000000ffff087224 */ /* 0x000fe400078e00ff */
[----:B----4-:R-:W-:Y:S01]  /*32e40*/  @!P0 IMAD.MOV.U32 R6, RZ, RZ, R2 ;  /* 0x000000ffff068224 */ /* 0x010fe200078e0002 */
        /* <DEDUP_REMOVED lines=17> */
[----:B------:R0:W1:Y:S02]  /*32f60*/  SHFL.IDX PT, R9, R7, 0x1f, 0x1f ;  /* 0x03e01f0007097f89 */ /* 0x00006400000e0000 */
.L_x_3184:
[----:B------:R-:W-:Y:S02]  /*32f70*/  ULDC UR4, c[0x0][0xc38] ;  /* 0x00030e0000047ab9 */ /* 0x000fe40000000800 */
[----:B------:R-:W-:-:S04]  /*32f80*/  IMAD.U32 R2, RZ, RZ, UR4 ;  /* 0x00000004ff027e24 */ /* 0x000fc8000f8e00ff */
[----:B-1----:R-:W-:-:S04]  /*32f90*/  IMAD R9, R9, R2, RZ ;  /* 0x0000000209097224 */ /* 0x002fc800078e02ff */
[----:B------:R-:W-:-:S05]  /*32fa0*/  IMAD.IADD R0, R0, 0x1, R9 ;  /* 0x0000000100007824 */ /* 0x000fca00078e0209 */
[----:B------:R-:W-:-:S13]  /*32fb0*/  ISETP.GT.AND P4, PT, R0, R5, PT ;  /* 0x000000050000720c */ /* 0x000fda0003f84270 */
[----:B------:R-:W-:Y:S05]  /*32fc0*/  @P4 BRA `(.L_x_3058) ;  /* 0x0000000000b44947 */ /* 0x000fea0003800000 */
.L_x_3061:
[----:B------:R-:W2:Y:S01]  /*32fd0*/  LDL.LU R3, [R1+0xc] ;  /* 0x00000c0001037983 */ /* 0x000ea20000300800 */
[----:B------:R-:W1:Y:S01]  /*32fe0*/  LDC R2, c[0x0][0xc3c] ;  /* 0x00030f00ff027b82 */ /* 0x000e620000000800 */
[----:B--2---:R-:W-:-:S04]  /*32ff0*/  IADD3 R3, R3, 0x1f, RZ ;  /* 0x0000001f03037810 */ /* 0x004fc80007ffe0ff */
[----:B-1----:R-:W-:-:S13]  /*33000*/  ISETP.GE.AND P4, PT, R3, R2, PT ;  /* 0x000000020300720c */ /* 0x002fda0003f86270 */
[----:B------:R-:W-:Y:S05]  /*33010*/  @P4 BRA `(.L_x_3059) ;  /* 0x0000000800f44947 */ /* 0x000fea0003800000 */
[----:B------:R-:W2:Y:S01]  /*33020*/  LDL R4, [R1+0x30] ;  /* 0x0000300001047983 */ /* 0x000ea20000100800 */
[----:B------:R-:W-:-:S03]  /*33030*/  ULDC.64 UR4, c[0x0][0x208] ;  /* 0x0000820000047ab9 */ /* 0x000fc60000000a00 */
[----:B------:R1:W-:Y:S01]  /*33040*/  STL [R1+0xc], R3 ;  /* 0x00000c0301007387 */ /* 0x0003e20000100800 */
[----:B--2---:R-:W-:Y:S02]  /*33050*/  IMAD.IADD R6, R3, 0x1, R4 ;  /* 0x0000000103067824 */ /* 0x004fe400078e0204 */
[----:B------:R-:W-:-:S03]  /*33060*/  IMAD.MOV.U32 R4, RZ, RZ, RZ ;  /* 0x000000ffff047224 */ /* 0x000fc600078e00ff */
        /* <DEDUP_REMOVED lines=27> */
[----:B0-----:R-:W-:-:S05]  /*33220*/  IMAD.IADD R7, R2, 0x1, R3 ;  /* 0x0000000102077824 */ /* 0x001fca00078e0203 */
[----:B------:R0:W1:Y:S02]  /*33230*/  SHFL.IDX PT, R9, R7, 0x1f, 0x1f ;  /* 0x03e01f0007097f89 */ /* 0x00006400000e0000 */
.L_x_3192:
[----:B------:R-:W-:Y:S02]  /*33240*/  ULDC UR4, c[0x0][0xc38] ;  /* 0x00030e0000047ab9 */ /* 0x000fe40000000800 */
[----:B------:R-:W-:-:S04]  /*33250*/  IMAD.U32 R2, RZ, RZ, UR4 ;  /* 0x00000004ff027e24 */ /* 0x000fc8000f8e00ff */
[----:B-1----:R-:W-:-:S05]  /*33260*/  IMAD R9, R9, R2, RZ ;  /* 0x0000000209097224 */ /* 0x002fca00078e02ff */
[----:B------:R-:W-:-:S04]  /*33270*/  IADD3 R0, R9, R0, RZ ;  /* 0x0000000009007210 */ /* 0x000fc80007ffe0ff */
[----:B------:R-:W-:-:S13]  /*33280*/  ISETP.GT.AND P4, PT, R0, R5, PT ;  /* 0x000000050000720c */ /* 0x000fda0003f84270 */
[----:B------:R-:W-:Y:S05]  /*33290*/  @!P4 BRA `(.L_x_3061) ;  /* 0xfffffffc004cc947 */ /* 0x000fea000383ffff */
.L_x_3058:
        /* <DEDUP_REMOVED lines=12> */
.L_x_3197:
[----:B------:R-:W-:-:S13]  /*33360*/  ISETP.NE.AND P0, PT, R0, RZ, PT ;  /* 0x000000ff0000720c */ /* 0x000fda0003f05270 */
[----:B------:R-:W-:Y:S05]  /*33370*/  @!P0 BRA `(.L_x_3063) ;  /* 0x0000000000148947 */ /* 0x000fea0003800000 */
[----:B------:R-:W-:Y:S01]  /*33380*/  UMOV UR4, 0xffffffff ;  /* 0xffffffff00047882 */ /* 0x000fe20000000000 */
[----:B-1----:R-:W-:Y:S02]  /*33390*/  VIADD R3, R3, 0xffffffff ;  /* 0xffffffff03037836 */ /* 0x002fe40000000000 */
[----:B------:R-:W-:Y:S05]  /*333a0*/  BRA.DIV UR4, `(.L_x_3064) ;  /* 0x0000003e04807947 */ /* 0x000fea000b800000 */
[----:B------:R1:W2:Y:S02]  /*333b0*/  SHFL.IDX PT, R3, R7, R3, 0x1f ;  /* 0x00001f0307037589 */ /* 0x0002a400000e0000 */
.L_x_3200:
[----:B--2---:R-:W-:-:S07]  /*333c0*/  IMAD.MOV.U32 R8, RZ, RZ, R3 ;  /* 0x000000ffff087224 */ /* 0x004fce00078e0003 */
.L_x_3063:
[----:B------:R-:W-:Y:S01]  /*333d0*/  ISETP.NE.AND P0, PT, R6, 0x1, PT ;  /* 0x000000010600780c */ /* 0x000fe20003f05270 */
[----:B------:R-:W-:-:S05]  /*333e0*/  IMAD R0, R8, R2, R9 ;  /* 0x0000000208007224 */ /* 0x000fca00078e0209 */
[----:B------:R2:W-:Y:S02]  /*333f0*/  STL [R1], R0 ;  /* 0x0000000001007387 */ /* 0x0005e40000100800 */
[----:B--2---:R-:W-:-:S05]  /*33400*/  IADD3 R0, R5, -R0, RZ ;  /* 0x8000000005007210 */ /* 0x004fca0007ffe0ff */
[----:B------:R-:W-:Y:S05]  /*33410*/  @!P0 BRA `(.L_x_3065) ;  /* 0x0000000000e48947 */ /* 0x000fea0003800000 */
[----:B------:R-:W-:-:S04]  /*33420*/  IABS R5, R4 ;  /* 0x0000000400057213 */ /* 0x000fc80000000000 */
[----:B------:R-:W2:Y:S08]  /*33430*/  I2F.RP R2, R5 ;  /* 0x0000000500027306 */ /* 0x000eb00000209400 */
[----:B--2---:R-:W2:Y:S02]  /*33440*/  MUFU.RCP R2, R2 ;  /* 0x0000000200027308 */ /* 0x004ea40000001000 */
[----:B--2---:R-:W-:-:S06]  /*33450*/  VIADD R2, R2, 0xffffffe ;  /* 0x0ffffffe02027836 */ /* 0x004fcc0000000000 */
        /* <DEDUP_REMOVED lines=17> */
[----:B------:R-:W-:Y:S01]  /*33570*/  @P0 IADD3 R8, R8, 0x1, RZ ;  /* 0x0000000108080810 */ /* 0x000fe20007ffe0ff */
[----:B-1----:R-:W1:Y:S02]  /*33580*/  MUFU.RCP R2, R2 ;  /* 0x0000000200027308 */ /* 0x002e640000001000 */
[----:B-1----:R-:W-:-:S06]  /*33590*/  VIADD R2, R2, 0xffffffe ;  /* 0x0ffffffe02027836 */ /* 0x002fcc0000000000 */
[----:B------:R-:W1:Y:S02]  /*335a0*/  F2I.FTZ.U32.TRUNC.NTZ R3, R2 ;  /* 0x0000000200037305 */ /* 0x000e64000021f000 */
[----:B-1----:R-:W-:-:S04]  /*335b0*/  IMAD.MOV R2, RZ, RZ, -R3 ;  /* 0x000000ffff027224 */ /* 0x002fc800078e0a03 */
[----:B0-----:R-:W-:Y:S02]  /*335c0*/  IMAD R7, R2, R5, RZ ;  /* 0x0000000502077224 */ /* 0x001fe400078e02ff */
        /* <DEDUP_REMOVED lines=17> */
[----:B------:R-:W-:-:S05]  /*336e0*/  IADD3 R2, -R3, RZ, RZ ;  /* 0x000000ff03027210 */ /* 0x000fca0007ffe1ff */
[----:B------:R-:W-:Y:S01]  /*336f0*/  IMAD R0, R4, R2, R0 ;  /* 0x0000000204007224 */ /* 0x000fe200078e0200 */
[----:B------:R-:W-:-:S04]  /*33700*/  LOP3.LUT R2, R3, R6, RZ, 0x3c, !PT ;  /* 0x0000000603027212 */ /* 0x000fc800078e3cff */
[----:B------:R-:W-:Y:S01]  /*33710*/  ISETP.GE.AND P1, PT, R2, RZ, PT ;  /* 0x000000ff0200720c */ /* 0x000fe20003f26270 */
[----:B------:R-:W-:-:S12]  /*33720*/  @P0 VIADD R7, R7, 0x1 ;  /* 0x0000000107070836 */ /* 0x000fd80000000000 */
[----:B------:R-:W-:Y:S01]  /*33730*/  @!P1 IMAD.MOV R7, RZ, RZ, -R7 ;  /* 0x000000ffff079224 */ /* 0x000fe200078e0a07 */
[----:B------:R-:W-:-:S05]  /*33740*/  @!P2 LOP3.LUT R7, RZ, R6, RZ, 0x33, !PT ;  /* 0x00000006ff07a212 */ /* 0x000fca00078e33ff */
[----:B------:R-:W-:-:S04]  /*33750*/  IMAD.MOV R2, RZ, RZ, -R7 ;  /* 0x000000ffff027224 */ /* 0x000fc800078e0a07 */
[C---:B------:R-:W-:Y:S01]  /*33760*/  IMAD R2, R6.reuse, R2, R3 ;  /* 0x0000000206027224 */ /* 0x040fe200078e0203 */
[----:B------:R-:W-:-:S05]  /*33770*/  LEA R6, R6, R7, 0x18 ;  /* 0x0000000706067211 */ /* 0x000fca00078ec0ff */
[----:B------:R-:W-:-:S05]  /*33780*/  IMAD R2, R2, 0x10000, R6 ;  /* 0x0001000002027824 */ /* 0x000fca00078e0206 */
[----:B------:R1:W-:Y:S01]  /*33790*/  STL [R1+0x8], R2 ;  /* 0x0000080201007387 */ /* 0x0003e20000100800 */
[----:B------:R-:W-:Y:S05]  /*337a0*/  BRA `(.L_x_3066) ;  /* 0x0000000400007947 */ /* 0x000fea0003800000 */
.L_x_3065:
[----:B-1----:R-:W2:Y:S01]  /*337b0*/  LDL R3, [R1+0xc] ;  /* 0x00000c0001037983 */ /* 0x002ea20000100800 */
        /* <DEDUP_REMOVED lines=30> */
[----:B------:R-:W-:-:S03]  /*339a0*/  IMAD.MOV R6, RZ, RZ, -R6 ;  /* 0x000000ffff067224 */ /* 0x000fc600078e0a06 */
[----:B------:R-:W-:Y:S01]  /*339b0*/  IADD3 R8, -R7, RZ, RZ ;  /* 0x000000ff07087210 */ /* 0x000fe20007ffe1ff */
        /* <DEDUP_REMOVED lines=25> */
[----:B------:R-:W-:-:S05]  /*33b50*/  IMAD.MOV.U32 R0, RZ, RZ, R2 ;  /* 0x000000ffff007224 */ /* 0x000fca00078e0002 */
[----:B------:R-:W-:Y:S02]  /*33b60*/  @!P1 IADD3 R0, -R0, RZ, RZ ;  /* 0x000000ff00009210 */ /* 0x000fe40007ffe1ff */
[----:B------:R-:W-:Y:S01]  /*33b70*/  @!P2 LOP3.LUT R0, RZ, R8, RZ, 0x33, !PT ;  /* 0x00000008ff00a212 */ /* 0x000fe200078e33ff */
[----:B------:R-:W-:-:S04]  /*33b80*/  IMAD.MOV R8, RZ, RZ, -R8 ;  /* 0x000000ffff087224 */ /* 0x000fc800078e0a08 */
[----:B------:R-:W-:-:S05]  /*33b90*/  IMAD R2, R0, R8, R6 ;  /* 0x0000000800027224 */ /* 0x000fca00078e0206 */
[----:B------:R0:W-:Y:S02]  /*33ba0*/  STL [R1+0x8], R2 ;  /* 0x0000080201007387 */ /* 0x0001e40000100800 */
.L_x_3066:
[----:B------:R-:W-:-:S05]  /*33bb0*/  LOP3.LUT R0, RZ, R0, RZ, 0x33, !PT ;  /* 0x00000000ff007212 */ /* 0x000fca00078e33ff */
[----:B------:R-:W-:-:S05]  /*33bc0*/  IMAD.IADD R0, R4, 0x1, R0 ;  /* 0x0000000104007824 */ /* 0x000fca00078e0200 */
[----:B------:R2:W-:Y:S01]  /*33bd0*/  STL [R1+0x4], R0 ;  /* 0x0000040001007387 */ /* 0x0005e20000100800 */
[----:B------:R-:W-:Y:S05]  /*33be0*/  BRA `(.L_x_3067) ;  /* 0x0000000000287947 */ /* 0x000fea0003800000 */
.L_x_3059:
        /* <DEDUP_REMOVED lines=10> */
.L_x_3067:
[----:B--23--:R-:W2:Y:S04]  /*33c90*/  LDL R0, [R1+0x30] ;  /* 0x0000300001007983 */ /* 0x00cea80000100800 */
[----:B01----:R-:W3:Y:S04]  /*33ca0*/  LDL R2, [R1+0xc] ;  /* 0x00000c0001027983 */ /* 0x003ee80000100800 */
[----:B------:R-:W4:Y:S04]  /*33cb0*/  LDL R3, [R1+0x8] ;  /* 0x0000080001037983 */ /* 0x000f280000100800 */
[----:B------:R-:W5:Y:S04]  /*33cc0*/  LDL R4, [R1] ;  /* 0x0000000001047983 */ /* 0x000f680000100800 */
[----:B------:R-:W5:Y:S01]  /*33cd0*/  LDL R5, [R1+0x4] ;  /* 0x0000040001057983 */ /* 0x000f620000100800 */
[----:B------:R-:W-:Y:S05]  /*33ce0*/  WARPSYNC.ALL ;  /* 0x0000000000007948 */ /* 0x000fea0003800000 */
[----:B------:R-:W-:Y:S01]  /*33cf0*/  BAR.SYNC.DEFER_BLOCKING 0x4, 0x180 ;  /* 0x0106000000007b1d */ /* 0x000fe20000010000 */
[----:B--2---:R-:W-:-:S13]  /*33d00*/  ISETP.NE.AND P0, PT, R0, RZ, PT ;  /* 0x000000ff0000720c */ /* 0x004fda0003f05270 */
[----:B------:R-:W0:Y:S01]  /*33d10*/  @!P0 S2R R0, SR_CgaCtaId ;  /* 0x0000000000008919 */ /* 0x000e220000008800 */
[----:B---3--:R-:W-:Y:S01]  /*33d20*/  IMAD.MOV.U32 R7, RZ, RZ, R2 ;  /* 0x000000ffff077224 */ /* 0x008fe200078e0002 */
[----:B------:R-:W-:Y:S01]  /*33d30*/  @!P0 MOV R2, 0x400 ;  /* 0x0000040000028802 */ /* 0x000fe20000000f00 */
[----:B----4-:R-:W-:-:S03]  /*33d40*/  IMAD.MOV.U32 R6, RZ, RZ, R3 ;  /* 0x000000ffff067224 */ /* 0x010fc600078e0003 */
[----:B0-----:R-:W-:-:S05]  /*33d50*/  @!P0 LEA R18, R0, R2, 0x18 ;  /* 0x0000000200128211 */ /* 0x001fca00078ec0ff */
[----:B-----5:R1:W-:Y:S01]  /*33d60*/  @!P0 STS.128 [R18+0x388d0], R4 ;  /* 0x0388d00412008388 */ /* 0x0203e20000000c00 */
[----:B------:R-:W-:Y:S06]  /*33d70*/  BAR.ARV 0x5, 0x180 ;  /* 0x0146000000007b1d */ /* 0x000fec0000002000 */
.L_x_3056:
[----:B------:R-:W2:Y:S01]  /*33d80*/  LDL R0, [R1+0xc] ;  /* 0x00000c0001007983 */ /* 0x000ea20000100800 */
[----:B------:R-:W-:Y:S02]  /*33d90*/  ULDC UR4, c[0x0][0xc3c] ;  /* 0x00030f0000047ab9 */ /* 0x000fe40000000800 */
[----:B--2---:R-:W-:-:S13]  /*33da0*/  ISETP.GE.AND P0, PT, R0, UR4, PT ;  /* 0x0000000400007c0c */ /* 0x004fda000bf06270 */
[----:B------:R-:W-:Y:S05]  /*33db0*/  @!P0 BRA `(.L_x_3068) ;  /* 0xffffff7800748947 */ /* 0x000fea000383ffff */
[----:B------:R-:W-:Y:S05]  /*33dc0*/  BSYNC B8 ;  /* 0x0000000000087941 */ /* 0x000fea0003800000 */
.L_x_2903:
        /* <DEDUP_REMOVED lines=12> */
.L_x_3201:
[----:B------:R-:W-:Y:S05]  /*33e90*/  BSYNC B0 ;  /* 0x0000000000007941 */ /* 0x000fea0003800000 */
.L_x_3069:
[----:B------:R-:W-:-:S03]  /*33ea0*/  UMOV UR4, 0xffffffff ;  /* 0xffffffff00047882 */ /* 0x000fc60000000000 */
[----:B------:R-:W-:Y:S05]  /*33eb0*/  BRA.DIV UR4, `(.L_x_3071) ;  /* 0x0000003204fc7947 */ /* 0x000fea000b800000 */
[----:B------:R-:W1:Y:S02]  /*33ec0*/  S2R R2, SR_TID.X ;  /* 0x0000000000027919 */ /* 0x000e640000002100 */
[----:B-1----:R-:W-:-:S04]  /*33ed0*/  SHF.R.U32.HI R2, RZ, 0x5, R2 ;  /* 0x00000005ff027819 */ /* 0x002fc80000011602 */
[----:B------:R-:W-:-:S05]  /*33ee0*/  LOP3.LUT R2, R2, 0x3, RZ, 0xc0, !PT ;  /* 0x0000000302027812 */ /* 0x000fca00078ec0ff */
[----:B------:R1:W2:Y:S02]  /*33ef0*/  SHFL.IDX PT, R14, R2, RZ, 0x1f ;  /* 0x00001fff020e7589 */ /* 0x0002a400000e0000 */
.L_x_3204:
[----:B--2---:R-:W-:-:S13]  /*33f00*/  ISETP.NE.AND P0, PT, R14, RZ, PT ;  /* 0x000000ff0e00720c */ /* 0x004fda0003f05270 */
[----:B------:R-:W-:Y:S05]  /*33f10*/  @P0 BRA `(.L_x_2630) ;  /* 0x0000000000940947 */ /* 0x000fea0003800000 */
[----:B------:R-:W-:-:S03]  /*33f20*/  UMOV UR4, 0xffffffff ;  /* 0xffffffff00047882 */ /* 0x000fc60000000000 */
[----:B------:R-:W-:Y:S05]  /*33f30*/  BRA.DIV UR4, `(.L_x_3072) ;  /* 0x0000003604107947 */ /* 0x000fea000b800000 */
[----:B------:R-:W-:-:S13]  /*33f40*/  ELECT P6, URZ, PT ;  /* 0x00000000003f782f */ /* 0x000fda00038c0000 */
.L_x_3207:
[----:B------:R-:W-:Y:S05]  /*33f50*/  @!P6 BRA `(.L_x_2630) ;  /* 0x000000000084e947 */ /* 0x000fea0003800000 */
[----:B-1----:R-:W2:Y:S02]  /*33f60*/  LDL R2, [R1+0xbc] ;  /* 0x0000bc0001027983 */ /* 0x002ea40000100800 */
[----:B--2---:R-:W-:-:S13]  /*33f70*/  R2UR UR4, R2 ;  /* 0x00000000020472ca */ /* 0x004fda00000e0000 */
[----:B------:R-:W-:-:S06]  /*33f80*/  ULOP3.LUT UR4, UR4, 0x2, URZ, 0xfc, !UPT ;  /* 0x0000000204047892 */ /* 0x000fcc000f8efc3f */
[----:B------:R-:W-:-:S04]  /*33f90*/  MOV R2, UR4 ;  /* 0x0000000400027c02 */ /* 0x000fc80008000f00 */
[----:B------:R-:W-:-:S13]  /*33fa0*/  ISETP.NE.AND P2, PT, R2, 0x3, PT ;  /* 0x000000030200780c */ /* 0x000fda0003f45270 */
[----:B------:R-:W-:Y:S05]  /*33fb0*/  @!P2 BRA `(.L_x_3073) ;  /* 0x000000000004a947 */ /* 0x000fea0003800000 */
[----:B------:R-:W-:Y:S01]  /*33fc0*/  BPT.TRAP 0x1 ;  /* 0x000000040000795c */ /* 0x000fe20000300000 */
.L_x_3073:
        /* <DEDUP_REMOVED lines=13> */
.L_x_3208:
[----:B------:R-:W1:Y:S02]  /*340a0*/  SYNCS.PHASECHK.TRANS64.TRYWAIT P0, [R7+URZ], R2 ;  /* 0x00000002070075a7 */ /* 0x000e64000800017f */
[----:B-1----:R-:W-:Y:S05]  /*340b0*/  @!P0 BRA `(.L_x_3075) ;  /* 0x0000003000e48947 */ /* 0x002fea0003800000 */
.L_x_3209:
[----:B------:R-:W-:Y:S05]  /*340c0*/  @!P2 BRA `(.L_x_3076) ;  /* 0x000000000004a947 */ /* 0x000fea0003800000 */
[----:B------:R-:W-:Y:S01]  /*340d0*/  BPT.TRAP 0x1 ;  /* 0x000000040000795c */ /* 0x000fe20000300000 */
.L_x_3076:
[----:B------:R-:W-:-:S05]  /*340e0*/  IADD3 R0, R0, 0x38860, RZ ;  /* 0x0003886000007810 */ /* 0x000fca0007ffe0ff */
[----:B------:R-:W-:-:S04]  /*340f0*/  IMAD R4, R19, 0x8, R0 ;  /* 0x0000000813047824 */ /* 0x000fc800078e0200 */
[----:B------:R-:W2:Y:S02]  /*34100*/  SYNCS.PHASECHK.TRANS64.TRYWAIT P0, [R4+URZ], R5 ;  /* 0x00000005040075a7 */ /* 0x000ea4000800017f */
[----:B--2---:R-:W-:Y:S05]  /*34110*/  @!P0 BRA `(.L_x_3077) ;  /* 0x0000003000e08947 */ /* 0x004fea0003800000 */
.L_x_3210:
[----:B------:R-:W-:-:S07]  /*34120*/  IMAD R3, R3, 0x8, R0 ;  /* 0x0000000803037824 */ /* 0x000fce00078e0200 */
.L_x_3078:
[----:B---3--:R3:W4:Y:S02]  /*34130*/  SYNCS.PHASECHK.TRANS64.TRYWAIT P0, [R3+URZ], R2 ;  /* 0x00000002030075a7 */ /* 0x008724000800017f */
[----:B----4-:R-:W-:Y:S05]  /*34140*/  @!P0 NANOSLEEP.SYNCS 0x989680 ;  /* 0x009896800000895d */ /* 0x010fea0003900000 */
[----:B------:R-:W4:Y:S02]  /*34150*/  @!P0 SYNCS.PHASECHK.TRANS64 P0, [R3+URZ], R2 ;  /* 0x00000002030085a7 */ /* 0x000f24000800007f */
[----:B----4-:R-:W-:Y:S05]  /*34160*/  @!P0 BRA `(.L_x_3078) ;  /* 0xfffffffc00f08947 */ /* 0x010fea000383ffff */
.L_x_2630:
[----:B------:R-:W-:Y:S05]  /*34170*/  BSYNC B9 ;  /* 0x0000000000097941 */ /* 0x000fea0003800000 */
.L_x_2627:
[----:B------:R-:W-:Y:S05]  /*34180*/  EXIT ;  /* 0x000000000000794d */ /* 0x000fea0003800000 */
.L_x_2652:
[----:B0-----:R0:W1:Y:S02]  /*34190*/  SYNCS.PHASECHK.TRANS64.TRYWAIT P6, [R0+URZ+0x38890], R114 ;  /* 0x03889072000075a7 */ /* 0x00106400080c017f */
[----:B-1----:R-:W-:Y:S05]  /*341a0*/  @!P6 NANOSLEEP.SYNCS 0x989680 ;  /* 0x009896800000e95d */ /* 0x002fea0003900000 */
[----:B------:R-:W1:Y:S02]  /*341b0*/  @!P6 SYNCS.PHASECHK.TRANS64 P6, [R0+URZ+0x38890], R114 ;  /* 0x038890720000e5a7 */ /* 0x000e6400080c007f */
[----:B-1----:R-:W-:Y:S05]  /*341c0*/  @!P6 BRA `(.L_x_2652) ;  /* 0xfffffffc00f0e947 */ /* 0x002fea000383ffff */
[----:B------:R-:W-:Y:S05]  /*341d0*/  BRA `(.L_x_3079) ;  /* 0xfffffcfc00707947 */ /* 0x000fea000383ffff */
.L_x_2708:
[----:B-1----:R1:W2:Y:S02]  /*341e0*/  SYNCS.PHASECHK.TRANS64.TRYWAIT P5, [R0+URZ+0x38890], R114 ;  /* 0x03889072000075a7 */ /* 0x0022a400080a017f */
[----:B--2---:R-:W-:Y:S05]  /*341f0*/  @!P5 NANOSLEEP.SYNCS 0x989680 ;  /* 0x009896800000d95d */ /* 0x004fea0003900000 */
[----:B------:R-:W2:Y:S02]  /*34200*/  @!P5 SYNCS.PHASECHK.TRANS64 P5, [R0+URZ+0x38890], R114 ;  /* 0x038890720000d5a7 */ /* 0x000ea400080a007f */
[----:B--2---:R-:W-:Y:S05]  /*34210*/  @!P5 BRA `(.L_x_2708) ;  /* 0xfffffffc00f0d947 */ /* 0x004fea000383ffff */
[----:B------:R-:W-:Y:S05]  /*34220*/  BRA `(.L_x_3080) ;  /* 0xfffffd3000d87947 */ /* 0x000fea000383ffff */
.L_x_2733:
[----:B-1----:R1:W2:Y:S02]  /*34230*/  SYNCS.PHASECHK.TRANS64.TRYWAIT P3, [R0+URZ+0x38890], R114 ;  /* 0x03889072000075a7 */ /* 0x0022a4000806017f */
[----:B--2---:R-:W-:Y:S05]  /*34240*/  @!P3 NANOSLEEP.SYNCS 0x989680 ;  /* 0x009896800000b95d */ /* 0x004fea0003900000 */
[----:B------:R-:W2:Y:S02]  /*34250*/  @!P3 SYNCS.PHASECHK.TRANS64 P3, [R0+URZ+0x38890], R114 ;  /* 0x038890720000b5a7 */ /* 0x000ea4000806007f */
[----:B--2---:R-:W-:Y:S05]  /*34260*/  @!P3 BRA `(.L_x_2733) ;  /* 0xfffffffc00f0b947 */ /* 0x004fea000383ffff */
[----:B------:R-:W-:Y:S05]  /*34270*/  BRA `(.L_x_3081) ;  /* 0xfffffd64006c7947 */ /* 0x000fea000383ffff */
.L_x_2741:
[----:B0-----:R0:W1:Y:S02]  /*34280*/  SYNCS.PHASECHK.TRANS64.TRYWAIT P2, [R0+URZ+0x388b0], R114 ;  /* 0x0388b072000075a7 */ /* 0x001064000804017f */
[----:B-1----:R-:W-:Y:S05]  /*34290*/  @!P2 NANOSLEEP.SYNCS 0x989680 ;  /* 0x009896800000a95d */ /* 0x002fea0003900000 */
[----:B------:R-:W1:Y:S02]  /*342a0*/  @!P2 SYNCS.PHASECHK.TRANS64 P2, [R0+URZ+0x388b0], R114 ;  /* 0x0388b0720000a5a7 */ /* 0x000e64000804007f */
[----:B-1----:R-:W-:Y:S05]  /*342b0*/  @!P2 BRA `(.L_x_2741) ;  /* 0xfffffffc00f0a947 */ /* 0x002fea000383ffff */
[----:B------:R-:W-:Y:S05]  /*342c0*/  BRA `(.L_x_3082) ;  /* 0xfffffd68009c7947 */ /* 0x000fea000383ffff */
.L_x_2763:
        /* <DEDUP_REMOVED lines=8> */
.L_x_3084:
[----:B------:R-:W-:Y:S05]  /*34350*/  BSYNC B1 ;  /* 0x0000000000017941 */ /* 0x000fea0003800000 */
.L_x_3083:
        /* <DEDUP_REMOVED lines=8> */
.L_x_3085:
[----:B------:R-:W-:Y:S02]  /*343e0*/  IMAD.MOV.U32 R13, RZ, RZ, R33 ;  /* 0x000000ffff0d7224 */ /* 0x000fe400078e0021 */
[----:B------:R-:W-:-:S07]  /*343f0*/  IMAD.MOV.U32 R6, RZ, RZ, R14 ;  /* 0x000000ffff067224 */ /* 0x000fce00078e000e */
[----:B------:R-:W-:Y:S05]  /*34400*/  WARPSYNC.COLLECTIVE R15, `(.L_x_3086) ;  /* 0x000000000f087348 */ /* 0x000fea0003c00000 */
[----:B------:R0:W1:Y:S02]  /*34410*/  SHFL.IDX P6, R14, R13, R12, R11 ;  /* 0x0000000c0d0e7389 */ /* 0x00006400000c000b */
[----:B01----:R-:W-:Y:S01]  /*34420*/  ENDCOLLECTIVE ;  /* 0x000000000000791b */ /* 0x003fe20003800000 */
.L_x_3086:
[----:B------:R-:W-:Y:S01]  /*34430*/  MOV R13, R31 ;  /* 0x0000001f000d7202 */ /* 0x000fe20000000f00 */
[----:B------:R-:W-:-:S07]  /*34440*/  IMAD.MOV.U32 R9, RZ, RZ, R14 ;  /* 0x000000ffff097224 */ /* 0x000fce00078e000e */
[----:B------:R-:W-:Y:S05]  /*34450*/  WARPSYNC.COLLECTIVE R15, `(.L_x_3087) ;  /* 0x000000000f087348 */ /* 0x000fea0003c00000 */
[----:B------:R0:W1:Y:S02]  /*34460*/  SHFL.IDX P6, R14, R13, R12, R11 ;  /* 0x0000000c0d0e7389 */ /* 0x00006400000c000b */
[----:B01----:R-:W-:Y:S01]  /*34470*/  ENDCOLLECTIVE ;  /* 0x000000000000791b */ /* 0x003fe20003800000 */
.L_x_3087:
[----:B------:R-:W-:Y:S01]  /*34480*/  IMAD.MOV.U32 R8, RZ, RZ, R14 ;  /* 0x000000ffff087224 */ /* 0x000fe200078e000e */
[----:B------:R-:W-:Y:S06]  /*34490*/  BRA `(.L_x_3088) ;  /* 0xfffffd7c00d47947 */ /* 0x000fec000383ffff */
.L_x_2766:
[----:B------:R-:W-:Y:S01]  /*344a0*/  BSSY B1, `(.L_x_3089) ;  /* 0x0000008000017945 */ /* 0x000fe20003800000 */
[----:B------:R-:W-:Y:S01]  /*344b0*/  IMAD.MOV.U32 R13, RZ, RZ, R32 ;  /* 0x000000ffff0d7224 */ /* 0x000fe200078e0020 */
[----:B------:R-:W-:Y:S01]  /*344c0*/  MOV R15, 0xffffffff ;  /* 0xffffffff000f7802 */ /* 0x000fe20000000f00 */
[----:B------:R-:W-:Y:S02]  /*344d0*/  IMAD.MOV.U32 R12, RZ, RZ, 0x1 ;  /* 0x00000001ff0c7424 */ /* 0x000fe400078e00ff */
[----:B------:R-:W-:-:S07]  /*344e0*/  IMAD.MOV.U32 R11, RZ, RZ, 0x181f ;  /* 0x0000181fff0b7424 */ /* 0x000fce00078e00ff */
[----:B0--34-:R-:W-:Y:S05]  /*344f0*/  WARPSYNC.COLLECTIVE R15, `(.L_x_3090) ;  /* 0x000000000f087348 */ /* 0x019fea0003c00000 */
[----:B------:R1:W2:Y:S02]  /*34500*/  SHFL.IDX P6, R14, R13, R12, R11 ;  /* 0x0000000c0d0e7389 */ /* 0x0002a400000c000b */
[----:B01234-:R-:W-:Y:S01]  /*34510*/  ENDCOLLECTIVE ;  /* 0x000000000000791b */ /* 0x01ffe20003800000 */
.L_x_3090:
[----:B------:R-:W-:Y:S05]  /*34520*/  BSYNC B1 ;  /* 0x0000000000017941 */ /* 0x000fea0003800000 */
.L_x_3089:
        /* <DEDUP_REMOVED lines=8> */
.L_x_3091:
[----:B------:R-:W-:Y:S02]  /*345b0*/  IMAD.MOV.U32 R13, RZ, RZ, R33 ;  /* 0x000000ffff0d7224 */ /* 0x000fe400078e0021 */
[----:B------:R-:W-:-:S07]  /*345c0*/  IMAD.MOV.U32 R6, RZ, RZ, R14 ;  /* 0x000000ffff067224 */ /* 0x000fce00078e000e */
[----:B------:R-:W-:Y:S05]  /*345d0*/  WARPSYNC.COLLECTIVE R15, `(.L_x_3092) ;  /* 0x000000000f087348 */ /* 0x000fea0003c00000 */
[----:B------:R0:W1:Y:S02]  /*345e0*/  SHFL.IDX P6, R14, R13, R12, R11 ;  /* 0x0000000c0d0e7389 */ /* 0x00006400000c000b */
[----:B01----:R-:W-:Y:S01]  /*345f0*/  ENDCOLLECTIVE ;  /* 0x000000000000791b */ /* 0x003fe20003800000 */
.L_x_3092:
[----:B------:R-:W-:Y:S02]  /*34600*/  IMAD.MOV.U32 R13, RZ, RZ, R31 ;  /* 0x000000ffff0d7224 */ /* 0x000fe400078e001f */
[----:B------:R-:W-:-:S07]  /*34610*/  IMAD.MOV.U32 R9, RZ, RZ, R14 ;  /* 0x000000ffff097224 */ /* 0x000fce00078e000e */
[----:B------:R-:W-:Y:S05]  /*34620*/  WARPSYNC.COLLECTIVE R15, `(.L_x_3093) ;  /* 0x000000000f087348 */ /* 0x000fea0003c00000 */
[----:B------:R0:W1:Y:S02]  /*34630*/  SHFL.IDX P6, R14, R13, R12, R11 ;  /* 0x0000000c0d0e7389 */ /* 0x00006400000c000b */
[----:B01----:R-:W-:Y:S01]  /*34640*/  ENDCOLLECTIVE ;  /* 0x000000000000791b */ /* 0x003fe20003800000 */
.L_x_3093:
[----:B------:R-:W-:Y:S01]  /*34650*/  MOV R8, R14 ;  /* 0x0000000e00087202 */ /* 0x000fe20000000f00 */
[----:B------:R-:W-:Y:S06]  /*34660*/  BRA `(.L_x_3094) ;  /* 0xfffffd8000f47947 */ /* 0x000fec000383ffff */
.L_x_2769:
[----:B------:R-:W-:Y:S01]  /*34670*/  BSSY B1, `(.L_x_3095) ;  /* 0x0000008000017945 */ /* 0x000fe20003800000 */
[----:B------:R-:W-:Y:S02]  /*34680*/  IMAD.MOV.U32 R13, RZ, RZ, R32 ;  /* 0x000000ffff0d7224 */ /* 0x000fe400078e0020 */
[----:B------:R-:W-:Y:S02]  /*34690*/  IMAD.MOV.U32 R12, RZ, RZ, 0x2 ;  /* 0x00000002ff0c7424 */ /* 0x000fe400078e00ff */
[----:B------:R-:W-:Y:S02]  /*346a0*/  IMAD.MOV.U32 R11, RZ, RZ, 0x181f ;  /* 0x0000181fff0b7424 */ /* 0x000fe400078e00ff */
[----:B------:R-:W-:-:S07]  /*346b0*/  IMAD.MOV.U32 R15, RZ, RZ, -0x1 ;  /* 0xffffffffff0f7424 */ /* 0x000fce00078e00ff */
[----:B-1-34-:R-:W-:Y:S05]  /*346c0*/  WARPSYNC.COLLECTIVE R15, `(.L_x_3096) ;  /* 0x000000000f087348 */ /* 0x01afea0003c00000 */
[----:B------:R0:W2:Y:S02]  /*346d0*/  SHFL.IDX P6, R14, R13, R12, R11 ;  /* 0x0000000c0d0e7389 */ /* 0x0000a400000c000b */
[----:B01234-:R-:W-:Y:S01]  /*346e0*/  ENDCOLLECTIVE ;  /* 0x000000000000791b */ /* 0x01ffe20003800000 */
.L_x_3096:
[----:B------:R-:W-:Y:S05]  /*346f0*/  BSYNC B1 ;  /* 0x0000000000017941 */ /* 0x000fea0003800000 */
.L_x_3095:
        /* <DEDUP_REMOVED lines=8> */
.L_x_3097:
[----:B------:R-:W-:Y:S01]  /*34780*/  IMAD.MOV.U32 R13, RZ, RZ, R33 ;  /* 0x000000ffff0d7224 */ /* 0x000fe200078e0021 */
[----:B------:R-:W-:-:S07]  /*34790*/  MOV R6, R14 ;  /* 0x0000000e00067202 */ /* 0x000fce0000000f00 */
[----:B------:R-:W-:Y:S05]  /*347a0*/  WARPSYNC.COLLECTIVE R15, `(.L_x_3098) ;  /* 0x000000000f087348 */ /* 0x000fea0003c00000 */
[----:B------:R0:W1:Y:S02]  /*347b0*/  SHFL.IDX P6, R14, R13, R12, R11 ;  /* 0x0000000c0d0e7389 */ /* 0x00006400000c000b */
[----:B01----:R-:W-:Y:S01]  /*347c0*/  ENDCOLLECTIVE ;  /* 0x000000000000791b */ /* 0x003fe20003800000 */
.L_x_3098:
[----:B------:R-:W-:Y:S02]  /*347d0*/  IMAD.MOV.U32 R13, RZ, RZ, R31 ;  /* 0x000000ffff0d7224 */ /* 0x000fe400078e001f */
[----:B------:R-:W-:-:S07]  /*347e0*/  IMAD.MOV.U32 R9, RZ, RZ, R14 ;  /* 0x000000ffff097224 */ /* 0x000fce00078e000e */
[----:B------:R-:W-:Y:S05]  /*347f0*/  WARPSYNC.COLLECTIVE R15, `(.L_x_3099) ;  /* 0x000000000f087348 */ /* 0x000fea0003c00000 */
[----:B------:R0:W1:Y:S02]  /*34800*/  SHFL.IDX P6, R14, R13, R12, R11 ;  /* 0x0000000c0d0e7389 */ /* 0x00006400000c000b */
[----:B01----:R-:W-:Y:S01]  /*34810*/  ENDCOLLECTIVE ;  /* 0x000000000000791b */ /* 0x003fe20003800000 */
.L_x_3099:
[----:B------:R-:W-:Y:S01]  /*34820*/  IMAD.MOV.U32 R8, RZ, RZ, R14 ;  /* 0x000000ffff087224 */ /* 0x000fe200078e000e */
[----:B------:R-:W-:Y:S06]  /*34830*/  BRA `(.L_x_3100) ;  /* 0xfffffd8400ec7947 */ /* 0x000fec000383ffff */
.L_x_2772:
[----:B------:R-:W-:Y:S01]  /*34840*/  BSSY B1, `(.L_x_3101) ;  /* 0x0000008000017945 */ /* 0x000fe20003800000 */
[----:B------:R-:W-:Y:S01]  /*34850*/  MOV R13, R32 ;  /* 0x00000020000d7202 */ /* 0x000fe20000000f00 */
[----:B------:R-:W-:Y:S02]  /*34860*/  IMAD.MOV.U32 R12, RZ, RZ, 0x3 ;  /* 0x00000003ff0c7424 */ /* 0x000fe400078e00ff */
[----:B------:R-:W-:Y:S02]  /*34870*/  IMAD.MOV.U32 R11, RZ, RZ, 0x181f ;  /* 0x0000181fff0b7424 */ /* 0x000fe400078e00ff */
[----:B------:R-:W-:-:S07]  /*34880*/  IMAD.MOV.U32 R15, RZ, RZ, -0x1 ;  /* 0xffffffffff0f7424 */ /* 0x000fce00078e00ff */
[----:B-1-34-:R-:W-:Y:S05]  /*34890*/  WARPSYNC.COLLECTIVE R15, `(.L_x_3102) ;  /* 0x000000000f087348 */ /* 0x01afea0003c00000 */
[----:B------:R0:W2:Y:S02]  /*348a0*/  SHFL.IDX P6, R14, R13, R12, R11 ;  /* 0x0000000c0d0e7389 */ /* 0x0000a400000c000b */
[----:B01234-:R-:W-:Y:S01]  /*348b0*/  ENDCOLLECTIVE ;  /* 0x000000000000791b */ /* 0x01ffe20003800000 */
.L_x_3102:
[----:B------:R-:W-:Y:S05]  /*348c0*/  BSYNC B1 ;  /* 0x0000000000017941 */ /* 0x000fea0003800000 */
.L_x_3101:
        /* <DEDUP_REMOVED lines=8> */
.L_x_3103:
[----:B------:R-:W-:Y:S01]  /*34950*/  MOV R13, R33 ;  /* 0x00000021000d7202 */ /* 0x000fe20000000f00 */
[----:B------:R-:W-:-:S07]  /*34960*/  IMAD.MOV.U32 R8, RZ, RZ, R14 ;  /* 0x000000ffff087224 */ /* 0x000fce00078e000e */
[----:B------:R-:W-:Y:S05]  /*34970*/  WARPSYNC.COLLECTIVE R15, `(.L_x_3104) ;  /* 0x000000000f087348 */ /* 0x000fea0003c00000 */
[----:B------:R0:W1:Y:S02]  /*34980*/  SHFL.IDX P6, R14, R13, R12, R11 ;  /* 0x0000000c0d0e7389 */ /* 0x00006400000c000b */
[----:B01----:R-:W-:Y:S01]  /*34990*/  ENDCOLLECTIVE ;  /* 0x000000000000791b */ /* 0x003fe20003800000 */
.L_x_3104:
[----:B------:R-:W-:Y:S02]  /*349a0*/  IMAD.MOV.U32 R13, RZ, RZ, R31 ;  /* 0x000000ffff0d7224 */ /* 0x000fe400078e001f */
[----:B------:R-:W-:-:S07]  /*349b0*/  IMAD.MOV.U32 R78, RZ, RZ, R14 ;  /* 0x000000ffff4e7224 */ /* 0x000fce00078e000e */
[----:B------:R-:W-:Y:S05]  /*349c0*/  WARPSYNC.COLLECTIVE R15, `(.L_x_3105) ;  /* 0x000000000f087348 */ /* 0x000fea0003c00000 */
[----:B------:R0:W1:Y:S02]  /*349d0*/  SHFL.IDX P6, R14, R13, R12, R11 ;  /* 0x0000000c0d0e7389 */ /* 0x00006400000c000b */
[----:B01----:R-:W-:Y:S01]  /*349e0*/  ENDCOLLECTIVE ;  /* 0x000000000000791b */ /* 0x003fe20003800000 */
.L_x_3105:
[----:B------:R-:W-:Y:S01]  /*349f0*/  IMAD.MOV.U32 R10, RZ, RZ, R14 ;  /* 0x000000ffff0a7224 */ /* 0x000fe200078e000e */
[----:B------:R-:W-:Y:S06]  /*34a00*/  BRA `(.L_x_3106) ;  /* 0xfffffd8800ec7947 */ /* 0x000fec000383ffff */
.L_x_2776:
[----:B0-----:R0:W1:Y:S02]  /*34a10*/  SYNCS.PHASECHK.TRANS64.TRYWAIT P0, [R16+URZ+0x38800], R0 ;  /* 0x03880000100075a7 */ /* 0x001064000800017f */
[----:B-1----:R-:W-:Y:S05]  /*34a20*/  @!P0 NANOSLEEP.SYNCS 0x989680 ;  /* 0x009896800000895d */ /* 0x002fea0003900000 */
[----:B------:R-:W1:Y:S02]  /*34a30*/  @!P0 SYNCS.PHASECHK.TRANS64 P0, [R16+URZ+0x38800], R0 ;  /* 0x03880000100085a7 */ /* 0x000e64000800007f */
[----:B-1----:R-:W-:Y:S05]  /*34a40*/  @!P0 BRA `(.L_x_2776) ;  /* 0xfffffffc00f08947 */ /* 0x002fea000383ffff */
[----:B------:R-:W-:Y:S05]  /*34a50*/  BRA `(.L_x_3107) ;  /* 0xfffffd90001c7947 */ /* 0x000fea000383ffff */
.L_x_2808:
        /* <DEDUP_REMOVED lines=8> */
.L_x_3109:
[----:B------:R-:W-:Y:S05]  /*34ae0*/  BSYNC B1 ;  /* 0x0000000000017941 */ /* 0x000fea0003800000 */
.L_x_3108:
        /* <DEDUP_REMOVED lines=8> */
.L_x_3110:
[----:B------:R-:W-:Y:S02]  /*34b70*/  IMAD.MOV.U32 R13, RZ, RZ, R20 ;  /* 0x000000ffff0d7224 */ /* 0x000fe400078e0014 */
[----:B------:R-:W-:-:S07]  /*34b80*/  IMAD.MOV.U32 R8, RZ, RZ, R14 ;  /* 0x000000ffff087224 */ /* 0x000fce00078e000e */
[----:B------:R-:W-:Y:S05]  /*34b90*/  WARPSYNC.COLLECTIVE R15, `(.L_x_3111) ;  /* 0x000000000f087348 */ /* 0x000fea0003c00000 */
[----:B------:R0:W1:Y:S02]  /*34ba0*/  SHFL.IDX P6, R14, R13, R12, R11 ;  /* 0x0000000c0d0e7389 */ /* 0x00006400000c000b */
[----:B01----:R-:W-:Y:S01]  /*34bb0*/  ENDCOLLECTIVE ;  /* 0x000000000000791b */ /* 0x003fe20003800000 */
.L_x_3111:
[----:B------:R-:W-:Y:S01]  /*34bc0*/  IMAD.MOV.U32 R13, RZ, RZ, R3 ;  /* 0x000000ffff0d7224 */ /* 0x000fe200078e0003 */
[----:B------:R-:W-:-:S07]  /*34bd0*/  MOV R7, R14 ;  /* 0x0000000e00077202 */ /* 0x000fce0000000f00 */
[----:B------:R-:W-:Y:S05]  /*34be0*/  WARPSYNC.COLLECTIVE R15, `(.L_x_3112) ;  /* 0x000000000f087348 */ /* 0x000fea0003c00000 */
[----:B------:R0:W1:Y:S02]  /*34bf0*/  SHFL.IDX P6, R14, R13, R12, R11 ;  /* 0x0000000c0d0e7389 */ /* 0x00006400000c000b */
[----:B01----:R-:W-:Y:S01]  /*34c00*/  ENDCOLLECTIVE ;  /* 0x000000000000791b */ /* 0x003fe20003800000 */
.L_x_3112:
[----:B------:R-:W-:Y:S05]  /*34c10*/  BRA `(.L_x_3113) ;  /* 0xfffffdc0001c7947 */ /* 0x000fea000383ffff */
.L_x_2811:
[----:B------:R-:W-:Y:S01]  /*34c20*/  BSSY B1, `(.L_x_3114) ;  /* 0x0000008000017945 */ /* 0x000fe20003800000 */
[----:B------:R-:W-:Y:S01]  /*34c30*/  IMAD.MOV.U32 R13, RZ, RZ, R72 ;  /* 0x000000ffff0d7224 */ /* 0x000fe200078e0048 */
[----:B------:R-:W-:Y:S01]  /*34c40*/  MOV R15, 0xffffffff ;  /* 0xffffffff000f7802 */ /* 0x000fe20000000f00 */
[----:B------:R-:W-:Y:S02]  /*34c50*/  IMAD.MOV.U32 R12, RZ, RZ, 0x1 ;  /* 0x00000001ff0c7424 */ /* 0x000fe400078e00ff */
[----:B------:R-:W-:-:S07]  /*34c60*/  IMAD.MOV.U32 R11, RZ, RZ, 0x181f ;  /* 0x0000181fff0b7424 */ /* 0x000fce00078e00ff */
[----:B0-2-4-:R-:W-:Y:S05]  /*34c70*/  WARPSYNC.COLLECTIVE R15, `(.L_x_3115) ;  /* 0x000000000f087348 */ /* 0x015fea0003c00000 */
[----:B----4-:R1:W3:Y:S02]  /*34c80*/  SHFL.IDX P6, R14, R13, R12, R11 ;  /* 0x0000000c0d0e7389 */ /* 0x0102e400000c000b */
[----:B0123--:R-:W-:Y:S01]  /*34c90*/  ENDCOLLECTIVE ;  /* 0x000000000000791b */ /* 0x00ffe20003800000 */
.L_x_3115:
[----:B------:R-:W-:Y:S05]  /*34ca0*/  BSYNC B1 ;  /* 0x0000000000017941 */ /* 0x000fea0003800000 */
.L_x_3114:
        /* <DEDUP_REMOVED lines=8> */
.L_x_3116:
[----:B------:R-:W-:Y:S02]  /*34d30*/  IMAD.MOV.U32 R13, RZ, RZ, R20 ;  /* 0x000000ffff0d7224 */ /* 0x000fe400078e0014 */
[----:B------:R-:W-:-:S07]  /*34d40*/  IMAD.MOV.U32 R8, RZ, RZ, R14 ;  /* 0x000000ffff087224 */ /* 0x000fce00078e000e */
[----:B------:R-:W-:Y:S05]  /*34d50*/  WARPSYNC.COLLECTIVE R15, `(.L_x_3117) ;  /* 0x000000000f087348 */ /* 0x000fea0003c00000 */
[----:B------:R0:W1:Y:S02]  /*34d60*/  SHFL.IDX P6, R14, R13, R12, R11 ;  /* 0x0000000c0d0e7389 */ /* 0x00006400000c000b */
[----:B01----:R-:W-:Y:S01]  /*34d70*/  ENDCOLLECTIVE ;  /* 0x000000000000791b */ /* 0x003fe20003800000 */
.L_x_3117:
[----:B------:R-:W-:Y:S02]  /*34d80*/  IMAD.MOV.U32 R13, RZ, RZ, R3 ;  /* 0x000000ffff0d7224 */ /* 0x000fe400078e0003 */
[----:B------:R-:W-:-:S07]  /*34d90*/  IMAD.MOV.U32 R7, RZ, RZ, R14 ;  /* 0x000000ffff077224 */ /* 0x000fce00078e000e */
[----:B------:R-:W-:Y:S05]  /*34da0*/  WARPSYNC.COLLECTIVE R15, `(.L_x_3118) ;  /* 0x000000000f087348 */ /* 0x000fea0003c00000 */
[----:B------:R0:W1:Y:S02]  /*34db0*/  SHFL.IDX P6, R14, R13, R12, R11 ;  /* 0x0000000c0d0e7389 */ /* 0x00006400000c000b */
[----:B01----:R-:W-:Y:S01]  /*34dc0*/  ENDCOLLECTIVE ;  /* 0x000000000000791b */ /* 0x003fe20003800000 */
.L_x_3118:
[----:B------:R-:W-:Y:S05]  /*34dd0*/  BRA `(.L_x_3119) ;  /* 0xfffffdc000ec7947 */ /* 0x000fea000383ffff */
.L_x_2814:
[----:B------:R-:W-:Y:S01]  /*34de0*/  BSSY B1, `(.L_x_3120) ;  /* 0x0000008000017945 */ /* 0x000fe20003800000 */
[----:B------:R-:W-:Y:S01]  /*34df0*/  MOV R13, R72 ;  /* 0x00000048000d7202 */ /* 0x000fe20000000f00 */
[----:B------:R-:W-:Y:S02]  /*34e00*/  IMAD.MOV.U32 R12, RZ, RZ, 0x2 ;  /* 0x00000002ff0c7424 */ /* 0x000fe400078e00ff */
[----:B------:R-:W-:Y:S02]  /*34e10*/  IMAD.MOV.U32 R11, RZ, RZ, 0x181f ;  /* 0x0000181fff0b7424 */ /* 0x000fe400078e00ff */
[----:B------:R-:W-:-:S07]  /*34e20*/  IMAD.MOV.U32 R15, RZ, RZ, -0x1 ;  /* 0xffffffffff0f7424 */ /* 0x000fce00078e00ff */
[----:B-12-4-:R-:W-:Y:S05]  /*34e30*/  WARPSYNC.COLLECTIVE R15, `(.L_x_3121) ;  /* 0x000000000f087348 */ /* 0x016fea0003c00000 */
[----:B----4-:R0:W3:Y:S02]  /*34e40*/  SHFL.IDX P6, R14, R13, R12, R11 ;  /* 0x0000000c0d0e7389 */ /* 0x0100e400000c000b */
[----:B0123--:R-:W-:Y:S01]  /*34e50*/  ENDCOLLECTIVE ;  /* 0x000000000000791b */ /* 0x00ffe20003800000 */
.L_x_3121:
[----:B------:R-:W-:Y:S05]  /*34e60*/  BSYNC B1 ;  /* 0x0000000000017941 */ /* 0x000fea0003800000 */
.L_x_3120:
        /* <DEDUP_REMOVED lines=8> */
.L_x_3122:
[----:B------:R-:W-:Y:S01]  /*34ef0*/  MOV R13, R20 ;  /* 0x00000014000d7202 */ /* 0x000fe20000000f00 */
[----:B------:R-:W-:-:S07]  /*34f00*/  IMAD.MOV.U32 R4, RZ, RZ, R14 ;  /* 0x000000ffff047224 */ /* 0x000fce00078e000e */
[----:B------:R-:W-:Y:S05]  /*34f10*/  WARPSYNC.COLLECTIVE R15, `(.L_x_3123) ;  /* 0x000000000f087348 */ /* 0x000fea0003c00000 */
[----:B------:R0:W1:Y:S02]  /*34f20*/  SHFL.IDX P6, R14, R13, R12, R11 ;  /* 0x0000000c0d0e7389 */ /* 0x00006400000c000b */
[----:B01----:R-:W-:Y:S01]  /*34f30*/  ENDCOLLECTIVE ;  /* 0x000000000000791b */ /* 0x003fe20003800000 */
.L_x_3123:
[----:B------:R-:W-:Y:S02]  /*34f40*/  IMAD.MOV.U32 R13, RZ, RZ, R3 ;  /* 0x000000ffff0d7224 */ /* 0x000fe400078e0003 */
[----:B------:R-:W-:-:S07]  /*34f50*/  IMAD.MOV.U32 R7, RZ, RZ, R14 ;  /* 0x000000ffff077224 */ /* 0x000fce00078e000e */
[----:B------:R-:W-:Y:S05]  /*34f60*/  WARPSYNC.COLLECTIVE R15, `(.L_x_3124) ;  /* 0x000000000f087348 */ /* 0x000fea0003c00000 */
[----:B------:R0:W1:Y:S02]  /*34f70*/  SHFL.IDX P6, R14, R13, R12, R11 ;  /* 0x0000000c0d0e7389 */ /* 0x00006400000c000b */
[----:B01----:R-:W-:Y:S01]  /*34f80*/  ENDCOLLECTIVE ;  /* 0x000000000000791b */ /* 0x003fe20003800000 */
.L_x_3124:
[----:B------:R-:W-:Y:S01]  /*34f90*/  IMAD.MOV.U32 R12, RZ, RZ, R14 ;  /* 0x000000ffff0c7224 */ /* 0x000fe200078e000e */
[----:B------:R-:W-:Y:S06]  /*34fa0*/  BRA `(.L_x_3125) ;  /* 0xfffffdc4009c7947 */ /* 0x000fec000383ffff */
.L_x_2817:
[----:B------:R-:W-:Y:S01]  /*34fb0*/  BSSY B1, `(.L_x_3126) ;  /* 0x0000008000017945 */ /* 0x000fe20003800000 */
[----:B------:R-:W-:Y:S01]  /*34fc0*/  IMAD.MOV.U32 R13, RZ, RZ, R72 ;  /* 0x000000ffff0d7224 */ /* 0x000fe200078e0048 */
[----:B------:R-:W-:Y:S01]  /*34fd0*/  MOV R12, 0x3 ;  /* 0x00000003000c7802 */ /* 0x000fe20000000f00 */
[----:B------:R-:W-:Y:S02]  /*34fe0*/  IMAD.MOV.U32 R11, RZ, RZ, 0x181f ;  /* 0x0000181fff0b7424 */ /* 0x000fe400078e00ff */
[----:B------:R-:W-:-:S07]  /*34ff0*/  IMAD.MOV.U32 R15, RZ, RZ, -0x1 ;  /* 0xffffffffff0f7424 */ /* 0x000fce00078e00ff */
[----:B-12-4-:R-:W-:Y:S05]  /*35000*/  WARPSYNC.COLLECTIVE R15, `(.L_x_3127) ;  /* 0x000000000f087348 */ /* 0x016fea0003c00000 */
[----:B----4-:R0:W3:Y:S02]  /*35010*/  SHFL.IDX P6, R14, R13, R12, R11 ;  /* 0x0000000c0d0e7389 */ /* 0x0100e400000c000b */
[----:B0123--:R-:W-:Y:S01]  /*35020*/  ENDCOLLECTIVE ;  /* 0x000000000000791b */ /* 0x00ffe20003800000 */
.L_x_3127:
[----:B------:R-:W-:Y:S05]  /*35030*/  BSYNC B1 ;  /* 0x0000000000017941 */ /* 0x000fea0003800000 */
.L_x_3126:
        /* <DEDUP_REMOVED lines=8> */
.L_x_3128:
[----:B------:R-:W-:Y:S02]  /*350c0*/  IMAD.MOV.U32 R13, RZ, RZ, R20 ;  /* 0x000000ffff0d7224 */ /* 0x000fe400078e0014 */
[----:B------:R-:W-:-:S07]  /*350d0*/  IMAD.MOV.U32 R21, RZ, RZ, R14 ;  /* 0x000000ffff157224 */ /* 0x000fce00078e000e */
[----:B------:R-:W-:Y:S05]  /*350e0*/  WARPSYNC.COLLECTIVE R15, `(.L_x_3129) ;  /* 0x000000000f087348 */ /* 0x000fea0003c00000 */
[----:B------:R0:W1:Y:S02]  /*350f0*/  SHFL.IDX P6, R14, R13, R12, R11 ;  /* 0x0000000c0d0e7389 */ /* 0x00006400000c000b */
[----:B01----:R-:W-:Y:S01]  /*35100*/  ENDCOLLECTIVE ;  /* 0x000000000000791b */ /* 0x003fe20003800000 */
.L_x_3129:
[----:B------:R-:W-:Y:S01]  /*35110*/  IMAD.MOV.U32 R13, RZ, RZ, R3 ;  /* 0x000000ffff0d7224 */ /* 0x000fe200078e0003 */
[----:B------:R-:W-:-:S07]  /*35120*/  MOV R79, R14 ;  /* 0x0000000e004f7202 */ /* 0x000fce0000000f00 */
[----:B------:R-:W-:Y:S05]  /*35130*/  WARPSYNC.COLLECTIVE R15, `(.L_x_3130) ;  /* 0x000000000f087348 */ /* 0x000fea0003c00000 */
[----:B------:R0:W1:Y:S02]  /*35140*/  SHFL.IDX P6, R14, R13, R12, R11 ;  /* 0x0000000c0d0e7389 */ /* 0x00006400000c000b */
[----:B01----:R-:W-:Y:S01]  /*35150*/  ENDCOLLECTIVE ;  /* 0x000000000000791b */ /* 0x003fe20003800000 */
.L_x_3130:
[----:B------:R-:W-:Y:S01]  /*35160*/  IMAD.MOV.U32 R3, RZ, RZ, R14 ;  /* 0x000000ffff037224 */ /* 0x000fe200078e000e */
[----:B------:R-:W-:Y:S06]  /*35170*/  BRA `(.L_x_3131) ;  /* 0xfffffdc800507947 */ /* 0x000fec000383ffff */
.L_x_2821:
[----:B0-----:R0:W1:Y:S02]  /*35180*/  SYNCS.PHASECHK.TRANS64.TRYWAIT P0, [R16+URZ+0x38800], R0 ;  /* 0x03880000100075a7 */ /* 0x001064000800017f */
[----:B-1----:R-:W-:Y:S05]  /*35190*/  @!P0 NANOSLEEP.SYNCS 0x989680 ;  /* 0x009896800000895d */ /* 0x002fea0003900000 */
[----:B------:R-:W1:Y:S02]  /*351a0*/  @!P0 SYNCS.PHASECHK.TRANS64 P0, [R16+URZ+0x38800], R0 ;  /* 0x03880000100085a7 */ /* 0x000e64000800007f */
[----:B-1----:R-:W-:Y:S05]  /*351b0*/  @!P0 BRA `(.L_x_2821) ;  /* 0xfffffffc00f08947 */ /* 0x002fea000383ffff */
[----:B------:R-:W-:Y:S05]  /*351c0*/  BRA `(.L_x_3132) ;  /* 0xfffffdcc00347947 */ /* 0x000fea000383ffff */
.L_x_2839:
[----:B-1----:R1:W2:Y:S02]  /*351d0*/  SYNCS.PHASECHK.TRANS64.TRYWAIT P2, [R0+URZ+0x38830], R3 ;  /* 0x03883003000075a7 */ /* 0x0022a4000804017f */
[----:B--2---:R-:W-:Y:S05]  /*351e0*/  @!P2 NANOSLEEP.SYNCS 0x989680 ;  /* 0x009896800000a95d */ /* 0x004fea0003900000 */
[----:B------:R-:W2:Y:S02]  /*351f0*/  @!P2 SYNCS.PHASECHK.TRANS64 P2, [R0+URZ+0x38830], R3 ;  /* 0x038830030000a5a7 */ /* 0x000ea4000804007f */
[----:B--2---:R-:W-:Y:S05]  /*35200*/  @!P2 BRA `(.L_x_2839) ;  /* 0xfffffffc00f0a947 */ /* 0x004fea000383ffff */
[----:B------:R-:W-:Y:S05]  /*35210*/  BRA `(.L_x_2838) ;  /* 0xfffffe04000c7947 */ /* 0x000fea000383ffff */
.L_x_2846:
[----:B-1----:R1:W2:Y:S02]  /*35220*/  SYNCS.PHASECHK.TRANS64.TRYWAIT P3, [R11+URZ+0x38830], R4 ;  /* 0x038830040b0075a7 */ /* 0x0022a4000806017f */
[----:B--2---:R-:W-:Y:S05]  /*35230*/  @!P3 NANOSLEEP.SYNCS 0x989680 ;  /* 0x009896800000b95d */ /* 0x004fea0003900000 */
[----:B------:R-:W2:Y:S02]  /*35240*/  @!P3 SYNCS.PHASECHK.TRANS64 P3, [R11+URZ+0x38830], R4 ;  /* 0x038830040b00b5a7 */ /* 0x000ea4000806007f */
[----:B--2---:R-:W-:Y:S05]  /*35250*/  @!P3 BRA `(.L_x_2846) ;  /* 0xfffffffc00f0b947 */ /* 0x004fea000383ffff */
[----:B------:R-:W-:Y:S05]  /*35260*/  BRA `(.L_x_2845) ;  /* 0xfffffe50007c7947 */ /* 0x000fea000383ffff */
.L_x_2851:
[----:B-1----:R1:W2:Y:S02]  /*35270*/  SYNCS.PHASECHK.TRANS64.TRYWAIT P3, [R9+URZ+0x38850], R0 ;  /* 0x03885000090075a7 */ /* 0x0022a4000806017f */
[----:B--2---:R-:W-:Y:S05]  /*35280*/  @!P3 NANOSLEEP.SYNCS 0x989680 ;  /* 0x009896800000b95d */ /* 0x004fea0003900000 */
[----:B------:R-:W2:Y:S02]  /*35290*/  @!P3 SYNCS.PHASECHK.TRANS64 P3, [R9+URZ+0x38850], R0 ;  /* 0x038850000900b5a7 */ /* 0x000ea4000806007f */
[----:B--2---:R-:W-:Y:S05]  /*352a0*/  @!P3 BRA `(.L_x_2851) ;  /* 0xfffffffc00f0b947 */ /* 0x004fea000383ffff */
[----:B------:R-:W-:Y:S05]  /*352b0*/  BRA `(.L_x_2850) ;  /* 0xfffffe8800447947 */ /* 0x000fea000383ffff */
.L_x_2859:
[----:B-1----:R1:W2:Y:S02]  /*352c0*/  SYNCS.PHASECHK.TRANS64.TRYWAIT P2, [R4+URZ+0x38830], R5 ;  /* 0x03883005040075a7 */ /* 0x0022a4000804017f */
[----:B--2---:R-:W-:Y:S05]  /*352d0*/  @!P2 NANOSLEEP.SYNCS 0x989680 ;  /* 0x009896800000a95d */ /* 0x004fea0003900000 */
[----:B------:R-:W2:Y:S02]  /*352e0*/  @!P2 SYNCS.PHASECHK.TRANS64 P2, [R4+URZ+0x38830], R5 ;  /* 0x038830050400a5a7 */ /* 0x000ea4000804007f */
[----:B--2---:R-:W-:Y:S05]  /*352f0*/  @!P2 BRA `(.L_x_2859) ;  /* 0xfffffffc00f0a947 */ /* 0x004fea000383ffff */
[----:B------:R-:W-:Y:S05]  /*35300*/  BRA `(.L_x_2858) ;  /* 0xfffffea4005c7947 */ /* 0x000fea000383ffff */
.L_x_2864:
[----:B-1----:R1:W2:Y:S02]  /*35310*/  SYNCS.PHASECHK.TRANS64.TRYWAIT P2, [R9+URZ+0x38850], R0 ;  /* 0x03885000090075a7 */ /* 0x0022a4000804017f */
[----:B--2---:R-:W-:Y:S05]  /*35320*/  @!P2 NANOSLEEP.SYNCS 0x989680 ;  /* 0x009896800000a95d */ /* 0x004fea0003900000 */
[----:B------:R-:W2:Y:S02]  /*35330*/  @!P2 SYNCS.PHASECHK.TRANS64 P2, [R9+URZ+0x38850], R0 ;  /* 0x038850000900a5a7 */ /* 0x000ea4000804007f */
[----:B--2---:R-:W-:Y:S05]  /*35340*/  @!P2 BRA `(.L_x_2864) ;  /* 0xfffffffc00f0a947 */ /* 0x004fea000383ffff */
[----:B------:R-:W-:Y:S05]  /*35350*/  BRA `(.L_x_2863) ;  /* 0xfffffedc00247947 */ /* 0x000fea000383ffff */
.L_x_2870:
[----:B-1----:R1:W2:Y:S02]  /*35360*/  SYNCS.PHASECHK.TRANS64.TRYWAIT P0, [R10+URZ+0x38850], R0 ;  /* 0x038850000a0075a7 */ /* 0x0022a4000800017f */
[----:B--2---:R-:W-:Y:S05]  /*35370*/  @!P0 NANOSLEEP.SYNCS 0x989680 ;  /* 0x009896800000895d */ /* 0x004fea0003900000 */
[----:B------:R-:W2:Y:S02]  /*35380*/  @!P0 SYNCS.PHASECHK.TRANS64 P0, [R10+URZ+0x38850], R0 ;  /* 0x038850000a0085a7 */ /* 0x000ea4000800007f */
[----:B--2---:R-:W-:Y:S05]  /*35390*/  @!P0 BRA `(.L_x_2870) ;  /* 0xfffffffc00f08947 */ /* 0x004fea000383ffff */
[----:B------:R-:W-:Y:S05]  /*353a0*/  BRA `(.L_x_2869) ;  /* 0xfffffef800747947 */ /* 0x000fea000383ffff */
.L_x_2911:
        /* <DEDUP_REMOVED lines=11> */
.L_x_3134:
[----:B------:R-:W-:Y:S05]  /*35460*/  BSYNC B1 ;  /* 0x0000000000017941 */ /* 0x000fea0003800000 */
.L_x_3133:
[----:B------:R-:W-:Y:S05]  /*35470*/  BRA `(.L_x_3135) ;  /* 0xffffff6c00947947 */ /* 0x000fea000383ffff */
.L_x_2913:
[----:B------:R-:W-:Y:S01]  /*35480*/  BSSY B1, `(.L_x_3136) ;  /* 0x0000006000017945 */ /* 0x000fe20003800000 */
[----:B------:R-:W-:-:S07]  /*35490*/  IMAD.MOV.U32 R15, RZ, RZ, -0x1 ;  /* 0xffffffffff0f7424 */ /* 0x000fce00078e00ff */
[----:B0-----:R-:W-:Y:S05]  /*354a0*/  WARPSYNC.COLLECTIVE R15, `(.L_x_3137) ;  /* 0x000000000f0c7348 */ /* 0x001fea0003c00000 */
[----:B------:R-:W-:Y:S02]  /*354b0*/  ELECT P6, UR62, PT ;  /* 0x00000000003e782f */ /* 0x000fe400038c0000 */
[----:B------:R-:W-:Y:S01]  /*354c0*/  MOV R14, UR62 ;  /* 0x0000003e000e7c02 */ /* 0x000fe20008000f00 */
[----:B0-----:R-:W-:Y:S10]  /*354d0*/  ENDCOLLECTIVE ;  /* 0x000000000000791b */ /* 0x001ff40003800000 */
.L_x_3137:
[----:B------:R-:W-:Y:S05]  /*354e0*/  BSYNC B1 ;  /* 0x0000000000017941 */ /* 0x000fea0003800000 */
.L_x_3136:
[----:B------:R-:W-:Y:S01]  /*354f0*/  PLOP3.LUT P2, PT, P6, PT, PT, 0x80, 0x0 ;  /* 0x000000000000781c */ /* 0x000fe2000374f070 */
[----:B------:R-:W-:-:S12]  /*35500*/  BRA `(.L_x_2912) ;  /* 0xffffff6c00887947 */ /* 0x000fd8000383ffff */
.L_x_2915:
[----:B0-----:R0:W1:Y:S02]  /*35510*/  SYNCS.PHASECHK.TRANS64.TRYWAIT P0, [R18+URZ+0x38820], R2 ;  /* 0x03882002120075a7 */ /* 0x001064000800017f */
[----:B-1----:R-:W-:Y:S05]  /*35520*/  @!P0 NANOSLEEP.SYNCS 0x989680 ;  /* 0x009896800000895d */ /* 0x002fea0003900000 */
[----:B------:R-:W1:Y:S02]  /*35530*/  @!P0 SYNCS.PHASECHK.TRANS64 P0, [R18+URZ+0x38820], R2 ;  /* 0x03882002120085a7 */ /* 0x000e64000800007f */
[----:B-1----:R-:W-:Y:S05]  /*35540*/  @!P0 BRA `(.L_x_2915) ;  /* 0xfffffffc00f08947 */ /* 0x002fea000383ffff */
[----:B------:R-:W-:Y:S05]  /*35550*/  BRA `(.L_x_3138) ;  /* 0xffffff6c00987947 */ /* 0x000fea000383ffff */
.L_x_2919:
[----:B-1----:R1:W2:Y:S02]  /*35560*/  SYNCS.PHASECHK.TRANS64.TRYWAIT P0, [R6+URZ+0x388a0], R8 ;  /* 0x0388a008060075a7 */ /* 0x0022a4000800017f */
[----:B--2---:R-:W-:Y:S05]  /*35570*/  @!P0 NANOSLEEP.SYNCS 0x989680 ;  /* 0x009896800000895d */ /* 0x004fea0003900000 */
[----:B------:R-:W2:Y:S02]  /*35580*/  @!P0 SYNCS.PHASECHK.TRANS64 P0, [R6+URZ+0x388a0], R8 ;  /* 0x0388a008060085a7 */ /* 0x000ea4000800007f */
[----:B--2---:R-:W-:Y:S05]  /*35590*/  @!P0 BRA `(.L_x_2919) ;  /* 0xfffffffc00f08947 */ /* 0x004fea000383ffff */
[----:B------:R-:W-:Y:S05]  /*355a0*/  BRA `(.L_x_3139) ;  /* 0xffffff6c00b87947 */ /* 0x000fea000383ffff */
.L_x_2927:
[----:B0-----:R0:W2:Y:S02]  /*355b0*/  SYNCS.PHASECHK.TRANS64.TRYWAIT P0, [R6+URZ+0x388c0], R8 ;  /* 0x0388c008060075a7 */ /* 0x0010a4000800017f */
[----:B--2---:R-:W-:Y:S05]  /*355c0*/  @!P0 NANOSLEEP.SYNCS 0x989680 ;  /* 0x009896800000895d */ /* 0x004fea0003900000 */
[----:B------:R-:W2:Y:S02]  /*355d0*/  @!P0 SYNCS.PHASECHK.TRANS64 P0, [R6+URZ+0x388c0], R8 ;  /* 0x0388c008060085a7 */ /* 0x000ea4000800007f */
[----:B--2---:R-:W-:Y:S05]  /*355e0*/  @!P0 BRA `(.L_x_2927) ;  /* 0xfffffffc00f08947 */ /* 0x004fea000383ffff */
[----:B------:R-:W-:Y:S05]  /*355f0*/  BRA `(.L_x_3140) ;  /* 0xffffff7000f47947 */ /* 0x000fea000383ffff */
.L_x_2937:
[----:B0-----:R0:W1:Y:S02]  /*35600*/  SYNCS.PHASECHK.TRANS64.TRYWAIT P0, [R6+URZ+0x388a0], R5 ;  /* 0x0388a005060075a7 */ /* 0x001064000800017f */
[----:B-1----:R-:W-:Y:S05]  /*35610*/  @!P0 NANOSLEEP.SYNCS 0x989680 ;  /* 0x009896800000895d */ /* 0x002fea0003900000 */
[----:B------:R-:W1:Y:S02]  /*35620*/  @!P0 SYNCS.PHASECHK.TRANS64 P0, [R6+URZ+0x388a0], R5 ;  /* 0x0388a005060085a7 */ /* 0x000e64000800007f */
[----:B-1----:R-:W-:Y:S05]  /*35630*/  @!P0 BRA `(.L_x_2937) ;  /* 0xfffffffc00f08947 */ /* 0x002fea000383ffff */
[----:B------:R-:W-:Y:S05]  /*35640*/  BRA `(.L_x_3141) ;  /* 0xffffff78007c7947 */ /* 0x000fea000383ffff */
.L_x_2945:
[----:B-1----:R1:W2:Y:S02]  /*35650*/  SYNCS.PHASECHK.TRANS64.TRYWAIT P0, [R6+URZ+0x388c0], R5 ;  /* 0x0388c005060075a7 */ /* 0x0022a4000800017f */
[----:B--2---:R-:W-:Y:S05]  /*35660*/  @!P0 NANOSLEEP.SYNCS 0x989680 ;  /* 0x009896800000895d */ /* 0x004fea0003900000 */
[----:B------:R-:W2:Y:S02]  /*35670*/  @!P0 SYNCS.PHASECHK.TRANS64 P0, [R6+URZ+0x388c0], R5 ;  /* 0x0388c005060085a7 */ /* 0x000ea4000800007f */
[----:B--2---:R-:W-:Y:S05]  /*35680*/  @!P0 BRA `(.L_x_2945) ;  /* 0xfffffffc00f08947 */ /* 0x004fea000383ffff */
[----:B------:R-:W-:Y:S05]  /*35690*/  BRA `(.L_x_3142) ;  /* 0xffffff7c00b47947 */ /* 0x000fea000383ffff */
.L_x_2963:
        /* <DEDUP_REMOVED lines=11> */
.L_x_3144:
[----:B------:R-:W-:Y:S05]  /*35750*/  BSYNC B0 ;  /* 0x0000000000007941 */ /* 0x000fea0003800000 */
.L_x_3143:
[----:B------:R-:W-:Y:S05]  /*35760*/  BRA `(.L_x_3145) ;  /* 0xffffff8c006c7947 */ /* 0x000fea000383ffff */
.L_x_2965:
[----:B------:R-:W-:Y:S01]  /*35770*/  BSSY B0, `(.L_x_3146) ;  /* 0x0000006000007945 */ /* 0x000fe20003800000 */
[----:B------:R-:W-:-:S07]  /*35780*/  IMAD.MOV.U32 R15, RZ, RZ, -0x1 ;  /* 0xffffffffff0f7424 */ /* 0x000fce00078e00ff */
[----:B0-----:R-:W-:Y:S05]  /*35790*/  WARPSYNC.COLLECTIVE R15, `(.L_x_3147) ;  /* 0x000000000f0c7348 */ /* 0x001fea0003c00000 */
[----:B------:R-:W-:Y:S02]  /*357a0*/  ELECT P6, UR62, PT ;  /* 0x00000000003e782f */ /* 0x000fe400038c0000 */
[----:B------:R-:W-:Y:S01]  /*357b0*/  MOV R14, UR62 ;  /* 0x0000003e000e7c02 */ /* 0x000fe20008000f00 */
[----:B0-----:R-:W-:Y:S10]  /*357c0*/  ENDCOLLECTIVE ;  /* 0x000000000000791b */ /* 0x001ff40003800000 */
.L_x_3147:
[----:B------:R-:W-:Y:S05]  /*357d0*/  BSYNC B0 ;  /* 0x0000000000007941 */ /* 0x000fea0003800000 */
.L_x_3146:
[----:B------:R-:W-:Y:S05]  /*357e0*/  BRA `(.L_x_3148) ;  /* 0xffffff8c00787947 */ /* 0x000fea000383ffff */
.L_x_2967:
[----:B0-----:R0:W1:Y:S02]  /*357f0*/  SYNCS.PHASECHK.TRANS64.TRYWAIT P0, [R0+URZ+0x38840], R2 ;  /* 0x03884002000075a7 */ /* 0x001064000800017f */
[----:B-1----:R-:W-:Y:S05]  /*35800*/  @!P0 NANOSLEEP.SYNCS 0x989680 ;  /* 0x009896800000895d */ /* 0x002fea0003900000 */
[----:B------:R-:W1:Y:S02]  /*35810*/  @!P0 SYNCS.PHASECHK.TRANS64 P0, [R0+URZ+0x38840], R2 ;  /* 0x03884002000085a7 */ /* 0x000e64000800007f */
[----:B-1----:R-:W-:Y:S05]  /*35820*/  @!P0 BRA `(.L_x_2967) ;  /* 0xfffffffc00f08947 */ /* 0x002fea000383ffff */
[----:B------:R-:W-:Y:S05]  /*35830*/  BRA `(.L_x_3149) ;  /* 0xffffff8c00dc7947 */ /* 0x000fea000383ffff */
.L_x_2971:
[----:B------:R0:W5:Y:S01]  /*35840*/  LDL.LU R9, [R1+0x50] ;  /* 0x0000500001097983 */ /* 0x0001620000300800 */
[----:B------:R-:W-:Y:S01]  /*35850*/  IMAD.MOV.U32 R13, RZ, RZ, R3 ;  /* 0x000000ffff0d7224 */ /* 0x000fe200078e0003 */
[----:B------:R-:W-:Y:S01]  /*35860*/  MOV R11, 0x181f ;  /* 0x0000181f000b7802 */ /* 0x000fe20000000f00 */
[----:B------:R-:W-:Y:S02]  /*35870*/  IMAD.MOV.U32 R12, RZ, RZ, RZ ;  /* 0x000000ffff0c7224 */ /* 0x000fe400078e00ff */
[----:B------:R-:W-:Y:S01]  /*35880*/  IMAD.MOV.U32 R15, RZ, RZ, -0x1 ;  /* 0xffffffffff0f7424 */ /* 0x000fe200078e00ff */
[----:B------:R-:W1:Y:S06]  /*35890*/  S2R R5, SR_TID.X ;  /* 0x0000000000057919 */ /* 0x000e6c0000002100 */
[----:B01---5:R-:W-:Y:S05]  /*358a0*/  WARPSYNC.COLLECTIVE R15, `(.L_x_3150) ;  /* 0x000000000f087348 */ /* 0x023fea0003c00000 */
[----:B------:R2:W3:Y:S02]  /*358b0*/  SHFL.IDX P6, R14, R13, R12, R11 ;  /* 0x0000000c0d0e7389 */ /* 0x0004e400000c000b */
[----:B0123-5:R-:W-:Y:S01]  /*358c0*/  ENDCOLLECTIVE ;  /* 0x000000000000791b */ /* 0x02ffe20003800000 */
.L_x_3150:
[----:B------:R-:W-:Y:S02]  /*358d0*/  IMAD.MOV.U32 R13, RZ, RZ, R4 ;  /* 0x000000ffff0d7224 */ /* 0x000fe400078e0004 */
[----:B------:R-:W-:-:S07]  /*358e0*/  IMAD.MOV.U32 R6, RZ, RZ, R14 ;  /* 0x000000ffff067224 */ /* 0x000fce00078e000e */
[----:B------:R-:W-:Y:S05]  /*358f0*/  WARPSYNC.COLLECTIVE R15, `(.L_x_3151) ;  /* 0x000000000f087348 */ /* 0x000fea0003c00000 */
[----:B------:R0:W1:Y:S02]  /*35900*/  SHFL.IDX P6, R14, R13, R12, R11 ;  /* 0x0000000c0d0e7389 */ /* 0x00006400000c000b */
[----:B01----:R-:W-:Y:S01]  /*35910*/  ENDCOLLECTIVE ;  /* 0x000000000000791b */ /* 0x003fe20003800000 */
.L_x_3151:
[----:B------:R-:W-:-:S04]  /*35920*/  LOP3.LUT R5, R5, 0x7f, RZ, 0xc0, !PT ;  /* 0x0000007f05057812 */ /* 0x000fc800078ec0ff */
[----:B------:R-:W-:Y:S01]  /*35930*/  SHF.R.U32.HI R0, RZ, 0x3, R5 ;  /* 0x00000003ff007819 */ /* 0x000fe20000011605 */
[----:B------:R-:W-:Y:S02]  /*35940*/  IMAD R2, R9, R7, RZ ;  /* 0x0000000709027224 */ /* 0x000fe400078e02ff */
[----:B------:R-:W2:Y:S01]  /*35950*/  LDL R9, [R1+0x2c] ;  /* 0x00002c0001097983 */ /* 0x000ea20000100800 */
[----:B------:R-:W-:Y:S01]  /*35960*/  LEA R0, R10, R0, 0x7 ;  /* 0x000000000a007211 */ /* 0x000fe200078e38ff */
[----:B------:R-:W-:Y:S01]  /*35970*/  IMAD.MOV.U32 R7, RZ, RZ, R14 ;  /* 0x000000ffff077224 */ /* 0x000fe200078e000e */
[----:B------:R-:W-:Y:S01]  /*35980*/  ULDC.64 UR4, c[0x0][0x208] ;  /* 0x0000820000047ab9 */ /* 0x000fe20000000a00 */
[----:B------:R-:W-:Y:S01]  /*35990*/  IMAD.MOV.U32 R13, RZ, RZ, R3 ;  /* 0x000000ffff0d7224 */ /* 0x000fe200078e0003 */
[C---:B------:R-:W-:Y:S01]  /*359a0*/  ISETP.GE.AND P2, PT, R0.reuse, R2, PT ;  /* 0x000000020000720c */ /* 0x040fe20003f46270 */
[----:B------:R-:W-:Y:S02]  /*359b0*/  IMAD.MOV.U32 R12, RZ, RZ, 0x1 ;  /* 0x00000001ff0c7424 */ /* 0x000fe400078e00ff */
[----:B------:R-:W-:-:S10]  /*359c0*/  VIADD R5, R0, 0x10 ;  /* 0x0000001000057836 */ /* 0x000fd40000000000 */
        /* <DEDUP_REMOVED lines=16> */
.L_x_3152:
[----:B------:R-:W-:Y:S01]  /*35ad0*/  IMAD.MOV.U32 R13, RZ, RZ, R4 ;  /* 0x000000ffff0d7224 */ /* 0x000fe200078e0004 */
[----:B------:R-:W-:-:S07]  /*35ae0*/  MOV R7, R14 ;  /* 0x0000000e00077202 */ /* 0x000fce0000000f00 */
[----:B------:R-:W-:Y:S05]  /*35af0*/  WARPSYNC.COLLECTIVE R15, `(.L_x_3153) ;  /* 0x000000000f087348 */ /* 0x000fea0003c00000 */
[----:B------:R0:W1:Y:S02]  /*35b00*/  SHFL.IDX P6, R14, R13, R12, R11 ;  /* 0x0000000c0d0e7389 */ /* 0x00006400000c000b */
[----:B01----:R-:W-:Y:S01]  /*35b10*/  ENDCOLLECTIVE ;  /* 0x000000000000791b */ /* 0x003fe20003800000 */
.L_x_3153:
[----:B------:R-:W-:Y:S01]  /*35b20*/  ULDC.64 UR4, c[0x0][0x208] ;  /* 0x0000820000047ab9 */ /* 0x000fe20000000a00 */
[----:B------:R-:W-:Y:S02]  /*35b30*/  IMAD.MOV.U32 R13, RZ, RZ, R3 ;  /* 0x000000ffff0d7224 */ /* 0x000fe400078e0003 */
[----:B------:R-:W-:Y:S02]  /*35b40*/  IMAD.MOV.U32 R12, RZ, RZ, 0x2 ;  /* 0x00000002ff0c7424 */ /* 0x000fe400078e00ff */
[----:B------:R-:W-:-:S05]  /*35b50*/  IMAD.MOV.U32 R5, RZ, RZ, R14 ;  /* 0x000000ffff057224 */ /* 0x000fca00078e000e */
[----:B------:R-:W-:-:S05]  /*35b60*/  @!P2 LEA R5, P5, R8, R5, 0x1 ;  /* 0x000000050805a211 */ /* 0x000fca00078a08ff */
[----:B------:R-:W-:-:S04]  /*35b70*/  @!P2 IMAD.X R6, RZ, RZ, R7, P5 ;  /* 0x000000ffff06a224 */ /* 0x000fc800028e0607 */
[----:B------:R-:W-:Y:S01]  /*35b80*/  @!P2 IMAD.MOV.U32 R7, RZ, RZ, R6 ;  /* 0x000000ffff07a224 */ /* 0x000fe200078e0006 */
[----:B------:R-:W-:Y:S01]  /*35b90*/  @!P2 MOV R6, R5 ;  /* 0x000000050006a202 */ /* 0x000fe20000000f00 */
[----:B------:R-:W-:-:S04]  /*35ba0*/  VIADD R5, R0, 0x20 ;  /* 0x0000002000057836 */ /* 0x000fc80000000000 */
        /* <DEDUP_REMOVED lines=11> */
.L_x_3154:
[----:B------:R-:W-:Y:S01]  /*35c60*/  MOV R13, R4 ;  /* 0x00000004000d7202 */ /* 0x000fe20000000f00 */
[----:B------:R-:W-:-:S07]  /*35c70*/  IMAD.MOV.U32 R7, RZ, RZ, R14 ;  /* 0x000000ffff077224 */ /* 0x000fce00078e000e */
[----:B------:R-:W-:Y:S05]  /*35c80*/  WARPSYNC.COLLECTIVE R15, `(.L_x_3155) ;  /* 0x000000000f087348 */ /* 0x000fea0003c00000 */
[----:B------:R0:W1:Y:S02]  /*35c90*/  SHFL.IDX P6, R14, R13, R12, R11 ;  /* 0x0000000c0d0e7389 */ /* 0x00006400000c000b */
[----:B01----:R-:W-:Y:S01]  /*35ca0*/  ENDCOLLECTIVE ;  /* 0x000000000000791b */ /* 0x003fe20003800000 */
.L_x_3155:
[----:B------:R-:W-:Y:S01]  /*35cb0*/  ULDC.64 UR4, c[0x0][0x208] ;  /* 0x0000820000047ab9 */ /* 0x000fe20000000a00 */
[----:B------:R-:W-:Y:S02]  /*35cc0*/  IMAD.MOV.U32 R13, RZ, RZ, R3 ;  /* 0x000000ffff0d7224 */ /* 0x000fe400078e0003 */
[----:B------:R-:W-:Y:S02]  /*35cd0*/  IMAD.MOV.U32 R12, RZ, RZ, 0x3 ;  /* 0x00000003ff0c7424 */ /* 0x000fe400078e00ff */
[----:B------:R-:W-:-:S05]  /*35ce0*/  IMAD.MOV.U32 R5, RZ, RZ, R14 ;  /* 0x000000ffff057224 */ /* 0x000fca00078e000e */
[----:B------:R-:W-:-:S05]  /*35cf0*/  @!P2 LEA R5, P5, R8, R5, 0x1 ;  /* 0x000000050805a211 */ /* 0x000fca00078a08ff */
[----:B------:R-:W-:-:S04]  /*35d00*/  @!P2 IMAD.X R6, RZ, RZ, R7, P5 ;  /* 0x000000ffff06a224 */ /* 0x000fc800028e0607 */
        /* <DEDUP_REMOVED lines=14> */
.L_x_3156:
[----:B------:R-:W-:Y:S02]  /*35df0*/  IMAD.MOV.U32 R13, RZ, RZ, R4 ;  /* 0x000000ffff0d7224 */ /* 0x000fe400078e0004 */
[----:B------:R-:W-:-:S07]  /*35e00*/  IMAD.MOV.U32 R7, RZ, RZ, R14 ;  /* 0x000000ffff077224 */ /* 0x000fce00078e000e */
[----:B------:R-:W-:Y:S05]  /*35e10*/  WARPSYNC.COLLECTIVE R15, `(.L_x_3157) ;  /* 0x000000000f087348 */ /* 0x000fea0003c00000 */
[----:B------:R0:W1:Y:S02]  /*35e20*/  SHFL.IDX P6, R14, R13, R12, R11 ;  /* 0x0000000c0d0e7389 */ /* 0x00006400000c000b */
[----:B01----:R-:W-:Y:S01]  /*35e30*/  ENDCOLLECTIVE ;  /* 0x000000000000791b */ /* 0x003fe20003800000 */
.L_x_3157:
[----:B------:R-:W-:Y:S01]  /*35e40*/  ULDC.64 UR4, c[0x0][0x208] ;  /* 0x0000820000047ab9 */ /* 0x000fe20000000a00 */
[----:B------:R-:W-:Y:S01]  /*35e50*/  MOV R13, R3 ;  /* 0x00000003000d7202 */ /* 0x000fe20000000f00 */
[----:B------:R-:W-:Y:S01]  /*35e60*/  IMAD.MOV.U32 R12, RZ, RZ, 0x4 ;  /* 0x00000004ff0c7424 */ /* 0x000fe200078e00ff */
[----:B------:R-:W-:-:S04]  /*35e70*/  MOV R5, R14 ;  /* 0x0000000e00057202 */ /* 0x000fc80000000f00 */
        /* <DEDUP_REMOVED lines=16> */
.L_x_3158:
[----:B------:R-:W-:Y:S02]  /*35f80*/  IMAD.MOV.U32 R13, RZ, RZ, R4 ;  /* 0x000000ffff0d7224 */ /* 0x000fe400078e0004 */
[----:B------:R-:W-:-:S07]  /*35f90*/  IMAD.MOV.U32 R7, RZ, RZ, R14 ;  /* 0x000000ffff077224 */ /* 0x000fce00078e000e */
[----:B------:R-:W-:Y:S05]  /*35fa0*/  WARPSYNC.COLLECTIVE R15, `(.L_x_3159) ;  /* 0x000000000f087348 */ /* 0x000fea0003c00000 */
[----:B------:R0:W1:Y:S02]  /*35fb0*/  SHFL.IDX P6, R14, R13, R12, R11 ;  /* 0x0000000c0d0e7389 */ /* 0x00006400000c000b */
[----:B01----:R-:W-:Y:S01]  /*35fc0*/  ENDCOLLECTIVE ;  /* 0x000000000000791b */ /* 0x003fe20003800000 */
.L_x_3159:
[----:B------:R-:W-:Y:S01]  /*35fd0*/  ULDC.64 UR4, c[0x0][0x208] ;  /* 0x0000820000047ab9 */ /* 0x000fe20000000a00 */
[----:B------:R-:W-:Y:S01]  /*35fe0*/  IMAD.MOV.U32 R13, RZ, RZ, R3 ;  /* 0x000000ffff0d7224 */ /* 0x000fe200078e0003 */
[----:B------:R-:W-:Y:S01]  /*35ff0*/  MOV R12, 0x5 ;  /* 0x00000005000c7802 */ /* 0x000fe20000000f00 */
[----:B------:R-:W-:-:S05]  /*36000*/  IMAD.MOV.U32 R5, RZ, RZ, R14 ;  /* 0x000000ffff057224 */ /* 0x000fca00078e000e */
[----:B------:R-:W-:-:S04]  /*36010*/  @!P2 LEA R5, P5, R8, R5, 0x1 ;  /* 0x000000050805a211 */ /* 0x000fc800078a08ff */
[----:B------:R-:W-:-:S05]  /*36020*/  @!P2 IADD3.X R6, RZ, R7, RZ, P5, !PT ;  /* 0x00000007ff06a210 */ /* 0x000fca0002ffe4ff */
        /* <DEDUP_REMOVED lines=14> */
.L_x_3160:
[----:B------:R-:W-:Y:S02]  /*36110*/  IMAD.MOV.U32 R13, RZ, RZ, R4 ;  /* 0x000000ffff0d7224 */ /* 0x000fe400078e0004 */
[----:B------:R-:W-:-:S07]  /*36120*/  IMAD.MOV.U32 R7, RZ, RZ, R14 ;  /* 0x000000ffff077224 */ /* 0x000fce00078e000e */
[----:B------:R-:W-:Y:S05]  /*36130*/  WARPSYNC.COLLECTIVE R15, `(.L_x_3161) ;  /* 0x000000000f087348 */ /* 0x000fea0003c00000 */
[----:B------:R0:W1:Y:S02]  /*36140*/  SHFL.IDX P6, R14, R13, R12, R11 ;  /* 0x0000000c0d0e7389 */ /* 0x00006400000c000b */
[----:B01----:R-:W-:Y:S01]  /*36150*/  ENDCOLLECTIVE ;  /* 0x000000000000791b */ /* 0x003fe20003800000 */
.L_x_3161:
        /* <DEDUP_REMOVED lines=20> */
.L_x_3162:
[----:B------:R-:W-:Y:S01]  /*362a0*/  IMAD.MOV.U32 R13, RZ, RZ, R4 ;  /* 0x000000ffff0d7224 */ /* 0x000fe200078e0004 */
[----:B------:R-:W-:-:S07]  /*362b0*/  MOV R7, R14 ;  /* 0x0000000e00077202 */ /* 0x000fce0000000f00 */
[----:B------:R-:W-:Y:S05]  /*362c0*/  WARPSYNC.COLLECTIVE R15, `(.L_x_3163) ;  /* 0x000000000f087348 */ /* 0x000fea0003c00000 */
[----:B------:R0:W1:Y:S02]  /*362d0*/  SHFL.IDX P6, R14, R13, R12, R11 ;  /* 0x0000000c0d0e7389 */ /* 0x00006400000c000b */
[----:B01----:R-:W-:Y:S01]  /*362e0*/  ENDCOLLECTIVE ;  /* 0x000000000000791b */ /* 0x003fe20003800000 */
.L_x_3163:
        /* <DEDUP_REMOVED lines=18> */
.L_x_3164:
[----:B------:R-:W-:Y:S01]  /*36410*/  IMAD.MOV.U32 R13, RZ, RZ, R4 ;  /* 0x000000ffff0d7224 */ /* 0x000fe200078e0004 */
[----:B------:R-:W-:-:S07]  /*36420*/  MOV R5, R14 ;  /* 0x0000000e00057202 */ /* 0x000fce0000000f00 */
[----:B------:R-:W-:Y:S05]  /*36430*/  WARPSYNC.COLLECTIVE R15, `(.L_x_3165) ;  /* 0x000000000f087348 */ /* 0x000fea0003c00000 */
[----:B------:R0:W1:Y:S02]  /*36440*/  SHFL.IDX P6, R14, R13, R12, R11 ;  /* 0x0000000c0d0e7389 */ /* 0x00006400000c000b */
[----:B01----:R-:W-:Y:S01]  /*36450*/  ENDCOLLECTIVE ;  /* 0x000000000000791b */ /* 0x003fe20003800000 */
.L_x_3165:
[----:B------:R-:W-:Y:S01]  /*36460*/  IMAD.MOV.U32 R3, RZ, RZ, R14 ;  /* 0x000000ffff037224 */ /* 0x000fe200078e000e */
[----:B------:R-:W-:Y:S06]  /*36470*/  BRA `(.L_x_3166) ;  /* 0xffffff90009c7947 */ /* 0x000fec000383ffff */
.L_x_2976:
[----:B---3--:R3:W4:Y:S02]  /*36480*/  SYNCS.PHASECHK.TRANS64.TRYWAIT P0, [R18+URZ+0x38820], R0 ;  /* 0x03882000120075a7 */ /* 0x008724000800017f */
[----:B----4-:R-:W-:Y:S05]  /*36490*/  @!P0 NANOSLEEP.SYNCS 0x989680 ;  /* 0x009896800000895d */ /* 0x010fea0003900000 */
[----:B------:R-:W4:Y:S02]  /*364a0*/  @!P0 SYNCS.PHASECHK.TRANS64 P0, [R18+URZ+0x38820], R0 ;  /* 0x03882000120085a7 */ /* 0x000f24000800007f */
[----:B----4-:R-:W-:Y:S05]  /*364b0*/  @!P0 BRA `(.L_x_2976) ;  /* 0xfffffffc00f08947 */ /* 0x010fea000383ffff */
[----:B------:R-:W-:Y:S05]  /*364c0*/  BRA `(.L_x_3167) ;  /* 0xffffff9400187947 */ /* 0x000fea000383ffff */
.L_x_2985:
[----:B-1----:R1:W2:Y:S02]  /*364d0*/  SYNCS.PHASECHK.TRANS64.TRYWAIT P0, [R3+URZ+0x38840], R2 ;  /* 0x03884002030075a7 */ /* 0x0022a4000800017f */
[----:B--2---:R-:W-:Y:S05]  /*364e0*/  @!P0 NANOSLEEP.SYNCS 0x989680 ;  /* 0x009896800000895d */ /* 0x004fea0003900000 */
[----:B------:R-:W2:Y:S02]  /*364f0*/  @!P0 SYNCS.PHASECHK.TRANS64 P0, [R3+URZ+0x38840], R2 ;  /* 0x03884002030085a7 */ /* 0x000ea4000800007f */
[----:B--2---:R-:W-:Y:S05]  /*36500*/  @!P0 BRA `(.L_x_2985) ;  /* 0xfffffffc00f08947 */ /* 0x004fea000383ffff */
[----:B------:R-:W-:Y:S05]  /*36510*/  BRA `(.L_x_3168) ;  /* 0xffffff9400f87947 */ /* 0x000fea000383ffff */
.L_x_2993:
[----:B0-----:R0:W1:Y:S02]  /*36520*/  SYNCS.PHASECHK.TRANS64.TRYWAIT P0, [R2+URZ+0x38860], R3 ;  /* 0x03886003020075a7 */ /* 0x001064000800017f */
[----:B-1----:R-:W-:Y:S05]  /*36530*/  @!P0 NANOSLEEP.SYNCS 0x989680 ;  /* 0x009896800000895d */ /* 0x002fea0003900000 */
[----:B------:R-:W1:Y:S02]  /*36540*/  @!P0 SYNCS.PHASECHK.TRANS64 P0, [R2+URZ+0x38860], R3 ;  /* 0x03886003020085a7 */ /* 0x000e64000800007f */
[----:B-1----:R-:W-:Y:S05]  /*36550*/  @!P0 BRA `(.L_x_2993) ;  /* 0xfffffffc00f08947 */ /* 0x002fea000383ffff */
[----:B------:R-:W-:Y:S05]  /*36560*/  BRA `(.L_x_3169) ;  /* 0xffffff9c00487947 */ /* 0x000fea000383ffff */
.L_x_3005:
[----:B-1----:R1:W2:Y:S02]  /*36570*/  SYNCS.PHASECHK.TRANS64.TRYWAIT P0, [R3+URZ+0x38840], R2 ;  /* 0x03884002030075a7 */ /* 0x0022a4000800017f */
[----:B--2---:R-:W-:Y:S05]  /*36580*/  @!P0 NANOSLEEP.SYNCS 0x989680 ;  /* 0x009896800000895d */ /* 0x004fea0003900000 */
[----:B------:R-:W2:Y:S02]  /*36590*/  @!P0 SYNCS.PHASECHK.TRANS64 P0, [R3+URZ+0x38840], R2 ;  /* 0x03884002030085a7 */ /* 0x000ea4000800007f */
[----:B--2---:R-:W-:Y:S05]  /*365a0*/  @!P0 BRA `(.L_x_3005) ;  /* 0xfffffffc00f08947 */ /* 0x004fea000383ffff */
[----:B------:R-:W-:Y:S05]  /*365b0*/  BRA `(.L_x_3170) ;  /* 0xffffffa4005c7947 */ /* 0x000fea000383ffff */
.L_x_3013:
[----:B0-----:R0:W1:Y:S02]  /*365c0*/  SYNCS.PHASECHK.TRANS64.TRYWAIT P0, [R2+URZ+0x38860], R3 ;  /* 0x03886003020075a7 */ /* 0x001064000800017f */
[----:B-1----:R-:W-:Y:S05]  /*365d0*/  @!P0 NANOSLEEP.SYNCS 0x989680 ;  /* 0x009896800000895d */ /* 0x002fea0003900000 */
[----:B------:R-:W1:Y:S02]  /*365e0*/  @!P0 SYNCS.PHASECHK.TRANS64 P0, [R2+URZ+0x38860], R3 ;  /* 0x03886003020085a7 */ /* 0x000e64000800007f */
[----:B-1----:R-:W-:Y:S05]  /*365f0*/  @!P0 BRA `(.L_x_3013) ;  /* 0xfffffffc00f08947 */ /* 0x002fea000383ffff */
[----:B------:R-:W-:Y:S05]  /*36600*/  BRA `(.L_x_3171) ;  /* 0xffffffa800ac7947 */ /* 0x000fea000383ffff */
.L_x_3025:
[----:B--2---:R2:W3:Y:S02]  /*36610*/  SYNCS.PHASECHK.TRANS64.TRYWAIT P0, [R3+URZ+0x38840], R2 ;  /* 0x03884002030075a7 */ /* 0x0044e4000800017f */
[----:B---3--:R-:W-:Y:S05]  /*36620*/  @!P0 NANOSLEEP.SYNCS 0x989680 ;  /* 0x009896800000895d */ /* 0x008fea0003900000 */
[----:B------:R-:W3:Y:S02]  /*36630*/  @!P0 SYNCS.PHASECHK.TRANS64 P0, [R3+URZ+0x38840], R2 ;  /* 0x03884002030085a7 */ /* 0x000ee4000800007f */
[----:B---3--:R-:W-:Y:S05]  /*36640*/  @!P0 BRA `(.L_x_3025) ;  /* 0xfffffffc00f08947 */ /* 0x008fea000383ffff */
[----:B------:R-:W-:Y:S05]  /*36650*/  BRA `(.L_x_3172) ;  /* 0xffffffb000987947 */ /* 0x000fea000383ffff */
.L_x_3033:
[----:B0-----:R0:W1:Y:S02]  /*36660*/  SYNCS.PHASECHK.TRANS64.TRYWAIT P0, [R2+URZ+0x38860], R5 ;  /* 0x03886005020075a7 */ /* 0x001064000800017f */
[----:B-1----:R-:W-:Y:S05]  /*36670*/  @!P0 NANOSLEEP.SYNCS 0x989680 ;  /* 0x009896800000895d */ /* 0x002fea0003900000 */
[----:B------:R-:W1:Y:S02]  /*36680*/  @!P0 SYNCS.PHASECHK.TRANS64 P0, [R2+URZ+0x38860], R5 ;  /* 0x03886005020085a7 */ /* 0x000e64000800007f */
[----:B-1----:R-:W-:Y:S05]  /*36690*/  @!P0 BRA `(.L_x_3033) ;  /* 0xfffffffc00f08947 */ /* 0x002fea000383ffff */
[----:B------:R-:W-:Y:S05]  /*366a0*/  BRA `(.L_x_3173) ;  /* 0xffffffb400e47947 */ /* 0x000fea000383ffff */
.L_x_3047:
[----:B--2---:R2:W3:Y:S02]  /*366b0*/  SYNCS.PHASECHK.TRANS64.TRYWAIT P0, [R0+URZ+0x38860], R2 ;  /* 0x03886002000075a7 */ /* 0x0044e4000800017f */
[----:B---3--:R-:W-:Y:S05]  /*366c0*/  @!P0 NANOSLEEP.SYNCS 0x989680 ;  /* 0x009896800000895d */ /* 0x008fea0003900000 */
[----:B------:R-:W3:Y:S02]  /*366d0*/  @!P0 SYNCS.PHASECHK.TRANS64 P0, [R0+URZ+0x38860], R2 ;  /* 0x03886002000085a7 */ /* 0x000ee4000800007f */
[----:B---3--:R-:W-:Y:S05]  /*366e0*/  @!P0 BRA `(.L_x_3047) ;  /* 0xfffffffc00f08947 */ /* 0x008fea000383ffff */
[----:B------:R-:W-:Y:S05]  /*366f0*/  BRA `(.L_x_3174) ;  /* 0xffffffbc00b87947 */ /* 0x000fea000383ffff */
.L_x_3057:
[----:B------:R-:W3:Y:S01]  /*36700*/  LDL R0, [R1] ;  /* 0x0000000001007983 */ /* 0x000ee20000100800 */
        /* <DEDUP_REMOVED lines=8> */
.L_x_3176:
[----:B------:R-:W-:Y:S05]  /*36790*/  BSYNC B0 ;  /* 0x0000000000007941 */ /* 0x000fea0003800000 */
.L_x_3175:
        /* <DEDUP_REMOVED lines=10> */
.L_x_3177:
[----:B------:R-:W-:Y:S01]  /*36840*/  ULDC UR4, c[0x0][0xc3c] ;  /* 0x00030f0000047ab9 */ /* 0x000fe20000000800 */
[----:B------:R-:W-:Y:S01]  /*36850*/  ULDC.64 UR6, c[0x0][0x208] ;  /* 0x0000820000067ab9 */ /* 0x000fe20000000a00 */
[----:B------:R-:W-:Y:S01]  /*36860*/  IMAD.IADD R4, R2, 0x1, R16 ;  /* 0x0000000102047824 */ /* 0x000fe200078e0210 */
[----:B------:R-:W-:-:S04]  /*36870*/  MOV R0, R14 ;  /* 0x0000000e00007202 */ /* 0x000fc80000000f00 */
        /* <DEDUP_REMOVED lines=21> */
.L_x_3178:
        /* <DEDUP_REMOVED lines=9> */
.L_x_3179:
        /* <DEDUP_REMOVED lines=8> */
.L_x_3180:
        /* <DEDUP_REMOVED lines=8> */
.L_x_3181:
        /* <DEDUP_REMOVED lines=8> */
.L_x_3182:
[----:B------:R-:W-:Y:S01]  /*36be0*/  IMAD.MOV.U32 R12, RZ, RZ, 0x1f ;  /* 0x0000001fff0c7424 */ /* 0x000fe200078e00ff */
[----:B------:R-:W-:Y:S02]  /*36bf0*/  MOV R11, 0x1f ;  /* 0x0000001f000b7802 */ /* 0x000fe40000000f00 */
[----:B------:R-:W-:-:S04]  /*36c00*/  MOV R3, R14 ;  /* 0x0000000e00037202 */ /* 0x000fc80000000f00 */
[----:B------:R-:W-:-:S05]  /*36c10*/  SEL R3, R3, RZ, P3 ;  /* 0x000000ff03037207 */ /* 0x000fca0001800000 */
[----:B------:R-:W-:-:S04]  /*36c20*/  IMAD.IADD R7, R2, 0x1, R3 ;  /* 0x0000000102077824 */ /* 0x000fc800078e0203 */
[----:B------:R-:W-:-:S07]  /*36c30*/  IMAD.MOV.U32 R13, RZ, RZ, R7 ;  /* 0x000000ffff0d7224 */ /* 0x000fce00078e0007 */
[----:B------:R-:W-:Y:S05]  /*36c40*/  WARPSYNC.COLLECTIVE R15, `(.L_x_3183) ;  /* 0x000000000f087348 */ /* 0x000fea0003c00000 */
[----:B------:R0:W1:Y:S02]  /*36c50*/  SHFL.IDX P6, R14, R13, R12, R11 ;  /* 0x0000000c0d0e7389 */ /* 0x00006400000c000b */
[----:B01----:R-:W-:Y:S01]  /*36c60*/  ENDCOLLECTIVE ;  /* 0x000000000000791b */ /* 0x003fe20003800000 */
.L_x_3183:
[----:B------:R-:W-:Y:S01]  /*36c70*/  IMAD.MOV.U32 R9, RZ, RZ, R14 ;  /* 0x000000ffff097224 */ /* 0x000fe200078e000e */
[----:B------:R-:W-:Y:S06]  /*36c80*/  BRA `(.L_x_3184) ;  /* 0xffffffc000b87947 */ /* 0x000fec000383ffff */
.L_x_3060:
        /* <DEDUP_REMOVED lines=8> */
.L_x_3186:
[----:B------:R-:W-:Y:S05]  /*36d10*/  BSYNC B0 ;  /* 0x0000000000007941 */ /* 0x000fea0003800000 */
.L_x_3185:
[----:B------:R-:W2:Y:S01]  /*36d20*/  LDL R7, [R1+0x10] ;  /* 0x0000100001077983 */ /* 0x000ea20000100800 */
[----:B------:R-:W-:Y:S01]  /*36d30*/  IMAD.MOV.U32 R3, RZ, RZ, R14 ;  /* 0x000000ffff037224 */ /* 0x000fe200078e000e */
[----:B------:R-:W-:Y:S01]  /*36d40*/  MOV R15, 0xffffffff ;  /* 0xffffffff000f7802 */ /* 0x000fe20000000f00 */
[----:B------:R-:W-:Y:S02]  /*36d50*/  IMAD.MOV.U32 R12, RZ, RZ, 0x2 ;  /* 0x00000002ff0c7424 */ /* 0x000fe400078e00ff */
[----:B------:R-:W-:Y:S01]  /*36d60*/  IMAD.MOV.U32 R11, RZ, RZ, RZ ;  /* 0x000000ffff0b7224 */ /* 0x000fe200078e00ff */
[----:B--2---:R-:W-:-:S04]  /*36d70*/  LOP3.LUT P4, RZ, R7, 0x1, RZ, 0xc0, !PT ;  /* 0x0000000107ff7812 */ /* 0x004fc8000788c0ff */
[----:B------:R-:W-:-:S04]  /*36d80*/  SEL R3, R3, RZ, P4 ;  /* 0x000000ff03037207 */ /* 0x000fc80002000000 */
[----:B------:R-:W-:-:S05]  /*36d90*/  IADD3 R2, R2, R3, RZ ;  /* 0x0000000302027210 */ /* 0x000fca0007ffe0ff */
[----:B------:R-:W-:-:S07]  /*36da0*/  IMAD.MOV.U32 R13, RZ, RZ, R2 ;  /* 0x000000ffff0d7224 */ /* 0x000fce00078e0002 */
[----:B------:R-:W-:Y:S05]  /*36db0*/  WARPSYNC.COLLECTIVE R15, `(.L_x_3187) ;  /* 0x000000000f087348 */ /* 0x000fea0003c00000 */
[----:B------:R0:W1:Y:S02]  /*36dc0*/  SHFL.UP P6, R14, R13, R12, R11 ;  /* 0x0400000c0d0e7389 */ /* 0x00006400000c000b */
[----:B01----:R-:W-:Y:S01]  /*36dd0*/  ENDCOLLECTIVE ;  /* 0x000000000000791b */ /* 0x003fe20003800000 */
.L_x_3187:
        /* <DEDUP_REMOVED lines=8> */
.L_x_3188:
        /* <DEDUP_REMOVED lines=8> */
.L_x_3189:
        /* <DEDUP_REMOVED lines=8> */
.L_x_3190:
        /* <DEDUP_REMOVED lines=9> */
.L_x_3191:
[----:B------:R-:W-:Y:S01]  /*36ff0*/  IMAD.MOV.U32 R9, RZ, RZ, R14 ;  /* 0x000000ffff097224 */ /* 0x000fe200078e000e */
[----:B------:R-:W-:Y:S06]  /*37000*/  BRA `(.L_x_3192) ;  /* 0xffffffc0008c7947 */ /* 0x000fec000383ffff */
.L_x_3062:
[----:B------:R-:W-:Y:S01]  /*37010*/  BSSY B0, `(.L_x_3193) ;  /* 0x0000006000007945 */ /* 0x000fe20003800000 */
[----:B------:R-:W-:Y:S01]  /*37020*/  PLOP3.LUT P6, PT, P6, PT, PT, 0x8, 0x0 ;  /* 0x000000000000781c */ /* 0x000fe200037ce170 */
[----:B------:R-:W-:-:S12]  /*37030*/  IMAD.MOV.U32 R15, RZ, RZ, -0x1 ;  /* 0xffffffffff0f7424 */ /* 0x000fd800078e00ff */
[----:B0-----:R-:W-:Y:S05]  /*37040*/  WARPSYNC.COLLECTIVE R15, `(.L_x_3194) ;  /* 0x000000000f087348 */ /* 0x001fea0003c00000 */
[----:B------:R-:W-:Y:S01]  /*37050*/  VOTE.ANY R14, PT, P6 ;  /* 0x00000000000e7806 */ /* 0x000fe200030e0100 */
[----:B0-----:R-:W-:Y:S06]  /*37060*/  ENDCOLLECTIVE ;  /* 0x000000000000791b */ /* 0x001fec0003800000 */
.L_x_3194:
[----:B------:R-:W-:Y:S05]  /*37070*/  BSYNC B0 ;  /* 0x0000000000007941 */ /* 0x000fea0003800000 */
.L_x_3193:
[----:B------:R0:W5:Y:S01]  /*37080*/  LDL.LU R10, [R1+0xc] ;  /* 0x00000c00010a7983 */ /* 0x0001620000300800 */
[----:B------:R-:W-:Y:S01]  /*37090*/  MOV R0, R14 ;  /* 0x0000000e00007202 */ /* 0x000fe20000000f00 */
[----:B------:R-:W-:Y:S01]  /*370a0*/  IMAD.MOV.U32 R13, RZ, RZ, R4 ;  /* 0x000000ffff0d7224 */ /* 0x000fe200078e0004 */
[----:B------:R-:W-:Y:S01]  /*370b0*/  MOV R15, 0xffffffff ;  /* 0xffffffff000f7802 */ /* 0x000fe20000000f00 */
[----:B------:R-:W-:Y:S01]  /*370c0*/  IMAD.MOV.U32 R11, RZ, RZ, 0x1f ;  /* 0x0000001fff0b7424 */ /* 0x000fe200078e00ff */
[----:B------:R-:W1:Y:S02]  /*370d0*/  POPC R3, R0 ;  /* 0x0000000000037309 */ /* 0x000e640000000000 */
[----:B01----:R-:W-:-:S07]  /*370e0*/  IMAD.MOV.U32 R12, RZ, RZ, R3 ;  /* 0x000000ffff0c7224 */ /* 0x003fce00078e0003 */
[----:B-----5:R-:W-:Y:S05]  /*370f0*/  WARPSYNC.COLLECTIVE R15, `(.L_x_3195) ;  /* 0x000000000f087348 */ /* 0x020fea0003c00000 */
[----:B------:R0:W1:Y:S02]  /*37100*/  SHFL.IDX P6, R14, R13, R12, R11 ;  /* 0x0000000c0d0e7389 */ /* 0x00006400000c000b */
[----:B01---5:R-:W-:Y:S01]  /*37110*/  ENDCOLLECTIVE ;  /* 0x000000000000791b */ /* 0x023fe20003800000 */
.L_x_3195:
[----:B------:R-:W-:Y:S02]  /*37120*/  IMAD.MOV.U32 R13, RZ, RZ, R6 ;  /* 0x000000ffff0d7224 */ /* 0x000fe400078e0006 */
[----:B------:R-:W-:-:S07]  /*37130*/  IMAD.MOV.U32 R4, RZ, RZ, R14 ;  /* 0x000000ffff047224 */ /* 0x000fce00078e000e */
[----:B------:R-:W-:Y:S05]  /*37140*/  WARPSYNC.COLLECTIVE R15, `(.L_x_3196) ;  /* 0x000000000f087348 */ /* 0x000fea0003c00000 */
[----:B------:R0:W1:Y:S02]  /*37150*/  SHFL.IDX P6, R14, R13, R12, R11 ;  /* 0x0000000c0d0e7389 */ /* 0x00006400000c000b */
[----:B01----:R-:W-:Y:S01]  /*37160*/  ENDCOLLECTIVE ;  /* 0x000000000000791b */ /* 0x003fe20003800000 */
.L_x_3196:
[----:B------:R-:W-:Y:S01]  /*37170*/  IMAD.MOV.U32 R6, RZ, RZ, R14 ;  /* 0x000000ffff067224 */ /* 0x000fe200078e000e */
[----:B------:R-:W-:-:S05]  /*37180*/  IADD3 R10, R3, R10, RZ ;  /* 0x0000000a030a7210 */ /* 0x000fca0007ffe0ff */
[----:B------:R0:W-:Y:S01]  /*37190*/  STL [R1+0xc], R10 ;  /* 0x00000c0a01007387 */ /* 0x0001e20000100800 */
[----:B------:R-:W-:Y:S05]  /*371a0*/  BRA `(.L_x_3197) ;  /* 0xffffffc0006c7947 */ /* 0x000fea000383ffff */
.L_x_3064:
[----:B------:R-:W-:Y:S01]  /*371b0*/  BSSY B0, `(.L_x_3198) ;  /* 0x0000008000007945 */ /* 0x000fe20003800000 */
[----:B------:R-:W-:Y:S01]  /*371c0*/  IMAD.MOV.U32 R13, RZ, RZ, R7 ;  /* 0x000000ffff0d7224 */ /* 0x000fe200078e0007 */
[----:B------:R-:W-:Y:S01]  /*371d0*/  MOV R15, 0xffffffff ;  /* 0xffffffff000f7802 */ /* 0x000fe20000000f00 */
[----:B------:R-:W-:Y:S02]  /*371e0*/  IMAD.MOV.U32 R12, RZ, RZ, R3 ;  /* 0x000000ffff0c7224 */ /* 0x000fe400078e0003 */
[----:B------:R-:W-:-:S07]  /*371f0*/  IMAD.MOV.U32 R11, RZ, RZ, 0x1f ;  /* 0x0000001fff0b7424 */ /* 0x000fce00078e00ff */
[----:B0-----:R-:W-:Y:S05]  /*37200*/  WARPSYNC.COLLECTIVE R15, `(.L_x_3199) ;  /* 0x000000000f087348 */ /* 0x001fea0003c00000 */
[----:B------:R1:W2:Y:S02]  /*37210*/  SHFL.IDX P6, R14, R13, R12, R11 ;  /* 0x0000000c0d0e7389 */ /* 0x0002a400000c000b */
[----:B012---:R-:W-:Y:S01]  /*37220*/  ENDCOLLECTIVE ;  /* 0x000000000000791b */ /* 0x007fe20003800000 */
.L_x_3199:
[----:B------:R-:W-:Y:S05]  /*37230*/  BSYNC B0 ;  /* 0x0000000000007941 */ /* 0x000fea0003800000 */
.L_x_3198:
[----:B------:R-:W-:Y:S01]  /*37240*/  IMAD.MOV.U32 R3, RZ, RZ, R14 ;  /* 0x000000ffff037224 */ /* 0x000fe200078e000e */
[----:B------:R-:W-:Y:S06]  /*37250*/  BRA `(.L_x_3200) ;  /* 0xffffffc000587947 */ /* 0x000fec000383ffff */
.L_x_3070:
[----:B0-----:R0:W1:Y:S02]  /*37260*/  SYNCS.PHASECHK.TRANS64.TRYWAIT P0, [R0+URZ+0x38820], R3 ;  /* 0x03882003000075a7 */ /* 0x001064000800017f */
[----:B-1----:R-:W-:Y:S05]  /*37270*/  @!P0 NANOSLEEP.SYNCS 0x989680 ;  /* 0x009896800000895d */ /* 0x002fea0003900000 */
[----:B------:R-:W1:Y:S02]  /*37280*/  @!P0 SYNCS.PHASECHK.TRANS64 P0, [R0+URZ+0x38820], R3 ;  /* 0x03882003000085a7 */ /* 0x000e64000800007f */
[----:B-1----:R-:W-:Y:S05]  /*37290*/  @!P0 BRA `(.L_x_3070) ;  /* 0xfffffffc00f08947 */ /* 0x002fea000383ffff */
[----:B------:R-:W-:Y:S05]  /*372a0*/  BRA `(.L_x_3201) ;  /* 0xffffffc800f87947 */ /* 0x000fea000383ffff */
.L_x_3071:
        /* <DEDUP_REMOVED lines=11> */
.L_x_3203:
[----:B------:R-:W-:Y:S05]  /*37360*/  BSYNC B0 ;  /* 0x0000000000007941 */ /* 0x000fea0003800000 */
.L_x_3202:
[----:B------:R-:W-:Y:S05]  /*37370*/  BRA `(.L_x_3204) ;  /* 0xffffffc800e07947 */ /* 0x000fea000383ffff */
.L_x_3072:
[----:B------:R-:W-:Y:S01]  /*37380*/  BSSY B0, `(.L_x_3205) ;  /* 0x0000006000007945 */ /* 0x000fe20003800000 */
[----:B------:R-:W-:-:S07]  /*37390*/  IMAD.MOV.U32 R15, RZ, RZ, -0x1 ;  /* 0xffffffffff0f7424 */ /* 0x000fce00078e00ff */
[----:B01----:R-:W-:Y:S05]  /*373a0*/  WARPSYNC.COLLECTIVE R15, `(.L_x_3206) ;  /* 0x000000000f0c7348 */ /* 0x003fea0003c00000 */
[----:B------:R-:W-:Y:S02]  /*373b0*/  ELECT P6, UR62, PT ;  /* 0x00000000003e782f */ /* 0x000fe400038c0000 */
[----:B------:R-:W-:Y:S01]  /*373c0*/  MOV R14, UR62 ;  /* 0x0000003e000e7c02 */ /* 0x000fe20008000f00 */
[----:B01----:R-:W-:Y:S10]  /*373d0*/  ENDCOLLECTIVE ;  /* 0x000000000000791b */ /* 0x003ff40003800000 */
.L_x_3206:
[----:B------:R-:W-:Y:S05]  /*373e0*/  BSYNC B0 ;  /* 0x0000000000007941 */ /* 0x000fea0003800000 */
.L_x_3205:
[----:B------:R-:W-:Y:S05]  /*373f0*/  BRA `(.L_x_3207) ;  /* 0xffffffc800d47947 */ /* 0x000fea000383ffff */
.L_x_3074:
[----:B0-----:R0:W1:Y:S02]  /*37400*/  SYNCS.PHASECHK.TRANS64.TRYWAIT P0, [R6+URZ], R5 ;  /* 0x00000005060075a7 */ /* 0x001064000800017f */
[----:B-1----:R-:W-:Y:S05]  /*37410*/  @!P0 NANOSLEEP.SYNCS 0x989680 ;  /* 0x009896800000895d */ /* 0x002fea0003900000 */
[----:B------:R-:W1:Y:S02]  /*37420*/  @!P0 SYNCS.PHASECHK.TRANS64 P0, [R6+URZ], R5 ;  /* 0x00000005060085a7 */ /* 0x000e64000800007f */
[----:B-1----:R-:W-:Y:S05]  /*37430*/  @!P0 BRA `(.L_x_3074) ;  /* 0xfffffffc00f08947 */ /* 0x002fea000383ffff */
[----:B------:R-:W-:Y:S05]  /*37440*/  BRA `(.L_x_3208) ;  /* 0xffffffcc00147947 */ /* 0x000fea000383ffff */
.L_x_3075:
[----:B-1----:R1:W2:Y:S02]  /*37450*/  SYNCS.PHASECHK.TRANS64.TRYWAIT P0, [R7+URZ], R2 ;  /* 0x00000002070075a7 */ /* 0x0022a4000800017f */
[----:B--2---:R-:W-:Y:S05]  /*37460*/  @!P0 NANOSLEEP.SYNCS 0x989680 ;  /* 0x009896800000895d */ /* 0x004fea0003900000 */
[----:B------:R-:W2:Y:S02]  /*37470*/  @!P0 SYNCS.PHASECHK.TRANS64 P0, [R7+URZ], R2 ;  /* 0x00000002070085a7 */ /* 0x000ea4000800007f */
[----:B--2---:R-:W-:Y:S05]  /*37480*/  @!P0 BRA `(.L_x_3075) ;  /* 0xfffffffc00f08947 */ /* 0x004fea000383ffff */
[----:B------:R-:W-:Y:S05]  /*37490*/  BRA `(.L_x_3209) ;  /* 0xffffffcc00087947 */ /* 0x000fea000383ffff */
.L_x_3077:
[----:B--2---:R2:W3:Y:S02]  /*374a0*/  SYNCS.PHASECHK.TRANS64.TRYWAIT P0, [R4+URZ], R5 ;  /* 0x00000005040075a7 */ /* 0x0044e4000800017f */
[----:B---3--:R-:W-:Y:S05]  /*374b0*/  @!P0 NANOSLEEP.SYNCS 0x989680 ;  /* 0x009896800000895d */ /* 0x008fea0003900000 */
[----:B------:R-:W3:Y:S02]  /*374c0*/  @!P0 SYNCS.PHASECHK.TRANS64 P0, [R4+URZ], R5 ;  /* 0x00000005040085a7 */ /* 0x000ee4000800007f */
[----:B---3--:R-:W-:Y:S05]  /*374d0*/  @!P0 BRA `(.L_x_3077) ;  /* 0xfffffffc00f08947 */ /* 0x008fea000383ffff */
[----:B------:R-:W-:Y:S05]  /*374e0*/  BRA `(.L_x_3210) ;  /* 0xffffffcc000c7947 */ /* 0x000fea000383ffff */
.L_x_3211:
        /* <DEDUP_REMOVED lines=9> */
.L_x_14847:


//--------------------- .text._ZN7cutlass13device_kernelIN5flash11enable_sm90INS1_16FlashAttnFwdSm90INS1_25CollectiveMainloopFwdSm90ILi2EN4cute5tupleIJNS5_1CILi1EEES8_S8_EEENS6_IJNS7_ILi128EEENS7_ILi112EEENS7_ILi192EEEEEELi192ENS_6half_tEfNS_4arch4Sm90ELb0ELb0ELb1ELb0ELb0ELb0ELb0ELb1ELb1ELb1ELb1ELb0EEENS1_21CollectiveEpilogueFwdINS6_IJSA_SC_SB_EEES9_SE_SG_Li256ELb0ELb1ELb1ELb0EEENS1_19SingleTileSchedulerILb0ELb1ELb1ELi128EEEEEEEEEvNT_6ParamsE --------------------------
	.section	.text._ZN7cutlass13device_kernelIN5flash11enable_sm90INS1_16FlashAttnFwdSm90INS1_25CollectiveMainloopFwdSm90ILi2EN4cute5tupleIJNS5_1CILi1EEES8_S8_EEENS6_IJNS7_ILi128EEENS7_ILi112EEENS7_ILi192EEEEEELi192ENS_6half_tEfNS_4arch4Sm90ELb0ELb0ELb1ELb0ELb0ELb0ELb0ELb1ELb1ELb1ELb1ELb0EEENS1_21CollectiveEpilogueFwdINS6_IJSA_SC_SB_EEES9_SE_SG_Li256ELb0ELb1ELb1ELb0EEENS1_19SingleTileSchedulerILb0ELb1ELb1ELi128EEEEEEEEEvNT_6ParamsE,"ax",@progbits
	.align	128
.text._ZN7cutlass13device_kernelIN5flash11enable_sm90INS1_16FlashAttnFwdSm90INS1_25CollectiveMainloopFwdSm90ILi2EN4cute5tupleIJNS5_1CILi1EEES8_S8_EEENS6_IJNS7_ILi128EEENS7_ILi112EEENS7_ILi192EEEEEELi192ENS_6half_tEfNS_4arch4Sm90ELb0ELb0ELb1ELb0ELb0ELb0ELb0ELb1ELb1ELb1ELb1ELb0EEENS1_21CollectiveEpilogueFwdINS6_IJSA_SC_SB_EEES9_SE_SG_Li256ELb0ELb1ELb1ELb0EEENS1_19SingleTileSchedulerILb0ELb1ELb1ELi128EEEEEEEEEvNT_6ParamsE:
        .type           _ZN7cutlass13device_kernelIN5flash11enable_sm90INS1_16FlashAttnFwdSm90INS1_25CollectiveMainloopFwdSm90ILi2EN4cute5tupleIJNS5_1CILi1EEES8_S8_EEENS6_IJNS7_ILi128EEENS7_ILi112EEENS7_ILi192EEEEEELi192ENS_6half_tEfNS_4arch4Sm90ELb0ELb0ELb1ELb0ELb0ELb0ELb0ELb1ELb1ELb1ELb1ELb0EEENS1_21CollectiveEpilogueFwdINS6_IJSA_SC_SB_EEES9_SE_SG_Li256ELb0ELb1ELb1ELb0EEENS1_19SingleTileSchedulerILb0ELb1ELb1ELi128EEEEEEEEEvNT_6ParamsE,@function
        .size           _ZN7cutlass13device_kernelIN5flash11enable_sm90INS1_16FlashAttnFwdSm90INS1_25CollectiveMainloopFwdSm90ILi2EN4cute5tupleIJNS5_1CILi1EEES8_S8_EEENS6_IJNS7_ILi128EEENS7_ILi112EEENS7_ILi192EEEEEELi192ENS_6half_tEfNS_4arch4Sm90ELb0ELb0ELb1ELb0ELb0ELb0ELb0ELb1ELb1ELb1ELb1ELb0EEENS1_21CollectiveEpilogueFwdINS6_IJSA_SC_SB_EEES9_SE_SG_Li256ELb0ELb1ELb1ELb0EEENS1_19SingleTileSchedulerILb0ELb1ELb1ELi128EEEEEEEEEvNT_6ParamsE,(.L_x_14848 - _ZN7cutlass13device_kernelIN5flash11enable_sm90INS1_16FlashAttnFwdSm90INS1_25CollectiveMainloopFwdSm90ILi2EN4cute5tupleIJNS5_1CILi1EEES8_S8_EEENS6_IJNS7_ILi128EEENS7_ILi112EEENS7_ILi192EEEEEELi192ENS_6half_tEfNS_4arch4Sm90ELb0ELb0ELb1ELb0ELb0ELb0ELb0ELb1ELb1ELb1ELb1ELb0EEENS1_21CollectiveEpilogueFwdINS6_IJSA_SC_SB_EEES9_SE_SG_Li256ELb0ELb1ELb1ELb0EEENS1_19SingleTileSchedulerILb0ELb1ELb1ELi128EEEEEEEEEvNT_6ParamsE)
        .other          _ZN7cutlass13device_kernelIN5flash11enable_sm90INS1_16FlashAttnFwdSm90INS1_25CollectiveMainloopFwdSm90ILi2EN4cute5tupleIJNS5_1CILi1EEES8_S8_EEENS6_IJNS7_ILi128EEENS7_ILi112EEENS7_ILi192EEEEEELi192ENS_6half_tEfNS_4arch4Sm90ELb0ELb0ELb1ELb0ELb0ELb0ELb0ELb1ELb1ELb1ELb1ELb0EEENS1_21CollectiveEpilogueFwdINS6_IJSA_SC_SB_EEES9_SE_SG_Li256ELb0ELb1ELb1ELb0EEENS1_19SingleTileSchedulerILb0ELb1ELb1ELi128EEEEEEEEEvNT_6ParamsE,@"STO_CUDA_ENTRY STV_DEFAULT"
_ZN7cutlass13device_kernelIN5flash11enable_sm90INS1_16FlashAttnFwdSm90INS1_25CollectiveMainloopFwdSm90ILi2EN4cute5tupleIJNS5_1CILi1EEES8_S8_EEENS6_IJNS7_ILi128EEENS7_ILi112EEENS7_ILi192EEEEEELi192ENS_6half_tEfNS_4arch4Sm90ELb0ELb0ELb1ELb0ELb0ELb0ELb0ELb1ELb1ELb1ELb1ELb0EEENS1_21CollectiveEpilogueFwdINS6_IJSA_SC_SB_EEES9_SE_SG_Li256ELb0ELb1ELb1ELb0EEENS1_19SingleTileSchedulerILb0ELb1ELb1ELi128EEEEEEEEEvNT_6ParamsE:
        /* <DEDUP_REMOVED lines=18> */
.L_x_3213:
[----:B------:R-:W-:Y:S05]  /*0120*/  BSYNC B0 ;  /* 0x0000000000007941 */ /* 0x000fea0003800000 */
.L_x_3212:
        /* <DEDUP_REMOVED lines=41> */
.L_x_3214:
        /* <DEDUP_REMOVED lines=22> */
.L_x_3215:
        /* <DEDUP_REMOVED lines=18> */
.L_x_3216:
        /* <DEDUP_REMOVED lines=22> */
.L_x_3217:
        /* <DEDUP_REMOVED lines=22> */
.L_x_3218:
        /* <DEDUP_REMOVED lines=9> */
.L_x_3221:
        /* <DEDUP_REMOVED lines=14> */
[----:B--2---:R-:W-:Y:S01]  /*0a70*/  ISETP.LE.AND P0, PT, RZ, UR8, PT ;  /* 0x00000008ff007c0c */ /* 0x004fe2000bf03270 */
[----:B------:R-:W-:Y:S02]  /*0a80*/  UIADD3 UR4, -UR10, URZ, URZ ;  /* 0x0000003f0a047290 */ /* 0x000fe4000fffe13f */
[----:B------:R-:W-:-:S02]  /*0a90*/  IMAD.U32 R18, RZ, RZ, UR10 ;  /* 0x0000000aff127e24 */ /* 0x000fc4000f8e00ff */
[----:B------:R-:W-:-:S08]  /*0aa0*/  UIMAD UR7, UR7, UR4, UR6 ;  /* 0x00000004070772a4 */ /* 0x000fd0000f8e0206 */
[----:B------:R-:W-:Y:S05]  /*0ab0*/  @!P0 BRA `(.L_x_3222) ;  /* 0x0000011400e08947 */ /* 0x000fea0003800000 */
[----:B------:R-:W-:Y:S01]  /*0ac0*/  ULDC.64 UR4, c[0x0][0x418] ;  /* 0x0001060000047ab9 */ /* 0x000fe20000000a00 */
[----:B------:R-:W-:Y:S01]  /*0ad0*/  ULDC UR39, c[0x0][0x424] ;  /* 0x0001090000277ab9 */ /* 0x000fe20000000800 */
[----:B------:R-:W-:Y:S02]  /*0ae0*/  UISETP.NE.U32.AND UP0, UPT, UR4, URZ, UPT ;  /* 0x0000003f0400728c */ /* 0x000fe4000bf05070 */
[----:B------:R-:W-:Y:S02]  /*0af0*/  ULOP3.LUT UR9, UR7, 0xffff, URZ, 0xc0, !UPT ;  /* 0x0000ffff07097892 */ /* 0x000fe4000f8ec03f */
[----:B------:R-:W-:Y:S01]  /*0b00*/  UISETP.NE.AND.EX UP0, UPT, UR5, URZ, UPT, UP0 ;  /* 0x0000003f0500728c */ /* 0x000fe2000bf05300 */
[----:B------:R-:W-:-:S03]  /*0b10*/  ULDC UR4, c[0x0][0x2f0] ;  /* 0x0000bc0000047ab9 */ /* 0x000fc60000000800 */
[----:B------:R-:W-:-:S04]  /*0b20*/  USEL UR39, UR39, 0x1, UP0 ;  /* 0x0000000127277887 */ /* 0x000fc80008000000 */
[----:B------:R-:W-:-:S03]  /*0b30*/  UIMAD UR39, UR39, UR4, URZ ;  /* 0x00000004272772a4 */ /* 0x000fc6000f8e023f */
[----:B------:R-:W-:Y:S01]  /*0b40*/  UMOV UR4, URZ ;  /* 0x0000003f00047c82 */ /* 0x000fe20008000000 */
[----:B------:R-:W-:Y:S02]  /*0b50*/  UISETP.GE.AND UP0, UPT, UR39, 0x1, UPT ;  /* 0x000000012700788c */ /* 0x000fe4000bf06270 */
[----:B------:R-:W-:-:S04]  /*0b60*/  UIADD3 UR5, UR39, 0x6f, URZ ;  /* 0x0000006f27057890 */ /* 0x000fc8000fffe03f */
[----:B------:R-:W-:Y:S01]  /*0b70*/  PLOP3.LUT P0, PT, PT, PT, UP0, 0x80, 0x0 ;  /* 0x000000000000781c */ /* 0x000fe20003f0f008 */
[----:B------:R-:W-:-:S04]  /*0b80*/  UIMAD.WIDE UR4, UR5, -0x6db6db6d, UR4 ;  /* 0x92492493050478a5 */ /* 0x000fc8000f8e0204 */
[----:B------:R-:W-:-:S03]  /*0b90*/  USHF.R.U32.HI UR6, URZ, 0x1f, UR5 ;  /* 0x0000001f3f067899 */ /* 0x000fc60008011605 */
[----:B------:R-:W-:Y:S01]  /*0ba0*/  UMOV UR4, URZ ;  /* 0x0000003f00047c82 */ /* 0x000fe20008000000 */
[----:B------:R-:W-:-:S04]  /*0bb0*/  ULEA.HI.SX32 UR6, UR5, UR6, 0x1a ;  /* 0x0000000605067291 */ /* 0x000fc8000f8fd23f */
[----:B------:R-:W-:Y:S08]  /*0bc0*/  @!P0 BRA `(.L_x_3223) ;  /* 0x0000000000908947 */ /* 0x000ff00003800000 */
[----:B------:R-:W-:Y:S01]  /*0bd0*/  USHF.R.U32.HI UR7, URZ, 0x10, UR7 ;  /* 0x000000103f077899 */ /* 0x000fe20008011607 */
[----:B------:R-:W-:-:S03]  /*0be0*/  UMOV UR4, URZ ;  /* 0x0000003f00047c82 */ /* 0x000fc60008000000 */
[----:B------:R-:W-:-:S11]  /*0bf0*/  UISETP.NE.AND UP0, UPT, UR7, URZ, UPT ;  /* 0x0000003f0700728c */ /* 0x000fd6000bf05270 */
[----:B------:R-:W-:Y:S02]  /*0c00*/  @!UP0 ULDC UR7, c[0x0][0x9f0] ;  /* 0x00027c0000078ab9 */ /* 0x000fe40000000800 */
[----:B------:R-:W-:Y:S01]  /*0c10*/  MOV R3, UR7 ;  /* 0x0000000700037c02 */ /* 0x000fe20008000f00 */
[----:B------:R-:W-:-:S03]  /*0c20*/  UIADD3 UR8, UR6, -0x1, UR7 ;  /* 0xffffffff06087890 */ /* 0x000fc6000fffe007 */
[-C--:B------:R-:W-:Y:S02]  /*0c30*/  IABS R0, R3.reuse ;  /* 0x0000000300007213 */ /* 0x080fe40000000000 */
[----:B------:R-:W-:Y:S01]  /*0c40*/  IABS R5, R3 ;  /* 0x0000000300057213 */ /* 0x000fe20000000000 */
[----:B------:R-:W-:Y:S01]  /*0c50*/  IMAD.U32 R4, RZ, RZ, UR8 ;  /* 0x00000008ff047e24 */ /* 0x000fe2000f8e00ff */
[----:B------:R-:W-:Y:S01]  /*0c60*/  R2UR UR12, R0 ;  /* 0x00000000000c72ca */ /* 0x000fe200000e0000 */
[----:B------:R-:W-:-:S03]  /*0c70*/  ULOP3.LUT UR8, UR8, UR7, URZ, 0x3c, !UPT ;  /* 0x0000000708087292 */ /* 0x000fc6000f8e3c3f */
[----:B------:R-:W-:-:S05]  /*0c80*/  IABS R4, R4 ;  /* 0x0000000400047213 */ /* 0x000fca0000000000 */
[----:B------:R-:W-:-:S04]  /*0c90*/  IMAD.MOV.U32 R3, RZ, RZ, R4 ;  /* 0x000000ffff037224 */ /* 0x000fc800078e0004 */
[----:B------:R-:W1:Y:S01]  /*0ca0*/  I2F.RP R0, UR12 ;  /* 0x0000000c00007d06 */ /* 0x000e620008209400 */
[----:B------:R-:W-:-:S07]  /*0cb0*/  R2UR UR11, R3 ;  /* 0x00000000030b72ca */ /* 0x000fce00000e0000 */
[----:B-1----:R-:W0:Y:S02]  /*0cc0*/  MUFU.RCP R0, R0 ;  /* 0x0000000000007308 */ /* 0x002e240000001000 */
[----:B0-----:R-:W-:Y:S01]  /*0cd0*/  VIADD R2, R0, 0xffffffe ;  /* 0x0ffffffe00027836 */ /* 0x001fe20000000000 */
[----:B------:R-:W-:-:S05]  /*0ce0*/  IADD3 R0, RZ, -R5, RZ ;  /* 0x80000005ff007210 */ /* 0x000fca0007ffe0ff */
        /* <DEDUP_REMOVED lines=18> */
.L_x_3223:
[----:B------:R-:W-:Y:S01]  /*0e10*/  UIMAD UR5, UR9, UR4, URZ ;  /* 0x00000004090572a4 */ /* 0x000fe2000f8e023f */
[----:B------:R-:W-:Y:S01]  /*0e20*/  IMAD.U32 R0, RZ, RZ, UR6 ;  /* 0x00000006ff007e24 */ /* 0x000fe2000f8e00ff */
[----:B0-----:R-:W0:Y:S01]  /*0e30*/  S2R R2, SR_TID.X ;  /* 0x0000000000027919 */ /* 0x001e220000002100 */
[----:B------:R-:W-:Y:S01]  /*0e40*/  IMAD.U32 R3, RZ, RZ, UR4 ;  /* 0x00000004ff037e24 */ /* 0x000fe2000f8e00ff */
[----:B------:R-:W-:Y:S02]  /*0e50*/  PLOP3.LUT P0, PT, PT, PT, PT, 0x80, 0x0 ;  /* 0x000000000000781c */ /* 0x000fe40003f0f070 */
[----:B------:R-:W-:Y:S01]  /*0e60*/  CS2R R118, SRZ ;  /* 0x0000000000767805 */ /* 0x000fe2000001ff00 */
[----:B------:R-:W-:Y:S01]  /*0e70*/  IMAD.U32 R17, RZ, RZ, UR5 ;  /* 0x00000005ff117e24 */ /* 0x000fe2000f8e00ff */
[----:B------:R-:W-:Y:S02]  /*0e80*/  CS2R R116, SRZ ;  /* 0x0000000000747805 */ /* 0x000fe4000001ff00 */
[----:B------:R-:W-:-:S02]  /*0e90*/  VIADDMNMX R0, R3, UR5, R0, PT ;  /* 0x0000000503007c46 */ /* 0x000fc4000b800100 */
[----:B------:R-:W-:Y:S02]  /*0ea0*/  CS2R R114, SRZ ;  /* 0x0000000000727805 */ /* 0x000fe4000001ff00 */
[----:B------:R-:W-:Y:S02]  /*0eb0*/  CS2R R112, SRZ ;  /* 0x0000000000707805 */ /* 0x000fe4000001ff00 */
[----:B------:R-:W-:Y:S02]  /*0ec0*/  CS2R R110, SRZ ;  /* 0x00000000006e7805 */ /* 0x000fe4000001ff00 */
[----:B------:R-:W-:Y:S01]  /*0ed0*/  R2UR UR38, R0 ;  /* 0x00000000002672ca */ /* 0x000fe200000e0000 */
[----:B------:R-:W-:Y:S01]  /*0ee0*/  IMAD.MOV.U32 R0, RZ, RZ, RZ ;  /* 0x000000ffff007224 */ /* 0x000fe200078e00ff */
        /* <DEDUP_REMOVED lines=11> */
[----:B------:R-:W-:Y:S01]  /*0fa0*/  UISETP.GT.AND UP0, UPT, UR38, UR5, UPT ;  /* 0x000000052600728c */ /* 0x000fe2000bf04270 */
[----:B------:R-:W-:Y:S02]  /*0fb0*/  CS2R R86, SRZ ;  /* 0x0000000000567805 */ /* 0x000fe4000001ff00 */
[----:B------:R-:W-:Y:S02]  /*0fc0*/  CS2R R84, SRZ ;  /* 0x0000000000547805 */ /* 0x000fe4000001ff00 */
[----:B------:R-:W-:-:S02]  /*0fd0*/  CS2R R82, SRZ ;  /* 0x0000000000527805 */ /* 0x000fc4000001ff00 */
[----:B------:R-:W-:Y:S02]  /*0fe0*/  CS2R R80, SRZ ;  /* 0x0000000000507805 */ /* 0x000fe4000001ff00 */
[----:B------:R-:W-:Y:S02]  /*0ff0*/  CS2R R78, SRZ ;  /* 0x00000000004e7805 */ /* 0x000fe4000001ff00 */
[----:B------:R-:W-:Y:S02]  /*1000*/  PLOP3.LUT P1, PT, PT, PT, UP0, 0x80, 0x0 ;  /* 0x000000000000781c */ /* 0x000fe40003f2f008 */
[----:B------:R-:W-:Y:S02]  /*1010*/  CS2R R76, SRZ ;  /* 0x00000000004c7805 */ /* 0x000fe4000001ff00 */
[----:B------:R-:W-:Y:S02]  /*1020*/  CS2R R74, SRZ ;  /* 0x00000000004a7805 */ /* 0x000fe4000001ff00 */
[----:B0-----:R-:W-:Y:S01]  /*1030*/  IADD3 R19, R2, -0x80, RZ ;  /* 0xffffff8002137810 */ /* 0x001fe20007ffe0ff */
[----:B------:R-:W-:Y:S01]  /*1040*/  IMAD.MOV.U32 R2, RZ, RZ, RZ ;  /* 0x000000ffff027224 */ /* 0x000fe200078e00ff */
        /* <DEDUP_REMOVED lines=48> */
[----:B------:R-:W-:Y:S01]  /*1350*/  MOV R4, UR4 ;  /* 0x0000000400047c02 */ /* 0x000fe20008000f00 */
[----:B------:R0:W1:Y:S01]  /*1360*/  LDC.64 R2, c[0x4][R0] ;  /* 0x0100000000027b82 */ /* 0x0000620000000a00 */
[----:B------:R-:W-:Y:S01]  /*1370*/  IMAD.U32 R5, RZ, RZ, UR5 ;  /* 0x00000005ff057e24 */ /* 0x000fe2000f8e00ff */
[----:B------:R-:W-:Y:S01]  /*1380*/  ULDC.64 UR4, c[0x4][0x1c0] ;  /* 0x0100700000047ab9 */ /* 0x000fe20000000a00 */
        /* <DEDUP_REMOVED lines=9> */
.L_x_3225:
[----:B------:R-:W-:Y:S02]  /*1420*/  R2UR UR4, R16 ;  /* 0x00000000100472ca */ /* 0x000fe400000e0000 */
[----:B------:R-:W-:-:S11]  /*1430*/  SHF.L.U32 R0, RZ, 0x1f, RZ ;  /* 0x0000001fff007819 */ /* 0x000fd600000006ff */
[----:B------:R-:W0:Y:S02]  /*1440*/  SYNCS.PHASECHK.TRANS64.TRYWAIT P0, [UR4+0x36800], R0 ;  /* 0x03680000ff0075a7 */ /* 0x000e240008000144 */
[----:B0-----:R-:W-:Y:S05]  /*1450*/  @!P0 BRA `(.L_x_3226) ;  /* 0x0000010c00808947 */ /* 0x001fea0003800000 */
.L_x_3337:
[----:B------:R-:W2:Y:S02]  /*1460*/  LDL R2, [R1+0xc] ;  /* 0x00000c0001027983 */ /* 0x000ea40000100800 */
[----:B--2---:R-:W-:-:S13]  /*1470*/  R2UR UR4, R2 ;  /* 0x00000000020472ca */ /* 0x004fda00000e0000 */
[----:B------:R-:W-:-:S06]  /*1480*/  ULOP3.LUT UR4, UR4, 0x1, URZ, 0xfc, !UPT ;  /* 0x0000000104047892 */ /* 0x000fcc000f8efc3f */
[----:B------:R-:W-:-:S05]  /*1490*/  IMAD.U32 R2, RZ, RZ, UR4 ;  /* 0x00000004ff027e24 */ /* 0x000fca000f8e00ff */
[----:B------:R-:W-:-:S13]  /*14a0*/  ISETP.NE.AND P0, PT, R2, 0x3, PT ;  /* 0x000000030200780c */ /* 0x000fda0003f05270 */
[----:B------:R-:W-:Y:S05]  /*14b0*/  @!P0 BRA `(.L_x_3227) ;  /* 0x0000000000048947 */ /* 0x000fea0003800000 */
[----:B------:R-:W-:Y:S01]  /*14c0*/  BPT.TRAP 0x1 ;  /* 0x000000040000795c */ /* 0x000fe20000300000 */
.L_x_3227:
[----:B------:R-:W-:-:S13]  /*14d0*/  R2UR UR4, R16 ;  /* 0x00000000100472ca */ /* 0x000fda00000e0000 */
[----:B------:R1:W2:Y:S01]  /*14e0*/  SYNCS.PHASECHK.TRANS64.TRYWAIT P2, [UR4+0x36830], R0 ;  /* 0x03683000ff0075a7 */ /* 0x0002a20008040144 */
[----:B------:R-:W-:Y:S05]  /*14f0*/  @!P0 BRA `(.L_x_3228) ;  /* 0x0000000000048947 */ /* 0x000fea0003800000 */
[----:B------:R-:W-:Y:S01]  /*1500*/  BPT.TRAP 0x1 ;  /* 0x000000040000795c */ /* 0x000fe20000300000 */
.L_x_3228:
[----:B------:R-:W3:Y:S02]  /*1510*/  S2R R2, SR_TID.X ;  /* 0x0000000000027919 */ /* 0x000ee40000002100 */
[----:B---3--:R-:W-:-:S04]  /*1520*/  LOP3.LUT R2, R2, 0x7f, RZ, 0xc0, !PT ;  /* 0x0000007f02027812 */ /* 0x008fc800078ec0ff */
[----:B------:R-:W-:Y:S01]  /*1530*/  ISETP.NE.AND P1, PT, R2, RZ, PT ;  /* 0x000000ff0200720c */ /* 0x000fe20003f25270 */
[----:B------:R-:W-:Y:S01]  /*1540*/  IMAD.U32 R2, RZ, RZ, UR36 ;  /* 0x00000024ff027e24 */ /* 0x000fe2000f8e00ff */
[----:B--2---:R-:W-:Y:S11]  /*1550*/  @P2 BRA `(.L_x_3229) ;  /* 0x00000000000c2947 */ /* 0x004ff60003800000 */
[----:B------:R-:W-:-:S13]  /*1560*/  R2UR UR4, R16 ;  /* 0x00000000100472ca */ /* 0x000fda00000e0000 */
[----:B------:R-:W2:Y:S02]  /*1570*/  SYNCS.PHASECHK.TRANS64.TRYWAIT P2, [UR4+0x36830], R0 ;  /* 0x03683000ff0075a7 */ /* 0x000ea40008040144 */
[----:B--2---:R-:W-:Y:S05]  /*1580*/  @!P2 BRA `(.L_x_3230) ;  /* 0x0000010c0050a947 */ /* 0x004fea0003800000 */
.L_x_3229:
[----:B------:R-:W-:Y:S05]  /*1590*/  WARPSYNC.ALL ;  /* 0x0000000000007948 */ /* 0x000fea0003800000 */
[----:B------:R-:W-:Y:S01]  /*15a0*/  IMAD.MOV.U32 R5, RZ, RZ, RZ ;  /* 0x000000ffff057224 */ /* 0x000fe200078e00ff */
[----:B------:R-:W-:Y:S01]  /*15b0*/  MOV R119, RZ ;  /* 0x000000ff00777202 */ /* 0x000fe20000000f00 */
[----:B0-----:R-:W-:Y:S01]  /*15c0*/  IMAD.MOV.U32 R3, RZ, RZ, 0x40000040 ;  /* 0x40000040ff037424 */ /* 0x001fe200078e00ff */
[----:B------:R-:W-:Y:S02]  /*15d0*/  LOP3.LUT R2, R2, 0x10000, RZ, 0xfc, !PT ;  /* 0x0001000002027812 */ /* 0x000fe400078efcff */
        /* <DEDUP_REMOVED lines=18> */
[----:B------:R-:W-:Y:S01]  /*1700*/  R2UR UR20, R2 ;  /* 0x00000000021472ca */ /* 0x000fe200000e0000 */
[----:B------:R-:W-:Y:S01]  /*1710*/  UMOV UR29, 0x40000040 ;  /* 0x40000040001d7882 */ /* 0x000fe20000000000 */
[C---:B------:R-:W-:Y:S01]  /*1720*/  R2UR UR21, R3.reuse ;  /* 0x00000000031572ca */ /* 0x040fe200000e0000 */
[----:B------:R-:W-:Y:S01]  /*1730*/  ULOP3.LUT UR4, UR4, 0x3fff, URZ, 0xc0, !UPT ;  /* 0x00003fff04047892 */ /* 0x000fe2000f8ec03f */
[----:B------:R-:W-:Y:S01]  /*1740*/  R2UR UR5, R3 ;  /* 0x00000000030572ca */ /* 0x000fe200000e0000 */
[----:B------:R-:W-:Y:S01]  /*1750*/  UMOV UR31, 0x40000040 ;  /* 0x40000040001f7882 */ /* 0x000fe20000000000 */
[----:B------:R-:W-:Y:S01]  /*1760*/  UMOV UR33, 0x40000040 ;  /* 0x4000004000217882 */ /* 0x000fe20000000000 */
[----:B------:R-:W-:Y:S01]  /*1770*/  ULOP3.LUT UR43, UR4, 0x10000, URZ, 0xfc, !UPT ;  /* 0x00010000042b7892 */ /* 0x000fe2000f8efc3f */
[----:B------:R-:W-:Y:S01]  /*1780*/  LOP3.LUT R22, R22, 0xffffff80, RZ, 0xc0, !PT ;  /* 0xffffff8016167812 */ /* 0x000fe200078ec0ff */
[----:B------:R-:W-:Y:S01]  /*1790*/  UMOV UR35, 0x40000040 ;  /* 0x4000004000237882 */ /* 0x000fe20000000000 */
[----:B------:R-:W-:Y:S01]  /*17a0*/  UMOV UR37, 0x40000040 ;  /* 0x4000004000257882 */ /* 0x000fe20000000000 */
[----:B------:R-:W-:Y:S01]  /*17b0*/  UIADD3 UR4, UR43, 0x80, URZ ;  /* 0x000000802b047890 */ /* 0x000fe2000fffe03f */
[----:B------:R-:W-:Y:S01]  /*17c0*/  IMAD.MOV.U32 R4, RZ, RZ, -0x2 ;  /* 0xfffffffeff047424 */ /* 0x000fe200078e00ff */
[----:B------:R-:W-:Y:S01]  /*17d0*/  UIADD3 UR18, UR43, 0x100, URZ ;  /* 0x000001002b127890 */ /* 0x000fe2000fffe03f */
[----:B------:R-:W-:Y:S01]  /*17e0*/  IMAD.IADD R22, R19, 0x1, -R22 ;  /* 0x0000000113167824 */ /* 0x000fe200078e0a16 */
[----:B------:R-:W-:Y:S01]  /*17f0*/  UMOV UR10, UR43 ;  /* 0x0000002b000a7c82 */ /* 0x000fe20008000000 */
[----:B------:R-:W-:Y:S01]  /*1800*/  UIADD3 UR14, UR43, 0x180, URZ ;  /* 0x000001802b0e7890 */ /* 0x000fe2000fffe03f */
[----:B------:R-:W-:Y:S01]  /*1810*/  HGMMA.64x16x16.F32 R72, gdesc[UR8], RZ, !UPT, gsb0 ;  /* 0x00200000084879f0 */ /* 0x000fe2000c0008ff */
[----:B------:R-:W-:Y:S01]  /*1820*/  UMOV UR26, UR4 ;  /* 0x00000004001a7c82 */ /* 0x000fe20008000000 */
[----:B------:R-:W-:Y:S01]  /*1830*/  UIADD3 UR22, UR43, 0x200, URZ ;  /* 0x000002002b167890 */ /* 0x000fe2000fffe03f */
[C---:B------:R-:W-:Y:S01]  /*1840*/  R2UR UR4, R2.reuse ;  /* 0x00000000020472ca */ /* 0x040fe200000e0000 */
[----:B------:R-:W-:Y:S01]  /*1850*/  UIADD3 UR6, UR43, 0x280, URZ ;  /* 0x000002802b067890 */ /* 0x000fe2000fffe03f */
[----:B------:R-:W-:Y:S01]  /*1860*/  R2UR UR8, R2 ;  /* 0x00000000020872ca */ /* 0x000fe200000e0000 */
[----:B------:R-:W-:Y:S01]  /*1870*/  UIADD3 UR30, UR43, 0x380, URZ ;  /* 0x000003802b1e7890 */ /* 0x000fe2000fffe03f */
[----:B------:R-:W-:Y:S01]  /*1880*/  SHF.R.S32.HI R13, RZ, 0x1f, R22 ;  /* 0x0000001fff0d7819 */ /* 0x000fe20000011416 */
[----:B------:R-:W-:Y:S01]  /*1890*/  UIADD3 UR34, UR43, 0x382, URZ ;  /* 0x000003822b227890 */ /* 0x000fe2000fffe03f */
[----:B------:R-:W-:Y:S01]  /*18a0*/  IMAD.U32 R20, RZ, RZ, UR38 ;  /* 0x00000026ff147e24 */ /* 0x000fe2000f8e00ff */
[----:B------:R-:W-:Y:S01]  /*18b0*/  UIADD3 UR10, UR43, 0x504, URZ ;  /* 0x000005042b0a7890 */ /* 0x000fe2000fffe03f */
[----:B------:R-:W-:Y:S01]  /*18c0*/  LEA.HI R13, R13, R22, RZ, 0x2 ;  /* 0x000000160d0d7211 */ /* 0x000fe200078f10ff */
[----:B------:R-:W-:Y:S01]  /*18d0*/  UMOV UR41, 0x40000040 ;  /* 0x4000004000297882 */ /* 0x000fe20000000000 */
[----:B------:R-:W-:Y:S01]  /*18e0*/  UMOV UR45, 0x40000040 ;  /* 0x40000040002d7882 */ /* 0x000fe20000000000 */
[----:B------:R-:W-:Y:S01]  /*18f0*/  UMOV UR49, 0x40000040 ;  /* 0x4000004000317882 */ /* 0x000fe20000000000 */
[----:B------:R-:W-:Y:S01]  /*1900*/  UMOV UR53, 0x40000040 ;  /* 0x4000004000357882 */ /* 0x000fe20000000000 */
[----:B------:R-:W-:Y:S01]  /*1910*/  UMOV UR57, 0x40000040 ;  /* 0x4000004000397882 */ /* 0x000fe20000000000 */
[----:B------:R-:W-:Y:S01]  /*1920*/  LOP3.LUT R13, R13, 0x7ffffffc, RZ, 0xc0, !PT ;  /* 0x7ffffffc0d0d7812 */ /* 0x000fe200078ec0ff */
[----:B------:R-:W-:Y:S01]  /*1930*/  UIADD3 UR9, UR8, 0x2, URZ ;  /* 0x0000000208097890 */ /* 0x000fe2000fffe03f */
[----:B------:R-:W-:Y:S01]  /*1940*/  P2R R80, PR, RZ, 0x1 ;  /* 0x00000001ff507803 */ /* 0x000fe20000000000 */
[----:B------:R-:W-:Y:S01]  /*1950*/  UIADD3 UR28, UR8, 0x400, URZ ;  /* 0x00000400081c7890 */ /* 0x000fe2000fffe03f */
[----:B------:R-:W-:Y:S01]  /*1960*/  IADD3 R13, R22, -R13, RZ ;  /* 0x8000000d160d7210 */ /* 0x000fe20007ffe0ff */
[----:B------:R-:W-:Y:S01]  /*1970*/  UIADD3 UR32, UR8, 0x402, URZ ;  /* 0x0000040208207890 */ /* 0x000fe2000fffe03f */
[----:B------:R-:W-:Y:S01]  /*1980*/  IMAD.U32 R11, RZ, RZ, UR43 ;  /* 0x0000002bff0b7e24 */ /* 0x000fe2000f8e00ff */
[----:B------:R-:W-:Y:S01]  /*1990*/  UIADD3 UR36, UR8, 0x404, URZ ;  /* 0x0000040408247890 */ /* 0x000fe2000fffe03f */
[--C-:B------:R-:W-:Y:S01]  /*19a0*/  IMAD.MOV.U32 R118, RZ, RZ, R119.reuse ;  /* 0x000000ffff767224 */ /* 0x100fe200078e0077 */
[----:B------:R-:W-:Y:S01]  /*19b0*/  UIADD3 UR40, UR8, 0x406, URZ ;  /* 0x0000040608287890 */ /* 0x000fe2000fffe03f */
[----:B------:R-:W-:Y:S01]  /*19c0*/  IMAD R13, R13, R4, 0x70 ;  /* 0x000000700d0d7424 */ /* 0x000fe200078e0204 */
[----:B------:R-:W-:Y:S01]  /*19d0*/  UIADD3 UR44, UR8, 0x800, URZ ;  /* 0x00000800082c7890 */ /* 0x000fe2000fffe03f */
[--C-:B------:R-:W-:Y:S01]  /*19e0*/  IMAD.MOV.U32 R116, RZ, RZ, R119.reuse ;  /* 0x000000ffff747224 */ /* 0x100fe200078e0077 */
[----:B------:R-:W-:Y:S01]  /*19f0*/  UIADD3 UR48, UR8, 0x802, URZ ;  /* 0x0000080208307890 */ /* 0x000fe2000fffe03f */
[----:B------:R-:W-:Y:S01]  /*1a00*/  VIADD R13, R13, UR39 ;  /* 0x000000270d0d7c36 */ /* 0x000fe20008000000 */
[----:B------:R-:W-:Y:S01]  /*1a10*/  UIADD3 UR52, UR8, 0x804, URZ ;  /* 0x0000080408347890 */ /* 0x000fe2000fffe03f */
[----:B------:R-:W-:Y:S01]  /*1a20*/  IMAD.MOV.U32 R114, RZ, RZ, R119 ;  /* 0x000000ffff727224 */ /* 0x000fe200078e0077 */
[----:B------:R-:W-:Y:S01]  /*1a30*/  UIADD3 UR56, UR8, 0x806, URZ ;  /* 0x0000080608387890 */ /* 0x000fe2000fffe03f */
[----:B------:R-:W-:Y:S01]  /*1a40*/  IMAD R20, R20, -0x70, R13 ;  /* 0xffffff9014147824 */ /* 0x000fe200078e020d */
[----:B------:R-:W-:Y:S01]  /*1a50*/  UIADD3 UR38, UR38, -0x2, URZ ;  /* 0xfffffffe26267890 */ /* 0x000fe2000fffe03f */
[----:B------:R-:W-:-:S02]  /*1a60*/  IMAD.MOV.U32 R112, RZ, RZ, R119 ;  /* 0x000000ffff707224 */ /* 0x000fc400078e0077 */
[--C-:B------:R-:W-:Y:S01]  /*1a70*/  IMAD.MOV.U32 R110, RZ, RZ, R119.reuse ;  /* 0x000000ffff6e7224 */ /* 0x100fe200078e0077 */
[C---:B------:R-:W-:Y:S01]  /*1a80*/  ISETP.GT.AND P4, PT, R20.reuse, RZ, PT ;  /* 0x000000ff1400720c */ /* 0x040fe20003f84270 */
[--C-:B------:R-:W-:Y:S01]  /*1a90*/  IMAD.MOV.U32 R108, RZ, RZ, R119.reuse ;  /* 0x000000ffff6c7224 */ /* 0x100fe200078e0077 */
[C---:B------:R-:W-:Y:S01]  /*1aa0*/  ISETP.GT.AND P2, PT, R20.reuse, 0x1, PT ;  /* 0x000000011400780c */ /* 0x040fe20003f44270 */
[--C-:B------:R-:W-:Y:S01]  /*1ab0*/  IMAD.MOV.U32 R106, RZ, RZ, R119.reuse ;  /* 0x000000ffff6a7224 */ /* 0x100fe200078e0077 */
[C---:B------:R-:W-:Y:S01]  /*1ac0*/  ISETP.GT.AND P3, PT, R20.reuse, 0x8, PT ;  /* 0x000000081400780c */ /* 0x040fe20003f64270 */
[--C-:B------:R-:W-:Y:S01]  /*1ad0*/  IMAD.MOV.U32 R104, RZ, RZ, R119.reuse ;  /* 0x000000ffff687224 */ /* 0x100fe200078e0077 */
[C---:B------:R-:W-:Y:S01]  /*1ae0*/  ISETP.GT.AND P6, PT, R20.reuse, 0x9, PT ;  /* 0x000000091400780c */ /* 0x040fe20003fc4270 */
[--C-:B------:R-:W-:Y:S01]  /*1af0*/  IMAD.MOV.U32 R102, RZ, RZ, R119.reuse ;  /* 0x000000ffff667224 */ /* 0x100fe200078e0077 */
[----:B------:R-:W-:Y:S01]  /*1b00*/  ISETP.GT.AND P5, PT, R20, 0x10, PT ;  /* 0x000000101400780c */ /* 0x000fe20003fa4270 */
[----:B------:R-:W-:-:S02]  /*1b10*/  IMAD.MOV.U32 R100, RZ, RZ, R119 ;  /* 0x000000ffff647224 */ /* 0x000fc400078e0077 */
        /* <DEDUP_REMOVED lines=15> */
[----:B------:R-:W-:Y:S01]  /*1c10*/  IMAD.MOV.U32 R82, RZ, RZ, R119 ;  /* 0x000000ffff527224 */ /* 0x000fe200078e0077 */
[----:B------:R-:W-:Y:S02]  /*1c20*/  WARPGROUP.DEPBAR.LE gsb0, 0x0 ;  /* 0x00008000000079c5 */ /* 0x000fe40000010000 */
        /* <DEDUP_REMOVED lines=8> */
[----:B------:R-:W-:Y:S03]  /*1cb0*/  HGMMA.64x16x16.F32 R48, gdesc[UR12], RZ, !UPT, gsb0 ;  /* 0x002000000c3079f0 */ /* 0x000fe6000c0008ff */
[----:B------:R-:W-:Y:S02]  /*1cc0*/  WARPGROUP.DEPBAR.LE gsb0, 0x0 ;  /* 0x00008000000079c5 */ /* 0x000fe40000010000 */
[----:B------:R-:W-:-:S06]  /*1cd0*/  WARPGROUP.ARRIVE ;  /* 0x00000000000079c5 */ /* 0x000fcc0000000000 */
[----:B------:R-:W-:Y:S01]  /*1ce0*/  HGMMA.64x16x16.F32 R40, gdesc[UR20], RZ, !UPT, gsb0 ;  /* 0x00200000142879f0 */ /* 0x000fe2000c0008ff */
[----:B------:R-:W-:Y:S02]  /*1cf0*/  UIADD3 UR20, UR8, 0x4, URZ ;  /* 0x0000000408147890 */ /* 0x000fe4000fffe03f */
[----:B------:R-:W-:Y:S01]  /*1d00*/  UIADD3 UR22, UR43, 0x4, URZ ;  /* 0x000000042b167890 */ /* 0x000fe2000fffe03f */
[----:B------:R-:W-:Y:S01]  /*1d10*/  UMOV UR21, 0x40000040 ;  /* 0x4000004000157882 */ /* 0x000fe20000000000 */
[----:B------:R-:W-:Y:S01]  /*1d20*/  UMOV UR23, 0x40000040 ;  /* 0x4000004000177882 */ /* 0x000fe20000000000 */
[----:B------:R-:W-:Y:S01]  /*1d30*/  UIADD3 UR8, UR43, 0x804, URZ ;  /* 0x000008042b087890 */ /* 0x000fe2000fffe03f */
[----:B------:R-:W-:Y:S02]  /*1d40*/  WARPGROUP.DEPBAR.LE gsb0, 0x0 ;  /* 0x00008000000079c5 */ /* 0x000fe40000010000 */
[----:B------:R-:W-:-:S06]  /*1d50*/  WARPGROUP.ARRIVE ;  /* 0x00000000000079c5 */ /* 0x000fcc0000000000 */
[----:B------:R-:W-:Y:S01]  /*1d60*/  HGMMA.64x16x16.F32 R32, gdesc[UR4], RZ, !UPT, gsb0 ;  /* 0x00200000042079f0 */ /* 0x000fe2000c0008ff */
[----:B------:R-:W-:Y:S02]  /*1d70*/  UIADD3 UR4, UR43, 0x2, URZ ;  /* 0x000000022b047890 */ /* 0x000fe4000fffe03f */
[----:B------:R-:W-:Y:S02]  /*1d80*/  UIADD3 UR5, UR43, 0x182, URZ ;  /* 0x000001822b057890 */ /* 0x000fe4000fffe03f */
[----:B------:R-:W-:Y:S01]  /*1d90*/  UIADD3 UR6, UR43, 0x384, URZ ;  /* 0x000003842b067890 */ /* 0x000fe2000fffe03f */
[----:B------:R-:W-:Y:S01]  /*1da0*/  UMOV UR7, 0x40000040 ;  /* 0x4000004000077882 */ /* 0x000fe20000000000 */
[----:B------:R-:W-:Y:S02]  /*1db0*/  WARPGROUP.DEPBAR.LE gsb0, 0x0 ;  /* 0x00008000000079c5 */ /* 0x000fe40000010000 */
[----:B------:R-:W-:-:S06]  /*1dc0*/  WARPGROUP.ARRIVE ;  /* 0x00000000000079c5 */ /* 0x000fcc0000000000 */
[----:B------:R-:W-:Y:S01]  /*1dd0*/  HGMMA.64x16x16.F32 R24, gdesc[UR16], RZ, !UPT, gsb0 ;  /* 0x00200000101879f0 */ /* 0x000fe2000c0008ff */
[----:B------:R-:W-:Y:S01]  /*1de0*/  UMOV UR16, UR9 ;  /* 0x0000000900107c82 */ /* 0x000fe20008000000 */
[----:B------:R-:W-:Y:S01]  /*1df0*/  UMOV UR17, 0x40000040 ;  /* 0x4000004000117882 */ /* 0x000fe20000000000 */
[----:B------:R-:W-:Y:S01]  /*1e00*/  UMOV UR18, UR4 ;  /* 0x0000000400127c82 */ /* 0x000fe20008000000 */
[----:B------:R-:W-:Y:S01]  /*1e10*/  UMOV UR19, 0x40000040 ;  /* 0x4000004000137882 */ /* 0x000fe20000000000 */
        /* <DEDUP_REMOVED lines=481> */
[----:B------:R-:W-:Y:S01]  /*3c30*/  MUFU.TANH R74, R74 ;  /* 0x0000004a004a7308 */ /* 0x000fe20000002400 */
[----:B------:R-:W-:Y:S01]  /*3c40*/  UMOV UR4, UR56 ;  /* 0x0000003800047c82 */ /* 0x000fe20008000000 */
[----:B------:R-:W-:Y:S01]  /*3c50*/  UMOV UR5, UR57 ;  /* 0x0000003900057c82 */ /* 0x000fe20008000000 */
[----:B------:R-:W-:Y:S01]  /*3c60*/  UMOV UR7, 0x40000040 ;  /* 0x4000004000077882 */ /* 0x000fe20000000000 */
[----:B------:R-:W-:Y:S01]  /*3c70*/  FMUL.FTZ R73, R73, UR8 ;  /* 0x0000000849497c20 */ /* 0x000fe20008410000 */
[----:B------:R-:W-:Y:S01]  /*3c80*/  FMUL.FTZ R76, R76, UR8 ;  /* 0x000000084c4c7c20 */ /* 0x000fe20008410000 */
[----:B------:R-:W-:-:S02]  /*3c90*/  FMUL.FTZ R77, R77, UR8 ;  /* 0x000000084d4d7c20 */ /* 0x000fc40008410000 */
[----:B------:R-:W0:Y:S08]  /*3ca0*/  MUFU.TANH R75, R75 ;  /* 0x0000004b004b7308 */ /* 0x000e300000002400 */
[----:B------:R-:W-:Y:S08]  /*3cb0*/  MUFU.TANH R78, R78 ;  /* 0x0000004e004e7308 */ /* 0x000ff00000002400 */
[----:B------:R-:W2:Y:S01]  /*3cc0*/  MUFU.TANH R79, R79 ;  /* 0x0000004f004f7308 */ /* 0x000ea20000002400 */
[----:B0-----:R-:W-:-:S07]  /*3cd0*/  FSEL R75, R75, -INF , P2 ;  /* 0xff8000004b4b7808 */ /* 0x001fce0001000000 */
[----:B------:R0:W3:Y:S08]  /*3ce0*/  MUFU.TANH R7, R72 ;  /* 0x0000004800077308 */ /* 0x0000f00000002400 */
[----:B-1----:R1:W4:Y:S01]  /*3cf0*/  MUFU.TANH R0, R73 ;  /* 0x0000004900007308 */ /* 0x0023220000002400 */
[----:B--2---:R-:W-:Y:S01]  /*3d00*/  FSEL R79, R79, -INF , P6 ;  /* 0xff8000004f4f7808 */ /* 0x004fe20003000000 */
[----:B0-----:R-:W-:-:S06]  /*3d10*/  IMAD.MOV.U32 R72, RZ, RZ, R119 ;  /* 0x000000ffff487224 */ /* 0x001fcc00078e0077 */
[----:B------:R0:W2:Y:S01]  /*3d20*/  MUFU.TANH R9, R76 ;  /* 0x0000004c00097308 */ /* 0x0000a20000002400 */
        /* <DEDUP_REMOVED lines=15> */
[----:B------:R-:W-:Y:S01]  /*3e20*/  FMNMX.FTZ R12, R73, R75, !PT ;  /* 0x0000004b490c7209 */ /* 0x000fe20007810000 */
[----:B------:R-:W-:Y:S01]  /*3e30*/  FMUL.FTZ R64, R64, UR8 ;  /* 0x0000000840407c20 */ /* 0x000fe20008410000 */
[----:B---3--:R-:W-:Y:S01]  /*3e40*/  FSEL R7, R7, -INF , P4 ;  /* 0xff80000007077808 */ /* 0x008fe20002000000 */
[----:B------:R-:W3:Y:S01]  /*3e50*/  MUFU.TANH R67, R67 ;  /* 0x0000004300437308 */ /* 0x000ee20000002400 */
[----:B------:R-:W-:Y:S01]  /*3e60*/  ISETP.GT.AND P4, PT, R20, 0x11, PT ;  /* 0x000000111400780c */ /* 0x000fe20003f84270 */
[----:B------:R-:W-:Y:S01]  /*3e70*/  FMUL.FTZ R68, R68, UR8 ;  /* 0x0000000844447c20 */ /* 0x000fe20008410000 */
[----:B----4-:R-:W-:Y:S01]  /*3e80*/  FSEL R0, R0, -INF , P2 ;  /* 0xff80000000007808 */ /* 0x010fe20001000000 */
[--C-:B0-----:R-:W-:Y:S01]  /*3e90*/  IMAD.MOV.U32 R76, RZ, RZ, R119.reuse ;  /* 0x000000ffff4c7224 */ /* 0x101fe200078e0077 */
[----:B------:R-:W-:Y:S01]  /*3ea0*/  ISETP.GT.AND P2, PT, R20, 0x18, PT ;  /* 0x000000181400780c */ /* 0x000fe20003f44270 */
[--C-:B------:R-:W-:Y:S01]  /*3eb0*/  IMAD.MOV.U32 R74, RZ, RZ, R119.reuse ;  /* 0x000000ffff4a7224 */ /* 0x100fe200078e0077 */
[----:B--2---:R-:W-:Y:S01]  /*3ec0*/  FSEL R9, R9, -INF , P3 ;  /* 0xff80000009097808 */ /* 0x004fe20001800000 */
[----:B------:R-:W0:Y:S01]  /*3ed0*/  MUFU.TANH R65, R65 ;  /* 0x0000004100417308 */ /* 0x000e220000002400 */
[----:B-1----:R-:W-:Y:S01]  /*3ee0*/  FSEL R81, R66, -INF , P5 ;  /* 0xff80000042517808 */ /* 0x002fe20002800000 */
[----:B------:R-:W-:-:S06]  /*3ef0*/  IMAD.MOV.U32 R66, RZ, RZ, R119 ;  /* 0x000000ffff427224 */ /* 0x000fcc00078e0077 */
[----:B------:R1:W2:Y:S01]  /*3f00*/  MUFU.TANH R21, R77 ;  /* 0x0000004d00157308 */ /* 0x0002a20000002400 */
[----:B---3--:R-:W-:-:S07]  /*3f10*/  FSEL R67, R67, -INF , P4 ;  /* 0xff80000043437808 */ /* 0x008fce0002000000 */
[----:B------:R-:W3:Y:S01]  /*3f20*/  MUFU.TANH R70, R70 ;  /* 0x0000004600467308 */ /* 0x000ee20000002400 */
[----:B-1----:R-:W-:Y:S01]  /*3f30*/  FSEL R77, R78, -INF , P3 ;  /* 0xff8000004e4d7808 */ /* 0x002fe20001800000 */
[----:B------:R-:W-:Y:S01]  /*3f40*/  IMAD.MOV.U32 R78, RZ, RZ, R119 ;  /* 0x000000ffff4e7224 */ /* 0x000fe200078e0077 */
[----:B0-----:R-:W-:Y:S02]  /*3f50*/  FSEL R19, R65, -INF , P4 ;  /* 0xff80000041137808 */ /* 0x001fe40002000000 */
[----:B------:R-:W-:Y:S02]  /*3f60*/  FMNMX.FTZ R14, R77, R12, !PT ;  /* 0x0000000c4d0e7209 */ /* 0x000fe40007810000 */
[----:B------:R-:W-:Y:S01]  /*3f70*/  ISETP.GT.AND P3, PT, R20, 0x19, PT ;  /* 0x000000191400780c */ /* 0x000fe20003f64270 */
[----:B------:R-:W0:Y:S01]  /*3f80*/  MUFU.TANH R71, R71 ;  /* 0x0000004700477308 */ /* 0x000e220000002400 */
[----:B------:R-:W-:Y:S02]  /*3f90*/  FMNMX.FTZ R14, R79, R14, !PT ;  /* 0x0000000e4f0e7209 */ /* 0x000fe40007810000 */
[----:B--2---:R-:W-:-:S02]  /*3fa0*/  FSEL R21, R21, -INF , P6 ;  /* 0xff80000015157808 */ /* 0x004fc40003000000 */
[----:B------:R-:W-:Y:S02]  /*3fb0*/  FMNMX.FTZ R14, R81, R14, !PT ;  /* 0x0000000e510e7209 */ /* 0x000fe40007810000 */
[----:B------:R-:W-:Y:S01]  /*3fc0*/  ISETP.GT.AND P6, PT, R20, 0x20, PT ;  /* 0x000000201400780c */ /* 0x000fe20003fc4270 */
[----:B------:R-:W1:Y:S01]  /*3fd0*/  MUFU.TANH R23, R64 ;  /* 0x0000004000177308 */ /* 0x000e620000002400 */
[----:B---3--:R-:W-:Y:S01]  /*3fe0*/  FSEL R65, R70, -INF , P2 ;  /* 0xff80000046417808 */ /* 0x008fe20001000000 */
[----:B------:R-:W-:Y:S02]  /*3ff0*/  WARPGROUP.DEPBAR.LE gsb0, 0x0 ;  /* 0x00008000000079c5 */ /* 0x000fe40000010000 */
[----:B------:R-:W-:Y:S01]  /*4000*/  WARPGROUP.ARRIVE ;  /* 0x00000000000079c5 */ /* 0x000fe20000000000 */
[----:B------:R-:W-:Y:S01]  /*4010*/  FMUL.FTZ R58, R58, UR8 ;  /* 0x000000083a3a7c20 */ /* 0x000fe20008410000 */
[----:B------:R-:W-:Y:S01]  /*4020*/  FMUL.FTZ R59, R59, UR8 ;  /* 0x000000083b3b7c20 */ /* 0x000fe20008410000 */
[----:B------:R-:W-:Y:S01]  /*4030*/  FMUL.FTZ R62, R62, UR8 ;  /* 0x000000083e3e7c20 */ /* 0x000fe20008410000 */
[----:B------:R-:W-:Y:S01]  /*4040*/  MUFU.TANH R69, R69 ;  /* 0x0000004500457308 */ /* 0x000fe20000002400 */
[----:B------:R-:W-:Y:S01]  /*4050*/  FMUL.FTZ R63, R63, UR8 ;  /* 0x000000083f3f7c20 */ /* 0x000fe20008410000 */
[----:B------:R-:W-:Y:S01]  /*4060*/  HGMMA.64x16x16.F32 R48, gdesc[UR4], R48, gsb0 ;  /* 0x00200000043079f0 */ /* 0x000fe20008000830 */
[----:B------:R-:W-:Y:S01]  /*4070*/  UIADD3 UR6, UR43, 0x906, URZ ;  /* 0x000009062b067890 */ /* 0x000fe2000fffe03f */
[----:B------:R-:W-:Y:S01]  /*4080*/  FMUL.FTZ R56, R56, UR8 ;  /* 0x0000000838387c20 */ /* 0x000fe20008410000 */
[----:B------:R-:W-:Y:S01]  /*4090*/  UMOV UR4, UR56 ;  /* 0x0000003800047c82 */ /* 0x000fe20008000000 */
[----:B------:R-:W-:Y:S01]  /*40a0*/  UMOV UR5, UR57 ;  /* 0x0000003900057c82 */ /* 0x000fe20008000000 */
[----:B------:R-:W-:Y:S01]  /*40b0*/  UMOV UR7, 0x40000040 ;  /* 0x4000004000077882 */ /* 0x000fe20000000000 */
[----:B------:R-:W-:Y:S01]  /*40c0*/  MUFU.TANH R58, R58 ;  /* 0x0000003a003a7308 */ /* 0x000fe20000002400 */
[----:B------:R-:W-:Y:S01]  /*40d0*/  FMNMX.FTZ R14, R67, R14, !PT ;  /* 0x0000000e430e7209 */ /* 0x000fe20007810000 */
[----:B------:R-:W-:Y:S01]  /*40e0*/  FMUL.FTZ R57, R57, UR8 ;  /* 0x0000000839397c20 */ /* 0x000fe20008410000 */
[----:B0-----:R-:W-:Y:S01]  /*40f0*/  FSEL R71, R71, -INF , P3 ;  /* 0xff80000047477808 */ /* 0x001fe20001800000 */
[----:B------:R-:W-:Y:S01]  /*4100*/  FMUL.FTZ R60, R60, UR8 ;  /* 0x000000083c3c7c20 */ /* 0x000fe20008410000 */
[----:B------:R-:W-:Y:S01]  /*4110*/  FMNMX.FTZ R14, R65, R14, !PT ;  /* 0x0000000e410e7209 */ /* 0x000fe20007810000 */
[----:B------:R-:W-:Y:S01]  /*4120*/  FMUL.FTZ R61, R61, UR8 ;  /* 0x000000083d3d7c20 */ /* 0x000fe20008410000 */
[----:B-1----:R-:W-:Y:S01]  /*4130*/  FSEL R23, R23, -INF , P5 ;  /* 0xff80000017177808 */ /* 0x002fe20002800000 */
[----:B------:R-:W0:Y:S01]  /*4140*/  MUFU.TANH R59, R59 ;  /* 0x0000003b003b7308 */ /* 0x000e220000002400 */
[C---:B------:R-:W-:Y:S01]  /*4150*/  ISETP.GT.AND P5, PT, R20.reuse, 0x21, PT ;  /* 0x000000211400780c */ /* 0x040fe20003fa4270 */
[--C-:B------:R-:W-:Y:S01]  /*4160*/  IMAD.MOV.U32 R70, RZ, RZ, R119.reuse ;  /* 0x000000ffff467224 */ /* 0x100fe200078e0077 */
[----:B------:R-:W-:Y:S01]  /*4170*/  FMNMX.FTZ R14, R71, R14, !PT ;  /* 0x0000000e470e7209 */ /* 0x000fe20007810000 */
[----:B------:R-:W-:Y:S01]  /*4180*/  IMAD.MOV.U32 R64, RZ, RZ, R119 ;  /* 0x000000ffff407224 */ /* 0x000fe200078e0077 */
[----:B------:R-:W-:-:S03]  /*4190*/  ISETP.GT.AND P4, PT, R20, 0x28, PT ;  /* 0x000000281400780c */ /* 0x000fc60003f84270 */
[----:B------:R1:W2:Y:S08]  /*41a0*/  MUFU.TANH R15, R68 ;  /* 0x00000044000f7308 */ /* 0x0002b00000002400 */
[----:B------:R-:W3:Y:S01]  /*41b0*/  MUFU.TANH R62, R62 ;  /* 0x0000003e003e7308 */ /* 0x000ee20000002400 */
[----:B0-----:R-:W-:Y:S01]  /*41c0*/  FSEL R83, R59, -INF , P5 ;  /* 0xff8000003b537808 */ /* 0x001fe20002800000 */
[----:B-1----:R-:W-:-:S06]  /*41d0*/  IMAD.MOV.U32 R68, RZ, RZ, R119 ;  /* 0x000000ffff447224 */ /* 0x002fcc00078e0077 */
[----:B------:R-:W0:Y:S01]  /*41e0*/  MUFU.TANH R63, R63 ;  /* 0x0000003f003f7308 */ /* 0x000e220000002400 */
[----:B--2---:R-:W-:Y:S02]  /*41f0*/  FSEL R15, R15, -INF , P2 ;  /* 0xff8000000f0f7808 */ /* 0x004fe40001000000 */
[----:B------:R-:W-:-:S05]  /*4200*/  ISETP.GT.AND P2, PT, R20, 0x29, PT ;  /* 0x000000291400780c */ /* 0x000fca0003f44270 */
[----:B------:R-:W1:Y:S01]  /*4210*/  MUFU.TANH R56, R56 ;  /* 0x0000003800387308 */ /* 0x000e620000002400 */
[----:B---3--:R-:W-:Y:S01]  /*4220*/  FSEL R85, R62, -INF , P4 ;  /* 0xff8000003e557808 */ /* 0x008fe20002000000 */
[----:B------:R-:W-:Y:S01]  /*4230*/  IMAD.MOV.U32 R62, RZ, RZ, R119 ;  /* 0x000000ffff3e7224 */ /* 0x000fe200078e0077 */
        /* <DEDUP_REMOVED lines=13> */
[----:B------:R-:W2:Y:S01]  /*4310*/  MUFU.TANH R50, R50 ;  /* 0x0000003200327308 */ /* 0x000ea20000002400 */
[----:B------:R-:W-:Y:S01]  /*4320*/  FMUL.FTZ R49, R49, UR8 ;  /* 0x0000000831317c20 */ /* 0x000fe20008410000 */
[----:B0-----:R-:W-:Y:S01]  /*4330*/  FSEL R63, R63, -INF , P2 ;  /* 0xff8000003f3f7808 */ /* 0x001fe20001000000 */
[----:B------:R-:W-:Y:S01]  /*4340*/  FMUL.FTZ R52, R52, UR8 ;  /* 0x0000000834347c20 */ /* 0x000fe20008410000 */
[----:B------:R-:W-:-:S04]  /*4350*/  FMUL.FTZ R53, R53, UR8 ;  /* 0x0000000835357c20 */ /* 0x000fc80008410000 */
[----:B------:R-:W0:Y:S08]  /*4360*/  MUFU.TANH R51, R51 ;  /* 0x0000003300337308 */ /* 0x000e300000002400 */
        /* <DEDUP_REMOVED lines=8> */
[----:B------:R-:W-:Y:S02]  /*43f0*/  FMUL.FTZ R43, R43, UR8 ;  /* 0x000000082b2b7c20 */ /* 0x000fe40008410000 */
        /* <DEDUP_REMOVED lines=8> */
[----:B------:R3:W-:Y:S01]  /*4480*/  MUFU.TANH R4, R41 ;  /* 0x0000002900047308 */ /* 0x0007e20000002400 */
[----:B------:R-:W-:Y:S01]  /*4490*/  FMUL.FTZ R47, R47, UR8 ;  /* 0x000000082f2f7c20 */ /* 0x000fe20008410000 */
[----:B------:R-:W-:Y:S01]  /*44a0*/  FMUL.FTZ R40, R40, UR8 ;  /* 0x0000000828287c20 */ /* 0x000fe20008410000 */
[----:B------:R-:W-:-:S05]  /*44b0*/  FMUL.FTZ R44, R44, UR8 ;  /* 0x000000082c2c7c20 */ /* 0x000fca0008410000 */
[----:B------:R1:W-:Y:S01]  /*44c0*/  MUFU.TANH R6, R43 ;  /* 0x0000002b00067308 */ /* 0x0003e20000002400 */
[----:B---3--:R-:W-:Y:S02]  /*44d0*/  FSEL R41, R69, -INF , P3 ;  /* 0xff80000045297808 */ /* 0x008fe40001800000 */
[----:B------:R-:W-:Y:S01]  /*44e0*/  FSEL R69, R58, -INF , P6 ;  /* 0xff8000003a457808 */ /* 0x000fe20003000000 */
[--C-:B------:R-:W-:Y:S01]  /*44f0*/  IMAD.MOV.U32 R58, RZ, RZ, R119.reuse ;  /* 0x000000ffff3a7224 */ /* 0x100fe200078e0077 */
[----:B------:R-:W-:Y:S02]  /*4500*/  ISETP.GT.AND P3, PT, R20, 0x30, PT ;  /* 0x000000301400780c */ /* 0x000fe40003f64270 */
[----:B------:R-:W-:Y:S01]  /*4510*/  FMNMX.FTZ R14, R69, R14, !PT ;  /* 0x0000000e450e7209 */ /* 0x000fe20007810000 */
[----:B------:R-:W-:Y:S01]  /*4520*/  MUFU.TANH R42, R42 ;  /* 0x0000002a002a7308 */ /* 0x000fe20000002400 */
[----:B-1----:R-:W-:Y:S01]  /*4530*/  FSEL R43, R56, -INF , P6 ;  /* 0xff800000382b7808 */ /* 0x002fe20003000000 */
[----:B------:R-:W-:Y:S01]  /*4540*/  IMAD.MOV.U32 R56, RZ, RZ, R119 ;  /* 0x000000ffff387224 */ /* 0x000fe200078e0077 */
[----:B------:R-:W-:-:S02]  /*4550*/  FMNMX.FTZ R14, R83, R14, !PT ;  /* 0x0000000e530e7209 */ /* 0x000fc40007810000 */
[----:B------:R-:W-:Y:S02]  /*4560*/  ISETP.GT.AND P6, PT, R20, 0x31, PT ;  /* 0x000000311400780c */ /* 0x000fe40003fc4270 */
[----:B------:R-:W-:Y:S01]  /*4570*/  FMNMX.FTZ R14, R85, R14, !PT ;  /* 0x0000000e550e7209 */ /* 0x000fe20007810000 */
[----:B------:R-:W1:Y:S01]  /*4580*/  MUFU.TANH R49, R49 ;  /* 0x0000003100317308 */ /* 0x000e620000002400 */
[----:B--2---:R-:W-:Y:S01]  /*4590*/  FSEL R87, R50, -INF , P3 ;  /* 0xff80000032577808 */ /* 0x004fe20001800000 */
[----:B------:R-:W-:Y:S01]  /*45a0*/  IMAD.MOV.U32 R50, RZ, RZ, R119 ;  /* 0x000000ffff327224 */ /* 0x000fe200078e0077 */
[----:B------:R-:W-:Y:S02]  /*45b0*/  FMNMX.FTZ R14, R63, R14, !PT ;  /* 0x0000000e3f0e7209 */ /* 0x000fe40007810000 */
[----:B0-----:R-:W-:Y:S02]  /*45c0*/  FSEL R89, R51, -INF , P6 ;  /* 0xff80000033597808 */ /* 0x001fe40003000000 */
[----:B------:R-:W-:Y:S01]  /*45d0*/  FMNMX.FTZ R22, R87, R14, !PT ;  /* 0x0000000e57167209 */ /* 0x000fe20007810000 */
[----:B------:R-:W0:Y:S03]  /*45e0*/  MUFU.TANH R52, R52 ;  /* 0x0000003400347308 */ /* 0x000e260000002400 */
[----:B------:R-:W-:-:S05]  /*45f0*/  FMNMX.FTZ R22, R89, R22, !PT ;  /* 0x0000001659167209 */ /* 0x000fca0007810000 */
[----:B------:R2:W-:Y:S01]  /*4600*/  MUFU.TANH R8, R45 ;  /* 0x0000002d00087308 */ /* 0x0005e20000002400 */
[----:B-1----:R-:W-:Y:S02]  /*4610*/  FSEL R49, R49, -INF , P6 ;  /* 0xff80000031317808 */ /* 0x002fe40003000000 */
[C---:B------:R-:W-:Y:S01]  /*4620*/  ISETP.GT.AND P6, PT, R20.reuse, 0x48, PT ;  /* 0x000000481400780c */ /* 0x040fe20003fc4270 */
[----:B------:R-:W-:Y:S02]  /*4630*/  WARPGROUP.DEPBAR.LE gsb0, 0x0 ;  /* 0x00008000000079c5 */ /* 0x000fe40000010000 */
[----:B------:R-:W-:Y:S01]  /*4640*/  WARPGROUP.ARRIVE ;  /* 0x00000000000079c5 */ /* 0x000fe20000000000 */
[----:B------:R-:W-:Y:S01]  /*4650*/  FMUL.FTZ R12, R33, UR8 ;  /* 0x00000008210c7c20 */ /* 0x000fe20008410000 */
[----:B------:R-:W-:Y:S01]  /*4660*/  FSEL R33, R57, -INF , P5 ;  /* 0xff80000039217808 */ /* 0x000fe20002800000 */
[----:B------:R-:W1:Y:S01]  /*4670*/  MUFU.TANH R46, R46 ;  /* 0x0000002e002e7308 */ /* 0x000e620000002400 */
[----:B------:R-:W-:Y:S01]  /*4680*/  ISETP.GT.AND P5, PT, R20, 0x38, PT ;  /* 0x000000381400780c */ /* 0x000fe20003fa4270 */
[----:B------:R-:W-:Y:S01]  /*4690*/  FMUL.FTZ R34, R34, UR8 ;  /* 0x0000000822227c20 */ /* 0x000fe20008410000 */
[----:B------:R-:W-:Y:S01]  /*46a0*/  HGMMA.64x16x16.F32 R24, gdesc[UR4], R24, gsb0 ;  /* 0x00200000041879f0 */ /* 0x000fe20008000818 */
[----:B--2---:R-:W-:Y:S01]  /*46b0*/  FSEL R45, R60, -INF , P4 ;  /* 0xff8000003c2d7808 */ /* 0x004fe20002000000 */
[----:B------:R-:W-:Y:S01]  /*46c0*/  FMUL.FTZ R13, R35, UR8 ;  /* 0x00000008230d7c20 */ /* 0x000fe20008410000 */
[----:B------:R-:W-:Y:S01]  /*46d0*/  ISETP.GT.AND P4, PT, R20, 0x39, PT ;  /* 0x000000391400780c */ /* 0x000fe20003f84270 */
[----:B------:R-:W-:Y:S01]  /*46e0*/  FMUL.FTZ R38, R38, UR8 ;  /* 0x0000000826267c20 */ /* 0x000fe20008410000 */
[----:B------:R-:W-:Y:S01]  /*46f0*/  FSEL R91, R54, -INF , P5 ;  /* 0xff800000365b7808 */ /* 0x000fe20002800000 */
[----:B------:R-:W2:Y:S01]  /*4700*/  MUFU.TANH R53, R53 ;  /* 0x0000003500357308 */ /* 0x000ea20000002400 */
[----:B------:R-:W-:Y:S01]  /*4710*/  FSEL R35, R61, -INF , P2 ;  /* 0xff8000003d237808 */ /* 0x000fe20001000000 */
[----:B------:R-:W-:Y:S01]  /*4720*/  FMUL.FTZ R36, R36, UR8 ;  /* 0x0000000824247c20 */ /* 0x000fe20008410000 */
[----:B------:R-:W-:Y:S01]  /*4730*/  ISETP.GT.AND P2, PT, R20, 0x40, PT ;  /* 0x000000401400780c */ /* 0x000fe20003f44270 */
[----:B------:R-:W-:Y:S01]  /*4740*/  FMUL.FTZ R14, R39, UR8 ;  /* 0x00000008270e7c20 */ /* 0x000fe20008410000 */
[----:B------:R-:W-:Y:S01]  /*4750*/  FSEL R93, R55, -INF , P4 ;  /* 0xff800000375d7808 */ /* 0x000fe20002000000 */
[----:B------:R-:W-:Y:S01]  /*4760*/  FMUL.FTZ R32, R32, UR8 ;  /* 0x0000000820207c20 */ /* 0x000fe20008410000 */
[----:B------:R-:W-:Y:S01]  /*4770*/  FMNMX.FTZ R22, R91, R22, !PT ;  /* 0x000000165b167209 */ /* 0x000fe20007810000 */
[----:B------:R3:W4:Y:S01]  /*4780*/  MUFU.TANH R10, R47 ;  /* 0x0000002f000a7308 */ /* 0x0007220000002400 */
[----:B------:R-:W-:Y:S01]  /*4790*/  FSEL R95, R42, -INF , P2 ;  /* 0xff8000002a5f7808 */ /* 0x000fe20001000000 */
[----:B------:R-:W-:Y:S01]  /*47a0*/  FMUL.FTZ R37, R37, UR8 ;  /* 0x0000000825257c20 */ /* 0x000fe20008410000 */
[----:B------:R-:W-:Y:S01]  /*47b0*/  FMNMX.FTZ R22, R93, R22, !PT ;  /* 0x000000165d167209 */ /* 0x000fe20007810000 */
[----:B------:R-:W-:Y:S01]  /*47c0*/  ULDC UR4, c[0x0][0x988] ;  /* 0x0002620000047ab9 */ /* 0x000fe20000000800 */
[----:B0-----:R-:W-:Y:S01]  /*47d0*/  FSEL R51, R52, -INF , P5 ;  /* 0xff80000034337808 */ /* 0x001fe20002800000 */
[--C-:B------:R-:W-:Y:S01]  /*47e0*/  IMAD.MOV.U32 R60, RZ, RZ, R119.reuse ;  /* 0x000000ffff3c7224 */ /* 0x100fe200078e0077 */
[----:B------:R-:W-:Y:S01]  /*47f0*/  FMNMX.FTZ R22, R95, R22, !PT ;  /* 0x000000165f167209 */ /* 0x000fe20007810000 */
[----:B------:R-:W0:Y:S01]  /*4800*/  MUFU.TANH R34, R34 ;  /* 0x0000002200227308 */ /* 0x000e220000002400 */
[----:B---3--:R-:W-:Y:S01]  /*4810*/  FSEL R47, R48, -INF , P3 ;  /* 0xff800000302f7808 */ /* 0x008fe20001800000 */
[--C-:B------:R-:W-:Y:S01]  /*4820*/  IMAD.MOV.U32 R54, RZ, RZ, R119.reuse ;  /* 0x000000ffff367224 */ /* 0x100fe200078e0077 */
[C---:B------:R-:W-:Y:S01]  /*4830*/  ISETP.GT.AND P3, PT, R20.reuse, 0x41, PT ;  /* 0x000000411400780c */ /* 0x040fe20003f64270 */
[--C-:B------:R-:W-:Y:S01]  /*4840*/  IMAD.MOV.U32 R52, RZ, RZ, R119.reuse ;  /* 0x000000ffff347224 */ /* 0x100fe200078e0077 */
[----:B------:R-:W-:Y:S01]  /*4850*/  ISETP.GT.AND P5, PT, R20, 0x49, PT ;  /* 0x000000491400780c */ /* 0x000fe20003fa4270 */
[--C-:B------:R-:W-:Y:S01]  /*4860*/  IMAD.MOV.U32 R48, RZ, RZ, R119.reuse ;  /* 0x000000ffff307224 */ /* 0x100fe200078e0077 */
[----:B------:R-:W-:Y:S01]  /*4870*/  FSEL R97, R6, -INF , P3 ;  /* 0xff80000006617808 */ /* 0x000fe20001800000 */
[----:B------:R-:W3:Y:S01]  /*4880*/  MUFU.TANH R40, R40 ;  /* 0x0000002800287308 */ /* 0x000ee20000002400 */
[----:B-1----:R-:W-:Y:S01]  /*4890*/  FSEL R99, R46, -INF , P6 ;  /* 0xff8000002e637808 */ /* 0x002fe20003000000 */
[----:B------:R-:W-:Y:S01]  /*48a0*/  IMAD.MOV.U32 R46, RZ, RZ, R119 ;  /* 0x000000ffff2e7224 */ /* 0x000fe200078e0077 */
[----:B------:R-:W-:-:S02]  /*48b0*/  FMNMX.FTZ R22, R97, R22, !PT ;  /* 0x0000001661167209 */ /* 0x000fc40007810000 */
[----:B--2---:R-:W-:Y:S02]  /*48c0*/  FSEL R39, R53, -INF , P4 ;  /* 0xff80000035277808 */ /* 0x004fe40002000000 */
[----:B------:R-:W-:Y:S01]  /*48d0*/  ISETP.GT.AND P4, PT, R20, 0x50, PT ;  /* 0x000000501400780c */ /* 0x000fe20003f84270 */
[----:B------:R-:W1:Y:S01]  /*48e0*/  MUFU.TANH R13, R13 ;  /* 0x0000000d000d7308 */ /* 0x000e620000002400 */
[----:B------:R-:W-:Y:S02]  /*48f0*/  FSEL R55, R4, -INF , P3 ;  /* 0xff80000004377808 */ /* 0x000fe40001800000 */
[----:B----4-:R-:W-:Y:S02]  /*4900*/  FSEL R101, R10, -INF , P5 ;  /* 0xff8000000a657808 */ /* 0x010fe40002800000 */
[----:B------:R-:W-:Y:S02]  /*4910*/  FMNMX.FTZ R22, R99, R22, !PT ;  /* 0x0000001663167209 */ /* 0x000fe40007810000 */
[----:B------:R-:W-:Y:S01]  /*4920*/  ISETP.GT.AND P3, PT, R20, 0x51, PT ;  /* 0x000000511400780c */ /* 0x000fe20003f64270 */
[----:B------:R-:W2:Y:S01]  /*4930*/  MUFU.TANH R44, R44 ;  /* 0x0000002c002c7308 */ /* 0x000ea20000002400 */
[----:B0-----:R-:W-:-:S02]  /*4940*/  FSEL R103, R34, -INF , P4 ;  /* 0xff80000022677808 */ /* 0x001fc40002000000 */
[----:B------:R-:W-:Y:S02]  /*4950*/  FMNMX.FTZ R22, R101, R22, !PT ;  /* 0x0000001665167209 */ /* 0x000fe40007810000 */
[----:B---3--:R-:W-:Y:S01]  /*4960*/  FSEL R53, R40, -INF , P2 ;  /* 0xff80000028357808 */ /* 0x008fe20001000000 */
[----:B------:R-:W-:Y:S02]  /*4970*/  WARPGROUP.DEPBAR.LE gsb0, 0x0 ;  /* 0x00008000000079c5 */ /* 0x000fe40000010000 */
[----:B------:R-:W0:Y:S01]  /*4980*/  MUFU.TANH R38, R38 ;  /* 0x0000002600267308 */ /* 0x000e220000002400 */
[----:B------:R-:W-:Y:S01]  /*4990*/  FMUL.FTZ R26, R26, UR8 ;  /* 0x000000081a1a7c20 */ /* 0x000fe20008410000 */
[----:B------:R-:W-:Y:S01]  /*49a0*/  FMUL.FTZ R6, R31, UR8 ;  /* 0x000000081f067c20 */ /* 0x000fe20008410000 */
[----:B------:R-:W-:Y:S01]  /*49b0*/  FMUL.FTZ R4, R27, UR8 ;  /* 0x000000081b047c20 */ /* 0x000fe20008410000 */
[----:B------:R-:W-:Y:S01]  /*49c0*/  FMUL.FTZ R30, R30, UR8 ;  /* 0x000000081e1e7c20 */ /* 0x000fe20008410000 */
[----:B------:R-:W-:Y:S01]  /*49d0*/  ISETP.GT.AND P2, PT, R20, 0x58, PT ;  /* 0x000000581400780c */ /* 0x000fe20003f44270 */
[----:B------:R-:W-:Y:S01]  /*49e0*/  FMUL.FTZ R24, R24, UR8 ;  /* 0x0000000818187c20 */ /* 0x000fe20008410000 */
[----:B-1----:R-:W-:Y:S01]  /*49f0*/  FSEL R13, R13, -INF , P3 ;  /* 0xff8000000d0d7808 */ /* 0x002fe20001800000 */
[----:B------:R-:W1:Y:S01]  /*4a00*/  MUFU.TANH R36, R36 ;  /* 0x0000002400247308 */ /* 0x000e620000002400 */
[----:B------:R-:W-:Y:S01]  /*4a10*/  FMNMX.FTZ R22, R103, R22, !PT ;  /* 0x0000001667167209 */ /* 0x000fe20007810000 */
[----:B------:R-:W-:Y:S01]  /*4a20*/  FMUL.FTZ R25, R25, UR8 ;  /* 0x0000000819197c20 */ /* 0x000fe20008410000 */
[----:B--2---:R-:W-:Y:S01]  /*4a30*/  FSEL R27, R44, -INF , P6 ;  /* 0xff8000002c1b7808 */ /* 0x004fe20003000000 */
[----:B------:R-:W-:Y:S01]  /*4a40*/  FMUL.FTZ R28, R28, UR8 ;  /* 0x000000081c1c7c20 */ /* 0x000fe20008410000 */
[----:B------:R-:W-:Y:S01]  /*4a50*/  ISETP.GT.AND P6, PT, R20, 0x59, PT ;  /* 0x000000591400780c */ /* 0x000fe20003fc4270 */
[----:B------:R-:W-:Y:S01]  /*4a60*/  FMUL.FTZ R29, R29, UR8 ;  /* 0x000000081d1d7c20 */ /* 0x000fe20008410000 */
[----:B------:R-:W-:Y:S01]  /*4a70*/  FMNMX.FTZ R22, R13, R22, !PT ;  /* 0x000000160d167209 */ /* 0x000fe20007810000 */
[----:B------:R-:W2:Y:S01]  /*4a80*/  MUFU.TANH R14, R14 ;  /* 0x0000000e000e7308 */ /* 0x000ea20000002400 */
[----:B0-----:R-:W-:-:S02]  /*4a90*/  FSEL R105, R38, -INF , P2 ;  /* 0xff80000026697808 */ /* 0x001fc40001000000 */
[----:B------:R-:W-:Y:S02]  /*4aa0*/  FSEL R31, R8, -INF , P5 ;  /* 0xff800000081f7808 */ /* 0x000fe40002800000 */
[----:B------:R-:W-:Y:S02]  /*4ab0*/  ISETP.GT.AND P5, PT, R20, 0x60, PT ;  /* 0x000000601400780c */ /* 0x000fe40003fa4270 */
[----:B------:R-:W-:Y:S01]  /*4ac0*/  FMNMX.FTZ R22, R105, R22, !PT ;  /* 0x0000001669167209 */ /* 0x000fe20007810000 */
[----:B------:R-:W0:Y:S01]  /*4ad0*/  MUFU.TANH R32, R32 ;  /* 0x0000002000207308 */ /* 0x000e220000002400 */
[----:B-1----:R-:W-:Y:S02]  /*4ae0*/  FSEL R61, R36, -INF , P2 ;  /* 0xff800000243d7808 */ /* 0x002fe40001000000 */
[----:B------:R-:W-:Y:S02]  /*4af0*/  ISETP.GT.AND P2, PT, R20, 0x69, PT ;  /* 0x000000691400780c */ /* 0x000fe40003f44270 */
[----:B------:R-:W-:-:S02]  /*4b00*/  MOV R8, UR4 ;  /* 0x0000000400087c02 */ /* 0x000fc40008000f00 */
[----:B------:R-:W-:Y:S01]  /*4b10*/  R2UR UR4, R17 ;  /* 0x00000000110472ca */ /* 0x000fe200000e0000 */
[----:B------:R-:W1:Y:S01]  /*4b20*/  MUFU.TANH R26, R26 ;  /* 0x0000001a001a7308 */ /* 0x000e620000002400 */
[----:B--2---:R-:W-:-:S04]  /*4b30*/  FSEL R107, R14, -INF , P6 ;  /* 0xff8000000e6b7808 */ /* 0x004fc80003000000 */
[----:B------:R-:W-:-:S03]  /*4b40*/  FMNMX.FTZ R22, R107, R22, !PT ;  /* 0x000000166b167209 */ /* 0x000fc60007810000 */
[----:B------:R-:W2:Y:S01]  /*4b50*/  MUFU.TANH R6, R6 ;  /* 0x0000000600067308 */ /* 0x000ea20000002400 */
[----:B0-----:R-:W-:Y:S02]  /*4b60*/  FSEL R57, R32, -INF , P4 ;  /* 0xff80000020397808 */ /* 0x001fe40002000000 */
[----:B------:R-:W-:Y:S01]  /*4b70*/  ISETP.GT.AND P4, PT, R20, 0x61, PT ;  /* 0x000000611400780c */ /* 0x000fe20003f84270 */
[----:B------:R-:W-:-:S03]  /*4b80*/  UISETP.GE.AND UP0, UPT, UR38, UR4, UPT ;  /* 0x000000042600728c */ /* 0x000fc6000bf06270 */
[----:B------:R-:W-:Y:S01]  /*4b90*/  UMOV UR4, URZ ;  /* 0x0000003f00047c82 */ /* 0x000fe20008000000 */
[----:B------:R-:W0:Y:S01]  /*4ba0*/  MUFU.TANH R12, R12 ;  /* 0x0000000c000c7308 */ /* 0x000e220000002400 */
[----:B-1----:R-:W-:-:S04]  /*4bb0*/  FSEL R109, R26, -INF , P5 ;  /* 0xff8000001a6d7808 */ /* 0x002fc80002800000 */
[----:B------:R-:W-:-:S03]  /*4bc0*/  FMNMX.FTZ R22, R109, R22, !PT ;  /* 0x000000166d167209 */ /* 0x000fc60007810000 */
[----:B------:R-:W1:Y:S01]  /*4bd0*/  MUFU.TANH R4, R4 ;  /* 0x0000000400047308 */ /* 0x000e620000002400 */
[----:B--2---:R-:W-:Y:S02]  /*4be0*/  FSEL R115, R6, -INF , P2 ;  /* 0xff80000006737808 */ /* 0x004fe40001000000 */
[----:B------:R-:W-:-:S04]  /*4bf0*/  FMNMX.FTZ R6, R7, R0, !PT ;  /* 0x0000000007067209 */ /* 0x000fc80007810000 */
[----:B------:R-:W-:Y:S01]  /*4c00*/  FMNMX.FTZ R6, R9, R6, !PT ;  /* 0x0000000609067209 */ /* 0x000fe20007810000 */
[----:B------:R-:W2:Y:S01]  /*4c10*/  MUFU.TANH R30, R30 ;  /* 0x0000001e001e7308 */ /* 0x000ea20000002400 */
[----:B0-----:R-:W-:Y:S02]  /*4c20*/  FSEL R59, R12, -INF , P3 ;  /* 0xff8000000c3b7808 */ /* 0x001fe40001800000 */
[----:B------:R-:W-:Y:S02]  /*4c30*/  ISETP.GT.AND P3, PT, R20, 0x68, PT ;  /* 0x000000681400780c */ /* 0x000fe40003f64270 */
[----:B------:R-:W-:-:S03]  /*4c40*/  FMNMX.FTZ R6, R21, R6, !PT ;  /* 0x0000000615067209 */ /* 0x000fc60007810000 */
[----:B------:R-:W0:Y:S01]  /*4c50*/  MUFU.TANH R37, R37 ;  /* 0x0000002500257308 */ /* 0x000e220000002400 */
[----:B-1----:R-:W-:Y:S02]  /*4c60*/  FSEL R111, R4, -INF , P4 ;  /* 0xff800000046f7808 */ /* 0x002fe40002000000 */
[----:B------:R-:W-:Y:S02]  /*4c70*/  FMNMX.FTZ R6, R23, R6, !PT ;  /* 0x0000000617067209 */ /* 0x000fe40007810000 */
[----:B------:R-:W-:Y:S02]  /*4c80*/  FMNMX.FTZ R22, R111, R22, !PT ;  /* 0x000000166f167209 */ /* 0x000fe40007810000 */
[----:B------:R-:W-:Y:S01]  /*4c90*/  FMNMX.FTZ R12, R19, R6, !PT ;  /* 0x00000006130c7209 */ /* 0x000fe20007810000 */
[----:B------:R-:W-:Y:S01]  /*4ca0*/  MUFU.TANH R24, R24 ;  /* 0x0000001800187308 */ /* 0x000fe20000002400 */
[----:B--2---:R-:W-:Y:S02]  /*4cb0*/  FSEL R113, R30, -INF , P3 ;  /* 0xff8000001e717808 */ /* 0x004fe40001800000 */
[----:B------:R-:W-:-:S02]  /*4cc0*/  FMNMX.FTZ R12, R15, R12, !PT ;  /* 0x0000000c0f0c7209 */ /* 0x000fc40007810000 */
[----:B------:R-:W-:Y:S02]  /*4cd0*/  FMNMX.FTZ R22, R113, R22, !PT ;  /* 0x0000001671167209 */ /* 0x000fe40007810000 */
[----:B------:R-:W-:Y:S01]  /*4ce0*/  FMNMX.FTZ R12, R41, R12, !PT ;  /* 0x0000000c290c7209 */ /* 0x000fe20007810000 */
[----:B------:R-:W1:Y:S01]  /*4cf0*/  MUFU.TANH R25, R25 ;  /* 0x0000001900197308 */ /* 0x000e620000002400 */
[----:B------:R-:W-:Y:S02]  /*4d00*/  FMNMX.FTZ R22, R115, R22, !PT ;  /* 0x0000001673167209 */ /* 0x000fe40007810000 */
[----:B------:R-:W-:Y:S02]  /*4d10*/  FMNMX.FTZ R12, R43, R12, !PT ;  /* 0x0000000c2b0c7209 */ /* 0x000fe40007810000 */
[----:B0-----:R-:W-:Y:S01]  /*4d20*/  FSEL R37, R37, -INF , P6 ;  /* 0xff80000025257808 */ /* 0x001fe20003000000 */
[----:B------:R-:W0:Y:S01]  /*4d30*/  SHFL.BFLY PT, R117, R22, 0x2, 0x1f ;  /* 0x0c401f0016757f89 */ /* 0x000e2200000e0000 */
[----:B------:R-:W-:Y:S01]  /*4d40*/  FMNMX.FTZ R12, R33, R12, !PT ;  /* 0x0000000c210c7209 */ /* 0x000fe20007810000 */
[----:B------:R-:W-:Y:S03]  /*4d50*/  MUFU.TANH R28, R28 ;  /* 0x0000001c001c7308 */ /* 0x000fe60000002400 */
[----:B------:R-:W-:-:S04]  /*4d60*/  FMNMX.FTZ R12, R45, R12, !PT ;  /* 0x0000000c2d0c7209 */ /* 0x000fc80007810000 */
[----:B------:R-:W-:Y:S01]  /*4d70*/  FMNMX.FTZ R12, R35, R12, !PT ;  /* 0x0000000c230c7209 */ /* 0x000fe20007810000 */
[----:B------:R-:W2:Y:S01]  /*4d80*/  MUFU.TANH R29, R29 ;  /* 0x0000001d001d7308 */ /* 0x000ea20000002400 */
[----:B-1----:R-:W-:Y:S02]  /*4d90*/  FSEL R25, R25, -INF , P4 ;  /* 0xff80000019197808 */ /* 0x002fe40002000000 */
[----:B------:R-:W-:-:S04]  /*4da0*/  FMNMX.FTZ R12, R47, R12, !PT ;  /* 0x0000000c2f0c7209 */ /* 0x000fc80007810000 */
[----:B------:R-:W-:-:S04]  /*4db0*/  FMNMX.FTZ R12, R49, R12, !PT ;  /* 0x0000000c310c7209 */ /* 0x000fc80007810000 */
[----:B------:R-:W-:Y:S02]  /*4dc0*/  FMNMX.FTZ R12, R51, R12, !PT ;  /* 0x0000000c330c7209 */ /* 0x000fe40007810000 */
[----:B0-----:R-:W-:Y:S02]  /*4dd0*/  FMNMX.FTZ R117, R22, R117, !PT ;  /* 0x0000007516757209 */ /* 0x001fe40007810000 */
[----:B------:R-:W-:Y:S02]  /*4de0*/  FMNMX.FTZ R12, R39, R12, !PT ;  /* 0x0000000c270c7209 */ /* 0x000fe40007810000 */
[----:B--2---:R-:W-:Y:S01]  /*4df0*/  FSEL R29, R29, -INF , P2 ;  /* 0xff8000001d1d7808 */ /* 0x004fe20001000000 */
[----:B------:R-:W0:Y:S01]  /*4e00*/  SHFL.BFLY PT, R10, R117, 0x1, 0x1f ;  /* 0x0c201f00750a7f89 */ /* 0x000e2200000e0000 */
[----:B------:R-:W-:-:S04]  /*4e10*/  FMNMX.FTZ R12, R53, R12, !PT ;  /* 0x0000000c350c7209 */ /* 0x000fc80007810000 */
[----:B------:R-:W-:-:S04]  /*4e20*/  FMNMX.FTZ R12, R55, R12, !PT ;  /* 0x0000000c370c7209 */ /* 0x000fc80007810000 */
[----:B------:R-:W-:-:S04]  /*4e30*/  FMNMX.FTZ R12, R27, R12, !PT ;  /* 0x0000000c1b0c7209 */ /* 0x000fc80007810000 */
[----:B------:R-:W-:-:S04]  /*4e40*/  FMNMX.FTZ R12, R31, R12, !PT ;  /* 0x0000000c1f0c7209 */ /* 0x000fc80007810000 */
[----:B------:R-:W-:-:S04]  /*4e50*/  FMNMX.FTZ R12, R57, R12, !PT ;  /* 0x0000000c390c7209 */ /* 0x000fc80007810000 */
[----:B------:R-:W-:Y:S02]  /*4e60*/  FMNMX.FTZ R12, R59, R12, !PT ;  /* 0x0000000c3b0c7209 */ /* 0x000fe40007810000 */
[----:B0-----:R-:W-:Y:S01]  /*4e70*/  FMNMX.FTZ R10, R117, R10, !PT ;  /* 0x0000000a750a7209 */ /* 0x001fe20007810000 */
[----:B------:R-:W-:Y:S01]  /*4e80*/  IMAD.MOV.U32 R117, RZ, RZ, R119 ;  /* 0x000000ffff757224 */ /* 0x000fe200078e0077 */
[----:B------:R-:W-:Y:S02]  /*4e90*/  FMNMX.FTZ R12, R61, R12, !PT ;  /* 0x0000000c3d0c7209 */ /* 0x000fe40007810000 */
[C---:B------:R-:W-:Y:S01]  /*4ea0*/  FSETP.NEU.FTZ.AND P0, PT, R10.reuse, -INF , PT ;  /* 0xff8000000a00780b */ /* 0x040fe20003f1d000 */
[----:B------:R-:W-:Y:S01]  /*4eb0*/  FMUL.FTZ R4, R10, R8 ;  /* 0x000000080a047220 */ /* 0x000fe20000410000 */
[----:B------:R-:W-:-:S04]  /*4ec0*/  FMNMX.FTZ R12, R37, R12, !PT ;  /* 0x0000000c250c7209 */ /* 0x000fc80007810000 */
[----:B------:R-:W-:Y:S02]  /*4ed0*/  FSEL R14, R4, RZ, P0 ;  /* 0x000000ff040e7208 */ /* 0x000fe40000000000 */
[----:B------:R-:W-:Y:S01]  /*4ee0*/  ISETP.NE.AND P0, PT, R80, RZ, PT ;  /* 0x000000ff5000720c */ /* 0x000fe20003f05270 */
[--C-:B------:R-:W-:Y:S02]  /*4ef0*/  IMAD.MOV.U32 R80, RZ, RZ, R119.reuse ;  /* 0x000000ffff507224 */ /* 0x100fe400078e0077 */
[-CC-:B------:R-:W-:Y:S01]  /*4f00*/  FFMA.FTZ R30, R63, R8.reuse, -R14.reuse ;  /* 0x000000083f1e7223 */ /* 0x180fe2000001080e */
[----:B------:R-:W-:Y:S01]  /*4f10*/  FSEL R63, R24, -INF , P5 ;  /* 0xff800000183f7808 */ /* 0x000fe20002800000 */
[-CC-:B------:R-:W-:Y:S01]  /*4f20*/  FFMA.FTZ R65, R65, R8.reuse, -R14.reuse ;  /* 0x0000000841417223 */ /* 0x180fe2000001080e */
[-CC-:B------:R-:W-:Y:S01]  /*4f30*/  FFMA.FTZ R67, R67, R8.reuse, -R14.reuse ;  /* 0x0000000843437223 */ /* 0x180fe2000001080e */
[--C-:B------:R-:W-:Y:S01]  /*4f40*/  FFMA.FTZ R36, R13, R8, -R14.reuse ;  /* 0x000000080d247223 */ /* 0x100fe2000001080e */
[----:B------:R-:W-:Y:S01]  /*4f50*/  FMNMX.FTZ R12, R63, R12, !PT ;  /* 0x0000000c3f0c7209 */ /* 0x000fe20007810000 */
[----:B------:R0:W-:Y:S01]  /*4f60*/  MUFU.EX2 R199, R65 ;  /* 0x0000004100c77308 */ /* 0x0001e20000000800 */
[-CC-:B------:R-:W-:Y:S01]  /*4f70*/  FFMA.FTZ R201, R73, R8.reuse, -R14.reuse ;  /* 0x0000000849c97223 */ /* 0x180fe2000001080e */
[--C-:B------:R-:W-:Y:S01]  /*4f80*/  FFMA.FTZ R4, R75, R8, -R14.reuse ;  /* 0x000000084b047223 */ /* 0x100fe2000001080e */
[----:B------:R-:W-:Y:S01]  /*4f90*/  FMNMX.FTZ R12, R25, R12, !PT ;  /* 0x0000000c190c7209 */ /* 0x000fe20007810000 */
[-CC-:B------:R-:W-:Y:S01]  /*4fa0*/  FFMA.FTZ R203, R77, R8.reuse, -R14.reuse ;  /* 0x000000084dcb7223 */ /* 0x180fe2000001080e */
[-CC-:B------:R-:W-:Y:S01]  /*4fb0*/  FFMA.FTZ R79, R79, R8.reuse, -R14.reuse ;  /* 0x000000084f4f7223 */ /* 0x180fe2000001080e */
[-CC-:B------:R-:W-:Y:S01]  /*4fc0*/  FFMA.FTZ R197, R81, R8.reuse, -R14.reuse ;  /* 0x0000000851c57223 */ /* 0x180fe2000001080e */
[-CC-:B------:R-:W-:Y:S01]  /*4fd0*/  FFMA.FTZ R71, R71, R8.reuse, -R14.reuse ;  /* 0x0000000847477223 */ /* 0x180fe2000001080e */
[----:B------:R1:W-:Y:S01]  /*4fe0*/  MUFU.EX2 R20, R67 ;  /* 0x0000004300147308 */ /* 0x0003e20000000800 */
[----:B0-----:R-:W-:Y:S01]  /*4ff0*/  FSEL R65, R28, -INF , P3 ;  /* 0xff8000001c417808 */ /* 0x001fe20001800000 */
        /* <DEDUP_REMOVED lines=8> */
[-CC-:B------:R-:W-:Y:S01]  /*5080*/  FFMA.FTZ R91, R91, R8.reuse, -R14.reuse ;  /* 0x000000085b5b7223 */ /* 0x180fe2000001080e */
[-CC-:B------:R-:W-:Y:S01]  /*5090*/  FFMA.FTZ R93, R93, R8.reuse, -R14.reuse ;  /* 0x000000085d5d7223 */ /* 0x180fe2000001080e */
[-CC-:B------:R-:W-:Y:S01]  /*50a0*/  FFMA.FTZ R95, R95, R8.reuse, -R14.reuse ;  /* 0x000000085f5f7223 */ /* 0x180fe2000001080e */
[-CC-:B------:R-:W-:Y:S01]  /*50b0*/  FFMA.FTZ R97, R97, R8.reuse, -R14.reuse ;  /* 0x0000000861617223 */ /* 0x180fe2000001080e */
[----:B-1----:R-:W0:Y:S01]  /*50c0*/  SHFL.BFLY PT, R67, R12, 0x2, 0x1f ;  /* 0x0c401f000c437f89 */ /* 0x002e2200000e0000 */
[-CC-:B------:R-:W-:Y:S01]  /*50d0*/  FFMA.FTZ R99, R99, R8.reuse, -R14.reuse ;  /* 0x0000000863637223 */ /* 0x180fe2000001080e */
[----:B------:R-:W1:Y:S01]  /*50e0*/  MUFU.EX2 R4, R4 ;  /* 0x0000000400047308 */ /* 0x000e620000000800 */
        /* <DEDUP_REMOVED lines=8> */
[----:B------:R-:W-:Y:S01]  /*5170*/  FFMA.FTZ R14, R115, R8, -R14 ;  /* 0x00000008730e7223 */ /* 0x000fe2000001080e */
[-C--:B------:R-:W-:Y:S01]  /*5180*/  MOV R115, R119.reuse ;  /* 0x0000007700737202 */ /* 0x080fe20000000f00 */
[--C-:B------:R-:W-:Y:S01]  /*5190*/  IMAD.MOV.U32 R81, RZ, RZ, R119.reuse ;  /* 0x000000ffff517224 */ /* 0x100fe200078e0077 */
[----:B------:R-:W-:Y:S01]  /*51a0*/  MOV R75, R119 ;  /* 0x00000077004b7202 */ /* 0x000fe20000000f00 */
[----:B------:R-:W-:-:S02]  /*51b0*/  IMAD.MOV.U32 R77, RZ, RZ, R119 ;  /* 0x000000ffff4d7224 */ /* 0x000fc400078e0077 */
[----:B------:R-:W-:Y:S01]  /*51c0*/  IMAD.MOV.U32 R73, RZ, RZ, R119 ;  /* 0x000000ffff497224 */ /* 0x000fe200078e0077 */
[----:B------:R2:W-:Y:S01]  /*51d0*/  MUFU.EX2 R6, R79 ;  /* 0x0000004f00067308 */ /* 0x0005e20000000800 */
[----:B0-----:R-:W-:-:S07]  /*51e0*/  FMNMX.FTZ R67, R12, R67, !PT ;  /* 0x000000430c437209 */ /* 0x001fce0007810000 */
[----:B------:R-:W-:Y:S01]  /*51f0*/  MUFU.EX2 R197, R197 ;  /* 0x000000c500c57308 */ /* 0x000fe20000000800 */
[-C--:B--2---:R-:W-:Y:S01]  /*5200*/  MOV R79, R119.reuse ;  /* 0x00000077004f7202 */ /* 0x084fe20000000f00 */
[----:B------:R-:W0:Y:S06]  /*5210*/  SHFL.BFLY PT, R12, R67, 0x1, 0x1f ;  /* 0x0c201f00430c7f89 */ /* 0x000e2c00000e0000 */
[----:B------:R2:W-:Y:S08]  /*5220*/  MUFU.EX2 R22, R71 ;  /* 0x0000004700167308 */ /* 0x0005f00000000800 */
[----:B------:R-:W-:Y:S01]  /*5230*/  MUFU.EX2 R69, R69 ;  /* 0x0000004500457308 */ /* 0x000fe20000000800 */
[----:B--2---:R-:W-:-:S07]  /*5240*/  MOV R71, R119 ;  /* 0x0000007700477202 */ /* 0x004fce0000000f00 */
[----:B------:R2:W3:Y:S01]  /*5250*/  MUFU.EX2 R26, R83 ;  /* 0x00000053001a7308 */ /* 0x0004e20000000800 */
[----:B0-----:R-:W-:Y:S02]  /*5260*/  FMNMX.FTZ R13, R67, R12, !PT ;  /* 0x0000000c430d7209 */ /* 0x001fe40007810000 */
[-C--:B------:R-:W-:Y:S02]  /*5270*/  MOV R67, R119.reuse ;  /* 0x0000007700437202 */ /* 0x080fe40000000f00 */
[C---:B------:R-:W-:Y:S01]  /*5280*/  FSETP.NEU.FTZ.AND P2, PT, R13.reuse, -INF , PT ;  /* 0xff8000000d00780b */ /* 0x040fe20003f5d000 */
[----:B------:R-:W-:Y:S02]  /*5290*/  FMUL.FTZ R12, R13, R8 ;  /* 0x000000080d0c7220 */ /* 0x000fe40000410000 */
[----:B------:R-:W-:Y:S01]  /*52a0*/  MUFU.EX2 R85, R85 ;  /* 0x0000005500557308 */ /* 0x000fe20000000800 */
[----:B--2---:R-:W-:Y:S02]  /*52b0*/  MOV R83, R119 ;  /* 0x0000007700537202 */ /* 0x004fe40000000f00 */
[----:B------:R-:W-:-:S02]  /*52c0*/  FSEL R12, R12, RZ, P2 ;  /* 0x000000ff0c0c7208 */ /* 0x000fc40001000000 */
[----:B------:R-:W-:-:S03]  /*52d0*/  PLOP3.LUT P2, PT, PT, PT, UP0, 0x80, 0x0 ;  /* 0x000000000000781c */ /* 0x000fc60003f4f008 */
        /* <DEDUP_REMOVED lines=16> */
[----:B------:R1:W2:Y:S01]  /*53e0*/  MUFU.EX2 R200, R0 ;  /* 0x0000000000c87308 */ /* 0x0002a20000000800 */
[-CC-:B------:R-:W-:Y:S01]  /*53f0*/  FFMA.FTZ R51, R51, R8.reuse, -R12.reuse ;  /* 0x0000000833337223 */ /* 0x180fe2000001080c */
[-CC-:B------:R-:W-:Y:S01]  /*5400*/  FFMA.FTZ R39, R39, R8.reuse, -R12.reuse ;  /* 0x0000000827277223 */ /* 0x180fe2000001080c */
[-CC-:B------:R-:W-:Y:S01]  /*5410*/  FFMA.FTZ R53, R53, R8.reuse, -R12.reuse ;  /* 0x0000000835357223 */ /* 0x180fe2000001080c */
[-CC-:B------:R-:W-:Y:S01]  /*5420*/  FFMA.FTZ R55, R55, R8.reuse, -R12.reuse ;  /* 0x0000000837377223 */ /* 0x180fe2000001080c */
[-CC-:B------:R-:W-:Y:S01]  /*5430*/  FFMA.FTZ R27, R27, R8.reuse, -R12.reuse ;  /* 0x000000081b1b7223 */ /* 0x180fe2000001080c */
[-CC-:B------:R-:W-:Y:S01]  /*5440*/  FFMA.FTZ R31, R31, R8.reuse, -R12.reuse ;  /* 0x000000081f1f7223 */ /* 0x180fe2000001080c */
[-C--:B------:R-:W-:Y:S01]  /*5450*/  FFMA.FTZ R57, R57, R8.reuse, -R12 ;  /* 0x0000000839397223 */ /* 0x080fe2000001080c */
[----:B------:R-:W4:Y:S01]  /*5460*/  MUFU.EX2 R9, R9 ;  /* 0x0000000900097308 */ /* 0x000f220000000800 */
[----:B-1----:R-:W-:Y:S01]  /*5470*/  FADD.FTZ R0, R201, R4 ;  /* 0x00000004c9007221 */ /* 0x002fe20000010000 */
[-CC-:B------:R-:W-:Y:S01]  /*5480*/  FFMA.FTZ R59, R59, R8.reuse, -R12.reuse ;  /* 0x000000083b3b7223 */ /* 0x180fe2000001080c */
[-CC-:B------:R-:W-:Y:S01]  /*5490*/  FFMA.FTZ R61, R61, R8.reuse, -R12.reuse ;  /* 0x000000083d3d7223 */ /* 0x180fe2000001080c */
[-CC-:B------:R-:W-:Y:S01]  /*54a0*/  FFMA.FTZ R37, R37, R8.reuse, -R12.reuse ;  /* 0x0000000825257223 */ /* 0x180fe2000001080c */
[-CC-:B------:R-:W-:Y:S01]  /*54b0*/  FFMA.FTZ R63, R63, R8.reuse, -R12.reuse ;  /* 0x000000083f3f7223 */ /* 0x180fe2000001080c */
[----:B------:R-:W-:Y:S01]  /*54c0*/  F2FP.F16.F32.PACK_AB R201, R4, R201 ;  /* 0x000000c904c9723e */ /* 0x000fe200000000ff */
[-CC-:B------:R-:W-:Y:S01]  /*54d0*/  FFMA.FTZ R25, R25, R8.reuse, -R12.reuse ;  /* 0x0000000819197223 */ /* 0x180fe2000001080c */
[----:B------:R1:W-:Y:S01]  /*54e0*/  MUFU.EX2 R196, R19 ;  /* 0x0000001300c47308 */ /* 0x0003e20000000800 */
[-CC-:B------:R-:W-:Y:S01]  /*54f0*/  FFMA.FTZ R65, R65, R8.reuse, -R12.reuse ;  /* 0x0000000841417223 */ /* 0x180fe2000001080c */
[----:B------:R-:W-:Y:S01]  /*5500*/  FFMA.FTZ R12, R29, R8, -R12 ;  /* 0x000000081d0c7223 */ /* 0x000fe2000001080c */
[----:B---3--:R-:W-:Y:S01]  /*5510*/  F2FP.F16.F32.PACK_AB R193, R26, R69 ;  /* 0x000000451ac1723e */ /* 0x008fe200000000ff */
[----:B------:R-:W-:Y:S01]  /*5520*/  IMAD.MOV.U32 R29, RZ, RZ, R119 ;  /* 0x000000ffff1d7224 */ /* 0x000fe200078e0077 */
[----:B0-----:R-:W-:-:S03]  /*5530*/  F2FP.F16.F32.PACK_AB R195, R30, R85 ;  /* 0x000000551ec3723e */ /* 0x001fc600000000ff */
[----:B------:R0:W3:Y:S01]  /*5540*/  MUFU.EX2 R202, R21 ;  /* 0x0000001500ca7308 */ /* 0x0000e20000000800 */
[----:B-1----:R-:W-:Y:S01]  /*5550*/  FADD.FTZ R19, R203, R0 ;  /* 0x00000000cb137221 */ /* 0x002fe20000010000 */
[----:B------:R-:W-:-:S03]  /*5560*/  F2FP.F16.F32.PACK_AB R203, R6, R203 ;  /* 0x000000cb06cb723e */ /* 0x000fc600000000ff */
[----:B------:R-:W-:-:S03]  /*5570*/  FADD.FTZ R0, R6, R19 ;  /* 0x0000001306007221 */ /* 0x000fc60000010000 */
[----:B------:R-:W1:Y:S01]  /*5580*/  MUFU.EX2 R23, R23 ;  /* 0x0000001700177308 */ /* 0x000e620000000800 */
[----:B------:R-:W-:Y:S01]  /*5590*/  FADD.FTZ R19, R197, R0 ;  /* 0x00000000c5137221 */ /* 0x000fe20000010000 */
[----:B--2---:R-:W-:Y:S01]  /*55a0*/  FADD.FTZ R0, R7, R200 ;  /* 0x000000c807007221 */ /* 0x004fe20000010000 */
[----:B------:R-:W-:Y:S02]  /*55b0*/  F2FP.F16.F32.PACK_AB R200, R200, R7 ;  /* 0x00000007c8c8723e */ /* 0x000fe400000000ff */
[C---:B------:R-:W-:Y:S01]  /*55c0*/  FADD.FTZ R42, R20.reuse, R19 ;  /* 0x00000013142a7221 */ /* 0x040fe20000010000 */
[----:B----4-:R-:W-:Y:S01]  /*55d0*/  FADD.FTZ R19, R9, R0 ;  /* 0x0000000009137221 */ /* 0x010fe20000010000 */
[----:B------:R-:W-:Y:S01]  /*55e0*/  F2FP.F16.F32.PACK_AB R197, R20, R197 ;  /* 0x000000c514c5723e */ /* 0x000fe200000000ff */
[----:B------:R-:W2:Y:S01]  /*55f0*/  MUFU.EX2 R15, R15 ;  /* 0x0000000f000f7308 */ /* 0x000ea20000000800 */
[----:B0-----:R-:W-:Y:S01]  /*5600*/  FADD.FTZ R21, R199, R42 ;  /* 0x0000002ac7157221 */ /* 0x001fe20000010000 */
[C---:B---3--:R-:W-:Y:S01]  /*5610*/  FADD.FTZ R0, R202.reuse, R19 ;  /* 0x00000013ca007221 */ /* 0x048fe20000010000 */
[----:B------:R-:W-:-:S02]  /*5620*/  F2FP.F16.F32.PACK_AB R202, R202, R9 ;  /* 0x00000009caca723e */ /* 0x000fc400000000ff */
[C---:B------:R-:W-:Y:S01]  /*5630*/  FADD.FTZ R42, R22.reuse, R21 ;  /* 0x00000015162a7221 */ /* 0x040fe20000010000 */
[----:B------:R-:W-:Y:S02]  /*5640*/  F2FP.F16.F32.PACK_AB R199, R22, R199 ;  /* 0x000000c716c7723e */ /* 0x000fe400000000ff */
[----:B------:R0:W3:Y:S01]  /*5650*/  MUFU.EX2 R198, R41 ;  /* 0x0000002900c67308 */ /* 0x0000e20000000800 */
[----:B-1----:R-:W-:Y:S01]  /*5660*/  FADD.FTZ R19, R23, R0 ;  /* 0x0000000017137221 */ /* 0x002fe20000010000 */
[----:B------:R-:W-:Y:S01]  /*5670*/  FADD.FTZ R21, R69, R42 ;  /* 0x0000002a45157221 */ /* 0x000fe20000010000 */
[----:B------:R-:W-:Y:S01]  /*5680*/  MOV R9, 0x3f800000 ;  /* 0x3f80000000097802 */ /* 0x000fe20000000f00 */
[----:B------:R-:W-:Y:S02]  /*5690*/  IMAD.MOV.U32 R69, RZ, RZ, R119 ;  /* 0x000000ffff457224 */ /* 0x000fe400078e0077 */
[----:B------:R-:W-:Y:S01]  /*56a0*/  FADD.FTZ R0, R196, R19 ;  /* 0x00000013c4007221 */ /* 0x000fe20000010000 */
[----:B------:R-:W-:Y:S01]  /*56b0*/  FADD.FTZ R42, R26, R21 ;  /* 0x000000151a2a7221 */ /* 0x000fe20000010000 */
[----:B------:R-:W-:Y:S01]  /*56c0*/  F2FP.F16.F32.PACK_AB R196, R196, R23 ;  /* 0x00000017c4c4723e */ /* 0x000fe200000000ff */
[----:B------:R-:W1:Y:S01]  /*56d0*/  MUFU.EX2 R43, R43 ;  /* 0x0000002b002b7308 */ /* 0x000e620000000800 */
[----:B--2---:R-:W-:Y:S01]  /*56e0*/  FADD.FTZ R19, R15, R0 ;  /* 0x000000000f137221 */ /* 0x004fe20000010000 */
[----:B------:R-:W-:Y:S01]  /*56f0*/  FADD.FTZ R21, R85, R42 ;  /* 0x0000002a55157221 */ /* 0x000fe20000010000 */
[----:B------:R-:W-:-:S02]  /*5700*/  IMAD.MOV.U32 R85, RZ, RZ, R119 ;  /* 0x000000ffff557224 */ /* 0x000fc400078e0077 */
[----:B0-----:R-:W-:Y:S02]  /*5710*/  IMAD.MOV.U32 R41, RZ, RZ, R119 ;  /* 0x000000ffff297224 */ /* 0x001fe400078e0077 */
[----:B------:R-:W-:Y:S01]  /*5720*/  FADD.FTZ R44, R30, R21 ;  /* 0x000000151e2c7221 */ /* 0x000fe20000010000 */
[----:B------:R-:W-:Y:S01]  /*5730*/  IMAD.MOV.U32 R30, RZ, RZ, R119 ;  /* 0x000000ffff1e7224 */ /* 0x000fe200078e0077 */
[----:B------:R0:W2:Y:S01]  /*5740*/  MUFU.EX2 R192, R33 ;  /* 0x0000002100c07308 */ /* 0x0000a20000000800 */
[C---:B---3--:R-:W-:Y:S01]  /*5750*/  FADD.FTZ R42, R198.reuse, R19 ;  /* 0x00000013c62a7221 */ /* 0x048fe20000010000 */
[----:B------:R-:W-:Y:S01]  /*5760*/  F2FP.F16.F32.PACK_AB R198, R198, R15 ;  /* 0x0000000fc6c6723e */ /* 0x000fe200000000ff */
[----:B------:R-:W-:-:S05]  /*5770*/  IMAD.MOV.U32 R26, RZ, RZ, R119 ;  /* 0x000000ffff1a7224 */ /* 0x000fca00078e0077 */
[----:B------:R-:W3:Y:S01]  /*5780*/  MUFU.EX2 R45, R45 ;  /* 0x0000002d002d7308 */ /* 0x000ee20000000800 */
[----:B0-----:R-:W-:Y:S02]  /*5790*/  IMAD.U32 R33, RZ, RZ, UR42 ;  /* 0x0000002aff217e24 */ /* 0x001fe4000f8e00ff */
[----:B-1----:R-:W-:Y:S02]  /*57a0*/  FADD.FTZ R19, R43, R42 ;  /* 0x0000002a2b137221 */ /* 0x002fe40000010000 */
[----:B------:R-:W-:Y:S02]  /*57b0*/  @!P1 VIADD R0, R33, 0x36840 ;  /* 0x0003684021009836 */ /* 0x000fe40000000000 */
[----:B------:R-:W-:Y:S01]  /*57c0*/  IMAD.MOV.U32 R33, RZ, RZ, R119 ;  /* 0x000000ffff217224 */ /* 0x000fe200078e0077 */
[----:B------:R0:W1:Y:S02]  /*57d0*/  MUFU.EX2 R194, R35 ;  /* 0x0000002300c27308 */ /* 0x0000640000000800 */
[----:B------:R-:W-:-:S04]  /*57e0*/  @!P1 PRMT R0, RZ, 0x654, R0 ;  /* 0x00000654ff009816 */ /* 0x000fc80000000000 */
[----:B------:R2:W-:Y:S02]  /*57f0*/  @!P1 SYNCS.ARRIVE.TRANS64.RED.A1T0 RZ, [R0+URZ], RZ ;  /* 0x000000ff00ff99a7 */ /* 0x0005e4000810043f */
[----:B------:R-:W4:Y:S01]  /*5800*/  MUFU.EX2 R87, R87 ;  /* 0x0000005700577308 */ /* 0x000f220000000800 */
[----:B0-----:R-:W-:Y:S01]  /*5810*/  MOV R35, R119 ;  /* 0x0000007700237202 */ /* 0x001fe20000000f00 */
[C---:B--2---:R-:W-:Y:S01]  /*5820*/  FADD.FTZ R0, R192.reuse, R19 ;  /* 0x00000013c0007221 */ /* 0x044fe20000010000 */
[----:B------:R-:W-:-:S05]  /*5830*/  F2FP.F16.F32.PACK_AB R192, R192, R43 ;  /* 0x0000002bc0c0723e */ /* 0x000fca00000000ff */
[----:B------:R-:W0:Y:S01]  /*5840*/  MUFU.EX2 R47, R47 ;  /* 0x0000002f002f7308 */ /* 0x000e220000000800 */
[----:B------:R-:W-:Y:S01]  /*5850*/  MOV R43, R119 ;  /* 0x00000077002b7202 */ /* 0x000fe20000000f00 */
[----:B---3--:R-:W-:-:S04]  /*5860*/  FADD.FTZ R19, R45, R0 ;  /* 0x000000002d137221 */ /* 0x008fc80000010000 */
[C---:B-1----:R-:W-:Y:S01]  /*5870*/  FADD.FTZ R0, R194.reuse, R19 ;  /* 0x00000013c2007221 */ /* 0x042fe20000010000 */
[----:B------:R-:W-:Y:S01]  /*5880*/  F2FP.F16.F32.PACK_AB R194, R194, R45 ;  /* 0x0000002dc2c2723e */ /* 0x000fe200000000ff */
[----:B------:R1:W2:Y:S01]  /*5890*/  MUFU.EX2 R24, R89 ;  /* 0x0000005900187308 */ /* 0x0002a20000000800 */
[----:B----4-:R-:W-:Y:S01]  /*58a0*/  FADD.FTZ R21, R87, R44 ;  /* 0x0000002c57157221 */ /* 0x010fe20000010000 */
[--C-:B------:R-:W-:Y:S02]  /*58b0*/  IMAD.MOV.U32 R45, RZ, RZ, R119.reuse ;  /* 0x000000ffff2d7224 */ /* 0x100fe400078e0077 */
[----:B------:R-:W-:-:S04]  /*58c0*/  IMAD.MOV.U32 R44, RZ, RZ, R119 ;  /* 0x000000ffff2c7224 */ /* 0x000fc800078e0077 */
[----:B------:R3:W4:Y:S01]  /*58d0*/  MUFU.EX2 R188, R49 ;  /* 0x0000003100bc7308 */ /* 0x0007220000000800 */
[----:B0-----:R-:W-:Y:S01]  /*58e0*/  FADD.FTZ R19, R47, R0 ;  /* 0x000000002f137221 */ /* 0x001fe20000010000 */
[----:B-1----:R-:W-:-:S06]  /*58f0*/  IMAD.MOV.U32 R89, RZ, RZ, R119 ;  /* 0x000000ffff597224 */ /* 0x002fcc00078e0077 */
[----:B------:R-:W0:Y:S01]  /*5900*/  MUFU.EX2 R91, R91 ;  /* 0x0000005b005b7308 */ /* 0x000e220000000800 */
[C---:B--2---:R-:W-:Y:S01]  /*5910*/  FADD.FTZ R42, R24.reuse, R21 ;  /* 0x00000015182a7221 */ /* 0x044fe20000010000 */
[----:B------:R-:W-:Y:S01]  /*5920*/  F2FP.F16.F32.PACK_AB R189, R24, R87 ;  /* 0x0000005718bd723e */ /* 0x000fe200000000ff */
[--C-:B---3--:R-:W-:Y:S01]  /*5930*/  IMAD.MOV.U32 R49, RZ, RZ, R119.reuse ;  /* 0x000000ffff317224 */ /* 0x108fe200078e0077 */
[----:B------:R-:W-:Y:S01]  /*5940*/  MOV R87, R119 ;  /* 0x0000007700577202 */ /* 0x000fe20000000f00 */
[----:B------:R-:W-:-:S03]  /*5950*/  IMAD.MOV.U32 R24, RZ, RZ, R119 ;  /* 0x000000ffff187224 */ /* 0x000fc600078e0077 */
[----:B------:R-:W1:Y:S01]  /*5960*/  MUFU.EX2 R51, R51 ;  /* 0x0000003300337308 */ /* 0x000e620000000800 */
[C---:B----4-:R-:W-:Y:S01]  /*5970*/  FADD.FTZ R0, R188.reuse, R19 ;  /* 0x00000013bc007221 */ /* 0x050fe20000010000 */
[----:B------:R-:W-:Y:S02]  /*5980*/  F2FP.F16.F32.PACK_AB R188, R188, R47 ;  /* 0x0000002fbcbc723e */ /* 0x000fe400000000ff */
[----:B------:R-:W-:-:S04]  /*5990*/  MOV R47, R119 ;  /* 0x00000077002f7202 */ /* 0x000fc80000000f00 */
[----:B------:R2:W3:Y:S01]  /*59a0*/  MUFU.EX2 R28, R93 ;  /* 0x0000005d001c7308 */ /* 0x0004e20000000800 */
[----:B0-----:R-:W-:-:S07]  /*59b0*/  FADD.FTZ R21, R91, R42 ;  /* 0x0000002a5b157221 */ /* 0x001fce0000010000 */
[----:B------:R0:W4:Y:S01]  /*59c0*/  MUFU.EX2 R190, R39 ;  /* 0x0000002700be7308 */ /* 0x0001220000000800 */
[----:B-1----:R-:W-:Y:S01]  /*59d0*/  FADD.FTZ R19, R51, R0 ;  /* 0x0000000033137221 */ /* 0x002fe20000010000 */
[----:B--2---:R-:W-:-:S06]  /*59e0*/  IMAD.MOV.U32 R93, RZ, RZ, R119 ;  /* 0x000000ffff5d7224 */ /* 0x004fcc00078e0077 */
[----:B------:R-:W1:Y:S01]  /*59f0*/  MUFU.EX2 R95, R95 ;  /* 0x0000005f005f7308 */ /* 0x000e620000000800 */
[C---:B---3--:R-:W-:Y:S01]  /*5a00*/  FADD.FTZ R42, R28.reuse, R21 ;  /* 0x000000151c2a7221 */ /* 0x048fe20000010000 */
[----:B------:R-:W-:Y:S01]  /*5a10*/  F2FP.F16.F32.PACK_AB R191, R28, R91 ;  /* 0x0000005b1cbf723e */ /* 0x000fe200000000ff */
[----:B------:R-:W-:Y:S01]  /*5a20*/  IMAD.MOV.U32 R28, RZ, RZ, R119 ;  /* 0x000000ffff1c7224 */ /* 0x000fe200078e0077 */
[-C--:B------:R-:W-:Y:S02]  /*5a30*/  MOV R91, R119.reuse ;  /* 0x00000077005b7202 */ /* 0x080fe40000000f00 */
[----:B0-----:R-:W-:Y:S02]  /*5a40*/  MOV R39, R119 ;  /* 0x0000007700277202 */ /* 0x001fe40000000f00 */
[----:B------:R-:W0:Y:S01]  /*5a50*/  MUFU.EX2 R53, R53 ;  /* 0x0000003500357308 */ /* 0x000e220000000800 */
[C---:B----4-:R-:W-:Y:S01]  /*5a60*/  FADD.FTZ R0, R190.reuse, R19 ;  /* 0x00000013be007221 */ /* 0x050fe20000010000 */
[----:B------:R-:W-:-:S02]  /*5a70*/  F2FP.F16.F32.PACK_AB R190, R190, R51 ;  /* 0x00000033bebe723e */ /* 0x000fc400000000ff */
[----:B------:R-:W-:-:S04]  /*5a80*/  MOV R51, R119 ;  /* 0x0000007700337202 */ /* 0x000fc80000000f00 */
[----:B------:R2:W3:Y:S01]  /*5a90*/  MUFU.EX2 R32, R97 ;  /* 0x0000006100207308 */ /* 0x0004e20000000800 */
[----:B-1----:R-:W-:-:S07]  /*5aa0*/  FADD.FTZ R21, R95, R42 ;  /* 0x0000002a5f157221 */ /* 0x002fce0000010000 */
[----:B------:R1:W4:Y:S01]  /*5ab0*/  MUFU.EX2 R184, R55 ;  /* 0x0000003700b87308 */ /* 0x0003220000000800 */
[----:B0-----:R-:W-:Y:S01]  /*5ac0*/  FADD.FTZ R19, R53, R0 ;  /* 0x0000000035137221 */ /* 0x001fe20000010000 */
[----:B--2---:R-:W-:-:S06]  /*5ad0*/  IMAD.MOV.U32 R97, RZ, RZ, R119 ;  /* 0x000000ffff617224 */ /* 0x004fcc00078e0077 */
[----:B------:R-:W0:Y:S01]  /*5ae0*/  MUFU.EX2 R99, R99 ;  /* 0x0000006300637308 */ /* 0x000e220000000800 */
[C---:B---3--:R-:W-:Y:S01]  /*5af0*/  FADD.FTZ R42, R32.reuse, R21 ;  /* 0x00000015202a7221 */ /* 0x048fe20000010000 */
[----:B------:R-:W-:Y:S01]  /*5b00*/  F2FP.F16.F32.PACK_AB R185, R32, R95 ;  /* 0x0000005f20b9723e */ /* 0x000fe200000000ff */
[----:B------:R-:W-:Y:S01]  /*5b10*/  IMAD.MOV.U32 R32, RZ, RZ, R119 ;  /* 0x000000ffff207224 */ /* 0x000fe200078e0077 */
[-C--:B------:R-:W-:Y:S02]  /*5b20*/  MOV R95, R119.reuse ;  /* 0x00000077005f7202 */ /* 0x080fe40000000f00 */
[----:B-1----:R-:W-:Y:S02]  /*5b30*/  MOV R55, R119 ;  /* 0x0000007700377202 */ /* 0x002fe40000000f00 */
[----:B------:R-:W1:Y:S01]  /*5b40*/  MUFU.EX2 R27, R27 ;  /* 0x0000001b001b7308 */ /* 0x000e620000000800 */
[C---:B----4-:R-:W-:Y:S01]  /*5b50*/  FADD.FTZ R0, R184.reuse, R19 ;  /* 0x00000013b8007221 */ /* 0x050fe20000010000 */
[----:B------:R-:W-:Y:S01]  /*5b60*/  F2FP.F16.F32.PACK_AB R184, R184, R53 ;  /* 0x00000035b8b8723e */ /* 0x000fe200000000ff */
[----:B------:R-:W-:-:S05]  /*5b70*/  IMAD.MOV.U32 R53, RZ, RZ, R119 ;  /* 0x000000ffff357224 */ /* 0x000fca00078e0077 */
[----:B------:R2:W3:Y:S01]  /*5b80*/  MUFU.EX2 R34, R101 ;  /* 0x0000006500227308 */ /* 0x0004e20000000800 */
[----:B0-----:R-:W-:Y:S01]  /*5b90*/  FADD.FTZ R21, R99, R42 ;  /* 0x0000002a63157221 */ /* 0x001fe20000010000 */
[----:B------:R-:W-:-:S06]  /*5ba0*/  IMAD.MOV.U32 R42, RZ, RZ, R119 ;  /* 0x000000ffff2a7224 */ /* 0x000fcc00078e0077 */
        /* <DEDUP_REMOVED lines=13> */
[----:B------:R-:W2:Y:S01]  /*5c80*/  MUFU.EX2 R36, R36 ;  /* 0x0000002400247308 */ /* 0x000ea20000000800 */
[----:B-1----:R-:W-:-:S07]  /*5c90*/  FADD.FTZ R21, R103, R4 ;  /* 0x0000000467157221 */ /* 0x002fce0000010000 */
[----:B------:R1:W3:Y:S01]  /*5ca0*/  MUFU.EX2 R180, R59 ;  /* 0x0000003b00b47308 */ /* 0x0002e20000000800 */
[----:B0-----:R-:W-:-:S07]  /*5cb0*/  FADD.FTZ R19, R57, R0 ;  /* 0x0000000039137221 */ /* 0x001fce0000010000 */
[----:B------:R-:W0:Y:S01]  /*5cc0*/  MUFU.EX2 R105, R105 ;  /* 0x0000006900697308 */ /* 0x000e220000000800 */
[C---:B--2---:R-:W-:Y:S01]  /*5cd0*/  FADD.FTZ R4, R36.reuse, R21 ;  /* 0x0000001524047221 */ /* 0x044fe20000010000 */
[----:B------:R-:W-:Y:S01]  /*5ce0*/  F2FP.F16.F32.PACK_AB R181, R36, R103 ;  /* 0x0000006724b5723e */ /* 0x000fe200000000ff */
[----:B------:R-:W-:Y:S01]  /*5cf0*/  IMAD.MOV.U32 R36, RZ, RZ, R119 ;  /* 0x000000ffff247224 */ /* 0x000fe200078e0077 */
[-C--:B------:R-:W-:Y:S02]  /*5d00*/  MOV R103, R119.reuse ;  /* 0x0000007700677202 */ /* 0x080fe40000000f00 */
[----:B-1----:R-:W-:Y:S02]  /*5d10*/  MOV R59, R119 ;  /* 0x00000077003b7202 */ /* 0x002fe40000000f00 */
[----:B------:R-:W1:Y:S01]  /*5d20*/  MUFU.EX2 R61, R61 ;  /* 0x0000003d003d7308 */ /* 0x000e620000000800 */
[C---:B---3--:R-:W-:Y:S01]  /*5d30*/  FADD.FTZ R0, R180.reuse, R19 ;  /* 0x00000013b4007221 */ /* 0x048fe20000010000 */
[----:B------:R-:W-:Y:S01]  /*5d40*/  F2FP.F16.F32.PACK_AB R180, R180, R57 ;  /* 0x00000039b4b4723e */ /* 0x000fe200000000ff */
[----:B------:R-:W-:-:S05]  /*5d50*/  IMAD.MOV.U32 R57, RZ, RZ, R119 ;  /* 0x000000ffff397224 */ /* 0x000fca00078e0077 */
[----:B------:R2:W3:Y:S01]  /*5d60*/  MUFU.EX2 R38, R107 ;  /* 0x0000006b00267308 */ /* 0x0004e20000000800 */
[----:B0-----:R-:W-:-:S07]  /*5d70*/  FADD.FTZ R21, R105, R4 ;  /* 0x0000000469157221 */ /* 0x001fce0000010000 */
[----:B------:R0:W4:Y:S01]  /*5d80*/  MUFU.EX2 R182, R37 ;  /* 0x0000002500b67308 */ /* 0x0001220000000800 */
[----:B-1----:R-:W-:Y:S01]  /*5d90*/  FADD.FTZ R19, R61, R0 ;  /* 0x000000003d137221 */ /* 0x002fe20000010000 */
[----:B--2---:R-:W-:-:S06]  /*5da0*/  MOV R107, R119 ;  /* 0x00000077006b7202 */ /* 0x004fcc0000000f00 */
[----:B------:R-:W1:Y:S01]  /*5db0*/  MUFU.EX2 R109, R109 ;  /* 0x0000006d006d7308 */ /* 0x000e620000000800 */
[C---:B---3--:R-:W-:Y:S01]  /*5dc0*/  FADD.FTZ R4, R38.reuse, R21 ;  /* 0x0000001526047221 */ /* 0x048fe20000010000 */
[----:B------:R-:W-:Y:S01]  /*5dd0*/  F2FP.F16.F32.PACK_AB R183, R38, R105 ;  /* 0x0000006926b7723e */ /* 0x000fe200000000ff */
[--C-:B------:R-:W-:Y:S02]  /*5de0*/  IMAD.MOV.U32 R105, RZ, RZ, R119.reuse ;  /* 0x000000ffff697224 */ /* 0x100fe400078e0077 */
[--C-:B------:R-:W-:Y:S02]  /*5df0*/  IMAD.MOV.U32 R38, RZ, RZ, R119.reuse ;  /* 0x000000ffff267224 */ /* 0x100fe400078e0077 */
[----:B0-----:R-:W-:Y:S01]  /*5e00*/  IMAD.MOV.U32 R37, RZ, RZ, R119 ;  /* 0x000000ffff257224 */ /* 0x001fe200078e0077 */
[----:B------:R-:W0:Y:S01]  /*5e10*/  MUFU.EX2 R63, R63 ;  /* 0x0000003f003f7308 */ /* 0x000e220000000800 */
[C---:B----4-:R-:W-:Y:S01]  /*5e20*/  FADD.FTZ R0, R182.reuse, R19 ;  /* 0x00000013b6007221 */ /* 0x050fe20000010000 */
[----:B------:R-:W-:Y:S01]  /*5e30*/  F2FP.F16.F32.PACK_AB R182, R182, R61 ;  /* 0x0000003db6b6723e */ /* 0x000fe200000000ff */
[----:B------:R-:W-:-:S05]  /*5e40*/  IMAD.MOV.U32 R61, RZ, RZ, R119 ;  /* 0x000000ffff3d7224 */ /* 0x000fca00078e0077 */
[----:B------:R2:W3:Y:S01]  /*5e50*/  MUFU.EX2 R40, R111 ;  /* 0x0000006f00287308 */ /* 0x0004e20000000800 */
[----:B-1----:R-:W-:-:S07]  /*5e60*/  FADD.FTZ R21, R109, R4 ;  /* 0x000000046d157221 */ /* 0x002fce0000010000 */
[----:B------:R1:W4:Y:S01]  /*5e70*/  MUFU.EX2 R176, R25 ;  /* 0x0000001900b07308 */ /* 0x0003220000000800 */
[----:B0-----:R-:W-:Y:S01]  /*5e80*/  FADD.FTZ R7, R63, R0 ;  /* 0x000000003f077221 */ /* 0x001fe20000010000 */
[----:B--2---:R-:W-:-:S06]  /*5e90*/  MOV R111, R119 ;  /* 0x00000077006f7202 */ /* 0x004fcc0000000f00 */
[----:B------:R-:W0:Y:S01]  /*5ea0*/  MUFU.EX2 R113, R113 ;  /* 0x0000007100717308 */ /* 0x000e220000000800 */
[C---:B---3--:R-:W-:Y:S01]  /*5eb0*/  FADD.FTZ R4, R40.reuse, R21 ;  /* 0x0000001528047221 */ /* 0x048fe20000010000 */
[----:B------:R-:W-:Y:S01]  /*5ec0*/  F2FP.F16.F32.PACK_AB R177, R40, R109 ;  /* 0x0000006d28b1723e */ /* 0x000fe200000000ff */
[--C-:B------:R-:W-:Y:S02]  /*5ed0*/  IMAD.MOV.U32 R109, RZ, RZ, R119.reuse ;  /* 0x000000ffff6d7224 */ /* 0x100fe400078e0077 */
[--C-:B------:R-:W-:Y:S02]  /*5ee0*/  IMAD.MOV.U32 R40, RZ, RZ, R119.reuse ;  /* 0x000000ffff287224 */ /* 0x100fe400078e0077 */
[----:B-1----:R-:W-:Y:S01]  /*5ef0*/  IMAD.MOV.U32 R25, RZ, RZ, R119 ;  /* 0x000000ffff197224 */ /* 0x002fe200078e0077 */
[----:B------:R-:W1:Y:S01]  /*5f00*/  MUFU.EX2 R65, R65 ;  /* 0x0000004100417308 */ /* 0x000e620000000800 */
[C---:B----4-:R-:W-:Y:S01]  /*5f10*/  FADD.FTZ R0, R176.reuse, R7 ;  /* 0x00000007b0007221 */ /* 0x050fe20000010000 */
[----:B------:R-:W-:-:S02]  /*5f20*/  F2FP.F16.F32.PACK_AB R176, R176, R63 ;  /* 0x0000003fb0b0723e */ /* 0x000fc400000000ff */
[----:B------:R-:W-:-:S04]  /*5f30*/  MOV R63, R119 ;  /* 0x00000077003f7202 */ /* 0x000fc80000000f00 */
[----:B------:R-:W2:Y:S01]  /*5f40*/  MUFU.EX2 R14, R14 ;  /* 0x0000000e000e7308 */ /* 0x000ea20000000800 */
[----:B0-----:R-:W-:Y:S01]  /*5f50*/  FADD.FTZ R21, R113, R4 ;  /* 0x0000000471157221 */ /* 0x001fe20000010000 */
[----:B------:R-:W-:-:S06]  /*5f60*/  MOV R4, UR4 ;  /* 0x0000000400047c02 */ /* 0x000fcc0008000f00 */
[----:B------:R-:W0:Y:S01]  /*5f70*/  MUFU.EX2 R12, R12 ;  /* 0x0000000c000c7308 */ /* 0x000e220000000800 */
[----:B-1----:R-:W-:Y:S01]  /*5f80*/  FADD.FTZ R7, R65, R0 ;  /* 0x0000000041077221 */ /* 0x002fe20000010000 */
[----:B------:R-:W-:Y:S01]  /*5f90*/  IMAD.MOV.U32 R0, RZ, RZ, 0x3f800000 ;  /* 0x3f800000ff007424 */ /* 0x000fe200078e00ff */
[C---:B--2---:R-:W-:Y:S01]  /*5fa0*/  F2FP.F16.F32.PACK_AB R179, R14.reuse, R113 ;  /* 0x000000710eb3723e */ /* 0x044fe200000000ff */
[----:B------:R-:W-:Y:S01]  /*5fb0*/  FADD.FTZ R6, R14, R21 ;  /* 0x000000150e067221 */ /* 0x000fe20000010000 */
[----:B------:R-:W-:Y:S01]  /*5fc0*/  IMAD.MOV.U32 R113, RZ, RZ, R119 ;  /* 0x000000ffff717224 */ /* 0x000fe200078e0077 */
[C---:B0-----:R-:W-:Y:S01]  /*5fd0*/  F2FP.F16.F32.PACK_AB R178, R12.reuse, R65 ;  /* 0x000000410cb2723e */ /* 0x041fe200000000ff */
[----:B------:R-:W-:Y:S01]  /*5fe0*/  FADD.FTZ R7, R12, R7 ;  /* 0x000000070c077221 */ /* 0x000fe20000010000 */
[----:B------:R-:W-:Y:S01]  /*5ff0*/  IMAD.MOV.U32 R65, RZ, RZ, R119 ;  /* 0x000000ffff417224 */ /* 0x000fe200078e0077 */
[----:B------:R-:W-:Y:S06]  /*6000*/  @!P2 BRA `(.L_x_3231) ;  /* 0x0000004c00d0a947 */ /* 0x000fec0003800000 */
[----:B------:R-:W-:Y:S01]  /*6010*/  UMOV UR4, URZ ;  /* 0x0000003f00047c82 */ /* 0x000fe20008000000 */
[----:B------:R-:W-:Y:S01]  /*6020*/  IMAD.U32 R20, RZ, RZ, UR38 ;  /* 0x00000026ff147e24 */ /* 0x000fe2000f8e00ff */
[----:B------:R-:W-:Y:S01]  /*6030*/  MOV R14, UR4 ;  /* 0x00000004000e7c02 */ /* 0x000fe20008000f00 */
[----:B------:R-:W-:Y:S01]  /*6040*/  IMAD.MOV.U32 R15, RZ, RZ, R10 ;  /* 0x000000ffff0f7224 */ /* 0x000fe200078e000a */
[----:B------:R-:W-:Y:S01]  /*6050*/  CS2R R118, SRZ ;  /* 0x0000000000767805 */ /* 0x000fe2000001ff00 */
[----:B------:R-:W-:Y:S01]  /*6060*/  IMAD.MOV.U32 R12, RZ, RZ, R13 ;  /* 0x000000ffff0c7224 */ /* 0x000fe200078e000d */
        /* <DEDUP_REMOVED lines=48> */
[----:B------:R-:W-:Y:S01]  /*6370*/  IMAD.U32 R19, RZ, RZ, UR4 ;  /* 0x00000004ff137e24 */ /* 0x000fe2000f8e00ff */
[----:B------:R-:W-:-:S06]  /*6380*/  ULDC UR61, c[0x0][0x9d8] ;  /* 0x00027600003d7ab9 */ /* 0x000fcc0000000800 */
.L_x_3240:
[----:B------:R-:W-:Y:S02]  /*6390*/  R2UR UR4, R19 ;  /* 0x00000000130472ca */ /* 0x000fe400000e0000 */
[----:B------:R-:W-:-:S11]  /*63a0*/  R2UR UR6, R14 ;  /* 0x000000000e0672ca */ /* 0x000fd600000e0000 */
[----:B------:R-:W-:-:S04]  /*63b0*/  UIADD3 UR4, UR4, 0x1, URZ ;  /* 0x0000000104047890 */ /* 0x000fc8000fffe03f */
[----:B------:R-:W-:-:S04]  /*63c0*/  UISETP.NE.AND UP0, UPT, UR4, 0x2, UPT ;  /* 0x000000020400788c */ /* 0x000fc8000bf05270 */
[----:B------:R-:W-:Y:S02]  /*63d0*/  USEL UR5, URZ, 0x1, UP0 ;  /* 0x000000013f057887 */ /* 0x000fe40008000000 */
[----:B------:R-:W-:Y:S02]  /*63e0*/  USEL UR4, UR4, URZ, UP0 ;  /* 0x0000003f04047287 */ /* 0x000fe40008000000 */
[----:B------:R-:W-:-:S04]  /*63f0*/  ULOP3.LUT UR5, UR6, UR5, URZ, 0x3c, !UPT ;  /* 0x0000000506057292 */ /* 0x000fc8000f8e3c3f */
[----:B------:R-:W-:Y:S02]  /*6400*/  IMAD.U32 R5, RZ, RZ, UR4 ;  /* 0x00000004ff057e24 */ /* 0x000fe4000f8e00ff */
[----:B------:R-:W-:Y:S01]  /*6410*/  MOV R4, UR5 ;  /* 0x0000000500047c02 */ /* 0x000fe20008000f00 */
[----:B------:R-:W-:Y:S06]  /*6420*/  @!P0 BRA `(.L_x_3232) ;  /* 0x0000000000048947 */ /* 0x000fec0003800000 */
[----:B------:R-:W-:Y:S01]  /*6430*/  BPT.TRAP 0x1 ;  /* 0x000000040000795c */ /* 0x000fe20000300000 */
.L_x_3232:
        /* <DEDUP_REMOVED lines=9> */
.L_x_3233:
[----:B-1----:R-:W-:Y:S05]  /*64d0*/  @P2 BRA `(.L_x_3234) ;  /* 0x00000000000c2947 */ /* 0x002fea0003800000 */
[----:B------:R-:W-:-:S13]  /*64e0*/  R2UR UR4, R21 ;  /* 0x00000000150472ca */ /* 0x000fda00000e0000 */
[----:B------:R-:W1:Y:S02]  /*64f0*/  SYNCS.PHASECHK.TRANS64.TRYWAIT P2, [UR4+0x36830], R8 ;  /* 0x03683008ff0075a7 */ /* 0x000e640008040144 */
[----:B-1----:R-:W-:Y:S05]  /*6500*/  @!P2 BRA `(.L_x_3235) ;  /* 0x000000bc008ca947 */ /* 0x002fea0003800000 */
.L_x_3234:
        /* <DEDUP_REMOVED lines=15> */
[----:B------:R-:W-:Y:S01]  /*6600*/  UIMAD UR60, UR60, 0xa80, UR6 ;  /* 0x00000a803c3c78a4 */ /* 0x000fe2000f8e0206 */
[----:B01----:R-:W-:Y:S01]  /*6610*/  MOV R8, UR57 ;  /* 0x0000003900087c02 */ /* 0x003fe20008000f00 */
[----:B------:R-:W-:Y:S01]  /*6620*/  UMOV UR27, 0x40000040 ;  /* 0x40000040001b7882 */ /* 0x000fe20000000000 */
[----:B------:R-:W-:Y:S01]  /*6630*/  MOV R10, UR56 ;  /* 0x00000038000a7c02 */ /* 0x000fe20008000f00 */
[----:B------:R-:W-:Y:S01]  /*6640*/  UIADD3 UR10, UR60, 0x80, URZ ;  /* 0x000000803c0a7890 */ /* 0x000fe2000fffe03f */
[C---:B------:R-:W-:Y:S01]  /*6650*/  R2UR UR56, R2.reuse ;  /* 0x00000000023872ca */ /* 0x040fe200000e0000 */
[----:B------:R-:W-:Y:S01]  /*6660*/  UIADD3 UR14, UR60, 0x100, URZ ;  /* 0x000001003c0e7890 */ /* 0x000fe2000fffe03f */
[C---:B------:R-:W-:Y:S01]  /*6670*/  R2UR UR57, R3.reuse ;  /* 0x00000000033972ca */ /* 0x040fe200000e0000 */
[----:B------:R-:W-:Y:S01]  /*6680*/  UMOV UR6, UR60 ;  /* 0x0000003c00067c82 */ /* 0x000fe20008000000 */
[----:B------:R-:W-:Y:S01]  /*6690*/  UIADD3 UR18, UR60, 0x2, URZ ;  /* 0x000000023c127890 */ /* 0x000fe2000fffe03f */
[----:B------:R-:W-:Y:S01]  /*66a0*/  HGMMA.64x16x16.F32 R168, gdesc[UR4], RZ, !UPT, gsb0 ;  /* 0x0020000004a879f0 */ /* 0x000fe2000c0008ff */
[----:B------:R-:W-:Y:S01]  /*66b0*/  UIADD3 UR6, UR60, 0x180, URZ ;  /* 0x000001803c067890 */ /* 0x000fe2000fffe03f */
[----:B------:R-:W-:Y:S01]  /*66c0*/  R2UR UR4, R2 ;  /* 0x00000000020472ca */ /* 0x000fe200000e0000 */
[----:B------:R-:W-:Y:S01]  /*66d0*/  UMOV UR7, 0x40000040 ;  /* 0x4000004000077882 */ /* 0x000fe20000000000 */
        /* <DEDUP_REMOVED lines=57> */
[----:B------:R-:W-:Y:S01]  /*6a70*/  R2UR UR8, R2 ;  /* 0x00000000020872ca */ /* 0x000fe200000e0000 */
[----:B------:R-:W-:Y:S01]  /*6a80*/  UMOV UR11, 0x40000040 ;  /* 0x40000040000b7882 */ /* 0x000fe20000000000 */
[----:B------:R-:W-:Y:S01]  /*6a90*/  R2UR UR9, R3 ;  /* 0x00000000030972ca */ /* 0x000fe200000e0000 */
[-C--:B------:R-:W-:Y:S01]  /*6aa0*/  FMUL.FTZ R93, R93, R9.reuse ;  /* 0x000000095d5d7220 */ /* 0x080fe20000410000 */
[-C--:B------:R-:W-:Y:S01]  /*6ab0*/  FMUL.FTZ R96, R96, R9.reuse ;  /* 0x0000000960607220 */ /* 0x080fe20000410000 */
[-C--:B------:R-:W-:Y:S01]  /*6ac0*/  FMUL.FTZ R97, R97, R9.reuse ;  /* 0x0000000961617220 */ /* 0x080fe20000410000 */
        /* <DEDUP_REMOVED lines=77> */
[----:B------:R-:W-:Y:S02]  /*6fa0*/  UIADD3 UR4, UR60, 0x300, URZ ;  /* 0x000003003c047890 */ /* 0x000fe4000fffe03f */
[----:B------:R-:W-:Y:S01]  /*6fb0*/  UIADD3 UR6, UR60, 0x82, URZ ;  /* 0x000000823c067890 */ /* 0x000fe2000fffe03f */
[----:B------:R-:W-:Y:S01]  /*6fc0*/  UMOV UR5, UR17 ;  /* 0x0000001100057c82 */ /* 0x000fe20008000000 */
[----:B------:R-:W-:-:S03]  /*6fd0*/  UMOV UR7, 0x40000040 ;  /* 0x4000004000077882 */ /* 0x000fc60000000000 */
[----:B------:R-:W-:Y:S01]  /*6fe0*/  UMOV UR14, UR4 ;  /* 0x00000004000e7c82 */ /* 0x000fe20008000000 */
[----:B------:R-:W-:Y:S01]  /*6ff0*/  UMOV UR4, UR16 ;  /* 0x0000001000047c82 */ /* 0x000fe20008000000 */
[----:B------:R-:W-:Y:S02]  /*7000*/  WARPGROUP.DEPBAR.LE gsb0, 0x0 ;  /* 0x00008000000079c5 */ /* 0x000fe40000010000 */
[----:B------:R-:W-:-:S06]  /*7010*/  WARPGROUP.ARRIVE ;  /* 0x00000000000079c5 */ /* 0x000fcc0000000000 */
[----:B------:R-:W-:Y:S01]  /*7020*/  HGMMA.64x16x16.F32 R128, gdesc[UR8], RZ, !UPT, gsb0 ;  /* 0x00200000088079f0 */ /* 0x000fe2000c0008ff */
[----:B------:R-:W-:Y:S02]  /*7030*/  UIADD3 UR8, UR60, 0x102, URZ ;  /* 0x000001023c087890 */ /* 0x000fe4000fffe03f */
[----:B------:R-:W-:Y:S01]  /*7040*/  UIADD3 UR9, UR60, 0x182, URZ ;  /* 0x000001823c097890 */ /* 0x000fe2000fffe03f */
[----:B------:R-:W-:Y:S02]  /*7050*/  WARPGROUP.DEPBAR.LE gsb0, 0x0 ;  /* 0x00008000000079c5 */ /* 0x000fe40000010000 */
[----:B------:R-:W-:-:S06]  /*7060*/  WARPGROUP.ARRIVE ;  /* 0x00000000000079c5 */ /* 0x000fcc0000000000 */
[----:B------:R-:W-:Y:S03]  /*7070*/  HGMMA.64x16x16.F32 R120, gdesc[UR12], RZ, !UPT, gsb0 ;  /* 0x002000000c7879f0 */ /* 0x000fe6000c0008ff */
        /* <DEDUP_REMOVED lines=547> */
.L_x_3236:
[----:B------:R-:W-:Y:S02]  /*92b0*/  R2UR UR6, R16 ;  /* 0x00000000100672ca */ /* 0x000fe400000e0000 */
        /* <DEDUP_REMOVED lines=8> */
.L_x_3237:
[----:B-1----:R-:W-:Y:S05]  /*9340*/  @P2 BRA `(.L_x_3238) ;  /* 0x0000000000082947 */ /* 0x002fea0003800000 */
[----:B------:R-:W1:Y:S02]  /*9350*/  SYNCS.PHASECHK.TRANS64.TRYWAIT P2, [UR5+0x36850], R0 ;  /* 0x03685000ff0075a7 */ /* 0x000e640008040145 */
[----:B-1----:R-:W-:Y:S05]  /*9360*/  @!P2 BRA `(.L_x_3239) ;  /* 0x000000900010a947 */ /* 0x002fea0003800000 */
.L_x_3238:
[----:B------:R-:W-:Y:S01]  /*9370*/  R2UR UR4, R16 ;  /* 0x00000000100472ca */ /* 0x000fe200000e0000 */
[----:B------:R-:W-:Y:S01]  /*9380*/  WARPGROUP.ARRIVE ;  /* 0x00000000000079c5 */ /* 0x000fe20000000000 */
[----:B------:R-:W-:Y:S01]  /*9390*/  R2UR UR6, R19 ;  /* 0x00000000130672ca */ /* 0x000fe200000e0000 */
[----:B------:R-:W-:Y:S01]  /*93a0*/  UMOV UR7, 0x40000040 ;  /* 0x4000004000077882 */ /* 0x000fe20000000000 */
[----:B------:R-:W-:Y:S01]  /*93b0*/  FMUL.FTZ R19, R168, UR61 ;  /* 0x0000003da8137c20 */ /* 0x000fe20008410000 */
[----:B------:R-:W-:Y:S01]  /*93c0*/  FMUL.FTZ R23, R169, UR61 ;  /* 0x0000003da9177c20 */ /* 0x000fe20008410000 */
[----:B------:R-:W-:Y:S01]  /*93d0*/  R2UR UR8, R21 ;  /* 0x00000000150872ca */ /* 0x000fe200000e0000 */
[----:B------:R-:W-:Y:S01]  /*93e0*/  FMUL.FTZ R21, R171, UR61 ;  /* 0x0000003dab157c20 */ /* 0x000fe20008410000 */
        /* <DEDUP_REMOVED lines=19> */
[----:B01----:R-:W-:Y:S01]  /*9520*/  FMNMX.FTZ R0, R19, R12, !PT ;  /* 0x0000000c13007209 */ /* 0x003fe20007810000 */
[----:B------:R-:W-:Y:S01]  /*9530*/  FMUL.FTZ R221, R140, UR61 ;  /* 0x0000003d8cdd7c20 */ /* 0x000fe20008410000 */
[----:B------:R-:W-:Y:S01]  /*9540*/  UIMAD UR4, UR6, 0xa80, UR4 ;  /* 0x00000a80060478a4 */ /* 0x000fe2000f8e0204 */
[----:B------:R-:W-:Y:S01]  /*9550*/  FMUL.FTZ R175, R175, UR61 ;  /* 0x0000003dafaf7c20 */ /* 0x000fe20008410000 */
[----:B------:R-:W-:Y:S01]  /*9560*/  FMUL.FTZ R141, R141, UR61 ;  /* 0x0000003d8d8d7c20 */ /* 0x000fe20008410000 */
[----:B------:R-:W-:Y:S01]  /*9570*/  FMUL.FTZ R223, R128, UR61 ;  /* 0x0000003d80df7c20 */ /* 0x000fe20008410000 */
[----:B------:R-:W-:Y:S01]  /*9580*/  FMUL.FTZ R163, R163, UR61 ;  /* 0x0000003da3a37c20 */ /* 0x000fe20008410000 */
[----:B------:R-:W0:Y:S01]  /*9590*/  MUFU.TANH R173, R173 ;  /* 0x000000ad00ad7308 */ /* 0x000e220000002400 */
[----:B--2---:R-:W-:Y:S01]  /*95a0*/  FMNMX.FTZ R0, R23, R0, !PT ;  /* 0x0000000017007209 */ /* 0x004fe20007810000 */
[----:B------:R-:W-:Y:S01]  /*95b0*/  UMOV UR6, UR4 ;  /* 0x0000000400067c82 */ /* 0x000fe20008000000 */
[----:B------:R-:W-:Y:S01]  /*95c0*/  FMUL.FTZ R225, R129, UR61 ;  /* 0x0000003d81e17c20 */ /* 0x000fe20008410000 */
[----:B------:R-:W-:Y:S01]  /*95d0*/  HGMMA.64x192x16.F32 R24, R200, gdesc[UR4].tnspB, R24, gsb0 ;  /* 0x42e00004c8187df0 */ /* 0x000fe20008000818 */
[----:B------:R-:W-:Y:S01]  /*95e0*/  UIADD3 UR6, UR4, 0x80, URZ ;  /* 0x0000008004067890 */ /* 0x000fe2000fffe03f */
[----:B------:R-:W-:Y:S01]  /*95f0*/  FMUL.FTZ R227, R132, UR61 ;  /* 0x0000003d84e37c20 */ /* 0x000fe20008410000 */
[----:B------:R-:W-:Y:S01]  /*9600*/  UMOV UR7, 0x40000040 ;  /* 0x4000004000077882 */ /* 0x000fe20000000000 */
[----:B------:R-:W-:Y:S01]  /*9610*/  MUFU.TANH R205, R205 ;  /* 0x000000cd00cd7308 */ /* 0x000fe20000002400 */
[----:B---3--:R-:W-:Y:S01]  /*9620*/  FMNMX.FTZ R0, R171, R0, !PT ;  /* 0x00000000ab007209 */ /* 0x008fe20007810000 */
[----:B------:R-:W-:Y:S01]  /*9630*/  FMUL.FTZ R167, R167, UR61 ;  /* 0x0000003da7a77c20 */ /* 0x000fe20008410000 */
[----:B------:R-:W-:Y:S01]  /*9640*/  FMUL.FTZ R229, R133, UR61 ;  /* 0x0000003d85e57c20 */ /* 0x000fe20008410000 */
[----:B------:R-:W-:Y:S01]  /*9650*/  FMUL.FTZ R153, R154, UR61 ;  /* 0x0000003d9a997c20 */ /* 0x000fe20008410000 */
[----:B------:R-:W-:Y:S01]  /*9660*/  FMUL.FTZ R231, R120, UR61 ;  /* 0x0000003d78e77c20 */ /* 0x000fe20008410000 */
[----:B------:R-:W-:Y:S01]  /*9670*/  FMUL.FTZ R155, R155, UR61 ;  /* 0x0000003d9b9b7c20 */ /* 0x000fe20008410000 */
[----:B------:R-:W-:Y:S01]  /*9680*/  FMUL.FTZ R159, R159, UR61 ;  /* 0x0000003d9f9f7c20 */ /* 0x000fe20008410000 */
[----:B------:R-:W-:Y:S01]  /*9690*/  MUFU.TANH R207, R207 ;  /* 0x000000cf00cf7308 */ /* 0x000fe20000002400 */
[----:B0-----:R-:W-:Y:S01]  /*96a0*/  FMNMX.FTZ R0, R173, R0, !PT ;  /* 0x00000000ad007209 */ /* 0x001fe20007810000 */
        /* <DEDUP_REMOVED lines=16> */
[----:B------:R-:W0:Y:S01]  /*97b0*/  LDC R8, c[0x0][0x988] ;  /* 0x00026200ff087b82 */ /* 0x000e220000000800 */
[----:B------:R-:W-:Y:S01]  /*97c0*/  FMUL.FTZ R127, R127, UR61 ;  /* 0x0000003d7f7f7c20 */ /* 0x000fe20008410000 */
[----:B------:R-:W-:Y:S01]  /*97d0*/  IMAD.U32 R136, RZ, RZ, UR5 ;  /* 0x00000005ff887e24 */ /* 0x000fe2000f8e00ff */
[----:B------:R-:W-:-:S02]  /*97e0*/  R2UR UR9, R17 ;  /* 0x00000000110972ca */ /* 0x000fc400000e0000 */
[----:B------:R-:W-:Y:S01]  /*97f0*/  R2UR UR5, R5 ;  /* 0x00000000050572ca */ /* 0x000fe200000e0000 */
[----:B------:R-:W-:Y:S01]  /*9800*/  MUFU.TANH R213, R213 ;  /* 0x000000d500d57308 */ /* 0x000fe20000002400 */
[----:B------:R-:W-:-:S05]  /*9810*/  @!P1 VIADD R136, R136, 0x36860 ;  /* 0x0003686088889836 */ /* 0x000fca0000000000 */
[----:B------:R-:W-:Y:S02]  /*9820*/  @!P1 PRMT R136, RZ, 0x654, R136 ;  /* 0x00000654ff889816 */ /* 0x000fe40000000088 */
[----:B------:R-:W-:Y:S08]  /*9830*/  MUFU.TANH R215, R215 ;  /* 0x000000d700d77308 */ /* 0x000ff00000002400 */
[----:B------:R-:W1:Y:S08]  /*9840*/  MUFU.TANH R14, R14 ;  /* 0x0000000e000e7308 */ /* 0x000e700000002400 */
[----:B------:R-:W-:Y:S08]  /*9850*/  MUFU.TANH R217, R217 ;  /* 0x000000d900d97308 */ /* 0x000ff00000002400 */
[----:B------:R-:W2:Y:S01]  /*9860*/  MUFU.TANH R21, R21 ;  /* 0x0000001500157308 */ /* 0x000ea20000002400 */
[----:B-1----:R-:W-:-:S07]  /*9870*/  FMNMX.FTZ R10, R14, R15, !PT ;  /* 0x0000000f0e0a7209 */ /* 0x002fce0007810000 */
[----:B------:R-:W-:Y:S08]  /*9880*/  MUFU.TANH R219, R219 ;  /* 0x000000db00db7308 */ /* 0x000ff00000002400 */
[----:B------:R-:W1:Y:S01]  /*9890*/  MUFU.TANH R169, R169 ;  /* 0x000000a900a97308 */ /* 0x000e620000002400 */
[----:B--2---:R-:W-:-:S07]  /*98a0*/  FMNMX.FTZ R10, R21, R10, !PT ;  /* 0x0000000a150a7209 */ /* 0x004fce0007810000 */
        /* <DEDUP_REMOVED lines=23> */
[----:B------:R-:W-:Y:S01]  /*9a20*/  HGMMA.64x192x16.F32 R24, R196, gdesc[UR4].tnspB, R24, gsb0 ;  /* 0x42e00004c4187df0 */ /* 0x000fe20008000818 */
[----:B------:R-:W-:Y:S01]  /*9a30*/  UIADD3 UR6, UR4, 0x100, URZ ;  /* 0x0000010004067890 */ /* 0x000fe2000fffe03f */
[----:B------:R-:W-:-:S05]  /*9a40*/  UMOV UR7, 0x40000040 ;  /* 0x4000004000077882 */ /* 0x000fca0000000000 */
        /* <DEDUP_REMOVED lines=20> */
[----:B------:R-:W-:Y:S01]  /*9b90*/  HGMMA.64x192x16.F32 R24, R192, gdesc[UR4].tnspB, R24, gsb0 ;  /* 0x42e00004c0187df0 */ /* 0x000fe20008000818 */
[----:B------:R-:W-:Y:S01]  /*9ba0*/  UIADD3 UR6, UR4, 0x180, URZ ;  /* 0x0000018004067890 */ /* 0x000fe2000fffe03f */
[----:B------:R-:W1:Y:S01]  /*9bb0*/  MUFU.TANH R197, R197 ;  /* 0x000000c500c57308 */ /* 0x000e620000002400 */
[----:B------:R-:W-:-:S07]  /*9bc0*/  UMOV UR7, 0x40000040 ;  /* 0x4000004000077882 */ /* 0x000fce0000000000 */
[----:B------:R-:W2:Y:S08]  /*9bd0*/  MUFU.TANH R199, R199 ;  /* 0x000000c700c77308 */ /* 0x000eb00000002400 */
[----:B------:R-:W3:Y:S01]  /*9be0*/  MUFU.TANH R161, R161 ;  /* 0x000000a100a17308 */ /* 0x000ee20000002400 */
[----:B-1----:R-:W-:-:S04]  /*9bf0*/  FMNMX.FTZ R0, R197, R0, !PT ;  /* 0x00000000c5007209 */ /* 0x002fc80007810000 */
[----:B--2---:R-:W-:-:S04]  /*9c00*/  FMNMX.FTZ R0, R199, R0, !PT ;  /* 0x00000000c7007209 */ /* 0x004fc80007810000 */
[----:B------:R-:W-:-:S04]  /*9c10*/  FMNMX.FTZ R0, R203, R0, !PT ;  /* 0x00000000cb007209 */ /* 0x000fc80007810000 */
[----:B------:R-:W-:Y:S02]  /*9c20*/  FMNMX.FTZ R0, R201, R0, !PT ;  /* 0x00000000c9007209 */ /* 0x000fe40007810000 */
[----:B---3--:R-:W-:Y:S02]  /*9c30*/  FMNMX.FTZ R10, R161, R10, !PT ;  /* 0x0000000aa10a7209 */ /* 0x008fe40007810000 */
[----:B------:R-:W-:Y:S02]  /*9c40*/  FMNMX.FTZ R0, R205, R0, !PT ;  /* 0x00000000cd007209 */ /* 0x000fe40007810000 */
[----:B------:R-:W-:Y:S02]  /*9c50*/  FMNMX.FTZ R10, R163, R10, !PT ;  /* 0x0000000aa30a7209 */ /* 0x000fe40007810000 */
[----:B------:R-:W-:Y:S02]  /*9c60*/  FMNMX.FTZ R0, R207, R0, !PT ;  /* 0x00000000cf007209 */ /* 0x000fe40007810000 */
[----:B------:R-:W-:-:S04]  /*9c70*/  FMNMX.FTZ R10, R165, R10, !PT ;  /* 0x0000000aa50a7209 */ /* 0x000fc80007810000 */
[----:B------:R-:W-:-:S04]  /*9c80*/  FMNMX.FTZ R10, R167, R10, !PT ;  /* 0x0000000aa70a7209 */ /* 0x000fc80007810000 */
[----:B------:R-:W-:-:S04]  /*9c90*/  FMNMX.FTZ R10, R153, R10, !PT ;  /* 0x0000000a990a7209 */ /* 0x000fc80007810000 */
[----:B------:R-:W-:Y:S01]  /*9ca0*/  FMNMX.FTZ R10, R155, R10, !PT ;  /* 0x0000000a9b0a7209 */ /* 0x000fe20007810000 */
[----:B------:R-:W-:Y:S02]  /*9cb0*/  WARPGROUP.DEPBAR.LE gsb0, 0x0 ;  /* 0x00008000000079c5 */ /* 0x000fe40000010000 */
        /* <DEDUP_REMOVED lines=23> */
[----:B------:R-:W-:-:S04]  /*9e30*/  FMNMX.FTZ R0, R221, R0, !PT ;  /* 0x00000000dd007209 */ /* 0x000fc80007810000 */
[----:B------:R-:W-:-:S04]  /*9e40*/  FMNMX.FTZ R0, R141, R0, !PT ;  /* 0x000000008d007209 */ /* 0x000fc80007810000 */
[----:B------:R-:W-:-:S04]  /*9e50*/  FMNMX.FTZ R0, R223, R0, !PT ;  /* 0x00000000df007209 */ /* 0x000fc80007810000 */
        /* <DEDUP_REMOVED lines=8> */
[----:B------:R-:W-:Y:S01]  /*9ee0*/  FMUL.FTZ R121, R151, UR61 ;  /* 0x0000003d97797c20 */ /* 0x000fe20008410000 */
[----:B------:R-:W-:Y:S02]  /*9ef0*/  FMUL.FTZ R151, R122, UR61 ;  /* 0x0000003d7a977c20 */ /* 0x000fe40008410000 */
[----:B------:R-:W-:Y:S01]  /*9f00*/  HGMMA.64x192x16.F32 R24, R184, gdesc[UR4].tnspB, R24, gsb0 ;  /* 0x42e00004b8187df0 */ /* 0x000fe20008000818 */
[----:B------:R-:W-:Y:S01]  /*9f10*/  UIADD3 UR6, UR4, 0x280, URZ ;  /* 0x0000028004067890 */ /* 0x000fe2000fffe03f */
[----:B------:R-:W1:Y:S01]  /*9f20*/  MUFU.TANH R189, R189 ;  /* 0x000000bd00bd7308 */ /* 0x000e620000002400 */
[----:B------:R-:W-:Y:S01]  /*9f30*/  UMOV UR7, 0x40000040 ;  /* 0x4000004000077882 */ /* 0x000fe20000000000 */
[----:B------:R-:W-:-:S06]  /*9f40*/  UIADD3 UR4, UR4, 0x300, URZ ;  /* 0x0000030004047890 */ /* 0x000fcc000fffe03f */
[----:B------:R-:W2:Y:S08]  /*9f50*/  MUFU.TANH R191, R191 ;  /* 0x000000bf00bf7308 */ /* 0x000eb00000002400 */
[----:B------:R-:W3:Y:S01]  /*9f60*/  MUFU.TANH R121, R121 ;  /* 0x0000007900797308 */ /* 0x000ee20000002400 */
[----:B-1----:R-:W-:-:S07]  /*9f70*/  FMNMX.FTZ R0, R189, R0, !PT ;  /* 0x00000000bd007209 */ /* 0x002fce0007810000 */
[----:B------:R-:W1:Y:S01]  /*9f80*/  MUFU.TANH R151, R151 ;  /* 0x0000009700977308 */ /* 0x000e620000002400 */
[----:B--2---:R-:W-:-:S04]  /*9f90*/  FMNMX.FTZ R0, R191, R0, !PT ;  /* 0x00000000bf007209 */ /* 0x004fc80007810000 */
[----:B------:R-:W-:Y:S02]  /*9fa0*/  FMNMX.FTZ R0, R233, R0, !PT ;  /* 0x00000000e9007209 */ /* 0x000fe40007810000 */
[----:B---3--:R-:W-:-:S03]  /*9fb0*/  FMNMX.FTZ R10, R121, R10, !PT ;  /* 0x0000000a790a7209 */ /* 0x008fc60007810000 */
[----:B------:R-:W2:Y:S01]  /*9fc0*/  SHFL.BFLY PT, R9, R0, 0x2, 0x1f ;  /* 0x0c401f0000097f89 */ /* 0x000ea200000e0000 */
[----:B------:R-:W-:-:S04]  /*9fd0*/  FMNMX.FTZ R10, R125, R10, !PT ;  /* 0x0000000a7d0a7209 */ /* 0x000fc80007810000 */
[----:B------:R-:W-:-:S04]  /*9fe0*/  FMNMX.FTZ R10, R129, R10, !PT ;  /* 0x0000000a810a7209 */ /* 0x000fc80007810000 */
[----:B------:R-:W-:-:S04]  /*9ff0*/  FMNMX.FTZ R10, R133, R10, !PT ;  /* 0x0000000a850a7209 */ /* 0x000fc80007810000 */
[----:B------:R-:W-:-:S04]  /*a000*/  FMNMX.FTZ R10, R137, R10, !PT ;  /* 0x0000000a890a7209 */ /* 0x000fc80007810000 */
[----:B------:R-:W-:-:S04]  /*a010*/  FMNMX.FTZ R10, R139, R10, !PT ;  /* 0x0000000a8b0a7209 */ /* 0x000fc80007810000 */
[----:B------:R-:W-:Y:S02]  /*a020*/  FMNMX.FTZ R10, R131, R10, !PT ;  /* 0x0000000a830a7209 */ /* 0x000fe40007810000 */
[----:B--2---:R-:W-:Y:S02]  /*a030*/  FMNMX.FTZ R9, R0, R9, !PT ;  /* 0x0000000900097209 */ /* 0x004fe40007810000 */
[----:B------:R-:W-:-:S03]  /*a040*/  FMNMX.FTZ R10, R143, R10, !PT ;  /* 0x0000000a8f0a7209 */ /* 0x000fc60007810000 */
[----:B------:R-:W2:Y:S01]  /*a050*/  SHFL.BFLY PT, R0, R9, 0x1, 0x1f ;  /* 0x0c201f0009007f89 */ /* 0x000ea200000e0000 */
[----:B------:R-:W-:-:S04]  /*a060*/  FMNMX.FTZ R10, R135, R10, !PT ;  /* 0x0000000a870a7209 */ /* 0x000fc80007810000 */
[----:B-1----:R-:W-:-:S04]  /*a070*/  FMNMX.FTZ R10, R151, R10, !PT ;  /* 0x0000000a970a7209 */ /* 0x002fc80007810000 */
[----:B------:R-:W-:-:S04]  /*a080*/  FMNMX.FTZ R10, R123, R10, !PT ;  /* 0x0000000a7b0a7209 */ /* 0x000fc80007810000 */
[----:B------:R-:W-:-:S04]  /*a090*/  FMNMX.FTZ R10, R235, R10, !PT ;  /* 0x0000000aeb0a7209 */ /* 0x000fc80007810000 */
[----:B------:R-:W-:Y:S02]  /*a0a0*/  FMNMX.FTZ R10, R127, R10, !PT ;  /* 0x0000000a7f0a7209 */ /* 0x000fe40007810000 */
[----:B--2---:R-:W-:-:S05]  /*a0b0*/  FMNMX.FTZ R13, R9, R0, !PT ;  /* 0x00000000090d7209 */ /* 0x004fca0007810000 */
[C---:B0-----:R-:W-:Y:S01]  /*a0c0*/  FMUL.FTZ R0, R13.reuse, R8 ;  /* 0x000000080d007220 */ /* 0x041fe20000410000 */
[----:B------:R-:W-:-:S03]  /*a0d0*/  FADD.FTZ R9, -R13, R12 ;  /* 0x0000000c0d097221 */ /* 0x000fc60000010100 */
[-CC-:B------:R-:W-:Y:S01]  /*a0e0*/  FFMA.FTZ R194, R193, R8.reuse, -R0.reuse ;  /* 0x00000008c1c27223 */ /* 0x180fe20000010800 */
[-C--:B------:R-:W-:Y:S01]  /*a0f0*/  FMUL.FTZ R9, R9, R8.reuse ;  /* 0x0000000809097220 */ /* 0x080fe20000410000 */
[----:B------:R-:W0:Y:S01]  /*a100*/  SHFL.BFLY PT, R193, R10, 0x2, 0x1f ;  /* 0x0c401f000ac17f89 */ /* 0x000e2200000e0000 */
        /* <DEDUP_REMOVED lines=14> */
[----:B------:R-:W1:Y:S01]  /*a1f0*/  MUFU.EX2 R200, R200 ;  /* 0x000000c800c87308 */ /* 0x000e620000000800 */
[-CC-:B------:R-:W-:Y:S01]  /*a200*/  FFMA.FTZ R209, R219, R8.reuse, -R0.reuse ;  /* 0x00000008dbd17223 */ /* 0x180fe20000010800 */
[-CC-:B------:R-:W-:Y:S01]  /*a210*/  FFMA.FTZ R141, R141, R8.reuse, -R0.reuse ;  /* 0x000000088d8d7223 */ /* 0x180fe20000010800 */
[-CC-:B------:R-:W-:Y:S01]  /*a220*/  FFMA.FTZ R12, R231, R8.reuse, -R0.reuse ;  /* 0x00000008e70c7223 */ /* 0x180fe20000010800 */
[-CC-:B------:R-:W-:Y:S01]  /*a230*/  FFMA.FTZ R22, R191, R8.reuse, -R0.reuse ;  /* 0x00000008bf167223 */ /* 0x180fe20000010800 */
[----:B------:R-:W-:-:S03]  /*a240*/  FFMA.FTZ R233, R233, R8, -R0 ;  /* 0x00000008e9e97223 */ /* 0x000fc60000010800 */
[----:B------:R-:W2:Y:S01]  /*a250*/  MUFU.EX2 R19, R19 ;  /* 0x0000001300137308 */ /* 0x000ea20000000800 */
[----:B0-----:R-:W-:-:S05]  /*a260*/  FMNMX.FTZ R193, R10, R193, !PT ;  /* 0x000000c10ac17209 */ /* 0x001fca0007810000 */
[----:B------:R-:W0:Y:S02]  /*a270*/  SHFL.BFLY PT, R10, R193, 0x1, 0x1f ;  /* 0x0c201f00c10a7f89 */ /* 0x000e2400000e0000 */
[----:B------:R-:W-:Y:S01]  /*a280*/  MUFU.EX2 R202, R202 ;  /* 0x000000ca00ca7308 */ /* 0x000fe20000000800 */
[----:B-1----:R-:W-:-:S07]  /*a290*/  FFMA.FTZ R134, R9, R7, R200 ;  /* 0x0000000709867223 */ /* 0x002fce00000100c8 */
[----:B------:R-:W-:Y:S01]  /*a2a0*/  MUFU.EX2 R23, R23 ;  /* 0x0000001700177308 */ /* 0x000fe20000000800 */
[----:B--2---:R-:W-:-:S07]  /*a2b0*/  F2FP.F16.F32.PACK_AB R200, R19, R200 ;  /* 0x000000c813c8723e */ /* 0x004fce00000000ff */
[----:B------:R-:W-:Y:S01]  /*a2c0*/  MUFU.EX2 R196, R196 ;  /* 0x000000c400c47308 */ /* 0x000fe20000000800 */
[----:B0-----:R-:W-:-:S07]  /*a2d0*/  FMNMX.FTZ R10, R193, R10, !PT ;  /* 0x0000000ac10a7209 */ /* 0x001fce0007810000 */
[----:B------:R-:W-:Y:S01]  /*a2e0*/  MUFU.EX2 R171, R171 ;  /* 0x000000ab00ab7308 */ /* 0x000fe20000000800 */
[C---:B------:R-:W-:Y:S01]  /*a2f0*/  FMUL.FTZ R120, R10.reuse, R8 ;  /* 0x000000080a787220 */ /* 0x040fe20000410000 */
[----:B------:R-:W-:-:S03]  /*a300*/  FADD.FTZ R189, -R10, R15 ;  /* 0x0000000f0abd7221 */ /* 0x000fc60000010100 */
[-CC-:B------:R-:W-:Y:S01]  /*a310*/  FFMA.FTZ R201, R14, R8.reuse, -R120.reuse ;  /* 0x000000080ec97223 */ /* 0x180fe20000010878 */
[-C--:B------:R-:W-:Y:S01]  /*a320*/  FMUL.FTZ R189, R189, R8.reuse ;  /* 0x00000008bdbd7220 */ /* 0x080fe20000410000 */
[-CC-:B------:R-:W-:Y:S01]  /*a330*/  FFMA.FTZ R14, R21, R8.reuse, -R120.reuse ;  /* 0x00000008150e7223 */ /* 0x180fe20000010878 */
[----:B------:R-:W-:Y:S01]  /*a340*/  MOV R21, UR8 ;  /* 0x0000000800157c02 */ /* 0x000fe20008000f00 */
[-CC-:B------:R-:W-:Y:S01]  /*a350*/  FFMA.FTZ R203, R169, R8.reuse, -R120.reuse ;  /* 0x00000008a9cb7223 */ /* 0x180fe20000010878 */
[----:B------:R-:W-:Y:S01]  /*a360*/  R2UR UR8, R20 ;  /* 0x00000000140872ca */ /* 0x000fe200000e0000 */
[----:B------:R-:W-:Y:S01]  /*a370*/  MUFU.EX2 R201, R201 ;  /* 0x000000c900c97308 */ /* 0x000fe20000000800 */
[-CC-:B------:R-:W-:Y:S01]  /*a380*/  FFMA.FTZ R122, R175, R8.reuse, -R120.reuse ;  /* 0x00000008af7a7223 */ /* 0x180fe20000010878 */
[----:B------:R-:W-:Y:S02]  /*a390*/  @!P1 VIADD R20, R21, 0x36840 ;  /* 0x0003684015149836 */ /* 0x000fe40000000000 */
[-CC-:B------:R-:W-:Y:S01]  /*a3a0*/  FFMA.FTZ R197, R161, R8.reuse, -R120.reuse ;  /* 0x00000008a1c57223 */ /* 0x180fe20000010878 */
[-CC-:B------:R-:W-:Y:S01]  /*a3b0*/  FFMA.FTZ R124, R163, R8.reuse, -R120.reuse ;  /* 0x00000008a37c7223 */ /* 0x180fe20000010878 */
[-CC-:B------:R-:W-:Y:S01]  /*a3c0*/  FFMA.FTZ R199, R165, R8.reuse, -R120.reuse ;  /* 0x00000008a5c77223 */ /* 0x180fe20000010878 */
[-C--:B------:R-:W-:Y:S01]  /*a3d0*/  FFMA.FTZ R126, R167, R8.reuse, -R120 ;  /* 0x00000008a77e7223 */ /* 0x080fe20000010878 */
[----:B------:R-:W-:Y:S01]  /*a3e0*/  @!P1 PRMT R21, RZ, 0x654, R20 ;  /* 0x00000654ff159816 */ /* 0x000fe20000000014 */
        /* <DEDUP_REMOVED lines=19> */
[----:B------:R-:W-:Y:S01]  /*a520*/  FFMA.FTZ R235, R235, R8, -R120 ;  /* 0x00000008ebeb7223 */ /* 0x000fe20000010878 */
[----:B------:R-:W-:-:S04]  /*a530*/  UISETP.GT.AND UP0, UPT, UR8, UR9, UPT ;  /* 0x000000090800728c */ /* 0x000fc8000bf04270 */
[----:B------:R-:W-:Y:S02]  /*a540*/  MUFU.EX2 R197, R197 ;  /* 0x000000c500c57308 */ /* 0x000fe40000000800 */
[----:B------:R-:W-:Y:S01]  /*a550*/  PLOP3.LUT P2, PT, PT, PT, UP0, 0x80, 0x0 ;  /* 0x000000000000781c */ /* 0x000fe20003f4f008 */
[----:B------:R-:W-:Y:S02]  /*a560*/  WARPGROUP.DEPBAR.LE gsb0, 0x0 ;  /* 0x00008000000079c5 */ /* 0x000fe40000010000 */
[----:B------:R-:W-:Y:S01]  /*a570*/  WARPGROUP.ARRIVE ;  /* 0x00000000000079c5 */ /* 0x000fe20000000000 */
[-CC-:B------:R-:W-:Y:S01]  /*a580*/  FFMA.FTZ R185, R207, R8.reuse, -R0.reuse ;  /* 0x00000008cfb97223 */ /* 0x180fe20000010800 */
[-CC-:B------:R-:W-:Y:S01]  /*a590*/  FFMA.FTZ R187, R195, R8.reuse, -R0.reuse ;  /* 0x00000008c3bb7223 */ /* 0x180fe20000010800 */
[-CC-:B------:R-:W-:Y:S01]  /*a5a0*/  FFMA.FTZ R207, R215, R8.reuse, -R0.reuse ;  /* 0x00000008d7cf7223 */ /* 0x180fe20000010800 */
[-CC-:B------:R-:W-:Y:S01]  /*a5b0*/  FFMA.FTZ R184, R217, R8.reuse, -R0.reuse ;  /* 0x00000008d9b87223 */ /* 0x180fe20000010800 */
[-C--:B------:R-:W-:Y:S01]  /*a5c0*/  FFMA.FTZ R186, R221, R8.reuse, -R0 ;  /* 0x00000008ddba7223 */ /* 0x080fe20000010800 */
[----:B------:R-:W-:Y:S01]  /*a5d0*/  HGMMA.64x192x16.F32 R24, R180, gdesc[UR4].tnspB, R24, gsb0 ;  /* 0x42e00004b4187df0 */ /* 0x000fe20008000818 */
[----:B------:R-:W-:Y:S01]  /*a5e0*/  UMOV UR6, UR4 ;  /* 0x0000000400067c82 */ /* 0x000fe20008000000 */
[----:B------:R-:W-:Y:S01]  /*a5f0*/  UMOV UR7, 0x40000040 ;  /* 0x4000004000077882 */ /* 0x000fe20000000000 */
[----:B------:R-:W-:Y:S01]  /*a600*/  MUFU.EX2 R198, R198 ;  /* 0x000000c600c67308 */ /* 0x000fe20000000800 */
[----:B------:R-:W-:Y:S01]  /*a610*/  FFMA.FTZ R195, R157, R8, -R120 ;  /* 0x000000089dc37223 */ /* 0x000fe20000010878 */
[----:B------:R-:W-:-:S06]  /*a620*/  UIADD3 UR4, UR8, -0x1, URZ ;  /* 0xffffffff08047890 */ /* 0x000fcc000fffe03f */
        /* <DEDUP_REMOVED lines=27> */
[-CC-:B------:R-:W-:Y:S01]  /*a7e0*/  FFMA.FTZ R180, R223, R8.reuse, -R0.reuse ;  /* 0x00000008dfb47223 */ /* 0x180fe20000010800 */
[-CC-:B------:R-:W-:Y:S01]  /*a7f0*/  FFMA.FTZ R181, R225, R8.reuse, -R0.reuse ;  /* 0x00000008e1b57223 */ /* 0x180fe20000010800 */
[-CC-:B------:R-:W-:Y:S01]  /*a800*/  FFMA.FTZ R182, R227, R8.reuse, -R0.reuse ;  /* 0x00000008e3b67223 */ /* 0x180fe20000010800 */
[-C--:B------:R-:W-:Y:S01]  /*a810*/  FFMA.FTZ R183, R229, R8.reuse, -R0 ;  /* 0x00000008e5b77223 */ /* 0x080fe20000010800 */
[----:B------:R-:W-:Y:S01]  /*a820*/  MUFU.EX2 R137, R137 ;  /* 0x0000008900897308 */ /* 0x000fe20000000800 */
[----:B------:R-:W-:Y:S07]  /*a830*/  HGMMA.64x192x16.F32 R24, R176, gdesc[UR4].tnspB, R24, gsb0 ;  /* 0x42e00004b0187df0 */ /* 0x000fee0008000818 */
[----:B------:R0:W1:Y:S08]  /*a840*/  MUFU.EX2 R0, R189 ;  /* 0x000000bd00007308 */ /* 0x0000700000000800 */
[----:B------:R-:W-:Y:S01]  /*a850*/  MUFU.EX2 R180, R180 ;  /* 0x000000b400b47308 */ /* 0x000fe20000000800 */
[-CC-:B0-----:R-:W-:Y:S01]  /*a860*/  FFMA.FTZ R189, R145, R8.reuse, -R120.reuse ;  /* 0x0000000891bd7223 */ /* 0x181fe20000010878 */
[----:B------:R-:W-:-:S06]  /*a870*/  FFMA.FTZ R120, R127, R8, -R120 ;  /* 0x000000087f787223 */ /* 0x000fcc0000010878 */
[----:B------:R-:W-:Y:S01]  /*a880*/  MUFU.EX2 R189, R189 ;  /* 0x000000bd00bd7308 */ /* 0x000fe20000000800 */
[----:B-1----:R-:W-:Y:S01]  /*a890*/  FFMA.FTZ R7, R0, R6, R201 ;  /* 0x0000000600077223 */ /* 0x002fe200000100c9 */
        /* <DEDUP_REMOVED lines=10> */
[----:B------:R-:W-:Y:S08]  /*a940*/  MUFU.EX2 R22, R22 ;  /* 0x0000001600167308 */ /* 0x000ff00000000800 */
[----:B------:R-:W-:Y:S08]  /*a950*/  MUFU.EX2 R123, R123 ;  /* 0x0000007b007b7308 */ /* 0x000ff00000000800 */
[----:B------:R-:W1:Y:S01]  /*a960*/  MUFU.EX2 R15, R233 ;  /* 0x000000e9000f7308 */ /* 0x000e620000000800 */
[----:B------:R-:W-:-:S02]  /*a970*/  WARPGROUP.DEPBAR.LE gsb0, 0x0 ;  /* 0x00008000000079c5 */ /* 0x000fc40000010000 */
[----:B------:R2:W-:Y:S05]  /*a980*/  @!P1 SYNCS.ARRIVE.TRANS64.RED.A1T0 RZ, [R21+URZ], RZ ;  /* 0x000000ff15ff99a7 */ /* 0x0005ea000810043f */
[----:B------:R-:W-:Y:S01]  /*a990*/  MUFU.EX2 R179, R120 ;  /* 0x0000007800b37308 */ /* 0x000fe20000000800 */
[----:B0-----:R-:W-:Y:S02]  /*a9a0*/  F2FP.F16.F32.PACK_AB R176, R211, R12 ;  /* 0x0000000cd3b0723e */ /* 0x001fe400000000ff */
[----:B-1----:R-:W-:Y:S01]  /*a9b0*/  F2FP.F16.F32.PACK_AB R178, R15, R22 ;  /* 0x000000160fb2723e */ /* 0x002fe200000000ff */
[----:B--2---:R-:W-:Y:S01]  /*a9c0*/  FADD.FTZ R21, R19, R134 ;  /* 0x0000008613157221 */ /* 0x004fe20000010000 */
[----:B------:R0:W-:Y:S01]  /*a9d0*/  @!P1 SYNCS.ARRIVE.TRANS64.RED.A1T0 RZ, [R136+URZ], RZ ;  /* 0x000000ff88ff99a7 */ /* 0x0001e2000810043f */
[----:B------:R-:W-:-:S04]  /*a9e0*/  FADD.FTZ R134, R14, R7 ;  /* 0x000000070e867221 */ /* 0x000fc80000010000 */
[----:B------:R-:W-:Y:S01]  /*a9f0*/  FADD.FTZ R7, R203, R134 ;  /* 0x00000086cb077221 */ /* 0x000fe20000010000 */
[----:B------:R-:W-:Y:S01]  /*aa00*/  F2FP.F16.F32.PACK_AB R203, R122, R203 ;  /* 0x000000cb7acb723e */ /* 0x000fe200000000ff */
[----:B0-----:R-:W-:Y:S02]  /*aa10*/  FADD.FTZ R136, R202, R21 ;  /* 0x00000015ca887221 */ /* 0x001fe40000010000 */
[----:B------:R-:W-:Y:S01]  /*aa20*/  FADD.FTZ R134, R122, R7 ;  /* 0x000000077a867221 */ /* 0x000fe20000010000 */
[C---:B------:R-:W-:Y:S01]  /*aa30*/  F2FP.F16.F32.PACK_AB R202, R23.reuse, R202 ;  /* 0x000000ca17ca723e */ /* 0x040fe200000000ff */
[----:B------:R-:W-:Y:S02]  /*aa40*/  FADD.FTZ R21, R23, R136 ;  /* 0x0000008817157221 */ /* 0x000fe40000010000 */
[----:B------:R-:W-:Y:S01]  /*aa50*/  FADD.FTZ R7, R197, R134 ;  /* 0x00000086c5077221 */ /* 0x000fe20000010000 */
[----:B------:R-:W-:Y:S01]  /*aa60*/  F2FP.F16.F32.PACK_AB R197, R124, R197 ;  /* 0x000000c57cc5723e */ /* 0x000fe200000000ff */
[----:B------:R-:W-:-:S02]  /*aa70*/  FADD.FTZ R136, R196, R21 ;  /* 0x00000015c4887221 */ /* 0x000fc40000010000 */
[----:B------:R-:W-:Y:S01]  /*aa80*/  FADD.FTZ R134, R124, R7 ;  /* 0x000000077c867221 */ /* 0x000fe20000010000 */
[C---:B------:R-:W-:Y:S01]  /*aa90*/  F2FP.F16.F32.PACK_AB R196, R171.reuse, R196 ;  /* 0x000000c4abc4723e */ /* 0x040fe200000000ff */
[----:B------:R-:W-:Y:S01]  /*aaa0*/  MUFU.EX2 R124, R143 ;  /* 0x0000008f007c7308 */ /* 0x000fe20000000800 */
[----:B------:R-:W-:Y:S01]  /*aab0*/  FADD.FTZ R21, R171, R136 ;  /* 0x00000088ab157221 */ /* 0x000fe20000010000 */
[----:B------:R-:W-:Y:S01]  /*aac0*/  FADD.FTZ R7, R199, R134 ;  /* 0x00000086c7077221 */ /* 0x000fe20000010000 */
[----:B------:R-:W-:Y:S02]  /*aad0*/  F2FP.F16.F32.PACK_AB R199, R126, R199 ;  /* 0x000000c77ec7723e */ /* 0x000fe400000000ff */
[----:B------:R-:W-:Y:S01]  /*aae0*/  FADD.FTZ R136, R198, R21 ;  /* 0x00000015c6887221 */ /* 0x000fe20000010000 */
[----:B------:R-:W-:Y:S01]  /*aaf0*/  FADD.FTZ R134, R126, R7 ;  /* 0x000000077e867221 */ /* 0x000fe20000010000 */
[C---:B------:R-:W-:Y:S02]  /*ab00*/  F2FP.F16.F32.PACK_AB R198, R173.reuse, R198 ;  /* 0x000000c6adc6723e */ /* 0x040fe400000000ff */
[----:B------:R-:W-:Y:S01]  /*ab10*/  FADD.FTZ R21, R173, R136 ;  /* 0x00000088ad157221 */ /* 0x000fe20000010000 */
[----:B------:R-:W-:Y:S01]  /*ab20*/  FADD.FTZ R7, R193, R134 ;  /* 0x00000086c1077221 */ /* 0x000fe20000010000 */
[----:B------:R-:W-:-:S02]  /*ab30*/  F2FP.F16.F32.PACK_AB R193, R128, R193 ;  /* 0x000000c180c1723e */ /* 0x000fc400000000ff */
[----:B------:R-:W-:Y:S01]  /*ab40*/  FADD.FTZ R136, R192, R21 ;  /* 0x00000015c0887221 */ /* 0x000fe20000010000 */
[----:B------:R-:W-:Y:S01]  /*ab50*/  FADD.FTZ R134, R128, R7 ;  /* 0x0000000780867221 */ /* 0x000fe20000010000 */
[C---:B------:R-:W-:Y:S02]  /*ab60*/  F2FP.F16.F32.PACK_AB R192, R185.reuse, R192 ;  /* 0x000000c0b9c0723e */ /* 0x040fe400000000ff */
[----:B------:R-:W-:Y:S01]  /*ab70*/  FADD.FTZ R21, R185, R136 ;  /* 0x00000088b9157221 */ /* 0x000fe20000010000 */
        /* <DEDUP_REMOVED lines=16> */
[----:B------:R-:W-:Y:S01]  /*ac80*/  IMAD.U32 R20, RZ, RZ, UR4 ;  /* 0x00000004ff147e24 */ /* 0x000fe2000f8e00ff */
[----:B------:R-:W-:Y:S01]  /*ac90*/  F2FP.F16.F32.PACK_AB R189, R132, R189 ;  /* 0x000000bd84bd723e */ /* 0x000fe200000000ff */
[C---:B------:R-:W-:Y:S01]  /*aca0*/  FADD.FTZ R19, R207.reuse, R122 ;  /* 0x0000007acf137221 */ /* 0x040fe20000010000 */
[----:B------:R-:W-:Y:S01]  /*acb0*/  FADD.FTZ R7, R6, R7 ;  /* 0x0000000706077221 */ /* 0x000fe20000010000 */
[----:B------:R-:W0:Y:S01]  /*acc0*/  MUFU.EX2 R122, R151 ;  /* 0x00000097007a7308 */ /* 0x000e220000000800 */
[----:B------:R-:W-:Y:S01]  /*acd0*/  F2FP.F16.F32.PACK_AB R190, R207, R190 ;  /* 0x000000becfbe723e */ /* 0x000fe200000000ff */
        /* <DEDUP_REMOVED lines=14> */
[C---:B------:R-:W-:Y:S02]  /*adc0*/  F2FP.F16.F32.PACK_AB R180, R181.reuse, R180 ;  /* 0x000000b4b5b4723e */ /* 0x040fe400000000ff */
[----:B------:R-:W-:Y:S01]  /*add0*/  FADD.FTZ R19, R181, R14 ;  /* 0x0000000eb5137221 */ /* 0x000fe20000010000 */
        /* <DEDUP_REMOVED lines=12> */
[----:B0-----:R-:W-:-:S03]  /*aea0*/  FADD.FTZ R12, R14, R7 ;  /* 0x000000070e0c7221 */ /* 0x001fc60000010000 */
[----:B------:R-:W-:Y:S01]  /*aeb0*/  FADD.FTZ R6, R22, R19 ;  /* 0x0000001316067221 */ /* 0x000fe20000010000 */
[----:B------:R-:W-:Y:S02]  /*aec0*/  MOV R19, UR5 ;  /* 0x0000000500137c02 */ /* 0x000fe40008000f00 */
[----:B------:R-:W-:Y:S01]  /*aed0*/  R2UR UR5, R4 ;  /* 0x00000000040572ca */ /* 0x000fe200000e0000 */
[----:B------:R-:W-:Y:S01]  /*aee0*/  FADD.FTZ R7, R15, R6 ;  /* 0x000000060f077221 */ /* 0x000fe20000010000 */
[C---:B------:R-:W-:Y:S01]  /*aef0*/  FADD.FTZ R6, R179.reuse, R12 ;  /* 0x0000000cb3067221 */ /* 0x040fe20000010000 */
[----:B------:R-:W-:Y:S01]  /*af00*/  F2FP.F16.F32.PACK_AB R179, R179, R14 ;  /* 0x0000000eb3b3723e */ /* 0x000fe200000000ff */
[----:B------:R-:W-:Y:S02]  /*af10*/  IMAD.MOV.U32 R15, RZ, RZ, R10 ;  /* 0x000000ffff0f7224 */ /* 0x000fe400078e000a */
[----:B------:R-:W-:-:S07]  /*af20*/  IMAD.MOV.U32 R12, RZ, RZ, R13 ;  /* 0x000000ffff0c7224 */ /* 0x000fce00078e000d */
[----:B------:R-:W-:Y:S01]  /*af30*/  MOV R14, UR5 ;  /* 0x00000005000e7c02 */ /* 0x000fe20008000f00 */
[----:B------:R-:W-:Y:S06]  /*af40*/  @P2 BRA `(.L_x_3240) ;  /* 0xffffffb400102947 */ /* 0x000fec000383ffff */
.L_x_3231:
        /* <DEDUP_REMOVED lines=99> */
.L_x_3241:
[----:B------:R-:W-:Y:S02]  /*b580*/  R2UR UR5, R4 ;  /* 0x00000000040572ca */ /* 0x000fe400000e0000 */
[----:B------:R-:W-:-:S11]  /*b590*/  R2UR UR4, R16 ;  /* 0x00000000100472ca */ /* 0x000fd600000e0000 */
[----:B------:R-:W-:Y:S02]  /*b5a0*/  IMAD.U32 R0, RZ, RZ, UR5 ;  /* 0x00000005ff007e24 */ /* 0x000fe4000f8e00ff */
[----:B------:R-:W-:-:S03]  /*b5b0*/  LEA R9, R5, UR4, 0x3 ;  /* 0x0000000405097c11 */ /* 0x000fc6000f8e18ff */
[----:B------:R-:W-:-:S04]  /*b5c0*/  SHF.L.U32 R0, R0, 0x1f, RZ ;  /* 0x0000001f00007819 */ /* 0x000fc800000006ff */
[----:B------:R0:W1:Y:S01]  /*b5d0*/  SYNCS.PHASECHK.TRANS64.TRYWAIT P2, [R9+URZ+0x36850], R0 ;  /* 0x03685000090075a7 */ /* 0x000062000804017f */
[----:B------:R-:W-:Y:S05]  /*b5e0*/  @!P0 BRA `(.L_x_3242) ;  /* 0x0000000000048947 */ /* 0x000fea0003800000 */
[----:B------:R-:W-:Y:S01]  /*b5f0*/  BPT.TRAP 0x1 ;  /* 0x000000040000795c */ /* 0x000fe20000300000 */
.L_x_3242:
[----:B-1----:R-:W-:Y:S05]  /*b600*/  @P2 BRA `(.L_x_3243) ;  /* 0x0000000000082947 */ /* 0x002fea0003800000 */
[----:B------:R-:W1:Y:S02]  /*b610*/  SYNCS.PHASECHK.TRANS64.TRYWAIT P0, [R9+URZ+0x36850], R0 ;  /* 0x03685000090075a7 */ /* 0x000e64000800017f */
[----:B-1----:R-:W-:Y:S05]  /*b620*/  @!P0 BRA `(.L_x_3244) ;  /* 0x0000006c00788947 */ /* 0x002fea0003800000 */
.L_x_3243:
[----:B------:R-:W-:Y:S01]  /*b630*/  R2UR UR4, R16 ;  /* 0x00000000100472ca */ /* 0x000fe200000e0000 */
[----:B------:R-:W-:Y:S01]  /*b640*/  WARPGROUP.ARRIVE ;  /* 0x00000000000079c5 */ /* 0x000fe20000000000 */
[----:B------:R-:W-:Y:S01]  /*b650*/  R2UR UR5, R5 ;  /* 0x00000000050572ca */ /* 0x000fe200000e0000 */
[----:B------:R-:W-:Y:S01]  /*b660*/  UMOV UR7, 0x40000040 ;  /* 0x4000004000077882 */ /* 0x000fe20000000000 */
[----:B01----:R-:W0:Y:S01]  /*b670*/  SHFL.BFLY PT, R0, R7, 0x2, 0x1f ;  /* 0x0c401f0007007f89 */ /* 0x003e2200000e0000 */
[----:B------:R-:W-:Y:S01]  /*b680*/  @!P1 VIADD R9, R9, 0x36860 ;  /* 0x0003686009099836 */ /* 0x000fe20000000000 */
[----:B------:R-:W-:Y:S02]  /*b690*/  MOV R2, 0xff800000 ;  /* 0xff80000000027802 */ /* 0x000fe40000000f00 */
[----:B------:R-:W1:Y:S02]  /*b6a0*/  SHFL.BFLY PT, R3, R6, 0x2, 0x1f ;  /* 0x0c401f0006037f89 */ /* 0x000e6400000e0000 */
[----:B------:R-:W-:-:S03]  /*b6b0*/  @!P1 PRMT R9, RZ, 0x654, R9 ;  /* 0x00000654ff099816 */ /* 0x000fc60000000009 */
[----:B------:R-:W-:-:S04]  /*b6c0*/  UIADD3 UR4, UR4, 0x400, URZ ;  /* 0x0000040004047890 */ /* 0x000fc8000fffe03f */
[----:B------:R-:W-:-:S04]  /*b6d0*/  USHF.R.U32.HI UR4, URZ, 0x4, UR4 ;  /* 0x000000043f047899 */ /* 0x000fc80008011604 */
[----:B------:R-:W-:-:S04]  /*b6e0*/  ULOP3.LUT UR4, UR4, 0x3fff, URZ, 0xc0, !UPT ;  /* 0x00003fff04047892 */ /* 0x000fc8000f8ec03f */
[----:B------:R-:W-:Y:S01]  /*b6f0*/  ULOP3.LUT UR4, UR4, 0x3800000, URZ, 0xfc, !UPT ;  /* 0x0380000004047892 */ /* 0x000fe2000f8efc3f */
[----:B0-----:R-:W-:-:S03]  /*b700*/  FADD.FTZ R0, R0, R7 ;  /* 0x0000000700007221 */ /* 0x001fc60000010000 */
[----:B------:R-:W-:Y:S01]  /*b710*/  UIMAD UR4, UR5, 0xa80, UR4 ;  /* 0x00000a80050478a4 */ /* 0x000fe2000f8e0204 */
[----:B-1----:R-:W-:Y:S01]  /*b720*/  FADD.FTZ R4, R3, R6 ;  /* 0x0000000603047221 */ /* 0x002fe20000010000 */
[----:B------:R-:W-:Y:S01]  /*b730*/  IMAD.MOV.U32 R6, RZ, RZ, RZ ;  /* 0x000000ffff067224 */ /* 0x000fe200078e00ff */
[----:B------:R-:W0:Y:S04]  /*b740*/  SHFL.BFLY PT, R3, R0, 0x1, 0x1f ;  /* 0x0c201f0000037f89 */ /* 0x000e2800000e0000 */
[----:B------:R-:W-:Y:S02]  /*b750*/  UMOV UR6, UR4 ;  /* 0x0000000400067c82 */ /* 0x000fe40008000000 */
[----:B------:R-:W-:Y:S01]  /*b760*/  HGMMA.64x192x16.F32 R24, R200, gdesc[UR4].tnspB, R24, gsb0 ;  /* 0x42e00004c8187df0 */ /* 0x000fe20008000818 */
[----:B------:R-:W-:Y:S01]  /*b770*/  UIADD3 UR6, UR4, 0x80, URZ ;  /* 0x0000008004067890 */ /* 0x000fe2000fffe03f */
[----:B------:R-:W1:Y:S01]  /*b780*/  SHFL.BFLY PT, R5, R4, 0x1, 0x1f ;  /* 0x0c201f0004057f89 */ /* 0x000e6200000e0000 */
[----:B------:R-:W-:Y:S01]  /*b790*/  UMOV UR7, 0x40000040 ;  /* 0x4000004000077882 */ /* 0x000fe20000000000 */
[----:B0-----:R-:W-:Y:S01]  /*b7a0*/  FADD.FTZ R11, R0, R3 ;  /* 0x00000003000b7221 */ /* 0x001fe20000010000 */
[----:B------:R-:W-:-:S02]  /*b7b0*/  IMAD.MOV.U32 R3, RZ, RZ, RZ ;  /* 0x000000ffff037224 */ /* 0x000fc400078e00ff */
[----:B------:R-:W-:Y:S02]  /*b7c0*/  IMAD.MOV.U32 R0, RZ, RZ, -0x800000 ;  /* 0xff800000ff007424 */ /* 0x000fe400078e00ff */
[----:B------:R-:W-:Y:S01]  /*b7d0*/  FSETP.NE.FTZ.AND P0, PT, R11, RZ, PT ;  /* 0x000000ff0b00720b */ /* 0x000fe20003f15000 */
[----:B-1----:R-:W-:-:S05]  /*b7e0*/  FADD.FTZ R12, R4, R5 ;  /* 0x00000005040c7221 */ /* 0x002fca0000010000 */
        /* <DEDUP_REMOVED lines=14> */
[----:B------:R-:W-:Y:S01]  /*b8d0*/  HGMMA.64x192x16.F32 R24, R196, gdesc[UR4].tnspB, R24, gsb0 ;  /* 0x42e00004c4187df0 */ /* 0x000fe20008000818 */
[----:B------:R-:W-:Y:S01]  /*b8e0*/  UIADD3 UR6, UR4, 0x100, URZ ;  /* 0x0000010004067890 */ /* 0x000fe2000fffe03f */
[----:B------:R-:W-:Y:S01]  /*b8f0*/  UMOV UR7, 0x40000040 ;  /* 0x4000004000077882 */ /* 0x000fe20000000000 */
[----:B------:R-:W-:Y:S02]  /*b900*/  WARPGROUP.DEPBAR.LE gsb0, 0x0 ;  /* 0x00008000000079c5 */ /* 0x000fe40000010000 */
[----:B------:R-:W-:-:S15]  /*b910*/  WARPGROUP.ARRIVE ;  /* 0x00000000000079c5 */ /* 0x000fde0000000000 */
        /* <DEDUP_REMOVED lines=13> */
[----:B------:R-:W-:Y:S01]  /*b9f0*/  UIADD3 UR4, UR4, 0x300, URZ ;  /* 0x0000030004047890 */ /* 0x000fe2000fffe03f */
[----:B------:R-:W-:Y:S02]  /*ba00*/  WARPGROUP.DEPBAR.LE gsb0, 0x0 ;  /* 0x00008000000079c5 */ /* 0x000fe40000010000 */
[----:B------:R-:W-:-:S14]  /*ba10*/  WARPGROUP.ARRIVE ;  /* 0x00000000000079c5 */ /* 0x000fdc0000000000 */
[----:B------:R-:W-:Y:S01]  /*ba20*/  HGMMA.64x192x16.F32 R24, R180, gdesc[UR4].tnspB, R24, gsb0 ;  /* 0x42e00004b4187df0 */ /* 0x000fe20008000818 */
[----:B------:R-:W-:Y:S01]  /*ba30*/  UMOV UR6, UR4 ;  /* 0x0000000400067c82 */ /* 0x000fe20008000000 */
[----:B------:R-:W-:Y:S01]  /*ba40*/  UMOV UR7, 0x40000040 ;  /* 0x4000004000077882 */ /* 0x000fe20000000000 */
[----:B------:R-:W-:Y:S02]  /*ba50*/  WARPGROUP.DEPBAR.LE gsb0, 0x0 ;  /* 0x00008000000079c5 */ /* 0x000fe40000010000 */
[----:B------:R-:W-:-:S15]  /*ba60*/  WARPGROUP.ARRIVE ;  /* 0x00000000000079c5 */ /* 0x000fde0000000000 */
[----:B------:R-:W-:Y:S03]  /*ba70*/  HGMMA.64x192x16.F32 R24, R176, gdesc[UR4].tnspB, R24, gsb0 ;  /* 0x42e00004b0187df0 */ /* 0x000fe60008000818 */
        /* <DEDUP_REMOVED lines=98> */
.L_x_3224:
[----:B------:R-:W-:Y:S05]  /*c0a0*/  @P0 BRA `(.L_x_3245) ;  /* 0x0000001800e00947 */ /* 0x000fea0003800000 */
[----:B------:R-:W0:Y:S01]  /*c0b0*/  S2R R3, SR_TID.X ;  /* 0x0000000000037919 */ /* 0x000e220000002100 */
[----:B------:R-:W1:Y:S01]  /*c0c0*/  LDC R17, c[0x0][0xbe8] ;  /* 0x0002fa00ff117b82 */ /* 0x000e620000000800 */
[----:B------:R-:W-:Y:S01]  /*c0d0*/  R2UR UR13, R18 ;  /* 0x00000000120d72ca */ /* 0x000fe200000e0000 */
[----:B------:R-:W-:Y:S01]  /*c0e0*/  ULDC.64 UR8, c[0x0][0xbd0] ;  /* 0x0002f40000087ab9 */ /* 0x000fe20000000a00 */
[----:B------:R-:W2:Y:S01]  /*c0f0*/  S2R R12, SR_CTAID.X ;  /* 0x00000000000c7919 */ /* 0x000ea20000002500 */
[----:B------:R-:W-:Y:S01]  /*c100*/  ULDC.64 UR14, c[0x0][0x208] ;  /* 0x00008200000e7ab9 */ /* 0x000fe20000000a00 */
[----:B------:R-:W-:Y:S03]  /*c110*/  BSSY B0, `(.L_x_3246) ;  /* 0x000011b000007945 */ /* 0x000fe60003800000 */
[----:B------:R-:W3:Y:S06]  /*c120*/  S2UR UR12, SR_CTAID.Z ;  /* 0x00000000000c79c3 */ /* 0x000eec0000002700 */
[----:B------:R-:W-:-:S02]  /*c130*/  USHF.R.S32.HI UR7, URZ, 0x1f, UR13 ;  /* 0x0000001f3f077899 */ /* 0x000fc4000801140d */
[----:B------:R-:W-:Y:S01]  /*c140*/  IMAD R15, RZ, RZ, -UR13 ;  /* 0x8000000dff0f7e24 */ /* 0x000fe2000f8e02ff */
[----:B------:R-:W4:Y:S01]  /*c150*/  S2UR UR11, SR_CTAID.Y ;  /* 0x00000000000b79c3 */ /* 0x000f220000002600 */
[----:B------:R-:W-:Y:S02]  /*c160*/  UIMAD.WIDE.U32 UR4, UR13, UR8, URZ ;  /* 0x000000080d0472a5 */ /* 0x000fe4000f8e003f */
[----:B------:R-:W-:-:S04]  /*c170*/  UIMAD UR6, UR7, UR8, URZ ;  /* 0x00000008070672a4 */ /* 0x000fc8000f8e023f */
[----:B------:R-:W-:Y:S01]  /*c180*/  UIMAD UR6, UR13, UR9, UR6 ;  /* 0x000000090d0672a4 */ /* 0x000fe2000f8e0206 */
[----:B------:R-:W-:Y:S01]  /*c190*/  BAR.SYNC.DEFER_BLOCKING 0x1, 0x100 ;  /* 0x0044000000007b1d */ /* 0x000fe20000010000 */
[----:B-1----:R-:W-:Y:S02]  /*c1a0*/  ISETP.NE.AND P0, PT, R17, 0x1, PT ;  /* 0x000000011100780c */ /* 0x002fe40003f05270 */
[----:B------:R-:W-:-:S05]  /*c1b0*/  UIADD3 UR6, UR5, UR6, URZ ;  /* 0x0000000605067290 */ /* 0x000fca000fffe03f */
[----:B------:R-:W4:Y:S01]  /*c1c0*/  LDC R16, c[0x0][0xc50] ;  /* 0x00031400ff107b82 */ /* 0x000f220000000800 */
[----:B0-----:R-:W-:Y:S01]  /*c1d0*/  VIADD R7, R3, 0xffffff80 ;  /* 0xffffff8003077836 */ /* 0x001fe20000000000 */
[----:B------:R-:W-:Y:S01]  /*c1e0*/  ULDC.64 UR8, c[0x0][0xb38] ;  /* 0x0002ce0000087ab9 */ /* 0x000fe20000000a00 */
[----:B---3--:R-:W-:Y:S02]  /*c1f0*/  USHF.R.S32.HI UR10, URZ, 0x1f, UR12 ;  /* 0x0000001f3f0a7899 */ /* 0x008fe4000801140c */
[----:B------:R-:W-:Y:S01]  /*c200*/  UIMAD UR7, UR7, UR8, URZ ;  /* 0x00000008070772a4 */ /* 0x000fe2000f8e023f */
[----:B------:R-:W-:Y:S02]  /*c210*/  SHF.R.S32.HI R6, RZ, 0x1f, R7 ;  /* 0x0000001fff067819 */ /* 0x000fe40000011407 */
[----:B------:R-:W0:Y:S02]  /*c220*/  @P0 LDC R9, c[0x0][0xbec] ;  /* 0x0002fb00ff090b82 */ /* 0x000e240000000800 */
[----:B------:R-:W-:-:S02]  /*c230*/  LEA.HI R3, R6, R7, RZ, 0x7 ;  /* 0x0000000706037211 */ /* 0x000fc400078f38ff */
[----:B------:R-:W-:Y:S02]  /*c240*/  LEA.HI R6, R6, R7, RZ, 0x2 ;  /* 0x0000000706067211 */ /* 0x000fe400078f10ff */
[----:B------:R-:W-:Y:S02]  /*c250*/  LOP3.LUT R4, R3, 0xffffff80, RZ, 0xc0, !PT ;  /* 0xffffff8003047812 */ /* 0x000fe400078ec0ff */
[----:B------:R-:W-:Y:S01]  /*c260*/  LOP3.LUT R6, R6, 0xfffffffc, RZ, 0xc0, !PT ;  /* 0xfffffffc06067812 */ /* 0x000fe200078ec0ff */
[----:B------:R-:W1:Y:S01]  /*c270*/  LDC.64 R20, c[0x0][0xb40] ;  /* 0x0002d000ff147b82 */ /* 0x000e620000000a00 */
[C---:B------:R-:W-:Y:S02]  /*c280*/  IADD3 R23, R7.reuse, -R4, RZ ;  /* 0x8000000407177210 */ /* 0x040fe40007ffe0ff */
[----:B------:R-:W-:Y:S01]  /*c290*/  SHF.R.S32.HI R8, RZ, 0x7, R3 ;  /* 0x00000007ff087819 */ /* 0x000fe20000011403 */
[----:B------:R-:W-:Y:S01]  /*c2a0*/  IMAD.IADD R6, R7, 0x1, -R6 ;  /* 0x0000000107067824 */ /* 0x000fe200078e0a06 */
[----:B------:R-:W-:-:S02]  /*c2b0*/  SHF.R.S32.HI R10, RZ, 0x1f, R23 ;  /* 0x0000001fff0a7819 */ /* 0x000fc40000011417 */
[----:B------:R-:W-:Y:S01]  /*c2c0*/  LEA.HI R3, R3, R8, RZ, 0x1 ;  /* 0x0000000803037211 */ /* 0x000fe200078f08ff */
[----:B------:R-:W3:Y:S01]  /*c2d0*/  @P0 LDC R13, c[0x0][0xbf0] ;  /* 0x0002fc00ff0d0b82 */ /* 0x000ee20000000800 */
[----:B------:R-:W-:Y:S01]  /*c2e0*/  LEA.HI R120, R10, R23, RZ, 0x2 ;  /* 0x000000170a787211 */ /* 0x000fe200078f10ff */
[----:B----4-:R-:W-:Y:S01]  /*c2f0*/  IMAD R19, R16, R15, UR11 ;  /* 0x0000000b10137e24 */ /* 0x010fe2000f8e020f */
[----:B------:R-:W-:Y:S02]  /*c300*/  LEA.HI R7, R6, R6, RZ, 0x1 ;  /* 0x0000000606077211 */ /* 0x000fe400078f08ff */
[--C-:B------:R-:W-:Y:S02]  /*c310*/  SHF.R.S32.HI R4, RZ, 0x2, R120.reuse ;  /* 0x00000002ff047819 */ /* 0x100fe40000011478 */
[----:B------:R-:W-:Y:S01]  /*c320*/  SHF.R.S32.HI R5, RZ, 0x1f, R120 ;  /* 0x0000001fff057819 */ /* 0x000fe20000011478 */
[----:B------:R-:W4:Y:S01]  /*c330*/  @P0 LDC R121, c[0x0][0xbec] ;  /* 0x0002fb00ff790b82 */ /* 0x000f220000000800 */
[----:B------:R-:W-:-:S02]  /*c340*/  LOP3.LUT R3, R3, 0x3fffffe, RZ, 0xc0, !PT ;  /* 0x03fffffe03037812 */ /* 0x000fc400078ec0ff */
[----:B------:R-:W-:Y:S02]  /*c350*/  LEA.HI R5, R5, R4, RZ, 0x3 ;  /* 0x0000000405057211 */ /* 0x000fe400078f18ff */
[----:B------:R-:W-:Y:S01]  /*c360*/  LOP3.LUT R7, R7, 0x1ffffffe, RZ, 0xc0, !PT ;  /* 0x1ffffffe07077812 */ /* 0x000fe200078ec0ff */
[----:B------:R-:W-:Y:S01]  /*c370*/  IMAD.IADD R3, R8, 0x1, -R3 ;  /* 0x0000000108037824 */ /* 0x000fe200078e0a03 */
[----:B------:R-:W-:Y:S01]  /*c380*/  LOP3.LUT R5, R5, 0xfffffff8, RZ, 0xc0, !PT ;  /* 0xfffffff805057812 */ /* 0x000fe200078ec0ff */
[----:B------:R-:W5:Y:S01]  /*c390*/  @P0 LDC R22, c[0x0][0xbf0] ;  /* 0x0002fc00ff160b82 */ /* 0x000f620000000800 */
[----:B------:R-:W-:Y:S01]  /*c3a0*/  IADD3 R8, R6, -R7, RZ ;  /* 0x8000000706087210 */ /* 0x000fe20007ffe0ff */
[----:B-1----:R-:W-:Y:S01]  /*c3b0*/  IMAD R14, R20, UR10, RZ ;  /* 0x0000000a140e7c24 */ /* 0x002fe2000f8e02ff */
[----:B------:R-:W-:Y:S01]  /*c3c0*/  LOP3.LUT R120, R120, 0x7ffffffc, RZ, 0xc0, !PT ;  /* 0x7ffffffc78787812 */ /* 0x000fe200078ec0ff */
[----:B------:R-:W-:Y:S01]  /*c3d0*/  IMAD.IADD R5, R4, 0x1, -R5 ;  /* 0x0000000104057824 */ /* 0x000fe200078e0a05 */
[----:B------:R-:W-:-:S02]  /*c3e0*/  LEA.HI R4, R10, R23, RZ, 0x5 ;  /* 0x000000170a047211 */ /* 0x000fc400078f28ff */
[----:B------:R-:W-:Y:S01]  /*c3f0*/  IADD3 R120, R23, -R120, RZ ;  /* 0x8000007817787210 */ /* 0x000fe20007ffe0ff */
[----:B------:R-:W1:Y:S01]  /*c400*/  LDC.64 R10, c[0x0][0xbd8] ;  /* 0x0002f600ff0a7b82 */ /* 0x000e620000000a00 */
[----:B------:R-:W-:-:S05]  /*c410*/  SHF.R.S32.HI R4, RZ, 0x5, R4 ;  /* 0x00000005ff047819 */ /* 0x000fca0000011404 */
[----:B------:R-:W-:Y:S02]  /*c420*/  IMAD R6, R4, 0x10, R5 ;  /* 0x0000001004067824 */ /* 0x000fe400078e0205 */
[----:B------:R-:W-:Y:S01]  /*c430*/  IMAD.U32 R5, RZ, RZ, UR5 ;  /* 0x00000005ff057e24 */ /* 0x000fe2000f8e00ff */
[----:B------:R-:W-:Y:S01]  /*c440*/  MOV R5, UR6 ;  /* 0x0000000600057c02 */ /* 0x000fe20008000f00 */
[----:B------:R-:W-:Y:S01]  /*c450*/  IMAD R3, R3, 0x40, R6 ;  /* 0x0000004003037824 */ /* 0x000fe200078e0206 */
[----:B------:R-:W-:Y:S01]  /*c460*/  UIMAD UR6, UR13, UR9, UR7 ;  /* 0x000000090d0672a4 */ /* 0x000fe2000f8e0207 */
[----:B------:R-:W-:Y:S01]  /*c470*/  IMAD.U32 R4, RZ, RZ, UR4 ;  /* 0x00000004ff047e24 */ /* 0x000fe2000f8e00ff */
[----:B------:R-:W-:Y:S01]  /*c480*/  UIMAD.WIDE.U32 UR4, UR13, UR8, URZ ;  /* 0x000000080d0472a5 */ /* 0x000fe2000f8e003f */
[----:B------:R-:W-:Y:S02]  /*c490*/  IMAD R8, R8, 0x8, R3 ;  /* 0x0000000808087824 */ /* 0x000fe400078e0203 */
[----:B------:R-:W-:Y:S01]  /*c4a0*/  ULDC.64 UR8, c[0x0][0xb28] ;  /* 0x0002ca0000087ab9 */ /* 0x000fe20000000a00 */
[----:B------:R-:W-:Y:S01]  /*c4b0*/  UIADD3 UR6, UR5, UR6, URZ ;  /* 0x0000000605067290 */ /* 0x000fe2000fffe03f */
[----:B--2---:R-:W-:-:S02]  /*c4c0*/  IMAD R8, R12, 0x80, R8 ;  /* 0x000000800c087824 */ /* 0x004fc400078e0208 */
[----:B------:R-:W-:Y:S02]  /*c4d0*/  IMAD.U32 R7, RZ, RZ, UR5 ;  /* 0x00000005ff077e24 */ /* 0x000fe4000f8e00ff */
[----:B----4-:R-:W-:-:S04]  /*c4e0*/  @P0 IMAD.HI.U32 R121, R8, R121, RZ ;  /* 0x0000007908790227 */ /* 0x010fc800078e00ff */
[C---:B-1----:R-:W-:Y:S02]  /*c4f0*/  IMAD R6, R10.reuse, UR10, RZ ;  /* 0x0000000a0a067c24 */ /* 0x042fe4000f8e02ff */
[----:B------:R-:W-:-:S04]  /*c500*/  IMAD.WIDE.U32 R4, R10, UR12, R4 ;  /* 0x0000000c0a047c25 */ /* 0x000fc8000f8e0004 */
[----:B0-----:R-:W-:Y:S01]  /*c510*/  @P0 IMAD.HI.U32 R10, R8, R9, RZ ;  /* 0x00000009080a0227 */ /* 0x001fe200078e00ff */
[----:B------:R-:W-:-:S03]  /*c520*/  MOV R9, R8 ;  /* 0x0000000800097202 */ /* 0x000fc60000000f00 */
[----:B------:R-:W-:Y:S01]  /*c530*/  IMAD R11, R11, UR12, R6 ;  /* 0x0000000c0b0b7c24 */ /* 0x000fe2000f8e0206 */
[----:B------:R-:W-:Y:S01]  /*c540*/  MOV R6, UR4 ;  /* 0x0000000400067c02 */ /* 0x000fe20008000f00 */
[----:B------:R-:W-:Y:S01]  /*c550*/  IMAD.U32 R7, RZ, RZ, UR6 ;  /* 0x00000006ff077e24 */ /* 0x000fe2000f8e00ff */
[----:B---3--:R-:W-:Y:S01]  /*c560*/  @P0 SHF.R.U32.HI R9, RZ, R13, R10 ;  /* 0x0000000dff090219 */ /* 0x008fe2000001160a */
[----:B------:R-:W-:Y:S01]  /*c570*/  IMAD R13, R21, UR12, R14 ;  /* 0x0000000c150d7c24 */ /* 0x000fe2000f8e020e */
[----:B------:R-:W-:Y:S01]  /*c580*/  SHF.R.S32.HI R14, RZ, 0x1f, R19 ;  /* 0x0000001fff0e7819 */ /* 0x000fe20000011413 */
[----:B------:R-:W-:Y:S01]  /*c590*/  IMAD.WIDE.U32 R6, R20, UR12, R6 ;  /* 0x0000000c14067c25 */ /* 0x000fe2000f8e0006 */
[----:B------:R-:W-:Y:S01]  /*c5a0*/  ULDC.64 UR4, c[0x0][0xbe0] ;  /* 0x0002f80000047ab9 */ /* 0x000fe20000000a00 */
[----:B------:R-:W-:Y:S02]  /*c5b0*/  ULDC.64 UR6, c[0x0][0xb48] ;  /* 0x0002d20000067ab9 */ /* 0x000fe40000000a00 */
[----:B------:R-:W-:-:S02]  /*c5c0*/  IMAD.IADD R5, R5, 0x1, R11 ;  /* 0x0000000105057824 */ /* 0x000fc400078e020b */
[----:B------:R-:W-:Y:S02]  /*c5d0*/  IMAD.IADD R7, R7, 0x1, R13 ;  /* 0x0000000107077824 */ /* 0x000fe400078e020d */
[----:B------:R-:W-:Y:S02]  /*c5e0*/  IMAD R13, R14, UR6, RZ ;  /* 0x000000060e0d7c24 */ /* 0x000fe4000f8e02ff */
[----:B------:R-:W-:-:S04]  /*c5f0*/  IMAD.WIDE.U32 R4, R19, UR4, R4 ;  /* 0x0000000413047c25 */ /* 0x000fc8000f8e0004 */
[----:B------:R-:W-:Y:S01]  /*c600*/  IMAD.MOV.U32 R11, RZ, RZ, R8 ;  /* 0x000000ffff0b7224 */ /* 0x000fe200078e0008 */
[----:B-----5:R-:W-:Y:S01]  /*c610*/  @P0 SHF.R.U32.HI R11, RZ, R22, R121 ;  /* 0x00000016ff0b0219 */ /* 0x020fe20000011679 */
[----:B------:R-:W-:Y:S01]  /*c620*/  IMAD R15, R19, UR7, R13 ;  /* 0x00000007130f7c24 */ /* 0x000fe2000f8e020d */
[----:B------:R-:W-:Y:S01]  /*c630*/  SHF.R.S32.HI R13, RZ, 0x1f, R9 ;  /* 0x0000001fff0d7819 */ /* 0x000fe20000011409 */
[----:B------:R-:W-:Y:S01]  /*c640*/  IMAD R10, R14, UR4, RZ ;  /* 0x000000040e0a7c24 */ /* 0x000fe2000f8e02ff */
[C---:B------:R-:W-:Y:S01]  /*c650*/  IADD3 R4, P0, R9.reuse, R4, RZ ;  /* 0x0000000409047210 */ /* 0x040fe20007f1e0ff */
[--C-:B------:R-:W-:Y:S01]  /*c660*/  IMAD.MOV R16, RZ, RZ, -R11.reuse ;  /* 0x000000ffff107224 */ /* 0x100fe200078e0a0b */
[----:B------:R-:W-:Y:S01]  /*c670*/  IADD3 R9, -R9, RZ, RZ ;  /* 0x000000ff09097210 */ /* 0x000fe20007ffe1ff */
[C---:B------:R-:W-:Y:S01]  /*c680*/  IMAD R14, R19.reuse, UR5, R10 ;  /* 0x00000005130e7c24 */ /* 0x040fe2000f8e020a */
[----:B------:R-:W-:Y:S01]  /*c690*/  SHF.R.S32.HI R10, RZ, 0x1f, R11 ;  /* 0x0000001fff0a7819 */ /* 0x000fe2000001140b */
[----:B------:R-:W-:Y:S01]  /*c6a0*/  IMAD.WIDE.U32 R6, R19, UR6, R6 ;  /* 0x0000000613067c25 */ /* 0x000fe2000f8e0006 */
[----:B------:R-:W-:Y:S01]  /*c6b0*/  ULDC.64 UR4, c[0x0][0xb30] ;  /* 0x0002cc0000047ab9 */ /* 0x000fe20000000a00 */
[----:B------:R-:W-:Y:S01]  /*c6c0*/  ULDC.64 UR6, c[0x0][0xbc8] ;  /* 0x0002f20000067ab9 */ /* 0x000fe20000000a00 */
[----:B------:R-:W-:Y:S01]  /*c6d0*/  IADD3.X R5, R13, R5, R14, P0, !PT ;  /* 0x000000050d057210 */ /* 0x000fe200007fe40e */
[----:B------:R-:W-:-:S02]  /*c6e0*/  IMAD R9, R17, R9, R8 ;  /* 0x0000000911097224 */ /* 0x000fc400078e0208 */
[----:B------:R-:W-:Y:S02]  /*c6f0*/  IMAD R10, R10, UR4, RZ ;  /* 0x000000040a0a7c24 */ /* 0x000fe4000f8e02ff */
[----:B------:R-:W-:Y:S01]  /*c700*/  IMAD R13, R17, R16, R8 ;  /* 0x00000010110d7224 */ /* 0x000fe200078e0208 */
[----:B------:R-:W-:Y:S01]  /*c710*/  SHF.R.S32.HI R8, RZ, 0x1f, R9 ;  /* 0x0000001fff087819 */ /* 0x000fe20000011409 */
[----:B------:R-:W-:Y:S02]  /*c720*/  IMAD.IADD R7, R7, 0x1, R15 ;  /* 0x0000000107077824 */ /* 0x000fe400078e020f */
[C---:B------:R-:W-:Y:S01]  /*c730*/  IMAD R15, R11.reuse, UR5, R10 ;  /* 0x000000050b0f7c24 */ /* 0x040fe2000f8e020a */
[----:B------:R-:W-:Y:S01]  /*c740*/  SHF.R.S32.HI R10, RZ, 0x1f, R13 ;  /* 0x0000001fff0a7819 */ /* 0x000fe2000001140d */
[----:B------:R-:W-:Y:S01]  /*c750*/  IMAD.WIDE.U32 R6, R11, UR4, R6 ;  /* 0x000000040b067c25 */ /* 0x000fe2000f8e0006 */
[----:B------:R-:W0:Y:S01]  /*c760*/  S2UR UR5, SR_CgaCtaId ;  /* 0x00000000000579c3 */ /* 0x000e220000008800 */
[----:B------:R-:W-:-:S02]  /*c770*/  UMOV UR4, 0x400 ;  /* 0x0000040000047882 */ /* 0x000fc40000000000 */
[----:B------:R-:W-:Y:S02]  /*c780*/  IMAD R8, R8, UR6, RZ ;  /* 0x0000000608087c24 */ /* 0x000fe4000f8e02ff */
[----:B------:R-:W-:Y:S02]  /*c790*/  IMAD.IADD R7, R7, 0x1, R15 ;  /* 0x0000000107077824 */ /* 0x000fe400078e020f */
[----:B------:R-:W-:Y:S02]  /*c7a0*/  IMAD R10, R10, UR8, RZ ;  /* 0x000000080a0a7c24 */ /* 0x000fe4000f8e02ff */
[C---:B------:R-:W-:Y:S02]  /*c7b0*/  IMAD R11, R9.reuse, UR7, R8 ;  /* 0x00000007090b7c24 */ /* 0x040fe4000f8e0208 */
[----:B------:R-:W-:Y:S01]  /*c7c0*/  IMAD.WIDE.U32 R4, R9, UR6, R4 ;  /* 0x0000000609047c25 */ /* 0x000fe2000f8e0004 */
[----:B------:R-:W-:-:S03]  /*c7d0*/  ULDC.64 UR6, c[0x0][0xba8] ;  /* 0x0002ea0000067ab9 */ /* 0x000fc60000000a00 */
[----:B------:R-:W-:Y:S01]  /*c7e0*/  IMAD R15, R13, UR9, R10 ;  /* 0x000000090d0f7c24 */ /* 0x000fe2000f8e020a */
[----:B------:R-:W-:Y:S01]  /*c7f0*/  IADD3 R5, R5, R11, RZ ;  /* 0x0000000b05057210 */ /* 0x000fe20007ffe0ff */
[----:B------:R-:W-:Y:S01]  /*c800*/  IMAD.WIDE.U32 R8, R13, UR8, R6 ;  /* 0x000000080d087c25 */ /* 0x000fe2000f8e0006 */
[----:B------:R-:W-:Y:S01]  /*c810*/  LEA R13, P0, R4, UR6, 0x2 ;  /* 0x00000006040d7c11 */ /* 0x000fe2000f8010ff */
[----:B------:R-:W-:Y:S01]  /*c820*/  ULDC.64 UR8, c[0x0][0xb00] ;  /* 0x0002c00000087ab9 */ /* 0x000fe20000000a00 */
[----:B------:R-:W-:Y:S01]  /*c830*/  ULDC UR6, c[0x0][0xa88] ;  /* 0x0002a20000067ab9 */ /* 0x000fe20000000800 */
[----:B------:R-:W-:Y:S01]  /*c840*/  IMAD.IADD R7, R9, 0x1, R15 ;  /* 0x0000000109077824 */ /* 0x000fe200078e020f */
[----:B------:R-:W-:Y:S01]  /*c850*/  LEA R6, P1, R8, UR8, 0x2 ;  /* 0x0000000808067c11 */ /* 0x000fe2000f8210ff */
[----:B------:R-:W-:Y:S01]  /*c860*/  SHFL.IDX PT, R10, R13, 0x1, 0x1c1f ;  /* 0x003c1f000d0a7f89 */ /* 0x000fe200000e0000 */
[----:B------:R-:W-:Y:S01]  /*c870*/  LEA.HI.X R14, R4, UR7, R5, 0x2, P0 ;  /* 0x00000007040e7c11 */ /* 0x000fe200080f1405 */
[----:B------:R-:W-:Y:S01]  /*c880*/  IMAD R3, R12, 0x80, R3 ;  /* 0x000000800c037824 */ /* 0x000fe200078e0203 */
[----:B------:R-:W-:Y:S01]  /*c890*/  LEA.HI.X R7, R8, UR9, R7, 0x2, P1 ;  /* 0x0000000908077c11 */ /* 0x000fe200088f1407 */
[----:B0-----:R-:W-:Y:S01]  /*c8a0*/  ULEA UR4, UR5, UR4, 0x18 ;  /* 0x0000000405047291 */ /* 0x001fe2000f8ec03f */
[----:B------:R-:W-:Y:S01]  /*c8b0*/  SHFL.IDX PT, R8, R13, RZ, 0x1c1f ;  /* 0x001c1fff0d087589 */ /* 0x000fe200000e0000 */
[----:B------:R-:W-:Y:S01]  /*c8c0*/  IMAD R22, R17, UR6, RZ ;  /* 0x0000000611167c24 */ /* 0x000fe2000f8e02ff */
[----:B------:R-:W-:Y:S01]  /*c8d0*/  LOP3.LUT P0, RZ, R23, 0x3, RZ, 0xc0, !PT ;  /* 0x0000000317ff7812 */ /* 0x000fe2000780c0ff */
[C---:B------:R-:W-:Y:S01]  /*c8e0*/  VIADD R19, R3.reuse, 0x8 ;  /* 0x0000000803137836 */ /* 0x040fe20000000000 */
[----:B------:R-:W0:Y:S01]  /*c8f0*/  SHFL.IDX PT, R9, R14, RZ, 0x1c1f ;  /* 0x001c1fff0e097589 */ /* 0x000e2200000e0000 */
[----:B------:R-:W-:Y:S01]  /*c900*/  UIADD3 UR4, UR4, 0x36820, URZ ;  /* 0x0003682004047890 */ /* 0x000fe2000fffe03f */
[----:B------:R-:W-:-:S02]  /*c910*/  ISETP.GE.OR P1, PT, R3, R22, P0 ;  /* 0x000000160300720c */ /* 0x000fc40000726670 */
[----:B------:R-:W1:Y:S01]  /*c920*/  SHFL.IDX PT, R11, R14, 0x1, 0x1c1f ;  /* 0x003c1f000e0b7f89 */ /* 0x000e6200000e0000 */
[-C--:B------:R-:W-:Y:S01]  /*c930*/  ISETP.GE.OR P0, PT, R19, R22.reuse, P0 ;  /* 0x000000161300720c */ /* 0x080fe20000706670 */
[----:B------:R-:W-:Y:S01]  /*c940*/  UPRMT UR4, URZ, 0x654, UR4 ;  /* 0x000006543f047896 */ /* 0x000fe20008000004 */
[----:B------:R-:W-:Y:S01]  /*c950*/  ISETP.GE.AND P2, PT, R3, R22, PT ;  /* 0x000000160300720c */ /* 0x000fe20003f46270 */
[----:B------:R2:W3:Y:S01]  /*c960*/  SHFL.IDX PT, R4, R6, RZ, 0x1c1f ;  /* 0x001c1fff06047589 */ /* 0x0004e200000e0000 */
[----:B------:R-:W-:-:S03]  /*c970*/  IMAD.SHL.U32 R3, R120, 0x2, RZ ;  /* 0x0000000278037824 */ /* 0x000fc600078e00ff */
[----:B------:R2:W4:Y:S03]  /*c980*/  SHFL.IDX PT, R5, R7, RZ, 0x1c1f ;  /* 0x001c1fff07057589 */ /* 0x00052600000e0000 */
        /* <DEDUP_REMOVED lines=17> */
[C---:B------:R-:W-:Y:S01]  /*caa0*/  IADD3 R16, R3.reuse, 0x38, RZ ;  /* 0x0000003803107810 */ /* 0x040fe20007ffe0ff */
[C-C-:B---34-:R-:W-:Y:S02]  /*cab0*/  @!P0 IMAD.WIDE R8, R3.reuse, 0x4, R4.reuse ;  /* 0x0000000403088825 */ /* 0x158fe400078e0204 */
        /* <DEDUP_REMOVED lines=10> */
[----:B------:R-:W-:Y:S01]  /*cb60*/  ISETP.GE.AND P4, PT, R2, UR4, PT ;  /* 0x0000000402007c0c */ /* 0x000fe2000bf86270 */
[----:B------:R-:W-:Y:S01]  /*cb70*/  @!P2 IMAD.WIDE R12, R13, 0x4, R4 ;  /* 0x000000040d0ca825 */ /* 0x000fe200078e0204 */
[----:B------:R1:W-:Y:S01]  /*cb80*/  @!P1 ST.E.64 desc[UR6][R10.64], R28 ;  /* 0x0000001c0a009985 */ /* 0x0003e2000c101b06 */
[----:B------:R-:W-:Y:S02]  /*cb90*/  ISETP.GE.AND P1, PT, R20, UR4, PT ;  /* 0x0000000414007c0c */ /* 0x000fe4000bf26270 */
[----:B------:R-:W-:Y:S01]  /*cba0*/  @!P5 LEA.HI R14, R14, R14, RZ, 0x1 ;  /* 0x0000000e0e0ed211 */ /* 0x000fe200078f08ff */
[----:B------:R2:W-:Y:S01]  /*cbb0*/  @!P2 ST.E.64 desc[UR6][R12.64], R32 ;  /* 0x000000200c00a985 */ /* 0x0005e2000c101b06 */
[----:B------:R-:W-:Y:S01]  /*cbc0*/  ISETP.GE.AND P2, PT, R17, UR4, PT ;  /* 0x0000000411007c0c */ /* 0x000fe2000bf46270 */
[----:B0-----:R-:W-:Y:S01]  /*cbd0*/  VIADD R24, R3, 0x50 ;  /* 0x0000005003187836 */ /* 0x001fe20000000000 */
[----:B------:R-:W-:Y:S02]  /*cbe0*/  @!P6 LEA.HI R15, R15, R15, RZ, 0x1 ;  /* 0x0000000f0f0fe211 */ /* 0x000fe400078f08ff */
[----:B------:R-:W-:-:S02]  /*cbf0*/  @!P5 LOP3.LUT R9, R14, 0xfffffffe, RZ, 0xc0, !PT ;  /* 0xfffffffe0e09d812 */ /* 0x000fc400078ec0ff */
[----:B------:R-:W-:Y:S02]  /*cc00*/  @!P0 LEA.HI R0, R0, R0, RZ, 0x1 ;  /* 0x0000000000008211 */ /* 0x000fe400078f08ff */
[----:B------:R-:W-:Y:S01]  /*cc10*/  @!P4 LEA.HI R2, R2, R2, RZ, 0x1 ;  /* 0x000000020202c211 */ /* 0x000fe200078f08ff */
[--C-:B------:R-:W-:Y:S01]  /*cc20*/  @!P5 IMAD.WIDE R8, R9, 0x4, R4.reuse ;  /* 0x000000040908d825 */ /* 0x100fe200078e0204 */
[----:B-1----:R-:W-:Y:S02]  /*cc30*/  @!P6 LOP3.LUT R11, R15, 0xfffffffe, RZ, 0xc0, !PT ;  /* 0xfffffffe0f0be812 */ /* 0x002fe400078ec0ff */
[----:B------:R-:W-:Y:S02]  /*cc40*/  @!P3 LEA.HI R16, R16, R16, RZ, 0x1 ;  /* 0x000000101010b211 */ /* 0x000fe400078f08ff */
[----:B--2---:R-:W-:Y:S01]  /*cc50*/  @!P2 LEA.HI R12, R17, R17, RZ, 0x1 ;  /* 0x00000011110ca211 */ /* 0x004fe200078f08ff */
[----:B------:R-:W-:Y:S01]  /*cc60*/  @!P6 IMAD.WIDE R10, R11, 0x4, R4 ;  /* 0x000000040b0ae825 */ /* 0x000fe200078e0204 */
[----:B------:R-:W-:Y:S01]  /*cc70*/  @!P1 LEA.HI R20, R20, R20, RZ, 0x1 ;  /* 0x0000001414149211 */ /* 0x000fe200078f08ff */
[----:B------:R0:W-:Y:S01]  /*cc80*/  @!P5 ST.E.64 desc[UR6][R8.64], R36 ;  /* 0x000000240800d985 */ /* 0x0001e2000c101b06 */
[----:B------:R-:W-:Y:S01]  /*cc90*/  @!P0 LOP3.LUT R13, R0, 0xfffffffe, RZ, 0xc0, !PT ;  /* 0xfffffffe000d8812 */ /* 0x000fe200078ec0ff */
[C---:B------:R-:W-:Y:S01]  /*cca0*/  VIADD R0, R3.reuse, 0x60 ;  /* 0x0000006003007836 */ /* 0x040fe20000000000 */
[----:B------:R-:W-:Y:S01]  /*ccb0*/  @!P4 LOP3.LUT R15, R2, 0xfffffffe, RZ, 0xc0, !PT ;  /* 0xfffffffe020fc812 */ /* 0x000fe200078ec0ff */
[----:B------:R1:W-:Y:S01]  /*ccc0*/  @!P6 ST.E.64 desc[UR6][R10.64], R40 ;  /* 0x000000280a00e985 */ /* 0x0003e2000c101b06 */
[----:B------:R-:W-:Y:S01]  /*ccd0*/  @!P3 LOP3.LUT R17, R16, 0xfffffffe, RZ, 0xc0, !PT ;  /* 0xfffffffe1011b812 */ /* 0x000fe200078ec0ff */
[----:B------:R-:W-:Y:S01]  /*cce0*/  VIADD R2, R3, 0x68 ;  /* 0x0000006803027836 */ /* 0x000fe20000000000 */
[----:B------:R-:W-:-:S02]  /*ccf0*/  @!P2 LOP3.LUT R21, R12, 0xfffffffe, RZ, 0xc0, !PT ;  /* 0xfffffffe0c15a812 */ /* 0x000fc400078ec0ff */
[----:B------:R-:W-:Y:S01]  /*cd00*/  @!P1 LOP3.LUT R23, R20, 0xfffffffe, RZ, 0xc0, !PT ;  /* 0xfffffffe14179812 */ /* 0x000fe200078ec0ff */
[C---:B------:R-:W-:Y:S01]  /*cd10*/  VIADD R20, R3.reuse, 0x70 ;  /* 0x0000007003147836 */ /* 0x040fe20000000000 */
[----:B------:R-:W-:Y:S02]  /*cd20*/  IADD3 R25, R3, 0x58, RZ ;  /* 0x0000005803197810 */ /* 0x000fe40007ffe0ff */
[----:B------:R-:W-:Y:S01]  /*cd30*/  ISETP.GE.AND P5, PT, R24, UR4, PT ;  /* 0x0000000418007c0c */ /* 0x000fe2000bfa6270 */
[----:B0-----:R-:W-:Y:S01]  /*cd40*/  @!P0 IMAD.WIDE R8, R13, 0x4, R4 ;  /* 0x000000040d088825 */ /* 0x001fe200078e0204 */
[----:B------:R-:W-:-:S03]  /*cd50*/  ISETP.GE.AND P6, PT, R25, UR4, PT ;  /* 0x0000000419007c0c */ /* 0x000fc6000bfc6270 */
[--C-:B-1----:R-:W-:Y:S01]  /*cd60*/  @!P4 IMAD.WIDE R10, R15, 0x4, R4.reuse ;  /* 0x000000040f0ac825 */ /* 0x102fe200078e0204 */
[----:B------:R0:W-:Y:S01]  /*cd70*/  @!P0 ST.E.64 desc[UR6][R8.64], R44 ;  /* 0x0000002c08008985 */ /* 0x0001e2000c101b06 */
[----:B------:R-:W-:Y:S02]  /*cd80*/  ISETP.GE.AND P0, PT, R0, UR4, PT ;  /* 0x0000000400007c0c */ /* 0x000fe4000bf06270 */
[--C-:B------:R-:W-:Y:S01]  /*cd90*/  @!P3 IMAD.WIDE R12, R17, 0x4, R4.reuse ;  /* 0x00000004110cb825 */ /* 0x100fe200078e0204 */
[----:B------:R1:W-:Y:S03]  /*cda0*/  @!P4 ST.E.64 desc[UR6][R10.64], R48 ;  /* 0x000000300a00c985 */ /* 0x0003e6000c101b06 */
[----:B------:R-:W-:Y:S01]  /*cdb0*/  @!P2 IMAD.WIDE R14, R21, 0x4, R4 ;  /* 0x00000004150ea825 */ /* 0x000fe200078e0204 */
[----:B------:R2:W-:Y:S01]  /*cdc0*/  @!P3 ST.E.64 desc[UR6][R12.64], R52 ;  /* 0x000000340c00b985 */ /* 0x0005e2000c101b06 */
[----:B------:R-:W-:-:S02]  /*cdd0*/  IADD3 R21, R3, 0x78, RZ ;  /* 0x0000007803157810 */ /* 0x000fc40007ffe0ff */
[----:B------:R-:W-:Y:S01]  /*cde0*/  @!P1 IMAD.WIDE R16, R23, 0x4, R4 ;  /* 0x0000000417109825 */ /* 0x000fe200078e0204 */
[----:B------:R3:W-:Y:S01]  /*cdf0*/  @!P2 ST.E.64 desc[UR6][R14.64], R56 ;  /* 0x000000380e00a985 */ /* 0x0007e2000c101b06 */
[----:B------:R-:W-:Y:S02]  /*ce00*/  ISETP.GE.AND P2, PT, R20, UR4, PT ;  /* 0x0000000414007c0c */ /* 0x000fe4000bf46270 */
[----:B------:R-:W-:Y:S01]  /*ce10*/  VIADD R23, R3, 0x80 ;  /* 0x0000008003177836 */ /* 0x000fe20000000000 */
[----:B------:R4:W-:Y:S01]  /*ce20*/  @!P1 ST.E.64 desc[UR6][R16.64], R60 ;  /* 0x0000003c10009985 */ /* 0x0009e2000c101b06 */
[----:B------:R-:W-:Y:S02]  /*ce30*/  ISETP.GE.AND P1, PT, R2, UR4, PT ;  /* 0x0000000402007c0c */ /* 0x000fe4000bf26270 */
[----:B------:R-:W-:Y:S02]  /*ce40*/  ISETP.GE.AND P3, PT, R21, UR4, PT ;  /* 0x0000000415007c0c */ /* 0x000fe4000bf66270 */
[----:B------:R-:W-:-:S02]  /*ce50*/  ISETP.GE.AND P4, PT, R23, UR4, PT ;  /* 0x0000000417007c0c */ /* 0x000fc4000bf86270 */
[----:B------:R-:W-:Y:S02]  /*ce60*/  @!P5 LEA.HI R24, R24, R24, RZ, 0x1 ;  /* 0x000000181818d211 */ /* 0x000fe400078f08ff */
[----:B------:R-:W-:Y:S02]  /*ce70*/  @!P6 LEA.HI R25, R25, R25, RZ, 0x1 ;  /* 0x000000191919e211 */ /* 0x000fe400078f08ff */
[----:B0-----:R-:W-:Y:S02]  /*ce80*/  @!P5 LOP3.LUT R9, R24, 0xfffffffe, RZ, 0xc0, !PT ;  /* 0xfffffffe1809d812 */ /* 0x001fe400078ec0ff */
[----:B------:R-:W-:Y:S02]  /*ce90*/  @!P0 LEA.HI R0, R0, R0, RZ, 0x1 ;  /* 0x0000000000008211 */ /* 0x000fe400078f08ff */
[----:B------:R-:W-:Y:S01]  /*cea0*/  @!P1 LEA.HI R2, R2, R2, RZ, 0x1 ;  /* 0x0000000202029211 */ /* 0x000fe200078f08ff */
[----:B------:R-:W-:Y:S01]  /*ceb0*/  @!P5 IMAD.WIDE R8, R9, 0x4, R4 ;  /* 0x000000040908d825 */ /* 0x000fe200078e0204 */
[----:B-1----:R-:W-:-:S02]  /*cec0*/  @!P6 LOP3.LUT R11, R25, 0xfffffffe, RZ, 0xc0, !PT ;  /* 0xfffffffe190be812 */ /* 0x002fc400078ec0ff */
[----:B------:R-:W-:Y:S02]  /*ced0*/  @!P2 LEA.HI R20, R20, R20, RZ, 0x1 ;  /* 0x000000141414a211 */ /* 0x000fe400078f08ff */
[----:B--2---:R-:W-:Y:S01]  /*cee0*/  @!P0 LOP3.LUT R13, R0, 0xfffffffe, RZ, 0xc0, !PT ;  /* 0xfffffffe000d8812 */ /* 0x004fe200078ec0ff */
[--C-:B------:R-:W-:Y:S01]  /*cef0*/  @!P6 IMAD.WIDE R10, R11, 0x4, R4.reuse ;  /* 0x000000040b0ae825 */ /* 0x100fe200078e0204 */
[----:B------:R-:W-:Y:S01]  /*cf00*/  @!P3 LEA.HI R21, R21, R21, RZ, 0x1 ;  /* 0x000000151515b211 */ /* 0x000fe200078f08ff */
[----:B------:R0:W-:Y:S01]  /*cf10*/  @!P5 ST.E.64 desc[UR6][R8.64], R64 ;  /* 0x000000400800d985 */ /* 0x0001e2000c101b06 */
[----:B---3--:R-:W-:Y:S01]  /*cf20*/  @!P1 LOP3.LUT R15, R2, 0xfffffffe, RZ, 0xc0, !PT ;  /* 0xfffffffe020f9812 */ /* 0x008fe200078ec0ff */
[----:B------:R-:W-:Y:S01]  /*cf30*/  @!P0 IMAD.WIDE R12, R13, 0x4, R4 ;  /* 0x000000040d0c8825 */ /* 0x000fe200078e0204 */
[----:B------:R-:W-:Y:S01]  /*cf40*/  @!P4 LEA.HI R23, R23, R23, RZ, 0x1 ;  /* 0x000000171717c211 */ /* 0x000fe200078f08ff */
[----:B------:R1:W-:Y:S01]  /*cf50*/  @!P6 ST.E.64 desc[UR6][R10.64], R68 ;  /* 0x000000440a00e985 */ /* 0x0003e2000c101b06 */
[----:B----4-:R-:W-:Y:S01]  /*cf60*/  @!P2 LOP3.LUT R17, R20, 0xfffffffe, RZ, 0xc0, !PT ;  /* 0xfffffffe1411a812 */ /* 0x010fe200078ec0ff */
[----:B------:R-:W-:Y:S01]  /*cf70*/  VIADD R0, R3, 0x88 ;  /* 0x0000008803007836 */ /* 0x000fe20000000000 */
[----:B------:R-:W-:Y:S01]  /*cf80*/  @!P3 LOP3.LUT R21, R21, 0xfffffffe, RZ, 0xc0, !PT ;  /* 0xfffffffe1515b812 */ /* 0x000fe200078ec0ff */
[----:B------:R-:W-:Y:S01]  /*cf90*/  VIADD R2, R3, 0x90 ;  /* 0x0000009003027836 */ /* 0x000fe20000000000 */
[----:B------:R-:W-:Y:S01]  /*cfa0*/  @!P4 LOP3.LUT R23, R23, 0xfffffffe, RZ, 0xc0, !PT ;  /* 0xfffffffe1717c812 */ /* 0x000fe200078ec0ff */
[----:B------:R2:W-:Y:S01]  /*cfb0*/  @!P0 ST.E.64 desc[UR6][R12.64], R72 ;  /* 0x000000480c008985 */ /* 0x0005e2000c101b06 */
[----:B------:R-:W-:-:S02]  /*cfc0*/  IADD3 R20, R3, 0x98, RZ ;  /* 0x0000009803147810 */ /* 0x000fc40007ffe0ff */
[----:B------:R-:W-:Y:S01]  /*cfd0*/  ISETP.GE.AND P0, PT, R0, UR4, PT ;  /* 0x0000000400007c0c */ /* 0x000fe2000bf06270 */
[----:B0-----:R-:W-:-:S04]  /*cfe0*/  @!P1 IMAD.WIDE R8, R15, 0x4, R4 ;  /* 0x000000040f089825 */ /* 0x001fc800078e0204 */
        /* <DEDUP_REMOVED lines=9> */
[C---:B------:R-:W-:Y:S01]  /*d080*/  VIADD R21, R3.reuse, 0xa0 ;  /* 0x000000a003157836 */ /* 0x040fe20000000000 */
[----:B------:R4:W-:Y:S01]  /*d090*/  @!P4 ST.E.64 desc[UR6][R16.64], R88 ;  /* 0x000000581000c985 */ /* 0x0009e2000c101b06 */
[C---:B--2---:R-:W-:Y:S01]  /*d0a0*/  VIADD R12, R3.reuse, 0xa8 ;  /* 0x000000a8030c7836 */ /* 0x044fe20000000000 */
[C---:B0-----:R-:W-:Y:S01]  /*d0b0*/  IADD3 R9, R3.reuse, 0xb8, RZ ;  /* 0x000000b803097810 */ /* 0x041fe20007ffe0ff */
[----:B------:R-:W-:Y:S01]  /*d0c0*/  VIADD R13, R3, 0xb0 ;  /* 0x000000b0030d7836 */ /* 0x000fe20000000000 */
[----:B------:R-:W-:Y:S02]  /*d0d0*/  ISETP.GE.AND P3, PT, R21, UR4, PT ;  /* 0x0000000415007c0c */ /* 0x000fe4000bf66270 */
[----:B------:R-:W-:Y:S02]  /*d0e0*/  ISETP.GE.AND P6, PT, R9, UR4, PT ;  /* 0x0000000409007c0c */ /* 0x000fe4000bfc6270 */
[----:B------:R-:W-:Y:S02]  /*d0f0*/  ISETP.GE.AND P4, PT, R12, UR4, PT ;  /* 0x000000040c007c0c */ /* 0x000fe4000bf86270 */
[----:B------:R-:W-:-:S02]  /*d100*/  ISETP.GE.AND P5, PT, R13, UR4, PT ;  /* 0x000000040d007c0c */ /* 0x000fc4000bfa6270 */
[----:B------:R-:W-:Y:S02]  /*d110*/  @!P1 LEA.HI R2, R2, R2, RZ, 0x1 ;  /* 0x0000000202029211 */ /* 0x000fe400078f08ff */
[----:B------:R-:W-:Y:S02]  /*d120*/  @!P2 LEA.HI R20, R20, R20, RZ, 0x1 ;  /* 0x000000141414a211 */ /* 0x000fe400078f08ff */
[----:B-1----:R-:W-:Y:S02]  /*d130*/  @!P1 LOP3.LUT R11, R2, 0xfffffffe, RZ, 0xc0, !PT ;  /* 0xfffffffe020b9812 */ /* 0x002fe400078ec0ff */
[----:B------:R-:W-:Y:S02]  /*d140*/  @!P3 LEA.HI R21, R21, R21, RZ, 0x1 ;  /* 0x000000151515b211 */ /* 0x000fe400078f08ff */
[----:B------:R-:W-:Y:S02]  /*d150*/  @!P6 LEA.HI R10, R9, R9, RZ, 0x1 ;  /* 0x00000009090ae211 */ /* 0x000fe400078f08ff */
[----:B------:R-:W-:-:S02]  /*d160*/  @!P4 LEA.HI R12, R12, R12, RZ, 0x1 ;  /* 0x0000000c0c0cc211 */ /* 0x000fc400078f08ff */
[----:B------:R-:W-:Y:S02]  /*d170*/  @!P5 LEA.HI R8, R13, R13, RZ, 0x1 ;  /* 0x0000000d0d08d211 */ /* 0x000fe400078f08ff */
[----:B------:R-:W-:Y:S02]  /*d180*/  @!P0 LOP3.LUT R9, R0, 0xfffffffe, RZ, 0xc0, !PT ;  /* 0xfffffffe00098812 */ /* 0x000fe400078ec0ff */
[----:B------:R-:W-:Y:S02]  /*d190*/  @!P2 LOP3.LUT R13, R20, 0xfffffffe, RZ, 0xc0, !PT ;  /* 0xfffffffe140da812 */ /* 0x000fe400078ec0ff */
[----:B---3--:R-:W-:Y:S02]  /*d1a0*/  @!P3 LOP3.LUT R15, R21, 0xfffffffe, RZ, 0xc0, !PT ;  /* 0xfffffffe150fb812 */ /* 0x008fe400078ec0ff */
[----:B----4-:R-:W-:Y:S01]  /*d1b0*/  @!P4 LOP3.LUT R17, R12, 0xfffffffe, RZ, 0xc0, !PT ;  /* 0xfffffffe0c11c812 */ /* 0x010fe200078ec0ff */
[----:B------:R-:W-:Y:S01]  /*d1c0*/  @!P2 IMAD.WIDE R12, R13, 0x4, R4 ;  /* 0x000000040d0ca825 */ /* 0x000fe200078e0204 */
[----:B------:R-:W-:-:S02]  /*d1d0*/  @!P5 LOP3.LUT R21, R8, 0xfffffffe, RZ, 0xc0, !PT ;  /* 0xfffffffe0815d812 */ /* 0x000fc400078ec0ff */
        /* <DEDUP_REMOVED lines=14> */
.L_x_3247:
[----:B------:R-:W-:Y:S05]  /*d2c0*/  BSYNC B0 ;  /* 0x0000000000007941 */ /* 0x000fea0003800000 */
.L_x_3246:
        /* <DEDUP_REMOVED lines=16> */
[----:B------:R-:W-:-:S02]  /*d3d0*/  VIADD R13, R3, 0x38 ;  /* 0x00000038030d7836 */ /* 0x000fc40000000000 */
[C---:B------:R-:W-:Y:S01]  /*d3e0*/  VIADD R16, R3.reuse, 0x48 ;  /* 0x0000004803107836 */ /* 0x040fe20000000000 */
[----:B------:R-:W-:Y:S01]  /*d3f0*/  ISETP.GE.AND P4, PT, R12, UR4, PT ;  /* 0x000000040c007c0c */ /* 0x000fe2000bf86270 */
[----:B-1-3--:R-:W-:Y:S01]  /*d400*/  @!P2 IMAD.WIDE R6, R3, 0x4, R4 ;  /* 0x000000040306a825 */ /* 0x00afe200078e0204 */
[----:B------:R-:W-:Y:S02]  /*d410*/  ISETP.GE.AND P5, PT, R13, UR4, PT ;  /* 0x000000040d007c0c */ /* 0x000fe4000bfa6270 */
[----:B------:R-:W-:Y:S01]  /*d420*/  @!P3 LEA.HI R0, R0, R0, RZ, 0x1 ;  /* 0x000000000000b211 */ /* 0x000fe200078f08ff */
[C---:B------:R-:W-:Y:S01]  /*d430*/  VIADD R20, R3.reuse, 0x50 ;  /* 0x0000005003147836 */ /* 0x040fe20000000000 */
[----:B------:R0:W-:Y:S01]  /*d440*/  @!P2 ST.E.64 desc[UR6][R6.64], R26 ;  /* 0x0000001a0600a985 */ /* 0x0001e2000c101b06 */
[----:B------:R-:W-:Y:S01]  /*d450*/  ISETP.GE.AND P6, PT, R14, UR4, PT ;  /* 0x000000040e007c0c */ /* 0x000fe2000bfc6270 */
[----:B------:R-:W-:Y:S01]  /*d460*/  VIADD R21, R3, 0x78 ;  /* 0x0000007803157836 */ /* 0x000fe20000000000 */
[----:B------:R-:W-:-:S02]  /*d470*/  @!P3 LOP3.LUT R9, R0, 0xfffffffe, RZ, 0xc0, !PT ;  /* 0xfffffffe0009b812 */ /* 0x000fc400078ec0ff */
[----:B------:R-:W-:Y:S02]  /*d480*/  IADD3 R0, R3, 0x20, RZ ;  /* 0x0000002003007810 */ /* 0x000fe40007ffe0ff */
[----:B------:R-:W-:Y:S01]  /*d490*/  @!P0 LEA.HI R2, R2, R2, RZ, 0x1 ;  /* 0x0000000202028211 */ /* 0x000fe200078f08ff */
[----:B------:R-:W-:Y:S01]  /*d4a0*/  @!P3 IMAD.WIDE R8, R9, 0x4, R4 ;  /* 0x000000040908b825 */ /* 0x000fe200078e0204 */
[----:B------:R-:W-:Y:S02]  /*d4b0*/  ISETP.GE.AND P2, PT, R0, UR4, PT ;  /* 0x0000000400007c0c */ /* 0x000fe4000bf46270 */
[----:B------:R-:W-:Y:S02]  /*d4c0*/  @!P1 LEA.HI R10, R10, R10, RZ, 0x1 ;  /* 0x0000000a0a0a9211 */ /* 0x000fe400078f08ff */
[----:B------:R1:W-:Y:S01]  /*d4d0*/  @!P3 ST.E.64 desc[UR6][R8.64], R30 ;  /* 0x0000001e0800b985 */ /* 0x0003e2000c101b06 */
[----:B------:R-:W-:Y:S02]  /*d4e0*/  ISETP.GE.AND P3, PT, R11, UR4, PT ;  /* 0x000000040b007c0c */ /* 0x000fe4000bf66270 */
[----:B0-----:R-:W-:-:S02]  /*d4f0*/  @!P0 LOP3.LUT R7, R2, 0xfffffffe, RZ, 0xc0, !PT ;  /* 0xfffffffe02078812 */ /* 0x001fc400078ec0ff */
[----:B------:R-:W-:Y:S02]  /*d500*/  @!P4 LEA.HI R12, R12, R12, RZ, 0x1 ;  /* 0x0000000c0c0cc211 */ /* 0x000fe400078f08ff */
[----:B------:R-:W-:Y:S01]  /*d510*/  @!P6 LEA.HI R14, R14, R14, RZ, 0x1 ;  /* 0x0000000e0e0ee211 */ /* 0x000fe200078f08ff */
[----:B------:R-:W-:Y:S01]  /*d520*/  @!P0 IMAD.WIDE R6, R7, 0x4, R4 ;  /* 0x0000000407068825 */ /* 0x000fe200078e0204 */
[----:B------:R-:W-:Y:S02]  /*d530*/  @!P2 LEA.HI R0, R0, R0, RZ, 0x1 ;  /* 0x000000000000a211 */ /* 0x000fe400078f08ff */
[----:B------:R-:W-:Y:S02]  /*d540*/  @!P4 LOP3.LUT R15, R12, 0xfffffffe, RZ, 0xc0, !PT ;  /* 0xfffffffe0c0fc812 */ /* 0x000fe400078ec0ff */
[----:B------:R0:W-:Y:S01]  /*d550*/  @!P0 ST.E.64 desc[UR6][R6.64], R34 ;  /* 0x0000002206008985 */ /* 0x0001e2000c101b06 */
[----:B-1----:R-:W-:Y:S02]  /*d560*/  @!P1 LOP3.LUT R9, R10, 0xfffffffe, RZ, 0xc0, !PT ;  /* 0xfffffffe0a099812 */ /* 0x002fe400078ec0ff */
[----:B------:R-:W-:-:S02]  /*d570*/  @!P3 LEA.HI R2, R11, R11, RZ, 0x1 ;  /* 0x0000000b0b02b211 */ /* 0x000fc400078f08ff */
[----:B------:R-:W-:Y:S01]  /*d580*/  @!P5 LEA.HI R10, R13, R13, RZ, 0x1 ;  /* 0x0000000d0d0ad211 */ /* 0x000fe200078f08ff */
[--C-:B------:R-:W-:Y:S01]  /*d590*/  @!P1 IMAD.WIDE R8, R9, 0x4, R4.reuse ;  /* 0x0000000409089825 */ /* 0x100fe200078e0204 */
[----:B------:R-:W-:Y:S02]  /*d5a0*/  @!P2 LOP3.LUT R11, R0, 0xfffffffe, RZ, 0xc0, !PT ;  /* 0xfffffffe000ba812 */ /* 0x000fe400078ec0ff */
[----:B------:R-:W-:Y:S01]  /*d5b0*/  @!P3 LOP3.LUT R13, R2, 0xfffffffe, RZ, 0xc0, !PT ;  /* 0xfffffffe020db812 */ /* 0x000fe200078ec0ff */
[----:B------:R-:W-:Y:S01]  /*d5c0*/  VIADD R0, R3, 0x58 ;  /* 0x0000005803007836 */ /* 0x000fe20000000000 */
[----:B------:R-:W-:Y:S01]  /*d5d0*/  @!P5 LOP3.LUT R17, R10, 0xfffffffe, RZ, 0xc0, !PT ;  /* 0xfffffffe0a11d812 */ /* 0x000fe200078ec0ff */
[----:B------:R1:W-:Y:S01]  /*d5e0*/  @!P1 ST.E.64 desc[UR6][R8.64], R38 ;  /* 0x0000002608009985 */ /* 0x0003e2000c101b06 */
[----:B------:R-:W-:Y:S01]  /*d5f0*/  @!P6 LOP3.LUT R19, R14, 0xfffffffe, RZ, 0xc0, !PT ;  /* 0xfffffffe0e13e812 */ /* 0x000fe200078ec0ff */
[----:B0-----:R-:W-:Y:S01]  /*d600*/  @!P2 IMAD.WIDE R6, R11, 0x4, R4 ;  /* 0x000000040b06a825 */ /* 0x001fe200078e0204 */
[----:B------:R-:W-:-:S02]  /*d610*/  ISETP.GE.AND P1, PT, R16, UR4, PT ;  /* 0x0000000410007c0c */ /* 0x000fc4000bf26270 */
[----:B------:R-:W-:Y:S01]  /*d620*/  ISETP.GE.AND P0, PT, R20, UR4, PT ;  /* 0x0000000414007c0c */ /* 0x000fe2000bf06270 */
[--C-:B------:R-:W-:Y:S01]  /*d630*/  @!P4 IMAD.WIDE R10, R15, 0x4, R4.reuse ;  /* 0x000000040f0ac825 */ /* 0x100fe200078e0204 */
[----:B------:R0:W-:Y:S01]  /*d640*/  @!P2 ST.E.64 desc[UR6][R6.64], R42 ;  /* 0x0000002a0600a985 */ /* 0x0001e2000c101b06 */
[----:B------:R-:W-:Y:S02]  /*d650*/  IADD3 R2, R3, 0x60, RZ ;  /* 0x0000006003027810 */ /* 0x000fe40007ffe0ff */
[----:B------:R-:W-:Y:S01]  /*d660*/  @!P6 IMAD.WIDE R14, R19, 0x4, R4 ;  /* 0x00000004130ee825 */ /* 0x000fe200078e0204 */
[----:B------:R-:W-:-:S03]  /*d670*/  ISETP.GE.AND P2, PT, R0, UR4, PT ;  /* 0x0000000400007c0c */ /* 0x000fc6000bf46270 */
[--C-:B-1----:R-:W-:Y:S02]  /*d680*/  @!P3 IMAD.WIDE R8, R13, 0x4, R4.reuse ;  /* 0x000000040d08b825 */ /* 0x102fe400078e0204 */
[----:B------:R-:W-:Y:S02]  /*d690*/  @!P1 LEA.HI R16, R16, R16, RZ, 0x1 ;  /* 0x0000001010109211 */ /* 0x000fe400078f08ff */
[----:B------:R-:W-:Y:S01]  /*d6a0*/  @!P5 IMAD.WIDE R12, R17, 0x4, R4 ;  /* 0x00000004110cd825 */ /* 0x000fe200078e0204 */
[----:B------:R1:W-:Y:S01]  /*d6b0*/  @!P3 ST.E.64 desc[UR6][R8.64], R46 ;  /* 0x0000002e0800b985 */ /* 0x0003e2000c101b06 */
[----:B------:R-:W-:Y:S02]  /*d6c0*/  ISETP.GE.AND P3, PT, R21, UR4, PT ;  /* 0x0000000415007c0c */ /* 0x000fe4000bf66270 */
[C---:B------:R-:W-:Y:S01]  /*d6d0*/  VIADD R17, R3.reuse, 0x68 ;  /* 0x0000006803117836 */ /* 0x040fe20000000000 */
[----:B------:R2:W-:Y:S01]  /*d6e0*/  @!P4 ST.E.64 desc[UR6][R10.64], R50 ;  /* 0x000000320a00c985 */ /* 0x0005e2000c101b06 */
[----:B------:R-:W-:Y:S01]  /*d6f0*/  VIADD R19, R3, 0x70 ;  /* 0x0000007003137836 */ /* 0x000fe20000000000 */
[----:B------:R-:W-:-:S02]  /*d700*/  @!P0 LEA.HI R20, R20, R20, RZ, 0x1 ;  /* 0x0000001414148211 */ /* 0x000fc400078f08ff */
[----:B------:R3:W-:Y:S01]  /*d710*/  @!P5 ST.E.64 desc[UR6][R12.64], R54 ;  /* 0x000000360c00d985 */ /* 0x0007e2000c101b06 */
[----:B------:R-:W-:Y:S02]  /*d720*/  ISETP.GE.AND P5, PT, R17, UR4, PT ;  /* 0x0000000411007c0c */ /* 0x000fe4000bfa6270 */
[----:B------:R-:W-:Y:S01]  /*d730*/  ISETP.GE.AND P4, PT, R19, UR4, PT ;  /* 0x0000000413007c0c */ /* 0x000fe2000bf86270 */
[----:B------:R4:W-:Y:S01]  /*d740*/  @!P6 ST.E.64 desc[UR6][R14.64], R58 ;  /* 0x0000003a0e00e985 */ /* 0x0009e2000c101b06 */
[----:B------:R-:W-:Y:S02]  /*d750*/  ISETP.GE.AND P6, PT, R2, UR4, PT ;  /* 0x0000000402007c0c */ /* 0x000fe4000bfc6270 */
[----:B0-----:R-:W-:Y:S02]  /*d760*/  @!P1 LOP3.LUT R7, R16, 0xfffffffe, RZ, 0xc0, !PT ;  /* 0xfffffffe10079812 */ /* 0x001fe400078ec0ff */
[----:B-1----:R-:W-:Y:S01]  /*d770*/  @!P0 LOP3.LUT R9, R20, 0xfffffffe, RZ, 0xc0, !PT ;  /* 0xfffffffe14098812 */ /* 0x002fe200078ec0ff */
[----:B------:R-:W-:Y:S01]  /*d780*/  VIADD R20, R3, 0x88 ;  /* 0x0000008803147836 */ /* 0x000fe20000000000 */
        /* <DEDUP_REMOVED lines=10> */
[C---:B------:R-:W-:Y:S01]  /*d830*/  IADD3 R16, R3.reuse, 0x80, RZ ;  /* 0x0000008003107810 */ /* 0x040fe20007ffe0ff */
[C---:B------:R-:W-:Y:S01]  /*d840*/  VIADD R0, R3.reuse, 0x90 ;  /* 0x0000009003007836 */ /* 0x040fe20000000000 */
[----:B---3--:R-:W-:Y:S01]  /*d850*/  @!P6 LOP3.LUT R13, R2, 0xfffffffe, RZ, 0xc0, !PT ;  /* 0xfffffffe020de812 */ /* 0x008fe200078ec0ff */
[----:B------:R-:W-:Y:S01]  /*d860*/  VIADD R2, R3, 0x98 ;  /* 0x0000009803027836 */ /* 0x000fe20000000000 */
[----:B------:R-:W-:-:S02]  /*d870*/  @!P5 LOP3.LUT R17, R17, 0xfffffffe, RZ, 0xc0, !PT ;  /* 0xfffffffe1111d812 */ /* 0x000fc400078ec0ff */
[----:B------:R-:W-:Y:S02]  /*d880*/  @!P4 LOP3.LUT R19, R19, 0xfffffffe, RZ, 0xc0, !PT ;  /* 0xfffffffe1313c812 */ /* 0x000fe400078ec0ff */
[----:B----4-:R-:W-:Y:S01]  /*d890*/  @!P3 LOP3.LUT R15, R21, 0xfffffffe, RZ, 0xc0, !PT ;  /* 0xfffffffe150fb812 */ /* 0x010fe200078ec0ff */
        /* <DEDUP_REMOVED lines=13> */
[----:B------:R3:W-:Y:S01]  /*d970*/  @!P4 ST.E.64 desc[UR6][R12.64], R82 ;  /* 0x000000520c00c985 */ /* 0x0007e2000c101b06 */
[----:B------:R-:W-:Y:S02]  /*d980*/  ISETP.GE.AND P4, PT, R17, UR4, PT ;  /* 0x0000000411007c0c */ /* 0x000fe4000bf86270 */
[C---:B------:R-:W-:Y:S01]  /*d990*/  VIADD R19, R3.reuse, 0xa8 ;  /* 0x000000a803137836 */ /* 0x040fe20000000000 */
[----:B------:R4:W-:Y:S01]  /*d9a0*/  @!P3 ST.E.64 desc[UR6][R14.64], R86 ;  /* 0x000000560e00b985 */ /* 0x0009e2000c101b06 */
[C---:B------:R-:W-:Y:S01]  /*d9b0*/  VIADD R21, R3.reuse, 0xb0 ;  /* 0x000000b003157836 */ /* 0x040fe20000000000 */
[----:B------:R-:W-:Y:S01]  /*d9c0*/  ISETP.GE.AND P3, PT, R2, UR4, PT ;  /* 0x0000000402007c0c */ /* 0x000fe2000bf66270 */
[----:B------:R-:W-:Y:S01]  /*d9d0*/  VIADD R3, R3, 0xb8 ;  /* 0x000000b803037836 */ /* 0x000fe20000000000 */
[----:B------:R-:W-:-:S02]  /*d9e0*/  ISETP.GE.AND P5, PT, R19, UR4, PT ;  /* 0x0000000413007c0c */ /* 0x000fc4000bfa6270 */
[----:B------:R-:W-:Y:S02]  /*d9f0*/  ISETP.GE.AND P6, PT, R21, UR4, PT ;  /* 0x0000000415007c0c */ /* 0x000fe4000bfc6270 */
[----:B------:R-:W-:Y:S02]  /*da00*/  @!P1 LEA.HI R20, R20, R20, RZ, 0x1 ;  /* 0x0000001414149211 */ /* 0x000fe400078f08ff */
[----:B0-----:R-:W-:Y:S02]  /*da10*/  @!P0 LOP3.LUT R7, R16, 0xfffffffe, RZ, 0xc0, !PT ;  /* 0xfffffffe10078812 */ /* 0x001fe400078ec0ff */
        /* <DEDUP_REMOVED lines=11> */
[----:B---3--:R-:W-:Y:S02]  /*dad0*/  @!P3 LOP3.LUT R13, R2, 0xfffffffe, RZ, 0xc0, !PT ;  /* 0xfffffffe020db812 */ /* 0x008fe400078ec0ff */
[----:B------:R-:W-:-:S02]  /*dae0*/  @!P4 LOP3.LUT R17, R17, 0xfffffffe, RZ, 0xc0, !PT ;  /* 0xfffffffe1111c812 */ /* 0x000fc400078ec0ff */
[----:B------:R-:W-:Y:S02]  /*daf0*/  ISETP.GE.AND P0, PT, R3, UR4, PT ;  /* 0x0000000403007c0c */ /* 0x000fe4000bf06270 */
[----:B------:R-:W-:Y:S02]  /*db00*/  @!P5 LOP3.LUT R19, R19, 0xfffffffe, RZ, 0xc0, !PT ;  /* 0xfffffffe1313d812 */ /* 0x000fe400078ec0ff */
[----:B----4-:R-:W-:Y:S01]  /*db10*/  @!P6 LOP3.LUT R15, R21, 0xfffffffe, RZ, 0xc0, !PT ;  /* 0xfffffffe150fe812 */ /* 0x010fe200078ec0ff */
[----:B0-----:R-:W-:-:S04]  /*db20*/  @!P2 IMAD.WIDE R6, R11, 0x4, R4 ;  /* 0x000000040b06a825 */ /* 0x001fc800078e0204 */
[--C-:B-1----:R-:W-:Y:S01]  /*db30*/  @!P3 IMAD.WIDE R8, R13, 0x4, R4.reuse ;  /* 0x000000040d08b825 */ /* 0x102fe200078e0204 */
[----:B------:R0:W-:Y:S03]  /*db40*/  @!P2 ST.E.64 desc[UR6][R6.64], R98 ;  /* 0x000000620600a985 */ /* 0x0001e6000c101b06 */
        /* <DEDUP_REMOVED lines=14> */
.L_x_3245:
[----:B------:R-:W0:Y:S02]  /*dc30*/  S2R R0, SR_TID.X ;  /* 0x0000000000007919 */ /* 0x000e240000002100 */
[----:B0-----:R-:W-:-:S04]  /*dc40*/  IADD3 R2, R0, -0x80, RZ ;  /* 0xffffff8000027810 */ /* 0x001fc80007ffe0ff */
[----:B------:R-:W-:-:S13]  /*dc50*/  ISETP.GT.AND P0, PT, R2, 0x7f, PT ;  /* 0x0000007f0200780c */ /* 0x000fda0003f04270 */
[----:B------:R-:W-:Y:S05]  /*dc60*/  @P0 BRA `(.L_x_3222) ;  /* 0x0000004400740947 */ /* 0x000fea0003800000 */
[----:B------:R-:W0:Y:S01]  /*dc70*/  S2R R3, SR_CTAID.X ;  /* 0x0000000000037919 */ /* 0x000e220000002500 */
[----:B------:R-:W1:Y:S01]  /*dc80*/  LDC R6, c[0x0][0xbe8] ;  /* 0x0002fa00ff067b82 */ /* 0x000e620000000800 */
[----:B------:R-:W-:Y:S01]  /*dc90*/  ULDC UR4, c[0x0][0xa88] ;  /* 0x0002a20000047ab9 */ /* 0x000fe20000000800 */
[----:B0-----:R-:W-:Y:S02]  /*dca0*/  IMAD R0, R3, 0x80, R0 ;  /* 0x0000008003007824 */ /* 0x001fe400078e0200 */
[----:B-1----:R-:W-:Y:S02]  /*dcb0*/  IMAD R3, R6, UR4, RZ ;  /* 0x0000000406037c24 */ /* 0x002fe4000f8e02ff */
[----:B------:R-:W-:-:S05]  /*dcc0*/  VIADD R0, R0, 0xffffff80 ;  /* 0xffffff8000007836 */ /* 0x000fca0000000000 */
[----:B------:R-:W-:-:S13]  /*dcd0*/  ISETP.GE.AND P0, PT, R0, R3, PT ;  /* 0x000000030000720c */ /* 0x000fda0003f06270 */
[----:B------:R-:W-:Y:S05]  /*dce0*/  @P0 BRA `(.L_x_3222) ;  /* 0x0000004400540947 */ /* 0x000fea0003800000 */
[----:B------:R-:W-:Y:S01]  /*dcf0*/  ISETP.NE.AND P0, PT, R6, 0x1, PT ;  /* 0x000000010600780c */ /* 0x000fe20003f05270 */
[----:B------:R-:W0:Y:S01]  /*dd00*/  S2UR UR7, SR_CTAID.Z ;  /* 0x00000000000779c3 */ /* 0x000e220000002700 */
[----:B------:R-:W-:Y:S01]  /*dd10*/  R2UR UR11, R18 ;  /* 0x00000000120b72ca */ /* 0x000fe200000e0000 */
[----:B------:R-:W-:Y:S01]  /*dd20*/  ULDC.64 UR8, c[0x0][0xbd0] ;  /* 0x0002f40000087ab9 */ /* 0x000fe20000000a00 */
[----:B------:R-:W-:Y:S01]  /*dd30*/  IMAD.MOV.U32 R5, RZ, RZ, R0 ;  /* 0x000000ffff057224 */ /* 0x000fe200078e0000 */
[----:B------:R-:W-:-:S04]  /*dd40*/  ULDC.64 UR12, c[0x0][0x208] ;  /* 0x00008200000c7ab9 */ /* 0x000fc80000000a00 */
[----:B------:R-:W1:Y:S06]  /*dd50*/  LDC.64 R10, c[0x0][0xbd8] ;  /* 0x0002f600ff0a7b82 */ /* 0x000e6c0000000a00 */
[----:B------:R-:W-:Y:S02]  /*dd60*/  USHF.R.S32.HI UR6, URZ, 0x1f, UR11 ;  /* 0x0000001f3f067899 */ /* 0x000fe4000801140b */
[----:B------:R-:W2:Y:S01]  /*dd70*/  @P0 LDC R7, c[0x0][0xbec] ;  /* 0x0002fb00ff070b82 */ /* 0x000ea20000000800 */
[----:B------:R-:W-:Y:S02]  /*dd80*/  UIMAD.WIDE.U32 UR4, UR11, UR8, URZ ;  /* 0x000000080b0472a5 */ /* 0x000fe4000f8e003f */
[----:B------:R-:W-:-:S04]  /*dd90*/  UIMAD UR6, UR6, UR8, URZ ;  /* 0x00000008060672a4 */ /* 0x000fc8000f8e023f */
[----:B------:R-:W-:Y:S01]  /*dda0*/  UIMAD UR6, UR11, UR9, UR6 ;  /* 0x000000090b0672a4 */ /* 0x000fe2000f8e0206 */
[----:B------:R-:W3:Y:S01]  /*ddb0*/  @P0 LDC R9, c[0x0][0xbf0] ;  /* 0x0002fc00ff090b82 */ /* 0x000ee20000000800 */
[----:B0-----:R-:W-:Y:S01]  /*ddc0*/  USHF.R.S32.HI UR8, URZ, 0x1f, UR7 ;  /* 0x0000001f3f087899 */ /* 0x001fe20008011407 */
[----:B------:R-:W-:Y:S01]  /*ddd0*/  MOV R2, UR4 ;  /* 0x0000000400027c02 */ /* 0x000fe20008000f00 */
[----:B------:R-:W-:Y:S02]  /*dde0*/  UIADD3 UR6, UR5, UR6, URZ ;  /* 0x0000000605067290 */ /* 0x000fe4000fffe03f */
[----:B------:R-:W-:Y:S01]  /*ddf0*/  IMAD.U32 R3, RZ, RZ, UR5 ;  /* 0x00000005ff037e24 */ /* 0x000fe2000f8e00ff */
[----:B------:R-:W-:Y:S02]  /*de00*/  ULDC.64 UR4, c[0x0][0xbe0] ;  /* 0x0002f80000047ab9 */ /* 0x000fe40000000a00 */
[----:B------:R-:W0:Y:S01]  /*de10*/  S2UR UR10, SR_CTAID.Y ;  /* 0x00000000000a79c3 */ /* 0x000e220000002600 */
[----:B------:R-:W-:-:S02]  /*de20*/  IMAD.U32 R3, RZ, RZ, UR6 ;  /* 0x00000006ff037e24 */ /* 0x000fc4000f8e00ff */
[C---:B-1----:R-:W-:Y:S02]  /*de30*/  IMAD R12, R10.reuse, UR8, RZ ;  /* 0x000000080a0c7c24 */ /* 0x042fe4000f8e02ff */
[----:B------:R-:W-:-:S03]  /*de40*/  IMAD.WIDE.U32 R2, R10, UR7, R2 ;  /* 0x000000070a027c25 */ /* 0x000fc6000f8e0002 */
[----:B------:R-:W0:Y:S01]  /*de50*/  LDC R8, c[0x0][0xc50] ;  /* 0x00031400ff087b82 */ /* 0x000e220000000800 */
[----:B--2---:R-:W-:-:S04]  /*de60*/  @P0 IMAD.HI.U32 R4, R0, R7, RZ ;  /* 0x0000000700040227 */ /* 0x004fc800078e00ff */
[----:B------:R-:W-:Y:S02]  /*de70*/  IMAD R7, RZ, RZ, -UR11 ;  /* 0x8000000bff077e24 */ /* 0x000fe4000f8e02ff */
[----:B------:R-:W-:Y:S01]  /*de80*/  IMAD R11, R11, UR7, R12 ;  /* 0x000000070b0b7c24 */ /* 0x000fe2000f8e020c */
[----:B---3--:R-:W-:-:S03]  /*de90*/  @P0 SHF.R.U32.HI R5, RZ, R9, R4 ;  /* 0x00000009ff050219 */ /* 0x008fc60000011604 */
[----:B------:R-:W-:Y:S02]  /*dea0*/  IMAD.IADD R3, R11, 0x1, R3 ;  /* 0x000000010b037824 */ /* 0x000fe400078e0203 */
[----:B0-----:R-:W-:Y:S01]  /*deb0*/  IMAD R9, R8, R7, UR10 ;  /* 0x0000000a08097e24 */ /* 0x001fe2000f8e0207 */
[----:B------:R-:W-:-:S03]  /*dec0*/  IADD3 R7, -R5, RZ, RZ ;  /* 0x000000ff05077210 */ /* 0x000fc60007ffe1ff */
[----:B------:R-:W-:Y:S01]  /*ded0*/  IMAD.WIDE.U32 R2, R9, UR4, R2 ;  /* 0x0000000409027c25 */ /* 0x000fe2000f8e0002 */
[----:B------:R-:W-:-:S03]  /*dee0*/  SHF.R.S32.HI R4, RZ, 0x1f, R9 ;  /* 0x0000001fff047819 */ /* 0x000fc60000011409 */
[----:B------:R-:W-:Y:S01]  /*def0*/  IMAD R7, R6, R7, R0 ;  /* 0x0000000706077224 */ /* 0x000fe200078e0200 */
[----:B------:R-:W-:Y:S01]  /*df00*/  IADD3 R2, P0, R5, R2, RZ ;  /* 0x0000000205027210 */ /* 0x000fe20007f1e0ff */
[----:B------:R-:W-:-:S03]  /*df10*/  IMAD R4, R4, UR4, RZ ;  /* 0x0000000404047c24 */ /* 0x000fc6000f8e02ff */
[----:B------:R-:W-:Y:S01]  /*df20*/  SHF.R.S32.HI R0, RZ, 0x1f, R7 ;  /* 0x0000001fff007819 */ /* 0x000fe20000011407 */
[----:B------:R-:W-:Y:S01]  /*df30*/  IMAD R4, R9, UR5, R4 ;  /* 0x0000000509047c24 */ /* 0x000fe2000f8e0204 */
[----:B------:R-:W-:Y:S01]  /*df40*/  SHF.R.S32.HI R9, RZ, 0x1f, R5 ;  /* 0x0000001fff097819 */ /* 0x000fe20000011405 */
[----:B------:R-:W-:Y:S02]  /*df50*/  ULDC.64 UR4, c[0x0][0xbc8] ;  /* 0x0002f20000047ab9 */ /* 0x000fe40000000a00 */
[----:B------:R-:W-:Y:S01]  /*df60*/  IMAD R0, R0, UR4, RZ ;  /* 0x0000000400007c24 */ /* 0x000fe2000f8e02ff */
[----:B------:R-:W-:-:S03]  /*df70*/  IADD3.X R3, R9, R3, R4, P0, !PT ;  /* 0x0000000309037210 */ /* 0x000fc600007fe404 */
        /* <DEDUP_REMOVED lines=9> */
.L_x_3220:
        /* <DEDUP_REMOVED lines=18> */
.L_x_3248:
[----:B------:R-:W-:Y:S01]  /*e130*/  ULDC UR7, c[0x0][0xc50] ;  /* 0x0003140000077ab9 */ /* 0x000fe20000000800 */
[----:B------:R-:W-:Y:S01]  /*e140*/  UMOV UR36, UR6 ;  /* 0x0000000600247c82 */ /* 0x000fe20008000000 */
[----:B------:R-:W-:-:S11]  /*e150*/  UISETP.NE.AND UP0, UPT, UR7, 0x1, UPT ;  /* 0x000000010700788c */ /* 0x000fd6000bf05270 */
[----:B------:R-:W-:Y:S01]  /*e160*/  @UP0 ULDC UR4, c[0x0][0xc54] ;  /* 0x0003150000040ab9 */ /* 0x000fe20000000800 */
[----:B------:R-:W-:Y:S01]  /*e170*/  @UP0 ULDC UR8, c[0x0][0xc58] ;  /* 0x0003160000080ab9 */ /* 0x000fe20000000800 */
[----:B------:R-:W-:-:S04]  /*e180*/  UIMAD.WIDE.U32 UR4, UR6, UR4, URZ ;  /* 0x00000004060472a5 */ /* 0x000fc8000f8e003f */
[----:B------:R-:W-:-:S12]  /*e190*/  @UP0 USHF.R.U32.HI UR36, URZ, UR8, UR5 ;  /* 0x000000083f240299 */ /* 0x000fd80008011605 */
.L_x_3249:
        /* <DEDUP_REMOVED lines=8> */
[----:B------:R-:W-:Y:S02]  /*e220*/  ULOP3.LUT UR42, UR6, 0xffff, URZ, 0xc0, !UPT ;  /* 0x0000ffff062a7892 */ /* 0x000fe4000f8ec03f */
[----:B------:R-:W-:Y:S01]  /*e230*/  UISETP.NE.U32.AND UP0, UPT, UR4, URZ, UPT ;  /* 0x0000003f0400728c */ /* 0x000fe2000bf05070 */
[----:B------:R-:W-:Y:S02]  /*e240*/  UMOV UR41, URZ ;  /* 0x0000003f00297c82 */ /* 0x000fe40008000000 */
[----:B------:R-:W-:Y:S01]  /*e250*/  ULDC UR4, c[0x0][0x424] ;  /* 0x0001090000047ab9 */ /* 0x000fe20000000800 */
[----:B------:R-:W-:-:S03]  /*e260*/  UISETP.NE.AND.EX UP0, UPT, UR5, URZ, UPT, UP0 ;  /* 0x0000003f0500728c */ /* 0x000fc6000bf05300 */
[----:B------:R-:W-:Y:S01]  /*e270*/  ULDC UR5, c[0x0][0x2f0] ;  /* 0x0000bc0000057ab9 */ /* 0x000fe20000000800 */
[----:B------:R-:W-:-:S04]  /*e280*/  USEL UR4, UR4, 0x1, UP0 ;  /* 0x0000000104047887 */ /* 0x000fc80008000000 */
[----:B------:R-:W-:-:S04]  /*e290*/  UIMAD UR4, UR4, UR5, URZ ;  /* 0x00000005040472a4 */ /* 0x000fc8000f8e023f */
[----:B------:R-:W-:Y:S02]  /*e2a0*/  UISETP.GE.AND UP0, UPT, UR4, 0x1, UPT ;  /* 0x000000010400788c */ /* 0x000fe4000bf06270 */
[----:B------:R-:W-:-:S03]  /*e2b0*/  UIADD3 UR5, UR4, 0x6f, URZ ;  /* 0x0000006f04057890 */ /* 0x000fc6000fffe03f */
[----:B------:R-:W-:Y:S01]  /*e2c0*/  UMOV UR4, URZ ;  /* 0x0000003f00047c82 */ /* 0x000fe20008000000 */
[----:B------:R-:W-:Y:S01]  /*e2d0*/  PLOP3.LUT P0, PT, PT, PT, UP0, 0x80, 0x0 ;  /* 0x000000000000781c */ /* 0x000fe20003f0f008 */
[----:B------:R-:W-:-:S04]  /*e2e0*/  UIMAD.WIDE UR4, UR5, -0x6db6db6d, UR4 ;  /* 0x92492493050478a5 */ /* 0x000fc8000f8e0204 */
[----:B------:R-:W-:-:S04]  /*e2f0*/  USHF.R.U32.HI UR39, URZ, 0x1f, UR5 ;  /* 0x0000001f3f277899 */ /* 0x000fc80008011605 */
[----:B------:R-:W-:-:S04]  /*e300*/  ULEA.HI.SX32 UR39, UR5, UR39, 0x1a ;  /* 0x0000002705277291 */ /* 0x000fc8000f8fd23f */
[----:B------:R-:W-:Y:S08]  /*e310*/  @!P0 BRA `(.L_x_3251) ;  /* 0x0000000000908947 */ /* 0x000ff00003800000 */
[----:B------:R-:W-:Y:S01]  /*e320*/  USHF.R.U32.HI UR6, URZ, 0x10, UR6 ;  /* 0x000000103f067899 */ /* 0x000fe20008011606 */
[----:B------:R-:W-:-:S03]  /*e330*/  UMOV UR4, URZ ;  /* 0x0000003f00047c82 */ /* 0x000fc60008000000 */
[----:B------:R-:W-:-:S11]  /*e340*/  UISETP.NE.AND UP0, UPT, UR6, URZ, UPT ;  /* 0x0000003f0600728c */ /* 0x000fd6000bf05270 */
[----:B------:R-:W-:Y:S02]  /*e350*/  @!UP0 ULDC UR6, c[0x0][0x9f0] ;  /* 0x00027c0000068ab9 */ /* 0x000fe40000000800 */
[----:B------:R-:W-:Y:S01]  /*e360*/  IMAD.U32 R3, RZ, RZ, UR6 ;  /* 0x00000006ff037e24 */ /* 0x000fe2000f8e00ff */
[----:B------:R-:W-:-:S04]  /*e370*/  UIADD3 UR7, UR39, -0x1, UR6 ;  /* 0xffffffff27077890 */ /* 0x000fc8000fffe006 */
[-C--:B------:R-:W-:Y:S02]  /*e380*/  IABS R0, R3.reuse ;  /* 0x0000000300007213 */ /* 0x080fe40000000000 */
[----:B------:R-:W-:Y:S01]  /*e390*/  IABS R4, R3 ;  /* 0x0000000300047213 */ /* 0x000fe20000000000 */
[----:B------:R-:W-:Y:S01]  /*e3a0*/  IMAD.U32 R3, RZ, RZ, UR7 ;  /* 0x00000007ff037e24 */ /* 0x000fe2000f8e00ff */
[----:B------:R-:W-:Y:S01]  /*e3b0*/  R2UR UR11, R0 ;  /* 0x00000000000b72ca */ /* 0x000fe200000e0000 */
[----:B------:R-:W-:Y:S02]  /*e3c0*/  ULOP3.LUT UR7, UR7, UR6, URZ, 0x3c, !UPT ;  /* 0x0000000607077292 */ /* 0x000fe4000f8e3c3f */
[----:B------:R-:W-:-:S10]  /*e3d0*/  IMAD.MOV R4, RZ, RZ, -R4 ;  /* 0x000000ffff047224 */ /* 0x000fd400078e0a04 */
[----:B------:R-:W0:Y:S08]  /*e3e0*/  I2F.RP R0, UR11 ;  /* 0x0000000b00007d06 */ /* 0x000e300008209400 */
[----:B0-----:R-:W0:Y:S02]  /*e3f0*/  MUFU.RCP R0, R0 ;  /* 0x0000000000007308 */ /* 0x001e240000001000 */
[----:B0-----:R-:W-:-:S02]  /*e400*/  IADD3 R2, R0, 0xffffffe, RZ ;  /* 0x0ffffffe00027810 */ /* 0x001fc40007ffe0ff */
[----:B------:R-:W-:Y:S01]  /*e410*/  IABS R0, R3 ;  /* 0x0000000300007213 */ /* 0x000fe20000000000 */
[----:B------:R-:W-:-:S03]  /*e420*/  IMAD.MOV.U32 R3, RZ, RZ, R4 ;  /* 0x000000ffff037224 */ /* 0x000fc600078e0004 */
[----:B------:R-:W0:Y:S01]  /*e430*/  F2I.FTZ.U32.TRUNC.NTZ R2, R2 ;  /* 0x0000000200027305 */ /* 0x000e22000021f000 */
[----:B------:R-:W-:Y:S02]  /*e440*/  R2UR UR9, R0 ;  /* 0x00000000000972ca */ /* 0x000fe400000e0000 */
[----:B------:R-:W-:Y:S02]  /*e450*/  R2UR UR10, R3 ;  /* 0x00000000030a72ca */ /* 0x000fe400000e0000 */
        /* <DEDUP_REMOVED lines=16> */
.L_x_3251:
[----:B------:R-:W-:Y:S01]  /*e560*/  UIMAD UR40, UR42, UR41, URZ ;  /* 0x000000292a2872a4 */ /* 0x000fe2000f8e023f */
[----:B------:R-:W-:-:S05]  /*e570*/  MOV R0, UR39 ;  /* 0x0000002700007c02 */ /* 0x000fca0008000f00 */
[----:B------:R-:W-:-:S05]  /*e580*/  IMAD.U32 R3, RZ, RZ, UR40 ;  /* 0x00000028ff037e24 */ /* 0x000fca000f8e00ff */
[----:B------:R-:W-:Y:S01]  /*e590*/  VIADDMNMX R17, R3, UR41, R0, PT ;  /* 0x0000002903117c46 */ /* 0x000fe2000b800100 */
[----:B------:R-:W-:Y:S02]  /*e5a0*/  IMAD.MOV.U32 R0, RZ, RZ, RZ ;  /* 0x000000ffff007224 */ /* 0x000fe400078e00ff */
[----:B------:R-:W-:Y:S01]  /*e5b0*/  IMAD.MOV.U32 R3, RZ, RZ, 0x1 ;  /* 0x00000001ff037424 */ /* 0x000fe200078e00ff */
        /* <DEDUP_REMOVED lines=26> */
.L_x_3252:
        /* <DEDUP_REMOVED lines=20> */
.L_x_3254:
        /* <DEDUP_REMOVED lines=15> */
.L_x_3253:
        /* <DEDUP_REMOVED lines=21> */
.L_x_3339:
        /* <DEDUP_REMOVED lines=8> */
.L_x_3342:
[----:B------:R-:W-:Y:S05]  /*eb60*/  @!P6 BRA `(.L_x_3256) ;  /* 0x000000040008e947 */ /* 0x000fea0003800000 */
[----:B------:R-:W-:Y:S01]  /*eb70*/  MOV R16, R18 ;  /* 0x0000001200107202 */ /* 0x000fe20000000f00 */
        /* <DEDUP_REMOVED lines=18> */
[----:B------:R-:W-:-:S05]  /*eca0*/  IADD3 R0, -R0, RZ, RZ ;  /* 0x000000ff00007210 */ /* 0x000fca0007ffe1ff */
[----:B------:R-:W-:-:S07]  /*ecb0*/  IMAD R17, R6, R0, R17 ;  /* 0x0000000006117224 */ /* 0x000fce00078e0211 */
.L_x_3258:
[----:B0-----:R-:W-:Y:S01]  /*ecc0*/  IMAD.MOV.U32 R0, RZ, RZ, 0x1 ;  /* 0x00000001ff007424 */ /* 0x001fe200078e00ff */
[----:B------:R-:W1:Y:S04]  /*ecd0*/  S2R R8, SR_TID.X ;  /* 0x0000000000087919 */ /* 0x000e680000002100 */
[----:B------:R-:W-:-:S04]  /*ece0*/  SHF.L.U32 R0, R0, 0x1f, RZ ;  /* 0x0000001f00007819 */ /* 0x000fc800000006ff */
[----:B------:R-:W0:Y:S01]  /*ecf0*/  SYNCS.PHASECHK.TRANS64.TRYWAIT P0, [UR38+0x36840], R0 ;  /* 0x03684000ff0075a7 */ /* 0x000e220008000166 */
[----:B-1----:R-:W-:-:S04]  /*ed00*/  LOP3.LUT R2, R8, 0x7f, RZ, 0xc0, !PT ;  /* 0x0000007f08027812 */ /* 0x002fc800078ec0ff */
[----:B------:R-:W-:Y:S01]  /*ed10*/  ISETP.NE.AND P1, PT, R2, RZ, PT ;  /* 0x000000ff0200720c */ /* 0x000fe20003f25270 */
[----:B0-----:R-:W-:-:S12]  /*ed20*/  @!P0 BRA `(.L_x_3259) ;  /* 0x00000038000c8947 */ /* 0x001fd80003800000 */
.L_x_3343:
[----:B------:R-:W-:Y:S05]  /*ed30*/  @P1 BRA `(.L_x_3260) ;  /* 0x0000000000181947 */ /* 0x000fea0003800000 */
[----:B------:R-:W1:Y:S01]  /*ed40*/  S2R R2, SR_TID.X ;  /* 0x0000000000027919 */ /* 0x000e620000002100 */
[----:B0-----:R-:W-:-:S04]  /*ed50*/  IMAD.MOV.U32 R0, RZ, RZ, 0xa800 ;  /* 0x0000a800ff007424 */ /* 0x001fc800078e00ff */
[----:B------:R2:W-:Y:S01]  /*ed60*/  SYNCS.ARRIVE.TRANS64 RZ, [UR38+0x36830], R0 ;  /* 0x03683000ffff79a7 */ /* 0x0005e20008000026 */
[----:B-1----:R-:W-:-:S13]  /*ed70*/  LOP3.LUT P0, RZ, R2, 0x1f, RZ, 0xc0, !PT ;  /* 0x0000001f02ff7812 */ /* 0x002fda000780c0ff */
[----:B--2---:R-:W-:Y:S05]  /*ed80*/  @!P0 BRA `(.L_x_3260) ;  /* 0x0000000000048947 */ /* 0x004fea0003800000 */
[----:B------:R-:W-:Y:S01]  /*ed90*/  BPT.TRAP 0x1 ;  /* 0x000000040000795c */ /* 0x000fe20000300000 */
.L_x_3260:
        /* <DEDUP_REMOVED lines=27> */
[----:B------:R-:W-:Y:S01]  /*ef50*/  UMOV UR19, UR11 ;  /* 0x0000000b00137c82 */ /* 0x000fe20008000000 */
[----:B------:R1:W-:Y:S01]  /*ef60*/  UTMALDG.4D [UR24], [UR4], desc[UR6] ;  /* 0x00000618040075b4 */ /* 0x0003e20008019000 */
[----:B------:R1:W-:Y:S02]  /*ef70*/  UTMALDG.4D [UR16], [UR4], desc[UR6] ;  /* 0x00000610040075b4 */ /* 0x0003e40008019000 */
[----:B-1----:R-:W-:Y:S01]  /*ef80*/  NOP ;  /* 0x0000000000007918 */ /* 0x002fe20000000000 */
.L_x_3256:
        /* <DEDUP_REMOVED lines=21> */
[----:B01----:R-:W-:Y:S05]  /*f0e0*/  CALL.ABS.NOINC R2 ;  /* 0x0000000002007343 */ /* 0x003fea0003c00000 */
.L_x_3261:
[----:B------:R-:W1:Y:S01]  /*f0f0*/  LDC R6, c[0x0][0x448] ;  /* 0x00011200ff067b82 */ /* 0x000e620000000800 */
[----:B------:R-:W2:Y:S01]  /*f100*/  S2R R14, SR_TID.X ;  /* 0x00000000000e7919 */ /* 0x000ea20000002100 */
[----:B------:R-:W-:Y:S01]  /*f110*/  USHF.R.S32.HI UR6, URZ, 0x1f, UR36 ;  /* 0x0000001f3f067899 */ /* 0x000fe20008011424 */
[----:B------:R-:W-:Y:S01]  /*f120*/  ULDC.64 UR8, c[0x0][0x2d8] ;  /* 0x0000b60000087ab9 */ /* 0x000fe20000000a00 */
[----:B------:R-:W3:Y:S02]  /*f130*/  S2R R15, SR_CTAID.Z ;  /* 0x00000000000f7919 */ /* 0x000ee40000002700 */
[----:B------:R-:W-:Y:S02]  /*f140*/  UIMAD UR6, UR6, UR8, URZ ;  /* 0x00000008060672a4 */ /* 0x000fe4000f8e023f */
[----:B------:R-:W4:Y:S01]  /*f150*/  LDC.64 R2, c[0x0][0x2e0] ;  /* 0x0000b800ff027b82 */ /* 0x000f220000000a00 */
[----:B------:R-:W5:Y:S01]  /*f160*/  S2R R12, SR_CTAID.X ;  /* 0x00000000000c7919 */ /* 0x000f620000002500 */
[----:B------:R-:W-:-:S02]  /*f170*/  UIMAD.WIDE.U32 UR4, UR36, UR8, URZ ;  /* 0x00000008240472a5 */ /* 0x000fc4000f8e003f */
[----:B------:R-:W-:-:S04]  /*f180*/  UIMAD UR6, UR36, UR9, UR6 ;  /* 0x00000009240672a4 */ /* 0x000fc8000f8e0206 */
[----:B------:R-:W-:Y:S01]  /*f190*/  UIADD3 UR5, UR5, UR6, URZ ;  /* 0x0000000605057290 */ /* 0x000fe2000fffe03f */
[----:B-1----:R-:W-:Y:S02]  /*f1a0*/  ISETP.NE.AND P0, PT, R6, 0x1, PT ;  /* 0x000000010600780c */ /* 0x002fe40003f05270 */
[C---:B--2---:R-:W-:Y:S02]  /*f1b0*/  LOP3.LUT R13, R14.reuse, 0x7f, RZ, 0xc0, !PT ;  /* 0x0000007f0e0d7812 */ /* 0x044fe400078ec0ff */
[----:B------:R-:W-:-:S09]  /*f1c0*/  SHF.L.U32 R11, R14, 0x4, RZ ;  /* 0x000000040e0b7819 */ /* 0x000fd200000006ff */
[----:B------:R-:W1:Y:S01]  /*f1d0*/  @P0 LDC R9, c[0x0][0x44c] ;  /* 0x00011300ff090b82 */ /* 0x000e620000000800 */
[----:B------:R-:W-:Y:S02]  /*f1e0*/  SHF.R.U32.HI R8, RZ, 0x3, R13 ;  /* 0x00000003ff087819 */ /* 0x000fe4000001160d */
[----:B---3--:R-:W-:Y:S02]  /*f1f0*/  SHF.R.S32.HI R5, RZ, 0x1f, R15 ;  /* 0x0000001fff057819 */ /* 0x008fe4000001140f */
[----:B0-----:R-:W-:-:S03]  /*f200*/  LOP3.LUT R0, R8, 0x70, R11, 0xf8, !PT ;  /* 0x0000007008007812 */ /* 0x001fc600078ef80b */
[----:B------:R-:W0:Y:S01]  /*f210*/  @P0 LDC R7, c[0x0][0x450] ;  /* 0x00011400ff070b82 */ /* 0x000e220000000800 */
[-C--:B----4-:R-:W-:Y:S02]  /*f220*/  IMAD R4, R5, R2.reuse, RZ ;  /* 0x0000000205047224 */ /* 0x090fe400078e02ff */
[----:B-----5:R-:W-:Y:S02]  /*f230*/  IMAD R0, R12, 0x80, R0 ;  /* 0x000000800c007824 */ /* 0x020fe400078e0200 */
[C---:B------:R-:W-:Y:S02]  /*f240*/  IMAD R5, R15.reuse, R3, R4 ;  /* 0x000000030f057224 */ /* 0x040fe400078e0204 */
[----:B------:R-:W-:Y:S02]  /*f250*/  IMAD.MOV.U32 R4, RZ, RZ, R0 ;  /* 0x000000ffff047224 */ /* 0x000fe400078e0000 */
[----:B------:R-:W-:Y:S01]  /*f260*/  IMAD.WIDE.U32 R2, R15, R2, UR4 ;  /* 0x000000040f027e25 */ /* 0x000fe2000f8e0002 */
[----:B------:R-:W-:-:S03]  /*f270*/  ULDC.64 UR4, c[0x0][0x2d0] ;  /* 0x0000b40000047ab9 */ /* 0x000fc60000000a00 */
[----:B------:R-:W-:Y:S02]  /*f280*/  IMAD.IADD R3, R3, 0x1, R5 ;  /* 0x0000000103037824 */ /* 0x000fe400078e0205 */
[----:B-1----:R-:W-:Y:S01]  /*f290*/  @P0 IMAD.HI.U32 R10, R0, R9, RZ ;  /* 0x00000009000a0227 */ /* 0x002fe200078e00ff */
[----:B------:R-:W-:-:S04]  /*f2a0*/  SHF.L.U32 R9, R13, 0x3, RZ ;  /* 0x000000030d097819 */ /* 0x000fc800000006ff */
[----:B0-----:R-:W-:-:S04]  /*f2b0*/  @P0 SHF.R.U32.HI R4, RZ, R7, R10 ;  /* 0x00000007ff040219 */ /* 0x001fc8000001160a */
[----:B------:R-:W-:Y:S01]  /*f2c0*/  SHF.R.S32.HI R5, RZ, 0x1f, R4 ;  /* 0x0000001fff057819 */ /* 0x000fe20000011404 */
[C---:B------:R-:W-:Y:S01]  /*f2d0*/  IMAD.WIDE.U32 R2, R4.reuse, UR4, R2 ;  /* 0x0000000404027c25 */ /* 0x040fe2000f8e0002 */
[----:B------:R-:W-:-:S03]  /*f2e0*/  IADD3 R7, -R4, RZ, RZ ;  /* 0x000000ff04077210 */ /* 0x000fc60007ffe1ff */
[----:B------:R-:W-:Y:S02]  /*f2f0*/  IMAD R5, R5, UR4, RZ ;  /* 0x0000000405057c24 */ /* 0x000fe4000f8e02ff */
[----:B------:R-:W-:Y:S02]  /*f300*/  IMAD R0, R6, R7, R0 ;  /* 0x0000000706007224 */ /* 0x000fe400078e0200 */
[----:B------:R-:W-:Y:S01]  /*f310*/  IMAD R5, R4, UR5, R5 ;  /* 0x0000000504057c24 */ /* 0x000fe2000f8e0205 */
[----:B------:R-:W-:Y:S02]  /*f320*/  ULDC.64 UR4, c[0x0][0x2c8] ;  /* 0x0000b20000047ab9 */ /* 0x000fe40000000a00 */
[----:B------:R-:W-:Y:S01]  /*f330*/  SHF.R.S32.HI R4, RZ, 0x1f, R0 ;  /* 0x0000001fff047819 */ /* 0x000fe20000011400 */
[----:B------:R-:W-:-:S04]  /*f340*/  IMAD.IADD R3, R3, 0x1, R5 ;  /* 0x0000000103037824 */ /* 0x000fc800078e0205 */
[----:B------:R-:W-:Y:S02]  /*f350*/  IMAD R5, R4, UR4, RZ ;  /* 0x0000000404057c24 */ /* 0x000fe4000f8e02ff */
[----:B------:R-:W-:-:S04]  /*f360*/  IMAD.WIDE.U32 R2, R0, UR4, R2 ;  /* 0x0000000400027c25 */ /* 0x000fc8000f8e0002 */
[----:B------:R-:W-:Y:S01]  /*f370*/  IMAD R5, R0, UR5, R5 ;  /* 0x0000000500057c24 */ /* 0x000fe2000f8e0205 */
[----:B------:R-:W-:Y:S02]  /*f380*/  ULDC.64 UR4, c[0x0][0x280] ;  /* 0x0000a00000047ab9 */ /* 0x000fe40000000a00 */
[----:B------:R-:W-:Y:S01]  /*f390*/  LEA R0, P0, R2, UR4, 0x1 ;  /* 0x0000000402007c11 */ /* 0x000fe2000f8008ff */
[----:B------:R-:W-:Y:S01]  /*f3a0*/  IMAD.IADD R7, R3, 0x1, R5 ;  /* 0x0000000103077824 */ /* 0x000fe200078e0205 */
[----:B------:R-:W-:-:S04]  /*f3b0*/  ULDC UR4, c[0x0][0x2b8] ;  /* 0x0000ae0000047ab9 */ /* 0x000fc80000000800 */
        /* <DEDUP_REMOVED lines=19> */
[----:B------:R-:W-:Y:S01]  /*f4f0*/  SHFL.IDX PT, R4, R7, 0x1, 0x181f ;  /* 0x00381f0007047f89 */ /* 0x000fe200000e0000 */
[----:B0-----:R-:W-:-:S03]  /*f500*/  IMAD R8, R2, 0x80, R8 ;  /* 0x0000008002087824 */ /* 0x001fc600078e0208 */
[----:B------:R-:W0:Y:S02]  /*f510*/  SHFL.IDX PT, R2, R7, RZ, 0x181f ;  /* 0x00181fff07027589 */ /* 0x000e2400000e0000 */
[C---:B------:R-:W-:Y:S02]  /*f520*/  ISETP.GE.AND P3, PT, R8.reuse, R6, PT ;  /* 0x000000060800720c */ /* 0x040fe40003f66270 */
[----:B------:R-:W-:-:S11]  /*f530*/  IADD3 R5, R8, 0x10, RZ ;  /* 0x0000001008057810 */ /* 0x000fd60007ffe0ff */
[----:B------:R-:W-:Y:S01]  /*f540*/  @!P3 LEA R21, R9, UR38, 0x1 ;  /* 0x000000260915bc11 */ /* 0x000fe2000f8e08ff */
[----:B0-----:R-:W-:Y:S02]  /*f550*/  IMAD.MOV.U32 R3, RZ, RZ, R2 ;  /* 0x000000ffff037224 */ /* 0x001fe400078e0002 */
[----:B------:R-:W-:Y:S02]  /*f560*/  IMAD.MOV.U32 R2, RZ, RZ, R14 ;  /* 0x000000ffff027224 */ /* 0x000fe400078e000e */
[----:B------:R-:W0:Y:S02]  /*f570*/  SHFL.IDX PT, R14, R0, 0x1, 0x181f ;  /* 0x00381f00000e7f89 */ /* 0x000e2400000e0000 */
[----:B------:R-:W-:-:S05]  /*f580*/  @!P3 IMAD.WIDE.U32 R2, R10, 0x2, R2 ;  /* 0x000000020a02b825 */ /* 0x000fca00078e0002 */
[----:B------:R-:W-:Y:S04]  /*f590*/  @!P3 LDGSTS.E.BYPASS.LTC128B.128 [R21+0x15400], desc[UR6][R2.64], !P2 ;  /* 0x154000000215bfae */ /* 0x000fe8000d101d46 */
[----:B------:R-:W-:Y:S04]  /*f5a0*/  @!P3 LDGSTS.E.BYPASS.LTC128B.128 [R21+0x19400], desc[UR6][R2.64+0x80], !P0 ;  /* 0x194000800215bfae */ /* 0x000fe8000c101d46 */
[----:B------:R1:W-:Y:S01]  /*f5b0*/  @!P3 LDGSTS.E.BYPASS.LTC128B.128 [R21+0x1d400], desc[UR6][R2.64+0x100], !P1 ;  /* 0x1d4001000215bfae */ /* 0x0003e2000c901d46 */
[----:B------:R-:W-:Y:S01]  /*f5c0*/  ISETP.GE.AND P3, PT, R5, R6, PT ;  /* 0x000000060500720c */ /* 0x000fe20003f66270 */
[----:B------:R-:W-:-:S02]  /*f5d0*/  IMAD.MOV.U32 R5, RZ, RZ, R4 ;  /* 0x000000ffff057224 */ /* 0x000fc400078e0004 */
[----:B0-----:R-:W-:Y:S02]  /*f5e0*/  IMAD.MOV.U32 R4, RZ, RZ, R14 ;  /* 0x000000ffff047224 */ /* 0x001fe400078e000e */
[----:B------:R-:W-:Y:S01]  /*f5f0*/  SHFL.IDX PT, R14, R0, 0x2, 0x181f ;  /* 0x00581f00000e7f89 */ /* 0x000fe200000e0000 */
[----:B-1----:R-:W-:-:S07]  /*f600*/  VIADD R3, R8, 0x20 ;  /* 0x0000002008037836 */ /* 0x002fce0000000000 */
[----:B------:R-:W-:Y:S01]  /*f610*/  @!P3 IMAD.WIDE.U32 R4, R10, 0x2, R4 ;  /* 0x000000020a04b825 */ /* 0x000fe200078e0004 */
[----:B------:R-:W0:Y:S01]  /*f620*/  SHFL.IDX PT, R2, R7, 0x2, 0x181f ;  /* 0x00581f0007027f89 */ /* 0x000e2200000e0000 */
[----:B------:R-:W-:-:S05]  /*f630*/  @!P3 LEA R20, R9, UR38, 0x1 ;  /* 0x000000260914bc11 */ /* 0x000fca000f8e08ff */
[----:B------:R-:W-:Y:S04]  /*f640*/  @!P3 LDGSTS.E.BYPASS.LTC128B.128 [R20+0x15c00], desc[UR6][R4.64], !P2 ;  /* 0x15c000000414bfae */ /* 0x000fe8000d101d46 */
[----:B------:R-:W-:Y:S04]  /*f650*/  @!P3 LDGSTS.E.BYPASS.LTC128B.128 [R20+0x19c00], desc[UR6][R4.64+0x80], !P0 ;  /* 0x19c000800414bfae */ /* 0x000fe8000c101d46 */
[----:B------:R1:W-:Y:S01]  /*f660*/  @!P3 LDGSTS.E.BYPASS.LTC128B.128 [R20+0x1dc00], desc[UR6][R4.64+0x100], !P1 ;  /* 0x1dc001000414bfae */ /* 0x0003e2000c901d46 */
[----:B------:R-:W-:Y:S02]  /*f670*/  ISETP.GE.AND P3, PT, R3, R6, PT ;  /* 0x000000060300720c */ /* 0x000fe40003f66270 */
[----:B0-----:R-:W-:Y:S01]  /*f680*/  MOV R3, R2 ;  /* 0x0000000200037202 */ /* 0x001fe20000000f00 */
[----:B------:R-:W-:Y:S01]  /*f690*/  IMAD.MOV.U32 R2, RZ, RZ, R14 ;  /* 0x000000ffff027224 */ /* 0x000fe200078e000e */
[----:B-1----:R-:W0:Y:S01]  /*f6a0*/  SHFL.IDX PT, R4, R7, 0x3, 0x181f ;  /* 0x00781f0007047f89 */ /* 0x002e2200000e0000 */
[----:B------:R-:W-:-:S08]  /*f6b0*/  VIADD R5, R8, 0x30 ;  /* 0x0000003008057836 */ /* 0x000fd00000000000 */
[----:B------:R-:W-:Y:S01]  /*f6c0*/  @!P3 LEA R21, R9, UR38, 0x1 ;  /* 0x000000260915bc11 */ /* 0x000fe2000f8e08ff */
[----:B------:R-:W-:Y:S01]  /*f6d0*/  @!P3 IMAD.WIDE.U32 R2, R10, 0x2, R2 ;  /* 0x000000020a02b825 */ /* 0x000fe200078e0002 */
[----:B------:R-:W1:Y:S04]  /*f6e0*/  SHFL.IDX PT, R14, R0, 0x3, 0x181f ;  /* 0x00781f00000e7f89 */ /* 0x000e6800000e0000 */
[----:B------:R-:W-:Y:S04]  /*f6f0*/  @!P3 LDGSTS.E.BYPASS.LTC128B.128 [R21+0x16400], desc[UR6][R2.64], !P2 ;  /* 0x164000000215bfae */ /* 0x000fe8000d101d46 */
[----:B------:R-:W-:Y:S04]  /*f700*/  @!P3 LDGSTS.E.BYPASS.LTC128B.128 [R21+0x1a400], desc[UR6][R2.64+0x80], !P0 ;  /* 0x1a4000800215bfae */ /* 0x000fe8000c101d46 */
[----:B------:R2:W-:Y:S01]  /*f710*/  @!P3 LDGSTS.E.BYPASS.LTC128B.128 [R21+0x1e400], desc[UR6][R2.64+0x100], !P1 ;  /* 0x1e4001000215bfae */ /* 0x0005e2000c901d46 */
[----:B------:R-:W-:Y:S01]  /*f720*/  ISETP.GE.AND P3, PT, R5, R6, PT ;  /* 0x000000060500720c */ /* 0x000fe20003f66270 */
[----:B0-----:R-:W-:Y:S01]  /*f730*/  IMAD.MOV.U32 R5, RZ, RZ, R4 ;  /* 0x000000ffff057224 */ /* 0x001fe200078e0004 */
[----:B-1----:R-:W-:Y:S01]  /*f740*/  MOV R4, R14 ;  /* 0x0000000e00047202 */ /* 0x002fe20000000f00 */
[----:B--2---:R-:W0:Y:S10]  /*f750*/  SHFL.IDX PT, R2, R7, 0x4, 0x181f ;  /* 0x00981f0007027f89 */ /* 0x004e3400000e0000 */
[----:B------:R-:W-:Y:S01]  /*f760*/  @!P3 LEA R20, R9, UR38, 0x1 ;  /* 0x000000260914bc11 */ /* 0x000fe2000f8e08ff */
[----:B------:R-:W-:Y:S01]  /*f770*/  VIADD R3, R8, 0x40 ;  /* 0x0000004008037836 */ /* 0x000fe20000000000 */
[----:B------:R-:W1:Y:S01]  /*f780*/  SHFL.IDX PT, R14, R0, 0x4, 0x181f ;  /* 0x00981f00000e7f89 */ /* 0x000e6200000e0000 */
[----:B------:R-:W-:-:S05]  /*f790*/  @!P3 IMAD.WIDE.U32 R4, R10, 0x2, R4 ;  /* 0x000000020a04b825 */ /* 0x000fca00078e0004 */
[----:B------:R-:W-:Y:S04]  /*f7a0*/  @!P3 LDGSTS.E.BYPASS.LTC128B.128 [R20+0x16c00], desc[UR6][R4.64], !P2 ;  /* 0x16c000000414bfae */ /* 0x000fe8000d101d46 */
[----:B------:R-:W-:Y:S04]  /*f7b0*/  @!P3 LDGSTS.E.BYPASS.LTC128B.128 [R20+0x1ac00], desc[UR6][R4.64+0x80], !P0 ;  /* 0x1ac000800414bfae */ /* 0x000fe8000c101d46 */
[----:B------:R2:W-:Y:S01]  /*f7c0*/  @!P3 LDGSTS.E.BYPASS.LTC128B.128 [R20+0x1ec00], desc[UR6][R4.64+0x100], !P1 ;  /* 0x1ec001000414bfae */ /* 0x0005e2000c901d46 */
[----:B------:R-:W-:Y:S01]  /*f7d0*/  ISETP.GE.AND P3, PT, R3, R6, PT ;  /* 0x000000060300720c */ /* 0x000fe20003f66270 */
[----:B0-----:R-:W-:-:S02]  /*f7e0*/  IMAD.MOV.U32 R3, RZ, RZ, R2 ;  /* 0x000000ffff037224 */ /* 0x001fc400078e0002 */
[----:B-1----:R-:W-:Y:S01]  /*f7f0*/  IMAD.MOV.U32 R2, RZ, RZ, R14 ;  /* 0x000000ffff027224 */ /* 0x002fe200078e000e */
[----:B--2---:R-:W0:Y:S01]  /*f800*/  SHFL.IDX PT, R4, R7, 0x5, 0x181f ;  /* 0x00b81f0007047f89 */ /* 0x004e2200000e0000 */
[----:B------:R-:W-:-:S08]  /*f810*/  IADD3 R5, R8, 0x50, RZ ;  /* 0x0000005008057810 */ /* 0x000fd00007ffe0ff */
[----:B------:R-:W-:Y:S01]  /*f820*/  @!P3 IMAD.WIDE.U32 R2, R10, 0x2, R2 ;  /* 0x000000020a02b825 */ /* 0x000fe200078e0002 */
[----:B------:R-:W-:Y:S01]  /*f830*/  @!P3 LEA R21, R9, UR38, 0x1 ;  /* 0x000000260915bc11 */ /* 0x000fe2000f8e08ff */
[----:B------:R-:W1:Y:S04]  /*f840*/  SHFL.IDX PT, R14, R0, 0x5, 0x181f ;  /* 0x00b81f00000e7f89 */ /* 0x000e6800000e0000 */
[----:B------:R-:W-:Y:S04]  /*f850*/  @!P3 LDGSTS.E.BYPASS.LTC128B.128 [R21+0x17400], desc[UR6][R2.64], !P2 ;  /* 0x174000000215bfae */ /* 0x000fe8000d101d46 */
[----:B------:R-:W-:Y:S04]  /*f860*/  @!P3 LDGSTS.E.BYPASS.LTC128B.128 [R21+0x1b400], desc[UR6][R2.64+0x80], !P0 ;  /* 0x1b4000800215bfae */ /* 0x000fe8000c101d46 */
[----:B------:R2:W-:Y:S01]  /*f870*/  @!P3 LDGSTS.E.BYPASS.LTC128B.128 [R21+0x1f400], desc[UR6][R2.64+0x100], !P1 ;  /* 0x1f4001000215bfae */ /* 0x0005e2000c901d46 */
[----:B------:R-:W-:Y:S01]  /*f880*/  ISETP.GE.AND P3, PT, R5, R6, PT ;  /* 0x000000060500720c */ /* 0x000fe20003f66270 */
[----:B0-----:R-:W-:-:S02]  /*f890*/  IMAD.MOV.U32 R5, RZ, RZ, R4 ;  /* 0x000000ffff057224 */ /* 0x001fc400078e0004 */
[----:B-1----:R-:W-:Y:S01]  /*f8a0*/  IMAD.MOV.U32 R4, RZ, RZ, R14 ;  /* 0x000000ffff047224 */ /* 0x002fe200078e000e */
[----:B--2---:R-:W0:Y:S09]  /*f8b0*/  SHFL.IDX PT, R2, R7, 0x6, 0x181f ;  /* 0x00d81f0007027f89 */ /* 0x004e3200000e0000 */
[----:B------:R-:W-:Y:S01]  /*f8c0*/  @!P3 LEA R20, R9, UR38, 0x1 ;  /* 0x000000260914bc11 */ /* 0x000fe2000f8e08ff */
[----:B------:R-:W-:Y:S01]  /*f8d0*/  VIADD R3, R8, 0x60 ;  /* 0x0000006008037836 */ /* 0x000fe20000000000 */
[----:B------:R-:W1:Y:S01]  /*f8e0*/  SHFL.IDX PT, R14, R0, 0x6, 0x181f ;  /* 0x00d81f00000e7f89 */ /* 0x000e6200000e0000 */
[----:B------:R-:W-:-:S05]  /*f8f0*/  @!P3 IMAD.WIDE.U32 R4, R10, 0x2, R4 ;  /* 0x000000020a04b825 */ /* 0x000fca00078e0004 */
[----:B------:R-:W-:Y:S04]  /*f900*/  @!P3 LDGSTS.E.BYPASS.LTC128B.128 [R20+0x17c00], desc[UR6][R4.64], !P2 ;  /* 0x17c000000414bfae */ /* 0x000fe8000d101d46 */
[----:B------:R-:W-:Y:S04]  /*f910*/  @!P3 LDGSTS.E.BYPASS.LTC128B.128 [R20+0x1bc00], desc[UR6][R4.64+0x80], !P0 ;  /* 0x1bc000800414bfae */ /* 0x000fe8000c101d46 */
[----:B------:R2:W-:Y:S01]  /*f920*/  @!P3 LDGSTS.E.BYPASS.LTC128B.128 [R20+0x1fc00], desc[UR6][R4.64+0x100], !P1 ;  /* 0x1fc001000414bfae */ /* 0x0005e2000c901d46 */
[----:B------:R-:W-:Y:S02]  /*f930*/  ISETP.GE.AND P3, PT, R3, R6, PT ;  /* 0x000000060300720c */ /* 0x000fe40003f66270 */
[----:B0-----:R-:W-:Y:S01]  /*f940*/  MOV R3, R2 ;  /* 0x0000000200037202 */ /* 0x001fe20000000f00 */
[----:B-1----:R-:W-:Y:S01]  /*f950*/  IMAD.MOV.U32 R2, RZ, RZ, R14 ;  /* 0x000000ffff027224 */ /* 0x002fe200078e000e */
[----:B--2---:R0:W1:Y:S09]  /*f960*/  SHFL.IDX PT, R4, R7, 0x7, 0x181f ;  /* 0x00f81f0007047f89 */ /* 0x00407200000e0000 */
[----:B------:R-:W-:Y:S01]  /*f970*/  @!P3 IMAD.WIDE.U32 R2, R10, 0x2, R2 ;  /* 0x000000020a02b825 */ /* 0x000fe200078e0002 */
[----:B------:R-:W-:Y:S01]  /*f980*/  @!P3 LEA R21, R9, UR38, 0x1 ;  /* 0x000000260915bc11 */ /* 0x000fe2000f8e08ff */
[----:B------:R0:W2:Y:S04]  /*f990*/  SHFL.IDX PT, R14, R0, 0x7, 0x181f ;  /* 0x00f81f00000e7f89 */ /* 0x0000a800000e0000 */
[----:B------:R0:W-:Y:S04]  /*f9a0*/  @!P3 LDGSTS.E.BYPASS.LTC128B.128 [R21+0x18400], desc[UR6][R2.64], !P2 ;  /* 0x184000000215bfae */ /* 0x0001e8000d101d46 */
[----:B------:R0:W-:Y:S04]  /*f9b0*/  @!P3 LDGSTS.E.BYPASS.LTC128B.128 [R21+0x1c400], desc[UR6][R2.64+0x80], !P0 ;  /* 0x1c4000800215bfae */ /* 0x0001e8000c101d46 */
[----:B------:R0:W-:Y:S02]  /*f9c0*/  @!P3 LDGSTS.E.BYPASS.LTC128B.128 [R21+0x20400], desc[UR6][R2.64+0x100], !P1 ;  /* 0x204001000215bfae */ /* 0x0001e4000c901d46 */
.L_x_3360:
[----:B0-----:R-:W-:Y:S01]  /*f9d0*/  VIADD R3, R8, 0x70 ;  /* 0x0000007008037836 */ /* 0x001fe20000000000 */
[----:B------:R-:W-:Y:S01]  /*f9e0*/  BSSY B0, `(.L_x_3263) ;  /* 0x000000e000007945 */ /* 0x000fe20003800000 */
[----:B--2---:R-:W-:-:S03]  /*f9f0*/  IMAD.MOV.U32 R2, RZ, RZ, R14 ;  /* 0x000000ffff027224 */ /* 0x004fc600078e000e */
[----:B------:R-:W-:Y:S02]  /*fa00*/  ISETP.GE.AND P3, PT, R3, R6, PT ;  /* 0x000000060300720c */ /* 0x000fe40003f66270 */
[----:B-1----:R-:W-:-:S11]  /*fa10*/  MOV R3, R4 ;  /* 0x0000000400037202 */ /* 0x002fd60000000f00 */
        /* <DEDUP_REMOVED lines=9> */
[----:B------:R0:W-:Y:S02]  /*fab0*/  LDGSTS.E.BYPASS.LTC128B.128 [R9+0x20c00], desc[UR4][R10.64+0x100], !P1 ;  /* 0x20c001000a097fae */ /* 0x0001e4000c901d44 */
.L_x_3264:
[----:B------:R-:W-:Y:S05]  /*fac0*/  BSYNC B0 ;  /* 0x0000000000007941 */ /* 0x000fea0003800000 */
.L_x_3263:
        /* <DEDUP_REMOVED lines=12> */
.L_x_3361:
[----:B0-----:R-:W-:Y:S01]  /*fb90*/  IMAD.MOV.U32 R9, RZ, RZ, 0x1 ;  /* 0x00000001ff097424 */ /* 0x001fe200078e00ff */
[----:B------:R-:W-:Y:S01]  /*fba0*/  MOV R8, RZ ;  /* 0x000000ff00087202 */ /* 0x000fe20000000f00 */
[----:B------:R-:W-:Y:S06]  /*fbb0*/  @!P1 BRA `(.L_x_3266) ;  /* 0x0000001c00a89947 */ /* 0x000fec0003800000 */
[----:B------:R-:W-:Y:S01]  /*fbc0*/  UIADD3 UR4, UR42, 0x1, URZ ;  /* 0x000000012a047890 */ /* 0x000fe2000fffe03f */
[----:B-1----:R-:W-:Y:S01]  /*fbd0*/  LOP3.LUT R2, RZ, UR40, RZ, 0x33, !PT ;  /* 0x00000028ff027c12 */ /* 0x002fe2000f8e33ff */
[----:B------:R-:W0:Y:S01]  /*fbe0*/  S2R R4, SR_TID.X ;  /* 0x0000000000047919 */ /* 0x000e220000002100 */
[----:B------:R-:W-:Y:S01]  /*fbf0*/  IMAD.MOV.U32 R9, RZ, RZ, 0x1 ;  /* 0x00000001ff097424 */ /* 0x000fe200078e00ff */
[----:B------:R-:W-:-:S04]  /*fc00*/  UIMAD UR4, UR4, UR41, URZ ;  /* 0x00000029040472a4 */ /* 0x000fc8000f8e023f */
[----:B------:R-:W-:-:S04]  /*fc10*/  UISETP.LT.AND UP0, UPT, UR39, UR4, UPT ;  /* 0x000000042700728c */ /* 0x000fc8000bf01270 */
[----:B------:R-:W-:-:S06]  /*fc20*/  USEL UR4, UR39, UR4, UP0 ;  /* 0x0000000427047287 */ /* 0x000fcc0008000000 */
[----:B------:R-:W-:-:S05]  /*fc30*/  IMAD R3, RZ, RZ, -UR4 ;  /* 0x80000004ff037e24 */ /* 0x000fca000f8e02ff */
[----:B------:R-:W-:-:S04]  /*fc40*/  VIADDMNMX R2, R3, 0x1, R2, !PT ;  /* 0x0000000103027846 */ /* 0x000fc80007800102 */
[----:B------:R-:W-:Y:S02]  /*fc50*/  R2UR UR5, R2 ;  /* 0x00000000020572ca */ /* 0x000fe400000e0000 */
[----:B------:R-:W-:Y:S02]  /*fc60*/  LOP3.LUT R2, RZ, UR4, RZ, 0x33, !PT ;  /* 0x00000004ff027c12 */ /* 0x000fe4000f8e33ff */
[----:B0-----:R-:W-:Y:S02]  /*fc70*/  LOP3.LUT R10, R4, 0x1f, RZ, 0xc0, !PT ;  /* 0x0000001f040a7812 */ /* 0x001fe400078ec0ff */
[----:B------:R-:W-:-:S07]  /*fc80*/  MOV R4, R16 ;  /* 0x0000001000047202 */ /* 0x000fce0000000f00 */
[----:B------:R-:W-:Y:S02]  /*fc90*/  UIADD3 UR6, UR5, -0x2, URZ ;  /* 0xfffffffe05067890 */ /* 0x000fe4000fffe03f */
[----:B------:R-:W-:-:S04]  /*fca0*/  UIADD3 UR5, UR4, UR5, URZ ;  /* 0x0000000504057290 */ /* 0x000fc8000fffe03f */
[----:B------:R-:W-:Y:S02]  /*fcb0*/  ISETP.NE.AND P0, PT, R2, UR6, PT ;  /* 0x0000000602007c0c */ /* 0x000fe4000bf05270 */
[----:B------:R-:W-:-:S05]  /*fcc0*/  IMAD.U32 R12, RZ, RZ, UR5 ;  /* 0x00000005ff0c7e24 */ /* 0x000fca000f8e00ff */
[----:B------:R-:W-:-:S06]  /*fcd0*/  LOP3.LUT R12, R12, 0x1, RZ, 0xc0, !PT ;  /* 0x000000010c0c7812 */ /* 0x000fcc00078ec0ff */
[----:B------:R-:W-:Y:S05]  /*fce0*/  @!P0 BRA `(.L_x_3267) ;  /* 0x0000001000f48947 */ /* 0x000fea0003800000 */
[----:B------:R-:W-:Y:S01]  /*fcf0*/  R2UR UR4, R12 ;  /* 0x000000000c0472ca */ /* 0x000fe200000e0000 */
[----:B------:R-:W-:Y:S01]  /*fd00*/  BSSY B0, `(.L_x_3267) ;  /* 0x000013b000007945 */ /* 0x000fe20003800000 */
[----:B------:R-:W-:Y:S02]  /*fd10*/  IMAD.MOV.U32 R6, RZ, RZ, 0x1 ;  /* 0x00000001ff067424 */ /* 0x000fe400078e00ff */
[----:B------:R-:W-:-:S09]  /*fd20*/  IMAD.MOV.U32 R4, RZ, RZ, R16 ;  /* 0x000000ffff047224 */ /* 0x000fd200078e0010 */
[----:B------:R-:W-:-:S06]  /*fd30*/  UIADD3 UR4, UR5, -UR4, URZ ;  /* 0x8000000405047290 */ /* 0x000fcc000fffe03f */
[----:B------:R-:W-:-:S07]  /*fd40*/  IMAD.U32 R7, RZ, RZ, UR4 ;  /* 0x00000004ff077e24 */ /* 0x000fce000f8e00ff */
.L_x_3302:
[----:B------:R-:W2:Y:S01]  /*fd50*/  LDL R2, [R1] ;  /* 0x0000000001027983 */ /* 0x000ea20000100800 */
[----:B------:R-:W-:Y:S01]  /*fd60*/  IADD3 R7, R7, -0x2, RZ ;  /* 0xfffffffe07077810 */ /* 0x000fe20007ffe0ff */
[----:B------:R-:W-:Y:S03]  /*fd70*/  BSSY B1, `(.L_x_3268) ;  /* 0x0000097000017945 */ /* 0x000fe60003800000 */
        /* <DEDUP_REMOVED lines=21> */
[----:B------:R-:W-:Y:S01]  /*fed0*/  IMAD R9, R9, R5, R0 ;  /* 0x0000000509097224 */ /* 0x000fe200078e0200 */
[----:B------:R-:W-:Y:S02]  /*fee0*/  IADD3 R3, R4, R3, RZ ;  /* 0x0000000304037210 */ /* 0x000fe40007ffe0ff */
[----:B------:R-:W-:-:S04]  /*fef0*/  LEA R4, P0, R2, UR4, 0x2 ;  /* 0x0000000402047c11 */ /* 0x000fc8000f8010ff */
[----:B------:R-:W-:-:S05]  /*ff00*/  LEA.HI.X R5, R2, UR5, R3, 0x2, P0 ;  /* 0x0000000502057c11 */ /* 0x000fca00080f1403 */
[----:B------:R0:W5:Y:S04]  /*ff10*/  LDG.E R4, desc[UR6][R4.64] ;  /* 0x0000000604047981 */ /* 0x000168000c1e1900 */
.L_x_3270:
[----:B------:R-:W1:Y:S01]  /*ff20*/  S2R R2, SR_TID.X ;  /* 0x0000000000027919 */ /* 0x000e620000002100 */
[----:B------:R-:W-:Y:S01]  /*ff30*/  BSSY B2, `(.L_x_3271) ;  /* 0x0000006000027945 */ /* 0x000fe20003800000 */
[----:B-1----:R-:W-:Y:S02]  /*ff40*/  LOP3.LUT R3, R2, 0x7f, RZ, 0xc0, !PT ;  /* 0x0000007f02037812 */ /* 0x002fe400078ec0ff */
[----:B------:R-:W-:Y:S02]  /*ff50*/  SHF.L.U32 R2, R6, 0x1f, RZ ;  /* 0x0000001f06027819 */ /* 0x000fe400000006ff */
[----:B------:R-:W-:Y:S02]  /*ff60*/  ISETP.NE.AND P2, PT, R3, RZ, PT ;  /* 0x000000ff0300720c */ /* 0x000fe40003f45270 */
[----:B------:R-:W1:Y:S02]  /*ff70*/  SYNCS.PHASECHK.TRANS64.TRYWAIT P0, [UR38+0x36848], R2 ;  /* 0x03684802ff0075a7 */ /* 0x000e640008000166 */
[----:B-1----:R-:W-:Y:S09]  /*ff80*/  @!P0 BRA `(.L_x_3272) ;  /* 0x0000003000648947 */ /* 0x002ff20003800000 */
.L_x_3362:
[----:B------:R-:W-:Y:S05]  /*ff90*/  BSYNC B2 ;  /* 0x0000000000027941 */ /* 0x000fea0003800000 */
.L_x_3271:
[----:B------:R-:W-:Y:S04]  /*ffa0*/  BSSY B2, `(.L_x_3273) ;  /* 0x0000007000027945 */ /* 0x000fe80003800000 */
[----:B------:R-:W-:Y:S05]  /*ffb0*/  @P2 BRA `(.L_x_3274) ;  /* 0x0000000000142947 */ /* 0x000fea0003800000 */
[----:B------:R-:W-:Y:S01]  /*ffc0*/  ISETP.NE.AND P0, PT, R10, RZ, PT ;  /* 0x000000ff0a00720c */ /* 0x000fe20003f05270 */
[----:B-1----:R-:W-:-:S04]  /*ffd0*/  IMAD.MOV.U32 R3, RZ, RZ, 0xa800 ;  /* 0x0000a800ff037424 */ /* 0x002fc800078e00ff */
[----:B------:R2:W-:Y:S08]  /*ffe0*/  SYNCS.ARRIVE.TRANS64 RZ, [UR38+0x36838], R3 ;  /* 0x03683803ffff79a7 */ /* 0x0005f00008000026 */
[----:B--2---:R-:W-:Y:S05]  /*fff0*/  @!P0 BRA `(.L_x_3274) ;  /* 0x0000000000048947 */ /* 0x004fea0003800000 */
[----:B------:R-:W-:Y:S01]  /*10000*/  BPT.TRAP 0x1 ;  /* 0x000000040000795c */ /* 0x000fe20000300000 */
.L_x_3274:
[----:B------:R-:W-:Y:S05]  /*10010*/  BSYNC B2 ;  /* 0x0000000000027941 */ /* 0x000fea0003800000 */
.L_x_3273:
        /* <DEDUP_REMOVED lines=11> */
.L_x_3275:
[----:B------:R-:W-:-:S13]  /*100d0*/  @P0 ELECT P3, URZ, PT ;  /* 0x00000000003f082f */ /* 0x000fda0003860000 */
[----:B-----5:R-:W-:Y:S02]  /*100e0*/  @P3 R2UR UR37, R4 ;  /* 0x00000000042532ca */ /* 0x020fe400000e0000 */
        /* <DEDUP_REMOVED lines=11> */
.L_x_3276:
        /* <DEDUP_REMOVED lines=15> */
.L_x_3277:
        /* <DEDUP_REMOVED lines=12> */
.L_x_3363:
[----:B------:R-:W-:Y:S05]  /*10350*/  BSYNC B2 ;  /* 0x0000000000027941 */ /* 0x000fea0003800000 */
.L_x_3278:
        /* <DEDUP_REMOVED lines=9> */
.L_x_3281:
[----:B------:R-:W-:Y:S05]  /*103f0*/  BSYNC B2 ;  /* 0x0000000000027941 */ /* 0x000fea0003800000 */
.L_x_3280:
        /* <DEDUP_REMOVED lines=10> */
.L_x_3282:
        /* <DEDUP_REMOVED lines=13> */
.L_x_3283:
        /* <DEDUP_REMOVED lines=13> */
.L_x_3284:
        /* <DEDUP_REMOVED lines=10> */
.L_x_3269:
[----:B------:R-:W-:Y:S05]  /*106e0*/  BSYNC B1 ;  /* 0x0000000000017941 */ /* 0x000fea0003800000 */
.L_x_3268:
        /* <DEDUP_REMOVED lines=16> */
[----:B------:R-:W-:-:S04]  /*107f0*/  @P0 SHF.R.U32.HI R2, RZ, R3, R5 ;  /* 0x00000003ff020219 */ /* 0x000fc80000011605 */
[----:B------:R-:W-:-:S05]  /*10800*/  IADD3 R3, -R2, RZ, RZ ;  /* 0x000000ff02037210 */ /* 0x000fca0007ffe1ff */
        /* <DEDUP_REMOVED lines=10> */
.L_x_3287:
[----:B------:R-:W1:Y:S01]  /*108b0*/  S2R R2, SR_TID.X ;  /* 0x0000000000027919 */ /* 0x000e620000002100 */
[----:B------:R-:W-:Y:S01]  /*108c0*/  BSSY B2, `(.L_x_3288) ;  /* 0x0000006000027945 */ /* 0x000fe20003800000 */
[----:B-1----:R-:W-:Y:S02]  /*108d0*/  LOP3.LUT R3, R2, 0x7f, RZ, 0xc0, !PT ;  /* 0x0000007f02037812 */ /* 0x002fe400078ec0ff */
[----:B------:R-:W-:Y:S02]  /*108e0*/  SHF.L.U32 R2, R9, 0x1f, RZ ;  /* 0x0000001f09027819 */ /* 0x000fe400000006ff */
[----:B------:R-:W-:Y:S02]  /*108f0*/  ISETP.NE.AND P2, PT, R3, RZ, PT ;  /* 0x000000ff0300720c */ /* 0x000fe40003f45270 */
[----:B------:R-:W1:Y:S02]  /*10900*/  SYNCS.PHASECHK.TRANS64.TRYWAIT P0, [UR38+0x36840], R2 ;  /* 0x03684002ff0075a7 */ /* 0x000e640008000166 */
[----:B-1----:R-:W-:Y:S09]  /*10910*/  @!P0 BRA `(.L_x_3289) ;  /* 0x0000002800308947 */ /* 0x002ff20003800000 */
.L_x_3364:
[----:B------:R-:W-:Y:S05]  /*10920*/  BSYNC B2 ;  /* 0x0000000000027941 */ /* 0x000fea0003800000 */
.L_x_3288:
[----:B------:R-:W-:Y:S04]  /*10930*/  BSSY B2, `(.L_x_3290) ;  /* 0x0000007000027945 */ /* 0x000fe80003800000 */
[----:B------:R-:W-:Y:S05]  /*10940*/  @P2 BRA `(.L_x_3291) ;  /* 0x0000000000142947 */ /* 0x000fea0003800000 */
[----:B------:R-:W-:Y:S01]  /*10950*/  ISETP.NE.AND P0, PT, R10, RZ, PT ;  /* 0x000000ff0a00720c */ /* 0x000fe20003f05270 */
[----:B-1----:R-:W-:-:S04]  /*10960*/  IMAD.MOV.U32 R2, RZ, RZ, 0xa800 ;  /* 0x0000a800ff027424 */ /* 0x002fc800078e00ff */
[----:B------:R2:W-:Y:S08]  /*10970*/  SYNCS.ARRIVE.TRANS64 RZ, [UR38+0x36830], R2 ;  /* 0x03683002ffff79a7 */ /* 0x0005f00008000026 */
[----:B--2---:R-:W-:Y:S05]  /*10980*/  @!P0 BRA `(.L_x_3291) ;  /* 0x0000000000048947 */ /* 0x004fea0003800000 */
[----:B------:R-:W-:Y:S01]  /*10990*/  BPT.TRAP 0x1 ;  /* 0x000000040000795c */ /* 0x000fe20000300000 */
.L_x_3291:
[----:B------:R-:W-:Y:S05]  /*109a0*/  BSYNC B2 ;  /* 0x0000000000027941 */ /* 0x000fea0003800000 */
.L_x_3290:
        /* <DEDUP_REMOVED lines=11> */
.L_x_3292:
        /* <DEDUP_REMOVED lines=14> */
.L_x_3293:
        /* <DEDUP_REMOVED lines=14> */
.L_x_3294:
        /* <DEDUP_REMOVED lines=12> */
.L_x_3365:
[----:B------:R-:W-:Y:S05]  /*10ce0*/  BSYNC B2 ;  /* 0x0000000000027941 */ /* 0x000fea0003800000 */
.L_x_3295:
        /* <DEDUP_REMOVED lines=9> */
.L_x_3298:
[----:B------:R-:W-:Y:S05]  /*10d80*/  BSYNC B2 ;  /* 0x0000000000027941 */ /* 0x000fea0003800000 */
.L_x_3297:
        /* <DEDUP_REMOVED lines=10> */
.L_x_3299:
        /* <DEDUP_REMOVED lines=13> */
.L_x_3300:
        /* <DEDUP_REMOVED lines=13> */
.L_x_3301:
        /* <DEDUP_REMOVED lines=10> */
.L_x_3286:
[----:B------:R-:W-:Y:S05]  /*11070*/  BSYNC B1 ;  /* 0x0000000000017941 */ /* 0x000fea0003800000 */
.L_x_3285:
[----:B------:R-:W-:Y:S01]  /*11080*/  VIADD R0, R0, 0xfffffffe ;  /* 0xfffffffe00007836 */ /* 0x000fe20000000000 */
[----:B------:R-:W-:Y:S01]  /*11090*/  MOV R6, R9 ;  /* 0x0000000900067202 */ /* 0x000fe20000000f00 */
[----:B------:R-:W-:Y:S06]  /*110a0*/  @P1 BRA `(.L_x_3302) ;  /* 0xffffffec00281947 */ /* 0x000fec000383ffff */
[----:B------:R-:W-:Y:S05]  /*110b0*/  BSYNC B0 ;  /* 0x0000000000007941 */ /* 0x000fea0003800000 */
.L_x_3267:
        /* <DEDUP_REMOVED lines=23> */
[----:B------:R-:W-:-:S04]  /*11230*/  ULDC.64 UR4, c[0x0][0x418] ;  /* 0x0001060000047ab9 */ /* 0x000fc80000000a00 */
[----:B------:R-:W-:Y:S02]  /*11240*/  IADD3 R3, R19, R3, RZ ;  /* 0x0000000313037210 */ /* 0x000fe40007ffe0ff */
[----:B------:R-:W-:-:S04]  /*11250*/  LEA R4, P0, R2, UR4, 0x2 ;  /* 0x0000000402047c11 */ /* 0x000fc8000f8010ff */
[----:B------:R-:W-:-:S05]  /*11260*/  LEA.HI.X R5, R2, UR5, R3, 0x2, P0 ;  /* 0x0000000502057c11 */ /* 0x000fca00080f1403 */
[----:B------:R0:W5:Y:S01]  /*11270*/  LDG.E R4, desc[UR6][R4.64] ;  /* 0x0000000604047981 */ /* 0x000162000c1e1900 */
[----:B------:R-:W-:-:S04]  /*11280*/  IMAD.MOV R2, RZ, RZ, -R6 ;  /* 0x000000ffff027224 */ /* 0x000fc800078e0a06 */
[----:B------:R-:W-:-:S07]  /*11290*/  IMAD R0, R7, R2, R0 ;  /* 0x0000000207007224 */ /* 0x000fce00078e0200 */
.L_x_3304:
[----:B------:R-:W1:Y:S01]  /*112a0*/  S2R R2, SR_TID.X ;  /* 0x0000000000027919 */ /* 0x000e620000002100 */
[----:B------:R-:W-:Y:S01]  /*112b0*/  BSSY B1, `(.L_x_3305) ;  /* 0x0000006000017945 */ /* 0x000fe20003800000 */
[----:B-1----:R-:W-:Y:S02]  /*112c0*/  LOP3.LUT R3, R2, 0x7f, RZ, 0xc0, !PT ;  /* 0x0000007f02037812 */ /* 0x002fe400078ec0ff */
[----:B------:R-:W-:Y:S02]  /*112d0*/  SHF.L.U32 R2, R9, 0x1f, RZ ;  /* 0x0000001f09027819 */ /* 0x000fe400000006ff */
[----:B------:R-:W-:Y:S02]  /*112e0*/  ISETP.NE.AND P1, PT, R3, RZ, PT ;  /* 0x000000ff0300720c */ /* 0x000fe40003f25270 */
[----:B------:R-:W1:Y:S02]  /*112f0*/  SYNCS.PHASECHK.TRANS64.TRYWAIT P0, [UR38+0x36848], R2 ;  /* 0x03684802ff0075a7 */ /* 0x000e640008000166 */
[----:B-1----:R-:W-:Y:S09]  /*11300*/  @!P0 BRA `(.L_x_3306) ;  /* 0x0000001c00e48947 */ /* 0x002ff20003800000 */
.L_x_3366:
[----:B------:R-:W-:Y:S05]  /*11310*/  BSYNC B1 ;  /* 0x0000000000017941 */ /* 0x000fea0003800000 */
.L_x_3305:
[----:B------:R-:W-:Y:S04]  /*11320*/  BSSY B1, `(.L_x_3307) ;  /* 0x0000007000017945 */ /* 0x000fe80003800000 */
[----:B------:R-:W-:Y:S05]  /*11330*/  @P1 BRA `(.L_x_3308) ;  /* 0x0000000000141947 */ /* 0x000fea0003800000 */
[----:B------:R-:W-:Y:S01]  /*11340*/  ISETP.NE.AND P0, PT, R10, RZ, PT ;  /* 0x000000ff0a00720c */ /* 0x000fe20003f05270 */
[----:B-1----:R-:W-:-:S04]  /*11350*/  IMAD.MOV.U32 R3, RZ, RZ, 0xa800 ;  /* 0x0000a800ff037424 */ /* 0x002fc800078e00ff */
[----:B------:R2:W-:Y:S08]  /*11360*/  SYNCS.ARRIVE.TRANS64 RZ, [UR38+0x36838], R3 ;  /* 0x03683803ffff79a7 */ /* 0x0005f00008000026 */
[----:B--2---:R-:W-:Y:S05]  /*11370*/  @!P0 BRA `(.L_x_3308) ;  /* 0x0000000000048947 */ /* 0x004fea0003800000 */
[----:B------:R-:W-:Y:S01]  /*11380*/  BPT.TRAP 0x1 ;  /* 0x000000040000795c */ /* 0x000fe20000300000 */
.L_x_3308:
[----:B------:R-:W-:Y:S05]  /*11390*/  BSYNC B1 ;  /* 0x0000000000017941 */ /* 0x000fea0003800000 */
.L_x_3307:
        /* <DEDUP_REMOVED lines=11> */
.L_x_3309:
        /* <DEDUP_REMOVED lines=14> */
.L_x_3310:
        /* <DEDUP_REMOVED lines=14> */
.L_x_3311:
        /* <DEDUP_REMOVED lines=11> */
.L_x_3367:
[----:B------:R-:W-:Y:S05]  /*116c0*/  BSYNC B1 ;  /* 0x0000000000017941 */ /* 0x000fea0003800000 */
.L_x_3312:
        /* <DEDUP_REMOVED lines=9> */
.L_x_3315:
[----:B------:R-:W-:Y:S05]  /*11760*/  BSYNC B1 ;  /* 0x0000000000017941 */ /* 0x000fea0003800000 */
.L_x_3314:
        /* <DEDUP_REMOVED lines=10> */
.L_x_3316:
        /* <DEDUP_REMOVED lines=13> */
.L_x_3317:
        /* <DEDUP_REMOVED lines=13> */
.L_x_3318:
        /* <DEDUP_REMOVED lines=10> */
.L_x_3303:
[----:B------:R-:W-:Y:S05]  /*11a50*/  BSYNC B0 ;  /* 0x0000000000007941 */ /* 0x000fea0003800000 */
.L_x_3266:
        /* <DEDUP_REMOVED lines=12> */
.L_x_3368:
[----:B------:R-:W-:Y:S05]  /*11b20*/  BSYNC B1 ;  /* 0x0000000000017941 */ /* 0x000fea0003800000 */
.L_x_3321:
        /* <DEDUP_REMOVED lines=8> */
.L_x_3324:
[----:B------:R-:W-:Y:S05]  /*11bb0*/  BSYNC B1 ;  /* 0x0000000000017941 */ /* 0x000fea0003800000 */
.L_x_3323:
        /* <DEDUP_REMOVED lines=13> */
.L_x_3325:
        /* <DEDUP_REMOVED lines=13> */
.L_x_3326:
        /* <DEDUP_REMOVED lines=13> */
.L_x_3327:
        /* <DEDUP_REMOVED lines=8> */
.L_x_3320:
[----:B------:R-:W-:Y:S05]  /*11eb0*/  BSYNC B0 ;  /* 0x0000000000007941 */ /* 0x000fea0003800000 */
.L_x_3319:
[----:B-1----:R-:W-:Y:S01]  /*11ec0*/  IADD3 R0, R8, 0x1, RZ ;  /* 0x0000000108007810 */ /* 0x002fe20007ffe0ff */
[----:B------:R-:W-:-:S03]  /*11ed0*/  IMAD.MOV.U32 R3, RZ, RZ, RZ ;  /* 0x000000ffff037224 */ /* 0x000fc600078e00ff */
[----:B------:R-:W-:-:S04]  /*11ee0*/  ISETP.NE.AND P0, PT, R0, 0x2, PT ;  /* 0x000000020000780c */ /* 0x000fc80003f05270 */
[----:B------:R-:W-:Y:S02]  /*11ef0*/  SEL R2, RZ, 0x1, P0 ;  /* 0x00000001ff027807 */ /* 0x000fe40000000000 */
[----:B------:R-:W-:Y:S02]  /*11f00*/  SEL R0, R0, RZ, P0 ;  /* 0x000000ff00007207 */ /* 0x000fe40000000000 */
[----:B------:R-:W-:-:S07]  /*11f10*/  LOP3.LUT R9, R9, R2, RZ, 0x3c, !PT ;  /* 0x0000000209097212 */ /* 0x000fce00078e3cff */
.L_x_3250:
[----:B------:R-:W1:Y:S01]  /*11f20*/  S2R R5, SR_CgaCtaId ;  /* 0x0000000000057919 */ /* 0x000e620000008800 */
[----:B------:R-:W-:Y:S02]  /*11f30*/  MOV R2, 0x400 ;  /* 0x0000040000027802 */ /* 0x000fe40000000f00 */
[----:B------:R-:W-:Y:S02]  /*11f40*/  SHF.L.U32 R3, R3, 0x1f, RZ ;  /* 0x0000001f03037819 */ /* 0x000fe400000006ff */
[----:B-1----:R-:W-:-:S04]  /*11f50*/  LEA R2, R5, R2, 0x18 ;  /* 0x0000000205027211 */ /* 0x002fc800078ec0ff */
[----:B------:R-:W1:Y:S02]  /*11f60*/  SYNCS.PHASECHK.TRANS64.TRYWAIT P0, [R2+URZ+0x36820], R3 ;  /* 0x03682003020075a7 */ /* 0x000e64000800017f */
[----:B-1----:R-:W-:Y:S05]  /*11f70*/  @!P0 BRA `(.L_x_3328) ;  /* 0x00000014000c8947 */ /* 0x002fea0003800000 */
.L_x_3369:
[----:B------:R-:W-:-:S03]  /*11f80*/  UMOV UR4, 0xffffffff ;  /* 0xffffffff00047882 */ /* 0x000fc60000000000 */
[----:B------:R-:W-:Y:S05]  /*11f90*/  BRA.DIV UR4, `(.L_x_3329) ;  /* 0x0000001604187947 */ /* 0x000fea000b800000 */
[----:B-1----:R-:W1:Y:S02]  /*11fa0*/  S2R R3, SR_TID.X ;  /* 0x0000000000037919 */ /* 0x002e640000002100 */
[----:B-1----:R-:W-:-:S04]  /*11fb0*/  SHF.R.U32.HI R3, RZ, 0x5, R3 ;  /* 0x00000005ff037819 */ /* 0x002fc80000011603 */
[----:B------:R-:W-:-:S05]  /*11fc0*/  LOP3.LUT R3, R3, 0x3, RZ, 0xc0, !PT ;  /* 0x0000000303037812 */ /* 0x000fca00078ec0ff */
[----:B------:R1:W2:Y:S02]  /*11fd0*/  SHFL.IDX PT, R14, R3, RZ, 0x1f ;  /* 0x00001fff030e7589 */ /* 0x0002a400000e0000 */
.L_x_3372:
[----:B--2---:R-:W-:-:S13]  /*11fe0*/  ISETP.NE.AND P0, PT, R14, RZ, PT ;  /* 0x000000ff0e00720c */ /* 0x004fda0003f05270 */
[----:B------:R-:W-:Y:S05]  /*11ff0*/  @P0 BRA `(.L_x_3222) ;  /* 0x0000000000900947 */ /* 0x000fea0003800000 */
[----:B------:R-:W-:-:S03]  /*12000*/  UMOV UR4, 0xffffffff ;  /* 0xffffffff00047882 */ /* 0x000fc60000000000 */
[----:B------:R-:W-:Y:S05]  /*12010*/  BRA.DIV UR4, `(.L_x_3330) ;  /* 0x00000016042c7947 */ /* 0x000fea000b800000 */
[----:B------:R-:W-:-:S13]  /*12020*/  ELECT P6, URZ, PT ;  /* 0x00000000003f782f */ /* 0x000fda00038c0000 */
.L_x_3375:
        /* <DEDUP_REMOVED lines=8> */
.L_x_3331:
[----:B------:R-:W-:Y:S01]  /*120b0*/  VIADD R7, R2, 0x36840 ;  /* 0x0003684002077836 */ /* 0x000fe20000000000 */
[----:B------:R-:W-:Y:S01]  /*120c0*/  SHF.L.U32 R5, R9, 0x1f, RZ ;  /* 0x0000001f09057819 */ /* 0x000fe200000006ff */
[----:B------:R-:W-:-:S03]  /*120d0*/  VIADD R3, R0, 0x1 ;  /* 0x0000000100037836 */ /* 0x000fc60000000000 */
[----:B------:R-:W-:Y:S02]  /*120e0*/  LEA R6, R0, R7, 0x3 ;  /* 0x0000000700067211 */ /* 0x000fe400078e18ff */
[C---:B------:R-:W-:Y:S02]  /*120f0*/  ISETP.NE.AND P1, PT, R3.reuse, 0x2, PT ;  /* 0x000000020300780c */ /* 0x040fe40003f25270 */
[----:B------:R-:W1:Y:S02]  /*12100*/  SYNCS.PHASECHK.TRANS64.TRYWAIT P0, [R6+URZ], R5 ;  /* 0x00000005060075a7 */ /* 0x000e64000800017f */
[----:B------:R-:W-:Y:S02]  /*12110*/  SEL R4, RZ, 0x1, P1 ;  /* 0x00000001ff047807 */ /* 0x000fe40000800000 */
[----:B------:R-:W-:Y:S02]  /*12120*/  SEL R8, R3, RZ, P1 ;  /* 0x000000ff03087207 */ /* 0x000fe40000800000 */
[----:B------:R-:W-:-:S03]  /*12130*/  LOP3.LUT R4, R9, R4, RZ, 0x3c, !PT ;  /* 0x0000000409047212 */ /* 0x000fc600078e3cff */
[----:B------:R-:W-:Y:S01]  /*12140*/  IMAD R3, R8, 0x8, R7 ;  /* 0x0000000808037824 */ /* 0x000fe200078e0207 */
[----:B------:R-:W-:Y:S01]  /*12150*/  SHF.L.U32 R4, R4, 0x1f, RZ ;  /* 0x0000001f04047819 */ /* 0x000fe200000006ff */
[----:B-1----:R-:W-:Y:S06]  /*12160*/  @!P0 BRA `(.L_x_3332) ;  /* 0x0000001000f88947 */ /* 0x002fec0003800000 */
.L_x_3376:
[----:B------:R-:W2:Y:S02]  /*12170*/  SYNCS.PHASECHK.TRANS64.TRYWAIT P0, [R3+URZ], R4 ;  /* 0x00000004030075a7 */ /* 0x000ea4000800017f */
[----:B--2---:R-:W-:Y:S05]  /*12180*/  @!P0 BRA `(.L_x_3333) ;  /* 0x0000001400048947 */ /* 0x004fea0003800000 */
.L_x_3377:
[----:B------:R-:W-:Y:S05]  /*12190*/  @!P2 BRA `(.L_x_3334) ;  /* 0x000000000004a947 */ /* 0x000fea0003800000 */
[----:B------:R-:W-:Y:S01]  /*121a0*/  BPT.TRAP 0x1 ;  /* 0x000000040000795c */ /* 0x000fe20000300000 */
.L_x_3334:
[----:B--2---:R-:W-:-:S05]  /*121b0*/  IADD3 R3, R2, 0x36860, RZ ;  /* 0x0003686002037810 */ /* 0x004fca0007ffe0ff */
[----:B------:R-:W-:-:S04]  /*121c0*/  IMAD R0, R0, 0x8, R3 ;  /* 0x0000000800007824 */ /* 0x000fc800078e0203 */
[----:B------:R-:W2:Y:S02]  /*121d0*/  SYNCS.PHASECHK.TRANS64.TRYWAIT P0, [R0+URZ], R5 ;  /* 0x00000005000075a7 */ /* 0x000ea4000800017f */
[----:B--2---:R-:W-:Y:S05]  /*121e0*/  @!P0 BRA `(.L_x_3335) ;  /* 0x0000001400008947 */ /* 0x004fea0003800000 */
.L_x_3378:
[----:B------:R-:W-:-:S07]  /*121f0*/  IMAD R3, R8, 0x8, R3 ;  /* 0x0000000808037824 */ /* 0x000fce00078e0203 */
.L_x_3336:
[----:B---3--:R3:W4:Y:S02]  /*12200*/  SYNCS.PHASECHK.TRANS64.TRYWAIT P0, [R3+URZ], R4 ;  /* 0x00000004030075a7 */ /* 0x008724000800017f */
[----:B----4-:R-:W-:Y:S05]  /*12210*/  @!P0 NANOSLEEP.SYNCS 0x989680 ;  /* 0x009896800000895d */ /* 0x010fea0003900000 */
[----:B------:R-:W4:Y:S02]  /*12220*/  @!P0 SYNCS.PHASECHK.TRANS64 P0, [R3+URZ], R4 ;  /* 0x00000004030085a7 */ /* 0x000f24000800007f */
[----:B----4-:R-:W-:Y:S05]  /*12230*/  @!P0 BRA `(.L_x_3336) ;  /* 0xfffffffc00f08947 */ /* 0x010fea000383ffff */
.L_x_3222:
[----:B------:R-:W-:Y:S05]  /*12240*/  BSYNC B6 ;  /* 0x0000000000067941 */ /* 0x000fea0003800000 */
.L_x_3219:
[----:B------:R-:W-:Y:S05]  /*12250*/  EXIT ;  /* 0x000000000000794d */ /* 0x000fea0003800000 */
.L_x_3226:
[----:B------:R-:W-:-:S13]  /*12260*/  R2UR UR4, R16 ;  /* 0x00000000100472ca */ /* 0x000fda00000e0000 */
[----:B0-----:R-:W-:-:S04]  /*12270*/  MOV R3, UR4 ;  /* 0x0000000400037c02 */ /* 0x001fc80008000f00 */
[----:B------:R0:W1:Y:S03]  /*12280*/  SYNCS.PHASECHK.TRANS64.TRYWAIT P0, [R3+URZ+0x36800], R0 ;  /* 0x03680000030075a7 */ /* 0x000066000800017f */
[----:B-1----:R-:W-:Y:S05]  /*12290*/  @!P0 NANOSLEEP.SYNCS 0x989680 ;  /* 0x009896800000895d */ /* 0x002fea0003900000 */
[----:B------:R-:W1:Y:S02]  /*122a0*/  @!P0 SYNCS.PHASECHK.TRANS64 P0, [R3+URZ+0x36800], R0 ;  /* 0x03680000030085a7 */ /* 0x000e64000800007f */
[----:B-1----:R-:W-:Y:S05]  /*122b0*/  @!P0 BRA `(.L_x_3226) ;  /* 0xfffffffc00e88947 */ /* 0x002fea000383ffff */
[----:B------:R-:W-:Y:S05]  /*122c0*/  BRA `(.L_x_3337) ;  /* 0xfffffef000647947 */ /* 0x000fea000383ffff */
.L_x_3230:
[----:B------:R-:W-:-:S13]  /*122d0*/  R2UR UR4, R16 ;  /* 0x00000000100472ca */ /* 0x000fda00000e0000 */
[----:B0-----:R-:W-:-:S04]  /*122e0*/  IMAD.U32 R3, RZ, RZ, UR4 ;  /* 0x00000004ff037e24 */ /* 0x001fc8000f8e00ff */
[----:B------:R0:W2:Y:S03]  /*122f0*/  SYNCS.PHASECHK.TRANS64.TRYWAIT P2, [R3+URZ+0x36830], R0 ;  /* 0x03683000030075a7 */ /* 0x0000a6000804017f */
[----:B--2---:R-:W-:Y:S05]  /*12300*/  @!P2 NANOSLEEP.SYNCS 0x989680 ;  /* 0x009896800000a95d */ /* 0x004fea0003900000 */
[----:B------:R-:W2:Y:S02]  /*12310*/  @!P2 SYNCS.PHASECHK.TRANS64 P2, [R3+URZ+0x36830], R0 ;  /* 0x036830000300a5a7 */ /* 0x000ea4000804007f */
[----:B--2---:R-:W-:Y:S05]  /*12320*/  @!P2 BRA `(.L_x_3230) ;  /* 0xfffffffc00e8a947 */ /* 0x004fea000383ffff */
[----:B------:R-:W-:Y:S05]  /*12330*/  BRA `(.L_x_3229) ;  /* 0xfffffef000947947 */ /* 0x000fea000383ffff */
.L_x_3235:
[----:B------:R-:W-:-:S13]  /*12340*/  R2UR UR4, R21 ;  /* 0x00000000150472ca */ /* 0x000fda00000e0000 */
[----:B-1----:R-:W-:-:S04]  /*12350*/  IMAD.U32 R13, RZ, RZ, UR4 ;  /* 0x00000004ff0d7e24 */ /* 0x002fc8000f8e00ff */
[----:B------:R1:W2:Y:S03]  /*12360*/  SYNCS.PHASECHK.TRANS64.TRYWAIT P2, [R13+URZ+0x36830], R8 ;  /* 0x036830080d0075a7 */ /* 0x0002a6000804017f */
[----:B--2---:R-:W-:Y:S05]  /*12370*/  @!P2 NANOSLEEP.SYNCS 0x989680 ;  /* 0x009896800000a95d */ /* 0x004fea0003900000 */
[----:B------:R-:W2:Y:S02]  /*12380*/  @!P2 SYNCS.PHASECHK.TRANS64 P2, [R13+URZ+0x36830], R8 ;  /* 0x036830080d00a5a7 */ /* 0x000ea4000804007f */
[----:B--2---:R-:W-:Y:S05]  /*12390*/  @!P2 BRA `(.L_x_3235) ;  /* 0xfffffffc00e8a947 */ /* 0x004fea000383ffff */
[----:B------:R-:W-:Y:S05]  /*123a0*/  BRA `(.L_x_3234) ;  /* 0xffffff4000587947 */ /* 0x000fea000383ffff */
.L_x_3239:
[----:B-1----:R-:W-:-:S04]  /*123b0*/  MOV R9, UR5 ;  /* 0x0000000500097c02 */ /* 0x002fc80008000f00 */
[----:B------:R1:W2:Y:S03]  /*123c0*/  SYNCS.PHASECHK.TRANS64.TRYWAIT P2, [R9+URZ+0x36850], R0 ;  /* 0x03685000090075a7 */ /* 0x0002a6000804017f */
[----:B--2---:R-:W-:Y:S05]  /*123d0*/  @!P2 NANOSLEEP.SYNCS 0x989680 ;  /* 0x009896800000a95d */ /* 0x004fea0003900000 */
[----:B------:R-:W2:Y:S02]  /*123e0*/  @!P2 SYNCS.PHASECHK.TRANS64 P2, [R9+URZ+0x36850], R0 ;  /* 0x036850000900a5a7 */ /* 0x000ea4000804007f */
[----:B--2---:R-:W-:Y:S05]  /*123f0*/  @!P2 BRA `(.L_x_3239) ;  /* 0xfffffffc00eca947 */ /* 0x004fea000383ffff */
[----:B------:R-:W-:Y:S05]  /*12400*/  BRA `(.L_x_3238) ;  /* 0xffffff6c00d87947 */ /* 0x000fea000383ffff */
.L_x_3244:
[----:B-1----:R1:W2:Y:S02]  /*12410*/  SYNCS.PHASECHK.TRANS64.TRYWAIT P0, [R9+URZ+0x36850], R0 ;  /* 0x03685000090075a7 */ /* 0x0022a4000800017f */
[----:B--2---:R-:W-:Y:S05]  /*12420*/  @!P0 NANOSLEEP.SYNCS 0x989680 ;  /* 0x009896800000895d */ /* 0x004fea0003900000 */
[----:B------:R-:W2:Y:S02]  /*12430*/  @!P0 SYNCS.PHASECHK.TRANS64 P0, [R9+URZ+0x36850], R0 ;  /* 0x03685000090085a7 */ /* 0x000ea4000800007f */
[----:B--2---:R-:W-:Y:S05]  /*12440*/  @!P0 BRA `(.L_x_3244) ;  /* 0xfffffffc00f08947 */ /* 0x004fea000383ffff */
[----:B------:R-:W-:Y:S05]  /*12450*/  BRA `(.L_x_3243) ;  /* 0xffffff9000747947 */ /* 0x000fea000383ffff */
.L_x_3255:
[----:B------:R-:W-:Y:S01]  /*12460*/  IMAD.MOV.U32 R13, RZ, RZ, R0 ;  /* 0x000000ffff0d7224 */ /* 0x000fe200078e0000 */
[----:B------:R-:W-:Y:S01]  /*12470*/  MOV R11, 0x1f ;  /* 0x0000001f000b7802 */ /* 0x000fe20000000f00 */
[----:B------:R-:W-:Y:S02]  /*12480*/  IMAD.MOV.U32 R12, RZ, RZ, RZ ;  /* 0x000000ffff0c7224 */ /* 0x000fe400078e00ff */
[----:B------:R-:W-:-:S07]  /*12490*/  IMAD.MOV.U32 R15, RZ, RZ, -0x1 ;  /* 0xffffffffff0f7424 */ /* 0x000fce00078e00ff */
[----:B------:R-:W-:Y:S05]  /*124a0*/  WARPSYNC.COLLECTIVE R15, `(.L_x_3338) ;  /* 0x000000000f087348 */ /* 0x000fea0003c00000 */
[----:B------:R0:W1:Y:S02]  /*124b0*/  SHFL.IDX P6, R14, R13, R12, R11 ;  /* 0x0000000c0d0e7389 */ /* 0x00006400000c000b */
[----:B01----:R-:W-:Y:S01]  /*124c0*/  ENDCOLLECTIVE ;  /* 0x000000000000791b */ /* 0x003fe20003800000 */
.L_x_3338:
[----:B------:R-:W-:Y:S05]  /*124d0*/  BRA `(.L_x_3339) ;  /* 0xffffffc400807947 */ /* 0x000fea000383ffff */
.L_x_3257:
[----:B------:R-:W-:Y:S01]  /*124e0*/  BSSY B0, `(.L_x_3340) ;  /* 0x0000006000007945 */ /* 0x000fe20003800000 */
[----:B------:R-:W-:-:S07]  /*124f0*/  IMAD.MOV.U32 R15, RZ, RZ, -0x1 ;  /* 0xffffffffff0f7424 */ /* 0x000fce00078e00ff */
[----:B0-----:R-:W-:Y:S05]  /*12500*/  WARPSYNC.COLLECTIVE R15, `(.L_x_3341) ;  /* 0x000000000f0c7348 */ /* 0x001fea0003c00000 */
[----:B------:R-:W-:Y:S02]  /*12510*/  ELECT P6, UR62, PT ;  /* 0x00000000003e782f */ /* 0x000fe400038c0000 */
[----:B------:R-:W-:Y:S01]  /*12520*/  MOV R14, UR62 ;  /* 0x0000003e000e7c02 */ /* 0x000fe20008000f00 */
[----:B0-----:R-:W-:Y:S10]  /*12530*/  ENDCOLLECTIVE ;  /* 0x000000000000791b */ /* 0x001ff40003800000 */
.L_x_3341:
[----:B------:R-:W-:Y:S05]  /*12540*/  BSYNC B0 ;  /* 0x0000000000007941 */ /* 0x000fea0003800000 */
.L_x_3340:
[----:B------:R-:W-:Y:S05]  /*12550*/  BRA `(.L_x_3342) ;  /* 0xffffffc400807947 */ /* 0x000fea000383ffff */
.L_x_3259:
[----:B0-----:R-:W-:-:S04]  /*12560*/  MOV R3, UR38 ;  /* 0x0000002600037c02 */ /* 0x001fc80008000f00 */
[----:B------:R0:W1:Y:S03]  /*12570*/  SYNCS.PHASECHK.TRANS64.TRYWAIT P0, [R3+URZ+0x36840], R0 ;  /* 0x03684000030075a7 */ /* 0x000066000800017f */
[----:B-1----:R-:W-:Y:S05]  /*12580*/  @!P0 NANOSLEEP.SYNCS 0x989680 ;  /* 0x009896800000895d */ /* 0x002fea0003900000 */
[----:B------:R-:W1:Y:S02]  /*12590*/  @!P0 SYNCS.PHASECHK.TRANS64 P0, [R3+URZ+0x36840], R0 ;  /* 0x03684000030085a7 */ /* 0x000e64000800007f */
[----:B-1----:R-:W-:Y:S05]  /*125a0*/  @!P0 BRA `(.L_x_3259) ;  /* 0xfffffffc00ec8947 */ /* 0x002fea000383ffff */
[----:B------:R-:W-:Y:S05]  /*125b0*/  BRA `(.L_x_3343) ;  /* 0xffffffc400dc7947 */ /* 0x000fea000383ffff */
.L_x_3262:
        /* <DEDUP_REMOVED lines=9> */
.L_x_3344:
[----:B------:R-:W-:Y:S01]  /*12650*/  IMAD.MOV.U32 R13, RZ, RZ, R0 ;  /* 0x000000ffff0d7224 */ /* 0x000fe200078e0000 */
[----:B------:R-:W-:-:S07]  /*12660*/  MOV R2, R14 ;  /* 0x0000000e00027202 */ /* 0x000fce0000000f00 */
[----:B------:R-:W-:Y:S05]  /*12670*/  WARPSYNC.COLLECTIVE R15, `(.L_x_3345) ;  /* 0x000000000f087348 */ /* 0x000fea0003c00000 */
[----:B------:R0:W1:Y:S02]  /*12680*/  SHFL.IDX P6, R14, R13, R12, R11 ;  /* 0x0000000c0d0e7389 */ /* 0x00006400000c000b */
[----:B01----:R-:W-:Y:S01]  /*12690*/  ENDCOLLECTIVE ;  /* 0x000000000000791b */ /* 0x003fe20003800000 */
.L_x_3345:
[----:B------:R-:W-:Y:S01]  /*126a0*/  ULDC UR4, c[0x0][0x288] ;  /* 0x0000a20000047ab9 */ /* 0x000fe20000000800 */
[----:B------:R-:W-:Y:S01]  /*126b0*/  ULDC.64 UR6, c[0x0][0x208] ;  /* 0x0000820000067ab9 */ /* 0x000fe20000000a00 */
[----:B------:R-:W-:Y:S02]  /*126c0*/  IMAD R6, R6, UR4, RZ ;  /* 0x0000000406067c24 */ /* 0x000fe4000f8e02ff */
[----:B------:R-:W-:-:S03]  /*126d0*/  IMAD.MOV.U32 R3, RZ, RZ, R2 ;  /* 0x000000ffff037224 */ /* 0x000fc600078e0002 */
[----:B------:R-:W-:Y:S01]  /*126e0*/  ISETP.GE.AND P3, PT, R8, R6, PT ;  /* 0x000000060800720c */ /* 0x000fe20003f66270 */
[----:B------:R-:W-:Y:S01]  /*126f0*/  IMAD.MOV.U32 R13, RZ, RZ, R7 ;  /* 0x000000ffff0d7224 */ /* 0x000fe200078e0007 */
[----:B------:R-:W-:-:S11]  /*12700*/  MOV R12, 0x1 ;  /* 0x00000001000c7802 */ /* 0x000fd60000000f00 */
[----:B------:R-:W-:Y:S02]  /*12710*/  @!P3 LEA R21, R9, UR38, 0x1 ;  /* 0x000000260915bc11 */ /* 0x000fe4000f8e08ff */
[----:B------:R-:W-:-:S05]  /*12720*/  MOV R2, R14 ;  /* 0x0000000e00027202 */ /* 0x000fca0000000f00 */
[----:B------:R-:W-:-:S05]  /*12730*/  @!P3 IMAD.WIDE.U32 R2, R10, 0x2, R2 ;  /* 0x000000020a02b825 */ /* 0x000fca00078e0002 */
[----:B------:R-:W-:Y:S01]  /*12740*/  @!PT LDS RZ, [RZ] ;  /* 0x00000000fffff984 */ /* 0x000fe20000000800 */
[----:B------:R-:W-:Y:S01]  /*12750*/  @!PT LDS RZ, [RZ] ;  /* 0x00000000fffff984 */ /* 0x000fe20000000800 */
[----:B------:R-:W-:Y:S01]  /*12760*/  @!PT LDS RZ, [RZ] ;  /* 0x00000000fffff984 */ /* 0x000fe20000000800 */
[----:B------:R0:W-:Y:S04]  /*12770*/  @!P3 LDGSTS.E.BYPASS.LTC128B.128 [R21+0x15400], desc[UR6][R2.64], !P2 ;  /* 0x154000000215bfae */ /* 0x0001e8000d101d46 */
[----:B------:R0:W-:Y:S04]  /*12780*/  @!P3 LDGSTS.E.BYPASS.LTC128B.128 [R21+0x19400], desc[UR6][R2.64+0x80], !P0 ;  /* 0x194000800215bfae */ /* 0x0001e8000c101d46 */
[----:B------:R0:W-:Y:S01]  /*12790*/  @!P3 LDGSTS.E.BYPASS.LTC128B.128 [R21+0x1d400], desc[UR6][R2.64+0x100], !P1 ;  /* 0x1d4001000215bfae */ /* 0x0001e2000c901d46 */
[----:B------:R-:W-:-:S13]  /*127a0*/  ISETP.GE.AND P3, PT, R5, R6, PT ;  /* 0x000000060500720c */ /* 0x000fda0003f66270 */
[----:B0-----:R-:W-:Y:S05]  /*127b0*/  WARPSYNC.COLLECTIVE R15, `(.L_x_3346) ;  /* 0x000000000f087348 */ /* 0x001fea0003c00000 */
[----:B------:R1:W2:Y:S02]  /*127c0*/  SHFL.IDX P6, R14, R13, R12, R11 ;  /* 0x0000000c0d0e7389 */ /* 0x0002a400000c000b */
[----:B012---:R-:W-:Y:S01]  /*127d0*/  ENDCOLLECTIVE ;  /* 0x000000000000791b */ /* 0x007fe20003800000 */
.L_x_3346:
[----:B------:R-:W-:Y:S01]  /*127e0*/  VIADD R3, R8, 0x20 ;  /* 0x0000002008037836 */ /* 0x000fe20000000000 */
[----:B------:R-:W-:Y:S01]  /*127f0*/  @!P3 LEA R20, R9, UR38, 0x1 ;  /* 0x000000260914bc11 */ /* 0x000fe2000f8e08ff */
[----:B------:R-:W-:Y:S02]  /*12800*/  IMAD.MOV.U32 R13, RZ, RZ, R0 ;  /* 0x000000ffff0d7224 */ /* 0x000fe400078e0000 */
[----:B------:R-:W-:-:S07]  /*12810*/  IMAD.MOV.U32 R4, RZ, RZ, R14 ;  /* 0x000000ffff047224 */ /* 0x000fce00078e000e */
[----:B------:R-:W-:Y:S05]  /*12820*/  WARPSYNC.COLLECTIVE R15, `(.L_x_3347) ;  /* 0x000000000f087348 */ /* 0x000fea0003c00000 */
[----:B------:R0:W1:Y:S02]  /*12830*/  SHFL.IDX P6, R14, R13, R12, R11 ;  /* 0x0000000c0d0e7389 */ /* 0x00006400000c000b */
[----:B01----:R-:W-:Y:S01]  /*12840*/  ENDCOLLECTIVE ;  /* 0x000000000000791b */ /* 0x003fe20003800000 */
.L_x_3347:
[----:B------:R-:W-:Y:S01]  /*12850*/  ULDC.64 UR4, c[0x0][0x208] ;  /* 0x0000820000047ab9 */ /* 0x000fe20000000a00 */
[----:B------:R-:W-:Y:S02]  /*12860*/  MOV R5, R4 ;  /* 0x0000000400057202 */ /* 0x000fe40000000f00 */
        /* <DEDUP_REMOVED lines=14> */
.L_x_3348:
[----:B------:R-:W-:Y:S02]  /*12950*/  IADD3 R5, R8, 0x30, RZ ;  /* 0x0000003008057810 */ /* 0x000fe40007ffe0ff */
[----:B------:R-:W-:Y:S02]  /*12960*/  @!P3 LEA R21, R9, UR38, 0x1 ;  /* 0x000000260915bc11 */ /* 0x000fe4000f8e08ff */
[----:B------:R-:W-:Y:S01]  /*12970*/  MOV R13, R0 ;  /* 0x00000000000d7202 */ /* 0x000fe20000000f00 */
[----:B------:R-:W-:-:S07]  /*12980*/  IMAD.MOV.U32 R2, RZ, RZ, R14 ;  /* 0x000000ffff027224 */ /* 0x000fce00078e000e */
[----:B------:R-:W-:Y:S05]  /*12990*/  WARPSYNC.COLLECTIVE R15, `(.L_x_3349) ;  /* 0x000000000f087348 */ /* 0x000fea0003c00000 */
[----:B------:R0:W1:Y:S02]  /*129a0*/  SHFL.IDX P6, R14, R13, R12, R11 ;  /* 0x0000000c0d0e7389 */ /* 0x00006400000c000b */
[----:B01----:R-:W-:Y:S01]  /*129b0*/  ENDCOLLECTIVE ;  /* 0x000000000000791b */ /* 0x003fe20003800000 */
.L_x_3349:
[----:B------:R-:W-:Y:S01]  /*129c0*/  ULDC.64 UR4, c[0x0][0x208] ;  /* 0x0000820000047ab9 */ /* 0x000fe20000000a00 */
[----:B------:R-:W-:Y:S02]  /*129d0*/  IMAD.MOV.U32 R3, RZ, RZ, R2 ;  /* 0x000000ffff037224 */ /* 0x000fe400078e0002 */
        /* <DEDUP_REMOVED lines=14> */
.L_x_3350:
[----:B------:R-:W-:Y:S01]  /*12ac0*/  VIADD R3, R8, 0x40 ;  /* 0x0000004008037836 */ /* 0x000fe20000000000 */
[----:B------:R-:W-:Y:S01]  /*12ad0*/  @!P3 LEA R20, R9, UR38, 0x1 ;  /* 0x000000260914bc11 */ /* 0x000fe2000f8e08ff */
[----:B------:R-:W-:Y:S01]  /*12ae0*/  IMAD.MOV.U32 R13, RZ, RZ, R0 ;  /* 0x000000ffff0d7224 */ /* 0x000fe200078e0000 */
[----:B------:R-:W-:-:S07]  /*12af0*/  MOV R4, R14 ;  /* 0x0000000e00047202 */ /* 0x000fce0000000f00 */
[----:B------:R-:W-:Y:S05]  /*12b00*/  WARPSYNC.COLLECTIVE R15, `(.L_x_3351) ;  /* 0x000000000f087348 */ /* 0x000fea0003c00000 */
[----:B------:R0:W1:Y:S02]  /*12b10*/  SHFL.IDX P6, R14, R13, R12, R11 ;  /* 0x0000000c0d0e7389 */ /* 0x00006400000c000b */
[----:B01----:R-:W-:Y:S01]  /*12b20*/  ENDCOLLECTIVE ;  /* 0x000000000000791b */ /* 0x003fe20003800000 */
.L_x_3351:
[----:B------:R-:W-:Y:S01]  /*12b30*/  ULDC.64 UR4, c[0x0][0x208] ;  /* 0x0000820000047ab9 */ /* 0x000fe20000000a00 */
[----:B------:R-:W-:Y:S02]  /*12b40*/  IMAD.MOV.U32 R5, RZ, RZ, R4 ;  /* 0x000000ffff057224 */ /* 0x000fe400078e0004 */
[----:B------:R-:W-:Y:S01]  /*12b50*/  IMAD.MOV.U32 R13, RZ, RZ, R7 ;  /* 0x000000ffff0d7224 */ /* 0x000fe200078e0007 */
[----:B------:R-:W-:Y:S02]  /*12b60*/  MOV R12, 0x4 ;  /* 0x00000004000c7802 */ /* 0x000fe40000000f00 */
        /* <DEDUP_REMOVED lines=12> */
.L_x_3352:
[----:B------:R-:W-:Y:S01]  /*12c30*/  VIADD R5, R8, 0x50 ;  /* 0x0000005008057836 */ /* 0x000fe20000000000 */
[----:B------:R-:W-:Y:S01]  /*12c40*/  @!P3 LEA R21, R9, UR38, 0x1 ;  /* 0x000000260915bc11 */ /* 0x000fe2000f8e08ff */
[----:B------:R-:W-:Y:S02]  /*12c50*/  IMAD.MOV.U32 R13, RZ, RZ, R0 ;  /* 0x000000ffff0d7224 */ /* 0x000fe400078e0000 */
[----:B------:R-:W-:-:S07]  /*12c60*/  IMAD.MOV.U32 R2, RZ, RZ, R14 ;  /* 0x000000ffff027224 */ /* 0x000fce00078e000e */
[----:B------:R-:W-:Y:S05]  /*12c70*/  WARPSYNC.COLLECTIVE R15, `(.L_x_3353) ;  /* 0x000000000f087348 */ /* 0x000fea0003c00000 */
[----:B------:R0:W1:Y:S02]  /*12c80*/  SHFL.IDX P6, R14, R13, R12, R11 ;  /* 0x0000000c0d0e7389 */ /* 0x00006400000c000b */
[----:B01----:R-:W-:Y:S01]  /*12c90*/  ENDCOLLECTIVE ;  /* 0x000000000000791b */ /* 0x003fe20003800000 */
.L_x_3353:
        /* <DEDUP_REMOVED lines=16> */
.L_x_3354:
[----:B------:R-:W-:Y:S02]  /*12da0*/  IADD3 R3, R8, 0x60, RZ ;  /* 0x0000006008037810 */ /* 0x000fe40007ffe0ff */
[----:B------:R-:W-:Y:S02]  /*12db0*/  @!P3 LEA R20, R9, UR38, 0x1 ;  /* 0x000000260914bc11 */ /* 0x000fe4000f8e08ff */
[----:B------:R-:W-:Y:S01]  /*12dc0*/  MOV R13, R0 ;  /* 0x00000000000d7202 */ /* 0x000fe20000000f00 */
[----:B------:R-:W-:-:S07]  /*12dd0*/  IMAD.MOV.U32 R4, RZ, RZ, R14 ;  /* 0x000000ffff047224 */ /* 0x000fce00078e000e */
[----:B------:R-:W-:Y:S05]  /*12de0*/  WARPSYNC.COLLECTIVE R15, `(.L_x_3355) ;  /* 0x000000000f087348 */ /* 0x000fea0003c00000 */
[----:B------:R0:W1:Y:S02]  /*12df0*/  SHFL.IDX P6, R14, R13, R12, R11 ;  /* 0x0000000c0d0e7389 */ /* 0x00006400000c000b */
[----:B01----:R-:W-:Y:S01]  /*12e00*/  ENDCOLLECTIVE ;  /* 0x000000000000791b */ /* 0x003fe20003800000 */
.L_x_3355:
        /* <DEDUP_REMOVED lines=16> */
.L_x_3356:
[----:B------:R-:W-:Y:S01]  /*12f10*/  @!P3 LEA R21, R9, UR38, 0x1 ;  /* 0x000000260915bc11 */ /* 0x000fe2000f8e08ff */
[----:B------:R-:W-:Y:S01]  /*12f20*/  IMAD.MOV.U32 R13, RZ, RZ, R0 ;  /* 0x000000ffff0d7224 */ /* 0x000fe200078e0000 */
[----:B------:R-:W-:-:S07]  /*12f30*/  MOV R2, R14 ;  /* 0x0000000e00027202 */ /* 0x000fce0000000f00 */
[----:B------:R-:W-:Y:S05]  /*12f40*/  WARPSYNC.COLLECTIVE R15, `(.L_x_3357) ;  /* 0x000000000f087348 */ /* 0x000fea0003c00000 */
[----:B------:R0:W1:Y:S02]  /*12f50*/  SHFL.IDX P6, R14, R13, R12, R11 ;  /* 0x0000000c0d0e7389 */ /* 0x00006400000c000b */
[----:B01----:R-:W-:Y:S01]  /*12f60*/  ENDCOLLECTIVE ;  /* 0x000000000000791b */ /* 0x003fe20003800000 */
.L_x_3357:
[----:B------:R-:W-:Y:S01]  /*12f70*/  ULDC.64 UR4, c[0x0][0x208] ;  /* 0x0000820000047ab9 */ /* 0x000fe20000000a00 */
[----:B------:R-:W-:Y:S02]  /*12f80*/  IMAD.MOV.U32 R3, RZ, RZ, R2 ;  /* 0x000000ffff037224 */ /* 0x000fe400078e0002 */
        /* <DEDUP_REMOVED lines=9> */
[----:B------:R0:W-:Y:S02]  /*13020*/  @!P3 LDGSTS.E.BYPASS.LTC128B.128 [R21+0x20400], desc[UR4][R2.64+0x100], !P1 ;  /* 0x204001000215bfae */ /* 0x0001e4000c901d44 */
[----:B0-----:R-:W-:Y:S05]  /*13030*/  WARPSYNC.COLLECTIVE R15, `(.L_x_3358) ;  /* 0x000000000f087348 */ /* 0x001fea0003c00000 */
[----:B------:R1:W2:Y:S02]  /*13040*/  SHFL.IDX P6, R14, R13, R12, R11 ;  /* 0x0000000c0d0e7389 */ /* 0x0002a400000c000b */
[----:B012---:R-:W-:Y:S01]  /*13050*/  ENDCOLLECTIVE ;  /* 0x000000000000791b */ /* 0x007fe20003800000 */
.L_x_3358:
[----:B------:R-:W-:Y:S01]  /*13060*/  IMAD.MOV.U32 R13, RZ, RZ, R0 ;  /* 0x000000ffff0d7224 */ /* 0x000fe200078e0000 */
[----:B------:R-:W-:-:S07]  /*13070*/  MOV R4, R14 ;  /* 0x0000000e00047202 */ /* 0x000fce0000000f00 */
[----:B------:R-:W-:Y:S05]  /*13080*/  WARPSYNC.COLLECTIVE R15, `(.L_x_3359) ;  /* 0x000000000f087348 */ /* 0x000fea0003c00000 */
[----:B------:R0:W1:Y:S02]  /*13090*/  SHFL.IDX P6, R14, R13, R12, R11 ;  /* 0x0000000c0d0e7389 */ /* 0x00006400000c000b */
[----:B01----:R-:W-:Y:S01]  /*130a0*/  ENDCOLLECTIVE ;  /* 0x000000000000791b */ /* 0x003fe20003800000 */
.L_x_3359:
[----:B------:R-:W-:Y:S05]  /*130b0*/  BRA `(.L_x_3360) ;  /* 0xffffffc800447947 */ /* 0x000fea000383ffff */
.L_x_3265:
[----:B-1----:R-:W-:-:S04]  /*130c0*/  IMAD.U32 R3, RZ, RZ, UR38 ;  /* 0x00000026ff037e24 */ /* 0x002fc8000f8e00ff */
[----:B------:R1:W2:Y:S03]  /*130d0*/  SYNCS.PHASECHK.TRANS64.TRYWAIT P0, [R3+URZ+0x36820], R2 ;  /* 0x03682002030075a7 */ /* 0x0002a6000800017f */
[----:B--2---:R-:W-:Y:S05]  /*130e0*/  @!P0 NANOSLEEP.SYNCS 0x989680 ;  /* 0x009896800000895d */ /* 0x004fea0003900000 */
[----:B------:R-:W2:Y:S02]  /*130f0*/  @!P0 SYNCS.PHASECHK.TRANS64 P0, [R3+URZ+0x36820], R2 ;  /* 0x03682002030085a7 */ /* 0x000ea4000800007f */
[----:B--2---:R-:W-:Y:S05]  /*13100*/  @!P0 BRA `(.L_x_3265) ;  /* 0xfffffffc00ec8947 */ /* 0x004fea000383ffff */
[----:B------:R-:W-:Y:S05]  /*13110*/  BRA `(.L_x_3361) ;  /* 0xffffffc8009c7947 */ /* 0x000fea000383ffff */
.L_x_3272:
[----:B-1----:R-:W-:-:S04]  /*13120*/  MOV R3, UR38 ;  /* 0x0000002600037c02 */ /* 0x002fc80008000f00 */
[----:B------:R1:W2:Y:S03]  /*13130*/  SYNCS.PHASECHK.TRANS64.TRYWAIT P0, [R3+URZ+0x36848], R2 ;  /* 0x03684802030075a7 */ /* 0x0002a6000800017f */
[----:B--2---:R-:W-:Y:S05]  /*13140*/  @!P0 NANOSLEEP.SYNCS 0x989680 ;  /* 0x009896800000895d */ /* 0x004fea0003900000 */
[----:B------:R-:W2:Y:S02]  /*13150*/  @!P0 SYNCS.PHASECHK.TRANS64 P0, [R3+URZ+0x36848], R2 ;  /* 0x03684802030085a7 */ /* 0x000ea4000800007f */
[----:B--2---:R-:W-:Y:S05]  /*13160*/  @!P0 BRA `(.L_x_3272) ;  /* 0xfffffffc00ec8947 */ /* 0x004fea000383ffff */
[----:B------:R-:W-:Y:S05]  /*13170*/  BRA `(.L_x_3362) ;  /* 0xffffffcc00847947 */ /* 0x000fea000383ffff */
.L_x_3279:
[----:B0-----:R-:W-:-:S04]  /*13180*/  IMAD.U32 R3, RZ, RZ, UR38 ;  /* 0x00000026ff037e24 */ /* 0x001fc8000f8e00ff */
[----:B------:R0:W1:Y:S03]  /*13190*/  SYNCS.PHASECHK.TRANS64.TRYWAIT P0, [R3+URZ+0x36860], R2 ;  /* 0x03686002030075a7 */ /* 0x000066000800017f */
[----:B-1----:R-:W-:Y:S05]  /*131a0*/  @!P0 NANOSLEEP.SYNCS 0x989680 ;  /* 0x009896800000895d */ /* 0x002fea0003900000 */
[----:B------:R-:W1:Y:S02]  /*131b0*/  @!P0 SYNCS.PHASECHK.TRANS64 P0, [R3+URZ+0x36860], R2 ;  /* 0x03686002030085a7 */ /* 0x000e64000800007f */
[----:B-1----:R-:W-:Y:S05]  /*131c0*/  @!P0 BRA `(.L_x_3279) ;  /* 0xfffffffc00ec8947 */ /* 0x002fea000383ffff */
[----:B------:R-:W-:Y:S05]  /*131d0*/  BRA `(.L_x_3363) ;  /* 0xffffffd0005c7947 */ /* 0x000fea000383ffff */
.L_x_3289:
[----:B-1----:R-:W-:-:S04]  /*131e0*/  IMAD.U32 R3, RZ, RZ, UR38 ;  /* 0x00000026ff037e24 */ /* 0x002fc8000f8e00ff */
[----:B------:R1:W2:Y:S03]  /*131f0*/  SYNCS.PHASECHK.TRANS64.TRYWAIT P0, [R3+URZ+0x36840], R2 ;  /* 0x03684002030075a7 */ /* 0x0002a6000800017f */
[----:B--2---:R-:W-:Y:S05]  /*13200*/  @!P0 NANOSLEEP.SYNCS 0x989680 ;  /* 0x009896800000895d */ /* 0x004fea0003900000 */
[----:B------:R-:W2:Y:S02]  /*13210*/  @!P0 SYNCS.PHASECHK.TRANS64 P0, [R3+URZ+0x36840], R2 ;  /* 0x03684002030085a7 */ /* 0x000ea4000800007f */
[----:B--2---:R-:W-:Y:S05]  /*13220*/  @!P0 BRA `(.L_x_3289) ;  /* 0xfffffffc00ec8947 */ /* 0x004fea000383ffff */
[----:B------:R-:W-:Y:S05]  /*13230*/  BRA `(.L_x_3364) ;  /* 0xffffffd400b87947 */ /* 0x000fea000383ffff */
.L_x_3296:
[----:B0-----:R-:W-:-:S04]  /*13240*/  MOV R3, UR38 ;  /* 0x0000002600037c02 */ /* 0x001fc80008000f00 */
[----:B------:R0:W1:Y:S03]  /*13250*/  SYNCS.PHASECHK.TRANS64.TRYWAIT P0, [R3+URZ+0x36868], R2 ;  /* 0x03686802030075a7 */ /* 0x000066000800017f */
[----:B-1----:R-:W-:Y:S05]  /*13260*/  @!P0 NANOSLEEP.SYNCS 0x989680 ;  /* 0x009896800000895d */ /* 0x002fea0003900000 */
[----:B------:R-:W1:Y:S02]  /*13270*/  @!P0 SYNCS.PHASECHK.TRANS64 P0, [R3+URZ+0x36868], R2 ;  /* 0x03686802030085a7 */ /* 0x000e64000800007f */
[----:B-1----:R-:W-:Y:S05]  /*13280*/  @!P0 BRA `(.L_x_3296) ;  /* 0xfffffffc00ec8947 */ /* 0x002fea000383ffff */
[----:B------:R-:W-:Y:S05]  /*13290*/  BRA `(.L_x_3365) ;  /* 0xffffffd800907947 */ /* 0x000fea000383ffff */
.L_x_3306:
[----:B-1----:R-:W-:-:S04]  /*132a0*/  IMAD.U32 R3, RZ, RZ, UR38 ;  /* 0x00000026ff037e24 */ /* 0x002fc8000f8e00ff */
[----:B------:R1:W2:Y:S03]  /*132b0*/  SYNCS.PHASECHK.TRANS64.TRYWAIT P0, [R3+URZ+0x36848], R2 ;  /* 0x03684802030075a7 */ /* 0x0002a6000800017f */
[----:B--2---:R-:W-:Y:S05]  /*132c0*/  @!P0 NANOSLEEP.SYNCS 0x989680 ;  /* 0x009896800000895d */ /* 0x004fea0003900000 */
[----:B------:R-:W2:Y:S02]  /*132d0*/  @!P0 SYNCS.PHASECHK.TRANS64 P0, [R3+URZ+0x36848], R2 ;  /* 0x03684802030085a7 */ /* 0x000ea4000800007f */
[----:B--2---:R-:W-:Y:S05]  /*132e0*/  @!P0 BRA `(.L_x_3306) ;  /* 0xfffffffc00ec8947 */ /* 0x004fea000383ffff */
[----:B------:R-:W-:Y:S05]  /*132f0*/  BRA `(.L_x_3366) ;  /* 0xffffffe000047947 */ /* 0x000fea000383ffff */
.L_x_3313:
[----:B0-----:R-:W-:-:S04]  /*13300*/  IMAD.U32 R3, RZ, RZ, UR38 ;  /* 0x00000026ff037e24 */ /* 0x001fc8000f8e00ff */
[----:B------:R0:W1:Y:S03]  /*13310*/  SYNCS.PHASECHK.TRANS64.TRYWAIT P0, [R3+URZ+0x36860], R2 ;  /* 0x03686002030075a7 */ /* 0x000066000800017f */
[----:B-1----:R-:W-:Y:S05]  /*13320*/  @!P0 NANOSLEEP.SYNCS 0x989680 ;  /* 0x009896800000895d */ /* 0x002fea0003900000 */
[----:B------:R-:W1:Y:S02]  /*13330*/  @!P0 SYNCS.PHASECHK.TRANS64 P0, [R3+URZ+0x36860], R2 ;  /* 0x03686002030085a7 */ /* 0x000e64000800007f */
[----:B-1----:R-:W-:Y:S05]  /*13340*/  @!P0 BRA `(.L_x_3313) ;  /* 0xfffffffc00ec8947 */ /* 0x002fea000383ffff */
[----:B------:R-:W-:Y:S05]  /*13350*/  BRA `(.L_x_3367) ;  /* 0xffffffe000d87947 */ /* 0x000fea000383ffff */
.L_x_3322:
[----:B-1----:R1:W2:Y:S02]  /*13360*/  SYNCS.PHASECHK.TRANS64.TRYWAIT P0, [R3+URZ+0x36860], R0 ;  /* 0x03686000030075a7 */ /* 0x0022a4000800017f */
[----:B--2---:R-:W-:Y:S05]  /*13370*/  @!P0 NANOSLEEP.SYNCS 0x989680 ;  /* 0x009896800000895d */ /* 0x004fea0003900000 */
[----:B------:R-:W2:Y:S02]  /*13380*/  @!P0 SYNCS.PHASECHK.TRANS64 P0, [R3+URZ+0x36860], R0 ;  /* 0x03686000030085a7 */ /* 0x000ea4000800007f */
[----:B--2---:R-:W-:Y:S05]  /*13390*/  @!P0 BRA `(.L_x_3322) ;  /* 0xfffffffc00f08947 */ /* 0x004fea000383ffff */
[----:B------:R-:W-:Y:S05]  /*133a0*/  BRA `(.L_x_3368) ;  /* 0xffffffe400dc7947 */ /* 0x000fea000383ffff */
.L_x_3328:
[----:B-1----:R1:W2:Y:S02]  /*133b0*/  SYNCS.PHASECHK.TRANS64.TRYWAIT P0, [R2+URZ+0x36820], R3 ;  /* 0x03682003020075a7 */ /* 0x0022a4000800017f */
[----:B--2---:R-:W-:Y:S05]  /*133c0*/  @!P0 NANOSLEEP.SYNCS 0x989680 ;  /* 0x009896800000895d */ /* 0x004fea0003900000 */
[----:B------:R-:W2:Y:S02]  /*133d0*/  @!P0 SYNCS.PHASECHK.TRANS64 P0, [R2+URZ+0x36820], R3 ;  /* 0x03682003020085a7 */ /* 0x000ea4000800007f */
[----:B--2---:R-:W-:Y:S05]  /*133e0*/  @!P0 BRA `(.L_x_3328) ;  /* 0xfffffffc00f08947 */ /* 0x004fea000383ffff */
[----:B------:R-:W-:Y:S05]  /*133f0*/  BRA `(.L_x_3369) ;  /* 0xffffffe800e07947 */ /* 0x000fea000383ffff */
.L_x_3329:
[----:B------:R-:W2:Y:S01]  /*13400*/  S2R R4, SR_TID.X ;  /* 0x0000000000047919 */ /* 0x000ea20000002100 */
[----:B------:R-:W-:Y:S01]  /*13410*/  BSSY B0, `(.L_x_3370) ;  /* 0x000000a000007945 */ /* 0x000fe20003800000 */
[----:B------:R-:W-:Y:S01]  /*13420*/  IMAD.MOV.U32 R12, RZ, RZ, RZ ;  /* 0x000000ffff0c7224 */ /* 0x000fe200078e00ff */
[----:B------:R-:W-:Y:S01]  /*13430*/  MOV R15, 0xffffffff ;  /* 0xffffffff000f7802 */ /* 0x000fe20000000f00 */
[----:B0-----:R-:W-:Y:S01]  /*13440*/  IMAD.MOV.U32 R11, RZ, RZ, 0x1f ;  /* 0x0000001fff0b7424 */ /* 0x001fe200078e00ff */
[----:B--2---:R-:W-:-:S04]  /*13450*/  SHF.R.U32.HI R4, RZ, 0x5, R4 ;  /* 0x00000005ff047819 */ /* 0x004fc80000011604 */
[----:B------:R-:W-:-:S04]  /*13460*/  LOP3.LUT R4, R4, 0x3, RZ, 0xc0, !PT ;  /* 0x0000000304047812 */ /* 0x000fc800078ec0ff */
[----:B------:R-:W-:-:S07]  /*13470*/  MOV R13, R4 ;  /* 0x00000004000d7202 */ /* 0x000fce0000000f00 */
[----:B-1----:R-:W-:Y:S05]  /*13480*/  WARPSYNC.COLLECTIVE R15, `(.L_x_3371) ;  /* 0x000000000f087348 */ /* 0x002fea0003c00000 */
[----:B------:R0:W2:Y:S02]  /*13490*/  SHFL.IDX P6, R14, R13, R12, R11 ;  /* 0x0000000c0d0e7389 */ /* 0x0000a400000c000b */
[----:B012---:R-:W-:Y:S01]  /*134a0*/  ENDCOLLECTIVE ;  /* 0x000000000000791b */ /* 0x007fe20003800000 */
.L_x_3371:
[----:B------:R-:W-:Y:S05]  /*134b0*/  BSYNC B0 ;  /* 0x0000000000007941 */ /* 0x000fea0003800000 */
.L_x_3370:
[----:B------:R-:W-:Y:S05]  /*134c0*/  BRA `(.L_x_3372) ;  /* 0xffffffe800c47947 */ /* 0x000fea000383ffff */
.L_x_3330:
[----:B------:R-:W-:Y:S01]  /*134d0*/  BSSY B0, `(.L_x_3373) ;  /* 0x0000006000007945 */ /* 0x000fe20003800000 */
[----:B------:R-:W-:-:S07]  /*134e0*/  IMAD.MOV.U32 R15, RZ, RZ, -0x1 ;  /* 0xffffffffff0f7424 */ /* 0x000fce00078e00ff */
[----:B01----:R-:W-:Y:S05]  /*134f0*/  WARPSYNC.COLLECTIVE R15, `(.L_x_3374) ;  /* 0x000000000f0c7348 */ /* 0x003fea0003c00000 */
[----:B------:R-:W-:Y:S02]  /*13500*/  ELECT P6, UR62, PT ;  /* 0x00000000003e782f */ /* 0x000fe400038c0000 */
[----:B------:R-:W-:Y:S01]  /*13510*/  MOV R14, UR62 ;  /* 0x0000003e000e7c02 */ /* 0x000fe20008000f00 */
[----:B01----:R-:W-:Y:S10]  /*13520*/  ENDCOLLECTIVE ;  /* 0x000000000000791b */ /* 0x003ff40003800000 */
.L_x_3374:
[----:B------:R-:W-:Y:S05]  /*13530*/  BSYNC B0 ;  /* 0x0000000000007941 */ /* 0x000fea0003800000 */
.L_x_3373:
[----:B------:R-:W-:Y:S05]  /*13540*/  BRA `(.L_x_3375) ;  /* 0xffffffe800b87947 */ /* 0x000fea000383ffff */
.L_x_3332:
[----:B-1----:R1:W2:Y:S02]  /*13550*/  SYNCS.PHASECHK.TRANS64.TRYWAIT P0, [R6+URZ], R5 ;  /* 0x00000005060075a7 */ /* 0x0022a4000800017f */
[----:B--2---:R-:W-:Y:S05]  /*13560*/  @!P0 NANOSLEEP.SYNCS 0x989680 ;  /* 0x009896800000895d */ /* 0x004fea0003900000 */
[----:B------:R-:W2:Y:S02]  /*13570*/  @!P0 SYNCS.PHASECHK.TRANS64 P0, [R6+URZ], R5 ;  /* 0x00000005060085a7 */ /* 0x000ea4000800007f */
[----:B--2---:R-:W-:Y:S05]  /*13580*/  @!P0 BRA `(.L_x_3332) ;  /* 0xfffffffc00f08947 */ /* 0x004fea000383ffff */
[----:B------:R-:W-:Y:S05]  /*13590*/  BRA `(.L_x_3376) ;  /* 0xffffffe800f47947 */ /* 0x000fea000383ffff */
.L_x_3333:
[----:B--2---:R2:W3:Y:S02]  /*135a0*/  SYNCS.PHASECHK.TRANS64.TRYWAIT P0, [R3+URZ], R4 ;  /* 0x00000004030075a7 */ /* 0x0044e4000800017f */
[----:B---3--:R-:W-:Y:S05]  /*135b0*/  @!P0 NANOSLEEP.SYNCS 0x989680 ;  /* 0x009896800000895d */ /* 0x008fea0003900000 */
[----:B------:R-:W3:Y:S02]  /*135c0*/  @!P0 SYNCS.PHASECHK.TRANS64 P0, [R3+URZ], R4 ;  /* 0x00000004030085a7 */ /* 0x000ee4000800007f */
[----:B---3--:R-:W-:Y:S05]  /*135d0*/  @!P0 BRA `(.L_x_3333) ;  /* 0xfffffffc00f08947 */ /* 0x008fea000383ffff */
[----:B------:R-:W-:Y:S05]  /*135e0*/  BRA `(.L_x_3377) ;  /* 0xffffffe800e87947 */ /* 0x000fea000383ffff */
.L_x_3335:
[----:B--2---:R2:W3:Y:S02]  /*135f0*/  SYNCS.PHASECHK.TRANS64.TRYWAIT P0, [R0+URZ], R5 ;  /* 0x00000005000075a7 */ /* 0x0044e4000800017f */
[----:B---3--:R-:W-:Y:S05]  /*13600*/  @!P0 NANOSLEEP.SYNCS 0x989680 ;  /* 0x009896800000895d */ /* 0x008fea0003900000 */
[----:B------:R-:W3:Y:S02]  /*13610*/  @!P0 SYNCS.PHASECHK.TRANS64 P0, [R0+URZ], R5 ;  /* 0x00000005000085a7 */ /* 0x000ee4000800007f */
[----:B---3--:R-:W-:Y:S05]  /*13620*/  @!P0 BRA `(.L_x_3335) ;  /* 0xfffffffc00f08947 */ /* 0x008fea000383ffff */
[----:B------:R-:W-:Y:S05]  /*13630*/  BRA `(.L_x_3378) ;  /* 0xffffffe800ec7947 */ /* 0x000fea000383ffff */
.L_x_3379:
        /* <DEDUP_REMOVED lines=12> */
.L_x_14848:


//--------------------- .text._ZN7cutlass13device_kernelIN5flash11enable_sm90INS1_16FlashAttnFwdSm90INS1_25CollectiveMainloopFwdSm90ILi2EN4cute5tupleIJNS5_1CILi1EEES8_S8_EEENS6_IJNS7_ILi128EEENS7_ILi112EEENS7_ILi192EEEEEELi192ENS_6half_tEfNS_4arch4Sm90ELb0ELb0ELb1ELb1ELb0ELb0ELb0ELb1ELb1ELb1ELb1ELb0EEENS1_21CollectiveEpilogueFwdINS6_IJSA_SC_SB_EEES9_SE_SG_Li256ELb1ELb1ELb1ELb0EEENS1_36VarlenDynamicPersistentTileSchedulerILi128ELi112ELi256ELi128ELb1ELb1ELb1ELb0ELb1ELb1EEEEEEEEEvNT_6ParamsE --------------------------
	.section	.text._ZN7cutlass13device_kernelIN5flash11enable_sm90INS1_16FlashAttnFwdSm90INS1_25CollectiveMainloopFwdSm90ILi2EN4cute5tupleIJNS5_1CILi1EEES8_S8_EEENS6_IJNS7_ILi128EEENS7_ILi112EEENS7_ILi192EEEEEELi192ENS_6half_tEfNS_4arch4Sm90ELb0ELb0ELb1ELb1ELb0ELb0ELb0ELb1ELb1ELb1ELb1ELb0EEENS1_21CollectiveEpilogueFwdINS6_IJSA_SC_SB_EEES9_SE_SG_Li256ELb1ELb1ELb1ELb0EEENS1_36VarlenDynamicPersistentTileSchedulerILi128ELi112ELi256ELi128ELb1ELb1ELb1ELb0ELb1ELb1EEEEEEEEEvNT_6ParamsE,"ax",@progbits
	.align	128
.text._ZN7cutlass13device_kernelIN5flash11enable_sm90INS1_16FlashAttnFwdSm90INS1_25CollectiveMainloopFwdSm90ILi2EN4cute5tupleIJNS5_1CILi1EEES8_S8_EEENS6_IJNS7_ILi128EEENS7_ILi112EEENS7_ILi192EEEEEELi192ENS_6half_tEfNS_4arch4Sm90ELb0ELb0ELb1ELb1ELb0ELb0ELb0ELb1ELb1ELb1ELb1ELb0EEENS1_21CollectiveEpilogueFwdINS6_IJSA_SC_SB_EEES9_SE_SG_Li256ELb1ELb1ELb1ELb0EEENS1_36VarlenDynamicPersistentTileSchedulerILi128ELi112ELi256ELi128ELb1ELb1ELb1ELb0ELb1ELb1EEEEEEEEEvNT_6ParamsE:
        .type           _ZN7cutlass13device_kernelIN5flash11enable_sm90INS1_16FlashAttnFwdSm90INS1_25CollectiveMainloopFwdSm90ILi2EN4cute5tupleIJNS5_1CILi1EEES8_S8_EEENS6_IJNS7_ILi128EEENS7_ILi112EEENS7_ILi192EEEEEELi192ENS_6half_tEfNS_4arch4Sm90ELb0ELb0ELb1ELb1ELb0ELb0ELb0ELb1ELb1ELb1ELb1ELb0EEENS1_21CollectiveEpilogueFwdINS6_IJSA_SC_SB_EEES9_SE_SG_Li256ELb1ELb1ELb1ELb0EEENS1_36VarlenDynamicPersistentTileSchedulerILi128ELi112ELi256ELi128ELb1ELb1ELb1ELb0ELb1ELb1EEEEEEEEEvNT_6ParamsE,@function
        .size           _ZN7cutlass13device_kernelIN5flash11enable_sm90INS1_16FlashAttnFwdSm90INS1_25CollectiveMainloopFwdSm90ILi2EN4cute5tupleIJNS5_1CILi1EEES8_S8_EEENS6_IJNS7_ILi128EEENS7_ILi112EEENS7_ILi192EEEEEELi192ENS_6half_tEfNS_4arch4Sm90ELb0ELb0ELb1ELb1ELb0ELb0ELb0ELb1ELb1ELb1ELb1ELb0EEENS1_21CollectiveEpilogueFwdINS6_IJSA_SC_SB_EEES9_SE_SG_Li256ELb1ELb1ELb1ELb0EEENS1_36VarlenDynamicPersistentTileSchedulerILi128ELi112ELi256ELi128ELb1ELb1ELb1ELb0ELb1ELb1EEEEEEEEEvNT_6ParamsE,(.L_x_14849 - _ZN7cutlass13device_kernelIN5flash11enable_sm90INS1_16FlashAttnFwdSm90INS1_25CollectiveMainloopFwdSm90ILi2EN4cute5tupleIJNS5_1CILi1EEES8_S8_EEENS6_IJNS7_ILi128EEENS7_ILi112EEENS7_ILi192EEEEEELi192ENS_6half_tEfNS_4arch4Sm90ELb0ELb0ELb1ELb1ELb0ELb0ELb0ELb1ELb1ELb1ELb1ELb0EEENS1_21CollectiveEpilogueFwdINS6_IJSA_SC_SB_EEES9_SE_SG_Li256ELb1ELb1ELb1ELb0EEENS1_36VarlenDynamicPersistentTileSchedulerILi128ELi112ELi256ELi128ELb1ELb1ELb1ELb0ELb1ELb1EEEEEEEEEvNT_6ParamsE)
        .other          _ZN7cutlass13device_kernelIN5flash11enable_sm90INS1_16FlashAttnFwdSm90INS1_25CollectiveMainloopFwdSm90ILi2EN4cute5tupleIJNS5_1CILi1EEES8_S8_EEENS6_IJNS7_ILi128EEENS7_ILi112EEENS7_ILi192EEEEEELi192ENS_6half_tEfNS_4arch4Sm90ELb0ELb0ELb1ELb1ELb0ELb0ELb0ELb1ELb1ELb1ELb1ELb0EEENS1_21CollectiveEpilogueFwdINS6_IJSA_SC_SB_EEES9_SE_SG_Li256ELb1ELb1ELb1ELb0EEENS1_36VarlenDynamicPersistentTileSchedulerILi128ELi112ELi256ELi128ELb1ELb1ELb1ELb0ELb1ELb1EEEEEEEEEvNT_6ParamsE,@"STO_CUDA_ENTRY STV_DEFAULT"
_ZN7cutlass13device_kernelIN5flash11enable_sm90INS1_16FlashAttnFwdSm90INS1_25CollectiveMainloopFwdSm90ILi2EN4cute5tupleIJNS5_1CILi1EEES8_S8_EEENS6_IJNS7_ILi128EEENS7_ILi112EEENS7_ILi192EEEEEELi192ENS_6half_tEfNS_4arch4Sm90ELb0ELb0ELb1ELb1ELb0ELb0ELb0ELb1ELb1ELb1ELb1ELb0EEENS1_21CollectiveEpilogueFwdINS6_IJSA_SC_SB_EEES9_SE_SG_Li256ELb1ELb1ELb1ELb0EEENS1_36VarlenDynamicPersistentTileSchedulerILi128ELi112ELi256ELi128ELb1ELb1ELb1ELb0ELb1ELb1EEEEEEEEEvNT_6ParamsE:
        /* <DEDUP_REMOVED lines=18> */
.L_x_3381:
[----:B------:R-:W-:Y:S05]  /*0120*/  BSYNC B0 ;  /* 0x0000000000007941 */ /* 0x000fea0003800000 */
.L_x_3380:
        /* <DEDUP_REMOVED lines=41> */
.L_x_3382:
        /* <DEDUP_REMOVED lines=22> */
.L_x_3383:
        /* <DEDUP_REMOVED lines=18> */
.L_x_3384:
        /* <DEDUP_REMOVED lines=22> */
.L_x_3385:
        /* <DEDUP_REMOVED lines=22> */
.L_x_3386:
        /* <DEDUP_REMOVED lines=8> */
.L_x_3388:
        /* <DEDUP_REMOVED lines=14> */
[----:B0-----:R-:W2:Y:S01]  /*0a60*/  LDL R2, [R1+0x68] ;  /* 0x0000680001027983 */ /* 0x001ea20000100800 */
[----:B------:R-:W-:Y:S01]  /*0a70*/  R2UR UR5, R9 ;  /* 0x00000000090572ca */ /* 0x000fe200000e0000 */
[----:B------:R-:W-:Y:S01]  /*0a80*/  IMAD.MOV.U32 R232, RZ, RZ, RZ ;  /* 0x000000ffffe87224 */ /* 0x000fe200078e00ff */
[----:B------:R-:W-:Y:S01]  /*0a90*/  R2UR UR6, R10 ;  /* 0x000000000a0672ca */ /* 0x000fe200000e0000 */
[----:B------:R-:W0:Y:S01]  /*0aa0*/  S2R R0, SR_TID.X ;  /* 0x0000000000007919 */ /* 0x000e220000002100 */
[----:B------:R-:W-:Y:S02]  /*0ab0*/  R2UR UR7, R11 ;  /* 0x000000000b0772ca */ /* 0x000fe400000e0000 */
[----:B------:R-:W-:Y:S01]  /*0ac0*/  CS2R R16, SRZ ;  /* 0x0000000000107805 */ /* 0x000fe2000001ff00 */
[----:B0-----:R-:W-:-:S05]  /*0ad0*/  VIADD R12, R0, 0xffffff80 ;  /* 0xffffff80000c7836 */ /* 0x001fca0000000000 */
[----:B------:R-:W-:-:S04]  /*0ae0*/  SHF.R.S32.HI R0, RZ, 0x1f, R12 ;  /* 0x0000001fff007819 */ /* 0x000fc8000001140c */
[CC--:B------:R-:W-:Y:S02]  /*0af0*/  LEA.HI R4, R0.reuse, R12.reuse, RZ, 0x5 ;  /* 0x0000000c00047211 */ /* 0x0c0fe400078f28ff */
[CC--:B------:R-:W-:Y:S02]  /*0b00*/  LEA.HI R3, R0.reuse, R12.reuse, RZ, 0x4 ;  /* 0x0000000c00037211 */ /* 0x0c0fe400078f20ff */
[----:B------:R-:W-:Y:S01]  /*0b10*/  LEA.HI R11, R0, R12, RZ, 0x2 ;  /* 0x0000000c000b7211 */ /* 0x000fe200078f10ff */
[----:B------:R-:W-:Y:S01]  /*0b20*/  IMAD.SHL.U32 R5, R4, 0x20, RZ ;  /* 0x0000002004057824 */ /* 0x000fe200078e00ff */
[----:B------:R-:W-:Y:S02]  /*0b30*/  LOP3.LUT R4, R3, 0x3fffff0, RZ, 0xc0, !PT ;  /* 0x03fffff003047812 */ /* 0x000fe400078ec0ff */
[----:B------:R-:W-:Y:S02]  /*0b40*/  LOP3.LUT R11, R11, 0xfffffffc, RZ, 0xc0, !PT ;  /* 0xfffffffc0b0b7812 */ /* 0x000fe400078ec0ff */
[----:B------:R-:W-:Y:S01]  /*0b50*/  LOP3.LUT R5, R5, 0xfffffc00, RZ, 0xc0, !PT ;  /* 0xfffffc0005057812 */ /* 0x000fe200078ec0ff */
[----:B------:R-:W-:-:S02]  /*0b60*/  IMAD.IADD R4, R12, 0x1, -R4 ;  /* 0x000000010c047824 */ /* 0x000fc400078e0a04 */
[----:B------:R-:W-:Y:S01]  /*0b70*/  IMAD.IADD R11, R12, 0x1, -R11 ;  /* 0x000000010c0b7824 */ /* 0x000fe200078e0a0b */
[----:B--2---:R-:W-:Y:S02]  /*0b80*/  R2UR UR4, R2 ;  /* 0x00000000020472ca */ /* 0x004fe400000e0000 */
[CC--:B------:R-:W-:Y:S02]  /*0b90*/  LEA.HI R2, R0.reuse, R12.reuse, RZ, 0x7 ;  /* 0x0000000c00027211 */ /* 0x0c0fe400078f38ff */
[----:B------:R-:W-:Y:S02]  /*0ba0*/  LEA.HI R0, R0, R12, RZ, 0x3 ;  /* 0x0000000c00007211 */ /* 0x000fe400078f18ff */
[----:B------:R-:W-:Y:S02]  /*0bb0*/  LOP3.LUT R234, R2, 0xffffff80, RZ, 0xc0, !PT ;  /* 0xffffff8002ea7812 */ /* 0x000fe400078ec0ff */
[----:B------:R-:W-:Y:S02]  /*0bc0*/  SHF.R.S32.HI R13, RZ, 0x7, R2 ;  /* 0x00000007ff0d7819 */ /* 0x000fe40000011402 */
[----:B------:R-:W-:Y:S01]  /*0bd0*/  LOP3.LUT R19, R0, 0xfffffff8, RZ, 0xc0, !PT ;  /* 0xfffffff800137812 */ /* 0x000fe200078ec0ff */
[----:B------:R-:W-:Y:S01]  /*0be0*/  IMAD.IADD R234, R12, 0x1, -R234 ;  /* 0x000000010cea7824 */ /* 0x000fe200078e0aea */
[----:B------:R-:W-:Y:S01]  /*0bf0*/  LEA.HI R2, R2, R13, RZ, 0x1 ;  /* 0x0000000d02027211 */ /* 0x000fe200078f08ff */
[----:B------:R-:W-:Y:S01]  /*0c00*/  ULOP3.LUT UR4, UR4, 0x1, URZ, 0xfc, !UPT ;  /* 0x0000000104047892 */ /* 0x000fe2000f8efc3f */
[----:B------:R-:W-:Y:S01]  /*0c10*/  SHF.R.S32.HI R230, RZ, 0x3, R0 ;  /* 0x00000003ffe67819 */ /* 0x000fe20000011400 */
[----:B------:R-:W-:Y:S01]  /*0c20*/  IMAD.IADD R19, R12, 0x1, -R19 ;  /* 0x000000010c137824 */ /* 0x000fe200078e0a13 */
[----:B------:R-:W-:-:S02]  /*0c30*/  SHF.R.S32.HI R7, RZ, 0x1f, R234 ;  /* 0x0000001fff077819 */ /* 0x000fc400000114ea */
[----:B------:R-:W-:Y:S02]  /*0c40*/  LOP3.LUT R2, R2, 0x3fffffe, RZ, 0xc0, !PT ;  /* 0x03fffffe02027812 */ /* 0x000fe400078ec0ff */
[CC--:B------:R-:W-:Y:S02]  /*0c50*/  LEA.HI R8, R7.reuse, R234.reuse, RZ, 0x2 ;  /* 0x000000ea07087211 */ /* 0x0c0fe400078f10ff */
[----:B------:R-:W-:Y:S01]  /*0c60*/  LEA.HI R7, R7, R234, RZ, 0x5 ;  /* 0x000000ea07077211 */ /* 0x000fe200078f28ff */
[----:B------:R-:W-:Y:S01]  /*0c70*/  IMAD.IADD R2, R13, 0x1, -R2 ;  /* 0x000000010d027824 */ /* 0x000fe200078e0a02 */
[--C-:B------:R-:W-:Y:S02]  /*0c80*/  SHF.R.S32.HI R9, RZ, 0x2, R8.reuse ;  /* 0x00000002ff097819 */ /* 0x100fe40000011408 */
[----:B------:R-:W-:Y:S02]  /*0c90*/  SHF.R.S32.HI R6, RZ, 0x1f, R8 ;  /* 0x0000001fff067819 */ /* 0x000fe40000011408 */
[----:B------:R-:W-:-:S02]  /*0ca0*/  SHF.R.S32.HI R7, RZ, 0x5, R7 ;  /* 0x00000005ff077819 */ /* 0x000fc40000011407 */
[----:B------:R-:W-:-:S04]  /*0cb0*/  LEA.HI R6, R6, R9, RZ, 0x3 ;  /* 0x0000000906067211 */ /* 0x000fc800078f18ff */
[----:B------:R-:W-:Y:S01]  /*0cc0*/  LOP3.LUT R10, R6, 0xfffffff8, RZ, 0xc0, !PT ;  /* 0xfffffff8060a7812 */ /* 0x000fe200078ec0ff */
[----:B------:R-:W-:Y:S01]  /*0cd0*/  IMAD R6, R4, 0x40, R5 ;  /* 0x0000004004067824 */ /* 0x000fe200078e0205 */
[----:B------:R-:W-:Y:S02]  /*0ce0*/  SHF.R.S32.HI R4, RZ, 0x4, R3 ;  /* 0x00000004ff047819 */ /* 0x000fe40000011403 */
[----:B------:R-:W-:Y:S01]  /*0cf0*/  LEA.HI R5, R11, R11, RZ, 0x1 ;  /* 0x0000000b0b057211 */ /* 0x000fe200078f08ff */
[----:B------:R-:W-:Y:S01]  /*0d00*/  IMAD.IADD R10, R9, 0x1, -R10 ;  /* 0x00000001090a7824 */ /* 0x000fe200078e0a0a */
[----:B------:R-:W-:-:S03]  /*0d10*/  LEA.HI R3, R3, R4, RZ, 0x1 ;  /* 0x0000000403037211 */ /* 0x000fc600078f08ff */
[----:B------:R-:W-:Y:S01]  /*0d20*/  IMAD R7, R7, 0x10, R10 ;  /* 0x0000001007077824 */ /* 0x000fe200078e020a */
[----:B------:R-:W-:-:S03]  /*0d30*/  LOP3.LUT R3, R3, 0x1ffffffe, RZ, 0xc0, !PT ;  /* 0x1ffffffe03037812 */ /* 0x000fc600078ec0ff */
[----:B------:R-:W-:Y:S02]  /*0d40*/  IMAD R2, R2, 0x40, R7 ;  /* 0x0000004002027824 */ /* 0x000fe400078e0207 */
[----:B------:R-:W-:Y:S01]  /*0d50*/  IMAD.IADD R3, R4, 0x1, -R3 ;  /* 0x0000000104037824 */ /* 0x000fe200078e0a03 */
[----:B------:R-:W-:-:S03]  /*0d60*/  LOP3.LUT R4, R5, 0x1ffffffe, RZ, 0xc0, !PT ;  /* 0x1ffffffe05047812 */ /* 0x000fc600078ec0ff */
[----:B------:R-:W-:Y:S01]  /*0d70*/  IMAD R5, R3, 0x8, R6 ;  /* 0x0000000803057824 */ /* 0x000fe200078e0206 */
[----:B------:R-:W-:Y:S01]  /*0d80*/  LOP3.LUT R3, R8, 0x7ffffffc, RZ, 0xc0, !PT ;  /* 0x7ffffffc08037812 */ /* 0x000fe200078ec0ff */
[----:B------:R-:W-:-:S03]  /*0d90*/  IMAD.IADD R4, R11, 0x1, -R4 ;  /* 0x000000010b047824 */ /* 0x000fc600078e0a04 */
[----:B------:R0:W-:Y:S01]  /*0da0*/  STL [R1+0x5c], R5 ;  /* 0x00005c0501007387 */ /* 0x0001e20000100800 */
[----:B------:R-:W-:-:S03]  /*0db0*/  IMAD.IADD R3, R234, 0x1, -R3 ;  /* 0x00000001ea037824 */ /* 0x000fc600078e0a03 */
[----:B------:R-:W-:Y:S01]  /*0dc0*/  STL [R1+0x54], R2 ;  /* 0x0000540201007387 */ /* 0x000fe20000100800 */
[----:B------:R-:W-:-:S04]  /*0dd0*/  IMAD.SHL.U32 R204, R3, 0x2, RZ ;  /* 0x0000000203cc7824 */ /* 0x000fc800078e00ff */
[C---:B------:R-:W-:Y:S02]  /*0de0*/  VIADD R226, R204.reuse, 0x10 ;  /* 0x00000010cce27836 */ /* 0x040fe40000000000 */
[C---:B------:R-:W-:Y:S02]  /*0df0*/  VIADD R223, R204.reuse, 0x28 ;  /* 0x00000028ccdf7836 */ /* 0x040fe40000000000 */
        /* <DEDUP_REMOVED lines=12> */
[----:B------:R-:W-:Y:S01]  /*0ec0*/  VIADD R227, R204, 0x8 ;  /* 0x00000008cce37836 */ /* 0x000fe20000000000 */
[----:B------:R-:W-:Y:S01]  /*0ed0*/  SHF.R.S32.HI R0, RZ, 0x1f, R208 ;  /* 0x0000001fff007819 */ /* 0x000fe200000114d0 */
[----:B------:R-:W-:Y:S01]  /*0ee0*/  IMAD R0, R4, 0x8, R2 ;  /* 0x0000000804007824 */ /* 0x000fe200078e0202 */
[----:B------:R0:W-:Y:S01]  /*0ef0*/  STL [R1+0x60], R5 ;  /* 0x0000600501007387 */ /* 0x0001e20000100800 */
[C---:B------:R-:W-:Y:S01]  /*0f00*/  VIADD R225, R204.reuse, 0x18 ;  /* 0x00000018cce17836 */ /* 0x040fe20000000000 */
[----:B------:R-:W-:Y:S01]  /*0f10*/  SHF.R.S32.HI R3, RZ, 0x1f, R227 ;  /* 0x0000001fff037819 */ /* 0x000fe200000114e3 */
[C---:B------:R-:W-:Y:S01]  /*0f20*/  VIADD R224, R204.reuse, 0x20 ;  /* 0x00000020cce07836 */ /* 0x040fe20000000000 */
[----:B------:R1:W-:Y:S01]  /*0f30*/  STL [R1+0x58], R0 ;  /* 0x0000580001007387 */ /* 0x0003e20000100800 */
[----:B------:R-:W-:-:S02]  /*0f40*/  VIADD R222, R204, 0x30 ;  /* 0x00000030ccde7836 */ /* 0x000fc40000000000 */
        /* <DEDUP_REMOVED lines=27> */
.L_x_3435:
        /* <DEDUP_REMOVED lines=15> */
[----:B------:R-:W-:Y:S01]  /*11f0*/  USHF.R.S32.HI UR14, URZ, 0x1f, UR4 ;  /* 0x0000001f3f0e7899 */ /* 0x000fe20008011404 */
[----:B------:R-:W-:Y:S01]  /*1200*/  IMAD.U32 R229, RZ, RZ, UR5 ;  /* 0x00000005ffe57e24 */ /* 0x000fe2000f8e00ff */
[----:B------:R-:W-:Y:S02]  /*1210*/  @UP0 ULEA UR8, UP2, UR4, UR8, 0x2 ;  /* 0x0000000804080291 */ /* 0x000fe4000f84103f */
[----:B------:R-:W-:Y:S02]  /*1220*/  IMAD.U32 R231, RZ, RZ, UR4 ;  /* 0x00000004ffe77e24 */ /* 0x000fe4000f8e00ff */
        /* <DEDUP_REMOVED lines=8> */
[----:B------:R-:W-:Y:S02]  /*12b0*/  ULOP3.LUT UR5, UR6, 0xffff, URZ, 0xc0, !UPT ;  /* 0x0000ffff06057892 */ /* 0x000fe4000f8ec03f */
[----:B------:R-:W-:Y:S01]  /*12c0*/  IMAD.U32 R5, RZ, RZ, UR11 ;  /* 0x0000000bff057e24 */ /* 0x000fe2000f8e00ff */
[----:B------:R-:W2:Y:S01]  /*12d0*/  @P0 LDG.E R2, desc[UR12][R2.64] ;  /* 0x0000000c02020981 */ /* 0x000ea2000c1e1900 */
[----:B------:R-:W-:-:S03]  /*12e0*/  ULDC UR4, c[0x0][0x424] ;  /* 0x0001090000047ab9 */ /* 0x000fc60000000800 */
[----:B------:R-:W3:Y:S01]  /*12f0*/  @P1 LDG.E R4, desc[UR12][R4.64] ;  /* 0x0000000c04041981 */ /* 0x000ee2000c1e1900 */
[----:B------:R-:W-:Y:S01]  /*1300*/  UISETP.NE.U32.AND UP0, UPT, UR8, URZ, UPT ;  /* 0x0000003f0800728c */ /* 0x000fe2000bf05070 */
[----:B------:R-:W-:Y:S01]  /*1310*/  IMAD.U32 R228, RZ, RZ, UR5 ;  /* 0x00000005ffe47e24 */ /* 0x000fe2000f8e00ff */
[----:B------:R-:W-:Y:S01]  /*1320*/  ULDC UR5, c[0x0][0x2f0] ;  /* 0x0000bc0000057ab9 */ /* 0x000fe20000000800 */
[----:B------:R-:W-:Y:S01]  /*1330*/  UMOV UR51, URZ ;  /* 0x0000003f00337c82 */ /* 0x000fe20008000000 */
[----:B------:R-:W-:Y:S02]  /*1340*/  UISETP.NE.AND.EX UP0, UPT, UR9, URZ, UPT, UP0 ;  /* 0x0000003f0900728c */ /* 0x000fe4000bf05300 */
[----:B------:R-:W-:Y:S02]  /*1350*/  ULOP3.LUT UR7, UR6, 0xff0000, URZ, 0xc0, !UPT ;  /* 0x00ff000006077892 */ /* 0x000fe4000f8ec03f */
[----:B------:R-:W-:Y:S02]  /*1360*/  USEL UR4, UR4, 0x1, UP0 ;  /* 0x0000000104047887 */ /* 0x000fe40008000000 */
[----:B------:R-:W-:-:S02]  /*1370*/  ULOP3.LUT UR6, UR6, 0xff000000, URZ, 0xc0, !UPT ;  /* 0xff00000006067892 */ /* 0x000fc4000f8ec03f */
[----:B------:R-:W-:Y:S01]  /*1380*/  UIMAD UR4, UR4, UR5, URZ ;  /* 0x00000005040472a4 */ /* 0x000fe2000f8e023f */
[----:B--2---:R-:W-:-:S06]  /*1390*/  @P0 R2UR UR51, R2 ;  /* 0x00000000023302ca */ /* 0x004fcc00000e0000 */
[----:B---3--:R-:W-:Y:S01]  /*13a0*/  @P1 R2UR UR4, R4 ;  /* 0x00000000040412ca */ /* 0x008fe200000e0000 */
[----:B-----5:R-:W-:-:S14]  /*13b0*/  @P1 BRA `(.L_x_3389) ;  /* 0x00000000003c1947 */ /* 0x020fdc0003800000 */
        /* <DEDUP_REMOVED lines=15> */
.L_x_3389:
[----:B------:R-:W-:Y:S02]  /*14b0*/  UIADD3 UR51, -UR51, UR4, URZ ;  /* 0x0000000433337290 */ /* 0x000fe4000fffe13f */
[----:B------:R-:W-:Y:S02]  /*14c0*/  USHF.R.U32.HI UR6, URZ, 0x8, UR6 ;  /* 0x000000083f067899 */ /* 0x000fe40008011606 */
[----:B------:R-:W-:Y:S02]  /*14d0*/  UISETP.GE.AND UP0, UPT, UR51, 0x1, UPT ;  /* 0x000000013300788c */ /* 0x000fe4000bf06270 */
[----:B------:R-:W-:Y:S02]  /*14e0*/  UIADD3 UR5, UR51, 0x6f, URZ ;  /* 0x0000006f33057890 */ /* 0x000fe4000fffe03f */
[----:B------:R-:W-:Y:S02]  /*14f0*/  ULEA.HI UR7, UR7, UR6, URZ, 0x10 ;  /* 0x0000000607077291 */ /* 0x000fe4000f8f803f */
[----:B------:R-:W-:Y:S01]  /*1500*/  PLOP3.LUT P0, PT, PT, PT, UP0, 0x80, 0x0 ;  /* 0x000000000000781c */ /* 0x000fe20003f0f008 */
[----:B------:R-:W-:Y:S01]  /*1510*/  UMOV UR4, URZ ;  /* 0x0000003f00047c82 */ /* 0x000fe20008000000 */
[----:B------:R-:W-:-:S02]  /*1520*/  ULOP3.LUT UR8, UR7, 0xff, URZ, 0xc0, !UPT ;  /* 0x000000ff07087892 */ /* 0x000fc4000f8ec03f */
[----:B------:R-:W-:Y:S02]  /*1530*/  UIMAD.WIDE UR4, UR5, -0x6db6db6d, UR4 ;  /* 0x92492493050478a5 */ /* 0x000fe4000f8e0204 */
[----:B------:R-:W-:Y:S02]  /*1540*/  USHF.R.U32.HI UR7, URZ, 0x10, UR7 ;  /* 0x000000103f077899 */ /* 0x000fe40008011607 */
[----:B------:R-:W-:Y:S01]  /*1550*/  USHF.R.U32.HI UR6, URZ, 0x1f, UR5 ;  /* 0x0000001f3f067899 */ /* 0x000fe20008011605 */
[----:B------:R-:W-:Y:S02]  /*1560*/  IMAD.U32 R23, RZ, RZ, UR8 ;  /* 0x00000008ff177e24 */ /* 0x000fe4000f8e00ff */
        /* <DEDUP_REMOVED lines=41> */
.L_x_3390:
        /* <DEDUP_REMOVED lines=21> */
[----:B------:R-:W-:Y:S02]  /*1950*/  CS2R R92, SRZ ;  /* 0x00000000005c7805 */ /* 0x000fe4000001ff00 */
[----:B------:R-:W-:-:S02]  /*1960*/  CS2R R90, SRZ ;  /* 0x00000000005a7805 */ /* 0x000fc4000001ff00 */
[----:B------:R-:W-:Y:S01]  /*1970*/  R2UR UR50, R0 ;  /* 0x00000000003272ca */ /* 0x000fe200000e0000 */
        /* <DEDUP_REMOVED lines=47> */
[----:B------:R-:W-:-:S05]  /*1c70*/  SHF.R.S32.HI R4, RZ, 0x7, R4 ;  /* 0x00000007ff047819 */ /* 0x000fca0000011404 */
        /* <DEDUP_REMOVED lines=25> */
.L_x_3392:
[----:B------:R-:W2:Y:S01]  /*1e10*/  LDL R2, [R1+0x60] ;  /* 0x0000600001027983 */ /* 0x000ea20000100800 */
[----:B------:R-:W0:Y:S01]  /*1e20*/  S2UR UR5, SR_CgaCtaId ;  /* 0x00000000000579c3 */ /* 0x000e220000008800 */
[----:B------:R-:W-:Y:S01]  /*1e30*/  LEA.HI R0, R232, R232, RZ, 0x1 ;  /* 0x000000e8e8007211 */ /* 0x000fe200078f08ff */
[----:B------:R-:W-:Y:S01]  /*1e40*/  UMOV UR4, 0x400 ;  /* 0x0000040000047882 */ /* 0x000fe20000000000 */
[----:B------:R-:W-:Y:S02]  /*1e50*/  BSSY B0, `(.L_x_3393) ;  /* 0x000000b000007945 */ /* 0x000fe40003800000 */
[----:B------:R-:W-:-:S05]  /*1e60*/  LOP3.LUT R3, R0, 0xfffffffe, RZ, 0xc0, !PT ;  /* 0xfffffffe00037812 */ /* 0x000fca00078ec0ff */
[----:B------:R-:W-:-:S05]  /*1e70*/  IMAD.IADD R3, R232, 0x1, -R3 ;  /* 0x00000001e8037824 */ /* 0x000fca00078e0a03 */
[----:B------:R-:W-:Y:S01]  /*1e80*/  SHF.L.U32 R3, R3, 0x1f, RZ ;  /* 0x0000001f03037819 */ /* 0x000fe200000006ff */
[----:B0-----:R-:W-:Y:S01]  /*1e90*/  ULEA UR4, UR5, UR4, 0x18 ;  /* 0x0000000405047291 */ /* 0x001fe2000f8ec03f */
[----:B--2---:R-:W-:-:S05]  /*1ea0*/  R2UR UR6, R2 ;  /* 0x00000000020672ca */ /* 0x004fca00000e0000 */
[----:B------:R-:W-:-:S04]  /*1eb0*/  IMAD.U32 R2, RZ, RZ, UR4 ;  /* 0x00000004ff027e24 */ /* 0x000fc8000f8e00ff */
[----:B------:R-:W0:Y:S04]  /*1ec0*/  SYNCS.PHASECHK.TRANS64.TRYWAIT P1, [R2+URZ+0x36800], R3 ;  /* 0x03680003020075a7 */ /* 0x000e28000802017f */
[----:B------:R-:W-:-:S05]  /*1ed0*/  IMAD.U32 R0, RZ, RZ, UR6 ;  /* 0x00000006ff007e24 */ /* 0x000fca000f8e00ff */
[----:B------:R-:W-:Y:S01]  /*1ee0*/  ISETP.NE.AND P0, PT, R0, 0x3, PT ;  /* 0x000000030000780c */ /* 0x000fe20003f05270 */
[----:B0-----:R-:W-:-:S12]  /*1ef0*/  @!P1 BRA `(.L_x_3394) ;  /* 0x0000014c00809947 */ /* 0x001fd80003800000 */
.L_x_3562:
[----:B------:R-:W-:Y:S05]  /*1f00*/  BSYNC B0 ;  /* 0x0000000000007941 */ /* 0x000fea0003800000 */
.L_x_3393:
[----:B------:R-:W-:Y:S05]  /*1f10*/  @!P0 BRA `(.L_x_3395) ;  /* 0x0000000000048947 */ /* 0x000fea0003800000 */
[----:B------:R-:W-:Y:S01]  /*1f20*/  BPT.TRAP 0x1 ;  /* 0x000000040000795c */ /* 0x000fe20000300000 */
.L_x_3395:
[----:B------:R-:W-:Y:S01]  /*1f30*/  IMAD R0, R16, 0x8, R2 ;  /* 0x0000000810007824 */ /* 0x000fe200078e0202 */
[----:B0-----:R-:W-:-:S04]  /*1f40*/  SHF.L.U32 R3, R17, 0x1f, RZ ;  /* 0x0000001f11037819 */ /* 0x001fc800000006ff */
[----:B------:R0:W1:Y:S01]  /*1f50*/  SYNCS.PHASECHK.TRANS64.TRYWAIT P2, [R0+URZ+0x36830], R3 ;  /* 0x03683003000075a7 */ /* 0x000062000804017f */
[----:B------:R-:W-:Y:S05]  /*1f60*/  @!P0 BRA `(.L_x_3396) ;  /* 0x0000000000048947 */ /* 0x000fea0003800000 */
[----:B------:R-:W-:Y:S01]  /*1f70*/  BPT.TRAP 0x1 ;  /* 0x000000040000795c */ /* 0x000fe20000300000 */
.L_x_3396:
[----:B------:R-:W2:Y:S01]  /*1f80*/  S2R R4, SR_TID.X ;  /* 0x0000000000047919 */ /* 0x000ea20000002100 */
[----:B------:R-:W-:Y:S01]  /*1f90*/  IMAD.MOV.U32 R119, RZ, RZ, RZ ;  /* 0x000000ffff777224 */ /* 0x000fe200078e00ff */
[----:B--2---:R-:W-:Y:S01]  /*1fa0*/  LOP3.LUT P1, RZ, R4, 0x7f, RZ, 0xc0, !PT ;  /* 0x0000007f04ff7812 */ /* 0x004fe2000782c0ff */
[----:B-1----:R-:W-:-:S12]  /*1fb0*/  @P2 BRA `(.L_x_3397) ;  /* 0x0000000000082947 */ /* 0x002fd80003800000 */
[----:B------:R-:W1:Y:S02]  /*1fc0*/  SYNCS.PHASECHK.TRANS64.TRYWAIT P2, [R0+URZ+0x36830], R3 ;  /* 0x03683003000075a7 */ /* 0x000e64000804017f */
[----:B-1----:R-:W-:Y:S05]  /*1fd0*/  @!P2 BRA `(.L_x_3398) ;  /* 0x0000014c005ca947 */ /* 0x002fea0003800000 */
.L_x_3397:
        /* <DEDUP_REMOVED lines=17> */
[----:B------:R-:W-:Y:S01]  /*20f0*/  UMOV UR16, UR52 ;  /* 0x0000003400107c82 */ /* 0x000fe20008000000 */
[----:B------:R-:W-:Y:S01]  /*2100*/  USHF.R.U32.HI UR4, URZ, 0x4, UR4 ;  /* 0x000000043f047899 */ /* 0x000fe20008011604 */
[----:B------:R-:W-:Y:S01]  /*2110*/  MOV R7, UR52 ;  /* 0x0000003400077c02 */ /* 0x000fe20008000f00 */
[----:B------:R-:W-:Y:S01]  /*2120*/  UMOV UR17, UR53 ;  /* 0x0000003500117c82 */ /* 0x000fe20008000000 */
[----:B------:R-:W-:Y:S01]  /*2130*/  UMOV UR19, 0x40000040 ;  /* 0x4000004000137882 */ /* 0x000fe20000000000 */
[----:B------:R-:W-:Y:S01]  /*2140*/  ULOP3.LUT UR4, UR4, 0x3fff, URZ, 0xc0, !UPT ;  /* 0x00003fff04047892 */ /* 0x000fe2000f8ec03f */
[----:B------:R-:W-:Y:S01]  /*2150*/  P2R R80, PR, RZ, 0x1 ;  /* 0x00000001ff507803 */ /* 0x000fe20000000000 */
[----:B------:R-:W-:Y:S01]  /*2160*/  UMOV UR20, UR52 ;  /* 0x0000003400147c82 */ /* 0x000fe20008000000 */
[----:B------:R-:W-:Y:S01]  /*2170*/  UMOV UR21, UR53 ;  /* 0x0000003500157c82 */ /* 0x000fe20008000000 */
[----:B------:R-:W-:Y:S01]  /*2180*/  ULOP3.LUT UR5, UR4, 0x10000, URZ, 0xfc, !UPT ;  /* 0x0001000004057892 */ /* 0x000fe2000f8efc3f */
[----:B01----:R-:W-:Y:S01]  /*2190*/  @!P1 VIADD R0, R0, 0x36840 ;  /* 0x0003684000009836 */ /* 0x003fe20000000000 */
[----:B------:R-:W-:Y:S01]  /*21a0*/  UMOV UR23, 0x40000040 ;  /* 0x4000004000177882 */ /* 0x000fe20000000000 */
[----:B------:R-:W-:Y:S01]  /*21b0*/  UMOV UR4, UR52 ;  /* 0x0000003400047c82 */ /* 0x000fe20008000000 */
[----:B------:R-:W-:Y:S01]  /*21c0*/  UIMAD UR48, UR48, 0xa80, UR5 ;  /* 0x00000a80303078a4 */ /* 0x000fe2000f8e0205 */
[--C-:B------:R-:W-:Y:S01]  /*21d0*/  IMAD.MOV.U32 R118, RZ, RZ, R119.reuse ;  /* 0x000000ffff767224 */ /* 0x100fe200078e0077 */
[----:B------:R-:W-:Y:S01]  /*21e0*/  UIADD3 UR24, UR49, 0x2, URZ ;  /* 0x0000000231187890 */ /* 0x000fe2000fffe03f */
[----:B------:R-:W-:Y:S01]  /*21f0*/  IMAD.U32 R5, RZ, RZ, UR5 ;  /* 0x00000005ff057e24 */ /* 0x000fe2000f8e00ff */
[----:B------:R-:W-:Y:S01]  /*2200*/  UIADD3 UR6, UR48, 0x80, URZ ;  /* 0x0000008030067890 */ /* 0x000fe2000fffe03f */
[----:B------:R-:W-:Y:S01]  /*2210*/  @!P1 PRMT R0, RZ, 0x654, R0 ;  /* 0x00000654ff009816 */ /* 0x000fe20000000000 */
[----:B------:R-:W-:Y:S01]  /*2220*/  UMOV UR5, UR53 ;  /* 0x0000003500057c82 */ /* 0x000fe20008000000 */
[----:B------:R-:W-:Y:S01]  /*2230*/  UMOV UR54, UR48 ;  /* 0x0000003000367c82 */ /* 0x000fe20008000000 */
[----:B------:R-:W-:Y:S01]  /*2240*/  UIADD3 UR10, UR48, 0x100, URZ ;  /* 0x00000100300a7890 */ /* 0x000fe2000fffe03f */
[----:B------:R-:W-:Y:S01]  /*2250*/  HGMMA.64x16x16.F32 R72, gdesc[UR52], RZ, !UPT, gsb0 ;  /* 0x00200000344879f0 */ /* 0x000fe2000c0008ff */
[----:B------:R-:W-:Y:S01]  /*2260*/  UIADD3 UR14, UR48, 0x180, URZ ;  /* 0x00000180300e7890 */ /* 0x000fe2000fffe03f */
[--C-:B------:R-:W-:Y:S01]  /*2270*/  IMAD.MOV.U32 R117, RZ, RZ, R119.reuse ;  /* 0x000000ffff757224 */ /* 0x100fe200078e0077 */
[----:B------:R-:W-:Y:S01]  /*2280*/  UIADD3 UR18, UR48, 0x200, URZ ;  /* 0x0000020030127890 */ /* 0x000fe2000fffe03f */
[--C-:B------:R-:W-:Y:S01]  /*2290*/  IMAD.MOV.U32 R116, RZ, RZ, R119.reuse ;  /* 0x000000ffff747224 */ /* 0x100fe200078e0077 */
[----:B------:R-:W-:Y:S01]  /*22a0*/  UIADD3 UR22, UR48, 0x280, URZ ;  /* 0x0000028030167890 */ /* 0x000fe2000fffe03f */
[--C-:B------:R-:W-:Y:S01]  /*22b0*/  IMAD.MOV.U32 R115, RZ, RZ, R119.reuse ;  /* 0x000000ffff737224 */ /* 0x100fe200078e0077 */
        /* <DEDUP_REMOVED lines=55> */
[----:B------:R-:W-:Y:S01]  /*2630*/  IMAD.MOV.U32 R81, RZ, RZ, R119 ;  /* 0x000000ffff517224 */ /* 0x000fe200078e0077 */
[----:B------:R-:W-:Y:S02]  /*2640*/  WARPGROUP.DEPBAR.LE gsb0, 0x0 ;  /* 0x00008000000079c5 */ /* 0x000fe40000010000 */
[----:B------:R-:W-:-:S06]  /*2650*/  WARPGROUP.ARRIVE ;  /* 0x00000000000079c5 */ /* 0x000fcc0000000000 */
[----:B------:R-:W-:Y:S01]  /*2660*/  HGMMA.64x16x16.F32 R56, gdesc[UR8], RZ, !UPT, gsb0 ;  /* 0x00200000083879f0 */ /* 0x000fe2000c0008ff */
[----:B------:R-:W-:Y:S02]  /*2670*/  UIADD3 UR8, UR48, 0x2, URZ ;  /* 0x0000000230087890 */ /* 0x000fe4000fffe03f */
[----:B------:R-:W-:Y:S01]  /*2680*/  UIADD3 UR10, UR48, 0x102, URZ ;  /* 0x00000102300a7890 */ /* 0x000fe2000fffe03f */
[----:B------:R-:W-:Y:S01]  /*2690*/  UMOV UR11, 0x40000040 ;  /* 0x40000040000b7882 */ /* 0x000fe20000000000 */
[----:B------:R-:W-:Y:S02]  /*26a0*/  WARPGROUP.DEPBAR.LE gsb0, 0x0 ;  /* 0x00008000000079c5 */ /* 0x000fe40000010000 */
[----:B------:R-:W-:-:S06]  /*26b0*/  WARPGROUP.ARRIVE ;  /* 0x00000000000079c5 */ /* 0x000fcc0000000000 */
[----:B------:R-:W-:Y:S01]  /*26c0*/  HGMMA.64x16x16.F32 R48, gdesc[UR12], RZ, !UPT, gsb0 ;  /* 0x002000000c3079f0 */ /* 0x000fe2000c0008ff */
        /* <DEDUP_REMOVED lines=72> */
[----:B------:R-:W-:-:S07]  /*2b50*/  UIADD3 UR7, UR48, 0x782, URZ ;  /* 0x0000078230077890 */ /* 0x000fce000fffe03f */
[----:B------:R-:W-:Y:S01]  /*2b60*/  UMOV UR54, UR7 ;  /* 0x0000000700367c82 */ /* 0x000fe20008000000 */
        /* <DEDUP_REMOVED lines=367> */
[----:B------:R-:W-:Y:S01]  /*4260*/  R2UR UR13, R3 ;  /* 0x00000000030d72ca */ /* 0x000fe200000e0000 */
[----:B------:R-:W-:Y:S01]  /*4270*/  ULDC UR14, c[0x0][0x988] ;  /* 0x00026200000e7ab9 */ /* 0x000fe20000000800 */
[----:B------:R-:W-:Y:S01]  /*4280*/  R2UR UR12, R4 ;  /* 0x00000000040c72ca */ /* 0x000fe200000e0000 */
        /* <DEDUP_REMOVED lines=39> */
[----:B------:R-:W-:Y:S01]  /*4500*/  UMOV UR47, 0x40000040 ;  /* 0x40000040002f7882 */ /* 0x000fe20000000000 */
[----:B------:R-:W-:Y:S01]  /*4510*/  FMUL.FTZ R75, R75, UR6 ;  /* 0x000000064b4b7c20 */ /* 0x000fe20008410000 */
[----:B------:R-:W-:Y:S01]  /*4520*/  FMUL.FTZ R78, R78, UR6 ;  /* 0x000000064e4e7c20 */ /* 0x000fe20008410000 */
[----:B------:R-:W-:-:S04]  /*4530*/  FMUL.FTZ R79, R79, UR6 ;  /* 0x000000064f4f7c20 */ /* 0x000fc80008410000 */
[----:B------:R-:W-:Y:S08]  /*4540*/  MUFU.TANH R73, R73 ;  /* 0x0000004900497308 */ /* 0x000ff00000002400 */
[----:B------:R-:W-:Y:S08]  /*4550*/  MUFU.TANH R76, R76 ;  /* 0x0000004c004c7308 */ /* 0x000ff00000002400 */
[----:B------:R-:W0:Y:S08]  /*4560*/  MUFU.TANH R3, R74 ;  /* 0x0000004a00037308 */ /* 0x000e300000002400 */
[----:B------:R-:W-:Y:S08]  /*4570*/  MUFU.TANH R77, R77 ;  /* 0x0000004d004d7308 */ /* 0x000ff00000002400 */
[----:B------:R1:W2:Y:S08]  /*4580*/  MUFU.TANH R4, R75 ;  /* 0x0000004b00047308 */ /* 0x0002b00000002400 */
[----:B------:R3:W4:Y:S01]  /*4590*/  MUFU.TANH R6, R78 ;  /* 0x0000004e00067308 */ /* 0x0007220000002400 */
[----:B-1----:R-:W-:Y:S01]  /*45a0*/  IMAD.MOV.U32 R75, RZ, RZ, R119 ;  /* 0x000000ffff4b7224 */ /* 0x002fe200078e0077 */
        /* <DEDUP_REMOVED lines=13> */
[----:B------:R-:W-:Y:S01]  /*4680*/  FMUL.FTZ R70, R70, UR6 ;  /* 0x0000000646467c20 */ /* 0x000fe20008410000 */
[----:B---3--:R-:W-:-:S03]  /*4690*/  IMAD.MOV.U32 R78, RZ, RZ, R119 ;  /* 0x000000ffff4e7224 */ /* 0x008fc600078e0077 */
[----:B------:R-:W-:Y:S08]  /*46a0*/  MUFU.TANH R10, R66 ;  /* 0x00000042000a7308 */ /* 0x000ff00000002400 */
[----:B------:R-:W-:Y:S08]  /*46b0*/  MUFU.TANH R65, R65 ;  /* 0x0000004100417308 */ /* 0x000ff00000002400 */
[----:B------:R-:W-:Y:S08]  /*46c0*/  MUFU.TANH R11, R67 ;  /* 0x00000043000b7308 */ /* 0x000ff00000002400 */
[----:B------:R-:W-:Y:S08]  /*46d0*/  MUFU.TANH R8, R68 ;  /* 0x0000004400087308 */ /* 0x000ff00000002400 */
[----:B------:R1:W3:Y:S08]  /*46e0*/  MUFU.TANH R9, R79 ;  /* 0x0000004f00097308 */ /* 0x0002f00000002400 */
[----:B------:R-:W-:Y:S01]  /*46f0*/  MUFU.TANH R13, R71 ;  /* 0x00000047000d7308 */ /* 0x000fe20000002400 */
[----:B-1----:R-:W-:Y:S01]  /*4700*/  IMAD.MOV.U32 R79, RZ, RZ, R119 ;  /* 0x000000ffff4f7224 */ /* 0x002fe200078e0077 */
        /* <DEDUP_REMOVED lines=10> */
[----:B------:R-:W-:Y:S01]  /*47b0*/  UMOV UR47, 0x40000040 ;  /* 0x40000040002f7882 */ /* 0x000fe20000000000 */
[----:B------:R-:W-:Y:S01]  /*47c0*/  FMUL.FTZ R59, R59, UR6 ;  /* 0x000000063b3b7c20 */ /* 0x000fe20008410000 */
[----:B------:R-:W-:Y:S01]  /*47d0*/  FMUL.FTZ R60, R60, UR6 ;  /* 0x000000063c3c7c20 */ /* 0x000fe20008410000 */
[----:B------:R-:W-:Y:S01]  /*47e0*/  FMUL.FTZ R61, R61, UR6 ;  /* 0x000000063d3d7c20 */ /* 0x000fe20008410000 */
        /* <DEDUP_REMOVED lines=14> */
[----:B------:R-:W-:Y:S01]  /*48d0*/  UIADD3 UR46, UR48, 0x986, URZ ;  /* 0x00000986302e7890 */ /* 0x000fe2000fffe03f */
[----:B------:R-:W-:Y:S01]  /*48e0*/  FMUL.FTZ R55, R55, UR6 ;  /* 0x0000000637377c20 */ /* 0x000fe20008410000 */
[----:B------:R-:W-:Y:S01]  /*48f0*/  UMOV UR47, 0x40000040 ;  /* 0x40000040002f7882 */ /* 0x000fe20000000000 */
[----:B------:R-:W-:Y:S01]  /*4900*/  FMUL.FTZ R52, R52, UR6 ;  /* 0x0000000634347c20 */ /* 0x000fe20008410000 */
[----:B------:R-:W-:Y:S01]  /*4910*/  FMUL.FTZ R54, R54, UR6 ;  /* 0x0000000636367c20 */ /* 0x000fe20008410000 */
[----:B------:R-:W-:Y:S01]  /*4920*/  FMUL.FTZ R53, R53, UR6 ;  /* 0x0000000635357c20 */ /* 0x000fe20008410000 */
[----:B------:R5:W-:Y:S01]  /*4930*/  MUFU.TANH R7, R48 ;  /* 0x0000003000077308 */ /* 0x000be20000002400 */
[----:B-1----:R-:W-:-:S07]  /*4940*/  IMAD.U32 R49, RZ, RZ, UR51 ;  /* 0x00000033ff317e24 */ /* 0x002fce000f8e00ff */
[----:B------:R1:W-:Y:S01]  /*4950*/  MUFU.TANH R66, R51 ;  /* 0x0000003300427308 */ /* 0x0003e20000002400 */
[----:B-----5:R-:W-:-:S07]  /*4960*/  IADD3 R48, R49, 0x70, -R204 ;  /* 0x0000007031307810 */ /* 0x020fce0007ffe8cc */
[----:B------:R-:W-:Y:S01]  /*4970*/  MUFU.TANH R59, R50 ;  /* 0x00000032003b7308 */ /* 0x000fe20000002400 */
[----:B-1----:R-:W-:Y:S01]  /*4980*/  IMAD.U32 R51, RZ, RZ, UR50 ;  /* 0x00000032ff337e24 */ /* 0x002fe2000f8e00ff */
[----:B------:R-:W-:-:S03]  /*4990*/  UIADD3 UR50, UR50, -0x2, URZ ;  /* 0xfffffffe32327890 */ /* 0x000fc6000fffe03f */
[----:B------:R-:W-:Y:S01]  /*49a0*/  IMAD R74, R51, -0x70, R48 ;  /* 0xffffff90334a7824 */ /* 0x000fe200078e0230 */
[----:B------:R-:W-:Y:S02]  /*49b0*/  UISETP.GE.AND UP0, UPT, UR50, UR7, UPT ;  /* 0x000000073200728c */ /* 0x000fe4000bf06270 */
[----:B------:R-:W1:Y:S02]  /*49c0*/  MUFU.TANH R12, R70 ;  /* 0x00000046000c7308 */ /* 0x000e640000002400 */
[C---:B------:R-:W-:Y:S02]  /*49d0*/  ISETP.GT.AND P4, PT, R74.reuse, RZ, PT ;  /* 0x000000ff4a00720c */ /* 0x040fe40003f84270 */
[C---:B------:R-:W-:Y:S02]  /*49e0*/  ISETP.GT.AND P2, PT, R74.reuse, 0x1, PT ;  /* 0x000000014a00780c */ /* 0x040fe40003f44270 */
[C---:B------:R-:W-:Y:S02]  /*49f0*/  ISETP.GT.AND P5, PT, R74.reuse, 0x10, PT ;  /* 0x000000104a00780c */ /* 0x040fe40003fa4270 */
[C---:B------:R-:W-:Y:S01]  /*4a00*/  ISETP.GT.AND P3, PT, R74.reuse, 0x8, PT ;  /* 0x000000084a00780c */ /* 0x040fe20003f64270 */
[----:B------:R-:W5:Y:S01]  /*4a10*/  MUFU.TANH R60, R60 ;  /* 0x0000003c003c7308 */ /* 0x000f620000002400 */
[----:B------:R-:W-:-:S02]  /*4a20*/  ISETP.GT.AND P6, PT, R74, 0x9, PT ;  /* 0x000000094a00780c */ /* 0x000fc40003fc4270 */
[----:B0-----:R-:W-:Y:S02]  /*4a30*/  FSEL R3, R3, -INF , P4 ;  /* 0xff80000003037808 */ /* 0x001fe40002000000 */
[----:B--2---:R-:W-:Y:S02]  /*4a40*/  FSEL R4, R4, -INF , P2 ;  /* 0xff80000004047808 */ /* 0x004fe40001000000 */
[----:B----4-:R-:W-:Y:S01]  /*4a50*/  FSEL R6, R6, -INF , P3 ;  /* 0xff80000006067808 */ /* 0x010fe20001800000 */
[----:B------:R-:W0:Y:S01]  /*4a60*/  MUFU.TANH R61, R61 ;  /* 0x0000003d003d7308 */ /* 0x000e220000002400 */
[----:B---3--:R-:W-:Y:S02]  /*4a70*/  FSEL R9, R9, -INF , P6 ;  /* 0xff80000009097808 */ /* 0x008fe40003000000 */
[----:B------:R-:W-:Y:S01]  /*4a80*/  FSEL R10, R10, -INF , P5 ;  /* 0xff8000000a0a7808 */ /* 0x000fe20002800000 */
[----:B------:R-:W-:Y:S02]  /*4a90*/  WARPGROUP.DEPBAR.LE gsb0, 0x0 ;  /* 0x00008000000079c5 */ /* 0x000fe40000010000 */
[----:B------:R-:W-:Y:S01]  /*4aa0*/  WARPGROUP.ARRIVE ;  /* 0x00000000000079c5 */ /* 0x000fe20000000000 */
[----:B------:R-:W-:Y:S01]  /*4ab0*/  FMUL.FTZ R40, R40, UR6 ;  /* 0x0000000628287c20 */ /* 0x000fe20008410000 */
[----:B------:R-:W-:Y:S01]  /*4ac0*/  FMUL.FTZ R42, R42, UR6 ;  /* 0x000000062a2a7c20 */ /* 0x000fe20008410000 */
[----:B------:R-:W-:Y:S01]  /*4ad0*/  FMUL.FTZ R46, R46, UR6 ;  /* 0x000000062e2e7c20 */ /* 0x000fe20008410000 */
[----:B------:R-:W-:Y:S01]  /*4ae0*/  FMUL.FTZ R49, R47, UR6 ;  /* 0x000000062f317c20 */ /* 0x000fe20008410000 */
[----:B------:R2:W-:Y:S01]  /*4af0*/  MUFU.TANH R62, R40 ;  /* 0x00000028003e7308 */ /* 0x0005e20000002400 */
[----:B------:R-:W-:Y:S01]  /*4b00*/  HGMMA.64x16x16.F32 R32, gdesc[UR44], R32, gsb0 ;  /* 0x002000002c2079f0 */ /* 0x000fe20008000820 */
[----:B------:R-:W-:Y:S01]  /*4b10*/  FSEL R47, R73, -INF , P2 ;  /* 0xff800000492f7808 */ /* 0x000fe20001000000 */
[----:B------:R-:W-:Y:S01]  /*4b20*/  FMUL.FTZ R43, R43, UR6 ;  /* 0x000000062b2b7c20 */ /* 0x000fe20008410000 */
[----:B------:R-:W-:Y:S01]  /*4b30*/  FMUL.FTZ R48, R45, UR6 ;  /* 0x000000062d307c20 */ /* 0x000fe20008410000 */
[----:B------:R-:W-:Y:S01]  /*4b40*/  FSEL R45, R76, -INF , P3 ;  /* 0xff8000004c2d7808 */ /* 0x000fe20001800000 */
[----:B------:R-:W-:Y:S01]  /*4b50*/  FMUL.FTZ R41, R41, UR6 ;  /* 0x0000000629297c20 */ /* 0x000fe20008410000 */
[----:B------:R-:W-:Y:S01]  /*4b60*/  UIADD3 UR46, UR48, 0xa06, URZ ;  /* 0x00000a06302e7890 */ /* 0x000fe2000fffe03f */
[----:B------:R3:W-:Y:S01]  /*4b70*/  MUFU.TANH R67, R42 ;  /* 0x0000002a00437308 */ /* 0x0007e20000002400 */
[----:B--2---:R-:W-:Y:S01]  /*4b80*/  FMUL.FTZ R40, R44, UR6 ;  /* 0x000000062c287c20 */ /* 0x004fe20008410000 */
[----:B------:R-:W-:Y:S01]  /*4b90*/  FSEL R44, R72, -INF , P4 ;  /* 0xff800000482c7808 */ /* 0x000fe20002000000 */
[----:B------:R-:W-:Y:S01]  /*4ba0*/  UMOV UR47, 0x40000040 ;  /* 0x40000040002f7882 */ /* 0x000fe20000000000 */
[C---:B------:R-:W-:Y:S01]  /*4bb0*/  ISETP.GT.AND P4, PT, R74.reuse, 0x11, PT ;  /* 0x000000114a00780c */ /* 0x040fe20003f84270 */
[----:B------:R-:W-:Y:S01]  /*4bc0*/  IMAD.MOV.U32 R76, RZ, RZ, R119 ;  /* 0x000000ffff4c7224 */ /* 0x000fe200078e0077 */
[----:B------:R-:W-:-:S02]  /*4bd0*/  ISETP.GT.AND P2, PT, R74, 0x18, PT ;  /* 0x000000184a00780c */ /* 0x000fc40003f44270 */
[----:B------:R2:W-:Y:S01]  /*4be0*/  MUFU.TANH R68, R43 ;  /* 0x0000002b00447308 */ /* 0x0005e20000002400 */
[----:B---3--:R-:W-:Y:S02]  /*4bf0*/  FSEL R42, R64, -INF , P5 ;  /* 0xff800000402a7808 */ /* 0x008fe40002800000 */
[----:B------:R-:W-:Y:S02]  /*4c00*/  ISETP.GT.AND P3, PT, R74, 0x19, PT ;  /* 0x000000194a00780c */ /* 0x000fe40003f64270 */
[----:B------:R-:W-:Y:S02]  /*4c10*/  FSEL R8, R8, -INF , P2 ;  /* 0xff80000008087808 */ /* 0x000fe40001000000 */
[C---:B------:R-:W-:Y:S01]  /*4c20*/  ISETP.GT.AND P5, PT, R74.reuse, 0x21, PT ;  /* 0x000000214a00780c */ /* 0x040fe20003fa4270 */
[----:B------:R3:W-:Y:S01]  /*4c30*/  MUFU.TANH R64, R46 ;  /* 0x0000002e00407308 */ /* 0x0007e20000002400 */
[----:B--2---:R-:W-:Y:S01]  /*4c40*/  FSEL R43, R77, -INF , P6 ;  /* 0xff8000004d2b7808 */ /* 0x004fe20003000000 */
[----:B------:R-:W-:Y:S01]  /*4c50*/  IMAD.MOV.U32 R77, RZ, RZ, R119 ;  /* 0x000000ffff4d7224 */ /* 0x000fe200078e0077 */
[----:B------:R-:W-:-:S02]  /*4c60*/  ISETP.GT.AND P6, PT, R74, 0x20, PT ;  /* 0x000000204a00780c */ /* 0x000fc40003fc4270 */
[----:B------:R-:W-:Y:S02]  /*4c70*/  FSEL R11, R11, -INF , P4 ;  /* 0xff8000000b0b7808 */ /* 0x000fe40002000000 */
[----:B-1----:R-:W-:Y:S01]  /*4c80*/  FSEL R12, R12, -INF , P2 ;  /* 0xff8000000c0c7808 */ /* 0x002fe20001000000 */
[----:B------:R1:W-:Y:S01]  /*4c90*/  MUFU.TANH R71, R48 ;  /* 0x0000003000477308 */ /* 0x0003e20000002400 */
[----:B---3--:R-:W-:Y:S02]  /*4ca0*/  FMNMX.FTZ R46, R44, R47, !PT ;  /* 0x0000002f2c2e7209 */ /* 0x008fe40007810000 */
[----:B------:R-:W-:Y:S02]  /*4cb0*/  ISETP.GT.AND P2, PT, R74, 0x29, PT ;  /* 0x000000294a00780c */ /* 0x000fe40003f44270 */
[----:B------:R-:W-:Y:S02]  /*4cc0*/  FSEL R13, R13, -INF , P3 ;  /* 0xff8000000d0d7808 */ /* 0x000fe40001800000 */
[----:B------:R-:W-:Y:S01]  /*4cd0*/  FSEL R14, R14, -INF , P6 ;  /* 0xff8000000e0e7808 */ /* 0x000fe20003000000 */
[----:B------:R2:W-:Y:S01]  /*4ce0*/  MUFU.TANH R63, R41 ;  /* 0x00000029003f7308 */ /* 0x0005e20000002400 */
[----:B-1----:R-:W-:-:S02]  /*4cf0*/  FMNMX.FTZ R48, R45, R46, !PT ;  /* 0x0000002e2d307209 */ /* 0x002fc40007810000 */
[----:B------:R-:W-:Y:S02]  /*4d00*/  FSEL R46, R56, -INF , P6 ;  /* 0xff800000382e7808 */ /* 0x000fe40003000000 */
[C---:B------:R-:W-:Y:S02]  /*4d10*/  ISETP.GT.AND P6, PT, R74.reuse, 0x31, PT ;  /* 0x000000314a00780c */ /* 0x040fe40003fc4270 */
[----:B------:R-:W-:Y:S01]  /*4d20*/  FSEL R15, R15, -INF , P5 ;  /* 0xff8000000f0f7808 */ /* 0x000fe20002800000 */
[----:B------:R1:W-:Y:S01]  /*4d30*/  MUFU.TANH R70, R40 ;  /* 0x0000002800467308 */ /* 0x0003e20000002400 */
[----:B--2---:R-:W-:Y:S02]  /*4d40*/  FSEL R41, R65, -INF , P4 ;  /* 0xff80000041297808 */ /* 0x004fe40002000000 */
[----:B------:R-:W-:Y:S01]  /*4d50*/  ISETP.GT.AND P4, PT, R74, 0x28, PT ;  /* 0x000000284a00780c */ /* 0x000fe20003f84270 */
[----:B------:R-:W-:Y:S02]  /*4d60*/  WARPGROUP.DEPBAR.LE gsb0, 0x0 ;  /* 0x00008000000079c5 */ /* 0x000fe40000010000 */
[----:B------:R-:W-:-:S02]  /*4d70*/  WARPGROUP.ARRIVE ;  /* 0x00000000000079c5 */ /* 0x000fc40000000000 */
[----:B------:R2:W-:Y:S01]  /*4d80*/  MUFU.TANH R65, R49 ;  /* 0x0000003100417308 */ /* 0x0005e20000002400 */
[----:B-1----:R-:W-:Y:S01]  /*4d90*/  FSEL R40, R69, -INF , P3 ;  /* 0xff80000045287808 */ /* 0x002fe20001800000 */
[----:B------:R-:W-:Y:S01]  /*4da0*/  FMUL.FTZ R33, R33, UR6 ;  /* 0x0000000621217c20 */ /* 0x000fe20008410000 */
[----:B------:R-:W-:Y:S01]  /*4db0*/  FMUL.FTZ R34, R34, UR6 ;  /* 0x0000000622227c20 */ /* 0x000fe20008410000 */
[----:B------:R-:W-:Y:S01]  /*4dc0*/  ISETP.GT.AND P3, PT, R74, 0x30, PT ;  /* 0x000000304a00780c */ /* 0x000fe20003f64270 */
[----:B------:R-:W-:Y:S01]  /*4dd0*/  HGMMA.64x16x16.F32 R24, gdesc[UR44], R24, gsb0 ;  /* 0x002000002c1879f0 */ /* 0x000fe20008000818 */
[----:B------:R-:W-:Y:S01]  /*4de0*/  FSEL R20, R20, -INF , P4 ;  /* 0xff80000014147808 */ /* 0x000fe20002000000 */
[----:B------:R-:W-:Y:S01]  /*4df0*/  FMUL.FTZ R35, R35, UR6 ;  /* 0x0000000623237c20 */ /* 0x000fe20008410000 */
[----:B------:R1:W-:Y:S01]  /*4e00*/  MUFU.TANH R56, R33 ;  /* 0x0000002100387308 */ /* 0x0003e20000002400 */
[----:B--2---:R-:W-:Y:S01]  /*4e10*/  FMNMX.FTZ R49, R43, R48, !PT ;  /* 0x000000302b317209 */ /* 0x004fe20007810000 */
[----:B------:R-:W-:Y:S01]  /*4e20*/  FMUL.FTZ R32, R32, UR6 ;  /* 0x0000000620207c20 */ /* 0x000fe20008410000 */
[----:B------:R-:W-:Y:S01]  /*4e30*/  FSEL R48, R57, -INF , P5 ;  /* 0xff80000039307808 */ /* 0x000fe20002800000 */
[----:B------:R-:W-:Y:S01]  /*4e40*/  FMUL.FTZ R36, R36, UR6 ;  /* 0x0000000624247c20 */ /* 0x000fe20008410000 */
[----:B------:R-:W-:Y:S01]  /*4e50*/  FMNMX.FTZ R50, R42, R49, !PT ;  /* 0x000000312a327209 */ /* 0x000fe20007810000 */
[----:B------:R-:W-:Y:S01]  /*4e60*/  FMUL.FTZ R39, R39, UR6 ;  /* 0x0000000627277c20 */ /* 0x000fe20008410000 */
[----:B-----5:R-:W-:Y:S01]  /*4e70*/  FSEL R49, R60, -INF , P4 ;  /* 0xff8000003c317808 */ /* 0x020fe20002000000 */
[----:B------:R-:W-:Y:S01]  /*4e80*/  MUFU.TANH R55, R55 ;  /* 0x0000003700377308 */ /* 0x000fe20000002400 */
[----:B------:R-:W-:-:S02]  /*4e90*/  FMNMX.FTZ R51, R41, R50, !PT ;  /* 0x0000003229337209 */ /* 0x000fc40007810000 */
[----:B0-----:R-:W-:Y:S02]  /*4ea0*/  FSEL R50, R61, -INF , P2 ;  /* 0xff8000003d327808 */ /* 0x001fe40001000000 */
[----:B------:R-:W-:Y:S02]  /*4eb0*/  FMNMX.FTZ R51, R8, R51, !PT ;  /* 0x0000003308337209 */ /* 0x000fe40007810000 */
[----:B------:R-:W-:Y:S01]  /*4ec0*/  ISETP.GT.AND P4, PT, R74, 0x39, PT ;  /* 0x000000394a00780c */ /* 0x000fe20003f84270 */
[----:B------:R-:W0:Y:S01]  /*4ed0*/  MUFU.TANH R52, R52 ;  /* 0x0000003400347308 */ /* 0x000e220000002400 */
[----:B------:R-:W-:Y:S02]  /*4ee0*/  FMNMX.FTZ R51, R40, R51, !PT ;  /* 0x0000003328337209 */ /* 0x000fe40007810000 */
[----:B------:R-:W-:Y:S02]  /*4ef0*/  ISETP.GT.AND P5, PT, R74, 0x38, PT ;  /* 0x000000384a00780c */ /* 0x000fe40003fa4270 */
[----:B-1----:R-:W-:-:S02]  /*4f00*/  FMNMX.FTZ R33, R46, R51, !PT ;  /* 0x000000332e217209 */ /* 0x002fc40007810000 */
[----:B------:R-:W-:Y:S01]  /*4f10*/  FSEL R51, R7, -INF , P3 ;  /* 0xff80000007337808 */ /* 0x000fe20001800000 */
[----:B------:R1:W-:Y:S01]  /*4f20*/  MUFU.TANH R72, R34 ;  /* 0x0000002200487308 */ /* 0x0003e20000002400 */
[----:B------:R-:W-:Y:S01]  /*4f30*/  FMUL.FTZ R7, R37, UR6 ;  /* 0x0000000625077c20 */ /* 0x000fe20008410000 */
[----:B------:R-:W-:Y:S02]  /*4f40*/  FSEL R37, R58, -INF , P6 ;  /* 0xff8000003a257808 */ /* 0x000fe40003000000 */
[----:B------:R-:W-:Y:S02]  /*4f50*/  FSEL R21, R21, -INF , P2 ;  /* 0xff80000015157808 */ /* 0x000fe40001000000 */
[----:B------:R-:W-:Y:S02]  /*4f60*/  ISETP.GT.AND P2, PT, R74, 0x40, PT ;  /* 0x000000404a00780c */ /* 0x000fe40003f44270 */
[----:B------:R-:W2:Y:S01]  /*4f70*/  MUFU.TANH R54, R54 ;  /* 0x0000003600367308 */ /* 0x000ea20000002400 */
[----:B-1----:R-:W-:-:S02]  /*4f80*/  FMNMX.FTZ R34, R48, R33, !PT ;  /* 0x0000002130227209 */ /* 0x002fc40007810000 */
[----:B0-----:R-:W-:Y:S02]  /*4f90*/  FSEL R52, R52, -INF , P5 ;  /* 0xff80000034347808 */ /* 0x001fe40002800000 */
[----:B------:R-:W-:Y:S02]  /*4fa0*/  FMNMX.FTZ R57, R49, R34, !PT ;  /* 0x0000002231397209 */ /* 0x000fe40007810000 */
[----:B------:R-:W-:Y:S01]  /*4fb0*/  FSEL R33, R66, -INF , P6 ;  /* 0xff80000042217808 */ /* 0x000fe20003000000 */
[----:B------:R-:W0:Y:S01]  /*4fc0*/  MUFU.TANH R53, R53 ;  /* 0x0000003500357308 */ /* 0x000e220000002400 */
[----:B------:R-:W-:Y:S02]  /*4fd0*/  FMNMX.FTZ R58, R50, R57, !PT ;  /* 0x00000039323a7209 */ /* 0x000fe40007810000 */
[----:B------:R-:W-:Y:S02]  /*4fe0*/  ISETP.GT.AND P6, PT, R74, 0x48, PT ;  /* 0x000000484a00780c */ /* 0x000fe40003fc4270 */
[----:B------:R-:W-:-:S02]  /*4ff0*/  FMNMX.FTZ R58, R51, R58, !PT ;  /* 0x0000003a333a7209 */ /* 0x000fc40007810000 */
[----:B------:R-:W-:Y:S01]  /*5000*/  FSEL R57, R70, -INF , P6 ;  /* 0xff80000046397808 */ /* 0x000fe20003000000 */
[----:B------:R1:W-:Y:S01]  /*5010*/  MUFU.TANH R73, R35 ;  /* 0x0000002300497308 */ /* 0x0003e20000002400 */
[----:B--2---:R-:W-:Y:S01]  /*5020*/  FSEL R34, R54, -INF , P5 ;  /* 0xff80000036227808 */ /* 0x004fe20002800000 */
[----:B------:R-:W-:Y:S01]  /*5030*/  FMUL.FTZ R54, R38, UR6 ;  /* 0x0000000626367c20 */ /* 0x000fe20008410000 */
[----:B------:R-:W-:Y:S01]  /*5040*/  ISETP.GT.AND P5, PT, R74, 0x49, PT ;  /* 0x000000494a00780c */ /* 0x000fe20003fa4270 */
[----:B------:R-:W-:Y:S02]  /*5050*/  WARPGROUP.DEPBAR.LE gsb0, 0x0 ;  /* 0x00008000000079c5 */ /* 0x000fe40000010000 */
[----:B------:R-:W-:Y:S01]  /*5060*/  FMUL.FTZ R26, R26, UR6 ;  /* 0x000000061a1a7c20 */ /* 0x000fe20008410000 */
[----:B------:R-:W-:Y:S01]  /*5070*/  FMUL.FTZ R31, R31, UR6 ;  /* 0x000000061f1f7c20 */ /* 0x000fe20008410000 */
[----:B------:R2:W3:Y:S01]  /*5080*/  MUFU.TANH R69, R32 ;  /* 0x0000002000457308 */ /* 0x0004e20000002400 */
[----:B-1----:R-:W-:Y:S01]  /*5090*/  FSEL R35, R55, -INF , P4 ;  /* 0xff80000037237808 */ /* 0x002fe20002000000 */
[----:B------:R-:W-:Y:S01]  /*50a0*/  FMUL.FTZ R30, R30, UR6 ;  /* 0x000000061e1e7c20 */ /* 0x000fe20008410000 */
[----:B------:R-:W-:Y:S01]  /*50b0*/  FMNMX.FTZ R55, R37, R58, !PT ;  /* 0x0000003a25377209 */ /* 0x000fe20007810000 */
[----:B------:R1:W-:Y:S01]  /*50c0*/  @!P1 SYNCS.ARRIVE.TRANS64.RED.A1T0 RZ, [R0+URZ], RZ ;  /* 0x000000ff00ff99a7 */ /* 0x0003e2000810043f */
[----:B0-----:R-:W-:-:S02]  /*50d0*/  FSEL R38, R53, -INF , P4 ;  /* 0xff80000035267808 */ /* 0x001fc40002000000 */
[----:B------:R-:W-:Y:S01]  /*50e0*/  FMNMX.FTZ R55, R52, R55, !PT ;  /* 0x0000003734377209 */ /* 0x000fe20007810000 */
[----:B------:R0:W4:Y:S01]  /*50f0*/  MUFU.TANH R61, R36 ;  /* 0x00000024003d7308 */ /* 0x0001220000002400 */
[----:B--2---:R-:W-:Y:S01]  /*5100*/  FSEL R32, R59, -INF , P3 ;  /* 0xff8000003b207808 */ /* 0x004fe20001800000 */
[----:B------:R-:W-:Y:S01]  /*5110*/  FMUL.FTZ R59, R24, UR6 ;  /* 0x00000006183b7c20 */ /* 0x000fe20008410000 */
[----:B------:R-:W-:Y:S02]  /*5120*/  ISETP.GT.AND P3, PT, R74, 0x41, PT ;  /* 0x000000414a00780c */ /* 0x000fe40003f64270 */
[----:B------:R-:W-:Y:S02]  /*5130*/  FSEL R53, R62, -INF , P2 ;  /* 0xff8000003e357808 */ /* 0x000fe40001000000 */
[----:B------:R-:W-:Y:S01]  /*5140*/  FMNMX.FTZ R58, R38, R55, !PT ;  /* 0x00000037263a7209 */ /* 0x000fe20007810000 */
[----:B------:R-:W2:Y:S01]  /*5150*/  MUFU.TANH R7, R7 ;  /* 0x0000000700077308 */ /* 0x000ea20000002400 */
[----:B------:R-:W-:Y:S01]  /*5160*/  FSEL R55, R63, -INF , P3 ;  /* 0xff8000003f377808 */ /* 0x000fe20001800000 */
[----:B------:R-:W-:Y:S01]  /*5170*/  FMUL.FTZ R63, R28, UR6 ;  /* 0x000000061c3f7c20 */ /* 0x000fe20008410000 */
[----:B------:R-:W-:-:S02]  /*5180*/  FMNMX.FTZ R58, R53, R58, !PT ;  /* 0x0000003a353a7209 */ /* 0x000fc40007810000 */
[----:B------:R-:W-:Y:S02]  /*5190*/  ISETP.GT.AND P4, PT, R74, 0x50, PT ;  /* 0x000000504a00780c */ /* 0x000fe40003f84270 */
[----:B------:R-:W-:Y:S01]  /*51a0*/  FMNMX.FTZ R60, R55, R58, !PT ;  /* 0x0000003a373c7209 */ /* 0x000fe20007810000 */
[----:B------:R5:W-:Y:S01]  /*51b0*/  MUFU.TANH R66, R54 ;  /* 0x0000003600427308 */ /* 0x000be20000002400 */
[----:B------:R-:W-:Y:S02]  /*51c0*/  FSEL R58, R71, -INF , P5 ;  /* 0xff800000473a7808 */ /* 0x000fe40002800000 */
[----:B------:R-:W-:Y:S02]  /*51d0*/  FMNMX.FTZ R71, R57, R60, !PT ;  /* 0x0000003c39477209 */ /* 0x000fe40007810000 */
[----:B------:R-:W-:Y:S02]  /*51e0*/  FSEL R24, R67, -INF , P2 ;  /* 0xff80000043187808 */ /* 0x000fe40001000000 */
[----:B0-----:R-:W-:Y:S01]  /*51f0*/  FSEL R36, R68, -INF , P3 ;  /* 0xff80000044247808 */ /* 0x001fe20001800000 */
[----:B------:R3:W0:Y:S01]  /*5200*/  MUFU.TANH R67, R59 ;  /* 0x0000003b00437308 */ /* 0x0006220000002400 */
[----:B-----5:R-:W-:Y:S01]  /*5210*/  FMUL.FTZ R54, R25, UR6 ;  /* 0x0000000619367c20 */ /* 0x020fe20008410000 */
[----:B------:R-:W-:-:S02]  /*5220*/  ISETP.GT.AND P3, PT, R74, 0x51, PT ;  /* 0x000000514a00780c */ /* 0x000fc40003f64270 */
[----:B------:R-:W-:Y:S02]  /*5230*/  FMNMX.FTZ R28, R58, R71, !PT ;  /* 0x000000473a1c7209 */ /* 0x000fe40007810000 */
[----:B------:R-:W-:Y:S02]  /*5240*/  ISETP.GT.AND P2, PT, R74, 0x58, PT ;  /* 0x000000584a00780c */ /* 0x000fe40003f44270 */
[----:B------:R5:W1:Y:S01]  /*5250*/  MUFU.TANH R68, R54 ;  /* 0x0000003600447308 */ /* 0x000a620000002400 */
[----:B---3--:R-:W-:Y:S02]  /*5260*/  FSEL R59, R69, -INF , P4 ;  /* 0xff800000453b7808 */ /* 0x008fe40002000000 */
[----:B------:R-:W-:Y:S01]  /*5270*/  FSEL R60, R56, -INF , P3 ;  /* 0xff800000383c7808 */ /* 0x000fe20001800000 */
[----:B------:R-:W-:Y:S01]  /*5280*/  FMUL.FTZ R56, R29, UR6 ;  /* 0x000000061d387c20 */ /* 0x000fe20008410000 */
[----:B------:R-:W-:Y:S02]  /*5290*/  FMNMX.FTZ R71, R59, R28, !PT ;  /* 0x0000001c3b477209 */ /* 0x000fe40007810000 */
[----:B------:R-:W-:Y:S01]  /*52a0*/  FSEL R25, R64, -INF , P6 ;  /* 0xff80000040197808 */ /* 0x000fe20003000000 */
[----:B------:R0:W3:Y:S01]  /*52b0*/  MUFU.TANH R69, R63 ;  /* 0x0000003f00457308 */ /* 0x0000e20000002400 */
[----:B------:R-:W-:-:S02]  /*52c0*/  ISETP.GT.AND P6, PT, R74, 0x59, PT ;  /* 0x000000594a00780c */ /* 0x000fc40003fc4270 */
[----:B----4-:R-:W-:Y:S02]  /*52d0*/  FSEL R61, R61, -INF , P2 ;  /* 0xff8000003d3d7808 */ /* 0x010fe40001000000 */
[----:B-----5:R-:W-:Y:S02]  /*52e0*/  FMNMX.FTZ R54, R60, R71, !PT ;  /* 0x000000473c367209 */ /* 0x020fe40007810000 */
[----:B------:R-:W-:Y:S01]  /*52f0*/  FSEL R28, R65, -INF , P5 ;  /* 0xff800000411c7808 */ /* 0x000fe20002800000 */
[----:B------:R4:W5:Y:S01]  /*5300*/  MUFU.TANH R70, R56 ;  /* 0x0000003800467308 */ /* 0x0009620000002400 */
[----:B--2---:R-:W-:Y:S02]  /*5310*/  FSEL R62, R7, -INF , P6 ;  /* 0xff800000073e7808 */ /* 0x004fe40003000000 */
[----:B------:R-:W-:Y:S02]  /*5320*/  ISETP.GT.AND P5, PT, R74, 0x60, PT ;  /* 0x000000604a00780c */ /* 0x000fe40003fa4270 */
[----:B------:R-:W-:-:S02]  /*5330*/  FMNMX.FTZ R7, R61, R54, !PT ;  /* 0x000000363d077209 */ /* 0x000fc40007810000 */
[----:B------:R-:W-:Y:S01]  /*5340*/  FSEL R29, R72, -INF , P4 ;  /* 0xff800000481d7808 */ /* 0x000fe20002000000 */
[----:B------:R-:W-:Y:S01]  /*5350*/  MUFU.TANH R71, R31 ;  /* 0x0000001f00477308 */ /* 0x000fe20000002400 */
[----:B------:R-:W-:Y:S02]  /*5360*/  ISETP.GT.AND P4, PT, R74, 0x61, PT ;  /* 0x000000614a00780c */ /* 0x000fe40003f84270 */
[----:B0-----:R-:W-:Y:S02]  /*5370*/  FSEL R63, R67, -INF , P5 ;  /* 0xff800000433f7808 */ /* 0x001fe40002800000 */
[----:B------:R-:W-:Y:S02]  /*5380*/  FMNMX.FTZ R72, R62, R7, !PT ;  /* 0x000000073e487209 */ /* 0x000fe40007810000 */
[----:B------:R-:W-:Y:S01]  /*5390*/  FSEL R54, R73, -INF , P3 ;  /* 0xff80000049367808 */ /* 0x000fe20001800000 */
[----:B------:R-:W-:Y:S01]  /*53a0*/  IMAD.MOV.U32 R73, RZ, RZ, R119 ;  /* 0x000000ffff497224 */ /* 0x000fe200078e0077 */
[----:B------:R-:W-:-:S02]  /*53b0*/  ISETP.GT.AND P3, PT, R74, 0x68, PT ;  /* 0x000000684a00780c */ /* 0x000fc40003f64270 */
[----:B-1----:R-:W-:Y:S02]  /*53c0*/  FSEL R64, R68, -INF , P4 ;  /* 0xff80000044407808 */ /* 0x002fe40002000000 */
[----:B------:R-:W-:Y:S02]  /*53d0*/  FMNMX.FTZ R7, R63, R72, !PT ;  /* 0x000000483f077209 */ /* 0x000fe40007810000 */
[----:B----4-:R-:W-:Y:S02]  /*53e0*/  FSEL R56, R66, -INF , P2 ;  /* 0xff80000042387808 */ /* 0x010fe40001000000 */
[----:B------:R-:W-:Y:S01]  /*53f0*/  ISETP.GT.AND P2, PT, R74, 0x69, PT ;  /* 0x000000694a00780c */ /* 0x000fe20003f44270 */
[----:B------:R-:W-:Y:S01]  /*5400*/  IMAD.MOV.U32 R74, RZ, RZ, R119 ;  /* 0x000000ffff4a7224 */ /* 0x000fe200078e0077 */
[----:B---3--:R-:W-:Y:S01]  /*5410*/  FSEL R65, R69, -INF , P3 ;  /* 0xff80000045417808 */ /* 0x008fe20001800000 */
[----:B------:R-:W-:Y:S01]  /*5420*/  FMUL.FTZ R69, R27, UR6 ;  /* 0x000000061b457c20 */ /* 0x000fe20008410000 */
[----:B------:R-:W-:-:S02]  /*5430*/  FMNMX.FTZ R68, R64, R7, !PT ;  /* 0x0000000740447209 */ /* 0x000fc40007810000 */
[----:B-----5:R-:W-:Y:S02]  /*5440*/  FSEL R66, R70, -INF , P2 ;  /* 0xff80000046427808 */ /* 0x020fe40001000000 */
[----:B------:R-:W-:Y:S01]  /*5450*/  FMNMX.FTZ R7, R65, R68, !PT ;  /* 0x0000004441077209 */ /* 0x000fe20007810000 */
[----:B------:R-:W-:Y:S03]  /*5460*/  MUFU.TANH R69, R69 ;  /* 0x0000004500457308 */ /* 0x000fe60000002400 */
[----:B------:R-:W-:-:S05]  /*5470*/  FMNMX.FTZ R68, R66, R7, !PT ;  /* 0x0000000742447209 */ /* 0x000fca0007810000 */
[----:B------:R-:W0:Y:S02]  /*5480*/  SHFL.BFLY PT, R7, R68, 0x2, 0x1f ;  /* 0x0c401f0044077f89 */ /* 0x000e2400000e0000 */
[----:B0-----:R-:W-:Y:S02]  /*5490*/  FMNMX.FTZ R70, R68, R7, !PT ;  /* 0x0000000744467209 */ /* 0x001fe40007810000 */
[----:B------:R-:W0:Y:S03]  /*54a0*/  MUFU.TANH R68, R26 ;  /* 0x0000001a00447308 */ /* 0x000e260000002400 */
[----:B------:R-:W1:Y:S02]  /*54b0*/  SHFL.BFLY PT, R7, R70, 0x1, 0x1f ;  /* 0x0c201f0046077f89 */ /* 0x000e6400000e0000 */
[----:B-1----:R-:W-:-:S03]  /*54c0*/  FMNMX.FTZ R7, R70, R7, !PT ;  /* 0x0000000746077209 */ /* 0x002fc60007810000 */
[----:B------:R0:W1:Y:S01]  /*54d0*/  MUFU.TANH R70, R30 ;  /* 0x0000001e00467308 */ /* 0x0000620000002400 */
[C---:B------:R-:W-:Y:S01]  /*54e0*/  FSETP.NEU.FTZ.AND P0, PT, R7.reuse, -INF , PT ;  /* 0xff8000000700780b */ /* 0x040fe20003f1d000 */
[----:B------:R-:W-:-:S05]  /*54f0*/  FMUL.FTZ R67, R7, UR14 ;  /* 0x0000000e07437c20 */ /* 0x000fca0008410000 */
[----:B------:R-:W-:Y:S02]  /*5500*/  FSEL R72, R67, RZ, P0 ;  /* 0x000000ff43487208 */ /* 0x000fe40000000000 */
[----:B------:R2:W3:Y:S01]  /*5510*/  MUFU.TANH R67, R39 ;  /* 0x0000002700437308 */ /* 0x0004e20000002400 */
[----:B0-----:R-:W-:Y:S01]  /*5520*/  FSEL R30, R68, -INF , P5 ;  /* 0xff800000441e7808 */ /* 0x001fe20002800000 */
[--C-:B------:R-:W-:Y:S02]  /*5530*/  IMAD.MOV.U32 R68, RZ, RZ, R119.reuse ;  /* 0x000000ffff447224 */ /* 0x100fe400078e0077 */
[--C-:B------:R-:W-:Y:S01]  /*5540*/  FFMA.FTZ R198, R8, UR14, -R72.reuse ;  /* 0x0000000e08c67c23 */ /* 0x100fe20008010848 */
[--C-:B------:R-:W-:Y:S01]  /*5550*/  FFMA.FTZ R31, R43, UR14, -R72.reuse ;  /* 0x0000000e2b1f7c23 */ /* 0x100fe20008010848 */
[--C-:B------:R-:W-:Y:S01]  /*5560*/  FFMA.FTZ R202, R45, UR14, -R72.reuse ;  /* 0x0000000e2dca7c23 */ /* 0x100fe20008010848 */
[--C-:B------:R-:W-:Y:S01]  /*5570*/  FFMA.FTZ R27, R47, UR14, -R72.reuse ;  /* 0x0000000e2f1b7c23 */ /* 0x100fe20008010848 */
[--C-:B------:R-:W-:Y:S01]  /*5580*/  FFMA.FTZ R196, R42, UR14, -R72.reuse ;  /* 0x0000000e2ac47c23 */ /* 0x100fe20008010848 */
[----:B-1----:R-:W-:Y:S01]  /*5590*/  FSEL R42, R70, -INF , P3 ;  /* 0xff800000462a7808 */ /* 0x002fe20001800000 */
[--C-:B------:R-:W-:Y:S01]  /*55a0*/  FFMA.FTZ R200, R44, UR14, -R72.reuse ;  /* 0x0000000e2cc87c23 */ /* 0x100fe20008010848 */
[----:B--2---:R-:W-:Y:S01]  /*55b0*/  FMNMX.FTZ R39, R3, R4, !PT ;  /* 0x0000000403277209 */ /* 0x004fe20007810000 */
[----:B------:R-:W-:Y:S01]  /*55c0*/  MUFU.EX2 R202, R202 ;  /* 0x000000ca00ca7308 */ /* 0x000fe20000000800 */
[----:B------:R-:W-:Y:S01]  /*55d0*/  FSEL R44, R71, -INF , P2 ;  /* 0xff800000472c7808 */ /* 0x000fe20001000000 */
        /* <DEDUP_REMOVED lines=14> */
[----:B------:R-:W0:Y:S01]  /*56c0*/  MUFU.EX2 R27, R27 ;  /* 0x0000001b001b7308 */ /* 0x000e220000000800 */
[--C-:B------:R-:W-:Y:S01]  /*56d0*/  FFMA.FTZ R49, R55, UR14, -R72.reuse ;  /* 0x0000000e37317c23 */ /* 0x100fe20008010848 */
[--C-:B------:R-:W-:Y:S01]  /*56e0*/  FFMA.FTZ R186, R57, UR14, -R72.reuse ;  /* 0x0000000e39ba7c23 */ /* 0x100fe20008010848 */
[----:B------:R-:W-:Y:S01]  /*56f0*/  FMNMX.FTZ R26, R12, R39, !PT ;  /* 0x000000270c1a7209 */ /* 0x000fe20007810000 */
[--C-:B------:R-:W-:Y:S01]  /*5700*/  FFMA.FTZ R51, R58, UR14, -R72.reuse ;  /* 0x0000000e3a337c23 */ /* 0x100fe20008010848 */
[--C-:B------:R-:W-:Y:S01]  /*5710*/  FFMA.FTZ R180, R59, UR14, -R72.reuse ;  /* 0x0000000e3bb47c23 */ /* 0x100fe20008010848 */
[--C-:B------:R-:W-:Y:S01]  /*5720*/  FFMA.FTZ R53, R60, UR14, -R72.reuse ;  /* 0x0000000e3c357c23 */ /* 0x100fe20008010848 */
[----:B------:R-:W-:Y:S01]  /*5730*/  FMNMX.FTZ R39, R13, R26, !PT ;  /* 0x0000001a0d277209 */ /* 0x000fe20007810000 */
[----:B------:R-:W1:Y:S01]  /*5740*/  MUFU.EX2 R31, R31 ;  /* 0x0000001f001f7308 */ /* 0x000e620000000800 */
[--C-:B------:R-:W-:Y:S01]  /*5750*/  FFMA.FTZ R55, R62, UR14, -R72.reuse ;  /* 0x0000000e3e377c23 */ /* 0x100fe20008010848 */
[--C-:B------:R-:W-:Y:S01]  /*5760*/  FFMA.FTZ R176, R63, UR14, -R72.reuse ;  /* 0x0000000e3fb07c23 */ /* 0x100fe20008010848 */
[----:B------:R-:W-:Y:S01]  /*5770*/  FMNMX.FTZ R26, R14, R39, !PT ;  /* 0x000000270e1a7209 */ /* 0x000fe20007810000 */
[--C-:B------:R-:W-:Y:S01]  /*5780*/  FFMA.FTZ R39, R41, UR14, -R72.reuse ;  /* 0x0000000e29277c23 */ /* 0x100fe20008010848 */
[--C-:B------:R-:W-:Y:S01]  /*5790*/  FFMA.FTZ R57, R64, UR14, -R72.reuse ;  /* 0x0000000e40397c23 */ /* 0x100fe20008010848 */
[--C-:B------:R-:W-:Y:S01]  /*57a0*/  FFMA.FTZ R178, R65, UR14, -R72.reuse ;  /* 0x0000000e41b27c23 */ /* 0x100fe20008010848 */
[----:B------:R-:W-:Y:S01]  /*57b0*/  FMNMX.FTZ R41, R15, R26, !PT ;  /* 0x0000001a0f297209 */ /* 0x000fe20007810000 */
[----:B------:R-:W2:Y:S01]  /*57c0*/  MUFU.EX2 R196, R196 ;  /* 0x000000c400c47308 */ /* 0x000ea20000000800 */
[----:B------:R-:W-:Y:S01]  /*57d0*/  FFMA.FTZ R59, R66, UR14, -R72 ;  /* 0x0000000e423b7c23 */ /* 0x000fe20008010848 */
[----:B------:R-:W-:Y:S01]  /*57e0*/  ISETP.NE.AND P0, PT, R80, RZ, PT ;  /* 0x000000ff5000720c */ /* 0x000fe20003f05270 */
[--C-:B------:R-:W-:Y:S01]  /*57f0*/  IMAD.MOV.U32 R80, RZ, RZ, R119.reuse ;  /* 0x000000ffff507224 */ /* 0x100fe200078e0077 */
[----:B------:R-:W-:Y:S01]  /*5800*/  FMNMX.FTZ R26, R20, R41, !PT ;  /* 0x00000029141a7209 */ /* 0x000fe20007810000 */
[----:B------:R-:W-:-:S02]  /*5810*/  IMAD.MOV.U32 R71, RZ, RZ, R119 ;  /* 0x000000ffff477224 */ /* 0x000fc400078e0077 */
[--C-:B------:R-:W-:Y:S01]  /*5820*/  IMAD.MOV.U32 R70, RZ, RZ, R119.reuse ;  /* 0x000000ffff467224 */ /* 0x100fe200078e0077 */
[----:B------:R-:W-:Y:S01]  /*5830*/  FMNMX.FTZ R41, R21, R26, !PT ;  /* 0x0000001a15297209 */ /* 0x000fe20007810000 */
[----:B------:R-:W4:Y:S01]  /*5840*/  MUFU.EX2 R39, R39 ;  /* 0x0000002700277308 */ /* 0x000f220000000800 */
[----:B---3--:R-:W-:Y:S01]  /*5850*/  FSEL R26, R67, -INF , P6 ;  /* 0xff800000431a7808 */ /* 0x008fe20003000000 */
[--C-:B------:R-:W-:Y:S01]  /*5860*/  IMAD.MOV.U32 R66, RZ, RZ, R119.reuse ;  /* 0x000000ffff427224 */ /* 0x100fe200078e0077 */
[----:B------:R-:W-:Y:S01]  /*5870*/  FMNMX.FTZ R8, R32, R41, !PT ;  /* 0x0000002920087209 */ /* 0x000fe20007810000 */
[----:B------:R-:W-:Y:S01]  /*5880*/  FFMA.FTZ R41, R40, UR14, -R72 ;  /* 0x0000000e28297c23 */ /* 0x000fe20008010848 */
[----:B------:R-:W-:Y:S01]  /*5890*/  FSEL R40, R69, -INF , P4 ;  /* 0xff80000045287808 */ /* 0x000fe20002000000 */
[--C-:B------:R-:W-:Y:S01]  /*58a0*/  IMAD.MOV.U32 R69, RZ, RZ, R119.reuse ;  /* 0x000000ffff457224 */ /* 0x100fe200078e0077 */
[----:B------:R-:W-:Y:S01]  /*58b0*/  FMNMX.FTZ R43, R33, R8, !PT ;  /* 0x00000008212b7209 */ /* 0x000fe20007810000 */
[----:B------:R-:W3:Y:S01]  /*58c0*/  MUFU.EX2 R198, R198 ;  /* 0x000000c600c67308 */ /* 0x000ee20000000800 */
[----:B------:R-:W-:-:S02]  /*58d0*/  IMAD.MOV.U32 R65, RZ, RZ, R119 ;  /* 0x000000ffff417224 */ /* 0x000fc400078e0077 */
[----:B------:R-:W-:Y:S01]  /*58e0*/  FMNMX.FTZ R8, R34, R43, !PT ;  /* 0x0000002b22087209 */ /* 0x000fe20007810000 */
[--C-:B------:R-:W-:Y:S02]  /*58f0*/  IMAD.MOV.U32 R64, RZ, RZ, R119.reuse ;  /* 0x000000ffff407224 */ /* 0x100fe400078e0077 */
[--C-:B------:R-:W-:Y:S01]  /*5900*/  IMAD.MOV.U32 R63, RZ, RZ, R119.reuse ;  /* 0x000000ffff3f7224 */ /* 0x100fe200078e0077 */
[----:B------:R-:W-:Y:S01]  /*5910*/  FMNMX.FTZ R43, R35, R8, !PT ;  /* 0x00000008232b7209 */ /* 0x000fe20007810000 */
[----:B------:R-:W5:Y:S01]  /*5920*/  MUFU.EX2 R41, R41 ;  /* 0x0000002900297308 */ /* 0x000f620000000800 */
[--C-:B------:R-:W-:Y:S02]  /*5930*/  IMAD.MOV.U32 R62, RZ, RZ, R119.reuse ;  /* 0x000000ffff3e7224 */ /* 0x100fe400078e0077 */
[----:B------:R-:W-:Y:S01]  /*5940*/  FMNMX.FTZ R43, R24, R43, !PT ;  /* 0x0000002b182b7209 */ /* 0x000fe20007810000 */
[--C-:B------:R-:W-:Y:S02]  /*5950*/  IMAD.MOV.U32 R60, RZ, RZ, R119.reuse ;  /* 0x000000ffff3c7224 */ /* 0x100fe400078e0077 */
[--C-:B------:R-:W-:Y:S01]  /*5960*/  IMAD.MOV.U32 R58, RZ, RZ, R119.reuse ;  /* 0x000000ffff3a7224 */ /* 0x100fe200078e0077 */
[----:B------:R-:W-:Y:S01]  /*5970*/  FMNMX.FTZ R8, R36, R43, !PT ;  /* 0x0000002b24087209 */ /* 0x000fe20007810000 */
[----:B------:R-:W-:Y:S01]  /*5980*/  MUFU.EX2 R192, R192 ;  /* 0x000000c000c07308 */ /* 0x000fe20000000800 */
[----:B------:R-:W-:-:S02]  /*5990*/  IMAD.MOV.U32 R52, RZ, RZ, R119 ;  /* 0x000000ffff347224 */ /* 0x000fc400078e0077 */
[----:B------:R-:W-:-:S04]  /*59a0*/  FMNMX.FTZ R45, R25, R8, !PT ;  /* 0x00000008192d7209 */ /* 0x000fc80007810000 */
[----:B------:R-:W-:Y:S01]  /*59b0*/  FMNMX.FTZ R8, R28, R45, !PT ;  /* 0x0000002d1c087209 */ /* 0x000fe20007810000 */
[----:B------:R0:W-:Y:S03]  /*59c0*/  MUFU.EX2 R43, R48 ;  /* 0x00000030002b7308 */ /* 0x0001e60000000800 */
[----:B------:R-:W-:-:S04]  /*59d0*/  FMNMX.FTZ R45, R29, R8, !PT ;  /* 0x000000081d2d7209 */ /* 0x000fc80007810000 */
[----:B------:R-:W-:Y:S01]  /*59e0*/  FMNMX.FTZ R47, R54, R45, !PT ;  /* 0x0000002d362f7209 */ /* 0x000fe20007810000 */
[----:B------:R-:W-:Y:S01]  /*59f0*/  MUFU.EX2 R194, R194 ;  /* 0x000000c200c27308 */ /* 0x000fe20000000800 */
[----:B0-----:R-:W-:Y:S02]  /*5a00*/  IMAD.MOV.U32 R48, RZ, RZ, R119 ;  /* 0x000000ffff307224 */ /* 0x001fe400078e0077 */
        /* <DEDUP_REMOVED lines=9> */
[----:B------:R-:W-:Y:S01]  /*5aa0*/  FFMA.FTZ R47, R38, UR14, -R72 ;  /* 0x0000000e262f7c23 */ /* 0x000fe20008010848 */
[----:B------:R-:W-:Y:S01]  /*5ab0*/  MUFU.EX2 R37, R37 ;  /* 0x0000002500257308 */ /* 0x000fe20000000800 */
[----:B------:R-:W-:Y:S02]  /*5ac0*/  IMAD.MOV.U32 R72, RZ, RZ, R119 ;  /* 0x000000ffff487224 */ /* 0x000fe400078e0077 */
        /* <DEDUP_REMOVED lines=11> */
[----:B------:R-:W-:Y:S01]  /*5b80*/  IMAD.MOV.U32 R67, RZ, RZ, R119 ;  /* 0x000000ffff437224 */ /* 0x000fe200078e0077 */
[C---:B------:R-:W-:Y:S01]  /*5b90*/  FSETP.NEU.FTZ.AND P2, PT, R8.reuse, -INF , PT ;  /* 0xff8000000800780b */ /* 0x040fe20003f5d000 */
[----:B------:R-:W-:-:S05]  /*5ba0*/  FMUL.FTZ R38, R8, UR14 ;  /* 0x0000000e08267c20 */ /* 0x000fca0008410000 */
[----:B------:R-:W-:Y:S01]  /*5bb0*/  MUFU.EX2 R53, R53 ;  /* 0x0000003500357308 */ /* 0x000fe20000000800 */
[----:B------:R-:W-:Y:S02]  /*5bc0*/  FSEL R61, R38, RZ, P2 ;  /* 0x000000ff263d7208 */ /* 0x000fe40001000000 */
[----:B------:R-:W-:-:S03]  /*5bd0*/  PLOP3.LUT P2, PT, PT, PT, UP0, 0x80, 0x0 ;  /* 0x000000000000781c */ /* 0x000fc60003f4f008 */
[--C-:B------:R-:W-:Y:S01]  /*5be0*/  FFMA.FTZ R201, R3, UR14, -R61.reuse ;  /* 0x0000000e03c97c23 */ /* 0x100fe2000801083d */
[--C-:B------:R-:W-:Y:S01]  /*5bf0*/  FFMA.FTZ R38, R4, UR14, -R61.reuse ;  /* 0x0000000e04267c23 */ /* 0x100fe2000801083d */
        /* <DEDUP_REMOVED lines=9> */
[----:B-1----:R-:W-:Y:S01]  /*5c90*/  FADD.FTZ R3, R31, R4 ;  /* 0x000000041f037221 */ /* 0x002fe20000010000 */
[--C-:B------:R-:W-:Y:S01]  /*5ca0*/  FFMA.FTZ R193, R14, UR14, -R61.reuse ;  /* 0x0000000e0ec17c23 */ /* 0x100fe2000801083d */
[----:B------:R-:W-:Y:S01]  /*5cb0*/  FFMA.FTZ R14, R15, UR14, -R61 ;  /* 0x0000000e0f0e7c23 */ /* 0x000fe2000801083d */
[----:B------:R-:W0:Y:S01]  /*5cc0*/  MUFU.EX2 R38, R38 ;  /* 0x0000002600267308 */ /* 0x000e220000000800 */
[----:B--2---:R-:W-:Y:S01]  /*5cd0*/  FADD.FTZ R4, R196, R3 ;  /* 0x00000003c4047221 */ /* 0x004fe20000010000 */
[--C-:B------:R-:W-:Y:S01]  /*5ce0*/  FFMA.FTZ R20, R20, UR14, -R61.reuse ;  /* 0x0000000e14147c23 */ /* 0x100fe2000801083d */
[--C-:B------:R-:W-:Y:S01]  /*5cf0*/  FFMA.FTZ R21, R21, UR14, -R61.reuse ;  /* 0x0000000e15157c23 */ /* 0x100fe2000801083d */
[--C-:B------:R-:W-:Y:S01]  /*5d00*/  FFMA.FTZ R32, R32, UR14, -R61.reuse ;  /* 0x0000000e20207c23 */ /* 0x100fe2000801083d */
[----:B----4-:R-:W-:Y:S01]  /*5d10*/  FADD.FTZ R3, R39, R4 ;  /* 0x0000000427037221 */ /* 0x010fe20000010000 */
[--C-:B------:R-:W-:Y:S01]  /*5d20*/  FFMA.FTZ R36, R36, UR14, -R61.reuse ;  /* 0x0000000e24247c23 */ /* 0x100fe2000801083d */
[----:B------:R-:W-:Y:S01]  /*5d30*/  FFMA.FTZ R33, R33, UR14, -R61 ;  /* 0x0000000e21217c23 */ /* 0x000fe2000801083d */
[----:B------:R-:W1:Y:S01]  /*5d40*/  MUFU.EX2 R203, R203 ;  /* 0x000000cb00cb7308 */ /* 0x000e620000000800 */
[----:B---3--:R-:W-:Y:S01]  /*5d50*/  FADD.FTZ R46, R198, R3 ;  /* 0x00000003c62e7221 */ /* 0x008fe20000010000 */
[--C-:B------:R-:W-:Y:S01]  /*5d60*/  FFMA.FTZ R34, R34, UR14, -R61.reuse ;  /* 0x0000000e22227c23 */ /* 0x100fe2000801083d */
[--C-:B------:R-:W-:Y:S01]  /*5d70*/  FFMA.FTZ R35, R35, UR14, -R61.reuse ;  /* 0x0000000e23237c23 */ /* 0x100fe2000801083d */
[--C-:B------:R-:W-:Y:S01]  /*5d80*/  FFMA.FTZ R24, R24, UR14, -R61.reuse ;  /* 0x0000000e18187c23 */ /* 0x100fe2000801083d */
[----:B-----5:R-:W-:Y:S01]  /*5d90*/  FADD.FTZ R9, R41, R46 ;  /* 0x0000002e29097221 */ /* 0x020fe20000010000 */
[--C-:B------:R-:W-:Y:S01]  /*5da0*/  FFMA.FTZ R25, R25, UR14, -R61.reuse ;  /* 0x0000000e19197c23 */ /* 0x100fe2000801083d */
[----:B------:R-:W-:Y:S01]  /*5db0*/  FFMA.FTZ R28, R28, UR14, -R61 ;  /* 0x0000000e1c1c7c23 */ /* 0x000fe2000801083d */
[----:B------:R-:W2:Y:S01]  /*5dc0*/  MUFU.EX2 R6, R6 ;  /* 0x0000000600067308 */ /* 0x000ea20000000800 */
[----:B0-----:R-:W-:Y:S01]  /*5dd0*/  FADD.FTZ R4, R201, R38 ;  /* 0x00000026c9047221 */ /* 0x001fe20000010000 */
[----:B------:R-:W-:Y:S01]  /*5de0*/  FADD.FTZ R46, R192, R9 ;  /* 0x00000009c02e7221 */ /* 0x000fe20000010000 */
[--C-:B------:R-:W-:Y:S01]  /*5df0*/  FFMA.FTZ R29, R29, UR14, -R61.reuse ;  /* 0x0000000e1d1d7c23 */ /* 0x100fe2000801083d */
[--C-:B------:R-:W-:Y:S01]  /*5e00*/  FFMA.FTZ R54, R54, UR14, -R61.reuse ;  /* 0x0000000e36367c23 */ /* 0x100fe2000801083d */
[--C-:B------:R-:W-:Y:S01]  /*5e10*/  FFMA.FTZ R56, R56, UR14, -R61.reuse ;  /* 0x0000000e38387c23 */ /* 0x100fe2000801083d */
[----:B------:R-:W-:Y:S01]  /*5e20*/  FADD.FTZ R9, R43, R46 ;  /* 0x0000002e2b097221 */ /* 0x000fe20000010000 */
[----:B------:R-:W-:Y:S01]  /*5e30*/  FFMA.FTZ R26, R26, UR14, -R61 ;  /* 0x0000000e1a1a7c23 */ /* 0x000fe2000801083d */
[----:B------:R-:W0:Y:S01]  /*5e40*/  MUFU.EX2 R197, R197 ;  /* 0x000000c500c57308 */ /* 0x000e220000000800 */
[----:B-1----:R-:W-:Y:S01]  /*5e50*/  FADD.FTZ R3, R203, R4 ;  /* 0x00000004cb037221 */ /* 0x002fe20000010000 */
[----:B------:R-:W-:Y:S01]  /*5e60*/  FADD.FTZ R46, R194, R9 ;  /* 0x00000009c22e7221 */ /* 0x000fe20000010000 */
[--C-:B------:R-:W-:Y:S01]  /*5e70*/  FFMA.FTZ R30, R30, UR14, -R61.reuse ;  /* 0x0000000e1e1e7c23 */ /* 0x100fe2000801083d */
[--C-:B------:R-:W-:Y:S01]  /*5e80*/  FFMA.FTZ R40, R40, UR14, -R61.reuse ;  /* 0x0000000e28287c23 */ /* 0x100fe2000801083d */
[--C-:B------:R-:W-:Y:S01]  /*5e90*/  FFMA.FTZ R42, R42, UR14, -R61.reuse ;  /* 0x0000000e2a2a7c23 */ /* 0x100fe2000801083d */
[----:B------:R-:W-:Y:S01]  /*5ea0*/  FADD.FTZ R9, R45, R46 ;  /* 0x0000002e2d097221 */ /* 0x000fe20000010000 */
[----:B------:R-:W-:Y:S01]  /*5eb0*/  FFMA.FTZ R44, R44, UR14, -R61 ;  /* 0x0000000e2c2c7c23 */ /* 0x000fe2000801083d */
[----:B------:R-:W1:Y:S01]  /*5ec0*/  MUFU.EX2 R10, R10 ;  /* 0x0000000a000a7308 */ /* 0x000e620000000800 */
[----:B--2---:R-:W-:Y:S01]  /*5ed0*/  FADD.FTZ R4, R6, R3 ;  /* 0x0000000306047221 */ /* 0x004fe20000010000 */
[----:B------:R-:W-:Y:S01]  /*5ee0*/  F2FP.F16.F32.PACK_AB R200, R27, R200 ;  /* 0x000000c81bc8723e */ /* 0x000fe200000000ff */
[--C-:B------:R-:W-:Y:S01]  /*5ef0*/  IMAD.MOV.U32 R61, RZ, RZ, R119.reuse ;  /* 0x000000ffff3d7224 */ /* 0x100fe200078e0077 */
[----:B------:R-:W-:Y:S01]  /*5f00*/  F2FP.F16.F32.PACK_AB R202, R31, R202 ;  /* 0x000000ca1fca723e */ /* 0x000fe200000000ff */
[--C-:B------:R-:W-:Y:S01]  /*5f10*/  IMAD.MOV.U32 R46, RZ, RZ, R119.reuse ;  /* 0x000000ffff2e7224 */ /* 0x100fe200078e0077 */
[----:B------:R-:W-:Y:S01]  /*5f20*/  F2FP.F16.F32.PACK_AB R196, R39, R196 ;  /* 0x000000c427c4723e */ /* 0x000fe200000000ff */
[--C-:B------:R-:W-:Y:S01]  /*5f30*/  IMAD.MOV.U32 R39, RZ, RZ, R119.reuse ;  /* 0x000000ffff277224 */ /* 0x100fe200078e0077 */
[----:B------:R-:W2:Y:S01]  /*5f40*/  MUFU.EX2 R199, R199 ;  /* 0x000000c700c77308 */ /* 0x000ea20000000800 */
[----:B0-----:R-:W-:Y:S01]  /*5f50*/  FADD.FTZ R3, R197, R4 ;  /* 0x00000004c5037221 */ /* 0x001fe20000010000 */
[----:B------:R-:W-:Y:S01]  /*5f60*/  F2FP.F16.F32.PACK_AB R198, R41, R198 ;  /* 0x000000c629c6723e */ /* 0x000fe200000000ff */
[--C-:B------:R-:W-:Y:S01]  /*5f70*/  IMAD.MOV.U32 R41, RZ, RZ, R119.reuse ;  /* 0x000000ffff297224 */ /* 0x100fe200078e0077 */
[----:B------:R-:W-:Y:S01]  /*5f80*/  F2FP.F16.F32.PACK_AB R192, R43, R192 ;  /* 0x000000c02bc0723e */ /* 0x000fe200000000ff */
[--C-:B------:R-:W-:Y:S01]  /*5f90*/  IMAD.MOV.U32 R43, RZ, RZ, R119.reuse ;  /* 0x000000ffff2b7224 */ /* 0x100fe200078e0077 */
[----:B------:R-:W-:Y:S01]  /*5fa0*/  F2FP.F16.F32.PACK_AB R194, R45, R194 ;  /* 0x000000c22dc2723e */ /* 0x000fe200000000ff */
[----:B------:R-:W-:Y:S01]  /*5fb0*/  IMAD.MOV.U32 R45, RZ, RZ, R119 ;  /* 0x000000ffff2d7224 */ /* 0x000fe200078e0077 */
[----:B------:R-:W0:Y:S01]  /*5fc0*/  MUFU.EX2 R12, R12 ;  /* 0x0000000c000c7308 */ /* 0x000e220000000800 */
[----:B-1----:R-:W-:Y:S01]  /*5fd0*/  FADD.FTZ R4, R10, R3 ;  /* 0x000000030a047221 */ /* 0x002fe20000010000 */
[----:B------:R-:W-:Y:S01]  /*5fe0*/  F2FP.F16.F32.PACK_AB R201, R38, R201 ;  /* 0x000000c926c9723e */ /* 0x000fe200000000ff */
[--C-:B------:R-:W-:Y:S01]  /*5ff0*/  IMAD.MOV.U32 R38, RZ, RZ, R119.reuse ;  /* 0x000000ffff267224 */ /* 0x100fe200078e0077 */
[----:B------:R-:W-:Y:S01]  /*6000*/  F2FP.F16.F32.PACK_AB R203, R6, R203 ;  /* 0x000000cb06cb723e */ /* 0x000fe200000000ff */
[----:B------:R-:W-:Y:S01]  /*6010*/  IMAD.MOV.U32 R6, RZ, RZ, 0x3f800000 ;  /* 0x3f800000ff067424 */ /* 0x000fe200078e00ff */
[----:B------:R-:W-:Y:S01]  /*6020*/  F2FP.F16.F32.PACK_AB R197, R10, R197 ;  /* 0x000000c50ac5723e */ /* 0x000fe200000000ff */
[--C-:B------:R-:W-:Y:S01]  /*6030*/  IMAD.MOV.U32 R31, RZ, RZ, R119.reuse ;  /* 0x000000ffff1f7224 */ /* 0x100fe200078e0077 */
[----:B------:R-:W1:Y:S01]  /*6040*/  MUFU.EX2 R193, R193 ;  /* 0x000000c100c17308 */ /* 0x000e620000000800 */
[----:B--2---:R-:W-:Y:S01]  /*6050*/  FADD.FTZ R3, R199, R4 ;  /* 0x00000004c7037221 */ /* 0x004fe20000010000 */
[----:B------:R-:W-:-:S06]  /*6060*/  IMAD.MOV.U32 R27, RZ, RZ, R119 ;  /* 0x000000ffff1b7224 */ /* 0x000fcc00078e0077 */
        /* <DEDUP_REMOVED lines=8> */
[----:B------:R2:W-:Y:S01]  /*60f0*/  MUFU.EX2 R185, R36 ;  /* 0x0000002400b97308 */ /* 0x0005e20000000800 */
[----:B0-----:R-:W-:-:S07]  /*6100*/  FADD.FTZ R0, R20, R3 ;  /* 0x0000000314007221 */ /* 0x001fce0000010000 */
[----:B------:R-:W0:Y:S01]  /*6110*/  MUFU.EX2 R32, R32 ;  /* 0x0000002000207308 */ /* 0x000e220000000800 */
[----:B--2---:R-:W-:Y:S01]  /*6120*/  FADD.FTZ R36, R188, R9 ;  /* 0x00000009bc247221 */ /* 0x004fe20000010000 */
[----:B-1----:R-:W-:Y:S01]  /*6130*/  FADD.FTZ R3, R21, R0 ;  /* 0x0000000015037221 */ /* 0x002fe20000010000 */
[C---:B------:R-:W-:Y:S02]  /*6140*/  F2FP.F16.F32.PACK_AB R188, R37.reuse, R188 ;  /* 0x000000bc25bc723e */ /* 0x040fe400000000ff */
[----:B------:R-:W-:Y:S01]  /*6150*/  FADD.FTZ R9, R37, R36 ;  /* 0x0000002425097221 */ /* 0x000fe20000010000 */
[----:B------:R-:W-:Y:S01]  /*6160*/  F2FP.F16.F32.PACK_AB R195, R21, R20 ;  /* 0x0000001415c3723e */ /* 0x000fe200000000ff */
[----:B------:R-:W-:Y:S01]  /*6170*/  IMAD.MOV.U32 R37, RZ, RZ, R119 ;  /* 0x000000ffff257224 */ /* 0x000fe200078e0077 */
[----:B------:R-:W1:Y:S01]  /*6180*/  MUFU.EX2 R33, R33 ;  /* 0x0000002100217308 */ /* 0x000e620000000800 */
[----:B------:R-:W-:Y:S01]  /*6190*/  FADD.FTZ R4, R190, R9 ;  /* 0x00000009be047221 */ /* 0x000fe20000010000 */
[----:B------:R-:W-:Y:S01]  /*61a0*/  F2FP.F16.F32.PACK_AB R190, R47, R190 ;  /* 0x000000be2fbe723e */ /* 0x000fe200000000ff */
[----:B------:R-:W-:-:S02]  /*61b0*/  IMAD.MOV.U32 R36, RZ, RZ, R119 ;  /* 0x000000ffff247224 */ /* 0x000fc400078e0077 */
[----:B------:R-:W-:Y:S01]  /*61c0*/  FADD.FTZ R9, R47, R4 ;  /* 0x000000042f097221 */ /* 0x000fe20000010000 */
[----:B------:R-:W-:Y:S02]  /*61d0*/  IMAD.MOV.U32 R47, RZ, RZ, R119 ;  /* 0x000000ffff2f7224 */ /* 0x000fe400078e0077 */
[----:B------:R-:W2:Y:S01]  /*61e0*/  MUFU.EX2 R34, R34 ;  /* 0x0000002200227308 */ /* 0x000ea20000000800 */
[----:B------:R-:W-:Y:S01]  /*61f0*/  FADD.FTZ R4, R184, R9 ;  /* 0x00000009b8047221 */ /* 0x000fe20000010000 */
[----:B0-----:R-:W-:Y:S01]  /*6200*/  FADD.FTZ R0, R32, R3 ;  /* 0x0000000320007221 */ /* 0x001fe20000010000 */
[C---:B------:R-:W-:Y:S02]  /*6210*/  F2FP.F16.F32.PACK_AB R184, R49.reuse, R184 ;  /* 0x000000b831b8723e */ /* 0x040fe400000000ff */
[----:B------:R-:W-:Y:S01]  /*6220*/  FADD.FTZ R9, R49, R4 ;  /* 0x0000000431097221 */ /* 0x000fe20000010000 */
[----:B------:R-:W-:Y:S02]  /*6230*/  IMAD.MOV.U32 R49, RZ, RZ, R119 ;  /* 0x000000ffff317224 */ /* 0x000fe400078e0077 */
[----:B------:R-:W0:Y:S01]  /*6240*/  MUFU.EX2 R35, R35 ;  /* 0x0000002300237308 */ /* 0x000e220000000800 */
[----:B-1----:R-:W-:Y:S01]  /*6250*/  FADD.FTZ R3, R33, R0 ;  /* 0x0000000021037221 */ /* 0x002fe20000010000 */
[----:B------:R-:W-:Y:S01]  /*6260*/  FADD.FTZ R4, R186, R9 ;  /* 0x00000009ba047221 */ /* 0x000fe20000010000 */
[----:B------:R-:W-:-:S02]  /*6270*/  F2FP.F16.F32.PACK_AB R186, R51, R186 ;  /* 0x000000ba33ba723e */ /* 0x000fc400000000ff */
[----:B------:R-:W-:Y:S01]  /*6280*/  F2FP.F16.F32.PACK_AB R189, R33, R32 ;  /* 0x0000002021bd723e */ /* 0x000fe200000000ff */
[----:B------:R-:W-:Y:S01]  /*6290*/  FADD.FTZ R9, R51, R4 ;  /* 0x0000000433097221 */ /* 0x000fe20000010000 */
[----:B------:R-:W-:Y:S01]  /*62a0*/  IMAD.MOV.U32 R51, RZ, RZ, R119 ;  /* 0x000000ffff337224 */ /* 0x000fe200078e0077 */
[----:B------:R-:W1:Y:S01]  /*62b0*/  MUFU.EX2 R24, R24 ;  /* 0x0000001800187308 */ /* 0x000e620000000800 */
[----:B--2---:R-:W-:Y:S01]  /*62c0*/  FADD.FTZ R0, R34, R3 ;  /* 0x0000000322007221 */ /* 0x004fe20000010000 */
[----:B------:R-:W-:Y:S01]  /*62d0*/  FADD.FTZ R4, R180, R9 ;  /* 0x00000009b4047221 */ /* 0x000fe20000010000 */
[----:B------:R-:W-:Y:S01]  /*62e0*/  F2FP.F16.F32.PACK_AB R180, R53, R180 ;  /* 0x000000b435b4723e */ /* 0x000fe200000000ff */
[--C-:B------:R-:W-:Y:S02]  /*62f0*/  IMAD.MOV.U32 R33, RZ, RZ, R119.reuse ;  /* 0x000000ffff217224 */ /* 0x100fe400078e0077 */
[--C-:B------:R-:W-:Y:S02]  /*6300*/  IMAD.MOV.U32 R32, RZ, RZ, R119.reuse ;  /* 0x000000ffff207224 */ /* 0x100fe400078e0077 */
[----:B------:R-:W2:Y:S01]  /*6310*/  MUFU.EX2 R182, R182 ;  /* 0x000000b600b67308 */ /* 0x000ea20000000800 */
[C---:B0-----:R-:W-:Y:S01]  /*6320*/  FADD.FTZ R3, R35.reuse, R0 ;  /* 0x0000000023037221 */ /* 0x041fe20000010000 */
[----:B------:R-:W-:Y:S01]  /*6330*/  F2FP.F16.F32.PACK_AB R191, R35, R34 ;  /* 0x0000002223bf723e */ /* 0x000fe200000000ff */
[----:B------:R-:W-:-:S02]  /*6340*/  IMAD.MOV.U32 R35, RZ, RZ, R119 ;  /* 0x000000ffff237224 */ /* 0x000fc400078e0077 */
[----:B------:R-:W-:-:S03]  /*6350*/  IMAD.MOV.U32 R34, RZ, RZ, R119 ;  /* 0x000000ffff227224 */ /* 0x000fc600078e0077 */
[----:B------:R-:W0:Y:S01]  /*6360*/  MUFU.EX2 R25, R25 ;  /* 0x0000001900197308 */ /* 0x000e220000000800 */
[----:B-1----:R-:W-:Y:S01]  /*6370*/  FADD.FTZ R0, R24, R3 ;  /* 0x0000000318007221 */ /* 0x002fe20000010000 */
[----:B------:R-:W-:Y:S01]  /*6380*/  FADD.FTZ R3, R53, R4 ;  /* 0x0000000435037221 */ /* 0x000fe20000010000 */
[--C-:B------:R-:W-:Y:S02]  /*6390*/  IMAD.MOV.U32 R53, RZ, RZ, R119.reuse ;  /* 0x000000ffff357224 */ /* 0x100fe400078e0077 */
[C---:B------:R-:W-:Y:S01]  /*63a0*/  FADD.FTZ R0, R185.reuse, R0 ;  /* 0x00000000b9007221 */ /* 0x040fe20000010000 */
[----:B------:R-:W-:Y:S01]  /*63b0*/  F2FP.F16.F32.PACK_AB R185, R185, R24 ;  /* 0x00000018b9b9723e */ /* 0x000fe200000000ff */
[----:B------:R-:W-:Y:S01]  /*63c0*/  IMAD.MOV.U32 R24, RZ, RZ, R119 ;  /* 0x000000ffff187224 */ /* 0x000fe200078e0077 */
[----:B------:R-:W1:Y:S01]  /*63d0*/  MUFU.EX2 R28, R28 ;  /* 0x0000001c001c7308 */ /* 0x000e620000000800 */
[----:B--2---:R-:W-:-:S07]  /*63e0*/  FADD.FTZ R4, R182, R3 ;  /* 0x00000003b6047221 */ /* 0x004fce0000010000 */
[----:B------:R-:W2:Y:S01]  /*63f0*/  MUFU.EX2 R29, R29 ;  /* 0x0000001d001d7308 */ /* 0x000ea20000000800 */
[----:B0-----:R-:W-:-:S07]  /*6400*/  FADD.FTZ R3, R25, R0 ;  /* 0x0000000019037221 */ /* 0x001fce0000010000 */
[----:B------:R-:W0:Y:S01]  /*6410*/  MUFU.EX2 R54, R54 ;  /* 0x0000003600367308 */ /* 0x000e220000000800 */
[C---:B-1----:R-:W-:Y:S01]  /*6420*/  FADD.FTZ R0, R28.reuse, R3 ;  /* 0x000000031c007221 */ /* 0x042fe20000010000 */
[----:B------:R-:W-:Y:S01]  /*6430*/  F2FP.F16.F32.PACK_AB R187, R28, R25 ;  /* 0x000000191cbb723e */ /* 0x000fe200000000ff */
[--C-:B------:R-:W-:Y:S02]  /*6440*/  IMAD.MOV.U32 R28, RZ, RZ, R119.reuse ;  /* 0x000000ffff1c7224 */ /* 0x100fe400078e0077 */
[----:B------:R-:W-:-:S03]  /*6450*/  IMAD.MOV.U32 R25, RZ, RZ, R119 ;  /* 0x000000ffff197224 */ /* 0x000fc600078e0077 */
[----:B------:R-:W1:Y:S01]  /*6460*/  MUFU.EX2 R56, R56 ;  /* 0x0000003800387308 */ /* 0x000e620000000800 */
[----:B--2---:R-:W-:-:S07]  /*6470*/  FADD.FTZ R3, R29, R0 ;  /* 0x000000001d037221 */ /* 0x004fce0000010000 */
[----:B------:R2:W3:Y:S01]  /*6480*/  MUFU.EX2 R183, R26 ;  /* 0x0000001a00b77308 */ /* 0x0004e20000000800 */
[C---:B0-----:R-:W-:Y:S01]  /*6490*/  FADD.FTZ R3, R54.reuse, R3 ;  /* 0x0000000336037221 */ /* 0x041fe20000010000 */
[----:B------:R-:W-:Y:S01]  /*64a0*/  F2FP.F16.F32.PACK_AB R181, R54, R29 ;  /* 0x0000001d36b5723e */ /* 0x000fe200000000ff */
[--C-:B------:R-:W-:Y:S02]  /*64b0*/  IMAD.MOV.U32 R54, RZ, RZ, R119.reuse ;  /* 0x000000ffff367224 */ /* 0x100fe400078e0077 */
[----:B------:R-:W-:-:S03]  /*64c0*/  IMAD.MOV.U32 R29, RZ, RZ, R119 ;  /* 0x000000ffff1d7224 */ /* 0x000fc600078e0077 */
[----:B------:R-:W0:Y:S01]  /*64d0*/  MUFU.EX2 R55, R55 ;  /* 0x0000003700377308 */ /* 0x000e220000000800 */
[----:B-1----:R-:W-:Y:S01]  /*64e0*/  FADD.FTZ R0, R56, R3 ;  /* 0x0000000338007221 */ /* 0x002fe20000010000 */
[----:B--2---:R-:W-:-:S06]  /*64f0*/  IMAD.MOV.U32 R26, RZ, RZ, R119 ;  /* 0x000000ffff1a7224 */ /* 0x004fcc00078e0077 */
[----:B------:R-:W1:Y:S01]  /*6500*/  MUFU.EX2 R30, R30 ;  /* 0x0000001e001e7308 */ /* 0x000e620000000800 */
[C---:B---3--:R-:W-:Y:S01]  /*6510*/  FADD.FTZ R3, R183.reuse, R0 ;  /* 0x00000000b7037221 */ /* 0x048fe20000010000 */
[----:B------:R-:W-:Y:S01]  /*6520*/  F2FP.F16.F32.PACK_AB R183, R183, R56 ;  /* 0x00000038b7b7723e */ /* 0x000fe200000000ff */
[----:B------:R-:W-:-:S05]  /*6530*/  IMAD.MOV.U32 R56, RZ, RZ, R119 ;  /* 0x000000ffff387224 */ /* 0x000fca00078e0077 */
[----:B------:R-:W2:Y:S01]  /*6540*/  MUFU.EX2 R176, R176 ;  /* 0x000000b000b07308 */ /* 0x000ea20000000800 */
[C---:B0-----:R-:W-:Y:S01]  /*6550*/  FADD.FTZ R9, R55.reuse, R4 ;  /* 0x0000000437097221 */ /* 0x041fe20000010000 */
[----:B------:R-:W-:Y:S01]  /*6560*/  F2FP.F16.F32.PACK_AB R182, R55, R182 ;  /* 0x000000b637b6723e */ /* 0x000fe200000000ff */
[----:B------:R-:W-:-:S05]  /*6570*/  IMAD.MOV.U32 R55, RZ, RZ, R119 ;  /* 0x000000ffff377224 */ /* 0x000fca00078e0077 */
[----:B------:R0:W3:Y:S01]  /*6580*/  MUFU.EX2 R177, R40 ;  /* 0x0000002800b17308 */ /* 0x0000e20000000800 */
[----:B-1----:R-:W-:-:S07]  /*6590*/  FADD.FTZ R0, R30, R3 ;  /* 0x000000031e007221 */ /* 0x002fce0000010000 */
[----:B------:R-:W1:Y:S01]  /*65a0*/  MUFU.EX2 R57, R57 ;  /* 0x0000003900397308 */ /* 0x000e620000000800 */
[----:B--2---:R-:W-:Y:S01]  /*65b0*/  FADD.FTZ R4, R176, R9 ;  /* 0x00000009b0047221 */ /* 0x004fe20000010000 */
[----:B0-----:R-:W-:-:S06]  /*65c0*/  IMAD.MOV.U32 R40, RZ, RZ, R119 ;  /* 0x000000ffff287224 */ /* 0x001fcc00078e0077 */
[----:B------:R-:W0:Y:S01]  /*65d0*/  MUFU.EX2 R42, R42 ;  /* 0x0000002a002a7308 */ /* 0x000e220000000800 */
[C---:B---3--:R-:W-:Y:S01]  /*65e0*/  FADD.FTZ R3, R177.reuse, R0 ;  /* 0x00000000b1037221 */ /* 0x048fe20000010000 */
[----:B------:R-:W-:Y:S01]  /*65f0*/  F2FP.F16.F32.PACK_AB R177, R177, R30 ;  /* 0x0000001eb1b1723e */ /* 0x000fe200000000ff */
[----:B------:R-:W-:-:S05]  /*6600*/  IMAD.MOV.U32 R30, RZ, RZ, R119 ;  /* 0x000000ffff1e7224 */ /* 0x000fca00078e0077 */
[----:B------:R-:W2:Y:S01]  /*6610*/  MUFU.EX2 R178, R178 ;  /* 0x000000b200b27308 */ /* 0x000ea20000000800 */
[C---:B-1----:R-:W-:Y:S01]  /*6620*/  FADD.FTZ R9, R57.reuse, R4 ;  /* 0x0000000439097221 */ /* 0x042fe20000010000 */
[----:B------:R-:W-:Y:S01]  /*6630*/  F2FP.F16.F32.PACK_AB R176, R57, R176 ;  /* 0x000000b039b0723e */ /* 0x000fe200000000ff */
[----:B------:R-:W-:-:S05]  /*6640*/  IMAD.MOV.U32 R57, RZ, RZ, R119 ;  /* 0x000000ffff397224 */ /* 0x000fca00078e0077 */
[----:B------:R1:W3:Y:S01]  /*6650*/  MUFU.EX2 R179, R44 ;  /* 0x0000002c00b37308 */ /* 0x0002e20000000800 */
[----:B0-----:R-:W-:-:S07]  /*6660*/  FADD.FTZ R0, R42, R3 ;  /* 0x000000032a007221 */ /* 0x001fce0000010000 */
[----:B------:R-:W0:Y:S01]  /*6670*/  MUFU.EX2 R59, R59 ;  /* 0x0000003b003b7308 */ /* 0x000e220000000800 */
[----:B--2---:R-:W-:Y:S01]  /*6680*/  FADD.FTZ R4, R178, R9 ;  /* 0x00000009b2047221 */ /* 0x004fe20000010000 */
[--C-:B-1----:R-:W-:Y:S02]  /*6690*/  IMAD.MOV.U32 R44, RZ, RZ, R119.reuse ;  /* 0x000000ffff2c7224 */ /* 0x102fe400078e0077 */
[C---:B---3--:R-:W-:Y:S01]  /*66a0*/  FADD.FTZ R3, R179.reuse, R0 ;  /* 0x00000000b3037221 */ /* 0x048fe20000010000 */
[----:B------:R-:W-:Y:S01]  /*66b0*/  F2FP.F16.F32.PACK_AB R179, R179, R42 ;  /* 0x0000002ab3b3723e */ /* 0x000fe200000000ff */
[----:B------:R-:W-:Y:S02]  /*66c0*/  IMAD.MOV.U32 R0, RZ, RZ, 0x3f800000 ;  /* 0x3f800000ff007424 */ /* 0x000fe400078e00ff */
[--C-:B------:R-:W-:Y:S02]  /*66d0*/  IMAD.MOV.U32 R42, RZ, RZ, R119.reuse ;  /* 0x000000ffff2a7224 */ /* 0x100fe400078e0077 */
[C---:B0-----:R-:W-:Y:S01]  /*66e0*/  FADD.FTZ R4, R59.reuse, R4 ;  /* 0x000000043b047221 */ /* 0x041fe20000010000 */
[----:B------:R-:W-:Y:S01]  /*66f0*/  F2FP.F16.F32.PACK_AB R178, R59, R178 ;  /* 0x000000b23bb2723e */ /* 0x000fe200000000ff */
        /* <DEDUP_REMOVED lines=56> */
[----:B------:R-:W-:-:S06]  /*6a80*/  ULDC UR6, c[0x0][0x9d8] ;  /* 0x0002760000067ab9 */ /* 0x000fcc0000000800 */
.L_x_3408:
        /* <DEDUP_REMOVED lines=8> */
.L_x_3400:
        /* <DEDUP_REMOVED lines=10> */
.L_x_3401:
[----:B-1----:R-:W-:Y:S05]  /*6bb0*/  @P2 BRA `(.L_x_3402) ;  /* 0x0000000000082947 */ /* 0x002fea0003800000 */
[----:B------:R-:W1:Y:S02]  /*6bc0*/  SYNCS.PHASECHK.TRANS64.TRYWAIT P2, [UR61+0x36830], R7 ;  /* 0x03683007ff0075a7 */ /* 0x000e64000804017d */
[----:B-1----:R-:W-:Y:S05]  /*6bd0*/  @!P2 BRA `(.L_x_3403) ;  /* 0x000001000070a947 */ /* 0x002fea0003800000 */
.L_x_3402:
[----:B------:R-:W-:Y:S01]  /*6be0*/  R2UR UR10, R5 ;  /* 0x00000000050a72ca */ /* 0x000fe200000e0000 */
[----:B------:R-:W-:Y:S01]  /*6bf0*/  WARPGROUP.ARRIVE ;  /* 0x00000000000079c5 */ /* 0x000fe20000000000 */
[----:B------:R-:W-:Y:S01]  /*6c00*/  R2UR UR7, R16 ;  /* 0x00000000100772ca */ /* 0x000fe200000e0000 */
[----:B------:R-:W-:Y:S01]  /*6c10*/  UMOV UR39, 0x40000040 ;  /* 0x4000004000277882 */ /* 0x000fe20000000000 */
[----:B------:R-:W-:Y:S01]  /*6c20*/  MOV R13, UR37 ;  /* 0x00000025000d7c02 */ /* 0x000fe20008000f00 */
[----:B------:R-:W-:Y:S01]  /*6c30*/  UMOV UR37, UR53 ;  /* 0x0000003500257c82 */ /* 0x000fe20008000000 */
[----:B------:R-:W-:Y:S01]  /*6c40*/  MOV R14, UR36 ;  /* 0x00000024000e7c02 */ /* 0x000fe20008000f00 */
[----:B------:R-:W-:Y:S01]  /*6c50*/  UMOV UR36, UR52 ;  /* 0x0000003400247c82 */ /* 0x000fe20008000000 */
[----:B------:R-:W-:Y:S01]  /*6c60*/  MOV R15, UR41 ;  /* 0x00000029000f7c02 */ /* 0x000fe20008000f00 */
[----:B------:R-:W-:Y:S01]  /*6c70*/  UMOV UR41, UR53 ;  /* 0x0000003500297c82 */ /* 0x000fe20008000000 */
[----:B------:R-:W-:Y:S01]  /*6c80*/  MOV R20, UR40 ;  /* 0x0000002800147c02 */ /* 0x000fe20008000f00 */
[----:B------:R-:W-:Y:S01]  /*6c90*/  UMOV UR40, UR52 ;  /* 0x0000003400287c82 */ /* 0x000fe20008000000 */
[----:B------:R-:W-:Y:S01]  /*6ca0*/  UMOV UR43, 0x40000040 ;  /* 0x40000040002b7882 */ /* 0x000fe20000000000 */
[----:B------:R-:W-:Y:S01]  /*6cb0*/  UMOV UR48, UR52 ;  /* 0x0000003400307c82 */ /* 0x000fe20008000000 */
[----:B------:R-:W-:Y:S01]  /*6cc0*/  UMOV UR49, UR53 ;  /* 0x0000003500317c82 */ /* 0x000fe20008000000 */
[----:B------:R-:W-:Y:S01]  /*6cd0*/  UIMAD UR7, UR7, 0xa80, UR10 ;  /* 0x00000a80070778a4 */ /* 0x000fe2000f8e020a */
[----:B01----:R-:W-:Y:S01]  /*6ce0*/  MOV R7, UR45 ;  /* 0x0000002d00077c02 */ /* 0x003fe20008000f00 */
[----:B------:R-:W-:Y:S01]  /*6cf0*/  UMOV UR51, 0x40000040 ;  /* 0x4000004000337882 */ /* 0x000fe20000000000 */
[----:B------:R-:W-:Y:S01]  /*6d00*/  MOV R8, UR44 ;  /* 0x0000002c00087c02 */ /* 0x000fe20008000f00 */
[----:B------:R-:W-:Y:S01]  /*6d10*/  UIADD3 UR11, UR7, 0x80, URZ ;  /* 0x00000080070b7890 */ /* 0x000fe2000fffe03f */
[-C--:B------:R-:W-:Y:S01]  /*6d20*/  FMUL.FTZ R24, R24, R6.reuse ;  /* 0x0000000618187220 */ /* 0x080fe20000410000 */
[----:B------:R-:W-:Y:S01]  /*6d30*/  UIADD3 UR50, UR7, 0x100, URZ ;  /* 0x0000010007327890 */ /* 0x000fe2000fffe03f */
[-C--:B------:R-:W-:Y:S01]  /*6d40*/  FMUL.FTZ R25, R25, R6.reuse ;  /* 0x0000000619197220 */ /* 0x080fe20000410000 */
[----:B------:R-:W-:Y:S01]  /*6d50*/  UMOV UR38, UR7 ;  /* 0x0000000700267c82 */ /* 0x000fe20008000000 */
[----:B------:R-:W-:Y:S01]  /*6d60*/  UIADD3 UR10, UR7, 0x180, URZ ;  /* 0x00000180070a7890 */ /* 0x000fe2000fffe03f */
[----:B------:R-:W-:Y:S01]  /*6d70*/  HGMMA.64x16x16.F32 R168, gdesc[UR36], RZ, !UPT, gsb0 ;  /* 0x0020000024a879f0 */ /* 0x000fe2000c0008ff */
[----:B------:R-:W-:Y:S01]  /*6d80*/  UMOV UR42, UR11 ;  /* 0x0000000b002a7c82 */ /* 0x000fe20008000000 */
[----:B------:R-:W-:Y:S01]  /*6d90*/  UMOV UR44, UR52 ;  /* 0x00000034002c7c82 */ /* 0x000fe20008000000 */
[----:B------:R-:W-:Y:S01]  /*6da0*/  UMOV UR45, UR53 ;  /* 0x00000035002d7c82 */ /* 0x000fe20008000000 */
[----:B------:R-:W-:Y:S01]  /*6db0*/  UMOV UR47, 0x40000040 ;  /* 0x40000040002f7882 */ /* 0x000fe20000000000 */
[----:B------:R-:W-:Y:S01]  /*6dc0*/  UIADD3 UR54, UR7, 0x200, URZ ;  /* 0x0000020007367890 */ /* 0x000fe2000fffe03f */
[----:B------:R-:W-:Y:S01]  /*6dd0*/  R2UR UR37, R13 ;  /* 0x000000000d2572ca */ /* 0x000fe200000e0000 */
[----:B------:R-:W-:Y:S01]  /*6de0*/  UMOV UR46, UR10 ;  /* 0x0000000a002e7c82 */ /* 0x000fe20008000000 */
[----:B------:R-:W-:Y:S01]  /*6df0*/  UMOV UR55, 0x40000040 ;  /* 0x4000004000377882 */ /* 0x000fe20000000000 */
[----:B------:R-:W-:Y:S01]  /*6e00*/  UIADD3 UR58, UR7, 0x280, URZ ;  /* 0x00000280073a7890 */ /* 0x000fe2000fffe03f */
[----:B------:R-:W-:Y:S01]  /*6e10*/  R2UR UR36, R14 ;  /* 0x000000000e2472ca */ /* 0x000fe200000e0000 */
        /* <DEDUP_REMOVED lines=139> */
[----:B------:R-:W-:Y:S03]  /*76d0*/  HGMMA.64x16x16.F32 R128, gdesc[UR56], RZ, !UPT, gsb0 ;  /* 0x00200000388079f0 */ /* 0x000fe6000c0008ff */
        /* <DEDUP_REMOVED lines=451> */
.L_x_3404:
[----:B------:R-:W-:Y:S02]  /*9310*/  R2UR UR7, R2 ;  /* 0x00000000020772ca */ /* 0x000fe400000e0000 */
[----:B------:R-:W-:-:S11]  /*9320*/  SHF.L.U32 R0, R12, 0x1f, RZ ;  /* 0x0000001f0c007819 */ /* 0x000fd600000006ff */
[----:B------:R-:W-:-:S09]  /*9330*/  ULEA UR7, UR60, UR7, 0x3 ;  /* 0x000000073c077291 */ /* 0x000fd2000f8e183f */
[----:B------:R0:W1:Y:S01]  /*9340*/  SYNCS.PHASECHK.TRANS64.TRYWAIT P2, [UR7+0x36850], R0 ;  /* 0x03685000ff0075a7 */ /* 0x0000620008040147 */
[----:B------:R-:W-:Y:S05]  /*9350*/  @!P0 BRA `(.L_x_3405) ;  /* 0x0000000000048947 */ /* 0x000fea0003800000 */
[----:B------:R-:W-:Y:S01]  /*9360*/  BPT.TRAP 0x1 ;  /* 0x000000040000795c */ /* 0x000fe20000300000 */
.L_x_3405:
[----:B-1----:R-:W-:Y:S05]  /*9370*/  @P2 BRA `(.L_x_3406) ;  /* 0x0000000000082947 */ /* 0x002fea0003800000 */
[----:B------:R-:W1:Y:S02]  /*9380*/  SYNCS.PHASECHK.TRANS64.TRYWAIT P2, [UR7+0x36850], R0 ;  /* 0x03685000ff0075a7 */ /* 0x000e640008040147 */
[----:B-1----:R-:W-:Y:S05]  /*9390*/  @!P2 BRA `(.L_x_3407) ;  /* 0x000000d80098a947 */ /* 0x002fea0003800000 */
.L_x_3406:
[----:B------:R-:W-:Y:S01]  /*93a0*/  R2UR UR10, R2 ;  /* 0x00000000020a72ca */ /* 0x000fe200000e0000 */
[----:B------:R-:W-:Y:S01]  /*93b0*/  WARPGROUP.ARRIVE ;  /* 0x00000000000079c5 */ /* 0x000fe20000000000 */
[----:B------:R-:W-:Y:S01]  /*93c0*/  UMOV UR11, 0x40000040 ;  /* 0x40000040000b7882 */ /* 0x000fe20000000000 */
[----:B01----:R-:W-:Y:S01]  /*93d0*/  FMUL.FTZ R0, R168, UR6 ;  /* 0x00000006a8007c20 */ /* 0x003fe20008410000 */
        /* <DEDUP_REMOVED lines=34> */
[----:B------:R-:W-:Y:S01]  /*9600*/  HGMMA.64x192x16.F32 R24, R200, gdesc[UR8].tnspB, R24, gsb0 ;  /* 0x42e00008c8187df0 */ /* 0x000fe20008000818 */
        /* <DEDUP_REMOVED lines=9> */
[----:B------:R-:W-:Y:S01]  /*96a0*/  FMUL.FTZ R128, R128, UR6 ;  /* 0x0000000680807c20 */ /* 0x000fe20008410000 */
        /* <DEDUP_REMOVED lines=20> */
[----:B------:R-:W-:Y:S01]  /*97f0*/  ULDC UR14, c[0x0][0x988] ;  /* 0x00026200000e7ab9 */ /* 0x000fe20000000800 */
[----:B------:R-:W-:Y:S01]  /*9800*/  R2UR UR15, R9 ;  /* 0x00000000090f72ca */ /* 0x000fe200000e0000 */
        /* <DEDUP_REMOVED lines=17> */
[----:B------:R-:W-:Y:S01]  /*9920*/  R2UR UR18, R18 ;  /* 0x00000000121272ca */ /* 0x000fe200000e0000 */
[----:B------:R-:W-:Y:S01]  /*9930*/  VOTEU.ALL UP0, P1 ;  /* 0x00000000003f7886 */ /* 0x000fe20000800000 */
[----:B------:R-:W1:Y:S01]  /*9940*/  MUFU.TANH R156, R156 ;  /* 0x0000009c009c7308 */ /* 0x000e620000002400 */
[----:B--2---:R-:W-:-:S03]  /*9950*/  FMNMX.FTZ R6, R167, R6, !PT ;  /* 0x00000006a7067209 */ /* 0x004fc60007810000 */
[----:B------:R-:W-:Y:S02]  /*9960*/  @!UP0 UIADD3 UR61, UR61, 0x36840, URZ ;  /* 0x000368403d3d8890 */ /* 0x000fe4000fffe03f */
[----:B------:R-:W-:Y:S02]  /*9970*/  @!UP0 UIADD3 UR7, UR7, 0x36860, URZ ;  /* 0x0003686007078890 */ /* 0x000fe4000fffe03f */
[----:B------:R-:W2:Y:S01]  /*9980*/  MUFU.TANH R157, R157 ;  /* 0x0000009d009d7308 */ /* 0x000ea20000002400 */
[----:B0-----:R-:W-:Y:S01]  /*9990*/  FMNMX.FTZ R7, R153, R6, !PT ;  /* 0x0000000699077209 */ /* 0x001fe20007810000 */
[----:B------:R-:W-:Y:S02]  /*99a0*/  @!UP0 UPRMT UR61, URZ, 0x654, UR61 ;  /* 0x000006543f3d8896 */ /* 0x000fe4000800003d */
[----:B------:R-:W-:Y:S02]  /*99b0*/  @!UP0 UPRMT UR7, URZ, 0x654, UR7 ;  /* 0x000006543f078896 */ /* 0x000fe40008000007 */
[----:B------:R-:W-:-:S02]  /*99c0*/  UISETP.GT.AND UP0, UPT, UR15, UR18, UPT ;  /* 0x000000120f00728c */ /* 0x000fc4000bf04270 */
[----:B------:R-:W0:Y:S01]  /*99d0*/  MUFU.TANH R159, R159 ;  /* 0x0000009f009f7308 */ /* 0x000e220000002400 */
[----:B-1----:R-:W-:-:S03]  /*99e0*/  FMNMX.FTZ R6, R156, R7, !PT ;  /* 0x000000079c067209 */ /* 0x002fc60007810000 */
[----:B------:R-:W-:-:S04]  /*99f0*/  PLOP3.LUT P2, PT, PT, PT, UP0, 0x80, 0x0 ;  /* 0x000000000000781c */ /* 0x000fc80003f4f008 */
        /* <DEDUP_REMOVED lines=33> */
[----:B0-----:R-:W-:Y:S01]  /*9c10*/  FMNMX.FTZ R7, R150, R7, !PT ;  /* 0x0000000796077209 */ /* 0x001fe20007810000 */
[----:B------:R-:W-:Y:S02]  /*9c20*/  WARPGROUP.DEPBAR.LE gsb0, 0x0 ;  /* 0x00008000000079c5 */ /* 0x000fe40000010000 */
[----:B------:R-:W-:Y:S02]  /*9c30*/  WARPGROUP.ARRIVE ;  /* 0x00000000000079c5 */ /* 0x000fe40000000000 */
[----:B------:R-:W0:Y:S02]  /*9c40*/  SHFL.BFLY PT, R6, R7, 0x2, 0x1f ;  /* 0x0c401f0007067f89 */ /* 0x000e2400000e0000 */
[----:B------:R-:W3:Y:S02]  /*9c50*/  MUFU.TANH R15, R15 ;  /* 0x0000000f000f7308 */ /* 0x000ee40000002400 */
[----:B------:R-:W-:Y:S01]  /*9c60*/  HGMMA.64x192x16.F32 R24, R196, gdesc[UR8].tnspB, R24, gsb0 ;  /* 0x42e00008c4187df0 */ /* 0x000fe20008000818 */
[----:B------:R-:W-:Y:S01]  /*9c70*/  UIADD3 UR10, UR60, 0x100, URZ ;  /* 0x000001003c0a7890 */ /* 0x000fe2000fffe03f */
[----:B------:R-:W-:-:S04]  /*9c80*/  UMOV UR11, 0x40000040 ;  /* 0x40000040000b7882 */ /* 0x000fc80000000000 */
        /* <DEDUP_REMOVED lines=8> */
[----:B-1----:R-:W-:-:S05]  /*9d10*/  FMNMX.FTZ R7, R7, R6, !PT ;  /* 0x0000000607077209 */ /* 0x002fca0007810000 */
[C---:B------:R-:W-:Y:S01]  /*9d20*/  FMUL.FTZ R9, R7.reuse, UR14 ;  /* 0x0000000e07097c20 */ /* 0x040fe20008410000 */
[----:B------:R-:W-:Y:S01]  /*9d30*/  FADD.FTZ R6, -R7, R11 ;  /* 0x0000000b07067221 */ /* 0x000fe20000010100 */
[----:B------:R-:W1:Y:S02]  /*9d40*/  MUFU.TANH R154, R154 ;  /* 0x0000009a009a7308 */ /* 0x000e640000002400 */
[--C-:B------:R-:W-:Y:S01]  /*9d50*/  FFMA.FTZ R200, R0, UR14, -R9.reuse ;  /* 0x0000000e00c87c23 */ /* 0x100fe20008010809 */
[----:B------:R-:W-:Y:S01]  /*9d60*/  FMNMX.FTZ R0, R12, R10, !PT ;  /* 0x0000000a0c007209 */ /* 0x000fe20007810000 */
[--C-:B------:R-:W-:Y:S01]  /*9d70*/  FFMA.FTZ R169, R8, UR14, -R9.reuse ;  /* 0x0000000e08a97c23 */ /* 0x100fe20008010809 */
[----:B------:R-:W-:Y:S01]  /*9d80*/  FMUL.FTZ R6, R6, UR14 ;  /* 0x0000000e06067c20 */ /* 0x000fe20008410000 */
[--C-:B------:R-:W-:Y:S01]  /*9d90*/  FFMA.FTZ R202, R14, UR14, -R9.reuse ;  /* 0x0000000e0eca7c23 */ /* 0x100fe20008010809 */
[----:B--2---:R-:W-:Y:S01]  /*9da0*/  FMNMX.FTZ R0, R13, R0, !PT ;  /* 0x000000000d007209 */ /* 0x004fe20007810000 */
[----:B------:R-:W2:Y:S01]  /*9db0*/  MUFU.TANH R155, R155 ;  /* 0x0000009b009b7308 */ /* 0x000ea20000002400 */
[--C-:B------:R-:W-:Y:S01]  /*9dc0*/  FFMA.FTZ R170, R20, UR14, -R9.reuse ;  /* 0x0000000e14aa7c23 */ /* 0x100fe20008010809 */
[--C-:B------:R-:W-:Y:S01]  /*9dd0*/  FFMA.FTZ R14, R161, UR14, -R9.reuse ;  /* 0x0000000ea10e7c23 */ /* 0x100fe20008010809 */
[----:B---3--:R-:W-:Y:S01]  /*9de0*/  FMNMX.FTZ R0, R15, R0, !PT ;  /* 0x000000000f007209 */ /* 0x008fe20007810000 */
[--C-:B------:R-:W-:Y:S01]  /*9df0*/  FFMA.FTZ R151, R165, UR14, -R9.reuse ;  /* 0x0000000ea5977c23 */ /* 0x100fe20008010809 */
[--C-:B------:R-:W-:Y:S01]  /*9e00*/  FFMA.FTZ R153, R153, UR14, -R9.reuse ;  /* 0x0000000e99997c23 */ /* 0x100fe20008010809 */
[--C-:B------:R-:W-:Y:S01]  /*9e10*/  FFMA.FTZ R20, R157, UR14, -R9.reuse ;  /* 0x0000000e9d147c23 */ /* 0x100fe20008010809 */
[----:B----4-:R-:W-:Y:S01]  /*9e20*/  FMNMX.FTZ R11, R21, R0, !PT ;  /* 0x00000000150b7209 */ /* 0x010fe20007810000 */
[----:B------:R-:W3:Y:S01]  /*9e30*/  MUFU.TANH R158, R158 ;  /* 0x0000009e009e7308 */ /* 0x000ee20000002400 */
[--C-:B------:R-:W-:Y:S01]  /*9e40*/  FFMA.FTZ R145, R145, UR14, -R9.reuse ;  /* 0x0000000e91917c23 */ /* 0x100fe20008010809 */
[----:B------:R-:W-:Y:S01]  /*9e50*/  FFMA.FTZ R129, R129, UR14, -R9 ;  /* 0x0000000e81817c23 */ /* 0x000fe20008010809 */
[----:B-----5:R-:W-:-:S04]  /*9e60*/  FMNMX.FTZ R11, R160, R11, !PT ;  /* 0x0000000ba00b7209 */ /* 0x020fc80007810000 */
[----:B0-----:R-:W-:Y:S01]  /*9e70*/  FMNMX.FTZ R11, R162, R11, !PT ;  /* 0x0000000ba20b7209 */ /* 0x001fe20007810000 */
[----:B------:R-:W0:Y:S03]  /*9e80*/  MUFU.TANH R144, R144 ;  /* 0x0000009000907308 */ /* 0x000e260000002400 */
[----:B------:R-:W-:-:S04]  /*9e90*/  FMNMX.FTZ R11, R164, R11, !PT ;  /* 0x0000000ba40b7209 */ /* 0x000fc80007810000 */
[----:B------:R-:W-:Y:S01]  /*9ea0*/  FMNMX.FTZ R11, R166, R11, !PT ;  /* 0x0000000ba60b7209 */ /* 0x000fe20007810000 */
[----:B------:R-:W4:Y:S03]  /*9eb0*/  MUFU.TANH R146, R146 ;  /* 0x0000009200927308 */ /* 0x000f260000002400 */
[----:B------:R-:W-:-:S04]  /*9ec0*/  FMNMX.FTZ R11, R152, R11, !PT ;  /* 0x0000000b980b7209 */ /* 0x000fc80007810000 */
[----:B-1----:R-:W-:Y:S01]  /*9ed0*/  FMNMX.FTZ R0, R154, R11, !PT ;  /* 0x0000000b9a007209 */ /* 0x002fe20007810000 */
[----:B------:R-:W1:Y:S03]  /*9ee0*/  MUFU.TANH R147, R147 ;  /* 0x0000009300937308 */ /* 0x000e660000002400 */
[----:B--2---:R-:W-:-:S04]  /*9ef0*/  FMNMX.FTZ R11, R155, R0, !PT ;  /* 0x000000009b0b7209 */ /* 0x004fc80007810000 */
[----:B---3--:R-:W-:Y:S01]  /*9f00*/  FMNMX.FTZ R11, R158, R11, !PT ;  /* 0x0000000b9e0b7209 */ /* 0x008fe20007810000 */
[----:B------:R-:W2:Y:S03]  /*9f10*/  MUFU.TANH R125, R125 ;  /* 0x0000007d007d7308 */ /* 0x000ea60000002400 */
[----:B0-----:R-:W-:-:S04]  /*9f20*/  FMNMX.FTZ R11, R144, R11, !PT ;  /* 0x0000000b900b7209 */ /* 0x001fc80007810000 */
[----:B----4-:R-:W-:Y:S01]  /*9f30*/  FMNMX.FTZ R0, R146, R11, !PT ;  /* 0x0000000b92007209 */ /* 0x010fe20007810000 */
[----:B------:R-:W0:Y:S03]  /*9f40*/  MUFU.TANH R138, R138 ;  /* 0x0000008a008a7308 */ /* 0x000e260000002400 */
[----:B-1----:R-:W-:-:S05]  /*9f50*/  FMNMX.FTZ R0, R147, R0, !PT ;  /* 0x0000000093007209 */ /* 0x002fca0007810000 */
        /* <DEDUP_REMOVED lines=23> */
[----:B------:R-:W-:Y:S01]  /*a0d0*/  WARPGROUP.ARRIVE ;  /* 0x00000000000079c5 */ /* 0x000fe20000000000 */
[----:B-1----:R-:W-:-:S03]  /*a0e0*/  FMNMX.FTZ R0, R126, R11, !PT ;  /* 0x0000000b7e007209 */ /* 0x002fc60007810000 */
[----:B------:R-:W-:Y:S01]  /*a0f0*/  MUFU.EX2 R6, R6 ;  /* 0x0000000600067308 */ /* 0x000fe20000000800 */
[--C-:B------:R-:W-:Y:S01]  /*a100*/  FFMA.FTZ R196, R168, UR14, -R9.reuse ;  /* 0x0000000ea8c47c23 */ /* 0x100fe20008010809 */
[--C-:B------:R-:W-:Y:S01]  /*a110*/  FFMA.FTZ R198, R163, UR14, -R9.reuse ;  /* 0x0000000ea3c67c23 */ /* 0x100fe20008010809 */
[--C-:B------:R-:W-:Y:S01]  /*a120*/  FFMA.FTZ R11, R120, UR14, -R9.reuse ;  /* 0x0000000e780b7c23 */ /* 0x100fe20008010809 */
[----:B------:R-:W-:Y:S01]  /*a130*/  HGMMA.64x192x16.F32 R24, R192, gdesc[UR8].tnspB, R24, gsb0 ;  /* 0x42e00008c0187df0 */ /* 0x000fe20008000818 */
[----:B------:R-:W-:Y:S01]  /*a140*/  UIADD3 UR10, UR60, 0x180, URZ ;  /* 0x000001803c0a7890 */ /* 0x000fe2000fffe03f */
[--C-:B------:R-:W-:Y:S01]  /*a150*/  FFMA.FTZ R120, R121, UR14, -R9.reuse ;  /* 0x0000000e79787c23 */ /* 0x100fe20008010809 */
[----:B------:R-:W-:Y:S01]  /*a160*/  UMOV UR11, 0x40000040 ;  /* 0x40000040000b7882 */ /* 0x000fe20000000000 */
[----:B--2---:R-:W-:Y:S01]  /*a170*/  FMNMX.FTZ R0, R127, R0, !PT ;  /* 0x000000007f007209 */ /* 0x004fe20007810000 */
[----:B------:R-:W-:Y:S01]  /*a180*/  MUFU.EX2 R200, R200 ;  /* 0x000000c800c87308 */ /* 0x000fe20000000800 */
[----:B------:R-:W-:-:S03]  /*a190*/  FFMA.FTZ R121, R124, UR14, -R9 ;  /* 0x0000000e7c797c23 */ /* 0x000fc60008010809 */
        /* <DEDUP_REMOVED lines=12> */
[----:B------:R-:W-:Y:S01]  /*a260*/  FMUL.FTZ R10, R8, UR14 ;  /* 0x0000000e080a7c20 */ /* 0x000fe20008410000 */
[----:B------:R-:W-:Y:S02]  /*a270*/  MUFU.EX2 R153, R153 ;  /* 0x0000009900997308 */ /* 0x000fe40000000800 */
[----:B------:R-:W-:Y:S01]  /*a280*/  FMUL.FTZ R0, R0, UR14 ;  /* 0x0000000e00007c20 */ /* 0x000fe20008410000 */
        /* <DEDUP_REMOVED lines=18> */
[--C-:B------:R-:W-:Y:S01]  /*a3b0*/  FFMA.FTZ R123, R123, UR14, -R10.reuse ;  /* 0x0000000e7b7b7c23 */ /* 0x100fe2000801080a */
[----:B------:R-:W-:-:S02]  /*a3c0*/  FFMA.FTZ R126, R126, UR14, -R10 ;  /* 0x0000000e7e7e7c23 */ /* 0x000fc4000801080a */
[----:B------:R-:W1:Y:S08]  /*a3d0*/  MUFU.EX2 R12, R12 ;  /* 0x0000000c000c7308 */ /* 0x000e700000000800 */
[----:B------:R-:W2:Y:S01]  /*a3e0*/  MUFU.EX2 R203, R203 ;  /* 0x000000cb00cb7308 */ /* 0x000ea20000000800 */
[----:B0-----:R-:W-:-:S07]  /*a3f0*/  FFMA.FTZ R3, R0, R3, R201 ;  /* 0x0000000300037223 */ /* 0x001fce00000100c9 */
[----:B------:R-:W0:Y:S01]  /*a400*/  MUFU.EX2 R13, R13 ;  /* 0x0000000d000d7308 */ /* 0x000e220000000800 */
[----:B-1----:R-:W-:-:S07]  /*a410*/  F2FP.F16.F32.PACK_AB R201, R12, R201 ;  /* 0x000000c90cc9723e */ /* 0x002fce00000000ff */
[----:B------:R-:W1:Y:S08]  /*a420*/  MUFU.EX2 R197, R197 ;  /* 0x000000c500c57308 */ /* 0x000e700000000800 */
[----:B------:R-:W3:Y:S08]  /*a430*/  MUFU.EX2 R15, R15 ;  /* 0x0000000f000f7308 */ /* 0x000ef00000000800 */
[----:B------:R-:W4:Y:S08]  /*a440*/  MUFU.EX2 R199, R199 ;  /* 0x000000c700c77308 */ /* 0x000f300000000800 */
[----:B------:R-:W5:Y:S08]  /*a450*/  MUFU.EX2 R21, R21 ;  /* 0x0000001500157308 */ /* 0x000f700000000800 */
        /* <DEDUP_REMOVED lines=10> */
[--C-:B------:R-:W-:Y:S01]  /*a500*/  FFMA.FTZ R192, R167, UR14, -R9.reuse ;  /* 0x0000000ea7c07c23 */ /* 0x100fe20008010809 */
[--C-:B------:R-:W-:Y:S01]  /*a510*/  FFMA.FTZ R193, R152, UR14, -R10.reuse ;  /* 0x0000000e98c17c23 */ /* 0x100fe2000801080a */
[----:B------:R-:W-:Y:S01]  /*a520*/  FFMA.FTZ R194, R156, UR14, -R9 ;  /* 0x0000000e9cc27c23 */ /* 0x000fe20008010809 */
[----:B------:R-:W-:Y:S01]  /*a530*/  FFMA.FTZ R195, R155, UR14, -R10 ;  /* 0x0000000e9bc37c23 */ /* 0x000fe2000801080a */
[----:B------:R-:W-:Y:S01]  /*a540*/  MUFU.EX2 R135, R135 ;  /* 0x0000008700877308 */ /* 0x000fe20000000800 */
[----:B------:R-:W-:Y:S01]  /*a550*/  HGMMA.64x192x16.F32 R24, R188, gdesc[UR8].tnspB, R24, gsb0 ;  /* 0x42e00008bc187df0 */ /* 0x000fe20008000818 */
[----:B------:R-:W-:Y:S01]  /*a560*/  UIADD3 UR10, UR60, 0x200, URZ ;  /* 0x000002003c0a7890 */ /* 0x000fe2000fffe03f */
[----:B------:R-:W-:-:S05]  /*a570*/  UMOV UR11, 0x40000040 ;  /* 0x40000040000b7882 */ /* 0x000fca0000000000 */
[----:B------:R-:W-:Y:S08]  /*a580*/  MUFU.EX2 R192, R192 ;  /* 0x000000c000c07308 */ /* 0x000ff00000000800 */
[----:B------:R-:W5:Y:S08]  /*a590*/  MUFU.EX2 R193, R193 ;  /* 0x000000c100c17308 */ /* 0x000f700000000800 */
[----:B------:R-:W-:Y:S08]  /*a5a0*/  MUFU.EX2 R194, R194 ;  /* 0x000000c200c27308 */ /* 0x000ff00000000800 */
[----:B------:R-:W5:Y:S08]  /*a5b0*/  MUFU.EX2 R195, R195 ;  /* 0x000000c300c37308 */ /* 0x000f700000000800 */
        /* <DEDUP_REMOVED lines=11> */
[--C-:B------:R-:W-:Y:S01]  /*a670*/  FFMA.FTZ R190, R148, UR14, -R9.reuse ;  /* 0x0000000e94be7c23 */ /* 0x100fe20008010809 */
[----:B------:R-:W-:Y:S01]  /*a680*/  FFMA.FTZ R148, R149, UR14, -R9 ;  /* 0x0000000e95947c23 */ /* 0x000fe20008010809 */
[----:B------:R-:W-:Y:S01]  /*a690*/  HGMMA.64x192x16.F32 R24, R184, gdesc[UR8].tnspB, R24, gsb0 ;  /* 0x42e00008b8187df0 */ /* 0x000fe20008000818 */
[----:B------:R-:W-:Y:S01]  /*a6a0*/  UIADD3 UR10, UR60, 0x280, URZ ;  /* 0x000002803c0a7890 */ /* 0x000fe2000fffe03f */
[----:B------:R-:W-:Y:S01]  /*a6b0*/  MUFU.EX2 R188, R188 ;  /* 0x000000bc00bc7308 */ /* 0x000fe20000000800 */
[----:B------:R-:W-:-:S07]  /*a6c0*/  UMOV UR11, 0x40000040 ;  /* 0x40000040000b7882 */ /* 0x000fce0000000000 */
[----:B------:R-:W-:Y:S08]  /*a6d0*/  MUFU.EX2 R189, R189 ;  /* 0x000000bd00bd7308 */ /* 0x000ff00000000800 */
[----:B------:R-:W-:Y:S08]  /*a6e0*/  MUFU.EX2 R190, R190 ;  /* 0x000000be00be7308 */ /* 0x000ff00000000800 */
[----:B------:R-:W-:Y:S08]  /*a6f0*/  MUFU.EX2 R191, R191 ;  /* 0x000000bf00bf7308 */ /* 0x000ff00000000800 */
[----:B------:R-:W-:Y:S01]  /*a700*/  MUFU.EX2 R148, R148 ;  /* 0x0000009400947308 */ /* 0x000fe20000000800 */
[----:B------:R-:W-:-:S02]  /*a710*/  WARPGROUP.DEPBAR.LE gsb0, 0x0 ;  /* 0x00008000000079c5 */ /* 0x000fc40000010000 */
[----:B------:R-:W-:Y:S01]  /*a720*/  WARPGROUP.ARRIVE ;  /* 0x00000000000079c5 */ /* 0x000fe20000000000 */
[----:B------:R-:W-:Y:S01]  /*a730*/  FFMA.FTZ R185, R138, UR14, -R10 ;  /* 0x0000000e8ab97c23 */ /* 0x000fe2000801080a */
[----:B------:R-:W-:Y:S01]  /*a740*/  FFMA.FTZ R138, R6, R4, R200 ;  /* 0x00000004068a7223 */ /* 0x000fe200000100c8 */
[--C-:B------:R-:W-:Y:S01]  /*a750*/  FFMA.FTZ R184, R136, UR14, -R9.reuse ;  /* 0x0000000e88b87c23 */ /* 0x100fe20008010809 */
[--C-:B------:R-:W-:Y:S01]  /*a760*/  FFMA.FTZ R136, R137, UR14, -R9.reuse ;  /* 0x0000000e89887c23 */ /* 0x100fe20008010809 */
[----:B------:R-:W-:Y:S01]  /*a770*/  FFMA.FTZ R137, R141, UR14, -R9 ;  /* 0x0000000e8d897c23 */ /* 0x000fe20008010809 */
[----:B------:R-:W-:Y:S01]  /*a780*/  HGMMA.64x192x16.F32 R24, R180, gdesc[UR8].tnspB, R24, gsb0 ;  /* 0x42e00008b4187df0 */ /* 0x000fe20008000818 */
[----:B------:R-:W-:Y:S01]  /*a790*/  UIADD3 UR10, UR60, 0x300, URZ ;  /* 0x000003003c0a7890 */ /* 0x000fe2000fffe03f */
[----:B------:R-:W-:Y:S01]  /*a7a0*/  FADD.FTZ R141, R169, R138 ;  /* 0x0000008aa98d7221 */ /* 0x000fe20000010000 */
[----:B------:R-:W-:Y:S01]  /*a7b0*/  UMOV UR11, 0x40000040 ;  /* 0x40000040000b7882 */ /* 0x000fe20000000000 */
[----:B------:R-:W-:Y:S01]  /*a7c0*/  FADD.FTZ R138, R12, R3 ;  /* 0x000000030c8a7221 */ /* 0x000fe20000010000 */
[----:B------:R-:W-:Y:S01]  /*a7d0*/  FFMA.FTZ R186, R140, UR14, -R9 ;  /* 0x0000000e8cba7c23 */ /* 0x000fe20008010809 */
[----:B------:R-:W-:Y:S01]  /*a7e0*/  FADD.FTZ R141, R202, R141 ;  /* 0x0000008dca8d7221 */ /* 0x000fe20000010000 */
[----:B------:R-:W-:Y:S01]  /*a7f0*/  FFMA.FTZ R187, R142, UR14, -R10 ;  /* 0x0000000e8ebb7c23 */ /* 0x000fe2000801080a */
[----:B--2---:R-:W-:Y:S01]  /*a800*/  FADD.FTZ R138, R203, R138 ;  /* 0x0000008acb8a7221 */ /* 0x004fe20000010000 */
[----:B------:R-:W-:Y:S01]  /*a810*/  FFMA.FTZ R4, R143, UR14, -R10 ;  /* 0x0000000e8f047c23 */ /* 0x000fe2000801080a */
[----:B------:R-:W-:Y:S01]  /*a820*/  FADD.FTZ R141, R170, R141 ;  /* 0x0000008daa8d7221 */ /* 0x000fe20000010000 */
[C---:B0-----:R-:W-:Y:S01]  /*a830*/  F2FP.F16.F32.PACK_AB R203, R13.reuse, R203 ;  /* 0x000000cb0dcb723e */ /* 0x041fe200000000ff */
[----:B------:R-:W-:Y:S01]  /*a840*/  FADD.FTZ R138, R13, R138 ;  /* 0x0000008a0d8a7221 */ /* 0x000fe20000010000 */
[----:B------:R-:W-:Y:S01]  /*a850*/  MUFU.EX2 R184, R184 ;  /* 0x000000b800b87308 */ /* 0x000fe20000000800 */
[----:B------:R-:W-:Y:S01]  /*a860*/  FADD.FTZ R141, R196, R141 ;  /* 0x0000008dc48d7221 */ /* 0x000fe20000010000 */
[----:B------:R-:W-:Y:S01]  /*a870*/  F2FP.F16.F32.PACK_AB R196, R14, R196 ;  /* 0x000000c40ec4723e */ /* 0x000fe200000000ff */
[----:B-1----:R-:W-:Y:S01]  /*a880*/  FADD.FTZ R138, R197, R138 ;  /* 0x0000008ac58a7221 */ /* 0x002fe20000010000 */
[----:B------:R-:W-:Y:S01]  /*a890*/  R2UR UR60, R16 ;  /* 0x00000000103c72ca */ /* 0x000fe200000e0000 */
[----:B------:R-:W-:Y:S01]  /*a8a0*/  FADD.FTZ R141, R14, R141 ;  /* 0x0000008d0e8d7221 */ /* 0x000fe20000010000 */
[----:B------:R-:W-:Y:S01]  /*a8b0*/  F2FP.F16.F32.PACK_AB R200, R169, R200 ;  /* 0x000000c8a9c8723e */ /* 0x000fe200000000ff */
[----:B---3--:R-:W-:Y:S01]  /*a8c0*/  FADD.FTZ R138, R15, R138 ;  /* 0x0000008a0f8a7221 */ /* 0x008fe20000010000 */
[----:B------:R-:W-:Y:S01]  /*a8d0*/  MUFU.EX2 R185, R185 ;  /* 0x000000b900b97308 */ /* 0x000fe20000000800 */
[----:B------:R-:W-:Y:S01]  /*a8e0*/  FADD.FTZ R140, R198, R141 ;  /* 0x0000008dc68c7221 */ /* 0x000fe20000010000 */
[----:B------:R-:W-:Y:S01]  /*a8f0*/  F2FP.F16.F32.PACK_AB R202, R170, R202 ;  /* 0x000000caaaca723e */ /* 0x000fe200000000ff */
[----:B----4-:R-:W-:Y:S01]  /*a900*/  FADD.FTZ R138, R199, R138 ;  /* 0x0000008ac78a7221 */ /* 0x010fe20000010000 */
[----:B------:R-:W-:-:S02]  /*a910*/  F2FP.F16.F32.PACK_AB R197, R15, R197 ;  /* 0x000000c50fc5723e */ /* 0x000fc400000000ff */
[----:B------:R-:W-:Y:S01]  /*a920*/  F2FP.F16.F32.PACK_AB R198, R151, R198 ;  /* 0x000000c697c6723e */ /* 0x000fe200000000ff */
[C---:B-----5:R-:W-:Y:S01]  /*a930*/  FADD.FTZ R138, R21.reuse, R138 ;  /* 0x0000008a158a7221 */ /* 0x060fe20000010000 */
[----:B------:R-:W-:Y:S01]  /*a940*/  MUFU.EX2 R136, R136 ;  /* 0x0000008800887308 */ /* 0x000fe20000000800 */
[----:B------:R-:W-:Y:S02]  /*a950*/  F2FP.F16.F32.PACK_AB R199, R21, R199 ;  /* 0x000000c715c7723e */ /* 0x000fe400000000ff */
[----:B------:R-:W-:Y:S01]  /*a960*/  FADD.FTZ R13, R193, R138 ;  /* 0x0000008ac10d7221 */ /* 0x000fe20000010000 */
[----:B------:R-:W-:-:S03]  /*a970*/  F2FP.F16.F32.PACK_AB R193, R124, R193 ;  /* 0x000000c17cc1723e */ /* 0x000fc600000000ff */
[----:B------:R-:W-:Y:S01]  /*a980*/  FADD.FTZ R12, R124, R13 ;  /* 0x0000000d7c0c7221 */ /* 0x000fe20000010000 */
[----:B------:R-:W-:Y:S03]  /*a990*/  MUFU.EX2 R3, R139 ;  /* 0x0000008b00037308 */ /* 0x000fe60000000800 */
[----:B------:R-:W-:-:S05]  /*a9a0*/  FADD.FTZ R13, R195, R12 ;  /* 0x0000000cc30d7221 */ /* 0x000fca0000010000 */
        /* <DEDUP_REMOVED lines=8> */
[--C-:B------:R-:W-:Y:S01]  /*aa30*/  FFMA.FTZ R132, R158, UR14, -R10.reuse ;  /* 0x0000000e9e847c23 */ /* 0x100fe2000801080a */
[--C-:B------:R-:W-:Y:S01]  /*aa40*/  FFMA.FTZ R128, R133, UR14, -R9.reuse ;  /* 0x0000000e85807c23 */ /* 0x100fe20008010809 */
[--C-:B------:R-:W-:Y:S01]  /*aa50*/  FFMA.FTZ R133, R146, UR14, -R10.reuse ;  /* 0x0000000e92857c23 */ /* 0x100fe2000801080a */
[----:B------:R-:W-:Y:S01]  /*aa60*/  HGMMA.64x192x16.F32 R24, R176, gdesc[UR8].tnspB, R24, gsb0 ;  /* 0x42e00008b0187df0 */ /* 0x000fe20008000818 */
[----:B------:R-:W-:Y:S01]  /*aa70*/  FFMA.FTZ R10, R127, UR14, -R10 ;  /* 0x0000000e7f0a7c23 */ /* 0x000fe2000801080a */
[----:B------:R-:W-:Y:S01]  /*aa80*/  FADD.FTZ R127, R151, R140 ;  /* 0x0000008c977f7221 */ /* 0x000fe20000010000 */
[----:B------:R-:W0:Y:S01]  /*aa90*/  MUFU.EX2 R132, R132 ;  /* 0x0000008400847308 */ /* 0x000e220000000800 */
[----:B------:R-:W-:Y:S01]  /*aaa0*/  FFMA.FTZ R9, R150, UR14, -R9 ;  /* 0x0000000e96097c23 */ /* 0x000fe20008010809 */
[----:B------:R-:W-:Y:S01]  /*aab0*/  F2FP.F16.F32.PACK_AB R181, R131, R130 ;  /* 0x0000008283b5723e */ /* 0x000fe200000000ff */
[----:B------:R-:W-:Y:S01]  /*aac0*/  FADD.FTZ R140, R192, R127 ;  /* 0x0000007fc08c7221 */ /* 0x000fe20000010000 */
[----:B------:R-:W-:-:S02]  /*aad0*/  F2FP.F16.F32.PACK_AB R192, R153, R192 ;  /* 0x000000c099c0723e */ /* 0x000fc400000000ff */
[----:B------:R-:W-:Y:S01]  /*aae0*/  F2FP.F16.F32.PACK_AB R183, R135, R134 ;  /* 0x0000008687b7723e */ /* 0x000fe200000000ff */
[----:B------:R-:W-:Y:S01]  /*aaf0*/  FADD.FTZ R127, R153, R140 ;  /* 0x0000008c997f7221 */ /* 0x000fe20000010000 */
[----:B------:R-:W1:Y:S03]  /*ab00*/  MUFU.EX2 R133, R133 ;  /* 0x0000008500857308 */ /* 0x000e660000000800 */
[----:B------:R-:W-:Y:S01]  /*ab10*/  FADD.FTZ R127, R194, R127 ;  /* 0x0000007fc27f7221 */ /* 0x000fe20000010000 */
[----:B------:R-:W-:-:S03]  /*ab20*/  F2FP.F16.F32.PACK_AB R194, R20, R194 ;  /* 0x000000c214c2723e */ /* 0x000fc600000000ff */
[----:B------:R-:W-:Y:S01]  /*ab30*/  FADD.FTZ R127, R20, R127 ;  /* 0x0000007f147f7221 */ /* 0x000fe20000010000 */
[----:B------:R-:W2:Y:S01]  /*ab40*/  MUFU.EX2 R180, R180 ;  /* 0x000000b400b47308 */ /* 0x000ea20000000800 */
[C---:B0-----:R-:W-:Y:S01]  /*ab50*/  FADD.FTZ R12, R132.reuse, R13 ;  /* 0x0000000d840c7221 */ /* 0x041fe20000010000 */
[----:B------:R-:W-:Y:S01]  /*ab60*/  F2FP.F16.F32.PACK_AB R195, R132, R195 ;  /* 0x000000c384c3723e */ /* 0x000fe200000000ff */
[----:B------:R-:W-:Y:S01]  /*ab70*/  FADD.FTZ R14, R188, R127 ;  /* 0x0000007fbc0e7221 */ /* 0x000fe20000010000 */
[----:B------:R-:W-:Y:S01]  /*ab80*/  F2FP.F16.F32.PACK_AB R188, R145, R188 ;  /* 0x000000bc91bc723e */ /* 0x000fe200000000ff */
[----:B------:R-:W-:Y:S02]  /*ab90*/  FADD.FTZ R12, R189, R12 ;  /* 0x0000000cbd0c7221 */ /* 0x000fe40000010000 */
[----:B------:R-:W-:Y:S01]  /*aba0*/  FADD.FTZ R13, R145, R14 ;  /* 0x0000000e910d7221 */ /* 0x000fe20000010000 */
[----:B------:R-:W0:Y:S01]  /*abb0*/  MUFU.EX2 R182, R182 ;  /* 0x000000b600b67308 */ /* 0x000e220000000800 */
[C---:B-1----:R-:W-:Y:S01]  /*abc0*/  FADD.FTZ R12, R133.reuse, R12 ;  /* 0x0000000c850c7221 */ /* 0x042fe20000010000 */
[----:B------:R-:W-:Y:S01]  /*abd0*/  F2FP.F16.F32.PACK_AB R189, R133, R189 ;  /* 0x000000bd85bd723e */ /* 0x000fe200000000ff */
[----:B------:R-:W-:Y:S01]  /*abe0*/  FADD.FTZ R13, R190, R13 ;  /* 0x0000000dbe0d7221 */ /* 0x000fe20000010000 */
[C---:B------:R-:W-:Y:S01]  /*abf0*/  F2FP.F16.F32.PACK_AB R190, R148.reuse, R190 ;  /* 0x000000be94be723e */ /* 0x040fe200000000ff */
[----:B------:R-:W-:Y:S01]  /*ac00*/  FADD.FTZ R12, R191, R12 ;  /* 0x0000000cbf0c7221 */ /* 0x000fe20000010000 */
[C---:B------:R-:W-:Y:S01]  /*ac10*/  F2FP.F16.F32.PACK_AB R191, R125.reuse, R191 ;  /* 0x000000bf7dbf723e */ /* 0x040fe200000000ff */
[----:B------:R-:W-:Y:S01]  /*ac20*/  FADD.FTZ R13, R148, R13 ;  /* 0x0000000d940d7221 */ /* 0x000fe20000010000 */
[----:B------:R-:W1:Y:S01]  /*ac30*/  MUFU.EX2 R128, R128 ;  /* 0x0000008000807308 */ /* 0x000e620000000800 */
[----:B------:R-:W-:-:S02]  /*ac40*/  FADD.FTZ R12, R125, R12 ;  /* 0x0000000c7d0c7221 */ /* 0x000fc40000010000 */
[----:B------:R-:W-:Y:S01]  /*ac50*/  FADD.FTZ R13, R184, R13 ;  /* 0x0000000db80d7221 */ /* 0x000fe20000010000 */
[C---:B------:R-:W-:Y:S01]  /*ac60*/  F2FP.F16.F32.PACK_AB R184, R136.reuse, R184 ;  /* 0x000000b888b8723e */ /* 0x040fe200000000ff */
[----:B------:R-:W-:Y:S01]  /*ac70*/  FADD.FTZ R12, R185, R12 ;  /* 0x0000000cb90c7221 */ /* 0x000fe20000010000 */
[C---:B------:R-:W-:Y:S01]  /*ac80*/  F2FP.F16.F32.PACK_AB R185, R3.reuse, R185 ;  /* 0x000000b903b9723e */ /* 0x040fe200000000ff */
[----:B------:R-:W-:Y:S01]  /*ac90*/  FADD.FTZ R13, R136, R13 ;  /* 0x0000000d880d7221 */ /* 0x000fe20000010000 */
[----:B------:R-:W3:Y:S01]  /*aca0*/  MUFU.EX2 R9, R9 ;  /* 0x0000000900097308 */ /* 0x000ee20000000800 */
[----:B------:R-:W-:Y:S02]  /*acb0*/  FADD.FTZ R12, R3, R12 ;  /* 0x0000000c030c7221 */ /* 0x000fe40000010000 */
[----:B------:R-:W-:Y:S01]  /*acc0*/  FADD.FTZ R14, R186, R13 ;  /* 0x0000000dba0e7221 */ /* 0x000fe20000010000 */
[----:B------:R-:W-:Y:S01]  /*acd0*/  F2FP.F16.F32.PACK_AB R186, R137, R186 ;  /* 0x000000ba89ba723e */ /* 0x000fe200000000ff */
[----:B------:R-:W-:Y:S01]  /*ace0*/  FADD.FTZ R3, R187, R12 ;  /* 0x0000000cbb037221 */ /* 0x000fe20000010000 */
[C---:B------:R-:W-:Y:S01]  /*acf0*/  F2FP.F16.F32.PACK_AB R187, R4.reuse, R187 ;  /* 0x000000bb04bb723e */ /* 0x040fe200000000ff */
[----:B------:R-:W-:Y:S01]  /*ad00*/  FADD.FTZ R13, R137, R14 ;  /* 0x0000000e890d7221 */ /* 0x000fe20000010000 */
[----:B------:R-:W4:Y:S01]  /*ad10*/  MUFU.EX2 R10, R10 ;  /* 0x0000000a000a7308 */ /* 0x000f220000000800 */
[----:B------:R-:W-:-:S02]  /*ad20*/  FADD.FTZ R3, R4, R3 ;  /* 0x0000000304037221 */ /* 0x000fc40000010000 */
[----:B--2---:R-:W-:Y:S01]  /*ad30*/  FADD.FTZ R12, R180, R13 ;  /* 0x0000000db40c7221 */ /* 0x004fe20000010000 */
[C---:B------:R-:W-:Y:S01]  /*ad40*/  F2FP.F16.F32.PACK_AB R180, R129.reuse, R180 ;  /* 0x000000b481b4723e */ /* 0x040fe200000000ff */
[----:B------:R-:W-:Y:S02]  /*ad50*/  FADD.FTZ R4, R130, R3 ;  /* 0x0000000382047221 */ /* 0x000fe40000010000 */
[----:B------:R-:W-:Y:S02]  /*ad60*/  FADD.FTZ R3, R129, R12 ;  /* 0x0000000c81037221 */ /* 0x000fe40000010000 */
[----:B------:R-:W-:Y:S02]  /*ad70*/  FADD.FTZ R13, R131, R4 ;  /* 0x00000004830d7221 */ /* 0x000fe40000010000 */
[----:B0-----:R-:W-:Y:S01]  /*ad80*/  FADD.FTZ R3, R182, R3 ;  /* 0x00000003b6037221 */ /* 0x001fe20000010000 */
[----:B-1----:R-:W-:Y:S01]  /*ad90*/  F2FP.F16.F32.PACK_AB R182, R128, R182 ;  /* 0x000000b680b6723e */ /* 0x002fe200000000ff */
[----:B------:R-:W-:-:S02]  /*ada0*/  FADD.FTZ R4, R134, R13 ;  /* 0x0000000d86047221 */ /* 0x000fc40000010000 */
[----:B------:R-:W-:Y:S02]  /*adb0*/  FADD.FTZ R12, R128, R3 ;  /* 0x00000003800c7221 */ /* 0x000fe40000010000 */
[----:B------:R-:W-:Y:S02]  /*adc0*/  FADD.FTZ R3, R135, R4 ;  /* 0x0000000487037221 */ /* 0x000fe40000010000 */
[----:B------:R-:W-:Y:S01]  /*add0*/  FADD.FTZ R13, R11, R12 ;  /* 0x0000000c0b0d7221 */ /* 0x000fe20000010000 */
[----:B------:R-:W-:Y:S02]  /*ade0*/  IMAD.MOV.U32 R12, RZ, RZ, R17 ;  /* 0x000000ffff0c7224 */ /* 0x000fe400078e0011 */
[----:B------:R-:W-:Y:S01]  /*adf0*/  FADD.FTZ R3, R122, R3 ;  /* 0x000000037a037221 */ /* 0x000fe20000010000 */
[----:B------:R-:W-:-:S03]  /*ae00*/  FADD.FTZ R4, R120, R13 ;  /* 0x0000000d78047221 */ /* 0x000fc60000010000 */
[----:B------:R-:W-:Y:S01]  /*ae10*/  FADD.FTZ R3, R123, R3 ;  /* 0x000000037b037221 */ /* 0x000fe20000010000 */
[----:B------:R-:W-:-:S03]  /*ae20*/  FADD.FTZ R4, R121, R4 ;  /* 0x0000000479047221 */ /* 0x000fc60000010000 */
[----:B------:R-:W-:Y:S01]  /*ae30*/  FADD.FTZ R3, R126, R3 ;  /* 0x000000037e037221 */ /* 0x000fe20000010000 */
[----:B---3--:R-:W-:-:S03]  /*ae40*/  FADD.FTZ R4, R9, R4 ;  /* 0x0000000409047221 */ /* 0x008fc60000010000 */
[----:B----4-:R-:W-:Y:S01]  /*ae50*/  FADD.FTZ R3, R10, R3 ;  /* 0x000000030a037221 */ /* 0x010fe20000010000 */
[----:B------:R-:W-:Y:S02]  /*ae60*/  WARPGROUP.DEPBAR.LE gsb0, 0x0 ;  /* 0x00008000000079c5 */ /* 0x000fe40000010000 */
[----:B------:R-:W-:Y:S01]  /*ae70*/  @!P1 SYNCS.ARRIVE.TRANS64.RED.A1T0 RZ, [UR61], RZ ;  /* 0x000000ffffff99a7 */ /* 0x000fe2000810043d */
[----:B------:R-:W-:Y:S02]  /*ae80*/  F2FP.F16.F32.PACK_AB R178, R9, R121 ;  /* 0x0000007909b2723e */ /* 0x000fe400000000ff */
[----:B------:R-:W-:Y:S01]  /*ae90*/  F2FP.F16.F32.PACK_AB R176, R120, R11 ;  /* 0x0000000b78b0723e */ /* 0x000fe200000000ff */
[----:B------:R-:W-:Y:S01]  /*aea0*/  IMAD.MOV.U32 R11, RZ, RZ, R7 ;  /* 0x000000ffff0b7224 */ /* 0x000fe200078e0007 */
[----:B------:R-:W-:Y:S01]  /*aeb0*/  F2FP.F16.F32.PACK_AB R179, R10, R126 ;  /* 0x0000007e0ab3723e */ /* 0x000fe200000000ff */
[----:B------:R-:W-:Y:S01]  /*aec0*/  IMAD.MOV.U32 R10, RZ, RZ, R8 ;  /* 0x000000ffff0a7224 */ /* 0x000fe200078e0008 */
[----:B------:R-:W-:Y:S01]  /*aed0*/  F2FP.F16.F32.PACK_AB R177, R123, R122 ;  /* 0x0000007a7bb1723e */ /* 0x000fe200000000ff */
[----:B------:R-:W-:Y:S01]  /*aee0*/  @!P1 SYNCS.ARRIVE.TRANS64.RED.A1T0 RZ, [UR7], RZ ;  /* 0x000000ffffff99a7 */ /* 0x000fe20008100407 */
[----:B------:R-:W-:-:S06]  /*aef0*/  UIADD3 UR7, UR15, -0x1, URZ ;  /* 0xffffffff0f077890 */ /* 0x000fcc000fffe03f */
[----:B------:R-:W-:Y:S01]  /*af00*/  IMAD.U32 R9, RZ, RZ, UR7 ;  /* 0x00000007ff097e24 */ /* 0x000fe2000f8e00ff */
[----:B------:R-:W-:Y:S06]  /*af10*/  @P2 BRA `(.L_x_3408) ;  /* 0xffffffb800dc2947 */ /* 0x000fec000383ffff */
.L_x_3399:
        /* <DEDUP_REMOVED lines=99> */
.L_x_3409:
[----:B------:R-:W-:Y:S01]  /*b550*/  IMAD R15, R16, 0x8, R2 ;  /* 0x00000008100f7824 */ /* 0x000fe200078e0202 */
[----:B------:R-:W-:-:S04]  /*b560*/  SHF.L.U32 R0, R17, 0x1f, RZ ;  /* 0x0000001f11007819 */ /* 0x000fc800000006ff */
[----:B------:R0:W1:Y:S01]  /*b570*/  SYNCS.PHASECHK.TRANS64.TRYWAIT P2, [R15+URZ+0x36850], R0 ;  /* 0x036850000f0075a7 */ /* 0x000062000804017f */
[----:B------:R-:W-:Y:S05]  /*b580*/  @!P0 BRA `(.L_x_3410) ;  /* 0x0000000000048947 */ /* 0x000fea0003800000 */
[----:B------:R-:W-:Y:S01]  /*b590*/  BPT.TRAP 0x1 ;  /* 0x000000040000795c */ /* 0x000fe20000300000 */
.L_x_3410:
[----:B-1----:R-:W-:Y:S05]  /*b5a0*/  @P2 BRA `(.L_x_3411) ;  /* 0x0000000000082947 */ /* 0x002fea0003800000 */
[----:B------:R-:W1:Y:S02]  /*b5b0*/  SYNCS.PHASECHK.TRANS64.TRYWAIT P0, [R15+URZ+0x36850], R0 ;  /* 0x036850000f0075a7 */ /* 0x000e64000800017f */
[----:B-1----:R-:W-:Y:S05]  /*b5c0*/  @!P0 BRA `(.L_x_3412) ;  /* 0x000000b800248947 */ /* 0x002fea0003800000 */
.L_x_3411:
[----:B------:R-:W-:Y:S05]  /*b5d0*/  WARPSYNC.ALL ;  /* 0x0000000000007948 */ /* 0x000fea0003800000 */
[----:B------:R-:W-:Y:S01]  /*b5e0*/  VIADD R2, R2, 0x400 ;  /* 0x0000040002027836 */ /* 0x000fe20000000000 */
[----:B------:R-:W-:Y:S01]  /*b5f0*/  WARPGROUP.ARRIVE ;  /* 0x00000000000079c5 */ /* 0x000fe20000000000 */
[----:B------:R-:W-:Y:S01]  /*b600*/  IMAD.MOV.U32 R13, RZ, RZ, 0x40000040 ;  /* 0x40000040ff0d7424 */ /* 0x000fe200078e00ff */
[----:B------:R-:W2:Y:S01]  /*b610*/  SHFL.BFLY PT, R5, R4, 0x2, 0x1f ;  /* 0x0c401f0004057f89 */ /* 0x000ea200000e0000 */
[----:B------:R-:W-:Y:S01]  /*b620*/  IMAD.U32 R6, RZ, RZ, UR14 ;  /* 0x0000000eff067e24 */ /* 0x000fe2000f8e00ff */
[----:B------:R-:W-:Y:S01]  /*b630*/  SHF.R.U32.HI R2, RZ, 0x4, R2 ;  /* 0x00000004ff027819 */ /* 0x000fe20000011602 */
[----:B------:R-:W-:Y:S01]  /*b640*/  IMAD.U32 R14, RZ, RZ, UR14 ;  /* 0x0000000eff0e7e24 */ /* 0x000fe2000f8e00ff */
[----:B01----:R-:W0:Y:S01]  /*b650*/  SHFL.BFLY PT, R0, R3, 0x2, 0x1f ;  /* 0x0c401f0003007f89 */ /* 0x003e2200000e0000 */
[----:B------:R-:W-:Y:S01]  /*b660*/  VIADD R232, R232, 0x1 ;  /* 0x00000001e8e87836 */ /* 0x000fe20000000000 */
[----:B------:R-:W-:-:S04]  /*b670*/  LOP3.LUT R2, R2, 0x3fff, RZ, 0xc0, !PT ;  /* 0x00003fff02027812 */ /* 0x000fc800078ec0ff */
[----:B------:R-:W-:-:S05]  /*b680*/  LOP3.LUT R11, R2, 0x3800000, RZ, 0xfc, !PT ;  /* 0x03800000020b7812 */ /* 0x000fca00078efcff */
[----:B------:R-:W-:Y:S02]  /*b690*/  IMAD R10, R16, 0xa80, R11 ;  /* 0x00000a80100a7824 */ /* 0x000fe400078e020b */
[----:B------:R-:W-:Y:S02]  /*b6a0*/  IMAD.MOV.U32 R11, RZ, RZ, 0x40000040 ;  /* 0x40000040ff0b7424 */ /* 0x000fe400078e00ff */
[C---:B------:R-:W-:Y:S01]  /*b6b0*/  VIADD R12, R10.reuse, 0x80 ;  /* 0x000000800a0c7836 */ /* 0x040fe20000000000 */
[----:B------:R-:W-:Y:S01]  /*b6c0*/  R2UR UR6, R10 ;  /* 0x000000000a0672ca */ /* 0x000fe200000e0000 */
[----:B------:R-:W-:Y:S01]  /*b6d0*/  VIADD R16, R16, 0x1 ;  /* 0x0000000110107836 */ /* 0x000fe20000000000 */
[----:B------:R-:W-:Y:S01]  /*b6e0*/  R2UR UR7, R11 ;  /* 0x000000000b0772ca */ /* 0x000fe200000e0000 */
[----:B------:R-:W-:Y:S02]  /*b6f0*/  IMAD.MOV.U32 R11, RZ, RZ, 0x40000040 ;  /* 0x40000040ff0b7424 */ /* 0x000fe400078e00ff */
[----:B--2---:R-:W-:Y:S01]  /*b700*/  FADD.FTZ R5, R5, R4 ;  /* 0x0000000405057221 */ /* 0x004fe20000010000 */
[----:B------:R-:W-:Y:S01]  /*b710*/  IMAD.MOV.U32 R4, RZ, RZ, RZ ;  /* 0x000000ffff047224 */ /* 0x000fe200078e00ff */
[----:B------:R-:W-:Y:S01]  /*b720*/  ISETP.NE.AND P2, PT, R16, 0x2, PT ;  /* 0x000000021000780c */ /* 0x000fe20003f45270 */
[----:B0-----:R-:W-:Y:S01]  /*b730*/  FADD.FTZ R2, R0, R3 ;  /* 0x0000000300027221 */ /* 0x001fe20000010000 */
[----:B------:R-:W-:Y:S01]  /*b740*/  IMAD.MOV.U32 R3, RZ, RZ, RZ ;  /* 0x000000ffff037224 */ /* 0x000fe200078e00ff */
[----:B------:R-:W0:Y:S01]  /*b750*/  SHFL.BFLY PT, R0, R5, 0x1, 0x1f ;  /* 0x0c201f0005007f89 */ /* 0x000e2200000e0000 */
[----:B------:R-:W-:-:S03]  /*b760*/  SEL R16, R16, RZ, P2 ;  /* 0x000000ff10107207 */ /* 0x000fc60001000000 */
[----:B------:R-:W1:Y:S01]  /*b770*/  SHFL.BFLY PT, R9, R2, 0x1, 0x1f ;  /* 0x0c201f0002097f89 */ /* 0x000e6200000e0000 */
[----:B------:R-:W-:Y:S01]  /*b780*/  HGMMA.64x192x16.F32 R24, R200, gdesc[UR4].tnspB, R24, gsb0 ;  /* 0x42e00004c8187df0 */ /* 0x000fe20008000818 */
[----:B------:R-:W-:Y:S01]  /*b790*/  R2UR UR6, R12 ;  /* 0x000000000c0672ca */ /* 0x000fe200000e0000 */
[----:B------:R-:W-:Y:S01]  /*b7a0*/  VIADD R12, R10, 0x100 ;  /* 0x000001000a0c7836 */ /* 0x000fe20000000000 */
[----:B------:R-:W-:Y:S01]  /*b7b0*/  R2UR UR7, R13 ;  /* 0x000000000d0772ca */ /* 0x000fe200000e0000 */
[----:B------:R-:W-:Y:S01]  /*b7c0*/  IMAD.MOV.U32 R13, RZ, RZ, 0x40000040 ;  /* 0x40000040ff0d7424 */ /* 0x000fe200078e00ff */
[----:B------:R-:W-:Y:S02]  /*b7d0*/  WARPGROUP.DEPBAR.LE gsb0, 0x0 ;  /* 0x00008000000079c5 */ /* 0x000fe40000010000 */
[----:B------:R-:W-:-:S13]  /*b7e0*/  WARPGROUP.ARRIVE ;  /* 0x00000000000079c5 */ /* 0x000fda0000000000 */
        /* <DEDUP_REMOVED lines=16> */
[C---:B------:R-:W-:Y:S01]  /*b8f0*/  VIADD R12, R10.reuse, 0x280 ;  /* 0x000002800a0c7836 */ /* 0x040fe20000000000 */
[----:B------:R-:W-:Y:S01]  /*b900*/  R2UR UR7, R13 ;  /* 0x000000000d0772ca */ /* 0x000fe200000e0000 */
[----:B------:R-:W-:Y:S02]  /*b910*/  IMAD.MOV.U32 R13, RZ, RZ, 0x40000040 ;  /* 0x40000040ff0d7424 */ /* 0x000fe400078e00ff */
[----:B------:R-:W-:Y:S01]  /*b920*/  VIADD R10, R10, 0x300 ;  /* 0x000003000a0a7836 */ /* 0x000fe20000000000 */
[----:B------:R-:W-:Y:S02]  /*b930*/  WARPGROUP.DEPBAR.LE gsb0, 0x0 ;  /* 0x00008000000079c5 */ /* 0x000fe40000010000 */
[----:B------:R-:W-:-:S11]  /*b940*/  WARPGROUP.ARRIVE ;  /* 0x00000000000079c5 */ /* 0x000fd60000000000 */
[----:B------:R-:W-:Y:S01]  /*b950*/  HGMMA.64x192x16.F32 R24, R184, gdesc[UR4].tnspB, R24, gsb0 ;  /* 0x42e00004b8187df0 */ /* 0x000fe20008000818 */
[----:B------:R-:W-:Y:S01]  /*b960*/  R2UR UR6, R12 ;  /* 0x000000000c0672ca */ /* 0x000fe200000e0000 */
[----:B0-----:R-:W-:Y:S01]  /*b970*/  FADD.FTZ R12, R5, R0 ;  /* 0x00000000050c7221 */ /* 0x001fe20000010000 */
[----:B------:R-:W-:Y:S01]  /*b980*/  R2UR UR7, R13 ;  /* 0x000000000d0772ca */ /* 0x000fe200000e0000 */
[----:B-1----:R-:W-:Y:S01]  /*b990*/  FADD.FTZ R13, R2, R9 ;  /* 0x00000009020d7221 */ /* 0x002fe20000010000 */
[----:B------:R-:W-:Y:S01]  /*b9a0*/  SEL R0, RZ, 0x1, P2 ;  /* 0x00000001ff007807 */ /* 0x000fe20001000000 */
[----:B------:R-:W-:Y:S01]  /*b9b0*/  IMAD.MOV.U32 R2, RZ, RZ, -0x800000 ;  /* 0xff800000ff027424 */ /* 0x000fe200078e00ff */
[----:B------:R-:W-:Y:S02]  /*b9c0*/  FSETP.NE.FTZ.AND P0, PT, R12, RZ, PT ;  /* 0x000000ff0c00720b */ /* 0x000fe40003f15000 */
[----:B------:R-:W-:Y:S02]  /*b9d0*/  FSETP.NE.FTZ.AND P3, PT, R13, RZ, PT ;  /* 0x000000ff0d00720b */ /* 0x000fe40003f75000 */
[----:B------:R-:W-:Y:S01]  /*b9e0*/  LOP3.LUT R17, R17, R0, RZ, 0x3c, !PT ;  /* 0x0000000011117212 */ /* 0x000fe200078e3cff */
[----:B------:R-:W-:-:S08]  /*b9f0*/  IMAD.MOV.U32 R0, RZ, RZ, -0x800000 ;  /* 0xff800000ff007424 */ /* 0x000fd000078e00ff */
[----:B------:R-:W0:Y:S01]  /*ba00*/  @P0 MUFU.LG2 R9, R12 ;  /* 0x0000000c00090308 */ /* 0x000e220000000c00 */
[----:B------:R-:W-:Y:S01]  /*ba10*/  @P0 FMUL.FTZ R6, R6, 0.69314718246459960938 ;  /* 0x3f31721806060820 */ /* 0x000fe20000410000 */
[----:B------:R-:W-:-:S06]  /*ba20*/  @P3 FMUL.FTZ R14, R14, 0.69314718246459960938 ;  /* 0x3f3172180e0e3820 */ /* 0x000fcc0000410000 */
[----:B------:R-:W-:Y:S08]  /*ba30*/  @P0 MUFU.RCP R4, R12 ;  /* 0x0000000c00040308 */ /* 0x000ff00000001000 */
[----:B------:R-:W-:Y:S01]  /*ba40*/  @P3 MUFU.RCP R3, R13 ;  /* 0x0000000d00033308 */ /* 0x000fe20000001000 */
[----:B0-----:R-:W-:-:S04]  /*ba50*/  @P0 FMUL.FTZ R9, R9, 0.69314718246459960938 ;  /* 0x3f31721809090820 */ /* 0x001fc80000410000 */
[----:B------:R-:W-:Y:S01]  /*ba60*/  @P0 FFMA.FTZ R0, R6, R7, R9 ;  /* 0x0000000706000223 */ /* 0x000fe20000010009 */
[----:B------:R-:W-:Y:S01]  /*ba70*/  PLOP3.LUT P0, PT, PT, PT, PT, 0x8, 0x0 ;  /* 0x000000000000781c */ /* 0x000fe20003f0e170 */
[----:B------:R-:W-:Y:S02]  /*ba80*/  WARPGROUP.DEPBAR.LE gsb0, 0x0 ;  /* 0x00008000000079c5 */ /* 0x000fe40000010000 */
[----:B------:R-:W-:-:S06]  /*ba90*/  WARPGROUP.ARRIVE ;  /* 0x00000000000079c5 */ /* 0x000fcc0000000000 */
[----:B------:R-:W-:Y:S01]  /*baa0*/  HGMMA.64x192x16.F32 R24, R180, gdesc[UR4].tnspB, R24, gsb0 ;  /* 0x42e00004b4187df0 */ /* 0x000fe20008000818 */
[----:B------:R-:W-:Y:S02]  /*bab0*/  R2UR UR6, R10 ;  /* 0x000000000a0672ca */ /* 0x000fe400000e0000 */
[----:B------:R-:W-:Y:S01]  /*bac0*/  R2UR UR7, R11 ;  /* 0x000000000b0772ca */ /* 0x000fe200000e0000 */
[----:B------:R-:W-:Y:S01]  /*bad0*/  @!P1 VIADD R11, R15, 0x36860 ;  /* 0x000368600f0b9836 */ /* 0x000fe20000000000 */
[----:B------:R-:W0:Y:S04]  /*bae0*/  @P3 MUFU.LG2 R10, R13 ;  /* 0x0000000d000a3308 */ /* 0x000e280000000c00 */
[----:B------:R-:W-:Y:S01]  /*baf0*/  @!P1 PRMT R11, RZ, 0x654, R11 ;  /* 0x00000654ff0b9816 */ /* 0x000fe2000000000b */
[----:B0-----:R-:W-:-:S04]  /*bb00*/  @P3 FMUL.FTZ R5, R10, 0.69314718246459960938 ;  /* 0x3f3172180a053820 */ /* 0x001fc80000410000 */
[----:B------:R-:W-:Y:S01]  /*bb10*/  @P3 FFMA.FTZ R2, R14, R8, R5 ;  /* 0x000000080e023223 */ /* 0x000fe20000010005 */
[----:B------:R-:W-:Y:S02]  /*bb20*/  WARPGROUP.DEPBAR.LE gsb0, 0x0 ;  /* 0x00008000000079c5 */ /* 0x000fe40000010000 */
[----:B------:R-:W-:-:S06]  /*bb30*/  WARPGROUP.ARRIVE ;  /* 0x00000000000079c5 */ /* 0x000fcc0000000000 */
[----:B------:R-:W-:Y:S03]  /*bb40*/  HGMMA.64x192x16.F32 R24, R176, gdesc[UR4].tnspB, R24, gsb0 ;  /* 0x42e00004b0187df0 */ /* 0x000fe60008000818 */
        /* <DEDUP_REMOVED lines=98> */
.L_x_3391:
        /* <DEDUP_REMOVED lines=14> */
[----:B------:R-:W-:Y:S01]  /*c250*/  R2UR UR21, R22 ;  /* 0x00000000161572ca */ /* 0x000fe200000e0000 */
[----:B------:R-:W-:Y:S01]  /*c260*/  ULDC.64 UR14, c[0x0][0xc00] ;  /* 0x00030000000e7ab9 */ /* 0x000fe20000000a00 */
[----:B------:R-:W-:Y:S01]  /*c270*/  R2UR UR18, R231 ;  /* 0x00000000e71272ca */ /* 0x000fe200000e0000 */
[----:B------:R-:W3:Y:S01]  /*c280*/  LDL R138, [R1+0x58] ;  /* 0x00005800018a7983 */ /* 0x000ee20000100800 */
[----:B------:R-:W-:Y:S02]  /*c290*/  R2UR UR17, R233 ;  /* 0x00000000e91172ca */ /* 0x000fe400000e0000 */
[----:B------:R-:W-:Y:S02]  /*c2a0*/  R2UR UR20, R229 ;  /* 0x00000000e51472ca */ /* 0x000fe400000e0000 */
[----:B------:R-:W-:-:S02]  /*c2b0*/  R2UR UR19, R23 ;  /* 0x00000000171372ca */ /* 0x000fc400000e0000 */
[----:B------:R-:W-:Y:S01]  /*c2c0*/  R2UR UR23, R228 ;  /* 0x00000000e41772ca */ /* 0x000fe200000e0000 */
[----:B------:R-:W-:Y:S01]  /*c2d0*/  UMOV UR10, UR8 ;  /* 0x00000008000a7c82 */ /* 0x000fe20008000000 */
[----:B0-----:R-:W-:-:S03]  /*c2e0*/  UMOV UR11, UR4 ;  /* 0x00000004000b7c82 */ /* 0x001fc60008000000 */
[----:B------:R-:W-:Y:S02]  /*c2f0*/  USHF.L.U32 UR4, UR18, 0x2, URZ ;  /* 0x0000000212047899 */ /* 0x000fe4000800063f */
[----:B------:R-:W-:Y:S02]  /*c300*/  USHF.L.U64.HI UR16, UR18, 0x2, UR17 ;  /* 0x0000000212107899 */ /* 0x000fe40008010211 */
[----:B------:R-:W-:-:S04]  /*c310*/  UIADD3 UR9, UP0, UR4, UR14, URZ ;  /* 0x0000000e04097290 */ /* 0x000fc8000ff1e03f */
[----:B------:R-:W-:Y:S01]  /*c320*/  UIADD3.X UR12, UR16, UR15, URZ, UP0, !UPT ;  /* 0x0000000f100c7290 */ /* 0x000fe200087fe43f */
[----:B------:R-:W-:Y:S01]  /*c330*/  ULDC.64 UR24, c[0x0][0x208] ;  /* 0x0000820000187ab9 */ /* 0x000fe20000000a00 */
[----:B------:R-:W-:Y:S01]  /*c340*/  BAR.SYNC.DEFER_BLOCKING 0x1, 0x100 ;  /* 0x0044000000007b1d */ /* 0x000fe20000010000 */
[----:B--2---:R-:W-:-:S03]  /*c350*/  IMAD.WIDE R4, R3, R4, UR10 ;  /* 0x0000000a03047e25 */ /* 0x004fc6000f8e0204 */
[C---:B------:R-:W-:Y:S02]  /*c360*/  LOP3.LUT R3, R4.reuse, 0x380, RZ, 0xc0, !PT ;  /* 0x0000038004037812 */ /* 0x040fe400078ec0ff */
[C---:B------:R-:W-:Y:S02]  /*c370*/  IADD3 R6, P2, R4.reuse, 0x20, RZ ;  /* 0x0000002004067810 */ /* 0x040fe40007f5e0ff */
[C---:B------:R-:W-:Y:S02]  /*c380*/  IADD3 R8, P1, R4.reuse, 0x40, RZ ;  /* 0x0000004004087810 */ /* 0x040fe40007f3e0ff */
[C---:B------:R-:W-:Y:S02]  /*c390*/  IADD3 R133, P6, R4.reuse, 0x60, RZ ;  /* 0x0000006004857810 */ /* 0x040fe40007fde0ff */
[C---:B------:R-:W-:Y:S02]  /*c3a0*/  IADD3 R135, P5, R4.reuse, 0x4000, RZ ;  /* 0x0000400004877810 */ /* 0x040fe40007fbe0ff */
[----:B------:R-:W-:Y:S01]  /*c3b0*/  SHF.R.U64 R3, R3, 0x3, RZ ;  /* 0x0000000303037819 */ /* 0x000fe200000012ff */
[--C-:B------:R-:W-:Y:S01]  /*c3c0*/  IMAD.X R11, RZ, RZ, R5.reuse, P2 ;  /* 0x000000ffff0b7224 */ /* 0x100fe200010e0605 */
[C---:B------:R-:W-:Y:S01]  /*c3d0*/  IADD3 R22, P0, R4.reuse, 0x4020, RZ ;  /* 0x0000402004167810 */ /* 0x040fe20007f1e0ff */
[--C-:B------:R-:W-:Y:S01]  /*c3e0*/  IMAD.X R13, RZ, RZ, R5.reuse, P1 ;  /* 0x000000ffff0d7224 */ /* 0x100fe200008e0605 */
[C---:B------:R-:W-:Y:S01]  /*c3f0*/  IADD3 R137, P4, R4.reuse, 0x4040, RZ ;  /* 0x0000404004897810 */ /* 0x040fe20007f9e0ff */
[--C-:B------:R-:W-:Y:S01]  /*c400*/  IMAD.X R15, RZ, RZ, R5.reuse, P6 ;  /* 0x000000ffff0f7224 */ /* 0x100fe200030e0605 */
[C---:B------:R-:W-:Y:S01]  /*c410*/  IADD3 R86, P3, R4.reuse, 0x4060, RZ ;  /* 0x0000406004567810 */ /* 0x040fe20007f7e0ff */
[----:B------:R-:W-:Y:S01]  /*c420*/  IMAD.X R81, RZ, RZ, R5, P5 ;  /* 0x000000ffff517224 */ /* 0x000fe200028e0605 */
[----:B------:R-:W-:-:S02]  /*c430*/  IADD3 R139, P2, R4, 0x8000, RZ ;  /* 0x00008000048b7810 */ /* 0x000fc40007f5e0ff */
[C---:B------:R-:W-:Y:S02]  /*c440*/  IADD3 R141, P1, R4.reuse, 0x8020, RZ ;  /* 0x00008020048d7810 */ /* 0x040fe40007f3e0ff */
[C---:B------:R-:W-:Y:S02]  /*c450*/  IADD3 R143, P6, R4.reuse, 0x8040, RZ ;  /* 0x00008040048f7810 */ /* 0x040fe40007fde0ff */
[----:B------:R-:W-:Y:S02]  /*c460*/  IADD3 R145, P5, R4, 0x8060, RZ ;  /* 0x0000806004917810 */ /* 0x000fe40007fbe0ff */
[----:B------:R-:W-:Y:S02]  /*c470*/  LOP3.LUT R4, R3, R4, RZ, 0x3c, !PT ;  /* 0x0000000403047212 */ /* 0x000fe400078e3cff */
[----:B------:R-:W-:Y:S02]  /*c480*/  LOP3.LUT R7, R8, 0x380, RZ, 0xc0, !PT ;  /* 0x0000038008077812 */ /* 0x000fe400078ec0ff */
[----:B------:R-:W-:-:S02]  /*c490*/  LOP3.LUT R3, R6, 0x380, RZ, 0xc0, !PT ;  /* 0x0000038006037812 */ /* 0x000fc400078ec0ff */
[----:B------:R-:W-:Y:S02]  /*c4a0*/  SHF.R.U64 R7, R7, 0x3, RZ ;  /* 0x0000000307077819 */ /* 0x000fe400000012ff */
[----:B------:R-:W-:Y:S02]  /*c4b0*/  SHF.R.U64 R3, R3, 0x3, RZ ;  /* 0x0000000303037819 */ /* 0x000fe400000012ff */
[----:B------:R-:W-:Y:S02]  /*c4c0*/  LOP3.LUT R12, R7, R8, RZ, 0x3c, !PT ;  /* 0x00000008070c7212 */ /* 0x000fe400078e3cff */
[----:B------:R-:W-:Y:S02]  /*c4d0*/  LOP3.LUT R10, R3, R6, RZ, 0x3c, !PT ;  /* 0x00000006030a7212 */ /* 0x000fe400078e3cff */
[----:B------:R-:W-:Y:S02]  /*c4e0*/  LOP3.LUT R8, R139, 0x380, RZ, 0xc0, !PT ;  /* 0x000003808b087812 */ /* 0x000fe400078ec0ff */
[----:B------:R-:W-:-:S02]  /*c4f0*/  LOP3.LUT R3, R22, 0x380, RZ, 0xc0, !PT ;  /* 0x0000038016037812 */ /* 0x000fc400078ec0ff */
[----:B------:R-:W-:Y:S02]  /*c500*/  LOP3.LUT R18, R135, 0x380, RZ, 0xc0, !PT ;  /* 0x0000038087127812 */ /* 0x000fe400078ec0ff */
[----:B------:R-:W-:Y:S02]  /*c510*/  SHF.R.U64 R8, R8, 0x3, RZ ;  /* 0x0000000308087819 */ /* 0x000fe400000012ff */
[----:B------:R-:W-:Y:S02]  /*c520*/  LOP3.LUT R14, R133, 0x380, RZ, 0xc0, !PT ;  /* 0x00000380850e7812 */ /* 0x000fe400078ec0ff */
[----:B------:R-:W-:Y:S02]  /*c530*/  SHF.R.U64 R3, R3, 0x3, RZ ;  /* 0x0000000303037819 */ /* 0x000fe400000012ff */
[----:B------:R-:W-:Y:S02]  /*c540*/  SHF.R.U64 R18, R18, 0x3, RZ ;  /* 0x0000000312127819 */ /* 0x000fe400000012ff */
[----:B------:R-:W-:-:S02]  /*c550*/  LOP3.LUT R6, R137, 0x380, RZ, 0xc0, !PT ;  /* 0x0000038089067812 */ /* 0x000fc400078ec0ff */
[----:B------:R-:W-:Y:S02]  /*c560*/  LOP3.LUT R7, R86, 0x380, RZ, 0xc0, !PT ;  /* 0x0000038056077812 */ /* 0x000fe400078ec0ff */
[----:B------:R-:W-:Y:S02]  /*c570*/  LOP3.LUT R126, R8, R139, RZ, 0x3c, !PT ;  /* 0x0000008b087e7212 */ /* 0x000fe400078e3cff */
[----:B------:R-:W-:Y:S02]  /*c580*/  SHF.R.U64 R14, R14, 0x3, RZ ;  /* 0x000000030e0e7819 */ /* 0x000fe400000012ff */
[----:B------:R-:W-:Y:S02]  /*c590*/  LOP3.LUT R82, R3, R22, RZ, 0x3c, !PT ;  /* 0x0000001603527212 */ /* 0x000fe400078e3cff */
[----:B------:R-:W-:Y:S02]  /*c5a0*/  LOP3.LUT R8, R141, 0x380, RZ, 0xc0, !PT ;  /* 0x000003808d087812 */ /* 0x000fe400078ec0ff */
[----:B------:R-:W-:-:S02]  /*c5b0*/  LOP3.LUT R80, R18, R135, RZ, 0x3c, !PT ;  /* 0x0000008712507212 */ /* 0x000fc400078e3cff */
[----:B------:R-:W-:Y:S02]  /*c5c0*/  LOP3.LUT R22, R145, 0x380, RZ, 0xc0, !PT ;  /* 0x0000038091167812 */ /* 0x000fe400078ec0ff */
[----:B------:R-:W-:Y:S02]  /*c5d0*/  SHF.R.U64 R6, R6, 0x3, RZ ;  /* 0x0000000306067819 */ /* 0x000fe400000012ff */
[----:B------:R-:W-:Y:S02]  /*c5e0*/  SHF.R.U64 R7, R7, 0x3, RZ ;  /* 0x0000000307077819 */ /* 0x000fe400000012ff */
[----:B------:R-:W-:Y:S01]  /*c5f0*/  LOP3.LUT R18, R143, 0x380, RZ, 0xc0, !PT ;  /* 0x000003808f127812 */ /* 0x000fe200078ec0ff */
[--C-:B------:R-:W-:Y:S01]  /*c600*/  IMAD.X R83, RZ, RZ, R5.reuse, P0 ;  /* 0x000000ffff537224 */ /* 0x100fe200000e0605 */
[----:B------:R-:W-:Y:S02]  /*c610*/  LOP3.LUT R14, R14, R133, RZ, 0x3c, !PT ;  /* 0x000000850e0e7212 */ /* 0x000fe400078e3cff */
[----:B------:R-:W-:Y:S01]  /*c620*/  SHF.R.U64 R8, R8, 0x3, RZ ;  /* 0x0000000308087819 */ /* 0x000fe200000012ff */
[--C-:B------:R-:W-:Y:S01]  /*c630*/  IMAD.X R85, RZ, RZ, R5.reuse, P4 ;  /* 0x000000ffff557224 */ /* 0x100fe200020e0605 */
[----:B------:R-:W-:Y:S01]  /*c640*/  SHF.R.U64 R22, R22, 0x3, RZ ;  /* 0x0000000316167819 */ /* 0x000fe200000012ff */
[--C-:B------:R-:W-:Y:S01]  /*c650*/  IMAD.X R87, RZ, RZ, R5.reuse, P3 ;  /* 0x000000ffff577224 */ /* 0x100fe200018e0605 */
[----:B------:R-:W-:Y:S01]  /*c660*/  LOP3.LUT R84, R6, R137, RZ, 0x3c, !PT ;  /* 0x0000008906547212 */ /* 0x000fe200078e3cff */
[--C-:B------:R-:W-:Y:S01]  /*c670*/  IMAD.X R127, RZ, RZ, R5.reuse, P2 ;  /* 0x000000ffff7f7224 */ /* 0x100fe200010e0605 */
[----:B------:R-:W-:Y:S01]  /*c680*/  LOP3.LUT R86, R7, R86, RZ, 0x3c, !PT ;  /* 0x0000005607567212 */ /* 0x000fe200078e3cff */
[--C-:B------:R-:W-:Y:S01]  /*c690*/  IMAD.X R129, RZ, RZ, R5.reuse, P1 ;  /* 0x000000ffff817224 */ /* 0x100fe200008e0605 */
[----:B------:R-:W-:Y:S01]  /*c6a0*/  MOV R3, R4 ;  /* 0x0000000400037202 */ /* 0x000fe20000000f00 */
[--C-:B------:R-:W-:Y:S01]  /*c6b0*/  IMAD.X R131, RZ, RZ, R5.reuse, P6 ;  /* 0x000000ffff837224 */ /* 0x100fe200030e0605 */
[----:B------:R-:W-:Y:S01]  /*c6c0*/  SHF.R.U64 R18, R18, 0x3, RZ ;  /* 0x0000000312127819 */ /* 0x000fe200000012ff */
[----:B------:R-:W-:Y:S01]  /*c6d0*/  IMAD.X R9, RZ, RZ, R5, P5 ;  /* 0x000000ffff097224 */ /* 0x000fe200028e0605 */
[----:B------:R-:W-:-:S02]  /*c6e0*/  F2FP.F16.F32.PACK_AB R4, R25, R24 ;  /* 0x000000181904723e */ /* 0x000fc400000000ff */
[----:B------:R-:W-:Y:S02]  /*c6f0*/  F2FP.F16.F32.PACK_AB R5, R27, R26 ;  /* 0x0000001a1b05723e */ /* 0x000fe400000000ff */
[----:B------:R-:W-:Y:S02]  /*c700*/  F2FP.F16.F32.PACK_AB R6, R29, R28 ;  /* 0x0000001c1d06723e */ /* 0x000fe400000000ff */
[----:B------:R-:W-:Y:S02]  /*c710*/  F2FP.F16.F32.PACK_AB R7, R31, R30 ;  /* 0x0000001e1f07723e */ /* 0x000fe400000000ff */
[----:B------:R-:W-:Y:S02]  /*c720*/  LOP3.LUT R128, R8, R141, RZ, 0x3c, !PT ;  /* 0x0000008d08807212 */ /* 0x000fe400078e3cff */
[----:B------:R-:W-:Y:S02]  /*c730*/  MOV R135, R12 ;  /* 0x0000000c00877202 */ /* 0x000fe40000000f00 */
[----:B------:R-:W-:-:S02]  /*c740*/  MOV R134, R14 ;  /* 0x0000000e00867202 */ /* 0x000fc40000000f00 */
[----:B------:R-:W-:Y:S02]  /*c750*/  LOP3.LUT R8, R22, R145, RZ, 0x3c, !PT ;  /* 0x0000009116087212 */ /* 0x000fe400078e3cff */
[----:B------:R-:W-:Y:S02]  /*c760*/  MOV R136, R10 ;  /* 0x0000000a00887202 */ /* 0x000fe40000000f00 */
[----:B------:R-:W-:Y:S02]  /*c770*/  F2FP.F16.F32.PACK_AB R12, R33, R32 ;  /* 0x00000020210c723e */ /* 0x000fe400000000ff */
[----:B------:R-:W-:Y:S02]  /*c780*/  F2FP.F16.F32.PACK_AB R13, R35, R34 ;  /* 0x00000022230d723e */ /* 0x000fe400000000ff */
[----:B------:R-:W-:Y:S02]  /*c790*/  F2FP.F16.F32.PACK_AB R14, R37, R36 ;  /* 0x00000024250e723e */ /* 0x000fe400000000ff */
[----:B------:R-:W-:-:S02]  /*c7a0*/  F2FP.F16.F32.PACK_AB R15, R39, R38 ;  /* 0x00000026270f723e */ /* 0x000fc400000000ff */
[----:B------:R-:W-:Y:S02]  /*c7b0*/  LOP3.LUT R130, R18, R143, RZ, 0x3c, !PT ;  /* 0x0000008f12827212 */ /* 0x000fe400078e3cff */
[----:B------:R-:W-:Y:S02]  /*c7c0*/  MOV R133, R80 ;  /* 0x0000005000857202 */ /* 0x000fe40000000f00 */
[----:B------:R-:W-:Y:S01]  /*c7d0*/  MOV R132, R82 ;  /* 0x0000005200847202 */ /* 0x000fe20000000f00 */
[----:B------:R0:W-:Y:S01]  /*c7e0*/  STSM.16.M88.4 [R3], R4 ;  /* 0x0000000403007844 */ /* 0x0001e20000000200 */
[----:B------:R-:W-:Y:S02]  /*c7f0*/  MOV R22, R84 ;  /* 0x0000005400167202 */ /* 0x000fe40000000f00 */
[----:B------:R-:W-:Y:S02]  /*c800*/  MOV R18, R86 ;  /* 0x0000005600127202 */ /* 0x000fe40000000f00 */
        /* <DEDUP_REMOVED lines=8> */
[----:B------:R1:W-:Y:S01]  /*c890*/  STSM.16.M88.4 [R136], R12 ;  /* 0x0000000c88007844 */ /* 0x0003e20000000200 */
[----:B0-----:R-:W-:Y:S02]  /*c8a0*/  MOV R3, R8 ;  /* 0x0000000800037202 */ /* 0x001fe40000000f00 */
[----:B------:R-:W-:Y:S02]  /*c8b0*/  F2FP.F16.F32.PACK_AB R4, R57, R56 ;  /* 0x000000383904723e */ /* 0x000fe400000000ff */
[----:B------:R-:W-:Y:S02]  /*c8c0*/  F2FP.F16.F32.PACK_AB R5, R59, R58 ;  /* 0x0000003a3b05723e */ /* 0x000fe400000000ff */
[----:B------:R-:W-:Y:S02]  /*c8d0*/  F2FP.F16.F32.PACK_AB R6, R61, R60 ;  /* 0x0000003c3d06723e */ /* 0x000fe400000000ff */
[----:B------:R-:W-:-:S02]  /*c8e0*/  F2FP.F16.F32.PACK_AB R7, R63, R62 ;  /* 0x0000003e3f07723e */ /* 0x000fc400000000ff */
[----:B------:R-:W-:Y:S02]  /*c8f0*/  F2FP.F16.F32.PACK_AB R8, R65, R64 ;  /* 0x000000404108723e */ /* 0x000fe400000000ff */
        /* <DEDUP_REMOVED lines=9> */
[----:B------:R-:W-:Y:S02]  /*c990*/  MOV R126, R126 ;  /* 0x0000007e007e7202 */ /* 0x000fe40000000f00 */
[----:B------:R-:W-:Y:S01]  /*c9a0*/  MOV R128, R128 ;  /* 0x0000008000807202 */ /* 0x000fe20000000f00 */
[----:B------:R2:W-:Y:S01]  /*c9b0*/  STSM.16.M88.4 [R133], R4 ;  /* 0x0000000485007844 */ /* 0x0005e20000000200 */
[----:B------:R-:W-:Y:S02]  /*c9c0*/  MOV R130, R130 ;  /* 0x0000008200827202 */ /* 0x000fe40000000f00 */
[----:B0-----:R-:W-:-:S02]  /*c9d0*/  F2FP.F16.F32.PACK_AB R80, R21, R20 ;  /* 0x000000141550723e */ /* 0x001fc400000000ff */
[----:B------:R-:W-:Y:S02]  /*c9e0*/  F2FP.F16.F32.PACK_AB R81, R123, R122 ;  /* 0x0000007a7b51723e */ /* 0x000fe400000000ff */
[----:B------:R-:W-:Y:S02]  /*c9f0*/  F2FP.F16.F32.PACK_AB R82, R121, R120 ;  /* 0x000000787952723e */ /* 0x000fe400000000ff */
[----:B------:R-:W-:Y:S01]  /*ca00*/  F2FP.F16.F32.PACK_AB R83, R125, R124 ;  /* 0x0000007c7d53723e */ /* 0x000fe200000000ff */
[----:B------:R0:W-:Y:S01]  /*ca10*/  STSM.16.M88.4 [R132], R8 ;  /* 0x0000000884007844 */ /* 0x0001e20000000200 */
[----:B-1----:R-:W-:Y:S02]  /*ca20*/  F2FP.F16.F32.PACK_AB R84, R89, R88 ;  /* 0x000000585954723e */ /* 0x002fe400000000ff */
[----:B------:R-:W-:Y:S02]  /*ca30*/  F2FP.F16.F32.PACK_AB R85, R91, R90 ;  /* 0x0000005a5b55723e */ /* 0x000fe400000000ff */
[----:B------:R-:W-:-:S02]  /*ca40*/  F2FP.F16.F32.PACK_AB R86, R93, R92 ;  /* 0x0000005c5d56723e */ /* 0x000fc400000000ff */
[----:B------:R-:W-:Y:S01]  /*ca50*/  F2FP.F16.F32.PACK_AB R87, R95, R94 ;  /* 0x0000005e5f57723e */ /* 0x000fe200000000ff */
[----:B------:R1:W-:Y:S01]  /*ca60*/  STSM.16.M88.4 [R22], R12 ;  /* 0x0000000c16007844 */ /* 0x0003e20000000200 */
[----:B--2---:R-:W-:Y:S02]  /*ca70*/  F2FP.F16.F32.PACK_AB R4, R97, R96 ;  /* 0x000000606104723e */ /* 0x004fe400000000ff */
[----:B------:R-:W-:Y:S02]  /*ca80*/  F2FP.F16.F32.PACK_AB R5, R99, R98 ;  /* 0x000000626305723e */ /* 0x000fe400000000ff */
[----:B------:R-:W-:Y:S02]  /*ca90*/  F2FP.F16.F32.PACK_AB R6, R101, R100 ;  /* 0x000000646506723e */ /* 0x000fe400000000ff */
[----:B------:R-:W-:Y:S02]  /*caa0*/  F2FP.F16.F32.PACK_AB R7, R103, R102 ;  /* 0x000000666707723e */ /* 0x000fe400000000ff */
        /* <DEDUP_REMOVED lines=9> */
[----:B------:R-:W-:Y:S04]  /*cb40*/  STSM.16.M88.4 [R126], R84 ;  /* 0x000000547e007844 */ /* 0x000fe80000000200 */
[----:B------:R-:W-:Y:S04]  /*cb50*/  STSM.16.M88.4 [R128], R4 ;  /* 0x0000000480007844 */ /* 0x000fe80000000200 */
[----:B------:R-:W-:Y:S04]  /*cb60*/  STSM.16.M88.4 [R130], R8 ;  /* 0x0000000882007844 */ /* 0x000fe80000000200 */
[----:B------:R1:W-:Y:S01]  /*cb70*/  STSM.16.M88.4 [R3], R12 ;  /* 0x0000000c03007844 */ /* 0x0003e20000000200 */
[----:B------:R-:W-:Y:S01]  /*cb80*/  BAR.SYNC.DEFER_BLOCKING 0x1, 0x100 ;  /* 0x0044000000007b1d */ /* 0x000fe20000010000 */
[----:B------:R-:W-:-:S04]  /*cb90*/  ISETP.NE.U32.AND P0, PT, RZ, UR14, PT ;  /* 0x0000000eff007c0c */ /* 0x000fc8000bf05070 */
[----:B------:R-:W-:Y:S01]  /*cba0*/  ISETP.NE.AND.EX P0, PT, RZ, UR15, PT, P0 ;  /* 0x0000000fff007c0c */ /* 0x000fe2000bf05300 */
[----:B0-----:R-:W-:Y:S02]  /*cbb0*/  IMAD.U32 R80, RZ, RZ, UR9 ;  /* 0x00000009ff507e24 */ /* 0x001fe4000f8e00ff */
[----:B------:R-:W-:Y:S01]  /*cbc0*/  IMAD.U32 R81, RZ, RZ, UR12 ;  /* 0x0000000cff517e24 */ /* 0x000fe2000f8e00ff */
[----:B------:R-:W-:Y:S01]  /*cbd0*/  ULDC.64 UR12, c[0x0][0xc08] ;  /* 0x00030200000c7ab9 */ /* 0x000fe20000000a00 */
[----:B-1----:R-:W0:Y:S08]  /*cbe0*/  LDC R3, c[0x0][0xbe8] ;  /* 0x0002fa00ff037b82 */ /* 0x002e300000000800 */
[----:B------:R-:W2:Y:S01]  /*cbf0*/  @P0 LDG.E R22, desc[UR24][R80.64] ;  /* 0x0000001850160981 */ /* 0x000ea2000c1e1900 */
[----:B------:R-:W-:-:S04]  /*cc00*/  UISETP.NE.U32.AND UP0, UPT, UR12, URZ, UPT ;  /* 0x0000003f0c00728c */ /* 0x000fc8000bf05070 */
[----:B------:R-:W-:Y:S01]  /*cc10*/  UISETP.NE.AND.EX UP0, UPT, UR13, URZ, UPT, UP0 ;  /* 0x0000003f0d00728c */ /* 0x000fe2000bf05300 */
[----:B0-----:R-:W-:-:S10]  /*cc20*/  ISETP.NE.AND P1, PT, R3, 0x1, PT ;  /* 0x000000010300780c */ /* 0x001fd40003f25270 */
[----:B------:R-:W-:Y:S01]  /*cc30*/  @UP0 UIADD3 UR12, UP1, UR4, UR12, URZ ;  /* 0x0000000c040c0290 */ /* 0x000fe2000ff3e03f */
[----:B------:R-:W-:Y:S02]  /*cc40*/  PLOP3.LUT P4, PT, PT, PT, UP0, 0x80, 0x0 ;  /* 0x000000000000781c */ /* 0x000fe40003f8f008 */
[----:B------:R-:W-:Y:S01]  /*cc50*/  ULDC UR4, c[0x0][0xa88] ;  /* 0x0002a20000047ab9 */ /* 0x000fe20000000800 */
[----:B------:R-:W-:Y:S01]  /*cc60*/  @UP0 UIADD3.X UR13, UR16, UR13, URZ, UP1, !UPT ;  /* 0x0000000d100d0290 */ /* 0x000fe20008ffe43f */
[----:B------:R-:W-:Y:S01]  /*cc70*/  IMAD.U32 R18, RZ, RZ, UR4 ;  /* 0x00000004ff127e24 */ /* 0x000fe2000f8e00ff */
[----:B------:R-:W-:Y:S01]  /*cc80*/  UISETP.NE.AND UP0, UPT, UR21, URZ, UPT ;  /* 0x0000003f1500728c */ /* 0x000fe2000bf05270 */
[----:B------:R-:W-:Y:S01]  /*cc90*/  ULDC UR4, c[0x0][0xad4] ;  /* 0x0002b50000047ab9 */ /* 0x000fe20000000800 */
[----:B------:R-:W0:Y:S02]  /*cca0*/  @P1 LDC R6, c[0x0][0xbec] ;  /* 0x0002fb00ff061b82 */ /* 0x000e240000000800 */
[----:B------:R-:W-:Y:S01]  /*ccb0*/  USEL UR4, UR21, UR4, UP0 ;  /* 0x0000000415047287 */ /* 0x000fe20008000000 */
[----:B------:R-:W-:-:S03]  /*ccc0*/  UMOV UR22, 0x9b8 ;  /* 0x000009b800167882 */ /* 0x000fc60000000000 */
[----:B------:R-:W-:Y:S02]  /*ccd0*/  UISETP.GT.AND UP1, UPT, UR4, 0x1, UPT ;  /* 0x000000010400788c */ /* 0x000fe4000bf24270 */
[----:B------:R-:W1:Y:S02]  /*cce0*/  @P1 LDC R9, c[0x0][0xbf0] ;  /* 0x0002fc00ff091b82 */ /* 0x000e640000000800 */
[----:B------:R-:W-:Y:S02]  /*ccf0*/  USEL UR22, UR22, 0x978, UP1 ;  /* 0x0000097816167887 */ /* 0x000fe40008800000 */
[----:B------:R-:W-:Y:S01]  /*cd00*/  UISETP.NE.U32.AND UP0, UPT, UR14, URZ, UPT ;  /* 0x0000003f0e00728c */ /* 0x000fe2000bf05070 */
[----:B------:R-:W-:Y:S01]  /*cd10*/  IMAD.U32 R11, RZ, RZ, UR20 ;  /* 0x00000014ff0b7e24 */ /* 0x000fe2000f8e00ff */
[----:B------:R-:W-:Y:S01]  /*cd20*/  UMOV UR4, URZ ;  /* 0x0000003f00047c82 */ /* 0x000fe20008000000 */
[----:B------:R-:W-:Y:S01]  /*cd30*/  IMAD.U32 R4, RZ, RZ, UR12 ;  /* 0x0000000cff047e24 */ /* 0x000fe2000f8e00ff */
[----:B------:R-:W-:Y:S01]  /*cd40*/  UISETP.NE.AND.EX UP0, UPT, UR15, URZ, UPT, UP0 ;  /* 0x0000003f0f00728c */ /* 0x000fe2000bf05300 */
[----:B------:R-:W-:-:S02]  /*cd50*/  IMAD.U32 R5, RZ, RZ, UR13 ;  /* 0x0000000dff057e24 */ /* 0x000fc4000f8e00ff */
[----:B---3--:R-:W-:Y:S01]  /*cd60*/  IMAD R11, R11, 0x80, R138 ;  /* 0x000000800b0b7824 */ /* 0x008fe200078e028a */
[----:B------:R-:W-:Y:S02]  /*cd70*/  USEL UR9, UR18, URZ, !UP0 ;  /* 0x0000003f12097287 */ /* 0x000fe4000c000000 */
[----:B------:R0:W5:Y:S01]  /*cd80*/  @P4 LDG.E R18, desc[UR24][R4.64] ;  /* 0x0000001804124981 */ /* 0x000162000c1e1900 */
[----:B------:R-:W-:Y:S01]  /*cd90*/  USEL UR20, UR19, URZ, UP1 ;  /* 0x0000003f13147287 */ /* 0x000fe20008800000 */
[----:B------:R-:W-:Y:S01]  /*cda0*/  ULDC.64 UR12, c[0x0][UR22+0x218] ;  /* 0x00008600160c7abb */ /* 0x000fe20008000a00 */
[----:B------:R-:W-:Y:S01]  /*cdb0*/  ULDC.64 UR14, c[0x0][UR22+0x220] ;  /* 0x00008800160e7abb */ /* 0x000fe20008000a00 */
[----:B------:R-:W-:Y:S02]  /*cdc0*/  USEL UR21, UR17, URZ, !UP0 ;  /* 0x0000003f11157287 */ /* 0x000fe4000c000000 */
[----:B------:R-:W-:Y:S01]  /*cdd0*/  UIMAD.WIDE.U32 UR18, UR12, UR23, URZ ;  /* 0x000000170c1272a5 */ /* 0x000fe2000f8e003f */
[----:B------:R-:W-:Y:S01]  /*cde0*/  ULDC.64 UR16, c[0x0][UR22+0x228] ;  /* 0x00008a0016107abb */ /* 0x000fe20008000a00 */
[----:B0-----:R-:W-:Y:S01]  /*cdf0*/  @P1 IMAD.HI.U32 R4, R11, R6, RZ ;  /* 0x000000060b041227 */ /* 0x001fe200078e00ff */
[----:B------:R-:W-:-:S02]  /*ce00*/  UIMAD UR15, UR15, UR9, URZ ;  /* 0x000000090f0f72a4 */ /* 0x000fc4000f8e023f */
[----:B------:R-:W-:Y:S01]  /*ce10*/  UIMAD UR23, UR13, UR23, URZ ;  /* 0x000000170d1772a4 */ /* 0x000fe2000f8e023f */
[----:B------:R-:W-:Y:S01]  /*ce20*/  IMAD.MOV.U32 R7, RZ, RZ, R11 ;  /* 0x000000ffff077224 */ /* 0x000fe200078e000b */
[----:B------:R-:W-:Y:S02]  /*ce30*/  UIMAD.WIDE.U32 UR12, UR14, UR9, URZ ;  /* 0x000000090e0c72a5 */ /* 0x000fe4000f8e003f */
[----:B------:R-:W-:Y:S01]  /*ce40*/  UIMAD.WIDE.U32 UR24, UR16, UR20, URZ ;  /* 0x00000014101872a5 */ /* 0x000fe2000f8e003f */
[----:B-1----:R-:W-:Y:S01]  /*ce50*/  @P1 SHF.R.U32.HI R7, RZ, R9, R4 ;  /* 0x00000009ff071219 */ /* 0x002fe20000011604 */
[----:B------:R-:W-:Y:S02]  /*ce60*/  UIMAD UR16, UR17, UR20, URZ ;  /* 0x00000014111072a4 */ /* 0x000fe4000f8e023f */
[----:B------:R-:W-:Y:S02]  /*ce70*/  UIMAD UR15, UR14, UR21, UR15 ;  /* 0x000000150e0f72a4 */ /* 0x000fe4000f8e020f */
[----:B------:R-:W-:Y:S01]  /*ce80*/  UIADD3 UR23, UR19, UR23, URZ ;  /* 0x0000001713177290 */ /* 0x000fe2000fffe03f */
[----:B------:R-:W-:Y:S01]  /*ce90*/  IMAD.MOV R6, RZ, RZ, -R7 ;  /* 0x000000ffff067224 */ /* 0x000fe200078e0a07 */
[----:B------:R-:W-:Y:S01]  /*cea0*/  UIADD3 UR14, UR13, UR15, URZ ;  /* 0x0000000f0d0e7290 */ /* 0x000fe2000fffe03f */
[----:B------:R-:W-:-:S02]  /*ceb0*/  IMAD.U32 R4, RZ, RZ, UR24 ;  /* 0x00000018ff047e24 */ /* 0x000fc4000f8e00ff */
[----:B------:R-:W-:Y:S01]  /*cec0*/  IMAD.U32 R5, RZ, RZ, UR25 ;  /* 0x00000019ff057e24 */ /* 0x000fe2000f8e00ff */
[----:B------:R-:W-:Y:S01]  /*ced0*/  SHF.R.S32.HI R5, RZ, 0x1f, R7 ;  /* 0x0000001fff057819 */ /* 0x000fe20000011407 */
[----:B------:R-:W-:-:S05]  /*cee0*/  IMAD R9, R3, R6, R11 ;  /* 0x0000000603097224 */ /* 0x000fca00078e020b */
[----:B------:R-:W-:Y:S02]  /*cef0*/  SHF.R.S32.HI R6, RZ, 0x1f, R9 ;  /* 0x0000001fff067819 */ /* 0x000fe40000011409 */
[----:B--2---:R-:W-:-:S13]  /*cf00*/  @P0 R2UR UR4, R22 ;  /* 0x00000000160402ca */ /* 0x004fda00000e0000 */
[----:B------:R-:W-:Y:S02]  /*cf10*/  UIADD3 UR18, UP0, UP2, UR12, UR18, UR4 ;  /* 0x000000120c127290 */ /* 0x000fe4000fa1e004 */
[----:B------:R-:W-:Y:S02]  /*cf20*/  UIADD3 UR12, UR25, UR16, URZ ;  /* 0x00000010190c7290 */ /* 0x000fe4000fffe03f */
[----:B------:R-:W-:Y:S02]  /*cf30*/  USHF.R.S32.HI UR16, URZ, 0x1f, UR4 ;  /* 0x0000001f3f107899 */ /* 0x000fe40008011404 */
[----:B------:R-:W-:Y:S02]  /*cf40*/  IADD3 R4, P2, P3, R7, UR18, R4 ;  /* 0x0000001207047c10 */ /* 0x000fe4000fb5e004 */
[----:B------:R-:W-:Y:S01]  /*cf50*/  UIADD3.X UR14, UR14, UR23, UR16, UP0, UP2 ;  /* 0x000000170e0e7290 */ /* 0x000fe200087e4410 */
[----:B------:R-:W-:Y:S01]  /*cf60*/  IMAD.U32 R8, RZ, RZ, UR12 ;  /* 0x0000000cff087e24 */ /* 0x000fe2000f8e00ff */
[----:B------:R-:W-:-:S02]  /*cf70*/  ULDC.64 UR12, c[0x0][UR22+0x210] ;  /* 0x00008400160c7abb */ /* 0x000fc40008000a00 */
[----:B------:R-:W-:Y:S02]  /*cf80*/  IMAD R7, R9, UR13, RZ ;  /* 0x0000000d09077c24 */ /* 0x000fe4000f8e02ff */
        /* <DEDUP_REMOVED lines=9> */
[----:B------:R-:W-:Y:S08]  /*d020*/  @P4 BRA `(.L_x_3415) ;  /* 0x0000000000144947 */ /* 0x000ff00003800000 */
[----:B------:R-:W-:Y:S05]  /*d030*/  @!P0 BRA `(.L_x_3415) ;  /* 0x0000000000108947 */ /* 0x000fea0003800000 */
[----:B------:R-:W-:Y:S02]  /*d040*/  ULDC.64 UR12, c[0x0][0x208] ;  /* 0x00008200000c7ab9 */ /* 0x000fe40000000a00 */
[----:B------:R-:W2:Y:S04]  /*d050*/  LDG.E R5, desc[UR12][R80.64] ;  /* 0x0000000c50057981 */ /* 0x000ea8000c1e1900 */
[----:B-----5:R-:W2:Y:S02]  /*d060*/  LDG.E R18, desc[UR12][R80.64+0x4] ;  /* 0x0000040c50127981 */ /* 0x020ea4000c1e1900 */
[----:B--2---:R-:W-:-:S07]  /*d070*/  IMAD.IADD R18, R18, 0x1, -R5 ;  /* 0x0000000112127824 */ /* 0x004fce00078e0a05 */
.L_x_3415:
[----:B------:R-:W2:Y:S01]  /*d080*/  LDL R9, [R1+0x54] ;  /* 0x0000540001097983 */ /* 0x000ea20000100800 */
[----:B------:R-:W-:Y:S01]  /*d090*/  R2UR UR12, R229 ;  /* 0x00000000e50c72ca */ /* 0x000fe200000e0000 */
[----:B-----5:R-:W-:Y:S01]  /*d0a0*/  IMAD R18, R18, R3, RZ ;  /* 0x0000000312127224 */ /* 0x020fe200078e02ff */
[----:B------:R-:W-:Y:S01]  /*d0b0*/  LOP3.LUT P0, RZ, R234, 0x3, RZ, 0xc0, !PT ;  /* 0x00000003eaff7812 */ /* 0x000fe2000780c0ff */
[----:B------:R-:W-:Y:S04]  /*d0c0*/  SHFL.IDX PT, R4, R8, RZ, 0x1c1f ;  /* 0x001c1fff08047589 */ /* 0x000fe800000e0000 */
[----:B------:R-:W0:Y:S04]  /*d0d0*/  SHFL.IDX PT, R5, R10, RZ, 0x1c1f ;  /* 0x001c1fff0a057589 */ /* 0x000e2800000e0000 */
[----:B------:R-:W-:Y:S02]  /*d0e0*/  SHFL.IDX PT, R6, R8, 0x1, 0x1c1f ;  /* 0x003c1f0008067f89 */ /* 0x000fe400000e0000 */
[----:B------:R-:W-:Y:S01]  /*d0f0*/  IMAD.U32 R13, RZ, RZ, UR12 ;  /* 0x0000000cff0d7e24 */ /* 0x000fe2000f8e00ff */
[----:B------:R-:W-:Y:S01]  /*d100*/  ULDC.64 UR12, c[0x0][0x208] ;  /* 0x00008200000c7ab9 */ /* 0x000fe20000000a00 */
[----:B------:R-:W1:Y:S02]  /*d110*/  SHFL.IDX PT, R7, R10, 0x1, 0x1c1f ;  /* 0x003c1f000a077f89 */ /* 0x000e6400000e0000 */
[----:B--2---:R-:W-:-:S04]  /*d120*/  IMAD R13, R13, 0x80, R9 ;  /* 0x000000800d0d7824 */ /* 0x004fc800078e0209 */
[C---:B------:R-:W-:Y:S01]  /*d130*/  VIADD R9, R13.reuse, 0x8 ;  /* 0x000000080d097836 */ /* 0x040fe20000000000 */
[----:B------:R-:W-:-:S04]  /*d140*/  ISETP.GE.OR P2, PT, R13, R18, P0 ;  /* 0x000000120d00720c */ /* 0x000fc80000746670 */
[----:B------:R-:W-:-:S09]  /*d150*/  ISETP.GE.OR P0, PT, R9, R18, P0 ;  /* 0x000000120900720c */ /* 0x000fd20000706670 */
[----:B0-----:R0:W-:Y:S04]  /*d160*/  @!P2 ST.E desc[UR12][R4.64], R0 ;  /* 0x000000000400a985 */ /* 0x0011e8000c10190c */
[----:B-1----:R0:W-:Y:S01]  /*d170*/  @!P0 ST.E desc[UR12][R6.64], R2 ;  /* 0x0000000206008985 */ /* 0x0021e2000c10190c */
[----:B------:R-:W-:-:S13]  /*d180*/  PLOP3.LUT P0, PT, PT, PT, UP1, 0x80, 0x0 ;  /* 0x000000000000781c */ /* 0x000fda0003f0f018 */
[----:B0-----:R-:W-:Y:S05]  /*d190*/  @P0 BRA `(.L_x_3416) ;  /* 0x0000000c006c0947 */ /* 0x001fea0003800000 */
[----:B------:R-:W-:Y:S01]  /*d1a0*/  IMAD.SHL.U32 R57, R19, 0x8, RZ ;  /* 0x0000000813397824 */ /* 0x000fe200078e00ff */
[----:B------:R-:W0:Y:S01]  /*d1b0*/  @P1 LDC R59, c[0x0][0xbec] ;  /* 0x0002fb00ff3b1b82 */ /* 0x000e220000000800 */
[----:B------:R-:W-:Y:S01]  /*d1c0*/  IMAD.MOV.U32 R5, RZ, RZ, 0x2 ;  /* 0x00000002ff057424 */ /* 0x000fe200078e00ff */
[----:B------:R-:W-:Y:S01]  /*d1d0*/  R2UR UR17, R229 ;  /* 0x00000000e51172ca */ /* 0x000fe200000e0000 */
[----:B------:R-:W-:Y:S01]  /*d1e0*/  IMAD R4, R230, 0x40, R57 ;  /* 0x00000040e6047824 */ /* 0x000fe200078e0239 */
[----:B------:R-:W-:Y:S01]  /*d1f0*/  ULDC.64 UR12, c[0x0][0x208] ;  /* 0x00008200000c7ab9 */ /* 0x000fe20000000a00 */
[----:B------:R-:W-:Y:S01]  /*d200*/  ULDC.64 UR14, c[0x0][0xaa0] ;  /* 0x0002a800000e7ab9 */ /* 0x000fe20000000a00 */
[----:B------:R-:W-:Y:S01]  /*d210*/  R2UR UR18, R228 ;  /* 0x00000000e41272ca */ /* 0x000fe200000e0000 */
[----:B------:R-:W-:Y:S01]  /*d220*/  IMAD.WIDE R4, R4, R5, UR10 ;  /* 0x0000000a04047e25 */ /* 0x000fe2000f8e0205 */
[----:B------:R-:W1:Y:S02]  /*d230*/  @P1 LDC R63, c[0x0][0xbf0] ;  /* 0x0002fc00ff3f1b82 */ /* 0x000e640000000800 */
[----:B------:R-:W-:-:S02]  /*d240*/  IADD3 R9, P4, R4, 0x1000, RZ ;  /* 0x0000100004097810 */ /* 0x000fc40007f9e0ff */
[C---:B------:R-:W-:Y:S02]  /*d250*/  IADD3 R13, P3, R4.reuse, 0x2000, RZ ;  /* 0x00002000040d7810 */ /* 0x040fe40007f7e0ff */
[C---:B------:R-:W-:Y:S02]  /*d260*/  IADD3 R21, P6, R4.reuse, 0x3000, RZ ;  /* 0x0000300004157810 */ /* 0x040fe40007fde0ff */
[C---:B------:R-:W-:Y:S02]  /*d270*/  IADD3 R25, P5, R4.reuse, 0x4000, RZ ;  /* 0x0000400004197810 */ /* 0x040fe40007fbe0ff */
[----:B------:R-:W-:Y:S02]  /*d280*/  IADD3 R29, P2, R4, 0x5000, RZ ;  /* 0x00005000041d7810 */ /* 0x000fe40007f5e0ff */
[----:B------:R-:W-:Y:S02]  /*d290*/  LOP3.LUT R8, R9, 0x380, RZ, 0xc0, !PT ;  /* 0x0000038009087812 */ /* 0x000fe400078ec0ff */
[----:B------:R-:W-:-:S02]  /*d2a0*/  LOP3.LUT R12, R13, 0x380, RZ, 0xc0, !PT ;  /* 0x000003800d0c7812 */ /* 0x000fc400078ec0ff */
[----:B------:R-:W-:Y:S02]  /*d2b0*/  LOP3.LUT R20, R21, 0x380, RZ, 0xc0, !PT ;  /* 0x0000038015147812 */ /* 0x000fe400078ec0ff */
[----:B------:R-:W-:Y:S02]  /*d2c0*/  LOP3.LUT R24, R25, 0x380, RZ, 0xc0, !PT ;  /* 0x0000038019187812 */ /* 0x000fe400078ec0ff */
[----:B------:R-:W-:Y:S02]  /*d2d0*/  LOP3.LUT R28, R29, 0x380, RZ, 0xc0, !PT ;  /* 0x000003801d1c7812 */ /* 0x000fe400078ec0ff */
[----:B------:R-:W-:Y:S02]  /*d2e0*/  SHF.R.U64 R8, R8, 0x3, RZ ;  /* 0x0000000308087819 */ /* 0x000fe400000012ff */
[----:B------:R-:W-:Y:S02]  /*d2f0*/  SHF.R.U64 R12, R12, 0x3, RZ ;  /* 0x000000030c0c7819 */ /* 0x000fe400000012ff */
        /* <DEDUP_REMOVED lines=52> */
[----:B------:R-:W5:Y:S04]  /*d640*/  LD.E.128 R4, desc[UR12][R4.64] ;  /* 0x0000000c04047980 */ /* 0x000f68000c101d00 */
[----:B------:R-:W5:Y:S04]  /*d650*/  LD.E.128 R36, desc[UR12][R36.64] ;  /* 0x0000000c24247980 */ /* 0x000f68000c101d00 */
[----:B------:R-:W5:Y:S04]  /*d660*/  LD.E.128 R40, desc[UR12][R40.64] ;  /* 0x0000000c28287980 */ /* 0x000f68000c101d00 */
[----:B------:R-:W5:Y:S04]  /*d670*/  LD.E.128 R44, desc[UR12][R44.64] ;  /* 0x0000000c2c2c7980 */ /* 0x000f68000c101d00 */
[----:B------:R-:W5:Y:S04]  /*d680*/  LD.E.128 R48, desc[UR12][R48.64] ;  /* 0x0000000c30307980 */ /* 0x000f68000c101d00 */
[----:B------:R-:W5:Y:S01]  /*d690*/  LD.E.128 R52, desc[UR12][R52.64] ;  /* 0x0000000c34347980 */ /* 0x000f62000c101d00 */
[----:B------:R-:W-:-:S02]  /*d6a0*/  UIMAD UR12, UR16, UR14, URZ ;  /* 0x0000000e100c72a4 */ /* 0x000fc4000f8e023f */
[----:B------:R-:W-:Y:S01]  /*d6b0*/  UIMAD.WIDE.U32 UR10, UR4, UR14, URZ ;  /* 0x0000000e040a72a5 */ /* 0x000fe2000f8e003f */
[----:B------:R-:W-:Y:S01]  /*d6c0*/  IMAD R0, R19, 0x20, R230 ;  /* 0x0000002013007824 */ /* 0x000fe200078e02e6 */
[----:B------:R-:W-:Y:S01]  /*d6d0*/  UIMAD UR12, UR4, UR15, UR12 ;  /* 0x0000000f040c72a4 */ /* 0x000fe2000f8e020c */
[----:B------:R-:W-:Y:S01]  /*d6e0*/  IMAD.U32 R61, RZ, RZ, UR17 ;  /* 0x00000011ff3d7e24 */ /* 0x000fe2000f8e00ff */
[----:B------:R-:W-:Y:S01]  /*d6f0*/  USHF.R.S32.HI UR4, URZ, 0x1f, UR9 ;  /* 0x0000001f3f047899 */ /* 0x000fe20008011409 */
[----:B------:R-:W-:Y:S01]  /*d700*/  @!PT LDS RZ, [RZ] ;  /* 0x00000000fffff984 */ /* 0x000fe20000000800 */
[----:B------:R-:W-:Y:S01]  /*d710*/  @!PT LDS RZ, [RZ] ;  /* 0x00000000fffff984 */ /* 0x000fe20000000800 */
[----:B------:R-:W-:Y:S01]  /*d720*/  @!PT LDS RZ, [RZ] ;  /* 0x00000000fffff984 */ /* 0x000fe20000000800 */
[----:B------:R-:W-:Y:S01]  /*d730*/  @!PT LDS RZ, [RZ] ;  /* 0x00000000fffff984 */ /* 0x000fe20000000800 */
[----:B------:R2:W-:Y:S06]  /*d740*/  MEMBAR.ALL.CTA ;  /* 0x0000000000007992 */ /* 0x0005ec0000008000 */
[----:B--2---:R-:W2:Y:S01]  /*d750*/  FENCE.VIEW.ASYNC.S ;  /* 0x00000000000073c6 */ /* 0x004ea20000000000 */
[----:B------:R-:W-:Y:S01]  /*d760*/  UIADD3 UR11, UR11, UR12, URZ ;  /* 0x0000000c0b0b7290 */ /* 0x000fe2000fffe03f */
[----:B------:R-:W-:Y:S01]  /*d770*/  IMAD R56, R61, 0x80, R0 ;  /* 0x000000803d387824 */ /* 0x000fe200078e0200 */
[----:B------:R-:W-:Y:S01]  /*d780*/  ULDC.64 UR14, c[0x0][0xaf0] ;  /* 0x0002bc00000e7ab9 */ /* 0x000fe20000000a00 */
[----:B------:R-:W-:-:S02]  /*d790*/  ULDC.64 UR12, c[0x0][0xae8] ;  /* 0x0002ba00000c7ab9 */ /* 0x000fc40000000a00 */
[----:B------:R-:W-:Y:S01]  /*d7a0*/  UIMAD.WIDE.U32 UR10, UR18, UR12, UR10 ;  /* 0x0000000c120a72a5 */ /* 0x000fe2000f8e000a */
[----:B0-----:R-:W-:Y:S01]  /*d7b0*/  @P1 IMAD.HI.U32 R0, R56, R59, RZ ;  /* 0x0000003b38001227 */ /* 0x001fe200078e00ff */
[----:B------:R-:W-:Y:S02]  /*d7c0*/  UIMAD UR4, UR4, UR14, URZ ;  /* 0x0000000e040472a4 */ /* 0x000fe4000f8e023f */
[----:B------:R-:W-:Y:S01]  /*d7d0*/  UIMAD UR11, UR18, UR13, UR11 ;  /* 0x0000000d120b72a4 */ /* 0x000fe2000f8e020b */
[----:B------:R-:W-:Y:S01]  /*d7e0*/  IMAD.MOV.U32 R61, RZ, RZ, R56 ;  /* 0x000000ffff3d7224 */ /* 0x000fe200078e0038 */
[----:B-1----:R-:W-:Y:S01]  /*d7f0*/  @P1 SHF.R.U32.HI R61, RZ, R63, R0 ;  /* 0x0000003fff3d1219 */ /* 0x002fe20000011600 */
[----:B------:R-:W-:Y:S02]  /*d800*/  UIMAD UR4, UR9, UR15, UR4 ;  /* 0x0000000f090472a4 */ /* 0x000fe4000f8e0204 */
[----:B------:R-:W-:Y:S01]  /*d810*/  UIMAD.WIDE.U32 UR10, UR9, UR14, UR10 ;  /* 0x0000000e090a72a5 */ /* 0x000fe2000f8e000a */
[--C-:B------:R-:W-:Y:S01]  /*d820*/  SHF.R.S32.HI R0, RZ, 0x1f, R61.reuse ;  /* 0x0000001fff007819 */ /* 0x100fe2000001143d */
[----:B------:R-:W-:Y:S01]  /*d830*/  IMAD.MOV R2, RZ, RZ, -R61 ;  /* 0x000000ffff027224 */ /* 0x000fe200078e0a3d */
[----:B------:R-:W-:Y:S01]  /*d840*/  ULDC.64 UR12, c[0x0][0xae0] ;  /* 0x0002b800000c7ab9 */ /* 0x000fe20000000a00 */
[----:B------:R-:W-:-:S02]  /*d850*/  UIADD3 UR4, UR11, UR4, URZ ;  /* 0x000000040b047290 */ /* 0x000fc4000fffe03f */
[----:B------:R-:W-:Y:S02]  /*d860*/  IMAD R0, R0, UR12, RZ ;  /* 0x0000000c00007c24 */ /* 0x000fe4000f8e02ff */
[----:B------:R-:W-:Y:S02]  /*d870*/  IMAD R63, R3, R2, R56 ;  /* 0x00000002033f7224 */ /* 0x000fe400078e0238 */
[----:B------:R-:W-:Y:S02]  /*d880*/  IMAD.U32 R59, RZ, RZ, UR11 ;  /* 0x0000000bff3b7e24 */ /* 0x000fe4000f8e00ff */
[----:B------:R-:W-:Y:S01]  /*d890*/  IMAD.U32 R58, RZ, RZ, UR10 ;  /* 0x0000000aff3a7e24 */ /* 0x000fe2000f8e00ff */
[----:B------:R-:W-:Y:S01]  /*d8a0*/  ULDC.64 UR10, c[0x0][0xad8] ;  /* 0x0002b600000a7ab9 */ /* 0x000fe20000000a00 */
[----:B------:R-:W-:Y:S02]  /*d8b0*/  IMAD.U32 R59, RZ, RZ, UR4 ;  /* 0x00000004ff3b7e24 */ /* 0x000fe4000f8e00ff */
[C---:B------:R-:W-:Y:S01]  /*d8c0*/  IMAD R65, R61.reuse, UR13, R0 ;  /* 0x0000000d3d417c24 */ /* 0x040fe2000f8e0200 */
[----:B------:R-:W-:Y:S01]  /*d8d0*/  SHF.R.S32.HI R0, RZ, 0x1f, R63 ;  /* 0x0000001fff007819 */ /* 0x000fe2000001143f */
[----:B------:R-:W-:-:S04]  /*d8e0*/  IMAD.WIDE.U32 R2, R61, UR12, R58 ;  /* 0x0000000c3d027c25 */ /* 0x000fc8000f8e003a */
[----:B------:R-:W-:Y:S02]  /*d8f0*/  IMAD.U32 R67, RZ, RZ, UR17 ;  /* 0x00000011ff437e24 */ /* 0x000fe4000f8e00ff */
[----:B------:R-:W-:Y:S02]  /*d900*/  IMAD.IADD R3, R3, 0x1, R65 ;  /* 0x0000000103037824 */ /* 0x000fe400078e0241 */
[----:B------:R-:W-:Y:S02]  /*d910*/  IMAD R0, R0, UR10, RZ ;  /* 0x0000000a00007c24 */ /* 0x000fe4000f8e02ff */
[----:B------:R-:W-:Y:S01]  /*d920*/  IMAD R67, R67, 0x80, R230 ;  /* 0x0000008043437824 */ /* 0x000fe200078e02e6 */
[----:B------:R-:W-:Y:S01]  /*d930*/  UIADD3 UR8, UR8, 0x36820, URZ ;  /* 0x0003682008087890 */ /* 0x000fe2000fffe03f */
[C---:B------:R-:W-:Y:S02]  /*d940*/  IMAD R65, R63.reuse, UR11, R0 ;  /* 0x0000000b3f417c24 */ /* 0x040fe4000f8e0200 */
[----:B------:R-:W-:Y:S01]  /*d950*/  IMAD.WIDE.U32 R2, R63, UR10, R2 ;  /* 0x0000000a3f027c25 */ /* 0x000fe2000f8e0002 */
[----:B------:R-:W-:Y:S01]  /*d960*/  ISETP.GE.AND P2, PT, R67, R18, PT ;  /* 0x000000124300720c */ /* 0x000fe20003f46270 */
[----:B------:R-:W-:Y:S01]  /*d970*/  ULDC.64 UR10, c[0x0][0xa80] ;  /* 0x0002a000000a7ab9 */ /* 0x000fe20000000a00 */
[----:B------:R-:W-:Y:S01]  /*d980*/  UPRMT UR8, URZ, 0x654, UR8 ;  /* 0x000006543f087896 */ /* 0x000fe20008000008 */
[----:B------:R-:W-:Y:S01]  /*d990*/  IMAD.IADD R3, R3, 0x1, R65 ;  /* 0x0000000103037824 */ /* 0x000fe200078e0241 */
[----:B------:R-:W-:Y:S01]  /*d9a0*/  LEA R0, P3, R2, UR10, 0x1 ;  /* 0x0000000a02007c11 */ /* 0x000fe2000f8608ff */
[----:B------:R-:W-:-:S03]  /*d9b0*/  VIADD R59, R67, 0x20 ;  /* 0x00000020433b7836 */ /* 0x000fc60000000000 */
[----:B------:R-:W-:Y:S01]  /*d9c0*/  LEA.HI.X R56, R2, UR11, R3, 0x1, P3 ;  /* 0x0000000b02387c11 */ /* 0x000fe200098f0c03 */
[----:B------:R-:W-:Y:S02]  /*d9d0*/  VIADD R61, R67, 0x40 ;  /* 0x00000040433d7836 */ /* 0x000fe40000000000 */
[C---:B------:R-:W-:Y:S01]  /*d9e0*/  VIADD R65, R57.reuse, 0x40 ;  /* 0x0000004039417836 */ /* 0x040fe20000000000 */
[----:B--2---:R-:W-:Y:S01]  /*d9f0*/  SYNCS.ARRIVE.TRANS64.RED.A1T0 RZ, [UR8], RZ ;  /* 0x000000ffffff79a7 */ /* 0x004fe20008100408 */
[----:B------:R-:W-:Y:S01]  /*da00*/  VIADD R69, R57, 0x80 ;  /* 0x0000008039457836 */ /* 0x000fe20000000000 */
[----:B------:R0:W1:Y:S01]  /*da10*/  SHFL.IDX PT, R60, R0, RZ, 0x181f ;  /* 0x00181fff003c7589 */ /* 0x00006200000e0000 */
[----:B------:R-:W-:Y:S03]  /*da20*/  BSSY B1, `(.L_x_3417) ;  /* 0x0000016000017945 */ /* 0x000fe60003800000 */
[----:B------:R0:W2:Y:S01]  /*da30*/  SHFL.IDX PT, R62, R56, RZ, 0x181f ;  /* 0x00181fff383e7589 */ /* 0x0000a200000e0000 */
[----:B------:R-:W-:-:S02]  /*da40*/  ISETP.GE.AND P0, PT, R59, R18, PT ;  /* 0x000000123b00720c */ /* 0x000fc40003f06270 */
[----:B------:R-:W-:Y:S02]  /*da50*/  ISETP.GE.AND P1, PT, R61, R18, PT ;  /* 0x000000123d00720c */ /* 0x000fe40003f26270 */
        /* <DEDUP_REMOVED lines=8> */
[----:B------:R-:W-:-:S09]  /*dae0*/  ISETP.GE.AND P2, PT, R69, UR4, PT ;  /* 0x0000000445007c0c */ /* 0x000fd2000bf46270 */
[-C--:B-1----:R-:W-:Y:S02]  /*daf0*/  @!P4 LEA R2, P6, R57, R60.reuse, 0x1 ;  /* 0x0000003c3902c211 */ /* 0x082fe400078c08ff */
[----:B------:R-:W-:Y:S02]  /*db00*/  @!P3 LEA R58, P5, R65, R60, 0x1 ;  /* 0x0000003c413ab211 */ /* 0x000fe400078a08ff */
[----:B--2---:R-:W-:Y:S02]  /*db10*/  @!P4 LEA.HI.X R3, R57, R62, R63, 0x1, P6 ;  /* 0x0000003e3903c211 */ /* 0x004fe400030f0c3f */
[----:B------:R-:W-:Y:S02]  /*db20*/  @!P2 LEA R60, P6, R69, R60, 0x1 ;  /* 0x0000003c453ca211 */ /* 0x000fe400078c08ff */
[-C--:B------:R-:W-:Y:S01]  /*db30*/  @!P3 LEA.HI.X R59, R65, R62.reuse, R64, 0x1, P5 ;  /* 0x0000003e413bb211 */ /* 0x080fe200028f0c40 */
[----:B-----5:R0:W-:Y:S01]  /*db40*/  @!P4 ST.E.128 desc[UR8][R2.64], R4 ;  /* 0x000000040200c985 */ /* 0x0201e2000c101d08 */
[----:B------:R-:W-:-:S03]  /*db50*/  @!P2 LEA.HI.X R61, R69, R62, R66, 0x1, P6 ;  /* 0x0000003e453da211 */ /* 0x000fc600030f0c42 */
[----:B------:R0:W-:Y:S04]  /*db60*/  @!P3 ST.E.128 desc[UR8][R58.64], R24 ;  /* 0x000000183a00b985 */ /* 0x0001e8000c101d08 */
[----:B------:R0:W-:Y:S02]  /*db70*/  @!P2 ST.E.128 desc[UR8][R60.64], R40 ;  /* 0x000000283c00a985 */ /* 0x0001e4000c101d08 */
.L_x_3418:
[----:B------:R-:W-:Y:S05]  /*db80*/  BSYNC B1 ;  /* 0x0000000000017941 */ /* 0x000fea0003800000 */
.L_x_3417:
        /* <DEDUP_REMOVED lines=8> */
[----:B------:R-:W-:-:S09]  /*dc10*/  ISETP.GE.AND P6, PT, R69, UR4, PT ;  /* 0x0000000445007c0c */ /* 0x000fd2000bfc6270 */
[-C--:B----4-:R-:W-:Y:S02]  /*dc20*/  @!P4 LEA R2, P0, R57, R6.reuse, 0x1 ;  /* 0x000000063902c211 */ /* 0x090fe400078008ff */
[-C--:B------:R-:W-:Y:S02]  /*dc30*/  @!P5 LEA R4, P2, R65, R6.reuse, 0x1 ;  /* 0x000000064104d211 */ /* 0x080fe400078408ff */
[----:B------:R-:W-:Y:S02]  /*dc40*/  @!P6 LEA R6, P3, R69, R6, 0x1 ;  /* 0x000000064506e211 */ /* 0x000fe400078608ff */
[-C--:B---3--:R-:W-:Y:S02]  /*dc50*/  @!P4 LEA.HI.X R3, R57, R24.reuse, R63, 0x1, P0 ;  /* 0x000000183903c211 */ /* 0x088fe400000f0c3f */
[-C--:B------:R-:W-:Y:S02]  /*dc60*/  @!P5 LEA.HI.X R5, R65, R24.reuse, R64, 0x1, P2 ;  /* 0x000000184105d211 */ /* 0x080fe400010f0c40 */
[----:B------:R-:W-:Y:S01]  /*dc70*/  @!P6 LEA.HI.X R7, R69, R24, R66, 0x1, P3 ;  /* 0x000000184507e211 */ /* 0x000fe200018f0c42 */
[----:B------:R3:W-:Y:S04]  /*dc80*/  @!P4 ST.E.128 desc[UR8][R2.64], R8 ;  /* 0x000000080200c985 */ /* 0x0007e8000c101d08 */
[----:B------:R3:W-:Y:S04]  /*dc90*/  @!P5 ST.E.128 desc[UR8][R4.64], R28 ;  /* 0x0000001c0400d985 */ /* 0x0007e8000c101d08 */
[----:B------:R3:W-:Y:S02]  /*dca0*/  @!P6 ST.E.128 desc[UR8][R6.64], R44 ;  /* 0x0000002c0600e985 */ /* 0x0007e4000c101d08 */
.L_x_3420:
[----:B------:R-:W-:Y:S05]  /*dcb0*/  BSYNC B1 ;  /* 0x0000000000017941 */ /* 0x000fea0003800000 */
.L_x_3419:
[----:B---3--:R3:W0:Y:S01]  /*dcc0*/  SHFL.IDX PT, R8, R56, 0x2, 0x181f ;  /* 0x00581f0038087f89 */ /* 0x00862200000e0000 */
[----:B------:R-:W-:Y:S03]  /*dcd0*/  BSSY B1, `(.L_x_3421) ;  /* 0x0000011000017945 */ /* 0x000fe60003800000 */
[----:B----4-:R3:W4:Y:S01]  /*dce0*/  SHFL.IDX PT, R6, R0, 0x2, 0x181f ;  /* 0x00581f0000067f89 */ /* 0x01072200000e0000 */
        /* <DEDUP_REMOVED lines=9> */
[-C--:B0-----:R-:W-:Y:S02]  /*dd80*/  @!P3 LEA.HI.X R3, R57, R8.reuse, R63, 0x1, P0 ;  /* 0x000000083903b211 */ /* 0x081fe400000f0c3f */
[-C--:B------:R-:W-:Y:S02]  /*dd90*/  @!P4 LEA.HI.X R5, R65, R8.reuse, R64, 0x1, P1 ;  /* 0x000000084105c211 */ /* 0x080fe400008f0c40 */
[----:B------:R-:W-:Y:S01]  /*dda0*/  @!P5 LEA.HI.X R7, R69, R8, R66, 0x1, P2 ;  /* 0x000000084507d211 */ /* 0x000fe200010f0c42 */
[----:B------:R0:W-:Y:S04]  /*ddb0*/  @!P3 ST.E.128 desc[UR8][R2.64], R12 ;  /* 0x0000000c0200b985 */ /* 0x0001e8000c101d08 */
[----:B------:R0:W-:Y:S04]  /*ddc0*/  @!P4 ST.E.128 desc[UR8][R4.64], R32 ;  /* 0x000000200400c985 */ /* 0x0001e8000c101d08 */
[----:B------:R0:W-:Y:S02]  /*ddd0*/  @!P5 ST.E.128 desc[UR8][R6.64], R48 ;  /* 0x000000300600d985 */ /* 0x0001e4000c101d08 */
.L_x_3422:
[----:B------:R-:W-:Y:S05]  /*dde0*/  BSYNC B1 ;  /* 0x0000000000017941 */ /* 0x000fea0003800000 */
.L_x_3421:
[----:B0-----:R-:W-:Y:S01]  /*ddf0*/  VIADD R3, R67, 0x60 ;  /* 0x0000006043037836 */ /* 0x001fe20000000000 */
[----:B---3--:R-:W0:Y:S04]  /*de00*/  SHFL.IDX PT, R56, R56, 0x3, 0x181f ;  /* 0x00781f0038387f89 */ /* 0x008e2800000e0000 */
[----:B------:R-:W-:Y:S01]  /*de10*/  ISETP.GE.AND P0, PT, R3, R18, PT ;  /* 0x000000120300720c */ /* 0x000fe20003f06270 */
[----:B------:R-:W3:-:S12]  /*de20*/  SHFL.IDX PT, R0, R0, 0x3, 0x181f ;  /* 0x00781f0000007f89 */ /* 0x000ed800000e0000 */
[----:B------:R-:W-:Y:S05]  /*de30*/  @P0 BRA `(.L_x_3423) ;  /* 0x00000020005c0947 */ /* 0x000fea0003800000 */
[----:B------:R-:W-:Y:S01]  /*de40*/  ULDC UR4, c[0x0][0xac8] ;  /* 0x0002b20000047ab9 */ /* 0x000fe20000000800 */
[----:B------:R-:W-:Y:S01]  /*de50*/  ULDC.64 UR8, c[0x0][0x208] ;  /* 0x0000820000087ab9 */ /* 0x000fe20000000a00 */
[----:B------:R-:W-:Y:S02]  /*de60*/  ISETP.GE.AND P2, PT, R57, UR4, PT ;  /* 0x0000000439007c0c */ /* 0x000fe4000bf46270 */
[----:B------:R-:W-:-:S11]  /*de70*/  ISETP.GE.AND P3, PT, R65, UR4, PT ;  /* 0x0000000441007c0c */ /* 0x000fd6000bf66270 */
[-C--:B---3--:R-:W-:Y:S02]  /*de80*/  @!P2 LEA R2, P0, R57, R0.reuse, 0x1 ;  /* 0x000000003902a211 */ /* 0x088fe400078008ff */
[----:B------:R-:W-:Y:S02]  /*de90*/  @!P3 LEA R4, P1, R65, R0, 0x1 ;  /* 0x000000004104b211 */ /* 0x000fe400078208ff */
[-C--:B0-----:R-:W-:Y:S02]  /*dea0*/  @!P2 LEA.HI.X R3, R57, R56.reuse, R63, 0x1, P0 ;  /* 0x000000383903a211 */ /* 0x081fe400000f0c3f */
[----:B------:R-:W-:Y:S02]  /*deb0*/  ISETP.GE.AND P0, PT, R69, UR4, PT ;  /* 0x0000000445007c0c */ /* 0x000fe4000bf06270 */
[----:B------:R-:W-:Y:S01]  /*dec0*/  @!P3 LEA.HI.X R5, R65, R56, R64, 0x1, P1 ;  /* 0x000000384105b211 */ /* 0x000fe200008f0c40 */
[----:B------:R0:W-:Y:S04]  /*ded0*/  @!P2 ST.E.128 desc[UR8][R2.64], R20 ;  /* 0x000000140200a985 */ /* 0x0001e8000c101d08 */
[----:B------:R0:W-:Y:S06]  /*dee0*/  @!P3 ST.E.128 desc[UR8][R4.64], R36 ;  /* 0x000000240400b985 */ /* 0x0001ec000c101d08 */
[----:B------:R-:W-:Y:S05]  /*def0*/  @P0 BRA `(.L_x_3423) ;  /* 0x00000020002c0947 */ /* 0x000fea0003800000 */
[----:B0-----:R-:W-:Y:S01]  /*df00*/  LEA R2, P0, R69, R0, 0x1 ;  /* 0x0000000045027211 */ /* 0x001fe200078008ff */
[----:B------:R-:W-:-:S03]  /*df10*/  ULDC.64 UR8, c[0x0][0x208] ;  /* 0x0000820000087ab9 */ /* 0x000fc60000000a00 */
[----:B------:R-:W-:-:S05]  /*df20*/  LEA.HI.X R3, R69, R56, R66, 0x1, P0 ;  /* 0x0000003845037211 */ /* 0x000fca00000f0c42 */
[----:B------:R0:W-:Y:S01]  /*df30*/  ST.E.128 desc[UR8][R2.64], R52 ;  /* 0x0000003402007985 */ /* 0x0001e2000c101d08 */
[----:B------:R-:W-:Y:S05]  /*df40*/  BRA `(.L_x_3423) ;  /* 0x0000002000187947 */ /* 0x000fea0003800000 */
.L_x_3416:
[----:B------:R-:W-:Y:S01]  /*df50*/  ULDC.64 UR14, c[0x0][0xb08] ;  /* 0x0002c200000e7ab9 */ /* 0x000fe20000000a00 */
[----:B------:R-:W-:Y:S01]  /*df60*/  R2UR UR18, R228 ;  /* 0x00000000e41272ca */ /* 0x000fe200000e0000 */
[----:B------:R-:W-:Y:S01]  /*df70*/  UIMAD UR12, UR16, UR14, URZ ;  /* 0x0000000e100c72a4 */ /* 0x000fe2000f8e023f */
[----:B------:R-:W0:Y:S01]  /*df80*/  @P1 LDC R0, c[0x0][0xbec] ;  /* 0x0002fb00ff001b82 */ /* 0x000e220000000800 */
[----:B------:R-:W-:Y:S01]  /*df90*/  UIMAD.WIDE.U32 UR10, UR4, UR14, URZ ;  /* 0x0000000e040a72a5 */ /* 0x000fe2000f8e003f */
[----:B------:R-:W-:Y:S01]  /*dfa0*/  R2UR UR17, R23 ;  /* 0x00000000171172ca */ /* 0x000fe200000e0000 */
[----:B------:R-:W-:Y:S01]  /*dfb0*/  UIMAD UR12, UR4, UR15, UR12 ;  /* 0x0000000f040c72a4 */ /* 0x000fe2000f8e020c */
[----:B------:R-:W-:Y:S01]  /*dfc0*/  IMAD.MOV.U32 R5, RZ, RZ, R11 ;  /* 0x000000ffff057224 */ /* 0x000fe200078e000b */
[----:B------:R-:W-:Y:S01]  /*dfd0*/  USHF.R.S32.HI UR4, URZ, 0x1f, UR9 ;  /* 0x0000001f3f047899 */ /* 0x000fe20008011409 */
[----:B------:R-:W-:Y:S01]  /*dfe0*/  ISETP.GE.AND P0, PT, R13, R18, PT ;  /* 0x000000120d00720c */ /* 0x000fe20003f06270 */
[----:B------:R-:W-:Y:S01]  /*dff0*/  UIADD3 UR11, UR11, UR12, URZ ;  /* 0x0000000c0b0b7290 */ /* 0x000fe2000fffe03f */
[----:B------:R-:W1:Y:S01]  /*e000*/  @P1 LDC R7, c[0x0][0xbf0] ;  /* 0x0002fc00ff071b82 */ /* 0x000e620000000800 */
[----:B------:R-:W-:Y:S01]  /*e010*/  UIADD3 UR8, UR8, 0x36820, URZ ;  /* 0x0003682008087890 */ /* 0x000fe2000fffe03f */
[----:B------:R-:W-:Y:S01]  /*e020*/  BSSY B1, `(.L_x_3424) ;  /* 0x000009c000017945 */ /* 0x000fe20003800000 */
[----:B------:R-:W-:Y:S01]  /*e030*/  ULDC.64 UR12, c[0x0][0xb38] ;  /* 0x0002ce00000c7ab9 */ /* 0x000fe20000000a00 */
[----:B------:R-:W-:Y:S01]  /*e040*/  SHF.R.S32.HI R80, RZ, 0x1f, R208 ;  /* 0x0000001fff507819 */ /* 0x000fe200000114d0 */
[----:B------:R-:W-:Y:S01]  /*e050*/  UIMAD.WIDE.U32 UR10, UR18, UR12, UR10 ;  /* 0x0000000c120a72a5 */ /* 0x000fe2000f8e000a */
[----:B------:R-:W-:Y:S01]  /*e060*/  SHF.R.S32.HI R81, RZ, 0x1f, R209 ;  /* 0x0000001fff517819 */ /* 0x000fe200000114d1 */
[----:B------:R-:W-:Y:S01]  /*e070*/  UPRMT UR8, URZ, 0x654, UR8 ;  /* 0x000006543f087896 */ /* 0x000fe20008000008 */
[----:B------:R-:W-:Y:S01]  /*e080*/  SHF.R.S32.HI R82, RZ, 0x1f, R210 ;  /* 0x0000001fff527819 */ /* 0x000fe200000114d2 */
[----:B------:R-:W-:Y:S01]  /*e090*/  UIMAD UR11, UR18, UR13, UR11 ;  /* 0x0000000d120b72a4 */ /* 0x000fe2000f8e020b */
[----:B------:R-:W-:-:S02]  /*e0a0*/  SHF.R.S32.HI R83, RZ, 0x1f, R211 ;  /* 0x0000001fff537819 */ /* 0x000fc400000114d3 */
[----:B------:R-:W-:Y:S01]  /*e0b0*/  ULDC.64 UR12, c[0x0][0xb40] ;  /* 0x0002d000000c7ab9 */ /* 0x000fe20000000a00 */
[----:B------:R-:W-:Y:S01]  /*e0c0*/  SHF.R.S32.HI R84, RZ, 0x1f, R212 ;  /* 0x0000001fff547819 */ /* 0x000fe200000114d4 */
[----:B------:R-:W-:Y:S01]  /*e0d0*/  UIMAD UR4, UR4, UR12, URZ ;  /* 0x0000000c040472a4 */ /* 0x000fe2000f8e023f */
[----:B------:R-:W-:Y:S01]  /*e0e0*/  SHF.R.S32.HI R85, RZ, 0x1f, R213 ;  /* 0x0000001fff557819 */ /* 0x000fe200000114d5 */
[----:B------:R-:W-:Y:S01]  /*e0f0*/  UIMAD.WIDE.U32 UR10, UR9, UR12, UR10 ;  /* 0x0000000c090a72a5 */ /* 0x000fe2000f8e000a */
[----:B0-----:R-:W-:Y:S01]  /*e100*/  @P1 IMAD.HI.U32 R0, R11, R0, RZ ;  /* 0x000000000b001227 */ /* 0x001fe200078e00ff */
[----:B------:R-:W-:Y:S01]  /*e110*/  UIMAD UR4, UR9, UR13, UR4 ;  /* 0x0000000d090472a4 */ /* 0x000fe2000f8e0204 */
[----:B------:R-:W-:Y:S01]  /*e120*/  SYNCS.ARRIVE.TRANS64.RED.A1T0 RZ, [UR8], RZ ;  /* 0x000000ffffff79a7 */ /* 0x000fe20008100408 */
[----:B------:R-:W-:Y:S01]  /*e130*/  SHF.R.S32.HI R86, RZ, 0x1f, R214 ;  /* 0x0000001fff567819 */ /* 0x000fe200000114d6 */
[----:B------:R-:W-:Y:S01]  /*e140*/  ULDC.64 UR12, c[0x0][0xb48] ;  /* 0x0002d200000c7ab9 */ /* 0x000fe20000000a00 */
[----:B------:R-:W-:Y:S01]  /*e150*/  UIADD3 UR11, UR11, UR4, URZ ;  /* 0x000000040b0b7290 */ /* 0x000fe2000fffe03f */
[----:B------:R-:W-:-:S02]  /*e160*/  SHF.R.S32.HI R87, RZ, 0x1f, R215 ;  /* 0x0000001fff577819 */ /* 0x000fc400000114d7 */
[----:B-1----:R-:W-:Y:S01]  /*e170*/  @P1 SHF.R.U32.HI R5, RZ, R7, R0 ;  /* 0x00000007ff051219 */ /* 0x002fe20000011600 */
[----:B------:R-:W-:Y:S01]  /*e180*/  UIMAD.WIDE.U32 UR10, UR17, UR12, UR10 ;  /* 0x0000000c110a72a5 */ /* 0x000fe2000f8e000a */
[----:B------:R-:W-:Y:S02]  /*e190*/  SHF.R.S32.HI R126, RZ, 0x1f, R216 ;  /* 0x0000001fff7e7819 */ /* 0x000fe400000114d8 */
[--C-:B------:R-:W-:Y:S01]  /*e1a0*/  SHF.R.S32.HI R0, RZ, 0x1f, R5.reuse ;  /* 0x0000001fff007819 */ /* 0x100fe20000011405 */
[----:B------:R-:W-:Y:S01]  /*e1b0*/  IMAD.MOV R2, RZ, RZ, -R5 ;  /* 0x000000ffff027224 */ /* 0x000fe200078e0a05 */
[----:B------:R-:W-:Y:S01]  /*e1c0*/  UIMAD UR4, UR17, UR13, UR11 ;  /* 0x0000000d110472a4 */ /* 0x000fe2000f8e020b */
[----:B------:R-:W-:Y:S02]  /*e1d0*/  SHF.R.S32.HI R127, RZ, 0x1f, R217 ;  /* 0x0000001fff7f7819 */ /* 0x000fe400000114d9 */
[----:B------:R-:W-:Y:S01]  /*e1e0*/  ULDC.64 UR12, c[0x0][0xb30] ;  /* 0x0002cc00000c7ab9 */ /* 0x000fe20000000a00 */
[----:B------:R-:W-:Y:S01]  /*e1f0*/  IMAD R7, R3, R2, R11 ;  /* 0x0000000203077224 */ /* 0x000fe200078e020b */
[----:B------:R-:W-:Y:S01]  /*e200*/  SHF.R.S32.HI R128, RZ, 0x1f, R218 ;  /* 0x0000001fff807819 */ /* 0x000fe200000114da */
[----:B------:R-:W-:Y:S01]  /*e210*/  IMAD R0, R0, UR12, RZ ;  /* 0x0000000c00007c24 */ /* 0x000fe2000f8e02ff */
[----:B------:R-:W-:Y:S01]  /*e220*/  SHF.R.S32.HI R129, RZ, 0x1f, R219 ;  /* 0x0000001fff817819 */ /* 0x000fe200000114db */
[----:B------:R-:W-:Y:S01]  /*e230*/  IMAD.U32 R3, RZ, RZ, UR11 ;  /* 0x0000000bff037e24 */ /* 0x000fe2000f8e00ff */
        /* <DEDUP_REMOVED lines=20> */
[----:B------:R-:W-:-:S04]  /*e380*/  LEA R0, P1, R2, UR10, 0x2 ;  /* 0x0000000a02007c11 */ /* 0x000fc8000f8210ff */
[----:B------:R-:W-:Y:S02]  /*e390*/  LEA.HI.X R8, R2, UR11, R3, 0x2, P1 ;  /* 0x0000000b02087c11 */ /* 0x000fe400088f1403 */
[----:B------:R0:W1:Y:S04]  /*e3a0*/  SHFL.IDX PT, R2, R0, RZ, 0x1c1f ;  /* 0x001c1fff00027589 */ /* 0x00006800000e0000 */
[----:B------:R0:W2:Y:S01]  /*e3b0*/  SHFL.IDX PT, R3, R8, RZ, 0x1c1f ;  /* 0x001c1fff08037589 */ /* 0x0000a200000e0000 */
[----:B------:R-:W-:Y:S05]  /*e3c0*/  @P0 BRA `(.L_x_3425) ;  /* 0x0000000400840947 */ /* 0x000fea0003800000 */
[----:B------:R-:W-:Y:S01]  /*e3d0*/  ULDC UR4, c[0x0][0xac8] ;  /* 0x0002b20000047ab9 */ /* 0x000fe20000000800 */
[----:B------:R-:W-:Y:S01]  /*e3e0*/  ULDC.64 UR8, c[0x0][0x208] ;  /* 0x0000820000087ab9 */ /* 0x000fe20000000a00 */
[----:B------:R-:W-:Y:S02]  /*e3f0*/  ISETP.GE.AND P1, PT, R227, UR4, PT ;  /* 0x00000004e3007c0c */ /* 0x000fe4000bf26270 */
[----:B------:R-:W-:Y:S02]  /*e400*/  ISETP.GE.AND P0, PT, R226, UR4, PT ;  /* 0x00000004e2007c0c */ /* 0x000fe4000bf06270 */
[----:B------:R-:W-:Y:S02]  /*e410*/  ISETP.GE.AND P2, PT, R204, UR4, PT ;  /* 0x00000004cc007c0c */ /* 0x000fe4000bf46270 */
[----:B------:R-:W-:Y:S02]  /*e420*/  ISETP.GE.AND P3, PT, R225, UR4, PT ;  /* 0x00000004e1007c0c */ /* 0x000fe4000bf66270 */
[----:B------:R-:W-:-:S05]  /*e430*/  ISETP.GE.AND P4, PT, R224, UR4, PT ;  /* 0x00000004e0007c0c */ /* 0x000fca000bf86270 */
[CC--:B-1----:R-:W-:Y:S02]  /*e440*/  @!P1 LEA R6, P5, R227.reuse, R2.reuse, 0x2 ;  /* 0x00000002e3069211 */ /* 0x0c2fe400078a10ff */
[-C--:B------:R-:W-:Y:S02]  /*e450*/  @!P0 LEA R10, P6, R226, R2.reuse, 0x2 ;  /* 0x00000002e20a8211 */ /* 0x080fe400078c10ff */
[----:B--2---:R-:W-:Y:S01]  /*e460*/  @!P2 IMAD.WIDE R4, R204, 0x4, R2 ;  /* 0x00000004cc04a825 */ /* 0x004fe200078e0202 */
[-C--:B------:R-:W-:Y:S02]  /*e470*/  @!P1 LEA.HI.X R7, R227, R3.reuse, R137, 0x2, P5 ;  /* 0x00000003e3079211 */ /* 0x080fe400028f1489 */
[----:B------:R-:W-:Y:S02]  /*e480*/  @!P0 LEA.HI.X R11, R226, R3, R136, 0x2, P6 ;  /* 0x00000003e20b8211 */ /* 0x000fe400030f1488 */
[----:B------:R-:W-:Y:S01]  /*e490*/  ISETP.GE.AND P5, PT, R223, UR4, PT ;  /* 0x00000004df007c0c */ /* 0x000fe2000bfa6270 */
[----:B------:R1:W-:Y:S01]  /*e4a0*/  @!P2 ST.E.64 desc[UR8][R4.64], R24 ;  /* 0x000000180400a985 */ /* 0x0003e2000c101b08 */
[----:B------:R-:W-:-:S02]  /*e4b0*/  @!P3 LEA R12, P6, R225, R2, 0x2 ;  /* 0x00000002e10cb211 */ /* 0x000fc400078c10ff */
[----:B------:R-:W-:Y:S01]  /*e4c0*/  @!P4 LEA R14, P2, R224, R2, 0x2 ;  /* 0x00000002e00ec211 */ /* 0x000fe200078410ff */
[----:B------:R2:W-:Y:S01]  /*e4d0*/  @!P1 ST.E.64 desc[UR8][R6.64], R28 ;  /* 0x0000001c06009985 */ /* 0x0005e2000c101b08 */
[-C--:B------:R-:W-:Y:S02]  /*e4e0*/  @!P3 LEA.HI.X R13, R225, R3.reuse, R135, 0x2, P6 ;  /* 0x00000003e10db211 */ /* 0x080fe400030f1487 */
[----:B------:R-:W-:Y:S01]  /*e4f0*/  ISETP.GE.AND P1, PT, R221, UR4, PT ;  /* 0x00000004dd007c0c */ /* 0x000fe2000bf26270 */
[----:B------:R3:W-:Y:S01]  /*e500*/  @!P0 ST.E.64 desc[UR8][R10.64], R32 ;  /* 0x000000200a008985 */ /* 0x0007e2000c101b08 */
[----:B------:R-:W-:Y:S02]  /*e510*/  ISETP.GE.AND P0, PT, R222, UR4, PT ;  /* 0x00000004de007c0c */ /* 0x000fe4000bf06270 */
[----:B------:R-:W-:Y:S01]  /*e520*/  @!P4 LEA.HI.X R15, R224, R3, R134, 0x2, P2 ;  /* 0x00000003e00fc211 */ /* 0x000fe200010f1486 */
[----:B------:R4:W-:Y:S01]  /*e530*/  @!P3 ST.E.64 desc[UR8][R12.64], R36 ;  /* 0x000000240c00b985 */ /* 0x0009e2000c101b08 */
[----:B------:R-:W-:-:S02]  /*e540*/  ISETP.GE.AND P2, PT, R220, UR4, PT ;  /* 0x00000004dc007c0c */ /* 0x000fc4000bf46270 */
[----:B------:R-:W-:Y:S01]  /*e550*/  @!P5 LEA R22, P6, R223, R2, 0x2 ;  /* 0x00000002df16d211 */ /* 0x000fe200078c10ff */
[----:B------:R5:W-:Y:S01]  /*e560*/  @!P4 ST.E.64 desc[UR8][R14.64], R40 ;  /* 0x000000280e00c985 */ /* 0x000be2000c101b08 */
[----:B------:R-:W-:Y:S02]  /*e570*/  ISETP.GE.AND P3, PT, R219, UR4, PT ;  /* 0x00000004db007c0c */ /* 0x000fe4000bf66270 */
[----:B------:R-:W-:-:S03]  /*e580*/  @!P5 LEA.HI.X R23, R223, R3, R133, 0x2, P6 ;  /* 0x00000003df17d211 */ /* 0x000fc600030f1485 */
[CC--:B-1----:R-:W-:Y:S02]  /*e590*/  @!P0 LEA R4, P4, R222.reuse, R2.reuse, 0x2 ;  /* 0x00000002de048211 */ /* 0x0c2fe400078810ff */
[----:B------:R1:W-:Y:S01]  /*e5a0*/  @!P5 ST.E.64 desc[UR8][R22.64], R44 ;  /* 0x0000002c1600d985 */ /* 0x0003e2000c101b08 */
[CC--:B--2---:R-:W-:Y:S02]  /*e5b0*/  @!P1 LEA R6, P5, R221.reuse, R2.reuse, 0x2 ;  /* 0x00000002dd069211 */ /* 0x0c4fe400078a10ff */
[-C--:B------:R-:W-:Y:S02]  /*e5c0*/  @!P0 LEA.HI.X R5, R222, R3.reuse, R132, 0x2, P4 ;  /* 0x00000003de058211 */ /* 0x080fe400020f1484 */
[----:B------:R-:W-:Y:S02]  /*e5d0*/  ISETP.GE.AND P4, PT, R218, UR4, PT ;  /* 0x00000004da007c0c */ /* 0x000fe4000bf86270 */
[----:B---3--:R-:W-:Y:S01]  /*e5e0*/  @!P2 LEA R10, P6, R220, R2, 0x2 ;  /* 0x00000002dc0aa211 */ /* 0x008fe200078c10ff */
[----:B------:R-:W-:Y:S01]  /*e5f0*/  @!P0 ST.E.64 desc[UR8][R4.64], R48 ;  /* 0x0000003004008985 */ /* 0x000fe2000c101b08 */
[----:B------:R-:W-:-:S02]  /*e600*/  @!P1 LEA.HI.X R7, R221, R3, R131, 0x2, P5 ;  /* 0x00000003dd079211 */ /* 0x000fc400028f1483 */
[----:B------:R-:W-:Y:S02]  /*e610*/  ISETP.GE.AND P5, PT, R217, UR4, PT ;  /* 0x00000004d9007c0c */ /* 0x000fe4000bfa6270 */
[----:B------:R-:W-:Y:S01]  /*e620*/  @!P2 LEA.HI.X R11, R220, R3, R130, 0x2, P6 ;  /* 0x00000003dc0ba211 */ /* 0x000fe200030f1482 */
[----:B------:R2:W-:Y:S01]  /*e630*/  @!P1 ST.E.64 desc[UR8][R6.64], R52 ;  /* 0x0000003406009985 */ /* 0x0005e2000c101b08 */
[-C--:B----4-:R-:W-:Y:S02]  /*e640*/  @!P3 LEA R12, P6, R219, R2.reuse, 0x2 ;  /* 0x00000002db0cb211 */ /* 0x090fe400078c10ff */
[----:B------:R-:W-:Y:S01]  /*e650*/  ISETP.GE.AND P1, PT, R215, UR4, PT ;  /* 0x00000004d7007c0c */ /* 0x000fe2000bf26270 */
[----:B------:R3:W-:Y:S01]  /*e660*/  @!P2 ST.E.64 desc[UR8][R10.64], R56 ;  /* 0x000000380a00a985 */ /* 0x0007e2000c101b08 */
[----:B------:R-:W-:Y:S02]  /*e670*/  ISETP.GE.AND P2, PT, R216, UR4, PT ;  /* 0x00000004d8007c0c */ /* 0x000fe4000bf46270 */
[----:B-----5:R-:W-:-:S02]  /*e680*/  @!P4 LEA R14, P0, R218, R2, 0x2 ;  /* 0x00000002da0ec211 */ /* 0x020fc400078010ff */
[-C--:B------:R-:W-:Y:S02]  /*e690*/  @!P3 LEA.HI.X R13, R219, R3.reuse, R129, 0x2, P6 ;  /* 0x00000003db0db211 */ /* 0x080fe400030f1481 */
[-C--:B------:R-:W-:Y:S02]  /*e6a0*/  @!P4 LEA.HI.X R15, R218, R3.reuse, R128, 0x2, P0 ;  /* 0x00000003da0fc211 */ /* 0x080fe400000f1480 */
[----:B------:R-:W-:Y:S01]  /*e6b0*/  ISETP.GE.AND P0, PT, R214, UR4, PT ;  /* 0x00000004d6007c0c */ /* 0x000fe2000bf06270 */
[----:B------:R-:W-:Y:S01]  /*e6c0*/  @!P3 ST.E.64 desc[UR8][R12.64], R60 ;  /* 0x0000003c0c00b985 */ /* 0x000fe2000c101b08 */
[-C--:B-1----:R-:W-:Y:S02]  /*e6d0*/  @!P5 LEA R22, P6, R217, R2.reuse, 0x2 ;  /* 0x00000002d916d211 */ /* 0x082fe400078c10ff */
[----:B--2---:R-:W-:Y:S01]  /*e6e0*/  @!P1 LEA R6, P3, R215, R2, 0x2 ;  /* 0x00000002d7069211 */ /* 0x004fe200078610ff */
[----:B------:R1:W-:Y:S01]  /*e6f0*/  @!P4 ST.E.64 desc[UR8][R14.64], R64 ;  /* 0x000000400e00c985 */ /* 0x0003e2000c101b08 */
[----:B------:R-:W-:-:S02]  /*e700*/  @!P5 LEA.HI.X R23, R217, R3, R127, 0x2, P6 ;  /* 0x00000003d917d211 */ /* 0x000fc400030f147f */
[-C--:B------:R-:W-:Y:S02]  /*e710*/  @!P2 LEA R4, P6, R216, R2.reuse, 0x2 ;  /* 0x00000002d804a211 */ /* 0x080fe400078c10ff */
[----:B------:R-:W-:Y:S01]  /*e720*/  ISETP.GE.AND P4, PT, R212, UR4, PT ;  /* 0x00000004d4007c0c */ /* 0x000fe2000bf86270 */
[----:B------:R2:W-:Y:S01]  /*e730*/  @!P5 ST.E.64 desc[UR8][R22.64], R68 ;  /* 0x000000441600d985 */ /* 0x0005e2000c101b08 */
[----:B------:R-:W-:Y:S02]  /*e740*/  ISETP.GE.AND P5, PT, R213, UR4, PT ;  /* 0x00000004d5007c0c */ /* 0x000fe4000bfa6270 */
[-C--:B------:R-:W-:Y:S02]  /*e750*/  @!P2 LEA.HI.X R5, R216, R3.reuse, R126, 0x2, P6 ;  /* 0x00000003d805a211 */ /* 0x080fe400030f147e */
[----:B---3--:R-:W-:Y:S02]  /*e760*/  @!P0 LEA R10, P6, R214, R2, 0x2 ;  /* 0x00000002d60a8211 */ /* 0x008fe400078c10ff */
[----:B------:R-:W-:Y:S01]  /*e770*/  @!P1 LEA.HI.X R7, R215, R3, R87, 0x2, P3 ;  /* 0x00000003d7079211 */ /* 0x000fe200018f1457 */
[----:B------:R3:W-:Y:S01]  /*e780*/  @!P2 ST.E.64 desc[UR8][R4.64], R72 ;  /* 0x000000480400a985 */ /* 0x0007e2000c101b08 */
[----:B------:R-:W-:-:S02]  /*e790*/  ISETP.GE.AND P3, PT, R211, UR4, PT ;  /* 0x00000004d3007c0c */ /* 0x000fc4000bf66270 */
[-C--:B------:R-:W-:Y:S01]  /*e7a0*/  @!P0 LEA.HI.X R11, R214, R3.reuse, R86, 0x2, P6 ;  /* 0x00000003d60b8211 */ /* 0x080fe200030f1456 */
[----:B------:R4:W-:Y:S01]  /*e7b0*/  @!P1 ST.E.64 desc[UR8][R6.64], R76 ;  /* 0x0000004c06009985 */ /* 0x0009e2000c101b08 */
[-C--:B-1----:R-:W-:Y:S02]  /*e7c0*/  @!P4 LEA R14, P2, R212, R2.reuse, 0x2 ;  /* 0x00000002d40ec211 */ /* 0x082fe400078410ff */
[C---:B------:R-:W-:Y:S01]  /*e7d0*/  @!P5 LEA R12, P1, R213.reuse, R2, 0x2 ;  /* 0x00000002d50cd211 */ /* 0x040fe200078210ff */
[----:B------:R1:W-:Y:S01]  /*e7e0*/  @!P0 ST.E.64 desc[UR8][R10.64], R20 ;  /* 0x000000140a008985 */ /* 0x0003e2000c101b08 */
[----:B------:R-:W-:Y:S02]  /*e7f0*/  ISETP.GE.AND P0, PT, R210, UR4, PT ;  /* 0x00000004d2007c0c */ /* 0x000fe4000bf06270 */
[----:B------:R-:W-:Y:S02]  /*e800*/  @!P5 LEA.HI.X R13, R213, R3, R85, 0x2, P1 ;  /* 0x00000003d50dd211 */ /* 0x000fe400008f1455 */
[----:B------:R-:W-:-:S02]  /*e810*/  ISETP.GE.AND P1, PT, R209, UR4, PT ;  /* 0x00000004d1007c0c */ /* 0x000fc4000bf26270 */
[CC--:B--2---:R-:W-:Y:S01]  /*e820*/  @!P3 LEA R22, P6, R211.reuse, R2.reuse, 0x2 ;  /* 0x00000002d316b211 */ /* 0x0c4fe200078c10ff */
[----:B------:R2:W-:Y:S01]  /*e830*/  @!P5 ST.E.64 desc[UR8][R12.64], R120 ;  /* 0x000000780c00d985 */ /* 0x0005e2000c101b08 */
[-C--:B------:R-:W-:Y:S02]  /*e840*/  @!P4 LEA.HI.X R15, R212, R3.reuse, R84, 0x2, P2 ;  /* 0x00000003d40fc211 */ /* 0x080fe400010f1454 */
[----:B------:R-:W-:Y:S02]  /*e850*/  @!P3 LEA.HI.X R23, R211, R3, R83, 0x2, P6 ;  /* 0x00000003d317b211 */ /* 0x000fe400030f1453 */
[----:B------:R-:W-:Y:S01]  /*e860*/  ISETP.GE.AND P2, PT, R206, UR4, PT ;  /* 0x00000004ce007c0c */ /* 0x000fe2000bf46270 */
[----:B------:R5:W-:Y:S01]  /*e870*/  @!P4 ST.E.64 desc[UR8][R14.64], R88 ;  /* 0x000000580e00c985 */ /* 0x000be2000c101b08 */
[----:B------:R-:W-:Y:S02]  /*e880*/  ISETP.GE.AND P4, PT, R208, UR4, PT ;  /* 0x00000004d0007c0c */ /* 0x000fe4000bf86270 */
[----:B---3--:R-:W-:Y:S01]  /*e890*/  @!P0 LEA R4, P5, R210, R2, 0x2 ;  /* 0x00000002d2048211 */ /* 0x008fe200078a10ff */
[----:B------:R3:W-:Y:S01]  /*e8a0*/  @!P3 ST.E.64 desc[UR8][R22.64], R92 ;  /* 0x0000005c1600b985 */ /* 0x0007e2000c101b08 */
[----:B------:R-:W-:-:S02]  /*e8b0*/  ISETP.GE.AND P3, PT, R207, UR4, PT ;  /* 0x00000004cf007c0c */ /* 0x000fc4000bf66270 */
[-C--:B------:R-:W-:Y:S02]  /*e8c0*/  @!P0 LEA.HI.X R5, R210, R3.reuse, R82, 0x2, P5 ;  /* 0x00000003d2058211 */ /* 0x080fe400028f1452 */
[----:B------:R-:W-:Y:S02]  /*e8d0*/  ISETP.GE.AND P5, PT, R205, UR4, PT ;  /* 0x00000004cd007c0c */ /* 0x000fe4000bfa6270 */
[CC--:B----4-:R-:W-:Y:S01]  /*e8e0*/  @!P1 LEA R6, P6, R209.reuse, R2.reuse, 0x2 ;  /* 0x00000002d1069211 */ /* 0x0d0fe200078c10ff */
[----:B------:R3:W-:Y:S02]  /*e8f0*/  @!P0 ST.E.64 desc[UR8][R4.64], R96 ;  /* 0x0000006004008985 */ /* 0x0007e4000c101b08 */
[-C--:B-1----:R-:W-:Y:S02]  /*e900*/  @!P4 LEA R10, P0, R208, R2.reuse, 0x2 ;  /* 0x00000002d00ac211 */ /* 0x082fe400078010ff */
[----:B------:R-:W-:Y:S02]  /*e910*/  @!P1 LEA.HI.X R7, R209, R3, R81, 0x2, P6 ;  /* 0x00000003d1079211 */ /* 0x000fe400030f1451 */
[----:B--2---:R-:W-:-:S02]  /*e920*/  @!P3 LEA R12, P6, R207, R2, 0x2 ;  /* 0x00000002cf0cb211 */ /* 0x004fc400078c10ff */
[-C--:B------:R-:W-:Y:S01]  /*e930*/  @!P4 LEA.HI.X R11, R208, R3.reuse, R80, 0x2, P0 ;  /* 0x00000003d00bc211 */ /* 0x080fe200000f1450 */
[----:B------:R3:W-:Y:S01]  /*e940*/  @!P1 ST.E.64 desc[UR8][R6.64], R100 ;  /* 0x0000006406009985 */ /* 0x0007e2000c101b08 */
[CC--:B-----5:R-:W-:Y:S02]  /*e950*/  @!P2 LEA R14, P1, R206.reuse, R2.reuse, 0x2 ;  /* 0x00000002ce0ea211 */ /* 0x0e0fe400078210ff */
[----:B------:R-:W-:Y:S01]  /*e960*/  @!P5 LEA R2, P0, R205, R2, 0x2 ;  /* 0x00000002cd02d211 */ /* 0x000fe200078010ff */
[----:B------:R3:W-:Y:S01]  /*e970*/  @!P4 ST.E.64 desc[UR8][R10.64], R104 ;  /* 0x000000680a00c985 */ /* 0x0007e2000c101b08 */
[-C--:B------:R-:W-:Y:S02]  /*e980*/  @!P3 LEA.HI.X R13, R207, R3.reuse, R237, 0x2, P6 ;  /* 0x00000003cf0db211 */ /* 0x080fe400030f14ed */
[-C--:B------:R-:W-:Y:S02]  /*e990*/  @!P2 LEA.HI.X R15, R206, R3.reuse, R236, 0x2, P1 ;  /* 0x00000003ce0fa211 */ /* 0x080fe400008f14ec */
[----:B------:R-:W-:Y:S01]  /*e9a0*/  @!P5 LEA.HI.X R3, R205, R3, R235, 0x2, P0 ;  /* 0x00000003cd03d211 */ /* 0x000fe200000f14eb */
[----:B------:R3:W-:Y:S04]  /*e9b0*/  @!P3 ST.E.64 desc[UR8][R12.64], R108 ;  /* 0x0000006c0c00b985 */ /* 0x0007e8000c101b08 */
[----:B------:R3:W-:Y:S04]  /*e9c0*/  @!P2 ST.E.64 desc[UR8][R14.64], R112 ;  /* 0x000000700e00a985 */ /* 0x0007e8000c101b08 */
[----:B------:R3:W-:Y:S02]  /*e9d0*/  @!P5 ST.E.64 desc[UR8][R2.64], R116 ;  /* 0x000000740200d985 */ /* 0x0007e4000c101b08 */
.L_x_3425:
[----:B------:R-:W-:Y:S05]  /*e9e0*/  BSYNC B1 ;  /* 0x0000000000017941 */ /* 0x000fea0003800000 */
.L_x_3424:
[----:B------:R-:W-:Y:S01]  /*e9f0*/  ISETP.GE.AND P0, PT, R9, R18, PT ;  /* 0x000000120900720c */ /* 0x000fe20003f06270 */
[----:B---3--:R3:W4:Y:S04]  /*ea00*/  SHFL.IDX PT, R5, R8, 0x1, 0x1c1f ;  /* 0x003c1f0008057f89 */ /* 0x00872800000e0000 */
[----:B------:R3:W0:Y:S08]  /*ea10*/  SHFL.IDX PT, R4, R0, 0x1, 0x1c1f ;  /* 0x003c1f0000047f89 */ /* 0x00063000000e0000 */
[----:B---3--:R-:W-:Y:S05]  /*ea20*/  @P0 BRA `(.L_x_3423) ;  /* 0x0000001400600947 */ /* 0x008fea0003800000 */
[----:B------:R-:W-:Y:S01]  /*ea30*/  ULDC UR4, c[0x0][0xac8] ;  /* 0x0002b20000047ab9 */ /* 0x000fe20000000800 */
[----:B------:R-:W-:Y:S01]  /*ea40*/  ULDC.64 UR8, c[0x0][0x208] ;  /* 0x0000820000087ab9 */ /* 0x000fe20000000a00 */
[----:B------:R-:W-:Y:S02]  /*ea50*/  ISETP.GE.AND P2, PT, R227, UR4, PT ;  /* 0x00000004e3007c0c */ /* 0x000fe4000bf46270 */
[----:B------:R-:W-:Y:S02]  /*ea60*/  ISETP.GE.AND P1, PT, R204, UR4, PT ;  /* 0x00000004cc007c0c */ /* 0x000fe4000bf26270 */
[----:B------:R-:W-:Y:S02]  /*ea70*/  ISETP.GE.AND P5, PT, R226, UR4, PT ;  /* 0x00000004e2007c0c */ /* 0x000fe4000bfa6270 */
[----:B------:R-:W-:Y:S02]  /*ea80*/  ISETP.GE.AND P4, PT, R225, UR4, PT ;  /* 0x00000004e1007c0c */ /* 0x000fe4000bf86270 */
[----:B------:R-:W-:-:S05]  /*ea90*/  ISETP.GE.AND P3, PT, R224, UR4, PT ;  /* 0x00000004e0007c0c */ /* 0x000fca000bf66270 */
[CC--:B0-----:R-:W-:Y:S02]  /*eaa0*/  @!P2 LEA R6, P0, R227.reuse, R4.reuse, 0x2 ;  /* 0x00000004e306a211 */ /* 0x0c1fe400078010ff */
[----:B-12-4-:R-:W-:Y:S02]  /*eab0*/  @!P1 IMAD.WIDE R2, R204, 0x4, R4 ;  /* 0x00000004cc029825 */ /* 0x016fe400078e0204 */
[----:B------:R-:W-:Y:S02]  /*eac0*/  @!P2 LEA.HI.X R7, R227, R5, R137, 0x2, P0 ;  /* 0x00000005e307a211 */ /* 0x000fe400000f1489 */
[----:B------:R-:W-:Y:S01]  /*ead0*/  ISETP.GE.AND P0, PT, R223, UR4, PT ;  /* 0x00000004df007c0c */ /* 0x000fe2000bf06270 */
[----:B------:R0:W-:Y:S01]  /*eae0*/  @!P1 ST.E.64 desc[UR8][R2.64], R26 ;  /* 0x0000001a02009985 */ /* 0x0001e2000c101b08 */
[-C--:B------:R-:W-:Y:S02]  /*eaf0*/  @!P5 LEA R8, P6, R226, R4.reuse, 0x2 ;  /* 0x00000004e208d211 */ /* 0x080fe400078c10ff */
[----:B------:R-:W-:Y:S01]  /*eb00*/  ISETP.GE.AND P1, PT, R222, UR4, PT ;  /* 0x00000004de007c0c */ /* 0x000fe2000bf26270 */
[----:B------:R1:W-:Y:S01]  /*eb10*/  @!P2 ST.E.64 desc[UR8][R6.64], R30 ;  /* 0x0000001e0600a985 */ /* 0x0003e2000c101b08 */
[----:B------:R-:W-:-:S02]  /*eb20*/  @!P4 LEA R10, P2, R225, R4, 0x2 ;  /* 0x00000004e10ac211 */ /* 0x000fc400078410ff */
[-C--:B------:R-:W-:Y:S02]  /*eb30*/  @!P5 LEA.HI.X R9, R226, R5.reuse, R136, 0x2, P6 ;  /* 0x00000005e209d211 */ /* 0x080fe400030f1488 */
[----:B------:R-:W-:Y:S02]  /*eb40*/  @!P4 LEA.HI.X R11, R225, R5, R135, 0x2, P2 ;  /* 0x00000005e10bc211 */ /* 0x000fe400010f1487 */
[----:B------:R-:W-:Y:S01]  /*eb50*/  ISETP.GE.AND P2, PT, R221, UR4, PT ;  /* 0x00000004dd007c0c */ /* 0x000fe2000bf46270 */
[----:B------:R-:W-:Y:S01]  /*eb60*/  @!P5 ST.E.64 desc[UR8][R8.64], R34 ;  /* 0x000000220800d985 */ /* 0x000fe2000c101b08 */
[----:B------:R-:W-:-:S03]  /*eb70*/  @!P3 LEA R12, P6, R224, R4, 0x2 ;  /* 0x00000004e00cb211 */ /* 0x000fc600078c10ff */
[----:B------:R2:W-:Y:S01]  /*eb80*/  @!P4 ST.E.64 desc[UR8][R10.64], R38 ;  /* 0x000000260a00c985 */ /* 0x0005e2000c101b08 */
[CC--:B0-----:R-:W-:Y:S02]  /*eb90*/  @!P0 LEA R2, P4, R223.reuse, R4.reuse, 0x2 ;  /* 0x00000004df028211 */ /* 0x0c1fe400078810ff */
[-C--:B------:R-:W-:Y:S02]  /*eba0*/  @!P3 LEA.HI.X R13, R224, R5.reuse, R134, 0x2, P6 ;  /* 0x00000005e00db211 */ /* 0x080fe400030f1486 */
[----:B------:R-:W-:Y:S02]  /*ebb0*/  @!P0 LEA.HI.X R3, R223, R5, R133, 0x2, P4 ;  /* 0x00000005df038211 */ /* 0x000fe400020f1485 */
[----:B------:R-:W-:Y:S01]  /*ebc0*/  ISETP.GE.AND P4, PT, R219, UR4, PT ;  /* 0x00000004db007c0c */ /* 0x000fe2000bf86270 */
[----:B------:R0:W-:Y:S01]  /*ebd0*/  @!P3 ST.E.64 desc[UR8][R12.64], R42 ;  /* 0x0000002a0c00b985 */ /* 0x0001e2000c101b08 */
[----:B------:R-:W-:Y:S02]  /*ebe0*/  ISETP.GE.AND P3, PT, R220, UR4, PT ;  /* 0x00000004dc007c0c */ /* 0x000fe4000bf66270 */
[-C--:B-1----:R-:W-:Y:S01]  /*ebf0*/  @!P1 LEA R6, P5, R222, R4.reuse, 0x2 ;  /* 0x00000004de069211 */ /* 0x082fe200078a10ff */
[----:B------:R1:W-:Y:S01]  /*ec00*/  @!P0 ST.E.64 desc[UR8][R2.64], R46 ;  /* 0x0000002e02008985 */ /* 0x0003e2000c101b08 */
[----:B------:R-:W-:-:S02]  /*ec10*/  @!P2 LEA R14, P6, R221, R4, 0x2 ;  /* 0x00000004dd0ea211 */ /* 0x000fc400078c10ff */
[-C--:B------:R-:W-:Y:S02]  /*ec20*/  @!P1 LEA.HI.X R7, R222, R5.reuse, R132, 0x2, P5 ;  /* 0x00000005de079211 */ /* 0x080fe400028f1484 */
[----:B------:R-:W-:Y:S02]  /*ec30*/  ISETP.GE.AND P5, PT, R218, UR4, PT ;  /* 0x00000004da007c0c */ /* 0x000fe4000bfa6270 */
[----:B------:R-:W-:Y:S01]  /*ec40*/  @!P2 LEA.HI.X R15, R221, R5, R131, 0x2, P6 ;  /* 0x00000005dd0fa211 */ /* 0x000fe200030f1483 */
[----:B------:R3:W-:Y:S01]  /*ec50*/  @!P1 ST.E.64 desc[UR8][R6.64], R50 ;  /* 0x0000003206009985 */ /* 0x0007e2000c101b08 */
[-C--:B--2---:R-:W-:Y:S02]  /*ec60*/  @!P4 LEA R10, P0, R219, R4.reuse, 0x2 ;  /* 0x00000004db0ac211 */ /* 0x084fe400078010ff */
[----:B------:R-:W-:Y:S01]  /*ec70*/  @!P3 LEA R8, P6, R220, R4, 0x2 ;  /* 0x00000004dc08b211 */ /* 0x000fe200078c10ff */
[----:B------:R2:W-:Y:S01]  /*ec80*/  @!P2 ST.E.64 desc[UR8][R14.64], R54 ;  /* 0x000000360e00a985 */ /* 0x0005e2000c101b08 */
[----:B------:R-:W-:-:S02]  /*ec90*/  ISETP.GE.AND P2, PT, R217, UR4, PT ;  /* 0x00000004d9007c0c */ /* 0x000fc4000bf46270 */
[----:B------:R-:W-:Y:S02]  /*eca0*/  ISETP.GE.AND P1, PT, R216, UR4, PT ;  /* 0x00000004d8007c0c */ /* 0x000fe4000bf26270 */
[-C--:B------:R-:W-:Y:S02]  /*ecb0*/  @!P4 LEA.HI.X R11, R219, R5.reuse, R129, 0x2, P0 ;  /* 0x00000005db0bc211 */ /* 0x080fe400000f1481 */
[----:B------:R-:W-:Y:S02]  /*ecc0*/  ISETP.GE.AND P0, PT, R215, UR4, PT ;  /* 0x00000004d7007c0c */ /* 0x000fe4000bf06270 */
[----:B------:R-:W-:Y:S02]  /*ecd0*/  @!P3 LEA.HI.X R9, R220, R5, R130, 0x2, P6 ;  /* 0x00000005dc09b211 */ /* 0x000fe400030f1482 */
[----:B0-----:R-:W-:-:S03]  /*ece0*/  @!P5 LEA R12, P6, R218, R4, 0x2 ;  /* 0x00000004da0cd211 */ /* 0x001fc600078c10ff */
[----:B------:R0:W-:Y:S01]  /*ecf0*/  @!P3 ST.E.64 desc[UR8][R8.64], R58 ;  /* 0x0000003a0800b985 */ /* 0x0001e2000c101b08 */
[-C--:B------:R-:W-:Y:S02]  /*ed00*/  @!P5 LEA.HI.X R13, R218, R5.reuse, R128, 0x2, P6 ;  /* 0x00000005da0dd211 */ /* 0x080fe400030f1480 */
[CC--:B-1----:R-:W-:Y:S01]  /*ed10*/  @!P2 LEA R2, P6, R217.reuse, R4.reuse, 0x2 ;  /* 0x00000004d902a211 */ /* 0x0c2fe200078c10ff */
[----:B------:R1:W-:Y:S01]  /*ed20*/  @!P4 ST.E.64 desc[UR8][R10.64], R62 ;  /* 0x0000003e0a00c985 */ /* 0x0003e2000c101b08 */
[-C--:B---3--:R-:W-:Y:S02]  /*ed30*/  @!P1 LEA R6, P3, R216, R4.reuse, 0x2 ;  /* 0x00000004d8069211 */ /* 0x088fe400078610ff */
[----:B------:R-:W-:Y:S01]  /*ed40*/  @!P2 LEA.HI.X R3, R217, R5, R127, 0x2, P6 ;  /* 0x00000005d903a211 */ /* 0x000fe200030f147f */
[----:B------:R3:W-:Y:S01]  /*ed50*/  @!P5 ST.E.64 desc[UR8][R12.64], R66 ;  /* 0x000000420c00d985 */ /* 0x0007e2000c101b08 */
[----:B------:R-:W-:Y:S02]  /*ed60*/  ISETP.GE.AND P5, PT, R214, UR4, PT ;  /* 0x00000004d6007c0c */ /* 0x000fe4000bfa6270 */
[----:B------:R-:W-:Y:S01]  /*ed70*/  ISETP.GE.AND P4, PT, R213, UR4, PT ;  /* 0x00000004d5007c0c */ /* 0x000fe2000bf86270 */
[----:B------:R4:W-:Y:S01]  /*ed80*/  @!P2 ST.E.64 desc[UR8][R2.64], R70 ;  /* 0x000000460200a985 */ /* 0x0009e2000c101b08 */
[----:B--2---:R-:W-:-:S02]  /*ed90*/  @!P0 LEA R14, P6, R215, R4, 0x2 ;  /* 0x00000004d70e8211 */ /* 0x004fc400078c10ff */
[-C--:B------:R-:W-:Y:S02]  /*eda0*/  @!P1 LEA.HI.X R7, R216, R5.reuse, R126, 0x2, P3 ;  /* 0x00000005d8079211 */ /* 0x080fe400018f147e */
[----:B------:R-:W-:Y:S02]  /*edb0*/  @!P0 LEA.HI.X R15, R215, R5, R87, 0x2, P6 ;  /* 0x00000005d70f8211 */ /* 0x000fe400030f1457 */
[----:B------:R-:W-:Y:S01]  /*edc0*/  ISETP.GE.AND P3, PT, R212, UR4, PT ;  /* 0x00000004d4007c0c */ /* 0x000fe2000bf66270 */
[----:B------:R2:W-:Y:S02]  /*edd0*/  @!P1 ST.E.64 desc[UR8][R6.64], R74 ;  /* 0x0000004a06009985 */ /* 0x0005e4000c101b08 */
[----:B0-----:R-:W-:Y:S02]  /*ede0*/  @!P5 LEA R8, P1, R214, R4, 0x2 ;  /* 0x00000004d608d211 */ /* 0x001fe400078210ff */
[----:B------:R-:W-:Y:S01]  /*edf0*/  @!P0 ST.E.64 desc[UR8][R14.64], R78 ;  /* 0x0000004e0e008985 */ /* 0x000fe2000c101b08 */
[----:B------:R-:W-:-:S02]  /*ee00*/  ISETP.GE.AND P0, PT, R211, UR4, PT ;  /* 0x00000004d3007c0c */ /* 0x000fc4000bf06270 */
[CC--:B-1----:R-:W-:Y:S02]  /*ee10*/  @!P4 LEA R10, P2, R213.reuse, R4.reuse, 0x2 ;  /* 0x00000004d50ac211 */ /* 0x0c2fe400078410ff */
[-C--:B------:R-:W-:Y:S02]  /*ee20*/  @!P5 LEA.HI.X R9, R214, R5.reuse, R86, 0x2, P1 ;  /* 0x00000005d609d211 */ /* 0x080fe400008f1456 */
[-C--:B------:R-:W-:Y:S02]  /*ee30*/  @!P4 LEA.HI.X R11, R213, R5.reuse, R85, 0x2, P2 ;  /* 0x00000005d50bc211 */ /* 0x080fe400010f1455 */
[----:B---3--:R-:W-:Y:S01]  /*ee40*/  @!P3 LEA R12, P6, R212, R4, 0x2 ;  /* 0x00000004d40cb211 */ /* 0x008fe200078c10ff */
[----:B------:R0:W-:Y:S01]  /*ee50*/  @!P5 ST.E.64 desc[UR8][R8.64], R122 ;  /* 0x0000007a0800d985 */ /* 0x0001e2000c101b08 */
[----:B------:R-:W-:Y:S02]  /*ee60*/  ISETP.GE.AND P1, PT, R210, UR4, PT ;  /* 0x00000004d2007c0c */ /* 0x000fe4000bf26270 */
[----:B------:R-:W-:Y:S01]  /*ee70*/  @!P3 LEA.HI.X R13, R212, R5, R84, 0x2, P6 ;  /* 0x00000005d40db211 */ /* 0x000fe200030f1454 */
[----:B------:R1:W-:Y:S01]  /*ee80*/  @!P4 ST.E.64 desc[UR8][R10.64], R124 ;  /* 0x0000007c0a00c985 */ /* 0x0003e2000c101b08 */
[----:B------:R-:W-:-:S02]  /*ee90*/  ISETP.GE.AND P4, PT, R209, UR4, PT ;  /* 0x00000004d1007c0c */ /* 0x000fc4000bf86270 */
[CC--:B----4-:R-:W-:Y:S01]  /*eea0*/  @!P0 LEA R2, P5, R211.reuse, R4.reuse, 0x2 ;  /* 0x00000004d3028211 */ /* 0x0d0fe200078a10ff */
[----:B------:R3:W-:Y:S01]  /*eeb0*/  @!P3 ST.E.64 desc[UR8][R12.64], R90 ;  /* 0x0000005a0c00b985 */ /* 0x0007e2000c101b08 */
[----:B------:R-:W-:Y:S02]  /*eec0*/  ISETP.GE.AND P3, PT, R208, UR4, PT ;  /* 0x00000004d0007c0c */ /* 0x000fe4000bf66270 */
[----:B------:R-:W-:Y:S02]  /*eed0*/  @!P0 LEA.HI.X R3, R211, R5, R83, 0x2, P5 ;  /* 0x00000005d3038211 */ /* 0x000fe400028f1453 */
[----:B------:R-:W-:Y:S02]  /*eee0*/  ISETP.GE.AND P5, PT, R206, UR4, PT ;  /* 0x00000004ce007c0c */ /* 0x000fe4000bfa6270 */
[----:B------:R-:W-:Y:S01]  /*eef0*/  ISETP.GE.AND P2, PT, R207, UR4, PT ;  /* 0x00000004cf007c0c */ /* 0x000fe2000bf46270 */
[----:B------:R4:W-:Y:S01]  /*ef00*/  @!P0 ST.E.64 desc[UR8][R2.64], R94 ;  /* 0x0000005e02008985 */ /* 0x0009e2000c101b08 */
[----:B--2---:R-:W-:-:S02]  /*ef10*/  @!P1 LEA R6, P6, R210, R4, 0x2 ;  /* 0x00000004d2069211 */ /* 0x004fc400078c10ff */
[CC--:B0-----:R-:W-:Y:S02]  /*ef20*/  @!P4 LEA R8, P0, R209.reuse, R4.reuse, 0x2 ;  /* 0x00000004d108c211 */ /* 0x0c1fe400078010ff */
[-C--:B------:R-:W-:Y:S02]  /*ef30*/  @!P1 LEA.HI.X R7, R210, R5.reuse, R82, 0x2, P6 ;  /* 0x00000005d2079211 */ /* 0x080fe400030f1452 */
[-C--:B------:R-:W-:Y:S02]  /*ef40*/  @!P4 LEA.HI.X R9, R209, R5.reuse, R81, 0x2, P0 ;  /* 0x00000005d109c211 */ /* 0x080fe400000f1451 */
[-C--:B-1----:R-:W-:Y:S01]  /*ef50*/  @!P3 LEA R10, P6, R208, R4.reuse, 0x2 ;  /* 0x00000004d00ab211 */ /* 0x082fe200078c10ff */
[----:B------:R4:W-:Y:S01]  /*ef60*/  @!P1 ST.E.64 desc[UR8][R6.64], R98 ;  /* 0x0000006206009985 */ /* 0x0009e2000c101b08 */
[CC--:B------:R-:W-:Y:S02]  /*ef70*/  @!P5 LEA R14, P0, R206.reuse, R4.reuse, 0x2 ;  /* 0x00000004ce0ed211 */ /* 0x0c0fe400078010ff */
[----:B---3--:R-:W-:Y:S01]  /*ef80*/  @!P2 LEA R12, P1, R207, R4, 0x2 ;  /* 0x00000004cf0ca211 */ /* 0x008fe200078210ff */
[----:B------:R4:W-:Y:S01]  /*ef90*/  @!P4 ST.E.64 desc[UR8][R8.64], R102 ;  /* 0x000000660800c985 */ /* 0x0009e2000c101b08 */
[----:B------:R-:W-:-:S02]  /*efa0*/  @!P5 LEA.HI.X R15, R206, R5, R236, 0x2, P0 ;  /* 0x00000005ce0fd211 */ /* 0x000fc400000f14ec */
[----:B------:R-:W-:Y:S02]  /*efb0*/  ISETP.GE.AND P0, PT, R205, UR4, PT ;  /* 0x00000004cd007c0c */ /* 0x000fe4000bf06270 */
[-C--:B------:R-:W-:Y:S02]  /*efc0*/  @!P3 LEA.HI.X R11, R208, R5.reuse, R80, 0x2, P6 ;  /* 0x00000005d00bb211 */ /* 0x080fe400030f1450 */
[----:B------:R-:W-:-:S03]  /*efd0*/  @!P2 LEA.HI.X R13, R207, R5, R237, 0x2, P1 ;  /* 0x00000005cf0da211 */ /* 0x000fc600008f14ed */
[----:B------:R4:W-:Y:S04]  /*efe0*/  @!P3 ST.E.64 desc[UR8][R10.64], R106 ;  /* 0x0000006a0a00b985 */ /* 0x0009e8000c101b08 */
[----:B------:R4:W-:Y:S04]  /*eff0*/  @!P2 ST.E.64 desc[UR8][R12.64], R110 ;  /* 0x0000006e0c00a985 */ /* 0x0009e8000c101b08 */
[----:B------:R4:W-:Y:S01]  /*f000*/  @!P5 ST.E.64 desc[UR8][R14.64], R114 ;  /* 0x000000720e00d985 */ /* 0x0009e2000c101b08 */
[----:B------:R-:W-:Y:S05]  /*f010*/  @P0 BRA `(.L_x_3423) ;  /* 0x0000000c00e40947 */ /* 0x000fea0003800000 */
[----:B----4-:R-:W-:Y:S01]  /*f020*/  LEA R2, P0, R205, R4, 0x2 ;  /* 0x00000004cd027211 */ /* 0x010fe200078010ff */
[----:B------:R-:W-:-:S03]  /*f030*/  ULDC.64 UR8, c[0x0][0x208] ;  /* 0x0000820000087ab9 */ /* 0x000fc60000000a00 */
[----:B------:R-:W-:-:S05]  /*f040*/  LEA.HI.X R3, R205, R5, R235, 0x2, P0 ;  /* 0x00000005cd037211 */ /* 0x000fca00000f14eb */
[----:B------:R3:W-:Y:S01]  /*f050*/  ST.E.64 desc[UR8][R2.64], R118 ;  /* 0x0000007602007985 */ /* 0x0007e2000c101b08 */
[----:B------:R-:W-:Y:S05]  /*f060*/  BRA `(.L_x_3423) ;  /* 0x0000000c00d07947 */ /* 0x000fea0003800000 */
.L_x_3414:
[----:B------:R-:W-:Y:S01]  /*f070*/  ULDC.64 UR8, c[0x0][0xc00] ;  /* 0x0003000000087ab9 */ /* 0x000fe20000000a00 */
[----:B------:R-:W-:Y:S01]  /*f080*/  R2UR UR4, R231 ;  /* 0x00000000e70472ca */ /* 0x000fe200000e0000 */
[----:B------:R-:W-:Y:S01]  /*f090*/  UISETP.NE.U32.AND UP0, UPT, UR8, URZ, UPT ;  /* 0x0000003f0800728c */ /* 0x000fe2000bf05070 */
[----:B------:R-:W-:Y:S01]  /*f0a0*/  R2UR UR11, R233 ;  /* 0x00000000e90b72ca */ /* 0x000fe200000e0000 */
        /* <DEDUP_REMOVED lines=9> */
[----:B------:R-:W2:Y:S01]  /*f140*/  @P1 LDG.E R6, desc[UR12][R2.64] ;  /* 0x0000000c02061981 */ /* 0x000ea2000c1e1900 */
[----:B------:R-:W-:Y:S01]  /*f150*/  UISETP.NE.U32.AND UP1, UPT, UR8, URZ, UPT ;  /* 0x0000003f0800728c */ /* 0x000fe2000bf25070 */
[----:B------:R-:W0:Y:S03]  /*f160*/  S2R R7, SR_TID.X ;  /* 0x0000000000077919 */ /* 0x000e260000002100 */
        /* <DEDUP_REMOVED lines=9> */
[----:B------:R-:W-:-:S05]  /*f200*/  IMAD.U32 R5, RZ, RZ, UR9 ;  /* 0x00000009ff057e24 */ /* 0x000fca000f8e00ff */
[----:B------:R1:W5:Y:S01]  /*f210*/  @P2 LDG.E R0, desc[UR12][R4.64] ;  /* 0x0000000c04002981 */ /* 0x000362000c1e1900 */
[----:B0-----:R-:W-:-:S04]  /*f220*/  VIADD R7, R7, 0xffffff80 ;  /* 0xffffff8007077836 */ /* 0x001fc80000000000 */
[----:B------:R-:W-:Y:S02]  /*f230*/  @!UP1 ULDC UR10, c[0x0][0xad4] ;  /* 0x0002b500000a9ab9 */ /* 0x000fe40000000800 */
[----:B------:R-:W-:Y:S01]  /*f240*/  IMAD.U32 R22, RZ, RZ, UR10 ;  /* 0x0000000aff167e24 */ /* 0x000fe2000f8e00ff */
[----:B------:R-:W-:Y:S02]  /*f250*/  ISETP.GT.AND P0, PT, R7, 0x7f, PT ;  /* 0x0000007f0700780c */ /* 0x000fe40003f04270 */
[----:B--2---:R-:W-:-:S13]  /*f260*/  @P1 R2UR UR4, R6 ;  /* 0x00000000060412ca */ /* 0x004fda00000e0000 */
[----:B------:R-:W-:Y:S01]  /*f270*/  USHF.R.S32.HI UR21, URZ, 0x1f, UR4 ;  /* 0x0000001f3f157899 */ /* 0x000fe20008011404 */
[----:B-1----:R-:W-:Y:S11]  /*f280*/  @P2 BRA `(.L_x_3426) ;  /* 0x0000000000142947 */ /* 0x002ff60003800000 */
[----:B------:R-:W-:Y:S05]  /*f290*/  @!P1 BRA `(.L_x_3426) ;  /* 0x0000000000109947 */ /* 0x000fea0003800000 */
[----:B------:R-:W-:Y:S02]  /*f2a0*/  ULDC.64 UR8, c[0x0][0x208] ;  /* 0x0000820000087ab9 */ /* 0x000fe40000000a00 */
[----:B------:R-:W2:Y:S04]  /*f2b0*/  LDG.E R5, desc[UR8][R2.64] ;  /* 0x0000000802057981 */ /* 0x000ea8000c1e1900 */
[----:B-----5:R-:W2:Y:S02]  /*f2c0*/  LDG.E R0, desc[UR8][R2.64+0x4] ;  /* 0x0000040802007981 */ /* 0x020ea4000c1e1900 */
[----:B--2---:R-:W-:-:S07]  /*f2d0*/  IMAD.IADD R0, R0, 0x1, -R5 ;  /* 0x0000000100007824 */ /* 0x004fce00078e0a05 */
.L_x_3426:
[----:B------:R-:W-:Y:S01]  /*f2e0*/  R2UR UR8, R231 ;  /* 0x00000000e70872ca */ /* 0x000fe200000e0000 */
[----:B------:R-:W-:Y:S01]  /*f2f0*/  BSSY B1, `(.L_x_3427) ;  /* 0x0000040000017945 */ /* 0x000fe20003800000 */
[----:B------:R-:W-:-:S11]  /*f300*/  R2UR UR9, R233 ;  /* 0x00000000e90972ca */ /* 0x000fd600000e0000 */
[----:B------:R-:W-:Y:S02]  /*f310*/  USEL UR8, UR8, URZ, !UP0 ;  /* 0x0000003f08087287 */ /* 0x000fe4000c000000 */
[----:B------:R-:W-:Y:S01]  /*f320*/  USEL UR9, UR9, URZ, !UP0 ;  /* 0x0000003f09097287 */ /* 0x000fe2000c000000 */
[----:B------:R-:W-:Y:S11]  /*f330*/  @P0 BRA `(.L_x_3428) ;  /* 0x0000000000ec0947 */ /* 0x000ff60003800000 */
[----:B------:R-:W0:Y:S01]  /*f340*/  S2R R3, SR_TID.X ;  /* 0x0000000000037919 */ /* 0x000e220000002100 */
[----:B------:R-:W1:Y:S01]  /*f350*/  LDC R9, c[0x0][0xbe8] ;  /* 0x0002fa00ff097b82 */ /* 0x000e620000000800 */
[----:B------:R-:W-:-:S13]  /*f360*/  R2UR UR10, R229 ;  /* 0x00000000e50a72ca */ /* 0x000fda00000e0000 */
[----:B------:R-:W-:-:S04]  /*f370*/  IMAD.U32 R2, RZ, RZ, UR10 ;  /* 0x0000000aff027e24 */ /* 0x000fc8000f8e00ff */
[----:B0-----:R-:W-:Y:S02]  /*f380*/  IMAD R2, R2, 0x80, R3 ;  /* 0x0000008002027824 */ /* 0x001fe400078e0203 */
[----:B-1---5:R-:W-:Y:S02]  /*f390*/  IMAD R3, R0, R9, RZ ;  /* 0x0000000900037224 */ /* 0x022fe400078e02ff */
        /* <DEDUP_REMOVED lines=53> */
.L_x_3428:
[----:B------:R-:W-:Y:S05]  /*f6f0*/  BSYNC B1 ;  /* 0x0000000000017941 */ /* 0x000fea0003800000 */
.L_x_3427:
[----:B------:R-:W-:-:S13]  /*f700*/  R2UR UR10, R22 ;  /* 0x00000000160a72ca */ /* 0x000fda00000e0000 */
[----:B------:R-:W-:-:S06]  /*f710*/  UISETP.GT.AND UP0, UPT, UR10, 0x1, UPT ;  /* 0x000000010a00788c */ /* 0x000fcc000bf04270 */
[----:B------:R-:W-:-:S13]  /*f720*/  PLOP3.LUT P0, PT, PT, PT, UP0, 0x80, 0x0 ;  /* 0x000000000000781c */ /* 0x000fda0003f0f008 */
[----:B------:R-:W-:Y:S05]  /*f730*/  @P0 BRA `(.L_x_3423) ;  /* 0x00000008001c0947 */ /* 0x000fea0003800000 */
[----:B------:R-:W1:Y:S01]  /*f740*/  LDC R11, c[0x0][0xbe8] ;  /* 0x0002fa00ff0b7b82 */ /* 0x000e620000000800 */
[----:B------:R-:W-:Y:S01]  /*f750*/  ULDC.64 UR14, c[0x0][0xaa0] ;  /* 0x0002a800000e7ab9 */ /* 0x000fe20000000a00 */
[----:B------:R-:W-:Y:S01]  /*f760*/  R2UR UR16, R229 ;  /* 0x00000000e51072ca */ /* 0x000fe200000e0000 */
[----:B------:R-:W-:Y:S01]  /*f770*/  UIMAD UR12, UR21, UR14, URZ ;  /* 0x0000000e150c72a4 */ /* 0x000fe2000f8e023f */
[----:B------:R-:W-:Y:S01]  /*f780*/  R2UR UR17, R228 ;  /* 0x00000000e41172ca */ /* 0x000fe200000e0000 */
[----:B------:R-:W-:Y:S01]  /*f790*/  UIMAD.WIDE.U32 UR10, UR4, UR14, URZ ;  /* 0x0000000e040a72a5 */ /* 0x000fe2000f8e003f */
[----:B------:R-:W-:Y:S01]  /*f7a0*/  IMAD R2, R19, 0x20, R230 ;  /* 0x0000002013027824 */ /* 0x000fe200078e02e6 */
[----:B------:R-:W-:Y:S01]  /*f7b0*/  UIMAD UR12, UR4, UR15, UR12 ;  /* 0x0000000f040c72a4 */ /* 0x000fe2000f8e020c */
[----:B------:R-:W-:Y:S03]  /*f7c0*/  BSSY B1, `(.L_x_3429) ;  /* 0x0000045000017945 */ /* 0x000fe60003800000 */
[----:B------:R-:W-:-:S03]  /*f7d0*/  UIADD3 UR11, UR11, UR12, URZ ;  /* 0x0000000c0b0b7290 */ /* 0x000fc6000fffe03f */
[----:B------:R-:W-:Y:S01]  /*f7e0*/  ULDC.64 UR12, c[0x0][0xae8] ;  /* 0x0002ba00000c7ab9 */ /* 0x000fe20000000a00 */
[----:B0-----:R-:W-:Y:S02]  /*f7f0*/  IMAD.U32 R5, RZ, RZ, UR16 ;  /* 0x00000010ff057e24 */ /* 0x001fe4000f8e00ff */
[----:B------:R-:W-:Y:S02]  /*f800*/  UIMAD.WIDE.U32 UR10, UR17, UR12, UR10 ;  /* 0x0000000c110a72a5 */ /* 0x000fe4000f8e000a */
[----:B------:R-:W-:Y:S02]  /*f810*/  IMAD R6, R5, 0x80, R2 ;  /* 0x0000008005067824 */ /* 0x000fe400078e0202 */
[----:B------:R-:W-:Y:S02]  /*f820*/  UIMAD UR11, UR17, UR13, UR11 ;  /* 0x0000000d110b72a4 */ /* 0x000fe4000f8e020b */
[----:B------:R-:W-:Y:S01]  /*f830*/  IMAD.MOV.U32 R5, RZ, RZ, R6 ;  /* 0x000000ffff057224 */ /* 0x000fe200078e0006 */
[----:B-1----:R-:W-:Y:S01]  /*f840*/  ISETP.NE.AND P0, PT, R11, 0x1, PT ;  /* 0x000000010b00780c */ /* 0x002fe20003f05270 */
[----:B------:R-:W-:-:S02]  /*f850*/  ULDC.64 UR12, c[0x0][0xaf0] ;  /* 0x0002bc00000c7ab9 */ /* 0x000fc40000000a00 */
[----:B------:R-:W-:-:S04]  /*f860*/  UIMAD UR9, UR9, UR12, URZ ;  /* 0x0000000c090972a4 */ /* 0x000fc8000f8e023f */
[----:B------:R-:W-:Y:S02]  /*f870*/  UIMAD UR4, UR8, UR13, UR9 ;  /* 0x0000000d080472a4 */ /* 0x000fe4000f8e0209 */
[----:B------:R-:W-:-:S03]  /*f880*/  UIMAD.WIDE.U32 UR8, UR8, UR12, UR10 ;  /* 0x0000000c080872a5 */ /* 0x000fc6000f8e000a */
[----:B------:R-:W-:Y:S01]  /*f890*/  ULDC.64 UR10, c[0x0][0xae0] ;  /* 0x0002b800000a7ab9 */ /* 0x000fe20000000a00 */
[----:B------:R-:W0:Y:S01]  /*f8a0*/  @P0 LDC R3, c[0x0][0xbec] ;  /* 0x0002fb00ff030b82 */ /* 0x000e220000000800 */
[----:B------:R-:W-:-:S07]  /*f8b0*/  UIADD3 UR4, UR9, UR4, URZ ;  /* 0x0000000409047290 */ /* 0x000fce000fffe03f */
[----:B------:R-:W1:Y:S01]  /*f8c0*/  @P0 LDC R7, c[0x0][0xbf0] ;  /* 0x0002fc00ff070b82 */ /* 0x000e620000000800 */
[----:B0-----:R-:W-:-:S04]  /*f8d0*/  @P0 IMAD.HI.U32 R2, R6, R3, RZ ;  /* 0x0000000306020227 */ /* 0x001fc800078e00ff */
[----:B------:R-:W-:Y:S02]  /*f8e0*/  IMAD.U32 R3, RZ, RZ, UR9 ;  /* 0x00000009ff037e24 */ /* 0x000fe4000f8e00ff */
[----:B------:R-:W-:Y:S01]  /*f8f0*/  IMAD.U32 R3, RZ, RZ, UR4 ;  /* 0x00000004ff037e24 */ /* 0x000fe2000f8e00ff */
[----:B-1----:R-:W-:-:S04]  /*f900*/  @P0 SHF.R.U32.HI R5, RZ, R7, R2 ;  /* 0x00000007ff050219 */ /* 0x002fc80000011602 */
[--C-:B------:R-:W-:Y:S01]  /*f910*/  SHF.R.S32.HI R2, RZ, 0x1f, R5.reuse ;  /* 0x0000001fff027819 */ /* 0x100fe20000011405 */
[----:B------:R-:W-:-:S04]  /*f920*/  IMAD.MOV R7, RZ, RZ, -R5 ;  /* 0x000000ffff077224 */ /* 0x000fc800078e0a05 */
[----:B------:R-:W-:Y:S02]  /*f930*/  IMAD R4, R2, UR10, RZ ;  /* 0x0000000a02047c24 */ /* 0x000fe4000f8e02ff */
[----:B------:R-:W-:Y:S01]  /*f940*/  IMAD.U32 R2, RZ, RZ, UR8 ;  /* 0x00000008ff027e24 */ /* 0x000fe2000f8e00ff */
[----:B------:R-:W-:Y:S01]  /*f950*/  ULDC.64 UR8, c[0x0][0xad8] ;  /* 0x0002b60000087ab9 */ /* 0x000fe20000000a00 */
[----:B------:R-:W-:Y:S02]  /*f960*/  IMAD R7, R11, R7, R6 ;  /* 0x000000070b077224 */ /* 0x000fe400078e0206 */
[C---:B------:R-:W-:Y:S02]  /*f970*/  IMAD R9, R5.reuse, UR11, R4 ;  /* 0x0000000b05097c24 */ /* 0x040fe4000f8e0204 */
[----:B------:R-:W-:Y:S01]  /*f980*/  IMAD.WIDE.U32 R2, R5, UR10, R2 ;  /* 0x0000000a05027c25 */ /* 0x000fe2000f8e0002 */
[----:B------:R-:W-:-:S03]  /*f990*/  SHF.R.S32.HI R4, RZ, 0x1f, R7 ;  /* 0x0000001fff047819 */ /* 0x000fc60000011407 */
[----:B------:R-:W-:Y:S02]  /*f9a0*/  IMAD.U32 R5, RZ, RZ, UR16 ;  /* 0x00000010ff057e24 */ /* 0x000fe4000f8e00ff */
[----:B------:R-:W-:Y:S02]  /*f9b0*/  IMAD.IADD R3, R3, 0x1, R9 ;  /* 0x0000000103037824 */ /* 0x000fe400078e0209 */
[----:B------:R-:W-:Y:S02]  /*f9c0*/  IMAD R8, R5, 0x80, R230 ;  /* 0x0000008005087824 */ /* 0x000fe400078e02e6 */
[----:B------:R-:W-:Y:S02]  /*f9d0*/  IMAD R6, R4, UR8, RZ ;  /* 0x0000000804067c24 */ /* 0x000fe4000f8e02ff */
[----:B-----5:R-:W-:Y:S02]  /*f9e0*/  IMAD R11, R0, R11, RZ ;  /* 0x0000000b000b7224 */ /* 0x020fe400078e02ff */
[----:B------:R-:W-:-:S02]  /*f9f0*/  VIADD R4, R8, 0x40 ;  /* 0x0000004008047836 */ /* 0x000fc40000000000 */
[C---:B------:R-:W-:Y:S01]  /*fa00*/  IMAD R5, R7.reuse, UR9, R6 ;  /* 0x0000000907057c24 */ /* 0x040fe2000f8e0206 */
[-C--:B------:R-:W-:Y:S01]  /*fa10*/  ISETP.GE.AND P2, PT, R8, R11.reuse, PT ;  /* 0x0000000b0800720c */ /* 0x080fe20003f46270 */
[----:B------:R-:W-:Y:S01]  /*fa20*/  IMAD.WIDE.U32 R2, R7, UR8, R2 ;  /* 0x0000000807027c25 */ /* 0x000fe2000f8e0002 */
[----:B------:R-:W-:Y:S01]  /*fa30*/  ULDC.64 UR8, c[0x0][0xa80] ;  /* 0x0002a00000087ab9 */ /* 0x000fe20000000a00 */
[----:B------:R-:W-:Y:S02]  /*fa40*/  ISETP.GE.AND P1, PT, R4, R11, PT ;  /* 0x0000000b0400720c */ /* 0x000fe40003f26270 */
[----:B------:R-:W-:Y:S01]  /*fa50*/  IMAD.IADD R3, R3, 0x1, R5 ;  /* 0x0000000103037824 */ /* 0x000fe200078e0205 */
[----:B------:R-:W-:Y:S01]  /*fa60*/  LEA R4, P3, R2, UR8, 0x1 ;  /* 0x0000000802047c11 */ /* 0x000fe2000f8608ff */
[----:B------:R-:W-:Y:S02]  /*fa70*/  VIADD R0, R8, 0x20 ;  /* 0x0000002008007836 */ /* 0x000fe40000000000 */
[----:B------:R-:W-:Y:S01]  /*fa80*/  IMAD.SHL.U32 R7, R19, 0x8, RZ ;  /* 0x0000000813077824 */ /* 0x000fe200078e00ff */
[----:B------:R-:W-:-:S02]  /*fa90*/  LEA.HI.X R5, R2, UR9, R3, 0x1, P3 ;  /* 0x0000000902057c11 */ /* 0x000fc400098f0c03 */
[----:B------:R-:W-:Y:S01]  /*faa0*/  ISETP.GE.AND P0, PT, R0, R11, PT ;  /* 0x0000000b0000720c */ /* 0x000fe20003f06270 */
[C---:B------:R-:W-:Y:S01]  /*fab0*/  VIADD R9, R7.reuse, 0x80 ;  /* 0x0000008007097836 */ /* 0x040fe20000000000 */
[----:B------:R0:W1:Y:S01]  /*fac0*/  SHFL.IDX PT, R2, R4, RZ, 0x181f ;  /* 0x00181fff04027589 */ /* 0x00006200000e0000 */
[----:B------:R-:W-:Y:S01]  /*fad0*/  VIADD R13, R7, 0x40 ;  /* 0x00000040070d7836 */ /* 0x000fe20000000000 */
[----:B------:R-:W-:Y:S02]  /*fae0*/  SHF.R.S32.HI R12, RZ, 0x1f, R7 ;  /* 0x0000001fff0c7819 */ /* 0x000fe40000011407 */
[----:B------:R0:W2:Y:S01]  /*faf0*/  SHFL.IDX PT, R0, R5, RZ, 0x181f ;  /* 0x00181fff05007589 */ /* 0x0000a200000e0000 */
[----:B------:R-:W-:Y:S02]  /*fb00*/  SHF.R.S32.HI R6, RZ, 0x1f, R9 ;  /* 0x0000001fff067819 */ /* 0x000fe40000011409 */
[----:B------:R-:W-:Y:S01]  /*fb10*/  SHF.R.S32.HI R10, RZ, 0x1f, R13 ;  /* 0x0000001fff0a7819 */ /* 0x000fe2000001140d */
[----:B------:R-:W-:Y:S06]  /*fb20*/  @P2 BRA `(.L_x_3430) ;  /* 0x0000000000382947 */ /* 0x000fec0003800000 */
        /* <DEDUP_REMOVED lines=10> */
[----:B------:R3:W-:Y:S01]  /*fbd0*/  @!P4 ST.E.128 desc[UR8][R14.64], RZ ;  /* 0x000000ff0e00c985 */ /* 0x0007e2000c101d08 */
[----:B------:R-:W-:-:S03]  /*fbe0*/  @!P2 LEA.HI.X R3, R9, R0, R6, 0x1, P6 ;  /* 0x000000000903a211 */ /* 0x000fc600030f0c06 */
[----:B------:R3:W-:Y:S04]  /*fbf0*/  @!P3 ST.E.128 desc[UR8][R20.64], RZ ;  /* 0x000000ff1400b985 */ /* 0x0007e8000c101d08 */
[----:B------:R3:W-:Y:S02]  /*fc00*/  @!P2 ST.E.128 desc[UR8][R2.64], RZ ;  /* 0x000000ff0200a985 */ /* 0x0007e4000c101d08 */
.L_x_3430:
[----:B------:R-:W-:Y:S05]  /*fc10*/  BSYNC B1 ;  /* 0x0000000000017941 */ /* 0x000fea0003800000 */
.L_x_3429:
        /* <DEDUP_REMOVED lines=8> */
[----:B------:R-:W-:-:S09]  /*fca0*/  ISETP.GE.AND P6, PT, R9, UR4, PT ;  /* 0x0000000409007c0c */ /* 0x000fd2000bfc6270 */
[-C--:B-1----:R-:W-:Y:S02]  /*fcb0*/  @!P4 LEA R14, P0, R7, R2.reuse, 0x1 ;  /* 0x00000002070ec211 */ /* 0x082fe400078008ff */
[-C--:B------:R-:W-:Y:S02]  /*fcc0*/  @!P5 LEA R20, P2, R13, R2.reuse, 0x1 ;  /* 0x000000020d14d211 */ /* 0x080fe400078408ff */
[----:B------:R-:W-:Y:S02]  /*fcd0*/  @!P6 LEA R2, P3, R9, R2, 0x1 ;  /* 0x000000020902e211 */ /* 0x000fe400078608ff */
[-C--:B----4-:R-:W-:Y:S02]  /*fce0*/  @!P4 LEA.HI.X R15, R7, R0.reuse, R12, 0x1, P0 ;  /* 0x00000000070fc211 */ /* 0x090fe400000f0c0c */
[-C--:B------:R-:W-:Y:S02]  /*fcf0*/  @!P5 LEA.HI.X R21, R13, R0.reuse, R10, 0x1, P2 ;  /* 0x000000000d15d211 */ /* 0x080fe400010f0c0a */
[----:B------:R-:W-:Y:S01]  /*fd00*/  @!P6 LEA.HI.X R3, R9, R0, R6, 0x1, P3 ;  /* 0x000000000903e211 */ /* 0x000fe200018f0c06 */
[----:B------:R3:W-:Y:S04]  /*fd10*/  @!P4 ST.E.128 desc[UR8][R14.64], RZ ;  /* 0x000000ff0e00c985 */ /* 0x0007e8000c101d08 */
[----:B------:R3:W-:Y:S04]  /*fd20*/  @!P5 ST.E.128 desc[UR8][R20.64], RZ ;  /* 0x000000ff1400d985 */ /* 0x0007e8000c101d08 */
[----:B------:R3:W-:Y:S02]  /*fd30*/  @!P6 ST.E.128 desc[UR8][R2.64], RZ ;  /* 0x000000ff0200e985 */ /* 0x0007e4000c101d08 */
.L_x_3432:
[----:B------:R-:W-:Y:S05]  /*fd40*/  BSYNC B1 ;  /* 0x0000000000017941 */ /* 0x000fea0003800000 */
.L_x_3431:
        /* <DEDUP_REMOVED lines=12> */
[-C--:B0-----:R-:W-:Y:S02]  /*fe10*/  @!P3 LEA.HI.X R15, R7, R0.reuse, R12, 0x1, P0 ;  /* 0x00000000070fb211 */ /* 0x081fe400000f0c0c */
[-C--:B------:R-:W-:Y:S02]  /*fe20*/  @!P4 LEA.HI.X R21, R13, R0.reuse, R10, 0x1, P1 ;  /* 0x000000000d15c211 */ /* 0x080fe400008f0c0a */
[----:B------:R-:W-:Y:S01]  /*fe30*/  @!P5 LEA.HI.X R3, R9, R0, R6, 0x1, P2 ;  /* 0x000000000903d211 */ /* 0x000fe200010f0c06 */
[----:B------:R3:W-:Y:S04]  /*fe40*/  @!P3 ST.E.128 desc[UR8][R14.64], RZ ;  /* 0x000000ff0e00b985 */ /* 0x0007e8000c101d08 */
[----:B------:R3:W-:Y:S04]  /*fe50*/  @!P4 ST.E.128 desc[UR8][R20.64], RZ ;  /* 0x000000ff1400c985 */ /* 0x0007e8000c101d08 */
[----:B------:R3:W-:Y:S02]  /*fe60*/  @!P5 ST.E.128 desc[UR8][R2.64], RZ ;  /* 0x000000ff0200d985 */ /* 0x0007e4000c101d08 */
.L_x_3434:
[----:B------:R-:W-:Y:S05]  /*fe70*/  BSYNC B1 ;  /* 0x0000000000017941 */ /* 0x000fea0003800000 */
.L_x_3433:
        /* <DEDUP_REMOVED lines=9> */
[----:B------:R-:W-:-:S09]  /*ff10*/  ISETP.GE.AND P5, PT, R9, UR4, PT ;  /* 0x0000000409007c0c */ /* 0x000fd2000bfa6270 */
[-C--:B--2---:R-:W-:Y:S02]  /*ff20*/  @!P3 LEA R14, P0, R7, R2.reuse, 0x1 ;  /* 0x00000002070eb211 */ /* 0x084fe400078008ff */
        /* <DEDUP_REMOVED lines=8> */
.L_x_3423:
[----:B------:R-:W-:Y:S05]  /*ffb0*/  BSYNC B0 ;  /* 0x0000000000007941 */ /* 0x000fea0003800000 */
.L_x_3413:
[----:B------:R-:W-:Y:S02]  /*ffc0*/  ULDC UR4, c[0x0][0xc3c] ;  /* 0x00030f0000047ab9 */ /* 0x000fe40000000800 */
[----:B------:R-:W-:-:S06]  /*ffd0*/  UISETP.GE.AND UP0, UPT, UR7, UR4, UPT ;  /* 0x000000040700728c */ /* 0x000fcc000bf06270 */
[----:B------:R-:W-:-:S13]  /*ffe0*/  PLOP3.LUT P0, PT, PT, PT, UP0, 0x80, 0x0 ;  /* 0x000000000000781c */ /* 0x000fda0003f0f008 */
[----:B------:R-:W-:Y:S05]  /*fff0*/  @!P0 BRA `(.L_x_3435) ;  /* 0xffffff1000408947 */ /* 0x000fea000383ffff */
[----:B------:R-:W-:Y:S05]  /*10000*/  EXIT ;  /* 0x000000000000794d */ /* 0x000fea0003800000 */
.L_x_3387:
        /* <DEDUP_REMOVED lines=18> */
.L_x_3436:
[----:B0-----:R-:W0:Y:S01]  /*10130*/  S2R R0, SR_TID.X ;  /* 0x0000000000007919 */ /* 0x001e220000002100 */
[----:B------:R-:W-:Y:S01]  /*10140*/  ULDC UR4, c[0x0][0xc3c] ;  /* 0x00030f0000047ab9 */ /* 0x000fe20000000800 */
[----:B------:R-:W-:Y:S01]  /*10150*/  ULDC.64 UR6, c[0x0][0x208] ;  /* 0x0000820000067ab9 */ /* 0x000fe20000000a00 */
[----:B------:R-:W-:Y:S01]  /*10160*/  IMAD.MOV.U32 R9, RZ, RZ, RZ ;  /* 0x000000ffff097224 */ /* 0x000fe200078e00ff */
[----:B------:R-:W-:Y:S01]  /*10170*/  ULDC UR5, c[0x0][0xc38] ;  /* 0x00030e0000057ab9 */ /* 0x000fe20000000800 */
[----:B0-----:R-:W-:-:S04]  /*10180*/  LOP3.LUT R0, R0, 0x1f, RZ, 0xc0, !PT ;  /* 0x0000001f00007812 */ /* 0x001fc800078ec0ff */
[----:B------:R-:W-:-:S04]  /*10190*/  ISETP.NE.AND P0, PT, R0, 0x1f, PT ;  /* 0x0000001f0000780c */ /* 0x000fc80003f05270 */
        /* <DEDUP_REMOVED lines=38> */
.L_x_3440:
        /* <DEDUP_REMOVED lines=13> */
[----:B0-----:R-:W-:-:S05]  /*104d0*/  @!P6 IMAD.WIDE R2, R9, 0x4, R2 ;  /* 0x000000040902e825 */ /* 0x001fca00078e0202 */
[----:B------:R1:W2:Y:S02]  /*104e0*/  @!P6 LDG.E R6, desc[UR8][R2.64] ;  /* 0x000000080206e981 */ /* 0x0002a4000c1e1900 */
[----:B-1----:R-:W-:-:S04]  /*104f0*/  @!P6 IMAD.WIDE R2, R9, 0x4, R4 ;  /* 0x000000040902e825 */ /* 0x002fc800078e0204 */
[----:B------:R-:W-:-:S06]  /*10500*/  IMAD.MOV.U32 R9, RZ, RZ, RZ ;  /* 0x000000ffff097224 */ /* 0x000fcc00078e00ff */
        /* <DEDUP_REMOVED lines=22> */
.L_x_3438:
        /* <DEDUP_REMOVED lines=20> */
.L_x_3441:
[----:B-1----:R-:W-:Y:S01]  /*107b0*/  IMAD R11, R12, UR5, R11 ;  /* 0x000000050c0b7c24 */ /* 0x002fe2000f8e020b */
[----:B------:R-:W1:Y:S01]  /*107c0*/  MUFU.RCP R10, R10 ;  /* 0x0000000a000a7308 */ /* 0x000e620000001000 */
[----:B0-----:R-:W-:Y:S02]  /*107d0*/  IMAD R9, R15, R4, RZ ;  /* 0x000000040f097224 */ /* 0x001fe400078e02ff */
[----:B------:R-:W-:Y:S01]  /*107e0*/  IMAD.MOV.U32 R2, RZ, RZ, RZ ;  /* 0x000000ffff027224 */ /* 0x000fe200078e00ff */
[----:B------:R0:W-:Y:S03]  /*107f0*/  STL [R1], R11 ;  /* 0x0000000b01007387 */ /* 0x0001e60000100800 */
[----:B------:R-:W-:Y:S01]  /*10800*/  IMAD.HI.U32 R2, R3, R9, R2 ;  /* 0x0000000903027227 */ /* 0x000fe200078e0002 */
[----:B------:R-:W-:Y:S02]  /*10810*/  IADD3 R9, -R11, UR6, RZ ;  /* 0x000000060b097c10 */ /* 0x000fe4000fffe1ff */
[----:B------:R-:W-:-:S02]  /*10820*/  IABS R3, R6 ;  /* 0x0000000600037213 */ /* 0x000fc40000000000 */
[----:B------:R-:W-:-:S03]  /*10830*/  IABS R13, R9 ;  /* 0x00000009000d7213 */ /* 0x000fc60000000000 */
[----:B------:R-:W-:Y:S02]  /*10840*/  IMAD.MOV R12, RZ, RZ, -R3 ;  /* 0x000000ffff0c7224 */ /* 0x000fe400078e0a03 */
[----:B0-----:R-:W-:-:S04]  /*10850*/  IMAD.HI.U32 R11, R2, R13, RZ ;  /* 0x0000000d020b7227 */ /* 0x001fc800078e00ff */
[----:B-1----:R-:W-:Y:S02]  /*10860*/  VIADD R3, R10, 0xffffffe ;  /* 0x0ffffffe0a037836 */ /* 0x002fe40000000000 */
[----:B------:R-:W-:-:S04]  /*10870*/  IMAD R13, R11, R12, R13 ;  /* 0x0000000c0b0d7224 */ /* 0x000fc800078e020d */
[----:B------:R-:W0:Y:S01]  /*10880*/  F2I.FTZ.U32.TRUNC.NTZ R3, R3 ;  /* 0x0000000300037305 */ /* 0x000e22000021f000 */
[----:B------:R-:W-:-:S13]  /*10890*/  ISETP.GT.U32.AND P1, PT, R4, R13, PT ;  /* 0x0000000d0400720c */ /* 0x000fda0003f24070 */
[----:B------:R-:W-:Y:S02]  /*108a0*/  @!P1 IMAD.IADD R13, R13, 0x1, -R4 ;  /* 0x000000010d0d9824 */ /* 0x000fe400078e0a04 */
[----:B0-----:R-:W-:Y:S02]  /*108b0*/  IMAD.MOV R2, RZ, RZ, -R3 ;  /* 0x000000ffff027224 */ /* 0x001fe400078e0a03 */
[----:B------:R-:W-:Y:S01]  /*108c0*/  @!P1 VIADD R11, R11, 0x1 ;  /* 0x000000010b0b9836 */ /* 0x000fe20000000000 */
[----:B------:R-:W-:Y:S01]  /*108d0*/  ISETP.GE.U32.AND P0, PT, R13, R4, PT ;  /* 0x000000040d00720c */ /* 0x000fe20003f06070 */
[----:B------:R-:W-:Y:S01]  /*108e0*/  IMAD R13, R2, R7, RZ ;  /* 0x00000007020d7224 */ /* 0x000fe200078e02ff */
[----:B------:R-:W-:Y:S01]  /*108f0*/  ISETP.NE.AND P1, PT, R6, RZ, PT ;  /* 0x000000ff0600720c */ /* 0x000fe20003f25270 */
[----:B------:R-:W-:-:S04]  /*10900*/  IMAD.MOV.U32 R2, RZ, RZ, RZ ;  /* 0x000000ffff027224 */ /* 0x000fc800078e00ff */
[----:B------:R-:W-:Y:S01]  /*10910*/  IMAD.HI.U32 R4, R3, R13, R2 ;  /* 0x0000000d03047227 */ /* 0x000fe200078e0002 */
[----:B------:R-:W-:-:S04]  /*10920*/  LOP3.LUT R2, R9, R6, RZ, 0x3c, !PT ;  /* 0x0000000609027212 */ /* 0x000fc800078e3cff */
[----:B------:R-:W-:Y:S01]  /*10930*/  ISETP.GE.AND P2, PT, R2, RZ, PT ;  /* 0x000000ff0200720c */ /* 0x000fe20003f46270 */
[----:B------:R-:W-:Y:S01]  /*10940*/  @P0 VIADD R11, R11, 0x1 ;  /* 0x000000010b0b0836 */ /* 0x000fe20000000000 */
[----:B------:R-:W-:-:S05]  /*10950*/  IABS R2, R8 ;  /* 0x0000000800027213 */ /* 0x000fca0000000000 */
[----:B------:R-:W-:-:S06]  /*10960*/  IMAD.MOV R2, RZ, RZ, -R2 ;  /* 0x000000ffff027224 */ /* 0x000fcc00078e0a02 */
[----:B------:R-:W-:Y:S01]  /*10970*/  @!P2 IMAD.MOV R11, RZ, RZ, -R11 ;  /* 0x000000ffff0ba224 */ /* 0x000fe200078e0a0b */
[----:B------:R-:W-:-:S04]  /*10980*/  @!P1 LOP3.LUT R11, RZ, R6, RZ, 0x33, !PT ;  /* 0x00000006ff0b9212 */ /* 0x000fc800078e33ff */
[-C--:B------:R-:W-:Y:S01]  /*10990*/  IABS R3, R11.reuse ;  /* 0x0000000b00037213 */ /* 0x080fe20000000000 */
[----:B------:R-:W-:-:S04]  /*109a0*/  IMAD R6, R6, R11, RZ ;  /* 0x0000000b06067224 */ /* 0x000fc800078e02ff */
[----:B------:R-:W-:-:S04]  /*109b0*/  IMAD.HI.U32 R4, R4, R3, RZ ;  /* 0x0000000304047227 */ /* 0x000fc800078e00ff */
[----:B------:R-:W-:Y:S02]  /*109c0*/  IMAD R2, R4, R2, R3 ;  /* 0x0000000204027224 */ /* 0x000fe400078e0203 */
[----:B------:R-:W-:-:S03]  /*109d0*/  IMAD.IADD R6, R9, 0x1, -R6 ;  /* 0x0000000109067824 */ /* 0x000fc600078e0a06 */
[----:B------:R-:W-:Y:S02]  /*109e0*/  ISETP.GT.U32.AND P1, PT, R7, R2, PT ;  /* 0x000000020700720c */ /* 0x000fe40003f24070 */
[----:B------:R1:W-:Y:S11]  /*109f0*/  STL [R1+0x4], R6 ;  /* 0x0000040601007387 */ /* 0x0003f60000100800 */
[----:B------:R-:W-:-:S02]  /*10a00*/  @!P1 IMAD.IADD R2, R2, 0x1, -R7 ;  /* 0x0000000102029824 */ /* 0x000fc400078e0a07 */
        /* <DEDUP_REMOVED lines=8> */
[--C-:B------:R-:W-:Y:S02]  /*10a90*/  IMAD.MOV R2, RZ, RZ, -R4.reuse ;  /* 0x000000ffff027224 */ /* 0x100fe400078e0a04 */
[C---:B------:R-:W-:Y:S02]  /*10aa0*/  IMAD R4, R8.reuse, 0x1000000, R4 ;  /* 0x0100000008047824 */ /* 0x040fe400078e0204 */
[----:B------:R-:W-:Y:S02]  /*10ab0*/  IMAD R11, R8, R2, R11 ;  /* 0x00000002080b7224 */ /* 0x000fe400078e020b */
[----:B------:R-:W-:Y:S02]  /*10ac0*/  VIADD R2, R5, UR4 ;  /* 0x0000000405027c36 */ /* 0x000fe40008000000 */
[----:B------:R-:W-:-:S03]  /*10ad0*/  IMAD R3, R11, 0x10000, R4 ;  /* 0x000100000b037824 */ /* 0x000fc600078e0204 */
[----:B------:R1:W-:Y:S04]  /*10ae0*/  STL [R1+0xc], R2 ;  /* 0x00000c0201007387 */ /* 0x0003e80000100800 */
[----:B------:R1:W-:Y:S01]  /*10af0*/  STL [R1+0x8], R3 ;  /* 0x0000080301007387 */ /* 0x0003e20000100800 */
[----:B------:R-:W-:Y:S05]  /*10b00*/  BRA `(.L_x_3442) ;  /* 0x0000000000107947 */ /* 0x000fea0003800000 */
.L_x_3439:
[----:B------:R-:W-:Y:S01]  /*10b10*/  IMAD.U32 R2, RZ, RZ, UR6 ;  /* 0x00000006ff027e24 */ /* 0x000fe2000f8e00ff */
[----:B------:R0:W-:Y:S04]  /*10b20*/  STL [R1+0x4], RZ ;  /* 0x000004ff01007387 */ /* 0x0001e80000100800 */
[----:B------:R0:W-:Y:S04]  /*10b30*/  STL [R1+0x8], RZ ;  /* 0x000008ff01007387 */ /* 0x0001e80000100800 */
[----:B------:R0:W-:Y:S02]  /*10b40*/  STL [R1], R2 ;  /* 0x0000000201007387 */ /* 0x0001e40000100800 */
.L_x_3442:
[----:B------:R-:W2:Y:S04]  /*10b50*/  LDL R4, [R1] ;  /* 0x0000000001047983 */ /* 0x000ea80000100800 */
[----:B------:R-:W2:Y:S04]  /*10b60*/  LDL R5, [R1+0x4] ;  /* 0x0000040001057983 */ /* 0x000ea80000100800 */
[----:B-1----:R-:W2:Y:S04]  /*10b70*/  LDL R6, [R1+0x8] ;  /* 0x0000080001067983 */ /* 0x002ea80000100800 */
[----:B------:R-:W2:Y:S01]  /*10b80*/  LDL R7, [R1+0xc] ;  /* 0x00000c0001077983 */ /* 0x000ea20000100800 */
[----:B------:R-:W-:-:S13]  /*10b90*/  ISETP.NE.AND P0, PT, R0, RZ, PT ;  /* 0x000000ff0000720c */ /* 0x000fda0003f05270 */
[----:B------:R-:W1:Y:S01]  /*10ba0*/  @!P0 S2R R3, SR_CgaCtaId ;  /* 0x0000000000038919 */ /* 0x000e620000008800 */
[----:B------:R-:W-:-:S04]  /*10bb0*/  @!P0 MOV R0, 0x400 ;  /* 0x0000040000008802 */ /* 0x000fc80000000f00 */
[----:B-1----:R-:W-:-:S05]  /*10bc0*/  @!P0 LEA R0, R3, R0, 0x18 ;  /* 0x0000000003008211 */ /* 0x002fca00078ec0ff */
[----:B--2---:R1:W-:Y:S01]  /*10bd0*/  @!P0 STS.128 [R0+0x368d0], R4 ;  /* 0x0368d00400008388 */ /* 0x0043e20000000c00 */
[----:B------:R-:W-:Y:S06]  /*10be0*/  BAR.ARV 0x5, 0x180 ;  /* 0x0146000000007b1d */ /* 0x000fec0000002000 */
.L_x_3437:
        /* <DEDUP_REMOVED lines=8> */
[----:B--2---:R-:W1:Y:S01]  /*10c70*/  S2R R5, SR_TID.X ;  /* 0x0000000000057919 */ /* 0x004e620000002100 */
[----:B------:R-:W2:Y:S01]  /*10c80*/  S2UR UR5, SR_CgaCtaId ;  /* 0x00000000000579c3 */ /* 0x000ea20000008800 */
[----:B------:R-:W-:Y:S01]  /*10c90*/  UMOV UR4, 0x400 ;  /* 0x0000040000047882 */ /* 0x000fe20000000000 */
[----:B------:R-:W-:Y:S01]  /*10ca0*/  BSSY B8, `(.L_x_3443) ;  /* 0x00005c8000087945 */ /* 0x000fe20003800000 */
[----:B------:R-:W-:Y:S01]  /*10cb0*/  IMAD.MOV.U32 R19, RZ, RZ, RZ ;  /* 0x000000ffff137224 */ /* 0x000fe200078e00ff */
[----:B------:R-:W-:Y:S01]  /*10cc0*/  ULDC UR38, c[0x0][0xc] ;  /* 0x0000030000267ab9 */ /* 0x000fe20000000800 */
[----:B------:R-:W-:Y:S01]  /*10cd0*/  ULDC.64 UR36, c[0x0][0x198] ;  /* 0x0000660000247ab9 */ /* 0x000fe20000000a00 */
[----:B--2---:R-:W-:-:S06]  /*10ce0*/  ULEA UR4, UR5, UR4, 0x18 ;  /* 0x0000000405047291 */ /* 0x004fcc000f8ec03f */
[----:B------:R-:W-:Y:S01]  /*10cf0*/  IMAD.U32 R18, RZ, RZ, UR4 ;  /* 0x00000004ff127e24 */ /* 0x000fe2000f8e00ff */
[C---:B-1----:R-:W-:Y:S01]  /*10d00*/  LOP3.LUT R4, R5.reuse, 0x7f, RZ, 0xc0, !PT ;  /* 0x0000007f05047812 */ /* 0x042fe200078ec0ff */
[----:B0-----:R-:W-:-:S05]  /*10d10*/  IMAD.SHL.U32 R0, R5, 0x8, RZ ;  /* 0x0000000805007824 */ /* 0x001fca00078e00ff */
[C---:B------:R-:W-:Y:S02]  /*10d20*/  LOP3.LUT R2, R0.reuse, 0x1f8, RZ, 0xc0, !PT ;  /* 0x000001f800027812 */ /* 0x040fe400078ec0ff */
[----:B------:R-:W-:Y:S02]  /*10d30*/  LOP3.LUT R0, R0, 0x38, RZ, 0xc0, !PT ;  /* 0x0000003800007812 */ /* 0x000fe400078ec0ff */
[----:B------:R-:W-:Y:S01]  /*10d40*/  LOP3.LUT R3, R2, 0x38, R5, 0x78, !PT ;  /* 0x0000003802037812 */ /* 0x000fe200078e7805 */
[----:B------:R-:W-:Y:S01]  /*10d50*/  IMAD.SHL.U32 R2, R4, 0x8, RZ ;  /* 0x0000000804027824 */ /* 0x000fe200078e00ff */
[----:B------:R-:W-:-:S04]  /*10d60*/  SHF.R.U32.HI R4, RZ, 0x3, R4 ;  /* 0x00000003ff047819 */ /* 0x000fc80000011604 */
[----:B------:R-:W-:Y:S01]  /*10d70*/  LOP3.LUT R3, R3, 0x200, R2, 0xf8, !PT ;  /* 0x0000020003037812 */ /* 0x000fe200078ef802 */
[----:B------:R-:W-:-:S04]  /*10d80*/  IMAD.SHL.U32 R2, R5, 0x10, RZ ;  /* 0x0000001005027824 */ /* 0x000fc800078e00ff */
[----:B------:R-:W-:Y:S01]  /*10d90*/  IMAD R3, R3, 0x2, R18 ;  /* 0x0000000203037824 */ /* 0x000fe200078e0212 */
[----:B------:R-:W-:Y:S01]  /*10da0*/  LOP3.LUT R4, R4, 0x70, R2, 0xf8, !PT ;  /* 0x0000007004047812 */ /* 0x000fe200078ef802 */
[----:B------:R-:W-:-:S03]  /*10db0*/  IMAD.MOV.U32 R2, RZ, RZ, 0x1 ;  /* 0x00000001ff027424 */ /* 0x000fc600078e00ff */
[----:B------:R-:W-:Y:S04]  /*10dc0*/  STL [R1+0x24], R3 ;  /* 0x0000240301007387 */ /* 0x000fe80000100800 */
[----:B------:R0:W-:Y:S04]  /*10dd0*/  STL [R1+0x14], R2 ;  /* 0x0000140201007387 */ /* 0x0001e80000100800 */
[----:B------:R1:W-:Y:S01]  /*10de0*/  STL [R1+0x48], RZ ;  /* 0x000048ff01007387 */ /* 0x0003e20000100800 */
[C---:B0-----:R-:W-:Y:S02]  /*10df0*/  LOP3.LUT R2, R0.reuse, 0x40, RZ, 0xfc, !PT ;  /* 0x0000004000027812 */ /* 0x041fe400078efcff */
[----:B-1----:R-:W-:-:S07]  /*10e00*/  LOP3.LUT R0, R0, 0x80, RZ, 0xfc, !PT ;  /* 0x0000008000007812 */ /* 0x002fce00078efcff */
.L_x_3549:
        /* <DEDUP_REMOVED lines=59> */
.L_x_3444:
[----:B------:R-:W0:Y:S01]  /*111c0*/  LDL.LU R3, [R1+0x8] ;  /* 0x0000080001037983 */ /* 0x000e220000300800 */
[----:B------:R-:W-:Y:S02]  /*111d0*/  ULDC.64 UR4, c[0x0][0xa20] ;  /* 0x0002880000047ab9 */ /* 0x000fe40000000a00 */
[----:B------:R-:W-:-:S04]  /*111e0*/  ISETP.NE.U32.AND P1, PT, RZ, UR4, PT ;  /* 0x00000004ff007c0c */ /* 0x000fc8000bf25070 */
[----:B------:R-:W-:Y:S02]  /*111f0*/  ISETP.NE.AND.EX P1, PT, RZ, UR5, PT, P1 ;  /* 0x00000005ff007c0c */ /* 0x000fe4000bf25310 */
[C---:B0-----:R-:W-:Y:S02]  /*11200*/  LOP3.LUT R9, R3.reuse, 0xff000000, RZ, 0xc0, !PT ;  /* 0xff00000003097812 */ /* 0x041fe400078ec0ff */
[C---:B-1----:R-:W-:Y:S02]  /*11210*/  LOP3.LUT R2, R3.reuse, 0xff0000, RZ, 0xc0, !PT ;  /* 0x00ff000003027812 */ /* 0x042fe400078ec0ff */
        /* <DEDUP_REMOVED lines=10> */
[----:B------:R-:W-:-:S05]  /*112c0*/  IADD3.X R7, R10, UR5, RZ, P0, !PT ;  /* 0x000000050a077c10 */ /* 0x000fca00087fe4ff */
[----:B------:R1:W5:Y:S01]  /*112d0*/  LDG.E R6, desc[UR6][R6.64] ;  /* 0x0000000606067981 */ /* 0x000362000c1e1900 */
[----:B------:R-:W-:Y:S05]  /*112e0*/  BRA `(.L_x_3446) ;  /* 0x0000000000147947 */ /* 0x000fea0003800000 */
.L_x_3445:
[----:B------:R-:W-:Y:S05]  /*112f0*/  @!P0 BRA `(.L_x_3446) ;  /* 0x0000000000108947 */ /* 0x000fea0003800000 */
[----:B------:R-:W-:Y:S02]  /*11300*/  ULDC.64 UR4, c[0x0][0x208] ;  /* 0x0000820000047ab9 */ /* 0x000fe40000000a00 */
[----:B------:R-:W2:Y:S04]  /*11310*/  LDG.E R6, desc[UR4][R4.64] ;  /* 0x0000000404067981 */ /* 0x000ea8000c1e1900 */
[----:B------:R-:W2:Y:S02]  /*11320*/  LDG.E R4, desc[UR4][R4.64+0x4] ;  /* 0x0000040404047981 */ /* 0x000ea4000c1e1900 */
[----:B--2---:R-:W-:-:S07]  /*11330*/  IMAD.IADD R6, R4, 0x1, -R6 ;  /* 0x0000000104067824 */ /* 0x004fce00078e0a06 */
.L_x_3446:
[----:B-----5:R-:W-:Y:S01]  /*11340*/  IMAD.IADD R6, R6, 0x1, -R0 ;  /* 0x0000000106067824 */ /* 0x020fe200078e0a00 */
[----:B------:R-:W-:Y:S01]  /*11350*/  LOP3.LUT R10, R9, 0xff, RZ, 0xc0, !PT ;  /* 0x000000ff090a7812 */ /* 0x000fe200078ec0ff */
[----:B0-----:R-:W-:Y:S01]  /*11360*/  IMAD.MOV.U32 R2, RZ, RZ, RZ ;  /* 0x000000ffff027224 */ /* 0x001fe200078e00ff */
[----:B------:R-:W-:Y:S01]  /*11370*/  BSSY B0, `(.L_x_3447) ;  /* 0x000002b000007945 */ /* 0x000fe20003800000 */
[C---:B------:R-:W-:Y:S01]  /*11380*/  VIADD R3, R6.reuse, 0x6f ;  /* 0x0000006f06037836 */ /* 0x040fe20000000000 */
[----:B------:R-:W-:Y:S01]  /*11390*/  ISETP.GE.AND P0, PT, R6, 0x1, PT ;  /* 0x000000010600780c */ /* 0x000fe20003f06270 */
[----:B------:R-:W-:Y:S02]  /*113a0*/  IMAD.MOV.U32 R4, RZ, RZ, RZ ;  /* 0x000000ffff047224 */ /* 0x000fe400078e00ff */
[----:B------:R-:W-:-:S03]  /*113b0*/  IMAD.HI R2, R3, -0x6db6db6d, R2 ;  /* 0x9249249303027827 */ /* 0x000fc600078e0202 */
[----:B------:R0:W-:Y:S01]  /*113c0*/  STL [R1+0x34], R4 ;  /* 0x0000340401007387 */ /* 0x0001e20000100800 */
[----:B------:R-:W-:Y:S01]  /*113d0*/  IMAD.MOV.U32 R11, RZ, RZ, R4 ;  /* 0x000000ffff0b7224 */ /* 0x000fe200078e0004 */
[----:B------:R-:W-:-:S04]  /*113e0*/  SHF.R.U32.HI R0, RZ, 0x1f, R2 ;  /* 0x0000001fff007819 */ /* 0x000fc80000011602 */
[----:B------:R-:W-:-:S05]  /*113f0*/  LEA.HI.SX32 R8, R2, R0, 0x1a ;  /* 0x0000000002087211 */ /* 0x000fca00078fd2ff */
[----:B------:R0:W-:Y:S04]  /*11400*/  STL [R1+0x40], R8 ;  /* 0x0000400801007387 */ /* 0x0001e80000100800 */
[----:B------:R0:W-:Y:S01]  /*11410*/  STL [R1+0x58], R10 ;  /* 0x0000580a01007387 */ /* 0x0001e20000100800 */
[----:B------:R-:W-:Y:S05]  /*11420*/  @!P0 BRA `(.L_x_3448) ;  /* 0x00000000007c8947 */ /* 0x000fea0003800000 */
[----:B------:R-:W-:-:S04]  /*11430*/  SHF.R.U32.HI R0, RZ, 0x10, R9 ;  /* 0x00000010ff007819 */ /* 0x000fc80000011609 */
[----:B------:R-:W-:-:S13]  /*11440*/  ISETP.NE.AND P0, PT, R0, RZ, PT ;  /* 0x000000ff0000720c */ /* 0x000fda0003f05270 */
[----:B------:R-:W0:Y:S02]  /*11450*/  @!P0 LDC R0, c[0x0][0x9f0] ;  /* 0x00027c00ff008b82 */ /* 0x000e240000000800 */
[----:B0-----:R-:W-:-:S04]  /*11460*/  IABS R4, R0 ;  /* 0x0000000000047213 */ /* 0x001fc80000000000 */
[----:B------:R-:W0:Y:S08]  /*11470*/  I2F.RP R2, R4 ;  /* 0x0000000400027306 */ /* 0x000e300000209400 */
[----:B0-----:R-:W0:Y:S02]  /*11480*/  MUFU.RCP R2, R2 ;  /* 0x0000000200027308 */ /* 0x001e240000001000 */
[----:B0-----:R-:W-:-:S06]  /*11490*/  VIADD R2, R2, 0xffffffe ;  /* 0x0ffffffe02027836 */ /* 0x001fcc0000000000 */
[----:B------:R-:W0:Y:S02]  /*114a0*/  F2I.FTZ.U32.TRUNC.NTZ R3, R2 ;  /* 0x0000000200037305 */ /* 0x000e24000021f000 */
[----:B0-----:R-:W-:-:S04]  /*114b0*/  IMAD.MOV R2, RZ, RZ, -R3 ;  /* 0x000000ffff027224 */ /* 0x001fc800078e0a03 */
[----:B------:R-:W-:Y:S02]  /*114c0*/  IMAD R5, R2, R4, RZ ;  /* 0x0000000402057224 */ /* 0x000fe400078e02ff */
[----:B------:R-:W-:-:S04]  /*114d0*/  IMAD.MOV.U32 R2, RZ, RZ, RZ ;  /* 0x000000ffff027224 */ /* 0x000fc800078e00ff */
[----:B-1----:R-:W-:Y:S01]  /*114e0*/  IMAD.HI.U32 R7, R3, R5, R2 ;  /* 0x0000000503077227 */ /* 0x002fe200078e0002 */
        /* <DEDUP_REMOVED lines=19> */
.L_x_3448:
[----:B------:R-:W-:Y:S05]  /*11620*/  BSYNC B0 ;  /* 0x0000000000007941 */ /* 0x000fea0003800000 */
.L_x_3447:
[----:B------:R-:W-:Y:S01]  /*11630*/  IMAD.MOV.U32 R0, RZ, RZ, R11 ;  /* 0x000000ffff007224 */ /* 0x000fe200078e000b */
[----:B------:R-:W-:Y:S03]  /*11640*/  BSSY B7, `(.L_x_3449) ;  /* 0x0000451000077945 */ /* 0x000fe60003800000 */
[----:B------:R-:W-:-:S05]  /*11650*/  IMAD R2, R10, R0, RZ ;  /* 0x000000000a027224 */ /* 0x000fca00078e02ff */
        /* <DEDUP_REMOVED lines=11> */
[----:B------:R-:W4:Y:S01]  /*11710*/  LDC.64 R2, c[0x0][0xc60] ;  /* 0x00031800ff027b82 */ /* 0x000f220000000a00 */
[----:B------:R-:W3:Y:S01]  /*11720*/  FLO.U32 R0, UR4 ;  /* 0x0000000400007d00 */ /* 0x000ee200080e0000 */
[----:B------:R-:W-:Y:S01]  /*11730*/  ULDC.64 UR6, c[0x0][0x208] ;  /* 0x0000820000067ab9 */ /* 0x000fe20000000a00 */
[----:B---3--:R-:W-:-:S06]  /*11740*/  ISETP.EQ.U32.AND P0, PT, R0, R5, PT ;  /* 0x000000050000720c */ /* 0x008fcc0003f02070 */
[----:B------:R-:W4:Y:S07]  /*11750*/  POPC R5, UR4 ;  /* 0x0000000400057d09 */ /* 0x000f2e0008000000 */
[----:B----4-:R-:W3:Y:S01]  /*11760*/  @P0 ATOMG.E.ADD.STRONG.GPU PT, R3, desc[UR6][R2.64], R5 ;  /* 0x00000005020309a8 */ /* 0x010ee200081ee1c6 */
[----:B0-----:R-:W0:Y:S02]  /*11770*/  S2R R4, SR_LTMASK ;  /* 0x0000000000047919 */ /* 0x001e240000003900 */
[----:B0-----:R-:W-:-:S04]  /*11780*/  LOP3.LUT R4, R4, UR4, RZ, 0xc0, !PT ;  /* 0x0000000404047c12 */ /* 0x001fc8000f8ec0ff */
[----:B-1----:R-:W0:Y:S01]  /*11790*/  POPC R7, R4 ;  /* 0x0000000400077309 */ /* 0x002e220000000000 */
[----:B---3--:R-:W0:Y:S02]  /*117a0*/  SHFL.IDX PT, R0, R3, R0, 0x1f ;  /* 0x00001f0003007589 */ /* 0x008e2400000e0000 */
[----:B0-----:R-:W-:-:S05]  /*117b0*/  IADD3 R0, R0, UR38, R7 ;  /* 0x0000002600007c10 */ /* 0x001fca000fffe007 */
[----:B------:R3:W-:Y:S01]  /*117c0*/  STL [R1], R0 ;  /* 0x0000000001007387 */ /* 0x0007e20000100800 */
[----:B------:R-:W-:Y:S05]  /*117d0*/  BRA `(.L_x_3451) ;  /* 0x0000004000dc7947 */ /* 0x000fea0003800000 */
.L_x_3450:
        /* <DEDUP_REMOVED lines=8> */
[----:B0-----:R-:W-:Y:S02]  /*11860*/  IMAD.U32 R4, RZ, RZ, UR6 ;  /* 0x00000006ff047e24 */ /* 0x001fe4000f8e00ff */
[----:B------:R-:W0:Y:S01]  /*11870*/  LDC.64 R2, c[0x4][R2] ;  /* 0x0100000002027b82 */ /* 0x000e220000000a00 */
[----:B------:R-:W-:Y:S02]  /*11880*/  IMAD.U32 R5, RZ, RZ, UR7 ;  /* 0x00000007ff057e24 */ /* 0x000fe4000f8e00ff */
[----:B------:R-:W-:Y:S02]  /*11890*/  IMAD.U32 R6, RZ, RZ, UR8 ;  /* 0x00000008ff067e24 */ /* 0x000fe4000f8e00ff */
[----:B-1----:R-:W-:-:S02]  /*118a0*/  IMAD.U32 R7, RZ, RZ, UR9 ;  /* 0x00000009ff077e24 */ /* 0x002fc4000f8e00ff */
[----:B------:R-:W-:Y:S02]  /*118b0*/  IMAD.U32 R10, RZ, RZ, UR4 ;  /* 0x00000004ff0a7e24 */ /* 0x000fe4000f8e00ff */
[----:B--2---:R-:W-:Y:S02]  /*118c0*/  IMAD.U32 R11, RZ, RZ, UR5 ;  /* 0x00000005ff0b7e24 */ /* 0x004fe4000f8e00ff */
[----:B------:R-:W-:Y:S02]  /*118d0*/  IMAD.MOV.U32 R8, RZ, RZ, 0x70 ;  /* 0x00000070ff087424 */ /* 0x000fe400078e00ff */
[----:B------:R-:W-:Y:S02]  /*118e0*/  IMAD.MOV.U32 R12, RZ, RZ, 0x1 ;  /* 0x00000001ff0c7424 */ /* 0x000fe400078e00ff */
[----:B------:R-:W-:-:S07]  /*118f0*/  IMAD.MOV.U32 R13, RZ, RZ, RZ ;  /* 0x000000ffff0d7224 */ /* 0x000fce00078e00ff */
[----:B------:R-:W-:-:S07]  /*11900*/  LEPC R20, `(.L_x_3453) ;  /* 0x000000001014794e */ /* 0x000fce0000000000 */
[----:B0-----:R-:W-:Y:S05]  /*11910*/  CALL.ABS.NOINC R2 ;  /* 0x0000000002007343 */ /* 0x001fea0003c00000 */
.L_x_3453:
[----:B------:R-:W-:Y:S05]  /*11920*/  BSYNC B6 ;  /* 0x0000000000067941 */ /* 0x000fea0003800000 */
.L_x_3452:
        /* <DEDUP_REMOVED lines=9> */
[----:B0-----:R-:W-:Y:S02]  /*119c0*/  IMAD.U32 R4, RZ, RZ, UR6 ;  /* 0x00000006ff047e24 */ /* 0x001fe4000f8e00ff */
[----:B------:R-:W-:Y:S02]  /*119d0*/  IMAD.U32 R5, RZ, RZ, UR7 ;  /* 0x00000007ff057e24 */ /* 0x000fe4000f8e00ff */
[----:B------:R-:W-:Y:S02]  /*119e0*/  IMAD.U32 R6, RZ, RZ, UR8 ;  /* 0x00000008ff067e24 */ /* 0x000fe4000f8e00ff */
[----:B-1----:R-:W-:-:S02]  /*119f0*/  IMAD.U32 R7, RZ, RZ, UR9 ;  /* 0x00000009ff077e24 */ /* 0x002fc4000f8e00ff */
[----:B------:R-:W-:Y:S02]  /*11a00*/  IMAD.U32 R10, RZ, RZ, UR4 ;  /* 0x00000004ff0a7e24 */ /* 0x000fe4000f8e00ff */
[----:B--2---:R-:W-:Y:S02]  /*11a10*/  IMAD.U32 R11, RZ, RZ, UR5 ;  /* 0x00000005ff0b7e24 */ /* 0x004fe4000f8e00ff */
[----:B------:R-:W-:Y:S02]  /*11a20*/  IMAD.MOV.U32 R8, RZ, RZ, 0x70 ;  /* 0x00000070ff087424 */ /* 0x000fe400078e00ff */
[----:B------:R-:W-:Y:S02]  /*11a30*/  IMAD.MOV.U32 R12, RZ, RZ, 0x1 ;  /* 0x00000001ff0c7424 */ /* 0x000fe400078e00ff */
[----:B---3--:R-:W-:-:S07]  /*11a40*/  IMAD.MOV.U32 R13, RZ, RZ, RZ ;  /* 0x000000ffff0d7224 */ /* 0x008fce00078e00ff */
[----:B------:R-:W-:-:S07]  /*11a50*/  LEPC R20, `(.L_x_3456) ;  /* 0x000000001014794e */ /* 0x000fce0000000000 */
[----:B----4-:R-:W-:Y:S05]  /*11a60*/  CALL.ABS.NOINC R2 ;  /* 0x0000000002007343 */ /* 0x010fea0003c00000 */
.L_x_3456:
        /* <DEDUP_REMOVED lines=16> */
.L_x_3455:
[----:B------:R-:W-:Y:S05]  /*11b70*/  BSYNC B6 ;  /* 0x0000000000067941 */ /* 0x000fea0003800000 */
.L_x_3454:
[----:B0-----:R-:W3:Y:S01]  /*11b80*/  LDL.LU R4, [R1+0x1c] ;  /* 0x00001c0001047983 */ /* 0x001ee20000300800 */
[----:B------:R-:W-:-:S03]  /*11b90*/  ULDC.64 UR4, c[0x0][0x9f8] ;  /* 0x00027e0000047ab9 */ /* 0x000fc60000000a00 */
[----:B-1----:R-:W4:Y:S01]  /*11ba0*/  LDL R7, [R1+0x10] ;  /* 0x0000100001077983 */ /* 0x002f220000100800 */
[----:B------:R-:W-:Y:S01]  /*11bb0*/  ISETP.NE.U32.AND P0, PT, RZ, UR4, PT ;  /* 0x00000004ff007c0c */ /* 0x000fe2000bf05070 */
[----:B------:R-:W-:Y:S02]  /*11bc0*/  ULDC.64 UR6, c[0x0][0x208] ;  /* 0x0000820000067ab9 */ /* 0x000fe40000000a00 */
[----:B------:R-:W5:Y:S01]  /*11bd0*/  LDL R0, [R1+0x38] ;  /* 0x0000380001007983 */ /* 0x000f620000100800 */
[----:B------:R-:W-:-:S13]  /*11be0*/  ISETP.NE.AND.EX P0, PT, RZ, UR5, PT, P0 ;  /* 0x00000005ff007c0c */ /* 0x000fda000bf05300 */
[----:B------:R-:W-:-:S04]  /*11bf0*/  @P0 IADD3 R2, P1, R17, UR4, RZ ;  /* 0x0000000411020c10 */ /* 0x000fc8000ff3e0ff */
[----:B---3--:R-:W-:Y:S01]  /*11c00*/  @P0 IADD3.X R3, R4, UR5, RZ, P1, !PT ;  /* 0x0000000504030c10 */ /* 0x008fe20008ffe4ff */
[----:B------:R-:W-:-:S04]  /*11c10*/  ULDC.64 UR4, c[0x0][0xa08] ;  /* 0x0002820000047ab9 */ /* 0x000fc80000000a00 */
[----:B----4-:R0:W3:Y:S02]  /*11c20*/  @P0 LDG.E R7, desc[UR6][R2.64] ;  /* 0x0000000602070981 */ /* 0x0100e4000c1e1900 */
[----:B0-----:R-:W0:Y:S01]  /*11c30*/  LDC.64 R2, c[0x0][0x418] ;  /* 0x00010600ff027b82 */ /* 0x001e220000000a00 */
[----:B-----5:R-:W-:Y:S01]  /*11c40*/  VIADD R0, R0, 0xffffffff ;  /* 0xffffffff00007836 */ /* 0x020fe20000000000 */
[----:B---3--:R-:W-:Y:S01]  /*11c50*/  SHF.R.S32.HI R8, RZ, 0x1f, R7 ;  /* 0x0000001fff087819 */ /* 0x008fe20000011407 */
        /* <DEDUP_REMOVED lines=11> */
.L_x_3565:
        /* <DEDUP_REMOVED lines=9> */
.L_x_3568:
        /* <DEDUP_REMOVED lines=25> */
.L_x_3460:
[----:B0-----:R-:W4:Y:S01]  /*11f30*/  LDL R2, [R1+0x14] ;  /* 0x0000140001027983 */ /* 0x001f220000100800 */
[----:B---3--:R-:W-:Y:S01]  /*11f40*/  IMAD R0, R19, 0x8, R18 ;  /* 0x0000000813007824 */ /* 0x008fe200078e0212 */
[----:B----4-:R-:W-:-:S04]  /*11f50*/  SHF.L.U32 R2, R2, 0x1f, RZ ;  /* 0x0000001f02027819 */ /* 0x010fc800000006ff */
[----:B------:R-:W0:Y:S02]  /*11f60*/  SYNCS.PHASECHK.TRANS64.TRYWAIT P0, [R0+URZ+0x36840], R2 ;  /* 0x03684002000075a7 */ /* 0x000e24000800017f */
[----:B0-----:R-:W-:Y:S05]  /*11f70*/  @!P0 BRA `(.L_x_3461) ;  /* 0x0000005000208947 */ /* 0x001fea0003800000 */
.L_x_3569:
        /* <DEDUP_REMOVED lines=11> */
.L_x_3462:
        /* <DEDUP_REMOVED lines=12> */
[----:B------:R-:W-:-:S03]  /*120f0*/  UMOV UR16, 0x40 ;  /* 0x0000004000107882 */ /* 0x000fc60000000000 */
[----:B------:R-:W-:Y:S01]  /*12100*/  UIADD3 UR9, UR9, 0x36830, URZ ;  /* 0x0003683009097890 */ /* 0x000fe2000fffe03f */
[----:B------:R-:W-:-:S05]  /*12110*/  P2R R0, PR, RZ, 0x1 ;  /* 0x00000001ff007803 */ /* 0x000fca0000000000 */
[----:B------:R0:W-:Y:S01]  /*12120*/  STL [R1+0x20], R0 ;  /* 0x0000200001007387 */ /* 0x0001e20000100800 */
[----:B------:R-:W-:Y:S02]  /*12130*/  UIADD3 UR14, UR8, 0x21400, URZ ;  /* 0x00021400080e7890 */ /* 0x000fe4000fffe03f */
[----:B------:R-:W-:Y:S02]  /*12140*/  UIADD3 UR15, UR8, 0x24c00, URZ ;  /* 0x00024c00080f7890 */ /* 0x000fe4000fffe03f */
[----:B------:R-:W-:-:S03]  /*12150*/  UIADD3 UR17, UR8, 0x28400, URZ ;  /* 0x0002840008117890 */ /* 0x000fc6000fffe03f */
[----:B------:R-:W-:Y:S01]  /*12160*/  UMOV UR8, UR14 ;  /* 0x0000000e00087c82 */ /* 0x000fe20008000000 */
        /* <DEDUP_REMOVED lines=10> */
[----:B------:R-:W-:Y:S02]  /*12210*/  UMOV UR10, UR14 ;  /* 0x0000000e000a7c82 */ /* 0x000fe40008000000 */
[----:B------:R0:W-:Y:S02]  /*12220*/  UTMALDG.4D [UR8], [UR4], desc[UR6] ;  /* 0x00000608040075b4 */ /* 0x0001e40008019000 */
[----:B0-----:R-:W-:Y:S01]  /*12230*/  NOP ;  /* 0x0000000000007918 */ /* 0x001fe20000000000 */
.L_x_3458:
        /* <DEDUP_REMOVED lines=34> */
[----:B--2---:R-:W-:Y:S02]  /*12460*/  IMAD.U32 R11, RZ, RZ, UR5 ;  /* 0x00000005ff0b7e24 */ /* 0x004fe4000f8e00ff */
[----:B------:R-:W-:Y:S02]  /*12470*/  IMAD.MOV.U32 R8, RZ, RZ, 0x70 ;  /* 0x00000070ff087424 */ /* 0x000fe400078e00ff */
[----:B------:R-:W-:Y:S02]  /*12480*/  IMAD.MOV.U32 R12, RZ, RZ, 0x1 ;  /* 0x00000001ff0c7424 */ /* 0x000fe400078e00ff */
[----:B------:R-:W-:-:S07]  /*12490*/  IMAD.MOV.U32 R13, RZ, RZ, RZ ;  /* 0x000000ffff0d7224 */ /* 0x000fce00078e00ff */
[----:B------:R-:W-:-:S07]  /*124a0*/  LEPC R20, `(.L_x_3464) ;  /* 0x000000001014794e */ /* 0x000fce0000000000 */
[----:B0-----:R-:W-:Y:S05]  /*124b0*/  CALL.ABS.NOINC R2 ;  /* 0x0000000002007343 */ /* 0x001fea0003c00000 */
.L_x_3464:
[----:B------:R-:W-:Y:S05]  /*124c0*/  BSYNC B6 ;  /* 0x0000000000067941 */ /* 0x000fea0003800000 */
.L_x_3463:
[----:B0-----:R-:W3:Y:S01]  /*124d0*/  LDL.LU R0, [R1+0x3c] ;  /* 0x00003c0001007983 */ /* 0x001ee20000300800 */
[----:B------:R-:W0:Y:S01]  /*124e0*/  LDC R8, c[0x0][0x448] ;  /* 0x00011200ff087b82 */ /* 0x000e220000000800 */
[----:B------:R-:W-:Y:S01]  /*124f0*/  ULDC.64 UR4, c[0x0][0x2d8] ;  /* 0x0000b60000047ab9 */ /* 0x000fe20000000a00 */
[----:B------:R-:W-:Y:S01]  /*12500*/  ULDC.64 UR6, c[0x0][0x280] ;  /* 0x0000a00000067ab9 */ /* 0x000fe20000000a00 */
[----:B------:R-:W4:Y:S04]  /*12510*/  LDL.LU R4, [R1+0x30] ;  /* 0x0000300001047983 */ /* 0x000f280000300800 */
[----:B------:R-:W4:Y:S04]  /*12520*/  LDL.LU.64 R2, [R1+0x50] ;  /* 0x0000500001027983 */ /* 0x000f280000300a00 */
[----:B------:R-:W3:Y:S04]  /*12530*/  LDL.LU R6, [R1+0x2c] ;  /* 0x00002c0001067983 */ /* 0x000ee80000300800 */
[----:B------:R-:W3:Y:S01]  /*12540*/  LDL.LU R5, [R1+0x4] ;  /* 0x0000040001057983 */ /* 0x000ee20000300800 */
[----:B0-----:R-:W-:Y:S01]  /*12550*/  ISETP.NE.AND P0, PT, R8, 0x1, PT ;  /* 0x000000010800780c */ /* 0x001fe20003f05270 */
[----:B------:R-:W2:-:S12]  /*12560*/  S2R R9, SR_TID.X ;  /* 0x0000000000097919 */ /* 0x000e980000002100 */
[----:B------:R-:W0:Y:S01]  /*12570*/  @P0 LDC R7, c[0x0][0x450] ;  /* 0x00011400ff070b82 */ /* 0x000e220000000800 */
[----:B--2---:R-:W-:-:S05]  /*12580*/  IMAD.SHL.U32 R11, R9, 0x8, RZ ;  /* 0x00000008090b7824 */ /* 0x004fca00078e00ff */
[----:B------:R-:W-:-:S04]  /*12590*/  LOP3.LUT R11, R11, 0x38, RZ, 0xc0, !PT ;  /* 0x000000380b0b7812 */ /* 0x000fc800078ec0ff */
        /* <DEDUP_REMOVED lines=9> */
[----:B------:R-:W-:Y:S01]  /*12630*/  ULDC.64 UR4, c[0x0][0x2d0] ;  /* 0x0000b40000047ab9 */ /* 0x000fe20000000a00 */
[C---:B-1----:R-:W-:Y:S01]  /*12640*/  LOP3.LUT R6, R4.reuse, 0x7f, RZ, 0xc0, !PT ;  /* 0x0000007f04067812 */ /* 0x042fe200078ec0ff */
[----:B------:R-:W-:-:S03]  /*12650*/  IMAD.SHL.U32 R4, R4, 0x10, RZ ;  /* 0x0000001004047824 */ /* 0x000fc600078e00ff */
[----:B------:R-:W-:-:S04]  /*12660*/  SHF.R.U32.HI R6, RZ, 0x3, R6 ;  /* 0x00000003ff067819 */ /* 0x000fc80000011606 */
[----:B------:R-:W-:Y:S02]  /*12670*/  LOP3.LUT R4, R6, 0x70, R4, 0xf8, !PT ;  /* 0x0000007006047812 */ /* 0x000fe400078ef804 */
[----:B------:R-:W1:Y:S01]  /*12680*/  @P0 LDC R6, c[0x0][0x44c] ;  /* 0x00011300ff060b82 */ /* 0x000e620000000800 */
[----:B------:R-:W-:Y:S02]  /*12690*/  IMAD.SHL.U32 R5, R5, 0x80, RZ ;  /* 0x0000008005057824 */ /* 0x000fe400078e00ff */
[----:B------:R-:W-:-:S03]  /*126a0*/  IMAD.IADD R3, R3, 0x1, R0 ;  /* 0x0000000103037824 */ /* 0x000fc600078e0200 */
[----:B------:R-:W-:-:S05]  /*126b0*/  LOP3.LUT R0, R4, R5, RZ, 0xfc, !PT ;  /* 0x0000000504007212 */ /* 0x000fca00078efcff */
        /* <DEDUP_REMOVED lines=15> */
[----:B------:R-:W-:Y:S02]  /*127b0*/  ISETP.GE.AND P1, PT, R10, UR4, PT ;  /* 0x000000040a007c0c */ /* 0x000fe4000bf26270 */
[----:B------:R0:W5:Y:S01]  /*127c0*/  LDL R10, [R1+0x24] ;  /* 0x00002400010a7983 */ /* 0x0001620000100800 */
[----:B------:R-:W-:Y:S01]  /*127d0*/  IMAD R0, R0, UR5, R4 ;  /* 0x0000000500007c24 */ /* 0x000fe2000f8e0204 */
[----:B------:R-:W-:Y:S02]  /*127e0*/  LOP3.LUT R9, R11, 0x80, RZ, 0xfc, !PT ;  /* 0x000000800b097812 */ /* 0x000fe400078efcff */
[----:B------:R-:W-:Y:S01]  /*127f0*/  LEA R4, P3, R2, UR6, 0x1 ;  /* 0x0000000602047c11 */ /* 0x000fe2000f8608ff */
[----:B------:R-:W-:Y:S01]  /*12800*/  IMAD.IADD R0, R3, 0x1, R0 ;  /* 0x0000000103007824 */ /* 0x000fe200078e0200 */
        /* <DEDUP_REMOVED lines=8> */
[----:B------:R-:W-:-:S05]  /*12890*/  SHF.R.U32.HI R6, RZ, 0x3, R6 ;  /* 0x00000003ff067819 */ /* 0x000fca0000011606 */
[----:B------:R-:W-:Y:S02]  /*128a0*/  IMAD.IADD R0, R6, 0x1, R5 ;  /* 0x0000000106007824 */ /* 0x000fe400078e0205 */
[----:B------:R-:W0:Y:S02]  /*128b0*/  S2R R6, SR_TID.X ;  /* 0x0000000000067919 */ /* 0x000e240000002100 */
[----:B------:R-:W-:Y:S01]  /*128c0*/  VIADD R5, R0, 0x10 ;  /* 0x0000001000057836 */ /* 0x000fe20000000000 */
[----:B------:R-:W-:Y:S01]  /*128d0*/  SHFL.IDX PT, R9, R3, 0x1, 0x181f ;  /* 0x00381f0003097f89 */ /* 0x000fe200000e0000 */
[----:B0-----:R-:W-:-:S03]  /*128e0*/  IMAD.SHL.U32 R11, R6, 0x8, RZ ;  /* 0x00000008060b7824 */ /* 0x001fc600078e00ff */
[----:B------:R-:W-:Y:S02]  /*128f0*/  SHFL.IDX PT, R6, R3, RZ, 0x181f ;  /* 0x00181fff03067589 */ /* 0x000fe400000e0000 */
[----:B------:R-:W-:Y:S01]  /*12900*/  LOP3.LUT R11, R11, 0x38, RZ, 0xc0, !PT ;  /* 0x000000380b0b7812 */ /* 0x000fe200078ec0ff */
[----:B------:R-:W-:Y:S01]  /*12910*/  ULDC.64 UR4, c[0x0][0x208] ;  /* 0x0000820000047ab9 */ /* 0x000fe20000000a00 */
[----:B--2---:R-:W-:Y:S02]  /*12920*/  IMAD R2, R7, R8, RZ ;  /* 0x0000000807027224 */ /* 0x004fe400078e02ff */
[----:B------:R-:W0:Y:S03]  /*12930*/  SHFL.IDX PT, R7, R4, RZ, 0x181f ;  /* 0x00181fff04077589 */ /* 0x000e2600000e0000 */
[-C--:B------:R-:W-:Y:S02]  /*12940*/  ISETP.GE.AND P4, PT, R0, R2.reuse, PT ;  /* 0x000000020000720c */ /* 0x080fe40003f86270 */
[----:B------:R-:W-:-:S02]  /*12950*/  ISETP.GE.AND P3, PT, R5, R2, PT ;  /* 0x000000020500720c */ /* 0x000fc40003f66270 */
[----:B------:R-:W1:Y:S09]  /*12960*/  SHFL.IDX PT, R5, R4, 0x1, 0x181f ;  /* 0x00381f0004057f89 */ /* 0x000e7200000e0000 */
[----:B0-----:R-:W-:-:S05]  /*12970*/  @!P4 LEA R7, P5, R11, R7, 0x1 ;  /* 0x000000070b07c211 */ /* 0x001fca00078a08ff */
[----:B------:R-:W-:-:S05]  /*12980*/  @!P4 IMAD.X R6, RZ, RZ, R6, P5 ;  /* 0x000000ffff06c224 */ /* 0x000fca00028e0606 */
[----:B------:R-:W-:-:S04]  /*12990*/  @!P4 LOP3.LUT R7, R7, R6, RZ, 0x3c, !PT ;  /* 0x000000060707c212 */ /* 0x000fc800078e3cff */
[----:B------:R-:W-:Y:S02]  /*129a0*/  @!P4 LOP3.LUT R6, R7, R6, RZ, 0x3c, !PT ;  /* 0x000000060706c212 */ /* 0x000fe400078e3cff */
[----:B-1----:R-:W-:Y:S02]  /*129b0*/  @!P3 LEA R8, P5, R11, R5, 0x1 ;  /* 0x000000050b08b211 */ /* 0x002fe400078a08ff */
[----:B------:R-:W-:-:S03]  /*129c0*/  @!P4 LOP3.LUT R7, R7, R6, RZ, 0x3c, !PT ;  /* 0x000000060707c212 */ /* 0x000fc600078e3cff */
[----:B------:R-:W-:Y:S02]  /*129d0*/  @!P3 IMAD.X R5, RZ, RZ, R9, P5 ;  /* 0x000000ffff05b224 */ /* 0x000fe400028e0609 */
[----:B-----5:R-:W-:Y:S04]  /*129e0*/  @!P4 LDGSTS.E.BYPASS.LTC128B.128 [R10+0x15400], desc[UR4][R6.64], !P2 ;  /* 0x15400000060acfae */ /* 0x020fe8000d101d44 */
[----:B------:R-:W-:Y:S04]  /*129f0*/  @!P4 LDGSTS.E.BYPASS.LTC128B.128 [R10+0x19400], desc[UR4][R6.64+0x80], !P1 ;  /* 0x19400080060acfae */ /* 0x000fe8000c901d44 */
[----:B------:R0:W-:Y:S02]  /*12a00*/  @!P4 LDGSTS.E.BYPASS.LTC128B.128 [R10+0x1d400], desc[UR4][R6.64+0x100], !P0 ;  /* 0x1d400100060acfae */ /* 0x0001e4000c101d44 */
[----:B0-----:R-:W-:-:S02]  /*12a10*/  @!P3 IMAD.MOV.U32 R6, RZ, RZ, R8 ;  /* 0x000000ffff06b224 */ /* 0x001fc400078e0008 */
[----:B------:R-:W-:Y:S02]  /*12a20*/  @!P3 IMAD.MOV.U32 R7, RZ, RZ, R5 ;  /* 0x000000ffff07b224 */ /* 0x000fe400078e0005 */
[----:B------:R-:W-:-:S03]  /*12a30*/  VIADD R5, R0, 0x20 ;  /* 0x0000002000057836 */ /* 0x000fc60000000000 */
        /* <DEDUP_REMOVED lines=10> */
[----:B------:R-:W-:-:S03]  /*12ae0*/  VIADD R5, R0, 0x30 ;  /* 0x0000003000057836 */ /* 0x000fc60000000000 */
        /* <DEDUP_REMOVED lines=33> */
[----:B------:R-:W-:Y:S02]  /*12d00*/  @!P3 LDGSTS.E.BYPASS.LTC128B.128 [R10+0x17c00], desc[UR4][R6.64], !P2 ;  /* 0x17c00000060abfae */ /* 0x000fe4000d101d44 */
[----:B------:R-:W-:Y:S02]  /*12d10*/  ISETP.GE.AND P4, PT, R5, R2, PT ;  /* 0x000000020500720c */ /* 0x000fe40003f86270 */
[----:B------:R-:W0:Y:S04]  /*12d20*/  SHFL.IDX PT, R5, R4, 0x6, 0x181f ;  /* 0x00d81f0004057f89 */ /* 0x000e2800000e0000 */
[----:B------:R-:W-:Y:S04]  /*12d30*/  @!P3 LDGSTS.E.BYPASS.LTC128B.128 [R10+0x1bc00], desc[UR4][R6.64+0x80], !P1 ;  /* 0x1bc00080060abfae */ /* 0x000fe8000c901d44 */
[----:B------:R1:W-:Y:S04]  /*12d40*/  @!P3 LDGSTS.E.BYPASS.LTC128B.128 [R10+0x1fc00], desc[UR4][R6.64+0x100], !P0 ;  /* 0x1fc00100060abfae */ /* 0x0003e8000c101d44 */
[----:B-1----:R-:W1:Y:S01]  /*12d50*/  SHFL.IDX PT, R6, R3, 0x6, 0x181f ;  /* 0x00d81f0003067f89 */ /* 0x002e6200000e0000 */
[----:B0-----:R-:W-:-:S05]  /*12d60*/  @!P4 LEA R5, P3, R11, R5, 0x1 ;  /* 0x000000050b05c211 */ /* 0x001fca00078608ff */
[----:B-1----:R-:W-:-:S04]  /*12d70*/  @!P4 IMAD.X R6, RZ, RZ, R6, P3 ;  /* 0x000000ffff06c224 */ /* 0x002fc800018e0606 */
[----:B------:R-:W-:Y:S02]  /*12d80*/  @!P4 IMAD.MOV.U32 R7, RZ, RZ, R6 ;  /* 0x000000ffff07c224 */ /* 0x000fe400078e0006 */
[----:B------:R-:W-:Y:S02]  /*12d90*/  @!P4 IMAD.MOV.U32 R6, RZ, RZ, R5 ;  /* 0x000000ffff06c224 */ /* 0x000fe400078e0005 */
[----:B------:R0:W1:Y:S04]  /*12da0*/  SHFL.IDX PT, R5, R3, 0x7, 0x181f ;  /* 0x00f81f0003057f89 */ /* 0x00006800000e0000 */
[----:B------:R0:W-:Y:S04]  /*12db0*/  @!P4 LDGSTS.E.BYPASS.LTC128B.128 [R10+0x18400], desc[UR4][R6.64], !P2 ;  /* 0x18400000060acfae */ /* 0x0001e8000d101d44 */
[----:B------:R0:W-:Y:S04]  /*12dc0*/  @!P4 LDGSTS.E.BYPASS.LTC128B.128 [R10+0x1c400], desc[UR4][R6.64+0x80], !P1 ;  /* 0x1c400080060acfae */ /* 0x0001e8000c901d44 */
[----:B------:R0:W-:Y:S04]  /*12dd0*/  @!P4 LDGSTS.E.BYPASS.LTC128B.128 [R10+0x20400], desc[UR4][R6.64+0x100], !P0 ;  /* 0x20400100060acfae */ /* 0x0001e8000c101d44 */
[----:B------:R0:W2:Y:S02]  /*12de0*/  SHFL.IDX PT, R3, R4, 0x7, 0x181f ;  /* 0x00f81f0004037f89 */ /* 0x0000a400000e0000 */
.L_x_3586:
[----:B------:R-:W-:Y:S01]  /*12df0*/  VIADD R0, R0, 0x70 ;  /* 0x0000007000007836 */ /* 0x000fe20000000000 */
[----:B------:R-:W-:Y:S04]  /*12e00*/  BSSY B0, `(.L_x_3466) ;  /* 0x000000f000007945 */ /* 0x000fe80003800000 */
[----:B------:R-:W-:-:S13]  /*12e10*/  ISETP.GE.AND P3, PT, R0, R2, PT ;  /* 0x000000020000720c */ /* 0x000fda0003f66270 */
[----:B------:R-:W-:Y:S05]  /*12e20*/  @P3 BRA `(.L_x_3467) ;  /* 0x0000000000303947 */ /* 0x000fea0003800000 */
[----:B0-----:R-:W0:Y:S01]  /*12e30*/  S2R R4, SR_TID.X ;  /* 0x0000000000047919 */ /* 0x001e220000002100 */
[----:B------:R-:W-:Y:S01]  /*12e40*/  ULDC.64 UR4, c[0x0][0x208] ;  /* 0x0000820000047ab9 */ /* 0x000fe20000000a00 */
[----:B0-----:R-:W-:-:S05]  /*12e50*/  IMAD.SHL.U32 R4, R4, 0x8, RZ ;  /* 0x0000000804047824 */ /* 0x001fca00078e00ff */
[----:B------:R-:W-:-:S04]  /*12e60*/  LOP3.LUT R4, R4, 0x38, RZ, 0xc0, !PT ;  /* 0x0000003804047812 */ /* 0x000fc800078ec0ff */
[----:B--2---:R-:W-:-:S05]  /*12e70*/  LEA R2, P3, R4, R3, 0x1 ;  /* 0x0000000304027211 */ /* 0x004fca00078608ff */
[----:B-1----:R-:W-:-:S05]  /*12e80*/  IMAD.X R3, RZ, RZ, R5, P3 ;  /* 0x000000ffff037224 */ /* 0x002fca00018e0605 */
[----:B------:R-:W-:Y:S01]  /*12e90*/  @!PT LDS RZ, [RZ] ;  /* 0x00000000fffff984 */ /* 0x000fe20000000800 */
[----:B------:R-:W-:Y:S01]  /*12ea0*/  @!PT LDS RZ, [RZ] ;  /* 0x00000000fffff984 */ /* 0x000fe20000000800 */
[----:B------:R-:W-:Y:S01]  /*12eb0*/  @!PT LDS RZ, [RZ] ;  /* 0x00000000fffff984 */ /* 0x000fe20000000800 */
[----:B------:R3:W-:Y:S04]  /*12ec0*/  LDGSTS.E.BYPASS.LTC128B.128 [R10+0x18c00], desc[UR4][R2.64], !P2 ;  /* 0x18c00000020a7fae */ /* 0x0007e8000d101d44 */
[----:B------:R3:W-:Y:S04]  /*12ed0*/  LDGSTS.E.BYPASS.LTC128B.128 [R10+0x1cc00], desc[UR4][R2.64+0x80], !P1 ;  /* 0x1cc00080020a7fae */ /* 0x0007e8000c901d44 */
[----:B------:R3:W-:Y:S02]  /*12ee0*/  LDGSTS.E.BYPASS.LTC128B.128 [R10+0x20c00], desc[UR4][R2.64+0x100], !P0 ;  /* 0x20c00100020a7fae */ /* 0x0007e4000c101d44 */
.L_x_3467:
[----:B------:R-:W-:Y:S05]  /*12ef0*/  BSYNC B0 ;  /* 0x0000000000007941 */ /* 0x000fea0003800000 */
.L_x_3466:
[----:B------:R-:W-:Y:S01]  /*12f00*/  NOP ;  /* 0x0000000000007918 */ /* 0x000fe20000000000 */
[----:B------:R-:W-:Y:S01]  /*12f10*/  PLOP3.LUT P0, PT, PT, PT, PT, 0x80, 0x0 ;  /* 0x000000000000781c */ /* 0x000fe20003f0f070 */
[----:B0-----:R-:W-:-:S12]  /*12f20*/  VIADD R6, R18, 0x36800 ;  /* 0x0003680012067836 */ /* 0x001fd80000000000 */
.L_x_3468:
        /* <DEDUP_REMOVED lines=18> */
.L_x_3587:
[----:B------:R-:W-:Y:S05]  /*13050*/  BSYNC B0 ;  /* 0x0000000000007941 */ /* 0x000fea0003800000 */
.L_x_3469:
        /* <DEDUP_REMOVED lines=55> */
.L_x_3477:
[----:B------:R-:W-:Y:S01]  /*133d0*/  IMAD R3, R9, 0x8, R18 ;  /* 0x0000000809037824 */ /* 0x000fe200078e0212 */
[----:B------:R-:W-:Y:S01]  /*133e0*/  SHF.L.U32 R2, R13, 0x1f, RZ ;  /* 0x0000001f0d027819 */ /* 0x000fe200000006ff */
[----:B------:R-:W-:Y:S03]  /*133f0*/  BSSY B3, `(.L_x_3478) ;  /* 0x0000003000037945 */ /* 0x000fe60003800000 */
[----:B------:R-:W1:Y:S02]  /*13400*/  SYNCS.PHASECHK.TRANS64.TRYWAIT P0, [R3+URZ+0x36840], R2 ;  /* 0x03684002030075a7 */ /* 0x000e64000800017f */
[----:B-1----:R-:W-:Y:S05]  /*13410*/  @!P0 BRA `(.L_x_3479) ;  /* 0x0000004800288947 */ /* 0x002fea0003800000 */
.L_x_3588:
[----:B------:R-:W-:Y:S05]  /*13420*/  BSYNC B3 ;  /* 0x0000000000037941 */ /* 0x000fea0003800000 */
.L_x_3478:
[----:B------:R-:W2:Y:S01]  /*13430*/  S2R R7, SR_TID.X ;  /* 0x0000000000077919 */ /* 0x000ea20000002100 */
[----:B------:R-:W-:Y:S01]  /*13440*/  BSSY B3, `(.L_x_3480) ;  /* 0x000000b000037945 */ /* 0x000fe20003800000 */
[----:B--2---:R-:W-:-:S04]  /*13450*/  LOP3.LUT R7, R7, 0x7f, RZ, 0xc0, !PT ;  /* 0x0000007f07077812 */ /* 0x004fc800078ec0ff */
[----:B------:R-:W-:-:S13]  /*13460*/  ISETP.NE.AND P1, PT, R7, RZ, PT ;  /* 0x000000ff0700720c */ /* 0x000fda0003f25270 */
[----:B------:R-:W-:Y:S05]  /*13470*/  @P1 BRA `(.L_x_3481) ;  /* 0x00000000001c1947 */ /* 0x000fea0003800000 */
[----:B------:R-:W2:Y:S01]  /*13480*/  S2R R7, SR_TID.X ;  /* 0x0000000000077919 */ /* 0x000ea20000002100 */
[----:B-1----:R-:W-:-:S04]  /*13490*/  IMAD.MOV.U32 R2, RZ, RZ, 0xa800 ;  /* 0x0000a800ff027424 */ /* 0x002fc800078e00ff */
[----:B------:R3:W-:Y:S01]  /*134a0*/  SYNCS.ARRIVE.TRANS64 RZ, [R3+URZ+0x36830], R2 ;  /* 0x0368300203ff79a7 */ /* 0x0007e2000800003f */
[----:B--2---:R-:W-:-:S04]  /*134b0*/  LOP3.LUT R7, R7, 0x1f, RZ, 0xc0, !PT ;  /* 0x0000001f07077812 */ /* 0x004fc800078ec0ff */
[----:B------:R-:W-:-:S13]  /*134c0*/  ISETP.NE.AND P0, PT, R7, RZ, PT ;  /* 0x000000ff0700720c */ /* 0x000fda0003f05270 */
[----:B---3--:R-:W-:Y:S05]  /*134d0*/  @!P0 BRA `(.L_x_3481) ;  /* 0x0000000000048947 */ /* 0x008fea0003800000 */
[----:B------:R-:W-:Y:S01]  /*134e0*/  BPT.TRAP 0x1 ;  /* 0x000000040000795c */ /* 0x000fe20000300000 */
.L_x_3481:
[----:B------:R-:W-:Y:S05]  /*134f0*/  BSYNC B3 ;  /* 0x0000000000037941 */ /* 0x000fea0003800000 */
.L_x_3480:
        /* <DEDUP_REMOVED lines=12> */
.L_x_3482:
        /* <DEDUP_REMOVED lines=16> */
.L_x_3483:
        /* <DEDUP_REMOVED lines=16> */
.L_x_3484:
        /* <DEDUP_REMOVED lines=10> */
[----:B------:R-:W2:Y:S01]  /*13860*/  LDL.LU R7, [R1+0x14] ;  /* 0x0000140001077983 */ /* 0x000ea20000300800 */
[----:B------:R-:W-:Y:S01]  /*13870*/  IMAD R3, R19, 0x8, R6 ;  /* 0x0000000813037824 */ /* 0x000fe200078e0206 */
[----:B------:R-:W-:Y:S01]  /*13880*/  BSSY B3, `(.L_x_3485) ;  /* 0x0000004000037945 */ /* 0x000fe20003800000 */
[----:B--2---:R-:W-:-:S04]  /*13890*/  SHF.L.U32 R2, R7, 0x1f, RZ ;  /* 0x0000001f07027819 */ /* 0x004fc800000006ff */
[----:B------:R-:W1:Y:S02]  /*138a0*/  SYNCS.PHASECHK.TRANS64.TRYWAIT P0, [R3+URZ+0x60], R2 ;  /* 0x00006002030075a7 */ /* 0x000e64000800017f */
[----:B-1----:R-:W-:Y:S05]  /*138b0*/  @!P0 BRA `(.L_x_3486) ;  /* 0x0000004400148947 */ /* 0x002fea0003800000 */
.L_x_3589:
[----:B------:R-:W-:Y:S05]  /*138c0*/  BSYNC B3 ;  /* 0x0000000000037941 */ /* 0x000fea0003800000 */
.L_x_3485:
[----:B------:R-:W-:Y:S01]  /*138d0*/  BSSY B3, `(.L_x_3487) ;  /* 0x000000c000037945 */ /* 0x000fe20003800000 */
[----:B0-----:R-:W-:Y:S02]  /*138e0*/  IMAD.MOV.U32 R10, RZ, RZ, 0x0 ;  /* 0x00000000ff0a7424 */ /* 0x001fe400078e00ff */
[----:B------:R-:W-:Y:S01]  /*138f0*/  IMAD.MOV.U32 R11, RZ, RZ, 0x14f00000 ;  /* 0x14f00000ff0b7424 */ /* 0x000fe200078e00ff */
[----:B------:R-:W-:Y:S06]  /*13900*/  @P1 BRA `(.L_x_3488) ;  /* 0x0000000000201947 */ /* 0x000fec0003800000 */
[----:B------:R-:W0:Y:S01]  /*13910*/  S2R R7, SR_TID.X ;  /* 0x0000000000077919 */ /* 0x000e220000002100 */
[----:B-1----:R-:W-:Y:S02]  /*13920*/  IMAD R2, R19, 0x8, R18 ;  /* 0x0000000813027824 */ /* 0x002fe400078e0212 */
[----:B------:R-:W-:-:S04]  /*13930*/  IMAD.MOV.U32 R3, RZ, RZ, 0xa800 ;  /* 0x0000a800ff037424 */ /* 0x000fc800078e00ff */
[----:B------:R2:W-:Y:S01]  /*13940*/  SYNCS.ARRIVE.TRANS64 RZ, [R2+URZ+0x36850], R3 ;  /* 0x0368500302ff79a7 */ /* 0x0005e2000800003f */
[----:B0-----:R-:W-:-:S04]  /*13950*/  LOP3.LUT R7, R7, 0x1f, RZ, 0xc0, !PT ;  /* 0x0000001f07077812 */ /* 0x001fc800078ec0ff */
[----:B------:R-:W-:-:S13]  /*13960*/  ISETP.NE.AND P0, PT, R7, RZ, PT ;  /* 0x000000ff0700720c */ /* 0x000fda0003f05270 */
[----:B--2---:R-:W-:Y:S05]  /*13970*/  @!P0 BRA `(.L_x_3488) ;  /* 0x0000000000048947 */ /* 0x004fea0003800000 */
[----:B------:R-:W-:Y:S01]  /*13980*/  BPT.TRAP 0x1 ;  /* 0x000000040000795c */ /* 0x000fe20000300000 */
.L_x_3488:
[----:B------:R-:W-:Y:S05]  /*13990*/  BSYNC B3 ;  /* 0x0000000000037941 */ /* 0x000fea0003800000 */
.L_x_3487:
[----:B------:R-:W2:Y:S04]  /*139a0*/  LDL R8, [R1+0x18] ;  /* 0x0000180001087983 */ /* 0x000ea80000100800 */
[----:B------:R-:W2:Y:S01]  /*139b0*/  LDL.LU R7, [R1+0x8] ;  /* 0x0000080001077983 */ /* 0x000ea20000300800 */
[----:B------:R-:W-:Y:S01]  /*139c0*/  R2UR UR10, R14 ;  /* 0x000000000e0a72ca */ /* 0x000fe200000e0000 */
[C-C-:B-1----:R-:W-:Y:S01]  /*139d0*/  IMAD R3, R19.reuse, 0x8, R18.reuse ;  /* 0x0000000813037824 */ /* 0x142fe200078e0212 */
        /* <DEDUP_REMOVED lines=9> */
.L_x_3489:
        /* <DEDUP_REMOVED lines=15> */
.L_x_3490:
        /* <DEDUP_REMOVED lines=15> */
.L_x_3491:
        /* <DEDUP_REMOVED lines=12> */
.L_x_3476:
[----:B------:R-:W-:Y:S05]  /*13d10*/  BSYNC B1 ;  /* 0x0000000000017941 */ /* 0x000fea0003800000 */
.L_x_3475:
[----:B0-----:R-:W2:Y:S01]  /*13d20*/  LDL.LU R0, [R1+0x38] ;  /* 0x0000380001007983 */ /* 0x001ea20000300800 */
[----:B------:R-:W-:-:S03]  /*13d30*/  IMAD.MOV.U32 R19, RZ, RZ, R9 ;  /* 0x000000ffff137224 */ /* 0x000fc600078e0009 */
[----:B------:R0:W-:Y:S02]  /*13d40*/  STL [R1+0x14], R13 ;  /* 0x0000140d01007387 */ /* 0x0001e40000100800 */
[----:B0-2---:R-:W-:-:S07]  /*13d50*/  VIADD R0, R0, 0xfffffffd ;  /* 0xfffffffd00007836 */ /* 0x005fce0000000000 */
.L_x_3474:
[----:B------:R-:W-:Y:S05]  /*13d60*/  BSYNC B2 ;  /* 0x0000000000027941 */ /* 0x000fea0003800000 */
.L_x_3473:
[----:B------:R-:W-:Y:S01]  /*13d70*/  VIADD R12, R12, 0xfffffffe ;  /* 0xfffffffe0c0c7836 */ /* 0x000fe20000000000 */
[----:B------:R-:W-:-:S04]  /*13d80*/  LOP3.LUT R4, RZ, R4, RZ, 0x33, !PT ;  /* 0x00000004ff047212 */ /* 0x000fc800078e33ff */
[----:B------:R-:W-:-:S13]  /*13d90*/  ISETP.NE.AND P0, PT, R12, R4, PT ;  /* 0x000000040c00720c */ /* 0x000fda0003f05270 */
[----:B------:R-:W-:Y:S05]  /*13da0*/  @!P0 BRA `(.L_x_3472) ;  /* 0x0000001400cc8947 */ /* 0x000fea0003800000 */
[----:B------:R-:W-:-:S07]  /*13db0*/  IMAD.MOV.U32 R9, RZ, RZ, R17 ;  /* 0x000000ffff097224 */ /* 0x000fce00078e0011 */
.L_x_3526:
        /* <DEDUP_REMOVED lines=36> */
.L_x_3494:
[----:B------:R-:W-:Y:S01]  /*14000*/  IMAD R3, R4, 0x8, R18 ;  /* 0x0000000804037824 */ /* 0x000fe200078e0212 */
[----:B------:R-:W-:Y:S01]  /*14010*/  SHF.L.U32 R2, R5, 0x1f, RZ ;  /* 0x0000001f05027819 */ /* 0x000fe200000006ff */
[----:B------:R-:W-:Y:S03]  /*14020*/  BSSY B2, `(.L_x_3495) ;  /* 0x0000003000027945 */ /* 0x000fe60003800000 */
[----:B------:R-:W1:Y:S02]  /*14030*/  SYNCS.PHASECHK.TRANS64.TRYWAIT P0, [R3+URZ+0x36840], R2 ;  /* 0x03684002030075a7 */ /* 0x000e64000800017f */
[----:B-1----:R-:W-:Y:S05]  /*14040*/  @!P0 BRA `(.L_x_3496) ;  /* 0x0000003c00448947 */ /* 0x002fea0003800000 */
.L_x_3590:
[----:B------:R-:W-:Y:S05]  /*14050*/  BSYNC B2 ;  /* 0x0000000000027941 */ /* 0x000fea0003800000 */
.L_x_3495:
        /* <DEDUP_REMOVED lines=12> */
.L_x_3498:
[----:B------:R-:W-:Y:S05]  /*14120*/  BSYNC B2 ;  /* 0x0000000000027941 */ /* 0x000fea0003800000 */
.L_x_3497:
        /* <DEDUP_REMOVED lines=12> */
.L_x_3499:
        /* <DEDUP_REMOVED lines=16> */
.L_x_3500:
        /* <DEDUP_REMOVED lines=16> */
.L_x_3501:
        /* <DEDUP_REMOVED lines=16> */
.L_x_3591:
[----:B------:R-:W-:Y:S05]  /*144f0*/  BSYNC B2 ;  /* 0x0000000000027941 */ /* 0x000fea0003800000 */
.L_x_3502:
        /* <DEDUP_REMOVED lines=11> */
.L_x_3505:
[----:B------:R-:W-:Y:S05]  /*145b0*/  BSYNC B2 ;  /* 0x0000000000027941 */ /* 0x000fea0003800000 */
.L_x_3504:
        /* <DEDUP_REMOVED lines=12> */
.L_x_3506:
        /* <DEDUP_REMOVED lines=15> */
.L_x_3507:
        /* <DEDUP_REMOVED lines=15> */
.L_x_3508:
        /* <DEDUP_REMOVED lines=12> */
.L_x_3493:
[----:B------:R-:W-:Y:S05]  /*14920*/  BSYNC B1 ;  /* 0x0000000000017941 */ /* 0x000fea0003800000 */
.L_x_3492:
        /* <DEDUP_REMOVED lines=36> */
.L_x_3511:
[----:B------:R-:W-:Y:S01]  /*14b70*/  IMAD R2, R19, 0x8, R18 ;  /* 0x0000000813027824 */ /* 0x000fe200078e0212 */
[----:B------:R-:W-:Y:S01]  /*14b80*/  SHF.L.U32 R3, R12, 0x1f, RZ ;  /* 0x0000001f0c037819 */ /* 0x000fe200000006ff */
[----:B------:R-:W-:Y:S03]  /*14b90*/  BSSY B2, `(.L_x_3512) ;  /* 0x0000003000027945 */ /* 0x000fe60003800000 */
[----:B------:R-:W2:Y:S02]  /*14ba0*/  SYNCS.PHASECHK.TRANS64.TRYWAIT P0, [R2+URZ+0x36840], R3 ;  /* 0x03684003020075a7 */ /* 0x000ea4000800017f */
[----:B--2---:R-:W-:Y:S05]  /*14bb0*/  @!P0 BRA `(.L_x_3513) ;  /* 0x0000003000908947 */ /* 0x004fea0003800000 */
.L_x_3592:
[----:B------:R-:W-:Y:S05]  /*14bc0*/  BSYNC B2 ;  /* 0x0000000000027941 */ /* 0x000fea0003800000 */
.L_x_3512:
        /* <DEDUP_REMOVED lines=12> */
.L_x_3515:
[----:B------:R-:W-:Y:S05]  /*14c90*/  BSYNC B2 ;  /* 0x0000000000027941 */ /* 0x000fea0003800000 */
.L_x_3514:
        /* <DEDUP_REMOVED lines=13> */
.L_x_3516:
        /* <DEDUP_REMOVED lines=16> */
.L_x_3517:
        /* <DEDUP_REMOVED lines=16> */
.L_x_3518:
        /* <DEDUP_REMOVED lines=15> */
.L_x_3593:
[----:B------:R-:W-:Y:S05]  /*15060*/  BSYNC B2 ;  /* 0x0000000000027941 */ /* 0x000fea0003800000 */
.L_x_3519:
[----:B------:R-:W-:Y:S01]  /*15070*/  BSSY B2, `(.L_x_3521) ;  /* 0x000000b000027945 */ /* 0x000fe20003800000 */
[----:B------:R-:W-:Y:S02]  /*15080*/  IMAD.MOV.U32 R10, RZ, RZ, 0x0 ;  /* 0x00000000ff0a7424 */ /* 0x000fe400078e00ff */
[----:B------:R-:W-:Y:S01]  /*15090*/  IMAD.MOV.U32 R11, RZ, RZ, 0x14f00000 ;  /* 0x14f00000ff0b7424 */ /* 0x000fe200078e00ff */
[----:B------:R-:W-:Y:S06]  /*150a0*/  @P1 BRA `(.L_x_3522) ;  /* 0x00000000001c1947 */ /* 0x000fec0003800000 */
[----:B------:R-:W1:Y:S02]  /*150b0*/  S2R R3, SR_TID.X ;  /* 0x0000000000037919 */ /* 0x000e640000002100 */
[----:B-1----:R-:W-:Y:S01]  /*150c0*/  LOP3.LUT R15, R3, 0x1f, RZ, 0xc0, !PT ;  /* 0x0000001f030f7812 */ /* 0x002fe200078ec0ff */
[----:B------:R-:W-:-:S03]  /*150d0*/  IMAD.MOV.U32 R3, RZ, RZ, 0xa800 ;  /* 0x0000a800ff037424 */ /* 0x000fc600078e00ff */
[----:B------:R-:W-:Y:S01]  /*150e0*/  ISETP.NE.AND P0, PT, R15, RZ, PT ;  /* 0x000000ff0f00720c */ /* 0x000fe20003f05270 */
[----:B------:R1:W-:-:S12]  /*150f0*/  SYNCS.ARRIVE.TRANS64 RZ, [R2+URZ+0x50], R3 ;  /* 0x0000500302ff79a7 */ /* 0x0003d8000800003f */
[----:B-1----:R-:W-:Y:S05]  /*15100*/  @!P0 BRA `(.L_x_3522) ;  /* 0x0000000000048947 */ /* 0x002fea0003800000 */
[----:B------:R-:W-:Y:S01]  /*15110*/  BPT.TRAP 0x1 ;  /* 0x000000040000795c */ /* 0x000fe20000300000 */
.L_x_3522:
[----:B------:R-:W-:Y:S05]  /*15120*/  BSYNC B2 ;  /* 0x0000000000027941 */ /* 0x000fea0003800000 */
.L_x_3521:
        /* <DEDUP_REMOVED lines=12> */
.L_x_3523:
        /* <DEDUP_REMOVED lines=15> */
.L_x_3524:
        /* <DEDUP_REMOVED lines=15> */
.L_x_3525:
        /* <DEDUP_REMOVED lines=12> */
.L_x_3510:
[----:B------:R-:W-:Y:S05]  /*15490*/  BSYNC B1 ;  /* 0x0000000000017941 */ /* 0x000fea0003800000 */
.L_x_3509:
[----:B------:R-:W2:Y:S01]  /*154a0*/  LDL R2, [R1+0x28] ;  /* 0x0000280001027983 */ /* 0x000ea20000100800 */
[----:B------:R-:W-:Y:S01]  /*154b0*/  VIADD R0, R0, 0xfffffffe ;  /* 0xfffffffe00007836 */ /* 0x000fe20000000000 */
[----:B--2---:R-:W-:-:S13]  /*154c0*/  ISETP.GT.AND P0, PT, R7, R2, PT ;  /* 0x000000020700720c */ /* 0x004fda0003f04270 */
[----:B------:R-:W-:Y:S05]  /*154d0*/  @P0 BRA `(.L_x_3526) ;  /* 0xffffffe800380947 */ /* 0x000fea000383ffff */
.L_x_3472:
[----:B------:R-:W-:Y:S05]  /*154e0*/  BSYNC B0 ;  /* 0x0000000000007941 */ /* 0x000fea0003800000 */
.L_x_3471:
        /* <DEDUP_REMOVED lines=19> */
.L_x_3528:
[----:B------:R-:W-:Y:S05]  /*15620*/  BSYNC B0 ;  /* 0x0000000000007941 */ /* 0x000fea0003800000 */
.L_x_3527:
        /* <DEDUP_REMOVED lines=11> */
.L_x_3594:
[----:B------:R-:W-:Y:S05]  /*156e0*/  BSYNC B1 ;  /* 0x0000000000017941 */ /* 0x000fea0003800000 */
.L_x_3531:
        /* <DEDUP_REMOVED lines=9> */
.L_x_3534:
[----:B------:R-:W-:Y:S05]  /*15780*/  BSYNC B1 ;  /* 0x0000000000017941 */ /* 0x000fea0003800000 */
.L_x_3533:
        /* <DEDUP_REMOVED lines=12> */
.L_x_3535:
        /* <DEDUP_REMOVED lines=15> */
.L_x_3536:
        /* <DEDUP_REMOVED lines=15> */
.L_x_3537:
        /* <DEDUP_REMOVED lines=10> */
.L_x_3530:
[----:B------:R-:W-:Y:S05]  /*15ad0*/  BSYNC B0 ;  /* 0x0000000000007941 */ /* 0x000fea0003800000 */
.L_x_3529:
[----:B------:R-:W2:Y:S01]  /*15ae0*/  LDL.LU R4, [R1+0x14] ;  /* 0x0000140001047983 */ /* 0x000ea20000300800 */
[----:B------:R-:W-:-:S05]  /*15af0*/  VIADD R19, R19, 0x1 ;  /* 0x0000000113137836 */ /* 0x000fca0000000000 */
[----:B------:R-:W-:-:S04]  /*15b00*/  ISETP.NE.AND P0, PT, R19, 0x2, PT ;  /* 0x000000021300780c */ /* 0x000fc80003f05270 */
[----:B------:R-:W-:Y:S02]  /*15b10*/  SEL R0, RZ, 0x1, P0 ;  /* 0x00000001ff007807 */ /* 0x000fe40000000000 */
[----:B------:R-:W-:Y:S02]  /*15b20*/  SEL R19, R19, RZ, P0 ;  /* 0x000000ff13137207 */ /* 0x000fe40000000000 */
[----:B--2---:R-:W-:-:S05]  /*15b30*/  LOP3.LUT R4, R4, R0, RZ, 0x3c, !PT ;  /* 0x0000000004047212 */ /* 0x004fca00078e3cff */
[----:B------:R2:W-:Y:S02]  /*15b40*/  STL [R1+0x14], R4 ;  /* 0x0000140401007387 */ /* 0x0005e40000100800 */
.L_x_3451:
[----:B------:R-:W-:Y:S05]  /*15b50*/  BSYNC B7 ;  /* 0x0000000000077941 */ /* 0x000fea0003800000 */
.L_x_3449:
        /* <DEDUP_REMOVED lines=14> */
.L_x_3538:
[----:B------:R-:W3:Y:S01]  /*15c40*/  S2R R0, SR_TID.X ;  /* 0x0000000000007919 */ /* 0x000ee20000002100 */
[----:B------:R-:W-:Y:S01]  /*15c50*/  UMOV UR4, 0xffffffff ;  /* 0xffffffff00047882 */ /* 0x000fe20000000000 */
[----:B---3--:R-:W-:-:S04]  /*15c60*/  LOP3.LUT R16, R0, 0x1f, RZ, 0xc0, !PT ;  /* 0x0000001f00107812 */ /* 0x008fc800078ec0ff */
[----:B------:R-:W-:Y:S01]  /*15c70*/  ISETP.NE.AND P0, PT, R16, 0x1f, PT ;  /* 0x0000001f1000780c */ /* 0x000fe20003f05270 */
[----:B------:R-:W-:-:S12]  /*15c80*/  BRA.DIV UR4, `(.L_x_3540) ;  /* 0x0000002204987947 */ /* 0x000fd8000b800000 */
[----:B------:R-:W0:Y:S01]  /*15c90*/  LDL.LU R3, [R1] ;  /* 0x0000000001037983 */ /* 0x000e220000300800 */
[----:B------:R-:W-:-:S03]  /*15ca0*/  ULDC UR4, c[0x0][0xc3c] ;  /* 0x00030f0000047ab9 */ /* 0x000fc60000000800 */
[----:B-1----:R-:W3:Y:S01]  /*15cb0*/  LDL R5, [R1+0xc] ;  /* 0x00000c0001057983 */ /* 0x002ee20000100800 */
[----:B------:R-:W-:Y:S01]  /*15cc0*/  ULDC.64 UR6, c[0x0][0x208] ;  /* 0x0000820000067ab9 */ /* 0x000fe20000000a00 */
[----:B0-----:R-:W-:Y:S02]  /*15cd0*/  IMAD.MOV.U32 R10, RZ, RZ, R3 ;  /* 0x000000ffff0a7224 */ /* 0x001fe400078e0003 */
[----:B---3--:R-:W-:-:S05]  /*15ce0*/  IMAD.IADD R0, R5, 0x1, R16 ;  /* 0x0000000105007824 */ /* 0x008fca00078e0210 */
[----:B------:R-:W-:-:S13]  /*15cf0*/  ISETP.GE.OR P1, PT, R0, UR4, !P0 ;  /* 0x0000000400007c0c */ /* 0x000fda000c726670 */
[----:B------:R-:W0:Y:S08]  /*15d00*/  @!P1 LDC.64 R2, c[0x0][0xc80] ;  /* 0x00032000ff029b82 */ /* 0x000e300000000a00 */
[----:B--2---:R-:W1:Y:S01]  /*15d10*/  @!P1 LDC.64 R4, c[0x0][0xc78] ;  /* 0x00031e00ff049b82 */ /* 0x004e620000000a00 */
[----:B0-----:R-:W-:-:S05]  /*15d20*/  @!P1 IMAD.WIDE R2, R0, 0x4, R2 ;  /* 0x0000000400029825 */ /* 0x001fca00078e0202 */
[----:B------:R1:W2:Y:S02]  /*15d30*/  @!P1 LDG.E R7, desc[UR6][R2.64] ;  /* 0x0000000602079981 */ /* 0x0002a4000c1e1900 */
[----:B-1----:R-:W-:-:S06]  /*15d40*/  @!P1 IMAD.WIDE R2, R0, 0x4, R4 ;  /* 0x0000000400029825 */ /* 0x002fcc00078e0204 */
[----:B------:R-:W3:Y:S01]  /*15d50*/  @!P1 LDG.E R2, desc[UR6][R2.64] ;  /* 0x0000000602029981 */ /* 0x000ee2000c1e1900 */
        /* <DEDUP_REMOVED lines=29> */
.L_x_3604:
[----:B------:R-:W-:Y:S02]  /*15f30*/  ULDC UR4, c[0x0][0xc38] ;  /* 0x00030e0000047ab9 */ /* 0x000fe40000000800 */
[----:B------:R-:W-:-:S04]  /*15f40*/  IMAD.U32 R3, RZ, RZ, UR4 ;  /* 0x00000004ff037e24 */ /* 0x000fc8000f8e00ff */
[----:B-1----:R-:W-:-:S04]  /*15f50*/  IMAD R9, R9, R3, RZ ;  /* 0x0000000309097224 */ /* 0x002fc800078e02ff */
[----:B------:R-:W-:-:S05]  /*15f60*/  IMAD.IADD R5, R8, 0x1, R9 ;  /* 0x0000000108057824 */ /* 0x000fca00078e0209 */
[----:B------:R-:W-:-:S13]  /*15f70*/  ISETP.GT.AND P6, PT, R5, R0, PT ;  /* 0x000000000500720c */ /* 0x000fda0003fc4270 */
[----:B------:R-:W-:Y:S05]  /*15f80*/  @P6 BRA `(.L_x_3541) ;  /* 0x0000000000b06947 */ /* 0x000fea0003800000 */
.L_x_3544:
        /* <DEDUP_REMOVED lines=38> */
.L_x_3612:
[----:B------:R-:W-:Y:S02]  /*161f0*/  ULDC UR4, c[0x0][0xc38] ;  /* 0x00030e0000047ab9 */ /* 0x000fe40000000800 */
[----:B------:R-:W-:-:S04]  /*16200*/  IMAD.U32 R3, RZ, RZ, UR4 ;  /* 0x00000004ff037e24 */ /* 0x000fc8000f8e00ff */
[----:B-1----:R-:W-:-:S04]  /*16210*/  IMAD R9, R9, R3, RZ ;  /* 0x0000000309097224 */ /* 0x002fc800078e02ff */
[----:B------:R-:W-:-:S05]  /*16220*/  IMAD.IADD R5, R9, 0x1, R5 ;  /* 0x0000000109057824 */ /* 0x000fca00078e0205 */
[----:B------:R-:W-:-:S13]  /*16230*/  ISETP.GT.AND P6, PT, R5, R0, PT ;  /* 0x000000000500720c */ /* 0x000fda0003fc4270 */
[----:B------:R-:W-:Y:S05]  /*16240*/  @!P6 BRA `(.L_x_3544) ;  /* 0xfffffffc0050e947 */ /* 0x000fea000383ffff */
.L_x_3541:
[----:B------:R-:W-:Y:S01]  /*16250*/  IMAD.IADD R9, R5, 0x1, -R9 ;  /* 0x0000000105097824 */ /* 0x000fe200078e0a09 */
[----:B------:R-:W-:-:S03]  /*16260*/  UMOV UR4, 0xffffffff ;  /* 0xffffffff00047882 */ /* 0x000fc60000000000 */
[----:B------:R-:W-:-:S05]  /*16270*/  IMAD R5, R2, R3, R9 ;  /* 0x0000000302057224 */ /* 0x000fca00078e0209 */
[----:B------:R-:W-:Y:S01]  /*16280*/  ISETP.GT.AND P6, PT, R5, R0, PT ;  /* 0x000000000500720c */ /* 0x000fe20003fc4270 */
[----:B------:R-:W-:-:S12]  /*16290*/  BRA.DIV UR4, `(.L_x_3545) ;  /* 0x0000002604507947 */ /* 0x000fd8000b800000 */
[----:B------:R-:W-:-:S04]  /*162a0*/  VOTE.ANY R8, PT, !P6 ;  /* 0x0000000000087806 */ /* 0x000fc800070e0100 */
[----:B------:R-:W1:Y:S02]  /*162b0*/  POPC R5, R8 ;  /* 0x0000000800057309 */ /* 0x000e640000000000 */
[----:B-1----:R1:W2:Y:S04]  /*162c0*/  SHFL.IDX PT, R6, R6, R5, 0x1f ;  /* 0x00001f0506067589 */ /* 0x0022a800000e0000 */
[----:B------:R1:W3:Y:S02]  /*162d0*/  SHFL.IDX PT, R7, R7, R5, 0x1f ;  /* 0x00001f0507077589 */ /* 0x0002e400000e0000 */
.L_x_3617:
[----:B------:R-:W-:-:S13]  /*162e0*/  ISETP.NE.AND P0, PT, R8, RZ, PT ;  /* 0x000000ff0800720c */ /* 0x000fda0003f05270 */
[----:B------:R-:W-:Y:S05]  /*162f0*/  @!P0 BRA `(.L_x_3546) ;  /* 0x0000000000148947 */ /* 0x000fea0003800000 */
[----:B------:R-:W-:Y:S01]  /*16300*/  UMOV UR4, 0xffffffff ;  /* 0xffffffff00047882 */ /* 0x000fe20000000000 */
[----:B------:R-:W-:Y:S02]  /*16310*/  VIADD R12, R5, 0xffffffff ;  /* 0xffffffff050c7836 */ /* 0x000fe40000000000 */
[----:B------:R-:W-:Y:S05]  /*16320*/  BRA.DIV UR4, `(.L_x_3547) ;  /* 0x0000002604887947 */ /* 0x000fea000b800000 */
[----:B0-----:R0:W4:Y:S02]  /*16330*/  SHFL.IDX PT, R2, R2, R12, 0x1f ;  /* 0x00001f0c02027589 */ /* 0x00112400000e0000 */
.L_x_3620:
[----:B----4-:R-:W-:-:S07]  /*16340*/  IMAD.MOV.U32 R4, RZ, RZ, R2 ;  /* 0x000000ffff047224 */ /* 0x010fce00078e0002 */
.L_x_3546:
[----:B------:R-:W4:Y:S01]  /*16350*/  LDL.LU R10, [R1+0xc] ;  /* 0x00000c00010a7983 */ /* 0x000f220000300800 */
[----:B------:R-:W-:Y:S01]  /*16360*/  IMAD R9, R4, R3, R9 ;  /* 0x0000000304097224 */ /* 0x000fe200078e0209 */
[----:B--2---:R-:W-:-:S03]  /*16370*/  IABS R4, R6 ;  /* 0x0000000600047213 */ /* 0x004fc60000000000 */
[----:B------:R-:W-:Y:S01]  /*16380*/  IMAD.IADD R0, R0, 0x1, -R9 ;  /* 0x0000000100007824 */ /* 0x000fe200078e0a09 */
[----:B0-----:R-:W0:Y:S01]  /*16390*/  I2F.RP R2, R4 ;  /* 0x0000000400027306 */ /* 0x001e220000209400 */
[----:B------:R2:W-:Y:S02]  /*163a0*/  STL [R1], R9 ;  /* 0x0000000901007387 */ /* 0x0005e40000100800 */
[----:B--2---:R-:W-:-:S05]  /*163b0*/  IABS R9, R6 ;  /* 0x0000000600097213 */ /* 0x004fca0000000000 */
[----:B0-----:R-:W0:Y:S01]  /*163c0*/  MUFU.RCP R2, R2 ;  /* 0x0000000200027308 */ /* 0x001e220000001000 */
[----:B------:R-:W-:Y:S02]  /*163d0*/  IMAD.MOV R9, RZ, RZ, -R9 ;  /* 0x000000ffff097224 */ /* 0x000fe400078e0a09 */
[----:B0-----:R-:W-:-:S05]  /*163e0*/  VIADD R2, R2, 0xffffffe ;  /* 0x0ffffffe02027836 */ /* 0x001fca0000000000 */
[----:B------:R-:W0:Y:S02]  /*163f0*/  F2I.FTZ.U32.TRUNC.NTZ R3, R2 ;  /* 0x0000000200037305 */ /* 0x000e24000021f000 */
[----:B0-----:R-:W-:-:S04]  /*16400*/  IMAD.MOV R2, RZ, RZ, -R3 ;  /* 0x000000ffff027224 */ /* 0x001fc800078e0a03 */
        /* <DEDUP_REMOVED lines=11> */
[----:B---3--:R-:W-:-:S04]  /*164c0*/  IABS R4, R7 ;  /* 0x0000000700047213 */ /* 0x008fc80000000000 */
        /* <DEDUP_REMOVED lines=35> */
[----:B----4-:R-:W-:-:S05]  /*16700*/  IMAD.IADD R10, R5, 0x1, R10 ;  /* 0x00000001050a7824 */ /* 0x010fca00078e020a */
[----:B------:R0:W-:Y:S04]  /*16710*/  STL [R1+0xc], R10 ;  /* 0x00000c0a01007387 */ /* 0x0001e80000100800 */
[----:B------:R0:W-:Y:S01]  /*16720*/  STL [R1+0x4], R4 ;  /* 0x0000040401007387 */ /* 0x0001e20000100800 */
[----:B------:R-:W-:Y:S05]  /*16730*/  BRA `(.L_x_3548) ;  /* 0x0000000000287947 */ /* 0x000fea0003800000 */
.L_x_3542:
        /* <DEDUP_REMOVED lines=10> */
.L_x_3548:
[----:B-1----:R-:W2:Y:S04]  /*167e0*/  LDL R3, [R1+0x8] ;  /* 0x0000080001037983 */ /* 0x002ea80000100800 */
[----:B------:R-:W3:Y:S04]  /*167f0*/  LDL R2, [R1+0xc] ;  /* 0x00000c0001027983 */ /* 0x000ee80000100800 */
[----:B0-----:R-:W4:Y:S04]  /*16800*/  LDL R4, [R1] ;  /* 0x0000000001047983 */ /* 0x001f280000100800 */
[----:B------:R-:W4:Y:S01]  /*16810*/  LDL R5, [R1+0x4] ;  /* 0x0000040001057983 */ /* 0x000f220000100800 */
[----:B------:R-:W-:Y:S05]  /*16820*/  WARPSYNC.ALL ;  /* 0x0000000000007948 */ /* 0x000fea0003800000 */
[----:B------:R-:W0:Y:S02]  /*16830*/  S2R R0, SR_TID.X ;  /* 0x0000000000007919 */ /* 0x000e240000002100 */
[----:B0-----:R-:W-:Y:S01]  /*16840*/  LOP3.LUT R0, R0, 0x1f, RZ, 0xc0, !PT ;  /* 0x0000001f00007812 */ /* 0x001fe200078ec0ff */
[----:B------:R-:W-:Y:S03]  /*16850*/  BAR.SYNC.DEFER_BLOCKING 0x4, 0x180 ;  /* 0x0106000000007b1d */ /* 0x000fe60000010000 */
[----:B------:R-:W-:-:S13]  /*16860*/  ISETP.NE.AND P0, PT, R0, RZ, PT ;  /* 0x000000ff0000720c */ /* 0x000fda0003f05270 */
[----:B------:R-:W-:Y:S01]  /*16870*/  @!P0 MOV R0, 0x400 ;  /* 0x0000040000008802 */ /* 0x000fe20000000f00 */
[----:B--2---:R-:W-:Y:S02]  /*16880*/  IMAD.MOV.U32 R6, RZ, RZ, R3 ;  /* 0x000000ffff067224 */ /* 0x004fe400078e0003 */
[----:B------:R-:W0:Y:S01]  /*16890*/  @!P0 S2R R3, SR_CgaCtaId ;  /* 0x0000000000038919 */ /* 0x000e220000008800 */
[----:B---3--:R-:W-:Y:S01]  /*168a0*/  IMAD.MOV.U32 R7, RZ, RZ, R2 ;  /* 0x000000ffff077224 */ /* 0x008fe200078e0002 */
[----:B0-----:R-:W-:-:S05]  /*168b0*/  @!P0 LEA R18, R3, R0, 0x18 ;  /* 0x0000000003128211 */ /* 0x001fca00078ec0ff */
[----:B----4-:R0:W-:Y:S01]  /*168c0*/  @!P0 STS.128 [R18+0x368d0], R4 ;  /* 0x0368d00412008388 */ /* 0x0101e20000000c00 */
[----:B------:R-:W-:Y:S06]  /*168d0*/  BAR.ARV 0x5, 0x180 ;  /* 0x0146000000007b1d */ /* 0x000fec0000002000 */
.L_x_3539:
[----:B------:R-:W2:Y:S01]  /*168e0*/  LDL R0, [R1+0xc] ;  /* 0x00000c0001007983 */ /* 0x000ea20000100800 */
[----:B------:R-:W-:Y:S02]  /*168f0*/  ULDC UR4, c[0x0][0xc3c] ;  /* 0x00030f0000047ab9 */ /* 0x000fe40000000800 */
[----:B--2---:R-:W-:-:S13]  /*16900*/  ISETP.GE.AND P0, PT, R0, UR4, PT ;  /* 0x0000000400007c0c */ /* 0x004fda000bf06270 */
[----:B------:R-:W-:Y:S05]  /*16910*/  @!P0 BRA `(.L_x_3549) ;  /* 0xffffffa4003c8947 */ /* 0x000fea000383ffff */
[----:B------:R-:W-:Y:S05]  /*16920*/  BSYNC B8 ;  /* 0x0000000000087941 */ /* 0x000fea0003800000 */
.L_x_3443:
        /* <DEDUP_REMOVED lines=12> */
.L_x_3621:
[----:B------:R-:W-:Y:S05]  /*169f0*/  BSYNC B0 ;  /* 0x0000000000007941 */ /* 0x000fea0003800000 */
.L_x_3550:
[----:B------:R-:W-:-:S03]  /*16a00*/  UMOV UR4, 0xffffffff ;  /* 0xffffffff00047882 */ /* 0x000fc60000000000 */
[----:B------:R-:W-:Y:S05]  /*16a10*/  BRA.DIV UR4, `(.L_x_3552) ;  /* 0x0000002204087947 */ /* 0x000fea000b800000 */
[----:B------:R-:W1:Y:S02]  /*16a20*/  S2R R2, SR_TID.X ;  /* 0x0000000000027919 */ /* 0x000e640000002100 */
[----:B-1----:R-:W-:-:S04]  /*16a30*/  SHF.R.U32.HI R2, RZ, 0x5, R2 ;  /* 0x00000005ff027819 */ /* 0x002fc80000011602 */
[----:B------:R-:W-:-:S05]  /*16a40*/  LOP3.LUT R2, R2, 0x3, RZ, 0xc0, !PT ;  /* 0x0000000302027812 */ /* 0x000fca00078ec0ff */
[----:B------:R1:W2:Y:S02]  /*16a50*/  SHFL.IDX PT, R14, R2, RZ, 0x1f ;  /* 0x00001fff020e7589 */ /* 0x0002a400000e0000 */
.L_x_3624:
[----:B--2---:R-:W-:Y:S01]  /*16a60*/  ISETP.NE.AND P0, PT, R14, RZ, PT ;  /* 0x000000ff0e00720c */ /* 0x004fe20003f05270 */
[----:B------:R-:W-:-:S12]  /*16a70*/  BSSY B0, `(.L_x_3553) ;  /* 0x0000027000007945 */ /* 0x000fd80003800000 */
[----:B------:R-:W-:Y:S05]  /*16a80*/  @P0 BRA `(.L_x_3554) ;  /* 0x0000000000940947 */ /* 0x000fea0003800000 */
[----:B------:R-:W-:-:S03]  /*16a90*/  UMOV UR4, 0xffffffff ;  /* 0xffffffff00047882 */ /* 0x000fc60000000000 */
[----:B------:R-:W-:Y:S05]  /*16aa0*/  BRA.DIV UR4, `(.L_x_3555) ;  /* 0x0000002204187947 */ /* 0x000fea000b800000 */
[----:B------:R-:W-:-:S13]  /*16ab0*/  ELECT P6, URZ, PT ;  /* 0x00000000003f782f */ /* 0x000fda00038c0000 */
.L_x_3627:
        /* <DEDUP_REMOVED lines=8> */
.L_x_3556:
        /* <DEDUP_REMOVED lines=13> */
.L_x_3628:
[----:B------:R-:W1:Y:S02]  /*16c10*/  SYNCS.PHASECHK.TRANS64.TRYWAIT P0, [R7+URZ], R2 ;  /* 0x00000002070075a7 */ /* 0x000e64000800017f */
[----:B-1----:R-:W-:Y:S05]  /*16c20*/  @!P0 BRA `(.L_x_3558) ;  /* 0x0000001c00ec8947 */ /* 0x002fea0003800000 */
.L_x_3629:
[----:B------:R-:W-:Y:S05]  /*16c30*/  @!P2 BRA `(.L_x_3559) ;  /* 0x000000000004a947 */ /* 0x000fea0003800000 */
[----:B------:R-:W-:Y:S01]  /*16c40*/  BPT.TRAP 0x1 ;  /* 0x000000040000795c */ /* 0x000fe20000300000 */
.L_x_3559:
[----:B------:R-:W-:-:S04]  /*16c50*/  VIADD R0, R0, 0x36860 ;  /* 0x0003686000007836 */ /* 0x000fc80000000000 */
[----:B------:R-:W-:-:S04]  /*16c60*/  IMAD R4, R19, 0x8, R0 ;  /* 0x0000000813047824 */ /* 0x000fc800078e0200 */
[----:B------:R-:W2:Y:S02]  /*16c70*/  SYNCS.PHASECHK.TRANS64.TRYWAIT P0, [R4+URZ], R5 ;  /* 0x00000005040075a7 */ /* 0x000ea4000800017f */
[----:B--2---:R-:W-:Y:S05]  /*16c80*/  @!P0 BRA `(.L_x_3560) ;  /* 0x0000001c00e88947 */ /* 0x004fea0003800000 */
.L_x_3630:
[----:B------:R-:W-:-:S07]  /*16c90*/  IMAD R3, R3, 0x8, R0 ;  /* 0x0000000803037824 */ /* 0x000fce00078e0200 */
.L_x_3561:
[----:B---3--:R3:W4:Y:S02]  /*16ca0*/  SYNCS.PHASECHK.TRANS64.TRYWAIT P0, [R3+URZ], R2 ;  /* 0x00000002030075a7 */ /* 0x008724000800017f */
[----:B----4-:R-:W-:Y:S05]  /*16cb0*/  @!P0 NANOSLEEP.SYNCS 0x989680 ;  /* 0x009896800000895d */ /* 0x010fea0003900000 */
[----:B------:R-:W4:Y:S02]  /*16cc0*/  @!P0 SYNCS.PHASECHK.TRANS64 P0, [R3+URZ], R2 ;  /* 0x00000002030085a7 */ /* 0x000f24000800007f */
[----:B----4-:R-:W-:Y:S05]  /*16cd0*/  @!P0 BRA `(.L_x_3561) ;  /* 0xfffffffc00f08947 */ /* 0x010fea000383ffff */
.L_x_3554:
[----:B------:R-:W-:Y:S05]  /*16ce0*/  BSYNC B0 ;  /* 0x0000000000007941 */ /* 0x000fea0003800000 */
.L_x_3553:
[----:B------:R-:W-:Y:S05]  /*16cf0*/  EXIT ;  /* 0x000000000000794d */ /* 0x000fea0003800000 */
.L_x_3394:
[----:B0-----:R0:W1:Y:S02]  /*16d00*/  SYNCS.PHASECHK.TRANS64.TRYWAIT P1, [R2+URZ+0x36800], R3 ;  /* 0x03680003020075a7 */ /* 0x001064000802017f */
[----:B-1----:R-:W-:Y:S05]  /*16d10*/  @!P1 NANOSLEEP.SYNCS 0x989680 ;  /* 0x009896800000995d */ /* 0x002fea0003900000 */
[----:B------:R-:W1:Y:S02]  /*16d20*/  @!P1 SYNCS.PHASECHK.TRANS64 P1, [R2+URZ+0x36800], R3 ;  /* 0x03680003020095a7 */ /* 0x000e64000802007f */
[----:B-1----:R-:W-:Y:S05]  /*16d30*/  @!P1 BRA `(.L_x_3394) ;  /* 0xfffffffc00f09947 */ /* 0x002fea000383ffff */
[----:B------:R-:W-:Y:S05]  /*16d40*/  BRA `(.L_x_3562) ;  /* 0xfffffeb0006c7947 */ /* 0x000fea000383ffff */
.L_x_3398:
[----:B-1----:R1:W2:Y:S02]  /*16d50*/  SYNCS.PHASECHK.TRANS64.TRYWAIT P2, [R0+URZ+0x36830], R3 ;  /* 0x03683003000075a7 */ /* 0x0022a4000804017f */
[----:B--2---:R-:W-:Y:S05]  /*16d60*/  @!P2 NANOSLEEP.SYNCS 0x989680 ;  /* 0x009896800000a95d */ /* 0x004fea0003900000 */
[----:B------:R-:W2:Y:S02]  /*16d70*/  @!P2 SYNCS.PHASECHK.TRANS64 P2, [R0+URZ+0x36830], R3 ;  /* 0x036830030000a5a7 */ /* 0x000ea4000804007f */
[----:B--2---:R-:W-:Y:S05]  /*16d80*/  @!P2 BRA `(.L_x_3398) ;  /* 0xfffffffc00f0a947 */ /* 0x004fea000383ffff */
[----:B------:R-:W-:Y:S05]  /*16d90*/  BRA `(.L_x_3397) ;  /* 0xfffffeb000907947 */ /* 0x000fea000383ffff */
.L_x_3403:
[----:B-1----:R-:W-:-:S04]  /*16da0*/  IMAD.U32 R8, RZ, RZ, UR61 ;  /* 0x0000003dff087e24 */ /* 0x002fc8000f8e00ff */
[----:B------:R1:W2:Y:S03]  /*16db0*/  SYNCS.PHASECHK.TRANS64.TRYWAIT P2, [R8+URZ+0x36830], R7 ;  /* 0x03683007080075a7 */ /* 0x0002a6000804017f */
[----:B--2---:R-:W-:Y:S05]  /*16dc0*/  @!P2 NANOSLEEP.SYNCS 0x989680 ;  /* 0x009896800000a95d */ /* 0x004fea0003900000 */
[----:B------:R-:W2:Y:S02]  /*16dd0*/  @!P2 SYNCS.PHASECHK.TRANS64 P2, [R8+URZ+0x36830], R7 ;  /* 0x036830070800a5a7 */ /* 0x000ea4000804007f */
[----:B--2---:R-:W-:Y:S05]  /*16de0*/  @!P2 BRA `(.L_x_3403) ;  /* 0xfffffffc00eca947 */ /* 0x004fea000383ffff */
[----:B------:R-:W-:Y:S05]  /*16df0*/  BRA `(.L_x_3402) ;  /* 0xfffffefc00787947 */ /* 0x000fea000383ffff */
.L_x_3407:
[----:B-1----:R-:W-:-:S04]  /*16e00*/  IMAD.U32 R6, RZ, RZ, UR7 ;  /* 0x00000007ff067e24 */ /* 0x002fc8000f8e00ff */
[----:B------:R1:W2:Y:S03]  /*16e10*/  SYNCS.PHASECHK.TRANS64.TRYWAIT P2, [R6+URZ+0x36850], R0 ;  /* 0x03685000060075a7 */ /* 0x0002a6000804017f */
[----:B--2---:R-:W-:Y:S05]  /*16e20*/  @!P2 NANOSLEEP.SYNCS 0x989680 ;  /* 0x009896800000a95d */ /* 0x004fea0003900000 */
[----:B------:R-:W2:Y:S02]  /*16e30*/  @!P2 SYNCS.PHASECHK.TRANS64 P2, [R6+URZ+0x36850], R0 ;  /* 0x036850000600a5a7 */ /* 0x000ea4000804007f */
[----:B--2---:R-:W-:Y:S05]  /*16e40*/  @!P2 BRA `(.L_x_3407) ;  /* 0xfffffffc00eca947 */ /* 0x004fea000383ffff */
[----:B------:R-:W-:Y:S05]  /*16e50*/  BRA `(.L_x_3406) ;  /* 0xffffff2400507947 */ /* 0x000fea000383ffff */
.L_x_3412:
[----:B-1----:R1:W2:Y:S02]  /*16e60*/  SYNCS.PHASECHK.TRANS64.TRYWAIT P0, [R15+URZ+0x36850], R0 ;  /* 0x036850000f0075a7 */ /* 0x0022a4000800017f */
[----:B--2---:R-:W-:Y:S05]  /*16e70*/  @!P0 NANOSLEEP.SYNCS 0x989680 ;  /* 0x009896800000895d */ /* 0x004fea0003900000 */
[----:B------:R-:W2:Y:S02]  /*16e80*/  @!P0 SYNCS.PHASECHK.TRANS64 P0, [R15+URZ+0x36850], R0 ;  /* 0x036850000f0085a7 */ /* 0x000ea4000800007f */
[----:B--2---:R-:W-:Y:S05]  /*16e90*/  @!P0 BRA `(.L_x_3412) ;  /* 0xfffffffc00f08947 */ /* 0x004fea000383ffff */
[----:B------:R-:W-:Y:S05]  /*16ea0*/  BRA `(.L_x_3411) ;  /* 0xffffff4400c87947 */ /* 0x000fea000383ffff */
.L_x_3457:
[----:B------:R-:W0:Y:S01]  /*16eb0*/  S2R R4, SR_TID.X ;  /* 0x0000000000047919 */ /* 0x000e220000002100 */
[----:B------:R-:W-:Y:S01]  /*16ec0*/  BSSY B0, `(.L_x_3563) ;  /* 0x000000a000007945 */ /* 0x000fe20003800000 */
[----:B------:R-:W-:Y:S02]  /*16ed0*/  IMAD.MOV.U32 R12, RZ, RZ, RZ ;  /* 0x000000ffff0c7224 */ /* 0x000fe400078e00ff */
[----:B--2---:R-:W-:Y:S02]  /*16ee0*/  IMAD.MOV.U32 R11, RZ, RZ, 0x1f ;  /* 0x0000001fff0b7424 */ /* 0x004fe400078e00ff */
[----:B------:R-:W-:Y:S01]  /*16ef0*/  IMAD.MOV.U32 R15, RZ, RZ, -0x1 ;  /* 0xffffffffff0f7424 */ /* 0x000fe200078e00ff */
[----:B0-----:R-:W-:-:S04]  /*16f00*/  SHF.R.U32.HI R4, RZ, 0x5, R4 ;  /* 0x00000005ff047819 */ /* 0x001fc80000011604 */
[----:B------:R-:W-:-:S05]  /*16f10*/  LOP3.LUT R4, R4, 0x3, RZ, 0xc0, !PT ;  /* 0x0000000304047812 */ /* 0x000fca00078ec0ff */
[----:B------:R-:W-:-:S07]  /*16f20*/  IMAD.MOV.U32 R13, RZ, RZ, R4 ;  /* 0x000000ffff0d7224 */ /* 0x000fce00078e0004 */
[----:B------:R-:W-:Y:S05]  /*16f30*/  WARPSYNC.COLLECTIVE R15, `(.L_x_3564) ;  /* 0x000000000f087348 */ /* 0x000fea0003c00000 */
[----:B------:R0:W1:Y:S02]  /*16f40*/  SHFL.IDX P6, R14, R13, R12, R11 ;  /* 0x0000000c0d0e7389 */ /* 0x00006400000c000b */
[----:B01----:R-:W-:Y:S01]  /*16f50*/  ENDCOLLECTIVE ;  /* 0x000000000000791b */ /* 0x003fe20003800000 */
.L_x_3564:
[----:B------:R-:W-:Y:S05]  /*16f60*/  BSYNC B0 ;  /* 0x0000000000007941 */ /* 0x000fea0003800000 */
.L_x_3563:
[----:B------:R-:W-:Y:S05]  /*16f70*/  BRA `(.L_x_3565) ;  /* 0xffffffac00647947 */ /* 0x000fea000383ffff */
.L_x_3459:
[----:B------:R-:W-:Y:S01]  /*16f80*/  BSSY B0, `(.L_x_3566) ;  /* 0x0000006000007945 */ /* 0x000fe20003800000 */
[----:B------:R-:W-:-:S07]  /*16f90*/  IMAD.MOV.U32 R15, RZ, RZ, -0x1 ;  /* 0xffffffffff0f7424 */ /* 0x000fce00078e00ff */
[----:B--23--:R-:W-:Y:S05]  /*16fa0*/  WARPSYNC.COLLECTIVE R15, `(.L_x_3567) ;  /* 0x000000000f0c7348 */ /* 0x00cfea0003c00000 */
[----:B------:R-:W-:Y:S02]  /*16fb0*/  ELECT P6, UR62, PT ;  /* 0x00000000003e782f */ /* 0x000fe400038c0000 */
[----:B------:R-:W-:Y:S01]  /*16fc0*/  MOV R14, UR62 ;  /* 0x0000003e000e7c02 */ /* 0x000fe20008000f00 */
[----:B--23--:R-:W-:Y:S10]  /*16fd0*/  ENDCOLLECTIVE ;  /* 0x000000000000791b */ /* 0x00cff40003800000 */
.L_x_3567:
[----:B------:R-:W-:Y:S05]  /*16fe0*/  BSYNC B0 ;  /* 0x0000000000007941 */ /* 0x000fea0003800000 */
.L_x_3566:
[----:B------:R-:W-:Y:S05]  /*16ff0*/  BRA `(.L_x_3568) ;  /* 0xffffffac00687947 */ /* 0x000fea000383ffff */
.L_x_3461:
[----:B0-----:R0:W1:Y:S02]  /*17000*/  SYNCS.PHASECHK.TRANS64.TRYWAIT P0, [R0+URZ+0x36840], R2 ;  /* 0x03684002000075a7 */ /* 0x001064000800017f */
[----:B-1----:R-:W-:Y:S05]  /*17010*/  @!P0 NANOSLEEP.SYNCS 0x989680 ;  /* 0x009896800000895d */ /* 0x002fea0003900000 */
[----:B------:R-:W1:Y:S02]  /*17020*/  @!P0 SYNCS.PHASECHK.TRANS64 P0, [R0+URZ+0x36840], R2 ;  /* 0x03684002000085a7 */ /* 0x000e64000800007f */
[----:B-1----:R-:W-:Y:S05]  /*17030*/  @!P0 BRA `(.L_x_3461) ;  /* 0xfffffffc00f08947 */ /* 0x002fea000383ffff */
[----:B------:R-:W-:Y:S05]  /*17040*/  BRA `(.L_x_3569) ;  /* 0xffffffac00cc7947 */ /* 0x000fea000383ffff */
.L_x_3465:
[----:B------:R0:W5:Y:S01]  /*17050*/  LDL.LU R9, [R1+0x44] ;  /* 0x0000440001097983 */ /* 0x0001620000300800 */
[----:B------:R-:W-:Y:S02]  /*17060*/  IMAD.MOV.U32 R13, RZ, RZ, R3 ;  /* 0x000000ffff0d7224 */ /* 0x000fe400078e0003 */
[----:B------:R-:W-:Y:S01]  /*17070*/  IMAD.MOV.U32 R12, RZ, RZ, RZ ;  /* 0x000000ffff0c7224 */ /* 0x000fe200078e00ff */
[----:B------:R-:W1:Y:S01]  /*17080*/  S2R R0, SR_TID.X ;  /* 0x0000000000007919 */ /* 0x000e620000002100 */
[----:B------:R-:W-:Y:S02]  /*17090*/  IMAD.MOV.U32 R11, RZ, RZ, 0x181f ;  /* 0x0000181fff0b7424 */ /* 0x000fe400078e00ff */
[----:B------:R-:W-:-:S07]  /*170a0*/  IMAD.MOV.U32 R15, RZ, RZ, -0x1 ;  /* 0xffffffffff0f7424 */ /* 0x000fce00078e00ff */
[----:B01---5:R-:W-:Y:S05]  /*170b0*/  WARPSYNC.COLLECTIVE R15, `(.L_x_3570) ;  /* 0x000000000f087348 */ /* 0x023fea0003c00000 */
[----:B------:R2:W3:Y:S02]  /*170c0*/  SHFL.IDX P6, R14, R13, R12, R11 ;  /* 0x0000000c0d0e7389 */ /* 0x0004e400000c000b */
[----:B0123-5:R-:W-:Y:S01]  /*170d0*/  ENDCOLLECTIVE ;  /* 0x000000000000791b */ /* 0x02ffe20003800000 */
.L_x_3570:
[----:B------:R-:W-:Y:S02]  /*170e0*/  IMAD.MOV.U32 R13, RZ, RZ, R4 ;  /* 0x000000ffff0d7224 */ /* 0x000fe400078e0004 */
[----:B------:R-:W-:-:S07]  /*170f0*/  IMAD.MOV.U32 R6, RZ, RZ, R14 ;  /* 0x000000ffff067224 */ /* 0x000fce00078e000e */
[----:B------:R-:W-:Y:S05]  /*17100*/  WARPSYNC.COLLECTIVE R15, `(.L_x_3571) ;  /* 0x000000000f087348 */ /* 0x000fea0003c00000 */
[----:B------:R0:W1:Y:S02]  /*17110*/  SHFL.IDX P6, R14, R13, R12, R11 ;  /* 0x0000000c0d0e7389 */ /* 0x00006400000c000b */
[----:B01----:R-:W-:Y:S01]  /*17120*/  ENDCOLLECTIVE ;  /* 0x000000000000791b */ /* 0x003fe20003800000 */
.L_x_3571:
[----:B------:R-:W-:Y:S01]  /*17130*/  ULDC.64 UR4, c[0x0][0x208] ;  /* 0x0000820000047ab9 */ /* 0x000fe20000000a00 */
[----:B------:R-:W-:Y:S02]  /*17140*/  IMAD.MOV.U32 R13, RZ, RZ, R3 ;  /* 0x000000ffff0d7224 */ /* 0x000fe400078e0003 */
[----:B------:R-:W-:Y:S02]  /*17150*/  IMAD.MOV.U32 R12, RZ, RZ, 0x1 ;  /* 0x00000001ff0c7424 */ /* 0x000fe400078e00ff */
[----:B------:R-:W-:Y:S02]  /*17160*/  IMAD.MOV.U32 R7, RZ, RZ, R14 ;  /* 0x000000ffff077224 */ /* 0x000fe400078e000e */
[----:B------:R-:W-:Y:S02]  /*17170*/  IMAD R2, R9, R8, RZ ;  /* 0x0000000809027224 */ /* 0x000fe400078e02ff */
[----:B------:R-:W0:Y:S01]  /*17180*/  S2R R9, SR_TID.X ;  /* 0x0000000000097919 */ /* 0x000e220000002100 */
[----:B------:R-:W-:-:S05]  /*17190*/  IMAD.SHL.U32 R8, R0, 0x8, RZ ;  /* 0x0000000800087824 */ /* 0x000fca00078e00ff */
[----:B------:R-:W-:Y:S02]  /*171a0*/  LOP3.LUT R8, R8, 0x38, RZ, 0xc0, !PT ;  /* 0x0000003808087812 */ /* 0x000fe400078ec0ff */
[----:B0-----:R-:W-:-:S04]  /*171b0*/  LOP3.LUT R9, R9, 0x7f, RZ, 0xc0, !PT ;  /* 0x0000007f09097812 */ /* 0x001fc800078ec0ff */
[----:B------:R-:W-:-:S05]  /*171c0*/  SHF.R.U32.HI R9, RZ, 0x3, R9 ;  /* 0x00000003ff097819 */ /* 0x000fca0000011609 */
[----:B------:R-:W-:-:S04]  /*171d0*/  IMAD.IADD R0, R9, 0x1, R5 ;  /* 0x0000000109007824 */ /* 0x000fc800078e0205 */
[C---:B------:R-:W-:Y:S01]  /*171e0*/  VIADD R5, R0.reuse, 0x10 ;  /* 0x0000001000057836 */ /* 0x040fe20000000000 */
[----:B------:R-:W-:-:S13]  /*171f0*/  ISETP.GE.AND P3, PT, R0, R2, PT ;  /* 0x000000020000720c */ /* 0x000fda0003f66270 */
        /* <DEDUP_REMOVED lines=15> */
.L_x_3572:
[----:B------:R-:W-:Y:S02]  /*172f0*/  IMAD.MOV.U32 R13, RZ, RZ, R4 ;  /* 0x000000ffff0d7224 */ /* 0x000fe400078e0004 */
[----:B------:R-:W-:-:S07]  /*17300*/  IMAD.MOV.U32 R9, RZ, RZ, R14 ;  /* 0x000000ffff097224 */ /* 0x000fce00078e000e */
[----:B------:R-:W-:Y:S05]  /*17310*/  WARPSYNC.COLLECTIVE R15, `(.L_x_3573) ;  /* 0x000000000f087348 */ /* 0x000fea0003c00000 */
[----:B------:R0:W1:Y:S02]  /*17320*/  SHFL.IDX P6, R14, R13, R12, R11 ;  /* 0x0000000c0d0e7389 */ /* 0x00006400000c000b */
[----:B01----:R-:W-:Y:S01]  /*17330*/  ENDCOLLECTIVE ;  /* 0x000000000000791b */ /* 0x003fe20003800000 */
.L_x_3573:
[----:B------:R-:W-:Y:S01]  /*17340*/  ULDC.64 UR4, c[0x0][0x208] ;  /* 0x0000820000047ab9 */ /* 0x000fe20000000a00 */
[----:B------:R-:W-:Y:S02]  /*17350*/  IMAD.MOV.U32 R13, RZ, RZ, R3 ;  /* 0x000000ffff0d7224 */ /* 0x000fe400078e0003 */
[----:B------:R-:W-:Y:S02]  /*17360*/  IMAD.MOV.U32 R12, RZ, RZ, 0x2 ;  /* 0x00000002ff0c7424 */ /* 0x000fe400078e00ff */
[----:B------:R-:W-:-:S05]  /*17370*/  IMAD.MOV.U32 R5, RZ, RZ, R14 ;  /* 0x000000ffff057224 */ /* 0x000fca00078e000e */
[----:B------:R-:W-:-:S05]  /*17380*/  @!P3 LEA R8, P5, R8, R5, 0x1 ;  /* 0x000000050808b211 */ /* 0x000fca00078a08ff */
[----:B------:R-:W-:Y:S02]  /*17390*/  @!P3 IMAD.X R5, RZ, RZ, R9, P5 ;  /* 0x000000ffff05b224 */ /* 0x000fe400028e0609 */
[----:B------:R-:W-:Y:S01]  /*173a0*/  @!P3 IMAD.MOV.U32 R6, RZ, RZ, R8 ;  /* 0x000000ffff06b224 */ /* 0x000fe200078e0008 */
[----:B------:R-:W0:Y:S01]  /*173b0*/  S2R R9, SR_TID.X ;  /* 0x0000000000097919 */ /* 0x000e220000002100 */
[----:B------:R-:W-:Y:S02]  /*173c0*/  @!P3 IMAD.MOV.U32 R7, RZ, RZ, R5 ;  /* 0x000000ffff07b224 */ /* 0x000fe400078e0005 */
[----:B------:R-:W-:-:S03]  /*173d0*/  VIADD R5, R0, 0x20 ;  /* 0x0000002000057836 */ /* 0x000fc60000000000 */
[----:B------:R-:W-:Y:S01]  /*173e0*/  @!PT LDS RZ, [RZ] ;  /* 0x00000000fffff984 */ /* 0x000fe20000000800 */
[----:B------:R-:W-:Y:S01]  /*173f0*/  @!PT LDS RZ, [RZ] ;  /* 0x00000000fffff984 */ /* 0x000fe20000000800 */
[----:B------:R-:W-:Y:S01]  /*17400*/  @!PT LDS RZ, [RZ] ;  /* 0x00000000fffff984 */ /* 0x000fe20000000800 */
[----:B------:R1:W-:Y:S04]  /*17410*/  @!P3 LDGSTS.E.BYPASS.LTC128B.128 [R10+0x15c00], desc[UR4][R6.64], !P2 ;  /* 0x15c00000060abfae */ /* 0x0003e8000d101d44 */
[----:B------:R1:W-:Y:S04]  /*17420*/  @!P3 LDGSTS.E.BYPASS.LTC128B.128 [R10+0x19c00], desc[UR4][R6.64+0x80], !P1 ;  /* 0x19c00080060abfae */ /* 0x0003e8000c901d44 */
[----:B------:R1:W-:Y:S01]  /*17430*/  @!P3 LDGSTS.E.BYPASS.LTC128B.128 [R10+0x1dc00], desc[UR4][R6.64+0x100], !P0 ;  /* 0x1dc00100060abfae */ /* 0x0003e2000c101d44 */
[----:B------:R-:W-:-:S13]  /*17440*/  ISETP.GE.AND P3, PT, R5, R2, PT ;  /* 0x000000020500720c */ /* 0x000fda0003f66270 */
[----:B01----:R-:W-:Y:S05]  /*17450*/  WARPSYNC.COLLECTIVE R15, `(.L_x_3574) ;  /* 0x000000000f087348 */ /* 0x003fea0003c00000 */
[----:B------:R2:W3:Y:S02]  /*17460*/  SHFL.IDX P6, R14, R13, R12, R11 ;  /* 0x0000000c0d0e7389 */ /* 0x0004e400000c000b */
[----:B0123--:R-:W-:Y:S01]  /*17470*/  ENDCOLLECTIVE ;  /* 0x000000000000791b */ /* 0x00ffe20003800000 */
.L_x_3574:
[----:B------:R-:W-:Y:S02]  /*17480*/  IMAD.MOV.U32 R13, RZ, RZ, R4 ;  /* 0x000000ffff0d7224 */ /* 0x000fe400078e0004 */
[----:B------:R-:W-:-:S05]  /*17490*/  IMAD.SHL.U32 R9, R9, 0x8, RZ ;  /* 0x0000000809097824 */ /* 0x000fca00078e00ff */
[----:B------:R-:W-:Y:S01]  /*174a0*/  LOP3.LUT R9, R9, 0x38, RZ, 0xc0, !PT ;  /* 0x0000003809097812 */ /* 0x000fe200078ec0ff */
[----:B------:R-:W-:-:S07]  /*174b0*/  IMAD.MOV.U32 R8, RZ, RZ, R14 ;  /* 0x000000ffff087224 */ /* 0x000fce00078e000e */
[----:B------:R-:W-:Y:S05]  /*174c0*/  WARPSYNC.COLLECTIVE R15, `(.L_x_3575) ;  /* 0x000000000f087348 */ /* 0x000fea0003c00000 */
[----:B------:R0:W1:Y:S02]  /*174d0*/  SHFL.IDX P6, R14, R13, R12, R11 ;  /* 0x0000000c0d0e7389 */ /* 0x00006400000c000b */
[----:B01----:R-:W-:Y:S01]  /*174e0*/  ENDCOLLECTIVE ;  /* 0x000000000000791b */ /* 0x003fe20003800000 */
.L_x_3575:
        /* <DEDUP_REMOVED lines=19> */
.L_x_3576:
[----:B------:R-:W-:Y:S02]  /*17620*/  IMAD.MOV.U32 R13, RZ, RZ, R4 ;  /* 0x000000ffff0d7224 */ /* 0x000fe400078e0004 */
[----:B------:R-:W-:-:S07]  /*17630*/  IMAD.MOV.U32 R6, RZ, RZ, R14 ;  /* 0x000000ffff067224 */ /* 0x000fce00078e000e */
[----:B------:R-:W-:Y:S05]  /*17640*/  WARPSYNC.COLLECTIVE R15, `(.L_x_3577) ;  /* 0x000000000f087348 */ /* 0x000fea0003c00000 */
[----:B------:R0:W1:Y:S02]  /*17650*/  SHFL.IDX P6, R14, R13, R12, R11 ;  /* 0x0000000c0d0e7389 */ /* 0x00006400000c000b */
[----:B01----:R-:W-:Y:S01]  /*17660*/  ENDCOLLECTIVE ;  /* 0x000000000000791b */ /* 0x003fe20003800000 */
.L_x_3577:
        /* <DEDUP_REMOVED lines=19> */
.L_x_3578:
[----:B------:R-:W-:Y:S02]  /*177a0*/  IMAD.MOV.U32 R13, RZ, RZ, R4 ;  /* 0x000000ffff0d7224 */ /* 0x000fe400078e0004 */
[----:B------:R-:W-:-:S07]  /*177b0*/  IMAD.MOV.U32 R6, RZ, RZ, R14 ;  /* 0x000000ffff067224 */ /* 0x000fce00078e000e */
[----:B------:R-:W-:Y:S05]  /*177c0*/  WARPSYNC.COLLECTIVE R15, `(.L_x_3579) ;  /* 0x000000000f087348 */ /* 0x000fea0003c00000 */
[----:B------:R0:W1:Y:S02]  /*177d0*/  SHFL.IDX P6, R14, R13, R12, R11 ;  /* 0x0000000c0d0e7389 */ /* 0x00006400000c000b */
[----:B01----:R-:W-:Y:S01]  /*177e0*/  ENDCOLLECTIVE ;  /* 0x000000000000791b */ /* 0x003fe20003800000 */
.L_x_3579:
        /* <DEDUP_REMOVED lines=19> */
.L_x_3580:
[----:B------:R-:W-:Y:S02]  /*17920*/  IMAD.MOV.U32 R13, RZ, RZ, R4 ;  /* 0x000000ffff0d7224 */ /* 0x000fe400078e0004 */
[----:B------:R-:W-:-:S07]  /*17930*/  IMAD.MOV.U32 R6, RZ, RZ, R14 ;  /* 0x000000ffff067224 */ /* 0x000fce00078e000e */
[----:B------:R-:W-:Y:S05]  /*17940*/  WARPSYNC.COLLECTIVE R15, `(.L_x_3581) ;  /* 0x000000000f087348 */ /* 0x000fea0003c00000 */
[----:B------:R0:W1:Y:S02]  /*17950*/  SHFL.IDX P6, R14, R13, R12, R11 ;  /* 0x0000000c0d0e7389 */ /* 0x00006400000c000b */
[----:B01----:R-:W-:Y:S01]  /*17960*/  ENDCOLLECTIVE ;  /* 0x000000000000791b */ /* 0x003fe20003800000 */
.L_x_3581:
        /* <DEDUP_REMOVED lines=17> */
.L_x_3582:
[----:B------:R-:W-:-:S05]  /*17a80*/  VIADD R7, R0, 0x60 ;  /* 0x0000006000077836 */ /* 0x000fca0000000000 */
[----:B------:R-:W-:Y:S01]  /*17a90*/  ISETP.GE.AND P4, PT, R7, R2, PT ;  /* 0x000000020700720c */ /* 0x000fe20003f86270 */
[----:B------:R-:W-:Y:S02]  /*17aa0*/  IMAD.MOV.U32 R13, RZ, RZ, R4 ;  /* 0x000000ffff0d7224 */ /* 0x000fe400078e0004 */
[----:B------:R-:W-:-:S10]  /*17ab0*/  IMAD.MOV.U32 R6, RZ, RZ, R14 ;  /* 0x000000ffff067224 */ /* 0x000fd400078e000e */
[----:B------:R-:W-:Y:S05]  /*17ac0*/  WARPSYNC.COLLECTIVE R15, `(.L_x_3583) ;  /* 0x000000000f087348 */ /* 0x000fea0003c00000 */
[----:B------:R0:W1:Y:S02]  /*17ad0*/  SHFL.IDX P6, R14, R13, R12, R11 ;  /* 0x0000000c0d0e7389 */ /* 0x00006400000c000b */
[----:B01----:R-:W-:Y:S01]  /*17ae0*/  ENDCOLLECTIVE ;  /* 0x000000000000791b */ /* 0x003fe20003800000 */
.L_x_3583:
        /* <DEDUP_REMOVED lines=17> */
.L_x_3584:
[----:B------:R-:W-:Y:S02]  /*17c00*/  IMAD.MOV.U32 R13, RZ, RZ, R4 ;  /* 0x000000ffff0d7224 */ /* 0x000fe400078e0004 */
[----:B------:R-:W-:-:S07]  /*17c10*/  IMAD.MOV.U32 R5, RZ, RZ, R14 ;  /* 0x000000ffff057224 */ /* 0x000fce00078e000e */
[----:B------:R-:W-:Y:S05]  /*17c20*/  WARPSYNC.COLLECTIVE R15, `(.L_x_3585) ;  /* 0x000000000f087348 */ /* 0x000fea0003c00000 */
[----:B------:R0:W1:Y:S02]  /*17c30*/  SHFL.IDX P6, R14, R13, R12, R11 ;  /* 0x0000000c0d0e7389 */ /* 0x00006400000c000b */
[----:B01----:R-:W-:Y:S01]  /*17c40*/  ENDCOLLECTIVE ;  /* 0x000000000000791b */ /* 0x003fe20003800000 */
.L_x_3585:
[----:B------:R-:W-:Y:S01]  /*17c50*/  IMAD.MOV.U32 R3, RZ, RZ, R14 ;  /* 0x000000ffff037224 */ /* 0x000fe200078e000e */
[----:B------:R-:W-:Y:S06]  /*17c60*/  BRA `(.L_x_3586) ;  /* 0xffffffb000607947 */ /* 0x000fec000383ffff */
.L_x_3470:
[----:B0-----:R0:W3:Y:S02]  /*17c70*/  SYNCS.PHASECHK.TRANS64.TRYWAIT P0, [R18+URZ+0x36820], R0 ;  /* 0x03682000120075a7 */ /* 0x0010e4000800017f */
[----:B---3--:R-:W-:Y:S05]  /*17c80*/  @!P0 NANOSLEEP.SYNCS 0x989680 ;  /* 0x009896800000895d */ /* 0x008fea0003900000 */
[----:B------:R-:W3:Y:S02]  /*17c90*/  @!P0 SYNCS.PHASECHK.TRANS64 P0, [R18+URZ+0x36820], R0 ;  /* 0x03682000120085a7 */ /* 0x000ee4000800007f */
[----:B---3--:R-:W-:Y:S05]  /*17ca0*/  @!P0 BRA `(.L_x_3470) ;  /* 0xfffffffc00f08947 */ /* 0x008fea000383ffff */
[----:B------:R-:W-:Y:S05]  /*17cb0*/  BRA `(.L_x_3587) ;  /* 0xffffffb000e47947 */ /* 0x000fea000383ffff */
.L_x_3479:
[----:B-1----:R1:W2:Y:S02]  /*17cc0*/  SYNCS.PHASECHK.TRANS64.TRYWAIT P0, [R3+URZ+0x36840], R2 ;  /* 0x03684002030075a7 */ /* 0x0022a4000800017f */
[----:B--2---:R-:W-:Y:S05]  /*17cd0*/  @!P0 NANOSLEEP.SYNCS 0x989680 ;  /* 0x009896800000895d */ /* 0x004fea0003900000 */
[----:B------:R-:W2:Y:S02]  /*17ce0*/  @!P0 SYNCS.PHASECHK.TRANS64 P0, [R3+URZ+0x36840], R2 ;  /* 0x03684002030085a7 */ /* 0x000ea4000800007f */
[----:B--2---:R-:W-:Y:S05]  /*17cf0*/  @!P0 BRA `(.L_x_3479) ;  /* 0xfffffffc00f08947 */ /* 0x004fea000383ffff */
[----:B------:R-:W-:Y:S05]  /*17d00*/  BRA `(.L_x_3588) ;  /* 0xffffffb400c47947 */ /* 0x000fea000383ffff */
.L_x_3486:
[----:B-1----:R1:W2:Y:S02]  /*17d10*/  SYNCS.PHASECHK.TRANS64.TRYWAIT P0, [R3+URZ+0x60], R2 ;  /* 0x00006002030075a7 */ /* 0x0022a4000800017f */
[----:B--2---:R-:W-:Y:S05]  /*17d20*/  @!P0 NANOSLEEP.SYNCS 0x989680 ;  /* 0x009896800000895d */ /* 0x004fea0003900000 */
[----:B------:R-:W2:Y:S02]  /*17d30*/  @!P0 SYNCS.PHASECHK.TRANS64 P0, [R3+URZ+0x60], R2 ;  /* 0x00006002030085a7 */ /* 0x000ea4000800007f */
[----:B--2---:R-:W-:Y:S05]  /*17d40*/  @!P0 BRA `(.L_x_3486) ;  /* 0xfffffffc00f08947 */ /* 0x004fea000383ffff */
[----:B------:R-:W-:Y:S05]  /*17d50*/  BRA `(.L_x_3589) ;  /* 0xffffffb800d87947 */ /* 0x000fea000383ffff */
.L_x_3496:
[----:B-1----:R1:W2:Y:S02]  /*17d60*/  SYNCS.PHASECHK.TRANS64.TRYWAIT P0, [R3+URZ+0x36840], R2 ;  /* 0x03684002030075a7 */ /* 0x0022a4000800017f */
[----:B--2---:R-:W-:Y:S05]  /*17d70*/  @!P0 NANOSLEEP.SYNCS 0x989680 ;  /* 0x009896800000895d */ /* 0x004fea0003900000 */
[----:B------:R-:W2:Y:S02]  /*17d80*/  @!P0 SYNCS.PHASECHK.TRANS64 P0, [R3+URZ+0x36840], R2 ;  /* 0x03684002030085a7 */ /* 0x000ea4000800007f */
[----:B--2---:R-:W-:Y:S05]  /*17d90*/  @!P0 BRA `(.L_x_3496) ;  /* 0xfffffffc00f08947 */ /* 0x004fea000383ffff */
[----:B------:R-:W-:Y:S05]  /*17da0*/  BRA `(.L_x_3590) ;  /* 0xffffffc000a87947 */ /* 0x000fea000383ffff */
.L_x_3503:
[----:B0-----:R0:W1:Y:S02]  /*17db0*/  SYNCS.PHASECHK.TRANS64.TRYWAIT P0, [R2+URZ+0x60], R3 ;  /* 0x00006003020075a7 */ /* 0x001064000800017f */
[----:B-1----:R-:W-:Y:S05]  /*17dc0*/  @!P0 NANOSLEEP.SYNCS 0x989680 ;  /* 0x009896800000895d */ /* 0x002fea0003900000 */
[----:B------:R-:W1:Y:S02]  /*17dd0*/  @!P0 SYNCS.PHASECHK.TRANS64 P0, [R2+URZ+0x60], R3 ;  /* 0x00006003020085a7 */ /* 0x000e64000800007f */
[----:B-1----:R-:W-:Y:S05]  /*17de0*/  @!P0 BRA `(.L_x_3503) ;  /* 0xfffffffc00f08947 */ /* 0x002fea000383ffff */
[----:B------:R-:W-:Y:S05]  /*17df0*/  BRA `(.L_x_3591) ;  /* 0xffffffc400bc7947 */ /* 0x000fea000383ffff */
.L_x_3513:
[----:B--2---:R2:W3:Y:S02]  /*17e00*/  SYNCS.PHASECHK.TRANS64.TRYWAIT P0, [R2+URZ+0x36840], R3 ;  /* 0x03684003020075a7 */ /* 0x0044e4000800017f */
[----:B---3--:R-:W-:Y:S05]  /*17e10*/  @!P0 NANOSLEEP.SYNCS 0x989680 ;  /* 0x009896800000895d */ /* 0x008fea0003900000 */
[----:B------:R-:W3:Y:S02]  /*17e20*/  @!P0 SYNCS.PHASECHK.TRANS64 P0, [R2+URZ+0x36840], R3 ;  /* 0x03684003020085a7 */ /* 0x000ee4000800007f */
[----:B---3--:R-:W-:Y:S05]  /*17e30*/  @!P0 BRA `(.L_x_3513) ;  /* 0xfffffffc00f08947 */ /* 0x008fea000383ffff */
[----:B------:R-:W-:Y:S05]  /*17e40*/  BRA `(.L_x_3592) ;  /* 0xffffffcc005c7947 */ /* 0x000fea000383ffff */
.L_x_3520:
[----:B0-----:R0:W1:Y:S02]  /*17e50*/  SYNCS.PHASECHK.TRANS64.TRYWAIT P0, [R2+URZ+0x60], R5 ;  /* 0x00006005020075a7 */ /* 0x001064000800017f */
[----:B-1----:R-:W-:Y:S05]  /*17e60*/  @!P0 NANOSLEEP.SYNCS 0x989680 ;  /* 0x009896800000895d */ /* 0x002fea0003900000 */
[----:B------:R-:W1:Y:S02]  /*17e70*/  @!P0 SYNCS.PHASECHK.TRANS64 P0, [R2+URZ+0x60], R5 ;  /* 0x00006005020085a7 */ /* 0x000e64000800007f */
[----:B-1----:R-:W-:Y:S05]  /*17e80*/  @!P0 BRA `(.L_x_3520) ;  /* 0xfffffffc00f08947 */ /* 0x002fea000383ffff */
[----:B------:R-:W-:Y:S05]  /*17e90*/  BRA `(.L_x_3593) ;  /* 0xffffffd000707947 */ /* 0x000fea000383ffff */
.L_x_3532:
[----:B--2---:R2:W3:Y:S02]  /*17ea0*/  SYNCS.PHASECHK.TRANS64.TRYWAIT P0, [R0+URZ+0x36860], R2 ;  /* 0x03686002000075a7 */ /* 0x0044e4000800017f */
[----:B---3--:R-:W-:Y:S05]  /*17eb0*/  @!P0 NANOSLEEP.SYNCS 0x989680 ;  /* 0x009896800000895d */ /* 0x008fea0003900000 */
[----:B------:R-:W3:Y:S02]  /*17ec0*/  @!P0 SYNCS.PHASECHK.TRANS64 P0, [R0+URZ+0x36860], R2 ;  /* 0x03686002000085a7 */ /* 0x000ee4000800007f */
[----:B---3--:R-:W-:Y:S05]  /*17ed0*/  @!P0 BRA `(.L_x_3532) ;  /* 0xfffffffc00f08947 */ /* 0x008fea000383ffff */
[----:B------:R-:W-:Y:S05]  /*17ee0*/  BRA `(.L_x_3594) ;  /* 0xffffffd400fc7947 */ /* 0x000fea000383ffff */
.L_x_3540:
[----:B------:R-:W3:Y:S01]  /*17ef0*/  LDL R3, [R1] ;  /* 0x0000000001037983 */ /* 0x000ee20000100800 */
[----:B------:R-:W-:Y:S01]  /*17f00*/  BSSY B0, `(.L_x_3595) ;  /* 0x0000008000007945 */ /* 0x000fe20003800000 */
[----:B0-----:R-:W-:Y:S02]  /*17f10*/  IMAD.MOV.U32 R12, RZ, RZ, RZ ;  /* 0x000000ffff0c7224 */ /* 0x001fe400078e00ff */
[----:B--2---:R-:W-:Y:S02]  /*17f20*/  IMAD.MOV.U32 R11, RZ, RZ, 0x1f ;  /* 0x0000001fff0b7424 */ /* 0x004fe400078e00ff */
[----:B------:R-:W-:Y:S02]  /*17f30*/  IMAD.MOV.U32 R15, RZ, RZ, -0x1 ;  /* 0xffffffffff0f7424 */ /* 0x000fe400078e00ff */
[----:B---3--:R-:W-:-:S07]  /*17f40*/  IMAD.MOV.U32 R13, RZ, RZ, R3 ;  /* 0x000000ffff0d7224 */ /* 0x008fce00078e0003 */
[----:B-1----:R-:W-:Y:S05]  /*17f50*/  WARPSYNC.COLLECTIVE R15, `(.L_x_3596) ;  /* 0x000000000f087348 */ /* 0x002fea0003c00000 */
[----:B------:R0:W2:Y:S02]  /*17f60*/  SHFL.IDX P6, R14, R13, R12, R11 ;  /* 0x0000000c0d0e7389 */ /* 0x0000a400000c000b */
[----:B012---:R-:W-:Y:S01]  /*17f70*/  ENDCOLLECTIVE ;  /* 0x000000000000791b */ /* 0x007fe20003800000 */
.L_x_3596:
[----:B------:R-:W-:Y:S05]  /*17f80*/  BSYNC B0 ;  /* 0x0000000000007941 */ /* 0x000fea0003800000 */
.L_x_3595:
        /* <DEDUP_REMOVED lines=9> */
.L_x_3597:
        /* <DEDUP_REMOVED lines=27> */
.L_x_3598:
        /* <DEDUP_REMOVED lines=8> */
.L_x_3599:
        /* <DEDUP_REMOVED lines=8> */
.L_x_3600:
        /* <DEDUP_REMOVED lines=8> */
.L_x_3601:
        /* <DEDUP_REMOVED lines=8> */
.L_x_3602:
        /* <DEDUP_REMOVED lines=9> */
.L_x_3603:
[----:B------:R-:W-:Y:S01]  /*18460*/  IMAD.MOV.U32 R9, RZ, RZ, R14 ;  /* 0x000000ffff097224 */ /* 0x000fe200078e000e */
[----:B------:R-:W-:Y:S06]  /*18470*/  BRA `(.L_x_3604) ;  /* 0xffffffd800ac7947 */ /* 0x000fec000383ffff */
.L_x_3543:
        /* <DEDUP_REMOVED lines=8> */
.L_x_3606:
[----:B------:R-:W-:Y:S05]  /*18500*/  BSYNC B0 ;  /* 0x0000000000007941 */ /* 0x000fea0003800000 */
.L_x_3605:
        /* <DEDUP_REMOVED lines=10> */
.L_x_3607:
        /* <DEDUP_REMOVED lines=8> */
.L_x_3608:
        /* <DEDUP_REMOVED lines=8> */
.L_x_3609:
        /* <DEDUP_REMOVED lines=8> */
.L_x_3610:
        /* <DEDUP_REMOVED lines=9> */
.L_x_3611:
[----:B------:R-:W-:Y:S01]  /*187c0*/  IMAD.MOV.U32 R9, RZ, RZ, R14 ;  /* 0x000000ffff097224 */ /* 0x000fe200078e000e */
[----:B------:R-:W-:Y:S06]  /*187d0*/  BRA `(.L_x_3612) ;  /* 0xffffffd800847947 */ /* 0x000fec000383ffff */
.L_x_3545:
[----:B------:R-:W-:Y:S01]  /*187e0*/  BSSY B0, `(.L_x_3613) ;  /* 0x0000006000007945 */ /* 0x000fe20003800000 */
[----:B------:R-:W-:Y:S01]  /*187f0*/  PLOP3.LUT P6, PT, P6, PT, PT, 0x8, 0x0 ;  /* 0x000000000000781c */ /* 0x000fe200037ce170 */
[----:B------:R-:W-:-:S12]  /*18800*/  IMAD.MOV.U32 R15, RZ, RZ, -0x1 ;  /* 0xffffffffff0f7424 */ /* 0x000fd800078e00ff */
[----:B0-----:R-:W-:Y:S05]  /*18810*/  WARPSYNC.COLLECTIVE R15, `(.L_x_3614) ;  /* 0x000000000f087348 */ /* 0x001fea0003c00000 */
[----:B------:R-:W-:Y:S01]  /*18820*/  VOTE.ANY R14, PT, P6 ;  /* 0x00000000000e7806 */ /* 0x000fe200030e0100 */
[----:B0-----:R-:W-:Y:S06]  /*18830*/  ENDCOLLECTIVE ;  /* 0x000000000000791b */ /* 0x001fec0003800000 */
.L_x_3614:
[----:B------:R-:W-:Y:S05]  /*18840*/  BSYNC B0 ;  /* 0x0000000000007941 */ /* 0x000fea0003800000 */
.L_x_3613:
        /* <DEDUP_REMOVED lines=9> */
.L_x_3615:
[----:B------:R-:W-:Y:S02]  /*188e0*/  IMAD.MOV.U32 R13, RZ, RZ, R7 ;  /* 0x000000ffff0d7224 */ /* 0x000fe400078e0007 */
[----:B------:R-:W-:-:S07]  /*188f0*/  IMAD.MOV.U32 R6, RZ, RZ, R14 ;  /* 0x000000ffff067224 */ /* 0x000fce00078e000e */
[----:B------:R-:W-:Y:S05]  /*18900*/  WARPSYNC.COLLECTIVE R15, `(.L_x_3616) ;  /* 0x000000000f087348 */ /* 0x000fea0003c00000 */
[----:B------:R0:W1:Y:S02]  /*18910*/  SHFL.IDX P6, R14, R13, R12, R11 ;  /* 0x0000000c0d0e7389 */ /* 0x00006400000c000b */
[----:B01----:R-:W-:Y:S01]  /*18920*/  ENDCOLLECTIVE ;  /* 0x000000000000791b */ /* 0x003fe20003800000 */
.L_x_3616:
[----:B------:R-:W-:Y:S01]  /*18930*/  IMAD.MOV.U32 R7, RZ, RZ, R14 ;  /* 0x000000ffff077224 */ /* 0x000fe200078e000e */
[----:B------:R-:W-:Y:S06]  /*18940*/  BRA `(.L_x_3617) ;  /* 0xffffffd800647947 */ /* 0x000fec000383ffff */
.L_x_3547:
[----:B------:R-:W-:Y:S01]  /*18950*/  BSSY B0, `(.L_x_3618) ;  /* 0x0000007000007945 */ /* 0x000fe20003800000 */
[----:B------:R-:W-:Y:S02]  /*18960*/  IMAD.MOV.U32 R13, RZ, RZ, R2 ;  /* 0x000000ffff0d7224 */ /* 0x000fe400078e0002 */
[----:B------:R-:W-:Y:S02]  /*18970*/  IMAD.MOV.U32 R11, RZ, RZ, 0x1f ;  /* 0x0000001fff0b7424 */ /* 0x000fe400078e00ff */
[----:B------:R-:W-:-:S07]  /*18980*/  IMAD.MOV.U32 R15, RZ, RZ, -0x1 ;  /* 0xffffffffff0f7424 */ /* 0x000fce00078e00ff */
[----:B0123--:R-:W-:Y:S05]  /*18990*/  WARPSYNC.COLLECTIVE R15, `(.L_x_3619) ;  /* 0x000000000f087348 */ /* 0x00ffea0003c00000 */
[----:B------:R4:W0:Y:S02]  /*189a0*/  SHFL.IDX P6, R14, R13, R12, R11 ;  /* 0x0000000c0d0e7389 */ /* 0x00082400000c000b */
[----:B01234-:R-:W-:Y:S01]  /*189b0*/  ENDCOLLECTIVE ;  /* 0x000000000000791b */ /* 0x01ffe20003800000 */
.L_x_3619:
[----:B------:R-:W-:Y:S05]  /*189c0*/  BSYNC B0 ;  /* 0x0000000000007941 */ /* 0x000fea0003800000 */
.L_x_3618:
[----:B------:R-:W-:Y:S01]  /*189d0*/  IMAD.MOV.U32 R2, RZ, RZ, R14 ;  /* 0x000000ffff027224 */ /* 0x000fe200078e000e */
[----:B------:R-:W-:Y:S06]  /*189e0*/  BRA `(.L_x_3620) ;  /* 0xffffffd800547947 */ /* 0x000fec000383ffff */
.L_x_3551:
[----:B0-----:R0:W1:Y:S02]  /*189f0*/  SYNCS.PHASECHK.TRANS64.TRYWAIT P0, [R0+URZ+0x36820], R3 ;  /* 0x03682003000075a7 */ /* 0x001064000800017f */
[----:B-1----:R-:W-:Y:S05]  /*18a00*/  @!P0 NANOSLEEP.SYNCS 0x989680 ;  /* 0x009896800000895d */ /* 0x002fea0003900000 */
[----:B------:R-:W1:Y:S02]  /*18a10*/  @!P0 SYNCS.PHASECHK.TRANS64 P0, [R0+URZ+0x36820], R3 ;  /* 0x03682003000085a7 */ /* 0x000e64000800007f */
[----:B-1----:R-:W-:Y:S05]  /*18a20*/  @!P0 BRA `(.L_x_3551) ;  /* 0xfffffffc00f08947 */ /* 0x002fea000383ffff */
[----:B------:R-:W-:Y:S05]  /*18a30*/  BRA `(.L_x_3621) ;  /* 0xffffffdc00ec7947 */ /* 0x000fea000383ffff */
.L_x_3552:
        /* <DEDUP_REMOVED lines=11> */
.L_x_3623:
[----:B------:R-:W-:Y:S05]  /*18af0*/  BSYNC B0 ;  /* 0x0000000000007941 */ /* 0x000fea0003800000 */
.L_x_3622:
[----:B------:R-:W-:Y:S05]  /*18b00*/  BRA `(.L_x_3624) ;  /* 0xffffffdc00d47947 */ /* 0x000fea000383ffff */
.L_x_3555:
[----:B------:R-:W-:Y:S01]  /*18b10*/  BSSY B1, `(.L_x_3625) ;  /* 0x0000006000017945 */ /* 0x000fe20003800000 */
[----:B------:R-:W-:-:S07]  /*18b20*/  IMAD.MOV.U32 R15, RZ, RZ, -0x1 ;  /* 0xffffffffff0f7424 */ /* 0x000fce00078e00ff */
[----:B01----:R-:W-:Y:S05]  /*18b30*/  WARPSYNC.COLLECTIVE R15, `(.L_x_3626) ;  /* 0x000000000f0c7348 */ /* 0x003fea0003c00000 */
[----:B------:R-:W-:Y:S02]  /*18b40*/  ELECT P6, UR62, PT ;  /* 0x00000000003e782f */ /* 0x000fe400038c0000 */
[----:B------:R-:W-:Y:S01]  /*18b50*/  MOV R14, UR62 ;  /* 0x0000003e000e7c02 */ /* 0x000fe20008000f00 */
[----:B01----:R-:W-:Y:S10]  /*18b60*/  ENDCOLLECTIVE ;  /* 0x000000000000791b */ /* 0x003ff40003800000 */
.L_x_3626:
[----:B------:R-:W-:Y:S05]  /*18b70*/  BSYNC B1 ;  /* 0x0000000000017941 */ /* 0x000fea0003800000 */
.L_x_3625:
[----:B------:R-:W-:Y:S05]  /*18b80*/  BRA `(.L_x_3627) ;  /* 0xffffffdc00cc7947 */ /* 0x000fea000383ffff */
.L_x_3557:
[----:B0-----:R0:W1:Y:S02]  /*18b90*/  SYNCS.PHASECHK.TRANS64.TRYWAIT P0, [R6+URZ], R5 ;  /* 0x00000005060075a7 */ /* 0x001064000800017f */
[----:B-1----:R-:W-:Y:S05]  /*18ba0*/  @!P0 NANOSLEEP.SYNCS 0x989680 ;  /* 0x009896800000895d */ /* 0x002fea0003900000 */
[----:B------:R-:W1:Y:S02]  /*18bb0*/  @!P0 SYNCS.PHASECHK.TRANS64 P0, [R6+URZ], R5 ;  /* 0x00000005060085a7 */ /* 0x000e64000800007f */
[----:B-1----:R-:W-:Y:S05]  /*18bc0*/  @!P0 BRA `(.L_x_3557) ;  /* 0xfffffffc00f08947 */ /* 0x002fea000383ffff */
[----:B------:R-:W-:Y:S05]  /*18bd0*/  BRA `(.L_x_3628) ;  /* 0xffffffe0000c7947 */ /* 0x000fea000383ffff */
.L_x_3558:
[----:B-1----:R1:W2:Y:S02]  /*18be0*/  SYNCS.PHASECHK.TRANS64.TRYWAIT P0, [R7+URZ], R2 ;  /* 0x00000002070075a7 */ /* 0x0022a4000800017f */
[----:B--2---:R-:W-:Y:S05]  /*18bf0*/  @!P0 NANOSLEEP.SYNCS 0x989680 ;  /* 0x009896800000895d */ /* 0x004fea0003900000 */
[----:B------:R-:W2:Y:S02]  /*18c00*/  @!P0 SYNCS.PHASECHK.TRANS64 P0, [R7+URZ], R2 ;  /* 0x00000002070085a7 */ /* 0x000ea4000800007f */
[----:B--2---:R-:W-:Y:S05]  /*18c10*/  @!P0 BRA `(.L_x_3558) ;  /* 0xfffffffc00f08947 */ /* 0x004fea000383ffff */
[----:B------:R-:W-:Y:S05]  /*18c20*/  BRA `(.L_x_3629) ;  /* 0xffffffe000007947 */ /* 0x000fea000383ffff */
.L_x_3560:
[----:B--2---:R2:W3:Y:S02]  /*18c30*/  SYNCS.PHASECHK.TRANS64.TRYWAIT P0, [R4+URZ], R5 ;  /* 0x00000005040075a7 */ /* 0x0044e4000800017f */
[----:B---3--:R-:W-:Y:S05]  /*18c40*/  @!P0 NANOSLEEP.SYNCS 0x989680 ;  /* 0x009896800000895d */ /* 0x008fea0003900000 */
[----:B------:R-:W3:Y:S02]  /*18c50*/  @!P0 SYNCS.PHASECHK.TRANS64 P0, [R4+URZ], R5 ;  /* 0x00000005040085a7 */ /* 0x000ee4000800007f */
[----:B---3--:R-:W-:Y:S05]  /*18c60*/  @!P0 BRA `(.L_x_3560) ;  /* 0xfffffffc00f08947 */ /* 0x008fea000383ffff */
[----:B------:R-:W-:Y:S05]  /*18c70*/  BRA `(.L_x_3630) ;  /* 0xffffffe000047947 */ /* 0x000fea000383ffff */
.L_x_3631:
        /* <DEDUP_REMOVED lines=16> */
.L_x_14849:


//--------------------- .text._ZN7cutlass13device_kernelIN5flash11enable_sm90INS1_16FlashAttnFwdSm90INS1_25CollectiveMainloopFwdSm90ILi2EN4cute5tupleIJNS5_1CILi1EEES8_S8_EEENS6_IJNS7_ILi128EEENS7_ILi112EEENS7_ILi192EEEEEELi192ENS_6half_tEfNS_4arch4Sm90ELb0ELb0ELb1ELb1ELb0ELb1ELb0ELb1ELb1ELb1ELb1ELb0EEENS1_21CollectiveEpilogueFwdINS6_IJSA_SC_SB_EEES9_SE_SG_Li256ELb1ELb1ELb1ELb0EEENS1_36VarlenDynamicPersistentTileSchedulerILi128ELi112ELi256ELi128ELb1ELb1ELb1ELb0ELb1ELb1EEEEEEEEEvNT_6ParamsE --------------------------
	.section	.text._ZN7cutlass13device_kernelIN5flash11enable_sm90INS1_16FlashAttnFwdSm90INS1_25CollectiveMainloopFwdSm90ILi2EN4cute5tupleIJNS5_1CILi1EEES8_S8_EEENS6_IJNS7_ILi128EEENS7_ILi112EEENS7_ILi192EEEEEELi192ENS_6half_tEfNS_4arch4Sm90ELb0ELb0ELb1ELb1ELb0ELb1ELb0ELb1ELb1ELb1ELb1ELb0EEENS1_21CollectiveEpilogueFwdINS6_IJSA_SC_SB_EEES9_SE_SG_Li256ELb1ELb1ELb1ELb0EEENS1_36VarlenDynamicPersistentTileSchedulerILi128ELi112ELi256ELi128ELb1ELb1ELb1ELb0ELb1ELb1EEEEEEEEEvNT_6ParamsE,"ax",@progbits
	.align	128
.text._ZN7cutlass13device_kernelIN5flash11enable_sm90INS1_16FlashAttnFwdSm90INS1_25CollectiveMainloopFwdSm90ILi2EN4cute5tupleIJNS5_1CILi1EEES8_S8_EEENS6_IJNS7_ILi128EEENS7_ILi112EEENS7_ILi192EEEEEELi192ENS_6half_tEfNS_4arch4Sm90ELb0ELb0ELb1ELb1ELb0ELb1ELb0ELb1ELb1ELb1ELb1ELb0EEENS1_21CollectiveEpilogueFwdINS6_IJSA_SC_SB_EEES9_SE_SG_Li256ELb1ELb1ELb1ELb0EEENS1_36VarlenDynamicPersistentTileSchedulerILi128ELi112ELi256ELi128ELb1ELb1ELb1ELb0ELb1ELb1EEEEEEEEEvNT_6ParamsE:
        .type           _ZN7cutlass13device_kernelIN5flash11enable_sm90INS1_16FlashAttnFwdSm90INS1_25CollectiveMainloopFwdSm90ILi2EN4cute5tupleIJNS5_1CILi1EEES8_S8_EEENS6_IJNS7_ILi128EEENS7_ILi112EEENS7_ILi192EEEEEELi192ENS_6half_tEfNS_4arch4Sm90ELb0ELb0ELb1ELb1ELb0ELb1ELb0ELb1ELb1ELb1ELb1ELb0EEENS1_21CollectiveEpilogueFwdINS6_IJSA_SC_SB_EEES9_SE_SG_Li256ELb1ELb1ELb1ELb0EEENS1_36VarlenDynamicPersistentTileSchedulerILi128ELi112ELi256ELi128ELb1ELb1ELb1ELb0ELb1ELb1EEEEEEEEEvNT_6ParamsE,@function
        .size           _ZN7cutlass13device_kernelIN5flash11enable_sm90INS1_16FlashAttnFwdSm90INS1_25CollectiveMainloopFwdSm90ILi2EN4cute5tupleIJNS5_1CILi1EEES8_S8_EEENS6_IJNS7_ILi128EEENS7_ILi112EEENS7_ILi192EEEEEELi192ENS_6half_tEfNS_4arch4Sm90ELb0ELb0ELb1ELb1ELb0ELb1ELb0ELb1ELb1ELb1ELb1ELb0EEENS1_21CollectiveEpilogueFwdINS6_IJSA_SC_SB_EEES9_SE_SG_Li256ELb1ELb1ELb1ELb0EEENS1_36VarlenDynamicPersistentTileSchedulerILi128ELi112ELi256ELi128ELb1ELb1ELb1ELb0ELb1ELb1EEEEEEEEEvNT_6ParamsE,(.L_x_14850 - _ZN7cutlass13device_kernelIN5flash11enable_sm90INS1_16FlashAttnFwdSm90INS1_25CollectiveMainloopFwdSm90ILi2EN4cute5tupleIJNS5_1CILi1EEES8_S8_EEENS6_IJNS7_ILi128EEENS7_ILi112EEENS7_ILi192EEEEEELi192ENS_6half_tEfNS_4arch4Sm90ELb0ELb0ELb1ELb1ELb0ELb1ELb0ELb1ELb1ELb1ELb1ELb0EEENS1_21CollectiveEpilogueFwdINS6_IJSA_SC_SB_EEES9_SE_SG_Li256ELb1ELb1ELb1ELb0EEENS1_36VarlenDynamicPersistentTileSchedulerILi128ELi112ELi256ELi128ELb1ELb1ELb1ELb0ELb1ELb1EEEEEEEEEvNT_6ParamsE)
        .other          _ZN7cutlass13device_kernelIN5flash11enable_sm90INS1_16FlashAttnFwdSm90INS1_25CollectiveMainloopFwdSm90ILi2EN4cute5tupleIJNS5_1CILi1EEES8_S8_EEENS6_IJNS7_ILi128EEENS7_ILi112EEENS7_ILi192EEEEEELi192ENS_6half_tEfNS_4arch4Sm90ELb0ELb0ELb1ELb1ELb0ELb1ELb0ELb1ELb1ELb1ELb1ELb0EEENS1_21CollectiveEpilogueFwdINS6_IJSA_SC_SB_EEES9_SE_SG_Li256ELb1ELb1ELb1ELb0EEENS1_36VarlenDynamicPersistentTileSchedulerILi128ELi112ELi256ELi128ELb1ELb1ELb1ELb0ELb1ELb1EEEEEEEEEvNT_6ParamsE,@"STO_CUDA_ENTRY STV_DEFAULT"
_ZN7cutlass13device_kernelIN5flash11enable_sm90INS1_16FlashAttnFwdSm90INS1_25CollectiveMainloopFwdSm90ILi2EN4cute5tupleIJNS5_1CILi1EEES8_S8_EEENS6_IJNS7_ILi128EEENS7_ILi112EEENS7_ILi192EEEEEELi192ENS_6half_tEfNS_4arch4Sm90ELb0ELb0ELb1ELb1ELb0ELb1ELb0ELb1ELb1ELb1ELb1ELb0EEENS1_21CollectiveEpilogueFwdINS6_IJSA_SC_SB_EEES9_SE_SG_Li256ELb1ELb1ELb1ELb0EEENS1_36VarlenDynamicPersistentTileSchedulerILi128ELi112ELi256ELi128ELb1ELb1ELb1ELb0ELb1ELb1EEEEEEEEEvNT_6ParamsE:
        /* <DEDUP_REMOVED lines=24> */
.L_x_3633:
[----:B------:R-:W-:Y:S05]  /*0180*/  BSYNC B0 ;  /* 0x0000000000007941 */ /* 0x000fea0003800000 */
.L_x_3632:
        /* <DEDUP_REMOVED lines=41> */
.L_x_3634:
        /* <DEDUP_REMOVED lines=22> */
.L_x_3635:
        /* <DEDUP_REMOVED lines=18> */
.L_x_3636:
        /* <DEDUP_REMOVED lines=22> */
.L_x_3637:
        /* <DEDUP_REMOVED lines=22> */
.L_x_3638:
[----:B0-----:R-:W-:Y:S01]  /*0960*/  UMOV UR4, 0x1 ;  /* 0x0000000100047882 */ /* 0x001fe20000000000 */
[----:B------:R-:W-:Y:S01]  /*0970*/  PLOP3.LUT P0, PT, PT, PT, UP0, 0x80, 0x0 ;  /* 0x000000000000781c */ /* 0x000fe20003f0f008 */
[----:B------:R-:W-:Y:S01]  /*0980*/  USEL UR4, UR4, 0x2, !UP0 ;  /* 0x0000000204047887 */ /* 0x000fe2000c000000 */
[----:B------:R-:W-:Y:S01]  /*0990*/  NOP ;  /* 0x0000000000007918 */ /* 0x000fe20000000000 */
[----:B------:R-:W-:Y:S01]  /*09a0*/  ULDC.64 UR60, c[0x0][0x208] ;  /* 0x00008200003c7ab9 */ /* 0x000fe20000000a00 */
[----:B------:R-:W-:Y:S03]  /*09b0*/  BSSY B9, `(.L_x_3639) ;  /* 0x00028b7000097945 */ /* 0x000fe60003800000 */
[----:B------:R-:W-:-:S05]  /*09c0*/  IMAD.U32 R2, RZ, RZ, UR4 ;  /* 0x00000004ff027e24 */ /* 0x000fca000f8e00ff */
[----:B------:R0:W-:Y:S01]  /*09d0*/  STL [R1+0x7c], R2 ;  /* 0x00007c0201007387 */ /* 0x0001e20000100800 */
[----:B-12-4-:R-:W-:Y:S06]  /*09e0*/  BAR.SYNC.DEFER_BLOCKING 0x0 ;  /* 0x0000000000007b1d */ /* 0x016fec0000010000 */
[----:B------:R-:W-:Y:S05]  /*09f0*/  @!P0 BRA `(.L_x_3640) ;  /* 0x00000204001c8947 */ /* 0x000fea0003800000 */
.L_x_3641:
        /* <DEDUP_REMOVED lines=9> */
[----:B0-----:R-:W-:Y:S01]  /*0a90*/  IMAD.U32 R2, RZ, RZ, UR4 ;  /* 0x00000004ff027e24 */ /* 0x001fe2000f8e00ff */
[----:B------:R-:W-:-:S04]  /*0aa0*/  ULDC UR4, c[0x0][0xc3c] ;  /* 0x00030f0000047ab9 */ /* 0x000fc80000000800 */
[----:B------:R-:W0:Y:S01]  /*0ab0*/  LDS.128 R148, [R2+0x368d0] ;  /* 0x0368d00002947984 */ /* 0x000e220000000c00 */
[----:B------:R-:W-:Y:S06]  /*0ac0*/  BAR.ARV 0x4, 0x180 ;  /* 0x0106000000007b1d */ /* 0x000fec0000002000 */
[----:B0-----:R-:W-:-:S13]  /*0ad0*/  ISETP.GE.AND P0, PT, R151, UR4, PT ;  /* 0x0000000497007c0c */ /* 0x001fda000bf06270 */
[----:B------:R-:W-:Y:S05]  /*0ae0*/  @P0 BRA `(.L_x_3642) ;  /* 0x00000288008c0947 */ /* 0x000fea0003800000 */
[----:B------:R-:W2:Y:S01]  /*0af0*/  LDL R0, [R1+0x7c] ;  /* 0x00007c0001007983 */ /* 0x000ea20000100800 */
[----:B------:R-:W-:Y:S01]  /*0b00*/  VIADD R6, R6, 0xffffff80 ;  /* 0xffffff8006067836 */ /* 0x000fe20000000000 */
[----:B------:R-:W-:Y:S01]  /*0b10*/  R2UR UR4, R2 ;  /* 0x00000000020472ca */ /* 0x000fe200000e0000 */
[----:B------:R-:W-:Y:S01]  /*0b20*/  IMAD.MOV.U32 R16, RZ, RZ, RZ ;  /* 0x000000ffff107224 */ /* 0x000fe200078e00ff */
[----:B------:R-:W-:Y:S01]  /*0b30*/  MOV R225, RZ ;  /* 0x000000ff00e17202 */ /* 0x000fe20000000f00 */
[----:B------:R-:W-:Y:S01]  /*0b40*/  IMAD.MOV.U32 R204, RZ, RZ, RZ ;  /* 0x000000ffffcc7224 */ /* 0x000fe200078e00ff */
[----:B------:R-:W-:Y:S01]  /*0b50*/  SHF.R.S32.HI R3, RZ, 0x1f, R6 ;  /* 0x0000001fff037819 */ /* 0x000fe20000011406 */
[----:B------:R-:W-:Y:S01]  /*0b60*/  IMAD.MOV.U32 R216, RZ, RZ, RZ ;  /* 0x000000ffffd87224 */ /* 0x000fe200078e00ff */
[----:B------:R-:W-:Y:S02]  /*0b70*/  MOV R215, RZ ;  /* 0x000000ff00d77202 */ /* 0x000fe40000000f00 */
[----:B------:R-:W-:-:S04]  /*0b80*/  LEA.HI R4, R3, R6, RZ, 0x4 ;  /* 0x0000000603047211 */ /* 0x000fc800078f20ff */
[----:B------:R-:W-:Y:S01]  /*0b90*/  SHF.R.S32.HI R7, RZ, 0x4, R4 ;  /* 0x00000004ff077819 */ /* 0x000fe20000011404 */
[----:B------:R-:W-:Y:S01]  /*0ba0*/  UIADD3 UR4, UR4, 0x15400, URZ ;  /* 0x0001540004047890 */ /* 0x000fe2000fffe03f */
[----:B--2---:R-:W-:Y:S02]  /*0bb0*/  R2UR UR5, R0 ;  /* 0x00000000000572ca */ /* 0x004fe400000e0000 */
[----:B------:R-:W-:-:S04]  /*0bc0*/  LEA.HI R0, R3, R6, RZ, 0x7 ;  /* 0x0000000603007211 */ /* 0x000fc800078f38ff */
[----:B------:R-:W-:-:S04]  /*0bd0*/  LOP3.LUT R5, R0, 0xffffff80, RZ, 0xc0, !PT ;  /* 0xffffff8000057812 */ /* 0x000fc800078ec0ff */
[----:B------:R-:W-:Y:S02]  /*0be0*/  IADD3 R15, R6, -R5, RZ ;  /* 0x80000005060f7210 */ /* 0x000fe40007ffe0ff */
[----:B------:R-:W-:Y:S01]  /*0bf0*/  LEA.HI R5, R4, R7, RZ, 0x1 ;  /* 0x0000000704057211 */ /* 0x000fe200078f08ff */
[----:B------:R-:W-:Y:S01]  /*0c00*/  ULOP3.LUT UR5, UR5, 0x1, URZ, 0xfc, !UPT ;  /* 0x0000000105057892 */ /* 0x000fe2000f8efc3f */
[----:B------:R-:W-:Y:S01]  /*0c10*/  SHF.R.S32.HI R10, RZ, 0x1f, R15 ;  /* 0x0000001fff0a7819 */ /* 0x000fe2000001140f */
[----:B------:R-:W-:Y:S03]  /*0c20*/  STL [R1+0x6c], R15 ;  /* 0x00006c0f01007387 */ /* 0x000fe60000100800 */
[CC--:B------:R-:W-:Y:S02]  /*0c30*/  LEA.HI R11, R10.reuse, R15.reuse, RZ, 0x2 ;  /* 0x0000000f0a0b7211 */ /* 0x0c0fe400078f10ff */
[----:B------:R-:W-:-:S02]  /*0c40*/  LEA.HI R10, R10, R15, RZ, 0x5 ;  /* 0x0000000f0a0a7211 */ /* 0x000fc400078f28ff */
[--C-:B------:R-:W-:Y:S02]  /*0c50*/  SHF.R.S32.HI R9, RZ, 0x2, R11.reuse ;  /* 0x00000002ff097819 */ /* 0x100fe4000001140b */
[----:B------:R-:W-:Y:S02]  /*0c60*/  SHF.R.S32.HI R8, RZ, 0x1f, R11 ;  /* 0x0000001fff087819 */ /* 0x000fe4000001140b */
[----:B------:R-:W-:Y:S02]  /*0c70*/  SHF.R.S32.HI R10, RZ, 0x5, R10 ;  /* 0x00000005ff0a7819 */ /* 0x000fe4000001140a */
[----:B------:R-:W-:Y:S02]  /*0c80*/  LEA.HI R12, R8, R9, RZ, 0x3 ;  /* 0x00000009080c7211 */ /* 0x000fe400078f18ff */
[----:B------:R-:W-:Y:S02]  /*0c90*/  LOP3.LUT R8, R5, 0x1ffffffe, RZ, 0xc0, !PT ;  /* 0x1ffffffe05087812 */ /* 0x000fe400078ec0ff */
[----:B------:R-:W-:-:S02]  /*0ca0*/  LOP3.LUT R12, R12, 0xfffffff8, RZ, 0xc0, !PT ;  /* 0xfffffff80c0c7812 */ /* 0x000fc400078ec0ff */
[----:B------:R-:W-:Y:S01]  /*0cb0*/  SHF.R.S32.HI R5, RZ, 0x7, R0 ;  /* 0x00000007ff057819 */ /* 0x000fe20000011400 */
[----:B------:R-:W-:Y:S01]  /*0cc0*/  IMAD.IADD R8, R7, 0x1, -R8 ;  /* 0x0000000107087824 */ /* 0x000fe200078e0a08 */
[-C--:B------:R-:W-:Y:S01]  /*0cd0*/  LEA.HI R7, R3, R6.reuse, RZ, 0x5 ;  /* 0x0000000603077211 */ /* 0x080fe200078f28ff */
[----:B------:R-:W-:Y:S01]  /*0ce0*/  IMAD.IADD R13, R9, 0x1, -R12 ;  /* 0x00000001090d7824 */ /* 0x000fe200078e0a0c */
[----:B------:R-:W-:Y:S02]  /*0cf0*/  LEA.HI R9, R3, R6, RZ, 0x2 ;  /* 0x0000000603097211 */ /* 0x000fe400078f10ff */
[----:B------:R-:W-:Y:S01]  /*0d00*/  LOP3.LUT R3, R4, 0x3fffff0, RZ, 0xc0, !PT ;  /* 0x03fffff004037812 */ /* 0x000fe200078ec0ff */
[----:B------:R-:W-:Y:S01]  /*0d10*/  IMAD R13, R10, 0x10, R13 ;  /* 0x000000100a0d7824 */ /* 0x000fe200078e020d */
[----:B------:R-:W-:Y:S02]  /*0d20*/  LEA.HI R4, R0, R5, RZ, 0x1 ;  /* 0x0000000500047211 */ /* 0x000fe400078f08ff */
[----:B------:R-:W-:Y:S01]  /*0d30*/  SHF.R.S32.HI R0, RZ, 0x5, R7 ;  /* 0x00000005ff007819 */ /* 0x000fe20000011407 */
[----:B------:R-:W-:Y:S01]  /*0d40*/  IMAD.IADD R3, R6, 0x1, -R3 ;  /* 0x0000000106037824 */ /* 0x000fe200078e0a03 */
[----:B------:R-:W-:-:S02]  /*0d50*/  LOP3.LUT R4, R4, 0x3fffffe, RZ, 0xc0, !PT ;  /* 0x03fffffe04047812 */ /* 0x000fc400078ec0ff */
[----:B------:R-:W-:Y:S01]  /*0d60*/  SHF.R.S32.HI R17, RZ, 0x2, R9 ;  /* 0x00000002ff117819 */ /* 0x000fe20000011409 */
[C---:B------:R-:W-:Y:S01]  /*0d70*/  IMAD R3, R0.reuse, 0x10, R3 ;  /* 0x0000001000037824 */ /* 0x040fe200078e0203 */
[----:B------:R-:W-:Y:S01]  /*0d80*/  IADD3 R4, R5, -R4, RZ ;  /* 0x8000000405047210 */ /* 0x000fe20007ffe0ff */
[----:B------:R-:W-:Y:S01]  /*0d90*/  IMAD.SHL.U32 R213, R0, 0x200, RZ ;  /* 0x0000020000d57824 */ /* 0x000fe200078e00ff */
[----:B------:R-:W-:Y:S01]  /*0da0*/  LOP3.LUT R7, R9, 0xfffffffc, RZ, 0xc0, !PT ;  /* 0xfffffffc09077812 */ /* 0x000fe200078ec0ff */
[----:B------:R-:W-:Y:S01]  /*0db0*/  IMAD R8, R3, 0x8, R8 ;  /* 0x0000000803087824 */ /* 0x000fe200078e0208 */
[----:B------:R-:W-:Y:S01]  /*0dc0*/  LOP3.LUT R11, R11, 0x7ffffffc, RZ, 0xc0, !PT ;  /* 0x7ffffffc0b0b7812 */ /* 0x000fe200078ec0ff */
[----:B------:R-:W-:Y:S01]  /*0dd0*/  IMAD R14, R4, 0x40, R13 ;  /* 0x00000040040e7824 */ /* 0x000fe200078e020d */
[----:B------:R-:W-:Y:S01]  /*0de0*/  SHF.R.S32.HI R4, RZ, 0x1f, R9 ;  /* 0x0000001fff047819 */ /* 0x000fe20000011409 */
[----:B------:R-:W-:Y:S01]  /*0df0*/  IMAD.U32 R3, RZ, RZ, UR5 ;  /* 0x00000005ff037e24 */ /* 0x000fe2000f8e00ff */
[----:B------:R-:W-:Y:S01]  /*0e00*/  IADD3 R11, R15, -R11, RZ ;  /* 0x8000000b0f0b7210 */ /* 0x000fe20007ffe0ff */
[----:B------:R-:W-:Y:S01]  /*0e10*/  IMAD.IADD R7, R6, 0x1, -R7 ;  /* 0x0000000106077824 */ /* 0x000fe200078e0a07 */
[----:B------:R-:W-:Y:S01]  /*0e20*/  LEA.HI R4, R4, R17, RZ, 0x3 ;  /* 0x0000001104047211 */ /* 0x000fe200078f18ff */
[----:B------:R-:W-:Y:S01]  /*0e30*/  STL [R1+0x70], R14 ;  /* 0x0000700e01007387 */ /* 0x000fe20000100800 */
[----:B------:R-:W-:-:S02]  /*0e40*/  IMAD.U32 R5, RZ, RZ, UR4 ;  /* 0x00000004ff057e24 */ /* 0x000fc4000f8e00ff */
[----:B------:R-:W-:Y:S01]  /*0e50*/  LOP3.LUT R4, R4, 0xfffffff8, RZ, 0xc0, !PT ;  /* 0xfffffff804047812 */ /* 0x000fe200078ec0ff */
[----:B------:R0:W-:Y:S01]  /*0e60*/  STL [R1+0x14], R3 ;  /* 0x0000140301007387 */ /* 0x0001e20000100800 */
[----:B------:R-:W-:Y:S02]  /*0e70*/  VIADD R226, R17, 0x40 ;  /* 0x0000004011e27836 */ /* 0x000fe40000000000 */
[----:B------:R-:W-:Y:S01]  /*0e80*/  IMAD.SHL.U32 R220, R11, 0x2, RZ ;  /* 0x000000020bdc7824 */ /* 0x000fe200078e00ff */
[----:B------:R1:W-:Y:S01]  /*0e90*/  STL [R1+0x50], R5 ;  /* 0x0000500501007387 */ /* 0x0003e20000100800 */
[----:B------:R-:W-:Y:S01]  /*0ea0*/  IMAD.IADD R4, R17, 0x1, -R4 ;  /* 0x0000000111047824 */ /* 0x000fe200078e0a04 */
[----:B------:R-:W-:Y:S01]  /*0eb0*/  SHF.L.U32 R207, R226, 0x6, RZ ;  /* 0x00000006e2cf7819 */ /* 0x000fe200000006ff */
[C---:B------:R-:W-:Y:S01]  /*0ec0*/  VIADD R20, R220.reuse, 0x8 ;  /* 0x00000008dc147836 */ /* 0x040fe20000000000 */
[----:B------:R-:W-:Y:S01]  /*0ed0*/  IADD3 R9, R220, 0x38, RZ ;  /* 0x00000038dc097810 */ /* 0x000fe20007ffe0ff */
[----:B------:R-:W-:Y:S01]  /*0ee0*/  IMAD.SHL.U32 R4, R4, 0x40, RZ ;  /* 0x0000004004047824 */ /* 0x000fe200078e00ff */
[----:B0-----:R-:W-:Y:S01]  /*0ef0*/  LEA.HI R3, R7, R7, RZ, 0x1 ;  /* 0x0000000707037211 */ /* 0x001fe200078f08ff */
[C---:B------:R-:W-:Y:S01]  /*0f00*/  VIADD R12, R220.reuse, 0x20 ;  /* 0x00000020dc0c7836 */ /* 0x040fe20000000000 */
[----:B------:R-:W-:Y:S01]  /*0f10*/  LOP3.LUT R207, R207, 0x1c0, RZ, 0xc0, !PT ;  /* 0x000001c0cfcf7812 */ /* 0x000fe200078ec0ff */
[----:B------:R-:W-:Y:S01]  /*0f20*/  VIADD R236, R220, 0x68 ;  /* 0x00000068dcec7836 */ /* 0x000fe20000000000 */
[----:B------:R-:W-:Y:S01]  /*0f30*/  LOP3.LUT R0, R3, 0x1ffffffe, RZ, 0xc0, !PT ;  /* 0x1ffffffe03007812 */ /* 0x000fe200078ec0ff */
[C---:B------:R-:W-:Y:S01]  /*0f40*/  IMAD.SHL.U32 R18, R7.reuse, 0x8, RZ ;  /* 0x0000000807127824 */ /* 0x040fe200078e00ff */
[----:B------:R-:W-:Y:S01]  /*0f50*/  LOP3.LUT R211, R4, 0x1c0, RZ, 0xc0, !PT ;  /* 0x000001c004d37812 */ /* 0x000fe200078ec0ff */
[----:B------:R-:W-:Y:S01]  /*0f60*/  IMAD.SHL.U32 R4, R8, 0x8, RZ ;  /* 0x0000000808047824 */ /* 0x000fe200078e00ff */
[----:B------:R-:W-:Y:S01]  /*0f70*/  SHF.R.S32.HI R3, RZ, 0x1f, R226 ;  /* 0x0000001fff037819 */ /* 0x000fe200000114e2 */
[----:B------:R-:W-:Y:S01]  /*0f80*/  IMAD.IADD R0, R7, 0x1, -R0 ;  /* 0x0000000107007824 */ /* 0x000fe200078e0a00 */
[----:B-1----:R-:W-:Y:S01]  /*0f90*/  SHF.R.U32.HI R5, RZ, 0x3, R207 ;  /* 0x00000003ff057819 */ /* 0x002fe200000116cf */
[----:B------:R-:W-:Y:S01]  /*0fa0*/  VIADD R5, R220, 0x50 ;  /* 0x00000050dc057836 */ /* 0x000fe20000000000 */
[----:B------:R0:W-:Y:S01]  /*0fb0*/  STL [R1+0x78], R4 ;  /* 0x0000780401007387 */ /* 0x0001e20000100800 */
[----:B------:R-:W-:Y:S01]  /*0fc0*/  IMAD R0, R0, 0x8, R14 ;  /* 0x0000000800007824 */ /* 0x000fe200078e020e */
[----:B------:R-:W-:Y:S01]  /*0fd0*/  LEA.HI R3, R3, R226, RZ, 0x3 ;  /* 0x000000e203037211 */ /* 0x000fe200078f18ff */
[----:B------:R-:W-:Y:S01]  /*0fe0*/  IMAD.SHL.U32 R22, R7, 0x4, RZ ;  /* 0x0000000407167824 */ /* 0x000fe200078e00ff */
[C---:B------:R-:W-:Y:S01]  /*0ff0*/  IADD3 R237, R220.reuse, 0x60, RZ ;  /* 0x00000060dced7810 */ /* 0x040fe20007ffe0ff */
[C---:B------:R-:W-:Y:S01]  /*1000*/  VIADD R13, R220.reuse, 0x18 ;  /* 0x00000018dc0d7836 */ /* 0x040fe20000000000 */
[----:B------:R1:W-:Y:S01]  /*1010*/  STL [R1+0x74], R0 ;  /* 0x0000740001007387 */ /* 0x0003e20000100800 */
[----:B------:R-:W-:Y:S01]  /*1020*/  IMAD.SHL.U32 R3, R3, 0x40, RZ ;  /* 0x0000004003037824 */ /* 0x000fe200078e00ff */
[C---:B------:R-:W-:Y:S01]  /*1030*/  IADD3 R15, R220.reuse, 0x10, RZ ;  /* 0x00000010dc0f7810 */ /* 0x040fe20007ffe0ff */
[C---:B------:R-:W-:Y:S01]  /*1040*/  VIADD R235, R220.reuse, 0x70 ;  /* 0x00000070dceb7836 */ /* 0x040fe20000000000 */
[C---:B------:R-:W-:Y:S01]  /*1050*/  IADD3 R232, R220.reuse, 0x88, RZ ;  /* 0x00000088dce87810 */ /* 0x040fe20007ffe0ff */
[C---:B0-----:R-:W-:Y:S01]  /*1060*/  VIADD R4, R220.reuse, 0x58 ;  /* 0x00000058dc047836 */ /* 0x041fe20000000000 */
[----:B------:R-:W-:Y:S01]  /*1070*/  LOP3.LUT R214, R3, 0xfffffe00, RZ, 0xc0, !PT ;  /* 0xfffffe0003d67812 */ /* 0x000fe200078ec0ff */
        /* <DEDUP_REMOVED lines=23> */
[----:B------:R-:W-:Y:S01]  /*11f0*/  IADD3 R205, R22, 0x40, RZ ;  /* 0x0000004016cd7810 */ /* 0x000fe20007ffe0ff */
[----:B------:R-:W-:Y:S01]  /*1200*/  VIADD R227, R220, 0xa0 ;  /* 0x000000a0dce37836 */ /* 0x000fe20000000000 */
[----:B------:R-:W-:-:S02]  /*1210*/  SHF.R.U32.HI R212, RZ, 0x3, R211 ;  /* 0x00000003ffd47819 */ /* 0x000fc400000116d3 */
[----:B------:R-:W-:Y:S02]  /*1220*/  SHF.R.S32.HI R15, RZ, 0x1f, R15 ;  /* 0x0000001fff0f7819 */ /* 0x000fe4000001140f */
[----:B------:R-:W-:Y:S02]  /*1230*/  SHF.R.S32.HI R11, RZ, 0x1f, R11 ;  /* 0x0000001fff0b7819 */ /* 0x000fe4000001140b */
[----:B------:R-:W-:Y:S02]  /*1240*/  SHF.R.S32.HI R8, RZ, 0x1f, R10 ;  /* 0x0000001fff087819 */ /* 0x000fe4000001140a */
[----:B------:R-:W-:Y:S02]  /*1250*/  SHF.R.S32.HI R7, RZ, 0x1f, R7 ;  /* 0x0000001fff077819 */ /* 0x000fe40000011407 */
[----:B------:R-:W-:Y:S02]  /*1260*/  SHF.R.S32.HI R6, RZ, 0x1f, R6 ;  /* 0x0000001fff067819 */ /* 0x000fe40000011406 */
[----:B------:R-:W-:-:S02]  /*1270*/  SHF.R.S32.HI R5, RZ, 0x1f, R232 ;  /* 0x0000001fff057819 */ /* 0x000fc400000114e8 */
[----:B------:R-:W-:Y:S02]  /*1280*/  SHF.R.S32.HI R4, RZ, 0x1f, R231 ;  /* 0x0000001fff047819 */ /* 0x000fe400000114e7 */
[----:B-1----:R-:W-:-:S07]  /*1290*/  SHF.R.S32.HI R3, RZ, 0x1f, R230 ;  /* 0x0000001fff037819 */ /* 0x002fce00000114e6 */
.L_x_3854:
[----:B0-----:R-:W0:Y:S01]  /*12a0*/  LDC.64 R222, c[0x0][0xc88] ;  /* 0x00032200ffde7b82 */ /* 0x001e220000000a00 */
[----:B------:R-:W-:Y:S01]  /*12b0*/  ULDC.64 UR4, c[0x0][0xa28] ;  /* 0x00028a0000047ab9 */ /* 0x000fe20000000a00 */
[----:B------:R-:W-:Y:S01]  /*12c0*/  ULDC.64 UR8, c[0x0][0xa18] ;  /* 0x0002860000087ab9 */ /* 0x000fe20000000a00 */
[----:B------:R-:W-:Y:S01]  /*12d0*/  ULDC.64 UR6, c[0x0][0xa08] ;  /* 0x0002820000067ab9 */ /* 0x000fe20000000a00 */
[----:B0-----:R-:W-:-:S06]  /*12e0*/  IMAD.WIDE R222, R151, 0x4, R222 ;  /* 0x0000000497de7825 */ /* 0x001fcc00078e02de */
        /* <DEDUP_REMOVED lines=9> */
[----:B--2---:R-:W-:-:S03]  /*1380*/  SHF.R.S32.HI R0, RZ, 0x1f, R222 ;  /* 0x0000001fff007819 */ /* 0x004fc600000114de */
[C---:B---34-:R-:W-:Y:S02]  /*1390*/  @P2 LEA R4, P3, R222.reuse, UR4, 0x2 ;  /* 0x00000004de042c11 */ /* 0x058fe4000f8610ff */
[C---:B------:R-:W-:Y:S01]  /*13a0*/  SHF.L.U32 R223, R222.reuse, 0x2, RZ ;  /* 0x00000002dedf7819 */ /* 0x040fe200000006ff */
[----:B------:R0:W-:Y:S01]  /*13b0*/  STL [R1+0x68], R0 ;  /* 0x0000680001007387 */ /* 0x0001e20000100800 */
[C-C-:B------:R-:W-:Y:S01]  /*13c0*/  @P2 LEA.HI.X R5, R222.reuse, UR5, R0.reuse, 0x2, P3 ;  /* 0x00000005de052c11 */ /* 0x140fe200098f1400 */
[----:B------:R-:W-:Y:S01]  /*13d0*/  ULDC UR4, c[0x0][0x288] ;  /* 0x0000a20000047ab9 */ /* 0x000fe20000000800 */
[----:B------:R-:W-:Y:S02]  /*13e0*/  SHF.L.U64.HI R224, R222, 0x2, R0 ;  /* 0x00000002dee07819 */ /* 0x000fe40000010200 */
[C---:B------:R-:W-:Y:S01]  /*13f0*/  IADD3 R8, P4, R223.reuse, UR6, RZ ;  /* 0x00000006df087c10 */ /* 0x040fe2000ff9e0ff */
[----:B------:R1:W5:Y:S01]  /*1400*/  @P2 LDG.E R10, desc[UR60][R4.64] ;  /* 0x0000003c040a2981 */ /* 0x000362000c1e1900 */
[----:B------:R-:W-:Y:S01]  /*1410*/  @P1 IADD3 R6, P2, R223, UR8, RZ ;  /* 0x00000008df061c10 */ /* 0x000fe2000ff5e0ff */
[----:B------:R-:W-:Y:S01]  /*1420*/  IMAD.U32 R155, RZ, RZ, UR4 ;  /* 0x00000004ff9b7e24 */ /* 0x000fe2000f8e00ff */
[C---:B------:R-:W-:Y:S01]  /*1430*/  IADD3.X R9, R224.reuse, UR7, RZ, P4, !PT ;  /* 0x00000007e0097c10 */ /* 0x040fe2000a7fe4ff */
[----:B------:R-:W-:Y:S01]  /*1440*/  ULDC.64 UR4, c[0x0][0x418] ;  /* 0x0001060000047ab9 */ /* 0x000fe20000000a00 */
[----:B------:R-:W-:-:S03]  /*1450*/  @P1 IADD3.X R7, R224, UR9, RZ, P2, !PT ;  /* 0x00000009e0071c10 */ /* 0x000fc600097fe4ff */
[----:B------:R1:W5:Y:S01]  /*1460*/  @P0 LDG.E R122, desc[UR60][R8.64] ;  /* 0x0000003c087a0981 */ /* 0x000362000c1e1900 */
[----:B------:R-:W-:Y:S01]  /*1470*/  UISETP.NE.U32.AND UP0, UPT, UR4, URZ, UPT ;  /* 0x0000003f0400728c */ /* 0x000fe2000bf05070 */
[C---:B------:R-:W-:Y:S01]  /*1480*/  LOP3.LUT R3, R150.reuse, 0xff000000, RZ, 0xc0, !PT ;  /* 0xff00000096037812 */ /* 0x040fe200078ec0ff */
[----:B------:R-:W-:Y:S01]  /*1490*/  ULDC.64 UR8, c[0x0][0xa20] ;  /* 0x0002880000087ab9 */ /* 0x000fe20000000a00 */
[----:B------:R1:W5:Y:S01]  /*14a0*/  @P1 LDG.E R155, desc[UR60][R6.64] ;  /* 0x0000003c069b1981 */ /* 0x000362000c1e1900 */
[----:B------:R-:W-:Y:S01]  /*14b0*/  UISETP.NE.AND.EX UP0, UPT, UR5, URZ, UPT, UP0 ;  /* 0x0000003f0500728c */ /* 0x000fe2000bf05300 */
[----:B------:R-:W-:Y:S01]  /*14c0*/  ULDC UR4, c[0x0][0x424] ;  /* 0x0001090000047ab9 */ /* 0x000fe20000000800 */
[----:B------:R-:W-:Y:S02]  /*14d0*/  ISETP.NE.U32.AND P2, PT, RZ, UR8, PT ;  /* 0x00000008ff007c0c */ /* 0x000fe4000bf45070 */
[----:B------:R-:W-:Y:S01]  /*14e0*/  USEL UR4, UR4, 0x1, UP0 ;  /* 0x0000000104047887 */ /* 0x000fe20008000000 */
[----:B------:R-:W-:Y:S01]  /*14f0*/  ULDC UR5, c[0x0][0x2f0] ;  /* 0x0000bc0000057ab9 */ /* 0x000fe20000000800 */
[----:B0-----:R-:W-:-:S02]  /*1500*/  LOP3.LUT R0, R150, 0xff0000, RZ, 0xc0, !PT ;  /* 0x00ff000096007812 */ /* 0x001fc400078ec0ff */
[----:B------:R-:W-:Y:S01]  /*1510*/  UIMAD UR4, UR4, UR5, URZ ;  /* 0x00000005040472a4 */ /* 0x000fe2000f8e023f */
[----:B------:R-:W-:Y:S02]  /*1520*/  SHF.R.U32.HI R3, RZ, 0x8, R3 ;  /* 0x00000008ff037819 */ /* 0x000fe40000011603 */
[----:B------:R-:W-:Y:S01]  /*1530*/  ISETP.NE.AND.EX P2, PT, RZ, UR9, PT, P2 ;  /* 0x00000009ff007c0c */ /* 0x000fe2000bf45320 */
[----:B------:R-:W-:Y:S01]  /*1540*/  ULDC UR5, c[0x0][0x348] ;  /* 0x0000d20000057ab9 */ /* 0x000fe20000000800 */
[----:B------:R-:W-:Y:S01]  /*1550*/  LEA.HI R221, R0, R3, RZ, 0x10 ;  /* 0x0000000300dd7211 */ /* 0x000fe200078f80ff */
[----:B------:R-:W-:Y:S01]  /*1560*/  IMAD.MOV.U32 R228, RZ, RZ, R149 ;  /* 0x000000ffffe47224 */ /* 0x000fe200078e0095 */
[----:B------:R-:W-:Y:S01]  /*1570*/  LOP3.LUT R219, R150, 0xffff, RZ, 0xc0, !PT ;  /* 0x0000ffff96db7812 */ /* 0x000fe200078ec0ff */
[----:B-1----:R-:W-:Y:S08]  /*1580*/  @P1 BRA `(.L_x_3643) ;  /* 0x0000000000241947 */ /* 0x002ff00003800000 */
[----:B------:R-:W-:Y:S02]  /*1590*/  ULDC.64 UR6, c[0x0][0xa00] ;  /* 0x0002800000067ab9 */ /* 0x000fe40000000a00 */
[----:B------:R-:W-:-:S04]  /*15a0*/  ISETP.NE.U32.AND P1, PT, RZ, UR6, PT ;  /* 0x00000006ff007c0c */ /* 0x000fc8000bf25070 */
[----:B------:R-:W-:-:S13]  /*15b0*/  ISETP.NE.AND.EX P1, PT, RZ, UR7, PT, P1 ;  /* 0x00000007ff007c0c */ /* 0x000fda000bf25310 */
[----:B------:R-:W-:Y:S05]  /*15c0*/  @!P1 BRA `(.L_x_3643) ;  /* 0x0000000000149947 */ /* 0x000fea0003800000 */
[----:B------:R-:W0:Y:S02]  /*15d0*/  LDC.64 R4, c[0x0][0xa00] ;  /* 0x00028000ff047b82 */ /* 0x000e240000000a00 */
[----:B0-----:R-:W-:-:S05]  /*15e0*/  IMAD.WIDE R4, R222, 0x4, R4 ;  /* 0x00000004de047825 */ /* 0x001fca00078e0204 */
[----:B-----5:R-:W2:Y:S04]  /*15f0*/  LDG.E R155, desc[UR60][R4.64] ;  /* 0x0000003c049b7981 */ /* 0x020ea8000c1e1900 */
[----:B------:R-:W2:Y:S02]  /*1600*/  LDG.E R0, desc[UR60][R4.64+0x4] ;  /* 0x0000043c04007981 */ /* 0x000ea4000c1e1900 */
[----:B--2---:R-:W-:-:S07]  /*1610*/  IADD3 R155, -R155, R0, RZ ;  /* 0x000000009b9b7210 */ /* 0x004fce0007ffe1ff */
.L_x_3643:
[----:B------:R-:W-:Y:S02]  /*1620*/  IMAD.U32 R24, RZ, RZ, UR5 ;  /* 0x00000005ff187e24 */ /* 0x000fe4000f8e00ff */
[----:B------:R-:W-:Y:S01]  /*1630*/  IMAD.U32 R27, RZ, RZ, UR4 ;  /* 0x00000004ff1b7e24 */ /* 0x000fe2000f8e00ff */
[----:B------:R-:W-:Y:S06]  /*1640*/  @!P2 BRA `(.L_x_3644) ;  /* 0x000000000010a947 */ /* 0x000fec0003800000 */
[----:B------:R-:W-:-:S04]  /*1650*/  IADD3 R4, P0, R223, UR8, RZ ;  /* 0x00000008df047c10 */ /* 0x000fc8000ff1e0ff */
[----:B------:R-:W-:-:S05]  /*1660*/  IADD3.X R5, R224, UR9, RZ, P0, !PT ;  /* 0x00000009e0057c10 */ /* 0x000fca00087fe4ff */
[----:B------:R0:W5:Y:S01]  /*1670*/  LDG.E R27, desc[UR60][R4.64] ;  /* 0x0000003c041b7981 */ /* 0x000162000c1e1900 */
[----:B------:R-:W-:Y:S05]  /*1680*/  BRA `(.L_x_3645) ;  /* 0x0000000000107947 */ /* 0x000fea0003800000 */
.L_x_3644:
[----:B------:R-:W-:Y:S05]  /*1690*/  @!P0 BRA `(.L_x_3645) ;  /* 0x00000000000c8947 */ /* 0x000fea0003800000 */
[----:B------:R-:W2:Y:S04]  /*16a0*/  LDG.E R0, desc[UR60][R8.64] ;  /* 0x0000003c08007981 */ /* 0x000ea8000c1e1900 */
[----:B------:R-:W2:Y:S02]  /*16b0*/  LDG.E R27, desc[UR60][R8.64+0x4] ;  /* 0x0000043c081b7981 */ /* 0x000ea4000c1e1900 */
[----:B--2---:R-:W-:-:S07]  /*16c0*/  IMAD.IADD R27, R27, 0x1, -R0 ;  /* 0x000000011b1b7824 */ /* 0x004fce00078e0a00 */
.L_x_3645:
[----:B------:R-:W-:Y:S01]  /*16d0*/  ULDC.64 UR4, c[0x0][0xa10] ;  /* 0x0002840000047ab9 */ /* 0x000fe20000000a00 */
[----:B------:R-:W2:Y:S01]  /*16e0*/  LDL.LU R26, [R1+0x10] ;  /* 0x00001000011a7983 */ /* 0x000ea20000300800 */
[----:B------:R-:W-:-:S04]  /*16f0*/  ISETP.NE.U32.AND P0, PT, RZ, UR4, PT ;  /* 0x00000004ff007c0c */ /* 0x000fc8000bf05070 */
[----:B------:R-:W-:Y:S01]  /*1700*/  ISETP.NE.AND.EX P0, PT, RZ, UR5, PT, P0 ;  /* 0x00000005ff007c0c */ /* 0x000fe2000bf05300 */
[----:B------:R-:W-:-:S12]  /*1710*/  ULDC.64 UR4, c[0x0][0xa30] ;  /* 0x00028c0000047ab9 */ /* 0x000fd80000000a00 */
[----:B0-----:R-:W0:Y:S02]  /*1720*/  @P0 LDC.64 R4, c[0x0][0xa10] ;  /* 0x00028400ff040b82 */ /* 0x001e240000000a00 */
[----:B0-----:R-:W-:-:S05]  /*1730*/  @P0 IMAD.WIDE R4, R222, 0x4, R4 ;  /* 0x00000004de040825 */ /* 0x001fca00078e0204 */
[----:B------:R-:W3:Y:S04]  /*1740*/  @P0 LDG.E R0, desc[UR60][R4.64] ;  /* 0x0000003c04000981 */ /* 0x000ee8000c1e1900 */
[----:B------:R0:W3:Y:S01]  /*1750*/  @P0 LDG.E R3, desc[UR60][R4.64+0x4] ;  /* 0x0000043c04030981 */ /* 0x0000e2000c1e1900 */
[----:B------:R-:W-:Y:S01]  /*1760*/  ISETP.NE.U32.AND P1, PT, RZ, UR4, PT ;  /* 0x00000004ff007c0c */ /* 0x000fe2000bf25070 */
[----:B-----5:R-:W-:-:S03]  /*1770*/  IMAD.MOV.U32 R148, RZ, RZ, R27 ;  /* 0x000000ffff947224 */ /* 0x020fc600078e001b */
[----:B------:R-:W-:-:S13]  /*1780*/  ISETP.NE.AND.EX P1, PT, RZ, UR5, PT, P1 ;  /* 0x00000005ff007c0c */ /* 0x000fda000bf25310 */
[----:B------:R-:W-:-:S04]  /*1790*/  @P1 IADD3 R6, P2, R223, UR4, RZ ;  /* 0x00000004df061c10 */ /* 0x000fc8000ff5e0ff */
[----:B------:R-:W-:-:S05]  /*17a0*/  @P1 IADD3.X R7, R224, UR5, RZ, P2, !PT ;  /* 0x00000005e0071c10 */ /* 0x000fca00097fe4ff */
[----:B------:R1:W5:Y:S01]  /*17b0*/  @P1 LDG.E R148, desc[UR60][R6.64] ;  /* 0x0000003c06941981 */ /* 0x000362000c1e1900 */
[----:B------:R-:W-:Y:S01]  /*17c0*/  IADD3 R9, R27, -R10, RZ ;  /* 0x8000000a1b097210 */ /* 0x000fe20007ffe0ff */
[----:B0-----:R-:W-:Y:S01]  /*17d0*/  IMAD.MOV.U32 R4, RZ, RZ, RZ ;  /* 0x000000ffff047224 */ /* 0x001fe200078e00ff */
[----:B------:R-:W-:Y:S01]  /*17e0*/  BSSY B0, `(.L_x_3646) ;  /* 0x000002c000007945 */ /* 0x000fe20003800000 */
[----:B------:R-:W-:Y:S02]  /*17f0*/  LOP3.LUT R229, R221, 0xff, RZ, 0xc0, !PT ;  /* 0x000000ffdde57812 */ /* 0x000fe400078ec0ff */
[----:B------:R-:W-:Y:S02]  /*1800*/  SHF.R.U32.HI R221, RZ, 0x10, R221 ;  /* 0x00000010ffdd7819 */ /* 0x000fe400000116dd */
[----:B--2---:R-:W-:Y:S01]  /*1810*/  LOP3.LUT R26, R26, 0xfffffff7, RZ, 0xc0, !PT ;  /* 0xfffffff71a1a7812 */ /* 0x004fe200078ec0ff */
[----:B---3--:R-:W-:Y:S01]  /*1820*/  @P0 IMAD.IADD R24, R3, 0x1, -R0 ;  /* 0x0000000103180824 */ /* 0x008fe200078e0a00 */
[----:B------:R-:W-:-:S03]  /*1830*/  MOV R0, RZ ;  /* 0x000000ff00007202 */ /* 0x000fc60000000f00 */
[----:B------:R-:W-:-:S04]  /*1840*/  IMAD.IADD R156, R9, 0x1, R24 ;  /* 0x00000001099c7824 */ /* 0x000fc800078e0218 */
[C---:B------:R-:W-:Y:S01]  /*1850*/  VIADD R5, R156.reuse, 0x6f ;  /* 0x0000006f9c057836 */ /* 0x040fe20000000000 */
[----:B------:R-:W-:-:S03]  /*1860*/  ISETP.GE.AND P3, PT, R156, 0x1, PT ;  /* 0x000000019c00780c */ /* 0x000fc60003f66270 */
[----:B------:R-:W-:-:S05]  /*1870*/  IMAD.HI R4, R5, -0x6db6db6d, R4 ;  /* 0x9249249305047827 */ /* 0x000fca00078e0204 */
        /* <DEDUP_REMOVED lines=8> */
[-C--:B-1----:R-:W-:Y:S02]  /*1900*/  IABS R6, R11.reuse ;  /* 0x0000000b00067213 */ /* 0x082fe40000000000 */
[----:B------:R-:W-:Y:S02]  /*1910*/  IADD3 R0, R154, -0x1, R11 ;  /* 0xffffffff9a007810 */ /* 0x000fe40007ffe00b */
[----:B------:R-:W0:Y:S01]  /*1920*/  I2F.RP R3, R6 ;  /* 0x0000000600037306 */ /* 0x000e220000209400 */
[-C--:B------:R-:W-:Y:S02]  /*1930*/  IABS R10, R11.reuse ;  /* 0x0000000b000a7213 */ /* 0x080fe40000000000 */
[----:B------:R-:W-:Y:S02]  /*1940*/  IABS R8, R0 ;  /* 0x0000000000087213 */ /* 0x000fe40000000000 */
[----:B------:R-:W-:-:S04]  /*1950*/  LOP3.LUT R0, R0, R11, RZ, 0x3c, !PT ;  /* 0x0000000b00007212 */ /* 0x000fc800078e3cff */
[----:B------:R-:W-:Y:S01]  /*1960*/  ISETP.GE.AND P2, PT, R0, RZ, PT ;  /* 0x000000ff0000720c */ /* 0x000fe20003f46270 */
[----:B0-----:R-:W0:Y:S02]  /*1970*/  MUFU.RCP R3, R3 ;  /* 0x0000000300037308 */ /* 0x001e240000001000 */
[----:B0-----:R-:W-:Y:S02]  /*1980*/  VIADD R4, R3, 0xffffffe ;  /* 0x0ffffffe03047836 */ /* 0x001fe40000000000 */
[----:B------:R-:W-:-:S04]  /*1990*/  IMAD.MOV R3, RZ, RZ, -R10 ;  /* 0x000000ffff037224 */ /* 0x000fc800078e0a0a */
        /* <DEDUP_REMOVED lines=16> */
.L_x_3647:
[----:B------:R-:W-:Y:S05]  /*1aa0*/  BSYNC B0 ;  /* 0x0000000000007941 */ /* 0x000fea0003800000 */
.L_x_3646:
[----:B------:R-:W-:Y:S01]  /*1ab0*/  IMAD R3, R229, R0, RZ ;  /* 0x00000000e5037224 */ /* 0x000fe200078e02ff */
        /* <DEDUP_REMOVED lines=8> */
[----:B------:R-:W-:-:S04]  /*1b40*/  IMAD.WIDE.U32 R134, R134, 0x24924925, RZ ;  /* 0x2492492586867825 */ /* 0x000fc800078e00ff */
[----:B------:R-:W-:-:S04]  /*1b50*/  IMAD.MOV.U32 R134, RZ, RZ, R135 ;  /* 0x000000ffff867224 */ /* 0x000fc800078e0087 */
[----:B------:R-:W-:Y:S02]  /*1b60*/  IMAD.MOV.U32 R25, RZ, RZ, R134 ;  /* 0x000000ffff197224 */ /* 0x000fe400078e0086 */
[----:B------:R-:W-:Y:S01]  /*1b70*/  @P0 IADD3 R5, R4, 0x6f, RZ ;  /* 0x0000006f04050810 */ /* 0x000fe20007ffe0ff */
[----:B------:R-:W-:-:S04]  /*1b80*/  @P0 IMAD.MOV.U32 R4, RZ, RZ, RZ ;  /* 0x000000ffff040224 */ /* 0x000fc800078e00ff */
[----:B------:R-:W-:-:S05]  /*1b90*/  @P0 IMAD.HI R4, R5, -0x6db6db6d, R4 ;  /* 0x9249249305040827 */ /* 0x000fca00078e0204 */
        /* <DEDUP_REMOVED lines=12> */
[----:B------:R0:W2:Y:S01]  /*1c60*/  LDC.64 R14, c[0x4][R0] ;  /* 0x01000000000e7b82 */ /* 0x0000a20000000a00 */
[----:B------:R-:W-:Y:S01]  /*1c70*/  IMAD.U32 R5, RZ, RZ, UR5 ;  /* 0x00000005ff057e24 */ /* 0x000fe2000f8e00ff */
[----:B------:R-:W-:Y:S01]  /*1c80*/  ULDC.64 UR4, c[0x4][0x1c0] ;  /* 0x0100700000047ab9 */ /* 0x000fe20000000a00 */
[----:B------:R-:W-:Y:S01]  /*1c90*/  IMAD.U32 R10, RZ, RZ, UR6 ;  /* 0x00000006ff0a7e24 */ /* 0x000fe2000f8e00ff */
[----:B------:R-:W-:Y:S01]  /*1ca0*/  MOV R11, UR7 ;  /* 0x00000007000b7c02 */ /* 0x000fe20008000f00 */
[----:B-1----:R-:W-:Y:S02]  /*1cb0*/  IMAD.U32 R6, RZ, RZ, UR4 ;  /* 0x00000004ff067e24 */ /* 0x002fe4000f8e00ff */
[----:B------:R-:W-:-:S02]  /*1cc0*/  IMAD.U32 R7, RZ, RZ, UR5 ;  /* 0x00000005ff077e24 */ /* 0x000fc4000f8e00ff */
[----:B------:R-:W-:Y:S02]  /*1cd0*/  IMAD.MOV.U32 R8, RZ, RZ, 0x70 ;  /* 0x00000070ff087424 */ /* 0x000fe400078e00ff */
[----:B------:R-:W-:Y:S02]  /*1ce0*/  IMAD.MOV.U32 R12, RZ, RZ, 0x1 ;  /* 0x00000001ff0c7424 */ /* 0x000fe400078e00ff */
[----:B0-----:R-:W-:-:S07]  /*1cf0*/  IMAD.MOV.U32 R13, RZ, RZ, RZ ;  /* 0x000000ffff0d7224 */ /* 0x001fce00078e00ff */
[----:B------:R-:W-:-:S07]  /*1d00*/  LEPC R20, `(.L_x_3650) ;  /* 0x000000001014794e */ /* 0x000fce0000000000 */
[----:B--2--5:R-:W-:Y:S05]  /*1d10*/  CALL.ABS.NOINC R14 ;  /* 0x000000000e007343 */ /* 0x024fea0003c00000 */
.L_x_3650:
[----:B------:R-:W-:Y:S05]  /*1d20*/  BSYNC B6 ;  /* 0x0000000000067941 */ /* 0x000fea0003800000 */
.L_x_3649:
        /* <DEDUP_REMOVED lines=20> */
.L_x_3652:
[----:B------:R-:W-:Y:S05]  /*1e70*/  BSYNC B6 ;  /* 0x0000000000067941 */ /* 0x000fea0003800000 */
.L_x_3651:
[----:B------:R-:W-:Y:S01]  /*1e80*/  ULDC.64 UR4, c[0x0][0x9f8] ;  /* 0x00027e0000047ab9 */ /* 0x000fe20000000a00 */
[----:B------:R-:W-:Y:S01]  /*1e90*/  MOV R8, R222 ;  /* 0x000000de00087202 */ /* 0x000fe20000000f00 */
[----:B------:R-:W0:Y:S01]  /*1ea0*/  S2R R5, SR_TID.X ;  /* 0x0000000000057919 */ /* 0x000e220000002100 */
[----:B------:R-:W-:Y:S01]  /*1eb0*/  ISETP.NE.U32.AND P0, PT, RZ, UR4, PT ;  /* 0x00000004ff007c0c */ /* 0x000fe2000bf05070 */
[C---:B------:R-:W-:Y:S01]  /*1ec0*/  VIADD R0, R18.reuse, 0x20 ;  /* 0x0000002012007836 */ /* 0x040fe20000000000 */
[----:B------:R-:W2:Y:S01]  /*1ed0*/  LDC.64 R112, c[0x0][0x300] ;  /* 0x0000c000ff707b82 */ /* 0x000ea20000000a00 */
[----:B------:R-:W-:Y:S01]  /*1ee0*/  ULDC UR6, c[0x0][0x2f4] ;  /* 0x0000bd0000067ab9 */ /* 0x000fe20000000800 */
[----:B------:R-:W-:Y:S01]  /*1ef0*/  ISETP.NE.AND.EX P0, PT, RZ, UR5, PT, P0 ;  /* 0x00000005ff007c0c */ /* 0x000fe2000bf05300 */
[C---:B------:R-:W-:Y:S02]  /*1f00*/  VIADD R3, R18.reuse, 0x40 ;  /* 0x0000004012037836 */ /* 0x040fe40000000000 */
[----:B------:R-:W-:-:S02]  /*1f10*/  VIADD R4, R18, 0x60 ;  /* 0x0000006012047836 */ /* 0x000fc40000000000 */
[----:B------:R-:W-:Y:S01]  /*1f20*/  IMAD.IADD R122, R122, 0x1, R27 ;  /* 0x000000017a7a7824 */ /* 0x000fe200078e021b */
[----:B------:R-:W3:Y:S01]  /*1f30*/  LDC.64 R106, c[0x0][0x3f8] ;  /* 0x0000fe00ff6a7b82 */ /* 0x000ee20000000a00 */
[----:B------:R-:W-:Y:S01]  /*1f40*/  SHF.R.S32.HI R19, RZ, 0x1f, R18 ;  /* 0x0000001fff137819 */ /* 0x000fe20000011412 */
[----:B------:R-:W-:Y:S01]  /*1f50*/  ULDC.64 UR8, c[0x0][0xa08] ;  /* 0x0002820000087ab9 */ /* 0x000fe20000000a00 */
[----:B------:R-:W-:-:S04]  /*1f60*/  IMAD.MOV.U32 R20, RZ, RZ, R26 ;  /* 0x000000ffff147224 */ /* 0x000fc800078e001a */
[----:B-1----:R-:W-:Y:S01]  /*1f70*/  @P0 IADD3 R6, P1, R223, UR4, RZ ;  /* 0x00000004df060c10 */ /* 0x002fe2000ff3e0ff */
[----:B------:R-:W1:Y:S03]  /*1f80*/  LDC R127, c[0x0][0x3f4] ;  /* 0x0000fd00ff7f7b82 */ /* 0x000e660000000800 */
[----:B------:R-:W-:Y:S01]  /*1f90*/  @P0 IADD3.X R7, R224, UR5, RZ, P1, !PT ;  /* 0x00000005e0070c10 */ /* 0x000fe20008ffe4ff */
[----:B------:R-:W-:-:S04]  /*1fa0*/  ULDC.64 UR4, c[0x0][0x330] ;  /* 0x0000cc0000047ab9 */ /* 0x000fc80000000a00 */
[----:B------:R4:W2:Y:S01]  /*1fb0*/  @P0 LDG.E R8, desc[UR60][R6.64] ;  /* 0x0000003c06080981 */ /* 0x0008a2000c1e1900 */
[----:B------:R-:W-:Y:S01]  /*1fc0*/  ISETP.GE.AND P1, PT, R0, UR6, PT ;  /* 0x0000000600007c0c */ /* 0x000fe2000bf26270 */
[C---:B------:R-:W-:Y:S01]  /*1fd0*/  IMAD.WIDE.U32 R114, R219.reuse, UR4, R18 ;  /* 0x00000004db727c25 */ /* 0x040fe2000f8e0012 */
[----:B------:R-:W-:Y:S01]  /*1fe0*/  ISETP.GE.AND P0, PT, R18, UR6, PT ;  /* 0x0000000612007c0c */ /* 0x000fe2000bf06270 */
[----:B------:R-:W1:Y:S01]  /*1ff0*/  LDC.64 R100, c[0x0][0x408] ;  /* 0x00010200ff647b82 */ /* 0x000e620000000a00 */
[----:B------:R-:W-:Y:S01]  /*2000*/  SEL R9, RZ, 0xffffffff, P1 ;  /* 0xffffffffff097807 */ /* 0x000fe20000800000 */
[----:B------:R-:W-:Y:S01]  /*2010*/  IMAD R115, R219, UR5, R115 ;  /* 0x00000005db737c24 */ /* 0x000fe2000f8e0273 */
[----:B0-----:R-:W-:Y:S01]  /*2020*/  IADD3 R10, R5, -0x80, RZ ;  /* 0xffffff80050a7810 */ /* 0x001fe20007ffe0ff */
[----:B------:R-:W-:Y:S01]  /*2030*/  ULDC.64 UR4, c[0x0][0x308] ;  /* 0x0000c20000047ab9 */ /* 0x000fe20000000a00 */
[----:B------:R-:W-:Y:S01]  /*2040*/  SEL R5, RZ, 0x1, P0 ;  /* 0x00000001ff057807 */ /* 0x000fe20000000000 */
[----:B----4-:R-:W-:Y:S01]  /*2050*/  IMAD.SHL.U32 R6, R9, 0x2, RZ ;  /* 0x0000000209067824 */ /* 0x010fe200078e00ff */
[----:B------:R-:W-:Y:S01]  /*2060*/  ISETP.GE.AND P0, PT, R3, UR6, PT ;  /* 0x0000000603007c0c */ /* 0x000fe2000bf06270 */
[----:B---3--:R-:W-:Y:S01]  /*2070*/  IMAD.WIDE.U32 R108, R17, R106, R18 ;  /* 0x0000006a116c7225 */ /* 0x008fe200078e0012 */
[----:B------:R-:W-:Y:S01]  /*2080*/  ISETP.GE.AND P1, PT, R4, UR6, PT ;  /* 0x0000000604007c0c */ /* 0x000fe2000bf26270 */
[----:B------:R-:W0:Y:S01]  /*2090*/  S2R R180, SR_TID.X ;  /* 0x0000000000b47919 */ /* 0x000e220000002100 */
[----:B------:R-:W-:Y:S01]  /*20a0*/  SHF.R.S32.HI R9, RZ, 0x1f, R10 ;  /* 0x0000001fff097819 */ /* 0x000fe2000001140a */
[----:B--2---:R-:W-:Y:S01]  /*20b0*/  IMAD.SHL.U32 R140, R112, 0x40, RZ ;  /* 0x00000040708c7824 */ /* 0x004fe200078e00ff */
[----:B------:R-:W-:Y:S01]  /*20c0*/  LOP3.LUT R5, R6, 0x2, R5, 0xe2, !PT ;  /* 0x0000000206057812 */ /* 0x000fe200078ee205 */
[----:B------:R-:W-:Y:S01]  /*20d0*/  IMAD R137, R107, 0x70, RZ ;  /* 0x000000706b897824 */ /* 0x000fe200078e02ff */
[----:B------:R-:W-:-:S02]  /*20e0*/  SEL R6, RZ, 0x4, P0 ;  /* 0x00000004ff067807 */ /* 0x000fc40000000000 */
[----:B------:R-:W-:Y:S02]  /*20f0*/  SEL R7, RZ, 0x8, P1 ;  /* 0x00000008ff077807 */ /* 0x000fe40000800000 */
[----:B------:R-:W-:Y:S02]  /*2100*/  LEA.HI R10, R9, R10, RZ, 0x2 ;  /* 0x0000000a090a7211 */ /* 0x000fe400078f10ff */
[----:B------:R-:W-:Y:S02]  /*2110*/  SHF.R.S32.HI R14, RZ, 0x1f, R122 ;  /* 0x0000001fff0e7819 */ /* 0x000fe4000001147a */
[----:B------:R-:W-:Y:S01]  /*2120*/  LOP3.LUT R29, R7, R5, R6, 0xfe, !PT ;  /* 0x00000005071d7212 */ /* 0x000fe200078efe06 */
[----:B------:R-:W-:Y:S01]  /*2130*/  VIADD R5, R18, 0x80 ;  /* 0x0000008012057836 */ /* 0x000fe20000000000 */
[----:B------:R-:W-:Y:S01]  /*2140*/  SHF.R.S32.HI R12, RZ, 0x1f, R10 ;  /* 0x0000001fff0c7819 */ /* 0x000fe2000001140a */
[-C--:B------:R-:W-:Y:S01]  /*2150*/  IMAD R9, R14, R112.reuse, RZ ;  /* 0x000000700e097224 */ /* 0x080fe200078e02ff */
[----:B------:R-:W-:Y:S01]  /*2160*/  SHF.R.S32.HI R151, RZ, 0x1f, R17 ;  /* 0x0000001fff977819 */ /* 0x000fe20000011411 */
[----:B------:R-:W-:Y:S01]  /*2170*/  IMAD.WIDE.U32 R6, R122, R112, RZ ;  /* 0x000000707a067225 */ /* 0x000fe200078e00ff */
[----:B------:R-:W-:-:S02]  /*2180*/  LEA.HI R12, R12, R17, RZ, 0x3 ;  /* 0x000000110c0c7211 */ /* 0x000fc400078f18ff */
[----:B------:R-:W-:Y:S01]  /*2190*/  ISETP.GE.AND P0, PT, R5, UR6, PT ;  /* 0x0000000605007c0c */ /* 0x000fe2000bf06270 */
[----:B------:R-:W-:Y:S01]  /*21a0*/  IMAD R9, R122, R113, R9 ;  /* 0x000000717a097224 */ /* 0x000fe200078e0209 */
[----:B------:R-:W-:Y:S01]  /*21b0*/  LOP3.LUT R12, R12, 0xfffffff8, RZ, 0xc0, !PT ;  /* 0xfffffff80c0c7812 */ /* 0x000fe200078ec0ff */
[----:B-1----:R-:W-:Y:S01]  /*21c0*/  IMAD.WIDE.U32 R102, R17, R100, R18 ;  /* 0x0000006411667225 */ /* 0x002fe200078e0012 */
[----:B------:R-:W-:Y:S02]  /*21d0*/  SEL R10, RZ, 0x10, P0 ;  /* 0x00000010ff0a7807 */ /* 0x000fe40000000000 */
[----:B------:R-:W-:Y:S01]  /*21e0*/  ISETP.NE.U32.AND P0, PT, RZ, UR8, PT ;  /* 0x00000008ff007c0c */ /* 0x000fe2000bf05070 */
[----:B------:R-:W-:Y:S01]  /*21f0*/  IMAD.IADD R7, R7, 0x1, R9 ;  /* 0x0000000107077824 */ /* 0x000fe200078e0209 */
[----:B------:R-:W-:Y:S01]  /*2200*/  LOP3.LUT R29, R29, R10, RZ, 0xfc, !PT ;  /* 0x0000000a1d1d7212 */ /* 0x000fe200078efcff */
[----:B------:R-:W-:Y:S01]  /*2210*/  IMAD.IADD R135, R17, 0x1, -R12 ;  /* 0x0000000111877824 */ /* 0x000fe200078e0a0c */
[----:B------:R-:W-:Y:S01]  /*2220*/  ISETP.NE.AND.EX P0, PT, RZ, UR9, PT, P0 ;  /* 0x00000009ff007c0c */ /* 0x000fe2000bf05300 */
[----:B------:R-:W-:Y:S01]  /*2230*/  IMAD.WIDE.U32 R116, R219, UR4, R6 ;  /* 0x00000004db747c25 */ /* 0x000fe2000f8e0006 */
[----:B------:R-:W-:-:S02]  /*2240*/  SHF.R.S32.HI R23, RZ, 0x1f, R22 ;  /* 0x0000001fff177819 */ /* 0x000fc40000011416 */
[----:B------:R-:W-:Y:S01]  /*2250*/  LOP3.LUT P1, RZ, R135, 0x4, RZ, 0xc0, !PT ;  /* 0x0000000487ff7812 */ /* 0x000fe2000782c0ff */
[----:B------:R-:W-:Y:S01]  /*2260*/  IMAD R117, R219, UR5, R117 ;  /* 0x00000005db757c24 */ /* 0x000fe2000f8e0275 */
[----:B------:R-:W-:Y:S01]  /*2270*/  ULDC.64 UR4, c[0x0][0x310] ;  /* 0x0000c40000047ab9 */ /* 0x000fe20000000a00 */
[----:B------:R-:W-:Y:S01]  /*2280*/  LOP3.LUT R20, R20, 0xfffffffb, RZ, 0xc0, !PT ;  /* 0xfffffffb14147812 */ /* 0x000fe200078ec0ff */
[----:B------:R-:W-:Y:S01]  /*2290*/  IMAD.WIDE.U32 R110, R17, R106, R22 ;  /* 0x0000006a116e7225 */ /* 0x000fe200078e0016 */
[----:B------:R-:W-:Y:S02]  /*22a0*/  ISETP.GE.AND P2, PT, R3, R127, PT ;  /* 0x0000007f0300720c */ /* 0x000fe40003f46270 */
[----:B------:R-:W-:Y:S01]  /*22b0*/  SHF.R.U32.HI R21, RZ, 0x3, R207 ;  /* 0x00000003ff157819 */ /* 0x000fe200000116cf */
[C---:B------:R-:W-:Y:S01]  /*22c0*/  IMAD.WIDE.U32 R104, R17.reuse, R100, R22 ;  /* 0x0000006411687225 */ /* 0x040fe200078e0016 */
[----:B------:R-:W-:Y:S02]  /*22d0*/  SHF.L.U64.HI R139, R112, 0x6, R113 ;  /* 0x00000006708b7819 */ /* 0x000fe40000010271 */
[----:B------:R-:W-:Y:S01]  /*22e0*/  IADD3 R122, P3, R17, R122, RZ ;  /* 0x0000007a117a7210 */ /* 0x000fe20007f7e0ff */
[----:B------:R-:W-:Y:S01]  /*22f0*/  IMAD R27, R101, 0x70, RZ ;  /* 0x00000070651b7824 */ /* 0x000fe200078e02ff */
[----:B------:R-:W-:-:S02]  /*2300*/  @P1 LOP3.LUT R20, R20, 0x4, RZ, 0xfc, !PT ;  /* 0x0000000414141812 */ /* 0x000fc400078efcff */
[----:B------:R-:W-:Y:S01]  /*2310*/  ISETP.GE.AND P1, PT, R0, R127, PT ;  /* 0x0000007f0000720c */ /* 0x000fe20003f26270 */
[----:B------:R-:W-:Y:S01]  /*2320*/  IMAD.X R123, R14, 0x1, R151, P3 ;  /* 0x000000010e7b7824 */ /* 0x000fe200018e0697 */
[----:B------:R-:W-:Y:S02]  /*2330*/  LOP3.LUT R20, R20, 0xfffffffe, RZ, 0xc0, !PT ;  /* 0xfffffffe14147812 */ /* 0x000fe400078ec0ff */
[----:B------:R-:W-:Y:S02]  /*2340*/  SHF.R.S32.HI R152, RZ, 0x1f, R226 ;  /* 0x0000001fff987819 */ /* 0x000fe400000114e2 */
[----:B------:R-:W-:Y:S02]  /*2350*/  @P2 LOP3.LUT R20, R20, 0x1, RZ, 0xfc, !PT ;  /* 0x0000000114142812 */ /* 0x000fe400078efcff */
[----:B0-----:R-:W-:-:S03]  /*2360*/  LEA.HI R180, R180, 0x8, RZ, 0x19 ;  /* 0x00000008b4b47811 */ /* 0x001fc600078fc8ff */
[----:B------:R0:W-:Y:S01]  /*2370*/  STL [R1+0x10], R20 ;  /* 0x0000101401007387 */ /* 0x0001e20000100800 */
[----:B------:R-:W-:Y:S02]  /*2380*/  SHF.R.S32.HI R6, RZ, 0x1f, R8 ;  /* 0x0000001fff067819 */ /* 0x000fe40000011408 */
[----:B------:R-:W-:Y:S01]  /*2390*/  SEL R39, R8, RZ, !P0 ;  /* 0x000000ff08277207 */ /* 0x000fe20004000000 */
[----:B------:R-:W-:Y:S01]  /*23a0*/  IMAD R8, R151, R106, RZ ;  /* 0x0000006a97087224 */ /* 0x000fe200078e02ff */
[----:B------:R-:W-:-:S03]  /*23b0*/  SEL R6, R6, RZ, !P0 ;  /* 0x000000ff06067207 */ /* 0x000fc60004000000 */
[----:B------:R-:W-:Y:S02]  /*23c0*/  IMAD R11, R17, R107, R8 ;  /* 0x0000006b110b7224 */ /* 0x000fe400078e0208 */
[----:B------:R-:W-:Y:S02]  /*23d0*/  IMAD R10, R6, UR4, RZ ;  /* 0x00000004060a7c24 */ /* 0x000fe4000f8e02ff */
[----:B------:R-:W-:Y:S01]  /*23e0*/  IMAD.WIDE.U32 R116, R39, UR4, R116 ;  /* 0x0000000427747c25 */ /* 0x000fe2000f8e0074 */
[----:B------:R-:W-:-:S03]  /*23f0*/  IADD3 R111, R111, R11, RZ ;  /* 0x0000000b6f6f7210 */ /* 0x000fc60007ffe0ff */
[----:B------:R-:W-:Y:S01]  /*2400*/  IMAD R7, R39, UR5, R10 ;  /* 0x0000000527077c24 */ /* 0x000fe2000f8e020a */
[----:B------:R-:W-:Y:S01]  /*2410*/  ULDC.64 UR4, c[0x0][0x338] ;  /* 0x0000ce0000047ab9 */ /* 0x000fe20000000a00 */
[-C--:B------:R-:W-:Y:S02]  /*2420*/  IMAD R10, R151, R112.reuse, RZ ;  /* 0x00000070970a7224 */ /* 0x080fe400078e02ff */
[----:B------:R-:W-:-:S04]  /*2430*/  IMAD.WIDE.U32 R8, R17, R112, R18 ;  /* 0x0000007011087225 */ /* 0x000fc800078e0012 */
[----:B------:R-:W-:Y:S02]  /*2440*/  IMAD R10, R17, R113, R10 ;  /* 0x00000071110a7224 */ /* 0x000fe400078e020a */
[----:B------:R-:W-:Y:S01]  /*2450*/  IMAD R12, R6, UR4, RZ ;  /* 0x00000004060c7c24 */ /* 0x000fe2000f8e02ff */
[----:B------:R-:W-:Y:S01]  /*2460*/  IADD3 R6, P0, R116, R8, RZ ;  /* 0x0000000874067210 */ /* 0x000fe20007f1e0ff */
[----:B------:R-:W-:Y:S02]  /*2470*/  IMAD.IADD R7, R117, 0x1, R7 ;  /* 0x0000000175077824 */ /* 0x000fe400078e0207 */
[----:B------:R-:W-:Y:S01]  /*2480*/  IMAD.IADD R109, R11, 0x1, R109 ;  /* 0x000000010b6d7824 */ /* 0x000fe200078e026d */
[----:B------:R-:W-:Y:S01]  /*2490*/  SEL R11, R127, RZ, P1 ;  /* 0x000000ff7f0b7207 */ /* 0x000fe20000800000 */
[----:B------:R-:W-:Y:S01]  /*24a0*/  IMAD.WIDE.U32 R114, R39, UR4, R114 ;  /* 0x0000000427727c25 */ /* 0x000fe2000f8e0072 */
[----:B------:R-:W-:Y:S02]  /*24b0*/  IADD3.X R8, R7, R9, R10, P0, !PT ;  /* 0x0000000907087210 */ /* 0x000fe400007fe40a */
[----:B------:R-:W-:Y:S01]  /*24c0*/  ISETP.GE.AND P0, PT, R18, R127, PT ;  /* 0x0000007f1200720c */ /* 0x000fe20003f06270 */
[----:B------:R-:W-:-:S02]  /*24d0*/  IMAD R10, R151, R100, RZ ;  /* 0x00000064970a7224 */ /* 0x000fc400078e02ff */
[----:B------:R-:W-:Y:S01]  /*24e0*/  IMAD.IADD R11, R0, 0x1, R11 ;  /* 0x00000001000b7824 */ /* 0x000fe200078e020b */
[----:B------:R-:W-:Y:S01]  /*24f0*/  SEL R9, R127, RZ, P0 ;  /* 0x000000ff7f097207 */ /* 0x000fe20000000000 */
[----:B------:R-:W-:Y:S01]  /*2500*/  IMAD R13, R17, R101, R10 ;  /* 0x00000065110d7224 */ /* 0x000fe200078e020a */
[----:B------:R-:W-:Y:S01]  /*2510*/  SEL R10, R127, RZ, P2 ;  /* 0x000000ff7f0a7207 */ /* 0x000fe20001000000 */
[----:B------:R-:W-:Y:S01]  /*2520*/  IMAD R39, R39, UR5, R12 ;  /* 0x0000000527277c24 */ /* 0x000fe2000f8e020c */
[----:B------:R-:W-:Y:S01]  /*2530*/  IADD3 R9, R18, R9, RZ ;  /* 0x0000000912097210 */ /* 0x000fe20007ffe0ff */
[----:B------:R-:W-:Y:S01]  /*2540*/  IMAD.IADD R105, R105, 0x1, R13 ;  /* 0x0000000169697824 */ /* 0x000fe200078e020d */
[----:B------:R-:W-:Y:S01]  /*2550*/  SHF.R.S32.HI R12, RZ, 0x1f, R11 ;  /* 0x0000001fff0c7819 */ /* 0x000fe2000001140b */
[----:B------:R-:W-:Y:S02]  /*2560*/  IMAD.IADD R103, R13, 0x1, R103 ;  /* 0x000000010d677824 */ /* 0x000fe400078e0267 */
[----:B------:R-:W-:Y:S01]  /*2570*/  IMAD.IADD R15, R3, 0x1, R10 ;  /* 0x00000001030f7824 */ /* 0x000fe200078e020a */
[----:B------:R-:W-:Y:S01]  /*2580*/  SHF.R.S32.HI R10, RZ, 0x1f, R9 ;  /* 0x0000001fff0a7819 */ /* 0x000fe20000011409 */
[----:B-----5:R-:W-:Y:S01]  /*2590*/  IMAD.WIDE.U32 R104, R148, R100, R104 ;  /* 0x0000006494687225 */ /* 0x020fe200078e0068 */
[----:B------:R-:W-:-:S02]  /*25a0*/  LEA.HI R13, R12, R11, RZ, 0x6 ;  /* 0x0000000b0c0d7211 */ /* 0x000fc400078f30ff */
[----:B------:R-:W-:Y:S01]  /*25b0*/  LEA.HI R28, R12, R11, RZ, 0x3 ;  /* 0x0000000b0c1c7211 */ /* 0x000fe200078f18ff */
[----:B------:R-:W-:Y:S01]  /*25c0*/  IMAD.WIDE.U32 R102, R148, R100, R102 ;  /* 0x0000006494667225 */ /* 0x000fe200078e0066 */
[-C--:B------:R-:W-:Y:S02]  /*25d0*/  LEA.HI R26, R10, R9.reuse, RZ, 0x3 ;  /* 0x000000090a1a7211 */ /* 0x080fe400078f18ff */
[----:B------:R-:W-:Y:S01]  /*25e0*/  SHF.R.S32.HI R13, RZ, 0x6, R13 ;  /* 0x00000006ff0d7819 */ /* 0x000fe2000001140d */
[-C--:B------:R-:W-:Y:S01]  /*25f0*/  IMAD.WIDE.U32 R108, R148, R106.reuse, R108 ;  /* 0x0000006a946c7225 */ /* 0x080fe200078e006c */
[----:B------:R-:W-:Y:S02]  /*2600*/  LEA.HI R9, R10, R9, RZ, 0x6 ;  /* 0x000000090a097211 */ /* 0x000fe400078f30ff */
[----:B0-----:R-:W-:Y:S01]  /*2610*/  SHF.R.S32.HI R20, RZ, 0x1f, R15 ;  /* 0x0000001fff147819 */ /* 0x001fe2000001140f */
[----:B------:R-:W-:Y:S01]  /*2620*/  IMAD R146, R13, 0x1c00, R213 ;  /* 0x00001c000d927824 */ /* 0x000fe200078e02d5 */
[----:B------:R-:W-:Y:S01]  /*2630*/  LOP3.LUT R11, R211, 0x38, R28, 0xf8, !PT ;  /* 0x00000038d30b7812 */ /* 0x000fe200078ef81c */
[----:B------:R-:W-:Y:S01]  /*2640*/  IMAD R143, R13, 0x1c00, R214 ;  /* 0x00001c000d8f7824 */ /* 0x000fe200078e02d6 */
[----:B------:R-:W-:Y:S01]  /*2650*/  SHF.R.S32.HI R10, RZ, 0x6, R9 ;  /* 0x00000006ff0a7819 */ /* 0x000fe20000011409 */
[----:B------:R-:W-:Y:S01]  /*2660*/  IMAD.WIDE.U32 R110, R148, R106, R110 ;  /* 0x0000006a946e7225 */ /* 0x000fe200078e006e */
[----:B------:R-:W-:-:S02]  /*2670*/  LEA.HI R32, R20, R15, RZ, 0x3 ;  /* 0x0000000f14207211 */ /* 0x000fc400078f18ff */
[-C--:B------:R-:W-:Y:S01]  /*2680*/  LOP3.LUT R11, R11, R212.reuse, RZ, 0x3c, !PT ;  /* 0x000000d40b0b7212 */ /* 0x080fe200078e3cff */
[C---:B------:R-:W-:Y:S01]  /*2690*/  IMAD R147, R10.reuse, 0x1c00, R213 ;  /* 0x00001c000a937824 */ /* 0x040fe200078e02d5 */
[----:B------:R-:W-:Y:S01]  /*26a0*/  LOP3.LUT R9, R211, 0x38, R26, 0xf8, !PT ;  /* 0x00000038d3097812 */ /* 0x000fe200078ef81a */
[----:B------:R-:W-:Y:S01]  /*26b0*/  IMAD R145, R10, 0x1c00, R214 ;  /* 0x00001c000a917824 */ /* 0x000fe200078e02d6 */
[----:B------:R-:W-:Y:S01]  /*26c0*/  LEA.HI R15, R20, R15, RZ, 0x6 ;  /* 0x0000000f140f7211 */ /* 0x000fe200078f30ff */
[----:B------:R-:W-:Y:S01]  /*26d0*/  IMAD.SHL.U32 R127, R127, 0x2, RZ ;  /* 0x000000027f7f7824 */ /* 0x000fe200078e00ff */
[----:B------:R-:W-:Y:S01]  /*26e0*/  IADD3 R146, R146, R11, RZ ;  /* 0x0000000b92927210 */ /* 0x000fe20007ffe0ff */
[----:B------:R-:W-:Y:S01]  /*26f0*/  IMAD.IADD R38, R115, 0x1, R39 ;  /* 0x0000000173267824 */ /* 0x000fe200078e0227 */
[----:B------:R-:W-:Y:S02]  /*2700*/  LOP3.LUT R10, R9, R212, RZ, 0x3c, !PT ;  /* 0x000000d4090a7212 */ /* 0x000fe400078e3cff */
[----:B------:R-:W-:-:S02]  /*2710*/  SHF.R.S32.HI R15, RZ, 0x6, R15 ;  /* 0x00000006ff0f7819 */ /* 0x000fc4000001140f */
[----:B------:R-:W-:Y:S01]  /*2720*/  LOP3.LUT R11, R207, 0x38, R32, 0xf8, !PT ;  /* 0x00000038cf0b7812 */ /* 0x000fe200078ef820 */
[----:B------:R-:W-:Y:S01]  /*2730*/  IMAD.IADD R147, R147, 0x1, R10 ;  /* 0x0000000193937824 */ /* 0x000fe200078e020a */
[----:B------:R-:W-:Y:S01]  /*2740*/  LOP3.LUT R9, R211, 0x38, R32, 0xf8, !PT ;  /* 0x00000038d3097812 */ /* 0x000fe200078ef820 */
[----:B------:R-:W-:Y:S01]  /*2750*/  IMAD R142, R15, 0x1c00, R214 ;  /* 0x00001c000f8e7824 */ /* 0x000fe200078e02d6 */
[-C--:B------:R-:W-:Y:S01]  /*2760*/  LOP3.LUT R11, R11, R21.reuse, RZ, 0x3c, !PT ;  /* 0x000000150b0b7212 */ /* 0x080fe200078e3cff */
[----:B------:R-:W-:Y:S01]  /*2770*/  IMAD R144, R15, 0x1c00, R213 ;  /* 0x00001c000f907824 */ /* 0x000fe200078e02d5 */
[----:B------:R-:W-:Y:S02]  /*2780*/  LOP3.LUT R9, R9, R212, RZ, 0x3c, !PT ;  /* 0x000000d409097212 */ /* 0x000fe400078e3cff */
[----:B------:R-:W-:Y:S01]  /*2790*/  SHF.R.S32.HI R13, RZ, 0x1f, R148 ;  /* 0x0000001fff0d7819 */ /* 0x000fe20000011494 */
[----:B------:R-:W-:Y:S01]  /*27a0*/  IMAD.IADD R142, R142, 0x1, R11 ;  /* 0x000000018e8e7824 */ /* 0x000fe200078e020b */
[C---:B------:R-:W-:Y:S01]  /*27b0*/  LOP3.LUT R12, R207.reuse, 0x38, R26, 0xf8, !PT ;  /* 0x00000038cf0c7812 */ /* 0x040fe200078ef81a */
[----:B------:R-:W-:Y:S01]  /*27c0*/  IMAD.IADD R144, R144, 0x1, R9 ;  /* 0x0000000190907824 */ /* 0x000fe200078e0209 */
[----:B------:R-:W-:Y:S01]  /*27d0*/  LOP3.LUT R10, R207, 0x38, R28, 0xf8, !PT ;  /* 0x00000038cf0a7812 */ /* 0x000fe200078ef81c */
[----:B------:R-:W-:Y:S01]  /*27e0*/  VIADD R11, R18, 0xa0 ;  /* 0x000000a0120b7836 */ /* 0x000fe20000000000 */
[-C--:B------:R-:W-:Y:S01]  /*27f0*/  LOP3.LUT R12, R12, R21.reuse, RZ, 0x3c, !PT ;  /* 0x000000150c0c7212 */ /* 0x080fe200078e3cff */
[C---:B------:R-:W-:Y:S01]  /*2800*/  IMAD R9, R13.reuse, R106, RZ ;  /* 0x0000006a0d097224 */ /* 0x040fe200078e02ff */
[----:B------:R-:W-:Y:S01]  /*2810*/  LOP3.LUT R10, R10, R21, RZ, 0x3c, !PT ;  /* 0x000000150a0a7212 */ /* 0x000fe200078e3cff */
[----:B------:R-:W-:Y:S01]  /*2820*/  IMAD R13, R13, R100, RZ ;  /* 0x000000640d0d7224 */ /* 0x000fe200078e02ff */
[----:B------:R-:W-:Y:S01]  /*2830*/  ISETP.GE.AND P2, PT, R11, UR6, PT ;  /* 0x000000060b007c0c */ /* 0x000fe2000bf46270 */
[----:B------:R-:W-:Y:S01]  /*2840*/  IMAD.IADD R145, R145, 0x1, R12 ;  /* 0x0000000191917824 */ /* 0x000fe200078e020c */
[----:B------:R-:W-:Y:S01]  /*2850*/  SHF.L.U64.HI R12, R100, 0x6, R101 ;  /* 0x00000006640c7819 */ /* 0x000fe20000010265 */
[----:B------:R-:W-:Y:S01]  /*2860*/  IMAD R33, R148, R101, R13 ;  /* 0x0000006594217224 */ /* 0x000fe200078e020d */
[----:B------:R-:W-:Y:S01]  /*2870*/  LOP3.LUT R15, R211, 0x18, R18, 0xf8, !PT ;  /* 0x00000018d30f7812 */ /* 0x000fe200078ef812 */
[C---:B------:R-:W-:Y:S01]  /*2880*/  IMAD.SHL.U32 R13, R100.reuse, 0x40, RZ ;  /* 0x00000040640d7824 */ /* 0x040fe200078e00ff */
[----:B------:R-:W-:Y:S01]  /*2890*/  SEL R30, RZ, 0x20, P2 ;  /* 0x00000020ff1e7807 */ /* 0x000fe20001000000 */
[----:B------:R-:W-:Y:S01]  /*28a0*/  IMAD.WIDE.U32 R100, R100, 0x70, RZ ;  /* 0x0000007064647825 */ /* 0x000fe200078e00ff */
[----:B------:R-:W-:-:S02]  /*28b0*/  LOP3.LUT R20, R15, R212, RZ, 0x3c, !PT ;  /* 0x000000d40f147212 */ /* 0x000fc400078e3cff */
[----:B------:R-:W-:Y:S01]  /*28c0*/  SHF.R.S32.HI R120, RZ, 0x3, R26 ;  /* 0x00000003ff787819 */ /* 0x000fe2000001141a */
[----:B------:R-:W-:Y:S01]  /*28d0*/  IMAD R21, R113, 0x70, RZ ;  /* 0x0000007071157824 */ /* 0x000fe200078e02ff */
[----:B------:R-:W-:Y:S01]  /*28e0*/  SHF.R.S32.HI R119, RZ, 0x3, R28 ;  /* 0x00000003ff777819 */ /* 0x000fe2000001141c */
[----:B------:R-:W-:Y:S01]  /*28f0*/  IMAD.WIDE.U32 R112, R112, 0x70, RZ ;  /* 0x0000007070707825 */ /* 0x000fe200078e00ff */
[----:B------:R-:W-:Y:S02]  /*2900*/  LOP3.LUT R37, R29, R30, RZ, 0xfc, !PT ;  /* 0x0000001e1d257212 */ /* 0x000fe400078efcff */
[----:B------:R-:W-:Y:S01]  /*2910*/  LOP3.LUT R26, R26, 0xfffffff8, RZ, 0xc0, !PT ;  /* 0xfffffff81a1a7812 */ /* 0x000fe200078ec0ff */
[----:B------:R-:W-:Y:S01]  /*2920*/  IMAD.IADD R143, R143, 0x1, R10 ;  /* 0x000000018f8f7824 */ /* 0x000fe200078e020a */
[----:B------:R-:W-:Y:S01]  /*2930*/  SHF.L.U32 R10, R106, 0x6, RZ ;  /* 0x000000066a0a7819 */ /* 0x000fe200000006ff */
[----:B------:R-:W-:Y:S01]  /*2940*/  IMAD R31, R148, R107, R9 ;  /* 0x0000006b941f7224 */ /* 0x000fe200078e0209 */
[----:B------:R-:W-:Y:S01]  /*2950*/  SHF.L.U64.HI R9, R106, 0x6, R107 ;  /* 0x000000066a097819 */ /* 0x000fe2000001026b */
[----:B------:R-:W-:Y:S01]  /*2960*/  IMAD.IADD R138, R101, 0x1, R27 ;  /* 0x00000001658a7824 */ /* 0x000fe200078e021b */
[----:B------:R-:W-:Y:S01]  /*2970*/  LOP3.LUT R27, R28, 0xfffffff8, RZ, 0xc0, !PT ;  /* 0xfffffff81c1b7812 */ /* 0x000fe200078ec0ff */
[----:B------:R-:W-:Y:S01]  /*2980*/  IMAD.WIDE.U32 R106, R106, 0x70, RZ ;  /* 0x000000706a6a7825 */ /* 0x000fe200078e00ff */
[----:B------:R-:W-:-:S02]  /*2990*/  LOP3.LUT R28, R32, 0xfffffff8, RZ, 0xc0, !PT ;  /* 0xfffffff8201c7812 */ /* 0x000fc400078ec0ff */
[----:B------:R-:W-:Y:S01]  /*29a0*/  IADD3 R141, R213, R20, RZ ;  /* 0x00000014d58d7210 */ /* 0x000fe20007ffe0ff */
[----:B------:R-:W-:Y:S01]  /*29b0*/  IMAD.IADD R136, R113, 0x1, R21 ;  /* 0x0000000171887824 */ /* 0x000fe200078e0215 */
[----:B------:R-:W-:Y:S01]  /*29c0*/  IADD3 R15, R31, R109, RZ ;  /* 0x0000006d1f0f7210 */ /* 0x000fe20007ffe0ff */
[----:B------:R-:W-:Y:S01]  /*29d0*/  IMAD.IADD R20, R105, 0x1, R33 ;  /* 0x0000000169147824 */ /* 0x000fe200078e0221 */
[----:B------:R-:W-:Y:S01]  /*29e0*/  SHF.R.S32.HI R118, RZ, 0x3, R32 ;  /* 0x00000003ff767819 */ /* 0x000fe20000011420 */
[----:B------:R-:W-:Y:S01]  /*29f0*/  IMAD.IADD R21, R33, 0x1, R103 ;  /* 0x0000000121157824 */ /* 0x000fe200078e0267 */
[----:B------:R-:W-:Y:S01]  /*2a00*/  LOP3.LUT R33, R37, 0x2, RZ, 0xc0, !PT ;  /* 0x0000000225217812 */ /* 0x000fe200078ec0ff */
[----:B------:R-:W-:Y:S01]  /*2a10*/  IMAD.IADD R14, R111, 0x1, R31 ;  /* 0x000000016f0e7824 */ /* 0x000fe200078e021f */
[----:B------:R-:W-:Y:S01]  /*2a20*/  LOP3.LUT R34, R37, 0x4, RZ, 0xc0, !PT ;  /* 0x0000000425227812 */ /* 0x000fe200078ec0ff */
[----:B------:R-:W-:Y:S01]  /*2a30*/  IMAD.IADD R137, R107, 0x1, R137 ;  /* 0x000000016b897824 */ /* 0x000fe200078e0289 */
[----:B------:R-:W-:-:S02]  /*2a40*/  LOP3.LUT R35, R37, 0x8, RZ, 0xc0, !PT ;  /* 0x0000000825237812 */ /* 0x000fc400078ec0ff */
[----:B------:R-:W-:Y:S02]  /*2a50*/  LOP3.LUT R36, R37, 0x10, RZ, 0xc0, !PT ;  /* 0x0000001025247812 */ /* 0x000fe400078ec0ff */
[----:B------:R-:W-:Y:S02]  /*2a60*/  LOP3.LUT R29, R29, 0x1, RZ, 0xc0, !PT ;  /* 0x000000011d1d7812 */ /* 0x000fe400078ec0ff */
[----:B------:R-:W-:Y:S02]  /*2a70*/  SHF.R.S32.HI R30, RZ, 0x1f, R26 ;  /* 0x0000001fff1e7819 */ /* 0x000fe4000001141a */
[----:B------:R-:W-:Y:S02]  /*2a80*/  SHF.R.S32.HI R31, RZ, 0x1f, R27 ;  /* 0x0000001fff1f7819 */ /* 0x000fe4000001141b */
[----:B------:R-:W-:Y:S02]  /*2a90*/  SHF.R.S32.HI R32, RZ, 0x1f, R28 ;  /* 0x0000001fff207819 */ /* 0x000fe4000001141c */
[----:B------:R-:W-:-:S07]  /*2aa0*/  LOP3.LUT R37, R37, 0x20, RZ, 0xc0, !PT ;  /* 0x0000002025257812 */ /* 0x000fce00078ec0ff */
.L_x_3752:
[----:B0-23--:R-:W2:Y:S01]  /*2ab0*/  LDL.LU R41, [R1+0x10] ;  /* 0x0000100001297983 */ /* 0x00dea20000300800 */
[----:B-----5:R-:W-:Y:S01]  /*2ac0*/  VIADD R49, R25, 0xffffffff ;  /* 0xffffffff19317836 */ /* 0x020fe20000000000 */
[----:B------:R-:W0:Y:S01]  /*2ad0*/  LDC.64 R124, c[0x0][0x2e8] ;  /* 0x0000ba00ff7c7b82 */ /* 0x000e220000000a00 */
[----:B------:R-:W-:Y:S01]  /*2ae0*/  LOP3.LUT P4, RZ, R135, 0x4, RZ, 0xc0, !PT ;  /* 0x0000000487ff7812 */ /* 0x000fe2000788c0ff */
[----:B------:R-:W-:Y:S01]  /*2af0*/  IMAD R40, R16, 0x5400, R141 ;  /* 0x0000540010287824 */ /* 0x000fe200078e028d */
[----:B------:R-:W-:Y:S05]  /*2b00*/  YIELD ;  /* 0x0000000000007946 */ /* 0x000fea0003800000 */
[----:B------:R-:W-:Y:S01]  /*2b10*/  SHF.R.S32.HI R50, RZ, 0x1f, R49 ;  /* 0x0000001fff327819 */ /* 0x000fe20000011431 */
[-C--:B------:R-:W-:Y:S01]  /*2b20*/  IMAD R25, R136, R49.reuse, RZ ;  /* 0x0000003188197224 */ /* 0x080fe200078e02ff */
[----:B------:R-:W1:Y:S01]  /*2b30*/  LDC R126, c[0x0][0x3f4] ;  /* 0x0000fd00ff7e7b82 */ /* 0x000e620000000800 */
[----:B------:R-:W-:Y:S01]  /*2b40*/  IMAD.WIDE.U32 R128, R112, R49, RZ ;  /* 0x0000003170807225 */ /* 0x000fe200078e00ff */
[----:B------:R-:W-:Y:S03]  /*2b50*/  BSSY B0, `(.L_x_3653) ;  /* 0x0000760000007945 */ /* 0x000fe60003800000 */
[----:B------:R-:W-:Y:S01]  /*2b60*/  IMAD R39, R50, R112, R25 ;  /* 0x0000007032277224 */ /* 0x000fe200078e0219 */
[----:B------:R-:W-:Y:S01]  /*2b70*/  IADD3 R25, P2, P3, R6, R128, R140 ;  /* 0x0000008006197210 */ /* 0x000fe20007b5e08c */
[----:B------:R-:W-:-:S02]  /*2b80*/  VIADD R96, R40, 0x20 ;  /* 0x0000002028607836 */ /* 0x000fc40000000000 */
[----:B------:R-:W-:Y:S01]  /*2b90*/  @P4 VIADD R96, R40, 0xffffffe0 ;  /* 0xffffffe028604836 */ /* 0x000fe20000000000 */
[----:B------:R-:W-:-:S03]  /*2ba0*/  IADD3 R92, R129, R39, RZ ;  /* 0x00000027815c7210 */ /* 0x000fc60007ffe0ff */
[----:B------:R-:W-:Y:S01]  /*2bb0*/  IMAD R96, R96, 0x2, R121 ;  /* 0x0000000260607824 */ /* 0x000fe200078e0279 */
[----:B------:R-:W-:Y:S02]  /*2bc0*/  IADD3.X R42, R8, R92, R139, P2, P3 ;  /* 0x0000005c082a7210 */ /* 0x000fe400017e648b */
[----:B------:R-:W-:-:S04]  /*2bd0*/  IADD3 R39, P3, R6, R128, RZ ;  /* 0x0000008006277210 */ /* 0x000fc80007f7e0ff */
[-C--:B0-----:R-:W-:Y:S01]  /*2be0*/  LEA R46, P2, R39, R124.reuse, 0x1 ;  /* 0x0000007c272e7211 */ /* 0x081fe200078408ff */
[----:B------:R-:W-:Y:S01]  /*2bf0*/  IMAD.X R48, R92, 0x1, R8, P3 ;  /* 0x000000015c307824 */ /* 0x000fe200018e0608 */
[----:B------:R-:W-:-:S04]  /*2c00*/  LEA R44, P3, R25, R124, 0x1 ;  /* 0x0000007c192c7211 */ /* 0x000fc800078608ff */
[-C--:B------:R-:W-:Y:S02]  /*2c10*/  LEA.HI.X R45, R25, R125.reuse, R42, 0x1, P3 ;  /* 0x0000007d192d7211 */ /* 0x080fe400018f0c2a */
[----:B------:R-:W-:Y:S02]  /*2c20*/  ISETP.GT.AND P3, PT, R49, R134, PT ;  /* 0x000000863100720c */ /* 0x000fe40003f64270 */
[----:B------:R-:W-:Y:S01]  /*2c30*/  LEA.HI.X R47, R39, R125, R48, 0x1, P2 ;  /* 0x0000007d272f7211 */ /* 0x000fe200010f0c30 */
[----:B------:R-:W-:Y:S01]  /*2c40*/  IMAD R39, R40, 0x2, R121 ;  /* 0x0000000228277824 */ /* 0x000fe200078e0279 */
[----:B-1----:R-:W-:Y:S02]  /*2c50*/  ISETP.GE.AND P2, PT, R126, 0x1, PT ;  /* 0x000000017e00780c */ /* 0x002fe40003f46270 */
[----:B------:R-:W-:Y:S02]  /*2c60*/  MOV R25, R49 ;  /* 0x0000003100197202 */ /* 0x000fe40000000f00 */
[----:B--2---:R-:W-:-:S05]  /*2c70*/  LOP3.LUT R41, R41, 0xfffffffd, RZ, 0xc0, !PT ;  /* 0xfffffffd29297812 */ /* 0x004fca00078ec0ff */
[----:B------:R-:W-:-:S05]  /*2c80*/  @P3 LOP3.LUT R41, R41, 0x2, RZ, 0xfc, !PT ;  /* 0x0000000229293812 */ /* 0x000fca00078efcff */
[----:B------:R0:W-:Y:S01]  /*2c90*/  STL [R1+0x10], R41 ;  /* 0x0000102901007387 */ /* 0x0001e20000100800 */
[----:B------:R-:W-:Y:S05]  /*2ca0*/  @!P2 BRA `(.L_x_3654) ;  /* 0x000000700048a947 */ /* 0x000fea0003800000 */
[----:B------:R-:W-:Y:S01]  /*2cb0*/  ULDC.U8 UR4, c[0x0][0x410] ;  /* 0x0001040000047ab9 */ /* 0x000fe20000000000 */
[-C--:B0-----:R-:W-:Y:S01]  /*2cc0*/  IMAD R41, R137, R49.reuse, RZ ;  /* 0x0000003189297224 */ /* 0x081fe200078e02ff */
[----:B------:R-:W-:Y:S01]  /*2cd0*/  ISETP.NE.AND P2, PT, RZ, UR4, PT ;  /* 0x00000004ff007c0c */ /* 0x000fe2000bf45270 */
[-C--:B------:R-:W-:Y:S02]  /*2ce0*/  IMAD R43, R138, R49.reuse, RZ ;  /* 0x000000318a2b7224 */ /* 0x080fe400078e02ff */
[----:B------:R-:W-:Y:S02]  /*2cf0*/  IMAD R97, R25, -0x70, R24 ;  /* 0xffffff9019617824 */ /* 0x000fe400078e0218 */
[C---:B------:R-:W-:Y:S02]  /*2d00*/  IMAD R41, R50.reuse, R106, R41 ;  /* 0x0000006a32297224 */ /* 0x040fe400078e0229 */
[----:B------:R-:W-:Y:S01]  /*2d10*/  IMAD R43, R50, R100, R43 ;  /* 0x00000064322b7224 */ /* 0x000fe200078e022b */
[----:B------:R-:W-:Y:S01]  /*2d20*/  VIMNMX R97, R97, 0x70, PT ;  /* 0x0000007061617848 */ /* 0x000fe20003fe0100 */
[----:B------:R-:W-:-:S04]  /*2d30*/  IMAD.WIDE.U32 R90, R106, R49, RZ ;  /* 0x000000316a5a7225 */ /* 0x000fc800078e00ff */
        /* <DEDUP_REMOVED lines=30> */
[----:B------:R-:W-:Y:S06]  /*2f20*/  @P3 BRA `(.L_x_3657) ;  /* 0x0000000000a03947 */ /* 0x000fec0003800000 */
[----:B------:R-:W-:Y:S01]  /*2f30*/  IADD3 R41, P2, R110, R90, RZ ;  /* 0x0000005a6e297210 */ /* 0x000fe20007f5e0ff */
[----:B------:R-:W-:Y:S01]  /*2f40*/  ULDC.64 UR4, c[0x0][0x3e8] ;  /* 0x0000fa0000047ab9 */ /* 0x000fe20000000a00 */
[----:B------:R-:W-:Y:S02]  /*2f50*/  CS2R R124, SRZ ;  /* 0x00000000007c7805 */ /* 0x000fe4000001ff00 */
[----:B------:R-:W-:Y:S01]  /*2f60*/  CS2R R128, SRZ ;  /* 0x0000000000807805 */ /* 0x000fe2000001ff00 */
[----:B------:R-:W-:Y:S01]  /*2f70*/  IMAD.X R42, R98, 0x1, R14, P2 ;  /* 0x00000001622a7824 */ /* 0x000fe200010e060e */
[----:B------:R-:W-:-:S04]  /*2f80*/  IADD3 R43, P2, R104, R88, RZ ;  /* 0x00000058682b7210 */ /* 0x000fc80007f5e0ff */
[----:B------:R-:W-:Y:S02]  /*2f90*/  IADD3.X R72, R99, R20, RZ, P2, !PT ;  /* 0x0000001463487210 */ /* 0x000fe400017fe4ff */
        /* <DEDUP_REMOVED lines=33> */
.L_x_3657:
[----:B------:R-:W-:Y:S05]  /*31b0*/  BSYNC B1 ;  /* 0x0000000000017941 */ /* 0x000fea0003800000 */
.L_x_3656:
[----:B------:R-:W-:Y:S01]  /*31c0*/  ISETP.GE.AND P4, PT, R226, R97, PT ;  /* 0x00000061e200720c */ /* 0x000fe20003f86270 */
[----:B------:R-:W-:Y:S01]  /*31d0*/  BSSY B1, `(.L_x_3658) ;  /* 0x000002c000017945 */ /* 0x000fe20003800000 */
[----:B-----5:R-:W-:Y:S02]  /*31e0*/  IMAD.MOV.U32 R131, RZ, RZ, R72 ;  /* 0x000000ffff837224 */ /* 0x020fe400078e0048 */
[----:B------:R-:W-:-:S09]  /*31f0*/  IMAD.MOV.U32 R130, RZ, RZ, R73 ;  /* 0x000000ffff827224 */ /* 0x000fd200078e0049 */
[----:B------:R-:W-:Y:S05]  /*3200*/  @P4 BRA `(.L_x_3659) ;  /* 0x0000000000a04947 */ /* 0x000fea0003800000 */
[----:B------:R-:W-:Y:S01]  /*3210*/  IADD3 R90, P2, P5, R110, R90, R10 ;  /* 0x0000005a6e5a7210 */ /* 0x000fe20007d5e00a */
[----:B------:R-:W-:Y:S01]  /*3220*/  ULDC.64 UR4, c[0x0][0x3e8] ;  /* 0x0000fa0000047ab9 */ /* 0x000fe20000000a00 */
[----:B------:R-:W-:Y:S02]  /*3230*/  CS2R R68, SRZ ;  /* 0x0000000000447805 */ /* 0x000fe4000001ff00 */
[----:B------:R-:W-:Y:S02]  /*3240*/  CS2R R70, SRZ ;  /* 0x0000000000467805 */ /* 0x000fe4000001ff00 */
[----:B0-----:R-:W-:Y:S02]  /*3250*/  IADD3.X R41, R14, R98, R9, P2, P5 ;  /* 0x000000620e297210 */ /* 0x001fe400017ea409 */
        /* <DEDUP_REMOVED lines=35> */
.L_x_3659:
[----:B------:R-:W-:Y:S05]  /*3490*/  BSYNC B1 ;  /* 0x0000000000017941 */ /* 0x000fea0003800000 */
.L_x_3658:
[----:B01----:R-:W2:Y:S01]  /*34a0*/  LDL R40, [R1+0x14] ;  /* 0x0000140001287983 */ /* 0x003ea20000100800 */
[----:B------:R-:W-:Y:S01]  /*34b0*/  IMAD.MOV.U32 R42, RZ, RZ, R77 ;  /* 0x000000ffff2a7224 */ /* 0x000fe200078e004d */
[----:B------:R-:W-:Y:S01]  /*34c0*/  MOV R41, R80 ;  /* 0x0000005000297202 */ /* 0x000fe20000000f00 */
[----:B------:R-:W-:Y:S01]  /*34d0*/  IMAD.MOV.U32 R43, RZ, RZ, R76 ;  /* 0x000000ffff2b7224 */ /* 0x000fe200078e004c */
[----:B------:R-:W-:Y:S02]  /*34e0*/  PRMT R161, R131, 0x5410, R130 ;  /* 0x0000541083a17816 */ /* 0x000fe40000000082 */
[----:B------:R-:W-:Y:S01]  /*34f0*/  PRMT R163, R163, 0x5410, R42 ;  /* 0x00005410a3a37816 */ /* 0x000fe2000000002a */
[----:B------:R-:W-:Y:S01]  /*3500*/  IMAD.MOV.U32 R42, RZ, RZ, R92 ;  /* 0x000000ffff2a7224 */ /* 0x000fe200078e005c */
[----:B------:R-:W-:Y:S02]  /*3510*/  PRMT R165, R165, 0x5410, R43 ;  /* 0x00005410a5a57816 */ /* 0x000fe4000000002b */
[----:B------:R-:W-:-:S04]  /*3520*/  MOV R43, R93 ;  /* 0x0000005d002b7202 */ /* 0x000fc80000000f00 */
[----:B------:R-:W-:Y:S01]  /*3530*/  PRMT R169, R42, 0x5410, R43 ;  /* 0x000054102aa97816 */ /* 0x000fe2000000002b */
[----:B------:R-:W-:Y:S02]  /*3540*/  IMAD.MOV.U32 R42, RZ, RZ, R125 ;  /* 0x000000ffff2a7224 */ /* 0x000fe400078e007d */
[----:B------:R-:W-:Y:S01]  /*3550*/  IMAD.MOV.U32 R43, RZ, RZ, R74 ;  /* 0x000000ffff2b7224 */ /* 0x000fe200078e004a */
[----:B--2---:R-:W-:Y:S01]  /*3560*/  R2UR UR4, R40 ;  /* 0x00000000280472ca */ /* 0x004fe200000e0000 */
[----:B------:R-:W-:-:S05]  /*3570*/  IMAD.MOV.U32 R40, RZ, RZ, R81 ;  /* 0x000000ffff287224 */ /* 0x000fca00078e0051 */
[----:B------:R-:W-:Y:S01]  /*3580*/  PRMT R166, R40, 0x5410, R41 ;  /* 0x0000541028a67816 */ /* 0x000fe20000000029 */
[----:B------:R-:W-:Y:S02]  /*3590*/  IMAD.MOV.U32 R40, RZ, RZ, R84 ;  /* 0x000000ffff287224 */ /* 0x000fe400078e0054 */
[----:B------:R-:W-:-:S04]  /*35a0*/  IMAD.MOV.U32 R41, RZ, RZ, R85 ;  /* 0x000000ffff297224 */ /* 0x000fc800078e0055 */
[----:B------:R-:W-:Y:S01]  /*35b0*/  UISETP.NE.AND UP0, UPT, UR4, 0x3, UPT ;  /* 0x000000030400788c */ /* 0x000fe2000bf05270 */
[----:B------:R-:W-:Y:S01]  /*35c0*/  PRMT R168, R40, 0x5410, R41 ;  /* 0x0000541028a87816 */ /* 0x000fe20000000029 */
[----:B------:R-:W-:Y:S02]  /*35d0*/  IMAD.MOV.U32 R41, RZ, RZ, R124 ;  /* 0x000000ffff297224 */ /* 0x000fe400078e007c */
[----:B------:R-:W-:Y:S02]  /*35e0*/  IMAD.MOV.U32 R40, RZ, RZ, R75 ;  /* 0x000000ffff287224 */ /* 0x000fe400078e004b */
[----:B------:R-:W-:Y:S02]  /*35f0*/  PLOP3.LUT P2, PT, PT, PT, UP0, 0x80, 0x0 ;  /* 0x000000000000781c */ /* 0x000fe40003f4f008 */
        /* <DEDUP_REMOVED lines=14> */
[----:B------:R-:W-:Y:S02]  /*36e0*/  IMAD.MOV.U32 R41, RZ, RZ, R129 ;  /* 0x000000ffff297224 */ /* 0x000fe400078e0081 */
[----:B------:R-:W-:-:S03]  /*36f0*/  IMAD.MOV.U32 R42, RZ, RZ, R94 ;  /* 0x000000ffff2a7224 */ /* 0x000fc600078e005e */
[----:B------:R-:W-:Y:S01]  /*3700*/  PRMT R172, R40, 0x5410, R41 ;  /* 0x0000541028ac7816 */ /* 0x000fe20000000029 */
[----:B-----5:R-:W-:Y:S01]  /*3710*/  IMAD.MOV.U32 R40, RZ, RZ, R49 ;  /* 0x000000ffff287224 */ /* 0x020fe200078e0031 */
[----:B------:R-:W-:Y:S02]  /*3720*/  MOV R41, R48 ;  /* 0x0000003000297202 */ /* 0x000fe40000000f00 */
[----:B------:R-:W-:Y:S02]  /*3730*/  PRMT R171, R42, 0x5410, R43 ;  /* 0x000054102aab7816 */ /* 0x000fe4000000002b */
        /* <DEDUP_REMOVED lines=32> */
[----:B------:R-:W-:-:S03]  /*3940*/  IMAD.MOV.U32 R41, RZ, RZ, R71 ;  /* 0x000000ffff297224 */ /* 0x000fc600078e0047 */
[----:B------:R-:W-:Y:S02]  /*3950*/  PRMT R163, R40, 0x7610, R163 ;  /* 0x0000761028a37816 */ /* 0x000fe400000000a3 */
[----:B------:R-:W-:Y:S01]  /*3960*/  PRMT R164, R164, 0x5410, R41 ;  /* 0x00005410a4a47816 */ /* 0x000fe20000000029 */
[----:B------:R-:W-:Y:S06]  /*3970*/  @!P2 BRA `(.L_x_3660) ;  /* 0x000000000004a947 */ /* 0x000fec0003800000 */
[----:B------:R-:W-:Y:S01]  /*3980*/  BPT.TRAP 0x1 ;  /* 0x000000040000795c */ /* 0x000fe20000300000 */
.L_x_3660:
[----:B------:R-:W-:Y:S01]  /*3990*/  IMAD R98, R16, 0x8, R2 ;  /* 0x0000000810627824 */ /* 0x000fe200078e0202 */
[----:B------:R-:W-:Y:S01]  /*39a0*/  SHF.L.U32 R99, R204, 0x1f, RZ ;  /* 0x0000001fcc637819 */ /* 0x000fe200000006ff */
[----:B------:R-:W-:Y:S03]  /*39b0*/  BSSY B1, `(.L_x_3661) ;  /* 0x0000003000017945 */ /* 0x000fe60003800000 */
[----:B------:R-:W0:Y:S02]  /*39c0*/  SYNCS.PHASECHK.TRANS64.TRYWAIT P5, [R98+URZ+0x36890], R99 ;  /* 0x03689063620075a7 */ /* 0x000e2400080a017f */
[----:B0-----:R-:W-:Y:S05]  /*39d0*/  @!P5 BRA `(.L_x_3662) ;  /* 0x0000025800d8d947 */ /* 0x001fea0003800000 */
.L_x_4025:
[----:B------:R-:W-:Y:S05]  /*39e0*/  BSYNC B1 ;  /* 0x0000000000017941 */ /* 0x000fea0003800000 */
.L_x_3661:
        /* <DEDUP_REMOVED lines=9> */
[----:B------:R-:W-:Y:S02]  /*3a80*/  SHF.R.U64 R91, R128, 0x10, R129 ;  /* 0x00000010805b7819 */ /* 0x000fe40000001281 */
[--C-:B------:R-:W-:Y:S02]  /*3a90*/  SHF.R.U64 R88, R124, 0x10, R125.reuse ;  /* 0x000000107c587819 */ /* 0x100fe4000000127d */
[----:B------:R-:W-:Y:S01]  /*3aa0*/  SHF.R.U32.HI R124, RZ, 0x10, R125 ;  /* 0x00000010ff7c7819 */ /* 0x000fe2000001167d */
[----:B------:R-:W-:Y:S01]  /*3ab0*/  HADD2.F32 R91, -RZ, R91.H0_H0 ;  /* 0x2000005bff5b7230 */ /* 0x000fe20000004100 */
[----:B------:R-:W-:Y:S01]  /*3ac0*/  SHF.R.U32.HI R128, RZ, 0x10, R129 ;  /* 0x00000010ff807819 */ /* 0x000fe20000011681 */
[--C-:B--2---:R-:W-:Y:S02]  /*3ad0*/  HADD2.F32 R125, -RZ, R41.reuse.H1_H1 ;  /* 0x30000029ff7d7230 */ /* 0x104fe40000004100 */
[----:B------:R-:W-:Y:S02]  /*3ae0*/  HADD2.F32 R129, -RZ, R41.H0_H0 ;  /* 0x20000029ff817230 */ /* 0x000fe40000004100 */
[----:B------:R-:W-:-:S02]  /*3af0*/  HADD2.F32 R88, -RZ, R88.H0_H0 ;  /* 0x20000058ff587230 */ /* 0x000fc40000004100 */
[-C--:B------:R-:W-:Y:S01]  /*3b00*/  FMUL.FTZ R41, R125, R91.reuse ;  /* 0x0000005b7d297220 */ /* 0x080fe20000410000 */
[----:B------:R-:W-:Y:S02]  /*3b10*/  HADD2.F32 R128, -RZ, R128.H0_H0 ;  /* 0x20000080ff807230 */ /* 0x000fe40000004100 */
[C---:B------:R-:W-:Y:S01]  /*3b20*/  FMUL.FTZ R91, R129.reuse, R91 ;  /* 0x0000005b815b7220 */ /* 0x040fe20000410000 */
[----:B------:R-:W-:Y:S02]  /*3b30*/  HADD2.F32 R124, -RZ, R124.H0_H0 ;  /* 0x2000007cff7c7230 */ /* 0x000fe40000004100 */
[----:B------:R-:W-:Y:S01]  /*3b40*/  FFMA.FTZ R41, R129, R88, -R41 ;  /* 0x0000005881297223 */ /* 0x000fe20000010829 */
[----:B------:R-:W-:Y:S01]  /*3b50*/  MOV R129, R40 ;  /* 0x0000002800817202 */ /* 0x000fe20000000f00 */
[----:B------:R-:W-:Y:S01]  /*3b60*/  FFMA.FTZ R88, R125, R88, R91 ;  /* 0x000000587d587223 */ /* 0x000fe2000001005b */
[--C-:B------:R-:W-:Y:S02]  /*3b70*/  HADD2.F32 R91, -RZ, R43.reuse.H1_H1 ;  /* 0x3000002bff5b7230 */ /* 0x100fe40000004100 */
[----:B------:R-:W-:-:S02]  /*3b80*/  HADD2.F32 R125, -RZ, R43.H0_H0 ;  /* 0x2000002bff7d7230 */ /* 0x000fc40000004100 */
[--C-:B------:R-:W-:Y:S02]  /*3b90*/  HADD2.F32 R40, -RZ, R129.reuse.H1_H1 ;  /* 0x30000081ff287230 */ /* 0x100fe40000004100 */
[----:B------:R-:W-:Y:S01]  /*3ba0*/  FMUL.FTZ R43, R91, R128 ;  /* 0x000000805b2b7220 */ /* 0x000fe20000410000 */
[----:B------:R-:W-:Y:S01]  /*3bb0*/  HADD2.F32 R129, -RZ, R129.H0_H0 ;  /* 0x20000081ff817230 */ /* 0x000fe20000004100 */
[----:B------:R-:W-:Y:S02]  /*3bc0*/  F2FP.F16.F32.PACK_AB R41, R88, R41 ;  /* 0x000000295829723e */ /* 0x000fe400000000ff */
[C---:B------:R-:W-:Y:S01]  /*3bd0*/  FFMA.FTZ R43, R125.reuse, R124, -R43 ;  /* 0x0000007c7d2b7223 */ /* 0x040fe2000001082b */
[----:B------:R-:W-:Y:S01]  /*3be0*/  FMUL.FTZ R125, R125, R128 ;  /* 0x000000807d7d7220 */ /* 0x000fe20000410000 */
[----:B------:R-:W-:-:S03]  /*3bf0*/  HADD2.F32 R128, -RZ, R172.H0_H0 ;  /* 0x200000acff807230 */ /* 0x000fc60000004100 */
        /* <DEDUP_REMOVED lines=17> */
.L_x_3668:
[----:B------:R-:W-:Y:S05]  /*3d10*/  BSYNC B3 ;  /* 0x0000000000037941 */ /* 0x000fea0003800000 */
.L_x_3667:
[----:B--2---:R1:W-:Y:S02]  /*3d20*/  STG.E.128 desc[UR60][R46.64], R40 ;  /* 0x000000282e007986 */ /* 0x0043e4000c101d3c */
.L_x_3666:
[----:B------:R-:W-:Y:S05]  /*3d30*/  BSYNC B2 ;  /* 0x0000000000027941 */ /* 0x000fea0003800000 */
.L_x_3665:
        /* <DEDUP_REMOVED lines=9> */
[----:B------:R-:W-:Y:S01]  /*3dd0*/  SHF.R.U32.HI R92, RZ, 0x10, R93 ;  /* 0x00000010ff5c7819 */ /* 0x000fe2000001165d */
[----:B------:R-:W-:Y:S01]  /*3de0*/  HADD2.F32 R124, -RZ, R171.H1_H1 ;  /* 0x300000abff7c7230 */ /* 0x000fe20000004100 */
[--C-:B------:R-:W-:Y:S01]  /*3df0*/  SHF.R.U64 R93, R94, 0x10, R95.reuse ;  /* 0x000000105e5d7819 */ /* 0x100fe2000000125f */
[----:B------:R-:W-:Y:S01]  /*3e00*/  HADD2.F32 R88, -RZ, R88.H0_H0 ;  /* 0x20000058ff587230 */ /* 0x000fe20000004100 */
[----:B------:R-:W-:Y:S01]  /*3e10*/  SHF.R.U32.HI R94, RZ, 0x10, R95 ;  /* 0x00000010ff5e7819 */ /* 0x000fe2000001165f */
[----:B------:R-:W-:Y:S02]  /*3e20*/  HADD2.F32 R41, -RZ, R91.H1_H1 ;  /* 0x3000005bff297230 */ /* 0x000fe40000004100 */
        /* <DEDUP_REMOVED lines=9> */
[----:B------:R-:W-:-:S04]  /*3ec0*/  IMAD.MOV.U32 R41, RZ, RZ, R43 ;  /* 0x000000ffff297224 */ /* 0x000fc800078e002b */
[----:B------:R-:W-:Y:S01]  /*3ed0*/  F2FP.F16.F32.PACK_AB R93, R93, R95 ;  /* 0x0000005f5d5d723e */ /* 0x000fe200000000ff */
[--C-:B------:R-:W-:Y:S02]  /*3ee0*/  HADD2.F32 R43, -RZ, R41.reuse.H1_H1 ;  /* 0x30000029ff2b7230 */ /* 0x100fe40000004100 */
[----:B------:R-:W-:-:S03]  /*3ef0*/  HADD2.F32 R41, -RZ, R41.H0_H0 ;  /* 0x20000029ff297230 */ /* 0x000fc60000004100 */
[-C--:B------:R-:W-:Y:S02]  /*3f00*/  FMUL.FTZ R88, R43, R94.reuse ;  /* 0x0000005e2b587220 */ /* 0x080fe40000410000 */
[C---:B------:R-:W-:Y:S02]  /*3f10*/  FMUL.FTZ R94, R41.reuse, R94 ;  /* 0x0000005e295e7220 */ /* 0x040fe40000410000 */
[-C--:B------:R-:W-:Y:S01]  /*3f20*/  FFMA.FTZ R41, R41, R92.reuse, -R88 ;  /* 0x0000005c29297223 */ /* 0x080fe20000010858 */
[----:B------:R-:W-:Y:S02]  /*3f30*/  IMAD.MOV.U32 R88, RZ, RZ, R42 ;  /* 0x000000ffff587224 */ /* 0x000fe400078e002a */
[----:B------:R-:W-:Y:S01]  /*3f40*/  FFMA.FTZ R43, R43, R92, R94 ;  /* 0x0000005c2b2b7223 */ /* 0x000fe2000001005e */
[--C-:B------:R-:W-:Y:S02]  /*3f50*/  HADD2.F32 R42, -RZ, R40.reuse.H0_H0 ;  /* 0x20000028ff2a7230 */ /* 0x100fe40000004100 */
[----:B------:R-:W-:-:S02]  /*3f60*/  HADD2.F32 R40, -RZ, R40.H1_H1 ;  /* 0x30000028ff287230 */ /* 0x000fc40000004100 */
[----:B------:R-:W-:Y:S01]  /*3f70*/  HADD2.F32 R92, -RZ, R171.H0_H0 ;  /* 0x200000abff5c7230 */ /* 0x000fe20000004100 */
[----:B------:R-:W-:Y:S01]  /*3f80*/  F2FP.F16.F32.PACK_AB R43, R43, R41 ;  /* 0x000000292b2b723e */ /* 0x000fe200000000ff */
[----:B------:R-:W-:-:S03]  /*3f90*/  IMAD.MOV.U32 R41, RZ, RZ, R93 ;  /* 0x000000ffff297224 */ /* 0x000fc600078e005d */
[-C--:B------:R-:W-:Y:S01]  /*3fa0*/  FMUL.FTZ R94, R40, R92.reuse ;  /* 0x0000005c285e7220 */ /* 0x080fe20000410000 */
[----:B------:R-:W-:-:S03]  /*3fb0*/  FMUL.FTZ R92, R42, R92 ;  /* 0x0000005c2a5c7220 */ /* 0x000fc60000410000 */
[-C--:B------:R-:W-:Y:S01]  /*3fc0*/  FFMA.FTZ R42, R42, R91.reuse, -R94 ;  /* 0x0000005b2a2a7223 */ /* 0x080fe2000001085e */
[----:B------:R-:W-:Y:S01]  /*3fd0*/  FFMA.FTZ R40, R40, R91, R92 ;  /* 0x0000005b28287223 */ /* 0x000fe2000001005c */
[--C-:B------:R-:W-:Y:S02]  /*3fe0*/  HADD2.F32 R92, -RZ, R88.reuse.H0_H0 ;  /* 0x20000058ff5c7230 */ /* 0x100fe40000004100 */
[----:B------:R-:W-:Y:S02]  /*3ff0*/  HADD2.F32 R88, -RZ, R88.H1_H1 ;  /* 0x30000058ff587230 */ /* 0x000fe40000004100 */
[----:B------:R-:W-:Y:S01]  /*4000*/  HADD2.F32 R91, -RZ, R169.H1_H1 ;  /* 0x300000a9ff5b7230 */ /* 0x000fe20000004100 */
[----:B------:R-:W-:Y:S02]  /*4010*/  F2FP.F16.F32.PACK_AB R40, R40, R42 ;  /* 0x0000002a2828723e */ /* 0x000fe400000000ff */
[-C--:B------:R-:W-:Y:S01]  /*4020*/  FMUL.FTZ R94, R88, R124.reuse ;  /* 0x0000007c585e7220 */ /* 0x080fe20000410000 */
[----:B------:R-:W-:-:S03]  /*4030*/  FMUL.FTZ R124, R92, R124 ;  /* 0x0000007c5c7c7220 */ /* 0x000fc60000410000 */
[-C--:B------:R-:W-:Y:S01]  /*4040*/  FFMA.FTZ R94, R92, R91.reuse, -R94 ;  /* 0x0000005b5c5e7223 */ /* 0x080fe2000001085e */
[----:B------:R-:W-:-:S05]  /*4050*/  FFMA.FTZ R124, R88, R91, R124 ;  /* 0x0000005b587c7223 */ /* 0x000fca000001007c */
[----:B------:R-:W-:-:S04]  /*4060*/  F2FP.F16.F32.PACK_AB R94, R124, R94 ;  /* 0x0000005e7c5e723e */ /* 0x000fc800000000ff */
[----:B------:R-:W-:-:S07]  /*4070*/  MOV R42, R94 ;  /* 0x0000005e002a7202 */ /* 0x000fce0000000f00 */
.L_x_3672:
[----:B------:R-:W-:Y:S05]  /*4080*/  BSYNC B3 ;  /* 0x0000000000037941 */ /* 0x000fea0003800000 */
.L_x_3671:
[----:B--2---:R2:W-:Y:S02]  /*4090*/  STG.E.128 desc[UR60][R46.64+0x40], R40 ;  /* 0x000040282e007986 */ /* 0x0045e4000c101d3c */
.L_x_3670:
[----:B------:R-:W-:Y:S05]  /*40a0*/  BSYNC B2 ;  /* 0x0000000000027941 */ /* 0x000fea0003800000 */
.L_x_3669:
        /* <DEDUP_REMOVED lines=22> */
[----:B------:R-:W-:Y:S01]  /*4210*/  IMAD.MOV.U32 R40, RZ, RZ, R43 ;  /* 0x000000ffff287224 */ /* 0x000fe200078e002b */
[----:B------:R-:W-:Y:S01]  /*4220*/  F2FP.F16.F32.PACK_AB R88, R91, R88 ;  /* 0x000000585b58723e */ /* 0x000fe200000000ff */
[----:B------:R-:W-:Y:S02]  /*4230*/  HADD2.F32 R43, -RZ, R86.H0_H0 ;  /* 0x20000056ff2b7230 */ /* 0x000fe40000004100 */
[----:B------:R-:W-:-:S02]  /*4240*/  HADD2.F32 R84, -RZ, R84.H0_H0 ;  /* 0x20000054ff547230 */ /* 0x000fc40000004100 */
        /* <DEDUP_REMOVED lines=8> */
[----:B------:R-:W-:-:S02]  /*42d0*/  HADD2.F32 R42, -RZ, R85.H1_H1 ;  /* 0x30000055ff2a7230 */ /* 0x000fc40000004100 */
[----:B------:R-:W-:Y:S02]  /*42e0*/  HADD2.F32 R43, -RZ, R85.H0_H0 ;  /* 0x20000055ff2b7230 */ /* 0x000fe40000004100 */
[----:B------:R-:W-:Y:S02]  /*42f0*/  HADD2.F32 R85, -RZ, R168.H0_H0 ;  /* 0x200000a8ff557230 */ /* 0x000fe40000004100 */
        /* <DEDUP_REMOVED lines=11> */
[----:B------:R-:W-:Y:S01]  /*43b0*/  FFMA.FTZ R92, R84, R85, R92 ;  /* 0x00000055545c7223 */ /* 0x000fe2000001005c */
[----:B------:R-:W-:Y:S01]  /*43c0*/  F2FP.F16.F32.PACK_AB R84, R41, R40 ;  /* 0x000000282954723e */ /* 0x000fe200000000ff */
[----:B------:R-:W-:Y:S01]  /*43d0*/  IMAD.MOV.U32 R41, RZ, RZ, R88 ;  /* 0x000000ffff297224 */ /* 0x000fe200078e0058 */
[----:B------:R-:W-:Y:S02]  /*43e0*/  MOV R40, R42 ;  /* 0x0000002a00287202 */ /* 0x000fe40000000f00 */
[----:B------:R-:W-:Y:S01]  /*43f0*/  F2FP.F16.F32.PACK_AB R87, R92, R87 ;  /* 0x000000575c57723e */ /* 0x000fe200000000ff */
[----:B------:R-:W-:-:S04]  /*4400*/  IMAD.MOV.U32 R43, RZ, RZ, R84 ;  /* 0x000000ffff2b7224 */ /* 0x000fc800078e0054 */
[----:B------:R-:W-:-:S07]  /*4410*/  IMAD.MOV.U32 R42, RZ, RZ, R87 ;  /* 0x000000ffff2a7224 */ /* 0x000fce00078e0057 */
.L_x_3676:
[----:B------:R-:W-:Y:S05]  /*4420*/  BSYNC B3 ;  /* 0x0000000000037941 */ /* 0x000fea0003800000 */
.L_x_3675:
[----:B--2---:R3:W-:Y:S02]  /*4430*/  STG.E.128 desc[UR60][R46.64+0x80], R40 ;  /* 0x000080282e007986 */ /* 0x0047e4000c101d3c */
.L_x_3674:
[----:B------:R-:W-:Y:S05]  /*4440*/  BSYNC B2 ;  /* 0x0000000000027941 */ /* 0x000fea0003800000 */
.L_x_3673:
[----:B------:R-:W-:Y:S01]  /*4450*/  ISETP.NE.AND P3, PT, R35, RZ, PT ;  /* 0x000000ff2300720c */ /* 0x000fe20003f65270 */
[----:B------:R-:W-:-:S12]  /*4460*/  BSSY B2, `(.L_x_3677) ;  /* 0x0000037000027945 */ /* 0x000fd80003800000 */
[----:B------:R-:W-:Y:S05]  /*4470*/  @!P3 BRA `(.L_x_3678) ;  /* 0x0000000000d4b947 */ /* 0x000fea0003800000 */
[----:B-123--:R1:W2:Y:S01]  /*4480*/  LDS.128 R40, [R96+0x24800] ;  /* 0x0248000060287984 */ /* 0x00e2a20000000c00 */
[----:B------:R-:W-:Y:S01]  /*4490*/  ISETP.GE.AND P3, PT, R208, R126, PT ;  /* 0x0000007ed000720c */ /* 0x000fe20003f66270 */
[----:B------:R-:W-:-:S12]  /*44a0*/  BSSY B3, `(.L_x_3679) ;  /* 0x0000031000037945 */ /* 0x000fd80003800000 */
[----:B-1----:R-:W-:Y:S05]  /*44b0*/  @P3 BRA `(.L_x_3680) ;  /* 0x0000000000bc3947 */ /* 0x002fea0003800000 */
[----:B------:R-:W-:Y:S01]  /*44c0*/  SHF.R.U64 R85, R82, 0x10, R83 ;  /* 0x0000001052557819 */ /* 0x000fe20000001253 */
[----:B--2---:R-:W-:Y:S01]  /*44d0*/  IMAD.MOV.U32 R82, RZ, RZ, R41 ;  /* 0x000000ffff527224 */ /* 0x004fe200078e0029 */
[----:B------:R-:W-:-:S03]  /*44e0*/  SHF.R.U64 R80, R80, 0x10, R81 ;  /* 0x0000001050507819 */ /* 0x000fc60000001251 */
[----:B------:R-:W-:Y:S02]  /*44f0*/  HADD2.F32 R85, -RZ, R85.H0_H0 ;  /* 0x20000055ff557230 */ /* 0x000fe40000004100 */
[--C-:B------:R-:W-:Y:S02]  /*4500*/  HADD2.F32 R41, -RZ, R82.reuse.H1_H1 ;  /* 0x30000052ff297230 */ /* 0x100fe40000004100 */
[----:B------:R-:W-:Y:S02]  /*4510*/  HADD2.F32 R82, -RZ, R82.H0_H0 ;  /* 0x20000052ff527230 */ /* 0x000fe40000004100 */
[----:B------:R-:W-:Y:S02]  /*4520*/  HADD2.F32 R80, -RZ, R80.H0_H0 ;  /* 0x20000050ff507230 */ /* 0x000fe40000004100 */
[-C--:B------:R-:W-:Y:S01]  /*4530*/  FMUL.FTZ R84, R41, R85.reuse ;  /* 0x0000005529547220 */ /* 0x080fe20000410000 */
[----:B------:R-:W-:-:S03]  /*4540*/  FMUL.FTZ R85, R82, R85 ;  /* 0x0000005552557220 */ /* 0x000fc60000410000 */
[-C--:B------:R-:W-:Y:S01]  /*4550*/  FFMA.FTZ R84, R82, R80.reuse, -R84 ;  /* 0x0000005052547223 */ /* 0x080fe20000010854 */
[----:B------:R-:W-:Y:S01]  /*4560*/  FFMA.FTZ R85, R41, R80, R85 ;  /* 0x0000005029557223 */ /* 0x000fe20000010055 */
[----:B------:R-:W-:Y:S02]  /*4570*/  SHF.R.U32.HI R80, RZ, 0x10, R81 ;  /* 0x00000010ff507819 */ /* 0x000fe40000011651 */
[----:B------:R-:W-:Y:S01]  /*4580*/  MOV R81, R43 ;  /* 0x0000002b00517202 */ /* 0x000fe20000000f00 */
[----:B------:R-:W-:Y:S01]  /*4590*/  IMAD.MOV.U32 R43, RZ, RZ, R40 ;  /* 0x000000ffff2b7224 */ /* 0x000fe200078e0028 */
[----:B------:R-:W-:Y:S01]  /*45a0*/  SHF.R.U32.HI R41, RZ, 0x10, R83 ;  /* 0x00000010ff297819 */ /* 0x000fe20000011653 */
[----:B------:R-:W-:Y:S01]  /*45b0*/  HADD2.F32 R80, -RZ, R80.H0_H0 ;  /* 0x20000050ff507230 */ /* 0x000fe20000004100 */
[----:B------:R-:W-:Y:S01]  /*45c0*/  F2FP.F16.F32.PACK_AB R84, R85, R84 ;  /* 0x000000545554723e */ /* 0x000fe200000000ff */
[----:B------:R-:W-:Y:S02]  /*45d0*/  HADD2.F32 R40, -RZ, R81.H1_H1 ;  /* 0x30000051ff287230 */ /* 0x000fe40000004100 */
[----:B------:R-:W-:-:S02]  /*45e0*/  HADD2.F32 R41, -RZ, R41.H0_H0 ;  /* 0x20000029ff297230 */ /* 0x000fc40000004100 */
[----:B------:R-:W-:-:S03]  /*45f0*/  HADD2.F32 R81, -RZ, R81.H0_H0 ;  /* 0x20000051ff517230 */ /* 0x000fc60000004100 */
[CC--:B------:R-:W-:Y:S02]  /*4600*/  FMUL.FTZ R82, R40.reuse, R41.reuse ;  /* 0x0000002928527220 */ /* 0x0c0fe40000410000 */
[C---:B------:R-:W-:Y:S02]  /*4610*/  FMUL.FTZ R83, R81.reuse, R41 ;  /* 0x0000002951537220 */ /* 0x040fe40000410000 */
[-C--:B------:R-:W-:Y:S01]  /*4620*/  FFMA.FTZ R41, R81, R80.reuse, -R82 ;  /* 0x0000005051297223 */ /* 0x080fe20000010852 */
[----:B------:R-:W-:Y:S02]  /*4630*/  HADD2.F32 R81, -RZ, R167.H1_H1 ;  /* 0x300000a7ff517230 */ /* 0x000fe40000004100 */
[----:B------:R-:W-:Y:S01]  /*4640*/  FFMA.FTZ R40, R40, R80, R83 ;  /* 0x0000005028287223 */ /* 0x000fe20000010053 */
[--C-:B------:R-:W-:Y:S02]  /*4650*/  HADD2.F32 R80, -RZ, R43.reuse.H1_H1 ;  /* 0x3000002bff507230 */ /* 0x100fe40000004100 */
[----:B------:R-:W-:-:S02]  /*4660*/  HADD2.F32 R43, -RZ, R43.H0_H0 ;  /* 0x2000002bff2b7230 */ /* 0x000fc40000004100 */
[----:B------:R-:W-:Y:S02]  /*4670*/  HADD2.F32 R82, -RZ, R166.H1_H1 ;  /* 0x300000a6ff527230 */ /* 0x000fe40000004100 */
[-C--:B------:R-:W-:Y:S01]  /*4680*/  FMUL.FTZ R83, R80, R81.reuse ;  /* 0x0000005150537220 */ /* 0x080fe20000410000 */
[----:B------:R-:W-:-:S03]  /*4690*/  FMUL.FTZ R81, R43, R81 ;  /* 0x000000512b517220 */ /* 0x000fc60000410000 */
[-C--:B------:R-:W-:Y:S01]  /*46a0*/  FFMA.FTZ R43, R43, R82.reuse, -R83 ;  /* 0x000000522b2b7223 */ /* 0x080fe20000010853 */
[--C-:B------:R-:W-:Y:S02]  /*46b0*/  HADD2.F32 R83, -RZ, R42.reuse.H0_H0 ;  /* 0x2000002aff537230 */ /* 0x100fe40000004100 */
[----:B------:R-:W-:Y:S01]  /*46c0*/  FFMA.FTZ R80, R80, R82, R81 ;  /* 0x0000005250507223 */ /* 0x000fe20000010051 */
[----:B------:R-:W-:Y:S02]  /*46d0*/  HADD2.F32 R82, -RZ, R167.H0_H0 ;  /* 0x200000a7ff527230 */ /* 0x000fe40000004100 */
[----:B------:R-:W-:Y:S02]  /*46e0*/  HADD2.F32 R81, -RZ, R42.H1_H1 ;  /* 0x3000002aff517230 */ /* 0x000fe40000004100 */
[----:B------:R-:W-:Y:S01]  /*46f0*/  HADD2.F32 R42, -RZ, R166.H0_H0 ;  /* 0x200000a6ff2a7230 */ /* 0x000fe20000004100 */
[----:B------:R-:W-:Y:S02]  /*4700*/  F2FP.F16.F32.PACK_AB R43, R80, R43 ;  /* 0x0000002b502b723e */ /* 0x000fe400000000ff */
[-C--:B------:R-:W-:Y:S01]  /*4710*/  FMUL.FTZ R86, R81, R82.reuse ;  /* 0x0000005251567220 */ /* 0x080fe20000410000 */
[----:B------:R-:W-:-:S03]  /*4720*/  FMUL.FTZ R82, R83, R82 ;  /* 0x0000005253527220 */ /* 0x000fc60000410000 */
[-C--:B------:R-:W-:Y:S01]  /*4730*/  FFMA.FTZ R86, R83, R42.reuse, -R86 ;  /* 0x0000002a53567223 */ /* 0x080fe20000010856 */
[----:B------:R-:W-:Y:S01]  /*4740*/  FFMA.FTZ R82, R81, R42, R82 ;  /* 0x0000002a51527223 */ /* 0x000fe20000010052 */
[----:B------:R-:W-:Y:S01]  /*4750*/  F2FP.F16.F32.PACK_AB R42, R40, R41 ;  /* 0x00000029282a723e */ /* 0x000fe200000000ff */
[----:B------:R-:W-:Y:S02]  /*4760*/  IMAD.MOV.U32 R40, RZ, RZ, R43 ;  /* 0x000000ffff287224 */ /* 0x000fe400078e002b */
[----:B------:R-:W-:Y:S01]  /*4770*/  IMAD.MOV.U32 R41, RZ, RZ, R84 ;  /* 0x000000ffff297224 */ /* 0x000fe200078e0054 */
[----:B------:R-:W-:Y:S01]  /*4780*/  F2FP.F16.F32.PACK_AB R82, R82, R86 ;  /* 0x000000565252723e */ /* 0x000fe200000000ff */
[----:B------:R-:W-:-:S03]  /*4790*/  IMAD.MOV.U32 R43, RZ, RZ, R42 ;  /* 0x000000ffff2b7224 */ /* 0x000fc600078e002a */
[----:B------:R-:W-:-:S07]  /*47a0*/  MOV R42, R82 ;  /* 0x00000052002a7202 */ /* 0x000fce0000000f00 */
.L_x_3680:
[----:B------:R-:W-:Y:S05]  /*47b0*/  BSYNC B3 ;  /* 0x0000000000037941 */ /* 0x000fea0003800000 */
.L_x_3679:
[----:B--2---:R4:W-:Y:S02]  /*47c0*/  STG.E.128 desc[UR60][R46.64+0xc0], R40 ;  /* 0x0000c0282e007986 */ /* 0x0049e4000c101d3c */
.L_x_3678:
[----:B------:R-:W-:Y:S05]  /*47d0*/  BSYNC B2 ;  /* 0x0000000000027941 */ /* 0x000fea0003800000 */
.L_x_3677:
        /* <DEDUP_REMOVED lines=18> */
[C---:B------:R-:W-:Y:S01]  /*4900*/  FMUL.FTZ R77, R80.reuse, R78 ;  /* 0x0000004e504d7220 */ /* 0x040fe20000410000 */
[----:B------:R-:W-:Y:S02]  /*4910*/  HADD2.F32 R76, -RZ, R76.H0_H0 ;  /* 0x2000004cff4c7230 */ /* 0x000fe40000004100 */
[-C--:B------:R-:W-:Y:S01]  /*4920*/  FMUL.FTZ R78, R81, R79.reuse ;  /* 0x0000004f514e7220 */ /* 0x080fe20000410000 */
[----:B------:R-:W-:Y:S02]  /*4930*/  HADD2.F32 R43, -RZ, R43.H0_H0 ;  /* 0x2000002bff2b7230 */ /* 0x000fe40000004100 */
[-C--:B------:R-:W-:Y:S01]  /*4940*/  FFMA.FTZ R77, R41, R76.reuse, -R77 ;  /* 0x0000004c294d7223 */ /* 0x080fe2000001084d */
[----:B------:R-:W-:Y:S02]  /*4950*/  FFMA.FTZ R83, R80, R76, R83 ;  /* 0x0000004c50537223 */ /* 0x000fe40000010053 */
[C---:B------:R-:W-:Y:S01]  /*4960*/  FMUL.FTZ R79, R43.reuse, R79 ;  /* 0x0000004f2b4f7220 */ /* 0x040fe20000410000 */
[----:B------:R-:W-:Y:S01]  /*4970*/  FFMA.FTZ R78, R43, R82, -R78 ;  /* 0x000000522b4e7223 */ /* 0x000fe2000001084e */
[----:B------:R-:W-:-:S02]  /*4980*/  HADD2.F32 R41, -RZ, R165.H1_H1 ;  /* 0x300000a5ff297230 */ /* 0x000fc40000004100 */
[----:B------:R-:W-:Y:S02]  /*4990*/  HADD2.F32 R43, -RZ, R164.H0_H0 ;  /* 0x200000a4ff2b7230 */ /* 0x000fe40000004100 */
[----:B------:R-:W-:Y:S01]  /*49a0*/  FFMA.FTZ R79, R81, R82, R79 ;  /* 0x00000052514f7223 */ /* 0x000fe2000001004f */
[----:B------:R-:W-:Y:S01]  /*49b0*/  HADD2.F32 R80, -RZ, R42.H1_H1 ;  /* 0x3000002aff507230 */ /* 0x000fe20000004100 */
[----:B------:R-:W-:Y:S01]  /*49c0*/  F2FP.F16.F32.PACK_AB R77, R83, R77 ;  /* 0x0000004d534d723e */ /* 0x000fe200000000ff */
[----:B------:R-:W-:Y:S02]  /*49d0*/  HADD2.F32 R165, -RZ, R165.H0_H0 ;  /* 0x200000a5ffa57230 */ /* 0x000fe40000004100 */
[----:B------:R-:W-:Y:S02]  /*49e0*/  HADD2.F32 R76, -RZ, R40.H1_H1 ;  /* 0x30000028ff4c7230 */ /* 0x000fe40000004100 */
[----:B------:R-:W-:Y:S01]  /*49f0*/  FMUL.FTZ R84, R80, R43 ;  /* 0x0000002b50547220 */ /* 0x000fe20000410000 */
[----:B------:R-:W-:Y:S01]  /*4a00*/  HADD2.F32 R42, -RZ, R42.H0_H0 ;  /* 0x2000002aff2a7230 */ /* 0x000fe20000004100 */
[----:B------:R-:W-:Y:S01]  /*4a10*/  F2FP.F16.F32.PACK_AB R78, R79, R78 ;  /* 0x0000004e4f4e723e */ /* 0x000fe200000000ff */
[----:B------:R-:W-:-:S02]  /*4a20*/  HADD2.F32 R40, -RZ, R40.H0_H0 ;  /* 0x20000028ff287230 */ /* 0x000fc40000004100 */
[----:B------:R-:W-:Y:S01]  /*4a30*/  FMUL.FTZ R81, R76, R165 ;  /* 0x000000a54c517220 */ /* 0x000fe20000410000 */
[----:B------:R-:W-:Y:S02]  /*4a40*/  HADD2.F32 R82, -RZ, R163.H1_H1 ;  /* 0x300000a3ff527230 */ /* 0x000fe40000004100 */
[----:B------:R-:W-:Y:S01]  /*4a50*/  FMUL.FTZ R43, R42, R43 ;  /* 0x0000002b2a2b7220 */ /* 0x000fe20000410000 */
[C---:B------:R-:W-:Y:S01]  /*4a60*/  FMUL.FTZ R165, R40.reuse, R165 ;  /* 0x000000a528a57220 */ /* 0x040fe20000410000 */
[-C--:B------:R-:W-:Y:S01]  /*4a70*/  FFMA.FTZ R81, R40, R41.reuse, -R81 ;  /* 0x0000002928517223 */ /* 0x080fe20000010851 */
[-C--:B------:R-:W-:Y:S01]  /*4a80*/  FFMA.FTZ R84, R42, R82.reuse, -R84 ;  /* 0x000000522a547223 */ /* 0x080fe20000010854 */
[----:B------:R-:W-:Y:S01]  /*4a90*/  FFMA.FTZ R43, R80, R82, R43 ;  /* 0x00000052502b7223 */ /* 0x000fe2000001002b */
[----:B------:R-:W-:Y:S01]  /*4aa0*/  FFMA.FTZ R165, R76, R41, R165 ;  /* 0x000000294ca57223 */ /* 0x000fe200000100a5 */
[----:B------:R-:W-:-:S03]  /*4ab0*/  IMAD.MOV.U32 R41, RZ, RZ, R77 ;  /* 0x000000ffff297224 */ /* 0x000fc600078e004d */
[----:B------:R-:W-:Y:S02]  /*4ac0*/  F2FP.F16.F32.PACK_AB R43, R43, R84 ;  /* 0x000000542b2b723e */ /* 0x000fe400000000ff */
[----:B------:R-:W-:-:S03]  /*4ad0*/  F2FP.F16.F32.PACK_AB R81, R165, R81 ;  /* 0x00000051a551723e */ /* 0x000fc600000000ff */
[----:B------:R-:W-:Y:S02]  /*4ae0*/  IMAD.MOV.U32 R42, RZ, RZ, R43 ;  /* 0x000000ffff2a7224 */ /* 0x000fe400078e002b */
[----:B------:R-:W-:Y:S02]  /*4af0*/  IMAD.MOV.U32 R40, RZ, RZ, R81 ;  /* 0x000000ffff287224 */ /* 0x000fe400078e0051 */
[----:B------:R-:W-:-:S07]  /*4b00*/  IMAD.MOV.U32 R43, RZ, RZ, R78 ;  /* 0x000000ffff2b7224 */ /* 0x000fce00078e004e */
.L_x_3684:
[----:B------:R-:W-:Y:S05]  /*4b10*/  BSYNC B3 ;  /* 0x0000000000037941 */ /* 0x000fea0003800000 */
.L_x_3683:
[----:B--2---:R1:W-:Y:S02]  /*4b20*/  STG.E.128 desc[UR60][R46.64+0x100], R40 ;  /* 0x000100282e007986 */ /* 0x0043e4000c101d3c */
.L_x_3682:
[----:B------:R-:W-:Y:S05]  /*4b30*/  BSYNC B2 ;  /* 0x0000000000027941 */ /* 0x000fea0003800000 */
.L_x_3681:
        /* <DEDUP_REMOVED lines=46> */
[----:B------:R-:W-:Y:S02]  /*4e20*/  F2FP.F16.F32.PACK_AB R43, R162, R43 ;  /* 0x0000002ba22b723e */ /* 0x000fe400000000ff */
[----:B------:R-:W-:-:S03]  /*4e30*/  MOV R40, R77 ;  /* 0x0000004d00287202 */ /* 0x000fc60000000f00 */
[----:B------:R-:W-:Y:S02]  /*4e40*/  IMAD.MOV.U32 R42, RZ, RZ, R43 ;  /* 0x000000ffff2a7224 */ /* 0x000fe400078e002b */
[----:B------:R-:W-:-:S07]  /*4e50*/  IMAD.MOV.U32 R43, RZ, RZ, R74 ;  /* 0x000000ffff2b7224 */ /* 0x000fce00078e004a */
.L_x_3686:
[----:B------:R-:W-:Y:S05]  /*4e60*/  BSYNC B2 ;  /* 0x0000000000027941 */ /* 0x000fea0003800000 */
.L_x_3685:
[----:B--2---:R1:W-:Y:S02]  /*4e70*/  STG.E.128 desc[UR60][R46.64+0x140], R40 ;  /* 0x000140282e007986 */ /* 0x0043e4000c101d3c */
.L_x_3664:
[----:B------:R-:W-:Y:S05]  /*4e80*/  BSYNC B1 ;  /* 0x0000000000017941 */ /* 0x000fea0003800000 */
.L_x_3663:
        /* <DEDUP_REMOVED lines=9> */
[----:B------:R-:W-:Y:S01]  /*4f20*/  HADD2.F32 R163, -RZ, R163.H0_H0 ;  /* 0x200000a3ffa37230 */ /* 0x000fe20000004100 */
        /* <DEDUP_REMOVED lines=14> */
[----:B------:R-:W-:Y:S02]  /*5010*/  HADD2.F32 R164, -RZ, R164.H1_H1 ;  /* 0x300000a4ffa47230 */ /* 0x000fe40000004100 */
[-C--:B------:R-:W-:Y:S01]  /*5020*/  FFMA.FTZ R68, R41, R46.reuse, -R68 ;  /* 0x0000002e29447223 */ /* 0x080fe20000010844 */
[----:B------:R-:W-:Y:S01]  /*5030*/  FFMA.FTZ R73, R69, R46, R73 ;  /* 0x0000002e45497223 */ /* 0x000fe20000010049 */
[C---:B------:R-:W-:Y:S01]  /*5040*/  FMUL.FTZ R70, R43.reuse, R70 ;  /* 0x000000462b467220 */ /* 0x040fe20000410000 */
[----:B------:R-:W-:Y:S01]  /*5050*/  FFMA.FTZ R47, R43, R72, -R47 ;  /* 0x000000482b2f7223 */ /* 0x000fe2000001082f */
[----:B------:R-:W-:-:S02]  /*5060*/  HADD2.F32 R43, -RZ, R40.H1_H1 ;  /* 0x30000028ff2b7230 */ /* 0x000fc40000004100 */
[----:B------:R-:W-:Y:S02]  /*5070*/  HADD2.F32 R46, -RZ, R42.H1_H1 ;  /* 0x3000002aff2e7230 */ /* 0x000fe40000004100 */
[----:B------:R-:W-:Y:S01]  /*5080*/  FFMA.FTZ R70, R71, R72, R70 ;  /* 0x0000004847467223 */ /* 0x000fe20000010046 */
[----:B------:R-:W-:Y:S02]  /*5090*/  HADD2.F32 R40, -RZ, R40.H0_H0 ;  /* 0x20000028ff287230 */ /* 0x000fe40000004100 */
[-C--:B------:R-:W-:Y:S01]  /*50a0*/  FMUL.FTZ R69, R43, R163.reuse ;  /* 0x000000a32b457220 */ /* 0x080fe20000410000 */
[----:B------:R-:W-:Y:S02]  /*50b0*/  HADD2.F32 R42, -RZ, R42.H0_H0 ;  /* 0x2000002aff2a7230 */ /* 0x000fe40000004100 */
[----:B------:R-:W-:Y:S01]  /*50c0*/  FMUL.FTZ R71, R46, R164 ;  /* 0x000000a42e477220 */ /* 0x000fe20000410000 */
        /* <DEDUP_REMOVED lines=8> */
[----:B------:R-:W-:Y:S02]  /*5150*/  F2FP.F16.F32.PACK_AB R41, R73, R68 ;  /* 0x000000444929723e */ /* 0x000fe400000000ff */
[----:B------:R-:W-:Y:S02]  /*5160*/  F2FP.F16.F32.PACK_AB R43, R70, R47 ;  /* 0x0000002f462b723e */ /* 0x000fe400000000ff */
[----:B------:R-:W-:Y:S02]  /*5170*/  F2FP.F16.F32.PACK_AB R40, R40, R69 ;  /* 0x000000452828723e */ /* 0x000fe400000000ff */
[----:B------:R-:W-:-:S07]  /*5180*/  F2FP.F16.F32.PACK_AB R42, R164, R71 ;  /* 0x00000047a42a723e */ /* 0x000fce00000000ff */
.L_x_3691:
[----:B------:R-:W-:Y:S05]  /*5190*/  BSYNC B2 ;  /* 0x0000000000027941 */ /* 0x000fea0003800000 */
.L_x_3690:
[----:B--2---:R1:W-:Y:S02]  /*51a0*/  STG.E.128 desc[UR60][R44.64], R40 ;  /* 0x000000282c007986 */ /* 0x0043e4000c101d3c */
.L_x_3689:
[----:B------:R-:W-:Y:S05]  /*51b0*/  BSYNC B1 ;  /* 0x0000000000017941 */ /* 0x000fea0003800000 */
.L_x_3688:
        /* <DEDUP_REMOVED lines=8> */
[--C-:B--2---:R-:W-:Y:S01]  /*5240*/  HADD2.F32 R66, -RZ, R41.reuse.H0_H0 ;  /* 0x20000029ff427230 */ /* 0x104fe20000004100 */
[--C-:B------:R-:W-:Y:S02]  /*5250*/  SHF.R.U64 R47, R64, 0x10, R65.reuse ;  /* 0x00000010402f7819 */ /* 0x100fe40000001241 */
[----:B------:R-:W-:Y:S01]  /*5260*/  SHF.R.U32.HI R64, RZ, 0x10, R65 ;  /* 0x00000010ff407819 */ /* 0x000fe20000011641 */
[----:B------:R-:W-:Y:S01]  /*5270*/  IMAD.MOV.U32 R65, RZ, RZ, R43 ;  /* 0x000000ffff417224 */ /* 0x000fe200078e002b */
[----:B------:R-:W-:Y:S01]  /*5280*/  SHF.R.U32.HI R68, RZ, 0x10, R67 ;  /* 0x00000010ff447819 */ /* 0x000fe20000011643 */
[----:B------:R-:W-:Y:S02]  /*5290*/  HADD2.F32 R67, -RZ, R46.H0_H0 ;  /* 0x2000002eff437230 */ /* 0x000fe40000004100 */
[----:B------:R-:W-:Y:S02]  /*52a0*/  HADD2.F32 R46, -RZ, R41.H1_H1 ;  /* 0x30000029ff2e7230 */ /* 0x000fe40000004100 */
[----:B------:R-:W-:-:S02]  /*52b0*/  HADD2.F32 R43, -RZ, R47.H0_H0 ;  /* 0x2000002fff2b7230 */ /* 0x000fc40000004100 */
[----:B------:R-:W-:Y:S02]  /*52c0*/  HADD2.F32 R68, -RZ, R68.H0_H0 ;  /* 0x20000044ff447230 */ /* 0x000fe40000004100 */
[-C--:B------:R-:W-:Y:S01]  /*52d0*/  FMUL.FTZ R41, R46, R67.reuse ;  /* 0x000000432e297220 */ /* 0x080fe20000410000 */
[--C-:B------:R-:W-:Y:S02]  /*52e0*/  HADD2.F32 R47, -RZ, R65.reuse.H1_H1 ;  /* 0x30000041ff2f7230 */ /* 0x100fe40000004100 */
[C---:B------:R-:W-:Y:S01]  /*52f0*/  FMUL.FTZ R67, R66.reuse, R67 ;  /* 0x0000004342437220 */ /* 0x040fe20000410000 */
[----:B------:R-:W-:Y:S02]  /*5300*/  HADD2.F32 R65, -RZ, R65.H0_H0 ;  /* 0x20000041ff417230 */ /* 0x000fe40000004100 */
[-C--:B------:R-:W-:Y:S01]  /*5310*/  FFMA.FTZ R41, R66, R43.reuse, -R41 ;  /* 0x0000002b42297223 */ /* 0x080fe20000010829 */
[----:B------:R-:W-:Y:S02]  /*5320*/  HADD2.F32 R64, -RZ, R64.H0_H0 ;  /* 0x20000040ff407230 */ /* 0x000fe40000004100 */
[-C--:B------:R-:W-:Y:S01]  /*5330*/  FMUL.FTZ R70, R47, R68.reuse ;  /* 0x000000442f467220 */ /* 0x080fe20000410000 */
        /* <DEDUP_REMOVED lines=9> */
[----:B------:R-:W-:Y:S02]  /*53d0*/  HADD2.F32 R40, -RZ, R40.H0_H0 ;  /* 0x20000028ff287230 */ /* 0x000fe40000004100 */
[----:B------:R-:W-:Y:S01]  /*53e0*/  FMUL.FTZ R69, R66, R67 ;  /* 0x0000004342457220 */ /* 0x000fe20000410000 */
[----:B------:R-:W-:-:S02]  /*53f0*/  HADD2.F32 R42, -RZ, R42.H0_H0 ;  /* 0x2000002aff2a7230 */ /* 0x000fc40000004100 */
[CC--:B------:R-:W-:Y:S01]  /*5400*/  FMUL.FTZ R71, R65.reuse, R160.reuse ;  /* 0x000000a041477220 */ /* 0x0c0fe20000410000 */
[--C-:B------:R-:W-:Y:S02]  /*5410*/  HADD2.F32 R47, -RZ, R158.reuse.H0_H0 ;  /* 0x2000009eff2f7230 */ /* 0x100fe40000004100 */
[----:B------:R-:W-:Y:S01]  /*5420*/  FMUL.FTZ R67, R40, R67 ;  /* 0x0000004328437220 */ /* 0x000fe20000410000 */
[----:B------:R-:W-:Y:S02]  /*5430*/  HADD2.F32 R158, -RZ, R158.H1_H1 ;  /* 0x3000009eff9e7230 */ /* 0x000fe40000004100 */
[----:B------:R-:W-:Y:S01]  /*5440*/  FMUL.FTZ R160, R42, R160 ;  /* 0x000000a02aa07220 */ /* 0x000fe20000410000 */
[----:B------:R-:W-:Y:S01]  /*5450*/  F2FP.F16.F32.PACK_AB R43, R64, R43 ;  /* 0x0000002b402b723e */ /* 0x000fe200000000ff */
[-C--:B------:R-:W-:Y:S01]  /*5460*/  FFMA.FTZ R69, R40, R47.reuse, -R69 ;  /* 0x0000002f28457223 */ /* 0x080fe20000010845 */
[----:B------:R-:W-:Y:S01]  /*5470*/  FFMA.FTZ R66, R66, R47, R67 ;  /* 0x0000002f42427223 */ /* 0x000fe20000010043 */
[-C--:B------:R-:W-:Y:S01]  /*5480*/  FFMA.FTZ R71, R42, R158.reuse, -R71 ;  /* 0x0000009e2a477223 */ /* 0x080fe20000010847 */
[----:B------:R-:W-:-:S03]  /*5490*/  FFMA.FTZ R160, R65, R158, R160 ;  /* 0x0000009e41a07223 */ /* 0x000fc600000100a0 */
[----:B------:R-:W-:Y:S02]  /*54a0*/  F2FP.F16.F32.PACK_AB R40, R66, R69 ;  /* 0x000000454228723e */ /* 0x000fe400000000ff */
[----:B------:R-:W-:-:S07]  /*54b0*/  F2FP.F16.F32.PACK_AB R42, R160, R71 ;  /* 0x00000047a02a723e */ /* 0x000fce00000000ff */
.L_x_3695:
[----:B------:R-:W-:Y:S05]  /*54c0*/  BSYNC B2 ;  /* 0x0000000000027941 */ /* 0x000fea0003800000 */
.L_x_3694:
[----:B--2---:R1:W-:Y:S02]  /*54d0*/  STG.E.128 desc[UR60][R44.64+0x40], R40 ;  /* 0x000040282c007986 */ /* 0x0043e4000c101d3c */
.L_x_3693:
[----:B------:R-:W-:Y:S05]  /*54e0*/  BSYNC B1 ;  /* 0x0000000000017941 */ /* 0x000fea0003800000 */
.L_x_3692:
        /* <DEDUP_REMOVED lines=10> */
[--C-:B------:R-:W-:Y:S01]  /*5590*/  HADD2.F32 R43, -RZ, R41.reuse.H1_H1 ;  /* 0x30000029ff2b7230 */ /* 0x100fe20000004100 */
[----:B------:R-:W-:Y:S02]  /*55a0*/  SHF.R.U32.HI R64, RZ, 0x10, R63 ;  /* 0x00000010ff407819 */ /* 0x000fe4000001163f */
[----:B------:R-:W-:Y:S01]  /*55b0*/  MOV R46, R40 ;  /* 0x00000028002e7202 */ /* 0x000fe20000000f00 */
[----:B------:R-:W-:Y:S01]  /*55c0*/  HADD2.F32 R63, -RZ, R60.H0_H0 ;  /* 0x2000003cff3f7230 */ /* 0x000fe20000004100 */
[----:B------:R-:W-:Y:S01]  /*55d0*/  SHF.R.U32.HI R65, RZ, 0x10, R61 ;  /* 0x00000010ff417819 */ /* 0x000fe2000001163d */
[----:B------:R-:W-:Y:S02]  /*55e0*/  HADD2.F32 R40, -RZ, R41.H0_H0 ;  /* 0x20000029ff287230 */ /* 0x000fe40000004100 */
[----:B------:R-:W-:-:S02]  /*55f0*/  HADD2.F32 R60, -RZ, R47.H1_H1 ;  /* 0x3000002fff3c7230 */ /* 0x000fc40000004100 */
[-C--:B------:R-:W-:Y:S01]  /*5600*/  FMUL.FTZ R41, R43, R63.reuse ;  /* 0x0000003f2b297220 */ /* 0x080fe20000410000 */
[----:B------:R-:W-:Y:S02]  /*5610*/  HADD2.F32 R64, -RZ, R64.H0_H0 ;  /* 0x20000040ff407230 */ /* 0x000fe40000004100 */
[----:B------:R-:W-:Y:S02]  /*5620*/  HADD2.F32 R47, -RZ, R47.H0_H0 ;  /* 0x2000002fff2f7230 */ /* 0x000fe40000004100 */
[----:B------:R-:W-:Y:S02]  /*5630*/  HADD2.F32 R61, -RZ, R66.H0_H0 ;  /* 0x20000042ff3d7230 */ /* 0x000fe40000004100 */
[----:B------:R-:W-:Y:S01]  /*5640*/  FMUL.FTZ R66, R40, R63 ;  /* 0x0000003f28427220 */ /* 0x000fe20000410000 */
[----:B------:R-:W-:Y:S02]  /*5650*/  HADD2.F32 R62, -RZ, R65.H0_H0 ;  /* 0x20000041ff3e7230 */ /* 0x000fe40000004100 */
[-C--:B------:R-:W-:Y:S01]  /*5660*/  FMUL.FTZ R68, R60, R64.reuse ;  /* 0x000000403c447220 */ /* 0x080fe20000410000 */
[----:B------:R-:W-:Y:S01]  /*5670*/  FMUL.FTZ R63, R47, R64 ;  /* 0x000000402f3f7220 */ /* 0x000fe20000410000 */
[-C--:B------:R-:W-:Y:S01]  /*5680*/  FFMA.FTZ R40, R40, R61.reuse, -R41 ;  /* 0x0000003d28287223 */ /* 0x080fe20000010829 */
[----:B------:R-:W-:Y:S01]  /*5690*/  FFMA.FTZ R41, R43, R61, R66 ;  /* 0x0000003d2b297223 */ /* 0x000fe20000010042 */
[-C--:B------:R-:W-:Y:S01]  /*56a0*/  FFMA.FTZ R43, R47, R62.reuse, -R68 ;  /* 0x0000003e2f2b7223 */ /* 0x080fe20000010844 */
[----:B------:R-:W-:Y:S01]  /*56b0*/  FFMA.FTZ R64, R60, R62, R63 ;  /* 0x0000003e3c407223 */ /* 0x000fe2000001003f */
[----:B------:R-:W-:-:S02]  /*56c0*/  HADD2.F32 R62, -RZ, R153.H0_H0 ;  /* 0x20000099ff3e7230 */ /* 0x000fc40000004100 */
[----:B------:R-:W-:Y:S01]  /*56d0*/  HADD2.F32 R153, -RZ, R153.H1_H1 ;  /* 0x30000099ff997230 */ /* 0x000fe20000004100 */
[----:B------:R-:W-:Y:S01]  /*56e0*/  F2FP.F16.F32.PACK_AB R41, R41, R40 ;  /* 0x000000282929723e */ /* 0x000fe200000000ff */
[----:B------:R-:W-:Y:S01]  /*56f0*/  HADD2.F32 R47, -RZ, R46.H1_H1 ;  /* 0x3000002eff2f7230 */ /* 0x000fe20000004100 */
[----:B------:R-:W-:Y:S01]  /*5700*/  F2FP.F16.F32.PACK_AB R43, R64, R43 ;  /* 0x0000002b402b723e */ /* 0x000fe200000000ff */
[----:B------:R-:W-:Y:S02]  /*5710*/  HADD2.F32 R60, -RZ, R42.H1_H1 ;  /* 0x3000002aff3c7230 */ /* 0x000fe40000004100 */
[----:B------:R-:W-:Y:S02]  /*5720*/  HADD2.F32 R46, -RZ, R46.H0_H0 ;  /* 0x2000002eff2e7230 */ /* 0x000fe40000004100 */
[----:B------:R-:W-:Y:S01]  /*5730*/  FMUL.FTZ R65, R47, R62 ;  /* 0x0000003e2f417220 */ /* 0x000fe20000410000 */
[----:B------:R-:W-:Y:S02]  /*5740*/  HADD2.F32 R42, -RZ, R42.H0_H0 ;  /* 0x2000002aff2a7230 */ /* 0x000fe40000004100 */
[----:B------:R-:W-:Y:S01]  /*5750*/  FMUL.FTZ R67, R60, R153 ;  /* 0x000000993c437220 */ /* 0x000fe20000410000 */
[----:B------:R-:W-:-:S02]  /*5760*/  HADD2.F32 R61, -RZ, R150.H0_H0 ;  /* 0x20000096ff3d7230 */ /* 0x000fc40000004100 */
[----:B------:R-:W-:Y:S01]  /*5770*/  FMUL.FTZ R62, R46, R62 ;  /* 0x0000003e2e3e7220 */ /* 0x000fe20000410000 */
        /* <DEDUP_REMOVED lines=8> */
.L_x_3699:
[----:B------:R-:W-:Y:S05]  /*5800*/  BSYNC B2 ;  /* 0x0000000000027941 */ /* 0x000fea0003800000 */
.L_x_3698:
[----:B--2---:R1:W-:Y:S02]  /*5810*/  STG.E.128 desc[UR60][R44.64+0x80], R40 ;  /* 0x000080282c007986 */ /* 0x0043e4000c101d3c */
.L_x_3697:
[----:B------:R-:W-:Y:S05]  /*5820*/  BSYNC B1 ;  /* 0x0000000000017941 */ /* 0x000fea0003800000 */
.L_x_3696:
        /* <DEDUP_REMOVED lines=18> */
[CC--:B------:R-:W-:Y:S01]  /*5950*/  FMUL.FTZ R62, R42.reuse, R57.reuse ;  /* 0x000000392a3e7220 */ /* 0x0c0fe20000410000 */
[C---:B------:R-:W-:Y:S01]  /*5960*/  FMUL.FTZ R57, R41.reuse, R57 ;  /* 0x0000003929397220 */ /* 0x040fe20000410000 */
[----:B------:R-:W-:Y:S02]  /*5970*/  HADD2.F32 R43, -RZ, R43.H0_H0 ;  /* 0x2000002bff2b7230 */ /* 0x000fe40000004100 */
[-C--:B------:R-:W-:Y:S01]  /*5980*/  FFMA.FTZ R62, R41, R56.reuse, -R62 ;  /* 0x00000038293e7223 */ /* 0x080fe2000001083e */
[----:B------:R-:W-:Y:S01]  /*5990*/  FFMA.FTZ R59, R42, R56, R57 ;  /* 0x000000382a3b7223 */ /* 0x000fe20000010039 */
[----:B------:R-:W-:Y:S02]  /*59a0*/  HADD2.F32 R58, -RZ, R61.H0_H0 ;  /* 0x2000003dff3a7230 */ /* 0x000fe40000004100 */
[----:B------:R-:W-:Y:S01]  /*59b0*/  FMUL.FTZ R64, R47, R60 ;  /* 0x0000003c2f407220 */ /* 0x000fe20000410000 */
[----:B------:R-:W-:-:S02]  /*59c0*/  HADD2.F32 R56, -RZ, R133.H0_H0 ;  /* 0x20000085ff387230 */ /* 0x000fc40000004100 */
[C---:B------:R-:W-:Y:S01]  /*59d0*/  FMUL.FTZ R60, R43.reuse, R60 ;  /* 0x0000003c2b3c7220 */ /* 0x040fe20000410000 */
[----:B------:R-:W-:Y:S02]  /*59e0*/  HADD2.F32 R133, -RZ, R133.H1_H1 ;  /* 0x30000085ff857230 */ /* 0x000fe40000004100 */
[-C--:B------:R-:W-:Y:S01]  /*59f0*/  FFMA.FTZ R64, R43, R58.reuse, -R64 ;  /* 0x0000003a2b407223 */ /* 0x080fe20000010840 */
[----:B------:R-:W-:Y:S02]  /*5a00*/  HADD2.F32 R41, -RZ, R40.H1_H1 ;  /* 0x30000028ff297230 */ /* 0x000fe40000004100 */
[----:B------:R-:W-:Y:S01]  /*5a10*/  FFMA.FTZ R63, R47, R58, R60 ;  /* 0x0000003a2f3f7223 */ /* 0x000fe2000001003c */
[----:B------:R-:W-:Y:S02]  /*5a20*/  HADD2.F32 R42, -RZ, R46.H1_H1 ;  /* 0x3000002eff2a7230 */ /* 0x000fe40000004100 */
[----:B------:R-:W-:Y:S02]  /*5a30*/  HADD2.F32 R40, -RZ, R40.H0_H0 ;  /* 0x20000028ff287230 */ /* 0x000fe40000004100 */
[----:B------:R-:W-:Y:S01]  /*5a40*/  FMUL.FTZ R57, R41, R56 ;  /* 0x0000003829397220 */ /* 0x000fe20000410000 */
[----:B------:R-:W-:-:S02]  /*5a50*/  HADD2.F32 R46, -RZ, R46.H0_H0 ;  /* 0x2000002eff2e7230 */ /* 0x000fc40000004100 */
        /* <DEDUP_REMOVED lines=13> */
.L_x_3703:
[----:B------:R-:W-:Y:S05]  /*5b30*/  BSYNC B2 ;  /* 0x0000000000027941 */ /* 0x000fea0003800000 */
.L_x_3702:
[----:B--2---:R1:W-:Y:S02]  /*5b40*/  STG.E.128 desc[UR60][R44.64+0xc0], R40 ;  /* 0x0000c0282c007986 */ /* 0x0043e4000c101d3c */
.L_x_3701:
[----:B------:R-:W-:Y:S05]  /*5b50*/  BSYNC B1 ;  /* 0x0000000000017941 */ /* 0x000fea0003800000 */
.L_x_3700:
        /* <DEDUP_REMOVED lines=48> */
.L_x_3707:
[----:B------:R-:W-:Y:S05]  /*5e60*/  BSYNC B2 ;  /* 0x0000000000027941 */ /* 0x000fea0003800000 */
.L_x_3706:
[----:B--2---:R1:W-:Y:S02]  /*5e70*/  STG.E.128 desc[UR60][R44.64+0x100], R40 ;  /* 0x000100282c007986 */ /* 0x0043e4000c101d3c */
.L_x_3705:
[----:B------:R-:W-:Y:S05]  /*5e80*/  BSYNC B1 ;  /* 0x0000000000017941 */ /* 0x000fea0003800000 */
.L_x_3704:
        /* <DEDUP_REMOVED lines=9> */
[----:B------:R-:W-:Y:S01]  /*5f20*/  HADD2.F32 R42, -RZ, R41.H1_H1 ;  /* 0x30000029ff2a7230 */ /* 0x000fe20000004100 */
[--C-:B------:R-:W-:Y:S01]  /*5f30*/  SHF.R.U64 R49, R50, 0x10, R51.reuse ;  /* 0x0000001032317819 */ /* 0x100fe20000001233 */
[--C-:B------:R-:W-:Y:S01]  /*5f40*/  HADD2.F32 R47, -RZ, R43.reuse.H1_H1 ;  /* 0x3000002bff2f7230 */ /* 0x100fe20000004100 */
[----:B------:R-:W-:Y:S01]  /*5f50*/  SHF.R.U32.HI R52, RZ, 0x10, R51 ;  /* 0x00000010ff347819 */ /* 0x000fe20000011633 */
[----:B------:R-:W-:Y:S02]  /*5f60*/  HADD2.F32 R43, -RZ, R43.H0_H0 ;  /* 0x2000002bff2b7230 */ /* 0x000fe40000004100 */
[----:B------:R-:W-:Y:S02]  /*5f70*/  HADD2.F32 R49, -RZ, R49.H0_H0 ;  /* 0x20000031ff317230 */ /* 0x000fe40000004100 */
[----:B------:R-:W-:-:S02]  /*5f80*/  HADD2.F32 R52, -RZ, R52.H0_H0 ;  /* 0x20000034ff347230 */ /* 0x000fc40000004100 */
[----:B------:R-:W-:Y:S02]  /*5f90*/  HADD2.F32 R41, -RZ, R41.H0_H0 ;  /* 0x20000029ff297230 */ /* 0x000fe40000004100 */
[-C--:B------:R-:W-:Y:S01]  /*5fa0*/  FMUL.FTZ R54, R42, R49.reuse ;  /* 0x000000312a367220 */ /* 0x080fe20000410000 */
[----:B------:R-:W-:Y:S02]  /*5fb0*/  HADD2.F32 R48, -RZ, R48.H0_H0 ;  /* 0x20000030ff307230 */ /* 0x000fe40000004100 */
[-C--:B------:R-:W-:Y:S01]  /*5fc0*/  FMUL.FTZ R56, R47, R52.reuse ;  /* 0x000000342f387220 */ /* 0x080fe20000410000 */
[----:B------:R-:W-:Y:S02]  /*5fd0*/  HADD2.F32 R50, -RZ, R53.H0_H0 ;  /* 0x20000035ff327230 */ /* 0x000fe40000004100 */
[----:B------:R-:W-:Y:S01]  /*5fe0*/  FMUL.FTZ R52, R43, R52 ;  /* 0x000000342b347220 */ /* 0x000fe20000410000 */
[C---:B------:R-:W-:Y:S01]  /*5ff0*/  FMUL.FTZ R49, R41.reuse, R49 ;  /* 0x0000003129317220 */ /* 0x040fe20000410000 */
[----:B------:R-:W-:Y:S01]  /*6000*/  FFMA.FTZ R54, R41, R48, -R54 ;  /* 0x0000003029367223 */ /* 0x000fe20000010836 */
[----:B------:R-:W-:-:S02]  /*6010*/  HADD2.F32 R41, -RZ, R40.H1_H1 ;  /* 0x30000028ff297230 */ /* 0x000fc40000004100 */
[----:B------:R-:W-:Y:S01]  /*6020*/  FFMA.FTZ R55, R47, R50, R52 ;  /* 0x000000322f377223 */ /* 0x000fe20000010034 */
[----:B------:R-:W-:Y:S01]  /*6030*/  FFMA.FTZ R53, R42, R48, R49 ;  /* 0x000000302a357223 */ /* 0x000fe20000010031 */
[----:B------:R-:W-:Y:S02]  /*6040*/  HADD2.F32 R47, -RZ, R90.H0_H0 ;  /* 0x2000005aff2f7230 */ /* 0x000fe40000004100 */
[----:B------:R-:W-:Y:S01]  /*6050*/  FFMA.FTZ R56, R43, R50, -R56 ;  /* 0x000000322b387223 */ /* 0x000fe20000010838 */
[----:B------:R-:W-:Y:S02]  /*6060*/  HADD2.F32 R40, -RZ, R40.H0_H0 ;  /* 0x20000028ff287230 */ /* 0x000fe40000004100 */
[----:B------:R-:W-:Y:S02]  /*6070*/  HADD2.F32 R49, -RZ, R90.H1_H1 ;  /* 0x3000005aff317230 */ /* 0x000fe40000004100 */
[----:B------:R-:W-:Y:S01]  /*6080*/  FMUL.FTZ R51, R41, R47 ;  /* 0x0000002f29337220 */ /* 0x000fe20000410000 */
[----:B------:R-:W-:-:S02]  /*6090*/  HADD2.F32 R42, -RZ, R46.H1_H1 ;  /* 0x3000002eff2a7230 */ /* 0x000fc40000004100 */
[----:B------:R-:W-:Y:S01]  /*60a0*/  FMUL.FTZ R48, R40, R47 ;  /* 0x0000002f28307220 */ /* 0x000fe20000410000 */
[----:B------:R-:W-:Y:S02]  /*60b0*/  HADD2.F32 R46, -RZ, R46.H0_H0 ;  /* 0x2000002eff2e7230 */ /* 0x000fe40000004100 */
[--C-:B------:R-:W-:Y:S02]  /*60c0*/  HADD2.F32 R43, -RZ, R89.reuse.H1_H1 ;  /* 0x30000059ff2b7230 */ /* 0x100fe40000004100 */
[-C--:B------:R-:W-:Y:S01]  /*60d0*/  FMUL.FTZ R47, R42, R49.reuse ;  /* 0x000000312a2f7220 */ /* 0x080fe20000410000 */
[----:B------:R-:W-:Y:S02]  /*60e0*/  HADD2.F32 R89, -RZ, R89.H0_H0 ;  /* 0x20000059ff597230 */ /* 0x000fe40000004100 */
        /* <DEDUP_REMOVED lines=9> */
.L_x_3709:
[----:B------:R-:W-:Y:S05]  /*6180*/  BSYNC B1 ;  /* 0x0000000000017941 */ /* 0x000fea0003800000 */
.L_x_3708:
[----:B--2---:R1:W-:Y:S01]  /*6190*/  STG.E.128 desc[UR60][R44.64+0x140], R40 ;  /* 0x000140282c007986 */ /* 0x0043e2000c101d3c */
[----:B------:R-:W-:Y:S05]  /*61a0*/  BRA `(.L_x_3687) ;  /* 0x0000003c00e87947 */ /* 0x000fea0003800000 */
.L_x_3655:
        /* <DEDUP_REMOVED lines=26> */
[----:B------:R-:W-:Y:S02]  /*6350*/  CS2R R50, SRZ ;  /* 0x0000000000327805 */ /* 0x000fe4000001ff00 */
[----:B------:R-:W-:Y:S02]  /*6360*/  CS2R R48, SRZ ;  /* 0x0000000000307805 */ /* 0x000fe4000001ff00 */
[----:B------:R-:W-:Y:S02]  /*6370*/  IADD3.X R43, R98, R15, RZ, P2, !PT ;  /* 0x0000000f622b7210 */ /* 0x000fe400017fe4ff */
[----:B------:R-:W-:Y:S02]  /*6380*/  CS2R R78, SRZ ;  /* 0x00000000004e7805 */ /* 0x000fe4000001ff00 */
[----:B------:R-:W-:-:S02]  /*6390*/  IADD3 R40, P2, R102, R88, RZ ;  /* 0x0000005866287210 */ /* 0x000fc40007f5e0ff */
[----:B------:R-:W-:-:S03]  /*63a0*/  CS2R R76, SRZ ;  /* 0x00000000004c7805 */ /* 0x000fc6000001ff00 */
[----:B------:R-:W-:Y:S01]  /*63b0*/  IMAD.X R41, R99, 0x1, R21, P2 ;  /* 0x0000000163297824 */ /* 0x000fe200010e0615 */
[----:B------:R-:W-:-:S04]  /*63c0*/  LEA R80, P2, R42, UR4, 0x1 ;  /* 0x000000042a507c11 */ /* 0x000fc8000f8408ff */
[----:B------:R-:W-:Y:S01]  /*63d0*/  LEA.HI.X R81, R42, UR5, R43, 0x1, P2 ;  /* 0x000000052a517c11 */ /* 0x000fe200090f0c2b */
[----:B------:R-:W-:Y:S02]  /*63e0*/  ULDC.64 UR4, c[0x0][0x400] ;  /* 0x0001000000047ab9 */ /* 0x000fe40000000a00 */
[----:B------:R-:W-:-:S04]  /*63f0*/  LEA R84, P2, R40, UR4, 0x1 ;  /* 0x0000000428547c11 */ /* 0x000fc8000f8408ff */
[----:B------:R-:W-:Y:S02]  /*6400*/  LEA.HI.X R85, R40, UR5, R41, 0x1, P2 ;  /* 0x0000000528557c11 */ /* 0x000fe400090f0c29 */
[----:B------:R-:W-:Y:S02]  /*6410*/  ISETP.GE.AND P2, PT, R18, R126, PT ;  /* 0x0000007e1200720c */ /* 0x000fe40003f46270 */
[----:B------:R-:W-:Y:S02]  /*6420*/  CS2R R46, SRZ ;  /* 0x00000000002e7805 */ /* 0x000fe4000001ff00 */
[----:B------:R-:W-:Y:S02]  /*6430*/  CS2R R44, SRZ ;  /* 0x00000000002c7805 */ /* 0x000fe4000001ff00 */
[----:B------:R-:W-:Y:S02]  /*6440*/  CS2R R58, SRZ ;  /* 0x00000000003a7805 */ /* 0x000fe4000001ff00 */
[----:B------:R-:W-:-:S05]  /*6450*/  CS2R R56, SRZ ;  /* 0x0000000000387805 */ /* 0x000fca000001ff00 */
[----:B------:R0:W5:Y:S04]  /*6460*/  @!P2 LDG.E.128 R48, desc[UR60][R80.64] ;  /* 0x0000003c5030a981 */ /* 0x000168000c1e1d00 */
[----:B------:R0:W5:Y:S01]  /*6470*/  @!P2 LDG.E.128 R76, desc[UR60][R84.64] ;  /* 0x0000003c544ca981 */ /* 0x000162000c1e1d00 */
[----:B------:R-:W-:Y:S02]  /*6480*/  ISETP.GE.AND P2, PT, R0, R126, PT ;  /* 0x0000007e0000720c */ /* 0x000fe40003f46270 */
[----:B------:R-:W-:Y:S02]  /*6490*/  CS2R R42, SRZ ;  /* 0x00000000002a7805 */ /* 0x000fe4000001ff00 */
[----:B------:R-:W-:Y:S02]  /*64a0*/  CS2R R40, SRZ ;  /* 0x0000000000287805 */ /* 0x000fe4000001ff00 */
[----:B------:R-:W-:-:S02]  /*64b0*/  CS2R R54, SRZ ;  /* 0x0000000000367805 */ /* 0x000fc4000001ff00 */
[----:B------:R-:W-:-:S05]  /*64c0*/  CS2R R52, SRZ ;  /* 0x0000000000347805 */ /* 0x000fca000001ff00 */
[----:B------:R0:W5:Y:S04]  /*64d0*/  @!P2 LDG.E.128 R44, desc[UR60][R80.64+0x40] ;  /* 0x0000403c502ca981 */ /* 0x000168000c1e1d00 */
[----:B------:R0:W5:Y:S01]  /*64e0*/  @!P2 LDG.E.128 R56, desc[UR60][R84.64+0x40] ;  /* 0x0000403c5438a981 */ /* 0x000162000c1e1d00 */
[----:B------:R-:W-:-:S13]  /*64f0*/  ISETP.GE.AND P2, PT, R3, R126, PT ;  /* 0x0000007e0300720c */ /* 0x000fda0003f46270 */
[----:B------:R0:W5:Y:S04]  /*6500*/  @!P2 LDG.E.128 R40, desc[UR60][R80.64+0x80] ;  /* 0x0000803c5028a981 */ /* 0x000168000c1e1d00 */
[----:B------:R0:W5:Y:S02]  /*6510*/  @!P2 LDG.E.128 R52, desc[UR60][R84.64+0x80] ;  /* 0x0000803c5434a981 */ /* 0x000164000c1e1d00 */
.L_x_3711:
[----:B------:R-:W-:Y:S05]  /*6520*/  BSYNC B1 ;  /* 0x0000000000017941 */ /* 0x000fea0003800000 */
.L_x_3710:
[----:B------:R-:W-:Y:S01]  /*6530*/  ISETP.GE.AND P3, PT, R226, R97, PT ;  /* 0x00000061e200720c */ /* 0x000fe20003f66270 */
[----:B------:R-:W-:Y:S01]  /*6540*/  BSSY B1, `(.L_x_3712) ;  /* 0x0000026000017945 */ /* 0x000fe20003800000 */
[----:B0-----:R-:W-:Y:S02]  /*6550*/  CS2R R80, SRZ ;  /* 0x0000000000507805 */ /* 0x001fe4000001ff00 */
[----:B------:R-:W-:Y:S02]  /*6560*/  CS2R R86, SRZ ;  /* 0x0000000000567805 */ /* 0x000fe4000001ff00 */
[----:B------:R-:W-:Y:S01]  /*6570*/  CS2R R84, SRZ ;  /* 0x0000000000547805 */ /* 0x000fe2000001ff00 */
[----:B-----5:R-:W-:Y:S02]  /*6580*/  IMAD.MOV.U32 R94, RZ, RZ, R42 ;  /* 0x000000ffff5e7224 */ /* 0x020fe400078e002a */
[----:B------:R-:W-:-:S04]  /*6590*/  IMAD.MOV.U32 R93, RZ, RZ, R43 ;  /* 0x000000ffff5d7224 */ /* 0x000fc800078e002b */
[----:B------:R-:W-:Y:S05]  /*65a0*/  @P3 BRA `(.L_x_3713) ;  /* 0x00000000007c3947 */ /* 0x000fea0003800000 */
[----:B------:R-:W-:Y:S01]  /*65b0*/  IADD3 R90, P2, P5, R108, R90, R10 ;  /* 0x0000005a6c5a7210 */ /* 0x000fe20007d5e00a */
[----:B------:R-:W-:Y:S01]  /*65c0*/  ULDC.64 UR4, c[0x0][0x3e8] ;  /* 0x0000fa0000047ab9 */ /* 0x000fe20000000a00 */
[----:B------:R-:W-:Y:S02]  /*65d0*/  CS2R R70, SRZ ;  /* 0x0000000000467805 */ /* 0x000fe4000001ff00 */
[----:B------:R-:W-:Y:S02]  /*65e0*/  CS2R R68, SRZ ;  /* 0x0000000000447805 */ /* 0x000fe4000001ff00 */
[----:B------:R-:W-:Y:S02]  /*65f0*/  IADD3.X R61, R15, R98, R9, P2, P5 ;  /* 0x000000620f3d7210 */ /* 0x000fe400017ea409 */
[----:B------:R-:W-:Y:S02]  /*6600*/  CS2R R86, SRZ ;  /* 0x0000000000567805 */ /* 0x000fe4000001ff00 */
[----:B------:R-:W-:-:S02]  /*6610*/  IADD3 R60, P2, P5, R102, R88, R13 ;  /* 0x00000058663c7210 */ /* 0x000fc40007d5e00d */
[----:B------:R-:W-:Y:S02]  /*6620*/  CS2R R84, SRZ ;  /* 0x0000000000547805 */ /* 0x000fe4000001ff00 */
        /* <DEDUP_REMOVED lines=23> */
.L_x_3713:
[----:B------:R-:W-:Y:S05]  /*67a0*/  BSYNC B1 ;  /* 0x0000000000017941 */ /* 0x000fea0003800000 */
.L_x_3712:
[----:B0-----:R-:W2:Y:S01]  /*67b0*/  LDL R88, [R1+0x14] ;  /* 0x0000140001587983 */ /* 0x001ea20000100800 */
[----:B------:R-:W-:Y:S01]  /*67c0*/  IMAD.MOV.U32 R89, RZ, RZ, R40 ;  /* 0x000000ffff597224 */ /* 0x000fe200078e0028 */
[----:B------:R-:W-:Y:S01]  /*67d0*/  PRMT R178, R93, 0x7610, R178 ;  /* 0x000076105db27816 */ /* 0x000fe200000000b2 */
        /* <DEDUP_REMOVED lines=9> */
[----:B------:R-:W-:-:S03]  /*6870*/  IMAD.MOV.U32 R89, RZ, RZ, R51 ;  /* 0x000000ffff597224 */ /* 0x000fc600078e0033 */
[----:B------:R-:W-:Y:S01]  /*6880*/  PRMT R166, R91, 0x7610, R166 ;  /* 0x000076105ba67816 */ /* 0x000fe200000000a6 */
[----:B------:R-:W-:Y:S01]  /*6890*/  IMAD.MOV.U32 R91, RZ, RZ, R54 ;  /* 0x000000ffff5b7224 */ /* 0x000fe200078e0036 */
[----:B------:R-:W-:Y:S01]  /*68a0*/  PRMT R185, R89, 0x5410, R90 ;  /* 0x0000541059b97816 */ /* 0x000fe2000000005a */
[----:B------:R-:W-:Y:S01]  /*68b0*/  IMAD.MOV.U32 R89, RZ, RZ, R52 ;  /* 0x000000ffff597224 */ /* 0x000fe200078e0034 */
[----:B------:R-:W-:Y:S02]  /*68c0*/  MOV R90, R55 ;  /* 0x00000037005a7202 */ /* 0x000fe40000000f00 */
[----:B------:R-:W-:Y:S01]  /*68d0*/  PRMT R178, R178, 0x5410, R91 ;  /* 0x00005410b2b27816 */ /* 0x000fe2000000005b */
[----:B------:R-:W-:Y:S01]  /*68e0*/  IMAD.MOV.U32 R91, RZ, RZ, R58 ;  /* 0x000000ffff5b7224 */ /* 0x000fe200078e003a */
[----:B------:R-:W-:Y:S01]  /*68f0*/  PRMT R176, R89, 0x5410, R90 ;  /* 0x0000541059b07816 */ /* 0x000fe2000000005a */
[----:B------:R-:W-:Y:S01]  /*6900*/  IMAD.MOV.U32 R89, RZ, RZ, R59 ;  /* 0x000000ffff597224 */ /* 0x000fe200078e003b */
[----:B------:R-:W-:-:S02]  /*6910*/  MOV R90, R56 ;  /* 0x00000038005a7202 */ /* 0x000fc40000000f00 */
[----:B------:R-:W-:Y:S02]  /*6920*/  PRMT R181, R181, 0x5410, R91 ;  /* 0x00005410b5b57816 */ /* 0x000fe4000000005b */
[----:B------:R-:W-:Y:S01]  /*6930*/  PRMT R183, R183, 0x5410, R89 ;  /* 0x00005410b7b77816 */ /* 0x000fe20000000059 */
[----:B------:R-:W-:Y:S01]  /*6940*/  IMAD.MOV.U32 R89, RZ, RZ, R79 ;  /* 0x000000ffff597224 */ /* 0x000fe200078e004f */
[----:B------:R-:W-:-:S04]  /*6950*/  PRMT R182, R182, 0x5410, R90 ;  /* 0x00005410b6b67816 */ /* 0x000fc8000000005a */
[----:B------:R-:W-:Y:S02]  /*6960*/  PRMT R187, R89, 0x7610, R187 ;  /* 0x0000761059bb7816 */ /* 0x000fe400000000bb */
[----:B------:R-:W-:-:S04]  /*6970*/  MOV R89, R77 ;  /* 0x0000004d00597202 */ /* 0x000fc80000000f00 */
[----:B------:R-:W-:Y:S01]  /*6980*/  PRMT R163, R89, 0x7610, R163 ;  /* 0x0000761059a37816 */ /* 0x000fe200000000a3 */
[----:B-----5:R-:W-:Y:S01]  /*6990*/  IMAD.MOV.U32 R89, RZ, RZ, R62 ;  /* 0x000000ffff597224 */ /* 0x020fe200078e003e */
[----:B--2---:R-:W-:Y:S02]  /*69a0*/  R2UR UR4, R88 ;  /* 0x00000000580472ca */ /* 0x004fe400000e0000 */
[----:B------:R-:W-:-:S04]  /*69b0*/  MOV R88, R41 ;  /* 0x0000002900587202 */ /* 0x000fc80000000f00 */
[----:B------:R-:W-:Y:S01]  /*69c0*/  PRMT R179, R88, 0x7610, R179 ;  /* 0x0000761058b37816 */ /* 0x000fe200000000b3 */
[----:B------:R-:W-:-:S05]  /*69d0*/  IMAD.MOV.U32 R88, RZ, RZ, R45 ;  /* 0x000000ffff587224 */ /* 0x000fca00078e002d */
[----:B------:R-:W-:Y:S01]  /*69e0*/  PRMT R184, R88, 0x7610, R184 ;  /* 0x0000761058b87816 */ /* 0x000fe200000000b8 */
[----:B------:R-:W-:Y:S01]  /*69f0*/  UISETP.NE.AND UP0, UPT, UR4, 0x3, UPT ;  /* 0x000000030400788c */ /* 0x000fe2000bf05270 */
[----:B------:R-:W-:-:S04]  /*6a00*/  MOV R88, R50 ;  /* 0x0000003200587202 */ /* 0x000fc80000000f00 */
[----:B------:R-:W-:Y:S01]  /*6a10*/  PRMT R184, R184, 0x5410, R88 ;  /* 0x00005410b8b87816 */ /* 0x000fe20000000058 */
[----:B------:R-:W-:Y:S01]  /*6a20*/  IMAD.MOV.U32 R88, RZ, RZ, R53 ;  /* 0x000000ffff587224 */ /* 0x000fe200078e0035 */
[----:B------:R-:W-:-:S04]  /*6a30*/  PLOP3.LUT P2, PT, PT, PT, UP0, 0x80, 0x0 ;  /* 0x000000000000781c */ /* 0x000fc80003f4f008 */
        /* <DEDUP_REMOVED lines=34> */
[----:B------:R-:W-:Y:S01]  /*6c60*/  PRMT R169, R89, 0x7610, R169 ;  /* 0x0000761059a97816 */ /* 0x000fe200000000a9 */
[----:B------:R-:W-:Y:S01]  /*6c70*/  IMAD.MOV.U32 R89, RZ, RZ, R80 ;  /* 0x000000ffff597224 */ /* 0x000fe200078e0050 */
[----:B------:R-:W-:Y:S02]  /*6c80*/  PRMT R168, R168, 0x5410, R88 ;  /* 0x00005410a8a87816 */ /* 0x000fe40000000058 */
[----:B------:R-:W-:Y:S02]  /*6c90*/  MOV R88, R81 ;  /* 0x0000005100587202 */ /* 0x000fe40000000f00 */
[----:B------:R-:W-:Y:S01]  /*6ca0*/  PRMT R168, R89, 0x7610, R168 ;  /* 0x0000761059a87816 */ /* 0x000fe200000000a8 */
[----:B------:R-:W-:Y:S01]  /*6cb0*/  IMAD.MOV.U32 R89, RZ, RZ, R86 ;  /* 0x000000ffff597224 */ /* 0x000fe200078e0056 */
[----:B------:R-:W-:Y:S01]  /*6cc0*/  PRMT R171, R171, 0x5410, R88 ;  /* 0x00005410abab7816 */ /* 0x000fe20000000058 */
[----:B------:R-:W-:-:S05]  /*6cd0*/  IMAD.MOV.U32 R88, RZ, RZ, R87 ;  /* 0x000000ffff587224 */ /* 0x000fca00078e0057 */
[----:B------:R-:W-:Y:S01]  /*6ce0*/  PRMT R174, R89, 0x5410, R88 ;  /* 0x0000541059ae7816 */ /* 0x000fe20000000058 */
[----:B------:R-:W-:Y:S02]  /*6cf0*/  IMAD.MOV.U32 R89, RZ, RZ, R84 ;  /* 0x000000ffff597224 */ /* 0x000fe400078e0054 */
[----:B------:R-:W-:-:S05]  /*6d00*/  IMAD.MOV.U32 R88, RZ, RZ, R85 ;  /* 0x000000ffff587224 */ /* 0x000fca00078e0055 */
[----:B------:R-:W-:Y:S01]  /*6d10*/  PRMT R175, R89, 0x5410, R88 ;  /* 0x0000541059af7816 */ /* 0x000fe20000000058 */
[----:B------:R-:W-:Y:S06]  /*6d20*/  @!P2 BRA `(.L_x_3714) ;  /* 0x000000000004a947 */ /* 0x000fec0003800000 */
[----:B------:R-:W-:Y:S01]  /*6d30*/  BPT.TRAP 0x1 ;  /* 0x000000040000795c */ /* 0x000fe20000300000 */
.L_x_3714:
[----:B------:R-:W-:Y:S01]  /*6d40*/  IMAD R98, R16, 0x8, R2 ;  /* 0x0000000810627824 */ /* 0x000fe200078e0202 */
[----:B------:R-:W-:Y:S01]  /*6d50*/  SHF.L.U32 R99, R204, 0x1f, RZ ;  /* 0x0000001fcc637819 */ /* 0x000fe200000006ff */
[----:B------:R-:W0:Y:S01]  /*6d60*/  LDC R150, c[0x0][0x2f4] ;  /* 0x0000bd00ff967b82 */ /* 0x000e220000000800 */
[----:B------:R-:W-:Y:S01]  /*6d70*/  BSSY B1, `(.L_x_3715) ;  /* 0x0000004000017945 */ /* 0x000fe20003800000 */
[----:B------:R-:W-:Y:S01]  /*6d80*/  MOV R129, R92 ;  /* 0x0000005c00817202 */ /* 0x000fe20000000f00 */
[----:B------:R-:W1:Y:S02]  /*6d90*/  SYNCS.PHASECHK.TRANS64.TRYWAIT P5, [R98+URZ+0x36890], R99 ;  /* 0x03689063620075a7 */ /* 0x000e6400080a017f */
[----:B-1----:R-:W-:Y:S05]  /*6da0*/  @!P5 BRA `(.L_x_3716) ;  /* 0x0000022400f8d947 */ /* 0x002fea0003800000 */
.L_x_4026:
[----:B------:R-:W-:Y:S05]  /*6db0*/  BSYNC B1 ;  /* 0x0000000000017941 */ /* 0x000fea0003800000 */
.L_x_3715:
[----:B------:R-:W2:Y:S01]  /*6dc0*/  LDC.64 R130, c[0x0][0x300] ;  /* 0x0000c000ff827b82 */ /* 0x000ea20000000a00 */
[----:B------:R-:W-:Y:S01]  /*6dd0*/  BSSY B1, `(.L_x_3717) ;  /* 0x0000185000017945 */ /* 0x000fe20003800000 */
[----:B0-----:R-:W-:-:S03]  /*6de0*/  IMAD.IADD R153, R150, 0x1, -R127 ;  /* 0x0000000196997824 */ /* 0x001fc600078e0a7f */
[----:B------:R-:W-:Y:S05]  /*6df0*/  @P4 BRA `(.L_x_3718) ;  /* 0x0000001800084947 */ /* 0x000fea0003800000 */
[----:B------:R-:W-:Y:S01]  /*6e00*/  ISETP.NE.AND P4, PT, R29, RZ, PT ;  /* 0x000000ff1d00720c */ /* 0x000fe20003f85270 */
[-C--:B--2---:R-:W-:Y:S01]  /*6e10*/  IMAD R157, R151, R130.reuse, RZ ;  /* 0x00000082979d7224 */ /* 0x084fe200078e02ff */
[----:B------:R-:W-:Y:S01]  /*6e20*/  BSSY B2, `(.L_x_3719) ;  /* 0x000007f000027945 */ /* 0x000fe20003800000 */
[----:B------:R-:W-:-:S04]  /*6e30*/  IMAD.WIDE.U32 R132, R17, R130, R128 ;  /* 0x0000008211847225 */ /* 0x000fc800078e0080 */
[----:B------:R-:W-:-:S04]  /*6e40*/  IMAD R157, R17, R131, R157 ;  /* 0x00000083119d7224 */ /* 0x000fc800078e029d */
[----:B------:R-:W-:Y:S02]  /*6e50*/  IMAD.IADD R157, R157, 0x1, R133 ;  /* 0x000000019d9d7824 */ /* 0x000fe400078e0285 */
[----:B------:R-:W-:Y:S05]  /*6e60*/  @!P4 BRA `(.L_x_3720) ;  /* 0x0000000400e8c947 */ /* 0x000fea0003800000 */
[----:B------:R-:W-:Y:S01]  /*6e70*/  SEL R88, R127, R153, !P0 ;  /* 0x000000997f587207 */ /* 0x000fe20004000000 */
[----:B------:R-:W-:Y:S01]  /*6e80*/  BSSY B3, `(.L_x_3721) ;  /* 0x000006c000037945 */ /* 0x000fe20003800000 */
[----:B------:R-:W-:Y:S02]  /*6e90*/  ISETP.GE.AND P4, PT, R18, R126, PT ;  /* 0x0000007e1200720c */ /* 0x000fe40003f86270 */
[----:B------:R-:W-:-:S04]  /*6ea0*/  SHF.R.S32.HI R89, RZ, 0x1f, R88 ;  /* 0x0000001fff597819 */ /* 0x000fc80000011458 */
        /* <DEDUP_REMOVED lines=18> */
[--C-:B------:R-:W-:Y:S01]  /*6fd0*/  SHF.R.U64 R48, R48, 0x10, R49.reuse ;  /* 0x0000001030307819 */ /* 0x100fe20000001231 */
[----:B------:R-:W-:Y:S01]  /*6fe0*/  HADD2.F32 R93, -RZ, R163.H0_H0 ;  /* 0x200000a3ff5d7230 */ /* 0x000fe20000004100 */
[----:B------:R-:W-:Y:S01]  /*6ff0*/  SHF.R.U32.HI R49, RZ, 0x10, R49 ;  /* 0x00000010ff317819 */ /* 0x000fe20000011631 */
[----:B--2---:R-:W-:Y:S01]  /*7000*/  IMAD.MOV.U32 R163, RZ, RZ, R89 ;  /* 0x000000ffffa37224 */ /* 0x004fe200078e0059 */
[----:B------:R-:W-:Y:S01]  /*7010*/  SHF.R.U64 R76, R76, 0x10, R77 ;  /* 0x000000104c4c7819 */ /* 0x000fe2000000124d */
[----:B------:R-:W-:Y:S01]  /*7020*/  HADD2.F32 R165, -RZ, R164.H0_H0 ;  /* 0x200000a4ffa57230 */ /* 0x000fe20000004100 */
[----:B------:R-:W-:Y:S01]  /*7030*/  SHF.R.U64 R50, R50, 0x10, R51 ;  /* 0x0000001032327819 */ /* 0x000fe20000001233 */
[----:B------:R-:W-:Y:S02]  /*7040*/  HADD2.F32 R166, -RZ, R166.H0_H0 ;  /* 0x200000a6ffa67230 */ /* 0x000fe40000004100 */
[----:B------:R-:W-:-:S02]  /*7050*/  HADD2.F32 R167, -RZ, R163.H0_H0 ;  /* 0x200000a3ffa77230 */ /* 0x000fc40000004100 */
[-C--:B------:R-:W-:Y:S01]  /*7060*/  FMUL.FTZ R89, R165, R93.reuse ;  /* 0x0000005da5597220 */ /* 0x080fe20000410000 */
[----:B------:R-:W-:Y:S02]  /*7070*/  HADD2.F32 R76, -RZ, R76.H0_H0 ;  /* 0x2000004cff4c7230 */ /* 0x000fe40000004100 */
[----:B------:R-:W-:Y:S02]  /*7080*/  HADD2.F32 R50, -RZ, R50.H0_H0 ;  /* 0x20000032ff327230 */ /* 0x000fe40000004100 */
[C---:B------:R-:W-:Y:S01]  /*7090*/  FMUL.FTZ R93, R167.reuse, R93 ;  /* 0x0000005da75d7220 */ /* 0x040fe20000410000 */
[----:B------:R-:W-:-:S03]  /*70a0*/  FFMA.FTZ R89, R167, R166, -R89 ;  /* 0x000000a6a7597223 */ /* 0x000fc60000010859 */
[----:B------:R-:W-:Y:S01]  /*70b0*/  FFMA.FTZ R93, R165, R166, R93 ;  /* 0x000000a6a55d7223 */ /* 0x000fe2000001005d */
[----:B------:R-:W-:Y:S01]  /*70c0*/  SHF.R.U32.HI R165, RZ, 0x10, R77 ;  /* 0x00000010ffa57819 */ /* 0x000fe2000001164d */
[----:B------:R-:W-:Y:S02]  /*70d0*/  HADD2.F32 R77, -RZ, R164.H1_H1 ;  /* 0x300000a4ff4d7230 */ /* 0x000fe40000004100 */
[----:B------:R-:W-:Y:S02]  /*70e0*/  HADD2.F32 R164, -RZ, R163.H1_H1 ;  /* 0x300000a3ffa47230 */ /* 0x000fe40000004100 */
[----:B------:R-:W-:Y:S02]  /*70f0*/  HADD2.F32 R165, -RZ, R165.H0_H0 ;  /* 0x200000a5ffa57230 */ /* 0x000fe40000004100 */
[----:B------:R-:W-:Y:S02]  /*7100*/  HADD2.F32 R163, -RZ, R49.H0_H0 ;  /* 0x20000031ffa37230 */ /* 0x000fe40000004100 */
[----:B------:R-:W-:-:S02]  /*7110*/  HADD2.F32 R166, -RZ, R91.H0_H0 ;  /* 0x2000005bffa67230 */ /* 0x000fc40000004100 */
[CC--:B------:R-:W-:Y:S01]  /*7120*/  FMUL.FTZ R49, R77.reuse, R165.reuse ;  /* 0x000000a54d317220 */ /* 0x0c0fe20000410000 */
[C---:B------:R-:W-:Y:S01]  /*7130*/  FMUL.FTZ R165, R164.reuse, R165 ;  /* 0x000000a5a4a57220 */ /* 0x040fe20000410000 */
[----:B------:R-:W-:Y:S02]  /*7140*/  HADD2.F32 R91, -RZ, R91.H1_H1 ;  /* 0x3000005bff5b7230 */ /* 0x000fe40000004100 */
[-C--:B------:R-:W-:Y:S01]  /*7150*/  FFMA.FTZ R49, R164, R163.reuse, -R49 ;  /* 0x000000a3a4317223 */ /* 0x080fe20000010831 */
[----:B------:R-:W-:Y:S01]  /*7160*/  FFMA.FTZ R77, R77, R163, R165 ;  /* 0x000000a34d4d7223 */ /* 0x000fe200000100a5 */
[----:B------:R-:W-:Y:S02]  /*7170*/  HADD2.F32 R163, -RZ, R187.H0_H0 ;  /* 0x200000bbffa37230 */ /* 0x000fe40000004100 */
[----:B------:R-:W-:Y:S01]  /*7180*/  HADD2.F32 R164, -RZ, R95.H0_H0 ;  /* 0x2000005fffa47230 */ /* 0x000fe20000004100 */
[----:B------:R-:W-:Y:S01]  /*7190*/  F2FP.F16.F32.PACK_AB R89, R49, R89 ;  /* 0x000000593159723e */ /* 0x000fe200000000ff */
[----:B------:R-:W-:Y:S01]  /*71a0*/  HADD2.F32 R165, -RZ, R185.H0_H0 ;  /* 0x200000b9ffa57230 */ /* 0x000fe20000004100 */
[----:B------:R-:W-:-:S02]  /*71b0*/  F2FP.F16.F32.PACK_AB R93, R77, R93 ;  /* 0x0000005d4d5d723e */ /* 0x000fc400000000ff */
[-C--:B------:R-:W-:Y:S01]  /*71c0*/  FMUL.FTZ R167, R164, R163.reuse ;  /* 0x000000a3a4a77220 */ /* 0x080fe20000410000 */
[----:B------:R-:W-:-:S03]  /*71d0*/  FMUL.FTZ R163, R166, R163 ;  /* 0x000000a3a6a37220 */ /* 0x000fc60000410000 */
[-C--:B------:R-:W-:Y:S01]  /*71e0*/  FFMA.FTZ R167, R166, R165.reuse, -R167 ;  /* 0x000000a5a6a77223 */ /* 0x080fe200000108a7 */
[----:B------:R-:W-:Y:S01]  /*71f0*/  FFMA.FTZ R163, R164, R165, R163 ;  /* 0x000000a5a4a37223 */ /* 0x000fe200000100a3 */
[----:B------:R-:W-:Y:S01]  /*7200*/  SHF.R.U32.HI R164, RZ, 0x10, R51 ;  /* 0x00000010ffa47819 */ /* 0x000fe20000011633 */
[----:B------:R-:W-:Y:S01]  /*7210*/  HADD2.F32 R166, -RZ, R187.H1_H1 ;  /* 0x300000bbffa67230 */ /* 0x000fe20000004100 */
[--C-:B------:R-:W-:Y:S01]  /*7220*/  SHF.R.U64 R51, R78, 0x10, R79.reuse ;  /* 0x000000104e337819 */ /* 0x100fe2000000124f */
[----:B------:R-:W-:Y:S01]  /*7230*/  HADD2.F32 R78, -RZ, R95.H1_H1 ;  /* 0x3000005fff4e7230 */ /* 0x000fe20000004100 */
[----:B------:R-:W-:Y:S01]  /*7240*/  SHF.R.U32.HI R79, RZ, 0x10, R79 ;  /* 0x00000010ff4f7819 */ /* 0x000fe2000001164f */
[----:B------:R-:W-:Y:S02]  /*7250*/  HADD2.F32 R164, -RZ, R164.H0_H0 ;  /* 0x200000a4ffa47230 */ /* 0x000fe40000004100 */
[----:B------:R-:W-:Y:S02]  /*7260*/  HADD2.F32 R51, -RZ, R51.H0_H0 ;  /* 0x20000033ff337230 */ /* 0x000fe40000004100 */
[----:B------:R-:W-:-:S05]  /*7270*/  HADD2.F32 R79, -RZ, R79.H0_H0 ;  /* 0x2000004fff4f7230 */ /* 0x000fca0000004100 */
        /* <DEDUP_REMOVED lines=11> */
[----:B------:R-:W-:-:S02]  /*7330*/  HADD2.F32 R88, -RZ, R88.H1_H1 ;  /* 0x30000058ff587230 */ /* 0x000fc40000004100 */
[-C--:B------:R-:W-:Y:S01]  /*7340*/  FFMA.FTZ R165, R164, R91.reuse, -R165 ;  /* 0x0000005ba4a57223 */ /* 0x080fe200000108a5 */
[----:B------:R-:W-:Y:S02]  /*7350*/  HADD2.F32 R164, -RZ, R186.H1_H1 ;  /* 0x300000baffa47230 */ /* 0x000fe40000004100 */
[----:B------:R-:W-:Y:S01]  /*7360*/  FFMA.FTZ R166, R78, R91, R166 ;  /* 0x0000005b4ea67223 */ /* 0x000fe200000100a6 */
[----:B------:R-:W-:Y:S02]  /*7370*/  HADD2.F32 R78, -RZ, R48.H0_H0 ;  /* 0x20000030ff4e7230 */ /* 0x000fe40000004100 */
[-C--:B------:R-:W-:Y:S01]  /*7380*/  FMUL.FTZ R48, R92, R76.reuse ;  /* 0x0000004c5c307220 */ /* 0x080fe20000410000 */
[C---:B------:R-:W-:Y:S01]  /*7390*/  FMUL.FTZ R76, R88.reuse, R76 ;  /* 0x0000004c584c7220 */ /* 0x040fe20000410000 */
[----:B------:R-:W-:Y:S01]  /*73a0*/  HADD2.F32 R91, -RZ, R90.H0_H0 ;  /* 0x2000005aff5b7230 */ /* 0x000fe20000004100 */
[----:B------:R-:W-:Y:S01]  /*73b0*/  F2FP.F16.F32.PACK_AB R79, R79, R163 ;  /* 0x000000a34f4f723e */ /* 0x000fe200000000ff */
[-C--:B------:R-:W-:Y:S01]  /*73c0*/  FFMA.FTZ R48, R88, R78.reuse, -R48 ;  /* 0x0000004e58307223 */ /* 0x080fe20000010830 */
[----:B------:R-:W-:Y:S01]  /*73d0*/  FFMA.FTZ R76, R92, R78, R76 ;  /* 0x0000004e5c4c7223 */ /* 0x000fe2000001004c */
[----:B------:R-:W-:-:S02]  /*73e0*/  HADD2.F32 R78, -RZ, R94.H0_H0 ;  /* 0x2000005eff4e7230 */ /* 0x000fc40000004100 */
[----:B------:R-:W-:Y:S01]  /*73f0*/  HADD2.F32 R88, -RZ, R184.H1_H1 ;  /* 0x300000b8ff587230 */ /* 0x000fe20000004100 */
[----:B------:R-:W-:Y:S01]  /*7400*/  F2FP.F16.F32.PACK_AB R48, R48, R165 ;  /* 0x000000a53030723e */ /* 0x000fe200000000ff */
[----:B------:R-:W-:Y:S02]  /*7410*/  HADD2.F32 R94, -RZ, R94.H1_H1 ;  /* 0x3000005eff5e7230 */ /* 0x000fe40000004100 */
[-C--:B------:R-:W-:Y:S01]  /*7420*/  FMUL.FTZ R92, R78, R164.reuse ;  /* 0x000000a44e5c7220 */ /* 0x080fe20000410000 */
[C---:B------:R-:W-:Y:S01]  /*7430*/  FMUL.FTZ R164, R91.reuse, R164 ;  /* 0x000000a45ba47220 */ /* 0x040fe20000410000 */
[----:B------:R-:W-:Y:S01]  /*7440*/  HADD2.F32 R90, -RZ, R90.H1_H1 ;  /* 0x3000005aff5a7230 */ /* 0x000fe20000004100 */
[----:B------:R-:W-:Y:S01]  /*7450*/  F2FP.F16.F32.PACK_AB R76, R76, R166 ;  /* 0x000000a64c4c723e */ /* 0x000fe200000000ff */
[-C--:B------:R-:W-:Y:S01]  /*7460*/  FFMA.FTZ R92, R91, R88.reuse, -R92 ;  /* 0x000000585b5c7223 */ /* 0x080fe2000001085c */
[----:B------:R-:W-:Y:S01]  /*7470*/  FFMA.FTZ R164, R78, R88, R164 ;  /* 0x000000584ea47223 */ /* 0x000fe200000100a4 */
[-C--:B------:R-:W-:Y:S01]  /*7480*/  FMUL.FTZ R78, R94, R51.reuse ;  /* 0x000000335e4e7220 */ /* 0x080fe20000410000 */
[C---:B------:R-:W-:Y:S01]  /*7490*/  FMUL.FTZ R51, R90.reuse, R51 ;  /* 0x000000335a337220 */ /* 0x040fe20000410000 */
[----:B------:R-:W-:Y:S01]  /*74a0*/  IMAD.MOV.U32 R91, RZ, RZ, R95 ;  /* 0x000000ffff5b7224 */ /* 0x000fe200078e005f */
[----:B------:R-:W-:Y:S01]  /*74b0*/  MOV R88, R48 ;  /* 0x0000003000587202 */ /* 0x000fe20000000f00 */
[-C--:B------:R-:W-:Y:S01]  /*74c0*/  FFMA.FTZ R78, R90, R50.reuse, -R78 ;  /* 0x000000325a4e7223 */ /* 0x080fe2000001084e */
[----:B------:R-:W-:Y:S01]  /*74d0*/  FFMA.FTZ R51, R94, R50, R51 ;  /* 0x000000325e337223 */ /* 0x000fe20000010033 */
[----:B------:R-:W-:-:S03]  /*74e0*/  MOV R95, R79 ;  /* 0x0000004f005f7202 */ /* 0x000fc60000000f00 */
[----:B------:R-:W-:Y:S01]  /*74f0*/  F2FP.F16.F32.PACK_AB R78, R78, R92 ;  /* 0x0000005c4e4e723e */ /* 0x000fe200000000ff */
[----:B------:R-:W-:Y:S01]  /*7500*/  IMAD.MOV.U32 R92, RZ, RZ, R76 ;  /* 0x000000ffff5c7224 */ /* 0x000fe200078e004c */
[----:B------:R-:W-:-:S03]  /*7510*/  F2FP.F16.F32.PACK_AB R51, R51, R164 ;  /* 0x000000a43333723e */ /* 0x000fc600000000ff */
[----:B------:R-:W-:Y:S02]  /*7520*/  IMAD.MOV.U32 R90, RZ, RZ, R78 ;  /* 0x000000ffff5a7224 */ /* 0x000fe400078e004e */
[----:B------:R-:W-:-:S07]  /*7530*/  IMAD.MOV.U32 R94, RZ, RZ, R51 ;  /* 0x000000ffff5e7224 */ /* 0x000fce00078e0033 */
.L_x_3722:
[----:B------:R-:W-:Y:S05]  /*7540*/  BSYNC B3 ;  /* 0x0000000000037941 */ /* 0x000fea0003800000 */
.L_x_3721:
[----:B------:R-:W-:-:S13]  /*7550*/  ISETP.GE.AND P4, PT, R162, R150, PT ;  /* 0x00000096a200720c */ /* 0x000fda0003f86270 */
        /* <DEDUP_REMOVED lines=11> */
.L_x_3720:
[----:B------:R-:W-:Y:S05]  /*7610*/  BSYNC B2 ;  /* 0x0000000000027941 */ /* 0x000fea0003800000 */
.L_x_3719:
[----:B------:R-:W-:Y:S01]  /*7620*/  ISETP.NE.AND P4, PT, R33, RZ, PT ;  /* 0x000000ff2100720c */ /* 0x000fe20003f85270 */
[----:B------:R-:W-:-:S12]  /*7630*/  BSSY B2, `(.L_x_3723) ;  /* 0x000007e000027945 */ /* 0x000fd80003800000 */
[----:B------:R-:W-:Y:S05]  /*7640*/  @!P4 BRA `(.L_x_3724) ;  /* 0x0000000400f0c947 */ /* 0x000fea0003800000 */
[----:B--2---:R-:W-:Y:S01]  /*7650*/  SEL R48, R127, R153, !P1 ;  /* 0x000000997f307207 */ /* 0x004fe20004800000 */
        /* <DEDUP_REMOVED lines=20> */
[----:B0-----:R-:W-:Y:S01]  /*77a0*/  MOV R90, R77 ;  /* 0x0000004d005a7202 */ /* 0x001fe20000000f00 */
[----:B--2---:R-:W-:Y:S01]  /*77b0*/  IMAD.MOV.U32 R89, RZ, RZ, R49 ;  /* 0x000000ffff597224 */ /* 0x004fe200078e0031 */
[--C-:B------:R-:W-:Y:S01]  /*77c0*/  SHF.R.U64 R44, R44, 0x10, R45.reuse ;  /* 0x000000102c2c7819 */ /* 0x100fe2000000122d */
[----:B------:R-:W-:Y:S01]  /*77d0*/  HADD2.F32 R91, -RZ, R186.H0_H0 ;  /* 0x200000baff5b7230 */ /* 0x000fe20000004100 */
[----:B------:R-:W-:Y:S01]  /*77e0*/  SHF.R.U32.HI R45, RZ, 0x10, R45 ;  /* 0x00000010ff2d7819 */ /* 0x000fe2000001162d */
[----:B------:R-:W-:Y:S01]  /*77f0*/  HADD2.F32 R49, -RZ, R90.H0_H0 ;  /* 0x2000005aff317230 */ /* 0x000fe20000004100 */
[----:B------:R-:W-:Y:S01]  /*7800*/  SHF.R.U64 R46, R46, 0x10, R47 ;  /* 0x000000102e2e7819 */ /* 0x000fe2000000122f */
[----:B------:R-:W-:Y:S02]  /*7810*/  HADD2.F32 R93, -RZ, R89.H0_H0 ;  /* 0x20000059ff5d7230 */ /* 0x000fe40000004100 */
[----:B------:R-:W-:Y:S02]  /*7820*/  HADD2.F32 R92, -RZ, R184.H0_H0 ;  /* 0x200000b8ff5c7230 */ /* 0x000fe40000004100 */
[----:B------:R-:W-:Y:S01]  /*7830*/  FMUL.FTZ R77, R49, R91 ;  /* 0x0000005b314d7220 */ /* 0x000fe20000410000 */
[----:B------:R-:W-:-:S02]  /*7840*/  HADD2.F32 R90, -RZ, R90.H1_H1 ;  /* 0x3000005aff5a7230 */ /* 0x000fc40000004100 */
        /* <DEDUP_REMOVED lines=77> */
[----:B------:R-:W-:Y:S02]  /*7d20*/  IMAD.MOV.U32 R50, RZ, RZ, R57 ;  /* 0x000000ffff327224 */ /* 0x000fe400078e0039 */
[----:B------:R-:W-:-:S07]  /*7d30*/  IMAD.MOV.U32 R78, RZ, RZ, R47 ;  /* 0x000000ffff4e7224 */ /* 0x000fce00078e002f */
.L_x_3726:
[----:B------:R-:W-:Y:S05]  /*7d40*/  BSYNC B3 ;  /* 0x0000000000037941 */ /* 0x000fea0003800000 */
.L_x_3725:
        /* <DEDUP_REMOVED lines=12> */
.L_x_3724:
[----:B------:R-:W-:Y:S05]  /*7e10*/  BSYNC B2 ;  /* 0x0000000000027941 */ /* 0x000fea0003800000 */
.L_x_3723:
[----:B------:R-:W-:-:S13]  /*7e20*/  ISETP.NE.AND P4, PT, R34, RZ, PT ;  /* 0x000000ff2200720c */ /* 0x000fda0003f85270 */
[----:B------:R-:W-:Y:S05]  /*7e30*/  @!P4 BRA `(.L_x_3718) ;  /* 0x0000000400f8c947 */ /* 0x000fea0003800000 */
[----:B---3--:R-:W3:Y:S01]  /*7e40*/  LDL R44, [R1+0x10] ;  /* 0x00001000012c7983 */ /* 0x008ee20000100800 */
[----:B------:R-:W-:Y:S01]  /*7e50*/  IADD3 R56, P4, P5, R116, R132, R28 ;  /* 0x0000008474387210 */ /* 0x000fe20007d9e01c */
[----:B------:R-:W-:Y:S03]  /*7e60*/  BSSY B2, `(.L_x_3727) ;  /* 0x0000071000027945 */ /* 0x000fe60003800000 */
[----:B------:R-:W-:Y:S02]  /*7e70*/  IADD3.X R57, R7, R157, R32, P4, P5 ;  /* 0x0000009d07397210 */ /* 0x000fe400027ea420 */
[----:B------:R-:W-:Y:S02]  /*7e80*/  ISETP.GE.AND P4, PT, R3, R126, PT ;  /* 0x0000007e0300720c */ /* 0x000fe40003f86270 */
[----:B---3--:R-:W-:-:S04]  /*7e90*/  LOP3.LUT P6, RZ, R44, 0x1, RZ, 0xc0, !PT ;  /* 0x000000012cff7812 */ /* 0x008fc800078cc0ff */
[----:B------:R-:W-:-:S04]  /*7ea0*/  SEL R44, R127, R153, !P6 ;  /* 0x000000997f2c7207 */ /* 0x000fc80007000000 */
[----:B------:R-:W-:-:S04]  /*7eb0*/  SHF.R.S32.HI R45, RZ, 0x1f, R44 ;  /* 0x0000001fff2d7819 */ /* 0x000fc8000001142c */
        /* <DEDUP_REMOVED lines=10> */
[C---:B--2---:R-:W-:Y:S02]  /*7f60*/  IMAD R48, R16.reuse, 0x5400, R44 ;  /* 0x0000540010307824 */ /* 0x044fe400078e022c */
        /* <DEDUP_REMOVED lines=8> */
[--C-:B------:R-:W-:Y:S01]  /*7ff0*/  HADD2.F32 R78, -RZ, R179.reuse.H1_H1 ;  /* 0x300000b3ff4e7230 */ /* 0x100fe20000004100 */
[----:B------:R-:W-:Y:S01]  /*8000*/  SHF.R.U64 R40, R40, 0x10, R41 ;  /* 0x0000001028287819 */ /* 0x000fe20000001229 */
[----:B------:R-:W-:Y:S01]  /*8010*/  HADD2.F32 R77, -RZ, R179.H0_H0 ;  /* 0x200000b3ff4d7230 */ /* 0x000fe20000004100 */
[----:B------:R-:W-:Y:S01]  /*8020*/  SHF.R.U64 R52, R52, 0x10, R53 ;  /* 0x0000001034347819 */ /* 0x000fe20000001235 */
[--C-:B------:R-:W-:Y:S01]  /*8030*/  HADD2.F32 R45, -RZ, R59.reuse.H0_H0 ;  /* 0x2000003bff2d7230 */ /* 0x100fe20000004100 */
[----:B------:R-:W-:Y:S01]  /*8040*/  SHF.R.U64 R54, R54, 0x10, R55 ;  /* 0x0000001036367819 */ /* 0x000fe20000001237 */
[----:B------:R-:W-:Y:S01]  /*8050*/  HADD2.F32 R49, -RZ, R76.H0_H0 ;  /* 0x2000004cff317230 */ /* 0x000fe20000004100 */
[----:B------:R-:W-:Y:S01]  /*8060*/  SHF.R.U64 R42, R42, 0x10, R43 ;  /* 0x000000102a2a7819 */ /* 0x000fe2000000122b */
[----:B------:R-:W-:-:S02]  /*8070*/  HADD2.F32 R59, -RZ, R59.H1_H1 ;  /* 0x3000003bff3b7230 */ /* 0x000fc40000004100 */
[-C--:B------:R-:W-:Y:S01]  /*8080*/  FMUL.FTZ R79, R45, R78.reuse ;  /* 0x0000004e2d4f7220 */ /* 0x080fe20000410000 */
[----:B------:R-:W-:Y:S02]  /*8090*/  HADD2.F32 R52, -RZ, R52.H0_H0 ;  /* 0x20000034ff347230 */ /* 0x000fe40000004100 */
[C---:B------:R-:W-:Y:S01]  /*80a0*/  FMUL.FTZ R78, R49.reuse, R78 ;  /* 0x0000004e314e7220 */ /* 0x040fe20000410000 */
[----:B------:R-:W-:Y:S02]  /*80b0*/  HADD2.F32 R40, -RZ, R40.H0_H0 ;  /* 0x20000028ff287230 */ /* 0x000fe40000004100 */
[-C--:B------:R-:W-:Y:S01]  /*80c0*/  FFMA.FTZ R49, R49, R77.reuse, -R79 ;  /* 0x0000004d31317223 */ /* 0x080fe2000001084f */
[----:B------:R-:W-:Y:S01]  /*80d0*/  SHF.R.U32.HI R79, RZ, 0x10, R53 ;  /* 0x00000010ff4f7819 */ /* 0x000fe20000011635 */
[----:B------:R-:W-:Y:S01]  /*80e0*/  FFMA.FTZ R45, R45, R77, R78 ;  /* 0x0000004d2d2d7223 */ /* 0x000fe2000001004e */
[----:B------:R-:W-:Y:S01]  /*80f0*/  SHF.R.U32.HI R78, RZ, 0x10, R41 ;  /* 0x00000010ff4e7819 */ /* 0x000fe20000011629 */
[----:B------:R-:W-:-:S02]  /*8100*/  HADD2.F32 R77, -RZ, R76.H1_H1 ;  /* 0x3000004cff4d7230 */ /* 0x000fc40000004100 */
[----:B------:R-:W-:Y:S02]  /*8110*/  HADD2.F32 R79, -RZ, R79.H0_H0 ;  /* 0x2000004fff4f7230 */ /* 0x000fe40000004100 */
[----:B------:R-:W-:Y:S02]  /*8120*/  HADD2.F32 R76, -RZ, R78.H0_H0 ;  /* 0x2000004eff4c7230 */ /* 0x000fe40000004100 */
[----:B------:R-:W-:Y:S02]  /*8130*/  IMAD.MOV.U32 R41, RZ, RZ, R51 ;  /* 0x000000ffff297224 */ /* 0x000fe400078e0033 */
[-C--:B------:R-:W-:Y:S01]  /*8140*/  FMUL.FTZ R78, R59, R79.reuse ;  /* 0x0000004f3b4e7220 */ /* 0x080fe20000410000 */
[----:B------:R-:W-:Y:S01]  /*8150*/  FMUL.FTZ R79, R77, R79 ;  /* 0x0000004f4d4f7220 */ /* 0x000fe20000410000 */
[----:B------:R-:W-:Y:S02]  /*8160*/  HADD2.F32 R53, -RZ, R47.H0_H0 ;  /* 0x2000002fff357230 */ /* 0x000fe40000004100 */
[----:B------:R-:W-:-:S02]  /*8170*/  HADD2.F32 R51, -RZ, R41.H0_H0 ;  /* 0x20000029ff337230 */ /* 0x000fc40000004100 */
[-C--:B------:R-:W-:Y:S01]  /*8180*/  FFMA.FTZ R79, R59, R76.reuse, R79 ;  /* 0x0000004c3b4f7223 */ /* 0x080fe2000001004f */
[----:B------:R-:W-:Y:S02]  /*8190*/  HADD2.F32 R59, -RZ, R176.H1_H1 ;  /* 0x300000b0ff3b7230 */ /* 0x000fe40000004100 */
[----:B------:R-:W-:Y:S01]  /*81a0*/  FFMA.FTZ R78, R77, R76, -R78 ;  /* 0x0000004c4d4e7223 */ /* 0x000fe2000001084e */
[----:B------:R-:W-:Y:S02]  /*81b0*/  HADD2.F32 R76, -RZ, R178.H0_H0 ;  /* 0x200000b2ff4c7230 */ /* 0x000fe40000004100 */
[----:B------:R-:W-:Y:S02]  /*81c0*/  HADD2.F32 R41, -RZ, R41.H1_H1 ;  /* 0x30000029ff297230 */ /* 0x000fe40000004100 */
[-C--:B------:R-:W-:Y:S01]  /*81d0*/  FMUL.FTZ R77, R51, R59.reuse ;  /* 0x0000003b334d7220 */ /* 0x080fe20000410000 */
[C---:B------:R-:W-:Y:S01]  /*81e0*/  FMUL.FTZ R59, R53.reuse, R59 ;  /* 0x0000003b353b7220 */ /* 0x040fe20000410000 */
[----:B------:R-:W-:Y:S01]  /*81f0*/  HADD2.F32 R176, -RZ, R176.H0_H0 ;  /* 0x200000b0ffb07230 */ /* 0x000fe20000004100 */
[----:B------:R-:W-:Y:S01]  /*8200*/  F2FP.F16.F32.PACK_AB R49, R78, R49 ;  /* 0x000000314e31723e */ /* 0x000fe200000000ff */
[-C--:B------:R-:W-:Y:S01]  /*8210*/  FFMA.FTZ R77, R53, R76.reuse, -R77 ;  /* 0x0000004c354d7223 */ /* 0x080fe2000001084d */
[----:B------:R-:W-:Y:S01]  /*8220*/  FFMA.FTZ R59, R51, R76, R59 ;  /* 0x0000004c333b7223 */ /* 0x000fe2000001003b */
[----:B------:R-:W-:Y:S01]  /*8230*/  SHF.R.U32.HI R51, RZ, 0x10, R55 ;  /* 0x00000010ff337819 */ /* 0x000fe20000011637 */
[----:B------:R-:W-:Y:S01]  /*8240*/  HADD2.F32 R53, -RZ, R47.H1_H1 ;  /* 0x3000002fff357230 */ /* 0x000fe20000004100 */
[----:B------:R-:W-:Y:S01]  /*8250*/  SHF.R.U32.HI R76, RZ, 0x10, R43 ;  /* 0x00000010ff4c7819 */ /* 0x000fe2000001162b */
[----:B------:R-:W-:Y:S01]  /*8260*/  HADD2.F32 R178, -RZ, R178.H1_H1 ;  /* 0x300000b2ffb27230 */ /* 0x000fe20000004100 */
[----:B------:R-:W-:Y:S01]  /*8270*/  F2FP.F16.F32.PACK_AB R79, R79, R45 ;  /* 0x0000002d4f4f723e */ /* 0x000fe200000000ff */
[----:B------:R-:W-:-:S02]  /*8280*/  HADD2.F32 R51, -RZ, R51.H0_H0 ;  /* 0x20000033ff337230 */ /* 0x000fc40000004100 */
[----:B------:R-:W-:Y:S02]  /*8290*/  HADD2.F32 R47, -RZ, R76.H0_H0 ;  /* 0x2000004cff2f7230 */ /* 0x000fe40000004100 */
[----:B------:R-:W-:Y:S02]  /*82a0*/  HADD2.F32 R54, -RZ, R54.H0_H0 ;  /* 0x20000036ff367230 */ /* 0x000fe40000004100 */
[-C--:B------:R-:W-:Y:S01]  /*82b0*/  FMUL.FTZ R76, R41, R51.reuse ;  /* 0x00000033294c7220 */ /* 0x080fe20000410000 */
[C---:B------:R-:W-:Y:S01]  /*82c0*/  FMUL.FTZ R51, R53.reuse, R51 ;  /* 0x0000003335337220 */ /* 0x040fe20000410000 */
[----:B------:R-:W-:Y:S02]  /*82d0*/  HADD2.F32 R42, -RZ, R42.H0_H0 ;  /* 0x2000002aff2a7230 */ /* 0x000fe40000004100 */
[-C--:B------:R-:W-:Y:S01]  /*82e0*/  FFMA.FTZ R76, R53, R47.reuse, -R76 ;  /* 0x0000002f354c7223 */ /* 0x080fe2000001084c */
[----:B------:R-:W-:Y:S01]  /*82f0*/  FFMA.FTZ R51, R41, R47, R51 ;  /* 0x0000002f29337223 */ /* 0x000fe20000010033 */
[----:B------:R-:W-:-:S02]  /*8300*/  HADD2.F32 R41, -RZ, R48.H0_H0 ;  /* 0x20000030ff297230 */ /* 0x000fc40000004100 */
[----:B------:R-:W-:Y:S01]  /*8310*/  HADD2.F32 R47, -RZ, R44.H0_H0 ;  /* 0x2000002cff2f7230 */ /* 0x000fe20000004100 */
[----:B------:R-:W-:Y:S01]  /*8320*/  F2FP.F16.F32.PACK_AB R76, R76, R77 ;  /* 0x0000004d4c4c723e */ /* 0x000fe200000000ff */
[--C-:B------:R-:W-:Y:S02]  /*8330*/  HADD2.F32 R53, -RZ, R177.reuse.H1_H1 ;  /* 0x300000b1ff357230 */ /* 0x100fe40000004100 */
[-C--:B------:R-:W-:Y:S01]  /*8340*/  FMUL.FTZ R88, R41, R176.reuse ;  /* 0x000000b029587220 */ /* 0x080fe20000410000 */
[----:B------:R-:W-:Y:S02]  /*8350*/  HADD2.F32 R48, -RZ, R48.H1_H1 ;  /* 0x30000030ff307230 */ /* 0x000fe40000004100 */
[C---:B------:R-:W-:Y:S01]  /*8360*/  FMUL.FTZ R176, R47.reuse, R176 ;  /* 0x000000b02fb07220 */ /* 0x040fe20000410000 */
[----:B------:R-:W-:Y:S02]  /*8370*/  HADD2.F32 R44, -RZ, R44.H1_H1 ;  /* 0x3000002cff2c7230 */ /* 0x000fe40000004100 */
[----:B------:R-:W-:Y:S01]  /*8380*/  FFMA.FTZ R88, R47, R53, -R88 ;  /* 0x000000352f587223 */ /* 0x000fe20000010858 */
[----:B------:R-:W-:-:S02]  /*8390*/  HADD2.F32 R177, -RZ, R177.H0_H0 ;  /* 0x200000b1ffb17230 */ /* 0x000fc40000004100 */
[----:B------:R-:W-:Y:S01]  /*83a0*/  FFMA.FTZ R176, R41, R53, R176 ;  /* 0x0000003529b07223 */ /* 0x000fe200000100b0 */
[-C--:B------:R-:W-:Y:S01]  /*83b0*/  FMUL.FTZ R41, R48, R52.reuse ;  /* 0x0000003430297220 */ /* 0x080fe20000410000 */
[C---:B------:R-:W-:Y:S01]  /*83c0*/  FMUL.FTZ R52, R44.reuse, R52 ;  /* 0x000000342c347220 */ /* 0x040fe20000410000 */
[----:B------:R-:W-:Y:S01]  /*83d0*/  IMAD.MOV.U32 R45, RZ, RZ, R49 ;  /* 0x000000ffff2d7224 */ /* 0x000fe200078e0031 */
[----:B------:R-:W-:Y:S01]  /*83e0*/  F2FP.F16.F32.PACK_AB R51, R51, R59 ;  /* 0x0000003b3333723e */ /* 0x000fe200000000ff */
[-C--:B------:R-:W-:Y:S01]  /*83f0*/  FFMA.FTZ R41, R44, R40.reuse, -R41 ;  /* 0x000000282c297223 */ /* 0x080fe20000010829 */
[----:B------:R-:W-:Y:S01]  /*8400*/  FFMA.FTZ R52, R48, R40, R52 ;  /* 0x0000002830347223 */ /* 0x000fe20000010034 */
[----:B------:R-:W-:Y:S01]  /*8410*/  HADD2.F32 R40, -RZ, R50.H0_H0 ;  /* 0x20000032ff287230 */ /* 0x000fe20000004100 */
[----:B------:R-:W-:Y:S01]  /*8420*/  MOV R49, R79 ;  /* 0x0000004f00317202 */ /* 0x000fe20000000f00 */
[----:B------:R-:W-:Y:S01]  /*8430*/  HADD2.F32 R44, -RZ, R46.H0_H0 ;  /* 0x2000002eff2c7230 */ /* 0x000fe20000004100 */
[----:B------:R-:W-:Y:S01]  /*8440*/  F2FP.F16.F32.PACK_AB R41, R41, R88 ;  /* 0x000000582929723e */ /* 0x000fe200000000ff */
[----:B------:R-:W-:-:S02]  /*8450*/  HADD2.F32 R50, -RZ, R50.H1_H1 ;  /* 0x30000032ff327230 */ /* 0x000fc40000004100 */
[-C--:B------:R-:W-:Y:S01]  /*8460*/  FMUL.FTZ R47, R40, R178.reuse ;  /* 0x000000b2282f7220 */ /* 0x080fe20000410000 */
[----:B------:R-:W-:Y:S02]  /*8470*/  HADD2.F32 R46, -RZ, R46.H1_H1 ;  /* 0x3000002eff2e7230 */ /* 0x000fe40000004100 */
[----:B------:R-:W-:Y:S01]  /*8480*/  FMUL.FTZ R178, R44, R178 ;  /* 0x000000b22cb27220 */ /* 0x000fe20000410000 */
[----:B------:R-:W-:Y:S01]  /*8490*/  F2FP.F16.F32.PACK_AB R52, R52, R176 ;  /* 0x000000b03434723e */ /* 0x000fe200000000ff */
[-C--:B------:R-:W-:Y:S01]  /*84a0*/  FFMA.FTZ R47, R44, R177.reuse, -R47 ;  /* 0x000000b12c2f7223 */ /* 0x080fe2000001082f */
[----:B------:R-:W-:Y:S02]  /*84b0*/  IMAD.MOV.U32 R44, RZ, RZ, R41 ;  /* 0x000000ffff2c7224 */ /* 0x000fe400078e0029 */
[----:B------:R-:W-:Y:S01]  /*84c0*/  FFMA.FTZ R178, R40, R177, R178 ;  /* 0x000000b128b27223 */ /* 0x000fe200000100b2 */
[-C--:B------:R-:W-:Y:S01]  /*84d0*/  FMUL.FTZ R40, R50, R54.reuse ;  /* 0x0000003632287220 */ /* 0x080fe20000410000 */
[----:B------:R-:W-:Y:S01]  /*84e0*/  FMUL.FTZ R54, R46, R54 ;  /* 0x000000362e367220 */ /* 0x000fe20000410000 */
[----:B------:R-:W-:-:S02]  /*84f0*/  IMAD.MOV.U32 R48, RZ, RZ, R52 ;  /* 0x000000ffff307224 */ /* 0x000fc400078e0034 */
[-C--:B------:R-:W-:Y:S01]  /*8500*/  FFMA.FTZ R40, R46, R42.reuse, -R40 ;  /* 0x0000002a2e287223 */ /* 0x080fe20000010828 */
[----:B------:R-:W-:-:S04]  /*8510*/  FFMA.FTZ R54, R50, R42, R54 ;  /* 0x0000002a32367223 */ /* 0x000fc80000010036 */
[----:B------:R-:W-:Y:S02]  /*8520*/  F2FP.F16.F32.PACK_AB R47, R40, R47 ;  /* 0x0000002f282f723e */ /* 0x000fe400000000ff */
[----:B------:R-:W-:-:S03]  /*8530*/  F2FP.F16.F32.PACK_AB R54, R54, R178 ;  /* 0x000000b23636723e */ /* 0x000fc600000000ff */
[----:B------:R-:W-:Y:S02]  /*8540*/  IMAD.MOV.U32 R46, RZ, RZ, R47 ;  /* 0x000000ffff2e7224 */ /* 0x000fe400078e002f */
[----:B------:R-:W-:Y:S02]  /*8550*/  IMAD.MOV.U32 R47, RZ, RZ, R76 ;  /* 0x000000ffff2f7224 */ /* 0x000fe400078e004c */
[----:B------:R-:W-:-:S07]  /*8560*/  IMAD.MOV.U32 R50, RZ, RZ, R54 ;  /* 0x000000ffff327224 */ /* 0x000fce00078e0036 */
.L_x_3728:
[----:B------:R-:W-:Y:S05]  /*8570*/  BSYNC B2 ;  /* 0x0000000000027941 */ /* 0x000fea0003800000 */
.L_x_3727:
[----:B------:R-:W-:-:S13]  /*8580*/  ISETP.GE.AND P4, PT, R58, R150, PT ;  /* 0x000000963a00720c */ /* 0x000fda0003f86270 */
[--C-:B------:R-:W-:Y:S02]  /*8590*/  @!P4 SHF.R.S32.HI R40, RZ, 0x1f, R58.reuse ;  /* 0x0000001fff28c819 */ /* 0x100fe4000001143a */
[----:B------:R-:W-:-:S04]  /*85a0*/  @!P4 IADD3 R58, P5, P6, R116, R132, R58 ;  /* 0x00000084743ac210 */ /* 0x000fc80007ebe03a */
[----:B------:R-:W-:Y:S02]  /*85b0*/  @!P4 IADD3.X R157, R7, R157, R40, P5, P6 ;  /* 0x0000009d079dc210 */ /* 0x000fe40002fec428 */
[----:B------:R-:W-:-:S04]  /*85c0*/  LEA R40, P5, R56, R124, 0x1 ;  /* 0x0000007c38287211 */ /* 0x000fc800078a08ff */
[----:B------:R-:W-:Y:S02]  /*85d0*/  LEA.HI.X R41, R56, R125, R57, 0x1, P5 ;  /* 0x0000007d38297211 */ /* 0x000fe400028f0c39 */
[----:B------:R-:W-:-:S03]  /*85e0*/  @!P4 LEA R42, P5, R58, R124, 0x1 ;  /* 0x0000007c3a2ac211 */ /* 0x000fc600078a08ff */
[----:B--2---:R4:W-:Y:S01]  /*85f0*/  STG.E.128 desc[UR60][R40.64], R44 ;  /* 0x0000002c28007986 */ /* 0x0049e2000c101d3c */
[----:B------:R-:W-:-:S05]  /*8600*/  @!P4 LEA.HI.X R43, R58, R125, R157, 0x1, P5 ;  /* 0x0000007d3a2bc211 */ /* 0x000fca00028f0c9d */
[----:B0-----:R4:W-:Y:S04]  /*8610*/  @!P4 STG.E.128 desc[UR60][R42.64], R48 ;  /* 0x000000302a00c986 */ /* 0x0019e8000c101d3c */
.L_x_3718:
[----:B------:R-:W-:Y:S05]  /*8620*/  BSYNC B1 ;  /* 0x0000000000017941 */ /* 0x000fea0003800000 */
.L_x_3717:
[-C--:B--2-4-:R-:W-:Y:S02]  /*8630*/  IMAD R40, R152, R130.reuse, RZ ;  /* 0x0000008298287224 */ /* 0x094fe400078e02ff */
        /* <DEDUP_REMOVED lines=11> */
[----:B---3--:R-:W-:Y:S02]  /*86f0*/  IADD3 R49, P3, P4, R116, R128, R26 ;  /* 0x0000008074317210 */ /* 0x008fe40007c7e01a */
[----:B------:R-:W-:Y:S02]  /*8700*/  LEA.HI R41, R41, R40, RZ, 0x4 ;  /* 0x0000002829297211 */ /* 0x000fe400078f20ff */
[----:B------:R-:W-:-:S02]  /*8710*/  IADD3.X R50, R7, R52, R30, P3, P4 ;  /* 0x0000003407327210 */ /* 0x000fc40001fe841e */
[----:B------:R-:W-:Y:S02]  /*8720*/  LEA.HI.SX32 R48, R41, R120, 0x1c ;  /* 0x0000007829307211 */ /* 0x000fe400078fe2ff */
[----:B------:R-:W-:Y:S02]  /*8730*/  ISETP.GE.AND P3, PT, R18, R126, PT ;  /* 0x0000007e1200720c */ /* 0x000fe40003f66270 */
        /* <DEDUP_REMOVED lines=9> */
[----:B------:R-:W-:Y:S02]  /*87d0*/  IMAD R44, R16, 0x5400, R41 ;  /* 0x00005400102c7824 */ /* 0x000fe400078e0229 */
[--C-:B------:R-:W-:Y:S02]  /*87e0*/  IMAD R40, R40, 0x2, R2.reuse ;  /* 0x0000000228287824 */ /* 0x100fe400078e0202 */
[----:B------:R-:W-:-:S04]  /*87f0*/  IMAD R44, R44, 0x2, R2 ;  /* 0x000000022c2c7824 */ /* 0x000fc800078e0202 */
[----:B------:R-:W0:Y:S04]  /*8800*/  LDS.128 R40, [R40+0x21400] ;  /* 0x0214000028287984 */ /* 0x000e280000000c00 */
[----:B------:R-:W2:Y:S01]  /*8810*/  LDS.128 R44, [R44+0x21400] ;  /* 0x021400002c2c7984 */ /* 0x000ea20000000c00 */
[----:B------:R-:W-:Y:S05]  /*8820*/  @P3 BRA `(.L_x_3732) ;  /* 0x0000000400603947 */ /* 0x000fea0003800000 */
[--C-:B------:R-:W-:Y:S01]  /*8830*/  SHF.R.U64 R51, R68, 0x10, R69.reuse ;  /* 0x0000001044337819 */ /* 0x100fe20000001245 */
[--C-:B--2---:R-:W-:Y:S01]  /*8840*/  HADD2.F32 R58, -RZ, R45.reuse.H0_H0 ;  /* 0x2000002dff3a7230 */ /* 0x104fe20000004100 */
[----:B------:R-:W-:Y:S01]  /*8850*/  SHF.R.U32.HI R68, RZ, 0x10, R69 ;  /* 0x00000010ff447819 */ /* 0x000fe20000011645 */
[----:B------:R-:W-:Y:S01]  /*8860*/  HADD2.F32 R59, -RZ, R45.H1_H1 ;  /* 0x3000002dff3b7230 */ /* 0x000fe20000004100 */
[--C-:B------:R-:W-:Y:S01]  /*8870*/  SHF.R.U64 R53, R84, 0x10, R85.reuse ;  /* 0x0000001054357819 */ /* 0x100fe20000001255 */
[----:B------:R-:W-:Y:S01]  /*8880*/  HADD2.F32 R57, -RZ, R175.H1_H1 ;  /* 0x300000afff397230 */ /* 0x000fe20000004100 */
[----:B------:R-:W-:Y:S01]  /*8890*/  SHF.R.U32.HI R84, RZ, 0x10, R85 ;  /* 0x00000010ff547819 */ /* 0x000fe20000011655 */
[----:B0-----:R-:W-:Y:S01]  /*88a0*/  HADD2.F32 R45, -RZ, R41.H0_H0 ;  /* 0x20000029ff2d7230 */ /* 0x001fe20000004100 */
[--C-:B------:R-:W-:Y:S01]  /*88b0*/  SHF.R.U64 R54, R70, 0x10, R71.reuse ;  /* 0x0000001046367819 */ /* 0x100fe20000001247 */
[----:B------:R-:W-:Y:S01]  /*88c0*/  HADD2.F32 R56, -RZ, R173.H1_H1 ;  /* 0x300000adff387230 */ /* 0x000fe20000004100 */
[----:B------:R-:W-:Y:S01]  /*88d0*/  SHF.R.U32.HI R70, RZ, 0x10, R71 ;  /* 0x00000010ff467819 */ /* 0x000fe20000011647 */
[----:B------:R-:W-:-:S02]  /*88e0*/  HADD2.F32 R69, -RZ, R68.H0_H0 ;  /* 0x20000044ff457230 */ /* 0x000fc40000004100 */
[-C--:B------:R-:W-:Y:S01]  /*88f0*/  FMUL.FTZ R68, R58, R57.reuse ;  /* 0x000000393a447220 */ /* 0x080fe20000410000 */
[----:B------:R-:W-:Y:S02]  /*8900*/  HADD2.F32 R84, -RZ, R84.H0_H0 ;  /* 0x20000054ff547230 */ /* 0x000fe40000004100 */
[C---:B------:R-:W-:Y:S01]  /*8910*/  FMUL.FTZ R71, R45.reuse, R57 ;  /* 0x000000392d477220 */ /* 0x040fe20000410000 */
[--C-:B------:R-:W-:Y:S01]  /*8920*/  SHF.R.U64 R55, R86, 0x10, R87.reuse ;  /* 0x0000001056377819 */ /* 0x100fe20000001257 */
[----:B------:R-:W-:Y:S01]  /*8930*/  HADD2.F32 R41, -RZ, R41.H1_H1 ;  /* 0x30000029ff297230 */ /* 0x000fe20000004100 */
[----:B------:R-:W-:Y:S01]  /*8940*/  SHF.R.U32.HI R86, RZ, 0x10, R87 ;  /* 0x00000010ff567819 */ /* 0x000fe20000011657 */
[-C--:B------:R-:W-:Y:S01]  /*8950*/  FFMA.FTZ R68, R45, R56.reuse, -R68 ;  /* 0x000000382d447223 */ /* 0x080fe20000010844 */
[----:B------:R-:W-:Y:S01]  /*8960*/  FFMA.FTZ R71, R58, R56, R71 ;  /* 0x000000383a477223 */ /* 0x000fe20000010047 */
[----:B------:R-:W-:Y:S01]  /*8970*/  FMUL.FTZ R57, R59, R84 ;  /* 0x000000543b397220 */ /* 0x000fe20000410000 */
[----:B------:R-:W-:-:S02]  /*8980*/  HADD2.F32 R56, -RZ, R47.H0_H0 ;  /* 0x2000002fff387230 */ /* 0x000fc40000004100 */
[C---:B------:R-:W-:Y:S01]  /*8990*/  FMUL.FTZ R84, R41.reuse, R84 ;  /* 0x0000005429547220 */ /* 0x040fe20000410000 */
[----:B------:R-:W-:Y:S02]  /*89a0*/  HADD2.F32 R58, -RZ, R47.H1_H1 ;  /* 0x3000002fff3a7230 */ /* 0x000fe40000004100 */
[-C--:B------:R-:W-:Y:S01]  /*89b0*/  FFMA.FTZ R57, R41, R69.reuse, -R57 ;  /* 0x0000004529397223 */ /* 0x080fe20000010839 */
[----:B------:R-:W-:Y:S02]  /*89c0*/  HADD2.F32 R45, -RZ, R174.H1_H1 ;  /* 0x300000aeff2d7230 */ /* 0x000fe40000004100 */
[----:B------:R-:W-:Y:S01]  /*89d0*/  FFMA.FTZ R84, R59, R69, R84 ;  /* 0x000000453b547223 */ /* 0x000fe20000010054 */
[--C-:B------:R-:W-:Y:S02]  /*89e0*/  HADD2.F32 R47, -RZ, R43.reuse.H0_H0 ;  /* 0x2000002bff2f7230 */ /* 0x100fe40000004100 */
[----:B------:R-:W-:Y:S02]  /*89f0*/  HADD2.F32 R86, -RZ, R86.H0_H0 ;  /* 0x20000056ff567230 */ /* 0x000fe40000004100 */
[----:B------:R-:W-:Y:S01]  /*8a00*/  FMUL.FTZ R59, R56, R45 ;  /* 0x0000002d383b7220 */ /* 0x000fe20000410000 */
[----:B------:R-:W-:-:S02]  /*8a10*/  HADD2.F32 R43, -RZ, R43.H1_H1 ;  /* 0x3000002bff2b7230 */ /* 0x000fc40000004100 */
[----:B------:R-:W-:Y:S01]  /*8a20*/  FMUL.FTZ R69, R47, R45 ;  /* 0x0000002d2f457220 */ /* 0x000fe20000410000 */
[----:B------:R-:W-:Y:S02]  /*8a30*/  HADD2.F32 R70, -RZ, R70.H0_H0 ;  /* 0x20000046ff467230 */ /* 0x000fe40000004100 */
[-C--:B------:R-:W-:Y:S01]  /*8a40*/  FMUL.FTZ R45, R58, R86.reuse ;  /* 0x000000563a2d7220 */ /* 0x080fe20000410000 */
[----:B------:R-:W-:Y:S02]  /*8a50*/  HADD2.F32 R41, -RZ, R172.H1_H1 ;  /* 0x300000acff297230 */ /* 0x000fe40000004100 */
[C---:B------:R-:W-:Y:S01]  /*8a60*/  FMUL.FTZ R86, R43.reuse, R86 ;  /* 0x000000562b567220 */ /* 0x040fe20000410000 */
[----:B------:R-:W-:Y:S02]  /*8a70*/  HADD2.F32 R175, -RZ, R175.H0_H0 ;  /* 0x200000afffaf7230 */ /* 0x000fe40000004100 */
[----:B------:R-:W-:Y:S01]  /*8a80*/  FFMA.FTZ R45, R43, R70, -R45 ;  /* 0x000000462b2d7223 */ /* 0x000fe2000001082d */
[----:B------:R-:W-:-:S02]  /*8a90*/  HADD2.F32 R43, -RZ, R44.H0_H0 ;  /* 0x2000002cff2b7230 */ /* 0x000fc40000004100 */
[-C--:B------:R-:W-:Y:S01]  /*8aa0*/  FFMA.FTZ R59, R47, R41.reuse, -R59 ;  /* 0x000000292f3b7223 */ /* 0x080fe2000001083b */
[----:B------:R-:W-:Y:S02]  /*8ab0*/  HADD2.F32 R53, -RZ, R53.H0_H0 ;  /* 0x20000035ff357230 */ /* 0x000fe40000004100 */
[----:B------:R-:W-:Y:S01]  /*8ac0*/  FFMA.FTZ R69, R56, R41, R69 ;  /* 0x0000002938457223 */ /* 0x000fe20000010045 */
[----:B------:R-:W-:Y:S02]  /*8ad0*/  HADD2.F32 R44, -RZ, R44.H1_H1 ;  /* 0x3000002cff2c7230 */ /* 0x000fe40000004100 */
[----:B------:R-:W-:Y:S01]  /*8ae0*/  FMUL.FTZ R47, R43, R175 ;  /* 0x000000af2b2f7220 */ /* 0x000fe20000410000 */
[----:B------:R-:W-:Y:S02]  /*8af0*/  HADD2.F32 R173, -RZ, R173.H0_H0 ;  /* 0x200000adffad7230 */ /* 0x000fe40000004100 */
[----:B------:R-:W-:Y:S01]  /*8b00*/  FFMA.FTZ R86, R58, R70, R86 ;  /* 0x000000463a567223 */ /* 0x000fe20000010056 */
[----:B------:R-:W-:-:S02]  /*8b10*/  HADD2.F32 R41, -RZ, R40.H0_H0 ;  /* 0x20000028ff297230 */ /* 0x000fc40000004100 */
[----:B------:R-:W-:Y:S01]  /*8b20*/  FMUL.FTZ R56, R44, R53 ;  /* 0x000000352c387220 */ /* 0x000fe20000410000 */
[----:B------:R-:W-:Y:S01]  /*8b30*/  HADD2.F32 R40, -RZ, R40.H1_H1 ;  /* 0x30000028ff287230 */ /* 0x000fe20000004100 */
[----:B------:R-:W-:Y:S01]  /*8b40*/  F2FP.F16.F32.PACK_AB R59, R45, R59 ;  /* 0x0000003b2d3b723e */ /* 0x000fe200000000ff */
[----:B------:R-:W-:Y:S02]  /*8b50*/  HADD2.F32 R51, -RZ, R51.H0_H0 ;  /* 0x20000033ff337230 */ /* 0x000fe40000004100 */
[C---:B------:R-:W-:Y:S01]  /*8b60*/  FMUL.FTZ R175, R41.reuse, R175 ;  /* 0x000000af29af7220 */ /* 0x040fe20000410000 */
[----:B------:R-:W-:Y:S01]  /*8b70*/  FFMA.FTZ R47, R41, R173, -R47 ;  /* 0x000000ad292f7223 */ /* 0x000fe2000001082f */
[----:B------:R-:W-:Y:S02]  /*8b80*/  HADD2.F32 R41, -RZ, R46.H0_H0 ;  /* 0x2000002eff297230 */ /* 0x000fe40000004100 */
[C---:B------:R-:W-:Y:S01]  /*8b90*/  FMUL.FTZ R53, R40.reuse, R53 ;  /* 0x0000003528357220 */ /* 0x040fe20000410000 */
[----:B------:R-:W-:Y:S01]  /*8ba0*/  FFMA.FTZ R56, R40, R51, -R56 ;  /* 0x0000003328387223 */ /* 0x000fe20000010838 */
[----:B------:R-:W-:-:S02]  /*8bb0*/  HADD2.F32 R174, -RZ, R174.H0_H0 ;  /* 0x200000aeffae7230 */ /* 0x000fc40000004100 */
[----:B------:R-:W-:Y:S01]  /*8bc0*/  FFMA.FTZ R175, R43, R173, R175 ;  /* 0x000000ad2baf7223 */ /* 0x000fe200000100af */
[----:B------:R-:W-:Y:S02]  /*8bd0*/  HADD2.F32 R55, -RZ, R55.H0_H0 ;  /* 0x20000037ff377230 */ /* 0x000fe40000004100 */
[----:B------:R-:W-:Y:S01]  /*8be0*/  FFMA.FTZ R53, R44, R51, R53 ;  /* 0x000000332c357223 */ /* 0x000fe20000010035 */
[----:B------:R-:W-:Y:S02]  /*8bf0*/  HADD2.F32 R46, -RZ, R46.H1_H1 ;  /* 0x3000002eff2e7230 */ /* 0x000fe40000004100 */
[----:B------:R-:W-:Y:S01]  /*8c00*/  FMUL.FTZ R43, R41, R174 ;  /* 0x000000ae292b7220 */ /* 0x000fe20000410000 */
[--C-:B------:R-:W-:Y:S01]  /*8c10*/  HADD2.F32 R40, -RZ, R42.reuse.H0_H0 ;  /* 0x2000002aff287230 */ /* 0x100fe20000004100 */
[----:B------:R-:W-:Y:S01]  /*8c20*/  F2FP.F16.F32.PACK_AB R47, R56, R47 ;  /* 0x0000002f382f723e */ /* 0x000fe200000000ff */
[----:B------:R-:W-:Y:S02]  /*8c30*/  HADD2.F32 R42, -RZ, R42.H1_H1 ;  /* 0x3000002aff2a7230 */ /* 0x000fe40000004100 */
[----:B------:R-:W-:Y:S01]  /*8c40*/  FMUL.FTZ R44, R46, R55 ;  /* 0x000000372e2c7220 */ /* 0x000fe20000410000 */
[----:B------:R-:W-:-:S02]  /*8c50*/  HADD2.F32 R172, -RZ, R172.H0_H0 ;  /* 0x200000acffac7230 */ /* 0x000fc40000004100 */
[----:B------:R-:W-:Y:S01]  /*8c60*/  FMUL.FTZ R174, R40, R174 ;  /* 0x000000ae28ae7220 */ /* 0x000fe20000410000 */
[----:B------:R-:W-:Y:S02]  /*8c70*/  HADD2.F32 R54, -RZ, R54.H0_H0 ;  /* 0x20000036ff367230 */ /* 0x000fe40000004100 */
[----:B------:R-:W-:Y:S01]  /*8c80*/  FMUL.FTZ R55, R42, R55 ;  /* 0x000000372a377220 */ /* 0x000fe20000410000 */
[----:B------:R-:W-:Y:S01]  /*8c90*/  F2FP.F16.F32.PACK_AB R71, R84, R71 ;  /* 0x000000475447723e */ /* 0x000fe200000000ff */
[-C--:B------:R-:W-:Y:S01]  /*8ca0*/  FFMA.FTZ R43, R40, R172.reuse, -R43 ;  /* 0x000000ac282b7223 */ /* 0x080fe2000001082b */
[----:B------:R-:W-:Y:S01]  /*8cb0*/  FFMA.FTZ R174, R41, R172, R174 ;  /* 0x000000ac29ae7223 */ /* 0x000fe200000100ae */
[-C--:B------:R-:W-:Y:S01]  /*8cc0*/  FFMA.FTZ R44, R42, R54.reuse, -R44 ;  /* 0x000000362a2c7223 */ /* 0x080fe2000001082c */
[----:B------:R-:W-:Y:S01]  /*8cd0*/  FFMA.FTZ R55, R46, R54, R55 ;  /* 0x000000362e377223 */ /* 0x000fe20000010037 */
[----:B------:R-:W-:Y:S01]  /*8ce0*/  F2FP.F16.F32.PACK_AB R69, R86, R69 ;  /* 0x000000455645723e */ /* 0x000fe200000000ff */
[----:B------:R-:W-:Y:S01]  /*8cf0*/  IMAD.MOV.U32 R40, RZ, RZ, R47 ;  /* 0x000000ffff287224 */ /* 0x000fe200078e002f */
        /* <DEDUP_REMOVED lines=8> */
[----:B------:R-:W-:Y:S01]  /*8d80*/  MOV R41, R57 ;  /* 0x0000003900297202 */ /* 0x000fe20000000f00 */
[----:B------:R-:W-:Y:S01]  /*8d90*/  IMAD.MOV.U32 R43, RZ, RZ, R59 ;  /* 0x000000ffff2b7224 */ /* 0x000fe200078e003b */
[----:B------:R-:W-:-:S07]  /*8da0*/  MOV R46, R55 ;  /* 0x00000037002e7202 */ /* 0x000fce0000000f00 */
.L_x_3732:
[----:B------:R-:W-:Y:S05]  /*8db0*/  BSYNC B2 ;  /* 0x0000000000027941 */ /* 0x000fea0003800000 */
.L_x_3731:
[----:B------:R-:W-:-:S13]  /*8dc0*/  ISETP.GE.AND P3, PT, R48, R150, PT ;  /* 0x000000963000720c */ /* 0x000fda0003f66270 */
[--C-:B------:R-:W-:Y:S02]  /*8dd0*/  @!P3 SHF.R.S32.HI R54, RZ, 0x1f, R48.reuse ;  /* 0x0000001fff36b819 */ /* 0x100fe40000011430 */
[----:B------:R-:W-:-:S04]  /*8de0*/  @!P3 IADD3 R51, P4, P5, R116, R128, R48 ;  /* 0x000000807433b210 */ /* 0x000fc80007d9e030 */
[----:B------:R-:W-:Y:S02]  /*8df0*/  @!P3 IADD3.X R54, R7, R52, R54, P4, P5 ;  /* 0x000000340736b210 */ /* 0x000fe400027ea436 */
[----:B------:R-:W-:-:S04]  /*8e00*/  LEA R48, P4, R49, R124, 0x1 ;  /* 0x0000007c31307211 */ /* 0x000fc800078808ff */
[----:B------:R-:W-:Y:S02]  /*8e10*/  LEA.HI.X R49, R49, R125, R50, 0x1, P4 ;  /* 0x0000007d31317211 */ /* 0x000fe400020f0c32 */
[----:B------:R-:W-:-:S03]  /*8e20*/  @!P3 LEA R50, P4, R51, R124, 0x1 ;  /* 0x0000007c3332b211 */ /* 0x000fc600078808ff */
[----:B0-----:R0:W-:Y:S01]  /*8e30*/  STG.E.128 desc[UR60][R48.64], R40 ;  /* 0x0000002830007986 */ /* 0x0011e2000c101d3c */
[----:B------:R-:W-:-:S05]  /*8e40*/  @!P3 LEA.HI.X R51, R51, R125, R54, 0x1, P4 ;  /* 0x0000007d3333b211 */ /* 0x000fca00020f0c36 */
[----:B--2---:R0:W-:Y:S04]  /*8e50*/  @!P3 STG.E.128 desc[UR60][R50.64], R44 ;  /* 0x0000002c3200b986 */ /* 0x0041e8000c101d3c */
.L_x_3730:
[----:B------:R-:W-:Y:S05]  /*8e60*/  BSYNC B1 ;  /* 0x0000000000017941 */ /* 0x000fea0003800000 */
.L_x_3729:
[----:B------:R-:W-:Y:S01]  /*8e70*/  ISETP.NE.AND P3, PT, R33, RZ, PT ;  /* 0x000000ff2100720c */ /* 0x000fe20003f65270 */
[----:B------:R-:W-:-:S12]  /*8e80*/  BSSY B1, `(.L_x_3733) ;  /* 0x0000077000017945 */ /* 0x000fd80003800000 */
[----:B------:R-:W-:Y:S05]  /*8e90*/  @!P3 BRA `(.L_x_3734) ;  /* 0x0000000400d4b947 */ /* 0x000fea0003800000 */
[----:B0-----:R-:W-:Y:S01]  /*8ea0*/  SEL R40, R127, R153, !P1 ;  /* 0x000000997f287207 */ /* 0x001fe20004800000 */
        /* <DEDUP_REMOVED lines=8> */
[----:B------:R-:W-:Y:S01]  /*8f30*/  SHF.R.S32.HI R41, RZ, 0x1f, R40 ;  /* 0x0000001fff297819 */ /* 0x000fe20000011428 */
[----:B------:R-:W-:-:S03]  /*8f40*/  IMAD.SHL.U32 R51, R40, 0x8, RZ ;  /* 0x0000000828337824 */ /* 0x000fc600078e00ff */
[----:B------:R-:W-:Y:S02]  /*8f50*/  LEA.HI R41, R41, R40, RZ, 0x3 ;  /* 0x0000002829297211 */ /* 0x000fe400078f18ff */
[----:B------:R-:W-:Y:S02]  /*8f60*/  LOP3.LUT R40, R207, 0x38, R51, 0xf8, !PT ;  /* 0x00000038cf287812 */ /* 0x000fe400078ef833 */
[----:B------:R-:W-:Y:S02]  /*8f70*/  SHF.R.S32.HI R41, RZ, 0x3, R41 ;  /* 0x00000003ff297819 */ /* 0x000fe40000011429 */
[----:B------:R-:W-:-:S03]  /*8f80*/  LOP3.LUT R40, R40, R42, RZ, 0x3c, !PT ;  /* 0x0000002a28287212 */ /* 0x000fc600078e3cff */
[----:B------:R-:W-:-:S04]  /*8f90*/  IMAD R41, R41, 0x1c00, R214 ;  /* 0x00001c0029297824 */ /* 0x000fc800078e02d6 */
        /* <DEDUP_REMOVED lines=8> */
[--C-:B------:R-:W-:Y:S01]  /*9020*/  SHF.R.U64 R53, R80, 0x10, R81.reuse ;  /* 0x0000001050357819 */ /* 0x100fe20000001251 */
[----:B------:R-:W-:Y:S01]  /*9030*/  HADD2.F32 R57, -RZ, R171.H1_H1 ;  /* 0x300000abff397230 */ /* 0x000fe20000004100 */
[----:B------:R-:W-:Y:S01]  /*9040*/  SHF.R.U32.HI R80, RZ, 0x10, R81 ;  /* 0x00000010ff507819 */ /* 0x000fe20000011651 */
[--C-:B--2---:R-:W-:Y:S01]  /*9050*/  HADD2.F32 R58, -RZ, R45.reuse.H0_H0 ;  /* 0x2000002dff3a7230 */ /* 0x104fe20000004100 */
[--C-:B------:R-:W-:Y:S01]  /*9060*/  SHF.R.U64 R48, R64, 0x10, R65.reuse ;  /* 0x0000001040307819 */ /* 0x100fe20000001241 */
[----:B------:R-:W-:Y:S01]  /*9070*/  HADD2.F32 R59, -RZ, R45.H1_H1 ;  /* 0x3000002dff3b7230 */ /* 0x000fe20000004100 */
[----:B------:R-:W-:Y:S01]  /*9080*/  SHF.R.U32.HI R64, RZ, 0x10, R65 ;  /* 0x00000010ff407819 */ /* 0x000fe20000011641 */
[--C-:B0-----:R-:W-:Y:S02]  /*9090*/  HADD2.F32 R45, -RZ, R41.reuse.H0_H0 ;  /* 0x20000029ff2d7230 */ /* 0x101fe40000004100 */
[----:B------:R-:W-:Y:S01]  /*90a0*/  FMUL.FTZ R68, R58, R57 ;  /* 0x000000393a447220 */ /* 0x000fe20000410000 */
[----:B------:R-:W-:Y:S01]  /*90b0*/  HADD2.F32 R80, -RZ, R80.H0_H0 ;  /* 0x20000050ff507230 */ /* 0x000fe20000004100 */
[----:B------:R-:W-:Y:S01]  /*90c0*/  SHF.R.U64 R55, R82, 0x10, R83 ;  /* 0x0000001052377819 */ /* 0x000fe20000001253 */
[----:B------:R-:W-:-:S02]  /*90d0*/  HADD2.F32 R41, -RZ, R41.H1_H1 ;  /* 0x30000029ff297230 */ /* 0x000fc40000004100 */
[----:B------:R-:W-:Y:S01]  /*90e0*/  FMUL.FTZ R57, R45, R57 ;  /* 0x000000392d397220 */ /* 0x000fe20000410000 */
[----:B------:R-:W-:Y:S01]  /*90f0*/  HADD2.F32 R56, -RZ, R169.H1_H1 ;  /* 0x300000a9ff387230 */ /* 0x000fe20000004100 */
[----:B------:R-:W-:Y:S01]  /*9100*/  SHF.R.U32.HI R82, RZ, 0x10, R83 ;  /* 0x00000010ff527819 */ /* 0x000fe20000011653 */
[----:B------:R-:W-:Y:S02]  /*9110*/  HADD2.F32 R64, -RZ, R64.H0_H0 ;  /* 0x20000040ff407230 */ /* 0x000fe40000004100 */
[-C--:B------:R-:W-:Y:S01]  /*9120*/  FMUL.FTZ R70, R59, R80.reuse ;  /* 0x000000503b467220 */ /* 0x080fe20000410000 */
[----:B------:R-:W-:Y:S01]  /*9130*/  FMUL.FTZ R80, R41, R80 ;  /* 0x0000005029507220 */ /* 0x000fe20000410000 */
[-C--:B------:R-:W-:Y:S01]  /*9140*/  FFMA.FTZ R68, R45, R56.reuse, -R68 ;  /* 0x000000382d447223 */ /* 0x080fe20000010844 */
[----:B------:R-:W-:Y:S01]  /*9150*/  FFMA.FTZ R57, R58, R56, R57 ;  /* 0x000000383a397223 */ /* 0x000fe20000010039 */
[--C-:B------:R-:W-:Y:S01]  /*9160*/  SHF.R.U64 R54, R66, 0x10, R67.reuse ;  /* 0x0000001042367819 */ /* 0x100fe20000001243 */
[----:B------:R-:W-:Y:S01]  /*9170*/  HADD2.F32 R65, -RZ, R168.H1_H1 ;  /* 0x300000a8ff417230 */ /* 0x000fe20000004100 */
[----:B------:R-:W-:Y:S01]  /*9180*/  SHF.R.U32.HI R66, RZ, 0x10, R67 ;  /* 0x00000010ff427819 */ /* 0x000fe20000011643 */
[----:B------:R-:W-:-:S02]  /*9190*/  HADD2.F32 R56, -RZ, R47.H0_H0 ;  /* 0x2000002fff387230 */ /* 0x000fc40000004100 */
[-C--:B------:R-:W-:Y:S01]  /*91a0*/  FFMA.FTZ R80, R59, R64.reuse, R80 ;  /* 0x000000403b507223 */ /* 0x080fe20000010050 */
[----:B------:R-:W-:Y:S02]  /*91b0*/  HADD2.F32 R58, -RZ, R43.H0_H0 ;  /* 0x2000002bff3a7230 */ /* 0x000fe40000004100 */
[----:B------:R-:W-:Y:S01]  /*91c0*/  FFMA.FTZ R41, R41, R64, -R70 ;  /* 0x0000004029297223 */ /* 0x000fe20000010846 */
[----:B------:R-:W-:Y:S02]  /*91d0*/  HADD2.F32 R47, -RZ, R47.H1_H1 ;  /* 0x3000002fff2f7230 */ /* 0x000fe40000004100 */
[----:B------:R-:W-:Y:S01]  /*91e0*/  HADD2.F32 R82, -RZ, R82.H0_H0 ;  /* 0x20000052ff527230 */ /* 0x000fe20000004100 */
[----:B------:R-:W-:Y:S01]  /*91f0*/  F2FP.F16.F32.PACK_AB R57, R80, R57 ;  /* 0x000000395039723e */ /* 0x000fe200000000ff */
[----:B------:R-:W-:Y:S02]  /*9200*/  HADD2.F32 R59, -RZ, R43.H1_H1 ;  /* 0x3000002bff3b7230 */ /* 0x000fe40000004100 */
[----:B------:R-:W-:Y:S01]  /*9210*/  FMUL.FTZ R43, R56, R65 ;  /* 0x00000041382b7220 */ /* 0x000fe20000410000 */
[----:B------:R-:W-:-:S02]  /*9220*/  HADD2.F32 R45, -RZ, R170.H1_H1 ;  /* 0x300000aaff2d7230 */ /* 0x000fc40000004100 */
[C---:B------:R-:W-:Y:S01]  /*9230*/  FMUL.FTZ R65, R58.reuse, R65 ;  /* 0x000000413a417220 */ /* 0x040fe20000410000 */
[----:B------:R-:W-:Y:S02]  /*9240*/  HADD2.F32 R66, -RZ, R66.H0_H0 ;  /* 0x20000042ff427230 */ /* 0x000fe40000004100 */
[-C--:B------:R-:W-:Y:S01]  /*9250*/  FMUL.FTZ R64, R47, R82.reuse ;  /* 0x000000522f407220 */ /* 0x080fe20000410000 */
[C---:B------:R-:W-:Y:S01]  /*9260*/  FMUL.FTZ R82, R59.reuse, R82 ;  /* 0x000000523b527220 */ /* 0x040fe20000410000 */
[-C--:B------:R-:W-:Y:S01]  /*9270*/  FFMA.FTZ R43, R58, R45.reuse, -R43 ;  /* 0x0000002d3a2b7223 */ /* 0x080fe2000001082b */
[----:B------:R-:W-:Y:S01]  /*9280*/  FFMA.FTZ R45, R56, R45, R65 ;  /* 0x0000002d382d7223 */ /* 0x000fe20000010041 */
[-C--:B------:R-:W-:Y:S01]  /*9290*/  FFMA.FTZ R56, R59, R66.reuse, -R64 ;  /* 0x000000423b387223 */ /* 0x080fe20000010840 */
[----:B------:R-:W-:Y:S02]  /*92a0*/  HADD2.F32 R65, -RZ, R53.H0_H0 ;  /* 0x20000035ff417230 */ /* 0x000fe40000004100 */
[----:B------:R-:W-:Y:S01]  /*92b0*/  FFMA.FTZ R58, R47, R66, R82 ;  /* 0x000000422f3a7223 */ /* 0x000fe20000010052 */
[----:B------:R-:W-:Y:S01]  /*92c0*/  HADD2.F32 R168, -RZ, R168.H0_H0 ;  /* 0x200000a8ffa87230 */ /* 0x000fe20000004100 */
[----:B------:R-:W-:Y:S01]  /*92d0*/  F2FP.F16.F32.PACK_AB R41, R41, R68 ;  /* 0x000000442929723e */ /* 0x000fe200000000ff */
[----:B------:R-:W-:Y:S01]  /*92e0*/  HADD2.F32 R53, -RZ, R44.H0_H0 ;  /* 0x2000002cff357230 */ /* 0x000fe20000004100 */
[----:B------:R-:W-:Y:S01]  /*92f0*/  F2FP.F16.F32.PACK_AB R43, R56, R43 ;  /* 0x0000002b382b723e */ /* 0x000fe200000000ff */
[----:B------:R-:W-:Y:S01]  /*9300*/  HADD2.F32 R59, -RZ, R40.H0_H0 ;  /* 0x20000028ff3b7230 */ /* 0x000fe20000004100 */
[----:B------:R-:W-:Y:S01]  /*9310*/  F2FP.F16.F32.PACK_AB R58, R58, R45 ;  /* 0x0000002d3a3a723e */ /* 0x000fe200000000ff */
[----:B------:R-:W-:-:S02]  /*9320*/  HADD2.F32 R47, -RZ, R44.H1_H1 ;  /* 0x3000002cff2f7230 */ /* 0x000fc40000004100 */
[----:B------:R-:W-:Y:S02]  /*9330*/  HADD2.F32 R64, -RZ, R40.H1_H1 ;  /* 0x30000028ff407230 */ /* 0x000fe40000004100 */
[-C--:B------:R-:W-:Y:S01]  /*9340*/  FMUL.FTZ R40, R53, R168.reuse ;  /* 0x000000a835287220 */ /* 0x080fe20000410000 */
[----:B------:R-:W-:Y:S02]  /*9350*/  HADD2.F32 R170, -RZ, R170.H0_H0 ;  /* 0x200000aaffaa7230 */ /* 0x000fe40000004100 */
[----:B------:R-:W-:Y:S01]  /*9360*/  FMUL.FTZ R44, R59, R168 ;  /* 0x000000a83b2c7220 */ /* 0x000fe20000410000 */
[----:B------:R-:W-:Y:S02]  /*9370*/  HADD2.F32 R48, -RZ, R48.H0_H0 ;  /* 0x20000030ff307230 */ /* 0x000fe40000004100 */
[-C--:B------:R-:W-:Y:S01]  /*9380*/  FMUL.FTZ R67, R47, R65.reuse ;  /* 0x000000412f437220 */ /* 0x080fe20000410000 */
[C---:B------:R-:W-:Y:S01]  /*9390*/  FMUL.FTZ R66, R64.reuse, R65 ;  /* 0x0000004140427220 */ /* 0x040fe20000410000 */
[-C--:B------:R-:W-:Y:S01]  /*93a0*/  FFMA.FTZ R40, R59, R170.reuse, -R40 ;  /* 0x000000aa3b287223 */ /* 0x080fe20000010828 */
[----:B------:R-:W-:Y:S01]  /*93b0*/  FFMA.FTZ R44, R53, R170, R44 ;  /* 0x000000aa352c7223 */ /* 0x000fe2000001002c */
[----:B------:R-:W-:Y:S01]  /*93c0*/  FFMA.FTZ R53, R64, R48, -R67 ;  /* 0x0000003040357223 */ /* 0x000fe20000010843 */
[----:B------:R-:W-:-:S02]  /*93d0*/  HADD2.F32 R59, -RZ, R55.H0_H0 ;  /* 0x20000037ff3b7230 */ /* 0x000fc40000004100 */
[----:B------:R-:W-:Y:S01]  /*93e0*/  FFMA.FTZ R47, R47, R48, R66 ;  /* 0x000000302f2f7223 */ /* 0x000fe20000010042 */
[----:B------:R-:W-:Y:S02]  /*93f0*/  HADD2.F32 R169, -RZ, R169.H0_H0 ;  /* 0x200000a9ffa97230 */ /* 0x000fe40000004100 */
[--C-:B------:R-:W-:Y:S01]  /*9400*/  HADD2.F32 R64, -RZ, R46.reuse.H0_H0 ;  /* 0x2000002eff407230 */ /* 0x100fe20000004100 */
[----:B------:R-:W-:Y:S01]  /*9410*/  F2FP.F16.F32.PACK_AB R40, R53, R40 ;  /* 0x000000283528723e */ /* 0x000fe200000000ff */
[----:B------:R-:W-:Y:S01]  /*9420*/  HADD2.F32 R55, -RZ, R46.H1_H1 ;  /* 0x3000002eff377230 */ /* 0x000fe20000004100 */
[----:B------:R-:W-:Y:S01]  /*9430*/  F2FP.F16.F32.PACK_AB R44, R47, R44 ;  /* 0x0000002c2f2c723e */ /* 0x000fe200000000ff */
[--C-:B------:R-:W-:Y:S02]  /*9440*/  HADD2.F32 R48, -RZ, R42.reuse.H0_H0 ;  /* 0x2000002aff307230 */ /* 0x100fe40000004100 */
[----:B------:R-:W-:Y:S01]  /*9450*/  FMUL.FTZ R65, R64, R169 ;  /* 0x000000a940417220 */ /* 0x000fe20000410000 */
[----:B------:R-:W-:-:S02]  /*9460*/  HADD2.F32 R46, -RZ, R42.H1_H1 ;  /* 0x3000002aff2e7230 */ /* 0x000fc40000004100 */
[C---:B------:R-:W-:Y:S01]  /*9470*/  FMUL.FTZ R67, R55.reuse, R59 ;  /* 0x0000003b37437220 */ /* 0x040fe20000410000 */
[----:B------:R-:W-:Y:S02]  /*9480*/  HADD2.F32 R171, -RZ, R171.H0_H0 ;  /* 0x200000abffab7230 */ /* 0x000fe40000004100 */
[----:B------:R-:W-:Y:S01]  /*9490*/  FMUL.FTZ R169, R48, R169 ;  /* 0x000000a930a97220 */ /* 0x000fe20000410000 */
[----:B------:R-:W-:Y:S02]  /*94a0*/  HADD2.F32 R54, -RZ, R54.H0_H0 ;  /* 0x20000036ff367230 */ /* 0x000fe40000004100 */
[----:B------:R-:W-:Y:S01]  /*94b0*/  FMUL.FTZ R66, R46, R59 ;  /* 0x0000003b2e427220 */ /* 0x000fe20000410000 */
[----:B------:R-:W-:Y:S02]  /*94c0*/  IMAD.MOV.U32 R45, RZ, RZ, R57 ;  /* 0x000000ffff2d7224 */ /* 0x000fe400078e0039 */
[-C--:B------:R-:W-:Y:S01]  /*94d0*/  FFMA.FTZ R42, R48, R171.reuse, -R65 ;  /* 0x000000ab302a7223 */ /* 0x080fe20000010841 */
[----:B------:R-:W-:Y:S01]  /*94e0*/  FFMA.FTZ R169, R64, R171, R169 ;  /* 0x000000ab40a97223 */ /* 0x000fe200000100a9 */
[-C--:B------:R-:W-:Y:S01]  /*94f0*/  FFMA.FTZ R67, R46, R54.reuse, -R67 ;  /* 0x000000362e437223 */ /* 0x080fe20000010843 */
[----:B------:R-:W-:Y:S01]  /*9500*/  FFMA.FTZ R66, R55, R54, R66 ;  /* 0x0000003637427223 */ /* 0x000fe20000010042 */
[----:B------:R-:W-:-:S03]  /*9510*/  IMAD.MOV.U32 R47, RZ, RZ, R58 ;  /* 0x000000ffff2f7224 */ /* 0x000fc600078e003a */
[----:B------:R-:W-:Y:S02]  /*9520*/  F2FP.F16.F32.PACK_AB R42, R67, R42 ;  /* 0x0000002a432a723e */ /* 0x000fe400000000ff */
[----:B------:R-:W-:-:S07]  /*9530*/  F2FP.F16.F32.PACK_AB R46, R66, R169 ;  /* 0x000000a9422e723e */ /* 0x000fce00000000ff */
.L_x_3736:
[----:B------:R-:W-:Y:S05]  /*9540*/  BSYNC B2 ;  /* 0x0000000000027941 */ /* 0x000fea0003800000 */
.L_x_3735:
        /* <DEDUP_REMOVED lines=10> */
.L_x_3734:
[----:B------:R-:W-:Y:S05]  /*95f0*/  BSYNC B1 ;  /* 0x0000000000017941 */ /* 0x000fea0003800000 */
.L_x_3733:
[----:B------:R-:W-:-:S13]  /*9600*/  ISETP.NE.AND P3, PT, R34, RZ, PT ;  /* 0x000000ff2200720c */ /* 0x000fda0003f65270 */
[----:B------:R-:W-:Y:S05]  /*9610*/  @!P3 BRA `(.L_x_3687) ;  /* 0x0000000800ccb947 */ /* 0x000fea0003800000 */
[----:B0---4-:R-:W2:Y:S01]  /*9620*/  LDL R40, [R1+0x10] ;  /* 0x0000100001287983 */ /* 0x011ea20000100800 */
[----:B------:R-:W-:Y:S01]  /*9630*/  SHF.R.U32.HI R42, RZ, 0x3, R207 ;  /* 0x00000003ff2a7819 */ /* 0x000fe200000116cf */
[----:B------:R-:W-:Y:S01]  /*9640*/  BSSY B1, `(.L_x_3737) ;  /* 0x000006e000017945 */ /* 0x000fe20003800000 */
[----:B--2---:R-:W-:Y:S02]  /*9650*/  LOP3.LUT P5, RZ, R40, 0x1, RZ, 0xc0, !PT ;  /* 0x0000000128ff7812 */ /* 0x004fe400078ac0ff */
[----:B------:R-:W-:Y:S02]  /*9660*/  IADD3 R40, P3, P4, R116, R128, R28 ;  /* 0x0000008074287210 */ /* 0x000fe40007c7e01c */
[----:B------:R-:W-:Y:S02]  /*9670*/  SEL R153, R127, R153, !P5 ;  /* 0x000000997f997207 */ /* 0x000fe40006800000 */
[----:B------:R-:W-:Y:S02]  /*9680*/  IADD3.X R41, R7, R52, R32, P3, P4 ;  /* 0x0000003407297210 */ /* 0x000fe40001fe8420 */
[----:B---3--:R-:W-:-:S04]  /*9690*/  LEA R48, P3, R40, R124, 0x1 ;  /* 0x0000007c28307211 */ /* 0x008fc800078608ff */
[----:B------:R-:W-:Y:S02]  /*96a0*/  LEA.HI.X R49, R40, R125, R41, 0x1, P3 ;  /* 0x0000007d28317211 */ /* 0x000fe400018f0c29 */
[----:B------:R-:W-:Y:S02]  /*96b0*/  SHF.R.S32.HI R40, RZ, 0x1f, R153 ;  /* 0x0000001fff287819 */ /* 0x000fe40000011499 */
[----:B------:R-:W-:Y:S02]  /*96c0*/  ISETP.GE.AND P3, PT, R3, R126, PT ;  /* 0x0000007e0300720c */ /* 0x000fe40003f66270 */
[----:B------:R-:W-:-:S04]  /*96d0*/  LEA.HI R153, R40, R153, RZ, 0x4 ;  /* 0x0000009928997211 */ /* 0x000fc800078f20ff */
[----:B------:R-:W-:-:S04]  /*96e0*/  LEA.HI.SX32 R153, R153, R118, 0x1c ;  /* 0x0000007699997211 */ /* 0x000fc800078fe2ff */
[----:B------:R-:W-:Y:S01]  /*96f0*/  SHF.R.S32.HI R40, RZ, 0x1f, R153 ;  /* 0x0000001fff287819 */ /* 0x000fe20000011499 */
[----:B------:R-:W-:-:S03]  /*9700*/  IMAD.SHL.U32 R51, R153, 0x8, RZ ;  /* 0x0000000899337824 */ /* 0x000fc600078e00ff */
[----:B------:R-:W-:-:S04]  /*9710*/  LEA.HI R40, R40, R153, RZ, 0x3 ;  /* 0x0000009928287211 */ /* 0x000fc800078f18ff */
[----:B------:R-:W-:Y:S02]  /*9720*/  SHF.R.S32.HI R41, RZ, 0x3, R40 ;  /* 0x00000003ff297819 */ /* 0x000fe40000011428 */
[----:B------:R-:W-:-:S03]  /*9730*/  LOP3.LUT R40, R207, 0x38, R51, 0xf8, !PT ;  /* 0x00000038cf287812 */ /* 0x000fc600078ef833 */
[----:B------:R-:W-:Y:S01]  /*9740*/  IMAD R41, R41, 0x1c00, R214 ;  /* 0x00001c0029297824 */ /* 0x000fe200078e02d6 */
[----:B------:R-:W-:-:S05]  /*9750*/  LOP3.LUT R40, R40, R42, RZ, 0x3c, !PT ;  /* 0x0000002a28287212 */ /* 0x000fca00078e3cff */
[----:B------:R-:W-:Y:S02]  /*9760*/  IMAD.IADD R43, R41, 0x1, R40 ;  /* 0x00000001292b7824 */ /* 0x000fe400078e0228 */
[C---:B------:R-:W-:Y:S02]  /*9770*/  IMAD R41, R16.reuse, 0x5400, R142 ;  /* 0x0000540010297824 */ /* 0x040fe400078e028e */
[----:B------:R-:W-:-:S03]  /*9780*/  IMAD R43, R16, 0x5400, R43 ;  /* 0x00005400102b7824 */ /* 0x000fc600078e022b */
[----:B------:R-:W-:Y:S01]  /*9790*/  LEA R41, R41, R2, 0x1 ;  /* 0x0000000229297211 */ /* 0x000fe200078e08ff */
[----:B------:R-:W-:-:S05]  /*97a0*/  IMAD R44, R43, 0x2, R2 ;  /* 0x000000022b2c7824 */ /* 0x000fca00078e0202 */
[----:B------:R-:W0:Y:S04]  /*97b0*/  LDS.128 R40, [R41+0x21400] ;  /* 0x0214000029287984 */ /* 0x000e280000000c00 */
[----:B------:R-:W2:Y:S01]  /*97c0*/  LDS.128 R44, [R44+0x21400] ;  /* 0x021400002c2c7984 */ /* 0x000ea20000000c00 */
[----:B------:R-:W-:Y:S05]  /*97d0*/  @P3 BRA `(.L_x_3738) ;  /* 0x0000000400503947 */ /* 0x000fea0003800000 */
[----:B------:R-:W-:Y:S01]  /*97e0*/  SHF.R.U64 R50, R60, 0x10, R61 ;  /* 0x000000103c327819 */ /* 0x000fe2000000123d */
[----:B--2---:R-:W-:Y:S01]  /*97f0*/  IMAD.MOV.U32 R56, RZ, RZ, R45 ;  /* 0x000000ffff387224 */ /* 0x004fe200078e002d */
[----:B------:R-:W-:Y:S01]  /*9800*/  SHF.R.U32.HI R59, RZ, 0x10, R61 ;  /* 0x00000010ff3b7819 */ /* 0x000fe2000001163d */
[----:B------:R-:W-:Y:S01]  /*9810*/  IMAD.MOV.U32 R57, RZ, RZ, R47 ;  /* 0x000000ffff397224 */ /* 0x000fe200078e002f */
[----:B------:R-:W-:Y:S01]  /*9820*/  SHF.R.U32.HI R61, RZ, 0x10, R73 ;  /* 0x00000010ff3d7819 */ /* 0x000fe20000011649 */
[----:B0-----:R-:W-:Y:S01]  /*9830*/  IMAD.MOV.U32 R45, RZ, RZ, R43 ;  /* 0x000000ffff2d7224 */ /* 0x001fe200078e002b */
[--C-:B------:R-:W-:Y:S01]  /*9840*/  SHF.R.U64 R53, R62, 0x10, R63.reuse ;  /* 0x000000103e357819 */ /* 0x100fe2000000123f */
[--C-:B------:R-:W-:Y:S01]  /*9850*/  HADD2.F32 R47, -RZ, R56.reuse.H0_H0 ;  /* 0x20000038ff2f7230 */ /* 0x100fe20000004100 */
[----:B------:R-:W-:Y:S01]  /*9860*/  SHF.R.U32.HI R62, RZ, 0x10, R63 ;  /* 0x00000010ff3e7819 */ /* 0x000fe2000001163f */
[----:B------:R-:W-:Y:S01]  /*9870*/  HADD2.F32 R58, -RZ, R56.H1_H1 ;  /* 0x30000038ff3a7230 */ /* 0x000fe20000004100 */
[--C-:B------:R-:W-:Y:S01]  /*9880*/  SHF.R.U64 R55, R74, 0x10, R75.reuse ;  /* 0x000000104a377819 */ /* 0x100fe2000000124b */
[----:B------:R-:W-:Y:S01]  /*9890*/  HADD2.F32 R61, -RZ, R61.H0_H0 ;  /* 0x2000003dff3d7230 */ /* 0x000fe20000004100 */
[----:B------:R-:W-:Y:S01]  /*98a0*/  SHF.R.U32.HI R74, RZ, 0x10, R75 ;  /* 0x00000010ff4a7819 */ /* 0x000fe2000001164b */
[----:B------:R-:W-:Y:S01]  /*98b0*/  HADD2.F32 R56, -RZ, R41.H1_H1 ;  /* 0x30000029ff387230 */ /* 0x000fe20000004100 */
[----:B------:R-:W-:Y:S01]  /*98c0*/  SHF.R.U64 R54, R72, 0x10, R73 ;  /* 0x0000001048367819 */ /* 0x000fe20000001249 */
[----:B------:R-:W-:-:S02]  /*98d0*/  HADD2.F32 R64, -RZ, R161.H1_H1 ;  /* 0x300000a1ff407230 */ /* 0x000fc40000004100 */
[-C--:B------:R-:W-:Y:S01]  /*98e0*/  FMUL.FTZ R63, R58, R61.reuse ;  /* 0x0000003d3a3f7220 */ /* 0x080fe20000410000 */
[----:B------:R-:W-:Y:S02]  /*98f0*/  HADD2.F32 R43, -RZ, R41.H0_H0 ;  /* 0x20000029ff2b7230 */ /* 0x000fe40000004100 */
[----:B------:R-:W-:Y:S01]  /*9900*/  FMUL.FTZ R61, R56, R61 ;  /* 0x0000003d383d7220 */ /* 0x000fe20000410000 */
[----:B------:R-:W-:Y:S02]  /*9910*/  HADD2.F32 R59, -RZ, R59.H0_H0 ;  /* 0x2000003bff3b7230 */ /* 0x000fe40000004100 */
[-C--:B------:R-:W-:Y:S01]  /*9920*/  FMUL.FTZ R66, R47, R64.reuse ;  /* 0x000000402f427220 */ /* 0x080fe20000410000 */
[----:B------:R-:W-:Y:S02]  /*9930*/  HADD2.F32 R60, -RZ, R159.H1_H1 ;  /* 0x3000009fff3c7230 */ /* 0x000fe40000004100 */
[----:B------:R-:W-:Y:S01]  /*9940*/  FMUL.FTZ R64, R43, R64 ;  /* 0x000000402b407220 */ /* 0x000fe20000410000 */
[----:B------:R-:W-:-:S02]  /*9950*/  HADD2.F32 R74, -RZ, R74.H0_H0 ;  /* 0x2000004aff4a7230 */ /* 0x000fc40000004100 */
[-C--:B------:R-:W-:Y:S01]  /*9960*/  FFMA.FTZ R56, R56, R59.reuse, -R63 ;  /* 0x0000003b38387223 */ /* 0x080fe2000001083f */
[----:B------:R-:W-:Y:S01]  /*9970*/  FFMA.FTZ R58, R58, R59, R61 ;  /* 0x0000003b3a3a7223 */ /* 0x000fe2000001003d */
[-C--:B------:R-:W-:Y:S01]  /*9980*/  FFMA.FTZ R41, R43, R60.reuse, -R66 ;  /* 0x0000003c2b297223 */ /* 0x080fe20000010842 */
[--C-:B------:R-:W-:Y:S02]  /*9990*/  HADD2.F32 R59, -RZ, R57.reuse.H0_H0 ;  /* 0x20000039ff3b7230 */ /* 0x100fe40000004100 */
[----:B------:R-:W-:Y:S01]  /*99a0*/  FFMA.FTZ R43, R47, R60, R64 ;  /* 0x0000003c2f2b7223 */ /* 0x000fe20000010040 */
[----:B------:R-:W-:Y:S02]  /*99b0*/  HADD2.F32 R57, -RZ, R57.H1_H1 ;  /* 0x30000039ff397230 */ /* 0x000fe40000004100 */
[----:B------:R-:W-:Y:S01]  /*99c0*/  HADD2.F32 R60, -RZ, R45.H1_H1 ;  /* 0x3000002dff3c7230 */ /* 0x000fe20000004100 */
[----:B------:R-:W-:Y:S01]  /*99d0*/  F2FP.F16.F32.PACK_AB R41, R56, R41 ;  /* 0x000000293829723e */ /* 0x000fe200000000ff */
[----:B------:R-:W-:-:S02]  /*99e0*/  HADD2.F32 R62, -RZ, R62.H0_H0 ;  /* 0x2000003eff3e7230 */ /* 0x000fc40000004100 */
[CC--:B------:R-:W-:Y:S01]  /*99f0*/  FMUL.FTZ R61, R57.reuse, R74.reuse ;  /* 0x0000004a393d7220 */ /* 0x0c0fe20000410000 */
[----:B------:R-:W-:Y:S02]  /*9a00*/  HADD2.F32 R66, -RZ, R160.H1_H1 ;  /* 0x300000a0ff427230 */ /* 0x000fe40000004100 */
[C---:B------:R-:W-:Y:S01]  /*9a10*/  FMUL.FTZ R74, R60.reuse, R74 ;  /* 0x0000004a3c4a7220 */ /* 0x040fe20000410000 */
[----:B------:R-:W-:Y:S02]  /*9a20*/  HADD2.F32 R47, -RZ, R45.H0_H0 ;  /* 0x2000002dff2f7230 */ /* 0x000fe40000004100 */
[-C--:B------:R-:W-:Y:S01]  /*9a30*/  FFMA.FTZ R60, R60, R62.reuse, -R61 ;  /* 0x0000003e3c3c7223 */ /* 0x080fe2000001083d */
[----:B------:R-:W-:Y:S02]  /*9a40*/  HADD2.F32 R64, -RZ, R158.H1_H1 ;  /* 0x3000009eff407230 */ /* 0x000fe40000004100 */
[----:B------:R-:W-:Y:S01]  /*9a50*/  FFMA.FTZ R62, R57, R62, R74 ;  /* 0x0000003e393e7223 */ /* 0x000fe2000001004a */
[----:B------:R-:W-:Y:S01]  /*9a60*/  FMUL.FTZ R68, R59, R66 ;  /* 0x000000423b447220 */ /* 0x000fe20000410000 */
[----:B------:R-:W-:-:S02]  /*9a70*/  HADD2.F32 R61, -RZ, R54.H0_H0 ;  /* 0x20000036ff3d7230 */ /* 0x000fc40000004100 */
[C---:B------:R-:W-:Y:S01]  /*9a80*/  FMUL.FTZ R66, R47.reuse, R66 ;  /* 0x000000422f427220 */ /* 0x040fe20000410000 */
[----:B------:R-:W-:Y:S02]  /*9a90*/  HADD2.F32 R57, -RZ, R44.H0_H0 ;  /* 0x2000002cff397230 */ /* 0x000fe40000004100 */
[-C--:B------:R-:W-:Y:S01]  /*9aa0*/  FFMA.FTZ R45, R47, R64.reuse, -R68 ;  /* 0x000000402f2d7223 */ /* 0x080fe20000010844 */
[----:B------:R-:W-:Y:S02]  /*9ab0*/  HADD2.F32 R54, -RZ, R40.H0_H0 ;  /* 0x20000028ff367230 */ /* 0x000fe40000004100 */
[----:B------:R-:W-:Y:S01]  /*9ac0*/  FFMA.FTZ R47, R59, R64, R66 ;  /* 0x000000403b2f7223 */ /* 0x000fe20000010042 */
[----:B------:R-:W-:Y:S02]  /*9ad0*/  HADD2.F32 R44, -RZ, R44.H1_H1 ;  /* 0x3000002cff2c7230 */ /* 0x000fe40000004100 */
[----:B------:R-:W-:Y:S01]  /*9ae0*/  HADD2.F32 R161, -RZ, R161.H0_H0 ;  /* 0x200000a1ffa17230 */ /* 0x000fe20000004100 */
[----:B------:R-:W-:Y:S01]  /*9af0*/  F2FP.F16.F32.PACK_AB R60, R60, R45 ;  /* 0x0000002d3c3c723e */ /* 0x000fe200000000ff */
[----:B------:R-:W-:-:S02]  /*9b00*/  HADD2.F32 R40, -RZ, R40.H1_H1 ;  /* 0x30000028ff287230 */ /* 0x000fc40000004100 */
[----:B------:R-:W-:Y:S01]  /*9b10*/  FMUL.FTZ R65, R44, R61 ;  /* 0x0000003d2c417220 */ /* 0x000fe20000410000 */
[----:B------:R-:W-:Y:S02]  /*9b20*/  HADD2.F32 R159, -RZ, R159.H0_H0 ;  /* 0x2000009fff9f7230 */ /* 0x000fe40000004100 */
[----:B------:R-:W-:Y:S01]  /*9b30*/  FMUL.FTZ R63, R57, R161 ;  /* 0x000000a1393f7220 */ /* 0x000fe20000410000 */
[----:B------:R-:W-:Y:S02]  /*9b40*/  HADD2.F32 R59, -RZ, R50.H0_H0 ;  /* 0x20000032ff3b7230 */ /* 0x000fe40000004100 */
[----:B------:R-:W-:Y:S01]  /*9b50*/  FMUL.FTZ R61, R40, R61 ;  /* 0x0000003d283d7220 */ /* 0x000fe20000410000 */
[C---:B------:R-:W-:Y:S01]  /*9b60*/  FMUL.FTZ R50, R54.reuse, R161 ;  /* 0x000000a136327220 */ /* 0x040fe20000410000 */
[----:B------:R-:W-:Y:S01]  /*9b70*/  FFMA.FTZ R63, R54, R159, -R63 ;  /* 0x0000009f363f7223 */ /* 0x000fe2000001083f */
[----:B------:R-:W-:Y:S02]  /*9b80*/  HADD2.F32 R55, -RZ, R55.H0_H0 ;  /* 0x20000037ff377230 */ /* 0x000fe40000004100 */
[-C--:B------:R-:W-:Y:S01]  /*9b90*/  FFMA.FTZ R61, R44, R59.reuse, R61 ;  /* 0x0000003b2c3d7223 */ /* 0x080fe2000001003d */
[----:B------:R-:W-:Y:S01]  /*9ba0*/  FFMA.FTZ R54, R40, R59, -R65 ;  /* 0x0000003b28367223 */ /* 0x000fe20000010841 */
[----:B------:R-:W-:-:S02]  /*9bb0*/  HADD2.F32 R44, -RZ, R46.H0_H0 ;  /* 0x2000002eff2c7230 */ /* 0x000fc40000004100 */
[----:B------:R-:W-:Y:S01]  /*9bc0*/  FFMA.FTZ R50, R57, R159, R50 ;  /* 0x0000009f39327223 */ /* 0x000fe20000010032 */
[----:B------:R-:W-:Y:S01]  /*9bd0*/  HADD2.F32 R59, -RZ, R160.H0_H0 ;  /* 0x200000a0ff3b7230 */ /* 0x000fe20000004100 */
[----:B------:R-:W-:Y:S01]  /*9be0*/  F2FP.F16.F32.PACK_AB R45, R58, R43 ;  /* 0x0000002b3a2d723e */ /* 0x000fe200000000ff */
[----:B------:R-:W-:Y:S01]  /*9bf0*/  HADD2.F32 R40, -RZ, R42.H0_H0 ;  /* 0x2000002aff287230 */ /* 0x000fe20000004100 */
[----:B------:R-:W-:Y:S01]  /*9c00*/  F2FP.F16.F32.PACK_AB R47, R62, R47 ;  /* 0x0000002f3e2f723e */ /* 0x000fe200000000ff */
[----:B------:R-:W-:Y:S02]  /*9c10*/  HADD2.F32 R46, -RZ, R46.H1_H1 ;  /* 0x3000002eff2e7230 */ /* 0x000fe40000004100 */
[-C--:B------:R-:W-:Y:S01]  /*9c20*/  FMUL.FTZ R65, R44, R59.reuse ;  /* 0x0000003b2c417220 */ /* 0x080fe20000410000 */
[----:B------:R-:W-:Y:S02]  /*9c30*/  HADD2.F32 R42, -RZ, R42.H1_H1 ;  /* 0x3000002aff2a7230 */ /* 0x000fe40000004100 */
[----:B------:R-:W-:Y:S01]  /*9c40*/  FMUL.FTZ R59, R40, R59 ;  /* 0x0000003b283b7220 */ /* 0x000fe20000410000 */
[----:B------:R-:W-:-:S02]  /*9c50*/  HADD2.F32 R57, -RZ, R158.H0_H0 ;  /* 0x2000009eff397230 */ /* 0x000fc40000004100 */
[-C--:B------:R-:W-:Y:S01]  /*9c60*/  FMUL.FTZ R67, R46, R55.reuse ;  /* 0x000000372e437220 */ /* 0x080fe20000410000 */
[----:B------:R-:W-:Y:S02]  /*9c70*/  HADD2.F32 R53, -RZ, R53.H0_H0 ;  /* 0x20000035ff357230 */ /* 0x000fe40000004100 */
[----:B------:R-:W-:Y:S01]  /*9c80*/  FMUL.FTZ R55, R42, R55 ;  /* 0x000000372a377220 */ /* 0x000fe20000410000 */
[----:B------:R-:W-:Y:S01]  /*9c90*/  MOV R43, R60 ;  /* 0x0000003c002b7202 */ /* 0x000fe20000000f00 */
[-C--:B------:R-:W-:Y:S01]  /*9ca0*/  FFMA.FTZ R65, R40, R57.reuse, -R65 ;  /* 0x0000003928417223 */ /* 0x080fe20000010841 */
[----:B------:R-:W-:Y:S01]  /*9cb0*/  FFMA.FTZ R59, R44, R57, R59 ;  /* 0x000000392c3b7223 */ /* 0x000fe2000001003b */
[-C--:B------:R-:W-:Y:S01]  /*9cc0*/  FFMA.FTZ R42, R42, R53.reuse, -R67 ;  /* 0x000000352a2a7223 */ /* 0x080fe20000010843 */
[----:B------:R-:W-:Y:S01]  /*9cd0*/  FFMA.FTZ R46, R46, R53, R55 ;  /* 0x000000352e2e7223 */ /* 0x000fe20000010037 */
[----:B------:R-:W-:Y:S02]  /*9ce0*/  F2FP.F16.F32.PACK_AB R40, R54, R63 ;  /* 0x0000003f3628723e */ /* 0x000fe400000000ff */
[----:B------:R-:W-:-:S02]  /*9cf0*/  F2FP.F16.F32.PACK_AB R44, R61, R50 ;  /* 0x000000323d2c723e */ /* 0x000fc400000000ff */
[----:B------:R-:W-:Y:S02]  /*9d00*/  F2FP.F16.F32.PACK_AB R42, R42, R65 ;  /* 0x000000412a2a723e */ /* 0x000fe400000000ff */
[----:B------:R-:W-:-:S07]  /*9d10*/  F2FP.F16.F32.PACK_AB R46, R46, R59 ;  /* 0x0000003b2e2e723e */ /* 0x000fce00000000ff */
.L_x_3738:
[----:B------:R-:W-:Y:S05]  /*9d20*/  BSYNC B1 ;  /* 0x0000000000017941 */ /* 0x000fea0003800000 */
.L_x_3737:
[----:B0-----:R0:W-:Y:S01]  /*9d30*/  STG.E.128 desc[UR60][R48.64], R40 ;  /* 0x0000002830007986 */ /* 0x0011e2000c101d3c */
[----:B------:R-:W-:-:S13]  /*9d40*/  ISETP.GE.AND P3, PT, R51, R150, PT ;  /* 0x000000963300720c */ /* 0x000fda0003f66270 */
[----:B------:R-:W-:Y:S05]  /*9d50*/  @P3 BRA `(.L_x_3687) ;  /* 0x0000000000fc3947 */ /* 0x000fea0003800000 */
[--C-:B0-----:R-:W-:Y:S02]  /*9d60*/  SHF.R.S32.HI R40, RZ, 0x1f, R51.reuse ;  /* 0x0000001fff287819 */ /* 0x101fe40000011433 */
[----:B------:R-:W-:-:S04]  /*9d70*/  IADD3 R51, P3, P4, R116, R128, R51 ;  /* 0x0000008074337210 */ /* 0x000fc80007c7e033 */
[----:B------:R-:W-:Y:S02]  /*9d80*/  IADD3.X R52, R7, R52, R40, P3, P4 ;  /* 0x0000003407347210 */ /* 0x000fe40001fe8428 */
[----:B------:R-:W-:-:S04]  /*9d90*/  LEA R124, P3, R51, R124, 0x1 ;  /* 0x0000007c337c7211 */ /* 0x000fc800078608ff */
[----:B------:R-:W-:-:S05]  /*9da0*/  LEA.HI.X R125, R51, R125, R52, 0x1, P3 ;  /* 0x0000007d337d7211 */ /* 0x000fca00018f0c34 */
[----:B--2---:R0:W-:Y:S01]  /*9db0*/  STG.E.128 desc[UR60][R124.64], R44 ;  /* 0x0000002c7c007986 */ /* 0x0041e2000c101d3c */
[----:B------:R-:W-:Y:S05]  /*9dc0*/  BRA `(.L_x_3687) ;  /* 0x0000000000e07947 */ /* 0x000fea0003800000 */
.L_x_3654:
[----:B------:R-:W2:Y:S02]  /*9dd0*/  LDL R40, [R1+0x14] ;  /* 0x0000140001287983 */ /* 0x000ea40000100800 */
[----:B--2---:R-:W-:-:S13]  /*9de0*/  R2UR UR4, R40 ;  /* 0x00000000280472ca */ /* 0x004fda00000e0000 */
[----:B------:R-:W-:-:S06]  /*9df0*/  UISETP.NE.AND UP0, UPT, UR4, 0x3, UPT ;  /* 0x000000030400788c */ /* 0x000fcc000bf05270 */
[----:B------:R-:W-:-:S13]  /*9e00*/  PLOP3.LUT P2, PT, PT, PT, UP0, 0x80, 0x0 ;  /* 0x000000000000781c */ /* 0x000fda0003f4f008 */
[----:B------:R-:W-:Y:S05]  /*9e10*/  @!P2 BRA `(.L_x_3739) ;  /* 0x000000000004a947 */ /* 0x000fea0003800000 */
[----:B------:R-:W-:Y:S01]  /*9e20*/  BPT.TRAP 0x1 ;  /* 0x000000040000795c */ /* 0x000fe20000300000 */
.L_x_3739:
[----:B------:R-:W-:Y:S01]  /*9e30*/  IMAD R98, R16, 0x8, R2 ;  /* 0x0000000810627824 */ /* 0x000fe200078e0202 */
[----:B------:R-:W-:Y:S01]  /*9e40*/  SHF.L.U32 R99, R204, 0x1f, RZ ;  /* 0x0000001fcc637819 */ /* 0x000fe200000006ff */
[----:B------:R-:W-:Y:S01]  /*9e50*/  IMAD R97, R25, -0x70, R24 ;  /* 0xffffff9019617824 */ /* 0x000fe200078e0218 */
[----:B------:R-:W-:Y:S02]  /*9e60*/  BSSY B1, `(.L_x_3740) ;  /* 0x0000004000017945 */ /* 0x000fe40003800000 */
[----:B------:R-:W1:Y:S02]  /*9e70*/  SYNCS.PHASECHK.TRANS64.TRYWAIT P3, [R98+URZ+0x36890], R99 ;  /* 0x03689063620075a7 */ /* 0x000e64000806017f */
[----:B------:R-:W-:Y:S01]  /*9e80*/  VIMNMX R97, R97, 0x70, PT ;  /* 0x0000007061617848 */ /* 0x000fe20003fe0100 */
[----:B-1----:R-:W-:Y:S06]  /*9e90*/  @!P3 BRA `(.L_x_3741) ;  /* 0x000001f400d0b947 */ /* 0x002fec0003800000 */
.L_x_4027:
[----:B------:R-:W-:Y:S05]  /*9ea0*/  BSYNC B1 ;  /* 0x0000000000017941 */ /* 0x000fea0003800000 */
.L_x_3740:
[----:B------:R-:W-:Y:S01]  /*9eb0*/  ISETP.GE.AND P3, PT, R17, R97, PT ;  /* 0x000000611100720c */ /* 0x000fe20003f66270 */
[----:B------:R-:W-:-:S12]  /*9ec0*/  BSSY B1, `(.L_x_3742) ;  /* 0x0000014000017945 */ /* 0x000fd80003800000 */
[----:B------:R-:W-:Y:S05]  /*9ed0*/  @P3 BRA `(.L_x_3743) ;  /* 0x0000000000483947 */ /* 0x000fea0003800000 */
[----:B------:R-:W-:-:S13]  /*9ee0*/  ISETP.NE.AND P3, PT, R29, RZ, PT ;  /* 0x000000ff1d00720c */ /* 0x000fda0003f65270 */
[----:B0-----:R-:W0:Y:S04]  /*9ef0*/  @P3 LDS.128 R40, [R39+0x21000] ;  /* 0x0210000027283984 */ /* 0x001e280000000c00 */
[----:B0-----:R-:W-:Y:S01]  /*9f00*/  @P3 STG.E.128 desc[UR60][R46.64], R40 ;  /* 0x000000282e003986 */ /* 0x001fe2000c101d3c */
[----:B------:R-:W-:-:S13]  /*9f10*/  ISETP.NE.AND P3, PT, R33, RZ, PT ;  /* 0x000000ff2100720c */ /* 0x000fda0003f65270 */
[----:B------:R-:W0:Y:S04]  /*9f20*/  @P3 LDS.128 R40, [R96+0x21000] ;  /* 0x0210000060283984 */ /* 0x000e280000000c00 */
        /* <DEDUP_REMOVED lines=12> */
[----:B0-----:R2:W-:Y:S02]  /*9ff0*/  @P3 STG.E.128 desc[UR60][R46.64+0x140], R40 ;  /* 0x000140282e003986 */ /* 0x0015e4000c101d3c */
.L_x_3743:
[----:B------:R-:W-:Y:S05]  /*a000*/  BSYNC B1 ;  /* 0x0000000000017941 */ /* 0x000fea0003800000 */
.L_x_3742:
[----:B------:R-:W-:-:S13]  /*a010*/  ISETP.GE.AND P3, PT, R226, R97, PT ;  /* 0x00000061e200720c */ /* 0x000fda0003f66270 */
[----:B------:R-:W-:Y:S05]  /*a020*/  @P3 BRA `(.L_x_3687) ;  /* 0x0000000000483947 */ /* 0x000fea0003800000 */
[----:B------:R-:W-:-:S13]  /*a030*/  ISETP.NE.AND P3, PT, R29, RZ, PT ;  /* 0x000000ff1d00720c */ /* 0x000fda0003f65270 */
[----:B0-2---:R-:W0:Y:S04]  /*a040*/  @P3 LDS.128 R40, [R39+0x23000] ;  /* 0x0230000027283984 */ /* 0x005e280000000c00 */
        /* <DEDUP_REMOVED lines=16> */
.L_x_3687:
[----:B------:R-:W-:Y:S05]  /*a150*/  BSYNC B0 ;  /* 0x0000000000007941 */ /* 0x000fea0003800000 */
.L_x_3653:
        /* <DEDUP_REMOVED lines=17> */
.L_x_3745:
[----:B------:R-:W-:Y:S05]  /*a270*/  BSYNC B0 ;  /* 0x0000000000007941 */ /* 0x000fea0003800000 */
.L_x_3744:
[----:B------:R-:W1:Y:S01]  /*a280*/  SYNCS.PHASECHK.TRANS64.TRYWAIT P2, [R98+URZ+0x368b0], R99 ;  /* 0x0368b063620075a7 */ /* 0x000e62000804017f */
[----:B------:R-:W-:Y:S01]  /*a290*/  ULDC.64 UR6, c[0x0][0x328] ;  /* 0x0000ca0000067ab9 */ /* 0x000fe20000000a00 */
[----:B------:R-:W-:Y:S01]  /*a2a0*/  ULDC.64 UR4, c[0x0][0x318] ;  /* 0x0000c60000047ab9 */ /* 0x000fe20000000a00 */
[----:B------:R-:W-:Y:S01]  /*a2b0*/  IMAD.U32 R41, RZ, RZ, UR6 ;  /* 0x00000006ff297e24 */ /* 0x000fe2000f8e00ff */
[----:B------:R-:W-:Y:S01]  /*a2c0*/  BSSY B0, `(.L_x_3746) ;  /* 0x000000a000007945 */ /* 0x000fe20003800000 */
[----:B0-----:R-:W-:Y:S02]  /*a2d0*/  IMAD.U32 R40, RZ, RZ, UR7 ;  /* 0x00000007ff287e24 */ /* 0x001fe4000f8e00ff */
[----:B------:R-:W-:Y:S01]  /*a2e0*/  IMAD.WIDE R44, R25, 0x70, R122 ;  /* 0x00000070192c7825 */ /* 0x000fe200078e027a */
[----:B------:R0:W-:Y:S04]  /*a2f0*/  STL [R1+0xc], R41 ;  /* 0x00000c2901007387 */ /* 0x0001e80000100800 */
[----:B------:R2:W-:Y:S01]  /*a300*/  STL [R1+0x8], R40 ;  /* 0x0000082801007387 */ /* 0x0005e20000100800 */
[----:B0-----:R-:W-:Y:S01]  /*a310*/  MOV R41, UR4 ;  /* 0x0000000400297c02 */ /* 0x001fe20008000f00 */
[----:B--2---:R-:W-:-:S05]  /*a320*/  IMAD.U32 R40, RZ, RZ, UR5 ;  /* 0x00000005ff287e24 */ /* 0x004fca000f8e00ff */
[----:B------:R0:W-:Y:S04]  /*a330*/  STL [R1], R40 ;  /* 0x0000002801007387 */ /* 0x0001e80000100800 */
[----:B------:R0:W-:Y:S01]  /*a340*/  STL [R1+0x4], R41 ;  /* 0x0000042901007387 */ /* 0x0001e20000100800 */
[----:B-1----:R-:W-:Y:S05]  /*a350*/  @!P2 BRA `(.L_x_3747) ;  /* 0x000001f000b4a947 */ /* 0x002fea0003800000 */
.L_x_4028:
[----:B------:R-:W-:Y:S05]  /*a360*/  BSYNC B0 ;  /* 0x0000000000007941 */ /* 0x000fea0003800000 */
.L_x_3746:
[----:B------:R2:W5:Y:S04]  /*a370*/  LDL R51, [R1+0xc] ;  /* 0x00000c0001337983 */ /* 0x0005680000100800 */
[----:B------:R2:W5:Y:S04]  /*a380*/  LDL R50, [R1+0x8] ;  /* 0x0000080001327983 */ /* 0x0005680000100800 */
[----:B------:R2:W5:Y:S04]  /*a390*/  LDL R49, [R1+0x4] ;  /* 0x0000040001317983 */ /* 0x0005680000100800 */
[----:B------:R2:W5:Y:S01]  /*a3a0*/  LDL R48, [R1] ;  /* 0x0000000001307983 */ /* 0x0005620000100800 */
[----:B------:R-:W-:Y:S01]  /*a3b0*/  ISETP.GE.AND P2, PT, R17, R97, PT ;  /* 0x000000611100720c */ /* 0x000fe20003f46270 */
[----:B------:R-:W-:-:S12]  /*a3c0*/  BSSY B0, `(.L_x_3748) ;  /* 0x0000021000007945 */ /* 0x000fd80003800000 */
[----:B--2---:R-:W-:Y:S05]  /*a3d0*/  @P2 BRA `(.L_x_3749) ;  /* 0x00000000007c2947 */ /* 0x004fea0003800000 */
[----:B-----5:R-:W-:Y:S01]  /*a3e0*/  R2UR UR7, R51 ;  /* 0x00000000330772ca */ /* 0x020fe200000e0000 */
[----:B0-----:R-:W-:Y:S01]  /*a3f0*/  IMAD.MOV.U32 R40, RZ, RZ, R114 ;  /* 0x000000ffff287224 */ /* 0x001fe200078e0072 */
[----:B------:R-:W-:Y:S01]  /*a400*/  R2UR UR4, R50 ;  /* 0x00000000320472ca */ /* 0x000fe200000e0000 */
[----:B------:R-:W-:Y:S01]  /*a410*/  IMAD.MOV.U32 R41, RZ, RZ, R38 ;  /* 0x000000ffff297224 */ /* 0x000fe200078e0026 */
[----:B------:R-:W-:Y:S02]  /*a420*/  R2UR UR6, R49 ;  /* 0x00000000310672ca */ /* 0x000fe400000e0000 */
[----:B------:R-:W-:-:S07]  /*a430*/  R2UR UR5, R48 ;  /* 0x00000000300572ca */ /* 0x000fce00000e0000 */
[----:B------:R-:W-:Y:S02]  /*a440*/  IMAD R43, R45, UR7, RZ ;  /* 0x000000072d2b7c24 */ /* 0x000fe4000f8e02ff */
[----:B------:R-:W-:-:S04]  /*a450*/  IMAD.WIDE.U32 R40, R44, UR7, R40 ;  /* 0x000000072c287c25 */ /* 0x000fc8000f8e0028 */
[----:B------:R-:W-:Y:S01]  /*a460*/  IMAD R43, R44, UR4, R43 ;  /* 0x000000042c2b7c24 */ /* 0x000fe2000f8e022b */
[----:B------:R-:W-:Y:S01]  /*a470*/  LEA R46, P2, R40, UR6, 0x1 ;  /* 0x00000006282e7c11 */ /* 0x000fe2000f8408ff */
[----:B------:R-:W-:Y:S02]  /*a480*/  ULDC UR4, c[0x0][0x2f4] ;  /* 0x0000bd0000047ab9 */ /* 0x000fe40000000800 */
[----:B------:R-:W-:-:S05]  /*a490*/  IMAD.IADD R41, R41, 0x1, R43 ;  /* 0x0000000129297824 */ /* 0x000fca00078e022b */
[----:B------:R-:W-:Y:S02]  /*a4a0*/  LEA.HI.X R47, R40, UR5, R41, 0x1, P2 ;  /* 0x00000005282f7c11 */ /* 0x000fe400090f0c29 */
[----:B------:R-:W-:-:S13]  /*a4b0*/  ISETP.GE.AND P2, PT, R18, UR4, PT ;  /* 0x0000000412007c0c */ /* 0x000fda000bf46270 */
[----:B------:R-:W0:Y:S04]  /*a4c0*/  @!P2 LDS.128 R40, [R39] ;  /* 0x000000002728a984 */ /* 0x000e280000000c00 */
[----:B0-----:R-:W-:Y:S01]  /*a4d0*/  @!P2 STG.E.128 desc[UR60][R46.64], R40 ;  /* 0x000000282e00a986 */ /* 0x001fe2000c101d3c */
[----:B------:R-:W-:-:S13]  /*a4e0*/  ISETP.GE.AND P2, PT, R0, UR4, PT ;  /* 0x0000000400007c0c */ /* 0x000fda000bf46270 */
[----:B------:R-:W0:Y:S04]  /*a4f0*/  @!P2 LDS.128 R40, [R96] ;  /* 0x000000006028a984 */ /* 0x000e280000000c00 */
[----:B0-----:R-:W-:Y:S01]  /*a500*/  @!P2 STG.E.128 desc[UR60][R46.64+0x40], R40 ;  /* 0x000040282e00a986 */ /* 0x001fe2000c101d3c */
[----:B------:R-:W-:-:S13]  /*a510*/  ISETP.GE.AND P2, PT, R3, UR4, PT ;  /* 0x0000000403007c0c */ /* 0x000fda000bf46270 */
[----:B------:R-:W0:Y:S04]  /*a520*/  @!P2 LDS.128 R40, [R39+0x3800] ;  /* 0x003800002728a984 */ /* 0x000e280000000c00 */
        /* <DEDUP_REMOVED lines=9> */
[----:B0-----:R2:W-:Y:S02]  /*a5c0*/  @!P2 STG.E.128 desc[UR60][R46.64+0x140], R40 ;  /* 0x000140282e00a986 */ /* 0x0015e4000c101d3c */
.L_x_3749:
[----:B------:R-:W-:Y:S05]  /*a5d0*/  BSYNC B0 ;  /* 0x0000000000007941 */ /* 0x000fea0003800000 */
.L_x_3748:
[----:B------:R-:W-:Y:S01]  /*a5e0*/  ISETP.GE.AND P2, PT, R226, R97, PT ;  /* 0x00000061e200720c */ /* 0x000fe20003f46270 */
[----:B------:R-:W-:-:S12]  /*a5f0*/  BSSY B0, `(.L_x_3750) ;  /* 0x0000023000007945 */ /* 0x000fd80003800000 */
[----:B------:R-:W-:Y:S05]  /*a600*/  @P2 BRA `(.L_x_3751) ;  /* 0x0000000000842947 */ /* 0x000fea0003800000 */
[----:B-----5:R-:W-:Y:S01]  /*a610*/  R2UR UR7, R51 ;  /* 0x00000000330772ca */ /* 0x020fe200000e0000 */
[----:B0-2---:R-:W-:Y:S01]  /*a620*/  IMAD.MOV.U32 R40, RZ, RZ, R114 ;  /* 0x000000ffff287224 */ /* 0x005fe200078e0072 */
[----:B------:R-:W-:Y:S01]  /*a630*/  R2UR UR4, R50 ;  /* 0x00000000320472ca */ /* 0x000fe200000e0000 */
[----:B------:R-:W-:Y:S01]  /*a640*/  IMAD.MOV.U32 R41, RZ, RZ, R38 ;  /* 0x000000ffff297224 */ /* 0x000fe200078e0026 */
[----:B------:R-:W-:Y:S02]  /*a650*/  IADD3 R43, P2, R44, 0x40, RZ ;  /* 0x000000402c2b7810 */ /* 0x000fe40007f5e0ff */
[----:B------:R-:W-:Y:S02]  /*a660*/  R2UR UR6, R49 ;  /* 0x00000000310672ca */ /* 0x000fe400000e0000 */
[----:B------:R-:W-:Y:S02]  /*a670*/  IADD3.X R44, RZ, R45, RZ, P2, !PT ;  /* 0x0000002dff2c7210 */ /* 0x000fe400017fe4ff */
[----:B------:R-:W-:-:S03]  /*a680*/  R2UR UR5, R48 ;  /* 0x00000000300572ca */ /* 0x000fc600000e0000 */
        /* <DEDUP_REMOVED lines=25> */
.L_x_3751:
[----:B------:R-:W-:Y:S05]  /*a820*/  BSYNC B0 ;  /* 0x0000000000007941 */ /* 0x000fea0003800000 */
.L_x_3750:
[----:B------:R-:W4:Y:S01]  /*a830*/  LDL R39, [R1+0x10] ;  /* 0x0000100001277983 */ /* 0x000f220000100800 */
[----:B-1----:R-:W-:Y:S01]  /*a840*/  @!P3 VIADD R98, R98, 0x368c0 ;  /* 0x000368c06262b836 */ /* 0x002fe20000000000 */
[----:B------:R-:W-:Y:S01]  /*a850*/  IADD3 R16, R16, 0x1, RZ ;  /* 0x0000000110107810 */ /* 0x000fe20007ffe0ff */
[----:B------:R-:W-:Y:S01]  /*a860*/  @!PT LDS RZ, [RZ] ;  /* 0x00000000fffff984 */ /* 0x000fe20000000800 */
[----:B------:R-:W-:Y:S01]  /*a870*/  @!PT LDS RZ, [RZ] ;  /* 0x00000000fffff984 */ /* 0x000fe20000000800 */
[----:B------:R-:W-:Y:S01]  /*a880*/  @!PT LDS RZ, [RZ] ;  /* 0x00000000fffff984 */ /* 0x000fe20000000800 */
[----:B------:R-:W-:Y:S01]  /*a890*/  @!PT LDS RZ, [RZ] ;  /* 0x00000000fffff984 */ /* 0x000fe20000000800 */
[----:B------:R1:W-:Y:S06]  /*a8a0*/  MEMBAR.ALL.CTA ;  /* 0x0000000000007992 */ /* 0x0003ec0000008000 */
[----:B-1----:R-:W1:Y:S02]  /*a8b0*/  FENCE.VIEW.ASYNC.S ;  /* 0x00000000000073c6 */ /* 0x002e640000000000 */
[----:B-1----:R1:W-:Y:S01]  /*a8c0*/  BAR.SYNC.DEFER_BLOCKING R180, 0x80 ;  /* 0x000200b40000751d */ /* 0x0023e20000010000 */
[----:B------:R-:W-:-:S02]  /*a8d0*/  ISETP.NE.AND P2, PT, R16, 0x2, PT ;  /* 0x000000021000780c */ /* 0x000fc40003f45270 */
[----:B------:R-:W-:Y:S02]  /*a8e0*/  @!P3 PRMT R98, RZ, 0x654, R98 ;  /* 0x00000654ff62b816 */ /* 0x000fe40000000062 */
[----:B------:R-:W-:Y:S02]  /*a8f0*/  SEL R16, R16, RZ, P2 ;  /* 0x000000ff10107207 */ /* 0x000fe40001000000 */
[----:B------:R1:W-:Y:S01]  /*a900*/  @!P3 SYNCS.ARRIVE.TRANS64.RED.A1T0 RZ, [R98+URZ], RZ ;  /* 0x000000ff62ffb9a7 */ /* 0x0003e2000810043f */
[----:B----4-:R-:W-:Y:S02]  /*a910*/  LOP3.LUT P4, RZ, R39, 0x2, RZ, 0xc0, !PT ;  /* 0x0000000227ff7812 */ /* 0x010fe4000788c0ff */
[----:B------:R-:W-:Y:S02]  /*a920*/  SEL R39, RZ, 0x1, P2 ;  /* 0x00000001ff277807 */ /* 0x000fe40001000000 */
[----:B------:R-:W-:Y:S02]  /*a930*/  PLOP3.LUT P2, PT, PT, PT, PT, 0x8, 0x0 ;  /* 0x000000000000781c */ /* 0x000fe40003f4e170 */
[----:B------:R-:W-:-:S07]  /*a940*/  LOP3.LUT R204, R204, R39, RZ, 0x3c, !PT ;  /* 0x00000027cccc7212 */ /* 0x000fce00078e3cff */
[----:B-1----:R-:W-:Y:S05]  /*a950*/  @P4 BRA `(.L_x_3752) ;  /* 0xffffff8000544947 */ /* 0x002fea000383ffff */
.L_x_3648:
[----:B------:R-:W-:Y:S01]  /*a960*/  BSSY B0, `(.L_x_3753) ;  /* 0x0000005000007945 */ /* 0x000fe20003800000 */
[----:B------:R-:W-:-:S03]  /*a970*/  IMAD.MOV.U32 R4, RZ, RZ, RZ ;  /* 0x000000ffff047224 */ /* 0x000fc600078e00ff */
[----:B------:R-:W-:Y:S05]  /*a980*/  @P2 BRA `(.L_x_3754) ;  /* 0x0000000000082947 */ /* 0x000fea0003800000 */
[----:B------:R-:W4:Y:S02]  /*a990*/  FENCE.VIEW.ASYNC.G ;  /* 0x00000000000073c6 */ /* 0x000f240000000100 */
[----:B----4-:R-:W-:Y:S06]  /*a9a0*/  BAR.ARV 0xc, 0x180 ;  /* 0x0306000000007b1d */ /* 0x010fec0000002000 */
.L_x_3754:
[----:B------:R-:W-:Y:S05]  /*a9b0*/  BSYNC B0 ;  /* 0x0000000000007941 */ /* 0x000fea0003800000 */
.L_x_3753:
[----:B------:R-:W4:Y:S01]  /*a9c0*/  LDL R0, [R1+0x10] ;  /* 0x0000100001007983 */ /* 0x000f220000100800 */
[----:B------:R-:W-:Y:S01]  /*a9d0*/  BSSY B0, `(.L_x_3755) ;  /* 0x0000020000007945 */ /* 0x000fe20003800000 */
[----:B----4-:R-:W-:-:S13]  /*a9e0*/  LOP3.LUT P0, RZ, R0, 0x8, RZ, 0xc0, !PT ;  /* 0x0000000800ff7812 */ /* 0x010fda000780c0ff */
[----:B------:R-:W-:Y:S05]  /*a9f0*/  @!P0 BRA `(.L_x_3756) ;  /* 0x0000000000748947 */ /* 0x000fea0003800000 */
[----:B------:R-:W-:Y:S01]  /*aa00*/  ISETP.NE.AND P0, PT, R221, RZ, PT ;  /* 0x000000ffdd00720c */ /* 0x000fe20003f05270 */
[----:B------:R-:W-:-:S03]  /*aa10*/  ULDC UR4, c[0x0][0x9f0] ;  /* 0x00027c0000047ab9 */ /* 0x000fc60000000800 */
[----:B------:R-:W-:-:S04]  /*aa20*/  SEL R9, R221, UR4, P0 ;  /* 0x00000004dd097c07 */ /* 0x000fc80008000000 */
[-C--:B-1----:R-:W-:Y:S02]  /*aa30*/  IABS R6, R9.reuse ;  /* 0x0000000900067213 */ /* 0x082fe40000000000 */
[----:B------:R-:W-:Y:S02]  /*aa40*/  IADD3 R0, R154, -0x1, R9 ;  /* 0xffffffff9a007810 */ /* 0x000fe40007ffe009 */
[----:B------:R-:W1:Y:S01]  /*aa50*/  I2F.RP R3, R6 ;  /* 0x0000000600037306 */ /* 0x000e620000209400 */
[-C--:B------:R-:W-:Y:S02]  /*aa60*/  IABS R10, R9.reuse ;  /* 0x00000009000a7213 */ /* 0x080fe40000000000 */
[----:B------:R-:W-:Y:S02]  /*aa70*/  IABS R8, R0 ;  /* 0x0000000000087213 */ /* 0x000fe40000000000 */
[----:B------:R-:W-:-:S04]  /*aa80*/  LOP3.LUT R0, R0, R9, RZ, 0x3c, !PT ;  /* 0x0000000900007212 */ /* 0x000fc800078e3cff */
[----:B------:R-:W-:Y:S01]  /*aa90*/  ISETP.GE.AND P2, PT, R0, RZ, PT ;  /* 0x000000ff0000720c */ /* 0x000fe20003f46270 */
[----:B-1----:R-:W1:Y:S02]  /*aaa0*/  MUFU.RCP R3, R3 ;  /* 0x0000000300037308 */ /* 0x002e640000001000 */
[----:B-1----:R-:W-:Y:S02]  /*aab0*/  VIADD R4, R3, 0xffffffe ;  /* 0x0ffffffe03047836 */ /* 0x002fe40000000000 */
[----:B------:R-:W-:-:S04]  /*aac0*/  IMAD.MOV R3, RZ, RZ, -R10 ;  /* 0x000000ffff037224 */ /* 0x000fc800078e0a0a */
[----:B------:R1:W4:Y:S02]  /*aad0*/  F2I.FTZ.U32.TRUNC.NTZ R5, R4 ;  /* 0x0000000400057305 */ /* 0x000324000021f000 */
[----:B-1----:R-:W-:Y:S01]  /*aae0*/  MOV R4, RZ ;  /* 0x000000ff00047202 */ /* 0x002fe20000000f00 */
[----:B----4-:R-:W-:-:S04]  /*aaf0*/  IMAD.MOV R7, RZ, RZ, -R5 ;  /* 0x000000ffff077224 */ /* 0x010fc800078e0a05 */
        /* <DEDUP_REMOVED lines=9> */
[----:B------:R-:W-:-:S04]  /*ab90*/  @P0 VIADD R5, R5, 0x1 ;  /* 0x0000000105050836 */ /* 0x000fc80000000000 */
[----:B------:R-:W-:-:S05]  /*aba0*/  IMAD.MOV.U32 R4, RZ, RZ, R5 ;  /* 0x000000ffff047224 */ /* 0x000fca00078e0005 */
[----:B------:R-:W-:Y:S02]  /*abb0*/  @!P2 IADD3 R4, -R4, RZ, RZ ;  /* 0x000000ff0404a210 */ /* 0x000fe40007ffe1ff */
[----:B------:R-:W-:-:S07]  /*abc0*/  @!P1 LOP3.LUT R4, RZ, R9, RZ, 0x33, !PT ;  /* 0x00000009ff049212 */ /* 0x000fce00078e33ff */
.L_x_3756:
[----:B------:R-:W-:Y:S05]  /*abd0*/  BSYNC B0 ;  /* 0x0000000000007941 */ /* 0x000fea0003800000 */
.L_x_3755:
[-C--:B------:R-:W-:Y:S01]  /*abe0*/  IMAD R217, R229, R4.reuse, RZ ;  /* 0x00000004e5d97224 */ /* 0x080fe200078e02ff */
[----:B------:R-:W-:Y:S01]  /*abf0*/  PLOP3.LUT P0, PT, PT, PT, PT, 0x80, 0x0 ;  /* 0x000000000000781c */ /* 0x000fe20003f0f070 */
[----:B------:R-:W-:Y:S01]  /*ac00*/  IMAD.MOV.U32 R0, RZ, RZ, RZ ;  /* 0x000000ffff007224 */ /* 0x000fe200078e00ff */
[----:B------:R-:W-:Y:S01]  /*ac10*/  CS2R R118, SRZ ;  /* 0x0000000000767805 */ /* 0x000fe2000001ff00 */
[----:B------:R-:W-:Y:S01]  /*ac20*/  IMAD.MOV.U32 R3, RZ, RZ, RZ ;  /* 0x000000ffff037224 */ /* 0x000fe200078e00ff */
[----:B------:R-:W-:Y:S02]  /*ac30*/  VIADDMNMX R154, R217, R4, R154, PT ;  /* 0x00000004d99a7246 */ /* 0x000fe4000380019a */
[----:B------:R-:W-:Y:S02]  /*ac40*/  CS2R R116, SRZ ;  /* 0x0000000000747805 */ /* 0x000fe4000001ff00 */
[----:B------:R-:W-:Y:S02]  /*ac50*/  CS2R R114, SRZ ;  /* 0x0000000000727805 */ /* 0x000fe4000001ff00 */
[----:B------:R-:W-:-:S02]  /*ac60*/  CS2R R112, SRZ ;  /* 0x0000000000707805 */ /* 0x000fc4000001ff00 */
[----:B------:R-:W-:Y:S02]  /*ac70*/  ISETP.GT.AND P1, PT, R154, R217, PT ;  /* 0x000000d99a00720c */ /* 0x000fe40003f24270 */
        /* <DEDUP_REMOVED lines=30> */
[----:B-----5:R-:W-:Y:S02]  /*ae60*/  CS2R R50, SRZ ;  /* 0x0000000000327805 */ /* 0x020fe4000001ff00 */
[----:B------:R-:W-:Y:S02]  /*ae70*/  CS2R R48, SRZ ;  /* 0x0000000000307805 */ /* 0x000fe4000001ff00 */
[----:B--2---:R-:W-:Y:S02]  /*ae80*/  CS2R R46, SRZ ;  /* 0x00000000002e7805 */ /* 0x004fe4000001ff00 */
[----:B---3--:R-:W-:Y:S02]  /*ae90*/  CS2R R44, SRZ ;  /* 0x00000000002c7805 */ /* 0x008fe4000001ff00 */
[----:B------:R-:W-:-:S02]  /*aea0*/  CS2R R42, SRZ ;  /* 0x00000000002a7805 */ /* 0x000fc4000001ff00 */
[----:B0-----:R-:W-:Y:S02]  /*aeb0*/  CS2R R40, SRZ ;  /* 0x0000000000287805 */ /* 0x001fe4000001ff00 */
[----:B------:R-:W-:Y:S02]  /*aec0*/  CS2R R38, SRZ ;  /* 0x0000000000267805 */ /* 0x000fe4000001ff00 */
[----:B------:R-:W-:Y:S02]  /*aed0*/  CS2R R36, SRZ ;  /* 0x0000000000247805 */ /* 0x000fe4000001ff00 */
[----:B------:R-:W-:Y:S02]  /*aee0*/  CS2R R34, SRZ ;  /* 0x0000000000227805 */ /* 0x000fe4000001ff00 */
[----:B------:R-:W-:Y:S02]  /*aef0*/  CS2R R32, SRZ ;  /* 0x0000000000207805 */ /* 0x000fe4000001ff00 */
[----:B------:R-:W-:-:S02]  /*af00*/  CS2R R30, SRZ ;  /* 0x00000000001e7805 */ /* 0x000fc4000001ff00 */
[----:B------:R-:W-:Y:S02]  /*af10*/  CS2R R28, SRZ ;  /* 0x00000000001c7805 */ /* 0x000fe4000001ff00 */
[----:B-1----:R-:W-:Y:S02]  /*af20*/  CS2R R26, SRZ ;  /* 0x00000000001a7805 */ /* 0x002fe4000001ff00 */
[----:B------:R-:W-:Y:S01]  /*af30*/  CS2R R24, SRZ ;  /* 0x0000000000187805 */ /* 0x000fe2000001ff00 */
[----:B------:R-:W-:Y:S06]  /*af40*/  @!P1 BRA `(.L_x_3757) ;  /* 0x0000012000b09947 */ /* 0x000fec0003800000 */
[----:B------:R-:W2:Y:S01]  /*af50*/  LDL R5, [R1+0x50] ;  /* 0x0000500001057983 */ /* 0x000ea20000100800 */
[----:B------:R-:W0:Y:S02]  /*af60*/  S2R R38, SR_TID.X ;  /* 0x0000000000267919 */ /* 0x000e240000002100 */
[----:B0-----:R-:W-:-:S05]  /*af70*/  VIADD R38, R38, 0xffffff80 ;  /* 0xffffff8026267836 */ /* 0x001fca0000000000 */
[----:B------:R-:W-:-:S04]  /*af80*/  SHF.R.S32.HI R37, RZ, 0x1f, R38 ;  /* 0x0000001fff257819 */ /* 0x000fc80000011426 */
[----:B------:R-:W-:-:S04]  /*af90*/  LEA.HI R0, R37, R38, RZ, 0x7 ;  /* 0x0000002625007211 */ /* 0x000fc800078f38ff */
[----:B------:R-:W-:-:S06]  /*afa0*/  SHF.R.S32.HI R0, RZ, 0x7, R0 ;  /* 0x00000007ff007819 */ /* 0x000fcc0000011400 */
[----:B------:R-:W0:Y:S02]  /*afb0*/  SHFL.IDX PT, R0, R0, RZ, 0x1f ;  /* 0x00001fff00007589 */ /* 0x000e2400000e0000 */
[----:B0-----:R-:W-:-:S04]  /*afc0*/  LEA.HI R3, R0, R0, RZ, 0x1 ;  /* 0x0000000000037211 */ /* 0x001fc800078f08ff */
[----:B------:R-:W-:-:S05]  /*afd0*/  LOP3.LUT R3, R3, 0x1e, RZ, 0xc0, !PT ;  /* 0x0000001e03037812 */ /* 0x000fca00078ec0ff */
[----:B------:R-:W-:Y:S01]  /*afe0*/  IMAD.IADD R3, R0, 0x1, -R3 ;  /* 0x0000000100037824 */ /* 0x000fe200078e0a03 */
[----:B--2---:R-:W-:-:S13]  /*aff0*/  R2UR UR4, R5 ;  /* 0x00000000050472ca */ /* 0x004fda00000e0000 */
[----:B------:R-:W-:Y:S02]  /*b000*/  ULOP3.LUT UP0, URZ, UR4, 0x9f, URZ, 0xc0, !UPT ;  /* 0x0000009f043f7892 */ /* 0x000fe4000f80c03f */
[----:B------:R-:W-:-:S04]  /*b010*/  LEA R3, R3, UR4, 0xd ;  /* 0x0000000403037c11 */ /* 0x000fc8000f8e68ff */
[----:B------:R-:W-:Y:S02]  /*b020*/  SHF.R.U32.HI R3, RZ, 0x4, R3 ;  /* 0x00000004ff037819 */ /* 0x000fe40000011603 */
[----:B------:R-:W-:Y:S02]  /*b030*/  PLOP3.LUT P0, PT, PT, PT, UP0, 0x80, 0x0 ;  /* 0x000000000000781c */ /* 0x000fe40003f0f008 */
[----:B------:R-:W-:-:S11]  /*b040*/  LOP3.LUT R36, R3, 0x3fff, RZ, 0xc0, !PT ;  /* 0x00003fff03247812 */ /* 0x000fd600078ec0ff */
[----:B------:R-:W-:Y:S05]  /*b050*/  @!P0 BRA `(.L_x_3758) ;  /* 0x0000000000408947 */ /* 0x000fea0003800000 */
[----:B------:R-:W-:Y:S01]  /*b060*/  MOV R0, 0x0 ;  /* 0x0000000000007802 */ /* 0x000fe20000000f00 */
[----:B------:R-:W-:Y:S01]  /*b070*/  ULDC.64 UR4, c[0x4][0x1b8] ;  /* 0x01006e0000047ab9 */ /* 0x000fe20000000a00 */
[----:B------:R-:W-:Y:S01]  /*b080*/  ULDC.64 UR6, c[0x4][0x1c0] ;  /* 0x0100700000067ab9 */ /* 0x000fe20000000a00 */
[----:B------:R-:W-:Y:S01]  /*b090*/  MOV R4, UR4 ;  /* 0x0000000400047c02 */ /* 0x000fe20008000f00 */
[----:B------:R0:W1:Y:S01]  /*b0a0*/  LDC.64 R14, c[0x4][R0] ;  /* 0x01000000000e7b82 */ /* 0x0000620000000a00 */
[----:B------:R-:W-:Y:S01]  /*b0b0*/  IMAD.U32 R5, RZ, RZ, UR5 ;  /* 0x00000005ff057e24 */ /* 0x000fe2000f8e00ff */
[----:B------:R-:W-:Y:S01]  /*b0c0*/  ULDC.64 UR4, c[0x4][0xf0] ;  /* 0x01003c0000047ab9 */ /* 0x000fe20000000a00 */
[----:B------:R-:W-:Y:S01]  /*b0d0*/  IMAD.U32 R6, RZ, RZ, UR6 ;  /* 0x00000006ff067e24 */ /* 0x000fe2000f8e00ff */
[----:B------:R-:W-:Y:S01]  /*b0e0*/  MOV R11, UR5 ;  /* 0x00000005000b7c02 */ /* 0x000fe20008000f00 */
[----:B------:R-:W-:Y:S02]  /*b0f0*/  IMAD.U32 R7, RZ, RZ, UR7 ;  /* 0x00000007ff077e24 */ /* 0x000fe4000f8e00ff */
[----:B------:R-:W-:-:S02]  /*b100*/  IMAD.U32 R10, RZ, RZ, UR4 ;  /* 0x00000004ff0a7e24 */ /* 0x000fc4000f8e00ff */
[----:B------:R-:W-:Y:S02]  /*b110*/  IMAD.MOV.U32 R8, RZ, RZ, 0x70 ;  /* 0x00000070ff087424 */ /* 0x000fe400078e00ff */
[----:B------:R-:W-:Y:S02]  /*b120*/  IMAD.MOV.U32 R12, RZ, RZ, 0x1 ;  /* 0x00000001ff0c7424 */ /* 0x000fe400078e00ff */
[----:B0-----:R-:W-:-:S07]  /*b130*/  IMAD.MOV.U32 R13, RZ, RZ, RZ ;  /* 0x000000ffff0d7224 */ /* 0x001fce00078e00ff */
[----:B------:R-:W-:-:S07]  /*b140*/  LEPC R20, `(.L_x_3758) ;  /* 0x000000001014794e */ /* 0x000fce0000000000 */
[----:B-1----:R-:W-:Y:S05]  /*b150*/  CALL.ABS.NOINC R14 ;  /* 0x000000000e007343 */ /* 0x002fea0003c00000 */
.L_x_3758:
[----:B------:R-:W-:Y:S02]  /*b160*/  ULDC UR4, c[0x0][0x3f4] ;  /* 0x0000fd0000047ab9 */ /* 0x000fe40000000800 */
[----:B------:R-:W-:-:S13]  /*b170*/  ISETP.LT.AND P0, PT, RZ, UR4, PT ;  /* 0x00000004ff007c0c */ /* 0x000fda000bf01270 */
[----:B------:R-:W-:Y:S05]  /*b180*/  @P0 BRA `(.L_x_3759) ;  /* 0x00000000003c0947 */ /* 0x000fea0003800000 */
[----:B------:R-:W-:-:S04]  /*b190*/  LEA.HI R0, R225, R225, RZ, 0x1 ;  /* 0x000000e1e1007211 */ /* 0x000fc800078f08ff */
        /* <DEDUP_REMOVED lines=8> */
.L_x_3762:
[----:B-1----:R1:W2:Y:S02]  /*b220*/  SYNCS.PHASECHK.TRANS64.TRYWAIT P0, [R2+URZ+0x36800], R3 ;  /* 0x03680003020075a7 */ /* 0x0022a4000800017f */
[----:B--2---:R-:W-:Y:S05]  /*b230*/  @!P0 NANOSLEEP.SYNCS 0x989680 ;  /* 0x009896800000895d */ /* 0x004fea0003900000 */
[----:B------:R-:W2:Y:S02]  /*b240*/  @!P0 SYNCS.PHASECHK.TRANS64 P0, [R2+URZ+0x36800], R3 ;  /* 0x03680003020085a7 */ /* 0x000ea4000800007f */
[----:B--2---:R-:W-:Y:S05]  /*b250*/  @!P0 BRA `(.L_x_3762) ;  /* 0xfffffffc00f08947 */ /* 0x004fea000383ffff */
.L_x_3761:
[----:B------:R-:W-:Y:S05]  /*b260*/  BSYNC B0 ;  /* 0x0000000000007941 */ /* 0x000fea0003800000 */
.L_x_3760:
[----:B------:R-:W-:Y:S05]  /*b270*/  BRA `(.L_x_3763) ;  /* 0x0000005c00b07947 */ /* 0x000fea0003800000 */
.L_x_3759:
[----:B------:R-:W2:Y:S01]  /*b280*/  LDL R0, [R1+0x50] ;  /* 0x0000500001007983 */ /* 0x000ea20000100800 */
[----:B------:R-:W-:Y:S01]  /*b290*/  ULDC.64 UR6, c[0x0][0x408] ;  /* 0x0001020000067ab9 */ /* 0x000fe20000000a00 */
[----:B------:R-:W-:Y:S02]  /*b2a0*/  ULDC.64 UR4, c[0x0][0x3f8] ;  /* 0x0000fe0000047ab9 */ /* 0x000fe40000000a00 */
[----:B------:R-:W-:Y:S01]  /*b2b0*/  IMAD.WIDE.U32 R4, R148, UR4, RZ ;  /* 0x0000000494047c25 */ /* 0x000fe2000f8e00ff */
[----:B--2---:R-:W-:Y:S02]  /*b2c0*/  R2UR UR8, R0 ;  /* 0x00000000000872ca */ /* 0x004fe400000e0000 */
[----:B------:R-:W-:-:S05]  /*b2d0*/  SHF.R.S32.HI R0, RZ, 0x1f, R148 ;  /* 0x0000001fff007819 */ /* 0x000fca0000011494 */
[C---:B------:R-:W-:Y:S02]  /*b2e0*/  IMAD R7, R0.reuse, UR6, RZ ;  /* 0x0000000600077c24 */ /* 0x040fe4000f8e02ff */
[----:B------:R-:W-:Y:S02]  /*b2f0*/  IMAD R3, R0, UR4, RZ ;  /* 0x0000000400037c24 */ /* 0x000fe4000f8e02ff */
[C---:B------:R-:W-:Y:S02]  /*b300*/  IMAD R27, R148.reuse, UR7, R7 ;  /* 0x00000007941b7c24 */ /* 0x040fe4000f8e0207 */
[----:B------:R-:W-:Y:S01]  /*b310*/  ULOP3.LUT UP0, URZ, UR8, 0x3ff, URZ, 0xc0, !UPT ;  /* 0x000003ff083f7892 */ /* 0x000fe2000f80c03f */
[C---:B------:R-:W-:Y:S01]  /*b320*/  IMAD R3, R148.reuse, UR5, R3 ;  /* 0x0000000594037c24 */ /* 0x040fe2000f8e0203 */
[----:B------:R-:W-:Y:S01]  /*b330*/  ULDC.64 UR4, c[0x0][0x3e8] ;  /* 0x0000fa0000047ab9 */ /* 0x000fe20000000a00 */
[----:B------:R-:W-:Y:S01]  /*b340*/  IMAD.WIDE.U32 R6, R148, UR6, RZ ;  /* 0x0000000694067c25 */ /* 0x000fe2000f8e00ff */
[----:B------:R-:W-:Y:S01]  /*b350*/  ULDC.64 UR6, c[0x0][0x400] ;  /* 0x0001000000067ab9 */ /* 0x000fe20000000a00 */
[----:B------:R-:W-:-:S02]  /*b360*/  LEA R24, P0, R4, UR4, 0x1 ;  /* 0x0000000404187c11 */ /* 0x000fc4000f8008ff */
[----:B------:R-:W-:Y:S01]  /*b370*/  PLOP3.LUT P2, PT, PT, PT, UP0, 0x80, 0x0 ;  /* 0x000000000000781c */ /* 0x000fe20003f4f008 */
[----:B------:R-:W-:Y:S01]  /*b380*/  IMAD.IADD R27, R27, 0x1, R7 ;  /* 0x000000011b1b7824 */ /* 0x000fe200078e0207 */
[C---:B------:R-:W-:Y:S02]  /*b390*/  LEA R26, P1, R6.reuse, UR6, 0x1 ;  /* 0x00000006061a7c11 */ /* 0x040fe4000f8208ff */
[----:B------:R-:W-:Y:S02]  /*b3a0*/  IADD3 R25, R3, R5, RZ ;  /* 0x0000000503197210 */ /* 0x000fe40007ffe0ff */
[----:B------:R-:W-:Y:S02]  /*b3b0*/  LEA.HI.X R27, R6, UR7, R27, 0x1, P1 ;  /* 0x00000007061b7c11 */ /* 0x000fe400088f0c1b */
[----:B------:R-:W-:-:S05]  /*b3c0*/  LEA.HI.X R25, R4, UR5, R25, 0x1, P0 ;  /* 0x0000000504197c11 */ /* 0x000fca00080f0c19 */
[----:B------:R-:W-:Y:S05]  /*b3d0*/  @!P2 BRA `(.L_x_3764) ;  /* 0x000000000040a947 */ /* 0x000fea0003800000 */
[----:B------:R-:W-:Y:S01]  /*b3e0*/  MOV R0, 0x0 ;  /* 0x0000000000007802 */ /* 0x000fe20000000f00 */
[----:B------:R-:W-:Y:S01]  /*b3f0*/  ULDC.64 UR4, c[0x4][0x1b8] ;  /* 0x01006e0000047ab9 */ /* 0x000fe20000000a00 */
[----:B------:R-:W-:Y:S01]  /*b400*/  ULDC.64 UR6, c[0x4][0x1c0] ;  /* 0x0100700000067ab9 */ /* 0x000fe20000000a00 */
[----:B------:R-:W-:Y:S01]  /*b410*/  IMAD.U32 R4, RZ, RZ, UR4 ;  /* 0x00000004ff047e24 */ /* 0x000fe2000f8e00ff */
[----:B------:R0:W1:Y:S01]  /*b420*/  LDC.64 R14, c[0x4][R0] ;  /* 0x01000000000e7b82 */ /* 0x0000620000000a00 */
[----:B------:R-:W-:Y:S01]  /*b430*/  IMAD.U32 R5, RZ, RZ, UR5 ;  /* 0x00000005ff057e24 */ /* 0x000fe2000f8e00ff */
[----:B------:R-:W-:Y:S01]  /*b440*/  ULDC.64 UR4, c[0x4][0xe8] ;  /* 0x01003a0000047ab9 */ /* 0x000fe20000000a00 */
[----:B------:R-:W-:Y:S01]  /*b450*/  IMAD.U32 R6, RZ, RZ, UR6 ;  /* 0x00000006ff067e24 */ /* 0x000fe2000f8e00ff */
[----:B------:R-:W-:Y:S01]  /*b460*/  MOV R7, UR7 ;  /* 0x0000000700077c02 */ /* 0x000fe20008000f00 */
[----:B------:R-:W-:Y:S01]  /*b470*/  IMAD.U32 R10, RZ, RZ, UR4 ;  /* 0x00000004ff0a7e24 */ /* 0x000fe2000f8e00ff */
[----:B------:R-:W-:Y:S01]  /*b480*/  MOV R13, RZ ;  /* 0x000000ff000d7202 */ /* 0x000fe20000000f00 */
[----:B------:R-:W-:-:S02]  /*b490*/  IMAD.U32 R11, RZ, RZ, UR5 ;  /* 0x00000005ff0b7e24 */ /* 0x000fc4000f8e00ff */
[----:B------:R-:W-:Y:S02]  /*b4a0*/  IMAD.MOV.U32 R8, RZ, RZ, 0x70 ;  /* 0x00000070ff087424 */ /* 0x000fe400078e00ff */
[----:B0-----:R-:W-:-:S07]  /*b4b0*/  IMAD.MOV.U32 R12, RZ, RZ, 0x1 ;  /* 0x00000001ff0c7424 */ /* 0x001fce00078e00ff */
[----:B------:R-:W-:-:S07]  /*b4c0*/  LEPC R20, `(.L_x_3764) ;  /* 0x000000001014794e */ /* 0x000fce0000000000 */
[----:B-1----:R-:W-:Y:S05]  /*b4d0*/  CALL.ABS.NOINC R14 ;  /* 0x000000000e007343 */ /* 0x002fea0003c00000 */
.L_x_3764:
[----:B------:R-:W-:Y:S01]  /*b4e0*/  ULDC.U8 UR4, c[0x0][0x410] ;  /* 0x0001040000047ab9 */ /* 0x000fe20000000000 */
[----:B------:R-:W-:Y:S01]  /*b4f0*/  BSSY B0, `(.L_x_3765) ;  /* 0x00005bc000007945 */ /* 0x000fe20003800000 */
[----:B------:R-:W-:Y:S01]  /*b500*/  ISETP.NE.AND P0, PT, RZ, UR4, PT ;  /* 0x00000004ff007c0c */ /* 0x000fe2000bf05270 */
[----:B------:R-:W-:-:S12]  /*b510*/  IMAD R4, R149, 0x80, R17 ;  /* 0x0000008095047824 */ /* 0x000fd800078e0211 */
[----:B------:R-:W-:Y:S05]  /*b520*/  @!P0 BRA `(.L_x_3766) ;  /* 0x0000002800f08947 */ /* 0x000fea0003800000 */
[----:B------:R-:W-:-:S03]  /*b530*/  UMOV UR4, 0xffffffff ;  /* 0xffffffff00047882 */ /* 0x000fc60000000000 */
[----:B------:R-:W-:Y:S05]  /*b540*/  BRA.DIV UR4, `(.L_x_3767) ;  /* 0x000001e2044c7947 */ /* 0x000fea000b800000 */
[----:B------:R0:W1:Y:S04]  /*b550*/  SHFL.IDX PT, R3, R25, RZ, 0x1c1f ;  /* 0x001c1fff19037589 */ /* 0x00006800000e0000 */
[----:B------:R0:W2:Y:S04]  /*b560*/  SHFL.IDX PT, R0, R24, RZ, 0x1c1f ;  /* 0x001c1fff18007589 */ /* 0x0000a800000e0000 */
[----:B------:R0:W3:Y:S04]  /*b570*/  SHFL.IDX PT, R5, R27, RZ, 0x1c1f ;  /* 0x001c1fff1b057589 */ /* 0x0000e800000e0000 */
[----:B------:R0:W4:Y:S02]  /*b580*/  SHFL.IDX PT, R14, R26, RZ, 0x1c1f ;  /* 0x001c1fff1a0e7589 */ /* 0x00012400000e0000 */
.L_x_4034:
[----:B------:R-:W-:Y:S01]  /*b590*/  ULDC UR4, c[0x0][0x448] ;  /* 0x0001120000047ab9 */ /* 0x000fe20000000800 */
[----:B------:R-:W-:Y:S01]  /*b5a0*/  LEA.HI R37, R37, R38, RZ, 0x2 ;  /* 0x0000002625257211 */ /* 0x000fe200078f10ff */
[----:B------:R-:W-:Y:S01]  /*b5b0*/  IMAD R15, R155, UR4, RZ ;  /* 0x000000049b0f7c24 */ /* 0x000fe2000f8e02ff */
[----:B------:R-:W-:Y:S01]  /*b5c0*/  BSSY B1, `(.L_x_3768) ;  /* 0x000005c000017945 */ /* 0x000fe20003800000 */
[----:B------:R-:W-:Y:S02]  /*b5d0*/  CS2R R38, SRZ ;  /* 0x0000000000267805 */ /* 0x000fe4000001ff00 */
[----:B------:R-:W-:Y:S02]  /*b5e0*/  CS2R R12, SRZ ;  /* 0x00000000000c7805 */ /* 0x000fe4000001ff00 */
[----:B------:R-:W-:Y:S02]  /*b5f0*/  CS2R R10, SRZ ;  /* 0x00000000000a7805 */ /* 0x000fe4000001ff00 */
[----:B------:R-:W-:Y:S01]  /*b600*/  ISETP.GE.AND P0, PT, R4, R15, PT ;  /* 0x0000000f0400720c */ /* 0x000fe20003f06270 */
[----:B------:R-:W-:Y:S01]  /*b610*/  IMAD R15, R149, -0x80, R15 ;  /* 0xffffff80950f7824 */ /* 0x000fe200078e020f */
[----:B------:R-:W-:-:S02]  /*b620*/  SHF.R.S32.HI R4, RZ, 0x1f, R37 ;  /* 0x0000001fff047819 */ /* 0x000fc40000011425 */
[----:B------:R-:W-:Y:S02]  /*b630*/  CS2R R40, SRZ ;  /* 0x0000000000287805 */ /* 0x000fe4000001ff00 */
[----:B------:R-:W-:Y:S02]  /*b640*/  CS2R R46, SRZ ;  /* 0x00000000002e7805 */ /* 0x000fe4000001ff00 */
[----:B------:R-:W-:Y:S02]  /*b650*/  CS2R R44, SRZ ;  /* 0x00000000002c7805 */ /* 0x000fe4000001ff00 */
[----:B------:R-:W-:Y:S02]  /*b660*/  LEA.HI R4, R4, R17, RZ, 0x3 ;  /* 0x0000001104047211 */ /* 0x000fe400078f18ff */
[----:B------:R-:W-:Y:S02]  /*b670*/  CS2R R8, SRZ ;  /* 0x0000000000087805 */ /* 0x000fe4000001ff00 */
[----:B------:R-:W-:-:S02]  /*b680*/  CS2R R6, SRZ ;  /* 0x0000000000067805 */ /* 0x000fc4000001ff00 */
[----:B0-----:R-:W-:Y:S02]  /*b690*/  CS2R R26, SRZ ;  /* 0x00000000001a7805 */ /* 0x001fe4000001ff00 */
[----:B------:R-:W-:Y:S02]  /*b6a0*/  LOP3.LUT R4, R4, 0xfffffff8, RZ, 0xc0, !PT ;  /* 0xfffffff804047812 */ /* 0x000fe400078ec0ff */
[----:B------:R-:W-:Y:S02]  /*b6b0*/  CS2R R48, SRZ ;  /* 0x0000000000307805 */ /* 0x000fe4000001ff00 */
[----:B------:R-:W-:Y:S02]  /*b6c0*/  CS2R R50, SRZ ;  /* 0x0000000000327805 */ /* 0x000fe4000001ff00 */
[----:B------:R-:W-:Y:S01]  /*b6d0*/  CS2R R52, SRZ ;  /* 0x0000000000347805 */ /* 0x000fe2000001ff00 */
[----:B------:R-:W-:Y:S01]  /*b6e0*/  IMAD.IADD R37, R17, 0x1, -R4 ;  /* 0x0000000111257824 */ /* 0x000fe200078e0a04 */
[----:B------:R-:W-:Y:S06]  /*b6f0*/  @P0 BRA `(.L_x_3769) ;  /* 0x0000000400200947 */ /* 0x000fec0003800000 */
[----:B------:R-:W-:Y:S01]  /*b700*/  ULDC UR4, c[0x0][0x3f4] ;  /* 0x0000fd0000047ab9 */ /* 0x000fe20000000800 */
[C---:B------:R-:W-:Y:S01]  /*b710*/  IMAD.SHL.U32 R45, R209.reuse, 0x2, RZ ;  /* 0x00000002d12d7824 */ /* 0x040fe200078e00ff */
[----:B------:R-:W-:Y:S01]  /*b720*/  ISETP.GE.AND P3, PT, R209, UR4, PT ;  /* 0x00000004d1007c0c */ /* 0x000fe2000bf66270 */
[C---:B------:R-:W-:Y:S01]  /*b730*/  IMAD.SHL.U32 R35, R206.reuse, 0x2, RZ ;  /* 0x00000002ce237824 */ /* 0x040fe200078e00ff */
[----:B------:R-:W-:Y:S01]  /*b740*/  ISETP.GE.AND P2, PT, R206, UR4, PT ;  /* 0x00000004ce007c0c */ /* 0x000fe2000bf46270 */
[----:B------:R-:W-:Y:S01]  /*b750*/  IMAD.SHL.U32 R21, R205, 0x2, RZ ;  /* 0x00000002cd157824 */ /* 0x000fe200078e00ff */
[----:B------:R-:W-:Y:S02]  /*b760*/  ISETP.GE.AND P1, PT, R208, UR4, PT ;  /* 0x00000004d0007c0c */ /* 0x000fe4000bf26270 */
[----:B------:R-:W-:Y:S02]  /*b770*/  SHF.R.S32.HI R4, RZ, 0x1f, R209 ;  /* 0x0000001fff047819 */ /* 0x000fe400000114d1 */
[----:B------:R-:W-:-:S02]  /*b780*/  SHF.R.S32.HI R7, RZ, 0x1f, R206 ;  /* 0x0000001fff077819 */ /* 0x000fc400000114ce */
[----:B------:R-:W-:Y:S02]  /*b790*/  SHF.L.U64.HI R4, R209, 0x1, R4 ;  /* 0x00000001d1047819 */ /* 0x000fe40000010204 */
[----:B------:R-:W-:Y:S02]  /*b7a0*/  ISETP.GE.AND P0, PT, R205, UR4, PT ;  /* 0x00000004cd007c0c */ /* 0x000fe4000bf06270 */
[----:B--2---:R-:W-:Y:S02]  /*b7b0*/  @!P3 IADD3 R46, P4, R0, R45, RZ ;  /* 0x0000002d002eb210 */ /* 0x004fe40007f9e0ff */
[----:B------:R-:W-:Y:S01]  /*b7c0*/  SHF.L.U64.HI R6, R206, 0x1, R7 ;  /* 0x00000001ce067819 */ /* 0x000fe20000010207 */
[----:B------:R-:W-:Y:S01]  /*b7d0*/  IMAD.SHL.U32 R7, R210, 0x2, RZ ;  /* 0x00000002d2077824 */ /* 0x000fe200078e00ff */
[----:B------:R-:W-:Y:S01]  /*b7e0*/  @!P2 IADD3 R42, P6, R0, R35, RZ ;  /* 0x00000023002aa210 */ /* 0x000fe20007fde0ff */
[----:B-1----:R-:W-:Y:S01]  /*b7f0*/  @!P3 IMAD.X R47, R3, 0x1, R4, P4 ;  /* 0x00000001032fb824 */ /* 0x002fe200020e0604 */
[----:B------:R-:W-:-:S02]  /*b800*/  SHF.R.S32.HI R9, RZ, 0x1f, R208 ;  /* 0x0000001fff097819 */ /* 0x000fc400000114d0 */
[----:B------:R-:W-:Y:S01]  /*b810*/  SHF.L.U32 R31, R208, 0x1, RZ ;  /* 0x00000001d01f7819 */ /* 0x000fe200000006ff */
[----:B------:R-:W-:Y:S01]  /*b820*/  @!P2 IMAD.X R43, R3, 0x1, R6, P6 ;  /* 0x00000001032ba824 */ /* 0x000fe200030e0606 */
[C---:B----4-:R-:W-:Y:S02]  /*b830*/  @!P3 IADD3 R44, P5, R14.reuse, R45, RZ ;  /* 0x0000002d0e2cb210 */ /* 0x050fe40007fbe0ff */
[----:B------:R-:W-:Y:S02]  /*b840*/  @!P2 IADD3 R34, P4, R14, R35, RZ ;  /* 0x000000230e22a210 */ /* 0x000fe40007f9e0ff */
[----:B------:R-:W-:Y:S01]  /*b850*/  SHF.L.U64.HI R8, R208, 0x1, R9 ;  /* 0x00000001d0087819 */ /* 0x000fe20000010209 */
[----:B---3--:R-:W-:Y:S01]  /*b860*/  @!P3 IMAD.X R45, R5, 0x1, R4, P5 ;  /* 0x00000001052db824 */ /* 0x008fe200028e0604 */
[----:B------:R-:W-:Y:S02]  /*b870*/  @!P1 IADD3 R30, P6, R14, R31, RZ ;  /* 0x0000001f0e1e9210 */ /* 0x000fe40007fde0ff */
[----:B------:R-:W-:-:S02]  /*b880*/  SHF.R.S32.HI R10, RZ, 0x1f, R205 ;  /* 0x0000001fff0a7819 */ /* 0x000fc400000114cd */
[C---:B------:R-:W-:Y:S02]  /*b890*/  @!P2 IADD3.X R35, R5.reuse, R6, RZ, P4, !PT ;  /* 0x000000060523a210 */ /* 0x040fe400027fe4ff */
[----:B------:R-:W-:Y:S01]  /*b8a0*/  @!P1 IADD3 R32, P5, R0, R31, RZ ;  /* 0x0000001f00209210 */ /* 0x000fe20007fbe0ff */
[----:B------:R-:W-:Y:S01]  /*b8b0*/  @!P1 IMAD.X R31, R5, 0x1, R8, P6 ;  /* 0x00000001051f9824 */ /* 0x000fe200030e0608 */
[----:B------:R-:W-:Y:S02]  /*b8c0*/  ISETP.GE.AND P4, PT, R210, UR4, PT ;  /* 0x00000004d2007c0c */ /* 0x000fe4000bf86270 */
[----:B------:R-:W-:Y:S01]  /*b8d0*/  SHF.L.U64.HI R10, R205, 0x1, R10 ;  /* 0x00000001cd0a7819 */ /* 0x000fe2000001020a */
[----:B------:R-:W-:Y:S01]  /*b8e0*/  @!P1 IMAD.X R33, R3, 0x1, R8, P5 ;  /* 0x0000000103219824 */ /* 0x000fe200028e0608 */
[----:B------:R-:W-:Y:S02]  /*b8f0*/  @!P0 IADD3 R28, P6, R0, R21, RZ ;  /* 0x00000015001c8210 */ /* 0x000fe40007fde0ff */
[----:B------:R-:W-:-:S02]  /*b900*/  ISETP.GE.AND P5, PT, R22, UR4, PT ;  /* 0x0000000416007c0c */ /* 0x000fc4000bfa6270 */
[----:B------:R-:W-:Y:S01]  /*b910*/  SHF.R.S32.HI R9, RZ, 0x1f, R210 ;  /* 0x0000001fff097819 */ /* 0x000fe200000114d2 */
[----:B------:R-:W-:Y:S01]  /*b920*/  @!P0 IMAD.X R29, R3, 0x1, R10, P6 ;  /* 0x00000001031d8824 */ /* 0x000fe200030e060a */
[----:B------:R-:W-:Y:S02]  /*b930*/  @!P0 IADD3 R20, P6, R14, R21, RZ ;  /* 0x000000150e148210 */ /* 0x000fe40007fde0ff */
[----:B------:R-:W-:Y:S02]  /*b940*/  SHF.L.U64.HI R12, R210, 0x1, R9 ;  /* 0x00000001d20c7819 */ /* 0x000fe40000010209 */
[----:B------:R-:W-:Y:S02]  /*b950*/  CS2R R8, SRZ ;  /* 0x0000000000087805 */ /* 0x000fe4000001ff00 */
[----:B------:R-:W-:Y:S02]  /*b960*/  @!P0 IADD3.X R21, R5, R10, RZ, P6, !PT ;  /* 0x0000000a05158210 */ /* 0x000fe400037fe4ff */
[----:B------:R-:W-:-:S02]  /*b970*/  CS2R R10, SRZ ;  /* 0x00000000000a7805 */ /* 0x000fc4000001ff00 */
[----:B------:R-:W-:Y:S01]  /*b980*/  @!P4 IADD3 R24, P6, R0, R7, RZ ;  /* 0x000000070018c210 */ /* 0x000fe20007fde0ff */
[----:B------:R-:W-:-:S04]  /*b990*/  @!P5 IMAD.MOV.U32 R6, RZ, RZ, R14 ;  /* 0x000000ffff06d224 */ /* 0x000fc800078e000e */
[----:B------:R-:W-:Y:S01]  /*b9a0*/  @!P4 IMAD.X R25, R3, 0x1, R12, P6 ;  /* 0x000000010319c824 */ /* 0x000fe200030e060c */
[----:B------:R-:W-:Y:S01]  /*b9b0*/  @!P4 IADD3 R4, P6, R14, R7, RZ ;  /* 0x000000070e04c210 */ /* 0x000fe20007fde0ff */
[----:B------:R-:W-:Y:S01]  /*b9c0*/  @!P5 IMAD.MOV.U32 R50, RZ, RZ, R0 ;  /* 0x000000ffff32d224 */ /* 0x000fe200078e0000 */
[----:B------:R-:W-:Y:S01]  /*b9d0*/  @!P5 MOV R7, R5 ;  /* 0x000000050007d202 */ /* 0x000fe20000000f00 */
[----:B------:R-:W-:Y:S02]  /*b9e0*/  @!P5 IMAD.MOV.U32 R51, RZ, RZ, R3 ;  /* 0x000000ffff33d224 */ /* 0x000fe400078e0003 */
[----:B------:R-:W-:Y:S01]  /*b9f0*/  @!P4 IMAD.X R5, R5, 0x1, R12, P6 ;  /* 0x000000010505c824 */ /* 0x000fe200030e060c */
[----:B------:R-:W-:Y:S01]  /*ba00*/  CS2R R12, SRZ ;  /* 0x00000000000c7805 */ /* 0x000fe2000001ff00 */
[----:B------:R-:W-:Y:S01]  /*ba10*/  @!P5 IMAD.WIDE R52, R22, 0x2, R6 ;  /* 0x000000021634d825 */ /* 0x000fe200078e0206 */
[----:B------:R-:W-:-:S03]  /*ba20*/  CS2R R6, SRZ ;  /* 0x0000000000067805 */ /* 0x000fc6000001ff00 */
[----:B------:R-:W-:Y:S01]  /*ba30*/  @!P5 IMAD.WIDE R50, R22, 0x2, R50 ;  /* 0x000000021632d825 */ /* 0x000fe200078e0232 */
[----:B------:R0:W5:Y:S01]  /*ba40*/  @!P5 LD.E.64 R10, desc[UR60][R52.64] ;  /* 0x0000003c340ad980 */ /* 0x000162000c101b00 */
[----:B------:R-:W-:Y:S02]  /*ba50*/  CS2R R26, SRZ ;  /* 0x00000000001a7805 */ /* 0x000fe4000001ff00 */
[----:B------:R-:W-:Y:S02]  /*ba60*/  CS2R R38, SRZ ;  /* 0x0000000000267805 */ /* 0x000fe4000001ff00 */
[----:B------:R-:W-:Y:S01]  /*ba70*/  CS2R R48, SRZ ;  /* 0x0000000000307805 */ /* 0x000fe2000001ff00 */
[----:B------:R1:W5:Y:S01]  /*ba80*/  @!P5 LD.E.64 R8, desc[UR60][R50.64] ;  /* 0x0000003c3208d980 */ /* 0x000362000c101b00 */
[----:B------:R-:W-:-:S03]  /*ba90*/  CS2R R40, SRZ ;  /* 0x0000000000287805 */ /* 0x000fc6000001ff00 */
[----:B------:R2:W5:Y:S01]  /*baa0*/  @!P3 LD.E.64 R6, desc[UR60][R46.64] ;  /* 0x0000003c2e06b980 */ /* 0x000562000c101b00 */
[----:B0-----:R-:W-:-:S03]  /*bab0*/  CS2R R52, SRZ ;  /* 0x0000000000347805 */ /* 0x001fc6000001ff00 */
[----:B------:R0:W5:Y:S01]  /*bac0*/  @!P3 LD.E.64 R12, desc[UR60][R44.64] ;  /* 0x0000003c2c0cb980 */ /* 0x000162000c101b00 */
[----:B-1----:R-:W-:-:S03]  /*bad0*/  CS2R R50, SRZ ;  /* 0x0000000000327805 */ /* 0x002fc6000001ff00 */
[----:B------:R1:W5:Y:S01]  /*bae0*/  @!P2 LD.E.64 R26, desc[UR60][R42.64] ;  /* 0x0000003c2a1aa980 */ /* 0x000362000c101b00 */
[----:B--2---:R-:W-:-:S03]  /*baf0*/  CS2R R46, SRZ ;  /* 0x00000000002e7805 */ /* 0x004fc6000001ff00 */
[----:B------:R1:W5:Y:S01]  /*bb00*/  @!P2 LD.E.64 R38, desc[UR60][R34.64] ;  /* 0x0000003c2226a980 */ /* 0x000362000c101b00 */
[----:B0-----:R-:W-:-:S03]  /*bb10*/  CS2R R44, SRZ ;  /* 0x00000000002c7805 */ /* 0x001fc6000001ff00 */
[----:B------:R1:W5:Y:S04]  /*bb20*/  @!P1 LD.E.64 R48, desc[UR60][R32.64] ;  /* 0x0000003c20309980 */ /* 0x000368000c101b00 */
[----:B------:R1:W5:Y:S04]  /*bb30*/  @!P1 LD.E.64 R40, desc[UR60][R30.64] ;  /* 0x0000003c1e289980 */ /* 0x000368000c101b00 */
[----:B------:R1:W5:Y:S04]  /*bb40*/  @!P0 LD.E.64 R50, desc[UR60][R28.64] ;  /* 0x0000003c1c328980 */ /* 0x000368000c101b00 */
[----:B------:R1:W5:Y:S04]  /*bb50*/  @!P0 LD.E.64 R46, desc[UR60][R20.64] ;  /* 0x0000003c142e8980 */ /* 0x000368000c101b00 */
[----:B------:R1:W5:Y:S04]  /*bb60*/  @!P4 LD.E.64 R52, desc[UR60][R24.64] ;  /* 0x0000003c1834c980 */ /* 0x000368000c101b00 */
[----:B------:R1:W5:Y:S02]  /*bb70*/  @!P4 LD.E.64 R44, desc[UR60][R4.64] ;  /* 0x0000003c042cc980 */ /* 0x000364000c101b00 */
.L_x_3769:
[----:B------:R-:W-:Y:S05]  /*bb80*/  BSYNC B1 ;  /* 0x0000000000017941 */ /* 0x000fea0003800000 */
.L_x_3768:
[----:B-1---5:R-:W-:Y:S01]  /*bb90*/  IMAD.MOV.U32 R35, RZ, RZ, R8 ;  /* 0x000000ffff237224 */ /* 0x022fe200078e0008 */
[----:B------:R-:W-:Y:S01]  /*bba0*/  LOP3.LUT R3, R211, 0x18, R18, 0xf8, !PT ;  /* 0x00000018d3037812 */ /* 0x000fe200078ef812 */
[----:B------:R-:W-:Y:S01]  /*bbb0*/  IMAD.MOV.U32 R4, RZ, RZ, R9 ;  /* 0x000000ffff047224 */ /* 0x000fe200078e0009 */
[----:B------:R-:W-:Y:S01]  /*bbc0*/  LOP3.LUT P0, RZ, R37, 0x4, RZ, 0xc0, !PT ;  /* 0x0000000425ff7812 */ /* 0x000fe2000780c0ff */
[----:B------:R-:W-:Y:S01]  /*bbd0*/  IMAD.MOV.U32 R31, RZ, RZ, R6 ;  /* 0x000000ffff1f7224 */ /* 0x000fe200078e0006 */
[----:B--2---:R-:W-:Y:S01]  /*bbe0*/  LOP3.LUT R0, R3, R212, RZ, 0x3c, !PT ;  /* 0x000000d403007212 */ /* 0x004fe200078e3cff */
[----:B----4-:R-:W-:Y:S01]  /*bbf0*/  IMAD.MOV.U32 R14, RZ, RZ, R27 ;  /* 0x000000ffff0e7224 */ /* 0x010fe200078e001b */
[----:B------:R-:W-:Y:S01]  /*bc00*/  PRMT R35, R35, 0x5410, R4 ;  /* 0x0000541023237816 */ /* 0x000fe20000000004 */
[----:B------:R-:W-:Y:S01]  /*bc10*/  IMAD.MOV.U32 R33, RZ, RZ, R12 ;  /* 0x000000ffff217224 */ /* 0x000fe200078e000c */
[----:B------:R-:W-:Y:S01]  /*bc20*/  LEA.HI R4, R225, R225, RZ, 0x1 ;  /* 0x000000e1e1047211 */ /* 0x000fe200078f08ff */
[----:B------:R-:W-:Y:S01]  /*bc30*/  IMAD.MOV.U32 R21, RZ, RZ, R48 ;  /* 0x000000ffff157224 */ /* 0x000fe200078e0030 */
[----:B------:R-:W-:Y:S01]  /*bc40*/  IADD3 R3, R213, R0, RZ ;  /* 0x00000000d5037210 */ /* 0x000fe20007ffe0ff */
[----:B------:R-:W-:Y:S01]  /*bc50*/  IMAD.MOV.U32 R24, RZ, RZ, R49 ;  /* 0x000000ffff187224 */ /* 0x000fe200078e0031 */
[----:B------:R-:W-:Y:S01]  /*bc60*/  LOP3.LUT R4, R4, 0xfffffffe, RZ, 0xc0, !PT ;  /* 0xfffffffe04047812 */ /* 0x000fe200078ec0ff */
[----:B------:R-:W-:Y:S01]  /*bc70*/  IMAD.MOV.U32 R30, RZ, RZ, R51 ;  /* 0x000000ffff1e7224 */ /* 0x000fe200078e0033 */
[----:B---3--:R-:W-:Y:S01]  /*bc80*/  MOV R5, R7 ;  /* 0x0000000700057202 */ /* 0x008fe20000000f00 */
[----:B------:R-:W-:Y:S01]  /*bc90*/  IMAD R3, R3, 0x2, R2 ;  /* 0x0000000203037824 */ /* 0x000fe200078e0202 */
[----:B------:R-:W-:Y:S01]  /*bca0*/  SHF.R.U64 R37, R8, 0x10, R9 ;  /* 0x0000001008257819 */ /* 0x000fe20000001209 */
[----:B------:R-:W-:Y:S01]  /*bcb0*/  IMAD.IADD R4, R225, 0x1, -R4 ;  /* 0x00000001e1047824 */ /* 0x000fe200078e0a04 */
[----:B------:R-:W-:Y:S01]  /*bcc0*/  SHF.R.U64 R57, R10, 0x10, R11 ;  /* 0x000000100a397819 */ /* 0x000fe2000000120b */
[----:B------:R-:W-:Y:S01]  /*bcd0*/  IMAD.MOV.U32 R8, RZ, RZ, R10 ;  /* 0x000000ffff087224 */ /* 0x000fe200078e000a */
[----:B------:R-:W-:Y:S01]  /*bce0*/  PRMT R31, R31, 0x5410, R5 ;  /* 0x000054101f1f7816 */ /* 0x000fe20000000005 */
[C---:B------:R-:W-:Y:S01]  /*bcf0*/  VIADD R10, R3.reuse, 0x15400 ;  /* 0x00015400030a7836 */ /* 0x040fe20000000000 */
[----:B------:R-:W-:Y:S01]  /*bd00*/  SHF.L.U32 R5, R4, 0x1f, RZ ;  /* 0x0000001f04057819 */ /* 0x000fe200000006ff */
[----:B------:R-:W-:Y:S01]  /*bd10*/  VIADD R0, R3, 0x15440 ;  /* 0x0001544003007836 */ /* 0x000fe20000000000 */
[----:B------:R-:W-:Y:S01]  /*bd20*/  MOV R20, R11 ;  /* 0x0000000b00147202 */ /* 0x000fe20000000f00 */
[----:B------:R-:W-:Y:S01]  /*bd30*/  @P0 VIADD R0, R10, 0xffffffc0 ;  /* 0xffffffc00a000836 */ /* 0x000fe20000000000 */
[----:B------:R-:W0:Y:S01]  /*bd40*/  SYNCS.PHASECHK.TRANS64.TRYWAIT P0, [R2+URZ+0x36800], R5 ;  /* 0x03680005020075a7 */ /* 0x000e22000800017f */
[----:B------:R-:W-:Y:S01]  /*bd50*/  SHF.R.U32.HI R28, RZ, 0x10, R9 ;  /* 0x00000010ff1c7819 */ /* 0x000fe20000011609 */
[----:B------:R-:W-:Y:S01]  /*bd60*/  IMAD.MOV.U32 R9, RZ, RZ, R26 ;  /* 0x000000ffff097224 */ /* 0x000fe200078e001a */
[----:B------:R-:W-:Y:S01]  /*bd70*/  SHF.R.U64 R55, R26, 0x10, R27 ;  /* 0x000000101a377819 */ /* 0x000fe2000000121b */
[----:B------:R-:W-:Y:S01]  /*bd80*/  IMAD.MOV.U32 R34, RZ, RZ, R52 ;  /* 0x000000ffff227224 */ /* 0x000fe200078e0034 */
[----:B------:R-:W-:Y:S01]  /*bd90*/  SHF.R.U32.HI R58, RZ, 0x10, R11 ;  /* 0x00000010ff3a7819 */ /* 0x000fe2000001160b */
[----:B------:R-:W-:Y:S01]  /*bda0*/  IMAD.MOV.U32 R43, RZ, RZ, R53 ;  /* 0x000000ffff2b7224 */ /* 0x000fe200078e0035 */
[----:B------:R-:W-:Y:S01]  /*bdb0*/  SHF.R.U64 R59, R12, 0x10, R13 ;  /* 0x000000100c3b7819 */ /* 0x000fe2000000120d */
[----:B------:R-:W-:Y:S01]  /*bdc0*/  IMAD.MOV.U32 R29, RZ, RZ, R38 ;  /* 0x000000ffff1d7224 */ /* 0x000fe200078e0026 */
[--C-:B------:R-:W-:Y:S01]  /*bdd0*/  SHF.R.U64 R32, R6, 0x10, R7.reuse ;  /* 0x0000001006207819 */ /* 0x100fe20000001207 */
[----:B------:R-:W-:Y:S01]  /*bde0*/  IMAD.MOV.U32 R25, RZ, RZ, R40 ;  /* 0x000000ffff197224 */ /* 0x000fe200078e0028 */
[----:B------:R-:W-:Y:S01]  /*bdf0*/  SHF.R.U32.HI R54, RZ, 0x10, R7 ;  /* 0x00000010ff367819 */ /* 0x000fe20000011607 */
[----:B------:R-:W-:Y:S01]  /*be00*/  IMAD.MOV.U32 R11, RZ, RZ, R41 ;  /* 0x000000ffff0b7224 */ /* 0x000fe200078e0029 */
[----:B------:R-:W-:Y:S01]  /*be10*/  MOV R26, R50 ;  /* 0x00000032001a7202 */ /* 0x000fe20000000f00 */
[----:B------:R-:W-:Y:S01]  /*be20*/  IMAD.MOV.U32 R12, RZ, RZ, R46 ;  /* 0x000000ffff0c7224 */ /* 0x000fe200078e002e */
[----:B------:R-:W-:Y:S01]  /*be30*/  SHF.R.U64 R61, R38, 0x10, R39 ;  /* 0x00000010263d7819 */ /* 0x000fe20000001227 */
[----:B------:R-:W-:Y:S01]  /*be40*/  IMAD.MOV.U32 R7, RZ, RZ, R13 ;  /* 0x000000ffff077224 */ /* 0x000fe200078e000d */
[----:B------:R-:W-:Y:S01]  /*be50*/  SHF.R.U64 R63, R40, 0x10, R41 ;  /* 0x00000010283f7819 */ /* 0x000fe20000001229 */
[----:B------:R-:W-:Y:S01]  /*be60*/  IMAD.MOV.U32 R6, RZ, RZ, R39 ;  /* 0x000000ffff067224 */ /* 0x000fe200078e0027 */
[----:B------:R-:W-:Y:S01]  /*be70*/  SHF.R.U32.HI R64, RZ, 0x10, R41 ;  /* 0x00000010ff407819 */ /* 0x000fe20000011629 */
[----:B------:R-:W-:Y:S01]  /*be80*/  IMAD.MOV.U32 R41, RZ, RZ, R44 ;  /* 0x000000ffff297224 */ /* 0x000fe200078e002c */
[----:B------:R-:W-:Y:S01]  /*be90*/  SHF.R.U64 R48, R48, 0x10, R49 ;  /* 0x0000001030307819 */ /* 0x000fe20000001231 */
[----:B------:R-:W-:Y:S01]  /*bea0*/  BSSY B1, `(.L_x_3770) ;  /* 0x0000027000017945 */ /* 0x000fe20003800000 */
[----:B------:R-:W-:-:S02]  /*beb0*/  SHF.R.U64 R50, R50, 0x10, R51 ;  /* 0x0000001032327819 */ /* 0x000fc40000001233 */
[----:B------:R-:W-:Y:S02]  /*bec0*/  SHF.R.U64 R52, R52, 0x10, R53 ;  /* 0x0000001034347819 */ /* 0x000fe40000001235 */
[----:B------:R-:W-:Y:S02]  /*bed0*/  MOV R40, R47 ;  /* 0x0000002f00287202 */ /* 0x000fe40000000f00 */
[----:B------:R-:W-:Y:S02]  /*bee0*/  SHF.R.U64 R46, R46, 0x10, R47 ;  /* 0x000000102e2e7819 */ /* 0x000fe4000000122f */
[----:B------:R-:W-:Y:S02]  /*bef0*/  PRMT R38, R8, 0x5410, R20 ;  /* 0x0000541008267816 */ /* 0x000fe40000000014 */
[----:B------:R-:W-:Y:S02]  /*bf00*/  SHF.R.U32.HI R56, RZ, 0x10, R27 ;  /* 0x00000010ff387819 */ /* 0x000fe4000001161b */
[----:B------:R-:W-:-:S02]  /*bf10*/  SHF.R.U32.HI R49, RZ, 0x10, R49 ;  /* 0x00000010ff317819 */ /* 0x000fc40000011631 */
[----:B------:R-:W-:Y:S02]  /*bf20*/  SHF.R.U32.HI R51, RZ, 0x10, R51 ;  /* 0x00000010ff337819 */ /* 0x000fe40000011633 */
[----:B------:R-:W-:Y:S02]  /*bf30*/  SHF.R.U32.HI R53, RZ, 0x10, R53 ;  /* 0x00000010ff357819 */ /* 0x000fe40000011635 */
[----:B------:R-:W-:Y:S02]  /*bf40*/  SHF.R.U32.HI R60, RZ, 0x10, R13 ;  /* 0x00000010ff3c7819 */ /* 0x000fe4000001160d */
[----:B------:R-:W-:Y:S02]  /*bf50*/  SHF.R.U32.HI R62, RZ, 0x10, R39 ;  /* 0x00000010ff3e7819 */ /* 0x000fe40000011627 */
[----:B------:R-:W-:Y:S02]  /*bf60*/  SHF.R.U32.HI R47, RZ, 0x10, R47 ;  /* 0x00000010ff2f7819 */ /* 0x000fe4000001162f */
[----:B------:R-:W-:-:S02]  /*bf70*/  MOV R42, R45 ;  /* 0x0000002d002a7202 */ /* 0x000fc40000000f00 */
[----:B------:R-:W-:Y:S02]  /*bf80*/  VIMNMX R8, R15, 0x80, PT ;  /* 0x000000800f087848 */ /* 0x000fe40003fe0100 */
[----:B------:R-:W-:Y:S02]  /*bf90*/  PRMT R27, R9, 0x5410, R14 ;  /* 0x00005410091b7816 */ /* 0x000fe4000000000e */
[----:B------:R-:W-:Y:S02]  /*bfa0*/  SHF.R.U64 R44, R44, 0x10, R45 ;  /* 0x000000102c2c7819 */ /* 0x000fe4000000122d */
[----:B------:R-:W-:Y:S02]  /*bfb0*/  PRMT R37, R37, 0x5410, R28 ;  /* 0x0000541025257816 */ /* 0x000fe4000000001c */
[----:B------:R-:W-:Y:S02]  /*bfc0*/  PRMT R21, R21, 0x5410, R24 ;  /* 0x0000541015157816 */ /* 0x000fe40000000018 */
[----:B------:R-:W-:-:S02]  /*bfd0*/  PRMT R13, R26, 0x5410, R30 ;  /* 0x000054101a0d7816 */ /* 0x000fc4000000001e */
[----:B------:R-:W-:Y:S02]  /*bfe0*/  PRMT R9, R34, 0x5410, R43 ;  /* 0x0000541022097816 */ /* 0x000fe4000000002b */
[----:B------:R-:W-:Y:S02]  /*bff0*/  PRMT R25, R25, 0x5410, R11 ;  /* 0x0000541019197816 */ /* 0x000fe4000000000b */
[----:B------:R-:W-:Y:S02]  /*c000*/  SHF.R.U32.HI R45, RZ, 0x10, R45 ;  /* 0x00000010ff2d7819 */ /* 0x000fe4000001162d */
        /* <DEDUP_REMOVED lines=11> */
[----:B------:R-:W-:Y:S02]  /*c0c0*/  ISETP.GE.AND P1, PT, R17, R8, PT ;  /* 0x000000081100720c */ /* 0x000fe40003f26270 */
[----:B------:R-:W-:Y:S02]  /*c0d0*/  PRMT R15, R12, 0x5410, R40 ;  /* 0x000054100c0f7816 */ /* 0x000fe40000000028 */
[----:B------:R-:W-:Y:S02]  /*c0e0*/  PRMT R20, R46, 0x5410, R47 ;  /* 0x000054102e147816 */ /* 0x000fe4000000002f */
[----:B------:R-:W-:Y:S01]  /*c0f0*/  PRMT R11, R41, 0x5410, R42 ;  /* 0x00005410290b7816 */ /* 0x000fe2000000002a */
[----:B0-----:R-:W-:Y:S06]  /*c100*/  @!P0 BRA `(.L_x_3771) ;  /* 0x000001d400cc8947 */ /* 0x001fec0003800000 */
.L_x_4035:
[----:B------:R-:W-:Y:S05]  /*c110*/  BSYNC B1 ;  /* 0x0000000000017941 */ /* 0x000fea0003800000 */
.L_x_3770:
        /* <DEDUP_REMOVED lines=8> */
[-C--:B------:R-:W-:Y:S02]  /*c1a0*/  ISETP.GE.AND P3, PT, R208, R5.reuse, PT ;  /* 0x00000005d000720c */ /* 0x080fe40003f66270 */
[----:B------:R-:W-:-:S02]  /*c1b0*/  ISETP.GE.AND P4, PT, R205, R5, PT ;  /* 0x00000005cd00720c */ /* 0x000fc40003f86270 */
[----:B------:R-:W-:-:S03]  /*c1c0*/  ISETP.GE.AND P5, PT, R210, R5, PT ;  /* 0x00000005d200720c */ /* 0x000fc60003fa6270 */
[----:B------:R-:W-:Y:S10]  /*c1d0*/  @P0 BRA `(.L_x_3775) ;  /* 0x0000000000980947 */ /* 0x000ff40003800000 */
        /* <DEDUP_REMOVED lines=13> */
[C---:B------:R-:W-:Y:S01]  /*c2b0*/  FMUL.FTZ R50, R5.reuse, R46 ;  /* 0x0000002e05327220 */ /* 0x040fe20000410000 */
        /* <DEDUP_REMOVED lines=13> */
[C---:B------:R-:W-:Y:S01]  /*c390*/  FMUL.FTZ R46, R7.reuse, R40 ;  /* 0x00000028072e7220 */ /* 0x040fe20000410000 */
[C---:B------:R-:W-:Y:S01]  /*c3a0*/  FFMA.FTZ R6, R42.reuse, R5, -R47 ;  /* 0x000000052a067223 */ /* 0x040fe2000001082f */
[-C--:B------:R-:W-:Y:S01]  /*c3b0*/  FMUL.FTZ R51, R7, R4.reuse ;  /* 0x0000000407337220 */ /* 0x080fe20000410000 */
        /* <DEDUP_REMOVED lines=8> */
.L_x_3775:
[----:B------:R-:W-:Y:S05]  /*c440*/  BSYNC B2 ;  /* 0x0000000000027941 */ /* 0x000fea0003800000 */
.L_x_3774:
[----:B------:R-:W-:Y:S04]  /*c450*/  BSSY B2, `(.L_x_3776) ;  /* 0x0000028000027945 */ /* 0x000fe80003800000 */
[----:B------:R-:W-:Y:S05]  /*c460*/  @P1 BRA `(.L_x_3777) ;  /* 0x0000000000981947 */ /* 0x000fea0003800000 */
[----:B0-----:R-:W0:Y:S01]  /*c470*/  LDS.128 R4, [R0] ;  /* 0x0000000000047984 */ /* 0x001e220000000c00 */
        /* <DEDUP_REMOVED lines=37> */
.L_x_3777:
[----:B------:R-:W-:Y:S05]  /*c6d0*/  BSYNC B2 ;  /* 0x0000000000027941 */ /* 0x000fea0003800000 */
.L_x_3776:
        /* <DEDUP_REMOVED lines=40> */
.L_x_3779:
[----:B------:R-:W-:Y:S05]  /*c960*/  BSYNC B2 ;  /* 0x0000000000027941 */ /* 0x000fea0003800000 */
.L_x_3778:
[----:B------:R-:W-:Y:S04]  /*c970*/  BSSY B2, `(.L_x_3780) ;  /* 0x0000028000027945 */ /* 0x000fe80003800000 */
        /* <DEDUP_REMOVED lines=39> */
.L_x_3781:
[----:B------:R-:W-:Y:S05]  /*cbf0*/  BSYNC B2 ;  /* 0x0000000000027941 */ /* 0x000fea0003800000 */
.L_x_3780:
[----:B------:R-:W-:Y:S04]  /*cc00*/  BSSY B2, `(.L_x_3782) ;  /* 0x0000028000027945 */ /* 0x000fe80003800000 */
[----:B------:R-:W-:Y:S05]  /*cc10*/  @P4 BRA `(.L_x_3783) ;  /* 0x0000000000984947 */ /* 0x000fea0003800000 */
[----:B0123--:R-:W0:Y:S01]  /*cc20*/  LDS.128 R4, [R3+0x1d400] ;  /* 0x01d4000003047984 */ /* 0x00fe220000000c00 */
        /* <DEDUP_REMOVED lines=37> */
.L_x_3783:
[----:B------:R-:W-:Y:S05]  /*ce80*/  BSYNC B2 ;  /* 0x0000000000027941 */ /* 0x000fea0003800000 */
.L_x_3782:
[----:B------:R-:W-:Y:S05]  /*ce90*/  @P5 BRA `(.L_x_3773) ;  /* 0x0000000000985947 */ /* 0x000fea0003800000 */
[----:B01234-:R-:W0:Y:S01]  /*cea0*/  LDS.128 R4, [R0+0x8000] ;  /* 0x0080000000047984 */ /* 0x01fe220000000c00 */
        /* <DEDUP_REMOVED lines=37> */
.L_x_3773:
[----:B------:R-:W-:Y:S05]  /*d100*/  BSYNC B1 ;  /* 0x0000000000017941 */ /* 0x000fea0003800000 */
.L_x_3772:
[----:B------:R-:W-:-:S13]  /*d110*/  ISETP.GE.AND P0, PT, R226, R8, PT ;  /* 0x00000008e200720c */ /* 0x000fda0003f06270 */
[----:B------:R-:W-:Y:S05]  /*d120*/  @P0 BRA `(.L_x_3784) ;  /* 0x0000003c00e00947 */ /* 0x000fea0003800000 */
[----:B01234-:R-:W0:Y:S01]  /*d130*/  LDC R5, c[0x0][0x3f4] ;  /* 0x0000fd00ff057b82 */ /* 0x01fe220000000800 */
        /* <DEDUP_REMOVED lines=9> */
[--C-:B------:R-:W-:Y:S02]  /*d1d0*/  HADD2.F32 R48, -RZ, R38.reuse.H0_H0 ;  /* 0x20000026ff307230 */ /* 0x100fe40000004100 */
[----:B------:R-:W-:Y:S02]  /*d1e0*/  HADD2.F32 R50, -RZ, R39.H0_H0 ;  /* 0x20000027ff327230 */ /* 0x000fe40000004100 */
[----:B------:R-:W-:Y:S02]  /*d1f0*/  HADD2.F32 R44, -RZ, R35.H0_H0 ;  /* 0x20000023ff2c7230 */ /* 0x000fe40000004100 */
[----:B------:R-:W-:Y:S02]  /*d200*/  HADD2.F32 R46, -RZ, R37.H0_H0 ;  /* 0x20000025ff2e7230 */ /* 0x000fe40000004100 */
[----:B------:R-:W-:Y:S02]  /*d210*/  HADD2.F32 R49, -RZ, R38.H1_H1 ;  /* 0x30000026ff317230 */ /* 0x000fe40000004100 */
[----:B0-----:R-:W-:-:S02]  /*d220*/  HADD2.F32 R8, -RZ, R4.H0_H0 ;  /* 0x20000004ff087230 */ /* 0x001fc40000004100 */
[----:B------:R-:W-:Y:S02]  /*d230*/  HADD2.F32 R4, -RZ, R4.H1_H1 ;  /* 0x30000004ff047230 */ /* 0x000fe40000004100 */
[--C-:B------:R-:W-:Y:S02]  /*d240*/  HADD2.F32 R40, -RZ, R5.reuse.H0_H0 ;  /* 0x20000005ff287230 */ /* 0x100fe40000004100 */
[----:B------:R-:W-:Y:S02]  /*d250*/  HADD2.F32 R5, -RZ, R5.H1_H1 ;  /* 0x30000005ff057230 */ /* 0x000fe40000004100 */
[-C--:B------:R-:W-:Y:S01]  /*d260*/  FMUL.FTZ R43, R48, R4.reuse ;  /* 0x00000004302b7220 */ /* 0x080fe20000410000 */
[----:B------:R-:W-:Y:S01]  /*d270*/  FMUL.FTZ R45, R44, R4 ;  /* 0x000000042c2d7220 */ /* 0x000fe20000410000 */
[----:B------:R-:W-:Y:S02]  /*d280*/  HADD2.F32 R41, -RZ, R6.H0_H0 ;  /* 0x20000006ff297230 */ /* 0x000fe40000004100 */
[-C--:B------:R-:W-:Y:S01]  /*d290*/  FMUL.FTZ R47, R50, R5.reuse ;  /* 0x00000005322f7220 */ /* 0x080fe20000410000 */
[----:B------:R-:W-:Y:S01]  /*d2a0*/  FFMA.FTZ R4, R44, R8, -R43 ;  /* 0x000000082c047223 */ /* 0x000fe2000001082b */
[----:B------:R-:W-:Y:S01]  /*d2b0*/  FMUL.FTZ R43, R46, R5 ;  /* 0x000000052e2b7220 */ /* 0x000fe20000410000 */
[----:B------:R-:W-:-:S02]  /*d2c0*/  HADD2.F32 R42, -RZ, R7.H0_H0 ;  /* 0x20000007ff2a7230 */ /* 0x000fc40000004100 */
[----:B------:R-:W-:Y:S01]  /*d2d0*/  FFMA.FTZ R5, R46, R40, -R47 ;  /* 0x000000282e057223 */ /* 0x000fe2000001082f */
[----:B------:R-:W-:Y:S02]  /*d2e0*/  HADD2.F32 R6, -RZ, R6.H1_H1 ;  /* 0x30000006ff067230 */ /* 0x000fe40000004100 */
[----:B------:R-:W-:Y:S01]  /*d2f0*/  FFMA.FTZ R45, R48, R8, R45 ;  /* 0x00000008302d7223 */ /* 0x000fe2000001002d */
[----:B------:R-:W-:Y:S02]  /*d300*/  HADD2.F32 R7, -RZ, R7.H1_H1 ;  /* 0x30000007ff077230 */ /* 0x000fe40000004100 */
[----:B------:R-:W-:Y:S01]  /*d310*/  FFMA.FTZ R40, R50, R40, R43 ;  /* 0x0000002832287223 */ /* 0x000fe2000001002b */
[----:B------:R-:W-:Y:S02]  /*d320*/  HADD2.F32 R46, -RZ, R39.H1_H1 ;  /* 0x30000027ff2e7230 */ /* 0x000fe40000004100 */
[----:B------:R-:W-:Y:S01]  /*d330*/  FMUL.FTZ R8, R49, R6 ;  /* 0x0000000631087220 */ /* 0x000fe20000410000 */
[----:B------:R-:W-:Y:S01]  /*d340*/  HADD2.F32 R47, -RZ, R35.H1_H1 ;  /* 0x30000023ff2f7230 */ /* 0x000fe20000004100 */
[----:B------:R-:W-:Y:S01]  /*d350*/  F2FP.F16.F32.PACK_AB R4, R45, R4 ;  /* 0x000000042d04723e */ /* 0x000fe200000000ff */
[----:B------:R-:W-:-:S02]  /*d360*/  HADD2.F32 R44, -RZ, R37.H1_H1 ;  /* 0x30000025ff2c7230 */ /* 0x000fc40000004100 */
[----:B------:R-:W-:Y:S01]  /*d370*/  FMUL.FTZ R35, R46, R7 ;  /* 0x000000072e237220 */ /* 0x000fe20000410000 */
[----:B------:R-:W-:Y:S01]  /*d380*/  F2FP.F16.F32.PACK_AB R5, R40, R5 ;  /* 0x000000052805723e */ /* 0x000fe200000000ff */
[C---:B------:R-:W-:Y:S01]  /*d390*/  FMUL.FTZ R38, R47.reuse, R6 ;  /* 0x000000062f267220 */ /* 0x040fe20000410000 */
[----:B------:R-:W-:Y:S01]  /*d3a0*/  FFMA.FTZ R6, R47, R41, -R8 ;  /* 0x000000292f067223 */ /* 0x000fe20000010808 */
[C---:B------:R-:W-:Y:S01]  /*d3b0*/  FMUL.FTZ R37, R44.reuse, R7 ;  /* 0x000000072c257220 */ /* 0x040fe20000410000 */
[-C--:B------:R-:W-:Y:S01]  /*d3c0*/  FFMA.FTZ R7, R44, R42.reuse, -R35 ;  /* 0x0000002a2c077223 */ /* 0x080fe20000010823 */
[----:B------:R-:W-:Y:S02]  /*d3d0*/  FFMA.FTZ R41, R49, R41, R38 ;  /* 0x0000002931297223 */ /* 0x000fe40000010026 */
[----:B------:R-:W-:-:S03]  /*d3e0*/  FFMA.FTZ R42, R46, R42, R37 ;  /* 0x0000002a2e2a7223 */ /* 0x000fc60000010025 */
[----:B------:R-:W-:Y:S02]  /*d3f0*/  F2FP.F16.F32.PACK_AB R6, R41, R6 ;  /* 0x000000062906723e */ /* 0x000fe400000000ff */
[----:B------:R-:W-:-:S05]  /*d400*/  F2FP.F16.F32.PACK_AB R7, R42, R7 ;  /* 0x000000072a07723e */ /* 0x000fca00000000ff */
[----:B------:R0:W-:Y:S02]  /*d410*/  STS.128 [R3+0x17400], R4 ;  /* 0x0174000403007388 */ /* 0x0001e40000000c00 */
.L_x_3786:
[----:B------:R-:W-:Y:S05]  /*d420*/  BSYNC B1 ;  /* 0x0000000000017941 */ /* 0x000fea0003800000 */
.L_x_3785:
        /* <DEDUP_REMOVED lines=28> */
[----:B------:R-:W-:Y:S02]  /*d5f0*/  HADD2.F32 R40, -RZ, R32.H1_H1 ;  /* 0x30000020ff287230 */ /* 0x000fe40000004100 */
[-C--:B------:R-:W-:Y:S01]  /*d600*/  FMUL.FTZ R32, R43, R6.reuse ;  /* 0x000000062b207220 */ /* 0x080fe20000410000 */
[-C--:B------:R-:W-:Y:S01]  /*d610*/  FMUL.FTZ R31, R42, R7.reuse ;  /* 0x000000072a1f7220 */ /* 0x080fe20000410000 */
[C---:B------:R-:W-:Y:S01]  /*d620*/  FMUL.FTZ R34, R39.reuse, R6 ;  /* 0x0000000627227220 */ /* 0x040fe20000410000 */
[C---:B------:R-:W-:Y:S01]  /*d630*/  FMUL.FTZ R33, R40.reuse, R7 ;  /* 0x0000000728217220 */ /* 0x040fe20000410000 */
[-C--:B------:R-:W-:Y:S01]  /*d640*/  FFMA.FTZ R6, R39, R37.reuse, -R32 ;  /* 0x0000002527067223 */ /* 0x080fe20000010820 */
[-C--:B------:R-:W-:Y:S01]  /*d650*/  FFMA.FTZ R7, R40, R38.reuse, -R31 ;  /* 0x0000002628077223 */ /* 0x080fe2000001081f */
[----:B------:R-:W-:Y:S01]  /*d660*/  FFMA.FTZ R37, R43, R37, R34 ;  /* 0x000000252b257223 */ /* 0x000fe20000010022 */
[----:B------:R-:W-:-:S04]  /*d670*/  FFMA.FTZ R38, R42, R38, R33 ;  /* 0x000000262a267223 */ /* 0x000fc80000010021 */
[----:B------:R-:W-:Y:S02]  /*d680*/  F2FP.F16.F32.PACK_AB R6, R37, R6 ;  /* 0x000000062506723e */ /* 0x000fe400000000ff */
[----:B------:R-:W-:-:S05]  /*d690*/  F2FP.F16.F32.PACK_AB R7, R38, R7 ;  /* 0x000000072607723e */ /* 0x000fca00000000ff */
[----:B------:R1:W-:Y:S02]  /*d6a0*/  STS.128 [R0+0x2000], R4 ;  /* 0x0020000400007388 */ /* 0x0003e40000000c00 */
.L_x_3788:
[----:B------:R-:W-:Y:S05]  /*d6b0*/  BSYNC B1 ;  /* 0x0000000000017941 */ /* 0x000fea0003800000 */
.L_x_3787:
        /* <DEDUP_REMOVED lines=40> */
.L_x_3790:
[----:B------:R-:W-:Y:S05]  /*d940*/  BSYNC B1 ;  /* 0x0000000000017941 */ /* 0x000fea0003800000 */
.L_x_3789:
        /* <DEDUP_REMOVED lines=40> */
.L_x_3792:
[----:B------:R-:W-:Y:S05]  /*dbd0*/  BSYNC B1 ;  /* 0x0000000000017941 */ /* 0x000fea0003800000 */
.L_x_3791:
        /* <DEDUP_REMOVED lines=40> */
.L_x_3794:
[----:B------:R-:W-:Y:S05]  /*de60*/  BSYNC B1 ;  /* 0x0000000000017941 */ /* 0x000fea0003800000 */
.L_x_3793:
        /* <DEDUP_REMOVED lines=13> */
[----:B------:R-:W-:Y:S01]  /*df40*/  FMUL.FTZ R15, R28, R5 ;  /* 0x000000051c0f7220 */ /* 0x000fe20000410000 */
[----:B------:R-:W-:Y:S01]  /*df50*/  FFMA.FTZ R4, R21, R3, -R20 ;  /* 0x0000000315047223 */ /* 0x000fe20000010814 */
[----:B------:R-:W-:-:S02]  /*df60*/  HADD2.F32 R14, -RZ, R7.H0_H0 ;  /* 0x20000007ff0e7230 */ /* 0x000fc40000004100 */
[----:B------:R-:W-:Y:S01]  /*df70*/  FFMA.FTZ R3, R25, R3, R24 ;  /* 0x0000000319037223 */ /* 0x000fe20000010018 */
[C---:B------:R-:W-:Y:S01]  /*df80*/  FMUL.FTZ R21, R26.reuse, R5 ;  /* 0x000000051a157220 */ /* 0x040fe20000410000 */
[----:B------:R-:W-:Y:S02]  /*df90*/  HADD2.F32 R6, -RZ, R6.H1_H1 ;  /* 0x30000006ff067230 */ /* 0x000fe40000004100 */
[-C--:B------:R-:W-:Y:S01]  /*dfa0*/  FFMA.FTZ R5, R26, R8.reuse, -R15 ;  /* 0x000000081a057223 */ /* 0x080fe2000001080f */
[----:B------:R-:W-:Y:S02]  /*dfb0*/  HADD2.F32 R7, -RZ, R7.H1_H1 ;  /* 0x30000007ff077230 */ /* 0x000fe40000004100 */
[----:B------:R-:W-:Y:S01]  /*dfc0*/  FFMA.FTZ R8, R28, R8, R21 ;  /* 0x000000081c087223 */ /* 0x000fe20000010015 */
[----:B------:R-:W-:Y:S01]  /*dfd0*/  HADD2.F32 R25, -RZ, R11.H1_H1 ;  /* 0x3000000bff197230 */ /* 0x000fe20000004100 */
[----:B------:R-:W-:Y:S01]  /*dfe0*/  F2FP.F16.F32.PACK_AB R4, R3, R4 ;  /* 0x000000040304723e */ /* 0x000fe200000000ff */
[----:B------:R-:W-:-:S02]  /*dff0*/  HADD2.F32 R24, -RZ, R12.H1_H1 ;  /* 0x3000000cff187230 */ /* 0x000fc40000004100 */
[----:B------:R-:W-:Y:S01]  /*e000*/  HADD2.F32 R15, -RZ, R9.H1_H1 ;  /* 0x30000009ff0f7230 */ /* 0x000fe20000004100 */
[----:B------:R-:W-:Y:S01]  /*e010*/  F2FP.F16.F32.PACK_AB R5, R8, R5 ;  /* 0x000000050805723e */ /* 0x000fe200000000ff */
        /* <DEDUP_REMOVED lines=11> */
[----:B------:R0:W-:Y:S01]  /*e0d0*/  STS.128 [R0+0xa000], R4 ;  /* 0x00a0000400007388 */ /* 0x0001e20000000c00 */
[----:B------:R-:W-:Y:S05]  /*e0e0*/  BRA `(.L_x_3784) ;  /* 0x0000002c00f07947 */ /* 0x000fea0003800000 */
.L_x_3766:
[----:B------:R-:W-:-:S03]  /*e0f0*/  UMOV UR4, 0xffffffff ;  /* 0xffffffff00047882 */ /* 0x000fc60000000000 */
[----:B------:R-:W-:Y:S05]  /*e100*/  BRA.DIV UR4, `(.L_x_3795) ;  /* 0x000001b604e07947 */ /* 0x000fea000b800000 */
[----:B------:R-:W0:Y:S04]  /*e110*/  SHFL.IDX PT, R3, R25, RZ, 0x1c1f ;  /* 0x001c1fff19037589 */ /* 0x000e2800000e0000 */
[----:B------:R-:W1:Y:S04]  /*e120*/  SHFL.IDX PT, R0, R24, RZ, 0x1c1f ;  /* 0x001c1fff18007589 */ /* 0x000e6800000e0000 */
[----:B------:R2:W3:Y:S04]  /*e130*/  SHFL.IDX PT, R5, R27, RZ, 0x1c1f ;  /* 0x001c1fff1b057589 */ /* 0x0004e800000e0000 */
[----:B------:R2:W4:Y:S01]  /*e140*/  SHFL.IDX PT, R14, R26, RZ, 0x1c1f ;  /* 0x001c1fff1a0e7589 */ /* 0x00052200000e0000 */
[----:B0-----:R-:W-:Y:S01]  /*e150*/  MOV R21, R3 ;  /* 0x0000000300157202 */ /* 0x001fe20000000f00 */
[----:B-12---:R-:W-:-:S07]  /*e160*/  IMAD.MOV.U32 R20, RZ, RZ, R0 ;  /* 0x000000ffff147224 */ /* 0x006fce00078e0000 */
.L_x_4041:
[----:B------:R-:W-:Y:S01]  /*e170*/  ULDC UR4, c[0x0][0x448] ;  /* 0x0001120000047ab9 */ /* 0x000fe20000000800 */
[----:B------:R-:W-:Y:S01]  /*e180*/  BSSY B1, `(.L_x_3796) ;  /* 0x000003b000017945 */ /* 0x000fe20003800000 */
[----:B------:R-:W-:Y:S01]  /*e190*/  IMAD R0, R155, UR4, RZ ;  /* 0x000000049b007c24 */ /* 0x000fe2000f8e02ff */
[----:B------:R-:W-:Y:S01]  /*e1a0*/  CS2R R6, SRZ ;  /* 0x0000000000067805 */ /* 0x000fe2000001ff00 */
[----:B----4-:R-:W-:Y:S01]  /*e1b0*/  IMAD.MOV.U32 R40, RZ, RZ, R14 ;  /* 0x000000ffff287224 */ /* 0x010fe200078e000e */
[----:B------:R-:W-:Y:S01]  /*e1c0*/  CS2R R8, SRZ ;  /* 0x0000000000087805 */ /* 0x000fe2000001ff00 */
[----:B---3--:R-:W-:Y:S01]  /*e1d0*/  IMAD.MOV.U32 R41, RZ, RZ, R5 ;  /* 0x000000ffff297224 */ /* 0x008fe200078e0005 */
[----:B------:R-:W-:Y:S01]  /*e1e0*/  ISETP.GE.AND P0, PT, R4, R0, PT ;  /* 0x000000000400720c */ /* 0x000fe20003f06270 */
[----:B------:R-:W-:Y:S01]  /*e1f0*/  IMAD R0, R149, -0x80, R0 ;  /* 0xffffff8095007824 */ /* 0x000fe200078e0200 */
        /* <DEDUP_REMOVED lines=10> */
[----:B------:R-:W-:Y:S06]  /*e2a0*/  @P0 BRA `(.L_x_3797) ;  /* 0x0000000000a00947 */ /* 0x000fec0003800000 */
[C---:B------:R-:W-:Y:S01]  /*e2b0*/  VIADD R3, R18.reuse, 0x20 ;  /* 0x0000002012037836 */ /* 0x040fe20000000000 */
[----:B------:R-:W-:Y:S01]  /*e2c0*/  ULDC UR4, c[0x0][0x3f4] ;  /* 0x0000fd0000047ab9 */ /* 0x000fe20000000800 */
[----:B------:R-:W-:Y:S01]  /*e2d0*/  IADD3 R4, R18, 0x40, RZ ;  /* 0x0000004012047810 */ /* 0x000fe20007ffe0ff */
[----:B------:R-:W-:Y:S01]  /*e2e0*/  IMAD.IADD R5, R22, 0x1, R206 ;  /* 0x0000000116057824 */ /* 0x000fe200078e02ce */
[----:B------:R-:W-:Y:S02]  /*e2f0*/  ISETP.GE.AND P0, PT, R18, UR4, PT ;  /* 0x0000000412007c0c */ /* 0x000fe4000bf06270 */
[----:B------:R-:W-:Y:S02]  /*e300*/  CS2R R24, SRZ ;  /* 0x0000000000187805 */ /* 0x000fe4000001ff00 */
[----:B------:R-:W-:Y:S01]  /*e310*/  ISETP.GE.AND P1, PT, R3, UR4, PT ;  /* 0x0000000403007c0c */ /* 0x000fe2000bf26270 */
[----:B------:R-:W-:Y:S01]  /*e320*/  IMAD.IADD R3, R22, 0x1, R205 ;  /* 0x0000000116037824 */ /* 0x000fe200078e02cd */
[----:B------:R-:W-:-:S02]  /*e330*/  ISETP.GE.AND P2, PT, R4, UR4, PT ;  /* 0x0000000404007c0c */ /* 0x000fc4000bf46270 */
[----:B------:R-:W-:Y:S02]  /*e340*/  CS2R R26, SRZ ;  /* 0x00000000001a7805 */ /* 0x000fe4000001ff00 */
[----:B------:R-:W-:Y:S02]  /*e350*/  SHF.R.S32.HI R6, RZ, 0x1f, R5 ;  /* 0x0000001fff067819 */ /* 0x000fe40000011405 */
[----:B------:R-:W-:Y:S02]  /*e360*/  SHF.R.S32.HI R4, RZ, 0x1f, R3 ;  /* 0x0000001fff047819 */ /* 0x000fe40000011403 */
[----:B------:R-:W-:Y:S02]  /*e370*/  LEA.HI R6, R6, R5, RZ, 0x3 ;  /* 0x0000000506067211 */ /* 0x000fe400078f18ff */
[----:B------:R-:W-:Y:S01]  /*e380*/  LEA.HI R3, R4, R3, RZ, 0x3 ;  /* 0x0000000304037211 */ /* 0x000fe200078f18ff */
[----:B------:R-:W-:Y:S01]  /*e390*/  @!P0 IMAD.WIDE R12, R18, 0x2, R20 ;  /* 0x00000002120c8825 */ /* 0x000fe200078e0214 */
[----:B------:R-:W-:-:S02]  /*e3a0*/  SHF.R.S32.HI R8, RZ, 0x3, R6 ;  /* 0x00000003ff087819 */ /* 0x000fc40000011406 */
[----:B------:R-:W-:Y:S02]  /*e3b0*/  SHF.R.S32.HI R47, RZ, 0x3, R3 ;  /* 0x00000003ff2f7819 */ /* 0x000fe40000011403 */
[----:B------:R-:W-:Y:S01]  /*e3c0*/  CS2R R4, SRZ ;  /* 0x0000000000047805 */ /* 0x000fe2000001ff00 */
[----:B------:R0:W5:Y:S01]  /*e3d0*/  @!P0 LD.E.128 R24, desc[UR60][R12.64] ;  /* 0x0000003c0c188980 */ /* 0x000162000c101d00 */
[----:B------:R-:W-:Y:S01]  /*e3e0*/  @!P1 IMAD.SHL.U32 R3, R8, 0x8, RZ ;  /* 0x0000000808039824 */ /* 0x000fe200078e00ff */
[----:B------:R-:W-:Y:S02]  /*e3f0*/  @!P2 SHF.L.U32 R47, R47, 0x3, RZ ;  /* 0x000000032f2fa819 */ /* 0x000fe400000006ff */
[----:B------:R-:W-:Y:S02]  /*e400*/  CS2R R6, SRZ ;  /* 0x0000000000067805 */ /* 0x000fe4000001ff00 */
[----:B------:R-:W-:Y:S01]  /*e410*/  CS2R R28, SRZ ;  /* 0x00000000001c7805 */ /* 0x000fe2000001ff00 */
[----:B------:R-:W-:Y:S01]  /*e420*/  @!P1 IMAD.WIDE R42, R3, 0x2, R20 ;  /* 0x00000002032a9825 */ /* 0x000fe200078e0214 */
[----:B------:R-:W-:-:S02]  /*e430*/  CS2R R30, SRZ ;  /* 0x00000000001e7805 */ /* 0x000fc4000001ff00 */
[----:B------:R-:W-:Y:S02]  /*e440*/  CS2R R8, SRZ ;  /* 0x0000000000087805 */ /* 0x000fe4000001ff00 */
[----:B------:R-:W-:Y:S01]  /*e450*/  CS2R R10, SRZ ;  /* 0x00000000000a7805 */ /* 0x000fe2000001ff00 */
[----:B------:R-:W-:Y:S01]  /*e460*/  @!P2 IMAD.WIDE R44, R47, 0x2, R20 ;  /* 0x000000022f2ca825 */ /* 0x000fe200078e0214 */
[----:B------:R-:W-:Y:S02]  /*e470*/  CS2R R32, SRZ ;  /* 0x0000000000207805 */ /* 0x000fe4000001ff00 */
[----:B------:R-:W-:Y:S02]  /*e480*/  CS2R R34, SRZ ;  /* 0x0000000000227805 */ /* 0x000fe4000001ff00 */
[----:B0-----:R-:W-:Y:S01]  /*e490*/  CS2R R12, SRZ ;  /* 0x00000000000c7805 */ /* 0x001fe2000001ff00 */
[--C-:B------:R-:W-:Y:S01]  /*e4a0*/  @!P1 IMAD.WIDE R20, R3, 0x2, R40.reuse ;  /* 0x0000000203149825 */ /* 0x100fe200078e0228 */
[----:B------:R-:W-:Y:S01]  /*e4b0*/  CS2R R14, SRZ ;  /* 0x00000000000e7805 */ /* 0x000fe2000001ff00 */
[----:B------:R0:W5:Y:S02]  /*e4c0*/  @!P1 LD.E.128 R28, desc[UR60][R42.64] ;  /* 0x0000003c2a1c9980 */ /* 0x000164000c101d00 */
[----:B------:R-:W-:-:S02]  /*e4d0*/  @!P2 IMAD.WIDE R46, R47, 0x2, R40 ;  /* 0x000000022f2ea825 */ /* 0x000fc400078e0228 */
[----:B------:R0:W5:Y:S02]  /*e4e0*/  @!P1 LD.E.128 R8, desc[UR60][R20.64] ;  /* 0x0000003c14089980 */ /* 0x000164000c101d00 */
[----:B------:R-:W-:Y:S02]  /*e4f0*/  @!P0 IMAD.WIDE R40, R18, 0x2, R40 ;  /* 0x0000000212288825 */ /* 0x000fe400078e0228 */
[----:B------:R0:W5:Y:S04]  /*e500*/  @!P2 LD.E.128 R32, desc[UR60][R44.64] ;  /* 0x0000003c2c20a980 */ /* 0x000168000c101d00 */
[----:B------:R0:W5:Y:S04]  /*e510*/  @!P0 LD.E.128 R4, desc[UR60][R40.64] ;  /* 0x0000003c28048980 */ /* 0x000168000c101d00 */
[----:B------:R0:W5:Y:S02]  /*e520*/  @!P2 LD.E.128 R12, desc[UR60][R46.64] ;  /* 0x0000003c2e0ca980 */ /* 0x000164000c101d00 */
.L_x_3797:
[----:B------:R-:W-:Y:S05]  /*e530*/  BSYNC B1 ;  /* 0x0000000000017941 */ /* 0x000fea0003800000 */
.L_x_3796:
[----:B-----5:R-:W-:Y:S01]  /*e540*/  IMAD.MOV.U32 R3, RZ, RZ, R24 ;  /* 0x000000ffff037224 */ /* 0x020fe200078e0018 */
[----:B------:R-:W-:Y:S01]  /*e550*/  SHF.R.U64 R52, R32, 0x10, R33 ;  /* 0x0000001020347819 */ /* 0x000fe20000001221 */
[----:B------:R-:W-:Y:S01]  /*e560*/  IMAD.MOV.U32 R39, RZ, RZ, R25 ;  /* 0x000000ffff277224 */ /* 0x000fe200078e0019 */
[--C-:B------:R-:W-:Y:S01]  /*e570*/  SHF.R.U32.HI R53, RZ, 0x10, R33.reuse ;  /* 0x00000010ff357819 */ /* 0x100fe20000011621 */
[----:B0-----:R-:W-:Y:S01]  /*e580*/  IMAD.MOV.U32 R43, RZ, RZ, R33 ;  /* 0x000000ffff2b7224 */ /* 0x001fe200078e0021 */
[----:B------:R-:W-:Y:S01]  /*e590*/  MOV R45, R35 ;  /* 0x00000023002d7202 */ /* 0x000fe20000000f00 */
[----:B------:R-:W-:Y:S01]  /*e5a0*/  IMAD.MOV.U32 R33, RZ, RZ, R34 ;  /* 0x000000ffff217224 */ /* 0x000fe200078e0022 */
[--C-:B------:R-:W-:Y:S01]  /*e5b0*/  SHF.R.U64 R34, R34, 0x10, R35.reuse ;  /* 0x0000001022227819 */ /* 0x100fe20000001223 */
[----:B------:R-:W-:Y:S01]  /*e5c0*/  IMAD.MOV.U32 R42, RZ, RZ, R4 ;  /* 0x000000ffff2a7224 */ /* 0x000fe200078e0004 */
[----:B------:R-:W-:Y:S01]  /*e5d0*/  SHF.R.U32.HI R54, RZ, 0x10, R35 ;  /* 0x00000010ff367819 */ /* 0x000fe20000011623 */
[----:B------:R-:W-:Y:S01]  /*e5e0*/  IMAD.MOV.U32 R20, RZ, RZ, R5 ;  /* 0x000000ffff147224 */ /* 0x000fe200078e0005 */
[----:B------:R-:W-:Y:S01]  /*e5f0*/  PRMT R35, R3, 0x5410, R39 ;  /* 0x0000541003237816 */ /* 0x000fe20000000027 */
[----:B------:R-:W-:Y:S01]  /*e600*/  IMAD.MOV.U32 R40, RZ, RZ, R26 ;  /* 0x000000ffff287224 */ /* 0x000fe200078e001a */
[----:B------:R-:W-:Y:S01]  /*e610*/  LEA.HI R3, R225, R225, RZ, 0x1 ;  /* 0x000000e1e1037211 */ /* 0x000fe200078f08ff */
[----:B------:R-:W-:Y:S01]  /*e620*/  IMAD.MOV.U32 R44, RZ, RZ, R6 ;  /* 0x000000ffff2c7224 */ /* 0x000fe200078e0006 */
[----:B------:R-:W-:Y:S01]  /*e630*/  SHF.R.U64 R55, R4, 0x10, R5 ;  /* 0x0000001004377819 */ /* 0x000fe20000001205 */
[----:B------:R-:W-:Y:S01]  /*e640*/  BSSY B1, `(.L_x_3798) ;  /* 0x0000040000017945 */ /* 0x000fe20003800000 */
[----:B------:R-:W-:-:S02]  /*e650*/  LOP3.LUT R4, R3, 0xfffffffe, RZ, 0xc0, !PT ;  /* 0xfffffffe03047812 */ /* 0x000fc400078ec0ff */
[----:B------:R-:W-:Y:S02]  /*e660*/  SHF.R.U32.HI R56, RZ, 0x10, R5 ;  /* 0x00000010ff387819 */ /* 0x000fe40000011605 */
[--C-:B------:R-:W-:Y:S01]  /*e670*/  SHF.R.U64 R41, R24, 0x10, R25.reuse ;  /* 0x0000001018297819 */ /* 0x100fe20000001219 */
[----:B------:R-:W-:Y:S01]  /*e680*/  IMAD.IADD R4, R225, 0x1, -R4 ;  /* 0x00000001e1047824 */ /* 0x000fe200078e0a04 */
[----:B------:R-:W-:Y:S01]  /*e690*/  SHF.R.U32.HI R46, RZ, 0x10, R25 ;  /* 0x00000010ff2e7819 */ /* 0x000fe20000011619 */
[----:B------:R-:W-:Y:S01]  /*e6a0*/  IMAD.MOV.U32 R25, RZ, RZ, R29 ;  /* 0x000000ffff197224 */ /* 0x000fe200078e001d */
[----:B------:R-:W-:Y:S01]  /*e6b0*/  SHF.R.U64 R47, R26, 0x10, R27 ;  /* 0x000000101a2f7819 */ /* 0x000fe2000000121b */
[----:B------:R-:W-:Y:S01]  /*e6c0*/  IMAD.MOV.U32 R26, RZ, RZ, R28 ;  /* 0x000000ffff1a7224 */ /* 0x000fe200078e001c */
[----:B------:R-:W-:Y:S02]  /*e6d0*/  SHF.L.U32 R5, R4, 0x1f, RZ ;  /* 0x0000001f04057819 */ /* 0x000fe400000006ff */
[--C-:B------:R-:W-:Y:S01]  /*e6e0*/  SHF.R.U64 R48, R28, 0x10, R29.reuse ;  /* 0x000000101c307819 */ /* 0x100fe2000000121d */
[----:B------:R-:W-:Y:S01]  /*e6f0*/  IMAD.MOV.U32 R28, RZ, RZ, R30 ;  /* 0x000000ffff1c7224 */ /* 0x000fe200078e001e */
[----:B------:R-:W0:Y:S01]  /*e700*/  SYNCS.PHASECHK.TRANS64.TRYWAIT P0, [R2+URZ+0x36800], R5 ;  /* 0x03680005020075a7 */ /* 0x000e22000800017f */
[----:B------:R-:W-:-:S02]  /*e710*/  SHF.R.U32.HI R49, RZ, 0x10, R29 ;  /* 0x00000010ff317819 */ /* 0x000fc4000001161d */
[----:B------:R-:W-:Y:S02]  /*e720*/  MOV R29, R31 ;  /* 0x0000001f001d7202 */ /* 0x000fe40000000f00 */
[--C-:B------:R-:W-:Y:S01]  /*e730*/  SHF.R.U64 R50, R30, 0x10, R31.reuse ;  /* 0x000000101e327819 */ /* 0x100fe2000000121f */
[----:B------:R-:W-:Y:S01]  /*e740*/  IMAD.MOV.U32 R30, RZ, RZ, R8 ;  /* 0x000000ffff1e7224 */ /* 0x000fe200078e0008 */
[----:B------:R-:W-:Y:S01]  /*e750*/  SHF.R.U32.HI R51, RZ, 0x10, R31 ;  /* 0x00000010ff337819 */ /* 0x000fe2000001161f */
[----:B------:R-:W-:Y:S01]  /*e760*/  IMAD.MOV.U32 R31, RZ, RZ, R32 ;  /* 0x000000ffff1f7224 */ /* 0x000fe200078e0020 */
[----:B------:R-:W-:Y:S01]  /*e770*/  SHF.R.U64 R57, R6, 0x10, R7 ;  /* 0x0000001006397819 */ /* 0x000fe20000001207 */
[----:B------:R-:W-:Y:S01]  /*e780*/  IMAD.MOV.U32 R6, RZ, RZ, R9 ;  /* 0x000000ffff067224 */ /* 0x000fe200078e0009 */
[----:B------:R-:W-:Y:S01]  /*e790*/  MOV R24, R27 ;  /* 0x0000001b00187202 */ /* 0x000fe20000000f00 */
[----:B------:R-:W-:Y:S01]  /*e7a0*/  IMAD.MOV.U32 R32, RZ, RZ, R10 ;  /* 0x000000ffff207224 */ /* 0x000fe200078e000a */
[----:B------:R-:W-:-:S02]  /*e7b0*/  MOV R21, R7 ;  /* 0x0000000700157202 */ /* 0x000fc40000000f00 */
[----:B------:R-:W-:Y:S02]  /*e7c0*/  SHF.R.U32.HI R58, RZ, 0x10, R7 ;  /* 0x00000010ff3a7819 */ /* 0x000fe40000011607 */
[--C-:B------:R-:W-:Y:S01]  /*e7d0*/  SHF.R.U64 R59, R8, 0x10, R9.reuse ;  /* 0x00000010083b7819 */ /* 0x100fe20000001209 */
[----:B------:R-:W-:Y:S01]  /*e7e0*/  IMAD.MOV.U32 R8, RZ, RZ, R12 ;  /* 0x000000ffff087224 */ /* 0x000fe200078e000c */
[----:B------:R-:W-:Y:S01]  /*e7f0*/  SHF.R.U32.HI R60, RZ, 0x10, R9 ;  /* 0x00000010ff3c7819 */ /* 0x000fe20000011609 */
[----:B------:R-:W-:Y:S01]  /*e800*/  IMAD.MOV.U32 R9, RZ, RZ, R13 ;  /* 0x000000ffff097224 */ /* 0x000fe200078e000d */
[----:B------:R-:W-:Y:S01]  /*e810*/  SHF.R.U64 R61, R10, 0x10, R11 ;  /* 0x000000100a3d7819 */ /* 0x000fe2000000120b */
[----:B------:R-:W-:Y:S01]  /*e820*/  IMAD.MOV.U32 R10, RZ, RZ, R14 ;  /* 0x000000ffff0a7224 */ /* 0x000fe200078e000e */
[----:B------:R-:W-:Y:S02]  /*e830*/  SHF.R.U32.HI R27, RZ, 0x10, R27 ;  /* 0x00000010ff1b7819 */ /* 0x000fe4000001161b */
[----:B------:R-:W-:-:S02]  /*e840*/  MOV R7, R11 ;  /* 0x0000000b00077202 */ /* 0x000fc40000000f00 */
[----:B------:R-:W-:Y:S02]  /*e850*/  SHF.R.U32.HI R62, RZ, 0x10, R11 ;  /* 0x00000010ff3e7819 */ /* 0x000fe4000001160b */
[--C-:B------:R-:W-:Y:S02]  /*e860*/  SHF.R.U64 R63, R12, 0x10, R13.reuse ;  /* 0x000000100c3f7819 */ /* 0x100fe4000000120d */
[----:B------:R-:W-:Y:S02]  /*e870*/  SHF.R.U32.HI R64, RZ, 0x10, R13 ;  /* 0x00000010ff407819 */ /* 0x000fe4000001160d */
[----:B------:R-:W-:Y:S02]  /*e880*/  MOV R11, R15 ;  /* 0x0000000f000b7202 */ /* 0x000fe40000000f00 */
[----:B------:R-:W-:Y:S02]  /*e890*/  VIMNMX R0, R0, 0x80, PT ;  /* 0x0000008000007848 */ /* 0x000fe40003fe0100 */
[----:B------:R-:W-:-:S02]  /*e8a0*/  PRMT R39, R41, 0x5410, R46 ;  /* 0x0000541029277816 */ /* 0x000fc4000000002e */
[--C-:B------:R-:W-:Y:S02]  /*e8b0*/  SHF.R.U64 R65, R14, 0x10, R15.reuse ;  /* 0x000000100e417819 */ /* 0x100fe4000000120f */
[----:B------:R-:W-:Y:S02]  /*e8c0*/  SHF.R.U32.HI R66, RZ, 0x10, R15 ;  /* 0x00000010ff427819 */ /* 0x000fe4000001160f */
        /* <DEDUP_REMOVED lines=23> */
.L_x_4042:
[----:B------:R-:W-:Y:S05]  /*ea40*/  BSYNC B1 ;  /* 0x0000000000017941 */ /* 0x000fea0003800000 */
.L_x_3798:
[----:B------:R-:W-:Y:S01]  /*ea50*/  BSSY B1, `(.L_x_3800) ;  /* 0x0000133000017945 */ /* 0x000fe20003800000 */
[----:B------:R-:W-:-:S03]  /*ea60*/  PRMT R24, R65, 0x5410, R66 ;  /* 0x0000541041187816 */ /* 0x000fc60000000042 */
[----:B------:R-:W-:Y:S05]  /*ea70*/  @P1 BRA `(.L_x_3801) ;  /* 0x0000001000c01947 */ /* 0x000fea0003800000 */
[----:B------:R-:W1:Y:S01]  /*ea80*/  LDC R25, c[0x0][0x3f4] ;  /* 0x0000fd00ff197b82 */ /* 0x000e620000000800 */
[C---:B------:R-:W-:Y:S01]  /*ea90*/  VIADD R4, R18.reuse, 0x20 ;  /* 0x0000002012047836 */ /* 0x040fe20000000000 */
[----:B------:R-:W-:Y:S01]  /*eaa0*/  BSSY B2, `(.L_x_3802) ;  /* 0x0000063000027945 */ /* 0x000fe20003800000 */
[C---:B------:R-:W-:Y:S01]  /*eab0*/  VIADD R6, R18.reuse, 0x40 ;  /* 0x0000004012067836 */ /* 0x040fe20000000000 */
[-C--:B-1----:R-:W-:Y:S02]  /*eac0*/  ISETP.GE.AND P0, PT, R18, R25.reuse, PT ;  /* 0x000000191200720c */ /* 0x082fe40003f06270 */
[-C--:B------:R-:W-:Y:S02]  /*ead0*/  ISETP.GE.AND P1, PT, R4, R25.reuse, PT ;  /* 0x000000190400720c */ /* 0x080fe40003f26270 */
[----:B------:R-:W-:-:S09]  /*eae0*/  ISETP.GE.AND P2, PT, R6, R25, PT ;  /* 0x000000190600720c */ /* 0x000fd20003f46270 */
[----:B------:R-:W-:Y:S05]  /*eaf0*/  @P0 BRA `(.L_x_3803) ;  /* 0x0000000400740947 */ /* 0x000fea0003800000 */
[----:B------:R-:W-:Y:S01]  /*eb00*/  LEA.HI R4, R37, R38, RZ, 0x2 ;  /* 0x0000002625047211 */ /* 0x000fe200078f10ff */
[----:B------:R-:W-:Y:S02]  /*eb10*/  HADD2.F32 R57, -RZ, R42.H0_H0 ;  /* 0x2000002aff397230 */ /* 0x000fe40000004100 */
[----:B------:R-:W-:Y:S01]  /*eb20*/  HADD2.F32 R55, -RZ, R35.H0_H0 ;  /* 0x20000023ff377230 */ /* 0x000fe20000004100 */
[----:B0-----:R-:W-:Y:S01]  /*eb30*/  LOP3.LUT R5, R4, 0xfffffffc, RZ, 0xc0, !PT ;  /* 0xfffffffc04057812 */ /* 0x001fe200078ec0ff */
[----:B------:R-:W-:-:S03]  /*eb40*/  HADD2.F32 R59, -RZ, R43.H0_H0 ;  /* 0x2000002bff3b7230 */ /* 0x000fc60000004100 */
[----:B------:R-:W-:Y:S02]  /*eb50*/  IADD3 R6, R38, -R5, RZ ;  /* 0x8000000526067210 */ /* 0x000fe40007ffe0ff */
[----:B------:R-:W-:Y:S02]  /*eb60*/  LOP3.LUT R5, R211, 0x38, R18, 0xf8, !PT ;  /* 0x00000038d3057812 */ /* 0x000fe400078ef812 */
[----:B------:R-:W-:Y:S02]  /*eb70*/  LEA.HI R6, R25, R6, RZ, 0x1d ;  /* 0x0000000619067211 */ /* 0x000fe400078fe8ff */
[----:B------:R-:W-:Y:S02]  /*eb80*/  LOP3.LUT R4, R5, R212, RZ, 0x3c, !PT ;  /* 0x000000d405047212 */ /* 0x000fe400078e3cff */
[----:B------:R-:W-:Y:S01]  /*eb90*/  SHF.R.S32.HI R7, RZ, 0x1f, R6 ;  /* 0x0000001fff077819 */ /* 0x000fe20000011406 */
[----:B------:R-:W-:Y:S02]  /*eba0*/  IMAD.SHL.U32 R8, R6, 0x8, RZ ;  /* 0x0000000806087824 */ /* 0x000fe400078e00ff */
[----:B------:R-:W-:Y:S01]  /*ebb0*/  IMAD.IADD R5, R213, 0x1, R4 ;  /* 0x00000001d5057824 */ /* 0x000fe200078e0204 */
[----:B------:R-:W-:-:S02]  /*ebc0*/  LEA.HI R6, R7, R6, RZ, 0x3 ;  /* 0x0000000607067211 */ /* 0x000fc400078f18ff */
[----:B------:R-:W-:Y:S02]  /*ebd0*/  LOP3.LUT R7, R211, 0x38, R8, 0xf8, !PT ;  /* 0x00000038d3077812 */ /* 0x000fe400078ef808 */
[----:B------:R-:W-:Y:S01]  /*ebe0*/  LEA R34, R5, R2, 0x1 ;  /* 0x0000000205227211 */ /* 0x000fe200078e08ff */
[----:B------:R-:W-:Y:S01]  /*ebf0*/  IMAD.SHL.U32 R6, R6, 0x400, RZ ;  /* 0x0000040006067824 */ /* 0x000fe200078e00ff */
[----:B------:R-:W-:-:S04]  /*ec00*/  LOP3.LUT R9, R7, R212, RZ, 0x3c, !PT ;  /* 0x000000d407097212 */ /* 0x000fc800078e3cff */
[----:B------:R-:W-:Y:S02]  /*ec10*/  LOP3.LUT R8, R6, 0x7fffe000, RZ, 0xc0, !PT ;  /* 0x7fffe00006087812 */ /* 0x000fe400078ec0ff */
[----:B------:R-:W0:Y:S02]  /*ec20*/  LDS.128 R4, [R34+0x15400] ;  /* 0x0154000022047984 */ /* 0x000e240000000c00 */
        /* <DEDUP_REMOVED lines=13> */
[----:B------:R-:W-:Y:S01]  /*ed00*/  FMUL.FTZ R63, R50, R55 ;  /* 0x00000037323f7220 */ /* 0x000fe20000410000 */
[----:B------:R-:W-:Y:S02]  /*ed10*/  HADD2.F32 R50, -RZ, R42.H1_H1 ;  /* 0x3000002aff327230 */ /* 0x000fe40000004100 */
[----:B------:R-:W-:Y:S01]  /*ed20*/  FMUL.FTZ R65, R8, R59 ;  /* 0x0000003b08417220 */ /* 0x000fe20000410000 */
[----:B------:R-:W-:Y:S01]  /*ed30*/  FFMA.FTZ R61, R46, R55, -R61 ;  /* 0x000000372e3d7223 */ /* 0x000fe2000001083d */
[----:B------:R-:W-:-:S02]  /*ed40*/  HADD2.F32 R55, -RZ, R39.H0_H0 ;  /* 0x20000027ff377230 */ /* 0x000fc40000004100 */
[----:B------:R-:W-:Y:S01]  /*ed50*/  FFMA.FTZ R63, R46, R57, R63 ;  /* 0x000000392e3f7223 */ /* 0x000fe2000001003f */
[----:B------:R-:W-:Y:S02]  /*ed60*/  HADD2.F32 R46, -RZ, R35.H1_H1 ;  /* 0x30000023ff2e7230 */ /* 0x000fe40000004100 */
[C---:B------:R-:W-:Y:S01]  /*ed70*/  FMUL.FTZ R58, R51.reuse, R50 ;  /* 0x00000032333a7220 */ /* 0x040fe20000410000 */
[----:B------:R-:W-:Y:S02]  /*ed80*/  HADD2.F32 R9, -RZ, R9.H1_H1 ;  /* 0x30000009ff097230 */ /* 0x000fe40000004100 */
[-C--:B------:R-:W-:Y:S01]  /*ed90*/  FMUL.FTZ R57, R8, R55.reuse ;  /* 0x0000003708397220 */ /* 0x080fe20000410000 */
[C---:B------:R-:W-:Y:S01]  /*eda0*/  FFMA.FTZ R54, R4.reuse, R55, -R65 ;  /* 0x0000003704367223 */ /* 0x040fe20000010841 */
[----:B------:R-:W-:Y:S01]  /*edb0*/  FMUL.FTZ R51, R51, R46 ;  /* 0x0000002e33337220 */ /* 0x000fe20000410000 */
[----:B------:R-:W-:Y:S02]  /*edc0*/  HADD2.F32 R8, -RZ, R43.H1_H1 ;  /* 0x3000002bff087230 */ /* 0x000fe40000004100 */
[----:B------:R-:W-:Y:S01]  /*edd0*/  FFMA.FTZ R56, R4, R59, R57 ;  /* 0x0000003b04387223 */ /* 0x000fe20000010039 */
[----:B------:R-:W-:-:S02]  /*ede0*/  HADD2.F32 R4, -RZ, R39.H1_H1 ;  /* 0x30000027ff047230 */ /* 0x000fc40000004100 */
[C---:B------:R-:W-:Y:S01]  /*edf0*/  FFMA.FTZ R50, R47.reuse, R50, R51 ;  /* 0x000000322f327223 */ /* 0x040fe20000010033 */
[----:B------:R-:W-:Y:S02]  /*ee00*/  HADD2.F32 R52, -RZ, R10.H0_H0 ;  /* 0x2000000aff347230 */ /* 0x000fe40000004100 */
[----:B------:R-:W-:Y:S01]  /*ee10*/  FFMA.FTZ R58, R47, R46, -R58 ;  /* 0x0000002e2f3a7223 */ /* 0x000fe2000001083a */
[----:B------:R-:W-:Y:S02]  /*ee20*/  HADD2.F32 R51, -RZ, R44.H0_H0 ;  /* 0x2000002cff337230 */ /* 0x000fe40000004100 */
[C---:B------:R-:W-:Y:S01]  /*ee30*/  FMUL.FTZ R46, R9.reuse, R8 ;  /* 0x00000008092e7220 */ /* 0x040fe20000410000 */
[----:B------:R-:W-:Y:S02]  /*ee40*/  HADD2.F32 R47, -RZ, R40.H0_H0 ;  /* 0x20000028ff2f7230 */ /* 0x000fe40000004100 */
[----:B------:R-:W-:Y:S01]  /*ee50*/  FMUL.FTZ R60, R9, R4 ;  /* 0x00000004093c7220 */ /* 0x000fe20000410000 */
[----:B------:R-:W-:-:S02]  /*ee60*/  HADD2.F32 R10, -RZ, R10.H1_H1 ;  /* 0x3000000aff0a7230 */ /* 0x000fc40000004100 */
[C---:B------:R-:W-:Y:S01]  /*ee70*/  FMUL.FTZ R65, R52.reuse, R51 ;  /* 0x0000003334417220 */ /* 0x040fe20000410000 */
[----:B------:R-:W-:Y:S02]  /*ee80*/  HADD2.F32 R55, -RZ, R45.H0_H0 ;  /* 0x2000002dff377230 */ /* 0x000fe40000004100 */
[C---:B------:R-:W-:Y:S01]  /*ee90*/  FFMA.FTZ R57, R5.reuse, R4, -R46 ;  /* 0x0000000405397223 */ /* 0x040fe2000001082e */
[----:B------:R-:W-:Y:S02]  /*eea0*/  HADD2.F32 R9, -RZ, R41.H0_H0 ;  /* 0x20000029ff097230 */ /* 0x000fe40000004100 */
[-C--:B------:R-:W-:Y:S01]  /*eeb0*/  FMUL.FTZ R52, R52, R47.reuse ;  /* 0x0000002f34347220 */ /* 0x080fe20000410000 */
[----:B------:R-:W-:Y:S01]  /*eec0*/  FFMA.FTZ R59, R5, R8, R60 ;  /* 0x00000008053b7223 */ /* 0x000fe2000001003c */
[----:B------:R-:W-:Y:S01]  /*eed0*/  FFMA.FTZ R65, R48, R47, -R65 ;  /* 0x0000002f30417223 */ /* 0x000fe20000010841 */
[--C-:B------:R-:W-:Y:S02]  /*eee0*/  HADD2.F32 R53, -RZ, R11.reuse.H0_H0 ;  /* 0x2000000bff357230 */ /* 0x100fe40000004100 */
[C---:B------:R-:W-:Y:S01]  /*eef0*/  FMUL.FTZ R5, R10.reuse, R55 ;  /* 0x000000370a057220 */ /* 0x040fe20000410000 */
[----:B------:R-:W-:Y:S01]  /*ef00*/  FMUL.FTZ R47, R10, R9 ;  /* 0x000000090a2f7220 */ /* 0x000fe20000410000 */
[----:B------:R-:W-:-:S02]  /*ef10*/  HADD2.F32 R11, -RZ, R11.H1_H1 ;  /* 0x3000000bff0b7230 */ /* 0x000fc40000004100 */
[----:B------:R-:W-:Y:S01]  /*ef20*/  FFMA.FTZ R52, R48, R51, R52 ;  /* 0x0000003330347223 */ /* 0x000fe20000010034 */
[----:B------:R-:W-:Y:S02]  /*ef30*/  HADD2.F32 R10, -RZ, R44.H1_H1 ;  /* 0x3000002cff0a7230 */ /* 0x000fe40000004100 */
[C---:B------:R-:W-:Y:S01]  /*ef40*/  FFMA.FTZ R48, R6.reuse, R9, -R5 ;  /* 0x0000000906307223 */ /* 0x040fe20000010805 */
[----:B------:R-:W-:Y:S02]  /*ef50*/  HADD2.F32 R46, -RZ, R45.H1_H1 ;  /* 0x3000002dff2e7230 */ /* 0x000fe40000004100 */
[----:B------:R-:W-:Y:S01]  /*ef60*/  FFMA.FTZ R47, R6, R55, R47 ;  /* 0x00000037062f7223 */ /* 0x000fe2000001002f */
[----:B------:R-:W-:Y:S02]  /*ef70*/  HADD2.F32 R4, -RZ, R40.H1_H1 ;  /* 0x30000028ff047230 */ /* 0x000fe40000004100 */
[----:B------:R-:W-:Y:S01]  /*ef80*/  FMUL.FTZ R6, R53, R10 ;  /* 0x0000000a35067220 */ /* 0x000fe20000410000 */
[----:B------:R-:W-:-:S02]  /*ef90*/  HADD2.F32 R8, -RZ, R41.H1_H1 ;  /* 0x30000029ff087230 */ /* 0x000fc40000004100 */
[----:B------:R-:W-:Y:S01]  /*efa0*/  FMUL.FTZ R60, R11, R46 ;  /* 0x0000002e0b3c7220 */ /* 0x000fe20000410000 */
[--C-:B------:R-:W-:Y:S02]  /*efb0*/  HADD2.F32 R49, -RZ, R7.reuse.H0_H0 ;  /* 0x20000007ff317230 */ /* 0x100fe40000004100 */
[----:B------:R-:W-:Y:S01]  /*efc0*/  FMUL.FTZ R53, R53, R4 ;  /* 0x0000000435357220 */ /* 0x000fe20000410000 */
[----:B------:R-:W-:Y:S02]  /*efd0*/  HADD2.F32 R7, -RZ, R7.H1_H1 ;  /* 0x30000007ff077230 */ /* 0x000fe40000004100 */
[----:B------:R-:W-:Y:S01]  /*efe0*/  FMUL.FTZ R5, R11, R8 ;  /* 0x000000080b057220 */ /* 0x000fe20000410000 */
[----:B------:R-:W-:Y:S01]  /*eff0*/  F2FP.F16.F32.PACK_AB R9, R59, R50 ;  /* 0x000000323b09723e */ /* 0x000fe200000000ff */
        /* <DEDUP_REMOVED lines=10> */
[----:B------:R1:W-:Y:S01]  /*f0a0*/  STS.128 [R34+0x15400], R4 ;  /* 0x0154000422007388 */ /* 0x0003e20000000c00 */
[----:B------:R-:W-:-:S05]  /*f0b0*/  F2FP.F16.F32.PACK_AB R11, R46, R53 ;  /* 0x000000352e0b723e */ /* 0x000fca00000000ff */
[----:B------:R1:W-:Y:S02]  /*f0c0*/  STS.128 [R62+0x15400], R8 ;  /* 0x015400083e007388 */ /* 0x0003e40000000c00 */
.L_x_3803:
[----:B------:R-:W-:Y:S05]  /*f0d0*/  BSYNC B2 ;  /* 0x0000000000027941 */ /* 0x000fea0003800000 */
.L_x_3802:
[----:B------:R-:W-:Y:S04]  /*f0e0*/  BSSY B2, `(.L_x_3804) ;  /* 0x0000065000027945 */ /* 0x000fe80003800000 */
[----:B------:R-:W-:Y:S05]  /*f0f0*/  @P1 BRA `(.L_x_3805) ;  /* 0x00000004008c1947 */ /* 0x000fea0003800000 */
[----:B-1----:R-:W2:Y:S01]  /*f100*/  LDL R4, [R1+0x50] ;  /* 0x0000500001047983 */ /* 0x002ea20000100800 */
[----:B------:R-:W-:Y:S02]  /*f110*/  HADD2.F32 R56, -RZ, R26.H0_H0 ;  /* 0x2000001aff387230 */ /* 0x000fe40000004100 */
[--C-:B------:R-:W-:Y:S02]  /*f120*/  HADD2.F32 R58, -RZ, R30.reuse.H0_H0 ;  /* 0x2000001eff3a7230 */ /* 0x100fe40000004100 */
[----:B------:R-:W-:Y:S02]  /*f130*/  HADD2.F32 R55, -RZ, R31.H0_H0 ;  /* 0x2000001fff377230 */ /* 0x000fe40000004100 */
[----:B------:R-:W-:Y:S01]  /*f140*/  HADD2.F32 R57, -RZ, R30.H1_H1 ;  /* 0x3000001eff397230 */ /* 0x000fe20000004100 */
[----:B--2---:R-:W-:Y:S01]  /*f150*/  R2UR UR4, R4 ;  /* 0x00000000040472ca */ /* 0x004fe200000e0000 */
[----:B------:R-:W-:-:S05]  /*f160*/  IMAD.IADD R4, R22, 0x1, R206 ;  /* 0x0000000116047824 */ /* 0x000fca00078e02ce */
[----:B0-----:R-:W-:-:S04]  /*f170*/  SHF.R.S32.HI R5, RZ, 0x1f, R4 ;  /* 0x0000001fff057819 */ /* 0x001fc80000011404 */
[CC--:B------:R-:W-:Y:S02]  /*f180*/  LEA.HI R6, R5.reuse, R4.reuse, RZ, 0x3 ;  /* 0x0000000405067211 */ /* 0x0c0fe400078f18ff */
[----:B------:R-:W-:Y:S02]  /*f190*/  LEA.HI R5, R5, R4, RZ, 0x6 ;  /* 0x0000000405057211 */ /* 0x000fe400078f30ff */
[--C-:B------:R-:W-:Y:S02]  /*f1a0*/  SHF.R.S32.HI R8, RZ, 0x3, R6.reuse ;  /* 0x00000003ff087819 */ /* 0x100fe40000011406 */
[----:B------:R-:W-:Y:S02]  /*f1b0*/  LOP3.LUT R7, R211, 0x38, R6, 0xf8, !PT ;  /* 0x00000038d3077812 */ /* 0x000fe400078ef806 */
[----:B------:R-:W-:Y:S01]  /*f1c0*/  LEA.HI R4, R25, R8, RZ, 0x1d ;  /* 0x0000000819047211 */ /* 0x000fe200078fe8ff */
[----:B------:R-:W-:Y:S01]  /*f1d0*/  IMAD.SHL.U32 R8, R5, 0x80, RZ ;  /* 0x0000008005087824 */ /* 0x000fe200078e00ff */
[----:B------:R-:W-:-:S02]  /*f1e0*/  LOP3.LUT R7, R7, R212, RZ, 0x3c, !PT ;  /* 0x000000d407077212 */ /* 0x000fc400078e3cff */
[----:B------:R-:W-:Y:S02]  /*f1f0*/  SHF.R.S32.HI R5, RZ, 0x1f, R4 ;  /* 0x0000001fff057819 */ /* 0x000fe40000011404 */
[----:B------:R-:W-:Y:S02]  /*f200*/  SHF.L.U32 R6, R4, 0x3, RZ ;  /* 0x0000000304067819 */ /* 0x000fe400000006ff */
[----:B------:R-:W-:Y:S02]  /*f210*/  LEA.HI R4, R5, R4, RZ, 0x3 ;  /* 0x0000000405047211 */ /* 0x000fe400078f18ff */
[----:B------:R-:W-:Y:S02]  /*f220*/  LOP3.LUT R8, R8, 0xffffe000, RZ, 0xc0, !PT ;  /* 0xffffe00008087812 */ /* 0x000fe400078ec0ff */
[----:B------:R-:W-:Y:S01]  /*f230*/  LOP3.LUT R5, R211, 0x38, R6, 0xf8, !PT ;  /* 0x00000038d3057812 */ /* 0x000fe200078ef806 */
[----:B------:R-:W-:Y:S01]  /*f240*/  IMAD.SHL.U32 R4, R4, 0x400, RZ ;  /* 0x0000040004047824 */ /* 0x000fe200078e00ff */
[----:B------:R-:W-:-:S02]  /*f250*/  IADD3 R7, R7, R8, R213 ;  /* 0x0000000807077210 */ /* 0x000fc40007ffe0d5 */
[----:B------:R-:W-:Y:S02]  /*f260*/  LOP3.LUT R9, R5, R212, RZ, 0x3c, !PT ;  /* 0x000000d405097212 */ /* 0x000fe400078e3cff */
[----:B------:R-:W-:Y:S02]  /*f270*/  LOP3.LUT R8, R4, 0x7fffe000, RZ, 0xc0, !PT ;  /* 0x7fffe00004087812 */ /* 0x000fe400078ec0ff */
[----:B------:R-:W-:Y:S02]  /*f280*/  LEA R34, R7, UR4, 0x1 ;  /* 0x0000000407227c11 */ /* 0x000fe4000f8e08ff */
[----:B------:R-:W-:-:S03]  /*f290*/  IADD3 R9, R9, R8, R213 ;  /* 0x0000000809097210 */ /* 0x000fc60007ffe0d5 */
[----:B------:R-:W0:Y:S02]  /*f2a0*/  LDS.128 R4, [R34] ;  /* 0x0000000022047984 */ /* 0x000e240000000c00 */
[----:B------:R-:W-:-:S05]  /*f2b0*/  IMAD R46, R9, 0x2, R2 ;  /* 0x00000002092e7824 */ /* 0x000fca00078e0202 */
[----:B------:R-:W1:Y:S01]  /*f2c0*/  LDS.128 R8, [R46+0x15400] ;  /* 0x015400002e087984 */ /* 0x000e620000000c00 */
[--C-:B0-----:R-:W-:Y:S02]  /*f2d0*/  HADD2.F32 R47, -RZ, R4.reuse.H0_H0 ;  /* 0x20000004ff2f7230 */ /* 0x101fe40000004100 */
[----:B------:R-:W-:Y:S02]  /*f2e0*/  HADD2.F32 R4, -RZ, R4.H1_H1 ;  /* 0x30000004ff047230 */ /* 0x000fe40000004100 */
[--C-:B------:R-:W-:Y:S02]  /*f2f0*/  HADD2.F32 R48, -RZ, R5.reuse.H0_H0 ;  /* 0x20000005ff307230 */ /* 0x100fe40000004100 */
[----:B------:R-:W-:Y:S02]  /*f300*/  HADD2.F32 R5, -RZ, R5.H1_H1 ;  /* 0x30000005ff057230 */ /* 0x000fe40000004100 */
[--C-:B-1----:R-:W-:Y:S02]  /*f310*/  HADD2.F32 R51, -RZ, R8.reuse.H0_H0 ;  /* 0x20000008ff337230 */ /* 0x102fe40000004100 */
[----:B------:R-:W-:-:S02]  /*f320*/  HADD2.F32 R8, -RZ, R8.H1_H1 ;  /* 0x30000008ff087230 */ /* 0x000fc40000004100 */
[----:B------:R-:W-:Y:S02]  /*f330*/  HADD2.F32 R52, -RZ, R9.H0_H0 ;  /* 0x20000009ff347230 */ /* 0x000fe40000004100 */
[C---:B------:R-:W-:Y:S01]  /*f340*/  FMUL.FTZ R60, R51.reuse, R58 ;  /* 0x0000003a333c7220 */ /* 0x040fe20000410000 */
[-C--:B------:R-:W-:Y:S01]  /*f350*/  FMUL.FTZ R62, R51, R56.reuse ;  /* 0x00000038333e7220 */ /* 0x080fe20000410000 */
[----:B------:R-:W-:Y:S02]  /*f360*/  HADD2.F32 R51, -RZ, R27.H0_H0 ;  /* 0x2000001bff337230 */ /* 0x000fe40000004100 */
[C---:B------:R-:W-:Y:S01]  /*f370*/  FMUL.FTZ R59, R8.reuse, R55 ;  /* 0x00000037083b7220 */ /* 0x040fe20000410000 */
[C---:B------:R-:W-:Y:S01]  /*f380*/  FFMA.FTZ R60, R47.reuse, R56, -R60 ;  /* 0x000000382f3c7223 */ /* 0x040fe2000001083c */
[----:B------:R-:W-:Y:S01]  /*f390*/  FFMA.FTZ R62, R47, R58, R62 ;  /* 0x0000003a2f3e7223 */ /* 0x000fe2000001003e */
[----:B------:R-:W-:Y:S02]  /*f3a0*/  HADD2.F32 R47, -RZ, R26.H1_H1 ;  /* 0x3000001aff2f7230 */ /* 0x000fe40000004100 */
[-C--:B------:R-:W-:Y:S01]  /*f3b0*/  FMUL.FTZ R61, R8, R51.reuse ;  /* 0x00000033083d7220 */ /* 0x080fe20000410000 */
[----:B------:R-:W-:Y:S01]  /*f3c0*/  FFMA.FTZ R59, R4, R51, -R59 ;  /* 0x00000033043b7223 */ /* 0x000fe2000001083b */
[----:B------:R-:W-:Y:S01]  /*f3d0*/  FMUL.FTZ R51, R52, R57 ;  /* 0x0000003934337220 */ /* 0x000fe20000410000 */
[----:B------:R-:W-:-:S02]  /*f3e0*/  HADD2.F32 R9, -RZ, R9.H1_H1 ;  /* 0x30000009ff097230 */ /* 0x000fc40000004100 */
[----:B------:R-:W-:Y:S01]  /*f3f0*/  FMUL.FTZ R52, R52, R47 ;  /* 0x0000002f34347220 */ /* 0x000fe20000410000 */
[----:B------:R-:W-:Y:S02]  /*f400*/  HADD2.F32 R56, -RZ, R31.H1_H1 ;  /* 0x3000001fff387230 */ /* 0x000fe40000004100 */
[----:B------:R-:W-:Y:S01]  /*f410*/  FFMA.FTZ R61, R4, R55, R61 ;  /* 0x00000037043d7223 */ /* 0x000fe2000001003d */
[----:B------:R-:W-:Y:S02]  /*f420*/  HADD2.F32 R4, -RZ, R27.H1_H1 ;  /* 0x3000001bff047230 */ /* 0x000fe40000004100 */
[C---:B------:R-:W-:Y:S01]  /*f430*/  FFMA.FTZ R51, R48.reuse, R47, -R51 ;  /* 0x0000002f30337223 */ /* 0x040fe20000010833 */
[----:B------:R-:W-:Y:S01]  /*f440*/  FFMA.FTZ R52, R48, R57, R52 ;  /* 0x0000003930347223 */ /* 0x000fe20000010034 */
[----:B------:R-:W-:Y:S02]  /*f450*/  HADD2.F32 R53, -RZ, R10.H0_H0 ;  /* 0x2000000aff357230 */ /* 0x000fe40000004100 */
[----:B------:R-:W-:Y:S01]  /*f460*/  FMUL.FTZ R58, R9, R56 ;  /* 0x00000038093a7220 */ /* 0x000fe20000410000 */
[----:B------:R-:W-:-:S02]  /*f470*/  HADD2.F32 R8, -RZ, R28.H0_H0 ;  /* 0x2000001cff087230 */ /* 0x000fc40000004100 */
[-C--:B------:R-:W-:Y:S01]  /*f480*/  FMUL.FTZ R64, R9, R4.reuse ;  /* 0x0000000409407220 */ /* 0x080fe20000410000 */
[----:B------:R-:W-:Y:S02]  /*f490*/  HADD2.F32 R48, -RZ, R32.H0_H0 ;  /* 0x20000020ff307230 */ /* 0x000fe40000004100 */
[----:B------:R-:W-:Y:S01]  /*f4a0*/  FFMA.FTZ R58, R5, R4, -R58 ;  /* 0x00000004053a7223 */ /* 0x000fe2000001083a */
[----:B------:R-:W-:Y:S02]  /*f4b0*/  HADD2.F32 R10, -RZ, R10.H1_H1 ;  /* 0x3000000aff0a7230 */ /* 0x000fe40000004100 */
[C---:B------:R-:W-:Y:S01]  /*f4c0*/  FMUL.FTZ R57, R53.reuse, R8 ;  /* 0x0000000835397220 */ /* 0x040fe20000410000 */
[----:B------:R-:W-:Y:S02]  /*f4d0*/  HADD2.F32 R47, -RZ, R33.H0_H0 ;  /* 0x20000021ff2f7230 */ /* 0x000fe40000004100 */
[----:B------:R-:W-:Y:S01]  /*f4e0*/  FMUL.FTZ R4, R53, R48 ;  /* 0x0000003035047220 */ /* 0x000fe20000410000 */
[----:B------:R-:W-:-:S02]  /*f4f0*/  HADD2.F32 R49, -RZ, R6.H0_H0 ;  /* 0x20000006ff317230 */ /* 0x000fc40000004100 */
[----:B------:R-:W-:Y:S01]  /*f500*/  FFMA.FTZ R53, R5, R56, R64 ;  /* 0x0000003805357223 */ /* 0x000fe20000010040 */
[----:B------:R-:W-:Y:S02]  /*f510*/  HADD2.F32 R9, -RZ, R29.H0_H0 ;  /* 0x2000001dff097230 */ /* 0x000fe40000004100 */
[C---:B------:R-:W-:Y:S01]  /*f520*/  FMUL.FTZ R5, R10.reuse, R47 ;  /* 0x0000002f0a057220 */ /* 0x040fe20000410000 */
[----:B------:R-:W-:Y:S02]  /*f530*/  HADD2.F32 R6, -RZ, R6.H1_H1 ;  /* 0x30000006ff067230 */ /* 0x000fe40000004100 */
[C---:B------:R-:W-:Y:S01]  /*f540*/  FFMA.FTZ R55, R49.reuse, R8, -R4 ;  /* 0x0000000831377223 */ /* 0x040fe20000010804 */
[----:B------:R-:W-:Y:S01]  /*f550*/  FFMA.FTZ R57, R49, R48, R57 ;  /* 0x0000003031397223 */ /* 0x000fe20000010039 */
[-C--:B------:R-:W-:Y:S01]  /*f560*/  FMUL.FTZ R49, R10, R9.reuse ;  /* 0x000000090a317220 */ /* 0x080fe20000410000 */
[----:B------:R-:W-:Y:S02]  /*f570*/  HADD2.F32 R54, -RZ, R11.H0_H0 ;  /* 0x2000000bff367230 */ /* 0x000fe40000004100 */
[----:B------:R-:W-:Y:S01]  /*f580*/  FFMA.FTZ R10, R6, R9, -R5 ;  /* 0x00000009060a7223 */ /* 0x000fe20000010805 */
[----:B------:R-:W-:-:S02]  /*f590*/  HADD2.F32 R9, -RZ, R32.H1_H1 ;  /* 0x30000020ff097230 */ /* 0x000fc40000004100 */
[----:B------:R-:W-:Y:S01]  /*f5a0*/  FFMA.FTZ R48, R6, R47, R49 ;  /* 0x0000002f06307223 */ /* 0x000fe20000010031 */
[----:B------:R-:W-:Y:S02]  /*f5b0*/  HADD2.F32 R5, -RZ, R28.H1_H1 ;  /* 0x3000001cff057230 */ /* 0x000fe40000004100 */
[----:B------:R-:W-:Y:S02]  /*f5c0*/  HADD2.F32 R11, -RZ, R11.H1_H1 ;  /* 0x3000000bff0b7230 */ /* 0x000fe40000004100 */
[C---:B------:R-:W-:Y:S01]  /*f5d0*/  FMUL.FTZ R47, R54.reuse, R9 ;  /* 0x00000009362f7220 */ /* 0x040fe20000410000 */
[----:B------:R-:W-:Y:S02]  /*f5e0*/  HADD2.F32 R8, -RZ, R33.H1_H1 ;  /* 0x30000021ff087230 */ /* 0x000fe40000004100 */
[----:B------:R-:W-:Y:S01]  /*f5f0*/  FMUL.FTZ R54, R54, R5 ;  /* 0x0000000536367220 */ /* 0x000fe20000410000 */
[----:B------:R-:W-:Y:S02]  /*f600*/  HADD2.F32 R4, -RZ, R29.H1_H1 ;  /* 0x3000001dff047230 */ /* 0x000fe40000004100 */
[----:B------:R-:W-:-:S02]  /*f610*/  HADD2.F32 R50, -RZ, R7.H0_H0 ;  /* 0x20000007ff327230 */ /* 0x000fc40000004100 */
[C---:B------:R-:W-:Y:S01]  /*f620*/  FMUL.FTZ R6, R11.reuse, R8 ;  /* 0x000000080b067220 */ /* 0x040fe20000410000 */
[----:B------:R-:W-:Y:S02]  /*f630*/  HADD2.F32 R7, -RZ, R7.H1_H1 ;  /* 0x30000007ff077230 */ /* 0x000fe40000004100 */
[-C--:B------:R-:W-:Y:S01]  /*f640*/  FMUL.FTZ R49, R11, R4.reuse ;  /* 0x000000040b317220 */ /* 0x080fe20000410000 */
        /* <DEDUP_REMOVED lines=14> */
.L_x_3805:
[----:B------:R-:W-:Y:S05]  /*f730*/  BSYNC B2 ;  /* 0x0000000000027941 */ /* 0x000fea0003800000 */
.L_x_3804:
[----:B------:R-:W-:Y:S05]  /*f740*/  @P2 BRA `(.L_x_3801) ;  /* 0x00000004008c2947 */ /* 0x000fea0003800000 */
[----:B-12---:R-:W2:Y:S01]  /*f750*/  LDL R4, [R1+0x50] ;  /* 0x0000500001047983 */ /* 0x006ea20000100800 */
[----:B------:R-:W-:Y:S02]  /*f760*/  HADD2.F32 R57, -RZ, R15.H0_H0 ;  /* 0x2000000fff397230 */ /* 0x000fe40000004100 */
[----:B------:R-:W-:Y:S02]  /*f770*/  HADD2.F32 R55, -RZ, R3.H0_H0 ;  /* 0x20000003ff377230 */ /* 0x000fe40000004100 */
[----:B------:R-:W-:Y:S01]  /*f780*/  HADD2.F32 R59, -RZ, R20.H0_H0 ;  /* 0x20000014ff3b7230 */ /* 0x000fe20000004100 */
[----:B--2---:R-:W-:Y:S01]  /*f790*/  R2UR UR4, R4 ;  /* 0x00000000040472ca */ /* 0x004fe200000e0000 */
[----:B------:R-:W-:-:S05]  /*f7a0*/  IMAD.IADD R4, R22, 0x1, R205 ;  /* 0x0000000116047824 */ /* 0x000fca00078e02cd */
[----:B0-----:R-:W-:-:S04]  /*f7b0*/  SHF.R.S32.HI R5, RZ, 0x1f, R4 ;  /* 0x0000001fff057819 */ /* 0x001fc80000011404 */
[CC--:B------:R-:W-:Y:S02]  /*f7c0*/  LEA.HI R6, R5.reuse, R4.reuse, RZ, 0x3 ;  /* 0x0000000405067211 */ /* 0x0c0fe400078f18ff */
[----:B------:R-:W-:Y:S02]  /*f7d0*/  LEA.HI R4, R5, R4, RZ, 0x6 ;  /* 0x0000000405047211 */ /* 0x000fe400078f30ff */
[--C-:B------:R-:W-:Y:S02]  /*f7e0*/  SHF.R.S32.HI R8, RZ, 0x3, R6.reuse ;  /* 0x00000003ff087819 */ /* 0x100fe40000011406 */
[----:B------:R-:W-:Y:S02]  /*f7f0*/  LOP3.LUT R5, R211, 0x38, R6, 0xf8, !PT ;  /* 0x00000038d3057812 */ /* 0x000fe400078ef806 */
[----:B------:R-:W-:Y:S02]  /*f800*/  LEA.HI R25, R25, R8, RZ, 0x1d ;  /* 0x0000000819197211 */ /* 0x000fe400078fe8ff */
[----:B------:R-:W-:-:S02]  /*f810*/  SHF.L.U32 R4, R4, 0x7, RZ ;  /* 0x0000000704047819 */ /* 0x000fc400000006ff */
[----:B------:R-:W-:Y:S02]  /*f820*/  SHF.R.S32.HI R6, RZ, 0x1f, R25 ;  /* 0x0000001fff067819 */ /* 0x000fe40000011419 */
[----:B------:R-:W-:Y:S01]  /*f830*/  LOP3.LUT R8, R4, 0xffffe000, RZ, 0xc0, !PT ;  /* 0xffffe00004087812 */ /* 0x000fe200078ec0ff */
[----:B------:R-:W-:Y:S01]  /*f840*/  IMAD.SHL.U32 R4, R25, 0x8, RZ ;  /* 0x0000000819047824 */ /* 0x000fe200078e00ff */
[----:B------:R-:W-:Y:S02]  /*f850*/  LEA.HI R6, R6, R25, RZ, 0x3 ;  /* 0x0000001906067211 */ /* 0x000fe400078f18ff */
[----:B------:R-:W-:-:S03]  /*f860*/  LOP3.LUT R5, R5, R212, RZ, 0x3c, !PT ;  /* 0x000000d405057212 */ /* 0x000fc600078e3cff */
[----:B------:R-:W-:Y:S01]  /*f870*/  IMAD.SHL.U32 R6, R6, 0x400, RZ ;  /* 0x0000040006067824 */ /* 0x000fe200078e00ff */
[--C-:B------:R-:W-:Y:S02]  /*f880*/  IADD3 R8, R5, R8, R213.reuse ;  /* 0x0000000805087210 */ /* 0x100fe40007ffe0d5 */
[----:B------:R-:W-:Y:S02]  /*f890*/  LOP3.LUT R5, R211, 0x38, R4, 0xf8, !PT ;  /* 0x00000038d3057812 */ /* 0x000fe400078ef804 */
[----:B------:R-:W-:Y:S02]  /*f8a0*/  LEA R25, R8, UR4, 0x1 ;  /* 0x0000000408197c11 */ /* 0x000fe4000f8e08ff */
[----:B------:R-:W-:Y:S02]  /*f8b0*/  LOP3.LUT R9, R5, R212, RZ, 0x3c, !PT ;  /* 0x000000d405097212 */ /* 0x000fe400078e3cff */
[----:B------:R-:W-:Y:S02]  /*f8c0*/  LOP3.LUT R8, R6, 0x7fffe000, RZ, 0xc0, !PT ;  /* 0x7fffe00006087812 */ /* 0x000fe400078ec0ff */
[----:B------:R-:W0:Y:S02]  /*f8d0*/  LDS.128 R4, [R25] ;  /* 0x0000000019047984 */ /* 0x000e240000000c00 */
        /* <DEDUP_REMOVED lines=29> */
[--C-:B------:R-:W-:Y:S02]  /*fab0*/  HADD2.F32 R52, -RZ, R10.reuse.H0_H0 ;  /* 0x2000000aff347230 */ /* 0x100fe40000004100 */
        /* <DEDUP_REMOVED lines=44> */
.L_x_3801:
[----:B------:R-:W-:Y:S05]  /*fd80*/  BSYNC B1 ;  /* 0x0000000000017941 */ /* 0x000fea0003800000 */
.L_x_3800:
[----:B------:R-:W-:-:S13]  /*fd90*/  ISETP.GE.AND P0, PT, R226, R0, PT ;  /* 0x00000000e200720c */ /* 0x000fda0003f06270 */
[----:B------:R-:W-:Y:S05]  /*fda0*/  @P0 BRA `(.L_x_3784) ;  /* 0x0000001000c00947 */ /* 0x000fea0003800000 */
[----:B------:R4:W5:Y:S01]  /*fdb0*/  LDL R59, [R1+0x50] ;  /* 0x00005000013b7983 */ /* 0x0009620000100800 */
[----:B---3--:R-:W3:Y:S01]  /*fdc0*/  LDC R25, c[0x0][0x3f4] ;  /* 0x0000fd00ff197b82 */ /* 0x008ee20000000800 */
[C---:B-12---:R-:W-:Y:S01]  /*fdd0*/  VIADD R4, R18.reuse, 0x40 ;  /* 0x0000004012047836 */ /* 0x046fe20000000000 */
[C---:B------:R-:W-:Y:S01]  /*fde0*/  IADD3 R0, R18.reuse, 0x20, RZ ;  /* 0x0000002012007810 */ /* 0x040fe20007ffe0ff */
[----:B------:R-:W-:Y:S01]  /*fdf0*/  BSSY B1, `(.L_x_3806) ;  /* 0x0000063000017945 */ /* 0x000fe20003800000 */
[----:B------:R-:W-:Y:S02]  /*fe00*/  SHF.R.U32.HI R57, RZ, 0x3, R207 ;  /* 0x00000003ff397819 */ /* 0x000fe400000116cf */
[-C--:B---3--:R-:W-:Y:S02]  /*fe10*/  ISETP.GE.AND P0, PT, R18, R25.reuse, PT ;  /* 0x000000191200720c */ /* 0x088fe40003f06270 */
[-C--:B------:R-:W-:Y:S02]  /*fe20*/  ISETP.GE.AND P1, PT, R0, R25.reuse, PT ;  /* 0x000000190000720c */ /* 0x080fe40003f26270 */
[----:B------:R-:W-:-:S09]  /*fe30*/  ISETP.GE.AND P2, PT, R4, R25, PT ;  /* 0x000000190400720c */ /* 0x000fd20003f46270 */
[----:B----4-:R-:W-:Y:S05]  /*fe40*/  @P0 BRA `(.L_x_3807) ;  /* 0x0000000400740947 */ /* 0x010fea0003800000 */
[----:B------:R-:W-:Y:S01]  /*fe50*/  LEA.HI R37, R37, R38, RZ, 0x2 ;  /* 0x0000002625257211 */ /* 0x000fe200078f10ff */
[--C-:B------:R-:W-:Y:S01]  /*fe60*/  HADD2.F32 R55, -RZ, R42.reuse.H0_H0 ;  /* 0x2000002aff377230 */ /* 0x100fe20000004100 */
[----:B-----5:R-:W-:Y:S01]  /*fe70*/  R2UR UR4, R59 ;  /* 0x000000003b0472ca */ /* 0x020fe200000e0000 */
[----:B------:R-:W-:Y:S01]  /*fe80*/  HADD2.F32 R53, -RZ, R35.H0_H0 ;  /* 0x20000023ff357230 */ /* 0x000fe20000004100 */
[----:B------:R-:W-:Y:S01]  /*fe90*/  LOP3.LUT R37, R37, 0xfffffffc, RZ, 0xc0, !PT ;  /* 0xfffffffc25257812 */ /* 0x000fe200078ec0ff */
[----:B------:R-:W-:Y:S01]  /*fea0*/  HADD2.F32 R56, -RZ, R43.H0_H0 ;  /* 0x2000002bff387230 */ /* 0x000fe20000004100 */
[----:B------:R-:W-:Y:S01]  /*feb0*/  LOP3.LUT R7, R207, 0x38, R18, 0xf8, !PT ;  /* 0x00000038cf077812 */ /* 0x000fe200078ef812 */
[----:B------:R-:W-:Y:S02]  /*fec0*/  HADD2.F32 R54, -RZ, R39.H0_H0 ;  /* 0x20000027ff367230 */ /* 0x000fe40000004100 */
[----:B------:R-:W-:Y:S02]  /*fed0*/  IMAD.IADD R0, R38, 0x1, -R37 ;  /* 0x0000000126007824 */ /* 0x000fe400078e0a25 */
[----:B------:R-:W-:-:S02]  /*fee0*/  HADD2.F32 R58, -RZ, R42.H1_H1 ;  /* 0x3000002aff3a7230 */ /* 0x000fc40000004100 */
[----:B------:R-:W-:Y:S01]  /*fef0*/  HADD2.F32 R42, -RZ, R35.H1_H1 ;  /* 0x30000023ff2a7230 */ /* 0x000fe20000004100 */
[----:B------:R-:W-:Y:S01]  /*ff00*/  LEA.HI R0, R25, R0, RZ, 0x1d ;  /* 0x0000000019007211 */ /* 0x000fe200078fe8ff */
[----:B------:R-:W-:-:S03]  /*ff10*/  HADD2.F32 R39, -RZ, R39.H1_H1 ;  /* 0x30000027ff277230 */ /* 0x000fc60000004100 */
[----:B0-----:R-:W-:Y:S01]  /*ff20*/  SHF.R.S32.HI R5, RZ, 0x1f, R0 ;  /* 0x0000001fff057819 */ /* 0x001fe20000011400 */
[----:B------:R-:W-:-:S03]  /*ff30*/  IMAD.SHL.U32 R4, R0, 0x8, RZ ;  /* 0x0000000800047824 */ /* 0x000fc600078e00ff */
[----:B------:R-:W-:Y:S02]  /*ff40*/  LEA.HI R5, R5, R0, RZ, 0x3 ;  /* 0x0000000005057211 */ /* 0x000fe400078f18ff */
[----:B------:R-:W-:Y:S02]  /*ff50*/  LOP3.LUT R4, R207, 0x38, R4, 0xf8, !PT ;  /* 0x00000038cf047812 */ /* 0x000fe400078ef804 */
[----:B------:R-:W-:Y:S02]  /*ff60*/  SHF.L.U32 R5, R5, 0xa, RZ ;  /* 0x0000000a05057819 */ /* 0x000fe400000006ff */
[----:B------:R-:W-:Y:S02]  /*ff70*/  LOP3.LUT R9, R4, R57, RZ, 0x3c, !PT ;  /* 0x0000003904097212 */ /* 0x000fe400078e3cff */
[----:B------:R-:W-:Y:S02]  /*ff80*/  LOP3.LUT R8, R5, 0x7fffe000, RZ, 0xc0, !PT ;  /* 0x7fffe00005087812 */ /* 0x000fe400078ec0ff */
[----:B------:R-:W-:-:S02]  /*ff90*/  LOP3.LUT R0, R214, R7, R57, 0xf6, !PT ;  /* 0x00000007d6007212 */ /* 0x000fc400078ef639 */
[----:B------:R-:W-:Y:S02]  /*ffa0*/  IADD3 R9, R9, R8, R214 ;  /* 0x0000000809097210 */ /* 0x000fe40007ffe0d6 */
[----:B------:R-:W-:-:S03]  /*ffb0*/  LEA R0, R0, UR4, 0x1 ;  /* 0x0000000400007c11 */ /* 0x000fc6000f8e08ff */
[----:B------:R-:W-:Y:S02]  /*ffc0*/  IMAD R34, R9, 0x2, R2 ;  /* 0x0000000209227824 */ /* 0x000fe400078e0202 */
[----:B------:R-:W0:Y:S04]  /*ffd0*/  LDS.128 R4, [R0] ;  /* 0x0000000000047984 */ /* 0x000e280000000c00 */
[----:B------:R-:W1:Y:S01]  /*ffe0*/  LDS.128 R8, [R34+0x15400] ;  /* 0x0154000022087984 */ /* 0x000e620000000c00 */
[--C-:B0-----:R-:W-:Y:S02]  /*fff0*/  HADD2.F32 R37, -RZ, R4.reuse.H0_H0 ;  /* 0x20000004ff257230 */ /* 0x101fe40000004100 */
[----:B------:R-:W-:Y:S02]  /*10000*/  HADD2.F32 R4, -RZ, R4.H1_H1 ;  /* 0x30000004ff047230 */ /* 0x000fe40000004100 */
[----:B-1----:R-:W-:-:S02]  /*10010*/  HADD2.F32 R48, -RZ, R8.H0_H0 ;  /* 0x20000008ff307230 */ /* 0x002fc40000004100 */
[----:B------:R-:W-:Y:S02]  /*10020*/  HADD2.F32 R8, -RZ, R8.H1_H1 ;  /* 0x30000008ff087230 */ /* 0x000fe40000004100 */
[--C-:B------:R-:W-:Y:S02]  /*10030*/  HADD2.F32 R49, -RZ, R9.reuse.H0_H0 ;  /* 0x20000009ff317230 */ /* 0x100fe40000004100 */
[-C--:B------:R-:W-:Y:S01]  /*10040*/  FMUL.FTZ R52, R55, R48.reuse ;  /* 0x0000003037347220 */ /* 0x080fe20000410000 */
[C---:B------:R-:W-:Y:S01]  /*10050*/  FMUL.FTZ R48, R53.reuse, R48 ;  /* 0x0000003035307220 */ /* 0x040fe20000410000 */
[----:B------:R-:W-:Y:S02]  /*10060*/  HADD2.F32 R9, -RZ, R9.H1_H1 ;  /* 0x30000009ff097230 */ /* 0x000fe40000004100 */
[-C--:B------:R-:W-:Y:S01]  /*10070*/  FMUL.FTZ R35, R54, R8.reuse ;  /* 0x0000000836237220 */ /* 0x080fe20000410000 */
[-C--:B------:R-:W-:Y:S01]  /*10080*/  FFMA.FTZ R52, R53, R37.reuse, -R52 ;  /* 0x0000002535347223 */ /* 0x080fe20000010834 */
[----:B------:R-:W-:Y:S01]  /*10090*/  FFMA.FTZ R48, R55, R37, R48 ;  /* 0x0000002537307223 */ /* 0x000fe20000010030 */
[----:B------:R-:W-:Y:S01]  /*100a0*/  FMUL.FTZ R53, R56, R8 ;  /* 0x0000000838357220 */ /* 0x000fe20000410000 */
[----:B------:R-:W-:-:S02]  /*100b0*/  HADD2.F32 R55, -RZ, R43.H1_H1 ;  /* 0x3000002bff377230 */ /* 0x000fc40000004100 */
[-C--:B------:R-:W-:Y:S01]  /*100c0*/  FMUL.FTZ R37, R58, R49.reuse ;  /* 0x000000313a257220 */ /* 0x080fe20000410000 */
[--C-:B------:R-:W-:Y:S02]  /*100d0*/  HADD2.F32 R38, -RZ, R5.reuse.H0_H0 ;  /* 0x20000005ff267230 */ /* 0x100fe40000004100 */
[----:B------:R-:W-:Y:S01]  /*100e0*/  FMUL.FTZ R49, R42, R49 ;  /* 0x000000312a317220 */ /* 0x000fe20000410000 */
[----:B------:R-:W-:Y:S02]  /*100f0*/  HADD2.F32 R5, -RZ, R5.H1_H1 ;  /* 0x30000005ff057230 */ /* 0x000fe40000004100 */
[-C--:B------:R-:W-:Y:S01]  /*10100*/  FFMA.FTZ R53, R54, R4.reuse, -R53 ;  /* 0x0000000436357223 */ /* 0x080fe20000010835 */
[----:B------:R-:W-:Y:S01]  /*10110*/  FFMA.FTZ R35, R56, R4, R35 ;  /* 0x0000000438237223 */ /* 0x000fe20000010023 */
[----:B------:R-:W-:Y:S02]  /*10120*/  HADD2.F32 R50, -RZ, R10.H0_H0 ;  /* 0x2000000aff327230 */ /* 0x000fe40000004100 */
[----:B------:R-:W-:Y:S01]  /*10130*/  FMUL.FTZ R4, R55, R9 ;  /* 0x0000000937047220 */ /* 0x000fe20000410000 */
[----:B------:R-:W-:-:S02]  /*10140*/  HADD2.F32 R56, -RZ, R44.H0_H0 ;  /* 0x2000002cff387230 */ /* 0x000fc40000004100 */
[-C--:B------:R-:W-:Y:S01]  /*10150*/  FFMA.FTZ R49, R58, R38.reuse, R49 ;  /* 0x000000263a317223 */ /* 0x080fe20000010031 */
[----:B------:R-:W-:Y:S02]  /*10160*/  HADD2.F32 R10, -RZ, R10.H1_H1 ;  /* 0x3000000aff0a7230 */ /* 0x000fe40000004100 */
[C---:B------:R-:W-:Y:S01]  /*10170*/  FMUL.FTZ R8, R39.reuse, R9 ;  /* 0x0000000927087220 */ /* 0x040fe20000410000 */
[----:B------:R-:W-:Y:S02]  /*10180*/  HADD2.F32 R58, -RZ, R45.H0_H0 ;  /* 0x2000002dff3a7230 */ /* 0x000fe40000004100 */
[----:B------:R-:W-:Y:S01]  /*10190*/  FFMA.FTZ R37, R42, R38, -R37 ;  /* 0x000000262a257223 */ /* 0x000fe20000010825 */
[----:B------:R-:W-:Y:S02]  /*101a0*/  HADD2.F32 R46, -RZ, R6.H0_H0 ;  /* 0x20000006ff2e7230 */ /* 0x000fe40000004100 */
[----:B------:R-:W-:Y:S01]  /*101b0*/  FFMA.FTZ R38, R39, R5, -R4 ;  /* 0x0000000527267223 */ /* 0x000fe20000010804 */
[----:B------:R-:W-:-:S02]  /*101c0*/  HADD2.F32 R54, -RZ, R40.H0_H0 ;  /* 0x20000028ff367230 */ /* 0x000fc40000004100 */
[----:B------:R-:W-:Y:S01]  /*101d0*/  FMUL.FTZ R9, R56, R50 ;  /* 0x0000003238097220 */ /* 0x000fe20000410000 */
[----:B------:R-:W-:Y:S02]  /*101e0*/  HADD2.F32 R4, -RZ, R41.H0_H0 ;  /* 0x20000029ff047230 */ /* 0x000fe40000004100 */
[----:B------:R-:W-:Y:S01]  /*101f0*/  FFMA.FTZ R42, R55, R5, R8 ;  /* 0x00000005372a7223 */ /* 0x000fe20000010008 */
[----:B------:R-:W-:Y:S02]  /*10200*/  HADD2.F32 R6, -RZ, R6.H1_H1 ;  /* 0x30000006ff067230 */ /* 0x000fe40000004100 */
[----:B------:R-:W-:Y:S01]  /*10210*/  FMUL.FTZ R5, R58, R10 ;  /* 0x0000000a3a057220 */ /* 0x000fe20000410000 */
[----:B------:R-:W-:Y:S01]  /*10220*/  FFMA.FTZ R39, R54, R46, -R9 ;  /* 0x0000002e36277223 */ /* 0x000fe20000010809 */
[--C-:B------:R-:W-:Y:S02]  /*10230*/  HADD2.F32 R51, -RZ, R11.reuse.H0_H0 ;  /* 0x2000000bff337230 */ /* 0x100fe40000004100 */
[----:B------:R-:W-:Y:S01]  /*10240*/  FMUL.FTZ R9, R4, R10 ;  /* 0x0000000a04097220 */ /* 0x000fe20000410000 */
[----:B------:R-:W-:-:S02]  /*10250*/  HADD2.F32 R11, -RZ, R11.H1_H1 ;  /* 0x3000000bff0b7230 */ /* 0x000fc40000004100 */
[----:B------:R-:W-:Y:S01]  /*10260*/  FFMA.FTZ R10, R4, R6, -R5 ;  /* 0x00000006040a7223 */ /* 0x000fe20000010805 */
[----:B------:R-:W-:Y:S02]  /*10270*/  HADD2.F32 R55, -RZ, R44.H1_H1 ;  /* 0x3000002cff377230 */ /* 0x000fe40000004100 */
[----:B------:R-:W-:Y:S01]  /*10280*/  FMUL.FTZ R43, R54, R50 ;  /* 0x00000032362b7220 */ /* 0x000fe20000410000 */
[----:B------:R-:W-:Y:S02]  /*10290*/  HADD2.F32 R45, -RZ, R45.H1_H1 ;  /* 0x3000002dff2d7230 */ /* 0x000fe40000004100 */
[----:B------:R-:W-:Y:S02]  /*102a0*/  HADD2.F32 R5, -RZ, R40.H1_H1 ;  /* 0x30000028ff057230 */ /* 0x000fe40000004100 */
[----:B------:R-:W-:Y:S01]  /*102b0*/  FFMA.FTZ R43, R56, R46, R43 ;  /* 0x0000002e382b7223 */ /* 0x000fe2000001002b */
[----:B------:R-:W-:Y:S02]  /*102c0*/  HADD2.F32 R41, -RZ, R41.H1_H1 ;  /* 0x30000029ff297230 */ /* 0x000fe40000004100 */
[----:B------:R-:W-:Y:S01]  /*102d0*/  FFMA.FTZ R40, R58, R6, R9 ;  /* 0x000000063a287223 */ /* 0x000fe20000010009 */
[----:B------:R-:W-:-:S02]  /*102e0*/  HADD2.F32 R47, -RZ, R7.H0_H0 ;  /* 0x20000007ff2f7230 */ /* 0x000fc40000004100 */
        /* <DEDUP_REMOVED lines=19> */
.L_x_3807:
[----:B------:R-:W-:Y:S05]  /*10420*/  BSYNC B1 ;  /* 0x0000000000017941 */ /* 0x000fea0003800000 */
.L_x_3806:
[----:B------:R-:W-:Y:S04]  /*10430*/  BSSY B1, `(.L_x_3808) ;  /* 0x0000064000017945 */ /* 0x000fe80003800000 */
[----:B------:R-:W-:Y:S05]  /*10440*/  @P1 BRA `(.L_x_3809) ;  /* 0x0000000400881947 */ /* 0x000fea0003800000 */
[----:B-1----:R-:W-:Y:S01]  /*10450*/  IMAD.IADD R0, R22, 0x1, R206 ;  /* 0x0000000116007824 */ /* 0x002fe200078e02ce */
[----:B-----5:R-:W-:Y:S01]  /*10460*/  R2UR UR4, R59 ;  /* 0x000000003b0472ca */ /* 0x020fe200000e0000 */
[----:B------:R-:W-:Y:S02]  /*10470*/  HADD2.F32 R46, -RZ, R30.H0_H0 ;  /* 0x2000001eff2e7230 */ /* 0x000fe40000004100 */
[----:B------:R-:W-:Y:S01]  /*10480*/  HADD2.F32 R44, -RZ, R26.H0_H0 ;  /* 0x2000001aff2c7230 */ /* 0x000fe20000004100 */
[----:B0-----:R-:W-:Y:S01]  /*10490*/  SHF.R.S32.HI R5, RZ, 0x1f, R0 ;  /* 0x0000001fff057819 */ /* 0x001fe20000011400 */
[----:B------:R-:W-:Y:S02]  /*104a0*/  HADD2.F32 R48, -RZ, R31.H0_H0 ;  /* 0x2000001fff307230 */ /* 0x000fe40000004100 */
[----:B------:R-:W-:Y:S01]  /*104b0*/  HADD2.F32 R51, -RZ, R30.H1_H1 ;  /* 0x3000001eff337230 */ /* 0x000fe20000004100 */
[CC--:B------:R-:W-:Y:S01]  /*104c0*/  LEA.HI R4, R5.reuse, R0.reuse, RZ, 0x3 ;  /* 0x0000000005047211 */ /* 0x0c0fe200078f18ff */
[----:B------:R-:W-:Y:S01]  /*104d0*/  HADD2.F32 R49, -RZ, R26.H1_H1 ;  /* 0x3000001aff317230 */ /* 0x000fe20000004100 */
[----:B------:R-:W-:-:S02]  /*104e0*/  LEA.HI R5, R5, R0, RZ, 0x6 ;  /* 0x0000000005057211 */ /* 0x000fc400078f30ff */
[--C-:B------:R-:W-:Y:S02]  /*104f0*/  SHF.R.S32.HI R6, RZ, 0x3, R4.reuse ;  /* 0x00000003ff067819 */ /* 0x100fe40000011404 */
[----:B------:R-:W-:Y:S02]  /*10500*/  LOP3.LUT R4, R207, 0x38, R4, 0xf8, !PT ;  /* 0x00000038cf047812 */ /* 0x000fe400078ef804 */
[----:B------:R-:W-:Y:S01]  /*10510*/  LEA.HI R0, R25, R6, RZ, 0x1d ;  /* 0x0000000619007211 */ /* 0x000fe200078fe8ff */
[----:B------:R-:W-:-:S03]  /*10520*/  IMAD.SHL.U32 R6, R5, 0x80, RZ ;  /* 0x0000008005067824 */ /* 0x000fc600078e00ff */
[----:B------:R-:W-:Y:S02]  /*10530*/  SHF.R.S32.HI R5, RZ, 0x1f, R0 ;  /* 0x0000001fff057819 */ /* 0x000fe40000011400 */
[----:B------:R-:W-:Y:S02]  /*10540*/  LOP3.LUT R7, R6, 0xffffe000, RZ, 0xc0, !PT ;  /* 0xffffe00006077812 */ /* 0x000fe400078ec0ff */
[----:B------:R-:W-:Y:S02]  /*10550*/  LOP3.LUT R6, R4, R57, RZ, 0x3c, !PT ;  /* 0x0000003904067212 */ /* 0x000fe400078e3cff */
[----:B------:R-:W-:Y:S02]  /*10560*/  LEA.HI R5, R5, R0, RZ, 0x3 ;  /* 0x0000000005057211 */ /* 0x000fe400078f18ff */
[----:B------:R-:W-:Y:S02]  /*10570*/  SHF.L.U32 R4, R0, 0x3, RZ ;  /* 0x0000000300047819 */ /* 0x000fe400000006ff */
[----:B------:R-:W-:Y:S01]  /*10580*/  IADD3 R6, R6, R7, R214 ;  /* 0x0000000706067210 */ /* 0x000fe20007ffe0d6 */
[----:B------:R-:W-:Y:S01]  /*10590*/  IMAD.SHL.U32 R5, R5, 0x400, RZ ;  /* 0x0000040005057824 */ /* 0x000fe200078e00ff */
[----:B------:R-:W-:-:S02]  /*105a0*/  LOP3.LUT R0, R207, 0x38, R4, 0xf8, !PT ;  /* 0x00000038cf007812 */ /* 0x000fc400078ef804 */
        /* <DEDUP_REMOVED lines=17> */
[----:B------:R-:W-:Y:S01]  /*106c0*/  FMUL.FTZ R39, R44, R39 ;  /* 0x000000272c277220 */ /* 0x000fe20000410000 */
[----:B------:R-:W-:Y:S01]  /*106d0*/  FMUL.FTZ R45, R48, R8 ;  /* 0x00000008302d7220 */ /* 0x000fe20000410000 */
[----:B------:R-:W-:Y:S02]  /*106e0*/  HADD2.F32 R9, -RZ, R9.H1_H1 ;  /* 0x30000009ff097230 */ /* 0x000fe40000004100 */
[----:B------:R-:W-:Y:S01]  /*106f0*/  FFMA.FTZ R43, R44, R34, -R43 ;  /* 0x000000222c2b7223 */ /* 0x000fe2000001082b */
[----:B------:R-:W-:-:S02]  /*10700*/  HADD2.F32 R44, -RZ, R27.H0_H0 ;  /* 0x2000001bff2c7230 */ /* 0x000fc40000004100 */
[-C--:B------:R-:W-:Y:S01]  /*10710*/  FMUL.FTZ R30, R51, R40.reuse ;  /* 0x00000028331e7220 */ /* 0x080fe20000410000 */
[C---:B------:R-:W-:Y:S01]  /*10720*/  FMUL.FTZ R40, R49.reuse, R40 ;  /* 0x0000002831287220 */ /* 0x040fe20000410000 */
[----:B------:R-:W-:Y:S02]  /*10730*/  HADD2.F32 R27, -RZ, R27.H1_H1 ;  /* 0x3000001bff1b7230 */ /* 0x000fe40000004100 */
[----:B------:R-:W-:Y:S01]  /*10740*/  FFMA.FTZ R39, R46, R34, R39 ;  /* 0x000000222e277223 */ /* 0x000fe20000010027 */
[C---:B------:R-:W-:Y:S01]  /*10750*/  FMUL.FTZ R47, R44.reuse, R8 ;  /* 0x000000082c2f7220 */ /* 0x040fe20000410000 */
[-C--:B------:R-:W-:Y:S01]  /*10760*/  FFMA.FTZ R8, R44, R4.reuse, -R45 ;  /* 0x000000042c087223 */ /* 0x080fe2000001082d */
[----:B------:R-:W-:Y:S02]  /*10770*/  HADD2.F32 R45, -RZ, R31.H1_H1 ;  /* 0x3000001fff2d7230 */ /* 0x000fe40000004100 */
[-C--:B------:R-:W-:Y:S01]  /*10780*/  FFMA.FTZ R30, R49, R35.reuse, -R30 ;  /* 0x00000023311e7223 */ /* 0x080fe2000001081e */
[----:B------:R-:W-:Y:S01]  /*10790*/  FFMA.FTZ R26, R48, R4, R47 ;  /* 0x00000004301a7223 */ /* 0x000fe2000001002f */
[----:B------:R-:W-:Y:S01]  /*107a0*/  FFMA.FTZ R40, R51, R35, R40 ;  /* 0x0000002333287223 */ /* 0x000fe20000010028 */
[----:B------:R-:W-:-:S02]  /*107b0*/  HADD2.F32 R41, -RZ, R10.H0_H0 ;  /* 0x2000000aff297230 */ /* 0x000fc40000004100 */
[-C--:B------:R-:W-:Y:S01]  /*107c0*/  FMUL.FTZ R4, R45, R9.reuse ;  /* 0x000000092d047220 */ /* 0x080fe20000410000 */
[----:B------:R-:W-:Y:S02]  /*107d0*/  HADD2.F32 R31, -RZ, R28.H0_H0 ;  /* 0x2000001cff1f7230 */ /* 0x000fe40000004100 */
[C---:B------:R-:W-:Y:S01]  /*107e0*/  FMUL.FTZ R34, R27.reuse, R9 ;  /* 0x000000091b227220 */ /* 0x040fe20000410000 */
[----:B------:R-:W-:Y:S02]  /*107f0*/  HADD2.F32 R35, -RZ, R32.H0_H0 ;  /* 0x20000020ff237230 */ /* 0x000fe40000004100 */
[----:B------:R-:W-:Y:S01]  /*10800*/  FFMA.FTZ R9, R27, R5, -R4 ;  /* 0x000000051b097223 */ /* 0x000fe20000010804 */
[----:B------:R-:W-:Y:S02]  /*10810*/  HADD2.F32 R10, -RZ, R10.H1_H1 ;  /* 0x3000000aff0a7230 */ /* 0x000fe40000004100 */
[----:B------:R-:W-:Y:S01]  /*10820*/  FMUL.FTZ R44, R31, R41 ;  /* 0x000000291f2c7220 */ /* 0x000fe20000410000 */
[----:B------:R-:W-:-:S02]  /*10830*/  HADD2.F32 R48, -RZ, R33.H0_H0 ;  /* 0x20000021ff307230 */ /* 0x000fc40000004100 */
[----:B------:R-:W-:Y:S01]  /*10840*/  FMUL.FTZ R4, R35, R41 ;  /* 0x0000002923047220 */ /* 0x000fe20000410000 */
[----:B------:R-:W-:Y:S02]  /*10850*/  HADD2.F32 R46, -RZ, R29.H0_H0 ;  /* 0x2000001dff2e7230 */ /* 0x000fe40000004100 */
[----:B------:R-:W-:Y:S01]  /*10860*/  FFMA.FTZ R27, R45, R5, R34 ;  /* 0x000000052d1b7223 */ /* 0x000fe20000010022 */
[--C-:B------:R-:W-:Y:S02]  /*10870*/  HADD2.F32 R42, -RZ, R11.reuse.H0_H0 ;  /* 0x2000000bff2a7230 */ /* 0x100fe40000004100 */
[-C--:B------:R-:W-:Y:S01]  /*10880*/  FMUL.FTZ R5, R48, R10.reuse ;  /* 0x0000000a30057220 */ /* 0x080fe20000410000 */
[-C--:B------:R-:W-:Y:S01]  /*10890*/  FFMA.FTZ R31, R31, R37.reuse, -R4 ;  /* 0x000000251f1f7223 */ /* 0x080fe20000010804 */
[----:B------:R-:W-:Y:S01]  /*108a0*/  FFMA.FTZ R44, R35, R37, R44 ;  /* 0x00000025232c7223 */ /* 0x000fe2000001002c */
[----:B------:R-:W-:Y:S02]  /*108b0*/  HADD2.F32 R32, -RZ, R32.H1_H1 ;  /* 0x30000020ff207230 */ /* 0x000fe40000004100 */
[----:B------:R-:W-:Y:S01]  /*108c0*/  FMUL.FTZ R35, R46, R10 ;  /* 0x0000000a2e237220 */ /* 0x000fe20000410000 */
[----:B------:R-:W-:-:S02]  /*108d0*/  HADD2.F32 R11, -RZ, R11.H1_H1 ;  /* 0x3000000bff0b7230 */ /* 0x000fc40000004100 */
[----:B------:R-:W-:Y:S01]  /*108e0*/  FFMA.FTZ R10, R46, R6, -R5 ;  /* 0x000000062e0a7223 */ /* 0x000fe20000010805 */
[----:B------:R-:W-:Y:S02]  /*108f0*/  HADD2.F32 R28, -RZ, R28.H1_H1 ;  /* 0x3000001cff1c7230 */ /* 0x000fe40000004100 */
[----:B------:R-:W-:Y:S01]  /*10900*/  FMUL.FTZ R5, R32, R42 ;  /* 0x0000002a20057220 */ /* 0x000fe20000410000 */
[----:B------:R-:W-:Y:S02]  /*10910*/  HADD2.F32 R37, -RZ, R33.H1_H1 ;  /* 0x30000021ff257230 */ /* 0x000fe40000004100 */
[----:B------:R-:W-:Y:S01]  /*10920*/  FFMA.FTZ R35, R48, R6, R35 ;  /* 0x0000000630237223 */ /* 0x000fe20000010023 */
[----:B------:R-:W-:Y:S02]  /*10930*/  HADD2.F32 R33, -RZ, R29.H1_H1 ;  /* 0x3000001dff217230 */ /* 0x000fe40000004100 */
[----:B------:R-:W-:Y:S01]  /*10940*/  FMUL.FTZ R29, R28, R42 ;  /* 0x0000002a1c1d7220 */ /* 0x000fe20000410000 */
[----:B------:R-:W-:-:S02]  /*10950*/  HADD2.F32 R38, -RZ, R7.H0_H0 ;  /* 0x20000007ff267230 */ /* 0x000fc40000004100 */
[-C--:B------:R-:W-:Y:S01]  /*10960*/  FMUL.FTZ R4, R37, R11.reuse ;  /* 0x0000000b25047220 */ /* 0x080fe20000410000 */
[----:B------:R-:W-:Y:S02]  /*10970*/  HADD2.F32 R7, -RZ, R7.H1_H1 ;  /* 0x30000007ff077230 */ /* 0x000fe40000004100 */
[C---:B------:R-:W-:Y:S01]  /*10980*/  FMUL.FTZ R6, R33.reuse, R11 ;  /* 0x0000000b21067220 */ /* 0x040fe20000410000 */
[-C--:B------:R-:W-:Y:S01]  /*10990*/  FFMA.FTZ R11, R28, R38.reuse, -R5 ;  /* 0x000000261c0b7223 */ /* 0x080fe20000010805 */
[----:B------:R-:W-:Y:S01]  /*109a0*/  FFMA.FTZ R29, R32, R38, R29 ;  /* 0x00000026201d7223 */ /* 0x000fe2000001001d */
[-C--:B------:R-:W-:Y:S01]  /*109b0*/  FFMA.FTZ R28, R33, R7.reuse, -R4 ;  /* 0x00000007211c7223 */ /* 0x080fe20000010804 */
        /* <DEDUP_REMOVED lines=11> */
.L_x_3809:
[----:B------:R-:W-:Y:S05]  /*10a70*/  BSYNC B1 ;  /* 0x0000000000017941 */ /* 0x000fea0003800000 */
.L_x_3808:
[----:B------:R-:W-:Y:S05]  /*10a80*/  @P2 BRA `(.L_x_3784) ;  /* 0x0000000400882947 */ /* 0x000fea0003800000 */
[----:B-12---:R-:W-:Y:S01]  /*10a90*/  IMAD.IADD R0, R22, 0x1, R205 ;  /* 0x0000000116007824 */ /* 0x006fe200078e02cd */
[----:B-----5:R-:W-:Y:S01]  /*10aa0*/  R2UR UR4, R59 ;  /* 0x000000003b0472ca */ /* 0x020fe200000e0000 */
[----:B------:R-:W-:Y:S02]  /*10ab0*/  HADD2.F32 R33, -RZ, R3.H0_H0 ;  /* 0x20000003ff217230 */ /* 0x000fe40000004100 */
[--C-:B------:R-:W-:Y:S01]  /*10ac0*/  HADD2.F32 R35, -RZ, R15.reuse.H0_H0 ;  /* 0x2000000fff237230 */ /* 0x100fe20000004100 */
[----:B0-----:R-:W-:Y:S01]  /*10ad0*/  SHF.R.S32.HI R5, RZ, 0x1f, R0 ;  /* 0x0000001fff057819 */ /* 0x001fe20000011400 */
[----:B------:R-:W-:Y:S02]  /*10ae0*/  HADD2.F32 R44, -RZ, R20.H0_H0 ;  /* 0x20000014ff2c7230 */ /* 0x000fe40000004100 */
[----:B------:R-:W-:Y:S01]  /*10af0*/  HADD2.F32 R40, -RZ, R12.H0_H0 ;  /* 0x2000000cff287230 */ /* 0x000fe20000004100 */
[CC--:B------:R-:W-:Y:S01]  /*10b00*/  LEA.HI R4, R5.reuse, R0.reuse, RZ, 0x3 ;  /* 0x0000000005047211 */ /* 0x0c0fe200078f18ff */
[----:B------:R-:W-:Y:S01]  /*10b10*/  HADD2.F32 R46, -RZ, R15.H1_H1 ;  /* 0x3000000fff2e7230 */ /* 0x000fe20000004100 */
[----:B------:R-:W-:Y:S01]  /*10b20*/  LEA.HI R0, R5, R0, RZ, 0x6 ;  /* 0x0000000005007211 */ /* 0x000fe200078f30ff */
[----:B------:R-:W-:Y:S01]  /*10b30*/  HADD2.F32 R42, -RZ, R3.H1_H1 ;  /* 0x30000003ff2a7230 */ /* 0x000fe20000004100 */
[----:B------:R-:W-:Y:S01]  /*10b40*/  SHF.R.S32.HI R6, RZ, 0x3, R4 ;  /* 0x00000003ff067819 */ /* 0x000fe20000011404 */
[----:B------:R-:W-:Y:S01]  /*10b50*/  HADD2.F32 R37, -RZ, R20.H1_H1 ;  /* 0x30000014ff257230 */ /* 0x000fe20000004100 */
[----:B------:R-:W-:Y:S01]  /*10b60*/  SHF.L.U32 R0, R0, 0x7, RZ ;  /* 0x0000000700007819 */ /* 0x000fe200000006ff */
[----:B------:R-:W-:Y:S01]  /*10b70*/  HADD2.F32 R39, -RZ, R21.H0_H0 ;  /* 0x20000015ff277230 */ /* 0x000fe20000004100 */
[----:B------:R-:W-:-:S02]  /*10b80*/  LEA.HI R25, R25, R6, RZ, 0x1d ;  /* 0x0000000619197211 */ /* 0x000fc400078fe8ff */
[----:B------:R-:W-:Y:S02]  /*10b90*/  LOP3.LUT R6, R207, 0x38, R4, 0xf8, !PT ;  /* 0x00000038cf067812 */ /* 0x000fe400078ef804 */
[----:B------:R-:W-:Y:S02]  /*10ba0*/  SHF.R.S32.HI R4, RZ, 0x1f, R25 ;  /* 0x0000001fff047819 */ /* 0x000fe40000011419 */
[----:B------:R-:W-:Y:S01]  /*10bb0*/  LOP3.LUT R5, R0, 0xffffe000, RZ, 0xc0, !PT ;  /* 0xffffe00000057812 */ /* 0x000fe200078ec0ff */
[----:B------:R-:W-:Y:S01]  /*10bc0*/  IMAD.SHL.U32 R0, R25, 0x8, RZ ;  /* 0x0000000819007824 */ /* 0x000fe200078e00ff */
[----:B------:R-:W-:Y:S02]  /*10bd0*/  LEA.HI R4, R4, R25, RZ, 0x3 ;  /* 0x0000001904047211 */ /* 0x000fe400078f18ff */
[----:B------:R-:W-:Y:S02]  /*10be0*/  LOP3.LUT R6, R6, R57, RZ, 0x3c, !PT ;  /* 0x0000003906067212 */ /* 0x000fe400078e3cff */
        /* <DEDUP_REMOVED lines=24> */
[----:B------:R-:W-:Y:S01]  /*10d70*/  FMUL.FTZ R25, R46, R30 ;  /* 0x0000001e2e197220 */ /* 0x000fe20000410000 */
[----:B------:R-:W-:-:S02]  /*10d80*/  HADD2.F32 R33, -RZ, R12.H1_H1 ;  /* 0x3000000cff217230 */ /* 0x000fc40000004100 */
[----:B------:R-:W-:Y:S01]  /*10d90*/  FFMA.FTZ R15, R40, R4, -R15 ;  /* 0x00000004280f7223 */ /* 0x000fe2000001080f */
[--C-:B------:R-:W-:Y:S02]  /*10da0*/  HADD2.F32 R31, -RZ, R10.reuse.H0_H0 ;  /* 0x2000000aff1f7230 */ /* 0x100fe40000004100 */
[----:B------:R-:W-:Y:S01]  /*10db0*/  FMUL.FTZ R29, R42, R30 ;  /* 0x0000001e2a1d7220 */ /* 0x000fe20000410000 */
[----:B------:R-:W-:Y:S01]  /*10dc0*/  FFMA.FTZ R3, R44, R4, R3 ;  /* 0x000000042c037223 */ /* 0x000fe20000010003 */
[----:B------:R-:W-:Y:S01]  /*10dd0*/  FFMA.FTZ R25, R42, R26, -R25 ;  /* 0x0000001a2a197223 */ /* 0x000fe20000010819 */
[----:B------:R-:W-:Y:S02]  /*10de0*/  HADD2.F32 R10, -RZ, R10.H1_H1 ;  /* 0x3000000aff0a7230 */ /* 0x000fe40000004100 */
[-C--:B------:R-:W-:Y:S01]  /*10df0*/  FMUL.FTZ R4, R37, R9.reuse ;  /* 0x0000000925047220 */ /* 0x080fe20000410000 */
[----:B------:R-:W-:Y:S02]  /*10e00*/  HADD2.F32 R35, -RZ, R13.H0_H0 ;  /* 0x2000000dff237230 */ /* 0x000fe40000004100 */
[----:B------:R-:W-:Y:S01]  /*10e10*/  FMUL.FTZ R8, R33, R9 ;  /* 0x0000000921087220 */ /* 0x000fe20000410000 */
[----:B------:R-:W-:-:S02]  /*10e20*/  HADD2.F32 R42, -RZ, R24.H0_H0 ;  /* 0x20000018ff2a7230 */ /* 0x000fc40000004100 */
[-C--:B------:R-:W-:Y:S01]  /*10e30*/  FFMA.FTZ R12, R33, R5.reuse, -R4 ;  /* 0x00000005210c7223 */ /* 0x080fe20000010804 */
[----:B------:R-:W-:Y:S02]  /*10e40*/  HADD2.F32 R40, -RZ, R14.H0_H0 ;  /* 0x2000000eff287230 */ /* 0x000fe40000004100 */
[----:B------:R-:W-:Y:S01]  /*10e50*/  FFMA.FTZ R20, R37, R5, R8 ;  /* 0x0000000525147223 */ /* 0x000fe20000010008 */
[--C-:B------:R-:W-:Y:S02]  /*10e60*/  HADD2.F32 R27, -RZ, R6.reuse.H0_H0 ;  /* 0x20000006ff1b7230 */ /* 0x100fe40000004100 */
[-C--:B------:R-:W-:Y:S01]  /*10e70*/  FMUL.FTZ R4, R39, R31.reuse ;  /* 0x0000001f27047220 */ /* 0x080fe20000410000 */
[----:B------:R-:W-:Y:S02]  /*10e80*/  HADD2.F32 R6, -RZ, R6.H1_H1 ;  /* 0x30000006ff067230 */ /* 0x000fe40000004100 */
[----:B------:R-:W-:Y:S01]  /*10e90*/  FMUL.FTZ R30, R35, R31 ;  /* 0x0000001f231e7220 */ /* 0x000fe20000410000 */
[----:B------:R-:W-:-:S02]  /*10ea0*/  HADD2.F32 R32, -RZ, R11.H0_H0 ;  /* 0x2000000bff207230 */ /* 0x000fc40000004100 */
[-C--:B------:R-:W-:Y:S01]  /*10eb0*/  FMUL.FTZ R5, R42, R10.reuse ;  /* 0x0000000a2a057220 */ /* 0x080fe20000410000 */
        /* <DEDUP_REMOVED lines=18> */
[-C--:B------:R-:W-:Y:S01]  /*10fe0*/  FFMA.FTZ R14, R21, R7.reuse, -R4 ;  /* 0x00000007150e7223 */ /* 0x080fe20000010804 */
        /* <DEDUP_REMOVED lines=12> */
.L_x_3784:
[----:B------:R-:W-:Y:S05]  /*110b0*/  BSYNC B0 ;  /* 0x0000000000007941 */ /* 0x000fea0003800000 */
.L_x_3765:
        /* <DEDUP_REMOVED lines=8> */
.L_x_3763:
[----:B0-23--:R-:W2:Y:S02]  /*11140*/  LDL R0, [R1+0x14] ;  /* 0x0000140001007983 */ /* 0x00dea40000100800 */
[----:B--2---:R-:W-:-:S13]  /*11150*/  R2UR UR4, R0 ;  /* 0x00000000000472ca */ /* 0x004fda00000e0000 */
[----:B------:R-:W-:-:S04]  /*11160*/  MOV R0, UR4 ;  /* 0x0000000400007c02 */ /* 0x000fc80008000f00 */
[----:B------:R-:W-:-:S13]  /*11170*/  ISETP.NE.AND P0, PT, R0, 0x3, PT ;  /* 0x000000030000780c */ /* 0x000fda0003f05270 */
[----:B------:R-:W-:Y:S05]  /*11180*/  @!P0 BRA `(.L_x_3810) ;  /* 0x0000000000048947 */ /* 0x000fea0003800000 */
[----:B------:R-:W-:Y:S01]  /*11190*/  BPT.TRAP 0x1 ;  /* 0x000000040000795c */ /* 0x000fe20000300000 */
.L_x_3810:
[----:B------:R-:W-:Y:S01]  /*111a0*/  IMAD R0, R215, 0x8, R2 ;  /* 0x00000008d7007824 */ /* 0x000fe200078e0202 */
[----:B-1--4-:R-:W-:-:S04]  /*111b0*/  SHF.L.U32 R3, R216, 0x1f, RZ ;  /* 0x0000001fd8037819 */ /* 0x012fc800000006ff */
[----:B------:R0:W1:Y:S01]  /*111c0*/  SYNCS.PHASECHK.TRANS64.TRYWAIT P2, [R0+URZ+0x36830], R3 ;  /* 0x03683003000075a7 */ /* 0x000062000804017f */
[----:B------:R-:W-:Y:S05]  /*111d0*/  @!P0 BRA `(.L_x_3811) ;  /* 0x0000000000048947 */ /* 0x000fea0003800000 */
[----:B------:R-:W-:Y:S01]  /*111e0*/  BPT.TRAP 0x1 ;  /* 0x000000040000795c */ /* 0x000fe20000300000 */
.L_x_3811:
[----:B------:R-:W2:Y:S01]  /*111f0*/  S2R R4, SR_TID.X ;  /* 0x0000000000047919 */ /* 0x000ea20000002100 */
[----:B------:R-:W-:Y:S01]  /*11200*/  IMAD.MOV.U32 R119, RZ, RZ, RZ ;  /* 0x000000ffff777224 */ /* 0x000fe200078e00ff */
[----:B--2---:R-:W-:-:S04]  /*11210*/  LOP3.LUT R4, R4, 0x7f, RZ, 0xc0, !PT ;  /* 0x0000007f04047812 */ /* 0x004fc800078ec0ff */
[----:B------:R-:W-:Y:S01]  /*11220*/  ISETP.NE.AND P1, PT, R4, RZ, PT ;  /* 0x000000ff0400720c */ /* 0x000fe20003f25270 */
[----:B-1----:R-:W-:-:S12]  /*11230*/  @P2 BRA `(.L_x_3812) ;  /* 0x0000000000082947 */ /* 0x002fd80003800000 */
[----:B------:R-:W1:Y:S02]  /*11240*/  SYNCS.PHASECHK.TRANS64.TRYWAIT P2, [R0+URZ+0x36830], R3 ;  /* 0x03683003000075a7 */ /* 0x000e64000804017f */
[----:B-1----:R-:W-:Y:S05]  /*11250*/  @!P2 BRA `(.L_x_3813) ;  /* 0x000001880018a947 */ /* 0x002fea0003800000 */
.L_x_3812:
[----:B------:R-:W-:Y:S05]  /*11260*/  WARPSYNC.ALL ;  /* 0x0000000000007948 */ /* 0x000fea0003800000 */
[----:B------:R-:W-:Y:S01]  /*11270*/  VIADD R4, R2, 0x21400 ;  /* 0x0002140002047836 */ /* 0x000fe20000000000 */
[----:B------:R-:W-:Y:S01]  /*11280*/  R2UR UR24, R36 ;  /* 0x00000000241872ca */ /* 0x000fe200000e0000 */
[----:B------:R-:W-:Y:S01]  /*11290*/  WARPGROUP.ARRIVE ;  /* 0x00000000000079c5 */ /* 0x000fe20000000000 */
[----:B------:R-:W-:Y:S01]  /*112a0*/  MOV R5, 0x40000040 ;  /* 0x4000004000057802 */ /* 0x000fe20000000f00 */
[----:B------:R-:W-:Y:S01]  /*112b0*/  UMOV UR5, 0x40000040 ;  /* 0x4000004000057882 */ /* 0x000fe20000000000 */
[----:B------:R-:W-:Y:S01]  /*112c0*/  SHF.R.U32.HI R4, RZ, 0x4, R4 ;  /* 0x00000004ff047819 */ /* 0x000fe20000011604 */
[----:B------:R-:W-:Y:S01]  /*112d0*/  IMAD.MOV.U32 R7, RZ, RZ, 0x40000040 ;  /* 0x40000040ff077424 */ /* 0x000fe200078e00ff */
[----:B------:R-:W-:Y:S01]  /*112e0*/  R2UR UR7, R5 ;  /* 0x00000000050772ca */ /* 0x000fe200000e0000 */
[----:B------:R-:W-:Y:S01]  /*112f0*/  UMOV UR27, UR5 ;  /* 0x00000005001b7c82 */ /* 0x000fe20008000000 */
[----:B------:R-:W-:Y:S01]  /*11300*/  LOP3.LUT R4, R4, 0x3fff, RZ, 0xc0, !PT ;  /* 0x00003fff04047812 */ /* 0x000fe200078ec0ff */
[----:B------:R-:W-:Y:S01]  /*11310*/  UMOV UR17, UR27 ;  /* 0x0000001b00117c82 */ /* 0x000fe20008000000 */
[----:B------:R-:W-:Y:S01]  /*11320*/  R2UR UR19, R7 ;  /* 0x00000000071372ca */ /* 0x000fe200000e0000 */
[----:B------:R-:W-:Y:S01]  /*11330*/  UMOV UR21, UR27 ;  /* 0x0000001b00157c82 */ /* 0x000fe20008000000 */
[----:B------:R-:W-:Y:S01]  /*11340*/  LOP3.LUT R218, R4, 0x10000, RZ, 0xfc, !PT ;  /* 0x0001000004da7812 */ /* 0x000fe200078efcff */
[----:B------:R-:W-:Y:S01]  /*11350*/  ULOP3.LUT UR24, UR24, 0x10000, URZ, 0xfc, !UPT ;  /* 0x0001000018187892 */ /* 0x000fe2000f8efc3f */
[----:B------:R-:W-:Y:S01]  /*11360*/  MOV R9, 0x40000040 ;  /* 0x4000004000097802 */ /* 0x000fe20000000f00 */
[----:B------:R-:W-:Y:S01]  /*11370*/  IMAD.MOV.U32 R7, RZ, RZ, 0x40000040 ;  /* 0x40000040ff077424 */ /* 0x000fe200078e00ff */
[----:B------:R-:W-:Y:S01]  /*11380*/  UMOV UR9, UR27 ;  /* 0x0000001b00097c82 */ /* 0x000fe20008000000 */
[----:B------:R-:W-:Y:S01]  /*11390*/  IMAD R4, R215, 0xa80, R218 ;  /* 0x00000a80d7047824 */ /* 0x000fe200078e02da */
[----:B------:R-:W-:Y:S01]  /*113a0*/  R2UR UR23, R9 ;  /* 0x00000000091772ca */ /* 0x000fe200000e0000 */
[----:B------:R-:W-:Y:S01]  /*113b0*/  IMAD.U32 R13, RZ, RZ, UR5 ;  /* 0x00000005ff0d7e24 */ /* 0x000fe2000f8e00ff */
[----:B------:R-:W-:Y:S01]  /*113c0*/  UMOV UR4, UR24 ;  /* 0x0000001800047c82 */ /* 0x000fe20008000000 */
[C---:B------:R-:W-:Y:S01]  /*113d0*/  VIADD R6, R4.reuse, 0x80 ;  /* 0x0000008004067836 */ /* 0x040fe20000000000 */
[C---:B------:R-:W-:Y:S01]  /*113e0*/  R2UR UR6, R4.reuse ;  /* 0x00000000040672ca */ /* 0x040fe200000e0000 */
[----:B------:R-:W-:Y:S01]  /*113f0*/  UMOV UR26, UR4 ;  /* 0x00000004001a7c82 */ /* 0x000fe20008000000 */
[----:B------:R-:W-:Y:S01]  /*11400*/  IADD3 R8, R4, 0x100, RZ ;  /* 0x0000010004087810 */ /* 0x000fe20007ffe0ff */
[----:B------:R-:W-:Y:S01]  /*11410*/  UMOV UR16, UR26 ;  /* 0x0000001a00107c82 */ /* 0x000fe20008000000 */
[----:B------:R-:W-:Y:S01]  /*11420*/  R2UR UR18, R6 ;  /* 0x00000000061272ca */ /* 0x000fe200000e0000 */
[----:B------:R-:W-:Y:S01]  /*11430*/  UMOV UR20, UR26 ;  /* 0x0000001a00147c82 */ /* 0x000fe20008000000 */
[----:B------:R-:W-:Y:S01]  /*11440*/  R2UR UR22, R8 ;  /* 0x00000000081672ca */ /* 0x000fe200000e0000 */
[C---:B------:R-:W-:Y:S01]  /*11450*/  VIADD R6, R4.reuse, 0x180 ;  /* 0x0000018004067836 */ /* 0x040fe20000000000 */
[----:B------:R-:W-:Y:S01]  /*11460*/  UMOV UR8, UR26 ;  /* 0x0000001a00087c82 */ /* 0x000fe20008000000 */
[----:B------:R-:W-:Y:S01]  /*11470*/  IMAD.U32 R12, RZ, RZ, UR4 ;  /* 0x00000004ff0c7e24 */ /* 0x000fe2000f8e00ff */
[----:B------:R-:W-:Y:S01]  /*11480*/  MOV R9, 0x40000040 ;  /* 0x4000004000097802 */ /* 0x000fe20000000f00 */
[----:B------:R-:W-:Y:S01]  /*11490*/  VIADD R10, R4, 0x200 ;  /* 0x00000200040a7836 */ /* 0x000fe20000000000 */
[----:B------:R-:W-:Y:S01]  /*114a0*/  UMOV UR12, UR26 ;  /* 0x0000001a000c7c82 */ /* 0x000fe20008000000 */
[----:B------:R-:W-:Y:S01]  /*114b0*/  HGMMA.64x16x16.F32 R72, gdesc[UR4], RZ, !UPT, gsb0 ;  /* 0x00200000044879f0 */ /* 0x000fe2000c0008ff */
[----:B------:R-:W-:Y:S01]  /*114c0*/  R2UR UR6, R6 ;  /* 0x00000000060672ca */ /* 0x000fe200000e0000 */
[----:B------:R-:W-:Y:S01]  /*114d0*/  UMOV UR4, UR26 ;  /* 0x0000001a00047c82 */ /* 0x000fe20008000000 */
[----:B------:R-:W-:Y:S01]  /*114e0*/  R2UR UR7, R7 ;  /* 0x00000000070772ca */ /* 0x000fe200000e0000 */
[----:B------:R-:W-:Y:S01]  /*114f0*/  UMOV UR5, UR27 ;  /* 0x0000001b00057c82 */ /* 0x000fe20008000000 */
[----:B------:R-:W-:Y:S01]  /*11500*/  IMAD.MOV.U32 R11, RZ, RZ, 0x40000040 ;  /* 0x40000040ff0b7424 */ /* 0x000fe200078e00ff */
[----:B------:R-:W-:Y:S01]  /*11510*/  R2UR UR10, R10 ;  /* 0x000000000a0a72ca */ /* 0x000fe200000e0000 */
[C---:B------:R-:W-:Y:S01]  /*11520*/  VIADD R8, R4.reuse, 0x280 ;  /* 0x0000028004087836 */ /* 0x040fe20000000000 */
[----:B------:R-:W-:Y:S01]  /*11530*/  R2UR UR15, R9 ;  /* 0x00000000090f72ca */ /* 0x000fe200000e0000 */
[----:B------:R-:W-:Y:S01]  /*11540*/  UMOV UR13, UR27 ;  /* 0x0000001b000d7c82 */ /* 0x000fe20008000000 */
[----:B------:R-:W-:Y:S01]  /*11550*/  R2UR UR11, R11 ;  /* 0x000000000b0b72ca */ /* 0x000fe200000e0000 */
[----:B------:R-:W-:Y:S01]  /*11560*/  VIADD R6, R4, 0x300 ;  /* 0x0000030004067836 */ /* 0x000fe20000000000 */
[----:B------:R-:W-:Y:S01]  /*11570*/  R2UR UR14, R8 ;  /* 0x00000000080e72ca */ /* 0x000fe200000e0000 */
[----:B------:R-:W-:Y:S01]  /*11580*/  IMAD.MOV.U32 R7, RZ, RZ, 0x40000040 ;  /* 0x40000040ff077424 */ /* 0x000fe200078e00ff */
[----:B------:R-:W-:Y:S01]  /*11590*/  MOV R9, 0x40000040 ;  /* 0x4000004000097802 */ /* 0x000fe20000000f00 */
[C---:B------:R-:W-:Y:S01]  /*115a0*/  VIADD R8, R4.reuse, 0x2 ;  /* 0x0000000204087836 */ /* 0x040fe20000000000 */
[----:B------:R-:W-:Y:S01]  /*115b0*/  UMOV UR29, 0x40000040 ;  /* 0x40000040001d7882 */ /* 0x000fe20000000000 */
[----:B------:R-:W-:Y:S01]  /*115c0*/  IADD3 R10, R4, 0x102, RZ ;  /* 0x00000102040a7810 */ /* 0x000fe20007ffe0ff */
[----:B------:R2:W-:Y:S01]  /*115d0*/  STL.64 [R1+0x48], R12 ;  /* 0x0000480c01007387 */ /* 0x0005e20000100a00 */
[----:B------:R-:W-:Y:S01]  /*115e0*/  R2UR UR31, R9 ;  /* 0x00000000091f72ca */ /* 0x000fe200000e0000 */
[----:B------:R-:W-:Y:S01]  /*115f0*/  IMAD.MOV.U32 R9, RZ, RZ, 0x40000040 ;  /* 0x40000040ff097424 */ /* 0x000fe200078e00ff */
[----:B------:R-:W-:Y:S01]  /*11600*/  R2UR UR30, R8 ;  /* 0x00000000081e72ca */ /* 0x000fe200000e0000 */
[----:B------:R-:W-:Y:S01]  /*11610*/  VIADD R8, R4, 0x182 ;  /* 0x0000018204087836 */ /* 0x000fe20000000000 */
[----:B------:R-:W-:Y:S01]  /*11620*/  MOV R11, 0x40000040 ;  /* 0x40000040000b7802 */ /* 0x000fe20000000f00 */
[----:B------:R-:W-:Y:S01]  /*11630*/  UIADD3 UR52, UR24, 0x406, URZ ;  /* 0x0000040618347890 */ /* 0x000fe2000fffe03f */
[----:B01----:R-:W-:Y:S01]  /*11640*/  P2R R3, PR, RZ, 0x1 ;  /* 0x00000001ff037803 */ /* 0x003fe20000000000 */
[----:B------:R-:W-:Y:S01]  /*11650*/  UMOV UR53, 0x40000040 ;  /* 0x4000004000357882 */ /* 0x000fe20000000000 */
[----:B------:R-:W-:Y:S01]  /*11660*/  UIADD3 UR48, UR24, 0x800, URZ ;  /* 0x0000080018307890 */ /* 0x000fe2000fffe03f */
[----:B------:R-:W-:Y:S01]  /*11670*/  BSSY B0, `(.L_x_3814) ;  /* 0x0000a94000007945 */ /* 0x000fe20003800000 */
[----:B------:R-:W-:Y:S01]  /*11680*/  UMOV UR49, 0x40000040 ;  /* 0x4000004000317882 */ /* 0x000fe20000000000 */
[----:B--2---:R-:W-:Y:S01]  /*11690*/  IMAD.U32 R13, RZ, RZ, UR29 ;  /* 0x0000001dff0d7e24 */ /* 0x004fe2000f8e00ff */
[----:B------:R-:W-:Y:S01]  /*116a0*/  UIADD3 UR44, UR24, 0x802, URZ ;  /* 0x00000802182c7890 */ /* 0x000fe2000fffe03f */
[--C-:B------:R-:W-:Y:S01]  /*116b0*/  IMAD.MOV.U32 R118, RZ, RZ, R119.reuse ;  /* 0x000000ffff767224 */ /* 0x100fe200078e0077 */
[----:B------:R-:W-:Y:S01]  /*116c0*/  UMOV UR45, 0x40000040 ;  /* 0x40000040002d7882 */ /* 0x000fe20000000000 */
[----:B------:R-:W-:Y:S01]  /*116d0*/  UIADD3 UR40, UR24, 0x804, URZ ;  /* 0x0000080418287890 */ /* 0x000fe2000fffe03f */
[--C-:B------:R-:W-:Y:S01]  /*116e0*/  IMAD.MOV.U32 R117, RZ, RZ, R119.reuse ;  /* 0x000000ffff757224 */ /* 0x100fe200078e0077 */
[----:B------:R-:W-:Y:S01]  /*116f0*/  UMOV UR41, 0x40000040 ;  /* 0x4000004000297882 */ /* 0x000fe20000000000 */
[----:B------:R-:W-:Y:S01]  /*11700*/  UIADD3 UR36, UR24, 0x806, URZ ;  /* 0x0000080618247890 */ /* 0x000fe2000fffe03f */
[----:B------:R-:W-:Y:S01]  /*11710*/  MOV R116, R119 ;  /* 0x0000007700747202 */ /* 0x000fe20000000f00 */
[----:B------:R-:W-:Y:S01]  /*11720*/  UMOV UR37, 0x40000040 ;  /* 0x4000004000257882 */ /* 0x000fe20000000000 */
        /* <DEDUP_REMOVED lines=12> */
[----:B------:R-:W-:Y:S01]  /*117f0*/  R2UR UR18, R6 ;  /* 0x00000000061272ca */ /* 0x000fe200000e0000 */
[----:B------:R-:W-:Y:S01]  /*11800*/  UMOV UR16, UR26 ;  /* 0x0000001a00107c82 */ /* 0x000fe20008000000 */
[----:B------:R-:W-:Y:S01]  /*11810*/  R2UR UR19, R7 ;  /* 0x00000000071372ca */ /* 0x000fe200000e0000 */
[----:B------:R-:W-:Y:S01]  /*11820*/  UMOV UR17, UR27 ;  /* 0x0000001b00117c82 */ /* 0x000fe20008000000 */
[----:B------:R-:W-:Y:S01]  /*11830*/  VIADD R6, R4, 0x82 ;  /* 0x0000008204067836 */ /* 0x000fe20000000000 */
[----:B------:R-:W-:Y:S01]  /*11840*/  UMOV UR27, UR29 ;  /* 0x0000001d001b7c82 */ /* 0x000fe20008000000 */
[----:B------:R-:W-:-:S02]  /*11850*/  IMAD.MOV.U32 R7, RZ, RZ, 0x40000040 ;  /* 0x40000040ff077424 */ /* 0x000fc400078e00ff */
        /* <DEDUP_REMOVED lines=10> */
[----:B-----5:R-:W-:-:S06]  /*11900*/  WARPGROUP.ARRIVE ;  /* 0x00000000000079c5 */ /* 0x020fcc0000000000 */
[----:B------:R-:W-:Y:S01]  /*11910*/  HGMMA.64x16x16.F32 R56, gdesc[UR20], RZ, !UPT, gsb0 ;  /* 0x00200000143879f0 */ /* 0x000fe2000c0008ff */
[----:B------:R-:W-:Y:S01]  /*11920*/  R2UR UR22, R10 ;  /* 0x000000000a1672ca */ /* 0x000fe200000e0000 */
[----:B------:R-:W-:Y:S01]  /*11930*/  UMOV UR21, UR27 ;  /* 0x0000001b00157c82 */ /* 0x000fe20008000000 */
[----:B------:R-:W-:Y:S01]  /*11940*/  R2UR UR23, R11 ;  /* 0x000000000b1772ca */ /* 0x000fe200000e0000 */
[----:B------:R-:W-:Y:S01]  /*11950*/  VIADD R10, R4, 0x282 ;  /* 0x00000282040a7836 */ /* 0x000fe20000000000 */
[----:B------:R-:W-:Y:S01]  /*11960*/  MOV R11, 0x40000040 ;  /* 0x40000040000b7802 */ /* 0x000fe20000000f00 */
[----:B------:R-:W-:Y:S02]  /*11970*/  WARPGROUP.DEPBAR.LE gsb0, 0x0 ;  /* 0x00008000000079c5 */ /* 0x000fe40000010000 */
[----:B------:R-:W-:-:S06]  /*11980*/  WARPGROUP.ARRIVE ;  /* 0x00000000000079c5 */ /* 0x000fcc0000000000 */
[----:B------:R-:W-:Y:S01]  /*11990*/  HGMMA.64x16x16.F32 R48, gdesc[UR4], RZ, !UPT, gsb0 ;  /* 0x00200000043079f0 */ /* 0x000fe2000c0008ff */
[----:B------:R-:W-:Y:S01]  /*119a0*/  UIADD3 UR4, UR24, 0x2, URZ ;  /* 0x0000000218047890 */ /* 0x000fe2000fffe03f */
[----:B------:R-:W-:Y:S01]  /*119b0*/  R2UR UR6, R8 ;  /* 0x00000000080672ca */ /* 0x000fe200000e0000 */
[----:B------:R-:W-:Y:S01]  /*119c0*/  UMOV UR5, UR27 ;  /* 0x0000001b00057c82 */ /* 0x000fe20008000000 */
[----:B------:R-:W-:Y:S01]  /*119d0*/  R2UR UR7, R9 ;  /* 0x00000000090772ca */ /* 0x000fe200000e0000 */
[----:B------:R-:W-:Y:S01]  /*119e0*/  VIADD R8, R4, 0x4 ;  /* 0x0000000404087836 */ /* 0x000fe20000000000 */
[----:B------:R-:W-:Y:S02]  /*119f0*/  MOV R9, 0x40000040 ;  /* 0x4000004000097802 */ /* 0x000fe40000000f00 */
[----:B------:R-:W-:Y:S02]  /*11a00*/  UMOV UR28, UR4 ;  /* 0x00000004001c7c82 */ /* 0x000fe40008000000 */
[----:B------:R-:W-:Y:S01]  /*11a10*/  UMOV UR26, UR28 ;  /* 0x0000001c001a7c82 */ /* 0x000fe20008000000 */
[----:B------:R-:W-:Y:S01]  /*11a20*/  IMAD.U32 R12, RZ, RZ, UR28 ;  /* 0x0000001cff0c7e24 */ /* 0x000fe2000f8e00ff */
[----:B------:R-:W-:Y:S01]  /*11a30*/  UMOV UR20, UR26 ;  /* 0x0000001a00147c82 */ /* 0x000fe20008000000 */
[----:B------:R-:W-:-:S03]  /*11a40*/  UMOV UR4, UR26 ;  /* 0x0000001a00047c82 */ /* 0x000fc60008000000 */
[----:B------:R0:W-:Y:S01]  /*11a50*/  STL.64 [R1+0x40], R12 ;  /* 0x0000400c01007387 */ /* 0x0001e20000100a00 */
        /* <DEDUP_REMOVED lines=12> */
[----:B------:R-:W-:Y:S02]  /*11b20*/  IADD3 R10, R4, 0x104, RZ ;  /* 0x00000104040a7810 */ /* 0x000fe40007ffe0ff */
        /* <DEDUP_REMOVED lines=31> */
[----:B------:R-:W-:Y:S01]  /*11d20*/  UMOV UR27, UR29 ;  /* 0x0000001d001b7c82 */ /* 0x000fe20008000000 */
[----:B------:R-:W-:Y:S01]  /*11d30*/  IMAD.MOV.U32 R7, RZ, RZ, 0x40000040 ;  /* 0x40000040ff077424 */ /* 0x000fe200078e00ff */
[----:B------:R-:W-:Y:S02]  /*11d40*/  WARPGROUP.DEPBAR.LE gsb0, 0x0 ;  /* 0x00008000000079c5 */ /* 0x000fe40000010000 */
[----:B------:R-:W-:-:S06]  /*11d50*/  WARPGROUP.ARRIVE ;  /* 0x00000000000079c5 */ /* 0x000fcc0000000000 */
[----:B------:R-:W-:Y:S01]  /*11d60*/  HGMMA.64x16x16.F32 R56, gdesc[UR20], R56, gsb0 ;  /* 0x00200000143879f0 */ /* 0x000fe20008000838 */
[----:B------:R-:W-:Y:S01]  /*11d70*/  R2UR UR22, R10 ;  /* 0x000000000a1672ca */ /* 0x000fe200000e0000 */
[----:B------:R-:W-:Y:S01]  /*11d80*/  UMOV UR21, UR27 ;  /* 0x0000001b00157c82 */ /* 0x000fe20008000000 */
[----:B------:R-:W-:Y:S01]  /*11d90*/  R2UR UR23, R11 ;  /* 0x000000000b1772ca */ /* 0x000fe200000e0000 */
[----:B------:R-:W-:Y:S01]  /*11da0*/  VIADD R10, R4, 0x284 ;  /* 0x00000284040a7836 */ /* 0x000fe20000000000 */
[----:B------:R-:W-:Y:S01]  /*11db0*/  MOV R11, 0x40000040 ;  /* 0x40000040000b7802 */ /* 0x000fe20000000f00 */
[----:B------:R-:W-:Y:S02]  /*11dc0*/  WARPGROUP.DEPBAR.LE gsb0, 0x0 ;  /* 0x00008000000079c5 */ /* 0x000fe40000010000 */
[----:B------:R-:W-:-:S06]  /*11dd0*/  WARPGROUP.ARRIVE ;  /* 0x00000000000079c5 */ /* 0x000fcc0000000000 */
[----:B------:R-:W-:Y:S01]  /*11de0*/  HGMMA.64x16x16.F32 R48, gdesc[UR4], R48, gsb0 ;  /* 0x00200000043079f0 */ /* 0x000fe20008000830 */
        /* <DEDUP_REMOVED lines=14> */
[----:B------:R-:W-:Y:S01]  /*11ed0*/  HGMMA.64x16x16.F32 R40, gdesc[UR8], R40, gsb0 ;  /* 0x00200000082879f0 */ /* 0x000fe20008000828 */
        /* <DEDUP_REMOVED lines=269> */
[----:B------:R-:W-:Y:S01]  /*12fb0*/  R2UR UR54, R8 ;  /* 0x00000000083672ca */ /* 0x000fe200000e0000 */
[----:B------:R-:W-:Y:S01]  /*12fc0*/  UMOV UR20, UR26 ;  /* 0x0000001a00147c82 */ /* 0x000fe20008000000 */
[----:B------:R-:W-:Y:S01]  /*12fd0*/  UMOV UR4, UR26 ;  /* 0x0000001a00047c82 */ /* 0x000fe20008000000 */
[----:B------:R-:W-:Y:S01]  /*12fe0*/  R2UR UR55, R9 ;  /* 0x00000000093772ca */ /* 0x000fe200000e0000 */
[----:B------:R-:W-:Y:S01]  /*12ff0*/  IMAD.U32 R12, RZ, RZ, UR28 ;  /* 0x0000001cff0c7e24 */ /* 0x000fe2000f8e00ff */
[----:B------:R-:W-:-:S02]  /*13000*/  IADD3 R8, R4, 0x506, RZ ;  /* 0x0000050604087810 */ /* 0x000fc40007ffe0ff */
[----:B------:R-:W-:Y:S02]  /*13010*/  MOV R9, 0x40000040 ;  /* 0x4000004000097802 */ /* 0x000fe40000000f00 */
        /* <DEDUP_REMOVED lines=86> */
[----:B------:R-:W-:Y:S02]  /*13580*/  R2UR UR11, R11 ;  /* 0x000000000b0b72ca */ /* 0x000fe400000e0000 */
[----:B------:R-:W-:Y:S02]  /*13590*/  IADD3 R10, R4, 0x800, RZ ;  /* 0x00000800040a7810 */ /* 0x000fe40007ffe0ff */
[----:B------:R-:W-:Y:S01]  /*135a0*/  MOV R11, 0x40000040 ;  /* 0x40000040000b7802 */ /* 0x000fe20000000f00 */
        /* <DEDUP_REMOVED lines=27> */
[----:B------:R-:W-:Y:S02]  /*13760*/  R2UR UR47, R9 ;  /* 0x00000000092f72ca */ /* 0x000fe400000e0000 */
[----:B------:R-:W-:Y:S02]  /*13770*/  IADD3 R8, R4, 0x882, RZ ;  /* 0x0000088204087810 */ /* 0x000fe40007ffe0ff */
[----:B------:R-:W-:Y:S01]  /*13780*/  MOV R9, 0x40000040 ;  /* 0x4000004000097802 */ /* 0x000fe20000000f00 */
        /* <DEDUP_REMOVED lines=164> */
[----:B------:R-:W-:Y:S02]  /*141d0*/  ULDC UR8, c[0x0][0x9d8] ;  /* 0x0002760000087ab9 */ /* 0x000fe40000000800 */
        /* <DEDUP_REMOVED lines=20> */
[----:B------:R-:W-:Y:S03]  /*14320*/  HGMMA.64x16x16.F32 R72, gdesc[UR36], R72, gsb0 ;  /* 0x00200000244879f0 */ /* 0x000fe60008000848 */
[----:B------:R-:W-:Y:S02]  /*14330*/  WARPGROUP.DEPBAR.LE gsb0, 0x0 ;  /* 0x00008000000079c5 */ /* 0x000fe40000010000 */
[----:B------:R-:W-:Y:S01]  /*14340*/  WARPGROUP.ARRIVE ;  /* 0x00000000000079c5 */ /* 0x000fe20000000000 */
[----:B------:R-:W-:Y:S01]  /*14350*/  FMUL.FTZ R9, R72, UR8 ;  /* 0x0000000848097c20 */ /* 0x000fe20008410000 */
[----:B------:R-:W-:Y:S01]  /*14360*/  FMUL.FTZ R10, R73, UR8 ;  /* 0x00000008490a7c20 */ /* 0x000fe20008410000 */
[----:B------:R-:W-:Y:S01]  /*14370*/  FMUL.FTZ R8, R74, UR8 ;  /* 0x000000084a087c20 */ /* 0x000fe20008410000 */
[----:B------:R-:W-:Y:S01]  /*14380*/  FMUL.FTZ R11, R76, UR8 ;  /* 0x000000084c0b7c20 */ /* 0x000fe20008410000 */
[----:B0-----:R-:W-:Y:S01]  /*14390*/  FMUL.FTZ R12, R75, UR8 ;  /* 0x000000084b0c7c20 */ /* 0x001fe20008410000 */
[----:B------:R-:W-:Y:S01]  /*143a0*/  HGMMA.64x16x16.F32 R64, gdesc[UR4], R64, gsb0 ;  /* 0x00200000044079f0 */ /* 0x000fe20008000840 */
[----:B------:R-:W-:Y:S01]  /*143b0*/  R2UR UR6, R6 ;  /* 0x00000000060672ca */ /* 0x000fe200000e0000 */
[----:B------:R-:W-:Y:S01]  /*143c0*/  UMOV UR4, UR36 ;  /* 0x0000002400047c82 */ /* 0x000fe20008000000 */
[----:B------:R-:W-:Y:S01]  /*143d0*/  R2UR UR7, R7 ;  /* 0x00000000070772ca */ /* 0x000fe200000e0000 */
[----:B------:R-:W-:Y:S01]  /*143e0*/  UMOV UR5, UR37 ;  /* 0x0000002500057c82 */ /* 0x000fe20008000000 */
[----:B------:R-:W-:Y:S01]  /*143f0*/  VIADD R6, R4, 0x886 ;  /* 0x0000088604067836 */ /* 0x000fe20000000000 */
[----:B------:R-:W0:Y:S01]  /*14400*/  MUFU.TANH R9, R9 ;  /* 0x0000000900097308 */ /* 0x000e220000002400 */
[----:B------:R-:W-:-:S02]  /*14410*/  IMAD.MOV.U32 R7, RZ, RZ, 0x40000040 ;  /* 0x40000040ff077424 */ /* 0x000fc400078e00ff */
[----:B------:R-:W-:Y:S01]  /*14420*/  FMUL.FTZ R13, R77, UR8 ;  /* 0x000000084d0d7c20 */ /* 0x000fe20008410000 */
[----:B------:R-:W-:Y:S01]  /*14430*/  FMUL.FTZ R20, R78, UR8 ;  /* 0x000000084e147c20 */ /* 0x000fe20008410000 */
[----:B------:R-:W-:Y:S01]  /*14440*/  FMUL.FTZ R14, R79, UR8 ;  /* 0x000000084f0e7c20 */ /* 0x000fe20008410000 */
[----:B------:R-:W-:Y:S02]  /*14450*/  IMAD.MOV.U32 R79, RZ, RZ, R119 ;  /* 0x000000ffff4f7224 */ /* 0x000fe400078e0077 */
        /* <DEDUP_REMOVED lines=13> */
[----:B------:R-:W-:Y:S01]  /*14530*/  R2UR UR6, R6 ;  /* 0x00000000060672ca */ /* 0x000fe200000e0000 */
[----:B------:R-:W-:Y:S01]  /*14540*/  UMOV UR4, UR36 ;  /* 0x0000002400047c82 */ /* 0x000fe20008000000 */
[----:B------:R-:W-:Y:S01]  /*14550*/  R2UR UR7, R7 ;  /* 0x00000000070772ca */ /* 0x000fe200000e0000 */
[----:B------:R-:W-:Y:S01]  /*14560*/  UMOV UR5, UR37 ;  /* 0x0000002500057c82 */ /* 0x000fe20008000000 */
[----:B------:R-:W-:Y:S01]  /*14570*/  VIADD R6, R4, 0x906 ;  /* 0x0000090604067836 */ /* 0x000fe20000000000 */
[----:B------:R-:W-:Y:S01]  /*14580*/  MOV R7, 0x40000040 ;  /* 0x4000004000077802 */ /* 0x000fe20000000f00 */
[----:B------:R-:W4:Y:S01]  /*14590*/  MUFU.TANH R15, R15 ;  /* 0x0000000f000f7308 */ /* 0x000f220000002400 */
[----:B------:R-:W-:Y:S01]  /*145a0*/  FMUL.FTZ R66, R67, UR8 ;  /* 0x0000000843427c20 */ /* 0x000fe20008410000 */
[----:B------:R-:W-:Y:S01]  /*145b0*/  FMUL.FTZ R65, R69, UR8 ;  /* 0x0000000845417c20 */ /* 0x000fe20008410000 */
[----:B------:R-:W-:Y:S01]  /*145c0*/  FMUL.FTZ R70, R70, UR8 ;  /* 0x0000000846467c20 */ /* 0x000fe20008410000 */
[----:B------:R-:W-:-:S04]  /*145d0*/  FMUL.FTZ R71, R71, UR8 ;  /* 0x0000000847477c20 */ /* 0x000fc80008410000 */
[----:B------:R-:W4:Y:S08]  /*145e0*/  MUFU.TANH R21, R21 ;  /* 0x0000001500157308 */ /* 0x000f300000002400 */
[----:B------:R-:W4:Y:S08]  /*145f0*/  MUFU.TANH R20, R20 ;  /* 0x0000001400147308 */ /* 0x000f300000002400 */
[----:B------:R-:W4:Y:S08]  /*14600*/  MUFU.TANH R64, R64 ;  /* 0x0000004000407308 */ /* 0x000f300000002400 */
[----:B------:R-:W4:Y:S08]  /*14610*/  MUFU.TANH R14, R14 ;  /* 0x0000000e000e7308 */ /* 0x000f300000002400 */
[----:B------:R-:W4:Y:S01]  /*14620*/  MUFU.TANH R65, R65 ;  /* 0x0000004100417308 */ /* 0x000f220000002400 */
[----:B------:R-:W-:-:S02]  /*14630*/  WARPGROUP.DEPBAR.LE gsb0, 0x0 ;  /* 0x00008000000079c5 */ /* 0x000fc40000010000 */
[----:B------:R-:W-:Y:S01]  /*14640*/  WARPGROUP.ARRIVE ;  /* 0x00000000000079c5 */ /* 0x000fe20000000000 */
[----:B0-----:R-:W-:Y:S01]  /*14650*/  FMUL.FTZ R5, R59, UR8 ;  /* 0x000000083b057c20 */ /* 0x001fe20008410000 */
        /* <DEDUP_REMOVED lines=9> */
[----:B------:R-:W-:-:S02]  /*146f0*/  VIADD R6, R4, 0x986 ;  /* 0x0000098604067836 */ /* 0x000fc40000000000 */
[----:B------:R-:W-:Y:S01]  /*14700*/  FMUL.FTZ R69, R60, UR8 ;  /* 0x000000083c457c20 */ /* 0x000fe20008410000 */
[----:B------:R-:W-:Y:S01]  /*14710*/  IMAD.MOV.U32 R7, RZ, RZ, 0x40000040 ;  /* 0x40000040ff077424 */ /* 0x000fe200078e00ff */
[----:B------:R-:W-:Y:S01]  /*14720*/  MUFU.TANH R73, R58 ;  /* 0x0000003a00497308 */ /* 0x000fe20000002400 */
[----:B------:R-:W-:Y:S02]  /*14730*/  VIADD R4, R4, 0xa06 ;  /* 0x00000a0604047836 */ /* 0x000fe40000000000 */
[----:B------:R-:W-:Y:S01]  /*14740*/  FMUL.FTZ R62, R62, UR8 ;  /* 0x000000083e3e7c20 */ /* 0x000fe20008410000 */
[----:B------:R-:W-:Y:S01]  /*14750*/  FMUL.FTZ R59, R61, UR8 ;  /* 0x000000083d3b7c20 */ /* 0x000fe20008410000 */
[----:B------:R-:W-:-:S03]  /*14760*/  FMUL.FTZ R63, R63, UR8 ;  /* 0x000000083f3f7c20 */ /* 0x000fc60008410000 */
[----:B------:R-:W4:Y:S08]  /*14770*/  MUFU.TANH R67, R67 ;  /* 0x0000004300437308 */ /* 0x000f300000002400 */
[----:B------:R-:W4:Y:S08]  /*14780*/  MUFU.TANH R66, R66 ;  /* 0x0000004200427308 */ /* 0x000f300000002400 */
[----:B------:R-:W4:Y:S08]  /*14790*/  MUFU.TANH R57, R57 ;  /* 0x0000003900397308 */ /* 0x000f300000002400 */
[----:B------:R-:W-:Y:S08]  /*147a0*/  MUFU.TANH R61, R62 ;  /* 0x0000003e003d7308 */ /* 0x000ff00000002400 */
[----:B------:R-:W4:Y:S01]  /*147b0*/  MUFU.TANH R70, R70 ;  /* 0x0000004600467308 */ /* 0x000f220000002400 */
[----:B------:R-:W-:-:S02]  /*147c0*/  WARPGROUP.DEPBAR.LE gsb0, 0x0 ;  /* 0x00008000000079c5 */ /* 0x000fc40000010000 */
[----:B------:R-:W-:Y:S01]  /*147d0*/  WARPGROUP.ARRIVE ;  /* 0x00000000000079c5 */ /* 0x000fe20000000000 */
[----:B0-----:R-:W-:Y:S01]  /*147e0*/  FMUL.FTZ R5, R50, UR8 ;  /* 0x0000000832057c20 */ /* 0x001fe20008410000 */
[----:B------:R-:W-:-:S03]  /*147f0*/  FMUL.FTZ R54, R54, UR8 ;  /* 0x0000000836367c20 */ /* 0x000fc60008410000 */
[----:B------:R-:W0:Y:S01]  /*14800*/  MUFU.TANH R69, R69 ;  /* 0x0000004500457308 */ /* 0x000e220000002400 */
[----:B------:R-:W-:Y:S01]  /*14810*/  FMUL.FTZ R48, R48, UR8 ;  /* 0x0000000830307c20 */ /* 0x000fe20008410000 */
[----:B------:R-:W-:Y:S01]  /*14820*/  FMUL.FTZ R49, R49, UR8 ;  /* 0x0000000831317c20 */ /* 0x000fe20008410000 */
[----:B------:R-:W-:Y:S01]  /*14830*/  HGMMA.64x16x16.F32 R40, gdesc[UR4], R40, gsb0 ;  /* 0x00200000042879f0 */ /* 0x000fe20008000828 */
[----:B------:R-:W-:Y:S01]  /*14840*/  R2UR UR6, R6 ;  /* 0x00000000060672ca */ /* 0x000fe200000e0000 */
[----:B------:R-:W-:Y:S01]  /*14850*/  UMOV UR4, UR36 ;  /* 0x0000002400047c82 */ /* 0x000fe20008000000 */
[----:B------:R-:W-:Y:S01]  /*14860*/  R2UR UR7, R7 ;  /* 0x00000000070772ca */ /* 0x000fe200000e0000 */
[----:B------:R-:W-:Y:S01]  /*14870*/  UMOV UR5, UR37 ;  /* 0x0000002500057c82 */ /* 0x000fe20008000000 */
[----:B------:R1:W-:Y:S01]  /*14880*/  MUFU.TANH R75, R5 ;  /* 0x00000005004b7308 */ /* 0x0003e20000002400 */
[----:B------:R-:W-:Y:S01]  /*14890*/  FMUL.FTZ R52, R52, UR8 ;  /* 0x0000000834347c20 */ /* 0x000fe20008410000 */
[----:B------:R-:W-:Y:S01]  /*148a0*/  FMUL.FTZ R50, R51, UR8 ;  /* 0x0000000833327c20 */ /* 0x000fe20008410000 */
[----:B------:R-:W-:Y:S01]  /*148b0*/  FMUL.FTZ R51, R53, UR8 ;  /* 0x0000000835337c20 */ /* 0x000fe20008410000 */
[----:B------:R-:W-:-:S04]  /*148c0*/  FMUL.FTZ R55, R55, UR8 ;  /* 0x0000000837377c20 */ /* 0x000fc80008410000 */
[----:B------:R2:W-:Y:S01]  /*148d0*/  MUFU.TANH R77, R54 ;  /* 0x00000036004d7308 */ /* 0x0005e20000002400 */
[----:B-1----:R-:W-:-:S05]  /*148e0*/  IADD3 R5, R156, 0x70, -R220 ;  /* 0x000000709c057810 */ /* 0x002fca0007ffe8dc */
[----:B------:R-:W-:Y:S01]  /*148f0*/  IMAD R6, R154, -0x70, R5 ;  /* 0xffffff909a067824 */ /* 0x000fe200078e0205 */
[----:B------:R-:W-:Y:S01]  /*14900*/  MOV R5, 0x40000040 ;  /* 0x4000004000057802 */ /* 0x000fe20000000f00 */
[----:B------:R-:W1:Y:S03]  /*14910*/  MUFU.TANH R71, R71 ;  /* 0x0000004700477308 */ /* 0x000e660000002400 */
[C---:B------:R-:W-:Y:S02]  /*14920*/  ISETP.GT.AND P4, PT, R6.reuse, RZ, PT ;  /* 0x000000ff0600720c */ /* 0x040fe40003f84270 */
[C---:B------:R-:W-:Y:S02]  /*14930*/  ISETP.GT.AND P2, PT, R6.reuse, 0x1, PT ;  /* 0x000000010600780c */ /* 0x040fe40003f44270 */
[----:B------:R-:W-:Y:S01]  /*14940*/  ISETP.GT.AND P3, PT, R6, 0x8, PT ;  /* 0x000000080600780c */ /* 0x000fe20003f64270 */
[----:B------:R-:W1:Y:S01]  /*14950*/  MUFU.TANH R59, R59 ;  /* 0x0000003b003b7308 */ /* 0x000e620000002400 */
[----:B--2---:R-:W-:-:S02]  /*14960*/  FSEL R54, R9, -INF , P4 ;  /* 0xff80000009367808 */ /* 0x004fc40002000000 */
[----:B------:R-:W-:Y:S02]  /*14970*/  FSEL R9, R10, -INF , P2 ;  /* 0xff8000000a097808 */ /* 0x000fe40001000000 */
[----:B------:R-:W-:Y:S02]  /*14980*/  FSEL R56, R11, -INF , P3 ;  /* 0xff8000000b387808 */ /* 0x000fe40001800000 */
[----:B------:R-:W-:Y:S01]  /*14990*/  ISETP.GT.AND P6, PT, R6, 0x9, PT ;  /* 0x000000090600780c */ /* 0x000fe20003fc4270 */
[----:B------:R-:W2:Y:S01]  /*149a0*/  MUFU.TANH R48, R48 ;  /* 0x0000003000307308 */ /* 0x000ea20000002400 */
[----:B------:R-:W-:Y:S02]  /*149b0*/  FMNMX.FTZ R11, R54, R9, !PT ;  /* 0x00000009360b7209 */ /* 0x000fe40007810000 */
[----:B------:R-:W-:Y:S02]  /*149c0*/  ISETP.GT.AND P5, PT, R6, 0x10, PT ;  /* 0x000000100600780c */ /* 0x000fe40003fa4270 */
[----:B---3--:R-:W-:-:S02]  /*149d0*/  FSEL R58, R13, -INF , P6 ;  /* 0xff8000000d3a7808 */ /* 0x008fc40003000000 */
[----:B------:R-:W-:Y:S01]  /*149e0*/  FMNMX.FTZ R11, R56, R11, !PT ;  /* 0x0000000b380b7209 */ /* 0x000fe20007810000 */
[----:B------:R-:W3:Y:S01]  /*149f0*/  MUFU.TANH R49, R49 ;  /* 0x0000003100317308 */ /* 0x000ee20000002400 */
[----:B----4-:R-:W-:Y:S02]  /*14a00*/  FSEL R8, R8, -INF , P4 ;  /* 0xff80000008087808 */ /* 0x010fe40002000000 */
[----:B------:R-:W-:Y:S02]  /*14a10*/  ISETP.GT.AND P4, PT, R6, 0x11, PT ;  /* 0x000000110600780c */ /* 0x000fe40003f84270 */
[----:B------:R-:W-:Y:S01]  /*14a20*/  FSEL R60, R15, -INF , P5 ;  /* 0xff8000000f3c7808 */ /* 0x000fe20002800000 */
[----:B------:R-:W-:Y:S02]  /*14a30*/  WARPGROUP.DEPBAR.LE gsb0, 0x0 ;  /* 0x00008000000079c5 */ /* 0x000fe40000010000 */
[----:B------:R-:W-:Y:S01]  /*14a40*/  WARPGROUP.ARRIVE ;  /* 0x00000000000079c5 */ /* 0x000fe20000000000 */
[----:B------:R-:W-:Y:S01]  /*14a50*/  FMNMX.FTZ R11, R58, R11, !PT ;  /* 0x0000000b3a0b7209 */ /* 0x000fe20007810000 */
[----:B------:R-:W-:Y:S01]  /*14a60*/  FMUL.FTZ R53, R40, UR8 ;  /* 0x0000000828357c20 */ /* 0x000fe20008410000 */
[----:B------:R-:W-:Y:S01]  /*14a70*/  FSEL R7, R12, -INF , P2 ;  /* 0xff8000000c077808 */ /* 0x000fe20001000000 */
[----:B------:R-:W-:Y:S01]  /*14a80*/  FMUL.FTZ R42, R42, UR8 ;  /* 0x000000082a2a7c20 */ /* 0x000fe20008410000 */
[----:B------:R-:W-:Y:S01]  /*14a90*/  ISETP.GT.AND P2, PT, R6, 0x18, PT ;  /* 0x000000180600780c */ /* 0x000fe20003f44270 */
[----:B------:R-:W-:Y:S01]  /*14aa0*/  HGMMA.64x16x16.F32 R32, gdesc[UR4], R32, gsb0 ;  /* 0x00200000042079f0 */ /* 0x000fe20008000820 */
[----:B------:R-:W-:Y:S01]  /*14ab0*/  R2UR UR6, R4 ;  /* 0x00000000040672ca */ /* 0x000fe200000e0000 */
[----:B------:R-:W-:Y:S01]  /*14ac0*/  UMOV UR4, UR36 ;  /* 0x0000002400047c82 */ /* 0x000fe20008000000 */
[----:B------:R-:W-:Y:S01]  /*14ad0*/  R2UR UR7, R5 ;  /* 0x00000000050772ca */ /* 0x000fe200000e0000 */
[----:B------:R-:W-:Y:S01]  /*14ae0*/  UMOV UR5, UR37 ;  /* 0x0000002500057c82 */ /* 0x000fe20008000000 */
[----:B------:R-:W-:Y:S01]  /*14af0*/  FSEL R62, R21, -INF , P4 ;  /* 0xff800000153e7808 */ /* 0x000fe20002000000 */
[----:B------:R-:W4:Y:S01]  /*14b00*/  MUFU.TANH R52, R52 ;  /* 0x0000003400347308 */ /* 0x000f220000002400 */
[----:B------:R-:W-:Y:S01]  /*14b10*/  FMNMX.FTZ R13, R60, R11, !PT ;  /* 0x0000000b3c0d7209 */ /* 0x000fe20007810000 */
[----:B------:R-:W-:Y:S01]  /*14b20*/  FMUL.FTZ R41, R41, UR8 ;  /* 0x0000000829297c20 */ /* 0x000fe20008410000 */
[----:B------:R-:W-:Y:S01]  /*14b30*/  FSEL R10, R20, -INF , P3 ;  /* 0xff800000140a7808 */ /* 0x000fe20001800000 */
[----:B------:R-:W-:Y:S01]  /*14b40*/  FMUL.FTZ R44, R44, UR8 ;  /* 0x000000082c2c7c20 */ /* 0x000fe20008410000 */
[----:B------:R-:W-:Y:S01]  /*14b50*/  ISETP.GT.AND P3, PT, R6, 0x19, PT ;  /* 0x000000190600780c */ /* 0x000fe20003f64270 */
[----:B------:R-:W-:Y:S01]  /*14b60*/  FMUL.FTZ R45, R45, UR8 ;  /* 0x000000082d2d7c20 */ /* 0x000fe20008410000 */
[----:B------:R-:W-:Y:S01]  /*14b70*/  FSEL R64, R64, -INF , P2 ;  /* 0xff80000040407808 */ /* 0x000fe20001000000 */
[----:B------:R-:W-:Y:S01]  /*14b80*/  MUFU.TANH R63, R63 ;  /* 0x0000003f003f7308 */ /* 0x000fe20000002400 */
[----:B------:R-:W-:Y:S01]  /*14b90*/  FMNMX.FTZ R13, R62, R13, !PT ;  /* 0x0000000d3e0d7209 */ /* 0x000fe20007810000 */
[----:B------:R-:W-:Y:S01]  /*14ba0*/  FMUL.FTZ R46, R46, UR8 ;  /* 0x000000082e2e7c20 */ /* 0x000fe20008410000 */
[----:B------:R-:W-:Y:S01]  /*14bb0*/  FSEL R12, R14, -INF , P6 ;  /* 0xff8000000e0c7808 */ /* 0x000fe20003000000 */
[----:B------:R-:W-:Y:S01]  /*14bc0*/  FMUL.FTZ R43, R43, UR8 ;  /* 0x000000082b2b7c20 */ /* 0x000fe20008410000 */
[----:B------:R-:W-:Y:S01]  /*14bd0*/  ISETP.GT.AND P6, PT, R6, 0x20, PT ;  /* 0x000000200600780c */ /* 0x000fe20003fc4270 */
[----:B------:R-:W-:Y:S01]  /*14be0*/  FMUL.FTZ R47, R47, UR8 ;  /* 0x000000082f2f7c20 */ /* 0x000fe20008410000 */
[----:B------:R-:W-:Y:S01]  /*14bf0*/  FSEL R68, R65, -INF , P3 ;  /* 0xff80000041447808 */ /* 0x000fe20001800000 */
[----:B------:R1:W-:Y:S01]  /*14c00*/  MUFU.TANH R78, R42 ;  /* 0x0000002a004e7308 */ /* 0x0003e20000002400 */
[----:B------:R-:W-:Y:S01]  /*14c10*/  FMNMX.FTZ R13, R64, R13, !PT ;  /* 0x0000000d400d7209 */ /* 0x000fe20007810000 */
[----:B------:R-:W-:Y:S01]  /*14c20*/  IMAD.MOV.U32 R65, RZ, RZ, R119 ;  /* 0x000000ffff417224 */ /* 0x000fe200078e0077 */
[----:B------:R-:W-:-:S02]  /*14c30*/  FSEL R14, R72, -INF , P5 ;  /* 0xff800000480e7808 */ /* 0x000fc40002800000 */
[----:B------:R-:W-:Y:S02]  /*14c40*/  ISETP.GT.AND P5, PT, R6, 0x21, PT ;  /* 0x000000210600780c */ /* 0x000fe40003fa4270 */
[----:B------:R-:W-:Y:S01]  /*14c50*/  FSEL R72, R67, -INF , P6 ;  /* 0xff80000043487808 */ /* 0x000fe20003000000 */
[----:B------:R-:W4:Y:S01]  /*14c60*/  MUFU.TANH R51, R51 ;  /* 0x0000003300337308 */ /* 0x000f220000002400 */
[----:B------:R-:W-:Y:S01]  /*14c70*/  FMNMX.FTZ R13, R68, R13, !PT ;  /* 0x0000000d440d7209 */ /* 0x000fe20007810000 */
[--C-:B------:R-:W-:Y:S01]  /*14c80*/  IMAD.MOV.U32 R67, RZ, RZ, R119.reuse ;  /* 0x000000ffff437224 */ /* 0x100fe200078e0077 */
[----:B------:R-:W-:Y:S02]  /*14c90*/  FSEL R20, R66, -INF , P4 ;  /* 0xff80000042147808 */ /* 0x000fe40002000000 */
[----:B------:R-:W-:Y:S02]  /*14ca0*/  ISETP.GT.AND P4, PT, R6, 0x28, PT ;  /* 0x000000280600780c */ /* 0x000fe40003f84270 */
[----:B------:R-:W-:Y:S01]  /*14cb0*/  FSEL R76, R57, -INF , P5 ;  /* 0xff800000394c7808 */ /* 0x000fe20002800000 */
[----:B------:R-:W4:Y:S01]  /*14cc0*/  MUFU.TANH R53, R53 ;  /* 0x0000003500357308 */ /* 0x000f220000002400 */
[----:B------:R-:W-:Y:S01]  /*14cd0*/  FMNMX.FTZ R15, R72, R13, !PT ;  /* 0x0000000d480f7209 */ /* 0x000fe20007810000 */
[----:B------:R-:W-:Y:S01]  /*14ce0*/  IMAD.MOV.U32 R57, RZ, RZ, R119 ;  /* 0x000000ffff397224 */ /* 0x000fe200078e0077 */
[----:B------:R-:W-:-:S02]  /*14cf0*/  FSEL R40, R70, -INF , P2 ;  /* 0xff80000046287808 */ /* 0x000fc40001000000 */
[----:B------:R-:W-:Y:S02]  /*14d00*/  ISETP.GT.AND P2, PT, R6, 0x29, PT ;  /* 0x000000290600780c */ /* 0x000fe40003f44270 */
[----:B0-----:R-:W-:Y:S01]  /*14d10*/  FSEL R80, R69, -INF , P4 ;  /* 0xff80000045507808 */ /* 0x001fe20002000000 */
[----:B------:R-:W0:Y:S01]  /*14d20*/  MUFU.TANH R50, R50 ;  /* 0x0000003200327308 */ /* 0x000e220000002400 */
[----:B------:R-:W-:Y:S01]  /*14d30*/  FMNMX.FTZ R15, R76, R15, !PT ;  /* 0x0000000f4c0f7209 */ /* 0x000fe20007810000 */
[--C-:B------:R-:W-:Y:S01]  /*14d40*/  IMAD.MOV.U32 R69, RZ, RZ, R119.reuse ;  /* 0x000000ffff457224 */ /* 0x100fe200078e0077 */
[----:B-1----:R-:W-:Y:S01]  /*14d50*/  FSEL R42, R71, -INF , P3 ;  /* 0xff800000472a7808 */ /* 0x002fe20001800000 */
[--C-:B------:R-:W-:Y:S01]  /*14d60*/  IMAD.MOV.U32 R71, RZ, RZ, R119.reuse ;  /* 0x000000ffff477224 */ /* 0x100fe200078e0077 */
[----:B------:R-:W-:Y:S01]  /*14d70*/  ISETP.GT.AND P3, PT, R6, 0x30, PT ;  /* 0x000000300600780c */ /* 0x000fe20003f64270 */
[----:B------:R-:W-:Y:S02]  /*14d80*/  WARPGROUP.DEPBAR.LE gsb0, 0x0 ;  /* 0x00008000000079c5 */ /* 0x000fe40000010000 */
[----:B------:R-:W-:Y:S01]  /*14d90*/  WARPGROUP.ARRIVE ;  /* 0x00000000000079c5 */ /* 0x000fe20000000000 */
[----:B------:R-:W-:Y:S01]  /*14da0*/  FSEL R82, R59, -INF , P2 ;  /* 0xff8000003b527808 */ /* 0x000fe20001000000 */
[----:B------:R-:W-:Y:S01]  /*14db0*/  FMUL.FTZ R5, R32, UR8 ;  /* 0x0000000820057c20 */ /* 0x000fe20008410000 */
[----:B------:R-:W-:Y:S01]  /*14dc0*/  FMNMX.FTZ R15, R80, R15, !PT ;  /* 0x0000000f500f7209 */ /* 0x000fe20007810000 */
[----:B------:R1:W-:Y:S01]  /*14dd0*/  MUFU.TANH R96, R44 ;  /* 0x0000002c00607308 */ /* 0x0003e20000002400 */
[----:B------:R-:W-:Y:S01]  /*14de0*/  FSEL R32, R73, -INF , P6 ;  /* 0xff80000049207808 */ /* 0x000fe20003000000 */
[----:B------:R-:W-:Y:S01]  /*14df0*/  HGMMA.64x16x16.F32 R24, gdesc[UR4], R24, gsb0 ;  /* 0x00200000041879f0 */ /* 0x000fe20008000818 */
[----:B------:R-:W-:Y:S01]  /*14e00*/  ISETP.GT.AND P6, PT, R6, 0x31, PT ;  /* 0x000000310600780c */ /* 0x000fe20003fc4270 */
[----:B------:R-:W-:Y:S01]  /*14e10*/  FMUL.FTZ R11, R34, UR8 ;  /* 0x00000008220b7c20 */ /* 0x000fe20008410000 */
[----:B--2---:R-:W-:Y:S01]  /*14e20*/  FSEL R84, R48, -INF , P3 ;  /* 0xff80000030547808 */ /* 0x004fe20001800000 */
[----:B------:R-:W-:Y:S01]  /*14e30*/  FMUL.FTZ R33, R33, UR8 ;  /* 0x0000000821217c20 */ /* 0x000fe20008410000 */
[----:B------:R-:W-:Y:S01]  /*14e40*/  FMNMX.FTZ R15, R82, R15, !PT ;  /* 0x0000000f520f7209 */ /* 0x000fe20007810000 */
[----:B------:R-:W2:Y:S01]  /*14e50*/  MUFU.TANH R41, R41 ;  /* 0x0000002900297308 */ /* 0x000ea20000002400 */
[----:B-1----:R-:W-:Y:S01]  /*14e60*/  FSEL R44, R74, -INF , P5 ;  /* 0xff8000004a2c7808 */ /* 0x002fe20002800000 */
[----:B------:R-:W-:Y:S01]  /*14e70*/  FMUL.FTZ R13, R36, UR8 ;  /* 0x00000008240d7c20 */ /* 0x000fe20008410000 */
[----:B------:R-:W-:Y:S01]  /*14e80*/  ISETP.GT.AND P5, PT, R6, 0x38, PT ;  /* 0x000000380600780c */ /* 0x000fe20003fa4270 */
[----:B------:R-:W-:Y:S01]  /*14e90*/  FMUL.FTZ R37, R37, UR8 ;  /* 0x0000000825257c20 */ /* 0x000fe20008410000 */
[----:B---3--:R-:W-:Y:S01]  /*14ea0*/  FSEL R86, R49, -INF , P6 ;  /* 0xff80000031567808 */ /* 0x008fe20003000000 */
[----:B------:R-:W-:Y:S01]  /*14eb0*/  FMUL.FTZ R35, R35, UR8 ;  /* 0x0000000823237c20 */ /* 0x000fe20008410000 */
[----:B------:R-:W-:Y:S01]  /*14ec0*/  FMNMX.FTZ R21, R84, R15, !PT ;  /* 0x0000000f54157209 */ /* 0x000fe20007810000 */
[----:B------:R-:W1:Y:S01]  /*14ed0*/  MUFU.TANH R55, R55 ;  /* 0x0000003700377308 */ /* 0x000e620000002400 */
[----:B------:R-:W-:Y:S01]  /*14ee0*/  FSEL R34, R61, -INF , P4 ;  /* 0xff8000003d227808 */ /* 0x000fe20002000000 */
[----:B------:R-:W-:Y:S01]  /*14ef0*/  FMUL.FTZ R15, R38, UR8 ;  /* 0x00000008260f7c20 */ /* 0x000fe20008410000 */
[----:B------:R-:W-:Y:S01]  /*14f00*/  ISETP.GT.AND P4, PT, R6, 0x39, PT ;  /* 0x000000390600780c */ /* 0x000fe20003f84270 */
[----:B------:R-:W-:Y:S01]  /*14f10*/  ULDC UR4, c[0x0][0x988] ;  /* 0x0002620000047ab9 */ /* 0x000fe20000000800 */
[----:B----4-:R-:W-:Y:S01]  /*14f20*/  FSEL R88, R52, -INF , P5 ;  /* 0xff80000034587808 */ /* 0x010fe20002800000 */
[----:B------:R-:W-:Y:S01]  /*14f30*/  FMUL.FTZ R39, R39, UR8 ;  /* 0x0000000827277c20 */ /* 0x000fe20008410000 */
[----:B------:R-:W-:Y:S01]  /*14f40*/  FMNMX.FTZ R21, R86, R21, !PT ;  /* 0x0000001556157209 */ /* 0x000fe20007810000 */
[----:B------:R3:W-:Y:S01]  /*14f50*/  MUFU.TANH R4, R46 ;  /* 0x0000002e00047308 */ /* 0x0007e20000002400 */
[----:B------:R-:W-:Y:S01]  /*14f60*/  FSEL R90, R51, -INF , P4 ;  /* 0xff800000335a7808 */ /* 0x000fe20002000000 */
[--C-:B------:R-:W-:Y:S01]  /*14f70*/  IMAD.MOV.U32 R73, RZ, RZ, R119.reuse ;  /* 0x000000ffff497224 */ /* 0x100fe200078e0077 */
[----:B------:R-:W-:Y:S01]  /*14f80*/  FMNMX.FTZ R49, R88, R21, !PT ;  /* 0x0000001558317209 */ /* 0x000fe20007810000 */
[--C-:B------:R-:W-:Y:S01]  /*14f90*/  IMAD.MOV.U32 R61, RZ, RZ, R119.reuse ;  /* 0x000000ffff3d7224 */ /* 0x100fe200078e0077 */
[----:B------:R-:W-:Y:S01]  /*14fa0*/  FSEL R36, R75, -INF , P3 ;  /* 0xff8000004b247808 */ /* 0x000fe20001800000 */
[--C-:B------:R-:W-:Y:S01]  /*14fb0*/  IMAD.MOV.U32 R75, RZ, RZ, R119.reuse ;  /* 0x000000ffff4b7224 */ /* 0x100fe200078e0077 */
[C---:B------:R-:W-:Y:S01]  /*14fc0*/  ISETP.GT.AND P3, PT, R6.reuse, 0x41, PT ;  /* 0x000000410600780c */ /* 0x040fe20003f64270 */
[----:B------:R-:W4:Y:S01]  /*14fd0*/  MUFU.TANH R45, R45 ;  /* 0x0000002d002d7308 */ /* 0x000f220000002400 */
[----:B---3--:R-:W-:Y:S01]  /*14fe0*/  FSEL R46, R63, -INF , P2 ;  /* 0xff8000003f2e7808 */ /* 0x008fe20001000000 */
[--C-:B------:R-:W-:Y:S01]  /*14ff0*/  IMAD.MOV.U32 R63, RZ, RZ, R119.reuse ;  /* 0x000000ffff3f7224 */ /* 0x100fe200078e0077 */
[----:B------:R-:W-:Y:S01]  /*15000*/  ISETP.GT.AND P2, PT, R6, 0x40, PT ;  /* 0x000000400600780c */ /* 0x000fe20003f44270 */
[--C-:B------:R-:W-:Y:S01]  /*15010*/  IMAD.MOV.U32 R59, RZ, RZ, R119.reuse ;  /* 0x000000ffff3b7224 */ /* 0x100fe200078e0077 */
[----:B------:R-:W-:Y:S01]  /*15020*/  FMNMX.FTZ R49, R90, R49, !PT ;  /* 0x000000315a317209 */ /* 0x000fe20007810000 */
[--C-:B------:R-:W-:Y:S01]  /*15030*/  IMAD.MOV.U32 R51, RZ, RZ, R119.reuse ;  /* 0x000000ffff337224 */ /* 0x100fe200078e0077 */
[----:B------:R-:W-:Y:S01]  /*15040*/  FSEL R92, R53, -INF , P2 ;  /* 0xff800000355c7808 */ /* 0x000fe20001000000 */
[----:B------:R-:W3:Y:S01]  /*15050*/  MUFU.TANH R43, R43 ;  /* 0x0000002b002b7308 */ /* 0x000ee20000002400 */
[----:B0-----:R-:W-:Y:S01]  /*15060*/  FSEL R48, R50, -INF , P6 ;  /* 0xff80000032307808 */ /* 0x001fe20003000000 */
[----:B------:R-:W-:Y:S01]  /*15070*/  IMAD.MOV.U32 R53, RZ, RZ, R119 ;  /* 0x000000ffff357224 */ /* 0x000fe200078e0077 */
[----:B------:R-:W-:-:S02]  /*15080*/  ISETP.GT.AND P6, PT, R6, 0x48, PT ;  /* 0x000000480600780c */ /* 0x000fc40003fc4270 */
[----:B--2---:R-:W-:Y:S02]  /*15090*/  FSEL R94, R41, -INF , P3 ;  /* 0xff800000295e7808 */ /* 0x004fe40001800000 */
[----:B------:R-:W-:Y:S01]  /*150a0*/  FMNMX.FTZ R49, R92, R49, !PT ;  /* 0x000000315c317209 */ /* 0x000fe20007810000 */
[----:B------:R-:W0:Y:S01]  /*150b0*/  MUFU.TANH R5, R5 ;  /* 0x0000000500057308 */ /* 0x000e220000002400 */
[----:B------:R-:W-:Y:S01]  /*150c0*/  FSEL R50, R77, -INF , P5 ;  /* 0xff8000004d327808 */ /* 0x000fe20002800000 */
[--C-:B------:R-:W-:Y:S01]  /*150d0*/  IMAD.MOV.U32 R77, RZ, RZ, R119.reuse ;  /* 0x000000ffff4d7224 */ /* 0x100fe200078e0077 */
[----:B------:R-:W-:Y:S02]  /*150e0*/  ISETP.GT.AND P5, PT, R6, 0x49, PT ;  /* 0x000000490600780c */ /* 0x000fe40003fa4270 */
[----:B------:R-:W-:Y:S01]  /*150f0*/  FSEL R96, R96, -INF , P6 ;  /* 0xff80000060607808 */ /* 0x000fe20003000000 */
[----:B------:R-:W-:Y:S02]  /*15100*/  WARPGROUP.DEPBAR.LE gsb0, 0x0 ;  /* 0x00008000000079c5 */ /* 0x000fe40000010000 */
[----:B------:R-:W2:Y:S01]  /*15110*/  MUFU.TANH R33, R33 ;  /* 0x0000002100217308 */ /* 0x000ea20000002400 */
[----:B------:R-:W-:Y:S01]  /*15120*/  FMNMX.FTZ R49, R94, R49, !PT ;  /* 0x000000315e317209 */ /* 0x000fe20007810000 */
[----:B------:R-:W-:Y:S01]  /*15130*/  FMUL.FTZ R21, R24, UR8 ;  /* 0x0000000818157c20 */ /* 0x000fe20008410000 */
[----:B-1----:R-:W-:Y:S01]  /*15140*/  FSEL R38, R55, -INF , P4 ;  /* 0xff80000037267808 */ /* 0x002fe20002000000 */
[----:B------:R-:W-:Y:S01]  /*15150*/  FMUL.FTZ R25, R25, UR8 ;  /* 0x0000000819197c20 */ /* 0x000fe20008410000 */
[----:B------:R-:W-:Y:S01]  /*15160*/  ISETP.GT.AND P4, PT, R6, 0x50, PT ;  /* 0x000000500600780c */ /* 0x000fe20003f84270 */
[----:B------:R-:W-:Y:S01]  /*15170*/  FMUL.FTZ R41, R28, UR8 ;  /* 0x000000081c297c20 */ /* 0x000fe20008410000 */
[----:B----4-:R-:W-:Y:S01]  /*15180*/  FSEL R98, R45, -INF , P5 ;  /* 0xff8000002d627808 */ /* 0x010fe20002800000 */
[----:B------:R-:W1:Y:S01]  /*15190*/  MUFU.TANH R13, R13 ;  /* 0x0000000d000d7308 */ /* 0x000e620000002400 */
[----:B------:R-:W-:Y:S01]  /*151a0*/  FMNMX.FTZ R49, R96, R49, !PT ;  /* 0x0000003160317209 */ /* 0x000fe20007810000 */
[----:B------:R-:W-:Y:S01]  /*151b0*/  FMUL.FTZ R29, R29, UR8 ;  /* 0x000000081d1d7c20 */ /* 0x000fe20008410000 */
[----:B---3--:R-:W-:Y:S01]  /*151c0*/  FSEL R52, R43, -INF , P3 ;  /* 0xff8000002b347808 */ /* 0x008fe20001800000 */
[----:B------:R-:W-:Y:S01]  /*151d0*/  FMUL.FTZ R26, R26, UR8 ;  /* 0x000000081a1a7c20 */ /* 0x000fe20008410000 */
[----:B------:R-:W-:Y:S01]  /*151e0*/  ISETP.GT.AND P3, PT, R6, 0x51, PT ;  /* 0x000000510600780c */ /* 0x000fe20003f64270 */
[----:B------:R-:W-:Y:S01]  /*151f0*/  FMUL.FTZ R27, R27, UR8 ;  /* 0x000000081b1b7c20 */ /* 0x000fe20008410000 */
[----:B0-----:R-:W-:Y:S01]  /*15200*/  FSEL R100, R5, -INF , P4 ;  /* 0xff80000005647808 */ /* 0x001fe20002000000 */
[----:B------:R-:W0:Y:S01]  /*15210*/  MUFU.TANH R47, R47 ;  /* 0x0000002f002f7308 */ /* 0x000e220000002400 */
[----:B------:R-:W-:Y:S01]  /*15220*/  FMNMX.FTZ R49, R98, R49, !PT ;  /* 0x0000003162317209 */ /* 0x000fe20007810000 */
[----:B------:R-:W-:Y:S01]  /*15230*/  IMAD.U32 R5, RZ, RZ, UR4 ;  /* 0x00000004ff057e24 */ /* 0x000fe2000f8e00ff */
[----:B------:R-:W-:Y:S01]  /*15240*/  FSEL R24, R78, -INF , P2 ;  /* 0xff8000004e187808 */ /* 0x000fe20001000000 */
[----:B------:R-:W-:Y:S01]  /*15250*/  FMUL.FTZ R30, R30, UR8 ;  /* 0x000000081e1e7c20 */ /* 0x000fe20008410000 */
[----:B------:R-:W-:Y:S01]  /*15260*/  ISETP.GT.AND P2, PT, R6, 0x58, PT ;  /* 0x000000580600780c */ /* 0x000fe20003f44270 */
[----:B------:R-:W-:Y:S01]  /*15270*/  FMUL.FTZ R31, R31, UR8 ;  /* 0x000000081f1f7c20 */ /* 0x000fe20008410000 */
[----:B--2---:R-:W-:Y:S01]  /*15280*/  FSEL R102, R33, -INF , P3 ;  /* 0xff80000021667808 */ /* 0x004fe20001800000 */
[----:B------:R-:W2:Y:S01]  /*15290*/  MUFU.TANH R37, R37 ;  /* 0x0000002500257308 */ /* 0x000ea20000002400 */
[----:B------:R-:W-:Y:S01]  /*152a0*/  FMNMX.FTZ R49, R100, R49, !PT ;  /* 0x0000003164317209 */ /* 0x000fe20007810000 */
[----:B------:R-:W-:Y:S01]  /*152b0*/  IMAD.MOV.U32 R55, RZ, RZ, R119 ;  /* 0x000000ffff377224 */ /* 0x000fe200078e0077 */
[----:B------:R-:W-:-:S02]  /*152c0*/  FSEL R28, R4, -INF , P6 ;  /* 0xff800000041c7808 */ /* 0x000fc40003000000 */
[----:B------:R-:W-:Y:S02]  /*152d0*/  ISETP.GT.AND P6, PT, R6, 0x59, PT ;  /* 0x000000590600780c */ /* 0x000fe40003fc4270 */
[----:B-1----:R-:W-:Y:S01]  /*152e0*/  FSEL R104, R13, -INF , P2 ;  /* 0xff8000000d687808 */ /* 0x002fe20001000000 */
[----:B------:R-:W1:Y:S01]  /*152f0*/  MUFU.TANH R11, R11 ;  /* 0x0000000b000b7308 */ /* 0x000e620000002400 */
[----:B------:R-:W-:Y:S02]  /*15300*/  FMNMX.FTZ R49, R102, R49, !PT ;  /* 0x0000003166317209 */ /* 0x000fe40007810000 */
[----:B0-----:R-:W-:Y:S01]  /*15310*/  FSEL R66, R47, -INF , P5 ;  /* 0xff8000002f427808 */ /* 0x001fe20002800000 */
[----:B------:R-:W-:Y:S01]  /*15320*/  IMAD.MOV.U32 R47, RZ, RZ, R119 ;  /* 0x000000ffff2f7224 */ /* 0x000fe200078e0077 */
[----:B------:R-:W-:Y:S02]  /*15330*/  ISETP.GT.AND P5, PT, R6, 0x60, PT ;  /* 0x000000600600780c */ /* 0x000fe40003fa4270 */
[----:B------:R-:W-:Y:S01]  /*15340*/  FMNMX.FTZ R49, R104, R49, !PT ;  /* 0x0000003168317209 */ /* 0x000fe20007810000 */
[----:B------:R-:W0:Y:S01]  /*15350*/  MUFU.TANH R21, R21 ;  /* 0x0000001500157308 */ /* 0x000e220000002400 */
[----:B--2---:R-:W-:-:S04]  /*15360*/  FSEL R106, R37, -INF , P6 ;  /* 0xff800000256a7808 */ /* 0x004fc80003000000 */
[----:B------:R-:W-:-:S03]  /*15370*/  FMNMX.FTZ R49, R106, R49, !PT ;  /* 0x000000316a317209 */ /* 0x000fc60007810000 */
[----:B------:R-:W2:Y:S01]  /*15380*/  MUFU.TANH R35, R35 ;  /* 0x0000002300237308 */ /* 0x000ea20000002400 */
[----:B-1----:R-:W-:Y:S02]  /*15390*/  FSEL R70, R11, -INF , P4 ;  /* 0xff8000000b467808 */ /* 0x002fe40002000000 */
[----:B------:R-:W-:-:S05]  /*153a0*/  ISETP.GT.AND P4, PT, R6, 0x61, PT ;  /* 0x000000610600780c */ /* 0x000fca0003f84270 */
[----:B------:R-:W1:Y:S01]  /*153b0*/  MUFU.TANH R25, R25 ;  /* 0x0000001900197308 */ /* 0x000e620000002400 */
[----:B0-----:R-:W-:-:S04]  /*153c0*/  FSEL R108, R21, -INF , P5 ;  /* 0xff800000156c7808 */ /* 0x001fc80002800000 */
[----:B------:R-:W-:-:S03]  /*153d0*/  FMNMX.FTZ R49, R108, R49, !PT ;  /* 0x000000316c317209 */ /* 0x000fc60007810000 */
[----:B------:R-:W0:Y:S01]  /*153e0*/  MUFU.TANH R15, R15 ;  /* 0x0000000f000f7308 */ /* 0x000e220000002400 */
[----:B--2---:R-:W-:Y:S02]  /*153f0*/  FSEL R74, R35, -INF , P3 ;  /* 0xff800000234a7808 */ /* 0x004fe40001800000 */
[----:B------:R-:W-:-:S05]  /*15400*/  ISETP.GT.AND P3, PT, R6, 0x68, PT ;  /* 0x000000680600780c */ /* 0x000fca0003f64270 */
[----:B------:R-:W2:Y:S01]  /*15410*/  MUFU.TANH R41, R41 ;  /* 0x0000002900297308 */ /* 0x000ea20000002400 */
[----:B-1----:R-:W-:-:S04]  /*15420*/  FSEL R110, R25, -INF , P4 ;  /* 0xff800000196e7808 */ /* 0x002fc80002000000 */
[----:B------:R-:W-:-:S03]  /*15430*/  FMNMX.FTZ R49, R110, R49, !PT ;  /* 0x000000316e317209 */ /* 0x000fc60007810000 */
[----:B------:R-:W1:Y:S01]  /*15440*/  MUFU.TANH R29, R29 ;  /* 0x0000001d001d7308 */ /* 0x000e620000002400 */
[----:B0-----:R-:W-:Y:S02]  /*15450*/  FSEL R78, R15, -INF , P2 ;  /* 0xff8000000f4e7808 */ /* 0x001fe40001000000 */
[----:B------:R-:W-:-:S05]  /*15460*/  ISETP.GT.AND P2, PT, R6, 0x69, PT ;  /* 0x000000690600780c */ /* 0x000fca0003f44270 */
[----:B------:R-:W0:Y:S01]  /*15470*/  MUFU.TANH R39, R39 ;  /* 0x0000002700277308 */ /* 0x000e220000002400 */
[----:B--2---:R-:W-:-:S04]  /*15480*/  FSEL R112, R41, -INF , P3 ;  /* 0xff80000029707808 */ /* 0x004fc80001800000 */
[----:B------:R-:W-:-:S03]  /*15490*/  FMNMX.FTZ R49, R112, R49, !PT ;  /* 0x0000003170317209 */ /* 0x000fc60007810000 */
[----:B------:R0:W2:Y:S01]  /*154a0*/  MUFU.TANH R6, R26 ;  /* 0x0000001a00067308 */ /* 0x0000a20000002400 */
[----:B-1----:R-:W-:-:S04]  /*154b0*/  FSEL R114, R29, -INF , P2 ;  /* 0xff8000001d727808 */ /* 0x002fc80001000000 */
[----:B------:R-:W-:-:S03]  /*154c0*/  FMNMX.FTZ R49, R114, R49, !PT ;  /* 0x0000003172317209 */ /* 0x000fc60007810000 */
[----:B------:R-:W1:Y:S01]  /*154d0*/  MUFU.TANH R27, R27 ;  /* 0x0000001b001b7308 */ /* 0x000e620000002400 */
[----:B0-----:R-:W-:Y:S01]  /*154e0*/  FSEL R26, R39, -INF , P6 ;  /* 0xff800000271a7808 */ /* 0x001fe20003000000 */
[----:B------:R-:W0:Y:S06]  /*154f0*/  SHFL.BFLY PT, R4, R49, 0x2, 0x1f ;  /* 0x0c401f0031047f89 */ /* 0x000e2c00000e0000 */
[----:B------:R2:W3:Y:S08]  /*15500*/  MUFU.TANH R29, R30 ;  /* 0x0000001e001d7308 */ /* 0x0004f00000002400 */
[----:B------:R-:W4:Y:S01]  /*15510*/  MUFU.TANH R31, R31 ;  /* 0x0000001f001f7308 */ /* 0x000f220000002400 */
[----:B--2---:R-:W-:-:S02]  /*15520*/  FSEL R30, R6, -INF , P5 ;  /* 0xff800000061e7808 */ /* 0x004fc40002800000 */
[----:B0-----:R-:W-:Y:S01]  /*15530*/  FMNMX.FTZ R13, R49, R4, !PT ;  /* 0x00000004310d7209 */ /* 0x001fe20007810000 */
[----:B------:R-:W-:-:S04]  /*15540*/  IMAD.MOV.U32 R49, RZ, RZ, R119 ;  /* 0x000000ffff317224 */ /* 0x000fc800078e0077 */
[----:B------:R-:W0:Y:S02]  /*15550*/  SHFL.BFLY PT, R4, R13, 0x1, 0x1f ;  /* 0x0c201f000d047f89 */ /* 0x000e2400000e0000 */
[----:B0-----:R-:W-:-:S04]  /*15560*/  FMNMX.FTZ R4, R13, R4, !PT ;  /* 0x000000040d047209 */ /* 0x001fc80007810000 */
[C---:B------:R-:W-:Y:S01]  /*15570*/  FSETP.NEU.FTZ.AND P0, PT, R4.reuse, -INF , PT ;  /* 0xff8000000400780b */ /* 0x040fe20003f1d000 */
[----:B------:R-:W-:-:S05]  /*15580*/  FMUL.FTZ R11, R4, R5 ;  /* 0x00000005040b7220 */ /* 0x000fca0000410000 */
[----:B------:R-:W-:Y:S02]  /*15590*/  FSEL R11, R11, RZ, P0 ;  /* 0x000000ff0b0b7208 */ /* 0x000fe40000000000 */
[----:B------:R-:W-:-:S03]  /*155a0*/  ISETP.NE.AND P0, PT, R3, RZ, PT ;  /* 0x000000ff0300720c */ /* 0x000fc60003f05270 */
[--C-:B------:R-:W-:Y:S01]  /*155b0*/  FFMA.FTZ R3, R9, R5, -R11.reuse ;  /* 0x0000000509037223 */ /* 0x100fe2000001080b */
[----:B------:R-:W-:Y:S01]  /*155c0*/  FMNMX.FTZ R9, R8, R7, !PT ;  /* 0x0000000708097209 */ /* 0x000fe20007810000 */
[-CC-:B------:R-:W-:Y:S01]  /*155d0*/  FFMA.FTZ R200, R54, R5.reuse, -R11.reuse ;  /* 0x0000000536c87223 */ /* 0x180fe2000001080b */
[----:B-1----:R-:W-:Y:S01]  /*155e0*/  FSEL R54, R27, -INF , P4 ;  /* 0xff8000001b367808 */ /* 0x002fe20002000000 */
[--C-:B------:R-:W-:Y:S01]  /*155f0*/  FFMA.FTZ R202, R56, R5, -R11.reuse ;  /* 0x0000000538ca7223 */ /* 0x100fe2000001080b */
[----:B------:R-:W-:Y:S01]  /*15600*/  FMNMX.FTZ R9, R10, R9, !PT ;  /* 0x000000090a097209 */ /* 0x000fe20007810000 */
[--C-:B------:R-:W-:Y:S01]  /*15610*/  FFMA.FTZ R58, R58, R5, -R11.reuse ;  /* 0x000000053a3a7223 */ /* 0x100fe2000001080b */
[----:B---3--:R-:W-:Y:S01]  /*15620*/  FSEL R56, R29, -INF , P3 ;  /* 0xff8000001d387808 */ /* 0x008fe20001800000 */
        /* <DEDUP_REMOVED lines=8> */
[----:B------:R-:W0:Y:S01]  /*156b0*/  MUFU.EX2 R3, R3 ;  /* 0x0000000300037308 */ /* 0x000e220000000800 */
[----:B------:R-:W-:Y:S01]  /*156c0*/  FMNMX.FTZ R13, R20, R9, !PT ;  /* 0x00000009140d7209 */ /* 0x000fe20007810000 */
[-CC-:B------:R-:W-:Y:S01]  /*156d0*/  FFMA.FTZ R76, R76, R5.reuse, -R11.reuse ;  /* 0x000000054c4c7223 */ /* 0x180fe2000001080b */
[-CC-:B------:R-:W-:Y:S01]  /*156e0*/  FFMA.FTZ R194, R80, R5.reuse, -R11.reuse ;  /* 0x0000000550c27223 */ /* 0x180fe2000001080b */
        /* <DEDUP_REMOVED lines=11> */
[--C-:B------:R-:W-:Y:S01]  /*157a0*/  FFMA.FTZ R180, R100, R5, -R11.reuse ;  /* 0x0000000564b47223 */ /* 0x100fe2000001080b */
[----:B------:R-:W1:Y:S01]  /*157b0*/  MUFU.EX2 R202, R202 ;  /* 0x000000ca00ca7308 */ /* 0x000e620000000800 */
[----:B------:R-:W-:Y:S01]  /*157c0*/  FMNMX.FTZ R15, R44, R13, !PT ;  /* 0x0000000d2c0f7209 */ /* 0x000fe20007810000 */
[-CC-:B------:R-:W-:Y:S01]  /*157d0*/  FFMA.FTZ R182, R104, R5.reuse, -R11.reuse ;  /* 0x0000000568b67223 */ /* 0x180fe2000001080b */
[----:B----4-:R-:W-:Y:S01]  /*157e0*/  FSEL R58, R31, -INF , P2 ;  /* 0xff8000001f3a7808 */ /* 0x010fe20001000000 */
[--C-:B------:R-:W-:Y:S01]  /*157f0*/  FFMA.FTZ R31, R94, R5, -R11.reuse ;  /* 0x000000055e1f7223 */ /* 0x100fe2000001080b */
[----:B------:R-:W-:Y:S01]  /*15800*/  FMNMX.FTZ R15, R34, R15, !PT ;  /* 0x0000000f220f7209 */ /* 0x000fe20007810000 */
[-CC-:B------:R-:W-:Y:S01]  /*15810*/  FFMA.FTZ R37, R106, R5.reuse, -R11.reuse ;  /* 0x000000056a257223 */ /* 0x180fe2000001080b */
[--C-:B------:R-:W-:Y:S01]  /*15820*/  FFMA.FTZ R176, R108, R5, -R11.reuse ;  /* 0x000000056cb07223 */ /* 0x100fe2000001080b */
[----:B------:R-:W2:Y:S01]  /*15830*/  MUFU.EX2 R196, R196 ;  /* 0x000000c400c47308 */ /* 0x000ea20000000800 */
[----:B------:R-:W-:Y:S01]  /*15840*/  FMNMX.FTZ R15, R46, R15, !PT ;  /* 0x0000000f2e0f7209 */ /* 0x000fe20007810000 */
[-CC-:B------:R-:W-:Y:S01]  /*15850*/  FFMA.FTZ R110, R110, R5.reuse, -R11.reuse ;  /* 0x000000056e6e7223 */ /* 0x180fe2000001080b */
[----:B------:R-:W-:Y:S01]  /*15860*/  FFMA.FTZ R178, R112, R5, -R11 ;  /* 0x0000000570b27223 */ /* 0x000fe2000001080b */
[----:B------:R-:W-:Y:S01]  /*15870*/  MOV R112, R119 ;  /* 0x0000007700707202 */ /* 0x000fe20000000f00 */
[--C-:B------:R-:W-:Y:S01]  /*15880*/  IMAD.MOV.U32 R106, RZ, RZ, R119.reuse ;  /* 0x000000ffff6a7224 */ /* 0x100fe200078e0077 */
[----:B------:R-:W-:Y:S01]  /*15890*/  FMNMX.FTZ R15, R36, R15, !PT ;  /* 0x0000000f240f7209 */ /* 0x000fe20007810000 */
[--C-:B------:R-:W-:Y:S01]  /*158a0*/  IMAD.MOV.U32 R94, RZ, RZ, R119.reuse ;  /* 0x000000ffff5e7224 */ /* 0x100fe200078e0077 */
[----:B------:R3:W4:Y:S01]  /*158b0*/  MUFU.EX2 R13, R62 ;  /* 0x0000003e000d7308 */ /* 0x0007220000000800 */
[----:B------:R-:W-:Y:S01]  /*158c0*/  MOV R108, R119 ;  /* 0x00000077006c7202 */ /* 0x000fe20000000f00 */
[--C-:B------:R-:W-:Y:S01]  /*158d0*/  IMAD.MOV.U32 R90, RZ, RZ, R119.reuse ;  /* 0x000000ffff5a7224 */ /* 0x100fe200078e0077 */
[----:B------:R-:W-:Y:S01]  /*158e0*/  FMNMX.FTZ R21, R48, R15, !PT ;  /* 0x0000000f30157209 */ /* 0x000fe20007810000 */
[----:B------:R-:W-:Y:S01]  /*158f0*/  IMAD.MOV.U32 R86, RZ, RZ, R119 ;  /* 0x000000ffff567224 */ /* 0x000fe200078e0077 */
[----:B------:R-:W-:-:S02]  /*15900*/  MOV R104, R119 ;  /* 0x0000007700687202 */ /* 0x000fc40000000f00 */
[----:B------:R-:W-:Y:S01]  /*15910*/  FMNMX.FTZ R21, R50, R21, !PT ;  /* 0x0000001532157209 */ /* 0x000fe20007810000 */
[----:B------:R-:W4:Y:S01]  /*15920*/  MUFU.EX2 R198, R198 ;  /* 0x000000c600c67308 */ /* 0x000f220000000800 */
[----:B------:R-:W-:Y:S01]  /*15930*/  MOV R100, R119 ;  /* 0x0000007700647202 */ /* 0x000fe20000000f00 */
[----:B---3--:R-:W-:Y:S01]  /*15940*/  IMAD.MOV.U32 R62, RZ, RZ, R119 ;  /* 0x000000ffff3e7224 */ /* 0x008fe200078e0077 */
[----:B------:R-:W-:Y:S02]  /*15950*/  FMNMX.FTZ R21, R38, R21, !PT ;  /* 0x0000001526157209 */ /* 0x000fe40007810000 */
[----:B------:R-:W-:Y:S02]  /*15960*/  MOV R96, R119 ;  /* 0x0000007700607202 */ /* 0x000fe40000000f00 */
[----:B------:R-:W-:Y:S01]  /*15970*/  FMNMX.FTZ R21, R24, R21, !PT ;  /* 0x0000001518157209 */ /* 0x000fe20007810000 */
[----:B------:R3:W4:Y:S01]  /*15980*/  MUFU.EX2 R15, R68 ;  /* 0x00000044000f7308 */ /* 0x0007220000000800 */
[----:B------:R-:W-:-:S02]  /*15990*/  MOV R92, R119 ;  /* 0x00000077005c7202 */ /* 0x000fc40000000f00 */
[----:B------:R-:W-:Y:S02]  /*159a0*/  FMNMX.FTZ R25, R52, R21, !PT ;  /* 0x0000001534197209 */ /* 0x000fe40007810000 */
[----:B------:R-:W-:Y:S02]  /*159b0*/  MOV R88, R119 ;  /* 0x0000007700587202 */ /* 0x000fe40000000f00 */
[----:B------:R-:W-:Y:S01]  /*159c0*/  FMNMX.FTZ R25, R28, R25, !PT ;  /* 0x000000191c197209 */ /* 0x000fe20007810000 */
[----:B------:R-:W-:Y:S01]  /*159d0*/  MUFU.EX2 R192, R192 ;  /* 0x000000c000c07308 */ /* 0x000fe20000000800 */
[----:B------:R-:W-:Y:S02]  /*159e0*/  MOV R84, R119 ;  /* 0x0000007700547202 */ /* 0x000fe40000000f00 */
[----:B------:R-:W-:Y:S02]  /*159f0*/  FMNMX.FTZ R25, R66, R25, !PT ;  /* 0x0000001942197209 */ /* 0x000fe40007810000 */
[----:B------:R-:W-:-:S02]  /*15a00*/  MOV R80, R119 ;  /* 0x0000007700507202 */ /* 0x000fc40000000f00 */
[----:B------:R-:W-:Y:S01]  /*15a10*/  FMNMX.FTZ R25, R70, R25, !PT ;  /* 0x0000001946197209 */ /* 0x000fe20007810000 */
[----:B------:R0:W-:Y:S01]  /*15a20*/  MUFU.EX2 R21, R76 ;  /* 0x0000004c00157308 */ /* 0x0001e20000000800 */
[----:B------:R-:W-:Y:S02]  /*15a30*/  MOV R72, R119 ;  /* 0x0000007700487202 */ /* 0x000fe40000000f00 */
[----:B------:R-:W-:Y:S02]  /*15a40*/  FMNMX.FTZ R33, R74, R25, !PT ;  /* 0x000000194a217209 */ /* 0x000fe40007810000 */
[----:B---3--:R-:W-:Y:S02]  /*15a50*/  MOV R68, R119 ;  /* 0x0000007700447202 */ /* 0x008fe40000000f00 */
[----:B------:R-:W-:Y:S01]  /*15a60*/  FMNMX.FTZ R33, R78, R33, !PT ;  /* 0x000000214e217209 */ /* 0x000fe20007810000 */
[----:B------:R-:W-:Y:S01]  /*15a70*/  MUFU.EX2 R194, R194 ;  /* 0x000000c200c27308 */ /* 0x000fe20000000800 */
[----:B0-----:R-:W-:-:S02]  /*15a80*/  MOV R76, R119 ;  /* 0x00000077004c7202 */ /* 0x001fc40000000f00 */
[----:B------:R-:W-:Y:S02]  /*15a90*/  FMNMX.FTZ R33, R26, R33, !PT ;  /* 0x000000211a217209 */ /* 0x000fe40007810000 */
[----:B------:R-:W-:Y:S02]  /*15aa0*/  MOV R64, R119 ;  /* 0x0000007700407202 */ /* 0x000fe40000000f00 */
[----:B------:R-:W-:Y:S01]  /*15ab0*/  FMNMX.FTZ R33, R30, R33, !PT ;  /* 0x000000211e217209 */ /* 0x000fe20007810000 */
[----:B------:R0:W-:Y:S01]  /*15ac0*/  MUFU.EX2 R25, R82 ;  /* 0x0000005200197308 */ /* 0x0001e20000000800 */
[----:B------:R-:W-:Y:S02]  /*15ad0*/  MOV R60, R119 ;  /* 0x00000077003c7202 */ /* 0x000fe40000000f00 */
[----:B------:R-:W-:-:S04]  /*15ae0*/  FMNMX.FTZ R33, R54, R33, !PT ;  /* 0x0000002136217209 */ /* 0x000fc80007810000 */
[----:B------:R-:W-:Y:S01]  /*15af0*/  FMNMX.FTZ R33, R56, R33, !PT ;  /* 0x0000002138217209 */ /* 0x000fe20007810000 */
[----:B------:R-:W-:Y:S01]  /*15b00*/  MUFU.EX2 R188, R188 ;  /* 0x000000bc00bc7308 */ /* 0x000fe20000000800 */
[----:B0-----:R-:W-:Y:S02]  /*15b10*/  IMAD.MOV.U32 R82, RZ, RZ, R119 ;  /* 0x000000ffff527224 */ /* 0x001fe400078e0077 */
[----:B------:R-:W-:Y:S01]  /*15b20*/  FMNMX.FTZ R6, R58, R33, !PT ;  /* 0x000000213a067209 */ /* 0x000fe20007810000 */
[----:B------:R-:W-:Y:S01]  /*15b30*/  FFMA.FTZ R33, R98, R5, -R11 ;  /* 0x0000000562217223 */ /* 0x000fe2000001080b */
[----:B------:R-:W-:-:S03]  /*15b40*/  IMAD.MOV.U32 R98, RZ, RZ, R119 ;  /* 0x000000ffff627224 */ /* 0x000fc600078e0077 */
[----:B------:R-:W0:Y:S01]  /*15b50*/  SHFL.BFLY PT, R35, R6, 0x2, 0x1f ;  /* 0x0c401f0006237f89 */ /* 0x000e2200000e0000 */
[----:B------:R-:W-:Y:S08]  /*15b60*/  MUFU.EX2 R27, R27 ;  /* 0x0000001b001b7308 */ /* 0x000ff00000000800 */
[----:B------:R-:W-:Y:S08]  /*15b70*/  MUFU.EX2 R190, R190 ;  /* 0x000000be00be7308 */ /* 0x000ff00000000800 */
[----:B------:R-:W-:Y:S01]  /*15b80*/  MUFU.EX2 R29, R29 ;  /* 0x0000001d001d7308 */ /* 0x000fe20000000800 */
[----:B0-----:R-:W-:-:S07]  /*15b90*/  FMNMX.FTZ R39, R6, R35, !PT ;  /* 0x0000002306277209 */ /* 0x001fce0007810000 */
[----:B------:R-:W-:Y:S01]  /*15ba0*/  MUFU.EX2 R184, R184 ;  /* 0x000000b800b87308 */ /* 0x000fe20000000800 */
[-CC-:B------:R-:W-:Y:S01]  /*15bb0*/  FFMA.FTZ R35, R102, R5.reuse, -R11.reuse ;  /* 0x0000000566237223 */ /* 0x180fe2000001080b */
[----:B------:R-:W-:Y:S01]  /*15bc0*/  FFMA.FTZ R11, R114, R5, -R11 ;  /* 0x00000005720b7223 */ /* 0x000fe2000001080b */
[--C-:B------:R-:W-:Y:S01]  /*15bd0*/  IMAD.MOV.U32 R114, RZ, RZ, R119.reuse ;  /* 0x000000ffff727224 */ /* 0x100fe200078e0077 */
[----:B------:R-:W0:Y:S01]  /*15be0*/  SHFL.BFLY PT, R6, R39, 0x1, 0x1f ;  /* 0x0c201f0027067f89 */ /* 0x000e2200000e0000 */
[----:B------:R-:W-:-:S03]  /*15bf0*/  IMAD.MOV.U32 R102, RZ, RZ, R119 ;  /* 0x000000ffff667224 */ /* 0x000fc600078e0077 */
        /* <DEDUP_REMOVED lines=8> */
[----:B------:R-:W-:Y:S01]  /*15c80*/  MUFU.EX2 R35, R35 ;  /* 0x0000002300237308 */ /* 0x000fe20000000800 */
[-CC-:B------:R-:W-:Y:S01]  /*15c90*/  FFMA.FTZ R201, R8, R5.reuse, -R41.reuse ;  /* 0x0000000508c97223 */ /* 0x180fe20000010829 */
[-CC-:B------:R-:W-:Y:S01]  /*15ca0*/  FFMA.FTZ R8, R7, R5.reuse, -R41.reuse ;  /* 0x0000000507087223 */ /* 0x180fe20000010829 */
[-C--:B------:R-:W-:Y:S01]  /*15cb0*/  FFMA.FTZ R203, R10, R5.reuse, -R41 ;  /* 0x000000050acb7223 */ /* 0x080fe20000010829 */
[----:B------:R-:W-:Y:S01]  /*15cc0*/  FADD.FTZ R7, R200, R3 ;  /* 0x00000003c8077221 */ /* 0x000fe20000010000 */
[-CC-:B------:R-:W-:Y:S01]  /*15cd0*/  FFMA.FTZ R10, R12, R5.reuse, -R41.reuse ;  /* 0x000000050c0a7223 */ /* 0x180fe20000010829 */
[-CC-:B------:R-:W-:Y:S01]  /*15ce0*/  FFMA.FTZ R12, R20, R5.reuse, -R41.reuse ;  /* 0x00000005140c7223 */ /* 0x180fe20000010829 */
[-C--:B------:R-:W-:Y:S01]  /*15cf0*/  FFMA.FTZ R197, R14, R5.reuse, -R41 ;  /* 0x000000050ec57223 */ /* 0x080fe20000010829 */
[----:B------:R-:W-:Y:S01]  /*15d00*/  MUFU.EX2 R201, R201 ;  /* 0x000000c900c97308 */ /* 0x000fe20000000800 */
[----:B-1----:R-:W-:Y:S01]  /*15d10*/  FADD.FTZ R20, R202, R7 ;  /* 0x00000007ca147221 */ /* 0x002fe20000010000 */
[-CC-:B------:R-:W-:Y:S01]  /*15d20*/  FFMA.FTZ R199, R40, R5.reuse, -R41.reuse ;  /* 0x0000000528c77223 */ /* 0x180fe20000010829 */
[-CC-:B------:R-:W-:Y:S01]  /*15d30*/  FFMA.FTZ R14, R42, R5.reuse, -R41.reuse ;  /* 0x000000052a0e7223 */ /* 0x180fe20000010829 */
[-CC-:B------:R-:W-:Y:S01]  /*15d40*/  FFMA.FTZ R193, R32, R5.reuse, -R41.reuse ;  /* 0x0000000520c17223 */ /* 0x180fe20000010829 */
[----:B------:R-:W-:Y:S01]  /*15d50*/  FADD.FTZ R7, R9, R20 ;  /* 0x0000001409077221 */ /* 0x000fe20000010000 */
[-CC-:B------:R-:W-:Y:S01]  /*15d60*/  FFMA.FTZ R32, R44, R5.reuse, -R41.reuse ;  /* 0x000000052c207223 */ /* 0x180fe20000010829 */
[-C--:B------:R-:W-:Y:S01]  /*15d70*/  FFMA.FTZ R195, R34, R5.reuse, -R41 ;  /* 0x0000000522c37223 */ /* 0x080fe20000010829 */
[----:B------:R-:W0:Y:S01]  /*15d80*/  MUFU.EX2 R8, R8 ;  /* 0x0000000800087308 */ /* 0x000e220000000800 */
[----:B--2---:R-:W-:Y:S01]  /*15d90*/  FADD.FTZ R20, R196, R7 ;  /* 0x00000007c4147221 */ /* 0x004fe20000010000 */
[-CC-:B------:R-:W-:Y:S01]  /*15da0*/  FFMA.FTZ R34, R46, R5.reuse, -R41.reuse ;  /* 0x000000052e227223 */ /* 0x180fe20000010829 */
[-CC-:B------:R-:W-:Y:S01]  /*15db0*/  FFMA.FTZ R187, R28, R5.reuse, -R41.reuse ;  /* 0x000000051cbb7223 */ /* 0x180fe20000010829 */
[-CC-:B------:R-:W-:Y:S01]  /*15dc0*/  FFMA.FTZ R189, R36, R5.reuse, -R41.reuse ;  /* 0x0000000524bd7223 */ /* 0x180fe20000010829 */
[----:B----4-:R-:W-:Y:S01]  /*15dd0*/  FADD.FTZ R7, R13, R20 ;  /* 0x000000140d077221 */ /* 0x010fe20000010000 */
[-CC-:B------:R-:W-:Y:S01]  /*15de0*/  FFMA.FTZ R36, R48, R5.reuse, -R41.reuse ;  /* 0x0000000530247223 */ /* 0x180fe20000010829 */
[-C--:B------:R-:W-:Y:S01]  /*15df0*/  FFMA.FTZ R191, R50, R5.reuse, -R41 ;  /* 0x0000000532bf7223 */ /* 0x080fe20000010829 */
[----:B------:R-:W1:Y:S01]  /*15e00*/  MUFU.EX2 R203, R203 ;  /* 0x000000cb00cb7308 */ /* 0x000e620000000800 */
[----:B------:R-:W-:Y:S01]  /*15e10*/  FADD.FTZ R40, R198, R7 ;  /* 0x00000007c6287221 */ /* 0x000fe20000010000 */
[-CC-:B------:R-:W-:Y:S01]  /*15e20*/  FFMA.FTZ R38, R38, R5.reuse, -R41.reuse ;  /* 0x0000000526267223 */ /* 0x180fe20000010829 */
[-CC-:B------:R-:W-:Y:S01]  /*15e30*/  FFMA.FTZ R185, R24, R5.reuse, -R41.reuse ;  /* 0x0000000518b97223 */ /* 0x180fe20000010829 */
[-CC-:B------:R-:W-:Y:S01]  /*15e40*/  FFMA.FTZ R24, R52, R5.reuse, -R41.reuse ;  /* 0x0000000534187223 */ /* 0x180fe20000010829 */
[----:B------:R-:W-:Y:S01]  /*15e50*/  FADD.FTZ R43, R15, R40 ;  /* 0x000000280f2b7221 */ /* 0x000fe20000010000 */
[-C--:B------:R-:W-:Y:S01]  /*15e60*/  FFMA.FTZ R66, R66, R5.reuse, -R41 ;  /* 0x0000000542427223 */ /* 0x080fe20000010829 */
[----:B------:R-:W-:Y:S01]  /*15e70*/  F2FP.F16.F32.PACK_AB R200, R3, R200 ;  /* 0x000000c803c8723e */ /* 0x000fe200000000ff */
[----:B------:R-:W2:Y:S01]  /*15e80*/  MUFU.EX2 R10, R10 ;  /* 0x0000000a000a7308 */ /* 0x000ea20000000800 */
[----:B0-----:R-:W-:Y:S01]  /*15e90*/  FADD.FTZ R20, R201, R8 ;  /* 0x00000008c9147221 */ /* 0x001fe20000010000 */
[----:B------:R-:W-:Y:S01]  /*15ea0*/  FADD.FTZ R40, R192, R43 ;  /* 0x0000002bc0287221 */ /* 0x000fe20000010000 */
[-CC-:B------:R-:W-:Y:S01]  /*15eb0*/  FFMA.FTZ R70, R70, R5.reuse, -R41.reuse ;  /* 0x0000000546467223 */ /* 0x180fe20000010829 */
[-CC-:B------:R-:W-:Y:S01]  /*15ec0*/  FFMA.FTZ R74, R74, R5.reuse, -R41.reuse ;  /* 0x000000054a4a7223 */ /* 0x180fe20000010829 */
[-CC-:B------:R-:W-:Y:S01]  /*15ed0*/  FFMA.FTZ R78, R78, R5.reuse, -R41.reuse ;  /* 0x000000054e4e7223 */ /* 0x180fe20000010829 */
[----:B------:R-:W-:Y:S01]  /*15ee0*/  FADD.FTZ R43, R21, R40 ;  /* 0x00000028152b7221 */ /* 0x000fe20000010000 */
[-C--:B------:R-:W-:Y:S01]  /*15ef0*/  FFMA.FTZ R26, R26, R5.reuse, -R41 ;  /* 0x000000051a1a7223 */ /* 0x080fe20000010829 */
[----:B------:R-:W0:Y:S01]  /*15f00*/  MUFU.EX2 R197, R197 ;  /* 0x000000c500c57308 */ /* 0x000e220000000800 */
[----:B-1----:R-:W-:Y:S01]  /*15f10*/  FADD.FTZ R7, R203, R20 ;  /* 0x00000014cb077221 */ /* 0x002fe20000010000 */
[----:B------:R-:W-:Y:S01]  /*15f20*/  FADD.FTZ R28, R194, R43 ;  /* 0x0000002bc21c7221 */ /* 0x000fe20000010000 */
[-CC-:B------:R-:W-:Y:S01]  /*15f30*/  FFMA.FTZ R30, R30, R5.reuse, -R41.reuse ;  /* 0x000000051e1e7223 */ /* 0x180fe20000010829 */
[-CC-:B------:R-:W-:Y:S01]  /*15f40*/  FFMA.FTZ R54, R54, R5.reuse, -R41.reuse ;  /* 0x0000000536367223 */ /* 0x180fe20000010829 */
[-CC-:B------:R-:W-:Y:S01]  /*15f50*/  FFMA.FTZ R56, R56, R5.reuse, -R41.reuse ;  /* 0x0000000538387223 */ /* 0x180fe20000010829 */
[----:B------:R-:W-:Y:S01]  /*15f60*/  FADD.FTZ R45, R25, R28 ;  /* 0x0000001c192d7221 */ /* 0x000fe20000010000 */
[----:B------:R-:W-:Y:S01]  /*15f70*/  FFMA.FTZ R41, R58, R5, -R41 ;  /* 0x000000053a297223 */ /* 0x000fe20000010829 */
[----:B------:R-:W1:Y:S01]  /*15f80*/  MUFU.EX2 R12, R12 ;  /* 0x0000000c000c7308 */ /* 0x000e620000000800 */
[----:B--2---:R-:W-:Y:S01]  /*15f90*/  FADD.FTZ R20, R10, R7 ;  /* 0x000000070a147221 */ /* 0x004fe20000010000 */
[----:B------:R-:W-:Y:S01]  /*15fa0*/  FADD.FTZ R28, R188, R45 ;  /* 0x0000002dbc1c7221 */ /* 0x000fe20000010000 */
[----:B------:R-:W-:Y:S01]  /*15fb0*/  F2FP.F16.F32.PACK_AB R201, R8, R201 ;  /* 0x000000c908c9723e */ /* 0x000fe200000000ff */
[----:B------:R-:W-:Y:S01]  /*15fc0*/  IMAD.MOV.U32 R58, RZ, RZ, R119 ;  /* 0x000000ffff3a7224 */ /* 0x000fe200078e0077 */
[----:B------:R-:W-:Y:S01]  /*15fd0*/  F2FP.F16.F32.PACK_AB R196, R13, R196 ;  /* 0x000000c40dc4723e */ /* 0x000fe200000000ff */
[----:B------:R-:W-:Y:S01]  /*15fe0*/  FADD.FTZ R45, R27, R28 ;  /* 0x0000001c1b2d7221 */ /* 0x000fe20000010000 */
[----:B------:R-:W-:Y:S01]  /*15ff0*/  F2FP.F16.F32.PACK_AB R194, R25, R194 ;  /* 0x000000c219c2723e */ /* 0x000fe200000000ff */
[----:B------:R-:W2:Y:S01]  /*16000*/  MUFU.EX2 R199, R199 ;  /* 0x000000c700c77308 */ /* 0x000ea20000000800 */
[----:B0-----:R-:W-:Y:S01]  /*16010*/  FADD.FTZ R7, R197, R20 ;  /* 0x00000014c5077221 */ /* 0x001fe20000010000 */
[----:B------:R-:W-:Y:S01]  /*16020*/  FADD.FTZ R28, R190, R45 ;  /* 0x0000002dbe1c7221 */ /* 0x000fe20000010000 */
[----:B------:R-:W-:Y:S01]  /*16030*/  F2FP.F16.F32.PACK_AB R188, R27, R188 ;  /* 0x000000bc1bbc723e */ /* 0x000fe200000000ff */
[--C-:B------:R-:W-:Y:S01]  /*16040*/  IMAD.MOV.U32 R50, RZ, RZ, R119.reuse ;  /* 0x000000ffff327224 */ /* 0x100fe200078e0077 */
[----:B------:R-:W-:Y:S01]  /*16050*/  F2FP.F16.F32.PACK_AB R190, R29, R190 ;  /* 0x000000be1dbe723e */ /* 0x000fe200000000ff */
[----:B------:R-:W-:Y:S01]  /*16060*/  IMAD.MOV.U32 R46, RZ, RZ, R119 ;  /* 0x000000ffff2e7224 */ /* 0x000fe200078e0077 */
[----:B------:R-:W-:Y:S01]  /*16070*/  F2FP.F16.F32.PACK_AB R202, R9, R202 ;  /* 0x000000ca09ca723e */ /* 0x000fe200000000ff */
[----:B------:R-:W0:Y:S01]  /*16080*/  MUFU.EX2 R14, R14 ;  /* 0x0000000e000e7308 */ /* 0x000e220000000800 */
[----:B-1----:R-:W-:Y:S01]  /*16090*/  FADD.FTZ R20, R12, R7 ;  /* 0x000000070c147221 */ /* 0x002fe20000010000 */
[----:B------:R-:W-:Y:S01]  /*160a0*/  @!P1 VIADD R7, R0, 0x36840 ;  /* 0x0003684000079836 */ /* 0x000fe20000000000 */
[----:B------:R-:W-:Y:S01]  /*160b0*/  F2FP.F16.F32.PACK_AB R198, R15, R198 ;  /* 0x000000c60fc6723e */ /* 0x000fe200000000ff */
[--C-:B------:R-:W-:Y:S01]  /*160c0*/  IMAD.MOV.U32 R45, RZ, RZ, R119.reuse ;  /* 0x000000ffff2d7224 */ /* 0x100fe200078e0077 */
[----:B------:R-:W-:Y:S01]  /*160d0*/  F2FP.F16.F32.PACK_AB R192, R21, R192 ;  /* 0x000000c015c0723e */ /* 0x000fe200000000ff */
[----:B------:R-:W-:Y:S01]  /*160e0*/  IMAD.MOV.U32 R42, RZ, RZ, R119 ;  /* 0x000000ffff2a7224 */ /* 0x000fe200078e0077 */
[----:B------:R-:W-:Y:S01]  /*160f0*/  @!P1 PRMT R7, RZ, 0x654, R7 ;  /* 0x00000654ff079816 */ /* 0x000fe20000000007 */
[----:B------:R-:W1:Y:S01]  /*16100*/  MUFU.EX2 R193, R193 ;  /* 0x000000c100c17308 */ /* 0x000e620000000800 */
[----:B--2---:R-:W-:Y:S01]  /*16110*/  FADD.FTZ R43, R199, R20 ;  /* 0x00000014c72b7221 */ /* 0x004fe20000010000 */
[----:B------:R-:W-:Y:S01]  /*16120*/  F2FP.F16.F32.PACK_AB R203, R10, R203 ;  /* 0x000000cb0acb723e */ /* 0x000fe200000000ff */
[----:B------:R2:W-:Y:S01]  /*16130*/  @!P1 SYNCS.ARRIVE.TRANS64.RED.A1T0 RZ, [R7+URZ], RZ ;  /* 0x000000ff07ff99a7 */ /* 0x0005e2000810043f */
[----:B------:R-:W-:Y:S01]  /*16140*/  F2FP.F16.F32.PACK_AB R197, R12, R197 ;  /* 0x000000c50cc5723e */ /* 0x000fe200000000ff */
[--C-:B------:R-:W-:Y:S01]  /*16150*/  IMAD.MOV.U32 R27, RZ, RZ, R119.reuse ;  /* 0x000000ffff1b7224 */ /* 0x100fe200078e0077 */
[----:B------:R-:W-:Y:S01]  /*16160*/  MOV R52, R119 ;  /* 0x0000007700347202 */ /* 0x000fe20000000f00 */
[----:B------:R-:W-:Y:S01]  /*16170*/  IMAD.MOV.U32 R25, RZ, RZ, R119 ;  /* 0x000000ffff197224 */ /* 0x000fe200078e0077 */
[----:B------:R-:W3:Y:S01]  /*16180*/  MUFU.EX2 R32, R32 ;  /* 0x0000002000207308 */ /* 0x000ee20000000800 */
[C---:B0-----:R-:W-:Y:S01]  /*16190*/  FADD.FTZ R20, R14.reuse, R43 ;  /* 0x0000002b0e147221 */ /* 0x041fe20000010000 */
[----:B------:R-:W-:-:S02]  /*161a0*/  F2FP.F16.F32.PACK_AB R199, R14, R199 ;  /* 0x000000c70ec7723e */ /* 0x000fc400000000ff */
[-C--:B------:R-:W-:Y:S02]  /*161b0*/  MOV R48, R119.reuse ;  /* 0x0000007700307202 */ /* 0x080fe40000000f00 */
[-C--:B------:R-:W-:Y:S02]  /*161c0*/  MOV R44, R119.reuse ;  /* 0x00000077002c7202 */ /* 0x080fe40000000f00 */
[----:B------:R-:W2:Y:S01]  /*161d0*/  MUFU.EX2 R195, R195 ;  /* 0x000000c300c37308 */ /* 0x000ea20000000800 */
[----:B-1----:R-:W-:Y:S01]  /*161e0*/  FADD.FTZ R43, R193, R20 ;  /* 0x00000014c12b7221 */ /* 0x002fe20000010000 */
[----:B------:R-:W-:-:S06]  /*161f0*/  MOV R40, R119 ;  /* 0x0000007700287202 */ /* 0x000fcc0000000f00 */
[----:B------:R-:W0:Y:S01]  /*16200*/  MUFU.EX2 R34, R34 ;  /* 0x0000002200227308 */ /* 0x000e220000000800 */
[C---:B---3--:R-:W-:Y:S01]  /*16210*/  FADD.FTZ R20, R32.reuse, R43 ;  /* 0x0000002b20147221 */ /* 0x048fe20000010000 */
[----:B------:R-:W-:Y:S01]  /*16220*/  FADD.FTZ R43, R29, R28 ;  /* 0x0000001c1d2b7221 */ /* 0x000fe20000010000 */
[----:B------:R-:W-:Y:S01]  /*16230*/  F2FP.F16.F32.PACK_AB R193, R32, R193 ;  /* 0x000000c120c1723e */ /* 0x000fe200000000ff */
[----:B------:R-:W-:Y:S01]  /*16240*/  IMAD.MOV.U32 R29, RZ, RZ, R119 ;  /* 0x000000ffff1d7224 */ /* 0x000fe200078e0077 */
[----:B------:R-:W-:Y:S01]  /*16250*/  MOV R32, R119 ;  /* 0x0000007700207202 */ /* 0x000fe20000000f00 */
[----:B------:R-:W-:Y:S01]  /*16260*/  FADD.FTZ R28, R184, R43 ;  /* 0x0000002bb81c7221 */ /* 0x000fe20000010000 */
[----:B------:R-:W-:Y:S01]  /*16270*/  F2FP.F16.F32.PACK_AB R184, R31, R184 ;  /* 0x000000b81fb8723e */ /* 0x000fe200000000ff */
[----:B------:R-:W1:Y:S01]  /*16280*/  MUFU.EX2 R189, R189 ;  /* 0x000000bd00bd7308 */ /* 0x000e620000000800 */
[----:B--2---:R-:W-:Y:S01]  /*16290*/  FADD.FTZ R7, R195, R20 ;  /* 0x00000014c3077221 */ /* 0x004fe20000010000 */
[----:B------:R-:W-:Y:S01]  /*162a0*/  FADD.FTZ R43, R31, R28 ;  /* 0x0000001c1f2b7221 */ /* 0x000fe20000010000 */
[----:B------:R-:W-:-:S03]  /*162b0*/  IMAD.MOV.U32 R31, RZ, RZ, R119 ;  /* 0x000000ffff1f7224 */ /* 0x000fc600078e0077 */
[----:B------:R-:W-:Y:S01]  /*162c0*/  FADD.FTZ R28, R186, R43 ;  /* 0x0000002bba1c7221 */ /* 0x000fe20000010000 */
[----:B------:R-:W-:Y:S01]  /*162d0*/  F2FP.F16.F32.PACK_AB R186, R33, R186 ;  /* 0x000000ba21ba723e */ /* 0x000fe200000000ff */
[----:B------:R-:W2:Y:S01]  /*162e0*/  MUFU.EX2 R36, R36 ;  /* 0x0000002400247308 */ /* 0x000ea20000000800 */
[C---:B0-----:R-:W-:Y:S01]  /*162f0*/  FADD.FTZ R20, R34.reuse, R7 ;  /* 0x0000000722147221 */ /* 0x041fe20000010000 */
[----:B------:R-:W-:Y:S01]  /*16300*/  F2FP.F16.F32.PACK_AB R195, R34, R195 ;  /* 0x000000c322c3723e */ /* 0x000fe200000000ff */
[--C-:B------:R-:W-:Y:S02]  /*16310*/  IMAD.MOV.U32 R43, RZ, RZ, R119.reuse ;  /* 0x000000ffff2b7224 */ /* 0x100fe400078e0077 */
[----:B------:R-:W-:-:S03]  /*16320*/  IMAD.MOV.U32 R34, RZ, RZ, R119 ;  /* 0x000000ffff227224 */ /* 0x000fc600078e0077 */
[----:B------:R-:W0:Y:S01]  /*16330*/  MUFU.EX2 R191, R191 ;  /* 0x000000bf00bf7308 */ /* 0x000e220000000800 */
[----:B-1----:R-:W-:-:S07]  /*16340*/  FADD.FTZ R7, R189, R20 ;  /* 0x00000014bd077221 */ /* 0x002fce0000010000 */
[----:B------:R-:W1:Y:S01]  /*16350*/  MUFU.EX2 R38, R38 ;  /* 0x0000002600267308 */ /* 0x000e620000000800 */
[C---:B--2---:R-:W-:Y:S01]  /*16360*/  FADD.FTZ R20, R36.reuse, R7 ;  /* 0x0000000724147221 */ /* 0x044fe20000010000 */
[----:B------:R-:W-:Y:S01]  /*16370*/  FADD.FTZ R7, R33, R28 ;  /* 0x0000001c21077221 */ /* 0x000fe20000010000 */
[----:B------:R-:W-:Y:S01]  /*16380*/  F2FP.F16.F32.PACK_AB R189, R36, R189 ;  /* 0x000000bd24bd723e */ /* 0x000fe200000000ff */
[----:B------:R-:W-:Y:S01]  /*16390*/  IMAD.MOV.U32 R33, RZ, RZ, R119 ;  /* 0x000000ffff217224 */ /* 0x000fe200078e0077 */
[----:B------:R-:W-:Y:S01]  /*163a0*/  MOV R36, R119 ;  /* 0x0000007700247202 */ /* 0x000fe20000000f00 */
[----:B------:R-:W-:Y:S01]  /*163b0*/  FADD.FTZ R28, R180, R7 ;  /* 0x00000007b41c7221 */ /* 0x000fe20000010000 */
[----:B------:R-:W-:Y:S01]  /*163c0*/  F2FP.F16.F32.PACK_AB R180, R35, R180 ;  /* 0x000000b423b4723e */ /* 0x000fe200000000ff */
[----:B------:R-:W2:Y:S01]  /*163d0*/  MUFU.EX2 R185, R185 ;  /* 0x000000b900b97308 */ /* 0x000ea20000000800 */
[----:B0-----:R-:W-:Y:S01]  /*163e0*/  FADD.FTZ R3, R191, R20 ;  /* 0x00000014bf037221 */ /* 0x001fe20000010000 */
[----:B------:R-:W-:Y:S01]  /*163f0*/  FADD.FTZ R7, R35, R28 ;  /* 0x0000001c23077221 */ /* 0x000fe20000010000 */
[----:B------:R-:W-:-:S05]  /*16400*/  IMAD.MOV.U32 R35, RZ, RZ, R119 ;  /* 0x000000ffff237224 */ /* 0x000fca00078e0077 */
        /* <DEDUP_REMOVED lines=8> */
[----:B------:R-:W-:Y:S02]  /*16490*/  F2FP.F16.F32.PACK_AB R185, R24, R185 ;  /* 0x000000b918b9723e */ /* 0x000fe400000000ff */
[----:B------:R-:W-:-:S04]  /*164a0*/  MOV R24, R119 ;  /* 0x0000007700187202 */ /* 0x000fc80000000f00 */
[----:B------:R-:W0:Y:S01]  /*164b0*/  MUFU.EX2 R37, R37 ;  /* 0x0000002500257308 */ /* 0x000e220000000800 */
[----:B-1----:R-:W-:-:S07]  /*164c0*/  FADD.FTZ R28, R182, R7 ;  /* 0x00000007b61c7221 */ /* 0x002fce0000010000 */
[----:B------:R1:W3:Y:S01]  /*164d0*/  MUFU.EX2 R0, R66 ;  /* 0x0000004200007308 */ /* 0x0002e20000000800 */
[----:B--2---:R-:W-:-:S07]  /*164e0*/  FADD.FTZ R3, R187, R20 ;  /* 0x00000014bb037221 */ /* 0x004fce0000010000 */
[----:B------:R-:W-:Y:S01]  /*164f0*/  MUFU.EX2 R176, R176 ;  /* 0x000000b000b07308 */ /* 0x000fe20000000800 */
[C---:B0-----:R-:W-:Y:S01]  /*16500*/  FADD.FTZ R7, R37.reuse, R28 ;  /* 0x0000001c25077221 */ /* 0x041fe20000010000 */
[----:B------:R-:W-:Y:S01]  /*16510*/  F2FP.F16.F32.PACK_AB R182, R37, R182 ;  /* 0x000000b625b6723e */ /* 0x000fe200000000ff */
[--C-:B-1----:R-:W-:Y:S01]  /*16520*/  IMAD.MOV.U32 R66, RZ, RZ, R119.reuse ;  /* 0x000000ffff427224 */ /* 0x102fe200078e0077 */
[----:B------:R-:W-:Y:S01]  /*16530*/  MOV R28, R119 ;  /* 0x00000077001c7202 */ /* 0x000fe20000000f00 */
[----:B------:R-:W-:-:S03]  /*16540*/  IMAD.MOV.U32 R37, RZ, RZ, R119 ;  /* 0x000000ffff257224 */ /* 0x000fc600078e0077 */
[----:B------:R-:W0:Y:S01]  /*16550*/  MUFU.EX2 R70, R70 ;  /* 0x0000004600467308 */ /* 0x000e220000000800 */
[C---:B---3--:R-:W-:Y:S01]  /*16560*/  FADD.FTZ R3, R0.reuse, R3 ;  /* 0x0000000300037221 */ /* 0x048fe20000010000 */
[----:B------:R-:W-:-:S06]  /*16570*/  F2FP.F16.F32.PACK_AB R187, R0, R187 ;  /* 0x000000bb00bb723e */ /* 0x000fcc00000000ff */
[----:B------:R1:W-:Y:S08]  /*16580*/  MUFU.EX2 R39, R110 ;  /* 0x0000006e00277308 */ /* 0x0003f00000000800 */
[----:B------:R2:W3:Y:S01]  /*16590*/  MUFU.EX2 R181, R74 ;  /* 0x0000004a00b57308 */ /* 0x0004e20000000800 */
[----:B0-----:R-:W-:Y:S01]  /*165a0*/  FADD.FTZ R20, R70, R3 ;  /* 0x0000000346147221 */ /* 0x001fe20000010000 */
[----:B-1----:R-:W-:-:S06]  /*165b0*/  IMAD.MOV.U32 R110, RZ, RZ, R119 ;  /* 0x000000ffff6e7224 */ /* 0x002fcc00078e0077 */
[----:B------:R-:W-:Y:S01]  /*165c0*/  MUFU.EX2 R178, R178 ;  /* 0x000000b200b27308 */ /* 0x000fe20000000800 */
[----:B--2---:R-:W-:-:S07]  /*165d0*/  IMAD.MOV.U32 R74, RZ, RZ, R119 ;  /* 0x000000ffff4a7224 */ /* 0x004fce00078e0077 */
[----:B------:R-:W0:Y:S01]  /*165e0*/  MUFU.EX2 R78, R78 ;  /* 0x0000004e004e7308 */ /* 0x000e220000000800 */
[C---:B---3--:R-:W-:Y:S01]  /*165f0*/  FADD.FTZ R3, R181.reuse, R20 ;  /* 0x00000014b5037221 */ /* 0x048fe20000010000 */
[----:B------:R-:W-:Y:S01]  /*16600*/  F2FP.F16.F32.PACK_AB R181, R181, R70 ;  /* 0x00000046b5b5723e */ /* 0x000fe200000000ff */
[----:B------:R-:W-:-:S05]  /*16610*/  IMAD.MOV.U32 R70, RZ, RZ, R119 ;  /* 0x000000ffff467224 */ /* 0x000fca00078e0077 */
[----:B------:R1:W2:Y:S08]  /*16620*/  MUFU.EX2 R183, R26 ;  /* 0x0000001a00b77308 */ /* 0x0002b00000000800 */
[----:B------:R-:W3:Y:S01]  /*16630*/  MUFU.EX2 R30, R30 ;  /* 0x0000001e001e7308 */ /* 0x000ee20000000800 */
[----:B-1----:R-:W-:Y:S01]  /*16640*/  FADD.FTZ R26, R176, R7 ;  /* 0x00000007b01a7221 */ /* 0x002fe20000010000 */
[----:B------:R-:W-:-:S03]  /*16650*/  F2FP.F16.F32.PACK_AB R176, R39, R176 ;  /* 0x000000b027b0723e */ /* 0x000fc600000000ff */
[----:B------:R-:W-:Y:S01]  /*16660*/  FADD.FTZ R7, R39, R26 ;  /* 0x0000001a27077221 */ /* 0x000fe20000010000 */
[----:B0-----:R-:W-:Y:S01]  /*16670*/  FADD.FTZ R26, R78, R3 ;  /* 0x000000034e1a7221 */ /* 0x001fe20000010000 */
[----:B------:R-:W-:Y:S01]  /*16680*/  IMAD.MOV.U32 R39, RZ, RZ, R119 ;  /* 0x000000ffff277224 */ /* 0x000fe200078e0077 */
[----:B------:R0:W1:Y:S01]  /*16690*/  MUFU.EX2 R177, R54 ;  /* 0x0000003600b17308 */ /* 0x0000620000000800 */
[----:B------:R-:W-:Y:S01]  /*166a0*/  FADD.FTZ R20, R178, R7 ;  /* 0x00000007b2147221 */ /* 0x000fe20000010000 */
[----:B------:R-:W-:Y:S02]  /*166b0*/  VIADD R7, R154, 0xfffffffe ;  /* 0xfffffffe9a077836 */ /* 0x000fe40000000000 */
[C---:B--2---:R-:W-:Y:S01]  /*166c0*/  FADD.FTZ R3, R183.reuse, R26 ;  /* 0x0000001ab7037221 */ /* 0x044fe20000010000 */
[----:B------:R-:W-:Y:S01]  /*166d0*/  F2FP.F16.F32.PACK_AB R183, R183, R78 ;  /* 0x0000004eb7b7723e */ /* 0x000fe200000000ff */
[----:B------:R-:W-:Y:S01]  /*166e0*/  IMAD.MOV.U32 R78, RZ, RZ, R119 ;  /* 0x000000ffff4e7224 */ /* 0x000fe200078e0077 */
[----:B------:R-:W-:Y:S01]  /*166f0*/  ISETP.GE.AND P2, PT, R7, R217, PT ;  /* 0x000000d90700720c */ /* 0x000fe20003f46270 */
[----:B------:R-:W2:Y:S01]  /*16700*/  MUFU.EX2 R56, R56 ;  /* 0x0000003800387308 */ /* 0x000ea20000000800 */
[----:B---3--:R-:W-:Y:S01]  /*16710*/  FADD.FTZ R8, R30, R3 ;  /* 0x000000031e087221 */ /* 0x008fe20000010000 */
[----:B0-----:R-:W-:-:S02]  /*16720*/  IMAD.MOV.U32 R54, RZ, RZ, R119 ;  /* 0x000000ffff367224 */ /* 0x001fc400078e0077 */
[----:B------:R-:W-:-:S04]  /*16730*/  IMAD.MOV.U32 R26, RZ, RZ, R119 ;  /* 0x000000ffff1a7224 */ /* 0x000fc800078e0077 */
[----:B------:R-:W0:Y:S01]  /*16740*/  MUFU.EX2 R41, R41 ;  /* 0x0000002900297308 */ /* 0x000e220000000800 */
[C---:B-1----:R-:W-:Y:S01]  /*16750*/  FADD.FTZ R3, R177.reuse, R8 ;  /* 0x00000008b1037221 */ /* 0x042fe20000010000 */
[----:B------:R-:W-:Y:S01]  /*16760*/  F2FP.F16.F32.PACK_AB R177, R177, R30 ;  /* 0x0000001eb1b1723e */ /* 0x000fe200000000ff */
[----:B------:R-:W-:-:S05]  /*16770*/  IMAD.MOV.U32 R30, RZ, RZ, R119 ;  /* 0x000000ffff1e7224 */ /* 0x000fca00078e0077 */
[----:B------:R-:W1:Y:S01]  /*16780*/  MUFU.EX2 R11, R11 ;  /* 0x0000000b000b7308 */ /* 0x000e620000000800 */
[----:B--2---:R-:W-:Y:S01]  /*16790*/  FADD.FTZ R0, R56, R3 ;  /* 0x0000000338007221 */ /* 0x004fe20000010000 */
[----:B------:R-:W-:-:S03]  /*167a0*/  IMAD.MOV.U32 R3, RZ, RZ, 0x3f800000 ;  /* 0x3f800000ff037424 */ /* 0x000fc600078e00ff */
[C---:B0-----:R-:W-:Y:S01]  /*167b0*/  FADD.FTZ R13, R41.reuse, R0 ;  /* 0x00000000290d7221 */ /* 0x041fe20000010000 */
[----:B------:R-:W-:Y:S01]  /*167c0*/  F2FP.F16.F32.PACK_AB R179, R41, R56 ;  /* 0x0000003829b3723e */ /* 0x000fe200000000ff */
[----:B------:R-:W-:Y:S01]  /*167d0*/  IMAD.MOV.U32 R41, RZ, RZ, R119 ;  /* 0x000000ffff297224 */ /* 0x000fe200078e0077 */
[----:B------:R-:W-:Y:S02]  /*167e0*/  MOV R0, 0x3f800000 ;  /* 0x3f80000000007802 */ /* 0x000fe40000000f00 */
[----:B------:R-:W-:Y:S01]  /*167f0*/  MOV R56, R119 ;  /* 0x0000007700387202 */ /* 0x000fe20000000f00 */
[C---:B-1----:R-:W-:Y:S01]  /*16800*/  FADD.FTZ R20, R11.reuse, R20 ;  /* 0x000000140b147221 */ /* 0x042fe20000010000 */
[----:B------:R-:W-:Y:S01]  /*16810*/  F2FP.F16.F32.PACK_AB R178, R11, R178 ;  /* 0x000000b20bb2723e */ /* 0x000fe200000000ff */
[----:B------:R-:W-:Y:S06]  /*16820*/  @!P2 BRA `(.L_x_3815) ;  /* 0x0000005400e0a947 */ /* 0x000fec0003800000 */
[----:B------:R-:W-:Y:S01]  /*16830*/  IMAD.MOV.U32 R8, RZ, RZ, R6 ;  /* 0x000000ffff087224 */ /* 0x000fe200078e0006 */
[----:B------:R-:W-:Y:S01]  /*16840*/  MOV R11, R215 ;  /* 0x000000d7000b7202 */ /* 0x000fe20000000f00 */
[----:B------:R-:W-:Y:S01]  /*16850*/  IMAD.MOV.U32 R9, RZ, RZ, R4 ;  /* 0x000000ffff097224 */ /* 0x000fe200078e0004 */
[----:B------:R-:W-:Y:S01]  /*16860*/  CS2R R118, SRZ ;  /* 0x0000000000767805 */ /* 0x000fe2000001ff00 */
[----:B------:R-:W-:Y:S01]  /*16870*/  IMAD.MOV.U32 R10, RZ, RZ, R216 ;  /* 0x000000ffff0a7224 */ /* 0x000fe200078e00d8 */
[----:B------:R-:W-:Y:S01]  /*16880*/  CS2R R114, SRZ ;  /* 0x0000000000727805 */ /* 0x000fe2000001ff00 */
[----:B------:R-:W-:Y:S01]  /*16890*/  IMAD.MOV.U32 R0, RZ, RZ, 0x3f800000 ;  /* 0x3f800000ff007424 */ /* 0x000fe200078e00ff */
        /* <DEDUP_REMOVED lines=45> */
[----:B------:R-:W-:-:S07]  /*16b70*/  CS2R R24, SRZ ;  /* 0x0000000000187805 */ /* 0x000fce000001ff00 */
.L_x_3826:
[----:B------:R-:W-:-:S05]  /*16b80*/  VIADD R4, R11, 0x1 ;  /* 0x000000010b047836 */ /* 0x000fca0000000000 */
[----:B------:R-:W-:-:S04]  /*16b90*/  ISETP.NE.AND P2, PT, R4, 0x2, PT ;  /* 0x000000020400780c */ /* 0x000fc80003f45270 */
[----:B------:R-:W-:Y:S02]  /*16ba0*/  SEL R5, RZ, 0x1, P2 ;  /* 0x00000001ff057807 */ /* 0x000fe40001000000 */
[----:B------:R-:W-:Y:S02]  /*16bb0*/  SEL R215, R4, RZ, P2 ;  /* 0x000000ff04d77207 */ /* 0x000fe40001000000 */
[----:B------:R-:W-:Y:S01]  /*16bc0*/  LOP3.LUT R216, R10, R5, RZ, 0x3c, !PT ;  /* 0x000000050ad87212 */ /* 0x000fe200078e3cff */
[----:B------:R-:W-:Y:S06]  /*16bd0*/  @!P0 BRA `(.L_x_3816) ;  /* 0x0000000000048947 */ /* 0x000fec0003800000 */
[----:B------:R-:W-:Y:S01]  /*16be0*/  BPT.TRAP 0x1 ;  /* 0x000000040000795c */ /* 0x000fe20000300000 */
.L_x_3816:
[----:B------:R-:W-:Y:S01]  /*16bf0*/  IMAD R12, R215, 0x8, R2 ;  /* 0x00000008d70c7824 */ /* 0x000fe200078e0202 */
[----:B------:R-:W-:-:S04]  /*16c00*/  SHF.L.U32 R5, R216, 0x1f, RZ ;  /* 0x0000001fd8057819 */ /* 0x000fc800000006ff */
[----:B------:R0:W1:Y:S01]  /*16c10*/  SYNCS.PHASECHK.TRANS64.TRYWAIT P2, [R12+URZ+0x36830], R5 ;  /* 0x036830050c0075a7 */ /* 0x000062000804017f */
[----:B------:R-:W-:Y:S05]  /*16c20*/  @!P0 BRA `(.L_x_3817) ;  /* 0x0000000000048947 */ /* 0x000fea0003800000 */
[----:B------:R-:W-:Y:S01]  /*16c30*/  BPT.TRAP 0x1 ;  /* 0x000000040000795c */ /* 0x000fe20000300000 */
.L_x_3817:
[----:B------:R-:W-:Y:S01]  /*16c40*/  IMAD R4, R215, 0xa80, R218 ;  /* 0x00000a80d7047824 */ /* 0x000fe200078e02da */
[----:B------:R-:W-:Y:S03]  /*16c50*/  BSSY B1, `(.L_x_3818) ;  /* 0x0000006000017945 */ /* 0x000fe60003800000 */
[C---:B------:R-:W-:Y:S01]  /*16c60*/  VIADD R21, R4.reuse, 0x100 ;  /* 0x0000010004157836 */ /* 0x040fe20000000000 */
[----:B------:R-:W-:Y:S01]  /*16c70*/  IADD3 R120, R4, 0x80, RZ ;  /* 0x0000008004787810 */ /* 0x000fe20007ffe0ff */
[----:B-1----:R-:W-:Y:S06]  /*16c80*/  @P2 BRA `(.L_x_3819) ;  /* 0x0000000000082947 */ /* 0x002fec0003800000 */
[----:B------:R-:W1:Y:S02]  /*16c90*/  SYNCS.PHASECHK.TRANS64.TRYWAIT P2, [R12+URZ+0x36830], R5 ;  /* 0x036830050c0075a7 */ /* 0x000e64000804017f */
[----:B-1----:R-:W-:Y:S05]  /*16ca0*/  @!P2 BRA `(.L_x_3820) ;  /* 0x0000012c0098a947 */ /* 0x002fea0003800000 */
.L_x_3819:
[----:B------:R-:W-:Y:S05]  /*16cb0*/  BSYNC B1 ;  /* 0x0000000000017941 */ /* 0x000fea0003800000 */
.L_x_3818:
[----:B------:R-:W2:Y:S04]  /*16cc0*/  LDL.64 R14, [R1+0x40] ;  /* 0x00004000010e7983 */ /* 0x000ea80000100a00 */
[----:B------:R-:W3:Y:S01]  /*16cd0*/  LDL.64 R124, [R1+0x48] ;  /* 0x00004800017c7983 */ /* 0x000ee20000100a00 */
[----:B------:R-:W-:Y:S01]  /*16ce0*/  WARPGROUP.ARRIVE ;  /* 0x00000000000079c5 */ /* 0x000fe20000000000 */
[----:B------:R-:W-:Y:S02]  /*16cf0*/  MOV R121, 0x40000040 ;  /* 0x4000004000797802 */ /* 0x000fe40000000f00 */
[----:B------:R-:W-:Y:S02]  /*16d00*/  R2UR UR6, R120 ;  /* 0x00000000780672ca */ /* 0x000fe400000e0000 */
[C---:B------:R-:W-:Y:S01]  /*16d10*/  R2UR UR7, R121.reuse ;  /* 0x00000000790772ca */ /* 0x040fe200000e0000 */
[----:B------:R-:W-:Y:S01]  /*16d20*/  IMAD.MOV.U32 R120, RZ, RZ, R21 ;  /* 0x000000ffff787224 */ /* 0x000fe200078e0015 */
[----:B------:R-:W-:-:S04]  /*16d30*/  R2UR UR19, R121 ;  /* 0x00000000791372ca */ /* 0x000fc800000e0000 */
[----:B------:R-:W-:Y:S01]  /*16d40*/  R2UR UR18, R120 ;  /* 0x00000000781272ca */ /* 0x000fe200000e0000 */
[----:B------:R-:W-:Y:S01]  /*16d50*/  VIADD R120, R4, 0x200 ;  /* 0x0000020004787836 */ /* 0x000fe20000000000 */
[----:B------:R-:W-:-:S04]  /*16d60*/  R2UR UR15, R121 ;  /* 0x00000000790f72ca */ /* 0x000fc800000e0000 */
[----:B------:R-:W-:Y:S02]  /*16d70*/  R2UR UR14, R120 ;  /* 0x00000000780e72ca */ /* 0x000fe400000e0000 */
[----:B--2---:R-:W-:Y:S01]  /*16d80*/  R2UR UR42, R14 ;  /* 0x000000000e2a72ca */ /* 0x004fe200000e0000 */
[----:B------:R-:W-:Y:S01]  /*16d90*/  IMAD.MOV.U32 R14, RZ, RZ, R4 ;  /* 0x000000ffff0e7224 */ /* 0x000fe200078e0004 */
[----:B------:R-:W-:Y:S01]  /*16da0*/  R2UR UR43, R15 ;  /* 0x000000000f2b72ca */ /* 0x000fe200000e0000 */
[----:B------:R-:W-:Y:S01]  /*16db0*/  IMAD.MOV.U32 R15, RZ, RZ, 0x40000040 ;  /* 0x40000040ff0f7424 */ /* 0x000fe200078e00ff */
[----:B---3--:R-:W-:Y:S02]  /*16dc0*/  R2UR UR28, R124 ;  /* 0x000000007c1c72ca */ /* 0x008fe400000e0000 */
[----:B------:R-:W-:Y:S02]  /*16dd0*/  R2UR UR29, R125 ;  /* 0x000000007d1d72ca */ /* 0x000fe400000e0000 */
[----:B------:R-:W-:-:S02]  /*16de0*/  R2UR UR26, R14 ;  /* 0x000000000e1a72ca */ /* 0x000fc400000e0000 */
[----:B------:R-:W-:-:S07]  /*16df0*/  R2UR UR27, R15 ;  /* 0x000000000f1b72ca */ /* 0x000fce00000e0000 */
[----:B------:R-:W-:Y:S02]  /*16e00*/  UMOV UR24, UR28 ;  /* 0x0000001c00187c82 */ /* 0x000fe40008000000 */
[----:B------:R-:W-:-:S04]  /*16e10*/  UMOV UR25, UR29 ;  /* 0x0000001d00197c82 */ /* 0x000fc80008000000 */
        /* <DEDUP_REMOVED lines=19> */
[----:B------:R-:W-:Y:S01]  /*16f50*/  UMOV UR12, UR28 ;  /* 0x0000001c000c7c82 */ /* 0x000fe20008000000 */
[----:B------:R-:W-:Y:S01]  /*16f60*/  UMOV UR13, UR29 ;  /* 0x0000001d000d7c82 */ /* 0x000fe20008000000 */
[----:B------:R-:W-:Y:S01]  /*16f70*/  IMAD.MOV.U32 R123, RZ, RZ, 0x40000040 ;  /* 0x40000040ff7b7424 */ /* 0x000fe200078e00ff */
[----:B------:R-:W-:Y:S02]  /*16f80*/  WARPGROUP.DEPBAR.LE gsb0, 0x0 ;  /* 0x00008000000079c5 */ /* 0x000fe40000010000 */
[----:B------:R-:W-:-:S06]  /*16f90*/  WARPGROUP.ARRIVE ;  /* 0x00000000000079c5 */ /* 0x000fcc0000000000 */
[----:B------:R-:W-:Y:S01]  /*16fa0*/  HGMMA.64x16x16.F32 R136, gdesc[UR12], RZ, !UPT, gsb0 ;  /* 0x002000000c8879f0 */ /* 0x000fe2000c0008ff */
[----:B------:R-:W-:Y:S02]  /*16fb0*/  IADD3 R122, R4, 0x280, RZ ;  /* 0x00000280047a7810 */ /* 0x000fe40007ffe0ff */
[----:B------:R-:W-:Y:S02]  /*16fc0*/  R2UR UR11, R123 ;  /* 0x000000007b0b72ca */ /* 0x000fe400000e0000 */
[----:B------:R-:W-:Y:S01]  /*16fd0*/  R2UR UR10, R122 ;  /* 0x000000007a0a72ca */ /* 0x000fe200000e0000 */
[----:B------:R-:W-:Y:S01]  /*16fe0*/  UMOV UR8, UR28 ;  /* 0x0000001c00087c82 */ /* 0x000fe20008000000 */
[----:B------:R-:W-:Y:S01]  /*16ff0*/  UMOV UR9, UR29 ;  /* 0x0000001d00097c82 */ /* 0x000fe20008000000 */
[----:B------:R-:W-:Y:S02]  /*17000*/  VIADD R120, R4, 0x2 ;  /* 0x0000000204787836 */ /* 0x000fe40000000000 */
[----:B------:R-:W-:Y:S01]  /*17010*/  IMAD.MOV.U32 R121, RZ, RZ, 0x40000040 ;  /* 0x40000040ff797424 */ /* 0x000fe200078e00ff */
[----:B------:R-:W-:-:S02]  /*17020*/  WARPGROUP.DEPBAR.LE gsb0, 0x0 ;  /* 0x00008000000079c5 */ /* 0x000fc40000010000 */
[----:B------:R-:W-:-:S06]  /*17030*/  WARPGROUP.ARRIVE ;  /* 0x00000000000079c5 */ /* 0x000fcc0000000000 */
[----:B------:R-:W-:Y:S01]  /*17040*/  HGMMA.64x16x16.F32 R128, gdesc[UR8], RZ, !UPT, gsb0 ;  /* 0x00200000088079f0 */ /* 0x000fe2000c0008ff */
[----:B------:R-:W-:Y:S01]  /*17050*/  R2UR UR34, R120 ;  /* 0x00000000782272ca */ /* 0x000fe200000e0000 */
[C---:B------:R-:W-:Y:S01]  /*17060*/  VIADD R14, R4.reuse, 0x300 ;  /* 0x00000300040e7836 */ /* 0x040fe20000000000 */
[----:B------:R-:W-:Y:S01]  /*17070*/  R2UR UR35, R121 ;  /* 0x00000000792372ca */ /* 0x000fe200000e0000 */
[C---:B------:R-:W-:Y:S02]  /*17080*/  VIADD R120, R4.reuse, 0x102 ;  /* 0x0000010204787836 */ /* 0x040fe40000000000 */
[----:B------:R-:W-:Y:S02]  /*17090*/  VIADD R122, R4, 0x182 ;  /* 0x00000182047a7836 */ /* 0x000fe40000000000 */
[----:B------:R-:W-:Y:S02]  /*170a0*/  IMAD.MOV.U32 R121, RZ, RZ, 0x40000040 ;  /* 0x40000040ff797424 */ /* 0x000fe400078e00ff */
[----:B------:R-:W-:Y:S01]  /*170b0*/  IMAD.MOV.U32 R123, RZ, RZ, 0x40000040 ;  /* 0x40000040ff7b7424 */ /* 0x000fe200078e00ff */
[----:B------:R-:W-:-:S02]  /*170c0*/  R2UR UR58, R14 ;  /* 0x000000000e3a72ca */ /* 0x000fc400000e0000 */
[----:B------:R-:W-:Y:S02]  /*170d0*/  R2UR UR59, R15 ;  /* 0x000000000f3b72ca */ /* 0x000fe400000e0000 */
[----:B------:R-:W-:Y:S02]  /*170e0*/  R2UR UR30, R120 ;  /* 0x00000000781e72ca */ /* 0x000fe400000e0000 */
[----:B------:R-:W-:Y:S02]  /*170f0*/  R2UR UR31, R121 ;  /* 0x00000000791f72ca */ /* 0x000fe400000e0000 */
[----:B------:R-:W-:Y:S01]  /*17100*/  R2UR UR26, R122 ;  /* 0x000000007a1a72ca */ /* 0x000fe200000e0000 */
[C---:B------:R-:W-:Y:S01]  /*17110*/  VIADD R122, R4.reuse, 0x302 ;  /* 0x00000302047a7836 */ /* 0x040fe20000000000 */
[----:B------:R-:W-:Y:S01]  /*17120*/  R2UR UR27, R123 ;  /* 0x000000007b1b72ca */ /* 0x000fe200000e0000 */
[----:B------:R-:W-:Y:S01]  /*17130*/  IMAD.MOV.U32 R123, RZ, RZ, 0x40000040 ;  /* 0x40000040ff7b7424 */ /* 0x000fe200078e00ff */
[----:B------:R-:W-:-:S02]  /*17140*/  IADD3 R120, R4, 0x282, RZ ;  /* 0x0000028204787810 */ /* 0x000fc40007ffe0ff */
[----:B------:R-:W-:Y:S02]  /*17150*/  MOV R121, 0x40000040 ;  /* 0x4000004000797802 */ /* 0x000fe40000000f00 */
[----:B------:R-:W-:Y:S02]  /*17160*/  R2UR UR18, R120 ;  /* 0x00000000781272ca */ /* 0x000fe400000e0000 */
[----:B------:R-:W-:Y:S02]  /*17170*/  R2UR UR19, R121 ;  /* 0x00000000791372ca */ /* 0x000fe400000e0000 */
[----:B------:R-:W-:Y:S02]  /*17180*/  R2UR UR46, R122 ;  /* 0x000000007a2e72ca */ /* 0x000fe400000e0000 */
[----:B------:R-:W-:Y:S01]  /*17190*/  R2UR UR47, R123 ;  /* 0x000000007b2f72ca */ /* 0x000fe200000e0000 */
[----:B------:R-:W-:Y:S01]  /*171a0*/  UMOV UR56, UR28 ;  /* 0x0000001c00387c82 */ /* 0x000fe20008000000 */
[----:B------:R-:W-:Y:S01]  /*171b0*/  UMOV UR57, UR29 ;  /* 0x0000001d00397c82 */ /* 0x000fe20008000000 */
[----:B------:R-:W-:-:S02]  /*171c0*/  WARPGROUP.DEPBAR.LE gsb0, 0x0 ;  /* 0x00008000000079c5 */ /* 0x000fc40000010000 */
[----:B------:R-:W-:-:S06]  /*171d0*/  WARPGROUP.ARRIVE ;  /* 0x00000000000079c5 */ /* 0x000fcc0000000000 */
[----:B------:R-:W-:Y:S01]  /*171e0*/  HGMMA.64x16x16.F32 R120, gdesc[UR56], RZ, !UPT, gsb0 ;  /* 0x00200000387879f0 */ /* 0x000fe2000c0008ff */
[----:B------:R-:W-:Y:S01]  /*171f0*/  UMOV UR32, UR42 ;  /* 0x0000002a00207c82 */ /* 0x000fe20008000000 */
[----:B------:R-:W-:Y:S01]  /*17200*/  UMOV UR33, UR43 ;  /* 0x0000002b00217c82 */ /* 0x000fe20008000000 */
[----:B------:R-:W-:Y:S01]  /*17210*/  IADD3 R14, R4, 0x82, RZ ;  /* 0x00000082040e7810 */ /* 0x000fe20007ffe0ff */
[----:B------:R-:W-:Y:S02]  /*17220*/  WARPGROUP.DEPBAR.LE gsb0, 0x0 ;  /* 0x00008000000079c5 */ /* 0x000fe40000010000 */
[----:B------:R-:W-:-:S06]  /*17230*/  WARPGROUP.ARRIVE ;  /* 0x00000000000079c5 */ /* 0x000fcc0000000000 */
[----:B------:R-:W-:Y:S01]  /*17240*/  HGMMA.64x16x16.F32 R168, gdesc[UR32], R168, gsb0 ;  /* 0x0020000020a879f0 */ /* 0x000fe200080008a8 */
[----:B------:R-:W-:Y:S02]  /*17250*/  MOV R15, 0x40000040 ;  /* 0x40000040000f7802 */ /* 0x000fe40000000f00 */
[----:B------:R-:W-:Y:S02]  /*17260*/  R2UR UR6, R14 ;  /* 0x000000000e0672ca */ /* 0x000fe400000e0000 */
[----:B------:R-:W-:Y:S01]  /*17270*/  R2UR UR7, R15 ;  /* 0x000000000f0772ca */ /* 0x000fe200000e0000 */
[----:B------:R-:W-:Y:S01]  /*17280*/  UMOV UR4, UR42 ;  /* 0x0000002a00047c82 */ /* 0x000fe20008000000 */
[----:B------:R-:W-:Y:S01]  /*17290*/  UMOV UR5, UR43 ;  /* 0x0000002b00057c82 */ /* 0x000fe20008000000 */
[----:B------:R-:W-:Y:S02]  /*172a0*/  WARPGROUP.DEPBAR.LE gsb0, 0x0 ;  /* 0x00008000000079c5 */ /* 0x000fe40000010000 */
[----:B------:R-:W-:-:S08]  /*172b0*/  WARPGROUP.ARRIVE ;  /* 0x00000000000079c5 */ /* 0x000fd00000000000 */
[----:B------:R-:W-:Y:S01]  /*172c0*/  HGMMA.64x16x16.F32 R160, gdesc[UR4], R160, gsb0 ;  /* 0x0020000004a079f0 */ /* 0x000fe200080008a0 */
[----:B------:R2:W-:Y:S04]  /*172d0*/  STL.64 [R1+0x80], R8 ;  /* 0x0000800801007387 */ /* 0x0005e80000100a00 */
[----:B--2---:R-:W2:Y:S01]  /*172e0*/  LDL.64 R8, [R1+0x38] ;  /* 0x0000380001087983 */ /* 0x004ea20000100a00 */
        /* <DEDUP_REMOVED lines=19> */
[----:B------:R-:W-:Y:S01]  /*17420*/  UMOV UR16, UR42 ;  /* 0x0000002a00107c82 */ /* 0x000fe20008000000 */
[----:B------:R-:W-:Y:S01]  /*17430*/  UMOV UR17, UR43 ;  /* 0x0000002b00117c82 */ /* 0x000fe20008000000 */
[----:B------:R-:W-:Y:S02]  /*17440*/  WARPGROUP.DEPBAR.LE gsb0, 0x0 ;  /* 0x00008000000079c5 */ /* 0x000fe40000010000 */
[----:B------:R-:W-:-:S06]  /*17450*/  WARPGROUP.ARRIVE ;  /* 0x00000000000079c5 */ /* 0x000fcc0000000000 */
[----:B------:R-:W-:Y:S01]  /*17460*/  HGMMA.64x16x16.F32 R128, gdesc[UR16], R128, gsb0 ;  /* 0x00200000108079f0 */ /* 0x000fe20008000880 */
[----:B------:R-:W-:Y:S01]  /*17470*/  MOV R6, UR45 ;  /* 0x0000002d00067c02 */ /* 0x000fe20008000f00 */
[----:B------:R-:W-:Y:S01]  /*17480*/  UMOV UR45, UR43 ;  /* 0x0000002b002d7c82 */ /* 0x000fe20008000000 */
[----:B01----:R-:W-:Y:S01]  /*17490*/  MOV R5, UR44 ;  /* 0x0000002c00057c02 */ /* 0x003fe20008000f00 */
[----:B------:R-:W-:Y:S01]  /*174a0*/  UMOV UR44, UR42 ;  /* 0x0000002a002c7c82 */ /* 0x000fe20008000000 */
[----:B------:R-:W-:Y:S02]  /*174b0*/  WARPGROUP.DEPBAR.LE gsb0, 0x0 ;  /* 0x00008000000079c5 */ /* 0x000fe40000010000 */
[----:B------:R-:W-:-:S06]  /*174c0*/  WARPGROUP.ARRIVE ;  /* 0x00000000000079c5 */ /* 0x000fcc0000000000 */
[----:B------:R-:W-:Y:S01]  /*174d0*/  HGMMA.64x16x16.F32 R120, gdesc[UR44], R120, gsb0 ;  /* 0x002000002c7879f0 */ /* 0x000fe20008000878 */
[----:B------:R-:W-:Y:S02]  /*174e0*/  VIADD R14, R4, 0x4 ;  /* 0x00000004040e7836 */ /* 0x000fe40000000000 */
[----:B------:R-:W-:-:S03]  /*174f0*/  IMAD.MOV.U32 R15, RZ, RZ, 0x40000040 ;  /* 0x40000040ff0f7424 */ /* 0x000fc600078e00ff */
[----:B------:R-:W-:Y:S02]  /*17500*/  R2UR UR14, R14 ;  /* 0x000000000e0e72ca */ /* 0x000fe400000e0000 */
[----:B------:R-:W-:Y:S02]  /*17510*/  R2UR UR15, R15 ;  /* 0x000000000f0f72ca */ /* 0x000fe400000e0000 */
[----:B--2---:R-:W-:Y:S02]  /*17520*/  R2UR UR38, R8 ;  /* 0x00000000082672ca */ /* 0x004fe400000e0000 */
[----:B------:R-:W-:Y:S01]  /*17530*/  R2UR UR39, R9 ;  /* 0x00000000092772ca */ /* 0x000fe200000e0000 */
[----:B------:R-:W-:Y:S02]  /*17540*/  WARPGROUP.DEPBAR.LE gsb0, 0x0 ;  /* 0x00008000000079c5 */ /* 0x000fe40000010000 */
[----:B------:R-:W-:-:S08]  /*17550*/  WARPGROUP.ARRIVE ;  /* 0x00000000000079c5 */ /* 0x000fd00000000000 */
[----:B------:R-:W-:Y:S02]  /*17560*/  UMOV UR12, UR38 ;  /* 0x00000026000c7c82 */ /* 0x000fe40008000000 */
[----:B------:R-:W-:Y:S01]  /*17570*/  UMOV UR13, UR39 ;  /* 0x00000027000d7c82 */ /* 0x000fe20008000000 */
[----:B------:R-:W-:Y:S01]  /*17580*/  VIADD R14, R4, 0x84 ;  /* 0x00000084040e7836 */ /* 0x000fe20000000000 */
[----:B------:R-:W-:Y:S01]  /*17590*/  MOV R15, 0x40000040 ;  /* 0x40000040000f7802 */ /* 0x000fe20000000f00 */
[----:B------:R-:W-:Y:S01]  /*175a0*/  UMOV UR8, UR38 ;  /* 0x0000002600087c82 */ /* 0x000fe20008000000 */
[----:B------:R-:W-:Y:S01]  /*175b0*/  HGMMA.64x16x16.F32 R168, gdesc[UR12], R168, gsb0 ;  /* 0x002000000ca879f0 */ /* 0x000fe200080008a8 */
[----:B------:R-:W2:Y:S01]  /*175c0*/  LDL.64 R8, [R1+0x30] ;  /* 0x0000300001087983 */ /* 0x000ea20000100a00 */
[----:B------:R-:W-:Y:S02]  /*175d0*/  R2UR UR10, R14 ;  /* 0x000000000e0a72ca */ /* 0x000fe400000e0000 */
[----:B------:R-:W-:Y:S01]  /*175e0*/  R2UR UR11, R15 ;  /* 0x000000000f0b72ca */ /* 0x000fe200000e0000 */
[----:B------:R-:W-:Y:S01]  /*175f0*/  UMOV UR9, UR39 ;  /* 0x0000002700097c82 */ /* 0x000fe20008000000 */
[----:B------:R-:W-:-:S02]  /*17600*/  WARPGROUP.DEPBAR.LE gsb0, 0x0 ;  /* 0x00008000000079c5 */ /* 0x000fc40000010000 */
[----:B------:R-:W-:-:S09]  /*17610*/  WARPGROUP.ARRIVE ;  /* 0x00000000000079c5 */ /* 0x000fd20000000000 */
        /* <DEDUP_REMOVED lines=165> */
[----:B------:R-:W-:-:S09]  /*18070*/  UMOV UR17, UR39 ;  /* 0x0000002700117c82 */ /* 0x000fd20008000000 */
        /* <DEDUP_REMOVED lines=85> */
[----:B------:R-:W-:Y:S01]  /*185d0*/  UMOV UR28, UR52 ;  /* 0x00000034001c7c82 */ /* 0x000fe20008000000 */
[----:B------:R-:W-:Y:S01]  /*185e0*/  R2UR UR23, R15 ;  /* 0x000000000f1772ca */ /* 0x000fe200000e0000 */
[----:B------:R-:W-:Y:S01]  /*185f0*/  UMOV UR29, UR53 ;  /* 0x00000035001d7c82 */ /* 0x000fe20008000000 */
[----:B------:R-:W-:Y:S01]  /*18600*/  UMOV UR24, UR52 ;  /* 0x0000003400187c82 */ /* 0x000fe20008000000 */
[----:B------:R-:W-:Y:S01]  /*18610*/  UMOV UR25, UR53 ;  /* 0x0000003500197c82 */ /* 0x000fe20008000000 */
[----:B------:R-:W-:Y:S01]  /*18620*/  R2UR UR45, R6 ;  /* 0x00000000062d72ca */ /* 0x000fe200000e0000 */
[----:B------:R0:W5:Y:S02]  /*18630*/  LDL.LU.64 R8, [R1+0x80] ;  /* 0x0000800001087983 */ /* 0x0001640000300a00 */
[----:B------:R-:W-:-:S02]  /*18640*/  UMOV UR20, UR38 ;  /* 0x0000002600147c82 */ /* 0x000fc40008000000 */
        /* <DEDUP_REMOVED lines=178> */
[----:B------:R-:W-:Y:S02]  /*19170*/  R2UR UR44, R5 ;  /* 0x00000000052c72ca */ /* 0x000fe400000e0000 */
[----:B------:R-:W-:Y:S02]  /*19180*/  R2UR UR18, R14 ;  /* 0x000000000e1272ca */ /* 0x000fe400000e0000 */
[----:B------:R-:W-:Y:S01]  /*19190*/  R2UR UR19, R15 ;  /* 0x000000000f1372ca */ /* 0x000fe200000e0000 */
[----:B------:R-:W-:-:S08]  /*191a0*/  UMOV UR17, UR45 ;  /* 0x0000002d00117c82 */ /* 0x000fd00008000000 */
        /* <DEDUP_REMOVED lines=275> */
[----:B0-----:R-:W-:Y:S06]  /*1a2e0*/  @!P0 BRA `(.L_x_3821) ;  /* 0x0000000000048947 */ /* 0x001fec0003800000 */
[----:B------:R-:W-:Y:S01]  /*1a2f0*/  BPT.TRAP 0x1 ;  /* 0x000000040000795c */ /* 0x000fe20000300000 */
.L_x_3821:
[----:B------:R-:W-:Y:S01]  /*1a300*/  SHF.L.U32 R0, R10, 0x1f, RZ ;  /* 0x0000001f0a007819 */ /* 0x000fe200000006ff */
[----:B------:R-:W-:-:S04]  /*1a310*/  IMAD R14, R11, 0x8, R2 ;  /* 0x000000080b0e7824 */ /* 0x000fc800078e0202 */
[----:B------:R0:W1:Y:S01]  /*1a320*/  SYNCS.PHASECHK.TRANS64.TRYWAIT P2, [R14+URZ+0x36850], R0 ;  /* 0x036850000e0075a7 */ /* 0x000062000804017f */
[----:B------:R-:W-:Y:S05]  /*1a330*/  @!P0 BRA `(.L_x_3822) ;  /* 0x0000000000048947 */ /* 0x000fea0003800000 */
[----:B------:R-:W-:Y:S01]  /*1a340*/  BPT.TRAP 0x1 ;  /* 0x000000040000795c */ /* 0x000fe20000300000 */
.L_x_3822:
[----:B------:R-:W-:Y:S04]  /*1a350*/  BSSY B1, `(.L_x_3823) ;  /* 0x0000004000017945 */ /* 0x000fe80003800000 */
[----:B-1----:R-:W-:Y:S05]  /*1a360*/  @P2 BRA `(.L_x_3824) ;  /* 0x0000000000082947 */ /* 0x002fea0003800000 */
[----:B------:R-:W1:Y:S02]  /*1a370*/  SYNCS.PHASECHK.TRANS64.TRYWAIT P2, [R14+URZ+0x36850], R0 ;  /* 0x036850000e0075a7 */ /* 0x000e64000804017f */
[----:B-1----:R-:W-:Y:S05]  /*1a380*/  @!P2 BRA `(.L_x_3825) ;  /* 0x000000f400f4a947 */ /* 0x002fea0003800000 */
.L_x_3824:
[----:B------:R-:W-:Y:S05]  /*1a390*/  BSYNC B1 ;  /* 0x0000000000017941 */ /* 0x000fea0003800000 */
.L_x_3823:
[----:B01----:R-:W-:Y:S01]  /*1a3a0*/  VIADD R0, R2, 0x400 ;  /* 0x0000040002007836 */ /* 0x003fe20000000000 */
[----:B------:R-:W-:Y:S01]  /*1a3b0*/  WARPGROUP.ARRIVE ;  /* 0x00000000000079c5 */ /* 0x000fe20000000000 */
[----:B------:R-:W-:Y:S01]  /*1a3c0*/  IMAD.MOV.U32 R5, RZ, RZ, 0x40000040 ;  /* 0x40000040ff057424 */ /* 0x000fe200078e00ff */
[----:B------:R-:W-:Y:S01]  /*1a3d0*/  ULDC UR5, c[0x0][0x9d8] ;  /* 0x0002760000057ab9 */ /* 0x000fe20000000800 */
[----:B------:R-:W-:Y:S01]  /*1a3e0*/  ULDC UR4, c[0x0][0x988] ;  /* 0x0002620000047ab9 */ /* 0x000fe20000000800 */
[----:B------:R-:W-:Y:S01]  /*1a3f0*/  SHF.R.U32.HI R0, RZ, 0x4, R0 ;  /* 0x00000004ff007819 */ /* 0x000fe20000011600 */
[----:B------:R-:W-:Y:S01]  /*1a400*/  FMUL.FTZ R6, R169, UR5 ;  /* 0x00000005a9067c20 */ /* 0x000fe20008410000 */
[----:B------:R-:W-:Y:S01]  /*1a410*/  FMUL.FTZ R169, R173, UR5 ;  /* 0x00000005ada97c20 */ /* 0x000fe20008410000 */
        /* <DEDUP_REMOVED lines=12> */
[----:B------:R-:W-:Y:S02]  /*1a4e0*/  IMAD.MOV.U32 R11, RZ, RZ, 0x40000040 ;  /* 0x40000040ff0b7424 */ /* 0x000fe400078e00ff */
[----:B------:R-:W-:Y:S01]  /*1a4f0*/  FMUL.FTZ R168, R172, UR5 ;  /* 0x00000005aca87c20 */ /* 0x000fe20008410000 */
[----:B------:R-:W-:Y:S01]  /*1a500*/  MUFU.TANH R169, R169 ;  /* 0x000000a900a97308 */ /* 0x000fe20000002400 */
[----:B------:R-:W-:Y:S01]  /*1a510*/  R2UR UR6, R10 ;  /* 0x000000000a0672ca */ /* 0x000fe200000e0000 */
[----:B------:R-:W-:Y:S01]  /*1a520*/  FMUL.FTZ R163, R166, UR5 ;  /* 0x00000005a6a37c20 */ /* 0x000fe20008410000 */
[----:B------:R-:W-:Y:S01]  /*1a530*/  R2UR UR7, R11 ;  /* 0x000000000b0772ca */ /* 0x000fe200000e0000 */
[----:B------:R-:W-:Y:S01]  /*1a540*/  FMUL.FTZ R166, R167, UR5 ;  /* 0x00000005a7a67c20 */ /* 0x000fe20008410000 */
[----:B------:R-:W-:Y:S01]  /*1a550*/  IADD3 R4, R10, 0x80, RZ ;  /* 0x000000800a047810 */ /* 0x000fe20007ffe0ff */
[----:B------:R-:W-:Y:S01]  /*1a560*/  FMUL.FTZ R167, R152, UR5 ;  /* 0x0000000598a77c20 */ /* 0x000fe20008410000 */
[----:B------:R-:W-:Y:S01]  /*1a570*/  FMUL.FTZ R153, R153, UR5 ;  /* 0x0000000599997c20 */ /* 0x000fe20008410000 */
        /* <DEDUP_REMOVED lines=8> */
[----:B------:R-:W-:Y:S01]  /*1a600*/  HGMMA.64x192x16.F32 R24, R200, gdesc[UR4].tnspB, R24, gsb0 ;  /* 0x42e00004c8187df0 */ /* 0x000fe20008000818 */
[----:B------:R-:W-:Y:S01]  /*1a610*/  R2UR UR6, R4 ;  /* 0x00000000040672ca */ /* 0x000fe200000e0000 */
[----:B------:R-:W-:Y:S01]  /*1a620*/  VIADD R4, R10, 0x100 ;  /* 0x000001000a047836 */ /* 0x000fe20000000000 */
[----:B------:R-:W-:Y:S01]  /*1a630*/  R2UR UR7, R5 ;  /* 0x00000000050772ca */ /* 0x000fe200000e0000 */
[----:B------:R-:W-:Y:S01]  /*1a640*/  IMAD.MOV.U32 R5, RZ, RZ, 0x40000040 ;  /* 0x40000040ff057424 */ /* 0x000fe200078e00ff */
[----:B------:R-:W1:Y:S01]  /*1a650*/  MUFU.TANH R168, R168 ;  /* 0x000000a800a87308 */ /* 0x000e620000002400 */
[----:B------:R-:W-:Y:S01]  /*1a660*/  FMUL.FTZ R172, R145, UR5 ;  /* 0x0000000591ac7c20 */ /* 0x000fe20008410000 */
[----:B------:R-:W-:Y:S01]  /*1a670*/  FMUL.FTZ R145, R147, UR5 ;  /* 0x0000000593917c20 */ /* 0x000fe20008410000 */
[----:B------:R-:W-:Y:S01]  /*1a680*/  FMUL.FTZ R147, R148, UR5 ;  /* 0x0000000594937c20 */ /* 0x000fe20008410000 */
[----:B0----5:R-:W-:Y:S01]  /*1a690*/  FMNMX.FTZ R3, R0, R9, !PT ;  /* 0x0000000900037209 */ /* 0x021fe20007810000 */
[----:B------:R-:W-:Y:S01]  /*1a6a0*/  FMUL.FTZ R148, R149, UR5 ;  /* 0x0000000595947c20 */ /* 0x000fe20008410000 */
[----:B------:R-:W-:Y:S01]  /*1a6b0*/  FMUL.FTZ R136, R136, UR5 ;  /* 0x0000000588887c20 */ /* 0x000fe20008410000 */
[----:B------:R-:W-:Y:S01]  /*1a6c0*/  FMUL.FTZ R137, R137, UR5 ;  /* 0x0000000589897c20 */ /* 0x000fe20008410000 */
[----:B------:R-:W0:Y:S01]  /*1a6d0*/  MUFU.TANH R171, R171 ;  /* 0x000000ab00ab7308 */ /* 0x000e220000002400 */
[----:B------:R-:W-:Y:S01]  /*1a6e0*/  FMNMX.FTZ R3, R6, R3, !PT ;  /* 0x0000000306037209 */ /* 0x000fe20007810000 */
[----:B------:R-:W-:Y:S01]  /*1a6f0*/  FMUL.FTZ R140, R140, UR5 ;  /* 0x000000058c8c7c20 */ /* 0x000fe20008410000 */
        /* <DEDUP_REMOVED lines=10> */
[----:B------:R-:W-:Y:S01]  /*1a7a0*/  FMNMX.FTZ R3, R169, R3, !PT ;  /* 0x00000003a9037209 */ /* 0x000fe20007810000 */
[----:B------:R-:W-:Y:S01]  /*1a7b0*/  FMUL.FTZ R150, R121, UR5 ;  /* 0x0000000579967c20 */ /* 0x000fe20008410000 */
[----:B------:R-:W-:Y:S01]  /*1a7c0*/  FMUL.FTZ R124, R124, UR5 ;  /* 0x000000057c7c7c20 */ /* 0x000fe20008410000 */
[----:B------:R-:W1:Y:S01]  /*1a7d0*/  MUFU.TANH R164, R164 ;  /* 0x000000a400a47308 */ /* 0x000e620000002400 */
[----:B0-----:R-:W-:Y:S01]  /*1a7e0*/  FMNMX.FTZ R3, R171, R3, !PT ;  /* 0x00000003ab037209 */ /* 0x001fe20007810000 */
[----:B------:R-:W-:Y:S01]  /*1a7f0*/  FMUL.FTZ R173, R125, UR5 ;  /* 0x000000057dad7c20 */ /* 0x000fe20008410000 */
[----:B------:R-:W-:Y:S01]  /*1a800*/  FMUL.FTZ R11, R170, UR5 ;  /* 0x00000005aa0b7c20 */ /* 0x000fe20008410000 */
[----:B------:R-:W-:Y:S01]  /*1a810*/  FMUL.FTZ R21, R174, UR5 ;  /* 0x00000005ae157c20 */ /* 0x000fe20008410000 */
[----:B------:R-:W-:Y:S01]  /*1a820*/  FMUL.FTZ R170, R175, UR5 ;  /* 0x00000005afaa7c20 */ /* 0x000fe20008410000 */
[----:B------:R-:W-:Y:S01]  /*1a830*/  FMUL.FTZ R125, R151, UR5 ;  /* 0x00000005977d7c20 */ /* 0x000fe20008410000 */
[----:B------:R-:W-:Y:S01]  /*1a840*/  IMAD.MOV.U32 R121, RZ, RZ, 0x40000040 ;  /* 0x40000040ff797424 */ /* 0x000fe200078e00ff */
[----:B------:R-:W0:Y:S01]  /*1a850*/  MUFU.TANH R165, R165 ;  /* 0x000000a500a57308 */ /* 0x000e220000002400 */
[----:B--2---:R-:W-:Y:S01]  /*1a860*/  FMNMX.FTZ R3, R161, R3, !PT ;  /* 0x00000003a1037209 */ /* 0x004fe20007810000 */
[----:B------:R-:W-:Y:S01]  /*1a870*/  FMUL.FTZ R138, R138, UR5 ;  /* 0x000000058a8a7c20 */ /* 0x000fe20008410000 */
[----:B------:R-:W-:Y:S01]  /*1a880*/  IADD3 R120, R10, 0x280, RZ ;  /* 0x000002800a787810 */ /* 0x000fe20007ffe0ff */
        /* <DEDUP_REMOVED lines=13> */
[----:B0-----:R-:W-:Y:S01]  /*1a960*/  FMNMX.FTZ R3, R165, R3, !PT ;  /* 0x00000003a5037209 */ /* 0x001fe20007810000 */
[----:B------:R-:W-:Y:S01]  /*1a970*/  FMUL.FTZ R127, R127, UR5 ;  /* 0x000000057f7f7c20 */ /* 0x000fe20008410000 */
[----:B------:R-:W-:Y:S01]  /*1a980*/  @!P1 VIADD R12, R12, 0x36840 ;  /* 0x000368400c0c9836 */ /* 0x000fe20000000000 */
[----:B------:R-:W-:Y:S01]  /*1a990*/  ISETP.GT.AND P2, PT, R7, R217, PT ;  /* 0x000000d90700720c */ /* 0x000fe20003f44270 */
[----:B------:R-:W-:-:S02]  /*1a9a0*/  @!P1 VIADD R14, R14, 0x36860 ;  /* 0x000368600e0e9836 */ /* 0x000fc40000000000 */
[----:B------:R-:W-:Y:S01]  /*1a9b0*/  VIADD R7, R7, 0xffffffff ;  /* 0xffffffff07077836 */ /* 0x000fe20000000000 */
[----:B------:R-:W0:Y:S01]  /*1a9c0*/  MUFU.TANH R156, R156 ;  /* 0x0000009c009c7308 */ /* 0x000e220000002400 */
[----:B--2---:R-:W-:Y:S02]  /*1a9d0*/  FMNMX.FTZ R3, R167, R3, !PT ;  /* 0x00000003a7037209 */ /* 0x004fe40007810000 */
[----:B------:R-:W-:Y:S02]  /*1a9e0*/  @!P1 PRMT R12, RZ, 0x654, R12 ;  /* 0x00000654ff0c9816 */ /* 0x000fe4000000000c */
[----:B------:R-:W-:-:S03]  /*1a9f0*/  @!P1 PRMT R14, RZ, 0x654, R14 ;  /* 0x00000654ff0e9816 */ /* 0x000fc6000000000e */
[----:B------:R-:W2:Y:S01]  /*1aa00*/  MUFU.TANH R157, R157 ;  /* 0x0000009d009d7308 */ /* 0x000ea20000002400 */
[----:B-1----:R-:W-:-:S07]  /*1aa10*/  FMNMX.FTZ R3, R153, R3, !PT ;  /* 0x0000000399037209 */ /* 0x002fce0007810000 */
[----:B------:R-:W1:Y:S01]  /*1aa20*/  MUFU.TANH R159, R159 ;  /* 0x0000009f009f7308 */ /* 0x000e620000002400 */
[----:B0-----:R-:W-:-:S07]  /*1aa30*/  FMNMX.FTZ R3, R156, R3, !PT ;  /* 0x000000039c037209 */ /* 0x001fce0007810000 */
[----:B------:R-:W0:Y:S01]  /*1aa40*/  MUFU.TANH R172, R172 ;  /* 0x000000ac00ac7308 */ /* 0x000e220000002400 */
[----:B--2---:R-:W-:-:S07]  /*1aa50*/  FMNMX.FTZ R3, R157, R3, !PT ;  /* 0x000000039d037209 */ /* 0x004fce0007810000 */
        /* <DEDUP_REMOVED lines=29> */
[----:B------:R-:W-:Y:S02]  /*1ac30*/  WARPGROUP.DEPBAR.LE gsb0, 0x0 ;  /* 0x00008000000079c5 */ /* 0x000fe40000010000 */
[----:B------:R-:W-:Y:S01]  /*1ac40*/  WARPGROUP.ARRIVE ;  /* 0x00000000000079c5 */ /* 0x000fe20000000000 */
[----:B--2---:R-:W-:-:S04]  /*1ac50*/  FMNMX.FTZ R3, R124, R3, !PT ;  /* 0x000000037c037209 */ /* 0x004fc80007810000 */
[----:B------:R-:W2:Y:S01]  /*1ac60*/  MUFU.TANH R15, R15 ;  /* 0x0000000f000f7308 */ /* 0x000ea20000002400 */
[----:B------:R-:W-:Y:S01]  /*1ac70*/  HGMMA.64x192x16.F32 R24, R196, gdesc[UR4].tnspB, R24, gsb0 ;  /* 0x42e00004c4187df0 */ /* 0x000fe20008000818 */
[----:B------:R-:W-:Y:S02]  /*1ac80*/  R2UR UR6, R4 ;  /* 0x00000000040672ca */ /* 0x000fe400000e0000 */
[----:B------:R-:W-:Y:S01]  /*1ac90*/  R2UR UR7, R5 ;  /* 0x00000000050772ca */ /* 0x000fe200000e0000 */
[----:B------:R-:W-:Y:S01]  /*1aca0*/  IMAD.MOV.U32 R5, RZ, RZ, 0x40000040 ;  /* 0x40000040ff057424 */ /* 0x000fe200078e00ff */
[----:B------:R-:W-:Y:S02]  /*1acb0*/  IADD3 R4, R10, 0x180, RZ ;  /* 0x000001800a047810 */ /* 0x000fe40007ffe0ff */
[----:B------:R-:W3:Y:S08]  /*1acc0*/  MUFU.TANH R21, R21 ;  /* 0x0000001500157308 */ /* 0x000ef00000002400 */
[----:B------:R-:W4:Y:S08]  /*1acd0*/  MUFU.TANH R170, R170 ;  /* 0x000000aa00aa7308 */ /* 0x000f300000002400 */
[----:B------:R-:W4:Y:S08]  /*1ace0*/  MUFU.TANH R160, R160 ;  /* 0x000000a000a07308 */ /* 0x000f300000002400 */
[----:B------:R-:W4:Y:S08]  /*1acf0*/  MUFU.TANH R162, R162 ;  /* 0x000000a200a27308 */ /* 0x000f300000002400 */
[----:B------:R-:W4:Y:S08]  /*1ad00*/  MUFU.TANH R163, R163 ;  /* 0x000000a300a37308 */ /* 0x000f300000002400 */
[----:B------:R-:W4:Y:S08]  /*1ad10*/  MUFU.TANH R166, R166 ;  /* 0x000000a600a67308 */ /* 0x000f300000002400 */
        /* <DEDUP_REMOVED lines=30> */
[----:B------:R-:W-:Y:S02]  /*1af00*/  R2UR UR6, R4 ;  /* 0x00000000040672ca */ /* 0x000fe400000e0000 */
[----:B------:R-:W-:Y:S01]  /*1af10*/  R2UR UR7, R5 ;  /* 0x00000000050772ca */ /* 0x000fe200000e0000 */
[----:B------:R-:W-:Y:S01]  /*1af20*/  IMAD.U32 R5, RZ, RZ, UR4 ;  /* 0x00000004ff057e24 */ /* 0x000fe2000f8e00ff */
[----:B-1----:R-:W-:-:S05]  /*1af30*/  FMNMX.FTZ R4, R173, R3, !PT ;  /* 0x00000003ad047209 */ /* 0x002fca0007810000 */
[----:B------:R-:W1:Y:S02]  /*1af40*/  SHFL.BFLY PT, R3, R4, 0x2, 0x1f ;  /* 0x0c401f0004037f89 */ /* 0x000e6400000e0000 */
[----:B-1----:R-:W-:-:S05]  /*1af50*/  FMNMX.FTZ R4, R4, R3, !PT ;  /* 0x0000000304047209 */ /* 0x002fca0007810000 */
[----:B------:R-:W1:Y:S02]  /*1af60*/  SHFL.BFLY PT, R3, R4, 0x1, 0x1f ;  /* 0x0c201f0004037f89 */ /* 0x000e6400000e0000 */
[----:B-1----:R-:W-:-:S05]  /*1af70*/  FMNMX.FTZ R4, R4, R3, !PT ;  /* 0x0000000304047209 */ /* 0x002fca0007810000 */
[C---:B------:R-:W-:Y:S01]  /*1af80*/  FMUL.FTZ R174, R4.reuse, R5 ;  /* 0x0000000504ae7220 */ /* 0x040fe20000410000 */
[----:B------:R-:W-:-:S03]  /*1af90*/  FADD.FTZ R3, -R4, R9 ;  /* 0x0000000904037221 */ /* 0x000fc60000010100 */
[-CC-:B------:R-:W-:Y:S01]  /*1afa0*/  FFMA.FTZ R200, R0, R5.reuse, -R174.reuse ;  /* 0x0000000500c87223 */ /* 0x180fe200000108ae */
[----:B0-----:R-:W-:Y:S01]  /*1afb0*/  FMNMX.FTZ R0, R11, R8, !PT ;  /* 0x000000080b007209 */ /* 0x001fe20007810000 */
[-CC-:B------:R-:W-:Y:S01]  /*1afc0*/  FFMA.FTZ R175, R6, R5.reuse, -R174.reuse ;  /* 0x0000000506af7223 */ /* 0x180fe200000108ae */
[-C--:B------:R-:W-:Y:S01]  /*1afd0*/  FMUL.FTZ R3, R3, R5.reuse ;  /* 0x0000000503037220 */ /* 0x080fe20000410000 */
[-CC-:B------:R-:W-:Y:S01]  /*1afe0*/  FFMA.FTZ R202, R168, R5.reuse, -R174.reuse ;  /* 0x00000005a8ca7223 */ /* 0x180fe200000108ae */
[----:B--2---:R-:W-:Y:S01]  /*1aff0*/  FMNMX.FTZ R0, R15, R0, !PT ;  /* 0x000000000f007209 */ /* 0x004fe20007810000 */
[----:B------:R-:W-:Y:S01]  /*1b000*/  MUFU.EX2 R200, R200 ;  /* 0x000000c800c87308 */ /* 0x000fe20000000800 */
[-CC-:B------:R-:W-:Y:S01]  /*1b010*/  FFMA.FTZ R168, R169, R5.reuse, -R174.reuse ;  /* 0x00000005a9a87223 */ /* 0x180fe200000108ae */
[-CC-:B------:R-:W-:Y:S01]  /*1b020*/  FFMA.FTZ R196, R171, R5.reuse, -R174.reuse ;  /* 0x00000005abc47223 */ /* 0x180fe200000108ae */
[----:B---3--:R-:W-:Y:S01]  /*1b030*/  FMNMX.FTZ R0, R21, R0, !PT ;  /* 0x0000000015007209 */ /* 0x008fe20007810000 */
[-CC-:B------:R-:W-:Y:S01]  /*1b040*/  FFMA.FTZ R198, R164, R5.reuse, -R174.reuse ;  /* 0x00000005a4c67223 */ /* 0x180fe200000108ae */
[-CC-:B------:R-:W-:Y:S01]  /*1b050*/  FFMA.FTZ R192, R167, R5.reuse, -R174.reuse ;  /* 0x00000005a7c07223 */ /* 0x180fe200000108ae */
[-CC-:B------:R-:W-:Y:S01]  /*1b060*/  FFMA.FTZ R164, R153, R5.reuse, -R174.reuse ;  /* 0x0000000599a47223 */ /* 0x180fe200000108ae */
[----:B----4-:R-:W-:Y:S01]  /*1b070*/  FMNMX.FTZ R0, R170, R0, !PT ;  /* 0x00000000aa007209 */ /* 0x010fe20007810000 */
[----:B------:R-:W0:Y:S01]  /*1b080*/  MUFU.EX2 R3, R3 ;  /* 0x0000000300037308 */ /* 0x000e220000000800 */
[-CC-:B------:R-:W-:Y:S01]  /*1b090*/  FFMA.FTZ R194, R156, R5.reuse, -R174.reuse ;  /* 0x000000059cc27223 */ /* 0x180fe200000108ae */
[-CC-:B------:R-:W-:Y:S01]  /*1b0a0*/  FFMA.FTZ R151, R157, R5.reuse, -R174.reuse ;  /* 0x000000059d977223 */ /* 0x180fe200000108ae */
[----:B------:R-:W-:Y:S01]  /*1b0b0*/  FMNMX.FTZ R0, R160, R0, !PT ;  /* 0x00000000a0007209 */ /* 0x000fe20007810000 */
[-CC-:B------:R-:W-:Y:S01]  /*1b0c0*/  FFMA.FTZ R153, R172, R5.reuse, -R174.reuse ;  /* 0x00000005ac997223 */ /* 0x180fe200000108ae */
[-CC-:B------:R-:W-:Y:S01]  /*1b0d0*/  FFMA.FTZ R9, R149, R5.reuse, -R174.reuse ;  /* 0x0000000595097223 */ /* 0x180fe200000108ae */
[-CC-:B------:R-:W-:Y:S01]  /*1b0e0*/  FFMA.FTZ R124, R124, R5.reuse, -R174.reuse ;  /* 0x000000057c7c7223 */ /* 0x180fe200000108ae */
[----:B------:R-:W-:Y:S01]  /*1b0f0*/  FMNMX.FTZ R0, R162, R0, !PT ;  /* 0x00000000a2007209 */ /* 0x000fe20007810000 */
[----:B------:R-:W1:Y:S01]  /*1b100*/  MUFU.EX2 R175, R175 ;  /* 0x000000af00af7308 */ /* 0x000e620000000800 */
[----:B------:R-:W-:-:S02]  /*1b110*/  FFMA.FTZ R173, R173, R5, -R174 ;  /* 0x00000005adad7223 */ /* 0x000fc400000108ae */
[----:B------:R-:W-:-:S04]  /*1b120*/  FMNMX.FTZ R0, R163, R0, !PT ;  /* 0x00000000a3007209 */ /* 0x000fc80007810000 */
[----:B------:R-:W-:Y:S01]  /*1b130*/  FMNMX.FTZ R0, R166, R0, !PT ;  /* 0x00000000a6007209 */ /* 0x000fe20007810000 */
[----:B------:R-:W2:Y:S01]  /*1b140*/  MUFU.EX2 R202, R202 ;  /* 0x000000ca00ca7308 */ /* 0x000ea20000000800 */
[----:B0-----:R-:W-:Y:S02]  /*1b150*/  FFMA.FTZ R20, R3, R20, R200 ;  /* 0x0000001403147223 */ /* 0x001fe400000100c8 */
[----:B------:R-:W-:-:S04]  /*1b160*/  FMNMX.FTZ R0, R152, R0, !PT ;  /* 0x0000000098007209 */ /* 0x000fc80007810000 */
[----:B------:R-:W-:Y:S01]  /*1b170*/  FMNMX.FTZ R0, R154, R0, !PT ;  /* 0x000000009a007209 */ /* 0x000fe20007810000 */
[----:B------:R-:W0:Y:S01]  /*1b180*/  MUFU.EX2 R168, R168 ;  /* 0x000000a800a87308 */ /* 0x000e220000000800 */
[C---:B-1----:R-:W-:Y:S01]  /*1b190*/  FADD.FTZ R20, R175.reuse, R20 ;  /* 0x00000014af147221 */ /* 0x042fe20000010000 */
[----:B------:R-:W-:Y:S02]  /*1b1a0*/  F2FP.F16.F32.PACK_AB R200, R175, R200 ;  /* 0x000000c8afc8723e */ /* 0x000fe400000000ff */
[----:B------:R-:W-:-:S04]  /*1b1b0*/  FMNMX.FTZ R0, R155, R0, !PT ;  /* 0x000000009b007209 */ /* 0x000fc80007810000 */
[----:B------:R-:W-:Y:S01]  /*1b1c0*/  FMNMX.FTZ R0, R158, R0, !PT ;  /* 0x000000009e007209 */ /* 0x000fe20007810000 */
[----:B------:R-:W1:Y:S01]  /*1b1d0*/  MUFU.EX2 R196, R196 ;  /* 0x000000c400c47308 */ /* 0x000e620000000800 */
[----:B--2---:R-:W-:Y:S02]  /*1b1e0*/  FADD.FTZ R20, R202, R20 ;  /* 0x00000014ca147221 */ /* 0x004fe40000010000 */
[----:B------:R-:W-:-:S04]  /*1b1f0*/  FMNMX.FTZ R0, R144, R0, !PT ;  /* 0x0000000090007209 */ /* 0x000fc80007810000 */
[----:B------:R-:W-:Y:S01]  /*1b200*/  FMNMX.FTZ R0, R145, R0, !PT ;  /* 0x0000000091007209 */ /* 0x000fe20007810000 */
[----:B------:R-:W-:Y:S01]  /*1b210*/  MUFU.EX2 R198, R198 ;  /* 0x000000c600c67308 */ /* 0x000fe20000000800 */
[C---:B0-----:R-:W-:Y:S01]  /*1b220*/  FADD.FTZ R20, R168.reuse, R20 ;  /* 0x00000014a8147221 */ /* 0x041fe20000010000 */
[----:B------:R-:W-:Y:S02]  /*1b230*/  F2FP.F16.F32.PACK_AB R202, R168, R202 ;  /* 0x000000caa8ca723e */ /* 0x000fe400000000ff */
[----:B------:R-:W-:-:S04]  /*1b240*/  FMNMX.FTZ R0, R146, R0, !PT ;  /* 0x0000000092007209 */ /* 0x000fc80007810000 */
[----:B------:R-:W-:Y:S01]  /*1b250*/  FMNMX.FTZ R0, R125, R0, !PT ;  /* 0x000000007d007209 */ /* 0x000fe20007810000 */
[----:B------:R-:W-:Y:S01]  /*1b260*/  MUFU.EX2 R192, R192 ;  /* 0x000000c000c07308 */ /* 0x000fe20000000800 */
[----:B-1----:R-:W-:Y:S02]  /*1b270*/  FADD.FTZ R20, R196, R20 ;  /* 0x00000014c4147221 */ /* 0x002fe40000010000 */
        /* <DEDUP_REMOVED lines=15> */
[----:B------:R-:W-:-:S05]  /*1b370*/  FMNMX.FTZ R0, R126, R0, !PT ;  /* 0x000000007e007209 */ /* 0x000fca0007810000 */
[----:B------:R-:W-:Y:S01]  /*1b380*/  MUFU.EX2 R124, R124 ;  /* 0x0000007c007c7308 */ /* 0x000fe20000000800 */
[----:B------:R-:W-:Y:S02]  /*1b390*/  WARPGROUP.DEPBAR.LE gsb0, 0x0 ;  /* 0x00008000000079c5 */ /* 0x000fe40000010000 */
[----:B------:R-:W-:Y:S01]  /*1b3a0*/  WARPGROUP.ARRIVE ;  /* 0x00000000000079c5 */ /* 0x000fe20000000000 */
[-CC-:B------:R-:W-:Y:S01]  /*1b3b0*/  FFMA.FTZ R190, R147, R5.reuse, -R174.reuse ;  /* 0x0000000593be7223 */ /* 0x180fe200000108ae */
[----:B------:R-:W-:-:S04]  /*1b3c0*/  FFMA.FTZ R188, R159, R5, -R174 ;  /* 0x000000059fbc7223 */ /* 0x000fc800000108ae */
[----:B------:R-:W-:Y:S01]  /*1b3d0*/  HGMMA.64x192x16.F32 R24, R184, gdesc[UR4].tnspB, R24, gsb0 ;  /* 0x42e00004b8187df0 */ /* 0x000fe20008000818 */
[----:B------:R-:W-:Y:S01]  /*1b3e0*/  R2UR UR6, R120 ;  /* 0x00000000780672ca */ /* 0x000fe200000e0000 */
[----:B------:R-:W-:Y:S01]  /*1b3f0*/  MUFU.EX2 R188, R188 ;  /* 0x000000bc00bc7308 */ /* 0x000fe20000000800 */
[----:B------:R-:W-:Y:S01]  /*1b400*/  R2UR UR7, R121 ;  /* 0x00000000790772ca */ /* 0x000fe200000e0000 */
[----:B------:R-:W-:-:S06]  /*1b410*/  FFMA.FTZ R121, R148, R5, -R174 ;  /* 0x0000000594797223 */ /* 0x000fcc00000108ae */
[----:B------:R0:W1:Y:S08]  /*1b420*/  MUFU.TANH R120, R127 ;  /* 0x0000007f00787308 */ /* 0x0000700000002400 */
[----:B------:R-:W-:Y:S01]  /*1b430*/  MUFU.EX2 R190, R190 ;  /* 0x000000be00be7308 */ /* 0x000fe20000000800 */
[-CC-:B0-----:R-:W-:Y:S01]  /*1b440*/  FFMA.FTZ R127, R161, R5.reuse, -R174.reuse ;  /* 0x00000005a17f7223 */ /* 0x181fe200000108ae */
[----:B------:R-:W-:-:S06]  /*1b450*/  FFMA.FTZ R161, R165, R5, -R174 ;  /* 0x00000005a5a17223 */ /* 0x000fcc00000108ae */
[----:B------:R-:W0:Y:S01]  /*1b460*/  MUFU.EX2 R127, R127 ;  /* 0x0000007f007f7308 */ /* 0x000e220000000800 */
[----:B-1----:R-:W-:-:S05]  /*1b470*/  FMNMX.FTZ R0, R120, R0, !PT ;  /* 0x0000000078007209 */ /* 0x002fca0007810000 */
[----:B------:R-:W1:Y:S02]  /*1b480*/  SHFL.BFLY PT, R6, R0, 0x2, 0x1f ;  /* 0x0c401f0000067f89 */ /* 0x000e6400000e0000 */
[----:B------:R-:W2:Y:S08]  /*1b490*/  MUFU.EX2 R161, R161 ;  /* 0x000000a100a17308 */ /* 0x000eb00000000800 */
[----:B------:R-:W3:Y:S01]  /*1b4a0*/  MUFU.EX2 R121, R121 ;  /* 0x0000007900797308 */ /* 0x000ee20000000800 */
[C---:B0-----:R-:W-:Y:S01]  /*1b4b0*/  FADD.FTZ R20, R127.reuse, R20 ;  /* 0x000000147f147221 */ /* 0x041fe20000010000 */
[----:B------:R-:W-:-:S03]  /*1b4c0*/  F2FP.F16.F32.PACK_AB R196, R127, R196 ;  /* 0x000000c47fc4723e */ /* 0x000fc600000000ff */
[----:B------:R-:W-:-:S04]  /*1b4d0*/  FADD.FTZ R20, R198, R20 ;  /* 0x00000014c6147221 */ /* 0x000fc80000010000 */
[C---:B--2---:R-:W-:Y:S01]  /*1b4e0*/  FADD.FTZ R20, R161.reuse, R20 ;  /* 0x00000014a1147221 */ /* 0x044fe20000010000 */
[----:B------:R-:W-:-:S03]  /*1b4f0*/  F2FP.F16.F32.PACK_AB R198, R161, R198 ;  /* 0x000000c6a1c6723e */ /* 0x000fc600000000ff */
[----:B------:R-:W-:Y:S01]  /*1b500*/  FADD.FTZ R20, R192, R20 ;  /* 0x00000014c0147221 */ /* 0x000fe20000010000 */
[----:B-1----:R-:W-:Y:S02]  /*1b510*/  FMNMX.FTZ R0, R0, R6, !PT ;  /* 0x0000000600007209 */ /* 0x002fe40007810000 */
[C---:B------:R-:W-:Y:S01]  /*1b520*/  F2FP.F16.F32.PACK_AB R192, R164.reuse, R192 ;  /* 0x000000c0a4c0723e */ /* 0x040fe200000000ff */
[----:B------:R-:W-:Y:S02]  /*1b530*/  FADD.FTZ R20, R164, R20 ;  /* 0x00000014a4147221 */ /* 0x000fe40000010000 */
[----:B------:R-:W0:Y:S02]  /*1b540*/  SHFL.BFLY PT, R6, R0, 0x1, 0x1f ;  /* 0x0c201f0000067f89 */ /* 0x000e2400000e0000 */
[----:B------:R-:W-:Y:S01]  /*1b550*/  FADD.FTZ R20, R194, R20 ;  /* 0x00000014c2147221 */ /* 0x000fe20000010000 */
[----:B------:R-:W-:-:S03]  /*1b560*/  F2FP.F16.F32.PACK_AB R194, R151, R194 ;  /* 0x000000c297c2723e */ /* 0x000fc600000000ff */
[----:B------:R-:W-:-:S04]  /*1b570*/  FADD.FTZ R20, R151, R20 ;  /* 0x0000001497147221 */ /* 0x000fc80000010000 */
[----:B------:R-:W-:Y:S01]  /*1b580*/  FADD.FTZ R20, R188, R20 ;  /* 0x00000014bc147221 */ /* 0x000fe20000010000 */
[----:B------:R-:W-:-:S03]  /*1b590*/  F2FP.F16.F32.PACK_AB R188, R153, R188 ;  /* 0x000000bc99bc723e */ /* 0x000fc600000000ff */
[----:B------:R-:W-:-:S04]  /*1b5a0*/  FADD.FTZ R20, R153, R20 ;  /* 0x0000001499147221 */ /* 0x000fc80000010000 */
[----:B------:R-:W-:Y:S01]  /*1b5b0*/  FADD.FTZ R20, R190, R20 ;  /* 0x00000014be147221 */ /* 0x000fe20000010000 */
[----:B---3--:R-:W-:-:S03]  /*1b5c0*/  F2FP.F16.F32.PACK_AB R190, R121, R190 ;  /* 0x000000be79be723e */ /* 0x008fc600000000ff */
[----:B------:R-:W-:Y:S01]  /*1b5d0*/  FADD.FTZ R20, R121, R20 ;  /* 0x0000001479147221 */ /* 0x000fe20000010000 */
[----:B0-----:R-:W-:-:S05]  /*1b5e0*/  FMNMX.FTZ R6, R0, R6, !PT ;  /* 0x0000000600067209 */ /* 0x001fca0007810000 */
[----:B------:R-:W-:Y:S02]  /*1b5f0*/  FADD.FTZ R0, -R6, R8 ;  /* 0x0000000806007221 */ /* 0x000fe40000010100 */
[----:B------:R-:W-:Y:S02]  /*1b600*/  MUFU.EX2 R8, R173 ;  /* 0x000000ad00087308 */ /* 0x000fe40000000800 */
[----:B------:R-:W-:-:S06]  /*1b610*/  FMUL.FTZ R0, R0, R5 ;  /* 0x0000000500007220 */ /* 0x000fcc0000410000 */
[----:B------:R-:W-:Y:S01]  /*1b620*/  MUFU.EX2 R0, R0 ;  /* 0x0000000000007308 */ /* 0x000fe20000000800 */
[----:B------:R-:W-:Y:S02]  /*1b630*/  WARPGROUP.DEPBAR.LE gsb0, 0x0 ;  /* 0x00008000000079c5 */ /* 0x000fe40000010000 */
[----:B------:R-:W-:Y:S01]  /*1b640*/  WARPGROUP.ARRIVE ;  /* 0x00000000000079c5 */ /* 0x000fe20000000000 */
[-CC-:B------:R-:W-:Y:S01]  /*1b650*/  FFMA.FTZ R186, R140, R5.reuse, -R174.reuse ;  /* 0x000000058cba7223 */ /* 0x180fe200000108ae */
[-C--:B------:R-:W-:Y:S01]  /*1b660*/  FMUL.FTZ R140, R6, R5.reuse ;  /* 0x00000005068c7220 */ /* 0x080fe20000410000 */
[-CC-:B------:R-:W-:Y:S01]  /*1b670*/  FFMA.FTZ R184, R136, R5.reuse, -R174.reuse ;  /* 0x0000000588b87223 */ /* 0x180fe200000108ae */
[-CC-:B------:R-:W-:Y:S01]  /*1b680*/  FFMA.FTZ R136, R137, R5.reuse, -R174.reuse ;  /* 0x0000000589887223 */ /* 0x180fe200000108ae */
[-C--:B------:R-:W-:Y:S01]  /*1b690*/  FFMA.FTZ R137, R141, R5.reuse, -R174 ;  /* 0x000000058d897223 */ /* 0x080fe200000108ae */
[----:B------:R-:W-:Y:S01]  /*1b6a0*/  HGMMA.64x192x16.F32 R24, R180, gdesc[UR4].tnspB, R24, gsb0 ;  /* 0x42e00004b4187df0 */ /* 0x000fe20008000818 */
[-CC-:B------:R-:W-:Y:S01]  /*1b6b0*/  FFMA.FTZ R201, R11, R5.reuse, -R140.reuse ;  /* 0x000000050bc97223 */ /* 0x180fe2000001088c */
[----:B------:R-:W-:Y:S01]  /*1b6c0*/  MOV R11, 0x40000040 ;  /* 0x40000040000b7802 */ /* 0x000fe20000000f00 */
[-CC-:B------:R-:W-:Y:S01]  /*1b6d0*/  FFMA.FTZ R15, R15, R5.reuse, -R140.reuse ;  /* 0x000000050f0f7223 */ /* 0x180fe2000001088c */
[----:B------:R-:W-:Y:S01]  /*1b6e0*/  R2UR UR6, R10 ;  /* 0x000000000a0672ca */ /* 0x000fe200000e0000 */
[-CC-:B------:R-:W-:Y:S01]  /*1b6f0*/  FFMA.FTZ R203, R21, R5.reuse, -R140.reuse ;  /* 0x0000000515cb7223 */ /* 0x180fe2000001088c */
[----:B------:R-:W-:Y:S01]  /*1b700*/  R2UR UR7, R11 ;  /* 0x000000000b0772ca */ /* 0x000fe200000e0000 */
        /* <DEDUP_REMOVED lines=15> */
[--C-:B------:R-:W-:Y:S01]  /*1b800*/  FFMA.FTZ R187, R142, R5, -R140.reuse ;  /* 0x000000058ebb7223 */ /* 0x100fe2000001088c */
[----:B------:R-:W2:Y:S01]  /*1b810*/  MUFU.EX2 R203, R203 ;  /* 0x000000cb00cb7308 */ /* 0x000ea20000000800 */
[----:B0-----:R-:W-:Y:S01]  /*1b820*/  FFMA.FTZ R13, R0, R13, R201 ;  /* 0x0000000d000d7223 */ /* 0x001fe200000100c9 */
[-CC-:B------:R-:W-:Y:S01]  /*1b830*/  FFMA.FTZ R135, R135, R5.reuse, -R140.reuse ;  /* 0x0000000587877223 */ /* 0x180fe2000001088c */
[-CC-:B------:R-:W-:Y:S01]  /*1b840*/  FFMA.FTZ R122, R122, R5.reuse, -R140.reuse ;  /* 0x000000057a7a7223 */ /* 0x180fe2000001088c */
[-CC-:B------:R-:W-:Y:S01]  /*1b850*/  FFMA.FTZ R123, R123, R5.reuse, -R140.reuse ;  /* 0x000000057b7b7223 */ /* 0x180fe2000001088c */
[-CC-:B------:R-:W-:Y:S01]  /*1b860*/  FFMA.FTZ R126, R126, R5.reuse, -R140.reuse ;  /* 0x000000057e7e7223 */ /* 0x180fe2000001088c */
[----:B------:R-:W-:-:S02]  /*1b870*/  FFMA.FTZ R120, R120, R5, -R140 ;  /* 0x0000000578787223 */ /* 0x000fc4000001088c */
[----:B------:R-:W0:Y:S01]  /*1b880*/  MUFU.EX2 R147, R147 ;  /* 0x0000009300937308 */ /* 0x000e220000000800 */
[C---:B-1----:R-:W-:Y:S01]  /*1b890*/  FADD.FTZ R13, R15.reuse, R13 ;  /* 0x0000000d0f0d7221 */ /* 0x042fe20000010000 */
[----:B------:R-:W-:-:S06]  /*1b8a0*/  F2FP.F16.F32.PACK_AB R201, R15, R201 ;  /* 0x000000c90fc9723e */ /* 0x000fcc00000000ff */
[----:B------:R-:W-:Y:S01]  /*1b8b0*/  MUFU.EX2 R197, R197 ;  /* 0x000000c500c57308 */ /* 0x000fe20000000800 */
[----:B--2---:R-:W-:-:S07]  /*1b8c0*/  FADD.FTZ R13, R203, R13 ;  /* 0x0000000dcb0d7221 */ /* 0x004fce0000010000 */
        /* <DEDUP_REMOVED lines=14> */
[----:B0-----:R-:W-:-:S07]  /*1b9b0*/  FADD.FTZ R20, R184, R20 ;  /* 0x00000014b8147221 */ /* 0x001fce0000010000 */
[----:B------:R-:W0:Y:S08]  /*1b9c0*/  MUFU.EX2 R186, R186 ;  /* 0x000000ba00ba7308 */ /* 0x000e300000000800 */
[----:B------:R-:W-:Y:S01]  /*1b9d0*/  MUFU.EX2 R187, R187 ;  /* 0x000000bb00bb7308 */ /* 0x000fe20000000800 */
[C---:B-1----:R-:W-:Y:S01]  /*1b9e0*/  FADD.FTZ R20, R136.reuse, R20 ;  /* 0x0000001488147221 */ /* 0x042fe20000010000 */
[----:B------:R-:W-:-:S06]  /*1b9f0*/  F2FP.F16.F32.PACK_AB R184, R136, R184 ;  /* 0x000000b888b8723e */ /* 0x000fcc00000000ff */
[----:B------:R-:W1:Y:S01]  /*1ba00*/  MUFU.EX2 R137, R137 ;  /* 0x0000008900897308 */ /* 0x000e620000000800 */
[----:B0-----:R-:W-:-:S07]  /*1ba10*/  FADD.FTZ R20, R186, R20 ;  /* 0x00000014ba147221 */ /* 0x001fce0000010000 */
[----:B------:R-:W-:Y:S08]  /*1ba20*/  MUFU.EX2 R135, R135 ;  /* 0x0000008700877308 */ /* 0x000ff00000000800 */
[----:B------:R-:W-:Y:S01]  /*1ba30*/  MUFU.EX2 R122, R122 ;  /* 0x0000007a007a7308 */ /* 0x000fe20000000800 */
[C---:B-1----:R-:W-:Y:S01]  /*1ba40*/  FADD.FTZ R20, R137.reuse, R20 ;  /* 0x0000001489147221 */ /* 0x042fe20000010000 */
[----:B------:R-:W-:-:S06]  /*1ba50*/  F2FP.F16.F32.PACK_AB R186, R137, R186 ;  /* 0x000000ba89ba723e */ /* 0x000fcc00000000ff */
[----:B------:R-:W-:Y:S08]  /*1ba60*/  MUFU.EX2 R123, R123 ;  /* 0x0000007b007b7308 */ /* 0x000ff00000000800 */
[----:B------:R-:W-:Y:S01]  /*1ba70*/  MUFU.EX2 R126, R126 ;  /* 0x0000007e007e7308 */ /* 0x000fe20000000800 */
[----:B------:R-:W-:Y:S02]  /*1ba80*/  WARPGROUP.DEPBAR.LE gsb0, 0x0 ;  /* 0x00008000000079c5 */ /* 0x000fe40000010000 */
[----:B------:R-:W-:Y:S01]  /*1ba90*/  WARPGROUP.ARRIVE ;  /* 0x00000000000079c5 */ /* 0x000fe20000000000 */
[-CC-:B------:R-:W-:Y:S01]  /*1baa0*/  FFMA.FTZ R180, R128, R5.reuse, -R174.reuse ;  /* 0x0000000580b47223 */ /* 0x180fe200000108ae */
[-CC-:B------:R-:W-:Y:S01]  /*1bab0*/  FFMA.FTZ R128, R129, R5.reuse, -R174.reuse ;  /* 0x0000000581807223 */ /* 0x180fe200000108ae */
[-C--:B------:R-:W-:Y:S01]  /*1bac0*/  FFMA.FTZ R129, R133, R5.reuse, -R174 ;  /* 0x0000000585817223 */ /* 0x080fe200000108ae */
[-CC-:B------:R-:W-:Y:S01]  /*1bad0*/  FFMA.FTZ R133, R162, R5.reuse, -R140.reuse ;  /* 0x00000005a2857223 */ /* 0x180fe2000001088c */
[-C--:B------:R-:W-:Y:S01]  /*1bae0*/  FFMA.FTZ R181, R130, R5.reuse, -R140 ;  /* 0x0000000582b57223 */ /* 0x080fe2000001088c */
[----:B------:R-:W-:Y:S01]  /*1baf0*/  HGMMA.64x192x16.F32 R24, R176, gdesc[UR4].tnspB, R24, gsb0 ;  /* 0x42e00004b0187df0 */ /* 0x000fe20008000818 */
[----:B------:R-:W0:Y:S01]  /*1bb00*/  MUFU.EX2 R180, R180 ;  /* 0x000000b400b47308 */ /* 0x000e220000000800 */
[-C--:B------:R-:W-:Y:S01]  /*1bb10*/  FFMA.FTZ R182, R132, R5.reuse, -R174 ;  /* 0x0000000584b67223 */ /* 0x080fe200000108ae */
[-C--:B------:R-:W-:Y:S01]  /*1bb20*/  FFMA.FTZ R183, R134, R5.reuse, -R140 ;  /* 0x0000000586b77223 */ /* 0x080fe2000001088c */
[----:B------:R-:W-:-:S05]  /*1bb30*/  FFMA.FTZ R132, R150, R5, -R174 ;  /* 0x0000000596847223 */ /* 0x000fca00000108ae */
[----:B------:R-:W-:Y:S08]  /*1bb40*/  MUFU.EX2 R133, R133 ;  /* 0x0000008500857308 */ /* 0x000ff00000000800 */
[----:B------:R-:W-:Y:S01]  /*1bb50*/  MUFU.EX2 R181, R181 ;  /* 0x000000b500b57308 */ /* 0x000fe20000000800 */
[----:B0-----:R-:W-:-:S07]  /*1bb60*/  FADD.FTZ R20, R180, R20 ;  /* 0x00000014b4147221 */ /* 0x001fce0000010000 */
[----:B------:R-:W0:Y:S08]  /*1bb70*/  MUFU.EX2 R128, R128 ;  /* 0x0000008000807308 */ /* 0x000e300000000800 */
[----:B------:R-:W1:Y:S08]  /*1bb80*/  MUFU.EX2 R182, R182 ;  /* 0x000000b600b67308 */ /* 0x000e700000000800 */
[----:B------:R-:W-:Y:S01]  /*1bb90*/  MUFU.EX2 R183, R183 ;  /* 0x000000b700b77308 */ /* 0x000fe20000000800 */
[C---:B0-----:R-:W-:Y:S01]  /*1bba0*/  FADD.FTZ R20, R128.reuse, R20 ;  /* 0x0000001480147221 */ /* 0x041fe20000010000 */
[----:B------:R-:W-:-:S06]  /*1bbb0*/  F2FP.F16.F32.PACK_AB R180, R128, R180 ;  /* 0x000000b480b4723e */ /* 0x000fcc00000000ff */
[----:B------:R-:W0:Y:S01]  /*1bbc0*/  MUFU.EX2 R129, R129 ;  /* 0x0000008100817308 */ /* 0x000e220000000800 */
[----:B-1----:R-:W-:-:S07]  /*1bbd0*/  FADD.FTZ R20, R182, R20 ;  /* 0x00000014b6147221 */ /* 0x002fce0000010000 */
[----:B------:R-:W1:Y:S08]  /*1bbe0*/  MUFU.EX2 R132, R132 ;  /* 0x0000008400847308 */ /* 0x000e700000000800 */
[----:B------:R-:W2:Y:S01]  /*1bbf0*/  MUFU.EX2 R120, R120 ;  /* 0x0000007800787308 */ /* 0x000ea20000000800 */
[C---:B0-----:R-:W-:Y:S01]  /*1bc00*/  FADD.FTZ R20, R129.reuse, R20 ;  /* 0x0000001481147221 */ /* 0x041fe20000010000 */
[----:B------:R-:W-:-:S03]  /*1bc10*/  F2FP.F16.F32.PACK_AB R182, R129, R182 ;  /* 0x000000b681b6723e */ /* 0x000fc600000000ff */
[----:B------:R-:W-:-:S04]  /*1bc20*/  FADD.FTZ R20, R9, R20 ;  /* 0x0000001409147221 */ /* 0x000fc80000010000 */
[----:B-1----:R-:W-:-:S04]  /*1bc30*/  FADD.FTZ R20, R132, R20 ;  /* 0x0000001484147221 */ /* 0x002fc80000010000 */
[----:B------:R-:W-:-:S04]  /*1bc40*/  FADD.FTZ R20, R124, R20 ;  /* 0x000000147c147221 */ /* 0x000fc80000010000 */
[----:B------:R-:W-:Y:S01]  /*1bc50*/  FADD.FTZ R20, R8, R20 ;  /* 0x0000001408147221 */ /* 0x000fe20000010000 */
[----:B------:R-:W-:Y:S02]  /*1bc60*/  WARPGROUP.DEPBAR.LE gsb0, 0x0 ;  /* 0x00008000000079c5 */ /* 0x000fe40000010000 */
[----:B------:R0:W-:Y:S01]  /*1bc70*/  @!P1 SYNCS.ARRIVE.TRANS64.RED.A1T0 RZ, [R12+URZ], RZ ;  /* 0x000000ff0cff99a7 */ /* 0x0001e2000810043f */
[----:B------:R-:W-:Y:S01]  /*1bc80*/  F2FP.F16.F32.PACK_AB R176, R132, R9 ;  /* 0x0000000984b0723e */ /* 0x000fe200000000ff */
[----:B------:R-:W-:Y:S01]  /*1bc90*/  IMAD.MOV.U32 R9, RZ, RZ, R4 ;  /* 0x000000ffff097224 */ /* 0x000fe200078e0004 */
[----:B------:R-:W-:Y:S01]  /*1bca0*/  F2FP.F16.F32.PACK_AB R178, R8, R124 ;  /* 0x0000007c08b2723e */ /* 0x000fe200000000ff */
[----:B------:R-:W-:Y:S01]  /*1bcb0*/  IMAD.MOV.U32 R8, RZ, RZ, R6 ;  /* 0x000000ffff087224 */ /* 0x000fe200078e0006 */
[----:B------:R-:W-:Y:S02]  /*1bcc0*/  F2FP.F16.F32.PACK_AB R177, R123, R122 ;  /* 0x0000007a7bb1723e */ /* 0x000fe400000000ff */
[----:B--2---:R-:W-:Y:S01]  /*1bcd0*/  F2FP.F16.F32.PACK_AB R179, R120, R126 ;  /* 0x0000007e78b3723e */ /* 0x004fe200000000ff */
[----:B------:R1:W-:Y:S01]  /*1bce0*/  @!P1 SYNCS.ARRIVE.TRANS64.RED.A1T0 RZ, [R14+URZ], RZ ;  /* 0x000000ff0eff99a7 */ /* 0x0003e2000810043f */
[----:B0-----:R-:W-:-:S06]  /*1bcf0*/  FFMA.FTZ R12, R139, R5, -R140 ;  /* 0x000000058b0c7223 */ /* 0x001fcc000001088c */
[----:B------:R-:W0:Y:S01]  /*1bd00*/  MUFU.EX2 R12, R12 ;  /* 0x0000000c000c7308 */ /* 0x000e220000000800 */
[----:B-1----:R-:W-:Y:S01]  /*1bd10*/  FADD.FTZ R14, R147, R13 ;  /* 0x0000000d930e7221 */ /* 0x002fe20000010000 */
[----:B------:R-:W-:-:S03]  /*1bd20*/  FFMA.FTZ R13, R143, R5, -R140 ;  /* 0x000000058f0d7223 */ /* 0x000fc6000001088c */
[----:B------:R-:W-:Y:S01]  /*1bd30*/  FADD.FTZ R14, R197, R14 ;  /* 0x0000000ec50e7221 */ /* 0x000fe20000010000 */
[C---:B------:R-:W-:Y:S02]  /*1bd40*/  F2FP.F16.F32.PACK_AB R197, R133.reuse, R197 ;  /* 0x000000c585c5723e */ /* 0x040fe400000000ff */
[----:B------:R-:W1:Y:S01]  /*1bd50*/  MUFU.EX2 R13, R13 ;  /* 0x0000000d000d7308 */ /* 0x000e620000000800 */
[----:B------:R-:W-:Y:S01]  /*1bd60*/  FADD.FTZ R125, R133, R14 ;  /* 0x0000000e857d7221 */ /* 0x000fe20000010000 */
[----:B------:R-:W-:-:S03]  /*1bd70*/  FFMA.FTZ R14, R131, R5, -R140 ;  /* 0x00000005830e7223 */ /* 0x000fc6000001088c */
[----:B------:R-:W-:Y:S01]  /*1bd80*/  FADD.FTZ R125, R199, R125 ;  /* 0x0000007dc77d7221 */ /* 0x000fe20000010000 */
[C---:B------:R-:W-:Y:S02]  /*1bd90*/  F2FP.F16.F32.PACK_AB R199, R148.reuse, R199 ;  /* 0x000000c794c7723e */ /* 0x040fe400000000ff */
[----:B------:R-:W2:Y:S01]  /*1bda0*/  MUFU.EX2 R14, R14 ;  /* 0x0000000e000e7308 */ /* 0x000ea20000000800 */
[----:B------:R-:W-:-:S04]  /*1bdb0*/  FADD.FTZ R125, R148, R125 ;  /* 0x0000007d947d7221 */ /* 0x000fc80000010000 */
[----:B------:R-:W-:Y:S01]  /*1bdc0*/  FADD.FTZ R125, R193, R125 ;  /* 0x0000007dc17d7221 */ /* 0x000fe20000010000 */
[----:B------:R-:W-:-:S03]  /*1bdd0*/  F2FP.F16.F32.PACK_AB R193, R21, R193 ;  /* 0x000000c115c1723e */ /* 0x000fc600000000ff */
[----:B------:R-:W-:-:S04]  /*1bde0*/  FADD.FTZ R125, R21, R125 ;  /* 0x0000007d157d7221 */ /* 0x000fc80000010000 */
[----:B------:R-:W-:Y:S01]  /*1bdf0*/  FADD.FTZ R125, R195, R125 ;  /* 0x0000007dc37d7221 */ /* 0x000fe20000010000 */
[----:B------:R-:W-:-:S03]  /*1be00*/  F2FP.F16.F32.PACK_AB R195, R141, R195 ;  /* 0x000000c38dc3723e */ /* 0x000fc600000000ff */
[----:B------:R-:W-:-:S04]  /*1be10*/  FADD.FTZ R125, R141, R125 ;  /* 0x0000007d8d7d7221 */ /* 0x000fc80000010000 */
[----:B------:R-:W-:Y:S01]  /*1be20*/  FADD.FTZ R125, R189, R125 ;  /* 0x0000007dbd7d7221 */ /* 0x000fe20000010000 */
[----:B------:R-:W-:-:S03]  /*1be30*/  F2FP.F16.F32.PACK_AB R189, R10, R189 ;  /* 0x000000bd0abd723e */ /* 0x000fc600000000ff */
[----:B------:R-:W-:Y:S01]  /*1be40*/  FADD.FTZ R125, R10, R125 ;  /* 0x0000007d0a7d7221 */ /* 0x000fe20000010000 */
[----:B------:R-:W-:-:S03]  /*1be50*/  MOV R10, R216 ;  /* 0x000000d8000a7202 */ /* 0x000fc60000000f00 */
[----:B------:R-:W-:Y:S01]  /*1be60*/  FADD.FTZ R125, R191, R125 ;  /* 0x0000007dbf7d7221 */ /* 0x000fe20000010000 */
[----:B------:R-:W-:-:S03]  /*1be70*/  F2FP.F16.F32.PACK_AB R191, R11, R191 ;  /* 0x000000bf0bbf723e */ /* 0x000fc600000000ff */
[----:B------:R-:W-:Y:S01]  /*1be80*/  FADD.FTZ R125, R11, R125 ;  /* 0x0000007d0b7d7221 */ /* 0x000fe20000010000 */
[----:B------:R-:W-:-:S03]  /*1be90*/  IMAD.MOV.U32 R11, RZ, RZ, R215 ;  /* 0x000000ffff0b7224 */ /* 0x000fc600078e00d7 */
[----:B------:R-:W-:Y:S01]  /*1bea0*/  FADD.FTZ R125, R185, R125 ;  /* 0x0000007db97d7221 */ /* 0x000fe20000010000 */
[----:B0-----:R-:W-:-:S03]  /*1beb0*/  F2FP.F16.F32.PACK_AB R185, R12, R185 ;  /* 0x000000b90cb9723e */ /* 0x001fc600000000ff */
[----:B------:R-:W-:-:S04]  /*1bec0*/  FADD.FTZ R125, R12, R125 ;  /* 0x0000007d0c7d7221 */ /* 0x000fc80000010000 */
[----:B------:R-:W-:Y:S01]  /*1bed0*/  FADD.FTZ R125, R187, R125 ;  /* 0x0000007dbb7d7221 */ /* 0x000fe20000010000 */
[----:B-1----:R-:W-:-:S03]  /*1bee0*/  F2FP.F16.F32.PACK_AB R187, R13, R187 ;  /* 0x000000bb0dbb723e */ /* 0x002fc600000000ff */
[----:B------:R-:W-:-:S04]  /*1bef0*/  FADD.FTZ R125, R13, R125 ;  /* 0x0000007d0d7d7221 */ /* 0x000fc80000010000 */
[----:B------:R-:W-:Y:S01]  /*1bf00*/  FADD.FTZ R125, R181, R125 ;  /* 0x0000007db57d7221 */ /* 0x000fe20000010000 */
[----:B--2---:R-:W-:-:S03]  /*1bf10*/  F2FP.F16.F32.PACK_AB R181, R14, R181 ;  /* 0x000000b50eb5723e */ /* 0x004fc600000000ff */
[----:B------:R-:W-:-:S04]  /*1bf20*/  FADD.FTZ R125, R14, R125 ;  /* 0x0000007d0e7d7221 */ /* 0x000fc80000010000 */
[----:B------:R-:W-:Y:S01]  /*1bf30*/  FADD.FTZ R125, R183, R125 ;  /* 0x0000007db77d7221 */ /* 0x000fe20000010000 */
[----:B------:R-:W-:-:S03]  /*1bf40*/  F2FP.F16.F32.PACK_AB R183, R135, R183 ;  /* 0x000000b787b7723e */ /* 0x000fc600000000ff */
[----:B------:R-:W-:-:S04]  /*1bf50*/  FADD.FTZ R125, R135, R125 ;  /* 0x0000007d877d7221 */ /* 0x000fc80000010000 */
[----:B------:R-:W-:-:S04]  /*1bf60*/  FADD.FTZ R125, R122, R125 ;  /* 0x0000007d7a7d7221 */ /* 0x000fc80000010000 */
[----:B------:R-:W-:-:S04]  /*1bf70*/  FADD.FTZ R125, R123, R125 ;  /* 0x0000007d7b7d7221 */ /* 0x000fc80000010000 */
[----:B------:R-:W-:-:S04]  /*1bf80*/  FADD.FTZ R125, R126, R125 ;  /* 0x0000007d7e7d7221 */ /* 0x000fc80000010000 */
[----:B------:R-:W-:Y:S01]  /*1bf90*/  FADD.FTZ R13, R120, R125 ;  /* 0x0000007d780d7221 */ /* 0x000fe20000010000 */
[----:B------:R-:W-:Y:S06]  /*1bfa0*/  @P2 BRA `(.L_x_3826) ;  /* 0xffffffa800f42947 */ /* 0x000fec000383ffff */
.L_x_3815:
[----:B------:R-:W-:Y:S05]  /*1bfb0*/  BSYNC B0 ;  /* 0x0000000000007941 */ /* 0x000fea0003800000 */
.L_x_3814:
        /* <DEDUP_REMOVED lines=99> */
.L_x_3827:
[----:B------:R-:W-:Y:S02]  /*1c5f0*/  LEA R0, R215, R2, 0x3 ;  /* 0x00000002d7007211 */ /* 0x000fe400078e18ff */
[----:B------:R-:W-:-:S04]  /*1c600*/  SHF.L.U32 R3, R216, 0x1f, RZ ;  /* 0x0000001fd8037819 */ /* 0x000fc800000006ff */
[----:B------:R0:W1:Y:S01]  /*1c610*/  SYNCS.PHASECHK.TRANS64.TRYWAIT P2, [R0+URZ+0x36850], R3 ;  /* 0x03685003000075a7 */ /* 0x000062000804017f */
[----:B------:R-:W-:Y:S05]  /*1c620*/  @!P0 BRA `(.L_x_3828) ;  /* 0x0000000000048947 */ /* 0x000fea0003800000 */
[----:B------:R-:W-:Y:S01]  /*1c630*/  BPT.TRAP 0x1 ;  /* 0x000000040000795c */ /* 0x000fe20000300000 */
.L_x_3828:
[----:B------:R-:W-:Y:S01]  /*1c640*/  VIADD R2, R2, 0x400 ;  /* 0x0000040002027836 */ /* 0x000fe20000000000 */
[----:B------:R-:W-:Y:S04]  /*1c650*/  BSSY B0, `(.L_x_3829) ;  /* 0x0000008000007945 */ /* 0x000fe80003800000 */
[----:B------:R-:W-:-:S04]  /*1c660*/  SHF.R.U32.HI R2, RZ, 0x4, R2 ;  /* 0x00000004ff027819 */ /* 0x000fc80000011602 */
[----:B------:R-:W-:-:S04]  /*1c670*/  LOP3.LUT R2, R2, 0x3fff, RZ, 0xc0, !PT ;  /* 0x00003fff02027812 */ /* 0x000fc800078ec0ff */
[----:B------:R-:W-:-:S05]  /*1c680*/  LOP3.LUT R2, R2, 0x3800000, RZ, 0xfc, !PT ;  /* 0x0380000002027812 */ /* 0x000fca00078efcff */
[----:B------:R-:W-:Y:S01]  /*1c690*/  IMAD R7, R215, 0xa80, R2 ;  /* 0x00000a80d7077824 */ /* 0x000fe200078e0202 */
[----:B-1----:R-:W-:Y:S06]  /*1c6a0*/  @P2 BRA `(.L_x_3830) ;  /* 0x0000000000082947 */ /* 0x002fec0003800000 */
[----:B------:R-:W1:Y:S02]  /*1c6b0*/  SYNCS.PHASECHK.TRANS64.TRYWAIT P0, [R0+URZ+0x36850], R3 ;  /* 0x03685003000075a7 */ /* 0x000e64000800017f */
[----:B-1----:R-:W-:Y:S05]  /*1c6c0*/  @!P0 BRA `(.L_x_3831) ;  /* 0x000000d400388947 */ /* 0x002fea0003800000 */
.L_x_3830:
[----:B------:R-:W-:Y:S05]  /*1c6d0*/  BSYNC B0 ;  /* 0x0000000000007941 */ /* 0x000fea0003800000 */
.L_x_3829:
[----:B------:R-:W-:Y:S01]  /*1c6e0*/  IMAD.MOV.U32 R2, RZ, RZ, R7 ;  /* 0x000000ffff027224 */ /* 0x000fe200078e0007 */
[----:B------:R-:W-:Y:S01]  /*1c6f0*/  WARPGROUP.ARRIVE ;  /* 0x00000000000079c5 */ /* 0x000fe20000000000 */
[----:B01----:R-:W-:Y:S01]  /*1c700*/  IMAD.MOV.U32 R3, RZ, RZ, 0x40000040 ;  /* 0x40000040ff037424 */ /* 0x003fe200078e00ff */
[----:B------:R-:W-:Y:S01]  /*1c710*/  IADD3 R215, R215, 0x1, RZ ;  /* 0x00000001d7d77810 */ /* 0x000fe20007ffe0ff */
[----:B------:R-:W-:Y:S01]  /*1c720*/  VIADD R225, R225, 0x1 ;  /* 0x00000001e1e17836 */ /* 0x000fe20000000000 */
[----:B------:R-:W-:Y:S02]  /*1c730*/  R2UR UR6, R2 ;  /* 0x00000000020672ca */ /* 0x000fe400000e0000 */
[----:B------:R-:W-:Y:S01]  /*1c740*/  R2UR UR7, R3 ;  /* 0x00000000030772ca */ /* 0x000fe200000e0000 */
[----:B------:R-:W-:Y:S01]  /*1c750*/  IMAD.MOV.U32 R3, RZ, RZ, 0x40000040 ;  /* 0x40000040ff037424 */ /* 0x000fe200078e00ff */
[----:B------:R-:W-:Y:S02]  /*1c760*/  IADD3 R2, R7, 0x80, RZ ;  /* 0x0000008007027810 */ /* 0x000fe40007ffe0ff */
[----:B------:R-:W-:-:S04]  /*1c770*/  ISETP.NE.AND P2, PT, R215, 0x2, PT ;  /* 0x00000002d700780c */ /* 0x000fc80003f45270 */
[----:B------:R-:W-:-:S05]  /*1c780*/  SEL R215, R215, RZ, P2 ;  /* 0x000000ffd7d77207 */ /* 0x000fca0001000000 */
        /* <DEDUP_REMOVED lines=8> */
[----:B------:R-:W-:Y:S02]  /*1c810*/  R2UR UR6, R2 ;  /* 0x00000000020672ca */ /* 0x000fe400000e0000 */
[----:B------:R-:W-:Y:S01]  /*1c820*/  R2UR UR7, R3 ;  /* 0x00000000030772ca */ /* 0x000fe200000e0000 */
[----:B------:R-:W-:Y:S01]  /*1c830*/  IMAD.MOV.U32 R3, RZ, RZ, 0x40000040 ;  /* 0x40000040ff037424 */ /* 0x000fe200078e00ff */
[----:B------:R-:W-:Y:S01]  /*1c840*/  IADD3 R2, R7, 0x180, RZ ;  /* 0x0000018007027810 */ /* 0x000fe20007ffe0ff */
[----:B------:R-:W-:Y:S02]  /*1c850*/  WARPGROUP.DEPBAR.LE gsb0, 0x0 ;  /* 0x00008000000079c5 */ /* 0x000fe40000010000 */
[----:B------:R-:W-:-:S12]  /*1c860*/  WARPGROUP.ARRIVE ;  /* 0x00000000000079c5 */ /* 0x000fd80000000000 */
        /* <DEDUP_REMOVED lines=24> */
[----:B------:R-:W0:Y:S04]  /*1c9f0*/  SHFL.BFLY PT, R2, R13, 0x2, 0x1f ;  /* 0x0c401f000d027f89 */ /* 0x000e2800000e0000 */
[----:B------:R-:W1:Y:S01]  /*1ca00*/  SHFL.BFLY PT, R3, R20, 0x2, 0x1f ;  /* 0x0c401f0014037f89 */ /* 0x000e6200000e0000 */
[----:B0-----:R-:W-:Y:S01]  /*1ca10*/  FADD.FTZ R8, R2, R13 ;  /* 0x0000000d02087221 */ /* 0x001fe20000010000 */
[----:B-1----:R-:W-:-:S04]  /*1ca20*/  FADD.FTZ R3, R3, R20 ;  /* 0x0000001403037221 */ /* 0x002fc80000010000 */
[----:B------:R-:W0:Y:S04]  /*1ca30*/  SHFL.BFLY PT, R7, R8, 0x1, 0x1f ;  /* 0x0c201f0008077f89 */ /* 0x000e2800000e0000 */
[----:B------:R-:W1:Y:S01]  /*1ca40*/  SHFL.BFLY PT, R2, R3, 0x1, 0x1f ;  /* 0x0c201f0003027f89 */ /* 0x000e6200000e0000 */
[----:B0-----:R-:W-:Y:S01]  /*1ca50*/  FADD.FTZ R14, R8, R7 ;  /* 0x00000007080e7221 */ /* 0x001fe20000010000 */
[----:B------:R-:W-:Y:S02]  /*1ca60*/  @!P1 VIADD R8, R0, 0x36860 ;  /* 0x0003686000089836 */ /* 0x000fe40000000000 */
[----:B------:R-:W-:Y:S02]  /*1ca70*/  IMAD.MOV.U32 R7, RZ, RZ, RZ ;  /* 0x000000ffff077224 */ /* 0x000fe400078e00ff */
[----:B-1----:R-:W-:Y:S01]  /*1ca80*/  FADD.FTZ R12, R3, R2 ;  /* 0x00000002030c7221 */ /* 0x002fe20000010000 */
[----:B------:R-:W-:Y:S01]  /*1ca90*/  FSETP.NE.FTZ.AND P3, PT, R14, RZ, PT ;  /* 0x000000ff0e00720b */ /* 0x000fe20003f75000 */
[----:B------:R-:W-:Y:S01]  /*1caa0*/  IMAD.MOV.U32 R0, RZ, RZ, -0x800000 ;  /* 0xff800000ff007424 */ /* 0x000fe200078e00ff */
[----:B------:R-:W-:-:S02]  /*1cab0*/  @!P1 PRMT R8, RZ, 0x654, R8 ;  /* 0x00000654ff089816 */ /* 0x000fc40000000008 */
[----:B------:R-:W-:Y:S02]  /*1cac0*/  FSETP.NE.FTZ.AND P0, PT, R12, RZ, PT ;  /* 0x000000ff0c00720b */ /* 0x000fe40003f15000 */
[----:B------:R-:W-:Y:S02]  /*1cad0*/  MOV R2, RZ ;  /* 0x000000ff00027202 */ /* 0x000fe40000000f00 */
[----:B------:R-:W-:-:S04]  /*1cae0*/  SEL R3, RZ, 0x1, P2 ;  /* 0x00000001ff037807 */ /* 0x000fc80001000000 */
[----:B------:R-:W-:Y:S01]  /*1caf0*/  LOP3.LUT R216, R216, R3, RZ, 0x3c, !PT ;  /* 0x00000003d8d87212 */ /* 0x000fe200078e3cff */
[----:B------:R-:W0:Y:S01]  /*1cb00*/  @P3 MUFU.LG2 R11, R14 ;  /* 0x0000000e000b3308 */ /* 0x000e220000000c00 */
[C---:B------:R-:W-:Y:S01]  /*1cb10*/  @P3 FMUL.FTZ R20, R5.reuse, 0.69314718246459960938 ;  /* 0x3f31721805143820 */ /* 0x040fe20000410000 */
[----:B------:R-:W-:Y:S02]  /*1cb20*/  IMAD.MOV.U32 R3, RZ, RZ, -0x800000 ;  /* 0xff800000ff037424 */ /* 0x000fe400078e00ff */
[----:B------:R-:W-:-:S04]  /*1cb30*/  @P0 FMUL.FTZ R9, R5, 0.69314718246459960938 ;  /* 0x3f31721805090820 */ /* 0x000fc80000410000 */
[----:B------:R-:W1:Y:S08]  /*1cb40*/  @P0 MUFU.LG2 R10, R12 ;  /* 0x0000000c000a0308 */ /* 0x000e700000000c00 */
[----:B------:R-:W2:Y:S01]  /*1cb50*/  @P0 MUFU.RCP R7, R12 ;  /* 0x0000000c00070308 */ /* 0x000ea20000001000 */
[----:B0-----:R-:W-:-:S04]  /*1cb60*/  @P3 FMUL.FTZ R11, R11, 0.69314718246459960938 ;  /* 0x3f3172180b0b3820 */ /* 0x001fc80000410000 */
[----:B------:R-:W-:-:S03]  /*1cb70*/  @P3 FFMA.FTZ R0, R20, R6, R11 ;  /* 0x0000000614003223 */ /* 0x000fc6000001000b */
[----:B------:R-:W0:Y:S01]  /*1cb80*/  @P3 MUFU.RCP R2, R14 ;  /* 0x0000000e00023308 */ /* 0x000e220000001000 */
[----:B-1----:R-:W-:-:S04]  /*1cb90*/  @P0 FMUL.FTZ R10, R10, 0.69314718246459960938 ;  /* 0x3f3172180a0a0820 */ /* 0x002fc80000410000 */
[----:B------:R-:W-:Y:S01]  /*1cba0*/  @P0 FFMA.FTZ R3, R9, R4, R10 ;  /* 0x0000000409030223 */ /* 0x000fe2000001000a */
[----:B------:R-:W-:Y:S01]  /*1cbb0*/  PLOP3.LUT P0, PT, PT, PT, PT, 0x8, 0x0 ;  /* 0x000000000000781c */ /* 0x000fe20003f0e170 */
[----:B------:R-:W-:Y:S02]  /*1cbc0*/  WARPGROUP.DEPBAR.LE gsb0, 0x0 ;  /* 0x00008000000079c5 */ /* 0x000fe40000010000 */
[----:B------:R-:W-:-:S06]  /*1cbd0*/  WARPGROUP.ARRIVE ;  /* 0x00000000000079c5 */ /* 0x000fcc0000000000 */
        /* <DEDUP_REMOVED lines=99> */
.L_x_3757:
        /* <DEDUP_REMOVED lines=10> */
[----:B------:R-:W-:Y:S01]  /*1d2b0*/  ULDC.64 UR6, c[0x0][0xc00] ;  /* 0x0003000000067ab9 */ /* 0x000fe20000000a00 */
[----:B------:R-:W-:Y:S01]  /*1d2c0*/  ULDC.64 UR4, c[0x0][0xc08] ;  /* 0x0003020000047ab9 */ /* 0x000fe20000000a00 */
[----:B------:R-:W3:Y:S01]  /*1d2d0*/  S2R R5, SR_SWINHI ;  /* 0x0000000000057919 */ /* 0x000ee20000002f00 */
[----:B------:R-:W4:Y:S04]  /*1d2e0*/  LDL.LU R142, [R1+0x68] ;  /* 0x00006800018e7983 */ /* 0x000f280000300800 */
[----:B------:R-:W4:Y:S01]  /*1d2f0*/  LDL R141, [R1+0x74] ;  /* 0x00007400018d7983 */ /* 0x000f220000100800 */
[----:B------:R-:W-:Y:S02]  /*1d300*/  MOV R134, R2 ;  /* 0x0000000200867202 */ /* 0x000fe40000000f00 */
[----:B---3--:R-:W-:Y:S01]  /*1d310*/  MOV R135, R5 ;  /* 0x0000000500877202 */ /* 0x008fe20000000f00 */
[----:B------:R-:W-:Y:S02]  /*1d320*/  BAR.SYNC.DEFER_BLOCKING 0x1, 0x100 ;  /* 0x0044000000007b1d */ /* 0x000fe40000010000 */
[----:B--2---:R-:W-:-:S03]  /*1d330*/  IMAD.WIDE R4, R4, 0x2, R134 ;  /* 0x0000000204047825 */ /* 0x004fc600078e0286 */
[C---:B------:R-:W-:Y:S02]  /*1d340*/  IADD3 R12, P1, R4.reuse, 0x40, RZ ;  /* 0x00000040040c7810 */ /* 0x040fe40007f3e0ff */
[C---:B------:R-:W-:Y:S02]  /*1d350*/  IADD3 R14, P6, R4.reuse, 0x60, RZ ;  /* 0x00000060040e7810 */ /* 0x040fe40007fde0ff */
[----:B------:R-:W-:Y:S02]  /*1d360*/  IADD3 R80, P5, R4, 0x4000, RZ ;  /* 0x0000400004507810 */ /* 0x000fe40007fbe0ff */
[----:B------:R-:W-:Y:S02]  /*1d370*/  LOP3.LUT R95, R12, 0x380, RZ, 0xc0, !PT ;  /* 0x000003800c5f7812 */ /* 0x000fe400078ec0ff */
[----:B------:R-:W-:Y:S02]  /*1d380*/  LOP3.LUT R82, R14, 0x380, RZ, 0xc0, !PT ;  /* 0x000003800e527812 */ /* 0x000fe400078ec0ff */
[----:B------:R-:W-:-:S02]  /*1d390*/  IADD3 R10, P2, R4, 0x20, RZ ;  /* 0x00000020040a7810 */ /* 0x000fc40007f5e0ff */
[----:B------:R-:W-:Y:S02]  /*1d3a0*/  LOP3.LUT R88, R80, 0x380, RZ, 0xc0, !PT ;  /* 0x0000038050587812 */ /* 0x000fe400078ec0ff */
[----:B------:R-:W-:Y:S02]  /*1d3b0*/  SHF.R.U64 R95, R95, 0x3, RZ ;  /* 0x000000035f5f7819 */ /* 0x000fe400000012ff */
[----:B------:R-:W-:Y:S02]  /*1d3c0*/  IADD3 R6, P0, R4, 0x4020, RZ ;  /* 0x0000402004067810 */ /* 0x000fe40007f1e0ff */
[----:B------:R-:W-:Y:S02]  /*1d3d0*/  SHF.R.U64 R82, R82, 0x3, RZ ;  /* 0x0000000352527819 */ /* 0x000fe400000012ff */
[----:B------:R-:W-:Y:S02]  /*1d3e0*/  IADD3 R86, P3, R4, 0x4060, RZ ;  /* 0x0000406004567810 */ /* 0x000fe40007f7e0ff */
[----:B------:R-:W-:-:S02]  /*1d3f0*/  IADD3.X R11, RZ, R5, RZ, P2, !PT ;  /* 0x00000005ff0b7210 */ /* 0x000fc400017fe4ff */
[----:B------:R-:W-:Y:S02]  /*1d400*/  SHF.R.U64 R88, R88, 0x3, RZ ;  /* 0x0000000358587819 */ /* 0x000fe400000012ff */
[C---:B------:R-:W-:Y:S02]  /*1d410*/  LOP3.LUT R9, R4.reuse, 0x380, RZ, 0xc0, !PT ;  /* 0x0000038004097812 */ /* 0x040fe400078ec0ff */
[----:B------:R-:W-:Y:S02]  /*1d420*/  IADD3 R7, P2, R4, 0x8000, RZ ;  /* 0x0000800004077810 */ /* 0x000fe40007f5e0ff */
[----:B------:R-:W-:Y:S02]  /*1d430*/  LOP3.LUT R12, R95, R12, RZ, 0x3c, !PT ;  /* 0x0000000c5f0c7212 */ /* 0x000fe400078e3cff */
[----:B------:R-:W-:Y:S02]  /*1d440*/  LOP3.LUT R14, R82, R14, RZ, 0x3c, !PT ;  /* 0x0000000e520e7212 */ /* 0x000fe400078e3cff */
[----:B------:R-:W-:-:S02]  /*1d450*/  LOP3.LUT R95, R6, 0x380, RZ, 0xc0, !PT ;  /* 0x00000380065f7812 */ /* 0x000fc400078ec0ff */
[----:B------:R-:W-:Y:S02]  /*1d460*/  LOP3.LUT R82, R86, 0x380, RZ, 0xc0, !PT ;  /* 0x0000038056527812 */ /* 0x000fe400078ec0ff */
[----:B------:R-:W-:Y:S01]  /*1d470*/  LOP3.LUT R80, R88, R80, RZ, 0x3c, !PT ;  /* 0x0000005058507212 */ /* 0x000fe200078e3cff */
[--C-:B------:R-:W-:Y:S01]  /*1d480*/  IMAD.X R13, RZ, RZ, R5.reuse, P1 ;  /* 0x000000ffff0d7224 */ /* 0x100fe200008e0605 */
[----:B------:R-:W-:Y:S02]  /*1d490*/  SHF.R.U64 R9, R9, 0x3, RZ ;  /* 0x0000000309097819 */ /* 0x000fe400000012ff */
[----:B------:R-:W-:Y:S01]  /*1d4a0*/  LOP3.LUT R88, R7, 0x380, RZ, 0xc0, !PT ;  /* 0x0000038007587812 */ /* 0x000fe200078ec0ff */
[--C-:B------:R-:W-:Y:S01]  /*1d4b0*/  IMAD.X R15, RZ, RZ, R5.reuse, P6 ;  /* 0x000000ffff0f7224 */ /* 0x100fe200030e0605 */
[----:B------:R-:W-:Y:S01]  /*1d4c0*/  IADD3 R84, P4, R4, 0x4040, RZ ;  /* 0x0000404004547810 */ /* 0x000fe20007f9e0ff */
[----:B------:R-:W-:Y:S01]  /*1d4d0*/  IMAD.X R81, RZ, RZ, R5, P5 ;  /* 0x000000ffff517224 */ /* 0x000fe200028e0605 */
[----:B------:R-:W-:-:S02]  /*1d4e0*/  SHF.R.U64 R95, R95, 0x3, RZ ;  /* 0x000000035f5f7819 */ /* 0x000fc400000012ff */
[----:B------:R-:W-:Y:S02]  /*1d4f0*/  IADD3 R8, P1, R4, 0x8020, RZ ;  /* 0x0000802004087810 */ /* 0x000fe40007f3e0ff */
[----:B------:R-:W-:Y:S02]  /*1d500*/  SHF.R.U64 R139, R82, 0x3, RZ ;  /* 0x00000003528b7819 */ /* 0x000fe400000012ff */
[C---:B------:R-:W-:Y:S02]  /*1d510*/  IADD3 R92, P6, R4.reuse, 0x8040, RZ ;  /* 0x00008040045c7810 */ /* 0x040fe40007fde0ff */
[----:B------:R-:W-:Y:S02]  /*1d520*/  IADD3 R94, P5, R4, 0x8060, RZ ;  /* 0x00008060045e7810 */ /* 0x000fe40007fbe0ff */
[----:B------:R-:W-:Y:S02]  /*1d530*/  LOP3.LUT R4, R9, R4, RZ, 0x3c, !PT ;  /* 0x0000000409047212 */ /* 0x000fe400078e3cff */
[----:B------:R-:W-:-:S02]  /*1d540*/  LOP3.LUT R90, R10, 0x380, RZ, 0xc0, !PT ;  /* 0x000003800a5a7812 */ /* 0x000fc400078ec0ff */
[----:B------:R-:W-:Y:S02]  /*1d550*/  SHF.R.U64 R88, R88, 0x3, RZ ;  /* 0x0000000358587819 */ /* 0x000fe400000012ff */
[----:B------:R-:W-:Y:S02]  /*1d560*/  LOP3.LUT R137, R84, 0x380, RZ, 0xc0, !PT ;  /* 0x0000038054897812 */ /* 0x000fe400078ec0ff */
[----:B------:R-:W-:Y:S02]  /*1d570*/  LOP3.LUT R82, R95, R6, RZ, 0x3c, !PT ;  /* 0x000000065f527212 */ /* 0x000fe400078e3cff */
[----:B------:R-:W-:Y:S02]  /*1d580*/  LOP3.LUT R86, R139, R86, RZ, 0x3c, !PT ;  /* 0x000000568b567212 */ /* 0x000fe400078e3cff */
[----:B------:R-:W-:Y:S01]  /*1d590*/  LOP3.LUT R95, R8, 0x380, RZ, 0xc0, !PT ;  /* 0x00000380085f7812 */ /* 0x000fe200078ec0ff */
[--C-:B------:R-:W-:Y:S01]  /*1d5a0*/  IMAD.X R85, RZ, RZ, R5.reuse, P4 ;  /* 0x000000ffff557224 */ /* 0x100fe200020e0605 */
[----:B------:R-:W-:Y:S01]  /*1d5b0*/  LOP3.LUT R139, R94, 0x380, RZ, 0xc0, !PT ;  /* 0x000003805e8b7812 */ /* 0x000fe200078ec0ff */
[--C-:B------:R-:W-:Y:S01]  /*1d5c0*/  IMAD.X R87, RZ, RZ, R5.reuse, P3 ;  /* 0x000000ffff577224 */ /* 0x100fe200018e0605 */
[-C--:B------:R-:W-:Y:S01]  /*1d5d0*/  IADD3.X R83, RZ, R5.reuse, RZ, P0, !PT ;  /* 0x00000005ff537210 */ /* 0x080fe200007fe4ff */
[--C-:B------:R-:W-:Y:S01]  /*1d5e0*/  IMAD.X R89, RZ, RZ, R5.reuse, P2 ;  /* 0x000000ffff597224 */ /* 0x100fe200010e0605 */
[----:B------:R-:W-:Y:S01]  /*1d5f0*/  IADD3.X R91, RZ, R5, RZ, P1, !PT ;  /* 0x00000005ff5b7210 */ /* 0x000fe20000ffe4ff */
[--C-:B------:R-:W-:Y:S01]  /*1d600*/  IMAD.X R93, RZ, RZ, R5.reuse, P6 ;  /* 0x000000ffff5d7224 */ /* 0x100fe200030e0605 */
[----:B------:R-:W-:Y:S01]  /*1d610*/  SHF.R.U64 R90, R90, 0x3, RZ ;  /* 0x000000035a5a7819 */ /* 0x000fe200000012ff */
[----:B------:R-:W-:Y:S01]  /*1d620*/  IMAD.X R9, RZ, RZ, R5, P5 ;  /* 0x000000ffff097224 */ /* 0x000fe200028e0605 */
[----:B------:R-:W-:-:S02]  /*1d630*/  LOP3.LUT R88, R88, R7, RZ, 0x3c, !PT ;  /* 0x0000000758587212 */ /* 0x000fc400078e3cff */
[----:B------:R-:W-:Y:S02]  /*1d640*/  MOV R138, R4 ;  /* 0x00000004008a7202 */ /* 0x000fe40000000f00 */
[----:B------:R-:W-:Y:S02]  /*1d650*/  SHF.R.U64 R137, R137, 0x3, RZ ;  /* 0x0000000389897819 */ /* 0x000fe400000012ff */
[----:B------:R-:W-:Y:S02]  /*1d660*/  F2FP.F16.F32.PACK_AB R4, R25, R24 ;  /* 0x000000181904723e */ /* 0x000fe400000000ff */
[----:B------:R-:W-:Y:S02]  /*1d670*/  F2FP.F16.F32.PACK_AB R5, R27, R26 ;  /* 0x0000001a1b05723e */ /* 0x000fe400000000ff */
[----:B------:R-:W-:Y:S02]  /*1d680*/  F2FP.F16.F32.PACK_AB R6, R29, R28 ;  /* 0x0000001c1d06723e */ /* 0x000fe400000000ff */
[----:B------:R-:W-:-:S02]  /*1d690*/  F2FP.F16.F32.PACK_AB R7, R31, R30 ;  /* 0x0000001e1f07723e */ /* 0x000fc400000000ff */
[----:B------:R-:W-:Y:S02]  /*1d6a0*/  SHF.R.U64 R95, R95, 0x3, RZ ;  /* 0x000000035f5f7819 */ /* 0x000fe400000012ff */
[----:B------:R-:W-:Y:S02]  /*1d6b0*/  SHF.R.U64 R139, R139, 0x3, RZ ;  /* 0x000000038b8b7819 */ /* 0x000fe400000012ff */
[----:B------:R-:W-:Y:S01]  /*1d6c0*/  LOP3.LUT R10, R90, R10, RZ, 0x3c, !PT ;  /* 0x0000000a5a0a7212 */ /* 0x000fe200078e3cff */
[----:B------:R2:W-:Y:S01]  /*1d6d0*/  STSM.16.M88.4 [R138], R4 ;  /* 0x000000048a007844 */ /* 0x0005e20000000200 */
[----:B------:R-:W-:Y:S02]  /*1d6e0*/  LOP3.LUT R84, R137, R84, RZ, 0x3c, !PT ;  /* 0x0000005489547212 */ /* 0x000fe400078e3cff */
[----:B------:R-:W-:Y:S02]  /*1d6f0*/  LOP3.LUT R90, R95, R8, RZ, 0x3c, !PT ;  /* 0x000000085f5a7212 */ /* 0x000fe400078e3cff */
[----:B------:R-:W-:-:S02]  /*1d700*/  LOP3.LUT R8, R139, R94, RZ, 0x3c, !PT ;  /* 0x0000005e8b087212 */ /* 0x000fc400078e3cff */
[----:B------:R-:W-:Y:S02]  /*1d710*/  MOV R10, R10 ;  /* 0x0000000a000a7202 */ /* 0x000fe40000000f00 */
[----:B------:R-:W-:Y:S02]  /*1d720*/  MOV R94, R80 ;  /* 0x00000050005e7202 */ /* 0x000fe40000000f00 */
[----:B------:R-:W-:Y:S02]  /*1d730*/  MOV R95, R82 ;  /* 0x00000052005f7202 */ /* 0x000fe40000000f00 */
[----:B------:R-:W-:Y:S02]  /*1d740*/  MOV R139, R84 ;  /* 0x00000054008b7202 */ /* 0x000fe40000000f00 */
[----:B--2---:R-:W-:Y:S02]  /*1d750*/  MOV R4, R12 ;  /* 0x0000000c00047202 */ /* 0x004fe40000000f00 */
[----:B------:R-:W-:-:S02]  /*1d760*/  MOV R5, R14 ;  /* 0x0000000e00057202 */ /* 0x000fc40000000f00 */
[----:B------:R-:W-:Y:S02]  /*1d770*/  F2FP.F16.F32.PACK_AB R12, R33, R32 ;  /* 0x00000020210c723e */ /* 0x000fe400000000ff */
[----:B------:R-:W-:Y:S02]  /*1d780*/  F2FP.F16.F32.PACK_AB R13, R35, R34 ;  /* 0x00000022230d723e */ /* 0x000fe400000000ff */
[----:B------:R-:W-:Y:S02]  /*1d790*/  F2FP.F16.F32.PACK_AB R14, R37, R36 ;  /* 0x00000024250e723e */ /* 0x000fe400000000ff */
[----:B------:R-:W-:Y:S02]  /*1d7a0*/  F2FP.F16.F32.PACK_AB R15, R39, R38 ;  /* 0x00000026270f723e */ /* 0x000fe400000000ff */
        /* <DEDUP_REMOVED lines=10> */
[----:B------:R-:W-:-:S03]  /*1d850*/  LOP3.LUT R137, R92, 0x380, RZ, 0xc0, !PT ;  /* 0x000003805c897812 */ /* 0x000fc600078ec0ff */
[----:B------:R3:W-:Y:S01]  /*1d860*/  STSM.16.M88.4 [R4], R80 ;  /* 0x0000005004007844 */ /* 0x0007e20000000200 */
[----:B------:R-:W-:Y:S02]  /*1d870*/  MOV R138, R8 ;  /* 0x00000008008a7202 */ /* 0x000fe40000000f00 */
[----:B------:R-:W-:Y:S01]  /*1d880*/  F2FP.F16.F32.PACK_AB R6, R61, R60 ;  /* 0x0000003c3d06723e */ /* 0x000fe200000000ff */
[----:B------:R0:W-:Y:S01]  /*1d890*/  STSM.16.M88.4 [R5], R84 ;  /* 0x0000005405007844 */ /* 0x0001e20000000200 */
[----:B------:R-:W-:Y:S02]  /*1d8a0*/  F2FP.F16.F32.PACK_AB R7, R63, R62 ;  /* 0x0000003e3f07723e */ /* 0x000fe400000000ff */
[----:B------:R-:W-:Y:S02]  /*1d8b0*/  F2FP.F16.F32.PACK_AB R8, R65, R64 ;  /* 0x000000404108723e */ /* 0x000fe400000000ff */
[----:B------:R-:W-:Y:S02]  /*1d8c0*/  F2FP.F16.F32.PACK_AB R9, R67, R66 ;  /* 0x000000424309723e */ /* 0x000fe400000000ff */
[----:B------:R-:W-:-:S02]  /*1d8d0*/  F2FP.F16.F32.PACK_AB R11, R71, R70 ;  /* 0x00000046470b723e */ /* 0x000fc400000000ff */
[----:B--2---:R-:W-:Y:S02]  /*1d8e0*/  F2FP.F16.F32.PACK_AB R10, R69, R68 ;  /* 0x00000044450a723e */ /* 0x004fe400000000ff */
[----:B---3--:R-:W-:Y:S02]  /*1d8f0*/  F2FP.F16.F32.PACK_AB R4, R57, R56 ;  /* 0x000000383904723e */ /* 0x008fe400000000ff */
[----:B------:R-:W-:Y:S02]  /*1d900*/  SHF.R.U64 R137, R137, 0x3, RZ ;  /* 0x0000000389897819 */ /* 0x000fe400000012ff */
[----:B0-----:R-:W-:Y:S02]  /*1d910*/  F2FP.F16.F32.PACK_AB R5, R59, R58 ;  /* 0x0000003a3b05723e */ /* 0x001fe400000000ff */
[----:B------:R-:W-:Y:S02]  /*1d920*/  F2FP.F16.F32.PACK_AB R12, R73, R72 ;  /* 0x00000048490c723e */ /* 0x000fe400000000ff */
[----:B------:R-:W-:-:S02]  /*1d930*/  F2FP.F16.F32.PACK_AB R13, R75, R74 ;  /* 0x0000004a4b0d723e */ /* 0x000fc400000000ff */
[----:B------:R-:W-:Y:S02]  /*1d940*/  F2FP.F16.F32.PACK_AB R14, R77, R76 ;  /* 0x0000004c4d0e723e */ /* 0x000fe400000000ff */
[----:B------:R-:W-:Y:S02]  /*1d950*/  F2FP.F16.F32.PACK_AB R15, R79, R78 ;  /* 0x0000004e4f0f723e */ /* 0x000fe400000000ff */
[----:B------:R-:W-:Y:S02]  /*1d960*/  F2FP.F16.F32.PACK_AB R80, R21, R20 ;  /* 0x000000141550723e */ /* 0x000fe400000000ff */
[----:B------:R-:W-:Y:S02]  /*1d970*/  F2FP.F16.F32.PACK_AB R81, R127, R126 ;  /* 0x0000007e7f51723e */ /* 0x000fe400000000ff */
[----:B------:R-:W-:Y:S02]  /*1d980*/  F2FP.F16.F32.PACK_AB R82, R121, R120 ;  /* 0x000000787952723e */ /* 0x000fe400000000ff */
[----:B------:R-:W-:Y:S01]  /*1d990*/  F2FP.F16.F32.PACK_AB R83, R129, R128 ;  /* 0x000000808153723e */ /* 0x000fe200000000ff */
[----:B------:R-:W-:Y:S01]  /*1d9a0*/  STSM.16.M88.4 [R94], R4 ;  /* 0x000000045e007844 */ /* 0x000fe20000000200 */
[----:B------:R-:W-:-:S02]  /*1d9b0*/  MOV R88, R88 ;  /* 0x0000005800587202 */ /* 0x000fc40000000f00 */
[----:B------:R-:W-:Y:S02]  /*1d9c0*/  F2FP.F16.F32.PACK_AB R84, R123, R122 ;  /* 0x0000007a7b54723e */ /* 0x000fe400000000ff */
[----:B------:R-:W-:Y:S02]  /*1d9d0*/  F2FP.F16.F32.PACK_AB R85, R131, R130 ;  /* 0x000000828355723e */ /* 0x000fe400000000ff */
[----:B------:R-:W-:Y:S02]  /*1d9e0*/  F2FP.F16.F32.PACK_AB R86, R125, R124 ;  /* 0x0000007c7d56723e */ /* 0x000fe400000000ff */
[----:B------:R-:W-:Y:S01]  /*1d9f0*/  F2FP.F16.F32.PACK_AB R87, R133, R132 ;  /* 0x000000848557723e */ /* 0x000fe200000000ff */
[----:B------:R-:W-:Y:S01]  /*1da00*/  STSM.16.M88.4 [R95], R8 ;  /* 0x000000085f007844 */ /* 0x000fe20000000200 */
[----:B------:R-:W-:-:S03]  /*1da10*/  LOP3.LUT R92, R137, R92, RZ, 0x3c, !PT ;  /* 0x0000005c895c7212 */ /* 0x000fc600078e3cff */
[----:B------:R0:W-:Y:S01]  /*1da20*/  STSM.16.M88.4 [R139], R12 ;  /* 0x0000000c8b007844 */ /* 0x0001e20000000200 */
[----:B------:R-:W-:-:S03]  /*1da30*/  MOV R136, R90 ;  /* 0x0000005a00887202 */ /* 0x000fc60000000f00 */
[----:B------:R-:W-:Y:S01]  /*1da40*/  STSM.16.M88.4 [R140], R80 ;  /* 0x000000508c007844 */ /* 0x000fe20000000200 */
[----:B------:R-:W-:Y:S02]  /*1da50*/  MOV R137, R92 ;  /* 0x0000005c00897202 */ /* 0x000fe40000000f00 */
[----:B------:R-:W-:Y:S01]  /*1da60*/  F2FP.F16.F32.PACK_AB R89, R99, R98 ;  /* 0x000000626359723e */ /* 0x000fe200000000ff */
[----:B------:R2:W-:Y:S01]  /*1da70*/  STSM.16.M88.4 [R88], R84 ;  /* 0x0000005458007844 */ /* 0x0005e20000000200 */
[----:B------:R-:W-:Y:S02]  /*1da80*/  F2FP.F16.F32.PACK_AB R90, R101, R100 ;  /* 0x00000064655a723e */ /* 0x000fe400000000ff */
[----:B------:R-:W-:Y:S02]  /*1da90*/  F2FP.F16.F32.PACK_AB R91, R103, R102 ;  /* 0x00000066675b723e */ /* 0x000fe400000000ff */
[----:B------:R-:W-:Y:S02]  /*1daa0*/  F2FP.F16.F32.PACK_AB R92, R105, R104 ;  /* 0x00000068695c723e */ /* 0x000fe400000000ff */
[----:B------:R-:W-:Y:S01]  /*1dab0*/  F2FP.F16.F32.PACK_AB R93, R107, R106 ;  /* 0x0000006a6b5d723e */ /* 0x000fe200000000ff */
[----:B0-----:R-:W0:Y:S01]  /*1dac0*/  LDC.64 R14, c[0x0][0xba8] ;  /* 0x0002ea00ff0e7b82 */ /* 0x001e220000000a00 */
[----:B------:R-:W-:-:S02]  /*1dad0*/  F2FP.F16.F32.PACK_AB R94, R109, R108 ;  /* 0x0000006c6d5e723e */ /* 0x000fc400000000ff */
[----:B------:R-:W-:Y:S02]  /*1dae0*/  F2FP.F16.F32.PACK_AB R95, R111, R110 ;  /* 0x0000006e6f5f723e */ /* 0x000fe400000000ff */
[----:B------:R-:W-:Y:S02]  /*1daf0*/  F2FP.F16.F32.PACK_AB R4, R113, R112 ;  /* 0x000000707104723e */ /* 0x000fe400000000ff */
[----:B--2---:R-:W-:Y:S02]  /*1db00*/  F2FP.F16.F32.PACK_AB R88, R97, R96 ;  /* 0x000000606158723e */ /* 0x004fe400000000ff */
[----:B------:R-:W-:Y:S02]  /*1db10*/  F2FP.F16.F32.PACK_AB R5, R115, R114 ;  /* 0x000000727305723e */ /* 0x000fe400000000ff */
[----:B------:R-:W-:Y:S02]  /*1db20*/  F2FP.F16.F32.PACK_AB R6, R117, R116 ;  /* 0x000000747506723e */ /* 0x000fe400000000ff */
[----:B------:R-:W-:Y:S01]  /*1db30*/  F2FP.F16.F32.PACK_AB R7, R119, R118 ;  /* 0x000000767707723e */ /* 0x000fe200000000ff */
[----:B------:R-:W-:Y:S01]  /*1db40*/  STSM.16.M88.4 [R136], R88 ;  /* 0x0000005888007844 */ /* 0x000fe20000000200 */
[----:B------:R-:W-:-:S02]  /*1db50*/  ISETP.NE.U32.AND P0, PT, RZ, UR6, PT ;  /* 0x00000006ff007c0c */ /* 0x000fc4000bf05070 */
[----:B------:R-:W-:Y:S01]  /*1db60*/  IADD3 R8, P1, R223, UR6, RZ ;  /* 0x00000006df087c10 */ /* 0x000fe2000ff3e0ff */
[----:B------:R-:W-:Y:S01]  /*1db70*/  STSM.16.M88.4 [R137], R92 ;  /* 0x0000005c89007844 */ /* 0x000fe20000000200 */
[----:B------:R-:W-:Y:S01]  /*1db80*/  IMAD.MOV.U32 R80, RZ, RZ, RZ ;  /* 0x000000ffff507224 */ /* 0x000fe200078e00ff */
[----:B------:R-:W2:Y:S02]  /*1db90*/  LDC R83, c[0x0][0xbe8] ;  /* 0x0002fa00ff537b82 */ /* 0x000ea40000000800 */
[----:B------:R3:W-:Y:S06]  /*1dba0*/  STSM.16.M88.4 [R138], R4 ;  /* 0x000000048a007844 */ /* 0x0007ec0000000200 */
[----:B------:R-:W-:Y:S01]  /*1dbb0*/  BAR.SYNC.DEFER_BLOCKING 0x1, 0x100 ;  /* 0x0044000000007b1d */ /* 0x000fe20000010000 */
[----:B------:R-:W-:-:S02]  /*1dbc0*/  ISETP.NE.AND.EX P0, PT, RZ, UR7, PT, P0 ;  /* 0x00000007ff007c0c */ /* 0x000fc4000bf05300 */
[----:B------:R-:W-:-:S11]  /*1dbd0*/  IADD3.X R9, R224, UR7, RZ, P1, !PT ;  /* 0x00000007e0097c10 */ /* 0x000fd60008ffe4ff */
[----:B------:R-:W4:Y:S01]  /*1dbe0*/  @P0 LDG.E R80, desc[UR60][R8.64] ;  /* 0x0000003c08500981 */ /* 0x000f22000c1e1900 */
[----:B------:R-:W-:-:S04]  /*1dbf0*/  ISETP.NE.U32.AND P1, PT, RZ, UR4, PT ;  /* 0x00000004ff007c0c */ /* 0x000fc8000bf25070 */
[----:B------:R-:W-:Y:S01]  /*1dc00*/  ISETP.NE.AND.EX P1, PT, RZ, UR5, PT, P1 ;  /* 0x00000005ff007c0c */ /* 0x000fe2000bf25310 */
[----:B------:R-:W-:-:S12]  /*1dc10*/  IMAD.MOV.U32 R86, RZ, RZ, 0x9b8 ;  /* 0x000009b8ff567424 */ /* 0x000fd800078e00ff */
[----:B---3--:R-:W-:Y:S01]  /*1dc20*/  @P1 IADD3 R4, P2, R223, UR4, RZ ;  /* 0x00000004df041c10 */ /* 0x008fe2000ff5e0ff */
[----:B------:R-:W-:-:S03]  /*1dc30*/  ULDC UR4, c[0x0][0xa88] ;  /* 0x0002a20000047ab9 */ /* 0x000fc60000000800 */
[----:B------:R-:W-:Y:S02]  /*1dc40*/  @P1 IADD3.X R5, R224, UR5, RZ, P2, !PT ;  /* 0x00000005e0051c10 */ /* 0x000fe400097fe4ff */
[C---:B------:R-:W-:Y:S02]  /*1dc50*/  ISETP.NE.AND P2, PT, R221.reuse, RZ, PT ;  /* 0x000000ffdd00720c */ /* 0x040fe40003f45270 */
[----:B------:R-:W-:Y:S01]  /*1dc60*/  MOV R82, UR4 ;  /* 0x0000000400527c02 */ /* 0x000fe20008000f00 */
[----:B------:R-:W-:Y:S02]  /*1dc70*/  ULDC UR4, c[0x0][0xad4] ;  /* 0x0002b50000047ab9 */ /* 0x000fe40000000800 */
[----:B------:R-:W-:Y:S02]  /*1dc80*/  SEL R221, R221, UR4, P2 ;  /* 0x00000004dddd7c07 */ /* 0x000fe40009000000 */
[----:B--2---:R-:W-:Y:S01]  /*1dc90*/  ISETP.NE.AND P4, PT, R83, 0x1, PT ;  /* 0x000000015300780c */ /* 0x004fe20003f85270 */
[----:B------:R2:W5:Y:S01]  /*1dca0*/  @P1 LDG.E R82, desc[UR60][R4.64] ;  /* 0x0000003c04521981 */ /* 0x000562000c1e1900 */
[----:B------:R-:W-:-:S04]  /*1dcb0*/  ISETP.GT.AND P3, PT, R221, 0x1, PT ;  /* 0x00000001dd00780c */ /* 0x000fc80003f64270 */
[----:B------:R-:W-:-:S04]  /*1dcc0*/  SEL R86, R86, 0x978, P3 ;  /* 0x0000097856567807 */ /* 0x000fc80001800000 */
[----:B------:R-:W3:Y:S08]  /*1dcd0*/  LDC.64 R6, c[0x0][R86+0x220] ;  /* 0x0000880056067b82 */ /* 0x000ef00000000a00 */
[----:B------:R-:W1:Y:S08]  /*1dce0*/  LDC.64 R10, c[0x0][R86+0x218] ;  /* 0x00008600560a7b82 */ /* 0x000e700000000a00 */
[----:B------:R-:W1:Y:S01]  /*1dcf0*/  LDC.64 R12, c[0x0][R86+0x228] ;  /* 0x00008a00560c7b82 */ /* 0x000e620000000a00 */
[----:B------:R-:W-:-:S07]  /*1dd00*/  ISETP.NE.U32.AND P2, PT, RZ, UR6, PT ;  /* 0x00000006ff007c0c */ /* 0x000fce000bf45070 */
[----:B--2---:R-:W2:Y:S01]  /*1dd10*/  LDC.64 R4, c[0x0][R86+0x210] ;  /* 0x0000840056047b82 */ /* 0x004ea20000000a00 */
[----:B------:R-:W-:-:S07]  /*1dd20*/  ISETP.NE.AND.EX P2, PT, RZ, UR7, PT, P2 ;  /* 0x00000007ff007c0c */ /* 0x000fce000bf45320 */
[----:B------:R-:W2:Y:S01]  /*1dd30*/  @P4 LDC R89, c[0x0][0xbec] ;  /* 0x0002fb00ff594b82 */ /* 0x000ea20000000800 */
[----:B------:R-:W-:-:S07]  /*1dd40*/  SEL R222, R222, RZ, !P2 ;  /* 0x000000ffdede7207 */ /* 0x000fce0005000000 */
[----:B------:R-:W2:Y:S01]  /*1dd50*/  @P4 LDC R91, c[0x0][0xbf0] ;  /* 0x0002fc00ff5b4b82 */ /* 0x000ea20000000800 */
[----:B----4-:R-:W-:Y:S01]  /*1dd60*/  SEL R81, R142, RZ, !P2 ;  /* 0x000000ff8e517207 */ /* 0x010fe20005000000 */
[----:B---3--:R-:W-:-:S06]  /*1dd70*/  IMAD R7, R7, R222, RZ ;  /* 0x000000de07077224 */ /* 0x008fcc00078e02ff */
[----:B0-----:R-:W0:Y:S01]  /*1dd80*/  @!P3 LDC R14, c[0x0][0xb50] ;  /* 0x0002d400ff0ebb82 */ /* 0x001e220000000800 */
[C---:B------:R-:W-:Y:S02]  /*1dd90*/  IMAD R87, R6.reuse, R81, R7 ;  /* 0x0000005106577224 */ /* 0x040fe400078e0207 */
[----:B------:R-:W-:-:S05]  /*1dda0*/  IMAD.WIDE.U32 R6, R6, R222, RZ ;  /* 0x000000de06067225 */ /* 0x000fca00078e00ff */
[----:B------:R-:W3:Y:S01]  /*1ddb0*/  @!P3 LDC R15, c[0x0][0xb54] ;  /* 0x0002d500ff0fbb82 */ /* 0x000ee20000000800 */
[-C--:B-1----:R-:W-:Y:S02]  /*1ddc0*/  IMAD R81, R11, R219.reuse, RZ ;  /* 0x000000db0b517224 */ /* 0x082fe400078e02ff */
[----:B------:R-:W-:-:S04]  /*1ddd0*/  IMAD.WIDE.U32 R10, R10, R219, RZ ;  /* 0x000000db0a0a7225 */ /* 0x000fc800078e00ff */
[----:B------:R-:W-:Y:S01]  /*1dde0*/  IMAD R84, R228, 0x80, R141 ;  /* 0x00000080e4547824 */ /* 0x000fe200078e028d */
[----:B------:R-:W-:Y:S01]  /*1ddf0*/  SEL R85, R229, RZ, P3 ;  /* 0x000000ffe5557207 */ /* 0x000fe20001800000 */
[----:B------:R-:W-:Y:S01]  /*1de00*/  IMAD.IADD R88, R11, 0x1, R81 ;  /* 0x000000010b587824 */ /* 0x000fe200078e0251 */
[----:B------:R-:W-:Y:S01]  /*1de10*/  IADD3 R11, R7, R87, RZ ;  /* 0x00000057070b7210 */ /* 0x000fe20007ffe0ff */
[----:B------:R-:W-:Y:S02]  /*1de20*/  IMAD.MOV.U32 R7, RZ, RZ, R84 ;  /* 0x000000ffff077224 */ /* 0x000fe400078e0054 */
[-C--:B------:R-:W-:Y:S02]  /*1de30*/  IMAD R87, R13, R85.reuse, RZ ;  /* 0x000000550d577224 */ /* 0x080fe400078e02ff */
[----:B------:R-:W-:-:S04]  /*1de40*/  IMAD.WIDE.U32 R12, R12, R85, RZ ;  /* 0x000000550c0c7225 */ /* 0x000fc800078e00ff */
[----:B------:R-:W-:Y:S01]  /*1de50*/  IMAD.IADD R87, R13, 0x1, R87 ;  /* 0x000000010d577824 */ /* 0x000fe200078e0257 */
[--C-:B------:R-:W-:Y:S01]  /*1de60*/  IADD3 R10, P2, P5, R6, R10, R80.reuse ;  /* 0x0000000a060a7210 */ /* 0x100fe20007d5e050 */
[----:B--2---:R-:W-:Y:S01]  /*1de70*/  @P4 IMAD.HI.U32 R6, R84, R89, RZ ;  /* 0x0000005954064227 */ /* 0x004fe200078e00ff */
[----:B------:R-:W-:-:S04]  /*1de80*/  SHF.R.S32.HI R81, RZ, 0x1f, R80 ;  /* 0x0000001fff517819 */ /* 0x000fc80000011450 */
[----:B------:R-:W-:Y:S02]  /*1de90*/  @P4 SHF.R.U32.HI R7, RZ, R91, R6 ;  /* 0x0000005bff074219 */ /* 0x000fe40000011606 */
[----:B------:R-:W-:-:S03]  /*1dea0*/  IADD3.X R11, R11, R88, R81, P2, P5 ;  /* 0x000000580b0b7210 */ /* 0x000fc600017ea451 */
[--C-:B------:R-:W-:Y:S01]  /*1deb0*/  IMAD.MOV R85, RZ, RZ, -R7.reuse ;  /* 0x000000ffff557224 */ /* 0x100fe200078e0a07 */
[----:B------:R-:W-:Y:S02]  /*1dec0*/  IADD3 R12, P2, P5, R7, R10, R12 ;  /* 0x0000000a070c7210 */ /* 0x000fe40007d5e00c */
[----:B------:R-:W-:Y:S01]  /*1ded0*/  SHF.R.S32.HI R6, RZ, 0x1f, R7 ;  /* 0x0000001fff067819 */ /* 0x000fe20000011407 */
[----:B------:R-:W-:-:S03]  /*1dee0*/  IMAD R7, R83, R85, R84 ;  /* 0x0000005553077224 */ /* 0x000fc600078e0254 */
[----:B------:R-:W-:Y:S01]  /*1def0*/  IADD3.X R13, R6, R11, R87, P2, P5 ;  /* 0x0000000b060d7210 */ /* 0x000fe200017ea457 */
[-C--:B------:R-:W-:Y:S01]  /*1df00*/  IMAD R5, R5, R7.reuse, RZ ;  /* 0x0000000705057224 */ /* 0x080fe200078e02ff */
[----:B------:R-:W-:Y:S01]  /*1df10*/  SHF.R.S32.HI R11, RZ, 0x1f, R7 ;  /* 0x0000001fff0b7819 */ /* 0x000fe20000011407 */
[----:B------:R-:W-:-:S04]  /*1df20*/  IMAD.WIDE.U32 R12, R4, R7, R12 ;  /* 0x00000007040c7225 */ /* 0x000fc800078e000c */
[----:B------:R-:W-:Y:S01]  /*1df30*/  IMAD R5, R4, R11, R5 ;  /* 0x0000000b04057224 */ /* 0x000fe200078e0205 */
[----:B0-----:R-:W-:-:S04]  /*1df40*/  LEA R14, P2, R12, R14, 0x2 ;  /* 0x0000000e0c0e7211 */ /* 0x001fc800078410ff */
[----:B------:R-:W-:-:S04]  /*1df50*/  IADD3 R4, R13, R5, RZ ;  /* 0x000000050d047210 */ /* 0x000fc80007ffe0ff */
[----:B---3--:R-:W-:Y:S01]  /*1df60*/  LEA.HI.X R15, R12, R15, R4, 0x2, P2 ;  /* 0x0000000f0c0f7211 */ /* 0x008fe200010f1404 */
[----:B------:R-:W-:Y:S06]  /*1df70*/  @P1 BRA `(.L_x_3834) ;  /* 0x0000000000101947 */ /* 0x000fec0003800000 */
[----:B------:R-:W-:Y:S05]  /*1df80*/  @!P0 BRA `(.L_x_3834) ;  /* 0x00000000000c8947 */ /* 0x000fea0003800000 */
[----:B------:R-:W2:Y:S04]  /*1df90*/  LDG.E R5, desc[UR60][R8.64] ;  /* 0x0000003c08057981 */ /* 0x000ea8000c1e1900 */
[----:B-----5:R-:W2:Y:S02]  /*1dfa0*/  LDG.E R82, desc[UR60][R8.64+0x4] ;  /* 0x0000043c08527981 */ /* 0x020ea4000c1e1900 */
[----:B--2---:R-:W-:-:S07]  /*1dfb0*/  IMAD.IADD R82, R82, 0x1, -R5 ;  /* 0x0000000152527824 */ /* 0x004fce00078e0a05 */
.L_x_3834:
[----:B------:R-:W2:Y:S04]  /*1dfc0*/  LDL R9, [R1+0x70] ;  /* 0x0000700001097983 */ /* 0x000ea80000100800 */
[----:B------:R-:W3:Y:S01]  /*1dfd0*/  LDL R8, [R1+0x6c] ;  /* 0x00006c0001087983 */ /* 0x000ee20000100800 */
[----:B-----5:R-:W-:-:S03]  /*1dfe0*/  IMAD R82, R82, R83, RZ ;  /* 0x0000005352527224 */ /* 0x020fc600078e02ff */
[----:B------:R-:W-:Y:S04]  /*1dff0*/  SHFL.IDX PT, R4, R14, RZ, 0x1c1f ;  /* 0x001c1fff0e047589 */ /* 0x000fe800000e0000 */
[----:B------:R-:W0:Y:S04]  /*1e000*/  SHFL.IDX PT, R5, R15, RZ, 0x1c1f ;  /* 0x001c1fff0f057589 */ /* 0x000e2800000e0000 */
[----:B------:R-:W-:Y:S04]  /*1e010*/  SHFL.IDX PT, R6, R14, 0x1, 0x1c1f ;  /* 0x003c1f000e067f89 */ /* 0x000fe800000e0000 */
[----:B------:R-:W1:Y:S01]  /*1e020*/  SHFL.IDX PT, R7, R15, 0x1, 0x1c1f ;  /* 0x003c1f000f077f89 */ /* 0x000e6200000e0000 */
[----:B--2---:R-:W-:Y:S01]  /*1e030*/  IMAD R9, R228, 0x80, R9 ;  /* 0x00000080e4097824 */ /* 0x004fe200078e0209 */
[----:B---3--:R-:W-:-:S03]  /*1e040*/  LOP3.LUT P0, RZ, R8, 0x3, RZ, 0xc0, !PT ;  /* 0x0000000308ff7812 */ /* 0x008fc6000780c0ff */
[C---:B------:R-:W-:Y:S01]  /*1e050*/  VIADD R12, R9.reuse, 0x8 ;  /* 0x00000008090c7836 */ /* 0x040fe20000000000 */
[----:B------:R-:W-:-:S04]  /*1e060*/  ISETP.GE.OR P1, PT, R9, R82, P0 ;  /* 0x000000520900720c */ /* 0x000fc80000726670 */
[----:B------:R-:W-:-:S09]  /*1e070*/  ISETP.GE.OR P0, PT, R12, R82, P0 ;  /* 0x000000520c00720c */ /* 0x000fd20000706670 */
[----:B0-----:R0:W-:Y:S04]  /*1e080*/  @!P1 ST.E desc[UR60][R4.64], R3 ;  /* 0x0000000304009985 */ /* 0x0011e8000c10193c */
[----:B-1----:R0:W-:Y:S01]  /*1e090*/  @!P0 ST.E desc[UR60][R6.64], R0 ;  /* 0x0000000006008985 */ /* 0x0021e2000c10193c */
[----:B------:R-:W-:Y:S05]  /*1e0a0*/  @P3 BRA `(.L_x_3835) ;  /* 0x0000000c00503947 */ /* 0x000fea0003800000 */
[----:B0-----:R-:W0:Y:S01]  /*1e0b0*/  S2R R0, SR_TID.X ;  /* 0x0000000000007919 */ /* 0x001e220000002100 */
[----:B------:R-:W1:Y:S01]  /*1e0c0*/  @P4 LDC R65, c[0x0][0xbec] ;  /* 0x0002fb00ff414b82 */ /* 0x000e620000000800 */
[----:B------:R-:W-:Y:S02]  /*1e0d0*/  ULDC.64 UR4, c[0x0][0xaa0] ;  /* 0x0002a80000047ab9 */ /* 0x000fe40000000a00 */
[----:B------:R-:W-:-:S05]  /*1e0e0*/  IMAD R81, R81, UR4, RZ ;  /* 0x0000000451517c24 */ /* 0x000fca000f8e02ff */
[----:B------:R-:W2:Y:S01]  /*1e0f0*/  @P4 LDC R67, c[0x0][0xbf0] ;  /* 0x0002fc00ff434b82 */ /* 0x000ea20000000800 */
[----:B0-----:R-:W-:-:S04]  /*1e100*/  IADD3 R0, R0, -0x80, RZ ;  /* 0xffffff8000007810 */ /* 0x001fc80007ffe0ff */
[----:B------:R-:W-:-:S04]  /*1e110*/  SHF.R.S32.HI R3, RZ, 0x1f, R0 ;  /* 0x0000001fff037819 */ /* 0x000fc80000011400 */
[----:B------:R-:W-:-:S04]  /*1e120*/  LEA.HI R3, R3, R0, RZ, 0x3 ;  /* 0x0000000003037211 */ /* 0x000fc800078f18ff */
[----:B------:R-:W-:Y:S02]  /*1e130*/  LOP3.LUT R5, R3, 0xfffffff8, RZ, 0xc0, !PT ;  /* 0xfffffff803057812 */ /* 0x000fe400078ec0ff */
[----:B------:R-:W-:-:S03]  /*1e140*/  SHF.R.S32.HI R3, RZ, 0x3, R3 ;  /* 0x00000003ff037819 */ /* 0x000fc60000011403 */
[----:B------:R-:W-:-:S04]  /*1e150*/  IMAD.IADD R20, R0, 0x1, -R5 ;  /* 0x0000000100147824 */ /* 0x000fc800078e0a05 */
[----:B------:R-:W-:-:S04]  /*1e160*/  IMAD.SHL.U32 R0, R20, 0x8, RZ ;  /* 0x0000000814007824 */ /* 0x000fc800078e00ff */
[----:B------:R-:W-:Y:S02]  /*1e170*/  IMAD R5, R3, 0x40, R0 ;  /* 0x0000004003057824 */ /* 0x000fe400078e0200 */
[----:B------:R-:W-:Y:S02]  /*1e180*/  IMAD R21, R80, UR5, R81 ;  /* 0x0000000550157c24 */ /* 0x000fe4000f8e0251 */
[----:B------:R-:W-:-:S04]  /*1e190*/  IMAD.WIDE R134, R5, 0x2, R134 ;  /* 0x0000000205867825 */ /* 0x000fc800078e0286 */
[----:B------:R-:W-:Y:S01]  /*1e1a0*/  IMAD.WIDE.U32 R80, R80, UR4, RZ ;  /* 0x0000000450507c25 */ /* 0x000fe2000f8e00ff */
[----:B------:R-:W-:Y:S01]  /*1e1b0*/  LEA R61, R20, R3, 0x5 ;  /* 0x00000003143d7211 */ /* 0x000fe200078e28ff */
[----:B------:R-:W-:Y:S01]  /*1e1c0*/  ULDC.64 UR4, c[0x0][0xae8] ;  /* 0x0002ba0000047ab9 */ /* 0x000fe20000000a00 */
[C---:B------:R-:W-:Y:S01]  /*1e1d0*/  IADD3 R9, P3, R134.reuse, 0x1000, RZ ;  /* 0x0000100086097810 */ /* 0x040fe20007f7e0ff */
[----:B------:R-:W-:Y:S01]  /*1e1e0*/  IMAD.IADD R81, R81, 0x1, R21 ;  /* 0x0000000151517824 */ /* 0x000fe200078e0215 */
[C---:B------:R-:W-:Y:S02]  /*1e1f0*/  IADD3 R13, P2, R134.reuse, 0x2000, RZ ;  /* 0x00002000860d7810 */ /* 0x040fe40007f5e0ff */
[C---:B------:R-:W-:Y:S02]  /*1e200*/  IADD3 R25, P6, R134.reuse, 0x3000, RZ ;  /* 0x0000300086197810 */ /* 0x040fe40007fde0ff */
[C---:B------:R-:W-:Y:S02]  /*1e210*/  IADD3 R29, P5, R134.reuse, 0x4000, RZ ;  /* 0x00004000861d7810 */ /* 0x040fe40007fbe0ff */
[----:B------:R-:W-:Y:S01]  /*1e220*/  IADD3 R33, P1, R134, 0x5000, RZ ;  /* 0x0000500086217810 */ /* 0x000fe20007f3e0ff */
[----:B------:R-:W-:Y:S01]  /*1e230*/  IMAD.WIDE.U32 R20, R219, UR4, R80 ;  /* 0x00000004db147c25 */ /* 0x000fe2000f8e0050 */
[----:B------:R-:W-:-:S02]  /*1e240*/  LOP3.LUT R8, R9, 0x380, RZ, 0xc0, !PT ;  /* 0x0000038009087812 */ /* 0x000fc400078ec0ff */
[----:B------:R-:W-:Y:S01]  /*1e250*/  LOP3.LUT R12, R13, 0x380, RZ, 0xc0, !PT ;  /* 0x000003800d0c7812 */ /* 0x000fe200078ec0ff */
[----:B------:R-:W-:Y:S01]  /*1e260*/  IMAD R62, R228, 0x80, R61 ;  /* 0x00000080e43e7824 */ /* 0x000fe200078e023d */
[----:B------:R-:W-:Y:S02]  /*1e270*/  LOP3.LUT R24, R25, 0x380, RZ, 0xc0, !PT ;  /* 0x0000038019187812 */ /* 0x000fe400078ec0ff */
[----:B------:R-:W-:Y:S02]  /*1e280*/  LOP3.LUT R28, R29, 0x380, RZ, 0xc0, !PT ;  /* 0x000003801d1c7812 */ /* 0x000fe400078ec0ff */
[----:B------:R-:W-:Y:S02]  /*1e290*/  LOP3.LUT R32, R33, 0x380, RZ, 0xc0, !PT ;  /* 0x0000038021207812 */ /* 0x000fe400078ec0ff */
[----:B------:R-:W-:Y:S01]  /*1e2a0*/  SHF.R.S32.HI R63, RZ, 0x1f, R222 ;  /* 0x0000001fff3f7819 */ /* 0x000fe200000114de */
[----:B------:R-:W-:Y:S01]  /*1e2b0*/  IMAD R21, R219, UR5, R21 ;  /* 0x00000005db157c24 */ /* 0x000fe2000f8e0215 */
[----:B------:R-:W-:Y:S01]  /*1e2c0*/  SHF.R.U64 R8, R8, 0x3, RZ ;  /* 0x0000000308087819 */ /* 0x000fe200000012ff */
[----:B------:R-:W-:Y:S01]  /*1e2d0*/  ULDC.64 UR4, c[0x0][0xaf0] ;  /* 0x0002bc0000047ab9 */ /* 0x000fe20000000a00 */
[----:B------:R-:W-:Y:S01]  /*1e2e0*/  SHF.R.U64 R12, R12, 0x3, RZ ;  /* 0x000000030c0c7819 */ /* 0x000fe200000012ff */
[----:B-1----:R-:W-:Y:S01]  /*1e2f0*/  @P4 IMAD.HI.U32 R60, R62, R65, RZ ;  /* 0x000000413e3c4227 */ /* 0x002fe200078e00ff */
[----:B------:R-:W-:-:S02]  /*1e300*/  SHF.R.U64 R24, R24, 0x3, RZ ;  /* 0x0000000318187819 */ /* 0x000fc400000012ff */
[----:B------:R-:W-:Y:S01]  /*1e310*/  SHF.R.U64 R28, R28, 0x3, RZ ;  /* 0x000000031c1c7819 */ /* 0x000fe200000012ff */
[----:B------:R-:W-:Y:S01]  /*1e320*/  IMAD R63, R63, UR4, RZ ;  /* 0x000000043f3f7c24 */ /* 0x000fe2000f8e02ff */
[----:B------:R-:W-:Y:S01]  /*1e330*/  SHF.R.U64 R32, R32, 0x3, RZ ;  /* 0x0000000320207819 */ /* 0x000fe200000012ff */
[----:B------:R-:W-:Y:S01]  /*1e340*/  IMAD.MOV.U32 R61, RZ, RZ, R62 ;  /* 0x000000ffff3d7224 */ /* 0x000fe200078e003e */
        /* <DEDUP_REMOVED lines=8> */
[----:B------:R-:W-:Y:S01]  /*1e3d0*/  IMAD R63, R222, UR5, R63 ;  /* 0x00000005de3f7c24 */ /* 0x000fe2000f8e023f */
[----:B------:R-:W-:-:S02]  /*1e3e0*/  IADD3.X R9, RZ, R135, RZ, P3, !PT ;  /* 0x00000087ff097210 */ /* 0x000fc40001ffe4ff */
[----:B--2---:R-:W-:Y:S01]  /*1e3f0*/  @P4 SHF.R.U32.HI R61, RZ, R67, R60 ;  /* 0x00000043ff3d4219 */ /* 0x004fe2000001163c */
[----:B------:R-:W-:Y:S01]  /*1e400*/  IMAD.WIDE.U32 R222, R222, UR4, R20 ;  /* 0x00000004dede7c25 */ /* 0x000fe2000f8e0014 */
[C---:B------:R-:W-:Y:S01]  /*1e410*/  IADD3 R37, P0, R134.reuse, 0x6000, RZ ;  /* 0x0000600086257810 */ /* 0x040fe20007f1e0ff */
[----:B------:R-:W-:Y:S01]  /*1e420*/  ULDC.64 UR4, c[0x0][0xae0] ;  /* 0x0002b80000047ab9 */ /* 0x000fe20000000a00 */
[C---:B------:R-:W-:Y:S01]  /*1e430*/  IADD3 R41, P3, R134.reuse, 0x7000, RZ ;  /* 0x0000700086297810 */ /* 0x040fe20007f7e0ff */
[----:B------:R-:W5:Y:S01]  /*1e440*/  LD.E.128 R12, desc[UR60][R12.64] ;  /* 0x0000003c0c0c7980 */ /* 0x000f62000c101d00 */
[C---:B------:R-:W-:Y:S02]  /*1e450*/  IADD3 R45, P2, R134.reuse, 0x8000, RZ ;  /* 0x00008000862d7810 */ /* 0x040fe40007f5e0ff */
[C---:B------:R-:W-:Y:S01]  /*1e460*/  IADD3 R49, P6, R134.reuse, 0x9000, RZ ;  /* 0x0000900086317810 */ /* 0x040fe20007fde0ff */
[----:B------:R-:W5:Y:S01]  /*1e470*/  LD.E.128 R24, desc[UR60][R24.64] ;  /* 0x0000003c18187980 */ /* 0x000f62000c101d00 */
[----:B------:R-:W-:-:S02]  /*1e480*/  IADD3 R53, P5, R134, 0xa000, RZ ;  /* 0x0000a00086357810 */ /* 0x000fc40007fbe0ff */
[----:B------:R-:W-:Y:S01]  /*1e490*/  IADD3.X R33, RZ, R135, RZ, P1, !PT ;  /* 0x00000087ff217210 */ /* 0x000fe20000ffe4ff */
[----:B------:R-:W5:Y:S01]  /*1e4a0*/  LD.E.128 R8, desc[UR60][R8.64] ;  /* 0x0000003c08087980 */ /* 0x000f62000c101d00 */
[----:B------:R-:W-:Y:S01]  /*1e4b0*/  IADD3 R5, P1, R134, 0xb000, RZ ;  /* 0x0000b00086057810 */ /* 0x000fe20007f3e0ff */
[--C-:B------:R-:W-:Y:S01]  /*1e4c0*/  IMAD.MOV R60, RZ, RZ, -R61.reuse ;  /* 0x000000ffff3c7224 */ /* 0x100fe200078e0a3d */
[----:B------:R-:W-:Y:S01]  /*1e4d0*/  SHF.R.S32.HI R20, RZ, 0x1f, R61 ;  /* 0x0000001fff147819 */ /* 0x000fe2000001143d */
[----:B------:R-:W5:Y:S01]  /*1e4e0*/  LD.E.128 R28, desc[UR60][R28.64] ;  /* 0x0000003c1c1c7980 */ /* 0x000f62000c101d00 */
[----:B------:R-:W-:Y:S01]  /*1e4f0*/  LOP3.LUT R36, R37, 0x380, RZ, 0xc0, !PT ;  /* 0x0000038025247812 */ /* 0x000fe200078ec0ff */
[----:B------:R-:W-:Y:S01]  /*1e500*/  IMAD.X R57, RZ, RZ, R135, P1 ;  /* 0x000000ffff397224 */ /* 0x000fe200008e0687 */
[----:B------:R-:W-:Y:S01]  /*1e510*/  LOP3.LUT R40, R41, 0x380, RZ, 0xc0, !PT ;  /* 0x0000038029287812 */ /* 0x000fe200078ec0ff */
[----:B------:R-:W5:Y:S01]  /*1e520*/  LD.E.128 R32, desc[UR60][R32.64] ;  /* 0x0000003c20207980 */ /* 0x000f62000c101d00 */
[----:B------:R-:W-:-:S02]  /*1e530*/  LOP3.LUT R44, R45, 0x380, RZ, 0xc0, !PT ;  /* 0x000003802d2c7812 */ /* 0x000fc400078ec0ff */
[----:B------:R-:W-:Y:S02]  /*1e540*/  LOP3.LUT R48, R49, 0x380, RZ, 0xc0, !PT ;  /* 0x0000038031307812 */ /* 0x000fe400078ec0ff */
[----:B------:R-:W-:Y:S02]  /*1e550*/  LOP3.LUT R52, R53, 0x380, RZ, 0xc0, !PT ;  /* 0x0000038035347812 */ /* 0x000fe400078ec0ff */
[----:B------:R-:W-:Y:S02]  /*1e560*/  LOP3.LUT R4, R5, 0x380, RZ, 0xc0, !PT ;  /* 0x0000038005047812 */ /* 0x000fe400078ec0ff */
[----:B------:R-:W-:Y:S02]  /*1e570*/  LOP3.LUT R7, R134, 0x380, RZ, 0xc0, !PT ;  /* 0x0000038086077812 */ /* 0x000fe400078ec0ff */
[----:B------:R-:W-:Y:S01]  /*1e580*/  IADD3 R223, R223, R63, RZ ;  /* 0x0000003fdfdf7210 */ /* 0x000fe20007ffe0ff */
[----:B------:R-:W-:Y:S01]  /*1e590*/  IMAD R20, R20, UR4, RZ ;  /* 0x0000000414147c24 */ /* 0x000fe2000f8e02ff */
[----:B------:R-:W-:Y:S01]  /*1e5a0*/  SHF.R.U64 R36, R36, 0x3, RZ ;  /* 0x0000000324247819 */ /* 0x000fe200000012ff */
[----:B------:R-:W-:Y:S01]  /*1e5b0*/  IMAD R21, R83, R60, R62 ;  /* 0x0000003c53157224 */ /* 0x000fe200078e023e */
[----:B------:R-:W-:-:S02]  /*1e5c0*/  SHF.R.U64 R40, R40, 0x3, RZ ;  /* 0x0000000328287819 */ /* 0x000fc400000012ff */
[----:B------:R-:W-:Y:S02]  /*1e5d0*/  SHF.R.U64 R44, R44, 0x3, RZ ;  /* 0x000000032c2c7819 */ /* 0x000fe400000012ff */
[----:B------:R-:W-:Y:S02]  /*1e5e0*/  SHF.R.U64 R48, R48, 0x3, RZ ;  /* 0x0000000330307819 */ /* 0x000fe400000012ff */
[----:B------:R-:W-:Y:S02]  /*1e5f0*/  SHF.R.U64 R52, R52, 0x3, RZ ;  /* 0x0000000334347819 */ /* 0x000fe400000012ff */
[----:B------:R-:W-:Y:S01]  /*1e600*/  SHF.R.U64 R4, R4, 0x3, RZ ;  /* 0x0000000304047819 */ /* 0x000fe200000012ff */
[----:B------:R-:W-:Y:S01]  /*1e610*/  IMAD.WIDE.U32 R222, R61, UR4, R222 ;  /* 0x000000043dde7c25 */ /* 0x000fe2000f8e00de */
[----:B------:R-:W-:Y:S02]  /*1e620*/  SHF.R.U64 R7, R7, 0x3, RZ ;  /* 0x0000000307077819 */ /* 0x000fe400000012ff */
[----:B------:R-:W-:Y:S01]  /*1e630*/  LOP3.LUT R36, R36, R37, RZ, 0x3c, !PT ;  /* 0x0000002524247212 */ /* 0x000fe200078e3cff */
[----:B------:R-:W-:Y:S01]  /*1e640*/  IMAD R61, R61, UR5, R20 ;  /* 0x000000053d3d7c24 */ /* 0x000fe2000f8e0214 */
        /* <DEDUP_REMOVED lines=9> */
[----:B------:R-:W-:Y:S01]  /*1e6e0*/  ULDC.64 UR4, c[0x0][0xad8] ;  /* 0x0002b60000047ab9 */ /* 0x000fe20000000a00 */
[----:B------:R-:W-:Y:S01]  /*1e6f0*/  LOP3.LUT R56, R4, R5, RZ, 0x3c, !PT ;  /* 0x0000000504387212 */ /* 0x000fe200078e3cff */
[----:B------:R-:W5:Y:S01]  /*1e700*/  LD.E.128 R36, desc[UR60][R36.64] ;  /* 0x0000003c24247980 */ /* 0x000f62000c101d00 */
[----:B------:R-:W-:-:S02]  /*1e710*/  SHF.R.S32.HI R20, RZ, 0x1f, R21 ;  /* 0x0000001fff147819 */ /* 0x000fc40000011415 */
[----:B------:R-:W-:Y:S01]  /*1e720*/  LOP3.LUT R134, R7, R134, RZ, 0x3c, !PT ;  /* 0x0000008607867212 */ /* 0x000fe200078e3cff */
[----:B------:R-:W5:Y:S01]  /*1e730*/  LD.E.128 R40, desc[UR60][R40.64] ;  /* 0x0000003c28287980 */ /* 0x000f62000c101d00 */
[----:B------:R-:W-:Y:S02]  /*1e740*/  IMAD.IADD R223, R223, 0x1, R61 ;  /* 0x00000001dfdf7824 */ /* 0x000fe400078e023d */
[----:B------:R-:W-:Y:S01]  /*1e750*/  IMAD R20, R20, UR4, RZ ;  /* 0x0000000414147c24 */ /* 0x000fe2000f8e02ff */
[----:B------:R0:W5:Y:S01]  /*1e760*/  LD.E.128 R4, desc[UR60][R134.64] ;  /* 0x0000003c86047980 */ /* 0x000162000c101d00 */
[----:B------:R-:W-:-:S03]  /*1e770*/  IMAD R67, R228, 0x80, R3 ;  /* 0x00000080e4437824 */ /* 0x000fc600078e0203 */
[----:B------:R-:W5:Y:S01]  /*1e780*/  LD.E.128 R44, desc[UR60][R44.64] ;  /* 0x0000003c2c2c7980 */ /* 0x000f62000c101d00 */
[----:B------:R-:W-:-:S03]  /*1e790*/  IMAD R3, R21, UR5, R20 ;  /* 0x0000000515037c24 */ /* 0x000fc6000f8e0214 */
[----:B------:R-:W5:Y:S04]  /*1e7a0*/  LD.E.128 R48, desc[UR60][R48.64] ;  /* 0x0000003c30307980 */ /* 0x000f68000c101d00 */
[----:B------:R-:W5:Y:S04]  /*1e7b0*/  LD.E.128 R52, desc[UR60][R52.64] ;  /* 0x0000003c34347980 */ /* 0x000f68000c101d00 */
[----:B------:R-:W5:Y:S01]  /*1e7c0*/  LD.E.128 R56, desc[UR60][R56.64] ;  /* 0x0000003c38387980 */ /* 0x000f62000c101d00 */
[----:B------:R-:W-:Y:S01]  /*1e7d0*/  IMAD.WIDE.U32 R20, R21, UR4, R222 ;  /* 0x0000000415147c25 */ /* 0x000fe2000f8e00de */
[----:B------:R-:W-:Y:S01]  /*1e7e0*/  ULDC.64 UR4, c[0x0][0xa80] ;  /* 0x0002a00000047ab9 */ /* 0x000fe20000000a00 */
[----:B------:R-:W-:Y:S01]  /*1e7f0*/  @!PT LDS RZ, [RZ] ;  /* 0x00000000fffff984 */ /* 0x000fe20000000800 */
[----:B------:R-:W-:Y:S01]  /*1e800*/  @!PT LDS RZ, [RZ] ;  /* 0x00000000fffff984 */ /* 0x000fe20000000800 */
[----:B------:R-:W-:Y:S01]  /*1e810*/  @!PT LDS RZ, [RZ] ;  /* 0x00000000fffff984 */ /* 0x000fe20000000800 */
[----:B------:R-:W-:Y:S01]  /*1e820*/  @!PT LDS RZ, [RZ] ;  /* 0x00000000fffff984 */ /* 0x000fe20000000800 */
[----:B------:R1:W-:Y:S06]  /*1e830*/  MEMBAR.ALL.CTA ;  /* 0x0000000000007992 */ /* 0x0003ec0000008000 */
[----:B-1----:R-:W1:Y:S01]  /*1e840*/  FENCE.VIEW.ASYNC.S ;  /* 0x00000000000073c6 */ /* 0x002e620000000000 */
[----:B------:R-:W-:Y:S01]  /*1e850*/  IMAD.IADD R21, R21, 0x1, R3 ;  /* 0x0000000115157824 */ /* 0x000fe200078e0203 */
[----:B------:R-:W-:Y:S01]  /*1e860*/  LEA R64, P2, R20, UR4, 0x1 ;  /* 0x0000000414407c11 */ /* 0x000fe2000f8408ff */
[----:B------:R-:W-:-:S03]  /*1e870*/  VIADD R3, R2, 0x36820 ;  /* 0x0003682002037836 */ /* 0x000fc60000000000 */
[----:B------:R-:W-:Y:S02]  /*1e880*/  LEA.HI.X R65, R20, UR5, R21, 0x1, P2 ;  /* 0x0000000514417c11 */ /* 0x000fe400090f0c15 */
[CC--:B------:R-:W-:Y:S02]  /*1e890*/  ISETP.GE.AND P2, PT, R67.reuse, R82.reuse, PT ;  /* 0x000000524300720c */ /* 0x0c0fe40003f46270 */
[C---:B------:R-:W-:Y:S02]  /*1e8a0*/  IADD3 R63, R67.reuse, 0x40, RZ ;  /* 0x00000040433f7810 */ /* 0x040fe40007ffe0ff */
[----:B------:R-:W-:Y:S01]  /*1e8b0*/  PRMT R3, RZ, 0x654, R3 ;  /* 0x00000654ff037816 */ /* 0x000fe20000000003 */
[----:B------:R-:W-:Y:S01]  /*1e8c0*/  VIADD R61, R67, 0x20 ;  /* 0x00000020433d7836 */ /* 0x000fe20000000000 */
[-C--:B------:R-:W-:Y:S01]  /*1e8d0*/  ISETP.GE.AND P0, PT, R63, R82.reuse, PT ;  /* 0x000000523f00720c */ /* 0x080fe20003f06270 */
[C---:B------:R-:W-:Y:S01]  /*1e8e0*/  VIADD R66, R0.reuse, 0x80 ;  /* 0x0000008000427836 */ /* 0x040fe20000000000 */
[----:B------:R-:W-:Y:S01]  /*1e8f0*/  IADD3 R70, R0, 0x40, RZ ;  /* 0x0000004000467810 */ /* 0x000fe20007ffe0ff */
[----:B-1----:R0:W1:Y:S01]  /*1e900*/  SHFL.IDX PT, R63, R64, RZ, 0x181f ;  /* 0x00181fff403f7589 */ /* 0x00206200000e0000 */
[----:B------:R-:W-:Y:S01]  /*1e910*/  BSSY B1, `(.L_x_3836) ;  /* 0x0000015000017945 */ /* 0x000fe20003800000 */
[----:B------:R-:W-:Y:S01]  /*1e920*/  ISETP.GE.AND P1, PT, R61, R82, PT ;  /* 0x000000523d00720c */ /* 0x000fe20003f26270 */
[----:B------:R2:W-:Y:S01]  /*1e930*/  SYNCS.ARRIVE.TRANS64.RED.A1T0 RZ, [R3+URZ], RZ ;  /* 0x000000ff03ff79a7 */ /* 0x0005e2000810043f */
[----:B------:R-:W-:-:S02]  /*1e940*/  SHF.R.S32.HI R68, RZ, 0x1f, R0 ;  /* 0x0000001fff447819 */ /* 0x000fc40000011400 */
[----:B------:R-:W-:Y:S02]  /*1e950*/  SHF.R.S32.HI R69, RZ, 0x1f, R70 ;  /* 0x0000001fff457819 */ /* 0x000fe40000011446 */
[----:B------:R-:W-:Y:S01]  /*1e960*/  SHF.R.S32.HI R71, RZ, 0x1f, R66 ;  /* 0x0000001fff477819 */ /* 0x000fe20000011442 */
[----:B--2---:R0:W2:Y:S01]  /*1e970*/  SHFL.IDX PT, R3, R65, RZ, 0x181f ;  /* 0x00181fff41037589 */ /* 0x0040a200000e0000 */
[----:B------:R-:W-:Y:S05]  /*1e980*/  @P2 BRA `(.L_x_3837) ;  /* 0x0000000000342947 */ /* 0x000fea0003800000 */
[----:B------:R-:W-:Y:S02]  /*1e990*/  ULDC UR4, c[0x0][0xac8] ;  /* 0x0002b20000047ab9 */ /* 0x000fe40000000800 */
        /* <DEDUP_REMOVED lines=12> */
.L_x_3837:
[----:B------:R-:W-:Y:S05]  /*1ea60*/  BSYNC B1 ;  /* 0x0000000000017941 */ /* 0x000fea0003800000 */
.L_x_3836:
[----:B--2---:R2:W4:Y:S01]  /*1ea70*/  SHFL.IDX PT, R3, R65, 0x1, 0x181f ;  /* 0x00381f0041037f89 */ /* 0x00452200000e0000 */
[----:B------:R-:W-:Y:S03]  /*1ea80*/  BSSY B1, `(.L_x_3838) ;  /* 0x0000010000017945 */ /* 0x000fe60003800000 */
[----:B---3--:R2:W3:Y:S01]  /*1ea90*/  SHFL.IDX PT, R21, R64, 0x1, 0x181f ;  /* 0x00381f0040157f89 */ /* 0x0084e200000e0000 */
[----:B------:R-:W-:Y:S05]  /*1eaa0*/  @P1 BRA `(.L_x_3839) ;  /* 0x0000000000341947 */ /* 0x000fea0003800000 */
[----:B------:R-:W-:Y:S02]  /*1eab0*/  ULDC UR4, c[0x0][0xac8] ;  /* 0x0002b20000047ab9 */ /* 0x000fe40000000800 */
[----:B------:R-:W-:Y:S02]  /*1eac0*/  ISETP.GE.AND P4, PT, R0, UR4, PT ;  /* 0x0000000400007c0c */ /* 0x000fe4000bf86270 */
[----:B------:R-:W-:Y:S02]  /*1ead0*/  ISETP.GE.AND P5, PT, R70, UR4, PT ;  /* 0x0000000446007c0c */ /* 0x000fe4000bfa6270 */
[----:B------:R-:W-:-:S09]  /*1eae0*/  ISETP.GE.AND P6, PT, R66, UR4, PT ;  /* 0x0000000442007c0c */ /* 0x000fd2000bfc6270 */
[-C--:B---3-5:R-:W-:Y:S02]  /*1eaf0*/  @!P4 LEA R4, P1, R0, R21.reuse, 0x1 ;  /* 0x000000150004c211 */ /* 0x0a8fe400078208ff */
[-C--:B------:R-:W-:Y:S02]  /*1eb00*/  @!P5 LEA R6, P2, R70, R21.reuse, 0x1 ;  /* 0x000000154606d211 */ /* 0x080fe400078408ff */
[----:B------:R-:W-:Y:S02]  /*1eb10*/  @!P6 LEA R20, P3, R66, R21, 0x1 ;  /* 0x000000154214e211 */ /* 0x000fe400078608ff */
[-C--:B----4-:R-:W-:Y:S02]  /*1eb20*/  @!P4 LEA.HI.X R5, R0, R3.reuse, R68, 0x1, P1 ;  /* 0x000000030005c211 */ /* 0x090fe400008f0c44 */
[-C--:B------:R-:W-:Y:S02]  /*1eb30*/  @!P5 LEA.HI.X R7, R70, R3.reuse, R69, 0x1, P2 ;  /* 0x000000034607d211 */ /* 0x080fe400010f0c45 */
[----:B------:R-:W-:Y:S01]  /*1eb40*/  @!P6 LEA.HI.X R21, R66, R3, R71, 0x1, P3 ;  /* 0x000000034215e211 */ /* 0x000fe200018f0c47 */
[----:B------:R3:W-:Y:S04]  /*1eb50*/  @!P4 ST.E.128 desc[UR60][R4.64], R8 ;  /* 0x000000080400c985 */ /* 0x0007e8000c101d3c */
[----:B------:R3:W-:Y:S04]  /*1eb60*/  @!P5 ST.E.128 desc[UR60][R6.64], R32 ;  /* 0x000000200600d985 */ /* 0x0007e8000c101d3c */
[----:B------:R3:W-:Y:S02]  /*1eb70*/  @!P6 ST.E.128 desc[UR60][R20.64], R48 ;  /* 0x000000301400e985 */ /* 0x0007e4000c101d3c */
.L_x_3839:
[----:B------:R-:W-:Y:S05]  /*1eb80*/  BSYNC B1 ;  /* 0x0000000000017941 */ /* 0x000fea0003800000 */
.L_x_3838:
[----:B----4-:R4:W0:Y:S01]  /*1eb90*/  SHFL.IDX PT, R3, R65, 0x2, 0x181f ;  /* 0x00581f0041037f89 */ /* 0x01082200000e0000 */
[----:B------:R-:W-:Y:S03]  /*1eba0*/  BSSY B1, `(.L_x_3840) ;  /* 0x0000010000017945 */ /* 0x000fe60003800000 */
[----:B---3-5:R4:W3:Y:S01]  /*1ebb0*/  SHFL.IDX PT, R9, R64, 0x2, 0x181f ;  /* 0x00581f0040097f89 */ /* 0x0288e200000e0000 */
[----:B------:R-:W-:Y:S05]  /*1ebc0*/  @P0 BRA `(.L_x_3841) ;  /* 0x0000000000340947 */ /* 0x000fea0003800000 */
[----:B------:R-:W-:Y:S02]  /*1ebd0*/  ULDC UR4, c[0x0][0xac8] ;  /* 0x0002b20000047ab9 */ /* 0x000fe40000000800 */
[----:B------:R-:W-:Y:S02]  /*1ebe0*/  ISETP.GE.AND P3, PT, R0, UR4, PT ;  /* 0x0000000400007c0c */ /* 0x000fe4000bf66270 */
[----:B------:R-:W-:Y:S02]  /*1ebf0*/  ISETP.GE.AND P4, PT, R70, UR4, PT ;  /* 0x0000000446007c0c */ /* 0x000fe4000bf86270 */
[----:B------:R-:W-:-:S09]  /*1ec00*/  ISETP.GE.AND P5, PT, R66, UR4, PT ;  /* 0x0000000442007c0c */ /* 0x000fd2000bfa6270 */
[-C--:B---3--:R-:W-:Y:S02]  /*1ec10*/  @!P3 LEA R4, P0, R0, R9.reuse, 0x1 ;  /* 0x000000090004b211 */ /* 0x088fe400078008ff */
        /* <DEDUP_REMOVED lines=8> */
.L_x_3841:
[----:B------:R-:W-:Y:S05]  /*1eca0*/  BSYNC B1 ;  /* 0x0000000000017941 */ /* 0x000fea0003800000 */
.L_x_3840:
[----:B0-----:R-:W-:Y:S01]  /*1ecb0*/  VIADD R3, R67, 0x60 ;  /* 0x0000006043037836 */ /* 0x001fe20000000000 */
[----:B--2-4-:R-:W4:Y:S04]  /*1ecc0*/  SHFL.IDX PT, R65, R65, 0x3, 0x181f ;  /* 0x00781f0041417f89 */ /* 0x014f2800000e0000 */
[----:B------:R-:W-:Y:S01]  /*1ecd0*/  ISETP.GE.AND P0, PT, R3, R82, PT ;  /* 0x000000520300720c */ /* 0x000fe20003f06270 */
[----:B---3--:R3:W0:-:S12]  /*1ece0*/  SHFL.IDX PT, R9, R64, 0x3, 0x181f ;  /* 0x00781f0040097f89 */ /* 0x00861800000e0000 */
[----:B---3--:R-:W-:Y:S05]  /*1ecf0*/  @P0 BRA `(.L_x_3842) ;  /* 0x0000002000480947 */ /* 0x008fea0003800000 */
[----:B------:R-:W-:Y:S02]  /*1ed00*/  ULDC UR4, c[0x0][0xac8] ;  /* 0x0002b20000047ab9 */ /* 0x000fe40000000800 */
[----:B------:R-:W-:Y:S02]  /*1ed10*/  ISETP.GE.AND P2, PT, R0, UR4, PT ;  /* 0x0000000400007c0c */ /* 0x000fe4000bf46270 */
[----:B------:R-:W-:-:S11]  /*1ed20*/  ISETP.GE.AND P3, PT, R70, UR4, PT ;  /* 0x0000000446007c0c */ /* 0x000fd6000bf66270 */
[-C--:B0-----:R-:W-:Y:S02]  /*1ed30*/  @!P2 LEA R4, P0, R0, R9.reuse, 0x1 ;  /* 0x000000090004a211 */ /* 0x081fe400078008ff */
[----:B------:R-:W-:Y:S02]  /*1ed40*/  @!P3 LEA R6, P1, R70, R9, 0x1 ;  /* 0x000000094606b211 */ /* 0x000fe400078208ff */
[-C--:B----4-:R-:W-:Y:S02]  /*1ed50*/  @!P2 LEA.HI.X R5, R0, R65.reuse, R68, 0x1, P0 ;  /* 0x000000410005a211 */ /* 0x090fe400000f0c44 */
[----:B------:R-:W-:Y:S02]  /*1ed60*/  @!P3 LEA.HI.X R7, R70, R65, R69, 0x1, P1 ;  /* 0x000000414607b211 */ /* 0x000fe400008f0c45 */
[----:B------:R-:W-:Y:S01]  /*1ed70*/  ISETP.GE.AND P0, PT, R66, UR4, PT ;  /* 0x0000000442007c0c */ /* 0x000fe2000bf06270 */
[----:B------:R3:W-:Y:S04]  /*1ed80*/  @!P2 ST.E.128 desc[UR60][R4.64], R24 ;  /* 0x000000180400a985 */ /* 0x0007e8000c101d3c */
[----:B------:R3:W-:Y:S08]  /*1ed90*/  @!P3 ST.E.128 desc[UR60][R6.64], R40 ;  /* 0x000000280600b985 */ /* 0x0007f0000c101d3c */
[----:B------:R-:W-:Y:S05]  /*1eda0*/  @P0 BRA `(.L_x_3842) ;  /* 0x00000020001c0947 */ /* 0x000fea0003800000 */
[----:B---3--:R-:W-:-:S04]  /*1edb0*/  LEA R4, P0, R66, R9, 0x1 ;  /* 0x0000000942047211 */ /* 0x008fc800078008ff */
[----:B------:R-:W-:-:S05]  /*1edc0*/  LEA.HI.X R5, R66, R65, R71, 0x1, P0 ;  /* 0x0000004142057211 */ /* 0x000fca00000f0c47 */
[----:B------:R0:W-:Y:S01]  /*1edd0*/  ST.E.128 desc[UR60][R4.64], R56 ;  /* 0x0000003804007985 */ /* 0x0001e2000c101d3c */
[----:B------:R-:W-:Y:S05]  /*1ede0*/  BRA `(.L_x_3842) ;  /* 0x00000020000c7947 */ /* 0x000fea0003800000 */
.L_x_3835:
[----:B------:R-:W1:Y:S01]  /*1edf0*/  @P4 LDC R11, c[0x0][0xbec] ;  /* 0x0002fb00ff0b4b82 */ /* 0x000e620000000800 */
[----:B------:R-:W-:Y:S01]  /*1ee00*/  ULDC.64 UR4, c[0x0][0xb08] ;  /* 0x0002c20000047ab9 */ /* 0x000fe20000000a00 */
[----:B0-----:R-:W-:Y:S01]  /*1ee10*/  SHF.R.S32.HI R3, RZ, 0x1f, R222 ;  /* 0x0000001fff037819 */ /* 0x001fe200000114de */
[----:B------:R-:W-:Y:S01]  /*1ee20*/  IMAD R81, R81, UR4, RZ ;  /* 0x0000000451517c24 */ /* 0x000fe2000f8e02ff */
[----:B------:R-:W-:Y:S01]  /*1ee30*/  ULDC.64 UR6, c[0x0][0xb30] ;  /* 0x0002cc0000067ab9 */ /* 0x000fe20000000a00 */
[C---:B------:R-:W-:Y:S01]  /*1ee40*/  IMAD.WIDE.U32 R4, R80.reuse, UR4, RZ ;  /* 0x0000000450047c25 */ /* 0x040fe2000f8e00ff */
[----:B------:R-:W-:Y:S01]  /*1ee50*/  ISETP.GE.AND P0, PT, R9, R82, PT ;  /* 0x000000520900720c */ /* 0x000fe20003f06270 */
[----:B------:R-:W-:Y:S01]  /*1ee60*/  BSSY B1, `(.L_x_3843) ;  /* 0x00000b8000017945 */ /* 0x000fe20003800000 */
[----:B------:R-:W0:Y:S01]  /*1ee70*/  @P4 LDC R0, c[0x0][0xbf0] ;  /* 0x0002fc00ff004b82 */ /* 0x000e220000000800 */
[----:B------:R-:W-:Y:S01]  /*1ee80*/  IMAD R81, R80, UR5, R81 ;  /* 0x0000000550517c24 */ /* 0x000fe2000f8e0251 */
[----:B------:R-:W-:Y:S01]  /*1ee90*/  ULDC.64 UR4, c[0x0][0xb38] ;  /* 0x0002ce0000047ab9 */ /* 0x000fe20000000a00 */
[C---:B------:R-:W-:Y:S01]  /*1eea0*/  VIADD R94, R220.reuse, 0x58 ;  /* 0x00000058dc5e7836 */ /* 0x040fe20000000000 */
[C---:B------:R-:W-:Y:S01]  /*1eeb0*/  IADD3 R134, R220.reuse, 0x50, RZ ;  /* 0x00000050dc867810 */ /* 0x040fe20007ffe0ff */
[----:B------:R-:W-:Y:S01]  /*1eec0*/  IMAD.IADD R5, R5, 0x1, R81 ;  /* 0x0000000105057824 */ /* 0x000fe200078e0251 */
[C---:B------:R-:W-:Y:S01]  /*1eed0*/  IADD3 R138, R220.reuse, 0x40, RZ ;  /* 0x00000040dc8a7810 */ /* 0x040fe20007ffe0ff */
[C---:B------:R-:W-:Y:S01]  /*1eee0*/  VIADD R136, R220.reuse, 0x48 ;  /* 0x00000048dc887836 */ /* 0x040fe20000000000 */
[C---:B------:R-:W-:Y:S01]  /*1eef0*/  IADD3 R142, R220.reuse, 0x30, RZ ;  /* 0x00000030dc8e7810 */ /* 0x040fe20007ffe0ff */
[----:B------:R-:W-:Y:S01]  /*1ef00*/  IMAD.WIDE.U32 R4, R219, UR4, R4 ;  /* 0x00000004db047c25 */ /* 0x000fe2000f8e0004 */
[----:B------:R-:W-:-:S02]  /*1ef10*/  IADD3 R146, R220, 0x20, RZ ;  /* 0x00000020dc927810 */ /* 0x000fc40007ffe0ff */
[C---:B------:R-:W-:Y:S01]  /*1ef20*/  IADD3 R153, R220.reuse, 0x10, RZ ;  /* 0x00000010dc997810 */ /* 0x040fe20007ffe0ff */
[----:B------:R-:W-:Y:S01]  /*1ef30*/  IMAD R5, R219, UR5, R5 ;  /* 0x00000005db057c24 */ /* 0x000fe2000f8e0205 */
[----:B------:R-:W-:Y:S01]  /*1ef40*/  ULDC.64 UR4, c[0x0][0xb40] ;  /* 0x0002d00000047ab9 */ /* 0x000fe20000000a00 */
[----:B------:R-:W-:Y:S01]  /*1ef50*/  VIADD R140, R220, 0x38 ;  /* 0x00000038dc8c7836 */ /* 0x000fe20000000000 */
[----:B------:R-:W-:Y:S01]  /*1ef60*/  SHF.R.S32.HI R85, RZ, 0x1f, R230 ;  /* 0x0000001fff557819 */ /* 0x000fe200000114e6 */
[----:B------:R-:W-:Y:S01]  /*1ef70*/  IMAD R3, R3, UR4, RZ ;  /* 0x0000000403037c24 */ /* 0x000fe2000f8e02ff */
[----:B------:R-:W-:Y:S01]  /*1ef80*/  SHF.R.S32.HI R86, RZ, 0x1f, R231 ;  /* 0x0000001fff567819 */ /* 0x000fe200000114e7 */
[----:B-1----:R-:W-:Y:S01]  /*1ef90*/  @P4 IMAD.HI.U32 R11, R84, R11, RZ ;  /* 0x0000000b540b4227 */ /* 0x002fe200078e00ff */
[----:B------:R-:W-:Y:S02]  /*1efa0*/  SHF.R.S32.HI R87, RZ, 0x1f, R232 ;  /* 0x0000001fff577819 */ /* 0x000fe400000114e8 */
[----:B------:R-:W-:Y:S01]  /*1efb0*/  SHF.R.S32.HI R88, RZ, 0x1f, R233 ;  /* 0x0000001fff587819 */ /* 0x000fe200000114e9 */
[C---:B------:R-:W-:Y:S01]  /*1efc0*/  IMAD R7, R222.reuse, UR5, R3 ;  /* 0x00000005de077c24 */ /* 0x040fe2000f8e0203 */
[----:B------:R-:W-:Y:S01]  /*1efd0*/  SHF.R.S32.HI R89, RZ, 0x1f, R234 ;  /* 0x0000001fff597819 */ /* 0x000fe200000114ea */
[----:B------:R-:W-:Y:S01]  /*1efe0*/  IMAD.WIDE.U32 R4, R222, UR4, R4 ;  /* 0x00000004de047c25 */ /* 0x000fe2000f8e0004 */
[----:B------:R-:W-:Y:S01]  /*1eff0*/  ULDC.64 UR4, c[0x0][0xb48] ;  /* 0x0002d20000047ab9 */ /* 0x000fe20000000a00 */
[----:B------:R-:W-:-:S02]  /*1f000*/  SHF.R.S32.HI R90, RZ, 0x1f, R235 ;  /* 0x0000001fff5a7819 */ /* 0x000fc400000114eb */
[----:B------:R-:W-:Y:S01]  /*1f010*/  IMAD.MOV.U32 R3, RZ, RZ, R84 ;  /* 0x000000ffff037224 */ /* 0x000fe200078e0054 */
[----:B0-----:R-:W-:Y:S01]  /*1f020*/  @P4 SHF.R.U32.HI R3, RZ, R0, R11 ;  /* 0x00000000ff034219 */ /* 0x001fe2000001160b */
[C---:B------:R-:W-:Y:S01]  /*1f030*/  VIADD R144, R220.reuse, 0x28 ;  /* 0x00000028dc907836 */ /* 0x040fe20000000000 */
[----:B------:R-:W-:Y:S01]  /*1f040*/  IADD3 R5, R5, R7, RZ ;  /* 0x0000000705057210 */ /* 0x000fe20007ffe0ff */
[----:B------:R-:W-:Y:S01]  /*1f050*/  VIADD R148, R220, 0x18 ;  /* 0x00000018dc947836 */ /* 0x000fe20000000000 */
[--C-:B------:R-:W-:Y:S01]  /*1f060*/  SHF.R.S32.HI R0, RZ, 0x1f, R3.reuse ;  /* 0x0000001fff007819 */ /* 0x100fe20000011403 */
[----:B------:R-:W-:Y:S01]  /*1f070*/  IMAD.MOV R6, RZ, RZ, -R3 ;  /* 0x000000ffff067224 */ /* 0x000fe200078e0a03 */
[----:B------:R-:W-:Y:S01]  /*1f080*/  SHF.R.S32.HI R91, RZ, 0x1f, R236 ;  /* 0x0000001fff5b7819 */ /* 0x000fe200000114ec */
[----:B------:R-:W-:Y:S01]  /*1f090*/  IMAD.WIDE.U32 R4, R229, UR4, R4 ;  /* 0x00000004e5047c25 */ /* 0x000fe2000f8e0004 */
[----:B------:R-:W-:Y:S02]  /*1f0a0*/  SHF.R.S32.HI R92, RZ, 0x1f, R237 ;  /* 0x0000001fff5c7819 */ /* 0x000fe400000114ed */
[----:B------:R-:W-:Y:S01]  /*1f0b0*/  SHF.R.S32.HI R94, RZ, 0x1f, R94 ;  /* 0x0000001fff5e7819 */ /* 0x000fe2000001145e */
[----:B------:R-:W-:Y:S01]  /*1f0c0*/  IMAD R83, R83, R6, R84 ;  /* 0x0000000653537224 */ /* 0x000fe200078e0254 */
[----:B------:R-:W-:Y:S01]  /*1f0d0*/  SHF.R.S32.HI R134, RZ, 0x1f, R134 ;  /* 0x0000001fff867819 */ /* 0x000fe20000011486 */
[----:B------:R-:W-:Y:S01]  /*1f0e0*/  IMAD R0, R0, UR6, RZ ;  /* 0x0000000600007c24 */ /* 0x000fe2000f8e02ff */
[----:B------:R-:W-:Y:S01]  /*1f0f0*/  SHF.R.S32.HI R136, RZ, 0x1f, R136 ;  /* 0x0000001fff887819 */ /* 0x000fe20000011488 */
[----:B------:R-:W-:Y:S01]  /*1f100*/  IMAD R5, R229, UR5, R5 ;  /* 0x00000005e5057c24 */ /* 0x000fe2000f8e0205 */
[----:B------:R-:W-:Y:S01]  /*1f110*/  ULDC.64 UR4, c[0x0][0xb28] ;  /* 0x0002ca0000047ab9 */ /* 0x000fe20000000a00 */
        /* <DEDUP_REMOVED lines=14> */
[----:B------:R-:W-:Y:S01]  /*1f200*/  VIADD R6, R2, 0x36820 ;  /* 0x0003682002067836 */ /* 0x000fe20000000000 */
[----:B------:R-:W-:Y:S01]  /*1f210*/  IADD3 R3, R5, R3, RZ ;  /* 0x0000000305037210 */ /* 0x000fe20007ffe0ff */
[----:B------:R-:W-:Y:S01]  /*1f220*/  VIADD R155, R220, 0x8 ;  /* 0x00000008dc9b7836 */ /* 0x000fe20000000000 */
[----:B------:R-:W-:Y:S01]  /*1f230*/  LEA R0, P1, R4, UR4, 0x2 ;  /* 0x0000000404007c11 */ /* 0x000fe2000f8210ff */
[C---:B------:R-:W-:Y:S01]  /*1f240*/  VIADD R93, R220.reuse, 0x58 ;  /* 0x00000058dc5d7836 */ /* 0x040fe20000000000 */
[----:B------:R-:W-:Y:S01]  /*1f250*/  PRMT R6, RZ, 0x654, R6 ;  /* 0x00000654ff067816 */ /* 0x000fe20000000006 */
[----:B------:R-:W-:Y:S01]  /*1f260*/  VIADD R95, R220, 0x50 ;  /* 0x00000050dc5f7836 */ /* 0x000fe20000000000 */
[----:B------:R-:W-:Y:S01]  /*1f270*/  LEA.HI.X R3, R4, UR5, R3, 0x2, P1 ;  /* 0x0000000504037c11 */ /* 0x000fe200088f1403 */
[C---:B------:R-:W-:Y:S01]  /*1f280*/  VIADD R135, R220.reuse, 0x48 ;  /* 0x00000048dc877836 */ /* 0x040fe20000000000 */
[----:B------:R0:W-:Y:S01]  /*1f290*/  SYNCS.ARRIVE.TRANS64.RED.A1T0 RZ, [R6+URZ], RZ ;  /* 0x000000ff06ff79a7 */ /* 0x0001e2000810043f */
[----:B------:R0:W1:Y:S01]  /*1f2a0*/  SHFL.IDX PT, R4, R0, RZ, 0x1c1f ;  /* 0x001c1fff00047589 */ /* 0x00006200000e0000 */
[C---:B------:R-:W-:Y:S01]  /*1f2b0*/  VIADD R137, R220.reuse, 0x40 ;  /* 0x00000040dc897836 */ /* 0x040fe20000000000 */
[----:B------:R-:W-:Y:S01]  /*1f2c0*/  SHF.R.S32.HI R153, RZ, 0x1f, R153 ;  /* 0x0000001fff997819 */ /* 0x000fe20000011499 */
[C---:B------:R-:W-:Y:S01]  /*1f2d0*/  VIADD R139, R220.reuse, 0x38 ;  /* 0x00000038dc8b7836 */ /* 0x040fe20000000000 */
[----:B------:R0:W2:Y:S01]  /*1f2e0*/  SHFL.IDX PT, R5, R3, RZ, 0x1c1f ;  /* 0x001c1fff03057589 */ /* 0x0000a200000e0000 */
[C---:B------:R-:W-:Y:S01]  /*1f2f0*/  VIADD R141, R220.reuse, 0x30 ;  /* 0x00000030dc8d7836 */ /* 0x040fe20000000000 */
[----:B------:R-:W-:Y:S01]  /*1f300*/  SHF.R.S32.HI R155, RZ, 0x1f, R155 ;  /* 0x0000001fff9b7819 */ /* 0x000fe2000001149b */
[----:B------:R-:W-:-:S02]  /*1f310*/  VIADD R143, R220, 0x28 ;  /* 0x00000028dc8f7836 */ /* 0x000fc40000000000 */
[C---:B------:R-:W-:Y:S02]  /*1f320*/  VIADD R145, R220.reuse, 0x20 ;  /* 0x00000020dc917836 */ /* 0x040fe40000000000 */
[C---:B------:R-:W-:Y:S02]  /*1f330*/  VIADD R147, R220.reuse, 0x18 ;  /* 0x00000018dc937836 */ /* 0x040fe40000000000 */
[C---:B------:R-:W-:Y:S02]  /*1f340*/  VIADD R152, R220.reuse, 0x10 ;  /* 0x00000010dc987836 */ /* 0x040fe40000000000 */
[----:B------:R-:W-:Y:S01]  /*1f350*/  VIADD R154, R220, 0x8 ;  /* 0x00000008dc9a7836 */ /* 0x000fe20000000000 */
[----:B0-----:R-:W-:Y:S06]  /*1f360*/  @P0 BRA `(.L_x_3844) ;  /* 0x00000004009c0947 */ /* 0x001fec0003800000 */
[----:B------:R-:W-:Y:S01]  /*1f370*/  ULDC UR4, c[0x0][0xac8] ;  /* 0x0002b20000047ab9 */ /* 0x000fe20000000800 */
[C---:B------:R-:W-:Y:S01]  /*1f380*/  VIADD R13, R220.reuse, 0xa8 ;  /* 0x000000a8dc0d7836 */ /* 0x040fe20000000000 */
[----:B------:R-:W-:Y:S02]  /*1f390*/  ISETP.GE.AND P0, PT, R220, UR4, PT ;  /* 0x00000004dc007c0c */ /* 0x000fe4000bf06270 */
[----:B------:R-:W-:Y:S02]  /*1f3a0*/  ISETP.GE.AND P5, PT, R154, UR4, PT ;  /* 0x000000049a007c0c */ /* 0x000fe4000bfa6270 */
[----:B------:R-:W-:Y:S02]  /*1f3b0*/  ISETP.GE.AND P4, PT, R152, UR4, PT ;  /* 0x0000000498007c0c */ /* 0x000fe4000bf86270 */
[----:B------:R-:W-:-:S07]  /*1f3c0*/  ISETP.GE.AND P3, PT, R147, UR4, PT ;  /* 0x0000000493007c0c */ /* 0x000fce000bf66270 */
[----:B-12---:R-:W-:-:S04]  /*1f3d0*/  @!P0 IMAD.WIDE R6, R220, 0x4, R4 ;  /* 0x00000004dc068825 */ /* 0x006fc800078e0204 */
[CC--:B------:R-:W-:Y:S01]  /*1f3e0*/  @!P4 LEA R8, P2, R152.reuse, R4.reuse, 0x2 ;  /* 0x000000049808c211 */ /* 0x0c0fe200078410ff */
[----:B------:R0:W-:Y:S01]  /*1f3f0*/  @!P0 ST.E.64 desc[UR60][R6.64], R24 ;  /* 0x0000001806008985 */ /* 0x0001e2000c101b3c */
[----:B------:R-:W-:Y:S02]  /*1f400*/  ISETP.GE.AND P0, PT, R145, UR4, PT ;  /* 0x0000000491007c0c */ /* 0x000fe4000bf06270 */
[----:B------:R-:W-:Y:S02]  /*1f410*/  @!P3 LEA R10, P6, R147, R4, 0x2 ;  /* 0x00000004930ab211 */ /* 0x000fe400078c10ff */
[-C--:B------:R-:W-:Y:S02]  /*1f420*/  @!P4 LEA.HI.X R9, R152, R5.reuse, R153, 0x2, P2 ;  /* 0x000000059809c211 */ /* 0x080fe400010f1499 */
[----:B------:R-:W-:Y:S02]  /*1f430*/  ISETP.GE.AND P2, PT, R141, UR4, PT ;  /* 0x000000048d007c0c */ /* 0x000fe4000bf46270 */
[----:B------:R-:W-:-:S02]  /*1f440*/  @!P3 LEA.HI.X R11, R147, R5, R148, 0x2, P6 ;  /* 0x00000005930bb211 */ /* 0x000fc400030f1494 */
[----:B0-----:R-:W-:Y:S02]  /*1f450*/  @!P5 LEA R6, P1, R154, R4, 0x2 ;  /* 0x000000049a06d211 */ /* 0x001fe400078210ff */
[----:B------:R-:W-:Y:S02]  /*1f460*/  IADD3 R25, R220, 0xb0, RZ ;  /* 0x000000b0dc197810 */ /* 0x000fe40007ffe0ff */
[----:B------:R-:W-:Y:S02]  /*1f470*/  @!P5 LEA.HI.X R7, R154, R5, R155, 0x2, P1 ;  /* 0x000000059a07d211 */ /* 0x000fe400008f149b */
[----:B------:R-:W-:Y:S02]  /*1f480*/  ISETP.GE.AND P1, PT, R143, UR4, PT ;  /* 0x000000048f007c0c */ /* 0x000fe4000bf26270 */
[----:B------:R-:W-:Y:S01]  /*1f490*/  SHF.R.S32.HI R24, RZ, 0x1f, R227 ;  /* 0x0000001fff187819 */ /* 0x000fe200000114e3 */
[----:B------:R0:W-:Y:S04]  /*1f4a0*/  @!P5 ST.E.64 desc[UR60][R6.64], R28 ;  /* 0x0000001c0600d985 */ /* 0x0001e8000c101b3c */
[----:B------:R1:W-:Y:S01]  /*1f4b0*/  @!P4 ST.E.64 desc[UR60][R8.64], R32 ;  /* 0x000000200800c985 */ /* 0x0003e2000c101b3c */
[----:B------:R-:W-:-:S03]  /*1f4c0*/  ISETP.GE.AND P4, PT, R137, UR4, PT ;  /* 0x0000000489007c0c */ /* 0x000fc6000bf86270 */
[----:B------:R2:W-:Y:S01]  /*1f4d0*/  @!P3 ST.E.64 desc[UR60][R10.64], R36 ;  /* 0x000000240a00b985 */ /* 0x0005e2000c101b3c */
[----:B------:R-:W-:Y:S02]  /*1f4e0*/  ISETP.GE.AND P3, PT, R139, UR4, PT ;  /* 0x000000048b007c0c */ /* 0x000fe4000bf66270 */
[-C--:B0-----:R-:W-:Y:S01]  /*1f4f0*/  @!P0 LEA R6, P6, R145, R4.reuse, 0x2 ;  /* 0x0000000491068211 */ /* 0x081fe200078c10ff */
[----:B------:R-:W-:Y:S01]  /*1f500*/  VIADD R29, R220, 0xb8 ;  /* 0x000000b8dc1d7836 */ /* 0x000fe20000000000 */
        /* <DEDUP_REMOVED lines=35> */
[CC--:B0-----:R-:W-:Y:S02]  /*1f740*/  @!P5 LEA R6, P6, R236.reuse, R4.reuse, 0x2 ;  /* 0x00000004ec06d211 */ /* 0x0c1fe400078c10ff */
[C---:B-1----:R-:W-:Y:S02]  /*1f750*/  @!P4 LEA R8, P2, R235.reuse, R4, 0x2 ;  /* 0x00000004eb08c211 */ /* 0x042fe400078410ff */
[-C--:B------:R-:W-:Y:S02]  /*1f760*/  @!P5 LEA.HI.X R7, R236, R5.reuse, R91, 0x2, P6 ;  /* 0x00000005ec07d211 */ /* 0x080fe400030f145b */
[----:B------:R-:W-:-:S03]  /*1f770*/  @!P4 LEA.HI.X R9, R235, R5, R90, 0x2, P2 ;  /* 0x00000005eb09c211 */ /* 0x000fc600010f145a */
        /* <DEDUP_REMOVED lines=13> */
[----:B------:R-:W-:-:S02]  /*1f850*/  @!P4 LEA R20, P5, R231, R4, 0x2 ;  /* 0x00000004e714c211 */ /* 0x000fc400078a10ff */
[CC--:B------:R-:W-:Y:S01]  /*1f860*/  @!P3 LEA R14, P6, R230.reuse, R4.reuse, 0x2 ;  /* 0x00000004e60eb211 */ /* 0x0c0fe200078c10ff */
[----:B------:R1:W-:Y:S01]  /*1f870*/  @!P1 ST.E.64 desc[UR60][R8.64], R124 ;  /* 0x0000007c08009985 */ /* 0x0003e2000c101b3c */
[----:B------:R-:W-:Y:S02]  /*1f880*/  ISETP.GE.AND P1, PT, R13, UR4, PT ;  /* 0x000000040d007c0c */ /* 0x000fe4000bf26270 */
[----:B------:R-:W-:Y:S02]  /*1f890*/  ISETP.GE.AND P0, PT, R25, UR4, PT ;  /* 0x0000000419007c0c */ /* 0x000fe4000bf06270 */
[-C--:B------:R-:W-:Y:S02]  /*1f8a0*/  @!P4 LEA.HI.X R21, R231, R5.reuse, R86, 0x2, P5 ;  /* 0x00000005e715c211 */ /* 0x080fe400028f1456 */
[----:B------:R-:W-:Y:S02]  /*1f8b0*/  @!P3 LEA.HI.X R15, R230, R5, R85, 0x2, P6 ;  /* 0x00000005e60fb211 */ /* 0x000fe400030f1455 */
[----:B--2---:R-:W-:Y:S01]  /*1f8c0*/  @!P2 LEA R10, P5, R227, R4, 0x2 ;  /* 0x00000004e30aa211 */ /* 0x004fe200078a10ff */
[----:B------:R3:W-:Y:S01]  /*1f8d0*/  @!P4 ST.E.64 desc[UR60][R20.64], R96 ;  /* 0x000000601400c985 */ /* 0x0007e2000c101b3c */
[----:B------:R-:W-:-:S02]  /*1f8e0*/  ISETP.GE.AND P6, PT, R29, UR4, PT ;  /* 0x000000041d007c0c */ /* 0x000fc4000bfc6270 */
[-C--:B------:R-:W-:Y:S01]  /*1f8f0*/  @!P2 LEA.HI.X R11, R227, R5.reuse, R24, 0x2, P5 ;  /* 0x00000005e30ba211 */ /* 0x080fe200028f1418 */
[----:B------:R3:W-:Y:S01]  /*1f900*/  @!P3 ST.E.64 desc[UR60][R14.64], R100 ;  /* 0x000000640e00b985 */ /* 0x0007e2000c101b3c */
[----:B0-----:R-:W-:Y:S02]  /*1f910*/  SHF.R.S32.HI R6, RZ, 0x1f, R13 ;  /* 0x0000001fff067819 */ /* 0x001fe4000001140d */
[CC--:B-1----:R-:W-:Y:S01]  /*1f920*/  @!P1 LEA R8, P5, R13.reuse, R4.reuse, 0x2 ;  /* 0x000000040d089211 */ /* 0x0c2fe200078a10ff */
[----:B------:R3:W-:Y:S01]  /*1f930*/  @!P2 ST.E.64 desc[UR60][R10.64], R104 ;  /* 0x000000680a00a985 */ /* 0x0007e2000c101b3c */
[----:B------:R-:W-:Y:S02]  /*1f940*/  SHF.R.S32.HI R7, RZ, 0x1f, R25 ;  /* 0x0000001fff077819 */ /* 0x000fe40000011419 */
[----:B------:R-:W-:Y:S02]  /*1f950*/  @!P1 LEA.HI.X R9, R13, R5, R6, 0x2, P5 ;  /* 0x000000050d099211 */ /* 0x000fe400028f1406 */
[----:B------:R-:W-:-:S02]  /*1f960*/  @!P0 LEA R6, P5, R25, R4, 0x2 ;  /* 0x0000000419068211 */ /* 0x000fc400078a10ff */
[----:B------:R-:W-:Y:S01]  /*1f970*/  SHF.R.S32.HI R13, RZ, 0x1f, R29 ;  /* 0x0000001fff0d7819 */ /* 0x000fe2000001141d */
[----:B------:R3:W-:Y:S01]  /*1f980*/  @!P1 ST.E.64 desc[UR60][R8.64], R108 ;  /* 0x0000006c08009985 */ /* 0x0007e2000c101b3c */
[----:B------:R-:W-:Y:S02]  /*1f990*/  @!P0 LEA.HI.X R7, R25, R5, R7, 0x2, P5 ;  /* 0x0000000519078211 */ /* 0x000fe400028f1407 */
[----:B------:R-:W-:-:S03]  /*1f9a0*/  @!P6 LEA R4, P5, R29, R4, 0x2 ;  /* 0x000000041d04e211 */ /* 0x000fc600078a10ff */
[----:B------:R3:W-:Y:S01]  /*1f9b0*/  @!P0 ST.E.64 desc[UR60][R6.64], R112 ;  /* 0x0000007006008985 */ /* 0x0007e2000c101b3c */
[----:B------:R-:W-:-:S05]  /*1f9c0*/  @!P6 LEA.HI.X R5, R29, R5, R13, 0x2, P5 ;  /* 0x000000051d05e211 */ /* 0x000fca00028f140d */
[----:B------:R3:W-:Y:S04]  /*1f9d0*/  @!P6 ST.E.64 desc[UR60][R4.64], R116 ;  /* 0x000000740400e985 */ /* 0x0007e8000c101b3c */
.L_x_3844:
[----:B------:R-:W-:Y:S05]  /*1f9e0*/  BSYNC B1 ;  /* 0x0000000000017941 */ /* 0x000fea0003800000 */
.L_x_3843:
[----:B------:R-:W-:Y:S01]  /*1f9f0*/  ISETP.GE.AND P0, PT, R12, R82, PT ;  /* 0x000000520c00720c */ /* 0x000fe20003f06270 */
[----:B--23--:R0:W2:Y:S04]  /*1fa00*/  SHFL.IDX PT, R5, R3, 0x1, 0x1c1f ;  /* 0x003c1f0003057f89 */ /* 0x00c0a800000e0000 */
[----:B-1----:R0:W1:Y:S08]  /*1fa10*/  SHFL.IDX PT, R4, R0, 0x1, 0x1c1f ;  /* 0x003c1f0000047f89 */ /* 0x00207000000e0000 */
[----:B0-----:R-:W-:Y:S05]  /*1fa20*/  @P0 BRA `(.L_x_3842) ;  /* 0x0000001000fc0947 */ /* 0x001fea0003800000 */
[----:B------:R-:W-:Y:S01]  /*1fa30*/  ULDC UR4, c[0x0][0xac8] ;  /* 0x0002b20000047ab9 */ /* 0x000fe20000000800 */
[----:B------:R-:W-:Y:S01]  /*1fa40*/  VIADD R25, R220, 0xa8 ;  /* 0x000000a8dc197836 */ /* 0x000fe20000000000 */
[----:B------:R-:W-:Y:S01]  /*1fa50*/  ISETP.GE.AND P4, PT, R154, UR4, PT ;  /* 0x000000049a007c0c */ /* 0x000fe2000bf86270 */
[----:B------:R-:W-:Y:S01]  /*1fa60*/  VIADD R3, R220, 0xb0 ;  /* 0x000000b0dc037836 */ /* 0x000fe20000000000 */
[----:B------:R-:W-:Y:S02]  /*1fa70*/  ISETP.GE.AND P3, PT, R152, UR4, PT ;  /* 0x0000000498007c0c */ /* 0x000fe4000bf66270 */
[----:B------:R-:W-:Y:S02]  /*1fa80*/  ISETP.GE.AND P5, PT, R220, UR4, PT ;  /* 0x00000004dc007c0c */ /* 0x000fe4000bfa6270 */
[----:B------:R-:W-:Y:S02]  /*1fa90*/  ISETP.GE.AND P1, PT, R145, UR4, PT ;  /* 0x0000000491007c0c */ /* 0x000fe4000bf26270 */
[----:B------:R-:W-:-:S02]  /*1faa0*/  ISETP.GE.AND P0, PT, R147, UR4, PT ;  /* 0x0000000493007c0c */ /* 0x000fc4000bf06270 */
[----:B------:R-:W-:-:S03]  /*1fab0*/  SHF.R.S32.HI R0, RZ, 0x1f, R25 ;  /* 0x0000001fff007819 */ /* 0x000fc60000011419 */
[-C--:B-1----:R-:W-:Y:S02]  /*1fac0*/  @!P4 LEA R8, P2, R154, R4.reuse, 0x2 ;  /* 0x000000049a08c211 */ /* 0x082fe400078410ff */
[-C--:B------:R-:W-:Y:S02]  /*1fad0*/  @!P3 LEA R10, P6, R152, R4.reuse, 0x2 ;  /* 0x00000004980ab211 */ /* 0x080fe400078c10ff */
[----:B--2---:R-:W-:Y:S01]  /*1fae0*/  @!P5 IMAD.WIDE R6, R220, 0x4, R4 ;  /* 0x00000004dc06d825 */ /* 0x004fe200078e0204 */
[-C--:B------:R-:W-:Y:S02]  /*1faf0*/  @!P4 LEA.HI.X R9, R154, R5.reuse, R155, 0x2, P2 ;  /* 0x000000059a09c211 */ /* 0x080fe400010f149b */
[----:B------:R-:W-:Y:S02]  /*1fb00*/  ISETP.GE.AND P2, PT, R143, UR4, PT ;  /* 0x000000048f007c0c */ /* 0x000fe4000bf46270 */
[----:B------:R-:W-:Y:S01]  /*1fb10*/  @!P3 LEA.HI.X R11, R152, R5, R153, 0x2, P6 ;  /* 0x00000005980bb211 */ /* 0x000fe200030f1499 */
[----:B------:R0:W-:Y:S01]  /*1fb20*/  @!P5 ST.E.64 desc[UR60][R6.64], R26 ;  /* 0x0000001a0600d985 */ /* 0x0001e2000c101b3c */
[----:B------:R-:W-:-:S02]  /*1fb30*/  @!P1 LEA R14, P5, R145, R4, 0x2 ;  /* 0x00000004910e9211 */ /* 0x000fc400078a10ff */
[----:B------:R-:W-:Y:S01]  /*1fb40*/  @!P0 LEA R12, P6, R147, R4, 0x2 ;  /* 0x00000004930c8211 */ /* 0x000fe200078c10ff */
[----:B------:R1:W-:Y:S01]  /*1fb50*/  @!P4 ST.E.64 desc[UR60][R8.64], R30 ;  /* 0x0000001e0800c985 */ /* 0x0003e2000c101b3c */
[----:B------:R-:W-:Y:S02]  /*1fb60*/  ISETP.GE.AND P4, PT, R139, UR4, PT ;  /* 0x000000048b007c0c */ /* 0x000fe4000bf86270 */
[-C--:B------:R-:W-:Y:S01]  /*1fb70*/  @!P1 LEA.HI.X R15, R145, R5.reuse, R146, 0x2, P5 ;  /* 0x00000005910f9211 */ /* 0x080fe200028f1492 */
[----:B------:R2:W-:Y:S01]  /*1fb80*/  @!P3 ST.E.64 desc[UR60][R10.64], R34 ;  /* 0x000000220a00b985 */ /* 0x0005e2000c101b3c */
[----:B------:R-:W-:Y:S02]  /*1fb90*/  ISETP.GE.AND P3, PT, R141, UR4, PT ;  /* 0x000000048d007c0c */ /* 0x000fe4000bf66270 */
[----:B------:R-:W-:Y:S02]  /*1fba0*/  ISETP.GE.AND P5, PT, R137, UR4, PT ;  /* 0x0000000489007c0c */ /* 0x000fe4000bfa6270 */
[----:B------:R-:W-:-:S02]  /*1fbb0*/  @!P0 LEA.HI.X R13, R147, R5, R148, 0x2, P6 ;  /* 0x00000005930d8211 */ /* 0x000fc400030f1494 */
[----:B------:R-:W-:-:S03]  /*1fbc0*/  @!P2 LEA R20, P6, R143, R4, 0x2 ;  /* 0x000000048f14a211 */ /* 0x000fc600078c10ff */
[----:B------:R-:W-:Y:S01]  /*1fbd0*/  @!P0 ST.E.64 desc[UR60][R12.64], R38 ;  /* 0x000000260c008985 */ /* 0x000fe2000c101b3c */
[-C--:B------:R-:W-:Y:S02]  /*1fbe0*/  @!P2 LEA.HI.X R21, R143, R5.reuse, R144, 0x2, P6 ;  /* 0x000000058f15a211 */ /* 0x080fe400030f1490 */
[----:B------:R-:W-:Y:S01]  /*1fbf0*/  ISETP.GE.AND P0, PT, R135, UR4, PT ;  /* 0x0000000487007c0c */ /* 0x000fe2000bf06270 */
[----:B------:R3:W-:Y:S01]  /*1fc00*/  @!P1 ST.E.64 desc[UR60][R14.64], R42 ;  /* 0x0000002a0e009985 */ /* 0x0007e2000c101b3c */
[-C--:B0-----:R-:W-:Y:S02]  /*1fc10*/  @!P3 LEA R6, P6, R141, R4.reuse, 0x2 ;  /* 0x000000048d06b211 */ /* 0x081fe400078c10ff */
[----:B------:R-:W-:Y:S01]  /*1fc20*/  ISETP.GE.AND P1, PT, R95, UR4, PT ;  /* 0x000000045f007c0c */ /* 0x000fe2000bf26270 */
[----:B------:R0:W-:Y:S01]  /*1fc30*/  @!P2 ST.E.64 desc[UR60][R20.64], R46 ;  /* 0x0000002e1400a985 */ /* 0x0001e2000c101b3c */
[----:B-1----:R-:W-:Y:S02]  /*1fc40*/  @!P4 LEA R8, P2, R139, R4, 0x2 ;  /* 0x000000048b08c211 */ /* 0x002fe400078410ff */
[----:B------:R-:W-:-:S02]  /*1fc50*/  @!P3 LEA.HI.X R7, R141, R5, R142, 0x2, P6 ;  /* 0x000000058d07b211 */ /* 0x000fc400030f148e */
[-C--:B--2---:R-:W-:Y:S02]  /*1fc60*/  @!P5 LEA R10, P6, R137, R4.reuse, 0x2 ;  /* 0x00000004890ad211 */ /* 0x084fe400078c10ff */
[-C--:B------:R-:W-:Y:S01]  /*1fc70*/  @!P4 LEA.HI.X R9, R139, R5.reuse, R140, 0x2, P2 ;  /* 0x000000058b09c211 */ /* 0x080fe200010f148c */
[----:B------:R1:W-:Y:S01]  /*1fc80*/  @!P3 ST.E.64 desc[UR60][R6.64], R50 ;  /* 0x000000320600b985 */ /* 0x0003e2000c101b3c */
[----:B------:R-:W-:Y:S02]  /*1fc90*/  @!P5 LEA.HI.X R11, R137, R5, R138, 0x2, P6 ;  /* 0x00000005890bd211 */ /* 0x000fe400030f148a */
[----:B------:R-:W-:Y:S01]  /*1fca0*/  ISETP.GE.AND P2, PT, R93, UR4, PT ;  /* 0x000000045d007c0c */ /* 0x000fe2000bf46270 */
[----:B------:R2:W-:Y:S01]  /*1fcb0*/  @!P4 ST.E.64 desc[UR60][R8.64], R54 ;  /* 0x000000360800c985 */ /* 0x0005e2000c101b3c */
[----:B------:R-:W-:Y:S02]  /*1fcc0*/  ISETP.GE.AND P3, PT, R237, UR4, PT ;  /* 0x00000004ed007c0c */ /* 0x000fe4000bf66270 */
[-C--:B---3--:R-:W-:Y:S01]  /*1fcd0*/  @!P1 LEA R14, P4, R95, R4.reuse, 0x2 ;  /* 0x000000045f0e9211 */ /* 0x088fe200078810ff */
[----:B------:R3:W-:Y:S01]  /*1fce0*/  @!P5 ST.E.64 desc[UR60][R10.64], R58 ;  /* 0x0000003a0a00d985 */ /* 0x0007e2000c101b3c */
[----:B------:R-:W-:-:S02]  /*1fcf0*/  @!P0 LEA R12, P5, R135, R4, 0x2 ;  /* 0x00000004870c8211 */ /* 0x000fc400078a10ff */
[-C--:B------:R-:W-:Y:S02]  /*1fd00*/  @!P1 LEA.HI.X R15, R95, R5.reuse, R134, 0x2, P4 ;  /* 0x000000055f0f9211 */ /* 0x080fe400020f1486 */
[-C--:B------:R-:W-:Y:S02]  /*1fd10*/  @!P0 LEA.HI.X R13, R135, R5.reuse, R136, 0x2, P5 ;  /* 0x00000005870d8211 */ /* 0x080fe400028f1488 */
[----:B------:R-:W-:Y:S02]  /*1fd20*/  ISETP.GE.AND P5, PT, R236, UR4, PT ;  /* 0x00000004ec007c0c */ /* 0x000fe4000bfa6270 */
[----:B0-----:R-:W-:Y:S01]  /*1fd30*/  @!P2 LEA R20, P6, R93, R4, 0x2 ;  /* 0x000000045d14a211 */ /* 0x001fe200078c10ff */
[----:B------:R0:W-:Y:S01]  /*1fd40*/  @!P0 ST.E.64 desc[UR60][R12.64], R62 ;  /* 0x0000003e0c008985 */ /* 0x0001e2000c101b3c */
[----:B------:R-:W-:Y:S02]  /*1fd50*/  ISETP.GE.AND P4, PT, R235, UR4, PT ;  /* 0x00000004eb007c0c */ /* 0x000fe4000bf86270 */
[----:B------:R-:W-:Y:S01]  /*1fd60*/  @!P2 LEA.HI.X R21, R93, R5, R94, 0x2, P6 ;  /* 0x000000055d15a211 */ /* 0x000fe200030f145e */
[----:B------:R4:W-:Y:S01]  /*1fd70*/  @!P1 ST.E.64 desc[UR60][R14.64], R66 ;  /* 0x000000420e009985 */ /* 0x0009e2000c101b3c */
[----:B------:R-:W-:-:S02]  /*1fd80*/  ISETP.GE.AND P1, PT, R234, UR4, PT ;  /* 0x00000004ea007c0c */ /* 0x000fc4000bf26270 */
[-C--:B-1----:R-:W-:Y:S01]  /*1fd90*/  @!P3 LEA R6, P6, R237, R4.reuse, 0x2 ;  /* 0x00000004ed06b211 */ /* 0x082fe200078c10ff */
[----:B------:R1:W-:Y:S01]  /*1fda0*/  @!P2 ST.E.64 desc[UR60][R20.64], R70 ;  /* 0x000000461400a985 */ /* 0x0003e2000c101b3c */
[----:B------:R-:W-:Y:S02]  /*1fdb0*/  ISETP.GE.AND P2, PT, R233, UR4, PT ;  /* 0x00000004e9007c0c */ /* 0x000fe4000bf46270 */
[CC--:B--2---:R-:W-:Y:S02]  /*1fdc0*/  @!P5 LEA R8, P0, R236.reuse, R4.reuse, 0x2 ;  /* 0x00000004ec08d211 */ /* 0x0c4fe400078010ff */
[-C--:B------:R-:W-:Y:S02]  /*1fdd0*/  @!P3 LEA.HI.X R7, R237, R5.reuse, R92, 0x2, P6 ;  /* 0x00000005ed07b211 */ /* 0x080fe400030f145c */
[----:B------:R-:W-:Y:S02]  /*1fde0*/  @!P5 LEA.HI.X R9, R236, R5, R91, 0x2, P0 ;  /* 0x00000005ec09d211 */ /* 0x000fe400000f145b */
[----:B------:R-:W-:Y:S01]  /*1fdf0*/  ISETP.GE.AND P0, PT, R232, UR4, PT ;  /* 0x00000004e8007c0c */ /* 0x000fe2000bf06270 */
[----:B------:R2:W-:Y:S01]  /*1fe00*/  @!P3 ST.E.64 desc[UR60][R6.64], R74 ;  /* 0x0000004a0600b985 */ /* 0x0005e2000c101b3c */
[----:B---3--:R-:W-:-:S02]  /*1fe10*/  @!P4 LEA R10, P6, R235, R4, 0x2 ;  /* 0x00000004eb0ac211 */ /* 0x008fc400078c10ff */
[CC--:B0-----:R-:W-:Y:S01]  /*1fe20*/  @!P1 LEA R12, P3, R234.reuse, R4.reuse, 0x2 ;  /* 0x00000004ea0c9211 */ /* 0x0c1fe200078610ff */
[----:B------:R0:W-:Y:S01]  /*1fe30*/  @!P5 ST.E.64 desc[UR60][R8.64], R78 ;  /* 0x0000004e0800d985 */ /* 0x0001e2000c101b3c */
[-C--:B------:R-:W-:Y:S02]  /*1fe40*/  @!P4 LEA.HI.X R11, R235, R5.reuse, R90, 0x2, P6 ;  /* 0x00000005eb0bc211 */ /* 0x080fe400030f145a */
[----:B------:R-:W-:Y:S02]  /*1fe50*/  @!P1 LEA.HI.X R13, R234, R5, R89, 0x2, P3 ;  /* 0x00000005ea0d9211 */ /* 0x000fe400018f1459 */
[-C--:B----4-:R-:W-:Y:S01]  /*1fe60*/  @!P2 LEA R14, P6, R233, R4.reuse, 0x2 ;  /* 0x00000004e90ea211 */ /* 0x090fe200078c10ff */
[----:B------:R3:W-:Y:S01]  /*1fe70*/  @!P4 ST.E.64 desc[UR60][R10.64], R126 ;  /* 0x0000007e0a00c985 */ /* 0x0007e2000c101b3c */
[----:B------:R-:W-:Y:S02]  /*1fe80*/  ISETP.GE.AND P3, PT, R231, UR4, PT ;  /* 0x00000004e7007c0c */ /* 0x000fe4000bf66270 */
[----:B------:R-:W-:Y:S01]  /*1fe90*/  ISETP.GE.AND P4, PT, R25, UR4, PT ;  /* 0x0000000419007c0c */ /* 0x000fe2000bf86270 */
[----:B------:R4:W-:Y:S01]  /*1fea0*/  @!P1 ST.E.64 desc[UR60][R12.64], R128 ;  /* 0x000000800c009985 */ /* 0x0009e2000c101b3c */
[----:B-1----:R-:W-:-:S02]  /*1feb0*/  @!P0 LEA R20, P5, R232, R4, 0x2 ;  /* 0x00000004e8148211 */ /* 0x002fc400078a10ff */
[-C--:B------:R-:W-:Y:S02]  /*1fec0*/  @!P2 LEA.HI.X R15, R233, R5.reuse, R88, 0x2, P6 ;  /* 0x00000005e90fa211 */ /* 0x080fe400030f1458 */
[----:B------:R-:W-:Y:S02]  /*1fed0*/  ISETP.GE.AND P1, PT, R230, UR4, PT ;  /* 0x00000004e6007c0c */ /* 0x000fe4000bf26270 */
[----:B------:R-:W-:Y:S01]  /*1fee0*/  @!P0 LEA.HI.X R21, R232, R5, R87, 0x2, P5 ;  /* 0x00000005e8158211 */ /* 0x000fe200028f1457 */
[----:B------:R1:W-:Y:S01]  /*1fef0*/  @!P2 ST.E.64 desc[UR60][R14.64], R130 ;  /* 0x000000820e00a985 */ /* 0x0003e2000c101b3c */
[----:B------:R-:W-:Y:S02]  /*1ff00*/  ISETP.GE.AND P5, PT, R227, UR4, PT ;  /* 0x00000004e3007c0c */ /* 0x000fe4000bfa6270 */
[----:B------:R-:W-:Y:S01]  /*1ff10*/  ISETP.GE.AND P2, PT, R3, UR4, PT ;  /* 0x0000000403007c0c */ /* 0x000fe2000bf46270 */
[----:B------:R1:W-:Y:S01]  /*1ff20*/  @!P0 ST.E.64 desc[UR60][R20.64], R132 ;  /* 0x0000008414008985 */ /* 0x0003e2000c101b3c */
[----:B--2---:R-:W-:-:S02]  /*1ff30*/  @!P3 LEA R6, P6, R231, R4, 0x2 ;  /* 0x00000004e706b211 */ /* 0x004fc400078c10ff */
[-C--:B------:R-:W-:Y:S02]  /*1ff40*/  @!P4 LEA R24, P0, R25, R4.reuse, 0x2 ;  /* 0x000000041918c211 */ /* 0x080fe400078010ff */
[-C--:B------:R-:W-:Y:S02]  /*1ff50*/  @!P3 LEA.HI.X R7, R231, R5.reuse, R86, 0x2, P6 ;  /* 0x00000005e707b211 */ /* 0x080fe400030f1456 */
[-C--:B0-----:R-:W-:Y:S02]  /*1ff60*/  @!P1 LEA R8, P6, R230, R4.reuse, 0x2 ;  /* 0x00000004e6089211 */ /* 0x081fe400078c10ff */
[----:B------:R-:W-:Y:S01]  /*1ff70*/  @!P4 LEA.HI.X R25, R25, R5, R0, 0x2, P0 ;  /* 0x000000051919c211 */ /* 0x000fe200000f1400 */
[----:B------:R1:W-:Y:S01]  /*1ff80*/  @!P3 ST.E.64 desc[UR60][R6.64], R98 ;  /* 0x000000620600b985 */ /* 0x0003e2000c101b3c */
[----:B---3--:R-:W-:Y:S02]  /*1ff90*/  SHF.R.S32.HI R11, RZ, 0x1f, R227 ;  /* 0x0000001fff0b7819 */ /* 0x008fe400000114e3 */
[----:B------:R-:W-:-:S02]  /*1ffa0*/  @!P5 LEA R10, P0, R227, R4, 0x2 ;  /* 0x00000004e30ad211 */ /* 0x000fc400078010ff */
[-C--:B------:R-:W-:Y:S02]  /*1ffb0*/  @!P1 LEA.HI.X R9, R230, R5.reuse, R85, 0x2, P6 ;  /* 0x00000005e6099211 */ /* 0x080fe400030f1455 */
[----:B------:R-:W-:Y:S02]  /*1ffc0*/  SHF.R.S32.HI R0, RZ, 0x1f, R3 ;  /* 0x0000001fff007819 */ /* 0x000fe40000011403 */
[----:B----4-:R-:W-:Y:S01]  /*1ffd0*/  @!P2 LEA R12, P6, R3, R4, 0x2 ;  /* 0x00000004030ca211 */ /* 0x010fe200078c10ff */
[----:B------:R1:W-:Y:S01]  /*1ffe0*/  @!P1 ST.E.64 desc[UR60][R8.64], R102 ;  /* 0x0000006608009985 */ /* 0x0003e2000c101b3c */
[-C--:B------:R-:W-:Y:S02]  /*1fff0*/  @!P5 LEA.HI.X R11, R227, R5.reuse, R11, 0x2, P0 ;  /* 0x00000005e30bd211 */ /* 0x080fe400000f140b */
[----:B------:R-:W-:Y:S02]  /*20000*/  @!P2 LEA.HI.X R13, R3, R5, R0, 0x2, P6 ;  /* 0x00000005030da211 */ /* 0x000fe400030f1400 */
[----:B------:R-:W-:Y:S01]  /*20010*/  IADD3 R3, R220, 0xb8, RZ ;  /* 0x000000b8dc037810 */ /* 0x000fe20007ffe0ff */
[----:B------:R1:W-:Y:S03]  /*20020*/  @!P5 ST.E.64 desc[UR60][R10.64], R106 ;  /* 0x0000006a0a00d985 */ /* 0x0003e6000c101b3c */
[----:B------:R-:W-:Y:S01]  /*20030*/  ISETP.GE.AND P0, PT, R3, UR4, PT ;  /* 0x0000000403007c0c */ /* 0x000fe2000bf06270 */
[----:B------:R1:W-:Y:S04]  /*20040*/  @!P4 ST.E.64 desc[UR60][R24.64], R110 ;  /* 0x0000006e1800c985 */ /* 0x0003e8000c101b3c */
[----:B------:R1:W-:Y:S08]  /*20050*/  @!P2 ST.E.64 desc[UR60][R12.64], R114 ;  /* 0x000000720c00a985 */ /* 0x0003f0000c101b3c */
[----:B------:R-:W-:Y:S05]  /*20060*/  @P0 BRA `(.L_x_3842) ;  /* 0x0000000c006c0947 */ /* 0x000fea0003800000 */
[----:B------:R-:W-:Y:S02]  /*20070*/  LEA R4, P0, R3, R4, 0x2 ;  /* 0x0000000403047211 */ /* 0x000fe400078010ff */
[----:B------:R-:W-:-:S04]  /*20080*/  SHF.R.S32.HI R0, RZ, 0x1f, R3 ;  /* 0x0000001fff007819 */ /* 0x000fc80000011403 */
[----:B------:R-:W-:-:S05]  /*20090*/  LEA.HI.X R5, R3, R5, R0, 0x2, P0 ;  /* 0x0000000503057211 */ /* 0x000fca00000f1400 */
[----:B------:R0:W-:Y:S01]  /*200a0*/  ST.E.64 desc[UR60][R4.64], R118 ;  /* 0x0000007604007985 */ /* 0x0001e2000c101b3c */
[----:B------:R-:W-:Y:S05]  /*200b0*/  BRA `(.L_x_3842) ;  /* 0x0000000c00587947 */ /* 0x000fea0003800000 */
.L_x_3833:
[----:B------:R-:W-:Y:S01]  /*200c0*/  ULDC.64 UR6, c[0x0][0xc08] ;  /* 0x0003020000067ab9 */ /* 0x000fe20000000a00 */
[----:B------:R-:W-:Y:S01]  /*200d0*/  ULDC.64 UR4, c[0x0][0xc00] ;  /* 0x0003000000047ab9 */ /* 0x000fe20000000a00 */
[----:B------:R-:W-:Y:S01]  /*200e0*/  ISETP.NE.U32.AND P1, PT, RZ, UR6, PT ;  /* 0x00000006ff007c0c */ /* 0x000fe2000bf25070 */
[----:B------:R-:W-:Y:S01]  /*200f0*/  IMAD.MOV.U32 R3, RZ, RZ, RZ ;  /* 0x000000ffff037224 */ /* 0x000fe200078e00ff */
[----:B------:R-:W-:Y:S02]  /*20100*/  ISETP.NE.U32.AND P0, PT, RZ, UR4, PT ;  /* 0x00000004ff007c0c */ /* 0x000fe4000bf05070 */
[----:B------:R-:W-:Y:S02]  /*20110*/  ISETP.NE.AND.EX P1, PT, RZ, UR7, PT, P1 ;  /* 0x00000007ff007c0c */ /* 0x000fe4000bf25310 */
[----:B------:R-:W-:Y:S02]  /*20120*/  IADD3 R4, P2, R223, UR4, RZ ;  /* 0x00000004df047c10 */ /* 0x000fe4000ff5e0ff */
[----:B------:R-:W-:-:S02]  /*20130*/  ISETP.NE.AND.EX P0, PT, RZ, UR5, PT, P0 ;  /* 0x00000005ff007c0c */ /* 0x000fc4000bf05300 */
[----:B------:R-:W-:Y:S01]  /*20140*/  IADD3.X R5, R224, UR5, RZ, P2, !PT ;  /* 0x00000005e0057c10 */ /* 0x000fe200097fe4ff */
[----:B------:R-:W-:Y:S02]  /*20150*/  ULDC UR4, c[0x0][0xa88] ;  /* 0x0002a20000047ab9 */ /* 0x000fe40000000800 */
[----:B------:R-:W-:-:S04]  /*20160*/  IMAD.U32 R0, RZ, RZ, UR4 ;  /* 0x00000004ff007e24 */ /* 0x000fc8000f8e00ff */
[----:B------:R-:W-:-:S04]  /*20170*/  @P1 IADD3 R6, P2, R223, UR6, RZ ;  /* 0x00000006df061c10 */ /* 0x000fc8000ff5e0ff */
[----:B------:R-:W-:Y:S01]  /*20180*/  @P1 IADD3.X R7, R224, UR7, RZ, P2, !PT ;  /* 0x00000007e0071c10 */ /* 0x000fe200097fe4ff */
[----:B------:R2:W5:Y:S04]  /*20190*/  @P0 LDG.E R3, desc[UR60][R4.64] ;  /* 0x0000003c04030981 */ /* 0x000568000c1e1900 */
[----:B------:R2:W5:Y:S01]  /*201a0*/  @P1 LDG.E R0, desc[UR60][R6.64] ;  /* 0x0000003c06001981 */ /* 0x000562000c1e1900 */
[----:B------:R-:W-:Y:S01]  /*201b0*/  ISETP.NE.AND P2, PT, R221, RZ, PT ;  /* 0x000000ffdd00720c */ /* 0x000fe20003f45270 */
[----:B------:R-:W3:-:S12]  /*201c0*/  S2R R9, SR_TID.X ;  /* 0x0000000000097919 */ /* 0x000ed80000002100 */
[----:B------:R-:W4:Y:S01]  /*201d0*/  @!P2 LDC R221, c[0x0][0xad4] ;  /* 0x0002b500ffddab82 */ /* 0x000f220000000800 */
[----:B---3--:R-:W-:Y:S01]  /*201e0*/  VIADD R8, R9, 0xffffff80 ;  /* 0xffffff8009087836 */ /* 0x008fe20000000000 */
[----:B----4-:R-:W-:-:S04]  /*201f0*/  ISETP.GT.AND P2, PT, R221, 0x1, PT ;  /* 0x00000001dd00780c */ /* 0x010fc80003f44270 */
[----:B------:R-:W-:Y:S01]  /*20200*/  ISETP.GT.AND P3, PT, R8, 0x7f, PT ;  /* 0x0000007f0800780c */ /* 0x000fe20003f64270 */
[----:B--2---:R-:W-:-:S12]  /*20210*/  @P1 BRA `(.L_x_3845) ;  /* 0x0000000000101947 */ /* 0x004fd80003800000 */
[----:B------:R-:W-:Y:S05]  /*20220*/  @!P0 BRA `(.L_x_3845) ;  /* 0x00000000000c8947 */ /* 0x000fea0003800000 */
[----:B------:R-:W2:Y:S04]  /*20230*/  LDG.E R7, desc[UR60][R4.64] ;  /* 0x0000003c04077981 */ /* 0x000ea8000c1e1900 */
[----:B-----5:R-:W2:Y:S02]  /*20240*/  LDG.E R0, desc[UR60][R4.64+0x4] ;  /* 0x0000043c04007981 */ /* 0x020ea4000c1e1900 */
[----:B--2---:R-:W-:-:S07]  /*20250*/  IADD3 R0, -R7, R0, RZ ;  /* 0x0000000007007210 */ /* 0x004fce0007ffe1ff */
.L_x_3845:
[----:B------:R-:W2:Y:S01]  /*20260*/  LDL.LU R4, [R1+0x68] ;  /* 0x0000680001047983 */ /* 0x000ea20000300800 */
[----:B------:R-:W-:Y:S01]  /*20270*/  BSSY B1, `(.L_x_3846) ;  /* 0x0000036000017945 */ /* 0x000fe20003800000 */
[----:B------:R-:W-:Y:S02]  /*20280*/  SEL R27, R222, RZ, !P0 ;  /* 0x000000ffde1b7207 */ /* 0x000fe40004000000 */
[----:B-----5:R-:W-:Y:S02]  /*20290*/  SHF.R.S32.HI R26, RZ, 0x1f, R3 ;  /* 0x0000001fff1a7819 */ /* 0x020fe40000011403 */
[----:B--2---:R-:W-:Y:S01]  /*202a0*/  SEL R28, R4, RZ, !P0 ;  /* 0x000000ff041c7207 */ /* 0x004fe20004000000 */
[----:B------:R-:W-:Y:S06]  /*202b0*/  @P3 BRA `(.L_x_3847) ;  /* 0x0000000000c43947 */ /* 0x000fec0003800000 */
[----:B------:R-:W2:Y:S01]  /*202c0*/  LDC R31, c[0x0][0xbe8] ;  /* 0x0002fa00ff1f7b82 */ /* 0x000ea20000000800 */
[----:B------:R-:W-:-:S04]  /*202d0*/  IMAD R4, R228, 0x80, R9 ;  /* 0x00000080e4047824 */ /* 0x000fc800078e0209 */
[----:B------:R-:W-:Y:S02]  /*202e0*/  VIADD R29, R4, 0xffffff80 ;  /* 0xffffff80041d7836 */ /* 0x000fe40000000000 */
[----:B--2---:R-:W-:-:S05]  /*202f0*/  IMAD R5, R0, R31, RZ ;  /* 0x0000001f00057224 */ /* 0x004fca00078e02ff */
[----:B------:R-:W-:-:S13]  /*20300*/  ISETP.GE.AND P0, PT, R29, R5, PT ;  /* 0x000000051d00720c */ /* 0x000fda0003f06270 */
[----:B------:R-:W-:Y:S05]  /*20310*/  @P0 BRA `(.L_x_3847) ;  /* 0x0000000000ac0947 */ /* 0x000fea0003800000 */
[----:B------:R-:W-:Y:S01]  /*20320*/  IMAD.MOV.U32 R24, RZ, RZ, 0x9b8 ;  /* 0x000009b8ff187424 */ /* 0x000fe200078e00ff */
[----:B------:R-:W-:Y:S01]  /*20330*/  ISETP.GT.AND P0, PT, R221, 0x1, PT ;  /* 0x00000001dd00780c */ /* 0x000fe20003f04270 */
[----:B------:R-:W2:Y:S01]  /*20340*/  LDC.64 R4, c[0x0][0xba8] ;  /* 0x0002ea00ff047b82 */ /* 0x000ea20000000a00 */
[----:B------:R-:W-:Y:S02]  /*20350*/  ISETP.NE.AND P1, PT, R31, 0x1, PT ;  /* 0x000000011f00780c */ /* 0x000fe40003f25270 */
[----:B------:R-:W-:Y:S02]  /*20360*/  SEL R24, R24, 0x978, P0 ;  /* 0x0000097818187807 */ /* 0x000fe40000000000 */
[----:B------:R-:W-:Y:S02]  /*20370*/  SEL R229, R229, RZ, P0 ;  /* 0x000000ffe5e57207 */ /* 0x000fe40000000000 */
[----:B------:R-:W-:Y:S01]  /*20380*/  MOV R21, R29 ;  /* 0x0000001d00157202 */ /* 0x000fe20000000f00 */
[----:B------:R-:W3:Y:S08]  /*20390*/  LDC.64 R10, c[0x0][R24+0x220] ;  /* 0x00008800180a7b82 */ /* 0x000ef00000000a00 */
[----:B------:R-:W4:Y:S08]  /*203a0*/  LDC.64 R8, c[0x0][R24+0x218] ;  /* 0x0000860018087b82 */ /* 0x000f300000000a00 */
[----:B------:R-:W5:Y:S08]  /*203b0*/  LDC.64 R12, c[0x0][R24+0x228] ;  /* 0x00008a00180c7b82 */ /* 0x000f700000000a00 */
[----:B------:R-:W0:Y:S08]  /*203c0*/  LDC.64 R6, c[0x0][R24+0x210] ;  /* 0x0000840018067b82 */ /* 0x000e300000000a00 */
[----:B------:R-:W1:Y:S08]  /*203d0*/  @P1 LDC R20, c[0x0][0xbec] ;  /* 0x0002fb00ff141b82 */ /* 0x000e700000000800 */
[----:B------:R-:W5:Y:S01]  /*203e0*/  @P1 LDC R33, c[0x0][0xbf0] ;  /* 0x0002fc00ff211b82 */ /* 0x000f620000000800 */
[----:B---3--:R-:W-:-:S07]  /*203f0*/  IMAD R11, R11, R27, RZ ;  /* 0x0000001b0b0b7224 */ /* 0x008fce00078e02ff */
[----:B--2---:R-:W2:Y:S01]  /*20400*/  @!P0 LDC R4, c[0x0][0xb50] ;  /* 0x0002d400ff048b82 */ /* 0x004ea20000000800 */
[----:B------:R-:W-:-:S04]  /*20410*/  IMAD.WIDE.U32 R14, R10, R27, RZ ;  /* 0x0000001b0a0e7225 */ /* 0x000fc800078e00ff */
[----:B------:R-:W-:Y:S02]  /*20420*/  IMAD R11, R10, R28, R11 ;  /* 0x0000001c0a0b7224 */ /* 0x000fe400078e020b */
[----:B-1----:R-:W-:Y:S01]  /*20430*/  @P1 IMAD.HI.U32 R20, R29, R20, RZ ;  /* 0x000000141d141227 */ /* 0x002fe200078e00ff */
[----:B------:R-:W1:Y:S03]  /*20440*/  @!P0 LDC R5, c[0x0][0xb54] ;  /* 0x0002d500ff058b82 */ /* 0x000e660000000800 */
[-C--:B----4-:R-:W-:Y:S02]  /*20450*/  IMAD R25, R9, R219.reuse, RZ ;  /* 0x000000db09197224 */ /* 0x090fe400078e02ff */
[----:B------:R-:W-:Y:S01]  /*20460*/  IMAD.WIDE.U32 R8, R8, R219, RZ ;  /* 0x000000db08087225 */ /* 0x000fe200078e00ff */
[----:B-----5:R-:W-:-:S03]  /*20470*/  @P1 SHF.R.U32.HI R21, RZ, R33, R20 ;  /* 0x00000021ff151219 */ /* 0x020fc60000011614 */
[----:B------:R-:W-:Y:S01]  /*20480*/  IMAD.IADD R25, R9, 0x1, R25 ;  /* 0x0000000109197824 */ /* 0x000fe200078e0219 */
[----:B------:R-:W-:Y:S01]  /*20490*/  IADD3 R10, P1, P3, R14, R8, R3 ;  /* 0x000000080e0a7210 */ /* 0x000fe20007b3e003 */
[----:B------:R-:W-:Y:S02]  /*204a0*/  IMAD.IADD R15, R15, 0x1, R11 ;  /* 0x000000010f0f7824 */ /* 0x000fe400078e020b */
[----:B------:R-:W-:-:S03]  /*204b0*/  IMAD.WIDE.U32 R8, R12, R229, RZ ;  /* 0x000000e50c087225 */ /* 0x000fc600078e00ff */
[----:B------:R-:W-:Y:S01]  /*204c0*/  IADD3.X R12, R15, R25, R26, P1, P3 ;  /* 0x000000190f0c7210 */ /* 0x000fe20000fe641a */
[----:B------:R-:W-:Y:S01]  /*204d0*/  IMAD R13, R13, R229, RZ ;  /* 0x000000e50d0d7224 */ /* 0x000fe200078e02ff */
[----:B------:R-:W-:Y:S01]  /*204e0*/  IADD3 R8, P0, P1, R21, R10, R8 ;  /* 0x0000000a15087210 */ /* 0x000fe2000791e008 */
[--C-:B------:R-:W-:Y:S01]  /*204f0*/  IMAD.MOV R14, RZ, RZ, -R21.reuse ;  /* 0x000000ffff0e7224 */ /* 0x100fe200078e0a15 */
[----:B------:R-:W-:Y:S02]  /*20500*/  SHF.R.S32.HI R21, RZ, 0x1f, R21 ;  /* 0x0000001fff157819 */ /* 0x000fe40000011415 */
[----:B------:R-:W-:Y:S01]  /*20510*/  IADD3 R13, R9, R13, RZ ;  /* 0x0000000d090d7210 */ /* 0x000fe20007ffe0ff */
[----:B------:R-:W-:-:S03]  /*20520*/  IMAD R11, R31, R14, R29 ;  /* 0x0000000e1f0b7224 */ /* 0x000fc600078e021d */
[----:B------:R-:W-:Y:S01]  /*20530*/  IADD3.X R9, R21, R12, R13, P0, P1 ;  /* 0x0000000c15097210 */ /* 0x000fe200007e240d */
[----:B0-----:R-:W-:Y:S01]  /*20540*/  IMAD R7, R7, R11, RZ ;  /* 0x0000000b07077224 */ /* 0x001fe200078e02ff */
[----:B------:R-:W-:-:S05]  /*20550*/  SHF.R.S32.HI R13, RZ, 0x1f, R11 ;  /* 0x0000001fff0d7819 */ /* 0x000fca000001140b */
[C---:B------:R-:W-:Y:S02]  /*20560*/  IMAD R13, R6.reuse, R13, R7 ;  /* 0x0000000d060d7224 */ /* 0x040fe400078e0207 */
[----:B------:R-:W-:-:S04]  /*20570*/  IMAD.WIDE.U32 R6, R6, R11, R8 ;  /* 0x0000000b06067225 */ /* 0x000fc800078e0008 */
[----:B------:R-:W-:Y:S01]  /*20580*/  IMAD.IADD R7, R7, 0x1, R13 ;  /* 0x0000000107077824 */ /* 0x000fe200078e020d */
[----:B--2---:R-:W-:-:S04]  /*20590*/  LEA R4, P0, R6, R4, 0x2 ;  /* 0x0000000406047211 */ /* 0x004fc800078010ff */
[----:B-1----:R-:W-:Y:S01]  /*205a0*/  LEA.HI.X R5, R6, R5, R7, 0x2, P0 ;  /* 0x0000000506057211 */ /* 0x002fe200000f1407 */
[----:B------:R-:W-:-:S05]  /*205b0*/  IMAD.MOV.U32 R7, RZ, RZ, -0x800000 ;  /* 0xff800000ff077424 */ /* 0x000fca00078e00ff */
[----:B------:R2:W-:Y:S03]  /*205c0*/  STG.E desc[UR60][R4.64], R7 ;  /* 0x0000000704007986 */ /* 0x0005e6000c10193c */
.L_x_3847:
[----:B------:R-:W-:Y:S05]  /*205d0*/  BSYNC B1 ;  /* 0x0000000000017941 */ /* 0x000fea0003800000 */
.L_x_3846:
[----:B------:R-:W-:Y:S05]  /*205e0*/  @P2 BRA `(.L_x_3842) ;  /* 0x00000008000c2947 */ /* 0x000fea0003800000 */
[----:B--2---:R-:W2:Y:S01]  /*205f0*/  S2R R4, SR_TID.X ;  /* 0x0000000000047919 */ /* 0x004ea20000002100 */
[----:B------:R-:W3:Y:S01]  /*20600*/  LDC R11, c[0x0][0xbe8] ;  /* 0x0002fa00ff0b7b82 */ /* 0x000ee20000000800 */
[----:B------:R-:W-:Y:S01]  /*20610*/  ULDC.64 UR4, c[0x0][0xaa0] ;  /* 0x0002a80000047ab9 */ /* 0x000fe20000000a00 */
[----:B------:R-:W-:Y:S01]  /*20620*/  BSSY B1, `(.L_x_3848) ;  /* 0x0000049000017945 */ /* 0x000fe20003800000 */
[----:B---3--:R-:W-:Y:S01]  /*20630*/  ISETP.NE.AND P0, PT, R11, 0x1, PT ;  /* 0x000000010b00780c */ /* 0x008fe20003f05270 */
[----:B--2---:R-:W-:Y:S02]  /*20640*/  VIADD R6, R4, 0xffffff80 ;  /* 0xffffff8004067836 */ /* 0x004fe40000000000 */
[----:B------:R-:W-:-:S03]  /*20650*/  IMAD R4, R26, UR4, RZ ;  /* 0x000000041a047c24 */ /* 0x000fc6000f8e02ff */
[----:B------:R-:W-:-:S07]  /*20660*/  SHF.R.S32.HI R5, RZ, 0x1f, R6 ;  /* 0x0000001fff057819 */ /* 0x000fce0000011406 */
[----:B------:R-:W2:Y:S01]  /*20670*/  @P0 LDC R9, c[0x0][0xbec] ;  /* 0x0002fb00ff090b82 */ /* 0x000ea20000000800 */
[----:B------:R-:W-:Y:S01]  /*20680*/  IMAD R7, R3, UR5, R4 ;  /* 0x0000000503077c24 */ /* 0x000fe2000f8e0204 */
[----:B------:R-:W-:Y:S01]  /*20690*/  LEA.HI R8, R5, R6, RZ, 0x3 ;  /* 0x0000000605087211 */ /* 0x000fe200078f18ff */
[----:B------:R-:W-:Y:S01]  /*206a0*/  IMAD.WIDE.U32 R4, R3, UR4, RZ ;  /* 0x0000000403047c25 */ /* 0x000fe2000f8e00ff */
[----:B------:R-:W-:Y:S02]  /*206b0*/  ULDC.64 UR4, c[0x0][0xae8] ;  /* 0x0002ba0000047ab9 */ /* 0x000fe40000000a00 */
[----:B------:R-:W-:Y:S02]  /*206c0*/  LOP3.LUT R3, R8, 0xfffffff8, RZ, 0xc0, !PT ;  /* 0xfffffff808037812 */ /* 0x000fe400078ec0ff */
[----:B------:R-:W3:Y:S01]  /*206d0*/  @P0 LDC R13, c[0x0][0xbf0] ;  /* 0x0002fc00ff0d0b82 */ /* 0x000ee20000000800 */
[----:B------:R-:W-:Y:S02]  /*206e0*/  SHF.R.S32.HI R15, RZ, 0x3, R8 ;  /* 0x00000003ff0f7819 */ /* 0x000fe40000011408 */
[----:B------:R-:W-:Y:S01]  /*206f0*/  IADD3 R5, R5, R7, RZ ;  /* 0x0000000705057210 */ /* 0x000fe20007ffe0ff */
[----:B------:R-:W-:-:S04]  /*20700*/  IMAD.IADD R10, R6, 0x1, -R3 ;  /* 0x00000001060a7824 */ /* 0x000fc800078e0a03 */
[----:B------:R-:W-:Y:S02]  /*20710*/  IMAD R3, R10, 0x20, R15 ;  /* 0x000000200a037824 */ /* 0x000fe400078e020f */
[----:B------:R-:W-:-:S04]  /*20720*/  IMAD.WIDE.U32 R4, R219, UR4, R4 ;  /* 0x00000004db047c25 */ /* 0x000fc8000f8e0004 */
[----:B------:R-:W-:Y:S02]  /*20730*/  IMAD R8, R228, 0x80, R3 ;  /* 0x00000080e4087824 */ /* 0x000fe400078e0203 */
[----:B------:R-:W-:Y:S01]  /*20740*/  IMAD R5, R219, UR5, R5 ;  /* 0x00000005db057c24 */ /* 0x000fe2000f8e0205 */
[----:B------:R-:W-:Y:S01]  /*20750*/  ULDC.64 UR4, c[0x0][0xaf0] ;  /* 0x0002bc0000047ab9 */ /* 0x000fe20000000a00 */
[----:B--2---:R-:W-:Y:S01]  /*20760*/  @P0 IMAD.HI.U32 R6, R8, R9, RZ ;  /* 0x0000000908060227 */ /* 0x004fe200078e00ff */
[----:B------:R-:W-:-:S03]  /*20770*/  MOV R3, R8 ;  /* 0x0000000800037202 */ /* 0x000fc60000000f00 */
[----:B------:R-:W-:Y:S02]  /*20780*/  IMAD R7, R28, UR4, RZ ;  /* 0x000000041c077c24 */ /* 0x000fe4000f8e02ff */
[----:B------:R-:W-:Y:S01]  /*20790*/  IMAD.WIDE.U32 R4, R27, UR4, R4 ;  /* 0x000000041b047c25 */ /* 0x000fe2000f8e0004 */
[----:B---3--:R-:W-:-:S03]  /*207a0*/  @P0 SHF.R.U32.HI R3, RZ, R13, R6 ;  /* 0x0000000dff030219 */ /* 0x008fc60000011606 */
[----:B------:R-:W-:Y:S01]  /*207b0*/  IMAD R7, R27, UR5, R7 ;  /* 0x000000051b077c24 */ /* 0x000fe2000f8e0207 */
[----:B------:R-:W-:Y:S01]  /*207c0*/  SHF.R.S32.HI R6, RZ, 0x1f, R3 ;  /* 0x0000001fff067819 */ /* 0x000fe20000011403 */
[----:B------:R-:W-:Y:S02]  /*207d0*/  ULDC.64 UR4, c[0x0][0xae0] ;  /* 0x0002b80000047ab9 */ /* 0x000fe40000000a00 */
[----:B------:R-:W-:Y:S02]  /*207e0*/  IMAD.IADD R5, R5, 0x1, R7 ;  /* 0x0000000105057824 */ /* 0x000fe400078e0207 */
[----:B------:R-:W-:Y:S02]  /*207f0*/  IMAD.MOV R7, RZ, RZ, -R3 ;  /* 0x000000ffff077224 */ /* 0x000fe400078e0a03 */
[----:B------:R-:W-:Y:S02]  /*20800*/  IMAD R6, R6, UR4, RZ ;  /* 0x0000000406067c24 */ /* 0x000fe4000f8e02ff */
[----:B------:R-:W-:Y:S01]  /*20810*/  IMAD R7, R11, R7, R8 ;  /* 0x000000070b077224 */ /* 0x000fe200078e0208 */
[----:B------:R-:W-:Y:S01]  /*20820*/  LEA R8, R228, R15, 0x7 ;  /* 0x0000000fe4087211 */ /* 0x000fe200078e38ff */
[----:B------:R-:W-:-:S04]  /*20830*/  IMAD.WIDE.U32 R4, R3, UR4, R4 ;  /* 0x0000000403047c25 */ /* 0x000fc8000f8e0004 */
[----:B------:R-:W-:Y:S01]  /*20840*/  IMAD R9, R3, UR5, R6 ;  /* 0x0000000503097c24 */ /* 0x000fe2000f8e0206 */
[----:B------:R-:W-:Y:S01]  /*20850*/  SHF.R.S32.HI R3, RZ, 0x1f, R7 ;  /* 0x0000001fff037819 */ /* 0x000fe20000011407 */
[----:B------:R-:W-:Y:S01]  /*20860*/  ULDC.64 UR4, c[0x0][0xad8] ;  /* 0x0002b60000047ab9 */ /* 0x000fe20000000a00 */
[----:B------:R-:W-:Y:S02]  /*20870*/  IMAD R11, R0, R11, RZ ;  /* 0x0000000b000b7224 */ /* 0x000fe400078e02ff */
[----:B------:R-:W-:Y:S02]  /*20880*/  IMAD.IADD R5, R5, 0x1, R9 ;  /* 0x0000000105057824 */ /* 0x000fe400078e0209 */
[----:B------:R-:W-:Y:S01]  /*20890*/  IMAD R6, R3, UR4, RZ ;  /* 0x0000000403067c24 */ /* 0x000fe2000f8e02ff */
[C---:B------:R-:W-:Y:S01]  /*208a0*/  ISETP.GE.AND P2, PT, R8.reuse, R11, PT ;  /* 0x0000000b0800720c */ /* 0x040fe20003f46270 */
[----:B------:R-:W-:Y:S02]  /*208b0*/  VIADD R3, R8, 0x40 ;  /* 0x0000004008037836 */ /* 0x000fe40000000000 */
[----:B------:R-:W-:-:S02]  /*208c0*/  IMAD R9, R7, UR5, R6 ;  /* 0x0000000507097c24 */ /* 0x000fc4000f8e0206 */
[----:B------:R-:W-:Y:S01]  /*208d0*/  IMAD.WIDE.U32 R4, R7, UR4, R4 ;  /* 0x0000000407047c25 */ /* 0x000fe2000f8e0004 */
[----:B------:R-:W-:Y:S01]  /*208e0*/  ULDC.64 UR4, c[0x0][0xa80] ;  /* 0x0002a00000047ab9 */ /* 0x000fe20000000a00 */
[----:B------:R-:W-:Y:S02]  /*208f0*/  ISETP.GE.AND P1, PT, R3, R11, PT ;  /* 0x0000000b0300720c */ /* 0x000fe40003f26270 */
[----:B------:R-:W-:Y:S01]  /*20900*/  VIADD R0, R8, 0x20 ;  /* 0x0000002008007836 */ /* 0x000fe20000000000 */
[----:B------:R-:W-:Y:S01]  /*20910*/  IADD3 R3, R5, R9, RZ ;  /* 0x0000000905037210 */ /* 0x000fe20007ffe0ff */
[----:B------:R-:W-:Y:S01]  /*20920*/  IMAD.SHL.U32 R7, R10, 0x8, RZ ;  /* 0x000000080a077824 */ /* 0x000fe200078e00ff */
[----:B------:R-:W-:Y:S02]  /*20930*/  LEA R6, P3, R4, UR4, 0x1 ;  /* 0x0000000404067c11 */ /* 0x000fe4000f8608ff */
[----:B------:R-:W-:Y:S01]  /*20940*/  ISETP.GE.AND P0, PT, R0, R11, PT ;  /* 0x0000000b0000720c */ /* 0x000fe20003f06270 */
[C---:B------:R-:W-:Y:S01]  /*20950*/  VIADD R9, R7.reuse, 0x40 ;  /* 0x0000004007097836 */ /* 0x040fe20000000000 */
[----:B------:R-:W-:Y:S01]  /*20960*/  LEA.HI.X R3, R4, UR5, R3, 0x1, P3 ;  /* 0x0000000504037c11 */ /* 0x000fe200098f0c03 */
[----:B------:R-:W-:Y:S01]  /*20970*/  VIADD R13, R7, 0x80 ;  /* 0x00000080070d7836 */ /* 0x000fe20000000000 */
[----:B------:R2:W3:Y:S01]  /*20980*/  SHFL.IDX PT, R4, R6, RZ, 0x181f ;  /* 0x00181fff06047589 */ /* 0x0004e200000e0000 */
[----:B------:R-:W-:-:S02]  /*20990*/  SHF.R.S32.HI R14, RZ, 0x1f, R7 ;  /* 0x0000001fff0e7819 */ /* 0x000fc40000011407 */
[----:B------:R-:W-:Y:S01]  /*209a0*/  SHF.R.S32.HI R10, RZ, 0x1f, R9 ;  /* 0x0000001fff0a7819 */ /* 0x000fe20000011409 */
[----:B------:R2:W4:Y:S01]  /*209b0*/  SHFL.IDX PT, R0, R3, RZ, 0x181f ;  /* 0x00181fff03007589 */ /* 0x00052200000e0000 */
[----:B------:R-:W-:Y:S01]  /*209c0*/  SHF.R.S32.HI R12, RZ, 0x1f, R13 ;  /* 0x0000001fff0c7819 */ /* 0x000fe2000001140d */
[----:B------:R-:W-:Y:S06]  /*209d0*/  @P2 BRA `(.L_x_3849) ;  /* 0x0000000000342947 */ /* 0x000fec0003800000 */
[----:B------:R-:W-:Y:S02]  /*209e0*/  ULDC UR4, c[0x0][0xac8] ;  /* 0x0002b20000047ab9 */ /* 0x000fe40000000800 */
[----:B------:R-:W-:Y:S02]  /*209f0*/  ISETP.GE.AND P4, PT, R7, UR4, PT ;  /* 0x0000000407007c0c */ /* 0x000fe4000bf86270 */
[----:B------:R-:W-:Y:S02]  /*20a00*/  ISETP.GE.AND P3, PT, R9, UR4, PT ;  /* 0x0000000409007c0c */ /* 0x000fe4000bf66270 */
[----:B------:R-:W-:-:S09]  /*20a10*/  ISETP.GE.AND P2, PT, R13, UR4, PT ;  /* 0x000000040d007c0c */ /* 0x000fd2000bf46270 */
[-C--:B---3--:R-:W-:Y:S02]  /*20a20*/  @!P4 LEA R20, P6, R7, R4.reuse, 0x1 ;  /* 0x000000040714c211 */ /* 0x088fe400078c08ff */
[----:B------:R-:W-:Y:S02]  /*20a30*/  @!P3 LEA R24, P5, R9, R4, 0x1 ;  /* 0x000000040918b211 */ /* 0x000fe400078a08ff */
[----:B----4-:R-:W-:Y:S02]  /*20a40*/  @!P4 LEA.HI.X R21, R7, R0, R14, 0x1, P6 ;  /* 0x000000000715c211 */ /* 0x010fe400030f0c0e */
[----:B------:R-:W-:Y:S02]  /*20a50*/  @!P2 LEA R4, P6, R13, R4, 0x1 ;  /* 0x000000040d04a211 */ /* 0x000fe400078c08ff */
[-C--:B------:R-:W-:Y:S01]  /*20a60*/  @!P3 LEA.HI.X R25, R9, R0.reuse, R10, 0x1, P5 ;  /* 0x000000000919b211 */ /* 0x080fe200028f0c0a */
[----:B------:R3:W-:Y:S01]  /*20a70*/  @!P4 ST.E.128 desc[UR60][R20.64], RZ ;  /* 0x000000ff1400c985 */ /* 0x0007e2000c101d3c */
[----:B------:R-:W-:-:S03]  /*20a80*/  @!P2 LEA.HI.X R5, R13, R0, R12, 0x1, P6 ;  /* 0x000000000d05a211 */ /* 0x000fc600030f0c0c */
[----:B------:R3:W-:Y:S04]  /*20a90*/  @!P3 ST.E.128 desc[UR60][R24.64], RZ ;  /* 0x000000ff1800b985 */ /* 0x0007e8000c101d3c */
[----:B------:R3:W-:Y:S02]  /*20aa0*/  @!P2 ST.E.128 desc[UR60][R4.64], RZ ;  /* 0x000000ff0400a985 */ /* 0x0007e4000c101d3c */
.L_x_3849:
[----:B------:R-:W-:Y:S05]  /*20ab0*/  BSYNC B1 ;  /* 0x0000000000017941 */ /* 0x000fea0003800000 */
.L_x_3848:
[----:B----4-:R4:W0:Y:S01]  /*20ac0*/  SHFL.IDX PT, R0, R3, 0x1, 0x181f ;  /* 0x00381f0003007f89 */ /* 0x01082200000e0000 */
[----:B------:R-:W-:Y:S03]  /*20ad0*/  BSSY B1, `(.L_x_3850) ;  /* 0x0000010000017945 */ /* 0x000fe60003800000 */
[----:B---3--:R4:W3:Y:S01]  /*20ae0*/  SHFL.IDX PT, R4, R6, 0x1, 0x181f ;  /* 0x00381f0006047f89 */ /* 0x0088e200000e0000 */
        /* <DEDUP_REMOVED lines=14> */
.L_x_3851:
[----:B------:R-:W-:Y:S05]  /*20bd0*/  BSYNC B1 ;  /* 0x0000000000017941 */ /* 0x000fea0003800000 */
.L_x_3850:
[----:B0-----:R0:W0:Y:S01]  /*20be0*/  SHFL.IDX PT, R0, R3, 0x2, 0x181f ;  /* 0x00581f0003007f89 */ /* 0x00102200000e0000 */
[----:B------:R-:W-:Y:S03]  /*20bf0*/  BSSY B1, `(.L_x_3852) ;  /* 0x0000010000017945 */ /* 0x000fe60003800000 */
[----:B---3--:R3:W0:Y:S01]  /*20c00*/  SHFL.IDX PT, R4, R6, 0x2, 0x181f ;  /* 0x00581f0006047f89 */ /* 0x00862200000e0000 */
[----:B------:R-:W-:Y:S05]  /*20c10*/  @P1 BRA `(.L_x_3853) ;  /* 0x0000000000341947 */ /* 0x000fea0003800000 */
[----:B------:R-:W-:Y:S02]  /*20c20*/  ULDC UR4, c[0x0][0xac8] ;  /* 0x0002b20000047ab9 */ /* 0x000fe40000000800 */
[----:B------:R-:W-:Y:S02]  /*20c30*/  ISETP.GE.AND P3, PT, R7, UR4, PT ;  /* 0x0000000407007c0c */ /* 0x000fe4000bf66270 */
[----:B------:R-:W-:Y:S02]  /*20c40*/  ISETP.GE.AND P4, PT, R9, UR4, PT ;  /* 0x0000000409007c0c */ /* 0x000fe4000bf86270 */
[----:B------:R-:W-:-:S09]  /*20c50*/  ISETP.GE.AND P5, PT, R13, UR4, PT ;  /* 0x000000040d007c0c */ /* 0x000fd2000bfa6270 */
[-C--:B0-----:R-:W-:Y:S02]  /*20c60*/  @!P3 LEA R20, P0, R7, R4.reuse, 0x1 ;  /* 0x000000040714b211 */ /* 0x081fe400078008ff */
[-C--:B------:R-:W-:Y:S02]  /*20c70*/  @!P4 LEA R24, P1, R9, R4.reuse, 0x1 ;  /* 0x000000040918c211 */ /* 0x080fe400078208ff */
[----:B------:R-:W-:Y:S02]  /*20c80*/  @!P5 LEA R4, P2, R13, R4, 0x1 ;  /* 0x000000040d04d211 */ /* 0x000fe400078408ff */
[-C--:B------:R-:W-:Y:S02]  /*20c90*/  @!P3 LEA.HI.X R21, R7, R0.reuse, R14, 0x1, P0 ;  /* 0x000000000715b211 */ /* 0x080fe400000f0c0e */
[-C--:B------:R-:W-:Y:S02]  /*20ca0*/  @!P4 LEA.HI.X R25, R9, R0.reuse, R10, 0x1, P1 ;  /* 0x000000000919c211 */ /* 0x080fe400008f0c0a */
[----:B------:R-:W-:Y:S01]  /*20cb0*/  @!P5 LEA.HI.X R5, R13, R0, R12, 0x1, P2 ;  /* 0x000000000d05d211 */ /* 0x000fe200010f0c0c */
[----:B------:R0:W-:Y:S04]  /*20cc0*/  @!P3 ST.E.128 desc[UR60][R20.64], RZ ;  /* 0x000000ff1400b985 */ /* 0x0001e8000c101d3c */
[----:B------:R0:W-:Y:S04]  /*20cd0*/  @!P4 ST.E.128 desc[UR60][R24.64], RZ ;  /* 0x000000ff1800c985 */ /* 0x0001e8000c101d3c */
[----:B------:R0:W-:Y:S02]  /*20ce0*/  @!P5 ST.E.128 desc[UR60][R4.64], RZ ;  /* 0x000000ff0400d985 */ /* 0x0001e4000c101d3c */
.L_x_3853:
[----:B------:R-:W-:Y:S05]  /*20cf0*/  BSYNC B1 ;  /* 0x0000000000017941 */ /* 0x000fea0003800000 */
.L_x_3852:
[----:B0-----:R-:W-:Y:S01]  /*20d00*/  VIADD R0, R8, 0x60 ;  /* 0x0000006008007836 */ /* 0x001fe20000000000 */
[----:B--2-4-:R-:W0:Y:S04]  /*20d10*/  SHFL.IDX PT, R3, R3, 0x3, 0x181f ;  /* 0x00781f0003037f89 */ /* 0x014e2800000e0000 */
[----:B------:R-:W-:Y:S01]  /*20d20*/  ISETP.GE.AND P0, PT, R0, R11, PT ;  /* 0x0000000b0000720c */ /* 0x000fe20003f06270 */
[----:B------:R2:W4:-:S12]  /*20d30*/  SHFL.IDX PT, R4, R6, 0x3, 0x181f ;  /* 0x00781f0006047f89 */ /* 0x00051800000e0000 */
[----:B--2---:R-:W-:Y:S05]  /*20d40*/  @P0 BRA `(.L_x_3842) ;  /* 0x0000000000340947 */ /* 0x004fea0003800000 */
[----:B------:R-:W-:Y:S02]  /*20d50*/  ULDC UR4, c[0x0][0xac8] ;  /* 0x0002b20000047ab9 */ /* 0x000fe40000000800 */
[----:B------:R-:W-:Y:S02]  /*20d60*/  ISETP.GE.AND P3, PT, R7, UR4, PT ;  /* 0x0000000407007c0c */ /* 0x000fe4000bf66270 */
[----:B------:R-:W-:Y:S02]  /*20d70*/  ISETP.GE.AND P4, PT, R9, UR4, PT ;  /* 0x0000000409007c0c */ /* 0x000fe4000bf86270 */
[----:B------:R-:W-:-:S09]  /*20d80*/  ISETP.GE.AND P5, PT, R13, UR4, PT ;  /* 0x000000040d007c0c */ /* 0x000fd2000bfa6270 */
[-C--:B---34-:R-:W-:Y:S02]  /*20d90*/  @!P3 LEA R6, P0, R7, R4.reuse, 0x1 ;  /* 0x000000040706b211 */ /* 0x098fe400078008ff */
        /* <DEDUP_REMOVED lines=8> */
.L_x_3842:
[----:B------:R-:W-:Y:S05]  /*20e20*/  BSYNC B0 ;  /* 0x0000000000007941 */ /* 0x000fea0003800000 */
.L_x_3832:
[----:B------:R-:W-:Y:S02]  /*20e30*/  ULDC UR4, c[0x0][0xc3c] ;  /* 0x00030f0000047ab9 */ /* 0x000fe40000000800 */
[----:B-1----:R-:W-:-:S13]  /*20e40*/  ISETP.GE.AND P0, PT, R151, UR4, PT ;  /* 0x0000000497007c0c */ /* 0x002fda000bf06270 */
[----:B------:R-:W-:Y:S05]  /*20e50*/  @!P0 BRA `(.L_x_3854) ;  /* 0xfffffe0400108947 */ /* 0x000fea000383ffff */
[----:B------:R-:W-:Y:S05]  /*20e60*/  BRA `(.L_x_3642) ;  /* 0x0000008400ac7947 */ /* 0x000fea0003800000 */
.L_x_3640:
[----:B------:R-:W-:-:S08]  /*20e70*/  NOP ;  /* 0x0000000000007918 */ /* 0x000fd00000000000 */
[----:B0-----:R-:W0:-:S00]  /*20e80*/  USETMAXREG.DEALLOC.CTAPOOL 0x18 ;  /* 0x00000018000079c8 */ /* 0x001e0000080e0500 */
[----:B0-----:R-:W2:Y:S01]  /*20e90*/  LDL.LU R2, [R1+0x10] ;  /* 0x0000100001027983 */ /* 0x001ea20000300800 */
[----:B------:R-:W-:Y:S02]  /*20ea0*/  LOP3.LUT R0, R0, 0x3, RZ, 0xc0, !PT ;  /* 0x0000000300007812 */ /* 0x000fe400078ec0ff */
[----:B------:R-:W-:-:S04]  /*20eb0*/  MOV R7, RZ ;  /* 0x000000ff00077202 */ /* 0x000fc80000000f00 */
        /* <DEDUP_REMOVED lines=15> */
.L_x_3855:
[----:B------:R-:W-:Y:S01]  /*20fb0*/  LOP3.LUT R0, R6, 0x1f, RZ, 0xc0, !PT ;  /* 0x0000001f06007812 */ /* 0x000fe200078ec0ff */
[----:B------:R-:W-:Y:S01]  /*20fc0*/  ULDC UR4, c[0x0][0xc3c] ;  /* 0x00030f0000047ab9 */ /* 0x000fe20000000800 */
[----:B------:R-:W-:Y:S01]  /*20fd0*/  IMAD.MOV.U32 R10, RZ, RZ, RZ ;  /* 0x000000ffff0a7224 */ /* 0x000fe200078e00ff */
[----:B------:R-:W1:Y:S01]  /*20fe0*/  S2UR UR6, SR_CTAID.X ;  /* 0x00000000000679c3 */ /* 0x000e620000002500 */
[----:B------:R-:W-:Y:S01]  /*20ff0*/  ISETP.NE.AND P0, PT, R0, 0x1f, PT ;  /* 0x0000001f0000780c */ /* 0x000fe20003f05270 */
[----:B------:R-:W-:-:S03]  /*21000*/  ULDC UR5, c[0x0][0xc38] ;  /* 0x00030e0000057ab9 */ /* 0x000fc60000000800 */
[----:B------:R-:W-:-:S13]  /*21010*/  ISETP.GE.OR P1, PT, R0, UR4, !P0 ;  /* 0x0000000400007c0c */ /* 0x000fda000c726670 */
[----:B0-----:R-:W0:Y:S08]  /*21020*/  @!P1 LDC.64 R2, c[0x0][0xc80] ;  /* 0x00032000ff029b82 */ /* 0x001e300000000a00 */
[----:B------:R-:W2:Y:S01]  /*21030*/  @!P1 LDC.64 R4, c[0x0][0xc78] ;  /* 0x00031e00ff049b82 */ /* 0x000ea20000000a00 */
[----:B0-----:R-:W-:-:S05]  /*21040*/  @!P1 IMAD.WIDE.U32 R2, R0, 0x4, R2 ;  /* 0x0000000400029825 */ /* 0x001fca00078e0002 */
[----:B------:R2:W3:Y:S02]  /*21050*/  @!P1 LDG.E R7, desc[UR60][R2.64] ;  /* 0x0000003c02079981 */ /* 0x0004e4000c1e1900 */
[----:B--2---:R-:W-:-:S05]  /*21060*/  @!P1 IMAD.WIDE.U32 R2, R0, 0x4, R4 ;  /* 0x0000000400029825 */ /* 0x004fca00078e0004 */
[----:B------:R-:W3:Y:S01]  /*21070*/  @!P1 LDG.E R10, desc[UR60][R2.64] ;  /* 0x0000003c020a9981 */ /* 0x000ee2000c1e1900 */
[C---:B------:R-:W-:Y:S01]  /*21080*/  ISETP.NE.AND P1, PT, R0.reuse, RZ, PT ;  /* 0x000000ff0000720c */ /* 0x040fe20003f25270 */
[----:B------:R-:W-:Y:S01]  /*21090*/  UMOV UR4, URZ ;  /* 0x0000003f00047c82 */ /* 0x000fe20008000000 */
[C---:B------:R-:W-:Y:S02]  /*210a0*/  ISETP.GE.U32.AND P2, PT, R0.reuse, 0x2, PT ;  /* 0x000000020000780c */ /* 0x040fe40003f46070 */
[C---:B------:R-:W-:Y:S02]  /*210b0*/  ISETP.GE.U32.AND P3, PT, R0.reuse, 0x4, PT ;  /* 0x000000040000780c */ /* 0x040fe40003f66070 */
[C---:B------:R-:W-:Y:S02]  /*210c0*/  ISETP.GE.U32.AND P4, PT, R0.reuse, 0x8, PT ;  /* 0x000000080000780c */ /* 0x040fe40003f86070 */
[----:B------:R-:W-:Y:S01]  /*210d0*/  ISETP.GE.U32.AND P5, PT, R0, 0x10, PT ;  /* 0x000000100000780c */ /* 0x000fe20003fa6070 */
[----:B---3--:R-:W-:-:S05]  /*210e0*/  IMAD R4, R7, R10, RZ ;  /* 0x0000000a07047224 */ /* 0x008fca00078e02ff */
        /* <DEDUP_REMOVED lines=17> */
[----:B------:R-:W-:Y:S01]  /*21200*/  IMAD.MOV.U32 R11, RZ, RZ, R8 ;  /* 0x000000ffff0b7224 */ /* 0x000fe200078e0008 */
[----:B-1----:R-:W-:-:S13]  /*21210*/  ISETP.GT.AND P6, PT, R8, UR6, PT ;  /* 0x0000000608007c0c */ /* 0x002fda000bfc4270 */
[----:B------:R-:W-:Y:S05]  /*21220*/  @P6 BRA `(.L_x_3857) ;  /* 0x0000000000a46947 */ /* 0x000fea0003800000 */
[----:B------:R-:W-:Y:S01]  /*21230*/  MOV R8, R11 ;  /* 0x0000000b00087202 */ /* 0x000fe20000000f00 */
[----:B------:R-:W-:Y:S01]  /*21240*/  UMOV UR4, URZ ;  /* 0x0000003f00047c82 */ /* 0x000fe20008000000 */
[----:B------:R-:W-:-:S05]  /*21250*/  ULDC UR5, c[0x0][0xc38] ;  /* 0x00030e0000057ab9 */ /* 0x000fca0000000800 */
.L_x_3859:
[----:B------:R-:W0:Y:S01]  /*21260*/  LDC R2, c[0x0][0xc3c] ;  /* 0x00030f00ff027b82 */ /* 0x000e220000000800 */
[----:B------:R-:W-:Y:S01]  /*21270*/  ULDC UR7, c[0x0][0xc3c] ;  /* 0x00030f0000077ab9 */ /* 0x000fe20000000800 */
[----:B------:R-:W-:Y:S01]  /*21280*/  UIADD3 UR4, UR4, 0x1f, URZ ;  /* 0x0000001f04047890 */ /* 0x000fe2000fffe03f */
[----:B------:R-:W-:-:S05]  /*21290*/  IMAD.U32 R3, RZ, RZ, UR7 ;  /* 0x00000007ff037e24 */ /* 0x000fca000f8e00ff */
[----:B------:R1:W-:Y:S01]  /*212a0*/  STL [R1+0xc], R3 ;  /* 0x00000c0301007387 */ /* 0x0003e20000100800 */
[----:B0-----:R-:W-:-:S13]  /*212b0*/  ISETP.LE.AND P6, PT, R2, UR4, PT ;  /* 0x0000000402007c0c */ /* 0x001fda000bfc3270 */
[----:B-1----:R-:W-:Y:S05]  /*212c0*/  @P6 BRA `(.L_x_3858) ;  /* 0x0000000400a46947 */ /* 0x002fea0003800000 */
[----:B------:R-:W-:Y:S02]  /*212d0*/  VIADD R9, R0, UR4 ;  /* 0x0000000400097c36 */ /* 0x000fe40008000000 */
[----:B------:R-:W-:-:S03]  /*212e0*/  IMAD.MOV.U32 R7, RZ, RZ, RZ ;  /* 0x000000ffff077224 */ /* 0x000fc600078e00ff */
[----:B------:R-:W-:-:S13]  /*212f0*/  ISETP.GE.OR P6, PT, R9, R2, !P0 ;  /* 0x000000020900720c */ /* 0x000fda00047c6670 */
[----:B------:R-:W0:Y:S08]  /*21300*/  @!P6 LDC.64 R2, c[0x0][0xc80] ;  /* 0x00032000ff02eb82 */ /* 0x000e300000000a00 */
[----:B------:R-:W1:Y:S01]  /*21310*/  @!P6 LDC.64 R4, c[0x0][0xc78] ;  /* 0x00031e00ff04eb82 */ /* 0x000e620000000a00 */
[----:B------:R-:W-:Y:S01]  /*21320*/  MOV R10, RZ ;  /* 0x000000ff000a7202 */ /* 0x000fe20000000f00 */
        /* <DEDUP_REMOVED lines=25> */
.L_x_3857:
        /* <DEDUP_REMOVED lines=14> */
[----:B0-----:R-:W-:-:S06]  /*215a0*/  IADD3 R3, R13, 0xffffffe, RZ ;  /* 0x0ffffffe0d037810 */ /* 0x001fcc0007ffe0ff */
[----:B------:R-:W0:Y:S02]  /*215b0*/  F2I.FTZ.U32.TRUNC.NTZ R3, R3 ;  /* 0x0000000300037305 */ /* 0x000e24000021f000 */
[----:B0-----:R-:W-:Y:S01]  /*215c0*/  IMAD.MOV R16, RZ, RZ, -R3 ;  /* 0x000000ffff107224 */ /* 0x001fe200078e0a03 */
[----:B------:R-:W-:Y:S06]  /*215d0*/  @!P0 BRA `(.L_x_3860) ;  /* 0x0000000000088947 */ /* 0x000fec0003800000 */
[----:B------:R-:W-:-:S05]  /*215e0*/  VIADD R13, R4, 0xffffffff ;  /* 0xffffffff040d7836 */ /* 0x000fca0000000000 */
[----:B------:R0:W1:Y:S02]  /*215f0*/  SHFL.IDX PT, R14, R2, R13, 0x1f ;  /* 0x00001f0d020e7589 */ /* 0x00006400000e0000 */
.L_x_3860:
[----:B-1----:R-:W-:Y:S01]  /*21600*/  IMAD R10, R14, UR5, R11 ;  /* 0x000000050e0a7c24 */ /* 0x002fe2000f8e020b */
[----:B0-----:R-:W-:Y:S01]  /*21610*/  MOV R2, RZ ;  /* 0x000000ff00027202 */ /* 0x001fe20000000f00 */
[----:B------:R-:W-:Y:S01]  /*21620*/  IMAD R11, R16, R5, RZ ;  /* 0x00000005100b7224 */ /* 0x000fe200078e02ff */
[----:B------:R-:W0:Y:S02]  /*21630*/  MUFU.RCP R12, R12 ;  /* 0x0000000c000c7308 */ /* 0x000e240000001000 */
[----:B------:R1:W-:Y:S01]  /*21640*/  STL [R1], R10 ;  /* 0x0000000a01007387 */ /* 0x0003e20000100800 */
[----:B------:R-:W-:Y:S01]  /*21650*/  IMAD.HI.U32 R2, R3, R11, R2 ;  /* 0x0000000b03027227 */ /* 0x000fe200078e0002 */
[----:B------:R-:W-:-:S05]  /*21660*/  IABS R11, R7 ;  /* 0x00000007000b7213 */ /* 0x000fca0000000000 */
[----:B------:R-:W-:Y:S01]  /*21670*/  IMAD.MOV R14, RZ, RZ, -R11 ;  /* 0x000000ffff0e7224 */ /* 0x000fe200078e0a0b */
[----:B-1----:R-:W-:-:S04]  /*21680*/  IADD3 R10, -R10, UR6, RZ ;  /* 0x000000060a0a7c10 */ /* 0x002fc8000fffe1ff */
[----:B------:R-:W-:-:S05]  /*21690*/  IABS R3, R10 ;  /* 0x0000000a00037213 */ /* 0x000fca0000000000 */
[----:B------:R-:W-:-:S04]  /*216a0*/  IMAD.HI.U32 R11, R2, R3, RZ ;  /* 0x00000003020b7227 */ /* 0x000fc800078e00ff */
[----:B------:R-:W-:Y:S02]  /*216b0*/  IMAD R2, R11, R14, R3 ;  /* 0x0000000e0b027224 */ /* 0x000fe400078e0203 */
[----:B0-----:R-:W-:-:S03]  /*216c0*/  VIADD R3, R12, 0xffffffe ;  /* 0x0ffffffe0c037836 */ /* 0x001fc60000000000 */
[----:B------:R-:W-:-:S03]  /*216d0*/  ISETP.GT.U32.AND P1, PT, R5, R2, PT ;  /* 0x000000020500720c */ /* 0x000fc60003f24070 */
[----:B------:R-:W0:Y:S10]  /*216e0*/  F2I.FTZ.U32.TRUNC.NTZ R3, R3 ;  /* 0x0000000300037305 */ /* 0x000e34000021f000 */
[----:B------:R-:W-:-:S02]  /*216f0*/  @!P1 IMAD.IADD R2, R2, 0x1, -R5 ;  /* 0x0000000102029824 */ /* 0x000fc400078e0a05 */
[----:B------:R-:W-:Y:S01]  /*21700*/  @!P1 VIADD R11, R11, 0x1 ;  /* 0x000000010b0b9836 */ /* 0x000fe20000000000 */
[----:B------:R-:W-:Y:S02]  /*21710*/  ISETP.NE.AND P1, PT, R7, RZ, PT ;  /* 0x000000ff0700720c */ /* 0x000fe40003f25270 */
[----:B------:R-:W-:Y:S01]  /*21720*/  ISETP.GE.U32.AND P0, PT, R2, R5, PT ;  /* 0x000000050200720c */ /* 0x000fe20003f06070 */
[----:B------:R-:W-:Y:S01]  /*21730*/  IMAD.MOV.U32 R2, RZ, RZ, RZ ;  /* 0x000000ffff027224 */ /* 0x000fe200078e00ff */
[----:B0-----:R-:W-:-:S05]  /*21740*/  IADD3 R5, RZ, -R3, RZ ;  /* 0x80000003ff057210 */ /* 0x001fca0007ffe0ff */
[----:B------:R-:W-:-:S04]  /*21750*/  IMAD R5, R5, R8, RZ ;  /* 0x0000000805057224 */ /* 0x000fc800078e02ff */
[----:B------:R-:W-:Y:S01]  /*21760*/  IMAD.HI.U32 R5, R3, R5, R2 ;  /* 0x0000000503057227 */ /* 0x000fe200078e0002 */
[----:B------:R-:W-:Y:S02]  /*21770*/  LOP3.LUT R2, R10, R7, RZ, 0x3c, !PT ;  /* 0x000000070a027212 */ /* 0x000fe400078e3cff */
[----:B------:R-:W-:Y:S01]  /*21780*/  IABS R3, R9 ;  /* 0x0000000900037213 */ /* 0x000fe20000000000 */
[----:B------:R-:W-:Y:S01]  /*21790*/  @P0 VIADD R11, R11, 0x1 ;  /* 0x000000010b0b0836 */ /* 0x000fe20000000000 */
[----:B------:R-:W-:-:S03]  /*217a0*/  ISETP.GE.AND P2, PT, R2, RZ, PT ;  /* 0x000000ff0200720c */ /* 0x000fc60003f46270 */
[----:B------:R-:W-:-:S10]  /*217b0*/  IMAD.MOV R3, RZ, RZ, -R3 ;  /* 0x000000ffff037224 */ /* 0x000fd400078e0a03 */
[----:B------:R-:W-:Y:S02]  /*217c0*/  @!P2 IADD3 R11, -R11, RZ, RZ ;  /* 0x000000ff0b0ba210 */ /* 0x000fe40007ffe1ff */
        /* <DEDUP_REMOVED lines=12> */
[----:B------:R-:W-:-:S05]  /*21890*/  @P0 IADD3 R5, R5, 0x1, RZ ;  /* 0x0000000105050810 */ /* 0x000fca0007ffe0ff */
[----:B------:R-:W-:Y:S01]  /*218a0*/  @!P2 IMAD.MOV R5, RZ, RZ, -R5 ;  /* 0x000000ffff05a224 */ /* 0x000fe200078e0a05 */
[----:B------:R-:W-:-:S05]  /*218b0*/  @!P1 LOP3.LUT R5, RZ, R9, RZ, 0x33, !PT ;  /* 0x00000009ff059212 */ /* 0x000fca00078e33ff */
[----:B------:R-:W-:-:S04]  /*218c0*/  IMAD.MOV R2, RZ, RZ, -R5 ;  /* 0x000000ffff027224 */ /* 0x000fc800078e0a05 */
[C---:B------:R-:W-:Y:S02]  /*218d0*/  IMAD R11, R9.reuse, R2, R11 ;  /* 0x00000002090b7224 */ /* 0x040fe400078e020b */
[----:B------:R-:W-:Y:S01]  /*218e0*/  IMAD R2, R9, 0x1000000, R5 ;  /* 0x0100000009027824 */ /* 0x000fe200078e0205 */
[----:B------:R-:W-:-:S03]  /*218f0*/  IADD3 R5, R10, -R7, RZ ;  /* 0x800000070a057210 */ /* 0x000fc60007ffe0ff */
[----:B------:R-:W-:Y:S02]  /*21900*/  IMAD R3, R11, 0x10000, R2 ;  /* 0x000100000b037824 */ /* 0x000fe400078e0202 */
[----:B------:R-:W-:Y:S01]  /*21910*/  VIADD R2, R4, UR4 ;  /* 0x0000000404027c36 */ /* 0x000fe20008000000 */
[----:B------:R1:W-:Y:S04]  /*21920*/  STL [R1+0x4], R5 ;  /* 0x0000040501007387 */ /* 0x0003e80000100800 */
[----:B------:R1:W-:Y:S04]  /*21930*/  STL [R1+0xc], R2 ;  /* 0x00000c0201007387 */ /* 0x0003e80000100800 */
[----:B------:R1:W-:Y:S01]  /*21940*/  STL [R1+0x8], R3 ;  /* 0x0000080301007387 */ /* 0x0003e20000100800 */
[----:B------:R-:W-:Y:S05]  /*21950*/  BRA `(.L_x_3861) ;  /* 0x0000000000107947 */ /* 0x000fea0003800000 */
.L_x_3858:
[----:B------:R-:W-:Y:S01]  /*21960*/  IMAD.U32 R2, RZ, RZ, UR6 ;  /* 0x00000006ff027e24 */ /* 0x000fe2000f8e00ff */
[----:B------:R0:W-:Y:S04]  /*21970*/  STL [R1+0x4], RZ ;  /* 0x000004ff01007387 */ /* 0x0001e80000100800 */
[----:B------:R0:W-:Y:S04]  /*21980*/  STL [R1+0x8], RZ ;  /* 0x000008ff01007387 */ /* 0x0001e80000100800 */
[----:B------:R0:W-:Y:S02]  /*21990*/  STL [R1], R2 ;  /* 0x0000000201007387 */ /* 0x0001e40000100800 */
.L_x_3861:
        /* <DEDUP_REMOVED lines=10> */
.L_x_3856:
[----:B--2---:R-:W2:Y:S01]  /*21a40*/  LDL R0, [R1+0xc] ;  /* 0x00000c0001007983 */ /* 0x004ea20000100800 */
[----:B------:R-:W-:Y:S01]  /*21a50*/  ULDC UR4, c[0x0][0xc3c] ;  /* 0x00030f0000047ab9 */ /* 0x000fe20000000800 */
[----:B------:R-:W-:Y:S01]  /*21a60*/  IMAD.MOV.U32 R19, RZ, RZ, RZ ;  /* 0x000000ffff137224 */ /* 0x000fe200078e00ff */
[----:B--2---:R-:W-:Y:S02]  /*21a70*/  ISETP.GE.AND P0, PT, R0, UR4, PT ;  /* 0x0000000400007c0c */ /* 0x004fe4000bf06270 */
[----:B------:R-:W-:-:S05]  /*21a80*/  MOV R0, 0x1 ;  /* 0x0000000100007802 */ /* 0x000fca0000000f00 */
[----:B------:R2:W-:Y:S04]  /*21a90*/  STL [R1+0x18], R0 ;  /* 0x0000180001007387 */ /* 0x0005e80000100800 */
[----:B------:R2:W-:Y:S02]  /*21aa0*/  STL [R1+0x64], RZ ;  /* 0x000064ff01007387 */ /* 0x0005e40000100800 */
[----:B------:R-:W-:Y:S05]  /*21ab0*/  @P0 BRA `(.L_x_3862) ;  /* 0x0000007400b00947 */ /* 0x000fea0003800000 */
[----:B--2---:R-:W2:Y:S04]  /*21ac0*/  LDL R0, [R1+0x7c] ;  /* 0x00007c0001007983 */ /* 0x004ea80000100800 */
[----:B------:R-:W3:Y:S01]  /*21ad0*/  LDL.LU R4, [R1+0x10] ;  /* 0x0000100001047983 */ /* 0x000ee20000300800 */
[----:B------:R-:W4:Y:S01]  /*21ae0*/  S2UR UR5, SR_CgaCtaId ;  /* 0x00000000000579c3 */ /* 0x000f220000008800 */
[----:B------:R-:W-:Y:S01]  /*21af0*/  LOP3.LUT R5, R6, 0x7f, RZ, 0xc0, !PT ;  /* 0x0000007f06057812 */ /* 0x000fe200078ec0ff */
[----:B------:R-:W-:Y:S01]  /*21b00*/  UMOV UR4, 0x400 ;  /* 0x0000040000047882 */ /* 0x000fe20000000000 */
[----:B------:R-:W-:Y:S01]  /*21b10*/  BSSY B8, `(.L_x_3862) ;  /* 0x0000766000087945 */ /* 0x000fe20003800000 */
[----:B------:R-:W-:Y:S01]  /*21b20*/  MOV R19, RZ ;  /* 0x000000ff00137202 */ /* 0x000fe20000000f00 */
[----:B------:R-:W-:Y:S01]  /*21b30*/  ULDC.64 UR36, c[0x0][0x198] ;  /* 0x0000660000247ab9 */ /* 0x000fe20000000a00 */
[C---:B------:R-:W-:Y:S01]  /*21b40*/  ISETP.NE.AND P1, PT, R5.reuse, RZ, PT ;  /* 0x000000ff0500720c */ /* 0x040fe20003f25270 */
[----:B0-----:R-:W-:Y:S01]  /*21b50*/  IMAD.SHL.U32 R2, R5, 0x8, RZ ;  /* 0x0000000805027824 */ /* 0x001fe200078e00ff */
[----:B------:R-:W-:Y:S01]  /*21b60*/  ULDC UR39, c[0x0][0xc] ;  /* 0x0000030000277ab9 */ /* 0x000fe20000000800 */
        /* <DEDUP_REMOVED lines=11> */
[----:B------:R-:W-:-:S02]  /*21c20*/  LOP3.LUT P0, R2, R6, 0x1f, RZ, 0xc0, !PT ;  /* 0x0000001f06027812 */ /* 0x000fc4000780c0ff */
[----:B------:R-:W-:Y:S02]  /*21c30*/  SHF.L.U32 R6, R6, 0x4, RZ ;  /* 0x0000000406067819 */ /* 0x000fe400000006ff */
[----:B------:R-:W-:Y:S01]  /*21c40*/  LOP3.LUT R0, R0, 0x38, RZ, 0xc0, !PT ;  /* 0x0000003800007812 */ /* 0x000fe200078ec0ff */
[----:B------:R0:W-:Y:S08]  /*21c50*/  STL [R1+0x2c], R2 ;  /* 0x00002c0201007387 */ /* 0x0001f00000100800 */
[----:B------:R-:W-:-:S02]  /*21c60*/  @P0 LOP3.LUT R4, R4, 0x1, RZ, 0xfc, !PT ;  /* 0x0000000104040812 */ /* 0x000fc400078efcff */
[----:B------:R-:W-:Y:S02]  /*21c70*/  ISETP.NE.OR P0, PT, R5, RZ, !P0 ;  /* 0x000000ff0500720c */ /* 0x000fe40004705670 */
[----:B0-----:R-:W-:Y:S02]  /*21c80*/  SHF.R.U32.HI R2, RZ, 0x3, R5 ;  /* 0x00000003ff027819 */ /* 0x001fe40000011605 */
[----:B------:R-:W-:Y:S02]  /*21c90*/  LOP3.LUT R4, R4, 0xfffffff7, RZ, 0xc0, !PT ;  /* 0xfffffff704047812 */ /* 0x000fe400078ec0ff */
[----:B------:R-:W-:Y:S01]  /*21ca0*/  LOP3.LUT R5, R2, 0x70, R6, 0xf8, !PT ;  /* 0x0000007002057812 */ /* 0x000fe200078ef806 */
[----:B------:R-:W-:Y:S02]  /*21cb0*/  IMAD R2, R3, 0x2, R18 ;  /* 0x0000000203027824 */ /* 0x000fe400078e0212 */
[----:B------:R-:W-:-:S03]  /*21cc0*/  IMAD.MOV.U32 R3, RZ, RZ, 0x1 ;  /* 0x00000001ff037424 */ /* 0x000fc600078e00ff */
[----:B------:R0:W-:Y:S01]  /*21cd0*/  STL [R1+0x30], R2 ;  /* 0x0000300201007387 */ /* 0x0001e20000100800 */
[----:B------:R-:W-:-:S03]  /*21ce0*/  @P0 LOP3.LUT R4, R4, 0x8, RZ, 0xfc, !PT ;  /* 0x0000000804040812 */ /* 0x000fc600078efcff */
[----:B------:R-:W-:Y:S04]  /*21cf0*/  STL [R1+0x64], RZ ;  /* 0x000064ff01007387 */ /* 0x000fe80000100800 */
[----:B------:R-:W-:Y:S01]  /*21d00*/  STL [R1+0x10], R4 ;  /* 0x0000100401007387 */ /* 0x000fe20000100800 */
[----:B0-----:R-:W-:-:S05]  /*21d10*/  IMAD.MOV.U32 R2, RZ, RZ, 0x1 ;  /* 0x00000001ff027424 */ /* 0x001fca00078e00ff */
[----:B------:R0:W-:Y:S04]  /*21d20*/  STL [R1+0x24], R2 ;  /* 0x0000240201007387 */ /* 0x0001e80000100800 */
[----:B------:R2:W-:Y:S04]  /*21d30*/  STL [R1+0x20], RZ ;  /* 0x000020ff01007387 */ /* 0x0005e80000100800 */
[----:B------:R2:W-:Y:S01]  /*21d40*/  STL [R1+0x18], R3 ;  /* 0x0000180301007387 */ /* 0x0005e20000100800 */
[C---:B0-----:R-:W-:Y:S02]  /*21d50*/  LOP3.LUT R2, R0.reuse, 0x40, RZ, 0xfc, !PT ;  /* 0x0000004000027812 */ /* 0x041fe400078efcff */
[----:B------:R-:W-:-:S07]  /*21d60*/  LOP3.LUT R0, R0, 0x80, RZ, 0xfc, !PT ;  /* 0x0000008000007812 */ /* 0x000fce00078efcff */
.L_x_4014:
[----:B------:R-:W3:Y:S01]  /*21d70*/  LDL R0, [R1+0xc] ;  /* 0x00000c0001007983 */ /* 0x000ee20000100800 */
[----:B--2---:R-:W3:Y:S01]  /*21d80*/  LDC.64 R2, c[0x0][0xc88] ;  /* 0x00032200ff027b82 */ /* 0x004ee20000000a00 */
[----:B------:R-:W-:Y:S05]  /*21d90*/  YIELD ;  /* 0x0000000000007946 */ /* 0x000fea0003800000 */
[----:B------:R-:W-:Y:S01]  /*21da0*/  ULDC.64 UR4, c[0x0][0xa28] ;  /* 0x00028a0000047ab9 */ /* 0x000fe20000000a00 */
[----:B------:R-:W-:Y:S01]  /*21db0*/  ULDC.64 UR10, c[0x0][0xa18] ;  /* 0x00028600000a7ab9 */ /* 0x000fe20000000a00 */
[----:B------:R-:W-:Y:S01]  /*21dc0*/  ISETP.NE.U32.AND P0, PT, RZ, UR4, PT ;  /* 0x00000004ff007c0c */ /* 0x000fe2000bf05070 */
[----:B------:R-:W-:Y:S01]  /*21dd0*/  ULDC.64 UR6, c[0x0][0xa08] ;  /* 0x0002820000067ab9 */ /* 0x000fe20000000a00 */
[----:B---3--:R-:W-:Y:S01]  /*21de0*/  IMAD.WIDE R2, R0, 0x4, R2 ;  /* 0x0000000400027825 */ /* 0x008fe200078e0202 */
[----:B------:R-:W-:Y:S01]  /*21df0*/  MOV R12, RZ ;  /* 0x000000ff000c7202 */ /* 0x000fe20000000f00 */
[----:B------:R-:W-:-:S03]  /*21e00*/  ULDC.64 UR8, c[0x0][0xa10] ;  /* 0x0002840000087ab9 */ /* 0x000fc60000000a00 */
[----:B------:R-:W2:Y:S01]  /*21e10*/  LDG.E R15, desc[UR60][R2.64] ;  /* 0x0000003c020f7981 */ /* 0x000ea2000c1e1900 */
[----:B------:R-:W-:Y:S01]  /*21e20*/  ISETP.NE.AND.EX P0, PT, RZ, UR5, PT, P0 ;  /* 0x00000005ff007c0c */ /* 0x000fe2000bf05300 */
[----:B------:R-:W-:Y:S01]  /*21e30*/  IMAD.MOV.U32 R0, RZ, RZ, RZ ;  /* 0x000000ffff007224 */ /* 0x000fe200078e00ff */
[----:B------:R-:W-:-:S04]  /*21e40*/  ISETP.NE.U32.AND P3, PT, RZ, UR10, PT ;  /* 0x0000000aff007c0c */ /* 0x000fc8000bf65070 */
[----:B------:R-:W-:Y:S02]  /*21e50*/  ISETP.NE.AND.EX P3, PT, RZ, UR11, PT, P3 ;  /* 0x0000000bff007c0c */ /* 0x000fe4000bf65330 */
[----:B012---:R-:W-:Y:S01]  /*21e60*/  SHF.R.S32.HI R4, RZ, 0x1f, R15 ;  /* 0x0000001fff047819 */ /* 0x007fe2000001140f */
[----:B------:R-:W-:-:S04]  /*21e70*/  IMAD.SHL.U32 R14, R15, 0x4, RZ ;  /* 0x000000040f0e7824 */ /* 0x000fc800078e00ff */
[C---:B------:R-:W-:Y:S01]  /*21e80*/  @P0 LEA R2, P1, R15.reuse, UR4, 0x2 ;  /* 0x000000040f020c11 */ /* 0x040fe2000f8210ff */
[----:B------:R-:W-:Y:S01]  /*21e90*/  STL [R1+0x38], R15 ;  /* 0x0000380f01007387 */ /* 0x000fe20000100800 */
[C-C-:B------:R-:W-:Y:S02]  /*21ea0*/  SHF.L.U64.HI R13, R15.reuse, 0x2, R4.reuse ;  /* 0x000000020f0d7819 */ /* 0x140fe40000010204 */
[----:B------:R-:W-:Y:S01]  /*21eb0*/  @P0 LEA.HI.X R3, R15, UR5, R4, 0x2, P1 ;  /* 0x000000050f030c11 */ /* 0x000fe200088f1404 */
[----:B------:R-:W-:Y:S01]  /*21ec0*/  ULDC.64 UR4, c[0x0][0xa00] ;  /* 0x0002800000047ab9 */ /* 0x000fe20000000a00 */
[C---:B-1----:R-:W-:Y:S01]  /*21ed0*/  @P3 IADD3 R8, P1, R14.reuse, UR10, RZ ;  /* 0x0000000a0e083c10 */ /* 0x042fe2000ff3e0ff */
        /* <DEDUP_REMOVED lines=33> */
[----:B0-----:R-:W-:Y:S02]  /*220f0*/  IMAD.U32 R9, RZ, RZ, UR5 ;  /* 0x00000005ff097e24 */ /* 0x001fe4000f8e00ff */
[----:B------:R-:W-:Y:S01]  /*22100*/  IMAD.U32 R8, RZ, RZ, UR4 ;  /* 0x00000004ff087e24 */ /* 0x000fe2000f8e00ff */
[----:B--2---:R0:W-:Y:S01]  /*22110*/  STL [R1+0x5c], R12 ;  /* 0x00005c0c01007387 */ /* 0x0041e20000100800 */
[----:B------:R-:W-:Y:S05]  /*22120*/  @P3 BRA `(.L_x_3863) ;  /* 0x0000000000143947 */ /* 0x000fea0003800000 */
[----:B------:R-:W-:Y:S05]  /*22130*/  @!P1 BRA `(.L_x_3863) ;  /* 0x0000000000109947 */ /* 0x000fea0003800000 */
[----:B0-----:R-:W2:Y:S04]  /*22140*/  LDG.E R12, desc[UR60][R2.64] ;  /* 0x0000003c020c7981 */ /* 0x001ea8000c1e1900 */
[----:B------:R-:W2:Y:S02]  /*22150*/  LDG.E R2, desc[UR60][R2.64+0x4] ;  /* 0x0000043c02027981 */ /* 0x000ea4000c1e1900 */
[----:B--2---:R-:W-:-:S05]  /*22160*/  IADD3 R2, -R12, R2, RZ ;  /* 0x000000020c027210 */ /* 0x004fca0007ffe1ff */
[----:B------:R1:W-:Y:S02]  /*22170*/  STL [R1+0x5c], R2 ;  /* 0x00005c0201007387 */ /* 0x0003e40000100800 */
.L_x_3863:
[----:B------:R-:W2:Y:S01]  /*22180*/  LDL.LU R3, [R1+0x8] ;  /* 0x0000080001037983 */ /* 0x000ea20000300800 */
[----:B0-----:R-:W-:Y:S01]  /*22190*/  IMAD.MOV.U32 R12, RZ, RZ, R15 ;  /* 0x000000ffff0c7224 */ /* 0x001fe200078e000f */
        /* <DEDUP_REMOVED lines=12> */
[----:B0-----:R-:W-:-:S04]  /*22260*/  IADD3 R2, P1, R14, UR4, RZ ;  /* 0x000000040e027c10 */ /* 0x001fc8000ff3e0ff */
[----:B------:R-:W-:-:S05]  /*22270*/  IADD3.X R3, R13, UR5, RZ, P1, !PT ;  /* 0x000000050d037c10 */ /* 0x000fca0008ffe4ff */
[----:B------:R0:W5:Y:S01]  /*22280*/  LDG.E R8, desc[UR60][R2.64] ;  /* 0x0000003c02087981 */ /* 0x000162000c1e1900 */
[----:B------:R-:W-:Y:S05]  /*22290*/  BRA `(.L_x_3865) ;  /* 0x0000000000107947 */ /* 0x000fea0003800000 */
.L_x_3864:
[----:B------:R-:W-:Y:S05]  /*222a0*/  @!P2 BRA `(.L_x_3865) ;  /* 0x00000000000ca947 */ /* 0x000fea0003800000 */
[----:B------:R-:W2:Y:S04]  /*222b0*/  LDG.E R8, desc[UR60][R6.64] ;  /* 0x0000003c06087981 */ /* 0x000ea8000c1e1900 */
[----:B------:R-:W2:Y:S02]  /*222c0*/  LDG.E R6, desc[UR60][R6.64+0x4] ;  /* 0x0000043c06067981 */ /* 0x000ea4000c1e1900 */
[----:B--2---:R-:W-:-:S07]  /*222d0*/  IMAD.IADD R8, R6, 0x1, -R8 ;  /* 0x0000000106087824 */ /* 0x004fce00078e0a08 */
.L_x_3865:
[----:B-----5:R-:W-:Y:S01]  /*222e0*/  IADD3 R6, -R0, R8, RZ ;  /* 0x0000000800067210 */ /* 0x020fe20007ffe1ff */
[----:B------:R-:W2:Y:S04]  /*222f0*/  LDL.LU R7, [R1+0x10] ;  /* 0x0000100001077983 */ /* 0x000ea80000300800 */
[----:B------:R-:W3:Y:S04]  /*22300*/  @P0 LDG.E R0, desc[UR60][R4.64] ;  /* 0x0000003c04000981 */ /* 0x000ee8000c1e1900 */
[----:B------:R-:W3:Y:S01]  /*22310*/  @P0 LDG.E R4, desc[UR60][R4.64+0x4] ;  /* 0x0000043c04040981 */ /* 0x000ee2000c1e1900 */
[----:B0-----:R-:W-:Y:S01]  /*22320*/  MOV R2, RZ ;  /* 0x000000ff00027202 */ /* 0x001fe20000000f00 */
[----:B------:R-:W-:Y:S01]  /*22330*/  BSSY B0, `(.L_x_3866) ;  /* 0x000002e000007945 */ /* 0x000fe20003800000 */
[----:B------:R-:W-:-:S02]  /*22340*/  LOP3.LUT R13, R17, 0xff, RZ, 0xc0, !PT ;  /* 0x000000ff110d7812 */ /* 0x000fc400078ec0ff */
[----:B------:R-:W-:Y:S02]  /*22350*/  SHF.R.U32.HI R17, RZ, 0x10, R17 ;  /* 0x00000010ff117819 */ /* 0x000fe40000011611 */
[----:B--2---:R-:W-:Y:S01]  /*22360*/  LOP3.LUT R7, R7, 0xfffffffb, RZ, 0xc0, !PT ;  /* 0xfffffffb07077812 */ /* 0x004fe200078ec0ff */
[----:B---3--:R-:W-:-:S04]  /*22370*/  @P0 IMAD.IADD R9, R4, 0x1, -R0 ;  /* 0x0000000104090824 */ /* 0x008fc800078e0a00 */
[----:B------:R-:W-:-:S04]  /*22380*/  IMAD.IADD R0, R6, 0x1, R9 ;  /* 0x0000000106007824 */ /* 0x000fc800078e0209 */
[C---:B------:R-:W-:Y:S01]  /*22390*/  VIADD R3, R0.reuse, 0x6f ;  /* 0x0000006f00037836 */ /* 0x040fe20000000000 */
[----:B------:R-:W-:-:S03]  /*223a0*/  ISETP.GE.AND P1, PT, R0, 0x1, PT ;  /* 0x000000010000780c */ /* 0x000fc60003f26270 */
[----:B------:R-:W-:-:S05]  /*223b0*/  IMAD.HI R2, R3, -0x6db6db6d, R2 ;  /* 0x9249249303027827 */ /* 0x000fca00078e0202 */
[----:B------:R-:W-:-:S04]  /*223c0*/  SHF.R.U32.HI R0, RZ, 0x1f, R2 ;  /* 0x0000001fff007819 */ /* 0x000fc80000011602 */
[----:B------:R-:W-:Y:S01]  /*223d0*/  LEA.HI.SX32 R11, R2, R0, 0x1a ;  /* 0x00000000020b7211 */ /* 0x000fe200078fd2ff */
[----:B------:R-:W-:Y:S01]  /*223e0*/  IMAD.MOV.U32 R0, RZ, RZ, RZ ;  /* 0x000000ffff007224 */ /* 0x000fe200078e00ff */
[----:B------:R-:W-:-:S05]  /*223f0*/  @P1 LOP3.LUT R7, R7, 0x4, RZ, 0xfc, !PT ;  /* 0x0000000407071812 */ /* 0x000fca00078efcff */
[----:B------:R0:W-:Y:S04]  /*22400*/  STL [R1+0x10], R7 ;  /* 0x0000100701007387 */ /* 0x0001e80000100800 */
[----:B------:R0:W-:Y:S04]  /*22410*/  STL [R1+0x40], R11 ;  /* 0x0000400b01007387 */ /* 0x0001e80000100800 */
[----:B------:R0:W-:Y:S01]  /*22420*/  STL [R1+0x60], R13 ;  /* 0x0000600d01007387 */ /* 0x0001e20000100800 */
[----:B------:R-:W-:Y:S05]  /*22430*/  @!P1 BRA `(.L_x_3867) ;  /* 0x0000000000749947 */ /* 0x000fea0003800000 */
[----:B------:R-:W-:Y:S01]  /*22440*/  ISETP.NE.AND P1, PT, R17, RZ, PT ;  /* 0x000000ff1100720c */ /* 0x000fe20003f25270 */
[----:B------:R-:W-:-:S03]  /*22450*/  ULDC UR4, c[0x0][0x9f0] ;  /* 0x00027c0000047ab9 */ /* 0x000fc60000000800 */
[----:B------:R-:W-:-:S04]  /*22460*/  SEL R2, R17, UR4, P1 ;  /* 0x0000000411027c07 */ /* 0x000fc80008800000 */
[----:B------:R-:W-:-:S04]  /*22470*/  IABS R3, R2 ;  /* 0x0000000200037213 */ /* 0x000fc80000000000 */
[----:B------:R-:W1:Y:S08]  /*22480*/  I2F.RP R4, R3 ;  /* 0x0000000300047306 */ /* 0x000e700000209400 */
[----:B-1----:R-:W1:Y:S02]  /*22490*/  MUFU.RCP R4, R4 ;  /* 0x0000000400047308 */ /* 0x002e640000001000 */
[----:B-1----:R-:W-:-:S06]  /*224a0*/  VIADD R4, R4, 0xffffffe ;  /* 0x0ffffffe04047836 */ /* 0x002fcc0000000000 */
[----:B------:R1:W2:Y:S02]  /*224b0*/  F2I.FTZ.U32.TRUNC.NTZ R5, R4 ;  /* 0x0000000400057305 */ /* 0x0002a4000021f000 */
[----:B-1----:R-:W-:Y:S01]  /*224c0*/  MOV R4, RZ ;  /* 0x000000ff00047202 */ /* 0x002fe20000000f00 */
[----:B--2---:R-:W-:-:S04]  /*224d0*/  IMAD.MOV R0, RZ, RZ, -R5 ;  /* 0x000000ffff007224 */ /* 0x004fc800078e0a05 */
[----:B------:R-:W-:-:S04]  /*224e0*/  IMAD R0, R0, R3, RZ ;  /* 0x0000000300007224 */ /* 0x000fc800078e02ff */
[----:B------:R-:W-:Y:S01]  /*224f0*/  IMAD.HI.U32 R8, R5, R0, R4 ;  /* 0x0000000005087227 */ /* 0x000fe200078e0004 */
[----:B------:R-:W-:Y:S02]  /*22500*/  IABS R0, R2 ;  /* 0x0000000200007213 */ /* 0x000fe40000000000 */
[----:B------:R-:W-:-:S03]  /*22510*/  IADD3 R5, R2, -0x1, R11 ;  /* 0xffffffff02057810 */ /* 0x000fc60007ffe00b */
[----:B------:R-:W-:Y:S01]  /*22520*/  IMAD.MOV R0, RZ, RZ, -R0 ;  /* 0x000000ffff007224 */ /* 0x000fe200078e0a00 */
[----:B------:R-:W-:Y:S02]  /*22530*/  IABS R4, R5 ;  /* 0x0000000500047213 */ /* 0x000fe40000000000 */
[----:B------:R-:W-:Y:S01]  /*22540*/  LOP3.LUT R5, R5, R2, RZ, 0x3c, !PT ;  /* 0x0000000205057212 */ /* 0x000fe200078e3cff */
[----:B0-----:R-:W-:Y:S02]  /*22550*/  IMAD.MOV.U32 R7, RZ, RZ, R0 ;  /* 0x000000ffff077224 */ /* 0x001fe400078e0000 */
[----:B------:R-:W-:-:S04]  /*22560*/  IMAD.HI.U32 R0, R8, R4, RZ ;  /* 0x0000000408007227 */ /* 0x000fc800078e00ff */
[----:B------:R-:W-:-:S05]  /*22570*/  IMAD R4, R0, R7, R4 ;  /* 0x0000000700047224 */ /* 0x000fca00078e0204 */
[----:B------:R-:W-:-:S13]  /*22580*/  ISETP.GT.U32.AND P1, PT, R3, R4, PT ;  /* 0x000000040300720c */ /* 0x000fda0003f24070 */
[----:B------:R-:W-:Y:S01]  /*22590*/  @!P1 IMAD.IADD R4, R4, 0x1, -R3 ;  /* 0x0000000104049824 */ /* 0x000fe200078e0a03 */
[----:B------:R-:W-:-:S04]  /*225a0*/  @!P1 IADD3 R0, R0, 0x1, RZ ;  /* 0x0000000100009810 */ /* 0x000fc80007ffe0ff */
[----:B------:R-:W-:-:S13]  /*225b0*/  ISETP.GE.U32.AND P1, PT, R4, R3, PT ;  /* 0x000000030400720c */ /* 0x000fda0003f26070 */
[----:B------:R-:W-:Y:S01]  /*225c0*/  @P1 VIADD R0, R0, 0x1 ;  /* 0x0000000100001836 */ /* 0x000fe20000000000 */
[----:B------:R-:W-:-:S13]  /*225d0*/  ISETP.GE.AND P1, PT, R5, RZ, PT ;  /* 0x000000ff0500720c */ /* 0x000fda0003f26270 */
[----:B------:R-:W-:Y:S01]  /*225e0*/  @!P1 IMAD.MOV R0, RZ, RZ, -R0 ;  /* 0x000000ffff009224 */ /* 0x000fe200078e0a00 */
[----:B------:R-:W-:-:S13]  /*225f0*/  ISETP.NE.AND P1, PT, R2, RZ, PT ;  /* 0x000000ff0200720c */ /* 0x000fda0003f25270 */
[----:B------:R-:W-:-:S07]  /*22600*/  @!P1 LOP3.LUT R0, RZ, R2, RZ, 0x33, !PT ;  /* 0x00000002ff009212 */ /* 0x000fce00078e33ff */
.L_x_3867:
[----:B------:R-:W-:Y:S05]  /*22610*/  BSYNC B0 ;  /* 0x0000000000007941 */ /* 0x000fea0003800000 */
.L_x_3866:
[-C--:B------:R-:W-:Y:S01]  /*22620*/  IMAD R2, R13, R0.reuse, RZ ;  /* 0x000000000d027224 */ /* 0x080fe200078e02ff */
[----:B------:R-:W-:Y:S01]  /*22630*/  BSSY B0, `(.L_x_3868) ;  /* 0x000015d000007945 */ /* 0x000fe20003800000 */
[----:B------:R-:W-:Y:S02]  /*22640*/  PLOP3.LUT P5, PT, PT, PT, PT, 0x80, 0x0 ;  /* 0x000000000000781c */ /* 0x000fe40003faf070 */
[C---:B------:R-:W-:Y:S01]  /*22650*/  IMAD R3, R2.reuse, 0x70, -R6 ;  /* 0x0000007002037824 */ /* 0x040fe200078e0a06 */
[----:B------:R-:W-:-:S05]  /*22660*/  VIADDMNMX R0, R2, R0, R11, PT ;  /* 0x0000000002007246 */ /* 0x000fca000380010b */
[----:B------:R-:W-:Y:S01]  /*22670*/  IMAD R2, R0, 0x70, -R6 ;  /* 0x0000007000027824 */ /* 0x000fe200078e0a06 */
[----:B------:R-:W-:-:S04]  /*22680*/  VIMNMX R0, RZ, R3, !PT ;  /* 0x00000003ff007248 */ /* 0x000fc80007fe0100 */
[----:B------:R-:W-:Y:S02]  /*22690*/  VIMNMX R2, R2, R9, PT ;  /* 0x0000000902027248 */ /* 0x000fe40003fe0100 */
[----:B------:R-:W-:Y:S02]  /*226a0*/  SHF.R.U32.HI R4, RZ, 0x4, R0 ;  /* 0x00000004ff047819 */ /* 0x000fe40000011600 */
[----:B------:R-:W-:-:S03]  /*226b0*/  ISETP.GT.AND P1, PT, R2, R0, PT ;  /* 0x000000000200720c */ /* 0x000fc60003f24270 */
[----:B------:R-:W-:-:S05]  /*226c0*/  IMAD.WIDE.U32 R4, R4, 0x24924925, RZ ;  /* 0x2492492504047825 */ /* 0x000fca00078e00ff */
[----:B------:R-:W-:-:S05]  /*226d0*/  MOV R9, R5 ;  /* 0x0000000500097202 */ /* 0x000fca0000000f00 */
[----:B------:R-:W-:Y:S02]  /*226e0*/  @P1 VIADD R3, R2, 0x6f ;  /* 0x0000006f02031836 */ /* 0x000fe40000000000 */
[----:B------:R-:W-:Y:S02]  /*226f0*/  @P1 IMAD.MOV.U32 R2, RZ, RZ, RZ ;  /* 0x000000ffff021224 */ /* 0x000fe400078e00ff */
[----:B0-----:R-:W-:Y:S02]  /*22700*/  IMAD.MOV.U32 R7, RZ, RZ, R9 ;  /* 0x000000ffff077224 */ /* 0x001fe400078e0009 */
[----:B------:R-:W-:-:S05]  /*22710*/  @P1 IMAD.HI R2, R3, -0x6db6db6d, R2 ;  /* 0x9249249303021827 */ /* 0x000fca00078e0202 */
        /* <DEDUP_REMOVED lines=11> */
.L_x_4045:
[----:B-1----:R-:W-:Y:S02]  /*227d0*/  ISETP.NE.AND P0, PT, R14, RZ, PT ;  /* 0x000000ff0e00720c */ /* 0x002fe40003f05270 */
[----:B------:R-:W-:-:S11]  /*227e0*/  PLOP3.LUT P2, PT, PT, PT, PT, 0x8, 0x0 ;  /* 0x000000000000781c */ /* 0x000fd60003f4e170 */
[----:B------:R-:W-:Y:S05]  /*227f0*/  @P0 BRA `(.L_x_3871) ;  /* 0x00000000000c0947 */ /* 0x000fea0003800000 */
[----:B------:R-:W-:-:S03]  /*22800*/  UMOV UR4, 0xffffffff ;  /* 0xffffffff00047882 */ /* 0x000fc60000000000 */
[----:B------:R-:W-:Y:S05]  /*22810*/  BRA.DIV UR4, `(.L_x_3872) ;  /* 0x00000076042c7947 */ /* 0x000fea000b800000 */
[----:B------:R-:W-:-:S13]  /*22820*/  ELECT P2, URZ, PT ;  /* 0x00000000003f782f */ /* 0x000fda0003840000 */
.L_x_3871:
[----:B0-----:R-:W2:Y:S01]  /*22830*/  LDL R2, [R1+0x64] ;  /* 0x0000640001027983 */ /* 0x001ea20000100800 */
[----:B------:R-:W-:Y:S01]  /*22840*/  BSSY B1, `(.L_x_3873) ;  /* 0x0000008000017945 */ /* 0x000fe20003800000 */
[----:B--2---:R-:W-:-:S05]  /*22850*/  VIADD R2, R2, 0x1 ;  /* 0x0000000102027836 */ /* 0x004fca0000000000 */
[----:B------:R-:W-:-:S04]  /*22860*/  LEA.HI R3, R2, R2, RZ, 0x1 ;  /* 0x0000000202037211 */ /* 0x000fc800078f08ff */
[----:B------:R-:W-:-:S04]  /*22870*/  LOP3.LUT R3, R3, 0xfffffffe, RZ, 0xc0, !PT ;  /* 0xfffffffe03037812 */ /* 0x000fc800078ec0ff */
[----:B------:R-:W-:-:S04]  /*22880*/  IADD3 R2, R2, -R3, RZ ;  /* 0x8000000302027210 */ /* 0x000fc80007ffe0ff */
[----:B------:R-:W-:-:S04]  /*22890*/  SHF.L.U32 R2, R2, 0x1f, RZ ;  /* 0x0000001f02027819 */ /* 0x000fc800000006ff */
[----:B------:R-:W0:Y:S02]  /*228a0*/  SYNCS.PHASECHK.TRANS64.TRYWAIT P0, [R18+URZ+0x36820], R2 ;  /* 0x03682002120075a7 */ /* 0x000e24000800017f */
[----:B0-----:R-:W-:Y:S05]  /*228b0*/  @!P0 BRA `(.L_x_3874) ;  /* 0x0000007400288947 */ /* 0x001fea0003800000 */
.L_x_4048:
[----:B------:R-:W-:Y:S05]  /*228c0*/  BSYNC B1 ;  /* 0x0000000000017941 */ /* 0x000fea0003800000 */
.L_x_3873:
        /* <DEDUP_REMOVED lines=12> */
.L_x_4049:
[----:B------:R-:W-:Y:S05]  /*22990*/  BSYNC B2 ;  /* 0x0000000000027941 */ /* 0x000fea0003800000 */
.L_x_3877:
        /* <DEDUP_REMOVED lines=8> */
.L_x_3880:
[----:B------:R-:W-:Y:S05]  /*22a20*/  BSYNC B2 ;  /* 0x0000000000027941 */ /* 0x000fea0003800000 */
.L_x_3879:
[----:B0-2---:R-:W2:Y:S01]  /*22a30*/  LDL R2, [R1+0x20] ;  /* 0x0000200001027983 */ /* 0x005ea20000100800 */
[----:B------:R-:W-:Y:S01]  /*22a40*/  MOV R11, RZ ;  /* 0x000000ff000b7202 */ /* 0x000fe20000000f00 */
[----:B------:R-:W-:Y:S01]  /*22a50*/  IMAD R3, R7, 0x70, R10 ;  /* 0x0000007007037824 */ /* 0x000fe200078e020a */
[----:B------:R-:W-:Y:S01]  /*22a60*/  UIADD3 UR4, UP0, UR36, 0x570, URZ ;  /* 0x0000057024047890 */ /* 0x000fe2000ff1e03f */
[----:B------:R-:W-:Y:S01]  /*22a70*/  PLOP3.LUT P0, PT, PT, PT, PT, 0x80, 0x0 ;  /* 0x000000000000781c */ /* 0x000fe20003f0f070 */
[----:B------:R-:W-:Y:S01]  /*22a80*/  UMOV UR6, 0x0 ;  /* 0x0000000000067882 */ /* 0x000fe20000000000 */
[----:B------:R-:W-:Y:S01]  /*22a90*/  R2UR UR10, R11 ;  /* 0x000000000b0a72ca */ /* 0x000fe200000e0000 */
[----:B------:R-:W-:Y:S01]  /*22aa0*/  VIADD R3, R3, 0xffffff90 ;  /* 0xffffff9003037836 */ /* 0x000fe20000000000 */
[----:B------:R-:W-:Y:S01]  /*22ab0*/  UMOV UR7, 0x12f00000 ;  /* 0x12f0000000077882 */ /* 0x000fe20000000000 */
[----:B------:R-:W-:Y:S01]  /*22ac0*/  UIADD3.X UR5, URZ, UR37, URZ, UP0, !UPT ;  /* 0x000000253f057290 */ /* 0x000fe200087fe43f */
[----:B--2---:R-:W-:-:S02]  /*22ad0*/  IMAD R6, R2, 0xa800, R18 ;  /* 0x0000a80002067824 */ /* 0x004fc400078e0212 */
[----:B------:R-:W-:Y:S02]  /*22ae0*/  VIADD R2, R5, 0x36890 ;  /* 0x0003689005027836 */ /* 0x000fe40000000000 */
[----:B------:R-:W-:-:S07]  /*22af0*/  VIADD R4, R6, 0x21400 ;  /* 0x0002140006047836 */ /* 0x000fce0000000000 */
.L_x_3881:
        /* <DEDUP_REMOVED lines=16> */
.L_x_3882:
        /* <DEDUP_REMOVED lines=16> */
.L_x_3883:
        /* <DEDUP_REMOVED lines=13> */
.L_x_4050:
[----:B------:R-:W-:Y:S05]  /*22dd0*/  BSYNC B2 ;  /* 0x0000000000027941 */ /* 0x000fea0003800000 */
.L_x_3884:
        /* <DEDUP_REMOVED lines=10> */
.L_x_3887:
[----:B------:R-:W-:Y:S05]  /*22e80*/  BSYNC B2 ;  /* 0x0000000000027941 */ /* 0x000fea0003800000 */
.L_x_3886:
        /* <DEDUP_REMOVED lines=8> */
.L_x_3888:
        /* <DEDUP_REMOVED lines=13> */
[----:B------:R-:W-:Y:S02]  /*22fe0*/  PLOP3.LUT P0, PT, PT, PT, PT, 0x80, 0x0 ;  /* 0x000000000000781c */ /* 0x000fe40003f0f070 */
[----:B------:R-:W-:-:S11]  /*22ff0*/  IADD3 R2, R6, 0x3c00, RZ ;  /* 0x00003c0006027810 */ /* 0x000fd60007ffe0ff */
.L_x_3889:
        /* <DEDUP_REMOVED lines=15> */
.L_x_3890:
        /* <DEDUP_REMOVED lines=10> */
.L_x_3876:
[----:B------:R-:W-:Y:S05]  /*23190*/  BSYNC B1 ;  /* 0x0000000000017941 */ /* 0x000fea0003800000 */
.L_x_3875:
[----:B0-----:R-:W2:Y:S04]  /*231a0*/  LDL.LU R2, [R1+0x20] ;  /* 0x0000200001027983 */ /* 0x001ea80000300800 */
        /* <DEDUP_REMOVED lines=12> */
.L_x_3907:
        /* <DEDUP_REMOVED lines=10> */
.L_x_4051:
[----:B------:R-:W-:Y:S05]  /*23310*/  BSYNC B2 ;  /* 0x0000000000027941 */ /* 0x000fea0003800000 */
.L_x_3893:
        /* <DEDUP_REMOVED lines=11> */
.L_x_3896:
[----:B------:R-:W-:Y:S05]  /*233d0*/  BSYNC B2 ;  /* 0x0000000000027941 */ /* 0x000fea0003800000 */
.L_x_3895:
        /* <DEDUP_REMOVED lines=12> */
.L_x_3897:
        /* <DEDUP_REMOVED lines=16> */
.L_x_3898:
        /* <DEDUP_REMOVED lines=16> */
.L_x_3899:
        /* <DEDUP_REMOVED lines=13> */
.L_x_4052:
[----:B------:R-:W-:Y:S05]  /*23770*/  BSYNC B2 ;  /* 0x0000000000027941 */ /* 0x000fea0003800000 */
.L_x_3900:
        /* <DEDUP_REMOVED lines=10> */
.L_x_3903:
[----:B------:R-:W-:Y:S05]  /*23820*/  BSYNC B2 ;  /* 0x0000000000027941 */ /* 0x000fea0003800000 */
.L_x_3902:
[----:B------:R-:W-:Y:S01]  /*23830*/  R2UR UR10, R11 ;  /* 0x000000000b0a72ca */ /* 0x000fe200000e0000 */
[----:B------:R-:W-:Y:S01]  /*23840*/  UIADD3 UR4, UP0, UR36, 0x670, URZ ;  /* 0x0000067024047890 */ /* 0x000fe2000ff1e03f */
[----:B------:R-:W-:Y:S01]  /*23850*/  R2UR UR6, R12 ;  /* 0x000000000c0672ca */ /* 0x000fe200000e0000 */
[----:B--2---:R-:W-:Y:S01]  /*23860*/  VIADD R2, R4, 0x400 ;  /* 0x0000040004027836 */ /* 0x004fe20000000000 */
[----:B------:R-:W-:Y:S01]  /*23870*/  R2UR UR7, R13 ;  /* 0x000000000d0772ca */ /* 0x000fe200000e0000 */
[----:B------:R-:W-:Y:S01]  /*23880*/  UIADD3.X UR5, URZ, UR37, URZ, UP0, !UPT ;  /* 0x000000253f057290 */ /* 0x000fe200087fe43f */
[----:B01----:R-:W-:Y:S02]  /*23890*/  IADD3 R6, R6, 0x368b0, RZ ;  /* 0x000368b006067810 */ /* 0x003fe40007ffe0ff */
[----:B------:R-:W-:-:S13]  /*238a0*/  PLOP3.LUT P0, PT, PT, PT, PT, 0x80, 0x0 ;  /* 0x000000000000781c */ /* 0x000fda0003f0f070 */
.L_x_3904:
        /* <DEDUP_REMOVED lines=15> */
.L_x_3905:
        /* <DEDUP_REMOVED lines=15> */
.L_x_3906:
        /* <DEDUP_REMOVED lines=10> */
.L_x_3892:
[----:B------:R-:W-:Y:S05]  /*23b30*/  BSYNC B1 ;  /* 0x0000000000017941 */ /* 0x000fea0003800000 */
.L_x_3891:
        /* <DEDUP_REMOVED lines=12> */
.L_x_3869:
[----:B------:R-:W-:Y:S05]  /*23c00*/  BSYNC B0 ;  /* 0x0000000000007941 */ /* 0x000fea0003800000 */
.L_x_3868:
        /* <DEDUP_REMOVED lines=20> */
[----:B-----5:R-:W-:-:S03]  /*23d50*/  IADD3 R4, R8, -0x1, R17 ;  /* 0xffffffff08047810 */ /* 0x020fc60007ffe011 */
        /* <DEDUP_REMOVED lines=16> */
.L_x_3909:
[----:B------:R-:W-:Y:S05]  /*23e60*/  BSYNC B0 ;  /* 0x0000000000007941 */ /* 0x000fea0003800000 */
.L_x_3908:
        /* <DEDUP_REMOVED lines=14> */
[----:B------:R-:W-:Y:S02]  /*23f50*/  VOTEU.ANY UR4, UPT, PT ;  /* 0x0000000000047886 */ /* 0x000fe400038e0100 */
[----:B------:R-:W0:Y:S08]  /*23f60*/  FLO.U32 R0, UR4 ;  /* 0x0000000400007d00 */ /* 0x000e3000080e0000 */
[----:B------:R-:W1:Y:S01]  /*23f70*/  POPC R4, UR4 ;  /* 0x0000000400047d09 */ /* 0x000e620008000000 */
[----:B0-----:R-:W-:-:S02]  /*23f80*/  ISETP.EQ.U32.AND P0, PT, R0, R3, PT ;  /* 0x000000030000720c */ /* 0x001fc40003f02070 */
[----:B------:R-:W1:Y:S11]  /*23f90*/  LDC.64 R2, c[0x0][0xc60] ;  /* 0x00031800ff027b82 */ /* 0x000e760000000a00 */
        /* <DEDUP_REMOVED lines=8> */
.L_x_3911:
        /* <DEDUP_REMOVED lines=20> */
.L_x_3914:
[----:B------:R-:W-:Y:S05]  /*24160*/  BSYNC B6 ;  /* 0x0000000000067941 */ /* 0x000fea0003800000 */
.L_x_3913:
        /* <DEDUP_REMOVED lines=20> */
.L_x_3917:
        /* <DEDUP_REMOVED lines=15> */
.L_x_3916:
[----:B------:R-:W-:Y:S05]  /*243a0*/  BSYNC B6 ;  /* 0x0000000000067941 */ /* 0x000fea0003800000 */
.L_x_3915:
[----:B------:R-:W2:Y:S01]  /*243b0*/  LDL.LU R2, [R1+0x28] ;  /* 0x0000280001027983 */ /* 0x000ea20000300800 */
[----:B------:R-:W-:-:S03]  /*243c0*/  ULDC.64 UR4, c[0x0][0x9f8] ;  /* 0x00027e0000047ab9 */ /* 0x000fc60000000a00 */
[----:B------:R-:W3:Y:S04]  /*243d0*/  LDL.LU R0, [R1+0x3c] ;  /* 0x00003c0001007983 */ /* 0x000ee80000300800 */
[----:B------:R-:W4:Y:S01]  /*243e0*/  LDL R7, [R1+0x14] ;  /* 0x0000140001077983 */ /* 0x000f220000100800 */
[----:B------:R-:W-:-:S03]  /*243f0*/  ISETP.NE.U32.AND P0, PT, RZ, UR4, PT ;  /* 0x00000004ff007c0c */ /* 0x000fc6000bf05070 */
[----:B------:R-:W5:Y:S01]  /*24400*/  LDL R17, [R1+0x48] ;  /* 0x0000480001117983 */ /* 0x000f620000100800 */
[----:B------:R-:W-:-:S13]  /*24410*/  ISETP.NE.AND.EX P0, PT, RZ, UR5, PT, P0 ;  /* 0x00000005ff007c0c */ /* 0x000fda000bf05300 */
[----:B--2---:R-:W-:-:S04]  /*24420*/  @P0 IADD3 R2, P1, R2, UR4, RZ ;  /* 0x0000000402020c10 */ /* 0x004fc8000ff3e0ff */
[----:B---3--:R-:W-:Y:S01]  /*24430*/  @P0 IADD3.X R3, R0, UR5, RZ, P1, !PT ;  /* 0x0000000500030c10 */ /* 0x008fe20008ffe4ff */
[----:B------:R-:W-:-:S04]  /*24440*/  ULDC.64 UR4, c[0x0][0xa08] ;  /* 0x0002820000047ab9 */ /* 0x000fc80000000a00 */
[----:B----4-:R0:W2:Y:S02]  /*24450*/  @P0 LDG.E R7, desc[UR60][R2.64] ;  /* 0x0000003c02070981 */ /* 0x0100a4000c1e1900 */
[----:B0-----:R-:W0:Y:S01]  /*24460*/  LDC.64 R2, c[0x0][0x418] ;  /* 0x00010600ff027b82 */ /* 0x001e220000000a00 */
[----:B-----5:R-:W-:Y:S02]  /*24470*/  IADD3 R0, R17, -0x1, RZ ;  /* 0xffffffff11007810 */ /* 0x020fe40007ffe0ff */
        /* <DEDUP_REMOVED lines=12> */
.L_x_4055:
        /* <DEDUP_REMOVED lines=11> */
.L_x_4058:
[----:B------:R-:W-:Y:S05]  /*245f0*/  @!P6 BRA `(.L_x_3919) ;  /* 0x000000040020e947 */ /* 0x000fea0003800000 */
[----:B------:R-:W-:-:S04]  /*24600*/  ISETP.NE.U32.AND P0, PT, R2, RZ, PT ;  /* 0x000000ff0200720c */ /* 0x000fc80003f05070 */
[----:B------:R-:W-:-:S13]  /*24610*/  ISETP.NE.AND.EX P0, PT, R3, RZ, PT, P0 ;  /* 0x000000ff0300720c */ /* 0x000fda0003f05300 */
[----:B------:R-:W-:Y:S05]  /*24620*/  @!P0 BRA `(.L_x_3921) ;  /* 0x0000000000508947 */ /* 0x000fea0003800000 */
[----:B------:R-:W1:Y:S01]  /*24630*/  LDC R6, c[0x0][0x43c] ;  /* 0x00010f00ff067b82 */ /* 0x000e620000000800 */
[----:B------:R-:W-:Y:S01]  /*24640*/  IMAD.MOV.U32 R9, RZ, RZ, R0 ;  /* 0x000000ffff097224 */ /* 0x000fe200078e0000 */
        /* <DEDUP_REMOVED lines=18> */
.L_x_3921:
[----:B-1----:R-:W2:Y:S01]  /*24770*/  LDL R2, [R1+0x18] ;  /* 0x0000180001027983 */ /* 0x002ea20000100800 */
[----:B0-----:R-:W-:Y:S01]  /*24780*/  IMAD R0, R19, 0x8, R18 ;  /* 0x0000000813007824 */ /* 0x001fe200078e0212 */
[----:B--2---:R-:W-:-:S04]  /*24790*/  SHF.L.U32 R2, R2, 0x1f, RZ ;  /* 0x0000001f02027819 */ /* 0x004fc800000006ff */
[----:B------:R-:W0:Y:S02]  /*247a0*/  SYNCS.PHASECHK.TRANS64.TRYWAIT P0, [R0+URZ+0x36840], R2 ;  /* 0x03684002000075a7 */ /* 0x000e24000800017f */
[----:B0-----:R-:W-:Y:S05]  /*247b0*/  @!P0 BRA `(.L_x_3922) ;  /* 0x0000005800208947 */ /* 0x001fea0003800000 */
.L_x_4059:
        /* <DEDUP_REMOVED lines=10> */
.L_x_3923:
        /* <DEDUP_REMOVED lines=18> */
[----:B------:R-:W-:-:S03]  /*24980*/  UIADD3 UR16, UR8, 0x28400, URZ ;  /* 0x0002840008107890 */ /* 0x000fc6000fffe03f */
[----:B------:R-:W-:Y:S01]  /*24990*/  UMOV UR8, UR14 ;  /* 0x0000000e00087c82 */ /* 0x000fe20008000000 */
[----:B------:R-:W-:Y:S01]  /*249a0*/  UMOV UR14, 0x80 ;  /* 0x00000080000e7882 */ /* 0x000fe20000000000 */
[----:B------:R1:W-:Y:S01]  /*249b0*/  STL [R1+0x10], R3 ;  /* 0x0000100301007387 */ /* 0x0003e20000100800 */
[----:B--2---:R-:W-:Y:S02]  /*249c0*/  R2UR UR11, R4 ;  /* 0x00000000040b72ca */ /* 0x004fe400000e0000 */
[----:B---3--:R-:W-:-:S13]  /*249d0*/  R2UR UR5, R2 ;  /* 0x00000000020572ca */ /* 0x008fda00000e0000 */
[----:B------:R-:W-:Y:S02]  /*249e0*/  UIMAD UR11, UR11, 0x70, UR5 ;  /* 0x000000700b0b78a4 */ /* 0x000fe4000f8e0205 */
[----:B------:R-:W-:-:S09]  /*249f0*/  UIADD3.X UR5, URZ, UR37, URZ, UP0, !UPT ;  /* 0x000000253f057290 */ /* 0x000fd200087fe43f */
[----:B------:R0:W-:Y:S02]  /*24a00*/  UTMALDG.4D [UR8], [UR4], desc[UR6] ;  /* 0x00000608040075b4 */ /* 0x0001e40008019000 */
[----:B0-----:R-:W-:Y:S01]  /*24a10*/  UMOV UR8, UR15 ;  /* 0x0000000f00087c82 */ /* 0x001fe20008000000 */
[----:B------:R-:W-:Y:S02]  /*24a20*/  UMOV UR10, UR17 ;  /* 0x00000011000a7c82 */ /* 0x000fe40008000000 */
[----:B------:R0:W-:Y:S02]  /*24a30*/  UTMALDG.4D [UR8], [UR4], desc[UR6] ;  /* 0x00000608040075b4 */ /* 0x0001e40008019000 */
[----:B0-----:R-:W-:Y:S01]  /*24a40*/  UMOV UR8, UR16 ;  /* 0x0000001000087c82 */ /* 0x001fe20008000000 */
[----:B------:R-:W-:Y:S02]  /*24a50*/  UMOV UR10, UR14 ;  /* 0x0000000e000a7c82 */ /* 0x000fe40008000000 */
[----:B------:R1:W-:Y:S02]  /*24a60*/  UTMALDG.4D [UR8], [UR4], desc[UR6] ;  /* 0x00000608040075b4 */ /* 0x0003e40008019000 */
[----:B-1----:R-:W-:Y:S01]  /*24a70*/  NOP ;  /* 0x0000000000007918 */ /* 0x002fe20000000000 */
.L_x_3919:
[----:B------:R-:W2:Y:S04]  /*24a80*/  LDL.LU R3, [R1+0x4c] ;  /* 0x00004c0001037983 */ /* 0x000ea80000300800 */
[----:B------:R-:W3:Y:S04]  /*24a90*/  LDL.LU R5, [R1+0x38] ;  /* 0x0000380001057983 */ /* 0x000ee80000300800 */
[----:B0-----:R-:W4:Y:S01]  /*24aa0*/  LDL.LU R4, [R1+0x58] ;  /* 0x0000580001047983 */ /* 0x001f220000300800 */
[----:B------:R-:W-:Y:S05]  /*24ab0*/  WARPSYNC.ALL ;  /* 0x0000000000007948 */ /* 0x000fea0003800000 */
[----:B------:R-:W-:Y:S01]  /*24ac0*/  ULDC.64 UR6, c[0x0][0xa00] ;  /* 0x0002800000067ab9 */ /* 0x000fe20000000a00 */
[----:B------:R-:W-:Y:S01]  /*24ad0*/  ULDC.64 UR4, c[0x0][0x298] ;  /* 0x0000a60000047ab9 */ /* 0x000fe20000000a00 */
[----:B------:R-:W-:Y:S01]  /*24ae0*/  BAR.SYNC.DEFER_BLOCKING 0x8, 0x180 ;  /* 0x0206000000007b1d */ /* 0x000fe20000010000 */
[----:B------:R-:W-:-:S02]  /*24af0*/  ISETP.NE.U32.AND P0, PT, RZ, UR6, PT ;  /* 0x00000006ff007c0c */ /* 0x000fc4000bf05070 */
[----:B------:R-:W-:Y:S02]  /*24b00*/  IADD3 R2, R18, 0x15400, RZ ;  /* 0x0001540012027810 */ /* 0x000fe40007ffe0ff */
        /* <DEDUP_REMOVED lines=31> */
.L_x_3925:
[----:B------:R-:W-:Y:S05]  /*24d00*/  BSYNC B6 ;  /* 0x0000000000067941 */ /* 0x000fea0003800000 */
.L_x_3924:
        /* <DEDUP_REMOVED lines=8> */
[----:B---3--:R-:W-:Y:S02]  /*24d90*/  IMAD.MOV.U32 R3, RZ, RZ, R5 ;  /* 0x000000ffff037224 */ /* 0x008fe400078e0005 */
        /* <DEDUP_REMOVED lines=10> */
[----:B------:R-:W2:Y:S03]  /*24e40*/  S2R R4, SR_TID.X ;  /* 0x0000000000047919 */ /* 0x000ea60000002100 */
[----:B------:R-:W-:Y:S02]  /*24e50*/  IADD3 R3, R3, R0, RZ ;  /* 0x0000000003037210 */ /* 0x000fe40007ffe0ff */
[----:B-1----:R-:W-:Y:S01]  /*24e60*/  SHF.L.U32 R10, R10, 0x3, RZ ;  /* 0x000000030a0a7819 */ /* 0x002fe200000006ff */
[----:B-----5:R-:W-:-:S03]  /*24e70*/  IMAD.SHL.U32 R9, R9, 0x8, RZ ;  /* 0x0000000809097824 */ /* 0x020fc600078e00ff */
[----:B------:R-:W-:-:S04]  /*24e80*/  LOP3.LUT R10, R10, 0x38, RZ, 0xc0, !PT ;  /* 0x000000380a0a7812 */ /* 0x000fc800078ec0ff */
[----:B------:R-:W-:Y:S02]  /*24e90*/  LOP3.LUT R11, R10, 0x40, RZ, 0xfc, !PT ;  /* 0x000000400a0b7812 */ /* 0x000fe400078efcff */
[----:B------:R-:W-:Y:S02]  /*24ea0*/  LOP3.LUT R9, R9, 0x38, RZ, 0xc0, !PT ;  /* 0x0000003809097812 */ /* 0x000fe400078ec0ff */
[----:B--2---:R-:W-:Y:S02]  /*24eb0*/  LOP3.LUT R4, R4, 0x7f, RZ, 0xc0, !PT ;  /* 0x0000007f04047812 */ /* 0x004fe400078ec0ff */
[----:B------:R-:W-:Y:S02]  /*24ec0*/  LOP3.LUT R10, R10, 0x80, RZ, 0xfc, !PT ;  /* 0x000000800a0a7812 */ /* 0x000fe400078efcff */
[----:B------:R-:W-:Y:S02]  /*24ed0*/  SHF.R.U32.HI R6, RZ, 0x3, R4 ;  /* 0x00000003ff067819 */ /* 0x000fe40000011604 */
[----:B------:R-:W1:Y:S02]  /*24ee0*/  S2R R4, SR_TID.X ;  /* 0x0000000000047919 */ /* 0x000e640000002100 */
[----:B-1----:R-:W-:-:S05]  /*24ef0*/  IMAD.SHL.U32 R4, R4, 0x10, RZ ;  /* 0x0000001004047824 */ /* 0x002fca00078e00ff */
[----:B------:R-:W-:Y:S02]  /*24f00*/  LOP3.LUT R4, R6, 0x70, R4, 0xf8, !PT ;  /* 0x0000007006047812 */ /* 0x000fe400078ef804 */
[----:B------:R-:W1:Y:S01]  /*24f10*/  @P0 LDC R6, c[0x0][0x44c] ;  /* 0x00011300ff060b82 */ /* 0x000e620000000800 */
[----:B---3--:R-:W-:-:S05]  /*24f20*/  IMAD.SHL.U32 R5, R5, 0x80, RZ ;  /* 0x0000008005057824 */ /* 0x008fca00078e00ff */
[----:B------:R-:W-:-:S05]  /*24f30*/  LOP3.LUT R4, R4, R5, RZ, 0xfc, !PT ;  /* 0x0000000504047212 */ /* 0x000fca00078efcff */
[----:B-1----:R-:W-:-:S04]  /*24f40*/  @P0 IMAD.HI.U32 R6, R4, R6, RZ ;  /* 0x0000000604060227 */ /* 0x002fc800078e00ff */
[----:B------:R-:W-:Y:S01]  /*24f50*/  IMAD.MOV.U32 R0, RZ, RZ, R4 ;  /* 0x000000ffff007224 */ /* 0x000fe200078e0004 */
        /* <DEDUP_REMOVED lines=29> */
[----:B------:R-:W-:-:S04]  /*25130*/  IMAD.IADD R0, R11, 0x1, R5 ;  /* 0x000000010b007824 */ /* 0x000fc800078e0205 */
        /* <DEDUP_REMOVED lines=10> */
[----:B---3--:R-:W-:Y:S04]  /*251e0*/  @!P2 LDGSTS.E.BYPASS.LTC128B.128 [R10+0x15400], desc[UR60][R6.64], !P3 ;  /* 0x15400000060aafae */ /* 0x008fe8000d901d7c */
[----:B------:R-:W-:Y:S04]  /*251f0*/  @!P2 LDGSTS.E.BYPASS.LTC128B.128 [R10+0x19400], desc[UR60][R6.64+0x80], !P0 ;  /* 0x19400080060aafae */ /* 0x000fe8000c101d7c */
[----:B------:R0:W-:Y:S01]  /*25200*/  @!P2 LDGSTS.E.BYPASS.LTC128B.128 [R10+0x1d400], desc[UR60][R6.64+0x100], !P1 ;  /* 0x1d400100060aafae */ /* 0x0001e2000c901d7c */
[----:B------:R-:W-:-:S03]  /*25210*/  ISETP.GE.AND P2, PT, R5, R2, PT ;  /* 0x000000020500720c */ /* 0x000fc60003f46270 */
[----:B------:R-:W1:Y:S04]  /*25220*/  SHFL.IDX PT, R5, R4, 0x1, 0x181f ;  /* 0x00381f0004057f89 */ /* 0x000e6800000e0000 */
[----:B0-----:R-:W0:Y:S06]  /*25230*/  SHFL.IDX PT, R6, R3, 0x1, 0x181f ;  /* 0x00381f0003067f89 */ /* 0x001e2c00000e0000 */
[----:B-1----:R-:W-:-:S04]  /*25240*/  @!P2 LEA R5, P4, R9, R5, 0x1 ;  /* 0x000000050905a211 */ /* 0x002fc800078808ff */
[----:B0-----:R-:W-:-:S05]  /*25250*/  @!P2 IADD3.X R6, RZ, R6, RZ, P4, !PT ;  /* 0x00000006ff06a210 */ /* 0x001fca00027fe4ff */
        /* <DEDUP_REMOVED lines=57> */
[----:B------:R0:W1:Y:S04]  /*255f0*/  SHFL.IDX PT, R5, R3, 0x7, 0x181f ;  /* 0x00f81f0003057f89 */ /* 0x00006800000e0000 */
[----:B------:R0:W-:Y:S04]  /*25600*/  @!P2 LDGSTS.E.BYPASS.LTC128B.128 [R10+0x18400], desc[UR60][R6.64], !P3 ;  /* 0x18400000060aafae */ /* 0x0001e8000d901d7c */
[----:B------:R0:W-:Y:S04]  /*25610*/  @!P2 LDGSTS.E.BYPASS.LTC128B.128 [R10+0x1c400], desc[UR60][R6.64+0x80], !P0 ;  /* 0x1c400080060aafae */ /* 0x0001e8000c101d7c */
[----:B------:R0:W-:Y:S04]  /*25620*/  @!P2 LDGSTS.E.BYPASS.LTC128B.128 [R10+0x20400], desc[UR60][R6.64+0x100], !P1 ;  /* 0x20400100060aafae */ /* 0x0001e8000c901d7c */
[----:B------:R0:W2:Y:S02]  /*25630*/  SHFL.IDX PT, R3, R4, 0x7, 0x181f ;  /* 0x00f81f0004037f89 */ /* 0x0000a400000e0000 */
.L_x_4076:
[----:B------:R-:W-:Y:S01]  /*25640*/  VIADD R0, R0, 0x70 ;  /* 0x0000007000007836 */ /* 0x000fe20000000000 */
[----:B------:R-:W-:Y:S04]  /*25650*/  BSSY B0, `(.L_x_3927) ;  /* 0x000000c000007945 */ /* 0x000fe80003800000 */
[----:B------:R-:W-:-:S13]  /*25660*/  ISETP.GE.AND P2, PT, R0, R2, PT ;  /* 0x000000020000720c */ /* 0x000fda0003f46270 */
[----:B------:R-:W-:Y:S05]  /*25670*/  @P2 BRA `(.L_x_3928) ;  /* 0x0000000000242947 */ /* 0x000fea0003800000 */
[----:B0-----:R-:W4:Y:S01]  /*25680*/  LDL R4, [R1+0x30] ;  /* 0x0000300001047983 */ /* 0x001f220000100800 */
[----:B--2---:R-:W-:-:S04]  /*25690*/  LEA R2, P2, R9, R3, 0x1 ;  /* 0x0000000309027211 */ /* 0x004fc800078408ff */
[----:B-1----:R-:W-:-:S05]  /*256a0*/  IADD3.X R3, RZ, R5, RZ, P2, !PT ;  /* 0x00000005ff037210 */ /* 0x002fca00017fe4ff */
[----:B------:R-:W-:Y:S01]  /*256b0*/  @!PT LDS RZ, [RZ] ;  /* 0x00000000fffff984 */ /* 0x000fe20000000800 */
[----:B------:R-:W-:Y:S01]  /*256c0*/  @!PT LDS RZ, [RZ] ;  /* 0x00000000fffff984 */ /* 0x000fe20000000800 */
[----:B------:R-:W-:Y:S01]  /*256d0*/  @!PT LDS RZ, [RZ] ;  /* 0x00000000fffff984 */ /* 0x000fe20000000800 */
[----:B----4-:R4:W-:Y:S04]  /*256e0*/  LDGSTS.E.BYPASS.LTC128B.128 [R4+0x18c00], desc[UR60][R2.64], !P3 ;  /* 0x18c0000002047fae */ /* 0x0109e8000d901d7c */
[----:B------:R4:W-:Y:S04]  /*256f0*/  LDGSTS.E.BYPASS.LTC128B.128 [R4+0x1cc00], desc[UR60][R2.64+0x80], !P0 ;  /* 0x1cc0008002047fae */ /* 0x0009e8000c101d7c */
[----:B------:R4:W-:Y:S02]  /*25700*/  LDGSTS.E.BYPASS.LTC128B.128 [R4+0x20c00], desc[UR60][R2.64+0x100], !P1 ;  /* 0x20c0010002047fae */ /* 0x0009e4000c901d7c */
.L_x_3928:
[----:B------:R-:W-:Y:S05]  /*25710*/  BSYNC B0 ;  /* 0x0000000000007941 */ /* 0x000fea0003800000 */
.L_x_3927:
[----:B------:R-:W-:Y:S01]  /*25720*/  NOP ;  /* 0x0000000000007918 */ /* 0x000fe20000000000 */
[----:B------:R-:W-:-:S13]  /*25730*/  PLOP3.LUT P0, PT, PT, PT, PT, 0x80, 0x0 ;  /* 0x000000000000781c */ /* 0x000fda0003f0f070 */
.L_x_3929:
[----:B------:R-:W-:Y:S02]  /*25740*/  PLOP3.LUT P1, PT, P1, P0, PT, 0xa2, 0x0 ;  /* 0x000000000000781c */ /* 0x000fe40000f21472 */
[----:B------:R-:W-:-:S08]  /*25750*/  @P0 R2UR P1, UR4, R18 ;  /* 0x00000000120402ca */ /* 0x000fd00000020000 */
[----:B------:R-:W-:-:S05]  /*25760*/  @P0 PLOP3.LUT P0, PT, P1, PT, PT, 0x80, 0x0 ;  /* 0x000000000000081c */ /* 0x000fca0000f0f070 */
[----:B------:R-:W-:Y:S01]  /*25770*/  @!P1 SYNCS.ARRIVE.TRANS64.RED.A0T1 RZ, [UR4+0x36800], RZ ;  /* 0x036800ffffff99a7 */ /* 0x000fe20008200404 */
[----:B------:R-:W-:Y:S07]  /*25780*/  @!P1 ARRIVES.LDGSTSBAR.64.TRANSCNT [UR4+0x36800] ;  /* 0x03680000ff0099b0 */ /* 0x000fee0008000a84 */
[----:B------:R-:W-:Y:S05]  /*25790*/  @P0 BRA.U.ANY `(.L_x_3929) ;  /* 0xfffffffd00e80947 */ /* 0x000fea000393ffff */
[----:B----4-:R-:W4:Y:S02]  /*257a0*/  LDL.LU R2, [R1+0x64] ;  /* 0x0000640001027983 */ /* 0x010f240000300800 */
[----:B----4-:R-:W-:-:S05]  /*257b0*/  VIADD R2, R2, 0x1 ;  /* 0x0000000102027836 */ /* 0x010fca0000000000 */
        /* <DEDUP_REMOVED lines=8> */
[----:B------:R-:W5:Y:S03]  /*25840*/  SYNCS.PHASECHK.TRANS64.TRYWAIT P0, [R18+URZ+0x36820], R0 ;  /* 0x03682000120075a7 */ /* 0x000f66000800017f */
[----:B----45:R-:W-:Y:S05]  /*25850*/  @!P0 BRA `(.L_x_3931) ;  /* 0x0000005000f08947 */ /* 0x030fea0003800000 */
.L_x_4077:
[----:B------:R-:W-:Y:S05]  /*25860*/  BSYNC B0 ;  /* 0x0000000000007941 */ /* 0x000fea0003800000 */
.L_x_3930:
[----:B0-2---:R-:W4:Y:S04]  /*25870*/  LDL R3, [R1+0x48] ;  /* 0x0000480001037983 */ /* 0x005f280000100800 */
[----:B------:R-:W2:Y:S01]  /*25880*/  LDL R2, [R1+0x34] ;  /* 0x0000340001027983 */ /* 0x000ea20000100800 */
[----:B------:R-:W-:Y:S01]  /*25890*/  BSSY B0, `(.L_x_3932) ;  /* 0x0000249000007945 */ /* 0x000fe20003800000 */
[----:B----4-:R-:W-:-:S05]  /*258a0*/  VIADD R0, R3, 0xfffffffe ;  /* 0xfffffffe03007836 */ /* 0x010fca0000000000 */
[----:B--2---:R-:W-:-:S13]  /*258b0*/  ISETP.GE.AND P0, PT, R0, R2, PT ;  /* 0x000000020000720c */ /* 0x004fda0003f06270 */
[----:B------:R-:W-:Y:S05]  /*258c0*/  @!P0 BRA `(.L_x_3933) ;  /* 0x0000002400148947 */ /* 0x000fea0003800000 */
[----:B-1----:R-:W3:Y:S04]  /*258d0*/  LDL.LU R5, [R1+0x60] ;  /* 0x0000600001057983 */ /* 0x002ee80000300800 */
[----:B------:R-:W2:Y:S04]  /*258e0*/  LDL.LU R4, [R1+0x44] ;  /* 0x0000440001047983 */ /* 0x000ea80000300800 */
[----:B------:R-:W4:Y:S01]  /*258f0*/  LDL.LU R3, [R1+0x40] ;  /* 0x0000400001037983 */ /* 0x000f220000300800 */
[----:B------:R-:W-:Y:S01]  /*25900*/  LOP3.LUT R2, RZ, R2, RZ, 0x33, !PT ;  /* 0x00000002ff027212 */ /* 0x000fe200078e33ff */
[----:B------:R-:W-:Y:S01]  /*25910*/  BSSY B2, `(.L_x_3934) ;  /* 0x00000c6000027945 */ /* 0x000fe20003800000 */
[----:B---3--:R-:W-:-:S05]  /*25920*/  IADD3 R6, R5, 0x1, RZ ;  /* 0x0000000105067810 */ /* 0x008fca0007ffe0ff */
[----:B--2---:R-:W-:-:S05]  /*25930*/  IMAD R6, R6, R4, RZ ;  /* 0x0000000406067224 */ /* 0x004fca00078e02ff */
        /* <DEDUP_REMOVED lines=41> */
.L_x_3938:
[----:B------:R-:W-:Y:S01]  /*25bd0*/  LEA R3, R8, R18, 0x3 ;  /* 0x0000001208037211 */ /* 0x000fe200078e18ff */
[----:B------:R-:W-:Y:S01]  /*25be0*/  BSSY B3, `(.L_x_3939) ;  /* 0x0000004000037945 */ /* 0x000fe20003800000 */
[----:B------:R-:W-:-:S04]  /*25bf0*/  SHF.L.U32 R2, R10, 0x1f, RZ ;  /* 0x0000001f0a027819 */ /* 0x000fc800000006ff */
[----:B------:R-:W1:Y:S02]  /*25c00*/  SYNCS.PHASECHK.TRANS64.TRYWAIT P0, [R3+URZ+0x36840], R2 ;  /* 0x03684002030075a7 */ /* 0x000e64000800017f */
[----:B-1----:R-:W-:Y:S05]  /*25c10*/  @!P0 BRA `(.L_x_3940) ;  /* 0x0000005000148947 */ /* 0x002fea0003800000 */
.L_x_4078:
[----:B------:R-:W-:Y:S05]  /*25c20*/  BSYNC B3 ;  /* 0x0000000000037941 */ /* 0x000fea0003800000 */
.L_x_3939:
        /* <DEDUP_REMOVED lines=11> */
.L_x_3942:
[----:B------:R-:W-:Y:S05]  /*25ce0*/  BSYNC B3 ;  /* 0x0000000000037941 */ /* 0x000fea0003800000 */
.L_x_3941:
        /* <DEDUP_REMOVED lines=8> */
[----:B------:R-:W-:Y:S01]  /*25d70*/  IADD3 R5, R7, 0x21400, RZ ;  /* 0x0002140007057810 */ /* 0x000fe20007ffe0ff */
[----:B------:R-:W-:Y:S01]  /*25d80*/  UMOV UR6, 0x0 ;  /* 0x0000000000067882 */ /* 0x000fe20000000000 */
[----:B------:R-:W-:Y:S01]  /*25d90*/  UMOV UR7, 0x14f00000 ;  /* 0x14f0000000077882 */ /* 0x000fe20000000000 */
[----:B--2---:R-:W-:-:S10]  /*25da0*/  IMAD R2, R0, 0x70, R2 ;  /* 0x0000007000027824 */ /* 0x004fd400078e0202 */
.L_x_3943:
        /* <DEDUP_REMOVED lines=16> */
.L_x_3944:
        /* <DEDUP_REMOVED lines=16> */
.L_x_3945:
        /* <DEDUP_REMOVED lines=16> */
.L_x_4079:
[----:B------:R-:W-:Y:S05]  /*260b0*/  BSYNC B3 ;  /* 0x0000000000037941 */ /* 0x000fea0003800000 */
.L_x_3946:
        /* <DEDUP_REMOVED lines=10> */
.L_x_3948:
[----:B------:R-:W2:Y:S01]  /*26160*/  LDL R3, [R1+0x10] ;  /* 0x0000100001037983 */ /* 0x000ea20000100800 */
[----:B------:R-:W-:Y:S01]  /*26170*/  BSSY B3, `(.L_x_3949) ;  /* 0x0000004000037945 */ /* 0x000fe20003800000 */
[----:B--2---:R-:W-:-:S13]  /*26180*/  LOP3.LUT P0, RZ, R3, 0x8, RZ, 0xc0, !PT ;  /* 0x0000000803ff7812 */ /* 0x004fda000780c0ff */
[----:B------:R-:W-:Y:S05]  /*26190*/  @P0 BRA `(.L_x_3950) ;  /* 0x0000000000040947 */ /* 0x000fea0003800000 */
[----:B------:R-:W-:Y:S01]  /*261a0*/  BPT.TRAP 0x1 ;  /* 0x000000040000795c */ /* 0x000fe20000300000 */
.L_x_3950:
[----:B------:R-:W-:Y:S05]  /*261b0*/  BSYNC B3 ;  /* 0x0000000000037941 */ /* 0x000fea0003800000 */
.L_x_3949:
        /* <DEDUP_REMOVED lines=12> */
.L_x_3951:
        /* <DEDUP_REMOVED lines=15> */
.L_x_3952:
        /* <DEDUP_REMOVED lines=15> */
.L_x_3953:
        /* <DEDUP_REMOVED lines=12> */
.L_x_3937:
[----:B------:R-:W-:Y:S05]  /*26520*/  BSYNC B1 ;  /* 0x0000000000017941 */ /* 0x000fea0003800000 */
.L_x_3936:
[----:B0-----:R-:W2:Y:S01]  /*26530*/  LDL.LU R0, [R1+0x48] ;  /* 0x0000480001007983 */ /* 0x001ea20000300800 */
[----:B------:R-:W-:-:S03]  /*26540*/  IMAD.MOV.U32 R19, RZ, RZ, R8 ;  /* 0x000000ffff137224 */ /* 0x000fc600078e0008 */
[----:B------:R0:W-:Y:S02]  /*26550*/  STL [R1+0x18], R10 ;  /* 0x0000180a01007387 */ /* 0x0001e40000100800 */
[----:B0-2---:R-:W-:-:S07]  /*26560*/  IADD3 R0, R0, -0x3, RZ ;  /* 0xfffffffd00007810 */ /* 0x005fce0007ffe0ff */
.L_x_3935:
[----:B------:R-:W-:Y:S05]  /*26570*/  BSYNC B2 ;  /* 0x0000000000027941 */ /* 0x000fea0003800000 */
.L_x_3934:
[----:B------:R-:W-:Y:S01]  /*26580*/  VIADD R9, R9, 0xfffffffe ;  /* 0xfffffffe09097836 */ /* 0x000fe20000000000 */
[----:B------:R-:W-:-:S04]  /*26590*/  LOP3.LUT R6, RZ, R6, RZ, 0x33, !PT ;  /* 0x00000006ff067212 */ /* 0x000fc800078e33ff */
[----:B------:R-:W-:-:S13]  /*265a0*/  ISETP.NE.AND P0, PT, R9, R6, PT ;  /* 0x000000060900720c */ /* 0x000fda0003f05270 */
[----:B------:R-:W-:Y:S05]  /*265b0*/  @!P0 BRA `(.L_x_3933) ;  /* 0x0000001400d88947 */ /* 0x000fea0003800000 */
[----:B------:R-:W-:-:S07]  /*265c0*/  IMAD.MOV.U32 R9, RZ, RZ, R17 ;  /* 0x000000ffff097224 */ /* 0x000fce00078e0011 */
.L_x_3990:
        /* <DEDUP_REMOVED lines=30> */
[----:B------:R-:W-:-:S05]  /*267b0*/  IMAD.WIDE.U32 R2, R8, UR6, R2 ;  /* 0x0000000608027c25 */ /* 0x000fca000f8e0002 */
[----:B------:R-:W-:Y:S02]  /*267c0*/  IADD3 R3, R7, R3, RZ ;  /* 0x0000000307037210 */ /* 0x000fe40007ffe0ff */
[----:B------:R-:W-:-:S04]  /*267d0*/  LEA R8, P0, R2, UR4, 0x2 ;  /* 0x0000000402087c11 */ /* 0x000fc8000f8010ff */
[----:B------:R-:W-:-:S06]  /*267e0*/  LEA.HI.X R9, R2, UR5, R3, 0x2, P0 ;  /* 0x0000000502097c11 */ /* 0x000fcc00080f1403 */
[----:B------:R0:W5:Y:S03]  /*267f0*/  LDG.E R9, desc[UR60][R8.64] ;  /* 0x0000003c08097981 */ /* 0x000166000c1e1900 */
.L_x_3956:
[----:B------:R-:W-:Y:S01]  /*26800*/  IMAD R3, R4, 0x8, R18 ;  /* 0x0000000804037824 */ /* 0x000fe200078e0212 */
[----:B------:R-:W-:Y:S01]  /*26810*/  SHF.L.U32 R2, R5, 0x1f, RZ ;  /* 0x0000001f05027819 */ /* 0x000fe200000006ff */
[----:B------:R-:W-:Y:S03]  /*26820*/  BSSY B2, `(.L_x_3957) ;  /* 0x0000003000027945 */ /* 0x000fe60003800000 */
[----:B------:R-:W1:Y:S02]  /*26830*/  SYNCS.PHASECHK.TRANS64.TRYWAIT P0, [R3+URZ+0x36840], R2 ;  /* 0x03684002030075a7 */ /* 0x000e64000800017f */
[----:B-1----:R-:W-:Y:S05]  /*26840*/  @!P0 BRA `(.L_x_3958) ;  /* 0x0000004400308947 */ /* 0x002fea0003800000 */
.L_x_4080:
[----:B------:R-:W-:Y:S05]  /*26850*/  BSYNC B2 ;  /* 0x0000000000027941 */ /* 0x000fea0003800000 */
.L_x_3957:
        /* <DEDUP_REMOVED lines=11> */
.L_x_3960:
[----:B------:R-:W-:Y:S05]  /*26910*/  BSYNC B2 ;  /* 0x0000000000027941 */ /* 0x000fea0003800000 */
.L_x_3959:
        /* <DEDUP_REMOVED lines=12> */
.L_x_3961:
        /* <DEDUP_REMOVED lines=16> */
.L_x_3962:
        /* <DEDUP_REMOVED lines=16> */
.L_x_3963:
        /* <DEDUP_REMOVED lines=16> */
.L_x_4081:
[----:B------:R-:W-:Y:S05]  /*26ce0*/  BSYNC B2 ;  /* 0x0000000000027941 */ /* 0x000fea0003800000 */
.L_x_3964:
        /* <DEDUP_REMOVED lines=10> */
.L_x_3966:
[----:B------:R-:W2:Y:S01]  /*26d90*/  LDL R3, [R1+0x10] ;  /* 0x0000100001037983 */ /* 0x000ea20000100800 */
[----:B------:R-:W-:Y:S01]  /*26da0*/  BSSY B2, `(.L_x_3967) ;  /* 0x0000004000027945 */ /* 0x000fe20003800000 */
[----:B--2---:R-:W-:-:S13]  /*26db0*/  LOP3.LUT P0, RZ, R3, 0x8, RZ, 0xc0, !PT ;  /* 0x0000000803ff7812 */ /* 0x004fda000780c0ff */
[----:B------:R-:W-:Y:S05]  /*26dc0*/  @P0 BRA `(.L_x_3968) ;  /* 0x0000000000040947 */ /* 0x000fea0003800000 */
[----:B------:R-:W-:Y:S01]  /*26dd0*/  BPT.TRAP 0x1 ;  /* 0x000000040000795c */ /* 0x000fe20000300000 */
.L_x_3968:
[----:B------:R-:W-:Y:S05]  /*26de0*/  BSYNC B2 ;  /* 0x0000000000027941 */ /* 0x000fea0003800000 */
.L_x_3967:
        /* <DEDUP_REMOVED lines=12> */
.L_x_3969:
        /* <DEDUP_REMOVED lines=15> */
.L_x_3970:
        /* <DEDUP_REMOVED lines=15> */
.L_x_3971:
        /* <DEDUP_REMOVED lines=12> */
.L_x_3955:
[----:B------:R-:W-:Y:S05]  /*27150*/  BSYNC B1 ;  /* 0x0000000000017941 */ /* 0x000fea0003800000 */
.L_x_3954:
        /* <DEDUP_REMOVED lines=35> */
.L_x_3974:
[----:B------:R-:W-:Y:S01]  /*27390*/  IMAD R3, R19, 0x8, R18 ;  /* 0x0000000813037824 */ /* 0x000fe200078e0212 */
[----:B------:R-:W-:Y:S01]  /*273a0*/  SHF.L.U32 R2, R10, 0x1f, RZ ;  /* 0x0000001f0a027819 */ /* 0x000fe200000006ff */
[----:B------:R-:W-:Y:S03]  /*273b0*/  BSSY B2, `(.L_x_3975) ;  /* 0x0000003000027945 */ /* 0x000fe60003800000 */
[----:B------:R-:W2:Y:S02]  /*273c0*/  SYNCS.PHASECHK.TRANS64.TRYWAIT P0, [R3+URZ+0x36840], R2 ;  /* 0x03684002030075a7 */ /* 0x000ea4000800017f */
[----:B--2---:R-:W-:Y:S05]  /*273d0*/  @!P0 BRA `(.L_x_3976) ;  /* 0x0000003800748947 */ /* 0x004fea0003800000 */
.L_x_4082:
[----:B------:R-:W-:Y:S05]  /*273e0*/  BSYNC B2 ;  /* 0x0000000000027941 */ /* 0x000fea0003800000 */
.L_x_3975:
[----:B-1----:R-:W1:Y:S01]  /*273f0*/  S2R R8, SR_TID.X ;  /* 0x0000000000087919 */ /* 0x002e620000002100 */
[----:B------:R-:W-:Y:S01]  /*27400*/  BSSY B2, `(.L_x_3977) ;  /* 0x000000a000027945 */ /* 0x000fe20003800000 */
[----:B-1----:R-:W-:-:S04]  /*27410*/  LOP3.LUT R8, R8, 0x7f, RZ, 0xc0, !PT ;  /* 0x0000007f08087812 */ /* 0x002fc800078ec0ff */
[----:B------:R-:W-:-:S13]  /*27420*/  ISETP.NE.AND P0, PT, R8, RZ, PT ;  /* 0x000000ff0800720c */ /* 0x000fda0003f05270 */
[----:B------:R-:W-:Y:S05]  /*27430*/  @P0 BRA `(.L_x_3978) ;  /* 0x0000000000180947 */ /* 0x000fea0003800000 */
[----:B------:R-:W3:Y:S01]  /*27440*/  LDL R8, [R1+0x10] ;  /* 0x0000100001087983 */ /* 0x000ee20000100800 */
[----:B--2---:R-:W-:-:S04]  /*27450*/  MOV R2, 0xa800 ;  /* 0x0000a80000027802 */ /* 0x004fc80000000f00 */
[----:B------:R1:W-:Y:S01]  /*27460*/  SYNCS.ARRIVE.TRANS64 RZ, [R3+URZ+0x36830], R2 ;  /* 0x0368300203ff79a7 */ /* 0x0003e2000800003f */
[----:B---3--:R-:W-:-:S13]  /*27470*/  LOP3.LUT P1, RZ, R8, 0x1, RZ, 0xc0, !PT ;  /* 0x0000000108ff7812 */ /* 0x008fda000782c0ff */
[----:B-1----:R-:W-:Y:S05]  /*27480*/  @!P1 BRA `(.L_x_3978) ;  /* 0x0000000000049947 */ /* 0x002fea0003800000 */
[----:B------:R-:W-:Y:S01]  /*27490*/  BPT.TRAP 0x1 ;  /* 0x000000040000795c */ /* 0x000fe20000300000 */
.L_x_3978:
[----:B------:R-:W-:Y:S05]  /*274a0*/  BSYNC B2 ;  /* 0x0000000000027941 */ /* 0x000fea0003800000 */
.L_x_3977:
[----:B--2---:R-:W2:Y:S01]  /*274b0*/  LDL R2, [R1+0x1c] ;  /* 0x00001c0001027983 */ /* 0x004ea20000100800 */
[----:B------:R-:W-:Y:S01]  /*274c0*/  IMAD.MOV.U32 R11, RZ, RZ, RZ ;  /* 0x000000ffff0b7224 */ /* 0x000fe200078e00ff */
[----:B------:R-:W-:Y:S01]  /*274d0*/  UIADD3 UR4, UP0, UR36, 0x370, URZ ;  /* 0x0000037024047890 */ /* 0x000fe2000ff1e03f */
[----:B------:R-:W-:Y:S01]  /*274e0*/  IMAD R8, R19, 0xa800, R18 ;  /* 0x0000a80013087824 */ /* 0x000fe200078e0212 */
        /* <DEDUP_REMOVED lines=8> */
.L_x_3979:
        /* <DEDUP_REMOVED lines=16> */
.L_x_3980:
        /* <DEDUP_REMOVED lines=16> */
.L_x_3981:
        /* <DEDUP_REMOVED lines=11> */
[----:B------:R-:W-:Y:S01]  /*27820*/  BSSY B2, `(.L_x_3982) ;  /* 0x0000004000027945 */ /* 0x000fe20003800000 */
[----:B------:R-:W-:-:S04]  /*27830*/  LEA R2, R4, R18, 0x3 ;  /* 0x0000001204027211 */ /* 0x000fc800078e18ff */
[----:B------:R-:W0:Y:S02]  /*27840*/  SYNCS.PHASECHK.TRANS64.TRYWAIT P0, [R2+URZ+0x36860], R5 ;  /* 0x03686005020075a7 */ /* 0x000e24000800017f */
[----:B0-----:R-:W-:Y:S05]  /*27850*/  @!P0 BRA `(.L_x_3983) ;  /* 0x0000003400688947 */ /* 0x001fea0003800000 */
.L_x_4083:
[----:B------:R-:W-:Y:S05]  /*27860*/  BSYNC B2 ;  /* 0x0000000000027941 */ /* 0x000fea0003800000 */
.L_x_3982:
        /* <DEDUP_REMOVED lines=10> */
.L_x_3984:
[----:B------:R-:W2:Y:S01]  /*27910*/  LDL R3, [R1+0x10] ;  /* 0x0000100001037983 */ /* 0x000ea20000100800 */
[----:B------:R-:W-:Y:S01]  /*27920*/  BSSY B2, `(.L_x_3985) ;  /* 0x0000004000027945 */ /* 0x000fe20003800000 */
[----:B--2---:R-:W-:-:S13]  /*27930*/  LOP3.LUT P0, RZ, R3, 0x8, RZ, 0xc0, !PT ;  /* 0x0000000803ff7812 */ /* 0x004fda000780c0ff */
[----:B------:R-:W-:Y:S05]  /*27940*/  @P0 BRA `(.L_x_3986) ;  /* 0x0000000000040947 */ /* 0x000fea0003800000 */
[----:B------:R-:W-:Y:S01]  /*27950*/  BPT.TRAP 0x1 ;  /* 0x000000040000795c */ /* 0x000fe20000300000 */
.L_x_3986:
[----:B------:R-:W-:Y:S05]  /*27960*/  BSYNC B2 ;  /* 0x0000000000027941 */ /* 0x000fea0003800000 */
.L_x_3985:
        /* <DEDUP_REMOVED lines=12> */
.L_x_3987:
        /* <DEDUP_REMOVED lines=15> */
.L_x_3988:
        /* <DEDUP_REMOVED lines=15> */
.L_x_3989:
        /* <DEDUP_REMOVED lines=12> */
.L_x_3973:
[----:B------:R-:W-:Y:S05]  /*27cd0*/  BSYNC B1 ;  /* 0x0000000000017941 */ /* 0x000fea0003800000 */
.L_x_3972:
[----:B------:R-:W2:Y:S01]  /*27ce0*/  LDL R2, [R1+0x34] ;  /* 0x0000340001027983 */ /* 0x000ea20000100800 */
[----:B------:R-:W-:Y:S01]  /*27cf0*/  VIADD R0, R0, 0xfffffffe ;  /* 0xfffffffe00007836 */ /* 0x000fe20000000000 */
[----:B--2---:R-:W-:-:S13]  /*27d00*/  ISETP.GT.AND P0, PT, R6, R2, PT ;  /* 0x000000020600720c */ /* 0x004fda0003f04270 */
[----:B------:R-:W-:Y:S05]  /*27d10*/  @P0 BRA `(.L_x_3990) ;  /* 0xffffffe8002c0947 */ /* 0x000fea000383ffff */
.L_x_3933:
[----:B------:R-:W-:Y:S05]  /*27d20*/  BSYNC B0 ;  /* 0x0000000000007941 */ /* 0x000fea0003800000 */
.L_x_3932:
        /* <DEDUP_REMOVED lines=8> */
[----:B------:R-:W2:Y:S02]  /*27db0*/  FLO.U32 R0, UR4 ;  /* 0x0000000400007d00 */ /* 0x000ea400080e0000 */
        /* <DEDUP_REMOVED lines=9> */
.L_x_3992:
[----:B------:R-:W-:Y:S05]  /*27e50*/  BSYNC B0 ;  /* 0x0000000000007941 */ /* 0x000fea0003800000 */
.L_x_3991:
[----:B--2---:R-:W2:Y:S01]  /*27e60*/  LDL R0, [R1+0x10] ;  /* 0x0000100001007983 */ /* 0x004ea20000100800 */
[----:B------:R-:W-:Y:S01]  /*27e70*/  BSSY B0, `(.L_x_3993) ;  /* 0x000004e000007945 */ /* 0x000fe20003800000 */
[----:B--2---:R-:W-:-:S13]  /*27e80*/  LOP3.LUT P0, RZ, R0, 0x4, RZ, 0xc0, !PT ;  /* 0x0000000400ff7812 */ /* 0x004fda000780c0ff */
[----:B------:R-:W-:Y:S05]  /*27e90*/  @!P0 BRA `(.L_x_3994) ;  /* 0x00000004002c8947 */ /* 0x000fea0003800000 */
[----:B------:R-:W2:Y:S01]  /*27ea0*/  LDL R2, [R1+0x18] ;  /* 0x0000180001027983 */ /* 0x000ea20000100800 */
[----:B------:R-:W-:Y:S01]  /*27eb0*/  LEA R0, R19, R18, 0x3 ;  /* 0x0000001213007211 */ /* 0x000fe200078e18ff */
[----:B------:R-:W-:Y:S01]  /*27ec0*/  BSSY B1, `(.L_x_3995) ;  /* 0x0000004000017945 */ /* 0x000fe20003800000 */
[----:B--2---:R-:W-:-:S04]  /*27ed0*/  SHF.L.U32 R2, R2, 0x1f, RZ ;  /* 0x0000001f02027819 */ /* 0x004fc800000006ff */
[----:B------:R-:W2:Y:S02]  /*27ee0*/  SYNCS.PHASECHK.TRANS64.TRYWAIT P0, [R0+URZ+0x36860], R2 ;  /* 0x03686002000075a7 */ /* 0x000ea4000800017f */
[----:B--2---:R-:W-:Y:S05]  /*27ef0*/  @!P0 BRA `(.L_x_3996) ;  /* 0x0000002c00d48947 */ /* 0x004fea0003800000 */
.L_x_4084:
[----:B------:R-:W-:Y:S05]  /*27f00*/  BSYNC B1 ;  /* 0x0000000000017941 */ /* 0x000fea0003800000 */
.L_x_3995:
[----:B------:R-:W4:Y:S01]  /*27f10*/  S2R R3, SR_TID.X ;  /* 0x0000000000037919 */ /* 0x000f220000002100 */
[----:B------:R-:W-:-:S04]  /*27f20*/  UPRMT UR4, UR38, 0x9910, URZ ;  /* 0x0000991026047896 */ /* 0x000fc8000800003f */
[----:B------:R-:W-:Y:S01]  /*27f30*/  UISETP.NE.AND UP0, UPT, UR4, 0x2, UPT ;  /* 0x000000020400788c */ /* 0x000fe2000bf05270 */
[----:B----4-:R-:W-:-:S04]  /*27f40*/  LOP3.LUT R3, R3, 0x7f, RZ, 0xc0, !PT ;  /* 0x0000007f03037812 */ /* 0x010fc800078ec0ff */
[----:B------:R-:W-:-:S13]  /*27f50*/  ISETP.NE.AND P0, PT, R3, RZ, PT ;  /* 0x000000ff0300720c */ /* 0x000fda0003f05270 */
[----:B--2---:R-:W-:-:S04]  /*27f60*/  @!P0 IMAD.MOV.U32 R2, RZ, RZ, 0xa800 ;  /* 0x0000a800ff028424 */ /* 0x004fc800078e00ff */
[----:B------:R2:W-:Y:S01]  /*27f70*/  @!P0 SYNCS.ARRIVE.TRANS64 RZ, [R0+URZ+0x36850], R2 ;  /* 0x0368500200ff89a7 */ /* 0x0005e2000800003f */
[----:B------:R-:W-:-:S13]  /*27f80*/  PLOP3.LUT P0, PT, PT, PT, UP0, 0x80, 0x0 ;  /* 0x000000000000781c */ /* 0x000fda0003f0f008 */
[----:B--2---:R-:W-:Y:S05]  /*27f90*/  @P0 BRA `(.L_x_3997) ;  /* 0x0000000000040947 */ /* 0x004fea0003800000 */
[----:B------:R-:W-:Y:S01]  /*27fa0*/  BPT.TRAP 0x1 ;  /* 0x000000040000795c */ /* 0x000fe20000300000 */
.L_x_3997:
[----:B------:R-:W2:Y:S01]  /*27fb0*/  LDL R2, [R1+0x10] ;  /* 0x0000100001027983 */ /* 0x000ea20000100800 */
[----:B------:R-:W-:Y:S01]  /*27fc0*/  BSSY B1, `(.L_x_3998) ;  /* 0x0000004000017945 */ /* 0x000fe20003800000 */
[----:B--2---:R-:W-:-:S13]  /*27fd0*/  LOP3.LUT P0, RZ, R2, 0x8, RZ, 0xc0, !PT ;  /* 0x0000000802ff7812 */ /* 0x004fda000780c0ff */
[----:B------:R-:W-:Y:S05]  /*27fe0*/  @P0 BRA `(.L_x_3999) ;  /* 0x0000000000040947 */ /* 0x000fea0003800000 */
[----:B------:R-:W-:Y:S01]  /*27ff0*/  BPT.TRAP 0x1 ;  /* 0x000000040000795c */ /* 0x000fe20000300000 */
.L_x_3999:
[----:B------:R-:W-:Y:S05]  /*28000*/  BSYNC B1 ;  /* 0x0000000000017941 */ /* 0x000fea0003800000 */
.L_x_3998:
        /* <DEDUP_REMOVED lines=12> */
.L_x_4000:
        /* <DEDUP_REMOVED lines=15> */
.L_x_4001:
        /* <DEDUP_REMOVED lines=15> */
.L_x_4002:
        /* <DEDUP_REMOVED lines=10> */
.L_x_3994:
[----:B------:R-:W-:Y:S05]  /*28350*/  BSYNC B0 ;  /* 0x0000000000007941 */ /* 0x000fea0003800000 */
.L_x_3993:
[----:B------:R-:W2:Y:S01]  /*28360*/  LDL.LU R4, [R1+0x18] ;  /* 0x0000180001047983 */ /* 0x000ea20000300800 */
[----:B------:R-:W-:-:S05]  /*28370*/  VIADD R19, R19, 0x1 ;  /* 0x0000000113137836 */ /* 0x000fca0000000000 */
[----:B------:R-:W-:-:S04]  /*28380*/  ISETP.NE.AND P0, PT, R19, 0x2, PT ;  /* 0x000000021300780c */ /* 0x000fc80003f05270 */
[----:B------:R-:W-:Y:S02]  /*28390*/  SEL R0, RZ, 0x1, P0 ;  /* 0x00000001ff007807 */ /* 0x000fe40000000000 */
[----:B------:R-:W-:Y:S02]  /*283a0*/  SEL R19, R19, RZ, P0 ;  /* 0x000000ff13137207 */ /* 0x000fe40000000000 */
[----:B--2---:R-:W-:-:S05]  /*283b0*/  LOP3.LUT R4, R4, R0, RZ, 0x3c, !PT ;  /* 0x0000000004047212 */ /* 0x004fca00078e3cff */
[----:B------:R2:W-:Y:S02]  /*283c0*/  STL [R1+0x18], R4 ;  /* 0x0000180401007387 */ /* 0x0005e40000100800 */
.L_x_3912:
[----:B------:R-:W-:Y:S05]  /*283d0*/  BSYNC B7 ;  /* 0x0000000000077941 */ /* 0x000fea0003800000 */
.L_x_3910:
[----:B------:R-:W5:Y:S02]  /*283e0*/  LDL R9, [R1+0x10] ;  /* 0x0000100001097983 */ /* 0x000f640000100800 */
[----:B-----5:R-:W-:-:S13]  /*283f0*/  LOP3.LUT P0, RZ, R9, 0x10, RZ, 0xc0, !PT ;  /* 0x0000001009ff7812 */ /* 0x020fda000780c0ff */
[----:B------:R-:W-:Y:S05]  /*28400*/  @!P0 BRA `(.L_x_4003) ;  /* 0x00000000002c8947 */ /* 0x000fea0003800000 */
[----:B------:R-:W-:Y:S05]  /*28410*/  WARPSYNC.ALL ;  /* 0x0000000000007948 */ /* 0x000fea0003800000 */
[----:B------:R-:W5:Y:S08]  /*28420*/  S2UR UR5, SR_CgaCtaId ;  /* 0x00000000000579c3 */ /* 0x000f700000008800 */
[----:B------:R-:W-:Y:S06]  /*28430*/  BAR.SYNC.DEFER_BLOCKING 0x5, 0x180 ;  /* 0x0146000000007b1d */ /* 0x000fec0000010000 */
[----:B------:R-:W-:-:S02]  /*28440*/  UMOV UR4, 0x400 ;  /* 0x0000040000047882 */ /* 0x000fc40000000000 */
[----:B-----5:R-:W-:-:S06]  /*28450*/  ULEA UR4, UR5, UR4, 0x18 ;  /* 0x0000000405047291 */ /* 0x020fcc000f8ec03f */
[----:B------:R-:W-:-:S05]  /*28460*/  IMAD.U32 R18, RZ, RZ, UR4 ;  /* 0x00000004ff127e24 */ /* 0x000fca000f8e00ff */
[----:B-123--:R-:W1:Y:S04]  /*28470*/  LDS.128 R4, [R18+0x368d0] ;  /* 0x0368d00012047984 */ /* 0x00ee680000000c00 */
[----:B-1----:R1:W-:Y:S04]  /*28480*/  STL.64 [R1], R4 ;  /* 0x0000000401007387 */ /* 0x0023e80000100a00 */
[----:B------:R1:W-:Y:S01]  /*28490*/  STL.64 [R1+0x8], R6 ;  /* 0x0000080601007387 */ /* 0x0003e20000100a00 */
[----:B------:R-:W-:Y:S06]  /*284a0*/  BAR.ARV 0x4, 0x180 ;  /* 0x0106000000007b1d */ /* 0x000fec0000002000 */
[----:B------:R-:W-:Y:S05]  /*284b0*/  BRA `(.L_x_4004) ;  /* 0x0000000c001c7947 */ /* 0x000fea0003800000 */
.L_x_4003:
[----:B------:R-:W5:Y:S01]  /*284c0*/  LDL R17, [R1+0x2c] ;  /* 0x00002c0001117983 */ /* 0x000f620000100800 */
[----:B------:R-:W-:Y:S01]  /*284d0*/  UMOV UR4, 0xffffffff ;  /* 0xffffffff00047882 */ /* 0x000fe20000000000 */
[----:B-----5:R-:W-:Y:S02]  /*284e0*/  ISETP.NE.AND P5, PT, R17, 0x1f, PT ;  /* 0x0000001f1100780c */ /* 0x020fe40003fa5270 */
[----:B------:R-:W-:Y:S11]  /*284f0*/  BRA.DIV UR4, `(.L_x_4005) ;  /* 0x0000002a04687947 */ /* 0x000ff6000b800000 */
[----:B------:R-:W4:Y:S01]  /*28500*/  LDL R3, [R1+0xc] ;  /* 0x00000c0001037983 */ /* 0x000f220000100800 */
[----:B------:R-:W-:-:S03]  /*28510*/  ULDC UR4, c[0x0][0xc3c] ;  /* 0x00030f0000047ab9 */ /* 0x000fc60000000800 */
[----:B------:R-:W5:Y:S01]  /*28520*/  LDL.LU R2, [R1] ;  /* 0x0000000001027983 */ /* 0x000f620000300800 */
[----:B------:R-:W-:Y:S02]  /*28530*/  LOP3.LUT P4, RZ, R9, 0x1, RZ, 0xc0, !PT ;  /* 0x0000000109ff7812 */ /* 0x000fe4000788c0ff */
[----:B----4-:R-:W-:-:S04]  /*28540*/  IADD3 R0, R3, R17, RZ ;  /* 0x0000001103007210 */ /* 0x010fc80007ffe0ff */
[----:B------:R-:W-:Y:S01]  /*28550*/  ISETP.GE.OR P0, PT, R0, UR4, !P5 ;  /* 0x0000000400007c0c */ /* 0x000fe2000ef06670 */
[----:B-----5:R-:W-:-:S12]  /*28560*/  IMAD.MOV.U32 R9, RZ, RZ, R2 ;  /* 0x000000ffff097224 */ /* 0x020fd800078e0002 */
[----:B------:R-:W4:Y:S08]  /*28570*/  @!P0 LDC.64 R2, c[0x0][0xc80] ;  /* 0x00032000ff028b82 */ /* 0x000f300000000a00 */
[----:B-1-3--:R-:W1:Y:S01]  /*28580*/  @!P0 LDC.64 R6, c[0x0][0xc78] ;  /* 0x00031e00ff068b82 */ /* 0x00ae620000000a00 */
[----:B----4-:R-:W-:-:S05]  /*28590*/  @!P0 IMAD.WIDE R2, R0, 0x4, R2 ;  /* 0x0000000400028825 */ /* 0x010fca00078e0202 */
[----:B------:R1:W3:Y:S02]  /*285a0*/  @!P0 LDG.E R8, desc[UR60][R2.64] ;  /* 0x0000003c02088981 */ /* 0x0002e4000c1e1900 */
[----:B-1----:R-:W-:-:S06]  /*285b0*/  @!P0 IMAD.WIDE R2, R0, 0x4, R6 ;  /* 0x0000000400028825 */ /* 0x002fcc00078e0206 */
[----:B------:R-:W4:Y:S01]  /*285c0*/  @!P0 LDG.E R2, desc[UR60][R2.64] ;  /* 0x0000003c02028981 */ /* 0x000f22000c1e1900 */
[----:B--2---:R-:W-:Y:S01]  /*285d0*/  IMAD.MOV.U32 R4, RZ, RZ, RZ ;  /* 0x000000ffff047224 */ /* 0x004fe200078e00ff */
[----:B------:R-:W-:Y:S01]  /*285e0*/  MOV R6, RZ ;  /* 0x000000ff00067202 */ /* 0x000fe20000000f00 */
[----:B0-----:R-:W-:Y:S01]  /*285f0*/  IMAD.MOV.U32 R10, RZ, RZ, RZ ;  /* 0x000000ffff0a7224 */ /* 0x001fe200078e00ff */
        /* <DEDUP_REMOVED lines=24> */
[----:B------:R0:W1:Y:S02]  /*28780*/  SHFL.IDX PT, R16, R7, 0x1f, 0x1f ;  /* 0x03e01f0007107f89 */ /* 0x00006400000e0000 */
.L_x_4094:
[----:B------:R-:W-:Y:S02]  /*28790*/  ULDC UR4, c[0x0][0xc38] ;  /* 0x00030e0000047ab9 */ /* 0x000fe40000000800 */
[----:B------:R-:W-:-:S05]  /*287a0*/  MOV R2, UR4 ;  /* 0x0000000400027c02 */ /* 0x000fca0008000f00 */
[----:B-1----:R-:W-:-:S04]  /*287b0*/  IMAD R16, R16, R2, RZ ;  /* 0x0000000210107224 */ /* 0x002fc800078e02ff */
[----:B------:R-:W-:-:S05]  /*287c0*/  IMAD.IADD R0, R0, 0x1, R16 ;  /* 0x0000000100007824 */ /* 0x000fca00078e0210 */
[----:B------:R-:W-:-:S13]  /*287d0*/  ISETP.GT.AND P4, PT, R0, R5, PT ;  /* 0x000000050000720c */ /* 0x000fda0003f84270 */
[----:B------:R-:W-:Y:S05]  /*287e0*/  @P4 BRA `(.L_x_4006) ;  /* 0x0000000000b04947 */ /* 0x000fea0003800000 */
.L_x_4009:
[----:B------:R-:W2:Y:S01]  /*287f0*/  LDL.LU R3, [R1+0xc] ;  /* 0x00000c0001037983 */ /* 0x000ea20000300800 */
[----:B------:R-:W1:Y:S01]  /*28800*/  LDC R2, c[0x0][0xc3c] ;  /* 0x00030f00ff027b82 */ /* 0x000e620000000800 */
[----:B--2---:R-:W-:-:S05]  /*28810*/  VIADD R3, R3, 0x1f ;  /* 0x0000001f03037836 */ /* 0x004fca0000000000 */
[----:B-1----:R-:W-:-:S13]  /*28820*/  ISETP.GE.AND P4, PT, R3, R2, PT ;  /* 0x000000020300720c */ /* 0x002fda0003f86270 */
[----:B------:R-:W-:Y:S05]  /*28830*/  @P4 BRA `(.L_x_4007) ;  /* 0x0000000400d84947 */ /* 0x000fea0003800000 */
[----:B------:R-:W2:Y:S04]  /*28840*/  LDL R4, [R1+0x2c] ;  /* 0x00002c0001047983 */ /* 0x000ea80000100800 */
        /* <DEDUP_REMOVED lines=30> */
[----:B0-----:R-:W-:-:S05]  /*28a30*/  IMAD.IADD R7, R2, 0x1, R3 ;  /* 0x0000000102077824 */ /* 0x001fca00078e0203 */
[----:B------:R0:W1:Y:S02]  /*28a40*/  SHFL.IDX PT, R16, R7, 0x1f, 0x1f ;  /* 0x03e01f0007107f89 */ /* 0x00006400000e0000 */
.L_x_4102:
[----:B------:R-:W-:Y:S02]  /*28a50*/  ULDC UR4, c[0x0][0xc38] ;  /* 0x00030e0000047ab9 */ /* 0x000fe40000000800 */
[----:B------:R-:W-:-:S04]  /*28a60*/  IMAD.U32 R2, RZ, RZ, UR4 ;  /* 0x00000004ff027e24 */ /* 0x000fc8000f8e00ff */
[----:B-1----:R-:W-:-:S05]  /*28a70*/  IMAD R16, R16, R2, RZ ;  /* 0x0000000210107224 */ /* 0x002fca00078e02ff */
[----:B------:R-:W-:-:S04]  /*28a80*/  IADD3 R0, R16, R0, RZ ;  /* 0x0000000010007210 */ /* 0x000fc80007ffe0ff */
[----:B------:R-:W-:-:S13]  /*28a90*/  ISETP.GT.AND P4, PT, R0, R5, PT ;  /* 0x000000050000720c */ /* 0x000fda0003f84270 */
[----:B------:R-:W-:Y:S05]  /*28aa0*/  @!P4 BRA `(.L_x_4009) ;  /* 0xfffffffc0050c947 */ /* 0x000fea000383ffff */
.L_x_4006:
        /* <DEDUP_REMOVED lines=9> */
.L_x_4107:
[----:B------:R-:W-:-:S13]  /*28b40*/  ISETP.NE.AND P0, PT, R3, RZ, PT ;  /* 0x000000ff0300720c */ /* 0x000fda0003f05270 */
[----:B------:R-:W-:Y:S05]  /*28b50*/  @!P0 BRA `(.L_x_4011) ;  /* 0x0000000000148947 */ /* 0x000fea0003800000 */
[----:B------:R-:W-:Y:S01]  /*28b60*/  UMOV UR4, 0xffffffff ;  /* 0xffffffff00047882 */ /* 0x000fe20000000000 */
[----:B------:R-:W-:Y:S02]  /*28b70*/  VIADD R12, R0, 0xffffffff ;  /* 0xffffffff000c7836 */ /* 0x000fe40000000000 */
[----:B------:R-:W-:Y:S05]  /*28b80*/  BRA.DIV UR4, `(.L_x_4012) ;  /* 0x0000002e045c7947 */ /* 0x000fea000b800000 */
[----:B0-----:R0:W4:Y:S02]  /*28b90*/  SHFL.IDX PT, R7, R7, R12, 0x1f ;  /* 0x00001f0c07077589 */ /* 0x00112400000e0000 */
.L_x_4110:
[----:B----4-:R-:W-:-:S07]  /*28ba0*/  IMAD.MOV.U32 R10, RZ, RZ, R7 ;  /* 0x000000ffff0a7224 */ /* 0x010fce00078e0007 */
.L_x_4011:
[----:B------:R-:W4:Y:S01]  /*28bb0*/  LDL.LU R11, [R1+0xc] ;  /* 0x00000c00010b7983 */ /* 0x000f220000300800 */
[----:B--2---:R-:W-:Y:S01]  /*28bc0*/  IABS R3, R4 ;  /* 0x0000000400037213 */ /* 0x004fe20000000000 */
[----:B------:R-:W-:Y:S02]  /*28bd0*/  IMAD R2, R10, R2, R16 ;  /* 0x000000020a027224 */ /* 0x000fe400078e0210 */
[----:B------:R-:W-:Y:S01]  /*28be0*/  IMAD.MOV.U32 R8, RZ, RZ, RZ ;  /* 0x000000ffff087224 */ /* 0x000fe200078e00ff */
[----:B0-----:R-:W0:Y:S01]  /*28bf0*/  I2F.RP R7, R3 ;  /* 0x0000000300077306 */ /* 0x001e220000209400 */
[----:B------:R-:W-:Y:S01]  /*28c00*/  IMAD.IADD R5, R5, 0x1, -R2 ;  /* 0x0000000105057824 */ /* 0x000fe200078e0a02 */
[----:B------:R2:W-:Y:S04]  /*28c10*/  STL [R1], R2 ;  /* 0x0000000201007387 */ /* 0x0005e80000100800 */
[----:B--2---:R-:W-:-:S02]  /*28c20*/  IABS R2, R5 ;  /* 0x0000000500027213 */ /* 0x004fc40000000000 */
[----:B0-----:R-:W0:Y:S02]  /*28c30*/  MUFU.RCP R7, R7 ;  /* 0x0000000700077308 */ /* 0x001e240000001000 */
[----:B0-----:R-:W-:-:S06]  /*28c40*/  IADD3 R7, R7, 0xffffffe, RZ ;  /* 0x0ffffffe07077810 */ /* 0x001fcc0007ffe0ff */
[----:B------:R-:W0:Y:S02]  /*28c50*/  F2I.FTZ.U32.TRUNC.NTZ R9, R7 ;  /* 0x0000000700097305 */ /* 0x000e24000021f000 */
[----:B0-----:R-:W-:-:S04]  /*28c60*/  IMAD.MOV R7, RZ, RZ, -R9 ;  /* 0x000000ffff077224 */ /* 0x001fc800078e0a09 */
[----:B------:R-:W-:-:S04]  /*28c70*/  IMAD R7, R7, R3, RZ ;  /* 0x0000000307077224 */ /* 0x000fc800078e02ff */
[----:B------:R-:W-:Y:S01]  /*28c80*/  IMAD.HI.U32 R7, R9, R7, R8 ;  /* 0x0000000709077227 */ /* 0x000fe200078e0008 */
[----:B------:R-:W-:-:S04]  /*28c90*/  IABS R8, R4 ;  /* 0x0000000400087213 */ /* 0x000fc80000000000 */
[----:B------:R-:W-:Y:S01]  /*28ca0*/  IADD3 R8, RZ, -R8, RZ ;  /* 0x80000008ff087210 */ /* 0x000fe20007ffe0ff */
[----:B------:R-:W-:-:S04]  /*28cb0*/  IMAD.HI.U32 R7, R7, R2, RZ ;  /* 0x0000000207077227 */ /* 0x000fc800078e00ff */
[----:B------:R-:W-:Y:S01]  /*28cc0*/  IMAD R2, R7, R8, R2 ;  /* 0x0000000807027224 */ /* 0x000fe200078e0202 */
[----:B---3--:R-:W-:-:S04]  /*28cd0*/  IABS R8, R6 ;  /* 0x0000000600087213 */ /* 0x008fc80000000000 */
[----:B------:R-:W-:-:S13]  /*28ce0*/  ISETP.GT.U32.AND P2, PT, R3, R2, PT ;  /* 0x000000020300720c */ /* 0x000fda0003f44070 */
[----:B------:R-:W-:Y:S02]  /*28cf0*/  @!P2 IMAD.IADD R2, R2, 0x1, -R3 ;  /* 0x000000010202a824 */ /* 0x000fe400078e0a03 */
[----:B------:R-:W-:Y:S01]  /*28d00*/  @!P2 VIADD R7, R7, 0x1 ;  /* 0x000000010707a836 */ /* 0x000fe20000000000 */
[----:B------:R-:W-:Y:S02]  /*28d10*/  ISETP.NE.AND P2, PT, R4, RZ, PT ;  /* 0x000000ff0400720c */ /* 0x000fe40003f45270 */
[----:B------:R-:W-:Y:S02]  /*28d20*/  ISETP.GE.U32.AND P0, PT, R2, R3, PT ;  /* 0x000000030200720c */ /* 0x000fe40003f06070 */
[----:B------:R-:W0:Y:S11]  /*28d30*/  I2F.RP R2, R8 ;  /* 0x0000000800027306 */ /* 0x000e360000209400 */
[----:B------:R-:W-:Y:S01]  /*28d40*/  @P0 VIADD R7, R7, 0x1 ;  /* 0x0000000107070836 */ /* 0x000fe20000000000 */
[----:B0-----:R-:W0:Y:S02]  /*28d50*/  MUFU.RCP R2, R2 ;  /* 0x0000000200027308 */ /* 0x001e240000001000 */
[----:B0-----:R-:W-:-:S06]  /*28d60*/  VIADD R2, R2, 0xffffffe ;  /* 0x0ffffffe02027836 */ /* 0x001fcc0000000000 */
[----:B------:R-:W0:Y:S02]  /*28d70*/  F2I.FTZ.U32.TRUNC.NTZ R3, R2 ;  /* 0x0000000200037305 */ /* 0x000e24000021f000 */
[----:B0-----:R-:W-:-:S04]  /*28d80*/  IMAD.MOV R2, RZ, RZ, -R3 ;  /* 0x000000ffff027224 */ /* 0x001fc800078e0a03 */
[----:B------:R-:W-:Y:S01]  /*28d90*/  IMAD R9, R2, R8, RZ ;  /* 0x0000000802097224 */ /* 0x000fe200078e02ff */
[----:B------:R-:W-:-:S05]  /*28da0*/  MOV R2, RZ ;  /* 0x000000ff00027202 */ /* 0x000fca0000000f00 */
        /* <DEDUP_REMOVED lines=9> */
[----:B------:R-:W-:Y:S01]  /*28e40*/  IMAD.HI.U32 R2, R2, R3, RZ ;  /* 0x0000000302027227 */ /* 0x000fe200078e00ff */
[----:B------:R-:W-:-:S03]  /*28e50*/  IADD3 R4, R5, -R4, RZ ;  /* 0x8000000405047210 */ /* 0x000fc60007ffe0ff */
        /* <DEDUP_REMOVED lines=11> */
[--C-:B------:R-:W-:Y:S02]  /*28f10*/  IMAD.MOV R3, RZ, RZ, -R2.reuse ;  /* 0x000000ffff037224 */ /* 0x100fe400078e0a02 */
[C---:B------:R-:W-:Y:S02]  /*28f20*/  IMAD R2, R6.reuse, 0x1000000, R2 ;  /* 0x0100000006027824 */ /* 0x040fe400078e0202 */
[----:B------:R-:W-:Y:S02]  /*28f30*/  IMAD R3, R6, R3, R7 ;  /* 0x0000000306037224 */ /* 0x000fe400078e0207 */
[----:B----4-:R-:W-:Y:S02]  /*28f40*/  IMAD.IADD R11, R0, 0x1, R11 ;  /* 0x00000001000b7824 */ /* 0x010fe400078e020b */
[----:B-1----:R-:W-:-:S05]  /*28f50*/  IMAD R0, R3, 0x10000, R2 ;  /* 0x0001000003007824 */ /* 0x002fca00078e0202 */
[----:B------:R2:W-:Y:S04]  /*28f60*/  STL [R1+0x8], R0 ;  /* 0x0000080001007387 */ /* 0x0005e80000100800 */
[----:B------:R2:W-:Y:S04]  /*28f70*/  STL [R1+0xc], R11 ;  /* 0x00000c0b01007387 */ /* 0x0005e80000100800 */
[----:B------:R2:W-:Y:S01]  /*28f80*/  STL [R1+0x4], R4 ;  /* 0x0000040401007387 */ /* 0x0005e20000100800 */
[----:B------:R-:W-:Y:S05]  /*28f90*/  BRA `(.L_x_4013) ;  /* 0x0000000000287947 */ /* 0x000fea0003800000 */
.L_x_4007:
        /* <DEDUP_REMOVED lines=10> */
.L_x_4013:
        /* <DEDUP_REMOVED lines=15> */
.L_x_4004:
[----:B----4-:R-:W2:Y:S01]  /*29130*/  LDL R0, [R1+0xc] ;  /* 0x00000c0001007983 */ /* 0x010ea20000100800 */
[----:B------:R-:W-:Y:S02]  /*29140*/  ULDC UR4, c[0x0][0xc3c] ;  /* 0x00030f0000047ab9 */ /* 0x000fe40000000800 */
[----:B--2---:R-:W-:-:S13]  /*29150*/  ISETP.GE.AND P0, PT, R0, UR4, PT ;  /* 0x0000000400007c0c */ /* 0x004fda000bf06270 */
[----:B------:R-:W-:Y:S05]  /*29160*/  @!P0 BRA `(.L_x_4014) ;  /* 0xffffff8c00008947 */ /* 0x000fea000383ffff */
[----:B------:R-:W-:Y:S05]  /*29170*/  BSYNC B8 ;  /* 0x0000000000087941 */ /* 0x000fea0003800000 */
.L_x_3862:
[----:B--2---:R-:W2:Y:S01]  /*29180*/  LDL.LU R0, [R1+0x64] ;  /* 0x0000640001007983 */ /* 0x004ea20000300800 */
[----:B------:R-:W-:Y:S01]  /*29190*/  BSSY B0, `(.L_x_4015) ;  /* 0x000000b000007945 */ /* 0x000fe20003800000 */
[----:B01----:R-:W0:Y:S01]  /*291a0*/  S2R R5, SR_CgaCtaId ;  /* 0x0000000000057919 */ /* 0x003e220000008800 */
[----:B--2---:R-:W-:-:S05]  /*291b0*/  VIADD R0, R0, 0x1 ;  /* 0x0000000100007836 */ /* 0x004fca0000000000 */
[----:B------:R-:W-:-:S04]  /*291c0*/  LEA.HI R2, R0, R0, RZ, 0x1 ;  /* 0x0000000000027211 */ /* 0x000fc800078f08ff */
[----:B------:R-:W-:-:S04]  /*291d0*/  LOP3.LUT R3, R2, 0xfffffffe, RZ, 0xc0, !PT ;  /* 0xfffffffe02037812 */ /* 0x000fc800078ec0ff */
[----:B------:R-:W-:Y:S02]  /*291e0*/  IADD3 R3, R0, -R3, RZ ;  /* 0x8000000300037210 */ /* 0x000fe40007ffe0ff */
[----:B------:R-:W-:Y:S02]  /*291f0*/  MOV R0, 0x400 ;  /* 0x0000040000007802 */ /* 0x000fe40000000f00 */
[----:B------:R-:W-:Y:S02]  /*29200*/  SHF.L.U32 R3, R3, 0x1f, RZ ;  /* 0x0000001f03037819 */ /* 0x000fe400000006ff */
[----:B0-----:R-:W-:-:S04]  /*29210*/  LEA R0, R5, R0, 0x18 ;  /* 0x0000000005007211 */ /* 0x001fc800078ec0ff */
[----:B------:R-:W0:Y:S02]  /*29220*/  SYNCS.PHASECHK.TRANS64.TRYWAIT P0, [R0+URZ+0x36820], R3 ;  /* 0x03682003000075a7 */ /* 0x000e24000800017f */
[----:B0-----:R-:W-:Y:S05]  /*29230*/  @!P0 BRA `(.L_x_4016) ;  /* 0x0000002400d88947 */ /* 0x001fea0003800000 */
.L_x_4111:
[----:B------:R-:W-:Y:S05]  /*29240*/  BSYNC B0 ;  /* 0x0000000000007941 */ /* 0x000fea0003800000 */
.L_x_4015:
[----:B------:R-:W-:-:S03]  /*29250*/  UMOV UR4, 0xffffffff ;  /* 0xffffffff00047882 */ /* 0x000fc60000000000 */
[----:B------:R-:W-:Y:S05]  /*29260*/  BRA.DIV UR4, `(.L_x_4017) ;  /* 0x0000002604e07947 */ /* 0x000fea000b800000 */
[----:B------:R-:W1:Y:S02]  /*29270*/  S2R R2, SR_TID.X ;  /* 0x0000000000027919 */ /* 0x000e640000002100 */
[----:B-1----:R-:W-:-:S04]  /*29280*/  SHF.R.U32.HI R2, RZ, 0x5, R2 ;  /* 0x00000005ff027819 */ /* 0x002fc80000011602 */
[----:B------:R-:W-:-:S05]  /*29290*/  LOP3.LUT R2, R2, 0x3, RZ, 0xc0, !PT ;  /* 0x0000000302027812 */ /* 0x000fca00078ec0ff */
[----:B------:R1:W2:Y:S02]  /*292a0*/  SHFL.IDX PT, R14, R2, RZ, 0x1f ;  /* 0x00001fff020e7589 */ /* 0x0002a400000e0000 */
.L_x_4114:
[----:B--2---:R-:W-:-:S13]  /*292b0*/  ISETP.NE.AND P0, PT, R14, RZ, PT ;  /* 0x000000ff0e00720c */ /* 0x004fda0003f05270 */
[----:B------:R-:W-:Y:S05]  /*292c0*/  @P0 BRA `(.L_x_3642) ;  /* 0x0000000000940947 */ /* 0x000fea0003800000 */
[----:B------:R-:W-:-:S03]  /*292d0*/  UMOV UR4, 0xffffffff ;  /* 0xffffffff00047882 */ /* 0x000fc60000000000 */
[----:B------:R-:W-:Y:S05]  /*292e0*/  BRA.DIV UR4, `(.L_x_4018) ;  /* 0x0000002604f47947 */ /* 0x000fea000b800000 */
[----:B------:R-:W-:-:S13]  /*292f0*/  ELECT P6, URZ, PT ;  /* 0x00000000003f782f */ /* 0x000fda00038c0000 */
.L_x_4117:
        /* <DEDUP_REMOVED lines=8> */
.L_x_4019:
[----:B------:R-:W2:Y:S01]  /*29380*/  LDL.LU R7, [R1+0x18] ;  /* 0x0000180001077983 */ /* 0x000ea20000300800 */
[----:B------:R-:W-:Y:S01]  /*29390*/  VIADD R2, R0, 0x36840 ;  /* 0x0003684000027836 */ /* 0x000fe20000000000 */
[----:B0-----:R-:W-:-:S03]  /*293a0*/  IADD3 R3, R19, 0x1, RZ ;  /* 0x0000000113037810 */ /* 0x001fc60007ffe0ff */
[----:B------:R-:W-:Y:S01]  /*293b0*/  IMAD R6, R19, 0x8, R2 ;  /* 0x0000000813067824 */ /* 0x000fe200078e0202 */
        /* <DEDUP_REMOVED lines=9> */
.L_x_4118:
[----:B------:R-:W1:Y:S02]  /*29450*/  SYNCS.PHASECHK.TRANS64.TRYWAIT P0, [R7+URZ], R2 ;  /* 0x00000002070075a7 */ /* 0x000e64000800017f */
[----:B-1----:R-:W-:Y:S05]  /*29460*/  @!P0 BRA `(.L_x_4021) ;  /* 0x0000002400c88947 */ /* 0x002fea0003800000 */
.L_x_4119:
[----:B------:R-:W-:Y:S05]  /*29470*/  @!P2 BRA `(.L_x_4022) ;  /* 0x000000000004a947 */ /* 0x000fea0003800000 */
[----:B------:R-:W-:Y:S01]  /*29480*/  BPT.TRAP 0x1 ;  /* 0x000000040000795c */ /* 0x000fe20000300000 */
.L_x_4022:
[----:B------:R-:W-:-:S04]  /*29490*/  VIADD R0, R0, 0x36860 ;  /* 0x0003686000007836 */ /* 0x000fc80000000000 */
[----:B------:R-:W-:-:S04]  /*294a0*/  IMAD R4, R19, 0x8, R0 ;  /* 0x0000000813047824 */ /* 0x000fc800078e0200 */
[----:B------:R-:W2:Y:S02]  /*294b0*/  SYNCS.PHASECHK.TRANS64.TRYWAIT P0, [R4+URZ], R5 ;  /* 0x00000005040075a7 */ /* 0x000ea4000800017f */
[----:B--2---:R-:W-:Y:S05]  /*294c0*/  @!P0 BRA `(.L_x_4023) ;  /* 0x0000002400c48947 */ /* 0x004fea0003800000 */
.L_x_4120:
[----:B------:R-:W-:-:S07]  /*294d0*/  LEA R3, R3, R0, 0x3 ;  /* 0x0000000003037211 */ /* 0x000fce00078e18ff */
.L_x_4024:
[----:B---3--:R3:W4:Y:S02]  /*294e0*/  SYNCS.PHASECHK.TRANS64.TRYWAIT P0, [R3+URZ], R2 ;  /* 0x00000002030075a7 */ /* 0x008724000800017f */
[----:B----4-:R-:W-:Y:S05]  /*294f0*/  @!P0 NANOSLEEP.SYNCS 0x989680 ;  /* 0x009896800000895d */ /* 0x010fea0003900000 */
[----:B------:R-:W4:Y:S02]  /*29500*/  @!P0 SYNCS.PHASECHK.TRANS64 P0, [R3+URZ], R2 ;  /* 0x00000002030085a7 */ /* 0x000f24000800007f */
[----:B----4-:R-:W-:Y:S05]  /*29510*/  @!P0 BRA `(.L_x_4024) ;  /* 0xfffffffc00f08947 */ /* 0x010fea000383ffff */
.L_x_3642:
[----:B------:R-:W-:Y:S05]  /*29520*/  BSYNC B9 ;  /* 0x0000000000097941 */ /* 0x000fea0003800000 */
.L_x_3639:
[----:B------:R-:W-:Y:S05]  /*29530*/  EXIT ;  /* 0x000000000000794d */ /* 0x000fea0003800000 */
.L_x_3662:
[----:B0-----:R0:W1:Y:S02]  /*29540*/  SYNCS.PHASECHK.TRANS64.TRYWAIT P5, [R98+URZ+0x36890], R99 ;  /* 0x03689063620075a7 */ /* 0x00106400080a017f */
[----:B-1----:R-:W-:Y:S05]  /*29550*/  @!P5 NANOSLEEP.SYNCS 0x989680 ;  /* 0x009896800000d95d */ /* 0x002fea0003900000 */
[----:B------:R-:W1:Y:S02]  /*29560*/  @!P5 SYNCS.PHASECHK.TRANS64 P5, [R98+URZ+0x36890], R99 ;  /* 0x036890636200d5a7 */ /* 0x000e6400080a007f */
[----:B-1----:R-:W-:Y:S05]  /*29570*/  @!P5 BRA `(.L_x_3662) ;  /* 0xfffffffc00f0d947 */ /* 0x002fea000383ffff */
[----:B------:R-:W-:Y:S05]  /*29580*/  BRA `(.L_x_4025) ;  /* 0xfffffda400147947 */ /* 0x000fea000383ffff */
.L_x_3716:
[----:B-1----:R1:W2:Y:S02]  /*29590*/  SYNCS.PHASECHK.TRANS64.TRYWAIT P5, [R98+URZ+0x36890], R99 ;  /* 0x03689063620075a7 */ /* 0x0022a400080a017f */
[----:B--2---:R-:W-:Y:S05]  /*295a0*/  @!P5 NANOSLEEP.SYNCS 0x989680 ;  /* 0x009896800000d95d */ /* 0x004fea0003900000 */
[----:B------:R-:W2:Y:S02]  /*295b0*/  @!P5 SYNCS.PHASECHK.TRANS64 P5, [R98+URZ+0x36890], R99 ;  /* 0x036890636200d5a7 */ /* 0x000ea400080a007f */
[----:B--2---:R-:W-:Y:S05]  /*295c0*/  @!P5 BRA `(.L_x_3716) ;  /* 0xfffffffc00f0d947 */ /* 0x004fea000383ffff */
[----:B------:R-:W-:Y:S05]  /*295d0*/  BRA `(.L_x_4026) ;  /* 0xfffffdd400f47947 */ /* 0x000fea000383ffff */
.L_x_3741:
[----:B-1----:R1:W2:Y:S02]  /*295e0*/  SYNCS.PHASECHK.TRANS64.TRYWAIT P3, [R98+URZ+0x36890], R99 ;  /* 0x03689063620075a7 */ /* 0x0022a4000806017f */
[----:B--2---:R-:W-:Y:S05]  /*295f0*/  @!P3 NANOSLEEP.SYNCS 0x989680 ;  /* 0x009896800000b95d */ /* 0x004fea0003900000 */
[----:B------:R-:W2:Y:S02]  /*29600*/  @!P3 SYNCS.PHASECHK.TRANS64 P3, [R98+URZ+0x36890], R99 ;  /* 0x036890636200b5a7 */ /* 0x000ea4000806007f */
[----:B--2---:R-:W-:Y:S05]  /*29610*/  @!P3 BRA `(.L_x_3741) ;  /* 0xfffffffc00f0b947 */ /* 0x004fea000383ffff */
[----:B------:R-:W-:Y:S05]  /*29620*/  BRA `(.L_x_4027) ;  /* 0xfffffe08001c7947 */ /* 0x000fea000383ffff */
.L_x_3747:
[----:B-1----:R1:W2:Y:S02]  /*29630*/  SYNCS.PHASECHK.TRANS64.TRYWAIT P2, [R98+URZ+0x368b0], R99 ;  /* 0x0368b063620075a7 */ /* 0x0022a4000804017f */
[----:B--2---:R-:W-:Y:S05]  /*29640*/  @!P2 NANOSLEEP.SYNCS 0x989680 ;  /* 0x009896800000a95d */ /* 0x004fea0003900000 */
[----:B------:R-:W2:Y:S02]  /*29650*/  @!P2 SYNCS.PHASECHK.TRANS64 P2, [R98+URZ+0x368b0], R99 ;  /* 0x0368b0636200a5a7 */ /* 0x000ea4000804007f */
[----:B--2---:R-:W-:Y:S05]  /*29660*/  @!P2 BRA `(.L_x_3747) ;  /* 0xfffffffc00f0a947 */ /* 0x004fea000383ffff */
[----:B------:R-:W-:Y:S05]  /*29670*/  BRA `(.L_x_4028) ;  /* 0xfffffe0c00387947 */ /* 0x000fea000383ffff */
.L_x_3767:
[----:B------:R-:W-:Y:S01]  /*29680*/  BSSY B1, `(.L_x_4029) ;  /* 0x0000008000017945 */ /* 0x000fe20003800000 */
[----:B------:R-:W-:Y:S01]  /*29690*/  IMAD.MOV.U32 R13, RZ, RZ, R25 ;  /* 0x000000ffff0d7224 */ /* 0x000fe200078e0019 */
[----:B------:R-:W-:Y:S01]  /*296a0*/  MOV R15, 0xffffffff ;  /* 0xffffffff000f7802 */ /* 0x000fe20000000f00 */
[----:B------:R-:W-:Y:S02]  /*296b0*/  IMAD.MOV.U32 R12, RZ, RZ, RZ ;  /* 0x000000ffff0c7224 */ /* 0x000fe400078e00ff */
[----:B------:R-:W-:-:S07]  /*296c0*/  IMAD.MOV.U32 R11, RZ, RZ, 0x1c1f ;  /* 0x00001c1fff0b7424 */ /* 0x000fce00078e00ff */
[----:B------:R-:W-:Y:S05]  /*296d0*/  WARPSYNC.COLLECTIVE R15, `(.L_x_4030) ;  /* 0x000000000f087348 */ /* 0x000fea0003c00000 */
[----:B------:R0:W1:Y:S02]  /*296e0*/  SHFL.IDX P6, R14, R13, R12, R11 ;  /* 0x0000000c0d0e7389 */ /* 0x00006400000c000b */
[----:B01----:R-:W-:Y:S01]  /*296f0*/  ENDCOLLECTIVE ;  /* 0x000000000000791b */ /* 0x003fe20003800000 */
.L_x_4030:
[----:B------:R-:W-:Y:S05]  /*29700*/  BSYNC B1 ;  /* 0x0000000000017941 */ /* 0x000fea0003800000 */
.L_x_4029:
        /* <DEDUP_REMOVED lines=8> */
.L_x_4031:
[----:B------:R-:W-:Y:S02]  /*29790*/  IMAD.MOV.U32 R13, RZ, RZ, R27 ;  /* 0x000000ffff0d7224 */ /* 0x000fe400078e001b */
[----:B------:R-:W-:-:S07]  /*297a0*/  IMAD.MOV.U32 R0, RZ, RZ, R14 ;  /* 0x000000ffff007224 */ /* 0x000fce00078e000e */
[----:B------:R-:W-:Y:S05]  /*297b0*/  WARPSYNC.COLLECTIVE R15, `(.L_x_4032) ;  /* 0x000000000f087348 */ /* 0x000fea0003c00000 */
[----:B------:R0:W1:Y:S02]  /*297c0*/  SHFL.IDX P6, R14, R13, R12, R11 ;  /* 0x0000000c0d0e7389 */ /* 0x00006400000c000b */
[----:B01----:R-:W-:Y:S01]  /*297d0*/  ENDCOLLECTIVE ;  /* 0x000000000000791b */ /* 0x003fe20003800000 */
.L_x_4032:
[----:B------:R-:W-:Y:S01]  /*297e0*/  IMAD.MOV.U32 R13, RZ, RZ, R26 ;  /* 0x000000ffff0d7224 */ /* 0x000fe200078e001a */
[----:B------:R-:W-:-:S07]  /*297f0*/  MOV R5, R14 ;  /* 0x0000000e00057202 */ /* 0x000fce0000000f00 */
[----:B------:R-:W-:Y:S05]  /*29800*/  WARPSYNC.COLLECTIVE R15, `(.L_x_4033) ;  /* 0x000000000f087348 */ /* 0x000fea0003c00000 */
[----:B------:R0:W1:Y:S02]  /*29810*/  SHFL.IDX P6, R14, R13, R12, R11 ;  /* 0x0000000c0d0e7389 */ /* 0x00006400000c000b */
[----:B01----:R-:W-:Y:S01]  /*29820*/  ENDCOLLECTIVE ;  /* 0x000000000000791b */ /* 0x003fe20003800000 */
.L_x_4033:
[----:B------:R-:W-:Y:S05]  /*29830*/  BRA `(.L_x_4034) ;  /* 0xfffffe1c00547947 */ /* 0x000fea000383ffff */
.L_x_3771:
[----:B0-----:R0:W1:Y:S02]  /*29840*/  SYNCS.PHASECHK.TRANS64.TRYWAIT P0, [R2+URZ+0x36800], R5 ;  /* 0x03680005020075a7 */ /* 0x001064000800017f */
[----:B-1----:R-:W-:Y:S05]  /*29850*/  @!P0 NANOSLEEP.SYNCS 0x989680 ;  /* 0x009896800000895d */ /* 0x002fea0003900000 */
[----:B------:R-:W1:Y:S02]  /*29860*/  @!P0 SYNCS.PHASECHK.TRANS64 P0, [R2+URZ+0x36800], R5 ;  /* 0x03680005020085a7 */ /* 0x000e64000800007f */
[----:B-1----:R-:W-:Y:S05]  /*29870*/  @!P0 BRA `(.L_x_3771) ;  /* 0xfffffffc00f08947 */ /* 0x002fea000383ffff */
[----:B------:R-:W-:Y:S05]  /*29880*/  BRA `(.L_x_4035) ;  /* 0xfffffe2800207947 */ /* 0x000fea000383ffff */
.L_x_3795:
        /* <DEDUP_REMOVED lines=8> */
.L_x_4037:
[----:B------:R-:W-:Y:S05]  /*29910*/  BSYNC B1 ;  /* 0x0000000000017941 */ /* 0x000fea0003800000 */
.L_x_4036:
        /* <DEDUP_REMOVED lines=8> */
.L_x_4038:
[----:B------:R-:W-:Y:S02]  /*299a0*/  MOV R21, R3 ;  /* 0x0000000300157202 */ /* 0x000fe40000000f00 */
[----:B------:R-:W-:Y:S01]  /*299b0*/  MOV R13, R27 ;  /* 0x0000001b000d7202 */ /* 0x000fe20000000f00 */
[----:B------:R-:W-:-:S07]  /*299c0*/  IMAD.MOV.U32 R0, RZ, RZ, R14 ;  /* 0x000000ffff007224 */ /* 0x000fce00078e000e */
[----:B------:R-:W-:Y:S05]  /*299d0*/  WARPSYNC.COLLECTIVE R15, `(.L_x_4039) ;  /* 0x000000000f087348 */ /* 0x000fea0003c00000 */
[----:B------:R0:W1:Y:S02]  /*299e0*/  SHFL.IDX P6, R14, R13, R12, R11 ;  /* 0x0000000c0d0e7389 */ /* 0x00006400000c000b */
[----:B01----:R-:W-:Y:S01]  /*299f0*/  ENDCOLLECTIVE ;  /* 0x000000000000791b */ /* 0x003fe20003800000 */
.L_x_4039:
[----:B------:R-:W-:Y:S02]  /*29a00*/  IMAD.MOV.U32 R20, RZ, RZ, R0 ;  /* 0x000000ffff147224 */ /* 0x000fe400078e0000 */
[----:B------:R-:W-:Y:S02]  /*29a10*/  IMAD.MOV.U32 R13, RZ, RZ, R26 ;  /* 0x000000ffff0d7224 */ /* 0x000fe400078e001a */
[----:B------:R-:W-:-:S07]  /*29a20*/  IMAD.MOV.U32 R5, RZ, RZ, R14 ;  /* 0x000000ffff057224 */ /* 0x000fce00078e000e */
[----:B------:R-:W-:Y:S05]  /*29a30*/  WARPSYNC.COLLECTIVE R15, `(.L_x_4040) ;  /* 0x000000000f087348 */ /* 0x000fea0003c00000 */
[----:B------:R0:W1:Y:S02]  /*29a40*/  SHFL.IDX P6, R14, R13, R12, R11 ;  /* 0x0000000c0d0e7389 */ /* 0x00006400000c000b */
[----:B01----:R-:W-:Y:S01]  /*29a50*/  ENDCOLLECTIVE ;  /* 0x000000000000791b */ /* 0x003fe20003800000 */
.L_x_4040:
[----:B------:R-:W-:Y:S05]  /*29a60*/  BRA `(.L_x_4041) ;  /* 0xfffffe4400c07947 */ /* 0x000fea000383ffff */
.L_x_3799:
[----:B0-----:R0:W1:Y:S02]  /*29a70*/  SYNCS.PHASECHK.TRANS64.TRYWAIT P0, [R2+URZ+0x36800], R5 ;  /* 0x03680005020075a7 */ /* 0x001064000800017f */
[----:B-1----:R-:W-:Y:S05]  /*29a80*/  @!P0 NANOSLEEP.SYNCS 0x989680 ;  /* 0x009896800000895d */ /* 0x002fea0003900000 */
[----:B------:R-:W1:Y:S02]  /*29a90*/  @!P0 SYNCS.PHASECHK.TRANS64 P0, [R2+URZ+0x36800], R5 ;  /* 0x03680005020085a7 */ /* 0x000e64000800007f */
[----:B-1----:R-:W-:Y:S05]  /*29aa0*/  @!P0 BRA `(.L_x_3799) ;  /* 0xfffffffc00f08947 */ /* 0x002fea000383ffff */
[----:B------:R-:W-:Y:S05]  /*29ab0*/  BRA `(.L_x_4042) ;  /* 0xfffffe4c00e07947 */ /* 0x000fea000383ffff */
.L_x_3813:
[----:B-1----:R1:W2:Y:S02]  /*29ac0*/  SYNCS.PHASECHK.TRANS64.TRYWAIT P2, [R0+URZ+0x36830], R3 ;  /* 0x03683003000075a7 */ /* 0x0022a4000804017f */
[----:B--2---:R-:W-:Y:S05]  /*29ad0*/  @!P2 NANOSLEEP.SYNCS 0x989680 ;  /* 0x009896800000a95d */ /* 0x004fea0003900000 */
[----:B------:R-:W2:Y:S02]  /*29ae0*/  @!P2 SYNCS.PHASECHK.TRANS64 P2, [R0+URZ+0x36830], R3 ;  /* 0x036830030000a5a7 */ /* 0x000ea4000804007f */
[----:B--2---:R-:W-:Y:S05]  /*29af0*/  @!P2 BRA `(.L_x_3813) ;  /* 0xfffffffc00f0a947 */ /* 0x004fea000383ffff */
[----:B------:R-:W-:Y:S05]  /*29b00*/  BRA `(.L_x_3812) ;  /* 0xfffffe7400d47947 */ /* 0x000fea000383ffff */
.L_x_3820:
[----:B-1----:R1:W2:Y:S02]  /*29b10*/  SYNCS.PHASECHK.TRANS64.TRYWAIT P2, [R12+URZ+0x36830], R5 ;  /* 0x036830050c0075a7 */ /* 0x0022a4000804017f */
[----:B--2---:R-:W-:Y:S05]  /*29b20*/  @!P2 NANOSLEEP.SYNCS 0x989680 ;  /* 0x009896800000a95d */ /* 0x004fea0003900000 */
[----:B------:R-:W2:Y:S02]  /*29b30*/  @!P2 SYNCS.PHASECHK.TRANS64 P2, [R12+URZ+0x36830], R5 ;  /* 0x036830050c00a5a7 */ /* 0x000ea4000804007f */
[----:B--2---:R-:W-:Y:S05]  /*29b40*/  @!P2 BRA `(.L_x_3820) ;  /* 0xfffffffc00f0a947 */ /* 0x004fea000383ffff */
[----:B------:R-:W-:Y:S05]  /*29b50*/  BRA `(.L_x_3819) ;  /* 0xfffffed000547947 */ /* 0x000fea000383ffff */
.L_x_3825:
[----:B-1----:R1:W2:Y:S02]  /*29b60*/  SYNCS.PHASECHK.TRANS64.TRYWAIT P2, [R14+URZ+0x36850], R0 ;  /* 0x036850000e0075a7 */ /* 0x0022a4000804017f */
[----:B--2---:R-:W-:Y:S05]  /*29b70*/  @!P2 NANOSLEEP.SYNCS 0x989680 ;  /* 0x009896800000a95d */ /* 0x004fea0003900000 */
[----:B------:R-:W2:Y:S02]  /*29b80*/  @!P2 SYNCS.PHASECHK.TRANS64 P2, [R14+URZ+0x36850], R0 ;  /* 0x036850000e00a5a7 */ /* 0x000ea4000804007f */
[----:B--2---:R-:W-:Y:S05]  /*29b90*/  @!P2 BRA `(.L_x_3825) ;  /* 0xfffffffc00f0a947 */ /* 0x004fea000383ffff */
[----:B------:R-:W-:Y:S05]  /*29ba0*/  BRA `(.L_x_3824) ;  /* 0xffffff0400f87947 */ /* 0x000fea000383ffff */
.L_x_3831:
[----:B-1----:R1:W2:Y:S02]  /*29bb0*/  SYNCS.PHASECHK.TRANS64.TRYWAIT P0, [R0+URZ+0x36850], R3 ;  /* 0x03685003000075a7 */ /* 0x0022a4000800017f */
[----:B--2---:R-:W-:Y:S05]  /*29bc0*/  @!P0 NANOSLEEP.SYNCS 0x989680 ;  /* 0x009896800000895d */ /* 0x004fea0003900000 */
[----:B------:R-:W2:Y:S02]  /*29bd0*/  @!P0 SYNCS.PHASECHK.TRANS64 P0, [R0+URZ+0x36850], R3 ;  /* 0x03685003000085a7 */ /* 0x000ea4000800007f */
[----:B--2---:R-:W-:Y:S05]  /*29be0*/  @!P0 BRA `(.L_x_3831) ;  /* 0xfffffffc00f08947 */ /* 0x004fea000383ffff */
[----:B------:R-:W-:Y:S05]  /*29bf0*/  BRA `(.L_x_3830) ;  /* 0xffffff2800b47947 */ /* 0x000fea000383ffff */
.L_x_3870:
[----:B------:R-:W0:Y:S01]  /*29c00*/  S2R R8, SR_TID.X ;  /* 0x0000000000087919 */ /* 0x000e220000002100 */
[----:B------:R-:W-:Y:S01]  /*29c10*/  BSSY B1, `(.L_x_4043) ;  /* 0x000000a000017945 */ /* 0x000fe20003800000 */
[----:B------:R-:W-:Y:S01]  /*29c20*/  IMAD.MOV.U32 R12, RZ, RZ, RZ ;  /* 0x000000ffff0c7224 */ /* 0x000fe200078e00ff */
[----:B------:R-:W-:Y:S01]  /*29c30*/  MOV R15, 0xffffffff ;  /* 0xffffffff000f7802 */ /* 0x000fe20000000f00 */
[----:B------:R-:W-:Y:S01]  /*29c40*/  IMAD.MOV.U32 R11, RZ, RZ, 0x1f ;  /* 0x0000001fff0b7424 */ /* 0x000fe200078e00ff */
[----:B0-----:R-:W-:-:S04]  /*29c50*/  SHF.R.U32.HI R8, RZ, 0x5, R8 ;  /* 0x00000005ff087819 */ /* 0x001fc80000011608 */
[----:B------:R-:W-:-:S05]  /*29c60*/  LOP3.LUT R8, R8, 0x3, RZ, 0xc0, !PT ;  /* 0x0000000308087812 */ /* 0x000fca00078ec0ff */
[----:B------:R-:W-:-:S07]  /*29c70*/  IMAD.MOV.U32 R13, RZ, RZ, R8 ;  /* 0x000000ffff0d7224 */ /* 0x000fce00078e0008 */
[----:B------:R-:W-:Y:S05]  /*29c80*/  WARPSYNC.COLLECTIVE R15, `(.L_x_4044) ;  /* 0x000000000f087348 */ /* 0x000fea0003c00000 */
[----:B------:R0:W1:Y:S02]  /*29c90*/  SHFL.IDX P6, R14, R13, R12, R11 ;  /* 0x0000000c0d0e7389 */ /* 0x00006400000c000b */
[----:B01----:R-:W-:Y:S01]  /*29ca0*/  ENDCOLLECTIVE ;  /* 0x000000000000791b */ /* 0x003fe20003800000 */
.L_x_4044:
[----:B------:R-:W-:Y:S05]  /*29cb0*/  BSYNC B1 ;  /* 0x0000000000017941 */ /* 0x000fea0003800000 */
.L_x_4043:
[----:B------:R-:W-:Y:S05]  /*29cc0*/  BRA `(.L_x_4045) ;  /* 0xffffff8800c07947 */ /* 0x000fea000383ffff */
.L_x_3872:
[----:B------:R-:W-:Y:S01]  /*29cd0*/  BSSY B1, `(.L_x_4046) ;  /* 0x0000006000017945 */ /* 0x000fe20003800000 */
[----:B------:R-:W-:-:S07]  /*29ce0*/  IMAD.MOV.U32 R15, RZ, RZ, -0x1 ;  /* 0xffffffffff0f7424 */ /* 0x000fce00078e00ff */
[----:B0-----:R-:W-:Y:S05]  /*29cf0*/  WARPSYNC.COLLECTIVE R15, `(.L_x_4047) ;  /* 0x000000000f0c7348 */ /* 0x001fea0003c00000 */
[----:B------:R-:W-:Y:S02]  /*29d00*/  ELECT P6, UR62, PT ;  /* 0x00000000003e782f */ /* 0x000fe400038c0000 */
[----:B------:R-:W-:Y:S01]  /*29d10*/  MOV R14, UR62 ;  /* 0x0000003e000e7c02 */ /* 0x000fe20008000f00 */
[----:B0-----:R-:W-:Y:S10]  /*29d20*/  ENDCOLLECTIVE ;  /* 0x000000000000791b */ /* 0x001ff40003800000 */
.L_x_4047:
[----:B------:R-:W-:Y:S05]  /*29d30*/  BSYNC B1 ;  /* 0x0000000000017941 */ /* 0x000fea0003800000 */
.L_x_4046:
[----:B------:R-:W-:Y:S01]  /*29d40*/  PLOP3.LUT P2, PT, P6, PT, PT, 0x80, 0x0 ;  /* 0x000000000000781c */ /* 0x000fe2000374f070 */
[----:B------:R-:W-:-:S12]  /*29d50*/  BRA `(.L_x_3871) ;  /* 0xffffff8800b47947 */ /* 0x000fd8000383ffff */
.L_x_3874:
[----:B0-----:R0:W1:Y:S02]  /*29d60*/  SYNCS.PHASECHK.TRANS64.TRYWAIT P0, [R18+URZ+0x36820], R2 ;  /* 0x03682002120075a7 */ /* 0x001064000800017f */
[----:B-1----:R-:W-:Y:S05]  /*29d70*/  @!P0 NANOSLEEP.SYNCS 0x989680 ;  /* 0x009896800000895d */ /* 0x002fea0003900000 */
[----:B------:R-:W1:Y:S02]  /*29d80*/  @!P0 SYNCS.PHASECHK.TRANS64 P0, [R18+URZ+0x36820], R2 ;  /* 0x03682002120085a7 */ /* 0x000e64000800007f */
[----:B-1----:R-:W-:Y:S05]  /*29d90*/  @!P0 BRA `(.L_x_3874) ;  /* 0xfffffffc00f08947 */ /* 0x002fea000383ffff */
[----:B------:R-:W-:Y:S05]  /*29da0*/  BRA `(.L_x_4048) ;  /* 0xffffff8800c47947 */ /* 0x000fea000383ffff */
.L_x_3878:
[----:B-1----:R1:W2:Y:S02]  /*29db0*/  SYNCS.PHASECHK.TRANS64.TRYWAIT P0, [R5+URZ+0x368a0], R8 ;  /* 0x0368a008050075a7 */ /* 0x0022a4000800017f */
[----:B--2---:R-:W-:Y:S05]  /*29dc0*/  @!P0 NANOSLEEP.SYNCS 0x989680 ;  /* 0x009896800000895d */ /* 0x004fea0003900000 */
[----:B------:R-:W2:Y:S02]  /*29dd0*/  @!P0 SYNCS.PHASECHK.TRANS64 P0, [R5+URZ+0x368a0], R8 ;  /* 0x0368a008050085a7 */ /* 0x000ea4000800007f */
[----:B--2---:R-:W-:Y:S05]  /*29de0*/  @!P0 BRA `(.L_x_3878) ;  /* 0xfffffffc00f08947 */ /* 0x004fea000383ffff */
[----:B------:R-:W-:Y:S05]  /*29df0*/  BRA `(.L_x_4049) ;  /* 0xffffff8800e47947 */ /* 0x000fea000383ffff */
.L_x_3885:
[----:B0-----:R0:W2:Y:S02]  /*29e00*/  SYNCS.PHASECHK.TRANS64.TRYWAIT P0, [R5+URZ+0x368c0], R8 ;  /* 0x0368c008050075a7 */ /* 0x0010a4000800017f */
[----:B--2---:R-:W-:Y:S05]  /*29e10*/  @!P0 NANOSLEEP.SYNCS 0x989680 ;  /* 0x009896800000895d */ /* 0x004fea0003900000 */
[----:B------:R-:W2:Y:S02]  /*29e20*/  @!P0 SYNCS.PHASECHK.TRANS64 P0, [R5+URZ+0x368c0], R8 ;  /* 0x0368c008050085a7 */ /* 0x000ea4000800007f */
[----:B--2---:R-:W-:Y:S05]  /*29e30*/  @!P0 BRA `(.L_x_3885) ;  /* 0xfffffffc00f08947 */ /* 0x004fea000383ffff */
[----:B------:R-:W-:Y:S05]  /*29e40*/  BRA `(.L_x_4050) ;  /* 0xffffff8c00e07947 */ /* 0x000fea000383ffff */
.L_x_3894:
[----:B0-----:R0:W1:Y:S02]  /*29e50*/  SYNCS.PHASECHK.TRANS64.TRYWAIT P0, [R6+URZ+0x368a0], R5 ;  /* 0x0368a005060075a7 */ /* 0x001064000800017f */
[----:B-1----:R-:W-:Y:S05]  /*29e60*/  @!P0 NANOSLEEP.SYNCS 0x989680 ;  /* 0x009896800000895d */ /* 0x002fea0003900000 */
[----:B------:R-:W1:Y:S02]  /*29e70*/  @!P0 SYNCS.PHASECHK.TRANS64 P0, [R6+URZ+0x368a0], R5 ;  /* 0x0368a005060085a7 */ /* 0x000e64000800007f */
[----:B-1----:R-:W-:Y:S05]  /*29e80*/  @!P0 BRA `(.L_x_3894) ;  /* 0xfffffffc00f08947 */ /* 0x002fea000383ffff */
[----:B------:R-:W-:Y:S05]  /*29e90*/  BRA `(.L_x_4051) ;  /* 0xffffff94001c7947 */ /* 0x000fea000383ffff */
.L_x_3901:
[----:B-1----:R1:W2:Y:S02]  /*29ea0*/  SYNCS.PHASECHK.TRANS64.TRYWAIT P0, [R6+URZ+0x368c0], R5 ;  /* 0x0368c005060075a7 */ /* 0x0022a4000800017f */
[----:B--2---:R-:W-:Y:S05]  /*29eb0*/  @!P0 NANOSLEEP.SYNCS 0x989680 ;  /* 0x009896800000895d */ /* 0x004fea0003900000 */
[----:B------:R-:W2:Y:S02]  /*29ec0*/  @!P0 SYNCS.PHASECHK.TRANS64 P0, [R6+URZ+0x368c0], R5 ;  /* 0x0368c005060085a7 */ /* 0x000ea4000800007f */
[----:B--2---:R-:W-:Y:S05]  /*29ed0*/  @!P0 BRA `(.L_x_3901) ;  /* 0xfffffffc00f08947 */ /* 0x004fea000383ffff */
[----:B------:R-:W-:Y:S05]  /*29ee0*/  BRA `(.L_x_4052) ;  /* 0xffffff9800207947 */ /* 0x000fea000383ffff */
.L_x_3918:
        /* <DEDUP_REMOVED lines=11> */
.L_x_4054:
[----:B------:R-:W-:Y:S05]  /*29fa0*/  BSYNC B0 ;  /* 0x0000000000007941 */ /* 0x000fea0003800000 */
.L_x_4053:
[----:B------:R-:W-:Y:S05]  /*29fb0*/  BRA `(.L_x_4055) ;  /* 0xffffffa400607947 */ /* 0x000fea000383ffff */
.L_x_3920:
[----:B------:R-:W-:Y:S01]  /*29fc0*/  BSSY B0, `(.L_x_4056) ;  /* 0x0000006000007945 */ /* 0x000fe20003800000 */
[----:B------:R-:W-:-:S07]  /*29fd0*/  IMAD.MOV.U32 R15, RZ, RZ, -0x1 ;  /* 0xffffffffff0f7424 */ /* 0x000fce00078e00ff */
[----:B0-----:R-:W-:Y:S05]  /*29fe0*/  WARPSYNC.COLLECTIVE R15, `(.L_x_4057) ;  /* 0x000000000f0c7348 */ /* 0x001fea0003c00000 */
[----:B------:R-:W-:Y:S02]  /*29ff0*/  ELECT P6, UR62, PT ;  /* 0x00000000003e782f */ /* 0x000fe400038c0000 */
[----:B------:R-:W-:Y:S01]  /*2a000*/  MOV R14, UR62 ;  /* 0x0000003e000e7c02 */ /* 0x000fe20008000f00 */
[----:B0-----:R-:W-:Y:S10]  /*2a010*/  ENDCOLLECTIVE ;  /* 0x000000000000791b */ /* 0x001ff40003800000 */
.L_x_4057:
[----:B------:R-:W-:Y:S05]  /*2a020*/  BSYNC B0 ;  /* 0x0000000000007941 */ /* 0x000fea0003800000 */
.L_x_4056:
[----:B------:R-:W-:Y:S05]  /*2a030*/  BRA `(.L_x_4058) ;  /* 0xffffffa4006c7947 */ /* 0x000fea000383ffff */
.L_x_3922:
[----:B0-----:R0:W1:Y:S02]  /*2a040*/  SYNCS.PHASECHK.TRANS64.TRYWAIT P0, [R0+URZ+0x36840], R2 ;  /* 0x03684002000075a7 */ /* 0x001064000800017f */
[----:B-1----:R-:W-:Y:S05]  /*2a050*/  @!P0 NANOSLEEP.SYNCS 0x989680 ;  /* 0x009896800000895d */ /* 0x002fea0003900000 */
[----:B------:R-:W1:Y:S02]  /*2a060*/  @!P0 SYNCS.PHASECHK.TRANS64 P0, [R0+URZ+0x36840], R2 ;  /* 0x03684002000085a7 */ /* 0x000e64000800007f */
[----:B-1----:R-:W-:Y:S05]  /*2a070*/  @!P0 BRA `(.L_x_3922) ;  /* 0xfffffffc00f08947 */ /* 0x002fea000383ffff */
[----:B------:R-:W-:Y:S05]  /*2a080*/  BRA `(.L_x_4059) ;  /* 0xffffffa400cc7947 */ /* 0x000fea000383ffff */
.L_x_3926:
[----:B------:R0:W5:Y:S01]  /*2a090*/  LDL.LU R10, [R1+0x5c] ;  /* 0x00005c00010a7983 */ /* 0x0001620000300800 */
[----:B------:R-:W-:Y:S01]  /*2a0a0*/  IMAD.MOV.U32 R13, RZ, RZ, R3 ;  /* 0x000000ffff0d7224 */ /* 0x000fe200078e0003 */
[----:B------:R-:W-:Y:S01]  /*2a0b0*/  MOV R12, RZ ;  /* 0x000000ff000c7202 */ /* 0x000fe20000000f00 */
[----:B------:R-:W-:Y:S01]  /*2a0c0*/  IMAD.MOV.U32 R11, RZ, RZ, 0x181f ;  /* 0x0000181fff0b7424 */ /* 0x000fe200078e00ff */
[----:B------:R-:W1:Y:S01]  /*2a0d0*/  S2R R7, SR_TID.X ;  /* 0x0000000000077919 */ /* 0x000e620000002100 */
[----:B------:R-:W-:-:S07]  /*2a0e0*/  IMAD.MOV.U32 R15, RZ, RZ, -0x1 ;  /* 0xffffffffff0f7424 */ /* 0x000fce00078e00ff */
[----:B01---5:R-:W-:Y:S05]  /*2a0f0*/  WARPSYNC.COLLECTIVE R15, `(.L_x_4060) ;  /* 0x000000000f087348 */ /* 0x023fea0003c00000 */
[----:B------:R2:W3:Y:S02]  /*2a100*/  SHFL.IDX P6, R14, R13, R12, R11 ;  /* 0x0000000c0d0e7389 */ /* 0x0004e400000c000b */
[----:B0123-5:R-:W-:Y:S01]  /*2a110*/  ENDCOLLECTIVE ;  /* 0x000000000000791b */ /* 0x02ffe20003800000 */
.L_x_4060:
[----:B------:R-:W-:Y:S01]  /*2a120*/  MOV R13, R4 ;  /* 0x00000004000d7202 */ /* 0x000fe20000000f00 */
[----:B------:R-:W-:-:S07]  /*2a130*/  IMAD.MOV.U32 R6, RZ, RZ, R14 ;  /* 0x000000ffff067224 */ /* 0x000fce00078e000e */
[----:B------:R-:W-:Y:S05]  /*2a140*/  WARPSYNC.COLLECTIVE R15, `(.L_x_4061) ;  /* 0x000000000f087348 */ /* 0x000fea0003c00000 */
[----:B------:R0:W1:Y:S02]  /*2a150*/  SHFL.IDX P6, R14, R13, R12, R11 ;  /* 0x0000000c0d0e7389 */ /* 0x00006400000c000b */
[----:B01----:R-:W-:Y:S01]  /*2a160*/  ENDCOLLECTIVE ;  /* 0x000000000000791b */ /* 0x003fe20003800000 */
.L_x_4061:
[----:B------:R-:W-:-:S04]  /*2a170*/  LOP3.LUT R7, R7, 0x7f, RZ, 0xc0, !PT ;  /* 0x0000007f07077812 */ /* 0x000fc800078ec0ff */
[----:B------:R-:W-:Y:S01]  /*2a180*/  SHF.R.U32.HI R0, RZ, 0x3, R7 ;  /* 0x00000003ff007819 */ /* 0x000fe20000011607 */
[----:B------:R-:W-:Y:S02]  /*2a190*/  IMAD R2, R10, R8, RZ ;  /* 0x000000080a027224 */ /* 0x000fe400078e02ff */
[----:B------:R0:W5:Y:S02]  /*2a1a0*/  LDL R10, [R1+0x30] ;  /* 0x00003000010a7983 */ /* 0x0001640000100800 */
[----:B------:R-:W-:Y:S02]  /*2a1b0*/  IMAD.IADD R0, R0, 0x1, R5 ;  /* 0x0000000100007824 */ /* 0x000fe400078e0205 */
[----:B------:R-:W-:Y:S02]  /*2a1c0*/  IMAD.MOV.U32 R7, RZ, RZ, R14 ;  /* 0x000000ffff077224 */ /* 0x000fe400078e000e */
[----:B------:R-:W-:Y:S01]  /*2a1d0*/  IMAD.MOV.U32 R13, RZ, RZ, R3 ;  /* 0x000000ffff0d7224 */ /* 0x000fe200078e0003 */
[C---:B------:R-:W-:Y:S01]  /*2a1e0*/  ISETP.GE.AND P2, PT, R0.reuse, R2, PT ;  /* 0x000000020000720c */ /* 0x040fe20003f46270 */
[----:B------:R-:W-:Y:S01]  /*2a1f0*/  IMAD.MOV.U32 R12, RZ, RZ, 0x1 ;  /* 0x00000001ff0c7424 */ /* 0x000fe200078e00ff */
[----:B0-----:R-:W-:-:S11]  /*2a200*/  IADD3 R5, R0, 0x10, RZ ;  /* 0x0000001000057810 */ /* 0x001fd60007ffe0ff */
[----:B-----5:R-:W-:Y:S05]  /*2a210*/  WARPSYNC.COLLECTIVE R15, `(.L_x_4062) ;  /* 0x000000000f087348 */ /* 0x020fea0003c00000 */
[----:B------:R0:W1:Y:S02]  /*2a220*/  SHFL.IDX P6, R14, R13, R12, R11 ;  /* 0x0000000c0d0e7389 */ /* 0x00006400000c000b */
[----:B01---5:R-:W-:Y:S01]  /*2a230*/  ENDCOLLECTIVE ;  /* 0x000000000000791b */ /* 0x023fe20003800000 */
.L_x_4062:
[----:B------:R-:W-:-:S05]  /*2a240*/  @!P2 LEA R7, P4, R9, R7, 0x1 ;  /* 0x000000070907a211 */ /* 0x000fca00078808ff */
[----:B------:R-:W-:Y:S01]  /*2a250*/  @!P2 IMAD.X R6, RZ, RZ, R6, P4 ;  /* 0x000000ffff06a224 */ /* 0x000fe200020e0606 */
[----:B------:R-:W-:-:S04]  /*2a260*/  MOV R13, R4 ;  /* 0x00000004000d7202 */ /* 0x000fc80000000f00 */
[----:B------:R-:W-:-:S04]  /*2a270*/  @!P2 LOP3.LUT R7, R7, R6, RZ, 0x3c, !PT ;  /* 0x000000060707a212 */ /* 0x000fc800078e3cff */
[----:B------:R-:W-:-:S04]  /*2a280*/  @!P2 LOP3.LUT R6, R7, R6, RZ, 0x3c, !PT ;  /* 0x000000060706a212 */ /* 0x000fc800078e3cff */
[----:B------:R-:W-:-:S05]  /*2a290*/  @!P2 LOP3.LUT R7, R7, R6, RZ, 0x3c, !PT ;  /* 0x000000060707a212 */ /* 0x000fca00078e3cff */
[----:B------:R-:W-:Y:S01]  /*2a2a0*/  @!PT LDS RZ, [RZ] ;  /* 0x00000000fffff984 */ /* 0x000fe20000000800 */
[----:B------:R-:W-:Y:S01]  /*2a2b0*/  @!PT LDS RZ, [RZ] ;  /* 0x00000000fffff984 */ /* 0x000fe20000000800 */
[----:B------:R-:W-:Y:S01]  /*2a2c0*/  @!PT LDS RZ, [RZ] ;  /* 0x00000000fffff984 */ /* 0x000fe20000000800 */
[----:B------:R-:W-:Y:S04]  /*2a2d0*/  @!P2 LDGSTS.E.BYPASS.LTC128B.128 [R10+0x15400], desc[UR60][R6.64], !P3 ;  /* 0x15400000060aafae */ /* 0x000fe8000d901d7c */
[----:B------:R-:W-:Y:S04]  /*2a2e0*/  @!P2 LDGSTS.E.BYPASS.LTC128B.128 [R10+0x19400], desc[UR60][R6.64+0x80], !P0 ;  /* 0x19400080060aafae */ /* 0x000fe8000c101d7c */
[----:B------:R0:W-:Y:S01]  /*2a2f0*/  @!P2 LDGSTS.E.BYPASS.LTC128B.128 [R10+0x1d400], desc[UR60][R6.64+0x100], !P1 ;  /* 0x1d400100060aafae */ /* 0x0001e2000c901d7c */
[----:B------:R-:W-:Y:S01]  /*2a300*/  ISETP.GE.AND P2, PT, R5, R2, PT ;  /* 0x000000020500720c */ /* 0x000fe20003f46270 */
[----:B0-----:R-:W-:-:S12]  /*2a310*/  IMAD.MOV.U32 R6, RZ, RZ, R14 ;  /* 0x000000ffff067224 */ /* 0x001fd800078e000e */
[----:B------:R-:W-:Y:S05]  /*2a320*/  WARPSYNC.COLLECTIVE R15, `(.L_x_4063) ;  /* 0x000000000f087348 */ /* 0x000fea0003c00000 */
[----:B------:R0:W1:Y:S02]  /*2a330*/  SHFL.IDX P6, R14, R13, R12, R11 ;  /* 0x0000000c0d0e7389 */ /* 0x00006400000c000b */
[----:B01----:R-:W-:Y:S01]  /*2a340*/  ENDCOLLECTIVE ;  /* 0x000000000000791b */ /* 0x003fe20003800000 */
.L_x_4063:
[----:B------:R-:W-:Y:S02]  /*2a350*/  IMAD.MOV.U32 R13, RZ, RZ, R3 ;  /* 0x000000ffff0d7224 */ /* 0x000fe400078e0003 */
[----:B------:R-:W-:Y:S02]  /*2a360*/  IMAD.MOV.U32 R12, RZ, RZ, 0x2 ;  /* 0x00000002ff0c7424 */ /* 0x000fe400078e00ff */
[----:B------:R-:W-:-:S07]  /*2a370*/  IMAD.MOV.U32 R5, RZ, RZ, R14 ;  /* 0x000000ffff057224 */ /* 0x000fce00078e000e */
[----:B------:R-:W-:Y:S05]  /*2a380*/  WARPSYNC.COLLECTIVE R15, `(.L_x_4064) ;  /* 0x000000000f087348 */ /* 0x000fea0003c00000 */
[----:B------:R0:W1:Y:S02]  /*2a390*/  SHFL.IDX P6, R14, R13, R12, R11 ;  /* 0x0000000c0d0e7389 */ /* 0x00006400000c000b */
[----:B01----:R-:W-:Y:S01]  /*2a3a0*/  ENDCOLLECTIVE ;  /* 0x000000000000791b */ /* 0x003fe20003800000 */
.L_x_4064:
[----:B------:R-:W-:-:S05]  /*2a3b0*/  @!P2 LEA R5, P4, R9, R5, 0x1 ;  /* 0x000000050905a211 */ /* 0x000fca00078808ff */
[----:B------:R-:W-:-:S04]  /*2a3c0*/  @!P2 IMAD.X R6, RZ, RZ, R6, P4 ;  /* 0x000000ffff06a224 */ /* 0x000fc800020e0606 */
[----:B------:R-:W-:Y:S01]  /*2a3d0*/  @!P2 IMAD.MOV.U32 R7, RZ, RZ, R6 ;  /* 0x000000ffff07a224 */ /* 0x000fe200078e0006 */
[----:B------:R-:W-:Y:S01]  /*2a3e0*/  @!P2 MOV R6, R5 ;  /* 0x000000050006a202 */ /* 0x000fe20000000f00 */
[----:B------:R-:W-:Y:S02]  /*2a3f0*/  IMAD.MOV.U32 R13, RZ, RZ, R4 ;  /* 0x000000ffff0d7224 */ /* 0x000fe400078e0004 */
[----:B------:R-:W-:Y:S02]  /*2a400*/  VIADD R5, R0, 0x20 ;  /* 0x0000002000057836 */ /* 0x000fe40000000000 */
[----:B------:R-:W-:Y:S01]  /*2a410*/  @!PT LDS RZ, [RZ] ;  /* 0x00000000fffff984 */ /* 0x000fe20000000800 */
[----:B------:R-:W-:Y:S01]  /*2a420*/  @!PT LDS RZ, [RZ] ;  /* 0x00000000fffff984 */ /* 0x000fe20000000800 */
[----:B------:R-:W-:Y:S01]  /*2a430*/  @!PT LDS RZ, [RZ] ;  /* 0x00000000fffff984 */ /* 0x000fe20000000800 */
[----:B------:R-:W-:Y:S04]  /*2a440*/  @!P2 LDGSTS.E.BYPASS.LTC128B.128 [R10+0x15c00], desc[UR60][R6.64], !P3 ;  /* 0x15c00000060aafae */ /* 0x000fe8000d901d7c */
[----:B------:R-:W-:Y:S04]  /*2a450*/  @!P2 LDGSTS.E.BYPASS.LTC128B.128 [R10+0x19c00], desc[UR60][R6.64+0x80], !P0 ;  /* 0x19c00080060aafae */ /* 0x000fe8000c101d7c */
[----:B------:R0:W-:Y:S01]  /*2a460*/  @!P2 LDGSTS.E.BYPASS.LTC128B.128 [R10+0x1dc00], desc[UR60][R6.64+0x100], !P1 ;  /* 0x1dc00100060aafae */ /* 0x0001e2000c901d7c */
[----:B------:R-:W-:-:S02]  /*2a470*/  ISETP.GE.AND P2, PT, R5, R2, PT ;  /* 0x000000020500720c */ /* 0x000fc40003f46270 */
[----:B0-----:R-:W-:-:S11]  /*2a480*/  MOV R6, R14 ;  /* 0x0000000e00067202 */ /* 0x001fd60000000f00 */
[----:B------:R-:W-:Y:S05]  /*2a490*/  WARPSYNC.COLLECTIVE R15, `(.L_x_4065) ;  /* 0x000000000f087348 */ /* 0x000fea0003c00000 */
[----:B------:R0:W1:Y:S02]  /*2a4a0*/  SHFL.IDX P6, R14, R13, R12, R11 ;  /* 0x0000000c0d0e7389 */ /* 0x00006400000c000b */
[----:B01----:R-:W-:Y:S01]  /*2a4b0*/  ENDCOLLECTIVE ;  /* 0x000000000000791b */ /* 0x003fe20003800000 */
.L_x_4065:
[----:B------:R-:W-:Y:S01]  /*2a4c0*/  IMAD.MOV.U32 R13, RZ, RZ, R3 ;  /* 0x000000ffff0d7224 */ /* 0x000fe200078e0003 */
[----:B------:R-:W-:Y:S01]  /*2a4d0*/  MOV R12, 0x3 ;  /* 0x00000003000c7802 */ /* 0x000fe20000000f00 */
[----:B------:R-:W-:-:S07]  /*2a4e0*/  IMAD.MOV.U32 R5, RZ, RZ, R14 ;  /* 0x000000ffff057224 */ /* 0x000fce00078e000e */
[----:B------:R-:W-:Y:S05]  /*2a4f0*/  WARPSYNC.COLLECTIVE R15, `(.L_x_4066) ;  /* 0x000000000f087348 */ /* 0x000fea0003c00000 */
[----:B------:R0:W1:Y:S02]  /*2a500*/  SHFL.IDX P6, R14, R13, R12, R11 ;  /* 0x0000000c0d0e7389 */ /* 0x00006400000c000b */
[----:B01----:R-:W-:Y:S01]  /*2a510*/  ENDCOLLECTIVE ;  /* 0x000000000000791b */ /* 0x003fe20003800000 */
.L_x_4066:
[----:B------:R-:W-:-:S05]  /*2a520*/  @!P2 LEA R5, P4, R9, R5, 0x1 ;  /* 0x000000050905a211 */ /* 0x000fca00078808ff */
[----:B------:R-:W-:-:S05]  /*2a530*/  @!P2 IMAD.X R6, RZ, RZ, R6, P4 ;  /* 0x000000ffff06a224 */ /* 0x000fca00020e0606 */
[----:B------:R-:W-:Y:S01]  /*2a540*/  @!P2 MOV R7, R6 ;  /* 0x000000060007a202 */ /* 0x000fe20000000f00 */
[----:B------:R-:W-:Y:S02]  /*2a550*/  @!P2 IMAD.MOV.U32 R6, RZ, RZ, R5 ;  /* 0x000000ffff06a224 */ /* 0x000fe400078e0005 */
[----:B------:R-:W-:Y:S02]  /*2a560*/  IMAD.MOV.U32 R13, RZ, RZ, R4 ;  /* 0x000000ffff0d7224 */ /* 0x000fe400078e0004 */
[----:B------:R-:W-:Y:S01]  /*2a570*/  VIADD R5, R0, 0x30 ;  /* 0x0000003000057836 */ /* 0x000fe20000000000 */
        /* <DEDUP_REMOVED lines=11> */
.L_x_4067:
[----:B------:R-:W-:Y:S01]  /*2a630*/  MOV R13, R3 ;  /* 0x00000003000d7202 */ /* 0x000fe20000000f00 */
[----:B------:R-:W-:Y:S02]  /*2a640*/  IMAD.MOV.U32 R12, RZ, RZ, 0x4 ;  /* 0x00000004ff0c7424 */ /* 0x000fe400078e00ff */
[----:B------:R-:W-:-:S07]  /*2a650*/  IMAD.MOV.U32 R5, RZ, RZ, R14 ;  /* 0x000000ffff057224 */ /* 0x000fce00078e000e */
[----:B------:R-:W-:Y:S05]  /*2a660*/  WARPSYNC.COLLECTIVE R15, `(.L_x_4068) ;  /* 0x000000000f087348 */ /* 0x000fea0003c00000 */
[----:B------:R0:W1:Y:S02]  /*2a670*/  SHFL.IDX P6, R14, R13, R12, R11 ;  /* 0x0000000c0d0e7389 */ /* 0x00006400000c000b */
[----:B01----:R-:W-:Y:S01]  /*2a680*/  ENDCOLLECTIVE ;  /* 0x000000000000791b */ /* 0x003fe20003800000 */
.L_x_4068:
[----:B------:R-:W-:-:S04]  /*2a690*/  @!P2 LEA R5, P4, R9, R5, 0x1 ;  /* 0x000000050905a211 */ /* 0x000fc800078808ff */
[----:B------:R-:W-:-:S05]  /*2a6a0*/  @!P2 IADD3.X R6, RZ, R6, RZ, P4, !PT ;  /* 0x00000006ff06a210 */ /* 0x000fca00027fe4ff */
[----:B------:R-:W-:Y:S02]  /*2a6b0*/  @!P2 IMAD.MOV.U32 R7, RZ, RZ, R6 ;  /* 0x000000ffff07a224 */ /* 0x000fe400078e0006 */
        /* <DEDUP_REMOVED lines=14> */
.L_x_4069:
[----:B------:R-:W-:Y:S02]  /*2a7a0*/  IMAD.MOV.U32 R13, RZ, RZ, R3 ;  /* 0x000000ffff0d7224 */ /* 0x000fe400078e0003 */
[----:B------:R-:W-:Y:S01]  /*2a7b0*/  IMAD.MOV.U32 R12, RZ, RZ, 0x5 ;  /* 0x00000005ff0c7424 */ /* 0x000fe200078e00ff */
[----:B------:R-:W-:-:S07]  /*2a7c0*/  MOV R5, R14 ;  /* 0x0000000e00057202 */ /* 0x000fce0000000f00 */
[----:B------:R-:W-:Y:S05]  /*2a7d0*/  WARPSYNC.COLLECTIVE R15, `(.L_x_4070) ;  /* 0x000000000f087348 */ /* 0x000fea0003c00000 */
[----:B------:R0:W1:Y:S02]  /*2a7e0*/  SHFL.IDX P6, R14, R13, R12, R11 ;  /* 0x0000000c0d0e7389 */ /* 0x00006400000c000b */
[----:B01----:R-:W-:Y:S01]  /*2a7f0*/  ENDCOLLECTIVE ;  /* 0x000000000000791b */ /* 0x003fe20003800000 */
.L_x_4070:
[----:B------:R-:W-:-:S05]  /*2a800*/  @!P2 LEA R5, P4, R9, R5, 0x1 ;  /* 0x000000050905a211 */ /* 0x000fca00078808ff */
[----:B------:R-:W-:-:S04]  /*2a810*/  @!P2 IMAD.X R6, RZ, RZ, R6, P4 ;  /* 0x000000ffff06a224 */ /* 0x000fc800020e0606 */
[----:B------:R-:W-:Y:S02]  /*2a820*/  @!P2 IMAD.MOV.U32 R7, RZ, RZ, R6 ;  /* 0x000000ffff07a224 */ /* 0x000fe400078e0006 */
[----:B------:R-:W-:Y:S01]  /*2a830*/  @!P2 IMAD.MOV.U32 R6, RZ, RZ, R5 ;  /* 0x000000ffff06a224 */ /* 0x000fe200078e0005 */
[----:B------:R-:W-:Y:S02]  /*2a840*/  MOV R13, R4 ;  /* 0x00000004000d7202 */ /* 0x000fe40000000f00 */
[----:B------:R-:W-:Y:S02]  /*2a850*/  IADD3 R5, R0, 0x50, RZ ;  /* 0x0000005000057810 */ /* 0x000fe40007ffe0ff */
        /* <DEDUP_REMOVED lines=11> */
.L_x_4071:
[----:B------:R-:W-:Y:S02]  /*2a910*/  IMAD.MOV.U32 R13, RZ, RZ, R3 ;  /* 0x000000ffff0d7224 */ /* 0x000fe400078e0003 */
[----:B------:R-:W-:Y:S02]  /*2a920*/  IMAD.MOV.U32 R12, RZ, RZ, 0x6 ;  /* 0x00000006ff0c7424 */ /* 0x000fe400078e00ff */
[----:B------:R-:W-:-:S07]  /*2a930*/  IMAD.MOV.U32 R5, RZ, RZ, R14 ;  /* 0x000000ffff057224 */ /* 0x000fce00078e000e */
[----:B------:R-:W-:Y:S05]  /*2a940*/  WARPSYNC.COLLECTIVE R15, `(.L_x_4072) ;  /* 0x000000000f087348 */ /* 0x000fea0003c00000 */
[----:B------:R0:W1:Y:S02]  /*2a950*/  SHFL.IDX P6, R14, R13, R12, R11 ;  /* 0x0000000c0d0e7389 */ /* 0x00006400000c000b */
[----:B01----:R-:W-:Y:S01]  /*2a960*/  ENDCOLLECTIVE ;  /* 0x000000000000791b */ /* 0x003fe20003800000 */
.L_x_4072:
        /* <DEDUP_REMOVED lines=17> */
.L_x_4073:
[----:B------:R-:W-:Y:S02]  /*2aa80*/  IMAD.MOV.U32 R13, RZ, RZ, R3 ;  /* 0x000000ffff0d7224 */ /* 0x000fe400078e0003 */
[----:B------:R-:W-:Y:S02]  /*2aa90*/  IMAD.MOV.U32 R12, RZ, RZ, 0x7 ;  /* 0x00000007ff0c7424 */ /* 0x000fe400078e00ff */
[----:B------:R-:W-:-:S07]  /*2aaa0*/  IMAD.MOV.U32 R5, RZ, RZ, R14 ;  /* 0x000000ffff057224 */ /* 0x000fce00078e000e */
[----:B------:R-:W-:Y:S05]  /*2aab0*/  WARPSYNC.COLLECTIVE R15, `(.L_x_4074) ;  /* 0x000000000f087348 */ /* 0x000fea0003c00000 */
[----:B------:R0:W1:Y:S02]  /*2aac0*/  SHFL.IDX P6, R14, R13, R12, R11 ;  /* 0x0000000c0d0e7389 */ /* 0x00006400000c000b */
[----:B01----:R-:W-:Y:S01]  /*2aad0*/  ENDCOLLECTIVE ;  /* 0x000000000000791b */ /* 0x003fe20003800000 */
.L_x_4074:
[----:B------:R-:W-:-:S05]  /*2aae0*/  @!P2 LEA R5, P4, R9, R5, 0x1 ;  /* 0x000000050905a211 */ /* 0x000fca00078808ff */
[----:B------:R-:W-:-:S05]  /*2aaf0*/  @!P2 IMAD.X R6, RZ, RZ, R6, P4 ;  /* 0x000000ffff06a224 */ /* 0x000fca00020e0606 */
[----:B------:R-:W-:Y:S01]  /*2ab00*/  @!P2 MOV R7, R6 ;  /* 0x000000060007a202 */ /* 0x000fe20000000f00 */
[----:B------:R-:W-:Y:S02]  /*2ab10*/  IMAD.MOV.U32 R13, RZ, RZ, R4 ;  /* 0x000000ffff0d7224 */ /* 0x000fe400078e0004 */
[----:B------:R-:W-:-:S05]  /*2ab20*/  @!P2 IMAD.MOV.U32 R6, RZ, RZ, R5 ;  /* 0x000000ffff06a224 */ /* 0x000fca00078e0005 */
[----:B------:R-:W-:Y:S01]  /*2ab30*/  @!PT LDS RZ, [RZ] ;  /* 0x00000000fffff984 */ /* 0x000fe20000000800 */
[----:B------:R-:W-:Y:S01]  /*2ab40*/  @!PT LDS RZ, [RZ] ;  /* 0x00000000fffff984 */ /* 0x000fe20000000800 */
[----:B------:R-:W-:Y:S01]  /*2ab50*/  @!PT LDS RZ, [RZ] ;  /* 0x00000000fffff984 */ /* 0x000fe20000000800 */
[----:B------:R0:W-:Y:S01]  /*2ab60*/  @!P2 LDGSTS.E.BYPASS.LTC128B.128 [R10+0x18400], desc[UR60][R6.64], !P3 ;  /* 0x18400000060aafae */ /* 0x0001e2000d901d7c */
[----:B------:R-:W-:-:S03]  /*2ab70*/  MOV R5, R14 ;  /* 0x0000000e00057202 */ /* 0x000fc60000000f00 */
[----:B------:R0:W-:Y:S04]  /*2ab80*/  @!P2 LDGSTS.E.BYPASS.LTC128B.128 [R10+0x1c400], desc[UR60][R6.64+0x80], !P0 ;  /* 0x1c400080060aafae */ /* 0x0001e8000c101d7c */
[----:B0-----:R-:W-:Y:S05]  /*2ab90*/  WARPSYNC.COLLECTIVE R15, `(.L_x_4075) ;  /* 0x000000000f087348 */ /* 0x001fea0003c00000 */
[----:B------:R1:W2:Y:S02]  /*2aba0*/  SHFL.IDX P6, R14, R13, R12, R11 ;  /* 0x0000000c0d0e7389 */ /* 0x0002a400000c000b */
[----:B012---:R-:W-:Y:S01]  /*2abb0*/  ENDCOLLECTIVE ;  /* 0x000000000000791b */ /* 0x007fe20003800000 */
.L_x_4075:
[----:B------:R-:W-:Y:S01]  /*2abc0*/  @!PT LDS RZ, [RZ] ;  /* 0x00000000fffff984 */ /* 0x000fe20000000800 */
[----:B------:R-:W-:Y:S01]  /*2abd0*/  @!PT LDS RZ, [RZ] ;  /* 0x00000000fffff984 */ /* 0x000fe20000000800 */
[----:B------:R-:W-:Y:S01]  /*2abe0*/  @!PT LDS RZ, [RZ] ;  /* 0x00000000fffff984 */ /* 0x000fe20000000800 */
[----:B------:R3:W-:Y:S01]  /*2abf0*/  @!P2 LDGSTS.E.BYPASS.LTC128B.128 [R10+0x20400], desc[UR60][R6.64+0x100], !P1 ;  /* 0x20400100060aafae */ /* 0x0007e2000c901d7c */
[----:B------:R-:W-:Y:S01]  /*2ac00*/  IMAD.MOV.U32 R3, RZ, RZ, R14 ;  /* 0x000000ffff037224 */ /* 0x000fe200078e000e */
[----:B------:R-:W-:Y:S06]  /*2ac10*/  BRA `(.L_x_4076) ;  /* 0xffffffa800887947 */ /* 0x000fec000383ffff */
.L_x_3931:
[----:B----4-:R4:W0:Y:S02]  /*2ac20*/  SYNCS.PHASECHK.TRANS64.TRYWAIT P0, [R18+URZ+0x36820], R0 ;  /* 0x03682000120075a7 */ /* 0x010824000800017f */
[----:B0-----:R-:W-:Y:S05]  /*2ac30*/  @!P0 NANOSLEEP.SYNCS 0x989680 ;  /* 0x009896800000895d */ /* 0x001fea0003900000 */
[----:B------:R-:W0:Y:S02]  /*2ac40*/  @!P0 SYNCS.PHASECHK.TRANS64 P0, [R18+URZ+0x36820], R0 ;  /* 0x03682000120085a7 */ /* 0x000e24000800007f */
[----:B0-----:R-:W-:Y:S05]  /*2ac50*/  @!P0 BRA `(.L_x_3931) ;  /* 0xfffffffc00f08947 */ /* 0x001fea000383ffff */
[----:B------:R-:W-:Y:S05]  /*2ac60*/  BRA `(.L_x_4077) ;  /* 0xffffffa800fc7947 */ /* 0x000fea000383ffff */
.L_x_3940:
[----:B-1----:R1:W2:Y:S02]  /*2ac70*/  SYNCS.PHASECHK.TRANS64.TRYWAIT P0, [R3+URZ+0x36840], R2 ;  /* 0x03684002030075a7 */ /* 0x0022a4000800017f */
[----:B--2---:R-:W-:Y:S05]  /*2ac80*/  @!P0 NANOSLEEP.SYNCS 0x989680 ;  /* 0x009896800000895d */ /* 0x004fea0003900000 */
[----:B------:R-:W2:Y:S02]  /*2ac90*/  @!P0 SYNCS.PHASECHK.TRANS64 P0, [R3+URZ+0x36840], R2 ;  /* 0x03684002030085a7 */ /* 0x000ea4000800007f */
[----:B--2---:R-:W-:Y:S05]  /*2aca0*/  @!P0 BRA `(.L_x_3940) ;  /* 0xfffffffc00f08947 */ /* 0x004fea000383ffff */
[----:B------:R-:W-:Y:S05]  /*2acb0*/  BRA `(.L_x_4078) ;  /* 0xffffffac00d87947 */ /* 0x000fea000383ffff */
.L_x_3947:
[----:B0-----:R0:W1:Y:S02]  /*2acc0*/  SYNCS.PHASECHK.TRANS64.TRYWAIT P0, [R2+URZ+0x36860], R3 ;  /* 0x03686003020075a7 */ /* 0x001064000800017f */
[----:B-1----:R-:W-:Y:S05]  /*2acd0*/  @!P0 NANOSLEEP.SYNCS 0x989680 ;  /* 0x009896800000895d */ /* 0x002fea0003900000 */
[----:B------:R-:W1:Y:S02]  /*2ace0*/  @!P0 SYNCS.PHASECHK.TRANS64 P0, [R2+URZ+0x36860], R3 ;  /* 0x03686003020085a7 */ /* 0x000e64000800007f */
[----:B-1----:R-:W-:Y:S05]  /*2acf0*/  @!P0 BRA `(.L_x_3947) ;  /* 0xfffffffc00f08947 */ /* 0x002fea000383ffff */
[----:B------:R-:W-:Y:S05]  /*2ad00*/  BRA `(.L_x_4079) ;  /* 0xffffffb000e87947 */ /* 0x000fea000383ffff */
.L_x_3958:
[----:B-1----:R1:W2:Y:S02]  /*2ad10*/  SYNCS.PHASECHK.TRANS64.TRYWAIT P0, [R3+URZ+0x36840], R2 ;  /* 0x03684002030075a7 */ /* 0x0022a4000800017f */
[----:B--2---:R-:W-:Y:S05]  /*2ad20*/  @!P0 NANOSLEEP.SYNCS 0x989680 ;  /* 0x009896800000895d */ /* 0x004fea0003900000 */
[----:B------:R-:W2:Y:S02]  /*2ad30*/  @!P0 SYNCS.PHASECHK.TRANS64 P0, [R3+URZ+0x36840], R2 ;  /* 0x03684002030085a7 */ /* 0x000ea4000800007f */
[----:B--2---:R-:W-:Y:S05]  /*2ad40*/  @!P0 BRA `(.L_x_3958) ;  /* 0xfffffffc00f08947 */ /* 0x004fea000383ffff */
[----:B------:R-:W-:Y:S05]  /*2ad50*/  BRA `(.L_x_4080) ;  /* 0xffffffb800bc7947 */ /* 0x000fea000383ffff */
.L_x_3965:
[----:B0-----:R0:W1:Y:S02]  /*2ad60*/  SYNCS.PHASECHK.TRANS64.TRYWAIT P0, [R2+URZ+0x36860], R3 ;  /* 0x03686003020075a7 */ /* 0x001064000800017f */
[----:B-1----:R-:W-:Y:S05]  /*2ad70*/  @!P0 NANOSLEEP.SYNCS 0x989680 ;  /* 0x009896800000895d */ /* 0x002fea0003900000 */
[----:B------:R-:W1:Y:S02]  /*2ad80*/  @!P0 SYNCS.PHASECHK.TRANS64 P0, [R2+URZ+0x36860], R3 ;  /* 0x03686003020085a7 */ /* 0x000e64000800007f */
[----:B-1----:R-:W-:Y:S05]  /*2ad90*/  @!P0 BRA `(.L_x_3965) ;  /* 0xfffffffc00f08947 */ /* 0x002fea000383ffff */
[----:B------:R-:W-:Y:S05]  /*2ada0*/  BRA `(.L_x_4081) ;  /* 0xffffffbc00cc7947 */ /* 0x000fea000383ffff */
.L_x_3976:
[----:B--2---:R2:W3:Y:S02]  /*2adb0*/  SYNCS.PHASECHK.TRANS64.TRYWAIT P0, [R3+URZ+0x36840], R2 ;  /* 0x03684002030075a7 */ /* 0x0044e4000800017f */
[----:B---3--:R-:W-:Y:S05]  /*2adc0*/  @!P0 NANOSLEEP.SYNCS 0x989680 ;  /* 0x009896800000895d */ /* 0x008fea0003900000 */
[----:B------:R-:W3:Y:S02]  /*2add0*/  @!P0 SYNCS.PHASECHK.TRANS64 P0, [R3+URZ+0x36840], R2 ;  /* 0x03684002030085a7 */ /* 0x000ee4000800007f */
[----:B---3--:R-:W-:Y:S05]  /*2ade0*/  @!P0 BRA `(.L_x_3976) ;  /* 0xfffffffc00f08947 */ /* 0x008fea000383ffff */
[----:B------:R-:W-:Y:S05]  /*2adf0*/  BRA `(.L_x_4082) ;  /* 0xffffffc400787947 */ /* 0x000fea000383ffff */
.L_x_3983:
[----:B0-----:R0:W1:Y:S02]  /*2ae00*/  SYNCS.PHASECHK.TRANS64.TRYWAIT P0, [R2+URZ+0x36860], R5 ;  /* 0x03686005020075a7 */ /* 0x001064000800017f */
[----:B-1----:R-:W-:Y:S05]  /*2ae10*/  @!P0 NANOSLEEP.SYNCS 0x989680 ;  /* 0x009896800000895d */ /* 0x002fea0003900000 */
[----:B------:R-:W1:Y:S02]  /*2ae20*/  @!P0 SYNCS.PHASECHK.TRANS64 P0, [R2+URZ+0x36860], R5 ;  /* 0x03686005020085a7 */ /* 0x000e64000800007f */
[----:B-1----:R-:W-:Y:S05]  /*2ae30*/  @!P0 BRA `(.L_x_3983) ;  /* 0xfffffffc00f08947 */ /* 0x002fea000383ffff */
[----:B------:R-:W-:Y:S05]  /*2ae40*/  BRA `(.L_x_4083) ;  /* 0xffffffc800847947 */ /* 0x000fea000383ffff */
.L_x_3996:
[----:B--2---:R2:W4:Y:S02]  /*2ae50*/  SYNCS.PHASECHK.TRANS64.TRYWAIT P0, [R0+URZ+0x36860], R2 ;  /* 0x03686002000075a7 */ /* 0x004524000800017f */
[----:B----4-:R-:W-:Y:S05]  /*2ae60*/  @!P0 NANOSLEEP.SYNCS 0x989680 ;  /* 0x009896800000895d */ /* 0x010fea0003900000 */
[----:B------:R-:W4:Y:S02]  /*2ae70*/  @!P0 SYNCS.PHASECHK.TRANS64 P0, [R0+URZ+0x36860], R2 ;  /* 0x03686002000085a7 */ /* 0x000f24000800007f */
[----:B----4-:R-:W-:Y:S05]  /*2ae80*/  @!P0 BRA `(.L_x_3996) ;  /* 0xfffffffc00f08947 */ /* 0x010fea000383ffff */
[----:B------:R-:W-:Y:S05]  /*2ae90*/  BRA `(.L_x_4084) ;  /* 0xffffffd000187947 */ /* 0x000fea000383ffff */
.L_x_4005:
[----:B----4-:R-:W4:Y:S01]  /*2aea0*/  LDL R0, [R1] ;  /* 0x0000000001007983 */ /* 0x010f220000100800 */
[----:B------:R-:W-:Y:S01]  /*2aeb0*/  BSSY B0, `(.L_x_4085) ;  /* 0x0000008000007945 */ /* 0x000fe20003800000 */
[----:B------:R-:W-:Y:S01]  /*2aec0*/  MOV R12, RZ ;  /* 0x000000ff000c7202 */ /* 0x000fe20000000f00 */
[----:B------:R-:W-:Y:S02]  /*2aed0*/  IMAD.MOV.U32 R11, RZ, RZ, 0x1f ;  /* 0x0000001fff0b7424 */ /* 0x000fe400078e00ff */
[----:B------:R-:W-:Y:S02]  /*2aee0*/  IMAD.MOV.U32 R15, RZ, RZ, -0x1 ;  /* 0xffffffffff0f7424 */ /* 0x000fe400078e00ff */
[----:B----4-:R-:W-:-:S07]  /*2aef0*/  IMAD.MOV.U32 R13, RZ, RZ, R0 ;  /* 0x000000ffff0d7224 */ /* 0x010fce00078e0000 */
[----:B0123--:R-:W-:Y:S05]  /*2af00*/  WARPSYNC.COLLECTIVE R15, `(.L_x_4086) ;  /* 0x000000000f087348 */ /* 0x00ffea0003c00000 */
[----:B------:R4:W0:Y:S02]  /*2af10*/  SHFL.IDX P6, R14, R13, R12, R11 ;  /* 0x0000000c0d0e7389 */ /* 0x00082400000c000b */
[----:B01234-:R-:W-:Y:S01]  /*2af20*/  ENDCOLLECTIVE ;  /* 0x000000000000791b */ /* 0x01ffe20003800000 */
.L_x_4086:
[----:B------:R-:W-:Y:S05]  /*2af30*/  BSYNC B0 ;  /* 0x0000000000007941 */ /* 0x000fea0003800000 */
.L_x_4085:
        /* <DEDUP_REMOVED lines=10> */
.L_x_4087:
[----:B------:R-:W-:Y:S01]  /*2afe0*/  ULDC UR4, c[0x0][0xc3c] ;  /* 0x00030f0000047ab9 */ /* 0x000fe20000000800 */
[----:B------:R-:W-:Y:S01]  /*2aff0*/  IMAD.IADD R4, R2, 0x1, R17 ;  /* 0x0000000102047824 */ /* 0x000fe200078e0211 */
[----:B------:R-:W-:Y:S02]  /*2b000*/  CS2R R10, SRZ ;  /* 0x00000000000a7805 */ /* 0x000fe4000001ff00 */
[----:B------:R-:W-:Y:S02]  /*2b010*/  MOV R0, R14 ;  /* 0x0000000e00007202 */ /* 0x000fe40000000f00 */
        /* <DEDUP_REMOVED lines=19> */
.L_x_4088:
[----:B------:R-:W-:Y:S02]  /*2b150*/  IMAD.MOV.U32 R12, RZ, RZ, 0x2 ;  /* 0x00000002ff0c7424 */ /* 0x000fe400078e00ff */
[----:B------:R-:W-:-:S05]  /*2b160*/  IMAD.MOV.U32 R3, RZ, RZ, R14 ;  /* 0x000000ffff037224 */ /* 0x000fca00078e000e */
[----:B------:R-:W-:Y:S02]  /*2b170*/  SEL R3, R3, RZ, P1 ;  /* 0x000000ff03037207 */ /* 0x000fe40000800000 */
[----:B------:R-:W-:Y:S02]  /*2b180*/  ISETP.GE.U32.AND P1, PT, R17, 0x4, PT ;  /* 0x000000041100780c */ /* 0x000fe40003f26070 */
[----:B------:R-:W-:-:S05]  /*2b190*/  IADD3 R2, R2, R3, RZ ;  /* 0x0000000302027210 */ /* 0x000fca0007ffe0ff */
[----:B------:R-:W-:-:S07]  /*2b1a0*/  IMAD.MOV.U32 R13, RZ, RZ, R2 ;  /* 0x000000ffff0d7224 */ /* 0x000fce00078e0002 */
[----:B------:R-:W-:Y:S05]  /*2b1b0*/  WARPSYNC.COLLECTIVE R15, `(.L_x_4089) ;  /* 0x000000000f087348 */ /* 0x000fea0003c00000 */
[----:B------:R0:W1:Y:S02]  /*2b1c0*/  SHFL.UP P6, R14, R13, R12, R11 ;  /* 0x0400000c0d0e7389 */ /* 0x00006400000c000b */
[----:B01----:R-:W-:Y:S01]  /*2b1d0*/  ENDCOLLECTIVE ;  /* 0x000000000000791b */ /* 0x003fe20003800000 */
.L_x_4089:
        /* <DEDUP_REMOVED lines=8> */
.L_x_4090:
        /* <DEDUP_REMOVED lines=8> */
.L_x_4091:
        /* <DEDUP_REMOVED lines=8> */
.L_x_4092:
[----:B------:R-:W-:Y:S02]  /*2b360*/  IMAD.MOV.U32 R12, RZ, RZ, 0x1f ;  /* 0x0000001fff0c7424 */ /* 0x000fe400078e00ff */
[----:B------:R-:W-:Y:S02]  /*2b370*/  IMAD.MOV.U32 R11, RZ, RZ, 0x1f ;  /* 0x0000001fff0b7424 */ /* 0x000fe400078e00ff */
[----:B------:R-:W-:-:S05]  /*2b380*/  IMAD.MOV.U32 R3, RZ, RZ, R14 ;  /* 0x000000ffff037224 */ /* 0x000fca00078e000e */
[----:B------:R-:W-:-:S04]  /*2b390*/  SEL R3, R3, RZ, P3 ;  /* 0x000000ff03037207 */ /* 0x000fc80001800000 */
[----:B------:R-:W-:-:S05]  /*2b3a0*/  IADD3 R7, R2, R3, RZ ;  /* 0x0000000302077210 */ /* 0x000fca0007ffe0ff */
[----:B------:R-:W-:-:S07]  /*2b3b0*/  IMAD.MOV.U32 R13, RZ, RZ, R7 ;  /* 0x000000ffff0d7224 */ /* 0x000fce00078e0007 */
[----:B------:R-:W-:Y:S05]  /*2b3c0*/  WARPSYNC.COLLECTIVE R15, `(.L_x_4093) ;  /* 0x000000000f087348 */ /* 0x000fea0003c00000 */
[----:B------:R0:W1:Y:S02]  /*2b3d0*/  SHFL.IDX P6, R14, R13, R12, R11 ;  /* 0x0000000c0d0e7389 */ /* 0x00006400000c000b */
[----:B01----:R-:W-:Y:S01]  /*2b3e0*/  ENDCOLLECTIVE ;  /* 0x000000000000791b */ /* 0x003fe20003800000 */
.L_x_4093:
[----:B------:R-:W-:Y:S01]  /*2b3f0*/  MOV R16, R14 ;  /* 0x0000000e00107202 */ /* 0x000fe20000000f00 */
[----:B------:R-:W-:Y:S06]  /*2b400*/  BRA `(.L_x_4094) ;  /* 0xffffffd000e07947 */ /* 0x000fec000383ffff */
.L_x_4008:
[----:B------:R-:W-:Y:S01]  /*2b410*/  BSSY B0, `(.L_x_4095) ;  /* 0x0000008000007945 */ /* 0x000fe20003800000 */
[----:B------:R-:W-:Y:S01]  /*2b420*/  IMAD.MOV.U32 R13, RZ, RZ, R2 ;  /* 0x000000ffff0d7224 */ /* 0x000fe200078e0002 */
[----:B------:R-:W-:Y:S01]  /*2b430*/  MOV R15, 0xffffffff ;  /* 0xffffffff000f7802 */ /* 0x000fe20000000f00 */
[----:B------:R-:W-:Y:S02]  /*2b440*/  IMAD.MOV.U32 R12, RZ, RZ, 0x1 ;  /* 0x00000001ff0c7424 */ /* 0x000fe400078e00ff */
[----:B------:R-:W-:-:S07]  /*2b450*/  IMAD.MOV.U32 R11, RZ, RZ, RZ ;  /* 0x000000ffff0b7224 */ /* 0x000fce00078e00ff */
[----:B0-----:R-:W-:Y:S05]  /*2b460*/  WARPSYNC.COLLECTIVE R15, `(.L_x_4096) ;  /* 0x000000000f087348 */ /* 0x001fea0003c00000 */
[----:B------:R1:W2:Y:S02]  /*2b470*/  SHFL.UP P6, R14, R13, R12, R11 ;  /* 0x0400000c0d0e7389 */ /* 0x0002a400000c000b */
[----:B012---:R-:W-:Y:S01]  /*2b480*/  ENDCOLLECTIVE ;  /* 0x000000000000791b */ /* 0x007fe20003800000 */
.L_x_4096:
[----:B------:R-:W-:Y:S05]  /*2b490*/  BSYNC B0 ;  /* 0x0000000000007941 */ /* 0x000fea0003800000 */
.L_x_4095:
[----:B------:R-:W2:Y:S01]  /*2b4a0*/  LDL R7, [R1+0x10] ;  /* 0x0000100001077983 */ /* 0x000ea20000100800 */
[----:B------:R-:W-:Y:S01]  /*2b4b0*/  IMAD.MOV.U32 R3, RZ, RZ, R14 ;  /* 0x000000ffff037224 */ /* 0x000fe200078e000e */
[----:B------:R-:W-:Y:S01]  /*2b4c0*/  MOV R12, 0x2 ;  /* 0x00000002000c7802 */ /* 0x000fe20000000f00 */
[----:B------:R-:W-:Y:S02]  /*2b4d0*/  IMAD.MOV.U32 R11, RZ, RZ, RZ ;  /* 0x000000ffff0b7224 */ /* 0x000fe400078e00ff */
[----:B------:R-:W-:Y:S01]  /*2b4e0*/  IMAD.MOV.U32 R15, RZ, RZ, -0x1 ;  /* 0xffffffffff0f7424 */ /* 0x000fe200078e00ff */
[----:B--2---:R-:W-:-:S04]  /*2b4f0*/  LOP3.LUT P4, RZ, R7, 0x1, RZ, 0xc0, !PT ;  /* 0x0000000107ff7812 */ /* 0x004fc8000788c0ff */
[----:B------:R-:W-:-:S05]  /*2b500*/  SEL R3, R3, RZ, P4 ;  /* 0x000000ff03037207 */ /* 0x000fca0002000000 */
[----:B------:R-:W-:-:S04]  /*2b510*/  IMAD.IADD R2, R2, 0x1, R3 ;  /* 0x0000000102027824 */ /* 0x000fc800078e0203 */
[----:B------:R-:W-:-:S07]  /*2b520*/  IMAD.MOV.U32 R13, RZ, RZ, R2 ;  /* 0x000000ffff0d7224 */ /* 0x000fce00078e0002 */
[----:B------:R-:W-:Y:S05]  /*2b530*/  WARPSYNC.COLLECTIVE R15, `(.L_x_4097) ;  /* 0x000000000f087348 */ /* 0x000fea0003c00000 */
[----:B------:R0:W1:Y:S02]  /*2b540*/  SHFL.UP P6, R14, R13, R12, R11 ;  /* 0x0400000c0d0e7389 */ /* 0x00006400000c000b */
[----:B01----:R-:W-:Y:S01]  /*2b550*/  ENDCOLLECTIVE ;  /* 0x000000000000791b */ /* 0x003fe20003800000 */
.L_x_4097:
        /* <DEDUP_REMOVED lines=8> */
.L_x_4098:
        /* <DEDUP_REMOVED lines=8> */
.L_x_4099:
        /* <DEDUP_REMOVED lines=8> */
.L_x_4100:
        /* <DEDUP_REMOVED lines=9> */
.L_x_4101:
[----:B------:R-:W-:Y:S01]  /*2b770*/  MOV R16, R14 ;  /* 0x0000000e00107202 */ /* 0x000fe20000000f00 */
[----:B------:R-:W-:Y:S06]  /*2b780*/  BRA `(.L_x_4102) ;  /* 0xffffffd000b07947 */ /* 0x000fec000383ffff */
.L_x_4010:
[----:B------:R-:W-:Y:S01]  /*2b790*/  BSSY B0, `(.L_x_4103) ;  /* 0x0000006000007945 */ /* 0x000fe20003800000 */
[----:B------:R-:W-:Y:S01]  /*2b7a0*/  PLOP3.LUT P6, PT, P6, PT, PT, 0x8, 0x0 ;  /* 0x000000000000781c */ /* 0x000fe200037ce170 */
[----:B------:R-:W-:-:S12]  /*2b7b0*/  IMAD.MOV.U32 R15, RZ, RZ, -0x1 ;  /* 0xffffffffff0f7424 */ /* 0x000fd800078e00ff */
[----:B0-----:R-:W-:Y:S05]  /*2b7c0*/  WARPSYNC.COLLECTIVE R15, `(.L_x_4104) ;  /* 0x000000000f087348 */ /* 0x001fea0003c00000 */
[----:B------:R-:W-:Y:S01]  /*2b7d0*/  VOTE.ANY R14, PT, P6 ;  /* 0x00000000000e7806 */ /* 0x000fe200030e0100 */
[----:B0-----:R-:W-:Y:S06]  /*2b7e0*/  ENDCOLLECTIVE ;  /* 0x000000000000791b */ /* 0x001fec0003800000 */
.L_x_4104:
[----:B------:R-:W-:Y:S05]  /*2b7f0*/  BSYNC B0 ;  /* 0x0000000000007941 */ /* 0x000fea0003800000 */
.L_x_4103:
[----:B------:R-:W-:Y:S02]  /*2b800*/  IMAD.MOV.U32 R3, RZ, RZ, R14 ;  /* 0x000000ffff037224 */ /* 0x000fe400078e000e */
[----:B------:R-:W-:Y:S02]  /*2b810*/  IMAD.MOV.U32 R13, RZ, RZ, R4 ;  /* 0x000000ffff0d7224 */ /* 0x000fe400078e0004 */
[----:B------:R-:W0:Y:S01]  /*2b820*/  POPC R0, R3 ;  /* 0x0000000300007309 */ /* 0x000e220000000000 */
[----:B------:R-:W-:Y:S02]  /*2b830*/  IMAD.MOV.U32 R11, RZ, RZ, 0x1f ;  /* 0x0000001fff0b7424 */ /* 0x000fe400078e00ff */
[----:B------:R-:W-:Y:S01]  /*2b840*/  IMAD.MOV.U32 R15, RZ, RZ, -0x1 ;  /* 0xffffffffff0f7424 */ /* 0x000fe200078e00ff */
[----:B0-----:R-:W-:-:S07]  /*2b850*/  MOV R12, R0 ;  /* 0x00000000000c7202 */ /* 0x001fce0000000f00 */
[----:B------:R-:W-:Y:S05]  /*2b860*/  WARPSYNC.COLLECTIVE R15, `(.L_x_4105) ;  /* 0x000000000f087348 */ /* 0x000fea0003c00000 */
[----:B------:R0:W1:Y:S02]  /*2b870*/  SHFL.IDX P6, R14, R13, R12, R11 ;  /* 0x0000000c0d0e7389 */ /* 0x00006400000c000b */
[----:B01----:R-:W-:Y:S01]  /*2b880*/  ENDCOLLECTIVE ;  /* 0x000000000000791b */ /* 0x003fe20003800000 */
.L_x_4105:
[----:B------:R-:W-:Y:S01]  /*2b890*/  MOV R13, R6 ;  /* 0x00000006000d7202 */ /* 0x000fe20000000f00 */
[----:B------:R-:W-:-:S07]  /*2b8a0*/  IMAD.MOV.U32 R4, RZ, RZ, R14 ;  /* 0x000000ffff047224 */ /* 0x000fce00078e000e */
[----:B------:R-:W-:Y:S05]  /*2b8b0*/  WARPSYNC.COLLECTIVE R15, `(.L_x_4106) ;  /* 0x000000000f087348 */ /* 0x000fea0003c00000 */
[----:B------:R0:W1:Y:S02]  /*2b8c0*/  SHFL.IDX P6, R14, R13, R12, R11 ;  /* 0x0000000c0d0e7389 */ /* 0x00006400000c000b */
[----:B01----:R-:W-:Y:S01]  /*2b8d0*/  ENDCOLLECTIVE ;  /* 0x000000000000791b */ /* 0x003fe20003800000 */
.L_x_4106:
[----:B------:R-:W-:Y:S01]  /*2b8e0*/  IMAD.MOV.U32 R6, RZ, RZ, R14 ;  /* 0x000000ffff067224 */ /* 0x000fe200078e000e */
[----:B------:R-:W-:Y:S06]  /*2b8f0*/  BRA `(.L_x_4107) ;  /* 0xffffffd000907947 */ /* 0x000fec000383ffff */
.L_x_4012:
[----:B------:R-:W-:Y:S01]  /*2b900*/  BSSY B0, `(.L_x_4108) ;  /* 0x0000007000007945 */ /* 0x000fe20003800000 */
[----:B------:R-:W-:Y:S01]  /*2b910*/  IMAD.MOV.U32 R13, RZ, RZ, R7 ;  /* 0x000000ffff0d7224 */ /* 0x000fe200078e0007 */
[----:B------:R-:W-:Y:S01]  /*2b920*/  MOV R15, 0xffffffff ;  /* 0xffffffff000f7802 */ /* 0x000fe20000000f00 */
[----:B------:R-:W-:-:S07]  /*2b930*/  IMAD.MOV.U32 R11, RZ, RZ, 0x1f ;  /* 0x0000001fff0b7424 */ /* 0x000fce00078e00ff */
[----:B0123--:R-:W-:Y:S05]  /*2b940*/  WARPSYNC.COLLECTIVE R15, `(.L_x_4109) ;  /* 0x000000000f087348 */ /* 0x00ffea0003c00000 */
[----:B------:R4:W0:Y:S02]  /*2b950*/  SHFL.IDX P6, R14, R13, R12, R11 ;  /* 0x0000000c0d0e7389 */ /* 0x00082400000c000b */
[----:B01234-:R-:W-:Y:S01]  /*2b960*/  ENDCOLLECTIVE ;  /* 0x000000000000791b */ /* 0x01ffe20003800000 */
.L_x_4109:
[----:B------:R-:W-:Y:S05]  /*2b970*/  BSYNC B0 ;  /* 0x0000000000007941 */ /* 0x000fea0003800000 */
.L_x_4108:
[----:B------:R-:W-:Y:S01]  /*2b980*/  IMAD.MOV.U32 R7, RZ, RZ, R14 ;  /* 0x000000ffff077224 */ /* 0x000fe200078e000e */
[----:B------:R-:W-:Y:S06]  /*2b990*/  BRA `(.L_x_4110) ;  /* 0xffffffd000807947 */ /* 0x000fec000383ffff */
.L_x_4016:
[----:B0-----:R0:W1:Y:S02]  /*2b9a0*/  SYNCS.PHASECHK.TRANS64.TRYWAIT P0, [R0+URZ+0x36820], R3 ;  /* 0x03682003000075a7 */ /* 0x001064000800017f */
[----:B-1----:R-:W-:Y:S05]  /*2b9b0*/  @!P0 NANOSLEEP.SYNCS 0x989680 ;  /* 0x009896800000895d */ /* 0x002fea0003900000 */
[----:B------:R-:W1:Y:S02]  /*2b9c0*/  @!P0 SYNCS.PHASECHK.TRANS64 P0, [R0+URZ+0x36820], R3 ;  /* 0x03682003000085a7 */ /* 0x000e64000800007f */
[----:B-1----:R-:W-:Y:S05]  /*2b9d0*/  @!P0 BRA `(.L_x_4016) ;  /* 0xfffffffc00f08947 */ /* 0x002fea000383ffff */
[----:B------:R-:W-:Y:S05]  /*2b9e0*/  BRA `(.L_x_4111) ;  /* 0xffffffd800147947 */ /* 0x000fea000383ffff */
.L_x_4017:
        /* <DEDUP_REMOVED lines=11> */
.L_x_4113:
[----:B------:R-:W-:Y:S05]  /*2baa0*/  BSYNC B0 ;  /* 0x0000000000007941 */ /* 0x000fea0003800000 */
.L_x_4112:
[----:B------:R-:W-:Y:S05]  /*2bab0*/  BRA `(.L_x_4114) ;  /* 0xffffffd400fc7947 */ /* 0x000fea000383ffff */
.L_x_4018:
[----:B------:R-:W-:Y:S01]  /*2bac0*/  BSSY B0, `(.L_x_4115) ;  /* 0x0000006000007945 */ /* 0x000fe20003800000 */
[----:B------:R-:W-:-:S07]  /*2bad0*/  IMAD.MOV.U32 R15, RZ, RZ, -0x1 ;  /* 0xffffffffff0f7424 */ /* 0x000fce00078e00ff */
[----:B01----:R-:W-:Y:S05]  /*2bae0*/  WARPSYNC.COLLECTIVE R15, `(.L_x_4116) ;  /* 0x000000000f0c7348 */ /* 0x003fea0003c00000 */
[----:B------:R-:W-:Y:S02]  /*2baf0*/  ELECT P6, UR62, PT ;  /* 0x00000000003e782f */ /* 0x000fe400038c0000 */
[----:B------:R-:W-:Y:S01]  /*2bb00*/  MOV R14, UR62 ;  /* 0x0000003e000e7c02 */ /* 0x000fe20008000f00 */
[----:B01----:R-:W-:Y:S10]  /*2bb10*/  ENDCOLLECTIVE ;  /* 0x000000000000791b */ /* 0x003ff40003800000 */
.L_x_4116:
[----:B------:R-:W-:Y:S05]  /*2bb20*/  BSYNC B0 ;  /* 0x0000000000007941 */ /* 0x000fea0003800000 */
.L_x_4115:
[----:B------:R-:W-:Y:S05]  /*2bb30*/  BRA `(.L_x_4117) ;  /* 0xffffffd400f07947 */ /* 0x000fea000383ffff */
.L_x_4020:
[----:B0-----:R0:W1:Y:S02]  /*2bb40*/  SYNCS.PHASECHK.TRANS64.TRYWAIT P0, [R6+URZ], R5 ;  /* 0x00000005060075a7 */ /* 0x001064000800017f */
[----:B-1----:R-:W-:Y:S05]  /*2bb50*/  @!P0 NANOSLEEP.SYNCS 0x989680 ;  /* 0x009896800000895d */ /* 0x002fea0003900000 */
[----:B------:R-:W1:Y:S02]  /*2bb60*/  @!P0 SYNCS.PHASECHK.TRANS64 P0, [R6+URZ], R5 ;  /* 0x00000005060085a7 */ /* 0x000e64000800007f */
[----:B-1----:R-:W-:Y:S05]  /*2bb70*/  @!P0 BRA `(.L_x_4020) ;  /* 0xfffffffc00f08947 */ /* 0x002fea000383ffff */
[----:B------:R-:W-:Y:S05]  /*2bb80*/  BRA `(.L_x_4118) ;  /* 0xffffffd800307947 */ /* 0x000fea000383ffff */
.L_x_4021:
[----:B-1----:R1:W2:Y:S02]  /*2bb90*/  SYNCS.PHASECHK.TRANS64.TRYWAIT P0, [R7+URZ], R2 ;  /* 0x00000002070075a7 */ /* 0x0022a4000800017f */
[----:B--2---:R-:W-:Y:S05]  /*2bba0*/  @!P0 NANOSLEEP.SYNCS 0x989680 ;  /* 0x009896800000895d */ /* 0x004fea0003900000 */
[----:B------:R-:W2:Y:S02]  /*2bbb0*/  @!P0 SYNCS.PHASECHK.TRANS64 P0, [R7+URZ], R2 ;  /* 0x00000002070085a7 */ /* 0x000ea4000800007f */
[----:B--2---:R-:W-:Y:S05]  /*2bbc0*/  @!P0 BRA `(.L_x_4021) ;  /* 0xfffffffc00f08947 */ /* 0x004fea000383ffff */
[----:B------:R-:W-:Y:S05]  /*2bbd0*/  BRA `(.L_x_4119) ;  /* 0xffffffd800247947 */ /* 0x000fea000383ffff */
.L_x_4023:
[----:B--2---:R2:W3:Y:S02]  /*2bbe0*/  SYNCS.PHASECHK.TRANS64.TRYWAIT P0, [R4+URZ], R5 ;  /* 0x00000005040075a7 */ /* 0x0044e4000800017f */
[----:B---3--:R-:W-:Y:S05]  /*2bbf0*/  @!P0 NANOSLEEP.SYNCS 0x989680 ;  /* 0x009896800000895d */ /* 0x008fea0003900000 */
[----:B------:R-:W3:Y:S02]  /*2bc00*/  @!P0 SYNCS.PHASECHK.TRANS64 P0, [R4+URZ], R5 ;  /* 0x00000005040085a7 */ /* 0x000ee4000800007f */
[----:B---3--:R-:W-:Y:S05]  /*2bc10*/  @!P0 BRA `(.L_x_4023) ;  /* 0xfffffffc00f08947 */ /* 0x008fea000383ffff */
[----:B------:R-:W-:Y:S05]  /*2bc20*/  BRA `(.L_x_4120) ;  /* 0xffffffd800287947 */ /* 0x000fea000383ffff */
.L_x_4121:
        /* <DEDUP_REMOVED lines=13> */
.L_x_14850:


//--------------------- .text._ZN7cutlass13device_kernelIN5flash11enable_sm90INS1_16FlashAttnFwdSm90INS1_25CollectiveMainloopFwdSm90ILi2EN4cute5tupleIJNS5_1CILi1EEES8_S8_EEENS6_IJNS7_ILi128EEENS7_ILi96EEENS7_ILi192EEEEEELi192ENS_6half_tEfNS_4arch4Sm90ELb0ELb1ELb1ELb0ELb0ELb0ELb0ELb1ELb1ELb1ELb1ELb0EEENS1_21CollectiveEpilogueFwdINS6_IJSA_SC_SB_EEES9_SE_SG_Li256ELb0ELb1ELb1ELb0EEENS1_19SingleTileSchedulerILb0ELb1ELb1ELi128EEEEEEEEEvNT_6ParamsE --------------------------
	.section	.text._ZN7cutlass13device_kernelIN5flash11enable_sm90INS1_16FlashAttnFwdSm90INS1_25CollectiveMainloopFwdSm90ILi2EN4cute5tupleIJNS5_1CILi1EEES8_S8_EEENS6_IJNS7_ILi128EEENS7_ILi96EEENS7_ILi192EEEEEELi192ENS_6half_tEfNS_4arch4Sm90ELb0ELb1ELb1ELb0ELb0ELb0ELb0ELb1ELb1ELb1ELb1ELb0EEENS1_21CollectiveEpilogueFwdINS6_IJSA_SC_SB_EEES9_SE_SG_Li256ELb0ELb1ELb1ELb0EEENS1_19SingleTileSchedulerILb0ELb1ELb1ELi128EEEEEEEEEvNT_6ParamsE,"ax",@progbits
	.align	128
.text._ZN7cutlass13device_kernelIN5flash11enable_sm90INS1_16FlashAttnFwdSm90INS1_25CollectiveMainloopFwdSm90ILi2EN4cute5tupleIJNS5_1CILi1EEES8_S8_EEENS6_IJNS7_ILi128EEENS7_ILi96EEENS7_ILi192EEEEEELi192ENS_6half_tEfNS_4arch4Sm90ELb0ELb1ELb1ELb0ELb0ELb0ELb0ELb1ELb1ELb1ELb1ELb0EEENS1_21CollectiveEpilogueFwdINS6_IJSA_SC_SB_EEES9_SE_SG_Li256ELb0ELb1ELb1ELb0EEENS1_19SingleTileSchedulerILb0ELb1ELb1ELi128EEEEEEEEEvNT_6ParamsE:
        .type           _ZN7cutlass13device_kernelIN5flash11enable_sm90INS1_16FlashAttnFwdSm90INS1_25CollectiveMainloopFwdSm90ILi2EN4cute5tupleIJNS5_1CILi1EEES8_S8_EEENS6_IJNS7_ILi128EEENS7_ILi96EEENS7_ILi192EEEEEELi192ENS_6half_tEfNS_4arch4Sm90ELb0ELb1ELb1ELb0ELb0ELb0ELb0ELb1ELb1ELb1ELb1ELb0EEENS1_21CollectiveEpilogueFwdINS6_IJSA_SC_SB_EEES9_SE_SG_Li256ELb0ELb1ELb1ELb0EEENS1_19SingleTileSchedulerILb0ELb1ELb1ELi128EEEEEEEEEvNT_6ParamsE,@function
        .size           _ZN7cutlass13device_kernelIN5flash11enable_sm90INS1_16FlashAttnFwdSm90INS1_25CollectiveMainloopFwdSm90ILi2EN4cute5tupleIJNS5_1CILi1EEES8_S8_EEENS6_IJNS7_ILi128EEENS7_ILi96EEENS7_ILi192EEEEEELi192ENS_6half_tEfNS_4arch4Sm90ELb0ELb1ELb1ELb0ELb0ELb0ELb0ELb1ELb1ELb1ELb1ELb0EEENS1_21CollectiveEpilogueFwdINS6_IJSA_SC_SB_EEES9_SE_SG_Li256ELb0ELb1ELb1ELb0EEENS1_19SingleTileSchedulerILb0ELb1ELb1ELi128EEEEEEEEEvNT_6ParamsE,(.L_x_14851 - _ZN7cutlass13device_kernelIN5flash11enable_sm90INS1_16FlashAttnFwdSm90INS1_25CollectiveMainloopFwdSm90ILi2EN4cute5tupleIJNS5_1CILi1EEES8_S8_EEENS6_IJNS7_ILi128EEENS7_ILi96EEENS7_ILi192EEEEEELi192ENS_6half_tEfNS_4arch4Sm90ELb0ELb1ELb1ELb0ELb0ELb0ELb0ELb1ELb1ELb1ELb1ELb0EEENS1_21CollectiveEpilogueFwdINS6_IJSA_SC_SB_EEES9_SE_SG_Li256ELb0ELb1ELb1ELb0EEENS1_19SingleTileSchedulerILb0ELb1ELb1ELi128EEEEEEEEEvNT_6ParamsE)
        .other          _ZN7cutlass13device_kernelIN5flash11enable_sm90INS1_16FlashAttnFwdSm90INS1_25CollectiveMainloopFwdSm90ILi2EN4cute5tupleIJNS5_1CILi1EEES8_S8_EEENS6_IJNS7_ILi128EEENS7_ILi96EEENS7_ILi192EEEEEELi192ENS_6half_tEfNS_4arch4Sm90ELb0ELb1ELb1ELb0ELb0ELb0ELb0ELb1ELb1ELb1ELb1ELb0EEENS1_21CollectiveEpilogueFwdINS6_IJSA_SC_SB_EEES9_SE_SG_Li256ELb0ELb1ELb1ELb0EEENS1_19SingleTileSchedulerILb0ELb1ELb1ELi128EEEEEEEEEvNT_6ParamsE,@"STO_CUDA_ENTRY STV_DEFAULT"
_ZN7cutlass13device_kernelIN5flash11enable_sm90INS1_16FlashAttnFwdSm90INS1_25CollectiveMainloopFwdSm90ILi2EN4cute5tupleIJNS5_1CILi1EEES8_S8_EEENS6_IJNS7_ILi128EEENS7_ILi96EEENS7_ILi192EEEEEELi192ENS_6half_tEfNS_4arch4Sm90ELb0ELb1ELb1ELb0ELb0ELb0ELb0ELb1ELb1ELb1ELb1ELb0EEENS1_21CollectiveEpilogueFwdINS6_IJSA_SC_SB_EEES9_SE_SG_Li256ELb0ELb1ELb1ELb0EEENS1_19SingleTileSchedulerILb0ELb1ELb1ELi128EEEEEEEEEvNT_6ParamsE:
        /* <DEDUP_REMOVED lines=18> */
.L_x_4123:
[----:B------:R-:W-:Y:S05]  /*0120*/  BSYNC B0 ;  /* 0x0000000000007941 */ /* 0x000fea0003800000 */
.L_x_4122:
        /* <DEDUP_REMOVED lines=41> */
.L_x_4124:
        /* <DEDUP_REMOVED lines=22> */
.L_x_4125:
        /* <DEDUP_REMOVED lines=18> */
.L_x_4126:
        /* <DEDUP_REMOVED lines=22> */
.L_x_4127:
        /* <DEDUP_REMOVED lines=22> */
.L_x_4128:
        /* <DEDUP_REMOVED lines=9> */
.L_x_4131:
        /* <DEDUP_REMOVED lines=19> */
[----:B0-----:R-:W0:Y:S01]  /*0ac0*/  LDC.64 R2, c[0x0][0x418] ;  /* 0x00010600ff027b82 */ /* 0x001e220000000a00 */
[----:B------:R-:W-:Y:S01]  /*0ad0*/  ULDC UR4, c[0x0][0x448] ;  /* 0x0001120000047ab9 */ /* 0x000fe20000000800 */
[----:B------:R-:W1:Y:S01]  /*0ae0*/  S2R R0, SR_TID.X ;  /* 0x0000000000007919 */ /* 0x000e620000002100 */
[----:B------:R-:W-:-:S03]  /*0af0*/  UISETP.NE.AND UP0, UPT, UR4, 0x1, UPT ;  /* 0x000000010400788c */ /* 0x000fc6000bf05270 */
[----:B------:R-:W-:Y:S02]  /*0b00*/  ULDC.64 UR4, c[0x0][0x9e0] ;  /* 0x0002780000047ab9 */ /* 0x000fe40000000a00 */
[----:B------:R-:W2:Y:S01]  /*0b10*/  LDC R22, c[0x0][0x288] ;  /* 0x0000a200ff167b82 */ /* 0x000ea20000000800 */
[----:B------:R-:W-:-:S05]  /*0b20*/  UISETP.GE.AND UP1, UPT, UR5, 0x1, UPT ;  /* 0x000000010500788c */ /* 0x000fca000bf26270 */
[----:B------:R-:W-:Y:S01]  /*0b30*/  @UP0 ULDC UR9, c[0x0][0x44c] ;  /* 0x0001130000090ab9 */ /* 0x000fe20000000800 */
[----:B------:R-:W-:Y:S01]  /*0b40*/  @UP0 ULDC UR11, c[0x0][0x450] ;  /* 0x00011400000b0ab9 */ /* 0x000fe20000000800 */
[----:B------:R-:W3:Y:S01]  /*0b50*/  LDC R16, c[0x0][0x424] ;  /* 0x00010900ff107b82 */ /* 0x000ee20000000800 */
[----:B------:R-:W-:-:S07]  /*0b60*/  PLOP3.LUT P1, PT, PT, PT, UP1, 0x80, 0x0 ;  /* 0x000000000000781c */ /* 0x000fce0003f2f018 */
[----:B------:R-:W4:Y:S01]  /*0b70*/  LDC R5, c[0x0][0x2f0] ;  /* 0x0000bc00ff057b82 */ /* 0x000f220000000800 */
[----:B0-----:R-:W-:-:S04]  /*0b80*/  ISETP.NE.U32.AND P0, PT, R2, RZ, PT ;  /* 0x000000ff0200720c */ /* 0x001fc80003f05070 */
[----:B------:R-:W-:-:S03]  /*0b90*/  ISETP.NE.AND.EX P0, PT, R3, RZ, PT, P0 ;  /* 0x000000ff0300720c */ /* 0x000fc60003f05300 */
[----:B------:R-:W0:Y:S01]  /*0ba0*/  S2UR UR38, SR_CTAID.X ;  /* 0x00000000002679c3 */ /* 0x000e220000002500 */
[----:B--2---:R-:W-:Y:S01]  /*0bb0*/  IADD3 R3, -R22, 0x1, RZ ;  /* 0x0000000116037810 */ /* 0x004fe20007ffe1ff */
[----:B-1----:R-:W-:Y:S01]  /*0bc0*/  VIADD R120, R0, 0xffffff80 ;  /* 0xffffff8000787836 */ /* 0x002fe20000000000 */
[----:B---3--:R-:W-:-:S05]  /*0bd0*/  SEL R16, R16, 0x1, P0 ;  /* 0x0000000110107807 */ /* 0x008fca0000000000 */
[CC--:B----4-:R-:W-:Y:S02]  /*0be0*/  IMAD R3, R16.reuse, R5.reuse, R3 ;  /* 0x0000000510037224 */ /* 0x0d0fe400078e0203 */
[----:B------:R-:W-:-:S03]  /*0bf0*/  IMAD R18, R16, R5, RZ ;  /* 0x0000000510127224 */ /* 0x000fc600078e02ff */
[----:B------:R-:W-:Y:S01]  /*0c00*/  R2UR UR10, R3 ;  /* 0x00000000030a72ca */ /* 0x000fe200000e0000 */
[----:B0-----:R-:W-:-:S04]  /*0c10*/  USHF.L.U32 UR38, UR38, 0x7, URZ ;  /* 0x0000000726267899 */ /* 0x001fc8000800063f */
[----:B------:R-:W-:Y:S02]  /*0c20*/  @UP0 UIADD3 UR8, UR38, 0x7f, URZ ;  /* 0x0000007f26080890 */ /* 0x000fe4000fffe03f */
[----:B------:R-:W-:Y:S02]  /*0c30*/  UIADD3 UR7, UR38, 0x7f, URZ ;  /* 0x0000007f26077890 */ /* 0x000fe4000fffe03f */
[----:B------:R-:W-:-:S04]  /*0c40*/  UIMAD.WIDE.U32 UR8, UR8, UR9, URZ ;  /* 0x00000009080872a5 */ /* 0x000fc8000f8e003f */
[----:B------:R-:W-:-:S04]  /*0c50*/  @UP0 USHF.R.U32.HI UR7, URZ, UR11, UR9 ;  /* 0x0000000b3f070299 */ /* 0x000fc80008011609 */
[----:B------:R-:W-:-:S04]  /*0c60*/  UIADD3 UR7, UR10, UR7, URZ ;  /* 0x000000070a077290 */ /* 0x000fc8000fffe03f */
[----:B------:R-:W-:-:S06]  /*0c70*/  UIADD3 UR4, UR7, UR4, URZ ;  /* 0x0000000407047290 */ /* 0x000fcc000fffe03f */
[----:B------:R-:W-:Y:S01]  /*0c80*/  IMAD.U32 R0, RZ, RZ, UR4 ;  /* 0x00000004ff007e24 */ /* 0x000fe2000f8e00ff */
[----:B------:R-:W-:Y:S06]  /*0c90*/  @!P1 BRA `(.L_x_4133) ;  /* 0x0000000000409947 */ /* 0x000fec0003800000 */
        /* <DEDUP_REMOVED lines=10> */
.L_x_4134:
[----:B------:R-:W-:-:S11]  /*0d40*/  UISETP.NE.AND UP1, UPT, UR5, 0x1, UPT ;  /* 0x000000010500788c */ /* 0x000fd6000bf25270 */
[----:B------:R-:W-:Y:S02]  /*0d50*/  @UP1 ULDC.64 UR10, c[0x0][0x9e8] ;  /* 0x00027a00000a1ab9 */ /* 0x000fe40000000a00 */
[----:B------:R-:W-:-:S04]  /*0d60*/  UIMAD.WIDE.U32 UR8, UR4, UR10, URZ ;  /* 0x0000000a040872a5 */ /* 0x000fc8000f8e003f */
[----:B------:R-:W-:-:S12]  /*0d70*/  @UP1 USHF.R.U32.HI UR4, URZ, UR11, UR9 ;  /* 0x0000000b3f041299 */ /* 0x000fd80008011609 */
.L_x_4135:
[----:B------:R-:W-:-:S06]  /*0d80*/  UIMAD UR4, UR4, UR5, UR5 ;  /* 0x00000005040472a4 */ /* 0x000fcc000f8e0205 */
[----:B------:R-:W-:-:S07]  /*0d90*/  VIMNMX R0, R0, UR4, PT ;  /* 0x0000000400007c48 */ /* 0x000fce000bfe0100 */
.L_x_4133:
[-C--:B------:R-:W-:Y:S01]  /*0da0*/  IMAD R22, R16, R5.reuse, -R22 ;  /* 0x0000000510167224 */ /* 0x080fe200078e0a16 */
[----:B------:R-:W-:Y:S01]  /*0db0*/  @UP0 ULDC UR8, c[0x0][0x44c] ;  /* 0x0001130000080ab9 */ /* 0x000fe20000000800 */
[----:B------:R-:W-:Y:S01]  /*0dc0*/  VIADD R2, R0, 0x5f ;  /* 0x0000005f00027836 */ /* 0x000fe20000000000 */
[----:B------:R-:W-:Y:S01]  /*0dd0*/  UIMAD.WIDE.U32 UR8, UR38, UR8, URZ ;  /* 0x00000008260872a5 */ /* 0x000fe2000f8e003f */
[----:B------:R-:W-:Y:S01]  /*0de0*/  IMAD R0, R16, R5, 0x5f ;  /* 0x0000005f10007424 */ /* 0x000fe200078e0205 */
[----:B------:R-:W-:Y:S01]  /*0df0*/  R2UR UR7, R22 ;  /* 0x00000000160772ca */ /* 0x000fe200000e0000 */
[----:B------:R-:W-:Y:S01]  /*0e00*/  @UP0 ULDC UR10, c[0x0][0x450] ;  /* 0x00011400000a0ab9 */ /* 0x000fe20000000800 */
[----:B------:R-:W-:Y:S01]  /*0e10*/  IMAD.HI R2, R2, 0x2aaaaaab, RZ ;  /* 0x2aaaaaab02027827 */ /* 0x000fe200078e02ff */
[----:B------:R-:W-:Y:S01]  /*0e20*/  UMOV UR4, UR38 ;  /* 0x0000002600047c82 */ /* 0x000fe20008000000 */
[----:B------:R-:W-:Y:S02]  /*0e30*/  @UP0 USHF.R.U32.HI UR4, URZ, UR10, UR9 ;  /* 0x0000000a3f040299 */ /* 0x000fe40008011609 */
[----:B------:R-:W-:Y:S01]  /*0e40*/  IMAD.HI R0, R0, 0x2aaaaaab, RZ ;  /* 0x2aaaaaab00007827 */ /* 0x000fe200078e02ff */
[----:B------:R-:W-:-:S04]  /*0e50*/  SHF.R.U32.HI R5, RZ, 0x1f, R2 ;  /* 0x0000001fff057819 */ /* 0x000fc80000011602 */
[----:B------:R-:W-:Y:S02]  /*0e60*/  SHF.R.U32.HI R3, RZ, 0x1f, R0 ;  /* 0x0000001fff037819 */ /* 0x000fe40000011600 */
[----:B------:R-:W-:Y:S01]  /*0e70*/  UIADD3 UR4, UR7, UR4, URZ ;  /* 0x0000000407047290 */ /* 0x000fe2000fffe03f */
[----:B------:R-:W-:Y:S02]  /*0e80*/  LEA.HI.SX32 R2, R2, R5, 0x1c ;  /* 0x0000000502027211 */ /* 0x000fe400078fe2ff */
[----:B------:R-:W-:Y:S01]  /*0e90*/  ULDC UR7, c[0x0][0x9dc] ;  /* 0x0002770000077ab9 */ /* 0x000fe20000000800 */
[----:B------:R-:W-:Y:S01]  /*0ea0*/  LEA.HI.SX32 R3, R0, R3, 0x1c ;  /* 0x0000000300037211 */ /* 0x000fe200078fe2ff */
[----:B------:R-:W-:-:S03]  /*0eb0*/  UIADD3 UR7, UR4, -UR7, URZ ;  /* 0x8000000704077290 */ /* 0x000fc6000fffe03f */
[----:B------:R-:W-:Y:S01]  /*0ec0*/  VIMNMX R23, R3, R2, PT ;  /* 0x0000000203177248 */ /* 0x000fe20003fe0100 */
[----:B------:R-:W-:Y:S08]  /*0ed0*/  @!P1 BRA `(.L_x_4136) ;  /* 0x0000000000449947 */ /* 0x000ff00003800000 */
        /* <DEDUP_REMOVED lines=10> */
.L_x_4137:
[----:B------:R-:W-:-:S11]  /*0f80*/  UISETP.NE.AND UP0, UPT, UR5, 0x1, UPT ;  /* 0x000000010500788c */ /* 0x000fd6000bf05270 */
[----:B------:R-:W-:Y:S02]  /*0f90*/  @UP0 ULDC.64 UR10, c[0x0][0x9e8] ;  /* 0x00027a00000a0ab9 */ /* 0x000fe40000000a00 */
[----:B------:R-:W-:-:S04]  /*0fa0*/  UIMAD.WIDE.U32 UR8, UR4, UR10, URZ ;  /* 0x0000000a040872a5 */ /* 0x000fc8000f8e003f */
[----:B------:R-:W-:-:S12]  /*0fb0*/  @UP0 USHF.R.U32.HI UR4, URZ, UR11, UR9 ;  /* 0x0000000b3f040299 */ /* 0x000fd80008011609 */
.L_x_4138:
[----:B------:R-:W-:-:S04]  /*0fc0*/  UIMAD UR4, UR4, UR5, URZ ;  /* 0x00000005040472a4 */ /* 0x000fc8000f8e023f */
[----:B------:R-:W-:-:S04]  /*0fd0*/  UISETP.LT.AND UP0, UPT, UR7, UR4, UPT ;  /* 0x000000040700728c */ /* 0x000fc8000bf01270 */
[----:B------:R-:W-:-:S12]  /*0fe0*/  USEL UR7, UR7, UR4, !UP0 ;  /* 0x0000000407077287 */ /* 0x000fd8000c000000 */
.L_x_4136:
[----:B------:R-:W-:Y:S02]  /*0ff0*/  UIMAD.WIDE UR4, UR7, 0x2aaaaaab, URZ ;  /* 0x2aaaaaab070478a5 */ /* 0x000fe4000f8e023f */
[----:B------:R-:W-:Y:S02]  /*1000*/  USHF.R.U32.HI UR11, URZ, 0x10, UR6 ;  /* 0x000000103f0b7899 */ /* 0x000fe40008011606 */
[----:B------:R-:W-:Y:S02]  /*1010*/  USHF.R.U32.HI UR4, URZ, 0x1f, UR5 ;  /* 0x0000001f3f047899 */ /* 0x000fe40008011605 */
[----:B------:R-:W-:Y:S02]  /*1020*/  ULOP3.LUT UR7, UR6, 0xffff, URZ, 0xc0, !UPT ;  /* 0x0000ffff06077892 */ /* 0x000fe4000f8ec03f */
[----:B------:R-:W-:-:S04]  /*1030*/  ULEA.HI.SX32 UR4, UR5, UR4, 0x1c ;  /* 0x0000000405047291 */ /* 0x000fc8000f8fe23f */
[----:B------:R-:W-:-:S04]  /*1040*/  UISETP.LT.AND UP0, UPT, URZ, UR4, UPT ;  /* 0x000000043f00728c */ /* 0x000fc8000bf01270 */
[----:B------:R-:W-:Y:S02]  /*1050*/  USEL UR10, URZ, UR4, !UP0 ;  /* 0x000000043f0a7287 */ /* 0x000fe4000c000000 */
[----:B------:R-:W-:Y:S01]  /*1060*/  UISETP.NE.AND UP0, UPT, UR11, URZ, UPT ;  /* 0x0000003f0b00728c */ /* 0x000fe2000bf05270 */
[----:B------:R-:W-:-:S03]  /*1070*/  UMOV UR4, URZ ;  /* 0x0000003f00047c82 */ /* 0x000fc60008000000 */
[----:B------:R-:W-:-:S07]  /*1080*/  ISETP.GT.AND P0, PT, R23, UR10, PT ;  /* 0x0000000a17007c0c */ /* 0x000fce000bf04270 */
[----:B------:R-:W-:-:S06]  /*1090*/  @!UP0 ULDC UR11, c[0x0][0x9f0] ;  /* 0x00027c00000b8ab9 */ /* 0x000fcc0000000800 */
[----:B------:R-:W-:Y:S05]  /*10a0*/  @!P0 BRA `(.L_x_4139) ;  /* 0x00000000008c8947 */ /* 0x000fea0003800000 */
[----:B------:R-:W-:Y:S01]  /*10b0*/  IMAD.U32 R4, RZ, RZ, UR11 ;  /* 0x0000000bff047e24 */ /* 0x000fe2000f8e00ff */
[----:B------:R-:W-:-:S04]  /*10c0*/  UMOV UR4, URZ ;  /* 0x0000003f00047c82 */ /* 0x000fc80008000000 */
[----:B------:R-:W-:-:S04]  /*10d0*/  IABS R0, R4 ;  /* 0x0000000400007213 */ /* 0x000fc80000000000 */
[----:B------:R-:W-:Y:S02]  /*10e0*/  R2UR UR12, R0 ;  /* 0x00000000000c72ca */ /* 0x000fe400000e0000 */
[----:B------:R-:W-:Y:S02]  /*10f0*/  IADD3 R0, R4, -0x1, R23 ;  /* 0xffffffff04007810 */ /* 0x000fe40007ffe017 */
[----:B------:R-:W-:Y:S02]  /*1100*/  IABS R4, R4 ;  /* 0x0000000400047213 */ /* 0x000fe40000000000 */
[----:B------:R-:W-:-:S03]  /*1110*/  R2UR UR6, R0 ;  /* 0x00000000000672ca */ /* 0x000fc600000e0000 */
[----:B------:R-:W-:-:S04]  /*1120*/  IMAD.MOV R4, RZ, RZ, -R4 ;  /* 0x000000ffff047224 */ /* 0x000fc800078e0a04 */
[----:B------:R-:W0:Y:S06]  /*1130*/  I2F.RP R2, UR12 ;  /* 0x0000000c00027d06 */ /* 0x000e2c0008209400 */
[----:B------:R-:W-:-:S06]  /*1140*/  UIADD3 UR6, -UR10, UR6, URZ ;  /* 0x000000060a067290 */ /* 0x000fcc000fffe13f */
[----:B------:R-:W-:Y:S01]  /*1150*/  IMAD.U32 R0, RZ, RZ, UR6 ;  /* 0x00000006ff007e24 */ /* 0x000fe2000f8e00ff */
[----:B------:R-:W-:Y:S01]  /*1160*/  ULOP3.LUT UR6, UR6, UR11, URZ, 0x3c, !UPT ;  /* 0x0000000b06067292 */ /* 0x000fe2000f8e3c3f */
[----:B0-----:R-:W0:Y:S03]  /*1170*/  MUFU.RCP R2, R2 ;  /* 0x0000000200027308 */ /* 0x001e260000001000 */
[----:B------:R-:W-:-:S04]  /*1180*/  IABS R0, R0 ;  /* 0x0000000000007213 */ /* 0x000fc80000000000 */
[----:B------:R-:W-:Y:S01]  /*1190*/  R2UR UR9, R0 ;  /* 0x00000000000972ca */ /* 0x000fe200000e0000 */
[----:B------:R-:W-:Y:S02]  /*11a0*/  IMAD.MOV.U32 R0, RZ, RZ, R4 ;  /* 0x000000ffff007224 */ /* 0x000fe400078e0004 */
[----:B0-----:R-:W-:-:S06]  /*11b0*/  VIADD R3, R2, 0xffffffe ;  /* 0x0ffffffe02037836 */ /* 0x001fcc0000000000 */
        /* <DEDUP_REMOVED lines=18> */
.L_x_4139:
[----:B------:R-:W-:Y:S02]  /*12e0*/  UIMAD UR5, UR7, UR4, UR10 ;  /* 0x00000004070572a4 */ /* 0x000fe4000f8e020a */
[----:B------:R-:W-:Y:S01]  /*12f0*/  IMAD.U32 R2, RZ, RZ, UR4 ;  /* 0x00000004ff027e24 */ /* 0x000fe2000f8e00ff */
[----:B------:R-:W-:Y:S01]  /*1300*/  PLOP3.LUT P0, PT, PT, PT, PT, 0x80, 0x0 ;  /* 0x000000000000781c */ /* 0x000fe20003f0f070 */
[----:B------:R-:W-:Y:S01]  /*1310*/  IMAD.MOV.U32 R0, RZ, RZ, RZ ;  /* 0x000000ffff007224 */ /* 0x000fe200078e00ff */
[----:B------:R-:W-:Y:S02]  /*1320*/  CS2R R118, SRZ ;  /* 0x0000000000767805 */ /* 0x000fe4000001ff00 */
[----:B------:R-:W-:Y:S02]  /*1330*/  CS2R R116, SRZ ;  /* 0x0000000000747805 */ /* 0x000fe4000001ff00 */
[----:B------:R-:W-:Y:S01]  /*1340*/  VIADDMNMX R23, R2, UR5, R23, PT ;  /* 0x0000000502177c46 */ /* 0x000fe2000b800117 */
[----:B------:R-:W-:Y:S01]  /*1350*/  IMAD.U32 R17, RZ, RZ, UR5 ;  /* 0x00000005ff117e24 */ /* 0x000fe2000f8e00ff */
[----:B------:R-:W-:Y:S01]  /*1360*/  CS2R R114, SRZ ;  /* 0x0000000000727805 */ /* 0x000fe2000001ff00 */
[----:B------:R-:W-:Y:S01]  /*1370*/  IMAD.MOV.U32 R2, RZ, RZ, RZ ;  /* 0x000000ffff027224 */ /* 0x000fe200078e00ff */
        /* <DEDUP_REMOVED lines=54> */
[----:B------:R-:W-:-:S04]  /*16e0*/  UIADD3 UR6, UR58, 0x12400, URZ ;  /* 0x000124003a067890 */ /* 0x000fc8000fffe03f */
        /* <DEDUP_REMOVED lines=26> */
.L_x_4141:
[----:B------:R-:W-:-:S04]  /*1890*/  SHF.L.U32 R0, RZ, 0x1f, RZ ;  /* 0x0000001fff007819 */ /* 0x000fc800000006ff */
[----:B------:R-:W0:Y:S02]  /*18a0*/  SYNCS.PHASECHK.TRANS64.TRYWAIT P0, [UR58+0x30800], R0 ;  /* 0x03080000ff0075a7 */ /* 0x000e24000800017a */
[----:B0-----:R-:W-:Y:S05]  /*18b0*/  @!P0 BRA `(.L_x_4142) ;  /* 0x0000013c00888947 */ /* 0x001fea0003800000 */
.L_x_4309:
[----:B------:R-:W2:Y:S02]  /*18c0*/  LDL R2, [R1+0x8] ;  /* 0x0000080001027983 */ /* 0x000ea40000100800 */
[----:B--2---:R-:W-:-:S13]  /*18d0*/  R2UR UR4, R2 ;  /* 0x00000000020472ca */ /* 0x004fda00000e0000 */
[----:B------:R-:W-:-:S06]  /*18e0*/  ULOP3.LUT UR4, UR4, 0x1, URZ, 0xfc, !UPT ;  /* 0x0000000104047892 */ /* 0x000fcc000f8efc3f */
[----:B------:R-:W-:-:S05]  /*18f0*/  IMAD.U32 R2, RZ, RZ, UR4 ;  /* 0x00000004ff027e24 */ /* 0x000fca000f8e00ff */
[----:B------:R-:W-:-:S13]  /*1900*/  ISETP.NE.AND P0, PT, R2, 0x3, PT ;  /* 0x000000030200780c */ /* 0x000fda0003f05270 */
[----:B------:R-:W-:Y:S05]  /*1910*/  @!P0 BRA `(.L_x_4143) ;  /* 0x0000000000048947 */ /* 0x000fea0003800000 */
[----:B------:R-:W-:Y:S01]  /*1920*/  BPT.TRAP 0x1 ;  /* 0x000000040000795c */ /* 0x000fe20000300000 */
.L_x_4143:
[----:B------:R1:W2:Y:S01]  /*1930*/  SYNCS.PHASECHK.TRANS64.TRYWAIT P2, [UR58+0x30830], R0 ;  /* 0x03083000ff0075a7 */ /* 0x0002a2000804017a */
[----:B------:R-:W-:Y:S05]  /*1940*/  @!P0 BRA `(.L_x_4144) ;  /* 0x0000000000048947 */ /* 0x000fea0003800000 */
[----:B------:R-:W-:Y:S01]  /*1950*/  BPT.TRAP 0x1 ;  /* 0x000000040000795c */ /* 0x000fe20000300000 */
.L_x_4144:
[----:B------:R-:W3:Y:S01]  /*1960*/  S2R R2, SR_TID.X ;  /* 0x0000000000027919 */ /* 0x000ee20000002100 */
[----:B------:R-:W-:-:S05]  /*1970*/  IMAD.U32 R6, RZ, RZ, UR36 ;  /* 0x00000024ff067e24 */ /* 0x000fca000f8e00ff */
[----:B------:R-:W-:Y:S02]  /*1980*/  LOP3.LUT R6, R6, 0x10000, RZ, 0xfc, !PT ;  /* 0x0001000006067812 */ /* 0x000fe400078efcff */
[----:B---3--:R-:W-:-:S04]  /*1990*/  LOP3.LUT R2, R2, 0x7f, RZ, 0xc0, !PT ;  /* 0x0000007f02027812 */ /* 0x008fc800078ec0ff */
[----:B------:R-:W-:Y:S01]  /*19a0*/  ISETP.NE.AND P1, PT, R2, RZ, PT ;  /* 0x000000ff0200720c */ /* 0x000fe20003f25270 */
[----:B--2---:R-:W-:-:S12]  /*19b0*/  @P2 BRA `(.L_x_4145) ;  /* 0x0000000000082947 */ /* 0x004fd80003800000 */
[----:B------:R-:W2:Y:S02]  /*19c0*/  SYNCS.PHASECHK.TRANS64.TRYWAIT P2, [UR58+0x30830], R0 ;  /* 0x03083000ff0075a7 */ /* 0x000ea4000804017a */
[----:B--2---:R-:W-:Y:S05]  /*19d0*/  @!P2 BRA `(.L_x_4146) ;  /* 0x0000013c0058a947 */ /* 0x004fea0003800000 */
.L_x_4145:
[----:B------:R-:W-:Y:S05]  /*19e0*/  WARPSYNC.ALL ;  /* 0x0000000000007948 */ /* 0x000fea0003800000 */
[----:B------:R-:W-:Y:S01]  /*19f0*/  IMAD.MOV.U32 R7, RZ, RZ, 0x40000040 ;  /* 0x40000040ff077424 */ /* 0x000fe200078e00ff */
[----:B------:R-:W-:Y:S01]  /*1a00*/  UIADD3 UR4, UR58, 0x1e400, URZ ;  /* 0x0001e4003a047890 */ /* 0x000fe2000fffe03f */
[----:B------:R-:W-:Y:S01]  /*1a10*/  R2UR UR8, R6 ;  /* 0x00000000060872ca */ /* 0x000fe200000e0000 */
[----:B------:R-:W-:Y:S02]  /*1a20*/  WARPGROUP.ARRIVE ;  /* 0x00000000000079c5 */ /* 0x000fe40000000000 */
[----:B------:R-:W-:Y:S01]  /*1a30*/  R2UR UR9, R7 ;  /* 0x00000000070972ca */ /* 0x000fe200000e0000 */
[----:B------:R-:W-:Y:S01]  /*1a40*/  USHF.R.U32.HI UR4, URZ, 0x4, UR4 ;  /* 0x000000043f047899 */ /* 0x000fe20008011604 */
[----:B------:R-:W-:Y:S01]  /*1a50*/  LOP3.LUT R9, R72, 0xffffff80, RZ, 0xc0, !PT ;  /* 0xffffff8048097812 */ /* 0x000fe200078ec0ff */
[----:B------:R-:W-:Y:S01]  /*1a60*/  UMOV UR11, 0x40000040 ;  /* 0x40000040000b7882 */ /* 0x000fe20000000000 */
[----:B------:R-:W-:Y:S01]  /*1a70*/  UMOV UR7, 0x40000040 ;  /* 0x4000004000077882 */ /* 0x000fe20000000000 */
[----:B------:R-:W-:Y:S01]  /*1a80*/  ULOP3.LUT UR4, UR4, 0x3fff, URZ, 0xc0, !UPT ;  /* 0x00003fff04047892 */ /* 0x000fe2000f8ec03f */
[----:B------:R-:W-:Y:S01]  /*1a90*/  LEA.HI R73, R73, R120, RZ, 0x2 ;  /* 0x0000007849497211 */ /* 0x000fe200078f10ff */
[----:B------:R-:W-:Y:S01]  /*1aa0*/  UMOV UR13, 0x40000040 ;  /* 0x40000040000d7882 */ /* 0x000fe20000000000 */
[----:B------:R-:W-:Y:S01]  /*1ab0*/  UMOV UR15, 0x40000040 ;  /* 0x40000040000f7882 */ /* 0x000fe20000000000 */
[----:B------:R-:W-:Y:S01]  /*1ac0*/  ULOP3.LUT UR60, UR4, 0x10000, URZ, 0xfc, !UPT ;  /* 0x00010000043c7892 */ /* 0x000fe2000f8efc3f */
[----:B------:R-:W-:Y:S01]  /*1ad0*/  IMAD.IADD R10, R120, 0x1, -R9 ;  /* 0x00000001780a7824 */ /* 0x000fe200078e0a09 */
[----:B------:R-:W-:Y:S01]  /*1ae0*/  UMOV UR17, 0x40000040 ;  /* 0x4000004000117882 */ /* 0x000fe20000000000 */
[----:B------:R-:W-:Y:S01]  /*1af0*/  UMOV UR19, 0x40000040 ;  /* 0x4000004000137882 */ /* 0x000fe20000000000 */
[----:B------:R-:W-:Y:S01]  /*1b00*/  UIADD3 UR6, UR60, 0x2, URZ ;  /* 0x000000023c067890 */ /* 0x000fe2000fffe03f */
[----:B------:R-:W-:Y:S01]  /*1b10*/  LOP3.LUT R73, R73, 0xfffffffc, RZ, 0xc0, !PT ;  /* 0xfffffffc49497812 */ /* 0x000fe200078ec0ff */
[----:B------:R-:W-:Y:S01]  /*1b20*/  UIADD3 UR14, UR60, 0x4, URZ ;  /* 0x000000043c0e7890 */ /* 0x000fe2000fffe03f */
[----:B------:R-:W-:Y:S01]  /*1b30*/  SHF.R.S32.HI R9, RZ, 0x1f, R10 ;  /* 0x0000001fff097819 */ /* 0x000fe2000001140a */
[----:B------:R-:W-:Y:S01]  /*1b40*/  UMOV UR10, UR60 ;  /* 0x0000003c000a7c82 */ /* 0x000fe20008000000 */
[----:B------:R-:W-:Y:S01]  /*1b50*/  UIADD3 UR18, UR60, 0x6, URZ ;  /* 0x000000063c127890 */ /* 0x000fe2000fffe03f */
[----:B------:R-:W-:Y:S01]  /*1b60*/  HGMMA.64x96x16.F32 R24, gdesc[UR8], RZ, !UPT, gsb0 ;  /* 0x01600000081879f0 */ /* 0x000fe2000c0008ff */
[----:B------:R-:W-:Y:S01]  /*1b70*/  R2UR UR10, R6 ;  /* 0x00000000060a72ca */ /* 0x000fe200000e0000 */
[----:B------:R-:W-:Y:S01]  /*1b80*/  UMOV UR9, 0x40000040 ;  /* 0x4000004000097882 */ /* 0x000fe20000000000 */
[----:B------:R-:W-:Y:S01]  /*1b90*/  UIADD3 UR22, UR60, 0x300, URZ ;  /* 0x000003003c167890 */ /* 0x000fe2000fffe03f */
[CC--:B------:R-:W-:Y:S01]  /*1ba0*/  LEA.HI R11, R9.reuse, R10.reuse, RZ, 0x2 ;  /* 0x0000000a090b7211 */ /* 0x0c0fe200078f10ff */
[----:B------:R-:W-:Y:S01]  /*1bb0*/  UMOV UR5, UR9 ;  /* 0x0000000900057c82 */ /* 0x000fe20008000000 */
[----:B------:R-:W-:Y:S01]  /*1bc0*/  UMOV UR21, 0x40000040 ;  /* 0x4000004000157882 */ /* 0x000fe20000000000 */
[----:B------:R-:W-:Y:S01]  /*1bd0*/  UMOV UR23, 0x40000040 ;  /* 0x4000004000177882 */ /* 0x000fe20000000000 */
[----:B------:R-:W-:Y:S01]  /*1be0*/  UIADD3 UR26, UR60, 0x302, URZ ;  /* 0x000003023c1a7890 */ /* 0x000fe2000fffe03f */
[----:B------:R-:W-:Y:S01]  /*1bf0*/  LEA.HI R13, R9, R10, RZ, 0x5 ;  /* 0x0000000a090d7211 */ /* 0x000fe200078f28ff */
[----:B------:R-:W-:Y:S01]  /*1c00*/  UMOV UR25, 0x40000040 ;  /* 0x4000004000197882 */ /* 0x000fe20000000000 */
[----:B------:R-:W-:Y:S01]  /*1c10*/  UMOV UR27, 0x40000040 ;  /* 0x40000040001b7882 */ /* 0x000fe20000000000 */
[----:B------:R-:W-:Y:S01]  /*1c20*/  UIADD3 UR30, UR60, 0x304, URZ ;  /* 0x000003043c1e7890 */ /* 0x000fe2000fffe03f */
[--C-:B------:R-:W-:Y:S01]  /*1c30*/  SHF.R.S32.HI R9, RZ, 0x2, R11.reuse ;  /* 0x00000002ff097819 */ /* 0x100fe2000001140b */
[----:B------:R-:W-:Y:S01]  /*1c40*/  UIADD3 UR8, UR10, 0x2, URZ ;  /* 0x000000020a087890 */ /* 0x000fe2000fffe03f */
[----:B------:R-:W-:Y:S01]  /*1c50*/  SHF.R.S32.HI R20, RZ, 0x1f, R11 ;  /* 0x0000001fff147819 */ /* 0x000fe2000001140b */
[----:B------:R-:W-:Y:S01]  /*1c60*/  UIADD3 UR12, UR10, 0x4, URZ ;  /* 0x000000040a0c7890 */ /* 0x000fe2000fffe03f */
[----:B------:R-:W-:Y:S01]  /*1c70*/  IMAD.IADD R73, R120, 0x1, -R73 ;  /* 0x0000000178497824 */ /* 0x000fe200078e0a49 */
[----:B------:R-:W-:Y:S01]  /*1c80*/  UIADD3 UR16, UR10, 0x6, URZ ;  /* 0x000000060a107890 */ /* 0x000fe2000fffe03f */
[----:B------:R-:W-:Y:S01]  /*1c90*/  SHF.R.S32.HI R13, RZ, 0x5, R13 ;  /* 0x00000005ff0d7819 */ /* 0x000fe2000001140d */
[----:B------:R-:W-:Y:S01]  /*1ca0*/  UIADD3 UR20, UR10, 0x400, URZ ;  /* 0x000004000a147890 */ /* 0x000fe2000fffe03f */
[----:B------:R-:W-:Y:S01]  /*1cb0*/  LEA.HI R20, R20, R9, RZ, 0x3 ;  /* 0x0000000914147211 */ /* 0x000fe200078f18ff */
[----:B------:R-:W-:Y:S01]  /*1cc0*/  UMOV UR4, UR8 ;  /* 0x0000000800047c82 */ /* 0x000fe20008000000 */
[----:B------:R-:W-:Y:S01]  /*1cd0*/  UIADD3 UR24, UR10, 0x402, URZ ;  /* 0x000004020a187890 */ /* 0x000fe2000fffe03f */
[----:B------:R-:W-:Y:S01]  /*1ce0*/  LEA.HI R15, R74, R74, RZ, 0x1 ;  /* 0x0000004a4a0f7211 */ /* 0x000fe200078f08ff */
[----:B------:R-:W-:Y:S01]  /*1cf0*/  UIADD3 UR28, UR10, 0x404, URZ ;  /* 0x000004040a1c7890 */ /* 0x000fe2000fffe03f */
[----:B------:R-:W-:Y:S01]  /*1d00*/  LEA R13, R13, UR38, 0x4 ;  /* 0x000000260d0d7c11 */ /* 0x000fe2000f8e20ff */
[----:B------:R-:W-:Y:S01]  /*1d10*/  UMOV UR29, 0x40000040 ;  /* 0x40000040001d7882 */ /* 0x000fe20000000000 */
[----:B------:R-:W-:Y:S01]  /*1d20*/  UMOV UR31, 0x40000040 ;  /* 0x40000040001f7882 */ /* 0x000fe20000000000 */
[----:B------:R-:W-:Y:S01]  /*1d30*/  UIADD3 UR32, UR10, 0x406, URZ ;  /* 0x000004060a207890 */ /* 0x000fe2000fffe03f */
[----:B------:R-:W-:Y:S01]  /*1d40*/  LOP3.LUT R20, R20, 0xfffffff8, RZ, 0xc0, !PT ;  /* 0xfffffff814147812 */ /* 0x000fe200078ec0ff */
[----:B------:R-:W-:Y:S01]  /*1d50*/  UIADD3 UR34, UR60, 0x306, URZ ;  /* 0x000003063c227890 */ /* 0x000fe2000fffe03f */
[----:B------:R-:W-:Y:S01]  /*1d60*/  LOP3.LUT R15, R15, 0x3fffffe, RZ, 0xc0, !PT ;  /* 0x03fffffe0f0f7812 */ /* 0x000fe200078ec0ff */
[----:B------:R-:W-:Y:S01]  /*1d70*/  UMOV UR33, 0x40000040 ;  /* 0x4000004000217882 */ /* 0x000fe20000000000 */
[----:B------:R-:W-:Y:S01]  /*1d80*/  UMOV UR35, 0x40000040 ;  /* 0x4000004000237882 */ /* 0x000fe20000000000 */
[----:B------:R-:W-:Y:S01]  /*1d90*/  UIADD3 UR36, UR10, 0x800, URZ ;  /* 0x000008000a247890 */ /* 0x000fe2000fffe03f */
[----:B------:R-:W-:Y:S01]  /*1da0*/  LEA.HI R21, R73, R73, RZ, 0x1 ;  /* 0x0000004949157211 */ /* 0x000fe200078f08ff */
[----:B------:R-:W-:Y:S01]  /*1db0*/  UMOV UR37, 0x40000040 ;  /* 0x4000004000257882 */ /* 0x000fe20000000000 */
[----:B------:R-:W-:Y:S01]  /*1dc0*/  UIADD3 UR40, UR10, 0x802, URZ ;  /* 0x000008020a287890 */ /* 0x000fe2000fffe03f */
[----:B------:R-:W-:Y:S01]  /*1dd0*/  IMAD.IADD R15, R74, 0x1, -R15 ;  /* 0x000000014a0f7824 */ /* 0x000fe200078e0a0f */
[----:B------:R-:W-:Y:S01]  /*1de0*/  UMOV UR41, 0x40000040 ;  /* 0x4000004000297882 */ /* 0x000fe20000000000 */
[----:B------:R-:W-:Y:S01]  /*1df0*/  UIADD3 UR44, UR10, 0x804, URZ ;  /* 0x000008040a2c7890 */ /* 0x000fe2000fffe03f */
[----:B------:R-:W-:Y:S01]  /*1e00*/  UMOV UR45, 0x40000040 ;  /* 0x40000040002d7882 */ /* 0x000fe20000000000 */
[----:B------:R-:W-:Y:S01]  /*1e10*/  UIADD3 UR48, UR10, 0x806, URZ ;  /* 0x000008060a307890 */ /* 0x000fe2000fffe03f */
[----:B------:R-:W-:-:S02]  /*1e20*/  UMOV UR49, 0x40000040 ;  /* 0x4000004000317882 */ /* 0x000fc40000000000 */
[----:B------:R-:W-:Y:S01]  /*1e30*/  ULDC UR10, c[0x0][0x288] ;  /* 0x0000a200000a7ab9 */ /* 0x000fe20000000800 */
[----:B------:R-:W-:Y:S02]  /*1e40*/  WARPGROUP.DEPBAR.LE gsb0, 0x0 ;  /* 0x00008000000079c5 */ /* 0x000fe40000010000 */
[----:B------:R-:W-:-:S06]  /*1e50*/  WARPGROUP.ARRIVE ;  /* 0x00000000000079c5 */ /* 0x000fcc0000000000 */
[----:B------:R-:W-:Y:S01]  /*1e60*/  HGMMA.64x96x16.F32 R24, gdesc[UR4], R24, gsb0 ;  /* 0x01600000041879f0 */ /* 0x000fe20008000818 */
[----:B------:R-:W-:Y:S01]  /*1e70*/  UIADD3 UR6, UR60, 0x600, URZ ;  /* 0x000006003c067890 */ /* 0x000fe2000fffe03f */
[----:B------:R-:W-:Y:S01]  /*1e80*/  UMOV UR4, UR36 ;  /* 0x0000002400047c82 */ /* 0x000fe20008000000 */
[----:B------:R-:W-:Y:S01]  /*1e90*/  UMOV UR5, UR37 ;  /* 0x0000002500057c82 */ /* 0x000fe20008000000 */
[----:B------:R-:W-:Y:S01]  /*1ea0*/  UMOV UR7, 0x40000040 ;  /* 0x4000004000077882 */ /* 0x000fe20000000000 */
[----:B------:R-:W-:Y:S02]  /*1eb0*/  WARPGROUP.DEPBAR.LE gsb0, 0x0 ;  /* 0x00008000000079c5 */ /* 0x000fe40000010000 */
[----:B------:R-:W-:-:S06]  /*1ec0*/  WARPGROUP.ARRIVE ;  /* 0x00000000000079c5 */ /* 0x000fcc0000000000 */
[----:B------:R-:W-:Y:S03]  /*1ed0*/  HGMMA.64x96x16.F32 R24, gdesc[UR12], R24, gsb0 ;  /* 0x016000000c1879f0 */ /* 0x000fe60008000818 */
        /* <DEDUP_REMOVED lines=39> */
[----:B------:R-:W-:Y:S01]  /*2150*/  ULDC UR5, c[0x0][0x448] ;  /* 0x0001120000057ab9 */ /* 0x000fe20000000800 */
[----:B------:R-:W-:Y:S01]  /*2160*/  ULDC UR4, c[0x0][0x9d8] ;  /* 0x0002760000047ab9 */ /* 0x000fe20000000800 */
[----:B------:R-:W-:Y:S01]  /*2170*/  UISETP.NE.AND UP0, UPT, UR5, 0x1, UPT ;  /* 0x000000010500788c */ /* 0x000fe2000bf05270 */
[----:B------:R-:W-:Y:S02]  /*2180*/  ULDC UR6, c[0x0][0x9dc] ;  /* 0x0002770000067ab9 */ /* 0x000fe40000000800 */
[----:B------:R-:W-:-:S03]  /*2190*/  ULOP3.LUT UR39, URZ, UR6, URZ, 0x33, !UPT ;  /* 0x000000063f277292 */ /* 0x000fc6000f8e333f */
[----:B------:R-:W-:Y:S02]  /*21a0*/  PLOP3.LUT P2, PT, PT, PT, UP0, 0x80, 0x0 ;  /* 0x000000000000781c */ /* 0x000fe40003f4f008 */
[----:B------:R-:W-:-:S03]  /*21b0*/  PLOP3.LUT P3, PT, PT, PT, UP0, 0x80, 0x0 ;  /* 0x000000000000781c */ /* 0x000fc60003f6f008 */
[----:B------:R-:W-:Y:S01]  /*21c0*/  @UP0 ULDC UR5, c[0x0][0x44c] ;  /* 0x0001130000050ab9 */ /* 0x000fe20000000800 */
[----:B------:R-:W-:Y:S02]  /*21d0*/  WARPGROUP.DEPBAR.LE gsb0, 0x0 ;  /* 0x00008000000079c5 */ /* 0x000fe40000010000 */
[----:B------:R-:W-:Y:S01]  /*21e0*/  FMUL.FTZ R4, R24, UR4 ;  /* 0x0000000418047c20 */ /* 0x000fe20008410000 */
[----:B------:R-:W-:Y:S01]  /*21f0*/  IADD3 R24, R13, R9, -R20 ;  /* 0x000000090d187210 */ /* 0x000fe20007ffe814 */
[----:B------:R-:W-:Y:S01]  /*2200*/  FMUL.FTZ R2, R63, UR4 ;  /* 0x000000043f027c20 */ /* 0x000fe20008410000 */
[----:B------:R-:W-:Y:S01]  /*2210*/  LOP3.LUT R20, R21, 0x1ffffffe, RZ, 0xc0, !PT ;  /* 0x1ffffffe15147812 */ /* 0x000fe200078ec0ff */
[----:B------:R-:W-:Y:S02]  /*2220*/  IMAD.U32 R21, RZ, RZ, UR58 ;  /* 0x0000003aff157e24 */ /* 0x000fe4000f8e00ff */
[----:B------:R-:W-:Y:S01]  /*2230*/  FMUL.FTZ R25, R25, UR4 ;  /* 0x0000000419197c20 */ /* 0x000fe20008410000 */
[----:B------:R-:W-:-:S02]  /*2240*/  IMAD R24, R15, 0x40, R24 ;  /* 0x000000400f187824 */ /* 0x000fc400078e0218 */
[----:B01----:R-:W-:Y:S01]  /*2250*/  FMUL.FTZ R0, R26, UR4 ;  /* 0x000000041a007c20 */ /* 0x003fe20008410000 */
[----:B------:R-:W-:Y:S02]  /*2260*/  IMAD.IADD R9, R73, 0x1, -R20 ;  /* 0x0000000149097824 */ /* 0x000fe400078e0a14 */
[----:B------:R-:W-:Y:S01]  /*2270*/  FMUL.FTZ R3, R27, UR4 ;  /* 0x000000041b037c20 */ /* 0x000fe20008410000 */
[----:B------:R-:W-:Y:S01]  /*2280*/  FMUL.FTZ R28, R28, UR4 ;  /* 0x000000041c1c7c20 */ /* 0x000fe20008410000 */
[----:B------:R-:W-:Y:S01]  /*2290*/  FMUL.FTZ R29, R29, UR4 ;  /* 0x000000041d1d7c20 */ /* 0x000fe20008410000 */
[----:B------:R-:W-:Y:S02]  /*22a0*/  IMAD R9, R9, 0x8, R24 ;  /* 0x0000000809097824 */ /* 0x000fe400078e0218 */
[----:B------:R-:W-:Y:S01]  /*22b0*/  FMUL.FTZ R5, R30, UR4 ;  /* 0x000000041e057c20 */ /* 0x000fe20008410000 */
[----:B------:R-:W-:Y:S01]  /*22c0*/  FMUL.FTZ R8, R31, UR4 ;  /* 0x000000041f087c20 */ /* 0x000fe20008410000 */
[----:B------:R-:W-:Y:S01]  /*22d0*/  FMUL.FTZ R32, R32, UR4 ;  /* 0x0000000420207c20 */ /* 0x000fe20008410000 */
[----:B------:R-:W-:Y:S01]  /*22e0*/  @P2 IMAD.HI.U32 R15, R9, UR5, RZ ;  /* 0x00000005090f2c27 */ /* 0x000fe2000f8e00ff */
[----:B------:R-:W-:-:S03]  /*22f0*/  @UP0 ULDC UR5, c[0x0][0x450] ;  /* 0x0001140000050ab9 */ /* 0x000fc60000000800 */
[----:B------:R-:W-:Y:S01]  /*2300*/  FMUL.FTZ R33, R33, UR4 ;  /* 0x0000000421217c20 */ /* 0x000fe20008410000 */
[----:B------:R-:W-:Y:S01]  /*2310*/  FMUL.FTZ R12, R34, UR4 ;  /* 0x00000004220c7c20 */ /* 0x000fe20008410000 */
[----:B------:R-:W-:Y:S01]  /*2320*/  IMAD.MOV.U32 R20, RZ, RZ, R9 ;  /* 0x000000ffff147224 */ /* 0x000fe200078e0009 */
[----:B------:R-:W-:Y:S01]  /*2330*/  @P3 SHF.R.U32.HI R20, RZ, UR5, R15 ;  /* 0x00000005ff143c19 */ /* 0x000fe2000801160f */
        /* <DEDUP_REMOVED lines=33> */
[----:B------:R-:W-:Y:S01]  /*2550*/  LOP3.LUT R15, R11, 0x7ffffffc, RZ, 0xc0, !PT ;  /* 0x7ffffffc0b0f7812 */ /* 0x000fe200078ec0ff */
[----:B------:R-:W-:Y:S01]  /*2560*/  FMUL.FTZ R69, R69, UR4 ;  /* 0x0000000445457c20 */ /* 0x000fe20008410000 */
[----:B------:R-:W0:Y:S01]  /*2570*/  SHFL.IDX PT, R63, R20, RZ, 0x1c1f ;  /* 0x001c1fff143f7589 */ /* 0x000e2200000e0000 */
[----:B------:R-:W-:Y:S01]  /*2580*/  FMUL.FTZ R70, R70, UR4 ;  /* 0x0000000446467c20 */ /* 0x000fe20008410000 */
[----:B------:R-:W-:Y:S01]  /*2590*/  FMUL.FTZ R71, R71, UR4 ;  /* 0x0000000447477c20 */ /* 0x000fe20008410000 */
[----:B------:R-:W-:Y:S01]  /*25a0*/  @!P1 VIADD R11, R21, 0x30840 ;  /* 0x00030840150b9836 */ /* 0x000fe20000000000 */
[----:B------:R-:W-:Y:S01]  /*25b0*/  ULDC.64 UR4, c[0x0][0x9e0] ;  /* 0x0002780000047ab9 */ /* 0x000fe20000000a00 */
[----:B------:R-:W-:Y:S01]  /*25c0*/  IMAD.MOV.U32 R24, RZ, RZ, -0x60 ;  /* 0xffffffa0ff187424 */ /* 0x000fe200078e00ff */
[----:B------:R-:W-:Y:S01]  /*25d0*/  UISETP.GE.AND UP1, UPT, UR5, 0x1, UPT ;  /* 0x000000010500788c */ /* 0x000fe2000bf26270 */
[----:B------:R-:W-:Y:S01]  /*25e0*/  IMAD.IADD R10, R10, 0x1, -R15 ;  /* 0x000000010a0a7824 */ /* 0x000fe200078e0a0f */
[----:B------:R-:W-:Y:S01]  /*25f0*/  @!P1 PRMT R11, RZ, 0x654, R11 ;  /* 0x00000654ff0b9816 */ /* 0x000fe2000000000b */
[----:B------:R-:W-:Y:S01]  /*2600*/  IMAD R21, R23, R24, 0x61 ;  /* 0x0000006117157424 */ /* 0x000fe200078e0218 */
[----:B------:R1:W2:Y:S02]  /*2610*/  MUFU.TANH R75, R25 ;  /* 0x00000019004b7308 */ /* 0x0002a40000002400 */
[----:B------:R-:W-:Y:S01]  /*2620*/  PLOP3.LUT P2, PT, PT, PT, UP1, 0x40, 0x0 ;  /* 0x000000000000781c */ /* 0x000fe20003f4e818 */
[----:B------:R3:W-:Y:S05]  /*2630*/  @!P1 SYNCS.ARRIVE.TRANS64.RED.A1T0 RZ, [R11+URZ], RZ ;  /* 0x000000ff0bff99a7 */ /* 0x0007ea000810043f */
[----:B------:R-:W4:Y:S01]  /*2640*/  MUFU.TANH R4, R4 ;  /* 0x0000000400047308 */ /* 0x000f220000002400 */
[----:B-1----:R-:W-:-:S02]  /*2650*/  IMAD R25, R10, -0x2, R21 ;  /* 0xfffffffe0a197824 */ /* 0x002fc400078e0215 */
[----:B---3--:R-:W-:-:S03]  /*2660*/  IMAD R11, R23, -0x60, R18 ;  /* 0xffffffa0170b7824 */ /* 0x008fc600078e0212 */
[----:B------:R-:W-:Y:S01]  /*2670*/  IADD3 R24, R25, -UR10, R18 ;  /* 0x8000000a19187c10 */ /* 0x000fe2000fffe012 */
[----:B------:R-:W-:Y:S01]  /*2680*/  VIADD R15, R11, 0x60 ;  /* 0x000000600b0f7836 */ /* 0x000fe20000000000 */
[----:B------:R-:W1:Y:S01]  /*2690*/  MUFU.TANH R0, R0 ;  /* 0x0000000000007308 */ /* 0x000e620000002400 */
[----:B------:R-:W-:Y:S02]  /*26a0*/  IMAD.U32 R11, RZ, RZ, UR39 ;  /* 0x00000027ff0b7e24 */ /* 0x000fe4000f8e00ff */
[----:B------:R-:W-:Y:S02]  /*26b0*/  IMAD R26, R10, -0x2, R15 ;  /* 0xfffffffe0a1a7824 */ /* 0x000fe400078e020f */
[C---:B------:R-:W-:Y:S02]  /*26c0*/  VIADD R27, R24.reuse, UR4 ;  /* 0x00000004181b7c36 */ /* 0x040fe40008000000 */
[----:B------:R-:W-:Y:S01]  /*26d0*/  VIADD R31, R24, UR39 ;  /* 0x00000027181f7c36 */ /* 0x000fe20008000000 */
[----:B------:R-:W3:Y:S01]  /*26e0*/  MUFU.TANH R3, R3 ;  /* 0x0000000300037308 */ /* 0x000ee20000002400 */
[----:B------:R-:W-:Y:S01]  /*26f0*/  VIADD R25, R25, 0xffffffff ;  /* 0xffffffff19197836 */ /* 0x000fe20000000000 */
[----:B0-----:R-:W-:-:S06]  /*2700*/  VIADDMNMX R15, R63, R27, R26, PT ;  /* 0x0000001b3f0f7246 */ /* 0x001fcc000380011a */
        /* <DEDUP_REMOVED lines=44> */
[----:B-----5:R-:W-:-:S02]  /*29d0*/  VIADD R39, R21, 0xffffffff ;  /* 0xffffffff15277836 */ /* 0x020fc40000000000 */
[----:B------:R-:W-:Y:S01]  /*29e0*/  IMAD.IADD R21, R31, 0x1, R63 ;  /* 0x000000011f157824 */ /* 0x000fe200078e023f */
[----:B-1234-:R-:W-:Y:S06]  /*29f0*/  @P2 BRA `(.L_x_4147) ;  /* 0x0000000000542947 */ /* 0x01efec0003800000 */
[----:B------:R-:W-:Y:S01]  /*2a00*/  IADD3 R24, R18, -UR10, R63 ;  /* 0x8000000a12187c10 */ /* 0x000fe2000fffe03f */
[----:B------:R-:W-:Y:S03]  /*2a10*/  BSSY B0, `(.L_x_4148) ;  /* 0x0000010000007945 */ /* 0x000fe60003800000 */
        /* <DEDUP_REMOVED lines=10> */
.L_x_4149:
[----:B------:R-:W-:-:S06]  /*2ac0*/  UISETP.NE.AND UP2, UPT, UR5, 0x1, UPT ;  /* 0x000000010500788c */ /* 0x000fcc000bf45270 */
[----:B------:R-:W-:-:S05]  /*2ad0*/  PLOP3.LUT P2, PT, PT, PT, UP2, 0x80, 0x0 ;  /* 0x000000000000781c */ /* 0x000fca0003f4f028 */
[----:B------:R-:W-:-:S08]  /*2ae0*/  @UP2 ULDC.64 UR6, c[0x0][0x9e8] ;  /* 0x00027a0000062ab9 */ /* 0x000fd00000000a00 */
[----:B------:R-:W-:-:S05]  /*2af0*/  @P2 IMAD.HI.U32 R63, R24, UR6, RZ ;  /* 0x00000006183f2c27 */ /* 0x000fca000f8e00ff */
[----:B------:R-:W-:-:S07]  /*2b00*/  @P2 SHF.R.U32.HI R24, RZ, UR7, R63 ;  /* 0x00000007ff182c19 */ /* 0x000fce000801163f */
.L_x_4150:
[----:B------:R-:W-:Y:S05]  /*2b10*/  BSYNC B0 ;  /* 0x0000000000007941 */ /* 0x000fea0003800000 */
.L_x_4148:
[----:B------:R-:W-:-:S05]  /*2b20*/  IMAD R24, R24, UR5, R25 ;  /* 0x0000000518187c24 */ /* 0x000fca000f8e0219 */
[----:B------:R-:W-:Y:S02]  /*2b30*/  VIMNMX R21, R21, R24, !PT ;  /* 0x0000001815157248 */ /* 0x000fe40007fe0100 */
[----:B------:R-:W-:-:S07]  /*2b40*/  VIADDMNMX R15, R24, UR5, R15, PT ;  /* 0x00000005180f7c46 */ /* 0x000fce000b80010f */
.L_x_4147:
[C---:B------:R-:W-:Y:S02]  /*2b50*/  ISETP.GE.AND P2, PT, R39.reuse, 0x2, PT ;  /* 0x000000022700780c */ /* 0x040fe40003f46270 */
[----:B------:R-:W-:Y:S02]  /*2b60*/  ISETP.GE.AND P6, PT, R39, 0xa, PT ;  /* 0x0000000a2700780c */ /* 0x000fe40003fc6270 */
[----:B------:R-:W-:Y:S02]  /*2b70*/  ISETP.GT.AND P4, PT, R21, 0x1, !P2 ;  /* 0x000000011500780c */ /* 0x000fe40005784270 */
[----:B------:R-:W-:Y:S02]  /*2b80*/  ISETP.GE.AND P3, PT, R39, 0x9, PT ;  /* 0x000000092700780c */ /* 0x000fe40003f66270 */
[----:B------:R-:W-:Y:S02]  /*2b90*/  ISETP.LT.OR P4, PT, R15, 0x2, P4 ;  /* 0x000000020f00780c */ /* 0x000fe40002781670 */
[----:B------:R-:W-:-:S02]  /*2ba0*/  P2R R63, PR, RZ, 0x40 ;  /* 0x00000040ff3f7803 */ /* 0x000fc40000000000 */
[----:B------:R-:W-:Y:S02]  /*2bb0*/  FSEL R66, R75, -INF , !P4 ;  /* 0xff8000004b427808 */ /* 0x000fe40006000000 */
[C---:B------:R-:W-:Y:S02]  /*2bc0*/  ISETP.GT.AND P4, PT, R21.reuse, 0x9, !P6 ;  /* 0x000000091500780c */ /* 0x040fe40007784270 */
[----:B------:R-:W-:Y:S02]  /*2bd0*/  ISETP.GT.AND P5, PT, R21, 0x8, !P3 ;  /* 0x000000081500780c */ /* 0x000fe40005fa4270 */
        /* <DEDUP_REMOVED lines=102> */
[----:B------:R-:W-:Y:S01]  /*3240*/  ISETP.GE.AND P6, PT, R39, 0x5a, PT ;  /* 0x0000005a2700780c */ /* 0x000fe20003fc6270 */
[----:B------:R-:W0:Y:S03]  /*3250*/  SHFL.IDX PT, R4, R20, 0x1, 0x1c1f ;  /* 0x003c1f0014047f89 */ /* 0x000e2600000e0000 */
[----:B------:R-:W-:Y:S02]  /*3260*/  P2R R65, PR, RZ, 0x40 ;  /* 0x00000040ff417803 */ /* 0x000fe40000000000 */
[----:B------:R-:W-:-:S04]  /*3270*/  ISETP.GT.AND P6, PT, R21, 0x59, !P6 ;  /* 0x000000591500780c */ /* 0x000fc800077c4270 */
[----:B------:R-:W-:-:S04]  /*3280*/  ISETP.LT.OR P6, PT, R15, 0x5a, P6 ;  /* 0x0000005a0f00780c */ /* 0x000fc800037c1670 */
[----:B------:R-:W-:Y:S02]  /*3290*/  FSEL R92, R69, -INF , !P6 ;  /* 0xff800000455c7808 */ /* 0x000fe40007000000 */
[----:B------:R-:W-:Y:S02]  /*32a0*/  PLOP3.LUT P6, PT, PT, PT, UP1, 0x40, 0x0 ;  /* 0x000000000000781c */ /* 0x000fe40003fce818 */
[----:B0-----:R-:W-:Y:S01]  /*32b0*/  VIADDMNMX R15, R4, R27, R26, PT ;  /* 0x0000001b040f7246 */ /* 0x001fe2000380011a */
[----:B------:R-:W-:-:S10]  /*32c0*/  IMAD.IADD R21, R31, 0x1, R4 ;  /* 0x000000011f157824 */ /* 0x000fd400078e0204 */
[----:B------:R-:W-:Y:S05]  /*32d0*/  @P6 BRA `(.L_x_4151) ;  /* 0x00000000005c6947 */ /* 0x000fea0003800000 */
        /* <DEDUP_REMOVED lines=13> */
.L_x_4153:
[----:B------:R-:W-:-:S06]  /*33b0*/  UISETP.NE.AND UP2, UPT, UR5, 0x1, UPT ;  /* 0x000000010500788c */ /* 0x000fcc000bf45270 */
[----:B------:R-:W-:-:S05]  /*33c0*/  PLOP3.LUT P6, PT, PT, PT, UP2, 0x80, 0x0 ;  /* 0x000000000000781c */ /* 0x000fca0003fcf028 */
[----:B------:R-:W-:-:S08]  /*33d0*/  @UP2 ULDC.64 UR6, c[0x0][0x9e8] ;  /* 0x00027a0000062ab9 */ /* 0x000fd00000000a00 */
[----:B------:R-:W-:Y:S01]  /*33e0*/  @P6 IMAD.HI.U32 R20, R4, UR6, RZ ;  /* 0x0000000604146c27 */ /* 0x000fe2000f8e00ff */
[----:B------:R-:W-:-:S13]  /*33f0*/  PLOP3.LUT P6, PT, PT, PT, UP2, 0x80, 0x0 ;  /* 0x000000000000781c */ /* 0x000fda0003fcf028 */
[----:B------:R-:W-:-:S07]  /*3400*/  @P6 SHF.R.U32.HI R4, RZ, UR7, R20 ;  /* 0x00000007ff046c19 */ /* 0x000fce0008011614 */
.L_x_4154:
[----:B------:R-:W-:Y:S05]  /*3410*/  BSYNC B0 ;  /* 0x0000000000007941 */ /* 0x000fea0003800000 */
.L_x_4152:
[----:B------:R-:W-:-:S05]  /*3420*/  IMAD R4, R4, UR5, R25 ;  /* 0x0000000504047c24 */ /* 0x000fca000f8e0219 */
[----:B------:R-:W-:Y:S02]  /*3430*/  VIMNMX R21, R21, R4, !PT ;  /* 0x0000000415157248 */ /* 0x000fe40007fe0100 */
[----:B------:R-:W-:-:S07]  /*3440*/  VIADDMNMX R15, R4, UR5, R15, PT ;  /* 0x00000005040f7c46 */ /* 0x000fce000b80010f */
.L_x_4151:
[C---:B------:R-:W-:Y:S01]  /*3450*/  ISETP.GT.AND P2, PT, R21.reuse, 0x1, !P2 ;  /* 0x000000011500780c */ /* 0x040fe20005744270 */
[----:B------:R-:W-:Y:S01]  /*3460*/  ULDC UR6, c[0x0][0x988] ;  /* 0x0002620000067ab9 */ /* 0x000fe20000000800 */
[----:B------:R-:W-:Y:S01]  /*3470*/  ISETP.GT.AND P3, PT, R21, 0x8, !P3 ;  /* 0x000000081500780c */ /* 0x000fe20005f64270 */
[----:B------:R-:W-:Y:S01]  /*3480*/  @UP0 ULDC UR14, c[0x0][0x450] ;  /* 0x00011400000e0ab9 */ /* 0x000fe20000000800 */
[C---:B------:R-:W-:Y:S02]  /*3490*/  ISETP.LT.OR P2, PT, R15.reuse, 0x2, P2 ;  /* 0x000000020f00780c */ /* 0x040fe40001741670 */
[----:B------:R-:W-:Y:S02]  /*34a0*/  ISETP.LT.OR P3, PT, R15, 0x9, P3 ;  /* 0x000000090f00780c */ /* 0x000fe40001f61670 */
[----:B------:R-:W-:Y:S02]  /*34b0*/  FSEL R20, R3, -INF , !P2 ;  /* 0xff80000003147808 */ /* 0x000fe40005000000 */
[----:B------:R-:W-:-:S02]  /*34c0*/  ISETP.NE.AND P2, PT, R63, RZ, PT ;  /* 0x000000ff3f00720c */ /* 0x000fc40003f45270 */
[----:B------:R-:W-:Y:S02]  /*34d0*/  FSEL R25, R5, -INF , !P3 ;  /* 0xff80000005197808 */ /* 0x000fe40005800000 */
[----:B------:R-:W-:Y:S02]  /*34e0*/  ISETP.GT.AND P2, PT, R21, 0x9, !P2 ;  /* 0x000000091500780c */ /* 0x000fe40005744270 */
[----:B------:R-:W-:Y:S02]  /*34f0*/  ISETP.NE.AND P3, PT, R33, RZ, PT ;  /* 0x000000ff2100720c */ /* 0x000fe40003f65270 */
[----:B------:R-:W-:Y:S02]  /*3500*/  ISETP.LT.OR P2, PT, R15, 0xa, P2 ;  /* 0x0000000a0f00780c */ /* 0x000fe40001741670 */
[----:B------:R-:W-:Y:S02]  /*3510*/  ISETP.NE.AND P6, PT, R71, RZ, PT ;  /* 0x000000ff4700720c */ /* 0x000fe40003fc5270 */
[----:B------:R-:W-:-:S02]  /*3520*/  FSEL R27, R8, -INF , !P2 ;  /* 0xff800000081b7808 */ /* 0x000fc40005000000 */
[----:B------:R-:W-:Y:S02]  /*3530*/  ISETP.NE.AND P2, PT, R29, RZ, PT ;  /* 0x000000ff1d00720c */ /* 0x000fe40003f45270 */
[C---:B------:R-:W-:Y:S02]  /*3540*/  ISETP.GT.AND P4, PT, R21.reuse, 0x51, !P4 ;  /* 0x000000511500780c */ /* 0x040fe40006784270 */
[C---:B------:R-:W-:Y:S02]  /*3550*/  ISETP.GT.AND P2, PT, R21.reuse, 0x10, !P2 ;  /* 0x000000101500780c */ /* 0x040fe40005744270 */
[----:B------:R-:W-:Y:S02]  /*3560*/  ISETP.GT.AND P5, PT, R21, 0x58, !P5 ;  /* 0x000000581500780c */ /* 0x000fe40006fa4270 */
[C---:B------:R-:W-:Y:S02]  /*3570*/  ISETP.LT.OR P2, PT, R15.reuse, 0x11, P2 ;  /* 0x000000110f00780c */ /* 0x040fe40001741670 */
[----:B------:R-:W-:-:S02]  /*3580*/  ISETP.LT.OR P4, PT, R15, 0x52, P4 ;  /* 0x000000520f00780c */ /* 0x000fc40002781670 */
[----:B------:R-:W-:Y:S01]  /*3590*/  FSEL R29, R12, -INF , !P2 ;  /* 0xff8000000c1d7808 */ /* 0x000fe20005000000 */
[----:B------:R-:W-:Y:S01]  /*35a0*/  IMAD.U32 R12, RZ, RZ, UR6 ;  /* 0x00000006ff0c7e24 */ /* 0x000fe2000f8e00ff */
[----:B------:R-:W-:Y:S01]  /*35b0*/  ISETP.NE.AND P2, PT, R67, RZ, PT ;  /* 0x000000ff4300720c */ /* 0x000fe20003f45270 */
[----:B------:R-:W-:Y:S01]  /*35c0*/  @UP0 ULDC UR6, c[0x0][0x44c] ;  /* 0x0001130000060ab9 */ /* 0x000fe20000000800 */
[----:B------:R-:W-:Y:S01]  /*35d0*/  ISETP.LT.OR P5, PT, R15, 0x59, P5 ;  /* 0x000000590f00780c */ /* 0x000fe20002fa1670 */
[----:B------:R-:W-:Y:S01]  /*35e0*/  UIMAD.WIDE.U32 UR6, UR38, UR6, URZ ;  /* 0x00000006260672a5 */ /* 0x000fe2000f8e003f */
[----:B------:R-:W-:Y:S02]  /*35f0*/  ISETP.GT.AND P2, PT, R21, 0x11, !P2 ;  /* 0x000000111500780c */ /* 0x000fe40005744270 */
[----:B------:R-:W-:Y:S01]  /*3600*/  R2UR UR11, R22 ;  /* 0x00000000160b72ca */ /* 0x000fe200000e0000 */
[----:B------:R-:W-:Y:S01]  /*3610*/  @UP0 USHF.R.U32.HI UR38, URZ, UR14, UR7 ;  /* 0x0000000e3f260299 */ /* 0x000fe20008011607 */
[----:B------:R-:W-:-:S04]  /*3620*/  ISETP.LT.OR P2, PT, R15, 0x12, P2 ;  /* 0x000000120f00780c */ /* 0x000fc80001741670 */
[----:B------:R-:W-:Y:S02]  /*3630*/  FSEL R31, R14, -INF , !P2 ;  /* 0xff8000000e1f7808 */ /* 0x000fe40005000000 */
[----:B------:R-:W-:Y:S02]  /*3640*/  ISETP.GT.AND P2, PT, R21, 0x18, !P3 ;  /* 0x000000181500780c */ /* 0x000fe40005f44270 */
[----:B------:R-:W-:Y:S02]  /*3650*/  ISETP.NE.AND P3, PT, R83, RZ, PT ;  /* 0x000000ff5300720c */ /* 0x000fe40003f65270 */
[----:B------:R-:W-:Y:S01]  /*3660*/  ISETP.LT.OR P2, PT, R15, 0x19, P2 ;  /* 0x000000190f00780c */ /* 0x000fe20001741670 */
[----:B------:R-:W-:-:S03]  /*3670*/  UIADD3 UR38, UR11, UR38, URZ ;  /* 0x000000260b267290 */ /* 0x000fc6000fffe03f */
[----:B------:R-:W-:Y:S01]  /*3680*/  FSEL R33, R38, -INF , !P2 ;  /* 0xff80000026217808 */ /* 0x000fe20005000000 */
[----:B------:R-:W-:Y:S01]  /*3690*/  UIADD3 UR4, UR38, UR4, URZ ;  /* 0x0000000426047290 */ /* 0x000fe2000fffe03f */
[----:B------:R-:W-:Y:S02]  /*36a0*/  ISETP.GT.AND P2, PT, R21, 0x19, !P6 ;  /* 0x000000191500780c */ /* 0x000fe40007744270 */
[----:B------:R-:W-:Y:S02]  /*36b0*/  ISETP.NE.AND P6, PT, R37, RZ, PT ;  /* 0x000000ff2500720c */ /* 0x000fe40003fc5270 */
[----:B------:R-:W-:-:S04]  /*36c0*/  ISETP.LT.OR P2, PT, R15, 0x1a, P2 ;  /* 0x0000001a0f00780c */ /* 0x000fc80001741670 */
[----:B------:R-:W-:Y:S02]  /*36d0*/  FSEL R35, R35, -INF , !P2 ;  /* 0xff80000023237808 */ /* 0x000fe40005000000 */
[----:B------:R-:W-:-:S04]  /*36e0*/  ISETP.NE.AND P2, PT, R73, RZ, PT ;  /* 0x000000ff4900720c */ /* 0x000fc80003f45270 */
[----:B------:R-:W-:-:S04]  /*36f0*/  ISETP.GT.AND P2, PT, R21, 0x20, !P2 ;  /* 0x000000201500780c */ /* 0x000fc80005744270 */
        /* <DEDUP_REMOVED lines=34> */
[----:B------:R-:W-:Y:S02]  /*3920*/  ISETP.GT.AND P2, PT, R21, 0x41, !P3 ;  /* 0x000000411500780c */ /* 0x000fe40005f44270 */
[----:B------:R-:W-:Y:S02]  /*3930*/  ISETP.NE.AND P3, PT, R61, RZ, PT ;  /* 0x000000ff3d00720c */ /* 0x000fe40003f65270 */
[----:B------:R-:W-:Y:S02]  /*3940*/  ISETP.LT.OR P2, PT, R15, 0x42, P2 ;  /* 0x000000420f00780c */ /* 0x000fe40001741670 */
[----:B------:R-:W-:Y:S02]  /*3950*/  ISETP.GT.AND P3, PT, R21, 0x50, !P3 ;  /* 0x000000501500780c */ /* 0x000fe40005f64270 */
[----:B------:R-:W-:-:S02]  /*3960*/  FSEL R55, R59, -INF , !P2 ;  /* 0xff8000003b377808 */ /* 0x000fc40005000000 */
[----:B------:R-:W-:Y:S02]  /*3970*/  ISETP.GT.AND P2, PT, R21, RZ, !P6 ;  /* 0x000000ff1500720c */ /* 0x000fe40007744270 */
[----:B------:R-:W-:Y:S02]  /*3980*/  ISETP.NE.AND P6, PT, R57, RZ, PT ;  /* 0x000000ff3900720c */ /* 0x000fe40003fc5270 */
[C---:B------:R-:W-:Y:S02]  /*3990*/  ISETP.LT.OR P2, PT, R15.reuse, 0x1, P2 ;  /* 0x000000010f00780c */ /* 0x040fe40001741670 */
[----:B------:R-:W-:Y:S02]  /*39a0*/  ISETP.LT.OR P3, PT, R15, 0x51, P3 ;  /* 0x000000510f00780c */ /* 0x000fe40001f61670 */
[----:B------:R-:W-:Y:S02]  /*39b0*/  FSEL R5, R0, -INF , !P2 ;  /* 0xff80000000057808 */ /* 0x000fe40005000000 */
[----:B------:R-:W-:-:S02]  /*39c0*/  FMNMX.FTZ R0, R24, R66, !PT ;  /* 0x0000004218007209 */ /* 0x000fc40007810000 */
[----:B------:R-:W-:Y:S02]  /*39d0*/  FSEL R13, R13, -INF , !P3 ;  /* 0xff8000000d0d7808 */ /* 0x000fe40005800000 */
[----:B------:R-:W-:Y:S02]  /*39e0*/  FMNMX.FTZ R0, R28, R0, !PT ;  /* 0x000000001c007209 */ /* 0x000fe40007810000 */
[----:B------:R-:W-:Y:S02]  /*39f0*/  FSEL R59, R30, -INF , !P4 ;  /* 0xff8000001e3b7808 */ /* 0x000fe40006000000 */
        /* <DEDUP_REMOVED lines=22> */
[----:B0-----:R-:W-:Y:S02]  /*3b60*/  FMNMX.FTZ R3, R0, R3, !PT ;  /* 0x0000000300037209 */ /* 0x001fe40007810000 */
[----:B------:R-:W-:-:S03]  /*3b70*/  FMNMX.FTZ R0, R5, R20, !PT ;  /* 0x0000001405007209 */ /* 0x000fc60007810000 */
[----:B------:R-:W0:Y:S01]  /*3b80*/  SHFL.BFLY PT, R4, R3, 0x1, 0x1f ;  /* 0x0c201f0003047f89 */ /* 0x000e2200000e0000 */
[----:B------:R-:W-:-:S04]  /*3b90*/  FMNMX.FTZ R0, R25, R0, !PT ;  /* 0x0000000019007209 */ /* 0x000fc80007810000 */
        /* <DEDUP_REMOVED lines=13> */
[----:B------:R-:W-:Y:S01]  /*3c70*/  ISETP.GT.AND P2, PT, R21, 0x48, !P6 ;  /* 0x000000481500780c */ /* 0x000fe20007744270 */
[--C-:B------:R-:W-:Y:S01]  /*3c80*/  FFMA.FTZ R3, R24, R12, -R63.reuse ;  /* 0x0000000c18037223 */ /* 0x100fe2000001083f */
[----:B------:R-:W-:Y:S01]  /*3c90*/  FMNMX.FTZ R0, R45, R0, !PT ;  /* 0x000000002d007209 */ /* 0x000fe20007810000 */
[--C-:B------:R-:W-:Y:S01]  /*3ca0*/  FFMA.FTZ R8, R66, R12, -R63.reuse ;  /* 0x0000000c42087223 */ /* 0x100fe2000001083f */
[----:B------:R-:W-:Y:S01]  /*3cb0*/  ISETP.LT.OR P2, PT, R15, 0x49, P2 ;  /* 0x000000490f00780c */ /* 0x000fe20001741670 */
[----:B------:R0:W-:Y:S01]  /*3cc0*/  MUFU.EX2 R188, R3 ;  /* 0x0000000300bc7308 */ /* 0x0001e20000000800 */
[----:B------:R-:W-:Y:S01]  /*3cd0*/  FMNMX.FTZ R0, R47, R0, !PT ;  /* 0x000000002f007209 */ /* 0x000fe20007810000 */
[-CC-:B------:R-:W-:Y:S01]  /*3ce0*/  FFMA.FTZ R14, R28, R12.reuse, -R63.reuse ;  /* 0x0000000c1c0e7223 */ /* 0x180fe2000001083f */
[----:B------:R-:W-:Y:S01]  /*3cf0*/  FSEL R57, R62, -INF , !P2 ;  /* 0xff8000003e397808 */ /* 0x000fe20005000000 */
[--C-:B------:R-:W-:Y:S01]  /*3d00*/  FFMA.FTZ R24, R72, R12, -R63.reuse ;  /* 0x0000000c48187223 */ /* 0x100fe2000001083f */
[----:B------:R-:W-:Y:S01]  /*3d10*/  FMNMX.FTZ R0, R49, R0, !PT ;  /* 0x0000000031007209 */ /* 0x000fe20007810000 */
[--C-:B------:R-:W-:Y:S01]  /*3d20*/  FFMA.FTZ R26, R36, R12, -R63.reuse ;  /* 0x0000000c241a7223 */ /* 0x100fe2000001083f */
[----:B------:R-:W-:Y:S01]  /*3d30*/  ISETP.NE.AND P2, PT, R85, RZ, PT ;  /* 0x000000ff5500720c */ /* 0x000fe20003f45270 */
[----:B------:R-:W-:Y:S01]  /*3d40*/  MUFU.EX2 R14, R14 ;  /* 0x0000000e000e7308 */ /* 0x000fe20000000800 */
[----:B------:R-:W-:Y:S01]  /*3d50*/  FMNMX.FTZ R0, R51, R0, !PT ;  /* 0x0000000033007209 */ /* 0x000fe20007810000 */
[-CC-:B0-----:R-:W-:Y:S01]  /*3d60*/  FFMA.FTZ R3, R32, R12.reuse, -R63.reuse ;  /* 0x0000000c20037223 */ /* 0x181fe2000001083f */
[----:B------:R-:W-:Y:S01]  /*3d70*/  ISETP.GT.AND P2, PT, R21, 0x49, !P2 ;  /* 0x000000491500780c */ /* 0x000fe20005744270 */
[--C-:B------:R-:W-:Y:S01]  /*3d80*/  FFMA.FTZ R36, R90, R12, -R63.reuse ;  /* 0x0000000c5a247223 */ /* 0x100fe2000001083f */
[----:B------:R-:W-:Y:S01]  /*3d90*/  FMNMX.FTZ R0, R53, R0, !PT ;  /* 0x0000000035007209 */ /* 0x000fe20007810000 */
[-CC-:B------:R-:W-:Y:S01]  /*3da0*/  FFMA.FTZ R28, R48, R12.reuse, -R63.reuse ;  /* 0x0000000c301c7223 */ /* 0x180fe2000001083f */
[----:B------:R-:W-:Y:S01]  /*3db0*/  ISETP.NE.AND P6, PT, R65, RZ, PT ;  /* 0x000000ff4100720c */ /* 0x000fe20003fc5270 */
[----:B------:R0:W-:Y:S01]  /*3dc0*/  MUFU.EX2 R184, R3 ;  /* 0x0000000300b87308 */ /* 0x0001e20000000800 */
[----:B------:R-:W-:Y:S01]  /*3dd0*/  ISETP.LT.OR P2, PT, R15, 0x4a, P2 ;  /* 0x0000004a0f00780c */ /* 0x000fe20001741670 */
[--C-:B------:R-:W-:Y:S01]  /*3de0*/  FFMA.FTZ R30, R52, R12, -R63.reuse ;  /* 0x0000000c341e7223 */ /* 0x100fe2000001083f */
[----:B------:R-:W-:Y:S01]  /*3df0*/  FMNMX.FTZ R0, R55, R0, !PT ;  /* 0x0000000037007209 */ /* 0x000fe20007810000 */
[----:B------:R-:W-:Y:S01]  /*3e00*/  FFMA.FTZ R32, R84, R12, -R63 ;  /* 0x0000000c54207223 */ /* 0x000fe2000001083f */
[----:B------:R-:W-:-:S02]  /*3e10*/  ISETP.GT.AND P6, PT, R21, 0x59, !P6 ;  /* 0x000000591500780c */ /* 0x000fc400077c4270 */
[----:B------:R-:W-:Y:S01]  /*3e20*/  FSEL R21, R2, -INF , !P2 ;  /* 0xff80000002157808 */ /* 0x000fe20005000000 */
[--C-:B------:R-:W-:Y:S01]  /*3e30*/  FFMA.FTZ R2, R40, R12, -R63.reuse ;  /* 0x0000000c28027223 */ /* 0x100fe2000001083f */
[----:B------:R-:W-:Y:S01]  /*3e40*/  FMNMX.FTZ R0, R57, R0, !PT ;  /* 0x0000000039007209 */ /* 0x000fe20007810000 */
[----:B0-----:R-:W-:Y:S01]  /*3e50*/  FFMA.FTZ R3, R76, R12, -R63 ;  /* 0x0000000c4c037223 */ /* 0x001fe2000001083f */
[----:B------:R-:W-:Y:S01]  /*3e60*/  ISETP.LT.OR P6, PT, R15, 0x5a, P6 ;  /* 0x0000005a0f00780c */ /* 0x000fe200037c1670 */
[----:B------:R0:W-:Y:S01]  /*3e70*/  MUFU.EX2 R180, R2 ;  /* 0x0000000200b47308 */ /* 0x0001e20000000800 */
[----:B------:R-:W-:Y:S02]  /*3e80*/  FMNMX.FTZ R0, R21, R0, !PT ;  /* 0x0000000015007209 */ /* 0x000fe40007810000 */
[----:B------:R-:W-:Y:S02]  /*3e90*/  FSEL R15, R70, -INF , !P5 ;  /* 0xff800000460f7808 */ /* 0x000fe40006800000 */
[----:B------:R-:W-:-:S02]  /*3ea0*/  FMNMX.FTZ R0, R13, R0, !PT ;  /* 0x000000000d007209 */ /* 0x000fc40007810000 */
[----:B------:R-:W-:Y:S01]  /*3eb0*/  FSEL R61, R34, -INF , !P6 ;  /* 0xff800000223d7808 */ /* 0x000fe20007000000 */
[----:B------:R1:W-:Y:S01]  /*3ec0*/  MUFU.EX2 R71, R3 ;  /* 0x0000000300477308 */ /* 0x0003e20000000800 */
[----:B------:R-:W-:Y:S01]  /*3ed0*/  FMNMX.FTZ R0, R59, R0, !PT ;  /* 0x000000003b007209 */ /* 0x000fe20007810000 */
[-CC-:B0-----:R-:W-:Y:S01]  /*3ee0*/  FFMA.FTZ R2, R44, R12.reuse, -R63.reuse ;  /* 0x0000000c2c027223 */ /* 0x181fe2000001083f */
[----:B------:R-:W-:Y:S02]  /*3ef0*/  FFMA.FTZ R34, R56, R12, -R63 ;  /* 0x0000000c38227223 */ /* 0x000fe4000001083f */
[----:B------:R-:W-:-:S03]  /*3f00*/  FMNMX.FTZ R0, R15, R0, !PT ;  /* 0x000000000f007209 */ /* 0x000fc60007810000 */
[----:B------:R-:W-:Y:S01]  /*3f10*/  MUFU.EX2 R182, R2 ;  /* 0x0000000200b67308 */ /* 0x000fe20000000800 */
[----:B------:R-:W-:-:S05]  /*3f20*/  FMNMX.FTZ R0, R61, R0, !PT ;  /* 0x000000003d007209 */ /* 0x000fca0007810000 */
[----:B-1----:R-:W0:Y:S02]  /*3f30*/  SHFL.BFLY PT, R3, R0, 0x2, 0x1f ;  /* 0x0c401f0000037f89 */ /* 0x002e2400000e0000 */
[----:B------:R1:W-:Y:S08]  /*3f40*/  MUFU.EX2 R65, R8 ;  /* 0x0000000800417308 */ /* 0x0003f00000000800 */
[----:B------:R2:W3:Y:S01]  /*3f50*/  MUFU.EX2 R67, R24 ;  /* 0x0000001800437308 */ /* 0x0004e20000000800 */
[----:B-1----:R-:W-:-:S07]  /*3f60*/  FFMA.FTZ R8, R74, R12, -R63 ;  /* 0x0000000c4a087223 */ /* 0x002fce000001083f */
[----:B------:R1:W4:Y:S01]  /*3f70*/  MUFU.EX2 R69, R8 ;  /* 0x0000000800457308 */ /* 0x0003220000000800 */
[-CC-:B--2---:R-:W-:Y:S01]  /*3f80*/  FFMA.FTZ R24, R80, R12.reuse, -R63.reuse ;  /* 0x0000000c50187223 */ /* 0x184fe2000001083f */
[----:B0-----:R-:W-:Y:S01]  /*3f90*/  FMNMX.FTZ R2, R0, R3, !PT ;  /* 0x0000000300027209 */ /* 0x001fe20007810000 */
[----:B------:R-:W-:-:S05]  /*3fa0*/  FFMA.FTZ R0, R86, R12, -R63 ;  /* 0x0000000c56007223 */ /* 0x000fca000001083f */
[----:B------:R0:W-:Y:S01]  /*3fb0*/  MUFU.EX2 R75, R24 ;  /* 0x00000018004b7308 */ /* 0x0001e20000000800 */
[--C-:B-1----:R-:W-:Y:S01]  /*3fc0*/  FFMA.FTZ R8, R78, R12, -R63.reuse ;  /* 0x0000000c4e087223 */ /* 0x102fe2000001083f */
[----:B---3--:R-:W-:Y:S01]  /*3fd0*/  F2FP.F16.F32.PACK_AB R190, R67, R14 ;  /* 0x0000000e43be723e */ /* 0x008fe200000000ff */
[----:B------:R-:W1:Y:S05]  /*3fe0*/  SHFL.BFLY PT, R3, R2, 0x1, 0x1f ;  /* 0x0c201f0002037f89 */ /* 0x000e6a00000e0000 */
[----:B------:R2:W-:Y:S01]  /*3ff0*/  MUFU.EX2 R81, R0 ;  /* 0x0000000000517308 */ /* 0x0005e20000000800 */
[----:B0-----:R-:W-:-:S07]  /*4000*/  FFMA.FTZ R24, R88, R12, -R63 ;  /* 0x0000000c58187223 */ /* 0x001fce000001083f */
[----:B------:R-:W-:Y:S08]  /*4010*/  MUFU.EX2 R83, R24 ;  /* 0x0000001800537308 */ /* 0x000ff00000000800 */
[----:B------:R-:W0:Y:S01]  /*4020*/  MUFU.EX2 R26, R26 ;  /* 0x0000001a001a7308 */ /* 0x000e220000000800 */
[----:B-1----:R-:W-:Y:S01]  /*4030*/  FMNMX.FTZ R3, R2, R3, !PT ;  /* 0x0000000302037209 */ /* 0x002fe20007810000 */
[----:B------:R-:W-:-:S03]  /*4040*/  FFMA.FTZ R2, R68, R12, -R63 ;  /* 0x0000000c44027223 */ /* 0x000fc6000001083f */
[C---:B------:R-:W-:Y:S01]  /*4050*/  FSETP.NEU.FTZ.AND P2, PT, R3.reuse, -INF , PT ;  /* 0xff8000000300780b */ /* 0x040fe20003f5d000 */
[----:B--2---:R-:W-:Y:S02]  /*4060*/  FMUL.FTZ R0, R3, R12 ;  /* 0x0000000c03007220 */ /* 0x004fe40000410000 */
[----:B------:R1:W-:Y:S03]  /*4070*/  MUFU.EX2 R73, R8 ;  /* 0x0000000800497308 */ /* 0x0003e60000000800 */
[----:B------:R-:W-:Y:S02]  /*4080*/  FSEL R0, R0, RZ, P2 ;  /* 0x000000ff00007208 */ /* 0x000fe40001000000 */
[----:B------:R-:W-:-:S03]  /*4090*/  PLOP3.LUT P2, PT, PT, PT, UP1, 0x40, 0x0 ;  /* 0x000000000000781c */ /* 0x000fc60003f4e818 */
        /* <DEDUP_REMOVED lines=9> */
[-C--:B-1----:R-:W-:Y:S01]  /*4130*/  FFMA.FTZ R8, R82, R12.reuse, -R63 ;  /* 0x0000000c52087223 */ /* 0x082fe2000001083f */
        /* <DEDUP_REMOVED lines=10> */
[-CC-:B------:R-:W-:Y:S01]  /*41e0*/  FFMA.FTZ R51, R51, R12.reuse, -R0.reuse ;  /* 0x0000000c33337223 */ /* 0x180fe20000010800 */
[----:B------:R-:W-:Y:S01]  /*41f0*/  FADD.FTZ R44, R14, R27 ;  /* 0x0000001b0e2c7221 */ /* 0x000fe20000010000 */
        /* <DEDUP_REMOVED lines=11> */
[----:B----4-:R-:W-:Y:S01]  /*42b0*/  FADD.FTZ R27, R69, R44 ;  /* 0x0000002c451b7221 */ /* 0x010fe20000010000 */
[----:B------:R-:W-:Y:S01]  /*42c0*/  FFMA.FTZ R61, R61, R12, -R0 ;  /* 0x0000000c3d3d7223 */ /* 0x000fe20000010800 */
[----:B0-----:R-:W-:-:S02]  /*42d0*/  F2FP.F16.F32.PACK_AB R186, R71, R26 ;  /* 0x0000001a47ba723e */ /* 0x001fc400000000ff */
[----:B------:R-:W-:Y:S01]  /*42e0*/  FADD.FTZ R46, R26, R27 ;  /* 0x0000001b1a2e7221 */ /* 0x000fe20000010000 */
[----:B------:R-:W-:Y:S02]  /*42f0*/  F2FP.F16.F32.PACK_AB R188, R65, R188 ;  /* 0x000000bc41bc723e */ /* 0x000fe400000000ff */
[----:B------:R-:W0:Y:S01]  /*4300*/  MUFU.EX2 R29, R29 ;  /* 0x0000001d001d7308 */ /* 0x000e220000000800 */
[----:B------:R-:W-:Y:S01]  /*4310*/  FADD.FTZ R27, R71, R46 ;  /* 0x0000002e471b7221 */ /* 0x000fe20000010000 */
[----:B-1----:R-:W-:Y:S01]  /*4320*/  FADD.FTZ R46, R5, R20 ;  /* 0x00000014052e7221 */ /* 0x002fe20000010000 */
[----:B------:R-:W-:Y:S02]  /*4330*/  F2FP.F16.F32.PACK_AB R189, R20, R5 ;  /* 0x0000000514bd723e */ /* 0x000fe400000000ff */
[----:B------:R-:W-:Y:S01]  /*4340*/  FADD.FTZ R48, R180, R27 ;  /* 0x0000001bb4307221 */ /* 0x000fe20000010000 */
[----:B------:R-:W-:Y:S02]  /*4350*/  F2FP.F16.F32.PACK_AB R184, R69, R184 ;  /* 0x000000b845b8723e */ /* 0x000fe400000000ff */
[----:B------:R1:W3:Y:S01]  /*4360*/  MUFU.EX2 R36, R31 ;  /* 0x0000001f00247308 */ /* 0x0002e20000000800 */
[----:B--2---:R-:W-:Y:S01]  /*4370*/  FADD.FTZ R27, R25, R46 ;  /* 0x0000002e191b7221 */ /* 0x004fe20000010000 */
[----:B------:R-:W-:-:S02]  /*4380*/  F2FP.F16.F32.PACK_AB R180, R73, R180 ;  /* 0x000000b449b4723e */ /* 0x000fc400000000ff */
[C---:B------:R-:W-:Y:S01]  /*4390*/  F2FP.F16.F32.PACK_AB R191, R24.reuse, R25 ;  /* 0x0000001918bf723e */ /* 0x040fe200000000ff */
[----:B------:R-:W-:-:S03]  /*43a0*/  FADD.FTZ R46, R24, R27 ;  /* 0x0000001b182e7221 */ /* 0x000fc60000010000 */
[----:B------:R-:W2:Y:S01]  /*43b0*/  MUFU.EX2 R28, R28 ;  /* 0x0000001c001c7308 */ /* 0x000ea20000000800 */
[----:B-1----:R-:W-:Y:S01]  /*43c0*/  FADD.FTZ R31, R73, R48 ;  /* 0x00000030491f7221 */ /* 0x002fe20000010000 */
[----:B0-----:R-:W-:-:S03]  /*43d0*/  FADD.FTZ R27, R29, R46 ;  /* 0x0000002e1d1b7221 */ /* 0x001fc60000010000 */
[----:B------:R-:W-:Y:S01]  /*43e0*/  FADD.FTZ R48, R182, R31 ;  /* 0x0000001fb6307221 */ /* 0x000fe20000010000 */
[C---:B------:R-:W-:Y:S02]  /*43f0*/  F2FP.F16.F32.PACK_AB R182, R75.reuse, R182 ;  /* 0x000000b64bb6723e */ /* 0x040fe400000000ff */
[----:B------:R-:W0:Y:S01]  /*4400*/  MUFU.EX2 R33, R33 ;  /* 0x0000002100217308 */ /* 0x000e220000000800 */
[----:B------:R-:W-:Y:S01]  /*4410*/  FADD.FTZ R31, R75, R48 ;  /* 0x000000304b1f7221 */ /* 0x000fe20000010000 */
[C---:B---3--:R-:W-:Y:S01]  /*4420*/  FADD.FTZ R46, R36.reuse, R27 ;  /* 0x0000001b242e7221 */ /* 0x048fe20000010000 */
[----:B------:R-:W-:-:S05]  /*4430*/  F2FP.F16.F32.PACK_AB R185, R36, R29 ;  /* 0x0000001d24b9723e */ /* 0x000fca00000000ff */
[----:B------:R1:W3:Y:S01]  /*4440*/  MUFU.EX2 R77, R8 ;  /* 0x00000008004d7308 */ /* 0x0002e20000000800 */
[----:B--2---:R-:W-:-:S07]  /*4450*/  FADD.FTZ R48, R28, R31 ;  /* 0x0000001f1c307221 */ /* 0x004fce0000010000 */
[----:B------:R-:W2:Y:S01]  /*4460*/  MUFU.EX2 R38, R35 ;  /* 0x0000002300267308 */ /* 0x000ea20000000800 */
[----:B-1----:R-:W-:Y:S01]  /*4470*/  FFMA.FTZ R8, R60, R12, -R63 ;  /* 0x0000000c3c087223 */ /* 0x002fe2000001083f */
[----:B0-----:R-:W-:-:S06]  /*4480*/  FADD.FTZ R27, R33, R46 ;  /* 0x0000002e211b7221 */ /* 0x001fcc0000010000 */
[----:B------:R-:W0:Y:S01]  /*4490*/  MUFU.EX2 R30, R30 ;  /* 0x0000001e001e7308 */ /* 0x000e220000000800 */
[C---:B---3--:R-:W-:Y:S01]  /*44a0*/  FADD.FTZ R31, R77.reuse, R48 ;  /* 0x000000304d1f7221 */ /* 0x048fe20000010000 */
[----:B------:R-:W-:-:S06]  /*44b0*/  F2FP.F16.F32.PACK_AB R176, R77, R28 ;  /* 0x0000001c4db0723e */ /* 0x000fcc00000000ff */
[----:B------:R-:W1:Y:S01]  /*44c0*/  MUFU.EX2 R37, R37 ;  /* 0x0000002500257308 */ /* 0x000e620000000800 */
[C---:B--2---:R-:W-:Y:S01]  /*44d0*/  FADD.FTZ R48, R38.reuse, R27 ;  /* 0x0000001b26307221 */ /* 0x044fe20000010000 */
[----:B------:R-:W-:-:S06]  /*44e0*/  F2FP.F16.F32.PACK_AB R187, R38, R33 ;  /* 0x0000002126bb723e */ /* 0x000fcc00000000ff */
[----:B------:R2:W3:Y:S01]  /*44f0*/  MUFU.EX2 R79, R32 ;  /* 0x00000020004f7308 */ /* 0x0004e20000000800 */
[----:B0-----:R-:W-:-:S07]  /*4500*/  FADD.FTZ R50, R30, R31 ;  /* 0x0000001f1e327221 */ /* 0x001fce0000010000 */
[----:B------:R-:W0:Y:S01]  /*4510*/  MUFU.EX2 R40, R39 ;  /* 0x0000002700287308 */ /* 0x000e220000000800 */
[-CC-:B--2---:R-:W-:Y:S01]  /*4520*/  FFMA.FTZ R32, R64, R12.reuse, -R63.reuse ;  /* 0x0000000c40207223 */ /* 0x184fe2000001083f */
[----:B-1----:R-:W-:Y:S01]  /*4530*/  FADD.FTZ R27, R37, R48 ;  /* 0x00000030251b7221 */ /* 0x002fe20000010000 */
[----:B------:R-:W-:-:S05]  /*4540*/  FFMA.FTZ R63, R92, R12, -R63 ;  /* 0x0000000c5c3f7223 */ /* 0x000fca000001083f */
[----:B------:R-:W1:Y:S01]  /*4550*/  MUFU.EX2 R34, R34 ;  /* 0x0000002200227308 */ /* 0x000e620000000800 */
[C---:B---3--:R-:W-:Y:S01]  /*4560*/  FADD.FTZ R31, R79.reuse, R50 ;  /* 0x000000324f1f7221 */ /* 0x048fe20000010000 */
[----:B------:R-:W-:-:S06]  /*4570*/  F2FP.F16.F32.PACK_AB R178, R79, R30 ;  /* 0x0000001e4fb2723e */ /* 0x000fcc00000000ff */
[----:B------:R-:W2:Y:S01]  /*4580*/  MUFU.EX2 R41, R41 ;  /* 0x0000002900297308 */ /* 0x000ea20000000800 */
[C---:B0-----:R-:W-:Y:S01]  /*4590*/  FADD.FTZ R0, R40.reuse, R27 ;  /* 0x0000001b28007221 */ /* 0x041fe20000010000 */
[----:B------:R-:W-:-:S06]  /*45a0*/  F2FP.F16.F32.PACK_AB R181, R40, R37 ;  /* 0x0000002528b5723e */ /* 0x000fcc00000000ff */
[----:B------:R-:W0:Y:S01]  /*45b0*/  MUFU.EX2 R42, R43 ;  /* 0x0000002b002a7308 */ /* 0x000e220000000800 */
[----:B-1----:R-:W-:Y:S01]  /*45c0*/  FADD.FTZ R48, R34, R31 ;  /* 0x0000001f22307221 */ /* 0x002fe20000010000 */
[----:B------:R-:W-:-:S03]  /*45d0*/  F2FP.F16.F32.PACK_AB R172, R81, R34 ;  /* 0x0000002251ac723e */ /* 0x000fc600000000ff */
[----:B------:R-:W-:-:S03]  /*45e0*/  FADD.FTZ R31, R81, R48 ;  /* 0x00000030511f7221 */ /* 0x000fc60000010000 */
[----:B------:R-:W1:Y:S01]  /*45f0*/  MUFU.EX2 R8, R8 ;  /* 0x0000000800087308 */ /* 0x000e620000000800 */
[----:B--2---:R-:W-:-:S07]  /*4600*/  FADD.FTZ R27, R41, R0 ;  /* 0x00000000291b7221 */ /* 0x004fce0000010000 */
        /* <DEDUP_REMOVED lines=9> */
[----:B------:R-:W-:Y:S01]  /*46a0*/  MUFU.EX2 R49, R49 ;  /* 0x0000003100317308 */ /* 0x000fe20000000800 */
[C---:B0-----:R-:W-:Y:S01]  /*46b0*/  FADD.FTZ R14, R44.reuse, R27 ;  /* 0x0000001b2c0e7221 */ /* 0x041fe20000010000 */
[----:B------:R-:W-:-:S06]  /*46c0*/  F2FP.F16.F32.PACK_AB R177, R44, R45 ;  /* 0x0000002d2cb1723e */ /* 0x000fcc00000000ff */
[----:B------:R-:W0:Y:S01]  /*46d0*/  MUFU.EX2 R22, R51 ;  /* 0x0000003300167308 */ /* 0x000e220000000800 */
[----:B-1----:R-:W-:Y:S01]  /*46e0*/  FADD.FTZ R26, R32, R31 ;  /* 0x0000001f201a7221 */ /* 0x002fe20000010000 */
[----:B------:R-:W-:-:S03]  /*46f0*/  F2FP.F16.F32.PACK_AB R168, R85, R32 ;  /* 0x0000002055a8723e */ /* 0x000fc600000000ff */
[----:B------:R-:W-:-:S03]  /*4700*/  FADD.FTZ R27, R85, R26 ;  /* 0x0000001a551b7221 */ /* 0x000fc60000010000 */
[----:B------:R-:W-:Y:S08]  /*4710*/  MUFU.EX2 R53, R53 ;  /* 0x0000003500357308 */ /* 0x000ff00000000800 */
[----:B------:R-:W1:Y:S01]  /*4720*/  MUFU.EX2 R2, R2 ;  /* 0x0000000200027308 */ /* 0x000e620000000800 */
[----:B0-----:R-:W-:-:S07]  /*4730*/  F2FP.F16.F32.PACK_AB R179, R22, R49 ;  /* 0x0000003116b3723e */ /* 0x001fce00000000ff */
[----:B------:R-:W0:Y:S08]  /*4740*/  MUFU.EX2 R63, R63 ;  /* 0x0000003f003f7308 */ /* 0x000e300000000800 */
[----:B------:R-:W2:Y:S01]  /*4750*/  MUFU.EX2 R46, R55 ;  /* 0x00000037002e7308 */ /* 0x000ea20000000800 */
[----:B-1----:R-:W-:-:S07]  /*4760*/  FADD.FTZ R8, R2, R27 ;  /* 0x0000001b02087221 */ /* 0x002fce0000010000 */
[----:B------:R-:W-:Y:S01]  /*4770*/  MUFU.EX2 R57, R57 ;  /* 0x0000003900397308 */ /* 0x000fe20000000800 */
[C---:B0-----:R-:W-:Y:S01]  /*4780*/  F2FP.F16.F32.PACK_AB R170, R63.reuse, R2 ;  /* 0x000000023faa723e */ /* 0x041fe200000000ff */
[----:B------:R-:W-:-:S06]  /*4790*/  FADD.FTZ R8, R63, R8 ;  /* 0x000000083f087221 */ /* 0x000fcc0000010000 */
[----:B------:R0:W1:Y:S01]  /*47a0*/  MUFU.EX2 R0, R21 ;  /* 0x0000001500007308 */ /* 0x0000620000000800 */
[----:B--2---:R-:W-:-:S07]  /*47b0*/  F2FP.F16.F32.PACK_AB R173, R46, R53 ;  /* 0x000000352ead723e */ /* 0x004fce00000000ff */
[----:B------:R-:W2:Y:S01]  /*47c0*/  MUFU.EX2 R13, R13 ;  /* 0x0000000d000d7308 */ /* 0x000ea20000000800 */
[----:B0-----:R-:W-:-:S04]  /*47d0*/  FADD.FTZ R21, R49, R14 ;  /* 0x0000000e31157221 */ /* 0x001fc80000010000 */
[----:B------:R-:W-:-:S03]  /*47e0*/  FADD.FTZ R26, R22, R21 ;  /* 0x00000015161a7221 */ /* 0x000fc60000010000 */
[----:B------:R-:W0:Y:S01]  /*47f0*/  MUFU.EX2 R14, R59 ;  /* 0x0000003b000e7308 */ /* 0x000e220000000800 */
[----:B------:R-:W-:Y:S01]  /*4800*/  FADD.FTZ R21, R53, R26 ;  /* 0x0000001a35157221 */ /* 0x000fe20000010000 */
[----:B-1----:R-:W-:-:S03]  /*4810*/  F2FP.F16.F32.PACK_AB R175, R0, R57 ;  /* 0x0000003900af723e */ /* 0x002fc600000000ff */
[----:B------:R-:W-:-:S03]  /*4820*/  FADD.FTZ R2, R46, R21 ;  /* 0x000000152e027221 */ /* 0x000fc60000010000 */
[----:B------:R-:W1:Y:S01]  /*4830*/  MUFU.EX2 R15, R15 ;  /* 0x0000000f000f7308 */ /* 0x000e620000000800 */
[----:B------:R-:W-:-:S04]  /*4840*/  FADD.FTZ R5, R57, R2 ;  /* 0x0000000239057221 */ /* 0x000fc80000010000 */
[----:B------:R-:W-:-:S03]  /*4850*/  FADD.FTZ R20, R0, R5 ;  /* 0x0000000500147221 */ /* 0x000fc60000010000 */
[----:B------:R-:W3:Y:S01]  /*4860*/  MUFU.EX2 R2, R61 ;  /* 0x0000003d00027308 */ /* 0x000ee20000000800 */
[----:B--2---:R-:W-:Y:S01]  /*4870*/  FADD.FTZ R5, R13, R20 ;  /* 0x000000140d057221 */ /* 0x004fe20000010000 */
[C---:B0-----:R-:W-:Y:S01]  /*4880*/  F2FP.F16.F32.PACK_AB R169, R14.reuse, R13 ;  /* 0x0000000d0ea9723e */ /* 0x041fe200000000ff */
[----:B------:R-:W-:Y:S02]  /*4890*/  VIADD R13, R23, 0xfffffffe ;  /* 0xfffffffe170d7836 */ /* 0x000fe40000000000 */
[----:B------:R-:W-:-:S04]  /*48a0*/  FADD.FTZ R20, R14, R5 ;  /* 0x000000050e147221 */ /* 0x000fc80000010000 */
[----:B-1----:R-:W-:-:S04]  /*48b0*/  FADD.FTZ R5, R15, R20 ;  /* 0x000000140f057221 */ /* 0x002fc80000010000 */
[C---:B---3--:R-:W-:Y:S01]  /*48c0*/  FADD.FTZ R5, R2.reuse, R5 ;  /* 0x0000000502057221 */ /* 0x048fe20000010000 */
        /* <DEDUP_REMOVED lines=12> */
.L_x_4156:
[----:B------:R-:W-:-:S11]  /*4990*/  UISETP.NE.AND UP2, UPT, UR5, 0x1, UPT ;  /* 0x000000010500788c */ /* 0x000fd6000bf45270 */
[----:B------:R-:W-:Y:S02]  /*49a0*/  @UP2 ULDC.64 UR14, c[0x0][0x9e8] ;  /* 0x00027a00000e2ab9 */ /* 0x000fe40000000a00 */
[----:B------:R-:W-:-:S04]  /*49b0*/  UIMAD.WIDE.U32 UR6, UR11, UR14, URZ ;  /* 0x0000000e0b0672a5 */ /* 0x000fc8000f8e003f */
[----:B------:R-:W-:-:S12]  /*49c0*/  @UP2 USHF.R.U32.HI UR11, URZ, UR15, UR7 ;  /* 0x0000000f3f0b2299 */ /* 0x000fd80008011607 */
.L_x_4157:
[----:B------:R-:W-:-:S04]  /*49d0*/  UIMAD UR5, UR11, UR5, UR5 ;  /* 0x000000050b0572a4 */ /* 0x000fc8000f8e0205 */
[----:B------:R-:W-:-:S04]  /*49e0*/  UISETP.LT.AND UP2, UPT, UR4, UR5, UPT ;  /* 0x000000050400728c */ /* 0x000fc8000bf41270 */
[----:B------:R-:W-:-:S12]  /*49f0*/  USEL UR4, UR4, UR5, UP2 ;  /* 0x0000000504047287 */ /* 0x000fd80009000000 */
.L_x_4155:
[----:B------:R-:W-:Y:S01]  /*4a00*/  R2UR UR6, R17 ;  /* 0x00000000110672ca */ /* 0x000fe200000e0000 */
[----:B------:R-:W-:Y:S01]  /*4a10*/  UIMAD.WIDE UR4, UR4, 0x2aaaaaab, URZ ;  /* 0x2aaaaaab040478a5 */ /* 0x000fe2000f8e023f */
[----:B------:R-:W-:Y:S01]  /*4a20*/  IMAD.MOV.U32 R2, RZ, RZ, 0x3f800000 ;  /* 0x3f800000ff027424 */ /* 0x000fe200078e00ff */
[----:B------:R-:W-:Y:S01]  /*4a30*/  UMOV UR7, URZ ;  /* 0x0000003f00077c82 */ /* 0x000fe20008000000 */
[----:B------:R-:W-:Y:S01]  /*4a40*/  IMAD.MOV.U32 R0, RZ, RZ, 0x3f800000 ;  /* 0x3f800000ff007424 */ /* 0x000fe200078e00ff */
[----:B------:R-:W-:Y:S01]  /*4a50*/  USHF.R.U32.HI UR4, URZ, 0x1f, UR5 ;  /* 0x0000001f3f047899 */ /* 0x000fe20008011605 */
[----:B------:R-:W-:Y:S02]  /*4a60*/  CS2R R118, SRZ ;  /* 0x0000000000767805 */ /* 0x000fe4000001ff00 */
[----:B------:R-:W-:Y:S02]  /*4a70*/  CS2R R116, SRZ ;  /* 0x0000000000747805 */ /* 0x000fe4000001ff00 */
[----:B------:R-:W-:Y:S01]  /*4a80*/  CS2R R114, SRZ ;  /* 0x0000000000727805 */ /* 0x000fe2000001ff00 */
[----:B------:R-:W-:Y:S01]  /*4a90*/  ULEA.HI.SX32 UR4, UR5, UR4, 0x1c ;  /* 0x0000000405047291 */ /* 0x000fe2000f8fe23f */
        /* <DEDUP_REMOVED lines=9> */
[----:B------:R-:W-:Y:S01]  /*4b30*/  CS2R R98, SRZ ;  /* 0x0000000000627805 */ /* 0x000fe2000001ff00 */
[----:B------:R-:W-:Y:S01]  /*4b40*/  UMOV UR4, URZ ;  /* 0x0000003f00047c82 */ /* 0x000fe20008000000 */
[----:B------:R-:W-:Y:S02]  /*4b50*/  CS2R R96, SRZ ;  /* 0x0000000000607805 */ /* 0x000fe4000001ff00 */
[----:B------:R-:W-:Y:S02]  /*4b60*/  CS2R R94, SRZ ;  /* 0x00000000005e7805 */ /* 0x000fe4000001ff00 */
[----:B------:R-:W-:Y:S02]  /*4b70*/  ISETP.GE.AND P2, PT, R13, UR57, PT ;  /* 0x000000390d007c0c */ /* 0x000fe4000bf46270 */
        /* <DEDUP_REMOVED lines=36> */
[----:B------:R-:W-:Y:S01]  /*4dc0*/  IMAD.MOV.U32 R2, RZ, RZ, 0x3f800000 ;  /* 0x3f800000ff027424 */ /* 0x000fe200078e00ff */
[----:B------:R-:W-:Y:S01]  /*4dd0*/  UMOV UR6, URZ ;  /* 0x0000003f00067c82 */ /* 0x000fe20008000000 */
[----:B------:R-:W-:Y:S01]  /*4de0*/  IMAD.MOV.U32 R119, RZ, RZ, RZ ;  /* 0x000000ffff777224 */ /* 0x000fe200078e00ff */
[----:B------:R-:W-:Y:S01]  /*4df0*/  UMOV UR5, URZ ;  /* 0x0000003f00057c82 */ /* 0x000fe20008000000 */
[----:B------:R-:W-:Y:S01]  /*4e00*/  ULDC UR56, c[0x0][0x9e4] ;  /* 0x0002790000387ab9 */ /* 0x000fe20000000800 */
[----:B------:R-:W-:-:S05]  /*4e10*/  ULDC UR59, c[0x0][0x9d8] ;  /* 0x00027600003b7ab9 */ /* 0x000fca0000000800 */
.L_x_4175:
[----:B------:R-:W-:-:S04]  /*4e20*/  UIADD3 UR4, UR5, 0x1, URZ ;  /* 0x0000000105047890 */ /* 0x000fc8000fffe03f */
[----:B------:R-:W-:-:S04]  /*4e30*/  UISETP.NE.AND UP2, UPT, UR4, 0x2, UPT ;  /* 0x000000020400788c */ /* 0x000fc8000bf45270 */
[----:B------:R-:W-:Y:S02]  /*4e40*/  USEL UR7, URZ, 0x1, UP2 ;  /* 0x000000013f077887 */ /* 0x000fe40009000000 */
[----:B------:R-:W-:Y:S02]  /*4e50*/  USEL UR4, UR4, URZ, UP2 ;  /* 0x0000003f04047287 */ /* 0x000fe40009000000 */
[----:B------:R-:W-:Y:S01]  /*4e60*/  ULOP3.LUT UR7, UR6, UR7, URZ, 0x3c, !UPT ;  /* 0x0000000706077292 */ /* 0x000fe2000f8e3c3f */
[----:B------:R-:W-:Y:S11]  /*4e70*/  @!P0 BRA `(.L_x_4159) ;  /* 0x0000000000048947 */ /* 0x000ff60003800000 */
[----:B------:R-:W-:Y:S01]  /*4e80*/  BPT.TRAP 0x1 ;  /* 0x000000040000795c */ /* 0x000fe20000300000 */
.L_x_4159:
[----:B------:R-:W-:Y:S01]  /*4e90*/  ULEA UR61, UR4, UR58, 0x3 ;  /* 0x0000003a043d7291 */ /* 0x000fe2000f8e183f */
[----:B------:R-:W-:-:S05]  /*4ea0*/  IMAD.U32 R12, RZ, RZ, UR7 ;  /* 0x00000007ff0c7e24 */ /* 0x000fca000f8e00ff */
[----:B------:R-:W-:-:S04]  /*4eb0*/  SHF.L.U32 R12, R12, 0x1f, RZ ;  /* 0x0000001f0c0c7819 */ /* 0x000fc800000006ff */
[----:B------:R0:W1:Y:S01]  /*4ec0*/  SYNCS.PHASECHK.TRANS64.TRYWAIT P2, [UR61+0x30830], R12 ;  /* 0x0308300cff0075a7 */ /* 0x000062000804017d */
[----:B------:R-:W-:Y:S05]  /*4ed0*/  @!P0 BRA `(.L_x_4160) ;  /* 0x0000000000048947 */ /* 0x000fea0003800000 */
[----:B------:R-:W-:Y:S01]  /*4ee0*/  BPT.TRAP 0x1 ;  /* 0x000000040000795c */ /* 0x000fe20000300000 */
.L_x_4160:
[----:B-1----:R-:W-:Y:S05]  /*4ef0*/  @P2 BRA `(.L_x_4161) ;  /* 0x0000000000082947 */ /* 0x002fea0003800000 */
[----:B------:R-:W1:Y:S02]  /*4f00*/  SYNCS.PHASECHK.TRANS64.TRYWAIT P2, [UR61+0x30830], R12 ;  /* 0x0308300cff0075a7 */ /* 0x000e64000804017d */
[----:B-1----:R-:W-:Y:S05]  /*4f10*/  @!P2 BRA `(.L_x_4162) ;  /* 0x000001080020a947 */ /* 0x002fea0003800000 */
.L_x_4161:
[----:B------:R-:W-:Y:S01]  /*4f20*/  R2UR UR52, R6 ;  /* 0x00000000063472ca */ /* 0x000fe200000e0000 */
[----:B------:R-:W-:Y:S01]  /*4f30*/  UIMAD UR50, UR4, 0x900, UR60 ;  /* 0x00000900043278a4 */ /* 0x000fe2000f8e023c */
[----:B------:R-:W-:Y:S01]  /*4f40*/  R2UR UR53, R7 ;  /* 0x00000000073572ca */ /* 0x000fe200000e0000 */
[----:B------:R-:W-:Y:S01]  /*4f50*/  WARPGROUP.ARRIVE ;  /* 0x00000000000079c5 */ /* 0x000fe20000000000 */
[----:B------:R-:W-:Y:S01]  /*4f60*/  UMOV UR55, 0x40000040 ;  /* 0x4000004000377882 */ /* 0x000fe20000000000 */
[----:B------:R-:W-:Y:S01]  /*4f70*/  UIADD3 UR10, UR50, 0x2, URZ ;  /* 0x00000002320a7890 */ /* 0x000fe2000fffe03f */
[-C--:B------:R-:W-:Y:S01]  /*4f80*/  FMUL.FTZ R24, R24, R0.reuse ;  /* 0x0000000018187220 */ /* 0x080fe20000410000 */
        /* <DEDUP_REMOVED lines=8> */
[----:B------:R-:W-:Y:S01]  /*5010*/  HGMMA.64x96x16.F32 R120, gdesc[UR52], RZ, !UPT, gsb0 ;  /* 0x01600000347879f0 */ /* 0x000fe2000c0008ff */
        /* <DEDUP_REMOVED lines=108> */
[----:B------:R-:W-:Y:S01]  /*56e0*/  HGMMA.64x96x16.F32 R120, gdesc[UR8], R120, gsb0 ;  /* 0x01600000087879f0 */ /* 0x000fe20008000878 */
[-C--:B------:R-:W-:Y:S01]  /*56f0*/  FMUL.FTZ R115, R115, R2.reuse ;  /* 0x0000000273737220 */ /* 0x080fe20000410000 */
[-C--:B------:R-:W-:Y:S01]  /*5700*/  FMUL.FTZ R118, R118, R2.reuse ;  /* 0x0000000276767220 */ /* 0x080fe20000410000 */
[----:B------:R-:W-:Y:S01]  /*5710*/  FMUL.FTZ R119, R119, R2 ;  /* 0x0000000277777220 */ /* 0x000fe20000410000 */
[----:B------:R-:W-:-:S02]  /*5720*/  WARPGROUP.DEPBAR.LE gsb0, 0x0 ;  /* 0x00008000000079c5 */ /* 0x000fc40000010000 */
        /* <DEDUP_REMOVED lines=30> */
[----:B------:R-:W-:Y:S05]  /*5910*/  @!P0 BRA `(.L_x_4163) ;  /* 0x0000000000048947 */ /* 0x000fea0003800000 */
[----:B------:R-:W-:Y:S01]  /*5920*/  BPT.TRAP 0x1 ;  /* 0x000000040000795c */ /* 0x000fe20000300000 */
.L_x_4163:
[----:B------:R-:W-:Y:S01]  /*5930*/  ULEA UR14, UR5, UR58, 0x3 ;  /* 0x0000003a050e7291 */ /* 0x000fe2000f8e183f */
[----:B------:R-:W-:-:S05]  /*5940*/  IMAD.U32 R0, RZ, RZ, UR6 ;  /* 0x00000006ff007e24 */ /* 0x000fca000f8e00ff */
[----:B------:R-:W-:-:S04]  /*5950*/  SHF.L.U32 R0, R0, 0x1f, RZ ;  /* 0x0000001f00007819 */ /* 0x000fc800000006ff */
[----:B------:R2:W3:Y:S01]  /*5960*/  SYNCS.PHASECHK.TRANS64.TRYWAIT P2, [UR14+0x30850], R0 ;  /* 0x03085000ff0075a7 */ /* 0x0004e2000804014e */
[----:B------:R-:W-:Y:S05]  /*5970*/  @!P0 BRA `(.L_x_4164) ;  /* 0x0000000000048947 */ /* 0x000fea0003800000 */
[----:B------:R-:W-:Y:S01]  /*5980*/  BPT.TRAP 0x1 ;  /* 0x000000040000795c */ /* 0x000fe20000300000 */
.L_x_4164:
[----:B---3--:R-:W-:Y:S05]  /*5990*/  @P2 BRA `(.L_x_4165) ;  /* 0x0000000000082947 */ /* 0x008fea0003800000 */
[----:B------:R-:W3:Y:S02]  /*59a0*/  SYNCS.PHASECHK.TRANS64.TRYWAIT P2, [UR14+0x30850], R0 ;  /* 0x03085000ff0075a7 */ /* 0x000ee4000804014e */
[----:B---3--:R-:W-:Y:S05]  /*59b0*/  @!P2 BRA `(.L_x_4166) ;  /* 0x000000fc0090a947 */ /* 0x008fea0003800000 */
.L_x_4165:
[----:B------:R-:W-:Y:S01]  /*59c0*/  UIADD3 UR6, UR58, 0x400, URZ ;  /* 0x000004003a067890 */ /* 0x000fe2000fffe03f */
[----:B------:R-:W-:Y:S01]  /*59d0*/  WARPGROUP.ARRIVE ;  /* 0x00000000000079c5 */ /* 0x000fe20000000000 */
[----:B------:R-:W-:Y:S01]  /*59e0*/  UMOV UR11, 0x40000040 ;  /* 0x40000040000b7882 */ /* 0x000fe20000000000 */
[----:B------:R-:W-:Y:S01]  /*59f0*/  PLOP3.LUT P2, PT, PT, PT, UP0, 0x80, 0x0 ;  /* 0x000000000000781c */ /* 0x000fe20003f4f008 */
[----:B------:R-:W-:Y:S01]  /*5a00*/  USHF.R.U32.HI UR6, URZ, 0x4, UR6 ;  /* 0x000000043f067899 */ /* 0x000fe20008011606 */
[----:B------:R-:W-:Y:S01]  /*5a10*/  PLOP3.LUT P3, PT, PT, PT, UP0, 0x80, 0x0 ;  /* 0x000000000000781c */ /* 0x000fe20003f6f008 */
[----:B------:R-:W-:Y:S01]  /*5a20*/  FMUL.FTZ R2, R123, UR59 ;  /* 0x0000003b7b027c20 */ /* 0x000fe20008410000 */
[----:B------:R-:W-:Y:S01]  /*5a30*/  FMUL.FTZ R123, R142, UR59 ;  /* 0x0000003b8e7b7c20 */ /* 0x000fe20008410000 */
[----:B------:R-:W-:Y:S01]  /*5a40*/  ULOP3.LUT UR6, UR6, 0x3fff, URZ, 0xc0, !UPT ;  /* 0x00003fff06067892 */ /* 0x000fe2000f8ec03f */
[----:B01----:R-:W-:Y:S01]  /*5a50*/  FMUL.FTZ R12, R120, UR59 ;  /* 0x0000003b780c7c20 */ /* 0x003fe20008410000 */
[----:B------:R-:W-:Y:S01]  /*5a60*/  FMUL.FTZ R120, R121, UR59 ;  /* 0x0000003b79787c20 */ /* 0x000fe20008410000 */
[----:B------:R-:W-:Y:S01]  /*5a70*/  FMUL.FTZ R121, R138, UR59 ;  /* 0x0000003b8a797c20 */ /* 0x000fe20008410000 */
[----:B------:R-:W-:Y:S01]  /*5a80*/  ULOP3.LUT UR6, UR6, 0x3000000, URZ, 0xfc, !UPT ;  /* 0x0300000006067892 */ /* 0x000fe2000f8efc3f */
[----:B------:R-:W-:Y:S01]  /*5a90*/  FMUL.FTZ R138, R154, UR59 ;  /* 0x0000003b9a8a7c20 */ /* 0x000fe20008410000 */
[----:B------:R-:W-:-:S02]  /*5aa0*/  IMAD.MOV.U32 R154, RZ, RZ, R9 ;  /* 0x000000ffff9a7224 */ /* 0x000fc400078e0009 */
[----:B------:R-:W-:Y:S01]  /*5ab0*/  FMUL.FTZ R15, R127, UR59 ;  /* 0x0000003b7f0f7c20 */ /* 0x000fe20008410000 */
[----:B------:R-:W-:Y:S01]  /*5ac0*/  UIMAD UR5, UR5, 0x900, UR6 ;  /* 0x00000900050578a4 */ /* 0x000fe2000f8e0206 */
[----:B------:R-:W-:Y:S01]  /*5ad0*/  FMUL.FTZ R20, R130, UR59 ;  /* 0x0000003b82147c20 */ /* 0x000fe20008410000 */
[----:B--2---:R-:W-:Y:S01]  /*5ae0*/  FMUL.FTZ R0, R122, UR59 ;  /* 0x0000003b7a007c20 */ /* 0x004fe20008410000 */
[----:B------:R-:W-:Y:S01]  /*5af0*/  FMUL.FTZ R21, R131, UR59 ;  /* 0x0000003b83157c20 */ /* 0x000fe20008410000 */
[----:B------:R-:W-:Y:S01]  /*5b00*/  FMUL.FTZ R130, R132, UR59 ;  /* 0x0000003b84827c20 */ /* 0x000fe20008410000 */
[----:B------:R-:W-:Y:S01]  /*5b10*/  FMUL.FTZ R127, R147, UR59 ;  /* 0x0000003b937f7c20 */ /* 0x000fe20008410000 */
[----:B------:R-:W-:Y:S01]  /*5b20*/  FMUL.FTZ R131, R133, UR59 ;  /* 0x0000003b85837c20 */ /* 0x000fe20008410000 */
[----:B------:R-:W-:Y:S01]  /*5b30*/  UMOV UR10, UR5 ;  /* 0x00000005000a7c82 */ /* 0x000fe20008000000 */
[----:B------:R-:W-:Y:S01]  /*5b40*/  FMUL.FTZ R22, R134, UR59 ;  /* 0x0000003b86167c20 */ /* 0x000fe20008410000 */
[----:B------:R-:W-:Y:S01]  /*5b50*/  HGMMA.64x192x16.F32 R24, R188, gdesc[UR8].tnspB, R24, gsb0 ;  /* 0x42e00008bc187df0 */ /* 0x000fe20008000818 */
        /* <DEDUP_REMOVED lines=25> */
[----:B------:R-:W-:Y:S01]  /*5cf0*/  R2UR UR15, R11 ;  /* 0x000000000b0f72ca */ /* 0x000fe200000e0000 */
[----:B------:R-:W-:Y:S01]  /*5d00*/  FMUL.FTZ R161, R161, UR59 ;  /* 0x0000003ba1a17c20 */ /* 0x000fe20008410000 */
[----:B------:R-:W-:Y:S01]  /*5d10*/  FMUL.FTZ R165, R165, UR59 ;  /* 0x0000003ba5a57c20 */ /* 0x000fe20008410000 */
[----:B------:R-:W-:Y:S01]  /*5d20*/  ULDC UR19, c[0x0][0x2f0] ;  /* 0x0000bc0000137ab9 */ /* 0x000fe20000000800 */
[----:B------:R-:W0:Y:S01]  /*5d30*/  MUFU.TANH R12, R12 ;  /* 0x0000000c000c7308 */ /* 0x000e220000002400 */
[----:B------:R-:W-:Y:S01]  /*5d40*/  ULDC UR18, c[0x0][0x288] ;  /* 0x0000a20000127ab9 */ /* 0x000fe20000000800 */
[----:B------:R-:W-:-:S06]  /*5d50*/  FMUL.FTZ R166, R166, UR59 ;  /* 0x0000003ba6a67c20 */ /* 0x000fcc0008410000 */
        /* <DEDUP_REMOVED lines=22> */
[----:B------:R-:W-:-:S05]  /*5ec0*/  WARPGROUP.ARRIVE ;  /* 0x00000000000079c5 */ /* 0x000fca0000000000 */
[----:B------:R-:W0:Y:S01]  /*5ed0*/  MUFU.TANH R126, R126 ;  /* 0x0000007e007e7308 */ /* 0x000e220000002400 */
[----:B------:R-:W-:Y:S01]  /*5ee0*/  HGMMA.64x192x16.F32 R24, R184, gdesc[UR8].tnspB, R24, gsb0 ;  /* 0x42e00008b8187df0 */ /* 0x000fe20008000818 */
[----:B------:R-:W-:Y:S01]  /*5ef0*/  UIADD3 UR10, UR5, 0x100, URZ ;  /* 0x00000100050a7890 */ /* 0x000fe2000fffe03f */
[----:B------:R-:W-:-:S05]  /*5f00*/  UMOV UR11, 0x40000040 ;  /* 0x40000040000b7882 */ /* 0x000fca0000000000 */
        /* <DEDUP_REMOVED lines=26> */
[----:B------:R-:W-:Y:S01]  /*60b0*/  WARPGROUP.ARRIVE ;  /* 0x00000000000079c5 */ /* 0x000fe20000000000 */
[----:B------:R-:W-:-:S04]  /*60c0*/  IMAD R176, R13, -0x60, RZ ;  /* 0xffffffa00db07824 */ /* 0x000fc800078e02ff */
[----:B------:R-:W-:-:S10]  /*60d0*/  VIADD R147, R176, 0x1 ;  /* 0x00000001b0937836 */ /* 0x000fd40000000000 */
[----:B------:R-:W-:Y:S01]  /*60e0*/  HGMMA.64x192x16.F32 R24, R172, gdesc[UR8].tnspB, R24, gsb0 ;  /* 0x42e00008ac187df0 */ /* 0x000fe20008000818 */
[----:B------:R-:W-:Y:S01]  /*60f0*/  UIADD3 UR10, UR5, 0x280, URZ ;  /* 0x00000280050a7890 */ /* 0x000fe2000fffe03f */
[----:B------:R-:W-:Y:S02]  /*6100*/  UMOV UR11, 0x40000040 ;  /* 0x40000040000b7882 */ /* 0x000fe40000000000 */
[----:B------:R-:W-:Y:S01]  /*6110*/  @UP0 ULDC UR5, c[0x0][0x44c] ;  /* 0x0001130000050ab9 */ /* 0x000fe20000000800 */
[----:B------:R-:W-:Y:S02]  /*6120*/  IMAD R147, R10, -0x2, R147 ;  /* 0xfffffffe0a937824 */ /* 0x000fe400078e0293 */
[----:B------:R-:W-:Y:S01]  /*6130*/  @P2 IMAD.HI.U32 R142, R9, UR5, RZ ;  /* 0x00000005098e2c27 */ /* 0x000fe2000f8e00ff */
[----:B------:R-:W-:Y:S01]  /*6140*/  @UP0 ULDC UR5, c[0x0][0x450] ;  /* 0x0001140000050ab9 */ /* 0x000fe20000000800 */
[----:B------:R-:W-:Y:S02]  /*6150*/  PLOP3.LUT P2, PT, PT, PT, UP1, 0x40, 0x0 ;  /* 0x000000000000781c */ /* 0x000fe40003f4e818 */
[----:B------:R-:W-:Y:S01]  /*6160*/  IMAD R146, R16, UR19, R147 ;  /* 0x0000001310927c24 */ /* 0x000fe2000f8e0293 */
[----:B------:R-:W-:Y:S01]  /*6170*/  @P3 SHF.R.U32.HI R154, RZ, UR5, R142 ;  /* 0x00000005ff9a3c19 */ /* 0x000fe2000801168e */
[----:B------:R-:W-:-:S04]  /*6180*/  IMAD.U32 R142, RZ, RZ, UR61 ;  /* 0x0000003dff8e7e24 */ /* 0x000fc8000f8e00ff */
[----:B------:R-:W-:Y:S01]  /*6190*/  @!P1 VIADD R142, R142, 0x30840 ;  /* 0x000308408e8e9836 */ /* 0x000fe20000000000 */
[----:B------:R-:W-:Y:S02]  /*61a0*/  WARPGROUP.DEPBAR.LE gsb0, 0x0 ;  /* 0x00008000000079c5 */ /* 0x000fe40000010000 */
[----:B------:R-:W-:Y:S01]  /*61b0*/  WARPGROUP.ARRIVE ;  /* 0x00000000000079c5 */ /* 0x000fe20000000000 */
[----:B------:R-:W-:Y:S01]  /*61c0*/  FMUL.FTZ R175, R145, UR59 ;  /* 0x0000003b91af7c20 */ /* 0x000fe20008410000 */
[----:B------:R-:W-:Y:S01]  /*61d0*/  @!P1 PRMT R145, RZ, 0x654, R142 ;  /* 0x00000654ff919816 */ /* 0x000fe2000000008e */
[----:B------:R-:W-:Y:S01]  /*61e0*/  FMUL.FTZ R172, R124, UR59 ;  /* 0x0000003b7cac7c20 */ /* 0x000fe20008410000 */
[----:B------:R-:W-:Y:S01]  /*61f0*/  FMUL.FTZ R124, R143, UR59 ;  /* 0x0000003b8f7c7c20 */ /* 0x000fe20008410000 */
[----:B------:R-:W-:Y:S01]  /*6200*/  FMUL.FTZ R174, R144, UR59 ;  /* 0x0000003b90ae7c20 */ /* 0x000fe20008410000 */
[----:B------:R-:W-:Y:S01]  /*6210*/  HGMMA.64x192x16.F32 R24, R168, gdesc[UR8].tnspB, R24, gsb0 ;  /* 0x42e00008a8187df0 */ /* 0x000fe20008000818 */
[----:B------:R-:W-:Y:S01]  /*6220*/  FMUL.FTZ R143, R158, UR59 ;  /* 0x0000003b9e8f7c20 */ /* 0x000fe20008410000 */
[----:B------:R-:W-:Y:S01]  /*6230*/  FMUL.FTZ R144, R159, UR59 ;  /* 0x0000003b9f907c20 */ /* 0x000fe20008410000 */
[----:B------:R-:W0:Y:S01]  /*6240*/  MUFU.TANH R172, R172 ;  /* 0x000000ac00ac7308 */ /* 0x000e220000002400 */
[----:B------:R-:W-:Y:S01]  /*6250*/  UMOV UR10, UR18 ;  /* 0x00000012000a7c82 */ /* 0x000fe20008000000 */
[----:B------:R-:W-:Y:S01]  /*6260*/  ULDC UR18, c[0x0][0x9e0] ;  /* 0x0002780000127ab9 */ /* 0x000fe20000000800 */
[----:B------:R-:W-:-:S04]  /*6270*/  VIADD R146, R146, -UR10 ;  /* 0x8000000a92927c36 */ /* 0x000fc80008000000 */
[C---:B------:R-:W-:Y:S01]  /*6280*/  VIADD R177, R146.reuse, UR18 ;  /* 0x0000001292b17c36 */ /* 0x040fe20008000000 */
[----:B------:R-:W0:Y:S01]  /*6290*/  MUFU.TANH R124, R124 ;  /* 0x0000007c007c7308 */ /* 0x000e220000002400 */
[----:B------:R-:W-:-:S07]  /*62a0*/  VIADD R178, R146, UR15 ;  /* 0x0000000f92b27c36 */ /* 0x000fce0008000000 */
[----:B------:R-:W0:Y:S08]  /*62b0*/  MUFU.TANH R174, R174 ;  /* 0x000000ae00ae7308 */ /* 0x000e300000002400 */
[----:B------:R-:W0:Y:S08]  /*62c0*/  MUFU.TANH R175, R175 ;  /* 0x000000af00af7308 */ /* 0x000e300000002400 */
[----:B------:R-:W0:Y:S08]  /*62d0*/  MUFU.TANH R143, R143 ;  /* 0x0000008f008f7308 */ /* 0x000e300000002400 */
[----:B------:R-:W0:Y:S08]  /*62e0*/  MUFU.TANH R144, R144 ;  /* 0x0000009000907308 */ /* 0x000e300000002400 */
[----:B------:R5:W0:Y:S02]  /*62f0*/  MUFU.TANH R142, R166 ;  /* 0x000000a6008e7308 */ /* 0x000a240000002400 */
[----:B-----5:R-:W-:Y:S01]  /*6300*/  VIADD R166, R147, 0xffffffff ;  /* 0xffffffff93a67836 */ /* 0x020fe20000000000 */
[----:B------:R-:W-:-:S02]  /*6310*/  WARPGROUP.DEPBAR.LE gsb0, 0x0 ;  /* 0x00008000000079c5 */ /* 0x000fc40000010000 */
[----:B------:R-:W-:Y:S01]  /*6320*/  FMUL.FTZ R168, R149, UR59 ;  /* 0x0000003b95a87c20 */ /* 0x000fe20008410000 */
[----:B------:R5:W-:Y:S01]  /*6330*/  @!P1 SYNCS.ARRIVE.TRANS64.RED.A1T0 RZ, [R145+URZ], RZ ;  /* 0x000000ff91ff99a7 */ /* 0x000be2000810043f */
[----:B------:R-:W1:Y:S01]  /*6340*/  SHFL.IDX PT, R149, R154, RZ, 0x1c1f ;  /* 0x001c1fff9a957589 */ /* 0x000e6200000e0000 */
[----:B------:R0:W0:Y:S01]  /*6350*/  MUFU.TANH R170, R161 ;  /* 0x000000a100aa7308 */ /* 0x0000220000002400 */
[----:B-----5:R-:W-:-:S07]  /*6360*/  FMUL.FTZ R145, R167, UR59 ;  /* 0x0000003ba7917c20 */ /* 0x020fce0008410000 */
[----:B------:R-:W0:Y:S08]  /*6370*/  MUFU.TANH R168, R168 ;  /* 0x000000a800a87308 */ /* 0x000e300000002400 */
[----:B------:R-:W0:Y:S01]  /*6380*/  MUFU.TANH R145, R145 ;  /* 0x0000009100917308 */ /* 0x000e220000002400 */
[--C-:B-1----:R-:W-:Y:S02]  /*6390*/  IMAD.IADD R156, R177, 0x1, R149.reuse ;  /* 0x00000001b19c7824 */ /* 0x102fe400078e0295 */
[----:B------:R-:W-:Y:S01]  /*63a0*/  IMAD.IADD R158, R178, 0x1, R149 ;  /* 0x00000001b29e7824 */ /* 0x000fe200078e0295 */
[----:B--234-:R-:W-:Y:S06]  /*63b0*/  @P2 BRA `(.L_x_4167) ;  /* 0x00000000005c2947 */ /* 0x01cfec0003800000 */
[----:B------:R-:W-:Y:S01]  /*63c0*/  ULDC UR5, c[0x0][0x2f0] ;  /* 0x0000bc0000057ab9 */ /* 0x000fe20000000800 */
[----:B------:R-:W-:Y:S01]  /*63d0*/  BSSY B0, `(.L_x_4168) ;  /* 0x0000012000007945 */ /* 0x000fe20003800000 */
[----:B------:R-:W-:-:S04]  /*63e0*/  IMAD R146, R16, UR5, R149 ;  /* 0x0000000510927c24 */ /* 0x000fc8000f8e0295 */
[----:B------:R-:W-:-:S05]  /*63f0*/  VIADD R149, R146, -UR10 ;  /* 0x8000000a92957c36 */ /* 0x000fca0008000000 */
        /* <DEDUP_REMOVED lines=10> */
.L_x_4169:
[----:B------:R-:W-:-:S05]  /*64a0*/  IMAD.U32 R153, RZ, RZ, UR56 ;  /* 0x00000038ff997e24 */ /* 0x000fca000f8e00ff */
[----:B------:R-:W-:-:S13]  /*64b0*/  ISETP.NE.AND P2, PT, R153, 0x1, PT ;  /* 0x000000019900780c */ /* 0x000fda0003f45270 */
[----:B------:R-:W1:Y:S02]  /*64c0*/  @P2 LDC.64 R146, c[0x0][0x9e8] ;  /* 0x00027a00ff922b82 */ /* 0x000e640000000a00 */
[----:B-1----:R-:W-:-:S05]  /*64d0*/  @P2 IMAD.HI.U32 R146, R149, R146, RZ ;  /* 0x0000009295922227 */ /* 0x002fca00078e00ff */
[----:B------:R-:W-:-:S07]  /*64e0*/  @P2 SHF.R.U32.HI R149, RZ, R147, R146 ;  /* 0x00000093ff952219 */ /* 0x000fce0000011692 */
.L_x_4170:
[----:B------:R-:W-:Y:S05]  /*64f0*/  BSYNC B0 ;  /* 0x0000000000007941 */ /* 0x000fea0003800000 */
.L_x_4168:
[----:B------:R-:W-:-:S05]  /*6500*/  IMAD R149, R149, R153, R166 ;  /* 0x0000009995957224 */ /* 0x000fca00078e02a6 */
[----:B------:R-:W-:Y:S02]  /*6510*/  VIADDMNMX R156, R149, R153, R156, PT ;  /* 0x00000099959c7246 */ /* 0x000fe4000380019c */
[----:B------:R-:W-:-:S07]  /*6520*/  VIMNMX R158, R158, R149, !PT ;  /* 0x000000959e9e7248 */ /* 0x000fce0007fe0100 */
.L_x_4167:
        /* <DEDUP_REMOVED lines=11> */
[----:B------:R-:W-:-:S02]  /*65e0*/  FSEL R199, R125, -INF , !P4 ;  /* 0xff8000007dc77808 */ /* 0x000fc40006000000 */
[----:B------:R-:W-:Y:S02]  /*65f0*/  ISETP.LT.OR P5, PT, R156, 0x9, P5 ;  /* 0x000000099c00780c */ /* 0x000fe40002fa1670 */
[----:B------:R-:W-:Y:S02]  /*6600*/  ISETP.GT.AND P4, PT, R158, 0x10, !P6 ;  /* 0x000000109e00780c */ /* 0x000fe40007784270 */
[----:B0-----:R-:W-:Y:S02]  /*6610*/  FSEL R201, R172, -INF , !P5 ;  /* 0xff800000acc97808 */ /* 0x001fe40006800000 */
        /* <DEDUP_REMOVED lines=48> */
[----:B------:R-:W-:Y:S01]  /*6920*/  ISETP.GT.AND P4, PT, R158, 0x38, !P5 ;  /* 0x000000389e00780c */ /* 0x000fe20006f84270 */
[----:B------:R-:W0:Y:S01]  /*6930*/  SHFL.IDX PT, R175, R154, 0x1, 0x1c1f ;  /* 0x003c1f009aaf7f89 */ /* 0x000e2200000e0000 */
        /* <DEDUP_REMOVED lines=11> */
[----:B------:R-:W-:Y:S01]  /*69f0*/  ISETP.LT.OR P4, PT, R156, 0x41, P4 ;  /* 0x000000419c00780c */ /* 0x000fe20002781670 */
[--C-:B0-----:R-:W-:Y:S01]  /*6a00*/  IMAD.IADD R120, R177, 0x1, R175.reuse ;  /* 0x00000001b1787824 */ /* 0x101fe200078e02af */
[----:B------:R-:W-:Y:S01]  /*6a10*/  ISETP.GE.AND P5, PT, R176, 0x42, PT ;  /* 0x00000042b000780c */ /* 0x000fe20003fa6270 */
[----:B------:R-:W-:Y:S01]  /*6a20*/  IMAD.IADD R128, R178, 0x1, R175 ;  /* 0x00000001b2807824 */ /* 0x000fe200078e02af */
        /* <DEDUP_REMOVED lines=36> */
[----:B------:R-:W-:-:S04]  /*6c70*/  ISETP.GT.AND P6, PT, R158, 0x59, !P6 ;  /* 0x000000599e00780c */ /* 0x000fc800077c4270 */
[----:B------:R-:W-:-:S04]  /*6c80*/  ISETP.LT.OR P6, PT, R156, 0x5a, P6 ;  /* 0x0000005a9c00780c */ /* 0x000fc800037c1670 */
[----:B------:R-:W-:Y:S02]  /*6c90*/  FSEL R131, R162, -INF , !P6 ;  /* 0xff800000a2837808 */ /* 0x000fe40007000000 */
[----:B------:R-:W-:-:S13]  /*6ca0*/  PLOP3.LUT P6, PT, PT, PT, UP1, 0x40, 0x0 ;  /* 0x000000000000781c */ /* 0x000fda0003fce818 */
[----:B------:R-:W-:Y:S05]  /*6cb0*/  @P6 BRA `(.L_x_4171) ;  /* 0x00000000005c6947 */ /* 0x000fea0003800000 */
        /* <DEDUP_REMOVED lines=14> */
.L_x_4173:
[----:B------:R-:W-:-:S05]  /*6da0*/  IMAD.U32 R12, RZ, RZ, UR56 ;  /* 0x00000038ff0c7e24 */ /* 0x000fca000f8e00ff */
[----:B------:R-:W-:-:S13]  /*6db0*/  ISETP.NE.AND P6, PT, R12, 0x1, PT ;  /* 0x000000010c00780c */ /* 0x000fda0003fc5270 */
[----:B------:R-:W0:Y:S02]  /*6dc0*/  @P6 LDC.64 R174, c[0x0][0x9e8] ;  /* 0x00027a00ffae6b82 */ /* 0x000e240000000a00 */
[----:B0-----:R-:W-:-:S05]  /*6dd0*/  @P6 IMAD.HI.U32 R174, R177, R174, RZ ;  /* 0x000000aeb1ae6227 */ /* 0x001fca00078e00ff */
[----:B------:R-:W-:-:S07]  /*6de0*/  @P6 SHF.R.U32.HI R177, RZ, R175, R174 ;  /* 0x000000afffb16219 */ /* 0x000fce00000116ae */
.L_x_4174:
[----:B------:R-:W-:Y:S05]  /*6df0*/  BSYNC B0 ;  /* 0x0000000000007941 */ /* 0x000fea0003800000 */
.L_x_4172:
[----:B------:R-:W-:-:S05]  /*6e00*/  IMAD R177, R177, R12, R166 ;  /* 0x0000000cb1b17224 */ /* 0x000fca00078e02a6 */
[----:B------:R-:W-:Y:S02]  /*6e10*/  VIADDMNMX R120, R177, R12, R120, PT ;  /* 0x0000000cb1787246 */ /* 0x000fe40003800178 */
[----:B------:R-:W-:-:S07]  /*6e20*/  VIMNMX R128, R128, R177, !PT ;  /* 0x000000b180807248 */ /* 0x000fce0007fe0100 */
.L_x_4171:
[C---:B------:R-:W-:Y:S01]  /*6e30*/  ISETP.GT.AND P2, PT, R128.reuse, 0x1, !P2 ;  /* 0x000000018000780c */ /* 0x040fe20005744270 */
[----:B------:R-:W0:Y:S01]  /*6e40*/  LDC R12, c[0x0][0x988] ;  /* 0x00026200ff0c7b82 */ /* 0x000e220000000800 */
[----:B------:R-:W-:Y:S01]  /*6e50*/  ISETP.GT.AND P3, PT, R128, 0x8, !P3 ;  /* 0x000000088000780c */ /* 0x000fe20005f64270 */
[----:B------:R-:W-:Y:S01]  /*6e60*/  UMOV UR6, UR7 ;  /* 0x0000000700067c82 */ /* 0x000fe20008000000 */
[C---:B------:R-:W-:Y:S01]  /*6e70*/  ISETP.LT.OR P2, PT, R120.reuse, 0x2, P2 ;  /* 0x000000027800780c */ /* 0x040fe20001741670 */
[----:B------:R-:W-:Y:S01]  /*6e80*/  UMOV UR5, UR4 ;  /* 0x0000000400057c82 */ /* 0x000fe20008000000 */
        /* <DEDUP_REMOVED lines=24> */
[----:B------:R-:W-:Y:S02]  /*7010*/  FMNMX.FTZ R2, R173, R2, !PT ;  /* 0x00000002ad027209 */ /* 0x000fe40007810000 */
[----:B------:R-:W-:Y:S02]  /*7020*/  ISETP.GT.AND P2, PT, R128, 0x18, !P2 ;  /* 0x000000188000780c */ /* 0x000fe40005744270 */
[----:B------:R-:W-:-:S02]  /*7030*/  FMNMX.FTZ R2, R167, R2, !PT ;  /* 0x00000002a7027209 */ /* 0x000fc40007810000 */
[----:B------:R-:W-:Y:S02]  /*7040*/  ISETP.LT.OR P2, PT, R120, 0x19, P2 ;  /* 0x000000197800780c */ /* 0x000fe40001741670 */
[----:B------:R-:W-:Y:S02]  /*7050*/  FMNMX.FTZ R2, R171, R2, !PT ;  /* 0x00000002ab027209 */ /* 0x000fe40007810000 */
[----:B------:R-:W-:Y:S02]  /*7060*/  FSEL R177, R22, -INF , !P2 ;  /* 0xff80000016b17808 */ /* 0x000fe40005000000 */
[----:B------:R-:W-:Y:S02]  /*7070*/  ISETP.GT.AND P2, PT, R128, 0x19, !P3 ;  /* 0x000000198000780c */ /* 0x000fe40005f44270 */
[----:B------:R-:W-:Y:S02]  /*7080*/  ISETP.NE.AND P3, PT, R185, RZ, PT ;  /* 0x000000ffb900720c */ /* 0x000fe40003f65270 */
[----:B------:R-:W-:-:S02]  /*7090*/  ISETP.LT.OR P2, PT, R120, 0x1a, P2 ;  /* 0x0000001a7800780c */ /* 0x000fc40001741670 */
[----:B------:R-:W-:Y:S02]  /*70a0*/  FMNMX.FTZ R2, R165, R2, !PT ;  /* 0x00000002a5027209 */ /* 0x000fe40007810000 */
[----:B------:R-:W-:Y:S02]  /*70b0*/  FSEL R187, R23, -INF , !P2 ;  /* 0xff80000017bb7808 */ /* 0x000fe40005000000 */
        /* <DEDUP_REMOVED lines=19> */
[----:B------:R-:W-:Y:S02]  /*71f0*/  ISETP.NE.AND P2, PT, R186, RZ, PT ;  /* 0x000000ffba00720c */ /* 0x000fe40003f45270 */
[----:B------:R-:W-:Y:S02]  /*7200*/  FMNMX.FTZ R2, R141, R2, !PT ;  /* 0x000000028d027209 */ /* 0x000fe40007810000 */
        /* <DEDUP_REMOVED lines=12> */
[----:B------:R-:W-:Y:S01]  /*72d0*/  ISETP.NE.AND P2, PT, R190, RZ, PT ;  /* 0x000000ffbe00720c */ /* 0x000fe20003f45270 */
[----:B------:R-:W1:Y:S01]  /*72e0*/  SHFL.BFLY PT, R15, R14, 0x2, 0x1f ;  /* 0x0c401f000e0f7f89 */ /* 0x000e6200000e0000 */
[----:B------:R-:W-:-:S02]  /*72f0*/  ISETP.NE.AND P6, PT, R152, RZ, PT ;  /* 0x000000ff9800720c */ /* 0x000fc40003fc5270 */
[C---:B------:R-:W-:Y:S02]  /*7300*/  ISETP.GT.AND P2, PT, R128.reuse, 0x31, !P2 ;  /* 0x000000318000780c */ /* 0x040fe40005744270 */
[----:B------:R-:W-:Y:S02]  /*7310*/  ISETP.GT.AND P4, PT, R128, 0x51, !P4 ;  /* 0x000000518000780c */ /* 0x000fe40006784270 */
[----:B------:R-:W-:Y:S02]  /*7320*/  ISETP.LT.OR P2, PT, R120, 0x32, P2 ;  /* 0x000000327800780c */ /* 0x000fe40001741670 */
[----:B------:R-:W-:Y:S02]  /*7330*/  ISETP.GT.AND P5, PT, R128, 0x58, !P5 ;  /* 0x000000588000780c */ /* 0x000fe40006fa4270 */
[----:B------:R-:W-:Y:S02]  /*7340*/  FSEL R127, R127, -INF , !P2 ;  /* 0xff8000007f7f7808 */ /* 0x000fe40005000000 */
[----:B------:R-:W-:-:S02]  /*7350*/  ISETP.NE.AND P2, PT, R192, RZ, PT ;  /* 0x000000ffc000720c */ /* 0x000fc40003f45270 */
[----:B------:R-:W-:Y:S02]  /*7360*/  ISETP.LT.OR P4, PT, R120, 0x52, P4 ;  /* 0x000000527800780c */ /* 0x000fe40002781670 */
[----:B------:R-:W-:Y:S02]  /*7370*/  ISETP.GT.AND P2, PT, R128, 0x38, !P2 ;  /* 0x000000388000780c */ /* 0x000fe40005744270 */
[C---:B------:R-:W-:Y:S02]  /*7380*/  ISETP.LT.OR P5, PT, R120.reuse, 0x59, P5 ;  /* 0x000000597800780c */ /* 0x040fe40002fa1670 */
[----:B------:R-:W-:Y:S02]  /*7390*/  ISETP.LT.OR P2, PT, R120, 0x39, P2 ;  /* 0x000000397800780c */ /* 0x000fe40001741670 */
[----:B-1----:R-:W-:Y:S02]  /*73a0*/  FMNMX.FTZ R20, R14, R15, !PT ;  /* 0x0000000f0e147209 */ /* 0x002fe40007810000 */
[----:B------:R-:W-:-:S02]  /*73b0*/  FSEL R21, R132, -INF , !P2 ;  /* 0xff80000084157808 */ /* 0x000fc40005000000 */
[----:B------:R-:W-:Y:S01]  /*73c0*/  ISETP.NE.AND P2, PT, R148, RZ, PT ;  /* 0x000000ff9400720c */ /* 0x000fe20003f45270 */
[----:B------:R-:W1:Y:S03]  /*73d0*/  SHFL.BFLY PT, R15, R20, 0x1, 0x1f ;  /* 0x0c201f00140f7f89 */ /* 0x000e6600000e0000 */
[----:B------:R-:W-:-:S04]  /*73e0*/  ISETP.GT.AND P2, PT, R128, 0x39, !P2 ;  /* 0x000000398000780c */ /* 0x000fc80005744270 */
[----:B------:R-:W-:-:S04]  /*73f0*/  ISETP.LT.OR P2, PT, R120, 0x3a, P2 ;  /* 0x0000003a7800780c */ /* 0x000fc80001741670 */
[----:B------:R-:W-:Y:S02]  /*7400*/  FSEL R133, R133, -INF , !P2 ;  /* 0xff80000085857808 */ /* 0x000fe40005000000 */
[----:B------:R-:W-:-:S04]  /*7410*/  ISETP.NE.AND P2, PT, R168, RZ, PT ;  /* 0x000000ffa800720c */ /* 0x000fc80003f45270 */
[----:B------:R-:W-:-:S04]  /*7420*/  ISETP.GT.AND P2, PT, R128, 0x40, !P2 ;  /* 0x000000408000780c */ /* 0x000fc80005744270 */
[----:B------:R-:W-:Y:S02]  /*7430*/  ISETP.LT.OR P2, PT, R120, 0x41, P2 ;  /* 0x000000417800780c */ /* 0x000fe40001741670 */
[----:B-1----:R-:W-:Y:S02]  /*7440*/  FMNMX.FTZ R15, R20, R15, !PT ;  /* 0x0000000f140f7209 */ /* 0x002fe40007810000 */
        /* <DEDUP_REMOVED lines=10> */
[----:B------:R-:W-:Y:S02]  /*74f0*/  ISETP.GT.AND P2, PT, R128, 0x49, !P6 ;  /* 0x000000498000780c */ /* 0x000fe40007744270 */
[----:B------:R-:W-:Y:S02]  /*7500*/  ISETP.NE.AND P6, PT, R140, RZ, PT ;  /* 0x000000ff8c00720c */ /* 0x000fe40003fc5270 */
[C---:B------:R-:W-:Y:S02]  /*7510*/  ISETP.LT.OR P2, PT, R120.reuse, 0x4a, P2 ;  /* 0x0000004a7800780c */ /* 0x040fe40001741670 */
[----:B------:R-:W-:Y:S02]  /*7520*/  ISETP.LT.OR P3, PT, R120, 0x51, P3 ;  /* 0x000000517800780c */ /* 0x000fe40001f61670 */
[----:B------:R-:W-:Y:S02]  /*7530*/  FSEL R197, R144, -INF , !P2 ;  /* 0xff80000090c57808 */ /* 0x000fe40005000000 */
[----:B------:R-:W-:-:S02]  /*7540*/  ISETP.GT.AND P2, PT, R128, RZ, !P6 ;  /* 0x000000ff8000720c */ /* 0x000fc40007744270 */
[----:B------:R-:W-:Y:S02]  /*7550*/  ISETP.NE.AND P6, PT, R134, RZ, PT ;  /* 0x000000ff8600720c */ /* 0x000fe40003fc5270 */
[----:B------:R-:W-:Y:S02]  /*7560*/  ISETP.LT.OR P2, PT, R120, 0x1, P2 ;  /* 0x000000017800780c */ /* 0x000fe40001741670 */
[----:B------:R-:W-:Y:S02]  /*7570*/  ISETP.GT.AND P6, PT, R128, 0x59, !P6 ;  /* 0x000000598000780c */ /* 0x000fe400077c4270 */
[----:B------:R-:W-:Y:S01]  /*7580*/  FSEL R2, R0, -INF , !P2 ;  /* 0xff80000000027808 */ /* 0x000fe20005000000 */
[C---:B0-----:R-:W-:Y:S01]  /*7590*/  FMUL.FTZ R0, R15.reuse, R12 ;  /* 0x0000000c0f007220 */ /* 0x041fe20000410000 */
[----:B------:R-:W-:Y:S02]  /*75a0*/  FSETP.NEU.FTZ.AND P2, PT, R15, -INF , PT ;  /* 0xff8000000f00780b */ /* 0x000fe40003f5d000 */
[----:B------:R-:W-:-:S02]  /*75b0*/  FMNMX.FTZ R14, R2, R3, !PT ;  /* 0x00000003020e7209 */ /* 0x000fc40007810000 */
[----:B------:R-:W-:Y:S02]  /*75c0*/  FSEL R0, R0, RZ, P2 ;  /* 0x000000ff00007208 */ /* 0x000fe40001000000 */
[----:B------:R-:W-:Y:S02]  /*75d0*/  FMNMX.FTZ R14, R193, R14, !PT ;  /* 0x0000000ec10e7209 */ /* 0x000fe40007810000 */
[----:B------:R-:W-:Y:S01]  /*75e0*/  ISETP.LT.OR P6, PT, R120, 0x5a, P6 ;  /* 0x0000005a7800780c */ /* 0x000fe200037c1670 */
[--C-:B------:R-:W-:Y:S01]  /*75f0*/  FFMA.FTZ R180, R171, R12, -R0.reuse ;  /* 0x0000000cabb47223 */ /* 0x100fe20000010800 */
[----:B------:R-:W-:Y:S01]  /*7600*/  FMNMX.FTZ R14, R175, R14, !PT ;  /* 0x0000000eaf0e7209 */ /* 0x000fe20007810000 */
[-CC-:B------:R-:W-:Y:S01]  /*7610*/  FFMA.FTZ R20, R165, R12.reuse, -R0.reuse ;  /* 0x0000000ca5147223 */ /* 0x180fe20000010800 */
[----:B------:R-:W-:Y:S01]  /*7620*/  FSEL R171, R136, -INF , !P3 ;  /* 0xff80000088ab7808 */ /* 0x000fe20005800000 */
        /* <DEDUP_REMOVED lines=15> */
[----:B------:R-:W-:Y:S01]  /*7720*/  FSEL R135, R15, RZ, P2 ;  /* 0x000000ff0f877208 */ /* 0x000fe20001000000 */
[--C-:B------:R-:W-:Y:S01]  /*7730*/  FFMA.FTZ R174, R141, R12, -R0.reuse ;  /* 0x0000000c8dae7223 */ /* 0x100fe20000010800 */
[----:B------:R-:W-:Y:S01]  /*7740*/  FMNMX.FTZ R14, R187, R14, !PT ;  /* 0x0000000ebb0e7209 */ /* 0x000fe20007810000 */
[-CC-:B------:R-:W-:Y:S01]  /*7750*/  FFMA.FTZ R205, R205, R12.reuse, -R0.reuse ;  /* 0x0000000ccdcd7223 */ /* 0x180fe20000010800 */
[----:B------:R-:W-:Y:S01]  /*7760*/  FFMA.FTZ R188, R203, R12, -R0 ;  /* 0x0000000ccbbc7223 */ /* 0x000fe20000010800 */
[----:B------:R-:W-:Y:S01]  /*7770*/  FADD.FTZ R135, -R135, R4 ;  /* 0x0000000487877221 */ /* 0x000fe20000010100 */
[----:B------:R-:W-:Y:S01]  /*7780*/  FMNMX.FTZ R14, R121, R14, !PT ;  /* 0x0000000e790e7209 */ /* 0x000fe20007810000 */
[-CC-:B------:R-:W-:Y:S01]  /*7790*/  FFMA.FTZ R190, R201, R12.reuse, -R0.reuse ;  /* 0x0000000cc9be7223 */ /* 0x180fe20000010800 */
        /* <DEDUP_REMOVED lines=12> */
[-C--:B------:R-:W-:Y:S01]  /*7860*/  FFMA.FTZ R131, R131, R12.reuse, -R0 ;  /* 0x0000000c83837223 */ /* 0x080fe20000010800 */
[----:B------:R-:W-:Y:S01]  /*7870*/  FMUL.FTZ R0, R135, R12 ;  /* 0x0000000c87007220 */ /* 0x000fe20000410000 */
[----:B------:R-:W-:Y:S01]  /*7880*/  FMNMX.FTZ R14, R23, R14, !PT ;  /* 0x0000000e170e7209 */ /* 0x000fe20007810000 */
[----:B------:R-:W-:Y:S03]  /*7890*/  MUFU.EX2 R205, R205 ;  /* 0x000000cd00cd7308 */ /* 0x000fe60000000800 */
[----:B------:R-:W-:-:S04]  /*78a0*/  FMNMX.FTZ R14, R127, R14, !PT ;  /* 0x0000000e7f0e7209 */ /* 0x000fc80007810000 */
[----:B------:R-:W-:Y:S01]  /*78b0*/  FMNMX.FTZ R14, R21, R14, !PT ;  /* 0x0000000e150e7209 */ /* 0x000fe20007810000 */
[----:B------:R-:W0:Y:S03]  /*78c0*/  MUFU.EX2 R0, R0 ;  /* 0x0000000000007308 */ /* 0x000e260000000800 */
[----:B------:R-:W-:-:S04]  /*78d0*/  FMNMX.FTZ R14, R133, R14, !PT ;  /* 0x0000000e850e7209 */ /* 0x000fc80007810000 */
[----:B------:R-:W-:Y:S01]  /*78e0*/  FMNMX.FTZ R14, R181, R14, !PT ;  /* 0x0000000eb50e7209 */ /* 0x000fe20007810000 */
[----:B------:R-:W1:Y:S03]  /*78f0*/  MUFU.EX2 R188, R188 ;  /* 0x000000bc00bc7308 */ /* 0x000e660000000800 */
[----:B------:R-:W-:-:S04]  /*7900*/  FMNMX.FTZ R14, R139, R14, !PT ;  /* 0x0000000e8b0e7209 */ /* 0x000fc80007810000 */
[----:B------:R-:W-:Y:S01]  /*7910*/  FMNMX.FTZ R14, R143, R14, !PT ;  /* 0x0000000e8f0e7209 */ /* 0x000fe20007810000 */
[----:B------:R-:W2:Y:S03]  /*7920*/  MUFU.EX2 R190, R190 ;  /* 0x000000be00be7308 */ /* 0x000ea60000000800 */
[----:B------:R-:W-:-:S04]  /*7930*/  FMNMX.FTZ R14, R197, R14, !PT ;  /* 0x0000000ec50e7209 */ /* 0x000fc80007810000 */
[----:B------:R-:W-:Y:S01]  /*7940*/  FMNMX.FTZ R14, R171, R14, !PT ;  /* 0x0000000eab0e7209 */ /* 0x000fe20007810000 */
[----:B------:R-:W3:Y:S03]  /*7950*/  MUFU.EX2 R199, R199 ;  /* 0x000000c700c77308 */ /* 0x000ee60000000800 */
[----:B------:R-:W-:-:S04]  /*7960*/  FMNMX.FTZ R14, R165, R14, !PT ;  /* 0x0000000ea50e7209 */ /* 0x000fc80007810000 */
[----:B------:R-:W-:Y:S01]  /*7970*/  FMNMX.FTZ R14, R173, R14, !PT ;  /* 0x0000000ead0e7209 */ /* 0x000fe20007810000 */
[----:B------:R-:W4:Y:S03]  /*7980*/  MUFU.EX2 R184, R184 ;  /* 0x000000b800b87308 */ /* 0x000f260000000800 */
[----:B------:R-:W-:-:S05]  /*7990*/  FMNMX.FTZ R14, R163, R14, !PT ;  /* 0x0000000ea30e7209 */ /* 0x000fca0007810000 */
[----:B------:R-:W5:Y:S01]  /*79a0*/  SHFL.BFLY PT, R157, R14, 0x2, 0x1f ;  /* 0x0c401f000e9d7f89 */ /* 0x000f6200000e0000 */
[----:B------:R-:W4:Y:S08]  /*79b0*/  MUFU.EX2 R169, R169 ;  /* 0x000000a900a97308 */ /* 0x000f300000000800 */
[----:B------:R-:W4:Y:S08]  /*79c0*/  MUFU.EX2 R186, R186 ;  /* 0x000000ba00ba7308 */ /* 0x000f300000000800 */
[----:B------:R2:W-:Y:S01]  /*79d0*/  MUFU.EX2 R137, R20 ;  /* 0x0000001400897308 */ /* 0x0005e20000000800 */
[----:B-----5:R-:W-:-:S07]  /*79e0*/  FMNMX.FTZ R157, R14, R157, !PT ;  /* 0x0000009d0e9d7209 */ /* 0x020fce0007810000 */
[----:B------:R-:W-:Y:S01]  /*79f0*/  MUFU.EX2 R167, R167 ;  /* 0x000000a700a77308 */ /* 0x000fe20000000800 */
[----:B------:R-:W5:Y:S07]  /*7a00*/  SHFL.BFLY PT, R14, R157, 0x1, 0x1f ;  /* 0x0c201f009d0e7f89 */ /* 0x000f6e00000e0000 */
[----:B------:R-:W-:Y:S08]  /*7a10*/  MUFU.EX2 R180, R180 ;  /* 0x000000b400b47308 */ /* 0x000ff00000000800 */
[----:B------:R-:W-:Y:S08]  /*7a20*/  MUFU.EX2 R182, R182 ;  /* 0x000000b600b67308 */ /* 0x000ff00000000800 */
[----:B------:R-:W-:Y:S01]  /*7a30*/  MUFU.EX2 R145, R145 ;  /* 0x0000009100917308 */ /* 0x000fe20000000800 */
[----:B-----5:R-:W-:-:S04]  /*7a40*/  FMNMX.FTZ R125, R157, R14, !PT ;  /* 0x0000000e9d7d7209 */ /* 0x020fc80007810000 */
[C---:B------:R-:W-:Y:S01]  /*7a50*/  FSETP.NEU.FTZ.AND P2, PT, R125.reuse, -INF , PT ;  /* 0xff8000007d00780b */ /* 0x040fe20003f5d000 */
[----:B------:R-:W-:Y:S02]  /*7a60*/  FMUL.FTZ R124, R125, R12 ;  /* 0x0000000c7d7c7220 */ /* 0x000fe40000410000 */
[----:B------:R-:W-:Y:S03]  /*7a70*/  MUFU.EX2 R176, R176 ;  /* 0x000000b000b07308 */ /* 0x000fe60000000800 */
[----:B------:R-:W-:-:S05]  /*7a80*/  FSEL R124, R124, RZ, P2 ;  /* 0x000000ff7c7c7208 */ /* 0x000fca0001000000 */
[----:B------:R-:W-:Y:S01]  /*7a90*/  MUFU.EX2 R149, R149 ;  /* 0x0000009500957308 */ /* 0x000fe20000000800 */
[-CC-:B------:R-:W-:Y:S01]  /*7aa0*/  FFMA.FTZ R135, R2, R12.reuse, -R124.reuse ;  /* 0x0000000c02877223 */ /* 0x180fe2000001087c */
[----:B------:R-:W-:Y:S01]  /*7ab0*/  FSEL R2, R125, RZ, P2 ;  /* 0x000000ff7d027208 */ /* 0x000fe20001000000 */
[-CC-:B------:R-:W-:Y:S01]  /*7ac0*/  FFMA.FTZ R4, R193, R12.reuse, -R124.reuse ;  /* 0x0000000cc1047223 */ /* 0x180fe2000001087c */
[--C-:B------:R-:W-:Y:S01]  /*7ad0*/  FFMA.FTZ R122, R123, R12, -R124.reuse ;  /* 0x0000000c7b7a7223 */ /* 0x100fe2000001087c */
[----:B0-----:R-:W-:Y:S01]  /*7ae0*/  FFMA.FTZ R123, R0, R8, R205 ;  /* 0x00000008007b7223 */ /* 0x001fe200000100cd */
[-CC-:B------:R-:W-:Y:S01]  /*7af0*/  FFMA.FTZ R14, R175, R12.reuse, -R124.reuse ;  /* 0x0000000caf0e7223 */ /* 0x180fe2000001087c */
[----:B------:R-:W-:Y:S01]  /*7b00*/  FADD.FTZ R3, -R2, R3 ;  /* 0x0000000302037221 */ /* 0x000fe20000010100 */
[----:B------:R-:W-:Y:S01]  /*7b10*/  MUFU.EX2 R135, R135 ;  /* 0x0000008700877308 */ /* 0x000fe20000000800 */
[----:B-1----:R-:W-:Y:S01]  /*7b20*/  FADD.FTZ R123, R188, R123 ;  /* 0x0000007bbc7b7221 */ /* 0x002fe20000010000 */
[-CC-:B------:R-:W-:Y:S01]  /*7b30*/  FFMA.FTZ R191, R191, R12.reuse, -R124.reuse ;  /* 0x0000000cbfbf7223 */ /* 0x180fe2000001087c */
[-C--:B------:R-:W-:Y:S01]  /*7b40*/  FMUL.FTZ R3, R3, R12.reuse ;  /* 0x0000000c03037220 */ /* 0x080fe20000410000 */
[-CC-:B--2---:R-:W-:Y:S01]  /*7b50*/  FFMA.FTZ R20, R179, R12.reuse, -R124.reuse ;  /* 0x0000000cb3147223 */ /* 0x184fe2000001087c */
[----:B------:R-:W-:Y:S01]  /*7b60*/  FADD.FTZ R8, R190, R123 ;  /* 0x0000007bbe087221 */ /* 0x000fe20000010000 */
[-CC-:B------:R-:W-:Y:S01]  /*7b70*/  FFMA.FTZ R22, R177, R12.reuse, -R124.reuse ;  /* 0x0000000cb1167223 */ /* 0x180fe2000001087c */
[-C--:B------:R-:W-:Y:S01]  /*7b80*/  FFMA.FTZ R177, R23, R12.reuse, -R124 ;  /* 0x0000000c17b17223 */ /* 0x080fe2000001087c */
[----:B------:R0:W1:Y:S01]  /*7b90*/  MUFU.EX2 R2, R3 ;  /* 0x0000000300027308 */ /* 0x0000620000000800 */
[----:B---3--:R-:W-:Y:S01]  /*7ba0*/  FADD.FTZ R23, R199, R8 ;  /* 0x00000008c7177221 */ /* 0x008fe20000010000 */
[-CC-:B------:R-:W-:Y:S01]  /*7bb0*/  FFMA.FTZ R151, R189, R12.reuse, -R124.reuse ;  /* 0x0000000cbd977223 */ /* 0x180fe2000001087c */
[-CC-:B------:R-:W-:Y:S01]  /*7bc0*/  FFMA.FTZ R187, R187, R12.reuse, -R124.reuse ;  /* 0x0000000cbbbb7223 */ /* 0x180fe2000001087c */
[-CC-:B------:R-:W-:Y:S01]  /*7bd0*/  FFMA.FTZ R120, R121, R12.reuse, -R124.reuse ;  /* 0x0000000c79787223 */ /* 0x180fe2000001087c */
[----:B----4-:R-:W-:Y:S01]  /*7be0*/  FADD.FTZ R8, R184, R23 ;  /* 0x00000017b8087221 */ /* 0x010fe20000010000 */
[-CC-:B------:R-:W-:Y:S01]  /*7bf0*/  FFMA.FTZ R121, R185, R12.reuse, -R124.reuse ;  /* 0x0000000cb9797223 */ /* 0x180fe2000001087c */
[-C--:B------:R-:W-:Y:S01]  /*7c00*/  FFMA.FTZ R183, R183, R12.reuse, -R124 ;  /* 0x0000000cb7b77223 */ /* 0x080fe2000001087c */
[----:B------:R-:W2:Y:S01]  /*7c10*/  MUFU.EX2 R4, R4 ;  /* 0x0000000400047308 */ /* 0x000ea20000000800 */
[----:B0-----:R-:W-:Y:S01]  /*7c20*/  FADD.FTZ R3, R169, R8 ;  /* 0x00000008a9037221 */ /* 0x001fe20000010000 */
[-CC-:B------:R-:W-:Y:S01]  /*7c30*/  FFMA.FTZ R126, R127, R12.reuse, -R124.reuse ;  /* 0x0000000c7f7e7223 */ /* 0x180fe2000001087c */
[-CC-:B------:R-:W-:Y:S01]  /*7c40*/  FFMA.FTZ R179, R21, R12.reuse, -R124.reuse ;  /* 0x0000000c15b37223 */ /* 0x180fe2000001087c */
[-CC-:B------:R-:W-:Y:S01]  /*7c50*/  FFMA.FTZ R133, R133, R12.reuse, -R124.reuse ;  /* 0x0000000c85857223 */ /* 0x180fe2000001087c */
[----:B------:R-:W-:Y:S01]  /*7c60*/  FADD.FTZ R128, R186, R3 ;  /* 0x00000003ba807221 */ /* 0x000fe20000010000 */
[-CC-:B------:R-:W-:Y:S01]  /*7c70*/  FFMA.FTZ R181, R181, R12.reuse, -R124.reuse ;  /* 0x0000000cb5b57223 */ /* 0x180fe2000001087c */
[-CC-:B------:R-:W-:Y:S01]  /*7c80*/  FFMA.FTZ R139, R139, R12.reuse, -R124.reuse ;  /* 0x0000000c8b8b7223 */ /* 0x180fe2000001087c */
[----:B------:R-:W0:Y:S01]  /*7c90*/  MUFU.EX2 R14, R14 ;  /* 0x0000000e000e7308 */ /* 0x000e220000000800 */
[----:B-1----:R-:W-:Y:S01]  /*7ca0*/  FFMA.FTZ R5, R2, R5, R135 ;  /* 0x0000000502057223 */ /* 0x002fe20000010087 */
[-CC-:B------:R-:W-:Y:S01]  /*7cb0*/  FFMA.FTZ R143, R143, R12.reuse, -R124.reuse ;  /* 0x0000000c8f8f7223 */ /* 0x180fe2000001087c */
[-CC-:B------:R-:W-:Y:S01]  /*7cc0*/  FFMA.FTZ R197, R197, R12.reuse, -R124.reuse ;  /* 0x0000000cc5c57223 */ /* 0x180fe2000001087c */
[-CC-:B------:R-:W-:Y:S01]  /*7cd0*/  FFMA.FTZ R171, R171, R12.reuse, -R124.reuse ;  /* 0x0000000cabab7223 */ /* 0x180fe2000001087c */
[-CC-:B------:R-:W-:Y:S01]  /*7ce0*/  FFMA.FTZ R165, R165, R12.reuse, -R124.reuse ;  /* 0x0000000ca5a57223 */ /* 0x180fe2000001087c */
[-CC-:B------:R-:W-:Y:S01]  /*7cf0*/  FFMA.FTZ R173, R173, R12.reuse, -R124.reuse ;  /* 0x0000000cadad7223 */ /* 0x180fe2000001087c */
[----:B------:R-:W-:Y:S01]  /*7d00*/  FFMA.FTZ R124, R163, R12, -R124 ;  /* 0x0000000ca37c7223 */ /* 0x000fe2000001087c */
[----:B------:R-:W1:Y:S01]  /*7d10*/  MUFU.EX2 R191, R191 ;  /* 0x000000bf00bf7308 */ /* 0x000e620000000800 */
[C---:B--2---:R-:W-:Y:S01]  /*7d20*/  FADD.FTZ R5, R4.reuse, R5 ;  /* 0x0000000504057221 */ /* 0x044fe20000010000 */
[----:B------:R-:W-:Y:S01]  /*7d30*/  IMAD.U32 R21, RZ, RZ, UR14 ;  /* 0x0000000eff157e24 */ /* 0x000fe2000f8e00ff */
[C---:B------:R-:W-:Y:S01]  /*7d40*/  ISETP.GT.AND P2, PT, R13.reuse, UR57, PT ;  /* 0x000000390d007c0c */ /* 0x040fe2000bf44270 */
[----:B------:R-:W-:Y:S01]  /*7d50*/  VIADD R13, R13, 0xffffffff ;  /* 0xffffffff0d0d7836 */ /* 0x000fe20000000000 */
[----:B------:R-:W-:Y:S01]  /*7d60*/  F2FP.F16.F32.PACK_AB R184, R169, R184 ;  /* 0x000000b8a9b8723e */ /* 0x000fe200000000ff */
[----:B------:R-:W-:Y:S01]  /*7d70*/  @!P1 VIADD R21, R21, 0x30860 ;  /* 0x0003086015159836 */ /* 0x000fe20000000000 */
[----:B------:R-:W-:Y:S01]  /*7d80*/  F2FP.F16.F32.PACK_AB R189, R4, R135 ;  /* 0x0000008704bd723e */ /* 0x000fe200000000ff */
[----:B------:R-:W2:Y:S01]  /*7d90*/  MUFU.EX2 R20, R20 ;  /* 0x0000001400147308 */ /* 0x000ea20000000800 */
[----:B0-----:R-:W-:Y:S01]  /*7da0*/  FADD.FTZ R8, R14, R5 ;  /* 0x000000050e087221 */ /* 0x001fe20000010000 */
[----:B------:R-:W-:Y:S01]  /*7db0*/  FADD.FTZ R5, R167, R128 ;  /* 0x00000080a7057221 */ /* 0x000fe20000010000 */
[----:B------:R-:W-:Y:S01]  /*7dc0*/  @!P1 PRMT R21, RZ, 0x654, R21 ;  /* 0x00000654ff159816 */ /* 0x000fe20000000015 */
[----:B------:R-:W-:Y:S01]  /*7dd0*/  IMAD.MOV.U32 R4, RZ, RZ, R15 ;  /* 0x000000ffff047224 */ /* 0x000fe200078e000f */
[----:B------:R-:W-:Y:S01]  /*7de0*/  F2FP.F16.F32.PACK_AB R188, R188, R205 ;  /* 0x000000cdbcbc723e */ /* 0x000fe200000000ff */
[----:B------:R-:W-:Y:S01]  /*7df0*/  FADD.FTZ R128, R180, R5 ;  /* 0x00000005b4807221 */ /* 0x000fe20000010000 */
[----:B------:R0:W-:Y:S01]  /*7e00*/  @!P1 SYNCS.ARRIVE.TRANS64.RED.A1T0 RZ, [R21+URZ], RZ ;  /* 0x000000ff15ff99a7 */ /* 0x0001e2000810043f */
[----:B------:R-:W3:Y:S01]  /*7e10*/  MUFU.EX2 R151, R151 ;  /* 0x0000009700977308 */ /* 0x000ee20000000800 */
[----:B-1----:R-:W-:Y:S01]  /*7e20*/  FADD.FTZ R3, R191, R8 ;  /* 0x00000008bf037221 */ /* 0x002fe20000010000 */
[----:B------:R-:W-:Y:S01]  /*7e30*/  FADD.FTZ R5, R137, R128 ;  /* 0x0000008089057221 */ /* 0x000fe20000010000 */
[----:B------:R-:W-:-:S02]  /*7e40*/  F2FP.F16.F32.PACK_AB R190, R199, R190 ;  /* 0x000000bec7be723e */ /* 0x000fc400000000ff */
[----:B------:R-:W-:Y:S01]  /*7e50*/  F2FP.F16.F32.PACK_AB R186, R167, R186 ;  /* 0x000000baa7ba723e */ /* 0x000fe200000000ff */
[----:B------:R-:W-:Y:S01]  /*7e60*/  FADD.FTZ R128, R182, R5 ;  /* 0x00000005b6807221 */ /* 0x000fe20000010000 */
[----:B------:R-:W-:Y:S01]  /*7e70*/  F2FP.F16.F32.PACK_AB R180, R137, R180 ;  /* 0x000000b489b4723e */ /* 0x000fe200000000ff */
[----:B------:R-:W1:Y:S01]  /*7e80*/  MUFU.EX2 R22, R22 ;  /* 0x0000001600167308 */ /* 0x000e620000000800 */
[----:B--2---:R-:W-:Y:S01]  /*7e90*/  FADD.FTZ R8, R20, R3 ;  /* 0x0000000314087221 */ /* 0x004fe20000010000 */
[C---:B------:R-:W-:Y:S01]  /*7ea0*/  FADD.FTZ R5, R145.reuse, R128 ;  /* 0x0000008091057221 */ /* 0x040fe20000010000 */
[----:B------:R-:W-:Y:S02]  /*7eb0*/  F2FP.F16.F32.PACK_AB R182, R145, R182 ;  /* 0x000000b691b6723e */ /* 0x000fe400000000ff */
[----:B------:R-:W-:Y:S01]  /*7ec0*/  F2FP.F16.F32.PACK_AB R191, R191, R14 ;  /* 0x0000000ebfbf723e */ /* 0x000fe200000000ff */
[----:B------:R-:W-:Y:S01]  /*7ed0*/  FADD.FTZ R128, R176, R5 ;  /* 0x00000005b0807221 */ /* 0x000fe20000010000 */
[----:B------:R-:W-:Y:S01]  /*7ee0*/  F2FP.F16.F32.PACK_AB R176, R149, R176 ;  /* 0x000000b095b0723e */ /* 0x000fe200000000ff */
[----:B------:R-:W2:Y:S01]  /*7ef0*/  MUFU.EX2 R187, R187 ;  /* 0x000000bb00bb7308 */ /* 0x000ea20000000800 */
[----:B---3--:R-:W-:Y:S01]  /*7f00*/  FADD.FTZ R3, R151, R8 ;  /* 0x0000000897037221 */ /* 0x008fe20000010000 */
[----:B------:R-:W-:Y:S01]  /*7f10*/  FADD.FTZ R5, R149, R128 ;  /* 0x0000008095057221 */ /* 0x000fe20000010000 */
[----:B------:R-:W-:-:S05]  /*7f20*/  F2FP.F16.F32.PACK_AB R185, R151, R20 ;  /* 0x0000001497b9723e */ /* 0x000fca00000000ff */
[----:B------:R-:W3:Y:S01]  /*7f30*/  MUFU.EX2 R120, R120 ;  /* 0x0000007800787308 */ /* 0x000ee20000000800 */
[----:B-1----:R-:W-:-:S07]  /*7f40*/  FADD.FTZ R8, R22, R3 ;  /* 0x0000000316087221 */ /* 0x002fce0000010000 */
[----:B------:R-:W1:Y:S01]  /*7f50*/  MUFU.EX2 R121, R121 ;  /* 0x0000007900797308 */ /* 0x000e620000000800 */
[C---:B--2---:R-:W-:Y:S01]  /*7f60*/  FADD.FTZ R3, R187.reuse, R8 ;  /* 0x00000008bb037221 */ /* 0x044fe20000010000 */
[----:B------:R-:W-:-:S06]  /*7f70*/  F2FP.F16.F32.PACK_AB R187, R187, R22 ;  /* 0x00000016bbbb723e */ /* 0x000fcc00000000ff */
[----:B------:R-:W2:Y:S01]  /*7f80*/  MUFU.EX2 R178, R178 ;  /* 0x000000b200b27308 */ /* 0x000ea20000000800 */
[----:B---3--:R-:W-:-:S07]  /*7f90*/  FADD.FTZ R8, R120, R3 ;  /* 0x0000000378087221 */ /* 0x008fce0000010000 */
[----:B------:R-:W3:Y:S01]  /*7fa0*/  MUFU.EX2 R122, R122 ;  /* 0x0000007a007a7308 */ /* 0x000ee20000000800 */
[----:B-1----:R-:W-:-:S07]  /*7fb0*/  FADD.FTZ R3, R121, R8 ;  /* 0x0000000879037221 */ /* 0x002fce0000010000 */
[----:B------:R-:W1:Y:S01]  /*7fc0*/  MUFU.EX2 R153, R153 ;  /* 0x0000009900997308 */ /* 0x000e620000000800 */
[----:B--2---:R-:W-:-:S07]  /*7fd0*/  FADD.FTZ R128, R178, R5 ;  /* 0x00000005b2807221 */ /* 0x004fce0000010000 */
[----:B------:R-:W2:Y:S01]  /*7fe0*/  MUFU.EX2 R183, R183 ;  /* 0x000000b700b77308 */ /* 0x000ea20000000800 */
[----:B---3--:R-:W-:-:S07]  /*7ff0*/  FADD.FTZ R8, R122, R3 ;  /* 0x000000037a087221 */ /* 0x008fce0000010000 */
[----:B------:R-:W3:Y:S01]  /*8000*/  MUFU.EX2 R172, R172 ;  /* 0x000000ac00ac7308 */ /* 0x000ee20000000800 */
[C---:B-1----:R-:W-:Y:S01]  /*8010*/  FADD.FTZ R3, R153.reuse, R128 ;  /* 0x0000008099037221 */ /* 0x042fe20000010000 */
[----:B------:R-:W-:-:S06]  /*8020*/  F2FP.F16.F32.PACK_AB R178, R153, R178 ;  /* 0x000000b299b2723e */ /* 0x000fcc00000000ff */
        /* <DEDUP_REMOVED lines=8> */
[C---:B--2---:R-:W-:Y:S01]  /*80b0*/  FADD.FTZ R5, R147.reuse, R128 ;  /* 0x0000008093057221 */ /* 0x044fe20000010000 */
[----:B------:R-:W-:-:S06]  /*80c0*/  F2FP.F16.F32.PACK_AB R172, R147, R172 ;  /* 0x000000ac93ac723e */ /* 0x000fcc00000000ff */
[----:B------:R-:W2:Y:S01]  /*80d0*/  MUFU.EX2 R179, R179 ;  /* 0x000000b300b37308 */ /* 0x000ea20000000800 */
[C---:B---3--:R-:W-:Y:S01]  /*80e0*/  FADD.FTZ R8, R126.reuse, R3 ;  /* 0x000000037e087221 */ /* 0x048fe20000010000 */
[----:B------:R-:W-:-:S06]  /*80f0*/  F2FP.F16.F32.PACK_AB R177, R126, R177 ;  /* 0x000000b17eb1723e */ /* 0x000fcc00000000ff */
[----:B------:R-:W3:Y:S01]  /*8100*/  MUFU.EX2 R141, R141 ;  /* 0x0000008d008d7308 */ /* 0x000ee20000000800 */
[----:B-1----:R-:W-:-:S07]  /*8110*/  FADD.FTZ R128, R174, R5 ;  /* 0x00000005ae807221 */ /* 0x002fce0000010000 */
[----:B------:R-:W1:Y:S01]  /*8120*/  MUFU.EX2 R133, R133 ;  /* 0x0000008500857308 */ /* 0x000e620000000800 */
[----:B--2---:R-:W-:-:S07]  /*8130*/  FADD.FTZ R8, R179, R8 ;  /* 0x00000008b3087221 */ /* 0x004fce0000010000 */
[----:B------:R-:W2:Y:S01]  /*8140*/  MUFU.EX2 R168, R168 ;  /* 0x000000a800a87308 */ /* 0x000ea20000000800 */
[C---:B---3--:R-:W-:Y:S01]  /*8150*/  FADD.FTZ R3, R141.reuse, R128 ;  /* 0x000000808d037221 */ /* 0x048fe20000010000 */
[----:B------:R-:W-:-:S06]  /*8160*/  F2FP.F16.F32.PACK_AB R174, R141, R174 ;  /* 0x000000ae8dae723e */ /* 0x000fcc00000000ff */
[----:B------:R3:W4:Y:S01]  /*8170*/  MUFU.EX2 R23, R181 ;  /* 0x000000b500177308 */ /* 0x0007220000000800 */
[C---:B-1----:R-:W-:Y:S01]  /*8180*/  FADD.FTZ R8, R133.reuse, R8 ;  /* 0x0000000885087221 */ /* 0x042fe20000010000 */
[----:B------:R-:W-:-:S06]  /*8190*/  F2FP.F16.F32.PACK_AB R179, R133, R179 ;  /* 0x000000b385b3723e */ /* 0x000fcc00000000ff */
[----:B------:R-:W1:Y:S01]  /*81a0*/  MUFU.EX2 R129, R129 ;  /* 0x0000008100817308 */ /* 0x000e620000000800 */
[----:B--2---:R-:W-:Y:S01]  /*81b0*/  FADD.FTZ R128, R168, R3 ;  /* 0x00000003a8807221 */ /* 0x004fe20000010000 */
[----:B---3--:R-:W-:-:S06]  /*81c0*/  F2FP.F16.F32.PACK_AB R181, R121, R120 ;  /* 0x0000007879b5723e */ /* 0x008fcc00000000ff */
[----:B------:R-:W2:Y:S01]  /*81d0*/  MUFU.EX2 R139, R139 ;  /* 0x0000008b008b7308 */ /* 0x000ea20000000800 */
[----:B----4-:R-:W-:-:S07]  /*81e0*/  FADD.FTZ R8, R23, R8 ;  /* 0x0000000817087221 */ /* 0x010fce0000010000 */
[----:B------:R-:W3:Y:S01]  /*81f0*/  MUFU.EX2 R170, R170 ;  /* 0x000000aa00aa7308 */ /* 0x000ee20000000800 */
[C---:B-1----:R-:W-:Y:S01]  /*8200*/  FADD.FTZ R3, R129.reuse, R128 ;  /* 0x0000008081037221 */ /* 0x042fe20000010000 */
[----:B------:R-:W-:-:S06]  /*8210*/  F2FP.F16.F32.PACK_AB R168, R129, R168 ;  /* 0x000000a881a8723e */ /* 0x000fcc00000000ff */
[----:B------:R-:W1:Y:S01]  /*8220*/  MUFU.EX2 R143, R143 ;  /* 0x0000008f008f7308 */ /* 0x000e620000000800 */
[----:B--2---:R-:W-:-:S07]  /*8230*/  FADD.FTZ R8, R139, R8 ;  /* 0x000000088b087221 */ /* 0x004fce0000010000 */
[----:B------:R-:W2:Y:S01]  /*8240*/  MUFU.EX2 R130, R197 ;  /* 0x000000c500827308 */ /* 0x000ea20000000800 */
[----:B---3--:R-:W-:-:S07]  /*8250*/  FADD.FTZ R128, R170, R3 ;  /* 0x00000003aa807221 */ /* 0x008fce0000010000 */
[----:B------:R-:W3:Y:S01]  /*8260*/  MUFU.EX2 R132, R171 ;  /* 0x000000ab00847308 */ /* 0x000ee20000000800 */
[----:B-1----:R-:W-:-:S07]  /*8270*/  FADD.FTZ R3, R143, R8 ;  /* 0x000000088f037221 */ /* 0x002fce0000010000 */
[----:B------:R-:W1:Y:S01]  /*8280*/  MUFU.EX2 R165, R165 ;  /* 0x000000a500a57308 */ /* 0x000e620000000800 */
[C---:B--2---:R-:W-:Y:S01]  /*8290*/  FADD.FTZ R3, R130.reuse, R3 ;  /* 0x0000000382037221 */ /* 0x044fe20000010000 */
[----:B------:R-:W-:-:S06]  /*82a0*/  F2FP.F16.F32.PACK_AB R175, R130, R143 ;  /* 0x0000008f82af723e */ /* 0x000fcc00000000ff */
[----:B------:R2:W4:Y:S01]  /*82b0*/  MUFU.EX2 R134, R173 ;  /* 0x000000ad00867308 */ /* 0x0005220000000800 */
[----:B---3--:R-:W-:-:S07]  /*82c0*/  FADD.FTZ R3, R132, R3 ;  /* 0x0000000384037221 */ /* 0x008fce0000010000 */
[----:B------:R-:W3:Y:S01]  /*82d0*/  MUFU.EX2 R124, R124 ;  /* 0x0000007c007c7308 */ /* 0x000ee20000000800 */
[----:B-1----:R-:W-:Y:S01]  /*82e0*/  FADD.FTZ R3, R165, R3 ;  /* 0x00000003a5037221 */ /* 0x002fe20000010000 */
[----:B--2---:R-:W-:Y:S02]  /*82f0*/  F2FP.F16.F32.PACK_AB R173, R139, R23 ;  /* 0x000000178bad723e */ /* 0x004fe400000000ff */
[----:B------:R-:W-:-:S04]  /*8300*/  F2FP.F16.F32.PACK_AB R169, R165, R132 ;  /* 0x00000084a5a9723e */ /* 0x000fc800000000ff */
[----:B------:R-:W1:Y:S01]  /*8310*/  MUFU.EX2 R131, R131 ;  /* 0x0000008300837308 */ /* 0x000e620000000800 */
[----:B----4-:R-:W-:-:S04]  /*8320*/  FADD.FTZ R3, R134, R3 ;  /* 0x0000000386037221 */ /* 0x010fc80000010000 */
[C---:B---3--:R-:W-:Y:S01]  /*8330*/  FADD.FTZ R5, R124.reuse, R3 ;  /* 0x000000037c057221 */ /* 0x048fe20000010000 */
[----:B------:R-:W-:Y:S01]  /*8340*/  F2FP.F16.F32.PACK_AB R171, R124, R134 ;  /* 0x000000867cab723e */ /* 0x000fe200000000ff */
[----:B------:R-:W-:Y:S02]  /*8350*/  IMAD.MOV.U32 R3, RZ, RZ, R125 ;  /* 0x000000ffff037224 */ /* 0x000fe400078e007d */
[C---:B-1----:R-:W-:Y:S01]  /*8360*/  FADD.FTZ R8, R131.reuse, R128 ;  /* 0x0000008083087221 */ /* 0x042fe20000010000 */
[----:B------:R-:W-:Y:S01]  /*8370*/  F2FP.F16.F32.PACK_AB R170, R131, R170 ;  /* 0x000000aa83aa723e */ /* 0x000fe200000000ff */
[----:B0-----:R-:W-:Y:S06]  /*8380*/  @P2 BRA `(.L_x_4175) ;  /* 0xffffffc800a42947 */ /* 0x001fec000383ffff */
[----:B------:R-:W-:Y:S02]  /*8390*/  IMAD.MOV.U32 R3, RZ, RZ, R125 ;  /* 0x000000ffff037224 */ /* 0x000fe400078e007d */
[----:B------:R-:W-:-:S07]  /*83a0*/  IMAD.MOV.U32 R4, RZ, RZ, R15 ;  /* 0x000000ffff047224 */ /* 0x000fce00078e000f */
.L_x_4158:
[----:B------:R-:W0:Y:S01]  /*83b0*/  LDC R15, c[0x0][0x2f0] ;  /* 0x0000bc00ff0f7b82 */ /* 0x000e220000000800 */
[----:B------:R-:W-:Y:S01]  /*83c0*/  UIADD3 UR10, -UR10, 0x1, URZ ;  /* 0x000000010a0a7890 */ /* 0x000fe2000fffe13f */
[----:B------:R-:W-:Y:S01]  /*83d0*/  ULDC UR6, c[0x0][0x448] ;  /* 0x0001120000067ab9 */ /* 0x000fe20000000800 */
[----:B------:R-:W-:Y:S01]  /*83e0*/  ULDC UR14, c[0x0][0x9e4] ;  /* 0x00027900000e7ab9 */ /* 0x000fe20000000800 */
[----:B------:R-:W-:Y:S02]  /*83f0*/  UISETP.NE.AND UP0, UPT, UR6, 0x1, UPT ;  /* 0x000000010600788c */ /* 0x000fe4000bf05270 */
[----:B------:R-:W-:Y:S02]  /*8400*/  UISETP.GE.AND UP1, UPT, UR14, 0x1, UPT ;  /* 0x000000010e00788c */ /* 0x000fe4000bf26270 */
[----:B------:R-:W1:Y:S04]  /*8410*/  S2UR UR5, SR_CTAID.X ;  /* 0x00000000000579c3 */ /* 0x000e680000002500 */
[----:B------:R-:W-:-:S03]  /*8420*/  PLOP3.LUT P2, PT, PT, PT, UP1, 0x40, 0x0 ;  /* 0x000000000000781c */ /* 0x000fc60003f4e818 */
[----:B------:R-:W-:Y:S01]  /*8430*/  @UP0 ULDC UR15, c[0x0][0x450] ;  /* 0x00011400000f0ab9 */ /* 0x000fe20000000800 */
[----:B0-----:R-:W-:Y:S01]  /*8440*/  IMAD R15, R16, R15, UR10 ;  /* 0x0000000a100f7e24 */ /* 0x001fe2000f8e020f */
[----:B------:R-:W-:-:S04]  /*8450*/  @UP0 ULDC UR10, c[0x0][0x44c] ;  /* 0x00011300000a0ab9 */ /* 0x000fc80000000800 */
[----:B------:R-:W-:Y:S01]  /*8460*/  R2UR UR6, R15 ;  /* 0x000000000f0672ca */ /* 0x000fe200000e0000 */
[----:B-1----:R-:W-:-:S04]  /*8470*/  ULEA UR5, UR5, 0x7f, 0x7 ;  /* 0x0000007f05057891 */ /* 0x002fc8000f8e383f */
[----:B------:R-:W-:-:S04]  /*8480*/  UIMAD.WIDE.U32 UR10, UR5, UR10, URZ ;  /* 0x0000000a050a72a5 */ /* 0x000fc8000f8e003f */
[----:B------:R-:W-:-:S04]  /*8490*/  @UP0 USHF.R.U32.HI UR5, URZ, UR15, UR11 ;  /* 0x0000000f3f050299 */ /* 0x000fc8000801160b */
[----:B------:R-:W-:-:S03]  /*84a0*/  UIADD3 UR5, UR6, UR5, URZ ;  /* 0x0000000506057290 */ /* 0x000fc6000fffe03f */
[----:B------:R-:W-:Y:S02]  /*84b0*/  ULDC UR6, c[0x0][0x9dc] ;  /* 0x0002770000067ab9 */ /* 0x000fe40000000800 */
[----:B------:R-:W-:Y:S01]  /*84c0*/  UIADD3 UR6, UR5, -UR6, URZ ;  /* 0x8000000605067290 */ /* 0x000fe2000fffe03f */
[----:B------:R-:W-:Y:S11]  /*84d0*/  @P2 BRA `(.L_x_4176) ;  /* 0x0000000000442947 */ /* 0x000ff60003800000 */
        /* <DEDUP_REMOVED lines=10> */
.L_x_4177:
[----:B------:R-:W-:-:S11]  /*8580*/  UISETP.NE.AND UP2, UPT, UR14, 0x1, UPT ;  /* 0x000000010e00788c */ /* 0x000fd6000bf45270 */
[----:B------:R-:W-:Y:S02]  /*8590*/  @UP2 ULDC.64 UR18, c[0x0][0x9e8] ;  /* 0x00027a0000122ab9 */ /* 0x000fe40000000a00 */
[----:B------:R-:W-:-:S04]  /*85a0*/  UIMAD.WIDE.U32 UR10, UR5, UR18, URZ ;  /* 0x00000012050a72a5 */ /* 0x000fc8000f8e003f */
[----:B------:R-:W-:-:S12]  /*85b0*/  @UP2 USHF.R.U32.HI UR5, URZ, UR19, UR11 ;  /* 0x000000133f052299 */ /* 0x000fd8000801160b */
.L_x_4178:
[----:B------:R-:W-:-:S04]  /*85c0*/  UIMAD UR5, UR5, UR14, URZ ;  /* 0x0000000e050572a4 */ /* 0x000fc8000f8e023f */
[----:B------:R-:W-:-:S04]  /*85d0*/  UISETP.LT.AND UP2, UPT, UR6, UR5, UPT ;  /* 0x000000050600728c */ /* 0x000fc8000bf41270 */
[----:B------:R-:W-:-:S12]  /*85e0*/  USEL UR6, UR6, UR5, !UP2 ;  /* 0x0000000506067287 */ /* 0x000fd8000d000000 */
.L_x_4176:
[----:B------:R-:W-:Y:S01]  /*85f0*/  UIADD3 UR10, UR6, 0x5f, URZ ;  /* 0x0000005f060a7890 */ /* 0x000fe2000fffe03f */
[----:B------:R-:W-:-:S03]  /*8600*/  R2UR UR14, R17 ;  /* 0x00000000110e72ca */ /* 0x000fc600000e0000 */
[----:B------:R-:W-:-:S04]  /*8610*/  UIMAD.WIDE UR10, UR10, 0x2aaaaaab, URZ ;  /* 0x2aaaaaab0a0a78a5 */ /* 0x000fc8000f8e023f */
[----:B------:R-:W-:-:S04]  /*8620*/  USHF.R.U32.HI UR5, URZ, 0x1f, UR11 ;  /* 0x0000001f3f057899 */ /* 0x000fc8000801160b */
[----:B------:R-:W-:-:S04]  /*8630*/  ULEA.HI.SX32 UR5, UR11, UR5, 0x1c ;  /* 0x000000050b057291 */ /* 0x000fc8000f8fe23f */
        /* <DEDUP_REMOVED lines=9> */
.L_x_4188:
[----:B------:R-:W-:-:S04]  /*86d0*/  UIADD3 UR4, UR56, 0x1, URZ ;  /* 0x0000000138047890 */ /* 0x000fc8000fffe03f */
[----:B------:R-:W-:-:S04]  /*86e0*/  UISETP.NE.AND UP2, UPT, UR4, 0x2, UPT ;  /* 0x000000020400788c */ /* 0x000fc8000bf45270 */
[----:B------:R-:W-:Y:S02]  /*86f0*/  USEL UR7, URZ, 0x1, UP2 ;  /* 0x000000013f077887 */ /* 0x000fe40009000000 */
[----:B------:R-:W-:Y:S02]  /*8700*/  USEL UR4, UR4, URZ, UP2 ;  /* 0x0000003f04047287 */ /* 0x000fe40009000000 */
[----:B------:R-:W-:Y:S01]  /*8710*/  ULOP3.LUT UR7, UR59, UR7, URZ, 0x3c, !UPT ;  /* 0x000000073b077292 */ /* 0x000fe2000f8e3c3f */
[----:B------:R-:W-:Y:S11]  /*8720*/  @!P0 BRA `(.L_x_4180) ;  /* 0x0000000000048947 */ /* 0x000ff60003800000 */
[----:B------:R-:W-:Y:S01]  /*8730*/  BPT.TRAP 0x1 ;  /* 0x000000040000795c */ /* 0x000fe20000300000 */
.L_x_4180:
[----:B------:R-:W-:Y:S01]  /*8740*/  ULEA UR57, UR4, UR58, 0x3 ;  /* 0x0000003a04397291 */ /* 0x000fe2000f8e183f */
[----:B------:R-:W-:-:S05]  /*8750*/  IMAD.U32 R3, RZ, RZ, UR7 ;  /* 0x00000007ff037e24 */ /* 0x000fca000f8e00ff */
[----:B------:R-:W-:-:S04]  /*8760*/  SHF.L.U32 R3, R3, 0x1f, RZ ;  /* 0x0000001f03037819 */ /* 0x000fc800000006ff */
[----:B------:R0:W1:Y:S01]  /*8770*/  SYNCS.PHASECHK.TRANS64.TRYWAIT P2, [UR57+0x30830], R3 ;  /* 0x03083003ff0075a7 */ /* 0x0000620008040179 */
[----:B------:R-:W-:Y:S05]  /*8780*/  @!P0 BRA `(.L_x_4181) ;  /* 0x0000000000048947 */ /* 0x000fea0003800000 */
[----:B------:R-:W-:Y:S01]  /*8790*/  BPT.TRAP 0x1 ;  /* 0x000000040000795c */ /* 0x000fe20000300000 */
.L_x_4181:
[----:B-1----:R-:W-:Y:S05]  /*87a0*/  @P2 BRA `(.L_x_4182) ;  /* 0x0000000000082947 */ /* 0x002fea0003800000 */
[----:B------:R-:W1:Y:S02]  /*87b0*/  SYNCS.PHASECHK.TRANS64.TRYWAIT P2, [UR57+0x30830], R3 ;  /* 0x03083003ff0075a7 */ /* 0x000e640008040179 */
[----:B-1----:R-:W-:Y:S05]  /*87c0*/  @!P2 BRA `(.L_x_4183) ;  /* 0x000000d00024a947 */ /* 0x002fea0003800000 */
.L_x_4182:
        /* <DEDUP_REMOVED lines=161> */
.L_x_4184:
[----:B------:R-:W-:Y:S01]  /*91e0*/  ULEA UR14, UR56, UR58, 0x3 ;  /* 0x0000003a380e7291 */ /* 0x000fe2000f8e183f */
[----:B------:R-:W-:-:S05]  /*91f0*/  IMAD.U32 R0, RZ, RZ, UR59 ;  /* 0x0000003bff007e24 */ /* 0x000fca000f8e00ff */
[----:B------:R-:W-:-:S04]  /*9200*/  SHF.L.U32 R0, R0, 0x1f, RZ ;  /* 0x0000001f00007819 */ /* 0x000fc800000006ff */
[----:B------:R2:W3:Y:S01]  /*9210*/  SYNCS.PHASECHK.TRANS64.TRYWAIT P2, [UR14+0x30850], R0 ;  /* 0x03085000ff0075a7 */ /* 0x0004e2000804014e */
[----:B------:R-:W-:Y:S05]  /*9220*/  @!P0 BRA `(.L_x_4185) ;  /* 0x0000000000048947 */ /* 0x000fea0003800000 */
[----:B------:R-:W-:Y:S01]  /*9230*/  BPT.TRAP 0x1 ;  /* 0x000000040000795c */ /* 0x000fe20000300000 */
.L_x_4185:
[----:B---3--:R-:W-:Y:S05]  /*9240*/  @P2 BRA `(.L_x_4186) ;  /* 0x0000000000082947 */ /* 0x008fea0003800000 */
[----:B------:R-:W3:Y:S02]  /*9250*/  SYNCS.PHASECHK.TRANS64.TRYWAIT P2, [UR14+0x30850], R0 ;  /* 0x03085000ff0075a7 */ /* 0x000ee4000804014e */
[----:B---3--:R-:W-:Y:S05]  /*9260*/  @!P2 BRA `(.L_x_4187) ;  /* 0x000000c40094a947 */ /* 0x008fea0003800000 */
.L_x_4186:
[----:B------:R-:W-:Y:S01]  /*9270*/  UIADD3 UR6, UR58, 0x400, URZ ;  /* 0x000004003a067890 */ /* 0x000fe2000fffe03f */
[----:B------:R-:W-:Y:S01]  /*9280*/  WARPGROUP.ARRIVE ;  /* 0x00000000000079c5 */ /* 0x000fe20000000000 */
[----:B------:R-:W-:Y:S01]  /*9290*/  UMOV UR11, 0x40000040 ;  /* 0x40000040000b7882 */ /* 0x000fe20000000000 */
[----:B------:R-:W-:Y:S01]  /*92a0*/  FMUL.FTZ R2, R120, UR5 ;  /* 0x0000000578027c20 */ /* 0x000fe20008410000 */
[----:B------:R-:W-:Y:S01]  /*92b0*/  USHF.R.U32.HI UR6, URZ, 0x4, UR6 ;  /* 0x000000043f067899 */ /* 0x000fe20008011606 */
[----:B01----:R-:W-:Y:S01]  /*92c0*/  FMUL.FTZ R3, R121, UR5 ;  /* 0x0000000579037c20 */ /* 0x003fe20008410000 */
[----:B------:R-:W-:Y:S01]  /*92d0*/  FMUL.FTZ R195, R132, UR5 ;  /* 0x0000000584c37c20 */ /* 0x000fe20008410000 */
[----:B------:R-:W-:Y:S01]  /*92e0*/  FMUL.FTZ R197, R133, UR5 ;  /* 0x0000000585c57c20 */ /* 0x000fe20008410000 */
[----:B------:R-:W-:Y:S01]  /*92f0*/  ULOP3.LUT UR6, UR6, 0x3fff, URZ, 0xc0, !UPT ;  /* 0x00003fff06067892 */ /* 0x000fe2000f8ec03f */
[----:B------:R-:W2:Y:S01]  /*9300*/  MUFU.TANH R2, R2 ;  /* 0x0000000200027308 */ /* 0x000ea20000002400 */
[----:B------:R-:W-:Y:S01]  /*9310*/  FMUL.FTZ R199, R136, UR5 ;  /* 0x0000000588c77c20 */ /* 0x000fe20008410000 */
[----:B------:R-:W-:Y:S01]  /*9320*/  FMUL.FTZ R137, R137, UR5 ;  /* 0x0000000589897c20 */ /* 0x000fe20008410000 */
[----:B------:R-:W-:Y:S01]  /*9330*/  ULOP3.LUT UR6, UR6, 0x3000000, URZ, 0xfc, !UPT ;  /* 0x0300000006067892 */ /* 0x000fe2000f8efc3f */
[----:B------:R-:W-:Y:S01]  /*9340*/  FMUL.FTZ R133, R139, UR5 ;  /* 0x000000058b857c20 */ /* 0x000fe20008410000 */
[----:B------:R-:W-:Y:S01]  /*9350*/  FMUL.FTZ R139, R140, UR5 ;  /* 0x000000058c8b7c20 */ /* 0x000fe20008410000 */
[----:B------:R-:W-:Y:S01]  /*9360*/  FMUL.FTZ R141, R141, UR5 ;  /* 0x000000058d8d7c20 */ /* 0x000fe20008410000 */
[----:B------:R-:W-:Y:S01]  /*9370*/  UIMAD UR6, UR56, 0x900, UR6 ;  /* 0x00000900380678a4 */ /* 0x000fe2000f8e0206 */
[----:B------:R-:W0:Y:S01]  /*9380*/  MUFU.TANH R3, R3 ;  /* 0x0000000300037308 */ /* 0x000e220000002400 */
[----:B------:R-:W-:Y:S01]  /*9390*/  FMUL.FTZ R201, R144, UR5 ;  /* 0x0000000590c97c20 */ /* 0x000fe20008410000 */
        /* <DEDUP_REMOVED lines=8> */
[----:B--2---:R-:W-:Y:S01]  /*9420*/  FMNMX.FTZ R0, R2, R193, !PT ;  /* 0x000000c102007209 */ /* 0x004fe20007810000 */
[----:B------:R-:W-:Y:S01]  /*9430*/  UMOV UR11, 0x40000040 ;  /* 0x40000040000b7882 */ /* 0x000fe20000000000 */
[----:B------:R-:W-:Y:S01]  /*9440*/  MUFU.TANH R195, R195 ;  /* 0x000000c300c37308 */ /* 0x000fe20000002400 */
[----:B------:R-:W-:Y:S01]  /*9450*/  FMUL.FTZ R23, R126, UR5 ;  /* 0x000000057e177c20 */ /* 0x000fe20008410000 */
[----:B------:R-:W-:Y:S01]  /*9460*/  FMUL.FTZ R203, R156, UR5 ;  /* 0x000000059ccb7c20 */ /* 0x000fe20008410000 */
[----:B------:R-:W-:Y:S01]  /*9470*/  FMUL.FTZ R121, R127, UR5 ;  /* 0x000000057f797c20 */ /* 0x000fe20008410000 */
[----:B------:R-:W-:Y:S01]  /*9480*/  FMUL.FTZ R157, R157, UR5 ;  /* 0x000000059d9d7c20 */ /* 0x000fe20008410000 */
[----:B0-----:R-:W-:Y:S01]  /*9490*/  FMNMX.FTZ R0, R3, R0, !PT ;  /* 0x0000000003007209 */ /* 0x001fe20007810000 */
        /* <DEDUP_REMOVED lines=17> */
[----:B------:R-:W0:Y:S01]  /*95b0*/  LDC R12, c[0x0][0x988] ;  /* 0x00026200ff0c7b82 */ /* 0x000e220000000800 */
[----:B------:R-:W-:Y:S01]  /*95c0*/  MUFU.TANH R137, R137 ;  /* 0x0000008900897308 */ /* 0x000fe20000002400 */
[----:B------:R-:W-:Y:S01]  /*95d0*/  FMUL.FTZ R167, R167, UR5 ;  /* 0x00000005a7a77c20 */ /* 0x000fe20008410000 */
[C---:B------:R-:W-:Y:S01]  /*95e0*/  ISETP.GT.AND P2, PT, R13.reuse, UR61, PT ;  /* 0x0000003d0d007c0c */ /* 0x040fe2000bf44270 */
[----:B------:R-:W-:Y:S01]  /*95f0*/  UMOV UR59, UR7 ;  /* 0x00000007003b7c82 */ /* 0x000fe20008000000 */
[----:B------:R-:W-:Y:S01]  /*9600*/  UMOV UR56, UR4 ;  /* 0x0000000400387c82 */ /* 0x000fe20008000000 */
[----:B------:R-:W-:-:S03]  /*9610*/  VIADD R13, R13, 0xffffffff ;  /* 0xffffffff0d0d7836 */ /* 0x000fc60000000000 */
[----:B------:R-:W-:Y:S08]  /*9620*/  MUFU.TANH R139, R139 ;  /* 0x0000008b008b7308 */ /* 0x000ff00000002400 */
[----:B------:R-:W-:Y:S08]  /*9630*/  MUFU.TANH R141, R141 ;  /* 0x0000008d008d7308 */ /* 0x000ff00000002400 */
[----:B------:R-:W-:Y:S08]  /*9640*/  MUFU.TANH R201, R201 ;  /* 0x000000c900c97308 */ /* 0x000ff00000002400 */
[----:B------:R-:W-:Y:S08]  /*9650*/  MUFU.TANH R145, R145 ;  /* 0x0000009100917308 */ /* 0x000ff00000002400 */
[----:B------:R-:W-:Y:S08]  /*9660*/  MUFU.TANH R149, R149 ;  /* 0x0000009500957308 */ /* 0x000ff00000002400 */
[----:B------:R-:W1:Y:S08]  /*9670*/  MUFU.TANH R15, R15 ;  /* 0x0000000f000f7308 */ /* 0x000e700000002400 */
[----:B------:R-:W2:Y:S08]  /*9680*/  MUFU.TANH R21, R21 ;  /* 0x0000001500157308 */ /* 0x000eb00000002400 */
[----:B------:R-:W-:Y:S01]  /*9690*/  MUFU.TANH R153, R153 ;  /* 0x0000009900997308 */ /* 0x000fe20000002400 */
[----:B-1----:R-:W-:-:S07]  /*96a0*/  FMNMX.FTZ R22, R15, R14, !PT ;  /* 0x0000000e0f167209 */ /* 0x002fce0007810000 */
[----:B------:R-:W1:Y:S01]  /*96b0*/  MUFU.TANH R23, R23 ;  /* 0x0000001700177308 */ /* 0x000e620000002400 */
[----:B--2---:R-:W-:-:S07]  /*96c0*/  FMNMX.FTZ R22, R21, R22, !PT ;  /* 0x0000001615167209 */ /* 0x004fce0007810000 */
[----:B------:R-:W-:Y:S08]  /*96d0*/  MUFU.TANH R203, R203 ;  /* 0x000000cb00cb7308 */ /* 0x000ff00000002400 */
[----:B------:R-:W2:Y:S01]  /*96e0*/  MUFU.TANH R121, R121 ;  /* 0x0000007900797308 */ /* 0x000ea20000002400 */
[----:B-1----:R-:W-:-:S07]  /*96f0*/  FMNMX.FTZ R22, R23, R22, !PT ;  /* 0x0000001617167209 */ /* 0x002fce0007810000 */
[----:B------:R-:W-:Y:S08]  /*9700*/  MUFU.TANH R157, R157 ;  /* 0x0000009d009d7308 */ /* 0x000ff00000002400 */
[----:B------:R-:W1:Y:S01]  /*9710*/  MUFU.TANH R123, R123 ;  /* 0x0000007b007b7308 */ /* 0x000e620000002400 */
[----:B--2---:R-:W-:-:S07]  /*9720*/  FMNMX.FTZ R22, R121, R22, !PT ;  /* 0x0000001679167209 */ /* 0x004fce0007810000 */
[----:B------:R-:W-:Y:S08]  /*9730*/  MUFU.TANH R205, R205 ;  /* 0x000000cd00cd7308 */ /* 0x000ff00000002400 */
[----:B------:R-:W-:Y:S01]  /*9740*/  MUFU.TANH R161, R161 ;  /* 0x000000a100a17308 */ /* 0x000fe20000002400 */
[----:B-1----:R-:W-:-:S07]  /*9750*/  FMNMX.FTZ R22, R123, R22, !PT ;  /* 0x000000167b167209 */ /* 0x002fce0007810000 */
        /* <DEDUP_REMOVED lines=36> */
[----:B------:R-:W-:-:S07]  /*99a0*/  UMOV UR11, 0x40000040 ;  /* 0x40000040000b7882 */ /* 0x000fce0000000000 */
[----:B------:R-:W2:Y:S08]  /*99b0*/  MUFU.TANH R187, R187 ;  /* 0x000000bb00bb7308 */ /* 0x000eb00000002400 */
[----:B------:R-:W3:Y:S01]  /*99c0*/  MUFU.TANH R125, R125 ;  /* 0x0000007d007d7308 */ /* 0x000ee20000002400 */
[----:B-1----:R-:W-:-:S07]  /*99d0*/  FMNMX.FTZ R0, R185, R0, !PT ;  /* 0x00000000b9007209 */ /* 0x002fce0007810000 */
[----:B------:R-:W1:Y:S01]  /*99e0*/  MUFU.TANH R131, R131 ;  /* 0x0000008300837308 */ /* 0x000e620000002400 */
        /* <DEDUP_REMOVED lines=27> */
[----:B------:R-:W-:-:S04]  /*9ba0*/  FMUL.FTZ R183, R152, UR5 ;  /* 0x0000000598b77c20 */ /* 0x000fc80008410000 */
[----:B------:R-:W-:Y:S01]  /*9bb0*/  HGMMA.64x192x16.F32 R24, R176, gdesc[UR8].tnspB, R24, gsb0 ;  /* 0x42e00008b0187df0 */ /* 0x000fe20008000818 */
[----:B------:R-:W-:Y:S01]  /*9bc0*/  UIADD3 UR10, UR6, 0x200, URZ ;  /* 0x00000200060a7890 */ /* 0x000fe2000fffe03f */
[----:B------:R-:W1:Y:S01]  /*9bd0*/  MUFU.TANH R181, R181 ;  /* 0x000000b500b57308 */ /* 0x000e620000002400 */
[----:B------:R-:W-:Y:S01]  /*9be0*/  UMOV UR11, 0x40000040 ;  /* 0x40000040000b7882 */ /* 0x000fe20000000000 */
[----:B------:R-:W-:-:S06]  /*9bf0*/  UIADD3 UR6, UR6, 0x280, URZ ;  /* 0x0000028006067890 */ /* 0x000fcc000fffe03f */
[----:B------:R-:W2:Y:S01]  /*9c00*/  MUFU.TANH R183, R183 ;  /* 0x000000b700b77308 */ /* 0x000ea20000002400 */
[----:B-1----:R-:W-:-:S04]  /*9c10*/  FMNMX.FTZ R0, R181, R0, !PT ;  /* 0x00000000b5007209 */ /* 0x002fc80007810000 */
[----:B------:R-:W-:-:S04]  /*9c20*/  FMNMX.FTZ R0, R149, R0, !PT ;  /* 0x0000000095007209 */ /* 0x000fc80007810000 */
[----:B--2---:R-:W-:-:S04]  /*9c30*/  FMNMX.FTZ R0, R183, R0, !PT ;  /* 0x00000000b7007209 */ /* 0x004fc80007810000 */
[----:B------:R-:W-:-:S04]  /*9c40*/  FMNMX.FTZ R0, R153, R0, !PT ;  /* 0x0000000099007209 */ /* 0x000fc80007810000 */
[----:B------:R-:W-:-:S04]  /*9c50*/  FMNMX.FTZ R0, R203, R0, !PT ;  /* 0x00000000cb007209 */ /* 0x000fc80007810000 */
[----:B------:R-:W-:-:S04]  /*9c60*/  FMNMX.FTZ R0, R157, R0, !PT ;  /* 0x000000009d007209 */ /* 0x000fc80007810000 */
[----:B------:R-:W-:-:S04]  /*9c70*/  FMNMX.FTZ R0, R205, R0, !PT ;  /* 0x00000000cd007209 */ /* 0x000fc80007810000 */
[----:B------:R-:W-:-:S04]  /*9c80*/  FMNMX.FTZ R0, R161, R0, !PT ;  /* 0x00000000a1007209 */ /* 0x000fc80007810000 */
[----:B------:R-:W-:-:S04]  /*9c90*/  FMNMX.FTZ R0, R209, R0, !PT ;  /* 0x00000000d1007209 */ /* 0x000fc80007810000 */
[----:B------:R-:W-:-:S05]  /*9ca0*/  FMNMX.FTZ R0, R165, R0, !PT ;  /* 0x00000000a5007209 */ /* 0x000fca0007810000 */
[----:B------:R-:W1:Y:S02]  /*9cb0*/  SHFL.BFLY PT, R215, R0, 0x2, 0x1f ;  /* 0x0c401f0000d77f89 */ /* 0x000e6400000e0000 */
[----:B-1----:R-:W-:Y:S01]  /*9cc0*/  FMNMX.FTZ R0, R0, R215, !PT ;  /* 0x000000d700007209 */ /* 0x002fe20007810000 */
[----:B------:R-:W-:-:S04]  /*9cd0*/  FMUL.FTZ R215, R166, UR5 ;  /* 0x00000005a6d77c20 */ /* 0x000fc80008410000 */
[----:B------:R-:W1:Y:S02]  /*9ce0*/  SHFL.BFLY PT, R217, R0, 0x1, 0x1f ;  /* 0x0c201f0000d97f89 */ /* 0x000e6400000e0000 */
[----:B------:R-:W-:Y:S01]  /*9cf0*/  MUFU.TANH R215, R215 ;  /* 0x000000d700d77308 */ /* 0x000fe20000002400 */
[----:B-1----:R-:W-:-:S05]  /*9d00*/  FMNMX.FTZ R4, R0, R217, !PT ;  /* 0x000000d900047209 */ /* 0x002fca0007810000 */
[C---:B0-----:R-:W-:Y:S01]  /*9d10*/  FMUL.FTZ R20, R4.reuse, R12 ;  /* 0x0000000c04147220 */ /* 0x041fe20000410000 */
[----:B------:R-:W-:-:S03]  /*9d20*/  FADD.FTZ R193, -R4, R193 ;  /* 0x000000c104c17221 */ /* 0x000fc60000010100 */
[-CC-:B------:R-:W-:Y:S01]  /*9d30*/  FFMA.FTZ R188, R3, R12.reuse, -R20.reuse ;  /* 0x0000000c03bc7223 */ /* 0x180fe20000010814 */
[-C--:B------:R-:W-:Y:S01]  /*9d40*/  FMUL.FTZ R0, R193, R12.reuse ;  /* 0x0000000cc1007220 */ /* 0x080fe20000410000 */
        /* <DEDUP_REMOVED lines=29> */
[----:B------:R-:W-:Y:S01]  /*9f20*/  FMUL.FTZ R179, R162, UR5 ;  /* 0x00000005a2b37c20 */ /* 0x000fe20008410000 */
[-CC-:B------:R-:W-:Y:S01]  /*9f30*/  FFMA.FTZ R176, R201, R12.reuse, -R20.reuse ;  /* 0x0000000cc9b07223 */ /* 0x180fe20000010814 */
[----:B------:R-:W-:Y:S01]  /*9f40*/  FFMA.FTZ R178, R181, R12, -R20 ;  /* 0x0000000cb5b27223 */ /* 0x000fe20000010814 */
[----:B------:R-:W-:Y:S01]  /*9f50*/  MUFU.EX2 R195, R195 ;  /* 0x000000c300c37308 */ /* 0x000fe20000000800 */
[----:B------:R-:W-:Y:S01]  /*9f60*/  HGMMA.64x192x16.F32 R24, R172, gdesc[UR8].tnspB, R24, gsb0 ;  /* 0x42e00008ac187df0 */ /* 0x000fe20008000818 */
[----:B------:R-:W-:Y:S01]  /*9f70*/  UMOV UR10, UR6 ;  /* 0x00000006000a7c82 */ /* 0x000fe20008000000 */
[----:B------:R-:W-:-:S05]  /*9f80*/  UMOV UR11, 0x40000040 ;  /* 0x40000040000b7882 */ /* 0x000fca0000000000 */
[----:B------:R-:W0:Y:S08]  /*9f90*/  MUFU.TANH R177, R177 ;  /* 0x000000b100b17308 */ /* 0x000e300000002400 */
[----:B------:R-:W1:Y:S08]  /*9fa0*/  MUFU.TANH R179, R179 ;  /* 0x000000b300b37308 */ /* 0x000e700000002400 */
[----:B------:R-:W-:Y:S01]  /*9fb0*/  MUFU.EX2 R180, R180 ;  /* 0x000000b400b47308 */ /* 0x000fe20000000800 */
[----:B0-----:R-:W-:-:S04]  /*9fc0*/  FMNMX.FTZ R22, R177, R22, !PT ;  /* 0x00000016b1167209 */ /* 0x001fc80007810000 */
[----:B------:R-:W-:-:S03]  /*9fd0*/  FMNMX.FTZ R22, R159, R22, !PT ;  /* 0x000000169f167209 */ /* 0x000fc60007810000 */
[----:B------:R-:W-:Y:S01]  /*9fe0*/  MUFU.EX2 R137, R137 ;  /* 0x0000008900897308 */ /* 0x000fe20000000800 */
[----:B-1----:R-:W-:-:S04]  /*9ff0*/  FMNMX.FTZ R22, R179, R22, !PT ;  /* 0x00000016b3167209 */ /* 0x002fc80007810000 */
[----:B------:R-:W-:-:S03]  /*a000*/  FMNMX.FTZ R22, R163, R22, !PT ;  /* 0x00000016a3167209 */ /* 0x000fc60007810000 */
[----:B------:R-:W-:Y:S01]  /*a010*/  MUFU.EX2 R182, R182 ;  /* 0x000000b600b67308 */ /* 0x000fe20000000800 */
[----:B------:R-:W-:-:S04]  /*a020*/  FMNMX.FTZ R22, R215, R22, !PT ;  /* 0x00000016d7167209 */ /* 0x000fc80007810000 */
[----:B------:R-:W-:-:S03]  /*a030*/  FMNMX.FTZ R22, R167, R22, !PT ;  /* 0x00000016a7167209 */ /* 0x000fc60007810000 */
[----:B------:R-:W-:Y:S02]  /*a040*/  MUFU.EX2 R139, R139 ;  /* 0x0000008b008b7308 */ /* 0x000fe40000000800 */
[----:B------:R-:W0:Y:S06]  /*a050*/  SHFL.BFLY PT, R3, R22, 0x2, 0x1f ;  /* 0x0c401f0016037f89 */ /* 0x000e2c00000e0000 */
[----:B------:R-:W-:Y:S08]  /*a060*/  MUFU.EX2 R176, R176 ;  /* 0x000000b000b07308 */ /* 0x000ff00000000800 */
[----:B------:R-:W-:Y:S08]  /*a070*/  MUFU.EX2 R141, R141 ;  /* 0x0000008d008d7308 */ /* 0x000ff00000000800 */
[----:B------:R-:W-:Y:S01]  /*a080*/  MUFU.EX2 R178, R178 ;  /* 0x000000b200b27308 */ /* 0x000fe20000000800 */
[----:B0-----:R-:W-:Y:S01]  /*a090*/  FMNMX.FTZ R2, R22, R3, !PT ;  /* 0x0000000316027209 */ /* 0x001fe20007810000 */
[----:B------:R-:W-:-:S04]  /*a0a0*/  FFMA.FTZ R22, R205, R12, -R20 ;  /* 0x0000000ccd167223 */ /* 0x000fc80000010814 */
[----:B------:R-:W0:Y:S02]  /*a0b0*/  SHFL.BFLY PT, R3, R2, 0x1, 0x1f ;  /* 0x0c201f0002037f89 */ /* 0x000e2400000e0000 */
[----:B------:R-:W-:Y:S08]  /*a0c0*/  MUFU.EX2 R145, R145 ;  /* 0x0000009100917308 */ /* 0x000ff00000000800 */
[----:B------:R-:W-:Y:S08]  /*a0d0*/  MUFU.EX2 R149, R149 ;  /* 0x0000009500957308 */ /* 0x000ff00000000800 */
[----:B------:R-:W-:Y:S01]  /*a0e0*/  MUFU.EX2 R153, R153 ;  /* 0x0000009900997308 */ /* 0x000fe20000000800 */
[----:B0-----:R-:W-:-:S07]  /*a0f0*/  FMNMX.FTZ R3, R2, R3, !PT ;  /* 0x0000000302037209 */ /* 0x001fce0007810000 */
[----:B------:R-:W-:Y:S01]  /*a100*/  MUFU.EX2 R22, R22 ;  /* 0x0000001600167308 */ /* 0x000fe20000000800 */
[----:B------:R-:W-:Y:S01]  /*a110*/  FADD.FTZ R165, -R3, R14 ;  /* 0x0000000e03a57221 */ /* 0x000fe20000010100 */
[----:B------:R-:W-:-:S03]  /*a120*/  IMAD.U32 R14, RZ, RZ, UR57 ;  /* 0x00000039ff0e7e24 */ /* 0x000fc6000f8e00ff */
[----:B------:R-:W-:Y:S01]  /*a130*/  FMUL.FTZ R165, R165, R12 ;  /* 0x0000000ca5a57220 */ /* 0x000fe20000410000 */
[----:B------:R-:W-:Y:S02]  /*a140*/  @!P1 VIADD R14, R14, 0x30840 ;  /* 0x000308400e0e9836 */ /* 0x000fe40000000000 */
[----:B------:R-:W-:Y:S03]  /*a150*/  MUFU.EX2 R157, R157 ;  /* 0x0000009d009d7308 */ /* 0x000fe60000000800 */
[----:B------:R-:W-:-:S05]  /*a160*/  @!P1 PRMT R14, RZ, 0x654, R14 ;  /* 0x00000654ff0e9816 */ /* 0x000fca000000000e */
[----:B------:R-:W-:Y:S08]  /*a170*/  MUFU.EX2 R2, R165 ;  /* 0x000000a500027308 */ /* 0x000ff00000000800 */
[----:B------:R-:W-:Y:S08]  /*a180*/  MUFU.EX2 R120, R120 ;  /* 0x0000007800787308 */ /* 0x000ff00000000800 */
[----:B------:R-:W-:Y:S01]  /*a190*/  MUFU.EX2 R161, R161 ;  /* 0x000000a100a17308 */ /* 0x000fe20000000800 */
[----:B------:R-:W-:-:S02]  /*a1a0*/  WARPGROUP.DEPBAR.LE gsb0, 0x0 ;  /* 0x00008000000079c5 */ /* 0x000fc40000010000 */
[----:B------:R-:W-:Y:S01]  /*a1b0*/  WARPGROUP.ARRIVE ;  /* 0x00000000000079c5 */ /* 0x000fe20000000000 */
[-CC-:B------:R-:W-:Y:S01]  /*a1c0*/  FFMA.FTZ R172, R183, R12.reuse, -R20.reuse ;  /* 0x0000000cb7ac7223 */ /* 0x180fe20000010814 */
[-C--:B------:R-:W-:Y:S01]  /*a1d0*/  FFMA.FTZ R174, R203, R12.reuse, -R20 ;  /* 0x0000000ccbae7223 */ /* 0x080fe20000010814 */
[----:B------:R-:W-:-:S03]  /*a1e0*/  FMUL.FTZ R20, R3, R12 ;  /* 0x0000000c03147220 */ /* 0x000fc60000410000 */
[----:B------:R-:W-:Y:S01]  /*a1f0*/  HGMMA.64x192x16.F32 R24, R168, gdesc[UR8].tnspB, R24, gsb0 ;  /* 0x42e00008a8187df0 */ /* 0x000fe20008000818 */
[-CC-:B------:R-:W-:Y:S01]  /*a200*/  FFMA.FTZ R189, R15, R12.reuse, -R20.reuse ;  /* 0x0000000c0fbd7223 */ /* 0x180fe20000010814 */
[-CC-:B------:R-:W-:Y:S01]  /*a210*/  FFMA.FTZ R21, R21, R12.reuse, -R20.reuse ;  /* 0x0000000c15157223 */ /* 0x180fe20000010814 */
[-CC-:B------:R-:W-:Y:S01]  /*a220*/  FFMA.FTZ R23, R23, R12.reuse, -R20.reuse ;  /* 0x0000000c17177223 */ /* 0x180fe20000010814 */
[-CC-:B------:R-:W-:Y:S01]  /*a230*/  FFMA.FTZ R121, R121, R12.reuse, -R20.reuse ;  /* 0x0000000c79797223 */ /* 0x180fe20000010814 */
[----:B------:R-:W-:Y:S01]  /*a240*/  IMAD.U32 R15, RZ, RZ, UR14 ;  /* 0x0000000eff0f7e24 */ /* 0x000fe2000f8e00ff */
        /* <DEDUP_REMOVED lines=22> */
[----:B------:R-:W-:-:S02]  /*a3b0*/  FFMA.FTZ R20, R167, R12, -R20 ;  /* 0x0000000ca7147223 */ /* 0x000fc40000010814 */
[----:B------:R-:W2:Y:S01]  /*a3c0*/  MUFU.EX2 R121, R121 ;  /* 0x0000007900797308 */ /* 0x000ea20000000800 */
[----:B0-----:R-:W-:Y:S01]  /*a3d0*/  FFMA.FTZ R5, R2, R5, R189 ;  /* 0x0000000502057223 */ /* 0x001fe200000100bd */
[----:B------:R-:W-:-:S03]  /*a3e0*/  F2FP.F16.F32.PACK_AB R189, R122, R189 ;  /* 0x000000bd7abd723e */ /* 0x000fc600000000ff */
        /* <DEDUP_REMOVED lines=8> */
[----:B------:R-:W-:Y:S01]  /*a470*/  MUFU.EX2 R129, R129 ;  /* 0x0000008100817308 */ /* 0x000fe20000000800 */
[----:B-1----:R-:W-:-:S07]  /*a480*/  FADD.FTZ R5, R125, R5 ;  /* 0x000000057d057221 */ /* 0x002fce0000010000 */
[----:B------:R-:W-:Y:S01]  /*a490*/  MUFU.EX2 R181, R181 ;  /* 0x000000b500b57308 */ /* 0x000fe20000000800 */
[----:B--2---:R-:W-:-:S07]  /*a4a0*/  FADD.FTZ R5, R128, R5 ;  /* 0x0000000580057221 */ /* 0x004fce0000010000 */
[----:B------:R-:W-:Y:S08]  /*a4b0*/  MUFU.EX2 R133, R133 ;  /* 0x0000008500857308 */ /* 0x000ff00000000800 */
[----:B------:R-:W-:Y:S08]  /*a4c0*/  MUFU.EX2 R135, R135 ;  /* 0x0000008700877308 */ /* 0x000ff00000000800 */
[----:B------:R-:W0:Y:S08]  /*a4d0*/  MUFU.EX2 R143, R143 ;  /* 0x0000008f008f7308 */ /* 0x000e300000000800 */
[----:B------:R-:W-:Y:S08]  /*a4e0*/  MUFU.EX2 R207, R207 ;  /* 0x000000cf00cf7308 */ /* 0x000ff00000000800 */
[----:B------:R-:W1:Y:S01]  /*a4f0*/  MUFU.EX2 R147, R147 ;  /* 0x0000009300937308 */ /* 0x000e620000000800 */
[----:B0-----:R-:W-:-:S07]  /*a500*/  F2FP.F16.F32.PACK_AB R183, R143, R135 ;  /* 0x000000878fb7723e */ /* 0x001fce00000000ff */
[----:B------:R-:W-:Y:S08]  /*a510*/  MUFU.EX2 R211, R211 ;  /* 0x000000d300d37308 */ /* 0x000ff00000000800 */
[----:B------:R-:W0:Y:S08]  /*a520*/  MUFU.EX2 R151, R151 ;  /* 0x0000009700977308 */ /* 0x000e300000000800 */
[----:B------:R-:W2:Y:S08]  /*a530*/  MUFU.EX2 R172, R172 ;  /* 0x000000ac00ac7308 */ /* 0x000eb00000000800 */
[----:B------:R-:W3:Y:S08]  /*a540*/  MUFU.EX2 R173, R213 ;  /* 0x000000d500ad7308 */ /* 0x000ef00000000800 */
[----:B------:R-:W4:Y:S08]  /*a550*/  MUFU.EX2 R155, R155 ;  /* 0x0000009b009b7308 */ /* 0x000f300000000800 */
[----:B------:R-:W5:Y:S08]  /*a560*/  MUFU.EX2 R174, R174 ;  /* 0x000000ae00ae7308 */ /* 0x000f700000000800 */
[----:B------:R1:W5:Y:S08]  /*a570*/  MUFU.EX2 R175, R177 ;  /* 0x000000b100af7308 */ /* 0x0003700000000800 */
[----:B------:R-:W5:Y:S01]  /*a580*/  MUFU.EX2 R159, R159 ;  /* 0x0000009f009f7308 */ /* 0x000f620000000800 */
[----:B-1----:R-:W-:-:S07]  /*a590*/  F2FP.F16.F32.PACK_AB R177, R147, R207 ;  /* 0x000000cf93b1723e */ /* 0x002fce00000000ff */
[----:B------:R-:W-:Y:S08]  /*a5a0*/  MUFU.EX2 R163, R163 ;  /* 0x000000a300a37308 */ /* 0x000ff00000000800 */
[----:B------:R-:W-:Y:S01]  /*a5b0*/  MUFU.EX2 R20, R20 ;  /* 0x0000001400147308 */ /* 0x000fe20000000800 */
[----:B------:R-:W-:Y:S02]  /*a5c0*/  WARPGROUP.DEPBAR.LE gsb0, 0x0 ;  /* 0x00008000000079c5 */ /* 0x000fe40000010000 */
[----:B------:R1:W-:Y:S05]  /*a5d0*/  @!P1 SYNCS.ARRIVE.TRANS64.RED.A1T0 RZ, [R14+URZ], RZ ;  /* 0x000000ff0eff99a7 */ /* 0x0003ea000810043f */
[----:B------:R0:W5:Y:S01]  /*a5e0*/  MUFU.EX2 R169, R179 ;  /* 0x000000b300a97308 */ /* 0x0001620000000800 */
[----:B------:R-:W-:-:S02]  /*a5f0*/  F2FP.F16.F32.PACK_AB R168, R157, R22 ;  /* 0x000000169da8723e */ /* 0x000fc400000000ff */
[----:B------:R-:W-:Y:S01]  /*a600*/  F2FP.F16.F32.PACK_AB R170, R161, R120 ;  /* 0x00000078a1aa723e */ /* 0x000fe200000000ff */
[----:B-1----:R-:W-:Y:S02]  /*a610*/  @!P1 VIADD R14, R15, 0x30860 ;  /* 0x000308600f0e9836 */ /* 0x002fe40000000000 */
[----:B------:R-:W-:Y:S02]  /*a620*/  FFMA.FTZ R15, R0, R8, R193 ;  /* 0x00000008000f7223 */ /* 0x000fe400000100c1 */
[----:B------:R-:W1:Y:S01]  /*a630*/  MUFU.EX2 R171, R215 ;  /* 0x000000d700ab7308 */ /* 0x000e620000000800 */
[----:B0-----:R-:W-:Y:S01]  /*a640*/  F2FP.F16.F32.PACK_AB R179, R151, R211 ;  /* 0x000000d397b3723e */ /* 0x001fe200000000ff */
[C---:B------:R-:W-:Y:S01]  /*a650*/  FADD.FTZ R15, R188.reuse, R15 ;  /* 0x0000000fbc0f7221 */ /* 0x040fe20000010000 */
[----:B------:R-:W-:Y:S02]  /*a660*/  @!P1 PRMT R14, RZ, 0x654, R14 ;  /* 0x00000654ff0e9816 */ /* 0x000fe4000000000e */
[----:B------:R-:W-:Y:S01]  /*a670*/  F2FP.F16.F32.PACK_AB R188, R188, R193 ;  /* 0x000000c1bcbc723e */ /* 0x000fe200000000ff */
[----:B------:R-:W-:Y:S01]  /*a680*/  FADD.FTZ R8, R190, R15 ;  /* 0x0000000fbe087221 */ /* 0x000fe20000010000 */
[----:B------:R0:W-:Y:S01]  /*a690*/  @!P1 SYNCS.ARRIVE.TRANS64.RED.A1T0 RZ, [R14+URZ], RZ ;  /* 0x000000ff0eff99a7 */ /* 0x0001e2000810043f */
[----:B------:R-:W-:Y:S01]  /*a6a0*/  F2FP.F16.F32.PACK_AB R190, R185, R190 ;  /* 0x000000beb9be723e */ /* 0x000fe200000000ff */
[----:B------:R-:W-:-:S02]  /*a6b0*/  IMAD.MOV.U32 R193, RZ, RZ, R4 ;  /* 0x000000ffffc17224 */ /* 0x000fc400078e0004 */
[----:B------:R-:W-:Y:S01]  /*a6c0*/  FADD.FTZ R15, R185, R8 ;  /* 0x00000008b90f7221 */ /* 0x000fe20000010000 */
[----:B------:R-:W-:-:S03]  /*a6d0*/  F2FP.F16.F32.PACK_AB R185, R125, R126 ;  /* 0x0000007e7db9723e */ /* 0x000fc600000000ff */
[----:B------:R-:W-:Y:S01]  /*a6e0*/  FADD.FTZ R8, R184, R15 ;  /* 0x0000000fb8087221 */ /* 0x000fe20000010000 */
[----:B------:R-:W-:-:S03]  /*a6f0*/  F2FP.F16.F32.PACK_AB R184, R187, R184 ;  /* 0x000000b8bbb8723e */ /* 0x000fc600000000ff */
[----:B------:R-:W-:Y:S01]  /*a700*/  FADD.FTZ R15, R187, R8 ;  /* 0x00000008bb0f7221 */ /* 0x000fe20000010000 */
[----:B------:R-:W-:-:S03]  /*a710*/  F2FP.F16.F32.PACK_AB R187, R129, R128 ;  /* 0x0000008081bb723e */ /* 0x000fc600000000ff */
[----:B------:R-:W-:Y:S01]  /*a720*/  FADD.FTZ R8, R186, R15 ;  /* 0x0000000fba087221 */ /* 0x000fe20000010000 */
[----:B------:R-:W-:-:S03]  /*a730*/  F2FP.F16.F32.PACK_AB R186, R195, R186 ;  /* 0x000000bac3ba723e */ /* 0x000fc600000000ff */
[----:B------:R-:W-:Y:S01]  /*a740*/  FADD.FTZ R15, R195, R8 ;  /* 0x00000008c30f7221 */ /* 0x000fe20000010000 */
[----:B------:R-:W-:-:S03]  /*a750*/  FADD.FTZ R8, R129, R5 ;  /* 0x0000000581087221 */ /* 0x000fc60000010000 */
[----:B0-----:R-:W-:Y:S01]  /*a760*/  FADD.FTZ R14, R180, R15 ;  /* 0x0000000fb40e7221 */ /* 0x001fe20000010000 */
[----:B------:R-:W-:Y:S01]  /*a770*/  FADD.FTZ R8, R181, R8 ;  /* 0x00000008b5087221 */ /* 0x000fe20000010000 */
        /* <DEDUP_REMOVED lines=10> */
[----:B------:R-:W-:Y:S01]  /*a820*/  FADD.FTZ R8, R207, R8 ;  /* 0x00000008cf087221 */ /* 0x000fe20000010000 */
[C---:B------:R-:W-:Y:S02]  /*a830*/  F2FP.F16.F32.PACK_AB R176, R141.reuse, R176 ;  /* 0x000000b08db0723e */ /* 0x040fe400000000ff */
[----:B------:R-:W-:Y:S01]  /*a840*/  FADD.FTZ R5, R141, R14 ;  /* 0x0000000e8d057221 */ /* 0x000fe20000010000 */
[----:B------:R-:W-:-:S03]  /*a850*/  FADD.FTZ R8, R147, R8 ;  /* 0x0000000893087221 */ /* 0x000fc60000010000 */
[----:B------:R-:W-:Y:S01]  /*a860*/  FADD.FTZ R14, R178, R5 ;  /* 0x00000005b20e7221 */ /* 0x000fe20000010000 */
[----:B------:R-:W-:Y:S01]  /*a870*/  FADD.FTZ R8, R211, R8 ;  /* 0x00000008d3087221 */ /* 0x000fe20000010000 */
[C---:B------:R-:W-:Y:S02]  /*a880*/  F2FP.F16.F32.PACK_AB R178, R145.reuse, R178 ;  /* 0x000000b291b2723e */ /* 0x040fe400000000ff */
[----:B------:R-:W-:Y:S01]  /*a890*/  FADD.FTZ R5, R145, R14 ;  /* 0x0000000e91057221 */ /* 0x000fe20000010000 */
[----:B------:R-:W-:-:S03]  /*a8a0*/  FADD.FTZ R8, R151, R8 ;  /* 0x0000000897087221 */ /* 0x000fc60000010000 */
[----:B--2---:R-:W-:Y:S01]  /*a8b0*/  FADD.FTZ R14, R172, R5 ;  /* 0x00000005ac0e7221 */ /* 0x004fe20000010000 */
[----:B---3--:R-:W-:Y:S01]  /*a8c0*/  FADD.FTZ R8, R173, R8 ;  /* 0x00000008ad087221 */ /* 0x008fe20000010000 */
[C---:B------:R-:W-:Y:S02]  /*a8d0*/  F2FP.F16.F32.PACK_AB R172, R149.reuse, R172 ;  /* 0x000000ac95ac723e */ /* 0x040fe400000000ff */
[----:B------:R-:W-:Y:S01]  /*a8e0*/  FADD.FTZ R5, R149, R14 ;  /* 0x0000000e95057221 */ /* 0x000fe20000010000 */
[C---:B----4-:R-:W-:Y:S01]  /*a8f0*/  FADD.FTZ R8, R155.reuse, R8 ;  /* 0x000000089b087221 */ /* 0x050fe20000010000 */
[----:B------:R-:W-:Y:S02]  /*a900*/  F2FP.F16.F32.PACK_AB R173, R155, R173 ;  /* 0x000000ad9bad723e */ /* 0x000fe400000000ff */
[----:B-----5:R-:W-:Y:S01]  /*a910*/  FADD.FTZ R14, R174, R5 ;  /* 0x00000005ae0e7221 */ /* 0x020fe20000010000 */
[----:B------:R-:W-:Y:S01]  /*a920*/  FADD.FTZ R8, R175, R8 ;  /* 0x00000008af087221 */ /* 0x000fe20000010000 */
[----:B------:R-:W-:-:S02]  /*a930*/  F2FP.F16.F32.PACK_AB R174, R153, R174 ;  /* 0x000000ae99ae723e */ /* 0x000fc400000000ff */
[----:B------:R-:W-:Y:S01]  /*a940*/  FADD.FTZ R5, R153, R14 ;  /* 0x0000000e99057221 */ /* 0x000fe20000010000 */
[C---:B------:R-:W-:Y:S01]  /*a950*/  FADD.FTZ R8, R159.reuse, R8 ;  /* 0x000000089f087221 */ /* 0x040fe20000010000 */
[----:B------:R-:W-:Y:S02]  /*a960*/  F2FP.F16.F32.PACK_AB R175, R159, R175 ;  /* 0x000000af9faf723e */ /* 0x000fe400000000ff */
[----:B------:R-:W-:Y:S01]  /*a970*/  FADD.FTZ R14, R22, R5 ;  /* 0x00000005160e7221 */ /* 0x000fe20000010000 */
[----:B------:R-:W-:Y:S01]  /*a980*/  FADD.FTZ R8, R169, R8 ;  /* 0x00000008a9087221 */ /* 0x000fe20000010000 */
[----:B------:R-:W-:Y:S02]  /*a990*/  F2FP.F16.F32.PACK_AB R169, R163, R169 ;  /* 0x000000a9a3a9723e */ /* 0x000fe400000000ff */
[----:B------:R-:W-:Y:S01]  /*a9a0*/  FADD.FTZ R5, R157, R14 ;  /* 0x0000000e9d057221 */ /* 0x000fe20000010000 */
[----:B------:R-:W-:-:S03]  /*a9b0*/  FADD.FTZ R8, R163, R8 ;  /* 0x00000008a3087221 */ /* 0x000fc60000010000 */
[----:B------:R-:W-:Y:S01]  /*a9c0*/  FADD.FTZ R14, R120, R5 ;  /* 0x00000005780e7221 */ /* 0x000fe20000010000 */
[----:B-1----:R-:W-:Y:S01]  /*a9d0*/  FADD.FTZ R5, R171, R8 ;  /* 0x00000008ab057221 */ /* 0x002fe20000010000 */
[C---:B------:R-:W-:Y:S02]  /*a9e0*/  F2FP.F16.F32.PACK_AB R171, R20.reuse, R171 ;  /* 0x000000ab14ab723e */ /* 0x040fe400000000ff */
[----:B------:R-:W-:Y:S01]  /*a9f0*/  FADD.FTZ R8, R161, R14 ;  /* 0x0000000ea1087221 */ /* 0x000fe20000010000 */
[----:B------:R-:W-:Y:S01]  /*aa00*/  FADD.FTZ R5, R20, R5 ;  /* 0x0000000514057221 */ /* 0x000fe20000010000 */
[----:B------:R-:W-:Y:S01]  /*aa10*/  IMAD.MOV.U32 R14, RZ, RZ, R3 ;  /* 0x000000ffff0e7224 */ /* 0x000fe200078e0003 */
[----:B------:R-:W-:Y:S06]  /*aa20*/  @P2 BRA `(.L_x_4188) ;  /* 0xffffffdc00282947 */ /* 0x000fec000383ffff */
.L_x_4179:
        /* <DEDUP_REMOVED lines=9> */
.L_x_4206:
[----:B------:R-:W-:-:S04]  /*aac0*/  UIADD3 UR4, UR56, 0x1, URZ ;  /* 0x0000000138047890 */ /* 0x000fc8000fffe03f */
[----:B------:R-:W-:-:S04]  /*aad0*/  UISETP.NE.AND UP2, UPT, UR4, 0x2, UPT ;  /* 0x000000020400788c */ /* 0x000fc8000bf45270 */
[----:B------:R-:W-:Y:S02]  /*aae0*/  USEL UR7, URZ, 0x1, UP2 ;  /* 0x000000013f077887 */ /* 0x000fe40009000000 */
[----:B------:R-:W-:Y:S02]  /*aaf0*/  USEL UR4, UR4, URZ, UP2 ;  /* 0x0000003f04047287 */ /* 0x000fe40009000000 */
[----:B------:R-:W-:Y:S01]  /*ab00*/  ULOP3.LUT UR7, UR59, UR7, URZ, 0x3c, !UPT ;  /* 0x000000073b077292 */ /* 0x000fe2000f8e3c3f */
[----:B------:R-:W-:Y:S11]  /*ab10*/  @!P0 BRA `(.L_x_4190) ;  /* 0x0000000000048947 */ /* 0x000ff60003800000 */
[----:B------:R-:W-:Y:S01]  /*ab20*/  BPT.TRAP 0x1 ;  /* 0x000000040000795c */ /* 0x000fe20000300000 */
.L_x_4190:
[----:B------:R-:W-:Y:S01]  /*ab30*/  ULEA UR57, UR4, UR58, 0x3 ;  /* 0x0000003a04397291 */ /* 0x000fe2000f8e183f */
[----:B------:R-:W-:-:S05]  /*ab40*/  IMAD.U32 R3, RZ, RZ, UR7 ;  /* 0x00000007ff037e24 */ /* 0x000fca000f8e00ff */
[----:B------:R-:W-:-:S04]  /*ab50*/  SHF.L.U32 R3, R3, 0x1f, RZ ;  /* 0x0000001f03037819 */ /* 0x000fc800000006ff */
[----:B------:R0:W1:Y:S01]  /*ab60*/  SYNCS.PHASECHK.TRANS64.TRYWAIT P2, [UR57+0x30830], R3 ;  /* 0x03083003ff0075a7 */ /* 0x0000620008040179 */
[----:B------:R-:W-:Y:S05]  /*ab70*/  @!P0 BRA `(.L_x_4191) ;  /* 0x0000000000048947 */ /* 0x000fea0003800000 */
[----:B------:R-:W-:Y:S01]  /*ab80*/  BPT.TRAP 0x1 ;  /* 0x000000040000795c */ /* 0x000fe20000300000 */
.L_x_4191:
[----:B-1----:R-:W-:Y:S05]  /*ab90*/  @P2 BRA `(.L_x_4192) ;  /* 0x0000000000082947 */ /* 0x002fea0003800000 */
[----:B------:R-:W1:Y:S02]  /*aba0*/  SYNCS.PHASECHK.TRANS64.TRYWAIT P2, [UR57+0x30830], R3 ;  /* 0x03083003ff0075a7 */ /* 0x000e640008040179 */
[----:B-1----:R-:W-:Y:S05]  /*abb0*/  @!P2 BRA `(.L_x_4193) ;  /* 0x000000ac0058a947 */ /* 0x002fea0003800000 */
.L_x_4192:
        /* <DEDUP_REMOVED lines=161> */
.L_x_4194:
[----:B------:R-:W-:Y:S01]  /*b5d0*/  ULEA UR14, UR56, UR58, 0x3 ;  /* 0x0000003a380e7291 */ /* 0x000fe2000f8e183f */
[----:B------:R-:W-:-:S05]  /*b5e0*/  IMAD.U32 R0, RZ, RZ, UR59 ;  /* 0x0000003bff007e24 */ /* 0x000fca000f8e00ff */
[----:B------:R-:W-:-:S04]  /*b5f0*/  SHF.L.U32 R0, R0, 0x1f, RZ ;  /* 0x0000001f00007819 */ /* 0x000fc800000006ff */
[----:B------:R2:W3:Y:S01]  /*b600*/  SYNCS.PHASECHK.TRANS64.TRYWAIT P2, [UR14+0x30850], R0 ;  /* 0x03085000ff0075a7 */ /* 0x0004e2000804014e */
[----:B------:R-:W-:Y:S05]  /*b610*/  @!P0 BRA `(.L_x_4195) ;  /* 0x0000000000048947 */ /* 0x000fea0003800000 */
[----:B------:R-:W-:Y:S01]  /*b620*/  BPT.TRAP 0x1 ;  /* 0x000000040000795c */ /* 0x000fe20000300000 */
.L_x_4195:
[----:B---3--:R-:W-:Y:S05]  /*b630*/  @P2 BRA `(.L_x_4196) ;  /* 0x0000000000082947 */ /* 0x008fea0003800000 */
[----:B------:R-:W3:Y:S02]  /*b640*/  SYNCS.PHASECHK.TRANS64.TRYWAIT P2, [UR14+0x30850], R0 ;  /* 0x03085000ff0075a7 */ /* 0x000ee4000804014e */
[----:B---3--:R-:W-:Y:S05]  /*b650*/  @!P2 BRA `(.L_x_4197) ;  /* 0x000000a000c8a947 */ /* 0x008fea0003800000 */
.L_x_4196:
        /* <DEDUP_REMOVED lines=18> */
[----:B------:R-:W-:Y:S01]  /*b780*/  FMUL.FTZ R133, R151, UR5 ;  /* 0x0000000597857c20 */ /* 0x000fe20008410000 */
[----:B------:R-:W-:Y:S01]  /*b790*/  FMUL.FTZ R20, R130, UR5 ;  /* 0x0000000582147c20 */ /* 0x000fe20008410000 */
[----:B------:R-:W-:Y:S01]  /*b7a0*/  FMUL.FTZ R130, R132, UR5 ;  /* 0x0000000584827c20 */ /* 0x000fe20008410000 */
[----:B------:R-:W-:Y:S01]  /*b7b0*/  FMUL.FTZ R22, R134, UR5 ;  /* 0x0000000586167c20 */ /* 0x000fe20008410000 */
[----:B--2---:R-:W-:Y:S01]  /*b7c0*/  FMUL.FTZ R0, R122, UR5 ;  /* 0x000000057a007c20 */ /* 0x004fe20008410000 */
        /* <DEDUP_REMOVED lines=32> */
[----:B------:R-:W-:Y:S01]  /*b9d0*/  FMUL.FTZ R166, R166, UR5 ;  /* 0x00000005a6a67c20 */ /* 0x000fe20008410000 */
[----:B------:R-:W0:Y:S01]  /*b9e0*/  MUFU.TANH R3, R3 ;  /* 0x0000000300037308 */ /* 0x000e220000002400 */
[----:B------:R-:W-:Y:S01]  /*b9f0*/  ULDC UR19, c[0x0][0x288] ;  /* 0x0000a20000137ab9 */ /* 0x000fe20000000800 */
[----:B------:R-:W-:-:S06]  /*ba00*/  ULDC UR18, c[0x0][0x9e0] ;  /* 0x0002780000127ab9 */ /* 0x000fcc0000000800 */
        /* <DEDUP_REMOVED lines=42> */
[----:B------:R0:W0:Y:S01]  /*bcb0*/  MUFU.TANH R162, R165 ;  /* 0x000000a500a27308 */ /* 0x0000220000002400 */
        /* <DEDUP_REMOVED lines=12> */
[----:B------:R-:W-:-:S14]  /*bd80*/  FMUL.FTZ R176, R145, UR5 ;  /* 0x0000000591b07c20 */ /* 0x000fdc0008410000 */
[----:B------:R-:W-:Y:S01]  /*bd90*/  HGMMA.64x192x16.F32 R24, R172, gdesc[UR8].tnspB, R24, gsb0 ;  /* 0x42e00008ac187df0 */ /* 0x000fe20008000818 */
[----:B------:R-:W-:Y:S01]  /*bda0*/  UIADD3 UR10, UR6, 0x280, URZ ;  /* 0x00000280060a7890 */ /* 0x000fe2000fffe03f */
[----:B------:R-:W0:Y:S01]  /*bdb0*/  MUFU.TANH R176, R176 ;  /* 0x000000b000b07308 */ /* 0x000e220000002400 */
[----:B------:R-:W-:Y:S01]  /*bdc0*/  UMOV UR11, 0x40000040 ;  /* 0x40000040000b7882 */ /* 0x000fe20000000000 */
[----:B------:R-:W-:Y:S02]  /*bdd0*/  @UP0 ULDC UR6, c[0x0][0x44c] ;  /* 0x0001130000060ab9 */ /* 0x000fe40000000800 */
[----:B------:R-:W-:Y:S01]  /*bde0*/  @P2 IMAD.HI.U32 R142, R9, UR6, RZ ;  /* 0x00000006098e2c27 */ /* 0x000fe2000f8e00ff */
[----:B------:R-:W-:Y:S01]  /*bdf0*/  @UP0 ULDC UR6, c[0x0][0x450] ;  /* 0x0001140000060ab9 */ /* 0x000fe20000000800 */
[----:B------:R-:W-:-:S03]  /*be00*/  PLOP3.LUT P2, PT, PT, PT, UP1, 0x40, 0x0 ;  /* 0x000000000000781c */ /* 0x000fc60003f4e818 */
[----:B------:R-:W-:Y:S01]  /*be10*/  @P3 SHF.R.U32.HI R154, RZ, UR6, R142 ;  /* 0x00000006ff9a3c19 */ /* 0x000fe2000801168e */
[----:B------:R-:W-:-:S04]  /*be20*/  IMAD.U32 R142, RZ, RZ, UR57 ;  /* 0x00000039ff8e7e24 */ /* 0x000fc8000f8e00ff */
[----:B------:R-:W-:Y:S01]  /*be30*/  @!P1 VIADD R142, R142, 0x30840 ;  /* 0x000308408e8e9836 */ /* 0x000fe20000000000 */
[----:B------:R-:W5:Y:S04]  /*be40*/  SHFL.IDX PT, R151, R154, RZ, 0x1c1f ;  /* 0x001c1fff9a977589 */ /* 0x000f6800000e0000 */
[----:B------:R-:W-:Y:S02]  /*be50*/  @!P1 PRMT R145, RZ, 0x654, R142 ;  /* 0x00000654ff919816 */ /* 0x000fe4000000008e */
[----:B------:R0:W0:Y:S01]  /*be60*/  MUFU.TANH R142, R166 ;  /* 0x000000a6008e7308 */ /* 0x0000220000002400 */
[----:B------:R-:W-:Y:S02]  /*be70*/  WARPGROUP.DEPBAR.LE gsb0, 0x0 ;  /* 0x00008000000079c5 */ /* 0x000fe40000010000 */
[----:B------:R-:W-:Y:S01]  /*be80*/  WARPGROUP.ARRIVE ;  /* 0x00000000000079c5 */ /* 0x000fe20000000000 */
[----:B------:R-:W-:Y:S01]  /*be90*/  FMUL.FTZ R172, R124, UR5 ;  /* 0x000000057cac7c20 */ /* 0x000fe20008410000 */
[----:B------:R-:W-:Y:S01]  /*bea0*/  FMUL.FTZ R124, R143, UR5 ;  /* 0x000000058f7c7c20 */ /* 0x000fe20008410000 */
[----:B------:R-:W-:Y:S01]  /*beb0*/  FMUL.FTZ R174, R144, UR5 ;  /* 0x0000000590ae7c20 */ /* 0x000fe20008410000 */
[----:B------:R-:W-:Y:S01]  /*bec0*/  FMUL.FTZ R143, R158, UR5 ;  /* 0x000000059e8f7c20 */ /* 0x000fe20008410000 */
[----:B------:R-:W-:Y:S01]  /*bed0*/  FMUL.FTZ R144, R159, UR5 ;  /* 0x000000059f907c20 */ /* 0x000fe20008410000 */
[----:B------:R-:W-:Y:S01]  /*bee0*/  HGMMA.64x192x16.F32 R24, R168, gdesc[UR8].tnspB, R24, gsb0 ;  /* 0x42e00008a8187df0 */ /* 0x000fe20008000818 */
[----:B------:R-:W0:Y:S08]  /*bef0*/  MUFU.TANH R172, R172 ;  /* 0x000000ac00ac7308 */ /* 0x000e300000002400 */
[----:B------:R-:W0:Y:S08]  /*bf00*/  MUFU.TANH R124, R124 ;  /* 0x0000007c007c7308 */ /* 0x000e300000002400 */
[----:B------:R-:W0:Y:S08]  /*bf10*/  MUFU.TANH R174, R174 ;  /* 0x000000ae00ae7308 */ /* 0x000e300000002400 */
[----:B------:R-:W0:Y:S08]  /*bf20*/  MUFU.TANH R143, R143 ;  /* 0x0000008f008f7308 */ /* 0x000e300000002400 */
[----:B------:R-:W0:Y:S01]  /*bf30*/  MUFU.TANH R144, R144 ;  /* 0x0000009000907308 */ /* 0x000e220000002400 */
[----:B------:R-:W-:-:S02]  /*bf40*/  WARPGROUP.DEPBAR.LE gsb0, 0x0 ;  /* 0x00008000000079c5 */ /* 0x000fc40000010000 */
[----:B------:R-:W-:Y:S01]  /*bf50*/  IMAD R170, R13, -0x60, RZ ;  /* 0xffffffa00daa7824 */ /* 0x000fe200078e02ff */
[----:B------:R1:W-:Y:S04]  /*bf60*/  @!P1 SYNCS.ARRIVE.TRANS64.RED.A1T0 RZ, [R145+URZ], RZ ;  /* 0x000000ff91ff99a7 */ /* 0x0003e8000810043f */
[----:B------:R0:W0:Y:S01]  /*bf70*/  MUFU.TANH R168, R161 ;  /* 0x000000a100a87308 */ /* 0x0000220000002400 */
[----:B------:R-:W-:-:S04]  /*bf80*/  VIADD R147, R170, 0x1 ;  /* 0x00000001aa937836 */ /* 0x000fc80000000000 */
[----:B------:R-:W-:Y:S02]  /*bf90*/  IMAD R147, R10, -0x2, R147 ;  /* 0xfffffffe0a937824 */ /* 0x000fe400078e0293 */
[----:B-1----:R-:W-:Y:S02]  /*bfa0*/  FMUL.FTZ R145, R167, UR5 ;  /* 0x00000005a7917c20 */ /* 0x002fe40008410000 */
[C---:B------:R-:W-:Y:S01]  /*bfb0*/  VIADD R180, R147.reuse, 0xffffffff ;  /* 0xffffffff93b47836 */ /* 0x040fe20000000000 */
[----:B------:R-:W-:-:S03]  /*bfc0*/  IADD3 R146, R147, -UR19, R18 ;  /* 0x8000001393927c10 */ /* 0x000fc6000fffe012 */
[----:B------:R-:W1:Y:S02]  /*bfd0*/  MUFU.TANH R145, R145 ;  /* 0x0000009100917308 */ /* 0x000e640000002400 */
[C---:B------:R-:W-:Y:S02]  /*bfe0*/  VIADD R177, R146.reuse, UR18 ;  /* 0x0000001292b17c36 */ /* 0x040fe40008000000 */
[----:B------:R-:W-:Y:S02]  /*bff0*/  VIADD R178, R146, UR15 ;  /* 0x0000000f92b27c36 */ /* 0x000fe40008000000 */
[--C-:B-----5:R-:W-:Y:S02]  /*c000*/  IMAD.IADD R156, R177, 0x1, R151.reuse ;  /* 0x00000001b19c7824 */ /* 0x120fe400078e0297 */
[----:B------:R-:W-:Y:S01]  /*c010*/  IMAD.IADD R158, R178, 0x1, R151 ;  /* 0x00000001b29e7824 */ /* 0x000fe200078e0297 */
[----:B0-234-:R-:W-:Y:S06]  /*c020*/  @P2 BRA `(.L_x_4198) ;  /* 0x0000000000602947 */ /* 0x01dfec0003800000 */
[----:B------:R-:W-:Y:S01]  /*c030*/  ULDC UR10, c[0x0][0x2f0] ;  /* 0x0000bc00000a7ab9 */ /* 0x000fe20000000800 */
[----:B------:R-:W-:Y:S01]  /*c040*/  ULDC UR6, c[0x0][0x288] ;  /* 0x0000a20000067ab9 */ /* 0x000fe20000000800 */
[----:B------:R-:W-:Y:S01]  /*c050*/  IMAD R146, R16, UR10, R151 ;  /* 0x0000000a10927c24 */ /* 0x000fe2000f8e0297 */
[----:B------:R-:W-:Y:S03]  /*c060*/  BSSY B0, `(.L_x_4199) ;  /* 0x0000011000007945 */ /* 0x000fe60003800000 */
        /* <DEDUP_REMOVED lines=11> */
.L_x_4200:
[----:B------:R-:W-:-:S05]  /*c120*/  IMAD.U32 R155, RZ, RZ, UR61 ;  /* 0x0000003dff9b7e24 */ /* 0x000fca000f8e00ff */
[----:B------:R-:W-:-:S13]  /*c130*/  ISETP.NE.AND P2, PT, R155, 0x1, PT ;  /* 0x000000019b00780c */ /* 0x000fda0003f45270 */
[----:B------:R-:W0:Y:S02]  /*c140*/  @P2 LDC.64 R146, c[0x0][0x9e8] ;  /* 0x00027a00ff922b82 */ /* 0x000e240000000a00 */
[----:B0-----:R-:W-:-:S05]  /*c150*/  @P2 IMAD.HI.U32 R146, R151, R146, RZ ;  /* 0x0000009297922227 */ /* 0x001fca00078e00ff */
[----:B------:R-:W-:-:S07]  /*c160*/  @P2 SHF.R.U32.HI R151, RZ, R147, R146 ;  /* 0x00000093ff972219 */ /* 0x000fce0000011692 */
.L_x_4201:
[----:B------:R-:W-:Y:S05]  /*c170*/  BSYNC B0 ;  /* 0x0000000000007941 */ /* 0x000fea0003800000 */
.L_x_4199:
[----:B------:R-:W-:-:S05]  /*c180*/  IMAD R151, R151, R155, R180 ;  /* 0x0000009b97977224 */ /* 0x000fca00078e02b4 */
[----:B------:R-:W-:Y:S02]  /*c190*/  VIADDMNMX R156, R151, R155, R156, PT ;  /* 0x0000009b979c7246 */ /* 0x000fe4000380019c */
[----:B------:R-:W-:-:S07]  /*c1a0*/  VIMNMX R158, R158, R151, !PT ;  /* 0x000000979e9e7248 */ /* 0x000fce0007fe0100 */
.L_x_4198:
[C---:B------:R-:W-:Y:S01]  /*c1b0*/  ISETP.GE.AND P2, PT, R170.reuse, 0x2, PT ;  /* 0x00000002aa00780c */ /* 0x040fe20003f46270 */
[----:B------:R-:W0:Y:S01]  /*c1c0*/  SHFL.IDX PT, R179, R154, 0x1, 0x1c1f ;  /* 0x003c1f009ab37f89 */ /* 0x000e2200000e0000 */
        /* <DEDUP_REMOVED lines=11> */
[----:B------:R-:W-:Y:S01]  /*c280*/  ISETP.LT.OR P5, PT, R156, 0x9, P5 ;  /* 0x000000099c00780c */ /* 0x000fe20002fa1670 */
[----:B0-----:R-:W-:Y:S01]  /*c290*/  IMAD.IADD R120, R178, 0x1, R179 ;  /* 0x00000001b2787824 */ /* 0x001fe200078e02b3 */
        /* <DEDUP_REMOVED lines=97> */
[----:B------:R-:W-:Y:S01]  /*c8b0*/  FSEL R207, R3, -INF , !P6 ;  /* 0xff80000003cf7808 */ /* 0x000fe20007000000 */
[----:B------:R-:W-:Y:S01]  /*c8c0*/  IMAD.IADD R3, R177, 0x1, R179 ;  /* 0x00000001b1037824 */ /* 0x000fe200078e02b3 */
        /* <DEDUP_REMOVED lines=22> */
.L_x_4204:
[----:B------:R-:W-:-:S05]  /*ca30*/  IMAD.U32 R128, RZ, RZ, UR61 ;  /* 0x0000003dff807e24 */ /* 0x000fca000f8e00ff */
[----:B------:R-:W-:-:S13]  /*ca40*/  ISETP.NE.AND P6, PT, R128, 0x1, PT ;  /* 0x000000018000780c */ /* 0x000fda0003fc5270 */
[----:B------:R-:W0:Y:S02]  /*ca50*/  @P6 LDC.64 R176, c[0x0][0x9e8] ;  /* 0x00027a00ffb06b82 */ /* 0x000e240000000a00 */
[----:B0-----:R-:W-:-:S05]  /*ca60*/  @P6 IMAD.HI.U32 R176, R179, R176, RZ ;  /* 0x000000b0b3b06227 */ /* 0x001fca00078e00ff */
[----:B------:R-:W-:-:S07]  /*ca70*/  @P6 SHF.R.U32.HI R179, RZ, R177, R176 ;  /* 0x000000b1ffb36219 */ /* 0x000fce00000116b0 */
.L_x_4205:
[----:B------:R-:W-:Y:S05]  /*ca80*/  BSYNC B0 ;  /* 0x0000000000007941 */ /* 0x000fea0003800000 */
.L_x_4203:
[----:B------:R-:W-:-:S05]  /*ca90*/  IMAD R179, R179, R128, R180 ;  /* 0x00000080b3b37224 */ /* 0x000fca00078e02b4 */
[----:B------:R-:W-:Y:S02]  /*caa0*/  VIADDMNMX R3, R179, R128, R3, PT ;  /* 0x00000080b3037246 */ /* 0x000fe40003800103 */
[----:B------:R-:W-:-:S07]  /*cab0*/  VIMNMX R120, R120, R179, !PT ;  /* 0x000000b378787248 */ /* 0x000fce0007fe0100 */
.L_x_4202:
[C---:B------:R-:W-:Y:S01]  /*cac0*/  ISETP.GT.AND P2, PT, R120.reuse, 0x1, !P2 ;  /* 0x000000017800780c */ /* 0x040fe20005744270 */
[----:B------:R-:W-:Y:S01]  /*cad0*/  UMOV UR59, UR7 ;  /* 0x00000007003b7c82 */ /* 0x000fe20008000000 */
[----:B------:R-:W-:Y:S01]  /*cae0*/  ISETP.GT.AND P3, PT, R120, 0x8, !P3 ;  /* 0x000000087800780c */ /* 0x000fe20005f64270 */
[----:B------:R-:W-:Y:S01]  /*caf0*/  UMOV UR56, UR4 ;  /* 0x0000000400387c82 */ /* 0x000fe20008000000 */
        /* <DEDUP_REMOVED lines=10> */
[----:B------:R-:W-:Y:S01]  /*cba0*/  ISETP.NE.AND P2, PT, R166, RZ, PT ;  /* 0x000000ffa600720c */ /* 0x000fe20003f45270 */
[----:B------:R-:W0:Y:S01]  /*cbb0*/  LDC R12, c[0x0][0x988] ;  /* 0x00026200ff0c7b82 */ /* 0x000e220000000800 */
        /* <DEDUP_REMOVED lines=59> */
[----:B------:R-:W2:Y:S01]  /*cf70*/  SHFL.BFLY PT, R209, R20, 0x2, 0x1f ;  /* 0x0c401f0014d17f89 */ /* 0x000ea200000e0000 */
[----:B------:R-:W-:-:S02]  /*cf80*/  ISETP.NE.AND P6, PT, R152, RZ, PT ;  /* 0x000000ff9800720c */ /* 0x000fc40003fc5270 */
[C---:B------:R-:W-:Y:S02]  /*cf90*/  ISETP.GT.AND P2, PT, R120.reuse, 0x31, !P2 ;  /* 0x000000317800780c */ /* 0x040fe40005744270 */
[C---:B------:R-:W-:Y:S02]  /*cfa0*/  ISETP.GT.AND P4, PT, R120.reuse, 0x51, !P4 ;  /* 0x000000517800780c */ /* 0x040fe40006784270 */
[----:B------:R-:W-:Y:S02]  /*cfb0*/  ISETP.LT.OR P2, PT, R3, 0x32, P2 ;  /* 0x000000320300780c */ /* 0x000fe40001741670 */
[----:B------:R-:W-:Y:S02]  /*cfc0*/  ISETP.GT.AND P5, PT, R120, 0x58, !P5 ;  /* 0x000000587800780c */ /* 0x000fe40006fa4270 */
[----:B------:R-:W-:Y:S02]  /*cfd0*/  FSEL R127, R127, -INF , !P2 ;  /* 0xff8000007f7f7808 */ /* 0x000fe40005000000 */
[----:B------:R-:W-:-:S02]  /*cfe0*/  ISETP.NE.AND P2, PT, R188, RZ, PT ;  /* 0x000000ffbc00720c */ /* 0x000fc40003f45270 */
[C---:B------:R-:W-:Y:S02]  /*cff0*/  ISETP.LT.OR P4, PT, R3.reuse, 0x52, P4 ;  /* 0x000000520300780c */ /* 0x040fe40002781670 */
[----:B------:R-:W-:Y:S02]  /*d000*/  ISETP.GT.AND P2, PT, R120, 0x38, !P2 ;  /* 0x000000387800780c */ /* 0x000fe40005744270 */
[C---:B------:R-:W-:Y:S02]  /*d010*/  ISETP.LT.OR P5, PT, R3.reuse, 0x59, P5 ;  /* 0x000000590300780c */ /* 0x040fe40002fa1670 */
[----:B------:R-:W-:Y:S02]  /*d020*/  ISETP.LT.OR P2, PT, R3, 0x39, P2 ;  /* 0x000000390300780c */ /* 0x000fe40001741670 */
[----:B------:R-:W-:Y:S02]  /*d030*/  FSEL R137, R137, -INF , !P4 ;  /* 0xff80000089897808 */ /* 0x000fe40006000000 */
[----:B------:R-:W-:-:S02]  /*d040*/  FSEL R21, R132, -INF , !P2 ;  /* 0xff80000084157808 */ /* 0x000fc40005000000 */
[----:B------:R-:W-:Y:S02]  /*d050*/  ISETP.NE.AND P2, PT, R148, RZ, PT ;  /* 0x000000ff9400720c */ /* 0x000fe40003f45270 */
[----:B--2---:R-:W-:Y:S02]  /*d060*/  FMNMX.FTZ R209, R20, R209, !PT ;  /* 0x000000d114d17209 */ /* 0x004fe40007810000 */
[----:B------:R-:W-:Y:S02]  /*d070*/  ISETP.GT.AND P2, PT, R120, 0x39, !P2 ;  /* 0x000000397800780c */ /* 0x000fe40005744270 */
[----:B------:R-:W-:Y:S01]  /*d080*/  R2UR UR6, R17 ;  /* 0x00000000110672ca */ /* 0x000fe200000e0000 */
[----:B------:R-:W2:Y:S01]  /*d090*/  SHFL.BFLY PT, R4, R209, 0x1, 0x1f ;  /* 0x0c201f00d1047f89 */ /* 0x000ea200000e0000 */
[----:B------:R-:W-:-:S04]  /*d0a0*/  ISETP.LT.OR P2, PT, R3, 0x3a, P2 ;  /* 0x0000003a0300780c */ /* 0x000fc80001741670 */
[----:B------:R-:W-:Y:S02]  /*d0b0*/  FSEL R133, R133, -INF , !P2 ;  /* 0xff80000085857808 */ /* 0x000fe40005000000 */
[----:B------:R-:W-:-:S04]  /*d0c0*/  ISETP.NE.AND P2, PT, R190, RZ, PT ;  /* 0x000000ffbe00720c */ /* 0x000fc80003f45270 */
[----:B------:R-:W-:-:S04]  /*d0d0*/  ISETP.GT.AND P2, PT, R120, 0x40, !P2 ;  /* 0x000000407800780c */ /* 0x000fc80005744270 */
[----:B------:R-:W-:-:S04]  /*d0e0*/  ISETP.LT.OR P2, PT, R3, 0x41, P2 ;  /* 0x000000410300780c */ /* 0x000fc80001741670 */
[----:B------:R-:W-:Y:S02]  /*d0f0*/  FSEL R183, R138, -INF , !P2 ;  /* 0xff8000008ab77808 */ /* 0x000fe40005000000 */
[----:B------:R-:W-:Y:S02]  /*d100*/  ISETP.NE.AND P2, PT, R150, RZ, PT ;  /* 0x000000ff9600720c */ /* 0x000fe40003f45270 */
[----:B--2---:R-:W-:Y:S02]  /*d110*/  FMNMX.FTZ R4, R209, R4, !PT ;  /* 0x00000004d1047209 */ /* 0x004fe40007810000 */
        /* <DEDUP_REMOVED lines=35> */
[----:B-1----:R-:W-:Y:S01]  /*d350*/  FSEL R165, R145, -INF , !P6 ;  /* 0xff80000091a57808 */ /* 0x002fe20007000000 */
        /* <DEDUP_REMOVED lines=26> */
[-C--:B------:R-:W-:Y:S01]  /*d500*/  FFMA.FTZ R125, R131, R12.reuse, -R0 ;  /* 0x0000000c837d7223 */ /* 0x080fe20000010800 */
[----:B------:R-:W-:Y:S01]  /*d510*/  FMUL.FTZ R0, R141, R12 ;  /* 0x0000000c8d007220 */ /* 0x000fe20000410000 */
[----:B------:R-:W-:Y:S01]  /*d520*/  MUFU.EX2 R207, R207 ;  /* 0x000000cf00cf7308 */ /* 0x000fe20000000800 */
[----:B------:R-:W-:-:S04]  /*d530*/  FMNMX.FTZ R20, R23, R20, !PT ;  /* 0x0000001417147209 */ /* 0x000fc80007810000 */
[----:B------:R-:W-:-:S03]  /*d540*/  FMNMX.FTZ R20, R127, R20, !PT ;  /* 0x000000147f147209 */ /* 0x000fc60007810000 */
[----:B------:R-:W0:Y:S01]  /*d550*/  MUFU.EX2 R0, R0 ;  /* 0x0000000000007308 */ /* 0x000e220000000800 */
[----:B------:R-:W-:-:S04]  /*d560*/  FMNMX.FTZ R20, R21, R20, !PT ;  /* 0x0000001415147209 */ /* 0x000fc80007810000 */
[----:B------:R-:W-:-:S03]  /*d570*/  FMNMX.FTZ R20, R133, R20, !PT ;  /* 0x0000001485147209 */ /* 0x000fc60007810000 */
[----:B------:R-:W1:Y:S01]  /*d580*/  MUFU.EX2 R188, R188 ;  /* 0x000000bc00bc7308 */ /* 0x000e620000000800 */
[----:B------:R-:W-:-:S04]  /*d590*/  FMNMX.FTZ R20, R183, R20, !PT ;  /* 0x00000014b7147209 */ /* 0x000fc80007810000 */
[----:B------:R-:W-:-:S03]  /*d5a0*/  FMNMX.FTZ R20, R139, R20, !PT ;  /* 0x000000148b147209 */ /* 0x000fc60007810000 */
[----:B------:R-:W2:Y:S01]  /*d5b0*/  MUFU.EX2 R190, R190 ;  /* 0x000000be00be7308 */ /* 0x000ea20000000800 */
[----:B------:R-:W-:-:S04]  /*d5c0*/  FMNMX.FTZ R20, R143, R20, !PT ;  /* 0x000000148f147209 */ /* 0x000fc80007810000 */
[----:B------:R-:W-:-:S03]  /*d5d0*/  FMNMX.FTZ R20, R199, R20, !PT ;  /* 0x00000014c7147209 */ /* 0x000fc60007810000 */
[----:B------:R-:W3:Y:S01]  /*d5e0*/  MUFU.EX2 R201, R201 ;  /* 0x000000c900c97308 */ /* 0x000ee20000000800 */
[----:B------:R-:W-:-:S04]  /*d5f0*/  FMNMX.FTZ R20, R171, R20, !PT ;  /* 0x00000014ab147209 */ /* 0x000fc80007810000 */
[----:B------:R-:W-:-:S03]  /*d600*/  FMNMX.FTZ R20, R137, R20, !PT ;  /* 0x0000001489147209 */ /* 0x000fc60007810000 */
[----:B------:R-:W4:Y:S01]  /*d610*/  MUFU.EX2 R184, R184 ;  /* 0x000000b800b87308 */ /* 0x000f220000000800 */
[----:B------:R-:W-:-:S04]  /*d620*/  FMNMX.FTZ R20, R167, R20, !PT ;  /* 0x00000014a7147209 */ /* 0x000fc80007810000 */
[----:B------:R-:W-:-:S03]  /*d630*/  FMNMX.FTZ R20, R165, R20, !PT ;  /* 0x00000014a5147209 */ /* 0x000fc60007810000 */
[----:B------:R-:W5:Y:S02]  /*d640*/  MUFU.EX2 R169, R169 ;  /* 0x000000a900a97308 */ /* 0x000f640000000800 */
[----:B------:R-:W0:Y:S06]  /*d650*/  SHFL.BFLY PT, R3, R20, 0x2, 0x1f ;  /* 0x0c401f0014037f89 */ /* 0x000e2c00000e0000 */
        /* <DEDUP_REMOVED lines=10> */
[C---:B------:R-:W-:Y:S01]  /*d700*/  FSETP.NEU.FTZ.AND P2, PT, R3.reuse, -INF , PT ;  /* 0xff8000000300780b */ /* 0x040fe20003f5d000 */
[----:B------:R-:W-:-:S06]  /*d710*/  FMUL.FTZ R126, R3, R12 ;  /* 0x0000000c037e7220 */ /* 0x000fcc0000410000 */
[----:B------:R-:W-:Y:S01]  /*d720*/  MUFU.EX2 R151, R151 ;  /* 0x0000009700977308 */ /* 0x000fe20000000800 */
[----:B------:R-:W-:-:S05]  /*d730*/  FSEL R126, R126, RZ, P2 ;  /* 0x000000ff7e7e7208 */ /* 0x000fca0001000000 */
[-CC-:B------:R-:W-:Y:S01]  /*d740*/  FFMA.FTZ R131, R2, R12.reuse, -R126.reuse ;  /* 0x0000000c02837223 */ /* 0x180fe2000001087e */
[----:B------:R-:W-:Y:S01]  /*d750*/  FSEL R2, R3, RZ, P2 ;  /* 0x000000ff03027208 */ /* 0x000fe20001000000 */
[-CC-:B------:R-:W-:Y:S01]  /*d760*/  FFMA.FTZ R22, R181, R12.reuse, -R126.reuse ;  /* 0x0000000cb5167223 */ /* 0x180fe2000001087e */
[-CC-:B------:R-:W-:Y:S01]  /*d770*/  FFMA.FTZ R14, R195, R12.reuse, -R126.reuse ;  /* 0x0000000cc30e7223 */ /* 0x180fe2000001087e */
[-CC-:B------:R-:W-:Y:S01]  /*d780*/  FFMA.FTZ R181, R121, R12.reuse, -R126.reuse ;  /* 0x0000000c79b57223 */ /* 0x180fe2000001087e */
[--C-:B------:R-:W-:Y:S01]  /*d790*/  FFMA.FTZ R121, R123, R12, -R126.reuse ;  /* 0x0000000c7b797223 */ /* 0x100fe2000001087e */
[----:B------:R-:W-:Y:S01]  /*d7a0*/  FADD.FTZ R15, -R2, R15 ;  /* 0x0000000f020f7221 */ /* 0x000fe20000010100 */
[----:B------:R-:W-:Y:S01]  /*d7b0*/  MUFU.EX2 R131, R131 ;  /* 0x0000008300837308 */ /* 0x000fe20000000800 */
[----:B------:R-:W-:Y:S01]  /*d7c0*/  FFMA.FTZ R123, R0, R8, R207 ;  /* 0x00000008007b7223 */ /* 0x000fe200000100cf */
[-CC-:B------:R-:W-:Y:S01]  /*d7d0*/  FFMA.FTZ R20, R177, R12.reuse, -R126.reuse ;  /* 0x0000000cb1147223 */ /* 0x180fe2000001087e */
[-C--:B------:R-:W-:Y:S01]  /*d7e0*/  FMUL.FTZ R15, R15, R12.reuse ;  /* 0x0000000c0f0f7220 */ /* 0x080fe20000410000 */
[-CC-:B------:R-:W-:Y:S01]  /*d7f0*/  FFMA.FTZ R141, R193, R12.reuse, -R126.reuse ;  /* 0x0000000cc18d7223 */ /* 0x180fe2000001087e */
[----:B-1----:R-:W-:Y:S01]  /*d800*/  FADD.FTZ R123, R188, R123 ;  /* 0x0000007bbc7b7221 */ /* 0x002fe20000010000 */
[-CC-:B------:R-:W-:Y:S01]  /*d810*/  FFMA.FTZ R177, R23, R12.reuse, -R126.reuse ;  /* 0x0000000c17b17223 */ /* 0x180fe2000001087e */
[-CC-:B------:R-:W-:Y:S01]  /*d820*/  FFMA.FTZ R153, R191, R12.reuse, -R126.reuse ;  /* 0x0000000cbf997223 */ /* 0x180fe2000001087e */
[----:B------:R5:W0:Y:S01]  /*d830*/  MUFU.EX2 R2, R15 ;  /* 0x0000000f00027308 */ /* 0x000a220000000800 */
[----:B--2---:R-:W-:Y:S01]  /*d840*/  FADD.FTZ R8, R190, R123 ;  /* 0x0000007bbe087221 */ /* 0x004fe20000010000 */
[-CC-:B------:R-:W-:Y:S01]  /*d850*/  FFMA.FTZ R120, R179, R12.reuse, -R126.reuse ;  /* 0x0000000cb3787223 */ /* 0x180fe2000001087e */
[-CC-:B------:R-:W-:Y:S01]  /*d860*/  FFMA.FTZ R157, R189, R12.reuse, -R126.reuse ;  /* 0x0000000cbd9d7223 */ /* 0x180fe2000001087e */
[-C--:B------:R-:W-:Y:S01]  /*d870*/  FFMA.FTZ R122, R187, R12.reuse, -R126 ;  /* 0x0000000cbb7a7223 */ /* 0x080fe2000001087e */
[----:B---3--:R-:W-:Y:S01]  /*d880*/  FADD.FTZ R23, R201, R8 ;  /* 0x00000008c9177221 */ /* 0x008fe20000010000 */
[-CC-:B------:R-:W-:Y:S01]  /*d890*/  FFMA.FTZ R124, R185, R12.reuse, -R126.reuse ;  /* 0x0000000cb97c7223 */ /* 0x180fe2000001087e */
[-CC-:B------:R-:W-:Y:S01]  /*d8a0*/  FFMA.FTZ R128, R127, R12.reuse, -R126.reuse ;  /* 0x0000000c7f807223 */ /* 0x180fe2000001087e */
[----:B------:R-:W1:Y:S01]  /*d8b0*/  MUFU.EX2 R14, R14 ;  /* 0x0000000e000e7308 */ /* 0x000e620000000800 */
[----:B----4-:R-:W-:Y:S01]  /*d8c0*/  FADD.FTZ R8, R184, R23 ;  /* 0x00000017b8087221 */ /* 0x010fe20000010000 */
[-CC-:B------:R-:W-:Y:S01]  /*d8d0*/  FFMA.FTZ R179, R21, R12.reuse, -R126.reuse ;  /* 0x0000000c15b37223 */ /* 0x180fe2000001087e */
[-CC-:B------:R-:W-:Y:S01]  /*d8e0*/  FFMA.FTZ R133, R133, R12.reuse, -R126.reuse ;  /* 0x0000000c85857223 */ /* 0x180fe2000001087e */
[-C--:B------:R-:W-:Y:S01]  /*d8f0*/  FFMA.FTZ R183, R183, R12.reuse, -R126 ;  /* 0x0000000cb7b77223 */ /* 0x080fe2000001087e */
[----:B-----5:R-:W-:Y:S01]  /*d900*/  FADD.FTZ R15, R169, R8 ;  /* 0x00000008a90f7221 */ /* 0x020fe20000010000 */
[-CC-:B------:R-:W-:Y:S01]  /*d910*/  FFMA.FTZ R139, R139, R12.reuse, -R126.reuse ;  /* 0x0000000c8b8b7223 */ /* 0x180fe2000001087e */
[-CC-:B------:R-:W-:Y:S01]  /*d920*/  FFMA.FTZ R143, R143, R12.reuse, -R126.reuse ;  /* 0x0000000c8f8f7223 */ /* 0x180fe2000001087e */
[----:B------:R-:W2:Y:S01]  /*d930*/  MUFU.EX2 R20, R20 ;  /* 0x0000001400147308 */ /* 0x000ea20000000800 */
[----:B0-----:R-:W-:Y:S01]  /*d940*/  FFMA.FTZ R5, R2, R5, R131 ;  /* 0x0000000502057223 */ /* 0x001fe20000010083 */
[----:B------:R-:W-:Y:S01]  /*d950*/  FADD.FTZ R130, R186, R15 ;  /* 0x0000000fba827221 */ /* 0x000fe20000010000 */
[-CC-:B------:R-:W-:Y:S01]  /*d960*/  FFMA.FTZ R199, R199, R12.reuse, -R126.reuse ;  /* 0x0000000cc7c77223 */ /* 0x180fe2000001087e */
[-CC-:B------:R-:W-:Y:S01]  /*d970*/  FFMA.FTZ R171, R171, R12.reuse, -R126.reuse ;  /* 0x0000000cabab7223 */ /* 0x180fe2000001087e */
[-C--:B------:R-:W-:Y:S01]  /*d980*/  FFMA.FTZ R137, R137, R12.reuse, -R126 ;  /* 0x0000000c89897223 */ /* 0x080fe2000001087e */
[----:B------:R-:W-:Y:S01]  /*d990*/  FADD.FTZ R15, R173, R130 ;  /* 0x00000082ad0f7221 */ /* 0x000fe20000010000 */
[-CC-:B------:R-:W-:Y:S01]  /*d9a0*/  FFMA.FTZ R167, R167, R12.reuse, -R126.reuse ;  /* 0x0000000ca7a77223 */ /* 0x180fe2000001087e */
[----:B------:R-:W0:Y:S01]  /*d9b0*/  MUFU.EX2 R141, R141 ;  /* 0x0000008d008d7308 */ /* 0x000e220000000800 */
[----:B-1----:R-:W-:Y:S01]  /*d9c0*/  FADD.FTZ R5, R14, R5 ;  /* 0x000000050e057221 */ /* 0x002fe20000010000 */
[----:B------:R-:W-:Y:S01]  /*d9d0*/  FADD.FTZ R130, R180, R15 ;  /* 0x0000000fb4827221 */ /* 0x000fe20000010000 */
[----:B------:R-:W-:Y:S01]  /*d9e0*/  FFMA.FTZ R126, R165, R12, -R126 ;  /* 0x0000000ca57e7223 */ /* 0x000fe2000001087e */
[----:B------:R-:W-:Y:S01]  /*d9f0*/  IMAD.U32 R21, RZ, RZ, UR14 ;  /* 0x0000000eff157e24 */ /* 0x000fe2000f8e00ff */
[----:B------:R-:W-:Y:S01]  /*da00*/  ISETP.GT.AND P2, PT, R13, UR6, PT ;  /* 0x000000060d007c0c */ /* 0x000fe2000bf44270 */
[----:B------:R-:W-:Y:S01]  /*da10*/  FADD.FTZ R15, R135, R130 ;  /* 0x00000082870f7221 */ /* 0x000fe20000010000 */
[----:B------:R-:W-:Y:S01]  /*da20*/  F2FP.F16.F32.PACK_AB R184, R169, R184 ;  /* 0x000000b8a9b8723e */ /* 0x000fe200000000ff */
[----:B------:R-:W1:Y:S01]  /*da30*/  MUFU.EX2 R22, R22 ;  /* 0x0000001600167308 */ /* 0x000e620000000800 */
[----:B--2---:R-:W-:Y:S01]  /*da40*/  FADD.FTZ R8, R20, R5 ;  /* 0x0000000514087221 */ /* 0x004fe20000010000 */
[----:B------:R-:W-:Y:S01]  /*da50*/  FADD.FTZ R130, R182, R15 ;  /* 0x0000000fb6827221 */ /* 0x000fe20000010000 */
[----:B------:R-:W-:Y:S01]  /*da60*/  @!P1 VIADD R21, R21, 0x30860 ;  /* 0x0003086015159836 */ /* 0x000fe20000000000 */
[----:B------:R-:W-:Y:S01]  /*da70*/  F2FP.F16.F32.PACK_AB R186, R173, R186 ;  /* 0x000000baadba723e */ /* 0x000fe200000000ff */
[----:B------:R-:W-:Y:S01]  /*da80*/  VIADD R13, R13, 0xffffffff ;  /* 0xffffffff0d0d7836 */ /* 0x000fe20000000000 */
[----:B------:R-:W-:Y:S01]  /*da90*/  F2FP.F16.F32.PACK_AB R189, R14, R131 ;  /* 0x000000830ebd723e */ /* 0x000fe200000000ff */
[----:B------:R-:W-:Y:S01]  /*daa0*/  IMAD.MOV.U32 R14, RZ, RZ, R4 ;  /* 0x000000ffff0e7224 */ /* 0x000fe200078e0004 */
[----:B------:R-:W2:Y:S01]  /*dab0*/  MUFU.EX2 R153, R153 ;  /* 0x0000009900997308 */ /* 0x000ea20000000800 */
[----:B0-----:R-:W-:Y:S01]  /*dac0*/  FADD.FTZ R5, R141, R8 ;  /* 0x000000088d057221 */ /* 0x001fe20000010000 */
[----:B------:R-:W-:-:S02]  /*dad0*/  @!P1 PRMT R21, RZ, 0x654, R21 ;  /* 0x00000654ff159816 */ /* 0x000fc40000000015 */
[----:B------:R-:W-:Y:S02]  /*dae0*/  F2FP.F16.F32.PACK_AB R188, R188, R207 ;  /* 0x000000cfbcbc723e */ /* 0x000fe400000000ff */
[----:B------:R0:W-:Y:S01]  /*daf0*/  @!P1 SYNCS.ARRIVE.TRANS64.RED.A1T0 RZ, [R21+URZ], RZ ;  /* 0x000000ff15ff99a7 */ /* 0x0001e2000810043f */
[----:B------:R-:W-:Y:S01]  /*db00*/  F2FP.F16.F32.PACK_AB R190, R201, R190 ;  /* 0x000000bec9be723e */ /* 0x000fe200000000ff */
[----:B------:R-:W3:Y:S01]  /*db10*/  MUFU.EX2 R120, R120 ;  /* 0x0000007800787308 */ /* 0x000ee20000000800 */
[----:B-1----:R-:W-:Y:S01]  /*db20*/  FADD.FTZ R8, R22, R5 ;  /* 0x0000000516087221 */ /* 0x002fe20000010000 */
[----:B------:R-:W-:Y:S02]  /*db30*/  F2FP.F16.F32.PACK_AB R180, R135, R180 ;  /* 0x000000b487b4723e */ /* 0x000fe400000000ff */
[----:B------:R-:W-:Y:S02]  /*db40*/  F2FP.F16.F32.PACK_AB R182, R145, R182 ;  /* 0x000000b691b6723e */ /* 0x000fe400000000ff */
[----:B------:R-:W-:-:S02]  /*db50*/  F2FP.F16.F32.PACK_AB R191, R141, R20 ;  /* 0x000000148dbf723e */ /* 0x000fc400000000ff */
[----:B------:R-:W1:Y:S01]  /*db60*/  MUFU.EX2 R157, R157 ;  /* 0x0000009d009d7308 */ /* 0x000e620000000800 */
[C---:B--2---:R-:W-:Y:S01]  /*db70*/  FADD.FTZ R5, R153.reuse, R8 ;  /* 0x0000000899057221 */ /* 0x044fe20000010000 */
[----:B------:R-:W-:-:S06]  /*db80*/  F2FP.F16.F32.PACK_AB R185, R153, R22 ;  /* 0x0000001699b9723e */ /* 0x000fcc00000000ff */
[----:B------:R-:W2:Y:S01]  /*db90*/  MUFU.EX2 R181, R181 ;  /* 0x000000b500b57308 */ /* 0x000ea20000000800 */
[----:B---3--:R-:W-:Y:S01]  /*dba0*/  FADD.FTZ R8, R120, R5 ;  /* 0x0000000578087221 */ /* 0x008fe20000010000 */
[----:B------:R-:W-:-:S04]  /*dbb0*/  FADD.FTZ R5, R145, R130 ;  /* 0x0000008291057221 */ /* 0x000fc80000010000 */
[----:B------:R-:W-:Y:S01]  /*dbc0*/  FADD.FTZ R130, R176, R5 ;  /* 0x00000005b0827221 */ /* 0x000fe20000010000 */
[----:B------:R-:W-:Y:S01]  /*dbd0*/  F2FP.F16.F32.PACK_AB R176, R151, R176 ;  /* 0x000000b097b0723e */ /* 0x000fe200000000ff */
[----:B------:R-:W3:Y:S01]  /*dbe0*/  MUFU.EX2 R122, R122 ;  /* 0x0000007a007a7308 */ /* 0x000ee20000000800 */
[----:B-1----:R-:W-:Y:S01]  /*dbf0*/  FADD.FTZ R8, R157, R8 ;  /* 0x000000089d087221 */ /* 0x002fe20000010000 */
[----:B------:R-:W-:Y:S01]  /*dc00*/  FADD.FTZ R15, R151, R130 ;  /* 0x00000082970f7221 */ /* 0x000fe20000010000 */
[----:B------:R-:W-:-:S05]  /*dc10*/  F2FP.F16.F32.PACK_AB R187, R157, R120 ;  /* 0x000000789dbb723e */ /* 0x000fca00000000ff */
[----:B------:R-:W1:Y:S01]  /*dc20*/  MUFU.EX2 R178, R178 ;  /* 0x000000b200b27308 */ /* 0x000e620000000800 */
[----:B--2---:R-:W-:-:S07]  /*dc30*/  FADD.FTZ R5, R181, R8 ;  /* 0x00000008b5057221 */ /* 0x004fce0000010000 */
        /* <DEDUP_REMOVED lines=23> */
[----:B---3--:R-:W-:Y:S01]  /*ddb0*/  FADD.FTZ R130, R174, R15 ;  /* 0x0000000fae827221 */ /* 0x008fe20000010000 */
[----:B------:R-:W-:-:S06]  /*ddc0*/  IMAD.MOV.U32 R15, RZ, RZ, R3 ;  /* 0x000000ffff0f7224 */ /* 0x000fcc00078e0003 */
[----:B------:R-:W3:Y:S01]  /*ddd0*/  MUFU.EX2 R133, R133 ;  /* 0x0000008500857308 */ /* 0x000ee20000000800 */
[----:B-1----:R-:W-:-:S07]  /*dde0*/  FADD.FTZ R8, R179, R8 ;  /* 0x00000008b3087221 */ /* 0x002fce0000010000 */
[----:B------:R-:W1:Y:S01]  /*ddf0*/  MUFU.EX2 R168, R168 ;  /* 0x000000a800a87308 */ /* 0x000e620000000800 */
[C---:B--2---:R-:W-:Y:S01]  /*de00*/  FADD.FTZ R5, R147.reuse, R130 ;  /* 0x0000008293057221 */ /* 0x044fe20000010000 */
[----:B------:R-:W-:-:S06]  /*de10*/  F2FP.F16.F32.PACK_AB R174, R147, R174 ;  /* 0x000000ae93ae723e */ /* 0x000fcc00000000ff */
[----:B------:R2:W4:Y:S01]  /*de20*/  MUFU.EX2 R23, R183 ;  /* 0x000000b700177308 */ /* 0x0005220000000800 */
[C---:B---3--:R-:W-:Y:S01]  /*de30*/  FADD.FTZ R8, R133.reuse, R8 ;  /* 0x0000000885087221 */ /* 0x048fe20000010000 */
[----:B------:R-:W-:-:S06]  /*de40*/  F2FP.F16.F32.PACK_AB R179, R133, R179 ;  /* 0x000000b385b3723e */ /* 0x000fcc00000000ff */
[----:B------:R-:W3:Y:S01]  /*de50*/  MUFU.EX2 R129, R129 ;  /* 0x0000008100817308 */ /* 0x000ee20000000800 */
[----:B-1----:R-:W-:Y:S01]  /*de60*/  FADD.FTZ R130, R168, R5 ;  /* 0x00000005a8827221 */ /* 0x002fe20000010000 */
[----:B--2---:R-:W-:-:S06]  /*de70*/  F2FP.F16.F32.PACK_AB R183, R124, R121 ;  /* 0x000000797cb7723e */ /* 0x004fcc00000000ff */
[----:B------:R-:W1:Y:S01]  /*de80*/  MUFU.EX2 R139, R139 ;  /* 0x0000008b008b7308 */ /* 0x000e620000000800 */
[----:B----4-:R-:W-:-:S07]  /*de90*/  FADD.FTZ R8, R23, R8 ;  /* 0x0000000817087221 */ /* 0x010fce0000010000 */
[----:B------:R-:W2:Y:S01]  /*dea0*/  MUFU.EX2 R170, R170 ;  /* 0x000000aa00aa7308 */ /* 0x000ea20000000800 */
[C---:B---3--:R-:W-:Y:S01]  /*deb0*/  FADD.FTZ R5, R129.reuse, R130 ;  /* 0x0000008281057221 */ /* 0x048fe20000010000 */
[----:B------:R-:W-:-:S06]  /*dec0*/  F2FP.F16.F32.PACK_AB R168, R129, R168 ;  /* 0x000000a881a8723e */ /* 0x000fcc00000000ff */
        /* <DEDUP_REMOVED lines=16> */
[----:B-1----:R-:W-:Y:S01]  /*dfd0*/  FADD.FTZ R5, R136, R5 ;  /* 0x0000000588057221 */ /* 0x002fe20000010000 */
[C---:B--2---:R-:W-:Y:S01]  /*dfe0*/  FADD.FTZ R8, R125.reuse, R130 ;  /* 0x000000827d087221 */ /* 0x044fe20000010000 */
[----:B------:R-:W-:Y:S02]  /*dff0*/  F2FP.F16.F32.PACK_AB R170, R125, R170 ;  /* 0x000000aa7daa723e */ /* 0x000fe400000000ff */
[C---:B---3--:R-:W-:Y:S01]  /*e000*/  FADD.FTZ R5, R126.reuse, R5 ;  /* 0x000000057e057221 */ /* 0x048fe20000010000 */
[----:B------:R-:W-:Y:S01]  /*e010*/  F2FP.F16.F32.PACK_AB R171, R126, R136 ;  /* 0x000000887eab723e */ /* 0x000fe200000000ff */
[----:B0-----:R-:W-:Y:S06]  /*e020*/  @P2 BRA `(.L_x_4206) ;  /* 0xffffffc800a42947 */ /* 0x001fec000383ffff */
.L_x_4189:
        /* <DEDUP_REMOVED lines=99> */
.L_x_4207:
[----:B------:R-:W-:Y:S01]  /*e660*/  ULEA UR5, UR4, UR58, 0x3 ;  /* 0x0000003a04057291 */ /* 0x000fe2000f8e183f */
[----:B------:R-:W-:-:S05]  /*e670*/  IMAD.U32 R0, RZ, RZ, UR7 ;  /* 0x00000007ff007e24 */ /* 0x000fca000f8e00ff */
[----:B------:R-:W-:-:S04]  /*e680*/  SHF.L.U32 R0, R0, 0x1f, RZ ;  /* 0x0000001f00007819 */ /* 0x000fc800000006ff */
[----:B------:R0:W1:Y:S01]  /*e690*/  SYNCS.PHASECHK.TRANS64.TRYWAIT P2, [UR5+0x30850], R0 ;  /* 0x03085000ff0075a7 */ /* 0x0000620008040145 */
[----:B------:R-:W-:Y:S05]  /*e6a0*/  @!P0 BRA `(.L_x_4208) ;  /* 0x0000000000048947 */ /* 0x000fea0003800000 */
[----:B------:R-:W-:Y:S01]  /*e6b0*/  BPT.TRAP 0x1 ;  /* 0x000000040000795c */ /* 0x000fe20000300000 */
.L_x_4208:
[----:B-1----:R-:W-:Y:S05]  /*e6c0*/  @P2 BRA `(.L_x_4209) ;  /* 0x0000000000082947 */ /* 0x002fea0003800000 */
[----:B------:R-:W1:Y:S02]  /*e6d0*/  SYNCS.PHASECHK.TRANS64.TRYWAIT P0, [UR5+0x30850], R0 ;  /* 0x03085000ff0075a7 */ /* 0x000e640008000145 */
[----:B-1----:R-:W-:Y:S05]  /*e6e0*/  @!P0 BRA `(.L_x_4210) ;  /* 0x0000007000bc8947 */ /* 0x002fea0003800000 */
.L_x_4209:
[----:B------:R-:W-:Y:S01]  /*e6f0*/  UIADD3 UR58, UR58, 0x400, URZ ;  /* 0x000004003a3a7890 */ /* 0x000fe2000fffe03f */
[----:B------:R-:W-:Y:S01]  /*e700*/  WARPGROUP.ARRIVE ;  /* 0x00000000000079c5 */ /* 0x000fe20000000000 */
[----:B------:R-:W-:Y:S01]  /*e710*/  UMOV UR7, 0x40000040 ;  /* 0x4000004000077882 */ /* 0x000fe20000000000 */
[----:B-1----:R-:W1:Y:S01]  /*e720*/  SHFL.BFLY PT, R7, R8, 0x2, 0x1f ;  /* 0x0c401f0008077f89 */ /* 0x002e6200000e0000 */
[----:B------:R-:W-:Y:S01]  /*e730*/  USHF.R.U32.HI UR58, URZ, 0x4, UR58 ;  /* 0x000000043f3a7899 */ /* 0x000fe2000801163a */
[----:B------:R-:W-:Y:S02]  /*e740*/  IMAD.U32 R11, RZ, RZ, UR5 ;  /* 0x00000005ff0b7e24 */ /* 0x000fe4000f8e00ff */
[----:B0-----:R-:W0:Y:S01]  /*e750*/  SHFL.BFLY PT, R0, R5, 0x2, 0x1f ;  /* 0x0c401f0005007f89 */ /* 0x001e2200000e0000 */
[----:B------:R-:W-:Y:S01]  /*e760*/  ULOP3.LUT UR58, UR58, 0x3fff, URZ, 0xc0, !UPT ;  /* 0x00003fff3a3a7892 */ /* 0x000fe2000f8ec03f */
[----:B------:R-:W-:Y:S02]  /*e770*/  @!P1 VIADD R11, R11, 0x30860 ;  /* 0x000308600b0b9836 */ /* 0x000fe40000000000 */
[----:B------:R-:W-:Y:S01]  /*e780*/  IMAD.MOV.U32 R2, RZ, RZ, -0x800000 ;  /* 0xff800000ff027424 */ /* 0x000fe200078e00ff */
[----:B------:R-:W-:-:S02]  /*e790*/  ULOP3.LUT UR58, UR58, 0x3000000, URZ, 0xfc, !UPT ;  /* 0x030000003a3a7892 */ /* 0x000fc4000f8efc3f */
[----:B------:R-:W-:Y:S02]  /*e7a0*/  @!P1 PRMT R11, RZ, 0x654, R11 ;  /* 0x00000654ff0b9816 */ /* 0x000fe4000000000b */
[----:B------:R-:W-:-:S07]  /*e7b0*/  UIMAD UR4, UR4, 0x900, UR58 ;  /* 0x00000900040478a4 */ /* 0x000fce000f8e023a */
[----:B------:R-:W-:Y:S02]  /*e7c0*/  UMOV UR6, UR4 ;  /* 0x0000000400067c82 */ /* 0x000fe40008000000 */
[----:B------:R-:W-:Y:S01]  /*e7d0*/  HGMMA.64x192x16.F32 R24, R188, gdesc[UR4].tnspB, R24, gsb0 ;  /* 0x42e00004bc187df0 */ /* 0x000fe20008000818 */
[----:B------:R-:W-:Y:S01]  /*e7e0*/  UIADD3 UR6, UR4, 0x80, URZ ;  /* 0x0000008004067890 */ /* 0x000fe2000fffe03f */
[----:B-1----:R-:W-:Y:S01]  /*e7f0*/  FADD.FTZ R7, R7, R8 ;  /* 0x0000000807077221 */ /* 0x002fe20000010000 */
[----:B------:R-:W-:Y:S01]  /*e800*/  UMOV UR7, 0x40000040 ;  /* 0x4000004000077882 */ /* 0x000fe20000000000 */
[----:B------:R-:W-:Y:S02]  /*e810*/  IMAD.MOV.U32 R8, RZ, RZ, RZ ;  /* 0x000000ffff087224 */ /* 0x000fe400078e00ff */
[----:B0-----:R-:W-:Y:S01]  /*e820*/  FADD.FTZ R6, R0, R5 ;  /* 0x0000000500067221 */ /* 0x001fe20000010000 */
[----:B------:R-:W-:Y:S01]  /*e830*/  IMAD.MOV.U32 R5, RZ, RZ, RZ ;  /* 0x000000ffff057224 */ /* 0x000fe200078e00ff */
[----:B------:R-:W0:Y:S04]  /*e840*/  SHFL.BFLY PT, R0, R7, 0x1, 0x1f ;  /* 0x0c201f0007007f89 */ /* 0x000e2800000e0000 */
[----:B------:R-:W1:Y:S01]  /*e850*/  SHFL.BFLY PT, R9, R6, 0x1, 0x1f ;  /* 0x0c201f0006097f89 */ /* 0x000e6200000e0000 */
[----:B0-----:R-:W-:Y:S01]  /*e860*/  FADD.FTZ R13, R7, R0 ;  /* 0x00000000070d7221 */ /* 0x001fe20000010000 */
[----:B------:R-:W-:-:S02]  /*e870*/  IMAD.MOV.U32 R0, RZ, RZ, -0x800000 ;  /* 0xff800000ff007424 */ /* 0x000fc400078e00ff */
[----:B-1----:R-:W-:Y:S02]  /*e880*/  FADD.FTZ R14, R6, R9 ;  /* 0x00000009060e7221 */ /* 0x002fe40000010000 */
[----:B------:R-:W-:-:S03]  /*e890*/  FSETP.NE.FTZ.AND P0, PT, R13, RZ, PT ;  /* 0x000000ff0d00720b */ /* 0x000fc60003f15000 */
[----:B------:R-:W-:-:S10]  /*e8a0*/  FSETP.NE.FTZ.AND P2, PT, R14, RZ, PT ;  /* 0x000000ff0e00720b */ /* 0x000fd40003f55000 */
[----:B------:R-:W0:Y:S01]  /*e8b0*/  @P0 MUFU.LG2 R9, R13 ;  /* 0x0000000d00090308 */ /* 0x000e220000000c00 */
[C---:B------:R-:W-:Y:S02]  /*e8c0*/  @P0 FMUL.FTZ R7, R12.reuse, 0.69314718246459960938 ;  /* 0x3f3172180c070820 */ /* 0x040fe40000410000 */
[----:B------:R-:W-:-:S05]  /*e8d0*/  @P2 FMUL.FTZ R15, R12, 0.69314718246459960938 ;  /* 0x3f3172180c0f2820 */ /* 0x000fca0000410000 */
        /* <DEDUP_REMOVED lines=130> */
.L_x_4140:
        /* <DEDUP_REMOVED lines=20> */
[----:B---3--:R-:W-:Y:S01]  /*f240*/  USHF.R.S32.HI UR10, URZ, 0x1f, UR12 ;  /* 0x0000001f3f0a7899 */ /* 0x008fe2000801140c */
[----:B------:R-:W-:-:S03]  /*f250*/  ULDC.64 UR8, c[0x0][0xb38] ;  /* 0x0002ce0000087ab9 */ /* 0x000fc60000000a00 */
[----:B------:R-:W-:Y:S01]  /*f260*/  SHF.R.S32.HI R3, RZ, 0x1f, R4 ;  /* 0x0000001fff037819 */ /* 0x000fe20000011404 */
[----:B------:R-:W-:Y:S01]  /*f270*/  UIMAD UR7, UR7, UR8, URZ ;  /* 0x00000008070772a4 */ /* 0x000fe2000f8e023f */
[----:B------:R-:W0:Y:S02]  /*f280*/  LDC.64 R14, c[0x0][0xb40] ;  /* 0x0002d000ff0e7b82 */ /* 0x000e240000000a00 */
[CC--:B------:R-:W-:Y:S02]  /*f290*/  LEA.HI R5, R3.reuse, R4.reuse, RZ, 0x7 ;  /* 0x0000000403057211 */ /* 0x0c0fe400078f38ff */
[----:B------:R-:W-:Y:S02]  /*f2a0*/  LEA.HI R10, R3, R4, RZ, 0x2 ;  /* 0x00000004030a7211 */ /* 0x000fe400078f10ff */
[C---:B------:R-:W-:Y:S02]  /*f2b0*/  LOP3.LUT R7, R5.reuse, 0xffffff80, RZ, 0xc0, !PT ;  /* 0xffffff8005077812 */ /* 0x040fe400078ec0ff */
[----:B------:R-:W-:Y:S01]  /*f2c0*/  SHF.R.S32.HI R6, RZ, 0x7, R5 ;  /* 0x00000007ff067819 */ /* 0x000fe20000011405 */
[----:B------:R-:W1:Y:S02]  /*f2d0*/  @P0 LDC R13, c[0x0][0xbf0] ;  /* 0x0002fc00ff0d0b82 */ /* 0x000e640000000800 */
[----:B------:R-:W-:Y:S01]  /*f2e0*/  IMAD.IADD R20, R4, 0x1, -R7 ;  /* 0x0000000104147824 */ /* 0x000fe200078e0a07 */
[----:B------:R-:W-:-:S02]  /*f2f0*/  LEA.HI R3, R5, R6, RZ, 0x1 ;  /* 0x0000000605037211 */ /* 0x000fc400078f08ff */
[----:B------:R-:W-:Y:S02]  /*f300*/  LOP3.LUT R5, R10, 0xfffffffc, RZ, 0xc0, !PT ;  /* 0xfffffffc0a057812 */ /* 0x000fe400078ec0ff */
[----:B------:R-:W-:Y:S01]  /*f310*/  SHF.R.S32.HI R7, RZ, 0x1f, R20 ;  /* 0x0000001fff077819 */ /* 0x000fe20000011414 */
[----:B------:R-:W3:Y:S01]  /*f320*/  LDC.64 R10, c[0x0][0xbd8] ;  /* 0x0002f600ff0a7b82 */ /* 0x000ee20000000a00 */
[----:B------:R-:W-:Y:S01]  /*f330*/  LOP3.LUT R3, R3, 0x3fffffe, RZ, 0xc0, !PT ;  /* 0x03fffffe03037812 */ /* 0x000fe200078ec0ff */
[----:B------:R-:W-:Y:S01]  /*f340*/  IMAD.IADD R5, R4, 0x1, -R5 ;  /* 0x0000000104057824 */ /* 0x000fe200078e0a05 */
[----:B------:R-:W-:Y:S01]  /*f350*/  LEA.HI R22, R7, R20, RZ, 0x2 ;  /* 0x0000001407167211 */ /* 0x000fe200078f10ff */
[----:B----4-:R-:W-:Y:S01]  /*f360*/  IMAD R21, R21, R18, UR11 ;  /* 0x0000000b15157e24 */ /* 0x010fe2000f8e0212 */
[----:B------:R-:W-:Y:S01]  /*f370*/  LEA.HI R7, R7, R20, RZ, 0x5 ;  /* 0x0000001407077211 */ /* 0x000fe200078f28ff */
[----:B------:R-:W-:Y:S01]  /*f380*/  IMAD.IADD R3, R6, 0x1, -R3 ;  /* 0x0000000106037824 */ /* 0x000fe200078e0a03 */
[--C-:B------:R-:W-:Y:S01]  /*f390*/  SHF.R.S32.HI R8, RZ, 0x2, R22.reuse ;  /* 0x00000002ff087819 */ /* 0x100fe20000011416 */
[----:B------:R-:W4:Y:S01]  /*f3a0*/  @P0 LDC R23, c[0x0][0xbec] ;  /* 0x0002fb00ff170b82 */ /* 0x000f220000000800 */
[----:B------:R-:W-:-:S02]  /*f3b0*/  SHF.R.S32.HI R9, RZ, 0x1f, R22 ;  /* 0x0000001fff097819 */ /* 0x000fc40000011416 */
[----:B------:R-:W-:Y:S02]  /*f3c0*/  LEA.HI R6, R5, R5, RZ, 0x1 ;  /* 0x0000000505067211 */ /* 0x000fe400078f08ff */
[----:B------:R-:W-:Y:S02]  /*f3d0*/  LEA.HI R9, R9, R8, RZ, 0x3 ;  /* 0x0000000809097211 */ /* 0x000fe400078f18ff */
[----:B------:R-:W-:Y:S01]  /*f3e0*/  LOP3.LUT R6, R6, 0x1ffffffe, RZ, 0xc0, !PT ;  /* 0x1ffffffe06067812 */ /* 0x000fe200078ec0ff */
[----:B------:R-:W5:Y:S01]  /*f3f0*/  @P0 LDC R120, c[0x0][0xbf0] ;  /* 0x0002fc00ff780b82 */ /* 0x000f620000000800 */
[----:B------:R-:W-:Y:S02]  /*f400*/  LOP3.LUT R9, R9, 0xfffffff8, RZ, 0xc0, !PT ;  /* 0xfffffff809097812 */ /* 0x000fe400078ec0ff */
[----:B------:R-:W-:Y:S01]  /*f410*/  SHF.R.S32.HI R7, RZ, 0x5, R7 ;  /* 0x00000005ff077819 */ /* 0x000fe20000011407 */
[----:B------:R-:W-:Y:S02]  /*f420*/  IMAD.IADD R12, R5, 0x1, -R6 ;  /* 0x00000001050c7824 */ /* 0x000fe400078e0a06 */
[----:B------:R-:W-:-:S02]  /*f430*/  IMAD.IADD R4, R8, 0x1, -R9 ;  /* 0x0000000108047824 */ /* 0x000fc400078e0a09 */
[----:B------:R-:W0:Y:S01]  /*f440*/  @P0 LDC R9, c[0x0][0xbec] ;  /* 0x0002fb00ff090b82 */ /* 0x000e220000000800 */
[----:B------:R-:W-:Y:S02]  /*f450*/  IMAD.U32 R5, RZ, RZ, UR5 ;  /* 0x00000005ff057e24 */ /* 0x000fe4000f8e00ff */
[----:B------:R-:W-:Y:S02]  /*f460*/  IMAD R6, R7, 0x10, R4 ;  /* 0x0000001007067824 */ /* 0x000fe400078e0204 */
[----:B---3--:R-:W-:Y:S02]  /*f470*/  IMAD R8, R10, UR10, RZ ;  /* 0x0000000a0a087c24 */ /* 0x008fe4000f8e02ff */
[----:B------:R-:W-:Y:S02]  /*f480*/  IMAD R3, R3, 0x40, R6 ;  /* 0x0000004003037824 */ /* 0x000fe400078e0206 */
[----:B------:R-:W-:Y:S01]  /*f490*/  IMAD.U32 R4, RZ, RZ, UR4 ;  /* 0x00000004ff047e24 */ /* 0x000fe2000f8e00ff */
[----:B------:R-:W-:Y:S01]  /*f4a0*/  UIMAD.WIDE.U32 UR4, UR13, UR8, URZ ;  /* 0x000000080d0472a5 */ /* 0x000fe2000f8e003f */
[----:B------:R-:W-:Y:S01]  /*f4b0*/  IMAD.U32 R5, RZ, RZ, UR6 ;  /* 0x00000006ff057e24 */ /* 0x000fe2000f8e00ff */
[----:B------:R-:W-:Y:S01]  /*f4c0*/  UIMAD UR6, UR13, UR9, UR7 ;  /* 0x000000090d0672a4 */ /* 0x000fe2000f8e0207 */
[----:B------:R-:W-:-:S02]  /*f4d0*/  IMAD R6, R12, 0x8, R3 ;  /* 0x000000080c067824 */ /* 0x000fc400078e0203 */
[----:B------:R-:W-:Y:S01]  /*f4e0*/  IMAD R11, R11, UR12, R8 ;  /* 0x0000000c0b0b7c24 */ /* 0x000fe2000f8e0208 */
[----:B------:R-:W-:Y:S01]  /*f4f0*/  UIADD3 UR6, UR5, UR6, URZ ;  /* 0x0000000605067290 */ /* 0x000fe2000fffe03f */
[----:B--2---:R-:W-:Y:S01]  /*f500*/  IMAD R8, R16, 0x80, R6 ;  /* 0x0000008010087824 */ /* 0x004fe200078e0206 */
[----:B------:R-:W-:Y:S01]  /*f510*/  ULDC.64 UR8, c[0x0][0xb28] ;  /* 0x0002ca0000087ab9 */ /* 0x000fe20000000a00 */
[----:B------:R-:W-:-:S04]  /*f520*/  IMAD.WIDE.U32 R4, R10, UR12, R4 ;  /* 0x0000000c0a047c25 */ /* 0x000fc8000f8e0004 */
[----:B------:R-:W-:Y:S02]  /*f530*/  IMAD.U32 R7, RZ, RZ, UR5 ;  /* 0x00000005ff077e24 */ /* 0x000fe4000f8e00ff */
[----:B0-----:R-:W-:-:S04]  /*f540*/  @P0 IMAD.HI.U32 R10, R8, R9, RZ ;  /* 0x00000009080a0227 */ /* 0x001fc800078e00ff */
[C---:B------:R-:W-:Y:S02]  /*f550*/  IMAD R12, R14.reuse, UR10, RZ ;  /* 0x0000000a0e0c7c24 */ /* 0x040fe4000f8e02ff */
[----:B------:R-:W-:Y:S01]  /*f560*/  IMAD.U32 R6, RZ, RZ, UR4 ;  /* 0x00000004ff067e24 */ /* 0x000fe2000f8e00ff */
[----:B------:R-:W-:Y:S01]  /*f570*/  ULDC.64 UR4, c[0x0][0xbe0] ;  /* 0x0002f80000047ab9 */ /* 0x000fe20000000a00 */
[----:B------:R-:W-:Y:S01]  /*f580*/  IMAD.U32 R7, RZ, RZ, UR6 ;  /* 0x00000006ff077e24 */ /* 0x000fe2000f8e00ff */
[----:B------:R-:W-:Y:S01]  /*f590*/  ULDC.64 UR6, c[0x0][0xb48] ;  /* 0x0002d20000067ab9 */ /* 0x000fe20000000a00 */
[----:B------:R-:W-:Y:S01]  /*f5a0*/  IMAD.MOV.U32 R9, RZ, RZ, R8 ;  /* 0x000000ffff097224 */ /* 0x000fe200078e0008 */
[----:B-1----:R-:W-:Y:S01]  /*f5b0*/  @P0 SHF.R.U32.HI R9, RZ, R13, R10 ;  /* 0x0000000dff090219 */ /* 0x002fe2000001160a */
[----:B------:R-:W-:Y:S01]  /*f5c0*/  IMAD R13, R15, UR12, R12 ;  /* 0x0000000c0f0d7c24 */ /* 0x000fe2000f8e020c */
[----:B------:R-:W-:Y:S01]  /*f5d0*/  SHF.R.S32.HI R12, RZ, 0x1f, R21 ;  /* 0x0000001fff0c7819 */ /* 0x000fe20000011415 */
[----:B------:R-:W-:-:S04]  /*f5e0*/  IMAD.WIDE.U32 R6, R14, UR12, R6 ;  /* 0x0000000c0e067c25 */ /* 0x000fc8000f8e0006 */
[----:B------:R-:W-:Y:S02]  /*f5f0*/  IMAD.IADD R5, R5, 0x1, R11 ;  /* 0x0000000105057824 */ /* 0x000fe400078e020b */
[----:B----4-:R-:W-:-:S04]  /*f600*/  @P0 IMAD.HI.U32 R23, R8, R23, RZ ;  /* 0x0000001708170227 */ /* 0x010fc800078e00ff */
[----:B------:R-:W-:Y:S02]  /*f610*/  IMAD.IADD R7, R7, 0x1, R13 ;  /* 0x0000000107077824 */ /* 0x000fe400078e020d */
[----:B------:R-:W-:Y:S02]  /*f620*/  IMAD R13, R12, UR6, RZ ;  /* 0x000000060c0d7c24 */ /* 0x000fe4000f8e02ff */
[----:B------:R-:W-:-:S04]  /*f630*/  IMAD.WIDE.U32 R4, R21, UR4, R4 ;  /* 0x0000000415047c25 */ /* 0x000fc8000f8e0004 */
[----:B------:R-:W-:Y:S01]  /*f640*/  IMAD.MOV.U32 R11, RZ, RZ, R8 ;  /* 0x000000ffff0b7224 */ /* 0x000fe200078e0008 */
[----:B-----5:R-:W-:Y:S01]  /*f650*/  @P0 SHF.R.U32.HI R11, RZ, R120, R23 ;  /* 0x00000078ff0b0219 */ /* 0x020fe20000011617 */
[----:B------:R-:W-:Y:S01]  /*f660*/  IMAD R10, R12, UR4, RZ ;  /* 0x000000040c0a7c24 */ /* 0x000fe2000f8e02ff */
[----:B------:R-:W-:Y:S01]  /*f670*/  IADD3 R4, P0, R9, R4, RZ ;  /* 0x0000000409047210 */ /* 0x000fe20007f1e0ff */
[C---:B------:R-:W-:Y:S01]  /*f680*/  IMAD R15, R21.reuse, UR7, R13 ;  /* 0x00000007150f7c24 */ /* 0x040fe2000f8e020d */
[--C-:B------:R-:W-:Y:S01]  /*f690*/  SHF.R.S32.HI R13, RZ, 0x1f, R9.reuse ;  /* 0x0000001fff0d7819 */ /* 0x100fe20000011409 */
[----:B------:R-:W-:Y:S02]  /*f6a0*/  IMAD.MOV R9, RZ, RZ, -R9 ;  /* 0x000000ffff097224 */ /* 0x000fe400078e0a09 */
[----:B------:R-:W-:Y:S01]  /*f6b0*/  IMAD R12, R21, UR5, R10 ;  /* 0x00000005150c7c24 */ /* 0x000fe2000f8e020a */
[--C-:B------:R-:W-:Y:S01]  /*f6c0*/  SHF.R.S32.HI R10, RZ, 0x1f, R11.reuse ;  /* 0x0000001fff0a7819 */ /* 0x100fe2000001140b */
[----:B------:R-:W-:Y:S01]  /*f6d0*/  IMAD.MOV R14, RZ, RZ, -R11 ;  /* 0x000000ffff0e7224 */ /* 0x000fe200078e0a0b */
[----:B------:R-:W-:Y:S01]  /*f6e0*/  ULDC.64 UR4, c[0x0][0xb30] ;  /* 0x0002cc0000047ab9 */ /* 0x000fe20000000a00 */
[----:B------:R-:W-:Y:S01]  /*f6f0*/  IMAD R9, R17, R9, R8 ;  /* 0x0000000911097224 */ /* 0x000fe200078e0208 */
[----:B------:R-:W-:Y:S01]  /*f700*/  IADD3.X R5, R13, R5, R12, P0, !PT ;  /* 0x000000050d057210 */ /* 0x000fe200007fe40c */
[----:B------:R-:W-:Y:S01]  /*f710*/  IMAD.WIDE.U32 R6, R21, UR6, R6 ;  /* 0x0000000615067c25 */ /* 0x000fe2000f8e0006 */
[----:B------:R-:W-:-:S03]  /*f720*/  ULDC.64 UR6, c[0x0][0xbc8] ;  /* 0x0002f20000067ab9 */ /* 0x000fc60000000a00 */
        /* <DEDUP_REMOVED lines=36> */
[----:B------:R1:W2:Y:S01]  /*f970*/  SHFL.IDX PT, R11, R13, 0x1, 0x1c1f ;  /* 0x003c1f000d0b7f89 */ /* 0x0002a200000e0000 */
[----:B------:R-:W-:Y:S01]  /*f980*/  ISETP.GE.AND P2, PT, R3, R18, PT ;  /* 0x000000120300720c */ /* 0x000fe20003f46270 */
[----:B------:R-:W-:Y:S02]  /*f990*/  UPRMT UR4, URZ, 0x654, UR4 ;  /* 0x000006543f047896 */ /* 0x000fe40008000004 */
[----:B------:R3:W4:Y:S01]  /*f9a0*/  SHFL.IDX PT, R4, R6, RZ, 0x1c1f ;  /* 0x001c1fff06047589 */ /* 0x00072200000e0000 */
[----:B-1----:R-:W-:-:S03]  /*f9b0*/  LOP3.LUT R13, R22, 0x7ffffffc, RZ, 0xc0, !PT ;  /* 0x7ffffffc160d7812 */ /* 0x002fc600078ec0ff */
[----:B------:R3:W1:Y:S03]  /*f9c0*/  SHFL.IDX PT, R5, R7, RZ, 0x1c1f ;  /* 0x001c1fff07057589 */ /* 0x00066600000e0000 */
[----:B------:R-:W-:Y:S01]  /*f9d0*/  SYNCS.ARRIVE.TRANS64.RED.A1T0 RZ, [UR4], RZ ;  /* 0x000000ffffff79a7 */ /* 0x000fe20008100404 */
[----:B------:R-:W-:-:S04]  /*f9e0*/  IMAD.IADD R13, R20, 0x1, -R13 ;  /* 0x00000001140d7824 */ /* 0x000fc800078e0a0d */
[----:B------:R-:W-:Y:S01]  /*f9f0*/  IMAD.SHL.U32 R3, R13, 0x2, RZ ;  /* 0x000000020d037824 */ /* 0x000fe200078e00ff */
[----:B0-----:R3:W-:Y:S04]  /*fa00*/  @!P1 ST.E desc[UR14][R8.64], R2 ;  /* 0x0000000208009985 */ /* 0x0017e8000c10190e */
[----:B--2---:R3:W-:Y:S01]  /*fa10*/  @!P0 ST.E desc[UR14][R10.64], R0 ;  /* 0x000000000a008985 */ /* 0x0047e2000c10190e */
[----:B------:R-:W-:Y:S05]  /*fa20*/  @P2 BRA `(.L_x_4213) ;  /* 0x00000008003c2947 */ /* 0x000fea0003800000 */
[C---:B---3--:R-:W-:Y:S01]  /*fa30*/  VIADD R0, R3.reuse, 0x8 ;  /* 0x0000000803007836 */ /* 0x048fe20000000000 */
        /* <DEDUP_REMOVED lines=9> */
[----:B------:R-:W-:Y:S01]  /*fad0*/  VIADD R16, R3, 0x38 ;  /* 0x0000003803107836 */ /* 0x000fe20000000000 */
[----:B------:R-:W-:Y:S01]  /*fae0*/  ISETP.GE.AND P6, PT, R15, UR4, PT ;  /* 0x000000040f007c0c */ /* 0x000fe2000bfc6270 */
[----:B------:R-:W-:-:S02]  /*faf0*/  VIADD R17, R3, 0x40 ;  /* 0x0000004003117836 */ /* 0x000fc40000000000 */
[C---:B------:R-:W-:Y:S01]  /*fb00*/  VIADD R20, R3.reuse, 0x48 ;  /* 0x0000004803147836 */ /* 0x040fe20000000000 */
[----:B------:R-:W-:Y:S01]  /*fb10*/  ISETP.GE.AND P3, PT, R16, UR4, PT ;  /* 0x0000000410007c0c */ /* 0x000fe2000bf66270 */
[C-C-:B-1--4-:R-:W-:Y:S02]  /*fb20*/  @!P0 IMAD.WIDE R8, R3.reuse, 0x4, R4.reuse ;  /* 0x0000000403088825 */ /* 0x152fe400078e0204 */
        /* <DEDUP_REMOVED lines=17> */
[C---:B------:R-:W-:Y:S01]  /*fc40*/  VIADD R22, R3.reuse, 0x50 ;  /* 0x0000005003167836 */ /* 0x040fe20000000000 */
[----:B0-----:R-:W-:Y:S01]  /*fc50*/  @!P5 LOP3.LUT R9, R14, 0xfffffffe, RZ, 0xc0, !PT ;  /* 0xfffffffe0e09d812 */ /* 0x001fe200078ec0ff */
[----:B------:R-:W-:Y:S01]  /*fc60*/  VIADD R24, R3, 0x58 ;  /* 0x0000005803187836 */ /* 0x000fe20000000000 */
[----:B------:R-:W-:-:S02]  /*fc70*/  @!P0 LEA.HI R0, R0, R0, RZ, 0x1 ;  /* 0x0000000000008211 */ /* 0x000fc400078f08ff */
[----:B------:R-:W-:Y:S01]  /*fc80*/  @!P4 LEA.HI R2, R2, R2, RZ, 0x1 ;  /* 0x000000020202c211 */ /* 0x000fe200078f08ff */
[--C-:B------:R-:W-:Y:S01]  /*fc90*/  @!P5 IMAD.WIDE R8, R9, 0x4, R4.reuse ;  /* 0x000000040908d825 */ /* 0x100fe200078e0204 */
[----:B------:R-:W-:Y:S02]  /*fca0*/  @!P3 LEA.HI R16, R16, R16, RZ, 0x1 ;  /* 0x000000101010b211 */ /* 0x000fe400078f08ff */
[----:B-1----:R-:W-:Y:S02]  /*fcb0*/  @!P6 LOP3.LUT R11, R15, 0xfffffffe, RZ, 0xc0, !PT ;  /* 0xfffffffe0f0be812 */ /* 0x002fe400078ec0ff */
[----:B------:R-:W-:Y:S01]  /*fcc0*/  @!P1 LEA.HI R20, R20, R20, RZ, 0x1 ;  /* 0x0000001414149211 */ /* 0x000fe200078f08ff */
[----:B------:R0:W-:Y:S01]  /*fcd0*/  @!P5 ST.E.64 desc[UR6][R8.64], R36 ;  /* 0x000000240800d985 */ /* 0x0001e2000c101b06 */
[----:B--2---:R-:W-:Y:S01]  /*fce0*/  @!P2 LEA.HI R12, R17, R17, RZ, 0x1 ;  /* 0x00000011110ca211 */ /* 0x004fe200078f08ff */
[----:B------:R-:W-:Y:S01]  /*fcf0*/  @!P6 IMAD.WIDE R10, R11, 0x4, R4 ;  /* 0x000000040b0ae825 */ /* 0x000fe200078e0204 */
[----:B------:R-:W-:-:S02]  /*fd00*/  @!P0 LOP3.LUT R13, R0, 0xfffffffe, RZ, 0xc0, !PT ;  /* 0xfffffffe000d8812 */ /* 0x000fc400078ec0ff */
[----:B------:R-:W-:Y:S01]  /*fd10*/  @!P4 LOP3.LUT R15, R2, 0xfffffffe, RZ, 0xc0, !PT ;  /* 0xfffffffe020fc812 */ /* 0x000fe200078ec0ff */
[C---:B------:R-:W-:Y:S01]  /*fd20*/  VIADD R0, R3.reuse, 0x60 ;  /* 0x0000006003007836 */ /* 0x040fe20000000000 */
[----:B------:R-:W-:Y:S01]  /*fd30*/  @!P3 LOP3.LUT R17, R16, 0xfffffffe, RZ, 0xc0, !PT ;  /* 0xfffffffe1011b812 */ /* 0x000fe200078ec0ff */
[----:B------:R1:W-:Y:S01]  /*fd40*/  @!P6 ST.E.64 desc[UR6][R10.64], R40 ;  /* 0x000000280a00e985 */ /* 0x0003e2000c101b06 */
[----:B------:R-:W-:Y:S01]  /*fd50*/  @!P2 LOP3.LUT R21, R12, 0xfffffffe, RZ, 0xc0, !PT ;  /* 0xfffffffe0c15a812 */ /* 0x000fe200078ec0ff */
[C---:B------:R-:W-:Y:S01]  /*fd60*/  VIADD R2, R3.reuse, 0x68 ;  /* 0x0000006803027836 */ /* 0x040fe20000000000 */
[----:B------:R-:W-:Y:S01]  /*fd70*/  @!P1 LOP3.LUT R25, R20, 0xfffffffe, RZ, 0xc0, !PT ;  /* 0xfffffffe14199812 */ /* 0x000fe200078ec0ff */
[----:B------:R-:W-:Y:S01]  /*fd80*/  VIADD R20, R3, 0x70 ;  /* 0x0000007003147836 */ /* 0x000fe20000000000 */
[----:B------:R-:W-:Y:S01]  /*fd90*/  ISETP.GE.AND P5, PT, R22, UR4, PT ;  /* 0x0000000416007c0c */ /* 0x000fe2000bfa6270 */
[----:B0-----:R-:W-:Y:S01]  /*fda0*/  @!P0 IMAD.WIDE R8, R13, 0x4, R4 ;  /* 0x000000040d088825 */ /* 0x001fe200078e0204 */
[----:B------:R-:W-:-:S03]  /*fdb0*/  ISETP.GE.AND P6, PT, R24, UR4, PT ;  /* 0x0000000418007c0c */ /* 0x000fc6000bfc6270 */
[--C-:B------:R-:W-:Y:S01]  /*fdc0*/  @!P3 IMAD.WIDE R12, R17, 0x4, R4.reuse ;  /* 0x00000004110cb825 */ /* 0x100fe200078e0204 */
[----:B------:R0:W-:Y:S01]  /*fdd0*/  @!P0 ST.E.64 desc[UR6][R8.64], R44 ;  /* 0x0000002c08008985 */ /* 0x0001e2000c101b06 */
[----:B------:R-:W-:Y:S02]  /*fde0*/  ISETP.GE.AND P0, PT, R0, UR4, PT ;  /* 0x0000000400007c0c */ /* 0x000fe4000bf06270 */
        /* <DEDUP_REMOVED lines=9> */
[----:B------:R-:W-:Y:S01]  /*fe80*/  VIADD R25, R3, 0x80 ;  /* 0x0000008003197836 */ /* 0x000fe20000000000 */
[----:B------:R-:W-:-:S02]  /*fe90*/  ISETP.GE.AND P2, PT, R20, UR4, PT ;  /* 0x0000000414007c0c */ /* 0x000fc4000bf46270 */
[----:B------:R4:W-:Y:S01]  /*fea0*/  @!P1 ST.E.64 desc[UR6][R16.64], R60 ;  /* 0x0000003c10009985 */ /* 0x0009e2000c101b06 */
[----:B------:R-:W-:Y:S02]  /*feb0*/  ISETP.GE.AND P1, PT, R2, UR4, PT ;  /* 0x0000000402007c0c */ /* 0x000fe4000bf26270 */
[----:B------:R-:W-:Y:S02]  /*fec0*/  ISETP.GE.AND P3, PT, R21, UR4, PT ;  /* 0x0000000415007c0c */ /* 0x000fe4000bf66270 */
[----:B------:R-:W-:Y:S02]  /*fed0*/  ISETP.GE.AND P4, PT, R25, UR4, PT ;  /* 0x0000000419007c0c */ /* 0x000fe4000bf86270 */
[----:B0-----:R-:W-:Y:S02]  /*fee0*/  @!P5 LOP3.LUT R9, R22, 0xfffffffe, RZ, 0xc0, !PT ;  /* 0xfffffffe1609d812 */ /* 0x001fe400078ec0ff */
[----:B------:R-:W-:Y:S02]  /*fef0*/  @!P0 LEA.HI R0, R0, R0, RZ, 0x1 ;  /* 0x0000000000008211 */ /* 0x000fe400078f08ff */
[----:B-1----:R-:W-:Y:S01]  /*ff00*/  @!P6 LOP3.LUT R11, R24, 0xfffffffe, RZ, 0xc0, !PT ;  /* 0xfffffffe180be812 */ /* 0x002fe200078ec0ff */
[----:B------:R-:W-:Y:S01]  /*ff10*/  @!P5 IMAD.WIDE R8, R9, 0x4, R4 ;  /* 0x000000040908d825 */ /* 0x000fe200078e0204 */
[----:B--2---:R-:W-:-:S02]  /*ff20*/  @!P0 LOP3.LUT R13, R0, 0xfffffffe, RZ, 0xc0, !PT ;  /* 0xfffffffe000d8812 */ /* 0x004fc400078ec0ff */
[----:B------:R-:W-:Y:S01]  /*ff30*/  @!P1 LEA.HI R2, R2, R2, RZ, 0x1 ;  /* 0x0000000202029211 */ /* 0x000fe200078f08ff */
[--C-:B------:R-:W-:Y:S01]  /*ff40*/  @!P6 IMAD.WIDE R10, R11, 0x4, R4.reuse ;  /* 0x000000040b0ae825 */ /* 0x100fe200078e0204 */
[----:B------:R-:W-:Y:S01]  /*ff50*/  @!P2 LEA.HI R20, R20, R20, RZ, 0x1 ;  /* 0x000000141414a211 */ /* 0x000fe200078f08ff */
[----:B------:R0:W-:Y:S01]  /*ff60*/  @!P5 ST.E.64 desc[UR6][R8.64], R64 ;  /* 0x000000400800d985 */ /* 0x0001e2000c101b06 */
[----:B---3--:R-:W-:Y:S01]  /*ff70*/  @!P1 LOP3.LUT R15, R2, 0xfffffffe, RZ, 0xc0, !PT ;  /* 0xfffffffe020f9812 */ /* 0x008fe200078ec0ff */
[--C-:B------:R-:W-:Y:S01]  /*ff80*/  @!P0 IMAD.WIDE R12, R13, 0x4, R4.reuse ;  /* 0x000000040d0c8825 */ /* 0x100fe200078e0204 */
[----:B------:R-:W-:Y:S01]  /*ff90*/  @!P3 LEA.HI R21, R21, R21, RZ, 0x1 ;  /* 0x000000151515b211 */ /* 0x000fe200078f08ff */
[----:B------:R1:W-:Y:S01]  /*ffa0*/  @!P6 ST.E.64 desc[UR6][R10.64], R68 ;  /* 0x000000440a00e985 */ /* 0x0003e2000c101b06 */
[----:B------:R-:W-:Y:S01]  /*ffb0*/  @!P4 LEA.HI R25, R25, R25, RZ, 0x1 ;  /* 0x000000191919c211 */ /* 0x000fe200078f08ff */
[----:B------:R-:W-:Y:S01]  /*ffc0*/  VIADD R0, R3, 0x88 ;  /* 0x0000008803007836 */ /* 0x000fe20000000000 */
[----:B----4-:R-:W-:Y:S01]  /*ffd0*/  @!P2 LOP3.LUT R17, R20, 0xfffffffe, RZ, 0xc0, !PT ;  /* 0xfffffffe1411a812 */ /* 0x010fe200078ec0ff */
[----:B------:R2:W-:Y:S01]  /*ffe0*/  @!P0 ST.E.64 desc[UR6][R12.64], R72 ;  /* 0x000000480c008985 */ /* 0x0005e2000c101b06 */
[----:B------:R-:W-:Y:S01]  /*fff0*/  @!P3 LOP3.LUT R21, R21, 0xfffffffe, RZ, 0xc0, !PT ;  /* 0xfffffffe1515b812 */ /* 0x000fe200078ec0ff */
[----:B------:R-:W-:Y:S01]  /*10000*/  VIADD R2, R3, 0x90 ;  /* 0x0000009003027836 */ /* 0x000fe20000000000 */
[----:B------:R-:W-:Y:S01]  /*10010*/  @!P4 LOP3.LUT R25, R25, 0xfffffffe, RZ, 0xc0, !PT ;  /* 0xfffffffe1919c812 */ /* 0x000fe200078ec0ff */
[----:B------:R-:W-:Y:S01]  /*10020*/  VIADD R20, R3, 0x98 ;  /* 0x0000009803147836 */ /* 0x000fe20000000000 */
        /* <DEDUP_REMOVED lines=14> */
[----:B------:R-:W-:Y:S01]  /*10110*/  @!P1 LEA.HI R2, R2, R2, RZ, 0x1 ;  /* 0x0000000202029211 */ /* 0x000fe200078f08ff */
[----:B0-----:R-:W-:Y:S01]  /*10120*/  VIADD R9, R3, 0xb8 ;  /* 0x000000b803097836 */ /* 0x001fe20000000000 */
[----:B------:R-:W-:Y:S01]  /*10130*/  ISETP.GE.AND P3, PT, R21, UR4, PT ;  /* 0x0000000415007c0c */ /* 0x000fe2000bf66270 */
[----:B------:R-:W-:Y:S01]  /*10140*/  VIADD R13, R3, 0xb0 ;  /* 0x000000b0030d7836 */ /* 0x000fe20000000000 */
[----:B------:R-:W-:Y:S02]  /*10150*/  ISETP.GE.AND P4, PT, R12, UR4, PT ;  /* 0x000000040c007c0c */ /* 0x000fe4000bf86270 */
[----:B------:R-:W-:Y:S02]  /*10160*/  ISETP.GE.AND P6, PT, R9, UR4, PT ;  /* 0x0000000409007c0c */ /* 0x000fe4000bfc6270 */
[----:B------:R-:W-:-:S02]  /*10170*/  ISETP.GE.AND P5, PT, R13, UR4, PT ;  /* 0x000000040d007c0c */ /* 0x000fc4000bfa6270 */
[----:B------:R-:W-:Y:S02]  /*10180*/  @!P2 LEA.HI R20, R20, R20, RZ, 0x1 ;  /* 0x000000141414a211 */ /* 0x000fe400078f08ff */
[----:B-1----:R-:W-:-:S03]  /*10190*/  @!P1 LOP3.LUT R11, R2, 0xfffffffe, RZ, 0xc0, !PT ;  /* 0xfffffffe020b9812 */ /* 0x002fc600078ec0ff */
[----:B------:R-:W-:Y:S02]  /*101a0*/  @!P3 LEA.HI R21, R21, R21, RZ, 0x1 ;  /* 0x000000151515b211 */ /* 0x000fe400078f08ff */
[----:B------:R-:W-:Y:S02]  /*101b0*/  @!P4 LEA.HI R12, R12, R12, RZ, 0x1 ;  /* 0x0000000c0c0cc211 */ /* 0x000fe400078f08ff */
[----:B------:R-:W-:Y:S02]  /*101c0*/  @!P6 LEA.HI R10, R9, R9, RZ, 0x1 ;  /* 0x00000009090ae211 */ /* 0x000fe400078f08ff */
[----:B------:R-:W-:Y:S02]  /*101d0*/  @!P5 LEA.HI R8, R13, R13, RZ, 0x1 ;  /* 0x0000000d0d08d211 */ /* 0x000fe400078f08ff */
[----:B------:R-:W-:Y:S02]  /*101e0*/  @!P0 LOP3.LUT R9, R0, 0xfffffffe, RZ, 0xc0, !PT ;  /* 0xfffffffe00098812 */ /* 0x000fe400078ec0ff */
[----:B------:R-:W-:-:S02]  /*101f0*/  @!P2 LOP3.LUT R13, R20, 0xfffffffe, RZ, 0xc0, !PT ;  /* 0xfffffffe140da812 */ /* 0x000fc400078ec0ff */
[----:B---3--:R-:W-:Y:S02]  /*10200*/  @!P3 LOP3.LUT R15, R21, 0xfffffffe, RZ, 0xc0, !PT ;  /* 0xfffffffe150fb812 */ /* 0x008fe400078ec0ff */
[----:B----4-:R-:W-:Y:S01]  /*10210*/  @!P4 LOP3.LUT R17, R12, 0xfffffffe, RZ, 0xc0, !PT ;  /* 0xfffffffe0c11c812 */ /* 0x010fe200078ec0ff */
        /* <DEDUP_REMOVED lines=16> */
.L_x_4213:
[----:B------:R-:W-:Y:S05]  /*10320*/  BSYNC B0 ;  /* 0x0000000000007941 */ /* 0x000fea0003800000 */
.L_x_4212:
[----:B------:R-:W-:Y:S01]  /*10330*/  ISETP.GE.AND P0, PT, R23, R18, PT ;  /* 0x000000121700720c */ /* 0x000fe20003f06270 */
[----:B01----:R2:W0:Y:S04]  /*10340*/  SHFL.IDX PT, R5, R7, 0x1, 0x1c1f ;  /* 0x003c1f0007057f89 */ /* 0x00342800000e0000 */
[----:B----4-:R2:W4:Y:S08]  /*10350*/  SHFL.IDX PT, R4, R6, 0x1, 0x1c1f ;  /* 0x003c1f0006047f89 */ /* 0x01053000000e0000 */
[----:B--2---:R-:W-:Y:S05]  /*10360*/  @P0 BRA `(.L_x_4132) ;  /* 0x0000005000d40947 */ /* 0x004fea0003800000 */
        /* <DEDUP_REMOVED lines=10> */
[----:B------:R-:W-:-:S02]  /*10410*/  VIADD R12, R3, 0x30 ;  /* 0x00000030030c7836 */ /* 0x000fc40000000000 */
[C---:B------:R-:W-:Y:S02]  /*10420*/  VIADD R13, R3.reuse, 0x38 ;  /* 0x00000038030d7836 */ /* 0x040fe40000000000 */
[C---:B------:R-:W-:Y:S01]  /*10430*/  VIADD R14, R3.reuse, 0x40 ;  /* 0x00000040030e7836 */ /* 0x040fe20000000000 */
[----:B------:R-:W-:Y:S01]  /*10440*/  ISETP.GE.AND P4, PT, R12, UR4, PT ;  /* 0x000000040c007c0c */ /* 0x000fe2000bf86270 */
[--C-:B0---4-:R-:W-:Y:S01]  /*10450*/  @!P2 IMAD.WIDE R6, R3, 0x4, R4.reuse ;  /* 0x000000040306a825 */ /* 0x111fe200078e0204 */
[----:B------:R-:W-:Y:S02]  /*10460*/  ISETP.GE.AND P5, PT, R13, UR4, PT ;  /* 0x000000040d007c0c */ /* 0x000fe4000bfa6270 */
[----:B------:R-:W-:Y:S01]  /*10470*/  @!P3 LEA.HI R0, R0, R0, RZ, 0x1 ;  /* 0x000000000000b211 */ /* 0x000fe200078f08ff */
[C---:B------:R-:W-:Y:S01]  /*10480*/  VIADD R16, R3.reuse, 0x48 ;  /* 0x0000004803107836 */ /* 0x040fe20000000000 */
[----:B------:R0:W-:Y:S01]  /*10490*/  @!P2 ST.E.64 desc[UR6][R6.64], R26 ;  /* 0x0000001a0600a985 */ /* 0x0001e2000c101b06 */
[----:B------:R-:W-:Y:S01]  /*104a0*/  ISETP.GE.AND P6, PT, R14, UR4, PT ;  /* 0x000000040e007c0c */ /* 0x000fe2000bfc6270 */
[C---:B------:R-:W-:Y:S01]  /*104b0*/  VIADD R18, R3.reuse, 0x50 ;  /* 0x0000005003127836 */ /* 0x040fe20000000000 */
[----:B------:R-:W-:Y:S01]  /*104c0*/  @!P3 LOP3.LUT R9, R0, 0xfffffffe, RZ, 0xc0, !PT ;  /* 0xfffffffe0009b812 */ /* 0x000fe200078ec0ff */
[C---:B------:R-:W-:Y:S01]  /*104d0*/  VIADD R0, R3.reuse, 0x20 ;  /* 0x0000002003007836 */ /* 0x040fe20000000000 */
[----:B------:R-:W-:Y:S01]  /*104e0*/  @!P0 LEA.HI R2, R2, R2, RZ, 0x1 ;  /* 0x0000000202028211 */ /* 0x000fe200078f08ff */
[----:B------:R-:W-:Y:S01]  /*104f0*/  VIADD R20, R3, 0x70 ;  /* 0x0000007003147836 */ /* 0x000fe20000000000 */
[----:B------:R-:W-:Y:S01]  /*10500*/  @!P1 LEA.HI R10, R10, R10, RZ, 0x1 ;  /* 0x0000000a0a0a9211 */ /* 0x000fe200078f08ff */
[----:B------:R-:W-:Y:S01]  /*10510*/  @!P3 IMAD.WIDE R8, R9, 0x4, R4 ;  /* 0x000000040908b825 */ /* 0x000fe200078e0204 */
[----:B------:R-:W-:-:S02]  /*10520*/  ISETP.GE.AND P2, PT, R0, UR4, PT ;  /* 0x0000000400007c0c */ /* 0x000fc4000bf46270 */
[----:B------:R-:W-:Y:S02]  /*10530*/  @!P4 LEA.HI R12, R12, R12, RZ, 0x1 ;  /* 0x0000000c0c0cc211 */ /* 0x000fe400078f08ff */
[----:B------:R1:W-:Y:S01]  /*10540*/  @!P3 ST.E.64 desc[UR6][R8.64], R30 ;  /* 0x0000001e0800b985 */ /* 0x0003e2000c101b06 */
[----:B------:R-:W-:Y:S02]  /*10550*/  ISETP.GE.AND P3, PT, R11, UR4, PT ;  /* 0x000000040b007c0c */ /* 0x000fe4000bf66270 */
[----:B0-----:R-:W-:Y:S02]  /*10560*/  @!P0 LOP3.LUT R7, R2, 0xfffffffe, RZ, 0xc0, !PT ;  /* 0xfffffffe02078812 */ /* 0x001fe400078ec0ff */
[----:B------:R-:W-:Y:S02]  /*10570*/  @!P6 LEA.HI R14, R14, R14, RZ, 0x1 ;  /* 0x0000000e0e0ee211 */ /* 0x000fe400078f08ff */
[----:B------:R-:W-:Y:S01]  /*10580*/  @!P4 LOP3.LUT R15, R12, 0xfffffffe, RZ, 0xc0, !PT ;  /* 0xfffffffe0c0fc812 */ /* 0x000fe200078ec0ff */
[----:B------:R-:W-:Y:S01]  /*10590*/  @!P0 IMAD.WIDE R6, R7, 0x4, R4 ;  /* 0x0000000407068825 */ /* 0x000fe200078e0204 */
[----:B------:R-:W-:-:S02]  /*105a0*/  @!P2 LEA.HI R0, R0, R0, RZ, 0x1 ;  /* 0x000000000000a211 */ /* 0x000fc400078f08ff */
[----:B------:R-:W-:Y:S02]  /*105b0*/  @!P6 LOP3.LUT R21, R14, 0xfffffffe, RZ, 0xc0, !PT ;  /* 0xfffffffe0e15e812 */ /* 0x000fe400078ec0ff */
[----:B------:R0:W-:Y:S01]  /*105c0*/  @!P0 ST.E.64 desc[UR6][R6.64], R34 ;  /* 0x0000002206008985 */ /* 0x0001e2000c101b06 */
[----:B-1----:R-:W-:Y:S02]  /*105d0*/  @!P1 LOP3.LUT R9, R10, 0xfffffffe, RZ, 0xc0, !PT ;  /* 0xfffffffe0a099812 */ /* 0x002fe400078ec0ff */
[----:B------:R-:W-:Y:S02]  /*105e0*/  @!P3 LEA.HI R2, R11, R11, RZ, 0x1 ;  /* 0x0000000b0b02b211 */ /* 0x000fe400078f08ff */
[----:B------:R-:W-:Y:S01]  /*105f0*/  @!P5 LEA.HI R10, R13, R13, RZ, 0x1 ;  /* 0x0000000d0d0ad211 */ /* 0x000fe200078f08ff */
[--C-:B------:R-:W-:Y:S01]  /*10600*/  @!P1 IMAD.WIDE R8, R9, 0x4, R4.reuse ;  /* 0x0000000409089825 */ /* 0x100fe200078e0204 */
[----:B------:R-:W-:Y:S02]  /*10610*/  @!P2 LOP3.LUT R11, R0, 0xfffffffe, RZ, 0xc0, !PT ;  /* 0xfffffffe000ba812 */ /* 0x000fe400078ec0ff */
[----:B------:R-:W-:Y:S01]  /*10620*/  @!P3 LOP3.LUT R13, R2, 0xfffffffe, RZ, 0xc0, !PT ;  /* 0xfffffffe020db812 */ /* 0x000fe200078ec0ff */
[----:B------:R-:W-:Y:S01]  /*10630*/  VIADD R0, R3, 0x58 ;  /* 0x0000005803007836 */ /* 0x000fe20000000000 */
[----:B------:R-:W-:Y:S01]  /*10640*/  @!P5 LOP3.LUT R17, R10, 0xfffffffe, RZ, 0xc0, !PT ;  /* 0xfffffffe0a11d812 */ /* 0x000fe200078ec0ff */
[----:B------:R1:W-:Y:S01]  /*10650*/  @!P1 ST.E.64 desc[UR6][R8.64], R38 ;  /* 0x0000002608009985 */ /* 0x0003e2000c101b06 */
[----:B------:R-:W-:Y:S01]  /*10660*/  ISETP.GE.AND P1, PT, R16, UR4, PT ;  /* 0x0000000410007c0c */ /* 0x000fe2000bf26270 */
[----:B0-----:R-:W-:Y:S01]  /*10670*/  @!P2 IMAD.WIDE R6, R11, 0x4, R4 ;  /* 0x000000040b06a825 */ /* 0x001fe200078e0204 */
[----:B------:R-:W-:-:S03]  /*10680*/  ISETP.GE.AND P0, PT, R18, UR4, PT ;  /* 0x0000000412007c0c */ /* 0x000fc6000bf06270 */
[--C-:B------:R-:W-:Y:S01]  /*10690*/  @!P4 IMAD.WIDE R10, R15, 0x4, R4.reuse ;  /* 0x000000040f0ac825 */ /* 0x100fe200078e0204 */
[----:B------:R0:W-:Y:S01]  /*106a0*/  @!P2 ST.E.64 desc[UR6][R6.64], R42 ;  /* 0x0000002a0600a985 */ /* 0x0001e2000c101b06 */
[----:B------:R-:W-:Y:S02]  /*106b0*/  ISETP.GE.AND P2, PT, R0, UR4, PT ;  /* 0x0000000400007c0c */ /* 0x000fe4000bf46270 */
[----:B------:R-:W-:-:S04]  /*106c0*/  @!P6 IMAD.WIDE R14, R21, 0x4, R4 ;  /* 0x00000004150ee825 */ /* 0x000fc800078e0204 */
[--C-:B-1----:R-:W-:Y:S01]  /*106d0*/  @!P3 IMAD.WIDE R8, R13, 0x4, R4.reuse ;  /* 0x000000040d08b825 */ /* 0x102fe200078e0204 */
[----:B------:R-:W-:Y:S02]  /*106e0*/  @!P1 LEA.HI R16, R16, R16, RZ, 0x1 ;  /* 0x0000001010109211 */ /* 0x000fe400078f08ff */
[----:B------:R-:W-:Y:S01]  /*106f0*/  @!P0 LEA.HI R18, R18, R18, RZ, 0x1 ;  /* 0x0000001212128211 */ /* 0x000fe200078f08ff */
[--C-:B------:R-:W-:Y:S01]  /*10700*/  @!P5 IMAD.WIDE R12, R17, 0x4, R4.reuse ;  /* 0x00000004110cd825 */ /* 0x100fe200078e0204 */
[----:B------:R1:W-:Y:S01]  /*10710*/  @!P3 ST.E.64 desc[UR6][R8.64], R46 ;  /* 0x0000002e0800b985 */ /* 0x0003e2000c101b06 */
[----:B0-----:R-:W-:Y:S02]  /*10720*/  @!P1 LOP3.LUT R7, R16, 0xfffffffe, RZ, 0xc0, !PT ;  /* 0xfffffffe10079812 */ /* 0x001fe400078ec0ff */
[C---:B------:R-:W-:Y:S01]  /*10730*/  VIADD R2, R3.reuse, 0x60 ;  /* 0x0000006003027836 */ /* 0x040fe20000000000 */
[----:B------:R0:W-:Y:S01]  /*10740*/  @!P4 ST.E.64 desc[UR6][R10.64], R50 ;  /* 0x000000320a00c985 */ /* 0x0001e2000c101b06 */
[C---:B------:R-:W-:Y:S01]  /*10750*/  VIADD R17, R3.reuse, 0x68 ;  /* 0x0000006803117836 */ /* 0x040fe20000000000 */
[----:B------:R-:W-:Y:S01]  /*10760*/  ISETP.GE.AND P4, PT, R20, UR4, PT ;  /* 0x0000000414007c0c */ /* 0x000fe2000bf86270 */
[----:B------:R-:W-:Y:S01]  /*10770*/  VIADD R21, R3, 0x78 ;  /* 0x0000007803157836 */ /* 0x000fe20000000000 */
[----:B------:R-:W-:Y:S01]  /*10780*/  @!P5 ST.E.64 desc[UR6][R12.64], R54 ;  /* 0x000000360c00d985 */ /* 0x000fe2000c101b06 */
[----:B------:R-:W-:Y:S01]  /*10790*/  @!P2 LEA.HI R0, R0, R0, RZ, 0x1 ;  /* 0x000000000000a211 */ /* 0x000fe200078f08ff */
[----:B------:R-:W-:Y:S01]  /*107a0*/  @!P1 IMAD.WIDE R6, R7, 0x4, R4 ;  /* 0x0000000407069825 */ /* 0x000fe200078e0204 */
[----:B------:R-:W-:Y:S01]  /*107b0*/  ISETP.GE.AND P5, PT, R17, UR4, PT ;  /* 0x0000000411007c0c */ /* 0x000fe2000bfa6270 */
[----:B------:R-:W-:Y:S01]  /*107c0*/  @!P6 ST.E.64 desc[UR6][R14.64], R58 ;  /* 0x0000003a0e00e985 */ /* 0x000fe2000c101b06 */
[----:B------:R-:W-:Y:S01]  /*107d0*/  ISETP.GE.AND P6, PT, R2, UR4, PT ;  /* 0x0000000402007c0c */ /* 0x000fe2000bfc6270 */
[----:B------:R-:W-:Y:S01]  /*107e0*/  VIADD R16, R3, 0x80 ;  /* 0x0000008003107836 */ /* 0x000fe20000000000 */
[----:B------:R-:W-:Y:S01]  /*107f0*/  ISETP.GE.AND P3, PT, R21, UR4, PT ;  /* 0x0000000415007c0c */ /* 0x000fe2000bf66270 */
[----:B------:R2:W-:Y:S01]  /*10800*/  @!P1 ST.E.64 desc[UR6][R6.64], R62 ;  /* 0x0000003e06009985 */ /* 0x0005e2000c101b06 */
[----:B-1----:R-:W-:Y:S01]  /*10810*/  @!P0 LOP3.LUT R9, R18, 0xfffffffe, RZ, 0xc0, !PT ;  /* 0xfffffffe12098812 */ /* 0x002fe200078ec0ff */
[----:B------:R-:W-:Y:S01]  /*10820*/  VIADD R18, R3, 0x88 ;  /* 0x0000008803127836 */ /* 0x000fe20000000000 */
[----:B------:R-:W-:-:S02]  /*10830*/  @!P4 LEA.HI R20, R20, R20, RZ, 0x1 ;  /* 0x000000141414c211 */ /* 0x000fc400078f08ff */
[----:B0-----:R-:W-:Y:S01]  /*10840*/  @!P2 LOP3.LUT R11, R0, 0xfffffffe, RZ, 0xc0, !PT ;  /* 0xfffffffe000ba812 */ /* 0x001fe200078ec0ff */
[--C-:B------:R-:W-:Y:S01]  /*10850*/  @!P0 IMAD.WIDE R8, R9, 0x4, R4.reuse ;  /* 0x0000000409088825 */ /* 0x100fe200078e0204 */
[----:B------:R-:W-:Y:S02]  /*10860*/  ISETP.GE.AND P1, PT, R18, UR4, PT ;  /* 0x0000000412007c0c */ /* 0x000fe4000bf26270 */
[----:B------:R-:W-:Y:S01]  /*10870*/  @!P5 LEA.HI R17, R17, R17, RZ, 0x1 ;  /* 0x000000111111d211 */ /* 0x000fe200078f08ff */
[----:B------:R-:W-:Y:S01]  /*10880*/  VIADD R0, R3, 0x90 ;  /* 0x0000009003007836 */ /* 0x000fe20000000000 */
[----:B------:R-:W-:Y:S01]  /*10890*/  @!P6 LEA.HI R2, R2, R2, RZ, 0x1 ;  /* 0x000000020202e211 */ /* 0x000fe200078f08ff */
[----:B------:R0:W-:Y:S01]  /*108a0*/  @!P0 ST.E.64 desc[UR6][R8.64], R66 ;  /* 0x0000004208008985 */ /* 0x0001e2000c101b06 */
[----:B------:R-:W-:Y:S01]  /*108b0*/  @!P3 LEA.HI R21, R21, R21, RZ, 0x1 ;  /* 0x000000151515b211 */ /* 0x000fe200078f08ff */
[----:B--2---:R-:W-:Y:S01]  /*108c0*/  @!P2 IMAD.WIDE R6, R11, 0x4, R4 ;  /* 0x000000040b06a825 */ /* 0x004fe200078e0204 */
[----:B------:R-:W-:-:S02]  /*108d0*/  @!P6 LOP3.LUT R13, R2, 0xfffffffe, RZ, 0xc0, !PT ;  /* 0xfffffffe020de812 */ /* 0x000fc400078ec0ff */
[----:B------:R-:W-:Y:S01]  /*108e0*/  @!P5 LOP3.LUT R17, R17, 0xfffffffe, RZ, 0xc0, !PT ;  /* 0xfffffffe1111d812 */ /* 0x000fe200078ec0ff */
[----:B------:R-:W-:Y:S01]  /*108f0*/  VIADD R2, R3, 0x98 ;  /* 0x0000009803027836 */ /* 0x000fe20000000000 */
[----:B------:R-:W-:Y:S01]  /*10900*/  @!P4 LOP3.LUT R15, R20, 0xfffffffe, RZ, 0xc0, !PT ;  /* 0xfffffffe140fc812 */ /* 0x000fe200078ec0ff */
[----:B------:R1:W-:Y:S01]  /*10910*/  @!P2 ST.E.64 desc[UR6][R6.64], R70 ;  /* 0x000000460600a985 */ /* 0x0003e2000c101b06 */
[----:B------:R-:W-:Y:S01]  /*10920*/  @!P3 LOP3.LUT R21, R21, 0xfffffffe, RZ, 0xc0, !PT ;  /* 0xfffffffe1515b812 */ /* 0x000fe200078ec0ff */
[--C-:B------:R-:W-:Y:S01]  /*10930*/  @!P5 IMAD.WIDE R10, R17, 0x4, R4.reuse ;  /* 0x00000004110ad825 */ /* 0x100fe200078e0204 */
[----:B------:R-:W-:Y:S02]  /*10940*/  ISETP.GE.AND P0, PT, R16, UR4, PT ;  /* 0x0000000410007c0c */ /* 0x000fe4000bf06270 */
[----:B------:R-:W-:Y:S01]  /*10950*/  ISETP.GE.AND P2, PT, R0, UR4, PT ;  /* 0x0000000400007c0c */ /* 0x000fe2000bf46270 */
[----:B0-----:R-:W-:Y:S01]  /*10960*/  @!P6 IMAD.WIDE R8, R13, 0x4, R4 ;  /* 0x000000040d08e825 */ /* 0x001fe200078e0204 */
[----:B------:R-:W-:-:S03]  /*10970*/  @!P1 LEA.HI R18, R18, R18, RZ, 0x1 ;  /* 0x0000001212129211 */ /* 0x000fc600078f08ff */
[--C-:B------:R-:W-:Y:S01]  /*10980*/  @!P4 IMAD.WIDE R12, R15, 0x4, R4.reuse ;  /* 0x000000040f0cc825 */ /* 0x100fe200078e0204 */
[----:B------:R0:W-:Y:S03]  /*10990*/  @!P6 ST.E.64 desc[UR6][R8.64], R74 ;  /* 0x0000004a0800e985 */ /* 0x0001e6000c101b06 */
[--C-:B------:R-:W-:Y:S01]  /*109a0*/  @!P3 IMAD.WIDE R14, R21, 0x4, R4.reuse ;  /* 0x00000004150eb825 */ /* 0x100fe200078e0204 */
[----:B------:R2:W-:Y:S01]  /*109b0*/  @!P5 ST.E.64 desc[UR6][R10.64], R78 ;  /* 0x0000004e0a00d985 */ /* 0x0005e2000c101b06 */
[----:B------:R-:W-:Y:S02]  /*109c0*/  @!P0 LEA.HI R16, R16, R16, RZ, 0x1 ;  /* 0x0000001010108211 */ /* 0x000fe400078f08ff */
[C---:B------:R-:W-:Y:S01]  /*109d0*/  VIADD R17, R3.reuse, 0xa0 ;  /* 0x000000a003117836 */ /* 0x040fe20000000000 */
[----:B------:R3:W-:Y:S01]  /*109e0*/  @!P4 ST.E.64 desc[UR6][R12.64], R82 ;  /* 0x000000520c00c985 */ /* 0x0007e2000c101b06 */
[C---:B------:R-:W-:Y:S01]  /*109f0*/  VIADD R20, R3.reuse, 0xa8 ;  /* 0x000000a803147836 */ /* 0x040fe20000000000 */
[----:B-1----:R-:W-:Y:S01]  /*10a00*/  @!P0 LOP3.LUT R7, R16, 0xfffffffe, RZ, 0xc0, !PT ;  /* 0xfffffffe10078812 */ /* 0x002fe200078ec0ff */
[C---:B------:R-:W-:Y:S01]  /*10a10*/  VIADD R21, R3.reuse, 0xb0 ;  /* 0x000000b003157836 */ /* 0x040fe20000000000 */
[----:B------:R-:W-:Y:S01]  /*10a20*/  @!P3 ST.E.64 desc[UR6][R14.64], R86 ;  /* 0x000000560e00b985 */ /* 0x000fe2000c101b06 */
[----:B------:R-:W-:Y:S01]  /*10a30*/  ISETP.GE.AND P3, PT, R2, UR4, PT ;  /* 0x0000000402007c0c */ /* 0x000fe2000bf66270 */
[----:B------:R-:W-:Y:S01]  /*10a40*/  VIADD R3, R3, 0xb8 ;  /* 0x000000b803037836 */ /* 0x000fe20000000000 */
[----:B------:R-:W-:Y:S01]  /*10a50*/  ISETP.GE.AND P4, PT, R17, UR4, PT ;  /* 0x0000000411007c0c */ /* 0x000fe2000bf86270 */
[----:B------:R-:W-:Y:S01]  /*10a60*/  @!P0 IMAD.WIDE R6, R7, 0x4, R4 ;  /* 0x0000000407068825 */ /* 0x000fe200078e0204 */
[----:B------:R-:W-:-:S02]  /*10a70*/  ISETP.GE.AND P5, PT, R20, UR4, PT ;  /* 0x0000000414007c0c */ /* 0x000fc4000bfa6270 */
[----:B------:R-:W-:Y:S02]  /*10a80*/  ISETP.GE.AND P6, PT, R21, UR4, PT ;  /* 0x0000000415007c0c */ /* 0x000fe4000bfc6270 */
[----:B0-----:R-:W-:Y:S01]  /*10a90*/  @!P1 LOP3.LUT R9, R18, 0xfffffffe, RZ, 0xc0, !PT ;  /* 0xfffffffe12099812 */ /* 0x001fe200078ec0ff */
[----:B------:R0:W-:Y:S01]  /*10aa0*/  @!P0 ST.E.64 desc[UR6][R6.64], R90 ;  /* 0x0000005a06008985 */ /* 0x0001e2000c101b06 */
[----:B------:R-:W-:Y:S02]  /*10ab0*/  @!P2 LEA.HI R0, R0, R0, RZ, 0x1 ;  /* 0x000000000000a211 */ /* 0x000fe400078f08ff */
[----:B------:R-:W-:Y:S01]  /*10ac0*/  ISETP.GE.AND P0, PT, R3, UR4, PT ;  /* 0x0000000403007c0c */ /* 0x000fe2000bf06270 */
[----:B------:R-:W-:Y:S01]  /*10ad0*/  @!P1 IMAD.WIDE R8, R9, 0x4, R4 ;  /* 0x0000000409089825 */ /* 0x000fe200078e0204 */
[----:B------:R-:W-:Y:S02]  /*10ae0*/  @!P3 LEA.HI R2, R2, R2, RZ, 0x1 ;  /* 0x000000020202b211 */ /* 0x000fe400078f08ff */
[----:B------:R-:W-:-:S02]  /*10af0*/  @!P4 LEA.HI R17, R17, R17, RZ, 0x1 ;  /* 0x000000111111c211 */ /* 0x000fc400078f08ff */
[----:B------:R-:W-:Y:S01]  /*10b00*/  @!P5 LEA.HI R20, R20, R20, RZ, 0x1 ;  /* 0x000000141414d211 */ /* 0x000fe200078f08ff */
[----:B------:R1:W-:Y:S01]  /*10b10*/  @!P1 ST.E.64 desc[UR6][R8.64], R94 ;  /* 0x0000005e08009985 */ /* 0x0003e2000c101b06 */
[----:B------:R-:W-:Y:S02]  /*10b20*/  @!P6 LEA.HI R21, R21, R21, RZ, 0x1 ;  /* 0x000000151515e211 */ /* 0x000fe400078f08ff */
[----:B--2---:R-:W-:Y:S02]  /*10b30*/  @!P2 LOP3.LUT R11, R0, 0xfffffffe, RZ, 0xc0, !PT ;  /* 0xfffffffe000ba812 */ /* 0x004fe400078ec0ff */
[----:B---3--:R-:W-:Y:S02]  /*10b40*/  @!P3 LOP3.LUT R13, R2, 0xfffffffe, RZ, 0xc0, !PT ;  /* 0xfffffffe020db812 */ /* 0x008fe400078ec0ff */
[----:B------:R-:W-:Y:S01]  /*10b50*/  @!P4 LOP3.LUT R17, R17, 0xfffffffe, RZ, 0xc0, !PT ;  /* 0xfffffffe1111c812 */ /* 0x000fe200078ec0ff */
[----:B0-----:R-:W-:Y:S01]  /*10b60*/  @!P2 IMAD.WIDE R6, R11, 0x4, R4 ;  /* 0x000000040b06a825 */ /* 0x001fe200078e0204 */
[----:B------:R-:W-:-:S02]  /*10b70*/  @!P5 LOP3.LUT R15, R20, 0xfffffffe, RZ, 0xc0, !PT ;  /* 0xfffffffe140fd812 */ /* 0x000fc400078ec0ff */
[----:B------:R-:W-:Y:S01]  /*10b80*/  @!P6 LOP3.LUT R21, R21, 0xfffffffe, RZ, 0xc0, !PT ;  /* 0xfffffffe1515e812 */ /* 0x000fe200078ec0ff */
[--C-:B------:R-:W-:Y:S01]  /*10b90*/  @!P4 IMAD.WIDE R10, R17, 0x4, R4.reuse ;  /* 0x00000004110ac825 */ /* 0x100fe200078e0204 */
[----:B------:R2:W-:Y:S03]  /*10ba0*/  @!P2 ST.E.64 desc[UR6][R6.64], R98 ;  /* 0x000000620600a985 */ /* 0x0005e6000c101b06 */
        /* <DEDUP_REMOVED lines=14> */
.L_x_4211:
        /* <DEDUP_REMOVED lines=26> */
[----:B------:R-:W-:Y:S01]  /*10e30*/  IMAD.U32 R3, RZ, RZ, UR5 ;  /* 0x00000005ff037e24 */ /* 0x000fe2000f8e00ff */
[----:B------:R-:W-:Y:S01]  /*10e40*/  UIADD3 UR6, UR5, UR6, URZ ;  /* 0x0000000605067290 */ /* 0x000fe2000fffe03f */
[----:B------:R-:W-:Y:S02]  /*10e50*/  IMAD.U32 R2, RZ, RZ, UR4 ;  /* 0x00000004ff027e24 */ /* 0x000fe4000f8e00ff */
        /* <DEDUP_REMOVED lines=11> */
[----:B0-----:R-:W-:Y:S02]  /*10f10*/  IMAD R9, R8, R7, UR10 ;  /* 0x0000000a08097e24 */ /* 0x001fe4000f8e0207 */
[----:B------:R-:W-:Y:S02]  /*10f20*/  IMAD.MOV R7, RZ, RZ, -R5 ;  /* 0x000000ffff077224 */ /* 0x000fe400078e0a05 */
        /* <DEDUP_REMOVED lines=20> */
.L_x_4130:
        /* <DEDUP_REMOVED lines=18> */
.L_x_4214:
[----:B------:R-:W-:Y:S01]  /*11190*/  ULDC UR7, c[0x0][0xc50] ;  /* 0x0003140000077ab9 */ /* 0x000fe20000000800 */
[----:B------:R-:W-:Y:S01]  /*111a0*/  UMOV UR36, UR6 ;  /* 0x0000000600247c82 */ /* 0x000fe20008000000 */
[----:B------:R-:W-:-:S11]  /*111b0*/  UISETP.NE.AND UP0, UPT, UR7, 0x1, UPT ;  /* 0x000000010700788c */ /* 0x000fd6000bf05270 */
[----:B------:R-:W-:Y:S01]  /*111c0*/  @UP0 ULDC UR4, c[0x0][0xc54] ;  /* 0x0003150000040ab9 */ /* 0x000fe20000000800 */
[----:B------:R-:W-:Y:S01]  /*111d0*/  @UP0 ULDC UR8, c[0x0][0xc58] ;  /* 0x0003160000080ab9 */ /* 0x000fe20000000800 */
[----:B------:R-:W-:-:S04]  /*111e0*/  UIMAD.WIDE.U32 UR4, UR6, UR4, URZ ;  /* 0x00000004060472a5 */ /* 0x000fc8000f8e003f */
[----:B------:R-:W-:-:S12]  /*111f0*/  @UP0 USHF.R.U32.HI UR36, URZ, UR8, UR5 ;  /* 0x000000083f240299 */ /* 0x000fd80008011605 */
.L_x_4215:
[----:B------:R-:W-:Y:S01]  /*11200*/  ISETP.GE.AND P0, PT, R19, RZ, PT ;  /* 0x000000ff1300720c */ /* 0x000fe20003f06270 */
[----:B------:R-:W-:Y:S01]  /*11210*/  UIADD3 UR44, -UR36, URZ, URZ ;  /* 0x0000003f242c7290 */ /* 0x000fe2000fffe13f */
[----:B------:R-:W-:Y:S02]  /*11220*/  IMAD.MOV.U32 R10, RZ, RZ, 0x1 ;  /* 0x00000001ff0a7424 */ /* 0x000fe400078e00ff */
[----:B------:R-:W-:Y:S01]  /*11230*/  IMAD.MOV.U32 R0, RZ, RZ, RZ ;  /* 0x000000ffff007224 */ /* 0x000fe200078e00ff */
[----:B------:R-:W-:Y:S01]  /*11240*/  UIMAD UR44, UR7, UR44, UR6 ;  /* 0x0000002c072c72a4 */ /* 0x000fe2000f8e0206 */
[----:B------:R-:W-:-:S07]  /*11250*/  IMAD.MOV.U32 R3, RZ, RZ, 0x1 ;  /* 0x00000001ff037424 */ /* 0x000fce00078e00ff */
[----:B------:R-:W-:Y:S05]  /*11260*/  @!P0 BRA `(.L_x_4216) ;  /* 0x00000040004c8947 */ /* 0x000fea0003800000 */
[----:B------:R-:W0:Y:S01]  /*11270*/  S2UR UR45, SR_CTAID.X ;  /* 0x00000000002d79c3 */ /* 0x000e220000002500 */
[----:B------:R-:W-:Y:S01]  /*11280*/  ULDC UR6, c[0x0][0x448] ;  /* 0x0001120000067ab9 */ /* 0x000fe20000000800 */
[----:B------:R-:W-:Y:S01]  /*11290*/  ULDC.64 UR4, c[0x0][0x418] ;  /* 0x0001060000047ab9 */ /* 0x000fe20000000a00 */
[----:B------:R-:W-:Y:S02]  /*112a0*/  UISETP.NE.AND UP1, UPT, UR6, 0x1, UPT ;  /* 0x000000010600788c */ /* 0x000fe4000bf25270 */
[----:B------:R-:W-:Y:S01]  /*112b0*/  UISETP.NE.U32.AND UP0, UPT, UR4, URZ, UPT ;  /* 0x0000003f0400728c */ /* 0x000fe2000bf05070 */
[----:B------:R-:W-:Y:S02]  /*112c0*/  ULDC UR11, c[0x0][0x288] ;  /* 0x0000a200000b7ab9 */ /* 0x000fe40000000800 */
[----:B------:R-:W-:Y:S01]  /*112d0*/  ULDC UR4, c[0x0][0x424] ;  /* 0x0001090000047ab9 */ /* 0x000fe20000000800 */
[----:B------:R-:W-:Y:S01]  /*112e0*/  UISETP.NE.AND.EX UP0, UPT, UR5, URZ, UPT, UP0 ;  /* 0x0000003f0500728c */ /* 0x000fe2000bf05300 */
[----:B------:R-:W-:Y:S01]  /*112f0*/  ULDC UR12, c[0x0][0x2f0] ;  /* 0x0000bc00000c7ab9 */ /* 0x000fe20000000800 */
[----:B------:R-:W-:-:S02]  /*11300*/  UIADD3 UR6, -UR11, 0x1, URZ ;  /* 0x000000010b067890 */ /* 0x000fc4000fffe13f */
[----:B------:R-:W-:Y:S01]  /*11310*/  USEL UR10, UR4, 0x1, UP0 ;  /* 0x00000001040a7887 */ /* 0x000fe20008000000 */
[----:B------:R-:W-:Y:S02]  /*11320*/  @UP1 ULDC UR13, c[0x0][0x450] ;  /* 0x00011400000d1ab9 */ /* 0x000fe40000000800 */
[----:B------:R-:W-:Y:S01]  /*11330*/  @UP1 ULDC UR4, c[0x0][0x44c] ;  /* 0x0001130000041ab9 */ /* 0x000fe20000000800 */
[----:B------:R-:W-:Y:S02]  /*11340*/  UIMAD UR7, UR10, UR12, 0x5f ;  /* 0x0000005f0a0774a4 */ /* 0x000fe4000f8e020c */
[----:B------:R-:W-:Y:S02]  /*11350*/  UIMAD UR9, UR10, UR12, UR6 ;  /* 0x0000000c0a0972a4 */ /* 0x000fe4000f8e0206 */
[----:B------:R-:W-:Y:S02]  /*11360*/  UIMAD.WIDE UR6, UR7, 0x2aaaaaab, URZ ;  /* 0x2aaaaaab070678a5 */ /* 0x000fe4000f8e023f */
[----:B0-----:R-:W-:-:S02]  /*11370*/  USHF.L.U32 UR45, UR45, 0x7, URZ ;  /* 0x000000072d2d7899 */ /* 0x001fc4000800063f */
[----:B------:R-:W-:Y:S02]  /*11380*/  USHF.R.U32.HI UR43, URZ, 0x1f, UR7 ;  /* 0x0000001f3f2b7899 */ /* 0x000fe40008011607 */
[----:B------:R-:W-:Y:S02]  /*11390*/  UIADD3 UR8, UR45, 0x7f, URZ ;  /* 0x0000007f2d087890 */ /* 0x000fe4000fffe03f */
[----:B------:R-:W-:Y:S02]  /*113a0*/  ULEA.HI.SX32 UR43, UR7, UR43, 0x1c ;  /* 0x0000002b072b7291 */ /* 0x000fe4000f8fe23f */
[----:B------:R-:W-:-:S04]  /*113b0*/  UIMAD.WIDE.U32 UR4, UR8, UR4, URZ ;  /* 0x00000004080472a5 */ /* 0x000fc8000f8e003f */
[----:B------:R-:W-:-:S03]  /*113c0*/  @UP1 USHF.R.U32.HI UR8, URZ, UR13, UR5 ;  /* 0x0000000d3f081299 */ /* 0x000fc60008011605 */
[----:B------:R-:W-:Y:S01]  /*113d0*/  ULDC.64 UR4, c[0x0][0x9e0] ;  /* 0x0002780000047ab9 */ /* 0x000fe20000000a00 */
[----:B------:R-:W-:Y:S02]  /*113e0*/  UIADD3 UR9, UR9, UR8, URZ ;  /* 0x0000000809097290 */ /* 0x000fe4000fffe03f */
[----:B------:R-:W-:Y:S02]  /*113f0*/  UISETP.GE.AND UP0, UPT, UR5, 0x1, UPT ;  /* 0x000000010500788c */ /* 0x000fe4000bf06270 */
[----:B------:R-:W-:-:S04]  /*11400*/  UIADD3 UR4, UR9, UR4, URZ ;  /* 0x0000000409047290 */ /* 0x000fc8000fffe03f */
[----:B------:R-:W-:-:S13]  /*11410*/  PLOP3.LUT P1, PT, PT, PT, UP0, 0x80, 0x0 ;  /* 0x000000000000781c */ /* 0x000fda0003f2f008 */
[----:B------:R-:W-:Y:S05]  /*11420*/  @!P1 BRA `(.L_x_4217) ;  /* 0x0000000000449947 */ /* 0x000fea0003800000 */
        /* <DEDUP_REMOVED lines=10> */
.L_x_4218:
[----:B------:R-:W-:-:S11]  /*114d0*/  UISETP.NE.AND UP0, UPT, UR5, 0x1, UPT ;  /* 0x000000010500788c */ /* 0x000fd6000bf05270 */
[----:B------:R-:W-:Y:S02]  /*114e0*/  @UP0 ULDC.64 UR14, c[0x0][0x9e8] ;  /* 0x00027a00000e0ab9 */ /* 0x000fe40000000a00 */
[----:B------:R-:W-:-:S04]  /*114f0*/  UIMAD.WIDE.U32 UR6, UR8, UR14, URZ ;  /* 0x0000000e080672a5 */ /* 0x000fc8000f8e003f */
[----:B------:R-:W-:-:S12]  /*11500*/  @UP0 USHF.R.U32.HI UR8, URZ, UR15, UR7 ;  /* 0x0000000f3f080299 */ /* 0x000fd80008011607 */
.L_x_4219:
[----:B------:R-:W-:-:S04]  /*11510*/  UIMAD UR8, UR8, UR5, UR5 ;  /* 0x00000005080872a4 */ /* 0x000fc8000f8e0205 */
[----:B------:R-:W-:-:S04]  /*11520*/  UISETP.LT.AND UP0, UPT, UR4, UR8, UPT ;  /* 0x000000080400728c */ /* 0x000fc8000bf01270 */
[----:B------:R-:W-:-:S12]  /*11530*/  USEL UR4, UR4, UR8, UP0 ;  /* 0x0000000804047287 */ /* 0x000fd80008000000 */
.L_x_4217:
[----:B------:R-:W-:Y:S01]  /*11540*/  UIADD3 UR6, UR4, 0x5f, URZ ;  /* 0x0000005f04067890 */ /* 0x000fe2000fffe03f */
[----:B------:R-:W-:Y:S01]  /*11550*/  @UP1 ULDC UR8, c[0x0][0x44c] ;  /* 0x0001130000081ab9 */ /* 0x000fe20000000800 */
[----:B------:R-:W-:Y:S02]  /*11560*/  @UP1 ULDC UR13, c[0x0][0x450] ;  /* 0x00011400000d1ab9 */ /* 0x000fe40000000800 */
[----:B------:R-:W-:Y:S02]  /*11570*/  UIMAD.WIDE UR6, UR6, 0x2aaaaaab, URZ ;  /* 0x2aaaaaab060678a5 */ /* 0x000fe4000f8e023f */
[----:B------:R-:W-:Y:S02]  /*11580*/  UIMAD.WIDE.U32 UR8, UR45, UR8, URZ ;  /* 0x000000082d0872a5 */ /* 0x000fe4000f8e003f */
[----:B------:R-:W-:Y:S01]  /*11590*/  USHF.R.U32.HI UR42, URZ, 0x1f, UR7 ;  /* 0x0000001f3f2a7899 */ /* 0x000fe20008011607 */
[----:B------:R-:W-:Y:S01]  /*115a0*/  UMOV UR4, UR45 ;  /* 0x0000002d00047c82 */ /* 0x000fe20008000000 */
[----:B------:R-:W-:-:S02]  /*115b0*/  UIMAD UR10, UR10, UR12, -UR11 ;  /* 0x0000000c0a0a72a4 */ /* 0x000fc4000f8e0a0b */
[----:B------:R-:W-:Y:S02]  /*115c0*/  @UP1 USHF.R.U32.HI UR4, URZ, UR13, UR9 ;  /* 0x0000000d3f041299 */ /* 0x000fe40008011609 */
[----:B------:R-:W-:Y:S02]  /*115d0*/  ULEA.HI.SX32 UR42, UR7, UR42, 0x1c ;  /* 0x0000002a072a7291 */ /* 0x000fe4000f8fe23f */
[----:B------:R-:W-:Y:S02]  /*115e0*/  UIADD3 UR4, UR10, UR4, URZ ;  /* 0x000000040a047290 */ /* 0x000fe4000fffe03f */
[----:B------:R-:W-:Y:S01]  /*115f0*/  UISETP.LT.AND UP0, UPT, UR43, UR42, UPT ;  /* 0x0000002a2b00728c */ /* 0x000fe2000bf01270 */
[----:B------:R-:W-:Y:S02]  /*11600*/  ULDC UR8, c[0x0][0x9dc] ;  /* 0x0002770000087ab9 */ /* 0x000fe40000000800 */
[----:B------:R-:W-:Y:S02]  /*11610*/  UIADD3 UR8, UR4, -UR8, URZ ;  /* 0x8000000804087290 */ /* 0x000fe4000fffe03f */
[----:B------:R-:W-:Y:S01]  /*11620*/  USEL UR12, UR43, UR42, UP0 ;  /* 0x0000002a2b0c7287 */ /* 0x000fe20008000000 */
        /* <DEDUP_REMOVED lines=11> */
.L_x_4221:
[----:B------:R-:W-:-:S11]  /*116e0*/  UISETP.NE.AND UP0, UPT, UR5, 0x1, UPT ;  /* 0x000000010500788c */ /* 0x000fd6000bf05270 */
[----:B------:R-:W-:Y:S02]  /*116f0*/  @UP0 ULDC.64 UR10, c[0x0][0x9e8] ;  /* 0x00027a00000a0ab9 */ /* 0x000fe40000000a00 */
[----:B------:R-:W-:-:S04]  /*11700*/  UIMAD.WIDE.U32 UR6, UR4, UR10, URZ ;  /* 0x0000000a040672a5 */ /* 0x000fc8000f8e003f */
[----:B------:R-:W-:-:S12]  /*11710*/  @UP0 USHF.R.U32.HI UR4, URZ, UR11, UR7 ;  /* 0x0000000b3f040299 */ /* 0x000fd80008011607 */
.L_x_4222:
[----:B------:R-:W-:-:S04]  /*11720*/  UIMAD UR4, UR4, UR5, URZ ;  /* 0x00000005040472a4 */ /* 0x000fc8000f8e023f */
[----:B------:R-:W-:-:S04]  /*11730*/  UISETP.LT.AND UP0, UPT, UR8, UR4, UPT ;  /* 0x000000040800728c */ /* 0x000fc8000bf01270 */
[----:B------:R-:W-:-:S12]  /*11740*/  USEL UR8, UR8, UR4, !UP0 ;  /* 0x0000000408087287 */ /* 0x000fd8000c000000 */
.L_x_4220:
[----:B------:R-:W-:Y:S02]  /*11750*/  UIMAD.WIDE UR4, UR8, 0x2aaaaaab, URZ ;  /* 0x2aaaaaab080478a5 */ /* 0x000fe4000f8e023f */
[----:B------:R-:W-:Y:S02]  /*11760*/  USHF.R.U32.HI UR10, URZ, 0x10, UR44 ;  /* 0x000000103f0a7899 */ /* 0x000fe4000801162c */
[----:B------:R-:W-:Y:S02]  /*11770*/  USHF.R.U32.HI UR4, URZ, 0x1f, UR5 ;  /* 0x0000001f3f047899 */ /* 0x000fe40008011605 */
[----:B------:R-:W-:Y:S02]  /*11780*/  ULOP3.LUT UR44, UR44, 0xffff, URZ, 0xc0, !UPT ;  /* 0x0000ffff2c2c7892 */ /* 0x000fe4000f8ec03f */
[----:B------:R-:W-:Y:S01]  /*11790*/  ULEA.HI.SX32 UR4, UR5, UR4, 0x1c ;  /* 0x0000000405047291 */ /* 0x000fe2000f8fe23f */
        /* <DEDUP_REMOVED lines=40> */
.L_x_4223:
[----:B------:R-:W-:Y:S01]  /*11a20*/  UIMAD UR39, UR44, UR41, UR40 ;  /* 0x000000292c2772a4 */ /* 0x000fe2000f8e0228 */
[----:B------:R-:W-:Y:S02]  /*11a30*/  IMAD.U32 R0, RZ, RZ, UR12 ;  /* 0x0000000cff007e24 */ /* 0x000fe4000f8e00ff */
[----:B------:R-:W-:-:S03]  /*11a40*/  IMAD.MOV.U32 R10, RZ, RZ, 0x1 ;  /* 0x00000001ff0a7424 */ /* 0x000fc600078e00ff */
        /* <DEDUP_REMOVED lines=30> */
.L_x_4224:
        /* <DEDUP_REMOVED lines=20> */
.L_x_4226:
        /* <DEDUP_REMOVED lines=15> */
.L_x_4225:
[----:B------:R-:W0:Y:S01]  /*11e60*/  LDC.64 R2, c[0x0][0x9f8] ;  /* 0x00027e00ff027b82 */ /* 0x000e220000000a00 */
[----:B------:R-:W-:-:S07]  /*11e70*/  ULDC.64 UR4, c[0x0][0x208] ;  /* 0x0000820000047ab9 */ /* 0x000fce0000000a00 */
[----:B------:R-:W1:Y:S01]  /*11e80*/  LDC.64 R4, c[0x0][0x418] ;  /* 0x00010600ff047b82 */ /* 0x000e620000000a00 */
[----:B0-----:R-:W-:-:S04]  /*11e90*/  ISETP.NE.U32.AND P0, PT, R2, RZ, PT ;  /* 0x000000ff0200720c */ /* 0x001fc80003f05070 */
[----:B------:R-:W-:-:S13]  /*11ea0*/  ISETP.NE.AND.EX P0, PT, R3, RZ, PT, P0 ;  /* 0x000000ff0300720c */ /* 0x000fda0003f05300 */
[----:B------:R-:W0:Y:S02]  /*11eb0*/  @P0 LDC.64 R2, c[0x0][0x9f8] ;  /* 0x00027e00ff020b82 */ /* 0x000e240000000a00 */
[----:B0-----:R-:W-:-:S05]  /*11ec0*/  @P0 IMAD.WIDE R2, R19, 0x4, R2 ;  /* 0x0000000413020825 */ /* 0x001fca00078e0202 */
[----:B------:R-:W2:Y:S01]  /*11ed0*/  @P0 LDG.E R19, desc[UR4][R2.64] ;  /* 0x0000000402130981 */ /* 0x000ea2000c1e1900 */
[----:B-1----:R-:W-:Y:S01]  /*11ee0*/  ISETP.NE.U32.AND P0, PT, R4, RZ, PT ;  /* 0x000000ff0400720c */ /* 0x002fe20003f05070 */
[----:B------:R-:W-:Y:S01]  /*11ef0*/  UMOV UR4, 0xffffffff ;  /* 0xffffffff00047882 */ /* 0x000fe20000000000 */
[----:B------:R-:W-:Y:S01]  /*11f00*/  LOP3.LUT R17, R17, 0xfffffffe, RZ, 0xc0, !PT ;  /* 0xfffffffe11117812 */ /* 0x000fe200078ec0ff */
[----:B------:R-:W0:Y:S01]  /*11f10*/  S2R R0, SR_TID.X ;  /* 0x0000000000007919 */ /* 0x000e220000002100 */
[----:B------:R-:W-:Y:S01]  /*11f20*/  ISETP.NE.AND.EX P1, PT, R5, RZ, PT, P0 ;  /* 0x000000ff0500720c */ /* 0x000fe20003f25300 */
[----:B------:R-:W-:-:S12]  /*11f30*/  VIADD R18, R18, 0xffffffff ;  /* 0xffffffff12127836 */ /* 0x000fd80000000000 */
[----:B------:R-:W-:Y:S02]  /*11f40*/  @P1 LOP3.LUT R17, R17, 0x1, RZ, 0xfc, !PT ;  /* 0x0000000111111812 */ /* 0x000fe400078efcff */
[----:B0-----:R-:W-:-:S04]  /*11f50*/  SHF.R.U32.HI R0, RZ, 0x5, R0 ;  /* 0x00000005ff007819 */ /* 0x001fc80000011600 */
[----:B------:R-:W-:Y:S02]  /*11f60*/  LOP3.LUT R0, R0, 0x3, RZ, 0xc0, !PT ;  /* 0x0000000300007812 */ /* 0x000fe400078ec0ff */
[----:B--2---:R-:W-:Y:S02]  /*11f70*/  SHF.R.S32.HI R7, RZ, 0x1f, R19 ;  /* 0x0000001fff077819 */ /* 0x004fe40000011413 */
[----:B------:R-:W-:-:S03]  /*11f80*/  SEL R16, R19, RZ, !P1 ;  /* 0x000000ff13107207 */ /* 0x000fc60004800000 */
[----:B------:R0:W-:Y:S01]  /*11f90*/  STL [R1], R7 ;  /* 0x0000000701007387 */ /* 0x0001e20000100800 */
[----:B------:R-:W-:Y:S05]  /*11fa0*/  BRA.DIV UR4, `(.L_x_4227) ;  /* 0x0000003a04a47947 */ /* 0x000fea000b800000 */
[----:B------:R1:W2:Y:S02]  /*11fb0*/  SHFL.IDX PT, R14, R0, RZ, 0x1f ;  /* 0x00001fff000e7589 */ /* 0x0002a400000e0000 */
.L_x_4311:
[----:B--2---:R-:W-:Y:S02]  /*11fc0*/  ISETP.NE.AND P0, PT, R14, RZ, PT ;  /* 0x000000ff0e00720c */ /* 0x004fe40003f05270 */
[----:B------:R-:W-:Y:S02]  /*11fd0*/  PLOP3.LUT P2, PT, PT, PT, PT, 0x8, 0x0 ;  /* 0x000000000000781c */ /* 0x000fe40003f4e170 */
[----:B------:R-:W-:-:S11]  /*11fe0*/  LOP3.LUT R17, R17, 0xfffffffd, RZ, 0xc0, !PT ;  /* 0xfffffffd11117812 */ /* 0x000fd600078ec0ff */
[----:B------:R-:W-:Y:S01]  /*11ff0*/  @P2 LOP3.LUT R17, R17, 0x2, RZ, 0xfc, !PT ;  /* 0x0000000211112812 */ /* 0x000fe200078efcff */
[----:B------:R-:W-:Y:S06]  /*12000*/  @P0 BRA `(.L_x_4228) ;  /* 0x0000000400180947 */ /* 0x000fec0003800000 */
[----:B------:R-:W-:-:S03]  /*12010*/  UMOV UR4, 0xffffffff ;  /* 0xffffffff00047882 */ /* 0x000fc60000000000 */
[----:B------:R-:W-:Y:S05]  /*12020*/  BRA.DIV UR4, `(.L_x_4229) ;  /* 0x0000003a04a47947 */ /* 0x000fea000b800000 */
[----:B------:R-:W-:-:S13]  /*12030*/  ELECT P6, URZ, PT ;  /* 0x00000000003f782f */ /* 0x000fda00038c0000 */
.L_x_4314:
[----:B------:R-:W-:Y:S05]  /*12040*/  @!P6 BRA `(.L_x_4228) ;  /* 0x000000040008e947 */ /* 0x000fea0003800000 */
[----:B------:R-:W-:Y:S01]  /*12050*/  IMAD.MOV.U32 R16, RZ, RZ, R19 ;  /* 0x000000ffff107224 */ /* 0x000fe200078e0013 */
[----:B------:R-:W-:Y:S06]  /*12060*/  @!P1 BRA `(.L_x_4230) ;  /* 0x00000000004c9947 */ /* 0x000fec0003800000 */
[----:B------:R-:W2:Y:S01]  /*12070*/  LDC R6, c[0x0][0x43c] ;  /* 0x00010f00ff067b82 */ /* 0x000ea20000000800 */
[----:B-1----:R-:W-:Y:S01]  /*12080*/  IMAD.MOV.U32 R0, RZ, RZ, R18 ;  /* 0x000000ffff007224 */ /* 0x002fe200078e0012 */
[----:B------:R-:W-:Y:S01]  /*12090*/  ULDC.64 UR4, c[0x0][0x428] ;  /* 0x00010a0000047ab9 */ /* 0x000fe20000000a00 */
[----:B------:R-:W-:Y:S01]  /*120a0*/  ULDC.64 UR6, c[0x0][0x208] ;  /* 0x0000820000067ab9 */ /* 0x000fe20000000a00 */
[----:B------:R-:W-:-:S04]  /*120b0*/  IMAD R8, R7, UR4, RZ ;  /* 0x0000000407087c24 */ /* 0x000fc8000f8e02ff */
[----:B0-----:R-:W-:Y:S01]  /*120c0*/  IMAD R7, R19, UR5, R8 ;  /* 0x0000000513077c24 */ /* 0x001fe2000f8e0208 */
[----:B--2---:R-:W-:-:S13]  /*120d0*/  ISETP.NE.AND P0, PT, R6, 0x1, PT ;  /* 0x000000010600780c */ /* 0x004fda0003f05270 */
        /* <DEDUP_REMOVED lines=12> */
.L_x_4230:
[----:B-1----:R-:W-:Y:S01]  /*121a0*/  IMAD.MOV.U32 R0, RZ, RZ, 0x1 ;  /* 0x00000001ff007424 */ /* 0x002fe200078e00ff */
[----:B------:R-:W1:Y:S04]  /*121b0*/  S2R R9, SR_TID.X ;  /* 0x0000000000097919 */ /* 0x000e680000002100 */
[----:B------:R-:W-:-:S04]  /*121c0*/  SHF.L.U32 R0, R0, 0x1f, RZ ;  /* 0x0000001f00007819 */ /* 0x000fc800000006ff */
[----:B------:R-:W3:Y:S01]  /*121d0*/  SYNCS.PHASECHK.TRANS64.TRYWAIT P0, [UR38+0x30840], R0 ;  /* 0x03084000ff0075a7 */ /* 0x000ee20008000166 */
[----:B-1----:R-:W-:-:S04]  /*121e0*/  LOP3.LUT R2, R9, 0x7f, RZ, 0xc0, !PT ;  /* 0x0000007f09027812 */ /* 0x002fc800078ec0ff */
[----:B------:R-:W-:Y:S01]  /*121f0*/  ISETP.NE.AND P1, PT, R2, RZ, PT ;  /* 0x000000ff0200720c */ /* 0x000fe20003f25270 */
[----:B---3--:R-:W-:-:S12]  /*12200*/  @!P0 BRA `(.L_x_4231) ;  /* 0x00000038004c8947 */ /* 0x008fd80003800000 */
.L_x_4315:
[----:B------:R-:W-:Y:S05]  /*12210*/  @P1 BRA `(.L_x_4232) ;  /* 0x0000000000181947 */ /* 0x000fea0003800000 */
[----:B------:R-:W3:Y:S01]  /*12220*/  S2R R2, SR_TID.X ;  /* 0x0000000000027919 */ /* 0x000ee20000002100 */
[----:B-1----:R-:W-:-:S04]  /*12230*/  IMAD.MOV.U32 R0, RZ, RZ, 0x9000 ;  /* 0x00009000ff007424 */ /* 0x002fc800078e00ff */
[----:B------:R4:W-:Y:S01]  /*12240*/  SYNCS.ARRIVE.TRANS64 RZ, [UR38+0x30830], R0 ;  /* 0x03083000ffff79a7 */ /* 0x0009e20008000026 */
[----:B---3--:R-:W-:-:S13]  /*12250*/  LOP3.LUT P0, RZ, R2, 0x1f, RZ, 0xc0, !PT ;  /* 0x0000001f02ff7812 */ /* 0x008fda000780c0ff */
[----:B----4-:R-:W-:Y:S05]  /*12260*/  @!P0 BRA `(.L_x_4232) ;  /* 0x0000000000048947 */ /* 0x010fea0003800000 */
[----:B------:R-:W-:Y:S01]  /*12270*/  BPT.TRAP 0x1 ;  /* 0x000000040000795c */ /* 0x000fe20000300000 */
.L_x_4232:
[----:B------:R-:W-:Y:S01]  /*12280*/  R2UR UR11, R18 ;  /* 0x00000000120b72ca */ /* 0x000fe200000e0000 */
[----:B------:R-:W-:Y:S01]  /*12290*/  ULDC.64 UR4, c[0x0][0x198] ;  /* 0x0000660000047ab9 */ /* 0x000fe20000000a00 */
[----:B-----5:R-:W-:Y:S01]  /*122a0*/  R2UR UR13, R16 ;  /* 0x00000000100d72ca */ /* 0x020fe200000e0000 */
[----:B------:R-:W-:Y:S01]  /*122b0*/  UIADD3 UR4, UP0, UR4, 0x370, URZ ;  /* 0x0000037004047890 */ /* 0x000fe2000ff1e03f */
[----:B------:R-:W-:Y:S01]  /*122c0*/  PLOP3.LUT P0, PT, PT, PT, PT, 0x80, 0x0 ;  /* 0x000000000000781c */ /* 0x000fe20003f0f070 */
[----:B------:R-:W-:Y:S01]  /*122d0*/  UIADD3 UR8, UR38, 0x1e400, URZ ;  /* 0x0001e40026087890 */ /* 0x000fe2000fffe03f */
[----:B------:R-:W-:Y:S01]  /*122e0*/  LOP3.LUT R17, R17, 0xfffffffd, RZ, 0xc0, !PT ;  /* 0xfffffffd11117812 */ /* 0x000fe200078ec0ff */
[----:B------:R-:W-:Y:S02]  /*122f0*/  UIADD3 UR9, UR38, 0x30830, URZ ;  /* 0x0003083026097890 */ /* 0x000fe4000fffe03f */
[----:B------:R-:W-:Y:S02]  /*12300*/  UIADD3.X UR5, URZ, UR5, URZ, UP0, !UPT ;  /* 0x000000053f057290 */ /* 0x000fe400087fe43f */
[----:B------:R-:W-:-:S02]  /*12310*/  UIADD3 UR24, UR38, 0x21400, URZ ;  /* 0x0002140026187890 */ /* 0x000fc4000fffe03f */
[----:B------:R-:W-:Y:S02]  /*12320*/  UIMAD UR11, UR11, 0x60, URZ ;  /* 0x000000600b0b78a4 */ /* 0x000fe4000f8e023f */
        /* <DEDUP_REMOVED lines=16> */
[----:B------:R-:W-:Y:S01]  /*12430*/  @P0 LOP3.LUT R17, R17, 0x2, RZ, 0xfc, !PT ;  /* 0x0000000211110812 */ /* 0x000fe200078efcff */
[----:B------:R3:W-:Y:S01]  /*12440*/  UTMALDG.4D [UR24], [UR4], desc[UR6] ;  /* 0x00000618040075b4 */ /* 0x0007e20008019000 */
[----:B------:R3:W-:Y:S02]  /*12450*/  UTMALDG.4D [UR16], [UR4], desc[UR6] ;  /* 0x00000610040075b4 */ /* 0x0007e40008019000 */
[----:B---3--:R-:W-:-:S03]  /*12460*/  NOP ;  /* 0x0000000000007918 */ /* 0x008fc60000000000 */
.L_x_4228:
        /* <DEDUP_REMOVED lines=10> */
[----:B--2---:R-:W-:Y:S02]  /*12510*/  IMAD.U32 R4, RZ, RZ, UR6 ;  /* 0x00000006ff047e24 */ /* 0x004fe4000f8e00ff */
[----:B-1----:R-:W1:Y:S01]  /*12520*/  LDC.64 R2, c[0x4][R2] ;  /* 0x0100000002027b82 */ /* 0x002e620000000a00 */
[----:B------:R-:W-:Y:S02]  /*12530*/  IMAD.U32 R5, RZ, RZ, UR7 ;  /* 0x00000007ff057e24 */ /* 0x000fe4000f8e00ff */
[----:B------:R-:W-:Y:S02]  /*12540*/  IMAD.U32 R6, RZ, RZ, UR8 ;  /* 0x00000008ff067e24 */ /* 0x000fe4000f8e00ff */
[----:B0-----:R-:W-:-:S02]  /*12550*/  IMAD.U32 R7, RZ, RZ, UR9 ;  /* 0x00000009ff077e24 */ /* 0x001fc4000f8e00ff */
[----:B------:R-:W-:Y:S02]  /*12560*/  IMAD.U32 R10, RZ, RZ, UR4 ;  /* 0x00000004ff0a7e24 */ /* 0x000fe4000f8e00ff */
[----:B------:R-:W-:Y:S02]  /*12570*/  IMAD.U32 R11, RZ, RZ, UR5 ;  /* 0x00000005ff0b7e24 */ /* 0x000fe4000f8e00ff */
[----:B------:R-:W-:Y:S02]  /*12580*/  IMAD.MOV.U32 R8, RZ, RZ, 0x70 ;  /* 0x00000070ff087424 */ /* 0x000fe400078e00ff */
[----:B------:R-:W-:Y:S02]  /*12590*/  IMAD.MOV.U32 R12, RZ, RZ, 0x1 ;  /* 0x00000001ff0c7424 */ /* 0x000fe400078e00ff */
[----:B------:R-:W-:-:S07]  /*125a0*/  IMAD.MOV.U32 R13, RZ, RZ, RZ ;  /* 0x000000ffff0d7224 */ /* 0x000fce00078e00ff */
[----:B------:R-:W-:-:S07]  /*125b0*/  LEPC R20, `(.L_x_4233) ;  /* 0x000000001014794e */ /* 0x000fce0000000000 */
[----:B-1----:R-:W-:Y:S05]  /*125c0*/  CALL.ABS.NOINC R2 ;  /* 0x0000000002007343 */ /* 0x002fea0003c00000 */
.L_x_4233:
[----:B0-----:R-:W0:Y:S01]  /*125d0*/  LDC R7, c[0x0][0x448] ;  /* 0x00011200ff077b82 */ /* 0x001e220000000800 */
[----:B------:R-:W3:Y:S01]  /*125e0*/  S2R R13, SR_TID.X ;  /* 0x00000000000d7919 */ /* 0x000ee20000002100 */
[----:B------:R-:W-:Y:S01]  /*125f0*/  USHF.R.S32.HI UR4, URZ, 0x1f, UR36 ;  /* 0x0000001f3f047899 */ /* 0x000fe20008011424 */
[----:B------:R-:W-:Y:S01]  /*12600*/  ULDC.64 UR8, c[0x0][0x2d8] ;  /* 0x0000b60000087ab9 */ /* 0x000fe20000000a00 */
[----:B------:R-:W4:Y:S02]  /*12610*/  S2R R8, SR_CTAID.Z ;  /* 0x0000000000087919 */ /* 0x000f240000002700 */
[----:B------:R-:W-:Y:S02]  /*12620*/  UIMAD UR6, UR4, UR8, URZ ;  /* 0x00000008040672a4 */ /* 0x000fe4000f8e023f */
[----:B------:R-:W-:Y:S02]  /*12630*/  UIMAD.WIDE.U32 UR4, UR36, UR8, URZ ;  /* 0x00000008240472a5 */ /* 0x000fe4000f8e003f */
[----:B------:R-:W-:-:S04]  /*12640*/  UIMAD UR6, UR36, UR9, UR6 ;  /* 0x00000009240672a4 */ /* 0x000fc8000f8e0206 */
[----:B------:R-:W-:Y:S01]  /*12650*/  UIADD3 UR5, UR5, UR6, URZ ;  /* 0x0000000605057290 */ /* 0x000fe2000fffe03f */
[----:B0-----:R-:W-:Y:S02]  /*12660*/  ISETP.NE.AND P0, PT, R7, 0x1, PT ;  /* 0x000000010700780c */ /* 0x001fe40003f05270 */
[C---:B---3--:R-:W-:Y:S01]  /*12670*/  LOP3.LUT R12, R13.reuse, 0x7f, RZ, 0xc0, !PT ;  /* 0x0000007f0d0c7812 */ /* 0x048fe200078ec0ff */
[----:B-1----:R-:W-:-:S10]  /*12680*/  IMAD.SHL.U32 R3, R13, 0x10, RZ ;  /* 0x000000100d037824 */ /* 0x002fd400078e00ff */
[----:B--2---:R-:W0:Y:S01]  /*12690*/  @P0 LDC R5, c[0x0][0x44c] ;  /* 0x00011300ff050b82 */ /* 0x004e220000000800 */
[----:B------:R-:W-:-:S04]  /*126a0*/  SHF.R.U32.HI R6, RZ, 0x3, R12 ;  /* 0x00000003ff067819 */ /* 0x000fc8000001160c */
[----:B------:R-:W-:-:S03]  /*126b0*/  LOP3.LUT R0, R6, 0x70, R3, 0xf8, !PT ;  /* 0x0000007006007812 */ /* 0x000fc600078ef803 */
[----:B------:R-:W1:Y:S02]  /*126c0*/  @P0 LDC R4, c[0x0][0x450] ;  /* 0x00011400ff040b82 */ /* 0x000e640000000800 */
[----:B------:R-:W-:-:S04]  /*126d0*/  VIADD R0, R0, UR45 ;  /* 0x0000002d00007c36 */ /* 0x000fc80008000000 */
[----:B------:R-:W-:Y:S02]  /*126e0*/  IMAD.MOV.U32 R9, RZ, RZ, R0 ;  /* 0x000000ffff097224 */ /* 0x000fe400078e0000 */
[----:B------:R-:W2:Y:S01]  /*126f0*/  LDC.64 R2, c[0x0][0x2e0] ;  /* 0x0000b800ff027b82 */ /* 0x000ea20000000a00 */
[----:B0-----:R-:W-:-:S05]  /*12700*/  @P0 IMAD.HI.U32 R5, R0, R5, RZ ;  /* 0x0000000500050227 */ /* 0x001fca00078e00ff */
[----:B-1----:R-:W-:Y:S02]  /*12710*/  @P0 SHF.R.U32.HI R9, RZ, R4, R5 ;  /* 0x00000004ff090219 */ /* 0x002fe40000011605 */
[----:B----4-:R-:W-:-:S05]  /*12720*/  SHF.R.S32.HI R5, RZ, 0x1f, R8 ;  /* 0x0000001fff057819 */ /* 0x010fca0000011408 */
        /* <DEDUP_REMOVED lines=12> */
[----:B------:R-:W-:-:S02]  /*127f0*/  ULDC.64 UR4, c[0x0][0x2c8] ;  /* 0x0000b20000047ab9 */ /* 0x000fc40000000a00 */
[----:B------:R-:W-:Y:S02]  /*12800*/  IMAD.IADD R3, R3, 0x1, R11 ;  /* 0x0000000103037824 */ /* 0x000fe400078e020b */
[----:B------:R-:W-:Y:S02]  /*12810*/  IMAD R0, R0, UR4, RZ ;  /* 0x0000000400007c24 */ /* 0x000fe4000f8e02ff */
[----:B------:R-:W-:-:S04]  /*12820*/  IMAD.WIDE.U32 R2, R5, UR4, R2 ;  /* 0x0000000405027c25 */ /* 0x000fc8000f8e0002 */
[----:B------:R-:W-:Y:S01]  /*12830*/  IMAD R9, R5, UR5, R0 ;  /* 0x0000000505097c24 */ /* 0x000fe2000f8e0200 */
[----:B------:R-:W-:Y:S02]  /*12840*/  ULDC.64 UR4, c[0x0][0x280] ;  /* 0x0000a00000047ab9 */ /* 0x000fe40000000a00 */
[----:B------:R-:W-:Y:S01]  /*12850*/  LEA R0, P0, R2, UR4, 0x1 ;  /* 0x0000000402007c11 */ /* 0x000fe2000f8008ff */
[----:B------:R-:W-:Y:S01]  /*12860*/  IMAD.IADD R3, R3, 0x1, R9 ;  /* 0x0000000103037824 */ /* 0x000fe200078e0209 */
[----:B------:R-:W-:Y:S01]  /*12870*/  ULDC UR4, c[0x0][0x2b8] ;  /* 0x0000ae0000047ab9 */ /* 0x000fe20000000800 */
[----:B------:R-:W-:-:S03]  /*12880*/  IMAD.SHL.U32 R9, R12, 0x8, RZ ;  /* 0x000000080c097824 */ /* 0x000fc600078e00ff */
        /* <DEDUP_REMOVED lines=21> */
[----:B------:R-:W2:Y:S02]  /*129e0*/  SHFL.IDX PT, R4, R8, 0x1, 0x181f ;  /* 0x00381f0008047f89 */ /* 0x000ea400000e0000 */
[----:B------:R-:W-:-:S13]  /*129f0*/  ISETP.GE.AND P3, PT, R6, R7, PT ;  /* 0x000000070600720c */ /* 0x000fda0003f66270 */
[----:B------:R-:W-:Y:S01]  /*12a00*/  @!P3 LEA R21, R9, UR38, 0x1 ;  /* 0x000000260915bc11 */ /* 0x000fe2000f8e08ff */
[----:B0-----:R-:W-:Y:S02]  /*12a10*/  IMAD.MOV.U32 R3, RZ, RZ, R2 ;  /* 0x000000ffff037224 */ /* 0x001fe400078e0002 */
[----:B-1----:R-:W-:Y:S02]  /*12a20*/  IMAD.MOV.U32 R2, RZ, RZ, R14 ;  /* 0x000000ffff027224 */ /* 0x002fe400078e000e */
[----:B------:R-:W0:Y:S02]  /*12a30*/  SHFL.IDX PT, R14, R0, 0x1, 0x181f ;  /* 0x00381f00000e7f89 */ /* 0x000e2400000e0000 */
[----:B------:R-:W-:-:S04]  /*12a40*/  @!P3 IMAD.WIDE.U32 R2, R10, 0x2, R2 ;  /* 0x000000020a02b825 */ /* 0x000fc800078e0002 */
[----:B--2---:R-:W-:Y:S01]  /*12a50*/  IMAD.MOV.U32 R5, RZ, RZ, R4 ;  /* 0x000000ffff057224 */ /* 0x004fe200078e0004 */
[----:B------:R-:W-:Y:S04]  /*12a60*/  @!P3 LDGSTS.E.BYPASS.LTC128B.128 [R21+0x12400], desc[UR6][R2.64], !P2 ;  /* 0x124000000215bfae */ /* 0x000fe8000d101d46 */
[----:B------:R-:W-:Y:S04]  /*12a70*/  @!P3 LDGSTS.E.BYPASS.LTC128B.128 [R21+0x16400], desc[UR6][R2.64+0x80], !P0 ;  /* 0x164000800215bfae */ /* 0x000fe8000c101d46 */
[----:B------:R1:W-:Y:S01]  /*12a80*/  @!P3 LDGSTS.E.BYPASS.LTC128B.128 [R21+0x1a400], desc[UR6][R2.64+0x100], !P1 ;  /* 0x1a4001000215bfae */ /* 0x0003e2000c901d46 */
[----:B------:R-:W-:Y:S01]  /*12a90*/  ISETP.GE.AND P3, PT, R12, R7, PT ;  /* 0x000000070c00720c */ /* 0x000fe20003f66270 */
[----:B------:R-:W-:-:S02]  /*12aa0*/  VIADD R12, R6, 0x20 ;  /* 0x00000020060c7836 */ /* 0x000fc40000000000 */
[----:B0-----:R-:W-:Y:S02]  /*12ab0*/  IMAD.MOV.U32 R4, RZ, RZ, R14 ;  /* 0x000000ffff047224 */ /* 0x001fe400078e000e */
[----:B------:R-:W-:Y:S08]  /*12ac0*/  SHFL.IDX PT, R14, R0, 0x2, 0x181f ;  /* 0x00581f00000e7f89 */ /* 0x000ff000000e0000 */
[----:B------:R-:W-:Y:S01]  /*12ad0*/  @!P3 IMAD.WIDE.U32 R4, R10, 0x2, R4 ;  /* 0x000000020a04b825 */ /* 0x000fe200078e0004 */
[----:B-1----:R-:W0:Y:S01]  /*12ae0*/  SHFL.IDX PT, R2, R8, 0x2, 0x181f ;  /* 0x00581f0008027f89 */ /* 0x002e2200000e0000 */
[----:B------:R-:W-:-:S05]  /*12af0*/  @!P3 LEA R20, R9, UR38, 0x1 ;  /* 0x000000260914bc11 */ /* 0x000fca000f8e08ff */
[----:B------:R-:W-:Y:S04]  /*12b00*/  @!P3 LDGSTS.E.BYPASS.LTC128B.128 [R20+0x12c00], desc[UR6][R4.64], !P2 ;  /* 0x12c000000414bfae */ /* 0x000fe8000d101d46 */
[----:B------:R-:W-:Y:S04]  /*12b10*/  @!P3 LDGSTS.E.BYPASS.LTC128B.128 [R20+0x16c00], desc[UR6][R4.64+0x80], !P0 ;  /* 0x16c000800414bfae */ /* 0x000fe8000c101d46 */
[----:B------:R1:W-:Y:S01]  /*12b20*/  @!P3 LDGSTS.E.BYPASS.LTC128B.128 [R20+0x1ac00], desc[UR6][R4.64+0x100], !P1 ;  /* 0x1ac001000414bfae */ /* 0x0003e2000c901d46 */
[----:B------:R-:W-:Y:S01]  /*12b30*/  ISETP.GE.AND P3, PT, R12, R7, PT ;  /* 0x000000070c00720c */ /* 0x000fe20003f66270 */
[----:B------:R-:W-:-:S02]  /*12b40*/  VIADD R12, R6, 0x30 ;  /* 0x00000030060c7836 */ /* 0x000fc40000000000 */
[----:B0-----:R-:W-:Y:S02]  /*12b50*/  IMAD.MOV.U32 R3, RZ, RZ, R2 ;  /* 0x000000ffff037224 */ /* 0x001fe400078e0002 */
[----:B------:R-:W-:Y:S01]  /*12b60*/  IMAD.MOV.U32 R2, RZ, RZ, R14 ;  /* 0x000000ffff027224 */ /* 0x000fe200078e000e */
[----:B-1----:R-:W0:Y:S07]  /*12b70*/  SHFL.IDX PT, R4, R8, 0x3, 0x181f ;  /* 0x00781f0008047f89 */ /* 0x002e2e00000e0000 */
[----:B------:R-:W-:Y:S01]  /*12b80*/  @!P3 LEA R21, R9, UR38, 0x1 ;  /* 0x000000260915bc11 */ /* 0x000fe2000f8e08ff */
[----:B------:R-:W-:Y:S01]  /*12b90*/  @!P3 IMAD.WIDE.U32 R2, R10, 0x2, R2 ;  /* 0x000000020a02b825 */ /* 0x000fe200078e0002 */
[----:B------:R-:W1:Y:S04]  /*12ba0*/  SHFL.IDX PT, R14, R0, 0x3, 0x181f ;  /* 0x00781f00000e7f89 */ /* 0x000e6800000e0000 */
[----:B------:R-:W-:Y:S04]  /*12bb0*/  @!P3 LDGSTS.E.BYPASS.LTC128B.128 [R21+0x13400], desc[UR6][R2.64], !P2 ;  /* 0x134000000215bfae */ /* 0x000fe8000d101d46 */
[----:B------:R-:W-:Y:S04]  /*12bc0*/  @!P3 LDGSTS.E.BYPASS.LTC128B.128 [R21+0x17400], desc[UR6][R2.64+0x80], !P0 ;  /* 0x174000800215bfae */ /* 0x000fe8000c101d46 */
[----:B------:R2:W-:Y:S01]  /*12bd0*/  @!P3 LDGSTS.E.BYPASS.LTC128B.128 [R21+0x1b400], desc[UR6][R2.64+0x100], !P1 ;  /* 0x1b4001000215bfae */ /* 0x0005e2000c901d46 */
[----:B------:R-:W-:Y:S01]  /*12be0*/  ISETP.GE.AND P3, PT, R12, R7, PT ;  /* 0x000000070c00720c */ /* 0x000fe20003f66270 */
[----:B------:R-:W-:-:S02]  /*12bf0*/  VIADD R12, R6, 0x40 ;  /* 0x00000040060c7836 */ /* 0x000fc40000000000 */
[----:B0-----:R-:W-:Y:S02]  /*12c00*/  IMAD.MOV.U32 R5, RZ, RZ, R4 ;  /* 0x000000ffff057224 */ /* 0x001fe400078e0004 */
[----:B-1----:R-:W-:Y:S01]  /*12c10*/  IMAD.MOV.U32 R4, RZ, RZ, R14 ;  /* 0x000000ffff047224 */ /* 0x002fe200078e000e */
[----:B--2---:R-:W0:Y:S07]  /*12c20*/  SHFL.IDX PT, R2, R8, 0x4, 0x181f ;  /* 0x00981f0008027f89 */ /* 0x004e2e00000e0000 */
        /* <DEDUP_REMOVED lines=29> */
[----:B0-----:R-:W-:-:S02]  /*12e00*/  IMAD.MOV.U32 R3, RZ, RZ, R2 ;  /* 0x000000ffff037224 */ /* 0x001fc400078e0002 */
[----:B-1----:R-:W-:Y:S01]  /*12e10*/  IMAD.MOV.U32 R2, RZ, RZ, R14 ;  /* 0x000000ffff027224 */ /* 0x002fe200078e000e */
[----:B--2---:R0:W1:Y:S09]  /*12e20*/  SHFL.IDX PT, R4, R8, 0x7, 0x181f ;  /* 0x00f81f0008047f89 */ /* 0x00407200000e0000 */
[----:B------:R-:W-:Y:S01]  /*12e30*/  @!P3 LEA R21, R9, UR38, 0x1 ;  /* 0x000000260915bc11 */ /* 0x000fe2000f8e08ff */
[----:B------:R-:W-:Y:S01]  /*12e40*/  @!P3 IMAD.WIDE.U32 R2, R10, 0x2, R2 ;  /* 0x000000020a02b825 */ /* 0x000fe200078e0002 */
[----:B------:R0:W2:Y:S04]  /*12e50*/  SHFL.IDX PT, R14, R0, 0x7, 0x181f ;  /* 0x00f81f00000e7f89 */ /* 0x0000a800000e0000 */
[----:B------:R0:W-:Y:S04]  /*12e60*/  @!P3 LDGSTS.E.BYPASS.LTC128B.128 [R21+0x15400], desc[UR6][R2.64], !P2 ;  /* 0x154000000215bfae */ /* 0x0001e8000d101d46 */
[----:B------:R0:W-:Y:S04]  /*12e70*/  @!P3 LDGSTS.E.BYPASS.LTC128B.128 [R21+0x19400], desc[UR6][R2.64+0x80], !P0 ;  /* 0x194000800215bfae */ /* 0x0001e8000c101d46 */
[----:B------:R0:W-:Y:S02]  /*12e80*/  @!P3 LDGSTS.E.BYPASS.LTC128B.128 [R21+0x1d400], desc[UR6][R2.64+0x100], !P1 ;  /* 0x1d4001000215bfae */ /* 0x0001e4000c901d46 */
.L_x_4332:
[----:B------:R-:W-:Y:S01]  /*12e90*/  VIADD R6, R6, 0x70 ;  /* 0x0000007006067836 */ /* 0x000fe20000000000 */
[----:B------:R-:W-:Y:S01]  /*12ea0*/  BSSY B0, `(.L_x_4235) ;  /* 0x000000e000007945 */ /* 0x000fe20003800000 */
[----:B0-2---:R-:W-:Y:S02]  /*12eb0*/  IMAD.MOV.U32 R2, RZ, RZ, R14 ;  /* 0x000000ffff027224 */ /* 0x005fe400078e000e */
[----:B-1----:R-:W-:Y:S01]  /*12ec0*/  IMAD.MOV.U32 R3, RZ, RZ, R4 ;  /* 0x000000ffff037224 */ /* 0x002fe200078e0004 */
[----:B------:R-:W-:-:S13]  /*12ed0*/  ISETP.GE.AND P3, PT, R6, R7, PT ;  /* 0x000000070600720c */ /* 0x000fda0003f66270 */
        /* <DEDUP_REMOVED lines=10> */
.L_x_4236:
[----:B------:R-:W-:Y:S05]  /*12f80*/  BSYNC B0 ;  /* 0x0000000000007941 */ /* 0x000fea0003800000 */
.L_x_4235:
        /* <DEDUP_REMOVED lines=12> */
.L_x_4333:
[----:B0-----:R-:W-:Y:S02]  /*13050*/  IMAD.MOV.U32 R10, RZ, RZ, 0x1 ;  /* 0x00000001ff0a7424 */ /* 0x001fe400078e00ff */
[----:B-1----:R-:W-:Y:S01]  /*13060*/  IMAD.MOV.U32 R0, RZ, RZ, RZ ;  /* 0x000000ffff007224 */ /* 0x002fe200078e00ff */
[----:B------:R-:W-:Y:S06]  /*13070*/  @!P1 BRA `(.L_x_4238) ;  /* 0x0000001c009c9947 */ /* 0x000fec0003800000 */
[----:B------:R-:W-:Y:S01]  /*13080*/  UIADD3 UR4, UR44, 0x1, URZ ;  /* 0x000000012c047890 */ /* 0x000fe2000fffe03f */
[----:B------:R-:W0:Y:S01]  /*13090*/  S2R R4, SR_TID.X ;  /* 0x0000000000047919 */ /* 0x000e220000002100 */
[----:B------:R-:W-:Y:S01]  /*130a0*/  ULOP3.LUT UR5, URZ, UR42, URZ, 0x33, !UPT ;  /* 0x0000002a3f057292 */ /* 0x000fe2000f8e333f */
[----:B------:R-:W-:Y:S01]  /*130b0*/  IMAD.MOV.U32 R10, RZ, RZ, 0x1 ;  /* 0x00000001ff0a7424 */ /* 0x000fe200078e00ff */
[----:B------:R-:W-:-:S04]  /*130c0*/  UIMAD UR4, UR4, UR41, URZ ;  /* 0x00000029040472a4 */ /* 0x000fc8000f8e023f */
[----:B------:R-:W-:Y:S01]  /*130d0*/  IMAD.U32 R3, RZ, RZ, UR5 ;  /* 0x00000005ff037e24 */ /* 0x000fe2000f8e00ff */
        /* <DEDUP_REMOVED lines=10> */
[----:B0-----:R-:W-:Y:S01]  /*13180*/  LOP3.LUT R9, R4, 0x1f, RZ, 0xc0, !PT ;  /* 0x0000001f04097812 */ /* 0x001fe200078ec0ff */
[----:B------:R-:W-:Y:S02]  /*13190*/  IMAD.MOV.U32 R4, RZ, RZ, R16 ;  /* 0x000000ffff047224 */ /* 0x000fe400078e0010 */
[----:B------:R-:W-:-:S05]  /*131a0*/  IMAD.IADD R2, R3, 0x1, R2 ;  /* 0x0000000103027824 */ /* 0x000fca00078e0202 */
[----:B------:R-:W-:Y:S01]  /*131b0*/  LOP3.LUT R11, R2, 0x1, RZ, 0xc0, !PT ;  /* 0x00000001020b7812 */ /* 0x000fe200078ec0ff */
[----:B------:R-:W-:Y:S06]  /*131c0*/  @!P0 BRA `(.L_x_4239) ;  /* 0x0000001000e48947 */ /* 0x000fec0003800000 */
[----:B------:R-:W-:Y:S01]  /*131d0*/  BSSY B0, `(.L_x_4239) ;  /* 0x0000138000007945 */ /* 0x000fe20003800000 */
[----:B------:R-:W-:Y:S02]  /*131e0*/  IMAD.IADD R7, R2, 0x1, -R11 ;  /* 0x0000000102077824 */ /* 0x000fe400078e0a0b */
[----:B------:R-:W-:Y:S02]  /*131f0*/  IMAD.MOV.U32 R8, RZ, RZ, 0x1 ;  /* 0x00000001ff087424 */ /* 0x000fe400078e00ff */
[----:B------:R-:W-:-:S07]  /*13200*/  IMAD.MOV.U32 R4, RZ, RZ, R16 ;  /* 0x000000ffff047224 */ /* 0x000fce00078e0010 */
.L_x_4274:
[----:B------:R-:W-:Y:S01]  /*13210*/  LOP3.LUT P0, RZ, R17, 0x2, RZ, 0xc0, !PT ;  /* 0x0000000211ff7812 */ /* 0x000fe2000780c0ff */
[----:B------:R-:W-:Y:S01]  /*13220*/  VIADD R7, R7, 0xfffffffe ;  /* 0xfffffffe07077836 */ /* 0x000fe20000000000 */
[----:B------:R-:W-:Y:S04]  /*13230*/  BSSY B1, `(.L_x_4240) ;  /* 0x0000096000017945 */ /* 0x000fe80003800000 */
[----:B------:R-:W-:-:S07]  /*13240*/  ISETP.NE.AND P1, PT, R7, RZ, PT ;  /* 0x000000ff0700720c */ /* 0x000fce0003f25270 */
[----:B------:R-:W-:Y:S06]  /*13250*/  @!P0 BRA `(.L_x_4241) ;  /* 0x00000008004c8947 */ /* 0x000fec0003800000 */
[----:B------:R-:W-:Y:S01]  /*13260*/  LOP3.LUT P0, RZ, R17, 0x1, RZ, 0xc0, !PT ;  /* 0x0000000111ff7812 */ /* 0x000fe2000780c0ff */
[----:B------:R-:W-:-:S12]  /*13270*/  IMAD.MOV.U32 R10, RZ, RZ, R6 ;  /* 0x000000ffff0a7224 */ /* 0x000fd800078e0006 */
[----:B------:R-:W-:Y:S05]  /*13280*/  @!P0 BRA `(.L_x_4242) ;  /* 0x0000000000508947 */ /* 0x000fea0003800000 */
[----:B------:R-:W2:Y:S01]  /*13290*/  LDL R5, [R1] ;  /* 0x0000000001057983 */ /* 0x000ea20000100800 */
        /* <DEDUP_REMOVED lines=8> */
[--C-:B------:R-:W-:Y:S01]  /*13320*/  SHF.R.S32.HI R3, RZ, 0x1f, R2.reuse ;  /* 0x0000001fff037819 */ /* 0x100fe20000011402 */
[----:B--2---:R-:W-:Y:S02]  /*13330*/  IMAD R4, R5, UR4, RZ ;  /* 0x0000000405047c24 */ /* 0x004fe4000f8e02ff */
[----:B------:R-:W-:Y:S02]  /*13340*/  IMAD.MOV R5, RZ, RZ, -R2 ;  /* 0x000000ffff057224 */ /* 0x000fe400078e0a02 */
[C---:B------:R-:W-:Y:S02]  /*13350*/  IMAD R4, R19.reuse, UR5, R4 ;  /* 0x0000000513047c24 */ /* 0x040fe4000f8e0204 */
[----:B------:R-:W-:Y:S01]  /*13360*/  IMAD.WIDE.U32 R2, R19, UR4, R2 ;  /* 0x0000000413027c25 */ /* 0x000fe2000f8e0002 */
[----:B------:R-:W-:-:S03]  /*13370*/  ULDC.64 UR4, c[0x0][0x418] ;  /* 0x0001060000047ab9 */ /* 0x000fc60000000a00 */
[----:B------:R-:W-:Y:S01]  /*13380*/  IMAD.IADD R3, R4, 0x1, R3 ;  /* 0x0000000104037824 */ /* 0x000fe200078e0203 */
[----:B------:R-:W-:Y:S01]  /*13390*/  LEA R4, P0, R2, UR4, 0x2 ;  /* 0x0000000402047c11 */ /* 0x000fe2000f8010ff */
[----:B------:R-:W-:-:S03]  /*133a0*/  IMAD R10, R10, R5, R6 ;  /* 0x000000050a0a7224 */ /* 0x000fc600078e0206 */
[----:B------:R-:W-:-:S05]  /*133b0*/  LEA.HI.X R5, R2, UR5, R3, 0x2, P0 ;  /* 0x0000000502057c11 */ /* 0x000fca00080f1403 */
[----:B------:R0:W5:Y:S04]  /*133c0*/  LDG.E R4, desc[UR6][R4.64] ;  /* 0x0000000604047981 */ /* 0x000168000c1e1900 */
.L_x_4242:
[----:B------:R-:W1:Y:S01]  /*133d0*/  S2R R2, SR_TID.X ;  /* 0x0000000000027919 */ /* 0x000e620000002100 */
[----:B------:R-:W-:Y:S01]  /*133e0*/  BSSY B2, `(.L_x_4243) ;  /* 0x0000006000027945 */ /* 0x000fe20003800000 */
[----:B-1----:R-:W-:Y:S02]  /*133f0*/  LOP3.LUT R3, R2, 0x7f, RZ, 0xc0, !PT ;  /* 0x0000007f02037812 */ /* 0x002fe400078ec0ff */
[----:B------:R-:W-:Y:S02]  /*13400*/  SHF.L.U32 R2, R8, 0x1f, RZ ;  /* 0x0000001f08027819 */ /* 0x000fe400000006ff */
[----:B------:R-:W-:Y:S02]  /*13410*/  ISETP.NE.AND P2, PT, R3, RZ, PT ;  /* 0x000000ff0300720c */ /* 0x000fe40003f45270 */
[----:B------:R-:W1:Y:S02]  /*13420*/  SYNCS.PHASECHK.TRANS64.TRYWAIT P0, [UR38+0x30848], R2 ;  /* 0x03084802ff0075a7 */ /* 0x000e640008000166 */
[----:B-1----:R-:W-:Y:S09]  /*13430*/  @!P0 BRA `(.L_x_4244) ;  /* 0x0000003000b08947 */ /* 0x002ff20003800000 */
.L_x_4334:
[----:B------:R-:W-:Y:S05]  /*13440*/  BSYNC B2 ;  /* 0x0000000000027941 */ /* 0x000fea0003800000 */
.L_x_4243:
[----:B------:R-:W-:Y:S04]  /*13450*/  BSSY B2, `(.L_x_4245) ;  /* 0x0000007000027945 */ /* 0x000fe80003800000 */
[----:B------:R-:W-:Y:S05]  /*13460*/  @P2 BRA `(.L_x_4246) ;  /* 0x0000000000142947 */ /* 0x000fea0003800000 */
[----:B------:R-:W-:Y:S01]  /*13470*/  ISETP.NE.AND P0, PT, R9, RZ, PT ;  /* 0x000000ff0900720c */ /* 0x000fe20003f05270 */
[----:B-1----:R-:W-:-:S04]  /*13480*/  IMAD.MOV.U32 R3, RZ, RZ, 0x9000 ;  /* 0x00009000ff037424 */ /* 0x002fc800078e00ff */
[----:B------:R2:W-:Y:S08]  /*13490*/  SYNCS.ARRIVE.TRANS64 RZ, [UR38+0x30838], R3 ;  /* 0x03083803ffff79a7 */ /* 0x0005f00008000026 */
[----:B--2---:R-:W-:Y:S05]  /*134a0*/  @!P0 BRA `(.L_x_4246) ;  /* 0x0000000000048947 */ /* 0x004fea0003800000 */
[----:B------:R-:W-:Y:S01]  /*134b0*/  BPT.TRAP 0x1 ;  /* 0x000000040000795c */ /* 0x000fe20000300000 */
.L_x_4246:
[----:B------:R-:W-:Y:S05]  /*134c0*/  BSYNC B2 ;  /* 0x0000000000027941 */ /* 0x000fea0003800000 */
.L_x_4245:
        /* <DEDUP_REMOVED lines=11> */
.L_x_4247:
        /* <DEDUP_REMOVED lines=13> */
.L_x_4248:
        /* <DEDUP_REMOVED lines=15> */
.L_x_4249:
        /* <DEDUP_REMOVED lines=12> */
.L_x_4335:
[----:B------:R-:W-:Y:S05]  /*13800*/  BSYNC B2 ;  /* 0x0000000000027941 */ /* 0x000fea0003800000 */
.L_x_4250:
        /* <DEDUP_REMOVED lines=9> */
.L_x_4253:
[----:B------:R-:W-:Y:S05]  /*138a0*/  BSYNC B2 ;  /* 0x0000000000027941 */ /* 0x000fea0003800000 */
.L_x_4252:
        /* <DEDUP_REMOVED lines=10> */
.L_x_4254:
        /* <DEDUP_REMOVED lines=13> */
.L_x_4255:
        /* <DEDUP_REMOVED lines=13> */
.L_x_4256:
        /* <DEDUP_REMOVED lines=10> */
.L_x_4241:
[----:B------:R-:W-:Y:S05]  /*13b90*/  BSYNC B1 ;  /* 0x0000000000017941 */ /* 0x000fea0003800000 */
.L_x_4240:
[----:B------:R-:W-:Y:S01]  /*13ba0*/  LOP3.LUT P0, RZ, R17, 0x2, RZ, 0xc0, !PT ;  /* 0x0000000211ff7812 */ /* 0x000fe2000780c0ff */
[----:B------:R-:W-:Y:S01]  /*13bb0*/  BSSY B1, `(.L_x_4257) ;  /* 0x0000096000017945 */ /* 0x000fe20003800000 */
[----:B------:R-:W-:-:S11]  /*13bc0*/  LOP3.LUT R10, R8, 0x1, RZ, 0x3c, !PT ;  /* 0x00000001080a7812 */ /* 0x000fd600078e3cff */
[----:B------:R-:W-:Y:S05]  /*13bd0*/  @!P0 BRA `(.L_x_4258) ;  /* 0x00000008004c8947 */ /* 0x000fea0003800000 */
[----:B------:R-:W-:Y:S01]  /*13be0*/  LOP3.LUT P0, RZ, R17, 0x1, RZ, 0xc0, !PT ;  /* 0x0000000111ff7812 */ /* 0x000fe2000780c0ff */
[----:B------:R-:W-:-:S12]  /*13bf0*/  VIADD R12, R6, 0xffffffff ;  /* 0xffffffff060c7836 */ /* 0x000fd80000000000 */
        /* <DEDUP_REMOVED lines=12> */
[----:B------:R-:W-:-:S03]  /*13cc0*/  SHF.R.S32.HI R3, RZ, 0x1f, R2 ;  /* 0x0000001fff037819 */ /* 0x000fc60000011402 */
[----:B------:R-:W-:-:S04]  /*13cd0*/  IMAD.WIDE.U32 R2, R19, UR4, R2 ;  /* 0x0000000413027c25 */ /* 0x000fc8000f8e0002 */
[----:B--2---:R-:W-:-:S04]  /*13ce0*/  IMAD R4, R13, UR4, RZ ;  /* 0x000000040d047c24 */ /* 0x004fc8000f8e02ff */
[----:B------:R-:W-:Y:S01]  /*13cf0*/  IMAD R4, R19, UR5, R4 ;  /* 0x0000000513047c24 */ /* 0x000fe2000f8e0204 */
[----:B------:R-:W-:-:S03]  /*13d00*/  ULDC.64 UR4, c[0x0][0x418] ;  /* 0x0001060000047ab9 */ /* 0x000fc60000000a00 */
[----:B------:R-:W-:Y:S01]  /*13d10*/  IMAD.IADD R3, R4, 0x1, R3 ;  /* 0x0000000104037824 */ /* 0x000fe200078e0203 */
[----:B------:R-:W-:-:S04]  /*13d20*/  LEA R4, P0, R2, UR4, 0x2 ;  /* 0x0000000402047c11 */ /* 0x000fc8000f8010ff */
[----:B------:R-:W-:-:S05]  /*13d30*/  LEA.HI.X R5, R2, UR5, R3, 0x2, P0 ;  /* 0x0000000502057c11 */ /* 0x000fca00080f1403 */
[----:B------:R0:W5:Y:S04]  /*13d40*/  LDG.E R4, desc[UR6][R4.64] ;  /* 0x0000000604047981 */ /* 0x000168000c1e1900 */
.L_x_4259:
[----:B------:R-:W1:Y:S01]  /*13d50*/  S2R R2, SR_TID.X ;  /* 0x0000000000027919 */ /* 0x000e620000002100 */
[----:B------:R-:W-:Y:S01]  /*13d60*/  BSSY B2, `(.L_x_4260) ;  /* 0x0000006000027945 */ /* 0x000fe20003800000 */
[----:B-1----:R-:W-:Y:S02]  /*13d70*/  LOP3.LUT R3, R2, 0x7f, RZ, 0xc0, !PT ;  /* 0x0000007f02037812 */ /* 0x002fe400078ec0ff */
[----:B------:R-:W-:Y:S02]  /*13d80*/  SHF.L.U32 R2, R10, 0x1f, RZ ;  /* 0x0000001f0a027819 */ /* 0x000fe400000006ff */
[----:B------:R-:W-:Y:S02]  /*13d90*/  ISETP.NE.AND P2, PT, R3, RZ, PT ;  /* 0x000000ff0300720c */ /* 0x000fe40003f45270 */
[----:B------:R-:W1:Y:S02]  /*13da0*/  SYNCS.PHASECHK.TRANS64.TRYWAIT P0, [UR38+0x30840], R2 ;  /* 0x03084002ff0075a7 */ /* 0x000e640008000166 */
[----:B-1----:R-:W-:Y:S09]  /*13db0*/  @!P0 BRA `(.L_x_4261) ;  /* 0x0000002800808947 */ /* 0x002ff20003800000 */
.L_x_4336:
[----:B------:R-:W-:Y:S05]  /*13dc0*/  BSYNC B2 ;  /* 0x0000000000027941 */ /* 0x000fea0003800000 */
.L_x_4260:
[----:B------:R-:W-:Y:S04]  /*13dd0*/  BSSY B2, `(.L_x_4262) ;  /* 0x0000007000027945 */ /* 0x000fe80003800000 */
[----:B------:R-:W-:Y:S05]  /*13de0*/  @P2 BRA `(.L_x_4263) ;  /* 0x0000000000142947 */ /* 0x000fea0003800000 */
[----:B------:R-:W-:Y:S01]  /*13df0*/  ISETP.NE.AND P0, PT, R9, RZ, PT ;  /* 0x000000ff0900720c */ /* 0x000fe20003f05270 */
[----:B-1----:R-:W-:-:S04]  /*13e00*/  IMAD.MOV.U32 R2, RZ, RZ, 0x9000 ;  /* 0x00009000ff027424 */ /* 0x002fc800078e00ff */
[----:B------:R2:W-:Y:S08]  /*13e10*/  SYNCS.ARRIVE.TRANS64 RZ, [UR38+0x30830], R2 ;  /* 0x03083002ffff79a7 */ /* 0x0005f00008000026 */
[----:B--2---:R-:W-:Y:S05]  /*13e20*/  @!P0 BRA `(.L_x_4263) ;  /* 0x0000000000048947 */ /* 0x004fea0003800000 */
[----:B------:R-:W-:Y:S01]  /*13e30*/  BPT.TRAP 0x1 ;  /* 0x000000040000795c */ /* 0x000fe20000300000 */
.L_x_4263:
[----:B------:R-:W-:Y:S05]  /*13e40*/  BSYNC B2 ;  /* 0x0000000000027941 */ /* 0x000fea0003800000 */
.L_x_4262:
        /* <DEDUP_REMOVED lines=11> */
.L_x_4264:
        /* <DEDUP_REMOVED lines=14> */
.L_x_4265:
        /* <DEDUP_REMOVED lines=14> */
.L_x_4266:
        /* <DEDUP_REMOVED lines=12> */
.L_x_4337:
[----:B------:R-:W-:Y:S05]  /*14180*/  BSYNC B2 ;  /* 0x0000000000027941 */ /* 0x000fea0003800000 */
.L_x_4267:
        /* <DEDUP_REMOVED lines=9> */
.L_x_4270:
[----:B------:R-:W-:Y:S05]  /*14220*/  BSYNC B2 ;  /* 0x0000000000027941 */ /* 0x000fea0003800000 */
.L_x_4269:
        /* <DEDUP_REMOVED lines=10> */
.L_x_4271:
        /* <DEDUP_REMOVED lines=13> */
.L_x_4272:
        /* <DEDUP_REMOVED lines=13> */
.L_x_4273:
        /* <DEDUP_REMOVED lines=10> */
.L_x_4258:
[----:B------:R-:W-:Y:S05]  /*14510*/  BSYNC B1 ;  /* 0x0000000000017941 */ /* 0x000fea0003800000 */
.L_x_4257:
[----:B------:R-:W-:Y:S02]  /*14520*/  VIADD R6, R6, 0xfffffffe ;  /* 0xfffffffe06067836 */ /* 0x000fe40000000000 */
[----:B------:R-:W-:Y:S01]  /*14530*/  IMAD.MOV.U32 R8, RZ, RZ, R10 ;  /* 0x000000ffff087224 */ /* 0x000fe200078e000a */
[----:B------:R-:W-:Y:S06]  /*14540*/  @P1 BRA `(.L_x_4274) ;  /* 0xffffffec00301947 */ /* 0x000fec000383ffff */
[----:B------:R-:W-:Y:S05]  /*14550*/  BSYNC B0 ;  /* 0x0000000000007941 */ /* 0x000fea0003800000 */
.L_x_4239:
[----:B------:R-:W-:Y:S01]  /*14560*/  ISETP.NE.AND P0, PT, R11, RZ, PT ;  /* 0x000000ff0b00720c */ /* 0x000fe20003f05270 */
[----:B------:R-:W-:-:S12]  /*14570*/  BSSY B0, `(.L_x_4238) ;  /* 0x0000097000007945 */ /* 0x000fd80003800000 */
[----:B------:R-:W-:Y:S05]  /*14580*/  @!P0 BRA `(.L_x_4275) ;  /* 0x0000000800548947 */ /* 0x000fea0003800000 */
[----:B------:R-:W-:Y:S01]  /*14590*/  LOP3.LUT P1, RZ, R17, 0x2, RZ, 0xc0, !PT ;  /* 0x0000000211ff7812 */ /* 0x000fe2000782c0ff */
[----:B------:R-:W-:-:S12]  /*145a0*/  IMAD.MOV.U32 R0, RZ, RZ, 0x1 ;  /* 0x00000001ff007424 */ /* 0x000fd800078e00ff */
[----:B------:R-:W-:Y:S05]  /*145b0*/  @!P1 BRA `(.L_x_4275) ;  /* 0x0000000800489947 */ /* 0x000fea0003800000 */
[----:B------:R-:W-:-:S13]  /*145c0*/  LOP3.LUT P1, RZ, R17, 0x1, RZ, 0xc0, !PT ;  /* 0x0000000111ff7812 */ /* 0x000fda000782c0ff */
[----:B------:R-:W-:Y:S05]  /*145d0*/  @!P1 BRA `(.L_x_4276) ;  /* 0x0000000000549947 */ /* 0x000fea0003800000 */
[----:B------:R-:W2:Y:S01]  /*145e0*/  LDL.LU R5, [R1] ;  /* 0x0000000001057983 */ /* 0x000ea20000300800 */
[----:B------:R-:W0:Y:S01]  /*145f0*/  LDC R8, c[0x0][0x43c] ;  /* 0x00010f00ff087b82 */ /* 0x000e220000000800 */
[----:B------:R-:W-:Y:S01]  /*14600*/  IMAD.MOV.U32 R7, RZ, RZ, R6 ;  /* 0x000000ffff077224 */ /* 0x000fe200078e0006 */
[----:B------:R-:W-:Y:S01]  /*14610*/  ULDC.64 UR4, c[0x0][0x428] ;  /* 0x00010a0000047ab9 */ /* 0x000fe20000000a00 */
[----:B------:R-:W-:Y:S01]  /*14620*/  ULDC.64 UR6, c[0x0][0x208] ;  /* 0x0000820000067ab9 */ /* 0x000fe20000000a00 */
[----:B0-----:R-:W-:-:S13]  /*14630*/  ISETP.NE.AND P0, PT, R8, 0x1, PT ;  /* 0x000000010800780c */ /* 0x001fda0003f05270 */
[----:B------:R-:W0:Y:S02]  /*14640*/  @P0 LDC.64 R2, c[0x0][0x440] ;  /* 0x00011000ff020b82 */ /* 0x000e240000000a00 */
[----:B0-----:R-:W-:-:S05]  /*14650*/  @P0 IMAD.HI.U32 R2, R6, R2, RZ ;  /* 0x0000000206020227 */ /* 0x001fca00078e00ff */
[----:B------:R-:W-:-:S04]  /*14660*/  @P0 SHF.R.U32.HI R7, RZ, R3, R2 ;  /* 0x00000003ff070219 */ /* 0x000fc80000011602 */
[----:B------:R-:W-:Y:S01]  /*14670*/  SHF.R.S32.HI R3, RZ, 0x1f, R7 ;  /* 0x0000001fff037819 */ /* 0x000fe20000011407 */
[----:B--2---:R-:W-:-:S04]  /*14680*/  IMAD R2, R5, UR4, RZ ;  /* 0x0000000405027c24 */ /* 0x004fc8000f8e02ff */
[----:B------:R-:W-:Y:S02]  /*14690*/  IMAD R5, R19, UR5, R2 ;  /* 0x0000000513057c24 */ /* 0x000fe4000f8e0202 */
        /* <DEDUP_REMOVED lines=9> */
.L_x_4276:
[----:B------:R-:W1:Y:S01]  /*14730*/  S2R R2, SR_TID.X ;  /* 0x0000000000027919 */ /* 0x000e620000002100 */
[----:B------:R-:W-:Y:S01]  /*14740*/  BSSY B1, `(.L_x_4277) ;  /* 0x0000006000017945 */ /* 0x000fe20003800000 */
[----:B-1----:R-:W-:Y:S02]  /*14750*/  LOP3.LUT R3, R2, 0x7f, RZ, 0xc0, !PT ;  /* 0x0000007f02037812 */ /* 0x002fe400078ec0ff */
[----:B------:R-:W-:Y:S02]  /*14760*/  SHF.L.U32 R2, R10, 0x1f, RZ ;  /* 0x0000001f0a027819 */ /* 0x000fe400000006ff */
[----:B------:R-:W-:Y:S02]  /*14770*/  ISETP.NE.AND P1, PT, R3, RZ, PT ;  /* 0x000000ff0300720c */ /* 0x000fe40003f25270 */
[----:B------:R-:W1:Y:S02]  /*14780*/  SYNCS.PHASECHK.TRANS64.TRYWAIT P0, [UR38+0x30848], R2 ;  /* 0x03084802ff0075a7 */ /* 0x000e640008000166 */
[----:B-1----:R-:W-:Y:S09]  /*14790*/  @!P0 BRA `(.L_x_4278) ;  /* 0x0000002000388947 */ /* 0x002ff20003800000 */
.L_x_4338:
[----:B------:R-:W-:Y:S05]  /*147a0*/  BSYNC B1 ;  /* 0x0000000000017941 */ /* 0x000fea0003800000 */
.L_x_4277:
[----:B------:R-:W-:Y:S04]  /*147b0*/  BSSY B1, `(.L_x_4279) ;  /* 0x0000007000017945 */ /* 0x000fe80003800000 */
[----:B------:R-:W-:Y:S05]  /*147c0*/  @P1 BRA `(.L_x_4280) ;  /* 0x0000000000141947 */ /* 0x000fea0003800000 */
[----:B------:R-:W-:Y:S01]  /*147d0*/  ISETP.NE.AND P0, PT, R9, RZ, PT ;  /* 0x000000ff0900720c */ /* 0x000fe20003f05270 */
[----:B-1----:R-:W-:-:S04]  /*147e0*/  IMAD.MOV.U32 R3, RZ, RZ, 0x9000 ;  /* 0x00009000ff037424 */ /* 0x002fc800078e00ff */
[----:B------:R2:W-:Y:S08]  /*147f0*/  SYNCS.ARRIVE.TRANS64 RZ, [UR38+0x30838], R3 ;  /* 0x03083803ffff79a7 */ /* 0x0005f00008000026 */
[----:B--2---:R-:W-:Y:S05]  /*14800*/  @!P0 BRA `(.L_x_4280) ;  /* 0x0000000000048947 */ /* 0x004fea0003800000 */
[----:B------:R-:W-:Y:S01]  /*14810*/  BPT.TRAP 0x1 ;  /* 0x000000040000795c */ /* 0x000fe20000300000 */
.L_x_4280:
[----:B------:R-:W-:Y:S05]  /*14820*/  BSYNC B1 ;  /* 0x0000000000017941 */ /* 0x000fea0003800000 */
.L_x_4279:
        /* <DEDUP_REMOVED lines=11> */
.L_x_4281:
        /* <DEDUP_REMOVED lines=14> */
.L_x_4282:
        /* <DEDUP_REMOVED lines=14> */
.L_x_4283:
        /* <DEDUP_REMOVED lines=11> */
.L_x_4339:
[----:B------:R-:W-:Y:S05]  /*14b50*/  BSYNC B1 ;  /* 0x0000000000017941 */ /* 0x000fea0003800000 */
.L_x_4284:
        /* <DEDUP_REMOVED lines=9> */
.L_x_4287:
[----:B------:R-:W-:Y:S05]  /*14bf0*/  BSYNC B1 ;  /* 0x0000000000017941 */ /* 0x000fea0003800000 */
.L_x_4286:
        /* <DEDUP_REMOVED lines=10> */
.L_x_4288:
        /* <DEDUP_REMOVED lines=13> */
.L_x_4289:
        /* <DEDUP_REMOVED lines=13> */
.L_x_4290:
        /* <DEDUP_REMOVED lines=10> */
.L_x_4275:
[----:B------:R-:W-:Y:S05]  /*14ee0*/  BSYNC B0 ;  /* 0x0000000000007941 */ /* 0x000fea0003800000 */
.L_x_4238:
[----:B------:R-:W-:Y:S01]  /*14ef0*/  LOP3.LUT P0, RZ, R17, 0x2, RZ, 0xc0, !PT ;  /* 0x0000000211ff7812 */ /* 0x000fe2000780c0ff */
[----:B------:R-:W-:-:S12]  /*14f00*/  BSSY B0, `(.L_x_4291) ;  /* 0x0000043000007945 */ /* 0x000fd80003800000 */
[----:B------:R-:W-:Y:S05]  /*14f10*/  @!P0 BRA `(.L_x_4292) ;  /* 0x0000000400048947 */ /* 0x000fea0003800000 */
[----:B------:R-:W0:Y:S01]  /*14f20*/  S2R R2, SR_TID.X ;  /* 0x0000000000027919 */ /* 0x000e220000002100 */
[----:B------:R-:W-:Y:S01]  /*14f30*/  LEA R3, R0, UR38, 0x3 ;  /* 0x0000002600037c11 */ /* 0x000fe2000f8e18ff */
[----:B------:R-:W-:Y:S01]  /*14f40*/  BSSY B1, `(.L_x_4293) ;  /* 0x0000006000017945 */ /* 0x000fe20003800000 */
[----:B0-----:R-:W-:Y:S02]  /*14f50*/  LOP3.LUT R4, R2, 0x7f, RZ, 0xc0, !PT ;  /* 0x0000007f02047812 */ /* 0x001fe400078ec0ff */
[----:B------:R-:W-:Y:S02]  /*14f60*/  SHF.L.U32 R2, R10, 0x1f, RZ ;  /* 0x0000001f0a027819 */ /* 0x000fe400000006ff */
[----:B------:R-:W-:Y:S02]  /*14f70*/  ISETP.NE.AND P1, PT, R4, RZ, PT ;  /* 0x000000ff0400720c */ /* 0x000fe40003f25270 */
[----:B------:R-:W0:Y:S02]  /*14f80*/  SYNCS.PHASECHK.TRANS64.TRYWAIT P0, [R3+URZ+0x30860], R2 ;  /* 0x03086002030075a7 */ /* 0x000e24000800017f */
[----:B0-----:R-:W-:Y:S09]  /*14f90*/  @!P0 BRA `(.L_x_4294) ;  /* 0x0000001800688947 */ /* 0x001ff20003800000 */
.L_x_4340:
[----:B------:R-:W-:Y:S05]  /*14fa0*/  BSYNC B1 ;  /* 0x0000000000017941 */ /* 0x000fea0003800000 */
.L_x_4293:
        /* <DEDUP_REMOVED lines=8> */
.L_x_4296:
[----:B------:R-:W-:Y:S05]  /*15030*/  BSYNC B1 ;  /* 0x0000000000017941 */ /* 0x000fea0003800000 */
.L_x_4295:
        /* <DEDUP_REMOVED lines=13> */
.L_x_4297:
        /* <DEDUP_REMOVED lines=13> */
.L_x_4298:
        /* <DEDUP_REMOVED lines=13> */
.L_x_4299:
        /* <DEDUP_REMOVED lines=8> */
.L_x_4292:
[----:B------:R-:W-:Y:S05]  /*15330*/  BSYNC B0 ;  /* 0x0000000000007941 */ /* 0x000fea0003800000 */
.L_x_4291:
[----:B------:R-:W-:-:S05]  /*15340*/  VIADD R0, R0, 0x1 ;  /* 0x0000000100007836 */ /* 0x000fca0000000000 */
[----:B------:R-:W-:-:S04]  /*15350*/  ISETP.NE.AND P0, PT, R0, 0x2, PT ;  /* 0x000000020000780c */ /* 0x000fc80003f05270 */
[----:B0-----:R-:W-:Y:S02]  /*15360*/  SEL R3, RZ, 0x1, P0 ;  /* 0x00000001ff037807 */ /* 0x001fe40000000000 */
[----:B------:R-:W-:Y:S02]  /*15370*/  SEL R0, R0, RZ, P0 ;  /* 0x000000ff00007207 */ /* 0x000fe40000000000 */
[----:B------:R-:W-:Y:S01]  /*15380*/  LOP3.LUT R10, R10, R3, RZ, 0x3c, !PT ;  /* 0x000000030a0a7212 */ /* 0x000fe200078e3cff */
[----:B------:R-:W-:-:S07]  /*15390*/  IMAD.MOV.U32 R3, RZ, RZ, RZ ;  /* 0x000000ffff037224 */ /* 0x000fce00078e00ff */
.L_x_4216:
[----:B------:R-:W0:Y:S01]  /*153a0*/  S2R R5, SR_CgaCtaId ;  /* 0x0000000000057919 */ /* 0x000e220000008800 */
[----:B------:R-:W-:Y:S02]  /*153b0*/  MOV R2, 0x400 ;  /* 0x0000040000027802 */ /* 0x000fe40000000f00 */
[----:B------:R-:W-:Y:S02]  /*153c0*/  SHF.L.U32 R3, R3, 0x1f, RZ ;  /* 0x0000001f03037819 */ /* 0x000fe400000006ff */
[----:B0-----:R-:W-:-:S04]  /*153d0*/  LEA R2, R5, R2, 0x18 ;  /* 0x0000000205027211 */ /* 0x001fc800078ec0ff */
[----:B------:R-:W0:Y:S02]  /*153e0*/  SYNCS.PHASECHK.TRANS64.TRYWAIT P0, [R2+URZ+0x30820], R3 ;  /* 0x03082003020075a7 */ /* 0x000e24000800017f */
[----:B0-----:R-:W-:Y:S05]  /*153f0*/  @!P0 BRA `(.L_x_4300) ;  /* 0x0000001400648947 */ /* 0x001fea0003800000 */
.L_x_4341:
[----:B------:R-:W-:-:S03]  /*15400*/  UMOV UR4, 0xffffffff ;  /* 0xffffffff00047882 */ /* 0x000fc60000000000 */
[----:B------:R-:W-:Y:S05]  /*15410*/  BRA.DIV UR4, `(.L_x_4301) ;  /* 0x0000001604707947 */ /* 0x000fea000b800000 */
[----:B0-----:R-:W0:Y:S02]  /*15420*/  S2R R3, SR_TID.X ;  /* 0x0000000000037919 */ /* 0x001e240000002100 */
[----:B0-----:R-:W-:-:S04]  /*15430*/  SHF.R.U32.HI R3, RZ, 0x5, R3 ;  /* 0x00000005ff037819 */ /* 0x001fc80000011603 */
[----:B------:R-:W-:-:S05]  /*15440*/  LOP3.LUT R3, R3, 0x3, RZ, 0xc0, !PT ;  /* 0x0000000303037812 */ /* 0x000fca00078ec0ff */
[----:B------:R0:W1:Y:S02]  /*15450*/  SHFL.IDX PT, R14, R3, RZ, 0x1f ;  /* 0x00001fff030e7589 */ /* 0x00006400000e0000 */
.L_x_4344:
[----:B-1----:R-:W-:-:S13]  /*15460*/  ISETP.NE.AND P0, PT, R14, RZ, PT ;  /* 0x000000ff0e00720c */ /* 0x002fda0003f05270 */
[----:B------:R-:W-:Y:S05]  /*15470*/  @P0 BRA `(.L_x_4132) ;  /* 0x0000000000900947 */ /* 0x000fea0003800000 */
[----:B------:R-:W-:-:S03]  /*15480*/  UMOV UR4, 0xffffffff ;  /* 0xffffffff00047882 */ /* 0x000fc60000000000 */
[----:B------:R-:W-:Y:S05]  /*15490*/  BRA.DIV UR4, `(.L_x_4302) ;  /* 0x0000001604847947 */ /* 0x000fea000b800000 */
[----:B------:R-:W-:-:S13]  /*154a0*/  ELECT P6, URZ, PT ;  /* 0x00000000003f782f */ /* 0x000fda00038c0000 */
.L_x_4347:
[----:B------:R-:W-:Y:S05]  /*154b0*/  @!P6 BRA `(.L_x_4132) ;  /* 0x000000000080e947 */ /* 0x000fea0003800000 */
[----:B0-----:R-:W2:Y:S02]  /*154c0*/  LDL R3, [R1+0x8] ;  /* 0x0000080001037983 */ /* 0x001ea40000100800 */
[----:B--2---:R-:W-:-:S13]  /*154d0*/  R2UR UR4, R3 ;  /* 0x00000000030472ca */ /* 0x004fda00000e0000 */
[----:B------:R-:W-:-:S06]  /*154e0*/  ULOP3.LUT UR4, UR4, 0x2, URZ, 0xfc, !UPT ;  /* 0x0000000204047892 */ /* 0x000fcc000f8efc3f */
[----:B------:R-:W-:-:S05]  /*154f0*/  IMAD.U32 R3, RZ, RZ, UR4 ;  /* 0x00000004ff037e24 */ /* 0x000fca000f8e00ff */
[----:B------:R-:W-:-:S13]  /*15500*/  ISETP.NE.AND P2, PT, R3, 0x3, PT ;  /* 0x000000030300780c */ /* 0x000fda0003f45270 */
[----:B------:R-:W-:Y:S05]  /*15510*/  @!P2 BRA `(.L_x_4303) ;  /* 0x000000000004a947 */ /* 0x000fea0003800000 */
[----:B------:R-:W-:Y:S01]  /*15520*/  BPT.TRAP 0x1 ;  /* 0x000000040000795c */ /* 0x000fe20000300000 */
.L_x_4303:
        /* <DEDUP_REMOVED lines=12> */
.L_x_4348:
[----:B------:R-:W1:Y:S02]  /*155f0*/  SYNCS.PHASECHK.TRANS64.TRYWAIT P0, [R8+URZ], R5 ;  /* 0x00000005080075a7 */ /* 0x000e64000800017f */
[----:B-1----:R-:W-:Y:S05]  /*15600*/  @!P0 BRA `(.L_x_4305) ;  /* 0x00000014005c8947 */ /* 0x002fea0003800000 */
.L_x_4349:
[----:B------:R-:W-:Y:S05]  /*15610*/  @!P2 BRA `(.L_x_4306) ;  /* 0x000000000004a947 */ /* 0x000fea0003800000 */
[----:B------:R-:W-:Y:S01]  /*15620*/  BPT.TRAP 0x1 ;  /* 0x000000040000795c */ /* 0x000fe20000300000 */
.L_x_4306:
[----:B------:R-:W-:-:S04]  /*15630*/  VIADD R3, R2, 0x30860 ;  /* 0x0003086002037836 */ /* 0x000fc80000000000 */
[----:B0-----:R-:W-:-:S04]  /*15640*/  IMAD R7, R0, 0x8, R3 ;  /* 0x0000000800077824 */ /* 0x001fc800078e0203 */
[----:B------:R-:W0:Y:S02]  /*15650*/  SYNCS.PHASECHK.TRANS64.TRYWAIT P0, [R7+URZ], R4 ;  /* 0x00000004070075a7 */ /* 0x000e24000800017f */
[----:B0-----:R-:W-:Y:S05]  /*15660*/  @!P0 BRA `(.L_x_4307) ;  /* 0x0000001400588947 */ /* 0x001fea0003800000 */
.L_x_4350:
[----:B------:R-:W-:-:S07]  /*15670*/  IMAD R6, R6, 0x8, R3 ;  /* 0x0000000806067824 */ /* 0x000fce00078e0203 */
.L_x_4308:
[----:B--2---:R2:W3:Y:S02]  /*15680*/  SYNCS.PHASECHK.TRANS64.TRYWAIT P0, [R6+URZ], R5 ;  /* 0x00000005060075a7 */ /* 0x0044e4000800017f */
[----:B---3--:R-:W-:Y:S05]  /*15690*/  @!P0 NANOSLEEP.SYNCS 0x989680 ;  /* 0x009896800000895d */ /* 0x008fea0003900000 */
[----:B------:R-:W3:Y:S02]  /*156a0*/  @!P0 SYNCS.PHASECHK.TRANS64 P0, [R6+URZ], R5 ;  /* 0x00000005060085a7 */ /* 0x000ee4000800007f */
[----:B---3--:R-:W-:Y:S05]  /*156b0*/  @!P0 BRA `(.L_x_4308) ;  /* 0xfffffffc00f08947 */ /* 0x008fea000383ffff */
.L_x_4132:
[----:B------:R-:W-:Y:S05]  /*156c0*/  BSYNC B6 ;  /* 0x0000000000067941 */ /* 0x000fea0003800000 */
.L_x_4129:
[----:B------:R-:W-:Y:S05]  /*156d0*/  EXIT ;  /* 0x000000000000794d */ /* 0x000fea0003800000 */
.L_x_4142:
[----:B0-----:R-:W-:-:S04]  /*156e0*/  IMAD.U32 R3, RZ, RZ, UR58 ;  /* 0x0000003aff037e24 */ /* 0x001fc8000f8e00ff */
[----:B------:R0:W1:Y:S03]  /*156f0*/  SYNCS.PHASECHK.TRANS64.TRYWAIT P0, [R3+URZ+0x30800], R0 ;  /* 0x03080000030075a7 */ /* 0x000066000800017f */
[----:B-1----:R-:W-:Y:S05]  /*15700*/  @!P0 NANOSLEEP.SYNCS 0x989680 ;  /* 0x009896800000895d */ /* 0x002fea0003900000 */
[----:B------:R-:W1:Y:S02]  /*15710*/  @!P0 SYNCS.PHASECHK.TRANS64 P0, [R3+URZ+0x30800], R0 ;  /* 0x03080000030085a7 */ /* 0x000e64000800007f */
[----:B-1----:R-:W-:Y:S05]  /*15720*/  @!P0 BRA `(.L_x_4142) ;  /* 0xfffffffc00ec8947 */ /* 0x002fea000383ffff */
[----:B------:R-:W-:Y:S05]  /*15730*/  BRA `(.L_x_4309) ;  /* 0xfffffec000607947 */ /* 0x000fea000383ffff */
.L_x_4146:
[----:B0-----:R-:W-:-:S04]  /*15740*/  IMAD.U32 R3, RZ, RZ, UR58 ;  /* 0x0000003aff037e24 */ /* 0x001fc8000f8e00ff */
[----:B------:R0:W2:Y:S03]  /*15750*/  SYNCS.PHASECHK.TRANS64.TRYWAIT P2, [R3+URZ+0x30830], R0 ;  /* 0x03083000030075a7 */ /* 0x0000a6000804017f */
[----:B--2---:R-:W-:Y:S05]  /*15760*/  @!P2 NANOSLEEP.SYNCS 0x989680 ;  /* 0x009896800000a95d */ /* 0x004fea0003900000 */
[----:B------:R-:W2:Y:S02]  /*15770*/  @!P2 SYNCS.PHASECHK.TRANS64 P2, [R3+URZ+0x30830], R0 ;  /* 0x030830000300a5a7 */ /* 0x000ea4000804007f */
[----:B--2---:R-:W-:Y:S05]  /*15780*/  @!P2 BRA `(.L_x_4146) ;  /* 0xfffffffc00eca947 */ /* 0x004fea000383ffff */
[----:B------:R-:W-:Y:S05]  /*15790*/  BRA `(.L_x_4145) ;  /* 0xfffffec000907947 */ /* 0x000fea000383ffff */
.L_x_4162:
[----:B-1----:R-:W-:-:S04]  /*157a0*/  IMAD.U32 R15, RZ, RZ, UR61 ;  /* 0x0000003dff0f7e24 */ /* 0x002fc8000f8e00ff */
[----:B------:R1:W2:Y:S03]  /*157b0*/  SYNCS.PHASECHK.TRANS64.TRYWAIT P2, [R15+URZ+0x30830], R12 ;  /* 0x0308300c0f0075a7 */ /* 0x0002a6000804017f */
[----:B--2---:R-:W-:Y:S05]  /*157c0*/  @!P2 NANOSLEEP.SYNCS 0x989680 ;  /* 0x009896800000a95d */ /* 0x004fea0003900000 */
[----:B------:R-:W2:Y:S02]  /*157d0*/  @!P2 SYNCS.PHASECHK.TRANS64 P2, [R15+URZ+0x30830], R12 ;  /* 0x0308300c0f00a5a7 */ /* 0x000ea4000804007f */
[----:B--2---:R-:W-:Y:S05]  /*157e0*/  @!P2 BRA `(.L_x_4162) ;  /* 0xfffffffc00eca947 */ /* 0x004fea000383ffff */
[----:B------:R-:W-:Y:S05]  /*157f0*/  BRA `(.L_x_4161) ;  /* 0xfffffef400c87947 */ /* 0x000fea000383ffff */
.L_x_4166:
[----:B-1----:R-:W-:-:S04]  /*15800*/  IMAD.U32 R15, RZ, RZ, UR14 ;  /* 0x0000000eff0f7e24 */ /* 0x002fc8000f8e00ff */
[----:B------:R1:W3:Y:S03]  /*15810*/  SYNCS.PHASECHK.TRANS64.TRYWAIT P2, [R15+URZ+0x30850], R0 ;  /* 0x030850000f0075a7 */ /* 0x0002e6000804017f */
[----:B---3--:R-:W-:Y:S05]  /*15820*/  @!P2 NANOSLEEP.SYNCS 0x989680 ;  /* 0x009896800000a95d */ /* 0x008fea0003900000 */
[----:B------:R-:W3:Y:S02]  /*15830*/  @!P2 SYNCS.PHASECHK.TRANS64 P2, [R15+URZ+0x30850], R0 ;  /* 0x030850000f00a5a7 */ /* 0x000ee4000804007f */
[----:B---3--:R-:W-:Y:S05]  /*15840*/  @!P2 BRA `(.L_x_4166) ;  /* 0xfffffffc00eca947 */ /* 0x008fea000383ffff */
[----:B------:R-:W-:Y:S05]  /*15850*/  BRA `(.L_x_4165) ;  /* 0xffffff0000587947 */ /* 0x000fea000383ffff */
.L_x_4183:
[----:B-1----:R-:W-:-:S04]  /*15860*/  IMAD.U32 R4, RZ, RZ, UR57 ;  /* 0x00000039ff047e24 */ /* 0x002fc8000f8e00ff */
[----:B------:R1:W2:Y:S03]  /*15870*/  SYNCS.PHASECHK.TRANS64.TRYWAIT P2, [R4+URZ+0x30830], R3 ;  /* 0x03083003040075a7 */ /* 0x0002a6000804017f */
[----:B--2---:R-:W-:Y:S05]  /*15880*/  @!P2 NANOSLEEP.SYNCS 0x989680 ;  /* 0x009896800000a95d */ /* 0x004fea0003900000 */
[----:B------:R-:W2:Y:S02]  /*15890*/  @!P2 SYNCS.PHASECHK.TRANS64 P2, [R4+URZ+0x30830], R3 ;  /* 0x030830030400a5a7 */ /* 0x000ea4000804007f */
[----:B--2---:R-:W-:Y:S05]  /*158a0*/  @!P2 BRA `(.L_x_4183) ;  /* 0xfffffffc00eca947 */ /* 0x004fea000383ffff */
[----:B------:R-:W-:Y:S05]  /*158b0*/  BRA `(.L_x_4182) ;  /* 0xffffff2c00c47947 */ /* 0x000fea000383ffff */
.L_x_4187:
[----:B01----:R-:W-:-:S04]  /*158c0*/  IMAD.U32 R3, RZ, RZ, UR14 ;  /* 0x0000000eff037e24 */ /* 0x003fc8000f8e00ff */
[----:B------:R0:W1:Y:S03]  /*158d0*/  SYNCS.PHASECHK.TRANS64.TRYWAIT P2, [R3+URZ+0x30850], R0 ;  /* 0x03085000030075a7 */ /* 0x000066000804017f */
[----:B-1----:R-:W-:Y:S05]  /*158e0*/  @!P2 NANOSLEEP.SYNCS 0x989680 ;  /* 0x009896800000a95d */ /* 0x002fea0003900000 */
[----:B------:R-:W1:Y:S02]  /*158f0*/  @!P2 SYNCS.PHASECHK.TRANS64 P2, [R3+URZ+0x30850], R0 ;  /* 0x030850000300a5a7 */ /* 0x000e64000804007f */
[----:B-1----:R-:W-:Y:S05]  /*15900*/  @!P2 BRA `(.L_x_4187) ;  /* 0xfffffffc00eca947 */ /* 0x002fea000383ffff */
[----:B------:R-:W-:Y:S05]  /*15910*/  BRA `(.L_x_4186) ;  /* 0xffffff3800547947 */ /* 0x000fea000383ffff */
.L_x_4193:
[----:B-1----:R-:W-:-:S04]  /*15920*/  IMAD.U32 R4, RZ, RZ, UR57 ;  /* 0x00000039ff047e24 */ /* 0x002fc8000f8e00ff */
[----:B------:R1:W2:Y:S03]  /*15930*/  SYNCS.PHASECHK.TRANS64.TRYWAIT P2, [R4+URZ+0x30830], R3 ;  /* 0x03083003040075a7 */ /* 0x0002a6000804017f */
[----:B--2---:R-:W-:Y:S05]  /*15940*/  @!P2 NANOSLEEP.SYNCS 0x989680 ;  /* 0x009896800000a95d */ /* 0x004fea0003900000 */
[----:B------:R-:W2:Y:S02]  /*15950*/  @!P2 SYNCS.PHASECHK.TRANS64 P2, [R4+URZ+0x30830], R3 ;  /* 0x030830030400a5a7 */ /* 0x000ea4000804007f */
[----:B--2---:R-:W-:Y:S05]  /*15960*/  @!P2 BRA `(.L_x_4193) ;  /* 0xfffffffc00eca947 */ /* 0x004fea000383ffff */
[----:B------:R-:W-:Y:S05]  /*15970*/  BRA `(.L_x_4192) ;  /* 0xffffff5000907947 */ /* 0x000fea000383ffff */
.L_x_4197:
[----:B01----:R-:W-:-:S04]  /*15980*/  IMAD.U32 R3, RZ, RZ, UR14 ;  /* 0x0000000eff037e24 */ /* 0x003fc8000f8e00ff */
[----:B------:R0:W1:Y:S03]  /*15990*/  SYNCS.PHASECHK.TRANS64.TRYWAIT P2, [R3+URZ+0x30850], R0 ;  /* 0x03085000030075a7 */ /* 0x000066000804017f */
[----:B-1----:R-:W-:Y:S05]  /*159a0*/  @!P2 NANOSLEEP.SYNCS 0x989680 ;  /* 0x009896800000a95d */ /* 0x002fea0003900000 */
[----:B------:R-:W1:Y:S02]  /*159b0*/  @!P2 SYNCS.PHASECHK.TRANS64 P2, [R3+URZ+0x30850], R0 ;  /* 0x030850000300a5a7 */ /* 0x000e64000804007f */
[----:B-1----:R-:W-:Y:S05]  /*159c0*/  @!P2 BRA `(.L_x_4197) ;  /* 0xfffffffc00eca947 */ /* 0x002fea000383ffff */
[----:B------:R-:W-:Y:S05]  /*159d0*/  BRA `(.L_x_4196) ;  /* 0xffffff5c00207947 */ /* 0x000fea000383ffff */
.L_x_4210:
[----:B-1----:R-:W-:-:S04]  /*159e0*/  IMAD.U32 R7, RZ, RZ, UR5 ;  /* 0x00000005ff077e24 */ /* 0x002fc8000f8e00ff */
[----:B------:R1:W2:Y:S03]  /*159f0*/  SYNCS.PHASECHK.TRANS64.TRYWAIT P0, [R7+URZ+0x30850], R0 ;  /* 0x03085000070075a7 */ /* 0x0002a6000800017f */
[----:B--2---:R-:W-:Y:S05]  /*15a00*/  @!P0 NANOSLEEP.SYNCS 0x989680 ;  /* 0x009896800000895d */ /* 0x004fea0003900000 */
[----:B------:R-:W2:Y:S02]  /*15a10*/  @!P0 SYNCS.PHASECHK.TRANS64 P0, [R7+URZ+0x30850], R0 ;  /* 0x03085000070085a7 */ /* 0x000ea4000800007f */
[----:B--2---:R-:W-:Y:S05]  /*15a20*/  @!P0 BRA `(.L_x_4210) ;  /* 0xfffffffc00ec8947 */ /* 0x004fea000383ffff */
[----:B------:R-:W-:Y:S05]  /*15a30*/  BRA `(.L_x_4209) ;  /* 0xffffff8c002c7947 */ /* 0x000fea000383ffff */
.L_x_4227:
[----:B------:R-:W-:Y:S02]  /*15a40*/  IMAD.MOV.U32 R13, RZ, RZ, R0 ;  /* 0x000000ffff0d7224 */ /* 0x000fe400078e0000 */
[----:B------:R-:W-:Y:S02]  /*15a50*/  IMAD.MOV.U32 R12, RZ, RZ, RZ ;  /* 0x000000ffff0c7224 */ /* 0x000fe400078e00ff */
[----:B------:R-:W-:Y:S02]  /*15a60*/  IMAD.MOV.U32 R11, RZ, RZ, 0x1f ;  /* 0x0000001fff0b7424 */ /* 0x000fe400078e00ff */
[----:B------:R-:W-:-:S07]  /*15a70*/  IMAD.MOV.U32 R15, RZ, RZ, -0x1 ;  /* 0xffffffffff0f7424 */ /* 0x000fce00078e00ff */
[----:B0-----:R-:W-:Y:S05]  /*15a80*/  WARPSYNC.COLLECTIVE R15, `(.L_x_4310) ;  /* 0x000000000f087348 */ /* 0x001fea0003c00000 */
[----:B------:R1:W2:Y:S02]  /*15a90*/  SHFL.IDX P6, R14, R13, R12, R11 ;  /* 0x0000000c0d0e7389 */ /* 0x0002a400000c000b */
[----:B012---:R-:W-:Y:S01]  /*15aa0*/  ENDCOLLECTIVE ;  /* 0x000000000000791b */ /* 0x007fe20003800000 */
.L_x_4310:
[----:B------:R-:W-:Y:S05]  /*15ab0*/  BRA `(.L_x_4311) ;  /* 0xffffffc400407947 */ /* 0x000fea000383ffff */
.L_x_4229:
[----:B------:R-:W-:Y:S01]  /*15ac0*/  BSSY B0, `(.L_x_4312) ;  /* 0x0000006000007945 */ /* 0x000fe20003800000 */
[----:B------:R-:W-:-:S07]  /*15ad0*/  IMAD.MOV.U32 R15, RZ, RZ, -0x1 ;  /* 0xffffffffff0f7424 */ /* 0x000fce00078e00ff */
[----:B01----:R-:W-:Y:S05]  /*15ae0*/  WARPSYNC.COLLECTIVE R15, `(.L_x_4313) ;  /* 0x000000000f0c7348 */ /* 0x003fea0003c00000 */
[----:B------:R-:W-:Y:S02]  /*15af0*/  ELECT P6, UR62, PT ;  /* 0x00000000003e782f */ /* 0x000fe400038c0000 */
[----:B------:R-:W-:Y:S01]  /*15b00*/  MOV R14, UR62 ;  /* 0x0000003e000e7c02 */ /* 0x000fe20008000f00 */
[----:B01----:R-:W-:Y:S10]  /*15b10*/  ENDCOLLECTIVE ;  /* 0x000000000000791b */ /* 0x003ff40003800000 */
.L_x_4313:
[----:B------:R-:W-:Y:S05]  /*15b20*/  BSYNC B0 ;  /* 0x0000000000007941 */ /* 0x000fea0003800000 */
.L_x_4312:
[----:B------:R-:W-:Y:S05]  /*15b30*/  BRA `(.L_x_4314) ;  /* 0xffffffc400407947 */ /* 0x000fea000383ffff */
.L_x_4231:
[----:B-1----:R-:W-:-:S04]  /*15b40*/  IMAD.U32 R3, RZ, RZ, UR38 ;  /* 0x00000026ff037e24 */ /* 0x002fc8000f8e00ff */
[----:B------:R1:W3:Y:S03]  /*15b50*/  SYNCS.PHASECHK.TRANS64.TRYWAIT P0, [R3+URZ+0x30840], R0 ;  /* 0x03084000030075a7 */ /* 0x0002e6000800017f */
[----:B---3--:R-:W-:Y:S05]  /*15b60*/  @!P0 NANOSLEEP.SYNCS 0x989680 ;  /* 0x009896800000895d */ /* 0x008fea0003900000 */
[----:B------:R-:W3:Y:S02]  /*15b70*/  @!P0 SYNCS.PHASECHK.TRANS64 P0, [R3+URZ+0x30840], R0 ;  /* 0x03084000030085a7 */ /* 0x000ee4000800007f */
[----:B---3--:R-:W-:Y:S05]  /*15b80*/  @!P0 BRA `(.L_x_4231) ;  /* 0xfffffffc00ec8947 */ /* 0x008fea000383ffff */
[----:B------:R-:W-:Y:S05]  /*15b90*/  BRA `(.L_x_4315) ;  /* 0xffffffc4009c7947 */ /* 0x000fea000383ffff */
.L_x_4234:
[----:B------:R-:W-:Y:S02]  /*15ba0*/  IMAD.MOV.U32 R13, RZ, RZ, R8 ;  /* 0x000000ffff0d7224 */ /* 0x000fe400078e0008 */
[----:B------:R-:W-:Y:S02]  /*15bb0*/  IMAD.MOV.U32 R12, RZ, RZ, RZ ;  /* 0x000000ffff0c7224 */ /* 0x000fe400078e00ff */
[----:B------:R-:W-:Y:S02]  /*15bc0*/  IMAD.MOV.U32 R11, RZ, RZ, 0x181f ;  /* 0x0000181fff0b7424 */ /* 0x000fe400078e00ff */
[----:B------:R-:W-:Y:S02]  /*15bd0*/  IMAD.MOV.U32 R15, RZ, RZ, -0x1 ;  /* 0xffffffffff0f7424 */ /* 0x000fe400078e00ff */
[----:B------:R-:W-:-:S07]  /*15be0*/  VIADD R6, R6, UR45 ;  /* 0x0000002d06067c36 */ /* 0x000fce0008000000 */
[----:B------:R-:W-:Y:S05]  /*15bf0*/  WARPSYNC.COLLECTIVE R15, `(.L_x_4316) ;  /* 0x000000000f087348 */ /* 0x000fea0003c00000 */
[----:B------:R0:W1:Y:S02]  /*15c00*/  SHFL.IDX P6, R14, R13, R12, R11 ;  /* 0x0000000c0d0e7389 */ /* 0x00006400000c000b */
[----:B01----:R-:W-:Y:S01]  /*15c10*/  ENDCOLLECTIVE ;  /* 0x000000000000791b */ /* 0x003fe20003800000 */
.L_x_4316:
[----:B------:R-:W-:Y:S02]  /*15c20*/  VIADD R4, R6, 0x10 ;  /* 0x0000001006047836 */ /* 0x000fe40000000000 */
[----:B------:R-:W-:Y:S02]  /*15c30*/  IMAD.MOV.U32 R13, RZ, RZ, R0 ;  /* 0x000000ffff0d7224 */ /* 0x000fe400078e0000 */
[----:B------:R-:W-:-:S07]  /*15c40*/  IMAD.MOV.U32 R2, RZ, RZ, R14 ;  /* 0x000000ffff027224 */ /* 0x000fce00078e000e */
[----:B------:R-:W-:Y:S05]  /*15c50*/  WARPSYNC.COLLECTIVE R15, `(.L_x_4317) ;  /* 0x000000000f087348 */ /* 0x000fea0003c00000 */
[----:B------:R0:W1:Y:S02]  /*15c60*/  SHFL.IDX P6, R14, R13, R12, R11 ;  /* 0x0000000c0d0e7389 */ /* 0x00006400000c000b */
[----:B01----:R-:W-:Y:S01]  /*15c70*/  ENDCOLLECTIVE ;  /* 0x000000000000791b */ /* 0x003fe20003800000 */
.L_x_4317:
[----:B------:R-:W-:Y:S01]  /*15c80*/  ULDC UR4, c[0x0][0x288] ;  /* 0x0000a20000047ab9 */ /* 0x000fe20000000800 */
[----:B------:R-:W-:Y:S01]  /*15c90*/  IMAD.MOV.U32 R3, RZ, RZ, R2 ;  /* 0x000000ffff037224 */ /* 0x000fe200078e0002 */
[----:B------:R-:W-:Y:S01]  /*15ca0*/  ULDC.64 UR6, c[0x0][0x208] ;  /* 0x0000820000067ab9 */ /* 0x000fe20000000a00 */
[----:B------:R-:W-:-:S05]  /*15cb0*/  IMAD R7, R7, UR4, RZ ;  /* 0x0000000407077c24 */ /* 0x000fca000f8e02ff */
        /* <DEDUP_REMOVED lines=16> */
.L_x_4318:
[----:B------:R-:W-:Y:S01]  /*15dc0*/  VIADD R2, R6, 0x20 ;  /* 0x0000002006027836 */ /* 0x000fe20000000000 */
[----:B------:R-:W-:Y:S01]  /*15dd0*/  @!P3 LEA R20, R9, UR38, 0x1 ;  /* 0x000000260914bc11 */ /* 0x000fe2000f8e08ff */
[----:B------:R-:W-:Y:S02]  /*15de0*/  IMAD.MOV.U32 R13, RZ, RZ, R0 ;  /* 0x000000ffff0d7224 */ /* 0x000fe400078e0000 */
[----:B------:R-:W-:-:S07]  /*15df0*/  IMAD.MOV.U32 R4, RZ, RZ, R14 ;  /* 0x000000ffff047224 */ /* 0x000fce00078e000e */
[----:B------:R-:W-:Y:S05]  /*15e00*/  WARPSYNC.COLLECTIVE R15, `(.L_x_4319) ;  /* 0x000000000f087348 */ /* 0x000fea0003c00000 */
[----:B------:R0:W1:Y:S02]  /*15e10*/  SHFL.IDX P6, R14, R13, R12, R11 ;  /* 0x0000000c0d0e7389 */ /* 0x00006400000c000b */
[----:B01----:R-:W-:Y:S01]  /*15e20*/  ENDCOLLECTIVE ;  /* 0x000000000000791b */ /* 0x003fe20003800000 */
.L_x_4319:
        /* <DEDUP_REMOVED lines=16> */
.L_x_4320:
[----:B------:R-:W-:Y:S01]  /*15f30*/  VIADD R4, R6, 0x30 ;  /* 0x0000003006047836 */ /* 0x000fe20000000000 */
[----:B------:R-:W-:Y:S01]  /*15f40*/  @!P3 LEA R21, R9, UR38, 0x1 ;  /* 0x000000260915bc11 */ /* 0x000fe2000f8e08ff */
[----:B------:R-:W-:Y:S02]  /*15f50*/  IMAD.MOV.U32 R13, RZ, RZ, R0 ;  /* 0x000000ffff0d7224 */ /* 0x000fe400078e0000 */
[----:B------:R-:W-:-:S07]  /*15f60*/  IMAD.MOV.U32 R2, RZ, RZ, R14 ;  /* 0x000000ffff027224 */ /* 0x000fce00078e000e */
[----:B------:R-:W-:Y:S05]  /*15f70*/  WARPSYNC.COLLECTIVE R15, `(.L_x_4321) ;  /* 0x000000000f087348 */ /* 0x000fea0003c00000 */
[----:B------:R0:W1:Y:S02]  /*15f80*/  SHFL.IDX P6, R14, R13, R12, R11 ;  /* 0x0000000c0d0e7389 */ /* 0x00006400000c000b */
[----:B01----:R-:W-:Y:S01]  /*15f90*/  ENDCOLLECTIVE ;  /* 0x000000000000791b */ /* 0x003fe20003800000 */
.L_x_4321:
        /* <DEDUP_REMOVED lines=16> */
.L_x_4322:
[----:B------:R-:W-:Y:S01]  /*160a0*/  VIADD R2, R6, 0x40 ;  /* 0x0000004006027836 */ /* 0x000fe20000000000 */
[----:B------:R-:W-:Y:S01]  /*160b0*/  @!P3 LEA R20, R9, UR38, 0x1 ;  /* 0x000000260914bc11 */ /* 0x000fe2000f8e08ff */
[----:B------:R-:W-:Y:S02]  /*160c0*/  IMAD.MOV.U32 R13, RZ, RZ, R0 ;  /* 0x000000ffff0d7224 */ /* 0x000fe400078e0000 */
[----:B------:R-:W-:-:S07]  /*160d0*/  IMAD.MOV.U32 R4, RZ, RZ, R14 ;  /* 0x000000ffff047224 */ /* 0x000fce00078e000e */
[----:B------:R-:W-:Y:S05]  /*160e0*/  WARPSYNC.COLLECTIVE R15, `(.L_x_4323) ;  /* 0x000000000f087348 */ /* 0x000fea0003c00000 */
[----:B------:R0:W1:Y:S02]  /*160f0*/  SHFL.IDX P6, R14, R13, R12, R11 ;  /* 0x0000000c0d0e7389 */ /* 0x00006400000c000b */
[----:B01----:R-:W-:Y:S01]  /*16100*/  ENDCOLLECTIVE ;  /* 0x000000000000791b */ /* 0x003fe20003800000 */
.L_x_4323:
        /* <DEDUP_REMOVED lines=16> */
.L_x_4324:
[----:B------:R-:W-:Y:S01]  /*16210*/  VIADD R4, R6, 0x50 ;  /* 0x0000005006047836 */ /* 0x000fe20000000000 */
[----:B------:R-:W-:Y:S01]  /*16220*/  @!P3 LEA R21, R9, UR38, 0x1 ;  /* 0x000000260915bc11 */ /* 0x000fe2000f8e08ff */
[----:B------:R-:W-:Y:S02]  /*16230*/  IMAD.MOV.U32 R13, RZ, RZ, R0 ;  /* 0x000000ffff0d7224 */ /* 0x000fe400078e0000 */
[----:B------:R-:W-:-:S07]  /*16240*/  IMAD.MOV.U32 R2, RZ, RZ, R14 ;  /* 0x000000ffff027224 */ /* 0x000fce00078e000e */
[----:B------:R-:W-:Y:S05]  /*16250*/  WARPSYNC.COLLECTIVE R15, `(.L_x_4325) ;  /* 0x000000000f087348 */ /* 0x000fea0003c00000 */
[----:B------:R0:W1:Y:S02]  /*16260*/  SHFL.IDX P6, R14, R13, R12, R11 ;  /* 0x0000000c0d0e7389 */ /* 0x00006400000c000b */
[----:B01----:R-:W-:Y:S01]  /*16270*/  ENDCOLLECTIVE ;  /* 0x000000000000791b */ /* 0x003fe20003800000 */
.L_x_4325:
        /* <DEDUP_REMOVED lines=16> */
.L_x_4326:
[----:B------:R-:W-:Y:S01]  /*16380*/  VIADD R2, R6, 0x60 ;  /* 0x0000006006027836 */ /* 0x000fe20000000000 */
[----:B------:R-:W-:Y:S01]  /*16390*/  @!P3 LEA R20, R9, UR38, 0x1 ;  /* 0x000000260914bc11 */ /* 0x000fe2000f8e08ff */
[----:B------:R-:W-:Y:S02]  /*163a0*/  IMAD.MOV.U32 R13, RZ, RZ, R0 ;  /* 0x000000ffff0d7224 */ /* 0x000fe400078e0000 */
[----:B------:R-:W-:-:S07]  /*163b0*/  IMAD.MOV.U32 R4, RZ, RZ, R14 ;  /* 0x000000ffff047224 */ /* 0x000fce00078e000e */
[----:B------:R-:W-:Y:S05]  /*163c0*/  WARPSYNC.COLLECTIVE R15, `(.L_x_4327) ;  /* 0x000000000f087348 */ /* 0x000fea0003c00000 */
[----:B------:R0:W1:Y:S02]  /*163d0*/  SHFL.IDX P6, R14, R13, R12, R11 ;  /* 0x0000000c0d0e7389 */ /* 0x00006400000c000b */
[----:B01----:R-:W-:Y:S01]  /*163e0*/  ENDCOLLECTIVE ;  /* 0x000000000000791b */ /* 0x003fe20003800000 */
.L_x_4327:
        /* <DEDUP_REMOVED lines=16> */
.L_x_4328:
[----:B------:R-:W-:Y:S01]  /*164f0*/  @!P3 LEA R21, R9, UR38, 0x1 ;  /* 0x000000260915bc11 */ /* 0x000fe2000f8e08ff */
[----:B------:R-:W-:Y:S02]  /*16500*/  IMAD.MOV.U32 R13, RZ, RZ, R0 ;  /* 0x000000ffff0d7224 */ /* 0x000fe400078e0000 */
[----:B------:R-:W-:-:S07]  /*16510*/  IMAD.MOV.U32 R2, RZ, RZ, R14 ;  /* 0x000000ffff027224 */ /* 0x000fce00078e000e */
[----:B------:R-:W-:Y:S05]  /*16520*/  WARPSYNC.COLLECTIVE R15, `(.L_x_4329) ;  /* 0x000000000f087348 */ /* 0x000fea0003c00000 */
[----:B------:R0:W1:Y:S02]  /*16530*/  SHFL.IDX P6, R14, R13, R12, R11 ;  /* 0x0000000c0d0e7389 */ /* 0x00006400000c000b */
[----:B01----:R-:W-:Y:S01]  /*16540*/  ENDCOLLECTIVE ;  /* 0x000000000000791b */ /* 0x003fe20003800000 */
.L_x_4329:
        /* <DEDUP_REMOVED lines=15> */
.L_x_4330:
[----:B------:R-:W-:Y:S02]  /*16640*/  IMAD.MOV.U32 R13, RZ, RZ, R0 ;  /* 0x000000ffff0d7224 */ /* 0x000fe400078e0000 */
[----:B------:R-:W-:-:S07]  /*16650*/  IMAD.MOV.U32 R4, RZ, RZ, R14 ;  /* 0x000000ffff047224 */ /* 0x000fce00078e000e */
[----:B------:R-:W-:Y:S05]  /*16660*/  WARPSYNC.COLLECTIVE R15, `(.L_x_4331) ;  /* 0x000000000f087348 */ /* 0x000fea0003c00000 */
[----:B------:R0:W1:Y:S02]  /*16670*/  SHFL.IDX P6, R14, R13, R12, R11 ;  /* 0x0000000c0d0e7389 */ /* 0x00006400000c000b */
[----:B01----:R-:W-:Y:S01]  /*16680*/  ENDCOLLECTIVE ;  /* 0x000000000000791b */ /* 0x003fe20003800000 */
.L_x_4331:
[----:B------:R-:W-:Y:S05]  /*16690*/  BRA `(.L_x_4332) ;  /* 0xffffffc400fc7947 */ /* 0x000fea000383ffff */
.L_x_4237:
[----:B-1----:R-:W-:-:S04]  /*166a0*/  IMAD.U32 R3, RZ, RZ, UR38 ;  /* 0x00000026ff037e24 */ /* 0x002fc8000f8e00ff */
[----:B------:R1:W2:Y:S03]  /*166b0*/  SYNCS.PHASECHK.TRANS64.TRYWAIT P0, [R3+URZ+0x30820], R0 ;  /* 0x03082000030075a7 */ /* 0x0002a6000800017f */
[----:B--2---:R-:W-:Y:S05]  /*166c0*/  @!P0 NANOSLEEP.SYNCS 0x989680 ;  /* 0x009896800000895d */ /* 0x004fea0003900000 */
[----:B------:R-:W2:Y:S02]  /*166d0*/  @!P0 SYNCS.PHASECHK.TRANS64 P0, [R3+URZ+0x30820], R0 ;  /* 0x03082000030085a7 */ /* 0x000ea4000800007f */
[----:B--2---:R-:W-:Y:S05]  /*166e0*/  @!P0 BRA `(.L_x_4237) ;  /* 0xfffffffc00ec8947 */ /* 0x004fea000383ffff */
[----:B------:R-:W-:Y:S05]  /*166f0*/  BRA `(.L_x_4333) ;  /* 0xffffffc800547947 */ /* 0x000fea000383ffff */
.L_x_4244:
[----:B-1----:R-:W-:-:S04]  /*16700*/  IMAD.U32 R3, RZ, RZ, UR38 ;  /* 0x00000026ff037e24 */ /* 0x002fc8000f8e00ff */
[----:B------:R1:W2:Y:S03]  /*16710*/  SYNCS.PHASECHK.TRANS64.TRYWAIT P0, [R3+URZ+0x30848], R2 ;  /* 0x03084802030075a7 */ /* 0x0002a6000800017f */
[----:B--2---:R-:W-:Y:S05]  /*16720*/  @!P0 NANOSLEEP.SYNCS 0x989680 ;  /* 0x009896800000895d */ /* 0x004fea0003900000 */
[----:B------:R-:W2:Y:S02]  /*16730*/  @!P0 SYNCS.PHASECHK.TRANS64 P0, [R3+URZ+0x30848], R2 ;  /* 0x03084802030085a7 */ /* 0x000ea4000800007f */
[----:B--2---:R-:W-:Y:S05]  /*16740*/  @!P0 BRA `(.L_x_4244) ;  /* 0xfffffffc00ec8947 */ /* 0x004fea000383ffff */
[----:B------:R-:W-:Y:S05]  /*16750*/  BRA `(.L_x_4334) ;  /* 0xffffffcc00387947 */ /* 0x000fea000383ffff */
.L_x_4251:
[----:B0-----:R-:W-:-:S04]  /*16760*/  IMAD.U32 R3, RZ, RZ, UR38 ;  /* 0x00000026ff037e24 */ /* 0x001fc8000f8e00ff */
[----:B------:R0:W1:Y:S03]  /*16770*/  SYNCS.PHASECHK.TRANS64.TRYWAIT P0, [R3+URZ+0x30860], R2 ;  /* 0x03086002030075a7 */ /* 0x000066000800017f */
[----:B-1----:R-:W-:Y:S05]  /*16780*/  @!P0 NANOSLEEP.SYNCS 0x989680 ;  /* 0x009896800000895d */ /* 0x002fea0003900000 */
[----:B------:R-:W1:Y:S02]  /*16790*/  @!P0 SYNCS.PHASECHK.TRANS64 P0, [R3+URZ+0x30860], R2 ;  /* 0x03086002030085a7 */ /* 0x000e64000800007f */
[----:B-1----:R-:W-:Y:S05]  /*167a0*/  @!P0 BRA `(.L_x_4251) ;  /* 0xfffffffc00ec8947 */ /* 0x002fea000383ffff */
[----:B------:R-:W-:Y:S05]  /*167b0*/  BRA `(.L_x_4335) ;  /* 0xffffffd000107947 */ /* 0x000fea000383ffff */
.L_x_4261:
[----:B-1----:R-:W-:-:S04]  /*167c0*/  IMAD.U32 R3, RZ, RZ, UR38 ;  /* 0x00000026ff037e24 */ /* 0x002fc8000f8e00ff */
[----:B------:R1:W2:Y:S03]  /*167d0*/  SYNCS.PHASECHK.TRANS64.TRYWAIT P0, [R3+URZ+0x30840], R2 ;  /* 0x03084002030075a7 */ /* 0x0002a6000800017f */
[----:B--2---:R-:W-:Y:S05]  /*167e0*/  @!P0 NANOSLEEP.SYNCS 0x989680 ;  /* 0x009896800000895d */ /* 0x004fea0003900000 */
[----:B------:R-:W2:Y:S02]  /*167f0*/  @!P0 SYNCS.PHASECHK.TRANS64 P0, [R3+URZ+0x30840], R2 ;  /* 0x03084002030085a7 */ /* 0x000ea4000800007f */
[----:B--2---:R-:W-:Y:S05]  /*16800*/  @!P0 BRA `(.L_x_4261) ;  /* 0xfffffffc00ec8947 */ /* 0x004fea000383ffff */
[----:B------:R-:W-:Y:S05]  /*16810*/  BRA `(.L_x_4336) ;  /* 0xffffffd400687947 */ /* 0x000fea000383ffff */
.L_x_4268:
[----:B0-----:R-:W-:-:S04]  /*16820*/  IMAD.U32 R3, RZ, RZ, UR38 ;  /* 0x00000026ff037e24 */ /* 0x001fc8000f8e00ff */
[----:B------:R0:W1:Y:S03]  /*16830*/  SYNCS.PHASECHK.TRANS64.TRYWAIT P0, [R3+URZ+0x30868], R2 ;  /* 0x03086802030075a7 */ /* 0x000066000800017f */
[----:B-1----:R-:W-:Y:S05]  /*16840*/  @!P0 NANOSLEEP.SYNCS 0x989680 ;  /* 0x009896800000895d */ /* 0x002fea0003900000 */
[----:B------:R-:W1:Y:S02]  /*16850*/  @!P0 SYNCS.PHASECHK.TRANS64 P0, [R3+URZ+0x30868], R2 ;  /* 0x03086802030085a7 */ /* 0x000e64000800007f */
[----:B-1----:R-:W-:Y:S05]  /*16860*/  @!P0 BRA `(.L_x_4268) ;  /* 0xfffffffc00ec8947 */ /* 0x002fea000383ffff */
[----:B------:R-:W-:Y:S05]  /*16870*/  BRA `(.L_x_4337) ;  /* 0xffffffd800407947 */ /* 0x000fea000383ffff */
.L_x_4278:
[----:B-1----:R-:W-:-:S04]  /*16880*/  IMAD.U32 R3, RZ, RZ, UR38 ;  /* 0x00000026ff037e24 */ /* 0x002fc8000f8e00ff */
[----:B------:R1:W2:Y:S03]  /*16890*/  SYNCS.PHASECHK.TRANS64.TRYWAIT P0, [R3+URZ+0x30848], R2 ;  /* 0x03084802030075a7 */ /* 0x0002a6000800017f */
[----:B--2---:R-:W-:Y:S05]  /*168a0*/  @!P0 NANOSLEEP.SYNCS 0x989680 ;  /* 0x009896800000895d */ /* 0x004fea0003900000 */
[----:B------:R-:W2:Y:S02]  /*168b0*/  @!P0 SYNCS.PHASECHK.TRANS64 P0, [R3+URZ+0x30848], R2 ;  /* 0x03084802030085a7 */ /* 0x000ea4000800007f */
[----:B--2---:R-:W-:Y:S05]  /*168c0*/  @!P0 BRA `(.L_x_4278) ;  /* 0xfffffffc00ec8947 */ /* 0x004fea000383ffff */
[----:B------:R-:W-:Y:S05]  /*168d0*/  BRA `(.L_x_4338) ;  /* 0xffffffdc00b07947 */ /* 0x000fea000383ffff */
.L_x_4285:
[----:B0-----:R-:W-:-:S04]  /*168e0*/  IMAD.U32 R3, RZ, RZ, UR38 ;  /* 0x00000026ff037e24 */ /* 0x001fc8000f8e00ff */
[----:B------:R0:W1:Y:S03]  /*168f0*/  SYNCS.PHASECHK.TRANS64.TRYWAIT P0, [R3+URZ+0x30860], R2 ;  /* 0x03086002030075a7 */ /* 0x000066000800017f */
[----:B-1----:R-:W-:Y:S05]  /*16900*/  @!P0 NANOSLEEP.SYNCS 0x989680 ;  /* 0x009896800000895d */ /* 0x002fea0003900000 */
[----:B------:R-:W1:Y:S02]  /*16910*/  @!P0 SYNCS.PHASECHK.TRANS64 P0, [R3+URZ+0x30860], R2 ;  /* 0x03086002030085a7 */ /* 0x000e64000800007f */
[----:B-1----:R-:W-:Y:S05]  /*16920*/  @!P0 BRA `(.L_x_4285) ;  /* 0xfffffffc00ec8947 */ /* 0x002fea000383ffff */
[----:B------:R-:W-:Y:S05]  /*16930*/  BRA `(.L_x_4339) ;  /* 0xffffffe000847947 */ /* 0x000fea000383ffff */
.L_x_4294:
[----:B0-----:R0:W1:Y:S02]  /*16940*/  SYNCS.PHASECHK.TRANS64.TRYWAIT P0, [R3+URZ+0x30860], R2 ;  /* 0x03086002030075a7 */ /* 0x001064000800017f */
[----:B-1----:R-:W-:Y:S05]  /*16950*/  @!P0 NANOSLEEP.SYNCS 0x989680 ;  /* 0x009896800000895d */ /* 0x002fea0003900000 */
[----:B------:R-:W1:Y:S02]  /*16960*/  @!P0 SYNCS.PHASECHK.TRANS64 P0, [R3+URZ+0x30860], R2 ;  /* 0x03086002030085a7 */ /* 0x000e64000800007f */
[----:B-1----:R-:W-:Y:S05]  /*16970*/  @!P0 BRA `(.L_x_4294) ;  /* 0xfffffffc00f08947 */ /* 0x002fea000383ffff */
[----:B------:R-:W-:Y:S05]  /*16980*/  BRA `(.L_x_4340) ;  /* 0xffffffe400847947 */ /* 0x000fea000383ffff */
.L_x_4300:
[----:B0-----:R0:W1:Y:S02]  /*16990*/  SYNCS.PHASECHK.TRANS64.TRYWAIT P0, [R2+URZ+0x30820], R3 ;  /* 0x03082003020075a7 */ /* 0x001064000800017f */
[----:B-1----:R-:W-:Y:S05]  /*169a0*/  @!P0 NANOSLEEP.SYNCS 0x989680 ;  /* 0x009896800000895d */ /* 0x002fea0003900000 */
[----:B------:R-:W1:Y:S02]  /*169b0*/  @!P0 SYNCS.PHASECHK.TRANS64 P0, [R2+URZ+0x30820], R3 ;  /* 0x03082003020085a7 */ /* 0x000e64000800007f */
[----:B-1----:R-:W-:Y:S05]  /*169c0*/  @!P0 BRA `(.L_x_4300) ;  /* 0xfffffffc00f08947 */ /* 0x002fea000383ffff */
[----:B------:R-:W-:Y:S05]  /*169d0*/  BRA `(.L_x_4341) ;  /* 0xffffffe800887947 */ /* 0x000fea000383ffff */
.L_x_4301:
        /* <DEDUP_REMOVED lines=11> */
.L_x_4343:
[----:B------:R-:W-:Y:S05]  /*16a90*/  BSYNC B0 ;  /* 0x0000000000007941 */ /* 0x000fea0003800000 */
.L_x_4342:
[----:B------:R-:W-:Y:S05]  /*16aa0*/  BRA `(.L_x_4344) ;  /* 0xffffffe8006c7947 */ /* 0x000fea000383ffff */
.L_x_4302:
[----:B------:R-:W-:Y:S01]  /*16ab0*/  BSSY B0, `(.L_x_4345) ;  /* 0x0000006000007945 */ /* 0x000fe20003800000 */
[----:B------:R-:W-:-:S07]  /*16ac0*/  IMAD.MOV.U32 R15, RZ, RZ, -0x1 ;  /* 0xffffffffff0f7424 */ /* 0x000fce00078e00ff */
[----:B0-----:R-:W-:Y:S05]  /*16ad0*/  WARPSYNC.COLLECTIVE R15, `(.L_x_4346) ;  /* 0x000000000f0c7348 */ /* 0x001fea0003c00000 */
[----:B------:R-:W-:Y:S02]  /*16ae0*/  ELECT P6, UR62, PT ;  /* 0x00000000003e782f */ /* 0x000fe400038c0000 */
[----:B------:R-:W-:Y:S01]  /*16af0*/  MOV R14, UR62 ;  /* 0x0000003e000e7c02 */ /* 0x000fe20008000f00 */
[----:B0-----:R-:W-:Y:S10]  /*16b00*/  ENDCOLLECTIVE ;  /* 0x000000000000791b */ /* 0x001ff40003800000 */
.L_x_4346:
[----:B------:R-:W-:Y:S05]  /*16b10*/  BSYNC B0 ;  /* 0x0000000000007941 */ /* 0x000fea0003800000 */
.L_x_4345:
[----:B------:R-:W-:Y:S05]  /*16b20*/  BRA `(.L_x_4347) ;  /* 0xffffffe800607947 */ /* 0x000fea000383ffff */
.L_x_4304:
[----:B0-----:R0:W1:Y:S02]  /*16b30*/  SYNCS.PHASECHK.TRANS64.TRYWAIT P0, [R7+URZ], R4 ;  /* 0x00000004070075a7 */ /* 0x001064000800017f */
[----:B-1----:R-:W-:Y:S05]  /*16b40*/  @!P0 NANOSLEEP.SYNCS 0x989680 ;  /* 0x009896800000895d */ /* 0x002fea0003900000 */
[----:B------:R-:W1:Y:S02]  /*16b50*/  @!P0 SYNCS.PHASECHK.TRANS64 P0, [R7+URZ], R4 ;  /* 0x00000004070085a7 */ /* 0x000e64000800007f */
[----:B-1----:R-:W-:Y:S05]  /*16b60*/  @!P0 BRA `(.L_x_4304) ;  /* 0xfffffffc00f08947 */ /* 0x002fea000383ffff */
[----:B------:R-:W-:Y:S05]  /*16b70*/  BRA `(.L_x_4348) ;  /* 0xffffffe8009c7947 */ /* 0x000fea000383ffff */
.L_x_4305:
[----:B-1----:R1:W2:Y:S02]  /*16b80*/  SYNCS.PHASECHK.TRANS64.TRYWAIT P0, [R8+URZ], R5 ;  /* 0x00000005080075a7 */ /* 0x0022a4000800017f */
[----:B--2---:R-:W-:Y:S05]  /*16b90*/  @!P0 NANOSLEEP.SYNCS 0x989680 ;  /* 0x009896800000895d */ /* 0x004fea0003900000 */
[----:B------:R-:W2:Y:S02]  /*16ba0*/  @!P0 SYNCS.PHASECHK.TRANS64 P0, [R8+URZ], R5 ;  /* 0x00000005080085a7 */ /* 0x000ea4000800007f */
[----:B--2---:R-:W-:Y:S05]  /*16bb0*/  @!P0 BRA `(.L_x_4305) ;  /* 0xfffffffc00f08947 */ /* 0x004fea000383ffff */
[----:B------:R-:W-:Y:S05]  /*16bc0*/  BRA `(.L_x_4349) ;  /* 0xffffffe800907947 */ /* 0x000fea000383ffff */
.L_x_4307:
[----:B0-----:R0:W2:Y:S02]  /*16bd0*/  SYNCS.PHASECHK.TRANS64.TRYWAIT P0, [R7+URZ], R4 ;  /* 0x00000004070075a7 */ /* 0x0010a4000800017f */
[----:B--2---:R-:W-:Y:S05]  /*16be0*/  @!P0 NANOSLEEP.SYNCS 0x989680 ;  /* 0x009896800000895d */ /* 0x004fea0003900000 */
[----:B------:R-:W2:Y:S02]  /*16bf0*/  @!P0 SYNCS.PHASECHK.TRANS64 P0, [R7+URZ], R4 ;  /* 0x00000004070085a7 */ /* 0x000ea4000800007f */
[----:B--2---:R-:W-:Y:S05]  /*16c00*/  @!P0 BRA `(.L_x_4307) ;  /* 0xfffffffc00f08947 */ /* 0x004fea000383ffff */
[----:B------:R-:W-:Y:S05]  /*16c10*/  BRA `(.L_x_4350) ;  /* 0xffffffe800947947 */ /* 0x000fea000383ffff */
.L_x_4351:
        /* <DEDUP_REMOVED lines=14> */
.L_x_14851:


//--------------------- .text._ZN7cutlass13device_kernelIN5flash11enable_sm90INS1_16FlashAttnFwdSm90INS1_25CollectiveMainloopFwdSm90ILi2EN4cute5tupleIJNS5_1CILi1EEES8_S8_EEENS6_IJNS7_ILi128EEENS7_ILi96EEENS7_ILi192EEEEEELi192ENS_6half_tEfNS_4arch4Sm90ELb0ELb1ELb1ELb1ELb0ELb0ELb0ELb1ELb1ELb1ELb1ELb0EEENS1_21CollectiveEpilogueFwdINS6_IJSA_SC_SB_EEES9_SE_SG_Li256ELb1ELb1ELb1ELb0EEENS1_36VarlenDynamicPersistentTileSchedulerILi128ELi96ELi256ELi128ELb1ELb1ELb1ELb1ELb0ELb1EEEEEEEEEvNT_6ParamsE --------------------------
	.section	.text._ZN7cutlass13device_kernelIN5flash11enable_sm90INS1_16FlashAttnFwdSm90INS1_25CollectiveMainloopFwdSm90ILi2EN4cute5tupleIJNS5_1CILi1EEES8_S8_EEENS6_IJNS7_ILi128EEENS7_ILi96EEENS7_ILi192EEEEEELi192ENS_6half_tEfNS_4arch4Sm90ELb0ELb1ELb1ELb1ELb0ELb0ELb0ELb1ELb1ELb1ELb1ELb0EEENS1_21CollectiveEpilogueFwdINS6_IJSA_SC_SB_EEES9_SE_SG_Li256ELb1ELb1ELb1ELb0EEENS1_36VarlenDynamicPersistentTileSchedulerILi128ELi96ELi256ELi128ELb1ELb1ELb1ELb1ELb0ELb1EEEEEEEEEvNT_6ParamsE,"ax",@progbits
	.align	128
.text._ZN7cutlass13device_kernelIN5flash11enable_sm90INS1_16FlashAttnFwdSm90INS1_25CollectiveMainloopFwdSm90ILi2EN4cute5tupleIJNS5_1CILi1EEES8_S8_EEENS6_IJNS7_ILi128EEENS7_ILi96EEENS7_ILi192EEEEEELi192ENS_6half_tEfNS_4arch4Sm90ELb0ELb1ELb1ELb1ELb0ELb0ELb0ELb1ELb1ELb1ELb1ELb0EEENS1_21CollectiveEpilogueFwdINS6_IJSA_SC_SB_EEES9_SE_SG_Li256ELb1ELb1ELb1ELb0EEENS1_36VarlenDynamicPersistentTileSchedulerILi128ELi96ELi256ELi128ELb1ELb1ELb1ELb1ELb0ELb1EEEEEEEEEvNT_6ParamsE:
        .type           _ZN7cutlass13device_kernelIN5flash11enable_sm90INS1_16FlashAttnFwdSm90INS1_25CollectiveMainloopFwdSm90ILi2EN4cute5tupleIJNS5_1CILi1EEES8_S8_EEENS6_IJNS7_ILi128EEENS7_ILi96EEENS7_ILi192EEEEEELi192ENS_6half_tEfNS_4arch4Sm90ELb0ELb1ELb1ELb1ELb0ELb0ELb0ELb1ELb1ELb1ELb1ELb0EEENS1_21CollectiveEpilogueFwdINS6_IJSA_SC_SB_EEES9_SE_SG_Li256ELb1ELb1ELb1ELb0EEENS1_36VarlenDynamicPersistentTileSchedulerILi128ELi96ELi256ELi128ELb1ELb1ELb1ELb1ELb0ELb1EEEEEEEEEvNT_6ParamsE,@function
        .size           _ZN7cutlass13device_kernelIN5flash11enable_sm90INS1_16FlashAttnFwdSm90INS1_25CollectiveMainloopFwdSm90ILi2EN4cute5tupleIJNS5_1CILi1EEES8_S8_EEENS6_IJNS7_ILi128EEENS7_ILi96EEENS7_ILi192EEEEEELi192ENS_6half_tEfNS_4arch4Sm90ELb0ELb1ELb1ELb1ELb0ELb0ELb0ELb1ELb1ELb1ELb1ELb0EEENS1_21CollectiveEpilogueFwdINS6_IJSA_SC_SB_EEES9_SE_SG_Li256ELb1ELb1ELb1ELb0EEENS1_36VarlenDynamicPersistentTileSchedulerILi128ELi96ELi256ELi128ELb1ELb1ELb1ELb1ELb0ELb1EEEEEEEEEvNT_6ParamsE,(.L_x_14852 - _ZN7cutlass13device_kernelIN5flash11enable_sm90INS1_16FlashAttnFwdSm90INS1_25CollectiveMainloopFwdSm90ILi2EN4cute5tupleIJNS5_1CILi1EEES8_S8_EEENS6_IJNS7_ILi128EEENS7_ILi96EEENS7_ILi192EEEEEELi192ENS_6half_tEfNS_4arch4Sm90ELb0ELb1ELb1ELb1ELb0ELb0ELb0ELb1ELb1ELb1ELb1ELb0EEENS1_21CollectiveEpilogueFwdINS6_IJSA_SC_SB_EEES9_SE_SG_Li256ELb1ELb1ELb1ELb0EEENS1_36VarlenDynamicPersistentTileSchedulerILi128ELi96ELi256ELi128ELb1ELb1ELb1ELb1ELb0ELb1EEEEEEEEEvNT_6ParamsE)
        .other          _ZN7cutlass13device_kernelIN5flash11enable_sm90INS1_16FlashAttnFwdSm90INS1_25CollectiveMainloopFwdSm90ILi2EN4cute5tupleIJNS5_1CILi1EEES8_S8_EEENS6_IJNS7_ILi128EEENS7_ILi96EEENS7_ILi192EEEEEELi192ENS_6half_tEfNS_4arch4Sm90ELb0ELb1ELb1ELb1ELb0ELb0ELb0ELb1ELb1ELb1ELb1ELb0EEENS1_21CollectiveEpilogueFwdINS6_IJSA_SC_SB_EEES9_SE_SG_Li256ELb1ELb1ELb1ELb0EEENS1_36VarlenDynamicPersistentTileSchedulerILi128ELi96ELi256ELi128ELb1ELb1ELb1ELb1ELb0ELb1EEEEEEEEEvNT_6ParamsE,@"STO_CUDA_ENTRY STV_DEFAULT"
_ZN7cutlass13device_kernelIN5flash11enable_sm90INS1_16FlashAttnFwdSm90INS1_25CollectiveMainloopFwdSm90ILi2EN4cute5tupleIJNS5_1CILi1EEES8_S8_EEENS6_IJNS7_ILi128EEENS7_ILi96EEENS7_ILi192EEEEEELi192ENS_6half_tEfNS_4arch4Sm90ELb0ELb1ELb1ELb1ELb0ELb0ELb0ELb1ELb1ELb1ELb1ELb0EEENS1_21CollectiveEpilogueFwdINS6_IJSA_SC_SB_EEES9_SE_SG_Li256ELb1ELb1ELb1ELb0EEENS1_36VarlenDynamicPersistentTileSchedulerILi128ELi96ELi256ELi128ELb1ELb1ELb1ELb1ELb0ELb1EEEEEEEEEvNT_6ParamsE:
        /* <DEDUP_REMOVED lines=18> */
.L_x_4353:
[----:B------:R-:W-:Y:S05]  /*0120*/  BSYNC B0 ;  /* 0x0000000000007941 */ /* 0x000fea0003800000 */
.L_x_4352:
        /* <DEDUP_REMOVED lines=41> */
.L_x_4354:
        /* <DEDUP_REMOVED lines=22> */
.L_x_4355:
        /* <DEDUP_REMOVED lines=18> */
.L_x_4356:
        /* <DEDUP_REMOVED lines=22> */
.L_x_4357:
        /* <DEDUP_REMOVED lines=22> */
.L_x_4358:
        /* <DEDUP_REMOVED lines=8> */
.L_x_4360:
        /* <DEDUP_REMOVED lines=20> */
[----:B------:R-:W-:Y:S02]  /*0ac0*/  R2UR UR6, R11 ;  /* 0x000000000b0672ca */ /* 0x000fe400000e0000 */
[----:B--2---:R-:W-:Y:S02]  /*0ad0*/  R2UR UR4, R0 ;  /* 0x00000000000472ca */ /* 0x004fe400000e0000 */
[----:B------:R-:W-:-:S04]  /*0ae0*/  SHF.R.S32.HI R0, RZ, 0x1f, R12 ;  /* 0x0000001fff007819 */ /* 0x000fc8000001140c */
[CC--:B------:R-:W-:Y:S02]  /*0af0*/  LEA.HI R4, R0.reuse, R12.reuse, RZ, 0x5 ;  /* 0x0000000c00047211 */ /* 0x0c0fe400078f28ff */
[CC--:B------:R-:W-:Y:S02]  /*0b00*/  LEA.HI R3, R0.reuse, R12.reuse, RZ, 0x4 ;  /* 0x0000000c00037211 */ /* 0x0c0fe400078f20ff */
[----:B0-----:R-:W-:Y:S01]  /*0b10*/  LEA.HI R2, R0, R12, RZ, 0x7 ;  /* 0x0000000c00027211 */ /* 0x001fe200078f38ff */
[----:B------:R-:W-:Y:S01]  /*0b20*/  IMAD.SHL.U32 R5, R4, 0x20, RZ ;  /* 0x0000002004057824 */ /* 0x000fe200078e00ff */
[----:B------:R-:W-:Y:S01]  /*0b30*/  LOP3.LUT R4, R3, 0x3fffff0, RZ, 0xc0, !PT ;  /* 0x03fffff003047812 */ /* 0x000fe200078ec0ff */
[----:B------:R-:W-:Y:S01]  /*0b40*/  ULOP3.LUT UR4, UR4, 0x1, URZ, 0xfc, !UPT ;  /* 0x0000000104047892 */ /* 0x000fe2000f8efc3f */
[----:B------:R-:W-:Y:S02]  /*0b50*/  SHF.R.S32.HI R6, RZ, 0x4, R3 ;  /* 0x00000004ff067819 */ /* 0x000fe40000011403 */
[----:B------:R-:W-:Y:S01]  /*0b60*/  LOP3.LUT R224, R2, 0xffffff80, RZ, 0xc0, !PT ;  /* 0xffffff8002e07812 */ /* 0x000fe200078ec0ff */
[----:B------:R-:W-:Y:S01]  /*0b70*/  IMAD.IADD R4, R12, 0x1, -R4 ;  /* 0x000000010c047824 */ /* 0x000fe200078e0a04 */
[----:B------:R-:W-:-:S02]  /*0b80*/  LOP3.LUT R5, R5, 0xfffffc00, RZ, 0xc0, !PT ;  /* 0xfffffc0005057812 */ /* 0x000fc400078ec0ff */
[----:B------:R-:W-:Y:S01]  /*0b90*/  LEA.HI R3, R3, R6, RZ, 0x1 ;  /* 0x0000000603037211 */ /* 0x000fe200078f08ff */
[----:B------:R-:W-:Y:S02]  /*0ba0*/  IMAD.IADD R224, R12, 0x1, -R224 ;  /* 0x000000010ce07824 */ /* 0x000fe400078e0ae0 */
[----:B------:R-:W-:Y:S01]  /*0bb0*/  IMAD R4, R4, 0x40, R5 ;  /* 0x0000004004047824 */ /* 0x000fe200078e0205 */
[----:B------:R-:W-:Y:S02]  /*0bc0*/  LOP3.LUT R3, R3, 0x1ffffffe, RZ, 0xc0, !PT ;  /* 0x1ffffffe03037812 */ /* 0x000fe400078ec0ff */
[----:B------:R-:W-:Y:S02]  /*0bd0*/  LEA.HI R5, R0, R12, RZ, 0x2 ;  /* 0x0000000c00057211 */ /* 0x000fe400078f10ff */
[----:B------:R-:W-:Y:S01]  /*0be0*/  SHF.R.S32.HI R7, RZ, 0x1f, R224 ;  /* 0x0000001fff077819 */ /* 0x000fe200000114e0 */
[----:B------:R-:W-:Y:S01]  /*0bf0*/  IMAD.IADD R3, R6, 0x1, -R3 ;  /* 0x0000000106037824 */ /* 0x000fe200078e0a03 */
[----:B------:R-:W-:-:S02]  /*0c00*/  LOP3.LUT R5, R5, 0xfffffffc, RZ, 0xc0, !PT ;  /* 0xfffffffc05057812 */ /* 0x000fc400078ec0ff */
[-C--:B------:R-:W-:Y:S01]  /*0c10*/  LEA.HI R8, R7, R224.reuse, RZ, 0x2 ;  /* 0x000000e007087211 */ /* 0x080fe200078f10ff */
[----:B------:R-:W-:Y:S01]  /*0c20*/  IMAD R3, R3, 0x8, R4 ;  /* 0x0000000803037824 */ /* 0x000fe200078e0204 */
[----:B------:R-:W-:Y:S01]  /*0c30*/  SHF.R.S32.HI R6, RZ, 0x7, R2 ;  /* 0x00000007ff067819 */ /* 0x000fe20000011402 */
[----:B------:R-:W-:Y:S01]  /*0c40*/  IMAD.IADD R5, R12, 0x1, -R5 ;  /* 0x000000010c057824 */ /* 0x000fe200078e0a05 */
[--C-:B------:R-:W-:Y:S02]  /*0c50*/  SHF.R.S32.HI R9, RZ, 0x2, R8.reuse ;  /* 0x00000002ff097819 */ /* 0x100fe40000011408 */
[----:B------:R-:W-:Y:S01]  /*0c60*/  SHF.R.S32.HI R10, RZ, 0x1f, R8 ;  /* 0x0000001fff0a7819 */ /* 0x000fe20000011408 */
[----:B------:R0:W-:Y:S01]  /*0c70*/  STL [R1+0x30], R3 ;  /* 0x0000300301007387 */ /* 0x0001e20000100800 */
[----:B------:R-:W-:Y:S02]  /*0c80*/  LEA.HI R7, R7, R224, RZ, 0x5 ;  /* 0x000000e007077211 */ /* 0x000fe400078f28ff */
[----:B------:R-:W-:-:S02]  /*0c90*/  LEA.HI R10, R10, R9, RZ, 0x3 ;  /* 0x000000090a0a7211 */ /* 0x000fc400078f18ff */
[----:B------:R-:W-:Y:S02]  /*0ca0*/  LEA.HI R2, R2, R6, RZ, 0x1 ;  /* 0x0000000602027211 */ /* 0x000fe400078f08ff */
[----:B------:R-:W-:Y:S02]  /*0cb0*/  LOP3.LUT R10, R10, 0xfffffff8, RZ, 0xc0, !PT ;  /* 0xfffffff80a0a7812 */ /* 0x000fe400078ec0ff */
[----:B------:R-:W-:Y:S02]  /*0cc0*/  SHF.R.S32.HI R7, RZ, 0x5, R7 ;  /* 0x00000005ff077819 */ /* 0x000fe40000011407 */
[----:B0-----:R-:W-:Y:S01]  /*0cd0*/  LEA.HI R3, R5, R5, RZ, 0x1 ;  /* 0x0000000505037211 */ /* 0x001fe200078f08ff */
[----:B------:R-:W-:Y:S01]  /*0ce0*/  IMAD.IADD R10, R9, 0x1, -R10 ;  /* 0x00000001090a7824 */ /* 0x000fe200078e0a0a */
[----:B------:R-:W-:Y:S02]  /*0cf0*/  LOP3.LUT R2, R2, 0x3fffffe, RZ, 0xc0, !PT ;  /* 0x03fffffe02027812 */ /* 0x000fe400078ec0ff */
[----:B------:R-:W-:Y:S01]  /*0d00*/  LOP3.LUT R4, R3, 0x1ffffffe, RZ, 0xc0, !PT ;  /* 0x1ffffffe03047812 */ /* 0x000fe200078ec0ff */
[----:B------:R-:W-:Y:S01]  /*0d10*/  IMAD R7, R7, 0x10, R10 ;  /* 0x0000001007077824 */ /* 0x000fe200078e020a */
[----:B------:R-:W-:Y:S01]  /*0d20*/  LOP3.LUT R3, R8, 0x7ffffffc, RZ, 0xc0, !PT ;  /* 0x7ffffffc08037812 */ /* 0x000fe200078ec0ff */
[----:B------:R-:W-:Y:S01]  /*0d30*/  IMAD.IADD R2, R6, 0x1, -R2 ;  /* 0x0000000106027824 */ /* 0x000fe200078e0a02 */
[----:B------:R-:W-:Y:S01]  /*0d40*/  LEA.HI R0, R0, R12, RZ, 0x3 ;  /* 0x0000000c00007211 */ /* 0x000fe200078f18ff */
[----:B------:R-:W-:-:S02]  /*0d50*/  IMAD.IADD R4, R5, 0x1, -R4 ;  /* 0x0000000105047824 */ /* 0x000fc400078e0a04 */
[----:B------:R-:W-:Y:S01]  /*0d60*/  IMAD.IADD R3, R224, 0x1, -R3 ;  /* 0x00000001e0037824 */ /* 0x000fe200078e0a03 */
[----:B------:R-:W-:Y:S01]  /*0d70*/  LOP3.LUT R194, R0, 0xfffffff8, RZ, 0xc0, !PT ;  /* 0xfffffff800c27812 */ /* 0x000fe200078ec0ff */
[----:B------:R-:W-:Y:S01]  /*0d80*/  IMAD R2, R2, 0x40, R7 ;  /* 0x0000004002027824 */ /* 0x000fe200078e0207 */
[----:B------:R-:W-:Y:S01]  /*0d90*/  SHF.R.S32.HI R221, RZ, 0x3, R0 ;  /* 0x00000003ffdd7819 */ /* 0x000fe20000011400 */
[----:B------:R-:W-:Y:S02]  /*0da0*/  IMAD.SHL.U32 R19, R3, 0x2, RZ ;  /* 0x0000000203137824 */ /* 0x000fe400078e00ff */
[----:B------:R-:W-:Y:S01]  /*0db0*/  IMAD.IADD R194, R12, 0x1, -R194 ;  /* 0x000000010cc27824 */ /* 0x000fe200078e0ac2 */
[----:B------:R-:W-:Y:S01]  /*0dc0*/  STL [R1+0x2c], R2 ;  /* 0x00002c0201007387 */ /* 0x000fe20000100800 */
[----:B------:R-:W-:Y:S01]  /*0dd0*/  IMAD.U32 R3, RZ, RZ, UR4 ;  /* 0x00000004ff037e24 */ /* 0x000fe2000f8e00ff */
[----:B------:R-:W-:Y:S01]  /*0de0*/  UMOV UR4, URZ ;  /* 0x0000003f00047c82 */ /* 0x000fe20008000000 */
        /* <DEDUP_REMOVED lines=44> */
[----:B------:R-:W-:Y:S01]  /*10b0*/  IMAD.SHL.U32 R22, R194, 0x8, RZ ;  /* 0x00000008c2167824 */ /* 0x000fe200078e00ff */
[----:B------:R-:W-:Y:S01]  /*10c0*/  SHF.R.S32.HI R227, RZ, 0x1f, R200 ;  /* 0x0000001fffe37819 */ /* 0x000fe200000114c8 */
[----:B------:R-:W-:Y:S01]  /*10d0*/  IMAD.U32 R223, RZ, RZ, UR4 ;  /* 0x00000004ffdf7e24 */ /* 0x000fe2000f8e00ff */
[----:B------:R-:W-:Y:S01]  /*10e0*/  SHF.R.S32.HI R226, RZ, 0x1f, R199 ;  /* 0x0000001fffe27819 */ /* 0x000fe200000114c7 */
[----:B------:R-:W-:Y:S01]  /*10f0*/  VIADD R193, R22, 0x80 ;  /* 0x0000008016c17836 */ /* 0x000fe20000000000 */
[----:B------:R-:W-:Y:S01]  /*1100*/  SHF.R.S32.HI R225, RZ, 0x1f, R198 ;  /* 0x0000001fffe17819 */ /* 0x000fe200000114c6 */
[----:B------:R-:W-:-:S07]  /*1110*/  IMAD R23, R4, 0x8, R2 ;  /* 0x0000000804177824 */ /* 0x000fce00078e0202 */
.L_x_4464:
[----:B------:R-:W-:Y:S01]  /*1120*/  ULDC.64 UR8, c[0x0][0xa28] ;  /* 0x00028a0000087ab9 */ /* 0x000fe20000000a00 */
[----:B0---4-:R-:W0:Y:S01]  /*1130*/  LDC.64 R8, c[0x0][0x418] ;  /* 0x00010600ff087b82 */ /* 0x011e220000000a00 */
[----:B------:R-:W-:Y:S01]  /*1140*/  UISETP.NE.U32.AND UP0, UPT, UR8, URZ, UPT ;  /* 0x0000003f0800728c */ /* 0x000fe2000bf05070 */
[----:B-1----:R-:W-:Y:S01]  /*1150*/  IMAD.MOV.U32 R7, RZ, RZ, RZ ;  /* 0x000000ffff077224 */ /* 0x002fe200078e00ff */
[----:B------:R-:W-:Y:S02]  /*1160*/  ULDC.64 UR12, c[0x0][0x208] ;  /* 0x00008200000c7ab9 */ /* 0x000fe40000000a00 */
[----:B------:R-:W-:-:S03]  /*1170*/  UISETP.NE.AND.EX UP0, UPT, UR9, URZ, UPT, UP0 ;  /* 0x0000003f0900728c */ /* 0x000fc6000bf05300 */
[----:B------:R-:W-:Y:S01]  /*1180*/  ULDC.64 UR8, c[0x0][0xa18] ;  /* 0x0002860000087ab9 */ /* 0x000fe20000000a00 */
[----:B------:R-:W1:Y:S01]  /*1190*/  LDC R17, c[0x0][0x288] ;  /* 0x0000a200ff117b82 */ /* 0x000e620000000800 */
[----:B------:R-:W-:Y:S01]  /*11a0*/  UISETP.NE.U32.AND UP1, UPT, UR8, URZ, UPT ;  /* 0x0000003f0800728c */ /* 0x000fe2000bf25070 */
[----:B------:R-:W-:-:S03]  /*11b0*/  PLOP3.LUT P0, PT, PT, PT, UP0, 0x80, 0x0 ;  /* 0x000000000000781c */ /* 0x000fc60003f0f008 */
[----:B------:R-:W-:-:S03]  /*11c0*/  UISETP.NE.AND.EX UP1, UPT, UR9, URZ, UPT, UP1 ;  /* 0x0000003f0900728c */ /* 0x000fc6000bf25310 */
[----:B------:R-:W-:Y:S01]  /*11d0*/  @UP0 ULDC.64 UR8, c[0x0][0xa28] ;  /* 0x00028a0000080ab9 */ /* 0x000fe20000000a00 */
[----:B--23--:R-:W2:Y:S01]  /*11e0*/  LDC R0, c[0x0][0x424] ;  /* 0x00010900ff007b82 */ /* 0x00cea20000000800 */
[----:B------:R-:W-:Y:S01]  /*11f0*/  @UP0 UIMAD.WIDE UR8, UR6, 0x4, UR8 ;  /* 0x00000004060808a5 */ /* 0x000fe2000f8e0208 */
[----:B------:R-:W-:-:S05]  /*1200*/  PLOP3.LUT P2, PT, PT, PT, UP1, 0x80, 0x0 ;  /* 0x000000000000781c */ /* 0x000fca0003f4f018 */
[----:B------:R-:W-:Y:S01]  /*1210*/  @UP1 ULDC.64 UR10, c[0x0][0xa18] ;  /* 0x00028600000a1ab9 */ /* 0x000fe20000000a00 */
[----:B------:R-:W-:Y:S01]  /*1220*/  IMAD.U32 R2, RZ, RZ, UR8 ;  /* 0x00000008ff027e24 */ /* 0x000fe2000f8e00ff */
[----:B------:R-:W3:Y:S01]  /*1230*/  LDC R11, c[0x0][0x2f0] ;  /* 0x0000bc00ff0b7b82 */ /* 0x000ee20000000800 */
[----:B------:R-:W-:Y:S01]  /*1240*/  IMAD.U32 R3, RZ, RZ, UR9 ;  /* 0x00000009ff037e24 */ /* 0x000fe2000f8e00ff */
[----:B------:R-:W-:Y:S02]  /*1250*/  @UP1 UIMAD.WIDE UR8, UR6, 0x4, UR10 ;  /* 0x00000004060818a5 */ /* 0x000fe4000f8e020a */
[----:B------:R-:W-:Y:S02]  /*1260*/  ULOP3.LUT UR4, UR7, 0xff000000, URZ, 0xc0, !UPT ;  /* 0xff00000007047892 */ /* 0x000fe4000f8ec03f */
[----:B------:R4:W5:Y:S01]  /*1270*/  @P0 LDG.E R7, desc[UR12][R2.64] ;  /* 0x0000000c02070981 */ /* 0x000962000c1e1900 */
[----:B------:R-:W-:Y:S01]  /*1280*/  ULDC.64 UR10, c[0x0][0xa20] ;  /* 0x00028800000a7ab9 */ /* 0x000fe20000000a00 */
[----:B------:R-:W-:Y:S01]  /*1290*/  IMAD.U32 R4, RZ, RZ, UR8 ;  /* 0x00000008ff047e24 */ /* 0x000fe2000f8e00ff */
[----:B------:R-:W-:Y:S01]  /*12a0*/  ULOP3.LUT UR8, UR7, 0xff0000, URZ, 0xc0, !UPT ;  /* 0x00ff000007087892 */ /* 0x000fe2000f8ec03f */
[----:B------:R-:W-:Y:S01]  /*12b0*/  IMAD.U32 R5, RZ, RZ, UR9 ;  /* 0x00000009ff057e24 */ /* 0x000fe2000f8e00ff */
[----:B------:R-:W-:Y:S01]  /*12c0*/  USHF.R.U32.HI UR4, URZ, 0x8, UR4 ;  /* 0x000000083f047899 */ /* 0x000fe20008011604 */
[----:B0-----:R-:W-:-:S03]  /*12d0*/  ISETP.NE.U32.AND P0, PT, R8, RZ, PT ;  /* 0x000000ff0800720c */ /* 0x001fc60003f05070 */
[----:B------:R-:W-:Y:S01]  /*12e0*/  ULEA.HI UR8, UR8, UR4, URZ, 0x10 ;  /* 0x0000000408087291 */ /* 0x000fe2000f8f803f */
[----:B------:R-:W-:Y:S01]  /*12f0*/  ISETP.NE.U32.AND P1, PT, RZ, UR10, PT ;  /* 0x0000000aff007c0c */ /* 0x000fe2000bf25070 */
[----:B------:R-:W-:Y:S01]  /*1300*/  ULOP3.LUT UR4, UR7, 0xffff, URZ, 0xc0, !UPT ;  /* 0x0000ffff07047892 */ /* 0x000fe2000f8ec03f */
[----:B------:R-:W-:Y:S01]  /*1310*/  ISETP.NE.AND.EX P0, PT, R9, RZ, PT, P0 ;  /* 0x000000ff0900720c */ /* 0x000fe20003f05300 */
[----:B-1----:R4:W5:Y:S01]  /*1320*/  @P2 LDG.E R17, desc[UR12][R4.64] ;  /* 0x0000000c04112981 */ /* 0x002962000c1e1900 */
[----:B------:R-:W-:Y:S02]  /*1330*/  ISETP.NE.AND.EX P1, PT, RZ, UR11, PT, P1 ;  /* 0x0000000bff007c0c */ /* 0x000fe4000bf25310 */
[----:B--2---:R-:W-:Y:S01]  /*1340*/  SEL R0, R0, 0x1, P0 ;  /* 0x0000000100007807 */ /* 0x004fe20000000000 */
[----:B------:R-:W-:Y:S01]  /*1350*/  IMAD.U32 R197, RZ, RZ, UR4 ;  /* 0x00000004ffc57e24 */ /* 0x000fe2000f8e00ff */
[----:B----4-:R-:W-:Y:S09]  /*1360*/  @P2 BRA `(.L_x_4361) ;  /* 0x0000000000302947 */ /* 0x010ff20003800000 */
        /* <DEDUP_REMOVED lines=9> */
[----:B-----5:R-:W2:Y:S04]  /*1400*/  LDG.E R17, desc[UR12][R2.64] ;  /* 0x0000000c02117981 */ /* 0x020ea8000c1e1900 */
[----:B------:R-:W2:Y:S02]  /*1410*/  LDG.E R4, desc[UR12][R2.64+0x4] ;  /* 0x0000040c02047981 */ /* 0x000ea4000c1e1900 */
[----:B--2---:R-:W-:-:S07]  /*1420*/  IMAD.IADD R17, R4, 0x1, -R17 ;  /* 0x0000000104117824 */ /* 0x004fce00078e0a11 */
.L_x_4361:
[----:B---3--:R-:W-:Y:S02]  /*1430*/  IMAD R16, R0, R11, RZ ;  /* 0x0000000b00107224 */ /* 0x008fe400078e02ff */
[----:B------:R-:W-:Y:S01]  /*1440*/  IMAD.U32 R222, RZ, RZ, UR6 ;  /* 0x00000006ffde7e24 */ /* 0x000fe2000f8e00ff */
[----:B------:R-:W-:Y:S06]  /*1450*/  @!P1 BRA `(.L_x_4362) ;  /* 0x00000000001c9947 */ /* 0x000fec0003800000 */
[----:B------:R-:W-:Y:S01]  /*1460*/  ULDC.64 UR10, c[0x0][0xa20] ;  /* 0x00028800000a7ab9 */ /* 0x000fe20000000a00 */
[----:B------:R-:W-:Y:S01]  /*1470*/  ULDC.64 UR12, c[0x0][0x208] ;  /* 0x00008200000c7ab9 */ /* 0x000fe20000000a00 */
[----:B------:R-:W-:-:S06]  /*1480*/  UIMAD.WIDE UR6, UR6, 0x4, UR10 ;  /* 0x00000004060678a5 */ /* 0x000fcc000f8e020a */
[----:B------:R-:W-:Y:S02]  /*1490*/  IMAD.U32 R2, RZ, RZ, UR6 ;  /* 0x00000006ff027e24 */ /* 0x000fe4000f8e00ff */
[----:B------:R-:W-:-:S05]  /*14a0*/  IMAD.U32 R3, RZ, RZ, UR7 ;  /* 0x00000007ff037e24 */ /* 0x000fca000f8e00ff */
[----:B------:R0:W5:Y:S01]  /*14b0*/  LDG.E R16, desc[UR12][R2.64] ;  /* 0x0000000c02107981 */ /* 0x000162000c1e1900 */
[----:B------:R-:W-:Y:S05]  /*14c0*/  BRA `(.L_x_4363) ;  /* 0x0000000000307947 */ /* 0x000fea0003800000 */
.L_x_4362:
        /* <DEDUP_REMOVED lines=10> */
[----:B------:R-:W2:Y:S02]  /*1570*/  LDG.E R5, desc[UR12][R2.64+0x4] ;  /* 0x0000040c02057981 */ /* 0x000ea4000c1e1900 */
[----:B--2---:R-:W-:-:S07]  /*1580*/  IMAD.IADD R16, R5, 0x1, -R16 ;  /* 0x0000000105107824 */ /* 0x004fce00078e0a10 */
.L_x_4363:
[----:B------:R-:W-:Y:S01]  /*1590*/  ULDC UR4, c[0x0][0x448] ;  /* 0x0001120000047ab9 */ /* 0x000fe20000000800 */
[----:B-----5:R-:W-:Y:S01]  /*15a0*/  IMAD.IADD R16, R16, 0x1, -R7 ;  /* 0x0000000110107824 */ /* 0x020fe200078e0a07 */
[----:B------:R-:W-:Y:S02]  /*15b0*/  UISETP.NE.AND UP0, UPT, UR4, 0x1, UPT ;  /* 0x000000010400788c */ /* 0x000fe4000bf05270 */
[----:B------:R-:W-:Y:S02]  /*15c0*/  USHF.L.U32 UR60, UR5, 0x7, URZ ;  /* 0x00000007053c7899 */ /* 0x000fe4000800063f */
[----:B------:R-:W-:Y:S01]  /*15d0*/  IADD3 R0, R16, 0x1, -R17 ;  /* 0x0000000110007810 */ /* 0x000fe20007ffe811 */
[----:B------:R-:W-:Y:S01]  /*15e0*/  ULDC.64 UR4, c[0x0][0x9e0] ;  /* 0x0002780000047ab9 */ /* 0x000fe20000000a00 */
[----:B------:R-:W-:Y:S02]  /*15f0*/  UIADD3 UR9, UR60, 0x7f, URZ ;  /* 0x0000007f3c097890 */ /* 0x000fe4000fffe03f */
[----:B------:R-:W-:Y:S01]  /*1600*/  R2UR UR10, R0 ;  /* 0x00000000000a72ca */ /* 0x000fe200000e0000 */
[----:B------:R-:W-:-:S02]  /*1610*/  UISETP.GE.AND UP1, UPT, UR5, 0x1, UPT ;  /* 0x000000010500788c */ /* 0x000fc4000bf26270 */
[----:B------:R-:W-:Y:S01]  /*1620*/  @UP0 ULDC UR6, c[0x0][0x44c] ;  /* 0x0001130000060ab9 */ /* 0x000fe20000000800 */
[----:B------:R-:W-:Y:S01]  /*1630*/  @UP0 ULDC UR11, c[0x0][0x450] ;  /* 0x00011400000b0ab9 */ /* 0x000fe20000000800 */
[----:B------:R-:W-:Y:S02]  /*1640*/  UIMAD.WIDE.U32 UR6, UR9, UR6, URZ ;  /* 0x00000006090672a5 */ /* 0x000fe4000f8e003f */
[----:B------:R-:W-:Y:S02]  /*1650*/  PLOP3.LUT P1, PT, PT, PT, UP1, 0x80, 0x0 ;  /* 0x000000000000781c */ /* 0x000fe40003f2f018 */
        /* <DEDUP_REMOVED lines=15> */
.L_x_4365:
[----:B------:R-:W-:-:S11]  /*1750*/  UISETP.NE.AND UP1, UPT, UR5, 0x1, UPT ;  /* 0x000000010500788c */ /* 0x000fd6000bf25270 */
[----:B------:R-:W-:Y:S02]  /*1760*/  @UP1 ULDC.64 UR10, c[0x0][0x9e8] ;  /* 0x00027a00000a1ab9 */ /* 0x000fe40000000a00 */
[----:B------:R-:W-:-:S04]  /*1770*/  UIMAD.WIDE.U32 UR6, UR4, UR10, URZ ;  /* 0x0000000a040672a5 */ /* 0x000fc8000f8e003f */
[----:B------:R-:W-:-:S12]  /*1780*/  @UP1 USHF.R.U32.HI UR4, URZ, UR11, UR7 ;  /* 0x0000000b3f041299 */ /* 0x000fd80008011607 */
.L_x_4366:
[----:B------:R-:W-:-:S06]  /*1790*/  UIMAD UR4, UR4, UR5, UR5 ;  /* 0x00000005040472a4 */ /* 0x000fcc000f8e0205 */
[----:B------:R-:W-:-:S07]  /*17a0*/  VIMNMX R0, R0, UR4, PT ;  /* 0x0000000400007c48 */ /* 0x000fce000bfe0100 */
.L_x_4364:
[----:B------:R-:W-:Y:S01]  /*17b0*/  IMAD.IADD R81, R16, 0x1, -R17 ;  /* 0x0000000110517824 */ /* 0x000fe200078e0a11 */
[----:B------:R-:W-:Y:S01]  /*17c0*/  @UP0 ULDC UR6, c[0x0][0x44c] ;  /* 0x0001130000060ab9 */ /* 0x000fe20000000800 */
[----:B0-----:R-:W-:Y:S01]  /*17d0*/  VIADD R2, R0, 0x5f ;  /* 0x0000005f00027836 */ /* 0x001fe20000000000 */
[----:B------:R-:W-:Y:S01]  /*17e0*/  UIMAD.WIDE.U32 UR6, UR60, UR6, URZ ;  /* 0x000000063c0672a5 */ /* 0x000fe2000f8e003f */
[----:B------:R-:W-:Y:S01]  /*17f0*/  VIADD R0, R16, 0x5f ;  /* 0x0000005f10007836 */ /* 0x000fe20000000000 */
        /* <DEDUP_REMOVED lines=25> */
.L_x_4368:
[----:B------:R-:W-:-:S11]  /*1990*/  UISETP.NE.AND UP0, UPT, UR5, 0x1, UPT ;  /* 0x000000010500788c */ /* 0x000fd6000bf05270 */
[----:B------:R-:W-:Y:S02]  /*19a0*/  @UP0 ULDC.64 UR10, c[0x0][0x9e8] ;  /* 0x00027a00000a0ab9 */ /* 0x000fe40000000a00 */
[----:B------:R-:W-:-:S04]  /*19b0*/  UIMAD.WIDE.U32 UR6, UR4, UR10, URZ ;  /* 0x0000000a040672a5 */ /* 0x000fc8000f8e003f */
[----:B------:R-:W-:-:S12]  /*19c0*/  @UP0 USHF.R.U32.HI UR4, URZ, UR11, UR7 ;  /* 0x0000000b3f040299 */ /* 0x000fd80008011607 */
.L_x_4369:
[----:B------:R-:W-:-:S04]  /*19d0*/  UIMAD UR4, UR4, UR5, URZ ;  /* 0x00000005040472a4 */ /* 0x000fc8000f8e023f */
[----:B------:R-:W-:-:S04]  /*19e0*/  UISETP.LT.AND UP0, UPT, UR9, UR4, UPT ;  /* 0x000000040900728c */ /* 0x000fc8000bf01270 */
[----:B------:R-:W-:-:S12]  /*19f0*/  USEL UR9, UR9, UR4, !UP0 ;  /* 0x0000000409097287 */ /* 0x000fd8000c000000 */
.L_x_4367:
[----:B------:R-:W-:Y:S02]  /*1a00*/  UIMAD.WIDE UR4, UR9, 0x2aaaaaab, URZ ;  /* 0x2aaaaaab090478a5 */ /* 0x000fe4000f8e023f */
[----:B------:R-:W-:Y:S02]  /*1a10*/  ULOP3.LUT UR6, UR8, 0xff, URZ, 0xc0, !UPT ;  /* 0x000000ff08067892 */ /* 0x000fe4000f8ec03f */
[----:B------:R-:W-:-:S04]  /*1a20*/  USHF.R.U32.HI UR4, URZ, 0x1f, UR5 ;  /* 0x0000001f3f047899 */ /* 0x000fc80008011605 */
[----:B------:R-:W-:Y:S01]  /*1a30*/  ULEA.HI.SX32 UR4, UR5, UR4, 0x1c ;  /* 0x0000000405047291 */ /* 0x000fe2000f8fe23f */
[----:B------:R-:W-:Y:S01]  /*1a40*/  IMAD.U32 R196, RZ, RZ, UR6 ;  /* 0x00000006ffc47e24 */ /* 0x000fe2000f8e00ff */
[----:B------:R-:W-:Y:S02]  /*1a50*/  USHF.R.U32.HI UR5, URZ, 0x10, UR8 ;  /* 0x000000103f057899 */ /* 0x000fe40008011608 */
[----:B------:R-:W-:-:S04]  /*1a60*/  UISETP.LT.AND UP0, UPT, URZ, UR4, UPT ;  /* 0x000000043f00728c */ /* 0x000fc8000bf01270 */
[----:B------:R-:W-:Y:S01]  /*1a70*/  USEL UR9, URZ, UR4, !UP0 ;  /* 0x000000043f097287 */ /* 0x000fe2000c000000 */
[----:B------:R-:W-:Y:S02]  /*1a80*/  IMAD.U32 R195, RZ, RZ, UR5 ;  /* 0x00000005ffc37e24 */ /* 0x000fe4000f8e00ff */
[----:B------:R-:W-:-:S03]  /*1a90*/  UMOV UR4, URZ ;  /* 0x0000003f00047c82 */ /* 0x000fc60008000000 */
[----:B------:R-:W-:-:S13]  /*1aa0*/  ISETP.GT.AND P0, PT, R80, UR9, PT ;  /* 0x0000000950007c0c */ /* 0x000fda000bf04270 */
[----:B------:R-:W-:Y:S05]  /*1ab0*/  @!P0 BRA `(.L_x_4370) ;  /* 0x00000000009c8947 */ /* 0x000fea0003800000 */
[----:B------:R-:W-:Y:S01]  /*1ac0*/  R2UR UR5, R195 ;  /* 0x00000000c30572ca */ /* 0x000fe200000e0000 */
[----:B------:R-:W-:-:S12]  /*1ad0*/  ULDC UR4, c[0x0][0x9f0] ;  /* 0x00027c0000047ab9 */ /* 0x000fd80000000800 */
[----:B------:R-:W-:-:S04]  /*1ae0*/  UISETP.NE.AND UP0, UPT, UR5, URZ, UPT ;  /* 0x0000003f0500728c */ /* 0x000fc8000bf05270 */
[----:B------:R-:W-:-:S03]  /*1af0*/  USEL UR10, UR5, UR4, UP0 ;  /* 0x00000004050a7287 */ /* 0x000fc60008000000 */
[----:B------:R-:W-:-:S03]  /*1b00*/  UMOV UR4, URZ ;  /* 0x0000003f00047c82 */ /* 0x000fc60008000000 */
[----:B------:R-:W-:-:S05]  /*1b10*/  IMAD.U32 R5, RZ, RZ, UR10 ;  /* 0x0000000aff057e24 */ /* 0x000fca000f8e00ff */
        /* <DEDUP_REMOVED lines=33> */
.L_x_4370:
[----:B------:R-:W-:Y:S01]  /*1d30*/  R2UR UR5, R196 ;  /* 0x00000000c40572ca */ /* 0x000fe200000e0000 */
[----:B------:R-:W-:Y:S01]  /*1d40*/  IMAD.U32 R3, RZ, RZ, UR4 ;  /* 0x00000004ff037e24 */ /* 0x000fe2000f8e00ff */
[----:B------:R-:W-:Y:S01]  /*1d50*/  PLOP3.LUT P0, PT, PT, PT, PT, 0x80, 0x0 ;  /* 0x000000000000781c */ /* 0x000fe20003f0f070 */
[----:B------:R-:W-:Y:S01]  /*1d60*/  IMAD.MOV.U32 R4, RZ, RZ, RZ ;  /* 0x000000ffff047224 */ /* 0x000fe200078e00ff */
        /* <DEDUP_REMOVED lines=9> */
[----:B------:R-:W-:Y:S01]  /*1e00*/  UIMAD UR5, UR5, UR4, UR9 ;  /* 0x00000004050572a4 */ /* 0x000fe2000f8e0209 */
        /* <DEDUP_REMOVED lines=9> */
[----:B------:R-:W-:Y:S02]  /*1ea0*/  ISETP.GT.AND P1, PT, R80, UR5, PT ;  /* 0x0000000550007c0c */ /* 0x000fe4000bf24270 */
        /* <DEDUP_REMOVED lines=70> */
.L_x_4372:
        /* <DEDUP_REMOVED lines=12> */
.L_x_4603:
[----:B------:R-:W-:Y:S05]  /*23d0*/  @!P0 BRA `(.L_x_4374) ;  /* 0x0000000000048947 */ /* 0x000fea0003800000 */
[----:B------:R-:W-:Y:S01]  /*23e0*/  BPT.TRAP 0x1 ;  /* 0x000000040000795c */ /* 0x000fe20000300000 */
.L_x_4374:
[----:B------:R-:W-:Y:S02]  /*23f0*/  IMAD.U32 R7, RZ, RZ, UR37 ;  /* 0x00000025ff077e24 */ /* 0x000fe4000f8e00ff */
[----:B0-----:R-:W-:-:S03]  /*2400*/  IMAD.U32 R0, RZ, RZ, UR36 ;  /* 0x00000024ff007e24 */ /* 0x001fc6000f8e00ff */
[----:B------:R-:W-:Y:S02]  /*2410*/  LEA R7, R7, UR38, 0x3 ;  /* 0x0000002607077c11 */ /* 0x000fe4000f8e18ff */
[----:B------:R-:W-:-:S04]  /*2420*/  SHF.L.U32 R0, R0, 0x1f, RZ ;  /* 0x0000001f00007819 */ /* 0x000fc800000006ff */
[----:B------:R0:W1:Y:S01]  /*2430*/  SYNCS.PHASECHK.TRANS64.TRYWAIT P2, [R7+URZ+0x30830], R0 ;  /* 0x03083000070075a7 */ /* 0x000062000804017f */
[----:B------:R-:W-:Y:S05]  /*2440*/  @!P0 BRA `(.L_x_4375) ;  /* 0x0000000000048947 */ /* 0x000fea0003800000 */
[----:B------:R-:W-:Y:S01]  /*2450*/  BPT.TRAP 0x1 ;  /* 0x000000040000795c */ /* 0x000fe20000300000 */
.L_x_4375:
[----:B------:R-:W2:Y:S02]  /*2460*/  S2R R2, SR_TID.X ;  /* 0x0000000000027919 */ /* 0x000ea40000002100 */
[----:B--2---:R-:W-:-:S04]  /*2470*/  LOP3.LUT R2, R2, 0x7f, RZ, 0xc0, !PT ;  /* 0x0000007f02027812 */ /* 0x004fc800078ec0ff */
[----:B------:R-:W-:Y:S01]  /*2480*/  ISETP.NE.AND P1, PT, R2, RZ, PT ;  /* 0x000000ff0200720c */ /* 0x000fe20003f25270 */
[----:B-1----:R-:W-:-:S12]  /*2490*/  @P2 BRA `(.L_x_4376) ;  /* 0x0000000000082947 */ /* 0x002fd80003800000 */
[----:B------:R-:W1:Y:S02]  /*24a0*/  SYNCS.PHASECHK.TRANS64.TRYWAIT P2, [R7+URZ+0x30830], R0 ;  /* 0x03083000070075a7 */ /* 0x000e64000804017f */
[----:B-1----:R-:W-:Y:S05]  /*24b0*/  @!P2 BRA `(.L_x_4377) ;  /* 0x0000018c00f0a947 */ /* 0x002fea0003800000 */
.L_x_4376:
        /* <DEDUP_REMOVED lines=13> */
[----:B------:R-:W-:-:S02]  /*2590*/  ULOP3.LUT UR61, UR4, 0x10000, URZ, 0xfc, !UPT ;  /* 0x00010000043d7892 */ /* 0x000fc4000f8efc3f */
[----:B------:R-:W-:Y:S02]  /*25a0*/  ULOP3.LUT UR4, UR39, 0x10000, URZ, 0xfc, !UPT ;  /* 0x0001000027047892 */ /* 0x000fe4000f8efc3f */
[----:B------:R-:W-:Y:S02]  /*25b0*/  UIMAD UR5, UR37, 0x900, UR61 ;  /* 0x00000900250578a4 */ /* 0x000fe4000f8e023d */
[----:B------:R-:W-:Y:S02]  /*25c0*/  UIADD3 UR56, UR4, 0x2, URZ ;  /* 0x0000000204387890 */ /* 0x000fe4000fffe03f */
[----:B------:R-:W-:Y:S01]  /*25d0*/  UIADD3 UR58, UR5, 0x2, URZ ;  /* 0x00000002053a7890 */ /* 0x000fe2000fffe03f */
[----:B------:R-:W-:Y:S02]  /*25e0*/  UMOV UR8, UR4 ;  /* 0x0000000400087c82 */ /* 0x000fe40008000000 */
[----:B------:R-:W-:Y:S01]  /*25f0*/  UMOV UR10, UR5 ;  /* 0x00000005000a7c82 */ /* 0x000fe20008000000 */
[----:B------:R-:W-:Y:S01]  /*2600*/  UIADD3 UR52, UR4, 0x4, URZ ;  /* 0x0000000404347890 */ /* 0x000fe2000fffe03f */
[----:B------:R-:W-:Y:S01]  /*2610*/  HGMMA.64x96x16.F32 R24, gdesc[UR8], RZ, !UPT, gsb0 ;  /* 0x01600000081879f0 */ /* 0x000fe2000c0008ff */
[----:B------:R-:W-:Y:S01]  /*2620*/  UIADD3 UR54, UR5, 0x4, URZ ;  /* 0x0000000405367890 */ /* 0x000fe2000fffe03f */
[----:B------:R-:W-:Y:S01]  /*2630*/  IMAD.U32 R4, RZ, RZ, UR8 ;  /* 0x00000008ff047e24 */ /* 0x000fe2000f8e00ff */
        /* <DEDUP_REMOVED lines=43> */
[----:B------:R-:W-:Y:S01]  /*28f0*/  @UP0 ULDC UR5, c[0x0][0x450] ;  /* 0x0001140000050ab9 */ /* 0x000fe20000000800 */
[----:B------:R-:W-:Y:S02]  /*2900*/  WARPGROUP.DEPBAR.LE gsb0, 0x0 ;  /* 0x00008000000079c5 */ /* 0x000fe40000010000 */
[----:B------:R-:W-:-:S06]  /*2910*/  WARPGROUP.ARRIVE ;  /* 0x00000000000079c5 */ /* 0x000fcc0000000000 */
[----:B------:R-:W-:Y:S03]  /*2920*/  HGMMA.64x96x16.F32 R24, gdesc[UR56], R24, gsb0 ;  /* 0x01600000381879f0 */ /* 0x000fe60008000818 */
[----:B------:R-:W-:Y:S02]  /*2930*/  WARPGROUP.DEPBAR.LE gsb0, 0x0 ;  /* 0x00008000000079c5 */ /* 0x000fe40000010000 */
[----:B------:R-:W-:-:S06]  /*2940*/  WARPGROUP.ARRIVE ;  /* 0x00000000000079c5 */ /* 0x000fcc0000000000 */
[----:B------:R-:W-:Y:S01]  /*2950*/  HGMMA.64x96x16.F32 R24, gdesc[UR52], R24, gsb0 ;  /* 0x01600000341879f0 */ /* 0x000fe20008000818 */
[----:B------:R-:W-:Y:S02]  /*2960*/  ULDC UR54, c[0x0][0x9dc] ;  /* 0x0002770000367ab9 */ /* 0x000fe40000000800 */
[----:B------:R-:W-:Y:S01]  /*2970*/  ULOP3.LUT UR54, URZ, UR54, URZ, 0x33, !UPT ;  /* 0x000000363f367292 */ /* 0x000fe2000f8e333f */
        /* <DEDUP_REMOVED lines=28> */
[----:B------:R-:W-:Y:S01]  /*2b40*/  FMUL.FTZ R15, R34, UR4 ;  /* 0x00000004220f7c20 */ /* 0x000fe20008410000 */
[----:B------:R-:W-:Y:S01]  /*2b50*/  FMUL.FTZ R25, R25, UR4 ;  /* 0x0000000419197c20 */ /* 0x000fe20008410000 */
[----:B------:R-:W-:Y:S01]  /*2b60*/  FMUL.FTZ R37, R37, UR4 ;  /* 0x0000000425257c20 */ /* 0x000fe20008410000 */
[----:B------:R-:W-:Y:S02]  /*2b70*/  IMAD.MOV.U32 R34, RZ, RZ, R2 ;  /* 0x000000ffff227224 */ /* 0x000fe400078e0002 */
[----:B------:R-:W-:Y:S01]  /*2b80*/  FMUL.FTZ R28, R28, UR4 ;  /* 0x000000041c1c7c20 */ /* 0x000fe20008410000 */
[----:B------:R-:W-:Y:S01]  /*2b90*/  FMUL.FTZ R29, R29, UR4 ;  /* 0x000000041d1d7c20 */ /* 0x000fe20008410000 */
[----:B------:R-:W-:Y:S01]  /*2ba0*/  FMUL.FTZ R32, R32, UR4 ;  /* 0x0000000420207c20 */ /* 0x000fe20008410000 */
[----:B------:R-:W-:Y:S01]  /*2bb0*/  FMUL.FTZ R33, R33, UR4 ;  /* 0x0000000421217c20 */ /* 0x000fe20008410000 */
[----:B------:R-:W-:Y:S01]  /*2bc0*/  FMUL.FTZ R36, R36, UR4 ;  /* 0x0000000424247c20 */ /* 0x000fe20008410000 */
[----:B------:R-:W-:Y:S01]  /*2bd0*/  FMUL.FTZ R40, R40, UR4 ;  /* 0x0000000428287c20 */ /* 0x000fe20008410000 */
[----:B------:R-:W-:Y:S01]  /*2be0*/  @P3 SHF.R.U32.HI R34, RZ, UR5, R6 ;  /* 0x00000005ff223c19 */ /* 0x000fe20008011606 */
[----:B------:R2:W3:Y:S01]  /*2bf0*/  MUFU.TANH R9, R25 ;  /* 0x0000001900097308 */ /* 0x0004e20000002400 */
[----:B01----:R-:W-:Y:S01]  /*2c00*/  FMUL.FTZ R0, R26, UR4 ;  /* 0x000000041a007c20 */ /* 0x003fe20008410000 */
[----:B------:R-:W-:Y:S01]  /*2c10*/  FMUL.FTZ R3, R24, UR4 ;  /* 0x0000000418037c20 */ /* 0x000fe20008410000 */
[----:B------:R-:W-:Y:S01]  /*2c20*/  FMUL.FTZ R12, R27, UR4 ;  /* 0x000000041b0c7c20 */ /* 0x000fe20008410000 */
[----:B------:R-:W-:Y:S01]  /*2c30*/  FMUL.FTZ R13, R30, UR4 ;  /* 0x000000041e0d7c20 */ /* 0x000fe20008410000 */
[----:B------:R-:W-:Y:S01]  /*2c40*/  FMUL.FTZ R14, R31, UR4 ;  /* 0x000000041f0e7c20 */ /* 0x000fe20008410000 */
[----:B------:R-:W-:Y:S01]  /*2c50*/  FMUL.FTZ R20, R35, UR4 ;  /* 0x0000000423147c20 */ /* 0x000fe20008410000 */
[----:B------:R-:W-:Y:S01]  /*2c60*/  FMUL.FTZ R21, R38, UR4 ;  /* 0x0000000426157c20 */ /* 0x000fe20008410000 */
[----:B------:R0:W1:Y:S01]  /*2c70*/  MUFU.TANH R10, R28 ;  /* 0x0000001c000a7308 */ /* 0x0000620000002400 */
[----:B--2---:R-:W-:Y:S01]  /*2c80*/  FMUL.FTZ R25, R42, UR4 ;  /* 0x000000042a197c20 */ /* 0x004fe20008410000 */
[----:B------:R-:W-:Y:S01]  /*2c90*/  FMUL.FTZ R26, R43, UR4 ;  /* 0x000000042b1a7c20 */ /* 0x000fe20008410000 */
[----:B------:R-:W-:Y:S01]  /*2ca0*/  FMUL.FTZ R24, R39, UR4 ;  /* 0x0000000427187c20 */ /* 0x000fe20008410000 */
[----:B------:R-:W-:Y:S01]  /*2cb0*/  FMUL.FTZ R41, R41, UR4 ;  /* 0x0000000429297c20 */ /* 0x000fe20008410000 */
[----:B------:R-:W-:Y:S01]  /*2cc0*/  FMUL.FTZ R44, R44, UR4 ;  /* 0x000000042c2c7c20 */ /* 0x000fe20008410000 */
[----:B------:R-:W-:Y:S01]  /*2cd0*/  FMUL.FTZ R45, R45, UR4 ;  /* 0x000000042d2d7c20 */ /* 0x000fe20008410000 */
[----:B------:R-:W-:Y:S01]  /*2ce0*/  FMUL.FTZ R27, R46, UR4 ;  /* 0x000000042e1b7c20 */ /* 0x000fe20008410000 */
[----:B------:R2:W4:Y:S01]  /*2cf0*/  MUFU.TANH R72, R29 ;  /* 0x0000001d00487308 */ /* 0x0005220000002400 */
[----:B0-----:R-:W-:Y:S01]  /*2d00*/  FMUL.FTZ R28, R47, UR4 ;  /* 0x000000042f1c7c20 */ /* 0x001fe20008410000 */
        /* <DEDUP_REMOVED lines=14> */
[----:B------:R2:W1:Y:S01]  /*2df0*/  MUFU.TANH R74, R33 ;  /* 0x00000021004a7308 */ /* 0x0004620000002400 */
[----:B0-----:R-:W-:Y:S01]  /*2e00*/  FMUL.FTZ R32, R55, UR4 ;  /* 0x0000000437207c20 */ /* 0x001fe20008410000 */
[----:B------:R-:W-:Y:S01]  /*2e10*/  FMUL.FTZ R64, R64, UR4 ;  /* 0x0000000440407c20 */ /* 0x000fe20008410000 */
[----:B------:R-:W-:Y:S01]  /*2e20*/  FMUL.FTZ R65, R65, UR4 ;  /* 0x0000000441417c20 */ /* 0x000fe20008410000 */
[----:B------:R-:W-:Y:S01]  /*2e30*/  FMUL.FTZ R38, R67, UR4 ;  /* 0x0000000443267c20 */ /* 0x000fe20008410000 */
[----:B------:R-:W-:Y:S01]  /*2e40*/  FMUL.FTZ R68, R68, UR4 ;  /* 0x0000000444447c20 */ /* 0x000fe20008410000 */
[----:B------:R-:W-:-:S02]  /*2e50*/  @!P1 VIADD R2, R7, 0x30840 ;  /* 0x0003084007029836 */ /* 0x000fc40000000000 */
[----:B------:R-:W-:Y:S01]  /*2e60*/  FMUL.FTZ R69, R69, UR4 ;  /* 0x0000000445457c20 */ /* 0x000fe20008410000 */
[----:B------:R0:W1:Y:S01]  /*2e70*/  MUFU.TANH R75, R36 ;  /* 0x00000024004b7308 */ /* 0x0000620000002400 */
[----:B--2---:R-:W-:Y:S01]  /*2e80*/  FMUL.FTZ R33, R58, UR4 ;  /* 0x000000043a217c20 */ /* 0x004fe20008410000 */
[----:B------:R-:W-:Y:S01]  /*2e90*/  FMUL.FTZ R43, R70, UR4 ;  /* 0x00000004462b7c20 */ /* 0x000fe20008410000 */
[----:B------:R-:W-:Y:S01]  /*2ea0*/  FMUL.FTZ R42, R71, UR4 ;  /* 0x00000004472a7c20 */ /* 0x000fe20008410000 */
[----:B------:R-:W-:Y:S01]  /*2eb0*/  IMAD.MOV.U32 R7, RZ, RZ, -0x60 ;  /* 0xffffffa0ff077424 */ /* 0x000fe200078e00ff */
[----:B------:R-:W-:-:S03]  /*2ec0*/  @!P1 PRMT R2, RZ, 0x654, R2 ;  /* 0x00000654ff029816 */ /* 0x000fc60000000002 */
[----:B------:R2:W1:Y:S01]  /*2ed0*/  MUFU.TANH R76, R37 ;  /* 0x00000025004c7308 */ /* 0x0004620000002400 */
[----:B0-----:R-:W-:Y:S01]  /*2ee0*/  FMUL.FTZ R36, R63, UR4 ;  /* 0x000000043f247c20 */ /* 0x001fe20008410000 */
[----:B------:R-:W-:Y:S01]  /*2ef0*/  IMAD R6, R80, R7, 0x61 ;  /* 0x0000006150067424 */ /* 0x000fe200078e0207 */
[----:B------:R0:W-:Y:S04]  /*2f00*/  @!P1 SYNCS.ARRIVE.TRANS64.RED.A1T0 RZ, [R2+URZ], RZ ;  /* 0x000000ff02ff99a7 */ /* 0x0001e8000810043f */
[----:B------:R-:W-:Y:S01]  /*2f10*/  IADD3 R8, R16, R6, -R19 ;  /* 0x0000000610087210 */ /* 0x000fe20007ffe813 */
[----:B------:R5:W1:Y:S01]  /*2f20*/  MUFU.TANH R77, R40 ;  /* 0x00000028004d7308 */ /* 0x000a620000002400 */
[----:B--2---:R-:W2:Y:S01]  /*2f30*/  SHFL.IDX PT, R37, R34, RZ, 0x1c1f ;  /* 0x001c1fff22257589 */ /* 0x004ea200000e0000 */
[----:B0-----:R-:W-:-:S02]  /*2f40*/  IMAD R2, R80, -0x60, R16 ;  /* 0xffffffa050027824 */ /* 0x001fc400078e0210 */
[----:B------:R-:W-:-:S04]  /*2f50*/  IMAD.IADD R8, R8, 0x1, -R17 ;  /* 0x0000000108087824 */ /* 0x000fc800078e0a11 */
[----:B------:R-:W0:Y:S01]  /*2f60*/  MUFU.TANH R3, R3 ;  /* 0x0000000300037308 */ /* 0x000e220000002400 */
[----:B-----5:R-:W-:Y:S01]  /*2f70*/  FMUL.FTZ R40, R66, UR4 ;  /* 0x0000000442287c20 */ /* 0x020fe20008410000 */
[----:B------:R-:W-:Y:S01]  /*2f80*/  ULDC.64 UR4, c[0x0][0x9e0] ;  /* 0x0002780000047ab9 */ /* 0x000fe20000000a00 */
[----:B------:R-:W-:Y:S01]  /*2f90*/  IADD3 R58, -R19, 0x60, R2 ;  /* 0x00000060133a7810 */ /* 0x000fe20007ffe102 */
[----:B------:R-:W-:Y:S01]  /*2fa0*/  UISETP.GE.AND UP1, UPT, UR5, 0x1, UPT ;  /* 0x000000010500788c */ /* 0x000fe2000bf26270 */
[----:B------:R-:W-:Y:S02]  /*2fb0*/  VIADD R63, R8, UR4 ;  /* 0x00000004083f7c36 */ /* 0x000fe40008000000 */
[----:B------:R-:W-:Y:S01]  /*2fc0*/  VIADD R66, R6, 0xffffffff ;  /* 0xffffffff06427836 */ /* 0x000fe20000000000 */
[----:B------:R-:W0:Y:S01]  /*2fd0*/  MUFU.TANH R0, R0 ;  /* 0x0000000000007308 */ /* 0x000e220000002400 */
[----:B------:R-:W-:Y:S01]  /*2fe0*/  VIADD R62, R8, UR54 ;  /* 0x00000036083e7c36 */ /* 0x000fe20008000000 */
[----:B------:R-:W-:Y:S01]  /*2ff0*/  PLOP3.LUT P2, PT, PT, PT, UP1, 0x40, 0x0 ;  /* 0x000000000000781c */ /* 0x000fe20003f4e818 */
[----:B------:R-:W-:-:S05]  /*3000*/  IMAD.IADD R67, R66, 0x1, -R19 ;  /* 0x0000000142437824 */ /* 0x000fca00078e0a13 */
[----:B------:R-:W0:Y:S01]  /*3010*/  MUFU.TANH R12, R12 ;  /* 0x0000000c000c7308 */ /* 0x000e220000002400 */
[----:B--2---:R-:W-:Y:S01]  /*3020*/  VIADDMNMX R11, R37, R63, R58, PT ;  /* 0x0000003f250b7246 */ /* 0x004fe2000380013a */
[----:B------:R-:W-:-:S06]  /*3030*/  IMAD.IADD R55, R62, 0x1, R37 ;  /* 0x000000013e377824 */ /* 0x000fcc00078e0225 */
[----:B------:R-:W2:Y:S08]  /*3040*/  MUFU.TANH R13, R13 ;  /* 0x0000000d000d7308 */ /* 0x000eb00000002400 */
[----:B------:R-:W0:Y:S08]  /*3050*/  MUFU.TANH R14, R14 ;  /* 0x0000000e000e7308 */ /* 0x000e300000002400 */
[----:B------:R-:W0:Y:S08]  /*3060*/  MUFU.TANH R15, R15 ;  /* 0x0000000f000f7308 */ /* 0x000e300000002400 */
[----:B------:R-:W0:Y:S08]  /*3070*/  MUFU.TANH R20, R20 ;  /* 0x0000001400147308 */ /* 0x000e300000002400 */
[----:B------:R-:W0:Y:S08]  /*3080*/  MUFU.TANH R21, R21 ;  /* 0x0000001500157308 */ /* 0x000e300000002400 */
[----:B------:R-:W0:Y:S08]  /*3090*/  MUFU.TANH R24, R24 ;  /* 0x0000001800187308 */ /* 0x000e300000002400 */
[----:B------:R0:W0:Y:S08]  /*30a0*/  MUFU.TANH R78, R41 ;  /* 0x00000029004e7308 */ /* 0x0000300000002400 */
        /* <DEDUP_REMOVED lines=10> */
[----:B------:R0:W0:Y:S08]  /*3150*/  MUFU.TANH R46, R52 ;  /* 0x00000034002e7308 */ /* 0x0000300000002400 */
        /* <DEDUP_REMOVED lines=19> */
[----:B-1234-:R-:W-:Y:S05]  /*3290*/  @P2 BRA `(.L_x_4378) ;  /* 0x0000000000542947 */ /* 0x01efea0003800000 */
[----:B------:R-:W-:Y:S01]  /*32a0*/  IADD3 R2, -R17, R16, R37 ;  /* 0x0000001011027210 */ /* 0x000fe20007ffe125 */
        /* <DEDUP_REMOVED lines=11> */
.L_x_4380:
[----:B------:R-:W-:-:S06]  /*3360*/  UISETP.NE.AND UP2, UPT, UR5, 0x1, UPT ;  /* 0x000000010500788c */ /* 0x000fcc000bf45270 */
[----:B------:R-:W-:-:S05]  /*3370*/  PLOP3.LUT P2, PT, PT, PT, UP2, 0x80, 0x0 ;  /* 0x000000000000781c */ /* 0x000fca0003f4f028 */
[----:B------:R-:W-:-:S08]  /*3380*/  @UP2 ULDC.64 UR6, c[0x0][0x9e8] ;  /* 0x00027a0000062ab9 */ /* 0x000fd00000000a00 */
[----:B------:R-:W-:-:S05]  /*3390*/  @P2 IMAD.HI.U32 R6, R2, UR6, RZ ;  /* 0x0000000602062c27 */ /* 0x000fca000f8e00ff */
[----:B------:R-:W-:-:S07]  /*33a0*/  @P2 SHF.R.U32.HI R2, RZ, UR7, R6 ;  /* 0x00000007ff022c19 */ /* 0x000fce0008011606 */
.L_x_4381:
[----:B------:R-:W-:Y:S05]  /*33b0*/  BSYNC B0 ;  /* 0x0000000000007941 */ /* 0x000fea0003800000 */
.L_x_4379:
[----:B------:R-:W-:-:S05]  /*33c0*/  IMAD R2, R2, UR5, R67 ;  /* 0x0000000502027c24 */ /* 0x000fca000f8e0243 */
[----:B------:R-:W-:Y:S02]  /*33d0*/  VIMNMX R55, R55, R2, !PT ;  /* 0x0000000237377248 */ /* 0x000fe40007fe0100 */
[----:B------:R-:W-:-:S07]  /*33e0*/  VIADDMNMX R11, R2, UR5, R11, PT ;  /* 0x00000005020b7c46 */ /* 0x000fce000b80010b */
.L_x_4378:
[C---:B------:R-:W-:Y:S02]  /*33f0*/  ISETP.GE.AND P2, PT, R66.reuse, 0x2, PT ;  /* 0x000000024200780c */ /* 0x040fe40003f46270 */
[C---:B------:R-:W-:Y:S02]  /*3400*/  ISETP.GE.AND P6, PT, R66.reuse, 0xa, PT ;  /* 0x0000000a4200780c */ /* 0x040fe40003fc6270 */
        /* <DEDUP_REMOVED lines=25> */
[----:B0-----:R-:W-:Y:S02]  /*35a0*/  FSEL R53, R75, -INF , !P4 ;  /* 0xff8000004b357808 */ /* 0x001fe40006000000 */
        /* <DEDUP_REMOVED lines=106> */
.L_x_4384:
[----:B------:R-:W-:-:S06]  /*3c50*/  UISETP.NE.AND UP2, UPT, UR5, 0x1, UPT ;  /* 0x000000010500788c */ /* 0x000fcc000bf45270 */
[----:B------:R-:W-:-:S05]  /*3c60*/  PLOP3.LUT P6, PT, PT, PT, UP2, 0x80, 0x0 ;  /* 0x000000000000781c */ /* 0x000fca0003fcf028 */
[----:B------:R-:W-:-:S08]  /*3c70*/  @UP2 ULDC.64 UR6, c[0x0][0x9e8] ;  /* 0x00027a0000062ab9 */ /* 0x000fd00000000a00 */
[----:B------:R-:W-:Y:S01]  /*3c80*/  @P6 IMAD.HI.U32 R34, R3, UR6, RZ ;  /* 0x0000000603226c27 */ /* 0x000fe2000f8e00ff */
[----:B------:R-:W-:-:S13]  /*3c90*/  PLOP3.LUT P6, PT, PT, PT, UP2, 0x80, 0x0 ;  /* 0x000000000000781c */ /* 0x000fda0003fcf028 */
[----:B------:R-:W-:-:S07]  /*3ca0*/  @P6 SHF.R.U32.HI R3, RZ, UR7, R34 ;  /* 0x00000007ff036c19 */ /* 0x000fce0008011622 */
.L_x_4385:
[----:B------:R-:W-:Y:S05]  /*3cb0*/  BSYNC B0 ;  /* 0x0000000000007941 */ /* 0x000fea0003800000 */
.L_x_4383:
[----:B------:R-:W-:-:S05]  /*3cc0*/  IMAD R3, R3, UR5, R67 ;  /* 0x0000000503037c24 */ /* 0x000fca000f8e0243 */
[----:B------:R-:W-:Y:S02]  /*3cd0*/  VIMNMX R56, R56, R3, !PT ;  /* 0x0000000338387248 */ /* 0x000fe40007fe0100 */
[----:B------:R-:W-:-:S07]  /*3ce0*/  VIADDMNMX R55, R3, UR5, R55, PT ;  /* 0x0000000503377c46 */ /* 0x000fce000b800137 */
.L_x_4382:
[C---:B------:R-:W-:Y:S01]  /*3cf0*/  ISETP.GT.AND P2, PT, R56.reuse, 0x1, !P2 ;  /* 0x000000013800780c */ /* 0x040fe20005744270 */
[----:B------:R-:W-:Y:S01]  /*3d00*/  ULDC UR10, c[0x0][0x988] ;  /* 0x00026200000a7ab9 */ /* 0x000fe20000000800 */
[----:B------:R-:W-:Y:S01]  /*3d10*/  ISETP.GT.AND P3, PT, R56, 0x8, !P3 ;  /* 0x000000083800780c */ /* 0x000fe20005f64270 */
[----:B------:R-:W-:Y:S01]  /*3d20*/  @UP0 ULDC UR6, c[0x0][0x44c] ;  /* 0x0001130000060ab9 */ /* 0x000fe20000000800 */
[C---:B------:R-:W-:Y:S01]  /*3d30*/  ISETP.LT.OR P2, PT, R55.reuse, 0x2, P2 ;  /* 0x000000023700780c */ /* 0x040fe20001741670 */
[----:B------:R-:W-:Y:S01]  /*3d40*/  UIMAD.WIDE.U32 UR6, UR60, UR6, URZ ;  /* 0x000000063c0672a5 */ /* 0x000fe2000f8e003f */
[----:B------:R-:W-:Y:S01]  /*3d50*/  ISETP.LT.OR P3, PT, R55, 0x9, P3 ;  /* 0x000000093700780c */ /* 0x000fe20001f61670 */
[----:B------:R-:W-:Y:S01]  /*3d60*/  @UP0 ULDC UR15, c[0x0][0x450] ;  /* 0x00011400000f0ab9 */ /* 0x000fe20000000800 */
[----:B------:R-:W-:Y:S01]  /*3d70*/  FSEL R12, R12, -INF , !P2 ;  /* 0xff8000000c0c7808 */ /* 0x000fe20005000000 */
[----:B------:R-:W-:Y:S01]  /*3d80*/  UMOV UR11, UR60 ;  /* 0x0000003c000b7c82 */ /* 0x000fe20008000000 */
[----:B------:R-:W-:Y:S01]  /*3d90*/  ISETP.NE.AND P2, PT, R70, RZ, PT ;  /* 0x000000ff4600720c */ /* 0x000fe20003f45270 */
[----:B------:R-:W-:Y:S01]  /*3da0*/  @UP0 USHF.R.U32.HI UR11, URZ, UR15, UR7 ;  /* 0x0000000f3f0b0299 */ /* 0x000fe20008011607 */
[----:B------:R-:W-:-:S02]  /*3db0*/  FSEL R13, R13, -INF , !P3 ;  /* 0xff8000000d0d7808 */ /* 0x000fc40005800000 */
[----:B------:R-:W-:Y:S02]  /*3dc0*/  ISETP.GT.AND P2, PT, R56, 0x9, !P2 ;  /* 0x000000093800780c */ /* 0x000fe40005744270 */
[----:B------:R-:W-:Y:S02]  /*3dd0*/  ISETP.NE.AND P3, PT, R74, RZ, PT ;  /* 0x000000ff4a00720c */ /* 0x000fe40003f65270 */
[----:B------:R-:W-:Y:S02]  /*3de0*/  ISETP.LT.OR P2, PT, R55, 0xa, P2 ;  /* 0x0000000a3700780c */ /* 0x000fe40001741670 */
[----:B------:R-:W-:Y:S02]  /*3df0*/  ISETP.NE.AND P6, PT, R75, RZ, PT ;  /* 0x000000ff4b00720c */ /* 0x000fe40003fc5270 */
[----:B------:R-:W-:Y:S02]  /*3e00*/  FSEL R14, R14, -INF , !P2 ;  /* 0xff8000000e0e7808 */ /* 0x000fe40005000000 */
[----:B------:R-:W-:-:S02]  /*3e10*/  ISETP.NE.AND P2, PT, R72, RZ, PT ;  /* 0x000000ff4800720c */ /* 0x000fc40003f45270 */
[C---:B------:R-:W-:Y:S02]  /*3e20*/  ISETP.GT.AND P4, PT, R56.reuse, 0x51, !P4 ;  /* 0x000000513800780c */ /* 0x040fe40006784270 */
[C---:B------:R-:W-:Y:S02]  /*3e30*/  ISETP.GT.AND P2, PT, R56.reuse, 0x10, !P2 ;  /* 0x000000103800780c */ /* 0x040fe40005744270 */
[----:B------:R-:W-:Y:S02]  /*3e40*/  ISETP.GT.AND P5, PT, R56, 0x58, !P5 ;  /* 0x000000583800780c */ /* 0x000fe40006fa4270 */
[C---:B------:R-:W-:Y:S02]  /*3e50*/  ISETP.LT.OR P2, PT, R55.reuse, 0x11, P2 ;  /* 0x000000113700780c */ /* 0x040fe40001741670 */
[----:B------:R-:W-:Y:S02]  /*3e60*/  ISETP.LT.OR P4, PT, R55, 0x52, P4 ;  /* 0x000000523700780c */ /* 0x000fe40002781670 */
[----:B------:R-:W-:-:S02]  /*3e70*/  FSEL R15, R15, -INF , !P2 ;  /* 0xff8000000f0f7808 */ /* 0x000fc40005000000 */
[----:B------:R-:W-:Y:S02]  /*3e80*/  ISETP.NE.AND P2, PT, R73, RZ, PT ;  /* 0x000000ff4900720c */ /* 0x000fe40003f45270 */
[C---:B------:R-:W-:Y:S02]  /*3e90*/  ISETP.LT.OR P5, PT, R55.reuse, 0x59, P5 ;  /* 0x000000593700780c */ /* 0x040fe40002fa1670 */
[----:B------:R-:W-:Y:S02]  /*3ea0*/  ISETP.GT.AND P2, PT, R56, 0x11, !P2 ;  /* 0x000000113800780c */ /* 0x000fe40005744270 */
[----:B------:R-:W-:Y:S02]  /*3eb0*/  FSEL R38, R38, -INF , !P4 ;  /* 0xff80000026267808 */ /* 0x000fe40006000000 */
[----:B------:R-:W-:Y:S02]  /*3ec0*/  ISETP.LT.OR P2, PT, R55, 0x12, P2 ;  /* 0x000000123700780c */ /* 0x000fe40001741670 */
[----:B------:R-:W-:-:S02]  /*3ed0*/  FSEL R43, R43, -INF , !P5 ;  /* 0xff8000002b2b7808 */ /* 0x000fc40006800000 */
[----:B------:R-:W-:Y:S02]  /*3ee0*/  FSEL R20, R20, -INF , !P2 ;  /* 0xff80000014147808 */ /* 0x000fe40005000000 */
[----:B------:R-:W-:Y:S02]  /*3ef0*/  ISETP.GT.AND P2, PT, R56, 0x18, !P3 ;  /* 0x000000183800780c */ /* 0x000fe40005f44270 */
[----:B------:R-:W-:Y:S02]  /*3f00*/  ISETP.NE.AND P3, PT, R88, RZ, PT ;  /* 0x000000ff5800720c */ /* 0x000fe40003f65270 */
[----:B------:R-:W-:Y:S02]  /*3f10*/  ISETP.LT.OR P2, PT, R55, 0x19, P2 ;  /* 0x000000193700780c */ /* 0x000fe40001741670 */
[----:B------:R-:W-:Y:S02]  /*3f20*/  R2UR UR14, R81 ;  /* 0x00000000510e72ca */ /* 0x000fe400000e0000 */
[----:B------:R-:W-:-:S02]  /*3f30*/  FSEL R21, R21, -INF , !P2 ;  /* 0xff80000015157808 */ /* 0x000fc40005000000 */
[----:B------:R-:W-:Y:S02]  /*3f40*/  ISETP.GT.AND P2, PT, R56, 0x19, !P6 ;  /* 0x000000193800780c */ /* 0x000fe40007744270 */
[----:B------:R-:W-:Y:S02]  /*3f50*/  ISETP.NE.AND P6, PT, R57, RZ, PT ;  /* 0x000000ff3900720c */ /* 0x000fe40003fc5270 */
[----:B------:R-:W-:-:S04]  /*3f60*/  ISETP.LT.OR P2, PT, R55, 0x1a, P2 ;  /* 0x0000001a3700780c */ /* 0x000fc80001741670 */
[----:B------:R-:W-:Y:S01]  /*3f70*/  FSEL R24, R24, -INF , !P2 ;  /* 0xff80000018187808 */ /* 0x000fe20005000000 */
[----:B------:R-:W-:Y:S01]  /*3f80*/  UIADD3 UR6, UR14, UR11, URZ ;  /* 0x0000000b0e067290 */ /* 0x000fe2000fffe03f */
[----:B------:R-:W-:-:S03]  /*3f90*/  ISETP.NE.AND P2, PT, R76, RZ, PT ;  /* 0x000000ff4c00720c */ /* 0x000fc60003f45270 */
[----:B------:R-:W-:Y:S01]  /*3fa0*/  UIADD3 UR4, UR6, UR4, URZ ;  /* 0x0000000406047290 */ /* 0x000fe2000fffe03f */
        /* <DEDUP_REMOVED lines=35> */
[C---:B------:R-:W-:Y:S02]  /*41e0*/  ISETP.GT.AND P2, PT, R56.reuse, 0x41, !P3 ;  /* 0x000000413800780c */ /* 0x040fe40005f44270 */
        /* <DEDUP_REMOVED lines=36> */
[----:B------:R-:W0:Y:S02]  /*4430*/  SHFL.BFLY PT, R0, R59, 0x1, 0x1f ;  /* 0x0c201f003b007f89 */ /* 0x000e2400000e0000 */
[----:B0-----:R-:W-:-:S04]  /*4440*/  FMNMX.FTZ R3, R59, R0, !PT ;  /* 0x000000003b037209 */ /* 0x001fc80007810000 */
[C---:B------:R-:W-:Y:S01]  /*4450*/  FSETP.NEU.FTZ.AND P2, PT, R3.reuse, -INF , PT ;  /* 0xff8000000300780b */ /* 0x040fe20003f5d000 */
[----:B------:R-:W-:-:S05]  /*4460*/  FMUL.FTZ R0, R3, UR10 ;  /* 0x0000000a03007c20 */ /* 0x000fca0008410000 */
[----:B------:R-:W-:Y:S02]  /*4470*/  FSEL R60, R0, RZ, P2 ;  /* 0x000000ff003c7208 */ /* 0x000fe40001000000 */
[----:B------:R-:W-:Y:S02]  /*4480*/  ISETP.GT.AND P2, PT, R56, 0x48, !P6 ;  /* 0x000000483800780c */ /* 0x000fe40007744270 */
[----:B------:R-:W-:Y:S01]  /*4490*/  ISETP.NE.AND P6, PT, R64, RZ, PT ;  /* 0x000000ff4000720c */ /* 0x000fe20003fc5270 */
[--C-:B------:R-:W-:Y:S01]  /*44a0*/  FFMA.FTZ R184, R54, UR10, -R60.reuse ;  /* 0x0000000a36b87c23 */ /* 0x100fe2000801083c */
[----:B------:R-:W-:Y:S01]  /*44b0*/  ISETP.LT.OR P2, PT, R55, 0x49, P2 ;  /* 0x000000493700780c */ /* 0x000fe20001741670 */
[--C-:B------:R-:W-:Y:S01]  /*44c0*/  FFMA.FTZ R186, R53, UR10, -R60.reuse ;  /* 0x0000000a35ba7c23 */ /* 0x100fe2000801083c */
[----:B------:R-:W-:Y:S01]  /*44d0*/  ISETP.GT.AND P6, PT, R56, 0x59, !P6 ;  /* 0x000000593800780c */ /* 0x000fe200077c4270 */
[--C-:B------:R-:W-:Y:S01]  /*44e0*/  FFMA.FTZ R180, R52, UR10, -R60.reuse ;  /* 0x0000000a34b47c23 */ /* 0x100fe2000801083c */
[----:B------:R-:W-:Y:S01]  /*44f0*/  FSEL R0, R35, -INF , !P2 ;  /* 0xff80000023007808 */ /* 0x000fe20005000000 */
[--C-:B------:R-:W-:Y:S01]  /*4500*/  FFMA.FTZ R188, R61, UR10, -R60.reuse ;  /* 0x0000000a3dbc7c23 */ /* 0x100fe2000801083c */
[----:B------:R-:W-:Y:S01]  /*4510*/  FMNMX.FTZ R35, R13, R58, !PT ;  /* 0x0000003a0d237209 */ /* 0x000fe20007810000 */
[--C-:B------:R-:W-:Y:S01]  /*4520*/  FFMA.FTZ R190, R83, UR10, -R60.reuse ;  /* 0x0000000a53be7c23 */ /* 0x100fe2000801083c */
[----:B------:R-:W-:Y:S01]  /*4530*/  ISETP.NE.AND P2, PT, R90, RZ, PT ;  /* 0x000000ff5a00720c */ /* 0x000fe20003f45270 */
[--C-:B------:R-:W-:Y:S01]  /*4540*/  FFMA.FTZ R37, R37, UR10, -R60.reuse ;  /* 0x0000000a25257c23 */ /* 0x100fe2000801083c */
[----:B------:R-:W-:Y:S01]  /*4550*/  FMNMX.FTZ R58, R14, R35, !PT ;  /* 0x000000230e3a7209 */ /* 0x000fe20007810000 */
[--C-:B------:R-:W-:Y:S01]  /*4560*/  FFMA.FTZ R35, R71, UR10, -R60.reuse ;  /* 0x0000000a47237c23 */ /* 0x100fe2000801083c */
[----:B------:R-:W-:Y:S01]  /*4570*/  ISETP.GT.AND P2, PT, R56, 0x49, !P2 ;  /* 0x000000493800780c */ /* 0x000fe20005744270 */
[----:B------:R-:W-:Y:S01]  /*4580*/  MUFU.EX2 R188, R188 ;  /* 0x000000bc00bc7308 */ /* 0x000fe20000000800 */
[----:B------:R-:W-:Y:S01]  /*4590*/  FMNMX.FTZ R59, R15, R58, !PT ;  /* 0x0000003a0f3b7209 */ /* 0x000fe20007810000 */
[--C-:B------:R-:W-:Y:S01]  /*45a0*/  FFMA.FTZ R49, R49, UR10, -R60.reuse ;  /* 0x0000000a31317c23 */ /* 0x100fe2000801083c */
[----:B------:R-:W-:Y:S01]  /*45b0*/  ISETP.LT.OR P2, PT, R55, 0x4a, P2 ;  /* 0x0000004a3700780c */ /* 0x000fe20001741670 */
[--C-:B------:R-:W-:Y:S01]  /*45c0*/  FFMA.FTZ R10, R10, UR10, -R60.reuse ;  /* 0x0000000a0a0a7c23 */ /* 0x100fe2000801083c */
[----:B------:R-:W-:Y:S01]  /*45d0*/  FMNMX.FTZ R58, R20, R59, !PT ;  /* 0x0000003b143a7209 */ /* 0x000fe20007810000 */
[--C-:B------:R-:W-:Y:S01]  /*45e0*/  FFMA.FTZ R39, R39, UR10, -R60.reuse ;  /* 0x0000000a27277c23 */ /* 0x100fe2000801083c */
[----:B------:R-:W-:Y:S01]  /*45f0*/  FSEL R36, R36, -INF , !P2 ;  /* 0xff80000024247808 */ /* 0x000fe20005000000 */
[----:B------:R-:W0:Y:S01]  /*4600*/  MUFU.EX2 R35, R35 ;  /* 0x0000002300237308 */ /* 0x000e220000000800 */
[----:B------:R-:W-:Y:S01]  /*4610*/  FMNMX.FTZ R59, R21, R58, !PT ;  /* 0x0000003a153b7209 */ /* 0x000fe20007810000 */
[--C-:B------:R-:W-:Y:S01]  /*4620*/  FFMA.FTZ R9, R9, UR10, -R60.reuse ;  /* 0x0000000a09097c23 */ /* 0x100fe2000801083c */
[----:B------:R-:W-:Y:S01]  /*4630*/  ISETP.LT.OR P6, PT, R55, 0x5a, P6 ;  /* 0x0000005a3700780c */ /* 0x000fe200037c1670 */
[--C-:B------:R-:W-:Y:S01]  /*4640*/  FFMA.FTZ R41, R41, UR10, -R60.reuse ;  /* 0x0000000a29297c23 */ /* 0x100fe2000801083c */
[----:B------:R-:W-:Y:S01]  /*4650*/  FMNMX.FTZ R58, R24, R59, !PT ;  /* 0x0000003b183a7209 */ /* 0x000fe20007810000 */
[--C-:B------:R-:W-:Y:S01]  /*4660*/  FFMA.FTZ R48, R48, UR10, -R60.reuse ;  /* 0x0000000a30307c23 */ /* 0x100fe2000801083c */
[----:B------:R-:W-:Y:S01]  /*4670*/  FSEL R42, R42, -INF , !P6 ;  /* 0xff8000002a2a7808 */ /* 0x000fe20007000000 */
        /* <DEDUP_REMOVED lines=11> */
[----:B------:R-:W-:-:S02]  /*4730*/  FFMA.FTZ R11, R11, UR10, -R60 ;  /* 0x0000000a0b0b7c23 */ /* 0x000fc4000801083c */
[----:B------:R-:W-:-:S03]  /*4740*/  FMNMX.FTZ R54, R28, R59, !PT ;  /* 0x0000003b1c367209 */ /* 0x000fc60007810000 */
[----:B------:R-:W-:Y:S01]  /*4750*/  MUFU.EX2 R182, R49 ;  /* 0x0000003100b67308 */ /* 0x000fe20000000800 */
[----:B------:R-:W-:-:S04]  /*4760*/  FMNMX.FTZ R59, R29, R54, !PT ;  /* 0x000000361d3b7209 */ /* 0x000fc80007810000 */
[----:B------:R-:W-:-:S03]  /*4770*/  FMNMX.FTZ R54, R30, R59, !PT ;  /* 0x0000003b1e367209 */ /* 0x000fc60007810000 */
[----:B------:R-:W-:Y:S01]  /*4780*/  MUFU.EX2 R184, R184 ;  /* 0x000000b800b87308 */ /* 0x000fe20000000800 */
[----:B------:R-:W-:-:S04]  /*4790*/  FMNMX.FTZ R53, R31, R54, !PT ;  /* 0x000000361f357209 */ /* 0x000fc80007810000 */
[----:B------:R-:W-:-:S03]  /*47a0*/  FMNMX.FTZ R54, R32, R53, !PT ;  /* 0x0000003520367209 */ /* 0x000fc60007810000 */
[----:B------:R1:W-:Y:S01]  /*47b0*/  MUFU.EX2 R49, R10 ;  /* 0x0000000a00317308 */ /* 0x0003e20000000800 */
[----:B------:R-:W-:Y:S01]  /*47c0*/  FMNMX.FTZ R53, R33, R54, !PT ;  /* 0x0000003621357209 */ /* 0x000fe20007810000 */
[----:B------:R-:W-:-:S03]  /*47d0*/  FFMA.FTZ R54, R51, UR10, -R60 ;  /* 0x0000000a33367c23 */ /* 0x000fc6000801083c */
[----:B------:R-:W-:-:S03]  /*47e0*/  FMNMX.FTZ R53, R34, R53, !PT ;  /* 0x0000003522357209 */ /* 0x000fc60007810000 */
[----:B------:R-:W-:Y:S01]  /*47f0*/  MUFU.EX2 R39, R39 ;  /* 0x0000002700277308 */ /* 0x000fe20000000800 */
[----:B------:R-:W-:-:S04]  /*4800*/  FMNMX.FTZ R53, R0, R53, !PT ;  /* 0x0000003500357209 */ /* 0x000fc80007810000 */
[----:B------:R-:W-:-:S03]  /*4810*/  FMNMX.FTZ R53, R36, R53, !PT ;  /* 0x0000003524357209 */ /* 0x000fc60007810000 */
[----:B------:R-:W-:Y:S01]  /*4820*/  MUFU.EX2 R174, R9 ;  /* 0x0000000900ae7308 */ /* 0x000fe20000000800 */
[----:B------:R-:W-:-:S04]  /*4830*/  FMNMX.FTZ R53, R40, R53, !PT ;  /* 0x0000003528357209 */ /* 0x000fc80007810000 */
[----:B------:R-:W-:Y:S01]  /*4840*/  FMNMX.FTZ R52, R38, R53, !PT ;  /* 0x0000003526347209 */ /* 0x000fe20007810000 */
[--C-:B------:R-:W-:Y:S02]  /*4850*/  FFMA.FTZ R53, R50, UR10, -R60.reuse ;  /* 0x0000000a32357c23 */ /* 0x100fe4000801083c */
[----:B------:R-:W-:Y:S01]  /*4860*/  MUFU.EX2 R186, R186 ;  /* 0x000000ba00ba7308 */ /* 0x000fe20000000800 */
[----:B------:R-:W-:Y:S01]  /*4870*/  FMNMX.FTZ R51, R43, R52, !PT ;  /* 0x000000342b337209 */ /* 0x000fe20007810000 */
[----:B------:R-:W-:-:S03]  /*4880*/  FFMA.FTZ R52, R45, UR10, -R60 ;  /* 0x0000000a2d347c23 */ /* 0x000fc6000801083c */
[----:B------:R-:W-:-:S03]  /*4890*/  FMNMX.FTZ R51, R42, R51, !PT ;  /* 0x000000332a337209 */ /* 0x000fc60007810000 */
[----:B------:R-:W-:Y:S02]  /*48a0*/  MUFU.EX2 R41, R41 ;  /* 0x0000002900297308 */ /* 0x000fe40000000800 */
[----:B------:R-:W2:Y:S06]  /*48b0*/  SHFL.BFLY PT, R50, R51, 0x2, 0x1f ;  /* 0x0c401f0033327f89 */ /* 0x000eac00000e0000 */
[----:B------:R-:W-:Y:S08]  /*48c0*/  MUFU.EX2 R180, R180 ;  /* 0x000000b400b47308 */ /* 0x000ff00000000800 */
[----:B------:R-:W-:Y:S08]  /*48d0*/  MUFU.EX2 R55, R54 ;  /* 0x0000003600377308 */ /* 0x000ff00000000800 */
[----:B------:R-:W-:Y:S01]  /*48e0*/  MUFU.EX2 R53, R53 ;  /* 0x0000003500357308 */ /* 0x000fe20000000800 */
[----:B--2---:R-:W-:Y:S01]  /*48f0*/  FMNMX.FTZ R50, R51, R50, !PT ;  /* 0x0000003233327209 */ /* 0x004fe20007810000 */
[----:B------:R-:W-:-:S04]  /*4900*/  FFMA.FTZ R51, R2, UR10, -R60 ;  /* 0x0000000a02337c23 */ /* 0x000fc8000801083c */
[----:B------:R-:W2:Y:S02]  /*4910*/  SHFL.BFLY PT, R45, R50, 0x1, 0x1f ;  /* 0x0c201f00322d7f89 */ /* 0x000ea400000e0000 */
[----:B------:R-:W-:Y:S08]  /*4920*/  MUFU.EX2 R48, R48 ;  /* 0x0000003000307308 */ /* 0x000ff00000000800 */
[----:B------:R-:W3:Y:S08]  /*4930*/  MUFU.EX2 R47, R47 ;  /* 0x0000002f002f7308 */ /* 0x000ef00000000800 */
[----:B------:R-:W-:Y:S01]  /*4940*/  MUFU.EX2 R46, R46 ;  /* 0x0000002e002e7308 */ /* 0x000fe20000000800 */
[----:B--2---:R-:W-:Y:S01]  /*4950*/  FMNMX.FTZ R2, R50, R45, !PT ;  /* 0x0000002d32027209 */ /* 0x004fe20007810000 */
[----:B0-----:R-:W-:-:S06]  /*4960*/  FADD.FTZ R45, R188, R35 ;  /* 0x00000023bc2d7221 */ /* 0x001fcc0000010000 */
[----:B------:R-:W-:Y:S01]  /*4970*/  MUFU.EX2 R59, R52 ;  /* 0x00000034003b7308 */ /* 0x000fe20000000800 */
[----:B------:R-:W-:Y:S01]  /*4980*/  F2FP.F16.F32.PACK_AB R188, R35, R188 ;  /* 0x000000bc23bc723e */ /* 0x000fe200000000ff */
[C---:B-1----:R-:W-:Y:S01]  /*4990*/  FMUL.FTZ R10, R2.reuse, UR10 ;  /* 0x0000000a020a7c20 */ /* 0x042fe20008410000 */
[----:B------:R-:W-:Y:S02]  /*49a0*/  FSETP.NEU.FTZ.AND P2, PT, R2, -INF , PT ;  /* 0xff8000000200780b */ /* 0x000fe40003f5d000 */
[----:B---3--:R-:W-:Y:S02]  /*49b0*/  F2FP.F16.F32.PACK_AB R176, R47, R48 ;  /* 0x000000302fb0723e */ /* 0x008fe400000000ff */
[----:B------:R-:W-:Y:S01]  /*49c0*/  FSEL R9, R10, RZ, P2 ;  /* 0x000000ff0a097208 */ /* 0x000fe20001000000 */
[----:B------:R-:W-:Y:S01]  /*49d0*/  FADD.FTZ R10, R190, R45 ;  /* 0x0000002dbe0a7221 */ /* 0x000fe20000010000 */
[----:B------:R-:W-:Y:S01]  /*49e0*/  MUFU.EX2 R44, R44 ;  /* 0x0000002c002c7308 */ /* 0x000fe20000000800 */
[----:B------:R-:W-:-:S02]  /*49f0*/  F2FP.F16.F32.PACK_AB R190, R37, R190 ;  /* 0x000000be25be723e */ /* 0x000fc400000000ff */
[--C-:B------:R-:W-:Y:S01]  /*4a00*/  FFMA.FTZ R57, R57, UR10, -R9.reuse ;  /* 0x0000000a39397c23 */ /* 0x100fe20008010809 */
[--C-:B------:R-:W-:Y:S01]  /*4a10*/  FFMA.FTZ R12, R12, UR10, -R9.reuse ;  /* 0x0000000a0c0c7c23 */ /* 0x100fe20008010809 */
[----:B------:R-:W-:Y:S01]  /*4a20*/  FADD.FTZ R45, R37, R10 ;  /* 0x0000000a252d7221 */ /* 0x000fe20000010000 */
        /* <DEDUP_REMOVED lines=18> */
[----:B------:R-:W-:Y:S01]  /*4b50*/  FFMA.FTZ R31, R31, UR10, -R9 ;  /* 0x0000000a1f1f7c23 */ /* 0x000fe20008010809 */
[----:B------:R-:W1:Y:S01]  /*4b60*/  MUFU.EX2 R13, R13 ;  /* 0x0000000d000d7308 */ /* 0x000e620000000800 */
[----:B------:R-:W-:Y:S01]  /*4b70*/  FADD.FTZ R50, R180, R45 ;  /* 0x0000002db4327221 */ /* 0x000fe20000010000 */
[--C-:B------:R-:W-:Y:S01]  /*4b80*/  FFMA.FTZ R32, R32, UR10, -R9.reuse ;  /* 0x0000000a20207c23 */ /* 0x100fe20008010809 */
[--C-:B------:R-:W-:Y:S01]  /*4b90*/  FFMA.FTZ R33, R33, UR10, -R9.reuse ;  /* 0x0000000a21217c23 */ /* 0x100fe20008010809 */
[--C-:B------:R-:W-:Y:S01]  /*4ba0*/  FFMA.FTZ R34, R34, UR10, -R9.reuse ;  /* 0x0000000a22227c23 */ /* 0x100fe20008010809 */
[----:B------:R-:W-:Y:S01]  /*4bb0*/  FADD.FTZ R50, R55, R50 ;  /* 0x0000003237327221 */ /* 0x000fe20000010000 */
[--C-:B------:R-:W-:Y:S01]  /*4bc0*/  FFMA.FTZ R0, R0, UR10, -R9.reuse ;  /* 0x0000000a00007c23 */ /* 0x100fe20008010809 */
[--C-:B------:R-:W-:Y:S01]  /*4bd0*/  FFMA.FTZ R36, R36, UR10, -R9.reuse ;  /* 0x0000000a24247c23 */ /* 0x100fe20008010809 */
[----:B------:R-:W2:Y:S01]  /*4be0*/  MUFU.EX2 R14, R14 ;  /* 0x0000000e000e7308 */ /* 0x000ea20000000800 */
[----:B0-----:R-:W-:Y:S01]  /*4bf0*/  FADD.FTZ R10, R57, R12 ;  /* 0x0000000c390a7221 */ /* 0x001fe20000010000 */
[----:B------:R-:W-:Y:S01]  /*4c00*/  FADD.FTZ R61, R53, R50 ;  /* 0x00000032353d7221 */ /* 0x000fe20000010000 */
[--C-:B------:R-:W-:Y:S01]  /*4c10*/  FFMA.FTZ R40, R40, UR10, -R9.reuse ;  /* 0x0000000a28287c23 */ /* 0x100fe20008010809 */
[--C-:B------:R-:W-:Y:S01]  /*4c20*/  FFMA.FTZ R38, R38, UR10, -R9.reuse ;  /* 0x0000000a26267c23 */ /* 0x100fe20008010809 */
[----:B------:R-:W-:Y:S01]  /*4c30*/  FFMA.FTZ R43, R43, UR10, -R9 ;  /* 0x0000000a2b2b7c23 */ /* 0x000fe20008010809 */
[----:B------:R-:W-:Y:S01]  /*4c40*/  FADD.FTZ R61, R182, R61 ;  /* 0x0000003db63d7221 */ /* 0x000fe20000010000 */
[----:B------:R-:W-:Y:S01]  /*4c50*/  FFMA.FTZ R9, R42, UR10, -R9 ;  /* 0x0000000a2a097c23 */ /* 0x000fe20008010809 */
[----:B------:R-:W0:Y:S01]  /*4c60*/  MUFU.EX2 R15, R15 ;  /* 0x0000000f000f7308 */ /* 0x000e220000000800 */
[----:B-1----:R-:W-:Y:S01]  /*4c70*/  FADD.FTZ R45, R13, R10 ;  /* 0x0000000a0d2d7221 */ /* 0x002fe20000010000 */
[----:B------:R-:W-:Y:S01]  /*4c80*/  FADD.FTZ R50, R48, R61 ;  /* 0x0000003d30327221 */ /* 0x000fe20000010000 */
[----:B------:R-:W-:-:S02]  /*4c90*/  PLOP3.LUT P2, PT, PT, PT, UP1, 0x40, 0x0 ;  /* 0x000000000000781c */ /* 0x000fc40003f4e818 */
[----:B------:R-:W-:Y:S01]  /*4ca0*/  F2FP.F16.F32.PACK_AB R184, R39, R184 ;  /* 0x000000b827b8723e */ /* 0x000fe200000000ff */
[----:B------:R-:W-:Y:S01]  /*4cb0*/  FADD.FTZ R61, R47, R50 ;  /* 0x000000322f3d7221 */ /* 0x000fe20000010000 */
[----:B------:R-:W-:Y:S01]  /*4cc0*/  F2FP.F16.F32.PACK_AB R186, R41, R186 ;  /* 0x000000ba29ba723e */ /* 0x000fe200000000ff */
[----:B------:R-:W1:Y:S01]  /*4cd0*/  MUFU.EX2 R20, R20 ;  /* 0x0000001400147308 */ /* 0x000e620000000800 */
[----:B--2---:R-:W-:Y:S01]  /*4ce0*/  FADD.FTZ R10, R14, R45 ;  /* 0x0000002d0e0a7221 */ /* 0x004fe20000010000 */
[----:B------:R-:W-:Y:S01]  /*4cf0*/  FADD.FTZ R50, R46, R61 ;  /* 0x0000003d2e327221 */ /* 0x000fe20000010000 */
[----:B------:R-:W-:Y:S02]  /*4d00*/  F2FP.F16.F32.PACK_AB R180, R55, R180 ;  /* 0x000000b437b4723e */ /* 0x000fe400000000ff */
[----:B------:R-:W-:Y:S02]  /*4d10*/  F2FP.F16.F32.PACK_AB R182, R182, R53 ;  /* 0x00000035b6b6723e */ /* 0x000fe400000000ff */
[----:B------:R-:W-:Y:S01]  /*4d20*/  F2FP.F16.F32.PACK_AB R178, R59, R46 ;  /* 0x0000002e3bb2723e */ /* 0x000fe200000000ff */
[----:B------:R-:W2:Y:S01]  /*4d30*/  MUFU.EX2 R21, R21 ;  /* 0x0000001500157308 */ /* 0x000ea20000000800 */
[----:B0-----:R-:W-:Y:S01]  /*4d40*/  FADD.FTZ R45, R15, R10 ;  /* 0x0000000a0f2d7221 */ /* 0x001fe20000010000 */
[----:B------:R-:W-:-:S02]  /*4d50*/  F2FP.F16.F32.PACK_AB R172, R49, R44 ;  /* 0x0000002c31ac723e */ /* 0x000fc400000000ff */
[----:B------:R-:W-:Y:S02]  /*4d60*/  F2FP.F16.F32.PACK_AB R189, R12, R57 ;  /* 0x000000390cbd723e */ /* 0x000fe400000000ff */
[----:B------:R-:W-:Y:S02]  /*4d70*/  F2FP.F16.F32.PACK_AB R191, R14, R13 ;  /* 0x0000000d0ebf723e */ /* 0x000fe400000000ff */
[----:B------:R-:W0:Y:S01]  /*4d80*/  MUFU.EX2 R24, R24 ;  /* 0x0000001800187308 */ /* 0x000e220000000800 */
[C---:B-1----:R-:W-:Y:S01]  /*4d90*/  FADD.FTZ R10, R20.reuse, R45 ;  /* 0x0000002d140a7221 */ /* 0x042fe20000010000 */
[----:B------:R-:W-:-:S06]  /*4da0*/  F2FP.F16.F32.PACK_AB R185, R20, R15 ;  /* 0x0000000f14b9723e */ /* 0x000fcc00000000ff */
[----:B------:R-:W1:Y:S01]  /*4db0*/  MUFU.EX2 R25, R25 ;  /* 0x0000001900197308 */ /* 0x000e620000000800 */
[----:B--2---:R-:W-:-:S07]  /*4dc0*/  FADD.FTZ R45, R21, R10 ;  /* 0x0000000a152d7221 */ /* 0x004fce0000010000 */
[----:B------:R-:W2:Y:S01]  /*4dd0*/  MUFU.EX2 R26, R26 ;  /* 0x0000001a001a7308 */ /* 0x000ea20000000800 */
[C---:B0-----:R-:W-:Y:S01]  /*4de0*/  FADD.FTZ R10, R24.reuse, R45 ;  /* 0x0000002d180a7221 */ /* 0x041fe20000010000 */
[----:B------:R-:W-:Y:S01]  /*4df0*/  FADD.FTZ R45, R59, R50 ;  /* 0x000000323b2d7221 */ /* 0x000fe20000010000 */
[----:B------:R-:W-:-:S03]  /*4e00*/  F2FP.F16.F32.PACK_AB R187, R24, R21 ;  /* 0x0000001518bb723e */ /* 0x000fc600000000ff */
[----:B------:R-:W-:Y:S02]  /*4e10*/  FADD.FTZ R42, R44, R45 ;  /* 0x0000002d2c2a7221 */ /* 0x000fe40000010000 */
[----:B------:R-:W0:Y:S01]  /*4e20*/  MUFU.EX2 R27, R27 ;  /* 0x0000001b001b7308 */ /* 0x000e220000000800 */
[----:B-1----:R-:W-:Y:S01]  /*4e30*/  FADD.FTZ R35, R25, R10 ;  /* 0x0000000a19237221 */ /* 0x002fe20000010000 */
[----:B------:R-:W-:-:S06]  /*4e40*/  FADD.FTZ R42, R49, R42 ;  /* 0x0000002a312a7221 */ /* 0x000fcc0000010000 */
[----:B------:R-:W1:Y:S01]  /*4e50*/  MUFU.EX2 R7, R7 ;  /* 0x0000000700077308 */ /* 0x000e620000000800 */
[C---:B--2---:R-:W-:Y:S01]  /*4e60*/  FADD.FTZ R10, R26.reuse, R35 ;  /* 0x000000231a0a7221 */ /* 0x044fe20000010000 */
[----:B------:R-:W-:-:S06]  /*4e70*/  F2FP.F16.F32.PACK_AB R181, R26, R25 ;  /* 0x000000191ab5723e */ /* 0x000fcc00000000ff */
[----:B------:R-:W2:Y:S01]  /*4e80*/  MUFU.EX2 R28, R28 ;  /* 0x0000001c001c7308 */ /* 0x000ea20000000800 */
[----:B0-----:R-:W-:-:S07]  /*4e90*/  FADD.FTZ R35, R27, R10 ;  /* 0x0000000a1b237221 */ /* 0x001fce0000010000 */
[----:B------:R-:W0:Y:S01]  /*4ea0*/  MUFU.EX2 R29, R29 ;  /* 0x0000001d001d7308 */ /* 0x000e220000000800 */
[----:B-1----:R-:W-:-:S04]  /*4eb0*/  FADD.FTZ R37, R7, R42 ;  /* 0x0000002a07257221 */ /* 0x002fc80000010000 */
[C---:B------:R-:W-:Y:S01]  /*4ec0*/  FADD.FTZ R42, R174.reuse, R37 ;  /* 0x00000025ae2a7221 */ /* 0x040fe20000010000 */
[----:B------:R-:W-:Y:S02]  /*4ed0*/  F2FP.F16.F32.PACK_AB R174, R174, R7 ;  /* 0x00000007aeae723e */ /* 0x000fe400000000ff */
        /* <DEDUP_REMOVED lines=35> */
[----:B------:R2:W0:Y:S01]  /*5110*/  MUFU.EX2 R8, R9 ;  /* 0x0000000900087308 */ /* 0x0004220000000800 */
[C---:B-1----:R-:W-:Y:S01]  /*5120*/  FADD.FTZ R6, R169.reuse, R6 ;  /* 0x00000006a9067221 */ /* 0x042fe20000010000 */
[----:B------:R-:W-:-:S03]  /*5130*/  F2FP.F16.F32.PACK_AB R169, R169, R40 ;  /* 0x00000028a9a9723e */ /* 0x000fc600000000ff */
[----:B--2---:R-:W-:-:S04]  /*5140*/  FADD.FTZ R9, R43, R6 ;  /* 0x000000062b097221 */ /* 0x004fc80000010000 */
[C---:B0-----:R-:W-:Y:S01]  /*5150*/  FADD.FTZ R6, R8.reuse, R9 ;  /* 0x0000000908067221 */ /* 0x041fe20000010000 */
[----:B------:R-:W-:Y:S01]  /*5160*/  F2FP.F16.F32.PACK_AB R171, R8, R43 ;  /* 0x0000002b08ab723e */ /* 0x000fe200000000ff */
[----:B------:R-:W-:Y:S01]  /*5170*/  VIADD R8, R80, 0xfffffffe ;  /* 0xfffffffe50087836 */ /* 0x000fe20000000000 */
        /* <DEDUP_REMOVED lines=11> */
.L_x_4387:
[----:B------:R-:W-:-:S11]  /*5230*/  UISETP.NE.AND UP2, UPT, UR5, 0x1, UPT ;  /* 0x000000010500788c */ /* 0x000fd6000bf45270 */
[----:B------:R-:W-:Y:S02]  /*5240*/  @UP2 ULDC.64 UR6, c[0x0][0x9e8] ;  /* 0x00027a0000062ab9 */ /* 0x000fe40000000a00 */
[----:B------:R-:W-:-:S04]  /*5250*/  UIMAD.WIDE.U32 UR14, UR11, UR6, URZ ;  /* 0x000000060b0e72a5 */ /* 0x000fc8000f8e003f */
[----:B------:R-:W-:-:S12]  /*5260*/  @UP2 USHF.R.U32.HI UR11, URZ, UR7, UR15 ;  /* 0x000000073f0b2299 */ /* 0x000fd8000801160f */
.L_x_4388:
[----:B------:R-:W-:-:S04]  /*5270*/  UIMAD UR5, UR11, UR5, UR5 ;  /* 0x000000050b0572a4 */ /* 0x000fc8000f8e0205 */
[----:B------:R-:W-:-:S04]  /*5280*/  UISETP.LT.AND UP2, UPT, UR4, UR5, UPT ;  /* 0x000000050400728c */ /* 0x000fc8000bf41270 */
[----:B------:R-:W-:-:S12]  /*5290*/  USEL UR4, UR4, UR5, UP2 ;  /* 0x0000000504047287 */ /* 0x000fd80009000000 */
.L_x_4386:
[----:B------:R-:W-:Y:S01]  /*52a0*/  R2UR UR6, R192 ;  /* 0x00000000c00672ca */ /* 0x000fe200000e0000 */
[----:B------:R-:W-:Y:S01]  /*52b0*/  UIMAD.WIDE UR4, UR4, 0x2aaaaaab, URZ ;  /* 0x2aaaaaab040478a5 */ /* 0x000fe2000f8e023f */
[----:B------:R-:W-:Y:S01]  /*52c0*/  IMAD.MOV.U32 R0, RZ, RZ, 0x3f800000 ;  /* 0x3f800000ff007424 */ /* 0x000fe200078e00ff */
[----:B------:R-:W-:Y:S01]  /*52d0*/  CS2R R118, SRZ ;  /* 0x0000000000767805 */ /* 0x000fe2000001ff00 */
        /* <DEDUP_REMOVED lines=54> */
[----:B------:R-:W-:Y:S01]  /*5640*/  IMAD.MOV.U32 R0, RZ, RZ, 0x3f800000 ;  /* 0x3f800000ff007424 */ /* 0x000fe200078e00ff */
[----:B------:R-:W-:Y:S01]  /*5650*/  ULDC UR51, c[0x0][0x9e4] ;  /* 0x0002790000337ab9 */ /* 0x000fe20000000800 */
[----:B------:R-:W-:Y:S01]  /*5660*/  IMAD.MOV.U32 R119, RZ, RZ, RZ ;  /* 0x000000ffff777224 */ /* 0x000fe200078e00ff */
[----:B------:R-:W-:Y:S01]  /*5670*/  ULDC UR4, c[0x0][0x9d8] ;  /* 0x0002760000047ab9 */ /* 0x000fe20000000800 */
[----:B------:R-:W-:Y:S01]  /*5680*/  ULDC UR55, c[0x0][0x988] ;  /* 0x0002620000377ab9 */ /* 0x000fe20000000800 */
[----:B------:R-:W-:-:S05]  /*5690*/  ULDC UR58, c[0x0][0x9e0] ;  /* 0x00027800003a7ab9 */ /* 0x000fca0000000800 */
.L_x_4406:
[----:B------:R-:W-:-:S04]  /*56a0*/  UIADD3 UR5, UR37, 0x1, URZ ;  /* 0x0000000125057890 */ /* 0x000fc8000fffe03f */
[----:B------:R-:W-:-:S04]  /*56b0*/  UISETP.NE.AND UP2, UPT, UR5, 0x2, UPT ;  /* 0x000000020500788c */ /* 0x000fc8000bf45270 */
[----:B------:R-:W-:Y:S02]  /*56c0*/  USEL UR39, URZ, 0x1, UP2 ;  /* 0x000000013f277887 */ /* 0x000fe40009000000 */
[----:B------:R-:W-:Y:S02]  /*56d0*/  USEL UR5, UR5, URZ, UP2 ;  /* 0x0000003f05057287 */ /* 0x000fe40009000000 */
[----:B------:R-:W-:Y:S01]  /*56e0*/  ULOP3.LUT UR39, UR36, UR39, URZ, 0x3c, !UPT ;  /* 0x0000002724277292 */ /* 0x000fe2000f8e3c3f */
[----:B------:R-:W-:Y:S11]  /*56f0*/  @!P0 BRA `(.L_x_4390) ;  /* 0x0000000000048947 */ /* 0x000ff60003800000 */
[----:B------:R-:W-:Y:S01]  /*5700*/  BPT.TRAP 0x1 ;  /* 0x000000040000795c */ /* 0x000fe20000300000 */
.L_x_4390:
[----:B------:R-:W-:Y:S01]  /*5710*/  ULEA UR7, UR5, UR38, 0x3 ;  /* 0x0000002605077291 */ /* 0x000fe2000f8e183f */
[----:B------:R-:W-:-:S05]  /*5720*/  IMAD.U32 R9, RZ, RZ, UR39 ;  /* 0x00000027ff097e24 */ /* 0x000fca000f8e00ff */
[----:B------:R-:W-:-:S04]  /*5730*/  SHF.L.U32 R9, R9, 0x1f, RZ ;  /* 0x0000001f09097819 */ /* 0x000fc800000006ff */
[----:B------:R0:W1:Y:S01]  /*5740*/  SYNCS.PHASECHK.TRANS64.TRYWAIT P2, [UR7+0x30830], R9 ;  /* 0x03083009ff0075a7 */ /* 0x0000620008040147 */
[----:B------:R-:W-:Y:S05]  /*5750*/  @!P0 BRA `(.L_x_4391) ;  /* 0x0000000000048947 */ /* 0x000fea0003800000 */
[----:B------:R-:W-:Y:S01]  /*5760*/  BPT.TRAP 0x1 ;  /* 0x000000040000795c */ /* 0x000fe20000300000 */
.L_x_4391:
[-C--:B------:R-:W-:Y:S01]  /*5770*/  FMUL.FTZ R24, R24, R12.reuse ;  /* 0x0000000c18187220 */ /* 0x080fe20000410000 */
[----:B------:R-:W-:Y:S01]  /*5780*/  FMUL.FTZ R25, R25, R12 ;  /* 0x0000000c19197220 */ /* 0x000fe20000410000 */
[----:B-1----:R-:W-:Y:S06]  /*5790*/  @P2 BRA `(.L_x_4392) ;  /* 0x0000000000082947 */ /* 0x002fec0003800000 */
[----:B------:R-:W1:Y:S02]  /*57a0*/  SYNCS.PHASECHK.TRANS64.TRYWAIT P2, [UR7+0x30830], R9 ;  /* 0x03083009ff0075a7 */ /* 0x000e640008040147 */
[----:B-1----:R-:W-:Y:S05]  /*57b0*/  @!P2 BRA `(.L_x_4393) ;  /* 0x0000015c0044a947 */ /* 0x002fea0003800000 */
.L_x_4392:
        /* <DEDUP_REMOVED lines=122> */
[----:B------:R-:W-:Y:S02]  /*5f60*/  FMUL.FTZ R119, R119, R0 ;  /* 0x0000000077777220 */ /* 0x000fe40000410000 */
[----:B------:R-:W-:Y:S01]  /*5f70*/  HGMMA.64x96x16.F32 R120, gdesc[UR44], R120, gsb0 ;  /* 0x016000002c7879f0 */ /* 0x000fe20008000878 */
[----:B------:R-:W-:Y:S01]  /*5f80*/  UIADD3 UR46, UR6, 0x4, URZ ;  /* 0x00000004062e7890 */ /* 0x000fe2000fffe03f */
[----:B------:R-:W-:Y:S01]  /*5f90*/  UMOV UR44, UR52 ;  /* 0x00000034002c7c82 */ /* 0x000fe20008000000 */
[----:B------:R-:W-:Y:S01]  /*5fa0*/  UMOV UR45, UR53 ;  /* 0x00000035002d7c82 */ /* 0x000fe20008000000 */
[----:B------:R-:W-:Y:S01]  /*5fb0*/  UMOV UR47, 0x40000040 ;  /* 0x40000040002f7882 */ /* 0x000fe20000000000 */
[----:B------:R-:W-:-:S02]  /*5fc0*/  WARPGROUP.DEPBAR.LE gsb0, 0x0 ;  /* 0x00008000000079c5 */ /* 0x000fc40000010000 */
        /* <DEDUP_REMOVED lines=36> */
.L_x_4394:
[----:B------:R-:W-:Y:S01]  /*6210*/  ULEA UR6, UR37, UR38, 0x3 ;  /* 0x0000002625067291 */ /* 0x000fe2000f8e183f */
[----:B------:R-:W-:-:S05]  /*6220*/  IMAD.U32 R0, RZ, RZ, UR36 ;  /* 0x00000024ff007e24 */ /* 0x000fca000f8e00ff */
[----:B------:R-:W-:-:S04]  /*6230*/  SHF.L.U32 R0, R0, 0x1f, RZ ;  /* 0x0000001f00007819 */ /* 0x000fc800000006ff */
[----:B------:R2:W3:Y:S01]  /*6240*/  SYNCS.PHASECHK.TRANS64.TRYWAIT P2, [UR6+0x30850], R0 ;  /* 0x03085000ff0075a7 */ /* 0x0004e20008040146 */
[----:B------:R-:W-:Y:S05]  /*6250*/  @!P0 BRA `(.L_x_4395) ;  /* 0x0000000000048947 */ /* 0x000fea0003800000 */
[----:B------:R-:W-:Y:S01]  /*6260*/  BPT.TRAP 0x1 ;  /* 0x000000040000795c */ /* 0x000fe20000300000 */
.L_x_4395:
[----:B---3--:R-:W-:Y:S05]  /*6270*/  @P2 BRA `(.L_x_4396) ;  /* 0x0000000000082947 */ /* 0x008fea0003800000 */
[----:B------:R-:W3:Y:S02]  /*6280*/  SYNCS.PHASECHK.TRANS64.TRYWAIT P2, [UR6+0x30850], R0 ;  /* 0x03085000ff0075a7 */ /* 0x000ee40008040146 */
[----:B---3--:R-:W-:Y:S05]  /*6290*/  @!P2 BRA `(.L_x_4397) ;  /* 0x0000015000a4a947 */ /* 0x008fea0003800000 */
.L_x_4396:
        /* <DEDUP_REMOVED lines=9> */
[----:B------:R-:W-:Y:S01]  /*6330*/  PLOP3.LUT P3, PT, PT, PT, UP0, 0x80, 0x0 ;  /* 0x000000000000781c */ /* 0x000fe20003f6f008 */
[----:B------:R-:W-:Y:S01]  /*6340*/  FMUL.FTZ R138, R144, UR4 ;  /* 0x00000004908a7c20 */ /* 0x000fe20008410000 */
[----:B------:R-:W-:Y:S01]  /*6350*/  FMUL.FTZ R144, R154, UR4 ;  /* 0x000000049a907c20 */ /* 0x000fe20008410000 */
[----:B------:R-:W-:Y:S01]  /*6360*/  ULOP3.LUT UR10, UR10, 0x3000000, URZ, 0xfc, !UPT ;  /* 0x030000000a0a7892 */ /* 0x000fe2000f8efc3f */
[----:B------:R-:W-:Y:S01]  /*6370*/  FMUL.FTZ R154, R160, UR4 ;  /* 0x00000004a09a7c20 */ /* 0x000fe20008410000 */
[----:B------:R-:W-:-:S02]  /*6380*/  VIADD R160, R23, UR60 ;  /* 0x0000003c17a07c36 */ /* 0x000fc40008000000 */
[----:B------:R-:W-:Y:S01]  /*6390*/  FMUL.FTZ R12, R120, UR4 ;  /* 0x00000004780c7c20 */ /* 0x000fe20008410000 */
[----:B------:R-:W-:Y:S01]  /*63a0*/  UIMAD UR14, UR37, 0x900, UR10 ;  /* 0x00000900250e78a4 */ /* 0x000fe2000f8e020a */
[----:B-1----:R-:W-:Y:S01]  /*63b0*/  FMUL.FTZ R9, R123, UR4 ;  /* 0x000000047b097c20 */ /* 0x002fe20008410000 */
        /* <DEDUP_REMOVED lines=43> */
[----:B------:R-:W-:-:S02]  /*6670*/  IMAD R162, R8, -0x60, RZ ;  /* 0xffffffa008a27824 */ /* 0x000fc400078e02ff */
[----:B------:R-:W-:Y:S01]  /*6680*/  FMUL.FTZ R158, R167, UR4 ;  /* 0x00000004a79e7c20 */ /* 0x000fe20008410000 */
[----:B------:R-:W0:Y:S01]  /*6690*/  MUFU.TANH R12, R12 ;  /* 0x0000000c000c7308 */ /* 0x000e220000002400 */
[----:B------:R-:W-:-:S07]  /*66a0*/  IMAD.IADD R157, R162, 0x1, -R19 ;  /* 0x00000001a29d7824 */ /* 0x000fce00078e0a13 */
        /* <DEDUP_REMOVED lines=70> */
[----:B------:R-:W-:Y:S02]  /*6b10*/  @UP0 ULDC UR10, c[0x0][0x44c] ;  /* 0x00011300000a0ab9 */ /* 0x000fe40000000800 */
[----:B------:R-:W-:Y:S01]  /*6b20*/  @P2 IMAD.HI.U32 R10, R160, UR10, RZ ;  /* 0x0000000aa00a2c27 */ /* 0x000fe2000f8e00ff */
[----:B------:R-:W-:Y:S01]  /*6b30*/  @UP0 ULDC UR10, c[0x0][0x450] ;  /* 0x00011400000a0ab9 */ /* 0x000fe20000000800 */
[----:B------:R-:W-:-:S03]  /*6b40*/  PLOP3.LUT P2, PT, PT, PT, UP1, 0x40, 0x0 ;  /* 0x000000000000781c */ /* 0x000fc60003f4e818 */
[----:B------:R-:W-:Y:S01]  /*6b50*/  @P3 SHF.R.U32.HI R160, RZ, UR10, R10 ;  /* 0x0000000affa03c19 */ /* 0x000fe2000801160a */
[----:B------:R-:W-:-:S04]  /*6b60*/  IMAD.U32 R10, RZ, RZ, UR7 ;  /* 0x00000007ff0a7e24 */ /* 0x000fc8000f8e00ff */
[----:B------:R-:W5:Y:S01]  /*6b70*/  SHFL.IDX PT, R11, R160, RZ, 0x1c1f ;  /* 0x001c1fffa00b7589 */ /* 0x000f6200000e0000 */
[----:B------:R-:W-:-:S05]  /*6b80*/  @!P1 VIADD R10, R10, 0x30840 ;  /* 0x000308400a0a9836 */ /* 0x000fca0000000000 */
[----:B------:R-:W-:Y:S01]  /*6b90*/  @!P1 PRMT R10, RZ, 0x654, R10 ;  /* 0x00000654ff0a9816 */ /* 0x000fe2000000000a */
[----:B------:R-:W-:-:S03]  /*6ba0*/  WARPGROUP.DEPBAR.LE gsb0, 0x0 ;  /* 0x00008000000079c5 */ /* 0x000fc60000010000 */
[----:B------:R1:W-:Y:S02]  /*6bb0*/  @!P1 SYNCS.ARRIVE.TRANS64.RED.A1T0 RZ, [R10+URZ], RZ ;  /* 0x000000ff0aff99a7 */ /* 0x0003e4000810043f */
[----:B-1----:R-:W-:-:S04]  /*6bc0*/  IADD3 R10, -R19, 0x1, R162 ;  /* 0x00000001130a7810 */ /* 0x002fc80007ffe1a2 */
[----:B------:R-:W-:-:S05]  /*6bd0*/  IADD3 R10, -R17, R10, R16 ;  /* 0x0000000a110a7210 */ /* 0x000fca0007ffe110 */
[C---:B------:R-:W-:Y:S02]  /*6be0*/  VIADD R166, R10.reuse, UR58 ;  /* 0x0000003a0aa67c36 */ /* 0x040fe40008000000 */
[----:B------:R-:W-:Y:S02]  /*6bf0*/  VIADD R165, R10, UR54 ;  /* 0x000000360aa57c36 */ /* 0x000fe40008000000 */
[--C-:B-----5:R-:W-:Y:S02]  /*6c00*/  IMAD.IADD R164, R166, 0x1, R11.reuse ;  /* 0x00000001a6a47824 */ /* 0x120fe400078e020b */
[----:B------:R-:W-:Y:S01]  /*6c10*/  IMAD.IADD R163, R165, 0x1, R11 ;  /* 0x00000001a5a37824 */ /* 0x000fe200078e020b */
[----:B0-234-:R-:W-:Y:S06]  /*6c20*/  @P2 BRA `(.L_x_4398) ;  /* 0x0000000000542947 */ /* 0x01dfec0003800000 */
[----:B------:R-:W-:Y:S01]  /*6c30*/  IADD3 R167, -R17, R16, R11 ;  /* 0x0000001011a77210 */ /* 0x000fe20007ffe10b */
[----:B------:R-:W-:Y:S03]  /*6c40*/  BSSY B0, `(.L_x_4399) ;  /* 0x0000010000007945 */ /* 0x000fe60003800000 */
        /* <DEDUP_REMOVED lines=10> */
.L_x_4400:
[----:B------:R-:W-:-:S05]  /*6cf0*/  IMAD.U32 R168, RZ, RZ, UR51 ;  /* 0x00000033ffa87e24 */ /* 0x000fca000f8e00ff */
[----:B------:R-:W-:-:S13]  /*6d00*/  ISETP.NE.AND P2, PT, R168, 0x1, PT ;  /* 0x00000001a800780c */ /* 0x000fda0003f45270 */
[----:B------:R-:W0:Y:S02]  /*6d10*/  @P2 LDC.64 R10, c[0x0][0x9e8] ;  /* 0x00027a00ff0a2b82 */ /* 0x000e240000000a00 */
[----:B0-----:R-:W-:-:S05]  /*6d20*/  @P2 IMAD.HI.U32 R10, R167, R10, RZ ;  /* 0x0000000aa70a2227 */ /* 0x001fca00078e00ff */
[----:B------:R-:W-:-:S07]  /*6d30*/  @P2 SHF.R.U32.HI R167, RZ, R11, R10 ;  /* 0x0000000bffa72219 */ /* 0x000fce000001160a */
.L_x_4401:
[----:B------:R-:W-:Y:S05]  /*6d40*/  BSYNC B0 ;  /* 0x0000000000007941 */ /* 0x000fea0003800000 */
.L_x_4399:
[----:B------:R-:W-:-:S05]  /*6d50*/  IMAD R167, R167, R168, R157 ;  /* 0x000000a8a7a77224 */ /* 0x000fca00078e029d */
[----:B------:R-:W-:Y:S02]  /*6d60*/  VIADDMNMX R164, R167, R168, R164, PT ;  /* 0x000000a8a7a47246 */ /* 0x000fe400038001a4 */
[----:B------:R-:W-:-:S07]  /*6d70*/  VIMNMX R163, R163, R167, !PT ;  /* 0x000000a7a3a37248 */ /* 0x000fce0007fe0100 */
.L_x_4398:
[C---:B------:R-:W-:Y:S01]  /*6d80*/  ISETP.GE.AND P2, PT, R162.reuse, 0x2, PT ;  /* 0x00000002a200780c */ /* 0x040fe20003f46270 */
[----:B------:R-:W0:Y:S01]  /*6d90*/  SHFL.IDX PT, R160, R160, 0x1, 0x1c1f ;  /* 0x003c1f00a0a07f89 */ /* 0x000e2200000e0000 */
[C---:B------:R-:W-:Y:S02]  /*6da0*/  ISETP.GE.AND P6, PT, R162.reuse, 0xa, PT ;  /* 0x0000000aa200780c */ /* 0x040fe40003fc6270 */
[----:B------:R-:W-:Y:S02]  /*6db0*/  ISETP.GT.AND P4, PT, R163, 0x1, !P2 ;  /* 0x00000001a300780c */ /* 0x000fe40005784270 */
[----:B------:R-:W-:Y:S02]  /*6dc0*/  ISETP.GE.AND P3, PT, R162, 0x9, PT ;  /* 0x00000009a200780c */ /* 0x000fe40003f66270 */
[----:B------:R-:W-:Y:S02]  /*6dd0*/  ISETP.LT.OR P4, PT, R164, 0x2, P4 ;  /* 0x00000002a400780c */ /* 0x000fe40002781670 */
[----:B------:R-:W-:-:S02]  /*6de0*/  LOP3.LUT R18, R18, 0xfffffffb, RZ, 0xc0, !PT ;  /* 0xfffffffb12127812 */ /* 0x000fc400078ec0ff */
[----:B------:R-:W-:Y:S02]  /*6df0*/  FSEL R13, R13, -INF , !P4 ;  /* 0xff8000000d0d7808 */ /* 0x000fe40006000000 */
[C---:B------:R-:W-:Y:S02]  /*6e00*/  ISETP.GT.AND P5, PT, R163.reuse, 0x8, !P3 ;  /* 0x00000008a300780c */ /* 0x040fe40005fa4270 */
[----:B------:R-:W-:Y:S02]  /*6e10*/  @P6 LOP3.LUT R18, R18, 0x4, RZ, 0xfc, !PT ;  /* 0x0000000412126812 */ /* 0x000fe400078efcff */
[----:B------:R-:W-:Y:S02]  /*6e20*/  ISETP.GT.AND P4, PT, R163, 0x9, !P6 ;  /* 0x00000009a300780c */ /* 0x000fe40007784270 */
[----:B------:R-:W-:Y:S02]  /*6e30*/  ISETP.GE.AND P6, PT, R162, 0x11, PT ;  /* 0x00000011a200780c */ /* 0x000fe40003fc6270 */
[----:B------:R-:W-:-:S02]  /*6e40*/  ISETP.LT.OR P5, PT, R164, 0x9, P5 ;  /* 0x00000009a400780c */ /* 0x000fc40002fa1670 */
[----:B------:R-:W-:Y:S01]  /*6e50*/  ISETP.LT.OR P4, PT, R164, 0xa, P4 ;  /* 0x0000000aa400780c */ /* 0x000fe20002781670 */
[--C-:B0-----:R-:W-:Y:S01]  /*6e60*/  IMAD.IADD R166, R166, 0x1, R160.reuse ;  /* 0x00000001a6a67824 */ /* 0x101fe200078e02a0 */
[----:B------:R-:W-:Y:S01]  /*6e70*/  FSEL R20, R20, -INF , !P5 ;  /* 0xff80000014147808 */ /* 0x000fe20006800000 */
[----:B------:R-:W-:Y:S01]  /*6e80*/  IMAD.IADD R165, R165, 0x1, R160 ;  /* 0x00000001a5a57824 */ /* 0x000fe200078e02a0 */
[----:B------:R-:W-:Y:S02]  /*6e90*/  ISETP.GE.AND P5, PT, R162, 0x12, PT ;  /* 0x00000012a200780c */ /* 0x000fe40003fa6270 */
[----:B------:R-:W-:Y:S02]  /*6ea0*/  LOP3.LUT R18, R18, 0xfffffff7, RZ, 0xc0, !PT ;  /* 0xfffffff712127812 */ /* 0x000fe400078ec0ff */
[----:B------:R-:W-:Y:S02]  /*6eb0*/  FSEL R21, R21, -INF , !P4 ;  /* 0xff80000015157808 */ /* 0x000fe40006000000 */
[----:B------:R-:W-:-:S02]  /*6ec0*/  ISETP.GT.AND P4, PT, R163, 0x10, !P6 ;  /* 0x00000010a300780c */ /* 0x000fc40007784270 */
[----:B------:R-:W-:Y:S02]  /*6ed0*/  @P6 LOP3.LUT R18, R18, 0x8, RZ, 0xfc, !PT ;  /* 0x0000000812126812 */ /* 0x000fe400078efcff */
[----:B------:R-:W-:Y:S02]  /*6ee0*/  ISETP.LT.OR P4, PT, R164, 0x11, P4 ;  /* 0x00000011a400780c */ /* 0x000fe40002781670 */
[----:B------:R-:W-:Y:S02]  /*6ef0*/  LOP3.LUT R18, R18, 0xfff7ffff, RZ, 0xc0, !PT ;  /* 0xfff7ffff12127812 */ /* 0x000fe400078ec0ff */
[----:B------:R-:W-:Y:S02]  /*6f00*/  FSEL R122, R122, -INF , !P4 ;  /* 0xff8000007a7a7808 */ /* 0x000fe40006000000 */
[----:B------:R-:W-:Y:S02]  /*6f10*/  @P5 LOP3.LUT R18, R18, 0x80000, RZ, 0xfc, !PT ;  /* 0x0008000012125812 */ /* 0x000fe400078efcff */
[----:B------:R-:W-:-:S02]  /*6f20*/  ISETP.GT.AND P4, PT, R163, 0x11, !P5 ;  /* 0x00000011a300780c */ /* 0x000fc40006f84270 */
[----:B------:R-:W-:Y:S02]  /*6f30*/  ISETP.GE.AND P5, PT, R162, 0x19, PT ;  /* 0x00000019a200780c */ /* 0x000fe40003fa6270 */
[----:B------:R-:W-:Y:S02]  /*6f40*/  ISETP.LT.OR P4, PT, R164, 0x12, P4 ;  /* 0x00000012a400780c */ /* 0x000fe40002781670 */
[----:B------:R-:W-:Y:S02]  /*6f50*/  LOP3.LUT R18, R18, 0xfffbffff, RZ, 0xc0, !PT ;  /* 0xfffbffff12127812 */ /* 0x000fe400078ec0ff */
[----:B------:R-:W-:Y:S02]  /*6f60*/  FSEL R123, R123, -INF , !P4 ;  /* 0xff8000007b7b7808 */ /* 0x000fe40006000000 */
[----:B------:R-:W-:-:S04]  /*6f70*/  ISETP.GT.AND P4, PT, R163, 0x18, !P5 ;  /* 0x00000018a300780c */ /* 0x000fc80006f84270 */
[----:B------:R-:W-:Y:S02]  /*6f80*/  ISETP.LT.OR P4, PT, R164, 0x19, P4 ;  /* 0x00000019a400780c */ /* 0x000fe40002781670 */
[----:B------:R-:W-:Y:S02]  /*6f90*/  @P5 LOP3.LUT R18, R18, 0x40000, RZ, 0xfc, !PT ;  /* 0x0004000012125812 */ /* 0x000fe400078efcff */
[----:B------:R-:W-:Y:S02]  /*6fa0*/  ISETP.GE.AND P5, PT, R162, 0x1a, PT ;  /* 0x0000001aa200780c */ /* 0x000fe40003fa6270 */
[----:B------:R-:W-:Y:S02]  /*6fb0*/  LOP3.LUT R18, R18, 0xfffdffff, RZ, 0xc0, !PT ;  /* 0xfffdffff12127812 */ /* 0x000fe400078ec0ff */
[----:B------:R-:W-:Y:S02]  /*6fc0*/  FSEL R126, R126, -INF , !P4 ;  /* 0xff8000007e7e7808 */ /* 0x000fe40006000000 */
[----:B------:R-:W-:-:S04]  /*6fd0*/  ISETP.GT.AND P4, PT, R163, 0x19, !P5 ;  /* 0x00000019a300780c */ /* 0x000fc80006f84270 */
[----:B------:R-:W-:-:S03]  /*6fe0*/  ISETP.LT.OR P4, PT, R164, 0x1a, P4 ;  /* 0x0000001aa400780c */ /* 0x000fc60002781670 */
        /* <DEDUP_REMOVED lines=68> */
[----:B------:R-:W-:Y:S02]  /*7430*/  FSEL R150, R150, -INF , !P4 ;  /* 0xff80000096967808 */ /* 0x000fe40006000000 */
[----:B------:R-:W-:Y:S02]  /*7440*/  LOP3.LUT R18, R18, 0xffffffdf, RZ, 0xc0, !PT ;  /* 0xffffffdf12127812 */ /* 0x000fe400078ec0ff */
[----:B------:R-:W-:-:S04]  /*7450*/  ISETP.GT.AND P4, PT, R163, 0x49, !P5 ;  /* 0x00000049a300780c */ /* 0x000fc80006f84270 */
[----:B------:R-:W-:-:S03]  /*7460*/  ISETP.LT.OR P4, PT, R164, 0x4a, P4 ;  /* 0x0000004aa400780c */ /* 0x000fc60002781670 */
[----:B------:R-:W-:Y:S02]  /*7470*/  @P5 LOP3.LUT R18, R18, 0x20, RZ, 0xfc, !PT ;  /* 0x0000002012125812 */ /* 0x000fe400078efcff */
[----:B------:R-:W-:Y:S02]  /*7480*/  ISETP.GE.AND P5, PT, R162, 0x51, PT ;  /* 0x00000051a200780c */ /* 0x000fe40003fa6270 */
[----:B------:R-:W-:Y:S02]  /*7490*/  FSEL R151, R151, -INF , !P4 ;  /* 0xff80000097977808 */ /* 0x000fe40006000000 */
[----:B------:R-:W-:Y:S02]  /*74a0*/  ISETP.GT.AND P4, PT, R163, 0x50, !P5 ;  /* 0x00000050a300780c */ /* 0x000fe40006f84270 */
[----:B------:R-:W-:Y:S02]  /*74b0*/  LOP3.LUT R18, R18, 0xffffffef, RZ, 0xc0, !PT ;  /* 0xffffffef12127812 */ /* 0x000fe400078ec0ff */
[----:B------:R-:W-:-:S04]  /*74c0*/  ISETP.LT.OR P4, PT, R164, 0x51, P4 ;  /* 0x00000051a400780c */ /* 0x000fc80002781670 */
[----:B------:R-:W-:Y:S02]  /*74d0*/  FSEL R154, R154, -INF , !P4 ;  /* 0xff8000009a9a7808 */ /* 0x000fe40006000000 */
[----:B------:R-:W-:Y:S02]  /*74e0*/  ISETP.GE.AND P4, PT, R162, 0x52, PT ;  /* 0x00000052a200780c */ /* 0x000fe40003f86270 */
[----:B------:R-:W-:Y:S02]  /*74f0*/  @P5 LOP3.LUT R18, R18, 0x10, RZ, 0xfc, !PT ;  /* 0x0000001012125812 */ /* 0x000fe400078efcff */
[----:B------:R-:W-:Y:S02]  /*7500*/  ISETP.GT.AND P5, PT, R163, 0x51, !P4 ;  /* 0x00000051a300780c */ /* 0x000fe400067a4270 */
[----:B------:R-:W-:Y:S02]  /*7510*/  LOP3.LUT R18, R18, 0xfffffffd, RZ, 0xc0, !PT ;  /* 0xfffffffd12127812 */ /* 0x000fe400078ec0ff */
[----:B------:R-:W-:-:S04]  /*7520*/  ISETP.LT.OR P5, PT, R164, 0x52, P5 ;  /* 0x00000052a400780c */ /* 0x000fc80002fa1670 */
[----:B------:R-:W-:Y:S02]  /*7530*/  FSEL R155, R155, -INF , !P5 ;  /* 0xff8000009b9b7808 */ /* 0x000fe40006800000 */
[----:B------:R-:W-:-:S04]  /*7540*/  ISETP.GE.AND P5, PT, R162, 0x59, PT ;  /* 0x00000059a200780c */ /* 0x000fc80003fa6270 */
[----:B------:R-:W-:-:S04]  /*7550*/  ISETP.GT.AND P6, PT, R163, 0x58, !P5 ;  /* 0x00000058a300780c */ /* 0x000fc80006fc4270 */
[----:B------:R-:W-:-:S04]  /*7560*/  ISETP.LT.OR P6, PT, R164, 0x59, P6 ;  /* 0x00000059a400780c */ /* 0x000fc800037c1670 */
[----:B------:R-:W-:Y:S02]  /*7570*/  FSEL R159, R159, -INF , !P6 ;  /* 0xff8000009f9f7808 */ /* 0x000fe40007000000 */
[----:B------:R-:W-:-:S13]  /*7580*/  ISETP.GE.AND P6, PT, R162, 0x1, PT ;  /* 0x00000001a200780c */ /* 0x000fda0003fc6270 */
[----:B------:R-:W-:Y:S02]  /*7590*/  @P6 LOP3.LUT R18, R18, 0x2, RZ, 0xfc, !PT ;  /* 0x0000000212126812 */ /* 0x000fe400078efcff */
[----:B------:R-:W-:Y:S02]  /*75a0*/  ISETP.GT.AND P6, PT, R163, RZ, !P6 ;  /* 0x000000ffa300720c */ /* 0x000fe400077c4270 */
[----:B------:R-:W-:Y:S02]  /*75b0*/  LOP3.LUT R18, R18, 0xfffffffe, RZ, 0xc0, !PT ;  /* 0xfffffffe12127812 */ /* 0x000fe400078ec0ff */
[----:B------:R-:W-:-:S04]  /*75c0*/  ISETP.LT.OR P6, PT, R164, 0x1, P6 ;  /* 0x00000001a400780c */ /* 0x000fc800037c1670 */
[----:B------:R-:W-:Y:S02]  /*75d0*/  FSEL R12, R12, -INF , !P6 ;  /* 0xff8000000c0c7808 */ /* 0x000fe40007000000 */
[----:B------:R-:W-:-:S13]  /*75e0*/  ISETP.GE.AND P6, PT, R162, 0x5a, PT ;  /* 0x0000005aa200780c */ /* 0x000fda0003fc6270 */
[----:B------:R-:W-:Y:S02]  /*75f0*/  @P6 LOP3.LUT R18, R18, 0x1, RZ, 0xfc, !PT ;  /* 0x0000000112126812 */ /* 0x000fe400078efcff */
[----:B------:R-:W-:-:S04]  /*7600*/  ISETP.GT.AND P6, PT, R163, 0x59, !P6 ;  /* 0x00000059a300780c */ /* 0x000fc800077c4270 */
[----:B------:R-:W-:-:S04]  /*7610*/  ISETP.LT.OR P6, PT, R164, 0x5a, P6 ;  /* 0x0000005aa400780c */ /* 0x000fc800037c1670 */
[----:B------:R-:W-:Y:S02]  /*7620*/  FSEL R161, R161, -INF , !P6 ;  /* 0xff800000a1a17808 */ /* 0x000fe40007000000 */
[----:B------:R-:W-:-:S13]  /*7630*/  PLOP3.LUT P6, PT, PT, PT, UP1, 0x40, 0x0 ;  /* 0x000000000000781c */ /* 0x000fda0003fce818 */
[----:B------:R-:W-:Y:S05]  /*7640*/  @P6 BRA `(.L_x_4402) ;  /* 0x0000000000546947 */ /* 0x000fea0003800000 */
        /* <DEDUP_REMOVED lines=12> */
.L_x_4404:
[----:B------:R-:W-:-:S05]  /*7710*/  IMAD.U32 R162, RZ, RZ, UR51 ;  /* 0x00000033ffa27e24 */ /* 0x000fca000f8e00ff */
[----:B------:R-:W-:-:S13]  /*7720*/  ISETP.NE.AND P6, PT, R162, 0x1, PT ;  /* 0x00000001a200780c */ /* 0x000fda0003fc5270 */
[----:B------:R-:W0:Y:S02]  /*7730*/  @P6 LDC.64 R10, c[0x0][0x9e8] ;  /* 0x00027a00ff0a6b82 */ /* 0x000e240000000a00 */
[----:B0-----:R-:W-:-:S05]  /*7740*/  @P6 IMAD.HI.U32 R10, R160, R10, RZ ;  /* 0x0000000aa00a6227 */ /* 0x001fca00078e00ff */
[----:B------:R-:W-:-:S07]  /*7750*/  @P6 SHF.R.U32.HI R160, RZ, R11, R10 ;  /* 0x0000000bffa06219 */ /* 0x000fce000001160a */
.L_x_4405:
[----:B------:R-:W-:Y:S05]  /*7760*/  BSYNC B0 ;  /* 0x0000000000007941 */ /* 0x000fea0003800000 */
.L_x_4403:
[----:B------:R-:W-:-:S05]  /*7770*/  IMAD R157, R160, R162, R157 ;  /* 0x000000a2a09d7224 */ /* 0x000fca00078e029d */
[----:B------:R-:W-:Y:S02]  /*7780*/  VIADDMNMX R166, R157, R162, R166, PT ;  /* 0x000000a29da67246 */ /* 0x000fe400038001a6 */
[----:B------:R-:W-:-:S07]  /*7790*/  VIMNMX R165, R165, R157, !PT ;  /* 0x0000009da5a57248 */ /* 0x000fce0007fe0100 */
.L_x_4402:
[----:B------:R-:W-:Y:S01]  /*77a0*/  ISETP.GT.AND P2, PT, R165, 0x1, !P2 ;  /* 0x00000001a500780c */ /* 0x000fe20005744270 */
[----:B------:R-:W-:Y:S01]  /*77b0*/  UMOV UR10, UR55 ;  /* 0x00000037000a7c82 */ /* 0x000fe20008000000 */
[----:B------:R-:W-:Y:S01]  /*77c0*/  FMNMX.FTZ R160, R12, R3, !PT ;  /* 0x000000030ca07209 */ /* 0x000fe20007810000 */
[----:B------:R-:W-:Y:S01]  /*77d0*/  UMOV UR36, UR39 ;  /* 0x0000002700247c82 */ /* 0x000fe20008000000 */
[----:B------:R-:W-:Y:S01]  /*77e0*/  ISETP.LT.OR P2, PT, R166, 0x2, P2 ;  /* 0x00000002a600780c */ /* 0x000fe20001741670 */
[----:B------:R-:W-:Y:S01]  /*77f0*/  UMOV UR37, UR5 ;  /* 0x0000000500257c82 */ /* 0x000fe20008000000 */
[C---:B------:R-:W-:Y:S02]  /*7800*/  LOP3.LUT P6, RZ, R18.reuse, 0x10000, RZ, 0xc0, !PT ;  /* 0x0001000012ff7812 */ /* 0x040fe400078cc0ff */
[----:B------:R-:W-:Y:S02]  /*7810*/  FSEL R10, R9, -INF , !P2 ;  /* 0xff800000090a7808 */ /* 0x000fe40005000000 */
[----:B------:R-:W-:-:S02]  /*7820*/  LOP3.LUT P2, RZ, R18, 0x4, RZ, 0xc0, !PT ;  /* 0x0000000412ff7812 */ /* 0x000fc4000784c0ff */
[C---:B------:R-:W-:Y:S02]  /*7830*/  ISETP.GT.AND P3, PT, R165.reuse, 0x8, !P3 ;  /* 0x00000008a500780c */ /* 0x040fe40005f64270 */
[----:B------:R-:W-:Y:S02]  /*7840*/  ISETP.GT.AND P2, PT, R165, 0x9, !P2 ;  /* 0x00000009a500780c */ /* 0x000fe40005744270 */
[----:B------:R-:W-:Y:S02]  /*7850*/  FMNMX.FTZ R9, R13, R160, !PT ;  /* 0x000000a00d097209 */ /* 0x000fe40007810000 */
[C---:B------:R-:W-:Y:S02]  /*7860*/  ISETP.LT.OR P2, PT, R166.reuse, 0xa, P2 ;  /* 0x0000000aa600780c */ /* 0x040fe40001741670 */
[----:B------:R-:W-:Y:S02]  /*7870*/  ISETP.LT.OR P3, PT, R166, 0x9, P3 ;  /* 0x00000009a600780c */ /* 0x000fe40001f61670 */
[----:B------:R-:W-:-:S02]  /*7880*/  FSEL R15, R15, -INF , !P2 ;  /* 0xff8000000f0f7808 */ /* 0x000fc40005000000 */
[----:B------:R-:W-:Y:S02]  /*7890*/  LOP3.LUT P2, RZ, R18, 0x8, RZ, 0xc0, !PT ;  /* 0x0000000812ff7812 */ /* 0x000fe4000784c0ff */
[----:B------:R-:W-:Y:S02]  /*78a0*/  FMNMX.FTZ R160, R20, R9, !PT ;  /* 0x0000000914a07209 */ /* 0x000fe40007810000 */
[----:B------:R-:W-:Y:S02]  /*78b0*/  ISETP.GT.AND P2, PT, R165, 0x10, !P2 ;  /* 0x00000010a500780c */ /* 0x000fe40005744270 */
[----:B------:R-:W-:Y:S02]  /*78c0*/  FSEL R14, R14, -INF , !P3 ;  /* 0xff8000000e0e7808 */ /* 0x000fe40005800000 */
[----:B------:R-:W-:Y:S02]  /*78d0*/  ISETP.LT.OR P2, PT, R166, 0x11, P2 ;  /* 0x00000011a600780c */ /* 0x000fe40001741670 */
[----:B------:R-:W-:-:S02]  /*78e0*/  LOP3.LUT P3, RZ, R18, 0x8000, RZ, 0xc0, !PT ;  /* 0x0000800012ff7812 */ /* 0x000fc4000786c0ff */
[----:B------:R-:W-:Y:S02]  /*78f0*/  FSEL R120, R120, -INF , !P2 ;  /* 0xff80000078787808 */ /* 0x000fe40005000000 */
[----:B------:R-:W-:Y:S02]  /*7900*/  LOP3.LUT P2, RZ, R18, 0x80000, RZ, 0xc0, !PT ;  /* 0x0008000012ff7812 */ /* 0x000fe4000784c0ff */
[----:B------:R-:W-:Y:S02]  /*7910*/  FMNMX.FTZ R9, R21, R160, !PT ;  /* 0x000000a015097209 */ /* 0x000fe40007810000 */
[----:B------:R-:W-:Y:S02]  /*7920*/  ISETP.GT.AND P2, PT, R165, 0x11, !P2 ;  /* 0x00000011a500780c */ /* 0x000fe40005744270 */
[----:B------:R-:W-:Y:S02]  /*7930*/  FMNMX.FTZ R160, R122, R9, !PT ;  /* 0x000000097aa07209 */ /* 0x000fe40007810000 */
[----:B------:R-:W-:-:S02]  /*7940*/  ISETP.LT.OR P2, PT, R166, 0x12, P2 ;  /* 0x00000012a600780c */ /* 0x000fc40001741670 */
[----:B------:R-:W-:Y:S02]  /*7950*/  FMNMX.FTZ R9, R123, R160, !PT ;  /* 0x000000a07b097209 */ /* 0x000fe40007810000 */
[----:B------:R-:W-:Y:S02]  /*7960*/  FSEL R121, R121, -INF , !P2 ;  /* 0xff80000079797808 */ /* 0x000fe40005000000 */
[----:B------:R-:W-:Y:S02]  /*7970*/  LOP3.LUT P2, RZ, R18, 0x40000, RZ, 0xc0, !PT ;  /* 0x0004000012ff7812 */ /* 0x000fe4000784c0ff */
[----:B------:R-:W-:Y:S02]  /*7980*/  FMNMX.FTZ R160, R126, R9, !PT ;  /* 0x000000097ea07209 */ /* 0x000fe40007810000 */
[----:B------:R-:W-:Y:S02]  /*7990*/  ISETP.GT.AND P2, PT, R165, 0x18, !P2 ;  /* 0x00000018a500780c */ /* 0x000fe40005744270 */
[----:B------:R-:W-:-:S02]  /*79a0*/  FMNMX.FTZ R9, R127, R160, !PT ;  /* 0x000000a07f097209 */ /* 0x000fc40007810000 */
[----:B------:R-:W-:Y:S02]  /*79b0*/  ISETP.LT.OR P2, PT, R166, 0x19, P2 ;  /* 0x00000019a600780c */ /* 0x000fe40001741670 */
[----:B------:R-:W-:Y:S02]  /*79c0*/  FMNMX.FTZ R160, R130, R9, !PT ;  /* 0x0000000982a07209 */ /* 0x000fe40007810000 */
[----:B------:R-:W-:Y:S02]  /*79d0*/  FSEL R124, R124, -INF , !P2 ;  /* 0xff8000007c7c7808 */ /* 0x000fe40005000000 */
[----:B------:R-:W-:Y:S02]  /*79e0*/  LOP3.LUT P2, RZ, R18, 0x20000, RZ, 0xc0, !PT ;  /* 0x0002000012ff7812 */ /* 0x000fe4000784c0ff */
[----:B------:R-:W-:Y:S02]  /*79f0*/  FMNMX.FTZ R9, R131, R160, !PT ;  /* 0x000000a083097209 */ /* 0x000fe40007810000 */
[----:B------:R-:W-:-:S02]  /*7a00*/  ISETP.GT.AND P2, PT, R165, 0x19, !P2 ;  /* 0x00000019a500780c */ /* 0x000fc40005744270 */
[----:B------:R-:W-:Y:S02]  /*7a10*/  FMNMX.FTZ R160, R134, R9, !PT ;  /* 0x0000000986a07209 */ /* 0x000fe40007810000 */
[----:B------:R-:W-:Y:S02]  /*7a20*/  ISETP.LT.OR P2, PT, R166, 0x1a, P2 ;  /* 0x0000001aa600780c */ /* 0x000fe40001741670 */
[----:B------:R-:W-:Y:S02]  /*7a30*/  FMNMX.FTZ R9, R135, R160, !PT ;  /* 0x000000a087097209 */ /* 0x000fe40007810000 */
[----:B------:R-:W-:Y:S02]  /*7a40*/  FSEL R125, R125, -INF , !P2 ;  /* 0xff8000007d7d7808 */ /* 0x000fe40005000000 */
[----:B------:R-:W-:Y:S02]  /*7a50*/  ISETP.GT.AND P2, PT, R165, 0x20, !P6 ;  /* 0x00000020a500780c */ /* 0x000fe40007744270 */
[----:B------:R-:W-:-:S02]  /*7a60*/  FMNMX.FTZ R160, R138, R9, !PT ;  /* 0x000000098aa07209 */ /* 0x000fc40007810000 */
[----:B------:R-:W-:Y:S02]  /*7a70*/  ISETP.LT.OR P2, PT, R166, 0x21, P2 ;  /* 0x00000021a600780c */ /* 0x000fe40001741670 */
[----:B------:R-:W-:Y:S02]  /*7a80*/  FMNMX.FTZ R9, R139, R160, !PT ;  /* 0x000000a08b097209 */ /* 0x000fe40007810000 */
[----:B------:R-:W-:Y:S02]  /*7a90*/  FSEL R128, R128, -INF , !P2 ;  /* 0xff80000080807808 */ /* 0x000fe40005000000 */
        /* <DEDUP_REMOVED lines=19> */
[----:B------:R-:W-:Y:S02]  /*7bd0*/  LOP3.LUT P2, RZ, R18, 0x1000, RZ, 0xc0, !PT ;  /* 0x0000100012ff7812 */ /* 0x000fe4000784c0ff */
[----:B------:R-:W-:-:S02]  /*7be0*/  FMNMX.FTZ R160, R159, R160, !PT ;  /* 0x000000a09fa07209 */ /* 0x000fc40007810000 */
[----:B------:R-:W-:Y:S02]  /*7bf0*/  ISETP.GT.AND P2, PT, R165, 0x30, !P2 ;  /* 0x00000030a500780c */ /* 0x000fe40005744270 */
[----:B------:R-:W-:Y:S02]  /*7c00*/  FMNMX.FTZ R160, R161, R160, !PT ;  /* 0x000000a0a1a07209 */ /* 0x000fe40007810000 */
[----:B------:R-:W-:Y:S02]  /*7c10*/  ISETP.LT.OR P2, PT, R166, 0x31, P2 ;  /* 0x00000031a600780c */ /* 0x000fe40001741670 */
[----:B------:R-:W-:Y:S01]  /*7c20*/  LOP3.LUT P6, RZ, R18, 0x40, RZ, 0xc0, !PT ;  /* 0x0000004012ff7812 */ /* 0x000fe200078cc0ff */
[----:B------:R-:W0:Y:S01]  /*7c30*/  SHFL.BFLY PT, R9, R160, 0x2, 0x1f ;  /* 0x0c401f00a0097f89 */ /* 0x000e2200000e0000 */
[----:B------:R-:W-:Y:S02]  /*7c40*/  FSEL R136, R136, -INF , !P2 ;  /* 0xff80000088887808 */ /* 0x000fe40005000000 */
[----:B------:R-:W-:-:S02]  /*7c50*/  LOP3.LUT P2, RZ, R18, 0x800, RZ, 0xc0, !PT ;  /* 0x0000080012ff7812 */ /* 0x000fc4000784c0ff */
[----:B------:R-:W-:Y:S02]  /*7c60*/  LOP3.LUT P3, RZ, R18, 0x20, RZ, 0xc0, !PT ;  /* 0x0000002012ff7812 */ /* 0x000fe4000786c0ff */
[C---:B------:R-:W-:Y:S02]  /*7c70*/  ISETP.GT.AND P2, PT, R165.reuse, 0x31, !P2 ;  /* 0x00000031a500780c */ /* 0x040fe40005744270 */
[C---:B------:R-:W-:Y:S02]  /*7c80*/  ISETP.GT.AND P4, PT, R165.reuse, 0x51, !P4 ;  /* 0x00000051a500780c */ /* 0x040fe40006784270 */
[----:B------:R-:W-:Y:S02]  /*7c90*/  ISETP.LT.OR P2, PT, R166, 0x32, P2 ;  /* 0x00000032a600780c */ /* 0x000fe40001741670 */
[----:B------:R-:W-:Y:S02]  /*7ca0*/  ISETP.GT.AND P5, PT, R165, 0x58, !P5 ;  /* 0x00000058a500780c */ /* 0x000fe40006fa4270 */
[----:B------:R-:W-:-:S02]  /*7cb0*/  FSEL R137, R137, -INF , !P2 ;  /* 0xff80000089897808 */ /* 0x000fc40005000000 */
[----:B------:R-:W-:Y:S02]  /*7cc0*/  LOP3.LUT P2, RZ, R18, 0x400, RZ, 0xc0, !PT ;  /* 0x0000040012ff7812 */ /* 0x000fe4000784c0ff */
[C---:B------:R-:W-:Y:S02]  /*7cd0*/  ISETP.LT.OR P4, PT, R166.reuse, 0x52, P4 ;  /* 0x00000052a600780c */ /* 0x040fe40002781670 */
[----:B------:R-:W-:Y:S02]  /*7ce0*/  ISETP.GT.AND P2, PT, R165, 0x38, !P2 ;  /* 0x00000038a500780c */ /* 0x000fe40005744270 */
[C---:B------:R-:W-:Y:S02]  /*7cf0*/  ISETP.LT.OR P5, PT, R166.reuse, 0x59, P5 ;  /* 0x00000059a600780c */ /* 0x040fe40002fa1670 */
[----:B------:R-:W-:Y:S02]  /*7d00*/  ISETP.LT.OR P2, PT, R166, 0x39, P2 ;  /* 0x00000039a600780c */ /* 0x000fe40001741670 */
[----:B0-----:R-:W-:-:S02]  /*7d10*/  FMNMX.FTZ R11, R160, R9, !PT ;  /* 0x00000009a00b7209 */ /* 0x001fc40007810000 */
[----:B------:R-:W-:Y:S02]  /*7d20*/  FSEL R141, R141, -INF , !P2 ;  /* 0xff8000008d8d7808 */ /* 0x000fe40005000000 */
[----:B------:R-:W-:Y:S01]  /*7d30*/  LOP3.LUT P2, RZ, R18, 0x200, RZ, 0xc0, !PT ;  /* 0x0000020012ff7812 */ /* 0x000fe2000784c0ff */
[----:B------:R-:W0:Y:S01]  /*7d40*/  SHFL.BFLY PT, R162, R11, 0x1, 0x1f ;  /* 0x0c201f000ba27f89 */ /* 0x000e2200000e0000 */
[----:B------:R-:W-:Y:S02]  /*7d50*/  FSEL R153, R153, -INF , !P4 ;  /* 0xff80000099997808 */ /* 0x000fe40006000000 */
[----:B------:R-:W-:Y:S02]  /*7d60*/  ISETP.GT.AND P2, PT, R165, 0x39, !P2 ;  /* 0x00000039a500780c */ /* 0x000fe40005744270 */
[----:B------:R-:W-:Y:S02]  /*7d70*/  FSEL R156, R156, -INF , !P5 ;  /* 0xff8000009c9c7808 */ /* 0x000fe40006800000 */
[----:B------:R-:W-:-:S04]  /*7d80*/  ISETP.LT.OR P2, PT, R166, 0x3a, P2 ;  /* 0x0000003aa600780c */ /* 0x000fc80001741670 */
[----:B------:R-:W-:Y:S02]  /*7d90*/  FSEL R142, R142, -INF , !P2 ;  /* 0xff8000008e8e7808 */ /* 0x000fe40005000000 */
[----:B------:R-:W-:-:S04]  /*7da0*/  LOP3.LUT P2, RZ, R18, 0x100, RZ, 0xc0, !PT ;  /* 0x0000010012ff7812 */ /* 0x000fc8000784c0ff */
[----:B------:R-:W-:-:S04]  /*7db0*/  ISETP.GT.AND P2, PT, R165, 0x40, !P2 ;  /* 0x00000040a500780c */ /* 0x000fc80005744270 */
[----:B------:R-:W-:Y:S02]  /*7dc0*/  ISETP.LT.OR P2, PT, R166, 0x41, P2 ;  /* 0x00000041a600780c */ /* 0x000fe40001741670 */
[----:B0-----:R-:W-:Y:S02]  /*7dd0*/  FMNMX.FTZ R9, R11, R162, !PT ;  /* 0x000000a20b097209 */ /* 0x001fe40007810000 */
[----:B------:R-:W-:Y:S02]  /*7de0*/  FSEL R144, R144, -INF , !P2 ;  /* 0xff80000090907808 */ /* 0x000fe40005000000 */
[----:B------:R-:W-:Y:S01]  /*7df0*/  LOP3.LUT P2, RZ, R18, 0x80, RZ, 0xc0, !PT ;  /* 0x0000008012ff7812 */ /* 0x000fe2000784c0ff */
[----:B------:R-:W-:-:S03]  /*7e00*/  FMUL.FTZ R157, R9, UR10 ;  /* 0x0000000a099d7c20 */ /* 0x000fc60008410000 */
[----:B------:R-:W-:-:S04]  /*7e10*/  ISETP.GT.AND P2, PT, R165, 0x41, !P2 ;  /* 0x00000041a500780c */ /* 0x000fc80005744270 */
[----:B------:R-:W-:-:S04]  /*7e20*/  ISETP.LT.OR P2, PT, R166, 0x42, P2 ;  /* 0x00000042a600780c */ /* 0x000fc80001741670 */
[----:B------:R-:W-:Y:S02]  /*7e30*/  FSEL R145, R145, -INF , !P2 ;  /* 0xff80000091917808 */ /* 0x000fe40005000000 */
[----:B------:R-:W-:Y:S02]  /*7e40*/  ISETP.GT.AND P2, PT, R165, 0x48, !P6 ;  /* 0x00000048a500780c */ /* 0x000fe40007744270 */
[----:B------:R-:W-:Y:S02]  /*7e50*/  LOP3.LUT P6, RZ, R18, 0x2, RZ, 0xc0, !PT ;  /* 0x0000000212ff7812 */ /* 0x000fe400078cc0ff */
[----:B------:R-:W-:-:S04]  /*7e60*/  ISETP.LT.OR P2, PT, R166, 0x49, P2 ;  /* 0x00000049a600780c */ /* 0x000fc80001741670 */
[----:B------:R-:W-:Y:S02]  /*7e70*/  FSEL R148, R148, -INF , !P2 ;  /* 0xff80000094947808 */ /* 0x000fe40005000000 */
[C---:B------:R-:W-:Y:S02]  /*7e80*/  ISETP.GT.AND P2, PT, R165.reuse, 0x49, !P3 ;  /* 0x00000049a500780c */ /* 0x040fe40005f44270 */
[----:B------:R-:W-:Y:S02]  /*7e90*/  LOP3.LUT P3, RZ, R18, 0x10, RZ, 0xc0, !PT ;  /* 0x0000001012ff7812 */ /* 0x000fe4000786c0ff */
[----:B------:R-:W-:Y:S02]  /*7ea0*/  ISETP.LT.OR P2, PT, R166, 0x4a, P2 ;  /* 0x0000004aa600780c */ /* 0x000fe40001741670 */
[----:B------:R-:W-:Y:S02]  /*7eb0*/  ISETP.GT.AND P3, PT, R165, 0x50, !P3 ;  /* 0x00000050a500780c */ /* 0x000fe40005f64270 */
[----:B------:R-:W-:-:S02]  /*7ec0*/  FSEL R149, R149, -INF , !P2 ;  /* 0xff80000095957808 */ /* 0x000fc40005000000 */
[----:B------:R-:W-:Y:S02]  /*7ed0*/  ISETP.GT.AND P2, PT, R165, RZ, !P6 ;  /* 0x000000ffa500720c */ /* 0x000fe40007744270 */
[C---:B------:R-:W-:Y:S02]  /*7ee0*/  ISETP.LT.OR P3, PT, R166.reuse, 0x51, P3 ;  /* 0x00000051a600780c */ /* 0x040fe40001f61670 */
[----:B------:R-:W-:Y:S02]  /*7ef0*/  ISETP.LT.OR P2, PT, R166, 0x1, P2 ;  /* 0x00000001a600780c */ /* 0x000fe40001741670 */
[----:B------:R-:W-:Y:S02]  /*7f00*/  LOP3.LUT P6, RZ, R18, 0x1, RZ, 0xc0, !PT ;  /* 0x0000000112ff7812 */ /* 0x000fe400078cc0ff */
[----:B------:R-:W-:Y:S02]  /*7f10*/  FSEL R0, R0, -INF , !P2 ;  /* 0xff80000000007808 */ /* 0x000fe40005000000 */
[----:B------:R-:W-:-:S02]  /*7f20*/  FSETP.NEU.FTZ.AND P2, PT, R9, -INF , PT ;  /* 0xff8000000900780b */ /* 0x000fc40003f5d000 */
[----:B------:R-:W-:Y:S02]  /*7f30*/  FMNMX.FTZ R11, R0, R2, !PT ;  /* 0x00000002000b7209 */ /* 0x000fe40007810000 */
[----:B------:R-:W-:Y:S02]  /*7f40*/  FSEL R157, R157, RZ, P2 ;  /* 0x000000ff9d9d7208 */ /* 0x000fe40001000000 */
[----:B------:R-:W-:Y:S02]  /*7f50*/  FSEL R152, R152, -INF , !P3 ;  /* 0xff80000098987808 */ /* 0x000fe40005800000 */
[----:B------:R-:W-:Y:S01]  /*7f60*/  ISETP.GT.AND P6, PT, R165, 0x59, !P6 ;  /* 0x00000059a500780c */ /* 0x000fe200077c4270 */
[--C-:B------:R-:W-:Y:S01]  /*7f70*/  FFMA.FTZ R160, R13, UR10, -R157.reuse ;  /* 0x0000000a0da07c23 */ /* 0x100fe2000801089d */
[----:B------:R-:W-:Y:S01]  /*7f80*/  FMNMX.FTZ R13, R10, R11, !PT ;  /* 0x0000000b0a0d7209 */ /* 0x000fe20007810000 */
[--C-:B------:R-:W-:Y:S01]  /*7f90*/  FFMA.FTZ R188, R12, UR10, -R157.reuse ;  /* 0x0000000a0cbc7c23 */ /* 0x100fe2000801089d */
[--C-:B------:R-:W-:Y:S01]  /*7fa0*/  FFMA.FTZ R190, R20, UR10, -R157.reuse ;  /* 0x0000000a14be7c23 */ /* 0x100fe2000801089d */
[--C-:B------:R-:W-:Y:S01]  /*7fb0*/  FFMA.FTZ R20, R123, UR10, -R157.reuse ;  /* 0x0000000a7b147c23 */ /* 0x100fe2000801089d */
[----:B------:R-:W-:Y:S01]  /*7fc0*/  FMNMX.FTZ R12, R14, R13, !PT ;  /* 0x0000000d0e0c7209 */ /* 0x000fe20007810000 */
[--C-:B------:R-:W-:Y:S01]  /*7fd0*/  FFMA.FTZ R186, R126, UR10, -R157.reuse ;  /* 0x0000000a7eba7c23 */ /* 0x100fe2000801089d */
[----:B------:R-:W-:Y:S01]  /*7fe0*/  ISETP.LT.OR P6, PT, R166, 0x5a, P6 ;  /* 0x0000005aa600780c */ /* 0x000fe200037c1670 */
[--C-:B------:R-:W-:Y:S01]  /*7ff0*/  FFMA.FTZ R126, R135, UR10, -R157.reuse ;  /* 0x0000000a877e7c23 */ /* 0x100fe2000801089d */
[----:B------:R-:W-:Y:S01]  /*8000*/  FMNMX.FTZ R13, R15, R12, !PT ;  /* 0x0000000c0f0d7209 */ /* 0x000fe20007810000 */
[--C-:B------:R-:W-:Y:S01]  /*8010*/  FFMA.FTZ R184, R122, UR10, -R157.reuse ;  /* 0x0000000a7ab87c23 */ /* 0x100fe2000801089d */
[----:B------:R-:W-:Y:S01]  /*8020*/  FSEL R158, R158, -INF , !P6 ;  /* 0xff8000009e9e7808 */ /* 0x000fe20007000000 */
[--C-:B------:R-:W-:Y:S01]  /*8030*/  FFMA.FTZ R176, R138, UR10, -R157.reuse ;  /* 0x0000000a8ab07c23 */ /* 0x100fe2000801089d */
[----:B------:R-:W-:Y:S01]  /*8040*/  FMNMX.FTZ R12, R120, R13, !PT ;  /* 0x0000000d780c7209 */ /* 0x000fe20007810000 */
[--C-:B------:R-:W-:Y:S01]  /*8050*/  FFMA.FTZ R13, R21, UR10, -R157.reuse ;  /* 0x0000000a150d7c23 */ /* 0x100fe2000801089d */
[----:B------:R-:W-:Y:S01]  /*8060*/  MUFU.EX2 R188, R188 ;  /* 0x000000bc00bc7308 */ /* 0x000fe20000000800 */
[--C-:B------:R-:W-:Y:S01]  /*8070*/  FFMA.FTZ R180, R130, UR10, -R157.reuse ;  /* 0x0000000a82b47c23 */ /* 0x100fe2000801089d */
[----:B------:R-:W-:Y:S01]  /*8080*/  FMNMX.FTZ R21, R121, R12, !PT ;  /* 0x0000000c79157209 */ /* 0x000fe20007810000 */
[--C-:B------:R-:W-:Y:S01]  /*8090*/  FFMA.FTZ R182, R134, UR10, -R157.reuse ;  /* 0x0000000a86b67c23 */ /* 0x100fe2000801089d */
[--C-:B------:R-:W-:Y:S01]  /*80a0*/  FFMA.FTZ R178, R140, UR10, -R157.reuse ;  /* 0x0000000a8cb27c23 */ /* 0x100fe2000801089d */
        /* <DEDUP_REMOVED lines=8> */
[----:B------:R-:W-:Y:S01]  /*8130*/  FFMA.FTZ R170, R159, UR10, -R157 ;  /* 0x0000000a9faa7c23 */ /* 0x000fe2000801089d */
[----:B------:R-:W-:-:S02]  /*8140*/  FMNMX.FTZ R12, R128, R21, !PT ;  /* 0x00000015800c7209 */ /* 0x000fc40007810000 */
[----:B------:R-:W-:Y:S02]  /*8150*/  MUFU.EX2 R190, R190 ;  /* 0x000000be00be7308 */ /* 0x000fe40000000800 */
[----:B------:R-:W-:-:S04]  /*8160*/  FMNMX.FTZ R21, R129, R12, !PT ;  /* 0x0000000c81157209 */ /* 0x000fc80007810000 */
[----:B------:R-:W-:Y:S02]  /*8170*/  FMNMX.FTZ R12, R132, R21, !PT ;  /* 0x00000015840c7209 */ /* 0x000fe40007810000 */
[----:B------:R-:W-:Y:S02]  /*8180*/  MUFU.EX2 R13, R13 ;  /* 0x0000000d000d7308 */ /* 0x000fe40000000800 */
[----:B------:R-:W-:-:S04]  /*8190*/  FMNMX.FTZ R21, R133, R12, !PT ;  /* 0x0000000c85157209 */ /* 0x000fc80007810000 */
[----:B------:R-:W-:Y:S01]  /*81a0*/  FMNMX.FTZ R12, R136, R21, !PT ;  /* 0x00000015880c7209 */ /* 0x000fe20007810000 */
[----:B------:R-:W-:Y:S01]  /*81b0*/  FFMA.FTZ R21, R127, UR10, -R157 ;  /* 0x0000000a7f157c23 */ /* 0x000fe2000801089d */
[----:B------:R-:W-:Y:S02]  /*81c0*/  MUFU.EX2 R184, R184 ;  /* 0x000000b800b87308 */ /* 0x000fe40000000800 */
[----:B------:R-:W-:-:S04]  /*81d0*/  FMNMX.FTZ R12, R137, R12, !PT ;  /* 0x0000000c890c7209 */ /* 0x000fc80007810000 */
[----:B------:R-:W-:Y:S02]  /*81e0*/  FMNMX.FTZ R123, R141, R12, !PT ;  /* 0x0000000c8d7b7209 */ /* 0x000fe40007810000 */
[----:B------:R-:W-:Y:S02]  /*81f0*/  MUFU.EX2 R20, R20 ;  /* 0x0000001400147308 */ /* 0x000fe40000000800 */
[----:B------:R-:W-:-:S04]  /*8200*/  FMNMX.FTZ R123, R142, R123, !PT ;  /* 0x0000007b8e7b7209 */ /* 0x000fc80007810000 */
[----:B------:R-:W-:Y:S01]  /*8210*/  FMNMX.FTZ R12, R144, R123, !PT ;  /* 0x0000007b900c7209 */ /* 0x000fe20007810000 */
[--C-:B------:R-:W-:Y:S01]  /*8220*/  FFMA.FTZ R123, R131, UR10, -R157.reuse ;  /* 0x0000000a837b7c23 */ /* 0x100fe2000801089d */
[----:B------:R-:W-:Y:S01]  /*8230*/  MUFU.EX2 R186, R186 ;  /* 0x000000ba00ba7308 */ /* 0x000fe20000000800 */
[----:B------:R-:W-:Y:S01]  /*8240*/  FFMA.FTZ R131, R147, UR10, -R157 ;  /* 0x0000000a93837c23 */ /* 0x000fe2000801089d */
[----:B------:R-:W-:-:S04]  /*8250*/  FMNMX.FTZ R127, R145, R12, !PT ;  /* 0x0000000c917f7209 */ /* 0x000fc80007810000 */
[----:B------:R-:W-:Y:S02]  /*8260*/  FMNMX.FTZ R12, R148, R127, !PT ;  /* 0x0000007f940c7209 */ /* 0x000fe40007810000 */
[----:B------:R-:W-:Y:S02]  /*8270*/  MUFU.EX2 R21, R21 ;  /* 0x0000001500157308 */ /* 0x000fe40000000800 */
[----:B------:R-:W-:-:S04]  /*8280*/  FMNMX.FTZ R127, R149, R12, !PT ;  /* 0x0000000c957f7209 */ /* 0x000fc80007810000 */
[----:B------:R-:W-:Y:S02]  /*8290*/  FMNMX.FTZ R12, R152, R127, !PT ;  /* 0x0000007f980c7209 */ /* 0x000fe40007810000 */
[----:B------:R-:W-:Y:S02]  /*82a0*/  MUFU.EX2 R180, R180 ;  /* 0x000000b400b47308 */ /* 0x000fe40000000800 */
[----:B------:R-:W-:-:S04]  /*82b0*/  FMNMX.FTZ R127, R153, R12, !PT ;  /* 0x0000000c997f7209 */ /* 0x000fc80007810000 */
[----:B------:R-:W-:Y:S02]  /*82c0*/  FMNMX.FTZ R127, R156, R127, !PT ;  /* 0x0000007f9c7f7209 */ /* 0x000fe40007810000 */
[----:B------:R-:W-:Y:S02]  /*82d0*/  MUFU.EX2 R123, R123 ;  /* 0x0000007b007b7308 */ /* 0x000fe40000000800 */
[----:B------:R-:W-:Y:S01]  /*82e0*/  FMNMX.FTZ R12, R158, R127, !PT ;  /* 0x0000007f9e0c7209 */ /* 0x000fe20007810000 */
[----:B------:R-:W-:-:S04]  /*82f0*/  FFMA.FTZ R127, R139, UR10, -R157 ;  /* 0x0000000a8b7f7c23 */ /* 0x000fc8000801089d */
[----:B------:R-:W0:Y:S01]  /*8300*/  SHFL.BFLY PT, R135, R12, 0x2, 0x1f ;  /* 0x0c401f000c877f89 */ /* 0x000e2200000e0000 */
[----:B------:R-:W-:Y:S08]  /*8310*/  MUFU.EX2 R182, R182 ;  /* 0x000000b600b67308 */ /* 0x000ff00000000800 */
[----:B------:R-:W-:Y:S08]  /*8320*/  MUFU.EX2 R126, R126 ;  /* 0x0000007e007e7308 */ /* 0x000ff00000000800 */
[----:B------:R-:W-:Y:S01]  /*8330*/  MUFU.EX2 R176, R176 ;  /* 0x000000b000b07308 */ /* 0x000fe20000000800 */
[----:B0-----:R-:W-:-:S07]  /*8340*/  FMNMX.FTZ R122, R12, R135, !PT ;  /* 0x000000870c7a7209 */ /* 0x001fce0007810000 */
[----:B------:R-:W-:Y:S01]  /*8350*/  MUFU.EX2 R127, R127 ;  /* 0x0000007f007f7308 */ /* 0x000fe20000000800 */
[----:B------:R-:W-:Y:S01]  /*8360*/  FSEL R12, R9, RZ, P2 ;  /* 0x000000ff090c7208 */ /* 0x000fe20001000000 */
[--C-:B------:R-:W-:Y:S01]  /*8370*/  FFMA.FTZ R135, R155, UR10, -R157.reuse ;  /* 0x0000000a9b877c23 */ /* 0x100fe2000801089d */
[----:B------:R-:W-:Y:S01]  /*8380*/  FFMA.FTZ R157, R161, UR10, -R157 ;  /* 0x0000000aa19d7c23 */ /* 0x000fe2000801089d */
[----:B------:R-:W0:Y:S02]  /*8390*/  SHFL.BFLY PT, R139, R122, 0x1, 0x1f ;  /* 0x0c201f007a8b7f89 */ /* 0x000e2400000e0000 */
[----:B------:R-:W-:Y:S02]  /*83a0*/  FADD.FTZ R12, -R12, R3 ;  /* 0x000000030c0c7221 */ /* 0x000fe40000010100 */
[----:B------:R-:W-:Y:S02]  /*83b0*/  MUFU.EX2 R178, R178 ;  /* 0x000000b200b27308 */ /* 0x000fe40000000800 */
[----:B------:R-:W-:-:S06]  /*83c0*/  FMUL.FTZ R12, R12, UR10 ;  /* 0x0000000a0c0c7c20 */ /* 0x000fcc0008410000 */
[----:B------:R-:W1:Y:S08]  /*83d0*/  MUFU.EX2 R12, R12 ;  /* 0x0000000c000c7308 */ /* 0x000e700000000800 */
        /* <DEDUP_REMOVED lines=8> */
[--C-:B------:R-:W-:Y:S01]  /*8460*/  FFMA.FTZ R120, R125, UR10, -R138.reuse ;  /* 0x0000000a7d787c23 */ /* 0x100fe2000801088a */
[----:B------:R-:W-:Y:S01]  /*8470*/  FSEL R125, R122, RZ, P2 ;  /* 0x000000ff7a7d7208 */ /* 0x000fe20001000000 */
[--C-:B------:R-:W-:Y:S01]  /*8480*/  FFMA.FTZ R189, R0, UR10, -R138.reuse ;  /* 0x0000000a00bd7c23 */ /* 0x100fe2000801088a */
[--C-:B------:R-:W-:Y:S01]  /*8490*/  FFMA.FTZ R187, R124, UR10, -R138.reuse ;  /* 0x0000000a7cbb7c23 */ /* 0x100fe2000801088a */
[----:B------:R-:W-:Y:S01]  /*84a0*/  FFMA.FTZ R10, R10, UR10, -R138 ;  /* 0x0000000a0a0a7c23 */ /* 0x000fe2000801088a */
[----:B-1----:R-:W-:Y:S01]  /*84b0*/  FFMA.FTZ R124, R12, R7, R188 ;  /* 0x000000070c7c7223 */ /* 0x002fe200000100bc */
[----:B------:R-:W-:Y:S01]  /*84c0*/  FADD.FTZ R125, -R125, R2 ;  /* 0x000000027d7d7221 */ /* 0x000fe20000010100 */
[----:B------:R-:W-:Y:S01]  /*84d0*/  FFMA.FTZ R191, R14, UR10, -R138 ;  /* 0x0000000a0ebf7c23 */ /* 0x000fe2000801088a */
[----:B------:R-:W-:Y:S01]  /*84e0*/  MUFU.EX2 R189, R189 ;  /* 0x000000bd00bd7308 */ /* 0x000fe20000000800 */
[----:B------:R-:W-:Y:S01]  /*84f0*/  FADD.FTZ R7, R11, R124 ;  /* 0x0000007c0b077221 */ /* 0x000fe20000010000 */
[----:B------:R-:W-:Y:S01]  /*8500*/  FMUL.FTZ R125, R125, UR10 ;  /* 0x0000000a7d7d7c20 */ /* 0x000fe20008410000 */
        /* <DEDUP_REMOVED lines=17> */
[----:B------:R-:W-:Y:S01]  /*8620*/  F2FP.F16.F32.PACK_AB R184, R20, R184 ;  /* 0x000000b814b8723e */ /* 0x000fe200000000ff */
[----:B------:R-:W-:Y:S01]  /*8630*/  FADD.FTZ R132, R186, R129 ;  /* 0x00000081ba847221 */ /* 0x000fe20000010000 */
[----:B------:R-:W-:Y:S01]  /*8640*/  F2FP.F16.F32.PACK_AB R188, R11, R188 ;  /* 0x000000bc0bbc723e */ /* 0x000fe200000000ff */
[----:B------:R-:W-:Y:S01]  /*8650*/  FFMA.FTZ R169, R152, UR10, -R138 ;  /* 0x0000000a98a97c23 */ /* 0x000fe2000801088a */
[----:B------:R-:W2:Y:S01]  /*8660*/  MUFU.EX2 R191, R191 ;  /* 0x000000bf00bf7308 */ /* 0x000ea20000000800 */
[----:B0-----:R-:W-:Y:S01]  /*8670*/  FFMA.FTZ R7, R0, R6, R189 ;  /* 0x0000000600077223 */ /* 0x001fe200000100bd */
[----:B------:R-:W-:Y:S01]  /*8680*/  FADD.FTZ R125, R21, R132 ;  /* 0x00000084157d7221 */ /* 0x000fe20000010000 */
[--C-:B------:R-:W-:Y:S01]  /*8690*/  FFMA.FTZ R6, R142, UR10, -R138.reuse ;  /* 0x0000000a8e067c23 */ /* 0x100fe2000801088a */
[--C-:B------:R-:W-:Y:S01]  /*86a0*/  FFMA.FTZ R153, R153, UR10, -R138.reuse ;  /* 0x0000000a99997c23 */ /* 0x100fe2000801088a */
[----:B------:R-:W-:Y:S01]  /*86b0*/  FFMA.FTZ R156, R156, UR10, -R138 ;  /* 0x0000000a9c9c7c23 */ /* 0x000fe2000801088a */
[----:B------:R-:W-:Y:S01]  /*86c0*/  FADD.FTZ R132, R180, R125 ;  /* 0x0000007db4847221 */ /* 0x000fe20000010000 */
[----:B------:R-:W-:Y:S01]  /*86d0*/  IMAD.U32 R125, RZ, RZ, UR6 ;  /* 0x00000006ff7d7e24 */ /* 0x000fe2000f8e00ff */
[----:B------:R-:W0:Y:S01]  /*86e0*/  MUFU.EX2 R14, R14 ;  /* 0x0000000e000e7308 */ /* 0x000e220000000800 */
[C---:B-1----:R-:W-:Y:S01]  /*86f0*/  FADD.FTZ R128, R10.reuse, R7 ;  /* 0x000000070a807221 */ /* 0x042fe20000010000 */
[----:B------:R-:W-:Y:S01]  /*8700*/  F2FP.F16.F32.PACK_AB R189, R10, R189 ;  /* 0x000000bd0abd723e */ /* 0x000fe200000000ff */
[----:B------:R-:W-:Y:S01]  /*8710*/  @!P1 VIADD R125, R125, 0x30860 ;  /* 0x000308607d7d9836 */ /* 0x000fe20000000000 */
[C---:B------:R-:W-:Y:S01]  /*8720*/  ISETP.GT.AND P2, PT, R8.reuse, UR50, PT ;  /* 0x0000003208007c0c */ /* 0x040fe2000bf44270 */
[----:B------:R-:W-:Y:S01]  /*8730*/  VIADD R8, R8, 0xffffffff ;  /* 0xffffffff08087836 */ /* 0x000fe20000000000 */
[----:B------:R-:W-:-:S02]  /*8740*/  F2FP.F16.F32.PACK_AB R190, R13, R190 ;  /* 0x000000be0dbe723e */ /* 0x000fc400000000ff */
[----:B------:R-:W1:Y:S01]  /*8750*/  MUFU.EX2 R185, R185 ;  /* 0x000000b900b97308 */ /* 0x000e620000000800 */
[----:B--2---:R-:W-:Y:S01]  /*8760*/  FADD.FTZ R7, R191, R128 ;  /* 0x00000080bf077221 */ /* 0x004fe20000010000 */
[----:B------:R-:W-:Y:S02]  /*8770*/  F2FP.F16.F32.PACK_AB R186, R21, R186 ;  /* 0x000000ba15ba723e */ /* 0x000fe400000000ff */
[----:B------:R-:W-:-:S04]  /*8780*/  F2FP.F16.F32.PACK_AB R180, R123, R180 ;  /* 0x000000b47bb4723e */ /* 0x000fc800000000ff */
[----:B------:R-:W2:Y:S01]  /*8790*/  MUFU.EX2 R15, R15 ;  /* 0x0000000f000f7308 */ /* 0x000ea20000000800 */
[C---:B0-----:R-:W-:Y:S01]  /*87a0*/  FADD.FTZ R128, R14.reuse, R7 ;  /* 0x000000070e807221 */ /* 0x041fe20000010000 */
[----:B------:R-:W-:Y:S01]  /*87b0*/  FADD.FTZ R7, R123, R132 ;  /* 0x000000847b077221 */ /* 0x000fe20000010000 */
[----:B------:R-:W-:Y:S01]  /*87c0*/  @!P1 PRMT R132, RZ, 0x654, R125 ;  /* 0x00000654ff849816 */ /* 0x000fe2000000007d */
[----:B------:R-:W-:Y:S01]  /*87d0*/  FFMA.FTZ R125, R145, UR10, -R138 ;  /* 0x0000000a917d7c23 */ /* 0x000fe2000801088a */
[----:B------:R-:W-:Y:S01]  /*87e0*/  F2FP.F16.F32.PACK_AB R191, R14, R191 ;  /* 0x000000bf0ebf723e */ /* 0x000fe200000000ff */
[----:B------:R-:W-:Y:S01]  /*87f0*/  FADD.FTZ R129, R182, R7 ;  /* 0x00000007b6817221 */ /* 0x000fe20000010000 */
[----:B------:R0:W-:Y:S01]  /*8800*/  @!P1 SYNCS.ARRIVE.TRANS64.RED.A1T0 RZ, [R132+URZ], RZ ;  /* 0x000000ff84ff99a7 */ /* 0x0001e2000810043f */
[----:B------:R-:W3:Y:S01]  /*8810*/  MUFU.EX2 R187, R187 ;  /* 0x000000bb00bb7308 */ /* 0x000ee20000000800 */
[----:B-1----:R-:W-:Y:S01]  /*8820*/  FADD.FTZ R128, R185, R128 ;  /* 0x00000080b9807221 */ /* 0x002fe20000010000 */
[C---:B------:R-:W-:Y:S01]  /*8830*/  FADD.FTZ R129, R126.reuse, R129 ;  /* 0x000000817e817221 */ /* 0x040fe20000010000 */
[----:B------:R-:W-:-:S03]  /*8840*/  F2FP.F16.F32.PACK_AB R182, R126, R182 ;  /* 0x000000b67eb6723e */ /* 0x000fc600000000ff */
[----:B------:R-:W-:Y:S01]  /*8850*/  FADD.FTZ R136, R176, R129 ;  /* 0x00000081b0887221 */ /* 0x000fe20000010000 */
[----:B------:R-:W-:Y:S01]  /*8860*/  F2FP.F16.F32.PACK_AB R176, R127, R176 ;  /* 0x000000b07fb0723e */ /* 0x000fe200000000ff */
[----:B------:R-:W0:Y:S01]  /*8870*/  MUFU.EX2 R120, R120 ;  /* 0x0000007800787308 */ /* 0x000e220000000800 */
[C---:B--2---:R-:W-:Y:S01]  /*8880*/  FADD.FTZ R128, R15.reuse, R128 ;  /* 0x000000800f807221 */ /* 0x044fe20000010000 */
[----:B------:R-:W-:-:S06]  /*8890*/  F2FP.F16.F32.PACK_AB R185, R15, R185 ;  /* 0x000000b90fb9723e */ /* 0x000fcc00000000ff */
[----:B------:R-:W1:Y:S01]  /*88a0*/  MUFU.EX2 R181, R181 ;  /* 0x000000b500b57308 */ /* 0x000e620000000800 */
[----:B---3--:R-:W-:Y:S01]  /*88b0*/  FADD.FTZ R7, R187, R128 ;  /* 0x00000080bb077221 */ /* 0x008fe20000010000 */
[--C-:B------:R-:W-:Y:S01]  /*88c0*/  FFMA.FTZ R128, R149, UR10, -R138.reuse ;  /* 0x0000000a95807c23 */ /* 0x100fe2000801088a */
[----:B------:R-:W-:-:S05]  /*88d0*/  FFMA.FTZ R138, R158, UR10, -R138 ;  /* 0x0000000a9e8a7c23 */ /* 0x000fca000801088a */
[----:B------:R-:W2:Y:S01]  /*88e0*/  MUFU.EX2 R121, R121 ;  /* 0x0000007900797308 */ /* 0x000ea20000000800 */
[C---:B0-----:R-:W-:Y:S01]  /*88f0*/  FADD.FTZ R132, R120.reuse, R7 ;  /* 0x0000000778847221 */ /* 0x041fe20000010000 */
[----:B------:R-:W-:Y:S01]  /*8900*/  FADD.FTZ R7, R127, R136 ;  /* 0x000000887f077221 */ /* 0x000fe20000010000 */
[----:B------:R-:W-:-:S03]  /*8910*/  F2FP.F16.F32.PACK_AB R187, R120, R187 ;  /* 0x000000bb78bb723e */ /* 0x000fc600000000ff */
[----:B------:R-:W-:Y:S01]  /*8920*/  FADD.FTZ R129, R178, R7 ;  /* 0x00000007b2817221 */ /* 0x000fe20000010000 */
[C---:B------:R-:W-:Y:S01]  /*8930*/  F2FP.F16.F32.PACK_AB R178, R130.reuse, R178 ;  /* 0x000000b282b2723e */ /* 0x040fe200000000ff */
[----:B------:R-:W0:Y:S01]  /*8940*/  MUFU.EX2 R183, R183 ;  /* 0x000000b700b77308 */ /* 0x000e220000000800 */
[----:B-1----:R-:W-:Y:S01]  /*8950*/  FADD.FTZ R132, R181, R132 ;  /* 0x00000084b5847221 */ /* 0x002fe20000010000 */
[----:B------:R-:W-:-:S04]  /*8960*/  FADD.FTZ R129, R130, R129 ;  /* 0x0000008182817221 */ /* 0x000fc80000010000 */
[----:B------:R-:W-:Y:S01]  /*8970*/  FADD.FTZ R136, R172, R129 ;  /* 0x00000081ac887221 */ /* 0x000fe20000010000 */
[----:B------:R-:W-:Y:S01]  /*8980*/  F2FP.F16.F32.PACK_AB R172, R131, R172 ;  /* 0x000000ac83ac723e */ /* 0x000fe200000000ff */
[----:B------:R-:W1:Y:S01]  /*8990*/  MUFU.EX2 R2, R133 ;  /* 0x0000008500027308 */ /* 0x000e620000000800 */
[----:B--2---:R-:W-:Y:S01]  /*89a0*/  FADD.FTZ R132, R121, R132 ;  /* 0x0000008479847221 */ /* 0x004fe20000010000 */
[----:B------:R-:W-:Y:S01]  /*89b0*/  FADD.FTZ R11, R131, R136 ;  /* 0x00000088830b7221 */ /* 0x000fe20000010000 */
[----:B------:R-:W-:-:S05]  /*89c0*/  F2FP.F16.F32.PACK_AB R181, R121, R181 ;  /* 0x000000b579b5723e */ /* 0x000fca00000000ff */
[----:B------:R-:W2:Y:S01]  /*89d0*/  MUFU.EX2 R177, R177 ;  /* 0x000000b100b17308 */ /* 0x000ea20000000800 */
[----:B0-----:R-:W-:-:S07]  /*89e0*/  FADD.FTZ R7, R183, R132 ;  /* 0x00000084b7077221 */ /* 0x001fce0000010000 */
        /* <DEDUP_REMOVED lines=42> */
[C---:B--2---:R-:W-:Y:S01]  /*8c90*/  FADD.FTZ R3, R20.reuse, R3 ;  /* 0x0000000314037221 */ /* 0x044fe20000010000 */
[----:B------:R-:W-:-:S03]  /*8ca0*/  F2FP.F16.F32.PACK_AB R169, R20, R169 ;  /* 0x000000a914a9723e */ /* 0x000fc600000000ff */
[----:B0-----:R-:W-:-:S04]  /*8cb0*/  FADD.FTZ R3, R156, R3 ;  /* 0x000000039c037221 */ /* 0x001fc80000010000 */
[C---:B-1----:R-:W-:Y:S01]  /*8cc0*/  FADD.FTZ R6, R138.reuse, R3 ;  /* 0x000000038a067221 */ /* 0x042fe20000010000 */
[----:B------:R-:W-:Y:S01]  /*8cd0*/  F2FP.F16.F32.PACK_AB R171, R138, R156 ;  /* 0x0000009c8aab723e */ /* 0x000fe200000000ff */
[----:B------:R-:W-:Y:S01]  /*8ce0*/  IMAD.MOV.U32 R3, RZ, RZ, R9 ;  /* 0x000000ffff037224 */ /* 0x000fe200078e0009 */
[----:B------:R-:W-:Y:S06]  /*8cf0*/  @P2 BRA `(.L_x_4406) ;  /* 0xffffffc800682947 */ /* 0x000fec000383ffff */
[----:B------:R-:W-:Y:S01]  /*8d00*/  IMAD.MOV.U32 R2, RZ, RZ, R122 ;  /* 0x000000ffff027224 */ /* 0x000fe200078e007a */
[----:B------:R-:W-:Y:S01]  /*8d10*/  UMOV UR37, UR5 ;  /* 0x0000000500257c82 */ /* 0x000fe20008000000 */
[----:B------:R-:W-:Y:S01]  /*8d20*/  IMAD.MOV.U32 R3, RZ, RZ, R9 ;  /* 0x000000ffff037224 */ /* 0x000fe200078e0009 */
[----:B------:R-:W-:-:S06]  /*8d30*/  UMOV UR36, UR39 ;  /* 0x0000002700247c82 */ /* 0x000fcc0008000000 */
.L_x_4389:
[----:B------:R-:W-:Y:S01]  /*8d40*/  ULDC UR4, c[0x0][0x448] ;  /* 0x0001120000047ab9 */ /* 0x000fe20000000800 */
[----:B------:R-:W-:Y:S01]  /*8d50*/  IADD3 R9, R16, 0x1, -R17 ;  /* 0x0000000110097810 */ /* 0x000fe20007ffe811 */
[----:B------:R-:W-:Y:S01]  /*8d60*/  UISETP.NE.AND UP0, UPT, UR4, 0x1, UPT ;  /* 0x000000010400788c */ /* 0x000fe2000bf05270 */
[----:B------:R-:W-:Y:S02]  /*8d70*/  ULDC UR11, c[0x0][0x9e4] ;  /* 0x00027900000b7ab9 */ /* 0x000fe40000000800 */
[----:B------:R-:W-:Y:S01]  /*8d80*/  R2UR UR7, R9 ;  /* 0x00000000090772ca */ /* 0x000fe200000e0000 */
[----:B------:R-:W-:Y:S02]  /*8d90*/  UISETP.GE.AND UP1, UPT, UR11, 0x1, UPT ;  /* 0x000000010b00788c */ /* 0x000fe4000bf26270 */
[----:B------:R-:W-:Y:S01]  /*8da0*/  UIADD3 UR6, UR60, 0x7f, URZ ;  /* 0x0000007f3c067890 */ /* 0x000fe2000fffe03f */
[----:B------:R-:W-:-:S03]  /*8db0*/  ULDC UR15, c[0x0][0x9dc] ;  /* 0x00027700000f7ab9 */ /* 0x000fc60000000800 */
[----:B------:R-:W-:Y:S01]  /*8dc0*/  PLOP3.LUT P2, PT, PT, PT, UP1, 0x40, 0x0 ;  /* 0x000000000000781c */ /* 0x000fe20003f4e818 */
[----:B------:R-:W-:Y:S01]  /*8dd0*/  @UP0 ULDC UR4, c[0x0][0x44c] ;  /* 0x0001130000040ab9 */ /* 0x000fe20000000800 */
[----:B------:R-:W-:Y:S01]  /*8de0*/  @UP0 ULDC UR14, c[0x0][0x450] ;  /* 0x00011400000e0ab9 */ /* 0x000fe20000000800 */
[----:B------:R-:W-:-:S04]  /*8df0*/  UIMAD.WIDE.U32 UR4, UR6, UR4, URZ ;  /* 0x00000004060472a5 */ /* 0x000fc8000f8e003f */
[----:B------:R-:W-:-:S04]  /*8e00*/  @UP0 USHF.R.U32.HI UR6, URZ, UR14, UR5 ;  /* 0x0000000e3f060299 */ /* 0x000fc80008011605 */
[----:B------:R-:W-:-:S04]  /*8e10*/  UIADD3 UR6, UR7, UR6, URZ ;  /* 0x0000000607067290 */ /* 0x000fc8000fffe03f */
[----:B------:R-:W-:Y:S01]  /*8e20*/  UIADD3 UR15, UR6, -UR15, URZ ;  /* 0x8000000f060f7290 */ /* 0x000fe2000fffe03f */
[----:B------:R-:W-:Y:S11]  /*8e30*/  @P2 BRA `(.L_x_4407) ;  /* 0x0000000000482947 */ /* 0x000ff60003800000 */
        /* <DEDUP_REMOVED lines=11> */
.L_x_4408:
[----:B------:R-:W-:-:S11]  /*8ef0*/  UISETP.NE.AND UP2, UPT, UR11, 0x1, UPT ;  /* 0x000000010b00788c */ /* 0x000fd6000bf45270 */
[----:B------:R-:W-:Y:S02]  /*8f00*/  @UP2 ULDC.64 UR4, c[0x0][0x9e8] ;  /* 0x00027a0000042ab9 */ /* 0x000fe40000000a00 */
[----:B------:R-:W-:-:S04]  /*8f10*/  UIMAD.WIDE.U32 UR6, UR14, UR4, URZ ;  /* 0x000000040e0672a5 */ /* 0x000fc8000f8e003f */
[----:B------:R-:W-:-:S12]  /*8f20*/  @UP2 USHF.R.U32.HI UR14, URZ, UR5, UR7 ;  /* 0x000000053f0e2299 */ /* 0x000fd80008011607 */
.L_x_4409:
[----:B------:R-:W-:-:S04]  /*8f30*/  UIMAD UR11, UR14, UR11, URZ ;  /* 0x0000000b0e0b72a4 */ /* 0x000fc8000f8e023f */
[----:B------:R-:W-:-:S04]  /*8f40*/  UISETP.LT.AND UP2, UPT, UR15, UR11, UPT ;  /* 0x0000000b0f00728c */ /* 0x000fc8000bf41270 */
[----:B------:R-:W-:-:S12]  /*8f50*/  USEL UR15, UR15, UR11, !UP2 ;  /* 0x0000000b0f0f7287 */ /* 0x000fd8000d000000 */
.L_x_4407:
        /* <DEDUP_REMOVED lines=15> */
.L_x_4419:
[----:B------:R-:W-:-:S04]  /*9050*/  UIADD3 UR37, UR4, 0x1, URZ ;  /* 0x0000000104257890 */ /* 0x000fc8000fffe03f */
[----:B------:R-:W-:-:S04]  /*9060*/  UISETP.NE.AND UP2, UPT, UR37, 0x2, UPT ;  /* 0x000000022500788c */ /* 0x000fc8000bf45270 */
[----:B------:R-:W-:Y:S02]  /*9070*/  USEL UR36, URZ, 0x1, UP2 ;  /* 0x000000013f247887 */ /* 0x000fe40009000000 */
[----:B------:R-:W-:Y:S02]  /*9080*/  USEL UR37, UR37, URZ, UP2 ;  /* 0x0000003f25257287 */ /* 0x000fe40009000000 */
[----:B------:R-:W-:Y:S01]  /*9090*/  ULOP3.LUT UR36, UR7, UR36, URZ, 0x3c, !UPT ;  /* 0x0000002407247292 */ /* 0x000fe2000f8e3c3f */
[----:B------:R-:W-:Y:S11]  /*90a0*/  @!P0 BRA `(.L_x_4411) ;  /* 0x0000000000048947 */ /* 0x000ff60003800000 */
[----:B------:R-:W-:Y:S01]  /*90b0*/  BPT.TRAP 0x1 ;  /* 0x000000040000795c */ /* 0x000fe20000300000 */
.L_x_4411:
[----:B------:R-:W-:Y:S01]  /*90c0*/  ULEA UR6, UR37, UR38, 0x3 ;  /* 0x0000002625067291 */ /* 0x000fe2000f8e183f */
[----:B------:R-:W-:-:S05]  /*90d0*/  IMAD.U32 R2, RZ, RZ, UR36 ;  /* 0x00000024ff027e24 */ /* 0x000fca000f8e00ff */
[----:B------:R-:W-:-:S04]  /*90e0*/  SHF.L.U32 R2, R2, 0x1f, RZ ;  /* 0x0000001f02027819 */ /* 0x000fc800000006ff */
[----:B------:R0:W1:Y:S01]  /*90f0*/  SYNCS.PHASECHK.TRANS64.TRYWAIT P2, [UR6+0x30830], R2 ;  /* 0x03083002ff0075a7 */ /* 0x0000620008040146 */
[----:B------:R-:W-:Y:S05]  /*9100*/  @!P0 BRA `(.L_x_4412) ;  /* 0x0000000000048947 */ /* 0x000fea0003800000 */
[----:B------:R-:W-:Y:S01]  /*9110*/  BPT.TRAP 0x1 ;  /* 0x000000040000795c */ /* 0x000fe20000300000 */
.L_x_4412:
[-C--:B------:R-:W-:Y:S01]  /*9120*/  FMUL.FTZ R24, R24, R12.reuse ;  /* 0x0000000c18187220 */ /* 0x080fe20000410000 */
[----:B------:R-:W-:Y:S01]  /*9130*/  FMUL.FTZ R25, R25, R12 ;  /* 0x0000000c19197220 */ /* 0x000fe20000410000 */
[----:B-1----:R-:W-:Y:S06]  /*9140*/  @P2 BRA `(.L_x_4413) ;  /* 0x0000000000082947 */ /* 0x002fec0003800000 */
[----:B------:R-:W1:Y:S02]  /*9150*/  SYNCS.PHASECHK.TRANS64.TRYWAIT P2, [UR6+0x30830], R2 ;  /* 0x03083002ff0075a7 */ /* 0x000e640008040146 */
[----:B-1----:R-:W-:Y:S05]  /*9160*/  @!P2 BRA `(.L_x_4414) ;  /* 0x000001240008a947 */ /* 0x002fea0003800000 */
.L_x_4413:
        /* <DEDUP_REMOVED lines=165> */
.L_x_4415:
[----:B------:R-:W-:Y:S01]  /*9bc0*/  ULEA UR11, UR4, UR38, 0x3 ;  /* 0x00000026040b7291 */ /* 0x000fe2000f8e183f */
[----:B------:R-:W-:-:S05]  /*9bd0*/  IMAD.U32 R0, RZ, RZ, UR7 ;  /* 0x00000007ff007e24 */ /* 0x000fca000f8e00ff */
[----:B------:R-:W-:-:S04]  /*9be0*/  SHF.L.U32 R0, R0, 0x1f, RZ ;  /* 0x0000001f00007819 */ /* 0x000fc800000006ff */
[----:B------:R2:W3:Y:S01]  /*9bf0*/  SYNCS.PHASECHK.TRANS64.TRYWAIT P2, [UR11+0x30850], R0 ;  /* 0x03085000ff0075a7 */ /* 0x0004e2000804014b */
[----:B------:R-:W-:Y:S05]  /*9c00*/  @!P0 BRA `(.L_x_4416) ;  /* 0x0000000000048947 */ /* 0x000fea0003800000 */
[----:B------:R-:W-:Y:S01]  /*9c10*/  BPT.TRAP 0x1 ;  /* 0x000000040000795c */ /* 0x000fe20000300000 */
.L_x_4416:
[----:B---3--:R-:W-:Y:S05]  /*9c20*/  @P2 BRA `(.L_x_4417) ;  /* 0x0000000000082947 */ /* 0x008fea0003800000 */
[----:B------:R-:W3:Y:S02]  /*9c30*/  SYNCS.PHASECHK.TRANS64.TRYWAIT P2, [UR11+0x30850], R0 ;  /* 0x03085000ff0075a7 */ /* 0x000ee4000804014b */
[----:B---3--:R-:W-:Y:S05]  /*9c40*/  @!P2 BRA `(.L_x_4418) ;  /* 0x000001180068a947 */ /* 0x008fea0003800000 */
.L_x_4417:
        /* <DEDUP_REMOVED lines=16> */
[----:B------:R-:W-:Y:S01]  /*9d50*/  UIMAD UR4, UR4, 0x900, UR6 ;  /* 0x00000900040478a4 */ /* 0x000fe2000f8e0206 */
        /* <DEDUP_REMOVED lines=39> */
[----:B------:R-:W-:Y:S01]  /*9fd0*/  UMOV UR10, UR50 ;  /* 0x00000032000a7c82 */ /* 0x000fe20008000000 */
        /* <DEDUP_REMOVED lines=58> */
[----:B------:R-:W0:Y:S01]  /*a380*/  MUFU.TANH R20, R20 ;  /* 0x0000001400147308 */ /* 0x000e220000002400 */
[----:B-1----:R-:W-:Y:S01]  /*a390*/  FMNMX.FTZ R161, R13, R160, !PT ;  /* 0x000000a00da17209 */ /* 0x002fe20007810000 */
[----:B------:R-:W-:Y:S02]  /*a3a0*/  WARPGROUP.DEPBAR.LE gsb0, 0x0 ;  /* 0x00008000000079c5 */ /* 0x000fe40000010000 */
[----:B------:R-:W-:-:S04]  /*a3b0*/  WARPGROUP.ARRIVE ;  /* 0x00000000000079c5 */ /* 0x000fc80000000000 */
[----:B------:R-:W1:Y:S01]  /*a3c0*/  MUFU.TANH R120, R120 ;  /* 0x0000007800787308 */ /* 0x000e620000002400 */
[----:B---3--:R-:W-:Y:S01]  /*a3d0*/  FMNMX.FTZ R161, R14, R161, !PT ;  /* 0x000000a10ea17209 */ /* 0x008fe20007810000 */
[----:B------:R-:W-:Y:S01]  /*a3e0*/  HGMMA.64x192x16.F32 R24, R184, gdesc[UR4].tnspB, R24, gsb0 ;  /* 0x42e00004b8187df0 */ /* 0x000fe20008000818 */
[----:B------:R-:W-:Y:S01]  /*a3f0*/  UIADD3 UR6, UR4, 0x100, URZ ;  /* 0x0000010004067890 */ /* 0x000fe2000fffe03f */
[----:B--2---:R-:W-:Y:S01]  /*a400*/  FMNMX.FTZ R12, R3, R12, !PT ;  /* 0x0000000c030c7209 */ /* 0x004fe20007810000 */
[----:B------:R-:W-:-:S03]  /*a410*/  UMOV UR7, 0x40000040 ;  /* 0x4000004000077882 */ /* 0x000fc60000000000 */
[----:B------:R-:W2:Y:S01]  /*a420*/  MUFU.TANH R123, R123 ;  /* 0x0000007b007b7308 */ /* 0x000ea20000002400 */
[----:B0-----:R-:W-:Y:S01]  /*a430*/  FMNMX.FTZ R161, R20, R161, !PT ;  /* 0x000000a114a17209 */ /* 0x001fe20007810000 */
[----:B------:R-:W0:Y:S06]  /*a440*/  SHFL.BFLY PT, R3, R12, 0x1, 0x1f ;  /* 0x0c201f000c037f89 */ /* 0x000e2c00000e0000 */
[----:B------:R-:W3:Y:S08]  /*a450*/  MUFU.TANH R124, R124 ;  /* 0x0000007c007c7308 */ /* 0x000ef00000002400 */
[----:B------:R-:W4:Y:S08]  /*a460*/  MUFU.TANH R127, R127 ;  /* 0x0000007f007f7308 */ /* 0x000f300000002400 */
[----:B------:R-:W5:Y:S01]  /*a470*/  MUFU.TANH R129, R129 ;  /* 0x0000008100817308 */ /* 0x000f620000002400 */
[----:B0-----:R-:W-:-:S05]  /*a480*/  FMNMX.FTZ R3, R12, R3, !PT ;  /* 0x000000030c037209 */ /* 0x001fca0007810000 */
[----:B------:R-:W-:Y:S02]  /*a490*/  FADD.FTZ R9, -R3, R9 ;  /* 0x0000000903097221 */ /* 0x000fe40000010100 */
[----:B------:R-:W0:Y:S02]  /*a4a0*/  MUFU.TANH R131, R131 ;  /* 0x0000008300837308 */ /* 0x000e240000002400 */
[----:B------:R-:W-:Y:S01]  /*a4b0*/  FMUL.FTZ R12, R9, UR10 ;  /* 0x0000000a090c7c20 */ /* 0x000fe20008410000 */
[----:B------:R-:W-:-:S04]  /*a4c0*/  FMUL.FTZ R9, R3, UR10 ;  /* 0x0000000a03097c20 */ /* 0x000fc80008410000 */
[--C-:B------:R-:W-:Y:S01]  /*a4d0*/  FFMA.FTZ R188, R0, UR10, -R9.reuse ;  /* 0x0000000a00bc7c23 */ /* 0x100fe20008010809 */
[----:B-1----:R-:W-:Y:S01]  /*a4e0*/  FMNMX.FTZ R0, R120, R161, !PT ;  /* 0x000000a178007209 */ /* 0x002fe20007810000 */
[--C-:B------:R-:W-:Y:S01]  /*a4f0*/  FFMA.FTZ R190, R15, UR10, -R9.reuse ;  /* 0x0000000a0fbe7c23 */ /* 0x100fe20008010809 */
[----:B------:R-:W1:Y:S01]  /*a500*/  MUFU.TANH R132, R132 ;  /* 0x0000008400847308 */ /* 0x000e620000002400 */
[--C-:B------:R-:W-:Y:S01]  /*a510*/  FFMA.FTZ R161, R21, UR10, -R9.reuse ;  /* 0x0000000a15a17c23 */ /* 0x100fe20008010809 */
[----:B--2---:R-:W-:Y:S01]  /*a520*/  FMNMX.FTZ R15, R123, R0, !PT ;  /* 0x000000007b0f7209 */ /* 0x004fe20007810000 */
[--C-:B------:R-:W-:Y:S01]  /*a530*/  FFMA.FTZ R160, R2, UR10, -R9.reuse ;  /* 0x0000000a02a07c23 */ /* 0x100fe20008010809 */
[--C-:B------:R-:W-:Y:S01]  /*a540*/  FFMA.FTZ R134, R134, UR10, -R9.reuse ;  /* 0x0000000a86867c23 */ /* 0x100fe20008010809 */
[----:B------:R-:W-:Y:S01]  /*a550*/  FFMA.FTZ R149, R149, UR10, -R9 ;  /* 0x0000000a95957c23 */ /* 0x000fe20008010809 */
[----:B---3--:R-:W-:Y:S02]  /*a560*/  FMNMX.FTZ R0, R124, R15, !PT ;  /* 0x0000000f7c007209 */ /* 0x008fe40007810000 */
[----:B------:R-:W2:Y:S02]  /*a570*/  MUFU.TANH R143, R143 ;  /* 0x0000008f008f7308 */ /* 0x000ea40000002400 */
[----:B----4-:R-:W-:-:S04]  /*a580*/  FMNMX.FTZ R0, R127, R0, !PT ;  /* 0x000000007f007209 */ /* 0x010fc80007810000 */
[----:B-----5:R-:W-:Y:S02]  /*a590*/  FMNMX.FTZ R0, R129, R0, !PT ;  /* 0x0000000081007209 */ /* 0x020fe40007810000 */
[----:B------:R-:W3:Y:S02]  /*a5a0*/  MUFU.TANH R146, R146 ;  /* 0x0000009200927308 */ /* 0x000ee40000002400 */
[----:B0-----:R-:W-:-:S04]  /*a5b0*/  FMNMX.FTZ R15, R131, R0, !PT ;  /* 0x00000000830f7209 */ /* 0x001fc80007810000 */
[----:B-1----:R-:W-:Y:S01]  /*a5c0*/  FMNMX.FTZ R0, R132, R15, !PT ;  /* 0x0000000f84007209 */ /* 0x002fe20007810000 */
[--C-:B------:R-:W-:Y:S01]  /*a5d0*/  FFMA.FTZ R15, R122, UR10, -R9.reuse ;  /* 0x0000000a7a0f7c23 */ /* 0x100fe20008010809 */
[----:B------:R-:W0:Y:S01]  /*a5e0*/  MUFU.TANH R147, R147 ;  /* 0x0000009300937308 */ /* 0x000e220000002400 */
[----:B------:R-:W-:Y:S01]  /*a5f0*/  FFMA.FTZ R122, R144, UR10, -R9 ;  /* 0x0000000a907a7c23 */ /* 0x000fe20008010809 */
[----:B--2---:R-:W-:-:S06]  /*a600*/  FMNMX.FTZ R21, R143, R0, !PT ;  /* 0x000000008f157209 */ /* 0x004fcc0007810000 */
[----:B------:R-:W1:Y:S01]  /*a610*/  MUFU.TANH R150, R150 ;  /* 0x0000009600967308 */ /* 0x000e620000002400 */
[----:B---3--:R-:W-:-:S07]  /*a620*/  FMNMX.FTZ R0, R146, R21, !PT ;  /* 0x0000001592007209 */ /* 0x008fce0007810000 */
[----:B------:R-:W-:Y:S01]  /*a630*/  MUFU.TANH R151, R151 ;  /* 0x0000009700977308 */ /* 0x000fe20000002400 */
[----:B0-----:R-:W-:-:S07]  /*a640*/  FMNMX.FTZ R21, R147, R0, !PT ;  /* 0x0000000093157209 */ /* 0x001fce0007810000 */
[----:B------:R-:W-:Y:S01]  /*a650*/  MUFU.TANH R152, R152 ;  /* 0x0000009800987308 */ /* 0x000fe20000002400 */
[----:B-1----:R-:W-:Y:S01]  /*a660*/  FMNMX.FTZ R0, R150, R21, !PT ;  /* 0x0000001596007209 */ /* 0x002fe20007810000 */
[--C-:B------:R-:W-:Y:S01]  /*a670*/  FFMA.FTZ R21, R126, UR10, -R9.reuse ;  /* 0x0000000a7e157c23 */ /* 0x100fe20008010809 */
[----:B------:R-:W-:-:S05]  /*a680*/  FFMA.FTZ R126, R138, UR10, -R9 ;  /* 0x0000000a8a7e7c23 */ /* 0x000fca0008010809 */
[----:B------:R-:W-:Y:S08]  /*a690*/  MUFU.TANH R153, R153 ;  /* 0x0000009900997308 */ /* 0x000ff00000002400 */
[----:B------:R-:W-:Y:S08]  /*a6a0*/  MUFU.TANH R154, R154 ;  /* 0x0000009a009a7308 */ /* 0x000ff00000002400 */
[----:B------:R-:W-:Y:S08]  /*a6b0*/  MUFU.TANH R155, R155 ;  /* 0x0000009b009b7308 */ /* 0x000ff00000002400 */
[----:B------:R-:W-:Y:S08]  /*a6c0*/  MUFU.TANH R156, R156 ;  /* 0x0000009c009c7308 */ /* 0x000ff00000002400 */
[----:B------:R-:W-:Y:S08]  /*a6d0*/  MUFU.TANH R157, R157 ;  /* 0x0000009d009d7308 */ /* 0x000ff00000002400 */
[----:B------:R-:W-:Y:S08]  /*a6e0*/  MUFU.TANH R158, R158 ;  /* 0x0000009e009e7308 */ /* 0x000ff00000002400 */
[----:B------:R-:W-:Y:S08]  /*a6f0*/  MUFU.TANH R159, R159 ;  /* 0x0000009f009f7308 */ /* 0x000ff00000002400 */
[----:B------:R-:W-:Y:S08]  /*a700*/  MUFU.EX2 R12, R12 ;  /* 0x0000000c000c7308 */ /* 0x000ff00000000800 */
[----:B------:R-:W0:Y:S08]  /*a710*/  MUFU.EX2 R188, R188 ;  /* 0x000000bc00bc7308 */ /* 0x000e300000000800 */
[----:B------:R-:W1:Y:S08]  /*a720*/  MUFU.EX2 R160, R160 ;  /* 0x000000a000a07308 */ /* 0x000e700000000800 */
[----:B------:R-:W2:Y:S01]  /*a730*/  MUFU.EX2 R190, R190 ;  /* 0x000000be00be7308 */ /* 0x000ea20000000800 */
[----:B0-----:R-:W-:-:S07]  /*a740*/  FFMA.FTZ R7, R12, R7, R188 ;  /* 0x000000070c077223 */ /* 0x001fce00000100bc */
[----:B------:R-:W0:Y:S01]  /*a750*/  MUFU.EX2 R161, R161 ;  /* 0x000000a100a17308 */ /* 0x000e220000000800 */
[C---:B-1----:R-:W-:Y:S01]  /*a760*/  FADD.FTZ R7, R160.reuse, R7 ;  /* 0x00000007a0077221 */ /* 0x042fe20000010000 */
[----:B------:R-:W-:-:S06]  /*a770*/  F2FP.F16.F32.PACK_AB R188, R160, R188 ;  /* 0x000000bca0bc723e */ /* 0x000fcc00000000ff */
[----:B------:R-:W-:Y:S01]  /*a780*/  MUFU.EX2 R15, R15 ;  /* 0x0000000f000f7308 */ /* 0x000fe20000000800 */
[----:B------:R-:W-:Y:S02]  /*a790*/  WARPGROUP.DEPBAR.LE gsb0, 0x0 ;  /* 0x00008000000079c5 */ /* 0x000fe40000010000 */
[----:B------:R-:W-:Y:S01]  /*a7a0*/  WARPGROUP.ARRIVE ;  /* 0x00000000000079c5 */ /* 0x000fe20000000000 */
[--C-:B------:R-:W-:Y:S01]  /*a7b0*/  FFMA.FTZ R184, R121, UR10, -R9.reuse ;  /* 0x0000000a79b87c23 */ /* 0x100fe20008010809 */
[----:B------:R-:W-:Y:S01]  /*a7c0*/  FMNMX.FTZ R121, R151, R0, !PT ;  /* 0x0000000097797209 */ /* 0x000fe20007810000 */
[----:B------:R-:W-:Y:S02]  /*a7d0*/  FFMA.FTZ R186, R125, UR10, -R9 ;  /* 0x0000000a7dba7c23 */ /* 0x000fe40008010809 */
[----:B------:R-:W-:Y:S01]  /*a7e0*/  MUFU.EX2 R21, R21 ;  /* 0x0000001500157308 */ /* 0x000fe20000000800 */
[----:B------:R-:W-:Y:S01]  /*a7f0*/  HGMMA.64x192x16.F32 R24, R180, gdesc[UR4].tnspB, R24, gsb0 ;  /* 0x42e00004b4187df0 */ /* 0x000fe20008000818 */
[----:B------:R-:W-:Y:S01]  /*a800*/  UIADD3 UR6, UR4, 0x180, URZ ;  /* 0x0000018004067890 */ /* 0x000fe2000fffe03f */
[----:B------:R-:W-:Y:S01]  /*a810*/  FMNMX.FTZ R0, R152, R121, !PT ;  /* 0x0000007998007209 */ /* 0x000fe20007810000 */
[----:B------:R-:W-:-:S03]  /*a820*/  UMOV UR7, 0x40000040 ;  /* 0x4000004000077882 */ /* 0x000fc60000000000 */
[----:B------:R-:W-:Y:S01]  /*a830*/  FMNMX.FTZ R121, R153, R0, !PT ;  /* 0x0000000099797209 */ /* 0x000fe20007810000 */
[----:B------:R-:W-:Y:S03]  /*a840*/  MUFU.EX2 R184, R184 ;  /* 0x000000b800b87308 */ /* 0x000fe60000000800 */
[----:B------:R-:W-:Y:S01]  /*a850*/  FMNMX.FTZ R0, R154, R121, !PT ;  /* 0x000000799a007209 */ /* 0x000fe20007810000 */
[--C-:B------:R-:W-:Y:S01]  /*a860*/  FFMA.FTZ R121, R130, UR10, -R9.reuse ;  /* 0x0000000a82797c23 */ /* 0x100fe20008010809 */
[----:B------:R-:W-:Y:S02]  /*a870*/  FFMA.FTZ R130, R145, UR10, -R9 ;  /* 0x0000000a91827c23 */ /* 0x000fe40008010809 */
[----:B------:R-:W-:Y:S01]  /*a880*/  FMNMX.FTZ R125, R155, R0, !PT ;  /* 0x000000009b7d7209 */ /* 0x000fe20007810000 */
[----:B------:R-:W-:Y:S03]  /*a890*/  MUFU.EX2 R186, R186 ;  /* 0x000000ba00ba7308 */ /* 0x000fe60000000800 */
[----:B------:R-:W-:-:S04]  /*a8a0*/  FMNMX.FTZ R0, R156, R125, !PT ;  /* 0x0000007d9c007209 */ /* 0x000fc80007810000 */
[----:B------:R-:W-:Y:S01]  /*a8b0*/  FMNMX.FTZ R125, R157, R0, !PT ;  /* 0x000000009d7d7209 */ /* 0x000fe20007810000 */
[----:B------:R-:W-:Y:S03]  /*a8c0*/  MUFU.EX2 R121, R121 ;  /* 0x0000007900797308 */ /* 0x000fe60000000800 */
[----:B------:R-:W-:Y:S01]  /*a8d0*/  FMNMX.FTZ R0, R158, R125, !PT ;  /* 0x0000007d9e007209 */ /* 0x000fe20007810000 */
[----:B------:R-:W-:-:S03]  /*a8e0*/  FFMA.FTZ R125, R136, UR10, -R9 ;  /* 0x0000000a887d7c23 */ /* 0x000fc60008010809 */
[----:B------:R-:W-:Y:S01]  /*a8f0*/  FMNMX.FTZ R0, R159, R0, !PT ;  /* 0x000000009f007209 */ /* 0x000fe20007810000 */
        /* <DEDUP_REMOVED lines=10> */
[----:B------:R-:W-:Y:S01]  /*a9a0*/  FFMA.FTZ R128, R142, UR10, -R9 ;  /* 0x0000000a8e807c23 */ /* 0x000fe20008010809 */
[----:B--2---:R-:W-:Y:S01]  /*a9b0*/  FADD.FTZ R142, R190, R7 ;  /* 0x00000007be8e7221 */ /* 0x004fe20000010000 */
[----:B------:R-:W-:Y:S01]  /*a9c0*/  HGMMA.64x192x16.F32 R24, R176, gdesc[UR4].tnspB, R24, gsb0 ;  /* 0x42e00004b0187df0 */ /* 0x000fe20008000818 */
[----:B------:R-:W-:Y:S01]  /*a9d0*/  UIADD3 UR6, UR4, 0x200, URZ ;  /* 0x0000020004067890 */ /* 0x000fe2000fffe03f */
[----:B------:R-:W-:Y:S01]  /*a9e0*/  MUFU.EX2 R182, R182 ;  /* 0x000000b600b67308 */ /* 0x000fe20000000800 */
[----:B------:R-:W-:Y:S01]  /*a9f0*/  UMOV UR7, 0x40000040 ;  /* 0x4000004000077882 */ /* 0x000fe20000000000 */
[----:B0-----:R-:W-:-:S06]  /*aa00*/  F2FP.F16.F32.PACK_AB R190, R161, R190 ;  /* 0x000000bea1be723e */ /* 0x001fcc00000000ff */
[----:B------:R-:W-:Y:S08]  /*aa10*/  MUFU.EX2 R180, R180 ;  /* 0x000000b400b47308 */ /* 0x000ff00000000800 */
[----:B------:R-:W-:Y:S08]  /*aa20*/  MUFU.EX2 R133, R133 ;  /* 0x0000008500857308 */ /* 0x000ff00000000800 */
[----:B------:R-:W-:Y:S01]  /*aa30*/  MUFU.EX2 R128, R128 ;  /* 0x0000008000807308 */ /* 0x000fe20000000800 */
[----:B------:R-:W-:-:S02]  /*aa40*/  WARPGROUP.DEPBAR.LE gsb0, 0x0 ;  /* 0x00008000000079c5 */ /* 0x000fc40000010000 */
[----:B------:R-:W-:Y:S01]  /*aa50*/  WARPGROUP.ARRIVE ;  /* 0x00000000000079c5 */ /* 0x000fe20000000000 */
[--C-:B------:R-:W-:Y:S01]  /*aa60*/  FFMA.FTZ R176, R135, UR10, -R9.reuse ;  /* 0x0000000a87b07c23 */ /* 0x100fe20008010809 */
[----:B------:R-:W-:Y:S01]  /*aa70*/  FFMA.FTZ R178, R137, UR10, -R9 ;  /* 0x0000000a89b27c23 */ /* 0x000fe20008010809 */
[----:B------:R-:W0:Y:S03]  /*aa80*/  SHFL.BFLY PT, R135, R0, 0x2, 0x1f ;  /* 0x0c401f0000877f89 */ /* 0x000e2600000e0000 */
[----:B------:R-:W-:Y:S01]  /*aa90*/  HGMMA.64x192x16.F32 R24, R172, gdesc[UR4].tnspB, R24, gsb0 ;  /* 0x42e00004ac187df0 */ /* 0x000fe20008000818 */
[----:B------:R-:W-:Y:S01]  /*aaa0*/  UIADD3 UR6, UR4, 0x280, URZ ;  /* 0x0000028004067890 */ /* 0x000fe2000fffe03f */
[----:B------:R-:W-:Y:S01]  /*aab0*/  MUFU.EX2 R176, R176 ;  /* 0x000000b000b07308 */ /* 0x000fe20000000800 */
[----:B------:R-:W-:Y:S01]  /*aac0*/  UMOV UR7, 0x40000040 ;  /* 0x4000004000077882 */ /* 0x000fe20000000000 */
[----:B------:R-:W-:-:S06]  /*aad0*/  UMOV UR4, UR37 ;  /* 0x0000002500047c82 */ /* 0x000fcc0008000000 */
[----:B------:R-:W-:Y:S01]  /*aae0*/  MUFU.EX2 R178, R178 ;  /* 0x000000b200b27308 */ /* 0x000fe20000000800 */
[----:B0-----:R-:W-:-:S05]  /*aaf0*/  FMNMX.FTZ R135, R0, R135, !PT ;  /* 0x0000008700877209 */ /* 0x001fca0007810000 */
[----:B------:R-:W0:Y:S02]  /*ab00*/  SHFL.BFLY PT, R2, R135, 0x1, 0x1f ;  /* 0x0c201f0087027f89 */ /* 0x000e2400000e0000 */
[----:B0-----:R-:W-:Y:S02]  /*ab10*/  FMNMX.FTZ R2, R135, R2, !PT ;  /* 0x0000000287027209 */ /* 0x001fe40007810000 */
[----:B------:R-:W-:Y:S03]  /*ab20*/  MUFU.EX2 R135, R149 ;  /* 0x0000009500877308 */ /* 0x000fe60000000800 */
[C---:B------:R-:W-:Y:S01]  /*ab30*/  FADD.FTZ R0, -R2.reuse, R10 ;  /* 0x0000000a02007221 */ /* 0x040fe20000010100 */
[----:B------:R-:W-:-:S03]  /*ab40*/  FMUL.FTZ R10, R2, UR10 ;  /* 0x0000000a020a7c20 */ /* 0x000fc60008410000 */
[----:B------:R-:W-:Y:S01]  /*ab50*/  FMUL.FTZ R0, R0, UR10 ;  /* 0x0000000a00007c20 */ /* 0x000fe20008410000 */
[--C-:B------:R-:W-:Y:S01]  /*ab60*/  FFMA.FTZ R189, R11, UR10, -R10.reuse ;  /* 0x0000000a0bbd7c23 */ /* 0x100fe2000801080a */
[----:B------:R-:W-:Y:S02]  /*ab70*/  IMAD.U32 R11, RZ, RZ, UR37 ;  /* 0x00000025ff0b7e24 */ /* 0x000fe4000f8e00ff */
[--C-:B------:R-:W-:Y:S01]  /*ab80*/  FFMA.FTZ R136, R13, UR10, -R10.reuse ;  /* 0x0000000a0d887c23 */ /* 0x100fe2000801080a */
        /* <DEDUP_REMOVED lines=10> */
[----:B------:R-:W-:Y:S01]  /*ac30*/  MUFU.EX2 R189, R189 ;  /* 0x000000bd00bd7308 */ /* 0x000fe20000000800 */
[--C-:B------:R-:W-:Y:S01]  /*ac40*/  FFMA.FTZ R120, R131, UR10, -R10.reuse ;  /* 0x0000000a83787c23 */ /* 0x100fe2000801080a */
[--C-:B------:R-:W-:Y:S01]  /*ac50*/  FFMA.FTZ R183, R132, UR10, -R10.reuse ;  /* 0x0000000a84b77c23 */ /* 0x100fe2000801080a */
[----:B------:R-:W-:Y:S01]  /*ac60*/  @!P1 PRMT R11, RZ, 0x654, R11 ;  /* 0x00000654ff0b9816 */ /* 0x000fe2000000000b */
        /* <DEDUP_REMOVED lines=9> */
[----:B------:R-:W-:Y:S01]  /*ad00*/  FFMA.FTZ R158, R158, UR10, -R10 ;  /* 0x0000000a9e9e7c23 */ /* 0x000fe2000801080a */
[----:B------:R-:W-:-:S02]  /*ad10*/  IMAD.U32 R13, RZ, RZ, UR11 ;  /* 0x0000000bff0d7e24 */ /* 0x000fc4000f8e00ff */
[----:B------:R-:W-:Y:S02]  /*ad20*/  MUFU.EX2 R191, R191 ;  /* 0x000000bf00bf7308 */ /* 0x000fe40000000800 */
[----:B------:R-:W-:-:S05]  /*ad30*/  @!P1 VIADD R13, R13, 0x30860 ;  /* 0x000308600d0d9836 */ /* 0x000fca0000000000 */
[----:B------:R-:W-:Y:S01]  /*ad40*/  @!P1 PRMT R13, RZ, 0x654, R13 ;  /* 0x00000654ff0d9816 */ /* 0x000fe2000000000d */
        /* <DEDUP_REMOVED lines=13> */
[----:B------:R-:W0:Y:S01]  /*ae20*/  MUFU.EX2 R155, R155 ;  /* 0x0000009b009b7308 */ /* 0x000e220000000800 */
[----:B------:R-:W-:-:S02]  /*ae30*/  WARPGROUP.DEPBAR.LE gsb0, 0x0 ;  /* 0x00008000000079c5 */ /* 0x000fc40000010000 */
[----:B------:R-:W-:Y:S01]  /*ae40*/  WARPGROUP.ARRIVE ;  /* 0x00000000000079c5 */ /* 0x000fe20000000000 */
[--C-:B------:R-:W-:Y:S01]  /*ae50*/  FFMA.FTZ R172, R139, UR10, -R9.reuse ;  /* 0x0000000a8bac7c23 */ /* 0x100fe20008010809 */
[----:B------:R-:W-:Y:S01]  /*ae60*/  FFMA.FTZ R173, R152, UR10, -R10 ;  /* 0x0000000a98ad7c23 */ /* 0x000fe2000801080a */
[--C-:B------:R-:W-:Y:S02]  /*ae70*/  FFMA.FTZ R174, R141, UR10, -R9.reuse ;  /* 0x0000000a8dae7c23 */ /* 0x100fe40008010809 */
[----:B------:R-:W-:Y:S01]  /*ae80*/  MUFU.EX2 R156, R156 ;  /* 0x0000009c009c7308 */ /* 0x000fe20000000800 */
[----:B------:R-:W-:Y:S01]  /*ae90*/  FFMA.FTZ R9, R148, UR10, -R9 ;  /* 0x0000000a94097c23 */ /* 0x000fe20008010809 */
[----:B------:R-:W-:Y:S01]  /*aea0*/  HGMMA.64x192x16.F32 R24, R168, gdesc[UR4].tnspB, R24, gsb0 ;  /* 0x42e00004a8187df0 */ /* 0x000fe20008000818 */
[----:B------:R-:W-:Y:S01]  /*aeb0*/  UMOV UR7, UR36 ;  /* 0x0000002400077c82 */ /* 0x000fe20008000000 */
[----:B0-----:R-:W-:-:S04]  /*aec0*/  F2FP.F16.F32.PACK_AB R175, R155, R154 ;  /* 0x0000009a9baf723e */ /* 0x001fc800000000ff */
[----:B------:R-:W-:Y:S08]  /*aed0*/  MUFU.EX2 R172, R172 ;  /* 0x000000ac00ac7308 */ /* 0x000ff00000000800 */
[----:B------:R-:W-:Y:S08]  /*aee0*/  MUFU.EX2 R173, R173 ;  /* 0x000000ad00ad7308 */ /* 0x000ff00000000800 */
[----:B------:R-:W-:Y:S08]  /*aef0*/  MUFU.EX2 R174, R174 ;  /* 0x000000ae00ae7308 */ /* 0x000ff00000000800 */
[----:B------:R-:W-:Y:S08]  /*af00*/  MUFU.EX2 R157, R157 ;  /* 0x0000009d009d7308 */ /* 0x000ff00000000800 */
[----:B------:R-:W-:Y:S08]  /*af10*/  MUFU.EX2 R158, R158 ;  /* 0x0000009e009e7308 */ /* 0x000ff00000000800 */
[----:B------:R-:W0:Y:S01]  /*af20*/  MUFU.EX2 R9, R9 ;  /* 0x0000000900097308 */ /* 0x000e220000000800 */
[----:B------:R-:W-:-:S02]  /*af30*/  WARPGROUP.DEPBAR.LE gsb0, 0x0 ;  /* 0x00008000000079c5 */ /* 0x000fc40000010000 */
[----:B------:R1:W-:Y:S01]  /*af40*/  @!P1 SYNCS.ARRIVE.TRANS64.RED.A1T0 RZ, [R11+URZ], RZ ;  /* 0x000000ff0bff99a7 */ /* 0x0003e2000810043f */
[----:B0-----:R-:W-:Y:S02]  /*af50*/  F2FP.F16.F32.PACK_AB R170, R9, R135 ;  /* 0x0000008709aa723e */ /* 0x001fe400000000ff */
[----:B------:R-:W-:Y:S02]  /*af60*/  F2FP.F16.F32.PACK_AB R168, R130, R122 ;  /* 0x0000007a82a8723e */ /* 0x000fe400000000ff */
[----:B------:R-:W-:Y:S01]  /*af70*/  F2FP.F16.F32.PACK_AB R169, R157, R156 ;  /* 0x0000009c9da9723e */ /* 0x000fe200000000ff */
[----:B-1----:R-:W-:Y:S01]  /*af80*/  FFMA.FTZ R11, R0, R6, R189 ;  /* 0x00000006000b7223 */ /* 0x002fe200000100bd */
[----:B------:R-:W-:Y:S01]  /*af90*/  FFMA.FTZ R6, R151, UR10, -R10 ;  /* 0x0000000a97067c23 */ /* 0x000fe2000801080a */
[----:B------:R0:W-:Y:S01]  /*afa0*/  @!P1 SYNCS.ARRIVE.TRANS64.RED.A1T0 RZ, [R13+URZ], RZ ;  /* 0x000000ff0dff99a7 */ /* 0x0001e2000810043f */
[C---:B------:R-:W-:Y:S01]  /*afb0*/  F2FP.F16.F32.PACK_AB R189, R136.reuse, R189 ;  /* 0x000000bd88bd723e */ /* 0x040fe200000000ff */
[----:B------:R-:W-:Y:S01]  /*afc0*/  FADD.FTZ R140, R136, R11 ;  /* 0x0000000b888c7221 */ /* 0x000fe20000010000 */
[----:B------:R-:W-:-:S02]  /*afd0*/  FADD.FTZ R11, R161, R142 ;  /* 0x0000008ea10b7221 */ /* 0x000fc40000010000 */
[----:B------:R-:W1:Y:S01]  /*afe0*/  MUFU.EX2 R6, R6 ;  /* 0x0000000600067308 */ /* 0x000e620000000800 */
[----:B------:R-:W-:Y:S01]  /*aff0*/  FADD.FTZ R7, R191, R140 ;  /* 0x0000008cbf077221 */ /* 0x000fe20000010000 */
[----:B------:R-:W-:Y:S01]  /*b000*/  FADD.FTZ R144, R184, R11 ;  /* 0x0000000bb8907221 */ /* 0x000fe20000010000 */
[C---:B------:R-:W-:Y:S01]  /*b010*/  F2FP.F16.F32.PACK_AB R191, R14.reuse, R191 ;  /* 0x000000bf0ebf723e */ /* 0x040fe200000000ff */
[----:B------:R-:W-:Y:S01]  /*b020*/  FFMA.FTZ R140, R153, UR10, -R10 ;  /* 0x0000000a998c7c23 */ /* 0x000fe2000801080a */
[----:B------:R-:W-:Y:S01]  /*b030*/  FADD.FTZ R142, R14, R7 ;  /* 0x000000070e8e7221 */ /* 0x000fe20000010000 */
[----:B------:R-:W-:Y:S01]  /*b040*/  FADD.FTZ R11, R15, R144 ;  /* 0x000000900f0b7221 */ /* 0x000fe20000010000 */
[----:B------:R-:W-:Y:S01]  /*b050*/  FFMA.FTZ R10, R159, UR10, -R10 ;  /* 0x0000000a9f0a7c23 */ /* 0x000fe2000801080a */
[----:B------:R-:W-:Y:S01]  /*b060*/  F2FP.F16.F32.PACK_AB R184, R15, R184 ;  /* 0x000000b80fb8723e */ /* 0x000fe200000000ff */
[----:B------:R-:W-:Y:S01]  /*b070*/  FADD.FTZ R7, R185, R142 ;  /* 0x0000008eb9077221 */ /* 0x000fe20000010000 */
[----:B------:R-:W-:Y:S01]  /*b080*/  FADD.FTZ R144, R186, R11 ;  /* 0x0000000bba907221 */ /* 0x000fe20000010000 */
[C---:B------:R-:W-:Y:S01]  /*b090*/  F2FP.F16.F32.PACK_AB R185, R20.reuse, R185 ;  /* 0x000000b914b9723e */ /* 0x040fe200000000ff */
[----:B------:R-:W2:Y:S01]  /*b0a0*/  MUFU.EX2 R140, R140 ;  /* 0x0000008c008c7308 */ /* 0x000ea20000000800 */
[----:B------:R-:W-:Y:S01]  /*b0b0*/  FADD.FTZ R142, R20, R7 ;  /* 0x00000007148e7221 */ /* 0x000fe20000010000 */
[C---:B------:R-:W-:Y:S01]  /*b0c0*/  FADD.FTZ R11, R21.reuse, R144 ;  /* 0x00000090150b7221 */ /* 0x040fe20000010000 */
[----:B------:R-:W-:-:S02]  /*b0d0*/  F2FP.F16.F32.PACK_AB R186, R21, R186 ;  /* 0x000000ba15ba723e */ /* 0x000fc400000000ff */
[----:B------:R-:W-:Y:S01]  /*b0e0*/  FADD.FTZ R7, R187, R142 ;  /* 0x0000008ebb077221 */ /* 0x000fe20000010000 */
[----:B------:R-:W-:Y:S01]  /*b0f0*/  FADD.FTZ R144, R180, R11 ;  /* 0x0000000bb4907221 */ /* 0x000fe20000010000 */
[C---:B------:R-:W-:Y:S01]  /*b100*/  F2FP.F16.F32.PACK_AB R187, R124.reuse, R187 ;  /* 0x000000bb7cbb723e */ /* 0x040fe200000000ff */
[----:B------:R3:W4:Y:S01]  /*b110*/  MUFU.EX2 R171, R10 ;  /* 0x0000000a00ab7308 */ /* 0x0007220000000800 */
        /* <DEDUP_REMOVED lines=13> */
[C---:B------:R-:W-:Y:S01]  /*b1f0*/  FADD.FTZ R11, R125.reuse, R20 ;  /* 0x000000147d0b7221 */ /* 0x040fe20000010000 */
[----:B------:R-:W-:-:S02]  /*b200*/  F2FP.F16.F32.PACK_AB R176, R125, R176 ;  /* 0x000000b07db0723e */ /* 0x000fc400000000ff */
[----:B------:R-:W-:Y:S01]  /*b210*/  FADD.FTZ R7, R177, R14 ;  /* 0x0000000eb1077221 */ /* 0x000fe20000010000 */
[----:B------:R-:W-:Y:S01]  /*b220*/  FADD.FTZ R11, R178, R11 ;  /* 0x0000000bb20b7221 */ /* 0x000fe20000010000 */
[C---:B------:R-:W-:Y:S02]  /*b230*/  F2FP.F16.F32.PACK_AB R177, R138.reuse, R177 ;  /* 0x000000b18ab1723e */ /* 0x040fe400000000ff */
[----:B------:R-:W-:Y:S01]  /*b240*/  FADD.FTZ R14, R138, R7 ;  /* 0x000000078a0e7221 */ /* 0x000fe20000010000 */
[C---:B------:R-:W-:Y:S01]  /*b250*/  FADD.FTZ R11, R126.reuse, R11 ;  /* 0x0000000b7e0b7221 */ /* 0x040fe20000010000 */
[----:B------:R-:W-:Y:S02]  /*b260*/  F2FP.F16.F32.PACK_AB R178, R126, R178 ;  /* 0x000000b27eb2723e */ /* 0x000fe400000000ff */
[----:B------:R-:W-:Y:S01]  /*b270*/  FADD.FTZ R7, R179, R14 ;  /* 0x0000000eb3077221 */ /* 0x000fe20000010000 */
[----:B------:R-:W-:Y:S01]  /*b280*/  FADD.FTZ R20, R172, R11 ;  /* 0x0000000bac147221 */ /* 0x000fe20000010000 */
[----:B-1----:R-:W-:-:S02]  /*b290*/  F2FP.F16.F32.PACK_AB R179, R6, R179 ;  /* 0x000000b306b3723e */ /* 0x002fc400000000ff */
[----:B------:R-:W-:Y:S01]  /*b2a0*/  FADD.FTZ R14, R6, R7 ;  /* 0x00000007060e7221 */ /* 0x000fe20000010000 */
[C---:B------:R-:W-:Y:S01]  /*b2b0*/  FADD.FTZ R11, R133.reuse, R20 ;  /* 0x00000014850b7221 */ /* 0x040fe20000010000 */
[----:B------:R-:W-:Y:S02]  /*b2c0*/  F2FP.F16.F32.PACK_AB R172, R133, R172 ;  /* 0x000000ac85ac723e */ /* 0x000fe400000000ff */
[----:B------:R-:W-:Y:S01]  /*b2d0*/  FADD.FTZ R7, R173, R14 ;  /* 0x0000000ead077221 */ /* 0x000fe20000010000 */
[----:B------:R-:W-:Y:S01]  /*b2e0*/  FADD.FTZ R11, R174, R11 ;  /* 0x0000000bae0b7221 */ /* 0x000fe20000010000 */
[C---:B--2---:R-:W-:Y:S02]  /*b2f0*/  F2FP.F16.F32.PACK_AB R173, R140.reuse, R173 ;  /* 0x000000ad8cad723e */ /* 0x044fe400000000ff */
[----:B------:R-:W-:Y:S01]  /*b300*/  FADD.FTZ R7, R140, R7 ;  /* 0x000000078c077221 */ /* 0x000fe20000010000 */
[C---:B------:R-:W-:Y:S01]  /*b310*/  FADD.FTZ R11, R128.reuse, R11 ;  /* 0x0000000b800b7221 */ /* 0x040fe20000010000 */
[----:B------:R-:W-:-:S02]  /*b320*/  F2FP.F16.F32.PACK_AB R174, R128, R174 ;  /* 0x000000ae80ae723e */ /* 0x000fc400000000ff */
[----:B------:R-:W-:Y:S01]  /*b330*/  FADD.FTZ R6, R154, R7 ;  /* 0x000000079a067221 */ /* 0x000fe20000010000 */
[----:B------:R-:W-:-:S03]  /*b340*/  FADD.FTZ R11, R122, R11 ;  /* 0x0000000b7a0b7221 */ /* 0x000fc60000010000 */
[----:B------:R-:W-:Y:S01]  /*b350*/  FADD.FTZ R7, R155, R6 ;  /* 0x000000069b077221 */ /* 0x000fe20000010000 */
[----:B------:R-:W-:-:S03]  /*b360*/  FADD.FTZ R6, R130, R11 ;  /* 0x0000000b82067221 */ /* 0x000fc60000010000 */
[----:B------:R-:W-:Y:S01]  /*b370*/  FADD.FTZ R7, R156, R7 ;  /* 0x000000079c077221 */ /* 0x000fe20000010000 */
[----:B------:R-:W-:-:S03]  /*b380*/  FADD.FTZ R6, R135, R6 ;  /* 0x0000000687067221 */ /* 0x000fc60000010000 */
[----:B------:R-:W-:-:S04]  /*b390*/  FADD.FTZ R7, R157, R7 ;  /* 0x000000079d077221 */ /* 0x000fc80000010000 */
[----:B---3--:R-:W-:Y:S01]  /*b3a0*/  FADD.FTZ R10, R158, R7 ;  /* 0x000000079e0a7221 */ /* 0x008fe20000010000 */
[----:B------:R-:W-:Y:S01]  /*b3b0*/  FADD.FTZ R7, R9, R6 ;  /* 0x0000000609077221 */ /* 0x000fe20000010000 */
[----:B------:R-:W-:Y:S02]  /*b3c0*/  IMAD.MOV.U32 R9, RZ, RZ, R3 ;  /* 0x000000ffff097224 */ /* 0x000fe400078e0003 */
[C---:B----4-:R-:W-:Y:S01]  /*b3d0*/  FADD.FTZ R6, R171.reuse, R10 ;  /* 0x0000000aab067221 */ /* 0x050fe20000010000 */
[----:B------:R-:W-:Y:S01]  /*b3e0*/  F2FP.F16.F32.PACK_AB R171, R171, R158 ;  /* 0x0000009eabab723e */ /* 0x000fe200000000ff */
[----:B------:R-:W-:Y:S01]  /*b3f0*/  IMAD.MOV.U32 R10, RZ, RZ, R2 ;  /* 0x000000ffff0a7224 */ /* 0x000fe200078e0002 */
[----:B0-----:R-:W-:Y:S06]  /*b400*/  @P2 BRA `(.L_x_4419) ;  /* 0xffffffdc00102947 */ /* 0x001fec000383ffff */
.L_x_4410:
        /* <DEDUP_REMOVED lines=8> */
[----:B------:R-:W-:Y:S01]  /*b490*/  ULDC UR5, c[0x0][0x9d8] ;  /* 0x0002760000057ab9 */ /* 0x000fe20000000800 */
[----:B------:R-:W-:Y:S01]  /*b4a0*/  ULDC UR50, c[0x0][0x988] ;  /* 0x0002620000327ab9 */ /* 0x000fe20000000800 */
[----:B------:R-:W-:-:S05]  /*b4b0*/  ULDC UR51, c[0x0][0x9e0] ;  /* 0x0002780000337ab9 */ /* 0x000fca0000000800 */
.L_x_4437:
[----:B------:R-:W-:-:S04]  /*b4c0*/  UIADD3 UR37, UR4, 0x1, URZ ;  /* 0x0000000104257890 */ /* 0x000fc8000fffe03f */
[----:B------:R-:W-:-:S04]  /*b4d0*/  UISETP.NE.AND UP2, UPT, UR37, 0x2, UPT ;  /* 0x000000022500788c */ /* 0x000fc8000bf45270 */
[----:B------:R-:W-:Y:S02]  /*b4e0*/  USEL UR36, URZ, 0x1, UP2 ;  /* 0x000000013f247887 */ /* 0x000fe40009000000 */
[----:B------:R-:W-:Y:S02]  /*b4f0*/  USEL UR37, UR37, URZ, UP2 ;  /* 0x0000003f25257287 */ /* 0x000fe40009000000 */
[----:B------:R-:W-:Y:S01]  /*b500*/  ULOP3.LUT UR36, UR7, UR36, URZ, 0x3c, !UPT ;  /* 0x0000002407247292 */ /* 0x000fe2000f8e3c3f */
[----:B------:R-:W-:Y:S11]  /*b510*/  @!P0 BRA `(.L_x_4421) ;  /* 0x0000000000048947 */ /* 0x000ff60003800000 */
[----:B------:R-:W-:Y:S01]  /*b520*/  BPT.TRAP 0x1 ;  /* 0x000000040000795c */ /* 0x000fe20000300000 */
.L_x_4421:
[----:B------:R-:W-:Y:S01]  /*b530*/  ULEA UR6, UR37, UR38, 0x3 ;  /* 0x0000002625067291 */ /* 0x000fe2000f8e183f */
[----:B------:R-:W-:-:S05]  /*b540*/  IMAD.U32 R2, RZ, RZ, UR36 ;  /* 0x00000024ff027e24 */ /* 0x000fca000f8e00ff */
[----:B------:R-:W-:-:S04]  /*b550*/  SHF.L.U32 R2, R2, 0x1f, RZ ;  /* 0x0000001f02027819 */ /* 0x000fc800000006ff */
[----:B------:R0:W1:Y:S01]  /*b560*/  SYNCS.PHASECHK.TRANS64.TRYWAIT P2, [UR6+0x30830], R2 ;  /* 0x03083002ff0075a7 */ /* 0x0000620008040146 */
[----:B------:R-:W-:Y:S05]  /*b570*/  @!P0 BRA `(.L_x_4422) ;  /* 0x0000000000048947 */ /* 0x000fea0003800000 */
[----:B------:R-:W-:Y:S01]  /*b580*/  BPT.TRAP 0x1 ;  /* 0x000000040000795c */ /* 0x000fe20000300000 */
.L_x_4422:
[-C--:B------:R-:W-:Y:S01]  /*b590*/  FMUL.FTZ R24, R24, R12.reuse ;  /* 0x0000000c18187220 */ /* 0x080fe20000410000 */
[----:B------:R-:W-:Y:S01]  /*b5a0*/  FMUL.FTZ R25, R25, R12 ;  /* 0x0000000c19197220 */ /* 0x000fe20000410000 */
[----:B-1----:R-:W-:Y:S06]  /*b5b0*/  @P2 BRA `(.L_x_4423) ;  /* 0x0000000000082947 */ /* 0x002fec0003800000 */
[----:B------:R-:W1:Y:S02]  /*b5c0*/  SYNCS.PHASECHK.TRANS64.TRYWAIT P2, [UR6+0x30830], R2 ;  /* 0x03083002ff0075a7 */ /* 0x000e640008040146 */
[----:B-1----:R-:W-:Y:S05]  /*b5d0*/  @!P2 BRA `(.L_x_4424) ;  /* 0x00000100001ca947 */ /* 0x002fea0003800000 */
.L_x_4423:
        /* <DEDUP_REMOVED lines=165> */
.L_x_4425:
[----:B------:R-:W-:Y:S01]  /*c030*/  ULEA UR11, UR4, UR38, 0x3 ;  /* 0x00000026040b7291 */ /* 0x000fe2000f8e183f */
[----:B------:R-:W-:-:S05]  /*c040*/  IMAD.U32 R0, RZ, RZ, UR7 ;  /* 0x00000007ff007e24 */ /* 0x000fca000f8e00ff */
[----:B------:R-:W-:-:S04]  /*c050*/  SHF.L.U32 R0, R0, 0x1f, RZ ;  /* 0x0000001f00007819 */ /* 0x000fc800000006ff */
[----:B------:R2:W3:Y:S01]  /*c060*/  SYNCS.PHASECHK.TRANS64.TRYWAIT P2, [UR11+0x30850], R0 ;  /* 0x03085000ff0075a7 */ /* 0x0004e2000804014b */
[----:B------:R-:W-:Y:S05]  /*c070*/  @!P0 BRA `(.L_x_4426) ;  /* 0x0000000000048947 */ /* 0x000fea0003800000 */
[----:B------:R-:W-:Y:S01]  /*c080*/  BPT.TRAP 0x1 ;  /* 0x000000040000795c */ /* 0x000fe20000300000 */
.L_x_4426:
[----:B---3--:R-:W-:Y:S05]  /*c090*/  @P2 BRA `(.L_x_4427) ;  /* 0x0000000000082947 */ /* 0x008fea0003800000 */
[----:B------:R-:W3:Y:S02]  /*c0a0*/  SYNCS.PHASECHK.TRANS64.TRYWAIT P2, [UR11+0x30850], R0 ;  /* 0x03085000ff0075a7 */ /* 0x000ee4000804014b */
[----:B---3--:R-:W-:Y:S05]  /*c0b0*/  @!P2 BRA `(.L_x_4428) ;  /* 0x000000f4007ca947 */ /* 0x008fea0003800000 */
.L_x_4427:
        /* <DEDUP_REMOVED lines=17> */
[----:B-1----:R-:W-:Y:S02]  /*c1d0*/  IMAD.U32 R3, RZ, RZ, UR37 ;  /* 0x00000025ff037e24 */ /* 0x002fe4000f8e00ff */
        /* <DEDUP_REMOVED lines=114> */
[----:B------:R-:W-:Y:S02]  /*c900*/  UMOV UR7, 0x40000040 ;  /* 0x4000004000077882 */ /* 0x000fe40000000000 */
[----:B------:R-:W-:Y:S02]  /*c910*/  @UP0 ULDC UR4, c[0x0][0x44c] ;  /* 0x0001130000040ab9 */ /* 0x000fe40000000800 */
[----:B------:R-:W-:Y:S01]  /*c920*/  @P2 IMAD.HI.U32 R2, R160, UR4, RZ ;  /* 0x00000004a0022c27 */ /* 0x000fe2000f8e00ff */
[----:B------:R-:W-:Y:S01]  /*c930*/  @UP0 ULDC UR4, c[0x0][0x450] ;  /* 0x0001140000040ab9 */ /* 0x000fe20000000800 */
[----:B------:R-:W-:-:S03]  /*c940*/  PLOP3.LUT P2, PT, PT, PT, UP1, 0x40, 0x0 ;  /* 0x000000000000781c */ /* 0x000fc60003f4e818 */
[----:B------:R-:W-:Y:S02]  /*c950*/  @P3 SHF.R.U32.HI R160, RZ, UR4, R2 ;  /* 0x00000004ffa03c19 */ /* 0x000fe40008011602 */
[----:B------:R-:W-:-:S03]  /*c960*/  @!P1 LEA R2, R3, UR38, 0x3 ;  /* 0x0000002603029c11 */ /* 0x000fc6000f8e18ff */
[----:B------:R-:W5:Y:S02]  /*c970*/  SHFL.IDX PT, R3, R160, RZ, 0x1c1f ;  /* 0x001c1fffa0037589 */ /* 0x000f6400000e0000 */
[----:B------:R-:W-:-:S05]  /*c980*/  @!P1 VIADD R2, R2, 0x30840 ;  /* 0x0003084002029836 */ /* 0x000fca0000000000 */
[----:B------:R-:W-:Y:S01]  /*c990*/  @!P1 PRMT R2, RZ, 0x654, R2 ;  /* 0x00000654ff029816 */ /* 0x000fe20000000002 */
[----:B------:R-:W-:Y:S02]  /*c9a0*/  WARPGROUP.DEPBAR.LE gsb0, 0x0 ;  /* 0x00008000000079c5 */ /* 0x000fe40000010000 */
[----:B------:R-:W-:-:S06]  /*c9b0*/  WARPGROUP.ARRIVE ;  /* 0x00000000000079c5 */ /* 0x000fcc0000000000 */
[----:B------:R-:W-:Y:S03]  /*c9c0*/  HGMMA.64x192x16.F32 R24, R168, gdesc[UR4].tnspB, R24, gsb0 ;  /* 0x42e00004a8187df0 */ /* 0x000fe60008000818 */
[----:B------:R-:W-:Y:S02]  /*c9d0*/  WARPGROUP.DEPBAR.LE gsb0, 0x0 ;  /* 0x00008000000079c5 */ /* 0x000fe40000010000 */
        /* <DEDUP_REMOVED lines=20> */
.L_x_4431:
[----:B------:R-:W-:-:S05]  /*cb20*/  IMAD.U32 R168, RZ, RZ, UR39 ;  /* 0x00000027ffa87e24 */ /* 0x000fca000f8e00ff */
[----:B------:R-:W-:-:S13]  /*cb30*/  ISETP.NE.AND P2, PT, R168, 0x1, PT ;  /* 0x00000001a800780c */ /* 0x000fda0003f45270 */
[----:B------:R-:W0:Y:S02]  /*cb40*/  @P2 LDC.64 R2, c[0x0][0x9e8] ;  /* 0x00027a00ff022b82 */ /* 0x000e240000000a00 */
[----:B0-----:R-:W-:-:S05]  /*cb50*/  @P2 IMAD.HI.U32 R2, R167, R2, RZ ;  /* 0x00000002a7022227 */ /* 0x001fca00078e00ff */
[----:B------:R-:W-:-:S07]  /*cb60*/  @P2 SHF.R.U32.HI R167, RZ, R3, R2 ;  /* 0x00000003ffa72219 */ /* 0x000fce0000011602 */
.L_x_4432:
[----:B------:R-:W-:Y:S05]  /*cb70*/  BSYNC B0 ;  /* 0x0000000000007941 */ /* 0x000fea0003800000 */
.L_x_4430:
[----:B------:R-:W-:-:S05]  /*cb80*/  IMAD R167, R167, R168, R158 ;  /* 0x000000a8a7a77224 */ /* 0x000fca00078e029e */
[----:B------:R-:W-:Y:S02]  /*cb90*/  VIADDMNMX R164, R167, R168, R164, PT ;  /* 0x000000a8a7a47246 */ /* 0x000fe400038001a4 */
[----:B------:R-:W-:-:S07]  /*cba0*/  VIMNMX R163, R163, R167, !PT ;  /* 0x000000a7a3a37248 */ /* 0x000fce0007fe0100 */
.L_x_4429:
        /* <DEDUP_REMOVED lines=153> */
.L_x_4435:
[----:B------:R-:W-:-:S05]  /*d540*/  IMAD.U32 R167, RZ, RZ, UR39 ;  /* 0x00000027ffa77e24 */ /* 0x000fca000f8e00ff */
[----:B------:R-:W-:-:S13]  /*d550*/  ISETP.NE.AND P6, PT, R167, 0x1, PT ;  /* 0x00000001a700780c */ /* 0x000fda0003fc5270 */
[----:B------:R-:W0:Y:S02]  /*d560*/  @P6 LDC.64 R2, c[0x0][0x9e8] ;  /* 0x00027a00ff026b82 */ /* 0x000e240000000a00 */
[----:B0-----:R-:W-:-:S05]  /*d570*/  @P6 IMAD.HI.U32 R2, R163, R2, RZ ;  /* 0x00000002a3026227 */ /* 0x001fca00078e00ff */
[----:B------:R-:W-:-:S07]  /*d580*/  @P6 SHF.R.U32.HI R163, RZ, R3, R2 ;  /* 0x00000003ffa36219 */ /* 0x000fce0000011602 */
.L_x_4436:
[----:B------:R-:W-:Y:S05]  /*d590*/  BSYNC B0 ;  /* 0x0000000000007941 */ /* 0x000fea0003800000 */
.L_x_4434:
[----:B------:R-:W-:-:S05]  /*d5a0*/  IMAD R158, R163, R167, R158 ;  /* 0x000000a7a39e7224 */ /* 0x000fca00078e029e */
[----:B------:R-:W-:Y:S02]  /*d5b0*/  VIADDMNMX R166, R158, R167, R166, PT ;  /* 0x000000a79ea67246 */ /* 0x000fe400038001a6 */
[----:B------:R-:W-:-:S07]  /*d5c0*/  VIMNMX R165, R165, R158, !PT ;  /* 0x0000009ea5a57248 */ /* 0x000fce0007fe0100 */
.L_x_4433:
[----:B------:R-:W-:Y:S01]  /*d5d0*/  ISETP.GT.AND P2, PT, R165, 0x1, !P2 ;  /* 0x00000001a500780c */ /* 0x000fe20005744270 */
[----:B------:R-:W-:Y:S01]  /*d5e0*/  UMOV UR10, UR50 ;  /* 0x00000032000a7c82 */ /* 0x000fe20008000000 */
[----:B------:R-:W-:Y:S01]  /*d5f0*/  FMNMX.FTZ R2, R12, R10, !PT ;  /* 0x0000000a0c027209 */ /* 0x000fe20007810000 */
[----:B------:R-:W-:Y:S01]  /*d600*/  UMOV UR7, UR36 ;  /* 0x0000002400077c82 */ /* 0x000fe20008000000 */
[----:B------:R-:W-:Y:S02]  /*d610*/  ISETP.LT.OR P2, PT, R166, 0x2, P2 ;  /* 0x00000002a600780c */ /* 0x000fe40001741670 */
        /* <DEDUP_REMOVED lines=88> */
[----:B------:R-:W-:-:S02]  /*dba0*/  ISETP.LT.OR P2, PT, R166, 0x3a, P2 ;  /* 0x0000003aa600780c */ /* 0x000fc40001741670 */
[----:B------:R-:W-:Y:S02]  /*dbb0*/  R2UR UR4, R192 ;  /* 0x00000000c00472ca */ /* 0x000fe400000e0000 */
        /* <DEDUP_REMOVED lines=26> */
[----:B------:R-:W-:Y:S02]  /*dd60*/  FSEL R151, R151, -INF , !P3 ;  /* 0xff80000097977808 */ /* 0x000fe40005800000 */
[----:B------:R-:W-:Y:S02]  /*dd70*/  FSEL R2, R2, RZ, P2 ;  /* 0x000000ff02027208 */ /* 0x000fe40001000000 */
[----:B------:R-:W-:-:S03]  /*dd80*/  ISETP.GT.AND P6, PT, R165, 0x59, !P6 ;  /* 0x00000059a500780c */ /* 0x000fc600077c4270 */
        /* <DEDUP_REMOVED lines=27> */
[----:B------:R-:W-:Y:S01]  /*df40*/  FSEL R143, R3, RZ, P2 ;  /* 0x000000ff038f7208 */ /* 0x000fe20001000000 */
[----:B------:R-:W-:Y:S01]  /*df50*/  FFMA.FTZ R161, R161, UR10, -R2 ;  /* 0x0000000aa1a17c23 */ /* 0x000fe20008010802 */
[----:B------:R-:W-:Y:S01]  /*df60*/  FMNMX.FTZ R21, R125, R12, !PT ;  /* 0x0000000c7d157209 */ /* 0x000fe20007810000 */
[----:B------:R-:W-:Y:S02]  /*df70*/  MUFU.EX2 R188, R188 ;  /* 0x000000bc00bc7308 */ /* 0x000fe40000000800 */
[----:B------:R-:W-:Y:S01]  /*df80*/  FADD.FTZ R143, -R143, R10 ;  /* 0x0000000a8f8f7221 */ /* 0x000fe20000010100 */
[----:B------:R-:W-:Y:S01]  /*df90*/  FMNMX.FTZ R12, R128, R21, !PT ;  /* 0x00000015800c7209 */ /* 0x000fe20007810000 */
[----:B------:R-:W-:-:S02]  /*dfa0*/  FFMA.FTZ R21, R123, UR10, -R2 ;  /* 0x0000000a7b157c23 */ /* 0x000fc40008010802 */
[----:B------:R-:W-:Y:S01]  /*dfb0*/  FMUL.FTZ R143, R143, UR10 ;  /* 0x0000000a8f8f7c20 */ /* 0x000fe20008410000 */
        /* <DEDUP_REMOVED lines=11> */
[----:B------:R-:W-:Y:S01]  /*e070*/  FMNMX.FTZ R12, R144, R123, !PT ;  /* 0x0000007b900c7209 */ /* 0x000fe20007810000 */
[--C-:B------:R-:W-:Y:S01]  /*e080*/  FFMA.FTZ R123, R131, UR10, -R2.reuse ;  /* 0x0000000a837b7c23 */ /* 0x100fe20008010802 */
[--C-:B------:R-:W-:Y:S02]  /*e090*/  FFMA.FTZ R131, R147, UR10, -R2.reuse ;  /* 0x0000000a93837c23 */ /* 0x100fe40008010802 */
[----:B------:R-:W-:Y:S01]  /*e0a0*/  FMNMX.FTZ R127, R145, R12, !PT ;  /* 0x0000000c917f7209 */ /* 0x000fe20007810000 */
[----:B------:R-:W-:Y:S03]  /*e0b0*/  MUFU.EX2 R21, R21 ;  /* 0x0000001500157308 */ /* 0x000fe60000000800 */
[----:B------:R-:W-:Y:S01]  /*e0c0*/  FMNMX.FTZ R12, R148, R127, !PT ;  /* 0x0000007f940c7209 */ /* 0x000fe20007810000 */
[----:B------:R-:W-:-:S03]  /*e0d0*/  FFMA.FTZ R127, R139, UR10, -R2 ;  /* 0x0000000a8b7f7c23 */ /* 0x000fc60008010802 */
        /* <DEDUP_REMOVED lines=12> */
[----:B0-----:R-:W-:Y:S01]  /*e1a0*/  FMNMX.FTZ R138, R12, R135, !PT ;  /* 0x000000870c8a7209 */ /* 0x001fe20007810000 */
[----:B------:R-:W-:-:S06]  /*e1b0*/  FFMA.FTZ R135, R156, UR10, -R2 ;  /* 0x0000000a9c877c23 */ /* 0x000fcc0008010802 */
[----:B------:R-:W0:Y:S01]  /*e1c0*/  MUFU.EX2 R12, R143 ;  /* 0x0000008f000c7308 */ /* 0x000e220000000800 */
[----:B------:R-:W1:Y:S07]  /*e1d0*/  SHFL.BFLY PT, R139, R138, 0x1, 0x1f ;  /* 0x0c201f008a8b7f89 */ /* 0x000e6e00000e0000 */
[----:B------:R-:W-:Y:S08]  /*e1e0*/  MUFU.EX2 R176, R176 ;  /* 0x000000b000b07308 */ /* 0x000ff00000000800 */
[----:B------:R-:W-:Y:S08]  /*e1f0*/  MUFU.EX2 R127, R127 ;  /* 0x0000007f007f7308 */ /* 0x000ff00000000800 */
[----:B------:R-:W-:Y:S01]  /*e200*/  MUFU.EX2 R178, R178 ;  /* 0x000000b200b27308 */ /* 0x000fe20000000800 */
[----:B-1----:R-:W-:-:S04]  /*e210*/  FMNMX.FTZ R2, R138, R139, !PT ;  /* 0x0000008b8a027209 */ /* 0x002fc80007810000 */
[C---:B------:R-:W-:Y:S01]  /*e220*/  FSETP.NEU.FTZ.AND P2, PT, R2.reuse, -INF , PT ;  /* 0xff8000000200780b */ /* 0x040fe20003f5d000 */
[----:B------:R-:W-:Y:S02]  /*e230*/  FMUL.FTZ R138, R2, UR10 ;  /* 0x0000000a028a7c20 */ /* 0x000fe40008410000 */
[----:B------:R-:W-:Y:S03]  /*e240*/  MUFU.EX2 R130, R130 ;  /* 0x0000008200827308 */ /* 0x000fe60000000800 */
[----:B------:R-:W-:-:S05]  /*e250*/  FSEL R138, R138, RZ, P2 ;  /* 0x000000ff8a8a7208 */ /* 0x000fca0001000000 */
[--C-:B------:R-:W-:Y:S01]  /*e260*/  FFMA.FTZ R189, R0, UR10, -R138.reuse ;  /* 0x0000000a00bd7c23 */ /* 0x100fe2000801088a */
[----:B------:R-:W-:Y:S01]  /*e270*/  FSEL R0, R2, RZ, P2 ;  /* 0x000000ff02007208 */ /* 0x000fe20001000000 */
[--C-:B------:R-:W-:Y:S01]  /*e280*/  FFMA.FTZ R187, R124, UR10, -R138.reuse ;  /* 0x0000000a7cbb7c23 */ /* 0x100fe2000801088a */
[----:B------:R-:W-:Y:S01]  /*e290*/  FFMA.FTZ R11, R11, UR10, -R138 ;  /* 0x0000000a0b0b7c23 */ /* 0x000fe2000801088a */
[----:B0-----:R-:W-:Y:S01]  /*e2a0*/  FFMA.FTZ R124, R12, R7, R188 ;  /* 0x000000070c7c7223 */ /* 0x001fe200000100bc */
[----:B------:R-:W-:Y:S01]  /*e2b0*/  FFMA.FTZ R191, R14, UR10, -R138 ;  /* 0x0000000a0ebf7c23 */ /* 0x000fe2000801088a */
[----:B------:R-:W-:Y:S01]  /*e2c0*/  FADD.FTZ R0, -R0, R9 ;  /* 0x0000000900007221 */ /* 0x000fe20000010100 */
[----:B------:R-:W-:Y:S01]  /*e2d0*/  MUFU.EX2 R189, R189 ;  /* 0x000000bd00bd7308 */ /* 0x000fe20000000800 */
[----:B------:R-:W-:Y:S01]  /*e2e0*/  FADD.FTZ R7, R13, R124 ;  /* 0x0000007c0d077221 */ /* 0x000fe20000010000 */
[--C-:B------:R-:W-:Y:S01]  /*e2f0*/  FFMA.FTZ R14, R15, UR10, -R138.reuse ;  /* 0x0000000a0f0e7c23 */ /* 0x100fe2000801088a */
[----:B------:R-:W-:Y:S01]  /*e300*/  FMUL.FTZ R0, R0, UR10 ;  /* 0x0000000a00007c20 */ /* 0x000fe20008410000 */
[--C-:B------:R-:W-:Y:S01]  /*e310*/  FFMA.FTZ R185, R120, UR10, -R138.reuse ;  /* 0x0000000a78b97c23 */ /* 0x100fe2000801088a */
[----:B------:R-:W-:Y:S01]  /*e320*/  FADD.FTZ R7, R190, R7 ;  /* 0x00000007be077221 */ /* 0x000fe20000010000 */
[--C-:B------:R-:W-:Y:S01]  /*e330*/  FFMA.FTZ R181, R128, UR10, -R138.reuse ;  /* 0x0000000a80b57c23 */ /* 0x100fe2000801088a */
[--C-:B------:R-:W-:Y:S01]  /*e340*/  FFMA.FTZ R15, R121, UR10, -R138.reuse ;  /* 0x0000000a790f7c23 */ /* 0x100fe2000801088a */
        /* <DEDUP_REMOVED lines=15> */
[----:B------:R-:W-:Y:S01]  /*e440*/  F2FP.F16.F32.PACK_AB R188, R13, R188 ;  /* 0x000000bc0dbc723e */ /* 0x000fe200000000ff */
[----:B------:R-:W1:Y:S01]  /*e450*/  MUFU.EX2 R191, R191 ;  /* 0x000000bf00bf7308 */ /* 0x000e620000000800 */
[----:B------:R-:W-:Y:S01]  /*e460*/  FADD.FTZ R125, R122, R125 ;  /* 0x0000007d7a7d7221 */ /* 0x000fe20000010000 */
[----:B------:R-:W-:Y:S01]  /*e470*/  F2FP.F16.F32.PACK_AB R190, R20, R190 ;  /* 0x000000be14be723e */ /* 0x000fe200000000ff */
[----:B------:R-:W-:Y:S01]  /*e480*/  FFMA.FTZ R169, R151, UR10, -R138 ;  /* 0x0000000a97a97c23 */ /* 0x000fe2000801088a */
[----:B------:R-:W-:Y:S01]  /*e490*/  F2FP.F16.F32.PACK_AB R186, R122, R186 ;  /* 0x000000ba7aba723e */ /* 0x000fe200000000ff */
[----:B------:R-:W-:Y:S01]  /*e4a0*/  FADD.FTZ R132, R180, R125 ;  /* 0x0000007db4847221 */ /* 0x000fe20000010000 */
[----:B------:R-:W-:-:S02]  /*e4b0*/  IMAD.U32 R125, RZ, RZ, UR11 ;  /* 0x0000000bff7d7e24 */ /* 0x000fc4000f8e00ff */
[--C-:B------:R-:W-:Y:S01]  /*e4c0*/  FFMA.FTZ R153, R153, UR10, -R138.reuse ;  /* 0x0000000a99997c23 */ /* 0x100fe2000801088a */
[----:B------:R-:W2:Y:S01]  /*e4d0*/  MUFU.EX2 R14, R14 ;  /* 0x0000000e000e7308 */ /* 0x000ea20000000800 */
[----:B0-----:R-:W-:Y:S01]  /*e4e0*/  FFMA.FTZ R6, R0, R6, R189 ;  /* 0x0000000600067223 */ /* 0x001fe200000100bd */
[----:B------:R-:W-:Y:S02]  /*e4f0*/  @!P1 VIADD R125, R125, 0x30860 ;  /* 0x000308607d7d9836 */ /* 0x000fe40000000000 */
[----:B------:R-:W-:Y:S01]  /*e500*/  FFMA.FTZ R155, R155, UR10, -R138 ;  /* 0x0000000a9b9b7c23 */ /* 0x000fe2000801088a */
[----:B------:R-:W-:Y:S01]  /*e510*/  ISETP.GT.AND P2, PT, R8, UR4, PT ;  /* 0x0000000408007c0c */ /* 0x000fe2000bf44270 */
[C---:B------:R-:W-:Y:S01]  /*e520*/  FADD.FTZ R128, R11.reuse, R6 ;  /* 0x000000060b807221 */ /* 0x040fe20000010000 */
[----:B------:R-:W-:Y:S01]  /*e530*/  FFMA.FTZ R6, R142, UR10, -R138 ;  /* 0x0000000a8e067c23 */ /* 0x000fe2000801088a */
[----:B------:R-:W-:Y:S01]  /*e540*/  F2FP.F16.F32.PACK_AB R189, R11, R189 ;  /* 0x000000bd0bbd723e */ /* 0x000fe200000000ff */
[----:B------:R-:W0:Y:S01]  /*e550*/  MUFU.EX2 R185, R185 ;  /* 0x000000b900b97308 */ /* 0x000e220000000800 */
[----:B-1----:R-:W-:Y:S01]  /*e560*/  FADD.FTZ R7, R191, R128 ;  /* 0x00000080bf077221 */ /* 0x002fe20000010000 */
[----:B------:R-:W-:Y:S01]  /*e570*/  UMOV UR4, UR37 ;  /* 0x0000002500047c82 */ /* 0x000fe20008000000 */
[----:B------:R-:W-:Y:S01]  /*e580*/  F2FP.F16.F32.PACK_AB R184, R21, R184 ;  /* 0x000000b815b8723e */ /* 0x000fe200000000ff */
[----:B------:R-:W-:Y:S01]  /*e590*/  VIADD R8, R8, 0xffffffff ;  /* 0xffffffff08087836 */ /* 0x000fe20000000000 */
[----:B------:R-:W-:-:S03]  /*e5a0*/  F2FP.F16.F32.PACK_AB R180, R123, R180 ;  /* 0x000000b47bb4723e */ /* 0x000fc600000000ff */
[----:B------:R-:W1:Y:S01]  /*e5b0*/  MUFU.EX2 R15, R15 ;  /* 0x0000000f000f7308 */ /* 0x000e620000000800 */
[C---:B--2---:R-:W-:Y:S01]  /*e5c0*/  FADD.FTZ R128, R14.reuse, R7 ;  /* 0x000000070e807221 */ /* 0x044fe20000010000 */
[----:B------:R-:W-:Y:S01]  /*e5d0*/  FADD.FTZ R7, R123, R132 ;  /* 0x000000847b077221 */ /* 0x000fe20000010000 */
[----:B------:R-:W-:Y:S01]  /*e5e0*/  @!P1 PRMT R132, RZ, 0x654, R125 ;  /* 0x00000654ff849816 */ /* 0x000fe2000000007d */
[----:B------:R-:W-:Y:S01]  /*e5f0*/  FFMA.FTZ R125, R145, UR10, -R138 ;  /* 0x0000000a917d7c23 */ /* 0x000fe2000801088a */
[----:B------:R-:W-:Y:S01]  /*e600*/  F2FP.F16.F32.PACK_AB R191, R14, R191 ;  /* 0x000000bf0ebf723e */ /* 0x000fe200000000ff */
[----:B------:R-:W-:Y:S01]  /*e610*/  FADD.FTZ R129, R182, R7 ;  /* 0x00000007b6817221 */ /* 0x000fe20000010000 */
[----:B------:R2:W-:Y:S01]  /*e620*/  @!P1 SYNCS.ARRIVE.TRANS64.RED.A1T0 RZ, [R132+URZ], RZ ;  /* 0x000000ff84ff99a7 */ /* 0x0005e2000810043f */
[----:B------:R-:W3:Y:S01]  /*e630*/  MUFU.EX2 R187, R187 ;  /* 0x000000bb00bb7308 */ /* 0x000ee20000000800 */
[----:B0-----:R-:W-:Y:S01]  /*e640*/  FADD.FTZ R128, R185, R128 ;  /* 0x00000080b9807221 */ /* 0x001fe20000010000 */
[C---:B------:R-:W-:Y:S01]  /*e650*/  FADD.FTZ R129, R126.reuse, R129 ;  /* 0x000000817e817221 */ /* 0x040fe20000010000 */
[----:B------:R-:W-:-:S03]  /*e660*/  F2FP.F16.F32.PACK_AB R182, R126, R182 ;  /* 0x000000b67eb6723e */ /* 0x000fc600000000ff */
[----:B------:R-:W-:Y:S01]  /*e670*/  FADD.FTZ R136, R176, R129 ;  /* 0x00000081b0887221 */ /* 0x000fe20000010000 */
[----:B------:R-:W-:Y:S01]  /*e680*/  F2FP.F16.F32.PACK_AB R176, R127, R176 ;  /* 0x000000b07fb0723e */ /* 0x000fe200000000ff */
[----:B------:R-:W2:Y:S01]  /*e690*/  MUFU.EX2 R120, R120 ;  /* 0x0000007800787308 */ /* 0x000ea20000000800 */
[C---:B-1----:R-:W-:Y:S01]  /*e6a0*/  FADD.FTZ R128, R15.reuse, R128 ;  /* 0x000000800f807221 */ /* 0x042fe20000010000 */
[----:B------:R-:W-:-:S06]  /*e6b0*/  F2FP.F16.F32.PACK_AB R185, R15, R185 ;  /* 0x000000b90fb9723e */ /* 0x000fcc00000000ff */
[----:B------:R-:W0:Y:S01]  /*e6c0*/  MUFU.EX2 R181, R181 ;  /* 0x000000b500b57308 */ /* 0x000e220000000800 */
[----:B---3--:R-:W-:Y:S01]  /*e6d0*/  FADD.FTZ R7, R187, R128 ;  /* 0x00000080bb077221 */ /* 0x008fe20000010000 */
[--C-:B------:R-:W-:Y:S01]  /*e6e0*/  FFMA.FTZ R128, R149, UR10, -R138.reuse ;  /* 0x0000000a95807c23 */ /* 0x100fe2000801088a */
[----:B------:R-:W-:-:S05]  /*e6f0*/  FFMA.FTZ R138, R157, UR10, -R138 ;  /* 0x0000000a9d8a7c23 */ /* 0x000fca000801088a */
[----:B------:R-:W1:Y:S01]  /*e700*/  MUFU.EX2 R121, R121 ;  /* 0x0000007900797308 */ /* 0x000e620000000800 */
[C---:B--2---:R-:W-:Y:S01]  /*e710*/  FADD.FTZ R132, R120.reuse, R7 ;  /* 0x0000000778847221 */ /* 0x044fe20000010000 */
[----:B------:R-:W-:Y:S01]  /*e720*/  FADD.FTZ R7, R127, R136 ;  /* 0x000000887f077221 */ /* 0x000fe20000010000 */
[----:B------:R-:W-:-:S03]  /*e730*/  F2FP.F16.F32.PACK_AB R187, R120, R187 ;  /* 0x000000bb78bb723e */ /* 0x000fc600000000ff */
[----:B------:R-:W-:Y:S01]  /*e740*/  FADD.FTZ R7, R178, R7 ;  /* 0x00000007b2077221 */ /* 0x000fe20000010000 */
[C---:B------:R-:W-:Y:S01]  /*e750*/  F2FP.F16.F32.PACK_AB R178, R130.reuse, R178 ;  /* 0x000000b282b2723e */ /* 0x040fe200000000ff */
[----:B------:R-:W2:Y:S01]  /*e760*/  MUFU.EX2 R183, R183 ;  /* 0x000000b700b77308 */ /* 0x000ea20000000800 */
[----:B0-----:R-:W-:Y:S01]  /*e770*/  FADD.FTZ R132, R181, R132 ;  /* 0x00000084b5847221 */ /* 0x001fe20000010000 */
[----:B------:R-:W-:-:S06]  /*e780*/  FADD.FTZ R7, R130, R7 ;  /* 0x0000000782077221 */ /* 0x000fcc0000010000 */
[----:B------:R-:W0:Y:S01]  /*e790*/  MUFU.EX2 R9, R133 ;  /* 0x0000008500097308 */ /* 0x000e220000000800 */
[C---:B-1----:R-:W-:Y:S01]  /*e7a0*/  FADD.FTZ R132, R121.reuse, R132 ;  /* 0x0000008479847221 */ /* 0x042fe20000010000 */
[----:B------:R-:W-:-:S06]  /*e7b0*/  F2FP.F16.F32.PACK_AB R181, R121, R181 ;  /* 0x000000b579b5723e */ /* 0x000fcc00000000ff */
[----:B------:R-:W1:Y:S01]  /*e7c0*/  MUFU.EX2 R172, R172 ;  /* 0x000000ac00ac7308 */ /* 0x000e620000000800 */
[----:B--2---:R-:W-:-:S07]  /*e7d0*/  FADD.FTZ R132, R183, R132 ;  /* 0x00000084b7847221 */ /* 0x004fce0000010000 */
[----:B------:R-:W2:Y:S01]  /*e7e0*/  MUFU.EX2 R177, R177 ;  /* 0x000000b100b17308 */ /* 0x000ea20000000800 */
[C---:B0-----:R-:W-:Y:S01]  /*e7f0*/  FADD.FTZ R132, R9.reuse, R132 ;  /* 0x0000008409847221 */ /* 0x041fe20000010000 */
[----:B------:R-:W-:Y:S01]  /*e800*/  F2FP.F16.F32.PACK_AB R183, R9, R183 ;  /* 0x000000b709b7723e */ /* 0x000fe200000000ff */
[----:B------:R-:W-:-:S05]  /*e810*/  IMAD.MOV.U32 R9, RZ, RZ, R2 ;  /* 0x000000ffff097224 */ /* 0x000fca00078e0002 */
        /* <DEDUP_REMOVED lines=44> */
[----:B------:R-:W-:-:S03]  /*eae0*/  F2FP.F16.F32.PACK_AB R169, R20, R169 ;  /* 0x000000a914a9723e */ /* 0x000fc600000000ff */
[----:B-1----:R-:W-:-:S04]  /*eaf0*/  FADD.FTZ R10, R155, R10 ;  /* 0x0000000a9b0a7221 */ /* 0x002fc80000010000 */
[C---:B--2---:R-:W-:Y:S01]  /*eb00*/  FADD.FTZ R6, R138.reuse, R10 ;  /* 0x0000000a8a067221 */ /* 0x044fe20000010000 */
[----:B------:R-:W-:Y:S01]  /*eb10*/  F2FP.F16.F32.PACK_AB R171, R138, R155 ;  /* 0x0000009b8aab723e */ /* 0x000fe200000000ff */
[----:B------:R-:W-:Y:S01]  /*eb20*/  IMAD.MOV.U32 R10, RZ, RZ, R3 ;  /* 0x000000ffff0a7224 */ /* 0x000fe200078e0003 */
[----:B------:R-:W-:Y:S06]  /*eb30*/  @P2 BRA `(.L_x_4437) ;  /* 0xffffffc800602947 */ /* 0x000fec000383ffff */
.L_x_4420:
        /* <DEDUP_REMOVED lines=99> */
.L_x_4438:
[----:B------:R-:W-:Y:S01]  /*f170*/  ULEA UR5, UR37, UR38, 0x3 ;  /* 0x0000002625057291 */ /* 0x000fe2000f8e183f */
[----:B------:R-:W-:-:S05]  /*f180*/  IMAD.U32 R0, RZ, RZ, UR36 ;  /* 0x00000024ff007e24 */ /* 0x000fca000f8e00ff */
[----:B------:R-:W-:-:S04]  /*f190*/  SHF.L.U32 R0, R0, 0x1f, RZ ;  /* 0x0000001f00007819 */ /* 0x000fc800000006ff */
[----:B------:R0:W1:Y:S01]  /*f1a0*/  SYNCS.PHASECHK.TRANS64.TRYWAIT P2, [UR5+0x30850], R0 ;  /* 0x03085000ff0075a7 */ /* 0x0000620008040145 */
[----:B------:R-:W-:Y:S05]  /*f1b0*/  @!P0 BRA `(.L_x_4439) ;  /* 0x0000000000048947 */ /* 0x000fea0003800000 */
[----:B------:R-:W-:Y:S01]  /*f1c0*/  BPT.TRAP 0x1 ;  /* 0x000000040000795c */ /* 0x000fe20000300000 */
.L_x_4439:
[----:B-1----:R-:W-:Y:S05]  /*f1d0*/  @P2 BRA `(.L_x_4440) ;  /* 0x0000000000082947 */ /* 0x002fea0003800000 */
[----:B------:R-:W1:Y:S02]  /*f1e0*/  SYNCS.PHASECHK.TRANS64.TRYWAIT P0, [UR5+0x30850], R0 ;  /* 0x03085000ff0075a7 */ /* 0x000e640008000145 */
[----:B-1----:R-:W-:Y:S05]  /*f1f0*/  @!P0 BRA `(.L_x_4441) ;  /* 0x000000c400448947 */ /* 0x002fea0003800000 */
.L_x_4440:
        /* <DEDUP_REMOVED lines=14> */
[----:B------:R-:W-:Y:S02]  /*f2e0*/  UIMAD UR4, UR37, 0x900, UR4 ;  /* 0x00000900250478a4 */ /* 0x000fe4000f8e0204 */
[----:B------:R-:W-:Y:S02]  /*f2f0*/  UIADD3 UR37, UR37, 0x1, URZ ;  /* 0x0000000125257890 */ /* 0x000fe4000fffe03f */
[----:B------:R-:W-:Y:S02]  /*f300*/  UIADD3 UR8, UR8, 0x1, URZ ;  /* 0x0000000108087890 */ /* 0x000fe4000fffe03f */
[----:B------:R-:W-:Y:S01]  /*f310*/  UISETP.NE.AND UP0, UPT, UR37, 0x2, UPT ;  /* 0x000000022500788c */ /* 0x000fe2000bf05270 */
[----:B------:R-:W-:Y:S02]  /*f320*/  UMOV UR6, UR4 ;  /* 0x0000000400067c82 */ /* 0x000fe40008000000 */
[----:B------:R-:W-:Y:S01]  /*f330*/  HGMMA.64x192x16.F32 R24, R188, gdesc[UR4].tnspB, R24, gsb0 ;  /* 0x42e00004bc187df0 */ /* 0x000fe20008000818 */
[----:B------:R-:W-:Y:S01]  /*f340*/  UIADD3 UR6, UR4, 0x80, URZ ;  /* 0x0000008004067890 */ /* 0x000fe2000fffe03f */
[----:B0-----:R-:W-:Y:S01]  /*f350*/  FADD.FTZ R0, R0, R7 ;  /* 0x0000000700007221 */ /* 0x001fe20000010000 */
[----:B------:R-:W-:Y:S01]  /*f360*/  UMOV UR7, 0x40000040 ;  /* 0x4000004000077882 */ /* 0x000fe20000000000 */
[----:B------:R-:W-:-:S02]  /*f370*/  IMAD.U32 R223, RZ, RZ, UR8 ;  /* 0x00000008ffdf7e24 */ /* 0x000fc4000f8e00ff */
[----:B-1----:R-:W-:Y:S01]  /*f380*/  FADD.FTZ R4, R5, R6 ;  /* 0x0000000605047221 */ /* 0x002fe20000010000 */
[----:B------:R-:W-:Y:S01]  /*f390*/  IMAD.U32 R6, RZ, RZ, UR10 ;  /* 0x0000000aff067e24 */ /* 0x000fe2000f8e00ff */
[----:B------:R-:W0:Y:S01]  /*f3a0*/  SHFL.BFLY PT, R5, R0, 0x1, 0x1f ;  /* 0x0c201f0000057f89 */ /* 0x000e2200000e0000 */
[----:B------:R-:W-:-:S03]  /*f3b0*/  USEL UR37, UR37, URZ, UP0 ;  /* 0x0000003f25257287 */ /* 0x000fc60008000000 */
        /* <DEDUP_REMOVED lines=40> */
[----:B------:R-:W-:-:S04]  /*f640*/  USEL UR4, URZ, 0x1, UP0 ;  /* 0x000000013f047887 */ /* 0x000fc80008000000 */
[----:B------:R-:W-:Y:S01]  /*f650*/  ULOP3.LUT UR36, UR36, UR4, URZ, 0x3c, !UPT ;  /* 0x0000000424247292 */ /* 0x000fe2000f8e3c3f */
[----:B------:R-:W-:Y:S02]  /*f660*/  WARPGROUP.DEPBAR.LE gsb0, 0x0 ;  /* 0x00008000000079c5 */ /* 0x000fe40000010000 */
[----:B------:R-:W-:-:S10]  /*f670*/  WARPGROUP.ARRIVE ;  /* 0x00000000000079c5 */ /* 0x000fd40000000000 */
        /* <DEDUP_REMOVED lines=99> */
.L_x_4371:
        /* <DEDUP_REMOVED lines=16> */
[----:B------:R-:W-:Y:S01]  /*fdb0*/  ULDC.64 UR12, c[0x0][0xc00] ;  /* 0x00030000000c7ab9 */ /* 0x000fe20000000a00 */
[----:B------:R-:W-:Y:S01]  /*fdc0*/  ULDC.64 UR18, c[0x0][0x208] ;  /* 0x0000820000127ab9 */ /* 0x000fe20000000a00 */
[----:B------:R-:W-:Y:S02]  /*fdd0*/  R2UR UR17, R195 ;  /* 0x00000000c31172ca */ /* 0x000fe400000e0000 */
[----:B------:R-:W-:Y:S02]  /*fde0*/  R2UR UR16, R196 ;  /* 0x00000000c41072ca */ /* 0x000fe400000e0000 */
[----:B------:R-:W-:-:S05]  /*fdf0*/  R2UR UR23, R197 ;  /* 0x00000000c51772ca */ /* 0x000fca00000e0000 */
[----:B------:R-:W-:Y:S01]  /*fe00*/  UIMAD.WIDE UR12, UR9, 0x4, UR12 ;  /* 0x00000004090c78a5 */ /* 0x000fe2000f8e020c */
[----:B------:R-:W-:Y:S01]  /*fe10*/  UMOV UR10, UR8 ;  /* 0x00000008000a7c82 */ /* 0x000fe20008000000 */
[----:B0-----:R-:W-:Y:S01]  /*fe20*/  UMOV UR11, UR4 ;  /* 0x00000004000b7c82 */ /* 0x001fe20008000000 */
[----:B------:R-:W-:Y:S01]  /*fe30*/  BAR.SYNC.DEFER_BLOCKING 0x1, 0x100 ;  /* 0x0044000000007b1d */ /* 0x000fe20000010000 */
[----:B--2---:R-:W-:-:S03]  /*fe40*/  IMAD.WIDE R8, R5, R8, UR10 ;  /* 0x0000000a05087e25 */ /* 0x004fc6000f8e0208 */
[C---:B------:R-:W-:Y:S02]  /*fe50*/  IADD3 R12, P1, R8.reuse, 0x40, RZ ;  /* 0x00000040080c7810 */ /* 0x040fe40007f3e0ff */
[C---:B------:R-:W-:Y:S02]  /*fe60*/  LOP3.LUT R5, R8.reuse, 0x380, RZ, 0xc0, !PT ;  /* 0x0000038008057812 */ /* 0x040fe400078ec0ff */
[C---:B------:R-:W-:Y:S01]  /*fe70*/  IADD3 R10, P2, R8.reuse, 0x20, RZ ;  /* 0x00000020080a7810 */ /* 0x040fe20007f5e0ff */
[--C-:B------:R-:W-:Y:S01]  /*fe80*/  IMAD.X R81, RZ, RZ, R9.reuse, P1 ;  /* 0x000000ffff517224 */ /* 0x100fe200008e0609 */
[C---:B------:R-:W-:Y:S02]  /*fe90*/  IADD3 R131, P6, R8.reuse, 0x60, RZ ;  /* 0x0000006008837810 */ /* 0x040fe40007fde0ff */
[----:B------:R-:W-:Y:S01]  /*fea0*/  IADD3 R133, P5, R8, 0x4000, RZ ;  /* 0x0000400008857810 */ /* 0x000fe20007fbe0ff */
[--C-:B------:R-:W-:Y:S01]  /*feb0*/  IMAD.X R17, RZ, RZ, R9.reuse, P2 ;  /* 0x000000ffff117224 */ /* 0x100fe200010e0609 */
[----:B------:R-:W-:Y:S01]  /*fec0*/  LOP3.LUT R11, R12, 0x380, RZ, 0xc0, !PT ;  /* 0x000003800c0b7812 */ /* 0x000fe200078ec0ff */
[--C-:B------:R-:W-:Y:S01]  /*fed0*/  IMAD.X R83, RZ, RZ, R9.reuse, P6 ;  /* 0x000000ffff537224 */ /* 0x100fe200030e0609 */
[----:B------:R-:W-:Y:S01]  /*fee0*/  SHF.R.U64 R5, R5, 0x3, RZ ;  /* 0x0000000305057819 */ /* 0x000fe200000012ff */
[----:B------:R-:W-:Y:S01]  /*fef0*/  IMAD.X R85, RZ, RZ, R9, P5 ;  /* 0x000000ffff557224 */ /* 0x000fe200028e0609 */
[----:B------:R-:W-:-:S02]  /*ff00*/  SHF.R.U64 R11, R11, 0x3, RZ ;  /* 0x000000030b0b7819 */ /* 0x000fc400000012ff */
[C---:B------:R-:W-:Y:S02]  /*ff10*/  IADD3 R86, P0, R8.reuse, 0x4020, RZ ;  /* 0x0000402008567810 */ /* 0x040fe40007f1e0ff */
[C---:B------:R-:W-:Y:S02]  /*ff20*/  IADD3 R135, P4, R8.reuse, 0x4040, RZ ;  /* 0x0000404008877810 */ /* 0x040fe40007f9e0ff */
[C---:B------:R-:W-:Y:S01]  /*ff30*/  IADD3 R90, P3, R8.reuse, 0x4060, RZ ;  /* 0x00004060085a7810 */ /* 0x040fe20007f7e0ff */
[--C-:B------:R-:W-:Y:S01]  /*ff40*/  IMAD.X R87, RZ, RZ, R9.reuse, P0 ;  /* 0x000000ffff577224 */ /* 0x100fe200000e0609 */
[C---:B------:R-:W-:Y:S01]  /*ff50*/  IADD3 R137, P2, R8.reuse, 0x8000, RZ ;  /* 0x0000800008897810 */ /* 0x040fe20007f5e0ff */
[--C-:B------:R-:W-:Y:S01]  /*ff60*/  IMAD.X R89, RZ, RZ, R9.reuse, P4 ;  /* 0x000000ffff597224 */ /* 0x100fe200020e0609 */
[C---:B------:R-:W-:Y:S01]  /*ff70*/  IADD3 R139, P1, R8.reuse, 0x8020, RZ ;  /* 0x00008020088b7810 */ /* 0x040fe20007f3e0ff */
[--C-:B------:R-:W-:Y:S01]  /*ff80*/  IMAD.X R91, RZ, RZ, R9.reuse, P3 ;  /* 0x000000ffff5b7224 */ /* 0x100fe200018e0609 */
[C---:B------:R-:W-:Y:S01]  /*ff90*/  IADD3 R141, P6, R8.reuse, 0x8040, RZ ;  /* 0x00008040088d7810 */ /* 0x040fe20007fde0ff */
[--C-:B------:R-:W-:Y:S01]  /*ffa0*/  IMAD.X R93, RZ, RZ, R9.reuse, P2 ;  /* 0x000000ffff5d7224 */ /* 0x100fe200010e0609 */
[----:B------:R-:W-:Y:S01]  /*ffb0*/  IADD3 R143, P5, R8, 0x8060, RZ ;  /* 0x00008060088f7810 */ /* 0x000fe20007fbe0ff */
[--C-:B------:R-:W-:Y:S01]  /*ffc0*/  IMAD.X R95, RZ, RZ, R9.reuse, P1 ;  /* 0x000000ffff5f7224 */ /* 0x100fe200008e0609 */
[----:B------:R-:W-:Y:S01]  /*ffd0*/  LOP3.LUT R8, R5, R8, RZ, 0x3c, !PT ;  /* 0x0000000805087212 */ /* 0x000fe200078e3cff */
[--C-:B------:R-:W-:Y:S01]  /*ffe0*/  IMAD.X R13, RZ, RZ, R9.reuse, P6 ;  /* 0x000000ffff0d7224 */ /* 0x100fe200030e0609 */
[----:B------:R-:W-:Y:S01]  /*fff0*/  LOP3.LUT R5, R10, 0x380, RZ, 0xc0, !PT ;  /* 0x000003800a057812 */ /* 0x000fe200078ec0ff */
[----:B------:R-:W-:Y:S01]  /*10000*/  IMAD.X R15, RZ, RZ, R9, P5 ;  /* 0x000000ffff0f7224 */ /* 0x000fe200028e0609 */
[----:B------:R-:W-:-:S02]  /*10010*/  LOP3.LUT R80, R11, R12, RZ, 0x3c, !PT ;  /* 0x0000000c0b507212 */ /* 0x000fc400078e3cff */
[----:B------:R-:W-:Y:S02]  /*10020*/  LOP3.LUT R12, R137, 0x380, RZ, 0xc0, !PT ;  /* 0x00000380890c7812 */ /* 0x000fe400078ec0ff */
[----:B------:R-:W-:Y:S02]  /*10030*/  LOP3.LUT R14, R131, 0x380, RZ, 0xc0, !PT ;  /* 0x00000380830e7812 */ /* 0x000fe400078ec0ff */
[----:B------:R-:W-:Y:S02]  /*10040*/  SHF.R.U64 R5, R5, 0x3, RZ ;  /* 0x0000000305057819 */ /* 0x000fe400000012ff */
[----:B------:R-:W-:Y:S02]  /*10050*/  SHF.R.U64 R12, R12, 0x3, RZ ;  /* 0x000000030c0c7819 */ /* 0x000fe400000012ff */
[----:B------:R-:W-:Y:S02]  /*10060*/  SHF.R.U64 R14, R14, 0x3, RZ ;  /* 0x000000030e0e7819 */ /* 0x000fe400000012ff */
[----:B------:R-:W-:-:S02]  /*10070*/  LOP3.LUT R16, R5, R10, RZ, 0x3c, !PT ;  /* 0x0000000a05107212 */ /* 0x000fc400078e3cff */
[----:B------:R-:W-:Y:S02]  /*10080*/  LOP3.LUT R84, R133, 0x380, RZ, 0xc0, !PT ;  /* 0x0000038085547812 */ /* 0x000fe400078ec0ff */
[----:B------:R-:W-:Y:S02]  /*10090*/  LOP3.LUT R5, R86, 0x380, RZ, 0xc0, !PT ;  /* 0x0000038056057812 */ /* 0x000fe400078ec0ff */
[----:B------:R-:W-:Y:S02]  /*100a0*/  LOP3.LUT R10, R135, 0x380, RZ, 0xc0, !PT ;  /* 0x00000380870a7812 */ /* 0x000fe400078ec0ff */
[----:B------:R-:W-:Y:S02]  /*100b0*/  LOP3.LUT R11, R90, 0x380, RZ, 0xc0, !PT ;  /* 0x000003805a0b7812 */ /* 0x000fe400078ec0ff */
[----:B------:R-:W-:Y:S02]  /*100c0*/  LOP3.LUT R92, R12, R137, RZ, 0x3c, !PT ;  /* 0x000000890c5c7212 */ /* 0x000fe400078e3cff */
[----:B------:R-:W-:-:S02]  /*100d0*/  LOP3.LUT R82, R14, R131, RZ, 0x3c, !PT ;  /* 0x000000830e527212 */ /* 0x000fc400078e3cff */
[----:B------:R-:W-:Y:S02]  /*100e0*/  LOP3.LUT R12, R139, 0x380, RZ, 0xc0, !PT ;  /* 0x000003808b0c7812 */ /* 0x000fe400078ec0ff */
[----:B------:R-:W-:Y:S02]  /*100f0*/  LOP3.LUT R14, R141, 0x380, RZ, 0xc0, !PT ;  /* 0x000003808d0e7812 */ /* 0x000fe400078ec0ff */
[----:B------:R-:W-:Y:S02]  /*10100*/  SHF.R.U64 R84, R84, 0x3, RZ ;  /* 0x0000000354547819 */ /* 0x000fe400000012ff */
[----:B------:R-:W-:Y:S02]  /*10110*/  SHF.R.U64 R5, R5, 0x3, RZ ;  /* 0x0000000305057819 */ /* 0x000fe400000012ff */
[----:B------:R-:W-:Y:S02]  /*10120*/  LOP3.LUT R130, R143, 0x380, RZ, 0xc0, !PT ;  /* 0x000003808f827812 */ /* 0x000fe400078ec0ff */
[----:B------:R-:W-:-:S02]  /*10130*/  SHF.R.U64 R10, R10, 0x3, RZ ;  /* 0x000000030a0a7819 */ /* 0x000fc400000012ff */
[----:B------:R-:W-:Y:S02]  /*10140*/  SHF.R.U64 R11, R11, 0x3, RZ ;  /* 0x000000030b0b7819 */ /* 0x000fe400000012ff */
[----:B------:R-:W-:Y:S02]  /*10150*/  SHF.R.U64 R12, R12, 0x3, RZ ;  /* 0x000000030c0c7819 */ /* 0x000fe400000012ff */
[----:B------:R-:W-:Y:S02]  /*10160*/  SHF.R.U64 R14, R14, 0x3, RZ ;  /* 0x000000030e0e7819 */ /* 0x000fe400000012ff */
[----:B------:R-:W-:Y:S02]  /*10170*/  LOP3.LUT R84, R84, R133, RZ, 0x3c, !PT ;  /* 0x0000008554547212 */ /* 0x000fe400078e3cff */
[----:B------:R-:W-:Y:S02]  /*10180*/  LOP3.LUT R86, R5, R86, RZ, 0x3c, !PT ;  /* 0x0000005605567212 */ /* 0x000fe400078e3cff */
[----:B------:R-:W-:-:S02]  /*10190*/  SHF.R.U64 R130, R130, 0x3, RZ ;  /* 0x0000000382827819 */ /* 0x000fc400000012ff */
[----:B------:R-:W-:Y:S02]  /*101a0*/  LOP3.LUT R88, R10, R135, RZ, 0x3c, !PT ;  /* 0x000000870a587212 */ /* 0x000fe400078e3cff */
[----:B------:R-:W-:Y:S02]  /*101b0*/  LOP3.LUT R90, R11, R90, RZ, 0x3c, !PT ;  /* 0x0000005a0b5a7212 */ /* 0x000fe400078e3cff */
[----:B------:R-:W-:Y:S02]  /*101c0*/  MOV R5, R8 ;  /* 0x0000000800057202 */ /* 0x000fe40000000f00 */
[----:B------:R-:W-:Y:S02]  /*101d0*/  F2FP.F16.F32.PACK_AB R8, R25, R24 ;  /* 0x000000181908723e */ /* 0x000fe400000000ff */
[----:B------:R-:W-:Y:S02]  /*101e0*/  F2FP.F16.F32.PACK_AB R9, R27, R26 ;  /* 0x0000001a1b09723e */ /* 0x000fe400000000ff */
[----:B------:R-:W-:-:S02]  /*101f0*/  F2FP.F16.F32.PACK_AB R10, R29, R28 ;  /* 0x0000001c1d0a723e */ /* 0x000fc400000000ff */
[----:B------:R-:W-:Y:S02]  /*10200*/  F2FP.F16.F32.PACK_AB R11, R31, R30 ;  /* 0x0000001e1f0b723e */ /* 0x000fe400000000ff */
[----:B------:R-:W-:Y:S02]  /*10210*/  LOP3.LUT R94, R12, R139, RZ, 0x3c, !PT ;  /* 0x0000008b0c5e7212 */ /* 0x000fe400078e3cff */
[----:B------:R-:W-:Y:S01]  /*10220*/  LOP3.LUT R12, R14, R141, RZ, 0x3c, !PT ;  /* 0x0000008d0e0c7212 */ /* 0x000fe200078e3cff */
[----:B------:R0:W-:Y:S01]  /*10230*/  STSM.16.M88.4 [R5], R8 ;  /* 0x0000000805007844 */ /* 0x0001e20000000200 */
[----:B------:R-:W-:Y:S02]  /*10240*/  LOP3.LUT R14, R130, R143, RZ, 0x3c, !PT ;  /* 0x0000008f820e7212 */ /* 0x000fe400078e3cff */
[----:B------:R-:W-:Y:S02]  /*10250*/  MOV R137, R16 ;  /* 0x0000001000897202 */ /* 0x000fe40000000f00 */
[----:B------:R-:W-:-:S02]  /*10260*/  MOV R134, R84 ;  /* 0x0000005400867202 */ /* 0x000fc40000000f00 */
[----:B------:R-:W-:Y:S02]  /*10270*/  MOV R133, R86 ;  /* 0x0000005600857202 */ /* 0x000fe40000000f00 */
[----:B------:R-:W-:Y:S02]  /*10280*/  MOV R17, R88 ;  /* 0x0000005800117202 */ /* 0x000fe40000000f00 */
[----:B------:R-:W-:Y:S02]  /*10290*/  MOV R16, R90 ;  /* 0x0000005a00107202 */ /* 0x000fe40000000f00 */
[----:B------:R-:W-:Y:S02]  /*102a0*/  F2FP.F16.F32.PACK_AB R84, R33, R32 ;  /* 0x000000202154723e */ /* 0x000fe400000000ff */
[----:B------:R-:W-:Y:S02]  /*102b0*/  F2FP.F16.F32.PACK_AB R85, R35, R34 ;  /* 0x000000222355723e */ /* 0x000fe400000000ff */
[----:B------:R-:W-:-:S02]  /*102c0*/  F2FP.F16.F32.PACK_AB R86, R37, R36 ;  /* 0x000000242556723e */ /* 0x000fc400000000ff */
[----:B------:R-:W-:Y:S02]  /*102d0*/  F2FP.F16.F32.PACK_AB R87, R39, R38 ;  /* 0x000000262757723e */ /* 0x000fe400000000ff */
[----:B------:R-:W-:Y:S02]  /*102e0*/  MOV R136, R80 ;  /* 0x0000005000887202 */ /* 0x000fe40000000f00 */
[----:B------:R-:W-:Y:S01]  /*102f0*/  F2FP.F16.F32.PACK_AB R88, R41, R40 ;  /* 0x000000282958723e */ /* 0x000fe200000000ff */
[----:B------:R1:W-:Y:S01]  /*10300*/  STSM.16.M88.4 [R137], R84 ;  /* 0x0000005489007844 */ /* 0x0003e20000000200 */
[----:B------:R-:W-:Y:S02]  /*10310*/  F2FP.F16.F32.PACK_AB R89, R43, R42 ;  /* 0x0000002a2b59723e */ /* 0x000fe400000000ff */
[----:B------:R-:W-:Y:S02]  /*10320*/  F2FP.F16.F32.PACK_AB R90, R45, R44 ;  /* 0x0000002c2d5a723e */ /* 0x000fe400000000ff */
[----:B------:R-:W-:-:S02]  /*10330*/  F2FP.F16.F32.PACK_AB R91, R47, R46 ;  /* 0x0000002e2f5b723e */ /* 0x000fc400000000ff */
[----:B------:R-:W-:Y:S02]  /*10340*/  MOV R135, R82 ;  /* 0x0000005200877202 */ /* 0x000fe40000000f00 */
[----:B------:R-:W-:Y:S01]  /*10350*/  MOV R130, R12 ;  /* 0x0000000c00827202 */ /* 0x000fe20000000f00 */
[----:B------:R2:W-:Y:S01]  /*10360*/  STSM.16.M88.4 [R136], R88 ;  /* 0x0000005888007844 */ /* 0x0005e20000000200 */
[----:B0-----:R-:W-:Y:S02]  /*10370*/  MOV R5, R14 ;  /* 0x0000000e00057202 */ /* 0x001fe40000000f00 */
[----:B------:R-:W-:Y:S02]  /*10380*/  F2FP.F16.F32.PACK_AB R8, R49, R48 ;  /* 0x000000303108723e */ /* 0x000fe400000000ff */
[----:B------:R-:W-:Y:S02]  /*10390*/  F2FP.F16.F32.PACK_AB R9, R51, R50 ;  /* 0x000000323309723e */ /* 0x000fe400000000ff */
[----:B------:R-:W-:-:S02]  /*103a0*/  F2FP.F16.F32.PACK_AB R10, R53, R52 ;  /* 0x00000034350a723e */ /* 0x000fc400000000ff */
[----:B------:R-:W-:Y:S02]  /*103b0*/  F2FP.F16.F32.PACK_AB R11, R55, R54 ;  /* 0x00000036370b723e */ /* 0x000fe400000000ff */
[----:B------:R-:W-:Y:S02]  /*103c0*/  F2FP.F16.F32.PACK_AB R12, R57, R56 ;  /* 0x00000038390c723e */ /* 0x000fe400000000ff */
[----:B------:R-:W-:Y:S01]  /*103d0*/  F2FP.F16.F32.PACK_AB R13, R59, R58 ;  /* 0x0000003a3b0d723e */ /* 0x000fe200000000ff */
[----:B------:R-:W-:Y:S01]  /*103e0*/  STSM.16.M88.4 [R135], R8 ;  /* 0x0000000887007844 */ /* 0x000fe20000000200 */
[----:B------:R-:W-:Y:S02]  /*103f0*/  F2FP.F16.F32.PACK_AB R14, R61, R60 ;  /* 0x0000003c3d0e723e */ /* 0x000fe400000000ff */
[----:B------:R-:W-:Y:S02]  /*10400*/  F2FP.F16.F32.PACK_AB R15, R63, R62 ;  /* 0x0000003e3f0f723e */ /* 0x000fe400000000ff */
[----:B------:R-:W-:-:S02]  /*10410*/  F2FP.F16.F32.PACK_AB R80, R65, R64 ;  /* 0x000000404150723e */ /* 0x000fc400000000ff */
[----:B------:R-:W-:Y:S01]  /*10420*/  F2FP.F16.F32.PACK_AB R81, R67, R66 ;  /* 0x000000424351723e */ /* 0x000fe200000000ff */
[----:B------:R-:W-:Y:S01]  /*10430*/  STSM.16.M88.4 [R134], R12 ;  /* 0x0000000c86007844 */ /* 0x000fe20000000200 */
        /* <DEDUP_REMOVED lines=8> */
[----:B------:R-:W-:Y:S01]  /*104c0*/  MOV R131, R94 ;  /* 0x0000005e00837202 */ /* 0x000fe20000000f00 */
[----:B------:R0:W-:Y:S01]  /*104d0*/  STSM.16.M88.4 [R17], R84 ;  /* 0x0000005411007844 */ /* 0x0001e20000000200 */
[----:B--2---:R-:W-:Y:S02]  /*104e0*/  F2FP.F16.F32.PACK_AB R88, R3, R2 ;  /* 0x000000020358723e */ /* 0x004fe400000000ff */
[----:B------:R-:W-:Y:S02]  /*104f0*/  F2FP.F16.F32.PACK_AB R89, R123, R122 ;  /* 0x0000007a7b59723e */ /* 0x000fe400000000ff */
[----:B------:R-:W-:-:S02]  /*10500*/  F2FP.F16.F32.PACK_AB R90, R7, R6 ;  /* 0x00000006075a723e */ /* 0x000fc400000000ff */
[----:B------:R-:W-:Y:S02]  /*10510*/  F2FP.F16.F32.PACK_AB R91, R125, R124 ;  /* 0x0000007c7d5b723e */ /* 0x000fe400000000ff */
[----:B------:R-:W-:Y:S02]  /*10520*/  F2FP.F16.F32.PACK_AB R92, R21, R20 ;  /* 0x00000014155c723e */ /* 0x000fe400000000ff */
[----:B------:R-:W-:Y:S01]  /*10530*/  F2FP.F16.F32.PACK_AB R93, R127, R126 ;  /* 0x0000007e7f5d723e */ /* 0x000fe200000000ff */
[----:B------:R1:W-:Y:S01]  /*10540*/  STSM.16.M88.4 [R16], R88 ;  /* 0x0000005810007844 */ /* 0x0003e20000000200 */
[----:B------:R-:W-:Y:S02]  /*10550*/  F2FP.F16.F32.PACK_AB R94, R121, R120 ;  /* 0x00000078795e723e */ /* 0x000fe400000000ff */
[----:B------:R-:W-:Y:S01]  /*10560*/  F2FP.F16.F32.PACK_AB R95, R129, R128 ;  /* 0x00000080815f723e */ /* 0x000fe200000000ff */
[----:B0-----:R-:W-:Y:S01]  /*10570*/  IMAD.U32 R17, RZ, RZ, UR13 ;  /* 0x0000000dff117e24 */ /* 0x001fe2000f8e00ff */
[----:B------:R-:W-:Y:S01]  /*10580*/  F2FP.F16.F32.PACK_AB R8, R97, R96 ;  /* 0x000000606108723e */ /* 0x000fe200000000ff */
[----:B------:R-:W0:Y:S01]  /*10590*/  LDC.64 R86, c[0x0][0xc08] ;  /* 0x00030200ff567b82 */ /* 0x000e220000000a00 */
[----:B------:R-:W-:Y:S01]  /*105a0*/  F2FP.F16.F32.PACK_AB R9, R99, R98 ;  /* 0x000000626309723e */ /* 0x000fe200000000ff */
[----:B------:R-:W-:Y:S01]  /*105b0*/  STSM.16.M88.4 [R132], R92 ;  /* 0x0000005c84007844 */ /* 0x000fe20000000200 */
[----:B------:R-:W-:-:S02]  /*105c0*/  F2FP.F16.F32.PACK_AB R10, R101, R100 ;  /* 0x00000064650a723e */ /* 0x000fc400000000ff */
[----:B------:R-:W-:Y:S02]  /*105d0*/  F2FP.F16.F32.PACK_AB R11, R103, R102 ;  /* 0x00000066670b723e */ /* 0x000fe400000000ff */
[----:B------:R-:W-:Y:S02]  /*105e0*/  F2FP.F16.F32.PACK_AB R12, R105, R104 ;  /* 0x00000068690c723e */ /* 0x000fe400000000ff */
[----:B------:R-:W-:Y:S01]  /*105f0*/  F2FP.F16.F32.PACK_AB R13, R107, R106 ;  /* 0x0000006a6b0d723e */ /* 0x000fe200000000ff */
[----:B------:R-:W-:Y:S01]  /*10600*/  STSM.16.M88.4 [R131], R8 ;  /* 0x0000000883007844 */ /* 0x000fe20000000200 */
[----:B------:R-:W-:Y:S01]  /*10610*/  F2FP.F16.F32.PACK_AB R14, R109, R108 ;  /* 0x0000006c6d0e723e */ /* 0x000fe200000000ff */
[----:B-1----:R-:W-:Y:S01]  /*10620*/  IMAD.U32 R16, RZ, RZ, UR12 ;  /* 0x0000000cff107e24 */ /* 0x002fe2000f8e00ff */
[----:B------:R-:W-:Y:S02]  /*10630*/  F2FP.F16.F32.PACK_AB R15, R111, R110 ;  /* 0x0000006e6f0f723e */ /* 0x000fe400000000ff */
[----:B------:R-:W-:-:S02]  /*10640*/  F2FP.F16.F32.PACK_AB R80, R113, R112 ;  /* 0x000000707150723e */ /* 0x000fc400000000ff */
[----:B------:R-:W-:Y:S01]  /*10650*/  F2FP.F16.F32.PACK_AB R81, R115, R114 ;  /* 0x000000727351723e */ /* 0x000fe200000000ff */
[----:B------:R-:W-:Y:S01]  /*10660*/  STSM.16.M88.4 [R130], R12 ;  /* 0x0000000c82007844 */ /* 0x000fe20000000200 */
[----:B------:R-:W-:Y:S02]  /*10670*/  F2FP.F16.F32.PACK_AB R82, R117, R116 ;  /* 0x000000747552723e */ /* 0x000fe400000000ff */
[----:B------:R-:W-:Y:S02]  /*10680*/  F2FP.F16.F32.PACK_AB R83, R119, R118 ;  /* 0x000000767753723e */ /* 0x000fe400000000ff */
[----:B------:R-:W-:-:S03]  /*10690*/  ISETP.NE.U32.AND P0, PT, RZ, UR14, PT ;  /* 0x0000000eff007c0c */ /* 0x000fc6000bf05070 */
[----:B------:R1:W-:Y:S01]  /*106a0*/  STSM.16.M88.4 [R5], R80 ;  /* 0x0000005005007844 */ /* 0x0003e20000000200 */
[----:B------:R-:W-:Y:S01]  /*106b0*/  BAR.SYNC.DEFER_BLOCKING 0x1, 0x100 ;  /* 0x0044000000007b1d */ /* 0x000fe20000010000 */
[----:B------:R-:W-:Y:S02]  /*106c0*/  ISETP.NE.AND.EX P0, PT, RZ, UR15, PT, P0 ;  /* 0x0000000fff007c0c */ /* 0x000fe4000bf05300 */
[----:B0-----:R-:W-:-:S05]  /*106d0*/  ISETP.NE.U32.AND P1, PT, R86, RZ, PT ;  /* 0x000000ff5600720c */ /* 0x001fca0003f25070 */
[----:B-1----:R-:W0:Y:S06]  /*106e0*/  LDC R80, c[0x0][0xbe8] ;  /* 0x0002fa00ff507b82 */ /* 0x002e2c0000000800 */
[----:B------:R-:W2:Y:S01]  /*106f0*/  @P0 LDG.E R84, desc[UR18][R16.64] ;  /* 0x0000001210540981 */ /* 0x000ea2000c1e1900 */
[----:B------:R-:W-:Y:S01]  /*10700*/  R2UR UR4, R87 ;  /* 0x00000000570472ca */ /* 0x000fe200000e0000 */
[----:B------:R-:W-:-:S12]  /*10710*/  VOTEU.ANY UP0, P1 ;  /* 0x00000000003f7886 */ /* 0x000fd80000800100 */
[----:B------:R-:W-:Y:S01]  /*10720*/  UISETP.NE.AND.EX UP0, UPT, UR4, URZ, UPT, UP0 ;  /* 0x0000003f0400728c */ /* 0x000fe2000bf05300 */
[----:B0-----:R-:W-:Y:S02]  /*10730*/  ISETP.NE.AND P1, PT, R80, 0x1, PT ;  /* 0x000000015000780c */ /* 0x001fe40003f25270 */
[----:B------:R-:W-:Y:S02]  /*10740*/  ULDC UR4, c[0x0][0xa88] ;  /* 0x0002a20000047ab9 */ /* 0x000fe40000000800 */
[----:B------:R-:W-:Y:S01]  /*10750*/  IMAD.U32 R5, RZ, RZ, UR4 ;  /* 0x00000004ff057e24 */ /* 0x000fe2000f8e00ff */
[----:B------:R-:W-:Y:S01]  /*10760*/  PLOP3.LUT P4, PT, PT, PT, UP0, 0x80, 0x0 ;  /* 0x000000000000781c */ /* 0x000fe20003f8f008 */
[----:B------:R-:W-:-:S04]  /*10770*/  ULDC UR4, c[0x0][0xad4] ;  /* 0x0002b50000047ab9 */ /* 0x000fc80000000800 */
[----:B------:R-:W-:Y:S02]  /*10780*/  @UP0 ULDC.64 UR12, c[0x0][0xc08] ;  /* 0x00030200000c0ab9 */ /* 0x000fe40000000a00 */
[----:B------:R-:W-:Y:S01]  /*10790*/  @UP0 UIMAD.WIDE UR12, UR9, 0x4, UR12 ;  /* 0x00000004090c08a5 */ /* 0x000fe2000f8e020c */
[----:B------:R-:W0:Y:S01]  /*107a0*/  @P1 LDC R10, c[0x0][0xbec] ;  /* 0x0002fb00ff0a1b82 */ /* 0x000e220000000800 */
[----:B------:R-:W-:-:S04]  /*107b0*/  UISETP.NE.AND UP0, UPT, UR17, URZ, UPT ;  /* 0x0000003f1100728c */ /* 0x000fc8000bf05270 */
[----:B------:R-:W-:Y:S01]  /*107c0*/  USEL UR4, UR17, UR4, UP0 ;  /* 0x0000000411047287 */ /* 0x000fe20008000000 */
[----:B------:R-:W-:Y:S02]  /*107d0*/  IMAD.U32 R8, RZ, RZ, UR12 ;  /* 0x0000000cff087e24 */ /* 0x000fe4000f8e00ff */
[----:B------:R-:W1:Y:S01]  /*107e0*/  @P1 LDC R13, c[0x0][0xbf0] ;  /* 0x0002fc00ff0d1b82 */ /* 0x000e620000000800 */
[----:B------:R-:W-:Y:S01]  /*107f0*/  UISETP.GT.AND UP1, UPT, UR4, 0x1, UPT ;  /* 0x000000010400788c */ /* 0x000fe2000bf24270 */
[----:B------:R-:W-:Y:S01]  /*10800*/  IMAD.U32 R9, RZ, RZ, UR13 ;  /* 0x0000000dff097e24 */ /* 0x000fe2000f8e00ff */
[----:B------:R-:W-:Y:S02]  /*10810*/  UMOV UR22, 0x9b8 ;  /* 0x000009b800167882 */ /* 0x000fe40000000000 */
[----:B------:R-:W-:Y:S02]  /*10820*/  USEL UR22, UR22, 0x978, UP1 ;  /* 0x0000097816167887 */ /* 0x000fe40008800000 */
[----:B------:R-:W-:Y:S01]  /*10830*/  UISETP.NE.U32.AND UP0, UPT, UR14, URZ, UPT ;  /* 0x0000003f0e00728c */ /* 0x000fe2000bf05070 */
[----:B------:R-:W-:Y:S01]  /*10840*/  VIADD R15, R23, UR60 ;  /* 0x0000003c170f7c36 */ /* 0x000fe20008000000 */
[----:B------:R-:W-:Y:S01]  /*10850*/  USHF.R.S32.HI UR12, URZ, 0x1f, UR9 ;  /* 0x0000001f3f0c7899 */ /* 0x000fe20008011409 */
[----:B------:R0:W5:Y:S01]  /*10860*/  @P4 LDG.E R5, desc[UR18][R8.64] ;  /* 0x0000001208054981 */ /* 0x000162000c1e1900 */
[----:B------:R-:W-:Y:S01]  /*10870*/  UMOV UR4, URZ ;  /* 0x0000003f00047c82 */ /* 0x000fe20008000000 */
[----:B------:R-:W-:Y:S01]  /*10880*/  UISETP.NE.AND.EX UP0, UPT, UR15, URZ, UPT, UP0 ;  /* 0x0000003f0f00728c */ /* 0x000fe2000bf05300 */
[----:B------:R-:W-:Y:S01]  /*10890*/  IMAD.MOV.U32 R11, RZ, RZ, R15 ;  /* 0x000000ffff0b7224 */ /* 0x000fe200078e000f */
[----:B------:R-:W-:-:S02]  /*108a0*/  USEL UR20, UR16, URZ, UP1 ;  /* 0x0000003f10147287 */ /* 0x000fc40008800000 */
[----:B------:R-:W-:Y:S02]  /*108b0*/  USEL UR9, UR9, URZ, !UP0 ;  /* 0x0000003f09097287 */ /* 0x000fe4000c000000 */
[----:B------:R-:W-:Y:S01]  /*108c0*/  USEL UR21, UR12, URZ, !UP0 ;  /* 0x0000003f0c157287 */ /* 0x000fe2000c000000 */
[----:B------:R-:W-:Y:S02]  /*108d0*/  ULDC.64 UR16, c[0x0][UR22+0x220] ;  /* 0x0000880016107abb */ /* 0x000fe40008000a00 */
[----:B------:R-:W-:Y:S01]  /*108e0*/  ULDC.64 UR12, c[0x0][UR22+0x218] ;  /* 0x00008600160c7abb */ /* 0x000fe20008000a00 */
[----:B------:R-:W-:Y:S01]  /*108f0*/  ULDC.64 UR18, c[0x0][UR22+0x228] ;  /* 0x00008a0016127abb */ /* 0x000fe20008000a00 */
[----:B------:R-:W-:Y:S01]  /*10900*/  UIMAD.WIDE.U32 UR14, UR12, UR23, URZ ;  /* 0x000000170c0e72a5 */ /* 0x000fe2000f8e003f */
[----:B0-----:R-:W-:Y:S01]  /*10910*/  @P1 IMAD.HI.U32 R8, R15, R10, RZ ;  /* 0x0000000a0f081227 */ /* 0x001fe200078e00ff */
[----:B------:R-:W-:Y:S02]  /*10920*/  UIMAD UR23, UR13, UR23, URZ ;  /* 0x000000170d1772a4 */ /* 0x000fe4000f8e023f */
[----:B------:R-:W-:-:S02]  /*10930*/  UIMAD UR17, UR17, UR9, URZ ;  /* 0x00000009111172a4 */ /* 0x000fc4000f8e023f */
[----:B------:R-:W-:Y:S01]  /*10940*/  UIMAD.WIDE.U32 UR24, UR18, UR20, URZ ;  /* 0x00000014121872a5 */ /* 0x000fe2000f8e003f */
[----:B-1----:R-:W-:Y:S01]  /*10950*/  @P1 SHF.R.U32.HI R11, RZ, R13, R8 ;  /* 0x0000000dff0b1219 */ /* 0x002fe20000011608 */
[----:B------:R-:W-:Y:S02]  /*10960*/  UIMAD.WIDE.U32 UR12, UR16, UR9, URZ ;  /* 0x00000009100c72a5 */ /* 0x000fe4000f8e003f */
[----:B------:R-:W-:Y:S02]  /*10970*/  UIMAD UR18, UR19, UR20, URZ ;  /* 0x00000014131272a4 */ /* 0x000fe4000f8e023f */
[----:B------:R-:W-:Y:S01]  /*10980*/  UIMAD UR17, UR16, UR21, UR17 ;  /* 0x00000015101172a4 */ /* 0x000fe2000f8e0211 */
[----:B------:R-:W-:Y:S01]  /*10990*/  IMAD.U32 R8, RZ, RZ, UR24 ;  /* 0x00000018ff087e24 */ /* 0x000fe2000f8e00ff */
[----:B------:R-:W-:Y:S01]  /*109a0*/  UIADD3 UR18, UR25, UR18, URZ ;  /* 0x0000001219127290 */ /* 0x000fe2000fffe03f */
[----:B------:R-:W-:Y:S01]  /*109b0*/  IMAD.MOV R13, RZ, RZ, -R11 ;  /* 0x000000ffff0d7224 */ /* 0x000fe200078e0a0b */
[----:B------:R-:W-:Y:S01]  /*109c0*/  UIADD3 UR23, UR15, UR23, URZ ;  /* 0x000000170f177290 */ /* 0x000fe2000fffe03f */
[----:B------:R-:W-:Y:S01]  /*109d0*/  IMAD.U32 R9, RZ, RZ, UR25 ;  /* 0x00000019ff097e24 */ /* 0x000fe2000f8e00ff */
[----:B------:R-:W-:Y:S01]  /*109e0*/  UIADD3 UR17, UR13, UR17, URZ ;  /* 0x000000110d117290 */ /* 0x000fe2000fffe03f */
[----:B------:R-:W-:Y:S01]  /*109f0*/  IMAD R13, R80, R13, R15 ;  /* 0x0000000d500d7224 */ /* 0x000fe200078e020f */
[----:B------:R-:W-:Y:S01]  /*10a00*/  SHF.R.S32.HI R9, RZ, 0x1f, R11 ;  /* 0x0000001fff097819 */ /* 0x000fe2000001140b */
[----:B------:R-:W-:-:S03]  /*10a10*/  IMAD.U32 R12, RZ, RZ, UR18 ;  /* 0x00000012ff0c7e24 */ /* 0x000fc6000f8e00ff */
[----:B------:R-:W-:Y:S02]  /*10a20*/  SHF.R.S32.HI R10, RZ, 0x1f, R13 ;  /* 0x0000001fff0a7819 */ /* 0x000fe4000001140d */
[----:B--2---:R-:W-:-:S13]  /*10a30*/  @P0 R2UR UR4, R84 ;  /* 0x00000000540402ca */ /* 0x004fda00000e0000 */
[----:B------:R-:W-:Y:S02]  /*10a40*/  UIADD3 UR14, UP0, UP2, UR12, UR14, UR4 ;  /* 0x0000000e0c0e7290 */ /* 0x000fe4000fa1e004 */
[----:B------:R-:W-:Y:S01]  /*10a50*/  USHF.R.S32.HI UR16, URZ, 0x1f, UR4 ;  /* 0x0000001f3f107899 */ /* 0x000fe20008011404 */
[----:B------:R-:W-:-:S03]  /*10a60*/  ULDC.64 UR12, c[0x0][UR22+0x210] ;  /* 0x00008400160c7abb */ /* 0x000fc60008000a00 */
[----:B------:R-:W-:Y:S01]  /*10a70*/  IADD3 R8, P2, P3, R11, UR14, R8 ;  /* 0x0000000e0b087c10 */ /* 0x000fe2000fb5e008 */
[----:B------:R-:W-:Y:S01]  /*10a80*/  UIADD3.X UR14, UR17, UR23, UR16, UP0, UP2 ;  /* 0x00000017110e7290 */ /* 0x000fe200087e4410 */
[----:B------:R-:W-:-:S04]  /*10a90*/  IMAD R11, R13, UR13, RZ ;  /* 0x0000000d0d0b7c24 */ /* 0x000fc8000f8e02ff */
[----:B------:R-:W-:Y:S01]  /*10aa0*/  IMAD R11, R10, UR12, R11 ;  /* 0x0000000c0a0b7c24 */ /* 0x000fe2000f8e020b */
[----:B------:R-:W-:Y:S01]  /*10ab0*/  IADD3.X R9, R9, UR14, R12, P2, P3 ;  /* 0x0000000e09097c10 */ /* 0x000fe200097e640c */
[----:B------:R-:W-:Y:S01]  /*10ac0*/  ULDC.64 UR14, c[0x0][0xba8] ;  /* 0x0002ea00000e7ab9 */ /* 0x000fe20000000a00 */
        /* <DEDUP_REMOVED lines=12> */
.L_x_4444:
[----:B------:R-:W2:Y:S01]  /*10b90*/  LDL R13, [R1+0x2c] ;  /* 0x00002c00010d7983 */ /* 0x000ea20000100800 */
[----:B-----5:R-:W-:Y:S01]  /*10ba0*/  IMAD R16, R5, R80, RZ ;  /* 0x0000005005107224 */ /* 0x020fe200078e02ff */
        /* <DEDUP_REMOVED lines=8> */
[----:B------:R-:W-:-:S04]  /*10c30*/  ISETP.GE.OR P2, PT, R17, R16, P0 ;  /* 0x000000101100720c */ /* 0x000fc80000746670 */
[----:B------:R-:W-:-:S09]  /*10c40*/  ISETP.GE.OR P0, PT, R13, R16, P0 ;  /* 0x000000100d00720c */ /* 0x000fd20000706670 */
[----:B0-----:R0:W-:Y:S04]  /*10c50*/  @!P2 ST.E desc[UR12][R8.64], R0 ;  /* 0x000000000800a985 */ /* 0x0011e8000c10190c */
[----:B-1----:R0:W-:Y:S01]  /*10c60*/  @!P0 ST.E desc[UR12][R10.64], R4 ;  /* 0x000000040a008985 */ /* 0x0021e2000c10190c */
[----:B------:R-:W-:-:S13]  /*10c70*/  PLOP3.LUT P0, PT, PT, PT, UP1, 0x80, 0x0 ;  /* 0x000000000000781c */ /* 0x000fda0003f0f018 */
[----:B0-----:R-:W-:Y:S05]  /*10c80*/  @P0 BRA `(.L_x_4445) ;  /* 0x0000000c00580947 */ /* 0x001fea0003800000 */
[----:B------:R-:W-:Y:S01]  /*10c90*/  IMAD R2, R221, 0x40, R22 ;  /* 0x00000040dd027824 */ /* 0x000fe200078e0216 */
[----:B------:R-:W-:Y:S01]  /*10ca0*/  ULDC.64 UR12, c[0x0][0x208] ;  /* 0x00008200000c7ab9 */ /* 0x000fe20000000a00 */
[----:B------:R-:W-:Y:S01]  /*10cb0*/  IMAD.MOV.U32 R3, RZ, RZ, 0x2 ;  /* 0x00000002ff037424 */ /* 0x000fe200078e00ff */
[----:B------:R-:W-:Y:S01]  /*10cc0*/  ULDC.64 UR14, c[0x0][0xaa0] ;  /* 0x0002a800000e7ab9 */ /* 0x000fe20000000a00 */
[----:B------:R-:W0:Y:S01]  /*10cd0*/  @P1 LDC R21, c[0x0][0xbf0] ;  /* 0x0002fc00ff151b82 */ /* 0x000e220000000800 */
[----:B------:R-:W-:Y:S01]  /*10ce0*/  R2UR UR17, R197 ;  /* 0x00000000c51172ca */ /* 0x000fe200000e0000 */
[----:B------:R-:W-:-:S03]  /*10cf0*/  IMAD.WIDE R2, R2, R3, UR10 ;  /* 0x0000000a02027e25 */ /* 0x000fc6000f8e0203 */
[C---:B------:R-:W-:Y:S02]  /*10d00*/  IADD3 R9, P4, R2.reuse, 0x1000, RZ ;  /* 0x0000100002097810 */ /* 0x040fe40007f9e0ff */
[C---:B------:R-:W-:Y:S02]  /*10d10*/  IADD3 R13, P3, R2.reuse, 0x2000, RZ ;  /* 0x00002000020d7810 */ /* 0x040fe40007f7e0ff */
[C---:B------:R-:W-:Y:S02]  /*10d20*/  IADD3 R25, P6, R2.reuse, 0x3000, RZ ;  /* 0x0000300002197810 */ /* 0x040fe40007fde0ff */
[C---:B------:R-:W-:Y:S02]  /*10d30*/  IADD3 R29, P5, R2.reuse, 0x4000, RZ ;  /* 0x00004000021d7810 */ /* 0x040fe40007fbe0ff */
[----:B------:R-:W-:Y:S02]  /*10d40*/  IADD3 R33, P2, R2, 0x5000, RZ ;  /* 0x0000500002217810 */ /* 0x000fe40007f5e0ff */
        /* <DEDUP_REMOVED lines=28> */
[C---:B------:R-:W-:Y:S02]  /*10f10*/  LOP3.LUT R7, R2.reuse, 0x380, RZ, 0xc0, !PT ;  /* 0x0000038002077812 */ /* 0x040fe400078ec0ff */
[----:B------:R-:W-:Y:S01]  /*10f20*/  IADD3 R5, P2, R2, 0xb000, RZ ;  /* 0x0000b00002057810 */ /* 0x000fe20007f5e0ff */
[----:B------:R-:W5:Y:S01]  /*10f30*/  LD.E.128 R28, desc[UR12][R28.64] ;  /* 0x0000000c1c1c7980 */ /* 0x000f62000c101d00 */
[----:B------:R-:W-:-:S02]  /*10f40*/  LOP3.LUT R36, R37, 0x380, RZ, 0xc0, !PT ;  /* 0x0000038025247812 */ /* 0x000fc400078ec0ff */
[----:B------:R-:W-:Y:S01]  /*10f50*/  LOP3.LUT R40, R41, 0x380, RZ, 0xc0, !PT ;  /* 0x0000038029287812 */ /* 0x000fe200078ec0ff */
[----:B------:R-:W-:Y:S01]  /*10f60*/  IMAD.X R57, RZ, RZ, R3, P2 ;  /* 0x000000ffff397224 */ /* 0x000fe200010e0603 */
[----:B------:R-:W-:Y:S01]  /*10f70*/  LOP3.LUT R44, R45, 0x380, RZ, 0xc0, !PT ;  /* 0x000003802d2c7812 */ /* 0x000fe200078ec0ff */
[----:B------:R-:W5:Y:S01]  /*10f80*/  LD.E.128 R32, desc[UR12][R32.64] ;  /* 0x0000000c20207980 */ /* 0x000f62000c101d00 */
[----:B------:R-:W-:Y:S02]  /*10f90*/  LOP3.LUT R48, R49, 0x380, RZ, 0xc0, !PT ;  /* 0x0000038031307812 */ /* 0x000fe400078ec0ff */
[----:B------:R-:W-:Y:S02]  /*10fa0*/  LOP3.LUT R52, R53, 0x380, RZ, 0xc0, !PT ;  /* 0x0000038035347812 */ /* 0x000fe400078ec0ff */
[----:B------:R-:W-:Y:S02]  /*10fb0*/  SHF.R.U64 R7, R7, 0x3, RZ ;  /* 0x0000000307077819 */ /* 0x000fe400000012ff */
[----:B------:R-:W-:-:S02]  /*10fc0*/  LOP3.LUT R0, R5, 0x380, RZ, 0xc0, !PT ;  /* 0x0000038005007812 */ /* 0x000fc400078ec0ff */
[----:B------:R-:W-:Y:S02]  /*10fd0*/  SHF.R.U64 R36, R36, 0x3, RZ ;  /* 0x0000000324247819 */ /* 0x000fe400000012ff */
[----:B------:R-:W-:Y:S02]  /*10fe0*/  SHF.R.U64 R40, R40, 0x3, RZ ;  /* 0x0000000328287819 */ /* 0x000fe400000012ff */
[----:B------:R-:W-:Y:S02]  /*10ff0*/  SHF.R.U64 R44, R44, 0x3, RZ ;  /* 0x000000032c2c7819 */ /* 0x000fe400000012ff */
[----:B------:R-:W-:Y:S02]  /*11000*/  SHF.R.U64 R48, R48, 0x3, RZ ;  /* 0x0000000330307819 */ /* 0x000fe400000012ff */
[----:B------:R-:W-:Y:S02]  /*11010*/  SHF.R.U64 R52, R52, 0x3, RZ ;  /* 0x0000000334347819 */ /* 0x000fe400000012ff */
[----:B------:R-:W-:-:S02]  /*11020*/  LOP3.LUT R2, R7, R2, RZ, 0x3c, !PT ;  /* 0x0000000207027212 */ /* 0x000fc400078e3cff */
        /* <DEDUP_REMOVED lines=12> */
[----:B------:R-:W5:Y:S04]  /*110f0*/  LD.E.128 R36, desc[UR12][R36.64] ;  /* 0x0000000c24247980 */ /* 0x000f68000c101d00 */
[----:B------:R1:W5:Y:S04]  /*11100*/  LD.E.128 R4, desc[UR12][R2.64] ;  /* 0x0000000c02047980 */ /* 0x000368000c101d00 */
[----:B------:R-:W5:Y:S04]  /*11110*/  LD.E.128 R40, desc[UR12][R40.64] ;  /* 0x0000000c28287980 */ /* 0x000f68000c101d00 */
[----:B------:R-:W5:Y:S01]  /*11120*/  LD.E.128 R44, desc[UR12][R44.64] ;  /* 0x0000000c2c2c7980 */ /* 0x000f62000c101d00 */
[----:B-1----:R-:W1:Y:S03]  /*11130*/  @P1 LDC R3, c[0x0][0xbec] ;  /* 0x0002fb00ff031b82 */ /* 0x002e660000000800 */
[----:B------:R-:W5:Y:S04]  /*11140*/  LD.E.128 R48, desc[UR12][R48.64] ;  /* 0x0000000c30307980 */ /* 0x000f68000c101d00 */
[----:B------:R-:W5:Y:S04]  /*11150*/  LD.E.128 R52, desc[UR12][R52.64] ;  /* 0x0000000c34347980 */ /* 0x000f68000c101d00 */
[----:B------:R-:W5:Y:S01]  /*11160*/  LD.E.128 R56, desc[UR12][R56.64] ;  /* 0x0000000c38387980 */ /* 0x000f62000c101d00 */
[----:B------:R-:W-:-:S02]  /*11170*/  UIMAD UR12, UR16, UR14, URZ ;  /* 0x0000000e100c72a4 */ /* 0x000fc4000f8e023f */
[----:B------:R-:W-:Y:S01]  /*11180*/  UIMAD.WIDE.U32 UR10, UR4, UR14, URZ ;  /* 0x0000000e040a72a5 */ /* 0x000fe2000f8e003f */
[----:B------:R-:W-:Y:S01]  /*11190*/  IMAD R0, R194, 0x20, R221 ;  /* 0x00000020c2007824 */ /* 0x000fe200078e02dd */
[----:B------:R-:W-:Y:S01]  /*111a0*/  UIMAD UR12, UR4, UR15, UR12 ;  /* 0x0000000f040c72a4 */ /* 0x000fe2000f8e020c */
[----:B------:R-:W-:Y:S01]  /*111b0*/  @!PT LDS RZ, [RZ] ;  /* 0x00000000fffff984 */ /* 0x000fe20000000800 */
[----:B------:R-:W-:Y:S01]  /*111c0*/  @!PT LDS RZ, [RZ] ;  /* 0x00000000fffff984 */ /* 0x000fe20000000800 */
[----:B------:R-:W-:Y:S01]  /*111d0*/  @!PT LDS RZ, [RZ] ;  /* 0x00000000fffff984 */ /* 0x000fe20000000800 */
[----:B------:R-:W-:Y:S01]  /*111e0*/  @!PT LDS RZ, [RZ] ;  /* 0x00000000fffff984 */ /* 0x000fe20000000800 */
[----:B------:R2:W-:Y:S06]  /*111f0*/  MEMBAR.ALL.CTA ;  /* 0x0000000000007992 */ /* 0x0005ec0000008000 */
[----:B--2---:R-:W2:Y:S01]  /*11200*/  FENCE.VIEW.ASYNC.S ;  /* 0x00000000000073c6 */ /* 0x004ea20000000000 */
[----:B------:R-:W-:-:S03]  /*11210*/  UIADD3 UR11, UR11, UR12, URZ ;  /* 0x0000000c0b0b7290 */ /* 0x000fc6000fffe03f */
[----:B------:R-:W-:Y:S01]  /*11220*/  ULDC.64 UR12, c[0x0][0xae8] ;  /* 0x0002ba00000c7ab9 */ /* 0x000fe20000000a00 */
[----:B------:R-:W-:Y:S01]  /*11230*/  VIADD R20, R0, UR60 ;  /* 0x0000003c00147c36 */ /* 0x000fe20008000000 */
[----:B------:R-:W-:Y:S02]  /*11240*/  UIMAD.WIDE.U32 UR10, UR17, UR12, UR10 ;  /* 0x0000000c110a72a5 */ /* 0x000fe4000f8e000a */
[----:B------:R-:W-:Y:S01]  /*11250*/  USHF.R.S32.HI UR4, URZ, 0x1f, UR9 ;  /* 0x0000001f3f047899 */ /* 0x000fe20008011409 */
[----:B-1----:R-:W-:Y:S01]  /*11260*/  @P1 IMAD.HI.U32 R0, R20, R3, RZ ;  /* 0x0000000314001227 */ /* 0x002fe200078e00ff */
[----:B------:R-:W-:-:S03]  /*11270*/  UIMAD UR11, UR17, UR13, UR11 ;  /* 0x0000000d110b72a4 */ /* 0x000fc6000f8e020b */
[----:B------:R-:W-:Y:S02]  /*11280*/  ULDC.64 UR12, c[0x0][0xaf0] ;  /* 0x0002bc00000c7ab9 */ /* 0x000fe40000000a00 */
[----:B------:R-:W-:Y:S01]  /*11290*/  UIMAD UR4, UR4, UR12, URZ ;  /* 0x0000000c040472a4 */ /* 0x000fe2000f8e023f */
[----:B------:R-:W-:Y:S01]  /*112a0*/  IMAD.MOV.U32 R17, RZ, RZ, R20 ;  /* 0x000000ffff117224 */ /* 0x000fe200078e0014 */
[----:B0-----:R-:W-:Y:S01]  /*112b0*/  @P1 SHF.R.U32.HI R17, RZ, R21, R0 ;  /* 0x00000015ff111219 */ /* 0x001fe20000011600 */
[----:B------:R-:W-:Y:S02]  /*112c0*/  UIMAD.WIDE.U32 UR10, UR9, UR12, UR10 ;  /* 0x0000000c090a72a5 */ /* 0x000fe4000f8e000a */
[----:B------:R-:W-:Y:S01]  /*112d0*/  UIMAD UR4, UR9, UR13, UR4 ;  /* 0x0000000d090472a4 */ /* 0x000fe2000f8e0204 */
[--C-:B------:R-:W-:Y:S01]  /*112e0*/  SHF.R.S32.HI R0, RZ, 0x1f, R17.reuse ;  /* 0x0000001fff007819 */ /* 0x100fe20000011411 */
[----:B------:R-:W-:Y:S01]  /*112f0*/  IMAD.MOV R21, RZ, RZ, -R17 ;  /* 0x000000ffff157224 */ /* 0x000fe200078e0a11 */
[----:B------:R-:W-:Y:S01]  /*11300*/  ULDC.64 UR12, c[0x0][0xae0] ;  /* 0x0002b800000c7ab9 */ /* 0x000fe20000000a00 */
[----:B------:R-:W-:-:S02]  /*11310*/  UIADD3 UR4, UR11, UR4, URZ ;  /* 0x000000040b047290 */ /* 0x000fc4000fffe03f */
[----:B------:R-:W-:Y:S02]  /*11320*/  IMAD.U32 R3, RZ, RZ, UR11 ;  /* 0x0000000bff037e24 */ /* 0x000fe4000f8e00ff */
[----:B------:R-:W-:Y:S02]  /*11330*/  IMAD R0, R0, UR12, RZ ;  /* 0x0000000c00007c24 */ /* 0x000fe4000f8e02ff */
[----:B------:R-:W-:Y:S02]  /*11340*/  IMAD R21, R80, R21, R20 ;  /* 0x0000001550157224 */ /* 0x000fe400078e0214 */
[----:B------:R-:W-:Y:S01]  /*11350*/  IMAD.U32 R2, RZ, RZ, UR10 ;  /* 0x0000000aff027e24 */ /* 0x000fe2000f8e00ff */
[----:B------:R-:W-:Y:S01]  /*11360*/  ULDC.64 UR10, c[0x0][0xad8] ;  /* 0x0002b600000a7ab9 */ /* 0x000fe20000000a00 */
[----:B------:R-:W-:Y:S02]  /*11370*/  IMAD.U32 R3, RZ, RZ, UR4 ;  /* 0x00000004ff037e24 */ /* 0x000fe4000f8e00ff */
[C---:B------:R-:W-:Y:S01]  /*11380*/  IMAD R61, R17.reuse, UR13, R0 ;  /* 0x0000000d113d7c24 */ /* 0x040fe2000f8e0200 */
[----:B------:R-:W-:Y:S01]  /*11390*/  SHF.R.S32.HI R0, RZ, 0x1f, R21 ;  /* 0x0000001fff007819 */ /* 0x000fe20000011415 */
[----:B------:R-:W-:-:S04]  /*113a0*/  IMAD.WIDE.U32 R2, R17, UR12, R2 ;  /* 0x0000000c11027c25 */ /* 0x000fc8000f8e0002 */
[----:B------:R-:W-:Y:S02]  /*113b0*/  VIADD R63, R221, UR60 ;  /* 0x0000003cdd3f7c36 */ /* 0x000fe40008000000 */
[----:B------:R-:W-:Y:S02]  /*113c0*/  IMAD.IADD R3, R3, 0x1, R61 ;  /* 0x0000000103037824 */ /* 0x000fe400078e023d */
[----:B------:R-:W-:Y:S02]  /*113d0*/  IMAD R0, R0, UR10, RZ ;  /* 0x0000000a00007c24 */ /* 0x000fe4000f8e02ff */
[----:B------:R-:W-:Y:S01]  /*113e0*/  VIADD R17, R63, 0x20 ;  /* 0x000000203f117836 */ /* 0x000fe20000000000 */
[----:B------:R-:W-:Y:S01]  /*113f0*/  UIADD3 UR8, UR8, 0x30820, URZ ;  /* 0x0003082008087890 */ /* 0x000fe2000fffe03f */
[C---:B------:R-:W-:Y:S02]  /*11400*/  IMAD R61, R21.reuse, UR11, R0 ;  /* 0x0000000b153d7c24 */ /* 0x040fe4000f8e0200 */
[----:B------:R-:W-:Y:S01]  /*11410*/  IMAD.WIDE.U32 R2, R21, UR10, R2 ;  /* 0x0000000a15027c25 */ /* 0x000fe2000f8e0002 */
[-C--:B------:R-:W-:Y:S01]  /*11420*/  ISETP.GE.AND P1, PT, R17, R16.reuse, PT ;  /* 0x000000101100720c */ /* 0x080fe20003f26270 */
[----:B------:R-:W-:Y:S01]  /*11430*/  ULDC.64 UR10, c[0x0][0xa80] ;  /* 0x0002a000000a7ab9 */ /* 0x000fe20000000a00 */
[C---:B------:R-:W-:Y:S01]  /*11440*/  ISETP.GE.AND P2, PT, R63.reuse, R16, PT ;  /* 0x000000103f00720c */ /* 0x040fe20003f46270 */
[----:B------:R-:W-:Y:S01]  /*11450*/  VIADD R17, R63, 0x40 ;  /* 0x000000403f117836 */ /* 0x000fe20000000000 */
[----:B------:R-:W-:Y:S01]  /*11460*/  UPRMT UR8, URZ, 0x654, UR8 ;  /* 0x000006543f087896 */ /* 0x000fe20008000008 */
[----:B------:R-:W-:Y:S01]  /*11470*/  IMAD.IADD R3, R3, 0x1, R61 ;  /* 0x0000000103037824 */ /* 0x000fe200078e023d */
[----:B------:R-:W-:-:S02]  /*11480*/  LEA R0, P3, R2, UR10, 0x1 ;  /* 0x0000000a02007c11 */ /* 0x000fc4000f8608ff */
[----:B------:R-:W-:Y:S02]  /*11490*/  ISETP.GE.AND P0, PT, R17, R16, PT ;  /* 0x000000101100720c */ /* 0x000fe40003f06270 */
[----:B------:R-:W-:Y:S01]  /*114a0*/  LEA.HI.X R17, R2, UR11, R3, 0x1, P3 ;  /* 0x0000000b02117c11 */ /* 0x000fe200098f0c03 */
[----:B------:R-:W-:Y:S01]  /*114b0*/  VIADD R64, R22, 0x40 ;  /* 0x0000004016407836 */ /* 0x000fe20000000000 */
[----:B--2---:R0:W1:Y:S01]  /*114c0*/  SHFL.IDX PT, R60, R0, RZ, 0x181f ;  /* 0x00181fff003c7589 */ /* 0x00406200000e0000 */
[----:B------:R-:W-:Y:S01]  /*114d0*/  SYNCS.ARRIVE.TRANS64.RED.A1T0 RZ, [UR8], RZ ;  /* 0x000000ffffff79a7 */ /* 0x000fe20008100408 */
[----:B------:R-:W-:Y:S02]  /*114e0*/  BSSY B1, `(.L_x_4446) ;  /* 0x0000014000017945 */ /* 0x000fe40003800000 */
        /* <DEDUP_REMOVED lines=11> */
[-C--:B------:R-:W-:Y:S02]  /*115a0*/  @!P3 LEA R20, P5, R64, R60.reuse, 0x1 ;  /* 0x0000003c4014b211 */ /* 0x080fe400078a08ff */
[-C--:B--2---:R-:W-:Y:S02]  /*115b0*/  @!P4 LEA.HI.X R3, R22, R61.reuse, R62, 0x1, P6 ;  /* 0x0000003d1603c211 */ /* 0x084fe400030f0c3e */
[C---:B------:R-:W-:Y:S02]  /*115c0*/  @!P2 LEA R60, P6, R193.reuse, R60, 0x1 ;  /* 0x0000003cc13ca211 */ /* 0x040fe400078c08ff */
[-C--:B------:R-:W-:Y:S01]  /*115d0*/  @!P3 LEA.HI.X R21, R64, R61.reuse, R65, 0x1, P5 ;  /* 0x0000003d4015b211 */ /* 0x080fe200028f0c41 */
[----:B-----5:R3:W-:Y:S01]  /*115e0*/  @!P4 ST.E.128 desc[UR8][R2.64], R4 ;  /* 0x000000040200c985 */ /* 0x0207e2000c101d08 */
[----:B------:R-:W-:-:S03]  /*115f0*/  @!P2 LEA.HI.X R61, R193, R61, R66, 0x1, P6 ;  /* 0x0000003dc13da211 */ /* 0x000fc600030f0c42 */
[----:B------:R3:W-:Y:S04]  /*11600*/  @!P3 ST.E.128 desc[UR8][R20.64], R28 ;  /* 0x0000001c1400b985 */ /* 0x0007e8000c101d08 */
[----:B------:R3:W-:Y:S02]  /*11610*/  @!P2 ST.E.128 desc[UR8][R60.64], R44 ;  /* 0x0000002c3c00a985 */ /* 0x0007e4000c101d08 */
.L_x_4447:
[----:B------:R-:W-:Y:S05]  /*11620*/  BSYNC B1 ;  /* 0x0000000000017941 */ /* 0x000fea0003800000 */
.L_x_4446:
        /* <DEDUP_REMOVED lines=8> */
[----:B------:R-:W-:-:S09]  /*116b0*/  ISETP.GE.AND P6, PT, R193, UR4, PT ;  /* 0x00000004c1007c0c */ /* 0x000fd2000bfc6270 */
[-C--:B0-----:R-:W-:Y:S02]  /*116c0*/  @!P4 LEA R2, P1, R22, R6.reuse, 0x1 ;  /* 0x000000061602c211 */ /* 0x081fe400078208ff */
[-C--:B------:R-:W-:Y:S02]  /*116d0*/  @!P5 LEA R4, P2, R64, R6.reuse, 0x1 ;  /* 0x000000064004d211 */ /* 0x080fe400078408ff */
[C---:B------:R-:W-:Y:S02]  /*116e0*/  @!P6 LEA R6, P3, R193.reuse, R6, 0x1 ;  /* 0x00000006c106e211 */ /* 0x040fe400078608ff */
[-C--:B----4-:R-:W-:Y:S02]  /*116f0*/  @!P4 LEA.HI.X R3, R22, R7.reuse, R62, 0x1, P1 ;  /* 0x000000071603c211 */ /* 0x090fe400008f0c3e */
[-C--:B------:R-:W-:Y:S02]  /*11700*/  @!P5 LEA.HI.X R5, R64, R7.reuse, R65, 0x1, P2 ;  /* 0x000000074005d211 */ /* 0x080fe400010f0c41 */
[----:B------:R-:W-:Y:S01]  /*11710*/  @!P6 LEA.HI.X R7, R193, R7, R66, 0x1, P3 ;  /* 0x00000007c107e211 */ /* 0x000fe200018f0c42 */
[----:B------:R0:W-:Y:S04]  /*11720*/  @!P4 ST.E.128 desc[UR8][R2.64], R8 ;  /* 0x000000080200c985 */ /* 0x0001e8000c101d08 */
[----:B------:R0:W-:Y:S04]  /*11730*/  @!P5 ST.E.128 desc[UR8][R4.64], R32 ;  /* 0x000000200400d985 */ /* 0x0001e8000c101d08 */
[----:B------:R0:W-:Y:S02]  /*11740*/  @!P6 ST.E.128 desc[UR8][R6.64], R48 ;  /* 0x000000300600e985 */ /* 0x0001e4000c101d08 */
.L_x_4449:
[----:B------:R-:W-:Y:S05]  /*11750*/  BSYNC B1 ;  /* 0x0000000000017941 */ /* 0x000fea0003800000 */
.L_x_4448:
        /* <DEDUP_REMOVED lines=18> */
.L_x_4451:
[----:B------:R-:W-:Y:S05]  /*11880*/  BSYNC B1 ;  /* 0x0000000000017941 */ /* 0x000fea0003800000 */
.L_x_4450:
        /* <DEDUP_REMOVED lines=22> */
.L_x_4445:
        /* <DEDUP_REMOVED lines=39> */
[----:B------:R-:W-:Y:S02]  /*11c60*/  UIMAD UR4, UR17, UR13, UR11 ;  /* 0x0000000d110472a4 */ /* 0x000fe4000f8e020b */
[----:B------:R-:W-:Y:S01]  /*11c70*/  IMAD.U32 R5, RZ, RZ, UR11 ;  /* 0x0000000bff057e24 */ /* 0x000fe2000f8e00ff */
[----:B------:R-:W-:Y:S01]  /*11c80*/  SHF.R.S32.HI R95, RZ, 0x1f, R220 ;  /* 0x0000001fff5f7819 */ /* 0x000fe200000114dc */
[----:B------:R-:W-:Y:S01]  /*11c90*/  ULDC.64 UR12, c[0x0][0xb30] ;  /* 0x0002cc00000c7ab9 */ /* 0x000fe20000000a00 */
[----:B------:R-:W-:-:S02]  /*11ca0*/  IMAD R11, R80, R11, R15 ;  /* 0x0000000b500b7224 */ /* 0x000fc400078e020f */
[----:B------:R-:W-:Y:S02]  /*11cb0*/  IMAD R0, R0, UR12, RZ ;  /* 0x0000000c00007c24 */ /* 0x000fe4000f8e02ff */
[----:B------:R-:W-:Y:S01]  /*11cc0*/  IMAD.U32 R4, RZ, RZ, UR10 ;  /* 0x0000000aff047e24 */ /* 0x000fe2000f8e00ff */
[----:B------:R-:W-:Y:S01]  /*11cd0*/  ULDC.64 UR10, c[0x0][0xb28] ;  /* 0x0002ca00000a7ab9 */ /* 0x000fe20000000a00 */
[----:B------:R-:W-:Y:S02]  /*11ce0*/  IMAD.U32 R5, RZ, RZ, UR4 ;  /* 0x00000004ff057e24 */ /* 0x000fe4000f8e00ff */
[C---:B------:R-:W-:Y:S01]  /*11cf0*/  IMAD R15, R9.reuse, UR13, R0 ;  /* 0x0000000d090f7c24 */ /* 0x040fe2000f8e0200 */
[----:B------:R-:W-:Y:S01]  /*11d00*/  SHF.R.S32.HI R0, RZ, 0x1f, R11 ;  /* 0x0000001fff007819 */ /* 0x000fe2000001140b */
[----:B------:R-:W-:-:S04]  /*11d10*/  IMAD.WIDE.U32 R4, R9, UR12, R4 ;  /* 0x0000000c09047c25 */ /* 0x000fc8000f8e0004 */
[----:B------:R-:W-:Y:S02]  /*11d20*/  IMAD R0, R0, UR10, RZ ;  /* 0x0000000a00007c24 */ /* 0x000fe4000f8e02ff */
[----:B------:R-:W-:Y:S02]  /*11d30*/  IMAD.IADD R5, R5, 0x1, R15 ;  /* 0x0000000105057824 */ /* 0x000fe400078e020f */
[C---:B------:R-:W-:Y:S02]  /*11d40*/  IMAD R9, R11.reuse, UR11, R0 ;  /* 0x0000000b0b097c24 */ /* 0x040fe4000f8e0200 */
[----:B------:R-:W-:Y:S01]  /*11d50*/  IMAD.WIDE.U32 R4, R11, UR10, R4 ;  /* 0x0000000a0b047c25 */ /* 0x000fe2000f8e0004 */
[----:B------:R-:W-:-:S03]  /*11d60*/  ULDC.64 UR10, c[0x0][0xb00] ;  /* 0x0002c000000a7ab9 */ /* 0x000fc60000000a00 */
        /* <DEDUP_REMOVED lines=28> */
[----:B------:R-:W-:Y:S01]  /*11f30*/  @!P3 ST.E.64 desc[UR8][R80.64], R36 ;  /* 0x000000245000b985 */ /* 0x000fe2000c101b08 */
[----:B------:R-:W-:-:S02]  /*11f40*/  ISETP.GE.AND P2, PT, R213, UR4, PT ;  /* 0x00000004d5007c0c */ /* 0x000fc4000bf46270 */
[----:B------:R-:W-:Y:S01]  /*11f50*/  @!P5 LEA R84, P6, R216, R4, 0x2 ;  /* 0x00000004d854d211 */ /* 0x000fe200078c10ff */
[----:B------:R-:W-:Y:S01]  /*11f60*/  @!P4 ST.E.64 desc[UR8][R82.64], R40 ;  /* 0x000000285200c985 */ /* 0x000fe2000c101b08 */
[----:B------:R-:W-:Y:S02]  /*11f70*/  ISETP.GE.AND P3, PT, R212, UR4, PT ;  /* 0x00000004d4007c0c */ /* 0x000fe4000bf66270 */
[----:B------:R-:W-:-:S03]  /*11f80*/  @!P5 LEA.HI.X R85, R216, R5, R91, 0x2, P6 ;  /* 0x00000005d855d211 */ /* 0x000fc600030f145b */
[CC--:B-1----:R-:W-:Y:S02]  /*11f90*/  @!P0 LEA R8, P4, R215.reuse, R4.reuse, 0x2 ;  /* 0x00000004d7088211 */ /* 0x0c2fe400078810ff */
[----:B------:R-:W-:Y:S01]  /*11fa0*/  @!P5 ST.E.64 desc[UR8][R84.64], R44 ;  /* 0x0000002c5400d985 */ /* 0x000fe2000c101b08 */
        /* <DEDUP_REMOVED lines=9> */
[-C--:B------:R-:W-:Y:S02]  /*12040*/  @!P3 LEA R24, P6, R212, R4.reuse, 0x2 ;  /* 0x00000004d418b211 */ /* 0x080fe400078c10ff */
[----:B------:R-:W-:Y:S01]  /*12050*/  ISETP.GE.AND P1, PT, R208, UR4, PT ;  /* 0x00000004d0007c0c */ /* 0x000fe2000bf26270 */
[----:B------:R2:W-:Y:S01]  /*12060*/  @!P2 ST.E.64 desc[UR8][R14.64], R56 ;  /* 0x000000380e00a985 */ /* 0x0005e2000c101b08 */
[----:B------:R-:W-:Y:S02]  /*12070*/  ISETP.GE.AND P2, PT, R209, UR4, PT ;  /* 0x00000004d1007c0c */ /* 0x000fe4000bf46270 */
[----:B------:R-:W-:-:S02]  /*12080*/  @!P4 LEA R28, P0, R211, R4, 0x2 ;  /* 0x00000004d31cc211 */ /* 0x000fc400078010ff */
[-C--:B------:R-:W-:Y:S02]  /*12090*/  @!P3 LEA.HI.X R25, R212, R5.reuse, R87, 0x2, P6 ;  /* 0x00000005d419b211 */ /* 0x080fe400030f1457 */
[-C--:B------:R-:W-:Y:S02]  /*120a0*/  @!P4 LEA.HI.X R29, R211, R5.reuse, R86, 0x2, P0 ;  /* 0x00000005d31dc211 */ /* 0x080fe400000f1456 */
[----:B------:R-:W-:Y:S01]  /*120b0*/  ISETP.GE.AND P0, PT, R207, UR4, PT ;  /* 0x00000004cf007c0c */ /* 0x000fe2000bf06270 */
[----:B------:R-:W-:Y:S01]  /*120c0*/  @!P3 ST.E.64 desc[UR8][R24.64], R60 ;  /* 0x0000003c1800b985 */ /* 0x000fe2000c101b08 */
[-C--:B------:R-:W-:Y:S02]  /*120d0*/  @!P5 LEA R32, P6, R210, R4.reuse, 0x2 ;  /* 0x00000004d220d211 */ /* 0x080fe400078c10ff */
[----:B-1----:R-:W-:Y:S01]  /*120e0*/  @!P1 LEA R10, P3, R208, R4, 0x2 ;  /* 0x00000004d00a9211 */ /* 0x002fe200078610ff */
[----:B------:R1:W-:Y:S01]  /*120f0*/  @!P4 ST.E.64 desc[UR8][R28.64], R64 ;  /* 0x000000401c00c985 */ /* 0x0003e2000c101b08 */
[----:B------:R-:W-:-:S02]  /*12100*/  @!P5 LEA.HI.X R33, R210, R5, R237, 0x2, P6 ;  /* 0x00000005d221d211 */ /* 0x000fc400030f14ed */
[-C--:B------:R-:W-:Y:S02]  /*12110*/  @!P2 LEA R8, P6, R209, R4.reuse, 0x2 ;  /* 0x00000004d108a211 */ /* 0x080fe400078c10ff */
[----:B------:R-:W-:Y:S01]  /*12120*/  ISETP.GE.AND P4, PT, R205, UR4, PT ;  /* 0x00000004cd007c0c */ /* 0x000fe2000bf86270 */
[----:B------:R3:W-:Y:S01]  /*12130*/  @!P5 ST.E.64 desc[UR8][R32.64], R68 ;  /* 0x000000442000d985 */ /* 0x0007e2000c101b08 */
[----:B------:R-:W-:Y:S02]  /*12140*/  ISETP.GE.AND P5, PT, R206, UR4, PT ;  /* 0x00000004ce007c0c */ /* 0x000fe4000bfa6270 */
[-C--:B------:R-:W-:Y:S02]  /*12150*/  @!P2 LEA.HI.X R9, R209, R5.reuse, R236, 0x2, P6 ;  /* 0x00000005d109a211 */ /* 0x080fe400030f14ec */
[----:B--2---:R-:W-:Y:S02]  /*12160*/  @!P0 LEA R14, P6, R207, R4, 0x2 ;  /* 0x00000004cf0e8211 */ /* 0x004fe400078c10ff */
[----:B------:R-:W-:Y:S01]  /*12170*/  @!P1 LEA.HI.X R11, R208, R5, R235, 0x2, P3 ;  /* 0x00000005d00b9211 */ /* 0x000fe200018f14eb */
[----:B------:R-:W-:Y:S01]  /*12180*/  @!P2 ST.E.64 desc[UR8][R8.64], R72 ;  /* 0x000000480800a985 */ /* 0x000fe2000c101b08 */
[----:B------:R-:W-:-:S02]  /*12190*/  ISETP.GE.AND P3, PT, R204, UR4, PT ;  /* 0x00000004cc007c0c */ /* 0x000fc4000bf66270 */
[-C--:B------:R-:W-:Y:S01]  /*121a0*/  @!P0 LEA.HI.X R15, R207, R5.reuse, R234, 0x2, P6 ;  /* 0x00000005cf0f8211 */ /* 0x080fe200030f14ea */
[----:B------:R-:W-:Y:S01]  /*121b0*/  @!P1 ST.E.64 desc[UR8][R10.64], R76 ;  /* 0x0000004c0a009985 */ /* 0x000fe2000c101b08 */
[-C--:B-1----:R-:W-:Y:S02]  /*121c0*/  @!P4 LEA R28, P2, R205, R4.reuse, 0x2 ;  /* 0x00000004cd1cc211 */ /* 0x082fe400078410ff */
[C---:B------:R-:W-:Y:S01]  /*121d0*/  @!P5 LEA R24, P1, R206.reuse, R4, 0x2 ;  /* 0x00000004ce18d211 */ /* 0x040fe200078210ff */
[----:B------:R1:W-:Y:S01]  /*121e0*/  @!P0 ST.E.64 desc[UR8][R14.64], R2 ;  /* 0x000000020e008985 */ /* 0x0003e2000c101b08 */
[----:B------:R-:W-:Y:S02]  /*121f0*/  ISETP.GE.AND P0, PT, R203, UR4, PT ;  /* 0x00000004cb007c0c */ /* 0x000fe4000bf06270 */
[----:B------:R-:W-:Y:S02]  /*12200*/  @!P5 LEA.HI.X R25, R206, R5, R233, 0x2, P1 ;  /* 0x00000005ce19d211 */ /* 0x000fe400008f14e9 */
[----:B------:R-:W-:-:S02]  /*12210*/  ISETP.GE.AND P1, PT, R202, UR4, PT ;  /* 0x00000004ca007c0c */ /* 0x000fc4000bf26270 */
[CC--:B---3--:R-:W-:Y:S01]  /*12220*/  @!P3 LEA R32, P6, R204.reuse, R4.reuse, 0x2 ;  /* 0x00000004cc20b211 */ /* 0x0c8fe200078c10ff */
[----:B------:R2:W-:Y:S01]  /*12230*/  @!P5 ST.E.64 desc[UR8][R24.64], R6 ;  /* 0x000000061800d985 */ /* 0x0005e2000c101b08 */
[-C--:B------:R-:W-:Y:S02]  /*12240*/  @!P4 LEA.HI.X R29, R205, R5.reuse, R232, 0x2, P2 ;  /* 0x00000005cd1dc211 */ /* 0x080fe400010f14e8 */
[----:B------:R-:W-:Y:S02]  /*12250*/  @!P3 LEA.HI.X R33, R204, R5, R231, 0x2, P6 ;  /* 0x00000005cc21b211 */ /* 0x000fe400030f14e7 */
[----:B------:R-:W-:Y:S01]  /*12260*/  ISETP.GE.AND P2, PT, R199, UR4, PT ;  /* 0x00000004c7007c0c */ /* 0x000fe2000bf46270 */
[----:B------:R3:W-:Y:S01]  /*12270*/  @!P4 ST.E.64 desc[UR8][R28.64], R20 ;  /* 0x000000141c00c985 */ /* 0x0007e2000c101b08 */
[----:B------:R-:W-:Y:S02]  /*12280*/  ISETP.GE.AND P4, PT, R201, UR4, PT ;  /* 0x00000004c9007c0c */ /* 0x000fe4000bf86270 */
[----:B-1----:R-:W-:Y:S01]  /*12290*/  @!P0 LEA R2, P5, R203, R4, 0x2 ;  /* 0x00000004cb028211 */ /* 0x002fe200078a10ff */
[----:B------:R3:W-:Y:S01]  /*122a0*/  @!P3 ST.E.64 desc[UR8][R32.64], R120 ;  /* 0x000000782000b985 */ /* 0x0007e2000c101b08 */
[----:B------:R-:W-:-:S02]  /*122b0*/  ISETP.GE.AND P3, PT, R200, UR4, PT ;  /* 0x00000004c8007c0c */ /* 0x000fc4000bf66270 */
[-C--:B------:R-:W-:Y:S02]  /*122c0*/  @!P0 LEA.HI.X R3, R203, R5.reuse, R230, 0x2, P5 ;  /* 0x00000005cb038211 */ /* 0x080fe400028f14e6 */
[----:B------:R-:W-:Y:S02]  /*122d0*/  ISETP.GE.AND P5, PT, R198, UR4, PT ;  /* 0x00000004c6007c0c */ /* 0x000fe4000bfa6270 */
[CC--:B------:R-:W-:Y:S01]  /*122e0*/  @!P1 LEA R8, P6, R202.reuse, R4.reuse, 0x2 ;  /* 0x00000004ca089211 */ /* 0x0c0fe200078c10ff */
[----:B------:R3:W-:Y:S02]  /*122f0*/  @!P0 ST.E.64 desc[UR8][R2.64], R96 ;  /* 0x0000006002008985 */ /* 0x0007e4000c101b08 */
[-C--:B--2---:R-:W-:Y:S02]  /*12300*/  @!P4 LEA R6, P0, R201, R4.reuse, 0x2 ;  /* 0x00000004c906c211 */ /* 0x084fe400078010ff */
[----:B------:R-:W-:Y:S02]  /*12310*/  @!P1 LEA.HI.X R9, R202, R5, R229, 0x2, P6 ;  /* 0x00000005ca099211 */ /* 0x000fe400030f14e5 */
[----:B------:R-:W-:-:S02]  /*12320*/  @!P3 LEA R10, P6, R200, R4, 0x2 ;  /* 0x00000004c80ab211 */ /* 0x000fc400078c10ff */
[-C--:B------:R-:W-:Y:S01]  /*12330*/  @!P4 LEA.HI.X R7, R201, R5.reuse, R228, 0x2, P0 ;  /* 0x00000005c907c211 */ /* 0x080fe200000f14e4 */
[----:B------:R3:W-:Y:S01]  /*12340*/  @!P1 ST.E.64 desc[UR8][R8.64], R100 ;  /* 0x0000006408009985 */ /* 0x0007e2000c101b08 */
[CC--:B------:R-:W-:Y:S02]  /*12350*/  @!P2 LEA R14, P1, R199.reuse, R4.reuse, 0x2 ;  /* 0x00000004c70ea211 */ /* 0x0c0fe400078210ff */
        /* <DEDUP_REMOVED lines=8> */
.L_x_4454:
[----:B------:R-:W-:Y:S05]  /*123e0*/  BSYNC B1 ;  /* 0x0000000000017941 */ /* 0x000fea0003800000 */
.L_x_4453:
[----:B------:R-:W-:Y:S01]  /*123f0*/  ISETP.GE.AND P0, PT, R13, R16, PT ;  /* 0x000000100d00720c */ /* 0x000fe20003f06270 */
[----:B--23--:R2:W3:Y:S04]  /*12400*/  SHFL.IDX PT, R5, R12, 0x1, 0x1c1f ;  /* 0x003c1f000c057f89 */ /* 0x00c4e800000e0000 */
[----:B-1----:R2:W1:Y:S08]  /*12410*/  SHFL.IDX PT, R4, R0, 0x1, 0x1c1f ;  /* 0x003c1f0000047f89 */ /* 0x00247000000e0000 */
[----:B--2---:R-:W-:Y:S05]  /*12420*/  @P0 BRA `(.L_x_4452) ;  /* 0x0000001400600947 */ /* 0x004fea0003800000 */
        /* <DEDUP_REMOVED lines=8> */
[----:B---3--:R-:W-:Y:S02]  /*124b0*/  @!P1 IMAD.WIDE R2, R19, 0x4, R4 ;  /* 0x0000000413029825 */ /* 0x008fe400078e0204 */
        /* <DEDUP_REMOVED lines=11> */
[----:B0-----:R-:W-:-:S03]  /*12570*/  @!P3 LEA R12, P6, R217, R4, 0x2 ;  /* 0x00000004d90cb211 */ /* 0x001fc600078c10ff */
[----:B------:R0:W-:Y:S01]  /*12580*/  @!P4 ST.E.64 desc[UR8][R10.64], R38 ;  /* 0x000000260a00c985 */ /* 0x0001e2000c101b08 */
[CC--:B-1----:R-:W-:Y:S02]  /*12590*/  @!P0 LEA R2, P4, R216.reuse, R4.reuse, 0x2 ;  /* 0x00000004d8028211 */ /* 0x0c2fe400078810ff */
[-C--:B------:R-:W-:Y:S02]  /*125a0*/  @!P3 LEA.HI.X R13, R217, R5.reuse, R92, 0x2, P6 ;  /* 0x00000005d90db211 */ /* 0x080fe400030f145c */
[----:B------:R-:W-:Y:S02]  /*125b0*/  @!P0 LEA.HI.X R3, R216, R5, R91, 0x2, P4 ;  /* 0x00000005d8038211 */ /* 0x000fe400020f145b */
[----:B------:R-:W-:Y:S01]  /*125c0*/  ISETP.GE.AND P4, PT, R212, UR4, PT ;  /* 0x00000004d4007c0c */ /* 0x000fe2000bf86270 */
[----:B------:R1:W-:Y:S01]  /*125d0*/  @!P3 ST.E.64 desc[UR8][R12.64], R42 ;  /* 0x0000002a0c00b985 */ /* 0x0003e2000c101b08 */
[----:B------:R-:W-:Y:S02]  /*125e0*/  ISETP.GE.AND P3, PT, R213, UR4, PT ;  /* 0x00000004d5007c0c */ /* 0x000fe4000bf66270 */
[-C--:B--2---:R-:W-:Y:S01]  /*125f0*/  @!P1 LEA R6, P5, R215, R4.reuse, 0x2 ;  /* 0x00000004d7069211 */ /* 0x084fe200078a10ff */
[----:B------:R2:W-:Y:S01]  /*12600*/  @!P0 ST.E.64 desc[UR8][R2.64], R46 ;  /* 0x0000002e02008985 */ /* 0x0005e2000c101b08 */
[----:B------:R-:W-:-:S02]  /*12610*/  @!P2 LEA R14, P6, R214, R4, 0x2 ;  /* 0x00000004d60ea211 */ /* 0x000fc400078c10ff */
[-C--:B------:R-:W-:Y:S02]  /*12620*/  @!P1 LEA.HI.X R7, R215, R5.reuse, R90, 0x2, P5 ;  /* 0x00000005d7079211 */ /* 0x080fe400028f145a */
[----:B------:R-:W-:Y:S02]  /*12630*/  ISETP.GE.AND P5, PT, R211, UR4, PT ;  /* 0x00000004d3007c0c */ /* 0x000fe4000bfa6270 */
[----:B------:R-:W-:Y:S01]  /*12640*/  @!P2 LEA.HI.X R15, R214, R5, R89, 0x2, P6 ;  /* 0x00000005d60fa211 */ /* 0x000fe200030f1459 */
[----:B------:R3:W-:Y:S01]  /*12650*/  @!P1 ST.E.64 desc[UR8][R6.64], R50 ;  /* 0x0000003206009985 */ /* 0x0007e2000c101b08 */
[-C--:B0-----:R-:W-:Y:S02]  /*12660*/  @!P4 LEA R10, P0, R212, R4.reuse, 0x2 ;  /* 0x00000004d40ac211 */ /* 0x081fe400078010ff */
[----:B------:R-:W-:Y:S01]  /*12670*/  @!P3 LEA R8, P6, R213, R4, 0x2 ;  /* 0x00000004d508b211 */ /* 0x000fe200078c10ff */
[----:B------:R0:W-:Y:S01]  /*12680*/  @!P2 ST.E.64 desc[UR8][R14.64], R54 ;  /* 0x000000360e00a985 */ /* 0x0001e2000c101b08 */
[----:B------:R-:W-:-:S02]  /*12690*/  ISETP.GE.AND P2, PT, R210, UR4, PT ;  /* 0x00000004d2007c0c */ /* 0x000fc4000bf46270 */
[----:B------:R-:W-:Y:S02]  /*126a0*/  ISETP.GE.AND P1, PT, R209, UR4, PT ;  /* 0x00000004d1007c0c */ /* 0x000fe4000bf26270 */
[-C--:B------:R-:W-:Y:S02]  /*126b0*/  @!P4 LEA.HI.X R11, R212, R5.reuse, R87, 0x2, P0 ;  /* 0x00000005d40bc211 */ /* 0x080fe400000f1457 */
[----:B------:R-:W-:Y:S02]  /*126c0*/  ISETP.GE.AND P0, PT, R208, UR4, PT ;  /* 0x00000004d0007c0c */ /* 0x000fe4000bf06270 */
[----:B------:R-:W-:Y:S02]  /*126d0*/  @!P3 LEA.HI.X R9, R213, R5, R88, 0x2, P6 ;  /* 0x00000005d509b211 */ /* 0x000fe400030f1458 */
[----:B-1----:R-:W-:-:S03]  /*126e0*/  @!P5 LEA R12, P6, R211, R4, 0x2 ;  /* 0x00000004d30cd211 */ /* 0x002fc600078c10ff */
[----:B------:R1:W-:Y:S01]  /*126f0*/  @!P3 ST.E.64 desc[UR8][R8.64], R58 ;  /* 0x0000003a0800b985 */ /* 0x0003e2000c101b08 */
[-C--:B------:R-:W-:Y:S02]  /*12700*/  @!P5 LEA.HI.X R13, R211, R5.reuse, R86, 0x2, P6 ;  /* 0x00000005d30dd211 */ /* 0x080fe400030f1456 */
[CC--:B--2---:R-:W-:Y:S01]  /*12710*/  @!P2 LEA R2, P6, R210.reuse, R4.reuse, 0x2 ;  /* 0x00000004d202a211 */ /* 0x0c4fe200078c10ff */
[----:B------:R2:W-:Y:S01]  /*12720*/  @!P4 ST.E.64 desc[UR8][R10.64], R62 ;  /* 0x0000003e0a00c985 */ /* 0x0005e2000c101b08 */
[-C--:B---3--:R-:W-:Y:S02]  /*12730*/  @!P1 LEA R6, P3, R209, R4.reuse, 0x2 ;  /* 0x00000004d1069211 */ /* 0x088fe400078610ff */
[----:B------:R-:W-:Y:S01]  /*12740*/  @!P2 LEA.HI.X R3, R210, R5, R237, 0x2, P6 ;  /* 0x00000005d203a211 */ /* 0x000fe200030f14ed */
[----:B------:R3:W-:Y:S01]  /*12750*/  @!P5 ST.E.64 desc[UR8][R12.64], R66 ;  /* 0x000000420c00d985 */ /* 0x0007e2000c101b08 */
[----:B------:R-:W-:Y:S02]  /*12760*/  ISETP.GE.AND P5, PT, R207, UR4, PT ;  /* 0x00000004cf007c0c */ /* 0x000fe4000bfa6270 */
[----:B------:R-:W-:Y:S01]  /*12770*/  ISETP.GE.AND P4, PT, R206, UR4, PT ;  /* 0x00000004ce007c0c */ /* 0x000fe2000bf86270 */
[----:B------:R4:W-:Y:S01]  /*12780*/  @!P2 ST.E.64 desc[UR8][R2.64], R70 ;  /* 0x000000460200a985 */ /* 0x0009e2000c101b08 */
[----:B0-----:R-:W-:-:S02]  /*12790*/  @!P0 LEA R14, P6, R208, R4, 0x2 ;  /* 0x00000004d00e8211 */ /* 0x001fc400078c10ff */
[-C--:B------:R-:W-:Y:S02]  /*127a0*/  @!P1 LEA.HI.X R7, R209, R5.reuse, R236, 0x2, P3 ;  /* 0x00000005d1079211 */ /* 0x080fe400018f14ec */
[----:B------:R-:W-:Y:S02]  /*127b0*/  @!P0 LEA.HI.X R15, R208, R5, R235, 0x2, P6 ;  /* 0x00000005d00f8211 */ /* 0x000fe400030f14eb */
[----:B------:R-:W-:Y:S01]  /*127c0*/  ISETP.GE.AND P3, PT, R205, UR4, PT ;  /* 0x00000004cd007c0c */ /* 0x000fe2000bf66270 */
[----:B------:R0:W-:Y:S02]  /*127d0*/  @!P1 ST.E.64 desc[UR8][R6.64], R74 ;  /* 0x0000004a06009985 */ /* 0x0001e4000c101b08 */
[----:B-1----:R-:W-:Y:S02]  /*127e0*/  @!P5 LEA R8, P1, R207, R4, 0x2 ;  /* 0x00000004cf08d211 */ /* 0x002fe400078210ff */
[----:B------:R-:W-:Y:S01]  /*127f0*/  @!P0 ST.E.64 desc[UR8][R14.64], R78 ;  /* 0x0000004e0e008985 */ /* 0x000fe2000c101b08 */
[----:B------:R-:W-:-:S02]  /*12800*/  ISETP.GE.AND P0, PT, R204, UR4, PT ;  /* 0x00000004cc007c0c */ /* 0x000fc4000bf06270 */
[CC--:B--2---:R-:W-:Y:S02]  /*12810*/  @!P4 LEA R10, P2, R206.reuse, R4.reuse, 0x2 ;  /* 0x00000004ce0ac211 */ /* 0x0c4fe400078410ff */
        /* <DEDUP_REMOVED lines=15> */
[----:B0-----:R-:W-:-:S02]  /*12910*/  @!P1 LEA R6, P6, R203, R4, 0x2 ;  /* 0x00000004cb069211 */ /* 0x001fc400078c10ff */
[CC--:B-1----:R-:W-:Y:S02]  /*12920*/  @!P4 LEA R8, P0, R202.reuse, R4.reuse, 0x2 ;  /* 0x00000004ca08c211 */ /* 0x0c2fe400078010ff */
[-C--:B------:R-:W-:Y:S02]  /*12930*/  @!P1 LEA.HI.X R7, R203, R5.reuse, R230, 0x2, P6 ;  /* 0x00000005cb079211 */ /* 0x080fe400030f14e6 */
[-C--:B------:R-:W-:Y:S02]  /*12940*/  @!P4 LEA.HI.X R9, R202, R5.reuse, R229, 0x2, P0 ;  /* 0x00000005ca09c211 */ /* 0x080fe400000f14e5 */
[-C--:B--2---:R-:W-:Y:S01]  /*12950*/  @!P3 LEA R10, P6, R201, R4.reuse, 0x2 ;  /* 0x00000004c90ab211 */ /* 0x084fe200078c10ff */
        /* <DEDUP_REMOVED lines=17> */
.L_x_4443:
[----:B------:R-:W0:Y:S01]  /*12a70*/  LDC.64 R2, c[0x0][0xc00] ;  /* 0x00030000ff027b82 */ /* 0x000e220000000a00 */
[----:B------:R-:W-:Y:S01]  /*12a80*/  R2UR UR11, R222 ;  /* 0x00000000de0b72ca */ /* 0x000fe200000e0000 */
[----:B------:R-:W-:Y:S01]  /*12a90*/  ULDC.64 UR8, c[0x0][0xc00] ;  /* 0x0003000000087ab9 */ /* 0x000fe20000000a00 */
[----:B------:R-:W-:Y:S01]  /*12aa0*/  R2UR UR10, R195 ;  /* 0x00000000c30a72ca */ /* 0x000fe200000e0000 */
[----:B------:R-:W-:Y:S01]  /*12ab0*/  IMAD.MOV.U32 R7, RZ, RZ, RZ ;  /* 0x000000ffff077224 */ /* 0x000fe200078e00ff */
[----:B------:R-:W-:-:S03]  /*12ac0*/  ULDC.64 UR12, c[0x0][0x208] ;  /* 0x00008200000c7ab9 */ /* 0x000fc60000000a00 */
[----:B------:R-:W1:Y:S06]  /*12ad0*/  LDC.64 R4, c[0x0][0xc08] ;  /* 0x00030200ff047b82 */ /* 0x000e6c0000000a00 */
[----:B------:R-:W-:Y:S01]  /*12ae0*/  UIMAD.WIDE UR8, UR11, 0x4, UR8 ;  /* 0x000000040b0878a5 */ /* 0x000fe2000f8e0208 */
[----:B0-----:R-:W-:-:S05]  /*12af0*/  ISETP.NE.U32.AND P0, PT, R2, RZ, PT ;  /* 0x000000ff0200720c */ /* 0x001fca0003f05070 */
[----:B------:R-:W-:Y:S01]  /*12b00*/  IMAD.U32 R2, RZ, RZ, UR8 ;  /* 0x00000008ff027e24 */ /* 0x000fe2000f8e00ff */
[----:B------:R-:W-:Y:S01]  /*12b10*/  R2UR UR4, R3 ;  /* 0x00000000030472ca */ /* 0x000fe200000e0000 */
[----:B------:R-:W-:Y:S01]  /*12b20*/  IMAD.U32 R3, RZ, RZ, UR9 ;  /* 0x00000009ff037e24 */ /* 0x000fe2000f8e00ff */
[----:B-1----:R-:W-:-:S05]  /*12b30*/  ISETP.NE.U32.AND P1, PT, R4, RZ, PT ;  /* 0x000000ff0400720c */ /* 0x002fca0003f25070 */
[----:B------:R-:W-:-:S06]  /*12b40*/  VOTEU.ANY UP0, P0 ;  /* 0x00000000003f7886 */ /* 0x000fcc0000000100 */
[----:B------:R-:W-:Y:S01]  /*12b50*/  UISETP.NE.AND.EX UP0, UPT, UR4, URZ, UPT, UP0 ;  /* 0x0000003f0400728c */ /* 0x000fe2000bf05300 */
[----:B------:R-:W-:Y:S01]  /*12b60*/  R2UR UR4, R5 ;  /* 0x00000000050472ca */ /* 0x000fe200000e0000 */
[----:B------:R-:W-:-:S04]  /*12b70*/  VOTEU.ANY UP1, P1 ;  /* 0x00000000003f7886 */ /* 0x000fc80000820100 */
[----:B------:R-:W-:-:S08]  /*12b80*/  PLOP3.LUT P0, PT, PT, PT, UP0, 0x80, 0x0 ;  /* 0x000000000000781c */ /* 0x000fd00003f0f008 */
[----:B------:R-:W-:-:S06]  /*12b90*/  UISETP.NE.AND.EX UP1, UPT, UR4, URZ, UPT, UP1 ;  /* 0x0000003f0400728c */ /* 0x000fcc000bf25310 */
[----:B------:R-:W-:Y:S01]  /*12ba0*/  PLOP3.LUT P1, PT, PT, PT, UP1, 0x80, 0x0 ;  /* 0x000000000000781c */ /* 0x000fe20003f2f018 */
[----:B------:R0:W5:Y:S01]  /*12bb0*/  @P0 LDG.E R7, desc[UR12][R2.64] ;  /* 0x0000000c02070981 */ /* 0x000162000c1e1900 */
[----:B------:R-:W-:Y:S02]  /*12bc0*/  ULDC UR4, c[0x0][0xa88] ;  /* 0x0002a20000047ab9 */ /* 0x000fe40000000800 */
[----:B------:R-:W-:Y:S01]  /*12bd0*/  IMAD.U32 R0, RZ, RZ, UR4 ;  /* 0x00000004ff007e24 */ /* 0x000fe2000f8e00ff */
[----:B------:R-:W-:Y:S02]  /*12be0*/  @UP1 ULDC.64 UR8, c[0x0][0xc08] ;  /* 0x0003020000081ab9 */ /* 0x000fe40000000a00 */
[----:B------:R-:W-:Y:S02]  /*12bf0*/  @UP1 UIMAD.WIDE UR8, UR11, 0x4, UR8 ;  /* 0x000000040b0818a5 */ /* 0x000fe4000f8e0208 */
[----:B------:R-:W-:-:S04]  /*12c00*/  UISETP.NE.AND UP1, UPT, UR10, URZ, UPT ;  /* 0x0000003f0a00728c */ /* 0x000fc8000bf25270 */
[----:B------:R-:W-:Y:S02]  /*12c10*/  IMAD.U32 R4, RZ, RZ, UR8 ;  /* 0x00000008ff047e24 */ /* 0x000fe4000f8e00ff */
[----:B------:R-:W-:-:S05]  /*12c20*/  IMAD.U32 R5, RZ, RZ, UR9 ;  /* 0x00000009ff057e24 */ /* 0x000fca000f8e00ff */
[----:B------:R-:W-:Y:S01]  /*12c30*/  @!UP1 ULDC UR10, c[0x0][0xad4] ;  /* 0x0002b500000a9ab9 */ /* 0x000fe20000000800 */
[----:B------:R0:W5:Y:S01]  /*12c40*/  @P1 LDG.E R0, desc[UR12][R4.64] ;  /* 0x0000000c04001981 */ /* 0x000162000c1e1900 */
[----:B------:R-:W-:Y:S01]  /*12c50*/  IMAD.U32 R195, RZ, RZ, UR10 ;  /* 0x0000000affc37e24 */ /* 0x000fe2000f8e00ff */
[----:B------:R-:W-:Y:S06]  /*12c60*/  @P1 BRA `(.L_x_4455) ;  /* 0x0000000000141947 */ /* 0x000fec0003800000 */
[----:B------:R-:W-:Y:S05]  /*12c70*/  @!P0 BRA `(.L_x_4455) ;  /* 0x0000000000108947 */ /* 0x000fea0003800000 */
[----:B------:R-:W-:Y:S02]  /*12c80*/  ULDC.64 UR8, c[0x0][0x208] ;  /* 0x0000820000087ab9 */ /* 0x000fe40000000a00 */
[----:B0-----:R-:W2:Y:S04]  /*12c90*/  LDG.E R5, desc[UR8][R2.64] ;  /* 0x0000000802057981 */ /* 0x001ea8000c1e1900 */
[----:B-----5:R-:W2:Y:S02]  /*12ca0*/  LDG.E R0, desc[UR8][R2.64+0x4] ;  /* 0x0000040802007981 */ /* 0x020ea4000c1e1900 */
[----:B--2---:R-:W-:-:S07]  /*12cb0*/  IMAD.IADD R0, R0, 0x1, -R5 ;  /* 0x0000000100007824 */ /* 0x004fce00078e0a05 */
.L_x_4455:
[----:B0-----:R-:W0:Y:S01]  /*12cc0*/  S2R R2, SR_TID.X ;  /* 0x0000000000027919 */ /* 0x001e220000002100 */
[----:B------:R-:W-:Y:S01]  /*12cd0*/  R2UR UR4, R222 ;  /* 0x00000000de0472ca */ /* 0x000fe200000e0000 */
[----:B------:R-:W-:Y:S01]  /*12ce0*/  BSSY B1, `(.L_x_4456) ;  /* 0x0000043000017945 */ /* 0x000fe20003800000 */
[----:B-----5:R-:W-:-:S11]  /*12cf0*/  R2UR UR20, R7 ;  /* 0x00000000071472ca */ /* 0x020fd600000e0000 */
[----:B------:R-:W-:Y:S02]  /*12d00*/  USHF.R.S32.HI UR8, URZ, 0x1f, UR4 ;  /* 0x0000001f3f087899 */ /* 0x000fe40008011404 */
[----:B------:R-:W-:Y:S02]  /*12d10*/  USEL UR4, UR4, URZ, !UP0 ;  /* 0x0000003f04047287 */ /* 0x000fe4000c000000 */
[----:B------:R-:W-:Y:S02]  /*12d20*/  USEL UR8, UR8, URZ, !UP0 ;  /* 0x0000003f08087287 */ /* 0x000fe4000c000000 */
[----:B------:R-:W-:Y:S01]  /*12d30*/  USHF.R.S32.HI UR20, URZ, 0x1f, UR20 ;  /* 0x0000001f3f147899 */ /* 0x000fe20008011414 */
[----:B0-----:R-:W-:-:S05]  /*12d40*/  VIADD R2, R2, 0xffffff80 ;  /* 0xffffff8002027836 */ /* 0x001fca0000000000 */
[----:B------:R-:W-:-:S13]  /*12d50*/  ISETP.GT.AND P0, PT, R2, 0x7f, PT ;  /* 0x0000007f0200780c */ /* 0x000fda0003f04270 */
[----:B------:R-:W-:Y:S05]  /*12d60*/  @P0 BRA `(.L_x_4457) ;  /* 0x0000000000e80947 */ /* 0x000fea0003800000 */
[----:B------:R-:W0:Y:S01]  /*12d70*/  S2R R6, SR_TID.X ;  /* 0x0000000000067919 */ /* 0x000e220000002100 */
[----:B------:R-:W1:Y:S01]  /*12d80*/  LDC R9, c[0x0][0xbe8] ;  /* 0x0002fa00ff097b82 */ /* 0x000e620000000800 */
[----:B------:R-:W-:Y:S02]  /*12d90*/  IMAD.U32 R3, RZ, RZ, UR60 ;  /* 0x0000003cff037e24 */ /* 0x000fe4000f8e00ff */
[----:B-1----:R-:W-:-:S03]  /*12da0*/  IMAD R2, R0, R9, RZ ;  /* 0x0000000900027224 */ /* 0x002fc600078e02ff */
        /* <DEDUP_REMOVED lines=17> */
[----:B------:R-:W-:Y:S02]  /*12ec0*/  UIMAD.WIDE.U32 UR16, UR10, UR19, URZ ;  /* 0x000000130a1072a5 */ /* 0x000fe4000f8e003f */
[----:B------:R-:W-:Y:S01]  /*12ed0*/  UIMAD UR19, UR11, UR19, URZ ;  /* 0x000000130b1372a4 */ /* 0x000fe2000f8e023f */
[----:B0-----:R-:W-:Y:S01]  /*12ee0*/  @P0 IMAD.HI.U32 R5, R6, R5, RZ ;  /* 0x0000000506050227 */ /* 0x001fe200078e00ff */
[----:B------:R-:W-:Y:S02]  /*12ef0*/  UIMAD UR13, UR13, UR4, URZ ;  /* 0x000000040d0d72a4 */ /* 0x000fe4000f8e023f */
[----:B------:R-:W-:Y:S01]  /*12f00*/  UIMAD.WIDE.U32 UR10, UR12, UR4, URZ ;  /* 0x000000040c0a72a5 */ /* 0x000fe2000f8e003f */
[----:B------:R-:W-:Y:S01]  /*12f10*/  IMAD.U32 R2, RZ, RZ, UR16 ;  /* 0x00000010ff027e24 */ /* 0x000fe2000f8e00ff */
[----:B------:R-:W-:-:S02]  /*12f20*/  UIADD3 UR19, UR17, UR19, URZ ;  /* 0x0000001311137290 */ /* 0x000fc4000fffe03f */
[----:B------:R-:W-:Y:S01]  /*12f30*/  IMAD.U32 R3, RZ, RZ, UR17 ;  /* 0x00000011ff037e24 */ /* 0x000fe2000f8e00ff */
[----:B------:R-:W-:Y:S01]  /*12f40*/  UIMAD UR13, UR12, UR8, UR13 ;  /* 0x000000080c0d72a4 */ /* 0x000fe2000f8e020d */
[----:B-1----:R-:W-:Y:S01]  /*12f50*/  @P0 SHF.R.U32.HI R4, RZ, R8, R5 ;  /* 0x00000008ff040219 */ /* 0x002fe20000011605 */
[----:B------:R-:W-:Y:S01]  /*12f60*/  ULDC.64 UR14, c[0x0][UR18+0x228] ;  /* 0x00008a00120e7abb */ /* 0x000fe20008000a00 */
[----:B------:R-:W-:Y:S01]  /*12f70*/  IADD3 R3, P0, P1, R2, UR10, R7 ;  /* 0x0000000a02037c10 */ /* 0x000fe2000f91e007 */
[----:B------:R-:W-:Y:S01]  /*12f80*/  UIADD3 UR13, UR11, UR13, URZ ;  /* 0x0000000d0b0d7290 */ /* 0x000fe2000fffe03f */
[----:B------:R-:W-:Y:S01]  /*12f90*/  IMAD.U32 R2, RZ, RZ, UR20 ;  /* 0x00000014ff027e24 */ /* 0x000fe2000f8e00ff */
[----:B------:R-:W-:Y:S01]  /*12fa0*/  UIMAD.WIDE.U32 UR16, UR14, UR9, URZ ;  /* 0x000000090e1072a5 */ /* 0x000fe2000f8e003f */
[----:B------:R-:W-:Y:S01]  /*12fb0*/  IMAD.MOV R5, RZ, RZ, -R4 ;  /* 0x000000ffff057224 */ /* 0x000fe200078e0a04 */
[----:B------:R-:W-:Y:S01]  /*12fc0*/  UIMAD UR9, UR15, UR9, URZ ;  /* 0x000000090f0972a4 */ /* 0x000fe2000f8e023f */
[----:B------:R-:W-:Y:S01]  /*12fd0*/  IMAD.U32 R11, RZ, RZ, UR19 ;  /* 0x00000013ff0b7e24 */ /* 0x000fe2000f8e00ff */
[----:B------:R-:W-:Y:S01]  /*12fe0*/  ULDC.64 UR10, c[0x0][UR18+0x210] ;  /* 0x00008400120a7abb */ /* 0x000fe20008000a00 */
[----:B------:R-:W-:Y:S01]  /*12ff0*/  IMAD R5, R9, R5, R6 ;  /* 0x0000000509057224 */ /* 0x000fe200078e0206 */
[----:B------:R-:W-:-:S02]  /*13000*/  UIADD3 UR9, UR17, UR9, URZ ;  /* 0x0000000911097290 */ /* 0x000fc4000fffe03f */
[----:B------:R-:W-:Y:S01]  /*13010*/  IADD3.X R6, R11, UR13, R2, P0, P1 ;  /* 0x0000000d0b067c10 */ /* 0x000fe200087e2402 */
[----:B------:R-:W-:Y:S01]  /*13020*/  IMAD R9, R5, UR11, RZ ;  /* 0x0000000b05097c24 */ /* 0x000fe2000f8e02ff */
[----:B------:R-:W-:Y:S01]  /*13030*/  IADD3 R2, P0, P1, R4, UR16, R3 ;  /* 0x0000001004027c10 */ /* 0x000fe2000f91e003 */
[----:B------:R-:W-:Y:S01]  /*13040*/  ULDC.64 UR12, c[0x0][0xba8] ;  /* 0x0002ea00000c7ab9 */ /* 0x000fe20000000a00 */
[----:B------:R-:W-:Y:S01]  /*13050*/  SHF.R.S32.HI R3, RZ, 0x1f, R4 ;  /* 0x0000001fff037819 */ /* 0x000fe20000011404 */
[----:B------:R-:W-:Y:S01]  /*13060*/  @!UP0 ULDC UR12, c[0x0][0xb50] ;  /* 0x0002d400000c8ab9 */ /* 0x000fe20000000800 */
[----:B------:R-:W-:Y:S01]  /*13070*/  SHF.R.S32.HI R4, RZ, 0x1f, R5 ;  /* 0x0000001fff047819 */ /* 0x000fe20000011405 */
[----:B------:R-:W-:Y:S01]  /*13080*/  @!UP0 ULDC UR13, c[0x0][0xb54] ;  /* 0x0002d500000d8ab9 */ /* 0x000fe20000000800 */
[----:B------:R-:W-:-:S03]  /*13090*/  IADD3.X R3, R3, UR9, R6, P0, P1 ;  /* 0x0000000903037c10 */ /* 0x000fc600087e2406 */
[----:B------:R-:W-:Y:S02]  /*130a0*/  IMAD R9, R4, UR10, R9 ;  /* 0x0000000a04097c24 */ /* 0x000fe4000f8e0209 */
[----:B------:R-:W-:-:S04]  /*130b0*/  IMAD.WIDE.U32 R2, R5, UR10, R2 ;  /* 0x0000000a05027c25 */ /* 0x000fc8000f8e0002 */
[----:B------:R-:W-:Y:S01]  /*130c0*/  IMAD.IADD R3, R3, 0x1, R9 ;  /* 0x0000000103037824 */ /* 0x000fe200078e0209 */
[----:B------:R-:W-:-:S04]  /*130d0*/  LEA R4, P0, R2, UR12, 0x2 ;  /* 0x0000000c02047c11 */ /* 0x000fc8000f8010ff */
[----:B------:R-:W-:Y:S01]  /*130e0*/  LEA.HI.X R5, R2, UR13, R3, 0x2, P0 ;  /* 0x0000000d02057c11 */ /* 0x000fe200080f1403 */
[----:B------:R-:W-:-:S05]  /*130f0*/  IMAD.MOV.U32 R3, RZ, RZ, -0x800000 ;  /* 0xff800000ff037424 */ /* 0x000fca00078e00ff */
[----:B------:R0:W-:Y:S03]  /*13100*/  STG.E desc[UR22][R4.64], R3 ;  /* 0x0000000304007986 */ /* 0x0001e6000c101916 */
.L_x_4457:
[----:B------:R-:W-:Y:S05]  /*13110*/  BSYNC B1 ;  /* 0x0000000000017941 */ /* 0x000fea0003800000 */
.L_x_4456:
[----:B------:R-:W-:-:S13]  /*13120*/  R2UR UR9, R195 ;  /* 0x00000000c30972ca */ /* 0x000fda00000e0000 */
[----:B------:R-:W-:-:S06]  /*13130*/  UISETP.GT.AND UP0, UPT, UR9, 0x1, UPT ;  /* 0x000000010900788c */ /* 0x000fcc000bf04270 */
[----:B------:R-:W-:-:S13]  /*13140*/  PLOP3.LUT P0, PT, PT, PT, UP0, 0x80, 0x0 ;  /* 0x000000000000781c */ /* 0x000fda0003f0f008 */
[----:B------:R-:W-:Y:S05]  /*13150*/  @P0 BRA `(.L_x_4452) ;  /* 0x0000000800140947 */ /* 0x000fea0003800000 */
[----:B------:R-:W1:Y:S01]  /*13160*/  LDC R11, c[0x0][0xbe8] ;  /* 0x0002fa00ff0b7b82 */ /* 0x000e620000000800 */
[C---:B------:R-:W-:Y:S01]  /*13170*/  R2UR UR10, R7.reuse ;  /* 0x00000000070a72ca */ /* 0x040fe200000e0000 */
[----:B------:R-:W-:Y:S01]  /*13180*/  ULDC.64 UR12, c[0x0][0xaa0] ;  /* 0x0002a800000c7ab9 */ /* 0x000fe20000000a00 */
[----:B------:R-:W-:Y:S01]  /*13190*/  R2UR UR14, R7 ;  /* 0x00000000070e72ca */ /* 0x000fe200000e0000 */
[----:B------:R-:W-:Y:S01]  /*131a0*/  UIMAD UR9, UR20, UR12, URZ ;  /* 0x0000000c140972a4 */ /* 0x000fe2000f8e023f */
[----:B------:R-:W-:Y:S01]  /*131b0*/  R2UR UR15, R197 ;  /* 0x00000000c50f72ca */ /* 0x000fe200000e0000 */
[----:B------:R-:W-:Y:S01]  /*131c0*/  IMAD R2, R194, 0x20, R221 ;  /* 0x00000020c2027824 */ /* 0x000fe200078e02dd */
[----:B------:R-:W-:Y:S01]  /*131d0*/  BSSY B1, `(.L_x_4458) ;  /* 0x0000044000017945 */ /* 0x000fe20003800000 */
[----:B------:R-:W-:Y:S02]  /*131e0*/  SHF.R.S32.HI R8, RZ, 0x1f, R193 ;  /* 0x0000001fff087819 */ /* 0x000fe400000114c1 */
[----:B------:R-:W-:-:S04]  /*131f0*/  VIADD R6, R2, UR60 ;  /* 0x0000003c02067c36 */ /* 0x000fc80008000000 */
[----:B------:R-:W-:Y:S01]  /*13200*/  UIMAD.WIDE.U32 UR10, UR10, UR12, URZ ;  /* 0x0000000c0a0a72a5 */ /* 0x000fe2000f8e003f */
[----:B0-----:R-:W-:Y:S01]  /*13210*/  IMAD.MOV.U32 R5, RZ, RZ, R6 ;  /* 0x000000ffff057224 */ /* 0x001fe200078e0006 */
[----:B------:R-:W-:-:S03]  /*13220*/  UIMAD UR9, UR14, UR13, UR9 ;  /* 0x0000000d0e0972a4 */ /* 0x000fc6000f8e0209 */
[----:B------:R-:W-:Y:S01]  /*13230*/  ULDC.64 UR12, c[0x0][0xae8] ;  /* 0x0002ba00000c7ab9 */ /* 0x000fe20000000a00 */
[----:B------:R-:W-:Y:S01]  /*13240*/  UIADD3 UR11, UR11, UR9, URZ ;  /* 0x000000090b0b7290 */ /* 0x000fe2000fffe03f */
[----:B-1----:R-:W-:-:S03]  /*13250*/  ISETP.NE.AND P0, PT, R11, 0x1, PT ;  /* 0x000000010b00780c */ /* 0x002fc60003f05270 */
[----:B------:R-:W-:-:S04]  /*13260*/  UIMAD.WIDE.U32 UR10, UR15, UR12, UR10 ;  /* 0x0000000c0f0a72a5 */ /* 0x000fc8000f8e000a */
[----:B------:R-:W-:-:S03]  /*13270*/  UIMAD UR9, UR15, UR13, UR11 ;  /* 0x0000000d0f0972a4 */ /* 0x000fc6000f8e020b */
[----:B------:R-:W-:Y:S02]  /*13280*/  ULDC.64 UR12, c[0x0][0xaf0] ;  /* 0x0002bc00000c7ab9 */ /* 0x000fe40000000a00 */
[----:B------:R-:W-:Y:S01]  /*13290*/  UIMAD UR8, UR8, UR12, URZ ;  /* 0x0000000c080872a4 */ /* 0x000fe2000f8e023f */
[----:B------:R-:W0:Y:S03]  /*132a0*/  @P0 LDC R3, c[0x0][0xbec] ;  /* 0x0002fb00ff030b82 */ /* 0x000e260000000800 */
[----:B------:R-:W-:-:S03]  /*132b0*/  UIMAD UR11, UR4, UR13, UR8 ;  /* 0x0000000d040b72a4 */ /* 0x000fc6000f8e0208 */
[----:B------:R-:W-:Y:S02]  /*132c0*/  UMOV UR8, UR10 ;  /* 0x0000000a00087c82 */ /* 0x000fe40008000000 */
[----:B------:R-:W-:Y:S01]  /*132d0*/  UIMAD.WIDE.U32 UR8, UR4, UR12, UR8 ;  /* 0x0000000c040872a5 */ /* 0x000fe2000f8e0008 */
[----:B------:R-:W1:Y:S03]  /*132e0*/  @P0 LDC R7, c[0x0][0xbf0] ;  /* 0x0002fc00ff070b82 */ /* 0x000e660000000800 */
[----:B------:R-:W-:-:S03]  /*132f0*/  UIADD3 UR4, UR9, UR11, URZ ;  /* 0x0000000b09047290 */ /* 0x000fc6000fffe03f */
[----:B------:R-:W-:Y:S01]  /*13300*/  ULDC.64 UR10, c[0x0][0xae0] ;  /* 0x0002b800000a7ab9 */ /* 0x000fe20000000a00 */
[----:B0-----:R-:W-:-:S04]  /*13310*/  @P0 IMAD.HI.U32 R2, R6, R3, RZ ;  /* 0x0000000306020227 */ /* 0x001fc800078e00ff */
[----:B------:R-:W-:Y:S02]  /*13320*/  IMAD.U32 R3, RZ, RZ, UR9 ;  /* 0x00000009ff037e24 */ /* 0x000fe4000f8e00ff */
[----:B------:R-:W-:Y:S01]  /*13330*/  IMAD.U32 R3, RZ, RZ, UR4 ;  /* 0x00000004ff037e24 */ /* 0x000fe2000f8e00ff */
[----:B-1----:R-:W-:-:S04]  /*13340*/  @P0 SHF.R.U32.HI R5, RZ, R7, R2 ;  /* 0x00000007ff050219 */ /* 0x002fc80000011602 */
[--C-:B------:R-:W-:Y:S01]  /*13350*/  SHF.R.S32.HI R2, RZ, 0x1f, R5.reuse ;  /* 0x0000001fff027819 */ /* 0x100fe20000011405 */
[----:B------:R-:W-:-:S04]  /*13360*/  IMAD.MOV R7, RZ, RZ, -R5 ;  /* 0x000000ffff077224 */ /* 0x000fc800078e0a05 */
[----:B------:R-:W-:Y:S02]  /*13370*/  IMAD R4, R2, UR10, RZ ;  /* 0x0000000a02047c24 */ /* 0x000fe4000f8e02ff */
[----:B------:R-:W-:Y:S02]  /*13380*/  IMAD R7, R11, R7, R6 ;  /* 0x000000070b077224 */ /* 0x000fe400078e0206 */
[----:B------:R-:W-:Y:S01]  /*13390*/  IMAD.U32 R2, RZ, RZ, UR8 ;  /* 0x00000008ff027e24 */ /* 0x000fe2000f8e00ff */
[----:B------:R-:W-:Y:S01]  /*133a0*/  ULDC.64 UR8, c[0x0][0xad8] ;  /* 0x0002b60000087ab9 */ /* 0x000fe20000000a00 */
[C---:B------:R-:W-:Y:S01]  /*133b0*/  IMAD R9, R5.reuse, UR11, R4 ;  /* 0x0000000b05097c24 */ /* 0x040fe2000f8e0204 */
[----:B------:R-:W-:Y:S01]  /*133c0*/  SHF.R.S32.HI R4, RZ, 0x1f, R7 ;  /* 0x0000001fff047819 */ /* 0x000fe20000011407 */
[----:B------:R-:W-:-:S04]  /*133d0*/  IMAD.WIDE.U32 R2, R5, UR10, R2 ;  /* 0x0000000a05027c25 */ /* 0x000fc8000f8e0002 */
[----:B------:R-:W-:Y:S01]  /*133e0*/  IMAD.IADD R3, R3, 0x1, R9 ;  /* 0x0000000103037824 */ /* 0x000fe200078e0209 */
[----:B------:R-:W-:Y:S01]  /*133f0*/  SHF.R.S32.HI R9, RZ, 0x1f, R22 ;  /* 0x0000001fff097819 */ /* 0x000fe20000011416 */
[----:B------:R-:W-:Y:S02]  /*13400*/  IMAD R4, R4, UR8, RZ ;  /* 0x0000000804047c24 */ /* 0x000fe4000f8e02ff */
[----:B------:R-:W-:Y:S02]  /*13410*/  VIADD R6, R221, UR60 ;  /* 0x0000003cdd067c36 */ /* 0x000fe40008000000 */
[----:B------:R-:W-:Y:S02]  /*13420*/  IMAD R11, R0, R11, RZ ;  /* 0x0000000b000b7224 */ /* 0x000fe400078e02ff */
[C---:B------:R-:W-:Y:S02]  /*13430*/  IMAD R5, R7.reuse, UR9, R4 ;  /* 0x0000000907057c24 */ /* 0x040fe4000f8e0204 */
[----:B------:R-:W-:Y:S01]  /*13440*/  IMAD.WIDE.U32 R2, R7, UR8, R2 ;  /* 0x0000000807027c25 */ /* 0x000fe2000f8e0002 */
[----:B------:R-:W-:Y:S01]  /*13450*/  ISETP.GE.AND P2, PT, R6, R11, PT ;  /* 0x0000000b0600720c */ /* 0x000fe20003f46270 */
[----:B------:R-:W-:-:S02]  /*13460*/  ULDC.64 UR8, c[0x0][0xa80] ;  /* 0x0002a00000087ab9 */ /* 0x000fc40000000a00 */
[----:B------:R-:W-:Y:S01]  /*13470*/  VIADD R0, R6, 0x20 ;  /* 0x0000002006007836 */ /* 0x000fe20000000000 */
[----:B------:R-:W-:Y:S01]  /*13480*/  LEA R4, P3, R2, UR8, 0x1 ;  /* 0x0000000802047c11 */ /* 0x000fe2000f8608ff */
[----:B------:R-:W-:Y:S02]  /*13490*/  IMAD.IADD R3, R3, 0x1, R5 ;  /* 0x0000000103037824 */ /* 0x000fe400078e0205 */
[----:B------:R-:W-:Y:S01]  /*134a0*/  VIADD R7, R22, 0x40 ;  /* 0x0000004016077836 */ /* 0x000fe20000000000 */
[----:B------:R-:W-:Y:S01]  /*134b0*/  ISETP.GE.AND P1, PT, R0, R11, PT ;  /* 0x0000000b0000720c */ /* 0x000fe20003f26270 */
[----:B------:R-:W-:Y:S01]  /*134c0*/  VIADD R0, R6, 0x40 ;  /* 0x0000004006007836 */ /* 0x000fe20000000000 */
[----:B------:R-:W-:Y:S02]  /*134d0*/  LEA.HI.X R5, R2, UR9, R3, 0x1, P3 ;  /* 0x0000000902057c11 */ /* 0x000fe400098f0c03 */
[----:B------:R0:W1:Y:S01]  /*134e0*/  SHFL.IDX PT, R2, R4, RZ, 0x181f ;  /* 0x00181fff04027589 */ /* 0x00006200000e0000 */
[----:B------:R-:W-:-:S02]  /*134f0*/  SHF.R.S32.HI R10, RZ, 0x1f, R7 ;  /* 0x0000001fff0a7819 */ /* 0x000fc40000011407 */
[----:B------:R-:W-:Y:S02]  /*13500*/  ISETP.GE.AND P0, PT, R0, R11, PT ;  /* 0x0000000b0000720c */ /* 0x000fe40003f06270 */
[----:B------:R0:W2:Y:S01]  /*13510*/  SHFL.IDX PT, R0, R5, RZ, 0x181f ;  /* 0x00181fff05007589 */ /* 0x0000a200000e0000 */
[----:B------:R-:W-:Y:S10]  /*13520*/  @P2 BRA `(.L_x_4459) ;  /* 0x0000000000382947 */ /* 0x000ff40003800000 */
[----:B------:R-:W-:Y:S01]  /*13530*/  ULDC UR4, c[0x0][0xac8] ;  /* 0x0002b20000047ab9 */ /* 0x000fe20000000800 */
[----:B------:R-:W-:Y:S01]  /*13540*/  ULDC.64 UR8, c[0x0][0x208] ;  /* 0x0000820000087ab9 */ /* 0x000fe20000000a00 */
[----:B------:R-:W-:Y:S02]  /*13550*/  ISETP.GE.AND P4, PT, R22, UR4, PT ;  /* 0x0000000416007c0c */ /* 0x000fe4000bf86270 */
[----:B------:R-:W-:Y:S02]  /*13560*/  ISETP.GE.AND P3, PT, R7, UR4, PT ;  /* 0x0000000407007c0c */ /* 0x000fe4000bf66270 */
[----:B------:R-:W-:-:S09]  /*13570*/  ISETP.GE.AND P2, PT, R193, UR4, PT ;  /* 0x00000004c1007c0c */ /* 0x000fd2000bf46270 */
[CC--:B-1----:R-:W-:Y:S02]  /*13580*/  @!P4 LEA R12, P6, R22.reuse, R2.reuse, 0x1 ;  /* 0x00000002160cc211 */ /* 0x0c2fe400078c08ff */
        /* <DEDUP_REMOVED lines=8> */
.L_x_4459:
[----:B------:R-:W-:Y:S05]  /*13610*/  BSYNC B1 ;  /* 0x0000000000017941 */ /* 0x000fea0003800000 */
.L_x_4458:
        /* <DEDUP_REMOVED lines=9> */
[CC--:B-1----:R-:W-:Y:S02]  /*136b0*/  @!P4 LEA R12, P1, R22.reuse, R2.reuse, 0x1 ;  /* 0x00000002160cc211 */ /* 0x0c2fe400078208ff */
        /* <DEDUP_REMOVED lines=8> */
.L_x_4461:
[----:B------:R-:W-:Y:S05]  /*13740*/  BSYNC B1 ;  /* 0x0000000000017941 */ /* 0x000fea0003800000 */
.L_x_4460:
        /* <DEDUP_REMOVED lines=18> */
.L_x_4463:
[----:B------:R-:W-:Y:S05]  /*13870*/  BSYNC B1 ;  /* 0x0000000000017941 */ /* 0x000fea0003800000 */
.L_x_4462:
        /* <DEDUP_REMOVED lines=9> */
[----:B------:R-:W-:-:S09]  /*13910*/  ISETP.GE.AND P5, PT, R193, UR4, PT ;  /* 0x00000004c1007c0c */ /* 0x000fd2000bfa6270 */
[CC--:B---3--:R-:W-:Y:S02]  /*13920*/  @!P3 LEA R12, P0, R22.reuse, R2.reuse, 0x1 ;  /* 0x00000002160cb211 */ /* 0x0c8fe400078008ff */
[-C--:B------:R-:W-:Y:S02]  /*13930*/  @!P4 LEA R6, P1, R7, R2.reuse, 0x1 ;  /* 0x000000020706c211 */ /* 0x080fe400078208ff */
[----:B------:R-:W-:Y:S02]  /*13940*/  @!P5 LEA R2, P2, R193, R2, 0x1 ;  /* 0x00000002c102d211 */ /* 0x000fe400078408ff */
[-C--:B--2---:R-:W-:Y:S02]  /*13950*/  @!P3 LEA.HI.X R13, R22, R5.reuse, R9, 0x1, P0 ;  /* 0x00000005160db211 */ /* 0x084fe400000f0c09 */
[-C--:B------:R-:W-:Y:S02]  /*13960*/  @!P4 LEA.HI.X R7, R7, R5.reuse, R10, 0x1, P1 ;  /* 0x000000050707c211 */ /* 0x080fe400008f0c0a */
[----:B------:R-:W-:Y:S01]  /*13970*/  @!P5 LEA.HI.X R3, R193, R5, R8, 0x1, P2 ;  /* 0x00000005c103d211 */ /* 0x000fe200010f0c08 */
[----:B------:R1:W-:Y:S04]  /*13980*/  @!P3 ST.E.128 desc[UR8][R12.64], RZ ;  /* 0x000000ff0c00b985 */ /* 0x0003e8000c101d08 */
[----:B------:R1:W-:Y:S04]  /*13990*/  @!P4 ST.E.128 desc[UR8][R6.64], RZ ;  /* 0x000000ff0600c985 */ /* 0x0003e8000c101d08 */
[----:B------:R1:W-:Y:S02]  /*139a0*/  @!P5 ST.E.128 desc[UR8][R2.64], RZ ;  /* 0x000000ff0200d985 */ /* 0x0003e4000c101d08 */
.L_x_4452:
[----:B------:R-:W-:Y:S05]  /*139b0*/  BSYNC B0 ;  /* 0x0000000000007941 */ /* 0x000fea0003800000 */
.L_x_4442:
[----:B------:R-:W-:Y:S02]  /*139c0*/  ULDC UR4, c[0x0][0xc3c] ;  /* 0x00030f0000047ab9 */ /* 0x000fe40000000800 */
[----:B------:R-:W-:-:S06]  /*139d0*/  UISETP.GE.AND UP0, UPT, UR6, UR4, UPT ;  /* 0x000000040600728c */ /* 0x000fcc000bf06270 */
[----:B------:R-:W-:-:S13]  /*139e0*/  PLOP3.LUT P0, PT, PT, PT, UP0, 0x80, 0x0 ;  /* 0x000000000000781c */ /* 0x000fda0003f0f008 */
[----:B------:R-:W-:Y:S05]  /*139f0*/  @!P0 BRA `(.L_x_4464) ;  /* 0xfffffed400c88947 */ /* 0x000fea000383ffff */
[----:B------:R-:W-:Y:S05]  /*13a00*/  EXIT ;  /* 0x000000000000794d */ /* 0x000fea0003800000 */
.L_x_4359:
        /* <DEDUP_REMOVED lines=18> */
.L_x_4465:
        /* <DEDUP_REMOVED lines=44> */
.L_x_4469:
        /* <DEDUP_REMOVED lines=40> */
.L_x_4467:
        /* <DEDUP_REMOVED lines=12> */
.L_x_4470:
        /* <DEDUP_REMOVED lines=63> */
.L_x_4471:
        /* <DEDUP_REMOVED lines=62> */
.L_x_4472:
[----:B01----:R-:W-:-:S05]  /*14900*/  LOP3.LUT R3, RZ, R2, RZ, 0x33, !PT ;  /* 0x00000002ff037212 */ /* 0x003fca00078e33ff */
[----:B------:R-:W-:-:S05]  /*14910*/  IMAD.IADD R2, R4, 0x1, R3 ;  /* 0x0000000104027824 */ /* 0x000fca00078e0203 */
[----:B------:R1:W-:Y:S01]  /*14920*/  STL [R1+0x4], R2 ;  /* 0x0000040201007387 */ /* 0x0003e20000100800 */
[----:B------:R-:W-:Y:S05]  /*14930*/  BRA `(.L_x_4473) ;  /* 0x0000000000107947 */ /* 0x000fea0003800000 */
.L_x_4468:
[----:B------:R-:W-:Y:S01]  /*14940*/  IMAD.U32 R2, RZ, RZ, UR6 ;  /* 0x00000006ff027e24 */ /* 0x000fe2000f8e00ff */
[----:B------:R0:W-:Y:S04]  /*14950*/  STL [R1+0x4], RZ ;  /* 0x000004ff01007387 */ /* 0x0001e80000100800 */
[----:B------:R0:W-:Y:S04]  /*14960*/  STL [R1+0x8], RZ ;  /* 0x000008ff01007387 */ /* 0x0001e80000100800 */
[----:B------:R0:W-:Y:S02]  /*14970*/  STL [R1], R2 ;  /* 0x0000000201007387 */ /* 0x0001e40000100800 */
.L_x_4473:
        /* <DEDUP_REMOVED lines=10> */
.L_x_4466:
        /* <DEDUP_REMOVED lines=8> */
[----:B------:R-:W2:Y:S01]  /*14aa0*/  S2UR UR5, SR_CgaCtaId ;  /* 0x00000000000579c3 */ /* 0x000ea20000008800 */
[C---:B----4-:R-:W-:Y:S01]  /*14ab0*/  IMAD.SHL.U32 R0, R6.reuse, 0x8, RZ ;  /* 0x0000000806007824 */ /* 0x050fe200078e00ff */
[----:B------:R-:W-:Y:S01]  /*14ac0*/  LOP3.LUT R4, R6, 0x7f, RZ, 0xc0, !PT ;  /* 0x0000007f06047812 */ /* 0x000fe200078ec0ff */
[----:B------:R-:W-:Y:S01]  /*14ad0*/  UMOV UR4, 0x400 ;  /* 0x0000040000047882 */ /* 0x000fe20000000000 */
[----:B------:R-:W-:Y:S01]  /*14ae0*/  BSSY B8, `(.L_x_4474) ;  /* 0x0000654000087945 */ /* 0x000fe20003800000 */
[----:B------:R-:W-:Y:S01]  /*14af0*/  ULDC UR38, c[0x0][0xc] ;  /* 0x0000030000267ab9 */ /* 0x000fe20000000800 */
[----:B------:R-:W-:Y:S01]  /*14b00*/  LOP3.LUT R3, R0, 0x1f8, RZ, 0xc0, !PT ;  /* 0x000001f800037812 */ /* 0x000fe200078ec0ff */
[----:B01----:R-:W-:Y:S01]  /*14b10*/  IMAD.SHL.U32 R2, R4, 0x8, RZ ;  /* 0x0000000804027824 */ /* 0x003fe200078e00ff */
[----:B------:R-:W-:Y:S01]  /*14b20*/  LOP3.LUT R0, R0, 0x38, RZ, 0xc0, !PT ;  /* 0x0000003800007812 */ /* 0x000fe200078ec0ff */
[----:B------:R-:W-:Y:S01]  /*14b30*/  ULDC.64 UR36, c[0x0][0x198] ;  /* 0x0000660000247ab9 */ /* 0x000fe20000000a00 */
[----:B------:R-:W-:Y:S01]  /*14b40*/  LOP3.LUT R3, R3, 0x38, R6, 0x78, !PT ;  /* 0x0000003803037812 */ /* 0x000fe200078e7806 */
[----:B------:R-:W-:-:S03]  /*14b50*/  IMAD.SHL.U32 R6, R6, 0x10, RZ ;  /* 0x0000001006067824 */ /* 0x000fc600078e00ff */
[----:B------:R-:W-:Y:S02]  /*14b60*/  LOP3.LUT R2, R3, 0x200, R2, 0xf8, !PT ;  /* 0x0000020003027812 */ /* 0x000fe400078ef802 */
[----:B------:R-:W-:-:S04]  /*14b70*/  SHF.R.U32.HI R3, RZ, 0x3, R4 ;  /* 0x00000003ff037819 */ /* 0x000fc80000011604 */
[----:B------:R-:W-:Y:S01]  /*14b80*/  LOP3.LUT R4, R3, 0x70, R6, 0xf8, !PT ;  /* 0x0000007003047812 */ /* 0x000fe200078ef806 */
[----:B--2---:R-:W-:-:S06]  /*14b90*/  ULEA UR4, UR5, UR4, 0x18 ;  /* 0x0000000405047291 */ /* 0x004fcc000f8ec03f */
[----:B------:R-:W-:-:S04]  /*14ba0*/  IMAD.U32 R19, RZ, RZ, UR4 ;  /* 0x00000004ff137e24 */ /* 0x000fc8000f8e00ff */
[----:B------:R-:W-:Y:S02]  /*14bb0*/  IMAD R3, R2, 0x2, R19 ;  /* 0x0000000202037824 */ /* 0x000fe400078e0213 */
[----:B------:R-:W-:-:S03]  /*14bc0*/  IMAD.MOV.U32 R2, RZ, RZ, 0x1 ;  /* 0x00000001ff027424 */ /* 0x000fc600078e00ff */
[----:B------:R-:W-:Y:S04]  /*14bd0*/  STL [R1+0x20], R3 ;  /* 0x0000200301007387 */ /* 0x000fe80000100800 */
[----:B------:R-:W-:Y:S04]  /*14be0*/  STL [R1+0x50], RZ ;  /* 0x000050ff01007387 */ /* 0x000fe80000100800 */
[----:B------:R0:W-:Y:S04]  /*14bf0*/  STL [R1+0x14], R2 ;  /* 0x0000140201007387 */ /* 0x0001e80000100800 */
[----:B------:R1:W-:Y:S01]  /*14c00*/  STL [R1+0x10], RZ ;  /* 0x000010ff01007387 */ /* 0x0003e20000100800 */
[----:B0-----:R-:W-:-:S02]  /*14c10*/  LOP3.LUT R2, R0, 0x40, RZ, 0xfc, !PT ;  /* 0x0000004000027812 */ /* 0x001fc400078efcff */
[----:B-1----:R-:W-:-:S07]  /*14c20*/  LOP3.LUT R0, R0, 0x80, RZ, 0xfc, !PT ;  /* 0x0000008000007812 */ /* 0x002fce00078efcff */
.L_x_4590:
[----:B--23--:R-:W2:Y:S01]  /*14c30*/  LDL R9, [R1+0xc] ;  /* 0x00000c0001097983 */ /* 0x00cea20000100800 */
        /* <DEDUP_REMOVED lines=48> */
.L_x_4475:
        /* <DEDUP_REMOVED lines=17> */
.L_x_4476:
[----:B------:R-:W-:Y:S05]  /*15050*/  @!P1 BRA `(.L_x_4477) ;  /* 0x0000000000109947 */ /* 0x000fea0003800000 */
[----:B------:R-:W-:Y:S02]  /*15060*/  ULDC.64 UR4, c[0x0][0x208] ;  /* 0x0000820000047ab9 */ /* 0x000fe40000000a00 */
[----:B------:R-:W3:Y:S04]  /*15070*/  LDG.E R6, desc[UR4][R2.64] ;  /* 0x0000000402067981 */ /* 0x000ee8000c1e1900 */
[----:B------:R-:W3:Y:S02]  /*15080*/  LDG.E R2, desc[UR4][R2.64+0x4] ;  /* 0x0000040402027981 */ /* 0x000ee4000c1e1900 */
[----:B---3--:R-:W-:-:S07]  /*15090*/  IMAD.IADD R6, R2, 0x1, -R6 ;  /* 0x0000000102067824 */ /* 0x008fce00078e0a06 */
.L_x_4477:
        /* <DEDUP_REMOVED lines=12> */
[----:B------:R-:W-:-:S04]  /*15160*/  VIADD R2, R0, 0x5f ;  /* 0x0000005f00027836 */ /* 0x000fc80000000000 */
[----:B------:R-:W-:-:S05]  /*15170*/  IMAD.HI R2, R2, 0x2aaaaaab, RZ ;  /* 0x2aaaaaab02027827 */ /* 0x000fca00078e02ff */
[----:B------:R-:W-:-:S04]  /*15180*/  SHF.R.U32.HI R3, RZ, 0x1f, R2 ;  /* 0x0000001fff037819 */ /* 0x000fc80000011602 */
[----:B------:R-:W-:Y:S02]  /*15190*/  LEA.HI.SX32 R9, R2, R3, 0x1c ;  /* 0x0000000302097211 */ /* 0x000fe400078fe2ff */
[----:B------:R-:W-:-:S03]  /*151a0*/  IADD3 R2, R0, 0x1, -R10 ;  /* 0x0000000100027810 */ /* 0x000fc60007ffe80a */
[----:B------:R2:W-:Y:S02]  /*151b0*/  STL [R1+0x58], R9 ;  /* 0x0000580901007387 */ /* 0x0005e40000100800 */
[----:B------:R-:W-:Y:S02]  /*151c0*/  IMAD.IADD R6, R2, 0x1, R6 ;  /* 0x0000000102067824 */ /* 0x000fe400078e0206 */
[----:B------:R-:W3:Y:S02]  /*151d0*/  LDC.64 R2, c[0x0][0x9e0] ;  /* 0x00027800ff027b82 */ /* 0x000ee40000000a00 */
        /* <DEDUP_REMOVED lines=14> */
.L_x_4480:
[----:B------:R-:W-:-:S13]  /*152c0*/  ISETP.NE.AND P0, PT, R3, 0x1, PT ;  /* 0x000000010300780c */ /* 0x000fda0003f05270 */
[----:B------:R-:W2:Y:S02]  /*152d0*/  @P0 LDC.64 R4, c[0x0][0x9e8] ;  /* 0x00027a00ff040b82 */ /* 0x000ea40000000a00 */
[----:B--2---:R-:W-:-:S05]  /*152e0*/  @P0 IMAD.HI.U32 R4, R8, R4, RZ ;  /* 0x0000000408040227 */ /* 0x004fca00078e00ff */
[----:B------:R-:W-:-:S07]  /*152f0*/  @P0 SHF.R.U32.HI R8, RZ, R5, R4 ;  /* 0x00000005ff080219 */ /* 0x000fce0000011604 */
.L_x_4481:
[----:B------:R-:W-:Y:S05]  /*15300*/  BSYNC B0 ;  /* 0x0000000000007941 */ /* 0x000fea0003800000 */
.L_x_4479:
[----:B------:R-:W-:-:S05]  /*15310*/  IMAD R8, R8, R3, R3 ;  /* 0x0000000308087224 */ /* 0x000fca00078e0203 */
[----:B------:R-:W-:-:S07]  /*15320*/  VIMNMX R2, R2, R8, PT ;  /* 0x0000000802027248 */ /* 0x000fce0003fe0100 */
.L_x_4478:
[----:B------:R-:W2:Y:S01]  /*15330*/  @P1 LDC R4, c[0x0][0x44c] ;  /* 0x00011300ff041b82 */ /* 0x000ea20000000800 */
[----:B------:R-:W-:Y:S01]  /*15340*/  VIADD R2, R2, 0x5f ;  /* 0x0000005f02027836 */ /* 0x000fe20000000000 */
[----:B------:R-:W-:Y:S01]  /*15350*/  ULDC UR4, c[0x0][0x9dc] ;  /* 0x0002770000047ab9 */ /* 0x000fe20000000800 */
[----:B------:R-:W-:Y:S02]  /*15360*/  IMAD.MOV.U32 R5, RZ, RZ, R11 ;  /* 0x000000ffff057224 */ /* 0x000fe400078e000b */
[----:B------:R-:W-:-:S03]  /*15370*/  IMAD.HI R2, R2, 0x2aaaaaab, RZ ;  /* 0x2aaaaaab02027827 */ /* 0x000fc600078e02ff */
[----:B------:R-:W3:Y:S01]  /*15380*/  @P1 LDC R6, c[0x0][0x450] ;  /* 0x00011400ff061b82 */ /* 0x000ee20000000800 */
[----:B--2---:R-:W-:-:S05]  /*15390*/  @P1 IMAD.HI.U32 R4, R11, R4, RZ ;  /* 0x000000040b041227 */ /* 0x004fca00078e00ff */
[----:B---3--:R-:W-:-:S04]  /*153a0*/  @P1 SHF.R.U32.HI R5, RZ, R6, R4 ;  /* 0x00000006ff051219 */ /* 0x008fc80000011604 */
[----:B------:R-:W-:Y:S02]  /*153b0*/  IADD3 R6, R5, R0, -R10 ;  /* 0x0000000005067210 */ /* 0x000fe40007ffe80a */
[----:B------:R-:W-:-:S04]  /*153c0*/  SHF.R.U32.HI R0, RZ, 0x1f, R2 ;  /* 0x0000001fff007819 */ /* 0x000fc80000011602 */
[----:B------:R-:W-:Y:S01]  /*153d0*/  LEA.HI.SX32 R4, R2, R0, 0x1c ;  /* 0x0000000002047211 */ /* 0x000fe200078fe2ff */
[----:B------:R-:W-:-:S03]  /*153e0*/  VIADD R2, R6, -UR4 ;  /* 0x8000000406027c36 */ /* 0x000fc60008000000 */
        /* <DEDUP_REMOVED lines=13> */
.L_x_4484:
[----:B------:R-:W-:-:S13]  /*154c0*/  ISETP.NE.AND P0, PT, R3, 0x1, PT ;  /* 0x000000010300780c */ /* 0x000fda0003f05270 */
[----:B--2---:R-:W2:Y:S02]  /*154d0*/  @P0 LDC.64 R4, c[0x0][0x9e8] ;  /* 0x00027a00ff040b82 */ /* 0x004ea40000000a00 */
[----:B--2---:R-:W-:-:S05]  /*154e0*/  @P0 IMAD.HI.U32 R4, R6, R4, RZ ;  /* 0x0000000406040227 */ /* 0x004fca00078e00ff */
[----:B------:R-:W-:-:S07]  /*154f0*/  @P0 SHF.R.U32.HI R6, RZ, R5, R4 ;  /* 0x00000005ff060219 */ /* 0x000fce0000011604 */
.L_x_4485:
[----:B------:R-:W-:Y:S05]  /*15500*/  BSYNC B0 ;  /* 0x0000000000007941 */ /* 0x000fea0003800000 */
.L_x_4483:
[----:B------:R-:W-:-:S05]  /*15510*/  IMAD R3, R6, R3, RZ ;  /* 0x0000000306037224 */ /* 0x000fca00078e02ff */
[----:B------:R-:W-:-:S07]  /*15520*/  VIMNMX R2, R2, R3, !PT ;  /* 0x0000000302027248 */ /* 0x000fce0007fe0100 */
.L_x_4482:
[----:B------:R-:W-:Y:S01]  /*15530*/  IMAD.HI R2, R2, 0x2aaaaaab, RZ ;  /* 0x2aaaaaab02027827 */ /* 0x000fe200078e02ff */
[----:B--2---:R-:W-:Y:S01]  /*15540*/  SHF.R.U32.HI R4, RZ, 0x10, R7 ;  /* 0x00000010ff047819 */ /* 0x004fe20000011607 */
[----:B------:R-:W-:Y:S01]  /*15550*/  BSSY B0, `(.L_x_4486) ;  /* 0x000002a000007945 */ /* 0x000fe20003800000 */
[----:B------:R-:W-:Y:S01]  /*15560*/  LOP3.LUT R8, R7, 0xff, RZ, 0xc0, !PT ;  /* 0x000000ff07087812 */ /* 0x000fe200078ec0ff */
[----:B------:R-:W-:Y:S01]  /*15570*/  IMAD.MOV.U32 R5, RZ, RZ, RZ ;  /* 0x000000ffff057224 */ /* 0x000fe200078e00ff */
[----:B------:R-:W-:Y:S02]  /*15580*/  SHF.R.U32.HI R3, RZ, 0x1f, R2 ;  /* 0x0000001fff037819 */ /* 0x000fe40000011602 */
[----:B------:R-:W-:Y:S01]  /*15590*/  ISETP.NE.AND P0, PT, R4, RZ, PT ;  /* 0x000000ff0400720c */ /* 0x000fe20003f05270 */
[----:B01----:R-:W-:Y:S01]  /*155a0*/  IMAD.MOV.U32 R10, RZ, RZ, R5 ;  /* 0x000000ffff0a7224 */ /* 0x003fe200078e0005 */
[----:B------:R-:W-:-:S04]  /*155b0*/  LEA.HI.SX32 R3, R2, R3, 0x1c ;  /* 0x0000000302037211 */ /* 0x000fc800078fe2ff */
        /* <DEDUP_REMOVED lines=35> */
.L_x_4487:
[----:B------:R-:W-:Y:S05]  /*157f0*/  BSYNC B0 ;  /* 0x0000000000007941 */ /* 0x000fea0003800000 */
.L_x_4486:
        /* <DEDUP_REMOVED lines=12> */
[----:B0-----:R-:W0:Y:S01]  /*158c0*/  S2R R5, SR_LANEID ;  /* 0x0000000000057919 */ /* 0x001e220000000000 */
[----:B------:R-:W-:Y:S01]  /*158d0*/  VOTEU.ANY UR4, UPT, PT ;  /* 0x0000000000047886 */ /* 0x000fe200038e0100 */
[----:B------:R-:W3:Y:S01]  /*158e0*/  LDC.64 R2, c[0x0][0xc60] ;  /* 0x00031800ff027b82 */ /* 0x000ee20000000a00 */
[----:B------:R-:W0:Y:S01]  /*158f0*/  FLO.U32 R0, UR4 ;  /* 0x0000000400007d00 */ /* 0x000e2200080e0000 */
[----:B------:R-:W-:Y:S01]  /*15900*/  ULDC.64 UR6, c[0x0][0x208] ;  /* 0x0000820000067ab9 */ /* 0x000fe20000000a00 */
[----:B0-----:R-:W-:-:S06]  /*15910*/  ISETP.EQ.U32.AND P0, PT, R0, R5, PT ;  /* 0x000000050000720c */ /* 0x001fcc0003f02070 */
[----:B------:R-:W3:Y:S07]  /*15920*/  POPC R5, UR4 ;  /* 0x0000000400057d09 */ /* 0x000eee0008000000 */
[----:B---3--:R-:W3:Y:S01]  /*15930*/  @P0 ATOMG.E.ADD.STRONG.GPU PT, R3, desc[UR6][R2.64], R5 ;  /* 0x00000005020309a8 */ /* 0x008ee200081ee1c6 */
[----:B-1----:R-:W0:Y:S02]  /*15940*/  S2R R4, SR_LTMASK ;  /* 0x0000000000047919 */ /* 0x002e240000003900 */
[----:B0-----:R-:W-:-:S04]  /*15950*/  LOP3.LUT R4, R4, UR4, RZ, 0xc0, !PT ;  /* 0x0000000404047c12 */ /* 0x001fc8000f8ec0ff */
[----:B------:R-:W0:Y:S01]  /*15960*/  POPC R7, R4 ;  /* 0x0000000400077309 */ /* 0x000e220000000000 */
[----:B---3--:R-:W0:Y:S02]  /*15970*/  SHFL.IDX PT, R0, R3, R0, 0x1f ;  /* 0x00001f0003007589 */ /* 0x008e2400000e0000 */
[----:B0-----:R-:W-:-:S05]  /*15980*/  IADD3 R0, R0, UR38, R7 ;  /* 0x0000002600007c10 */ /* 0x001fca000fffe007 */
[----:B------:R3:W-:Y:S01]  /*15990*/  STL [R1], R0 ;  /* 0x0000000001007387 */ /* 0x0007e20000100800 */
[----:B------:R-:W-:Y:S05]  /*159a0*/  BRA `(.L_x_4490) ;  /* 0x0000004400187947 */ /* 0x000fea0003800000 */
.L_x_4489:
        /* <DEDUP_REMOVED lines=20> */
.L_x_4492:
[----:B------:R-:W-:Y:S05]  /*15af0*/  BSYNC B6 ;  /* 0x0000000000067941 */ /* 0x000fea0003800000 */
.L_x_4491:
        /* <DEDUP_REMOVED lines=20> */
.L_x_4495:
        /* <DEDUP_REMOVED lines=15> */
.L_x_4494:
[----:B------:R-:W-:Y:S05]  /*15d30*/  BSYNC B6 ;  /* 0x0000000000067941 */ /* 0x000fea0003800000 */
.L_x_4493:
        /* <DEDUP_REMOVED lines=25> */
.L_x_4606:
        /* <DEDUP_REMOVED lines=9> */
.L_x_4609:
        /* <DEDUP_REMOVED lines=10> */
[----:B-1----:R-:W1:Y:S02]  /*16000*/  @P0 LDC.64 R4, c[0x0][0x440] ;  /* 0x00011000ff040b82 */ /* 0x002e640000000a00 */
        /* <DEDUP_REMOVED lines=14> */
.L_x_4499:
[----:B------:R-:W4:Y:S04]  /*160f0*/  LDL R0, [R1+0x10] ;  /* 0x0000100001007983 */ /* 0x000f280000100800 */
[----:B---3--:R-:W3:Y:S01]  /*16100*/  LDL R2, [R1+0x14] ;  /* 0x0000140001027983 */ /* 0x008ee20000100800 */
[----:B----4-:R-:W-:Y:S01]  /*16110*/  IMAD R0, R0, 0x8, R19 ;  /* 0x0000000800007824 */ /* 0x010fe200078e0213 */
[----:B---3--:R-:W-:-:S04]  /*16120*/  SHF.L.U32 R2, R2, 0x1f, RZ ;  /* 0x0000001f02027819 */ /* 0x008fc800000006ff */
[----:B------:R-:W3:Y:S02]  /*16130*/  SYNCS.PHASECHK.TRANS64.TRYWAIT P0, [R0+URZ+0x30840], R2 ;  /* 0x03084002000075a7 */ /* 0x000ee4000800017f */
[----:B---3--:R-:W-:Y:S05]  /*16140*/  @!P0 BRA `(.L_x_4500) ;  /* 0x0000005400dc8947 */ /* 0x008fea0003800000 */
.L_x_4610:
[----:B------:R-:W4:Y:S02]  /*16150*/  S2R R3, SR_TID.X ;  /* 0x0000000000037919 */ /* 0x000f240000002100 */
[----:B----4-:R-:W-:-:S04]  /*16160*/  LOP3.LUT R3, R3, 0x7f, RZ, 0xc0, !PT ;  /* 0x0000007f03037812 */ /* 0x010fc800078ec0ff */
[----:B------:R-:W-:-:S13]  /*16170*/  ISETP.NE.AND P0, PT, R3, RZ, PT ;  /* 0x000000ff0300720c */ /* 0x000fda0003f05270 */
[----:B------:R-:W-:Y:S05]  /*16180*/  @P0 BRA `(.L_x_4501) ;  /* 0x00000000001c0947 */ /* 0x000fea0003800000 */
[----:B------:R-:W4:Y:S01]  /*16190*/  S2R R3, SR_TID.X ;  /* 0x0000000000037919 */ /* 0x000f220000002100 */
[----:B---3--:R-:W-:-:S04]  /*161a0*/  IMAD.MOV.U32 R2, RZ, RZ, 0x9000 ;  /* 0x00009000ff027424 */ /* 0x008fc800078e00ff */
[----:B------:R3:W-:Y:S01]  /*161b0*/  SYNCS.ARRIVE.TRANS64 RZ, [R0+URZ+0x30830], R2 ;  /* 0x0308300200ff79a7 */ /* 0x0007e2000800003f */
[----:B----4-:R-:W-:-:S04]  /*161c0*/  LOP3.LUT R3, R3, 0x1f, RZ, 0xc0, !PT ;  /* 0x0000001f03037812 */ /* 0x010fc800078ec0ff */
[----:B------:R-:W-:-:S13]  /*161d0*/  ISETP.NE.AND P0, PT, R3, RZ, PT ;  /* 0x000000ff0300720c */ /* 0x000fda0003f05270 */
[----:B---3--:R-:W-:Y:S05]  /*161e0*/  @!P0 BRA `(.L_x_4501) ;  /* 0x0000000000048947 */ /* 0x008fea0003800000 */
[----:B------:R-:W-:Y:S01]  /*161f0*/  BPT.TRAP 0x1 ;  /* 0x000000040000795c */ /* 0x000fe20000300000 */
.L_x_4501:
[----:B-1----:R-:W4:Y:S04]  /*16200*/  LDL R4, [R1+0x10] ;  /* 0x0000100001047983 */ /* 0x002f280000100800 */
[----:B------:R-:W2:Y:S04]  /*16210*/  LDL R3, [R1+0x4] ;  /* 0x0000040001037983 */ /* 0x000ea80000100800 */
[----:B---3--:R-:W3:Y:S01]  /*16220*/  LDL R2, [R1+0x18] ;  /* 0x0000180001027983 */ /* 0x008ee20000100800 */
[----:B------:R-:W-:Y:S01]  /*16230*/  R2UR UR9, R0 ;  /* 0x00000000000972ca */ /* 0x000fe200000e0000 */
[----:B------:R-:W-:Y:S01]  /*16240*/  UIADD3 UR4, UP0, UR36, 0x370, URZ ;  /* 0x0000037024047890 */ /* 0x000fe2000ff1e03f */
[----:B------:R-:W-:Y:S01]  /*16250*/  R2UR UR12, R16 ;  /* 0x00000000100c72ca */ /* 0x000fe200000e0000 */
[----:B------:R-:W-:Y:S01]  /*16260*/  UMOV UR10, URZ ;  /* 0x0000003f000a7c82 */ /* 0x000fe20008000000 */
[----:B-----5:R-:W-:Y:S01]  /*16270*/  R2UR UR13, R17 ;  /* 0x00000000110d72ca */ /* 0x020fe200000e0000 */
[----:B------:R-:W-:Y:S01]  /*16280*/  UMOV UR6, 0x0 ;  /* 0x0000000000067882 */ /* 0x000fe20000000000 */
[----:B------:R-:W-:Y:S01]  /*16290*/  UMOV UR7, 0x14f00000 ;  /* 0x14f0000000077882 */ /* 0x000fe20000000000 */
[----:B------:R-:W-:Y:S01]  /*162a0*/  UMOV UR16, 0x40 ;  /* 0x0000004000107882 */ /* 0x000fe20000000000 */
[----:B------:R-:W-:-:S02]  /*162b0*/  PLOP3.LUT P0, PT, PT, PT, PT, 0x80, 0x0 ;  /* 0x000000000000781c */ /* 0x000fc40003f0f070 */
[----:B------:R-:W-:-:S03]  /*162c0*/  LOP3.LUT R18, R18, 0xfffffffe, RZ, 0xc0, !PT ;  /* 0xfffffffe12127812 */ /* 0x000fc600078ec0ff */
[----:B------:R-:W-:-:S08]  /*162d0*/  UIADD3 UR9, UR9, 0x30830, URZ ;  /* 0x0003083009097890 */ /* 0x000fd0000fffe03f */
[----:B------:R-:W-:Y:S01]  /*162e0*/  @P0 LOP3.LUT R18, R18, 0x1, RZ, 0xfc, !PT ;  /* 0x0000000112120812 */ /* 0x000fe200078efcff */
[----:B----4-:R-:W-:Y:S01]  /*162f0*/  IMAD R0, R4, 0x9000, R19 ;  /* 0x0000900004007824 */ /* 0x010fe200078e0213 */
[----:B--2---:R-:W-:-:S04]  /*16300*/  R2UR UR11, R3 ;  /* 0x00000000030b72ca */ /* 0x004fc800000e0000 */
[----:B------:R-:W-:Y:S02]  /*16310*/  R2UR UR8, R0 ;  /* 0x00000000000872ca */ /* 0x000fe400000e0000 */
[----:B---3--:R-:W-:-:S11]  /*16320*/  R2UR UR5, R2 ;  /* 0x00000000020572ca */ /* 0x008fd600000e0000 */
[----:B------:R-:W-:Y:S02]  /*16330*/  UIADD3 UR14, UR8, 0x1e400, URZ ;  /* 0x0001e400080e7890 */ /* 0x000fe4000fffe03f */
[----:B------:R-:W-:Y:S02]  /*16340*/  UIMAD UR11, UR11, 0x60, UR5 ;  /* 0x000000600b0b78a4 */ /* 0x000fe4000f8e0205 */
[----:B------:R-:W-:Y:S02]  /*16350*/  UIADD3.X UR5, URZ, UR37, URZ, UP0, !UPT ;  /* 0x000000253f057290 */ /* 0x000fe400087fe43f */
[----:B------:R-:W-:Y:S02]  /*16360*/  UIADD3 UR15, UR8, 0x21400, URZ ;  /* 0x00021400080f7890 */ /* 0x000fe4000fffe03f */
[----:B------:R-:W-:-:S03]  /*16370*/  UIADD3 UR17, UR8, 0x24400, URZ ;  /* 0x0002440008117890 */ /* 0x000fc6000fffe03f */
[----:B------:R-:W-:Y:S01]  /*16380*/  UMOV UR8, UR14 ;  /* 0x0000000e00087c82 */ /* 0x000fe20008000000 */
[----:B------:R-:W-:Y:S01]  /*16390*/  UMOV UR14, 0x80 ;  /* 0x00000080000e7882 */ /* 0x000fe20000000000 */
[----:B------:R1:W-:Y:S02]  /*163a0*/  UTMALDG.4D [UR8], [UR4], desc[UR6] ;  /* 0x00000608040075b4 */ /* 0x0003e40008019000 */
[----:B-1----:R-:W-:Y:S01]  /*163b0*/  UMOV UR8, UR15 ;  /* 0x0000000f00087c82 */ /* 0x002fe20008000000 */
[----:B------:R-:W-:Y:S02]  /*163c0*/  UMOV UR10, UR16 ;  /* 0x00000010000a7c82 */ /* 0x000fe40008000000 */
[----:B------:R1:W-:Y:S02]  /*163d0*/  UTMALDG.4D [UR8], [UR4], desc[UR6] ;  /* 0x00000608040075b4 */ /* 0x0003e40008019000 */
[----:B-1----:R-:W-:Y:S01]  /*163e0*/  UMOV UR8, UR17 ;  /* 0x0000001100087c82 */ /* 0x002fe20008000000 */
[----:B------:R-:W-:-:S02]  /*163f0*/  UMOV UR10, UR14 ;  /* 0x0000000e000a7c82 */ /* 0x000fc40008000000 */
[----:B------:R3:W-:Y:S02]  /*16400*/  UTMALDG.4D [UR8], [UR4], desc[UR6] ;  /* 0x00000608040075b4 */ /* 0x0007e40008019000 */
[----:B---3--:R-:W-:Y:S01]  /*16410*/  NOP ;  /* 0x0000000000007918 */ /* 0x008fe20000000000 */
.L_x_4497:
[----:B------:R-:W3:Y:S01]  /*16420*/  LDL.LU R3, [R1+0x30] ;  /* 0x0000300001037983 */ /* 0x000ee20000300800 */
[----:B------:R-:W-:Y:S05]  /*16430*/  WARPSYNC.ALL ;  /* 0x0000000000007948 */ /* 0x000fea0003800000 */
[----:B------:R-:W-:Y:S01]  /*16440*/  ULDC.64 UR4, c[0x0][0x298] ;  /* 0x0000a60000047ab9 */ /* 0x000fe20000000a00 */
[----:B------:R-:W-:Y:S01]  /*16450*/  BSSY B6, `(.L_x_4502) ;  /* 0x000001c000067945 */ /* 0x000fe20003800000 */
[----:B------:R-:W-:Y:S01]  /*16460*/  BAR.SYNC.DEFER_BLOCKING 0x8, 0x180 ;  /* 0x0206000000007b1d */ /* 0x000fe20000010000 */
[----:B---3--:R-:W-:Y:S01]  /*16470*/  SHF.R.S32.HI R0, RZ, 0x1f, R3 ;  /* 0x0000001fff007819 */ /* 0x008fe20000011403 */
[----:B-1----:R-:W-:-:S04]  /*16480*/  IMAD.WIDE.U32 R4, R3, UR4, RZ ;  /* 0x0000000403047c25 */ /* 0x002fc8000f8e00ff */
        /* <DEDUP_REMOVED lines=24> */
.L_x_4503:
[----:B------:R-:W-:Y:S05]  /*16610*/  BSYNC B6 ;  /* 0x0000000000067941 */ /* 0x000fea0003800000 */
.L_x_4502:
[----:B-1----:R-:W3:Y:S01]  /*16620*/  LDL.LU R0, [R1+0x30] ;  /* 0x0000300001007983 */ /* 0x002ee20000300800 */
[----:B------:R-:W-:Y:S01]  /*16630*/  ULDC.64 UR6, c[0x0][0xa00] ;  /* 0x0002800000067ab9 */ /* 0x000fe20000000a00 */
[----:B0-----:R-:W0:Y:S01]  /*16640*/  LDC R7, c[0x0][0x448] ;  /* 0x00011200ff077b82 */ /* 0x001e220000000800 */
[----:B------:R-:W-:Y:S01]  /*16650*/  ULDC.64 UR4, c[0x0][0x2d8] ;  /* 0x0000b60000047ab9 */ /* 0x000fe20000000a00 */
[----:B------:R-:W3:Y:S04]  /*16660*/  LDL.LU.64 R2, [R1+0x48] ;  /* 0x0000480001027983 */ /* 0x000ee80000300a00 */
[----:B------:R-:W4:Y:S04]  /*16670*/  LDL R5, [R1+0xc] ;  /* 0x00000c0001057983 */ /* 0x000f280000100800 */
[----:B------:R-:W4:Y:S01]  /*16680*/  LDL R9, [R1+0x28] ;  /* 0x0000280001097983 */ /* 0x000f220000100800 */
[----:B------:R-:W-:-:S04]  /*16690*/  ISETP.NE.U32.AND P0, PT, RZ, UR6, PT ;  /* 0x00000006ff007c0c */ /* 0x000fc8000bf05070 */
[----:B------:R-:W-:Y:S01]  /*166a0*/  ISETP.NE.AND.EX P0, PT, RZ, UR7, PT, P0 ;  /* 0x00000007ff007c0c */ /* 0x000fe2000bf05300 */
[----:B------:R-:W1:Y:S01]  /*166b0*/  S2R R8, SR_TID.X ;  /* 0x0000000000087919 */ /* 0x000e620000002100 */
[----:B------:R-:W-:Y:S01]  /*166c0*/  ULDC.64 UR6, c[0x0][0x280] ;  /* 0x0000a00000067ab9 */ /* 0x000fe20000000a00 */
[----:B--2---:R-:W2:Y:S01]  /*166d0*/  S2R R10, SR_TID.X ;  /* 0x00000000000a7919 */ /* 0x004ea20000002100 */
[----:B-1----:R-:W-:Y:S02]  /*166e0*/  IMAD.SHL.U32 R8, R8, 0x10, RZ ;  /* 0x0000001008087824 */ /* 0x002fe400078e00ff */
[----:B--2---:R-:W-:-:S05]  /*166f0*/  IMAD.SHL.U32 R10, R10, 0x8, RZ ;  /* 0x000000080a0a7824 */ /* 0x004fca00078e00ff */
[----:B------:R-:W-:-:S04]  /*16700*/  LOP3.LUT R10, R10, 0x38, RZ, 0xc0, !PT ;  /* 0x000000380a0a7812 */ /* 0x000fc800078ec0ff */
[C---:B------:R-:W-:Y:S02]  /*16710*/  LOP3.LUT R11, R10.reuse, 0x40, RZ, 0xfc, !PT ;  /* 0x000000400a0b7812 */ /* 0x040fe400078efcff */
[----:B------:R-:W-:Y:S01]  /*16720*/  LOP3.LUT R10, R10, 0x80, RZ, 0xfc, !PT ;  /* 0x000000800a0a7812 */ /* 0x000fe200078efcff */
        /* <DEDUP_REMOVED lines=18> */
[----:B------:R-:W-:Y:S02]  /*16850*/  IMAD.IADD R4, R8, 0x1, R9 ;  /* 0x0000000108047824 */ /* 0x000fe400078e0209 */
        /* <DEDUP_REMOVED lines=18> */
[----:B------:R-:W1:Y:S01]  /*16980*/  S2R R8, SR_TID.X ;  /* 0x0000000000087919 */ /* 0x000e620000002100 */
[----:B------:R-:W-:Y:S01]  /*16990*/  IMAD R0, R4, UR5, R0 ;  /* 0x0000000504007c24 */ /* 0x000fe2000f8e0200 */
[----:B------:R-:W-:-:S03]  /*169a0*/  LEA R4, P3, R2, UR6, 0x1 ;  /* 0x0000000602047c11 */ /* 0x000fc6000f8608ff */
[----:B------:R-:W-:Y:S01]  /*169b0*/  IMAD.IADD R0, R3, 0x1, R0 ;  /* 0x0000000103007824 */ /* 0x000fe200078e0200 */
[----:B------:R-:W-:-:S04]  /*169c0*/  ISETP.GE.AND P1, PT, R11, UR4, PT ;  /* 0x000000040b007c0c */ /* 0x000fc8000bf26270 */
[----:B------:R-:W-:Y:S01]  /*169d0*/  LEA.HI.X R3, R2, UR7, R0, 0x1, P3 ;  /* 0x0000000702037c11 */ /* 0x000fe200098f0c00 */
[----:B-1----:R-:W-:-:S05]  /*169e0*/  IMAD.SHL.U32 R8, R8, 0x8, RZ ;  /* 0x0000000808087824 */ /* 0x002fca00078e00ff */
[----:B------:R-:W-:-:S04]  /*169f0*/  LOP3.LUT R8, R8, 0x38, RZ, 0xc0, !PT ;  /* 0x0000003808087812 */ /* 0x000fc800078ec0ff */
[----:B------:R-:W-:Y:S01]  /*16a00*/  ISETP.GE.AND P2, PT, R8, UR4, PT ;  /* 0x0000000408007c0c */ /* 0x000fe2000bf46270 */
[----:B------:R-:W-:-:S03]  /*16a10*/  UMOV UR4, 0xffffffff ;  /* 0xffffffff00047882 */ /* 0x000fc60000000000 */
[----:B0-----:R-:W-:Y:S09]  /*16a20*/  BRA.DIV UR4, `(.L_x_4504) ;  /* 0x0000004e04b87947 */ /* 0x001ff2000b800000 */
[----:B------:R-:W0:Y:S01]  /*16a30*/  S2R R6, SR_TID.X ;  /* 0x0000000000067919 */ /* 0x000e220000002100 */
[----:B------:R-:W2:Y:S01]  /*16a40*/  LDL.LU R9, [R1+0x28] ;  /* 0x0000280001097983 */ /* 0x000ea20000300800 */
[----:B0-----:R-:W-:-:S04]  /*16a50*/  LOP3.LUT R6, R6, 0x7f, RZ, 0xc0, !PT ;  /* 0x0000007f06067812 */ /* 0x001fc800078ec0ff */
[----:B------:R-:W-:Y:S02]  /*16a60*/  SHF.R.U32.HI R8, RZ, 0x3, R6 ;  /* 0x00000003ff087819 */ /* 0x000fe40000011606 */
[----:B------:R-:W3:Y:S01]  /*16a70*/  LDL.LU R6, [R1+0x2c] ;  /* 0x00002c0001067983 */ /* 0x000ee20000300800 */
[----:B------:R-:W0:Y:S01]  /*16a80*/  S2R R11, SR_TID.X ;  /* 0x00000000000b7919 */ /* 0x000e220000002100 */
[----:B------:R-:W-:Y:S01]  /*16a90*/  ULDC.64 UR4, c[0x0][0x208] ;  /* 0x0000820000047ab9 */ /* 0x000fe20000000a00 */
[----:B0-----:R-:W-:-:S05]  /*16aa0*/  IMAD.SHL.U32 R11, R11, 0x8, RZ ;  /* 0x000000080b0b7824 */ /* 0x001fca00078e00ff */
[----:B------:R-:W-:Y:S01]  /*16ab0*/  LOP3.LUT R11, R11, 0x38, RZ, 0xc0, !PT ;  /* 0x000000380b0b7812 */ /* 0x000fe200078ec0ff */
[----:B--2---:R-:W-:-:S04]  /*16ac0*/  IMAD.IADD R0, R8, 0x1, R9 ;  /* 0x0000000108007824 */ /* 0x004fc800078e0209 */
[----:B------:R-:W-:Y:S01]  /*16ad0*/  VIADD R5, R0, 0x10 ;  /* 0x0000001000057836 */ /* 0x000fe20000000000 */
[----:B------:R-:W-:Y:S01]  /*16ae0*/  SHFL.IDX PT, R9, R3, 0x1, 0x181f ;  /* 0x00381f0003097f89 */ /* 0x000fe200000e0000 */
[----:B---3--:R-:W-:-:S03]  /*16af0*/  IMAD R2, R6, R7, RZ ;  /* 0x0000000706027224 */ /* 0x008fc600078e02ff */
[----:B------:R-:W0:Y:S04]  /*16b00*/  SHFL.IDX PT, R7, R4, RZ, 0x181f ;  /* 0x00181fff04077589 */ /* 0x000e2800000e0000 */
[----:B------:R-:W1:Y:S01]  /*16b10*/  SHFL.IDX PT, R6, R3, RZ, 0x181f ;  /* 0x00181fff03067589 */ /* 0x000e6200000e0000 */
[-C--:B------:R-:W-:Y:S02]  /*16b20*/  ISETP.GE.AND P4, PT, R0, R2.reuse, PT ;  /* 0x000000020000720c */ /* 0x080fe40003f86270 */
[----:B------:R-:W-:Y:S02]  /*16b30*/  ISETP.GE.AND P3, PT, R5, R2, PT ;  /* 0x000000020500720c */ /* 0x000fe40003f66270 */
[----:B------:R-:W2:Y:S09]  /*16b40*/  SHFL.IDX PT, R5, R4, 0x1, 0x181f ;  /* 0x00381f0004057f89 */ /* 0x000eb200000e0000 */
[----:B0-----:R-:W-:-:S05]  /*16b50*/  @!P4 LEA R7, P5, R11, R7, 0x1 ;  /* 0x000000070b07c211 */ /* 0x001fca00078a08ff */
[----:B-1----:R-:W-:-:S05]  /*16b60*/  @!P4 IMAD.X R6, RZ, RZ, R6, P5 ;  /* 0x000000ffff06c224 */ /* 0x002fca00028e0606 */
[----:B------:R-:W-:-:S04]  /*16b70*/  @!P4 LOP3.LUT R7, R7, R6, RZ, 0x3c, !PT ;  /* 0x000000060707c212 */ /* 0x000fc800078e3cff */
[----:B------:R-:W-:Y:S02]  /*16b80*/  @!P4 LOP3.LUT R6, R7, R6, RZ, 0x3c, !PT ;  /* 0x000000060706c212 */ /* 0x000fe400078e3cff */
[----:B--2---:R-:W-:Y:S02]  /*16b90*/  @!P3 LEA R8, P5, R11, R5, 0x1 ;  /* 0x000000050b08b211 */ /* 0x004fe400078a08ff */
        /* <DEDUP_REMOVED lines=67> */
.L_x_4627:
        /* <DEDUP_REMOVED lines=16> */
.L_x_4506:
[----:B------:R-:W-:Y:S05]  /*170d0*/  BSYNC B0 ;  /* 0x0000000000007941 */ /* 0x000fea0003800000 */
.L_x_4505:
[----:B------:R-:W-:Y:S01]  /*170e0*/  NOP ;  /* 0x0000000000007918 */ /* 0x000fe20000000000 */
[----:B------:R-:W-:Y:S01]  /*170f0*/  PLOP3.LUT P0, PT, PT, PT, PT, 0x80, 0x0 ;  /* 0x000000000000781c */ /* 0x000fe20003f0f070 */
[----:B------:R-:W-:-:S12]  /*17100*/  VIADD R11, R19, 0x30800 ;  /* 0x00030800130b7836 */ /* 0x000fd80000000000 */
.L_x_4507:
        /* <DEDUP_REMOVED lines=18> */
.L_x_4628:
[----:B------:R-:W-:Y:S05]  /*17230*/  BSYNC B0 ;  /* 0x0000000000007941 */ /* 0x000fea0003800000 */
.L_x_4508:
[----:B------:R-:W3:Y:S04]  /*17240*/  LDL R2, [R1+0x3c] ;  /* 0x00003c0001027983 */ /* 0x000ee80000100800 */
[----:B0-----:R-:W4:Y:S01]  /*17250*/  LDL R4, [R1+0x24] ;  /* 0x0000240001047983 */ /* 0x001f220000100800 */
[----:B------:R-:W-:Y:S01]  /*17260*/  BSSY B0, `(.L_x_4510) ;  /* 0x0000251000007945 */ /* 0x000fe20003800000 */
[----:B---3--:R-:W-:-:S05]  /*17270*/  VIADD R0, R2, 0xfffffffe ;  /* 0xfffffffe02007836 */ /* 0x008fca0000000000 */
[----:B----4-:R-:W-:-:S13]  /*17280*/  ISETP.GE.AND P0, PT, R0, R4, PT ;  /* 0x000000040000720c */ /* 0x010fda0003f06270 */
        /* <DEDUP_REMOVED lines=56> */
.L_x_4516:
[----:B------:R-:W-:Y:S01]  /*17610*/  IMAD R3, R8, 0x8, R19 ;  /* 0x0000000808037824 */ /* 0x000fe200078e0213 */
[----:B------:R-:W-:Y:S01]  /*17620*/  SHF.L.U32 R2, R9, 0x1f, RZ ;  /* 0x0000001f09027819 */ /* 0x000fe200000006ff */
[----:B------:R-:W-:Y:S03]  /*17630*/  BSSY B3, `(.L_x_4517) ;  /* 0x0000003000037945 */ /* 0x000fe60003800000 */
[----:B------:R-:W1:Y:S02]  /*17640*/  SYNCS.PHASECHK.TRANS64.TRYWAIT P0, [R3+URZ+0x30840], R2 ;  /* 0x03084002030075a7 */ /* 0x000e64000800017f */
[----:B-1----:R-:W-:Y:S05]  /*17650*/  @!P0 BRA `(.L_x_4518) ;  /* 0x0000004c00bc8947 */ /* 0x002fea0003800000 */
.L_x_4629:
[----:B------:R-:W-:Y:S05]  /*17660*/  BSYNC B3 ;  /* 0x0000000000037941 */ /* 0x000fea0003800000 */
.L_x_4517:
        /* <DEDUP_REMOVED lines=12> */
.L_x_4520:
[----:B------:R-:W-:Y:S05]  /*17730*/  BSYNC B3 ;  /* 0x0000000000037941 */ /* 0x000fea0003800000 */
.L_x_4519:
        /* <DEDUP_REMOVED lines=12> */
.L_x_4521:
        /* <DEDUP_REMOVED lines=16> */
.L_x_4522:
        /* <DEDUP_REMOVED lines=16> */
.L_x_4523:
        /* <DEDUP_REMOVED lines=17> */
.L_x_4630:
[----:B------:R-:W-:Y:S05]  /*17b10*/  BSYNC B3 ;  /* 0x0000000000037941 */ /* 0x000fea0003800000 */
.L_x_4524:
[----:B------:R-:W-:Y:S01]  /*17b20*/  BSSY B3, `(.L_x_4526) ;  /* 0x000000d000037945 */ /* 0x000fe20003800000 */
[----:B------:R-:W-:Y:S02]  /*17b30*/  IMAD.MOV.U32 R12, RZ, RZ, 0x0 ;  /* 0x00000000ff0c7424 */ /* 0x000fe400078e00ff */
[----:B------:R-:W-:Y:S01]  /*17b40*/  IMAD.MOV.U32 R13, RZ, RZ, 0x14f00000 ;  /* 0x14f00000ff0d7424 */ /* 0x000fe200078e00ff */
[----:B------:R-:W-:Y:S06]  /*17b50*/  @P1 BRA `(.L_x_4527) ;  /* 0x0000000000241947 */ /* 0x000fec0003800000 */
[----:B------:R-:W2:Y:S01]  /*17b60*/  LDL R6, [R1+0x10] ;  /* 0x0000100001067983 */ /* 0x000ea20000100800 */
[----:B0-----:R-:W-:Y:S01]  /*17b70*/  IMAD.MOV.U32 R3, RZ, RZ, 0x9000 ;  /* 0x00009000ff037424 */ /* 0x001fe200078e00ff */
[----:B------:R-:W0:Y:S02]  /*17b80*/  S2R R4, SR_TID.X ;  /* 0x0000000000047919 */ /* 0x000e240000002100 */
[----:B0-----:R-:W-:-:S04]  /*17b90*/  LOP3.LUT R4, R4, 0x1f, RZ, 0xc0, !PT ;  /* 0x0000001f04047812 */ /* 0x001fc800078ec0ff */
[----:B------:R-:W-:Y:S01]  /*17ba0*/  ISETP.NE.AND P0, PT, R4, RZ, PT ;  /* 0x000000ff0400720c */ /* 0x000fe20003f05270 */
[----:B--2---:R-:W-:-:S04]  /*17bb0*/  IMAD R2, R6, 0x8, R19 ;  /* 0x0000000806027824 */ /* 0x004fc800078e0213 */
[----:B------:R1:W-:Y:S08]  /*17bc0*/  SYNCS.ARRIVE.TRANS64 RZ, [R2+URZ+0x30850], R3 ;  /* 0x0308500302ff79a7 */ /* 0x0003f0000800003f */
[----:B------:R-:W-:Y:S05]  /*17bd0*/  @!P0 BRA `(.L_x_4527) ;  /* 0x0000000000048947 */ /* 0x000fea0003800000 */
[----:B------:R-:W-:Y:S01]  /*17be0*/  BPT.TRAP 0x1 ;  /* 0x000000040000795c */ /* 0x000fe20000300000 */
.L_x_4527:
[----:B------:R-:W-:Y:S05]  /*17bf0*/  BSYNC B3 ;  /* 0x0000000000037941 */ /* 0x000fea0003800000 */
.L_x_4526:
[----:B01----:R-:W2:Y:S04]  /*17c00*/  LDL.LU R2, [R1+0x10] ;  /* 0x0000100001027983 */ /* 0x003ea80000300800 */
[----:B------:R-:W3:Y:S04]  /*17c10*/  LDL R6, [R1+0x18] ;  /* 0x0000180001067983 */ /* 0x000ee80000100800 */
[----:B------:R-:W3:Y:S01]  /*17c20*/  LDL.LU R4, [R1+0x4] ;  /* 0x0000040001047983 */ /* 0x000ee20000300800 */
[----:B------:R-:W-:Y:S01]  /*17c30*/  R2UR UR10, R14 ;  /* 0x000000000e0a72ca */ /* 0x000fe200000e0000 */
[----:B------:R-:W-:Y:S01]  /*17c40*/  UIADD3 UR4, UP0, UR36, 0x470, URZ ;  /* 0x0000047024047890 */ /* 0x000fe2000ff1e03f */
[----:B------:R-:W-:-:S02]  /*17c50*/  R2UR UR6, R12 ;  /* 0x000000000c0672ca */ /* 0x000fc400000e0000 */
[----:B------:R-:W-:Y:S01]  /*17c60*/  R2UR UR7, R13 ;  /* 0x000000000d0772ca */ /* 0x000fe200000e0000 */
[----:B------:R-:W-:Y:S01]  /*17c70*/  UIADD3.X UR5, URZ, UR37, URZ, UP0, !UPT ;  /* 0x000000253f057290 */ /* 0x000fe200087fe43f */
[----:B------:R-:W-:Y:S01]  /*17c80*/  PLOP3.LUT P0, PT, PT, PT, PT, 0x80, 0x0 ;  /* 0x000000000000781c */ /* 0x000fe20003f0f070 */
[C-C-:B--2---:R-:W-:Y:S02]  /*17c90*/  IMAD R3, R2.reuse, 0x8, R19.reuse ;  /* 0x0000000802037824 */ /* 0x144fe400078e0213 */
[----:B------:R-:W-:Y:S02]  /*17ca0*/  IMAD R2, R2, 0x9000, R19 ;  /* 0x0000900002027824 */ /* 0x000fe400078e0213 */
[----:B------:R-:W-:Y:S02]  /*17cb0*/  VIADD R3, R3, 0x30850 ;  /* 0x0003085003037836 */ /* 0x000fe40000000000 */
[----:B---3--:R-:W-:Y:S02]  /*17cc0*/  IMAD R4, R4, 0x60, R6 ;  /* 0x0000006004047824 */ /* 0x008fe400078e0206 */
[----:B------:R-:W-:-:S07]  /*17cd0*/  VIADD R6, R2, 0x400 ;  /* 0x0000040002067836 */ /* 0x000fce0000000000 */
.L_x_4528:
        /* <DEDUP_REMOVED lines=15> */
.L_x_4529:
        /* <DEDUP_REMOVED lines=15> */
.L_x_4530:
        /* <DEDUP_REMOVED lines=12> */
.L_x_4515:
[----:B------:R-:W-:Y:S05]  /*17f80*/  BSYNC B1 ;  /* 0x0000000000017941 */ /* 0x000fea0003800000 */
.L_x_4514:
[----:B0-----:R-:W2:Y:S04]  /*17f90*/  LDL.LU R0, [R1+0x3c] ;  /* 0x00003c0001007983 */ /* 0x001ea80000300800 */
[----:B------:R0:W-:Y:S04]  /*17fa0*/  STL [R1+0x10], R8 ;  /* 0x0000100801007387 */ /* 0x0001e80000100800 */
[----:B------:R0:W-:Y:S02]  /*17fb0*/  STL [R1+0x14], R9 ;  /* 0x0000140901007387 */ /* 0x0001e40000100800 */
[----:B0-2---:R-:W-:-:S07]  /*17fc0*/  VIADD R0, R0, 0xfffffffd ;  /* 0xfffffffd00007836 */ /* 0x005fce0000000000 */
.L_x_4513:
[----:B------:R-:W-:Y:S05]  /*17fd0*/  BSYNC B2 ;  /* 0x0000000000027941 */ /* 0x000fea0003800000 */
.L_x_4512:
[----:B------:R-:W-:-:S05]  /*17fe0*/  VIADD R10, R10, 0xfffffffe ;  /* 0xfffffffe0a0a7836 */ /* 0x000fca0000000000 */
[----:B------:R-:W-:-:S13]  /*17ff0*/  ISETP.NE.AND P0, PT, R10, R7, PT ;  /* 0x000000070a00720c */ /* 0x000fda0003f05270 */
[----:B------:R-:W-:Y:S05]  /*18000*/  @!P0 BRA `(.L_x_4511) ;  /* 0x0000001400d88947 */ /* 0x000fea0003800000 */
[----:B------:R-:W-:-:S07]  /*18010*/  IMAD.MOV.U32 R9, RZ, RZ, R17 ;  /* 0x000000ffff097224 */ /* 0x000fce00078e0011 */
.L_x_4565:
[----:B--2---:R-:W2:Y:S04]  /*18020*/  LDL R3, [R1+0x10] ;  /* 0x0000100001037983 */ /* 0x004ea80000100800 */
        /* <DEDUP_REMOVED lines=35> */
.L_x_4533:
[----:B------:R-:W-:Y:S01]  /*18260*/  IMAD R3, R4, 0x8, R19 ;  /* 0x0000000804037824 */ /* 0x000fe200078e0213 */
[----:B------:R-:W-:Y:S01]  /*18270*/  SHF.L.U32 R2, R5, 0x1f, RZ ;  /* 0x0000001f05027819 */ /* 0x000fe200000006ff */
[----:B------:R-:W-:Y:S03]  /*18280*/  BSSY B2, `(.L_x_4534) ;  /* 0x0000003000027945 */ /* 0x000fe60003800000 */
[----:B------:R-:W1:Y:S02]  /*18290*/  SYNCS.PHASECHK.TRANS64.TRYWAIT P0, [R3+URZ+0x30840], R2 ;  /* 0x03084002030075a7 */ /* 0x000e64000800017f */
[----:B-1----:R-:W-:Y:S05]  /*182a0*/  @!P0 BRA `(.L_x_4535) ;  /* 0x0000004000d08947 */ /* 0x002fea0003800000 */
.L_x_4631:
[----:B------:R-:W-:Y:S05]  /*182b0*/  BSYNC B2 ;  /* 0x0000000000027941 */ /* 0x000fea0003800000 */
.L_x_4534:
        /* <DEDUP_REMOVED lines=12> */
.L_x_4537:
[----:B------:R-:W-:Y:S05]  /*18380*/  BSYNC B2 ;  /* 0x0000000000027941 */ /* 0x000fea0003800000 */
.L_x_4536:
        /* <DEDUP_REMOVED lines=12> */
.L_x_4538:
        /* <DEDUP_REMOVED lines=16> */
.L_x_4539:
        /* <DEDUP_REMOVED lines=16> */
.L_x_4540:
        /* <DEDUP_REMOVED lines=17> */
.L_x_4632:
[----:B------:R-:W-:Y:S05]  /*18760*/  BSYNC B2 ;  /* 0x0000000000027941 */ /* 0x000fea0003800000 */
.L_x_4541:
        /* <DEDUP_REMOVED lines=11> */
.L_x_4544:
[----:B------:R-:W-:Y:S05]  /*18820*/  BSYNC B2 ;  /* 0x0000000000027941 */ /* 0x000fea0003800000 */
.L_x_4543:
[----:B0-----:R-:W2:Y:S04]  /*18830*/  LDL.LU R3, [R1+0x10] ;  /* 0x0000100001037983 */ /* 0x001ea80000300800 */
[----:B------:R-:W3:Y:S04]  /*18840*/  LDL R7, [R1+0x18] ;  /* 0x0000180001077983 */ /* 0x000ee80000100800 */
[----:B------:R-:W3:Y:S01]  /*18850*/  LDL.LU R6, [R1+0x4] ;  /* 0x0000040001067983 */ /* 0x000ee20000300800 */
[----:B------:R-:W-:Y:S01]  /*18860*/  R2UR UR10, R10 ;  /* 0x000000000a0a72ca */ /* 0x000fe200000e0000 */
[----:B------:R-:W-:Y:S01]  /*18870*/  UIADD3 UR4, UP0, UR36, 0x470, URZ ;  /* 0x0000047024047890 */ /* 0x000fe2000ff1e03f */
[----:B------:R-:W-:Y:S01]  /*18880*/  R2UR UR6, R12 ;  /* 0x000000000c0672ca */ /* 0x000fe200000e0000 */
[----:B------:R-:W-:Y:S01]  /*18890*/  VIADD R2, R2, 0x50 ;  /* 0x0000005002027836 */ /* 0x000fe20000000000 */
[----:B------:R-:W-:Y:S01]  /*188a0*/  R2UR UR7, R13 ;  /* 0x000000000d0772ca */ /* 0x000fe200000e0000 */
[----:B------:R-:W-:Y:S01]  /*188b0*/  UIADD3.X UR5, URZ, UR37, URZ, UP0, !UPT ;  /* 0x000000253f057290 */ /* 0x000fe200087fe43f */
[----:B------:R-:W-:Y:S01]  /*188c0*/  PLOP3.LUT P0, PT, PT, PT, PT, 0x80, 0x0 ;  /* 0x000000000000781c */ /* 0x000fe20003f0f070 */
[----:B--2---:R-:W-:-:S02]  /*188d0*/  IMAD R3, R3, 0x9000, R19 ;  /* 0x0000900003037824 */ /* 0x004fc400078e0213 */
[----:B---3--:R-:W-:Y:S02]  /*188e0*/  IMAD R6, R6, 0x60, R7 ;  /* 0x0000006006067824 */ /* 0x008fe400078e0207 */
[----:B------:R-:W-:-:S08]  /*188f0*/  VIADD R7, R3, 0x400 ;  /* 0x0000040003077836 */ /* 0x000fd00000000000 */
.L_x_4545:
        /* <DEDUP_REMOVED lines=15> */
.L_x_4546:
        /* <DEDUP_REMOVED lines=15> */
.L_x_4547:
        /* <DEDUP_REMOVED lines=12> */
.L_x_4532:
[----:B------:R-:W-:Y:S05]  /*18ba0*/  BSYNC B1 ;  /* 0x0000000000017941 */ /* 0x000fea0003800000 */
.L_x_4531:
[----:B------:R-:W-:Y:S01]  /*18bb0*/  VIADD R3, R4, 0x1 ;  /* 0x0000000104037836 */ /* 0x000fe20000000000 */
[----:B------:R-:W-:Y:S01]  /*18bc0*/  LOP3.LUT P1, RZ, R18, 0x1, RZ, 0xc0, !PT ;  /* 0x0000000112ff7812 */ /* 0x000fe2000782c0ff */
[----:B------:R-:W-:Y:S01]  /*18bd0*/  BSSY B1, `(.L_x_4548) ;  /* 0x00000b5000017945 */ /* 0x000fe20003800000 */
[----:B------:R-:W-:Y:S02]  /*18be0*/  VIADD R6, R0, 0xffffffff ;  /* 0xffffffff00067836 */ /* 0x000fe40000000000 */
        /* <DEDUP_REMOVED lines=13> */
[----:B0-----:R-:W0:Y:S01]  /*18cc0*/  LDC R8, c[0x0][0x43c] ;  /* 0x00010f00ff087b82 */ /* 0x001e220000000800 */
        /* <DEDUP_REMOVED lines=18> */
.L_x_4550:
[----:B------:R-:W-:Y:S01]  /*18df0*/  IMAD R2, R12, 0x8, R19 ;  /* 0x000000080c027824 */ /* 0x000fe200078e0213 */
[----:B------:R-:W-:Y:S01]  /*18e00*/  SHF.L.U32 R3, R10, 0x1f, RZ ;  /* 0x0000001f0a037819 */ /* 0x000fe200000006ff */
[----:B------:R-:W-:Y:S03]  /*18e10*/  BSSY B2, `(.L_x_4551) ;  /* 0x0000003000027945 */ /* 0x000fe60003800000 */
[----:B------:R-:W3:Y:S02]  /*18e20*/  SYNCS.PHASECHK.TRANS64.TRYWAIT P0, [R2+URZ+0x30840], R3 ;  /* 0x03084003020075a7 */ /* 0x000ee4000800017f */
[----:B---3--:R-:W-:Y:S05]  /*18e30*/  @!P0 BRA `(.L_x_4552) ;  /* 0x0000003800148947 */ /* 0x008fea0003800000 */
.L_x_4633:
[----:B------:R-:W-:Y:S05]  /*18e40*/  BSYNC B2 ;  /* 0x0000000000027941 */ /* 0x000fea0003800000 */
.L_x_4551:
[----:B0-2---:R-:W0:Y:S01]  /*18e50*/  S2R R8, SR_TID.X ;  /* 0x0000000000087919 */ /* 0x005e220000002100 */
[----:B------:R-:W-:Y:S01]  /*18e60*/  BSSY B2, `(.L_x_4553) ;  /* 0x000000b000027945 */ /* 0x000fe20003800000 */
[----:B0-----:R-:W-:-:S04]  /*18e70*/  LOP3.LUT R8, R8, 0x7f, RZ, 0xc0, !PT ;  /* 0x0000007f08087812 */ /* 0x001fc800078ec0ff */
[----:B------:R-:W-:-:S13]  /*18e80*/  ISETP.NE.AND P1, PT, R8, RZ, PT ;  /* 0x000000ff0800720c */ /* 0x000fda0003f25270 */
[----:B------:R-:W-:Y:S05]  /*18e90*/  @P1 BRA `(.L_x_4554) ;  /* 0x00000000001c1947 */ /* 0x000fea0003800000 */
[----:B------:R-:W0:Y:S01]  /*18ea0*/  S2R R8, SR_TID.X ;  /* 0x0000000000087919 */ /* 0x000e220000002100 */
[----:B---3--:R-:W-:-:S04]  /*18eb0*/  IMAD.MOV.U32 R3, RZ, RZ, 0x9000 ;  /* 0x00009000ff037424 */ /* 0x008fc800078e00ff */
[----:B------:R2:W-:Y:S01]  /*18ec0*/  SYNCS.ARRIVE.TRANS64 RZ, [R2+URZ+0x30830], R3 ;  /* 0x0308300302ff79a7 */ /* 0x0005e2000800003f */
[----:B0-----:R-:W-:-:S04]  /*18ed0*/  LOP3.LUT R8, R8, 0x1f, RZ, 0xc0, !PT ;  /* 0x0000001f08087812 */ /* 0x001fc800078ec0ff */
[----:B------:R-:W-:-:S13]  /*18ee0*/  ISETP.NE.AND P0, PT, R8, RZ, PT ;  /* 0x000000ff0800720c */ /* 0x000fda0003f05270 */
[----:B--2---:R-:W-:Y:S05]  /*18ef0*/  @!P0 BRA `(.L_x_4554) ;  /* 0x0000000000048947 */ /* 0x004fea0003800000 */
[----:B------:R-:W-:Y:S01]  /*18f00*/  BPT.TRAP 0x1 ;  /* 0x000000040000795c */ /* 0x000fe20000300000 */
.L_x_4554:
[----:B------:R-:W-:Y:S05]  /*18f10*/  BSYNC B2 ;  /* 0x0000000000027941 */ /* 0x000fea0003800000 */
.L_x_4553:
[----:B------:R-:W2:Y:S04]  /*18f20*/  LDL R8, [R1+0x10] ;  /* 0x0000100001087983 */ /* 0x000ea80000100800 */
[----:B---3--:R-:W3:Y:S01]  /*18f30*/  LDL R2, [R1+0x18] ;  /* 0x0000180001027983 */ /* 0x008ee20000100800 */
[----:B------:R-:W-:Y:S01]  /*18f40*/  IMAD.MOV.U32 R14, RZ, RZ, RZ ;  /* 0x000000ffff0e7224 */ /* 0x000fe200078e00ff */
[----:B------:R-:W-:Y:S01]  /*18f50*/  UIADD3 UR4, UP0, UR36, 0x370, URZ ;  /* 0x0000037024047890 */ /* 0x000fe2000ff1e03f */
[----:B------:R-:W-:Y:S01]  /*18f60*/  PLOP3.LUT P0, PT, PT, PT, PT, 0x80, 0x0 ;  /* 0x000000000000781c */ /* 0x000fe20003f0f070 */
[----:B------:R-:W-:Y:S01]  /*18f70*/  UMOV UR6, 0x0 ;  /* 0x0000000000067882 */ /* 0x000fe20000000000 */
[----:B------:R-:W-:Y:S01]  /*18f80*/  UMOV UR7, 0x14f00000 ;  /* 0x14f0000000077882 */ /* 0x000fe20000000000 */
[----:B------:R-:W-:Y:S01]  /*18f90*/  R2UR UR10, R14 ;  /* 0x000000000e0a72ca */ /* 0x000fe200000e0000 */
[----:B------:R-:W-:Y:S01]  /*18fa0*/  UIADD3.X UR5, URZ, UR37, URZ, UP0, !UPT ;  /* 0x000000253f057290 */ /* 0x000fe200087fe43f */
[----:B--2---:R-:W-:-:S02]  /*18fb0*/  IMAD R3, R8, 0x8, R11 ;  /* 0x0000000808037824 */ /* 0x004fc400078e020b */
[----:B------:R-:W-:Y:S02]  /*18fc0*/  IMAD R8, R8, 0x9000, R19 ;  /* 0x0000900008087824 */ /* 0x000fe400078e0213 */
[----:B------:R-:W-:Y:S02]  /*18fd0*/  VIADD R3, R3, 0x30 ;  /* 0x0000003003037836 */ /* 0x000fe40000000000 */
[----:B---3--:R-:W-:Y:S02]  /*18fe0*/  IMAD R2, R7, 0x60, R2 ;  /* 0x0000006007027824 */ /* 0x008fe400078e0202 */
[----:B-1----:R-:W-:-:S07]  /*18ff0*/  VIADD R10, R8, 0x1e400 ;  /* 0x0001e400080a7836 */ /* 0x002fce0000000000 */
.L_x_4555:
        /* <DEDUP_REMOVED lines=16> */
.L_x_4556:
        /* <DEDUP_REMOVED lines=16> */
.L_x_4557:
        /* <DEDUP_REMOVED lines=15> */
.L_x_4634:
[----:B------:R-:W-:Y:S05]  /*192f0*/  BSYNC B2 ;  /* 0x0000000000027941 */ /* 0x000fea0003800000 */
.L_x_4558:
[----:B------:R-:W-:Y:S01]  /*19300*/  BSSY B2, `(.L_x_4560) ;  /* 0x000000b000027945 */ /* 0x000fe20003800000 */
[----:B------:R-:W-:Y:S02]  /*19310*/  IMAD.MOV.U32 R12, RZ, RZ, 0x0 ;  /* 0x00000000ff0c7424 */ /* 0x000fe400078e00ff */
[----:B------:R-:W-:Y:S01]  /*19320*/  IMAD.MOV.U32 R13, RZ, RZ, 0x14f00000 ;  /* 0x14f00000ff0d7424 */ /* 0x000fe200078e00ff */
[----:B------:R-:W-:Y:S06]  /*19330*/  @P1 BRA `(.L_x_4561) ;  /* 0x00000000001c1947 */ /* 0x000fec0003800000 */
[----:B------:R-:W1:Y:S01]  /*19340*/  S2R R8, SR_TID.X ;  /* 0x0000000000087919 */ /* 0x000e620000002100 */
[----:B------:R-:W-:-:S04]  /*19350*/  IMAD.MOV.U32 R3, RZ, RZ, 0x9000 ;  /* 0x00009000ff037424 */ /* 0x000fc800078e00ff */
[----:B------:R2:W-:Y:S01]  /*19360*/  SYNCS.ARRIVE.TRANS64 RZ, [R2+URZ+0x50], R3 ;  /* 0x0000500302ff79a7 */ /* 0x0005e2000800003f */
[----:B-1----:R-:W-:-:S04]  /*19370*/  LOP3.LUT R8, R8, 0x1f, RZ, 0xc0, !PT ;  /* 0x0000001f08087812 */ /* 0x002fc800078ec0ff */
[----:B------:R-:W-:-:S13]  /*19380*/  ISETP.NE.AND P0, PT, R8, RZ, PT ;  /* 0x000000ff0800720c */ /* 0x000fda0003f05270 */
[----:B--2---:R-:W-:Y:S05]  /*19390*/  @!P0 BRA `(.L_x_4561) ;  /* 0x0000000000048947 */ /* 0x004fea0003800000 */
[----:B------:R-:W-:Y:S01]  /*193a0*/  BPT.TRAP 0x1 ;  /* 0x000000040000795c */ /* 0x000fe20000300000 */
.L_x_4561:
[----:B------:R-:W-:Y:S05]  /*193b0*/  BSYNC B2 ;  /* 0x0000000000027941 */ /* 0x000fea0003800000 */
.L_x_4560:
        /* <DEDUP_REMOVED lines=12> */
.L_x_4562:
        /* <DEDUP_REMOVED lines=15> */
.L_x_4563:
        /* <DEDUP_REMOVED lines=15> */
.L_x_4564:
        /* <DEDUP_REMOVED lines=12> */
.L_x_4549:
[----:B------:R-:W-:Y:S05]  /*19720*/  BSYNC B1 ;  /* 0x0000000000017941 */ /* 0x000fea0003800000 */
.L_x_4548:
[----:B------:R-:W3:Y:S01]  /*19730*/  LDL R2, [R1+0x24] ;  /* 0x0000240001027983 */ /* 0x000ee20000100800 */
[----:B------:R-:W-:Y:S01]  /*19740*/  VIADD R0, R0, 0xfffffffe ;  /* 0xfffffffe00007836 */ /* 0x000fe20000000000 */
[----:B---3--:R-:W-:-:S13]  /*19750*/  ISETP.GT.AND P0, PT, R6, R2, PT ;  /* 0x000000020600720c */ /* 0x008fda0003f04270 */
[----:B------:R-:W-:Y:S05]  /*19760*/  @P0 BRA `(.L_x_4565) ;  /* 0xffffffe8002c0947 */ /* 0x000fea000383ffff */
.L_x_4511:
[----:B------:R-:W-:Y:S05]  /*19770*/  BSYNC B0 ;  /* 0x0000000000007941 */ /* 0x000fea0003800000 */
.L_x_4510:
        /* <DEDUP_REMOVED lines=19> */
.L_x_4567:
[----:B------:R-:W-:Y:S05]  /*198b0*/  BSYNC B0 ;  /* 0x0000000000007941 */ /* 0x000fea0003800000 */
.L_x_4566:
[----:B------:R-:W-:Y:S01]  /*198c0*/  LOP3.LUT P0, RZ, R18, 0x1, RZ, 0xc0, !PT ;  /* 0x0000000112ff7812 */ /* 0x000fe2000780c0ff */
[----:B------:R-:W-:-:S12]  /*198d0*/  BSSY B0, `(.L_x_4568) ;  /* 0x000004a000007945 */ /* 0x000fd80003800000 */
[----:B------:R-:W-:Y:S05]  /*198e0*/  @!P0 BRA `(.L_x_4569) ;  /* 0x0000000400208947 */ /* 0x000fea0003800000 */
[----:B--2---:R-:W2:Y:S04]  /*198f0*/  LDL R0, [R1+0x10] ;  /* 0x0000100001007983 */ /* 0x004ea80000100800 */
[----:B------:R-:W3:Y:S01]  /*19900*/  LDL R2, [R1+0x14] ;  /* 0x0000140001027983 */ /* 0x000ee20000100800 */
[----:B------:R-:W-:Y:S01]  /*19910*/  BSSY B1, `(.L_x_4570) ;  /* 0x0000006000017945 */ /* 0x000fe20003800000 */
[----:B------:R-:W-:Y:S01]  /*19920*/  ISETP.NE.AND P1, PT, R3, RZ, PT ;  /* 0x000000ff0300720c */ /* 0x000fe20003f25270 */
[----:B--2---:R-:W-:Y:S01]  /*19930*/  IMAD R0, R0, 0x8, R19 ;  /* 0x0000000800007824 */ /* 0x004fe200078e0213 */
[----:B---3--:R-:W-:-:S04]  /*19940*/  SHF.L.U32 R2, R2, 0x1f, RZ ;  /* 0x0000001f02027819 */ /* 0x008fc800000006ff */
[----:B------:R-:W2:Y:S02]  /*19950*/  SYNCS.PHASECHK.TRANS64.TRYWAIT P0, [R0+URZ+0x30860], R2 ;  /* 0x03086002000075a7 */ /* 0x000ea4000800017f */
[----:B--2---:R-:W-:Y:S05]  /*19960*/  @!P0 BRA `(.L_x_4571) ;  /* 0x0000002c00708947 */ /* 0x004fea0003800000 */
.L_x_4635:
[----:B------:R-:W-:Y:S05]  /*19970*/  BSYNC B1 ;  /* 0x0000000000017941 */ /* 0x000fea0003800000 */
.L_x_4570:
        /* <DEDUP_REMOVED lines=9> */
.L_x_4573:
[----:B------:R-:W-:Y:S05]  /*19a10*/  BSYNC B1 ;  /* 0x0000000000017941 */ /* 0x000fea0003800000 */
.L_x_4572:
[----:B------:R-:W3:Y:S04]  /*19a20*/  LDL.LU R4, [R1+0x18] ;  /* 0x0000180001047983 */ /* 0x000ee80000300800 */
[----:B------:R-:W3:Y:S04]  /*19a30*/  LDL.LU R3, [R1+0x4] ;  /* 0x0000040001037983 */ /* 0x000ee80000300800 */
[----:B--2---:R-:W2:Y:S01]  /*19a40*/  LDL R2, [R1+0x10] ;  /* 0x0000100001027983 */ /* 0x004ea20000100800 */
        /* <DEDUP_REMOVED lines=8> */
[----:B--2---:R-:W-:-:S04]  /*19ad0*/  IMAD R2, R2, 0x9000, R19 ;  /* 0x0000900002027824 */ /* 0x004fc800078e0213 */
[----:B------:R-:W-:-:S07]  /*19ae0*/  VIADD R4, R2, 0x400 ;  /* 0x0000040002047836 */ /* 0x000fce0000000000 */
.L_x_4574:
        /* <DEDUP_REMOVED lines=15> */
.L_x_4575:
        /* <DEDUP_REMOVED lines=15> */
.L_x_4576:
        /* <DEDUP_REMOVED lines=9> */
[----:B---3--:R-:W-:Y:S05]  /*19d60*/  @P0 BRA.U.ANY `(.L_x_4576) ;  /* 0xfffffffd00d80947 */ /* 0x008fea000393ffff */
.L_x_4569:
[----:B------:R-:W-:Y:S05]  /*19d70*/  BSYNC B0 ;  /* 0x0000000000007941 */ /* 0x000fea0003800000 */
.L_x_4568:
[----:B-1----:R-:W2:Y:S04]  /*19d80*/  LDL.LU R5, [R1+0x10] ;  /* 0x0000100001057983 */ /* 0x002ea80000300800 */
[----:B------:R-:W3:Y:S01]  /*19d90*/  LDL.LU R4, [R1+0x14] ;  /* 0x0000140001047983 */ /* 0x000ee20000300800 */
[----:B--2---:R-:W-:-:S05]  /*19da0*/  VIADD R0, R5, 0x1 ;  /* 0x0000000105007836 */ /* 0x004fca0000000000 */
[----:B------:R-:W-:-:S04]  /*19db0*/  ISETP.NE.AND P0, PT, R0, 0x2, PT ;  /* 0x000000020000780c */ /* 0x000fc80003f05270 */
[----:B------:R-:W-:Y:S02]  /*19dc0*/  SEL R2, RZ, 0x1, P0 ;  /* 0x00000001ff027807 */ /* 0x000fe40000000000 */
[----:B------:R-:W-:Y:S02]  /*19dd0*/  SEL R0, R0, RZ, P0 ;  /* 0x000000ff00007207 */ /* 0x000fe40000000000 */
[----:B---3--:R-:W-:-:S03]  /*19de0*/  LOP3.LUT R4, R4, R2, RZ, 0x3c, !PT ;  /* 0x0000000204047212 */ /* 0x008fc600078e3cff */
[----:B------:R1:W-:Y:S04]  /*19df0*/  STL [R1+0x10], R0 ;  /* 0x0000100001007387 */ /* 0x0003e80000100800 */
[----:B------:R1:W-:Y:S02]  /*19e00*/  STL [R1+0x14], R4 ;  /* 0x0000140401007387 */ /* 0x0003e40000100800 */
.L_x_4490:
[----:B------:R-:W-:Y:S05]  /*19e10*/  BSYNC B7 ;  /* 0x0000000000077941 */ /* 0x000fea0003800000 */
.L_x_4488:
        /* <DEDUP_REMOVED lines=8> */
[----:B01----:R-:W0:Y:S04]  /*19ea0*/  LDS.128 R4, [R19+0x308d0] ;  /* 0x0308d00013047984 */ /* 0x003e280000000c00 */
[----:B0-----:R0:W-:Y:S04]  /*19eb0*/  STL.64 [R1], R4 ;  /* 0x0000000401007387 */ /* 0x0011e80000100a00 */
[----:B------:R0:W-:Y:S01]  /*19ec0*/  STL.64 [R1+0x8], R6 ;  /* 0x0000080601007387 */ /* 0x0001e20000100a00 */
[----:B------:R-:W-:Y:S06]  /*19ed0*/  BAR.ARV 0x4, 0x180 ;  /* 0x0106000000007b1d */ /* 0x000fec0000002000 */
[----:B------:R-:W-:Y:S05]  /*19ee0*/  BRA `(.L_x_4578) ;  /* 0x00000010003c7947 */ /* 0x000fea0003800000 */
.L_x_4577:
[----:B------:R-:W4:Y:S01]  /*19ef0*/  S2R R16, SR_TID.X ;  /* 0x0000000000107919 */ /* 0x000f220000002100 */
[----:B------:R-:W-:Y:S01]  /*19f00*/  UMOV UR4, 0xffffffff ;  /* 0xffffffff00047882 */ /* 0x000fe20000000000 */
[----:B----4-:R-:W-:-:S04]  /*19f10*/  LOP3.LUT R16, R16, 0x1f, RZ, 0xc0, !PT ;  /* 0x0000001f10107812 */ /* 0x010fc800078ec0ff */
        /* <DEDUP_REMOVED lines=10> */
[----:B------:R-:W1:Y:S01]  /*19fc0*/  @!P1 LDC.64 R4, c[0x0][0xc78] ;  /* 0x00031e00ff049b82 */ /* 0x000e620000000a00 */
[----:B0-----:R-:W-:-:S05]  /*19fd0*/  @!P1 IMAD.WIDE R2, R0, 0x4, R2 ;  /* 0x0000000400029825 */ /* 0x001fca00078e0202 */
[----:B------:R1:W3:Y:S02]  /*19fe0*/  @!P1 LDG.E R6, desc[UR6][R2.64] ;  /* 0x0000000602069981 */ /* 0x0002e4000c1e1900 */
[----:B-1----:R-:W-:-:S06]  /*19ff0*/  @!P1 IMAD.WIDE R2, R0, 0x4, R4 ;  /* 0x0000000400029825 */ /* 0x002fcc00078e0204 */
[----:B------:R-:W4:Y:S01]  /*1a000*/  @!P1 LDG.E R2, desc[UR6][R2.64] ;  /* 0x0000000602029981 */ /* 0x000f22000c1e1900 */
[----:B------:R-:W-:Y:S01]  /*1a010*/  IMAD.MOV.U32 R5, RZ, RZ, RZ ;  /* 0x000000ffff057224 */ /* 0x000fe200078e00ff */
[C---:B------:R-:W-:Y:S02]  /*1a020*/  ISETP.GE.U32.AND P2, PT, R16.reuse, 0x2, PT ;  /* 0x000000021000780c */ /* 0x040fe40003f46070 */
[C---:B------:R-:W-:Y:S01]  /*1a030*/  ISETP.GE.U32.AND P3, PT, R16.reuse, 0x4, PT ;  /* 0x000000041000780c */ /* 0x040fe20003f66070 */
[----:B------:R-:W-:Y:S01]  /*1a040*/  SHFL.IDX PT, R0, R8, RZ, 0x1f ;  /* 0x00001fff08007589 */ /* 0x000fe200000e0000 */
[C---:B------:R-:W-:Y:S02]  /*1a050*/  ISETP.GE.U32.AND P4, PT, R16.reuse, 0x8, PT ;  /* 0x000000081000780c */ /* 0x040fe40003f86070 */
[----:B------:R-:W-:Y:S01]  /*1a060*/  ISETP.GE.U32.AND P5, PT, R16, 0x10, PT ;  /* 0x000000101000780c */ /* 0x000fe20003fa6070 */
[----:B---3--:R-:W-:Y:S01]  /*1a070*/  @!P1 IMAD.MOV.U32 R5, RZ, RZ, R6 ;  /* 0x000000ffff059224 */ /* 0x008fe200078e0006 */
[----:B------:R-:W-:-:S02]  /*1a080*/  CS2R R6, SRZ ;  /* 0x0000000000067805 */ /* 0x000fc4000001ff00 */
[----:B----4-:R-:W-:Y:S01]  /*1a090*/  @!P1 IMAD.MOV.U32 R7, RZ, RZ, R2 ;  /* 0x000000ffff079224 */ /* 0x010fe200078e0002 */
[----:B------:R-:W-:-:S03]  /*1a0a0*/  ISETP.NE.AND P1, PT, R16, RZ, PT ;  /* 0x000000ff1000720c */ /* 0x000fc60003f25270 */
[----:B------:R-:W-:-:S05]  /*1a0b0*/  IMAD R2, R7, R5, RZ ;  /* 0x0000000507027224 */ /* 0x000fca00078e02ff */
[----:B------:R-:W0:Y:S02]  /*1a0c0*/  SHFL.UP PT, R3, R2, 0x1, RZ ;  /* 0x0420000002037989 */ /* 0x000e2400000e00ff */
[----:B0-----:R-:W-:-:S05]  /*1a0d0*/  SEL R9, R3, RZ, P1 ;  /* 0x000000ff03097207 */ /* 0x001fca0000800000 */
[----:B------:R-:W-:Y:S02]  /*1a0e0*/  IMAD.IADD R2, R2, 0x1, R9 ;  /* 0x0000000102027824 */ /* 0x000fe400078e0209 */
[----:B------:R-:W-:Y:S04]  /*1a0f0*/  SHFL.IDX PT, R9, R8, 0x1, 0x1f ;  /* 0x00201f0008097f89 */ /* 0x000fe800000e0000 */
        /* <DEDUP_REMOVED lines=12> */
[----:B--2---:R0:W1:Y:S02]  /*1a1c0*/  SHFL.IDX PT, R10, R2, 0x1f, 0x1f ;  /* 0x03e01f00020a7f89 */ /* 0x00406400000e0000 */
.L_x_4645:
[----:B------:R-:W-:Y:S02]  /*1a1d0*/  ULDC UR4, c[0x0][0xc38] ;  /* 0x00030e0000047ab9 */ /* 0x000fe40000000800 */
[----:B------:R-:W-:-:S04]  /*1a1e0*/  IMAD.U32 R8, RZ, RZ, UR4 ;  /* 0x00000004ff087e24 */ /* 0x000fc8000f8e00ff */
[----:B-1----:R-:W-:-:S04]  /*1a1f0*/  IMAD R10, R10, R8, RZ ;  /* 0x000000080a0a7224 */ /* 0x002fc800078e02ff */
[----:B------:R-:W-:-:S05]  /*1a200*/  IMAD.IADD R4, R9, 0x1, R10 ;  /* 0x0000000109047824 */ /* 0x000fca00078e020a */
[----:B------:R-:W-:-:S13]  /*1a210*/  ISETP.GT.AND P6, PT, R4, R0, PT ;  /* 0x000000000400720c */ /* 0x000fda0003fc4270 */
[----:B------:R-:W-:Y:S05]  /*1a220*/  @P6 BRA `(.L_x_4580) ;  /* 0x0000000000b06947 */ /* 0x000fea0003800000 */
.L_x_4583:
        /* <DEDUP_REMOVED lines=38> */
.L_x_4653:
[----:B------:R-:W-:Y:S02]  /*1a490*/  ULDC UR4, c[0x0][0xc38] ;  /* 0x00030e0000047ab9 */ /* 0x000fe40000000800 */
[----:B------:R-:W-:-:S04]  /*1a4a0*/  IMAD.U32 R8, RZ, RZ, UR4 ;  /* 0x00000004ff087e24 */ /* 0x000fc8000f8e00ff */
[----:B-1----:R-:W-:-:S04]  /*1a4b0*/  IMAD R10, R10, R8, RZ ;  /* 0x000000080a0a7224 */ /* 0x002fc800078e02ff */
[----:B------:R-:W-:-:S05]  /*1a4c0*/  IMAD.IADD R4, R10, 0x1, R4 ;  /* 0x000000010a047824 */ /* 0x000fca00078e0204 */
[----:B------:R-:W-:-:S13]  /*1a4d0*/  ISETP.GT.AND P6, PT, R4, R0, PT ;  /* 0x000000000400720c */ /* 0x000fda0003fc4270 */
[----:B------:R-:W-:Y:S05]  /*1a4e0*/  @!P6 BRA `(.L_x_4583) ;  /* 0xfffffffc0050e947 */ /* 0x000fea000383ffff */
.L_x_4580:
        /* <DEDUP_REMOVED lines=12> */
.L_x_4658:
[----:B------:R-:W-:-:S13]  /*1a5b0*/  ISETP.NE.AND P0, PT, R3, RZ, PT ;  /* 0x000000ff0300720c */ /* 0x000fda0003f05270 */
[----:B------:R-:W-:Y:S05]  /*1a5c0*/  @!P0 BRA `(.L_x_4585) ;  /* 0x0000000000148947 */ /* 0x000fea0003800000 */
[----:B------:R-:W-:Y:S01]  /*1a5d0*/  UMOV UR4, 0xffffffff ;  /* 0xffffffff00047882 */ /* 0x000fe20000000000 */
[----:B---3--:R-:W-:Y:S02]  /*1a5e0*/  VIADD R9, R9, 0xffffffff ;  /* 0xffffffff09097836 */ /* 0x008fe40000000000 */
[----:B------:R-:W-:Y:S05]  /*1a5f0*/  BRA.DIV UR4, `(.L_x_4586) ;  /* 0x0000002e04007947 */ /* 0x000fea000b800000 */
[----:B0-----:R0:W1:Y:S02]  /*1a600*/  SHFL.IDX PT, R2, R2, R9, 0x1f ;  /* 0x00001f0902027589 */ /* 0x00106400000e0000 */
.L_x_4661:
[----:B-1----:R-:W-:-:S07]  /*1a610*/  IMAD.MOV.U32 R6, RZ, RZ, R2 ;  /* 0x000000ffff067224 */ /* 0x002fce00078e0002 */
.L_x_4585:
[----:B0-----:R-:W-:Y:S01]  /*1a620*/  IMAD R2, R6, R8, R10 ;  /* 0x0000000806027224 */ /* 0x001fe200078e020a */
[----:B------:R-:W-:-:S03]  /*1a630*/  ISETP.NE.AND P0, PT, R7, 0x1, PT ;  /* 0x000000010700780c */ /* 0x000fc60003f05270 */
[----:B------:R-:W-:Y:S01]  /*1a640*/  IMAD.IADD R0, R0, 0x1, -R2 ;  /* 0x0000000100007824 */ /* 0x000fe200078e0a02 */
[----:B------:R0:W-:Y:S09]  /*1a650*/  STL [R1], R2 ;  /* 0x0000000201007387 */ /* 0x0001f20000100800 */
[----:B------:R-:W-:Y:S05]  /*1a660*/  @!P0 BRA `(.L_x_4587) ;  /* 0x0000000000e48947 */ /* 0x000fea0003800000 */
[----:B---3--:R-:W-:-:S04]  /*1a670*/  IABS R5, R4 ;  /* 0x0000000400057213 */ /* 0x008fc80000000000 */
        /* <DEDUP_REMOVED lines=56> */
.L_x_4587:
[----:B---3--:R-:W2:Y:S01]  /*1aa00*/  LDL R5, [R1+0xc] ;  /* 0x00000c0001057983 */ /* 0x008ea20000100800 */
        /* <DEDUP_REMOVED lines=33> */
[----:B------:R-:W-:Y:S02]  /*1ac20*/  VIADDMNMX R6, R3, R8, R6, PT ;  /* 0x0000000803067246 */ /* 0x000fe40003800106 */
[----:B------:R-:W-:Y:S02]  /*1ac30*/  IADD3 R7, R7, 0x1000000, R0 ;  /* 0x0100000007077810 */ /* 0x000fe40007ffe000 */
        /* <DEDUP_REMOVED lines=28> */
.L_x_4588:
[----:B-1----:R-:W-:-:S05]  /*1ae00*/  LOP3.LUT R3, RZ, R0, RZ, 0x33, !PT ;  /* 0x00000000ff037212 */ /* 0x002fca00078e33ff */
[----:B------:R-:W-:-:S05]  /*1ae10*/  IMAD.IADD R0, R4, 0x1, R3 ;  /* 0x0000000104007824 */ /* 0x000fca00078e0203 */
[----:B------:R2:W-:Y:S01]  /*1ae20*/  STL [R1+0x4], R0 ;  /* 0x0000040001007387 */ /* 0x0005e20000100800 */
[----:B------:R-:W-:Y:S05]  /*1ae30*/  BRA `(.L_x_4589) ;  /* 0x0000000000287947 */ /* 0x000fea0003800000 */
.L_x_4581:
        /* <DEDUP_REMOVED lines=10> */
.L_x_4589:
[----:B-1----:R-:W3:Y:S04]  /*1aee0*/  LDL R3, [R1+0x8] ;  /* 0x0000080001037983 */ /* 0x002ee80000100800 */
[----:B0-----:R-:W4:Y:S04]  /*1aef0*/  LDL R2, [R1+0xc] ;  /* 0x00000c0001027983 */ /* 0x001f280000100800 */
[----:B------:R-:W5:Y:S04]  /*1af00*/  LDL R5, [R1+0x4] ;  /* 0x0000040001057983 */ /* 0x000f680000100800 */
[----:B------:R-:W5:Y:S01]  /*1af10*/  LDL R4, [R1] ;  /* 0x0000000001047983 */ /* 0x000f620000100800 */
[----:B--2---:R-:W0:Y:S01]  /*1af20*/  S2R R0, SR_TID.X ;  /* 0x0000000000007919 */ /* 0x004e220000002100 */
[----:B------:R-:W-:Y:S05]  /*1af30*/  WARPSYNC.ALL ;  /* 0x0000000000007948 */ /* 0x000fea0003800000 */
[----:B0-----:R-:W-:Y:S01]  /*1af40*/  LOP3.LUT R0, R0, 0x1f, RZ, 0xc0, !PT ;  /* 0x0000001f00007812 */ /* 0x001fe200078ec0ff */
[----:B------:R-:W-:Y:S03]  /*1af50*/  BAR.SYNC.DEFER_BLOCKING 0x4, 0x180 ;  /* 0x0106000000007b1d */ /* 0x000fe60000010000 */
[----:B------:R-:W-:-:S13]  /*1af60*/  ISETP.NE.AND P0, PT, R0, RZ, PT ;  /* 0x000000ff0000720c */ /* 0x000fda0003f05270 */
[----:B------:R-:W-:Y:S01]  /*1af70*/  @!P0 MOV R0, 0x400 ;  /* 0x0000040000008802 */ /* 0x000fe20000000f00 */
[----:B---3--:R-:W-:Y:S02]  /*1af80*/  IMAD.MOV.U32 R6, RZ, RZ, R3 ;  /* 0x000000ffff067224 */ /* 0x008fe400078e0003 */
[----:B------:R-:W0:Y:S01]  /*1af90*/  @!P0 S2R R3, SR_CgaCtaId ;  /* 0x0000000000038919 */ /* 0x000e220000008800 */
[----:B----4-:R-:W-:Y:S01]  /*1afa0*/  IMAD.MOV.U32 R7, RZ, RZ, R2 ;  /* 0x000000ffff077224 */ /* 0x010fe200078e0002 */
[----:B0-----:R-:W-:-:S05]  /*1afb0*/  @!P0 LEA R19, R3, R0, 0x18 ;  /* 0x0000000003138211 */ /* 0x001fca00078ec0ff */
[----:B-----5:R1:W-:Y:S01]  /*1afc0*/  @!P0 STS.128 [R19+0x308d0], R4 ;  /* 0x0308d00413008388 */ /* 0x0203e20000000c00 */
[----:B------:R-:W-:Y:S06]  /*1afd0*/  BAR.ARV 0x5, 0x180 ;  /* 0x0146000000007b1d */ /* 0x000fec0000002000 */
.L_x_4578:
[----:B---3--:R-:W3:Y:S01]  /*1afe0*/  LDL R0, [R1+0xc] ;  /* 0x00000c0001007983 */ /* 0x008ee20000100800 */
[----:B------:R-:W-:Y:S02]  /*1aff0*/  ULDC UR4, c[0x0][0xc3c] ;  /* 0x00030f0000047ab9 */ /* 0x000fe40000000800 */
[----:B---3--:R-:W-:-:S13]  /*1b000*/  ISETP.GE.AND P0, PT, R0, UR4, PT ;  /* 0x0000000400007c0c */ /* 0x008fda000bf06270 */
[----:B------:R-:W-:Y:S05]  /*1b010*/  @!P0 BRA `(.L_x_4590) ;  /* 0xffffff9c00048947 */ /* 0x000fea000383ffff */
[----:B------:R-:W-:Y:S05]  /*1b020*/  BSYNC B8 ;  /* 0x0000000000087941 */ /* 0x000fea0003800000 */
.L_x_4474:
[----:B----4-:R-:W4:Y:S01]  /*1b030*/  LDL.LU R0, [R1+0x50] ;  /* 0x0000500001007983 */ /* 0x010f220000300800 */
[----:B------:R-:W-:Y:S01]  /*1b040*/  BSSY B0, `(.L_x_4591) ;  /* 0x000000b000007945 */ /* 0x000fe20003800000 */
[----:B01----:R-:W0:Y:S01]  /*1b050*/  S2R R5, SR_CgaCtaId ;  /* 0x0000000000057919 */ /* 0x003e220000008800 */
[----:B----4-:R-:W-:-:S05]  /*1b060*/  VIADD R0, R0, 0x1 ;  /* 0x0000000100007836 */ /* 0x010fca0000000000 */
        /* <DEDUP_REMOVED lines=8> */
.L_x_4662:
[----:B------:R-:W-:Y:S05]  /*1b0f0*/  BSYNC B0 ;  /* 0x0000000000007941 */ /* 0x000fea0003800000 */
.L_x_4591:
[----:B------:R-:W-:-:S03]  /*1b100*/  UMOV UR4, 0xffffffff ;  /* 0xffffffff00047882 */ /* 0x000fc60000000000 */
[----:B------:R-:W-:Y:S05]  /*1b110*/  BRA.DIV UR4, `(.L_x_4593) ;  /* 0x0000002204787947 */ /* 0x000fea000b800000 */
[----:B------:R-:W1:Y:S02]  /*1b120*/  S2R R2, SR_TID.X ;  /* 0x0000000000027919 */ /* 0x000e640000002100 */
[----:B-1----:R-:W-:-:S04]  /*1b130*/  SHF.R.U32.HI R2, RZ, 0x5, R2 ;  /* 0x00000005ff027819 */ /* 0x002fc80000011602 */
[----:B------:R-:W-:-:S05]  /*1b140*/  LOP3.LUT R2, R2, 0x3, RZ, 0xc0, !PT ;  /* 0x0000000302027812 */ /* 0x000fca00078ec0ff */
[----:B------:R1:W4:Y:S02]  /*1b150*/  SHFL.IDX PT, R14, R2, RZ, 0x1f ;  /* 0x00001fff020e7589 */ /* 0x00032400000e0000 */
.L_x_4665:
[----:B----4-:R-:W-:Y:S01]  /*1b160*/  ISETP.NE.AND P0, PT, R14, RZ, PT ;  /* 0x000000ff0e00720c */ /* 0x010fe20003f05270 */
[----:B------:R-:W-:-:S12]  /*1b170*/  BSSY B0, `(.L_x_4594) ;  /* 0x0000029000007945 */ /* 0x000fd80003800000 */
[----:B------:R-:W-:Y:S05]  /*1b180*/  @P0 BRA `(.L_x_4595) ;  /* 0x00000000009c0947 */ /* 0x000fea0003800000 */
[----:B------:R-:W-:-:S03]  /*1b190*/  UMOV UR4, 0xffffffff ;  /* 0xffffffff00047882 */ /* 0x000fc60000000000 */
[----:B------:R-:W-:Y:S05]  /*1b1a0*/  BRA.DIV UR4, `(.L_x_4596) ;  /* 0x0000002204887947 */ /* 0x000fea000b800000 */
[----:B------:R-:W-:-:S13]  /*1b1b0*/  ELECT P6, URZ, PT ;  /* 0x00000000003f782f */ /* 0x000fda00038c0000 */
.L_x_4668:
[----:B------:R-:W-:Y:S05]  /*1b1c0*/  @!P6 BRA `(.L_x_4595) ;  /* 0x00000000008ce947 */ /* 0x000fea0003800000 */
[----:B-1----:R-:W4:Y:S02]  /*1b1d0*/  LDL R2, [R1+0x5c] ;  /* 0x00005c0001027983 */ /* 0x002f240000100800 */
[----:B----4-:R-:W-:-:S13]  /*1b1e0*/  R2UR UR4, R2 ;  /* 0x00000000020472ca */ /* 0x010fda00000e0000 */
[----:B------:R-:W-:-:S06]  /*1b1f0*/  ULOP3.LUT UR4, UR4, 0x2, URZ, 0xfc, !UPT ;  /* 0x0000000204047892 */ /* 0x000fcc000f8efc3f */
[----:B------:R-:W-:-:S05]  /*1b200*/  IMAD.U32 R2, RZ, RZ, UR4 ;  /* 0x00000004ff027e24 */ /* 0x000fca000f8e00ff */
[----:B------:R-:W-:-:S13]  /*1b210*/  ISETP.NE.AND P2, PT, R2, 0x3, PT ;  /* 0x000000030200780c */ /* 0x000fda0003f45270 */
[----:B------:R-:W-:Y:S05]  /*1b220*/  @!P2 BRA `(.L_x_4597) ;  /* 0x000000000004a947 */ /* 0x000fea0003800000 */
[----:B------:R-:W-:Y:S01]  /*1b230*/  BPT.TRAP 0x1 ;  /* 0x000000040000795c */ /* 0x000fe20000300000 */
.L_x_4597:
[----:B0-----:R-:W4:Y:S04]  /*1b240*/  LDL R3, [R1+0x10] ;  /* 0x0000100001037983 */ /* 0x001f280000100800 */
[----:B------:R-:W5:Y:S01]  /*1b250*/  LDL.LU R7, [R1+0x14] ;  /* 0x0000140001077983 */ /* 0x000f620000300800 */
[----:B------:R-:W-:-:S04]  /*1b260*/  VIADD R2, R0, 0x30840 ;  /* 0x0003084000027836 */ /* 0x000fc80000000000 */
[C---:B----4-:R-:W-:Y:S02]  /*1b270*/  IMAD R6, R3.reuse, 0x8, R2 ;  /* 0x0000000803067824 */ /* 0x050fe400078e0202 */
[----:B------:R-:W-:Y:S01]  /*1b280*/  VIADD R3, R3, 0x1 ;  /* 0x0000000103037836 */ /* 0x000fe20000000000 */
[----:B-----5:R-:W-:-:S04]  /*1b290*/  SHF.L.U32 R5, R7, 0x1f, RZ ;  /* 0x0000001f07057819 */ /* 0x020fc800000006ff */
        /* <DEDUP_REMOVED lines=8> */
.L_x_4669:
[----:B------:R-:W1:Y:S02]  /*1b320*/  SYNCS.PHASECHK.TRANS64.TRYWAIT P0, [R7+URZ], R2 ;  /* 0x00000002070075a7 */ /* 0x000e64000800017f */
[----:B-1----:R-:W-:Y:S05]  /*1b330*/  @!P0 BRA `(.L_x_4599) ;  /* 0x0000002000588947 */ /* 0x002fea0003800000 */
.L_x_4670:
[----:B------:R-:W-:Y:S05]  /*1b340*/  @!P2 BRA `(.L_x_4600) ;  /* 0x000000000004a947 */ /* 0x000fea0003800000 */
[----:B------:R-:W-:Y:S01]  /*1b350*/  BPT.TRAP 0x1 ;  /* 0x000000040000795c */ /* 0x000fe20000300000 */
.L_x_4600:
[----:B------:R-:W4:Y:S01]  /*1b360*/  LDL.LU R4, [R1+0x10] ;  /* 0x0000100001047983 */ /* 0x000f220000300800 */
[----:B------:R-:W-:-:S04]  /*1b370*/  VIADD R0, R0, 0x30860 ;  /* 0x0003086000007836 */ /* 0x000fc80000000000 */
[----:B----4-:R-:W-:-:S04]  /*1b380*/  IMAD R4, R4, 0x8, R0 ;  /* 0x0000000804047824 */ /* 0x010fc800078e0200 */
[----:B------:R-:W4:Y:S02]  /*1b390*/  SYNCS.PHASECHK.TRANS64.TRYWAIT P0, [R4+URZ], R5 ;  /* 0x00000005040075a7 */ /* 0x000f24000800017f */
[----:B----4-:R-:W-:Y:S05]  /*1b3a0*/  @!P0 BRA `(.L_x_4601) ;  /* 0x0000002000508947 */ /* 0x010fea0003800000 */
.L_x_4671:
[----:B------:R-:W-:-:S07]  /*1b3b0*/  IMAD R3, R3, 0x8, R0 ;  /* 0x0000000803037824 */ /* 0x000fce00078e0200 */
.L_x_4602:
[----:B------:R0:W0:Y:S02]  /*1b3c0*/  SYNCS.PHASECHK.TRANS64.TRYWAIT P0, [R3+URZ], R2 ;  /* 0x00000002030075a7 */ /* 0x000024000800017f */
[----:B0-----:R-:W-:Y:S05]  /*1b3d0*/  @!P0 NANOSLEEP.SYNCS 0x989680 ;  /* 0x009896800000895d */ /* 0x001fea0003900000 */
[----:B------:R-:W0:Y:S02]  /*1b3e0*/  @!P0 SYNCS.PHASECHK.TRANS64 P0, [R3+URZ], R2 ;  /* 0x00000002030085a7 */ /* 0x000e24000800007f */
[----:B0-----:R-:W-:Y:S05]  /*1b3f0*/  @!P0 BRA `(.L_x_4602) ;  /* 0xfffffffc00f08947 */ /* 0x001fea000383ffff */
.L_x_4595:
[----:B------:R-:W-:Y:S05]  /*1b400*/  BSYNC B0 ;  /* 0x0000000000007941 */ /* 0x000fea0003800000 */
.L_x_4594:
[----:B------:R-:W-:Y:S05]  /*1b410*/  EXIT ;  /* 0x000000000000794d */ /* 0x000fea0003800000 */
.L_x_4373:
[----:B0-----:R-:W-:-:S04]  /*1b420*/  IMAD.U32 R3, RZ, RZ, UR38 ;  /* 0x00000026ff037e24 */ /* 0x001fc8000f8e00ff */
[----:B------:R0:W1:Y:S03]  /*1b430*/  SYNCS.PHASECHK.TRANS64.TRYWAIT P1, [R3+URZ+0x30800], R0 ;  /* 0x03080000030075a7 */ /* 0x000066000802017f */
[----:B-1----:R-:W-:Y:S05]  /*1b440*/  @!P1 NANOSLEEP.SYNCS 0x989680 ;  /* 0x009896800000995d */ /* 0x002fea0003900000 */
[----:B------:R-:W1:Y:S02]  /*1b450*/  @!P1 SYNCS.PHASECHK.TRANS64 P1, [R3+URZ+0x30800], R0 ;  /* 0x03080000030095a7 */ /* 0x000e64000802007f */
[----:B-1----:R-:W-:Y:S05]  /*1b460*/  @!P1 BRA `(.L_x_4373) ;  /* 0xfffffffc00ec9947 */ /* 0x002fea000383ffff */
[----:B------:R-:W-:Y:S05]  /*1b470*/  BRA `(.L_x_4603) ;  /* 0xfffffe6c00d47947 */ /* 0x000fea000383ffff */
.L_x_4377:
[----:B-1----:R1:W2:Y:S02]  /*1b480*/  SYNCS.PHASECHK.TRANS64.TRYWAIT P2, [R7+URZ+0x30830], R0 ;  /* 0x03083000070075a7 */ /* 0x0022a4000804017f */
[----:B--2---:R-:W-:Y:S05]  /*1b490*/  @!P2 NANOSLEEP.SYNCS 0x989680 ;  /* 0x009896800000a95d */ /* 0x004fea0003900000 */
[----:B------:R-:W2:Y:S02]  /*1b4a0*/  @!P2 SYNCS.PHASECHK.TRANS64 P2, [R7+URZ+0x30830], R0 ;  /* 0x030830000700a5a7 */ /* 0x000ea4000804007f */
[----:B--2---:R-:W-:Y:S05]  /*1b4b0*/  @!P2 BRA `(.L_x_4377) ;  /* 0xfffffffc00f0a947 */ /* 0x004fea000383ffff */
[----:B------:R-:W-:Y:S05]  /*1b4c0*/  BRA `(.L_x_4376) ;  /* 0xfffffe6c00fc7947 */ /* 0x000fea000383ffff */
.L_x_4393:
[----:B-1----:R-:W-:-:S04]  /*1b4d0*/  IMAD.U32 R10, RZ, RZ, UR7 ;  /* 0x00000007ff0a7e24 */ /* 0x002fc8000f8e00ff */
[----:B------:R1:W2:Y:S03]  /*1b4e0*/  SYNCS.PHASECHK.TRANS64.TRYWAIT P2, [R10+URZ+0x30830], R9 ;  /* 0x030830090a0075a7 */ /* 0x0002a6000804017f */
[----:B--2---:R-:W-:Y:S05]  /*1b4f0*/  @!P2 NANOSLEEP.SYNCS 0x989680 ;  /* 0x009896800000a95d */ /* 0x004fea0003900000 */
[----:B------:R-:W2:Y:S02]  /*1b500*/  @!P2 SYNCS.PHASECHK.TRANS64 P2, [R10+URZ+0x30830], R9 ;  /* 0x030830090a00a5a7 */ /* 0x000ea4000804007f */
[----:B--2---:R-:W-:Y:S05]  /*1b510*/  @!P2 BRA `(.L_x_4393) ;  /* 0xfffffffc00eca947 */ /* 0x004fea000383ffff */
[----:B------:R-:W-:Y:S05]  /*1b520*/  BRA `(.L_x_4392) ;  /* 0xfffffea000a47947 */ /* 0x000fea000383ffff */
.L_x_4397:
[----:B01----:R-:W-:-:S04]  /*1b530*/  IMAD.U32 R9, RZ, RZ, UR6 ;  /* 0x00000006ff097e24 */ /* 0x003fc8000f8e00ff */
[----:B------:R0:W1:Y:S03]  /*1b540*/  SYNCS.PHASECHK.TRANS64.TRYWAIT P2, [R9+URZ+0x30850], R0 ;  /* 0x03085000090075a7 */ /* 0x000066000804017f */
[----:B-1----:R-:W-:Y:S05]  /*1b550*/  @!P2 NANOSLEEP.SYNCS 0x989680 ;  /* 0x009896800000a95d */ /* 0x002fea0003900000 */
[----:B------:R-:W1:Y:S02]  /*1b560*/  @!P2 SYNCS.PHASECHK.TRANS64 P2, [R9+URZ+0x30850], R0 ;  /* 0x030850000900a5a7 */ /* 0x000e64000804007f */
[----:B-1----:R-:W-:Y:S05]  /*1b570*/  @!P2 BRA `(.L_x_4397) ;  /* 0xfffffffc00eca947 */ /* 0x002fea000383ffff */
[----:B------:R-:W-:Y:S05]  /*1b580*/  BRA `(.L_x_4396) ;  /* 0xfffffeac00447947 */ /* 0x000fea000383ffff */
.L_x_4414:
[----:B-1----:R-:W-:-:S04]  /*1b590*/  IMAD.U32 R3, RZ, RZ, UR6 ;  /* 0x00000006ff037e24 */ /* 0x002fc8000f8e00ff */
[----:B------:R1:W2:Y:S03]  /*1b5a0*/  SYNCS.PHASECHK.TRANS64.TRYWAIT P2, [R3+URZ+0x30830], R2 ;  /* 0x03083002030075a7 */ /* 0x0002a6000804017f */
[----:B--2---:R-:W-:Y:S05]  /*1b5b0*/  @!P2 NANOSLEEP.SYNCS 0x989680 ;  /* 0x009896800000a95d */ /* 0x004fea0003900000 */
[----:B------:R-:W2:Y:S02]  /*1b5c0*/  @!P2 SYNCS.PHASECHK.TRANS64 P2, [R3+URZ+0x30830], R2 ;  /* 0x030830020300a5a7 */ /* 0x000ea4000804007f */
[----:B--2---:R-:W-:Y:S05]  /*1b5d0*/  @!P2 BRA `(.L_x_4414) ;  /* 0xfffffffc00eca947 */ /* 0x004fea000383ffff */
[----:B------:R-:W-:Y:S05]  /*1b5e0*/  BRA `(.L_x_4413) ;  /* 0xfffffed800e07947 */ /* 0x000fea000383ffff */
.L_x_4418:
[----:B01----:R-:W-:-:S04]  /*1b5f0*/  IMAD.U32 R2, RZ, RZ, UR11 ;  /* 0x0000000bff027e24 */ /* 0x003fc8000f8e00ff */
[----:B------:R0:W1:Y:S03]  /*1b600*/  SYNCS.PHASECHK.TRANS64.TRYWAIT P2, [R2+URZ+0x30850], R0 ;  /* 0x03085000020075a7 */ /* 0x000066000804017f */
[----:B-1----:R-:W-:Y:S05]  /*1b610*/  @!P2 NANOSLEEP.SYNCS 0x989680 ;  /* 0x009896800000a95d */ /* 0x002fea0003900000 */
[----:B------:R-:W1:Y:S02]  /*1b620*/  @!P2 SYNCS.PHASECHK.TRANS64 P2, [R2+URZ+0x30850], R0 ;  /* 0x030850000200a5a7 */ /* 0x000e64000804007f */
[----:B-1----:R-:W-:Y:S05]  /*1b630*/  @!P2 BRA `(.L_x_4418) ;  /* 0xfffffffc00eca947 */ /* 0x002fea000383ffff */
[----:B------:R-:W-:Y:S05]  /*1b640*/  BRA `(.L_x_4417) ;  /* 0xfffffee400807947 */ /* 0x000fea000383ffff */
.L_x_4424:
[----:B-1----:R-:W-:-:S04]  /*1b650*/  IMAD.U32 R3, RZ, RZ, UR6 ;  /* 0x00000006ff037e24 */ /* 0x002fc8000f8e00ff */
[----:B------:R1:W2:Y:S03]  /*1b660*/  SYNCS.PHASECHK.TRANS64.TRYWAIT P2, [R3+URZ+0x30830], R2 ;  /* 0x03083002030075a7 */ /* 0x0002a6000804017f */
[----:B--2---:R-:W-:Y:S05]  /*1b670*/  @!P2 NANOSLEEP.SYNCS 0x989680 ;  /* 0x009896800000a95d */ /* 0x004fea0003900000 */
[----:B------:R-:W2:Y:S02]  /*1b680*/  @!P2 SYNCS.PHASECHK.TRANS64 P2, [R3+URZ+0x30830], R2 ;  /* 0x030830020300a5a7 */ /* 0x000ea4000804007f */
[----:B--2---:R-:W-:Y:S05]  /*1b690*/  @!P2 BRA `(.L_x_4424) ;  /* 0xfffffffc00eca947 */ /* 0x004fea000383ffff */
[----:B------:R-:W-:Y:S05]  /*1b6a0*/  BRA `(.L_x_4423) ;  /* 0xfffffefc00cc7947 */ /* 0x000fea000383ffff */
.L_x_4428:
[----:B01----:R-:W-:-:S04]  /*1b6b0*/  IMAD.U32 R2, RZ, RZ, UR11 ;  /* 0x0000000bff027e24 */ /* 0x003fc8000f8e00ff */
[----:B------:R0:W1:Y:S03]  /*1b6c0*/  SYNCS.PHASECHK.TRANS64.TRYWAIT P2, [R2+URZ+0x30850], R0 ;  /* 0x03085000020075a7 */ /* 0x000066000804017f */
[----:B-1----:R-:W-:Y:S05]  /*1b6d0*/  @!P2 NANOSLEEP.SYNCS 0x989680 ;  /* 0x009896800000a95d */ /* 0x002fea0003900000 */
[----:B------:R-:W1:Y:S02]  /*1b6e0*/  @!P2 SYNCS.PHASECHK.TRANS64 P2, [R2+URZ+0x30850], R0 ;  /* 0x030850000200a5a7 */ /* 0x000e64000804007f */
[----:B-1----:R-:W-:Y:S05]  /*1b6f0*/  @!P2 BRA `(.L_x_4428) ;  /* 0xfffffffc00eca947 */ /* 0x002fea000383ffff */
[----:B------:R-:W-:Y:S05]  /*1b700*/  BRA `(.L_x_4427) ;  /* 0xffffff08006c7947 */ /* 0x000fea000383ffff */
.L_x_4441:
[----:B-1----:R-:W-:-:S04]  /*1b710*/  IMAD.U32 R5, RZ, RZ, UR5 ;  /* 0x00000005ff057e24 */ /* 0x002fc8000f8e00ff */
[----:B------:R1:W2:Y:S03]  /*1b720*/  SYNCS.PHASECHK.TRANS64.TRYWAIT P0, [R5+URZ+0x30850], R0 ;  /* 0x03085000050075a7 */ /* 0x0002a6000800017f */
[----:B--2---:R-:W-:Y:S05]  /*1b730*/  @!P0 NANOSLEEP.SYNCS 0x989680 ;  /* 0x009896800000895d */ /* 0x004fea0003900000 */
[----:B------:R-:W2:Y:S02]  /*1b740*/  @!P0 SYNCS.PHASECHK.TRANS64 P0, [R5+URZ+0x30850], R0 ;  /* 0x03085000050085a7 */ /* 0x000ea4000800007f */
[----:B--2---:R-:W-:Y:S05]  /*1b750*/  @!P0 BRA `(.L_x_4441) ;  /* 0xfffffffc00ec8947 */ /* 0x004fea000383ffff */
[----:B------:R-:W-:Y:S05]  /*1b760*/  BRA `(.L_x_4440) ;  /* 0xffffff3800a47947 */ /* 0x000fea000383ffff */
.L_x_4496:
        /* <DEDUP_REMOVED lines=11> */
.L_x_4605:
[----:B------:R-:W-:Y:S05]  /*1b820*/  BSYNC B0 ;  /* 0x0000000000007941 */ /* 0x000fea0003800000 */
.L_x_4604:
[----:B------:R-:W-:Y:S05]  /*1b830*/  BRA `(.L_x_4606) ;  /* 0xffffffa400a47947 */ /* 0x000fea000383ffff */
.L_x_4498:
[----:B------:R-:W-:Y:S01]  /*1b840*/  BSSY B0, `(.L_x_4607) ;  /* 0x0000006000007945 */ /* 0x000fe20003800000 */
[----:B------:R-:W-:-:S07]  /*1b850*/  IMAD.MOV.U32 R15, RZ, RZ, -0x1 ;  /* 0xffffffffff0f7424 */ /* 0x000fce00078e00ff */
[----:B012---:R-:W-:Y:S05]  /*1b860*/  WARPSYNC.COLLECTIVE R15, `(.L_x_4608) ;  /* 0x000000000f0c7348 */ /* 0x007fea0003c00000 */
[----:B------:R-:W-:Y:S02]  /*1b870*/  ELECT P6, UR62, PT ;  /* 0x00000000003e782f */ /* 0x000fe400038c0000 */
[----:B------:R-:W-:Y:S01]  /*1b880*/  MOV R14, UR62 ;  /* 0x0000003e000e7c02 */ /* 0x000fe20008000f00 */
[----:B012---:R-:W-:Y:S10]  /*1b890*/  ENDCOLLECTIVE ;  /* 0x000000000000791b */ /* 0x007ff40003800000 */
.L_x_4608:
[----:B------:R-:W-:Y:S05]  /*1b8a0*/  BSYNC B0 ;  /* 0x0000000000007941 */ /* 0x000fea0003800000 */
.L_x_4607:
[----:B------:R-:W-:Y:S05]  /*1b8b0*/  BRA `(.L_x_4609) ;  /* 0xffffffa400a87947 */ /* 0x000fea000383ffff */
.L_x_4500:
[----:B---3--:R3:W4:Y:S02]  /*1b8c0*/  SYNCS.PHASECHK.TRANS64.TRYWAIT P0, [R0+URZ+0x30840], R2 ;  /* 0x03084002000075a7 */ /* 0x008724000800017f */
[----:B----4-:R-:W-:Y:S05]  /*1b8d0*/  @!P0 NANOSLEEP.SYNCS 0x989680 ;  /* 0x009896800000895d */ /* 0x010fea0003900000 */
[----:B------:R-:W4:Y:S02]  /*1b8e0*/  @!P0 SYNCS.PHASECHK.TRANS64 P0, [R0+URZ+0x30840], R2 ;  /* 0x03084002000085a7 */ /* 0x000f24000800007f */
[----:B----4-:R-:W-:Y:S05]  /*1b8f0*/  @!P0 BRA `(.L_x_4500) ;  /* 0xfffffffc00f08947 */ /* 0x010fea000383ffff */
[----:B------:R-:W-:Y:S05]  /*1b900*/  BRA `(.L_x_4610) ;  /* 0xffffffa800107947 */ /* 0x000fea000383ffff */
.L_x_4504:
        /* <DEDUP_REMOVED lines=15> */
.L_x_4611:
[----:B------:R-:W-:Y:S02]  /*1ba00*/  IMAD.MOV.U32 R13, RZ, RZ, R4 ;  /* 0x000000ffff0d7224 */ /* 0x000fe400078e0004 */
[----:B------:R-:W-:-:S07]  /*1ba10*/  IMAD.MOV.U32 R6, RZ, RZ, R14 ;  /* 0x000000ffff067224 */ /* 0x000fce00078e000e */
[----:B------:R-:W-:Y:S05]  /*1ba20*/  WARPSYNC.COLLECTIVE R15, `(.L_x_4612) ;  /* 0x000000000f087348 */ /* 0x000fea0003c00000 */
[----:B------:R0:W1:Y:S02]  /*1ba30*/  SHFL.IDX P6, R14, R13, R12, R11 ;  /* 0x0000000c0d0e7389 */ /* 0x00006400000c000b */
[----:B01----:R-:W-:Y:S01]  /*1ba40*/  ENDCOLLECTIVE ;  /* 0x000000000000791b */ /* 0x003fe20003800000 */
.L_x_4612:
        /* <DEDUP_REMOVED lines=19> */
.L_x_4613:
[----:B------:R-:W-:Y:S02]  /*1bb80*/  IMAD.MOV.U32 R13, RZ, RZ, R4 ;  /* 0x000000ffff0d7224 */ /* 0x000fe400078e0004 */
[----:B------:R-:W-:-:S07]  /*1bb90*/  IMAD.MOV.U32 R9, RZ, RZ, R14 ;  /* 0x000000ffff097224 */ /* 0x000fce00078e000e */
[----:B------:R-:W-:Y:S05]  /*1bba0*/  WARPSYNC.COLLECTIVE R15, `(.L_x_4614) ;  /* 0x000000000f087348 */ /* 0x000fea0003c00000 */
[----:B------:R0:W1:Y:S02]  /*1bbb0*/  SHFL.IDX P6, R14, R13, R12, R11 ;  /* 0x0000000c0d0e7389 */ /* 0x00006400000c000b */
[----:B01----:R-:W-:Y:S01]  /*1bbc0*/  ENDCOLLECTIVE ;  /* 0x000000000000791b */ /* 0x003fe20003800000 */
.L_x_4614:
        /* <DEDUP_REMOVED lines=20> */
.L_x_4615:
[----:B------:R-:W-:Y:S02]  /*1bd10*/  IMAD.MOV.U32 R13, RZ, RZ, R4 ;  /* 0x000000ffff0d7224 */ /* 0x000fe400078e0004 */
[----:B------:R-:W-:-:S05]  /*1bd20*/  IMAD.SHL.U32 R9, R9, 0x8, RZ ;  /* 0x0000000809097824 */ /* 0x000fca00078e00ff */
[----:B------:R-:W-:Y:S01]  /*1bd30*/  LOP3.LUT R9, R9, 0x38, RZ, 0xc0, !PT ;  /* 0x0000003809097812 */ /* 0x000fe200078ec0ff */
[----:B------:R-:W-:-:S07]  /*1bd40*/  IMAD.MOV.U32 R8, RZ, RZ, R14 ;  /* 0x000000ffff087224 */ /* 0x000fce00078e000e */
[----:B------:R-:W-:Y:S05]  /*1bd50*/  WARPSYNC.COLLECTIVE R15, `(.L_x_4616) ;  /* 0x000000000f087348 */ /* 0x000fea0003c00000 */
[----:B------:R0:W1:Y:S02]  /*1bd60*/  SHFL.IDX P6, R14, R13, R12, R11 ;  /* 0x0000000c0d0e7389 */ /* 0x00006400000c000b */
[----:B01----:R-:W-:Y:S01]  /*1bd70*/  ENDCOLLECTIVE ;  /* 0x000000000000791b */ /* 0x003fe20003800000 */
.L_x_4616:
        /* <DEDUP_REMOVED lines=19> */
.L_x_4617:
[----:B------:R-:W-:Y:S02]  /*1beb0*/  IMAD.MOV.U32 R13, RZ, RZ, R4 ;  /* 0x000000ffff0d7224 */ /* 0x000fe400078e0004 */
[----:B------:R-:W-:-:S07]  /*1bec0*/  IMAD.MOV.U32 R6, RZ, RZ, R14 ;  /* 0x000000ffff067224 */ /* 0x000fce00078e000e */
[----:B------:R-:W-:Y:S05]  /*1bed0*/  WARPSYNC.COLLECTIVE R15, `(.L_x_4618) ;  /* 0x000000000f087348 */ /* 0x000fea0003c00000 */
[----:B------:R0:W1:Y:S02]  /*1bee0*/  SHFL.IDX P6, R14, R13, R12, R11 ;  /* 0x0000000c0d0e7389 */ /* 0x00006400000c000b */
[----:B01----:R-:W-:Y:S01]  /*1bef0*/  ENDCOLLECTIVE ;  /* 0x000000000000791b */ /* 0x003fe20003800000 */
.L_x_4618:
        /* <DEDUP_REMOVED lines=19> */
.L_x_4619:
[----:B------:R-:W-:Y:S02]  /*1c030*/  IMAD.MOV.U32 R13, RZ, RZ, R4 ;  /* 0x000000ffff0d7224 */ /* 0x000fe400078e0004 */
[----:B------:R-:W-:-:S07]  /*1c040*/  IMAD.MOV.U32 R6, RZ, RZ, R14 ;  /* 0x000000ffff067224 */ /* 0x000fce00078e000e */
[----:B------:R-:W-:Y:S05]  /*1c050*/  WARPSYNC.COLLECTIVE R15, `(.L_x_4620) ;  /* 0x000000000f087348 */ /* 0x000fea0003c00000 */
[----:B------:R0:W1:Y:S02]  /*1c060*/  SHFL.IDX P6, R14, R13, R12, R11 ;  /* 0x0000000c0d0e7389 */ /* 0x00006400000c000b */
[----:B01----:R-:W-:Y:S01]  /*1c070*/  ENDCOLLECTIVE ;  /* 0x000000000000791b */ /* 0x003fe20003800000 */
.L_x_4620:
        /* <DEDUP_REMOVED lines=19> */
.L_x_4621:
[----:B------:R-:W-:Y:S02]  /*1c1b0*/  IMAD.MOV.U32 R13, RZ, RZ, R4 ;  /* 0x000000ffff0d7224 */ /* 0x000fe400078e0004 */
[----:B------:R-:W-:-:S07]  /*1c1c0*/  IMAD.MOV.U32 R6, RZ, RZ, R14 ;  /* 0x000000ffff067224 */ /* 0x000fce00078e000e */
[----:B------:R-:W-:Y:S05]  /*1c1d0*/  WARPSYNC.COLLECTIVE R15, `(.L_x_4622) ;  /* 0x000000000f087348 */ /* 0x000fea0003c00000 */
[----:B------:R0:W1:Y:S02]  /*1c1e0*/  SHFL.IDX P6, R14, R13, R12, R11 ;  /* 0x0000000c0d0e7389 */ /* 0x00006400000c000b */
[----:B01----:R-:W-:Y:S01]  /*1c1f0*/  ENDCOLLECTIVE ;  /* 0x000000000000791b */ /* 0x003fe20003800000 */
.L_x_4622:
        /* <DEDUP_REMOVED lines=17> */
.L_x_4623:
[----:B------:R-:W-:-:S05]  /*1c310*/  VIADD R7, R0, 0x60 ;  /* 0x0000006000077836 */ /* 0x000fca0000000000 */
[----:B------:R-:W-:Y:S01]  /*1c320*/  ISETP.GE.AND P4, PT, R7, R2, PT ;  /* 0x000000020700720c */ /* 0x000fe20003f86270 */
[----:B------:R-:W-:Y:S02]  /*1c330*/  IMAD.MOV.U32 R13, RZ, RZ, R4 ;  /* 0x000000ffff0d7224 */ /* 0x000fe400078e0004 */
[----:B------:R-:W-:-:S10]  /*1c340*/  IMAD.MOV.U32 R6, RZ, RZ, R14 ;  /* 0x000000ffff067224 */ /* 0x000fd400078e000e */
[----:B------:R-:W-:Y:S05]  /*1c350*/  WARPSYNC.COLLECTIVE R15, `(.L_x_4624) ;  /* 0x000000000f087348 */ /* 0x000fea0003c00000 */
[----:B------:R0:W1:Y:S02]  /*1c360*/  SHFL.IDX P6, R14, R13, R12, R11 ;  /* 0x0000000c0d0e7389 */ /* 0x00006400000c000b */
[----:B01----:R-:W-:Y:S01]  /*1c370*/  ENDCOLLECTIVE ;  /* 0x000000000000791b */ /* 0x003fe20003800000 */
.L_x_4624:
        /* <DEDUP_REMOVED lines=17> */
.L_x_4625:
[----:B------:R-:W-:Y:S02]  /*1c490*/  IMAD.MOV.U32 R13, RZ, RZ, R4 ;  /* 0x000000ffff0d7224 */ /* 0x000fe400078e0004 */
[----:B------:R-:W-:-:S07]  /*1c4a0*/  IMAD.MOV.U32 R5, RZ, RZ, R14 ;  /* 0x000000ffff057224 */ /* 0x000fce00078e000e */
[----:B------:R-:W-:Y:S05]  /*1c4b0*/  WARPSYNC.COLLECTIVE R15, `(.L_x_4626) ;  /* 0x000000000f087348 */ /* 0x000fea0003c00000 */
[----:B------:R0:W1:Y:S02]  /*1c4c0*/  SHFL.IDX P6, R14, R13, R12, R11 ;  /* 0x0000000c0d0e7389 */ /* 0x00006400000c000b */
[----:B01----:R-:W-:Y:S01]  /*1c4d0*/  ENDCOLLECTIVE ;  /* 0x000000000000791b */ /* 0x003fe20003800000 */
.L_x_4626:
[----:B------:R-:W-:Y:S01]  /*1c4e0*/  IMAD.MOV.U32 R3, RZ, RZ, R14 ;  /* 0x000000ffff037224 */ /* 0x000fe200078e000e */
[----:B------:R-:W-:Y:S06]  /*1c4f0*/  BRA `(.L_x_4627) ;  /* 0xffffffa800b47947 */ /* 0x000fec000383ffff */
.L_x_4509:
[----:B---3--:R3:W4:Y:S02]  /*1c500*/  SYNCS.PHASECHK.TRANS64.TRYWAIT P0, [R19+URZ+0x30820], R0 ;  /* 0x03082000130075a7 */ /* 0x008724000800017f */
[----:B----4-:R-:W-:Y:S05]  /*1c510*/  @!P0 NANOSLEEP.SYNCS 0x989680 ;  /* 0x009896800000895d */ /* 0x010fea0003900000 */
[----:B------:R-:W4:Y:S02]  /*1c520*/  @!P0 SYNCS.PHASECHK.TRANS64 P0, [R19+URZ+0x30820], R0 ;  /* 0x03082000130085a7 */ /* 0x000f24000800007f */
[----:B----4-:R-:W-:Y:S05]  /*1c530*/  @!P0 BRA `(.L_x_4509) ;  /* 0xfffffffc00f08947 */ /* 0x010fea000383ffff */
[----:B------:R-:W-:Y:S05]  /*1c540*/  BRA `(.L_x_4628) ;  /* 0xffffffac00387947 */ /* 0x000fea000383ffff */
.L_x_4518:
[----:B-1----:R1:W2:Y:S02]  /*1c550*/  SYNCS.PHASECHK.TRANS64.TRYWAIT P0, [R3+URZ+0x30840], R2 ;  /* 0x03084002030075a7 */ /* 0x0022a4000800017f */
[----:B--2---:R-:W-:Y:S05]  /*1c560*/  @!P0 NANOSLEEP.SYNCS 0x989680 ;  /* 0x009896800000895d */ /* 0x004fea0003900000 */
[----:B------:R-:W2:Y:S02]  /*1c570*/  @!P0 SYNCS.PHASECHK.TRANS64 P0, [R3+URZ+0x30840], R2 ;  /* 0x03084002030085a7 */ /* 0x000ea4000800007f */
[----:B--2---:R-:W-:Y:S05]  /*1c580*/  @!P0 BRA `(.L_x_4518) ;  /* 0xfffffffc00f08947 */ /* 0x004fea000383ffff */
[----:B------:R-:W-:Y:S05]  /*1c590*/  BRA `(.L_x_4629) ;  /* 0xffffffb000307947 */ /* 0x000fea000383ffff */
.L_x_4525:
[----:B0-----:R0:W1:Y:S02]  /*1c5a0*/  SYNCS.PHASECHK.TRANS64.TRYWAIT P0, [R3+URZ+0x60], R2 ;  /* 0x00006002030075a7 */ /* 0x001064000800017f */
[----:B-1----:R-:W-:Y:S05]  /*1c5b0*/  @!P0 NANOSLEEP.SYNCS 0x989680 ;  /* 0x009896800000895d */ /* 0x002fea0003900000 */
[----:B------:R-:W1:Y:S02]  /*1c5c0*/  @!P0 SYNCS.PHASECHK.TRANS64 P0, [R3+URZ+0x60], R2 ;  /* 0x00006002030085a7 */ /* 0x000e64000800007f */
[----:B-1----:R-:W-:Y:S05]  /*1c5d0*/  @!P0 BRA `(.L_x_4525) ;  /* 0xfffffffc00f08947 */ /* 0x002fea000383ffff */
[----:B------:R-:W-:Y:S05]  /*1c5e0*/  BRA `(.L_x_4630) ;  /* 0xffffffb400487947 */ /* 0x000fea000383ffff */
.L_x_4535:
[----:B-1----:R1:W2:Y:S02]  /*1c5f0*/  SYNCS.PHASECHK.TRANS64.TRYWAIT P0, [R3+URZ+0x30840], R2 ;  /* 0x03084002030075a7 */ /* 0x0022a4000800017f */
[----:B--2---:R-:W-:Y:S05]  /*1c600*/  @!P0 NANOSLEEP.SYNCS 0x989680 ;  /* 0x009896800000895d */ /* 0x004fea0003900000 */
[----:B------:R-:W2:Y:S02]  /*1c610*/  @!P0 SYNCS.PHASECHK.TRANS64 P0, [R3+URZ+0x30840], R2 ;  /* 0x03084002030085a7 */ /* 0x000ea4000800007f */
[----:B--2---:R-:W-:Y:S05]  /*1c620*/  @!P0 BRA `(.L_x_4535) ;  /* 0xfffffffc00f08947 */ /* 0x004fea000383ffff */
[----:B------:R-:W-:Y:S05]  /*1c630*/  BRA `(.L_x_4631) ;  /* 0xffffffbc001c7947 */ /* 0x000fea000383ffff */
.L_x_4542:
[----:B0-----:R0:W1:Y:S02]  /*1c640*/  SYNCS.PHASECHK.TRANS64.TRYWAIT P0, [R2+URZ+0x60], R3 ;  /* 0x00006003020075a7 */ /* 0x001064000800017f */
[----:B-1----:R-:W-:Y:S05]  /*1c650*/  @!P0 NANOSLEEP.SYNCS 0x989680 ;  /* 0x009896800000895d */ /* 0x002fea0003900000 */
[----:B------:R-:W1:Y:S02]  /*1c660*/  @!P0 SYNCS.PHASECHK.TRANS64 P0, [R2+URZ+0x60], R3 ;  /* 0x00006003020085a7 */ /* 0x000e64000800007f */
[----:B-1----:R-:W-:Y:S05]  /*1c670*/  @!P0 BRA `(.L_x_4542) ;  /* 0xfffffffc00f08947 */ /* 0x002fea000383ffff */
[----:B------:R-:W-:Y:S05]  /*1c680*/  BRA `(.L_x_4632) ;  /* 0xffffffc000347947 */ /* 0x000fea000383ffff */
.L_x_4552:
[----:B---3--:R3:W4:Y:S02]  /*1c690*/  SYNCS.PHASECHK.TRANS64.TRYWAIT P0, [R2+URZ+0x30840], R3 ;  /* 0x03084003020075a7 */ /* 0x008724000800017f */
[----:B----4-:R-:W-:Y:S05]  /*1c6a0*/  @!P0 NANOSLEEP.SYNCS 0x989680 ;  /* 0x009896800000895d */ /* 0x010fea0003900000 */
[----:B------:R-:W4:Y:S02]  /*1c6b0*/  @!P0 SYNCS.PHASECHK.TRANS64 P0, [R2+URZ+0x30840], R3 ;  /* 0x03084003020085a7 */ /* 0x000f24000800007f */
[----:B----4-:R-:W-:Y:S05]  /*1c6c0*/  @!P0 BRA `(.L_x_4552) ;  /* 0xfffffffc00f08947 */ /* 0x010fea000383ffff */
[----:B------:R-:W-:Y:S05]  /*1c6d0*/  BRA `(.L_x_4633) ;  /* 0xffffffc400d87947 */ /* 0x000fea000383ffff */
.L_x_4559:
[----:B0-----:R0:W1:Y:S02]  /*1c6e0*/  SYNCS.PHASECHK.TRANS64.TRYWAIT P0, [R2+URZ+0x60], R5 ;  /* 0x00006005020075a7 */ /* 0x001064000800017f */
[----:B-1----:R-:W-:Y:S05]  /*1c6f0*/  @!P0 NANOSLEEP.SYNCS 0x989680 ;  /* 0x009896800000895d */ /* 0x002fea0003900000 */
[----:B------:R-:W1:Y:S02]  /*1c700*/  @!P0 SYNCS.PHASECHK.TRANS64 P0, [R2+URZ+0x60], R5 ;  /* 0x00006005020085a7 */ /* 0x000e64000800007f */
[----:B-1----:R-:W-:Y:S05]  /*1c710*/  @!P0 BRA `(.L_x_4559) ;  /* 0xfffffffc00f08947 */ /* 0x002fea000383ffff */
[----:B------:R-:W-:Y:S05]  /*1c720*/  BRA `(.L_x_4634) ;  /* 0xffffffc800f07947 */ /* 0x000fea000383ffff */
.L_x_4571:
[----:B--2---:R2:W3:Y:S02]  /*1c730*/  SYNCS.PHASECHK.TRANS64.TRYWAIT P0, [R0+URZ+0x30860], R2 ;  /* 0x03086002000075a7 */ /* 0x0044e4000800017f */
[----:B---3--:R-:W-:Y:S05]  /*1c740*/  @!P0 NANOSLEEP.SYNCS 0x989680 ;  /* 0x009896800000895d */ /* 0x008fea0003900000 */
[----:B------:R-:W3:Y:S02]  /*1c750*/  @!P0 SYNCS.PHASECHK.TRANS64 P0, [R0+URZ+0x30860], R2 ;  /* 0x03086002000085a7 */ /* 0x000ee4000800007f */
[----:B---3--:R-:W-:Y:S05]  /*1c760*/  @!P0 BRA `(.L_x_4571) ;  /* 0xfffffffc00f08947 */ /* 0x008fea000383ffff */
[----:B------:R-:W-:Y:S05]  /*1c770*/  BRA `(.L_x_4635) ;  /* 0xffffffd0007c7947 */ /* 0x000fea000383ffff */
.L_x_4579:
[----:B------:R-:W4:Y:S01]  /*1c780*/  LDL R3, [R1] ;  /* 0x0000000001037983 */ /* 0x000f220000100800 */
[----:B------:R-:W-:Y:S01]  /*1c790*/  BSSY B0, `(.L_x_4636) ;  /* 0x0000008000007945 */ /* 0x000fe20003800000 */
[----:B------:R-:W-:Y:S02]  /*1c7a0*/  IMAD.MOV.U32 R12, RZ, RZ, RZ ;  /* 0x000000ffff0c7224 */ /* 0x000fe400078e00ff */
[----:B------:R-:W-:Y:S02]  /*1c7b0*/  IMAD.MOV.U32 R11, RZ, RZ, 0x1f ;  /* 0x0000001fff0b7424 */ /* 0x000fe400078e00ff */
[----:B------:R-:W-:Y:S02]  /*1c7c0*/  IMAD.MOV.U32 R15, RZ, RZ, -0x1 ;  /* 0xffffffffff0f7424 */ /* 0x000fe400078e00ff */
[----:B----4-:R-:W-:-:S07]  /*1c7d0*/  IMAD.MOV.U32 R13, RZ, RZ, R3 ;  /* 0x000000ffff0d7224 */ /* 0x010fce00078e0003 */
[----:B0123--:R-:W-:Y:S05]  /*1c7e0*/  WARPSYNC.COLLECTIVE R15, `(.L_x_4637) ;  /* 0x000000000f087348 */ /* 0x00ffea0003c00000 */
[----:B------:R4:W0:Y:S02]  /*1c7f0*/  SHFL.IDX P6, R14, R13, R12, R11 ;  /* 0x0000000c0d0e7389 */ /* 0x00082400000c000b */
[----:B01234-:R-:W-:Y:S01]  /*1c800*/  ENDCOLLECTIVE ;  /* 0x000000000000791b */ /* 0x01ffe20003800000 */
.L_x_4637:
[----:B------:R-:W-:Y:S05]  /*1c810*/  BSYNC B0 ;  /* 0x0000000000007941 */ /* 0x000fea0003800000 */
.L_x_4636:
        /* <DEDUP_REMOVED lines=9> */
.L_x_4638:
        /* <DEDUP_REMOVED lines=26> */
.L_x_4639:
        /* <DEDUP_REMOVED lines=8> */
.L_x_4640:
        /* <DEDUP_REMOVED lines=8> */
.L_x_4641:
        /* <DEDUP_REMOVED lines=8> */
.L_x_4642:
        /* <DEDUP_REMOVED lines=8> */
.L_x_4643:
        /* <DEDUP_REMOVED lines=9> */
.L_x_4644:
[----:B------:R-:W-:Y:S01]  /*1cce0*/  IMAD.MOV.U32 R10, RZ, RZ, R14 ;  /* 0x000000ffff0a7224 */ /* 0x000fe200078e000e */
[----:B------:R-:W-:Y:S06]  /*1ccf0*/  BRA `(.L_x_4645) ;  /* 0xffffffd400347947 */ /* 0x000fec000383ffff */
.L_x_4582:
        /* <DEDUP_REMOVED lines=8> */
.L_x_4647:
[----:B------:R-:W-:Y:S05]  /*1cd80*/  BSYNC B0 ;  /* 0x0000000000007941 */ /* 0x000fea0003800000 */
.L_x_4646:
        /* <DEDUP_REMOVED lines=10> */
.L_x_4648:
        /* <DEDUP_REMOVED lines=8> */
.L_x_4649:
        /* <DEDUP_REMOVED lines=8> */
.L_x_4650:
        /* <DEDUP_REMOVED lines=8> */
.L_x_4651:
        /* <DEDUP_REMOVED lines=9> */
.L_x_4652:
[----:B------:R-:W-:Y:S01]  /*1d040*/  IMAD.MOV.U32 R10, RZ, RZ, R14 ;  /* 0x000000ffff0a7224 */ /* 0x000fe200078e000e */
[----:B------:R-:W-:Y:S06]  /*1d050*/  BRA `(.L_x_4653) ;  /* 0xffffffd4000c7947 */ /* 0x000fec000383ffff */
.L_x_4584:
[----:B------:R-:W-:Y:S01]  /*1d060*/  BSSY B0, `(.L_x_4654) ;  /* 0x0000006000007945 */ /* 0x000fe20003800000 */
[----:B------:R-:W-:Y:S01]  /*1d070*/  PLOP3.LUT P6, PT, P6, PT, PT, 0x8, 0x0 ;  /* 0x000000000000781c */ /* 0x000fe200037ce170 */
[----:B------:R-:W-:-:S12]  /*1d080*/  IMAD.MOV.U32 R15, RZ, RZ, -0x1 ;  /* 0xffffffffff0f7424 */ /* 0x000fd800078e00ff */
[----:B0-----:R-:W-:Y:S05]  /*1d090*/  WARPSYNC.COLLECTIVE R15, `(.L_x_4655) ;  /* 0x000000000f087348 */ /* 0x001fea0003c00000 */
[----:B------:R-:W-:Y:S01]  /*1d0a0*/  VOTE.ANY R14, PT, P6 ;  /* 0x00000000000e7806 */ /* 0x000fe200030e0100 */
[----:B0-----:R-:W-:Y:S06]  /*1d0b0*/  ENDCOLLECTIVE ;  /* 0x000000000000791b */ /* 0x001fec0003800000 */
.L_x_4655:
[----:B------:R-:W-:Y:S05]  /*1d0c0*/  BSYNC B0 ;  /* 0x0000000000007941 */ /* 0x000fea0003800000 */
.L_x_4654:
        /* <DEDUP_REMOVED lines=10> */
.L_x_4656:
[----:B------:R-:W-:Y:S02]  /*1d170*/  IMAD.MOV.U32 R13, RZ, RZ, R7 ;  /* 0x000000ffff0d7224 */ /* 0x000fe400078e0007 */
[----:B------:R-:W-:-:S07]  /*1d180*/  IMAD.MOV.U32 R4, RZ, RZ, R14 ;  /* 0x000000ffff047224 */ /* 0x000fce00078e000e */
[----:B------:R-:W-:Y:S05]  /*1d190*/  WARPSYNC.COLLECTIVE R15, `(.L_x_4657) ;  /* 0x000000000f087348 */ /* 0x000fea0003c00000 */
[----:B------:R0:W1:Y:S02]  /*1d1a0*/  SHFL.IDX P6, R14, R13, R12, R11 ;  /* 0x0000000c0d0e7389 */ /* 0x00006400000c000b */
[----:B01----:R-:W-:Y:S01]  /*1d1b0*/  ENDCOLLECTIVE ;  /* 0x000000000000791b */ /* 0x003fe20003800000 */
.L_x_4657:
[----:B------:R-:W-:Y:S02]  /*1d1c0*/  IMAD.MOV.U32 R7, RZ, RZ, R14 ;  /* 0x000000ffff077224 */ /* 0x000fe400078e000e */
[----:B------:R-:W-:-:S05]  /*1d1d0*/  IMAD.IADD R5, R9, 0x1, R16 ;  /* 0x0000000109057824 */ /* 0x000fca00078e0210 */
[----:B------:R0:W-:Y:S01]  /*1d1e0*/  STL [R1+0xc], R5 ;  /* 0x00000c0501007387 */ /* 0x0001e20000100800 */
[----:B------:R-:W-:Y:S05]  /*1d1f0*/  BRA `(.L_x_4658) ;  /* 0xffffffd000ec7947 */ /* 0x000fea000383ffff */
.L_x_4586:
[----:B------:R-:W-:Y:S01]  /*1d200*/  BSSY B0, `(.L_x_4659) ;  /* 0x0000008000007945 */ /* 0x000fe20003800000 */
[----:B------:R-:W-:Y:S02]  /*1d210*/  IMAD.MOV.U32 R13, RZ, RZ, R2 ;  /* 0x000000ffff0d7224 */ /* 0x000fe400078e0002 */
[----:B------:R-:W-:Y:S02]  /*1d220*/  IMAD.MOV.U32 R12, RZ, RZ, R9 ;  /* 0x000000ffff0c7224 */ /* 0x000fe400078e0009 */
[----:B------:R-:W-:Y:S02]  /*1d230*/  IMAD.MOV.U32 R11, RZ, RZ, 0x1f ;  /* 0x0000001fff0b7424 */ /* 0x000fe400078e00ff */
[----:B------:R-:W-:-:S07]  /*1d240*/  IMAD.MOV.U32 R15, RZ, RZ, -0x1 ;  /* 0xffffffffff0f7424 */ /* 0x000fce00078e00ff */
[----:B0-----:R-:W-:Y:S05]  /*1d250*/  WARPSYNC.COLLECTIVE R15, `(.L_x_4660) ;  /* 0x000000000f087348 */ /* 0x001fea0003c00000 */
[----:B------:R1:W2:Y:S02]  /*1d260*/  SHFL.IDX P6, R14, R13, R12, R11 ;  /* 0x0000000c0d0e7389 */ /* 0x0002a400000c000b */
[----:B012---:R-:W-:Y:S01]  /*1d270*/  ENDCOLLECTIVE ;  /* 0x000000000000791b */ /* 0x007fe20003800000 */
.L_x_4660:
[----:B------:R-:W-:Y:S05]  /*1d280*/  BSYNC B0 ;  /* 0x0000000000007941 */ /* 0x000fea0003800000 */
.L_x_4659:
[----:B------:R-:W-:Y:S01]  /*1d290*/  IMAD.MOV.U32 R2, RZ, RZ, R14 ;  /* 0x000000ffff027224 */ /* 0x000fe200078e000e */
[----:B------:R-:W-:Y:S06]  /*1d2a0*/  BRA `(.L_x_4661) ;  /* 0xffffffd000d87947 */ /* 0x000fec000383ffff */
.L_x_4592:
[----:B0-----:R0:W1:Y:S02]  /*1d2b0*/  SYNCS.PHASECHK.TRANS64.TRYWAIT P0, [R0+URZ+0x30820], R3 ;  /* 0x03082003000075a7 */ /* 0x001064000800017f */
[----:B-1----:R-:W-:Y:S05]  /*1d2c0*/  @!P0 NANOSLEEP.SYNCS 0x989680 ;  /* 0x009896800000895d */ /* 0x002fea0003900000 */
[----:B------:R-:W1:Y:S02]  /*1d2d0*/  @!P0 SYNCS.PHASECHK.TRANS64 P0, [R0+URZ+0x30820], R3 ;  /* 0x03082003000085a7 */ /* 0x000e64000800007f */
[----:B-1----:R-:W-:Y:S05]  /*1d2e0*/  @!P0 BRA `(.L_x_4592) ;  /* 0xfffffffc00f08947 */ /* 0x002fea000383ffff */
[----:B------:R-:W-:Y:S05]  /*1d2f0*/  BRA `(.L_x_4662) ;  /* 0xffffffdc007c7947 */ /* 0x000fea000383ffff */
.L_x_4593:
        /* <DEDUP_REMOVED lines=8> */
[----:B0-2---:R-:W-:Y:S05]  /*1d380*/  WARPSYNC.COLLECTIVE R15, `(.L_x_4664) ;  /* 0x000000000f087348 */ /* 0x005fea0003c00000 */
[----:B------:R1:W3:Y:S02]  /*1d390*/  SHFL.IDX P6, R14, R13, R12, R11 ;  /* 0x0000000c0d0e7389 */ /* 0x0002e400000c000b */
[----:B0123--:R-:W-:Y:S01]  /*1d3a0*/  ENDCOLLECTIVE ;  /* 0x000000000000791b */ /* 0x00ffe20003800000 */
.L_x_4664:
[----:B------:R-:W-:Y:S05]  /*1d3b0*/  BSYNC B0 ;  /* 0x0000000000007941 */ /* 0x000fea0003800000 */
.L_x_4663:
[----:B------:R-:W-:Y:S05]  /*1d3c0*/  BRA `(.L_x_4665) ;  /* 0xffffffdc00647947 */ /* 0x000fea000383ffff */
.L_x_4596:
[----:B------:R-:W-:Y:S01]  /*1d3d0*/  BSSY B1, `(.L_x_4666) ;  /* 0x0000006000017945 */ /* 0x000fe20003800000 */
[----:B------:R-:W-:-:S07]  /*1d3e0*/  IMAD.MOV.U32 R15, RZ, RZ, -0x1 ;  /* 0xffffffffff0f7424 */ /* 0x000fce00078e00ff */
[----:B0123--:R-:W-:Y:S05]  /*1d3f0*/  WARPSYNC.COLLECTIVE R15, `(.L_x_4667) ;  /* 0x000000000f0c7348 */ /* 0x00ffea0003c00000 */
[----:B------:R-:W-:Y:S02]  /*1d400*/  ELECT P6, UR62, PT ;  /* 0x00000000003e782f */ /* 0x000fe400038c0000 */
[----:B------:R-:W-:Y:S01]  /*1d410*/  MOV R14, UR62 ;  /* 0x0000003e000e7c02 */ /* 0x000fe20008000f00 */
[----:B0123--:R-:W-:Y:S10]  /*1d420*/  ENDCOLLECTIVE ;  /* 0x000000000000791b */ /* 0x00fff40003800000 */
.L_x_4667:
[----:B------:R-:W-:Y:S05]  /*1d430*/  BSYNC B1 ;  /* 0x0000000000017941 */ /* 0x000fea0003800000 */
.L_x_4666:
[----:B------:R-:W-:Y:S05]  /*1d440*/  BRA `(.L_x_4668) ;  /* 0xffffffdc005c7947 */ /* 0x000fea000383ffff */
.L_x_4598:
[----:B0-----:R0:W1:Y:S02]  /*1d450*/  SYNCS.PHASECHK.TRANS64.TRYWAIT P0, [R6+URZ], R5 ;  /* 0x00000005060075a7 */ /* 0x001064000800017f */
[----:B-1----:R-:W-:Y:S05]  /*1d460*/  @!P0 NANOSLEEP.SYNCS 0x989680 ;  /* 0x009896800000895d */ /* 0x002fea0003900000 */
[----:B------:R-:W1:Y:S02]  /*1d470*/  @!P0 SYNCS.PHASECHK.TRANS64 P0, [R6+URZ], R5 ;  /* 0x00000005060085a7 */ /* 0x000e64000800007f */
[----:B-1----:R-:W-:Y:S05]  /*1d480*/  @!P0 BRA `(.L_x_4598) ;  /* 0xfffffffc00f08947 */ /* 0x002fea000383ffff */
[----:B------:R-:W-:Y:S05]  /*1d490*/  BRA `(.L_x_4669) ;  /* 0xffffffdc00a07947 */ /* 0x000fea000383ffff */
.L_x_4599:
[----:B-1----:R1:W4:Y:S02]  /*1d4a0*/  SYNCS.PHASECHK.TRANS64.TRYWAIT P0, [R7+URZ], R2 ;  /* 0x00000002070075a7 */ /* 0x002324000800017f */
[----:B----4-:R-:W-:Y:S05]  /*1d4b0*/  @!P0 NANOSLEEP.SYNCS 0x989680 ;  /* 0x009896800000895d */ /* 0x010fea0003900000 */
[----:B------:R-:W4:Y:S02]  /*1d4c0*/  @!P0 SYNCS.PHASECHK.TRANS64 P0, [R7+URZ], R2 ;  /* 0x00000002070085a7 */ /* 0x000f24000800007f */
[----:B----4-:R-:W-:Y:S05]  /*1d4d0*/  @!P0 BRA `(.L_x_4599) ;  /* 0xfffffffc00f08947 */ /* 0x010fea000383ffff */
[----:B------:R-:W-:Y:S05]  /*1d4e0*/  BRA `(.L_x_4670) ;  /* 0xffffffdc00947947 */ /* 0x000fea000383ffff */
.L_x_4601:
[----:B----4-:R4:W0:Y:S02]  /*1d4f0*/  SYNCS.PHASECHK.TRANS64.TRYWAIT P0, [R4+URZ], R5 ;  /* 0x00000005040075a7 */ /* 0x010824000800017f */
[----:B0-----:R-:W-:Y:S05]  /*1d500*/  @!P0 NANOSLEEP.SYNCS 0x989680 ;  /* 0x009896800000895d */ /* 0x001fea0003900000 */
[----:B------:R-:W0:Y:S02]  /*1d510*/  @!P0 SYNCS.PHASECHK.TRANS64 P0, [R4+URZ], R5 ;  /* 0x00000005040085a7 */ /* 0x000e24000800007f */
[----:B0-----:R-:W-:Y:S05]  /*1d520*/  @!P0 BRA `(.L_x_4601) ;  /* 0xfffffffc00f08947 */ /* 0x001fea000383ffff */
[----:B------:R-:W-:Y:S05]  /*1d530*/  BRA `(.L_x_4671) ;  /* 0xffffffdc009c7947 */ /* 0x000fea000383ffff */
.L_x_4672:
        /* <DEDUP_REMOVED lines=12> */
.L_x_14852:


//--------------------- .text._ZN7cutlass13device_kernelIN5flash11enable_sm90INS1_16FlashAttnFwdSm90INS1_25CollectiveMainloopFwdSm90ILi2EN4cute5tupleIJNS5_1CILi1EEES8_S8_EEENS6_IJNS7_ILi128EEENS7_ILi96EEENS7_ILi192EEEEEELi192ENS_6half_tEfNS_4arch4Sm90ELb0ELb1ELb1ELb1ELb0ELb1ELb0ELb1ELb1ELb1ELb1ELb0EEENS1_21CollectiveEpilogueFwdINS6_IJSA_SC_SB_EEES9_SE_SG_Li256ELb1ELb1ELb1ELb0EEENS1_36VarlenDynamicPersistentTileSchedulerILi128ELi96ELi256ELi128ELb1ELb1ELb1ELb1ELb0ELb1EEEEEEEEEvNT_6ParamsE --------------------------
	.section	.text._ZN7cutlass13device_kernelIN5flash11enable_sm90INS1_16FlashAttnFwdSm90INS1_25CollectiveMainloopFwdSm90ILi2EN4cute5tupleIJNS5_1CILi1EEES8_S8_EEENS6_IJNS7_ILi128EEENS7_ILi96EEENS7_ILi192EEEEEELi192ENS_6half_tEfNS_4arch4Sm90ELb0ELb1ELb1ELb1ELb0ELb1ELb0ELb1ELb1ELb1ELb1ELb0EEENS1_21CollectiveEpilogueFwdINS6_IJSA_SC_SB_EEES9_SE_SG_Li256ELb1ELb1ELb1ELb0EEENS1_36VarlenDynamicPersistentTileSchedulerILi128ELi96ELi256ELi128ELb1ELb1ELb1ELb1ELb0ELb1EEEEEEEEEvNT_6ParamsE,"ax",@progbits
	.align	128
.text._ZN7cutlass13device_kernelIN5flash11enable_sm90INS1_16FlashAttnFwdSm90INS1_25CollectiveMainloopFwdSm90ILi2EN4cute5tupleIJNS5_1CILi1EEES8_S8_EEENS6_IJNS7_ILi128EEENS7_ILi96EEENS7_ILi192EEEEEELi192ENS_6half_tEfNS_4arch4Sm90ELb0ELb1ELb1ELb1ELb0ELb1ELb0ELb1ELb1ELb1ELb1ELb0EEENS1_21CollectiveEpilogueFwdINS6_IJSA_SC_SB_EEES9_SE_SG_Li256ELb1ELb1ELb1ELb0EEENS1_36VarlenDynamicPersistentTileSchedulerILi128ELi96ELi256ELi128ELb1ELb1ELb1ELb1ELb0ELb1EEEEEEEEEvNT_6ParamsE:
        .type           _ZN7cutlass13device_kernelIN5flash11enable_sm90INS1_16FlashAttnFwdSm90INS1_25CollectiveMainloopFwdSm90ILi2EN4cute5tupleIJNS5_1CILi1EEES8_S8_EEENS6_IJNS7_ILi128EEENS7_ILi96EEENS7_ILi192EEEEEELi192ENS_6half_tEfNS_4arch4Sm90ELb0ELb1ELb1ELb1ELb0ELb1ELb0ELb1ELb1ELb1ELb1ELb0EEENS1_21CollectiveEpilogueFwdINS6_IJSA_SC_SB_EEES9_SE_SG_Li256ELb1ELb1ELb1ELb0EEENS1_36VarlenDynamicPersistentTileSchedulerILi128ELi96ELi256ELi128ELb1ELb1ELb1ELb1ELb0ELb1EEEEEEEEEvNT_6ParamsE,@function
        .size           _ZN7cutlass13device_kernelIN5flash11enable_sm90INS1_16FlashAttnFwdSm90INS1_25CollectiveMainloopFwdSm90ILi2EN4cute5tupleIJNS5_1CILi1EEES8_S8_EEENS6_IJNS7_ILi128EEENS7_ILi96EEENS7_ILi192EEEEEELi192ENS_6half_tEfNS_4arch4Sm90ELb0ELb1ELb1ELb1ELb0ELb1ELb0ELb1ELb1ELb1ELb1ELb0EEENS1_21CollectiveEpilogueFwdINS6_IJSA_SC_SB_EEES9_SE_SG_Li256ELb1ELb1ELb1ELb0EEENS1_36VarlenDynamicPersistentTileSchedulerILi128ELi96ELi256ELi128ELb1ELb1ELb1ELb1ELb0ELb1EEEEEEEEEvNT_6ParamsE,(.L_x_14853 - _ZN7cutlass13device_kernelIN5flash11enable_sm90INS1_16FlashAttnFwdSm90INS1_25CollectiveMainloopFwdSm90ILi2EN4cute5tupleIJNS5_1CILi1EEES8_S8_EEENS6_IJNS7_ILi128EEENS7_ILi96EEENS7_ILi192EEEEEELi192ENS_6half_tEfNS_4arch4Sm90ELb0ELb1ELb1ELb1ELb0ELb1ELb0ELb1ELb1ELb1ELb1ELb0EEENS1_21CollectiveEpilogueFwdINS6_IJSA_SC_SB_EEES9_SE_SG_Li256ELb1ELb1ELb1ELb0EEENS1_36VarlenDynamicPersistentTileSchedulerILi128ELi96ELi256ELi128ELb1ELb1ELb1ELb1ELb0ELb1EEEEEEEEEvNT_6ParamsE)
        .other          _ZN7cutlass13device_kernelIN5flash11enable_sm90INS1_16FlashAttnFwdSm90INS1_25CollectiveMainloopFwdSm90ILi2EN4cute5tupleIJNS5_1CILi1EEES8_S8_EEENS6_IJNS7_ILi128EEENS7_ILi96EEENS7_ILi192EEEEEELi192ENS_6half_tEfNS_4arch4Sm90ELb0ELb1ELb1ELb1ELb0ELb1ELb0ELb1ELb1ELb1ELb1ELb0EEENS1_21CollectiveEpilogueFwdINS6_IJSA_SC_SB_EEES9_SE_SG_Li256ELb1ELb1ELb1ELb0EEENS1_36VarlenDynamicPersistentTileSchedulerILi128ELi96ELi256ELi128ELb1ELb1ELb1ELb1ELb0ELb1EEEEEEEEEvNT_6ParamsE,@"STO_CUDA_ENTRY STV_DEFAULT"
_ZN7cutlass13device_kernelIN5flash11enable_sm90INS1_16FlashAttnFwdSm90INS1_25CollectiveMainloopFwdSm90ILi2EN4cute5tupleIJNS5_1CILi1EEES8_S8_EEENS6_IJNS7_ILi128EEENS7_ILi96EEENS7_ILi192EEEEEELi192ENS_6half_tEfNS_4arch4Sm90ELb0ELb1ELb1ELb1ELb0ELb1ELb0ELb1ELb1ELb1ELb1ELb0EEENS1_21CollectiveEpilogueFwdINS6_IJSA_SC_SB_EEES9_SE_SG_Li256ELb1ELb1ELb1ELb0EEENS1_36VarlenDynamicPersistentTileSchedulerILi128ELi96ELi256ELi128ELb1ELb1ELb1ELb1ELb0ELb1EEEEEEEEEvNT_6ParamsE:
        /* <DEDUP_REMOVED lines=24> */
.L_x_4674:
[----:B------:R-:W-:Y:S05]  /*0180*/  BSYNC B0 ;  /* 0x0000000000007941 */ /* 0x000fea0003800000 */
.L_x_4673:
        /* <DEDUP_REMOVED lines=41> */
.L_x_4675:
        /* <DEDUP_REMOVED lines=22> */
.L_x_4676:
        /* <DEDUP_REMOVED lines=18> */
.L_x_4677:
        /* <DEDUP_REMOVED lines=22> */
.L_x_4678:
        /* <DEDUP_REMOVED lines=22> */
.L_x_4679:
        /* <DEDUP_REMOVED lines=10> */
.L_x_4682:
        /* <DEDUP_REMOVED lines=19> */
[----:B------:R-:W-:Y:S01]  /*0b30*/  CS2R R16, SRZ ;  /* 0x0000000000107805 */ /* 0x000fe2000001ff00 */
[----:B------:R-:W-:Y:S01]  /*0b40*/  IMAD.MOV.U32 R200, RZ, RZ, RZ ;  /* 0x000000ffffc87224 */ /* 0x000fe200078e00ff */
[----:B------:R-:W-:Y:S02]  /*0b50*/  SHF.R.S32.HI R3, RZ, 0x1f, R6 ;  /* 0x0000001fff037819 */ /* 0x000fe40000011406 */
[----:B------:R-:W-:Y:S02]  /*0b60*/  MOV R19, RZ ;  /* 0x000000ff00137202 */ /* 0x000fe40000000f00 */
[----:B------:R-:W-:-:S04]  /*0b70*/  LEA.HI R4, R3, R6, RZ, 0x4 ;  /* 0x0000000603047211 */ /* 0x000fc800078f20ff */
[----:B------:R-:W-:Y:S01]  /*0b80*/  SHF.R.S32.HI R7, RZ, 0x4, R4 ;  /* 0x00000004ff077819 */ /* 0x000fe20000011404 */
[----:B------:R-:W-:Y:S01]  /*0b90*/  UIADD3 UR4, UR4, 0x12400, URZ ;  /* 0x0001240004047890 */ /* 0x000fe2000fffe03f */
[----:B--2---:R-:W-:Y:S02]  /*0ba0*/  R2UR UR5, R0 ;  /* 0x00000000000572ca */ /* 0x004fe400000e0000 */
[----:B------:R-:W-:-:S04]  /*0bb0*/  LEA.HI R0, R3, R6, RZ, 0x7 ;  /* 0x0000000603007211 */ /* 0x000fc800078f38ff */
[----:B------:R-:W-:-:S05]  /*0bc0*/  LOP3.LUT R5, R0, 0xffffff80, RZ, 0xc0, !PT ;  /* 0xffffff8000057812 */ /* 0x000fca00078ec0ff */
[----:B------:R-:W-:Y:S01]  /*0bd0*/  IMAD.IADD R15, R6, 0x1, -R5 ;  /* 0x00000001060f7824 */ /* 0x000fe200078e0a05 */
[----:B------:R-:W-:Y:S01]  /*0be0*/  LEA.HI R5, R4, R7, RZ, 0x1 ;  /* 0x0000000704057211 */ /* 0x000fe200078f08ff */
[----:B------:R-:W-:-:S03]  /*0bf0*/  ULOP3.LUT UR5, UR5, 0x1, URZ, 0xfc, !UPT ;  /* 0x0000000105057892 */ /* 0x000fc6000f8efc3f */
[----:B------:R-:W-:Y:S01]  /*0c00*/  SHF.R.S32.HI R10, RZ, 0x1f, R15 ;  /* 0x0000001fff0a7819 */ /* 0x000fe2000001140f */
[----:B------:R-:W-:Y:S03]  /*0c10*/  STL [R1+0x50], R15 ;  /* 0x0000500f01007387 */ /* 0x000fe60000100800 */
[CC--:B------:R-:W-:Y:S02]  /*0c20*/  LEA.HI R11, R10.reuse, R15.reuse, RZ, 0x2 ;  /* 0x0000000f0a0b7211 */ /* 0x0c0fe400078f10ff */
[----:B------:R-:W-:Y:S02]  /*0c30*/  LEA.HI R10, R10, R15, RZ, 0x5 ;  /* 0x0000000f0a0a7211 */ /* 0x000fe400078f28ff */
[--C-:B------:R-:W-:Y:S02]  /*0c40*/  SHF.R.S32.HI R9, RZ, 0x2, R11.reuse ;  /* 0x00000002ff097819 */ /* 0x100fe4000001140b */
[----:B------:R-:W-:-:S02]  /*0c50*/  SHF.R.S32.HI R8, RZ, 0x1f, R11 ;  /* 0x0000001fff087819 */ /* 0x000fc4000001140b */
[----:B------:R-:W-:Y:S02]  /*0c60*/  SHF.R.S32.HI R10, RZ, 0x5, R10 ;  /* 0x00000005ff0a7819 */ /* 0x000fe4000001140a */
[----:B------:R-:W-:Y:S02]  /*0c70*/  LEA.HI R12, R8, R9, RZ, 0x3 ;  /* 0x00000009080c7211 */ /* 0x000fe400078f18ff */
[----:B------:R-:W-:Y:S02]  /*0c80*/  LOP3.LUT R8, R5, 0x1ffffffe, RZ, 0xc0, !PT ;  /* 0x1ffffffe05087812 */ /* 0x000fe400078ec0ff */
[----:B------:R-:W-:Y:S02]  /*0c90*/  LOP3.LUT R12, R12, 0xfffffff8, RZ, 0xc0, !PT ;  /* 0xfffffff80c0c7812 */ /* 0x000fe400078ec0ff */
[----:B------:R-:W-:Y:S01]  /*0ca0*/  SHF.R.S32.HI R5, RZ, 0x7, R0 ;  /* 0x00000007ff057819 */ /* 0x000fe20000011400 */
[----:B------:R-:W-:Y:S01]  /*0cb0*/  IMAD.IADD R8, R7, 0x1, -R8 ;  /* 0x0000000107087824 */ /* 0x000fe200078e0a08 */
[----:B------:R-:W-:Y:S01]  /*0cc0*/  LEA.HI R7, R3, R6, RZ, 0x5 ;  /* 0x0000000603077211 */ /* 0x000fe200078f28ff */
[----:B------:R-:W-:Y:S01]  /*0cd0*/  IMAD.IADD R13, R9, 0x1, -R12 ;  /* 0x00000001090d7824 */ /* 0x000fe200078e0a0c */
[----:B------:R-:W-:-:S02]  /*0ce0*/  LEA.HI R0, R0, R5, RZ, 0x1 ;  /* 0x0000000500007211 */ /* 0x000fc400078f08ff */
[----:B------:R-:W-:Y:S01]  /*0cf0*/  LEA.HI R9, R3, R6, RZ, 0x2 ;  /* 0x0000000603097211 */ /* 0x000fe200078f10ff */
[----:B------:R-:W-:Y:S01]  /*0d00*/  IMAD R13, R10, 0x10, R13 ;  /* 0x000000100a0d7824 */ /* 0x000fe200078e020d */
[----:B------:R-:W-:Y:S02]  /*0d10*/  LOP3.LUT R3, R4, 0x3fffff0, RZ, 0xc0, !PT ;  /* 0x03fffff004037812 */ /* 0x000fe400078ec0ff */
[----:B------:R-:W-:Y:S02]  /*0d20*/  LOP3.LUT R4, R0, 0x3fffffe, RZ, 0xc0, !PT ;  /* 0x03fffffe00047812 */ /* 0x000fe400078ec0ff */
[----:B------:R-:W-:Y:S01]  /*0d30*/  SHF.R.S32.HI R0, RZ, 0x5, R7 ;  /* 0x00000005ff007819 */ /* 0x000fe20000011407 */
[----:B------:R-:W-:Y:S01]  /*0d40*/  IMAD.IADD R3, R6, 0x1, -R3 ;  /* 0x0000000106037824 */ /* 0x000fe200078e0a03 */
[----:B------:R-:W-:Y:S02]  /*0d50*/  IADD3 R4, R5, -R4, RZ ;  /* 0x8000000405047210 */ /* 0x000fe40007ffe0ff */
[----:B------:R-:W-:Y:S01]  /*0d60*/  SHF.R.S32.HI R194, RZ, 0x2, R9 ;  /* 0x00000002ffc27819 */ /* 0x000fe20000011409 */
[----:B------:R-:W-:Y:S01]  /*0d70*/  IMAD R3, R0, 0x10, R3 ;  /* 0x0000001000037824 */ /* 0x000fe200078e0203 */
[----:B------:R-:W-:Y:S01]  /*0d80*/  LOP3.LUT R221, R9, 0xfffffffc, RZ, 0xc0, !PT ;  /* 0xfffffffc09dd7812 */ /* 0x000fe200078ec0ff */
[----:B------:R-:W-:Y:S01]  /*0d90*/  IMAD R14, R4, 0x40, R13 ;  /* 0x00000040040e7824 */ /* 0x000fe200078e020d */
[----:B------:R-:W-:Y:S01]  /*0da0*/  SHF.R.S32.HI R9, RZ, 0x1f, R9 ;  /* 0x0000001fff097819 */ /* 0x000fe20000011409 */
[----:B------:R-:W-:Y:S01]  /*0db0*/  IMAD R8, R3, 0x8, R8 ;  /* 0x0000000803087824 */ /* 0x000fe200078e0208 */
[----:B------:R-:W-:Y:S01]  /*0dc0*/  LOP3.LUT R11, R11, 0x7ffffffc, RZ, 0xc0, !PT ;  /* 0x7ffffffc0b0b7812 */ /* 0x000fe200078ec0ff */
[----:B------:R-:W-:Y:S01]  /*0dd0*/  IMAD.U32 R3, RZ, RZ, UR5 ;  /* 0x00000005ff037e24 */ /* 0x000fe2000f8e00ff */
[----:B------:R-:W-:Y:S01]  /*0de0*/  STL [R1+0x64], R14 ;  /* 0x0000640e01007387 */ /* 0x000fe20000100800 */
[----:B------:R-:W-:Y:S01]  /*0df0*/  VIADD R218, R194, 0x40 ;  /* 0x00000040c2da7836 */ /* 0x000fe20000000000 */
[----:B------:R-:W-:Y:S01]  /*0e00*/  LEA.HI R9, R9, R194, RZ, 0x3 ;  /* 0x000000c209097211 */ /* 0x000fe200078f18ff */
[----:B------:R-:W-:Y:S01]  /*0e10*/  IMAD.IADD R221, R6, 0x1, -R221 ;  /* 0x0000000106dd7824 */ /* 0x000fe200078e0add */
[----:B------:R0:W-:Y:S01]  /*0e20*/  STL [R1+0x3c], R3 ;  /* 0x00003c0301007387 */ /* 0x0001e20000100800 */
[----:B------:R-:W-:Y:S01]  /*0e30*/  IMAD.SHL.U32 R205, R218, 0x40, RZ ;  /* 0x00000040dacd7824 */ /* 0x000fe200078e00ff */
[----:B------:R-:W-:Y:S01]  /*0e40*/  LOP3.LUT R9, R9, 0xfffffff8, RZ, 0xc0, !PT ;  /* 0xfffffff809097812 */ /* 0x000fe200078ec0ff */
[----:B------:R-:W-:-:S02]  /*0e50*/  IMAD.IADD R11, R15, 0x1, -R11 ;  /* 0x000000010f0b7824 */ /* 0x000fc400078e0a0b */
[----:B------:R-:W-:Y:S01]  /*0e60*/  IMAD.SHL.U32 R209, R0, 0x200, RZ ;  /* 0x0000020000d17824 */ /* 0x000fe200078e00ff */
[----:B------:R-:W-:Y:S01]  /*0e70*/  LOP3.LUT R205, R205, 0x1c0, RZ, 0xc0, !PT ;  /* 0x000001c0cdcd7812 */ /* 0x000fe200078ec0ff */
[----:B------:R-:W-:Y:S01]  /*0e80*/  IMAD.SHL.U32 R199, R11, 0x2, RZ ;  /* 0x000000020bc77824 */ /* 0x000fe200078e00ff */
[----:B------:R-:W-:Y:S01]  /*0e90*/  LEA.HI R0, R221, R221, RZ, 0x1 ;  /* 0x000000dddd007211 */ /* 0x000fe200078f08ff */
[----:B------:R-:W-:Y:S01]  /*0ea0*/  IMAD.IADD R9, R194, 0x1, -R9 ;  /* 0x00000001c2097824 */ /* 0x000fe200078e0a09 */
[----:B------:R-:W-:Y:S01]  /*0eb0*/  SHF.R.U32.HI R4, RZ, 0x3, R205 ;  /* 0x00000003ff047819 */ /* 0x000fe200000116cd */
[----:B0-----:R-:W-:Y:S01]  /*0ec0*/  IMAD.U32 R3, RZ, RZ, UR4 ;  /* 0x00000004ff037e24 */ /* 0x001fe2000f8e00ff */
[----:B------:R-:W-:Y:S01]  /*0ed0*/  LOP3.LUT R0, R0, 0x1ffffffe, RZ, 0xc0, !PT ;  /* 0x1ffffffe00007812 */ /* 0x000fe200078ec0ff */
[----:B------:R-:W-:Y:S01]  /*0ee0*/  IMAD.SHL.U32 R4, R8, 0x8, RZ ;  /* 0x0000000808047824 */ /* 0x000fe200078e00ff */
[C---:B------:R-:W-:Y:S01]  /*0ef0*/  IADD3 R233, R199.reuse, 0x38, RZ ;  /* 0x00000038c7e97810 */ /* 0x040fe20007ffe0ff */
[C---:B------:R-:W-:Y:S01]  /*0f00*/  VIADD R5, R199.reuse, 0x8 ;  /* 0x00000008c7057836 */ /* 0x040fe20000000000 */
[----:B------:R0:W-:Y:S01]  /*0f10*/  STL [R1+0x40], R3 ;  /* 0x0000400301007387 */ /* 0x0001e20000100800 */
[C---:B------:R-:W-:Y:S01]  /*0f20*/  VIADD R237, R199.reuse, 0x18 ;  /* 0x00000018c7ed7836 */ /* 0x040fe20000000000 */
[----:B------:R-:W-:Y:S01]  /*0f30*/  IADD3 R224, R199, 0x80, RZ ;  /* 0x00000080c7e07810 */ /* 0x000fe20007ffe0ff */
[----:B------:R-:W-:Y:S01]  /*0f40*/  IMAD.SHL.U32 R192, R221, 0x4, RZ ;  /* 0x00000004ddc07824 */ /* 0x000fe200078e00ff */
[----:B------:R1:W-:Y:S01]  /*0f50*/  STL [R1+0x68], R4 ;  /* 0x0000680401007387 */ /* 0x0003e20000100800 */
[----:B------:R-:W-:Y:S01]  /*0f60*/  IMAD.SHL.U32 R9, R9, 0x40, RZ ;  /* 0x0000004009097824 */ /* 0x000fe200078e00ff */
[----:B------:R-:W-:Y:S01]  /*0f70*/  SHF.R.S32.HI R5, RZ, 0x1f, R5 ;  /* 0x0000001fff057819 */ /* 0x000fe20000011405 */
[C---:B------:R-:W-:Y:S01]  /*0f80*/  VIADD R236, R199.reuse, 0x20 ;  /* 0x00000020c7ec7836 */ /* 0x040fe20000000000 */
[C---:B------:R-:W-:Y:S01]  /*0f90*/  IADD3 R201, R192.reuse, 0x40, RZ ;  /* 0x00000040c0c97810 */ /* 0x040fe20007ffe0ff */
[C---:B------:R-:W-:Y:S01]  /*0fa0*/  VIADD R235, R199.reuse, 0x28 ;  /* 0x00000028c7eb7836 */ /* 0x040fe20000000000 */
[----:B0-----:R-:W-:Y:S01]  /*0fb0*/  SHF.R.S32.HI R3, RZ, 0x1f, R218 ;  /* 0x0000001fff037819 */ /* 0x001fe200000114da */
[----:B------:R-:W-:Y:S01]  /*0fc0*/  VIADD R234, R199, 0x30 ;  /* 0x00000030c7ea7836 */ /* 0x000fe20000000000 */
[----:B------:R-:W-:Y:S01]  /*0fd0*/  LOP3.LUT R207, R9, 0x1c0, RZ, 0xc0, !PT ;  /* 0x000001c009cf7812 */ /* 0x000fe200078ec0ff */
[----:B------:R-:W-:Y:S01]  /*0fe0*/  VIADD R232, R199, 0x40 ;  /* 0x00000040c7e87836 */ /* 0x000fe20000000000 */
[----:B------:R-:W-:Y:S01]  /*0ff0*/  LEA.HI R3, R3, R218, RZ, 0x3 ;  /* 0x000000da03037211 */ /* 0x000fe200078f18ff */
[C---:B-1----:R-:W-:Y:S01]  /*1000*/  VIADD R4, R199.reuse, 0x10 ;  /* 0x00000010c7047836 */ /* 0x042fe20000000000 */
[----:B------:R-:W-:Y:S01]  /*1010*/  SHF.R.S32.HI R5, RZ, 0x1f, R236 ;  /* 0x0000001fff057819 */ /* 0x000fe200000114ec */
[----:B------:R-:W-:Y:S01]  /*1020*/  VIADD R231, R199, 0x48 ;  /* 0x00000048c7e77836 */ /* 0x000fe20000000000 */
[----:B------:R-:W-:Y:S01]  /*1030*/  SHF.R.S32.HI R5, RZ, 0x1f, R233 ;  /* 0x0000001fff057819 */ /* 0x000fe200000114e9 */
[----:B------:R-:W-:Y:S01]  /*1040*/  IMAD.SHL.U32 R3, R3, 0x40, RZ ;  /* 0x0000004003037824 */ /* 0x000fe200078e00ff */
[----:B------:R-:W-:Y:S01]  /*1050*/  SHF.R.S32.HI R4, RZ, 0x1f, R4 ;  /* 0x0000001fff047819 */ /* 0x000fe20000011404 */
[C---:B------:R-:W-:Y:S01]  /*1060*/  VIADD R230, R199.reuse, 0x50 ;  /* 0x00000050c7e67836 */ /* 0x040fe20000000000 */
[----:B------:R-:W-:Y:S01]  /*1070*/  SHF.R.S32.HI R4, RZ, 0x1f, R235 ;  /* 0x0000001fff047819 */ /* 0x000fe200000114eb */
[----:B------:R-:W-:Y:S01]  /*1080*/  VIADD R229, R199, 0x58 ;  /* 0x00000058c7e57836 */ /* 0x000fe20000000000 */
        /* <DEDUP_REMOVED lines=15> */
[C---:B------:R-:W-:Y:S01]  /*1180*/  IMAD.IADD R0, R221.reuse, 0x1, -R0 ;  /* 0x00000001dd007824 */ /* 0x040fe200078e0a00 */
[----:B------:R-:W-:Y:S01]  /*1190*/  SHF.R.S32.HI R5, RZ, 0x1f, R227 ;  /* 0x0000001fff057819 */ /* 0x000fe200000114e3 */
[----:B------:R-:W-:Y:S01]  /*11a0*/  IMAD.SHL.U32 R22, R221, 0x8, RZ ;  /* 0x00000008dd167824 */ /* 0x000fe200078e00ff */
[----:B------:R-:W-:Y:S01]  /*11b0*/  SHF.R.S32.HI R4, RZ, 0x1f, R226 ;  /* 0x0000001fff047819 */ /* 0x000fe200000114e2 */
[C---:B------:R-:W-:Y:S01]  /*11c0*/  VIADD R204, R192.reuse, 0x10 ;  /* 0x00000010c0cc7836 */ /* 0x040fe20000000000 */
[----:B------:R-:W-:Y:S01]  /*11d0*/  SHF.R.S32.HI R3, RZ, 0x1f, R225 ;  /* 0x0000001fff037819 */ /* 0x000fe200000114e1 */
[C---:B------:R-:W-:Y:S01]  /*11e0*/  VIADD R203, R192.reuse, 0x30 ;  /* 0x00000030c0cb7836 */ /* 0x040fe20000000000 */
[C---:B------:R-:W-:Y:S01]  /*11f0*/  IADD3 R198, R192.reuse, R201, RZ ;  /* 0x000000c9c0c67210 */ /* 0x040fe20007ffe0ff */
[C---:B------:R-:W-:Y:S01]  /*1200*/  VIADD R206, R192.reuse, 0x50 ;  /* 0x00000050c0ce7836 */ /* 0x040fe20000000000 */
[----:B------:R-:W-:Y:S01]  /*1210*/  SHF.R.U32.HI R208, RZ, 0x3, R207 ;  /* 0x00000003ffd07819 */ /* 0x000fe200000116cf */
[----:B------:R-:W-:Y:S01]  /*1220*/  IMAD.IADD R197, R192, 0x1, R202 ;  /* 0x00000001c0c57824 */ /* 0x000fe200078e02ca */
[----:B------:R-:W-:Y:S01]  /*1230*/  SHF.R.S32.HI R5, RZ, 0x1f, R224 ;  /* 0x0000001fff057819 */ /* 0x000fe200000114e0 */
[----:B------:R-:W-:Y:S01]  /*1240*/  VIADD R219, R199, 0x98 ;  /* 0x00000098c7db7836 */ /* 0x000fe20000000000 */
[----:B------:R-:W-:Y:S01]  /*1250*/  SHF.R.S32.HI R4, RZ, 0x1f, R223 ;  /* 0x0000001fff047819 */ /* 0x000fe200000114df */
[----:B------:R-:W-:Y:S01]  /*1260*/  IMAD R213, R0, 0x8, R14 ;  /* 0x0000000800d57824 */ /* 0x000fe200078e020e */
[----:B------:R-:W-:-:S07]  /*1270*/  SHF.R.S32.HI R3, RZ, 0x1f, R222 ;  /* 0x0000001fff037819 */ /* 0x000fce00000114de */
.L_x_4977:
[----:B------:R-:W-:Y:S01]  /*1280*/  ULDC.64 UR4, c[0x0][0xa28] ;  /* 0x00028a0000047ab9 */ /* 0x000fe20000000a00 */
[----:B0-234-:R-:W0:Y:S01]  /*1290*/  LDC.64 R6, c[0x0][0xa08] ;  /* 0x00028200ff067b82 */ /* 0x01de220000000a00 */
[----:B------:R-:W-:Y:S01]  /*12a0*/  ISETP.NE.U32.AND P0, PT, RZ, UR4, PT ;  /* 0x00000004ff007c0c */ /* 0x000fe2000bf05070 */
[----:B------:R-:W-:Y:S01]  /*12b0*/  IMAD.MOV.U32 R12, RZ, RZ, RZ ;  /* 0x000000ffff0c7224 */ /* 0x000fe200078e00ff */
        /* <DEDUP_REMOVED lines=9> */
[----:B------:R-:W-:Y:S01]  /*1350*/  ISETP.NE.AND.EX P3, PT, RZ, UR5, PT, P3 ;  /* 0x00000005ff007c0c */ /* 0x000fe2000bf65330 */
[----:B0-----:R-:W-:-:S06]  /*1360*/  IMAD.WIDE R10, R59, 0x4, R6 ;  /* 0x000000043b0a7825 */ /* 0x001fcc00078e0206 */
[----:B------:R-:W0:Y:S01]  /*1370*/  @P1 LDC.64 R8, c[0x0][0xa18] ;  /* 0x00028600ff081b82 */ /* 0x000e220000000a00 */
[----:B------:R-:W-:Y:S02]  /*1380*/  ULDC UR4, c[0x0][0x288] ;  /* 0x0000a20000047ab9 */ /* 0x000fe40000000800 */
[----:B------:R-:W-:Y:S01]  /*1390*/  IMAD.U32 R195, RZ, RZ, UR4 ;  /* 0x00000004ffc37e24 */ /* 0x000fe2000f8e00ff */
[----:B------:R-:W-:Y:S02]  /*13a0*/  ULDC.64 UR4, c[0x0][0x418] ;  /* 0x0001060000047ab9 */ /* 0x000fe40000000a00 */
[----:B------:R2:W5:Y:S01]  /*13b0*/  @P3 LDG.E R123, desc[UR46][R10.64] ;  /* 0x0000002e0a7b3981 */ /* 0x000562000c1e1900 */
[----:B-1----:R-:W-:-:S05]  /*13c0*/  @P0 IMAD.WIDE R4, R59, 0x4, R4 ;  /* 0x000000043b040825 */ /* 0x002fca00078e0204 */
[----:B------:R2:W5:Y:S01]  /*13d0*/  @P0 LDG.E R12, desc[UR46][R4.64] ;  /* 0x0000002e040c0981 */ /* 0x000562000c1e1900 */
[----:B0-----:R-:W-:-:S05]  /*13e0*/  @P1 IMAD.WIDE R6, R59, 0x4, R8 ;  /* 0x000000043b061825 */ /* 0x001fca00078e0208 */
[----:B------:R2:W5:Y:S01]  /*13f0*/  @P1 LDG.E R195, desc[UR46][R6.64] ;  /* 0x0000002e06c31981 */ /* 0x000562000c1e1900 */
[----:B------:R-:W-:Y:S01]  /*1400*/  UISETP.NE.U32.AND UP0, UPT, UR4, URZ, UPT ;  /* 0x0000003f0400728c */ /* 0x000fe2000bf05070 */
[----:B------:R-:W-:Y:S01]  /*1410*/  ISETP.NE.U32.AND P2, PT, RZ, UR6, PT ;  /* 0x00000006ff007c0c */ /* 0x000fe2000bf45070 */
[----:B------:R-:W-:Y:S01]  /*1420*/  ULDC UR6, c[0x0][0x2f0] ;  /* 0x0000bc0000067ab9 */ /* 0x000fe20000000800 */
[----:B------:R-:W-:Y:S01]  /*1430*/  ULDC UR4, c[0x0][0x424] ;  /* 0x0001090000047ab9 */ /* 0x000fe20000000800 */
[----:B------:R-:W-:Y:S01]  /*1440*/  UISETP.NE.AND.EX UP0, UPT, UR5, URZ, UPT, UP0 ;  /* 0x0000003f0500728c */ /* 0x000fe2000bf05300 */
[----:B------:R-:W-:-:S03]  /*1450*/  LOP3.LUT R3, R58, 0xff000000, RZ, 0xc0, !PT ;  /* 0xff0000003a037812 */ /* 0x000fc600078ec0ff */
[----:B------:R-:W-:Y:S01]  /*1460*/  USEL UR4, UR4, 0x1, UP0 ;  /* 0x0000000104047887 */ /* 0x000fe20008000000 */
[----:B------:R-:W-:Y:S01]  /*1470*/  ISETP.NE.AND.EX P2, PT, RZ, UR7, PT, P2 ;  /* 0x00000007ff007c0c */ /* 0x000fe2000bf45320 */
[----:B------:R-:W-:Y:S01]  /*1480*/  ULDC UR7, c[0x0][0x348] ;  /* 0x0000d20000077ab9 */ /* 0x000fe20000000800 */
[C---:B------:R-:W-:Y:S01]  /*1490*/  LOP3.LUT R0, R58.reuse, 0xff0000, RZ, 0xc0, !PT ;  /* 0x00ff00003a007812 */ /* 0x040fe200078ec0ff */
[----:B------:R-:W-:Y:S01]  /*14a0*/  UIMAD UR6, UR4, UR6, URZ ;  /* 0x00000006040672a4 */ /* 0x000fe2000f8e023f */
[----:B------:R-:W-:Y:S01]  /*14b0*/  SHF.R.U32.HI R3, RZ, 0x8, R3 ;  /* 0x00000008ff037819 */ /* 0x000fe20000011603 */
[----:B------:R-:W-:Y:S01]  /*14c0*/  IMAD.MOV.U32 R216, RZ, RZ, R59 ;  /* 0x000000ffffd87224 */ /* 0x000fe200078e003b */
[----:B------:R-:W-:Y:S02]  /*14d0*/  LOP3.LUT R214, R58, 0xffff, RZ, 0xc0, !PT ;  /* 0x0000ffff3ad67812 */ /* 0x000fe400078ec0ff */
[----:B------:R-:W-:Y:S01]  /*14e0*/  LEA.HI R215, R0, R3, RZ, 0x10 ;  /* 0x0000000300d77211 */ /* 0x000fe200078f80ff */
[----:B--2---:R-:W-:Y:S06]  /*14f0*/  @P1 BRA `(.L_x_4684) ;  /* 0x0000000000241947 */ /* 0x004fec0003800000 */
        /* <DEDUP_REMOVED lines=9> */
.L_x_4684:
[----:B------:R-:W-:Y:S02]  /*1590*/  IMAD.U32 R24, RZ, RZ, UR7 ;  /* 0x00000007ff187e24 */ /* 0x000fe4000f8e00ff */
[----:B------:R-:W-:Y:S01]  /*15a0*/  IMAD.U32 R26, RZ, RZ, UR6 ;  /* 0x00000006ff1a7e24 */ /* 0x000fe2000f8e00ff */
[----:B------:R-:W-:Y:S06]  /*15b0*/  @!P2 BRA `(.L_x_4685) ;  /* 0x000000000010a947 */ /* 0x000fec0003800000 */
[----:B------:R-:W0:Y:S02]  /*15c0*/  LDC.64 R4, c[0x0][0xa20] ;  /* 0x00028800ff047b82 */ /* 0x000e240000000a00 */
[----:B0-----:R-:W-:-:S05]  /*15d0*/  IMAD.WIDE R4, R59, 0x4, R4 ;  /* 0x000000043b047825 */ /* 0x001fca00078e0204 */
[----:B------:R0:W5:Y:S01]  /*15e0*/  LDG.E R26, desc[UR46][R4.64] ;  /* 0x0000002e041a7981 */ /* 0x000162000c1e1900 */
[----:B------:R-:W-:Y:S05]  /*15f0*/  BRA `(.L_x_4686) ;  /* 0x0000000000107947 */ /* 0x000fea0003800000 */
.L_x_4685:
[----:B------:R-:W-:Y:S05]  /*1600*/  @!P3 BRA `(.L_x_4686) ;  /* 0x00000000000cb947 */ /* 0x000fea0003800000 */
[----:B------:R-:W2:Y:S04]  /*1610*/  LDG.E R3, desc[UR46][R10.64] ;  /* 0x0000002e0a037981 */ /* 0x000ea8000c1e1900 */
[----:B------:R-:W2:Y:S02]  /*1620*/  LDG.E R26, desc[UR46][R10.64+0x4] ;  /* 0x0000042e0a1a7981 */ /* 0x000ea4000c1e1900 */
[----:B--2---:R-:W-:-:S07]  /*1630*/  IMAD.IADD R26, R26, 0x1, -R3 ;  /* 0x000000011a1a7824 */ /* 0x004fce00078e0a03 */
.L_x_4686:
[----:B------:R-:W-:Y:S01]  /*1640*/  ULDC.64 UR4, c[0x0][0xa10] ;  /* 0x0002840000047ab9 */ /* 0x000fe20000000a00 */
[----:B0-----:R-:W0:Y:S01]  /*1650*/  LDC R4, c[0x0][0x448] ;  /* 0x00011200ff047b82 */ /* 0x001e220000000800 */
[----:B------:R-:W-:-:S04]  /*1660*/  ISETP.NE.U32.AND P0, PT, RZ, UR4, PT ;  /* 0x00000004ff007c0c */ /* 0x000fc8000bf05070 */
[----:B------:R-:W-:Y:S01]  /*1670*/  ISETP.NE.AND.EX P0, PT, RZ, UR5, PT, P0 ;  /* 0x00000005ff007c0c */ /* 0x000fe2000bf05300 */
[----:B------:R-:W-:Y:S02]  /*1680*/  ULDC.64 UR4, c[0x0][0xa30] ;  /* 0x00028c0000047ab9 */ /* 0x000fe40000000a00 */
[----:B------:R-:W-:-:S04]  /*1690*/  ISETP.NE.U32.AND P1, PT, RZ, UR4, PT ;  /* 0x00000004ff007c0c */ /* 0x000fc8000bf25070 */
[----:B------:R-:W-:-:S06]  /*16a0*/  ISETP.NE.AND.EX P1, PT, RZ, UR5, PT, P1 ;  /* 0x00000005ff007c0c */ /* 0x000fcc000bf25310 */
[----:B------:R-:W1:Y:S08]  /*16b0*/  @P0 LDC.64 R6, c[0x0][0xa10] ;  /* 0x00028400ff060b82 */ /* 0x000e700000000a00 */
[----:B------:R-:W2:Y:S01]  /*16c0*/  @P1 LDC.64 R8, c[0x0][0xa30] ;  /* 0x00028c00ff081b82 */ /* 0x000ea20000000a00 */
[----:B-1----:R-:W-:-:S05]  /*16d0*/  @P0 IMAD.WIDE R6, R59, 0x4, R6 ;  /* 0x000000043b060825 */ /* 0x002fca00078e0206 */
[----:B------:R-:W3:Y:S04]  /*16e0*/  @P0 LDG.E R0, desc[UR46][R6.64] ;  /* 0x0000002e06000981 */ /* 0x000ee8000c1e1900 */
[----:B------:R-:W3:Y:S01]  /*16f0*/  @P0 LDG.E R3, desc[UR46][R6.64+0x4] ;  /* 0x0000042e06030981 */ /* 0x000ee2000c1e1900 */
[----:B-----5:R-:W-:Y:S02]  /*1700*/  IMAD.MOV.U32 R147, RZ, RZ, R26 ;  /* 0x000000ffff937224 */ /* 0x020fe400078e001a */
[----:B--2---:R-:W-:-:S05]  /*1710*/  @P1 IMAD.WIDE R8, R59, 0x4, R8 ;  /* 0x000000043b081825 */ /* 0x004fca00078e0208 */
[----:B------:R1:W5:Y:S01]  /*1720*/  @P1 LDG.E R147, desc[UR46][R8.64] ;  /* 0x0000002e08931981 */ /* 0x000362000c1e1900 */
[----:B0-----:R-:W-:Y:S01]  /*1730*/  ISETP.NE.AND P1, PT, R4, 0x1, PT ;  /* 0x000000010400780c */ /* 0x001fe20003f25270 */
[----:B------:R-:W-:Y:S01]  /*1740*/  IMAD.SHL.U32 R211, R57, 0x80, RZ ;  /* 0x0000008039d37824 */ /* 0x000fe200078e00ff */
[----:B------:R-:W0:Y:S01]  /*1750*/  LDC.64 R4, c[0x0][0x9e0] ;  /* 0x00027800ff047b82 */ /* 0x000e220000000a00 */
[----:B------:R-:W-:-:S10]  /*1760*/  IMAD.IADD R11, R26, 0x1, -R12 ;  /* 0x000000011a0b7824 */ /* 0x000fd400078e0a0c */
[----:B------:R-:W2:Y:S08]  /*1770*/  @P1 LDC R10, c[0x0][0x44c] ;  /* 0x00011300ff0a1b82 */ /* 0x000eb00000000800 */
[----:B------:R-:W4:Y:S01]  /*1780*/  @P1 LDC R14, c[0x0][0x450] ;  /* 0x00011400ff0e1b82 */ /* 0x000f220000000800 */
[----:B0-----:R-:W-:Y:S01]  /*1790*/  ISETP.GE.AND P2, PT, R5, 0x1, PT ;  /* 0x000000010500780c */ /* 0x001fe20003f46270 */
[----:B---3--:R-:W-:-:S02]  /*17a0*/  @P0 IMAD.IADD R24, R3, 0x1, -R0 ;  /* 0x0000000103180824 */ /* 0x008fc400078e0a00 */
[----:B------:R-:W-:-:S03]  /*17b0*/  VIADD R3, R211, 0x7f ;  /* 0x0000007fd3037836 */ /* 0x000fc60000000000 */
[----:B------:R-:W-:Y:S01]  /*17c0*/  IADD3 R196, R11, R24, RZ ;  /* 0x000000180bc47210 */ /* 0x000fe20007ffe0ff */
[----:B--2---:R-:W-:-:S04]  /*17d0*/  @P1 IMAD.HI.U32 R7, R3, R10, RZ ;  /* 0x0000000a03071227 */ /* 0x004fc800078e00ff */
[----:B------:R-:W-:Y:S02]  /*17e0*/  VIADD R0, R196, 0x5f ;  /* 0x0000005fc4007836 */ /* 0x000fe40000000000 */
[----:B------:R-:W-:Y:S01]  /*17f0*/  IMAD.MOV.U32 R6, RZ, RZ, R3 ;  /* 0x000000ffff067224 */ /* 0x000fe200078e0003 */
[----:B----4-:R-:W-:Y:S01]  /*1800*/  @P1 SHF.R.U32.HI R6, RZ, R14, R7 ;  /* 0x0000000eff061219 */ /* 0x010fe20000011607 */
[----:B------:R-:W-:Y:S01]  /*1810*/  IMAD.HI R0, R0, 0x2aaaaaab, RZ ;  /* 0x2aaaaaab00007827 */ /* 0x000fe200078e02ff */
[----:B------:R-:W-:-:S04]  /*1820*/  IADD3 R7, R196, 0x1, -R195 ;  /* 0x00000001c4077810 */ /* 0x000fc80007ffe8c3 */
[----:B------:R-:W-:Y:S01]  /*1830*/  SHF.R.U32.HI R3, RZ, 0x1f, R0 ;  /* 0x0000001fff037819 */ /* 0x000fe20000011600 */
[----:B-1----:R-:W-:-:S03]  /*1840*/  IMAD.IADD R9, R7, 0x1, R6 ;  /* 0x0000000107097824 */ /* 0x002fc600078e0206 */
[----:B------:R-:W-:Y:S01]  /*1850*/  LEA.HI.SX32 R152, R0, R3, 0x1c ;  /* 0x0000000300987211 */ /* 0x000fe200078fe2ff */
[----:B------:R-:W-:Y:S01]  /*1860*/  IMAD.IADD R4, R9, 0x1, R4 ;  /* 0x0000000109047824 */ /* 0x000fe200078e0204 */
        /* <DEDUP_REMOVED lines=12> */
.L_x_4689:
[----:B------:R-:W-:-:S13]  /*1930*/  ISETP.NE.AND P0, PT, R5, 0x1, PT ;  /* 0x000000010500780c */ /* 0x000fda0003f05270 */
[----:B------:R-:W0:Y:S02]  /*1940*/  @P0 LDC.64 R6, c[0x0][0x9e8] ;  /* 0x00027a00ff060b82 */ /* 0x000e240000000a00 */
[----:B0-----:R-:W-:-:S05]  /*1950*/  @P0 IMAD.HI.U32 R6, R0, R6, RZ ;  /* 0x0000000600060227 */ /* 0x001fca00078e00ff */
[----:B------:R-:W-:-:S07]  /*1960*/  @P0 SHF.R.U32.HI R0, RZ, R7, R6 ;  /* 0x00000007ff000219 */ /* 0x000fce0000011606 */
.L_x_4690:
[----:B------:R-:W-:Y:S05]  /*1970*/  BSYNC B0 ;  /* 0x0000000000007941 */ /* 0x000fea0003800000 */
.L_x_4688:
[----:B------:R-:W-:-:S05]  /*1980*/  IMAD R3, R0, R5, R5 ;  /* 0x0000000500037224 */ /* 0x000fca00078e0205 */
[----:B------:R-:W-:-:S07]  /*1990*/  VIMNMX R4, R4, R3, PT ;  /* 0x0000000304047248 */ /* 0x000fce0003fe0100 */
.L_x_4687:
[----:B------:R-:W0:Y:S01]  /*19a0*/  @P1 LDC R6, c[0x0][0x44c] ;  /* 0x00011300ff061b82 */ /* 0x000e220000000800 */
[----:B------:R-:W-:Y:S01]  /*19b0*/  VIADD R4, R4, 0x5f ;  /* 0x0000005f04047836 */ /* 0x000fe20000000000 */
[----:B------:R-:W-:Y:S01]  /*19c0*/  IADD3 R151, R196, -R195, RZ ;  /* 0x800000c3c4977210 */ /* 0x000fe20007ffe0ff */
[----:B------:R-:W-:Y:S01]  /*19d0*/  IMAD.MOV.U32 R0, RZ, RZ, R211 ;  /* 0x000000ffff007224 */ /* 0x000fe200078e00d3 */
[----:B------:R-:W-:Y:S01]  /*19e0*/  ULDC UR4, c[0x0][0x9dc] ;  /* 0x0002770000047ab9 */ /* 0x000fe20000000800 */
[----:B------:R-:W-:-:S03]  /*19f0*/  IMAD.HI R4, R4, 0x2aaaaaab, RZ ;  /* 0x2aaaaaab04047827 */ /* 0x000fc600078e02ff */
[----:B------:R-:W1:Y:S02]  /*1a00*/  @P1 LDC R7, c[0x0][0x450] ;  /* 0x00011400ff071b82 */ /* 0x000e640000000800 */
[----:B------:R-:W-:-:S04]  /*1a10*/  SHF.R.U32.HI R3, RZ, 0x1f, R4 ;  /* 0x0000001fff037819 */ /* 0x000fc80000011604 */
[----:B------:R-:W-:-:S04]  /*1a20*/  LEA.HI.SX32 R3, R4, R3, 0x1c ;  /* 0x0000000304037211 */ /* 0x000fc800078fe2ff */
        /* <DEDUP_REMOVED lines=16> */
.L_x_4693:
[----:B------:R-:W-:-:S13]  /*1b30*/  ISETP.NE.AND P0, PT, R5, 0x1, PT ;  /* 0x000000010500780c */ /* 0x000fda0003f05270 */
[----:B------:R-:W0:Y:S02]  /*1b40*/  @P0 LDC.64 R6, c[0x0][0x9e8] ;  /* 0x00027a00ff060b82 */ /* 0x000e240000000a00 */
[----:B0-----:R-:W-:-:S05]  /*1b50*/  @P0 IMAD.HI.U32 R4, R0, R6, RZ ;  /* 0x0000000600040227 */ /* 0x001fca00078e00ff */
[----:B------:R-:W-:-:S07]  /*1b60*/  @P0 SHF.R.U32.HI R0, RZ, R7, R4 ;  /* 0x00000007ff000219 */ /* 0x000fce0000011604 */
.L_x_4694:
[----:B------:R-:W-:Y:S05]  /*1b70*/  BSYNC B0 ;  /* 0x0000000000007941 */ /* 0x000fea0003800000 */
.L_x_4692:
[----:B------:R-:W-:-:S05]  /*1b80*/  IMAD R0, R0, R5, RZ ;  /* 0x0000000500007224 */ /* 0x000fca00078e02ff */
[----:B------:R-:W-:-:S07]  /*1b90*/  VIMNMX R3, R3, R0, !PT ;  /* 0x0000000003037248 */ /* 0x000fce0007fe0100 */
.L_x_4691:
[----:B------:R-:W-:Y:S01]  /*1ba0*/  IMAD.HI R3, R3, 0x2aaaaaab, RZ ;  /* 0x2aaaaaab03037827 */ /* 0x000fe200078e02ff */
[----:B------:R-:W-:Y:S01]  /*1bb0*/  BSSY B0, `(.L_x_4695) ;  /* 0x0000028000007945 */ /* 0x000fe20003800000 */
[----:B------:R-:W-:Y:S02]  /*1bc0*/  LOP3.LUT R220, R215, 0xff, RZ, 0xc0, !PT ;  /* 0x000000ffd7dc7812 */ /* 0x000fe400078ec0ff */
[----:B------:R-:W-:Y:S02]  /*1bd0*/  SHF.R.U32.HI R215, RZ, 0x10, R215 ;  /* 0x00000010ffd77819 */ /* 0x000fe400000116d7 */
[----:B------:R-:W-:-:S04]  /*1be0*/  SHF.R.U32.HI R0, RZ, 0x1f, R3 ;  /* 0x0000001fff007819 */ /* 0x000fc80000011603 */
[----:B------:R-:W-:Y:S01]  /*1bf0*/  LEA.HI.SX32 R0, R3, R0, 0x1c ;  /* 0x0000000003007211 */ /* 0x000fe200078fe2ff */
[----:B------:R-:W-:-:S03]  /*1c00*/  IMAD.MOV.U32 R3, RZ, RZ, RZ ;  /* 0x000000ffff037224 */ /* 0x000fc600078e00ff */
[----:B------:R-:W-:-:S04]  /*1c10*/  VIMNMX R9, RZ, R0, !PT ;  /* 0x00000000ff097248 */ /* 0x000fc80007fe0100 */
[----:B------:R-:W-:-:S13]  /*1c20*/  ISETP.GT.AND P0, PT, R8, R9, PT ;  /* 0x000000090800720c */ /* 0x000fda0003f04270 */
[----:B------:R-:W-:Y:S05]  /*1c30*/  @!P0 BRA `(.L_x_4696) ;  /* 0x00000000007c8947 */ /* 0x000fea0003800000 */
        /* <DEDUP_REMOVED lines=28> */
[----:B------:R-:W-:-:S04]  /*1e00*/  IMAD.MOV.U32 R3, RZ, RZ, R5 ;  /* 0x000000ffff037224 */ /* 0x000fc800078e0005 */
[----:B------:R-:W-:Y:S01]  /*1e10*/  @!P2 IMAD.MOV R3, RZ, RZ, -R3 ;  /* 0x000000ffff03a224 */ /* 0x000fe200078e0a03 */
[----:B------:R-:W-:-:S07]  /*1e20*/  @!P1 LOP3.LUT R3, RZ, R13, RZ, 0x33, !PT ;  /* 0x0000000dff039212 */ /* 0x000fce00078e33ff */
.L_x_4696:
[----:B------:R-:W-:Y:S05]  /*1e30*/  BSYNC B0 ;  /* 0x0000000000007941 */ /* 0x000fea0003800000 */
.L_x_4695:
[----:B------:R-:W-:Y:S01]  /*1e40*/  IMAD R0, R220, R3, R9 ;  /* 0x00000003dc007224 */ /* 0x000fe200078e0209 */
        /* <DEDUP_REMOVED lines=35> */
[----:B-1---5:R-:W-:Y:S05]  /*2080*/  CALL.ABS.NOINC R14 ;  /* 0x000000000e007343 */ /* 0x022fea0003c00000 */
.L_x_4699:
[----:B------:R-:W-:Y:S05]  /*2090*/  BSYNC B6 ;  /* 0x0000000000067941 */ /* 0x000fea0003800000 */
.L_x_4698:
        /* <DEDUP_REMOVED lines=19> */
[----:B-1---5:R-:W-:Y:S05]  /*21d0*/  CALL.ABS.NOINC R14 ;  /* 0x000000000e007343 */ /* 0x022fea0003c00000 */
.L_x_4701:
[----:B------:R-:W-:Y:S05]  /*21e0*/  BSYNC B6 ;  /* 0x0000000000067941 */ /* 0x000fea0003800000 */
.L_x_4700:
[----:B------:R-:W-:Y:S01]  /*21f0*/  ULDC.64 UR4, c[0x0][0x9f8] ;  /* 0x00027e0000047ab9 */ /* 0x000fe20000000a00 */
[----:B------:R-:W0:Y:S01]  /*2200*/  S2R R3, SR_TID.X ;  /* 0x0000000000037919 */ /* 0x000e220000002100 */
[----:B------:R-:W-:Y:S01]  /*2210*/  ISETP.NE.U32.AND P0, PT, RZ, UR4, PT ;  /* 0x00000004ff007c0c */ /* 0x000fe2000bf05070 */
[----:B------:R-:W-:Y:S01]  /*2220*/  ULDC UR8, c[0x0][0x2f4] ;  /* 0x0000bd0000087ab9 */ /* 0x000fe20000000800 */
[----:B------:R-:W1:Y:S01]  /*2230*/  LDC.64 R102, c[0x0][0x300] ;  /* 0x0000c000ff667b82 */ /* 0x000e620000000a00 */
[----:B------:R-:W-:Y:S01]  /*2240*/  VIADD R0, R22, 0x60 ;  /* 0x0000006016007836 */ /* 0x000fe20000000000 */
[----:B------:R-:W-:Y:S01]  /*2250*/  ISETP.NE.AND.EX P0, PT, RZ, UR5, PT, P0 ;  /* 0x00000005ff007c0c */ /* 0x000fe2000bf05300 */
[----:B------:R-:W-:Y:S01]  /*2260*/  IMAD.IADD R123, R123, 0x1, R26 ;  /* 0x000000017b7b7824 */ /* 0x000fe200078e021a */
[----:B------:R-:W-:Y:S01]  /*2270*/  ISETP.GE.AND P1, PT, R197, UR8, PT ;  /* 0x00000008c5007c0c */ /* 0x000fe2000bf26270 */
[----:B------:R-:W-:Y:S01]  /*2280*/  ULDC.64 UR4, c[0x0][0x330] ;  /* 0x0000cc0000047ab9 */ /* 0x000fe20000000a00 */
[----:B------:R-:W-:Y:S01]  /*2290*/  SHF.R.S32.HI R23, RZ, 0x1f, R22 ;  /* 0x0000001fff177819 */ /* 0x000fe20000011416 */
[----:B------:R-:W-:Y:S01]  /*22a0*/  ULDC.64 UR6, c[0x0][0x308] ;  /* 0x0000c20000067ab9 */ /* 0x000fe20000000a00 */
[----:B------:R-:W2:Y:S08]  /*22b0*/  LDC.64 R96, c[0x0][0x3f8] ;  /* 0x0000fe00ff607b82 */ /* 0x000eb00000000a00 */
[----:B------:R-:W3:Y:S01]  /*22c0*/  @P0 LDC.64 R4, c[0x0][0x9f8] ;  /* 0x00027e00ff040b82 */ /* 0x000ee20000000a00 */
[----:B------:R-:W-:-:S07]  /*22d0*/  SHF.R.S32.HI R149, RZ, 0x1f, R194 ;  /* 0x0000001fff957819 */ /* 0x000fce00000114c2 */
[----:B------:R-:W4:Y:S08]  /*22e0*/  LDC.64 R90, c[0x0][0x408] ;  /* 0x00010200ff5a7b82 */ /* 0x000f300000000a00 */
[----:B------:R-:W1:Y:S01]  /*22f0*/  LDC R125, c[0x0][0x3f4] ;  /* 0x0000fd00ff7d7b82 */ /* 0x000e620000000800 */
[----:B---3--:R-:W-:-:S05]  /*2300*/  @P0 IMAD.WIDE R4, R59, 0x4, R4 ;  /* 0x000000043b040825 */ /* 0x008fca00078e0204 */
[----:B------:R3:W2:Y:S01]  /*2310*/  @P0 LDG.E R59, desc[UR46][R4.64] ;  /* 0x0000002e043b0981 */ /* 0x0006a2000c1e1900 */
[----:B------:R-:W-:Y:S01]  /*2320*/  SEL R6, RZ, 0xffffffff, P1 ;  /* 0xffffffffff067807 */ /* 0x000fe20000800000 */
[----:B0-----:R-:W-:Y:S01]  /*2330*/  VIADD R7, R3, 0xffffff80 ;  /* 0xffffff8003077836 */ /* 0x001fe20000000000 */
[----:B------:R-:W-:Y:S01]  /*2340*/  ISETP.GE.AND P0, PT, R22, UR8, PT ;  /* 0x0000000816007c0c */ /* 0x000fe2000bf06270 */
[----:B------:R-:W-:Y:S01]  /*2350*/  IMAD.WIDE.U32 R104, R214, UR4, R22 ;  /* 0x00000004d6687c25 */ /* 0x000fe2000f8e0016 */
[----:B------:R-:W-:Y:S01]  /*2360*/  ISETP.GE.AND P1, PT, R0, UR8, PT ;  /* 0x0000000800007c0c */ /* 0x000fe2000bf26270 */
[----:B------:R-:W0:Y:S01]  /*2370*/  S2R R176, SR_TID.X ;  /* 0x0000000000b07919 */ /* 0x000e220000002100 */
[----:B------:R-:W-:Y:S01]  /*2380*/  SEL R3, RZ, 0x1, P0 ;  /* 0x00000001ff037807 */ /* 0x000fe20000000000 */
[----:B------:R-:W-:Y:S01]  /*2390*/  IMAD R105, R214, UR5, R105 ;  /* 0x00000005d6697c24 */ /* 0x000fe2000f8e0269 */
[----:B------:R-:W-:Y:S01]  /*23a0*/  ISETP.GE.AND P0, PT, R198, UR8, PT ;  /* 0x00000008c6007c0c */ /* 0x000fe2000bf06270 */
[----:B---3--:R-:W-:Y:S01]  /*23b0*/  IMAD.SHL.U32 R4, R6, 0x2, RZ ;  /* 0x0000000206047824 */ /* 0x008fe200078e00ff */
[----:B------:R-:W-:Y:S01]  /*23c0*/  SEL R5, RZ, 0x8, P1 ;  /* 0x00000008ff057807 */ /* 0x000fe20000800000 */
[----:B------:R-:W-:Y:S01]  /*23d0*/  ULDC.64 UR4, c[0x0][0xa08] ;  /* 0x0002820000047ab9 */ /* 0x000fe20000000a00 */
[----:B------:R-:W-:Y:S01]  /*23e0*/  SHF.R.S32.HI R6, RZ, 0x1f, R7 ;  /* 0x0000001fff067819 */ /* 0x000fe20000011407 */
[----:B----4-:R-:W-:Y:S01]  /*23f0*/  IMAD.WIDE.U32 R92, R194, R90, R22 ;  /* 0x0000005ac25c7225 */ /* 0x010fe200078e0016 */
[----:B------:R-:W-:-:S02]  /*2400*/  LOP3.LUT R3, R4, 0x2, R3, 0xe2, !PT ;  /* 0x0000000204037812 */ /* 0x000fc400078ee203 */
[----:B------:R-:W-:Y:S01]  /*2410*/  SEL R4, RZ, 0x4, P0 ;  /* 0x00000004ff047807 */ /* 0x000fe20000000000 */
[----:B--2---:R-:W-:Y:S01]  /*2420*/  IMAD.WIDE.U32 R98, R194, R96, R22 ;  /* 0x00000060c2627225 */ /* 0x004fe200078e0016 */
[----:B------:R-:W-:Y:S02]  /*2430*/  SHF.R.S32.HI R8, RZ, 0x1f, R123 ;  /* 0x0000001fff087819 */ /* 0x000fe4000001147b */
[----:B------:R-:W-:Y:S01]  /*2440*/  LOP3.LUT R14, R5, R3, R4, 0xfe, !PT ;  /* 0x00000003050e7212 */ /* 0x000fe200078efe04 */
[----:B------:R-:W-:Y:S01]  /*2450*/  VIADD R3, R22, 0x80 ;  /* 0x0000008016037836 */ /* 0x000fe20000000000 */
[----:B------:R-:W-:Y:S01]  /*2460*/  LEA.HI R7, R6, R7, RZ, 0x2 ;  /* 0x0000000706077211 */ /* 0x000fe200078f10ff */
[-C--:B-1----:R-:W-:Y:S01]  /*2470*/  IMAD R6, R8, R102.reuse, RZ ;  /* 0x0000006608067224 */ /* 0x082fe200078e02ff */
[----:B------:R-:W-:Y:S01]  /*2480*/  LOP3.LUT R18, R18, 0xfffffffb, RZ, 0xc0, !PT ;  /* 0xfffffffb12127812 */ /* 0x000fe200078ec0ff */
[----:B------:R-:W-:Y:S01]  /*2490*/  IMAD.WIDE.U32 R4, R123, R102, RZ ;  /* 0x000000667b047225 */ /* 0x000fe200078e00ff */
[----:B------:R-:W-:-:S02]  /*24a0*/  ISETP.GE.AND P0, PT, R3, UR8, PT ;  /* 0x0000000803007c0c */ /* 0x000fc4000bf06270 */
[----:B------:R-:W-:Y:S01]  /*24b0*/  SHF.R.S32.HI R11, RZ, 0x1f, R7 ;  /* 0x0000001fff0b7819 */ /* 0x000fe20000011407 */
[----:B------:R-:W-:Y:S01]  /*24c0*/  IMAD R9, R123, R103, R6 ;  /* 0x000000677b097224 */ /* 0x000fe200078e0206 */
[----:B------:R-:W-:Y:S01]  /*24d0*/  SEL R7, RZ, 0x10, P0 ;  /* 0x00000010ff077807 */ /* 0x000fe20000000000 */
[----:B------:R-:W-:Y:S01]  /*24e0*/  IMAD.SHL.U32 R138, R102, 0x40, RZ ;  /* 0x00000040668a7824 */ /* 0x000fe200078e00ff */
[----:B------:R-:W-:Y:S01]  /*24f0*/  ISETP.NE.U32.AND P0, PT, RZ, UR4, PT ;  /* 0x00000004ff007c0c */ /* 0x000fe2000bf05070 */
[----:B------:R-:W-:Y:S01]  /*2500*/  IMAD.IADD R5, R5, 0x1, R9 ;  /* 0x0000000105057824 */ /* 0x000fe200078e0209 */
[----:B------:R-:W-:Y:S01]  /*2510*/  LEA.HI R11, R11, R194, RZ, 0x3 ;  /* 0x000000c20b0b7211 */ /* 0x000fe200078f18ff */
[----:B------:R-:W-:Y:S01]  /*2520*/  IMAD.SHL.U32 R110, R90, 0x40, RZ ;  /* 0x000000405a6e7824 */ /* 0x000fe200078e00ff */
[----:B------:R-:W-:Y:S01]  /*2530*/  ISETP.NE.AND.EX P0, PT, RZ, UR5, PT, P0 ;  /* 0x00000005ff007c0c */ /* 0x000fe2000bf05300 */
[----:B------:R-:W-:Y:S01]  /*2540*/  IMAD.WIDE.U32 R4, R214, UR6, R4 ;  /* 0x00000006d6047c25 */ /* 0x000fe2000f8e0004 */
[----:B------:R-:W-:Y:S01]  /*2550*/  LOP3.LUT R11, R11, 0xfffffff8, RZ, 0xc0, !PT ;  /* 0xfffffff80b0b7812 */ /* 0x000fe200078ec0ff */
[----:B------:R-:W-:Y:S01]  /*2560*/  ULDC.64 UR4, c[0x0][0x310] ;  /* 0x0000c40000047ab9 */ /* 0x000fe20000000a00 */
[----:B------:R-:W-:Y:S01]  /*2570*/  LOP3.LUT R14, R14, R7, RZ, 0xfc, !PT ;  /* 0x000000070e0e7212 */ /* 0x000fe200078efcff */
[----:B------:R-:W-:Y:S01]  /*2580*/  IMAD R5, R214, UR7, R5 ;  /* 0x00000007d6057c24 */ /* 0x000fe2000f8e0205 */
[--C-:B------:R-:W-:Y:S01]  /*2590*/  SHF.R.S32.HI R193, RZ, 0x1f, R192.reuse ;  /* 0x0000001fffc17819 */ /* 0x100fe200000114c0 */
[----:B------:R-:W-:Y:S01]  /*25a0*/  IMAD.IADD R133, R194, 0x1, -R11 ;  /* 0x00000001c2857824 */ /* 0x000fe200078e0a0b */
[----:B------:R-:W-:Y:S01]  /*25b0*/  ISETP.GE.AND P2, PT, R198, R125, PT ;  /* 0x0000007dc600720c */ /* 0x000fe20003f46270 */
[----:B------:R-:W-:Y:S01]  /*25c0*/  IMAD R135, R97, 0x60, RZ ;  /* 0x0000006061877824 */ /* 0x000fe200078e02ff */
[----:B------:R-:W-:Y:S01]  /*25d0*/  SHF.R.U32.HI R21, RZ, 0x3, R205 ;  /* 0x00000003ff157819 */ /* 0x000fe200000116cd */
[----:B------:R-:W-:Y:S01]  /*25e0*/  IMAD.WIDE.U32 R94, R194, R90, R192 ;  /* 0x0000005ac25e7225 */ /* 0x000fe200078e00c0 */
[----:B------:R-:W-:-:S02]  /*25f0*/  LOP3.LUT P1, RZ, R133, 0x4, RZ, 0xc0, !PT ;  /* 0x0000000485ff7812 */ /* 0x000fc4000782c0ff */
[----:B------:R-:W-:Y:S01]  /*2600*/  SHF.L.U64.HI R137, R102, 0x6, R103 ;  /* 0x0000000666897819 */ /* 0x000fe20000010267 */
[----:B------:R-:W-:Y:S01]  /*2610*/  IMAD.WIDE.U32 R100, R194, R96, R192 ;  /* 0x00000060c2647225 */ /* 0x000fe200078e00c0 */
[----:B------:R-:W-:Y:S02]  /*2620*/  SHF.L.U64.HI R109, R90, 0x6, R91 ;  /* 0x000000065a6d7819 */ /* 0x000fe4000001025b */
[----:B------:R-:W-:Y:S01]  /*2630*/  IADD3 R122, P3, R194, R123, RZ ;  /* 0x0000007bc27a7210 */ /* 0x000fe20007f7e0ff */
[C---:B------:R-:W-:Y:S01]  /*2640*/  IMAD.SHL.U32 R112, R96.reuse, 0x40, RZ ;  /* 0x0000004060707824 */ /* 0x040fe200078e00ff */
[----:B------:R-:W-:Y:S02]  /*2650*/  SHF.L.U64.HI R111, R96, 0x6, R97 ;  /* 0x00000006606f7819 */ /* 0x000fe40000010261 */
[----:B------:R-:W-:Y:S02]  /*2660*/  IADD3.X R123, R8, R149, RZ, P3, !PT ;  /* 0x00000095087b7210 */ /* 0x000fe40001ffe4ff */
[----:B------:R-:W-:-:S02]  /*2670*/  SHF.R.S32.HI R150, RZ, 0x1f, R218 ;  /* 0x0000001fff967819 */ /* 0x000fc400000114da */
[----:B------:R-:W-:Y:S02]  /*2680*/  @P1 LOP3.LUT R18, R18, 0x4, RZ, 0xfc, !PT ;  /* 0x0000000412121812 */ /* 0x000fe400078efcff */
[----:B------:R-:W-:Y:S02]  /*2690*/  ISETP.GE.AND P1, PT, R197, R125, PT ;  /* 0x0000007dc500720c */ /* 0x000fe40003f26270 */
[----:B------:R-:W-:Y:S02]  /*26a0*/  LOP3.LUT R18, R18, 0xfffffffe, RZ, 0xc0, !PT ;  /* 0xfffffffe12127812 */ /* 0x000fe400078ec0ff */
[----:B0-----:R-:W-:Y:S02]  /*26b0*/  LEA.HI R176, R176, 0x8, RZ, 0x19 ;  /* 0x00000008b0b07811 */ /* 0x001fe400078fc8ff */
[----:B------:R-:W-:Y:S02]  /*26c0*/  @P2 LOP3.LUT R18, R18, 0x1, RZ, 0xfc, !PT ;  /* 0x0000000112122812 */ /* 0x000fe400078efcff */
[----:B------:R-:W-:-:S02]  /*26d0*/  SHF.R.S32.HI R6, RZ, 0x1f, R59 ;  /* 0x0000001fff067819 */ /* 0x000fc4000001143b */
[----:B------:R-:W-:Y:S02]  /*26e0*/  SEL R29, R59, RZ, !P0 ;  /* 0x000000ff3b1d7207 */ /* 0x000fe40004000000 */
[----:B------:R-:W-:Y:S01]  /*26f0*/  SEL R9, R6, RZ, !P0 ;  /* 0x000000ff06097207 */ /* 0x000fe20004000000 */
[----:B------:R-:W-:Y:S02]  /*2700*/  IMAD R6, R149, R96, RZ ;  /* 0x0000006095067224 */ /* 0x000fe400078e02ff */
[----:B------:R-:W-:-:S04]  /*2710*/  IMAD.WIDE.U32 R106, R29, UR4, R4 ;  /* 0x000000041d6a7c25 */ /* 0x000fc8000f8e0004 */
[----:B------:R-:W-:Y:S02]  /*2720*/  IMAD R10, R9, UR4, RZ ;  /* 0x00000004090a7c24 */ /* 0x000fe4000f8e02ff */
[C---:B------:R-:W-:Y:S02]  /*2730*/  IMAD R11, R194.reuse, R97, R6 ;  /* 0x00000061c20b7224 */ /* 0x040fe400078e0206 */
[----:B------:R-:W-:Y:S01]  /*2740*/  IMAD R13, R29, UR5, R10 ;  /* 0x000000051d0d7c24 */ /* 0x000fe2000f8e020a */
[----:B------:R-:W-:Y:S01]  /*2750*/  ULDC.64 UR4, c[0x0][0x338] ;  /* 0x0000ce0000047ab9 */ /* 0x000fe20000000a00 */
[-C--:B------:R-:W-:Y:S02]  /*2760*/  IMAD R4, R149, R102.reuse, RZ ;  /* 0x0000006695047224 */ /* 0x080fe400078e02ff */
[----:B------:R-:W-:-:S04]  /*2770*/  IMAD.WIDE.U32 R6, R194, R102, R22 ;  /* 0x00000066c2067225 */ /* 0x000fc800078e0016 */
[----:B------:R-:W-:Y:S01]  /*2780*/  IMAD R15, R194, R103, R4 ;  /* 0x00000067c20f7224 */ /* 0x000fe200078e0204 */
[----:B------:R-:W-:Y:S01]  /*2790*/  IADD3 R4, R107, R13, RZ ;  /* 0x0000000d6b047210 */ /* 0x000fe20007ffe0ff */
[----:B------:R-:W-:Y:S01]  /*27a0*/  IMAD R10, R9, UR4, RZ ;  /* 0x00000004090a7c24 */ /* 0x000fe2000f8e02ff */
[----:B------:R-:W-:Y:S01]  /*27b0*/  IADD3 R5, P0, R106, R6, RZ ;  /* 0x000000066a057210 */ /* 0x000fe20007f1e0ff */
[----:B------:R-:W-:-:S03]  /*27c0*/  IMAD.WIDE.U32 R104, R29, UR4, R104 ;  /* 0x000000041d687c25 */ /* 0x000fc6000f8e0068 */
[----:B------:R-:W-:Y:S01]  /*27d0*/  IADD3.X R6, R4, R7, R15, P0, !PT ;  /* 0x0000000704067210 */ /* 0x000fe200007fe40f */
[----:B------:R-:W-:Y:S01]  /*27e0*/  IMAD R7, R149, R90, RZ ;  /* 0x0000005a95077224 */ /* 0x000fe200078e02ff */
[----:B------:R-:W-:Y:S01]  /*27f0*/  ISETP.GE.AND P0, PT, R22, R125, PT ;  /* 0x0000007d1600720c */ /* 0x000fe20003f06270 */
[----:B------:R-:W-:Y:S01]  /*2800*/  IMAD R29, R29, UR5, R10 ;  /* 0x000000051d1d7c24 */ /* 0x000fe2000f8e020a */
[C---:B------:R-:W-:Y:S01]  /*2810*/  SEL R10, R125.reuse, RZ, P1 ;  /* 0x000000ff7d0a7207 */ /* 0x040fe20000800000 */
[----:B------:R-:W-:Y:S01]  /*2820*/  IMAD R9, R194, R91, R7 ;  /* 0x0000005bc2097224 */ /* 0x000fe200078e0207 */
[----:B------:R-:W-:Y:S01]  /*2830*/  SEL R7, R125, RZ, P0 ;  /* 0x000000ff7d077207 */ /* 0x000fe20000000000 */
[----:B------:R-:W-:Y:S02]  /*2840*/  IMAD.IADD R101, R101, 0x1, R11 ;  /* 0x0000000165657824 */ /* 0x000fe400078e020b */
[----:B------:R-:W-:Y:S02]  /*2850*/  IMAD.IADD R95, R95, 0x1, R9 ;  /* 0x000000015f5f7824 */ /* 0x000fe400078e0209 */
[----:B------:R-:W-:-:S02]  /*2860*/  IMAD.IADD R7, R22, 0x1, R7 ;  /* 0x0000000116077824 */ /* 0x000fc400078e0207 */
[----:B------:R-:W-:Y:S02]  /*2870*/  IMAD.IADD R93, R9, 0x1, R93 ;  /* 0x00000001095d7824 */ /* 0x000fe400078e025d */
[----:B------:R-:W-:Y:S01]  /*2880*/  IMAD.IADD R9, R197, 0x1, R10 ;  /* 0x00000001c5097824 */ /* 0x000fe200078e020a */
[----:B------:R-:W-:Y:S01]  /*2890*/  SHF.R.S32.HI R10, RZ, 0x1f, R7 ;  /* 0x0000001fff0a7819 */ /* 0x000fe20000011407 */
[----:B------:R-:W-:Y:S01]  /*28a0*/  IMAD.IADD R99, R11, 0x1, R99 ;  /* 0x000000010b637824 */ /* 0x000fe200078e0263 */
[----:B------:R-:W-:Y:S01]  /*28b0*/  SEL R11, R125, RZ, P2 ;  /* 0x000000ff7d0b7207 */ /* 0x000fe20001000000 */
[CC--:B-----5:R-:W-:Y:S01]  /*28c0*/  IMAD.WIDE.U32 R94, R147.reuse, R90.reuse, R94 ;  /* 0x0000005a935e7225 */ /* 0x0e0fe200078e005e */
[----:B------:R-:W-:Y:S02]  /*28d0*/  SHF.R.S32.HI R20, RZ, 0x1f, R9 ;  /* 0x0000001fff147819 */ /* 0x000fe40000011409 */
[-C--:B------:R-:W-:Y:S01]  /*28e0*/  LEA.HI R12, R10, R7.reuse, RZ, 0x3 ;  /* 0x000000070a0c7211 */ /* 0x080fe200078f18ff */
[----:B------:R-:W-:Y:S01]  /*28f0*/  IMAD.IADD R15, R198, 0x1, R11 ;  /* 0x00000001c60f7824 */ /* 0x000fe200078e020b */
[----:B------:R-:W-:Y:S01]  /*2900*/  LEA.HI R7, R10, R7, RZ, 0x6 ;  /* 0x000000070a077211 */ /* 0x000fe200078f30ff */
[----:B------:R-:W-:Y:S01]  /*2910*/  IMAD.WIDE.U32 R92, R147, R90, R92 ;  /* 0x0000005a935c7225 */ /* 0x000fe200078e005c */
[----:B------:R-:W-:-:S02]  /*2920*/  LEA.HI R10, R20, R9, RZ, 0x6 ;  /* 0x00000009140a7211 */ /* 0x000fc400078f30ff */
[----:B------:R-:W-:Y:S01]  /*2930*/  LEA.HI R20, R20, R9, RZ, 0x3 ;  /* 0x0000000914147211 */ /* 0x000fe200078f18ff */
[-C--:B------:R-:W-:Y:S01]  /*2940*/  IMAD.WIDE.U32 R100, R147, R96.reuse, R100 ;  /* 0x0000006093647225 */ /* 0x080fe200078e0064 */
[----:B------:R-:W-:Y:S02]  /*2950*/  SHF.R.S32.HI R9, RZ, 0x6, R7 ;  /* 0x00000006ff097819 */ /* 0x000fe40000011407 */
[----:B------:R-:W-:Y:S01]  /*2960*/  LOP3.LUT R7, R207, 0x38, R12, 0xf8, !PT ;  /* 0x00000038cf077812 */ /* 0x000fe200078ef80c */
[----:B------:R-:W-:Y:S01]  /*2970*/  IMAD.WIDE.U32 R98, R147, R96, R98 ;  /* 0x0000006093627225 */ /* 0x000fe200078e0062 */
[----:B------:R-:W-:Y:S02]  /*2980*/  SHF.R.S32.HI R28, RZ, 0x1f, R15 ;  /* 0x0000001fff1c7819 */ /* 0x000fe4000001140f */
[----:B------:R-:W-:Y:S01]  /*2990*/  SHF.R.S32.HI R10, RZ, 0x6, R10 ;  /* 0x00000006ff0a7819 */ /* 0x000fe2000001140a */
[--C-:B------:R-:W-:Y:S01]  /*29a0*/  IMAD R146, R9, 0x1800, R209.reuse ;  /* 0x0000180009927824 */ /* 0x100fe200078e02d1 */
[-C--:B------:R-:W-:Y:S01]  /*29b0*/  LOP3.LUT R7, R7, R208.reuse, RZ, 0x3c, !PT ;  /* 0x000000d007077212 */ /* 0x080fe200078e3cff */
[----:B------:R-:W-:Y:S01]  /*29c0*/  IMAD R143, R9, 0x1800, R210 ;  /* 0x00001800098f7824 */ /* 0x000fe200078e02d2 */
[-C--:B------:R-:W-:Y:S01]  /*29d0*/  LEA.HI R30, R28, R15.reuse, RZ, 0x3 ;  /* 0x0000000f1c1e7211 */ /* 0x080fe200078f18ff */
[----:B------:R-:W-:Y:S01]  /*29e0*/  IMAD R144, R10, 0x1800, R209 ;  /* 0x000018000a907824 */ /* 0x000fe200078e02d1 */
[----:B------:R-:W-:Y:S01]  /*29f0*/  LOP3.LUT R11, R207, 0x38, R20, 0xf8, !PT ;  /* 0x00000038cf0b7812 */ /* 0x000fe200078ef814 */
[----:B------:R-:W-:Y:S01]  /*2a00*/  IMAD.IADD R146, R146, 0x1, R7 ;  /* 0x0000000192927824 */ /* 0x000fe200078e0207 */
[----:B------:R-:W-:Y:S01]  /*2a10*/  LEA.HI R15, R28, R15, RZ, 0x6 ;  /* 0x0000000f1c0f7211 */ /* 0x000fe200078f30ff */
[----:B------:R-:W-:Y:S01]  /*2a20*/  IMAD R141, R10, 0x1800, R210 ;  /* 0x000018000a8d7824 */ /* 0x000fe200078e02d2 */
[----:B------:R-:W-:Y:S01]  /*2a30*/  LOP3.LUT R9, R205, 0x38, R20, 0xf8, !PT ;  /* 0x00000038cd097812 */ /* 0x000fe200078ef814 */
[----:B------:R-:W-:Y:S01]  /*2a40*/  IMAD.SHL.U32 R125, R125, 0x2, RZ ;  /* 0x000000027d7d7824 */ /* 0x000fe200078e00ff */
[----:B------:R-:W-:-:S02]  /*2a50*/  LOP3.LUT R11, R11, R208, RZ, 0x3c, !PT ;  /* 0x000000d00b0b7212 */ /* 0x000fc400078e3cff */
[----:B------:R-:W-:Y:S02]  /*2a60*/  SHF.R.S32.HI R15, RZ, 0x6, R15 ;  /* 0x00000006ff0f7819 */ /* 0x000fe4000001140f */
[----:B------:R-:W-:Y:S02]  /*2a70*/  LOP3.LUT R7, R207, 0x38, R30, 0xf8, !PT ;  /* 0x00000038cf077812 */ /* 0x000fe400078ef81e */
[----:B------:R-:W-:Y:S01]  /*2a80*/  LOP3.LUT R10, R9, R21, RZ, 0x3c, !PT ;  /* 0x00000015090a7212 */ /* 0x000fe200078e3cff */
[C---:B------:R-:W-:Y:S01]  /*2a90*/  IMAD R142, R15.reuse, 0x1800, R209 ;  /* 0x000018000f8e7824 */ /* 0x040fe200078e02d1 */
[----:B------:R-:W-:Y:S01]  /*2aa0*/  SHF.R.S32.HI R9, RZ, 0x1f, R147 ;  /* 0x0000001fff097819 */ /* 0x000fe20000011493 */
[----:B------:R-:W-:Y:S01]  /*2ab0*/  IMAD R140, R15, 0x1800, R210 ;  /* 0x000018000f8c7824 */ /* 0x000fe200078e02d2 */
[----:B------:R-:W-:Y:S01]  /*2ac0*/  IADD3 R144, R144, R11, RZ ;  /* 0x0000000b90907210 */ /* 0x000fe20007ffe0ff */
[----:B------:R-:W-:Y:S01]  /*2ad0*/  IMAD.IADD R141, R141, 0x1, R10 ;  /* 0x000000018d8d7824 */ /* 0x000fe200078e020a */
[----:B------:R-:W-:Y:S01]  /*2ae0*/  LOP3.LUT R7, R7, R208, RZ, 0x3c, !PT ;  /* 0x000000d007077212 */ /* 0x000fe200078e3cff */
[----:B------:R-:W-:Y:S01]  /*2af0*/  IMAD R10, R9, R96, RZ ;  /* 0x00000060090a7224 */ /* 0x000fe200078e02ff */
[----:B------:R-:W-:-:S02]  /*2b00*/  LOP3.LUT R13, R205, 0x38, R12, 0xf8, !PT ;  /* 0x00000038cd0d7812 */ /* 0x000fc400078ef80c */
[----:B------:R-:W-:Y:S01]  /*2b10*/  LOP3.LUT R11, R205, 0x38, R30, 0xf8, !PT ;  /* 0x00000038cd0b7812 */ /* 0x000fe200078ef81e */
[----:B------:R-:W-:Y:S01]  /*2b20*/  IMAD.IADD R142, R142, 0x1, R7 ;  /* 0x000000018e8e7824 */ /* 0x000fe200078e0207 */
[-C--:B------:R-:W-:Y:S01]  /*2b30*/  LOP3.LUT R26, R13, R21.reuse, RZ, 0x3c, !PT ;  /* 0x000000150d1a7212 */ /* 0x080fe200078e3cff */
[----:B------:R-:W-:Y:S01]  /*2b40*/  VIADD R7, R22, 0xa0 ;  /* 0x000000a016077836 */ /* 0x000fe20000000000 */
[----:B------:R-:W-:Y:S01]  /*2b50*/  LOP3.LUT R11, R11, R21, RZ, 0x3c, !PT ;  /* 0x000000150b0b7212 */ /* 0x000fe200078e3cff */
[----:B------:R-:W-:Y:S01]  /*2b60*/  IMAD R21, R147, R97, R10 ;  /* 0x0000006193157224 */ /* 0x000fe200078e020a */
[----:B------:R-:W-:Y:S01]  /*2b70*/  SHF.R.S32.HI R120, RZ, 0x3, R12 ;  /* 0x00000003ff787819 */ /* 0x000fe2000001140c */
[----:B------:R-:W-:Y:S01]  /*2b80*/  IMAD R10, R9, R90, RZ ;  /* 0x0000005a090a7224 */ /* 0x000fe200078e02ff */
[----:B------:R-:W-:Y:S01]  /*2b90*/  LOP3.LUT R9, R207, 0x18, R22, 0xf8, !PT ;  /* 0x00000018cf097812 */ /* 0x000fe200078ef816 */
[----:B------:R-:W-:Y:S01]  /*2ba0*/  IMAD.IADD R140, R140, 0x1, R11 ;  /* 0x000000018c8c7824 */ /* 0x000fe200078e020b */
[----:B------:R-:W-:Y:S01]  /*2bb0*/  ISETP.GE.AND P2, PT, R7, UR8, PT ;  /* 0x0000000807007c0c */ /* 0x000fe2000bf46270 */
[----:B------:R-:W-:Y:S01]  /*2bc0*/  IMAD R27, R147, R91, R10 ;  /* 0x0000005b931b7224 */ /* 0x000fe200078e020a */
[----:B------:R-:W-:Y:S01]  /*2bd0*/  LOP3.LUT R10, R9, R208, RZ, 0x3c, !PT ;  /* 0x000000d0090a7212 */ /* 0x000fe200078e3cff */
[----:B------:R-:W-:Y:S01]  /*2be0*/  IMAD R11, R103, 0x60, RZ ;  /* 0x00000060670b7824 */ /* 0x000fe200078e02ff */
[----:B------:R-:W-:Y:S01]  /*2bf0*/  SEL R15, RZ, 0x20, P2 ;  /* 0x00000020ff0f7807 */ /* 0x000fe20001000000 */
[----:B------:R-:W-:Y:S01]  /*2c00*/  IMAD.WIDE.U32 R102, R102, 0x60, RZ ;  /* 0x0000006066667825 */ /* 0x000fe200078e00ff */
[----:B------:R-:W-:-:S02]  /*2c10*/  SHF.R.S32.HI R119, RZ, 0x3, R20 ;  /* 0x00000003ff777819 */ /* 0x000fc40000011414 */
[----:B------:R-:W-:Y:S01]  /*2c20*/  SHF.R.S32.HI R118, RZ, 0x3, R30 ;  /* 0x00000003ff767819 */ /* 0x000fe2000001141e */
[----:B------:R-:W-:Y:S01]  /*2c30*/  IMAD R13, R91, 0x60, RZ ;  /* 0x000000605b0d7824 */ /* 0x000fe200078e02ff */
[----:B------:R-:W-:Y:S01]  /*2c40*/  IADD3 R28, R105, R29, RZ ;  /* 0x0000001d691c7210 */ /* 0x000fe20007ffe0ff */
[----:B------:R-:W-:-:S04]  /*2c50*/  IMAD.WIDE.U32 R90, R90, 0x60, RZ ;  /* 0x000000605a5a7825 */ /* 0x000fc800078e00ff */
[----:B------:R-:W-:Y:S02]  /*2c60*/  IMAD.IADD R139, R209, 0x1, R10 ;  /* 0x00000001d18b7824 */ /* 0x000fe400078e020a */
[----:B------:R-:W-:Y:S01]  /*2c70*/  IMAD.IADD R134, R103, 0x1, R11 ;  /* 0x0000000167867824 */ /* 0x000fe200078e020b */
[----:B------:R-:W-:Y:S01]  /*2c80*/  LOP3.LUT R11, R12, 0xfffffff8, RZ, 0xc0, !PT ;  /* 0xfffffff80c0b7812 */ /* 0x000fe200078ec0ff */
[----:B------:R-:W-:Y:S01]  /*2c90*/  IMAD.IADD R9, R95, 0x1, R27 ;  /* 0x000000015f097824 */ /* 0x000fe200078e021b */
[----:B------:R-:W-:Y:S01]  /*2ca0*/  LOP3.LUT R12, R20, 0xfffffff8, RZ, 0xc0, !PT ;  /* 0xfffffff8140c7812 */ /* 0x000fe200078ec0ff */
[----:B------:R-:W-:Y:S01]  /*2cb0*/  IMAD.IADD R10, R27, 0x1, R93 ;  /* 0x000000011b0a7824 */ /* 0x000fe200078e025d */
[----:B------:R-:W-:Y:S01]  /*2cc0*/  LOP3.LUT R27, R14, R15, RZ, 0xfc, !PT ;  /* 0x0000000f0e1b7212 */ /* 0x000fe200078efcff */
[----:B------:R-:W-:Y:S01]  /*2cd0*/  IMAD.IADD R136, R91, 0x1, R13 ;  /* 0x000000015b887824 */ /* 0x000fe200078e020d */
[----:B------:R-:W-:Y:S01]  /*2ce0*/  LOP3.LUT R13, R30, 0xfffffff8, RZ, 0xc0, !PT ;  /* 0xfffffff81e0d7812 */ /* 0x000fe200078ec0ff */
[----:B------:R-:W-:Y:S01]  /*2cf0*/  IMAD.WIDE.U32 R96, R96, 0x60, RZ ;  /* 0x0000006060607825 */ /* 0x000fe200078e00ff */
[----:B------:R-:W-:-:S02]  /*2d00*/  LOP3.LUT R15, R27, 0x2, RZ, 0xc0, !PT ;  /* 0x000000021b0f7812 */ /* 0x000fc400078ec0ff */
[----:B------:R-:W-:Y:S01]  /*2d10*/  LOP3.LUT R20, R27, 0x4, RZ, 0xc0, !PT ;  /* 0x000000041b147812 */ /* 0x000fe200078ec0ff */
[----:B------:R-:W-:Y:S01]  /*2d20*/  IMAD.IADD R143, R143, 0x1, R26 ;  /* 0x000000018f8f7824 */ /* 0x000fe200078e021a */
[----:B------:R-:W-:Y:S01]  /*2d30*/  LOP3.LUT R26, R27, 0x10, RZ, 0xc0, !PT ;  /* 0x000000101b1a7812 */ /* 0x000fe200078ec0ff */
[----:B------:R-:W-:Y:S01]  /*2d40*/  IMAD.IADD R108, R101, 0x1, R21 ;  /* 0x00000001656c7824 */ /* 0x000fe200078e0215 */
[----:B------:R-:W-:Y:S01]  /*2d50*/  LOP3.LUT R14, R14, 0x1, RZ, 0xc0, !PT ;  /* 0x000000010e0e7812 */ /* 0x000fe200078ec0ff */
[----:B------:R-:W-:Y:S01]  /*2d60*/  IMAD.IADD R8, R21, 0x1, R99 ;  /* 0x0000000115087824 */ /* 0x000fe200078e0263 */
[----:B------:R-:W-:Y:S01]  /*2d70*/  LOP3.LUT R21, R27, 0x8, RZ, 0xc0, !PT ;  /* 0x000000081b157812 */ /* 0x000fe200078ec0ff */
[----:B------:R-:W-:Y:S01]  /*2d80*/  IMAD.IADD R135, R97, 0x1, R135 ;  /* 0x0000000161877824 */ /* 0x000fe200078e0287 */
[----:B------:R-:W-:Y:S02]  /*2d90*/  SHF.R.S32.HI R117, RZ, 0x1f, R11 ;  /* 0x0000001fff757819 */ /* 0x000fe4000001140b */
[----:B------:R-:W-:-:S02]  /*2da0*/  SHF.R.S32.HI R116, RZ, 0x1f, R12 ;  /* 0x0000001fff747819 */ /* 0x000fc4000001140c */
[----:B------:R-:W-:Y:S02]  /*2db0*/  SHF.R.S32.HI R113, RZ, 0x1f, R13 ;  /* 0x0000001fff717819 */ /* 0x000fe4000001140d */
[----:B------:R-:W-:-:S07]  /*2dc0*/  LOP3.LUT R27, R27, 0x20, RZ, 0xc0, !PT ;  /* 0x000000201b1b7812 */ /* 0x000fce00078ec0ff */
.L_x_4801:
[----:B0-----:R-:W0:Y:S01]  /*2dd0*/  LDC.64 R114, c[0x0][0x2e8] ;  /* 0x0000ba00ff727b82 */ /* 0x001e220000000a00 */
[----:B------:R-:W-:Y:S01]  /*2de0*/  VIADD R41, R25, 0xffffffff ;  /* 0xffffffff19297836 */ /* 0x000fe20000000000 */
[----:B------:R-:W-:Y:S01]  /*2df0*/  LOP3.LUT P5, RZ, R133, 0x4, RZ, 0xc0, !PT ;  /* 0x0000000485ff7812 */ /* 0x000fe200078ac0ff */
[----:B------:R-:W-:Y:S01]  /*2e00*/  IMAD R30, R16, 0x4800, R139 ;  /* 0x00004800101e7824 */ /* 0x000fe200078e028b */
[----:B------:R-:W-:Y:S01]  /*2e10*/  LOP3.LUT R18, R18, 0xfffffffd, RZ, 0xc0, !PT ;  /* 0xfffffffd12127812 */ /* 0x000fe200078ec0ff */
[-C--:B------:R-:W-:Y:S01]  /*2e20*/  IMAD R25, R134, R41.reuse, RZ ;  /* 0x0000002986197224 */ /* 0x080fe200078e02ff */
[----:B------:R-:W-:Y:S01]  /*2e30*/  SHF.R.S32.HI R40, RZ, 0x1f, R41 ;  /* 0x0000001fff287819 */ /* 0x000fe20000011429 */
[----:B------:R-:W-:Y:S01]  /*2e40*/  IMAD.WIDE.U32 R126, R102, R41, RZ ;  /* 0x00000029667e7225 */ /* 0x000fe200078e00ff */
[----:B------:R-:W1:Y:S01]  /*2e50*/  LDC R124, c[0x0][0x3f4] ;  /* 0x0000fd00ff7c7b82 */ /* 0x000e620000000800 */
[----:B------:R-:W-:Y:S05]  /*2e60*/  YIELD ;  /* 0x0000000000007946 */ /* 0x000fea0003800000 */
[----:B------:R-:W-:Y:S01]  /*2e70*/  IMAD R25, R40, R102, R25 ;  /* 0x0000006628197224 */ /* 0x000fe200078e0219 */
[-C--:B------:R-:W-:Y:S01]  /*2e80*/  IADD3 R29, P4, R5, R126.reuse, RZ ;  /* 0x0000007e051d7210 */ /* 0x080fe20007f9e0ff */
[----:B------:R-:W-:Y:S02]  /*2e90*/  BSSY B0, `(.L_x_4702) ;  /* 0x000075a000007945 */ /* 0x000fe40003800000 */
[----:B------:R-:W-:Y:S01]  /*2ea0*/  IMAD.IADD R84, R127, 0x1, R25 ;  /* 0x000000017f547824 */ /* 0x000fe200078e0219 */
[----:B------:R-:W-:-:S03]  /*2eb0*/  IADD3 R25, P2, P3, R5, R126, R138 ;  /* 0x0000007e05197210 */ /* 0x000fc60007b5e08a */
[----:B--23--:R-:W-:Y:S01]  /*2ec0*/  IMAD.X R32, R84, 0x1, R6, P4 ;  /* 0x0000000154207824 */ /* 0x00cfe200020e0606 */
[----:B------:R-:W-:Y:S02]  /*2ed0*/  IADD3.X R34, R6, R84, R137, P2, P3 ;  /* 0x0000005406227210 */ /* 0x000fe400017e6489 */
[----:B0-----:R-:W-:Y:S02]  /*2ee0*/  LEA R36, P2, R25, R114, 0x1 ;  /* 0x0000007219247211 */ /* 0x001fe400078408ff */
[----:B------:R-:W-:Y:S02]  /*2ef0*/  ISETP.GT.AND P3, PT, R41, R132, PT ;  /* 0x000000842900720c */ /* 0x000fe40003f64270 */
[----:B------:R-:W-:Y:S01]  /*2f00*/  LEA.HI.X R37, R25, R115, R34, 0x1, P2 ;  /* 0x0000007319257211 */ /* 0x000fe200010f0c22 */
[----:B------:R-:W-:Y:S01]  /*2f10*/  IMAD.MOV.U32 R25, RZ, RZ, R41 ;  /* 0x000000ffff197224 */ /* 0x000fe200078e0029 */
[----:B------:R-:W-:Y:S02]  /*2f20*/  LEA R38, P4, R29, R114, 0x1 ;  /* 0x000000721d267211 */ /* 0x000fe400078808ff */
[----:B-1----:R-:W-:-:S02]  /*2f30*/  ISETP.GE.AND P2, PT, R124, 0x1, PT ;  /* 0x000000017c00780c */ /* 0x002fc40003f46270 */
[----:B------:R-:W-:Y:S01]  /*2f40*/  LEA.HI.X R39, R29, R115, R32, 0x1, P4 ;  /* 0x000000731d277211 */ /* 0x000fe200020f0c20 */
[C---:B------:R-:W-:Y:S02]  /*2f50*/  VIADD R32, R30.reuse, 0x20 ;  /* 0x000000201e207836 */ /* 0x040fe40000000000 */
[C---:B------:R-:W-:Y:S02]  /*2f60*/  @P5 VIADD R32, R30.reuse, 0xffffffe0 ;  /* 0xffffffe01e205836 */ /* 0x040fe40000000000 */
[--C-:B------:R-:W-:Y:S01]  /*2f70*/  IMAD R29, R30, 0x2, R121.reuse ;  /* 0x000000021e1d7824 */ /* 0x100fe200078e0279 */
[----:B------:R-:W-:Y:S01]  /*2f80*/  @P3 LOP3.LUT R18, R18, 0x2, RZ, 0xfc, !PT ;  /* 0x0000000212123812 */ /* 0x000fe200078efcff */
[----:B------:R-:W-:-:S04]  /*2f90*/  IMAD R30, R32, 0x2, R121 ;  /* 0x00000002201e7824 */ /* 0x000fc800078e0279 */
[----:B------:R-:W-:Y:S05]  /*2fa0*/  @!P2 BRA `(.L_x_4703) ;  /* 0x000000700040a947 */ /* 0x000fea0003800000 */
[----:B------:R-:W-:Y:S01]  /*2fb0*/  ULDC.U8 UR4, c[0x0][0x410] ;  /* 0x0001040000047ab9 */ /* 0x000fe20000000000 */
[-C--:B------:R-:W-:Y:S01]  /*2fc0*/  IMAD R31, R135, R41.reuse, RZ ;  /* 0x00000029871f7224 */ /* 0x080fe200078e02ff */
[----:B------:R-:W-:Y:S01]  /*2fd0*/  ISETP.NE.AND P2, PT, RZ, UR4, PT ;  /* 0x00000004ff007c0c */ /* 0x000fe2000bf45270 */
[-C--:B------:R-:W-:Y:S02]  /*2fe0*/  IMAD R35, R136, R41.reuse, RZ ;  /* 0x0000002988237224 */ /* 0x080fe400078e02ff */
        /* <DEDUP_REMOVED lines=25> */
[----:B------:R-:W-:Y:S01]  /*3180*/  IADD3 R33, P2, R100, R82, RZ ;  /* 0x0000005264217210 */ /* 0x000fe20007f5e0ff */
[----:B------:R-:W-:Y:S01]  /*3190*/  ULDC.64 UR4, c[0x0][0x3e8] ;  /* 0x0000fa0000047ab9 */ /* 0x000fe20000000a00 */
[----:B------:R-:W-:Y:S02]  /*31a0*/  CS2R R114, SRZ ;  /* 0x0000000000727805 */ /* 0x000fe4000001ff00 */
[----:B------:R-:W-:Y:S01]  /*31b0*/  CS2R R126, SRZ ;  /* 0x00000000007e7805 */ /* 0x000fe2000001ff00 */
[----:B------:R-:W-:Y:S01]  /*31c0*/  IMAD.X R34, R88, 0x1, R108, P2 ;  /* 0x0000000158227824 */ /* 0x000fe200010e066c */
[----:B------:R-:W-:-:S04]  /*31d0*/  LEA R32, P2, R33, UR4, 0x1 ;  /* 0x0000000421207c11 */ /* 0x000fc8000f8408ff */
[----:B------:R-:W-:Y:S01]  /*31e0*/  LEA.HI.X R33, R33, UR5, R34, 0x1, P2 ;  /* 0x0000000521217c11 */ /* 0x000fe200090f0c22 */
[----:B------:R-:W-:Y:S01]  /*31f0*/  ULDC.64 UR4, c[0x0][0x400] ;  /* 0x0001000000047ab9 */ /* 0x000fe20000000a00 */
[----:B------:R-:W-:-:S05]  /*3200*/  IADD3 R35, P2, R94, R80, RZ ;  /* 0x000000505e237210 */ /* 0x000fca0007f5e0ff */
[----:B------:R-:W-:Y:S01]  /*3210*/  IMAD.X R42, R89, 0x1, R9, P2 ;  /* 0x00000001592a7824 */ /* 0x000fe200010e0609 */
        /* <DEDUP_REMOVED lines=30> */
.L_x_4706:
[----:B------:R-:W-:Y:S05]  /*3400*/  BSYNC B1 ;  /* 0x0000000000017941 */ /* 0x000fea0003800000 */
.L_x_4705:
        /* <DEDUP_REMOVED lines=12> */
[----:B-----5:R-:W-:Y:S01]  /*34d0*/  IMAD.MOV.U32 R129, RZ, RZ, R64 ;  /* 0x000000ffff817224 */ /* 0x020fe200078e0040 */
[----:B------:R-:W-:Y:S01]  /*34e0*/  CS2R R62, SRZ ;  /* 0x00000000003e7805 */ /* 0x000fe2000001ff00 */
[----:B------:R-:W-:Y:S01]  /*34f0*/  IMAD.MOV.U32 R128, RZ, RZ, R65 ;  /* 0x000000ffff807224 */ /* 0x000fe200078e0041 */
[----:B------:R-:W-:Y:S06]  /*3500*/  @P4 BRA `(.L_x_4708) ;  /* 0x0000000000a04947 */ /* 0x000fec0003800000 */
        /* <DEDUP_REMOVED lines=40> */
.L_x_4708:
[----:B------:R-:W-:Y:S05]  /*3790*/  BSYNC B1 ;  /* 0x0000000000017941 */ /* 0x000fea0003800000 */
.L_x_4707:
[----:B01----:R-:W2:Y:S01]  /*37a0*/  LDL R32, [R1+0x3c] ;  /* 0x00003c0001207983 */ /* 0x003ea20000100800 */
[----:B------:R-:W-:Y:S01]  /*37b0*/  IMAD.MOV.U32 R33, RZ, RZ, R69 ;  /* 0x000000ffff217224 */ /* 0x000fe200078e0045 */
[----:B------:R-:W-:Y:S01]  /*37c0*/  MOV R35, R73 ;  /* 0x0000004900237202 */ /* 0x000fe20000000f00 */
[----:B------:R-:W-:Y:S01]  /*37d0*/  IMAD.MOV.U32 R34, RZ, RZ, R72 ;  /* 0x000000ffff227224 */ /* 0x000fe200078e0048 */
[----:B------:R-:W-:Y:S02]  /*37e0*/  PRMT R157, R129, 0x5410, R128 ;  /* 0x00005410819d7816 */ /* 0x000fe40000000080 */
[----:B------:R-:W-:Y:S01]  /*37f0*/  PRMT R159, R159, 0x5410, R33 ;  /* 0x000054109f9f7816 */ /* 0x000fe20000000021 */
[----:B------:R-:W-:Y:S01]  /*3800*/  IMAD.MOV.U32 R33, RZ, RZ, R76 ;  /* 0x000000ffff217224 */ /* 0x000fe200078e004c */
[----:B------:R-:W-:Y:S01]  /*3810*/  PRMT R162, R35, 0x5410, R34 ;  /* 0x0000541023a27816 */ /* 0x000fe20000000022 */
[----:B------:R-:W-:Y:S02]  /*3820*/  IMAD.MOV.U32 R34, RZ, RZ, R77 ;  /* 0x000000ffff227224 */ /* 0x000fe400078e004d */
[----:B------:R-:W-:-:S03]  /*3830*/  IMAD.MOV.U32 R35, RZ, RZ, R84 ;  /* 0x000000ffff237224 */ /* 0x000fc600078e0054 */
[----:B------:R-:W-:Y:S01]  /*3840*/  PRMT R164, R33, 0x5410, R34 ;  /* 0x0000541021a47816 */ /* 0x000fe20000000022 */
[----:B------:R-:W-:Y:S02]  /*3850*/  IMAD.MOV.U32 R33, RZ, RZ, R114 ;  /* 0x000000ffff217224 */ /* 0x000fe400078e0072 */
[----:B------:R-:W-:-:S03]  /*3860*/  IMAD.MOV.U32 R34, RZ, RZ, R115 ;  /* 0x000000ffff227224 */ /* 0x000fc600078e0073 */
[----:B------:R-:W-:Y:S01]  /*3870*/  PRMT R153, R33, 0x7610, R153 ;  /* 0x0000761021997816 */ /* 0x000fe20000000099 */
[----:B------:R-:W-:Y:S01]  /*3880*/  IMAD.MOV.U32 R33, RZ, RZ, R74 ;  /* 0x000000ffff217224 */ /* 0x000fe200078e004a */
[----:B------:R-:W-:Y:S01]  /*3890*/  PRMT R166, R34, 0x7610, R166 ;  /* 0x0000761022a67816 */ /* 0x000fe200000000a6 */
[----:B------:R-:W-:-:S05]  /*38a0*/  IMAD.MOV.U32 R34, RZ, RZ, R71 ;  /* 0x000000ffff227224 */ /* 0x000fca00078e0047 */
[----:B------:R-:W-:Y:S01]  /*38b0*/  PRMT R160, R34, 0x7610, R160 ;  /* 0x0000761022a07816 */ /* 0x000fe200000000a0 */
[----:B------:R-:W-:Y:S01]  /*38c0*/  IMAD.MOV.U32 R34, RZ, RZ, R86 ;  /* 0x000000ffff227224 */ /* 0x000fe200078e0056 */
[----:B--2---:R-:W-:Y:S01]  /*38d0*/  R2UR UR4, R32 ;  /* 0x00000000200472ca */ /* 0x004fe200000e0000 */
[----:B------:R-:W-:-:S05]  /*38e0*/  IMAD.MOV.U32 R32, RZ, RZ, R68 ;  /* 0x000000ffff207224 */ /* 0x000fca00078e0044 */
[----:B------:R-:W-:Y:S01]  /*38f0*/  PRMT R161, R161, 0x5410, R32 ;  /* 0x00005410a1a17816 */ /* 0x000fe20000000020 */
[----:B------:R-:W-:-:S05]  /*3900*/  IMAD.MOV.U32 R32, RZ, RZ, R85 ;  /* 0x000000ffff207224 */ /* 0x000fca00078e0055 */
[----:B------:R-:W-:Y:S01]  /*3910*/  PRMT R165, R35, 0x5410, R32 ;  /* 0x0000541023a57816 */ /* 0x000fe20000000020 */
[----:B------:R-:W-:Y:S01]  /*3920*/  IMAD.MOV.U32 R35, RZ, RZ, R66 ;  /* 0x000000ffff237224 */ /* 0x000fe200078e0042 */
[----:B------:R-:W-:Y:S01]  /*3930*/  UISETP.NE.AND UP0, UPT, UR4, 0x3, UPT ;  /* 0x000000030400788c */ /* 0x000fe2000bf05270 */
[----:B------:R-:W-:-:S05]  /*3940*/  IMAD.MOV.U32 R32, RZ, RZ, R67 ;  /* 0x000000ffff207224 */ /* 0x000fca00078e0043 */
[----:B------:R-:W-:Y:S01]  /*3950*/  PRMT R158, R35, 0x5410, R32 ;  /* 0x00005410239e7816 */ /* 0x000fe20000000020 */
[----:B------:R-:W-:Y:S01]  /*3960*/  IMAD.MOV.U32 R32, RZ, RZ, R75 ;  /* 0x000000ffff207224 */ /* 0x000fe200078e004b */
[----:B------:R-:W-:Y:S02]  /*3970*/  MOV R35, R70 ;  /* 0x0000004600237202 */ /* 0x000fe40000000f00 */
[----:B------:R-:W-:Y:S02]  /*3980*/  PLOP3.LUT P2, PT, PT, PT, UP0, 0x80, 0x0 ;  /* 0x000000000000781c */ /* 0x000fe40003f4f008 */
[----:B------:R-:W-:Y:S01]  /*3990*/  PRMT R161, R35, 0x7610, R161 ;  /* 0x0000761023a17816 */ /* 0x000fe200000000a1 */
[----:B------:R-:W-:Y:S01]  /*39a0*/  IMAD.MOV.U32 R35, RZ, RZ, R87 ;  /* 0x000000ffff237224 */ /* 0x000fe200078e0057 */
[----:B------:R-:W-:Y:S01]  /*39b0*/  PRMT R163, R32, 0x5410, R33 ;  /* 0x0000541020a37816 */ /* 0x000fe20000000021 */
[----:B------:R-:W-:Y:S02]  /*39c0*/  IMAD.MOV.U32 R32, RZ, RZ, R78 ;  /* 0x000000ffff207224 */ /* 0x000fe400078e004e */
[----:B------:R-:W-:Y:S01]  /*39d0*/  IMAD.MOV.U32 R33, RZ, RZ, R79 ;  /* 0x000000ffff217224 */ /* 0x000fe200078e004f */
[----:B------:R-:W-:Y:S01]  /*39e0*/  PRMT R168, R35, 0x7610, R168 ;  /* 0x0000761023a87816 */ /* 0x000fe200000000a8 */
[----:B-----5:R-:W-:Y:S01]  /*39f0*/  IMAD.MOV.U32 R35, RZ, RZ, R40 ;  /* 0x000000ffff237224 */ /* 0x020fe200078e0028 */
        /* <DEDUP_REMOVED lines=40> */
[----:B------:R-:W-:Y:S02]  /*3c80*/  PRMT R159, R32, 0x7610, R159 ;  /* 0x00007610209f7816 */ /* 0x000fe4000000009f */
[----:B------:R-:W-:Y:S01]  /*3c90*/  PRMT R160, R160, 0x5410, R33 ;  /* 0x00005410a0a07816 */ /* 0x000fe20000000021 */
[----:B------:R-:W-:Y:S06]  /*3ca0*/  @!P2 BRA `(.L_x_4709) ;  /* 0x000000000004a947 */ /* 0x000fec0003800000 */
[----:B------:R-:W-:Y:S01]  /*3cb0*/  BPT.TRAP 0x1 ;  /* 0x000000040000795c */ /* 0x000fe20000300000 */
.L_x_4709:
[----:B------:R-:W-:Y:S01]  /*3cc0*/  IMAD R88, R16, 0x8, R2 ;  /* 0x0000000810587824 */ /* 0x000fe200078e0202 */
[----:B------:R-:W-:Y:S01]  /*3cd0*/  SHF.L.U32 R89, R200, 0x1f, RZ ;  /* 0x0000001fc8597819 */ /* 0x000fe200000006ff */
[----:B------:R-:W-:Y:S03]  /*3ce0*/  BSSY B1, `(.L_x_4710) ;  /* 0x0000003000017945 */ /* 0x000fe60003800000 */
[----:B------:R-:W0:Y:S02]  /*3cf0*/  SYNCS.PHASECHK.TRANS64.TRYWAIT P5, [R88+URZ+0x30890], R89 ;  /* 0x03089059580075a7 */ /* 0x000e2400080a017f */
[----:B0-----:R-:W-:Y:S05]  /*3d00*/  @!P5 BRA `(.L_x_4711) ;  /* 0x000002a000d0d947 */ /* 0x001fea0003800000 */
.L_x_5168:
[----:B------:R-:W-:Y:S05]  /*3d10*/  BSYNC B1 ;  /* 0x0000000000017941 */ /* 0x000fea0003800000 */
.L_x_4710:
        /* <DEDUP_REMOVED lines=9> */
[--C-:B------:R-:W-:Y:S01]  /*3db0*/  SHF.R.U64 R130, R114, 0x10, R115.reuse ;  /* 0x0000001072827819 */ /* 0x100fe20000001273 */
[--C-:B--2---:R-:W-:Y:S01]  /*3dc0*/  HADD2.F32 R148, -RZ, R33.reuse.H0_H0 ;  /* 0x20000021ff947230 */ /* 0x104fe20000004100 */
[----:B------:R-:W-:Y:S02]  /*3dd0*/  SHF.R.U32.HI R114, RZ, 0x10, R115 ;  /* 0x00000010ff727819 */ /* 0x000fe40000011673 */
[--C-:B------:R-:W-:Y:S01]  /*3de0*/  SHF.R.U64 R115, R126, 0x10, R127.reuse ;  /* 0x000000107e737819 */ /* 0x100fe2000000127f */
[----:B------:R-:W-:Y:S01]  /*3df0*/  HADD2.F32 R130, -RZ, R130.H0_H0 ;  /* 0x20000082ff827230 */ /* 0x000fe20000004100 */
[----:B------:R-:W-:Y:S01]  /*3e00*/  SHF.R.U32.HI R126, RZ, 0x10, R127 ;  /* 0x00000010ff7e7819 */ /* 0x000fe2000001167f */
[----:B------:R-:W-:Y:S02]  /*3e10*/  HADD2.F32 R127, -RZ, R33.H1_H1 ;  /* 0x30000021ff7f7230 */ /* 0x000fe40000004100 */
[----:B------:R-:W-:Y:S02]  /*3e20*/  HADD2.F32 R115, -RZ, R115.H0_H0 ;  /* 0x20000073ff737230 */ /* 0x000fe40000004100 */
[----:B------:R-:W-:-:S03]  /*3e30*/  HADD2.F32 R114, -RZ, R114.H0_H0 ;  /* 0x20000072ff727230 */ /* 0x000fc60000004100 */
[-C--:B------:R-:W-:Y:S01]  /*3e40*/  FMUL.FTZ R33, R127, R115.reuse ;  /* 0x000000737f217220 */ /* 0x080fe20000410000 */
[----:B------:R-:W-:-:S03]  /*3e50*/  FMUL.FTZ R115, R148, R115 ;  /* 0x0000007394737220 */ /* 0x000fc60000410000 */
[-C--:B------:R-:W-:Y:S01]  /*3e60*/  FFMA.FTZ R33, R148, R130.reuse, -R33 ;  /* 0x0000008294217223 */ /* 0x080fe20000010821 */
[----:B------:R-:W-:Y:S01]  /*3e70*/  FFMA.FTZ R115, R127, R130, R115 ;  /* 0x000000827f737223 */ /* 0x000fe20000010073 */
[----:B------:R-:W-:Y:S02]  /*3e80*/  HADD2.F32 R127, -RZ, R126.H0_H0 ;  /* 0x2000007eff7f7230 */ /* 0x000fe40000004100 */
[--C-:B------:R-:W-:Y:S02]  /*3e90*/  HADD2.F32 R126, -RZ, R35.reuse.H1_H1 ;  /* 0x30000023ff7e7230 */ /* 0x100fe40000004100 */
[----:B------:R-:W-:Y:S01]  /*3ea0*/  HADD2.F32 R130, -RZ, R35.H0_H0 ;  /* 0x20000023ff827230 */ /* 0x000fe20000004100 */
[----:B------:R-:W-:Y:S02]  /*3eb0*/  F2FP.F16.F32.PACK_AB R33, R115, R33 ;  /* 0x000000217321723e */ /* 0x000fe400000000ff */
[-C--:B------:R-:W-:Y:S02]  /*3ec0*/  FMUL.FTZ R35, R126, R127.reuse ;  /* 0x0000007f7e237220 */ /* 0x080fe40000410000 */
[----:B------:R-:W-:-:S02]  /*3ed0*/  FMUL.FTZ R127, R130, R127 ;  /* 0x0000007f827f7220 */ /* 0x000fc40000410000 */
[-C--:B------:R-:W-:Y:S01]  /*3ee0*/  FFMA.FTZ R35, R130, R114.reuse, -R35 ;  /* 0x0000007282237223 */ /* 0x080fe20000010823 */
[--C-:B------:R-:W-:Y:S02]  /*3ef0*/  HADD2.F32 R130, -RZ, R153.reuse.H1_H1 ;  /* 0x30000099ff827230 */ /* 0x100fe40000004100 */
[----:B------:R-:W-:Y:S01]  /*3f00*/  FFMA.FTZ R114, R126, R114, R127 ;  /* 0x000000727e727223 */ /* 0x000fe2000001007f */
[----:B------:R-:W-:Y:S02]  /*3f10*/  IMAD.MOV.U32 R126, RZ, RZ, R34 ;  /* 0x000000ffff7e7224 */ /* 0x000fe400078e0022 */
[--C-:B------:R-:W-:Y:S02]  /*3f20*/  HADD2.F32 R34, -RZ, R32.reuse.H0_H0 ;  /* 0x20000020ff227230 */ /* 0x100fe40000004100 */
[----:B------:R-:W-:Y:S01]  /*3f30*/  HADD2.F32 R32, -RZ, R32.H1_H1 ;  /* 0x30000020ff207230 */ /* 0x000fe20000004100 */
[----:B------:R-:W-:Y:S01]  /*3f40*/  F2FP.F16.F32.PACK_AB R35, R114, R35 ;  /* 0x000000237223723e */ /* 0x000fe200000000ff */
[----:B------:R-:W-:-:S02]  /*3f50*/  HADD2.F32 R127, -RZ, R153.H0_H0 ;  /* 0x20000099ff7f7230 */ /* 0x000fc40000004100 */
[----:B------:R-:W-:Y:S02]  /*3f60*/  HADD2.F32 R153, -RZ, R168.H1_H1 ;  /* 0x300000a8ff997230 */ /* 0x000fe40000004100 */
[-C--:B------:R-:W-:Y:S01]  /*3f70*/  FMUL.FTZ R148, R32, R130.reuse ;  /* 0x0000008220947220 */ /* 0x080fe20000410000 */
[----:B------:R-:W-:-:S03]  /*3f80*/  FMUL.FTZ R130, R34, R130 ;  /* 0x0000008222827220 */ /* 0x000fc60000410000 */
[-C--:B------:R-:W-:Y:S01]  /*3f90*/  FFMA.FTZ R34, R34, R127.reuse, -R148 ;  /* 0x0000007f22227223 */ /* 0x080fe20000010894 */
[----:B------:R-:W-:Y:S01]  /*3fa0*/  FFMA.FTZ R32, R32, R127, R130 ;  /* 0x0000007f20207223 */ /* 0x000fe20000010082 */
[--C-:B------:R-:W-:Y:S02]  /*3fb0*/  HADD2.F32 R130, -RZ, R126.reuse.H0_H0 ;  /* 0x2000007eff827230 */ /* 0x100fe40000004100 */
[----:B------:R-:W-:Y:S02]  /*3fc0*/  HADD2.F32 R126, -RZ, R126.H1_H1 ;  /* 0x3000007eff7e7230 */ /* 0x000fe40000004100 */
[----:B------:R-:W-:Y:S01]  /*3fd0*/  HADD2.F32 R127, -RZ, R166.H0_H0 ;  /* 0x200000a6ff7f7230 */ /* 0x000fe20000004100 */
[----:B------:R-:W-:Y:S02]  /*3fe0*/  F2FP.F16.F32.PACK_AB R32, R32, R34 ;  /* 0x000000222020723e */ /* 0x000fe400000000ff */
[-C--:B------:R-:W-:Y:S01]  /*3ff0*/  FMUL.FTZ R148, R126, R153.reuse ;  /* 0x000000997e947220 */ /* 0x080fe20000410000 */
[----:B------:R-:W-:-:S03]  /*4000*/  FMUL.FTZ R153, R130, R153 ;  /* 0x0000009982997220 */ /* 0x000fc60000410000 */
[-C--:B------:R-:W-:Y:S01]  /*4010*/  FFMA.FTZ R148, R130, R127.reuse, -R148 ;  /* 0x0000007f82947223 */ /* 0x080fe20000010894 */
[----:B------:R-:W-:-:S05]  /*4020*/  FFMA.FTZ R153, R126, R127, R153 ;  /* 0x0000007f7e997223 */ /* 0x000fca0000010099 */
[----:B------:R-:W-:-:S05]  /*4030*/  F2FP.F16.F32.PACK_AB R148, R153, R148 ;  /* 0x000000949994723e */ /* 0x000fca00000000ff */
[----:B------:R-:W-:-:S07]  /*4040*/  IMAD.MOV.U32 R34, RZ, RZ, R148 ;  /* 0x000000ffff227224 */ /* 0x000fce00078e0094 */
.L_x_4717:
[----:B------:R-:W-:Y:S05]  /*4050*/  BSYNC B3 ;  /* 0x0000000000037941 */ /* 0x000fea0003800000 */
.L_x_4716:
[----:B--2---:R1:W-:Y:S02]  /*4060*/  STG.E.128 desc[UR46][R38.64], R32 ;  /* 0x0000002026007986 */ /* 0x0043e4000c101d2e */
.L_x_4715:
[----:B------:R-:W-:Y:S05]  /*4070*/  BSYNC B2 ;  /* 0x0000000000027941 */ /* 0x000fea0003800000 */
.L_x_4714:
        /* <DEDUP_REMOVED lines=9> */
[----:B------:R-:W-:Y:S01]  /*4110*/  SHF.R.U64 R84, R84, 0x10, R85 ;  /* 0x0000001054547819 */ /* 0x000fe20000001255 */
[----:B------:R-:W-:Y:S02]  /*4120*/  HADD2.F32 R126, -RZ, R168.H0_H0 ;  /* 0x200000a8ff7e7230 */ /* 0x000fe40000004100 */
        /* <DEDUP_REMOVED lines=20> */
[----:B------:R-:W-:Y:S02]  /*4270*/  HADD2.F32 R86, -RZ, R167.H1_H1 ;  /* 0x300000a7ff567230 */ /* 0x000fe40000004100 */
        /* <DEDUP_REMOVED lines=23> */
.L_x_4721:
[----:B------:R-:W-:Y:S05]  /*43f0*/  BSYNC B3 ;  /* 0x0000000000037941 */ /* 0x000fea0003800000 */
.L_x_4720:
[----:B--2---:R2:W-:Y:S02]  /*4400*/  STG.E.128 desc[UR46][R38.64+0x40], R32 ;  /* 0x0000402026007986 */ /* 0x0045e4000c101d2e */
.L_x_4719:
[----:B------:R-:W-:Y:S05]  /*4410*/  BSYNC B2 ;  /* 0x0000000000027941 */ /* 0x000fea0003800000 */
.L_x_4718:
        /* <DEDUP_REMOVED lines=55> */
.L_x_4725:
[----:B------:R-:W-:Y:S05]  /*4790*/  BSYNC B3 ;  /* 0x0000000000037941 */ /* 0x000fea0003800000 */
.L_x_4724:
[----:B--2---:R3:W-:Y:S02]  /*47a0*/  STG.E.128 desc[UR46][R38.64+0x80], R32 ;  /* 0x0000802026007986 */ /* 0x0047e4000c101d2e */
.L_x_4723:
[----:B------:R-:W-:Y:S05]  /*47b0*/  BSYNC B2 ;  /* 0x0000000000027941 */ /* 0x000fea0003800000 */
.L_x_4722:
        /* <DEDUP_REMOVED lines=8> */
[----:B--2---:R-:W-:Y:S01]  /*4840*/  HADD2.F32 R77, -RZ, R35.H0_H0 ;  /* 0x20000023ff4d7230 */ /* 0x004fe20000004100 */
[----:B------:R-:W-:Y:S02]  /*4850*/  SHF.R.U64 R74, R74, 0x10, R75 ;  /* 0x000000104a4a7819 */ /* 0x000fe4000000124b */
[----:B------:R-:W-:Y:S01]  /*4860*/  SHF.R.U32.HI R72, RZ, 0x10, R73 ;  /* 0x00000010ff487819 */ /* 0x000fe20000011649 */
[----:B------:R-:W-:Y:S01]  /*4870*/  IMAD.MOV.U32 R73, RZ, RZ, R33 ;  /* 0x000000ffff497224 */ /* 0x000fe200078e0021 */
[----:B------:R-:W-:Y:S01]  /*4880*/  SHF.R.U32.HI R75, RZ, 0x10, R75 ;  /* 0x00000010ff4b7819 */ /* 0x000fe2000001164b */
[----:B------:R-:W-:Y:S02]  /*4890*/  IMAD.MOV.U32 R33, RZ, RZ, R34 ;  /* 0x000000ffff217224 */ /* 0x000fe400078e0022 */
[----:B------:R-:W-:Y:S02]  /*48a0*/  HADD2.F32 R79, -RZ, R74.H0_H0 ;  /* 0x2000004aff4f7230 */ /* 0x000fe40000004100 */
[----:B------:R-:W-:-:S02]  /*48b0*/  HADD2.F32 R34, -RZ, R75.H0_H0 ;  /* 0x2000004bff227230 */ /* 0x000fc40000004100 */
[--C-:B------:R-:W-:Y:S02]  /*48c0*/  HADD2.F32 R75, -RZ, R73.reuse.H1_H1 ;  /* 0x30000049ff4b7230 */ /* 0x100fe40000004100 */
[----:B------:R-:W-:Y:S02]  /*48d0*/  HADD2.F32 R78, -RZ, R73.H0_H0 ;  /* 0x20000049ff4e7230 */ /* 0x000fe40000004100 */
        /* <DEDUP_REMOVED lines=10> */
[----:B------:R-:W-:Y:S02]  /*4980*/  HADD2.F32 R75, -RZ, R163.H1_H1 ;  /* 0x300000a3ff4b7230 */ /* 0x000fe40000004100 */
[----:B------:R-:W-:Y:S01]  /*4990*/  FFMA.FTZ R74, R74, R73, R79 ;  /* 0x000000494a4a7223 */ /* 0x000fe2000001004f */
[--C-:B------:R-:W-:Y:S01]  /*49a0*/  HADD2.F32 R77, -RZ, R32.reuse.H1_H1 ;  /* 0x30000020ff4d7230 */ /* 0x100fe20000004100 */
[----:B------:R-:W-:Y:S01]  /*49b0*/  F2FP.F16.F32.PACK_AB R34, R35, R34 ;  /* 0x000000222322723e */ /* 0x000fe200000000ff */
[----:B------:R-:W-:-:S02]  /*49c0*/  HADD2.F32 R78, -RZ, R32.H0_H0 ;  /* 0x20000020ff4e7230 */ /* 0x000fc40000004100 */
[----:B------:R-:W-:Y:S01]  /*49d0*/  HADD2.F32 R73, -RZ, R163.H0_H0 ;  /* 0x200000a3ff497230 */ /* 0x000fe20000004100 */
[----:B------:R-:W-:Y:S01]  /*49e0*/  F2FP.F16.F32.PACK_AB R72, R74, R72 ;  /* 0x000000484a48723e */ /* 0x000fe200000000ff */
[--C-:B------:R-:W-:Y:S02]  /*49f0*/  HADD2.F32 R32, -RZ, R33.reuse.H1_H1 ;  /* 0x30000021ff207230 */ /* 0x100fe40000004100 */
[-C--:B------:R-:W-:Y:S01]  /*4a00*/  FMUL.FTZ R85, R78, R75.reuse ;  /* 0x0000004b4e557220 */ /* 0x080fe20000410000 */
[----:B------:R-:W-:Y:S02]  /*4a10*/  HADD2.F32 R84, -RZ, R33.H0_H0 ;  /* 0x20000021ff547230 */ /* 0x000fe40000004100 */
[----:B------:R-:W-:Y:S01]  /*4a20*/  FMUL.FTZ R33, R77, R75 ;  /* 0x0000004b4d217220 */ /* 0x000fe20000410000 */
[--C-:B------:R-:W-:Y:S02]  /*4a30*/  HADD2.F32 R76, -RZ, R162.reuse.H1_H1 ;  /* 0x300000a2ff4c7230 */ /* 0x100fe40000004100 */
[----:B------:R-:W-:Y:S01]  /*4a40*/  FMUL.FTZ R75, R32, R73 ;  /* 0x00000049204b7220 */ /* 0x000fe20000410000 */
[----:B------:R-:W-:-:S02]  /*4a50*/  HADD2.F32 R79, -RZ, R162.H0_H0 ;  /* 0x200000a2ff4f7230 */ /* 0x000fc40000004100 */
[----:B------:R-:W-:Y:S01]  /*4a60*/  FMUL.FTZ R73, R84, R73 ;  /* 0x0000004954497220 */ /* 0x000fe20000410000 */
[----:B------:R-:W-:Y:S02]  /*4a70*/  IMAD.MOV.U32 R35, RZ, RZ, R72 ;  /* 0x000000ffff237224 */ /* 0x000fe400078e0048 */
[-C--:B------:R-:W-:Y:S01]  /*4a80*/  FFMA.FTZ R33, R78, R76.reuse, -R33 ;  /* 0x0000004c4e217223 */ /* 0x080fe20000010821 */
[----:B------:R-:W-:Y:S01]  /*4a90*/  FFMA.FTZ R85, R77, R76, R85 ;  /* 0x0000004c4d557223 */ /* 0x000fe20000010055 */
[-C--:B------:R-:W-:Y:S01]  /*4aa0*/  FFMA.FTZ R75, R84, R79.reuse, -R75 ;  /* 0x0000004f544b7223 */ /* 0x080fe2000001084b */
[----:B------:R-:W-:-:S03]  /*4ab0*/  FFMA.FTZ R73, R32, R79, R73 ;  /* 0x0000004f20497223 */ /* 0x000fc60000010049 */
[----:B------:R-:W-:Y:S02]  /*4ac0*/  F2FP.F16.F32.PACK_AB R33, R85, R33 ;  /* 0x000000215521723e */ /* 0x000fe400000000ff */
[----:B------:R-:W-:-:S03]  /*4ad0*/  F2FP.F16.F32.PACK_AB R73, R73, R75 ;  /* 0x0000004b4949723e */ /* 0x000fc600000000ff */
[----:B------:R-:W-:Y:S02]  /*4ae0*/  IMAD.MOV.U32 R32, RZ, RZ, R33 ;  /* 0x000000ffff207224 */ /* 0x000fe400078e0021 */
[----:B------:R-:W-:Y:S01]  /*4af0*/  IMAD.MOV.U32 R33, RZ, RZ, R34 ;  /* 0x000000ffff217224 */ /* 0x000fe200078e0022 */
[----:B------:R-:W-:-:S07]  /*4b00*/  MOV R34, R73 ;  /* 0x0000004900227202 */ /* 0x000fce0000000f00 */
.L_x_4729:
[----:B------:R-:W-:Y:S05]  /*4b10*/  BSYNC B3 ;  /* 0x0000000000037941 */ /* 0x000fea0003800000 */
.L_x_4728:
[----:B--2---:R4:W-:Y:S02]  /*4b20*/  STG.E.128 desc[UR46][R38.64+0xc0], R32 ;  /* 0x0000c02026007986 */ /* 0x0049e4000c101d2e */
.L_x_4727:
[----:B------:R-:W-:Y:S05]  /*4b30*/  BSYNC B2 ;  /* 0x0000000000027941 */ /* 0x000fea0003800000 */
.L_x_4726:
        /* <DEDUP_REMOVED lines=51> */
.L_x_4733:
[----:B------:R-:W-:Y:S05]  /*4e70*/  BSYNC B3 ;  /* 0x0000000000037941 */ /* 0x000fea0003800000 */
.L_x_4732:
[----:B--2---:R1:W-:Y:S02]  /*4e80*/  STG.E.128 desc[UR46][R38.64+0x100], R32 ;  /* 0x0001002026007986 */ /* 0x0043e4000c101d2e */
.L_x_4731:
[----:B------:R-:W-:Y:S05]  /*4e90*/  BSYNC B2 ;  /* 0x0000000000027941 */ /* 0x000fea0003800000 */
.L_x_4730:
        /* <DEDUP_REMOVED lines=26> */
[----:B------:R-:W-:-:S02]  /*5040*/  HADD2.F32 R35, -RZ, R158.H0_H0 ;  /* 0x2000009eff237230 */ /* 0x000fc40000004100 */
[----:B------:R-:W-:Y:S02]  /*5050*/  HADD2.F32 R32, -RZ, R32.H0_H0 ;  /* 0x20000020ff207230 */ /* 0x000fe40000004100 */
[----:B------:R-:W-:Y:S01]  /*5060*/  FFMA.FTZ R67, R69, R70, R67 ;  /* 0x0000004645437223 */ /* 0x000fe20000010043 */
        /* <DEDUP_REMOVED lines=9> */
[----:B------:R-:W-:Y:S01]  /*5100*/  FMUL.FTZ R158, R34, R158 ;  /* 0x0000009e229e7220 */ /* 0x000fe20000410000 */
[-C--:B------:R-:W-:Y:S01]  /*5110*/  FFMA.FTZ R69, R32, R33.reuse, -R69 ;  /* 0x0000002120457223 */ /* 0x080fe20000010845 */
[----:B------:R-:W-:Y:S01]  /*5120*/  FFMA.FTZ R70, R64, R33, R70 ;  /* 0x0000002140467223 */ /* 0x000fe20000010046 */
[-C--:B------:R-:W-:Y:S01]  /*5130*/  FFMA.FTZ R35, R34, R157.reuse, -R35 ;  /* 0x0000009d22237223 */ /* 0x080fe20000010823 */
[----:B------:R-:W-:Y:S01]  /*5140*/  FFMA.FTZ R158, R68, R157, R158 ;  /* 0x0000009d449e7223 */ /* 0x000fe2000001009e */
[----:B------:R-:W-:Y:S02]  /*5150*/  F2FP.F16.F32.PACK_AB R33, R71, R65 ;  /* 0x000000414721723e */ /* 0x000fe400000000ff */
[----:B------:R-:W-:-:S02]  /*5160*/  F2FP.F16.F32.PACK_AB R32, R70, R69 ;  /* 0x000000454620723e */ /* 0x000fc400000000ff */
[----:B------:R-:W-:Y:S01]  /*5170*/  F2FP.F16.F32.PACK_AB R34, R158, R35 ;  /* 0x000000239e22723e */ /* 0x000fe200000000ff */
[----:B------:R-:W-:-:S07]  /*5180*/  IMAD.MOV.U32 R35, RZ, RZ, R66 ;  /* 0x000000ffff237224 */ /* 0x000fce00078e0042 */
.L_x_4735:
[----:B------:R-:W-:Y:S05]  /*5190*/  BSYNC B2 ;  /* 0x0000000000027941 */ /* 0x000fea0003800000 */
.L_x_4734:
[----:B--2---:R1:W-:Y:S02]  /*51a0*/  STG.E.128 desc[UR46][R38.64+0x140], R32 ;  /* 0x0001402026007986 */ /* 0x0043e4000c101d2e */
.L_x_4713:
[----:B------:R-:W-:Y:S05]  /*51b0*/  BSYNC B1 ;  /* 0x0000000000017941 */ /* 0x000fea0003800000 */
.L_x_4712:
        /* <DEDUP_REMOVED lines=9> */
[----:B--2---:R-:W-:Y:S01]  /*5250*/  HADD2.F32 R62, -RZ, R33.H0_H0 ;  /* 0x20000021ff3e7230 */ /* 0x004fe20000004100 */
[--C-:B------:R-:W-:Y:S01]  /*5260*/  SHF.R.U64 R39, R60, 0x10, R61.reuse ;  /* 0x000000103c277819 */ /* 0x100fe2000000123d */
[----:B------:R-:W-:Y:S01]  /*5270*/  HADD2.F32 R159, -RZ, R159.H0_H0 ;  /* 0x2000009fff9f7230 */ /* 0x000fe20000004100 */
        /* <DEDUP_REMOVED lines=22> */
[--C-:B------:R-:W-:Y:S02]  /*53e0*/  HADD2.F32 R32, -RZ, R34.reuse.H1_H1 ;  /* 0x30000022ff207230 */ /* 0x100fe40000004100 */
[----:B------:R-:W-:Y:S02]  /*53f0*/  HADD2.F32 R34, -RZ, R34.H0_H0 ;  /* 0x20000022ff227230 */ /* 0x000fe40000004100 */
[----:B------:R-:W-:Y:S01]  /*5400*/  FMUL.FTZ R63, R64, R159 ;  /* 0x0000009f403f7220 */ /* 0x000fe20000410000 */
[----:B------:R-:W-:-:S02]  /*5410*/  HADD2.F32 R39, -RZ, R155.H0_H0 ;  /* 0x2000009bff277230 */ /* 0x000fc40000004100 */
[----:B------:R-:W-:Y:S01]  /*5420*/  FMUL.FTZ R159, R62, R159 ;  /* 0x0000009f3e9f7220 */ /* 0x000fe20000410000 */
[----:B------:R-:W-:Y:S02]  /*5430*/  HADD2.F32 R155, -RZ, R155.H1_H1 ;  /* 0x3000009bff9b7230 */ /* 0x000fe40000004100 */
[-C--:B------:R-:W-:Y:S01]  /*5440*/  FMUL.FTZ R65, R32, R61.reuse ;  /* 0x0000003d20417220 */ /* 0x080fe20000410000 */
[----:B------:R-:W-:Y:S01]  /*5450*/  FMUL.FTZ R61, R34, R61 ;  /* 0x0000003d223d7220 */ /* 0x000fe20000410000 */
[-C--:B------:R-:W-:Y:S01]  /*5460*/  FFMA.FTZ R63, R62, R39.reuse, -R63 ;  /* 0x000000273e3f7223 */ /* 0x080fe2000001083f */
[----:B------:R-:W-:Y:S01]  /*5470*/  FFMA.FTZ R64, R64, R39, R159 ;  /* 0x0000002740407223 */ /* 0x000fe2000001009f */
[-C--:B------:R-:W-:Y:S01]  /*5480*/  FFMA.FTZ R65, R34, R155.reuse, -R65 ;  /* 0x0000009b22417223 */ /* 0x080fe20000010841 */
[----:B------:R-:W-:Y:S01]  /*5490*/  FFMA.FTZ R32, R32, R155, R61 ;  /* 0x0000009b20207223 */ /* 0x000fe2000001003d */
[----:B------:R-:W-:Y:S02]  /*54a0*/  F2FP.F16.F32.PACK_AB R35, R60, R35 ;  /* 0x000000233c23723e */ /* 0x000fe400000000ff */
[----:B------:R-:W-:-:S02]  /*54b0*/  F2FP.F16.F32.PACK_AB R64, R64, R63 ;  /* 0x0000003f4040723e */ /* 0x000fc400000000ff */
[----:B------:R-:W-:Y:S02]  /*54c0*/  F2FP.F16.F32.PACK_AB R34, R32, R65 ;  /* 0x000000412022723e */ /* 0x000fe400000000ff */
[----:B------:R-:W-:-:S07]  /*54d0*/  MOV R32, R64 ;  /* 0x0000004000207202 */ /* 0x000fce0000000f00 */
.L_x_4740:
[----:B------:R-:W-:Y:S05]  /*54e0*/  BSYNC B2 ;  /* 0x0000000000027941 */ /* 0x000fea0003800000 */
.L_x_4739:
[----:B--2---:R1:W-:Y:S02]  /*54f0*/  STG.E.128 desc[UR46][R36.64], R32 ;  /* 0x0000002024007986 */ /* 0x0043e4000c101d2e */
.L_x_4738:
[----:B------:R-:W-:Y:S05]  /*5500*/  BSYNC B1 ;  /* 0x0000000000017941 */ /* 0x000fea0003800000 */
.L_x_4737:
        /* <DEDUP_REMOVED lines=10> */
[----:B------:R-:W-:Y:S01]  /*55b0*/  IMAD.MOV.U32 R38, RZ, RZ, R32 ;  /* 0x000000ffff267224 */ /* 0x000fe200078e0020 */
[----:B------:R-:W-:Y:S01]  /*55c0*/  SHF.R.U32.HI R60, RZ, 0x10, R59 ;  /* 0x00000010ff3c7819 */ /* 0x000fe2000001163b */
[--C-:B------:R-:W-:Y:S01]  /*55d0*/  HADD2.F32 R35, -RZ, R33.reuse.H1_H1 ;  /* 0x30000021ff237230 */ /* 0x100fe20000004100 */
[----:B------:R-:W-:Y:S01]  /*55e0*/  SHF.R.U32.HI R61, RZ, 0x10, R57 ;  /* 0x00000010ff3d7819 */ /* 0x000fe20000011639 */
[----:B------:R-:W-:Y:S02]  /*55f0*/  HADD2.F32 R59, -RZ, R56.H0_H0 ;  /* 0x20000038ff3b7230 */ /* 0x000fe40000004100 */
        /* <DEDUP_REMOVED lines=34> */
.L_x_4744:
[----:B------:R-:W-:Y:S05]  /*5820*/  BSYNC B2 ;  /* 0x0000000000027941 */ /* 0x000fea0003800000 */
.L_x_4743:
[----:B--2---:R1:W-:Y:S02]  /*5830*/  STG.E.128 desc[UR46][R36.64+0x40], R32 ;  /* 0x0000402024007986 */ /* 0x0043e4000c101d2e */
.L_x_4742:
[----:B------:R-:W-:Y:S05]  /*5840*/  BSYNC B1 ;  /* 0x0000000000017941 */ /* 0x000fea0003800000 */
.L_x_4741:
        /* <DEDUP_REMOVED lines=28> */
[--C-:B------:R-:W-:Y:S02]  /*5a10*/  HADD2.F32 R39, -RZ, R145.reuse.H0_H0 ;  /* 0x20000091ff277230 */ /* 0x100fe40000004100 */
[----:B------:R-:W-:Y:S01]  /*5a20*/  FFMA.FTZ R60, R35, R54, -R60 ;  /* 0x00000036233c7223 */ /* 0x000fe2000001083c */
[----:B------:R-:W-:Y:S02]  /*5a30*/  HADD2.F32 R32, -RZ, R32.H0_H0 ;  /* 0x20000020ff207230 */ /* 0x000fe40000004100 */
[----:B------:R-:W-:Y:S02]  /*5a40*/  HADD2.F32 R145, -RZ, R145.H1_H1 ;  /* 0x30000091ff917230 */ /* 0x000fe40000004100 */
[----:B------:R-:W-:Y:S01]  /*5a50*/  FMUL.FTZ R53, R33, R39 ;  /* 0x0000002721357220 */ /* 0x000fe20000410000 */
[----:B------:R-:W-:-:S02]  /*5a60*/  HADD2.F32 R34, -RZ, R38.H1_H1 ;  /* 0x30000026ff227230 */ /* 0x000fc40000004100 */
[----:B------:R-:W-:Y:S01]  /*5a70*/  FMUL.FTZ R52, R32, R39 ;  /* 0x0000002720347220 */ /* 0x000fe20000410000 */
[----:B------:R-:W-:Y:S02]  /*5a80*/  HADD2.F32 R38, -RZ, R38.H0_H0 ;  /* 0x20000026ff267230 */ /* 0x000fe40000004100 */
        /* <DEDUP_REMOVED lines=12> */
.L_x_4748:
[----:B------:R-:W-:Y:S05]  /*5b50*/  BSYNC B2 ;  /* 0x0000000000027941 */ /* 0x000fea0003800000 */
.L_x_4747:
[----:B--2---:R1:W-:Y:S02]  /*5b60*/  STG.E.128 desc[UR46][R36.64+0x80], R32 ;  /* 0x0000802024007986 */ /* 0x0043e4000c101d2e */
.L_x_4746:
[----:B------:R-:W-:Y:S05]  /*5b70*/  BSYNC B1 ;  /* 0x0000000000017941 */ /* 0x000fea0003800000 */
.L_x_4745:
        /* <DEDUP_REMOVED lines=48> */
.L_x_4752:
[----:B------:R-:W-:Y:S05]  /*5e80*/  BSYNC B2 ;  /* 0x0000000000027941 */ /* 0x000fea0003800000 */
.L_x_4751:
[----:B--2---:R1:W-:Y:S02]  /*5e90*/  STG.E.128 desc[UR46][R36.64+0xc0], R32 ;  /* 0x0000c02024007986 */ /* 0x0043e4000c101d2e */
.L_x_4750:
[----:B------:R-:W-:Y:S05]  /*5ea0*/  BSYNC B1 ;  /* 0x0000000000017941 */ /* 0x000fea0003800000 */
.L_x_4749:
        /* <DEDUP_REMOVED lines=36> */
[--C-:B------:R-:W-:Y:S02]  /*60f0*/  HADD2.F32 R35, -RZ, R82.reuse.H1_H1 ;  /* 0x30000052ff237230 */ /* 0x100fe40000004100 */
[----:B------:R-:W-:Y:S01]  /*6100*/  FMUL.FTZ R44, R32, R44 ;  /* 0x0000002c202c7220 */ /* 0x000fe20000410000 */
        /* <DEDUP_REMOVED lines=10> */
.L_x_4756:
[----:B------:R-:W-:Y:S05]  /*61b0*/  BSYNC B2 ;  /* 0x0000000000027941 */ /* 0x000fea0003800000 */
.L_x_4755:
[----:B--2---:R1:W-:Y:S02]  /*61c0*/  STG.E.128 desc[UR46][R36.64+0x100], R32 ;  /* 0x0001002024007986 */ /* 0x0043e4000c101d2e */
.L_x_4754:
[----:B------:R-:W-:Y:S05]  /*61d0*/  BSYNC B1 ;  /* 0x0000000000017941 */ /* 0x000fea0003800000 */
.L_x_4753:
        /* <DEDUP_REMOVED lines=47> */
.L_x_4758:
[----:B------:R-:W-:Y:S05]  /*64d0*/  BSYNC B1 ;  /* 0x0000000000017941 */ /* 0x000fea0003800000 */
.L_x_4757:
[----:B--2---:R1:W-:Y:S01]  /*64e0*/  STG.E.128 desc[UR46][R36.64+0x140], R32 ;  /* 0x0001402024007986 */ /* 0x0043e2000c101d2e */
[----:B------:R-:W-:Y:S05]  /*64f0*/  BRA `(.L_x_4736) ;  /* 0x0000003c00cc7947 */ /* 0x000fea0003800000 */
.L_x_4704:
        /* <DEDUP_REMOVED lines=19> */
[----:B------:R-:W-:Y:S02]  /*6630*/  CS2R R40, SRZ ;  /* 0x0000000000287805 */ /* 0x000fe4000001ff00 */
[----:B------:R-:W-:Y:S01]  /*6640*/  CS2R R54, SRZ ;  /* 0x0000000000367805 */ /* 0x000fe2000001ff00 */
[----:B------:R-:W-:Y:S01]  /*6650*/  IMAD.X R33, R88, 0x1, R8, P2 ;  /* 0x0000000158217824 */ /* 0x000fe200010e0608 */
[----:B------:R-:W-:Y:S02]  /*6660*/  LEA R56, P2, R32, UR4, 0x1 ;  /* 0x0000000420387c11 */ /* 0x000fe4000f8408ff */
[----:B------:R-:W-:-:S02]  /*6670*/  CS2R R52, SRZ ;  /* 0x0000000000347805 */ /* 0x000fc4000001ff00 */
[----:B------:R-:W-:Y:S01]  /*6680*/  LEA.HI.X R57, R32, UR5, R33, 0x1, P2 ;  /* 0x0000000520397c11 */ /* 0x000fe200090f0c21 */
[----:B------:R-:W-:Y:S01]  /*6690*/  ULDC.64 UR4, c[0x0][0x400] ;  /* 0x0001000000047ab9 */ /* 0x000fe20000000a00 */
[----:B------:R-:W-:-:S04]  /*66a0*/  IADD3 R32, P2, R92, R80, RZ ;  /* 0x000000505c207210 */ /* 0x000fc80007f5e0ff */
[----:B------:R-:W-:Y:S02]  /*66b0*/  IADD3.X R33, R89, R10, RZ, P2, !PT ;  /* 0x0000000a59217210 */ /* 0x000fe400017fe4ff */
        /* <DEDUP_REMOVED lines=19> */
.L_x_4760:
[----:B------:R-:W-:Y:S05]  /*67f0*/  BSYNC B1 ;  /* 0x0000000000017941 */ /* 0x000fea0003800000 */
.L_x_4759:
[----:B------:R-:W-:Y:S01]  /*6800*/  ISETP.GE.AND P3, PT, R218, R31, PT ;  /* 0x0000001fda00720c */ /* 0x000fe20003f66270 */
[----:B------:R-:W-:Y:S01]  /*6810*/  BSSY B1, `(.L_x_4761) ;  /* 0x000002e000017945 */ /* 0x000fe20003800000 */
[----:B0-----:R-:W-:Y:S02]  /*6820*/  CS2R R56, SRZ ;  /* 0x0000000000387805 */ /* 0x001fe4000001ff00 */
        /* <DEDUP_REMOVED lines=44> */
.L_x_4762:
[----:B------:R-:W-:Y:S05]  /*6af0*/  BSYNC B1 ;  /* 0x0000000000017941 */ /* 0x000fea0003800000 */
.L_x_4761:
[----:B0-----:R-:W2:Y:S01]  /*6b00*/  LDL R80, [R1+0x3c] ;  /* 0x00003c0001507983 */ /* 0x001ea20000100800 */
[----:B------:R-:W-:Y:S01]  /*6b10*/  IMAD.MOV.U32 R81, RZ, RZ, R33 ;  /* 0x000000ffff517224 */ /* 0x000fe200078e0021 */
[----:B------:R-:W-:Y:S01]  /*6b20*/  MOV R83, R37 ;  /* 0x0000002500537202 */ /* 0x000fe20000000f00 */
[----:B------:R-:W-:Y:S01]  /*6b30*/  IMAD.MOV.U32 R82, RZ, RZ, R36 ;  /* 0x000000ffff527224 */ /* 0x000fe200078e0024 */
[----:B------:R-:W-:Y:S02]  /*6b40*/  PRMT R174, R85, 0x7610, R174 ;  /* 0x0000761055ae7816 */ /* 0x000fe400000000ae */
        /* <DEDUP_REMOVED lines=11> */
[----:B------:R-:W-:Y:S02]  /*6c00*/  IMAD.MOV.U32 R82, RZ, RZ, R47 ;  /* 0x000000ffff527224 */ /* 0x000fe400078e002f */
[----:B------:R-:W-:-:S03]  /*6c10*/  IMAD.MOV.U32 R81, RZ, RZ, R44 ;  /* 0x000000ffff517224 */ /* 0x000fc600078e002c */
        /* <DEDUP_REMOVED lines=8> */
[----:B------:R-:W-:-:S05]  /*6ca0*/  IMAD.MOV.U32 R81, RZ, RZ, R55 ;  /* 0x000000ffff517224 */ /* 0x000fca00078e0037 */
[----:B------:R-:W-:Y:S01]  /*6cb0*/  PRMT R183, R81, 0x5410, R82 ;  /* 0x0000541051b77816 */ /* 0x000fe20000000052 */
[----:B-----5:R-:W-:Y:S02]  /*6cc0*/  IMAD.MOV.U32 R81, RZ, RZ, R56 ;  /* 0x000000ffff517224 */ /* 0x020fe400078e0038 */
[----:B------:R-:W-:Y:S01]  /*6cd0*/  IMAD.MOV.U32 R82, RZ, RZ, R59 ;  /* 0x000000ffff527224 */ /* 0x000fe200078e003b */
[----:B--2---:R-:W-:Y:S01]  /*6ce0*/  R2UR UR4, R80 ;  /* 0x00000000500472ca */ /* 0x004fe200000e0000 */
[----:B------:R-:W-:-:S05]  /*6cf0*/  IMAD.MOV.U32 R80, RZ, RZ, R32 ;  /* 0x000000ffff507224 */ /* 0x000fca00078e0020 */
[----:B------:R-:W-:Y:S01]  /*6d00*/  PRMT R172, R86, 0x5410, R80 ;  /* 0x0000541056ac7816 */ /* 0x000fe20000000050 */
[----:B------:R-:W-:-:S05]  /*6d10*/  IMAD.MOV.U32 R80, RZ, RZ, R38 ;  /* 0x000000ffff507224 */ /* 0x000fca00078e0026 */
[----:B------:R-:W-:Y:S01]  /*6d20*/  PRMT R177, R80, 0x7610, R177 ;  /* 0x0000761050b17816 */ /* 0x000fe200000000b1 */
[----:B------:R-:W-:Y:S01]  /*6d30*/  IMAD.MOV.U32 R80, RZ, RZ, R42 ;  /* 0x000000ffff507224 */ /* 0x000fe200078e002a */
[----:B------:R-:W-:Y:S02]  /*6d40*/  UISETP.NE.AND UP0, UPT, UR4, 0x3, UPT ;  /* 0x000000030400788c */ /* 0x000fe4000bf05270 */
[----:B------:R-:W-:Y:S02]  /*6d50*/  PRMT R177, R177, 0x5410, R83 ;  /* 0x00005410b1b17816 */ /* 0x000fe40000000053 */
[----:B------:R-:W-:Y:S02]  /*6d60*/  PRMT R180, R180, 0x5410, R80 ;  /* 0x00005410b4b47816 */ /* 0x000fe40000000050 */
[----:B------:R-:W-:Y:S02]  /*6d70*/  MOV R80, R45 ;  /* 0x0000002d00507202 */ /* 0x000fe40000000f00 */
[----:B------:R-:W-:-:S02]  /*6d80*/  PLOP3.LUT P2, PT, PT, PT, UP0, 0x80, 0x0 ;  /* 0x000000000000781c */ /* 0x000fc40003f4f008 */
        /* <DEDUP_REMOVED lines=9> */
[----:B------:R-:W-:-:S04]  /*6e20*/  PRMT R154, R83, 0x5410, R82 ;  /* 0x00005410539a7816 */ /* 0x000fc80000000052 */
        /* <DEDUP_REMOVED lines=31> */
[----:B------:R-:W-:Y:S06]  /*7020*/  @!P2 BRA `(.L_x_4763) ;  /* 0x000000000004a947 */ /* 0x000fec0003800000 */
[----:B------:R-:W-:Y:S01]  /*7030*/  BPT.TRAP 0x1 ;  /* 0x000000040000795c */ /* 0x000fe20000300000 */
.L_x_4763:
[----:B------:R-:W-:Y:S01]  /*7040*/  IMAD R88, R16, 0x8, R2 ;  /* 0x0000000810587824 */ /* 0x000fe200078e0202 */
[----:B------:R-:W-:Y:S01]  /*7050*/  SHF.L.U32 R89, R200, 0x1f, RZ ;  /* 0x0000001fc8597819 */ /* 0x000fe200000006ff */
[----:B------:R-:W0:Y:S01]  /*7060*/  LDC R145, c[0x0][0x2f4] ;  /* 0x0000bd00ff917b82 */ /* 0x000e220000000800 */
[----:B------:R-:W-:Y:S01]  /*7070*/  BSSY B1, `(.L_x_4764) ;  /* 0x0000005000017945 */ /* 0x000fe20003800000 */
[----:B------:R-:W-:Y:S01]  /*7080*/  IMAD.MOV.U32 R127, RZ, RZ, R84 ;  /* 0x000000ffff7f7224 */ /* 0x000fe200078e0054 */
[----:B------:R-:W1:Y:S05]  /*7090*/  SYNCS.PHASECHK.TRANS64.TRYWAIT P5, [R88+URZ+0x30890], R89 ;  /* 0x03089059580075a7 */ /* 0x000e6a00080a017f */
[----:B------:R-:W2:Y:S01]  /*70a0*/  LDC.64 R128, c[0x0][0x300] ;  /* 0x0000c000ff807b82 */ /* 0x000ea20000000a00 */
[----:B-1----:R-:W-:Y:S05]  /*70b0*/  @!P5 BRA `(.L_x_4765) ;  /* 0x0000026c00f8d947 */ /* 0x002fea0003800000 */
.L_x_5169:
[----:B------:R-:W-:Y:S05]  /*70c0*/  BSYNC B1 ;  /* 0x0000000000017941 */ /* 0x000fea0003800000 */
.L_x_4764:
        /* <DEDUP_REMOVED lines=25> */
[----:B------:R-:W-:-:S03]  /*7260*/  IMAD R80, R16, 0x4800, R146 ;  /* 0x0000480010507824 */ /* 0x000fc600078e0292 */
[----:B------:R-:W-:Y:S01]  /*7270*/  LEA R84, R84, R2, 0x1 ;  /* 0x0000000254547211 */ /* 0x000fe200078e08ff */
[----:B------:R-:W-:-:S05]  /*7280*/  IMAD R80, R80, 0x2, R2 ;  /* 0x0000000250507824 */ /* 0x000fca00078e0202 */
        /* <DEDUP_REMOVED lines=12> */
[CC--:B------:R-:W-:Y:S01]  /*7350*/  FMUL.FTZ R85, R81.reuse, R162.reuse ;  /* 0x000000a251557220 */ /* 0x0c0fe20000410000 */
        /* <DEDUP_REMOVED lines=14> */
[----:B------:R-:W-:Y:S02]  /*7440*/  HADD2.F32 R163, -RZ, R181.H0_H0 ;  /* 0x200000b5ffa37230 */ /* 0x000fe40000004100 */
[----:B------:R-:W-:Y:S01]  /*7450*/  FFMA.FTZ R41, R52, R41, R165 ;  /* 0x0000002934297223 */ /* 0x000fe200000100a5 */
[----:B------:R-:W-:Y:S02]  /*7460*/  IMAD.MOV.U32 R52, RZ, RZ, R83 ;  /* 0x000000ffff347224 */ /* 0x000fe400078e0053 */
[----:B------:R-:W-:Y:S01]  /*7470*/  HADD2.F32 R165, -RZ, R183.H0_H0 ;  /* 0x200000b7ffa57230 */ /* 0x000fe20000004100 */
[----:B------:R-:W-:Y:S01]  /*7480*/  F2FP.F16.F32.PACK_AB R53, R53, R85 ;  /* 0x000000553535723e */ /* 0x000fe200000000ff */
[----:B------:R-:W-:Y:S01]  /*7490*/  HADD2.F32 R83, -RZ, R87.H0_H0 ;  /* 0x20000057ff537230 */ /* 0x000fe20000004100 */
[----:B------:R-:W-:Y:S01]  /*74a0*/  F2FP.F16.F32.PACK_AB R41, R41, R81 ;  /* 0x000000512929723e */ /* 0x000fe200000000ff */
[----:B------:R-:W-:-:S02]  /*74b0*/  HADD2.F32 R164, -RZ, R52.H0_H0 ;  /* 0x20000034ffa47230 */ /* 0x000fc40000004100 */
[----:B------:R-:W-:Y:S02]  /*74c0*/  HADD2.F32 R52, -RZ, R52.H1_H1 ;  /* 0x30000034ff347230 */ /* 0x000fe40000004100 */
        /* <DEDUP_REMOVED lines=8> */
[--C-:B------:R-:W-:Y:S01]  /*7550*/  SHF.R.U64 R43, R54, 0x10, R55.reuse ;  /* 0x00000010362b7819 */ /* 0x100fe20000001237 */
[----:B------:R-:W-:Y:S01]  /*7560*/  HADD2.F32 R54, -RZ, R87.H1_H1 ;  /* 0x30000057ff367230 */ /* 0x000fe20000004100 */
[----:B------:R-:W-:Y:S01]  /*7570*/  SHF.R.U32.HI R55, RZ, 0x10, R55 ;  /* 0x00000010ff377819 */ /* 0x000fe20000011637 */
[----:B------:R-:W-:Y:S02]  /*7580*/  HADD2.F32 R87, -RZ, R83.H0_H0 ;  /* 0x20000053ff577230 */ /* 0x000fe40000004100 */
[----:B------:R-:W-:Y:S02]  /*7590*/  HADD2.F32 R43, -RZ, R43.H0_H0 ;  /* 0x2000002bff2b7230 */ /* 0x000fe40000004100 */
[----:B------:R-:W-:-:S05]  /*75a0*/  HADD2.F32 R55, -RZ, R55.H0_H0 ;  /* 0x20000037ff377230 */ /* 0x000fca0000004100 */
[----:B------:R-:W-:-:S04]  /*75b0*/  FMUL.FTZ R83, R54, R55 ;  /* 0x0000003736537220 */ /* 0x000fc80000410000 */
[C---:B------:R-:W-:Y:S01]  /*75c0*/  FFMA.FTZ R83, R52.reuse, R87, -R83 ;  /* 0x0000005734537223 */ /* 0x040fe20000010853 */
[----:B------:R-:W-:Y:S01]  /*75d0*/  FMUL.FTZ R52, R52, R55 ;  /* 0x0000003734347220 */ /* 0x000fe20000410000 */
[----:B------:R-:W-:-:S03]  /*75e0*/  HADD2.F32 R55, -RZ, R181.H1_H1 ;  /* 0x300000b5ff377230 */ /* 0x000fc60000004100 */
[----:B------:R-:W-:Y:S01]  /*75f0*/  FFMA.FTZ R52, R54, R87, R52 ;  /* 0x0000005736347223 */ /* 0x000fe20000010034 */
[----:B------:R-:W-:Y:S01]  /*7600*/  HADD2.F32 R54, -RZ, R84.H0_H0 ;  /* 0x20000054ff367230 */ /* 0x000fe20000004100 */
[----:B------:R-:W-:Y:S01]  /*7610*/  F2FP.F16.F32.PACK_AB R83, R83, R166 ;  /* 0x000000a65353723e */ /* 0x000fe200000000ff */
[--C-:B------:R-:W-:Y:S02]  /*7620*/  HADD2.F32 R87, -RZ, R80.reuse.H0_H0 ;  /* 0x20000050ff577230 */ /* 0x100fe40000004100 */
[----:B------:R-:W-:Y:S02]  /*7630*/  HADD2.F32 R80, -RZ, R80.H1_H1 ;  /* 0x30000050ff507230 */ /* 0x000fe40000004100 */
[-C--:B------:R-:W-:Y:S01]  /*7640*/  FMUL.FTZ R163, R54, R165.reuse ;  /* 0x000000a536a37220 */ /* 0x080fe20000410000 */
[----:B------:R-:W-:Y:S01]  /*7650*/  F2FP.F16.F32.PACK_AB R52, R52, R164 ;  /* 0x000000a43434723e */ /* 0x000fe200000000ff */
[C---:B------:R-:W-:Y:S02]  /*7660*/  FMUL.FTZ R165, R87.reuse, R165 ;  /* 0x000000a557a57220 */ /* 0x040fe40000410000 */
[----:B------:R-:W-:-:S02]  /*7670*/  FFMA.FTZ R163, R87, R55, -R163 ;  /* 0x0000003757a37223 */ /* 0x000fc400000108a3 */
[----:B------:R-:W-:Y:S01]  /*7680*/  FFMA.FTZ R165, R54, R55, R165 ;  /* 0x0000003736a57223 */ /* 0x000fe200000100a5 */
[----:B------:R-:W-:Y:S02]  /*7690*/  HADD2.F32 R54, -RZ, R84.H1_H1 ;  /* 0x30000054ff367230 */ /* 0x000fe40000004100 */
[----:B------:R-:W-:Y:S02]  /*76a0*/  HADD2.F32 R55, -RZ, R40.H0_H0 ;  /* 0x20000028ff377230 */ /* 0x000fe40000004100 */
[--C-:B------:R-:W-:Y:S02]  /*76b0*/  HADD2.F32 R84, -RZ, R82.reuse.H0_H0 ;  /* 0x20000052ff547230 */ /* 0x100fe40000004100 */
[-C--:B------:R-:W-:Y:S01]  /*76c0*/  FMUL.FTZ R40, R54, R162.reuse ;  /* 0x000000a236287220 */ /* 0x080fe20000410000 */
[C---:B------:R-:W-:Y:S01]  /*76d0*/  FMUL.FTZ R162, R80.reuse, R162 ;  /* 0x000000a250a27220 */ /* 0x040fe20000410000 */
[----:B------:R-:W-:Y:S02]  /*76e0*/  HADD2.F32 R82, -RZ, R82.H1_H1 ;  /* 0x30000052ff527230 */ /* 0x000fe40000004100 */
[-C--:B------:R-:W-:Y:S01]  /*76f0*/  FFMA.FTZ R40, R80, R55.reuse, -R40 ;  /* 0x0000003750287223 */ /* 0x080fe20000010828 */
[----:B------:R-:W-:Y:S01]  /*7700*/  FFMA.FTZ R54, R54, R55, R162 ;  /* 0x0000003736367223 */ /* 0x000fe200000100a2 */
[----:B------:R-:W-:-:S02]  /*7710*/  HADD2.F32 R162, -RZ, R182.H1_H1 ;  /* 0x300000b6ffa27230 */ /* 0x000fc40000004100 */
[----:B------:R-:W-:Y:S01]  /*7720*/  HADD2.F32 R55, -RZ, R86.H0_H0 ;  /* 0x20000056ff377230 */ /* 0x000fe20000004100 */
[----:B------:R-:W-:Y:S01]  /*7730*/  F2FP.F16.F32.PACK_AB R40, R40, R163 ;  /* 0x000000a32828723e */ /* 0x000fe200000000ff */
[----:B------:R-:W-:Y:S01]  /*7740*/  HADD2.F32 R80, -RZ, R180.H1_H1 ;  /* 0x300000b4ff507230 */ /* 0x000fe20000004100 */
[----:B------:R-:W-:Y:S01]  /*7750*/  F2FP.F16.F32.PACK_AB R54, R54, R165 ;  /* 0x000000a53636723e */ /* 0x000fe200000000ff */
[----:B------:R-:W-:Y:S02]  /*7760*/  HADD2.F32 R86, -RZ, R86.H1_H1 ;  /* 0x30000056ff567230 */ /* 0x000fe40000004100 */
[-C--:B------:R-:W-:Y:S01]  /*7770*/  FMUL.FTZ R87, R55, R162.reuse ;  /* 0x000000a237577220 */ /* 0x080fe20000410000 */
[----:B------:R-:W-:-:S03]  /*7780*/  FMUL.FTZ R162, R84, R162 ;  /* 0x000000a254a27220 */ /* 0x000fc60000410000 */
[-C--:B------:R-:W-:Y:S01]  /*7790*/  FFMA.FTZ R87, R84, R80.reuse, -R87 ;  /* 0x0000005054577223 */ /* 0x080fe20000010857 */
        /* <DEDUP_REMOVED lines=9> */
[----:B------:R-:W-:Y:S02]  /*7830*/  F2FP.F16.F32.PACK_AB R43, R43, R162 ;  /* 0x000000a22b2b723e */ /* 0x000fe400000000ff */
[----:B------:R-:W-:-:S03]  /*7840*/  MOV R82, R55 ;  /* 0x0000003700527202 */ /* 0x000fc60000000f00 */
[----:B------:R-:W-:-:S07]  /*7850*/  IMAD.MOV.U32 R86, RZ, RZ, R43 ;  /* 0x000000ffff567224 */ /* 0x000fce00078e002b */
.L_x_4771:
[----:B------:R-:W-:Y:S05]  /*7860*/  BSYNC B3 ;  /* 0x0000000000037941 */ /* 0x000fea0003800000 */
.L_x_4770:
        /* <DEDUP_REMOVED lines=12> */
.L_x_4769:
[----:B------:R-:W-:Y:S05]  /*7930*/  BSYNC B2 ;  /* 0x0000000000027941 */ /* 0x000fea0003800000 */
.L_x_4768:
        /* <DEDUP_REMOVED lines=27> */
[--C-:B------:R-:W-:Y:S01]  /*7af0*/  SHF.R.U64 R36, R36, 0x10, R37.reuse ;  /* 0x0000001024247819 */ /* 0x100fe20000001225 */
[----:B------:R-:W-:Y:S01]  /*7b00*/  HADD2.F32 R84, -RZ, R180.H0_H0 ;  /* 0x200000b4ff547230 */ /* 0x000fe20000004100 */
[----:B------:R-:W-:Y:S01]  /*7b10*/  SHF.R.U32.HI R37, RZ, 0x10, R37 ;  /* 0x00000010ff257819 */ /* 0x000fe20000011625 */
[--C-:B------:R-:W-:Y:S01]  /*7b20*/  HADD2.F32 R41, -RZ, R82.reuse.H0_H0 ;  /* 0x20000052ff297230 */ /* 0x100fe20000004100 */
[----:B------:R-:W-:Y:S01]  /*7b30*/  SHF.R.U64 R38, R38, 0x10, R39 ;  /* 0x0000001026267819 */ /* 0x000fe20000001227 */
[----:B------:R-:W-:Y:S02]  /*7b40*/  HADD2.F32 R85, -RZ, R81.H0_H0 ;  /* 0x20000051ff557230 */ /* 0x000fe40000004100 */
[----:B------:R-:W-:-:S02]  /*7b50*/  HADD2.F32 R82, -RZ, R82.H1_H1 ;  /* 0x30000052ff527230 */ /* 0x000fc40000004100 */
[-C--:B------:R-:W-:Y:S01]  /*7b60*/  FMUL.FTZ R53, R41, R83.reuse ;  /* 0x0000005329357220 */ /* 0x080fe20000410000 */
[----:B------:R-:W-:Y:S02]  /*7b70*/  HADD2.F32 R37, -RZ, R37.H0_H0 ;  /* 0x20000025ff257230 */ /* 0x000fe40000004100 */
[C---:B------:R-:W-:Y:S01]  /*7b80*/  FMUL.FTZ R83, R85.reuse, R83 ;  /* 0x0000005355537220 */ /* 0x040fe20000410000 */
[----:B------:R-:W-:Y:S02]  /*7b90*/  HADD2.F32 R38, -RZ, R38.H0_H0 ;  /* 0x20000026ff267230 */ /* 0x000fe40000004100 */
[-C--:B------:R-:W-:Y:S01]  /*7ba0*/  FFMA.FTZ R53, R85, R84.reuse, -R53 ;  /* 0x0000005455357223 */ /* 0x080fe20000010835 */
        /* <DEDUP_REMOVED lines=47> */
[----:B------:R-:W-:Y:S01]  /*7ea0*/  HADD2.F32 R50, -RZ, R40.H1_H1 ;  /* 0x30000028ff327230 */ /* 0x000fe20000004100 */
[----:B------:R-:W-:Y:S01]  /*7eb0*/  MOV R55, R83 ;  /* 0x0000005300377202 */ /* 0x000fe20000000f00 */
        /* <DEDUP_REMOVED lines=10> */
[----:B------:R-:W-:Y:S02]  /*7f60*/  F2FP.F16.F32.PACK_AB R36, R36, R82 ;  /* 0x000000522424723e */ /* 0x000fe400000000ff */
        /* <DEDUP_REMOVED lines=15> */
.L_x_4775:
[----:B------:R-:W-:Y:S05]  /*8060*/  BSYNC B3 ;  /* 0x0000000000037941 */ /* 0x000fea0003800000 */
.L_x_4774:
        /* <DEDUP_REMOVED lines=12> */
.L_x_4773:
[----:B------:R-:W-:Y:S05]  /*8130*/  BSYNC B2 ;  /* 0x0000000000027941 */ /* 0x000fea0003800000 */
.L_x_4772:
[----:B------:R-:W-:-:S13]  /*8140*/  ISETP.NE.AND P4, PT, R20, RZ, PT ;  /* 0x000000ff1400720c */ /* 0x000fda0003f85270 */
[----:B------:R-:W-:Y:S05]  /*8150*/  @!P4 BRA `(.L_x_4767) ;  /* 0x0000000400f8c947 */ /* 0x000fea0003800000 */
[----:B------:R-:W-:Y:S01]  /*8160*/  LOP3.LUT P6, RZ, R18, 0x1, RZ, 0xc0, !PT ;  /* 0x0000000112ff7812 */ /* 0x000fe200078cc0ff */
[----:B------:R-:W-:Y:S01]  /*8170*/  BSSY B2, `(.L_x_4776) ;  /* 0x0000072000027945 */ /* 0x000fe20003800000 */
[----:B------:R-:W-:Y:S02]  /*8180*/  IADD3 R48, P4, P5, R106, R130, R13 ;  /* 0x000000826a307210 */ /* 0x000fe40007d9e00d */
[----:B---3--:R-:W-:Y:S02]  /*8190*/  SEL R36, R125, R148, !P6 ;  /* 0x000000947d247207 */ /* 0x008fe40007000000 */
[----:B------:R-:W-:Y:S02]  /*81a0*/  IADD3.X R49, R4, R153, R113, P4, P5 ;  /* 0x0000009904317210 */ /* 0x000fe400027ea471 */
[----:B------:R-:W-:Y:S02]  /*81b0*/  SHF.R.S32.HI R37, RZ, 0x1f, R36 ;  /* 0x0000001fff257819 */ /* 0x000fe40000011424 */
[----:B------:R-:W-:-:S02]  /*81c0*/  ISETP.GE.AND P4, PT, R198, R124, PT ;  /* 0x0000007cc600720c */ /* 0x000fc40003f86270 */
        /* <DEDUP_REMOVED lines=11> */
[----:B--2---:R-:W-:Y:S02]  /*8280*/  IMAD R40, R16, 0x4800, R37 ;  /* 0x0000480010287824 */ /* 0x004fe400078e0225 */
[--C-:B------:R-:W-:Y:S02]  /*8290*/  IMAD R36, R36, 0x2, R2.reuse ;  /* 0x0000000224247824 */ /* 0x100fe400078e0202 */
[----:B------:R-:W-:-:S04]  /*82a0*/  IMAD R40, R40, 0x2, R2 ;  /* 0x0000000228287824 */ /* 0x000fc800078e0202 */
[----:B------:R-:W0:Y:S04]  /*82b0*/  LDS.128 R36, [R36+0x1e400] ;  /* 0x01e4000024247984 */ /* 0x000e280000000c00 */
[----:B------:R-:W2:Y:S01]  /*82c0*/  LDS.128 R40, [R40+0x1e400] ;  /* 0x01e4000028287984 */ /* 0x000ea20000000c00 */
[----:B------:R-:W-:Y:S05]  /*82d0*/  @P4 BRA `(.L_x_4777) ;  /* 0x00000004006c4947 */ /* 0x000fea0003800000 */
[----:B--2---:R-:W-:Y:S01]  /*82e0*/  IMAD.MOV.U32 R53, RZ, RZ, R41 ;  /* 0x000000ffff357224 */ /* 0x004fe200078e0029 */
[----:B------:R-:W-:Y:S01]  /*82f0*/  SHF.R.U64 R44, R44, 0x10, R45 ;  /* 0x000000102c2c7819 */ /* 0x000fe2000000122d */
[----:B0-----:R-:W-:Y:S01]  /*8300*/  IMAD.MOV.U32 R41, RZ, RZ, R37 ;  /* 0x000000ffff297224 */ /* 0x001fe200078e0025 */
[----:B------:R-:W-:Y:S01]  /*8310*/  SHF.R.U64 R32, R32, 0x10, R33 ;  /* 0x0000001020207819 */ /* 0x000fe20000001221 */
[----:B------:R-:W-:Y:S01]  /*8320*/  HADD2.F32 R54, -RZ, R175.H1_H1 ;  /* 0x300000afff367230 */ /* 0x000fe20000004100 */
[----:B------:R-:W-:Y:S01]  /*8330*/  SHF.R.U64 R46, R46, 0x10, R47 ;  /* 0x000000102e2e7819 */ /* 0x000fe2000000122f */
[----:B------:R-:W-:Y:S01]  /*8340*/  HADD2.F32 R51, -RZ, R53.H0_H0 ;  /* 0x20000035ff337230 */ /* 0x000fe20000004100 */
[----:B------:R-:W-:Y:S01]  /*8350*/  SHF.R.U64 R34, R34, 0x10, R35 ;  /* 0x0000001022227819 */ /* 0x000fe20000001223 */
[----:B------:R-:W-:Y:S02]  /*8360*/  HADD2.F32 R52, -RZ, R41.H0_H0 ;  /* 0x20000029ff347230 */ /* 0x000fe40000004100 */
[----:B------:R-:W-:-:S02]  /*8370*/  HADD2.F32 R37, -RZ, R175.H0_H0 ;  /* 0x200000afff257230 */ /* 0x000fc40000004100 */
[CC--:B------:R-:W-:Y:S01]  /*8380*/  FMUL.FTZ R55, R51.reuse, R54.reuse ;  /* 0x0000003633377220 */ /* 0x0c0fe20000410000 */
[----:B------:R-:W-:Y:S02]  /*8390*/  HADD2.F32 R41, -RZ, R41.H1_H1 ;  /* 0x30000029ff297230 */ /* 0x000fe40000004100 */
[C---:B------:R-:W-:Y:S01]  /*83a0*/  FMUL.FTZ R54, R52.reuse, R54 ;  /* 0x0000003634367220 */ /* 0x040fe20000410000 */
[----:B------:R-:W-:Y:S02]  /*83b0*/  HADD2.F32 R80, -RZ, R174.H1_H1 ;  /* 0x300000aeff507230 */ /* 0x000fe40000004100 */
[-C--:B------:R-:W-:Y:S01]  /*83c0*/  FFMA.FTZ R52, R52, R37.reuse, -R55 ;  /* 0x0000002534347223 */ /* 0x080fe20000010837 */
[----:B------:R-:W-:Y:S02]  /*83d0*/  HADD2.F32 R44, -RZ, R44.H0_H0 ;  /* 0x2000002cff2c7230 */ /* 0x000fe40000004100 */
[----:B------:R-:W-:Y:S01]  /*83e0*/  FFMA.FTZ R51, R51, R37, R54 ;  /* 0x0000002533337223 */ /* 0x000fe20000010036 */
[----:B------:R-:W-:Y:S01]  /*83f0*/  SHF.R.U32.HI R54, RZ, 0x10, R45 ;  /* 0x00000010ff367819 */ /* 0x000fe2000001162d */
[----:B------:R-:W-:Y:S01]  /*8400*/  HADD2.F32 R37, -RZ, R53.H1_H1 ;  /* 0x30000035ff257230 */ /* 0x000fe20000004100 */
[----:B------:R-:W-:Y:S01]  /*8410*/  SHF.R.U32.HI R53, RZ, 0x10, R33 ;  /* 0x00000010ff357819 */ /* 0x000fe20000011621 */
[----:B------:R-:W-:-:S02]  /*8420*/  HADD2.F32 R45, -RZ, R36.H0_H0 ;  /* 0x20000024ff2d7230 */ /* 0x000fc40000004100 */
[----:B------:R-:W-:Y:S02]  /*8430*/  HADD2.F32 R54, -RZ, R54.H0_H0 ;  /* 0x20000036ff367230 */ /* 0x000fe40000004100 */
[----:B------:R-:W-:Y:S02]  /*8440*/  HADD2.F32 R53, -RZ, R53.H0_H0 ;  /* 0x20000035ff357230 */ /* 0x000fe40000004100 */
[----:B------:R-:W-:Y:S02]  /*8450*/  HADD2.F32 R36, -RZ, R36.H1_H1 ;  /* 0x30000024ff247230 */ /* 0x000fe40000004100 */
[-C--:B------:R-:W-:Y:S01]  /*8460*/  FMUL.FTZ R55, R37, R54.reuse ;  /* 0x0000003625377220 */ /* 0x080fe20000410000 */
[C---:B------:R-:W-:Y:S01]  /*8470*/  FMUL.FTZ R54, R41.reuse, R54 ;  /* 0x0000003629367220 */ /* 0x040fe20000410000 */
[----:B------:R-:W-:Y:S02]  /*8480*/  HADD2.F32 R32, -RZ, R32.H0_H0 ;  /* 0x20000020ff207230 */ /* 0x000fe40000004100 */
[-C--:B------:R-:W-:Y:S01]  /*8490*/  FFMA.FTZ R41, R41, R53.reuse, -R55 ;  /* 0x0000003529297223 */ /* 0x080fe20000010837 */
[----:B------:R-:W-:Y:S01]  /*84a0*/  FFMA.FTZ R37, R37, R53, R54 ;  /* 0x0000003525257223 */ /* 0x000fe20000010036 */
[----:B------:R-:W-:-:S02]  /*84b0*/  IMAD.MOV.U32 R53, RZ, RZ, R43 ;  /* 0x000000ffff357224 */ /* 0x000fc400078e002b */
[----:B------:R-:W-:Y:S01]  /*84c0*/  HADD2.F32 R43, -RZ, R39.H0_H0 ;  /* 0x20000027ff2b7230 */ /* 0x000fe20000004100 */
[----:B------:R-:W-:Y:S01]  /*84d0*/  F2FP.F16.F32.PACK_AB R41, R41, R52 ;  /* 0x000000342929723e */ /* 0x000fe200000000ff */
[----:B------:R-:W-:Y:S01]  /*84e0*/  HADD2.F32 R55, -RZ, R174.H0_H0 ;  /* 0x200000aeff377230 */ /* 0x000fe20000004100 */
[----:B------:R-:W-:Y:S01]  /*84f0*/  F2FP.F16.F32.PACK_AB R51, R37, R51 ;  /* 0x000000332533723e */ /* 0x000fe200000000ff */
[--C-:B------:R-:W-:Y:S02]  /*8500*/  HADD2.F32 R54, -RZ, R53.reuse.H0_H0 ;  /* 0x20000035ff367230 */ /* 0x100fe40000004100 */
[----:B------:R-:W-:Y:S02]  /*8510*/  HADD2.F32 R53, -RZ, R53.H1_H1 ;  /* 0x30000035ff357230 */ /* 0x000fe40000004100 */
[----:B------:R-:W-:Y:S02]  /*8520*/  HADD2.F32 R39, -RZ, R39.H1_H1 ;  /* 0x30000027ff277230 */ /* 0x000fe40000004100 */
[-C--:B------:R-:W-:Y:S01]  /*8530*/  FMUL.FTZ R81, R54, R80.reuse ;  /* 0x0000005036517220 */ /* 0x080fe20000410000 */
[----:B------:R-:W-:Y:S01]  /*8540*/  FMUL.FTZ R80, R43, R80 ;  /* 0x000000502b507220 */ /* 0x000fe20000410000 */
[----:B------:R-:W-:-:S02]  /*8550*/  HADD2.F32 R46, -RZ, R46.H0_H0 ;  /* 0x2000002eff2e7230 */ /* 0x000fc40000004100 */
[-C--:B------:R-:W-:Y:S01]  /*8560*/  FFMA.FTZ R43, R43, R55.reuse, -R81 ;  /* 0x000000372b2b7223 */ /* 0x080fe20000010851 */
[----:B------:R-:W-:Y:S01]  /*8570*/  FFMA.FTZ R80, R54, R55, R80 ;  /* 0x0000003736507223 */ /* 0x000fe20000010050 */
[----:B------:R-:W-:Y:S01]  /*8580*/  SHF.R.U32.HI R54, RZ, 0x10, R47 ;  /* 0x00000010ff367819 */ /* 0x000fe2000001162f */
[----:B------:R-:W-:Y:S01]  /*8590*/  HADD2.F32 R34, -RZ, R34.H0_H0 ;  /* 0x20000022ff227230 */ /* 0x000fe20000004100 */
[----:B------:R-:W-:Y:S01]  /*85a0*/  SHF.R.U32.HI R55, RZ, 0x10, R35 ;  /* 0x00000010ff377819 */ /* 0x000fe20000011623 */
[----:B------:R-:W-:Y:S02]  /*85b0*/  IMAD.MOV.U32 R37, RZ, RZ, R41 ;  /* 0x000000ffff257224 */ /* 0x000fe400078e0029 */
[----:B------:R-:W-:Y:S02]  /*85c0*/  HADD2.F32 R54, -RZ, R54.H0_H0 ;  /* 0x20000036ff367230 */ /* 0x000fe40000004100 */
[----:B------:R-:W-:Y:S02]  /*85d0*/  HADD2.F32 R55, -RZ, R55.H0_H0 ;  /* 0x20000037ff377230 */ /* 0x000fe40000004100 */
[----:B------:R-:W-:-:S02]  /*85e0*/  IMAD.MOV.U32 R41, RZ, RZ, R51 ;  /* 0x000000ffff297224 */ /* 0x000fc400078e0033 */
[-C--:B------:R-:W-:Y:S01]  /*85f0*/  FMUL.FTZ R81, R53, R54.reuse ;  /* 0x0000003635517220 */ /* 0x080fe20000410000 */
[----:B------:R-:W-:-:S03]  /*8600*/  FMUL.FTZ R54, R39, R54 ;  /* 0x0000003627367220 */ /* 0x000fc60000410000 */
[-C--:B------:R-:W-:Y:S01]  /*8610*/  FFMA.FTZ R81, R39, R55.reuse, -R81 ;  /* 0x0000003727517223 */ /* 0x080fe20000010851 */
[--C-:B------:R-:W-:Y:S02]  /*8620*/  HADD2.F32 R39, -RZ, R40.reuse.H0_H0 ;  /* 0x20000028ff277230 */ /* 0x100fe40000004100 */
[----:B------:R-:W-:Y:S01]  /*8630*/  FFMA.FTZ R54, R53, R55, R54 ;  /* 0x0000003735367223 */ /* 0x000fe20000010036 */
[----:B------:R-:W-:Y:S02]  /*8640*/  HADD2.F32 R40, -RZ, R40.H1_H1 ;  /* 0x30000028ff287230 */ /* 0x000fe40000004100 */
[--C-:B------:R-:W-:Y:S01]  /*8650*/  HADD2.F32 R53, -RZ, R173.reuse.H1_H1 ;  /* 0x300000adff357230 */ /* 0x100fe20000004100 */
[----:B------:R-:W-:Y:S01]  /*8660*/  F2FP.F16.F32.PACK_AB R43, R81, R43 ;  /* 0x0000002b512b723e */ /* 0x000fe200000000ff */
[----:B------:R-:W-:Y:S02]  /*8670*/  HADD2.F32 R55, -RZ, R172.H1_H1 ;  /* 0x300000acff377230 */ /* 0x000fe40000004100 */
[-C--:B------:R-:W-:Y:S01]  /*8680*/  FMUL.FTZ R33, R40, R44.reuse ;  /* 0x0000002c28217220 */ /* 0x080fe20000410000 */
[C---:B------:R-:W-:Y:S01]  /*8690*/  FMUL.FTZ R44, R36.reuse, R44 ;  /* 0x0000002c242c7220 */ /* 0x040fe20000410000 */
[-C--:B------:R-:W-:Y:S01]  /*86a0*/  FMUL.FTZ R82, R39, R53.reuse ;  /* 0x0000003527527220 */ /* 0x080fe20000410000 */
[----:B------:R-:W-:Y:S01]  /*86b0*/  FMUL.FTZ R53, R45, R53 ;  /* 0x000000352d357220 */ /* 0x000fe20000410000 */
[-C--:B------:R-:W-:Y:S01]  /*86c0*/  FFMA.FTZ R33, R36, R32.reuse, -R33 ;  /* 0x0000002024217223 */ /* 0x080fe20000010821 */
[----:B------:R-:W-:Y:S01]  /*86d0*/  FFMA.FTZ R44, R40, R32, R44 ;  /* 0x00000020282c7223 */ /* 0x000fe2000001002c */
[----:B------:R-:W-:-:S02]  /*86e0*/  HADD2.F32 R173, -RZ, R173.H0_H0 ;  /* 0x200000adffad7230 */ /* 0x000fc40000004100 */
[-C--:B------:R-:W-:Y:S01]  /*86f0*/  FFMA.FTZ R53, R39, R55.reuse, R53 ;  /* 0x0000003727357223 */ /* 0x080fe20000010035 */
[----:B------:R-:W-:Y:S02]  /*8700*/  HADD2.F32 R32, -RZ, R42.H0_H0 ;  /* 0x2000002aff207230 */ /* 0x000fe40000004100 */
[----:B------:R-:W-:Y:S01]  /*8710*/  FFMA.FTZ R82, R45, R55, -R82 ;  /* 0x000000372d527223 */ /* 0x000fe20000010852 */
[----:B------:R-:W-:Y:S01]  /*8720*/  HADD2.F32 R36, -RZ, R38.H0_H0 ;  /* 0x20000026ff247230 */ /* 0x000fe20000004100 */
[----:B------:R-:W-:Y:S01]  /*8730*/  F2FP.F16.F32.PACK_AB R54, R54, R80 ;  /* 0x000000503636723e */ /* 0x000fe200000000ff */
[----:B------:R-:W-:Y:S02]  /*8740*/  HADD2.F32 R172, -RZ, R172.H0_H0 ;  /* 0x200000acffac7230 */ /* 0x000fe40000004100 */
[-C--:B------:R-:W-:Y:S01]  /*8750*/  FMUL.FTZ R39, R32, R173.reuse ;  /* 0x000000ad20277220 */ /* 0x080fe20000410000 */
[----:B------:R-:W-:Y:S02]  /*8760*/  HADD2.F32 R42, -RZ, R42.H1_H1 ;  /* 0x3000002aff2a7230 */ /* 0x000fe40000004100 */
[----:B------:R-:W-:Y:S01]  /*8770*/  FMUL.FTZ R173, R36, R173 ;  /* 0x000000ad24ad7220 */ /* 0x000fe20000410000 */
[----:B------:R-:W-:-:S02]  /*8780*/  HADD2.F32 R38, -RZ, R38.H1_H1 ;  /* 0x30000026ff267230 */ /* 0x000fc40000004100 */
[-C--:B------:R-:W-:Y:S01]  /*8790*/  FFMA.FTZ R39, R36, R172.reuse, -R39 ;  /* 0x000000ac24277223 */ /* 0x080fe20000010827 */
[----:B------:R-:W-:Y:S01]  /*87a0*/  F2FP.F16.F32.PACK_AB R44, R44, R53 ;  /* 0x000000352c2c723e */ /* 0x000fe200000000ff */
[----:B------:R-:W-:Y:S01]  /*87b0*/  FFMA.FTZ R173, R32, R172, R173 ;  /* 0x000000ac20ad7223 */ /* 0x000fe200000100ad */
[-C--:B------:R-:W-:Y:S01]  /*87c0*/  FMUL.FTZ R32, R42, R46.reuse ;  /* 0x0000002e2a207220 */ /* 0x080fe20000410000 */
[C---:B------:R-:W-:Y:S01]  /*87d0*/  FMUL.FTZ R46, R38.reuse, R46 ;  /* 0x0000002e262e7220 */ /* 0x040fe20000410000 */
[----:B------:R-:W-:Y:S01]  /*87e0*/  F2FP.F16.F32.PACK_AB R33, R33, R82 ;  /* 0x000000522121723e */ /* 0x000fe200000000ff */
[----:B------:R-:W-:Y:S02]  /*87f0*/  IMAD.MOV.U32 R40, RZ, RZ, R44 ;  /* 0x000000ffff287224 */ /* 0x000fe400078e002c */
[-C--:B------:R-:W-:Y:S01]  /*8800*/  FFMA.FTZ R32, R38, R34.reuse, -R32 ;  /* 0x0000002226207223 */ /* 0x080fe20000010820 */
[----:B------:R-:W-:Y:S01]  /*8810*/  FFMA.FTZ R46, R42, R34, R46 ;  /* 0x000000222a2e7223 */ /* 0x000fe2000001002e */
[----:B------:R-:W-:-:S03]  /*8820*/  MOV R36, R33 ;  /* 0x0000002100247202 */ /* 0x000fc60000000f00 */
[----:B------:R-:W-:Y:S02]  /*8830*/  F2FP.F16.F32.PACK_AB R39, R32, R39 ;  /* 0x000000272027723e */ /* 0x000fe400000000ff */
[----:B------:R-:W-:-:S03]  /*8840*/  F2FP.F16.F32.PACK_AB R46, R46, R173 ;  /* 0x000000ad2e2e723e */ /* 0x000fc600000000ff */
[----:B------:R-:W-:Y:S02]  /*8850*/  IMAD.MOV.U32 R38, RZ, RZ, R39 ;  /* 0x000000ffff267224 */ /* 0x000fe400078e0027 */
[----:B------:R-:W-:Y:S02]  /*8860*/  IMAD.MOV.U32 R39, RZ, RZ, R43 ;  /* 0x000000ffff277224 */ /* 0x000fe400078e002b */
[----:B------:R-:W-:Y:S02]  /*8870*/  IMAD.MOV.U32 R42, RZ, RZ, R46 ;  /* 0x000000ffff2a7224 */ /* 0x000fe400078e002e */
[----:B------:R-:W-:-:S07]  /*8880*/  IMAD.MOV.U32 R43, RZ, RZ, R54 ;  /* 0x000000ffff2b7224 */ /* 0x000fce00078e0036 */
.L_x_4777:
[----:B------:R-:W-:Y:S05]  /*8890*/  BSYNC B2 ;  /* 0x0000000000027941 */ /* 0x000fea0003800000 */
.L_x_4776:
        /* <DEDUP_REMOVED lines=10> */
.L_x_4767:
[----:B------:R-:W-:Y:S05]  /*8940*/  BSYNC B1 ;  /* 0x0000000000017941 */ /* 0x000fea0003800000 */
.L_x_4766:
[-C--:B0-2---:R-:W-:Y:S02]  /*8950*/  IMAD R32, R150, R128.reuse, RZ ;  /* 0x0000008096207224 */ /* 0x085fe400078e02ff */
[----:B------:R-:W-:-:S04]  /*8960*/  IMAD.WIDE.U32 R126, R218, R128, R126 ;  /* 0x00000080da7e7225 */ /* 0x000fc800078e007e */
[----:B------:R-:W-:Y:S01]  /*8970*/  IMAD R129, R218, R129, R32 ;  /* 0x00000081da817224 */ /* 0x000fe200078e0220 */
[----:B------:R-:W-:Y:S06]  /*8980*/  @P3 BRA `(.L_x_4736) ;  /* 0x0000001800a83947 */ /* 0x000fec0003800000 */
[----:B------:R-:W-:Y:S01]  /*8990*/  ISETP.NE.AND P3, PT, R14, RZ, PT ;  /* 0x000000ff0e00720c */ /* 0x000fe20003f65270 */
[----:B------:R-:W-:Y:S01]  /*89a0*/  BSSY B1, `(.L_x_4778) ;  /* 0x0000079000017945 */ /* 0x000fe20003800000 */
[----:B------:R-:W-:-:S11]  /*89b0*/  IADD3 R44, R127, R129, RZ ;  /* 0x000000817f2c7210 */ /* 0x000fd60007ffe0ff */
[----:B------:R-:W-:Y:S05]  /*89c0*/  @!P3 BRA `(.L_x_4779) ;  /* 0x0000000400d8b947 */ /* 0x000fea0003800000 */
[----:B------:R-:W-:Y:S01]  /*89d0*/  SEL R32, R125, R148, !P0 ;  /* 0x000000947d207207 */ /* 0x000fe20004000000 */
[----:B------:R-:W-:Y:S01]  /*89e0*/  BSSY B2, `(.L_x_4780) ;  /* 0x0000072000027945 */ /* 0x000fe20003800000 */
[----:B---3--:R-:W-:Y:S02]  /*89f0*/  IADD3 R36, P3, P4, R106, R126, R11 ;  /* 0x0000007e6a247210 */ /* 0x008fe40007c7e00b */
[----:B------:R-:W-:Y:S02]  /*8a00*/  SHF.R.S32.HI R33, RZ, 0x1f, R32 ;  /* 0x0000001fff217819 */ /* 0x000fe40000011420 */
[----:B------:R-:W-:Y:S02]  /*8a10*/  IADD3.X R37, R4, R44, R117, P3, P4 ;  /* 0x0000002c04257210 */ /* 0x000fe40001fe8475 */
[----:B------:R-:W-:Y:S02]  /*8a20*/  LEA.HI R33, R33, R32, RZ, 0x4 ;  /* 0x0000002021217211 */ /* 0x000fe400078f20ff */
[----:B------:R-:W-:-:S02]  /*8a30*/  SHF.R.U32.HI R38, RZ, 0x3, R205 ;  /* 0x00000003ff267819 */ /* 0x000fc400000116cd */
[----:B------:R-:W-:-:S05]  /*8a40*/  LEA.HI.SX32 R32, R33, R120, 0x1c ;  /* 0x0000007821207211 */ /* 0x000fca00078fe2ff */
[----:B------:R-:W-:-:S05]  /*8a50*/  IMAD.SHL.U32 R33, R32, 0x8, RZ ;  /* 0x0000000820217824 */ /* 0x000fca00078e00ff */
[----:B------:R-:W-:-:S13]  /*8a60*/  ISETP.GE.AND P3, PT, R33, R145, PT ;  /* 0x000000912100720c */ /* 0x000fda0003f66270 */
[--C-:B------:R-:W-:Y:S02]  /*8a70*/  @!P3 SHF.R.S32.HI R35, RZ, 0x1f, R33.reuse ;  /* 0x0000001fff23b819 */ /* 0x100fe40000011421 */
[--C-:B------:R-:W-:Y:S02]  /*8a80*/  @!P3 IADD3 R34, P4, P5, R106, R126, R33.reuse ;  /* 0x0000007e6a22b210 */ /* 0x100fe40007d9e021 */
[----:B------:R-:W-:Y:S02]  /*8a90*/  LOP3.LUT R33, R205, 0x38, R33, 0xf8, !PT ;  /* 0x00000038cd217812 */ /* 0x000fe400078ef821 */
[----:B------:R-:W-:Y:S02]  /*8aa0*/  @!P3 IADD3.X R35, R4, R44, R35, P4, P5 ;  /* 0x0000002c0423b210 */ /* 0x000fe400027ea423 */
[----:B------:R-:W-:Y:S02]  /*8ab0*/  LEA R40, P4, R36, R114, 0x1 ;  /* 0x0000007224287211 */ /* 0x000fe400078808ff */
[----:B------:R-:W-:-:S02]  /*8ac0*/  LOP3.LUT R33, R33, R38, RZ, 0x3c, !PT ;  /* 0x0000002621217212 */ /* 0x000fc400078e3cff */
[----:B------:R-:W-:Y:S02]  /*8ad0*/  LEA.HI.X R41, R36, R115, R37, 0x1, P4 ;  /* 0x0000007324297211 */ /* 0x000fe400020f0c25 */
[----:B------:R-:W-:-:S04]  /*8ae0*/  @!P3 LEA R42, P4, R34, R114, 0x1 ;  /* 0x00000072222ab211 */ /* 0x000fc800078808ff */
[----:B------:R-:W-:Y:S02]  /*8af0*/  @!P3 LEA.HI.X R43, R34, R115, R35, 0x1, P4 ;  /* 0x00000073222bb211 */ /* 0x000fe400020f0c23 */
[----:B------:R-:W-:Y:S02]  /*8b00*/  SHF.R.S32.HI R35, RZ, 0x1f, R32 ;  /* 0x0000001fff237819 */ /* 0x000fe40000011420 */
[----:B------:R-:W-:Y:S02]  /*8b10*/  ISETP.GE.AND P4, PT, R22, R124, PT ;  /* 0x0000007c1600720c */ /* 0x000fe40003f86270 */
[----:B------:R-:W-:-:S04]  /*8b20*/  LEA.HI R35, R35, R32, RZ, 0x3 ;  /* 0x0000002023237211 */ /* 0x000fc800078f18ff */
[----:B------:R-:W-:-:S05]  /*8b30*/  SHF.R.S32.HI R35, RZ, 0x3, R35 ;  /* 0x00000003ff237819 */ /* 0x000fca0000011423 */
[----:B------:R-:W-:-:S04]  /*8b40*/  IMAD R32, R35, 0x1800, R210 ;  /* 0x0000180023207824 */ /* 0x000fc800078e02d2 */
        /* <DEDUP_REMOVED lines=16> */
[----:B------:R-:W-:Y:S01]  /*8c50*/  SHF.R.U64 R48, R78, 0x10, R79 ;  /* 0x000000104e307819 */ /* 0x000fe2000000124f */
[----:B------:R-:W-:Y:S02]  /*8c60*/  HADD2.F32 R49, -RZ, R169.H1_H1 ;  /* 0x300000a9ff317230 */ /* 0x000fe40000004100 */
[----:B------:R-:W-:Y:S01]  /*8c70*/  FMUL.FTZ R53, R51, R50 ;  /* 0x0000003233357220 */ /* 0x000fe20000410000 */
[----:B------:R-:W-:-:S02]  /*8c80*/  HADD2.F32 R76, -RZ, R76.H0_H0 ;  /* 0x2000004cff4c7230 */ /* 0x000fc40000004100 */
[C---:B------:R-:W-:Y:S01]  /*8c90*/  FMUL.FTZ R54, R37.reuse, R50 ;  /* 0x0000003225367220 */ /* 0x040fe20000410000 */
[----:B------:R-:W-:Y:S01]  /*8ca0*/  HADD2.F32 R33, -RZ, R33.H1_H1 ;  /* 0x30000021ff217230 */ /* 0x000fe20000004100 */
[----:B------:R-:W-:Y:S01]  /*8cb0*/  SHF.R.U32.HI R78, RZ, 0x10, R79 ;  /* 0x00000010ff4e7819 */ /* 0x000fe2000001164f */
[-C--:B------:R-:W-:Y:S01]  /*8cc0*/  FFMA.FTZ R53, R37, R49.reuse, -R53 ;  /* 0x0000003125357223 */ /* 0x080fe20000010835 */
[----:B------:R-:W-:Y:S01]  /*8cd0*/  FFMA.FTZ R54, R51, R49, R54 ;  /* 0x0000003133367223 */ /* 0x000fe20000010036 */
[--C-:B------:R-:W-:Y:S01]  /*8ce0*/  SHF.R.U64 R47, R66, 0x10, R67.reuse ;  /* 0x00000010422f7819 */ /* 0x100fe20000001243 */
[----:B------:R-:W-:Y:S02]  /*8cf0*/  HADD2.F32 R64, -RZ, R64.H0_H0 ;  /* 0x20000040ff407230 */ /* 0x000fe40000004100 */
[----:B------:R-:W-:Y:S01]  /*8d00*/  FMUL.FTZ R50, R52, R76 ;  /* 0x0000004c34327220 */ /* 0x000fe20000410000 */
[--C-:B------:R-:W-:Y:S01]  /*8d10*/  HADD2.F32 R49, -RZ, R39.reuse.H0_H0 ;  /* 0x20000027ff317230 */ /* 0x100fe20000004100 */
[----:B------:R-:W-:Y:S01]  /*8d20*/  SHF.R.U32.HI R66, RZ, 0x10, R67 ;  /* 0x00000010ff427819 */ /* 0x000fe20000011643 */
[----:B------:R-:W-:-:S02]  /*8d30*/  HADD2.F32 R51, -RZ, R39.H1_H1 ;  /* 0x30000027ff337230 */ /* 0x000fc40000004100 */
[C---:B------:R-:W-:Y:S01]  /*8d40*/  FMUL.FTZ R76, R33.reuse, R76 ;  /* 0x0000004c214c7220 */ /* 0x040fe20000410000 */
[----:B------:R-:W-:Y:S02]  /*8d50*/  HADD2.F32 R37, -RZ, R170.H1_H1 ;  /* 0x300000aaff257230 */ /* 0x000fe40000004100 */
[-C--:B------:R-:W-:Y:S01]  /*8d60*/  FFMA.FTZ R50, R33, R64.reuse, -R50 ;  /* 0x0000004021327223 */ /* 0x080fe20000010832 */
[--C-:B------:R-:W-:Y:S02]  /*8d70*/  HADD2.F32 R39, -RZ, R35.reuse.H0_H0 ;  /* 0x20000023ff277230 */ /* 0x100fe40000004100 */
[----:B------:R-:W-:Y:S01]  /*8d80*/  FFMA.FTZ R76, R52, R64, R76 ;  /* 0x00000040344c7223 */ /* 0x000fe2000001004c */
        /* <DEDUP_REMOVED lines=25> */
[C---:B------:R-:W-:Y:S01]  /*8f20*/  FMUL.FTZ R46, R32.reuse, R46 ;  /* 0x0000002e202e7220 */ /* 0x040fe20000410000 */
[----:B------:R-:W-:Y:S02]  /*8f30*/  HADD2.F32 R33, -RZ, R38.H0_H0 ;  /* 0x20000026ff217230 */ /* 0x000fe40000004100 */
[----:B------:R-:W-:Y:S01]  /*8f40*/  FFMA.FTZ R49, R32, R45, -R49 ;  /* 0x0000002d20317223 */ /* 0x000fe20000010831 */
[----:B------:R-:W-:-:S02]  /*8f50*/  HADD2.F32 R170, -RZ, R170.H0_H0 ;  /* 0x200000aaffaa7230 */ /* 0x000fc40000004100 */
[----:B------:R-:W-:Y:S01]  /*8f60*/  FFMA.FTZ R171, R35, R169, R171 ;  /* 0x000000a923ab7223 */ /* 0x000fe200000100ab */
[----:B------:R-:W-:Y:S02]  /*8f70*/  HADD2.F32 R48, -RZ, R48.H0_H0 ;  /* 0x20000030ff307230 */ /* 0x000fe40000004100 */
[----:B------:R-:W-:Y:S01]  /*8f80*/  FFMA.FTZ R46, R36, R45, R46 ;  /* 0x0000002d242e7223 */ /* 0x000fe2000001002e */
[----:B------:R-:W-:Y:S02]  /*8f90*/  HADD2.F32 R32, -RZ, R34.H0_H0 ;  /* 0x20000022ff207230 */ /* 0x000fe40000004100 */
[-C--:B------:R-:W-:Y:S01]  /*8fa0*/  FMUL.FTZ R35, R33, R170.reuse ;  /* 0x000000aa21237220 */ /* 0x080fe20000410000 */
[----:B------:R-:W-:Y:S01]  /*8fb0*/  HADD2.F32 R38, -RZ, R38.H1_H1 ;  /* 0x30000026ff267230 */ /* 0x000fe20000004100 */
[----:B------:R-:W-:Y:S01]  /*8fc0*/  F2FP.F16.F32.PACK_AB R55, R78, R55 ;  /* 0x000000374e37723e */ /* 0x000fe200000000ff */
[----:B------:R-:W-:Y:S02]  /*8fd0*/  HADD2.F32 R34, -RZ, R34.H1_H1 ;  /* 0x30000022ff227230 */ /* 0x000fe40000004100 */
[----:B------:R-:W-:Y:S01]  /*8fe0*/  FMUL.FTZ R170, R32, R170 ;  /* 0x000000aa20aa7220 */ /* 0x000fe20000410000 */
[----:B------:R-:W-:-:S02]  /*8ff0*/  HADD2.F32 R168, -RZ, R168.H0_H0 ;  /* 0x200000a8ffa87230 */ /* 0x000fc40000004100 */
[-C--:B------:R-:W-:Y:S01]  /*9000*/  FMUL.FTZ R36, R38, R48.reuse ;  /* 0x0000003026247220 */ /* 0x080fe20000410000 */
        /* <DEDUP_REMOVED lines=9> */
[----:B------:R-:W-:-:S02]  /*90a0*/  F2FP.F16.F32.PACK_AB R33, R50, R53 ;  /* 0x000000353221723e */ /* 0x000fc400000000ff */
[----:B------:R-:W-:Y:S01]  /*90b0*/  F2FP.F16.F32.PACK_AB R34, R36, R35 ;  /* 0x000000232422723e */ /* 0x000fe200000000ff */
[----:B------:R-:W-:Y:S01]  /*90c0*/  IMAD.MOV.U32 R36, RZ, RZ, R46 ;  /* 0x000000ffff247224 */ /* 0x000fe200078e002e */
[----:B------:R-:W-:Y:S01]  /*90d0*/  F2FP.F16.F32.PACK_AB R37, R76, R54 ;  /* 0x000000364c25723e */ /* 0x000fe200000000ff */
[----:B------:R-:W-:Y:S01]  /*90e0*/  IMAD.MOV.U32 R35, RZ, RZ, R52 ;  /* 0x000000ffff237224 */ /* 0x000fe200078e0034 */
[----:B------:R-:W-:-:S07]  /*90f0*/  F2FP.F16.F32.PACK_AB R38, R47, R170 ;  /* 0x000000aa2f26723e */ /* 0x000fce00000000ff */
.L_x_4781:
[----:B------:R-:W-:Y:S05]  /*9100*/  BSYNC B2 ;  /* 0x0000000000027941 */ /* 0x000fea0003800000 */
.L_x_4780:
[----:B0-----:R0:W-:Y:S04]  /*9110*/  STG.E.128 desc[UR46][R40.64], R32 ;  /* 0x0000002028007986 */ /* 0x0011e8000c101d2e */
[----:B--2---:R0:W-:Y:S02]  /*9120*/  @!P3 STG.E.128 desc[UR46][R42.64], R36 ;  /* 0x000000242a00b986 */ /* 0x0041e4000c101d2e */
.L_x_4779:
[----:B------:R-:W-:Y:S05]  /*9130*/  BSYNC B1 ;  /* 0x0000000000017941 */ /* 0x000fea0003800000 */
.L_x_4778:
[----:B------:R-:W-:Y:S01]  /*9140*/  ISETP.NE.AND P3, PT, R15, RZ, PT ;  /* 0x000000ff0f00720c */ /* 0x000fe20003f65270 */
[----:B------:R-:W-:-:S12]  /*9150*/  BSSY B1, `(.L_x_4782) ;  /* 0x0000078000017945 */ /* 0x000fd80003800000 */
[----:B------:R-:W-:Y:S05]  /*9160*/  @!P3 BRA `(.L_x_4783) ;  /* 0x0000000400d8b947 */ /* 0x000fea0003800000 */
[----:B0-----:R-:W-:Y:S01]  /*9170*/  SEL R32, R125, R148, !P1 ;  /* 0x000000947d207207 */ /* 0x001fe20004800000 */
[----:B------:R-:W-:Y:S01]  /*9180*/  BSSY B2, `(.L_x_4784) ;  /* 0x0000072000027945 */ /* 0x000fe20003800000 */
[----:B------:R-:W-:Y:S02]  /*9190*/  IADD3 R34, P3, P4, R106, R126, R12 ;  /* 0x0000007e6a227210 */ /* 0x000fe40007c7e00c */
[----:B------:R-:W-:Y:S02]  /*91a0*/  SHF.R.S32.HI R33, RZ, 0x1f, R32 ;  /* 0x0000001fff217819 */ /* 0x000fe40000011420 */
[----:B------:R-:W-:Y:S02]  /*91b0*/  IADD3.X R35, R4, R44, R116, P3, P4 ;  /* 0x0000002c04237210 */ /* 0x000fe40001fe8474 */
[----:B------:R-:W-:Y:S02]  /*91c0*/  LEA.HI R32, R33, R32, RZ, 0x4 ;  /* 0x0000002021207211 */ /* 0x000fe400078f20ff */
[----:B---3--:R-:W-:-:S02]  /*91d0*/  SHF.R.U32.HI R38, RZ, 0x3, R205 ;  /* 0x00000003ff267819 */ /* 0x008fc400000116cd */
[----:B------:R-:W-:-:S04]  /*91e0*/  LEA.HI.SX32 R36, R32, R119, 0x1c ;  /* 0x0000007720247211 */ /* 0x000fc800078fe2ff */
[----:B------:R-:W-:-:S04]  /*91f0*/  SHF.L.U32 R37, R36, 0x3, RZ ;  /* 0x0000000324257819 */ /* 0x000fc800000006ff */
[----:B------:R-:W-:-:S13]  /*9200*/  ISETP.GE.AND P3, PT, R37, R145, PT ;  /* 0x000000912500720c */ /* 0x000fda0003f66270 */
[--C-:B------:R-:W-:Y:S02]  /*9210*/  @!P3 SHF.R.S32.HI R33, RZ, 0x1f, R37.reuse ;  /* 0x0000001fff21b819 */ /* 0x100fe40000011425 */
[----:B------:R-:W-:-:S04]  /*9220*/  @!P3 IADD3 R32, P4, P5, R106, R126, R37 ;  /* 0x0000007e6a20b210 */ /* 0x000fc80007d9e025 */
[----:B------:R-:W-:Y:S02]  /*9230*/  @!P3 IADD3.X R33, R4, R44, R33, P4, P5 ;  /* 0x0000002c0421b210 */ /* 0x000fe400027ea421 */
[----:B------:R-:W-:-:S04]  /*9240*/  LEA R40, P4, R34, R114, 0x1 ;  /* 0x0000007222287211 */ /* 0x000fc800078808ff */
[----:B------:R-:W-:Y:S02]  /*9250*/  LEA.HI.X R41, R34, R115, R35, 0x1, P4 ;  /* 0x0000007322297211 */ /* 0x000fe400020f0c23 */
[----:B------:R-:W-:-:S04]  /*9260*/  @!P3 LEA R42, P4, R32, R114, 0x1 ;  /* 0x00000072202ab211 */ /* 0x000fc800078808ff */
[----:B------:R-:W-:Y:S02]  /*9270*/  @!P3 LEA.HI.X R43, R32, R115, R33, 0x1, P4 ;  /* 0x00000073202bb211 */ /* 0x000fe400020f0c21 */
[----:B------:R-:W-:Y:S02]  /*9280*/  SHF.R.S32.HI R33, RZ, 0x1f, R36 ;  /* 0x0000001fff217819 */ /* 0x000fe40000011424 */
[----:B------:R-:W-:Y:S02]  /*9290*/  LOP3.LUT R32, R205, 0x38, R37, 0xf8, !PT ;  /* 0x00000038cd207812 */ /* 0x000fe400078ef825 */
[----:B------:R-:W-:Y:S02]  /*92a0*/  LEA.HI R33, R33, R36, RZ, 0x3 ;  /* 0x0000002421217211 */ /* 0x000fe400078f18ff */
[----:B------:R-:W-:Y:S02]  /*92b0*/  LOP3.LUT R32, R32, R38, RZ, 0x3c, !PT ;  /* 0x0000002620207212 */ /* 0x000fe400078e3cff */
[----:B------:R-:W-:-:S02]  /*92c0*/  SHF.R.S32.HI R33, RZ, 0x3, R33 ;  /* 0x00000003ff217819 */ /* 0x000fc40000011421 */
[----:B------:R-:W-:-:S03]  /*92d0*/  ISETP.GE.AND P4, PT, R197, R124, PT ;  /* 0x0000007cc500720c */ /* 0x000fc60003f86270 */
        /* <DEDUP_REMOVED lines=9> */
[----:B------:R-:W-:Y:S01]  /*9370*/  SHF.R.U64 R46, R72, 0x10, R73 ;  /* 0x00000010482e7819 */ /* 0x000fe20000001249 */
[----:B--2---:R-:W-:Y:S01]  /*9380*/  IMAD.MOV.U32 R52, RZ, RZ, R37 ;  /* 0x000000ffff347224 */ /* 0x004fe200078e0025 */
[----:B------:R-:W-:Y:S01]  /*9390*/  SHF.R.U32.HI R72, RZ, 0x10, R73 ;  /* 0x00000010ff487819 */ /* 0x000fe20000011649 */
[----:B------:R-:W-:Y:S01]  /*93a0*/  HADD2.F32 R51, -RZ, R167.H1_H1 ;  /* 0x300000a7ff337230 */ /* 0x000fe20000004100 */
[--C-:B------:R-:W-:Y:S01]  /*93b0*/  SHF.R.U64 R45, R60, 0x10, R61.reuse ;  /* 0x000000103c2d7819 */ /* 0x100fe2000000123d */
[--C-:B0-----:R-:W-:Y:S01]  /*93c0*/  HADD2.F32 R49, -RZ, R33.reuse.H1_H1 ;  /* 0x30000021ff317230 */ /* 0x101fe20000004100 */
[----:B------:R-:W-:Y:S01]  /*93d0*/  SHF.R.U32.HI R60, RZ, 0x10, R61 ;  /* 0x00000010ff3c7819 */ /* 0x000fe2000001163d */
[--C-:B------:R-:W-:Y:S01]  /*93e0*/  HADD2.F32 R54, -RZ, R52.reuse.H0_H0 ;  /* 0x20000034ff367230 */ /* 0x100fe20000004100 */
[--C-:B------:R-:W-:Y:S01]  /*93f0*/  SHF.R.U64 R48, R74, 0x10, R75.reuse ;  /* 0x000000104a307819 */ /* 0x100fe2000000124b */
[----:B------:R-:W-:Y:S01]  /*9400*/  HADD2.F32 R52, -RZ, R52.H1_H1 ;  /* 0x30000034ff347230 */ /* 0x000fe20000004100 */
[----:B------:R-:W-:Y:S01]  /*9410*/  SHF.R.U32.HI R74, RZ, 0x10, R75 ;  /* 0x00000010ff4a7819 */ /* 0x000fe2000001164b */
[----:B------:R-:W-:Y:S01]  /*9420*/  HADD2.F32 R72, -RZ, R72.H0_H0 ;  /* 0x20000048ff487230 */ /* 0x000fe20000004100 */
[----:B------:R-:W-:Y:S01]  /*9430*/  SHF.R.U64 R47, R62, 0x10, R63 ;  /* 0x000000103e2f7819 */ /* 0x000fe2000000123f */
[----:B------:R-:W-:-:S02]  /*9440*/  HADD2.F32 R50, -RZ, R33.H0_H0 ;  /* 0x20000021ff327230 */ /* 0x000fc40000004100 */
[-C--:B------:R-:W-:Y:S01]  /*9450*/  FMUL.FTZ R33, R54, R51.reuse ;  /* 0x0000003336217220 */ /* 0x080fe20000410000 */
[----:B------:R-:W-:Y:S02]  /*9460*/  IMAD.MOV.U32 R37, RZ, RZ, R35 ;  /* 0x000000ffff257224 */ /* 0x000fe400078e0023 */
[-C--:B------:R-:W-:Y:S01]  /*9470*/  FMUL.FTZ R64, R52, R72.reuse ;  /* 0x0000004834407220 */ /* 0x080fe20000410000 */
[----:B------:R-:W-:Y:S02]  /*9480*/  HADD2.F32 R35, -RZ, R159.H1_H1 ;  /* 0x3000009fff237230 */ /* 0x000fe40000004100 */
[----:B------:R-:W-:Y:S01]  /*9490*/  FMUL.FTZ R53, R49, R72 ;  /* 0x0000004831357220 */ /* 0x000fe20000410000 */
[----:B------:R-:W-:Y:S02]  /*94a0*/  HADD2.F32 R60, -RZ, R60.H0_H0 ;  /* 0x2000003cff3c7230 */ /* 0x000fe40000004100 */
[C---:B------:R-:W-:Y:S01]  /*94b0*/  FMUL.FTZ R51, R50.reuse, R51 ;  /* 0x0000003332337220 */ /* 0x040fe20000410000 */
[----:B------:R-:W-:Y:S01]  /*94c0*/  SHF.R.U32.HI R62, RZ, 0x10, R63 ;  /* 0x00000010ff3e7819 */ /* 0x000fe2000001163f */
[----:B------:R-:W-:Y:S01]  /*94d0*/  FFMA.FTZ R33, R50, R35, -R33 ;  /* 0x0000002332217223 */ /* 0x000fe20000010821 */
[----:B------:R-:W-:-:S02]  /*94e0*/  HADD2.F32 R66, -RZ, R160.H1_H1 ;  /* 0x300000a0ff427230 */ /* 0x000fc40000004100 */
[-C--:B------:R-:W-:Y:S01]  /*94f0*/  FFMA.FTZ R50, R49, R60.reuse, -R64 ;  /* 0x0000003c31327223 */ /* 0x080fe20000010840 */
[----:B------:R-:W-:Y:S01]  /*9500*/  FFMA.FTZ R52, R52, R60, R53 ;  /* 0x0000003c34347223 */ /* 0x000fe20000010035 */
[----:B------:R-:W-:Y:S01]  /*9510*/  FFMA.FTZ R35, R54, R35, R51 ;  /* 0x0000002336237223 */ /* 0x000fe20000010033 */
[--C-:B------:R-:W-:Y:S02]  /*9520*/  HADD2.F32 R60, -RZ, R39.reuse.H1_H1 ;  /* 0x30000027ff3c7230 */ /* 0x100fe40000004100 */
[----:B------:R-:W-:Y:S01]  /*9530*/  HADD2.F32 R53, -RZ, R74.H0_H0 ;  /* 0x2000004aff357230 */ /* 0x000fe20000004100 */
[----:B------:R-:W-:Y:S01]  /*9540*/  F2FP.F16.F32.PACK_AB R33, R50, R33 ;  /* 0x000000213221723e */ /* 0x000fe200000000ff */
[----:B------:R-:W-:Y:S02]  /*9550*/  HADD2.F32 R49, -RZ, R39.H0_H0 ;  /* 0x20000027ff317230 */ /* 0x000fe40000004100 */
[--C-:B------:R-:W-:Y:S02]  /*9560*/  HADD2.F32 R54, -RZ, R37.reuse.H1_H1 ;  /* 0x30000025ff367230 */ /* 0x100fe40000004100 */
[----:B------:R-:W-:Y:S01]  /*9570*/  FMUL.FTZ R55, R60, R53 ;  /* 0x000000353c377220 */ /* 0x000fe20000410000 */
[----:B------:R-:W-:-:S02]  /*9580*/  HADD2.F32 R39, -RZ, R37.H0_H0 ;  /* 0x20000025ff277230 */ /* 0x000fc40000004100 */
[----:B------:R-:W-:Y:S02]  /*9590*/  HADD2.F32 R64, -RZ, R158.H1_H1 ;  /* 0x3000009eff407230 */ /* 0x000fe40000004100 */
[C---:B------:R-:W-:Y:S01]  /*95a0*/  FMUL.FTZ R53, R54.reuse, R53 ;  /* 0x0000003536357220 */ /* 0x040fe20000410000 */
[----:B------:R-:W-:Y:S02]  /*95b0*/  HADD2.F32 R51, -RZ, R62.H0_H0 ;  /* 0x2000003eff337230 */ /* 0x000fe40000004100 */
[-C--:B------:R-:W-:Y:S01]  /*95c0*/  FMUL.FTZ R62, R49, R66.reuse ;  /* 0x00000042313e7220 */ /* 0x080fe20000410000 */
[C---:B------:R-:W-:Y:S01]  /*95d0*/  FMUL.FTZ R66, R39.reuse, R66 ;  /* 0x0000004227427220 */ /* 0x040fe20000410000 */
[----:B------:R-:W-:Y:S02]  /*95e0*/  HADD2.F32 R167, -RZ, R167.H0_H0 ;  /* 0x200000a7ffa77230 */ /* 0x000fe40000004100 */
[-C--:B------:R-:W-:Y:S01]  /*95f0*/  FFMA.FTZ R37, R39, R64.reuse, -R62 ;  /* 0x0000004027257223 */ /* 0x080fe2000001083e */
[-C--:B------:R-:W-:Y:S01]  /*9600*/  FFMA.FTZ R54, R54, R51.reuse, -R55 ;  /* 0x0000003336367223 */ /* 0x080fe20000010837 */
[----:B------:R-:W-:Y:S01]  /*9610*/  FFMA.FTZ R60, R60, R51, R53 ;  /* 0x000000333c3c7223 */ /* 0x000fe20000010035 */
[----:B------:R-:W-:Y:S01]  /*9620*/  FFMA.FTZ R39, R49, R64, R66 ;  /* 0x0000004031277223 */ /* 0x000fe20000010042 */
[----:B------:R-:W-:-:S02]  /*9630*/  HADD2.F32 R51, -RZ, R36.H0_H0 ;  /* 0x20000024ff337230 */ /* 0x000fc40000004100 */
[----:B------:R-:W-:Y:S01]  /*9640*/  HADD2.F32 R64, -RZ, R46.H0_H0 ;  /* 0x2000002eff407230 */ /* 0x000fe20000004100 */
[----:B------:R-:W-:Y:S01]  /*9650*/  F2FP.F16.F32.PACK_AB R54, R54, R37 ;  /* 0x000000253636723e */ /* 0x000fe200000000ff */
[----:B------:R-:W-:Y:S01]  /*9660*/  HADD2.F32 R53, -RZ, R36.H1_H1 ;  /* 0x30000024ff357230 */ /* 0x000fe20000004100 */
[----:B------:R-:W-:Y:S01]  /*9670*/  F2FP.F16.F32.PACK_AB R37, R52, R35 ;  /* 0x000000233425723e */ /* 0x000fe200000000ff */
[--C-:B------:R-:W-:Y:S01]  /*9680*/  HADD2.F32 R49, -RZ, R32.reuse.H1_H1 ;  /* 0x30000020ff317230 */ /* 0x100fe20000004100 */
[----:B------:R-:W-:Y:S01]  /*9690*/  F2FP.F16.F32.PACK_AB R39, R60, R39 ;  /* 0x000000273c27723e */ /* 0x000fe200000000ff */
[----:B------:R-:W-:Y:S02]  /*96a0*/  HADD2.F32 R159, -RZ, R159.H0_H0 ;  /* 0x2000009fff9f7230 */ /* 0x000fe40000004100 */
[-C--:B------:R-:W-:Y:S01]  /*96b0*/  FMUL.FTZ R66, R53, R64.reuse ;  /* 0x0000004035427220 */ /* 0x080fe20000410000 */
[----:B------:R-:W-:Y:S02]  /*96c0*/  HADD2.F32 R46, -RZ, R32.H0_H0 ;  /* 0x20000020ff2e7230 */ /* 0x000fe40000004100 */
[----:B------:R-:W-:Y:S01]  /*96d0*/  FMUL.FTZ R64, R49, R64 ;  /* 0x0000004031407220 */ /* 0x000fe20000410000 */
[----:B------:R-:W-:-:S02]  /*96e0*/  HADD2.F32 R62, -RZ, R45.H0_H0 ;  /* 0x2000002dff3e7230 */ /* 0x000fc40000004100 */
[-C--:B------:R-:W-:Y:S01]  /*96f0*/  FMUL.FTZ R45, R51, R167.reuse ;  /* 0x000000a7332d7220 */ /* 0x080fe20000410000 */
[----:B------:R-:W-:Y:S02]  /*9700*/  HADD2.F32 R55, -RZ, R48.H0_H0 ;  /* 0x20000030ff377230 */ /* 0x000fe40000004100 */
[C---:B------:R-:W-:Y:S01]  /*9710*/  FMUL.FTZ R36, R46.reuse, R167 ;  /* 0x000000a72e247220 */ /* 0x040fe20000410000 */
[----:B------:R-:W-:Y:S02]  /*9720*/  HADD2.F32 R48, -RZ, R38.H0_H0 ;  /* 0x20000026ff307230 */ /* 0x000fe40000004100 */
[-C--:B------:R-:W-:Y:S01]  /*9730*/  FFMA.FTZ R32, R46, R159.reuse, -R45 ;  /* 0x0000009f2e207223 */ /* 0x080fe2000001082d */
[-C--:B------:R-:W-:Y:S01]  /*9740*/  FFMA.FTZ R45, R49, R62.reuse, -R66 ;  /* 0x0000003e312d7223 */ /* 0x080fe20000010842 */
[----:B------:R-:W-:Y:S01]  /*9750*/  FFMA.FTZ R49, R53, R62, R64 ;  /* 0x0000003e35317223 */ /* 0x000fe20000010040 */
[----:B------:R-:W-:Y:S02]  /*9760*/  HADD2.F32 R53, -RZ, R160.H0_H0 ;  /* 0x200000a0ff357230 */ /* 0x000fe40000004100 */
[----:B------:R-:W-:Y:S01]  /*9770*/  FFMA.FTZ R36, R51, R159, R36 ;  /* 0x0000009f33247223 */ /* 0x000fe20000010024 */
[----:B------:R-:W-:Y:S01]  /*9780*/  HADD2.F32 R46, -RZ, R34.H0_H0 ;  /* 0x20000022ff2e7230 */ /* 0x000fe20000004100 */
[----:B------:R-:W-:Y:S01]  /*9790*/  F2FP.F16.F32.PACK_AB R32, R45, R32 ;  /* 0x000000202d20723e */ /* 0x000fe200000000ff */
[----:B------:R-:W-:-:S02]  /*97a0*/  HADD2.F32 R38, -RZ, R38.H1_H1 ;  /* 0x30000026ff267230 */ /* 0x000fc40000004100 */
[-C--:B------:R-:W-:Y:S01]  /*97b0*/  FMUL.FTZ R61, R48, R53.reuse ;  /* 0x00000035303d7220 */ /* 0x080fe20000410000 */
[----:B------:R-:W-:Y:S02]  /*97c0*/  HADD2.F32 R34, -RZ, R34.H1_H1 ;  /* 0x30000022ff227230 */ /* 0x000fe40000004100 */
[----:B------:R-:W-:Y:S01]  /*97d0*/  FMUL.FTZ R53, R46, R53 ;  /* 0x000000352e357220 */ /* 0x000fe20000410000 */
[----:B------:R-:W-:Y:S02]  /*97e0*/  HADD2.F32 R51, -RZ, R158.H0_H0 ;  /* 0x2000009eff337230 */ /* 0x000fe40000004100 */
        /* <DEDUP_REMOVED lines=8> */
[----:B------:R-:W-:-:S03]  /*9870*/  IMAD.MOV.U32 R35, RZ, RZ, R54 ;  /* 0x000000ffff237224 */ /* 0x000fc600078e0036 */
[----:B------:R-:W-:Y:S02]  /*9880*/  F2FP.F16.F32.PACK_AB R34, R34, R61 ;  /* 0x0000003d2222723e */ /* 0x000fe400000000ff */
[----:B------:R-:W-:-:S07]  /*9890*/  F2FP.F16.F32.PACK_AB R38, R38, R53 ;  /* 0x000000352626723e */ /* 0x000fce00000000ff */
.L_x_4785:
[----:B------:R-:W-:Y:S05]  /*98a0*/  BSYNC B2 ;  /* 0x0000000000027941 */ /* 0x000fea0003800000 */
.L_x_4784:
[----:B0-----:R4:W-:Y:S04]  /*98b0*/  STG.E.128 desc[UR46][R40.64], R32 ;  /* 0x0000002028007986 */ /* 0x0019e8000c101d2e */
[----:B--2---:R4:W-:Y:S02]  /*98c0*/  @!P3 STG.E.128 desc[UR46][R42.64], R36 ;  /* 0x000000242a00b986 */ /* 0x0049e4000c101d2e */
.L_x_4783:
[----:B------:R-:W-:Y:S05]  /*98d0*/  BSYNC B1 ;  /* 0x0000000000017941 */ /* 0x000fea0003800000 */
.L_x_4782:
[----:B------:R-:W-:-:S13]  /*98e0*/  ISETP.NE.AND P3, PT, R20, RZ, PT ;  /* 0x000000ff1400720c */ /* 0x000fda0003f65270 */
[----:B------:R-:W-:Y:S05]  /*98f0*/  @!P3 BRA `(.L_x_4736) ;  /* 0x0000000800ccb947 */ /* 0x000fea0003800000 */
[----:B------:R-:W-:Y:S01]  /*9900*/  LOP3.LUT P5, RZ, R18, 0x1, RZ, 0xc0, !PT ;  /* 0x0000000112ff7812 */ /* 0x000fe200078ac0ff */
[----:B------:R-:W-:Y:S01]  /*9910*/  BSSY B1, `(.L_x_4786) ;  /* 0x000006f000017945 */ /* 0x000fe20003800000 */
[----:B0---4-:R-:W-:Y:S02]  /*9920*/  SHF.R.U32.HI R35, RZ, 0x3, R205 ;  /* 0x00000003ff237819 */ /* 0x011fe400000116cd */
[----:B------:R-:W-:Y:S02]  /*9930*/  SEL R148, R125, R148, !P5 ;  /* 0x000000947d947207 */ /* 0x000fe40006800000 */
[----:B------:R-:W-:Y:S02]  /*9940*/  IADD3 R34, P3, P4, R106, R126, R13 ;  /* 0x0000007e6a227210 */ /* 0x000fe40007c7e00d */
[----:B------:R-:W-:Y:S02]  /*9950*/  SHF.R.S32.HI R33, RZ, 0x1f, R148 ;  /* 0x0000001fff217819 */ /* 0x000fe40000011494 */
[----:B---3--:R-:W-:-:S02]  /*9960*/  IADD3.X R37, R4, R44, R113, P3, P4 ;  /* 0x0000002c04257210 */ /* 0x008fc40001fe8471 */
[----:B------:R-:W-:Y:S02]  /*9970*/  LEA.HI R33, R33, R148, RZ, 0x4 ;  /* 0x0000009421217211 */ /* 0x000fe400078f20ff */
[C---:B------:R-:W-:Y:S02]  /*9980*/  LEA R40, P3, R34.reuse, R114, 0x1 ;  /* 0x0000007222287211 */ /* 0x040fe400078608ff */
[----:B------:R-:W-:Y:S02]  /*9990*/  LEA.HI.SX32 R33, R33, R118, 0x1c ;  /* 0x0000007621217211 */ /* 0x000fe400078fe2ff */
[----:B------:R-:W-:Y:S02]  /*99a0*/  LEA.HI.X R41, R34, R115, R37, 0x1, P3 ;  /* 0x0000007322297211 */ /* 0x000fe400018f0c25 */
[----:B------:R-:W-:Y:S01]  /*99b0*/  SHF.R.S32.HI R32, RZ, 0x1f, R33 ;  /* 0x0000001fff207819 */ /* 0x000fe20000011421 */
[----:B------:R-:W-:Y:S01]  /*99c0*/  IMAD.SHL.U32 R42, R33, 0x8, RZ ;  /* 0x00000008212a7824 */ /* 0x000fe200078e00ff */
[----:B------:R-:W-:-:S02]  /*99d0*/  ISETP.GE.AND P3, PT, R198, R124, PT ;  /* 0x0000007cc600720c */ /* 0x000fc40003f66270 */
[----:B------:R-:W-:-:S04]  /*99e0*/  LEA.HI R32, R32, R33, RZ, 0x3 ;  /* 0x0000002120207211 */ /* 0x000fc800078f18ff */
[----:B------:R-:W-:Y:S02]  /*99f0*/  SHF.R.S32.HI R33, RZ, 0x3, R32 ;  /* 0x00000003ff217819 */ /* 0x000fe40000011420 */
[----:B------:R-:W-:-:S03]  /*9a00*/  LOP3.LUT R32, R205, 0x38, R42, 0xf8, !PT ;  /* 0x00000038cd207812 */ /* 0x000fc600078ef82a */
[----:B------:R-:W-:Y:S01]  /*9a10*/  IMAD R33, R33, 0x1800, R210 ;  /* 0x0000180021217824 */ /* 0x000fe200078e02d2 */
[----:B------:R-:W-:-:S04]  /*9a20*/  LOP3.LUT R32, R32, R35, RZ, 0x3c, !PT ;  /* 0x0000002320207212 */ /* 0x000fc800078e3cff */
[----:B------:R-:W-:Y:S01]  /*9a30*/  IADD3 R35, R33, R32, RZ ;  /* 0x0000002021237210 */ /* 0x000fe20007ffe0ff */
[----:B------:R-:W-:-:S04]  /*9a40*/  IMAD R33, R16, 0x4800, R140 ;  /* 0x0000480010217824 */ /* 0x000fc800078e028c */
[----:B------:R-:W-:Y:S02]  /*9a50*/  IMAD R35, R16, 0x4800, R35 ;  /* 0x0000480010237824 */ /* 0x000fe400078e0223 */
[--C-:B------:R-:W-:Y:S02]  /*9a60*/  IMAD R33, R33, 0x2, R2.reuse ;  /* 0x0000000221217824 */ /* 0x100fe400078e0202 */
[----:B------:R-:W-:-:S04]  /*9a70*/  IMAD R36, R35, 0x2, R2 ;  /* 0x0000000223247824 */ /* 0x000fc800078e0202 */
[----:B------:R-:W0:Y:S04]  /*9a80*/  LDS.128 R32, [R33+0x1e400] ;  /* 0x01e4000021207984 */ /* 0x000e280000000c00 */
[----:B------:R-:W2:Y:S01]  /*9a90*/  LDS.128 R36, [R36+0x1e400] ;  /* 0x01e4000024247984 */ /* 0x000ea20000000c00 */
[----:B------:R-:W-:Y:S05]  /*9aa0*/  @P3 BRA `(.L_x_4787) ;  /* 0x0000000400543947 */ /* 0x000fea0003800000 */
[----:B--2---:R-:W-:Y:S01]  /*9ab0*/  IMAD.MOV.U32 R48, RZ, RZ, R37 ;  /* 0x000000ffff307224 */ /* 0x004fe200078e0025 */
[----:B------:R-:W-:Y:S01]  /*9ac0*/  SHF.R.U32.HI R53, RZ, 0x10, R69 ;  /* 0x00000010ff357819 */ /* 0x000fe20000011645 */
[----:B------:R-:W-:Y:S01]  /*9ad0*/  IMAD.MOV.U32 R50, RZ, RZ, R39 ;  /* 0x000000ffff327224 */ /* 0x000fe200078e0027 */
[--C-:B------:R-:W-:Y:S01]  /*9ae0*/  SHF.R.U32.HI R51, RZ, 0x10, R57.reuse ;  /* 0x00000010ff337819 */ /* 0x100fe20000011639 */
[----:B------:R-:W-:Y:S01]  /*9af0*/  IMAD.MOV.U32 R49, RZ, RZ, R36 ;  /* 0x000000ffff317224 */ /* 0x000fe200078e0024 */
[----:B------:R-:W-:Y:S01]  /*9b00*/  SHF.R.U64 R43, R56, 0x10, R57 ;  /* 0x00000010382b7819 */ /* 0x000fe20000001239 */
[--C-:B------:R-:W-:Y:S01]  /*9b10*/  HADD2.F32 R39, -RZ, R48.reuse.H0_H0 ;  /* 0x20000030ff277230 */ /* 0x100fe20000004100 */
[----:B------:R-:W-:Y:S01]  /*9b20*/  SHF.R.U64 R46, R70, 0x10, R71 ;  /* 0x00000010462e7819 */ /* 0x000fe20000001247 */
[----:B0-----:R-:W-:Y:S01]  /*9b30*/  IMAD.MOV.U32 R37, RZ, RZ, R35 ;  /* 0x000000ffff257224 */ /* 0x001fe200078e0023 */
[----:B------:R-:W-:Y:S01]  /*9b40*/  SHF.R.U32.HI R70, RZ, 0x10, R71 ;  /* 0x00000010ff467819 */ /* 0x000fe20000011647 */
[----:B------:R-:W-:Y:S01]  /*9b50*/  HADD2.F32 R54, -RZ, R157.H1_H1 ;  /* 0x3000009dff367230 */ /* 0x000fe20000004100 */
[--C-:B------:R-:W-:Y:S01]  /*9b60*/  SHF.R.U64 R45, R58, 0x10, R59.reuse ;  /* 0x000000103a2d7819 */ /* 0x100fe2000000123b */
[----:B------:R-:W-:Y:S01]  /*9b70*/  HADD2.F32 R48, -RZ, R48.H1_H1 ;  /* 0x30000030ff307230 */ /* 0x000fe20000004100 */
[----:B------:R-:W-:Y:S01]  /*9b80*/  SHF.R.U32.HI R58, RZ, 0x10, R59 ;  /* 0x00000010ff3a7819 */ /* 0x000fe2000001163b */
[----:B------:R-:W-:-:S02]  /*9b90*/  HADD2.F32 R53, -RZ, R53.H0_H0 ;  /* 0x20000035ff357230 */ /* 0x000fc40000004100 */
[-C--:B------:R-:W-:Y:S01]  /*9ba0*/  FMUL.FTZ R56, R39, R54.reuse ;  /* 0x0000003627387220 */ /* 0x080fe20000410000 */
[--C-:B------:R-:W-:Y:S01]  /*9bb0*/  HADD2.F32 R35, -RZ, R33.reuse.H0_H0 ;  /* 0x20000021ff237230 */ /* 0x100fe20000004100 */
[----:B------:R-:W-:Y:S01]  /*9bc0*/  SHF.R.U64 R47, R68, 0x10, R69 ;  /* 0x00000010442f7819 */ /* 0x000fe20000001245 */
[----:B------:R-:W-:Y:S02]  /*9bd0*/  HADD2.F32 R36, -RZ, R33.H1_H1 ;  /* 0x30000021ff247230 */ /* 0x000fe40000004100 */
[-C--:B------:R-:W-:Y:S01]  /*9be0*/  FMUL.FTZ R55, R48, R53.reuse ;  /* 0x0000003530377220 */ /* 0x080fe20000410000 */
[----:B------:R-:W-:Y:S02]  /*9bf0*/  HADD2.F32 R52, -RZ, R155.H1_H1 ;  /* 0x3000009bff347230 */ /* 0x000fe40000004100 */
[----:B------:R-:W-:Y:S01]  /*9c00*/  FMUL.FTZ R54, R35, R54 ;  /* 0x0000003623367220 */ /* 0x000fe20000410000 */
[----:B------:R-:W-:Y:S02]  /*9c10*/  HADD2.F32 R51, -RZ, R51.H0_H0 ;  /* 0x20000033ff337230 */ /* 0x000fe40000004100 */
[----:B------:R-:W-:Y:S01]  /*9c20*/  FMUL.FTZ R53, R36, R53 ;  /* 0x0000003524357220 */ /* 0x000fe20000410000 */
[----:B------:R-:W-:-:S02]  /*9c30*/  HADD2.F32 R43, -RZ, R43.H0_H0 ;  /* 0x2000002bff2b7230 */ /* 0x000fc40000004100 */
[-C--:B------:R-:W-:Y:S01]  /*9c40*/  FFMA.FTZ R33, R35, R52.reuse, -R56 ;  /* 0x0000003423217223 */ /* 0x080fe20000010838 */
[----:B------:R-:W-:Y:S01]  /*9c50*/  FFMA.FTZ R35, R39, R52, R54 ;  /* 0x0000003427237223 */ /* 0x000fe20000010036 */
[-C--:B------:R-:W-:Y:S01]  /*9c60*/  FFMA.FTZ R36, R36, R51.reuse, -R55 ;  /* 0x0000003324247223 */ /* 0x080fe20000010837 */
[----:B------:R-:W-:Y:S01]  /*9c70*/  FFMA.FTZ R48, R48, R51, R53 ;  /* 0x0000003330307223 */ /* 0x000fe20000010035 */
[--C-:B------:R-:W-:Y:S02]  /*9c80*/  HADD2.F32 R51, -RZ, R50.reuse.H0_H0 ;  /* 0x20000032ff337230 */ /* 0x100fe40000004100 */
[----:B------:R-:W-:Y:S01]  /*9c90*/  HADD2.F32 R52, -RZ, R50.H1_H1 ;  /* 0x30000032ff347230 */ /* 0x000fe20000004100 */
[----:B------:R-:W-:Y:S01]  /*9ca0*/  F2FP.F16.F32.PACK_AB R33, R36, R33 ;  /* 0x000000212421723e */ /* 0x000fe200000000ff */
[----:B------:R-:W-:Y:S02]  /*9cb0*/  HADD2.F32 R55, -RZ, R70.H0_H0 ;  /* 0x20000046ff377230 */ /* 0x000fe40000004100 */
[----:B------:R-:W-:-:S02]  /*9cc0*/  HADD2.F32 R56, -RZ, R156.H1_H1 ;  /* 0x3000009cff387230 */ /* 0x000fc40000004100 */
[--C-:B------:R-:W-:Y:S02]  /*9cd0*/  HADD2.F32 R50, -RZ, R37.reuse.H1_H1 ;  /* 0x30000025ff327230 */ /* 0x100fe40000004100 */
[-C--:B------:R-:W-:Y:S01]  /*9ce0*/  FMUL.FTZ R57, R52, R55.reuse ;  /* 0x0000003734397220 */ /* 0x080fe20000410000 */
[----:B------:R-:W-:Y:S02]  /*9cf0*/  HADD2.F32 R39, -RZ, R37.H0_H0 ;  /* 0x20000025ff277230 */ /* 0x000fe40000004100 */
[----:B------:R-:W-:Y:S02]  /*9d00*/  HADD2.F32 R54, -RZ, R154.H1_H1 ;  /* 0x3000009aff367230 */ /* 0x000fe40000004100 */
[----:B------:R-:W-:Y:S01]  /*9d10*/  FMUL.FTZ R55, R50, R55 ;  /* 0x0000003732377220 */ /* 0x000fe20000410000 */
[----:B------:R-:W-:Y:S02]  /*9d20*/  HADD2.F32 R53, -RZ, R58.H0_H0 ;  /* 0x2000003aff357230 */ /* 0x000fe40000004100 */
[-C--:B------:R-:W-:Y:S01]  /*9d30*/  FMUL.FTZ R58, R51, R56.reuse ;  /* 0x00000038333a7220 */ /* 0x080fe20000410000 */
[----:B------:R-:W-:Y:S01]  /*9d40*/  FMUL.FTZ R56, R39, R56 ;  /* 0x0000003827387220 */ /* 0x000fe20000410000 */
[----:B------:R-:W-:-:S02]  /*9d50*/  HADD2.F32 R156, -RZ, R156.H0_H0 ;  /* 0x2000009cff9c7230 */ /* 0x000fc40000004100 */
[-C--:B------:R-:W-:Y:S01]  /*9d60*/  FFMA.FTZ R37, R39, R54.reuse, -R58 ;  /* 0x0000003627257223 */ /* 0x080fe2000001083a */
[-C--:B------:R-:W-:Y:S01]  /*9d70*/  FFMA.FTZ R50, R50, R53.reuse, -R57 ;  /* 0x0000003532327223 */ /* 0x080fe20000010839 */
[----:B------:R-:W-:Y:S01]  /*9d80*/  FFMA.FTZ R52, R52, R53, R55 ;  /* 0x0000003534347223 */ /* 0x000fe20000010037 */
[----:B------:R-:W-:Y:S01]  /*9d90*/  FFMA.FTZ R39, R51, R54, R56 ;  /* 0x0000003633277223 */ /* 0x000fe20000010038 */
[----:B------:R-:W-:Y:S02]  /*9da0*/  HADD2.F32 R53, -RZ, R47.H0_H0 ;  /* 0x2000002fff357230 */ /* 0x000fe40000004100 */
[--C-:B------:R-:W-:Y:S01]  /*9db0*/  HADD2.F32 R51, -RZ, R49.reuse.H0_H0 ;  /* 0x20000031ff337230 */ /* 0x100fe20000004100 */
[----:B------:R-:W-:Y:S01]  /*9dc0*/  F2FP.F16.F32.PACK_AB R50, R50, R37 ;  /* 0x000000253232723e */ /* 0x000fe200000000ff */
[--C-:B------:R-:W-:Y:S01]  /*9dd0*/  HADD2.F32 R47, -RZ, R32.reuse.H0_H0 ;  /* 0x20000020ff2f7230 */ /* 0x100fe20000004100 */
[----:B------:R-:W-:Y:S01]  /*9de0*/  F2FP.F16.F32.PACK_AB R37, R48, R35 ;  /* 0x000000233025723e */ /* 0x000fe200000000ff */
[----:B------:R-:W-:Y:S01]  /*9df0*/  HADD2.F32 R49, -RZ, R49.H1_H1 ;  /* 0x30000031ff317230 */ /* 0x000fe20000004100 */
[----:B------:R-:W-:Y:S01]  /*9e00*/  F2FP.F16.F32.PACK_AB R39, R52, R39 ;  /* 0x000000273427723e */ /* 0x000fe200000000ff */
[----:B------:R-:W-:-:S02]  /*9e10*/  HADD2.F32 R32, -RZ, R32.H1_H1 ;  /* 0x30000020ff207230 */ /* 0x000fc40000004100 */
[----:B------:R-:W-:Y:S02]  /*9e20*/  HADD2.F32 R56, -RZ, R157.H0_H0 ;  /* 0x2000009dff387230 */ /* 0x000fe40000004100 */
[-C--:B------:R-:W-:Y:S01]  /*9e30*/  FMUL.FTZ R55, R49, R53.reuse ;  /* 0x0000003531377220 */ /* 0x080fe20000410000 */
[----:B------:R-:W-:Y:S02]  /*9e40*/  HADD2.F32 R54, -RZ, R155.H0_H0 ;  /* 0x2000009bff367230 */ /* 0x000fe40000004100 */
[C---:B------:R-:W-:Y:S01]  /*9e50*/  FMUL.FTZ R60, R32.reuse, R53 ;  /* 0x00000035203c7220 */ /* 0x040fe20000410000 */
[----:B------:R-:W-:Y:S02]  /*9e60*/  HADD2.F32 R154, -RZ, R154.H0_H0 ;  /* 0x2000009aff9a7230 */ /* 0x000fe40000004100 */
[-C--:B------:R-:W-:Y:S01]  /*9e70*/  FMUL.FTZ R58, R51, R56.reuse ;  /* 0x00000038333a7220 */ /* 0x080fe20000410000 */
[-C--:B------:R-:W-:Y:S01]  /*9e80*/  FFMA.FTZ R55, R32, R43.reuse, -R55 ;  /* 0x0000002b20377223 */ /* 0x080fe20000010837 */
[----:B------:R-:W-:Y:S01]  /*9e90*/  FFMA.FTZ R49, R49, R43, R60 ;  /* 0x0000002b31317223 */ /* 0x000fe2000001003c */
[C---:B------:R-:W-:Y:S01]  /*9ea0*/  FMUL.FTZ R56, R47.reuse, R56 ;  /* 0x000000382f387220 */ /* 0x040fe20000410000 */
[----:B------:R-:W-:Y:S01]  /*9eb0*/  FFMA.FTZ R58, R47, R54, -R58 ;  /* 0x000000362f3a7223 */ /* 0x000fe2000001083a */
[----:B------:R-:W-:-:S02]  /*9ec0*/  HADD2.F32 R43, -RZ, R38.H0_H0 ;  /* 0x20000026ff2b7230 */ /* 0x000fc40000004100 */
[----:B------:R-:W-:Y:S02]  /*9ed0*/  HADD2.F32 R47, -RZ, R46.H0_H0 ;  /* 0x2000002eff2f7230 */ /* 0x000fe40000004100 */
[----:B------:R-:W-:Y:S01]  /*9ee0*/  FFMA.FTZ R56, R51, R54, R56 ;  /* 0x0000003633387223 */ /* 0x000fe20000010038 */
[----:B------:R-:W-:Y:S02]  /*9ef0*/  HADD2.F32 R32, -RZ, R34.H0_H0 ;  /* 0x20000022ff207230 */ /* 0x000fe40000004100 */
[-C--:B------:R-:W-:Y:S01]  /*9f00*/  FMUL.FTZ R51, R43, R156.reuse ;  /* 0x0000009c2b337220 */ /* 0x080fe20000410000 */
[----:B------:R-:W-:Y:S02]  /*9f10*/  HADD2.F32 R38, -RZ, R38.H1_H1 ;  /* 0x30000026ff267230 */ /* 0x000fe40000004100 */
[----:B------:R-:W-:Y:S02]  /*9f20*/  HADD2.F32 R34, -RZ, R34.H1_H1 ;  /* 0x30000022ff227230 */ /* 0x000fe40000004100 */
[----:B------:R-:W-:Y:S01]  /*9f30*/  FMUL.FTZ R156, R32, R156 ;  /* 0x0000009c209c7220 */ /* 0x000fe20000410000 */
[----:B------:R-:W-:-:S02]  /*9f40*/  HADD2.F32 R45, -RZ, R45.H0_H0 ;  /* 0x2000002dff2d7230 */ /* 0x000fc40000004100 */
[-C--:B------:R-:W-:Y:S01]  /*9f50*/  FMUL.FTZ R53, R38, R47.reuse ;  /* 0x0000002f26357220 */ /* 0x080fe20000410000 */
[-C--:B------:R-:W-:Y:S01]  /*9f60*/  FFMA.FTZ R51, R32, R154.reuse, -R51 ;  /* 0x0000009a20337223 */ /* 0x080fe20000010833 */
[C---:B------:R-:W-:Y:S01]  /*9f70*/  FMUL.FTZ R47, R34.reuse, R47 ;  /* 0x0000002f222f7220 */ /* 0x040fe20000410000 */
[----:B------:R-:W-:Y:S01]  /*9f80*/  FFMA.FTZ R156, R43, R154, R156 ;  /* 0x0000009a2b9c7223 */ /* 0x000fe2000001009c */
[-C--:B------:R-:W-:Y:S01]  /*9f90*/  FFMA.FTZ R34, R34, R45.reuse, -R53 ;  /* 0x0000002d22227223 */ /* 0x080fe20000010835 */
[----:B------:R-:W-:Y:S01]  /*9fa0*/  F2FP.F16.F32.PACK_AB R32, R55, R58 ;  /* 0x0000003a3720723e */ /* 0x000fe200000000ff */
[----:B------:R-:W-:Y:S01]  /*9fb0*/  FFMA.FTZ R47, R38, R45, R47 ;  /* 0x0000002d262f7223 */ /* 0x000fe2000001002f */
[----:B------:R-:W-:Y:S01]  /*9fc0*/  F2FP.F16.F32.PACK_AB R36, R49, R56 ;  /* 0x000000383124723e */ /* 0x000fe200000000ff */
[----:B------:R-:W-:Y:S01]  /*9fd0*/  IMAD.MOV.U32 R35, RZ, RZ, R50 ;  /* 0x000000ffff237224 */ /* 0x000fe200078e0032 */
[----:B------:R-:W-:Y:S02]  /*9fe0*/  F2FP.F16.F32.PACK_AB R34, R34, R51 ;  /* 0x000000332222723e */ /* 0x000fe400000000ff */
[----:B------:R-:W-:-:S07]  /*9ff0*/  F2FP.F16.F32.PACK_AB R38, R47, R156 ;  /* 0x0000009c2f26723e */ /* 0x000fce00000000ff */
.L_x_4787:
[----:B------:R-:W-:Y:S05]  /*a000*/  BSYNC B1 ;  /* 0x0000000000017941 */ /* 0x000fea0003800000 */
.L_x_4786:
        /* <DEDUP_REMOVED lines=10> */
.L_x_4703:
[----:B------:R-:W2:Y:S02]  /*a0b0*/  LDL R32, [R1+0x3c] ;  /* 0x00003c0001207983 */ /* 0x000ea40000100800 */
[----:B--2---:R-:W-:-:S13]  /*a0c0*/  R2UR UR4, R32 ;  /* 0x00000000200472ca */ /* 0x004fda00000e0000 */
[----:B------:R-:W-:-:S06]  /*a0d0*/  UISETP.NE.AND UP0, UPT, UR4, 0x3, UPT ;  /* 0x000000030400788c */ /* 0x000fcc000bf05270 */
[----:B------:R-:W-:-:S13]  /*a0e0*/  PLOP3.LUT P2, PT, PT, PT, UP0, 0x80, 0x0 ;  /* 0x000000000000781c */ /* 0x000fda0003f4f008 */
[----:B------:R-:W-:Y:S05]  /*a0f0*/  @!P2 BRA `(.L_x_4788) ;  /* 0x000000000004a947 */ /* 0x000fea0003800000 */
[----:B------:R-:W-:Y:S01]  /*a100*/  BPT.TRAP 0x1 ;  /* 0x000000040000795c */ /* 0x000fe20000300000 */
.L_x_4788:
[----:B------:R-:W-:Y:S01]  /*a110*/  LEA R88, R16, R2, 0x3 ;  /* 0x0000000210587211 */ /* 0x000fe200078e18ff */
[----:B------:R-:W-:Y:S01]  /*a120*/  IMAD R31, R25, -0x60, R24 ;  /* 0xffffffa0191f7824 */ /* 0x000fe200078e0218 */
[----:B------:R-:W-:Y:S01]  /*a130*/  SHF.L.U32 R89, R200, 0x1f, RZ ;  /* 0x0000001fc8597819 */ /* 0x000fe200000006ff */
[----:B------:R-:W-:Y:S03]  /*a140*/  BSSY B1, `(.L_x_4789) ;  /* 0x0000004000017945 */ /* 0x000fe60003800000 */
[----:B------:R-:W0:Y:S01]  /*a150*/  SYNCS.PHASECHK.TRANS64.TRYWAIT P3, [R88+URZ+0x30890], R89 ;  /* 0x03089059580075a7 */ /* 0x000e22000806017f */
[----:B------:R-:W-:Y:S01]  /*a160*/  VIMNMX R31, R31, 0x60, PT ;  /* 0x000000601f1f7848 */ /* 0x000fe20003fe0100 */
[----:B0-----:R-:W-:Y:S06]  /*a170*/  @!P3 BRA `(.L_x_4790) ;  /* 0x0000023c00dcb947 */ /* 0x001fec0003800000 */
.L_x_5170:
[----:B------:R-:W-:Y:S05]  /*a180*/  BSYNC B1 ;  /* 0x0000000000017941 */ /* 0x000fea0003800000 */
.L_x_4789:
[----:B------:R-:W-:Y:S01]  /*a190*/  ISETP.GE.AND P3, PT, R194, R31, PT ;  /* 0x0000001fc200720c */ /* 0x000fe20003f66270 */
[----:B------:R-:W-:-:S12]  /*a1a0*/  BSSY B1, `(.L_x_4791) ;  /* 0x0000014000017945 */ /* 0x000fd80003800000 */
[----:B------:R-:W-:Y:S05]  /*a1b0*/  @P3 BRA `(.L_x_4792) ;  /* 0x0000000000483947 */ /* 0x000fea0003800000 */
[----:B------:R-:W-:-:S13]  /*a1c0*/  ISETP.NE.AND P3, PT, R14, RZ, PT ;  /* 0x000000ff0e00720c */ /* 0x000fda0003f65270 */
[----:B------:R-:W1:Y:S04]  /*a1d0*/  @P3 LDS.128 R32, [R29+0x1e000] ;  /* 0x01e000001d203984 */ /* 0x000e680000000c00 */
[----:B-1----:R-:W-:Y:S01]  /*a1e0*/  @P3 STG.E.128 desc[UR46][R38.64], R32 ;  /* 0x0000002026003986 */ /* 0x002fe2000c101d2e */
        /* <DEDUP_REMOVED lines=14> */
[----:B-1----:R1:W-:Y:S02]  /*a2d0*/  @P3 STG.E.128 desc[UR46][R38.64+0x140], R32 ;  /* 0x0001402026003986 */ /* 0x0023e4000c101d2e */
.L_x_4792:
[----:B------:R-:W-:Y:S05]  /*a2e0*/  BSYNC B1 ;  /* 0x0000000000017941 */ /* 0x000fea0003800000 */
.L_x_4791:
[----:B------:R-:W-:-:S13]  /*a2f0*/  ISETP.GE.AND P3, PT, R218, R31, PT ;  /* 0x0000001fda00720c */ /* 0x000fda0003f66270 */
[----:B------:R-:W-:Y:S05]  /*a300*/  @P3 BRA `(.L_x_4736) ;  /* 0x0000000000483947 */ /* 0x000fea0003800000 */
[----:B------:R-:W-:-:S13]  /*a310*/  ISETP.NE.AND P3, PT, R14, RZ, PT ;  /* 0x000000ff0e00720c */ /* 0x000fda0003f65270 */
[----:B-1----:R-:W1:Y:S04]  /*a320*/  @P3 LDS.128 R32, [R29+0x20000] ;  /* 0x020000001d203984 */ /* 0x002e680000000c00 */
        /* <DEDUP_REMOVED lines=16> */
.L_x_4736:
[----:B------:R-:W-:Y:S05]  /*a430*/  BSYNC B0 ;  /* 0x0000000000007941 */ /* 0x000fea0003800000 */
.L_x_4702:
        /* <DEDUP_REMOVED lines=17> */
.L_x_4794:
[----:B------:R-:W-:Y:S05]  /*a550*/  BSYNC B0 ;  /* 0x0000000000007941 */ /* 0x000fea0003800000 */
.L_x_4793:
[----:B------:R-:W1:Y:S01]  /*a560*/  SYNCS.PHASECHK.TRANS64.TRYWAIT P2, [R88+URZ+0x308b0], R89 ;  /* 0x0308b059580075a7 */ /* 0x000e62000804017f */
[----:B------:R-:W-:Y:S01]  /*a570*/  ULDC.64 UR44, c[0x0][0x328] ;  /* 0x0000ca00002c7ab9 */ /* 0x000fe20000000a00 */
[----:B------:R-:W-:Y:S01]  /*a580*/  ULDC.64 UR60, c[0x0][0x318] ;  /* 0x0000c600003c7ab9 */ /* 0x000fe20000000a00 */
[----:B------:R-:W-:Y:S04]  /*a590*/  BSSY B0, `(.L_x_4795) ;  /* 0x0000002000007945 */ /* 0x000fe80003800000 */
[----:B-1----:R-:W-:Y:S05]  /*a5a0*/  @!P2 BRA `(.L_x_4796) ;  /* 0x0000023800e4a947 */ /* 0x002fea0003800000 */
.L_x_5171:
[----:B------:R-:W-:Y:S05]  /*a5b0*/  BSYNC B0 ;  /* 0x0000000000007941 */ /* 0x000fea0003800000 */
.L_x_4795:
[----:B------:R-:W-:Y:S01]  /*a5c0*/  ISETP.GE.AND P2, PT, R194, R31, PT ;  /* 0x0000001fc200720c */ /* 0x000fe20003f46270 */
[----:B------:R-:W-:Y:S01]  /*a5d0*/  BSSY B0, `(.L_x_4797) ;  /* 0x000001e000007945 */ /* 0x000fe20003800000 */
[----:B------:R-:W-:-:S11]  /*a5e0*/  IMAD.WIDE R36, R25, 0x60, R122 ;  /* 0x0000006019247825 */ /* 0x000fd600078e027a */
[----:B------:R-:W-:Y:S05]  /*a5f0*/  @P2 BRA `(.L_x_4798) ;  /* 0x00000000006c2947 */ /* 0x000fea0003800000 */
[----:B------:R-:W-:Y:S01]  /*a600*/  IMAD R35, R37, UR44, RZ ;  /* 0x0000002c25237c24 */ /* 0x000fe2000f8e02ff */
[----:B------:R-:W-:Y:S01]  /*a610*/  ULDC UR4, c[0x0][0x2f4] ;  /* 0x0000bd0000047ab9 */ /* 0x000fe20000000800 */
[----:B0-----:R-:W-:Y:S02]  /*a620*/  IMAD.MOV.U32 R32, RZ, RZ, R104 ;  /* 0x000000ffff207224 */ /* 0x001fe400078e0068 */
[----:B------:R-:W-:Y:S02]  /*a630*/  IMAD.MOV.U32 R33, RZ, RZ, R28 ;  /* 0x000000ffff217224 */ /* 0x000fe400078e001c */
[C---:B------:R-:W-:Y:S02]  /*a640*/  IMAD R35, R36.reuse, UR45, R35 ;  /* 0x0000002d24237c24 */ /* 0x040fe4000f8e0223 */
[----:B------:R-:W-:-:S04]  /*a650*/  IMAD.WIDE.U32 R32, R36, UR44, R32 ;  /* 0x0000002c24207c25 */ /* 0x000fc8000f8e0020 */
[----:B------:R-:W-:Y:S01]  /*a660*/  IMAD.IADD R33, R33, 0x1, R35 ;  /* 0x0000000121217824 */ /* 0x000fe200078e0223 */
[----:B------:R-:W-:-:S04]  /*a670*/  LEA R38, P2, R32, UR60, 0x1 ;  /* 0x0000003c20267c11 */ /* 0x000fc8000f8408ff */
        /* <DEDUP_REMOVED lines=19> */
.L_x_4798:
[----:B------:R-:W-:Y:S05]  /*a7b0*/  BSYNC B0 ;  /* 0x0000000000007941 */ /* 0x000fea0003800000 */
.L_x_4797:
[----:B------:R-:W-:Y:S01]  /*a7c0*/  ISETP.GE.AND P2, PT, R218, R31, PT ;  /* 0x0000001fda00720c */ /* 0x000fe20003f46270 */
[----:B------:R-:W-:-:S12]  /*a7d0*/  BSSY B0, `(.L_x_4799) ;  /* 0x000001f000007945 */ /* 0x000fd80003800000 */
[----:B------:R-:W-:Y:S05]  /*a7e0*/  @P2 BRA `(.L_x_4800) ;  /* 0x0000000000742947 */ /* 0x000fea0003800000 */
[----:B------:R-:W-:Y:S01]  /*a7f0*/  IADD3 R31, P2, R36, 0x40, RZ ;  /* 0x00000040241f7810 */ /* 0x000fe20007f5e0ff */
[----:B0-2---:R-:W-:Y:S01]  /*a800*/  IMAD.MOV.U32 R32, RZ, RZ, R104 ;  /* 0x000000ffff207224 */ /* 0x005fe200078e0068 */
[----:B------:R-:W-:Y:S01]  /*a810*/  ULDC UR4, c[0x0][0x2f4] ;  /* 0x0000bd0000047ab9 */ /* 0x000fe20000000800 */
[----:B------:R-:W-:Y:S02]  /*a820*/  IMAD.MOV.U32 R33, RZ, RZ, R28 ;  /* 0x000000ffff217224 */ /* 0x000fe400078e001c */
[----:B------:R-:W-:Y:S02]  /*a830*/  IMAD.X R36, RZ, RZ, R37, P2 ;  /* 0x000000ffff247224 */ /* 0x000fe400010e0625 */
[----:B------:R-:W-:-:S04]  /*a840*/  IMAD.WIDE.U32 R32, R31, UR44, R32 ;  /* 0x0000002c1f207c25 */ /* 0x000fc8000f8e0020 */
[----:B------:R-:W-:-:S04]  /*a850*/  IMAD R36, R36, UR44, RZ ;  /* 0x0000002c24247c24 */ /* 0x000fc8000f8e02ff */
[----:B------:R-:W-:Y:S01]  /*a860*/  IMAD R31, R31, UR45, R36 ;  /* 0x0000002d1f1f7c24 */ /* 0x000fe2000f8e0224 */
[----:B------:R-:W-:-:S04]  /*a870*/  LEA R36, P2, R32, UR60, 0x1 ;  /* 0x0000003c20247c11 */ /* 0x000fc8000f8408ff */
[----:B------:R-:W-:-:S04]  /*a880*/  IADD3 R31, R33, R31, RZ ;  /* 0x0000001f211f7210 */ /* 0x000fc80007ffe0ff */
        /* <DEDUP_REMOVED lines=19> */
.L_x_4800:
[----:B------:R-:W-:Y:S05]  /*a9c0*/  BSYNC B0 ;  /* 0x0000000000007941 */ /* 0x000fea0003800000 */
.L_x_4799:
[----:B------:R-:W-:Y:S01]  /*a9d0*/  @!PT LDS RZ, [RZ] ;  /* 0x00000000fffff984 */ /* 0x000fe20000000800 */
[----:B------:R-:W-:Y:S01]  /*a9e0*/  @!PT LDS RZ, [RZ] ;  /* 0x00000000fffff984 */ /* 0x000fe20000000800 */
[----:B------:R-:W-:Y:S01]  /*a9f0*/  @!PT LDS RZ, [RZ] ;  /* 0x00000000fffff984 */ /* 0x000fe20000000800 */
[----:B------:R-:W-:Y:S01]  /*aa00*/  @!PT LDS RZ, [RZ] ;  /* 0x00000000fffff984 */ /* 0x000fe20000000800 */
[----:B------:R4:W-:Y:S06]  /*aa10*/  MEMBAR.ALL.CTA ;  /* 0x0000000000007992 */ /* 0x0009ec0000008000 */
[----:B----4-:R-:W4:Y:S01]  /*aa20*/  FENCE.VIEW.ASYNC.S ;  /* 0x00000000000073c6 */ /* 0x010f220000000000 */
[----:B-1----:R-:W-:Y:S01]  /*aa30*/  @!P3 VIADD R88, R88, 0x308c0 ;  /* 0x000308c05858b836 */ /* 0x002fe20000000000 */
[----:B----4-:R1:W-:Y:S01]  /*aa40*/  BAR.SYNC.DEFER_BLOCKING R176, 0x80 ;  /* 0x000200b00000751d */ /* 0x0103e20000010000 */
[----:B------:R-:W-:Y:S01]  /*aa50*/  LOP3.LUT P4, RZ, R18, 0x2, RZ, 0xc0, !PT ;  /* 0x0000000212ff7812 */ /* 0x000fe2000788c0ff */
[----:B------:R-:W-:-:S02]  /*aa60*/  VIADD R16, R16, 0x1 ;  /* 0x0000000110107836 */ /* 0x000fc40000000000 */
[----:B------:R-:W-:Y:S02]  /*aa70*/  @!P3 PRMT R88, RZ, 0x654, R88 ;  /* 0x00000654ff58b816 */ /* 0x000fe40000000058 */
[----:B------:R-:W-:Y:S02]  /*aa80*/  PLOP3.LUT P2, PT, PT, PT, PT, 0x8, 0x0 ;  /* 0x000000000000781c */ /* 0x000fe40003f4e170 */
[----:B------:R1:W-:Y:S01]  /*aa90*/  @!P3 SYNCS.ARRIVE.TRANS64.RED.A1T0 RZ, [R88+URZ], RZ ;  /* 0x000000ff58ffb9a7 */ /* 0x0003e2000810043f */
[----:B------:R-:W-:-:S04]  /*aaa0*/  ISETP.NE.AND P3, PT, R16, 0x2, PT ;  /* 0x000000021000780c */ /* 0x000fc80003f65270 */
[----:B------:R-:W-:Y:S02]  /*aab0*/  SEL R29, RZ, 0x1, P3 ;  /* 0x00000001ff1d7807 */ /* 0x000fe40001800000 */
[----:B------:R-:W-:Y:S02]  /*aac0*/  SEL R16, R16, RZ, P3 ;  /* 0x000000ff10107207 */ /* 0x000fe40001800000 */
[----:B------:R-:W-:Y:S01]  /*aad0*/  LOP3.LUT R200, R200, R29, RZ, 0x3c, !PT ;  /* 0x0000001dc8c87212 */ /* 0x000fe200078e3cff */
[----:B-1----:R-:W-:Y:S06]  /*aae0*/  @P4 BRA `(.L_x_4801) ;  /* 0xffffff8000b84947 */ /* 0x002fec000383ffff */
.L_x_4697:
[----:B------:R-:W1:Y:S01]  /*aaf0*/  LDC R0, c[0x0][0x448] ;  /* 0x00011200ff007b82 */ /* 0x000e620000000800 */
[----:B------:R-:W-:Y:S01]  /*ab00*/  IADD3 R7, R196, 0x1, -R195 ;  /* 0x00000001c4077810 */ /* 0x000fe20007ffe8c3 */
[----:B------:R-:W-:Y:S06]  /*ab10*/  BSSY B0, `(.L_x_4802) ;  /* 0x000000d000007945 */ /* 0x000fec0003800000 */
[----:B------:R-:W4:Y:S01]  /*ab20*/  LDC.64 R4, c[0x0][0x9e0] ;  /* 0x00027800ff047b82 */ /* 0x000f220000000a00 */
[----:B-1----:R-:W-:Y:S01]  /*ab30*/  ISETP.NE.AND P1, PT, R0, 0x1, PT ;  /* 0x000000010000780c */ /* 0x002fe20003f25270 */
[----:B------:R-:W-:Y:S01]  /*ab40*/  VIADD R0, R211, 0x7f ;  /* 0x0000007fd3007836 */ /* 0x000fe20000000000 */
[----:B----4-:R-:W-:-:S11]  /*ab50*/  ISETP.GE.AND P3, PT, R5, 0x1, PT ;  /* 0x000000010500780c */ /* 0x010fd60003f66270 */
[----:B------:R-:W1:Y:S08]  /*ab60*/  @P1 LDC R3, c[0x0][0x44c] ;  /* 0x00011300ff031b82 */ /* 0x000e700000000800 */
[----:B------:R-:W4:Y:S01]  /*ab70*/  @P1 LDC R6, c[0x0][0x450] ;  /* 0x00011400ff061b82 */ /* 0x000f220000000800 */
[----:B-1----:R-:W-:-:S05]  /*ab80*/  @P1 IMAD.HI.U32 R3, R0, R3, RZ ;  /* 0x0000000300031227 */ /* 0x002fca00078e00ff */
[----:B----4-:R-:W-:-:S05]  /*ab90*/  @P1 SHF.R.U32.HI R0, RZ, R6, R3 ;  /* 0x00000006ff001219 */ /* 0x010fca0000011603 */
[----:B------:R-:W-:Y:S01]  /*aba0*/  IMAD.IADD R3, R7, 0x1, R0 ;  /* 0x0000000107037824 */ /* 0x000fe200078e0200 */
[----:B------:R-:W-:Y:S06]  /*abb0*/  @P2 BRA `(.L_x_4803) ;  /* 0x0000000000082947 */ /* 0x000fec0003800000 */
[----:B------:R-:W1:Y:S02]  /*abc0*/  FENCE.VIEW.ASYNC.G ;  /* 0x00000000000073c6 */ /* 0x000e640000000100 */
[----:B-1----:R-:W-:Y:S06]  /*abd0*/  BAR.ARV 0xc, 0x180 ;  /* 0x0306000000007b1d */ /* 0x002fec0000002000 */
.L_x_4803:
[----:B------:R-:W-:Y:S05]  /*abe0*/  BSYNC B0 ;  /* 0x0000000000007941 */ /* 0x000fea0003800000 */
.L_x_4802:
        /* <DEDUP_REMOVED lines=13> */
.L_x_4806:
[----:B------:R-:W-:-:S13]  /*acc0*/  ISETP.NE.AND P0, PT, R5, 0x1, PT ;  /* 0x000000010500780c */ /* 0x000fda0003f05270 */
[----:B------:R-:W1:Y:S02]  /*acd0*/  @P0 LDC.64 R6, c[0x0][0x9e8] ;  /* 0x00027a00ff060b82 */ /* 0x000e640000000a00 */
[----:B-1----:R-:W-:-:S05]  /*ace0*/  @P0 IMAD.HI.U32 R6, R0, R6, RZ ;  /* 0x0000000600060227 */ /* 0x002fca00078e00ff */
[----:B------:R-:W-:-:S07]  /*acf0*/  @P0 SHF.R.U32.HI R0, RZ, R7, R6 ;  /* 0x00000007ff000219 */ /* 0x000fce0000011606 */
.L_x_4807:
[----:B------:R-:W-:Y:S05]  /*ad00*/  BSYNC B0 ;  /* 0x0000000000007941 */ /* 0x000fea0003800000 */
.L_x_4805:
[----:B------:R-:W-:-:S05]  /*ad10*/  IMAD R3, R0, R5, R5 ;  /* 0x0000000500037224 */ /* 0x000fca00078e0205 */
[----:B------:R-:W-:-:S07]  /*ad20*/  VIMNMX R4, R4, R3, PT ;  /* 0x0000000304047248 */ /* 0x000fce0003fe0100 */
.L_x_4804:
[----:B------:R-:W1:Y:S01]  /*ad30*/  @P1 LDC R0, c[0x0][0x44c] ;  /* 0x00011300ff001b82 */ /* 0x000e620000000800 */
[----:B------:R-:W-:Y:S01]  /*ad40*/  IADD3 R4, R4, 0x5f, RZ ;  /* 0x0000005f04047810 */ /* 0x000fe20007ffe0ff */
[----:B------:R-:W-:-:S04]  /*ad50*/  ULDC UR4, c[0x0][0x9dc] ;  /* 0x0002770000047ab9 */ /* 0x000fc80000000800 */
[----:B------:R-:W-:Y:S02]  /*ad60*/  IMAD.HI R4, R4, 0x2aaaaaab, RZ ;  /* 0x2aaaaaab04047827 */ /* 0x000fe400078e02ff */
[----:B------:R-:W4:Y:S03]  /*ad70*/  @P1 LDC R7, c[0x0][0x450] ;  /* 0x00011400ff071b82 */ /* 0x000f260000000800 */
[----:B------:R-:W-:-:S04]  /*ad80*/  SHF.R.U32.HI R3, RZ, 0x1f, R4 ;  /* 0x0000001fff037819 */ /* 0x000fc80000011604 */
[----:B------:R-:W-:-:S04]  /*ad90*/  LEA.HI.SX32 R3, R4, R3, 0x1c ;  /* 0x0000000304037211 */ /* 0x000fc800078fe2ff */
[----:B------:R-:W-:Y:S01]  /*ada0*/  VIMNMX R72, R152, R3, PT ;  /* 0x0000000398487248 */ /* 0x000fe20003fe0100 */
[----:B-1----:R-:W-:-:S04]  /*adb0*/  @P1 IMAD.HI.U32 R6, R211, R0, RZ ;  /* 0x00000000d3061227 */ /* 0x002fc800078e00ff */
[----:B------:R-:W-:Y:S01]  /*adc0*/  IMAD.MOV.U32 R0, RZ, RZ, R211 ;  /* 0x000000ffff007224 */ /* 0x000fe200078e00d3 */
[----:B----4-:R-:W-:-:S05]  /*add0*/  @P1 SHF.R.U32.HI R0, RZ, R7, R6 ;  /* 0x00000007ff001219 */ /* 0x010fca0000011606 */
        /* <DEDUP_REMOVED lines=13> */
.L_x_4810:
[----:B------:R-:W-:-:S13]  /*aeb0*/  ISETP.NE.AND P0, PT, R5, 0x1, PT ;  /* 0x000000010500780c */ /* 0x000fda0003f05270 */
[----:B------:R-:W1:Y:S02]  /*aec0*/  @P0 LDC.64 R6, c[0x0][0x9e8] ;  /* 0x00027a00ff060b82 */ /* 0x000e640000000a00 */
[----:B-1----:R-:W-:-:S05]  /*aed0*/  @P0 IMAD.HI.U32 R4, R0, R6, RZ ;  /* 0x0000000600040227 */ /* 0x002fca00078e00ff */
[----:B------:R-:W-:-:S07]  /*aee0*/  @P0 SHF.R.U32.HI R0, RZ, R7, R4 ;  /* 0x00000007ff000219 */ /* 0x000fce0000011604 */
.L_x_4811:
[----:B------:R-:W-:Y:S05]  /*aef0*/  BSYNC B0 ;  /* 0x0000000000007941 */ /* 0x000fea0003800000 */
.L_x_4809:
[----:B------:R-:W-:-:S05]  /*af00*/  IMAD R0, R0, R5, RZ ;  /* 0x0000000500007224 */ /* 0x000fca00078e02ff */
[----:B------:R-:W-:-:S07]  /*af10*/  VIMNMX R3, R3, R0, !PT ;  /* 0x0000000003037248 */ /* 0x000fce0007fe0100 */
.L_x_4808:
[----:B------:R-:W-:Y:S01]  /*af20*/  IMAD.HI R3, R3, 0x2aaaaaab, RZ ;  /* 0x2aaaaaab03037827 */ /* 0x000fe200078e02ff */
[----:B------:R-:W-:Y:S04]  /*af30*/  BSSY B0, `(.L_x_4812) ;  /* 0x0000026000007945 */ /* 0x000fe80003800000 */
        /* <DEDUP_REMOVED lines=11> */
[----:B------:R-:W1:Y:S01]  /*aff0*/  I2F.RP R3, R6 ;  /* 0x0000000600037306 */ /* 0x000e620000209400 */
[----:B------:R-:W-:Y:S02]  /*b000*/  IABS R10, R11 ;  /* 0x0000000b000a7213 */ /* 0x000fe40000000000 */
[----:B------:R-:W-:-:S05]  /*b010*/  IMAD.IADD R0, R0, 0x1, -R9 ;  /* 0x0000000100007824 */ /* 0x000fca00078e0a09 */
[----:B------:R-:W-:Y:S02]  /*b020*/  IABS R8, R0 ;  /* 0x0000000000087213 */ /* 0x000fe40000000000 */
[----:B------:R-:W-:-:S04]  /*b030*/  LOP3.LUT R0, R0, R11, RZ, 0x3c, !PT ;  /* 0x0000000b00007212 */ /* 0x000fc800078e3cff */
[----:B------:R-:W-:Y:S01]  /*b040*/  ISETP.GE.AND P2, PT, R0, RZ, PT ;  /* 0x000000ff0000720c */ /* 0x000fe20003f46270 */
[----:B-1----:R-:W1:Y:S02]  /*b050*/  MUFU.RCP R3, R3 ;  /* 0x0000000300037308 */ /* 0x002e640000001000 */
[----:B-1----:R-:W-:Y:S01]  /*b060*/  VIADD R4, R3, 0xffffffe ;  /* 0x0ffffffe03047836 */ /* 0x002fe20000000000 */
[----:B------:R-:W-:-:S05]  /*b070*/  IADD3 R3, RZ, -R10, RZ ;  /* 0x8000000aff037210 */ /* 0x000fca0007ffe0ff */
[----:B------:R1:W4:Y:S02]  /*b080*/  F2I.FTZ.U32.TRUNC.NTZ R5, R4 ;  /* 0x0000000400057305 */ /* 0x000324000021f000 */
[----:B-1----:R-:W-:Y:S02]  /*b090*/  IMAD.MOV.U32 R4, RZ, RZ, RZ ;  /* 0x000000ffff047224 */ /* 0x002fe400078e00ff */
[----:B----4-:R-:W-:-:S04]  /*b0a0*/  IMAD.MOV R7, RZ, RZ, -R5 ;  /* 0x000000ffff077224 */ /* 0x010fc800078e0a05 */
        /* <DEDUP_REMOVED lines=14> */
.L_x_4813:
[----:B------:R-:W-:Y:S05]  /*b190*/  BSYNC B0 ;  /* 0x0000000000007941 */ /* 0x000fea0003800000 */
.L_x_4812:
[-C--:B------:R-:W-:Y:S01]  /*b1a0*/  IMAD R212, R220, R3.reuse, R9 ;  /* 0x00000003dcd47224 */ /* 0x080fe200078e0209 */
[----:B------:R-:W-:Y:S02]  /*b1b0*/  PLOP3.LUT P0, PT, PT, PT, PT, 0x80, 0x0 ;  /* 0x000000000000781c */ /* 0x000fe40003f0f070 */
[----:B------:R-:W-:Y:S02]  /*b1c0*/  CS2R R4, SRZ ;  /* 0x0000000000047805 */ /* 0x000fe4000001ff00 */
        /* <DEDUP_REMOVED lines=42> */
[----:B--2---:R-:W-:Y:S02]  /*b470*/  CS2R R38, SRZ ;  /* 0x0000000000267805 */ /* 0x004fe4000001ff00 */
[----:B---3--:R-:W-:Y:S02]  /*b480*/  CS2R R36, SRZ ;  /* 0x0000000000247805 */ /* 0x008fe4000001ff00 */
[----:B------:R-:W-:Y:S02]  /*b490*/  CS2R R34, SRZ ;  /* 0x0000000000227805 */ /* 0x000fe4000001ff00 */
[----:B0-----:R-:W-:-:S02]  /*b4a0*/  CS2R R32, SRZ ;  /* 0x0000000000207805 */ /* 0x001fc4000001ff00 */
[----:B------:R-:W-:Y:S02]  /*b4b0*/  CS2R R30, SRZ ;  /* 0x00000000001e7805 */ /* 0x000fe4000001ff00 */
[----:B------:R-:W-:Y:S02]  /*b4c0*/  CS2R R28, SRZ ;  /* 0x00000000001c7805 */ /* 0x000fe4000001ff00 */
[----:B------:R-:W-:Y:S02]  /*b4d0*/  CS2R R26, SRZ ;  /* 0x00000000001a7805 */ /* 0x000fe4000001ff00 */
[----:B------:R-:W-:Y:S01]  /*b4e0*/  CS2R R24, SRZ ;  /* 0x0000000000187805 */ /* 0x000fe2000001ff00 */
[----:B------:R-:W-:Y:S06]  /*b4f0*/  @!P1 BRA `(.L_x_4814) ;  /* 0x00000158006c9947 */ /* 0x000fec0003800000 */
[----:B------:R-:W2:Y:S01]  /*b500*/  LDL R0, [R1+0x40] ;  /* 0x0000400001007983 */ /* 0x000ea20000100800 */
[----:B------:R-:W0:Y:S02]  /*b510*/  S2R R40, SR_TID.X ;  /* 0x0000000000287919 */ /* 0x000e240000002100 */
[----:B0-----:R-:W-:-:S04]  /*b520*/  IADD3 R40, R40, -0x80, RZ ;  /* 0xffffff8028287810 */ /* 0x001fc80007ffe0ff */
[----:B------:R-:W-:Y:S02]  /*b530*/  SHF.R.S32.HI R41, RZ, 0x1f, R40 ;  /* 0x0000001fff297819 */ /* 0x000fe40000011428 */
[----:B--2---:R-:W-:Y:S02]  /*b540*/  R2UR UR4, R0 ;  /* 0x00000000000472ca */ /* 0x004fe400000e0000 */
[----:B------:R-:W-:-:S04]  /*b550*/  LEA.HI R0, R41, R40, RZ, 0x7 ;  /* 0x0000002829007211 */ /* 0x000fc800078f38ff */
[----:B------:R-:W-:-:S06]  /*b560*/  SHF.R.S32.HI R0, RZ, 0x7, R0 ;  /* 0x00000007ff007819 */ /* 0x000fcc0000011400 */
[----:B------:R-:W0:Y:S01]  /*b570*/  SHFL.IDX PT, R0, R0, RZ, 0x1f ;  /* 0x00001fff00007589 */ /* 0x000e2200000e0000 */
[----:B------:R-:W-:-:S06]  /*b580*/  ULOP3.LUT UP0, URZ, UR4, 0x1bf, URZ, 0xc0, !UPT ;  /* 0x000001bf043f7892 */ /* 0x000fcc000f80c03f */
[----:B------:R-:W-:Y:S02]  /*b590*/  PLOP3.LUT P0, PT, PT, PT, UP0, 0x80, 0x0 ;  /* 0x000000000000781c */ /* 0x000fe40003f0f008 */
        /* <DEDUP_REMOVED lines=22> */
[----:B-1---5:R-:W-:Y:S05]  /*b700*/  CALL.ABS.NOINC R14 ;  /* 0x000000000e007343 */ /* 0x022fea0003c00000 */
.L_x_4815:
        /* <DEDUP_REMOVED lines=12> */
.L_x_4819:
[----:B-1----:R1:W2:Y:S02]  /*b7d0*/  SYNCS.PHASECHK.TRANS64.TRYWAIT P0, [R2+URZ+0x30800], R3 ;  /* 0x03080003020075a7 */ /* 0x0022a4000800017f */
[----:B--2---:R-:W-:Y:S05]  /*b7e0*/  @!P0 NANOSLEEP.SYNCS 0x989680 ;  /* 0x009896800000895d */ /* 0x004fea0003900000 */
[----:B------:R-:W2:Y:S02]  /*b7f0*/  @!P0 SYNCS.PHASECHK.TRANS64 P0, [R2+URZ+0x30800], R3 ;  /* 0x03080003020085a7 */ /* 0x000ea4000800007f */
[----:B--2---:R-:W-:Y:S05]  /*b800*/  @!P0 BRA `(.L_x_4819) ;  /* 0xfffffffc00f08947 */ /* 0x004fea000383ffff */
.L_x_4818:
[----:B------:R-:W-:Y:S05]  /*b810*/  BSYNC B0 ;  /* 0x0000000000007941 */ /* 0x000fea0003800000 */
.L_x_4817:
[----:B------:R-:W-:Y:S05]  /*b820*/  BRA `(.L_x_4820) ;  /* 0x0000006c00bc7947 */ /* 0x000fea0003800000 */
.L_x_4816:
[----:B------:R-:W2:Y:S01]  /*b830*/  LDL R0, [R1+0x40] ;  /* 0x0000400001007983 */ /* 0x000ea20000100800 */
[----:B------:R-:W-:Y:S02]  /*b840*/  ULDC.64 UR6, c[0x0][0x408] ;  /* 0x0001020000067ab9 */ /* 0x000fe40000000a00 */
[----:B-----5:R-:W-:Y:S01]  /*b850*/  IMAD.WIDE.U32 R24, R147, UR6, RZ ;  /* 0x0000000693187c25 */ /* 0x020fe2000f8e00ff */
[----:B--2---:R-:W-:Y:S02]  /*b860*/  R2UR UR4, R0 ;  /* 0x00000000000472ca */ /* 0x004fe400000e0000 */
[----:B------:R-:W-:-:S11]  /*b870*/  SHF.R.S32.HI R0, RZ, 0x1f, R147 ;  /* 0x0000001fff007819 */ /* 0x000fd60000011493 */
[----:B------:R-:W-:-:S03]  /*b880*/  ULOP3.LUT UP0, URZ, UR4, 0x3ff, URZ, 0xc0, !UPT ;  /* 0x000003ff043f7892 */ /* 0x000fc6000f80c03f */
[----:B------:R-:W-:Y:S02]  /*b890*/  ULDC.64 UR4, c[0x0][0x3f8] ;  /* 0x0000fe0000047ab9 */ /* 0x000fe40000000a00 */
[C---:B------:R-:W-:Y:S01]  /*b8a0*/  IMAD R4, R0.reuse, UR4, RZ ;  /* 0x0000000400047c24 */ /* 0x040fe2000f8e02ff */
[----:B------:R-:W-:Y:S01]  /*b8b0*/  PLOP3.LUT P0, PT, PT, PT, UP0, 0x80, 0x0 ;  /* 0x000000000000781c */ /* 0x000fe20003f0f008 */
[----:B------:R-:W-:Y:S02]  /*b8c0*/  IMAD R0, R0, UR6, RZ ;  /* 0x0000000600007c24 */ /* 0x000fe4000f8e02ff */
[----:B------:R-:W-:-:S04]  /*b8d0*/  IMAD.WIDE.U32 R26, R147, UR4, RZ ;  /* 0x00000004931a7c25 */ /* 0x000fc8000f8e00ff */
[C---:B------:R-:W-:Y:S02]  /*b8e0*/  IMAD R29, R147.reuse, UR5, R4 ;  /* 0x00000005931d7c24 */ /* 0x040fe4000f8e0204 */
[----:B------:R-:W-:Y:S02]  /*b8f0*/  IMAD R31, R147, UR7, R0 ;  /* 0x00000007931f7c24 */ /* 0x000fe4000f8e0200 */
[----:B------:R-:W-:Y:S02]  /*b900*/  IMAD.IADD R29, R29, 0x1, R27 ;  /* 0x000000011d1d7824 */ /* 0x000fe400078e021b */
[----:B------:R-:W-:Y:S01]  /*b910*/  IMAD.IADD R31, R31, 0x1, R25 ;  /* 0x000000011f1f7824 */ /* 0x000fe200078e0219 */
        /* <DEDUP_REMOVED lines=17> */
.L_x_4821:
[----:B------:R-:W-:Y:S01]  /*ba30*/  ULDC.U8 UR4, c[0x0][0x410] ;  /* 0x0001040000047ab9 */ /* 0x000fe20000000000 */
[----:B------:R-:W-:Y:S01]  /*ba40*/  BSSY B0, `(.L_x_4822) ;  /* 0x00006c5000007945 */ /* 0x000fe20003800000 */
[----:B------:R-:W-:Y:S01]  /*ba50*/  ISETP.NE.AND P0, PT, RZ, UR4, PT ;  /* 0x00000004ff007c0c */ /* 0x000fe2000bf05270 */
[----:B------:R-:W-:-:S12]  /*ba60*/  IMAD.IADD R64, R194, 0x1, R211 ;  /* 0x00000001c2407824 */ /* 0x000fd800078e02d3 */
[----:B------:R-:W-:Y:S05]  /*ba70*/  @!P0 BRA `(.L_x_4823) ;  /* 0x0000003400788947 */ /* 0x000fea0003800000 */
[----:B------:R-:W0:Y:S01]  /*ba80*/  LDC R10, c[0x0][0x448] ;  /* 0x00011200ff0a7b82 */ /* 0x000e220000000800 */
[----:B------:R-:W-:Y:S01]  /*ba90*/  LEA R3, R221, R64, 0x6 ;  /* 0x00000040dd037211 */ /* 0x000fe200078e30ff */
[----:B------:R-:W-:Y:S01]  /*baa0*/  ULDC.64 UR4, c[0x0][0x3f8] ;  /* 0x0000fe0000047ab9 */ /* 0x000fe20000000a00 */
[----:B------:R-:W-:Y:S01]  /*bab0*/  ULDC.64 UR6, c[0x0][0x408] ;  /* 0x0001020000067ab9 */ /* 0x000fe20000000a00 */
[----:B------:R-:W-:Y:S01]  /*bac0*/  IMAD.MOV.U32 R4, RZ, RZ, R26 ;  /* 0x000000ffff047224 */ /* 0x000fe200078e001a */
[----:B------:R-:W-:Y:S01]  /*bad0*/  SHF.R.S32.HI R70, RZ, 0x1f, R203 ;  /* 0x0000001fff467819 */ /* 0x000fe200000114cb */
[----:B------:R-:W-:Y:S01]  /*bae0*/  IMAD.MOV.U32 R6, RZ, RZ, R24 ;  /* 0x000000ffff067224 */ /* 0x000fe200078e0018 */
[----:B------:R-:W-:Y:S01]  /*baf0*/  SHF.R.S32.HI R66, RZ, 0x1f, R201 ;  /* 0x0000001fff427819 */ /* 0x000fe200000114c9 */
[----:B------:R-:W-:Y:S01]  /*bb00*/  IMAD.MOV.U32 R7, RZ, RZ, R31 ;  /* 0x000000ffff077224 */ /* 0x000fe200078e001f */
[----:B------:R-:W-:Y:S02]  /*bb10*/  SHF.R.S32.HI R73, RZ, 0x1f, R206 ;  /* 0x0000001fff497819 */ /* 0x000fe400000114ce */
[----:B------:R-:W-:-:S02]  /*bb20*/  SHF.R.S32.HI R65, RZ, 0x1f, R202 ;  /* 0x0000001fff417819 */ /* 0x000fc400000114ca */
[----:B------:R-:W-:Y:S02]  /*bb30*/  SHF.R.S32.HI R67, RZ, 0x1f, R204 ;  /* 0x0000001fff437819 */ /* 0x000fe400000114cc */
[----:B0-----:R-:W-:-:S13]  /*bb40*/  ISETP.NE.AND P0, PT, R10, 0x1, PT ;  /* 0x000000010a00780c */ /* 0x001fda0003f05270 */
[----:B------:R-:W0:Y:S08]  /*bb50*/  @P0 LDC R0, c[0x0][0x44c] ;  /* 0x00011300ff000b82 */ /* 0x000e300000000800 */
[----:B------:R-:W1:Y:S01]  /*bb60*/  @P0 LDC R5, c[0x0][0x450] ;  /* 0x00011400ff050b82 */ /* 0x000e620000000800 */
[----:B0-----:R-:W-:-:S05]  /*bb70*/  @P0 IMAD.HI.U32 R0, R3, R0, RZ ;  /* 0x0000000003000227 */ /* 0x001fca00078e00ff */
[----:B-1----:R-:W-:Y:S01]  /*bb80*/  @P0 SHF.R.U32.HI R3, RZ, R5, R0 ;  /* 0x00000005ff030219 */ /* 0x002fe20000011600 */
[----:B------:R-:W-:-:S03]  /*bb90*/  IMAD.MOV.U32 R5, RZ, RZ, R29 ;  /* 0x000000ffff057224 */ /* 0x000fc600078e001d */
[----:B------:R-:W-:Y:S01]  /*bba0*/  SHF.R.S32.HI R0, RZ, 0x1f, R3 ;  /* 0x0000001fff007819 */ /* 0x000fe20000011403 */
[----:B------:R-:W-:-:S04]  /*bbb0*/  IMAD.WIDE.U32 R4, R3, UR4, R4 ;  /* 0x0000000403047c25 */ /* 0x000fc8000f8e0004 */
[C---:B------:R-:W-:Y:S02]  /*bbc0*/  IMAD R8, R0.reuse, UR4, RZ ;  /* 0x0000000400087c24 */ /* 0x040fe4000f8e02ff */
[----:B------:R-:W-:Y:S02]  /*bbd0*/  IMAD R0, R0, UR6, RZ ;  /* 0x0000000600007c24 */ /* 0x000fe4000f8e02ff */
[C---:B------:R-:W-:Y:S01]  /*bbe0*/  IMAD R9, R3.reuse, UR5, R8 ;  /* 0x0000000503097c24 */ /* 0x040fe2000f8e0208 */
[----:B------:R-:W-:Y:S01]  /*bbf0*/  ULDC.64 UR4, c[0x0][0x3e8] ;  /* 0x0000fa0000047ab9 */ /* 0x000fe20000000a00 */
[----:B------:R-:W-:-:S04]  /*bc00*/  IMAD.WIDE.U32 R6, R3, UR6, R6 ;  /* 0x0000000603067c25 */ /* 0x000fc8000f8e0006 */
        /* <DEDUP_REMOVED lines=14> */
.L_x_5177:
        /* <DEDUP_REMOVED lines=16> */
[----:B------:R-:W-:Y:S01]  /*bdf0*/  ULDC UR4, c[0x0][0x3f4] ;  /* 0x0000fd0000047ab9 */ /* 0x000fe20000000800 */
[----:B------:R-:W-:Y:S02]  /*be00*/  CS2R R60, SRZ ;  /* 0x00000000003c7805 */ /* 0x000fe4000001ff00 */
[----:B------:R-:W-:Y:S02]  /*be10*/  ISETP.GE.AND P3, PT, R204, UR4, PT ;  /* 0x00000004cc007c0c */ /* 0x000fe4000bf66270 */
[----:B------:R-:W-:Y:S02]  /*be20*/  CS2R R58, SRZ ;  /* 0x00000000003a7805 */ /* 0x000fe4000001ff00 */
[----:B------:R-:W-:Y:S02]  /*be30*/  ISETP.GE.AND P2, PT, R202, UR4, PT ;  /* 0x00000004ca007c0c */ /* 0x000fe4000bf46270 */
[----:B------:R-:W-:Y:S02]  /*be40*/  ISETP.GE.AND P1, PT, R203, UR4, PT ;  /* 0x00000004cb007c0c */ /* 0x000fe4000bf26270 */
[----:B------:R-:W-:-:S02]  /*be50*/  ISETP.GE.AND P0, PT, R201, UR4, PT ;  /* 0x00000004c9007c0c */ /* 0x000fc4000bf06270 */
[----:B------:R-:W-:-:S03]  /*be60*/  ISETP.GE.AND P4, PT, R192, UR4, PT ;  /* 0x00000004c0007c0c */ /* 0x000fc6000bf86270 */
[C---:B------:R-:W-:Y:S01]  /*be70*/  @!P3 IMAD.SHL.U32 R31, R204.reuse, 0x2, RZ ;  /* 0x00000002cc1fb824 */ /* 0x040fe200078e00ff */
[----:B------:R-:W-:-:S03]  /*be80*/  @!P3 SHF.L.U64.HI R4, R204, 0x1, R67 ;  /* 0x00000001cc04b819 */ /* 0x000fc60000010243 */
[----:B------:R-:W-:Y:S02]  /*be90*/  @!P2 SHF.L.U32 R27, R202, 0x1, RZ ;  /* 0x00000001ca1ba819 */ /* 0x000fe400000006ff */
[----:B------:R-:W-:Y:S01]  /*bea0*/  @!P1 IMAD.SHL.U32 R21, R203, 0x2, RZ ;  /* 0x00000002cb159824 */ /* 0x000fe200078e00ff */
[-C--:B--2---:R-:W-:Y:S01]  /*beb0*/  @!P3 IADD3 R32, P6, R6, R31.reuse, RZ ;  /* 0x0000001f0620b210 */ /* 0x084fe20007fde0ff */
[C---:B------:R-:W-:Y:S01]  /*bec0*/  @!P0 IMAD.SHL.U32 R11, R201.reuse, 0x2, RZ ;  /* 0x00000002c90b8824 */ /* 0x040fe200078e00ff */
[----:B----4-:R-:W-:Y:S01]  /*bed0*/  @!P3 IADD3 R30, P5, R14, R31, RZ ;  /* 0x0000001f0e1eb210 */ /* 0x010fe20007fbe0ff */
[----:B-1----:R-:W-:Y:S01]  /*bee0*/  @!P4 IMAD.WIDE R34, R192, 0x2, R6 ;  /* 0x00000002c022c825 */ /* 0x002fe200078e0206 */
[----:B------:R-:W-:Y:S02]  /*bef0*/  @!P2 SHF.L.U64.HI R8, R202, 0x1, R65 ;  /* 0x00000001ca08a819 */ /* 0x000fe40000010241 */
[----:B------:R-:W-:Y:S01]  /*bf00*/  @!P0 SHF.L.U64.HI R38, R201, 0x1, R66 ;  /* 0x00000001c9268819 */ /* 0x000fe20000010242 */
[--C-:B------:R-:W-:Y:S01]  /*bf10*/  @!P3 IMAD.X R33, R7, 0x1, R4.reuse, P6 ;  /* 0x000000010721b824 */ /* 0x100fe200030e0604 */
[-C--:B------:R-:W-:Y:S01]  /*bf20*/  @!P2 IADD3 R28, P6, R6, R27.reuse, RZ ;  /* 0x0000001b061ca210 */ /* 0x080fe20007fde0ff */
[----:B---3--:R-:W-:Y:S01]  /*bf30*/  @!P3 IMAD.X R31, R9, 0x1, R4, P5 ;  /* 0x00000001091fb824 */ /* 0x008fe200028e0604 */
[----:B------:R-:W-:Y:S01]  /*bf40*/  @!P2 IADD3 R26, P5, R14, R27, RZ ;  /* 0x0000001b0e1aa210 */ /* 0x000fe20007fbe0ff */
[----:B------:R-:W5:Y:S01]  /*bf50*/  @!P4 LD.E.64 R60, desc[UR46][R34.64] ;  /* 0x0000002e223cc980 */ /* 0x000f62000c101b00 */
[----:B------:R-:W-:Y:S01]  /*bf60*/  @!P1 SHF.L.U64.HI R4, R203, 0x1, R70 ;  /* 0x00000001cb049819 */ /* 0x000fe20000010246 */
[--C-:B------:R-:W-:Y:S01]  /*bf70*/  @!P2 IMAD.X R29, R7, 0x1, R8.reuse, P6 ;  /* 0x00000001071da824 */ /* 0x100fe200030e0608 */
[----:B------:R-:W-:Y:S01]  /*bf80*/  @!P1 IADD3 R24, P6, R6, R21, RZ ;  /* 0x0000001506189210 */ /* 0x000fe20007fde0ff */
[----:B------:R-:W-:Y:S01]  /*bf90*/  @!P2 IMAD.X R27, R9, 0x1, R8, P5 ;  /* 0x00000001091ba824 */ /* 0x000fe200028e0608 */
[----:B------:R-:W-:Y:S01]  /*bfa0*/  ISETP.GE.AND P5, PT, R206, UR4, PT ;  /* 0x00000004ce007c0c */ /* 0x000fe2000bfa6270 */
[----:B------:R-:W-:-:S02]  /*bfb0*/  @!P4 IMAD.MOV.U32 R8, RZ, RZ, R14 ;  /* 0x000000ffff08c224 */ /* 0x000fc400078e000e */
[----:B------:R-:W-:Y:S01]  /*bfc0*/  @!P1 IMAD.X R25, R7, 0x1, R4, P6 ;  /* 0x0000000107199824 */ /* 0x000fe200030e0604 */
[----:B------:R-:W-:Y:S01]  /*bfd0*/  @!P1 IADD3 R20, P6, R14, R21, RZ ;  /* 0x000000150e149210 */ /* 0x000fe20007fde0ff */
[----:B------:R-:W-:-:S03]  /*bfe0*/  @!P4 IMAD.WIDE R36, R192, 0x2, R8 ;  /* 0x00000002c024c825 */ /* 0x000fc600078e0208 */
[----:B------:R-:W-:Y:S02]  /*bff0*/  @!P1 IADD3.X R21, R9, R4, RZ, P6, !PT ;  /* 0x0000000409159210 */ /* 0x000fe400037fe4ff */
[-C--:B------:R-:W-:Y:S01]  /*c000*/  @!P0 IADD3 R12, P6, R6, R11.reuse, RZ ;  /* 0x0000000b060c8210 */ /* 0x080fe20007fde0ff */
[----:B------:R1:W5:Y:S02]  /*c010*/  @!P4 LD.E.64 R58, desc[UR46][R36.64] ;  /* 0x0000002e243ac980 */ /* 0x000364000c101b00 */
[----:B------:R-:W-:Y:S02]  /*c020*/  @!P5 IMAD.SHL.U32 R15, R206, 0x2, RZ ;  /* 0x00000002ce0fd824 */ /* 0x000fe400078e00ff */
[----:B------:R-:W-:Y:S01]  /*c030*/  @!P0 IMAD.X R13, R7, 0x1, R38, P6 ;  /* 0x00000001070d8824 */ /* 0x000fe200030e0626 */
[----:B------:R-:W-:Y:S02]  /*c040*/  @!P0 IADD3 R10, P6, R14, R11, RZ ;  /* 0x0000000b0e0a8210 */ /* 0x000fe40007fde0ff */
[----:B------:R-:W-:-:S02]  /*c050*/  @!P5 SHF.L.U64.HI R4, R206, 0x1, R73 ;  /* 0x00000001ce04d819 */ /* 0x000fc40000010249 */
[-C--:B------:R-:W-:Y:S01]  /*c060*/  @!P5 IADD3 R6, P4, R6, R15.reuse, RZ ;  /* 0x0000000f0606d210 */ /* 0x080fe20007f9e0ff */
[----:B------:R-:W-:Y:S01]  /*c070*/  @!P0 IMAD.X R11, R9, 0x1, R38, P6 ;  /* 0x00000001090b8824 */ /* 0x000fe200030e0626 */
[----:B------:R-:W-:Y:S02]  /*c080*/  @!P5 IADD3 R14, P6, R14, R15, RZ ;  /* 0x0000000f0e0ed210 */ /* 0x000fe40007fde0ff */
        /* <DEDUP_REMOVED lines=9> */
[----:B------:R-:W-:Y:S01]  /*c120*/  CS2R R38, SRZ ;  /* 0x0000000000267805 */ /* 0x000fe2000001ff00 */
[--C-:B------:R-:W-:Y:S01]  /*c130*/  @!P5 IMAD.X R7, R7, 0x1, R4.reuse, P4 ;  /* 0x000000010707d824 */ /* 0x100fe200020e0604 */
[----:B------:R1:W5:Y:S01]  /*c140*/  @!P3 LD.E.64 R56, desc[UR46][R32.64] ;  /* 0x0000002e2038b980 */ /* 0x000362000c101b00 */
[----:B------:R-:W-:-:S03]  /*c150*/  @!P5 IMAD.X R15, R9, 0x1, R4, P6 ;  /* 0x00000001090fd824 */ /* 0x000fc600030e0604 */
[----:B------:R1:W5:Y:S04]  /*c160*/  @!P3 LD.E.64 R54, desc[UR46][R30.64] ;  /* 0x0000002e1e36b980 */ /* 0x000368000c101b00 */
[----:B------:R1:W5:Y:S04]  /*c170*/  @!P2 LD.E.64 R52, desc[UR46][R28.64] ;  /* 0x0000002e1c34a980 */ /* 0x000368000c101b00 */
[----:B------:R1:W5:Y:S04]  /*c180*/  @!P2 LD.E.64 R50, desc[UR46][R26.64] ;  /* 0x0000002e1a32a980 */ /* 0x000368000c101b00 */
[----:B------:R1:W5:Y:S04]  /*c190*/  @!P1 LD.E.64 R48, desc[UR46][R24.64] ;  /* 0x0000002e18309980 */ /* 0x000368000c101b00 */
[----:B------:R1:W5:Y:S04]  /*c1a0*/  @!P1 LD.E.64 R46, desc[UR46][R20.64] ;  /* 0x0000002e142e9980 */ /* 0x000368000c101b00 */
[----:B------:R1:W5:Y:S04]  /*c1b0*/  @!P0 LD.E.64 R44, desc[UR46][R12.64] ;  /* 0x0000002e0c2c8980 */ /* 0x000368000c101b00 */
[----:B------:R1:W5:Y:S04]  /*c1c0*/  @!P0 LD.E.64 R42, desc[UR46][R10.64] ;  /* 0x0000002e0a2a8980 */ /* 0x000368000c101b00 */
[----:B------:R1:W5:Y:S04]  /*c1d0*/  @!P5 LD.E.64 R36, desc[UR46][R6.64] ;  /* 0x0000002e0624d980 */ /* 0x000368000c101b00 */
[----:B------:R1:W5:Y:S02]  /*c1e0*/  @!P5 LD.E.64 R38, desc[UR46][R14.64] ;  /* 0x0000002e0e26d980 */ /* 0x000364000c101b00 */
.L_x_4826:
[----:B------:R-:W-:Y:S05]  /*c1f0*/  BSYNC B1 ;  /* 0x0000000000017941 */ /* 0x000fea0003800000 */
.L_x_4825:
[----:B-----5:R-:W-:Y:S01]  /*c200*/  IMAD.MOV.U32 R4, RZ, RZ, R38 ;  /* 0x000000ffff047224 */ /* 0x020fe200078e0026 */
[----:B-12---:R-:W-:Y:S01]  /*c210*/  MOV R6, R39 ;  /* 0x0000002700067202 */ /* 0x006fe20000000f00 */
[----:B------:R-:W-:Y:S01]  /*c220*/  IMAD.MOV.U32 R7, RZ, RZ, R42 ;  /* 0x000000ffff077224 */ /* 0x000fe200078e002a */
[----:B------:R-:W-:Y:S01]  /*c230*/  UMOV UR4, 0xffffffff ;  /* 0xffffffff00047882 */ /* 0x000fe20000000000 */
[----:B------:R-:W-:Y:S01]  /*c240*/  IMAD.MOV.U32 R8, RZ, RZ, R43 ;  /* 0x000000ffff087224 */ /* 0x000fe200078e002b */
[----:B------:R-:W-:Y:S01]  /*c250*/  PRMT R79, R6, 0x5410, R4 ;  /* 0x00005410064f7816 */ /* 0x000fe20000000004 */
[----:B------:R-:W-:Y:S01]  /*c260*/  IMAD.MOV.U32 R4, RZ, RZ, R46 ;  /* 0x000000ffff047224 */ /* 0x000fe200078e002e */
[----:B------:R-:W-:Y:S01]  /*c270*/  CS2R R30, SRZ ;  /* 0x00000000001e7805 */ /* 0x000fe2000001ff00 */
        /* <DEDUP_REMOVED lines=21> */
[----:B------:R-:W-:Y:S01]  /*c3d0*/  PRMT R88, R6, 0x7610, R88 ;  /* 0x0000761006587816 */ /* 0x000fe20000000058 */
[----:B------:R-:W-:Y:S01]  /*c3e0*/  IMAD.MOV.U32 R8, RZ, RZ, R49 ;  /* 0x000000ffff087224 */ /* 0x000fe200078e0031 */
[----:B------:R-:W-:-:S04]  /*c3f0*/  MOV R6, R53 ;  /* 0x0000003500067202 */ /* 0x000fc80000000f00 */
        /* <DEDUP_REMOVED lines=9> */
[----:B0-----:R-:W0:Y:S04]  /*c490*/  SHFL.IDX PT, R5, R5, 0x1, 0x1c1f ;  /* 0x003c1f0005057f89 */ /* 0x001e2800000e0000 */
[----:B------:R1:W2:Y:S04]  /*c4a0*/  SHFL.IDX PT, R4, R3, 0x1, 0x1c1f ;  /* 0x003c1f0003047f89 */ /* 0x0002a800000e0000 */
[----:B------:R-:W0:Y:S04]  /*c4b0*/  SHFL.IDX PT, R63, R63, 0x1, 0x1c1f ;  /* 0x003c1f003f3f7f89 */ /* 0x000e2800000e0000 */
[----:B------:R1:W0:Y:S02]  /*c4c0*/  SHFL.IDX PT, R62, R0, 0x1, 0x1c1f ;  /* 0x003c1f00003e7f89 */ /* 0x00022400000e0000 */
.L_x_5183:
[----:B------:R-:W-:Y:S01]  /*c4d0*/  LEA.HI R40, R41, R40, RZ, 0x2 ;  /* 0x0000002829287211 */ /* 0x000fe200078f10ff */
[----:B------:R-:W-:Y:S01]  /*c4e0*/  VIADD R64, R64, 0x40 ;  /* 0x0000004040407836 */ /* 0x000fe20000000000 */
[----:B------:R-:W-:Y:S01]  /*c4f0*/  BSSY B1, `(.L_x_4828) ;  /* 0x0000056000017945 */ /* 0x000fe20003800000 */
[----:B------:R-:W-:Y:S02]  /*c500*/  CS2R R32, SRZ ;  /* 0x0000000000207805 */ /* 0x000fe4000001ff00 */
[----:B-1----:R-:W-:Y:S02]  /*c510*/  SHF.R.S32.HI R3, RZ, 0x1f, R40 ;  /* 0x0000001fff037819 */ /* 0x002fe40000011428 */
[----:B------:R-:W-:Y:S02]  /*c520*/  CS2R R26, SRZ ;  /* 0x00000000001a7805 */ /* 0x000fe4000001ff00 */
[----:B------:R-:W-:Y:S02]  /*c530*/  ISETP.GE.AND P1, PT, R64, R69, PT ;  /* 0x000000454000720c */ /* 0x000fe40003f26270 */
[----:B------:R-:W-:-:S02]  /*c540*/  CS2R R20, SRZ ;  /* 0x0000000000147805 */ /* 0x000fc4000001ff00 */
[----:B------:R-:W-:Y:S02]  /*c550*/  LEA.HI R3, R3, R194, RZ, 0x3 ;  /* 0x000000c203037211 */ /* 0x000fe400078f18ff */
[----:B------:R-:W-:Y:S02]  /*c560*/  CS2R R12, SRZ ;  /* 0x00000000000c7805 */ /* 0x000fe4000001ff00 */
[----:B---3--:R-:W-:Y:S02]  /*c570*/  CS2R R8, SRZ ;  /* 0x0000000000087805 */ /* 0x008fe4000001ff00 */
[----:B------:R-:W-:Y:S02]  /*c580*/  CS2R R40, SRZ ;  /* 0x0000000000287805 */ /* 0x000fe4000001ff00 */
[----:B------:R-:W-:Y:S02]  /*c590*/  LOP3.LUT R3, R3, 0xfffffff8, RZ, 0xc0, !PT ;  /* 0xfffffff803037812 */ /* 0x000fe400078ec0ff */
[----:B------:R-:W-:-:S02]  /*c5a0*/  CS2R R34, SRZ ;  /* 0x0000000000227805 */ /* 0x000fc4000001ff00 */
[----:B------:R-:W-:Y:S02]  /*c5b0*/  CS2R R28, SRZ ;  /* 0x00000000001c7805 */ /* 0x000fe4000001ff00 */
[----:B------:R-:W-:Y:S02]  /*c5c0*/  CS2R R24, SRZ ;  /* 0x0000000000187805 */ /* 0x000fe4000001ff00 */
[----:B------:R-:W-:Y:S02]  /*c5d0*/  IADD3 R0, R194, -R3, RZ ;  /* 0x80000003c2007210 */ /* 0x000fe40007ffe0ff */
[----:B----4-:R-:W-:Y:S02]  /*c5e0*/  CS2R R14, SRZ ;  /* 0x00000000000e7805 */ /* 0x010fe4000001ff00 */
[----:B------:R-:W-:Y:S02]  /*c5f0*/  LOP3.LUT R3, R207, 0x18, R22, 0xf8, !PT ;  /* 0x00000018cf037812 */ /* 0x000fe400078ef816 */
[----:B------:R-:W-:-:S02]  /*c600*/  CS2R R10, SRZ ;  /* 0x00000000000a7805 */ /* 0x000fc4000001ff00 */
[----:B------:R-:W-:Y:S02]  /*c610*/  LOP3.LUT P0, RZ, R0, 0x4, RZ, 0xc0, !PT ;  /* 0x0000000400ff7812 */ /* 0x000fe4000780c0ff */
[----:B------:R-:W-:-:S05]  /*c620*/  LOP3.LUT R0, R3, R208, RZ, 0x3c, !PT ;  /* 0x000000d003007212 */ /* 0x000fca00078e3cff */
[----:B------:R-:W-:-:S04]  /*c630*/  IMAD.IADD R3, R209, 0x1, R0 ;  /* 0x00000001d1037824 */ /* 0x000fc800078e0200 */
[----:B------:R-:W-:Y:S01]  /*c640*/  IMAD R3, R3, 0x2, R2 ;  /* 0x0000000203037824 */ /* 0x000fe200078e0202 */
[----:B------:R-:W-:Y:S06]  /*c650*/  @P1 BRA `(.L_x_4829) ;  /* 0x0000000000fc1947 */ /* 0x000fec0003800000 */
[----:B------:R-:W-:Y:S01]  /*c660*/  ULDC UR4, c[0x0][0x3f4] ;  /* 0x0000fd0000047ab9 */ /* 0x000fe20000000800 */
[----:B------:R-:W-:Y:S02]  /*c670*/  CS2R R40, SRZ ;  /* 0x0000000000287805 */ /* 0x000fe4000001ff00 */
[----:B------:R-:W-:Y:S02]  /*c680*/  ISETP.GE.AND P4, PT, R204, UR4, PT ;  /* 0x00000004cc007c0c */ /* 0x000fe4000bf86270 */
[----:B------:R-:W-:Y:S02]  /*c690*/  CS2R R30, SRZ ;  /* 0x00000000001e7805 */ /* 0x000fe4000001ff00 */
[----:B------:R-:W-:Y:S02]  /*c6a0*/  ISETP.GE.AND P3, PT, R202, UR4, PT ;  /* 0x00000004ca007c0c */ /* 0x000fe4000bf66270 */
[----:B------:R-:W-:Y:S02]  /*c6b0*/  ISETP.GE.AND P2, PT, R203, UR4, PT ;  /* 0x00000004cb007c0c */ /* 0x000fe4000bf46270 */
[----:B------:R-:W-:-:S05]  /*c6c0*/  ISETP.GE.AND P1, PT, R201, UR4, PT ;  /* 0x00000004c9007c0c */ /* 0x000fca000bf26270 */
[C---:B------:R-:W-:Y:S01]  /*c6d0*/  @!P4 IMAD.SHL.U32 R9, R204.reuse, 0x2, RZ ;  /* 0x00000002cc09c824 */ /* 0x040fe200078e00ff */
[----:B------:R-:W-:-:S03]  /*c6e0*/  @!P4 SHF.L.U64.HI R0, R204, 0x1, R67 ;  /* 0x00000001cc00c819 */ /* 0x000fc60000010243 */
[C---:B------:R-:W-:Y:S01]  /*c6f0*/  @!P3 IMAD.SHL.U32 R75, R202.reuse, 0x2, RZ ;  /* 0x00000002ca4bb824 */ /* 0x040fe200078e00ff */
[----:B------:R-:W-:Y:S01]  /*c700*/  @!P3 SHF.L.U64.HI R6, R202, 0x1, R65 ;  /* 0x00000001ca06b819 */ /* 0x000fe20000010241 */
[----:B------:R-:W-:Y:S01]  /*c710*/  @!P2 IMAD.SHL.U32 R67, R203, 0x2, RZ ;  /* 0x00000002cb43a824 */ /* 0x000fe200078e00ff */
[-C--:B--2---:R-:W-:Y:S01]  /*c720*/  @!P4 IADD3 R10, P5, R4, R9.reuse, RZ ;  /* 0x00000009040ac210 */ /* 0x084fe20007fbe0ff */
[----:B------:R-:W-:Y:S01]  /*c730*/  @!P1 IMAD.SHL.U32 R7, R201, 0x2, RZ ;  /* 0x00000002c9079824 */ /* 0x000fe200078e00ff */
[----:B------:R-:W-:Y:S02]  /*c740*/  @!P2 SHF.L.U64.HI R12, R203, 0x1, R70 ;  /* 0x00000001cb0ca819 */ /* 0x000fe40000010246 */
[----:B0-----:R-:W-:Y:S01]  /*c750*/  @!P4 IADD3 R8, P6, R62, R9, RZ ;  /* 0x000000093e08c210 */ /* 0x001fe20007fde0ff */
[----:B------:R-:W-:Y:S01]  /*c760*/  @!P4 IMAD.X R11, R5, 0x1, R0, P5 ;  /* 0x00000001050bc824 */ /* 0x000fe200028e0600 */
[----:B------:R-:W-:Y:S02]  /*c770*/  @!P3 IADD3 R76, P5, R4, R75, RZ ;  /* 0x0000004b044cb210 */ /* 0x000fe40007fbe0ff */
[----:B------:R-:W-:Y:S01]  /*c780*/  @!P1 SHF.L.U64.HI R14, R201, 0x1, R66 ;  /* 0x00000001c90e9819 */ /* 0x000fe20000010242 */
[----:B------:R-:W-:Y:S01]  /*c790*/  @!P4 IMAD.X R9, R63, 0x1, R0, P6 ;  /* 0x000000013f09c824 */ /* 0x000fe200030e0600 */
[----:B------:R-:W-:-:S02]  /*c7a0*/  @!P3 IADD3.X R77, R5, R6, RZ, P5, !PT ;  /* 0x00000006054db210 */ /* 0x000fc40002ffe4ff */
[----:B------:R-:W-:Y:S02]  /*c7b0*/  @!P2 IADD3 R70, P5, R4, R67, RZ ;  /* 0x000000430446a210 */ /* 0x000fe40007fbe0ff */
[----:B------:R-:W-:-:S03]  /*c7c0*/  @!P3 IADD3 R74, P6, R62, R75, RZ ;  /* 0x0000004b3e4ab210 */ /* 0x000fc60007fde0ff */
[----:B------:R-:W-:Y:S01]  /*c7d0*/  @!P2 IMAD.X R71, R5, 0x1, R12, P5 ;  /* 0x000000010547a824 */ /* 0x000fe200028e060c */
[----:B------:R-:W-:Y:S01]  /*c7e0*/  @!P1 IADD3 R64, P5, R4, R7, RZ ;  /* 0x0000000704409210 */ /* 0x000fe20007fbe0ff */
[----:B------:R-:W-:Y:S01]  /*c7f0*/  @!P3 IMAD.X R75, R63, 0x1, R6, P6 ;  /* 0x000000013f4bb824 */ /* 0x000fe200030e0606 */
[----:B------:R-:W-:-:S03]  /*c800*/  @!P2 IADD3 R66, P6, R62, R67, RZ ;  /* 0x000000433e42a210 */ /* 0x000fc60007fde0ff */
[----:B------:R-:W-:Y:S01]  /*c810*/  @!P1 IMAD.X R65, R5, 0x1, R14, P5 ;  /* 0x0000000105419824 */ /* 0x000fe200028e060e */
[----:B------:R-:W-:Y:S01]  /*c820*/  @!P1 IADD3 R6, P5, R62, R7, RZ ;  /* 0x000000073e069210 */ /* 0x000fe20007fbe0ff */
[----:B------:R-:W-:Y:S01]  /*c830*/  @!P2 IMAD.X R67, R63, 0x1, R12, P6 ;  /* 0x000000013f43a824 */ /* 0x000fe200030e060c */
[----:B------:R-:W-:-:S03]  /*c840*/  ISETP.GE.AND P6, PT, R192, UR4, PT ;  /* 0x00000004c0007c0c */ /* 0x000fc6000bfc6270 */
[----:B------:R-:W-:Y:S01]  /*c850*/  @!P1 IMAD.X R7, R63, 0x1, R14, P5 ;  /* 0x000000013f079824 */ /* 0x000fe200028e060e */
[----:B------:R-:W-:Y:S02]  /*c860*/  ISETP.GE.AND P5, PT, R206, UR4, PT ;  /* 0x00000004ce007c0c */ /* 0x000fe4000bfa6270 */
[----:B------:R-:W-:Y:S02]  /*c870*/  CS2R R34, SRZ ;  /* 0x0000000000227805 */ /* 0x000fe4000001ff00 */
[----:B------:R-:W-:Y:S02]  /*c880*/  CS2R R32, SRZ ;  /* 0x0000000000207805 */ /* 0x000fe4000001ff00 */
[----:B------:R-:W-:Y:S02]  /*c890*/  CS2R R28, SRZ ;  /* 0x00000000001c7805 */ /* 0x000fe4000001ff00 */
[----:B------:R-:W-:Y:S02]  /*c8a0*/  CS2R R26, SRZ ;  /* 0x00000000001a7805 */ /* 0x000fe4000001ff00 */
[----:B------:R-:W-:Y:S01]  /*c8b0*/  CS2R R24, SRZ ;  /* 0x0000000000187805 */ /* 0x000fe2000001ff00 */
[----:B------:R-:W5:Y:S01]  /*c8c0*/  @!P4 LD.E.64 R34, desc[UR46][R10.64] ;  /* 0x0000002e0a22c980 */ /* 0x000f62000c101b00 */
[----:B------:R-:W-:-:S03]  /*c8d0*/  @!P6 IMAD.WIDE R12, R192, 0x2, R4 ;  /* 0x00000002c00ce825 */ /* 0x000fc600078e0204 */
[----:B------:R-:W5:Y:S01]  /*c8e0*/  @!P4 LD.E.64 R32, desc[UR46][R8.64] ;  /* 0x0000002e0820c980 */ /* 0x000f62000c101b00 */
[----:B------:R-:W-:Y:S01]  /*c8f0*/  @!P6 IMAD.WIDE R14, R192, 0x2, R62 ;  /* 0x00000002c00ee825 */ /* 0x000fe200078e023e */
[C---:B------:R-:W-:Y:S02]  /*c900*/  @!P5 SHF.L.U64.HI R0, R206.reuse, 0x1, R73 ;  /* 0x00000001ce00d819 */ /* 0x040fe40000010249 */
[----:B------:R-:W5:Y:S01]  /*c910*/  @!P6 LD.E.64 R40, desc[UR46][R12.64] ;  /* 0x0000002e0c28e980 */ /* 0x000f62000c101b00 */
[----:B------:R-:W-:-:S03]  /*c920*/  @!P5 IMAD.SHL.U32 R21, R206, 0x2, RZ ;  /* 0x00000002ce15d824 */ /* 0x000fc600078e00ff */
[----:B------:R0:W5:Y:S02]  /*c930*/  @!P6 LD.E.64 R30, desc[UR46][R14.64] ;  /* 0x0000002e0e1ee980 */ /* 0x000164000c101b00 */
[-C--:B------:R-:W-:Y:S02]  /*c940*/  @!P5 IADD3 R4, P6, R4, R21.reuse, RZ ;  /* 0x000000150404d210 */ /* 0x080fe40007fde0ff */
[----:B------:R1:W5:Y:S02]  /*c950*/  @!P3 LD.E.64 R28, desc[UR46][R76.64] ;  /* 0x0000002e4c1cb980 */ /* 0x000364000c101b00 */
[----:B------:R-:W-:Y:S02]  /*c960*/  @!P5 IADD3.X R5, R5, R0, RZ, P6, !PT ;  /* 0x000000000505d210 */ /* 0x000fe400037fe4ff */
[----:B------:R1:W5:Y:S01]  /*c970*/  @!P3 LD.E.64 R26, desc[UR46][R74.64] ;  /* 0x0000002e4a1ab980 */ /* 0x000362000c101b00 */
[----:B------:R-:W-:Y:S02]  /*c980*/  @!P5 IADD3 R62, P6, R62, R21, RZ ;  /* 0x000000153e3ed210 */ /* 0x000fe40007fde0ff */
[----:B------:R-:W-:-:S02]  /*c990*/  CS2R R20, SRZ ;  /* 0x0000000000147805 */ /* 0x000fc4000001ff00 */
[----:B0-----:R-:W-:Y:S02]  /*c9a0*/  CS2R R14, SRZ ;  /* 0x00000000000e7805 */ /* 0x001fe4000001ff00 */
[----:B------:R-:W-:Y:S02]  /*c9b0*/  CS2R R12, SRZ ;  /* 0x00000000000c7805 */ /* 0x000fe4000001ff00 */
[----:B------:R-:W-:Y:S02]  /*c9c0*/  CS2R R10, SRZ ;  /* 0x00000000000a7805 */ /* 0x000fe4000001ff00 */
[----:B------:R-:W-:Y:S01]  /*c9d0*/  CS2R R8, SRZ ;  /* 0x0000000000087805 */ /* 0x000fe2000001ff00 */
[----:B------:R-:W-:Y:S01]  /*c9e0*/  @!P5 IMAD.X R63, R63, 0x1, R0, P6 ;  /* 0x000000013f3fd824 */ /* 0x000fe200030e0600 */
[----:B------:R1:W5:Y:S04]  /*c9f0*/  @!P2 LD.E.64 R24, desc[UR46][R70.64] ;  /* 0x0000002e4618a980 */ /* 0x000368000c101b00 */
[----:B------:R1:W5:Y:S04]  /*ca00*/  @!P2 LD.E.64 R20, desc[UR46][R66.64] ;  /* 0x0000002e4214a980 */ /* 0x000368000c101b00 */
[----:B------:R1:W5:Y:S04]  /*ca10*/  @!P1 LD.E.64 R14, desc[UR46][R64.64] ;  /* 0x0000002e400e9980 */ /* 0x000368000c101b00 */
[----:B------:R1:W5:Y:S04]  /*ca20*/  @!P1 LD.E.64 R12, desc[UR46][R6.64] ;  /* 0x0000002e060c9980 */ /* 0x000368000c101b00 */
[----:B------:R1:W5:Y:S04]  /*ca30*/  @!P5 LD.E.64 R10, desc[UR46][R4.64] ;  /* 0x0000002e040ad980 */ /* 0x000368000c101b00 */
[----:B------:R1:W5:Y:S02]  /*ca40*/  @!P5 LD.E.64 R8, desc[UR46][R62.64] ;  /* 0x0000002e3e08d980 */ /* 0x000364000c101b00 */
.L_x_4829:
[----:B------:R-:W-:Y:S05]  /*ca50*/  BSYNC B1 ;  /* 0x0000000000017941 */ /* 0x000fea0003800000 */
.L_x_4828:
[----:B-12---:R-:W-:Y:S01]  /*ca60*/  LEA.HI R4, R217, R217, RZ, 0x1 ;  /* 0x000000d9d9047211 */ /* 0x006fe200078f08ff */
[----:B0----5:R-:W-:Y:S01]  /*ca70*/  IMAD.MOV.U32 R5, RZ, RZ, R30 ;  /* 0x000000ffff057224 */ /* 0x021fe200078e001e */
[----:B------:R-:W-:Y:S01]  /*ca80*/  MOV R7, R33 ;  /* 0x0000002100077202 */ /* 0x000fe20000000f00 */
[C---:B------:R-:W-:Y:S01]  /*ca90*/  VIADD R6, R3.reuse, 0x12400 ;  /* 0x0001240003067836 */ /* 0x040fe20000000000 */
[----:B------:R-:W-:Y:S01]  /*caa0*/  LOP3.LUT R4, R4, 0xfffffffe, RZ, 0xc0, !PT ;  /* 0xfffffffe04047812 */ /* 0x000fe200078ec0ff */
[----:B------:R-:W-:Y:S01]  /*cab0*/  VIADD R0, R3, 0x12440 ;  /* 0x0001244003007836 */ /* 0x000fe20000000000 */
[----:B------:R-:W-:Y:S01]  /*cac0*/  PRMT R75, R5, 0x7610, R75 ;  /* 0x00007610054b7816 */ /* 0x000fe2000000004b */
[----:B------:R-:W-:Y:S01]  /*cad0*/  IMAD.MOV.U32 R5, RZ, RZ, R31 ;  /* 0x000000ffff057224 */ /* 0x000fe200078e001f */
[----:B------:R-:W-:Y:S01]  /*cae0*/  VIADDMNMX R69, R69, -R211, 0x80, PT ;  /* 0x0000008045457446 */ /* 0x000fe200038009d3 */
[----:B------:R-:W-:Y:S01]  /*caf0*/  IMAD.IADD R4, R217, 0x1, -R4 ;  /* 0x00000001d9047824 */ /* 0x000fe200078e0a04 */
[----:B------:R-:W-:Y:S01]  /*cb00*/  BSSY B1, `(.L_x_4830) ;  /* 0x0000028000017945 */ /* 0x000fe20003800000 */
[----:B------:R-:W-:Y:S01]  /*cb10*/  @P0 VIADD R0, R6, 0xffffffc0 ;  /* 0xffffffc006000836 */ /* 0x000fe20000000000 */
[----:B------:R-:W-:Y:S01]  /*cb20*/  PRMT R75, R75, 0x5410, R5 ;  /* 0x000054104b4b7816 */ /* 0x000fe20000000005 */
[----:B------:R-:W-:Y:S01]  /*cb30*/  IMAD.MOV.U32 R6, RZ, RZ, R32 ;  /* 0x000000ffff067224 */ /* 0x000fe200078e0020 */
[----:B------:R-:W-:Y:S01]  /*cb40*/  SHF.L.U32 R5, R4, 0x1f, RZ ;  /* 0x0000001f04057819 */ /* 0x000fe200000006ff */
[----:B------:R-:W-:Y:S01]  /*cb50*/  IMAD.MOV.U32 R62, RZ, RZ, R20 ;  /* 0x000000ffff3e7224 */ /* 0x000fe200078e0014 */
[----:B------:R-:W-:Y:S01]  /*cb60*/  ISETP.GE.AND P1, PT, R194, R69, PT ;  /* 0x00000045c200720c */ /* 0x000fe20003f26270 */
[----:B------:R-:W-:Y:S01]  /*cb70*/  IMAD.MOV.U32 R4, RZ, RZ, R21 ;  /* 0x000000ffff047224 */ /* 0x000fe200078e0015 */
[----:B------:R-:W0:Y:S01]  /*cb80*/  SYNCS.PHASECHK.TRANS64.TRYWAIT P0, [R2+URZ+0x30800], R5 ;  /* 0x03080005020075a7 */ /* 0x000e22000800017f */
        /* <DEDUP_REMOVED lines=25> */
[----:B------:R-:W-:-:S03]  /*cd20*/  IMAD.MOV.U32 R7, RZ, RZ, R14 ;  /* 0x000000ffff077224 */ /* 0x000fc600078e000e */
[----:B------:R-:W-:Y:S01]  /*cd30*/  PRMT R67, R4, 0x5410, R6 ;  /* 0x0000541004437816 */ /* 0x000fe20000000006 */
[----:B------:R-:W-:Y:S01]  /*cd40*/  IMAD.MOV.U32 R4, RZ, RZ, R10 ;  /* 0x000000ffff047224 */ /* 0x000fe200078e000a */
[----:B------:R-:W-:Y:S01]  /*cd50*/  PRMT R65, R7, 0x5410, R63 ;  /* 0x0000541007417816 */ /* 0x000fe2000000003f */
[----:B------:R-:W-:Y:S01]  /*cd60*/  IMAD.MOV.U32 R6, RZ, RZ, R11 ;  /* 0x000000ffff067224 */ /* 0x000fe200078e000b */
[----:B0-----:R-:W-:Y:S06]  /*cd70*/  @!P0 BRA `(.L_x_4831) ;  /* 0x0000021400e88947 */ /* 0x001fec0003800000 */
.L_x_5184:
[----:B------:R-:W-:Y:S05]  /*cd80*/  BSYNC B1 ;  /* 0x0000000000017941 */ /* 0x000fea0003800000 */
.L_x_4830:
        /* <DEDUP_REMOVED lines=21> */
[----:B0-----:R-:W-:-:S02]  /*cee0*/  HADD2.F32 R61, -RZ, R7.H1_H1 ;  /* 0x30000007ff3d7230 */ /* 0x001fc40000004100 */
[----:B------:R-:W-:Y:S02]  /*cef0*/  HADD2.F32 R60, -RZ, R7.H0_H0 ;  /* 0x20000007ff3c7230 */ /* 0x000fe40000004100 */
[--C-:B------:R-:W-:Y:S02]  /*cf00*/  HADD2.F32 R7, -RZ, R4.reuse.H0_H0 ;  /* 0x20000004ff077230 */ /* 0x100fe40000004100 */
[C---:B------:R-:W-:Y:S01]  /*cf10*/  FMUL.FTZ R94, R61.reuse, R89 ;  /* 0x000000593d5e7220 */ /* 0x040fe20000410000 */
[----:B------:R-:W-:Y:S02]  /*cf20*/  HADD2.F32 R4, -RZ, R4.H1_H1 ;  /* 0x30000004ff047230 */ /* 0x000fe40000004100 */
[-C--:B------:R-:W-:Y:S01]  /*cf30*/  FMUL.FTZ R93, R61, R91.reuse ;  /* 0x0000005b3d5d7220 */ /* 0x080fe20000410000 */
[--C-:B------:R-:W-:Y:S02]  /*cf40*/  HADD2.F32 R58, -RZ, R6.reuse.H0_H0 ;  /* 0x20000006ff3a7230 */ /* 0x100fe40000004100 */
[----:B------:R-:W-:Y:S01]  /*cf50*/  FFMA.FTZ R96, R60, R91, R94 ;  /* 0x0000005b3c607223 */ /* 0x000fe2000001005e */
[----:B------:R-:W-:-:S02]  /*cf60*/  HADD2.F32 R59, -RZ, R6.H1_H1 ;  /* 0x30000006ff3b7230 */ /* 0x000fc40000004100 */
[----:B------:R-:W-:Y:S01]  /*cf70*/  FMUL.FTZ R92, R4, R90 ;  /* 0x0000005a045c7220 */ /* 0x000fe20000410000 */
[--C-:B------:R-:W-:Y:S02]  /*cf80*/  HADD2.F32 R61, -RZ, R88.reuse.H1_H1 ;  /* 0x30000058ff3d7230 */ /* 0x100fe40000004100 */
[----:B------:R-:W-:Y:S01]  /*cf90*/  FFMA.FTZ R93, R60, R89, -R93 ;  /* 0x000000593c5d7223 */ /* 0x000fe2000001085d */
[--C-:B------:R-:W-:Y:S02]  /*cfa0*/  HADD2.F32 R6, -RZ, R5.reuse.H0_H0 ;  /* 0x20000005ff067230 */ /* 0x100fe40000004100 */
[-C--:B------:R-:W-:Y:S01]  /*cfb0*/  FMUL.FTZ R94, R4, R77.reuse ;  /* 0x0000004d045e7220 */ /* 0x080fe20000410000 */
[----:B------:R-:W-:Y:S02]  /*cfc0*/  HADD2.F32 R88, -RZ, R88.H0_H0 ;  /* 0x20000058ff587230 */ /* 0x000fe40000004100 */
[----:B------:R-:W-:Y:S01]  /*cfd0*/  FFMA.FTZ R92, R7, R77, -R92 ;  /* 0x0000004d075c7223 */ /* 0x000fe2000001085c */
[----:B------:R-:W-:-:S02]  /*cfe0*/  HADD2.F32 R5, -RZ, R5.H1_H1 ;  /* 0x30000005ff057230 */ /* 0x000fc40000004100 */
[----:B------:R-:W-:Y:S01]  /*cff0*/  FFMA.FTZ R77, R7, R90, R94 ;  /* 0x0000005a074d7223 */ /* 0x000fe2000001005e */
[----:B------:R-:W-:Y:S02]  /*d000*/  HADD2.F32 R60, -RZ, R95.H0_H0 ;  /* 0x2000005fff3c7230 */ /* 0x000fe40000004100 */
[CC--:B------:R-:W-:Y:S01]  /*d010*/  FMUL.FTZ R89, R59.reuse, R61.reuse ;  /* 0x0000003d3b597220 */ /* 0x0c0fe20000410000 */
[----:B------:R-:W-:Y:S02]  /*d020*/  HADD2.F32 R4, -RZ, R97.H0_H0 ;  /* 0x20000061ff047230 */ /* 0x000fe40000004100 */
[----:B------:R-:W-:Y:S01]  /*d030*/  FMUL.FTZ R90, R59, R88 ;  /* 0x000000583b5a7220 */ /* 0x000fe20000410000 */
[C---:B------:R-:W-:Y:S01]  /*d040*/  FMUL.FTZ R7, R5.reuse, R60 ;  /* 0x0000003c05077220 */ /* 0x040fe20000410000 */
[C---:B------:R-:W-:Y:S01]  /*d050*/  FFMA.FTZ R89, R58.reuse, R88, -R89 ;  /* 0x000000583a597223 */ /* 0x040fe20000010859 */
        /* <DEDUP_REMOVED lines=9> */
.L_x_4835:
[----:B------:R-:W-:Y:S05]  /*d0f0*/  BSYNC B2 ;  /* 0x0000000000027941 */ /* 0x000fea0003800000 */
.L_x_4834:
[----:B------:R-:W-:Y:S04]  /*d100*/  BSSY B2, `(.L_x_4836) ;  /* 0x000002c000027945 */ /* 0x000fe80003800000 */
[----:B------:R-:W-:Y:S05]  /*d110*/  @P1 BRA `(.L_x_4837) ;  /* 0x0000000000a81947 */ /* 0x000fea0003800000 */
[----:B0-----:R-:W0:Y:S01]  /*d120*/  LDS.128 R4, [R0] ;  /* 0x0000000000047984 */ /* 0x001e220000000c00 */
[----:B------:R-:W-:Y:S01]  /*d130*/  SHF.R.U32.HI R59, RZ, 0x10, R57 ;  /* 0x00000010ff3b7819 */ /* 0x000fe20000011639 */
[----:B------:R-:W-:Y:S01]  /*d140*/  HADD2.F32 R58, -RZ, R87.H0_H0 ;  /* 0x20000057ff3a7230 */ /* 0x000fe20000004100 */
[----:B------:R-:W-:Y:S01]  /*d150*/  SHF.R.U32.HI R61, RZ, 0x10, R55 ;  /* 0x00000010ff3d7819 */ /* 0x000fe20000011637 */
[--C-:B------:R-:W-:Y:S01]  /*d160*/  HADD2.F32 R60, -RZ, R86.reuse.H0_H0 ;  /* 0x20000056ff3c7230 */ /* 0x100fe20000004100 */
[----:B------:R-:W-:Y:S01]  /*d170*/  SHF.R.U64 R91, R56, 0x10, R57 ;  /* 0x00000010385b7819 */ /* 0x000fe20000001239 */
[----:B------:R-:W-:Y:S01]  /*d180*/  HADD2.F32 R59, -RZ, R59.H0_H0 ;  /* 0x2000003bff3b7230 */ /* 0x000fe20000004100 */
[----:B------:R-:W-:Y:S01]  /*d190*/  SHF.R.U64 R89, R54, 0x10, R55 ;  /* 0x0000001036597819 */ /* 0x000fe20000001237 */
[----:B------:R-:W-:Y:S02]  /*d1a0*/  HADD2.F32 R61, -RZ, R61.H0_H0 ;  /* 0x2000003dff3d7230 */ /* 0x000fe40000004100 */
[----:B------:R-:W-:-:S02]  /*d1b0*/  HADD2.F32 R86, -RZ, R86.H1_H1 ;  /* 0x30000056ff567230 */ /* 0x000fc40000004100 */
        /* <DEDUP_REMOVED lines=8> */
[----:B------:R-:W-:Y:S01]  /*d240*/  FFMA.FTZ R92, R56, R61, R90 ;  /* 0x0000003d385c7223 */ /* 0x000fe2000001005a */
[----:B------:R-:W-:Y:S02]  /*d250*/  HADD2.F32 R55, -RZ, R6.H1_H1 ;  /* 0x30000006ff377230 */ /* 0x000fe40000004100 */
[----:B------:R-:W-:Y:S01]  /*d260*/  FMUL.FTZ R88, R4, R60 ;  /* 0x0000003c04587220 */ /* 0x000fe20000410000 */
[--C-:B------:R-:W-:Y:S02]  /*d270*/  HADD2.F32 R6, -RZ, R5.reuse.H0_H0 ;  /* 0x20000005ff067230 */ /* 0x100fe40000004100 */
[----:B------:R-:W-:Y:S01]  /*d280*/  FFMA.FTZ R77, R56, R59, -R77 ;  /* 0x0000003b384d7223 */ /* 0x000fe2000001084d */
        /* <DEDUP_REMOVED lines=18> */
[----:B------:R1:W-:Y:S02]  /*d3b0*/  STS.128 [R0], R4 ;  /* 0x0000000400007388 */ /* 0x0003e40000000c00 */
.L_x_4837:
[----:B------:R-:W-:Y:S05]  /*d3c0*/  BSYNC B2 ;  /* 0x0000000000027941 */ /* 0x000fea0003800000 */
.L_x_4836:
[----:B------:R-:W-:Y:S04]  /*d3d0*/  BSSY B2, `(.L_x_4838) ;  /* 0x000002c000027945 */ /* 0x000fe80003800000 */
[----:B------:R-:W-:Y:S05]  /*d3e0*/  @P2 BRA `(.L_x_4839) ;  /* 0x0000000000a82947 */ /* 0x000fea0003800000 */
[----:B01----:R-:W0:Y:S01]  /*d3f0*/  LDS.128 R4, [R3+0x16400] ;  /* 0x0164000003047984 */ /* 0x003e220000000c00 */
        /* <DEDUP_REMOVED lines=41> */
.L_x_4839:
[----:B------:R-:W-:Y:S05]  /*d690*/  BSYNC B2 ;  /* 0x0000000000027941 */ /* 0x000fea0003800000 */
.L_x_4838:
[----:B------:R-:W-:Y:S04]  /*d6a0*/  BSSY B2, `(.L_x_4840) ;  /* 0x000002c000027945 */ /* 0x000fe80003800000 */
[----:B------:R-:W-:Y:S05]  /*d6b0*/  @P3 BRA `(.L_x_4841) ;  /* 0x0000000000a83947 */ /* 0x000fea0003800000 */
[----:B012---:R-:W0:Y:S01]  /*d6c0*/  LDS.128 R4, [R0+0x4000] ;  /* 0x0040000000047984 */ /* 0x007e220000000c00 */
        /* <DEDUP_REMOVED lines=41> */
.L_x_4841:
[----:B------:R-:W-:Y:S05]  /*d960*/  BSYNC B2 ;  /* 0x0000000000027941 */ /* 0x000fea0003800000 */
.L_x_4840:
[----:B------:R-:W-:Y:S04]  /*d970*/  BSSY B2, `(.L_x_4842) ;  /* 0x000002c000027945 */ /* 0x000fe80003800000 */
[----:B------:R-:W-:Y:S05]  /*d980*/  @P4 BRA `(.L_x_4843) ;  /* 0x0000000000a84947 */ /* 0x000fea0003800000 */
[----:B0123--:R-:W0:Y:S01]  /*d990*/  LDS.128 R4, [R3+0x1a400] ;  /* 0x01a4000003047984 */ /* 0x00fe220000000c00 */
        /* <DEDUP_REMOVED lines=41> */
.L_x_4843:
[----:B------:R-:W-:Y:S05]  /*dc30*/  BSYNC B2 ;  /* 0x0000000000027941 */ /* 0x000fea0003800000 */
.L_x_4842:
[----:B------:R-:W-:Y:S05]  /*dc40*/  @P5 BRA `(.L_x_4833) ;  /* 0x0000000000a85947 */ /* 0x000fea0003800000 */
[----:B01234-:R-:W0:Y:S01]  /*dc50*/  LDS.128 R4, [R0+0x8000] ;  /* 0x0080000000047984 */ /* 0x01fe220000000c00 */
[----:B------:R-:W-:Y:S01]  /*dc60*/  SHF.R.U32.HI R43, RZ, 0x10, R37 ;  /* 0x00000010ff2b7819 */ /* 0x000fe20000011625 */
[----:B------:R-:W-:Y:S01]  /*dc70*/  HADD2.F32 R42, -RZ, R78.H1_H1 ;  /* 0x3000004eff2a7230 */ /* 0x000fe20000004100 */
        /* <DEDUP_REMOVED lines=26> */
[CC--:B------:R-:W-:Y:S01]  /*de20*/  FMUL.FTZ R43, R37.reuse, R79.reuse ;  /* 0x0000004f252b7220 */ /* 0x0c0fe20000410000 */
        /* <DEDUP_REMOVED lines=12> */
.L_x_4833:
[----:B------:R-:W-:Y:S05]  /*def0*/  BSYNC B1 ;  /* 0x0000000000017941 */ /* 0x000fea0003800000 */
.L_x_4832:
        /* <DEDUP_REMOVED lines=12> */
[--C-:B------:R-:W-:Y:S01]  /*dfc0*/  SHF.R.U64 R47, R40, 0x10, R41.reuse ;  /* 0x00000010282f7819 */ /* 0x100fe20000001229 */
[----:B------:R-:W-:Y:S01]  /*dfd0*/  HADD2.F32 R38, -RZ, R76.H0_H0 ;  /* 0x2000004cff267230 */ /* 0x000fe20000004100 */
[----:B------:R-:W-:Y:S01]  /*dfe0*/  SHF.R.U32.HI R39, RZ, 0x10, R41 ;  /* 0x00000010ff277819 */ /* 0x000fe20000011629 */
[--C-:B------:R-:W-:Y:S01]  /*dff0*/  HADD2.F32 R40, -RZ, R75.reuse.H0_H0 ;  /* 0x2000004bff287230 */ /* 0x100fe20000004100 */
[--C-:B------:R-:W-:Y:S01]  /*e000*/  SHF.R.U32.HI R41, RZ, 0x10, R31.reuse ;  /* 0x00000010ff297819 */ /* 0x100fe2000001161f */
[----:B------:R-:W-:Y:S01]  /*e010*/  HADD2.F32 R75, -RZ, R75.H1_H1 ;  /* 0x3000004bff4b7230 */ /* 0x000fe20000004100 */
        /* <DEDUP_REMOVED lines=35> */
.L_x_4846:
[----:B------:R-:W-:Y:S05]  /*e250*/  BSYNC B1 ;  /* 0x0000000000017941 */ /* 0x000fea0003800000 */
.L_x_4845:
[----:B------:R-:W-:Y:S04]  /*e260*/  BSSY B1, `(.L_x_4847) ;  /* 0x000002c000017945 */ /* 0x000fe80003800000 */
[----:B------:R-:W-:Y:S05]  /*e270*/  @P1 BRA `(.L_x_4848) ;  /* 0x0000000000a81947 */ /* 0x000fea0003800000 */
[----:B0-----:R-:W0:Y:S01]  /*e280*/  LDS.128 R4, [R0+0x2000] ;  /* 0x0020000000047984 */ /* 0x001e220000000c00 */
        /* <DEDUP_REMOVED lines=41> */
.L_x_4848:
[----:B------:R-:W-:Y:S05]  /*e520*/  BSYNC B1 ;  /* 0x0000000000017941 */ /* 0x000fea0003800000 */
.L_x_4847:
        /* <DEDUP_REMOVED lines=44> */
.L_x_4850:
[----:B------:R-:W-:Y:S05]  /*e7f0*/  BSYNC B1 ;  /* 0x0000000000017941 */ /* 0x000fea0003800000 */
.L_x_4849:
        /* <DEDUP_REMOVED lines=44> */
.L_x_4852:
[----:B------:R-:W-:Y:S05]  /*eac0*/  BSYNC B1 ;  /* 0x0000000000017941 */ /* 0x000fea0003800000 */
.L_x_4851:
[----:B------:R-:W-:Y:S04]  /*ead0*/  BSSY B1, `(.L_x_4853) ;  /* 0x000002c000017945 */ /* 0x000fe80003800000 */
[----:B------:R-:W-:Y:S05]  /*eae0*/  @P4 BRA `(.L_x_4854) ;  /* 0x0000000000a84947 */ /* 0x000fea0003800000 */
[----:B0123--:R-:W0:Y:S01]  /*eaf0*/  LDS.128 R4, [R3+0x1c400] ;  /* 0x01c4000003047984 */ /* 0x00fe220000000c00 */
[----:B------:R-:W-:Y:S01]  /*eb00*/  SHF.R.U32.HI R21, RZ, 0x10, R15 ;  /* 0x00000010ff157819 */ /* 0x000fe2000001160f */
[----:B------:R-:W-:Y:S01]  /*eb10*/  HADD2.F32 R20, -RZ, R65.H0_H0 ;  /* 0x20000041ff147230 */ /* 0x000fe20000004100 */
[----:B------:R-:W-:Y:S01]  /*eb20*/  SHF.R.U32.HI R25, RZ, 0x10, R13 ;  /* 0x00000010ff197819 */ /* 0x000fe2000001160d */
[--C-:B------:R-:W-:Y:S01]  /*eb30*/  HADD2.F32 R24, -RZ, R64.reuse.H1_H1 ;  /* 0x30000040ff187230 */ /* 0x100fe20000004100 */
[----:B------:R-:W-:Y:S01]  /*eb40*/  SHF.R.U64 R31, R14, 0x10, R15 ;  /* 0x000000100e1f7819 */ /* 0x000fe2000000120f */
        /* <DEDUP_REMOVED lines=36> */
.L_x_4854:
[----:B------:R-:W-:Y:S05]  /*ed90*/  BSYNC B1 ;  /* 0x0000000000017941 */ /* 0x000fea0003800000 */
.L_x_4853:
        /* <DEDUP_REMOVED lines=42> */
[----:B------:R0:W-:Y:S01]  /*f040*/  STS.128 [R0+0xa000], R4 ;  /* 0x00a0000400007388 */ /* 0x0001e20000000c00 */
[----:B------:R-:W-:Y:S05]  /*f050*/  BRA `(.L_x_4844) ;  /* 0x00000034008c7947 */ /* 0x000fea0003800000 */
.L_x_4823:
[----:B------:R-:W0:Y:S01]  /*f060*/  LDC R10, c[0x0][0x448] ;  /* 0x00011200ff0a7b82 */ /* 0x000e220000000800 */
[----:B------:R-:W-:Y:S01]  /*f070*/  IMAD R3, R221, 0x40, R64 ;  /* 0x00000040dd037824 */ /* 0x000fe200078e0240 */
[----:B------:R-:W-:Y:S01]  /*f080*/  ULDC.64 UR4, c[0x0][0x3f8] ;  /* 0x0000fe0000047ab9 */ /* 0x000fe20000000a00 */
[----:B------:R-:W-:Y:S01]  /*f090*/  ULDC.64 UR6, c[0x0][0x408] ;  /* 0x0001020000067ab9 */ /* 0x000fe20000000a00 */
[----:B------:R-:W-:Y:S01]  /*f0a0*/  IMAD.MOV.U32 R4, RZ, RZ, R26 ;  /* 0x000000ffff047224 */ /* 0x000fe200078e001a */
[----:B------:R-:W-:Y:S01]  /*f0b0*/  SHF.R.S32.HI R76, RZ, 0x1f, R197 ;  /* 0x0000001fff4c7819 */ /* 0x000fe200000114c5 */
[----:B------:R-:W-:Y:S02]  /*f0c0*/  IMAD.MOV.U32 R6, RZ, RZ, R24 ;  /* 0x000000ffff067224 */ /* 0x000fe400078e0018 */
[----:B------:R-:W-:Y:S01]  /*f0d0*/  IMAD.MOV.U32 R7, RZ, RZ, R31 ;  /* 0x000000ffff077224 */ /* 0x000fe200078e001f */
[----:B------:R-:W-:-:S04]  /*f0e0*/  LEA.HI R74, R76, R197, RZ, 0x3 ;  /* 0x000000c54c4a7211 */ /* 0x000fc800078f18ff */
[----:B------:R-:W-:Y:S02]  /*f0f0*/  SHF.R.S32.HI R21, RZ, 0x3, R74 ;  /* 0x00000003ff157819 */ /* 0x000fe4000001144a */
[----:B0-----:R-:W-:-:S13]  /*f100*/  ISETP.NE.AND P0, PT, R10, 0x1, PT ;  /* 0x000000010a00780c */ /* 0x001fda0003f05270 */
[----:B------:R-:W0:Y:S08]  /*f110*/  @P0 LDC R0, c[0x0][0x44c] ;  /* 0x00011300ff000b82 */ /* 0x000e300000000800 */
[----:B------:R-:W1:Y:S01]  /*f120*/  @P0 LDC R5, c[0x0][0x450] ;  /* 0x00011400ff050b82 */ /* 0x000e620000000800 */
[----:B0-----:R-:W-:-:S05]  /*f130*/  @P0 IMAD.HI.U32 R0, R3, R0, RZ ;  /* 0x0000000003000227 */ /* 0x001fca00078e00ff */
[----:B-1----:R-:W-:Y:S02]  /*f140*/  @P0 SHF.R.U32.HI R3, RZ, R5, R0 ;  /* 0x00000005ff030219 */ /* 0x002fe40000011600 */
[----:B------:R-:W-:Y:S02]  /*f150*/  MOV R5, R29 ;  /* 0x0000001d00057202 */ /* 0x000fe40000000f00 */
        /* <DEDUP_REMOVED lines=10> */
[----:B------:R-:W-:Y:S01]  /*f200*/  SHF.R.S32.HI R0, RZ, 0x1f, R198 ;  /* 0x0000001fff007819 */ /* 0x000fe200000114c6 */
[----:B------:R-:W-:Y:S01]  /*f210*/  IMAD.IADD R71, R7, 0x1, R71 ;  /* 0x0000000107477824 */ /* 0x000fe200078e0247 */
[----:B------:R-:W-:Y:S01]  /*f220*/  LEA R62, P0, R4, UR4, 0x1 ;  /* 0x00000004043e7c11 */ /* 0x000fe2000f8008ff */
[----:B------:R-:W-:Y:S01]  /*f230*/  UMOV UR4, 0xffffffff ;  /* 0xffffffff00047882 */ /* 0x000fe20000000000 */
[----:B------:R-:W-:Y:S02]  /*f240*/  LEA R70, P1, R6, UR6, 0x1 ;  /* 0x0000000606467c11 */ /* 0x000fe4000f8208ff */
[----:B------:R-:W-:-:S02]  /*f250*/  LEA.HI R3, R0, R198, RZ, 0x3 ;  /* 0x000000c600037211 */ /* 0x000fc400078f18ff */
[----:B------:R-:W-:Y:S02]  /*f260*/  LEA.HI.X R63, R4, UR5, R63, 0x1, P0 ;  /* 0x00000005043f7c11 */ /* 0x000fe400080f0c3f */
[----:B------:R-:W-:Y:S02]  /*f270*/  LEA.HI.X R71, R6, UR7, R71, 0x1, P1 ;  /* 0x0000000706477c11 */ /* 0x000fe400088f0c47 */
[----:B------:R-:W-:Y:S01]  /*f280*/  SHF.R.S32.HI R20, RZ, 0x3, R3 ;  /* 0x00000003ff147819 */ /* 0x000fe20000011403 */
[----:B------:R-:W-:Y:S06]  /*f290*/  BRA.DIV UR4, `(.L_x_4855) ;  /* 0x000001f204b47947 */ /* 0x000fec000b800000 */
[----:B------:R-:W0:Y:S04]  /*f2a0*/  SHFL.IDX PT, R5, R63, RZ, 0x1c1f ;  /* 0x001c1fff3f057589 */ /* 0x000e2800000e0000 */
[----:B------:R-:W1:Y:S04]  /*f2b0*/  SHFL.IDX PT, R4, R62, RZ, 0x1c1f ;  /* 0x001c1fff3e047589 */ /* 0x000e6800000e0000 */
[----:B------:R2:W3:Y:S04]  /*f2c0*/  SHFL.IDX PT, R7, R71, RZ, 0x1c1f ;  /* 0x001c1fff47077589 */ /* 0x0004e800000e0000 */
[----:B------:R2:W4:Y:S01]  /*f2d0*/  SHFL.IDX PT, R14, R70, RZ, 0x1c1f ;  /* 0x001c1fff460e7589 */ /* 0x00052200000e0000 */
[----:B0-----:R-:W-:-:S02]  /*f2e0*/  IMAD.MOV.U32 R9, RZ, RZ, R5 ;  /* 0x000000ffff097224 */ /* 0x001fc400078e0005 */
[----:B-12---:R-:W-:-:S07]  /*f2f0*/  IMAD.MOV.U32 R8, RZ, RZ, R4 ;  /* 0x000000ffff087224 */ /* 0x006fce00078e0004 */
.L_x_5190:
[----:B------:R-:W-:Y:S01]  /*f300*/  IMAD R69, R195, R10, RZ ;  /* 0x0000000ac3457224 */ /* 0x000fe200078e02ff */
[----:B------:R-:W-:Y:S01]  /*f310*/  BSSY B1, `(.L_x_4856) ;  /* 0x000002e000017945 */ /* 0x000fe20003800000 */
[----:B---3--:R-:W-:Y:S01]  /*f320*/  IMAD.MOV.U32 R15, RZ, RZ, R7 ;  /* 0x000000ffff0f7224 */ /* 0x008fe200078e0007 */
        /* <DEDUP_REMOVED lines=20> */
[----:B------:R-:W-:-:S02]  /*f470*/  CS2R R44, SRZ ;  /* 0x00000000002c7805 */ /* 0x000fc4000001ff00 */
[----:B------:R-:W-:-:S03]  /*f480*/  CS2R R46, SRZ ;  /* 0x00000000002e7805 */ /* 0x000fc6000001ff00 */
[----:B------:R-:W-:-:S04]  /*f490*/  @!P0 IMAD.WIDE R10, R22, 0x2, R8 ;  /* 0x00000002160a8825 */ /* 0x000fc800078e0208 */
[----:B------:R-:W-:Y:S02]  /*f4a0*/  @!P1 SHF.L.U32 R13, R21, 0x3, RZ ;  /* 0x00000003150d9819 */ /* 0x000fe400000006ff */
[----:B------:R-:W-:Y:S01]  /*f4b0*/  @!P2 IMAD.SHL.U32 R25, R20, 0x8, RZ ;  /* 0x000000081419a824 */ /* 0x000fe200078e00ff */
[----:B------:R4:W5:Y:S01]  /*f4c0*/  @!P0 LD.E.128 R32, desc[UR46][R10.64] ;  /* 0x0000002e0a208980 */ /* 0x000962000c101d00 */
[----:B------:R-:W-:Y:S01]  /*f4d0*/  CS2R R28, SRZ ;  /* 0x00000000001c7805 */ /* 0x000fe2000001ff00 */
[--C-:B------:R-:W-:Y:S01]  /*f4e0*/  @!P1 IMAD.WIDE R4, R13, 0x2, R8.reuse ;  /* 0x000000020d049825 */ /* 0x100fe200078e0208 */
[----:B------:R-:W-:Y:S02]  /*f4f0*/  CS2R R30, SRZ ;  /* 0x00000000001e7805 */ /* 0x000fe4000001ff00 */
[----:B------:R-:W-:Y:S02]  /*f500*/  CS2R R40, SRZ ;  /* 0x0000000000287805 */ /* 0x000fe4000001ff00 */
[----:B------:R-:W-:Y:S01]  /*f510*/  CS2R R42, SRZ ;  /* 0x00000000002a7805 */ /* 0x000fe2000001ff00 */
[----:B------:R-:W-:Y:S01]  /*f520*/  @!P2 IMAD.WIDE R6, R25, 0x2, R8 ;  /* 0x000000021906a825 */ /* 0x000fe200078e0208 */
[----:B------:R-:W-:-:S02]  /*f530*/  CS2R R26, SRZ ;  /* 0x00000000001a7805 */ /* 0x000fc4000001ff00 */
[----:B------:R-:W-:Y:S02]  /*f540*/  CS2R R36, SRZ ;  /* 0x0000000000247805 */ /* 0x000fe4000001ff00 */
[----:B------:R-:W-:Y:S01]  /*f550*/  CS2R R38, SRZ ;  /* 0x0000000000267805 */ /* 0x000fe2000001ff00 */
[--C-:B----4-:R-:W-:Y:S01]  /*f560*/  @!P2 IMAD.WIDE R10, R25, 0x2, R14.reuse ;  /* 0x00000002190aa825 */ /* 0x110fe200078e020e */
[----:B------:R-:W-:Y:S01]  /*f570*/  CS2R R24, SRZ ;  /* 0x0000000000187805 */ /* 0x000fe2000001ff00 */
[----:B------:R0:W5:Y:S02]  /*f580*/  @!P1 LD.E.128 R28, desc[UR46][R4.64] ;  /* 0x0000002e041c9980 */ /* 0x000164000c101d00 */
[--C-:B------:R-:W-:Y:S02]  /*f590*/  @!P1 IMAD.WIDE R8, R13, 0x2, R14.reuse ;  /* 0x000000020d089825 */ /* 0x100fe400078e020e */
[----:B------:R0:W5:Y:S02]  /*f5a0*/  @!P2 LD.E.128 R36, desc[UR46][R10.64] ;  /* 0x0000002e0a24a980 */ /* 0x000164000c101d00 */
[----:B------:R-:W-:-:S02]  /*f5b0*/  @!P0 IMAD.WIDE R14, R22, 0x2, R14 ;  /* 0x00000002160e8825 */ /* 0x000fc400078e020e */
[----:B------:R0:W5:Y:S04]  /*f5c0*/  @!P1 LD.E.128 R40, desc[UR46][R8.64] ;  /* 0x0000002e08289980 */ /* 0x000168000c101d00 */
[----:B------:R0:W5:Y:S04]  /*f5d0*/  @!P0 LD.E.128 R44, desc[UR46][R14.64] ;  /* 0x0000002e0e2c8980 */ /* 0x000168000c101d00 */
[----:B------:R0:W5:Y:S02]  /*f5e0*/  @!P2 LD.E.128 R24, desc[UR46][R6.64] ;  /* 0x0000002e0618a980 */ /* 0x000164000c101d00 */
.L_x_4857:
[----:B------:R-:W-:Y:S05]  /*f5f0*/  BSYNC B1 ;  /* 0x0000000000017941 */ /* 0x000fea0003800000 */
.L_x_4856:
[----:B0----5:R-:W-:Y:S01]  /*f600*/  IMAD.MOV.U32 R4, RZ, RZ, R44 ;  /* 0x000000ffff047224 */ /* 0x021fe200078e002c */
[----:B------:R-:W-:Y:S01]  /*f610*/  UMOV UR4, 0xffffffff ;  /* 0xffffffff00047882 */ /* 0x000fe20000000000 */
        /* <DEDUP_REMOVED lines=41> */
[----:B------:R-:W0:Y:S04]  /*f8b0*/  SHFL.IDX PT, R63, R63, 0x1, 0x1c1f ;  /* 0x003c1f003f3f7f89 */ /* 0x000e2800000e0000 */
[----:B------:R-:W1:Y:S04]  /*f8c0*/  SHFL.IDX PT, R62, R62, 0x1, 0x1c1f ;  /* 0x003c1f003e3e7f89 */ /* 0x000e6800000e0000 */
[----:B------:R-:W2:Y:S04]  /*f8d0*/  SHFL.IDX PT, R71, R71, 0x1, 0x1c1f ;  /* 0x003c1f0047477f89 */ /* 0x000ea800000e0000 */
[----:B------:R-:W3:Y:S02]  /*f8e0*/  SHFL.IDX PT, R70, R70, 0x1, 0x1c1f ;  /* 0x003c1f0046467f89 */ /* 0x000ee400000e0000 */
.L_x_5196:
[----:B------:R-:W-:Y:S01]  /*f8f0*/  VIADD R64, R64, 0x40 ;  /* 0x0000004040407836 */ /* 0x000fe20000000000 */
[----:B------:R-:W-:Y:S01]  /*f900*/  BSSY B1, `(.L_x_4859) ;  /* 0x000002c000017945 */ /* 0x000fe20003800000 */
[----:B------:R-:W-:Y:S02]  /*f910*/  CS2R R6, SRZ ;  /* 0x0000000000067805 */ /* 0x000fe4000001ff00 */
[----:B------:R-:W-:Y:S02]  /*f920*/  CS2R R8, SRZ ;  /* 0x0000000000087805 */ /* 0x000fe4000001ff00 */
[----:B------:R-:W-:Y:S02]  /*f930*/  CS2R R10, SRZ ;  /* 0x00000000000a7805 */ /* 0x000fe4000001ff00 */
[----:B------:R-:W-:Y:S02]  /*f940*/  ISETP.GE.AND P0, PT, R64, R69, PT ;  /* 0x000000454000720c */ /* 0x000fe40003f06270 */
[----:B------:R-:W-:-:S02]  /*f950*/  CS2R R12, SRZ ;  /* 0x00000000000c7805 */ /* 0x000fc4000001ff00 */
[----:B----4-:R-:W-:Y:S02]  /*f960*/  CS2R R14, SRZ ;  /* 0x00000000000e7805 */ /* 0x010fe4000001ff00 */
[----:B------:R-:W-:Y:S02]  /*f970*/  CS2R R48, SRZ ;  /* 0x0000000000307805 */ /* 0x000fe4000001ff00 */
[----:B------:R-:W-:Y:S02]  /*f980*/  CS2R R50, SRZ ;  /* 0x0000000000327805 */ /* 0x000fe4000001ff00 */
[----:B------:R-:W-:Y:S02]  /*f990*/  CS2R R52, SRZ ;  /* 0x0000000000347805 */ /* 0x000fe4000001ff00 */
[----:B------:R-:W-:Y:S02]  /*f9a0*/  CS2R R54, SRZ ;  /* 0x0000000000367805 */ /* 0x000fe4000001ff00 */
[----:B------:R-:W-:-:S02]  /*f9b0*/  CS2R R56, SRZ ;  /* 0x0000000000387805 */ /* 0x000fc4000001ff00 */
        /* <DEDUP_REMOVED lines=9> */
[----:B------:R-:W-:Y:S02]  /*fa50*/  CS2R R6, SRZ ;  /* 0x0000000000067805 */ /* 0x000fe4000001ff00 */
[----:B------:R-:W-:Y:S01]  /*fa60*/  CS2R R52, SRZ ;  /* 0x0000000000347805 */ /* 0x000fe2000001ff00 */
[----:B01----:R-:W-:-:S04]  /*fa70*/  @!P0 IMAD.WIDE R12, R22, 0x2, R62 ;  /* 0x00000002160c8825 */ /* 0x003fc800078e023e */
[----:B------:R-:W-:Y:S01]  /*fa80*/  @!P1 IMAD.SHL.U32 R65, R21, 0x8, RZ ;  /* 0x0000000815419824 */ /* 0x000fe200078e00ff */
[----:B------:R0:W5:Y:S01]  /*fa90*/  @!P0 LD.E.128 R48, desc[UR46][R12.64] ;  /* 0x0000002e0c308980 */ /* 0x000162000c101d00 */
[----:B------:R-:W-:Y:S01]  /*faa0*/  @!P2 IMAD.SHL.U32 R67, R20, 0x8, RZ ;  /* 0x000000081443a824 */ /* 0x000fe200078e00ff */
        /* <DEDUP_REMOVED lines=8> */
[----:B0-----:R-:W-:Y:S01]  /*fb30*/  CS2R R12, SRZ ;  /* 0x00000000000c7805 */ /* 0x001fe2000001ff00 */
[--C-:B--23--:R-:W-:Y:S01]  /*fb40*/  @!P1 IMAD.WIDE R64, R65, 0x2, R70.reuse ;  /* 0x0000000241409825 */ /* 0x10cfe200078e0246 */
[----:B------:R4:W5:Y:S03]  /*fb50*/  @!P1 LD.E.128 R52, desc[UR46][R60.64] ;  /* 0x0000002e3c349980 */ /* 0x000966000c101d00 */
[--C-:B------:R-:W-:Y:S01]  /*fb60*/  @!P2 IMAD.WIDE R66, R67, 0x2, R70.reuse ;  /* 0x000000024342a825 */ /* 0x100fe200078e0246 */
[----:B------:R4:W5:Y:S03]  /*fb70*/  @!P1 LD.E.128 R8, desc[UR46][R64.64] ;  /* 0x0000002e40089980 */ /* 0x000966000c101d00 */
[----:B------:R-:W-:Y:S01]  /*fb80*/  @!P0 IMAD.WIDE R70, R22, 0x2, R70 ;  /* 0x0000000216468825 */ /* 0x000fe200078e0246 */
[----:B------:R4:W5:Y:S04]  /*fb90*/  @!P2 LD.E.128 R56, desc[UR46][R62.64] ;  /* 0x0000002e3e38a980 */ /* 0x000968000c101d00 */
[----:B------:R4:W5:Y:S04]  /*fba0*/  @!P0 LD.E.128 R4, desc[UR46][R70.64] ;  /* 0x0000002e46048980 */ /* 0x000968000c101d00 */
[----:B------:R4:W5:Y:S02]  /*fbb0*/  @!P2 LD.E.128 R12, desc[UR46][R66.64] ;  /* 0x0000002e420ca980 */ /* 0x000964000c101d00 */
.L_x_4860:
[----:B------:R-:W-:Y:S05]  /*fbc0*/  BSYNC B1 ;  /* 0x0000000000017941 */ /* 0x000fea0003800000 */
.L_x_4859:
[----:B----4-:R-:W-:Y:S01]  /*fbd0*/  LEA.HI R60, R217, R217, RZ, 0x1 ;  /* 0x000000d9d93c7211 */ /* 0x010fe200078f08ff */
[----:B-----5:R-:W-:Y:S01]  /*fbe0*/  IMAD.MOV.U32 R61, RZ, RZ, R4 ;  /* 0x000000ffff3d7224 */ /* 0x020fe200078e0004 */
[----:B0-----:R-:W-:Y:S01]  /*fbf0*/  MOV R63, R7 ;  /* 0x00000007003f7202 */ /* 0x001fe20000000f00 */
[----:B-1----:R-:W-:Y:S01]  /*fc00*/  IMAD.MOV.U32 R62, RZ, RZ, R5 ;  /* 0x000000ffff3e7224 */ /* 0x002fe200078e0005 */
[----:B------:R-:W-:Y:S01]  /*fc10*/  LOP3.LUT R60, R60, 0xfffffffe, RZ, 0xc0, !PT ;  /* 0xfffffffe3c3c7812 */ /* 0x000fe200078ec0ff */
[----:B------:R-:W-:Y:S01]  /*fc20*/  IMAD.MOV.U32 R64, RZ, RZ, R10 ;  /* 0x000000ffff407224 */ /* 0x000fe200078e000a */
[----:B------:R-:W-:Y:S01]  /*fc30*/  VIADDMNMX R69, R69, -R211, 0x80, PT ;  /* 0x0000008045457446 */ /* 0x000fe200038009d3 */
[----:B------:R-:W-:Y:S01]  /*fc40*/  BSSY B1, `(.L_x_4861) ;  /* 0x0000028000017945 */ /* 0x000fe20003800000 */
[----:B------:R-:W-:Y:S01]  /*fc50*/  PRMT R86, R61, 0x5410, R62 ;  /* 0x000054103d567816 */ /* 0x000fe2000000003e */
[----:B------:R-:W-:Y:S01]  /*fc60*/  IMAD.MOV.U32 R61, RZ, RZ, R6 ;  /* 0x000000ffff3d7224 */ /* 0x000fe200078e0006 */
[----:B------:R-:W-:Y:S01]  /*fc70*/  PRMT R78, R64, 0x7610, R78 ;  /* 0x00007610404e7816 */ /* 0x000fe2000000004e */
[----:B------:R-:W-:Y:S01]  /*fc80*/  IMAD.IADD R60, R217, 0x1, -R60 ;  /* 0x00000001d93c7824 */ /* 0x000fe200078e0a3c */
[----:B------:R-:W-:Y:S01]  /*fc90*/  MOV R64, R14 ;  /* 0x0000000e00407202 */ /* 0x000fe20000000f00 */
[----:B------:R-:W-:Y:S01]  /*fca0*/  IMAD.MOV.U32 R62, RZ, RZ, R8 ;  /* 0x000000ffff3e7224 */ /* 0x000fe200078e0008 */
[----:B------:R-:W-:Y:S01]  /*fcb0*/  PRMT R87, R61, 0x5410, R63 ;  /* 0x000054103d577816 */ /* 0x000fe2000000003f */
[----:B------:R-:W-:Y:S01]  /*fcc0*/  IMAD.MOV.U32 R63, RZ, RZ, R9 ;  /* 0x000000ffff3f7224 */ /* 0x000fe200078e0009 */
[----:B------:R-:W-:Y:S01]  /*fcd0*/  SHF.L.U32 R61, R60, 0x1f, RZ ;  /* 0x0000001f3c3d7819 */ /* 0x000fe200000006ff */
[----:B------:R-:W-:Y:S01]  /*fce0*/  IMAD.MOV.U32 R60, RZ, RZ, R11 ;  /* 0x000000ffff3c7224 */ /* 0x000fe200078e000b */
[----:B--2---:R-:W-:Y:S01]  /*fcf0*/  PRMT R71, R64, 0x7610, R71 ;  /* 0x0000761040477816 */ /* 0x004fe20000000047 */
[----:B------:R-:W-:Y:S01]  /*fd00*/  IMAD.MOV.U32 R64, RZ, RZ, R50 ;  /* 0x000000ffff407224 */ /* 0x000fe200078e0032 */
[----:B------:R-:W0:Y:S01]  /*fd10*/  SYNCS.PHASECHK.TRANS64.TRYWAIT P0, [R2+URZ+0x30800], R61 ;  /* 0x0308003d020075a7 */ /* 0x000e22000800017f */
[----:B------:R-:W-:Y:S01]  /*fd20*/  PRMT R77, R62, 0x5410, R63 ;  /* 0x000054103e4d7816 */ /* 0x000fe2000000003f */
[----:B------:R-:W-:Y:S01]  /*fd30*/  IMAD.MOV.U32 R62, RZ, RZ, R12 ;  /* 0x000000ffff3e7224 */ /* 0x000fe200078e000c */
[----:B------:R-:W-:Y:S01]  /*fd40*/  PRMT R78, R78, 0x5410, R60 ;  /* 0x000054104e4e7816 */ /* 0x000fe2000000003c */
[----:B------:R-:W-:Y:S01]  /*fd50*/  IMAD.MOV.U32 R63, RZ, RZ, R13 ;  /* 0x000000ffff3f7224 */ /* 0x000fe200078e000d */
[----:B------:R-:W-:Y:S01]  /*fd60*/  PRMT R89, R64, 0x7610, R89 ;  /* 0x0000761040597816 */ /* 0x000fe20000000059 */
[----:B------:R-:W-:Y:S01]  /*fd70*/  IMAD.MOV.U32 R60, RZ, RZ, R15 ;  /* 0x000000ffff3c7224 */ /* 0x000fe200078e000f */
[----:B------:R-:W-:Y:S01]  /*fd80*/  ISETP.GE.AND P1, PT, R194, R69, PT ;  /* 0x00000045c200720c */ /* 0x000fe20003f26270 */
[----:B------:R-:W-:Y:S01]  /*fd90*/  IMAD.MOV.U32 R64, RZ, RZ, R57 ;  /* 0x000000ffff407224 */ /* 0x000fe200078e0039 */
[----:B---3--:R-:W-:Y:S01]  /*fda0*/  PRMT R70, R62, 0x5410, R63 ;  /* 0x000054103e467816 */ /* 0x008fe2000000003f */
[----:B------:R-:W-:Y:S01]  /*fdb0*/  IMAD.MOV.U32 R62, RZ, RZ, R48 ;  /* 0x000000ffff3e7224 */ /* 0x000fe200078e0030 */
[----:B------:R-:W-:Y:S01]  /*fdc0*/  PRMT R71, R71, 0x5410, R60 ;  /* 0x0000541047477816 */ /* 0x000fe2000000003c */
[----:B------:R-:W-:-:S02]  /*fdd0*/  IMAD.MOV.U32 R63, RZ, RZ, R49 ;  /* 0x000000ffff3f7224 */ /* 0x000fc400078e0031 */
[----:B------:R-:W-:-:S03]  /*fde0*/  IMAD.MOV.U32 R60, RZ, RZ, R51 ;  /* 0x000000ffff3c7224 */ /* 0x000fc600078e0033 */
[----:B------:R-:W-:Y:S01]  /*fdf0*/  PRMT R88, R62, 0x5410, R63 ;  /* 0x000054103e587816 */ /* 0x000fe2000000003f */
[----:B------:R-:W-:Y:S01]  /*fe00*/  IMAD.MOV.U32 R62, RZ, RZ, R52 ;  /* 0x000000ffff3e7224 */ /* 0x000fe200078e0034 */
        /* <DEDUP_REMOVED lines=11> */
.L_x_5197:
[----:B------:R-:W-:Y:S05]  /*fec0*/  BSYNC B1 ;  /* 0x0000000000017941 */ /* 0x000fea0003800000 */
.L_x_4861:
[----:B------:R-:W-:Y:S01]  /*fed0*/  BSSY B1, `(.L_x_4863) ;  /* 0x000013e000017945 */ /* 0x000fe20003800000 */
[----:B------:R-:W-:-:S03]  /*fee0*/  PRMT R75, R60, 0x5410, R62 ;  /* 0x000054103c4b7816 */ /* 0x000fc6000000003e */
[----:B------:R-:W-:Y:S05]  /*fef0*/  @P1 BRA `(.L_x_4864) ;  /* 0x0000001000ec1947 */ /* 0x000fea0003800000 */
[----:B------:R-:W1:Y:S01]  /*ff00*/  LDC R79, c[0x0][0x3f4] ;  /* 0x0000fd00ff4f7b82 */ /* 0x000e620000000800 */
[----:B------:R-:W-:Y:S01]  /*ff10*/  BSSY B2, `(.L_x_4865) ;  /* 0x0000067000027945 */ /* 0x000fe20003800000 */
[-C--:B-1----:R-:W-:Y:S02]  /*ff20*/  ISETP.GE.AND P0, PT, R22, R79.reuse, PT ;  /* 0x0000004f1600720c */ /* 0x082fe40003f06270 */
[-C--:B------:R-:W-:Y:S02]  /*ff30*/  ISETP.GE.AND P1, PT, R197, R79.reuse, PT ;  /* 0x0000004fc500720c */ /* 0x080fe40003f26270 */
[----:B------:R-:W-:-:S09]  /*ff40*/  ISETP.GE.AND P2, PT, R198, R79, PT ;  /* 0x0000004fc600720c */ /* 0x000fd20003f46270 */
[----:B------:R-:W-:Y:S05]  /*ff50*/  @P0 BRA `(.L_x_4866) ;  /* 0x0000000400880947 */ /* 0x000fea0003800000 */
[----:B------:R-:W-:Y:S01]  /*ff60*/  LEA.HI R62, R79, R221, RZ, 0x1d ;  /* 0x000000dd4f3e7211 */ /* 0x000fe200078fe8ff */
[--C-:B------:R-:W-:Y:S01]  /*ff70*/  HADD2.F32 R109, -RZ, R100.reuse.H1_H1 ;  /* 0x30000064ff6d7230 */ /* 0x100fe20000004100 */
[----:B0-----:R-:W-:Y:S01]  /*ff80*/  LOP3.LUT R61, R207, 0x38, R22, 0xf8, !PT ;  /* 0x00000038cf3d7812 */ /* 0x001fe200078ef816 */
[----:B------:R-:W-:Y:S01]  /*ff90*/  HADD2.F32 R111, -RZ, R100.H0_H0 ;  /* 0x20000064ff6f7230 */ /* 0x000fe20000004100 */
[----:B------:R-:W-:Y:S01]  /*ffa0*/  SHF.R.S32.HI R63, RZ, 0x1f, R62 ;  /* 0x0000001fff3f7819 */ /* 0x000fe2000001143e */
[----:B------:R-:W-:Y:S01]  /*ffb0*/  IMAD.SHL.U32 R64, R62, 0x8, RZ ;  /* 0x000000083e407824 */ /* 0x000fe200078e00ff */
[----:B------:R-:W-:Y:S01]  /*ffc0*/  LOP3.LUT R60, R61, R208, RZ, 0x3c, !PT ;  /* 0x000000d03d3c7212 */ /* 0x000fe200078e3cff */
[----:B------:R-:W-:Y:S01]  /*ffd0*/  HADD2.F32 R110, -RZ, R97.H1_H1 ;  /* 0x30000061ff6e7230 */ /* 0x000fe20000004100 */
[----:B------:R-:W-:Y:S02]  /*ffe0*/  LEA.HI R62, R63, R62, RZ, 0x3 ;  /* 0x0000003e3f3e7211 */ /* 0x000fe400078f18ff */
[----:B------:R-:W-:Y:S01]  /*fff0*/  LOP3.LUT R63, R207, 0x38, R64, 0xf8, !PT ;  /* 0x00000038cf3f7812 */ /* 0x000fe200078ef840 */
[----:B------:R-:W-:Y:S01]  /*10000*/  IMAD.IADD R61, R209, 0x1, R60 ;  /* 0x00000001d13d7824 */ /* 0x000fe200078e023c */
[----:B------:R-:W-:-:S02]  /*10010*/  SHF.L.U32 R62, R62, 0xa, RZ ;  /* 0x0000000a3e3e7819 */ /* 0x000fc400000006ff */
[----:B------:R-:W-:Y:S01]  /*10020*/  LOP3.LUT R65, R63, R208, RZ, 0x3c, !PT ;  /* 0x000000d03f417212 */ /* 0x000fe200078e3cff */
[--C-:B------:R-:W-:Y:S01]  /*10030*/  IMAD R90, R61, 0x2, R2.reuse ;  /* 0x000000023d5a7824 */ /* 0x100fe200078e0202 */
[----:B------:R-:W-:Y:S02]  /*10040*/  LOP3.LUT R64, R62, 0x7fffe000, RZ, 0xc0, !PT ;  /* 0x7fffe0003e407812 */ /* 0x000fe400078ec0ff */
[----:B------:R-:W-:Y:S02]  /*10050*/  SHF.R.U32.HI R108, RZ, 0x10, R45 ;  /* 0x00000010ff6c7819 */ /* 0x000fe4000001162d */
[----:B------:R-:W-:Y:S01]  /*10060*/  IADD3 R65, R65, R64, R209 ;  /* 0x0000004041417210 */ /* 0x000fe20007ffe0d1 */
[----:B------:R-:W0:Y:S01]  /*10070*/  LDS.128 R60, [R90+0x12400] ;  /* 0x012400005a3c7984 */ /* 0x000e220000000c00 */
[--C-:B------:R-:W-:Y:S01]  /*10080*/  SHF.R.U32.HI R99, RZ, 0x10, R33.reuse ;  /* 0x00000010ff637819 */ /* 0x100fe20000011621 */
[----:B------:R-:W-:Y:S01]  /*10090*/  HADD2.F32 R108, -RZ, R108.H0_H0 ;  /* 0x2000006cff6c7230 */ /* 0x000fe20000004100 */
[----:B------:R-:W-:Y:S01]  /*100a0*/  SHF.R.U64 R32, R32, 0x10, R33 ;  /* 0x0000001020207819 */ /* 0x000fe20000001221 */
[----:B------:R-:W-:Y:S01]  /*100b0*/  IMAD R91, R65, 0x2, R2 ;  /* 0x00000002415b7824 */ /* 0x000fe200078e0202 */
[----:B------:R-:W-:Y:S01]  /*100c0*/  SHF.R.U64 R33, R44, 0x10, R45 ;  /* 0x000000102c217819 */ /* 0x000fe2000000122d */
[----:B------:R-:W-:Y:S01]  /*100d0*/  HADD2.F32 R99, -RZ, R99.H0_H0 ;  /* 0x20000063ff637230 */ /* 0x000fe20000004100 */
[----:B------:R-:W-:-:S02]  /*100e0*/  SHF.R.U64 R34, R34, 0x10, R35 ;  /* 0x0000001022227819 */ /* 0x000fc40000001223 */
[----:B------:R-:W1:Y:S01]  /*100f0*/  LDS.128 R64, [R91+0x12400] ;  /* 0x012400005b407984 */ /* 0x000e620000000c00 */
[----:B------:R-:W-:Y:S02]  /*10100*/  SHF.R.U32.HI R44, RZ, 0x10, R35 ;  /* 0x00000010ff2c7819 */ /* 0x000fe40000011623 */
[--C-:B------:R-:W-:Y:S02]  /*10110*/  SHF.R.U64 R35, R46, 0x10, R47.reuse ;  /* 0x000000102e237819 */ /* 0x100fe4000000122f */
[----:B------:R-:W-:Y:S01]  /*10120*/  SHF.R.U32.HI R46, RZ, 0x10, R47 ;  /* 0x00000010ff2e7819 */ /* 0x000fe2000001162f */
[----:B------:R-:W-:Y:S02]  /*10130*/  HADD2.F32 R44, -RZ, R44.H0_H0 ;  /* 0x2000002cff2c7230 */ /* 0x000fe40000004100 */
[--C-:B0-----:R-:W-:Y:S02]  /*10140*/  HADD2.F32 R104, -RZ, R61.reuse.H0_H0 ;  /* 0x2000003dff687230 */ /* 0x101fe40000004100 */
[----:B------:R-:W-:-:S02]  /*10150*/  HADD2.F32 R102, -RZ, R61.H1_H1 ;  /* 0x3000003dff667230 */ /* 0x000fc40000004100 */
[----:B------:R-:W-:Y:S02]  /*10160*/  HADD2.F32 R61, -RZ, R60.H0_H0 ;  /* 0x2000003cff3d7230 */ /* 0x000fe40000004100 */
[----:B------:R-:W-:Y:S02]  /*10170*/  HADD2.F32 R47, -RZ, R62.H0_H0 ;  /* 0x2000003eff2f7230 */ /* 0x000fe40000004100 */
[----:B------:R-:W-:Y:S02]  /*10180*/  HADD2.F32 R45, -RZ, R63.H0_H0 ;  /* 0x2000003fff2d7230 */ /* 0x000fe40000004100 */
[--C-:B-1----:R-:W-:Y:S02]  /*10190*/  HADD2.F32 R106, -RZ, R65.reuse.H0_H0 ;  /* 0x20000041ff6a7230 */ /* 0x102fe40000004100 */
[----:B------:R-:W-:Y:S02]  /*101a0*/  HADD2.F32 R107, -RZ, R65.H1_H1 ;  /* 0x30000041ff6b7230 */ /* 0x000fe40000004100 */
[----:B------:R-:W-:-:S02]  /*101b0*/  HADD2.F32 R101, -RZ, R67.H0_H0 ;  /* 0x20000043ff657230 */ /* 0x000fc40000004100 */
[C---:B------:R-:W-:Y:S01]  /*101c0*/  FMUL.FTZ R65, R106.reuse, R111 ;  /* 0x0000006f6a417220 */ /* 0x040fe20000410000 */
[----:B------:R-:W-:Y:S02]  /*101d0*/  HADD2.F32 R100, -RZ, R67.H1_H1 ;  /* 0x30000043ff647230 */ /* 0x000fe40000004100 */
[-C--:B------:R-:W-:Y:S01]  /*101e0*/  FMUL.FTZ R67, R106, R109.reuse ;  /* 0x0000006d6a437220 */ /* 0x080fe20000410000 */
[----:B------:R-:W-:Y:S02]  /*101f0*/  HADD2.F32 R105, -RZ, R64.H0_H0 ;  /* 0x20000040ff697230 */ /* 0x000fe40000004100 */
[C---:B------:R-:W-:Y:S01]  /*10200*/  FFMA.FTZ R65, R104.reuse, R109, -R65 ;  /* 0x0000006d68417223 */ /* 0x040fe20000010841 */
[--C-:B------:R-:W-:Y:S02]  /*10210*/  HADD2.F32 R106, -RZ, R98.reuse.H1_H1 ;  /* 0x30000062ff6a7230 */ /* 0x100fe40000004100 */
[----:B------:R-:W-:Y:S01]  /*10220*/  FFMA.FTZ R67, R104, R111, R67 ;  /* 0x0000006f68437223 */ /* 0x000fe20000010043 */
[----:B------:R-:W-:-:S02]  /*10230*/  HADD2.F32 R104, -RZ, R98.H0_H0 ;  /* 0x20000062ff687230 */ /* 0x000fc40000004100 */
[----:B------:R-:W-:Y:S01]  /*10240*/  FMUL.FTZ R109, R107, R108 ;  /* 0x0000006c6b6d7220 */ /* 0x000fe20000410000 */
[----:B------:R-:W-:Y:S02]  /*10250*/  HADD2.F32 R103, -RZ, R66.H0_H0 ;  /* 0x20000042ff677230 */ /* 0x000fe40000004100 */
[----:B------:R-:W-:Y:S01]  /*10260*/  FMUL.FTZ R112, R105, R106 ;  /* 0x0000006a69707220 */ /* 0x000fe20000410000 */
[-C--:B------:R-:W-:Y:S01]  /*10270*/  FMUL.FTZ R107, R107, R99.reuse ;  /* 0x000000636b6b7220 */ /* 0x080fe20000410000 */
[-C--:B------:R-:W-:Y:S01]  /*10280*/  FMUL.FTZ R105, R105, R104.reuse ;  /* 0x0000006869697220 */ /* 0x080fe20000410000 */
[C---:B------:R-:W-:Y:S01]  /*10290*/  FFMA.FTZ R98, R102.reuse, R99, -R109 ;  /* 0x0000006366627223 */ /* 0x040fe2000001086d */
[C---:B------:R-:W-:Y:S01]  /*102a0*/  FFMA.FTZ R99, R61.reuse, R104, -R112 ;  /* 0x000000683d637223 */ /* 0x040fe20000010870 */
[----:B------:R-:W-:Y:S01]  /*102b0*/  FFMA.FTZ R102, R102, R108, R107 ;  /* 0x0000006c66667223 */ /* 0x000fe2000001006b */
[----:B------:R-:W-:Y:S02]  /*102c0*/  HADD2.F32 R104, -RZ, R97.H0_H0 ;  /* 0x20000061ff687230 */ /* 0x000fe40000004100 */
[----:B------:R-:W-:Y:S01]  /*102d0*/  FFMA.FTZ R61, R61, R106, R105 ;  /* 0x0000006a3d3d7223 */ /* 0x000fe20000010069 */
[----:B------:R-:W-:Y:S01]  /*102e0*/  FMUL.FTZ R112, R103, R110 ;  /* 0x0000006e67707220 */ /* 0x000fe20000410000 */
[----:B------:R-:W-:-:S02]  /*102f0*/  HADD2.F32 R108, -RZ, R96.H1_H1 ;  /* 0x30000060ff6c7230 */ /* 0x000fc40000004100 */
[----:B------:R-:W-:Y:S02]  /*10300*/  HADD2.F32 R106, -RZ, R96.H0_H0 ;  /* 0x20000060ff6a7230 */ /* 0x000fe40000004100 */
[-C--:B------:R-:W-:Y:S01]  /*10310*/  FMUL.FTZ R114, R103, R104.reuse ;  /* 0x0000006867727220 */ /* 0x080fe20000410000 */
[----:B------:R-:W-:Y:S01]  /*10320*/  FFMA.FTZ R96, R47, R104, -R112 ;  /* 0x000000682f607223 */ /* 0x000fe20000010870 */
[----:B------:R-:W-:Y:S02]  /*10330*/  HADD2.F32 R97, -RZ, R46.H0_H0 ;  /* 0x2000002eff617230 */ /* 0x000fe40000004100 */
[C---:B------:R-:W-:Y:S01]  /*10340*/  FMUL.FTZ R104, R101.reuse, R108 ;  /* 0x0000006c65687220 */ /* 0x040fe20000410000 */
[----:B------:R-:W-:Y:S01]  /*10350*/  FMUL.FTZ R101, R101, R106 ;  /* 0x0000006a65657220 */ /* 0x000fe20000410000 */
[----:B------:R-:W-:Y:S01]  /*10360*/  FFMA.FTZ R46, R47, R110, R114 ;  /* 0x0000006e2f2e7223 */ /* 0x000fe20000010072 */
[----:B------:R-:W-:Y:S02]  /*10370*/  HADD2.F32 R63, -RZ, R63.H1_H1 ;  /* 0x3000003fff3f7230 */ /* 0x000fe40000004100 */
[----:B------:R-:W-:Y:S01]  /*10380*/  FMUL.FTZ R110, R100, R97 ;  /* 0x00000061646e7220 */ /* 0x000fe20000410000 */
[C---:B------:R-:W-:Y:S01]  /*10390*/  FFMA.FTZ R104, R45.reuse, R106, -R104 ;  /* 0x0000006a2d687223 */ /* 0x040fe20000010868 */
[----:B------:R-:W-:Y:S01]  /*103a0*/  FFMA.FTZ R101, R45, R108, R101 ;  /* 0x0000006c2d657223 */ /* 0x000fe20000010065 */
[----:B------:R-:W-:-:S02]  /*103b0*/  HADD2.F32 R64, -RZ, R64.H1_H1 ;  /* 0x30000040ff407230 */ /* 0x000fc40000004100 */
[-C--:B------:R-:W-:Y:S01]  /*103c0*/  FMUL.FTZ R100, R100, R44.reuse ;  /* 0x0000002c64647220 */ /* 0x080fe20000410000 */
[----:B------:R-:W-:Y:S02]  /*103d0*/  HADD2.F32 R66, -RZ, R66.H1_H1 ;  /* 0x30000042ff427230 */ /* 0x000fe40000004100 */
[C---:B------:R-:W-:Y:S01]  /*103e0*/  FFMA.FTZ R103, R63.reuse, R44, -R110 ;  /* 0x0000002c3f677223 */ /* 0x040fe2000001086e */
[----:B------:R-:W-:Y:S02]  /*103f0*/  HADD2.F32 R45, -RZ, R33.H0_H0 ;  /* 0x20000021ff2d7230 */ /* 0x000fe40000004100 */
[----:B------:R-:W-:Y:S01]  /*10400*/  FFMA.FTZ R100, R63, R97, R100 ;  /* 0x000000613f647223 */ /* 0x000fe20000010064 */
[----:B------:R-:W-:Y:S02]  /*10410*/  HADD2.F32 R47, -RZ, R35.H0_H0 ;  /* 0x20000023ff2f7230 */ /* 0x000fe40000004100 */
[----:B------:R-:W-:Y:S02]  /*10420*/  HADD2.F32 R33, -RZ, R32.H0_H0 ;  /* 0x20000020ff217230 */ /* 0x000fe40000004100 */
[----:B------:R-:W-:Y:S01]  /*10430*/  FMUL.FTZ R63, R64, R45 ;  /* 0x0000002d403f7220 */ /* 0x000fe20000410000 */
[----:B------:R-:W-:-:S02]  /*10440*/  HADD2.F32 R35, -RZ, R34.H0_H0 ;  /* 0x20000022ff237230 */ /* 0x000fc40000004100 */
        /* <DEDUP_REMOVED lines=16> */
[----:B------:R-:W-:-:S02]  /*10550*/  F2FP.F16.F32.PACK_AB R44, R44, R61 ;  /* 0x0000003d2c2c723e */ /* 0x000fc400000000ff */
[----:B------:R-:W-:-:S05]  /*10560*/  F2FP.F16.F32.PACK_AB R46, R63, R46 ;  /* 0x0000002e3f2e723e */ /* 0x000fca00000000ff */
[----:B------:R1:W-:Y:S02]  /*10570*/  STS.128 [R91+0x12400], R44 ;  /* 0x0124002c5b007388 */ /* 0x0003e40000000c00 */
.L_x_4866:
[----:B------:R-:W-:Y:S05]  /*10580*/  BSYNC B2 ;  /* 0x0000000000027941 */ /* 0x000fea0003800000 */
.L_x_4865:
[----:B------:R-:W-:Y:S04]  /*10590*/  BSSY B2, `(.L_x_4867) ;  /* 0x0000069000027945 */ /* 0x000fe80003800000 */
[----:B------:R-:W-:Y:S05]  /*105a0*/  @P1 BRA `(.L_x_4868) ;  /* 0x00000004009c1947 */ /* 0x000fea0003800000 */
[----:B-1----:R-:W2:Y:S01]  /*105b0*/  LDL R32, [R1+0x40] ;  /* 0x0000400001207983 */ /* 0x002ea20000100800 */
[----:B------:R-:W-:Y:S01]  /*105c0*/  LEA.HI R33, R76, R197, RZ, 0x6 ;  /* 0x000000c54c217211 */ /* 0x000fe200078f30ff */
[----:B------:R-:W-:Y:S01]  /*105d0*/  HADD2.F32 R96, -RZ, R92.H1_H1 ;  /* 0x3000005cff607230 */ /* 0x000fe20000004100 */
[----:B------:R-:W-:Y:S01]  /*105e0*/  LOP3.LUT R35, R207, 0x38, R74, 0xf8, !PT ;  /* 0x00000038cf237812 */ /* 0x000fe200078ef84a */
[----:B------:R-:W-:Y:S01]  /*105f0*/  HADD2.F32 R90, -RZ, R94.H1_H1 ;  /* 0x3000005eff5a7230 */ /* 0x000fe20000004100 */
[--C-:B------:R-:W-:Y:S01]  /*10600*/  SHF.R.U64 R40, R40, 0x10, R41.reuse ;  /* 0x0000001028287819 */ /* 0x100fe20000001229 */
[----:B------:R-:W-:Y:S01]  /*10610*/  IMAD.SHL.U32 R34, R33, 0x80, RZ ;  /* 0x0000008021227824 */ /* 0x000fe200078e00ff */
[----:B------:R-:W-:Y:S01]  /*10620*/  LOP3.LUT R35, R35, R208, RZ, 0x3c, !PT ;  /* 0x000000d023237212 */ /* 0x000fe200078e3cff */
[----:B------:R-:W-:Y:S01]  /*10630*/  HADD2.F32 R92, -RZ, R92.H0_H0 ;  /* 0x2000005cff5c7230 */ /* 0x000fe20000004100 */
[----:B------:R-:W-:Y:S01]  /*10640*/  SHF.R.U32.HI R91, RZ, 0x10, R41 ;  /* 0x00000010ff5b7819 */ /* 0x000fe20000011629 */
[----:B------:R-:W-:Y:S01]  /*10650*/  HADD2.F32 R94, -RZ, R94.H0_H0 ;  /* 0x2000005eff5e7230 */ /* 0x000fe20000004100 */
[----:B------:R-:W-:-:S02]  /*10660*/  LOP3.LUT R44, R34, 0xffffe000, RZ, 0xc0, !PT ;  /* 0xffffe000222c7812 */ /* 0x000fc400078ec0ff */
[----:B------:R-:W-:Y:S01]  /*10670*/  SHF.R.U32.HI R97, RZ, 0x10, R29 ;  /* 0x00000010ff617819 */ /* 0x000fe2000001161d */
[----:B------:R-:W-:Y:S01]  /*10680*/  HADD2.F32 R91, -RZ, R91.H0_H0 ;  /* 0x2000005bff5b7230 */ /* 0x000fe20000004100 */
[----:B------:R-:W-:Y:S02]  /*10690*/  IADD3 R35, R35, R44, R209 ;  /* 0x0000002c23237210 */ /* 0x000fe40007ffe0d1 */
[----:B------:R-:W-:Y:S02]  /*106a0*/  SHF.R.U64 R28, R28, 0x10, R29 ;  /* 0x000000101c1c7819 */ /* 0x000fe4000000121d */
[----:B------:R-:W-:Y:S02]  /*106b0*/  SHF.R.U64 R29, R30, 0x10, R31 ;  /* 0x000000101e1d7819 */ /* 0x000fe4000000121f */
[--C-:B------:R-:W-:Y:S02]  /*106c0*/  SHF.R.U64 R30, R42, 0x10, R43.reuse ;  /* 0x000000102a1e7819 */ /* 0x100fe4000000122b */
[----:B------:R-:W-:Y:S01]  /*106d0*/  SHF.R.U32.HI R63, RZ, 0x10, R43 ;  /* 0x00000010ff3f7819 */ /* 0x000fe2000001162b */
[----:B------:R-:W-:Y:S01]  /*106e0*/  HADD2.F32 R29, -RZ, R29.H0_H0 ;  /* 0x2000001dff1d7230 */ /* 0x000fe20000004100 */
[----:B------:R-:W-:-:S02]  /*106f0*/  SHF.R.U32.HI R31, RZ, 0x10, R31 ;  /* 0x00000010ff1f7819 */ /* 0x000fc4000001161f */
[----:B--2---:R-:W-:Y:S02]  /*10700*/  R2UR UR4, R32 ;  /* 0x00000000200472ca */ /* 0x004fe400000e0000 */
[----:B------:R-:W-:-:S04]  /*10710*/  LEA.HI R32, R79, R21, RZ, 0x1d ;  /* 0x000000154f207211 */ /* 0x000fc800078fe8ff */
[----:B------:R-:W-:Y:S01]  /*10720*/  SHF.R.S32.HI R33, RZ, 0x1f, R32 ;  /* 0x0000001fff217819 */ /* 0x000fe20000011420 */
[----:B------:R-:W-:-:S03]  /*10730*/  IMAD.SHL.U32 R34, R32, 0x8, RZ ;  /* 0x0000000820227824 */ /* 0x000fc600078e00ff */
[----:B------:R-:W-:Y:S02]  /*10740*/  LEA.HI R32, R33, R32, RZ, 0x3 ;  /* 0x0000002021207211 */ /* 0x000fe400078f18ff */
[----:B------:R-:W-:Y:S02]  /*10750*/  LOP3.LUT R33, R207, 0x38, R34, 0xf8, !PT ;  /* 0x00000038cf217812 */ /* 0x000fe400078ef822 */
[----:B------:R-:W-:Y:S01]  /*10760*/  LEA R60, R35, UR4, 0x1 ;  /* 0x00000004233c7c11 */ /* 0x000fe2000f8e08ff */
[----:B------:R-:W-:Y:S01]  /*10770*/  IMAD.SHL.U32 R32, R32, 0x400, RZ ;  /* 0x0000040020207824 */ /* 0x000fe200078e00ff */
[----:B------:R-:W-:-:S04]  /*10780*/  LOP3.LUT R45, R33, R208, RZ, 0x3c, !PT ;  /* 0x000000d0212d7212 */ /* 0x000fc800078e3cff */
[----:B------:R-:W-:Y:S02]  /*10790*/  LOP3.LUT R44, R32, 0x7fffe000, RZ, 0xc0, !PT ;  /* 0x7fffe000202c7812 */ /* 0x000fe400078ec0ff */
[----:B------:R-:W1:Y:S02]  /*107a0*/  LDS.128 R32, [R60] ;  /* 0x000000003c207984 */ /* 0x000e640000000c00 */
[----:B------:R-:W-:-:S05]  /*107b0*/  IADD3 R45, R45, R44, R209 ;  /* 0x0000002c2d2d7210 */ /* 0x000fca0007ffe0d1 */
[----:B0-----:R-:W-:-:S05]  /*107c0*/  IMAD R61, R45, 0x2, R2 ;  /* 0x000000022d3d7824 */ /* 0x001fca00078e0202 */
[----:B------:R-:W0:Y:S01]  /*107d0*/  LDS.128 R44, [R61+0x12400] ;  /* 0x012400003d2c7984 */ /* 0x000e220000000c00 */
[--C-:B-1----:R-:W-:Y:S02]  /*107e0*/  HADD2.F32 R41, -RZ, R33.reuse.H0_H0 ;  /* 0x20000021ff297230 */ /* 0x102fe40000004100 */
[----:B------:R-:W-:Y:S02]  /*107f0*/  HADD2.F32 R65, -RZ, R33.H1_H1 ;  /* 0x30000021ff417230 */ /* 0x000fe40000004100 */
[----:B------:R-:W-:Y:S02]  /*10800*/  HADD2.F32 R64, -RZ, R32.H0_H0 ;  /* 0x20000020ff407230 */ /* 0x000fe40000004100 */
[----:B------:R-:W-:Y:S02]  /*10810*/  HADD2.F32 R43, -RZ, R34.H0_H0 ;  /* 0x20000022ff2b7230 */ /* 0x000fe40000004100 */
[--C-:B------:R-:W-:Y:S02]  /*10820*/  HADD2.F32 R42, -RZ, R35.reuse.H0_H0 ;  /* 0x20000023ff2a7230 */ /* 0x100fe40000004100 */
[----:B------:R-:W-:-:S02]  /*10830*/  HADD2.F32 R35, -RZ, R35.H1_H1 ;  /* 0x30000023ff237230 */ /* 0x000fc40000004100 */
[--C-:B0-----:R-:W-:Y:S02]  /*10840*/  HADD2.F32 R33, -RZ, R45.reuse.H0_H0 ;  /* 0x2000002dff217230 */ /* 0x101fe40000004100 */
[----:B------:R-:W-:Y:S02]  /*10850*/  HADD2.F32 R62, -RZ, R45.H1_H1 ;  /* 0x3000002dff3e7230 */ /* 0x000fe40000004100 */
[----:B------:R-:W-:Y:S02]  /*10860*/  HADD2.F32 R45, -RZ, R44.H0_H0 ;  /* 0x2000002cff2d7230 */ /* 0x000fe40000004100 */
[C---:B------:R-:W-:Y:S01]  /*10870*/  FMUL.FTZ R98, R33.reuse, R96 ;  /* 0x0000006021627220 */ /* 0x040fe20000410000 */
[-C--:B------:R-:W-:Y:S01]  /*10880*/  FMUL.FTZ R100, R33, R90.reuse ;  /* 0x0000005a21647220 */ /* 0x080fe20000410000 */
[----:B------:R-:W-:Y:S02]  /*10890*/  HADD2.F32 R66, -RZ, R46.H0_H0 ;  /* 0x2000002eff427230 */ /* 0x000fe40000004100 */
[----:B------:R-:W-:Y:S01]  /*108a0*/  FFMA.FTZ R33, R41, R90, -R98 ;  /* 0x0000005a29217223 */ /* 0x000fe20000010862 */
[----:B------:R-:W-:-:S02]  /*108b0*/  HADD2.F32 R90, -RZ, R97.H0_H0 ;  /* 0x20000061ff5a7230 */ /* 0x000fc40000004100 */
[C---:B------:R-:W-:Y:S01]  /*108c0*/  FMUL.FTZ R98, R62.reuse, R91 ;  /* 0x0000005b3e627220 */ /* 0x040fe20000410000 */
[----:B------:R-:W-:Y:S01]  /*108d0*/  FFMA.FTZ R41, R41, R96, R100 ;  /* 0x0000006029297223 */ /* 0x000fe20000010064 */
[C---:B------:R-:W-:Y:S01]  /*108e0*/  FMUL.FTZ R97, R45.reuse, R92 ;  /* 0x0000005c2d617220 */ /* 0x040fe20000410000 */
[----:B------:R-:W-:Y:S01]  /*108f0*/  FMUL.FTZ R99, R45, R94 ;  /* 0x0000005e2d637220 */ /* 0x000fe20000410000 */
[-C--:B------:R-:W-:Y:S01]  /*10900*/  FMUL.FTZ R96, R62, R90.reuse ;  /* 0x0000005a3e607220 */ /* 0x080fe20000410000 */
[----:B------:R-:W-:Y:S01]  /*10910*/  FFMA.FTZ R62, R65, R90, -R98 ;  /* 0x0000005a413e7223 */ /* 0x000fe20000010862 */
[----:B------:R-:W-:Y:S02]  /*10920*/  HADD2.F32 R90, -RZ, R93.H0_H0 ;  /* 0x2000005dff5a7230 */ /* 0x000fe40000004100 */
[C---:B------:R-:W-:Y:S01]  /*10930*/  FFMA.FTZ R97, R64.reuse, R94, -R97 ;  /* 0x0000005e40617223 */ /* 0x040fe20000010861 */
[----:B------:R-:W-:Y:S02]  /*10940*/  HADD2.F32 R45, -RZ, R95.H0_H0 ;  /* 0x2000005fff2d7230 */ /* 0x000fe40000004100 */
[----:B------:R-:W-:Y:S01]  /*10950*/  FFMA.FTZ R99, R64, R92, R99 ;  /* 0x0000005c40637223 */ /* 0x000fe20000010063 */
[----:B------:R-:W-:-:S02]  /*10960*/  HADD2.F32 R67, -RZ, R47.H0_H0 ;  /* 0x2000002fff437230 */ /* 0x000fc40000004100 */
[C---:B------:R-:W-:Y:S01]  /*10970*/  FMUL.FTZ R64, R66.reuse, R90 ;  /* 0x0000005a42407220 */ /* 0x040fe20000410000 */
[----:B------:R-:W-:Y:S02]  /*10980*/  HADD2.F32 R95, -RZ, R95.H1_H1 ;  /* 0x3000005fff5f7230 */ /* 0x000fe40000004100 */
[----:B------:R-:W-:Y:S01]  /*10990*/  FFMA.FTZ R96, R65, R91, R96 ;  /* 0x0000005b41607223 */ /* 0x000fe20000010060 */
[----:B------:R-:W-:Y:S02]  /*109a0*/  HADD2.F32 R93, -RZ, R93.H1_H1 ;  /* 0x3000005dff5d7230 */ /* 0x000fe40000004100 */
[-C--:B------:R-:W-:Y:S01]  /*109b0*/  FFMA.FTZ R65, R43, R45.reuse, -R64 ;  /* 0x0000002d2b417223 */ /* 0x080fe20000010840 */
[----:B------:R-:W-:Y:S01]  /*109c0*/  FMUL.FTZ R92, R66, R45 ;  /* 0x0000002d425c7220 */ /* 0x000fe20000410000 */
[----:B------:R-:W-:Y:S02]  /*109d0*/  HADD2.F32 R64, -RZ, R31.H0_H0 ;  /* 0x2000001fff407230 */ /* 0x000fe40000004100 */
[----:B------:R-:W-:Y:S01]  /*109e0*/  FMUL.FTZ R94, R67, R95 ;  /* 0x0000005f435e7220 */ /* 0x000fe20000410000 */
[----:B------:R-:W-:-:S02]  /*109f0*/  HADD2.F32 R47, -RZ, R47.H1_H1 ;  /* 0x3000002fff2f7230 */ /* 0x000fc40000004100 */
[-C--:B------:R-:W-:Y:S01]  /*10a00*/  FMUL.FTZ R31, R67, R93.reuse ;  /* 0x0000005d431f7220 */ /* 0x080fe20000410000 */
[----:B------:R-:W-:Y:S02]  /*10a10*/  HADD2.F32 R66, -RZ, R63.H0_H0 ;  /* 0x2000003fff427230 */ /* 0x000fe40000004100 */
[----:B------:R-:W-:Y:S01]  /*10a20*/  FFMA.FTZ R92, R43, R90, R92 ;  /* 0x0000005a2b5c7223 */ /* 0x000fe2000001005c */
[C---:B------:R-:W-:Y:S01]  /*10a30*/  FFMA.FTZ R94, R42.reuse, R93, R94 ;  /* 0x0000005d2a5e7223 */ /* 0x040fe2000001005e */
[----:B------:R-:W-:Y:S01]  /*10a40*/  FFMA.FTZ R95, R42, R95, -R31 ;  /* 0x0000005f2a5f7223 */ /* 0x000fe2000001081f */
        /* <DEDUP_REMOVED lines=10> */
[----:B------:R-:W-:Y:S02]  /*10af0*/  HADD2.F32 R32, -RZ, R32.H1_H1 ;  /* 0x30000020ff207230 */ /* 0x000fe40000004100 */
[----:B------:R-:W-:Y:S01]  /*10b00*/  FMUL.FTZ R47, R46, R45 ;  /* 0x0000002d2e2f7220 */ /* 0x000fe20000410000 */
[----:B------:R-:W-:-:S02]  /*10b10*/  HADD2.F32 R34, -RZ, R34.H1_H1 ;  /* 0x30000022ff227230 */ /* 0x000fc40000004100 */
[----:B------:R-:W-:Y:S01]  /*10b20*/  FMUL.FTZ R44, R44, R31 ;  /* 0x0000001f2c2c7220 */ /* 0x000fe20000410000 */
[----:B------:R-:W-:Y:S01]  /*10b30*/  FMUL.FTZ R46, R46, R29 ;  /* 0x0000001d2e2e7220 */ /* 0x000fe20000410000 */
[----:B------:R-:W-:Y:S01]  /*10b40*/  FFMA.FTZ R28, R32, R31, -R35 ;  /* 0x0000001f201c7223 */ /* 0x000fe20000010823 */
[----:B------:R-:W-:Y:S01]  /*10b50*/  F2FP.F16.F32.PACK_AB R31, R90, R95 ;  /* 0x0000005f5a1f723e */ /* 0x000fe200000000ff */
[----:B------:R-:W-:Y:S01]  /*10b60*/  FFMA.FTZ R30, R34, R29, -R47 ;  /* 0x0000001d221e7223 */ /* 0x000fe2000001082f */
[----:B------:R-:W-:Y:S01]  /*10b70*/  FFMA.FTZ R32, R32, R43, R44 ;  /* 0x0000002b20207223 */ /* 0x000fe2000001002c */
[----:B------:R-:W-:Y:S01]  /*10b80*/  FFMA.FTZ R45, R34, R45, R46 ;  /* 0x0000002d222d7223 */ /* 0x000fe2000001002e */
[----:B------:R-:W-:Y:S02]  /*10b90*/  F2FP.F16.F32.PACK_AB R29, R62, R33 ;  /* 0x000000213e1d723e */ /* 0x000fe400000000ff */
[----:B------:R-:W-:Y:S02]  /*10ba0*/  F2FP.F16.F32.PACK_AB R28, R28, R97 ;  /* 0x000000611c1c723e */ /* 0x000fe400000000ff */
[----:B------:R-:W-:-:S02]  /*10bb0*/  F2FP.F16.F32.PACK_AB R30, R30, R65 ;  /* 0x000000411e1e723e */ /* 0x000fc400000000ff */
[----:B------:R-:W-:Y:S02]  /*10bc0*/  F2FP.F16.F32.PACK_AB R35, R63, R94 ;  /* 0x0000005e3f23723e */ /* 0x000fe400000000ff */
[----:B------:R-:W-:Y:S01]  /*10bd0*/  F2FP.F16.F32.PACK_AB R33, R96, R41 ;  /* 0x000000296021723e */ /* 0x000fe200000000ff */
[----:B------:R2:W-:Y:S01]  /*10be0*/  STS.128 [R60], R28 ;  /* 0x0000001c3c007388 */ /* 0x0005e20000000c00 */
[----:B------:R-:W-:Y:S02]  /*10bf0*/  F2FP.F16.F32.PACK_AB R32, R32, R99 ;  /* 0x000000632020723e */ /* 0x000fe400000000ff */
[----:B------:R-:W-:-:S05]  /*10c00*/  F2FP.F16.F32.PACK_AB R34, R45, R92 ;  /* 0x0000005c2d22723e */ /* 0x000fca00000000ff */
[----:B------:R2:W-:Y:S02]  /*10c10*/  STS.128 [R61+0x12400], R32 ;  /* 0x012400203d007388 */ /* 0x0005e40000000c00 */
.L_x_4868:
[----:B------:R-:W-:Y:S05]  /*10c20*/  BSYNC B2 ;  /* 0x0000000000027941 */ /* 0x000fea0003800000 */
.L_x_4867:
[----:B------:R-:W-:Y:S05]  /*10c30*/  @P2 BRA `(.L_x_4864) ;  /* 0x00000004009c2947 */ /* 0x000fea0003800000 */
[----:B--2---:R-:W2:Y:S01]  /*10c40*/  LDL R28, [R1+0x40] ;  /* 0x00004000011c7983 */ /* 0x004ea20000100800 */
[----:B------:R-:W-:Y:S01]  /*10c50*/  LEA.HI R79, R79, R20, RZ, 0x1d ;  /* 0x000000144f4f7211 */ /* 0x000fe200078fe8ff */
[----:B-1----:R-:W-:Y:S01]  /*10c60*/  HADD2.F32 R44, -RZ, R84.H1_H1 ;  /* 0x30000054ff2c7230 */ /* 0x002fe20000004100 */
[----:B------:R-:W-:Y:S01]  /*10c70*/  LOP3.LUT R29, R207, 0x38, R3, 0xf8, !PT ;  /* 0x00000038cf1d7812 */ /* 0x000fe200078ef803 */
[--C-:B------:R-:W-:Y:S01]  /*10c80*/  HADD2.F32 R45, -RZ, R82.reuse.H1_H1 ;  /* 0x30000052ff2d7230 */ /* 0x100fe20000004100 */
[----:B------:R-:W-:Y:S01]  /*10c90*/  SHF.R.S32.HI R30, RZ, 0x1f, R79 ;  /* 0x0000001fff1e7819 */ /* 0x000fe2000001144f */
[----:B------:R-:W-:Y:S01]  /*10ca0*/  HADD2.F32 R82, -RZ, R82.H0_H0 ;  /* 0x20000052ff527230 */ /* 0x000fe20000004100 */
[----:B------:R-:W-:Y:S01]  /*10cb0*/  LOP3.LUT R29, R29, R208, RZ, 0x3c, !PT ;  /* 0x000000d01d1d7212 */ /* 0x000fe200078e3cff */
[----:B------:R-:W-:Y:S01]  /*10cc0*/  HADD2.F32 R84, -RZ, R84.H0_H0 ;  /* 0x20000054ff547230 */ /* 0x000fe20000004100 */
[----:B------:R-:W-:Y:S02]  /*10cd0*/  LEA.HI R30, R30, R79, RZ, 0x3 ;  /* 0x0000004f1e1e7211 */ /* 0x000fe400078f18ff */
[----:B------:R-:W-:-:S02]  /*10ce0*/  SHF.R.U64 R63, R38, 0x10, R39 ;  /* 0x00000010263f7819 */ /* 0x000fc40000001227 */
[----:B------:R-:W-:Y:S01]  /*10cf0*/  SHF.R.U32.HI R46, RZ, 0x10, R37 ;  /* 0x00000010ff2e7819 */ /* 0x000fe20000011625 */
[----:B------:R-:W-:Y:S01]  /*10d00*/  IMAD.SHL.U32 R30, R30, 0x400, RZ ;  /* 0x000004001e1e7824 */ /* 0x000fe200078e00ff */
[--C-:B------:R-:W-:Y:S02]  /*10d10*/  SHF.R.U64 R24, R24, 0x10, R25.reuse ;  /* 0x0000001018187819 */ /* 0x100fe40000001219 */
[----:B------:R-:W-:Y:S01]  /*10d20*/  SHF.R.U32.HI R47, RZ, 0x10, R25 ;  /* 0x00000010ff2f7819 */ /* 0x000fe20000011619 */
[----:B------:R-:W-:Y:S01]  /*10d30*/  HADD2.F32 R46, -RZ, R46.H0_H0 ;  /* 0x2000002eff2e7230 */ /* 0x000fe20000004100 */
[--C-:B------:R-:W-:Y:S02]  /*10d40*/  SHF.R.U64 R25, R26, 0x10, R27.reuse ;  /* 0x000000101a197819 */ /* 0x100fe4000000121b */
[----:B------:R-:W-:Y:S02]  /*10d50*/  SHF.R.U32.HI R66, RZ, 0x10, R27 ;  /* 0x00000010ff427819 */ /* 0x000fe4000001161b */
[----:B0-----:R-:W-:Y:S01]  /*10d60*/  SHF.R.U32.HI R61, RZ, 0x10, R39 ;  /* 0x00000010ff3d7819 */ /* 0x001fe20000011627 */
[----:B------:R-:W-:Y:S01]  /*10d70*/  HADD2.F32 R25, -RZ, R25.H0_H0 ;  /* 0x20000019ff197230 */ /* 0x000fe20000004100 */
[----:B------:R-:W-:-:S02]  /*10d80*/  SHF.R.U64 R65, R36, 0x10, R37 ;  /* 0x0000001024417819 */ /* 0x000fc40000001225 */
[----:B--2---:R-:W-:Y:S02]  /*10d90*/  R2UR UR4, R28 ;  /* 0x000000001c0472ca */ /* 0x004fe400000e0000 */
[----:B------:R-:W-:-:S05]  /*10da0*/  LEA.HI R28, R0, R198, RZ, 0x6 ;  /* 0x000000c6001c7211 */ /* 0x000fca00078f30ff */
[----:B------:R-:W-:-:S05]  /*10db0*/  IMAD.SHL.U32 R28, R28, 0x80, RZ ;  /* 0x000000801c1c7824 */ /* 0x000fca00078e00ff */
[----:B------:R-:W-:Y:S02]  /*10dc0*/  LOP3.LUT R32, R28, 0xffffe000, RZ, 0xc0, !PT ;  /* 0xffffe0001c207812 */ /* 0x000fe400078ec0ff */
[----:B------:R-:W-:Y:S02]  /*10dd0*/  SHF.L.U32 R28, R79, 0x3, RZ ;  /* 0x000000034f1c7819 */ /* 0x000fe400000006ff */
[----:B------:R-:W-:Y:S02]  /*10de0*/  IADD3 R32, R29, R32, R209 ;  /* 0x000000201d207210 */ /* 0x000fe40007ffe0d1 */
[----:B------:R-:W-:Y:S02]  /*10df0*/  LOP3.LUT R29, R207, 0x38, R28, 0xf8, !PT ;  /* 0x00000038cf1d7812 */ /* 0x000fe400078ef81c */
[----:B------:R-:W-:Y:S02]  /*10e00*/  LEA R40, R32, UR4, 0x1 ;  /* 0x0000000420287c11 */ /* 0x000fe4000f8e08ff */
[----:B------:R-:W-:-:S02]  /*10e10*/  LOP3.LUT R33, R29, R208, RZ, 0x3c, !PT ;  /* 0x000000d01d217212 */ /* 0x000fc400078e3cff */
[----:B------:R-:W-:Y:S02]  /*10e20*/  LOP3.LUT R32, R30, 0x7fffe000, RZ, 0xc0, !PT ;  /* 0x7fffe0001e207812 */ /* 0x000fe400078ec0ff */
[----:B------:R-:W0:Y:S02]  /*10e30*/  LDS.128 R28, [R40] ;  /* 0x00000000281c7984 */ /* 0x000e240000000c00 */
[----:B------:R-:W-:-:S05]  /*10e40*/  IADD3 R33, R33, R32, R209 ;  /* 0x0000002021217210 */ /* 0x000fca0007ffe0d1 */
[----:B------:R-:W-:-:S05]  /*10e50*/  IMAD R41, R33, 0x2, R2 ;  /* 0x0000000221297824 */ /* 0x000fca00078e0202 */
[----:B------:R-:W1:Y:S01]  /*10e60*/  LDS.128 R32, [R41+0x12400] ;  /* 0x0124000029207984 */ /* 0x000e620000000c00 */
[--C-:B0-----:R-:W-:Y:S02]  /*10e70*/  HADD2.F32 R27, -RZ, R29.reuse.H0_H0 ;  /* 0x2000001dff1b7230 */ /* 0x101fe40000004100 */
[----:B------:R-:W-:Y:S02]  /*10e80*/  HADD2.F32 R26, -RZ, R28.H0_H0 ;  /* 0x2000001cff1a7230 */ /* 0x000fe40000004100 */
[----:B------:R-:W-:Y:S02]  /*10e90*/  HADD2.F32 R29, -RZ, R29.H1_H1 ;  /* 0x3000001dff1d7230 */ /* 0x000fe40000004100 */
[----:B------:R-:W-:Y:S02]  /*10ea0*/  HADD2.F32 R36, -RZ, R30.H0_H0 ;  /* 0x2000001eff247230 */ /* 0x000fe40000004100 */
[--C-:B------:R-:W-:Y:S02]  /*10eb0*/  HADD2.F32 R37, -RZ, R31.reuse.H0_H0 ;  /* 0x2000001fff257230 */ /* 0x100fe40000004100 */
[----:B------:R-:W-:-:S02]  /*10ec0*/  HADD2.F32 R31, -RZ, R31.H1_H1 ;  /* 0x3000001fff1f7230 */ /* 0x000fc40000004100 */
[--C-:B-1----:R-:W-:Y:S02]  /*10ed0*/  HADD2.F32 R38, -RZ, R33.reuse.H0_H0 ;  /* 0x20000021ff267230 */ /* 0x102fe40000004100 */
[----:B------:R-:W-:Y:S02]  /*10ee0*/  HADD2.F32 R39, -RZ, R33.H1_H1 ;  /* 0x30000021ff277230 */ /* 0x000fe40000004100 */
[----:B------:R-:W-:Y:S02]  /*10ef0*/  HADD2.F32 R33, -RZ, R32.H0_H0 ;  /* 0x20000020ff217230 */ /* 0x000fe40000004100 */
[CC--:B------:R-:W-:Y:S01]  /*10f00*/  FMUL.FTZ R60, R38.reuse, R45.reuse ;  /* 0x0000002d263c7220 */ /* 0x0c0fe20000410000 */
[-C--:B------:R-:W-:Y:S01]  /*10f10*/  FMUL.FTZ R62, R38, R44.reuse ;  /* 0x0000002c263e7220 */ /* 0x080fe20000410000 */
[----:B------:R-:W-:Y:S02]  /*10f20*/  HADD2.F32 R38, -RZ, R47.H0_H0 ;  /* 0x2000002fff267230 */ /* 0x000fe40000004100 */
[C---:B------:R-:W-:Y:S01]  /*10f30*/  FFMA.FTZ R60, R27.reuse, R44, -R60 ;  /* 0x0000002c1b3c7223 */ /* 0x040fe2000001083c */
[----:B------:R-:W-:Y:S01]  /*10f40*/  FFMA.FTZ R62, R27, R45, R62 ;  /* 0x0000002d1b3e7223 */ /* 0x000fe2000001003e */
[----:B------:R-:W-:Y:S01]  /*10f50*/  FMUL.FTZ R27, R33, R82 ;  /* 0x00000052211b7220 */ /* 0x000fe20000410000 */
[----:B------:R-:W-:Y:S01]  /*10f60*/  FMUL.FTZ R44, R39, R46 ;  /* 0x0000002e272c7220 */ /* 0x000fe20000410000 */
[----:B------:R-:W-:Y:S01]  /*10f70*/  FMUL.FTZ R33, R33, R84 ;  /* 0x0000005421217220 */ /* 0x000fe20000410000 */
[----:B------:R-:W-:Y:S01]  /*10f80*/  FMUL.FTZ R64, R39, R38 ;  /* 0x0000002627407220 */ /* 0x000fe20000410000 */
[----:B------:R-:W-:Y:S01]  /*10f90*/  FFMA.FTZ R84, R26, R84, -R27 ;  /* 0x000000541a547223 */ /* 0x000fe2000001081b */
[----:B------:R-:W-:-:S02]  /*10fa0*/  HADD2.F32 R42, -RZ, R34.H0_H0 ;  /* 0x20000022ff2a7230 */ /* 0x000fc40000004100 */
[C---:B------:R-:W-:Y:S01]  /*10fb0*/  FFMA.FTZ R45, R29.reuse, R38, -R44 ;  /* 0x000000261d2d7223 */ /* 0x040fe2000001082c */
[----:B------:R-:W-:Y:S02]  /*10fc0*/  HADD2.F32 R39, -RZ, R83.H0_H0 ;  /* 0x20000053ff277230 */ /* 0x000fe40000004100 */
        /* <DEDUP_REMOVED lines=8> */
[----:B------:R-:W-:Y:S01]  /*11050*/  FFMA.FTZ R46, R36, R27, -R29 ;  /* 0x0000001b242e7223 */ /* 0x000fe2000001081d */
[----:B------:R-:W-:Y:S02]  /*11060*/  HADD2.F32 R35, -RZ, R35.H1_H1 ;  /* 0x30000023ff237230 */ /* 0x000fe40000004100 */
[C---:B------:R-:W-:Y:S01]  /*11070*/  FMUL.FTZ R64, R43.reuse, R44 ;  /* 0x0000002c2b407220 */ /* 0x040fe20000410000 */
[----:B------:R-:W-:Y:S02]  /*11080*/  HADD2.F32 R42, -RZ, R61.H0_H0 ;  /* 0x2000003dff2a7230 */ /* 0x000fe40000004100 */
[----:B------:R-:W-:Y:S01]  /*11090*/  FMUL.FTZ R43, R43, R26 ;  /* 0x0000001a2b2b7220 */ /* 0x000fe20000410000 */
[----:B------:R-:W-:-:S02]  /*110a0*/  HADD2.F32 R38, -RZ, R66.H0_H0 ;  /* 0x20000042ff267230 */ /* 0x000fc40000004100 */
[----:B------:R-:W-:Y:S01]  /*110b0*/  FFMA.FTZ R36, R36, R39, R33 ;  /* 0x0000002724247223 */ /* 0x000fe20000010021 */
[----:B------:R-:W-:Y:S01]  /*110c0*/  FFMA.FTZ R64, R37, R26, -R64 ;  /* 0x0000001a25407223 */ /* 0x000fe20000010840 */
[----:B------:R-:W-:Y:S02]  /*110d0*/  HADD2.F32 R32, -RZ, R32.H1_H1 ;  /* 0x30000020ff207230 */ /* 0x000fe40000004100 */
[C---:B------:R-:W-:Y:S01]  /*110e0*/  FMUL.FTZ R66, R35.reuse, R42 ;  /* 0x0000002a23427220 */ /* 0x040fe20000410000 */
[----:B------:R-:W-:Y:S02]  /*110f0*/  HADD2.F32 R34, -RZ, R34.H1_H1 ;  /* 0x30000022ff227230 */ /* 0x000fe40000004100 */
[-C--:B------:R-:W-:Y:S01]  /*11100*/  FMUL.FTZ R26, R35, R38.reuse ;  /* 0x00000026231a7220 */ /* 0x080fe20000410000 */
        /* <DEDUP_REMOVED lines=11> */
[----:B------:R-:W-:Y:S01]  /*111c0*/  FFMA.FTZ R43, R37, R44, R43 ;  /* 0x0000002c252b7223 */ /* 0x000fe2000001002b */
        /* <DEDUP_REMOVED lines=14> */
.L_x_4864:
[----:B------:R-:W-:Y:S05]  /*112b0*/  BSYNC B1 ;  /* 0x0000000000017941 */ /* 0x000fea0003800000 */
.L_x_4863:
[----:B------:R-:W-:-:S13]  /*112c0*/  ISETP.GE.AND P0, PT, R218, R69, PT ;  /* 0x00000045da00720c */ /* 0x000fda0003f06270 */
[----:B------:R-:W-:Y:S05]  /*112d0*/  @P0 BRA `(.L_x_4844) ;  /* 0x0000001000ec0947 */ /* 0x000fea0003800000 */
[----:B------:R4:W5:Y:S01]  /*112e0*/  LDL R63, [R1+0x40] ;  /* 0x00004000013f7983 */ /* 0x0009620000100800 */
[----:B-12---:R-:W1:Y:S01]  /*112f0*/  LDC R32, c[0x0][0x3f4] ;  /* 0x0000fd00ff207b82 */ /* 0x006e620000000800 */
[----:B------:R-:W-:Y:S01]  /*11300*/  BSSY B1, `(.L_x_4869) ;  /* 0x0000068000017945 */ /* 0x000fe20003800000 */
[----:B------:R-:W-:Y:S02]  /*11310*/  SHF.R.U32.HI R62, RZ, 0x3, R205 ;  /* 0x00000003ff3e7819 */ /* 0x000fe400000116cd */
[-C--:B-1----:R-:W-:Y:S02]  /*11320*/  ISETP.GE.AND P0, PT, R22, R32.reuse, PT ;  /* 0x000000201600720c */ /* 0x082fe40003f06270 */
[-C--:B------:R-:W-:Y:S02]  /*11330*/  ISETP.GE.AND P1, PT, R197, R32.reuse, PT ;  /* 0x00000020c500720c */ /* 0x080fe40003f26270 */
[----:B------:R-:W-:-:S09]  /*11340*/  ISETP.GE.AND P2, PT, R198, R32, PT ;  /* 0x00000020c600720c */ /* 0x000fd20003f46270 */
[----:B----4-:R-:W-:Y:S05]  /*11350*/  @P0 BRA `(.L_x_4870) ;  /* 0x0000000400880947 */ /* 0x010fea0003800000 */
[----:B---3--:R-:W-:Y:S01]  /*11360*/  LEA.HI R24, R32, R221, RZ, 0x1d ;  /* 0x000000dd20187211 */ /* 0x008fe200078fe8ff */
[----:B------:R-:W-:Y:S01]  /*11370*/  HADD2.F32 R40, -RZ, R88.H1_H1 ;  /* 0x30000058ff287230 */ /* 0x000fe20000004100 */
[----:B-----5:R-:W-:Y:S01]  /*11380*/  R2UR UR4, R63 ;  /* 0x000000003f0472ca */ /* 0x020fe200000e0000 */
[--C-:B------:R-:W-:Y:S01]  /*11390*/  HADD2.F32 R42, -RZ, R86.reuse.H1_H1 ;  /* 0x30000056ff2a7230 */ /* 0x100fe20000004100 */
[----:B------:R-:W-:Y:S01]  /*113a0*/  SHF.R.S32.HI R25, RZ, 0x1f, R24 ;  /* 0x0000001fff197819 */ /* 0x000fe20000011418 */
[----:B------:R-:W-:Y:S01]  /*113b0*/  IMAD.SHL.U32 R26, R24, 0x8, RZ ;  /* 0x00000008181a7824 */ /* 0x000fe200078e00ff */
[----:B------:R-:W-:Y:S01]  /*113c0*/  LOP3.LUT R27, R205, 0x38, R22, 0xf8, !PT ;  /* 0x00000038cd1b7812 */ /* 0x000fe200078ef816 */
[----:B------:R-:W-:Y:S01]  /*113d0*/  HADD2.F32 R86, -RZ, R86.H0_H0 ;  /* 0x20000056ff567230 */ /* 0x000fe20000004100 */
[----:B------:R-:W-:Y:S01]  /*113e0*/  LEA.HI R25, R25, R24, RZ, 0x3 ;  /* 0x0000001819197211 */ /* 0x000fe200078f18ff */
[----:B------:R-:W-:Y:S01]  /*113f0*/  HADD2.F32 R88, -RZ, R88.H0_H0 ;  /* 0x20000058ff587230 */ /* 0x000fe20000004100 */
[----:B------:R-:W-:-:S02]  /*11400*/  LOP3.LUT R24, R205, 0x38, R26, 0xf8, !PT ;  /* 0x00000038cd187812 */ /* 0x000fc400078ef81a */
[----:B------:R-:W-:Y:S01]  /*11410*/  LOP3.LUT R27, R210, R27, R62, 0xf6, !PT ;  /* 0x0000001bd21b7212 */ /* 0x000fe200078ef63e */
[----:B------:R-:W-:Y:S01]  /*11420*/  IMAD.SHL.U32 R25, R25, 0x400, RZ ;  /* 0x0000040019197824 */ /* 0x000fe200078e00ff */
[----:B------:R-:W-:Y:S02]  /*11430*/  LOP3.LUT R29, R24, R62, RZ, 0x3c, !PT ;  /* 0x0000003e181d7212 */ /* 0x000fe400078e3cff */
[----:B------:R-:W-:Y:S02]  /*11440*/  LEA R33, R27, UR4, 0x1 ;  /* 0x000000041b217c11 */ /* 0x000fe4000f8e08ff */
[----:B------:R-:W-:Y:S02]  /*11450*/  LOP3.LUT R28, R25, 0x7fffe000, RZ, 0xc0, !PT ;  /* 0x7fffe000191c7812 */ /* 0x000fe400078ec0ff */
[----:B------:R-:W-:Y:S01]  /*11460*/  SHF.R.U32.HI R39, RZ, 0x10, R5 ;  /* 0x00000010ff277819 */ /* 0x000fe20000011605 */
[----:B------:R-:W1:Y:S01]  /*11470*/  LDS.128 R24, [R33] ;  /* 0x0000000021187984 */ /* 0x000e620000000c00 */
[----:B------:R-:W-:-:S02]  /*11480*/  IADD3 R29, R29, R28, R210 ;  /* 0x0000001c1d1d7210 */ /* 0x000fc40007ffe0d2 */
[--C-:B0-----:R-:W-:Y:S01]  /*11490*/  SHF.R.U64 R61, R48, 0x10, R49.reuse ;  /* 0x00000010303d7819 */ /* 0x101fe20000001231 */
[----:B------:R-:W-:Y:S01]  /*114a0*/  HADD2.F32 R39, -RZ, R39.H0_H0 ;  /* 0x20000027ff277230 */ /* 0x000fe20000004100 */
[----:B------:R-:W-:Y:S01]  /*114b0*/  SHF.R.U32.HI R48, RZ, 0x10, R49 ;  /* 0x00000010ff307819 */ /* 0x000fe20000011631 */
[----:B------:R-:W-:Y:S01]  /*114c0*/  IMAD R34, R29, 0x2, R2 ;  /* 0x000000021d227824 */ /* 0x000fe200078e0202 */
[----:B------:R-:W-:Y:S02]  /*114d0*/  SHF.R.U64 R49, R4, 0x10, R5 ;  /* 0x0000001004317819 */ /* 0x000fe40000001205 */
[--C-:B------:R-:W-:Y:S02]  /*114e0*/  SHF.R.U64 R60, R50, 0x10, R51.reuse ;  /* 0x00000010323c7819 */ /* 0x100fe40000001233 */
[----:B------:R-:W0:Y:S01]  /*114f0*/  LDS.128 R28, [R34+0x12400] ;  /* 0x01240000221c7984 */ /* 0x000e220000000c00 */
[----:B------:R-:W-:Y:S02]  /*11500*/  SHF.R.U32.HI R50, RZ, 0x10, R51 ;  /* 0x00000010ff327819 */ /* 0x000fe40000011633 */
[----:B------:R-:W-:-:S02]  /*11510*/  SHF.R.U32.HI R43, RZ, 0x10, R7 ;  /* 0x00000010ff2b7819 */ /* 0x000fc40000011607 */
[----:B------:R-:W-:Y:S01]  /*11520*/  SHF.R.U64 R47, R6, 0x10, R7 ;  /* 0x00000010062f7819 */ /* 0x000fe20000001207 */
        /* <DEDUP_REMOVED lines=12> */
[C---:B------:R-:W-:Y:S01]  /*115f0*/  FFMA.FTZ R44, R5.reuse, R40, -R44 ;  /* 0x00000028052c7223 */ /* 0x040fe2000001082c */
[----:B------:R-:W-:Y:S01]  /*11600*/  FFMA.FTZ R46, R5, R42, R46 ;  /* 0x0000002a052e7223 */ /* 0x000fe2000001002e */
[C---:B------:R-:W-:Y:S01]  /*11610*/  FMUL.FTZ R40, R36.reuse, R39 ;  /* 0x0000002724287220 */ /* 0x040fe20000410000 */
[C---:B------:R-:W-:Y:S01]  /*11620*/  FMUL.FTZ R5, R29.reuse, R86 ;  /* 0x000000561d057220 */ /* 0x040fe20000410000 */
[-C--:B------:R-:W-:Y:S01]  /*11630*/  FMUL.FTZ R29, R29, R88.reuse ;  /* 0x000000581d1d7220 */ /* 0x080fe20000410000 */
[-C--:B------:R-:W-:Y:S01]  /*11640*/  FMUL.FTZ R36, R36, R35.reuse ;  /* 0x0000002324247220 */ /* 0x080fe20000410000 */
[----:B------:R-:W-:Y:S01]  /*11650*/  FFMA.FTZ R41, R25, R35, -R40 ;  /* 0x0000002319297223 */ /* 0x000fe20000010828 */
[----:B------:R-:W-:Y:S01]  /*11660*/  FFMA.FTZ R88, R4, R88, -R5 ;  /* 0x0000005804587223 */ /* 0x000fe20000010805 */
[----:B------:R-:W-:-:S02]  /*11670*/  HADD2.F32 R37, -RZ, R30.H0_H0 ;  /* 0x2000001eff257230 */ /* 0x000fc40000004100 */
[----:B------:R-:W-:Y:S01]  /*11680*/  FFMA.FTZ R39, R25, R39, R36 ;  /* 0x0000002719277223 */ /* 0x000fe20000010024 */
[----:B------:R-:W-:Y:S02]  /*11690*/  HADD2.F32 R35, -RZ, R87.H0_H0 ;  /* 0x20000057ff237230 */ /* 0x000fe40000004100 */
[----:B------:R-:W-:Y:S01]  /*116a0*/  FFMA.FTZ R86, R4, R86, R29 ;  /* 0x0000005604567223 */ /* 0x000fe2000001001d */
[----:B------:R-:W-:Y:S02]  /*116b0*/  HADD2.F32 R5, -RZ, R89.H0_H0 ;  /* 0x20000059ff057230 */ /* 0x000fe40000004100 */
[----:B------:R-:W-:Y:S02]  /*116c0*/  HADD2.F32 R38, -RZ, R31.H0_H0 ;  /* 0x2000001fff267230 */ /* 0x000fe40000004100 */
[C---:B------:R-:W-:Y:S01]  /*116d0*/  FMUL.FTZ R25, R37.reuse, R35 ;  /* 0x0000002325197220 */ /* 0x040fe20000410000 */
[----:B------:R-:W-:Y:S02]  /*116e0*/  HADD2.F32 R89, -RZ, R89.H1_H1 ;  /* 0x30000059ff597230 */ /* 0x000fe40000004100 */
[----:B------:R-:W-:Y:S01]  /*116f0*/  FMUL.FTZ R29, R37, R5 ;  /* 0x00000005251d7220 */ /* 0x000fe20000410000 */
[----:B------:R-:W-:-:S02]  /*11700*/  HADD2.F32 R87, -RZ, R87.H1_H1 ;  /* 0x30000057ff577230 */ /* 0x000fc40000004100 */
[----:B------:R-:W-:Y:S01]  /*11710*/  FFMA.FTZ R37, R6, R5, -R25 ;  /* 0x0000000506257223 */ /* 0x000fe20000010819 */
[----:B------:R-:W-:Y:S02]  /*11720*/  HADD2.F32 R31, -RZ, R31.H1_H1 ;  /* 0x3000001fff1f7230 */ /* 0x000fe40000004100 */
[C---:B------:R-:W-:Y:S01]  /*11730*/  FMUL.FTZ R42, R38.reuse, R89 ;  /* 0x00000059262a7220 */ /* 0x040fe20000410000 */
[----:B------:R-:W-:Y:S02]  /*11740*/  HADD2.F32 R36, -RZ, R43.H0_H0 ;  /* 0x2000002bff247230 */ /* 0x000fe40000004100 */
[----:B------:R-:W-:Y:S01]  /*11750*/  FMUL.FTZ R40, R38, R87 ;  /* 0x0000005726287220 */ /* 0x000fe20000410000 */
[----:B------:R-:W-:Y:S02]  /*11760*/  HADD2.F32 R4, -RZ, R50.H0_H0 ;  /* 0x20000032ff047230 */ /* 0x000fe40000004100 */
[----:B------:R-:W-:Y:S01]  /*11770*/  FFMA.FTZ R38, R6, R35, R29 ;  /* 0x0000002306267223 */ /* 0x000fe2000001001d */
[----:B------:R-:W-:-:S02]  /*11780*/  HADD2.F32 R28, -RZ, R28.H1_H1 ;  /* 0x3000001cff1c7230 */ /* 0x000fc40000004100 */
[----:B------:R-:W-:Y:S01]  /*11790*/  FMUL.FTZ R6, R31, R36 ;  /* 0x000000241f067220 */ /* 0x000fe20000410000 */
[----:B------:R-:W-:Y:S02]  /*117a0*/  HADD2.F32 R30, -RZ, R30.H1_H1 ;  /* 0x3000001eff1e7230 */ /* 0x000fe40000004100 */
[C---:B------:R-:W-:Y:S01]  /*117b0*/  FFMA.FTZ R40, R7.reuse, R89, -R40 ;  /* 0x0000005907287223 */ /* 0x040fe20000010828 */
[----:B------:R-:W-:Y:S01]  /*117c0*/  FFMA.FTZ R42, R7, R87, R42 ;  /* 0x00000057072a7223 */ /* 0x000fe2000001002a */
        /* <DEDUP_REMOVED lines=27> */
.L_x_4870:
[----:B------:R-:W-:Y:S05]  /*11980*/  BSYNC B1 ;  /* 0x0000000000017941 */ /* 0x000fea0003800000 */
.L_x_4869:
[----:B------:R-:W-:Y:S04]  /*11990*/  BSSY B1, `(.L_x_4871) ;  /* 0x0000068000017945 */ /* 0x000fe80003800000 */
[----:B------:R-:W-:Y:S05]  /*119a0*/  @P1 BRA `(.L_x_4872) ;  /* 0x0000000400981947 */ /* 0x000fea0003800000 */
[----:B------:R-:W-:Y:S01]  /*119b0*/  LEA.HI R21, R32, R21, RZ, 0x1d ;  /* 0x0000001520157211 */ /* 0x000fe200078fe8ff */
[--C-:B-1----:R-:W-:Y:S01]  /*119c0*/  HADD2.F32 R33, -RZ, R80.reuse.H1_H1 ;  /* 0x30000050ff217230 */ /* 0x102fe20000004100 */
[----:B------:R-:W-:Y:S01]  /*119d0*/  LEA.HI R76, R76, R197, RZ, 0x6 ;  /* 0x000000c54c4c7211 */ /* 0x000fe200078f30ff */
[--C-:B------:R-:W-:Y:S01]  /*119e0*/  HADD2.F32 R35, -RZ, R77.reuse.H1_H1 ;  /* 0x3000004dff237230 */ /* 0x100fe20000004100 */
[----:B------:R-:W-:Y:S01]  /*119f0*/  SHF.R.S32.HI R6, RZ, 0x1f, R21 ;  /* 0x0000001fff067819 */ /* 0x000fe20000011415 */
[----:B------:R-:W-:Y:S01]  /*11a00*/  IMAD.SHL.U32 R4, R21, 0x8, RZ ;  /* 0x0000000815047824 */ /* 0x000fe200078e00ff */
[----:B-----5:R-:W-:Y:S01]  /*11a10*/  R2UR UR4, R63 ;  /* 0x000000003f0472ca */ /* 0x020fe200000e0000 */
[----:B------:R-:W-:Y:S01]  /*11a20*/  IMAD.SHL.U32 R76, R76, 0x80, RZ ;  /* 0x000000804c4c7824 */ /* 0x000fe200078e00ff */
[----:B------:R-:W-:Y:S01]  /*11a30*/  LEA.HI R6, R6, R21, RZ, 0x3 ;  /* 0x0000001506067211 */ /* 0x000fe200078f18ff */
[----:B------:R-:W-:Y:S01]  /*11a40*/  HADD2.F32 R34, -RZ, R77.H0_H0 ;  /* 0x2000004dff227230 */ /* 0x000fe20000004100 */
[----:B------:R-:W-:Y:S01]  /*11a50*/  LOP3.LUT R4, R205, 0x38, R4, 0xf8, !PT ;  /* 0x00000038cd047812 */ /* 0x000fe200078ef804 */
[----:B------:R-:W-:Y:S01]  /*11a60*/  HADD2.F32 R80, -RZ, R80.H0_H0 ;  /* 0x20000050ff507230 */ /* 0x000fe20000004100 */
[----:B------:R-:W-:-:S02]  /*11a70*/  SHF.L.U32 R6, R6, 0xa, RZ ;  /* 0x0000000a06067819 */ /* 0x000fc400000006ff */
[----:B------:R-:W-:Y:S02]  /*11a80*/  LOP3.LUT R21, R4, R62, RZ, 0x3c, !PT ;  /* 0x0000003e04157212 */ /* 0x000fe400078e3cff */
[----:B---3--:R-:W-:Y:S02]  /*11a90*/  LOP3.LUT R24, R6, 0x7fffe000, RZ, 0xc0, !PT ;  /* 0x7fffe00006187812 */ /* 0x008fe400078ec0ff */
[----:B------:R-:W-:Y:S02]  /*11aa0*/  LOP3.LUT R74, R205, 0x38, R74, 0xf8, !PT ;  /* 0x00000038cd4a7812 */ /* 0x000fe400078ef84a */
[----:B------:R-:W-:Y:S02]  /*11ab0*/  IADD3 R21, R21, R24, R210 ;  /* 0x0000001815157210 */ /* 0x000fe40007ffe0d2 */
[----:B------:R-:W-:Y:S02]  /*11ac0*/  LOP3.LUT R74, R74, R62, RZ, 0x3c, !PT ;  /* 0x0000003e4a4a7212 */ /* 0x000fe400078e3cff */
[----:B------:R-:W-:Y:S01]  /*11ad0*/  LOP3.LUT R5, R76, 0xffffe000, RZ, 0xc0, !PT ;  /* 0xffffe0004c057812 */ /* 0x000fe200078ec0ff */
[----:B------:R-:W-:Y:S01]  /*11ae0*/  IMAD R21, R21, 0x2, R2 ;  /* 0x0000000215157824 */ /* 0x000fe200078e0202 */
[----:B------:R-:W-:-:S02]  /*11af0*/  SHF.R.U64 R46, R52, 0x10, R53 ;  /* 0x00000010342e7819 */ /* 0x000fc40000001235 */
[----:B------:R-:W-:Y:S02]  /*11b00*/  IADD3 R5, R74, R5, R210 ;  /* 0x000000054a057210 */ /* 0x000fe40007ffe0d2 */
[----:B------:R-:W1:Y:S01]  /*11b10*/  LDS.128 R24, [R21+0x12400] ;  /* 0x0124000015187984 */ /* 0x000e620000000c00 */
[----:B------:R-:W-:Y:S02]  /*11b20*/  SHF.R.U32.HI R52, RZ, 0x10, R53 ;  /* 0x00000010ff347819 */ /* 0x000fe40000011635 */
[----:B------:R-:W-:Y:S02]  /*11b30*/  LEA R47, R5, UR4, 0x1 ;  /* 0x00000004052f7c11 */ /* 0x000fe4000f8e08ff */
[--C-:B------:R-:W-:Y:S02]  /*11b40*/  SHF.R.U32.HI R36, RZ, 0x10, R9.reuse ;  /* 0x00000010ff247819 */ /* 0x100fe40000011609 */
[----:B------:R-:W-:Y:S01]  /*11b50*/  SHF.R.U64 R44, R8, 0x10, R9 ;  /* 0x00000010082c7819 */ /* 0x000fe20000001209 */
[----:B------:R-:W2:Y:S01]  /*11b60*/  LDS.128 R4, [R47] ;  /* 0x000000002f047984 */ /* 0x000ea20000000c00 */
[--C-:B------:R-:W-:Y:S01]  /*11b70*/  SHF.R.U64 R45, R54, 0x10, R55.reuse ;  /* 0x00000010362d7819 */ /* 0x100fe20000001237 */
[----:B------:R-:W-:Y:S01]  /*11b80*/  HADD2.F32 R36, -RZ, R36.H0_H0 ;  /* 0x20000024ff247230 */ /* 0x000fe20000004100 */
[----:B------:R-:W-:-:S02]  /*11b90*/  SHF.R.U32.HI R54, RZ, 0x10, R55 ;  /* 0x00000010ff367819 */ /* 0x000fc40000011637 */
[--C-:B------:R-:W-:Y:S02]  /*11ba0*/  SHF.R.U32.HI R41, RZ, 0x10, R11.reuse ;  /* 0x00000010ff297819 */ /* 0x100fe4000001160b */
[----:B------:R-:W-:Y:S01]  /*11bb0*/  SHF.R.U64 R43, R10, 0x10, R11 ;  /* 0x000000100a2b7819 */ /* 0x000fe2000000120b */
[--C-:B-1----:R-:W-:Y:S02]  /*11bc0*/  HADD2.F32 R28, -RZ, R25.reuse.H0_H0 ;  /* 0x20000019ff1c7230 */ /* 0x102fe40000004100 */
[----:B------:R-:W-:Y:S02]  /*11bd0*/  HADD2.F32 R29, -RZ, R25.H1_H1 ;  /* 0x30000019ff1d7230 */ /* 0x000fe40000004100 */
[----:B------:R-:W-:Y:S02]  /*11be0*/  HADD2.F32 R25, -RZ, R24.H0_H0 ;  /* 0x20000018ff197230 */ /* 0x000fe40000004100 */
[C---:B------:R-:W-:Y:S01]  /*11bf0*/  FMUL.FTZ R37, R28.reuse, R35 ;  /* 0x000000231c257220 */ /* 0x040fe20000410000 */
[----:B------:R-:W-:Y:S01]  /*11c00*/  FMUL.FTZ R39, R28, R33 ;  /* 0x000000211c277220 */ /* 0x000fe20000410000 */
[----:B------:R-:W-:-:S02]  /*11c10*/  HADD2.F32 R28, -RZ, R52.H0_H0 ;  /* 0x20000034ff1c7230 */ /* 0x000fc40000004100 */
[C---:B------:R-:W-:Y:S01]  /*11c20*/  FMUL.FTZ R38, R29.reuse, R36 ;  /* 0x000000241d267220 */ /* 0x040fe20000410000 */
[--C-:B--2---:R-:W-:Y:S02]  /*11c30*/  HADD2.F32 R8, -RZ, R5.reuse.H0_H0 ;  /* 0x20000005ff087230 */ /* 0x104fe40000004100 */
[----:B------:R-:W-:Y:S02]  /*11c40*/  HADD2.F32 R9, -RZ, R5.H1_H1 ;  /* 0x30000005ff097230 */ /* 0x000fe40000004100 */
[----:B------:R-:W-:Y:S01]  /*11c50*/  FMUL.FTZ R40, R29, R28 ;  /* 0x0000001c1d287220 */ /* 0x000fe20000410000 */
[----:B------:R-:W-:Y:S02]  /*11c60*/  HADD2.F32 R5, -RZ, R4.H0_H0 ;  /* 0x20000004ff057230 */ /* 0x000fe40000004100 */
[C---:B------:R-:W-:Y:S01]  /*11c70*/  FFMA.FTZ R37, R8.reuse, R33, -R37 ;  /* 0x0000002108257223 */ /* 0x040fe20000010825 */
[----:B------:R-:W-:Y:S01]  /*11c80*/  FFMA.FTZ R39, R8, R35, R39 ;  /* 0x0000002308277223 */ /* 0x000fe20000010027 */
[----:B------:R-:W-:Y:S01]  /*11c90*/  FMUL.FTZ R8, R25, R34 ;  /* 0x0000002219087220 */ /* 0x000fe20000410000 */
[----:B------:R-:W-:Y:S01]  /*11ca0*/  FFMA.FTZ R38, R9, R28, -R38 ;  /* 0x0000001c09267223 */ /* 0x000fe20000010826 */
[----:B------:R-:W-:-:S02]  /*11cb0*/  HADD2.F32 R29, -RZ, R78.H0_H0 ;  /* 0x2000004eff1d7230 */ /* 0x000fc40000004100 */
[----:B------:R-:W-:Y:S01]  /*11cc0*/  FMUL.FTZ R25, R25, R80 ;  /* 0x0000005019197220 */ /* 0x000fe20000410000 */
[----:B------:R-:W-:Y:S01]  /*11cd0*/  FFMA.FTZ R40, R9, R36, R40 ;  /* 0x0000002409287223 */ /* 0x000fe20000010028 */
[----:B------:R-:W-:Y:S02]  /*11ce0*/  HADD2.F32 R30, -RZ, R26.H0_H0 ;  /* 0x2000001aff1e7230 */ /* 0x000fe40000004100 */
[C---:B------:R-:W-:Y:S01]  /*11cf0*/  FFMA.FTZ R80, R5.reuse, R80, -R8 ;  /* 0x0000005005507223 */ /* 0x040fe20000010808 */
[----:B------:R-:W-:Y:S02]  /*11d00*/  HADD2.F32 R31, -RZ, R27.H0_H0 ;  /* 0x2000001bff1f7230 */ /* 0x000fe40000004100 */
[----:B------:R-:W-:Y:S01]  /*11d10*/  FFMA.FTZ R34, R5, R34, R25 ;  /* 0x0000002205227223 */ /* 0x000fe20000010019 */
[----:B------:R-:W-:Y:S02]  /*11d20*/  HADD2.F32 R9, -RZ, R81.H0_H0 ;  /* 0x20000051ff097230 */ /* 0x000fe40000004100 */
[----:B------:R-:W-:Y:S01]  /*11d30*/  FMUL.FTZ R5, R30, R29 ;  /* 0x0000001d1e057220 */ /* 0x000fe20000410000 */
[----:B------:R-:W-:-:S02]  /*11d40*/  HADD2.F32 R78, -RZ, R78.H1_H1 ;  /* 0x3000004eff4e7230 */ /* 0x000fc40000004100 */
[----:B------:R-:W-:Y:S02]  /*11d50*/  HADD2.F32 R8, -RZ, R81.H1_H1 ;  /* 0x30000051ff087230 */ /* 0x000fe40000004100 */
[----:B------:R-:W-:Y:S01]  /*11d60*/  FMUL.FTZ R25, R30, R9 ;  /* 0x000000091e197220 */ /* 0x000fe20000410000 */
[----:B------:R-:W-:Y:S02]  /*11d70*/  HADD2.F32 R11, -RZ, R7.H0_H0 ;  /* 0x20000007ff0b7230 */ /* 0x000fe40000004100 */
[C---:B------:R-:W-:Y:S01]  /*11d80*/  FMUL.FTZ R36, R31.reuse, R78 ;  /* 0x0000004e1f247220 */ /* 0x040fe20000410000 */
[----:B------:R-:W-:Y:S02]  /*11d90*/  HADD2.F32 R10, -RZ, R6.H0_H0 ;  /* 0x20000006ff0a7230 */ /* 0x000fe40000004100 */
[-C--:B------:R-:W-:Y:S01]  /*11da0*/  FMUL.FTZ R31, R31, R8.reuse ;  /* 0x000000081f1f7220 */ /* 0x080fe20000410000 */
[----:B------:R-:W-:Y:S02]  /*11db0*/  HADD2.F32 R27, -RZ, R27.H1_H1 ;  /* 0x3000001bff1b7230 */ /* 0x000fe40000004100 */
[----:B------:R-:W-:Y:S01]  /*11dc0*/  FFMA.FTZ R36, R11, R8, -R36 ;  /* 0x000000080b247223 */ /* 0x000fe20000010824 */
[----:B------:R-:W-:-:S02]  /*11dd0*/  HADD2.F32 R30, -RZ, R41.H0_H0 ;  /* 0x20000029ff1e7230 */ /* 0x000fc40000004100 */
[----:B------:R-:W-:Y:S01]  /*11de0*/  FFMA.FTZ R78, R11, R78, R31 ;  /* 0x0000004e0b4e7223 */ /* 0x000fe2000001001f */
[----:B------:R-:W-:Y:S02]  /*11df0*/  HADD2.F32 R28, -RZ, R54.H0_H0 ;  /* 0x20000036ff1c7230 */ /* 0x000fe40000004100 */
[----:B------:R-:W-:Y:S01]  /*11e00*/  FFMA.FTZ R33, R10, R9, -R5 ;  /* 0x000000090a217223 */ /* 0x000fe20000010805 */
[----:B------:R-:W-:Y:S02]  /*11e10*/  HADD2.F32 R7, -RZ, R7.H1_H1 ;  /* 0x30000007ff077230 */ /* 0x000fe40000004100 */
[C---:B------:R-:W-:Y:S01]  /*11e20*/  FMUL.FTZ R42, R27.reuse, R30 ;  /* 0x0000001e1b2a7220 */ /* 0x040fe20000410000 */
[----:B------:R-:W-:Y:S02]  /*11e30*/  HADD2.F32 R24, -RZ, R24.H1_H1 ;  /* 0x30000018ff187230 */ /* 0x000fe40000004100 */
[----:B------:R-:W-:Y:S01]  /*11e40*/  FMUL.FTZ R8, R27, R28 ;  /* 0x0000001c1b087220 */ /* 0x000fe20000410000 */
[----:B------:R-:W-:-:S02]  /*11e50*/  HADD2.F32 R11, -RZ, R44.H0_H0 ;  /* 0x2000002cff0b7230 */ /* 0x000fc40000004100 */
[----:B------:R-:W-:Y:S01]  /*11e60*/  FFMA.FTZ R10, R10, R29, R25 ;  /* 0x0000001d0a0a7223 */ /* 0x000fe20000010019 */
[----:B------:R-:W-:Y:S02]  /*11e70*/  HADD2.F32 R5, -RZ, R46.H0_H0 ;  /* 0x2000002eff057230 */ /* 0x000fe40000004100 */
[C---:B------:R-:W-:Y:S01]  /*11e80*/  FFMA.FTZ R35, R7.reuse, R28, -R42 ;  /* 0x0000001c07237223 */ /* 0x040fe2000001082a */
[----:B------:R-:W-:Y:S02]  /*11e90*/  HADD2.F32 R26, -RZ, R26.H1_H1 ;  /* 0x3000001aff1a7230 */ /* 0x000fe40000004100 */
[----:B------:R-:W-:Y:S01]  /*11ea0*/  FFMA.FTZ R41, R7, R30, R8 ;  /* 0x0000001e07297223 */ /* 0x000fe20000010008 */
[----:B------:R-:W-:Y:S02]  /*11eb0*/  HADD2.F32 R25, -RZ, R43.H0_H0 ;  /* 0x2000002bff197230 */ /* 0x000fe40000004100 */
[----:B------:R-:W-:Y:S01]  /*11ec0*/  FMUL.FTZ R7, R24, R11 ;  /* 0x0000000b18077220 */ /* 0x000fe20000410000 */
[----:B------:R-:W-:-:S02]  /*11ed0*/  HADD2.F32 R9, -RZ, R45.H0_H0 ;  /* 0x2000002dff097230 */ /* 0x000fc40000004100 */
[----:B------:R-:W-:Y:S01]  /*11ee0*/  FMUL.FTZ R24, R24, R5 ;  /* 0x0000000518187220 */ /* 0x000fe20000410000 */
[----:B------:R-:W-:Y:S02]  /*11ef0*/  HADD2.F32 R4, -RZ, R4.H1_H1 ;  /* 0x30000004ff047230 */ /* 0x000fe40000004100 */
[C---:B------:R-:W-:Y:S01]  /*11f00*/  FMUL.FTZ R31, R26.reuse, R25 ;  /* 0x000000191a1f7220 */ /* 0x040fe20000410000 */
[----:B------:R-:W-:Y:S02]  /*11f10*/  HADD2.F32 R6, -RZ, R6.H1_H1 ;  /* 0x30000006ff067230 */ /* 0x000fe40000004100 */
[----:B------:R-:W-:Y:S01]  /*11f20*/  FMUL.FTZ R26, R26, R9 ;  /* 0x000000091a1a7220 */ /* 0x000fe20000410000 */
[C---:B------:R-:W-:Y:S01]  /*11f30*/  FFMA.FTZ R29, R4.reuse, R11, R24 ;  /* 0x0000000b041d7223 */ /* 0x040fe20000010018 */
[----:B------:R-:W-:Y:S01]  /*11f40*/  FFMA.FTZ R27, R4, R5, -R7 ;  /* 0x00000005041b7223 */ /* 0x000fe20000010807 */
        /* <DEDUP_REMOVED lines=12> */
.L_x_4872:
[----:B------:R-:W-:Y:S05]  /*12010*/  BSYNC B1 ;  /* 0x0000000000017941 */ /* 0x000fea0003800000 */
.L_x_4871:
[----:B------:R-:W-:Y:S05]  /*12020*/  @P2 BRA `(.L_x_4844) ;  /* 0x0000000400982947 */ /* 0x000fea0003800000 */
[----:B------:R-:W-:Y:S01]  /*12030*/  LEA.HI R0, R0, R198, RZ, 0x6 ;  /* 0x000000c600007211 */ /* 0x000fe200078f30ff */
[--C-:B-1-3--:R-:W-:Y:S01]  /*12040*/  HADD2.F32 R25, -RZ, R73.reuse.H1_H1 ;  /* 0x30000049ff197230 */ /* 0x10afe20000004100 */
[----:B------:R-:W-:Y:S01]  /*12050*/  LEA.HI R20, R32, R20, RZ, 0x1d ;  /* 0x0000001420147211 */ /* 0x000fe200078fe8ff */
[--C-:B------:R-:W-:Y:S01]  /*12060*/  HADD2.F32 R26, -RZ, R70.reuse.H1_H1 ;  /* 0x30000046ff1a7230 */ /* 0x100fe20000004100 */
[----:B--2---:R-:W-:Y:S01]  /*12070*/  LOP3.LUT R4, R205, 0x38, R3, 0xf8, !PT ;  /* 0x00000038cd047812 */ /* 0x004fe200078ef803 */
[----:B------:R-:W-:Y:S01]  /*12080*/  IMAD.SHL.U32 R0, R0, 0x80, RZ ;  /* 0x0000008000007824 */ /* 0x000fe200078e00ff */
[----:B------:R-:W-:Y:S01]  /*12090*/  SHF.R.S32.HI R3, RZ, 0x1f, R20 ;  /* 0x0000001fff037819 */ /* 0x000fe20000011414 */
[----:B------:R-:W-:Y:S01]  /*120a0*/  HADD2.F32 R70, -RZ, R70.H0_H0 ;  /* 0x20000046ff467230 */ /* 0x000fe20000004100 */
[----:B------:R-:W-:Y:S01]  /*120b0*/  LOP3.LUT R4, R4, R62, RZ, 0x3c, !PT ;  /* 0x0000003e04047212 */ /* 0x000fe200078e3cff */
[----:B------:R-:W-:Y:S01]  /*120c0*/  HADD2.F32 R73, -RZ, R73.H0_H0 ;  /* 0x20000049ff497230 */ /* 0x000fe20000004100 */
[----:B------:R-:W-:Y:S01]  /*120d0*/  LOP3.LUT R5, R0, 0xffffe000, RZ, 0xc0, !PT ;  /* 0xffffe00000057812 */ /* 0x000fe200078ec0ff */
[----:B------:R-:W-:Y:S01]  /*120e0*/  IMAD.SHL.U32 R0, R20, 0x8, RZ ;  /* 0x0000000814007824 */ /* 0x000fe200078e00ff */
[----:B------:R-:W-:-:S02]  /*120f0*/  LEA.HI R3, R3, R20, RZ, 0x3 ;  /* 0x0000001403037211 */ /* 0x000fc400078f18ff */
[----:B------:R-:W-:Y:S02]  /*12100*/  IADD3 R5, R4, R5, R210 ;  /* 0x0000000504057210 */ /* 0x000fe40007ffe0d2 */
[----:B------:R-:W-:Y:S01]  /*12110*/  LOP3.LUT R0, R205, 0x38, R0, 0xf8, !PT ;  /* 0x00000038cd007812 */ /* 0x000fe200078ef800 */
[----:B------:R-:W-:Y:S01]  /*12120*/  IMAD.SHL.U32 R4, R3, 0x400, RZ ;  /* 0x0000040003047824 */ /* 0x000fe200078e00ff */
[----:B-----5:R-:W-:Y:S02]  /*12130*/  R2UR UR4, R63 ;  /* 0x000000003f0472ca */ /* 0x020fe400000e0000 */
[----:B------:R-:W-:Y:S02]  /*12140*/  LOP3.LUT R3, R0, R62, RZ, 0x3c, !PT ;  /* 0x0000003e00037212 */ /* 0x000fe400078e3cff */
[----:B------:R-:W-:Y:S02]  /*12150*/  LOP3.LUT R0, R4, 0x7fffe000, RZ, 0xc0, !PT ;  /* 0x7fffe00004007812 */ /* 0x000fe400078ec0ff */
[----:B------:R-:W-:-:S02]  /*12160*/  SHF.R.U32.HI R27, RZ, 0x10, R13 ;  /* 0x00000010ff1b7819 */ /* 0x000fc4000001160d */
[----:B------:R-:W-:Y:S02]  /*12170*/  IADD3 R3, R3, R0, R210 ;  /* 0x0000000003037210 */ /* 0x000fe40007ffe0d2 */
[--C-:B------:R-:W-:Y:S01]  /*12180*/  SHF.R.U64 R33, R14, 0x10, R15.reuse ;  /* 0x000000100e217819 */ /* 0x100fe2000000120f */
[----:B------:R-:W-:Y:S01]  /*12190*/  HADD2.F32 R27, -RZ, R27.H0_H0 ;  /* 0x2000001bff1b7230 */ /* 0x000fe20000004100 */
[----:B------:R-:W-:Y:S01]  /*121a0*/  SHF.R.U32.HI R32, RZ, 0x10, R15 ;  /* 0x00000010ff207819 */ /* 0x000fe2000001160f */
[----:B------:R-:W-:Y:S01]  /*121b0*/  IMAD R3, R3, 0x2, R2 ;  /* 0x0000000203037824 */ /* 0x000fe200078e0202 */
[----:B------:R-:W-:Y:S02]  /*121c0*/  LEA R37, R5, UR4, 0x1 ;  /* 0x0000000405257c11 */ /* 0x000fe4000f8e08ff */
[--C-:B------:R-:W-:Y:S02]  /*121d0*/  SHF.R.U64 R36, R56, 0x10, R57.reuse ;  /* 0x0000001038247819 */ /* 0x100fe40000001239 */
[----:B------:R-:W1:Y:S01]  /*121e0*/  LDS.128 R8, [R3+0x12400] ;  /* 0x0124000003087984 */ /* 0x000e620000000c00 */
[----:B------:R-:W-:-:S02]  /*121f0*/  SHF.R.U32.HI R56, RZ, 0x10, R57 ;  /* 0x00000010ff387819 */ /* 0x000fc40000011639 */
[----:B------:R-:W-:Y:S01]  /*12200*/  SHF.R.U64 R34, R12, 0x10, R13 ;  /* 0x000000100c227819 */ /* 0x000fe2000000120d */
[----:B------:R-:W2:Y:S01]  /*12210*/  LDS.128 R4, [R37] ;  /* 0x0000000025047984 */ /* 0x000ea20000000c00 */
[--C-:B------:R-:W-:Y:S02]  /*12220*/  SHF.R.U64 R35, R58, 0x10, R59.reuse ;  /* 0x000000103a237819 */ /* 0x100fe4000000123b */
[----:B------:R-:W-:Y:S01]  /*12230*/  SHF.R.U32.HI R58, RZ, 0x10, R59 ;  /* 0x00000010ff3a7819 */ /* 0x000fe2000001163b */
[--C-:B-1----:R-:W-:Y:S02]  /*12240*/  HADD2.F32 R15, -RZ, R9.reuse.H0_H0 ;  /* 0x20000009ff0f7230 */ /* 0x102fe40000004100 */
[----:B------:R-:W-:Y:S02]  /*12250*/  HADD2.F32 R20, -RZ, R9.H1_H1 ;  /* 0x30000009ff147230 */ /* 0x000fe40000004100 */
[--C-:B--2---:R-:W-:Y:S02]  /*12260*/  HADD2.F32 R12, -RZ, R5.reuse.H0_H0 ;  /* 0x20000005ff0c7230 */ /* 0x104fe40000004100 */
[C---:B------:R-:W-:Y:S01]  /*12270*/  FMUL.FTZ R29, R15.reuse, R26 ;  /* 0x0000001a0f1d7220 */ /* 0x040fe20000410000 */
[----:B------:R-:W-:Y:S01]  /*12280*/  FMUL.FTZ R31, R15, R25 ;  /* 0x000000190f1f7220 */ /* 0x000fe20000410000 */
[----:B------:R-:W-:-:S02]  /*12290*/  HADD2.F32 R5, -RZ, R5.H1_H1 ;  /* 0x30000005ff057230 */ /* 0x000fc40000004100 */
[----:B------:R-:W-:Y:S01]  /*122a0*/  FMUL.FTZ R28, R20, R27 ;  /* 0x0000001b141c7220 */ /* 0x000fe20000410000 */
[----:B------:R-:W-:Y:S02]  /*122b0*/  HADD2.F32 R15, -RZ, R56.H0_H0 ;  /* 0x20000038ff0f7230 */ /* 0x000fe40000004100 */
[C---:B------:R-:W-:Y:S01]  /*122c0*/  FFMA.FTZ R29, R12.reuse, R25, -R29 ;  /* 0x000000190c1d7223 */ /* 0x040fe2000001081d */
[----:B------:R-:W-:Y:S02]  /*122d0*/  HADD2.F32 R9, -RZ, R8.H0_H0 ;  /* 0x20000008ff097230 */ /* 0x000fe40000004100 */
[----:B------:R-:W-:Y:S01]  /*122e0*/  FFMA.FTZ R31, R12, R26, R31 ;  /* 0x0000001a0c1f7223 */ /* 0x000fe2000001001f */
[----:B------:R-:W-:Y:S02]  /*122f0*/  HADD2.F32 R0, -RZ, R4.H0_H0 ;  /* 0x20000004ff007230 */ /* 0x000fe40000004100 */
[-C--:B------:R-:W-:Y:S01]  /*12300*/  FMUL.FTZ R12, R20, R15.reuse ;  /* 0x0000000f140c7220 */ /* 0x080fe20000410000 */
[----:B------:R-:W-:Y:S01]  /*12310*/  FFMA.FTZ R28, R5, R15, -R28 ;  /* 0x0000000f051c7223 */ /* 0x000fe2000001081c */
[----:B------:R-:W-:Y:S01]  /*12320*/  FMUL.FTZ R15, R9, R70 ;  /* 0x00000046090f7220 */ /* 0x000fe20000410000 */
[----:B------:R-:W-:-:S02]  /*12330*/  HADD2.F32 R21, -RZ, R10.H0_H0 ;  /* 0x2000000aff157230 */ /* 0x000fc40000004100 */
        /* <DEDUP_REMOVED lines=8> */
[C---:B------:R-:W-:Y:S01]  /*123c0*/  FMUL.FTZ R0, R21.reuse, R20 ;  /* 0x0000001415007220 */ /* 0x040fe20000410000 */
[----:B------:R-:W-:Y:S02]  /*123d0*/  HADD2.F32 R71, -RZ, R71.H1_H1 ;  /* 0x30000047ff477230 */ /* 0x000fe40000004100 */
[----:B------:R-:W-:Y:S02]  /*123e0*/  HADD2.F32 R75, -RZ, R75.H1_H1 ;  /* 0x3000004bff4b7230 */ /* 0x000fe40000004100 */
[-C--:B------:R-:W-:Y:S01]  /*123f0*/  FMUL.FTZ R30, R21, R12.reuse ;  /* 0x0000000c151e7220 */ /* 0x080fe20000410000 */
[----:B------:R-:W-:Y:S02]  /*12400*/  HADD2.F32 R14, -RZ, R7.H0_H0 ;  /* 0x20000007ff0e7230 */ /* 0x000fe40000004100 */
[----:B------:R-:W-:Y:S01]  /*12410*/  FFMA.FTZ R25, R13, R12, -R0 ;  /* 0x0000000c0d197223 */ /* 0x000fe20000010800 */
[----:B------:R-:W-:Y:S01]  /*12420*/  FMUL.FTZ R5, R24, R71 ;  /* 0x0000004718057220 */ /* 0x000fe20000410000 */
[----:B------:R-:W-:-:S02]  /*12430*/  HADD2.F32 R11, -RZ, R11.H1_H1 ;  /* 0x3000000bff0b7230 */ /* 0x000fc40000004100 */
[-C--:B------:R-:W-:Y:S01]  /*12440*/  FMUL.FTZ R24, R24, R75.reuse ;  /* 0x0000004b18187220 */ /* 0x080fe20000410000 */
[----:B------:R-:W-:Y:S02]  /*12450*/  HADD2.F32 R12, -RZ, R32.H0_H0 ;  /* 0x20000020ff0c7230 */ /* 0x000fe40000004100 */
[----:B------:R-:W-:Y:S01]  /*12460*/  FFMA.FTZ R30, R13, R20, R30 ;  /* 0x000000140d1e7223 */ /* 0x000fe2000001001e */
[----:B------:R-:W-:Y:S02]  /*12470*/  HADD2.F32 R0, -RZ, R58.H0_H0 ;  /* 0x2000003aff007230 */ /* 0x000fe40000004100 */
[C---:B------:R-:W-:Y:S01]  /*12480*/  FFMA.FTZ R75, R14.reuse, R75, -R5 ;  /* 0x0000004b0e4b7223 */ /* 0x040fe20000010805 */
[----:B------:R-:W-:Y:S01]  /*12490*/  FFMA.FTZ R24, R14, R71, R24 ;  /* 0x000000470e187223 */ /* 0x000fe20000010018 */
[----:B------:R-:W-:Y:S02]  /*124a0*/  HADD2.F32 R7, -RZ, R7.H1_H1 ;  /* 0x30000007ff077230 */ /* 0x000fe40000004100 */
[C---:B------:R-:W-:Y:S01]  /*124b0*/  FMUL.FTZ R20, R11.reuse, R12 ;  /* 0x0000000c0b147220 */ /* 0x040fe20000410000 */
[----:B------:R-:W-:Y:S01]  /*124c0*/  FMUL.FTZ R14, R11, R0 ;  /* 0x000000000b0e7220 */ /* 0x000fe20000410000 */
[----:B------:R-:W-:-:S02]  /*124d0*/  HADD2.F32 R8, -RZ, R8.H1_H1 ;  /* 0x30000008ff087230 */ /* 0x000fc40000004100 */
[----:B------:R-:W-:Y:S02]  /*124e0*/  HADD2.F32 R10, -RZ, R10.H1_H1 ;  /* 0x3000000aff0a7230 */ /* 0x000fe40000004100 */
[C---:B------:R-:W-:Y:S01]  /*124f0*/  FFMA.FTZ R20, R7.reuse, R0, -R20 ;  /* 0x0000000007147223 */ /* 0x040fe20000010814 */
[----:B------:R-:W-:Y:S02]  /*12500*/  HADD2.F32 R11, -RZ, R34.H0_H0 ;  /* 0x20000022ff0b7230 */ /* 0x000fe40000004100 */
[----:B------:R-:W-:Y:S02]  /*12510*/  HADD2.F32 R13, -RZ, R33.H0_H0 ;  /* 0x20000021ff0d7230 */ /* 0x000fe40000004100 */
[----:B------:R-:W-:Y:S01]  /*12520*/  FFMA.FTZ R33, R7, R12, R14 ;  /* 0x0000000c07217223 */ /* 0x000fe2000001000e */
        /* <DEDUP_REMOVED lines=22> */
.L_x_4844:
[----:B------:R-:W-:Y:S05]  /*12690*/  BSYNC B0 ;  /* 0x0000000000007941 */ /* 0x000fea0003800000 */
.L_x_4822:
        /* <DEDUP_REMOVED lines=8> */
.L_x_4820:
[----:B0--3--:R-:W3:Y:S02]  /*12720*/  LDL R0, [R1+0x3c] ;  /* 0x00003c0001007983 */ /* 0x009ee40000100800 */
[----:B---3--:R-:W-:-:S13]  /*12730*/  R2UR UR4, R0 ;  /* 0x00000000000472ca */ /* 0x008fda00000e0000 */
[----:B------:R-:W-:-:S05]  /*12740*/  IMAD.U32 R0, RZ, RZ, UR4 ;  /* 0x00000004ff007e24 */ /* 0x000fca000f8e00ff */
[----:B------:R-:W-:-:S13]  /*12750*/  ISETP.NE.AND P0, PT, R0, 0x3, PT ;  /* 0x000000030000780c */ /* 0x000fda0003f05270 */
[----:B------:R-:W-:Y:S05]  /*12760*/  @!P0 BRA `(.L_x_4873) ;  /* 0x0000000000048947 */ /* 0x000fea0003800000 */
[----:B------:R-:W-:Y:S01]  /*12770*/  BPT.TRAP 0x1 ;  /* 0x000000040000795c */ /* 0x000fe20000300000 */
.L_x_4873:
[----:B--2-4-:R-:W-:Y:S01]  /*12780*/  IMAD R4, R17, 0x8, R2 ;  /* 0x0000000811047824 */ /* 0x014fe200078e0202 */
[----:B-1----:R-:W-:-:S04]  /*12790*/  SHF.L.U32 R3, R19, 0x1f, RZ ;  /* 0x0000001f13037819 */ /* 0x002fc800000006ff */
[----:B------:R0:W1:Y:S01]  /*127a0*/  SYNCS.PHASECHK.TRANS64.TRYWAIT P2, [R4+URZ+0x30830], R3 ;  /* 0x03083003040075a7 */ /* 0x000062000804017f */
[----:B------:R-:W-:Y:S05]  /*127b0*/  @!P0 BRA `(.L_x_4874) ;  /* 0x0000000000048947 */ /* 0x000fea0003800000 */
[----:B------:R-:W-:Y:S01]  /*127c0*/  BPT.TRAP 0x1 ;  /* 0x000000040000795c */ /* 0x000fe20000300000 */
.L_x_4874:
[----:B------:R-:W2:Y:S02]  /*127d0*/  S2R R0, SR_TID.X ;  /* 0x0000000000007919 */ /* 0x000ea40000002100 */
[----:B--2---:R-:W-:-:S04]  /*127e0*/  LOP3.LUT R0, R0, 0x7f, RZ, 0xc0, !PT ;  /* 0x0000007f00007812 */ /* 0x004fc800078ec0ff */
[----:B------:R-:W-:Y:S01]  /*127f0*/  ISETP.NE.AND P1, PT, R0, RZ, PT ;  /* 0x000000ff0000720c */ /* 0x000fe20003f25270 */
[----:B-1----:R-:W-:-:S12]  /*12800*/  @P2 BRA `(.L_x_4875) ;  /* 0x0000000000082947 */ /* 0x002fd80003800000 */
[----:B------:R-:W1:Y:S02]  /*12810*/  SYNCS.PHASECHK.TRANS64.TRYWAIT P2, [R4+URZ+0x30830], R3 ;  /* 0x03083003040075a7 */ /* 0x000e64000804017f */
[----:B-1----:R-:W-:Y:S05]  /*12820*/  @!P2 BRA `(.L_x_4876) ;  /* 0x000001c00050a947 */ /* 0x002fea0003800000 */
.L_x_4875:
[----:B------:R-:W-:Y:S05]  /*12830*/  WARPSYNC.ALL ;  /* 0x0000000000007948 */ /* 0x000fea0003800000 */
[----:B------:R-:W-:Y:S01]  /*12840*/  IADD3 R0, R2, 0x1e400, RZ ;  /* 0x0001e40002007810 */ /* 0x000fe20007ffe0ff */
[----:B------:R-:W-:Y:S01]  /*12850*/  IMAD.MOV.U32 R7, RZ, RZ, 0x40000040 ;  /* 0x40000040ff077424 */ /* 0x000fe200078e00ff */
[----:B------:R-:W-:Y:S01]  /*12860*/  R2UR UR52, R68 ;  /* 0x00000000443472ca */ /* 0x000fe200000e0000 */
[----:B------:R-:W-:Y:S01]  /*12870*/  UMOV UR53, 0x40000040 ;  /* 0x4000004000357882 */ /* 0x000fe20000000000 */
[----:B------:R-:W-:Y:S01]  /*12880*/  SHF.R.U32.HI R0, RZ, 0x4, R0 ;  /* 0x00000004ff007819 */ /* 0x000fe20000011600 */
[----:B-----5:R-:W-:Y:S01]  /*12890*/  WARPGROUP.ARRIVE ;  /* 0x00000000000079c5 */ /* 0x020fe20000000000 */
[----:B------:R-:W-:Y:S01]  /*128a0*/  R2UR UR55, R7 ;  /* 0x00000000073772ca */ /* 0x000fe200000e0000 */
[----:B------:R-:W-:Y:S01]  /*128b0*/  IMAD.MOV.U32 R11, RZ, RZ, 0x40000040 ;  /* 0x40000040ff0b7424 */ /* 0x000fe200078e00ff */
[----:B------:R-:W-:Y:S01]  /*128c0*/  LOP3.LUT R0, R0, 0x3fff, RZ, 0xc0, !PT ;  /* 0x00003fff00007812 */ /* 0x000fe200078ec0ff */
[----:B------:R-:W-:Y:S01]  /*128d0*/  UMOV UR49, 0x40000040 ;  /* 0x4000004000317882 */ /* 0x000fe20000000000 */
[----:B------:R-:W-:Y:S01]  /*128e0*/  UMOV UR9, 0x40000040 ;  /* 0x4000004000097882 */ /* 0x000fe20000000000 */
[----:B------:R-:W-:Y:S01]  /*128f0*/  UMOV UR57, 0x40000040 ;  /* 0x4000004000397882 */ /* 0x000fe20000000000 */
[----:B------:R-:W-:Y:S01]  /*12900*/  LOP3.LUT R8, R0, 0x10000, RZ, 0xfc, !PT ;  /* 0x0001000000087812 */ /* 0x000fe200078efcff */
[----:B------:R-:W-:Y:S01]  /*12910*/  IMAD.U32 R13, RZ, RZ, UR9 ;  /* 0x00000009ff0d7e24 */ /* 0x000fe2000f8e00ff */
[----:B------:R-:W-:Y:S01]  /*12920*/  R2UR UR51, R11 ;  /* 0x000000000b3372ca */ /* 0x000fe200000e0000 */
[----:B------:R-:W-:Y:S01]  /*12930*/  ULOP3.LUT UR52, UR52, 0x10000, URZ, 0xfc, !UPT ;  /* 0x0001000034347892 */ /* 0x000fe2000f8efc3f */
[----:B------:R-:W-:Y:S01]  /*12940*/  IMAD.MOV.U32 R11, RZ, RZ, 0x40000040 ;  /* 0x40000040ff0b7424 */ /* 0x000fe200078e00ff */
[----:B------:R-:W-:Y:S01]  /*12950*/  UMOV UR41, 0x40000040 ;  /* 0x4000004000297882 */ /* 0x000fe20000000000 */
[----:B------:R-:W-:Y:S01]  /*12960*/  IMAD R6, R17, 0x900, R8 ;  /* 0x0000090011067824 */ /* 0x000fe200078e0208 */
[----:B------:R-:W-:Y:S01]  /*12970*/  UIADD3 UR48, UR52, 0x2, URZ ;  /* 0x0000000234307890 */ /* 0x000fe2000fffe03f */
[----:B------:R-:W-:Y:S01]  /*12980*/  IMAD.MOV.U32 R7, RZ, RZ, 0x40000040 ;  /* 0x40000040ff077424 */ /* 0x000fe200078e00ff */
[----:B------:R-:W-:Y:S01]  /*12990*/  R2UR UR11, R11 ;  /* 0x000000000b0b72ca */ /* 0x000fe200000e0000 */
[C---:B------:R-:W-:Y:S01]  /*129a0*/  VIADD R10, R6.reuse, 0x2 ;  /* 0x00000002060a7836 */ /* 0x040fe20000000000 */
[----:B------:R-:W-:Y:S01]  /*129b0*/  R2UR UR54, R6 ;  /* 0x00000000063672ca */ /* 0x000fe200000e0000 */
[----:B------:R-:W-:Y:S01]  /*129c0*/  UIADD3 UR4, UR52, 0x4, URZ ;  /* 0x0000000434047890 */ /* 0x000fe2000fffe03f */
[----:B------:R-:W-:Y:S01]  /*129d0*/  IMAD.MOV.U32 R11, RZ, RZ, 0x40000040 ;  /* 0x40000040ff0b7424 */ /* 0x000fe200078e00ff */
[----:B------:R-:W-:Y:S01]  /*129e0*/  UIADD3 UR56, UR52, 0x802, URZ ;  /* 0x0000080234387890 */ /* 0x000fe2000fffe03f */
[----:B------:R-:W-:Y:S01]  /*129f0*/  R2UR UR50, R10 ;  /* 0x000000000a3272ca */ /* 0x000fe200000e0000 */
[----:B------:R-:W-:Y:S01]  /*12a00*/  VIADD R10, R6, 0x4 ;  /* 0x00000004060a7836 */ /* 0x000fe20000000000 */
[----:B------:R-:W-:Y:S01]  /*12a10*/  UIADD3 UR40, UR52, 0x804, URZ ;  /* 0x0000080434287890 */ /* 0x000fe2000fffe03f */
[----:B------:R-:W-:Y:S01]  /*12a20*/  R2UR UR39, R7 ;  /* 0x00000000072772ca */ /* 0x000fe200000e0000 */
[----:B------:R-:W-:Y:S01]  /*12a30*/  UMOV UR8, UR4 ;  /* 0x0000000400087c82 */ /* 0x000fe20008000000 */
[----:B------:R-:W-:Y:S01]  /*12a40*/  UIADD3 UR4, UR52, 0x6, URZ ;  /* 0x0000000634047890 */ /* 0x000fe2000fffe03f */
[----:B------:R-:W-:Y:S01]  /*12a50*/  R2UR UR10, R10 ;  /* 0x000000000a0a72ca */ /* 0x000fe200000e0000 */
[----:B------:R-:W-:Y:S01]  /*12a60*/  IMAD.U32 R12, RZ, RZ, UR8 ;  /* 0x00000008ff0c7e24 */ /* 0x000fe2000f8e00ff */
[----:B------:R-:W-:Y:S01]  /*12a70*/  IADD3 R10, R6, 0x6, RZ ;  /* 0x00000006060a7810 */ /* 0x000fe20007ffe0ff */
[----:B------:R-:W-:Y:S01]  /*12a80*/  HGMMA.64x96x16.F32 R24, gdesc[UR52], RZ, !UPT, gsb0 ;  /* 0x01600000341879f0 */ /* 0x000fe2000c0008ff */
[----:B------:R-:W-:Y:S01]  /*12a90*/  UIADD3 UR36, UR52, 0x806, URZ ;  /* 0x0000080634247890 */ /* 0x000fe2000fffe03f */
[----:B------:R-:W2:Y:S01]  /*12aa0*/  LDC R96, c[0x0][0x448] ;  /* 0x00011200ff607b82 */ /* 0x000ea20000000800 */
[----:B------:R3:W-:Y:S01]  /*12ab0*/  STL.64 [R1+0x30], R12 ;  /* 0x0000300c01007387 */ /* 0x0007e20000100a00 */
[----:B------:R-:W-:Y:S01]  /*12ac0*/  UMOV UR37, 0x40000040 ;  /* 0x4000004000257882 */ /* 0x000fe20000000000 */
[----:B------:R-:W-:Y:S01]  /*12ad0*/  IMAD.IADD R5, R213, 0x1, R211 ;  /* 0x00000001d5057824 */ /* 0x000fe200078e02d3 */
[----:B01----:R-:W-:-:S02]  /*12ae0*/  @!P1 IADD3 R4, R4, 0x30840, RZ ;  /* 0x0003084004049810 */ /* 0x003fc40007ffe0ff */
[----:B------:R-:W-:Y:S02]  /*12af0*/  LOP3.LUT R18, R18, 0xffdfffff, RZ, 0xc0, !PT ;  /* 0xffdfffff12127812 */ /* 0x000fe400078ec0ff */
[----:B------:R-:W-:Y:S02]  /*12b00*/  @!P1 PRMT R4, RZ, 0x654, R4 ;  /* 0x00000654ff049816 */ /* 0x000fe40000000004 */
[----:B--2---:R-:W-:-:S13]  /*12b10*/  ISETP.NE.AND P2, PT, R96, 0x1, PT ;  /* 0x000000016000780c */ /* 0x004fda0003f45270 */
[----:B------:R-:W-:-:S04]  /*12b20*/  @P2 LOP3.LUT R18, R18, 0x200000, RZ, 0xfc, !PT ;  /* 0x0020000012122812 */ /* 0x000fc800078efcff */
[----:B------:R-:W-:Y:S01]  /*12b30*/  LOP3.LUT R18, R18, 0xffefffff, RZ, 0xc0, !PT ;  /* 0xffefffff12127812 */ /* 0x000fe200078ec0ff */
[----:B------:R-:W-:Y:S02]  /*12b40*/  WARPGROUP.DEPBAR.LE gsb0, 0x0 ;  /* 0x00008000000079c5 */ /* 0x000fe40000010000 */
[----:B------:R-:W-:-:S06]  /*12b50*/  WARPGROUP.ARRIVE ;  /* 0x00000000000079c5 */ /* 0x000fcc0000000000 */
[----:B------:R-:W-:Y:S03]  /*12b60*/  HGMMA.64x96x16.F32 R24, gdesc[UR48], R24, gsb0 ;  /* 0x01600000301879f0 */ /* 0x000fe60008000818 */
[----:B------:R-:W-:Y:S02]  /*12b70*/  WARPGROUP.DEPBAR.LE gsb0, 0x0 ;  /* 0x00008000000079c5 */ /* 0x000fe40000010000 */
[----:B------:R-:W-:-:S06]  /*12b80*/  WARPGROUP.ARRIVE ;  /* 0x00000000000079c5 */ /* 0x000fcc0000000000 */
[----:B------:R-:W-:Y:S01]  /*12b90*/  HGMMA.64x96x16.F32 R24, gdesc[UR8], R24, gsb0 ;  /* 0x01600000081879f0 */ /* 0x000fe20008000818 */
[----:B------:R-:W-:Y:S01]  /*12ba0*/  R2UR UR10, R10 ;  /* 0x000000000a0a72ca */ /* 0x000fe200000e0000 */
[----:B------:R-:W-:Y:S01]  /*12bb0*/  UMOV UR8, UR4 ;  /* 0x0000000400087c82 */ /* 0x000fe20008000000 */
[----:B------:R-:W-:Y:S01]  /*12bc0*/  R2UR UR11, R11 ;  /* 0x000000000b0b72ca */ /* 0x000fe200000e0000 */
[----:B------:R-:W-:Y:S01]  /*12bd0*/  UMOV UR9, 0x40000040 ;  /* 0x4000004000097882 */ /* 0x000fe20000000000 */
[----:B------:R-:W-:Y:S01]  /*12be0*/  VIADD R10, R6, 0x300 ;  /* 0x00000300060a7836 */ /* 0x000fe20000000000 */
[----:B------:R-:W-:Y:S01]  /*12bf0*/  UIADD3 UR4, UR52, 0x400, URZ ;  /* 0x0000040034047890 */ /* 0x000fe2000fffe03f */
[----:B------:R-:W-:Y:S02]  /*12c00*/  IMAD.MOV.U32 R11, RZ, RZ, 0x40000040 ;  /* 0x40000040ff0b7424 */ /* 0x000fe400078e00ff */
[----:B---3--:R-:W-:Y:S02]  /*12c10*/  IMAD.U32 R12, RZ, RZ, UR8 ;  /* 0x00000008ff0c7e24 */ /* 0x008fe4000f8e00ff */
[----:B------:R-:W-:-:S05]  /*12c20*/  IMAD.U32 R13, RZ, RZ, UR9 ;  /* 0x00000009ff0d7e24 */ /* 0x000fca000f8e00ff */
[----:B------:R0:W-:Y:S01]  /*12c30*/  STL.64 [R1+0x28], R12 ;  /* 0x0000280c01007387 */ /* 0x0001e20000100a00 */
[----:B------:R-:W-:Y:S02]  /*12c40*/  WARPGROUP.DEPBAR.LE gsb0, 0x0 ;  /* 0x00008000000079c5 */ /* 0x000fe40000010000 */
[----:B------:R-:W-:-:S06]  /*12c50*/  WARPGROUP.ARRIVE ;  /* 0x00000000000079c5 */ /* 0x000fcc0000000000 */
[----:B------:R-:W-:Y:S01]  /*12c60*/  HGMMA.64x96x16.F32 R24, gdesc[UR8], R24, gsb0 ;  /* 0x01600000081879f0 */ /* 0x000fe20008000818 */
[----:B------:R-:W-:Y:S01]  /*12c70*/  R2UR UR10, R10 ;  /* 0x000000000a0a72ca */ /* 0x000fe200000e0000 */
[----:B------:R-:W-:Y:S01]  /*12c80*/  UMOV UR8, UR4 ;  /* 0x0000000400087c82 */ /* 0x000fe20008000000 */
[----:B------:R-:W-:Y:S01]  /*12c90*/  R2UR UR11, R11 ;  /* 0x000000000b0b72ca */ /* 0x000fe200000e0000 */
[----:B------:R-:W-:Y:S01]  /*12ca0*/  UMOV UR9, 0x40000040 ;  /* 0x4000004000097882 */ /* 0x000fe20000000000 */
[----:B------:R-:W-:Y:S01]  /*12cb0*/  IMAD.MOV.U32 R11, RZ, RZ, 0x40000040 ;  /* 0x40000040ff0b7424 */ /* 0x000fe200078e00ff */
[----:B------:R-:W-:Y:S01]  /*12cc0*/  IADD3 R10, R6, 0x302, RZ ;  /* 0x00000302060a7810 */ /* 0x000fe20007ffe0ff */
[----:B------:R-:W-:Y:S01]  /*12cd0*/  UIADD3 UR4, UR52, 0x402, URZ ;  /* 0x0000040234047890 */ /* 0x000fe2000fffe03f */
[----:B0-----:R-:W-:Y:S02]  /*12ce0*/  IMAD.U32 R12, RZ, RZ, UR8 ;  /* 0x00000008ff0c7e24 */ /* 0x001fe4000f8e00ff */
        /* <DEDUP_REMOVED lines=50> */
[----:B------:R-:W-:Y:S01]  /*13010*/  ULDC UR4, c[0x0][0x9d8] ;  /* 0x0002760000047ab9 */ /* 0x000fe20000000800 */
[----:B0-----:R-:W-:Y:S02]  /*13020*/  IMAD.U32 R12, RZ, RZ, UR8 ;  /* 0x00000008ff0c7e24 */ /* 0x001fe4000f8e00ff */
[----:B------:R-:W-:Y:S01]  /*13030*/  R2UR UR58, R10 ;  /* 0x000000000a3a72ca */ /* 0x000fe200000e0000 */
[----:B------:R-:W-:Y:S01]  /*13040*/  VIADD R10, R6, 0x604 ;  /* 0x00000604060a7836 */ /* 0x000fe20000000000 */
[----:B------:R-:W-:Y:S01]  /*13050*/  R2UR UR59, R11 ;  /* 0x000000000b3b72ca */ /* 0x000fe200000e0000 */
[----:B------:R-:W-:-:S02]  /*13060*/  IMAD.MOV.U32 R11, RZ, RZ, 0x40000040 ;  /* 0x40000040ff0b7424 */ /* 0x000fc400078e00ff */
[----:B------:R-:W-:Y:S01]  /*13070*/  VIADD R6, R6, 0x606 ;  /* 0x0000060606067836 */ /* 0x000fe20000000000 */
[----:B------:R-:W-:Y:S01]  /*13080*/  R2UR UR42, R10 ;  /* 0x000000000a2a72ca */ /* 0x000fe200000e0000 */
[----:B------:R-:W-:Y:S01]  /*13090*/  IMAD.U32 R13, RZ, RZ, UR9 ;  /* 0x00000009ff0d7e24 */ /* 0x000fe2000f8e00ff */
[----:B------:R-:W-:Y:S01]  /*130a0*/  R2UR UR43, R11 ;  /* 0x000000000b2b72ca */ /* 0x000fe200000e0000 */
[----:B------:R-:W0:Y:S01]  /*130b0*/  @P2 LDC R10, c[0x0][0x44c] ;  /* 0x00011300ff0a2b82 */ /* 0x000e220000000800 */
[----:B------:R-:W-:Y:S02]  /*130c0*/  R2UR UR38, R6 ;  /* 0x00000000062672ca */ /* 0x000fe400000e0000 */
[----:B------:R1:W-:Y:S05]  /*130d0*/  STL.64 [R1], R12 ;  /* 0x0000000c01007387 */ /* 0x0003ea0000100a00 */
[----:B------:R-:W2:Y:S01]  /*130e0*/  @P2 LDC R11, c[0x0][0x450] ;  /* 0x00011400ff0b2b82 */ /* 0x000ea20000000800 */
[----:B0-----:R-:W-:Y:S01]  /*130f0*/  @P2 IMAD.HI.U32 R10, R5, R10, RZ ;  /* 0x0000000a050a2227 */ /* 0x001fe200078e00ff */
        /* <DEDUP_REMOVED lines=16> */
[----:B------:R-:W-:Y:S01]  /*13200*/  FMUL.FTZ R29, R50, UR4 ;  /* 0x00000004321d7c20 */ /* 0x000fe20008410000 */
[----:B------:R-:W-:Y:S01]  /*13210*/  IMAD.MOV.U32 R50, RZ, RZ, R5 ;  /* 0x000000ffff327224 */ /* 0x000fe200078e0005 */
[----:B--2---:R-:W-:Y:S01]  /*13220*/  @P2 SHF.R.U32.HI R50, RZ, R11, R10 ;  /* 0x0000000bff322219 */ /* 0x004fe2000001160a */
[----:B------:R-:W-:Y:S01]  /*13230*/  FMUL.FTZ R21, R43, UR4 ;  /* 0x000000042b157c20 */ /* 0x000fe20008410000 */
[----:B------:R-:W0:Y:S01]  /*13240*/  LDC.64 R10, c[0x0][0x9e0] ;  /* 0x00027800ff0a7b82 */ /* 0x000e220000000a00 */
[----:B------:R-:W-:Y:S01]  /*13250*/  FMUL.FTZ R6, R24, UR4 ;  /* 0x0000000418067c20 */ /* 0x000fe20008410000 */
[----:B------:R-:W-:Y:S01]  /*13260*/  FMUL.FTZ R0, R26, UR4 ;  /* 0x000000041a007c20 */ /* 0x000fe20008410000 */
[----:B------:R-:W-:Y:S01]  /*13270*/  FMUL.FTZ R9, R31, UR4 ;  /* 0x000000041f097c20 */ /* 0x000fe20008410000 */
[----:B-1----:R-:W-:Y:S01]  /*13280*/  FMUL.FTZ R13, R35, UR4 ;  /* 0x00000004230d7c20 */ /* 0x002fe20008410000 */
        /* <DEDUP_REMOVED lines=43> */
[----:B------:R-:W-:Y:S01]  /*13540*/  IMAD.MOV.U32 R5, RZ, RZ, -0x60 ;  /* 0xffffffa0ff057424 */ /* 0x000fe200078e00ff */
[----:B0-----:R-:W-:Y:S01]  /*13550*/  ISETP.GE.AND P2, PT, R11, 0x1, PT ;  /* 0x000000010b00780c */ /* 0x001fe20003f46270 */
[----:B------:R-:W0:Y:S02]  /*13560*/  MUFU.TANH R6, R6 ;  /* 0x0000000600067308 */ /* 0x000e240000002400 */
[----:B------:R-:W-:-:S02]  /*13570*/  IMAD R5, R72, R5, 0x61 ;  /* 0x0000006148057424 */ /* 0x000fc400078e0205 */
[----:B-1----:R-:W-:Y:S02]  /*13580*/  IMAD R4, R72, -0x60, R196 ;  /* 0xffffffa048047824 */ /* 0x002fe400078e02c4 */
[----:B------:R-:W-:Y:S01]  /*13590*/  VIADD R76, R5, 0xffffffff ;  /* 0xffffffff054c7836 */ /* 0x000fe20000000000 */
[----:B------:R-:W-:Y:S01]  /*135a0*/  IADD3 R52, R196, R5, -R199 ;  /* 0x00000005c4347210 */ /* 0x000fe20007ffe8c7 */
[----:B------:R-:W1:Y:S01]  /*135b0*/  MUFU.TANH R24, R24 ;  /* 0x0000001800187308 */ /* 0x000e620000002400 */
[----:B------:R-:W-:Y:S01]  /*135c0*/  IADD3 R66, -R199, 0x60, R4 ;  /* 0x00000060c7427810 */ /* 0x000fe20007ffe104 */
[----:B------:R-:W-:Y:S02]  /*135d0*/  IMAD.U32 R4, RZ, RZ, UR5 ;  /* 0x00000005ff047e24 */ /* 0x000fe4000f8e00ff */
[----:B------:R-:W-:Y:S01]  /*135e0*/  IMAD.IADD R49, R52, 0x1, -R195 ;  /* 0x0000000134317824 */ /* 0x000fe200078e0ac3 */
[----:B------:R-:W-:Y:S01]  /*135f0*/  @P2 LOP3.LUT R18, R18, 0x100000, RZ, 0xfc, !PT ;  /* 0x0010000012122812 */ /* 0x000fe200078efcff */
[----:B------:R-:W-:Y:S01]  /*13600*/  IMAD.IADD R78, R76, 0x1, -R199 ;  /* 0x000000014c4e7824 */ /* 0x000fe200078e0ac7 */
[----:B------:R3:W-:Y:S01]  /*13610*/  STL [R1+0x38], R4 ;  /* 0x0000380401007387 */ /* 0x0007e20000100800 */
[----:B------:R-:W4:Y:S01]  /*13620*/  MUFU.TANH R0, R0 ;  /* 0x0000000000007308 */ /* 0x000f220000002400 */
[----:B------:R-:W-:-:S02]  /*13630*/  VIADD R70, R49, UR5 ;  /* 0x0000000531467c36 */ /* 0x000fc40008000000 */
[----:B------:R-:W-:-:S03]  /*13640*/  IMAD.IADD R71, R49, 0x1, R10 ;  /* 0x0000000131477824 */ /* 0x000fc600078e020a */
[----:B--2---:R-:W-:Y:S02]  /*13650*/  IADD3 R54, R70, R55, RZ ;  /* 0x0000003746367210 */ /* 0x004fe40007ffe0ff */
        /* <DEDUP_REMOVED lines=58> */
.L_x_4879:
[----:B------:R-:W-:-:S13]  /*13a00*/  ISETP.NE.AND P2, PT, R11, 0x1, PT ;  /* 0x000000010b00780c */ /* 0x000fda0003f45270 */
[----:B------:R-:W1:Y:S02]  /*13a10*/  @P2 LDC.64 R4, c[0x0][0x9e8] ;  /* 0x00027a00ff042b82 */ /* 0x000e640000000a00 */
[----:B-1----:R-:W-:-:S05]  /*13a20*/  @P2 IMAD.HI.U32 R4, R49, R4, RZ ;  /* 0x0000000431042227 */ /* 0x002fca00078e00ff */
[----:B------:R-:W-:-:S07]  /*13a30*/  @P2 SHF.R.U32.HI R49, RZ, R5, R4 ;  /* 0x00000005ff312219 */ /* 0x000fce0000011604 */
.L_x_4880:
[----:B------:R-:W-:Y:S05]  /*13a40*/  BSYNC B0 ;  /* 0x0000000000007941 */ /* 0x000fea0003800000 */
.L_x_4878:
[----:B------:R-:W-:-:S05]  /*13a50*/  IMAD R49, R49, R11, R78 ;  /* 0x0000000b31317224 */ /* 0x000fca00078e024e */
[----:B------:R-:W-:Y:S02]  /*13a60*/  VIMNMX R54, R54, R49, !PT ;  /* 0x0000003136367248 */ /* 0x000fe40007fe0100 */
[----:B------:R-:W-:-:S07]  /*13a70*/  VIADDMNMX R52, R49, R11, R52, PT ;  /* 0x0000000b31347246 */ /* 0x000fce0003800134 */
.L_x_4877:
[C---:B------:R-:W-:Y:S01]  /*13a80*/  ISETP.GE.AND P2, PT, R76.reuse, 0x2, PT ;  /* 0x000000024c00780c */ /* 0x040fe20003f46270 */
[----:B------:R-:W1:Y:S01]  /*13a90*/  SHFL.IDX PT, R5, R50, 0x1, 0x1c1f ;  /* 0x003c1f0032057f89 */ /* 0x000e6200000e0000 */
[----:B------:R-:W-:Y:S02]  /*13aa0*/  ISETP.GE.AND P6, PT, R76, 0x9, PT ;  /* 0x000000094c00780c */ /* 0x000fe40003fc6270 */
[----:B------:R-:W-:Y:S02]  /*13ab0*/  ISETP.GT.AND P3, PT, R54, 0x1, !P2 ;  /* 0x000000013600780c */ /* 0x000fe40005764270 */
[----:B------:R-:W-:Y:S02]  /*13ac0*/  ISETP.GE.AND P4, PT, R76, 0xa, PT ;  /* 0x0000000a4c00780c */ /* 0x000fe40003f86270 */
[----:B------:R-:W-:Y:S02]  /*13ad0*/  ISETP.LT.OR P3, PT, R52, 0x2, P3 ;  /* 0x000000023400780c */ /* 0x000fe40001f61670 */
[----:B------:R-:W-:-:S02]  /*13ae0*/  P2R R75, PR, RZ, 0x10 ;  /* 0x00000010ff4b7803 */ /* 0x000fc40000000000 */
[----:B------:R-:W-:Y:S02]  /*13af0*/  FSEL R101, R24, -INF , !P3 ;  /* 0xff80000018657808 */ /* 0x000fe40005800000 */
[----:B------:R-:W-:-:S04]  /*13b00*/  ISETP.GT.AND P3, PT, R54, 0x8, !P6 ;  /* 0x000000083600780c */ /* 0x000fc80007764270 */
[----:B------:R-:W-:-:S04]  /*13b10*/  ISETP.LT.OR P3, PT, R52, 0x9, P3 ;  /* 0x000000093400780c */ /* 0x000fc80001f61670 */
[----:B0-----:R-:W-:Y:S02]  /*13b20*/  FSEL R97, R27, -INF , !P3 ;  /* 0xff8000001b617808 */ /* 0x001fe40005800000 */
[----:B------:R-:W-:Y:S02]  /*13b30*/  ISETP.GT.AND P3, PT, R54, 0x9, !P4 ;  /* 0x000000093600780c */ /* 0x000fe40006764270 */
[----:B------:R-:W-:Y:S02]  /*13b40*/  ISETP.GE.AND P4, PT, R76, 0x11, PT ;  /* 0x000000114c00780c */ /* 0x000fe40003f86270 */
[----:B------:R-:W-:Y:S02]  /*13b50*/  ISETP.LT.OR P3, PT, R52, 0xa, P3 ;  /* 0x0000000a3400780c */ /* 0x000fe40001f61670 */
[----:B------:R-:W-:Y:S02]  /*13b60*/  P2R R80, PR, RZ, 0x10 ;  /* 0x00000010ff507803 */ /* 0x000fe40000000000 */
[----:B------:R-:W-:Y:S01]  /*13b70*/  FSEL R95, R28, -INF , !P3 ;  /* 0xff8000001c5f7808 */ /* 0x000fe20005800000 */
[----:B-1----:R-:W-:Y:S01]  /*13b80*/  IMAD.IADD R28, R70, 0x1, R5 ;  /* 0x00000001461c7824 */ /* 0x002fe200078e0205 */
[----:B------:R-:W-:-:S02]  /*13b90*/  ISETP.GT.AND P3, PT, R54, 0x10, !P4 ;  /* 0x000000103600780c */ /* 0x000fc40006764270 */
[----:B------:R-:W-:Y:S02]  /*13ba0*/  ISETP.GE.AND P4, PT, R76, 0x12, PT ;  /* 0x000000124c00780c */ /* 0x000fe40003f86270 */
[----:B------:R-:W-:Y:S02]  /*13bb0*/  ISETP.LT.OR P3, PT, R52, 0x11, P3 ;  /* 0x000000113400780c */ /* 0x000fe40001f61670 */
[----:B------:R-:W-:Y:S02]  /*13bc0*/  P2R R81, PR, RZ, 0x10 ;  /* 0x00000010ff517803 */ /* 0x000fe40000000000 */
[----:B------:R-:W-:Y:S02]  /*13bd0*/  FSEL R93, R31, -INF , !P3 ;  /* 0xff8000001f5d7808 */ /* 0x000fe40005800000 */
[----:B------:R-:W-:Y:S02]  /*13be0*/  ISETP.GT.AND P3, PT, R54, 0x11, !P4 ;  /* 0x000000113600780c */ /* 0x000fe40006764270 */
[----:B------:R-:W-:-:S02]  /*13bf0*/  ISETP.GE.AND P4, PT, R76, 0x19, PT ;  /* 0x000000194c00780c */ /* 0x000fc40003f86270 */
[----:B------:R-:W-:Y:S02]  /*13c00*/  ISETP.LT.OR P3, PT, R52, 0x12, P3 ;  /* 0x000000123400780c */ /* 0x000fe40001f61670 */
[----:B------:R-:W-:Y:S02]  /*13c10*/  P2R R82, PR, RZ, 0x10 ;  /* 0x00000010ff527803 */ /* 0x000fe40000000000 */
[----:B------:R-:W-:Y:S02]  /*13c20*/  FSEL R91, R32, -INF , !P3 ;  /* 0xff800000205b7808 */ /* 0x000fe40005800000 */
[----:B------:R-:W-:Y:S02]  /*13c30*/  ISETP.GT.AND P3, PT, R54, 0x18, !P4 ;  /* 0x000000183600780c */ /* 0x000fe40006764270 */
[----:B------:R-:W-:Y:S02]  /*13c40*/  ISETP.GE.AND P4, PT, R76, 0x1a, PT ;  /* 0x0000001a4c00780c */ /* 0x000fe40003f86270 */
[----:B------:R-:W-:-:S02]  /*13c50*/  ISETP.LT.OR P3, PT, R52, 0x19, P3 ;  /* 0x000000193400780c */ /* 0x000fc40001f61670 */
[----:B------:R-:W-:Y:S02]  /*13c60*/  P2R R77, PR, RZ, 0x10 ;  /* 0x00000010ff4d7803 */ /* 0x000fe40000000000 */
[----:B------:R-:W-:Y:S02]  /*13c70*/  FSEL R87, R35, -INF , !P3 ;  /* 0xff80000023577808 */ /* 0x000fe40005800000 */
[----:B------:R-:W-:Y:S02]  /*13c80*/  ISETP.GT.AND P3, PT, R54, 0x19, !P4 ;  /* 0x000000193600780c */ /* 0x000fe40006764270 */
[----:B------:R-:W-:Y:S02]  /*13c90*/  ISETP.GE.AND P4, PT, R76, 0x21, PT ;  /* 0x000000214c00780c */ /* 0x000fe40003f86270 */
[----:B------:R-:W-:Y:S02]  /*13ca0*/  ISETP.LT.OR P3, PT, R52, 0x1a, P3 ;  /* 0x0000001a3400780c */ /* 0x000fe40001f61670 */
[----:B------:R-:W-:-:S02]  /*13cb0*/  P2R R79, PR, RZ, 0x10 ;  /* 0x00000010ff4f7803 */ /* 0x000fc40000000000 */
[----:B------:R-:W-:Y:S02]  /*13cc0*/  FSEL R69, R36, -INF , !P3 ;  /* 0xff80000024457808 */ /* 0x000fe40005800000 */
[----:B------:R-:W-:Y:S02]  /*13cd0*/  ISETP.GT.AND P3, PT, R54, 0x20, !P4 ;  /* 0x000000203600780c */ /* 0x000fe40006764270 */
[----:B------:R-:W-:Y:S02]  /*13ce0*/  ISETP.GE.AND P4, PT, R76, 0x22, PT ;  /* 0x000000224c00780c */ /* 0x000fe40003f86270 */
[----:B------:R-:W-:Y:S02]  /*13cf0*/  ISETP.LT.OR P3, PT, R52, 0x21, P3 ;  /* 0x000000213400780c */ /* 0x000fe40001f61670 */
[----:B------:R-:W-:Y:S02]  /*13d00*/  P2R R83, PR, RZ, 0x10 ;  /* 0x00000010ff537803 */ /* 0x000fe40000000000 */
[----:B------:R-:W-:-:S02]  /*13d10*/  FSEL R67, R73, -INF , !P3 ;  /* 0xff80000049437808 */ /* 0x000fc40005800000 */
[----:B------:R-:W-:Y:S02]  /*13d20*/  ISETP.GT.AND P3, PT, R54, 0x21, !P4 ;  /* 0x000000213600780c */ /* 0x000fe40006764270 */
[----:B------:R-:W-:Y:S02]  /*13d30*/  ISETP.GE.AND P4, PT, R76, 0x29, PT ;  /* 0x000000294c00780c */ /* 0x000fe40003f86270 */
[----:B------:R-:W-:Y:S02]  /*13d40*/  ISETP.LT.OR P3, PT, R52, 0x22, P3 ;  /* 0x000000223400780c */ /* 0x000fe40001f61670 */
[----:B------:R-:W-:Y:S02]  /*13d50*/  VIADDMNMX R24, R5, R71, R66, PT ;  /* 0x0000004705187246 */ /* 0x000fe40003800142 */
        /* <DEDUP_REMOVED lines=73> */
[----:B------:R-:W-:-:S13]  /*141f0*/  ISETP.GE.AND P5, PT, R11, 0x1, PT ;  /* 0x000000010b00780c */ /* 0x000fda0003fa6270 */
[----:B------:R-:W-:Y:S05]  /*14200*/  @!P5 BRA `(.L_x_4881) ;  /* 0x00000000004cd947 */ /* 0x000fea0003800000 */
        /* <DEDUP_REMOVED lines=11> */
.L_x_4883:
[----:B------:R-:W-:-:S13]  /*142c0*/  ISETP.NE.AND P5, PT, R11, 0x1, PT ;  /* 0x000000010b00780c */ /* 0x000fda0003fa5270 */
[----:B------:R-:W0:Y:S02]  /*142d0*/  @P5 LDC.64 R4, c[0x0][0x9e8] ;  /* 0x00027a00ff045b82 */ /* 0x000e240000000a00 */
[----:B0-----:R-:W-:-:S05]  /*142e0*/  @P5 IMAD.HI.U32 R4, R6, R4, RZ ;  /* 0x0000000406045227 */ /* 0x001fca00078e00ff */
[----:B------:R-:W-:-:S07]  /*142f0*/  @P5 SHF.R.U32.HI R6, RZ, R5, R4 ;  /* 0x00000005ff065219 */ /* 0x000fce0000011604 */
.L_x_4884:
[----:B------:R-:W-:Y:S05]  /*14300*/  BSYNC B0 ;  /* 0x0000000000007941 */ /* 0x000fea0003800000 */
.L_x_4882:
[----:B------:R-:W-:-:S05]  /*14310*/  IMAD R5, R6, R11, R78 ;  /* 0x0000000b06057224 */ /* 0x000fca00078e024e */
[----:B------:R-:W-:Y:S02]  /*14320*/  VIMNMX R28, R28, R5, !PT ;  /* 0x000000051c1c7248 */ /* 0x000fe40007fe0100 */
[----:B------:R-:W-:-:S07]  /*14330*/  VIADDMNMX R24, R5, R11, R24, PT ;  /* 0x0000000b05187246 */ /* 0x000fce0003800118 */
.L_x_4881:
[----:B------:R-:W-:Y:S01]  /*14340*/  ISETP.GT.AND P2, PT, R28, 0x1, !P2 ;  /* 0x000000011c00780c */ /* 0x000fe20005744270 */
[----:B------:R-:W-:Y:S01]  /*14350*/  ULDC UR4, c[0x0][0x988] ;  /* 0x0002620000047ab9 */ /* 0x000fe20000000800 */
[----:B------:R-:W-:Y:S01]  /*14360*/  ISETP.NE.AND P5, PT, R79, RZ, PT ;  /* 0x000000ff4f00720c */ /* 0x000fe20003fa5270 */
[----:B------:R-:W-:Y:S01]  /*14370*/  IMAD.U32 R6, RZ, RZ, UR4 ;  /* 0x00000004ff067e24 */ /* 0x000fe2000f8e00ff */
[----:B------:R-:W-:Y:S02]  /*14380*/  ISETP.LT.OR P2, PT, R24, 0x2, P2 ;  /* 0x000000021800780c */ /* 0x000fe40001741670 */
[----:B------:R-:W-:Y:S02]  /*14390*/  ISETP.GT.AND P6, PT, R28, 0x8, !P6 ;  /* 0x000000081c00780c */ /* 0x000fe400077c4270 */
[----:B------:R-:W-:Y:S02]  /*143a0*/  FSEL R79, R3, -INF , !P2 ;  /* 0xff800000034f7808 */ /* 0x000fe40005000000 */
[----:B------:R-:W-:-:S02]  /*143b0*/  ISETP.NE.AND P2, PT, R75, RZ, PT ;  /* 0x000000ff4b00720c */ /* 0x000fc40003f45270 */
[----:B------:R-:W-:Y:S02]  /*143c0*/  ISETP.LT.OR P6, PT, R24, 0x9, P6 ;  /* 0x000000091800780c */ /* 0x000fe400037c1670 */
[----:B------:R-:W-:Y:S02]  /*143d0*/  ISETP.GT.AND P2, PT, R28, 0x9, !P2 ;  /* 0x000000091c00780c */ /* 0x000fe40005744270 */
[----:B------:R-:W-:Y:S02]  /*143e0*/  FSEL R7, R7, -INF , !P6 ;  /* 0xff80000007077808 */ /* 0x000fe40007000000 */
[----:B------:R-:W-:Y:S02]  /*143f0*/  ISETP.LT.OR P2, PT, R24, 0xa, P2 ;  /* 0x0000000a1800780c */ /* 0x000fe40001741670 */
[----:B------:R-:W-:Y:S02]  /*14400*/  ISETP.NE.AND P6, PT, R77, RZ, PT ;  /* 0x000000ff4d00720c */ /* 0x000fe40003fc5270 */
[----:B------:R-:W-:-:S02]  /*14410*/  FSEL R77, R9, -INF , !P2 ;  /* 0xff800000094d7808 */ /* 0x000fc40005000000 */
[----:B------:R-:W-:Y:S02]  /*14420*/  ISETP.NE.AND P2, PT, R80, RZ, PT ;  /* 0x000000ff5000720c */ /* 0x000fe40003f45270 */
[C---:B------:R-:W-:Y:S02]  /*14430*/  ISETP.GT.AND P4, PT, R28.reuse, RZ, !P4 ;  /* 0x000000ff1c00720c */ /* 0x040fe40006784270 */
[----:B------:R-:W-:Y:S02]  /*14440*/  ISETP.GT.AND P2, PT, R28, 0x10, !P2 ;  /* 0x000000101c00780c */ /* 0x000fe40005744270 */
[C---:B------:R-:W-:Y:S02]  /*14450*/  ISETP.LT.OR P4, PT, R24.reuse, 0x1, P4 ;  /* 0x000000011800780c */ /* 0x040fe40002781670 */
[----:B------:R-:W-:Y:S02]  /*14460*/  ISETP.LT.OR P2, PT, R24, 0x11, P2 ;  /* 0x000000111800780c */ /* 0x000fe40001741670 */
[----:B------:R-:W-:-:S02]  /*14470*/  FSEL R4, R0, -INF , !P4 ;  /* 0xff80000000047808 */ /* 0x000fc40006000000 */
        /* <DEDUP_REMOVED lines=53> */
[----:B------:R-:W-:-:S02]  /*147d0*/  FMNMX.FTZ R0, R31, R0, !PT ;  /* 0x000000001f007209 */ /* 0x000fc40007810000 */
[----:B------:R-:W-:Y:S02]  /*147e0*/  ISETP.NE.AND P2, PT, R88, RZ, PT ;  /* 0x000000ff5800720c */ /* 0x000fe40003f45270 */
[----:B------:R-:W-:Y:S01]  /*147f0*/  ISETP.NE.AND P6, PT, R48, RZ, PT ;  /* 0x000000ff3000720c */ /* 0x000fe20003fc5270 */
[----:B------:R-:W0:Y:S01]  /*14800*/  SHFL.BFLY PT, R3, R0, 0x2, 0x1f ;  /* 0x0c401f0000037f89 */ /* 0x000e2200000e0000 */
[----:B------:R-:W-:Y:S02]  /*14810*/  ISETP.GT.AND P2, PT, R28, 0x31, !P2 ;  /* 0x000000311c00780c */ /* 0x000fe40005744270 */
[----:B------:R-:W-:Y:S02]  /*14820*/  ISETP.NE.AND P5, PT, R60, RZ, PT ;  /* 0x000000ff3c00720c */ /* 0x000fe40003fa5270 */
[----:B------:R-:W-:Y:S02]  /*14830*/  ISETP.LT.OR P2, PT, R24, 0x32, P2 ;  /* 0x000000321800780c */ /* 0x000fe40001741670 */
[----:B------:R-:W-:-:S02]  /*14840*/  ISETP.GT.AND P3, PT, R28, 0x58, !P3 ;  /* 0x000000581c00780c */ /* 0x000fc40005f64270 */
[----:B------:R-:W-:Y:S02]  /*14850*/  FSEL R15, R30, -INF , !P2 ;  /* 0xff8000001e0f7808 */ /* 0x000fe40005000000 */
[----:B------:R-:W-:Y:S02]  /*14860*/  ISETP.NE.AND P2, PT, R46, RZ, PT ;  /* 0x000000ff2e00720c */ /* 0x000fe40003f45270 */
[----:B------:R-:W-:Y:S02]  /*14870*/  ISETP.LT.OR P3, PT, R24, 0x59, P3 ;  /* 0x000000591800780c */ /* 0x000fe40001f61670 */
[----:B------:R-:W-:-:S04]  /*14880*/  ISETP.GT.AND P2, PT, R28, 0x38, !P2 ;  /* 0x000000381c00780c */ /* 0x000fc80005744270 */
[----:B------:R-:W-:-:S04]  /*14890*/  ISETP.LT.OR P2, PT, R24, 0x39, P2 ;  /* 0x000000391800780c */ /* 0x000fc80001741670 */
[----:B------:R-:W-:Y:S02]  /*148a0*/  FSEL R33, R33, -INF , !P2 ;  /* 0xff80000021217808 */ /* 0x000fe40005000000 */
[----:B------:R-:W-:Y:S02]  /*148b0*/  ISETP.NE.AND P2, PT, R90, RZ, PT ;  /* 0x000000ff5a00720c */ /* 0x000fe40003f45270 */
[----:B0-----:R-:W-:Y:S02]  /*148c0*/  FMNMX.FTZ R12, R0, R3, !PT ;  /* 0x00000003000c7209 */ /* 0x001fe40007810000 */
[----:B------:R-:W-:Y:S02]  /*148d0*/  FMNMX.FTZ R0, R4, R79, !PT ;  /* 0x0000004f04007209 */ /* 0x000fe40007810000 */
[----:B------:R-:W-:Y:S01]  /*148e0*/  ISETP.GT.AND P2, PT, R28, 0x39, !P2 ;  /* 0x000000391c00780c */ /* 0x000fe20005744270 */
[----:B------:R-:W0:Y:S01]  /*148f0*/  SHFL.BFLY PT, R3, R12, 0x1, 0x1f ;  /* 0x0c201f000c037f89 */ /* 0x000e2200000e0000 */
        /* <DEDUP_REMOVED lines=23> */
[----:B------:R-:W-:Y:S02]  /*14a70*/  FMNMX.FTZ R0, R29, R0, !PT ;  /* 0x000000001d007209 */ /* 0x000fe40007810000 */
[----:B------:R-:W-:-:S02]  /*14a80*/  ISETP.GT.AND P2, PT, R28, 0x49, !P5 ;  /* 0x000000491c00780c */ /* 0x000fc40006f44270 */
[----:B0-----:R-:W-:Y:S02]  /*14a90*/  FMNMX.FTZ R3, R12, R3, !PT ;  /* 0x000000030c037209 */ /* 0x001fe40007810000 */
[----:B------:R-:W-:Y:S02]  /*14aa0*/  FMNMX.FTZ R0, R15, R0, !PT ;  /* 0x000000000f007209 */ /* 0x000fe40007810000 */
[----:B------:R-:W-:Y:S01]  /*14ab0*/  ISETP.LT.OR P2, PT, R24, 0x4a, P2 ;  /* 0x0000004a1800780c */ /* 0x000fe20001741670 */
[----:B------:R-:W-:Y:S01]  /*14ac0*/  FMUL.FTZ R14, R3, R6 ;  /* 0x00000006030e7220 */ /* 0x000fe20000410000 */
[----:B------:R-:W-:Y:S02]  /*14ad0*/  FMNMX.FTZ R0, R33, R0, !PT ;  /* 0x0000000021007209 */ /* 0x000fe40007810000 */
[----:B------:R-:W-:Y:S02]  /*14ae0*/  FSEL R89, R89, -INF , !P2 ;  /* 0xff80000059597808 */ /* 0x000fe40005000000 */
[----:B------:R-:W-:-:S02]  /*14af0*/  FSETP.NEU.FTZ.AND P2, PT, R3, -INF , PT ;  /* 0xff8000000300780b */ /* 0x000fc40003f5d000 */
[----:B------:R-:W-:Y:S02]  /*14b00*/  ISETP.NE.AND P5, PT, R56, RZ, PT ;  /* 0x000000ff3800720c */ /* 0x000fe40003fa5270 */
[----:B------:R-:W-:Y:S02]  /*14b10*/  FMNMX.FTZ R0, R81, R0, !PT ;  /* 0x0000000051007209 */ /* 0x000fe40007810000 */
[----:B------:R-:W-:Y:S02]  /*14b20*/  FSEL R14, R14, RZ, P2 ;  /* 0x000000ff0e0e7208 */ /* 0x000fe40001000000 */
[----:B------:R-:W-:Y:S02]  /*14b30*/  ISETP.GT.AND P2, PT, R28, 0x50, !P5 ;  /* 0x000000501c00780c */ /* 0x000fe40006f44270 */
[----:B------:R-:W-:Y:S01]  /*14b40*/  FMNMX.FTZ R0, R37, R0, !PT ;  /* 0x0000000025007209 */ /* 0x000fe20007810000 */
[-CC-:B------:R-:W-:Y:S01]  /*14b50*/  FFMA.FTZ R180, R67, R6.reuse, -R14.reuse ;  /* 0x0000000643b47223 */ /* 0x180fe2000001080e */
[----:B------:R-:W-:Y:S01]  /*14b60*/  ISETP.LT.OR P2, PT, R24, 0x51, P2 ;  /* 0x000000511800780c */ /* 0x000fe20001741670 */
[-CC-:B------:R-:W-:Y:S01]  /*14b70*/  FFMA.FTZ R186, R87, R6.reuse, -R14.reuse ;  /* 0x0000000657ba7223 */ /* 0x180fe2000001080e */
[----:B------:R-:W-:Y:S01]  /*14b80*/  ISETP.NE.AND P6, PT, R36, RZ, PT ;  /* 0x000000ff2400720c */ /* 0x000fe20003fc5270 */
[--C-:B------:R-:W-:Y:S01]  /*14b90*/  FFMA.FTZ R188, R32, R6, -R14.reuse ;  /* 0x0000000620bc7223 */ /* 0x100fe2000001080e */
[----:B------:R-:W-:Y:S01]  /*14ba0*/  FMNMX.FTZ R0, R83, R0, !PT ;  /* 0x0000000053007209 */ /* 0x000fe20007810000 */
[-CC-:B------:R-:W-:Y:S01]  /*14bb0*/  FFMA.FTZ R101, R101, R6.reuse, -R14.reuse ;  /* 0x0000000665657223 */ /* 0x180fe2000001080e */
[----:B------:R-:W-:Y:S01]  /*14bc0*/  FSEL R99, R42, -INF , !P2 ;  /* 0xff8000002a637808 */ /* 0x000fe20005000000 */
[--C-:B------:R-:W-:Y:S01]  /*14bd0*/  FFMA.FTZ R190, R97, R6, -R14.reuse ;  /* 0x0000000661be7223 */ /* 0x100fe2000001080e */
[----:B------:R-:W-:Y:S01]  /*14be0*/  ISETP.GT.AND P2, PT, R28, 0x51, !P6 ;  /* 0x000000511c00780c */ /* 0x000fe20007744270 */
[----:B------:R-:W-:Y:S01]  /*14bf0*/  MUFU.EX2 R188, R188 ;  /* 0x000000bc00bc7308 */ /* 0x000fe20000000800 */
[----:B------:R-:W-:Y:S01]  /*14c00*/  FMNMX.FTZ R0, R85, R0, !PT ;  /* 0x0000000055007209 */ /* 0x000fe20007810000 */
[-CC-:B------:R-:W-:Y:S01]  /*14c10*/  FFMA.FTZ R95, R95, R6.reuse, -R14.reuse ;  /* 0x000000065f5f7223 */ /* 0x180fe2000001080e */
[----:B------:R-:W-:Y:S01]  /*14c20*/  ISETP.NE.AND P5, PT, R44, RZ, PT ;  /* 0x000000ff2c00720c */ /* 0x000fe20003fa5270 */
[-CC-:B------:R-:W-:Y:S01]  /*14c30*/  FFMA.FTZ R184, R93, R6.reuse, -R14.reuse ;  /* 0x000000065db87223 */ /* 0x180fe2000001080e */
[----:B------:R-:W-:Y:S01]  /*14c40*/  ISETP.LT.OR P2, PT, R24, 0x52, P2 ;  /* 0x000000521800780c */ /* 0x000fe20001741670 */
[--C-:B------:R-:W-:Y:S01]  /*14c50*/  FFMA.FTZ R91, R91, R6, -R14.reuse ;  /* 0x000000065b5b7223 */ /* 0x100fe2000001080e */
[----:B------:R-:W-:Y:S01]  /*14c60*/  FMNMX.FTZ R0, R89, R0, !PT ;  /* 0x0000000059007209 */ /* 0x000fe20007810000 */
[----:B------:R-:W0:Y:S01]  /*14c70*/  MUFU.EX2 R101, R101 ;  /* 0x0000006500657308 */ /* 0x000e220000000800 */
[----:B------:R-:W-:Y:S01]  /*14c80*/  ISETP.GT.AND P4, PT, R28, 0x59, !P5 ;  /* 0x000000591c00780c */ /* 0x000fe20006f84270 */
[-CC-:B------:R-:W-:Y:S01]  /*14c90*/  FFMA.FTZ R182, R49, R6.reuse, -R14.reuse ;  /* 0x0000000631b67223 */ /* 0x180fe2000001080e */
[----:B------:R-:W-:Y:S01]  /*14ca0*/  FSEL R67, R39, -INF , !P2 ;  /* 0xff80000027437808 */ /* 0x000fe20005000000 */
[--C-:B------:R-:W-:Y:S01]  /*14cb0*/  FFMA.FTZ R39, R65, R6, -R14.reuse ;  /* 0x0000000641277223 */ /* 0x100fe2000001080e */
[----:B------:R-:W-:Y:S01]  /*14cc0*/  FMNMX.FTZ R0, R99, R0, !PT ;  /* 0x0000000063007209 */ /* 0x000fe20007810000 */
[-CC-:B------:R-:W-:Y:S01]  /*14cd0*/  FFMA.FTZ R178, R51, R6.reuse, -R14.reuse ;  /* 0x0000000633b27223 */ /* 0x180fe2000001080e */
[----:B------:R-:W-:Y:S01]  /*14ce0*/  ISETP.LT.OR P4, PT, R24, 0x5a, P4 ;  /* 0x0000005a1800780c */ /* 0x000fe20002781670 */
[----:B------:R-:W1:Y:S01]  /*14cf0*/  MUFU.EX2 R190, R190 ;  /* 0x000000be00be7308 */ /* 0x000e620000000800 */
[----:B------:R-:W-:Y:S01]  /*14d00*/  FSEL R65, R40, -INF , !P3 ;  /* 0xff80000028417808 */ /* 0x000fe20005800000 */
[--C-:B------:R-:W-:Y:S01]  /*14d10*/  FFMA.FTZ R172, R53, R6, -R14.reuse ;  /* 0x0000000635ac7223 */ /* 0x100fe2000001080e */
[----:B------:R-:W-:Y:S01]  /*14d20*/  FMNMX.FTZ R0, R67, R0, !PT ;  /* 0x0000000043007209 */ /* 0x000fe20007810000 */
[-CC-:B------:R-:W-:Y:S01]  /*14d30*/  FFMA.FTZ R170, R27, R6.reuse, -R14.reuse ;  /* 0x000000061baa7223 */ /* 0x180fe2000001080e */
[----:B------:R-:W-:Y:S01]  /*14d40*/  FSEL R87, R41, -INF , !P4 ;  /* 0xff80000029577808 */ /* 0x000fe20006000000 */
[--C-:B------:R-:W-:Y:S01]  /*14d50*/  FFMA.FTZ R41, R57, R6, -R14.reuse ;  /* 0x0000000639297223 */ /* 0x100fe2000001080e */
[----:B------:R-:W-:Y:S01]  /*14d60*/  FMNMX.FTZ R0, R65, R0, !PT ;  /* 0x0000000041007209 */ /* 0x000fe20007810000 */
[----:B------:R-:W2:Y:S01]  /*14d70*/  MUFU.EX2 R95, R95 ;  /* 0x0000005f005f7308 */ /* 0x000ea20000000800 */
[----:B------:R-:W-:Y:S01]  /*14d80*/  ISETP.NE.AND P5, PT, R96, 0x1, PT ;  /* 0x000000016000780c */ /* 0x000fe20003fa5270 */
[--C-:B------:R-:W-:Y:S01]  /*14d90*/  FFMA.FTZ R69, R69, R6, -R14.reuse ;  /* 0x0000000645457223 */ /* 0x100fe2000001080e */
[----:B------:R-:W-:Y:S01]  /*14da0*/  FMNMX.FTZ R0, R87, R0, !PT ;  /* 0x0000000057007209 */ /* 0x000fe20007810000 */
[-CC-:B------:R-:W-:Y:S01]  /*14db0*/  FFMA.FTZ R176, R55, R6.reuse, -R14.reuse ;  /* 0x0000000637b07223 */ /* 0x180fe2000001080e */
[-CC-:B------:R-:W-:Y:S01]  /*14dc0*/  FFMA.FTZ R49, R63, R6.reuse, -R14.reuse ;  /* 0x000000063f317223 */ /* 0x180fe2000001080e */
[-CC-:B------:R-:W-:Y:S01]  /*14dd0*/  FFMA.FTZ R51, R61, R6.reuse, -R14.reuse ;  /* 0x000000063d337223 */ /* 0x180fe2000001080e */
[-CC-:B------:R-:W-:Y:S01]  /*14de0*/  FFMA.FTZ R53, R59, R6.reuse, -R14.reuse ;  /* 0x000000063b357223 */ /* 0x180fe2000001080e */
[----:B------:R-:W3:Y:S01]  /*14df0*/  SHFL.BFLY PT, R57, R0, 0x2, 0x1f ;  /* 0x0c401f0000397f89 */ /* 0x000ee200000e0000 */
[----:B------:R-:W4:Y:S01]  /*14e00*/  MUFU.EX2 R184, R184 ;  /* 0x000000b800b87308 */ /* 0x000f220000000800 */
[-CC-:B------:R-:W-:Y:S01]  /*14e10*/  FFMA.FTZ R174, R47, R6.reuse, -R14.reuse ;  /* 0x000000062fae7223 */ /* 0x180fe2000001080e */
[-CC-:B------:R-:W-:Y:S01]  /*14e20*/  FFMA.FTZ R45, R45, R6.reuse, -R14.reuse ;  /* 0x000000062d2d7223 */ /* 0x180fe2000001080e */
[-CC-:B------:R-:W-:Y:S01]  /*14e30*/  FFMA.FTZ R168, R43, R6.reuse, -R14.reuse ;  /* 0x000000062ba87223 */ /* 0x180fe2000001080e */
[-CC-:B------:R-:W-:Y:S01]  /*14e40*/  FFMA.FTZ R35, R35, R6.reuse, -R14.reuse ;  /* 0x0000000623237223 */ /* 0x180fe2000001080e */
[----:B------:R-:W-:Y:S01]  /*14e50*/  FFMA.FTZ R27, R31, R6, -R14 ;  /* 0x000000061f1b7223 */ /* 0x000fe2000001080e */
[----:B------:R-:W5:Y:S01]  /*14e60*/  @P5 LDC R38, c[0x0][0x44c] ;  /* 0x00011300ff265b82 */ /* 0x000f620000000800 */
[----:B------:R-:W-:Y:S01]  /*14e70*/  IMAD.MOV.U32 R40, RZ, RZ, R211 ;  /* 0x000000ffff287224 */ /* 0x000fe200078e00d3 */
[----:B------:R-:W5:Y:S06]  /*14e80*/  MUFU.EX2 R91, R91 ;  /* 0x0000005b005b7308 */ /* 0x000f6c0000000800 */
[----:B------:R-:W5:Y:S02]  /*14e90*/  @P5 LDC R42, c[0x0][0x450] ;  /* 0x00011400ff2a5b82 */ /* 0x000f640000000800 */
[----:B------:R-:W5:Y:S01]  /*14ea0*/  MUFU.EX2 R186, R186 ;  /* 0x000000ba00ba7308 */ /* 0x000f620000000800 */
[----:B---3--:R-:W-:-:S07]  /*14eb0*/  FMNMX.FTZ R57, R0, R57, !PT ;  /* 0x0000003900397209 */ /* 0x008fce0007810000 */
[----:B------:R-:W3:Y:S01]  /*14ec0*/  MUFU.EX2 R69, R69 ;  /* 0x0000004500457308 */ /* 0x000ee20000000800 */
        /* <DEDUP_REMOVED lines=15> */
[----:B------:R-:W-:Y:S01]  /*14fc0*/  FADD.FTZ R5, R188, R101 ;  /* 0x00000065bc057221 */ /* 0x000fe20000010000 */
[-CC-:B------:R-:W-:Y:S01]  /*14fd0*/  FFMA.FTZ R14, R75, R6.reuse, -R30.reuse ;  /* 0x000000064b0e7223 */ /* 0x180fe2000001081e */
[----:B------:R-:W-:Y:S01]  /*14fe0*/  MUFU.EX2 R189, R189 ;  /* 0x000000bd00bd7308 */ /* 0x000fe20000000800 */
[-CC-:B------:R-:W-:Y:S01]  /*14ff0*/  FFMA.FTZ R187, R13, R6.reuse, -R30.reuse ;  /* 0x000000060dbb7223 */ /* 0x180fe2000001081e */
[----:B-1----:R-:W-:Y:S01]  /*15000*/  FADD.FTZ R32, R190, R5 ;  /* 0x00000005be207221 */ /* 0x002fe20000010000 */
[-CC-:B------:R-:W-:Y:S01]  /*15010*/  FFMA.FTZ R20, R73, R6.reuse, -R30.reuse ;  /* 0x0000000649147223 */ /* 0x180fe2000001081e */
[-CC-:B------:R-:W-:Y:S01]  /*15020*/  FFMA.FTZ R181, R9, R6.reuse, -R30.reuse ;  /* 0x0000000609b57223 */ /* 0x180fe2000001081e */
[-C--:B------:R-:W-:Y:S01]  /*15030*/  FFMA.FTZ R24, R71, R6.reuse, -R30 ;  /* 0x0000000647187223 */ /* 0x080fe2000001081e */
[----:B--2---:R-:W-:Y:S01]  /*15040*/  FADD.FTZ R5, R95, R32 ;  /* 0x000000205f057221 */ /* 0x004fe20000010000 */
[-CC-:B------:R-:W-:Y:S01]  /*15050*/  FFMA.FTZ R183, R25, R6.reuse, -R30.reuse ;  /* 0x0000000619b77223 */ /* 0x180fe2000001081e */
[----:B------:R-:W0:Y:S01]  /*15060*/  MUFU.EX2 R4, R4 ;  /* 0x0000000400047308 */ /* 0x000e220000000800 */
[-CC-:B------:R-:W-:Y:S01]  /*15070*/  FFMA.FTZ R26, R21, R6.reuse, -R30.reuse ;  /* 0x00000006151a7223 */ /* 0x180fe2000001081e */
[----:B----4-:R-:W-:Y:S01]  /*15080*/  FADD.FTZ R34, R184, R5 ;  /* 0x00000005b8227221 */ /* 0x010fe20000010000 */
[-CC-:B------:R-:W-:Y:S01]  /*15090*/  FFMA.FTZ R177, R29, R6.reuse, -R30.reuse ;  /* 0x000000061db17223 */ /* 0x180fe2000001081e */
[----:B------:R-:W-:Y:S01]  /*150a0*/  FFMA.FTZ R28, R15, R6, -R30 ;  /* 0x000000060f1c7223 */ /* 0x000fe2000001081e */
[----:B-----5:R-:W-:-:S04]  /*150b0*/  @P5 IMAD.HI.U32 R9, R211, R38, RZ ;  /* 0x00000026d3095227 */ /* 0x020fc800078e00ff */
[----:B------:R-:W-:Y:S01]  /*150c0*/  FADD.FTZ R7, R91, R34 ;  /* 0x000000225b077221 */ /* 0x000fe20000010000 */
[-CC-:B------:R-:W-:Y:S01]  /*150d0*/  FFMA.FTZ R33, R33, R6.reuse, -R30.reuse ;  /* 0x0000000621217223 */ /* 0x180fe2000001081e */
[----:B------:R-:W1:Y:S01]  /*150e0*/  MUFU.EX2 R191, R191 ;  /* 0x000000bf00bf7308 */ /* 0x000e620000000800 */
[-CC-:B------:R-:W-:Y:S01]  /*150f0*/  FFMA.FTZ R81, R81, R6.reuse, -R30.reuse ;  /* 0x0000000651517223 */ /* 0x180fe2000001081e */
[----:B------:R-:W-:Y:S01]  /*15100*/  FADD.FTZ R36, R186, R7 ;  /* 0x00000007ba247221 */ /* 0x000fe20000010000 */
[-CC-:B------:R-:W-:Y:S01]  /*15110*/  FFMA.FTZ R37, R37, R6.reuse, -R30.reuse ;  /* 0x0000000625257223 */ /* 0x180fe2000001081e */
[-CC-:B------:R-:W-:Y:S01]  /*15120*/  FFMA.FTZ R83, R83, R6.reuse, -R30.reuse ;  /* 0x0000000653537223 */ /* 0x180fe2000001081e */
[-C--:B------:R-:W-:Y:S01]  /*15130*/  FFMA.FTZ R85, R85, R6.reuse, -R30 ;  /* 0x0000000655557223 */ /* 0x080fe2000001081e */
[----:B---3--:R-:W-:Y:S01]  /*15140*/  FADD.FTZ R7, R69, R36 ;  /* 0x0000002445077221 */ /* 0x008fe20000010000 */
[-C--:B------:R-:W-:Y:S01]  /*15150*/  FFMA.FTZ R89, R89, R6.reuse, -R30 ;  /* 0x0000000659597223 */ /* 0x080fe2000001081e */
[----:B------:R-:W2:Y:S01]  /*15160*/  MUFU.EX2 R12, R12 ;  /* 0x0000000c000c7308 */ /* 0x000ea20000000800 */
[----:B0-----:R-:W-:Y:S01]  /*15170*/  FADD.FTZ R32, R189, R4 ;  /* 0x00000004bd207221 */ /* 0x001fe20000010000 */
[----:B------:R-:W-:Y:S01]  /*15180*/  FADD.FTZ R36, R180, R7 ;  /* 0x00000007b4247221 */ /* 0x000fe20000010000 */
[--C-:B------:R-:W-:Y:S01]  /*15190*/  FFMA.FTZ R99, R99, R6, -R30.reuse ;  /* 0x0000000663637223 */ /* 0x100fe2000001081e */
[----:B------:R-:W-:Y:S01]  /*151a0*/  @P5 SHF.R.U32.HI R40, RZ, R42, R9 ;  /* 0x0000002aff285219 */ /* 0x000fe20000011609 */
[-C--:B------:R-:W-:Y:S01]  /*151b0*/  FFMA.FTZ R67, R67, R6.reuse, -R30 ;  /* 0x0000000643437223 */ /* 0x080fe2000001081e */
[----:B------:R-:W-:Y:S01]  /*151c0*/  FADD.FTZ R7, R39, R36 ;  /* 0x0000002427077221 */ /* 0x000fe20000010000 */
[-C--:B------:R-:W-:Y:S01]  /*151d0*/  FFMA.FTZ R65, R65, R6.reuse, -R30 ;  /* 0x0000000641417223 */ /* 0x080fe2000001081e */
[----:B------:R-:W0:Y:S01]  /*151e0*/  MUFU.EX2 R185, R185 ;  /* 0x000000b900b97308 */ /* 0x000e220000000800 */
[----:B-1----:R-:W-:Y:S01]  /*151f0*/  FADD.FTZ R5, R191, R32 ;  /* 0x00000020bf057221 */ /* 0x002fe20000010000 */
[----:B------:R-:W-:Y:S01]  /*15200*/  FADD.FTZ R38, R182, R7 ;  /* 0x00000007b6267221 */ /* 0x000fe20000010000 */
[----:B------:R-:W-:Y:S01]  /*15210*/  FFMA.FTZ R87, R87, R6, -R30 ;  /* 0x0000000657577223 */ /* 0x000fe2000001081e */
[----:B------:R-:W-:Y:S01]  /*15220*/  IMAD.IADD R151, R151, 0x1, R40 ;  /* 0x0000000197977824 */ /* 0x000fe200078e0228 */
[----:B------:R-:W-:Y:S01]  /*15230*/  ISETP.GE.AND P5, PT, R11, 0x1, PT ;  /* 0x000000010b00780c */ /* 0x000fe20003fa6270 */
[----:B------:R-:W-:Y:S01]  /*15240*/  FADD.FTZ R7, R41, R38 ;  /* 0x0000002629077221 */ /* 0x000fe20000010000 */
[----:B------:R-:W-:Y:S01]  /*15250*/  F2FP.F16.F32.PACK_AB R189, R4, R189 ;  /* 0x000000bd04bd723e */ /* 0x000fe200000000ff */
[----:B------:R-:W1:Y:S01]  /*15260*/  MUFU.EX2 R14, R14 ;  /* 0x0000000e000e7308 */ /* 0x000e620000000800 */
[----:B--2---:R-:W-:Y:S01]  /*15270*/  FADD.FTZ R34, R12, R5 ;  /* 0x000000050c227221 */ /* 0x004fe20000010000 */
[----:B------:R-:W-:Y:S01]  /*15280*/  FADD.FTZ R38, R176, R7 ;  /* 0x00000007b0267221 */ /* 0x000fe20000010000 */
[----:B------:R-:W-:Y:S01]  /*15290*/  F2FP.F16.F32.PACK_AB R188, R101, R188 ;  /* 0x000000bc65bc723e */ /* 0x000fe200000000ff */
[----:B------:R-:W-:Y:S01]  /*152a0*/  IMAD.IADD R10, R151, 0x1, R10 ;  /* 0x00000001970a7824 */ /* 0x000fe200078e020a */
[----:B------:R-:W-:-:S02]  /*152b0*/  F2FP.F16.F32.PACK_AB R190, R95, R190 ;  /* 0x000000be5fbe723e */ /* 0x000fc400000000ff */
[----:B------:R-:W-:Y:S01]  /*152c0*/  F2FP.F16.F32.PACK_AB R184, R91, R184 ;  /* 0x000000b85bb8723e */ /* 0x000fe200000000ff */
[----:B------:R-:W2:Y:S01]  /*152d0*/  MUFU.EX2 R187, R187 ;  /* 0x000000bb00bb7308 */ /* 0x000ea20000000800 */
[----:B0-----:R-:W-:Y:S01]  /*152e0*/  FADD.FTZ R5, R185, R34 ;  /* 0x00000022b9057221 */ /* 0x001fe20000010000 */
[----:B------:R-:W-:Y:S02]  /*152f0*/  F2FP.F16.F32.PACK_AB R186, R69, R186 ;  /* 0x000000ba45ba723e */ /* 0x000fe400000000ff */
[----:B------:R-:W-:Y:S02]  /*15300*/  F2FP.F16.F32.PACK_AB R180, R39, R180 ;  /* 0x000000b427b4723e */ /* 0x000fe400000000ff */
[----:B------:R-:W-:Y:S02]  /*15310*/  F2FP.F16.F32.PACK_AB R182, R41, R182 ;  /* 0x000000b629b6723e */ /* 0x000fe400000000ff */
[----:B------:R-:W0:Y:S01]  /*15320*/  MUFU.EX2 R20, R20 ;  /* 0x0000001400147308 */ /* 0x000e220000000800 */
[----:B-1----:R-:W-:Y:S01]  /*15330*/  FADD.FTZ R34, R14, R5 ;  /* 0x000000050e227221 */ /* 0x002fe20000010000 */
[----:B------:R-:W-:-:S02]  /*15340*/  F2FP.F16.F32.PACK_AB R191, R12, R191 ;  /* 0x000000bf0cbf723e */ /* 0x000fc400000000ff */
[----:B------:R-:W-:-:S04]  /*15350*/  F2FP.F16.F32.PACK_AB R185, R14, R185 ;  /* 0x000000b90eb9723e */ /* 0x000fc800000000ff */
        /* <DEDUP_REMOVED lines=84> */
.L_x_4887:
[----:B------:R-:W-:-:S13]  /*158a0*/  ISETP.NE.AND P2, PT, R11, 0x1, PT ;  /* 0x000000010b00780c */ /* 0x000fda0003f45270 */
[----:B------:R-:W0:Y:S02]  /*158b0*/  @P2 LDC.64 R12, c[0x0][0x9e8] ;  /* 0x00027a00ff0c2b82 */ /* 0x000e240000000a00 */
[----:B0-----:R-:W-:-:S05]  /*158c0*/  @P2 IMAD.HI.U32 R12, R9, R12, RZ ;  /* 0x0000000c090c2227 */ /* 0x001fca00078e00ff */
[----:B------:R-:W-:-:S07]  /*158d0*/  @P2 SHF.R.U32.HI R9, RZ, R13, R12 ;  /* 0x0000000dff092219 */ /* 0x000fce000001160c */
.L_x_4888:
[----:B------:R-:W-:Y:S05]  /*158e0*/  BSYNC B0 ;  /* 0x0000000000007941 */ /* 0x000fea0003800000 */
.L_x_4886:
[----:B------:R-:W-:-:S05]  /*158f0*/  IMAD R9, R9, R11, R11 ;  /* 0x0000000b09097224 */ /* 0x000fca00078e020b */
[----:B------:R-:W-:-:S07]  /*15900*/  VIMNMX R10, R10, R9, PT ;  /* 0x000000090a0a7248 */ /* 0x000fce0003fe0100 */
.L_x_4885:
[----:B------:R-:W-:Y:S01]  /*15910*/  IMAD.HI R10, R10, 0x2aaaaaab, RZ ;  /* 0x2aaaaaab0a0a7827 */ /* 0x000fe200078e02ff */
[----:B------:R-:W-:Y:S01]  /*15920*/  ULDC UR58, c[0x0][0x9d8] ;  /* 0x00027600003a7ab9 */ /* 0x000fe20000000800 */
[----:B------:R-:W-:Y:S01]  /*15930*/  ULDC UR59, c[0x0][0x9d8] ;  /* 0x00027600003b7ab9 */ /* 0x000fe20000000800 */
[----:B------:R-:W-:Y:S01]  /*15940*/  BSSY B0, `(.L_x_4889) ;  /* 0x00003e3000007945 */ /* 0x000fe20003800000 */
[----:B------:R-:W-:Y:S01]  /*15950*/  IMAD.MOV.U32 R120, RZ, RZ, 0x3f800000 ;  /* 0x3f800000ff787424 */ /* 0x000fe200078e00ff */
[----:B------:R-:W-:Y:S02]  /*15960*/  SHF.R.U32.HI R9, RZ, 0x1f, R10 ;  /* 0x0000001fff097819 */ /* 0x000fe4000001160a */
[----:B------:R-:W-:Y:S02]  /*15970*/  CS2R R118, SRZ ;  /* 0x0000000000767805 */ /* 0x000fe4000001ff00 */
[----:B------:R-:W-:Y:S02]  /*15980*/  CS2R R116, SRZ ;  /* 0x0000000000747805 */ /* 0x000fe4000001ff00 */
[----:B------:R-:W-:-:S02]  /*15990*/  CS2R R114, SRZ ;  /* 0x0000000000727805 */ /* 0x000fc4000001ff00 */
[----:B------:R-:W-:Y:S01]  /*159a0*/  LEA.HI.SX32 R11, R10, R9, 0x1c ;  /* 0x000000090a0b7211 */ /* 0x000fe200078fe2ff */
[----:B------:R-:W-:Y:S01]  /*159b0*/  IMAD.MOV.U32 R9, RZ, RZ, 0x3f800000 ;  /* 0x3f800000ff097424 */ /* 0x000fe200078e00ff */
[----:B------:R-:W-:Y:S02]  /*159c0*/  CS2R R112, SRZ ;  /* 0x0000000000707805 */ /* 0x000fe4000001ff00 */
[----:B------:R-:W-:Y:S02]  /*159d0*/  CS2R R110, SRZ ;  /* 0x00000000006e7805 */ /* 0x000fe4000001ff00 */
[----:B------:R-:W-:Y:S02]  /*159e0*/  VIMNMX R20, R212, R11, !PT ;  /* 0x0000000bd4147248 */ /* 0x000fe40007fe0100 */
[----:B------:R-:W-:Y:S02]  /*159f0*/  CS2R R108, SRZ ;  /* 0x00000000006c7805 */ /* 0x000fe4000001ff00 */
[----:B------:R-:W-:-:S02]  /*15a00*/  CS2R R106, SRZ ;  /* 0x00000000006a7805 */ /* 0x000fc4000001ff00 */
[----:B------:R-:W-:Y:S02]  /*15a10*/  CS2R R104, SRZ ;  /* 0x0000000000687805 */ /* 0x000fe4000001ff00 */
[----:B------:R-:W-:Y:S02]  /*15a20*/  ISETP.GE.AND P2, PT, R7, R20, PT ;  /* 0x000000140700720c */ /* 0x000fe40003f46270 */
        /* <DEDUP_REMOVED lines=41> */
[----:B------:R-:W-:Y:S01]  /*15cc0*/  BSSY B1, `(.L_x_4891) ;  /* 0x00003a6000017945 */ /* 0x000fe20003800000 */
[----:B------:R-:W-:Y:S02]  /*15cd0*/  IMAD.MOV.U32 R9, RZ, RZ, 0x3f800000 ;  /* 0x3f800000ff097424 */ /* 0x000fe400078e00ff */
[----:B------:R-:W-:-:S07]  /*15ce0*/  IMAD.MOV.U32 R119, RZ, RZ, RZ ;  /* 0x000000ffff777224 */ /* 0x000fce00078e00ff */
.L_x_4910:
[----:B------:R-:W-:-:S05]  /*15cf0*/  VIADD R15, R17, 0x1 ;  /* 0x00000001110f7836 */ /* 0x000fca0000000000 */
[----:B------:R-:W-:-:S04]  /*15d00*/  ISETP.NE.AND P2, PT, R15, 0x2, PT ;  /* 0x000000020f00780c */ /* 0x000fc80003f45270 */
[----:B------:R-:W-:Y:S02]  /*15d10*/  SEL R14, RZ, 0x1, P2 ;  /* 0x00000001ff0e7807 */ /* 0x000fe40001000000 */
[----:B------:R-:W-:Y:S02]  /*15d20*/  SEL R15, R15, RZ, P2 ;  /* 0x000000ff0f0f7207 */ /* 0x000fe40001000000 */
[----:B------:R-:W-:Y:S01]  /*15d30*/  LOP3.LUT R14, R19, R14, RZ, 0x3c, !PT ;  /* 0x0000000e130e7212 */ /* 0x000fe200078e3cff */
[----:B------:R-:W-:Y:S06]  /*15d40*/  @!P0 BRA `(.L_x_4892) ;  /* 0x0000000000048947 */ /* 0x000fec0003800000 */
[----:B------:R-:W-:Y:S01]  /*15d50*/  BPT.TRAP 0x1 ;  /* 0x000000040000795c */ /* 0x000fe20000300000 */
.L_x_4892:
[----:B------:R-:W-:Y:S01]  /*15d60*/  IMAD R6, R15, 0x8, R2 ;  /* 0x000000080f067824 */ /* 0x000fe200078e0202 */
[----:B------:R-:W-:-:S04]  /*15d70*/  SHF.L.U32 R11, R14, 0x1f, RZ ;  /* 0x0000001f0e0b7819 */ /* 0x000fc800000006ff */
[----:B------:R0:W1:Y:S01]  /*15d80*/  SYNCS.PHASECHK.TRANS64.TRYWAIT P2, [R6+URZ+0x30830], R11 ;  /* 0x0308300b060075a7 */ /* 0x000062000804017f */
[----:B------:R-:W-:Y:S05]  /*15d90*/  @!P0 BRA `(.L_x_4893) ;  /* 0x0000000000048947 */ /* 0x000fea0003800000 */
[----:B------:R-:W-:Y:S01]  /*15da0*/  BPT.TRAP 0x1 ;  /* 0x000000040000795c */ /* 0x000fe20000300000 */
.L_x_4893:
[----:B------:R-:W-:Y:S01]  /*15db0*/  IMAD R126, R15, 0x900, R8 ;  /* 0x000009000f7e7824 */ /* 0x000fe200078e0208 */
[----:B------:R-:W-:Y:S03]  /*15dc0*/  BSSY B2, `(.L_x_4894) ;  /* 0x0000006000027945 */ /* 0x000fe60003800000 */
[C---:B------:R-:W-:Y:S01]  /*15dd0*/  VIADD R12, R126.reuse, 0x2 ;  /* 0x000000027e0c7836 */ /* 0x040fe20000000000 */
[----:B------:R-:W-:Y:S01]  /*15de0*/  IADD3 R122, R126, 0x4, RZ ;  /* 0x000000047e7a7810 */ /* 0x000fe20007ffe0ff */
[----:B-1----:R-:W-:Y:S06]  /*15df0*/  @P2 BRA `(.L_x_4895) ;  /* 0x0000000000082947 */ /* 0x002fec0003800000 */
[----:B------:R-:W1:Y:S02]  /*15e00*/  SYNCS.PHASECHK.TRANS64.TRYWAIT P2, [R6+URZ+0x30830], R11 ;  /* 0x0308300b060075a7 */ /* 0x000e64000804017f */
[----:B-1----:R-:W-:Y:S05]  /*15e10*/  @!P2 BRA `(.L_x_4896) ;  /* 0x0000018800e8a947 */ /* 0x002fea0003800000 */
.L_x_4895:
[----:B------:R-:W-:Y:S05]  /*15e20*/  BSYNC B2 ;  /* 0x0000000000027941 */ /* 0x000fea0003800000 */
.L_x_4894:
[----:B------:R-:W-:Y:S01]  /*15e30*/  IMAD.MOV.U32 R10, RZ, RZ, R126 ;  /* 0x000000ffff0a7224 */ /* 0x000fe200078e007e */
[----:B------:R2:W-:Y:S04]  /*15e40*/  STL.64 [R1+0x90], R14 ;  /* 0x0000900e01007387 */ /* 0x0005e80000100a00 */
[----:B------:R-:W-:Y:S01]  /*15e50*/  R2UR UR54, R10 ;  /* 0x000000000a3672ca */ /* 0x000fe200000e0000 */
[----:B------:R-:W-:Y:S02]  /*15e60*/  VIADD R10, R126, 0x300 ;  /* 0x000003007e0a7836 */ /* 0x000fe40000000000 */
[----:B01----:R-:W-:-:S03]  /*15e70*/  IMAD.MOV.U32 R11, RZ, RZ, 0x40000040 ;  /* 0x40000040ff0b7424 */ /* 0x003fc600078e00ff */
[----:B------:R-:W-:Y:S01]  /*15e80*/  R2UR UR26, R10 ;  /* 0x000000000a1a72ca */ /* 0x000fe200000e0000 */
[----:B--2---:R-:W2:Y:S01]  /*15e90*/  LDL.64 R14, [R1+0x28] ;  /* 0x00002800010e7983 */ /* 0x004ea20000100a00 */
[----:B------:R-:W-:-:S03]  /*15ea0*/  IADD3 R10, R126, 0x304, RZ ;  /* 0x000003047e0a7810 */ /* 0x000fc60007ffe0ff */
[----:B------:R0:W-:Y:S01]  /*15eb0*/  STL.64 [R1+0x88], R6 ;  /* 0x0000880601007387 */ /* 0x0001e20000100a00 */
[C---:B------:R-:W-:Y:S02]  /*15ec0*/  R2UR UR55, R11.reuse ;  /* 0x000000000b3772ca */ /* 0x040fe400000e0000 */
[C---:B------:R-:W-:Y:S02]  /*15ed0*/  R2UR UR27, R11.reuse ;  /* 0x000000000b1b72ca */ /* 0x040fe400000e0000 */
[----:B------:R-:W-:Y:S02]  /*15ee0*/  R2UR UR18, R10 ;  /* 0x000000000a1272ca */ /* 0x000fe400000e0000 */
[----:B------:R-:W-:Y:S01]  /*15ef0*/  R2UR UR19, R11 ;  /* 0x000000000b1372ca */ /* 0x000fe200000e0000 */
[----:B0-----:R-:W3:Y:S04]  /*15f00*/  LDL.64 R6, [R1+0x20] ;  /* 0x0000200001067983 */ /* 0x001ee80000100a00 */
[----:B------:R0:W-:Y:S04]  /*15f10*/  STL.64 [R1+0x80], R4 ;  /* 0x0000800401007387 */ /* 0x0001e80000100a00 */
[----:B0-----:R-:W4:Y:S04]  /*15f20*/  LDL.64 R4, [R1+0x18] ;  /* 0x0000180001047983 */ /* 0x001f280000100a00 */
[----:B------:R0:W-:Y:S04]  /*15f30*/  STL.64 [R1+0x78], R2 ;  /* 0x0000780201007387 */ /* 0x0001e80000100a00 */
[----:B------:R-:W2:Y:S01]  /*15f40*/  LDL.64 R10, [R1+0x30] ;  /* 0x00003000010a7983 */ /* 0x000ea20000100a00 */
[----:B------:R-:W-:Y:S01]  /*15f50*/  R2UR UR50, R12 ;  /* 0x000000000c3272ca */ /* 0x000fe200000e0000 */
[----:B------:R-:W-:Y:S01]  /*15f60*/  VIADD R12, R126, 0x6 ;  /* 0x000000067e0c7836 */ /* 0x000fe20000000000 */
[----:B------:R-:W-:Y:S01]  /*15f70*/  R2UR UR34, R122 ;  /* 0x000000007a2272ca */ /* 0x000fe200000e0000 */
[----:B------:R-:W-:-:S02]  /*15f80*/  VIADD R122, R126, 0x302 ;  /* 0x000003027e7a7836 */ /* 0x000fc40000000000 */
[-C--:B------:R-:W-:Y:S01]  /*15f90*/  FMUL.FTZ R24, R24, R120.reuse ;  /* 0x0000007818187220 */ /* 0x080fe20000410000 */
        /* <DEDUP_REMOVED lines=49> */
[C---:B------:R-:W-:Y:S01]  /*162b0*/  VIADD R12, R126.reuse, 0x306 ;  /* 0x000003067e0c7836 */ /* 0x040fe20000000000 */
[----:B------:R-:W-:Y:S01]  /*162c0*/  MOV R127, 0x40000040 ;  /* 0x40000040007f7802 */ /* 0x000fe20000000f00 */
[C---:B------:R-:W-:Y:S01]  /*162d0*/  VIADD R120, R126.reuse, 0x600 ;  /* 0x000006007e787836 */ /* 0x040fe20000000000 */
[----:B0-----:R-:W4:Y:S01]  /*162e0*/  LDL.64 R2, [R1+0x10] ;  /* 0x0000100001027983 */ /* 0x001f220000100a00 */
[----:B------:R-:W-:-:S02]  /*162f0*/  VIADD R122, R126, 0x602 ;  /* 0x000006027e7a7836 */ /* 0x000fc40000000000 */
[-C--:B------:R-:W-:Y:S01]  /*16300*/  FMUL.FTZ R26, R26, R9.reuse ;  /* 0x000000091a1a7220 */ /* 0x080fe20000410000 */
[----:B------:R-:W-:Y:S02]  /*16310*/  VIADD R124, R126, 0x604 ;  /* 0x000006047e7c7836 */ /* 0x000fe40000000000 */
[-C--:B------:R-:W-:Y:S01]  /*16320*/  FMUL.FTZ R27, R27, R9.reuse ;  /* 0x000000091b1b7220 */ /* 0x080fe20000410000 */
[----:B------:R-:W-:Y:S02]  /*16330*/  IMAD.MOV.U32 R123, RZ, RZ, 0x40000040 ;  /* 0x40000040ff7b7424 */ /* 0x000fe400078e00ff */
[-C--:B------:R-:W-:Y:S01]  /*16340*/  FMUL.FTZ R30, R30, R9.reuse ;  /* 0x000000091e1e7220 */ /* 0x080fe20000410000 */
[----:B------:R-:W-:Y:S02]  /*16350*/  VIADD R126, R126, 0x606 ;  /* 0x000006067e7e7836 */ /* 0x000fe40000000000 */
[-C--:B------:R-:W-:Y:S01]  /*16360*/  FMUL.FTZ R31, R31, R9.reuse ;  /* 0x000000091f1f7220 */ /* 0x080fe20000410000 */
[----:B------:R-:W-:Y:S01]  /*16370*/  IMAD.MOV.U32 R121, RZ, RZ, 0x40000040 ;  /* 0x40000040ff797424 */ /* 0x000fe200078e00ff */
[C---:B------:R-:W-:Y:S01]  /*16380*/  R2UR UR35, R123.reuse ;  /* 0x000000007b2372ca */ /* 0x040fe200000e0000 */
[----:B------:R-:W-:Y:S01]  /*16390*/  IMAD.MOV.U32 R125, RZ, RZ, 0x40000040 ;  /* 0x40000040ff7d7424 */ /* 0x000fe200078e00ff */
[----:B------:R-:W-:Y:S01]  /*163a0*/  R2UR UR23, R123 ;  /* 0x000000007b1772ca */ /* 0x000fe200000e0000 */
[----:B------:R-:W-:Y:S01]  /*163b0*/  IMAD.MOV.U32 R13, RZ, RZ, 0x40000040 ;  /* 0x40000040ff0d7424 */ /* 0x000fe200078e00ff */
        /* <DEDUP_REMOVED lines=16> */
[----:B------:R-:W-:Y:S01]  /*164c0*/  WARPGROUP.ARRIVE ;  /* 0x00000000000079c5 */ /* 0x000fe20000000000 */
[C---:B------:R-:W-:Y:S01]  /*164d0*/  R2UR UR51, R13.reuse ;  /* 0x000000000d3372ca */ /* 0x040fe200000e0000 */
[-C--:B------:R-:W-:Y:S01]  /*164e0*/  FMUL.FTZ R50, R50, R9.reuse ;  /* 0x0000000932327220 */ /* 0x080fe20000410000 */
[----:B------:R-:W-:Y:S01]  /*164f0*/  R2UR UR31, R13 ;  /* 0x000000000d1f72ca */ /* 0x000fe200000e0000 */
[-C--:B------:R-:W-:Y:S01]  /*16500*/  FMUL.FTZ R51, R51, R9.reuse ;  /* 0x0000000933337220 */ /* 0x080fe20000410000 */
[-C--:B------:R-:W-:Y:S01]  /*16510*/  FMUL.FTZ R54, R54, R9.reuse ;  /* 0x0000000936367220 */ /* 0x080fe20000410000 */
[----:B------:R-:W-:Y:S01]  /*16520*/  HGMMA.64x96x16.F32 R120, gdesc[UR52], RZ, !UPT, gsb0 ;  /* 0x01600000347879f0 */ /* 0x000fe2000c0008ff */
        /* <DEDUP_REMOVED lines=35> */
[----:B------:R-:W-:Y:S01]  /*16760*/  HGMMA.64x96x16.F32 R120, gdesc[UR48], R120, gsb0 ;  /* 0x01600000307879f0 */ /* 0x000fe20008000878 */
[----:B--2---:R-:W-:Y:S02]  /*16770*/  R2UR UR32, R10 ;  /* 0x000000000a2072ca */ /* 0x004fe400000e0000 */
[----:B------:R-:W-:Y:S02]  /*16780*/  R2UR UR33, R11 ;  /* 0x000000000b2172ca */ /* 0x000fe400000e0000 */
[----:B------:R-:W-:Y:S01]  /*16790*/  R2UR UR28, R14 ;  /* 0x000000000e1c72ca */ /* 0x000fe200000e0000 */
[----:B------:R-:W2:Y:S01]  /*167a0*/  LDL.64 R10, [R1] ;  /* 0x00000000010a7983 */ /* 0x000ea20000100a00 */
[----:B------:R-:W-:Y:S02]  /*167b0*/  WARPGROUP.DEPBAR.LE gsb0, 0x0 ;  /* 0x00008000000079c5 */ /* 0x000fe40000010000 */
[----:B------:R-:W-:-:S07]  /*167c0*/  WARPGROUP.ARRIVE ;  /* 0x00000000000079c5 */ /* 0x000fce0000000000 */
[----:B------:R-:W-:Y:S01]  /*167d0*/  HGMMA.64x96x16.F32 R120, gdesc[UR32], R120, gsb0 ;  /* 0x01600000207879f0 */ /* 0x000fe20008000878 */
[----:B------:R-:W-:Y:S02]  /*167e0*/  R2UR UR29, R15 ;  /* 0x000000000f1d72ca */ /* 0x000fe400000e0000 */
[----:B------:R-:W-:Y:S02]  /*167f0*/  R2UR UR14, R12 ;  /* 0x000000000c0e72ca */ /* 0x000fe400000e0000 */
[----:B------:R-:W-:Y:S02]  /*16800*/  R2UR UR15, R13 ;  /* 0x000000000d0f72ca */ /* 0x000fe400000e0000 */
[----:B------:R-:W2:Y:S01]  /*16810*/  LDL.64 R12, [R1+0x8] ;  /* 0x00000800010c7983 */ /* 0x000ea20000100a00 */
[----:B---3--:R-:W-:Y:S02]  /*16820*/  R2UR UR24, R6 ;  /* 0x00000000061872ca */ /* 0x008fe400000e0000 */
[----:B------:R-:W-:Y:S01]  /*16830*/  R2UR UR25, R7 ;  /* 0x00000000071972ca */ /* 0x000fe200000e0000 */
[----:B------:R0:W5:Y:S01]  /*16840*/  LDL.LU.64 R14, [R1+0x90] ;  /* 0x00009000010e7983 */ /* 0x0001620000300a00 */
[----:B----4-:R-:W-:-:S02]  /*16850*/  R2UR UR20, R4 ;  /* 0x00000000041472ca */ /* 0x010fc400000e0000 */
[----:B------:R-:W-:Y:S01]  /*16860*/  R2UR UR21, R5 ;  /* 0x00000000051572ca */ /* 0x000fe200000e0000 */
[----:B------:R0:W5:Y:S01]  /*16870*/  LDL.LU.64 R6, [R1+0x88] ;  /* 0x0000880001067983 */ /* 0x0001620000300a00 */
[----:B------:R-:W-:Y:S01]  /*16880*/  UMOV UR4, UR56 ;  /* 0x0000003800047c82 */ /* 0x000fe20008000000 */
[----:B------:R-:W-:Y:S02]  /*16890*/  UMOV UR5, UR57 ;  /* 0x0000003900057c82 */ /* 0x000fe40008000000 */
[----:B------:R0:W5:Y:S01]  /*168a0*/  LDL.LU.64 R4, [R1+0x80] ;  /* 0x0000800001047983 */ /* 0x0001620000300a00 */
[----:B------:R-:W-:Y:S02]  /*168b0*/  WARPGROUP.DEPBAR.LE gsb0, 0x0 ;  /* 0x00008000000079c5 */ /* 0x000fe40000010000 */
[----:B------:R-:W-:-:S06]  /*168c0*/  WARPGROUP.ARRIVE ;  /* 0x00000000000079c5 */ /* 0x000fcc0000000000 */
[----:B------:R-:W-:Y:S03]  /*168d0*/  HGMMA.64x96x16.F32 R120, gdesc[UR28], R120, gsb0 ;  /* 0x016000001c7879f0 */ /* 0x000fe60008000878 */
[----:B------:R-:W-:Y:S02]  /*168e0*/  WARPGROUP.DEPBAR.LE gsb0, 0x0 ;  /* 0x00008000000079c5 */ /* 0x000fe40000010000 */
[----:B------:R-:W-:-:S06]  /*168f0*/  WARPGROUP.ARRIVE ;  /* 0x00000000000079c5 */ /* 0x000fcc0000000000 */
[----:B------:R-:W-:Y:S01]  /*16900*/  HGMMA.64x96x16.F32 R120, gdesc[UR24], R120, gsb0 ;  /* 0x01600000187879f0 */ /* 0x000fe20008000878 */
[----:B------:R-:W-:Y:S02]  /*16910*/  R2UR UR16, R2 ;  /* 0x00000000021072ca */ /* 0x000fe400000e0000 */
[----:B------:R-:W-:Y:S02]  /*16920*/  R2UR UR17, R3 ;  /* 0x00000000031172ca */ /* 0x000fe400000e0000 */
[----:B------:R0:W5:Y:S01]  /*16930*/  LDL.LU.64 R2, [R1+0x78] ;  /* 0x0000780001027983 */ /* 0x0001620000300a00 */
[----:B------:R-:W-:Y:S02]  /*16940*/  WARPGROUP.DEPBAR.LE gsb0, 0x0 ;  /* 0x00008000000079c5 */ /* 0x000fe40000010000 */
[----:B------:R-:W-:-:S06]  /*16950*/  WARPGROUP.ARRIVE ;  /* 0x00000000000079c5 */ /* 0x000fcc0000000000 */
[----:B------:R-:W-:Y:S01]  /*16960*/  HGMMA.64x96x16.F32 R120, gdesc[UR20], R120, gsb0 ;  /* 0x01600000147879f0 */ /* 0x000fe20008000878 */
[----:B--2---:R-:W-:Y:S02]  /*16970*/  R2UR UR12, R12 ;  /* 0x000000000c0c72ca */ /* 0x004fe400000e0000 */
[----:B------:R-:W-:Y:S01]  /*16980*/  R2UR UR13, R13 ;  /* 0x000000000d0d72ca */ /* 0x000fe200000e0000 */
[----:B------:R-:W-:Y:S02]  /*16990*/  WARPGROUP.DEPBAR.LE gsb0, 0x0 ;  /* 0x00008000000079c5 */ /* 0x000fe40000010000 */
[----:B------:R-:W-:-:S06]  /*169a0*/  WARPGROUP.ARRIVE ;  /* 0x00000000000079c5 */ /* 0x000fcc0000000000 */
[----:B------:R-:W-:Y:S01]  /*169b0*/  HGMMA.64x96x16.F32 R120, gdesc[UR16], R120, gsb0 ;  /* 0x01600000107879f0 */ /* 0x000fe20008000878 */
[----:B------:R-:W-:Y:S02]  /*169c0*/  R2UR UR8, R10 ;  /* 0x000000000a0872ca */ /* 0x000fe400000e0000 */
[----:B------:R-:W-:Y:S01]  /*169d0*/  R2UR UR9, R11 ;  /* 0x000000000b0972ca */ /* 0x000fe200000e0000 */
        /* <DEDUP_REMOVED lines=16> */
[----:B0-----:R-:W-:Y:S05]  /*16ae0*/  @!P0 BRA `(.L_x_4897) ;  /* 0x0000000000048947 */ /* 0x001fea0003800000 */
[----:B------:R-:W-:Y:S01]  /*16af0*/  BPT.TRAP 0x1 ;  /* 0x000000040000795c */ /* 0x000fe20000300000 */
.L_x_4897:
[----:B------:R-:W-:Y:S01]  /*16b00*/  SHF.L.U32 R10, R19, 0x1f, RZ ;  /* 0x0000001f130a7819 */ /* 0x000fe200000006ff */
[----:B-----5:R-:W-:-:S04]  /*16b10*/  IMAD R9, R17, 0x8, R2 ;  /* 0x0000000811097824 */ /* 0x020fc800078e0202 */
[----:B------:R0:W1:Y:S01]  /*16b20*/  SYNCS.PHASECHK.TRANS64.TRYWAIT P2, [R9+URZ+0x30850], R10 ;  /* 0x0308500a090075a7 */ /* 0x000062000804017f */
[----:B------:R-:W-:Y:S05]  /*16b30*/  @!P0 BRA `(.L_x_4898) ;  /* 0x0000000000048947 */ /* 0x000fea0003800000 */
[----:B------:R-:W-:Y:S01]  /*16b40*/  BPT.TRAP 0x1 ;  /* 0x000000040000795c */ /* 0x000fe20000300000 */
.L_x_4898:
[----:B------:R-:W-:Y:S04]  /*16b50*/  BSSY B2, `(.L_x_4899) ;  /* 0x0000004000027945 */ /* 0x000fe80003800000 */
[----:B-1----:R-:W-:Y:S05]  /*16b60*/  @P2 BRA `(.L_x_4900) ;  /* 0x0000000000082947 */ /* 0x002fea0003800000 */
[----:B------:R-:W1:Y:S02]  /*16b70*/  SYNCS.PHASECHK.TRANS64.TRYWAIT P2, [R9+URZ+0x30850], R10 ;  /* 0x0308500a090075a7 */ /* 0x000e64000804017f */
[----:B-1----:R-:W-:Y:S05]  /*16b80*/  @!P2 BRA `(.L_x_4901) ;  /* 0x0000017c00a0a947 */ /* 0x002fea0003800000 */
.L_x_4900:
[----:B------:R-:W-:Y:S05]  /*16b90*/  BSYNC B2 ;  /* 0x0000000000027941 */ /* 0x000fea0003800000 */
.L_x_4899:
[----:B------:R-:W2:Y:S01]  /*16ba0*/  LDL R12, [R1+0x38] ;  /* 0x00003800010c7983 */ /* 0x000ea20000100800 */
[----:B01----:R-:W-:Y:S01]  /*16bb0*/  VIADD R10, R2, 0x400 ;  /* 0x00000400020a7836 */ /* 0x003fe20000000000 */
[----:B------:R-:W-:Y:S01]  /*16bc0*/  WARPGROUP.ARRIVE ;  /* 0x00000000000079c5 */ /* 0x000fe20000000000 */
[----:B------:R-:W-:Y:S01]  /*16bd0*/  IMAD.MOV.U32 R11, RZ, RZ, 0x40000040 ;  /* 0x40000040ff0b7424 */ /* 0x000fe200078e00ff */
[----:B------:R-:W-:Y:S01]  /*16be0*/  ULDC UR5, c[0x0][0x9d8] ;  /* 0x0002760000057ab9 */ /* 0x000fe20000000800 */
[----:B------:R-:W-:Y:S01]  /*16bf0*/  IMAD.MOV.U32 R13, RZ, RZ, 0x40000040 ;  /* 0x40000040ff0d7424 */ /* 0x000fe200078e00ff */
[----:B------:R-:W-:Y:S01]  /*16c00*/  SHF.R.U32.HI R10, RZ, 0x4, R10 ;  /* 0x00000004ff0a7819 */ /* 0x000fe2000001160a */
[----:B------:R-:W-:Y:S01]  /*16c10*/  FMUL.FTZ R19, R123, UR5 ;  /* 0x000000057b137c20 */ /* 0x000fe20008410000 */
[----:B------:R-:W-:Y:S01]  /*16c20*/  R2UR UR7, R11 ;  /* 0x000000000b0772ca */ /* 0x000fe200000e0000 */
[----:B------:R-:W-:Y:S01]  /*16c30*/  IMAD.MOV.U32 R11, RZ, RZ, 0x40000040 ;  /* 0x40000040ff0b7424 */ /* 0x000fe200078e00ff */
[----:B------:R-:W-:Y:S01]  /*16c40*/  LOP3.LUT R10, R10, 0x3fff, RZ, 0xc0, !PT ;  /* 0x00003fff0a0a7812 */ /* 0x000fe200078ec0ff */
[----:B------:R-:W-:Y:S01]  /*16c50*/  FMUL.FTZ R21, R124, UR5 ;  /* 0x000000057c157c20 */ /* 0x000fe20008410000 */
        /* <DEDUP_REMOVED lines=27> */
[----:B------:R-:W-:-:S02]  /*16e10*/  IMAD.MOV.U32 R13, RZ, RZ, 0x40000040 ;  /* 0x40000040ff0d7424 */ /* 0x000fc400078e00ff */
[----:B------:R-:W-:Y:S01]  /*16e20*/  FMUL.FTZ R157, R160, UR5 ;  /* 0x00000005a09d7c20 */ /* 0x000fe20008410000 */
[----:B------:R-:W-:Y:S01]  /*16e30*/  FMUL.FTZ R156, R163, UR5 ;  /* 0x00000005a39c7c20 */ /* 0x000fe20008410000 */
[----:B------:R-:W-:Y:S01]  /*16e40*/  FMUL.FTZ R161, R164, UR5 ;  /* 0x00000005a4a17c20 */ /* 0x000fe20008410000 */
[----:B------:R-:W-:Y:S01]  /*16e50*/  FMUL.FTZ R163, R165, UR5 ;  /* 0x00000005a5a37c20 */ /* 0x000fe20008410000 */
[----:B------:R-:W-:Y:S02]  /*16e60*/  IMAD R164, R7, -0x60, RZ ;  /* 0xffffffa007a47824 */ /* 0x000fe400078e02ff */
[----:B------:R-:W-:Y:S01]  /*16e70*/  FMUL.FTZ R160, R167, UR5 ;  /* 0x00000005a7a07c20 */ /* 0x000fe20008410000 */
[----:B------:R-:W-:Y:S01]  /*16e80*/  LOP3.LUT P2, RZ, R18, 0x100000, RZ, 0xc0, !PT ;  /* 0x0010000012ff7812 */ /* 0x000fe2000784c0ff */
[----:B------:R-:W0:Y:S01]  /*16e90*/  MUFU.TANH R17, R17 ;  /* 0x0000001100117308 */ /* 0x000e220000002400 */
[----:B------:R-:W-:Y:S01]  /*16ea0*/  @!P1 VIADD R6, R6, 0x30840 ;  /* 0x0003084006069836 */ /* 0x000fe20000000000 */
[----:B------:R-:W-:-:S04]  /*16eb0*/  IADD3 R167, -R199, 0x1, R164 ;  /* 0x00000001c7a77810 */ /* 0x000fc80007ffe1a4 */
[----:B------:R-:W-:Y:S02]  /*16ec0*/  IADD3 R167, -R195, R167, R196 ;  /* 0x000000a7c3a77210 */ /* 0x000fe40007ffe1c4 */
[----:B------:R-:W1:Y:S01]  /*16ed0*/  MUFU.TANH R19, R19 ;  /* 0x0000001300137308 */ /* 0x000e620000002400 */
[----:B------:R-:W-:-:S07]  /*16ee0*/  @!P1 PRMT R6, RZ, 0x654, R6 ;  /* 0x00000654ff069816 */ /* 0x000fce0000000006 */
        /* <DEDUP_REMOVED lines=25> */
[----:B------:R-:W5:Y:S04]  /*17080*/  LDC R191, c[0x0][0x448] ;  /* 0x00011200ffbf7b82 */ /* 0x000f680000000800 */
[----:B------:R-:W0:Y:S08]  /*17090*/  MUFU.TANH R156, R156 ;  /* 0x0000009c009c7308 */ /* 0x000e300000002400 */
[----:B------:R-:W0:Y:S08]  /*170a0*/  MUFU.TANH R161, R161 ;  /* 0x000000a100a17308 */ /* 0x000e300000002400 */
[----:B------:R-:W0:Y:S01]  /*170b0*/  MUFU.TANH R163, R163 ;  /* 0x000000a300a37308 */ /* 0x000e220000002400 */
[----:B-----5:R-:W-:-:S07]  /*170c0*/  ISETP.NE.AND P3, PT, R191, 0x1, PT ;  /* 0x00000001bf00780c */ /* 0x020fce0003f65270 */
[----:B------:R-:W0:Y:S01]  /*170d0*/  MUFU.TANH R160, R160 ;  /* 0x000000a000a07308 */ /* 0x000e220000002400 */
[----:B--2---:R-:W-:Y:S01]  /*170e0*/  R2UR UR4, R12 ;  /* 0x000000000c0472ca */ /* 0x004fe200000e0000 */
[----:B------:R-:W-:-:S05]  /*170f0*/  VIADD R12, R10, 0x80 ;  /* 0x000000800a0c7836 */ /* 0x000fca0000000000 */
[----:B------:R-:W-:Y:S01]  /*17100*/  R2UR UR6, R12 ;  /* 0x000000000c0672ca */ /* 0x000fe200000e0000 */
[----:B------:R-:W-:-:S12]  /*17110*/  VIADD R12, R10, 0x100 ;  /* 0x000001000a0c7836 */ /* 0x000fd80000000000 */
        /* <DEDUP_REMOVED lines=27> */
[----:B------:R-:W-:-:S02]  /*172d0*/  IMAD.IADD R162, R213, 0x1, R211 ;  /* 0x00000001d5a27824 */ /* 0x000fc400078e02d3 */
        /* <DEDUP_REMOVED lines=10> */
[----:B------:R-:W2:Y:S01]  /*17380*/  MUFU.TANH R12, R12 ;  /* 0x0000000c000c7308 */ /* 0x000ea20000002400 */
[----:B------:R-:W-:-:S07]  /*17390*/  ULDC UR5, c[0x0][0x9e0] ;  /* 0x0002780000057ab9 */ /* 0x000fce0000000800 */
        /* <DEDUP_REMOVED lines=21> */
[----:B------:R-:W-:Y:S02]  /*174f0*/  R2UR UR6, R10 ;  /* 0x000000000a0672ca */ /* 0x000fe400000e0000 */
[----:B------:R-:W-:Y:S01]  /*17500*/  R2UR UR7, R11 ;  /* 0x000000000b0772ca */ /* 0x000fe200000e0000 */
[----:B------:R-:W5:Y:S08]  /*17510*/  @P3 LDC R10, c[0x0][0x450] ;  /* 0x00011400ff0a3b82 */ /* 0x000f700000000800 */
[----:B------:R-:W1:Y:S02]  /*17520*/  @P3 LDC R11, c[0x0][0x44c] ;  /* 0x00011300ff0b3b82 */ /* 0x000e640000000800 */
[----:B-1----:R-:W-:-:S05]  /*17530*/  @P3 IMAD.HI.U32 R11, R162, R11, RZ ;  /* 0x0000000ba20b3227 */ /* 0x002fca00078e00ff */
[----:B-----5:R-:W-:Y:S01]  /*17540*/  @P3 SHF.R.U32.HI R162, RZ, R10, R11 ;  /* 0x0000000affa23219 */ /* 0x020fe2000001160b */
[----:B------:R-:W-:Y:S02]  /*17550*/  WARPGROUP.DEPBAR.LE gsb0, 0x0 ;  /* 0x00008000000079c5 */ /* 0x000fe40000010000 */
[----:B------:R-:W-:-:S06]  /*17560*/  WARPGROUP.ARRIVE ;  /* 0x00000000000079c5 */ /* 0x000fcc0000000000 */
[----:B------:R-:W-:Y:S03]  /*17570*/  HGMMA.64x192x16.F32 R24, R168, gdesc[UR4].tnspB, R24, gsb0 ;  /* 0x42e00004a8187df0 */ /* 0x000fe60008000818 */
[----:B------:R-:W-:Y:S02]  /*17580*/  WARPGROUP.DEPBAR.LE gsb0, 0x0 ;  /* 0x00008000000079c5 */ /* 0x000fe40000010000 */
[----:B------:R-:W1:Y:S01]  /*17590*/  SHFL.IDX PT, R169, R162, RZ, 0x1c1f ;  /* 0x001c1fffa2a97589 */ /* 0x000e6200000e0000 */
[C---:B------:R-:W-:Y:S01]  /*175a0*/  IADD3 R168, R167.reuse, UR5, RZ ;  /* 0x00000005a7a87c10 */ /* 0x040fe2000fffe0ff */
[----:B------:R-:W-:Y:S01]  /*175b0*/  VIADD R167, R167, UR4 ;  /* 0x00000004a7a77c36 */ /* 0x000fe20008000000 */
[----:B------:R5:W-:Y:S02]  /*175c0*/  @!P1 SYNCS.ARRIVE.TRANS64.RED.A1T0 RZ, [R6+URZ], RZ ;  /* 0x000000ff06ff99a7 */ /* 0x000be4000810043f */
[----:B-----5:R-:W-:-:S02]  /*175d0*/  IMAD.IADD R6, R164, 0x1, -R199 ;  /* 0x00000001a4067824 */ /* 0x020fc400078e0ac7 */
[--C-:B-1----:R-:W-:Y:S02]  /*175e0*/  IMAD.IADD R166, R168, 0x1, R169.reuse ;  /* 0x00000001a8a67824 */ /* 0x102fe400078e02a9 */
[----:B------:R-:W-:Y:S01]  /*175f0*/  IMAD.IADD R165, R167, 0x1, R169 ;  /* 0x00000001a7a57824 */ /* 0x000fe200078e02a9 */
[----:B0-234-:R-:W-:Y:S06]  /*17600*/  @!P2 BRA `(.L_x_4902) ;  /* 0x00000000005ca947 */ /* 0x01dfec0003800000 */
        /* <DEDUP_REMOVED lines=13> */
.L_x_4904:
[----:B------:R-:W-:Y:S02]  /*176e0*/  ULDC UR4, c[0x0][0x9e4] ;  /* 0x0002790000047ab9 */ /* 0x000fe40000000800 */
[----:B------:R-:W-:-:S05]  /*176f0*/  IMAD.U32 R170, RZ, RZ, UR4 ;  /* 0x00000004ffaa7e24 */ /* 0x000fca000f8e00ff */
[----:B------:R-:W-:-:S13]  /*17700*/  ISETP.NE.AND P2, PT, R170, 0x1, PT ;  /* 0x00000001aa00780c */ /* 0x000fda0003f45270 */
[----:B------:R-:W0:Y:S02]  /*17710*/  @P2 LDC.64 R10, c[0x0][0x9e8] ;  /* 0x00027a00ff0a2b82 */ /* 0x000e240000000a00 */
[----:B0-----:R-:W-:-:S05]  /*17720*/  @P2 IMAD.HI.U32 R10, R169, R10, RZ ;  /* 0x0000000aa90a2227 */ /* 0x001fca00078e00ff */
[----:B------:R-:W-:-:S07]  /*17730*/  @P2 SHF.R.U32.HI R169, RZ, R11, R10 ;  /* 0x0000000bffa92219 */ /* 0x000fce000001160a */
.L_x_4905:
[----:B------:R-:W-:Y:S05]  /*17740*/  BSYNC B2 ;  /* 0x0000000000027941 */ /* 0x000fea0003800000 */
.L_x_4903:
[----:B------:R-:W-:-:S05]  /*17750*/  IMAD R169, R169, R170, R6 ;  /* 0x000000aaa9a97224 */ /* 0x000fca00078e0206 */
[----:B------:R-:W-:Y:S02]  /*17760*/  VIMNMX R165, R165, R169, !PT ;  /* 0x000000a9a5a57248 */ /* 0x000fe40007fe0100 */
[----:B------:R-:W-:-:S07]  /*17770*/  VIADDMNMX R166, R169, R170, R166, PT ;  /* 0x000000aaa9a67246 */ /* 0x000fce00038001a6 */
.L_x_4902:
[C---:B------:R-:W-:Y:S01]  /*17780*/  ISETP.GE.AND P2, PT, R164.reuse, 0x2, PT ;  /* 0x00000002a400780c */ /* 0x040fe20003f46270 */
[----:B------:R-:W0:Y:S01]  /*17790*/  SHFL.IDX PT, R162, R162, 0x1, 0x1c1f ;  /* 0x003c1f00a2a27f89 */ /* 0x000e2200000e0000 */
[----:B------:R-:W-:Y:S02]  /*177a0*/  ISETP.GE.AND P5, PT, R164, 0xa, PT ;  /* 0x0000000aa400780c */ /* 0x000fe40003fa6270 */
[----:B------:R-:W-:Y:S02]  /*177b0*/  ISETP.GT.AND P3, PT, R165, 0x1, !P2 ;  /* 0x00000001a500780c */ /* 0x000fe40005764270 */
[----:B------:R-:W-:Y:S02]  /*177c0*/  LOP3.LUT R18, R18, 0xfffffffb, RZ, 0xc0, !PT ;  /* 0xfffffffb12127812 */ /* 0x000fe400078ec0ff */
[----:B------:R-:W-:Y:S02]  /*177d0*/  ISETP.LT.OR P4, PT, R166, 0x2, P3 ;  /* 0x00000002a600780c */ /* 0x000fe40001f81670 */
[----:B------:R-:W-:-:S02]  /*177e0*/  ISETP.GE.AND P3, PT, R164, 0x9, PT ;  /* 0x00000009a400780c */ /* 0x000fc40003f66270 */
[----:B------:R-:W-:Y:S02]  /*177f0*/  FSEL R17, R17, -INF , !P4 ;  /* 0xff80000011117808 */ /* 0x000fe40006000000 */
[----:B------:R-:W-:Y:S02]  /*17800*/  ISETP.GT.AND P4, PT, R165, 0x8, !P3 ;  /* 0x00000008a500780c */ /* 0x000fe40005f84270 */
[----:B------:R-:W-:Y:S02]  /*17810*/  @P5 LOP3.LUT R18, R18, 0x4, RZ, 0xfc, !PT ;  /* 0x0000000412125812 */ /* 0x000fe400078efcff */
[----:B------:R-:W-:Y:S02]  /*17820*/  ISETP.LT.OR P4, PT, R166, 0x9, P4 ;  /* 0x00000009a600780c */ /* 0x000fe40002781670 */
[----:B------:R-:W-:Y:S02]  /*17830*/  LOP3.LUT R18, R18, 0xfffffff7, RZ, 0xc0, !PT ;  /* 0xfffffff712127812 */ /* 0x000fe400078ec0ff */
[----:B------:R-:W-:-:S02]  /*17840*/  FSEL R21, R21, -INF , !P4 ;  /* 0xff80000015157808 */ /* 0x000fc40006000000 */
[----:B------:R-:W-:Y:S01]  /*17850*/  ISETP.GT.AND P4, PT, R165, 0x9, !P5 ;  /* 0x00000009a500780c */ /* 0x000fe20006f84270 */
[----:B0-----:R-:W-:Y:S01]  /*17860*/  IMAD.IADD R168, R168, 0x1, R162 ;  /* 0x00000001a8a87824 */ /* 0x001fe200078e02a2 */
[----:B------:R-:W-:Y:S02]  /*17870*/  ISETP.GE.AND P5, PT, R164, 0x11, PT ;  /* 0x00000011a400780c */ /* 0x000fe40003fa6270 */
[----:B------:R-:W-:Y:S02]  /*17880*/  ISETP.LT.OR P4, PT, R166, 0xa, P4 ;  /* 0x0000000aa600780c */ /* 0x000fe40002781670 */
[----:B------:R-:W-:Y:S02]  /*17890*/  IADD3 R167, R167, R162, RZ ;  /* 0x000000a2a7a77210 */ /* 0x000fe40007ffe0ff */
        /* <DEDUP_REMOVED lines=121> */
[----:B------:R-:W-:-:S13]  /*18030*/  LOP3.LUT P6, RZ, R18, 0x100000, RZ, 0xc0, !PT ;  /* 0x0010000012ff7812 */ /* 0x000fda00078cc0ff */
[----:B------:R-:W-:Y:S05]  /*18040*/  @!P6 BRA `(.L_x_4906) ;  /* 0x00000000005ce947 */ /* 0x000fea0003800000 */
        /* <DEDUP_REMOVED lines=13> */
.L_x_4908:
[----:B------:R-:W-:Y:S02]  /*18120*/  ULDC UR4, c[0x0][0x9e4] ;  /* 0x0002790000047ab9 */ /* 0x000fe40000000800 */
[----:B------:R-:W-:-:S05]  /*18130*/  IMAD.U32 R164, RZ, RZ, UR4 ;  /* 0x00000004ffa47e24 */ /* 0x000fca000f8e00ff */
[----:B------:R-:W-:-:S13]  /*18140*/  ISETP.NE.AND P6, PT, R164, 0x1, PT ;  /* 0x00000001a400780c */ /* 0x000fda0003fc5270 */
[----:B------:R-:W0:Y:S02]  /*18150*/  @P6 LDC.64 R10, c[0x0][0x9e8] ;  /* 0x00027a00ff0a6b82 */ /* 0x000e240000000a00 */
[----:B0-----:R-:W-:-:S05]  /*18160*/  @P6 IMAD.HI.U32 R10, R162, R10, RZ ;  /* 0x0000000aa20a6227 */ /* 0x001fca00078e00ff */
[----:B------:R-:W-:-:S07]  /*18170*/  @P6 SHF.R.U32.HI R162, RZ, R11, R10 ;  /* 0x0000000bffa26219 */ /* 0x000fce000001160a */
.L_x_4909:
[----:B------:R-:W-:Y:S05]  /*18180*/  BSYNC B2 ;  /* 0x0000000000027941 */ /* 0x000fea0003800000 */
.L_x_4907:
[----:B------:R-:W-:-:S05]  /*18190*/  IMAD R6, R162, R164, R6 ;  /* 0x000000a4a2067224 */ /* 0x000fca00078e0206 */
[----:B------:R-:W-:Y:S02]  /*181a0*/  VIADDMNMX R168, R6, R164, R168, PT ;  /* 0x000000a406a87246 */ /* 0x000fe400038001a8 */
[----:B------:R-:W-:-:S07]  /*181b0*/  VIMNMX R167, R167, R6, !PT ;  /* 0x00000006a7a77248 */ /* 0x000fce0007fe0100 */
.L_x_4906:
[C---:B------:R-:W-:Y:S01]  /*181c0*/  ISETP.GT.AND P2, PT, R167.reuse, 0x1, !P2 ;  /* 0x00000001a700780c */ /* 0x040fe20005744270 */
[----:B------:R-:W-:Y:S01]  /*181d0*/  ULDC UR4, c[0x0][0x988] ;  /* 0x0002620000047ab9 */ /* 0x000fe20000000800 */
[----:B------:R-:W-:Y:S01]  /*181e0*/  ISETP.GT.AND P3, PT, R167, 0x8, !P3 ;  /* 0x00000008a700780c */ /* 0x000fe20005f64270 */
[----:B------:R-:W-:Y:S01]  /*181f0*/  @!P1 VIADD R9, R9, 0x30860 ;  /* 0x0003086009099836 */ /* 0x000fe20000000000 */
[C---:B------:R-:W-:Y:S02]  /*18200*/  ISETP.LT.OR P2, PT, R168.reuse, 0x2, P2 ;  /* 0x00000002a800780c */ /* 0x040fe40001741670 */
[----:B------:R-:W-:Y:S02]  /*18210*/  ISETP.LT.OR P3, PT, R168, 0x9, P3 ;  /* 0x00000009a800780c */ /* 0x000fe40001f61670 */
[----:B------:R-:W-:Y:S02]  /*18220*/  FSEL R19, R19, -INF , !P2 ;  /* 0xff80000013137808 */ /* 0x000fe40005000000 */
[----:B------:R-:W-:-:S02]  /*18230*/  LOP3.LUT P2, RZ, R18, 0x4, RZ, 0xc0, !PT ;  /* 0x0000000412ff7812 */ /* 0x000fc4000784c0ff */
[----:B------:R-:W-:Y:S02]  /*18240*/  FSEL R121, R121, -INF , !P3 ;  /* 0xff80000079797808 */ /* 0x000fe40005800000 */
[----:B------:R-:W-:Y:S02]  /*18250*/  ISETP.GT.AND P2, PT, R167, 0x9, !P2 ;  /* 0x00000009a700780c */ /* 0x000fe40005744270 */
[----:B------:R-:W-:Y:S02]  /*18260*/  LOP3.LUT P3, RZ, R18, 0x10000, RZ, 0xc0, !PT ;  /* 0x0001000012ff7812 */ /* 0x000fe4000786c0ff */
[----:B------:R-:W-:Y:S02]  /*18270*/  ISETP.LT.OR P2, PT, R168, 0xa, P2 ;  /* 0x0000000aa800780c */ /* 0x000fe40001741670 */
[----:B------:R-:W-:Y:S02]  /*18280*/  LOP3.LUT P6, RZ, R18, 0x8000, RZ, 0xc0, !PT ;  /* 0x0000800012ff7812 */ /* 0x000fe400078cc0ff */
[----:B------:R-:W-:-:S02]  /*18290*/  FSEL R122, R122, -INF , !P2 ;  /* 0xff8000007a7a7808 */ /* 0x000fc40005000000 */
[----:B------:R-:W-:Y:S02]  /*182a0*/  LOP3.LUT P2, RZ, R18, 0x8, RZ, 0xc0, !PT ;  /* 0x0000000812ff7812 */ /* 0x000fe4000784c0ff */
[----:B------:R-:W-:Y:S02]  /*182b0*/  FMNMX.FTZ R6, R12, R3, !PT ;  /* 0x000000030c067209 */ /* 0x000fe40007810000 */
[----:B------:R-:W-:Y:S02]  /*182c0*/  ISETP.GT.AND P2, PT, R167, 0x10, !P2 ;  /* 0x00000010a700780c */ /* 0x000fe40005744270 */
[----:B------:R-:W-:Y:S02]  /*182d0*/  FMNMX.FTZ R6, R17, R6, !PT ;  /* 0x0000000611067209 */ /* 0x000fe40007810000 */
[----:B------:R-:W-:Y:S02]  /*182e0*/  ISETP.LT.OR P2, PT, R168, 0x11, P2 ;  /* 0x00000011a800780c */ /* 0x000fe40001741670 */
[----:B------:R-:W-:-:S02]  /*182f0*/  FMNMX.FTZ R6, R21, R6, !PT ;  /* 0x0000000615067209 */ /* 0x000fc40007810000 */
        /* <DEDUP_REMOVED lines=57> */
[----:B------:R-:W-:Y:S02]  /*18690*/  ISETP.GT.AND P4, PT, R167, 0x51, !P4 ;  /* 0x00000051a700780c */ /* 0x000fe40006784270 */
[C---:B------:R-:W-:Y:S02]  /*186a0*/  ISETP.LT.OR P2, PT, R168.reuse, 0x32, P2 ;  /* 0x00000032a800780c */ /* 0x040fe40001741670 */
[----:B------:R-:W-:Y:S02]  /*186b0*/  ISETP.LT.OR P4, PT, R168, 0x52, P4 ;  /* 0x00000052a800780c */ /* 0x000fe40002781670 */
[----:B------:R-:W-:-:S02]  /*186c0*/  FSEL R141, R141, -INF , !P2 ;  /* 0xff8000008d8d7808 */ /* 0x000fc40005000000 */
[----:B------:R-:W-:Y:S02]  /*186d0*/  LOP3.LUT P2, RZ, R18, 0x400, RZ, 0xc0, !PT ;  /* 0x0000040012ff7812 */ /* 0x000fe4000784c0ff */
[C---:B------:R-:W-:Y:S02]  /*186e0*/  ISETP.GT.AND P5, PT, R167.reuse, 0x58, !P5 ;  /* 0x00000058a700780c */ /* 0x040fe40006fa4270 */
[----:B------:R-:W-:Y:S02]  /*186f0*/  ISETP.GT.AND P2, PT, R167, 0x38, !P2 ;  /* 0x00000038a700780c */ /* 0x000fe40005744270 */
[----:B------:R-:W-:Y:S02]  /*18700*/  FSEL R156, R156, -INF , !P4 ;  /* 0xff8000009c9c7808 */ /* 0x000fe40006000000 */
[----:B------:R-:W-:Y:S02]  /*18710*/  ISETP.LT.OR P2, PT, R168, 0x39, P2 ;  /* 0x00000039a800780c */ /* 0x000fe40001741670 */
[----:B0-----:R-:W-:-:S02]  /*18720*/  FMNMX.FTZ R10, R6, R10, !PT ;  /* 0x0000000a060a7209 */ /* 0x001fc40007810000 */
[----:B------:R-:W-:Y:S02]  /*18730*/  FSEL R143, R143, -INF , !P2 ;  /* 0xff8000008f8f7808 */ /* 0x000fe40005000000 */
[----:B------:R-:W-:Y:S01]  /*18740*/  LOP3.LUT P2, RZ, R18, 0x200, RZ, 0xc0, !PT ;  /* 0x0000020012ff7812 */ /* 0x000fe2000784c0ff */
[----:B------:R-:W0:Y:S01]  /*18750*/  SHFL.BFLY PT, R6, R10, 0x1, 0x1f ;  /* 0x0c201f000a067f89 */ /* 0x000e2200000e0000 */
[C---:B------:R-:W-:Y:S02]  /*18760*/  ISETP.LT.OR P5, PT, R168.reuse, 0x59, P5 ;  /* 0x00000059a800780c */ /* 0x040fe40002fa1670 */
[----:B------:R-:W-:Y:S02]  /*18770*/  ISETP.GT.AND P2, PT, R167, 0x39, !P2 ;  /* 0x00000039a700780c */ /* 0x000fe40005744270 */
[----:B------:R-:W-:Y:S02]  /*18780*/  FSEL R159, R159, -INF , !P5 ;  /* 0xff8000009f9f7808 */ /* 0x000fe40006800000 */
[----:B------:R-:W-:-:S02]  /*18790*/  ISETP.LT.OR P2, PT, R168, 0x3a, P2 ;  /* 0x0000003aa800780c */ /* 0x000fc40001741670 */
[----:B------:R-:W-:Y:S02]  /*187a0*/  @!P1 PRMT R9, RZ, 0x654, R9 ;  /* 0x00000654ff099816 */ /* 0x000fe40000000009 */
[----:B------:R-:W-:Y:S02]  /*187b0*/  FSEL R144, R144, -INF , !P2 ;  /* 0xff80000090907808 */ /* 0x000fe40005000000 */
[----:B------:R-:W-:Y:S01]  /*187c0*/  LOP3.LUT P2, RZ, R18, 0x100, RZ, 0xc0, !PT ;  /* 0x0000010012ff7812 */ /* 0x000fe2000784c0ff */
[----:B------:R1:W-:Y:S03]  /*187d0*/  @!P1 SYNCS.ARRIVE.TRANS64.RED.A1T0 RZ, [R9+URZ], RZ ;  /* 0x000000ff09ff99a7 */ /* 0x0003e6000810043f */
[----:B------:R-:W-:-:S04]  /*187e0*/  ISETP.GT.AND P2, PT, R167, 0x40, !P2 ;  /* 0x00000040a700780c */ /* 0x000fc80005744270 */
[----:B------:R-:W-:Y:S02]  /*187f0*/  ISETP.LT.OR P2, PT, R168, 0x41, P2 ;  /* 0x00000041a800780c */ /* 0x000fe40001741670 */
[----:B0-----:R-:W-:Y:S01]  /*18800*/  FMNMX.FTZ R10, R10, R6, !PT ;  /* 0x000000060a0a7209 */ /* 0x001fe20007810000 */
[----:B------:R-:W-:Y:S01]  /*18810*/  IMAD.U32 R6, RZ, RZ, UR4 ;  /* 0x00000004ff067e24 */ /* 0x000fe2000f8e00ff */
[----:B------:R-:W-:Y:S02]  /*18820*/  FSEL R147, R147, -INF , !P2 ;  /* 0xff80000093937808 */ /* 0x000fe40005000000 */
[----:B------:R-:W-:Y:S01]  /*18830*/  LOP3.LUT P2, RZ, R18, 0x80, RZ, 0xc0, !PT ;  /* 0x0000008012ff7812 */ /* 0x000fe2000784c0ff */
[----:B------:R-:W-:-:S03]  /*18840*/  FMUL.FTZ R11, R10, R6 ;  /* 0x000000060a0b7220 */ /* 0x000fc60000410000 */
[----:B------:R-:W-:-:S04]  /*18850*/  ISETP.GT.AND P2, PT, R167, 0x41, !P2 ;  /* 0x00000041a700780c */ /* 0x000fc80005744270 */
[----:B------:R-:W-:-:S04]  /*18860*/  ISETP.LT.OR P2, PT, R168, 0x42, P2 ;  /* 0x00000042a800780c */ /* 0x000fc80001741670 */
[----:B------:R-:W-:Y:S02]  /*18870*/  FSEL R148, R148, -INF , !P2 ;  /* 0xff80000094947808 */ /* 0x000fe40005000000 */
[----:B------:R-:W-:-:S04]  /*18880*/  LOP3.LUT P2, RZ, R18, 0x40, RZ, 0xc0, !PT ;  /* 0x0000004012ff7812 */ /* 0x000fc8000784c0ff */
[----:B------:R-:W-:-:S04]  /*18890*/  ISETP.GT.AND P2, PT, R167, 0x48, !P2 ;  /* 0x00000048a700780c */ /* 0x000fc80005744270 */
[----:B------:R-:W-:-:S04]  /*188a0*/  ISETP.LT.OR P2, PT, R168, 0x49, P2 ;  /* 0x00000049a800780c */ /* 0x000fc80001741670 */
[----:B------:R-:W-:Y:S02]  /*188b0*/  FSEL R151, R151, -INF , !P2 ;  /* 0xff80000097977808 */ /* 0x000fe40005000000 */
[----:B------:R-:W-:Y:S02]  /*188c0*/  ISETP.GT.AND P2, PT, R167, 0x49, !P3 ;  /* 0x00000049a700780c */ /* 0x000fe40005f44270 */
[----:B------:R-:W-:Y:S02]  /*188d0*/  LOP3.LUT P3, RZ, R18, 0x2, RZ, 0xc0, !PT ;  /* 0x0000000212ff7812 */ /* 0x000fe4000786c0ff */
[----:B------:R-:W-:-:S04]  /*188e0*/  ISETP.LT.OR P2, PT, R168, 0x4a, P2 ;  /* 0x0000004aa800780c */ /* 0x000fc80001741670 */
[----:B------:R-:W-:Y:S02]  /*188f0*/  FSEL R152, R152, -INF , !P2 ;  /* 0xff80000098987808 */ /* 0x000fe40005000000 */
[----:B------:R-:W-:Y:S02]  /*18900*/  ISETP.GT.AND P2, PT, R167, 0x50, !P6 ;  /* 0x00000050a700780c */ /* 0x000fe40007744270 */
[----:B------:R-:W-:Y:S02]  /*18910*/  LOP3.LUT P6, RZ, R18, 0x1, RZ, 0xc0, !PT ;  /* 0x0000000112ff7812 */ /* 0x000fe400078cc0ff */
[----:B------:R-:W-:-:S04]  /*18920*/  ISETP.LT.OR P2, PT, R168, 0x51, P2 ;  /* 0x00000051a800780c */ /* 0x000fc80001741670 */
[----:B------:R-:W-:Y:S02]  /*18930*/  FSEL R155, R155, -INF , !P2 ;  /* 0xff8000009b9b7808 */ /* 0x000fe40005000000 */
[C---:B------:R-:W-:Y:S02]  /*18940*/  ISETP.GT.AND P2, PT, R167.reuse, RZ, !P3 ;  /* 0x000000ffa700720c */ /* 0x040fe40005f44270 */
[----:B------:R-:W-:Y:S02]  /*18950*/  ISETP.GT.AND P3, PT, R167, 0x59, !P6 ;  /* 0x00000059a700780c */ /* 0x000fe40007764270 */
[C---:B------:R-:W-:Y:S02]  /*18960*/  ISETP.LT.OR P2, PT, R168.reuse, 0x1, P2 ;  /* 0x00000001a800780c */ /* 0x040fe40001741670 */
[----:B------:R-:W-:Y:S02]  /*18970*/  ISETP.LT.OR P3, PT, R168, 0x5a, P3 ;  /* 0x0000005aa800780c */ /* 0x000fe40001f61670 */
[----:B------:R-:W-:-:S02]  /*18980*/  FSEL R13, R13, -INF , !P2 ;  /* 0xff8000000d0d7808 */ /* 0x000fc40005000000 */
[----:B------:R-:W-:Y:S02]  /*18990*/  FSETP.NEU.FTZ.AND P2, PT, R10, -INF , PT ;  /* 0xff8000000a00780b */ /* 0x000fe40003f5d000 */
[----:B------:R-:W-:Y:S02]  /*189a0*/  FSEL R160, R160, -INF , !P3 ;  /* 0xff800000a0a07808 */ /* 0x000fe40005800000 */
[----:B------:R-:W-:-:S05]  /*189b0*/  FSEL R11, R11, RZ, P2 ;  /* 0x000000ff0b0b7208 */ /* 0x000fca0001000000 */
        /* <DEDUP_REMOVED lines=11> */
[----:B------:R0:W-:Y:S01]  /*18a70*/  MUFU.EX2 R12, R17 ;  /* 0x00000011000c7308 */ /* 0x0001e20000000800 */
        /* <DEDUP_REMOVED lines=8> */
[--C-:B0-----:R-:W-:Y:S01]  /*18b00*/  FFMA.FTZ R17, R120, R6, -R11.reuse ;  /* 0x0000000678117223 */ /* 0x101fe2000001080b */
        /* <DEDUP_REMOVED lines=10> */
[----:B------:R-:W-:Y:S01]  /*18bb0*/  FFMA.FTZ R163, R163, R6, -R11 ;  /* 0x00000006a3a37223 */ /* 0x000fe2000001080b */
[----:B------:R-:W-:Y:S01]  /*18bc0*/  MUFU.EX2 R188, R188 ;  /* 0x000000bc00bc7308 */ /* 0x000fe20000000800 */
[----:B------:R-:W-:-:S04]  /*18bd0*/  FMNMX.FTZ R162, R131, R162, !PT ;  /* 0x000000a283a27209 */ /* 0x000fc80007810000 */
[----:B------:R-:W-:-:S03]  /*18be0*/  FMNMX.FTZ R162, R132, R162, !PT ;  /* 0x000000a284a27209 */ /* 0x000fc60007810000 */
        /* <DEDUP_REMOVED lines=34> */
[----:B------:R-:W-:Y:S02]  /*18e10*/  FSEL R120, R10, RZ, P2 ;  /* 0x000000ff0a787208 */ /* 0x000fe40001000000 */
[C---:B------:R-:W-:Y:S01]  /*18e20*/  FSETP.NEU.FTZ.AND P2, PT, R11.reuse, -INF , PT ;  /* 0xff8000000b00780b */ /* 0x040fe20003f5d000 */
[CC--:B------:R-:W-:Y:S02]  /*18e30*/  FMUL.FTZ R139, R11.reuse, R6.reuse ;  /* 0x000000060b8b7220 */ /* 0x0c0fe40000410000 */
[----:B------:R-:W-:Y:S01]  /*18e40*/  FADD.FTZ R120, -R120, R3 ;  /* 0x0000000378787221 */ /* 0x000fe20000010100 */
[----:B-1----:R-:W-:Y:S01]  /*18e50*/  FSEL R9, R11, RZ, P2 ;  /* 0x000000ff0b097208 */ /* 0x002fe20001000000 */
[----:B------:R-:W-:Y:S01]  /*18e60*/  MUFU.EX2 R134, R134 ;  /* 0x0000008600867308 */ /* 0x000fe20000000800 */
[----:B------:R-:W-:Y:S01]  /*18e70*/  FSEL R139, R139, RZ, P2 ;  /* 0x000000ff8b8b7208 */ /* 0x000fe20001000000 */
[----:B------:R-:W-:Y:S01]  /*18e80*/  FMUL.FTZ R120, R120, R6 ;  /* 0x0000000678787220 */ /* 0x000fe20000410000 */
[----:B------:R-:W-:Y:S01]  /*18e90*/  ISETP.GT.AND P2, PT, R7, R20, PT ;  /* 0x000000140700720c */ /* 0x000fe20003f44270 */
[----:B------:R-:W-:Y:S01]  /*18ea0*/  FADD.FTZ R9, -R9, R0 ;  /* 0x0000000009097221 */ /* 0x000fe20000010100 */
[----:B------:R-:W-:-:S02]  /*18eb0*/  VIADD R7, R7, 0xffffffff ;  /* 0xffffffff07077836 */ /* 0x000fc40000000000 */
[-CC-:B------:R-:W-:Y:S01]  /*18ec0*/  FFMA.FTZ R189, R13, R6.reuse, -R139.reuse ;  /* 0x000000060dbd7223 */ /* 0x180fe2000001088b */
[-CC-:B------:R-:W-:Y:S01]  /*18ed0*/  FFMA.FTZ R13, R19, R6.reuse, -R139.reuse ;  /* 0x00000006130d7223 */ /* 0x180fe2000001088b */
[----:B------:R-:W0:Y:S01]  /*18ee0*/  MUFU.EX2 R120, R120 ;  /* 0x0000007800787308 */ /* 0x000e220000000800 */
[-C--:B------:R-:W-:Y:S01]  /*18ef0*/  FMUL.FTZ R9, R9, R6.reuse ;  /* 0x0000000609097220 */ /* 0x080fe20000410000 */
        /* <DEDUP_REMOVED lines=15> */
[----:B0-----:R-:W-:Y:S01]  /*18ff0*/  FFMA.FTZ R5, R120, R5, R188 ;  /* 0x0000000578057223 */ /* 0x001fe200000100bc */
[-CC-:B------:R-:W-:Y:S01]  /*19000*/  FFMA.FTZ R144, R144, R6.reuse, -R139.reuse ;  /* 0x0000000690907223 */ /* 0x180fe2000001088b */
[-CC-:B------:R-:W-:Y:S01]  /*19010*/  FFMA.FTZ R147, R147, R6.reuse, -R139.reuse ;  /* 0x0000000693937223 */ /* 0x180fe2000001088b */
[-C--:B------:R-:W-:Y:S01]  /*19020*/  FFMA.FTZ R148, R148, R6.reuse, -R139 ;  /* 0x0000000694947223 */ /* 0x080fe2000001088b */
[----:B------:R-:W-:Y:S01]  /*19030*/  FADD.FTZ R5, R12, R5 ;  /* 0x000000050c057221 */ /* 0x000fe20000010000 */
[-CC-:B------:R-:W-:Y:S01]  /*19040*/  FFMA.FTZ R151, R151, R6.reuse, -R139.reuse ;  /* 0x0000000697977223 */ /* 0x180fe2000001088b */
[----:B------:R-:W-:Y:S01]  /*19050*/  FFMA.FTZ R152, R152, R6, -R139 ;  /* 0x0000000698987223 */ /* 0x000fe2000001088b */
[----:B------:R-:W0:Y:S01]  /*19060*/  MUFU.EX2 R13, R13 ;  /* 0x0000000d000d7308 */ /* 0x000e220000000800 */
[----:B------:R-:W-:Y:S01]  /*19070*/  FADD.FTZ R5, R190, R5 ;  /* 0x00000005be057221 */ /* 0x000fe20000010000 */
[----:B------:R-:W-:Y:S01]  /*19080*/  F2FP.F16.F32.PACK_AB R188, R12, R188 ;  /* 0x000000bc0cbc723e */ /* 0x000fe200000000ff */
[-CC-:B------:R-:W-:Y:S01]  /*19090*/  FFMA.FTZ R155, R155, R6.reuse, -R139.reuse ;  /* 0x000000069b9b7223 */ /* 0x180fe2000001088b */
[-C--:B------:R-:W-:Y:S01]  /*190a0*/  FFMA.FTZ R156, R156, R6.reuse, -R139 ;  /* 0x000000069c9c7223 */ /* 0x080fe2000001088b */
[----:B------:R-:W-:Y:S01]  /*190b0*/  FADD.FTZ R5, R17, R5 ;  /* 0x0000000511057221 */ /* 0x000fe20000010000 */
[-CC-:B------:R-:W-:Y:S01]  /*190c0*/  FFMA.FTZ R159, R159, R6.reuse, -R139.reuse ;  /* 0x000000069f9f7223 */ /* 0x180fe2000001088b */
[----:B------:R-:W-:Y:S01]  /*190d0*/  FFMA.FTZ R139, R160, R6, -R139 ;  /* 0x00000006a08b7223 */ /* 0x000fe2000001088b */
[----:B------:R-:W2:Y:S01]  /*190e0*/  MUFU.EX2 R191, R191 ;  /* 0x000000bf00bf7308 */ /* 0x000ea20000000800 */
[----:B------:R-:W-:Y:S01]  /*190f0*/  FADD.FTZ R5, R184, R5 ;  /* 0x00000005b8057221 */ /* 0x000fe20000010000 */
[----:B-1----:R-:W-:Y:S01]  /*19100*/  FFMA.FTZ R4, R9, R4, R189 ;  /* 0x0000000409047223 */ /* 0x002fe200000100bd */
[----:B------:R-:W-:Y:S01]  /*19110*/  F2FP.F16.F32.PACK_AB R190, R17, R190 ;  /* 0x000000be11be723e */ /* 0x000fe200000000ff */
[----:B------:R-:W-:-:S02]  /*19120*/  IMAD.MOV.U32 R17, RZ, RZ, R15 ;  /* 0x000000ffff117224 */ /* 0x000fc400078e000f */
[C---:B------:R-:W-:Y:S01]  /*19130*/  FADD.FTZ R5, R21.reuse, R5 ;  /* 0x0000000515057221 */ /* 0x040fe20000010000 */
[----:B------:R-:W-:Y:S01]  /*19140*/  F2FP.F16.F32.PACK_AB R184, R21, R184 ;  /* 0x000000b815b8723e */ /* 0x000fe200000000ff */
[----:B------:R-:W1:Y:S01]  /*19150*/  MUFU.EX2 R19, R19 ;  /* 0x0000001300137308 */ /* 0x000e620000000800 */
[----:B0-----:R-:W-:Y:S01]  /*19160*/  FADD.FTZ R4, R13, R4 ;  /* 0x000000040d047221 */ /* 0x001fe20000010000 */
[----:B------:R-:W-:Y:S01]  /*19170*/  FADD.FTZ R5, R186, R5 ;  /* 0x00000005ba057221 */ /* 0x000fe20000010000 */
[----:B------:R-:W-:Y:S02]  /*19180*/  F2FP.F16.F32.PACK_AB R186, R125, R186 ;  /* 0x000000ba7dba723e */ /* 0x000fe400000000ff */
[----:B------:R-:W-:Y:S01]  /*19190*/  F2FP.F16.F32.PACK_AB R189, R13, R189 ;  /* 0x000000bd0dbd723e */ /* 0x000fe200000000ff */
[----:B------:R-:W-:Y:S02]  /*191a0*/  FADD.FTZ R5, R125, R5 ;  /* 0x000000057d057221 */ /* 0x000fe40000010000 */
[----:B------:R-:W0:Y:S01]  /*191b0*/  MUFU.EX2 R185, R185 ;  /* 0x000000b900b97308 */ /* 0x000e220000000800 */
[----:B--2---:R-:W-:Y:S01]  /*191c0*/  FADD.FTZ R4, R191, R4 ;  /* 0x00000004bf047221 */ /* 0x004fe20000010000 */
[----:B------:R-:W-:Y:S01]  /*191d0*/  FADD.FTZ R5, R180, R5 ;  /* 0x00000005b4057221 */ /* 0x000fe20000010000 */
[----:B------:R-:W-:-:S03]  /*191e0*/  F2FP.F16.F32.PACK_AB R180, R126, R180 ;  /* 0x000000b47eb4723e */ /* 0x000fc600000000ff */
[----:B------:R-:W-:Y:S02]  /*191f0*/  FADD.FTZ R5, R126, R5 ;  /* 0x000000057e057221 */ /* 0x000fe40000010000 */
[----:B------:R-:W2:Y:S01]  /*19200*/  MUFU.EX2 R121, R121 ;  /* 0x0000007900797308 */ /* 0x000ea20000000800 */
[C---:B-1----:R-:W-:Y:S01]  /*19210*/  FADD.FTZ R4, R19.reuse, R4 ;  /* 0x0000000413047221 */ /* 0x042fe20000010000 */
[----:B------:R-:W-:Y:S01]  /*19220*/  FADD.FTZ R5, R182, R5 ;  /* 0x00000005b6057221 */ /* 0x000fe20000010000 */
[----:B------:R-:W-:Y:S01]  /*19230*/  F2FP.F16.F32.PACK_AB R191, R19, R191 ;  /* 0x000000bf13bf723e */ /* 0x000fe200000000ff */
[----:B------:R-:W-:Y:S01]  /*19240*/  IMAD.MOV.U32 R19, RZ, RZ, R14 ;  /* 0x000000ffff137224 */ /* 0x000fe200078e000e */
        /* <DEDUP_REMOVED lines=8> */
[----:B--2---:R-:W-:Y:S01]  /*192d0*/  FADD.FTZ R4, R121, R4 ;  /* 0x0000000479047221 */ /* 0x004fe20000010000 */
[----:B------:R-:W-:Y:S01]  /*192e0*/  FADD.FTZ R5, R178, R5 ;  /* 0x00000005b2057221 */ /* 0x000fe20000010000 */
[----:B------:R-:W-:Y:S02]  /*192f0*/  F2FP.F16.F32.PACK_AB R178, R133, R178 ;  /* 0x000000b285b2723e */ /* 0x000fe400000000ff */
[----:B------:R-:W-:Y:S01]  /*19300*/  F2FP.F16.F32.PACK_AB R185, R121, R185 ;  /* 0x000000b979b9723e */ /* 0x000fe200000000ff */
        /* <DEDUP_REMOVED lines=58> */
[----:B-1----:R-:W-:Y:S01]  /*196b0*/  FADD.FTZ R4, R159, R4 ;  /* 0x000000049f047221 */ /* 0x002fe20000010000 */
[C---:B0-----:R-:W-:Y:S01]  /*196c0*/  FADD.FTZ R5, R3.reuse, R12 ;  /* 0x0000000c03057221 */ /* 0x041fe20000010000 */
[----:B------:R-:W-:Y:S02]  /*196d0*/  F2FP.F16.F32.PACK_AB R170, R3, R170 ;  /* 0x000000aa03aa723e */ /* 0x000fe400000000ff */
[----:B------:R-:W-:Y:S01]  /*196e0*/  MOV R3, R10 ;  /* 0x0000000a00037202 */ /* 0x000fe20000000f00 */
[C---:B--2---:R-:W-:Y:S01]  /*196f0*/  FADD.FTZ R4, R139.reuse, R4 ;  /* 0x000000048b047221 */ /* 0x044fe20000010000 */
[----:B------:R-:W-:Y:S01]  /*19700*/  F2FP.F16.F32.PACK_AB R171, R139, R159 ;  /* 0x0000009f8bab723e */ /* 0x000fe200000000ff */
[----:B------:R-:W-:Y:S06]  /*19710*/  @P2 BRA `(.L_x_4910) ;  /* 0xffffffc400742947 */ /* 0x000fec000383ffff */
[----:B------:R-:W-:Y:S05]  /*19720*/  BSYNC B1 ;  /* 0x0000000000017941 */ /* 0x000fea0003800000 */
.L_x_4891:
[----:B------:R-:W-:Y:S02]  /*19730*/  IMAD.MOV.U32 R0, RZ, RZ, R11 ;  /* 0x000000ffff007224 */ /* 0x000fe400078e000b */
[----:B------:R-:W-:Y:S02]  /*19740*/  IMAD.MOV.U32 R3, RZ, RZ, R10 ;  /* 0x000000ffff037224 */ /* 0x000fe400078e000a */
[----:B------:R-:W-:Y:S02]  /*19750*/  IMAD.MOV.U32 R17, RZ, RZ, R15 ;  /* 0x000000ffff117224 */ /* 0x000fe400078e000f */
[----:B------:R-:W-:-:S07]  /*19760*/  IMAD.MOV.U32 R19, RZ, RZ, R14 ;  /* 0x000000ffff137224 */ /* 0x000fce00078e000e */
.L_x_4890:
[----:B------:R-:W-:Y:S05]  /*19770*/  BSYNC B0 ;  /* 0x0000000000007941 */ /* 0x000fea0003800000 */
.L_x_4889:
[----:B------:R-:W0:Y:S01]  /*19780*/  LDC R10, c[0x0][0x448] ;  /* 0x00011200ff0a7b82 */ /* 0x000e220000000800 */
[----:B------:R-:W-:Y:S01]  /*19790*/  LOP3.LUT R18, R18, 0xffefffff, RZ, 0xc0, !PT ;  /* 0xffefffff12127812 */ /* 0x000fe200078ec0ff */
[----:B------:R-:W-:Y:S01]  /*197a0*/  ULDC UR4, c[0x0][0x9dc] ;  /* 0x0002770000047ab9 */ /* 0x000fe20000000800 */
[----:B------:R-:W-:-:S05]  /*197b0*/  IADD3 R13, R196, 0x1, -R195 ;  /* 0x00000001c40d7810 */ /* 0x000fca0007ffe8c3 */
[----:B------:R-:W1:Y:S01]  /*197c0*/  LDC R14, c[0x0][0x9e4] ;  /* 0x00027900ff0e7b82 */ /* 0x000e620000000800 */
[----:B0-----:R-:W-:Y:S01]  /*197d0*/  ISETP.NE.AND P2, PT, R10, 0x1, PT ;  /* 0x000000010a00780c */ /* 0x001fe20003f45270 */
[----:B------:R-:W-:-:S12]  /*197e0*/  VIADD R10, R211, 0x7f ;  /* 0x0000007fd30a7836 */ /* 0x000fd80000000000 */
[----:B------:R-:W0:Y:S01]  /*197f0*/  @P2 LDC R11, c[0x0][0x44c] ;  /* 0x00011300ff0b2b82 */ /* 0x000e220000000800 */
[----:B------:R-:W-:-:S04]  /*19800*/  @P2 LOP3.LUT R18, R18, 0x100000, RZ, 0xfc, !PT ;  /* 0x0010000012122812 */ /* 0x000fc800078efcff */
[----:B------:R-:W-:-:S03]  /*19810*/  LOP3.LUT R18, R18, 0xffdfffff, RZ, 0xc0, !PT ;  /* 0xffdfffff12127812 */ /* 0x000fc600078ec0ff */
[----:B------:R-:W2:Y:S01]  /*19820*/  @P2 LDC R12, c[0x0][0x450] ;  /* 0x00011400ff0c2b82 */ /* 0x000ea20000000800 */
[----:B0-----:R-:W-:-:S05]  /*19830*/  @P2 IMAD.HI.U32 R11, R10, R11, RZ ;  /* 0x0000000b0a0b2227 */ /* 0x001fca00078e00ff */
[----:B--2---:R-:W-:Y:S02]  /*19840*/  @P2 SHF.R.U32.HI R10, RZ, R12, R11 ;  /* 0x0000000cff0a2219 */ /* 0x004fe4000001160b */
[----:B-1----:R-:W-:-:S03]  /*19850*/  ISETP.GE.AND P2, PT, R14, 0x1, PT ;  /* 0x000000010e00780c */ /* 0x002fc60003f46270 */
[----:B------:R-:W-:-:S05]  /*19860*/  IMAD.IADD R10, R13, 0x1, R10 ;  /* 0x000000010d0a7824 */ /* 0x000fca00078e020a */
[----:B------:R-:W-:-:S05]  /*19870*/  IADD3 R12, R10, -UR4, RZ ;  /* 0x800000040a0c7c10 */ /* 0x000fca000fffe0ff */
[----:B------:R-:W-:Y:S01]  /*19880*/  @P2 LOP3.LUT R18, R18, 0x200000, RZ, 0xfc, !PT ;  /* 0x0020000012122812 */ /* 0x000fe200078efcff */
        /* <DEDUP_REMOVED lines=12> */
.L_x_4913:
[----:B------:R-:W-:-:S13]  /*19950*/  ISETP.NE.AND P2, PT, R14, 0x1, PT ;  /* 0x000000010e00780c */ /* 0x000fda0003f45270 */
[----:B------:R-:W0:Y:S02]  /*19960*/  @P2 LDC.64 R10, c[0x0][0x9e8] ;  /* 0x00027a00ff0a2b82 */ /* 0x000e240000000a00 */
[----:B0-----:R-:W-:-:S05]  /*19970*/  @P2 IMAD.HI.U32 R10, R13, R10, RZ ;  /* 0x0000000a0d0a2227 */ /* 0x001fca00078e00ff */
[----:B------:R-:W-:-:S07]  /*19980*/  @P2 SHF.R.U32.HI R13, RZ, R11, R10 ;  /* 0x0000000bff0d2219 */ /* 0x000fce000001160a */
.L_x_4914:
[----:B------:R-:W-:Y:S05]  /*19990*/  BSYNC B0 ;  /* 0x0000000000007941 */ /* 0x000fea0003800000 */
.L_x_4912:
[----:B------:R-:W-:-:S05]  /*199a0*/  IMAD R13, R13, R14, RZ ;  /* 0x0000000e0d0d7224 */ /* 0x000fca00078e02ff */
[----:B------:R-:W-:-:S07]  /*199b0*/  VIMNMX R12, R12, R13, !PT ;  /* 0x0000000d0c0c7248 */ /* 0x000fce0007fe0100 */
.L_x_4911:
[----:B------:R-:W-:Y:S01]  /*199c0*/  VIADD R12, R12, 0x5f ;  /* 0x0000005f0c0c7836 */ /* 0x000fe20000000000 */
[----:B------:R-:W-:Y:S03]  /*199d0*/  BSSY B0, `(.L_x_4915) ;  /* 0x0000282000007945 */ /* 0x000fe60003800000 */
[----:B------:R-:W-:-:S05]  /*199e0*/  IMAD.HI R12, R12, 0x2aaaaaab, RZ ;  /* 0x2aaaaaab0c0c7827 */ /* 0x000fca00078e02ff */
[----:B------:R-:W-:-:S04]  /*199f0*/  SHF.R.U32.HI R11, RZ, 0x1f, R12 ;  /* 0x0000001fff0b7819 */ /* 0x000fc8000001160c */
[----:B------:R-:W-:-:S04]  /*19a00*/  LEA.HI.SX32 R11, R12, R11, 0x1c ;  /* 0x0000000b0c0b7211 */ /* 0x000fc800078fe2ff */
[----:B------:R-:W-:-:S04]  /*19a10*/  VIMNMX R14, R212, R11, !PT ;  /* 0x0000000bd40e7248 */ /* 0x000fc80007fe0100 */
[----:B------:R-:W-:-:S13]  /*19a20*/  ISETP.GE.AND P2, PT, R7, R14, PT ;  /* 0x0000000e0700720c */ /* 0x000fda0003f46270 */
[----:B------:R-:W-:Y:S05]  /*19a30*/  @!P2 BRA `(.L_x_4916) ;  /* 0x0000002400eca947 */ /* 0x000fea0003800000 */
[----:B------:R-:W-:Y:S01]  /*19a40*/  BSSY B1, `(.L_x_4917) ;  /* 0x0000279000017945 */ /* 0x000fe20003800000 */
[----:B------:R-:W-:Y:S02]  /*19a50*/  IMAD.MOV.U32 R15, RZ, RZ, R7 ;  /* 0x000000ffff0f7224 */ /* 0x000fe400078e0007 */
[----:B------:R-:W-:Y:S02]  /*19a60*/  IMAD.MOV.U32 R13, RZ, RZ, R0 ;  /* 0x000000ffff0d7224 */ /* 0x000fe400078e0000 */
[----:B------:R-:W-:Y:S02]  /*19a70*/  IMAD.MOV.U32 R12, RZ, RZ, R3 ;  /* 0x000000ffff0c7224 */ /* 0x000fe400078e0003 */
[----:B------:R-:W-:Y:S02]  /*19a80*/  IMAD.MOV.U32 R10, RZ, RZ, R19 ;  /* 0x000000ffff0a7224 */ /* 0x000fe400078e0013 */
[----:B------:R-:W-:-:S07]  /*19a90*/  IMAD.MOV.U32 R7, RZ, RZ, R17 ;  /* 0x000000ffff077224 */ /* 0x000fce00078e0011 */
.L_x_4928:
[----:B------:R-:W-:-:S04]  /*19aa0*/  IADD3 R17, R7, 0x1, RZ ;  /* 0x0000000107117810 */ /* 0x000fc80007ffe0ff */
[----:B------:R-:W-:-:S04]  /*19ab0*/  ISETP.NE.AND P2, PT, R17, 0x2, PT ;  /* 0x000000021100780c */ /* 0x000fc80003f45270 */
[----:B------:R-:W-:Y:S02]  /*19ac0*/  SEL R19, RZ, 0x1, P2 ;  /* 0x00000001ff137807 */ /* 0x000fe40001000000 */
[----:B------:R-:W-:Y:S02]  /*19ad0*/  SEL R17, R17, RZ, P2 ;  /* 0x000000ff11117207 */ /* 0x000fe40001000000 */
[----:B------:R-:W-:Y:S01]  /*19ae0*/  LOP3.LUT R19, R10, R19, RZ, 0x3c, !PT ;  /* 0x000000130a137212 */ /* 0x000fe200078e3cff */
[----:B------:R-:W-:Y:S06]  /*19af0*/  @!P0 BRA `(.L_x_4918) ;  /* 0x0000000000048947 */ /* 0x000fec0003800000 */
[----:B------:R-:W-:Y:S01]  /*19b00*/  BPT.TRAP 0x1 ;  /* 0x000000040000795c */ /* 0x000fe20000300000 */
.L_x_4918:
[----:B------:R-:W-:Y:S01]  /*19b10*/  IMAD R0, R17, 0x8, R2 ;  /* 0x0000000811007824 */ /* 0x000fe200078e0202 */
[----:B------:R-:W-:-:S04]  /*19b20*/  SHF.L.U32 R3, R19, 0x1f, RZ ;  /* 0x0000001f13037819 */ /* 0x000fc800000006ff */
[----:B------:R0:W1:Y:S01]  /*19b30*/  SYNCS.PHASECHK.TRANS64.TRYWAIT P2, [R0+URZ+0x30830], R3 ;  /* 0x03083003000075a7 */ /* 0x000062000804017f */
[----:B------:R-:W-:Y:S05]  /*19b40*/  @!P0 BRA `(.L_x_4919) ;  /* 0x0000000000048947 */ /* 0x000fea0003800000 */
[----:B------:R-:W-:Y:S01]  /*19b50*/  BPT.TRAP 0x1 ;  /* 0x000000040000795c */ /* 0x000fe20000300000 */
.L_x_4919:
[----:B------:R-:W-:Y:S01]  /*19b60*/  IMAD R128, R17, 0x900, R8 ;  /* 0x0000090011807824 */ /* 0x000fe200078e0208 */
[----:B------:R-:W-:Y:S03]  /*19b70*/  BSSY B2, `(.L_x_4920) ;  /* 0x0000006000027945 */ /* 0x000fe60003800000 */
[C---:B------:R-:W-:Y:S02]  /*19b80*/  VIADD R122, R128.reuse, 0x2 ;  /* 0x00000002807a7836 */ /* 0x040fe40000000000 */
[----:B------:R-:W-:Y:S01]  /*19b90*/  VIADD R124, R128, 0x4 ;  /* 0x00000004807c7836 */ /* 0x000fe20000000000 */
[----:B-1----:R-:W-:Y:S06]  /*19ba0*/  @P2 BRA `(.L_x_4921) ;  /* 0x0000000000082947 */ /* 0x002fec0003800000 */
[----:B------:R-:W1:Y:S02]  /*19bb0*/  SYNCS.PHASECHK.TRANS64.TRYWAIT P2, [R0+URZ+0x30830], R3 ;  /* 0x03083003000075a7 */ /* 0x000e64000804017f */
[----:B-1----:R-:W-:Y:S05]  /*19bc0*/  @!P2 BRA `(.L_x_4922) ;  /* 0x0000014c00a4a947 */ /* 0x002fea0003800000 */
.L_x_4921:
[----:B------:R-:W-:Y:S05]  /*19bd0*/  BSYNC B2 ;  /* 0x0000000000027941 */ /* 0x000fea0003800000 */
.L_x_4920:
[----:B------:R-:W-:Y:S01]  /*19be0*/  IMAD.MOV.U32 R20, RZ, RZ, R128 ;  /* 0x000000ffff147224 */ /* 0x000fe200078e0080 */
[----:B------:R2:W-:Y:S04]  /*19bf0*/  STL.64 [R1+0x88], R12 ;  /* 0x0000880c01007387 */ /* 0x0005e80000100a00 */
[----:B------:R-:W-:Y:S02]  /*19c00*/  R2UR UR54, R20 ;  /* 0x00000000143672ca */ /* 0x000fe400000e0000 */
[----:B------:R-:W-:Y:S01]  /*19c10*/  IADD3 R20, R128, 0x300, RZ ;  /* 0x0000030080147810 */ /* 0x000fe20007ffe0ff */
[----:B------:R-:W-:-:S03]  /*19c20*/  IMAD.MOV.U32 R21, RZ, RZ, 0x40000040 ;  /* 0x40000040ff157424 */ /* 0x000fc600078e00ff */
[----:B------:R-:W-:Y:S01]  /*19c30*/  R2UR UR26, R20 ;  /* 0x00000000141a72ca */ /* 0x000fe200000e0000 */
[----:B--2---:R-:W2:Y:S01]  /*19c40*/  LDL.64 R12, [R1+0x28] ;  /* 0x00002800010c7983 */ /* 0x004ea20000100a00 */
[----:B------:R-:W-:-:S03]  /*19c50*/  VIADD R20, R128, 0x304 ;  /* 0x0000030480147836 */ /* 0x000fc60000000000 */
[----:B------:R3:W-:Y:S01]  /*19c60*/  STL [R1+0x84], R10 ;  /* 0x0000840a01007387 */ /* 0x0007e20000100800 */
[C---:B------:R-:W-:Y:S02]  /*19c70*/  R2UR UR55, R21.reuse ;  /* 0x00000000153772ca */ /* 0x040fe400000e0000 */
[C---:B------:R-:W-:Y:S02]  /*19c80*/  R2UR UR27, R21.reuse ;  /* 0x00000000151b72ca */ /* 0x040fe400000e0000 */
[----:B------:R-:W-:Y:S01]  /*19c90*/  R2UR UR18, R20 ;  /* 0x00000000141272ca */ /* 0x000fe200000e0000 */
[----:B---3--:R-:W3:Y:S04]  /*19ca0*/  LDL.64 R10, [R1+0x20] ;  /* 0x00002000010a7983 */ /* 0x008ee80000100a00 */
[----:B------:R4:W-:Y:S01]  /*19cb0*/  STL [R1+0x80], R7 ;  /* 0x0000800701007387 */ /* 0x0009e20000100800 */
[----:B------:R-:W-:-:S03]  /*19cc0*/  R2UR UR19, R21 ;  /* 0x00000000151372ca */ /* 0x000fc600000e0000 */
[----:B----4-:R-:W4:Y:S04]  /*19cd0*/  LDL.64 R6, [R1+0x18] ;  /* 0x0000180001067983 */ /* 0x010f280000100a00 */
[----:B------:R0:W-:Y:S04]  /*19ce0*/  STL.64 [R1+0x78], R4 ;  /* 0x0000780401007387 */ /* 0x0001e80000100a00 */
[----:B0-----:R-:W4:Y:S04]  /*19cf0*/  LDL.64 R4, [R1+0x10] ;  /* 0x0000100001047983 */ /* 0x001f280000100a00 */
[----:B------:R1:W-:Y:S04]  /*19d00*/  STL [R1+0x70], R2 ;  /* 0x0000700201007387 */ /* 0x0003e80000100800 */
        /* <DEDUP_REMOVED lines=56> */
[----:B-1----:R-:W4:Y:S01]  /*1a090*/  LDL.64 R2, [R1+0x8] ;  /* 0x0000080001027983 */ /* 0x002f220000100a00 */
[----:B------:R-:W-:-:S02]  /*1a0a0*/  VIADD R122, R128, 0x600 ;  /* 0x00000600807a7836 */ /* 0x000fc40000000000 */
[-C--:B------:R-:W-:Y:S01]  /*1a0b0*/  FMUL.FTZ R26, R26, R9.reuse ;  /* 0x000000091a1a7220 */ /* 0x080fe20000410000 */
[C---:B------:R-:W-:Y:S02]  /*1a0c0*/  VIADD R124, R128.reuse, 0x602 ;  /* 0x00000602807c7836 */ /* 0x040fe40000000000 */
[-C--:B------:R-:W-:Y:S01]  /*1a0d0*/  FMUL.FTZ R27, R27, R9.reuse ;  /* 0x000000091b1b7220 */ /* 0x080fe20000410000 */
[C---:B------:R-:W-:Y:S01]  /*1a0e0*/  VIADD R126, R128.reuse, 0x604 ;  /* 0x00000604807e7836 */ /* 0x040fe20000000000 */
[----:B------:R-:W-:Y:S01]  /*1a0f0*/  IADD3 R128, R128, 0x606, RZ ;  /* 0x0000060680807810 */ /* 0x000fe20007ffe0ff */
[----:B------:R-:W-:Y:S02]  /*1a100*/  IMAD.MOV.U32 R123, RZ, RZ, 0x40000040 ;  /* 0x40000040ff7b7424 */ /* 0x000fe400078e00ff */
[-C--:B------:R-:W-:Y:S01]  /*1a110*/  FMUL.FTZ R30, R30, R9.reuse ;  /* 0x000000091e1e7220 */ /* 0x080fe20000410000 */
[----:B------:R-:W-:Y:S02]  /*1a120*/  IMAD.MOV.U32 R125, RZ, RZ, 0x40000040 ;  /* 0x40000040ff7d7424 */ /* 0x000fe400078e00ff */
[-C--:B------:R-:W-:Y:S01]  /*1a130*/  FMUL.FTZ R31, R31, R9.reuse ;  /* 0x000000091f1f7220 */ /* 0x080fe20000410000 */
[----:B------:R-:W-:Y:S01]  /*1a140*/  IMAD.MOV.U32 R121, RZ, RZ, 0x40000040 ;  /* 0x40000040ff797424 */ /* 0x000fe200078e00ff */
[----:B------:R-:W-:Y:S01]  /*1a150*/  R2UR UR51, R123 ;  /* 0x000000007b3372ca */ /* 0x000fe200000e0000 */
        /* <DEDUP_REMOVED lines=28> */
[-C--:B------:R-:W-:Y:S01]  /*1a320*/  FMUL.FTZ R58, R58, R9.reuse ;  /* 0x000000093a3a7220 */ /* 0x080fe20000410000 */
[-C--:B------:R-:W-:Y:S01]  /*1a330*/  FMUL.FTZ R59, R59, R9.reuse ;  /* 0x000000093b3b7220 */ /* 0x080fe20000410000 */
[-C--:B------:R-:W-:Y:S01]  /*1a340*/  FMUL.FTZ R62, R62, R9.reuse ;  /* 0x000000093e3e7220 */ /* 0x080fe20000410000 */
        /* <DEDUP_REMOVED lines=41> */
[----:B---3--:R-:W-:Y:S01]  /*1a5e0*/  R2UR UR24, R10 ;  /* 0x000000000a1872ca */ /* 0x008fe200000e0000 */
[----:B------:R0:W5:Y:S01]  /*1a5f0*/  LDL.LU.64 R12, [R1+0x88] ;  /* 0x00008800010c7983 */ /* 0x0001620000300a00 */
[----:B------:R-:W-:Y:S02]  /*1a600*/  R2UR UR25, R11 ;  /* 0x000000000b1972ca */ /* 0x000fe400000e0000 */
[----:B----4-:R-:W-:Y:S01]  /*1a610*/  R2UR UR20, R6 ;  /* 0x00000000061472ca */ /* 0x010fe200000e0000 */
[----:B------:R0:W5:Y:S01]  /*1a620*/  LDL.LU R10, [R1+0x84] ;  /* 0x00008400010a7983 */ /* 0x0001620000300800 */
[----:B------:R-:W-:Y:S02]  /*1a630*/  WARPGROUP.DEPBAR.LE gsb0, 0x0 ;  /* 0x00008000000079c5 */ /* 0x000fe40000010000 */
[----:B------:R-:W-:-:S06]  /*1a640*/  WARPGROUP.ARRIVE ;  /* 0x00000000000079c5 */ /* 0x000fcc0000000000 */
[----:B------:R-:W-:Y:S01]  /*1a650*/  HGMMA.64x96x16.F32 R120, gdesc[UR28], R120, gsb0 ;  /* 0x016000001c7879f0 */ /* 0x000fe20008000878 */
[----:B------:R-:W-:Y:S02]  /*1a660*/  R2UR UR21, R7 ;  /* 0x00000000071572ca */ /* 0x000fe400000e0000 */
[----:B------:R-:W-:Y:S01]  /*1a670*/  R2UR UR16, R4 ;  /* 0x00000000041072ca */ /* 0x000fe200000e0000 */
[----:B------:R0:W5:Y:S01]  /*1a680*/  LDL.LU R7, [R1+0x80] ;  /* 0x0000800001077983 */ /* 0x0001620000300800 */
[----:B------:R-:W-:Y:S02]  /*1a690*/  WARPGROUP.DEPBAR.LE gsb0, 0x0 ;  /* 0x00008000000079c5 */ /* 0x000fe40000010000 */
[----:B------:R-:W-:-:S06]  /*1a6a0*/  WARPGROUP.ARRIVE ;  /* 0x00000000000079c5 */ /* 0x000fcc0000000000 */
[----:B------:R-:W-:Y:S01]  /*1a6b0*/  HGMMA.64x96x16.F32 R120, gdesc[UR24], R120, gsb0 ;  /* 0x01600000187879f0 */ /* 0x000fe20008000878 */
[----:B------:R-:W-:Y:S02]  /*1a6c0*/  R2UR UR17, R5 ;  /* 0x00000000051172ca */ /* 0x000fe400000e0000 */
[----:B------:R-:W-:Y:S01]  /*1a6d0*/  R2UR UR12, R2 ;  /* 0x00000000020c72ca */ /* 0x000fe200000e0000 */
[----:B------:R0:W5:Y:S01]  /*1a6e0*/  LDL.LU.64 R4, [R1+0x78] ;  /* 0x0000780001047983 */ /* 0x0001620000300a00 */
[----:B------:R-:W-:Y:S01]  /*1a6f0*/  R2UR UR13, R3 ;  /* 0x00000000030d72ca */ /* 0x000fe200000e0000 */
[----:B------:R-:W-:Y:S01]  /*1a700*/  UMOV UR4, UR56 ;  /* 0x0000003800047c82 */ /* 0x000fe20008000000 */
[----:B------:R-:W-:Y:S01]  /*1a710*/  UMOV UR5, UR57 ;  /* 0x0000003900057c82 */ /* 0x000fe20008000000 */
[----:B------:R0:W5:Y:S01]  /*1a720*/  LDL.LU R2, [R1+0x70] ;  /* 0x0000700001027983 */ /* 0x0001620000300800 */
[----:B------:R-:W-:Y:S02]  /*1a730*/  WARPGROUP.DEPBAR.LE gsb0, 0x0 ;  /* 0x00008000000079c5 */ /* 0x000fe40000010000 */
[----:B------:R-:W-:-:S06]  /*1a740*/  WARPGROUP.ARRIVE ;  /* 0x00000000000079c5 */ /* 0x000fcc0000000000 */
[----:B------:R-:W-:Y:S03]  /*1a750*/  HGMMA.64x96x16.F32 R120, gdesc[UR20], R120, gsb0 ;  /* 0x01600000147879f0 */ /* 0x000fe60008000878 */
[----:B------:R-:W-:Y:S02]  /*1a760*/  WARPGROUP.DEPBAR.LE gsb0, 0x0 ;  /* 0x00008000000079c5 */ /* 0x000fe40000010000 */
[----:B------:R-:W-:-:S06]  /*1a770*/  WARPGROUP.ARRIVE ;  /* 0x00000000000079c5 */ /* 0x000fcc0000000000 */
[----:B------:R-:W-:Y:S01]  /*1a780*/  HGMMA.64x96x16.F32 R120, gdesc[UR16], R120, gsb0 ;  /* 0x01600000107879f0 */ /* 0x000fe20008000878 */
[----:B--2---:R-:W-:Y:S02]  /*1a790*/  R2UR UR8, R20 ;  /* 0x00000000140872ca */ /* 0x004fe400000e0000 */
        /* <DEDUP_REMOVED lines=19> */
.L_x_4923:
[----:B-----5:R-:W-:Y:S01]  /*1a8d0*/  SHF.L.U32 R0, R10, 0x1f, RZ ;  /* 0x0000001f0a007819 */ /* 0x020fe200000006ff */
[----:B------:R-:W-:-:S04]  /*1a8e0*/  IMAD R20, R7, 0x8, R2 ;  /* 0x0000000807147824 */ /* 0x000fc800078e0202 */
[----:B------:R0:W1:Y:S01]  /*1a8f0*/  SYNCS.PHASECHK.TRANS64.TRYWAIT P2, [R20+URZ+0x30850], R0 ;  /* 0x03085000140075a7 */ /* 0x000062000804017f */
[----:B------:R-:W-:Y:S05]  /*1a900*/  @!P0 BRA `(.L_x_4924) ;  /* 0x0000000000048947 */ /* 0x000fea0003800000 */
[----:B------:R-:W-:Y:S01]  /*1a910*/  BPT.TRAP 0x1 ;  /* 0x000000040000795c */ /* 0x000fe20000300000 */
.L_x_4924:
[----:B------:R-:W-:Y:S04]  /*1a920*/  BSSY B2, `(.L_x_4925) ;  /* 0x0000004000027945 */ /* 0x000fe80003800000 */
[----:B-1----:R-:W-:Y:S05]  /*1a930*/  @P2 BRA `(.L_x_4926) ;  /* 0x0000000000082947 */ /* 0x002fea0003800000 */
[----:B------:R-:W1:Y:S02]  /*1a940*/  SYNCS.PHASECHK.TRANS64.TRYWAIT P2, [R20+URZ+0x30850], R0 ;  /* 0x03085000140075a7 */ /* 0x000e64000804017f */
[----:B-1----:R-:W-:Y:S05]  /*1a950*/  @!P2 BRA `(.L_x_4927) ;  /* 0x000001400054a947 */ /* 0x002fea0003800000 */
.L_x_4926:
[----:B------:R-:W-:Y:S05]  /*1a960*/  BSYNC B2 ;  /* 0x0000000000027941 */ /* 0x000fea0003800000 */
.L_x_4925:
[----:B01----:R-:W-:Y:S01]  /*1a970*/  VIADD R0, R2, 0x400 ;  /* 0x0000040002007836 */ /* 0x003fe20000000000 */
[----:B------:R-:W-:Y:S01]  /*1a980*/  WARPGROUP.ARRIVE ;  /* 0x00000000000079c5 */ /* 0x000fe20000000000 */
[----:B------:R-:W-:Y:S02]  /*1a990*/  IMAD.MOV.U32 R11, RZ, RZ, 0x40000040 ;  /* 0x40000040ff0b7424 */ /* 0x000fe400078e00ff */
[----:B------:R-:W-:Y:S01]  /*1a9a0*/  FMUL.FTZ R9, R121, UR59 ;  /* 0x0000003b79097c20 */ /* 0x000fe20008410000 */
        /* <DEDUP_REMOVED lines=15> */
[----:B------:R-:W-:Y:S01]  /*1aaa0*/  MOV R7, 0x40000040 ;  /* 0x4000004000077802 */ /* 0x000fe20000000f00 */
        /* <DEDUP_REMOVED lines=26> */
[----:B0-----:R-:W-:Y:S01]  /*1ac50*/  FMNMX.FTZ R3, R0, R12, !PT ;  /* 0x0000000c00037209 */ /* 0x001fe20007810000 */
[----:B------:R-:W-:Y:S01]  /*1ac60*/  FMUL.FTZ R157, R165, UR59 ;  /* 0x0000003ba59d7c20 */ /* 0x000fe20008410000 */
[----:B------:R-:W-:Y:S01]  /*1ac70*/  ULDC UR4, c[0x0][0x988] ;  /* 0x0002620000047ab9 */ /* 0x000fe20000000800 */
[----:B------:R-:W-:Y:S01]  /*1ac80*/  MUFU.TANH R129, R129 ;  /* 0x0000008100817308 */ /* 0x000fe20000002400 */
[----:B------:R-:W-:Y:S01]  /*1ac90*/  FMNMX.FTZ R3, R9, R3, !PT ;  /* 0x0000000309037209 */ /* 0x000fe20007810000 */
[----:B------:R-:W-:Y:S01]  /*1aca0*/  FMUL.FTZ R161, R163, UR59 ;  /* 0x0000003ba3a17c20 */ /* 0x000fe20008410000 */
[----:B------:R-:W-:Y:S01]  /*1acb0*/  FMUL.FTZ R163, R167, UR59 ;  /* 0x0000003ba7a37c20 */ /* 0x000fe20008410000 */
[----:B------:R-:W-:Y:S01]  /*1acc0*/  FMUL.FTZ R143, R143, UR59 ;  /* 0x0000003b8f8f7c20 */ /* 0x000fe20008410000 */
[----:B------:R-:W-:Y:S01]  /*1acd0*/  FMNMX.FTZ R3, R121, R3, !PT ;  /* 0x0000000379037209 */ /* 0x000fe20007810000 */
        /* <DEDUP_REMOVED lines=9> */
[----:B------:R-:W-:Y:S01]  /*1ad70*/  @!P1 VIADD R20, R20, 0x30860 ;  /* 0x0003086014149836 */ /* 0x000fe20000000000 */
[----:B------:R-:W-:Y:S01]  /*1ad80*/  MUFU.TANH R133, R133 ;  /* 0x0000008500857308 */ /* 0x000fe20000002400 */
[C---:B------:R-:W-:Y:S01]  /*1ad90*/  ISETP.GT.AND P2, PT, R15.reuse, R14, PT ;  /* 0x0000000e0f00720c */ /* 0x040fe20003f44270 */
[----:B------:R-:W-:-:S02]  /*1ada0*/  VIADD R15, R15, 0xffffffff ;  /* 0xffffffff0f0f7836 */ /* 0x000fc40000000000 */
[----:B------:R-:W-:-:S04]  /*1adb0*/  @!P1 PRMT R20, RZ, 0x654, R20 ;  /* 0x00000654ff149816 */ /* 0x000fc80000000014 */
        /* <DEDUP_REMOVED lines=23> */
[----:B------:R-:W-:-:S05]  /*1af30*/  WARPGROUP.ARRIVE ;  /* 0x00000000000079c5 */ /* 0x000fca0000000000 */
[----:B------:R-:W-:Y:S01]  /*1af40*/  MUFU.TANH R147, R147 ;  /* 0x0000009300937308 */ /* 0x000fe20000002400 */
[----:B------:R-:W-:Y:S01]  /*1af50*/  HGMMA.64x192x16.F32 R24, R184, gdesc[UR4].tnspB, R24, gsb0 ;  /* 0x42e00004b8187df0 */ /* 0x000fe20008000818 */
        /* <DEDUP_REMOVED lines=32> */
[----:B------:R-:W-:Y:S01]  /*1b160*/  R2UR UR6, R6 ;  /* 0x00000000060672ca */ /* 0x000fe200000e0000 */
[----:B------:R-:W-:Y:S01]  /*1b170*/  FMUL.FTZ R160, R162, UR59 ;  /* 0x0000003ba2a07c20 */ /* 0x000fe20008410000 */
[----:B------:R-:W-:-:S04]  /*1b180*/  FMUL.FTZ R162, R166, UR59 ;  /* 0x0000003ba6a27c20 */ /* 0x000fc80008410000 */
[----:B------:R-:W1:Y:S08]  /*1b190*/  MUFU.TANH R125, R125 ;  /* 0x0000007d007d7308 */ /* 0x000e700000002400 */
[----:B------:R-:W2:Y:S01]  /*1b1a0*/  MUFU.TANH R139, R139 ;  /* 0x0000008b008b7308 */ /* 0x000ea20000002400 */
[----:B0-----:R-:W-:-:S07]  /*1b1b0*/  FMNMX.FTZ R3, R122, R3, !PT ;  /* 0x000000037a037209 */ /* 0x001fce0007810000 */
[----:B------:R-:W0:Y:S01]  /*1b1c0*/  MUFU.TANH R144, R144 ;  /* 0x0000009000907308 */ /* 0x000e220000002400 */
[----:B-1----:R-:W-:-:S04]  /*1b1d0*/  FMNMX.FTZ R3, R125, R3, !PT ;  /* 0x000000037d037209 */ /* 0x002fc80007810000 */
[----:B------:R-:W-:-:S03]  /*1b1e0*/  FMNMX.FTZ R3, R126, R3, !PT ;  /* 0x000000037e037209 */ /* 0x000fc60007810000 */
[----:B------:R-:W1:Y:S01]  /*1b1f0*/  MUFU.TANH R152, R152 ;  /* 0x0000009800987308 */ /* 0x000e620000002400 */
[----:B------:R-:W-:-:S04]  /*1b200*/  FMNMX.FTZ R3, R129, R3, !PT ;  /* 0x0000000381037209 */ /* 0x000fc80007810000 */
[----:B------:R-:W-:-:S03]  /*1b210*/  FMNMX.FTZ R3, R130, R3, !PT ;  /* 0x0000000382037209 */ /* 0x000fc60007810000 */
[----:B------:R-:W3:Y:S01]  /*1b220*/  MUFU.TANH R7, R7 ;  /* 0x0000000700077308 */ /* 0x000ee20000002400 */
[----:B------:R-:W-:-:S04]  /*1b230*/  FMNMX.FTZ R3, R133, R3, !PT ;  /* 0x0000000385037209 */ /* 0x000fc80007810000 */
[----:B------:R-:W-:-:S03]  /*1b240*/  FMNMX.FTZ R3, R135, R3, !PT ;  /* 0x0000000387037209 */ /* 0x000fc60007810000 */
[----:B------:R-:W4:Y:S01]  /*1b250*/  MUFU.TANH R128, R128 ;  /* 0x0000008000807308 */ /* 0x000f220000002400 */
[----:B------:R-:W-:-:S04]  /*1b260*/  FMNMX.FTZ R3, R137, R3, !PT ;  /* 0x0000000389037209 */ /* 0x000fc80007810000 */
[----:B------:R-:W-:-:S03]  /*1b270*/  FMNMX.FTZ R3, R138, R3, !PT ;  /* 0x000000038a037209 */ /* 0x000fc60007810000 */
[----:B------:R-:W-:Y:S01]  /*1b280*/  MUFU.TANH R134, R134 ;  /* 0x0000008600867308 */ /* 0x000fe20000002400 */
[----:B--2---:R-:W-:-:S04]  /*1b290*/  FMNMX.FTZ R3, R139, R3, !PT ;  /* 0x000000038b037209 */ /* 0x004fc80007810000 */
[----:B------:R-:W-:-:S03]  /*1b2a0*/  FMNMX.FTZ R3, R140, R3, !PT ;  /* 0x000000038c037209 */ /* 0x000fc60007810000 */
[----:B------:R-:W-:Y:S01]  /*1b2b0*/  MUFU.TANH R160, R160 ;  /* 0x000000a000a07308 */ /* 0x000fe20000002400 */
[----:B------:R-:W-:-:S04]  /*1b2c0*/  FMNMX.FTZ R3, R141, R3, !PT ;  /* 0x000000038d037209 */ /* 0x000fc80007810000 */
[----:B------:R-:W-:-:S03]  /*1b2d0*/  FMNMX.FTZ R3, R142, R3, !PT ;  /* 0x000000038e037209 */ /* 0x000fc60007810000 */
[----:B------:R-:W-:Y:S01]  /*1b2e0*/  MUFU.TANH R162, R162 ;  /* 0x000000a200a27308 */ /* 0x000fe20000002400 */
[----:B0-----:R-:W-:-:S04]  /*1b2f0*/  FMNMX.FTZ R3, R144, R3, !PT ;  /* 0x0000000390037209 */ /* 0x001fc80007810000 */
[----:B------:R-:W-:-:S04]  /*1b300*/  FMNMX.FTZ R3, R145, R3, !PT ;  /* 0x0000000391037209 */ /* 0x000fc80007810000 */
[----:B------:R-:W-:-:S04]  /*1b310*/  FMNMX.FTZ R3, R148, R3, !PT ;  /* 0x0000000394037209 */ /* 0x000fc80007810000 */
[----:B------:R-:W-:-:S04]  /*1b320*/  FMNMX.FTZ R3, R149, R3, !PT ;  /* 0x0000000395037209 */ /* 0x000fc80007810000 */
[----:B-1----:R-:W-:-:S04]  /*1b330*/  FMNMX.FTZ R3, R152, R3, !PT ;  /* 0x0000000398037209 */ /* 0x002fc80007810000 */
[----:B------:R-:W-:-:S04]  /*1b340*/  FMNMX.FTZ R3, R153, R3, !PT ;  /* 0x0000000399037209 */ /* 0x000fc80007810000 */
[----:B------:R-:W-:-:S04]  /*1b350*/  FMNMX.FTZ R3, R156, R3, !PT ;  /* 0x000000039c037209 */ /* 0x000fc80007810000 */
[----:B------:R-:W-:-:S05]  /*1b360*/  FMNMX.FTZ R3, R157, R3, !PT ;  /* 0x000000039d037209 */ /* 0x000fca0007810000 */
[----:B------:R-:W0:Y:S02]  /*1b370*/  SHFL.BFLY PT, R6, R3, 0x2, 0x1f ;  /* 0x0c401f0003067f89 */ /* 0x000e2400000e0000 */
[----:B0-----:R-:W-:-:S05]  /*1b380*/  FMNMX.FTZ R3, R3, R6, !PT ;  /* 0x0000000603037209 */ /* 0x001fca0007810000 */
[----:B------:R-:W0:Y:S02]  /*1b390*/  SHFL.BFLY PT, R6, R3, 0x1, 0x1f ;  /* 0x0c201f0003067f89 */ /* 0x000e2400000e0000 */
[----:B0-----:R-:W-:Y:S01]  /*1b3a0*/  FMNMX.FTZ R3, R3, R6, !PT ;  /* 0x0000000603037209 */ /* 0x001fe20007810000 */
[----:B------:R-:W-:-:S04]  /*1b3b0*/  IMAD.U32 R6, RZ, RZ, UR4 ;  /* 0x00000004ff067e24 */ /* 0x000fc8000f8e00ff */
[CC--:B------:R-:W-:Y:S01]  /*1b3c0*/  FMUL.FTZ R167, R3.reuse, R6.reuse ;  /* 0x0000000603a77220 */ /* 0x0c0fe20000410000 */
[----:B------:R-:W-:Y:S01]  /*1b3d0*/  FADD.FTZ R120, -R3, R12 ;  /* 0x0000000c03787221 */ /* 0x000fe20000010100 */
[----:B------:R-:W-:Y:S02]  /*1b3e0*/  IADD3 R12, R10, 0x280, RZ ;  /* 0x000002800a0c7810 */ /* 0x000fe40007ffe0ff */
[-CC-:B------:R-:W-:Y:S01]  /*1b3f0*/  FFMA.FTZ R188, R0, R6.reuse, -R167.reuse ;  /* 0x0000000600bc7223 */ /* 0x180fe200000108a7 */
[----:B---3--:R-:W-:Y:S01]  /*1b400*/  FMNMX.FTZ R0, R7, R13, !PT ;  /* 0x0000000d07007209 */ /* 0x008fe20007810000 */
[-CC-:B------:R-:W-:Y:S01]  /*1b410*/  FFMA.FTZ R164, R9, R6.reuse, -R167.reuse ;  /* 0x0000000609a47223 */ /* 0x180fe200000108a7 */
[-C--:B------:R-:W-:Y:S01]  /*1b420*/  FMUL.FTZ R120, R120, R6.reuse ;  /* 0x0000000678787220 */ /* 0x080fe20000410000 */
        /* <DEDUP_REMOVED lines=15> */
[-CC-:B------:R-:W-:Y:S01]  /*1b520*/  FFMA.FTZ R137, R138, R6.reuse, -R167.reuse ;  /* 0x000000068a897223 */ /* 0x180fe200000108a7 */
[--C-:B------:R-:W-:Y:S01]  /*1b530*/  FFMA.FTZ R125, R140, R6, -R167.reuse ;  /* 0x000000068c7d7223 */ /* 0x100fe200000108a7 */
[----:B------:R-:W-:Y:S01]  /*1b540*/  FMNMX.FTZ R0, R127, R0, !PT ;  /* 0x000000007f007209 */ /* 0x000fe20007810000 */
[----:B------:R-:W1:Y:S01]  /*1b550*/  MUFU.EX2 R164, R164 ;  /* 0x000000a400a47308 */ /* 0x000e620000000800 */
[-CC-:B------:R-:W-:Y:S01]  /*1b560*/  FFMA.FTZ R129, R142, R6.reuse, -R167.reuse ;  /* 0x000000068e817223 */ /* 0x180fe200000108a7 */
[--C-:B------:R-:W-:Y:S01]  /*1b570*/  FFMA.FTZ R130, R145, R6, -R167.reuse ;  /* 0x0000000691827223 */ /* 0x100fe200000108a7 */
[----:B----4-:R-:W-:Y:S01]  /*1b580*/  FMNMX.FTZ R0, R128, R0, !PT ;  /* 0x0000000080007209 */ /* 0x010fe20007810000 */
[-CC-:B------:R-:W-:Y:S01]  /*1b590*/  FFMA.FTZ R133, R149, R6.reuse, -R167.reuse ;  /* 0x0000000695857223 */ /* 0x180fe200000108a7 */
[-CC-:B------:R-:W-:Y:S01]  /*1b5a0*/  FFMA.FTZ R121, R152, R6.reuse, -R167.reuse ;  /* 0x0000000698797223 */ /* 0x180fe200000108a7 */
[----:B------:R-:W-:Y:S01]  /*1b5b0*/  FFMA.FTZ R135, R153, R6, -R167 ;  /* 0x0000000699877223 */ /* 0x000fe200000108a7 */
[----:B------:R-:W-:Y:S01]  /*1b5c0*/  FMNMX.FTZ R0, R131, R0, !PT ;  /* 0x0000000083007209 */ /* 0x000fe20007810000 */
[----:B------:R-:W-:-:S02]  /*1b5d0*/  WARPGROUP.DEPBAR.LE gsb0, 0x0 ;  /* 0x00008000000079c5 */ /* 0x000fc40000010000 */
[----:B------:R-:W-:Y:S01]  /*1b5e0*/  WARPGROUP.ARRIVE ;  /* 0x00000000000079c5 */ /* 0x000fe20000000000 */
[----:B------:R-:W-:Y:S01]  /*1b5f0*/  FMNMX.FTZ R0, R132, R0, !PT ;  /* 0x0000000084007209 */ /* 0x000fe20007810000 */
[----:B------:R-:W2:Y:S01]  /*1b600*/  MUFU.EX2 R190, R190 ;  /* 0x000000be00be7308 */ /* 0x000ea20000000800 */
[----:B0-----:R-:W-:Y:S01]  /*1b610*/  FFMA.FTZ R5, R120, R5, R188 ;  /* 0x0000000578057223 */ /* 0x001fe200000100bc */
[----:B------:R-:W-:Y:S01]  /*1b620*/  FFMA.FTZ R176, R139, R6, -R167 ;  /* 0x000000068bb07223 */ /* 0x000fe200000108a7 */
[----:B------:R-:W-:Y:S01]  /*1b630*/  FMNMX.FTZ R0, R134, R0, !PT ;  /* 0x0000000086007209 */ /* 0x000fe20007810000 */
[----:B------:R-:W-:Y:S01]  /*1b640*/  HGMMA.64x192x16.F32 R24, R172, gdesc[UR4].tnspB, R24, gsb0 ;  /* 0x42e00004ac187df0 */ /* 0x000fe20008000818 */
[----:B------:R-:W-:Y:S01]  /*1b650*/  R2UR UR6, R12 ;  /* 0x000000000c0672ca */ /* 0x000fe200000e0000 */
[----:B-1----:R-:W-:Y:S01]  /*1b660*/  FADD.FTZ R5, R164, R5 ;  /* 0x00000005a4057221 */ /* 0x002fe20000010000 */
[----:B------:R-:W-:Y:S01]  /*1b670*/  FMNMX.FTZ R0, R136, R0, !PT ;  /* 0x0000000088007209 */ /* 0x000fe20007810000 */
[----:B------:R-:W0:Y:S01]  /*1b680*/  MUFU.EX2 R166, R166 ;  /* 0x000000a600a67308 */ /* 0x000e220000000800 */
[-CC-:B------:R-:W-:Y:S01]  /*1b690*/  FFMA.FTZ R178, R141, R6.reuse, -R167.reuse ;  /* 0x000000068db27223 */ /* 0x180fe200000108a7 */
[--C-:B------:R-:W-:Y:S01]  /*1b6a0*/  FFMA.FTZ R138, R156, R6, -R167.reuse ;  /* 0x000000069c8a7223 */ /* 0x100fe200000108a7 */
[----:B------:R-:W-:Y:S01]  /*1b6b0*/  FMNMX.FTZ R0, R143, R0, !PT ;  /* 0x000000008f007209 */ /* 0x000fe20007810000 */
[----:B------:R-:W-:Y:S01]  /*1b6c0*/  FFMA.FTZ R157, R157, R6, -R167 ;  /* 0x000000069d9d7223 */ /* 0x000fe200000108a7 */
[----:B------:R-:W-:-:S02]  /*1b6d0*/  F2FP.F16.F32.PACK_AB R188, R164, R188 ;  /* 0x000000bca4bc723e */ /* 0x000fc400000000ff */
[----:B------:R-:W-:Y:S01]  /*1b6e0*/  FMNMX.FTZ R0, R146, R0, !PT ;  /* 0x0000000092007209 */ /* 0x000fe20007810000 */
[----:B------:R-:W-:Y:S01]  /*1b6f0*/  MUFU.EX2 R184, R184 ;  /* 0x000000b800b87308 */ /* 0x000fe20000000800 */
        /* <DEDUP_REMOVED lines=29> */
[----:B0-----:R-:W-:-:S07]  /*1b8d0*/  FMNMX.FTZ R0, R0, R9, !PT ;  /* 0x0000000900007209 */ /* 0x001fce0007810000 */
[----:B------:R-:W-:Y:S01]  /*1b8e0*/  MUFU.EX2 R133, R133 ;  /* 0x0000008500857308 */ /* 0x000fe20000000800 */
[----:B------:R-:W-:Y:S01]  /*1b8f0*/  FADD.FTZ R9, -R0, R13 ;  /* 0x0000000d00097221 */ /* 0x000fe20000010100 */
[----:B------:R-:W-:-:S03]  /*1b900*/  IMAD.MOV.U32 R13, RZ, RZ, 0x40000040 ;  /* 0x40000040ff0d7424 */ /* 0x000fc600078e00ff */
[-C--:B------:R-:W-:Y:S02]  /*1b910*/  FMUL.FTZ R9, R9, R6.reuse ;  /* 0x0000000609097220 */ /* 0x080fe40000410000 */
[----:B------:R-:W-:Y:S01]  /*1b920*/  R2UR UR7, R13 ;  /* 0x000000000d0772ca */ /* 0x000fe200000e0000 */
[-C--:B------:R-:W-:Y:S01]  /*1b930*/  FMUL.FTZ R13, R0, R6.reuse ;  /* 0x00000006000d7220 */ /* 0x080fe20000410000 */
[----:B------:R-:W-:Y:S03]  /*1b940*/  MUFU.EX2 R121, R121 ;  /* 0x0000007900797308 */ /* 0x000fe60000000800 */
[-CC-:B------:R-:W-:Y:S01]  /*1b950*/  FFMA.FTZ R189, R7, R6.reuse, -R13.reuse ;  /* 0x0000000607bd7223 */ /* 0x180fe2000001080d */
[-CC-:B------:R-:W-:Y:S01]  /*1b960*/  FFMA.FTZ R7, R11, R6.reuse, -R13.reuse ;  /* 0x000000060b077223 */ /* 0x180fe2000001080d */
[-CC-:B------:R-:W-:Y:S01]  /*1b970*/  FFMA.FTZ R191, R21, R6.reuse, -R13.reuse ;  /* 0x0000000615bf7223 */ /* 0x180fe2000001080d */
[-CC-:B------:R-:W-:Y:S01]  /*1b980*/  FFMA.FTZ R11, R123, R6.reuse, -R13.reuse ;  /* 0x000000067b0b7223 */ /* 0x180fe2000001080d */
[-CC-:B------:R-:W-:Y:S01]  /*1b990*/  FFMA.FTZ R185, R124, R6.reuse, -R13.reuse ;  /* 0x000000067cb97223 */ /* 0x180fe2000001080d */
[----:B------:R-:W-:Y:S01]  /*1b9a0*/  MUFU.EX2 R9, R9 ;  /* 0x0000000900097308 */ /* 0x000fe20000000800 */
[----:B------:R-:W-:Y:S01]  /*1b9b0*/  FFMA.FTZ R12, R127, R6, -R13 ;  /* 0x000000067f0c7223 */ /* 0x000fe2000001080d */
[----:B------:R-:W-:-:S02]  /*1b9c0*/  @!P1 IMAD R127, R17, 0x8, R2 ;  /* 0x00000008117f9824 */ /* 0x000fc400078e0202 */
[-CC-:B------:R-:W-:Y:S01]  /*1b9d0*/  FFMA.FTZ R187, R128, R6.reuse, -R13.reuse ;  /* 0x0000000680bb7223 */ /* 0x180fe2000001080d */
[-CC-:B------:R-:W-:Y:S01]  /*1b9e0*/  FFMA.FTZ R21, R131, R6.reuse, -R13.reuse ;  /* 0x0000000683157223 */ /* 0x180fe2000001080d */
[-CC-:B------:R-:W-:Y:S01]  /*1b9f0*/  FFMA.FTZ R181, R132, R6.reuse, -R13.reuse ;  /* 0x0000000684b57223 */ /* 0x180fe2000001080d */
[----:B------:R-:W-:Y:S02]  /*1ba00*/  @!P1 VIADD R127, R127, 0x30840 ;  /* 0x000308407f7f9836 */ /* 0x000fe40000000000 */
[-CC-:B------:R-:W-:Y:S01]  /*1ba10*/  FFMA.FTZ R123, R134, R6.reuse, -R13.reuse ;  /* 0x00000006867b7223 */ /* 0x180fe2000001080d */
[----:B------:R-:W0:Y:S01]  /*1ba20*/  MUFU.EX2 R189, R189 ;  /* 0x000000bd00bd7308 */ /* 0x000e220000000800 */
[-CC-:B------:R-:W-:Y:S01]  /*1ba30*/  FFMA.FTZ R183, R136, R6.reuse, -R13.reuse ;  /* 0x0000000688b77223 */ /* 0x180fe2000001080d */
[-C--:B------:R-:W-:Y:S01]  /*1ba40*/  FFMA.FTZ R124, R143, R6.reuse, -R13 ;  /* 0x000000068f7c7223 */ /* 0x080fe2000001080d */
[----:B------:R-:W-:Y:S01]  /*1ba50*/  @!P1 PRMT R128, RZ, 0x654, R127 ;  /* 0x00000654ff809816 */ /* 0x000fe2000000007f */
        /* <DEDUP_REMOVED lines=8> */
[----:B------:R-:W-:-:S04]  /*1bae0*/  FFMA.FTZ R162, R162, R6, -R13 ;  /* 0x00000006a2a27223 */ /* 0x000fc8000001080d */
        /* <DEDUP_REMOVED lines=8> */
[----:B------:R-:W-:Y:S01]  /*1bb70*/  MUFU.EX2 R21, R21 ;  /* 0x0000001500157308 */ /* 0x000fe20000000800 */
[----:B------:R-:W-:-:S02]  /*1bb80*/  WARPGROUP.DEPBAR.LE gsb0, 0x0 ;  /* 0x00008000000079c5 */ /* 0x000fc40000010000 */
[----:B------:R-:W-:-:S05]  /*1bb90*/  WARPGROUP.ARRIVE ;  /* 0x00000000000079c5 */ /* 0x000fca0000000000 */
[----:B------:R-:W-:Y:S01]  /*1bba0*/  MUFU.EX2 R181, R181 ;  /* 0x000000b500b57308 */ /* 0x000fe20000000800 */
[-C--:B------:R-:W-:Y:S01]  /*1bbb0*/  FFMA.FTZ R172, R144, R6.reuse, -R167 ;  /* 0x0000000690ac7223 */ /* 0x080fe200000108a7 */
[-C--:B------:R-:W-:Y:S01]  /*1bbc0*/  FFMA.FTZ R173, R154, R6.reuse, -R13 ;  /* 0x000000069aad7223 */ /* 0x080fe2000001080d */
[-C--:B------:R-:W-:Y:S01]  /*1bbd0*/  FFMA.FTZ R174, R148, R6.reuse, -R167 ;  /* 0x0000000694ae7223 */ /* 0x080fe200000108a7 */
[----:B------:R-:W-:Y:S01]  /*1bbe0*/  FFMA.FTZ R175, R158, R6, -R13 ;  /* 0x000000069eaf7223 */ /* 0x000fe2000001080d */
[----:B------:R-:W-:Y:S03]  /*1bbf0*/  HGMMA.64x192x16.F32 R24, R168, gdesc[UR4].tnspB, R24, gsb0 ;  /* 0x42e00004a8187df0 */ /* 0x000fe60008000818 */
        /* <DEDUP_REMOVED lines=22> */
[----:B-1----:R-:W-:Y:S01]  /*1bd60*/  FADD.FTZ R128, R191, R4 ;  /* 0x00000004bf807221 */ /* 0x002fe20000010000 */
[----:B------:R0:W-:Y:S01]  /*1bd70*/  @!P1 SYNCS.ARRIVE.TRANS64.RED.A1T0 RZ, [R20+URZ], RZ ;  /* 0x000000ff14ff99a7 */ /* 0x0001e2000810043f */
[----:B------:R-:W-:Y:S01]  /*1bd80*/  MUFU.EX2 R4, R151 ;  /* 0x0000009700047308 */ /* 0x000fe20000000800 */
[C---:B------:R-:W-:Y:S01]  /*1bd90*/  F2FP.F16.F32.PACK_AB R191, R11.reuse, R191 ;  /* 0x000000bf0bbf723e */ /* 0x040fe200000000ff */
[----:B------:R-:W-:-:S04]  /*1bda0*/  FADD.FTZ R128, R11, R128 ;  /* 0x000000800b807221 */ /* 0x000fc80000010000 */
[----:B------:R-:W-:Y:S01]  /*1bdb0*/  FADD.FTZ R128, R185, R128 ;  /* 0x00000080b9807221 */ /* 0x000fe20000010000 */
[----:B0-----:R-:W-:Y:S01]  /*1bdc0*/  FADD.FTZ R20, R184, R5 ;  /* 0x00000005b8147221 */ /* 0x001fe20000010000 */
[-CC-:B------:R-:W-:Y:S01]  /*1bdd0*/  FFMA.FTZ R5, R155, R6.reuse, -R13.reuse ;  /* 0x000000069b057223 */ /* 0x180fe2000001080d */
[----:B------:R-:W-:Y:S01]  /*1bde0*/  FFMA.FTZ R13, R163, R6, -R13 ;  /* 0x00000006a30d7223 */ /* 0x000fe2000001080d */
[C---:B------:R-:W-:Y:S01]  /*1bdf0*/  FADD.FTZ R128, R12.reuse, R128 ;  /* 0x000000800c807221 */ /* 0x040fe20000010000 */
[----:B------:R-:W-:Y:S01]  /*1be00*/  FADD.FTZ R20, R165, R20 ;  /* 0x00000014a5147221 */ /* 0x000fe20000010000 */
[----:B------:R-:W-:Y:S01]  /*1be10*/  F2FP.F16.F32.PACK_AB R185, R12, R185 ;  /* 0x000000b90cb9723e */ /* 0x000fe200000000ff */
[----:B------:R-:W-:Y:S02]  /*1be20*/  IMAD.MOV.U32 R12, RZ, RZ, R3 ;  /* 0x000000ffff0c7224 */ /* 0x000fe400078e0003 */
[----:B------:R-:W-:Y:S01]  /*1be30*/  FADD.FTZ R128, R187, R128 ;  /* 0x00000080bb807221 */ /* 0x000fe20000010000 */
[----:B------:R-:W-:Y:S01]  /*1be40*/  FADD.FTZ R20, R186, R20 ;  /* 0x00000014ba147221 */ /* 0x000fe20000010000 */
[----:B------:R-:W-:Y:S01]  /*1be50*/  MUFU.EX2 R5, R5 ;  /* 0x0000000500057308 */ /* 0x000fe20000000800 */
[----:B------:R-:W-:Y:S01]  /*1be60*/  F2FP.F16.F32.PACK_AB R184, R165, R184 ;  /* 0x000000b8a5b8723e */ /* 0x000fe200000000ff */
[----:B------:R-:W-:Y:S01]  /*1be70*/  FADD.FTZ R128, R21, R128 ;  /* 0x0000008015807221 */ /* 0x000fe20000010000 */
[C---:B------:R-:W-:Y:S01]  /*1be80*/  FADD.FTZ R20, R122.reuse, R20 ;  /* 0x000000147a147221 */ /* 0x040fe20000010000 */
[----:B------:R-:W-:-:S02]  /*1be90*/  F2FP.F16.F32.PACK_AB R186, R122, R186 ;  /* 0x000000ba7aba723e */ /* 0x000fc400000000ff */
[----:B------:R-:W-:Y:S01]  /*1bea0*/  FADD.FTZ R128, R181, R128 ;  /* 0x00000080b5807221 */ /* 0x000fe20000010000 */
[----:B------:R-:W-:Y:S01]  /*1beb0*/  FADD.FTZ R20, R180, R20 ;  /* 0x00000014b4147221 */ /* 0x000fe20000010000 */
[----:B------:R-:W0:Y:S01]  /*1bec0*/  MUFU.EX2 R13, R13 ;  /* 0x0000000d000d7308 */ /* 0x000e220000000800 */
[----:B------:R-:W-:Y:S01]  /*1bed0*/  F2FP.F16.F32.PACK_AB R187, R21, R187 ;  /* 0x000000bb15bb723e */ /* 0x000fe200000000ff */
        /* <DEDUP_REMOVED lines=38> */
[----:B------:R-:W-:Y:S02]  /*1c140*/  F2FP.F16.F32.PACK_AB R174, R133, R174 ;  /* 0x000000ae85ae723e */ /* 0x000fe400000000ff */
[----:B------:R-:W-:Y:S01]  /*1c150*/  FADD.FTZ R4, R162, R7 ;  /* 0x00000007a2047221 */ /* 0x000fe20000010000 */
[----:B------:R-:W-:Y:S01]  /*1c160*/  FADD.FTZ R5, R138, R5 ;  /* 0x000000058a057221 */ /* 0x000fe20000010000 */
[----:B------:R-:W-:-:S02]  /*1c170*/  IMAD.MOV.U32 R7, RZ, RZ, R17 ;  /* 0x000000ffff077224 */ /* 0x000fc400078e0011 */
[----:B------:R-:W-:Y:S01]  /*1c180*/  FADD.FTZ R4, R13, R4 ;  /* 0x000000040d047221 */ /* 0x000fe20000010000 */
[----:B------:R-:W-:Y:S01]  /*1c190*/  FADD.FTZ R5, R10, R5 ;  /* 0x000000050a057221 */ /* 0x000fe20000010000 */
[----:B------:R-:W-:Y:S01]  /*1c1a0*/  IMAD.MOV.U32 R10, RZ, RZ, R19 ;  /* 0x000000ffff0a7224 */ /* 0x000fe200078e0013 */
[----:B------:R-:W-:Y:S01]  /*1c1b0*/  MOV R13, R0 ;  /* 0x00000000000d7202 */ /* 0x000fe20000000f00 */
[----:B------:R-:W-:Y:S06]  /*1c1c0*/  @P2 BRA `(.L_x_4928) ;  /* 0xffffffd800342947 */ /* 0x000fec000383ffff */
[----:B------:R-:W-:Y:S05]  /*1c1d0*/  BSYNC B1 ;  /* 0x0000000000017941 */ /* 0x000fea0003800000 */
.L_x_4917:
[----:B------:R-:W-:-:S07]  /*1c1e0*/  IMAD.MOV.U32 R7, RZ, RZ, R15 ;  /* 0x000000ffff077224 */ /* 0x000fce00078e000f */
.L_x_4916:
[----:B------:R-:W-:Y:S05]  /*1c1f0*/  BSYNC B0 ;  /* 0x0000000000007941 */ /* 0x000fea0003800000 */
.L_x_4915:
[----:B------:R-:W-:Y:S01]  /*1c200*/  ISETP.GE.AND P2, PT, R7, R212, PT ;  /* 0x000000d40700720c */ /* 0x000fe20003f46270 */
[----:B------:R-:W-:-:S12]  /*1c210*/  BSSY B0, `(.L_x_4929) ;  /* 0x00003ab000007945 */ /* 0x000fd80003800000 */
[----:B------:R-:W-:Y:S05]  /*1c220*/  @!P2 BRA `(.L_x_4930) ;  /* 0x0000003800a4a947 */ /* 0x000fea0003800000 */
[----:B------:R-:W-:Y:S02]  /*1c230*/  IMAD.MOV.U32 R15, RZ, RZ, R0 ;  /* 0x000000ffff0f7224 */ /* 0x000fe400078e0000 */
[----:B------:R-:W-:Y:S02]  /*1c240*/  IMAD.MOV.U32 R14, RZ, RZ, R3 ;  /* 0x000000ffff0e7224 */ /* 0x000fe400078e0003 */
[----:B------:R-:W-:Y:S02]  /*1c250*/  IMAD.MOV.U32 R11, RZ, RZ, R19 ;  /* 0x000000ffff0b7224 */ /* 0x000fe400078e0013 */
[----:B------:R-:W-:-:S07]  /*1c260*/  IMAD.MOV.U32 R10, RZ, RZ, R17 ;  /* 0x000000ffff0a7224 */ /* 0x000fce00078e0011 */
.L_x_4949:
[----:B------:R-:W-:-:S05]  /*1c270*/  VIADD R0, R10, 0x1 ;  /* 0x000000010a007836 */ /* 0x000fca0000000000 */
[----:B------:R-:W-:-:S04]  /*1c280*/  ISETP.NE.AND P2, PT, R0, 0x2, PT ;  /* 0x000000020000780c */ /* 0x000fc80003f45270 */
[----:B------:R-:W-:Y:S02]  /*1c290*/  SEL R6, RZ, 0x1, P2 ;  /* 0x00000001ff067807 */ /* 0x000fe40001000000 */
[----:B------:R-:W-:Y:S02]  /*1c2a0*/  SEL R0, R0, RZ, P2 ;  /* 0x000000ff00007207 */ /* 0x000fe40001000000 */
[----:B------:R-:W-:Y:S02]  /*1c2b0*/  LOP3.LUT R19, R11, R6, RZ, 0x3c, !PT ;  /* 0x000000060b137212 */ /* 0x000fe400078e3cff */
[----:B------:R-:W-:Y:S01]  /*1c2c0*/  MOV R17, R0 ;  /* 0x0000000000117202 */ /* 0x000fe20000000f00 */
[----:B------:R-:W-:Y:S06]  /*1c2d0*/  @!P0 BRA `(.L_x_4931) ;  /* 0x0000000000048947 */ /* 0x000fec0003800000 */
[----:B------:R-:W-:Y:S01]  /*1c2e0*/  BPT.TRAP 0x1 ;  /* 0x000000040000795c */ /* 0x000fe20000300000 */
.L_x_4931:
[----:B------:R-:W-:Y:S01]  /*1c2f0*/  IMAD R3, R17, 0x8, R2 ;  /* 0x0000000811037824 */ /* 0x000fe200078e0202 */
[----:B------:R-:W-:-:S04]  /*1c300*/  SHF.L.U32 R6, R19, 0x1f, RZ ;  /* 0x0000001f13067819 */ /* 0x000fc800000006ff */
[----:B------:R0:W1:Y:S01]  /*1c310*/  SYNCS.PHASECHK.TRANS64.TRYWAIT P2, [R3+URZ+0x30830], R6 ;  /* 0x03083006030075a7 */ /* 0x000062000804017f */
[----:B------:R-:W-:Y:S05]  /*1c320*/  @!P0 BRA `(.L_x_4932) ;  /* 0x0000000000048947 */ /* 0x000fea0003800000 */
[----:B------:R-:W-:Y:S01]  /*1c330*/  BPT.TRAP 0x1 ;  /* 0x000000040000795c */ /* 0x000fe20000300000 */
.L_x_4932:
[----:B------:R-:W-:Y:S01]  /*1c340*/  IMAD R126, R17, 0x900, R8 ;  /* 0x00000900117e7824 */ /* 0x000fe200078e0208 */
[----:B------:R-:W-:Y:S03]  /*1c350*/  BSSY B1, `(.L_x_4933) ;  /* 0x0000006000017945 */ /* 0x000fe60003800000 */
[C---:B------:R-:W-:Y:S02]  /*1c360*/  VIADD R20, R126.reuse, 0x2 ;  /* 0x000000027e147836 */ /* 0x040fe40000000000 */
[----:B------:R-:W-:Y:S01]  /*1c370*/  VIADD R122, R126, 0x4 ;  /* 0x000000047e7a7836 */ /* 0x000fe20000000000 */
[----:B-1----:R-:W-:Y:S06]  /*1c380*/  @P2 BRA `(.L_x_4934) ;  /* 0x0000000000082947 */ /* 0x002fec0003800000 */
[----:B------:R-:W1:Y:S02]  /*1c390*/  SYNCS.PHASECHK.TRANS64.TRYWAIT P2, [R3+URZ+0x30830], R6 ;  /* 0x03083006030075a7 */ /* 0x000e64000804017f */
[----:B-1----:R-:W-:Y:S05]  /*1c3a0*/  @!P2 BRA `(.L_x_4935) ;  /* 0x0000012400d4a947 */ /* 0x002fea0003800000 */
.L_x_4934:
[----:B------:R-:W-:Y:S05]  /*1c3b0*/  BSYNC B1 ;  /* 0x0000000000017941 */ /* 0x000fea0003800000 */
.L_x_4933:
[----:B------:R-:W-:Y:S01]  /*1c3c0*/  IMAD.MOV.U32 R12, RZ, RZ, R126 ;  /* 0x000000ffff0c7224 */ /* 0x000fe200078e007e */
[----:B------:R2:W-:Y:S04]  /*1c3d0*/  STL.64 [R1+0x88], R10 ;  /* 0x0000880a01007387 */ /* 0x0005e80000100a00 */
[----:B------:R-:W-:Y:S02]  /*1c3e0*/  R2UR UR54, R12 ;  /* 0x000000000c3672ca */ /* 0x000fe400000e0000 */
[----:B------:R-:W-:Y:S01]  /*1c3f0*/  IADD3 R12, R126, 0x300, RZ ;  /* 0x000003007e0c7810 */ /* 0x000fe20007ffe0ff */
[----:B------:R-:W-:-:S03]  /*1c400*/  IMAD.MOV.U32 R13, RZ, RZ, 0x40000040 ;  /* 0x40000040ff0d7424 */ /* 0x000fc600078e00ff */
[----:B------:R-:W-:Y:S01]  /*1c410*/  R2UR UR26, R12 ;  /* 0x000000000c1a72ca */ /* 0x000fe200000e0000 */
[----:B------:R-:W-:Y:S01]  /*1c420*/  VIADD R12, R126, 0x304 ;  /* 0x000003047e0c7836 */ /* 0x000fe20000000000 */
[----:B--2---:R-:W2:Y:S04]  /*1c430*/  LDL.64 R10, [R1+0x28] ;  /* 0x00002800010a7983 */ /* 0x004ea80000100a00 */
[----:B------:R0:W-:Y:S01]  /*1c440*/  STL [R1+0x80], R7 ;  /* 0x0000800701007387 */ /* 0x0001e20000100800 */
[C---:B------:R-:W-:Y:S02]  /*1c450*/  R2UR UR55, R13.reuse ;  /* 0x000000000d3772ca */ /* 0x040fe400000e0000 */
[----:B------:R-:W-:Y:S02]  /*1c460*/  R2UR UR27, R13 ;  /* 0x000000000d1b72ca */ /* 0x000fe400000e0000 */
[----:B------:R-:W-:-:S02]  /*1c470*/  R2UR UR18, R12 ;  /* 0x000000000c1272ca */ /* 0x000fc400000e0000 */
[----:B------:R-:W-:Y:S01]  /*1c480*/  R2UR UR19, R13 ;  /* 0x000000000d1372ca */ /* 0x000fe200000e0000 */
[----:B01----:R-:W3:Y:S04]  /*1c490*/  LDL.64 R6, [R1+0x20] ;  /* 0x0000200001067983 */ /* 0x003ee80000100a00 */
        /* <DEDUP_REMOVED lines=59> */
[----:B0-----:R-:W4:Y:S01]  /*1c850*/  LDL.64 R2, [R1+0x10] ;  /* 0x0000100001027983 */ /* 0x001f220000100a00 */
        /* <DEDUP_REMOVED lines=90> */
[----:B------:R0:W5:Y:S01]  /*1ce00*/  LDL.LU R7, [R1+0x80] ;  /* 0x0000800001077983 */ /* 0x0001620000300800 */
        /* <DEDUP_REMOVED lines=40> */
.L_x_4936:
[----:B-----5:R-:W-:Y:S01]  /*1d090*/  SHF.L.U32 R3, R11, 0x1f, RZ ;  /* 0x0000001f0b037819 */ /* 0x020fe200000006ff */
[----:B------:R-:W-:-:S04]  /*1d0a0*/  IMAD R9, R10, 0x8, R2 ;  /* 0x000000080a097824 */ /* 0x000fc800078e0202 */
[----:B------:R0:W1:Y:S01]  /*1d0b0*/  SYNCS.PHASECHK.TRANS64.TRYWAIT P2, [R9+URZ+0x30850], R3 ;  /* 0x03085003090075a7 */ /* 0x000062000804017f */
[----:B------:R-:W-:Y:S05]  /*1d0c0*/  @!P0 BRA `(.L_x_4937) ;  /* 0x0000000000048947 */ /* 0x000fea0003800000 */
[----:B------:R-:W-:Y:S01]  /*1d0d0*/  BPT.TRAP 0x1 ;  /* 0x000000040000795c */ /* 0x000fe20000300000 */
.L_x_4937:
[----:B------:R-:W-:Y:S04]  /*1d0e0*/  BSSY B1, `(.L_x_4938) ;  /* 0x0000004000017945 */ /* 0x000fe80003800000 */
[----:B-1----:R-:W-:Y:S05]  /*1d0f0*/  @P2 BRA `(.L_x_4939) ;  /* 0x0000000000082947 */ /* 0x002fea0003800000 */
[----:B------:R-:W1:Y:S02]  /*1d100*/  SYNCS.PHASECHK.TRANS64.TRYWAIT P2, [R9+URZ+0x30850], R3 ;  /* 0x03085003090075a7 */ /* 0x000e64000804017f */
[----:B-1----:R-:W-:Y:S05]  /*1d110*/  @!P2 BRA `(.L_x_4940) ;  /* 0x00000118008ca947 */ /* 0x002fea0003800000 */
.L_x_4939:
[----:B------:R-:W-:Y:S05]  /*1d120*/  BSYNC B1 ;  /* 0x0000000000017941 */ /* 0x000fea0003800000 */
.L_x_4938:
[----:B01----:R-:W-:Y:S01]  /*1d130*/  VIADD R3, R2, 0x400 ;  /* 0x0000040002037836 */ /* 0x003fe20000000000 */
[----:B------:R-:W2:Y:S01]  /*1d140*/  LDL R6, [R1+0x38] ;  /* 0x0000380001067983 */ /* 0x000ea20000100800 */
[----:B------:R-:W-:Y:S01]  /*1d150*/  IMAD.MOV.U32 R11, RZ, RZ, 0x40000040 ;  /* 0x40000040ff0b7424 */ /* 0x000fe200078e00ff */
[----:B------:R-:W-:Y:S01]  /*1d160*/  WARPGROUP.ARRIVE ;  /* 0x00000000000079c5 */ /* 0x000fe20000000000 */
[----:B------:R-:W-:Y:S01]  /*1d170*/  MOV R13, 0x40000040 ;  /* 0x40000040000d7802 */ /* 0x000fe20000000f00 */
[----:B------:R-:W-:Y:S01]  /*1d180*/  FMUL.FTZ R21, R125, UR58 ;  /* 0x0000003a7d157c20 */ /* 0x000fe20008410000 */
[----:B------:R-:W-:Y:S01]  /*1d190*/  SHF.R.U32.HI R3, RZ, 0x4, R3 ;  /* 0x00000004ff037819 */ /* 0x000fe20000011603 */
[----:B------:R-:W-:Y:S01]  /*1d1a0*/  FMUL.FTZ R125, R129, UR58 ;  /* 0x0000003a817d7c20 */ /* 0x000fe20008410000 */
[----:B------:R-:W-:Y:S01]  /*1d1b0*/  R2UR UR7, R11 ;  /* 0x000000000b0772ca */ /* 0x000fe200000e0000 */
[----:B------:R-:W-:Y:S01]  /*1d1c0*/  FMUL.FTZ R129, R133, UR58 ;  /* 0x0000003a85817c20 */ /* 0x000fe20008410000 */
[----:B------:R-:W-:Y:S01]  /*1d1d0*/  LOP3.LUT R3, R3, 0x3fff, RZ, 0xc0, !PT ;  /* 0x00003fff03037812 */ /* 0x000fe200078ec0ff */
[----:B------:R-:W-:Y:S01]  /*1d1e0*/  FMUL.FTZ R133, R137, UR58 ;  /* 0x0000003a89857c20 */ /* 0x000fe20008410000 */
[----:B------:R-:W-:Y:S01]  /*1d1f0*/  MOV R11, 0x40000040 ;  /* 0x40000040000b7802 */ /* 0x000fe20000000f00 */
        /* <DEDUP_REMOVED lines=8> */
[----:B------:R-:W-:Y:S02]  /*1d280*/  IMAD.IADD R161, R213, 0x1, R211 ;  /* 0x00000001d5a17824 */ /* 0x000fe400078e02d3 */
[----:B------:R-:W-:Y:S01]  /*1d290*/  FMUL.FTZ R20, R124, UR58 ;  /* 0x0000003a7c147c20 */ /* 0x000fe20008410000 */
[C---:B------:R-:W-:Y:S01]  /*1d2a0*/  VIADD R12, R10.reuse, 0x80 ;  /* 0x000000800a0c7836 */ /* 0x040fe20000000000 */
        /* <DEDUP_REMOVED lines=17> */
[----:B------:R-:W-:-:S02]  /*1d3c0*/  IMAD.MOV.U32 R13, RZ, RZ, 0x40000040 ;  /* 0x40000040ff0d7424 */ /* 0x000fc400078e00ff */
[----:B------:R-:W-:Y:S01]  /*1d3d0*/  FMUL.FTZ R150, R158, UR58 ;  /* 0x0000003a9e967c20 */ /* 0x000fe20008410000 */
[----:B------:R-:W-:Y:S01]  /*1d3e0*/  FMUL.FTZ R158, R167, UR58 ;  /* 0x0000003aa79e7c20 */ /* 0x000fe20008410000 */
[----:B------:R-:W0:Y:S01]  /*1d3f0*/  MUFU.TANH R3, R3 ;  /* 0x0000000300037308 */ /* 0x000e220000002400 */
[----:B------:R-:W-:-:S07]  /*1d400*/  ULDC UR5, c[0x0][0x9e0] ;  /* 0x0002780000057ab9 */ /* 0x000fce0000000800 */
[----:B------:R-:W1:Y:S08]  /*1d410*/  MUFU.TANH R20, R20 ;  /* 0x0000001400147308 */ /* 0x000e700000002400 */
        /* <DEDUP_REMOVED lines=25> */
[----:B------:R-:W5:Y:S05]  /*1d5b0*/  LDC R191, c[0x0][0x448] ;  /* 0x00011200ffbf7b82 */ /* 0x000f6a0000000800 */
[----:B------:R-:W-:Y:S01]  /*1d5c0*/  HGMMA.64x192x16.F32 R24, R184, gdesc[UR4].tnspB, R24, gsb0 ;  /* 0x42e00004b8187df0 */ /* 0x000fe20008000818 */
[----:B------:R-:W-:Y:S01]  /*1d5d0*/  R2UR UR6, R12 ;  /* 0x000000000c0672ca */ /* 0x000fe200000e0000 */
[----:B------:R-:W-:Y:S01]  /*1d5e0*/  VIADD R12, R10, 0x180 ;  /* 0x000001800a0c7836 */ /* 0x000fe20000000000 */
[----:B------:R-:W-:Y:S01]  /*1d5f0*/  R2UR UR7, R13 ;  /* 0x000000000d0772ca */ /* 0x000fe200000e0000 */
[----:B------:R-:W-:Y:S01]  /*1d600*/  IMAD.MOV.U32 R13, RZ, RZ, 0x40000040 ;  /* 0x40000040ff0d7424 */ /* 0x000fe200078e00ff */
[----:B-----5:R-:W-:-:S02]  /*1d610*/  ISETP.NE.AND P2, PT, R191, 0x1, PT ;  /* 0x00000001bf00780c */ /* 0x020fc40003f45270 */
[----:B--2---:R-:W-:Y:S01]  /*1d620*/  R2UR UR4, R6 ;  /* 0x00000000060472ca */ /* 0x004fe200000e0000 */
[----:B------:R-:W-:Y:S01]  /*1d630*/  FMUL.FTZ R6, R121, UR58 ;  /* 0x0000003a79067c20 */ /* 0x000fe20008410000 */
[----:B------:R-:W-:Y:S01]  /*1d640*/  FMUL.FTZ R121, R127, UR58 ;  /* 0x0000003a7f797c20 */ /* 0x000fe20008410000 */
[----:B------:R-:W-:Y:S01]  /*1d650*/  FMUL.FTZ R127, R135, UR58 ;  /* 0x0000003a877f7c20 */ /* 0x000fe20008410000 */
[----:B------:R-:W-:Y:S01]  /*1d660*/  FMUL.FTZ R135, R143, UR58 ;  /* 0x0000003a8f877c20 */ /* 0x000fe20008410000 */
[----:B------:R-:W-:Y:S01]  /*1d670*/  FMUL.FTZ R143, R151, UR58 ;  /* 0x0000003a978f7c20 */ /* 0x000fe20008410000 */
[----:B------:R-:W-:Y:S01]  /*1d680*/  FMUL.FTZ R151, R159, UR58 ;  /* 0x0000003a9f977c20 */ /* 0x000fe20008410000 */
[----:B------:R-:W2:Y:S08]  /*1d690*/  MUFU.TANH R6, R6 ;  /* 0x0000000600067308 */ /* 0x000eb00000002400 */
        /* <DEDUP_REMOVED lines=34> */
[----:B------:R-:W-:Y:S01]  /*1d8c0*/  FMUL.FTZ R162, R165, UR58 ;  /* 0x0000003aa5a27c20 */ /* 0x000fe20008410000 */
[----:B------:R-:W0:Y:S01]  /*1d8d0*/  MUFU.TANH R12, R12 ;  /* 0x0000000c000c7308 */ /* 0x000e220000002400 */
[----:B------:R-:W-:Y:S01]  /*1d8e0*/  IMAD.IADD R159, R164, 0x1, -R199 ;  /* 0x00000001a49f7824 */ /* 0x000fe200078e0ac7 */
[----:B------:R-:W-:-:S04]  /*1d8f0*/  IADD3 R167, -R199, 0x1, R164 ;  /* 0x00000001c7a77810 */ /* 0x000fc80007ffe1a4 */
[----:B------:R-:W-:Y:S02]  /*1d900*/  IADD3 R167, -R195, R167, R196 ;  /* 0x000000a7c3a77210 */ /* 0x000fe40007ffe1c4 */
        /* <DEDUP_REMOVED lines=24> */
[----:B------:R-:W-:Y:S02]  /*1da90*/  @!P1 IMAD R10, R0, 0x8, R2 ;  /* 0x00000008000a9824 */ /* 0x000fe400078e0202 */
[----:B------:R-:W-:Y:S02]  /*1daa0*/  FMUL.FTZ R0, R166, UR58 ;  /* 0x0000003aa6007c20 */ /* 0x000fe40008410000 */
[----:B------:R-:W1:Y:S01]  /*1dab0*/  SHFL.IDX PT, R163, R161, RZ, 0x1c1f ;  /* 0x001c1fffa1a37589 */ /* 0x000e6200000e0000 */
[----:B------:R-:W-:-:S03]  /*1dac0*/  @!P1 VIADD R10, R10, 0x30840 ;  /* 0x000308400a0a9836 */ /* 0x000fc60000000000 */
[----:B------:R-:W0:Y:S02]  /*1dad0*/  MUFU.TANH R0, R0 ;  /* 0x0000000000007308 */ /* 0x000e240000002400 */
[----:B------:R-:W-:Y:S01]  /*1dae0*/  @!P1 PRMT R10, RZ, 0x654, R10 ;  /* 0x00000654ff0a9816 */ /* 0x000fe2000000000a */
[----:B------:R-:W-:Y:S02]  /*1daf0*/  WARPGROUP.DEPBAR.LE gsb0, 0x0 ;  /* 0x00008000000079c5 */ /* 0x000fe40000010000 */
[----:B------:R-:W-:-:S06]  /*1db00*/  WARPGROUP.ARRIVE ;  /* 0x00000000000079c5 */ /* 0x000fcc0000000000 */
[----:B------:R-:W-:Y:S03]  /*1db10*/  HGMMA.64x192x16.F32 R24, R168, gdesc[UR4].tnspB, R24, gsb0 ;  /* 0x42e00004a8187df0 */ /* 0x000fe60008000818 */
[----:B------:R-:W-:Y:S02]  /*1db20*/  WARPGROUP.DEPBAR.LE gsb0, 0x0 ;  /* 0x00008000000079c5 */ /* 0x000fe40000010000 */
[----:B------:R-:W5:Y:S01]  /*1db30*/  LDC R170, c[0x0][0x9e4] ;  /* 0x00027900ffaa7b82 */ /* 0x000f620000000800 */
[C---:B------:R-:W-:Y:S02]  /*1db40*/  VIADD R168, R167.reuse, UR5 ;  /* 0x00000005a7a87c36 */ /* 0x040fe40008000000 */
[----:B------:R-:W-:Y:S02]  /*1db50*/  VIADD R167, R167, UR4 ;  /* 0x00000004a7a77c36 */ /* 0x000fe40008000000 */
[----:B-1----:R-:W-:Y:S01]  /*1db60*/  IMAD.IADD R166, R168, 0x1, R163 ;  /* 0x00000001a8a67824 */ /* 0x002fe200078e02a3 */
[----:B------:R1:W-:Y:S02]  /*1db70*/  @!P1 SYNCS.ARRIVE.TRANS64.RED.A1T0 RZ, [R10+URZ], RZ ;  /* 0x000000ff0aff99a7 */ /* 0x0003e4000810043f */
[----:B------:R-:W-:-:S02]  /*1db80*/  IADD3 R165, R167, R163, RZ ;  /* 0x000000a3a7a57210 */ /* 0x000fc40007ffe0ff */
[----:B-----5:R-:W-:-:S13]  /*1db90*/  ISETP.GE.AND P2, PT, R170, 0x1, PT ;  /* 0x00000001aa00780c */ /* 0x020fda0003f46270 */
[----:B01234-:R-:W-:Y:S05]  /*1dba0*/  @!P2 BRA `(.L_x_4941) ;  /* 0x00000000005ca947 */ /* 0x01ffea0003800000 */
        /* <DEDUP_REMOVED lines=13> */
.L_x_4943:
[----:B------:R-:W-:Y:S02]  /*1dc80*/  ULDC UR4, c[0x0][0x9e4] ;  /* 0x0002790000047ab9 */ /* 0x000fe40000000800 */
[----:B------:R-:W-:-:S05]  /*1dc90*/  IMAD.U32 R169, RZ, RZ, UR4 ;  /* 0x00000004ffa97e24 */ /* 0x000fca000f8e00ff */
[----:B------:R-:W-:-:S13]  /*1dca0*/  ISETP.NE.AND P2, PT, R169, 0x1, PT ;  /* 0x00000001a900780c */ /* 0x000fda0003f45270 */
[----:B------:R-:W0:Y:S02]  /*1dcb0*/  @P2 LDC.64 R10, c[0x0][0x9e8] ;  /* 0x00027a00ff0a2b82 */ /* 0x000e240000000a00 */
[----:B0-----:R-:W-:-:S05]  /*1dcc0*/  @P2 IMAD.HI.U32 R10, R163, R10, RZ ;  /* 0x0000000aa30a2227 */ /* 0x001fca00078e00ff */
[----:B------:R-:W-:-:S07]  /*1dcd0*/  @P2 SHF.R.U32.HI R163, RZ, R11, R10 ;  /* 0x0000000bffa32219 */ /* 0x000fce000001160a */
.L_x_4944:
[----:B------:R-:W-:Y:S05]  /*1dce0*/  BSYNC B1 ;  /* 0x0000000000017941 */ /* 0x000fea0003800000 */
.L_x_4942:
[----:B------:R-:W-:-:S05]  /*1dcf0*/  IMAD R163, R163, R169, R159 ;  /* 0x000000a9a3a37224 */ /* 0x000fca00078e029f */
[----:B------:R-:W-:Y:S02]  /*1dd00*/  VIADDMNMX R166, R163, R169, R166, PT ;  /* 0x000000a9a3a67246 */ /* 0x000fe400038001a6 */
[----:B------:R-:W-:-:S07]  /*1dd10*/  VIMNMX R165, R165, R163, !PT ;  /* 0x000000a3a5a57248 */ /* 0x000fce0007fe0100 */
.L_x_4941:
[C---:B------:R-:W-:Y:S02]  /*1dd20*/  ISETP.GE.AND P2, PT, R164.reuse, 0x2, PT ;  /* 0x00000002a400780c */ /* 0x040fe40003f46270 */
        /* <DEDUP_REMOVED lines=11> */
[----:B------:R-:W-:Y:S02]  /*1dde0*/  ISETP.GT.AND P4, PT, R165, 0x9, !P5 ;  /* 0x00000009a500780c */ /* 0x000fe40006f84270 */
[----:B------:R-:W-:Y:S02]  /*1ddf0*/  ISETP.GE.AND P5, PT, R164, 0x11, PT ;  /* 0x00000011a400780c */ /* 0x000fe40003fa6270 */
[----:B------:R-:W-:-:S04]  /*1de00*/  ISETP.LT.OR P4, PT, R166, 0xa, P4 ;  /* 0x0000000aa600780c */ /* 0x000fc80002781670 */
        /* <DEDUP_REMOVED lines=116> */
[----:B------:R-:W-:Y:S01]  /*1e550*/  ISETP.GE.AND P6, PT, R164, 0x5a, PT ;  /* 0x0000005aa400780c */ /* 0x000fe20003fc6270 */
[----:B------:R-:W0:-:S12]  /*1e560*/  SHFL.IDX PT, R3, R161, 0x1, 0x1c1f ;  /* 0x003c1f00a1037f89 */ /* 0x000e1800000e0000 */
[----:B------:R-:W-:Y:S02]  /*1e570*/  @P6 LOP3.LUT R18, R18, 0x1, RZ, 0xfc, !PT ;  /* 0x0000000112126812 */ /* 0x000fe400078efcff */
[----:B------:R-:W-:-:S04]  /*1e580*/  ISETP.GT.AND P6, PT, R165, 0x59, !P6 ;  /* 0x00000059a500780c */ /* 0x000fc800077c4270 */
[----:B------:R-:W-:-:S04]  /*1e590*/  ISETP.LT.OR P6, PT, R166, 0x5a, P6 ;  /* 0x0000005aa600780c */ /* 0x000fc800037c1670 */
[----:B------:R-:W-:Y:S02]  /*1e5a0*/  FSEL R162, R162, -INF , !P6 ;  /* 0xff800000a2a27808 */ /* 0x000fe40007000000 */
[----:B------:R-:W-:Y:S01]  /*1e5b0*/  ISETP.GE.AND P6, PT, R170, 0x1, PT ;  /* 0x00000001aa00780c */ /* 0x000fe20003fc6270 */
[--C-:B0-----:R-:W-:Y:S02]  /*1e5c0*/  IMAD.IADD R168, R168, 0x1, R3.reuse ;  /* 0x00000001a8a87824 */ /* 0x101fe400078e0203 */
[----:B------:R-:W-:-:S10]  /*1e5d0*/  IMAD.IADD R167, R167, 0x1, R3 ;  /* 0x00000001a7a77824 */ /* 0x000fd400078e0203 */
        /* <DEDUP_REMOVED lines=14> */
.L_x_4947:
[----:B------:R-:W-:Y:S02]  /*1e6c0*/  ULDC UR4, c[0x0][0x9e4] ;  /* 0x0002790000047ab9 */ /* 0x000fe40000000800 */
[----:B------:R-:W-:-:S05]  /*1e6d0*/  IMAD.U32 R6, RZ, RZ, UR4 ;  /* 0x00000004ff067e24 */ /* 0x000fca000f8e00ff */
[----:B------:R-:W-:-:S13]  /*1e6e0*/  ISETP.NE.AND P6, PT, R6, 0x1, PT ;  /* 0x000000010600780c */ /* 0x000fda0003fc5270 */
[----:B------:R-:W0:Y:S02]  /*1e6f0*/  @P6 LDC.64 R10, c[0x0][0x9e8] ;  /* 0x00027a00ff0a6b82 */ /* 0x000e240000000a00 */
[----:B0-----:R-:W-:-:S05]  /*1e700*/  @P6 IMAD.HI.U32 R10, R3, R10, RZ ;  /* 0x0000000a030a6227 */ /* 0x001fca00078e00ff */
[----:B------:R-:W-:-:S07]  /*1e710*/  @P6 SHF.R.U32.HI R3, RZ, R11, R10 ;  /* 0x0000000bff036219 */ /* 0x000fce000001160a */
.L_x_4948:
[----:B------:R-:W-:Y:S05]  /*1e720*/  BSYNC B1 ;  /* 0x0000000000017941 */ /* 0x000fea0003800000 */
.L_x_4946:
[----:B------:R-:W-:-:S05]  /*1e730*/  IMAD R3, R3, R6, R159 ;  /* 0x0000000603037224 */ /* 0x000fca00078e029f */
[----:B------:R-:W-:Y:S02]  /*1e740*/  VIADDMNMX R168, R3, R6, R168, PT ;  /* 0x0000000603a87246 */ /* 0x000fe400038001a8 */
[----:B------:R-:W-:-:S07]  /*1e750*/  VIMNMX R167, R167, R3, !PT ;  /* 0x00000003a7a77248 */ /* 0x000fce0007fe0100 */
.L_x_4945:
[C---:B------:R-:W-:Y:S01]  /*1e760*/  ISETP.GT.AND P2, PT, R167.reuse, 0x1, !P2 ;  /* 0x00000001a700780c */ /* 0x040fe20005744270 */
[----:B------:R-:W-:Y:S01]  /*1e770*/  ULDC UR4, c[0x0][0x988] ;  /* 0x0002620000047ab9 */ /* 0x000fe20000000800 */
[----:B------:R-:W-:Y:S02]  /*1e780*/  ISETP.GT.AND P3, PT, R167, 0x8, !P3 ;  /* 0x00000008a700780c */ /* 0x000fe40005f64270 */
        /* <DEDUP_REMOVED lines=39> */
[----:B------:R-:W-:-:S02]  /*1ea00*/  LOP3.LUT P3, RZ, R18, 0x20, RZ, 0xc0, !PT ;  /* 0x0000002012ff7812 */ /* 0x000fc4000786c0ff */
        /* <DEDUP_REMOVED lines=8> */
[C---:B------:R-:W-:Y:S02]  /*1ea90*/  LOP3.LUT P2, RZ, R18.reuse, 0x4000, RZ, 0xc0, !PT ;  /* 0x0000400012ff7812 */ /* 0x040fe4000784c0ff */
[----:B------:R-:W-:Y:S02]  /*1eaa0*/  LOP3.LUT P6, RZ, R18, 0x10, RZ, 0xc0, !PT ;  /* 0x0000001012ff7812 */ /* 0x000fe400078cc0ff */
        /* <DEDUP_REMOVED lines=17> */
[----:B------:R-:W-:Y:S02]  /*1ebc0*/  FMNMX.FTZ R3, R160, R3, !PT ;  /* 0x00000003a0037209 */ /* 0x000fe40007810000 */
[----:B------:R-:W-:Y:S02]  /*1ebd0*/  FSEL R139, R139, -INF , !P2 ;  /* 0xff8000008b8b7808 */ /* 0x000fe40005000000 */
[----:B------:R-:W-:-:S02]  /*1ebe0*/  LOP3.LUT P2, RZ, R18, 0x800, RZ, 0xc0, !PT ;  /* 0x0000080012ff7812 */ /* 0x000fc4000784c0ff */
[----:B------:R-:W-:Y:S02]  /*1ebf0*/  FMNMX.FTZ R3, R162, R3, !PT ;  /* 0x00000003a2037209 */ /* 0x000fe40007810000 */
[C---:B------:R-:W-:Y:S02]  /*1ec00*/  ISETP.GT.AND P2, PT, R167.reuse, 0x31, !P2 ;  /* 0x00000031a700780c */ /* 0x040fe40005744270 */
[----:B------:R-:W-:Y:S01]  /*1ec10*/  ISETP.GT.AND P4, PT, R167, 0x51, !P4 ;  /* 0x00000051a700780c */ /* 0x000fe20006784270 */
[----:B------:R-:W0:Y:S01]  /*1ec20*/  SHFL.BFLY PT, R6, R3, 0x2, 0x1f ;  /* 0x0c401f0003067f89 */ /* 0x000e2200000e0000 */
[C---:B------:R-:W-:Y:S02]  /*1ec30*/  ISETP.LT.OR P2, PT, R168.reuse, 0x32, P2 ;  /* 0x00000032a800780c */ /* 0x040fe40001741670 */
[----:B------:R-:W-:Y:S02]  /*1ec40*/  ISETP.LT.OR P4, PT, R168, 0x52, P4 ;  /* 0x00000052a800780c */ /* 0x000fe40002781670 */
[----:B------:R-:W-:-:S02]  /*1ec50*/  FSEL R140, R140, -INF , !P2 ;  /* 0xff8000008c8c7808 */ /* 0x000fc40005000000 */
[----:B------:R-:W-:Y:S02]  /*1ec60*/  LOP3.LUT P2, RZ, R18, 0x400, RZ, 0xc0, !PT ;  /* 0x0000040012ff7812 */ /* 0x000fe4000784c0ff */
[C---:B------:R-:W-:Y:S02]  /*1ec70*/  ISETP.GT.AND P5, PT, R167.reuse, 0x58, !P5 ;  /* 0x00000058a700780c */ /* 0x040fe40006fa4270 */
[----:B------:R-:W-:Y:S02]  /*1ec80*/  ISETP.GT.AND P2, PT, R167, 0x38, !P2 ;  /* 0x00000038a700780c */ /* 0x000fe40005744270 */
[----:B------:R-:W-:Y:S02]  /*1ec90*/  FSEL R155, R155, -INF , !P4 ;  /* 0xff8000009b9b7808 */ /* 0x000fe40006000000 */
[C---:B------:R-:W-:Y:S02]  /*1eca0*/  ISETP.LT.OR P2, PT, R168.reuse, 0x39, P2 ;  /* 0x00000039a800780c */ /* 0x040fe40001741670 */
[----:B------:R-:W-:-:S02]  /*1ecb0*/  ISETP.LT.OR P5, PT, R168, 0x59, P5 ;  /* 0x00000059a800780c */ /* 0x000fc40002fa1670 */
[----:B------:R-:W-:Y:S02]  /*1ecc0*/  FSEL R142, R142, -INF , !P2 ;  /* 0xff8000008e8e7808 */ /* 0x000fe40005000000 */
[----:B------:R-:W-:Y:S02]  /*1ecd0*/  LOP3.LUT P2, RZ, R18, 0x200, RZ, 0xc0, !PT ;  /* 0x0000020012ff7812 */ /* 0x000fe4000784c0ff */
[----:B------:R-:W-:Y:S02]  /*1ece0*/  @!P1 IADD3 R9, R9, 0x30860, RZ ;  /* 0x0003086009099810 */ /* 0x000fe40007ffe0ff */
[----:B------:R-:W-:Y:S02]  /*1ecf0*/  ISETP.GT.AND P2, PT, R167, 0x39, !P2 ;  /* 0x00000039a700780c */ /* 0x000fe40005744270 */
[----:B0-----:R-:W-:Y:S02]  /*1ed00*/  FMNMX.FTZ R3, R3, R6, !PT ;  /* 0x0000000603037209 */ /* 0x001fe40007810000 */
[----:B------:R-:W-:-:S02]  /*1ed10*/  ISETP.LT.OR P2, PT, R168, 0x3a, P2 ;  /* 0x0000003aa800780c */ /* 0x000fc40001741670 */
[----:B------:R-:W-:Y:S01]  /*1ed20*/  @!P1 PRMT R9, RZ, 0x654, R9 ;  /* 0x00000654ff099816 */ /* 0x000fe20000000009 */
[----:B------:R-:W0:Y:S01]  /*1ed30*/  SHFL.BFLY PT, R6, R3, 0x1, 0x1f ;  /* 0x0c201f0003067f89 */ /* 0x000e2200000e0000 */
[----:B------:R-:W-:Y:S02]  /*1ed40*/  FSEL R143, R143, -INF , !P2 ;  /* 0xff8000008f8f7808 */ /* 0x000fe40005000000 */
[----:B------:R-:W-:Y:S01]  /*1ed50*/  LOP3.LUT P2, RZ, R18, 0x100, RZ, 0xc0, !PT ;  /* 0x0000010012ff7812 */ /* 0x000fe2000784c0ff */
[----:B------:R1:W-:Y:S03]  /*1ed60*/  @!P1 SYNCS.ARRIVE.TRANS64.RED.A1T0 RZ, [R9+URZ], RZ ;  /* 0x000000ff09ff99a7 */ /* 0x0003e6000810043f */
[----:B------:R-:W-:-:S04]  /*1ed70*/  ISETP.GT.AND P2, PT, R167, 0x40, !P2 ;  /* 0x00000040a700780c */ /* 0x000fc80005744270 */
[----:B------:R-:W-:-:S04]  /*1ed80*/  ISETP.LT.OR P2, PT, R168, 0x41, P2 ;  /* 0x00000041a800780c */ /* 0x000fc80001741670 */
[----:B------:R-:W-:Y:S02]  /*1ed90*/  FSEL R146, R146, -INF , !P2 ;  /* 0xff80000092927808 */ /* 0x000fe40005000000 */
[----:B------:R-:W-:-:S04]  /*1eda0*/  LOP3.LUT P2, RZ, R18, 0x80, RZ, 0xc0, !PT ;  /* 0x0000008012ff7812 */ /* 0x000fc8000784c0ff */
[----:B------:R-:W-:Y:S02]  /*1edb0*/  ISETP.GT.AND P2, PT, R167, 0x41, !P2 ;  /* 0x00000041a700780c */ /* 0x000fe40005744270 */
[----:B0-----:R-:W-:Y:S01]  /*1edc0*/  FMNMX.FTZ R3, R3, R6, !PT ;  /* 0x0000000603037209 */ /* 0x001fe20007810000 */
[----:B------:R-:W-:Y:S01]  /*1edd0*/  IMAD.U32 R6, RZ, RZ, UR4 ;  /* 0x00000004ff067e24 */ /* 0x000fe2000f8e00ff */
[----:B------:R-:W-:-:S03]  /*1ede0*/  ISETP.LT.OR P2, PT, R168, 0x42, P2 ;  /* 0x00000042a800780c */ /* 0x000fc60001741670 */
[----:B------:R-:W-:Y:S01]  /*1edf0*/  FMUL.FTZ R11, R3, R6 ;  /* 0x00000006030b7220 */ /* 0x000fe20000410000 */
        /* <DEDUP_REMOVED lines=19> */
[----:B------:R-:W-:Y:S02]  /*1ef30*/  FMNMX.FTZ R120, R12, R15, !PT ;  /* 0x0000000f0c787209 */ /* 0x000fe40007810000 */
[----:B------:R-:W-:Y:S02]  /*1ef40*/  FSEL R11, R11, RZ, P2 ;  /* 0x000000ff0b0b7208 */ /* 0x000fe40001000000 */
[----:B------:R-:W-:Y:S02]  /*1ef50*/  FMNMX.FTZ R120, R13, R120, !PT ;  /* 0x000000780d787209 */ /* 0x000fe40007810000 */
        /* <DEDUP_REMOVED lines=39> */
[----:B------:R-:W-:-:S02]  /*1f1d0*/  FFMA.FTZ R11, R162, R6, -R11 ;  /* 0x00000006a20b7223 */ /* 0x000fc4000001080b */
        /* <DEDUP_REMOVED lines=32> */
[-C--:B------:R-:W-:Y:S02]  /*1f3e0*/  FMUL.FTZ R141, R0, R6.reuse ;  /* 0x00000006008d7220 */ /* 0x080fe40000410000 */
        /* <DEDUP_REMOVED lines=10> */
[----:B------:R0:W1:Y:S01]  /*1f490*/  MUFU.EX2 R120, R14 ;  /* 0x0000000e00787308 */ /* 0x0000620000000800 */
        /* <DEDUP_REMOVED lines=8> */
[-CC-:B0-----:R-:W-:Y:S01]  /*1f520*/  FFMA.FTZ R14, R127, R6.reuse, -R141.reuse ;  /* 0x000000067f0e7223 */ /* 0x181fe2000001088d */
[-CC-:B------:R-:W-:Y:S01]  /*1f530*/  FFMA.FTZ R121, R131, R6.reuse, -R141.reuse ;  /* 0x0000000683797223 */ /* 0x180fe2000001088d */
[-CC-:B------:R-:W-:Y:S01]  /*1f540*/  FFMA.FTZ R183, R134, R6.reuse, -R141.reuse ;  /* 0x0000000686b77223 */ /* 0x180fe2000001088d */
[-CC-:B------:R-:W-:Y:S01]  /*1f550*/  FFMA.FTZ R15, R135, R6.reuse, -R141.reuse ;  /* 0x00000006870f7223 */ /* 0x180fe2000001088d */
[-CC-:B------:R-:W-:Y:S01]  /*1f560*/  FFMA.FTZ R177, R139, R6.reuse, -R141.reuse ;  /* 0x000000068bb17223 */ /* 0x180fe2000001088d */
[-CC-:B------:R-:W-:Y:S01]  /*1f570*/  FFMA.FTZ R140, R140, R6.reuse, -R141.reuse ;  /* 0x000000068c8c7223 */ /* 0x180fe2000001088d */
[-CC-:B------:R-:W-:Y:S01]  /*1f580*/  FFMA.FTZ R142, R142, R6.reuse, -R141.reuse ;  /* 0x000000068e8e7223 */ /* 0x180fe2000001088d */
[----:B------:R-:W0:Y:S01]  /*1f590*/  MUFU.EX2 R9, R9 ;  /* 0x0000000900097308 */ /* 0x000e220000000800 */
[----:B-1----:R-:W-:Y:S01]  /*1f5a0*/  FFMA.FTZ R5, R120, R5, R188 ;  /* 0x0000000578057223 */ /* 0x002fe200000100bc */
[-CC-:B------:R-:W-:Y:S01]  /*1f5b0*/  FFMA.FTZ R143, R143, R6.reuse, -R141.reuse ;  /* 0x000000068f8f7223 */ /* 0x180fe2000001088d */
[-CC-:B------:R-:W-:Y:S01]  /*1f5c0*/  FFMA.FTZ R146, R146, R6.reuse, -R141.reuse ;  /* 0x0000000692927223 */ /* 0x180fe2000001088d */
[-C--:B------:R-:W-:Y:S01]  /*1f5d0*/  FFMA.FTZ R147, R147, R6.reuse, -R141 ;  /* 0x0000000693937223 */ /* 0x080fe2000001088d */
[----:B------:R-:W-:Y:S01]  /*1f5e0*/  FADD.FTZ R5, R159, R5 ;  /* 0x000000059f057221 */ /* 0x000fe20000010000 */
[-CC-:B------:R-:W-:Y:S01]  /*1f5f0*/  FFMA.FTZ R150, R150, R6.reuse, -R141.reuse ;  /* 0x0000000696967223 */ /* 0x180fe2000001088d */
[----:B------:R-:W-:Y:S01]  /*1f600*/  FFMA.FTZ R151, R151, R6, -R141 ;  /* 0x0000000697977223 */ /* 0x000fe2000001088d */
[----:B------:R-:W1:Y:S01]  /*1f610*/  MUFU.EX2 R12, R12 ;  /* 0x0000000c000c7308 */ /* 0x000e620000000800 */
        /* <DEDUP_REMOVED lines=9> */
[----:B0-----:R-:W-:Y:S01]  /*1f6b0*/  FFMA.FTZ R4, R9, R4, R189 ;  /* 0x0000000409047223 */ /* 0x001fe200000100bd */
[----:B------:R-:W-:-:S02]  /*1f6c0*/  F2FP.F16.F32.PACK_AB R188, R159, R188 ;  /* 0x000000bc9fbc723e */ /* 0x000fc400000000ff */
[C---:B------:R-:W-:Y:S01]  /*1f6d0*/  FADD.FTZ R5, R21.reuse, R5 ;  /* 0x0000000515057221 */ /* 0x040fe20000010000 */
[----:B------:R-:W-:Y:S02]  /*1f6e0*/  F2FP.F16.F32.PACK_AB R184, R21, R184 ;  /* 0x000000b815b8723e */ /* 0x000fe400000000ff */
[----:B------:R-:W0:Y:S01]  /*1f6f0*/  MUFU.EX2 R10, R10 ;  /* 0x0000000a000a7308 */ /* 0x000e220000000800 */
[----:B-1----:R-:W-:Y:S01]  /*1f700*/  FADD.FTZ R4, R12, R4 ;  /* 0x000000040c047221 */ /* 0x002fe20000010000 */
[----:B------:R-:W-:Y:S01]  /*1f710*/  FADD.FTZ R5, R186, R5 ;  /* 0x00000005ba057221 */ /* 0x000fe20000010000 */
[----:B------:R-:W-:Y:S02]  /*1f720*/  F2FP.F16.F32.PACK_AB R186, R124, R186 ;  /* 0x000000ba7cba723e */ /* 0x000fe400000000ff */
[----:B------:R-:W-:Y:S01]  /*1f730*/  F2FP.F16.F32.PACK_AB R189, R12, R189 ;  /* 0x000000bd0cbd723e */ /* 0x000fe200000000ff */
[----:B------:R-:W-:Y:S02]  /*1f740*/  FADD.FTZ R5, R124, R5 ;  /* 0x000000057c057221 */ /* 0x000fe40000010000 */
[----:B------:R-:W1:Y:S01]  /*1f750*/  MUFU.EX2 R185, R185 ;  /* 0x000000b900b97308 */ /* 0x000e620000000800 */
[----:B--2---:R-:W-:Y:S01]  /*1f760*/  FADD.FTZ R4, R191, R4 ;  /* 0x00000004bf047221 */ /* 0x004fe20000010000 */
[----:B------:R-:W-:Y:S01]  /*1f770*/  FADD.FTZ R5, R180, R5 ;  /* 0x00000005b4057221 */ /* 0x000fe20000010000 */
[----:B------:R-:W-:-:S03]  /*1f780*/  F2FP.F16.F32.PACK_AB R180, R125, R180 ;  /* 0x000000b47db4723e */ /* 0x000fc600000000ff */
[----:B------:R-:W-:Y:S02]  /*1f790*/  FADD.FTZ R5, R125, R5 ;  /* 0x000000057d057221 */ /* 0x000fe40000010000 */
[----:B------:R-:W2:Y:S01]  /*1f7a0*/  MUFU.EX2 R13, R13 ;  /* 0x0000000d000d7308 */ /* 0x000ea20000000800 */
[----:B0-----:R-:W-:Y:S01]  /*1f7b0*/  FADD.FTZ R4, R10, R4 ;  /* 0x000000040a047221 */ /* 0x001fe20000010000 */
[----:B------:R-:W-:Y:S01]  /*1f7c0*/  FADD.FTZ R5, R182, R5 ;  /* 0x00000005b6057221 */ /* 0x000fe20000010000 */
[----:B------:R-:W-:Y:S01]  /*1f7d0*/  F2FP.F16.F32.PACK_AB R191, R10, R191 ;  /* 0x000000bf0abf723e */ /* 0x000fe200000000ff */
[----:B------:R-:W-:Y:S01]  /*1f7e0*/  IMAD.MOV.U32 R10, RZ, RZ, R17 ;  /* 0x000000ffff0a7224 */ /* 0x000fe200078e0011 */
        /* <DEDUP_REMOVED lines=8> */
[C---:B--2---:R-:W-:Y:S01]  /*1f870*/  FADD.FTZ R4, R13.reuse, R4 ;  /* 0x000000040d047221 */ /* 0x044fe20000010000 */
[----:B------:R-:W-:Y:S01]  /*1f880*/  FADD.FTZ R5, R178, R5 ;  /* 0x00000005b2057221 */ /* 0x000fe20000010000 */
[C---:B------:R-:W-:Y:S02]  /*1f890*/  F2FP.F16.F32.PACK_AB R178, R132.reuse, R178 ;  /* 0x000000b284b2723e */ /* 0x040fe400000000ff */
[----:B------:R-:W-:Y:S01]  /*1f8a0*/  F2FP.F16.F32.PACK_AB R185, R13, R185 ;  /* 0x000000b90db9723e */ /* 0x000fe200000000ff */
        /* <DEDUP_REMOVED lines=9> */
[----:B------:R-:W-:Y:S01]  /*1f940*/  F2FP.F16.F32.PACK_AB R187, R14, R187 ;  /* 0x000000bb0ebb723e */ /* 0x000fe200000000ff */
[----:B------:R-:W-:-:S04]  /*1f950*/  IMAD.MOV.U32 R14, RZ, RZ, R3 ;  /* 0x000000ffff0e7224 */ /* 0x000fc800078e0003 */
        /* <DEDUP_REMOVED lines=48> */
[----:B------:R-:W-:-:S03]  /*1fc60*/  F2FP.F16.F32.PACK_AB R169, R155, R154 ;  /* 0x0000009a9ba9723e */ /* 0x000fc600000000ff */
[----:B0-----:R-:W-:Y:S01]  /*1fc70*/  FADD.FTZ R4, R136, R11 ;  /* 0x0000000b88047221 */ /* 0x001fe20000010000 */
[----:B------:R-:W-:-:S03]  /*1fc80*/  IMAD.MOV.U32 R11, RZ, RZ, R19 ;  /* 0x000000ffff0b7224 */ /* 0x000fc600078e0013 */
[C---:B-1----:R-:W-:Y:S01]  /*1fc90*/  FADD.FTZ R4, R141.reuse, R4 ;  /* 0x000000048d047221 */ /* 0x042fe20000010000 */
[----:B------:R-:W-:Y:S01]  /*1fca0*/  F2FP.F16.F32.PACK_AB R171, R141, R136 ;  /* 0x000000888dab723e */ /* 0x000fe200000000ff */
[----:B------:R-:W-:Y:S06]  /*1fcb0*/  @P2 BRA `(.L_x_4949) ;  /* 0xffffffc4006c2947 */ /* 0x000fec000383ffff */
.L_x_4930:
[----:B------:R-:W-:Y:S05]  /*1fcc0*/  BSYNC B0 ;  /* 0x0000000000007941 */ /* 0x000fea0003800000 */
.L_x_4929:
        /* <DEDUP_REMOVED lines=99> */
.L_x_4950:
[----:B------:R-:W-:Y:S01]  /*20300*/  IMAD R7, R17, 0x8, R2 ;  /* 0x0000000811077824 */ /* 0x000fe200078e0202 */
[----:B------:R-:W-:-:S04]  /*20310*/  SHF.L.U32 R8, R19, 0x1f, RZ ;  /* 0x0000001f13087819 */ /* 0x000fc800000006ff */
[----:B------:R0:W1:Y:S01]  /*20320*/  SYNCS.PHASECHK.TRANS64.TRYWAIT P2, [R7+URZ+0x30850], R8 ;  /* 0x03085008070075a7 */ /* 0x000062000804017f */
[----:B------:R-:W-:Y:S05]  /*20330*/  @!P0 BRA `(.L_x_4951) ;  /* 0x0000000000048947 */ /* 0x000fea0003800000 */
[----:B------:R-:W-:Y:S01]  /*20340*/  BPT.TRAP 0x1 ;  /* 0x000000040000795c */ /* 0x000fe20000300000 */
.L_x_4951:
        /* <DEDUP_REMOVED lines=9> */
.L_x_4953:
[----:B------:R-:W-:Y:S05]  /*203e0*/  BSYNC B0 ;  /* 0x0000000000007941 */ /* 0x000fea0003800000 */
.L_x_4952:
[----:B------:R-:W-:Y:S01]  /*203f0*/  IMAD.MOV.U32 R9, RZ, RZ, 0x40000040 ;  /* 0x40000040ff097424 */ /* 0x000fe200078e00ff */
[----:B01----:R-:W-:Y:S01]  /*20400*/  MOV R8, R2 ;  /* 0x0000000200087202 */ /* 0x003fe20000000f00 */
[----:B------:R-:W-:Y:S01]  /*20410*/  WARPGROUP.ARRIVE ;  /* 0x00000000000079c5 */ /* 0x000fe20000000000 */
[----:B------:R-:W-:Y:S02]  /*20420*/  VIADD R17, R17, 0x1 ;  /* 0x0000000111117836 */ /* 0x000fe40000000000 */
[----:B------:R-:W-:Y:S01]  /*20430*/  R2UR UR6, R8 ;  /* 0x00000000080672ca */ /* 0x000fe200000e0000 */
[----:B------:R-:W-:Y:S01]  /*20440*/  VIADD R8, R2, 0x80 ;  /* 0x0000008002087836 */ /* 0x000fe20000000000 */
[----:B------:R-:W-:Y:S01]  /*20450*/  R2UR UR7, R9 ;  /* 0x00000000090772ca */ /* 0x000fe200000e0000 */
[----:B------:R-:W-:Y:S01]  /*20460*/  IMAD.MOV.U32 R9, RZ, RZ, 0x40000040 ;  /* 0x40000040ff097424 */ /* 0x000fe200078e00ff */
[----:B------:R-:W-:Y:S01]  /*20470*/  ISETP.NE.AND P2, PT, R17, 0x2, PT ;  /* 0x000000021100780c */ /* 0x000fe20003f45270 */
[----:B------:R-:W-:-:S02]  /*20480*/  IMAD.MOV.U32 R12, RZ, RZ, RZ ;  /* 0x000000ffff0c7224 */ /* 0x000fc400078e00ff */
[----:B------:R-:W-:Y:S01]  /*20490*/  VIADD R217, R217, 0x1 ;  /* 0x00000001d9d97836 */ /* 0x000fe20000000000 */
[----:B------:R-:W-:-:S07]  /*204a0*/  SEL R17, R17, RZ, P2 ;  /* 0x000000ff11117207 */ /* 0x000fce0001000000 */
        /* <DEDUP_REMOVED lines=26> */
[----:B------:R-:W0:Y:S02]  /*20650*/  SHFL.BFLY PT, R2, R5, 0x2, 0x1f ;  /* 0x0c401f0005027f89 */ /* 0x000e2400000e0000 */
[----:B0-----:R-:W-:Y:S01]  /*20660*/  FADD.FTZ R2, R2, R5 ;  /* 0x0000000502027221 */ /* 0x001fe20000010000 */
[----:B------:R-:W-:Y:S01]  /*20670*/  IMAD.MOV.U32 R5, RZ, RZ, -0x800000 ;  /* 0xff800000ff057424 */ /* 0x000fe200078e00ff */
[----:B------:R-:W-:Y:S02]  /*20680*/  WARPGROUP.DEPBAR.LE gsb0, 0x0 ;  /* 0x00008000000079c5 */ /* 0x000fe40000010000 */
[----:B------:R-:W-:-:S09]  /*20690*/  WARPGROUP.ARRIVE ;  /* 0x00000000000079c5 */ /* 0x000fd20000000000 */
[----:B------:R-:W-:Y:S01]  /*206a0*/  HGMMA.64x192x16.F32 R24, R172, gdesc[UR4].tnspB, R24, gsb0 ;  /* 0x42e00004ac187df0 */ /* 0x000fe20008000818 */
[----:B------:R-:W-:Y:S02]  /*206b0*/  R2UR UR6, R8 ;  /* 0x00000000080672ca */ /* 0x000fe400000e0000 */
[----:B------:R-:W-:Y:S02]  /*206c0*/  R2UR UR7, R9 ;  /* 0x00000000090772ca */ /* 0x000fe400000e0000 */
[----:B------:R-:W0:Y:S02]  /*206d0*/  SHFL.BFLY PT, R9, R4, 0x2, 0x1f ;  /* 0x0c401f0004097f89 */ /* 0x000e2400000e0000 */
[----:B0-----:R-:W-:Y:S01]  /*206e0*/  FADD.FTZ R8, R9, R4 ;  /* 0x0000000409087221 */ /* 0x001fe20000010000 */
[----:B------:R-:W-:Y:S01]  /*206f0*/  IMAD.MOV.U32 R4, RZ, RZ, -0x800000 ;  /* 0xff800000ff047424 */ /* 0x000fe200078e00ff */
[----:B------:R-:W0:Y:S04]  /*20700*/  SHFL.BFLY PT, R9, R2, 0x1, 0x1f ;  /* 0x0c201f0002097f89 */ /* 0x000e2800000e0000 */
[----:B------:R-:W1:Y:S01]  /*20710*/  SHFL.BFLY PT, R11, R8, 0x1, 0x1f ;  /* 0x0c201f00080b7f89 */ /* 0x000e6200000e0000 */
[----:B0-----:R-:W-:Y:S01]  /*20720*/  FADD.FTZ R13, R2, R9 ;  /* 0x00000009020d7221 */ /* 0x001fe20000010000 */
[----:B------:R-:W-:Y:S01]  /*20730*/  SEL R2, RZ, 0x1, P2 ;  /* 0x00000001ff027807 */ /* 0x000fe20001000000 */
[----:B-1----:R-:W-:-:S03]  /*20740*/  FADD.FTZ R14, R8, R11 ;  /* 0x0000000b080e7221 */ /* 0x002fc60000010000 */
[----:B------:R-:W-:Y:S01]  /*20750*/  FSETP.NE.FTZ.AND P0, PT, R13, RZ, PT ;  /* 0x000000ff0d00720b */ /* 0x000fe20003f15000 */
[----:B------:R-:W-:Y:S01]  /*20760*/  @!P1 VIADD R11, R7, 0x30860 ;  /* 0x00030860070b9836 */ /* 0x000fe20000000000 */
[----:B------:R-:W-:Y:S02]  /*20770*/  LOP3.LUT R19, R19, R2, RZ, 0x3c, !PT ;  /* 0x0000000213137212 */ /* 0x000fe400078e3cff */
[----:B------:R-:W-:Y:S02]  /*20780*/  FSETP.NE.FTZ.AND P3, PT, R14, RZ, PT ;  /* 0x000000ff0e00720b */ /* 0x000fe40003f75000 */
[----:B------:R-:W-:Y:S02]  /*20790*/  MOV R2, RZ ;  /* 0x000000ff00027202 */ /* 0x000fe40000000f00 */
[----:B------:R-:W-:-:S05]  /*207a0*/  @!P1 PRMT R11, RZ, 0x654, R11 ;  /* 0x00000654ff0b9816 */ /* 0x000fca000000000b */
        /* <DEDUP_REMOVED lines=112> */
.L_x_4814:
        /* <DEDUP_REMOVED lines=13> */
[----:B------:R-:W-:Y:S02]  /*20f80*/  MOV R136, R2 ;  /* 0x0000000200887202 */ /* 0x000fe40000000f00 */
[----:B---3--:R-:W-:Y:S01]  /*20f90*/  MOV R137, R3 ;  /* 0x0000000300897202 */ /* 0x008fe20000000f00 */
[----:B------:R-:W-:Y:S02]  /*20fa0*/  BAR.SYNC.DEFER_BLOCKING 0x1, 0x100 ;  /* 0x0044000000007b1d */ /* 0x000fe40000010000 */
[----:B--2---:R-:W-:-:S03]  /*20fb0*/  IMAD.WIDE R12, R0, 0x2, R136 ;  /* 0x00000002000c7825 */ /* 0x004fc600078e0288 */
[C---:B------:R-:W-:Y:S02]  /*20fc0*/  IADD3 R84, P1, R12.reuse, 0x40, RZ ;  /* 0x000000400c547810 */ /* 0x040fe40007f3e0ff */
[----:B------:R-:W-:Y:S02]  /*20fd0*/  IADD3 R74, P2, R12, 0x20, RZ ;  /* 0x000000200c4a7810 */ /* 0x000fe40007f5e0ff */
[----:B------:R-:W-:Y:S01]  /*20fe0*/  LOP3.LUT R143, R84, 0x380, RZ, 0xc0, !PT ;  /* 0x00000380548f7812 */ /* 0x000fe200078ec0ff */
[--C-:B------:R-:W-:Y:S01]  /*20ff0*/  IMAD.X R85, RZ, RZ, R13.reuse, P1 ;  /* 0x000000ffff557224 */ /* 0x100fe200008e060d */
[----:B------:R-:W-:Y:S01]  /*21000*/  LOP3.LUT R141, R74, 0x380, RZ, 0xc0, !PT ;  /* 0x000003804a8d7812 */ /* 0x000fe200078ec0ff */
[----:B------:R-:W-:Y:S01]  /*21010*/  IMAD.X R75, RZ, RZ, R13, P2 ;  /* 0x000000ffff4b7224 */ /* 0x000fe200010e060d */
[----:B------:R-:W-:Y:S02]  /*21020*/  SHF.R.U64 R143, R143, 0x3, RZ ;  /* 0x000000038f8f7819 */ /* 0x000fe400000012ff */
[----:B------:R-:W-:-:S02]  /*21030*/  IADD3 R72, P4, R12, 0x4040, RZ ;  /* 0x000040400c487810 */ /* 0x000fc40007f9e0ff */
[C---:B------:R-:W-:Y:S02]  /*21040*/  IADD3 R86, P6, R12.reuse, 0x60, RZ ;  /* 0x000000600c567810 */ /* 0x040fe40007fde0ff */
[----:B------:R-:W-:Y:S01]  /*21050*/  SHF.R.U64 R141, R141, 0x3, RZ ;  /* 0x000000038d8d7819 */ /* 0x000fe200000012ff */
[--C-:B------:R-:W-:Y:S01]  /*21060*/  IMAD.X R93, RZ, RZ, R13.reuse, P4 ;  /* 0x000000ffff5d7224 */ /* 0x100fe200020e060d */
[C---:B------:R-:W-:Y:S01]  /*21070*/  IADD3 R14, P0, R12.reuse, 0x4020, RZ ;  /* 0x000040200c0e7810 */ /* 0x040fe20007f1e0ff */
[----:B------:R-:W-:Y:S01]  /*21080*/  IMAD.X R87, RZ, RZ, R13, P6 ;  /* 0x000000ffff577224 */ /* 0x000fe200030e060d */
[----:B------:R-:W-:Y:S02]  /*21090*/  LOP3.LUT R84, R143, R84, RZ, 0x3c, !PT ;  /* 0x000000548f547212 */ /* 0x000fe400078e3cff */
[----:B------:R-:W-:Y:S02]  /*210a0*/  IADD3 R88, P5, R12, 0x4000, RZ ;  /* 0x000040000c587810 */ /* 0x000fe40007fbe0ff */
[----:B------:R-:W-:-:S02]  /*210b0*/  LOP3.LUT R143, R72, 0x380, RZ, 0xc0, !PT ;  /* 0x00000380488f7812 */ /* 0x000fc400078ec0ff */
[----:B------:R-:W-:Y:S01]  /*210c0*/  LOP3.LUT R145, R86, 0x380, RZ, 0xc0, !PT ;  /* 0x0000038056917812 */ /* 0x000fe200078ec0ff */
[----:B------:R-:W-:Y:S01]  /*210d0*/  IMAD.X R89, RZ, RZ, R13, P5 ;  /* 0x000000ffff597224 */ /* 0x000fe200028e060d */
[----:B------:R-:W-:Y:S02]  /*210e0*/  LOP3.LUT R74, R141, R74, RZ, 0x3c, !PT ;  /* 0x0000004a8d4a7212 */ /* 0x000fe400078e3cff */
[----:B------:R-:W-:Y:S02]  /*210f0*/  LOP3.LUT R141, R14, 0x380, RZ, 0xc0, !PT ;  /* 0x000003800e8d7812 */ /* 0x000fe400078ec0ff */
[----:B------:R-:W-:Y:S02]  /*21100*/  SHF.R.U64 R143, R143, 0x3, RZ ;  /* 0x000000038f8f7819 */ /* 0x000fe400000012ff */
[----:B------:R-:W-:Y:S02]  /*21110*/  IADD3 R3, P6, R12, 0x8040, RZ ;  /* 0x000080400c037810 */ /* 0x000fe40007fde0ff */
[----:B------:R-:W-:-:S02]  /*21120*/  SHF.R.U64 R145, R145, 0x3, RZ ;  /* 0x0000000391917819 */ /* 0x000fc400000012ff */
[C---:B------:R-:W-:Y:S01]  /*21130*/  LOP3.LUT R73, R12.reuse, 0x380, RZ, 0xc0, !PT ;  /* 0x000003800c497812 */ /* 0x040fe200078ec0ff */
[--C-:B------:R-:W-:Y:S01]  /*21140*/  IMAD.X R139, RZ, RZ, R13.reuse, P6 ;  /* 0x000000ffff8b7224 */ /* 0x100fe200030e060d */
[C---:B------:R-:W-:Y:S02]  /*21150*/  IADD3 R94, P3, R12.reuse, 0x4060, RZ ;  /* 0x000040600c5e7810 */ /* 0x040fe40007f7e0ff */
[C---:B------:R-:W-:Y:S02]  /*21160*/  IADD3 R15, P2, R12.reuse, 0x8000, RZ ;  /* 0x000080000c0f7810 */ /* 0x040fe40007f5e0ff */
[----:B-1----:R-:W-:Y:S01]  /*21170*/  IADD3 R56, P5, R12, 0x8060, RZ ;  /* 0x000080600c387810 */ /* 0x002fe20007fbe0ff */
[--C-:B------:R-:W-:Y:S01]  /*21180*/  IMAD.X R95, RZ, RZ, R13.reuse, P3 ;  /* 0x000000ffff5f7224 */ /* 0x100fe200018e060d */
[----:B------:R-:W-:Y:S01]  /*21190*/  LOP3.LUT R90, R88, 0x380, RZ, 0xc0, !PT ;  /* 0x00000380585a7812 */ /* 0x000fe200078ec0ff */
[----:B------:R-:W-:Y:S01]  /*211a0*/  IMAD.X R97, RZ, RZ, R13, P2 ;  /* 0x000000ffff617224 */ /* 0x000fe200010e060d */
[----:B------:R-:W-:-:S02]  /*211b0*/  SHF.R.U64 R141, R141, 0x3, RZ ;  /* 0x000000038d8d7819 */ /* 0x000fc400000012ff */
[----:B------:R-:W-:Y:S02]  /*211c0*/  IADD3 R0, P1, R12, 0x8020, RZ ;  /* 0x000080200c007810 */ /* 0x000fe40007f3e0ff */
[----:B------:R-:W-:Y:S02]  /*211d0*/  LOP3.LUT R92, R143, R72, RZ, 0x3c, !PT ;  /* 0x000000488f5c7212 */ /* 0x000fe400078e3cff */
[----:B------:R-:W-:Y:S01]  /*211e0*/  LOP3.LUT R86, R145, R86, RZ, 0x3c, !PT ;  /* 0x0000005691567212 */ /* 0x000fe200078e3cff */
[----:B------:R-:W-:Y:S01]  /*211f0*/  IMAD.X R99, RZ, RZ, R13, P1 ;  /* 0x000000ffff637224 */ /* 0x000fe200008e060d */
[----:B------:R-:W-:Y:S02]  /*21200*/  LOP3.LUT R72, R3, 0x380, RZ, 0xc0, !PT ;  /* 0x0000038003487812 */ /* 0x000fe400078ec0ff */
[----:B------:R-:W-:Y:S02]  /*21210*/  SHF.R.U64 R73, R73, 0x3, RZ ;  /* 0x0000000349497819 */ /* 0x000fe400000012ff */
[----:B-----5:R-:W-:-:S02]  /*21220*/  SHF.R.U64 R147, R90, 0x3, RZ ;  /* 0x000000035a937819 */ /* 0x020fc400000012ff */
[----:B------:R-:W-:Y:S02]  /*21230*/  LOP3.LUT R145, R94, 0x380, RZ, 0xc0, !PT ;  /* 0x000003805e917812 */ /* 0x000fe400078ec0ff */
[----:B------:R-:W-:Y:S02]  /*21240*/  LOP3.LUT R96, R15, 0x380, RZ, 0xc0, !PT ;  /* 0x000003800f607812 */ /* 0x000fe400078ec0ff */
[----:B------:R-:W-:Y:S02]  /*21250*/  LOP3.LUT R143, R56, 0x380, RZ, 0xc0, !PT ;  /* 0x00000380388f7812 */ /* 0x000fe400078ec0ff */
[----:B------:R-:W-:Y:S02]  /*21260*/  LOP3.LUT R90, R141, R14, RZ, 0x3c, !PT ;  /* 0x0000000e8d5a7212 */ /* 0x000fe400078e3cff */
[----:B------:R-:W-:Y:S02]  /*21270*/  LOP3.LUT R141, R0, 0x380, RZ, 0xc0, !PT ;  /* 0x00000380008d7812 */ /* 0x000fe400078ec0ff */
[----:B------:R-:W-:-:S02]  /*21280*/  SHF.R.U64 R72, R72, 0x3, RZ ;  /* 0x0000000348487819 */ /* 0x000fc400000012ff */
[----:B------:R-:W-:Y:S01]  /*21290*/  LOP3.LUT R12, R73, R12, RZ, 0x3c, !PT ;  /* 0x0000000c490c7212 */ /* 0x000fe200078e3cff */
[----:B------:R-:W-:Y:S01]  /*212a0*/  IMAD.X R73, RZ, RZ, R13, P5 ;  /* 0x000000ffff497224 */ /* 0x000fe200028e060d */
[----:B------:R-:W-:Y:S02]  /*212b0*/  SHF.R.U64 R145, R145, 0x3, RZ ;  /* 0x0000000391917819 */ /* 0x000fe400000012ff */
[----:B------:R-:W-:Y:S02]  /*212c0*/  SHF.R.U64 R96, R96, 0x3, RZ ;  /* 0x0000000360607819 */ /* 0x000fe400000012ff */
[----:B------:R-:W-:Y:S02]  /*212d0*/  SHF.R.U64 R143, R143, 0x3, RZ ;  /* 0x000000038f8f7819 */ /* 0x000fe400000012ff */
[----:B------:R-:W-:Y:S02]  /*212e0*/  SHF.R.U64 R141, R141, 0x3, RZ ;  /* 0x000000038d8d7819 */ /* 0x000fe400000012ff */
[----:B------:R-:W-:-:S02]  /*212f0*/  IADD3.X R91, RZ, R13, RZ, P0, !PT ;  /* 0x0000000dff5b7210 */ /* 0x000fc400007fe4ff */
[----:B------:R-:W-:Y:S02]  /*21300*/  LOP3.LUT R88, R147, R88, RZ, 0x3c, !PT ;  /* 0x0000005893587212 */ /* 0x000fe400078e3cff */
[----:B------:R-:W-:Y:S02]  /*21310*/  LOP3.LUT R138, R72, R3, RZ, 0x3c, !PT ;  /* 0x00000003488a7212 */ /* 0x000fe400078e3cff */
[----:B------:R-:W-:Y:S02]  /*21320*/  LOP3.LUT R94, R145, R94, RZ, 0x3c, !PT ;  /* 0x0000005e915e7212 */ /* 0x000fe400078e3cff */
[----:B------:R-:W-:Y:S02]  /*21330*/  LOP3.LUT R96, R96, R15, RZ, 0x3c, !PT ;  /* 0x0000000f60607212 */ /* 0x000fe400078e3cff */
[----:B------:R-:W-:Y:S02]  /*21340*/  MOV R144, R12 ;  /* 0x0000000c00907202 */ /* 0x000fe40000000f00 */
[----:B------:R-:W-:-:S02]  /*21350*/  LOP3.LUT R72, R143, R56, RZ, 0x3c, !PT ;  /* 0x000000388f487212 */ /* 0x000fc400078e3cff */
[----:B------:R-:W-:Y:S02]  /*21360*/  F2FP.F16.F32.PACK_AB R12, R25, R24 ;  /* 0x00000018190c723e */ /* 0x000fe400000000ff */
[----:B------:R-:W-:Y:S02]  /*21370*/  F2FP.F16.F32.PACK_AB R13, R27, R26 ;  /* 0x0000001a1b0d723e */ /* 0x000fe400000000ff */
[----:B------:R-:W-:Y:S02]  /*21380*/  F2FP.F16.F32.PACK_AB R14, R29, R28 ;  /* 0x0000001c1d0e723e */ /* 0x000fe400000000ff */
[----:B------:R-:W-:Y:S02]  /*21390*/  F2FP.F16.F32.PACK_AB R15, R31, R30 ;  /* 0x0000001e1f0f723e */ /* 0x000fe400000000ff */
[----:B------:R-:W-:Y:S02]  /*213a0*/  MOV R146, R84 ;  /* 0x0000005400927202 */ /* 0x000fe40000000f00 */
[----:B------:R-:W-:Y:S01]  /*213b0*/  MOV R143, R86 ;  /* 0x00000056008f7202 */ /* 0x000fe20000000f00 */
[----:B------:R1:W-:Y:S01]  /*213c0*/  STSM.16.M88.4 [R144], R12 ;  /* 0x0000000c90007844 */ /* 0x0003e20000000200 */
[----:B------:R-:W-:-:S02]  /*213d0*/  LOP3.LUT R98, R141, R0, RZ, 0x3c, !PT ;  /* 0x000000008d627212 */ /* 0x000fc400078e3cff */
[----:B------:R-:W-:Y:S02]  /*213e0*/  MOV R75, R74 ;  /* 0x0000004a004b7202 */ /* 0x000fe40000000f00 */
[----:B------:R-:W-:Y:S02]  /*213f0*/  F2FP.F16.F32.PACK_AB R84, R33, R32 ;  /* 0x000000202154723e */ /* 0x000fe400000000ff */
[----:B------:R-:W-:Y:S02]  /*21400*/  F2FP.F16.F32.PACK_AB R85, R35, R34 ;  /* 0x000000222355723e */ /* 0x000fe400000000ff */
[----:B------:R-:W-:Y:S02]  /*21410*/  F2FP.F16.F32.PACK_AB R86, R37, R36 ;  /* 0x000000242556723e */ /* 0x000fe400000000ff */
[----:B------:R-:W-:Y:S02]  /*21420*/  F2FP.F16.F32.PACK_AB R87, R39, R38 ;  /* 0x000000262757723e */ /* 0x000fe400000000ff */
[----:B------:R-:W-:-:S02]  /*21430*/  MOV R0, R88 ;  /* 0x0000005800007202 */ /* 0x000fc40000000f00 */
[----:B------:R-:W-:Y:S01]  /*21440*/  MOV R140, R90 ;  /* 0x0000005a008c7202 */ /* 0x000fe20000000f00 */
[----:B------:R2:W-:Y:S01]  /*21450*/  STSM.16.M88.4 [R75], R84 ;  /* 0x000000544b007844 */ /* 0x0005e20000000200 */
[----:B------:R-:W-:Y:S01]  /*21460*/  MOV R141, R92 ;  /* 0x0000005c008d7202 */ /* 0x000fe20000000f00 */
[----:B-1----:R-:W1:Y:S01]  /*21470*/  LDC.64 R144, c[0x0][0xc00] ;  /* 0x00030000ff907b82 */ /* 0x002e620000000a00 */
[----:B------:R-:W-:Y:S02]  /*21480*/  MOV R142, R94 ;  /* 0x0000005e008e7202 */ /* 0x000fe40000000f00 */
[----:B------:R-:W-:Y:S02]  /*21490*/  F2FP.F16.F32.PACK_AB R88, R41, R40 ;  /* 0x000000282958723e */ /* 0x000fe400000000ff */
        /* <DEDUP_REMOVED lines=8> */
[----:B------:R-:W-:-:S02]  /*21520*/  MOV R56, R72 ;  /* 0x0000004800387202 */ /* 0x000fc40000000f00 */
[----:B------:R-:W-:Y:S01]  /*21530*/  F2FP.F16.F32.PACK_AB R12, R7, R6 ;  /* 0x00000006070c723e */ /* 0x000fe200000000ff */
[----:B------:R-:W-:Y:S01]  /*21540*/  STSM.16.M88.4 [R143], R92 ;  /* 0x0000005c8f007844 */ /* 0x000fe20000000200 */
[----:B------:R-:W-:Y:S02]  /*21550*/  F2FP.F16.F32.PACK_AB R13, R125, R124 ;  /* 0x0000007c7d0d723e */ /* 0x000fe400000000ff */
[----:B------:R-:W-:Y:S02]  /*21560*/  F2FP.F16.F32.PACK_AB R14, R61, R60 ;  /* 0x0000003c3d0e723e */ /* 0x000fe400000000ff */
[----:B------:R-:W-:Y:S02]  /*21570*/  F2FP.F16.F32.PACK_AB R15, R63, R62 ;  /* 0x0000003e3f0f723e */ /* 0x000fe400000000ff */
[----:B------:R-:W-:Y:S02]  /*21580*/  F2FP.F16.F32.PACK_AB R72, R65, R64 ;  /* 0x000000404148723e */ /* 0x000fe400000000ff */
[----:B------:R-:W-:Y:S01]  /*21590*/  F2FP.F16.F32.PACK_AB R73, R67, R66 ;  /* 0x000000424349723e */ /* 0x000fe200000000ff */
[----:B------:R4:W-:Y:S01]  /*215a0*/  STSM.16.M88.4 [R0], R12 ;  /* 0x0000000c00007844 */ /* 0x0009e20000000200 */
[----:B------:R-:W-:-:S02]  /*215b0*/  F2FP.F16.F32.PACK_AB R74, R69, R68 ;  /* 0x00000044454a723e */ /* 0x000fc400000000ff */
[----:B--2---:R-:W-:Y:S02]  /*215c0*/  F2FP.F16.F32.PACK_AB R75, R71, R70 ;  /* 0x00000046474b723e */ /* 0x004fe400000000ff */
[----:B------:R-:W-:Y:S02]  /*215d0*/  F2FP.F16.F32.PACK_AB R84, R9, R8 ;  /* 0x000000080954723e */ /* 0x000fe400000000ff */
[----:B------:R-:W-:Y:S01]  /*215e0*/  F2FP.F16.F32.PACK_AB R85, R127, R126 ;  /* 0x0000007e7f55723e */ /* 0x000fe200000000ff */
[----:B------:R-:W-:Y:S01]  /*215f0*/  STSM.16.M88.4 [R140], R72 ;  /* 0x000000488c007844 */ /* 0x000fe20000000200 */
[----:B------:R-:W-:Y:S02]  /*21600*/  F2FP.F16.F32.PACK_AB R86, R77, R76 ;  /* 0x0000004c4d56723e */ /* 0x000fe400000000ff */
[----:B------:R-:W-:Y:S02]  /*21610*/  F2FP.F16.F32.PACK_AB R87, R79, R78 ;  /* 0x0000004e4f57723e */ /* 0x000fe400000000ff */
[----:B---3--:R-:W-:-:S02]  /*21620*/  F2FP.F16.F32.PACK_AB R88, R81, R80 ;  /* 0x000000505158723e */ /* 0x008fc400000000ff */
[----:B------:R-:W-:Y:S01]  /*21630*/  F2FP.F16.F32.PACK_AB R89, R83, R82 ;  /* 0x000000525359723e */ /* 0x000fe200000000ff */
[----:B------:R1:W-:Y:S01]  /*21640*/  STSM.16.M88.4 [R141], R84 ;  /* 0x000000548d007844 */ /* 0x0003e20000000200 */
[----:B------:R-:W-:Y:S01]  /*21650*/  F2FP.F16.F32.PACK_AB R90, R11, R10 ;  /* 0x0000000a0b5a723e */ /* 0x000fe200000000ff */
[----:B----4-:R-:W-:Y:S01]  /*21660*/  IMAD.MOV.U32 R0, RZ, RZ, RZ ;  /* 0x000000ffff007224 */ /* 0x010fe200078e00ff */
[----:B------:R-:W-:Y:S02]  /*21670*/  F2FP.F16.F32.PACK_AB R91, R129, R128 ;  /* 0x00000080815b723e */ /* 0x000fe400000000ff */
[----:B------:R-:W-:Y:S02]  /*21680*/  MOV R96, R96 ;  /* 0x0000006000607202 */ /* 0x000fe40000000f00 */
[----:B------:R-:W-:Y:S01]  /*21690*/  F2FP.F16.F32.PACK_AB R92, R21, R20 ;  /* 0x00000014155c723e */ /* 0x000fe200000000ff */
[----:B------:R2:W-:Y:S01]  /*216a0*/  STSM.16.M88.4 [R142], R88 ;  /* 0x000000588e007844 */ /* 0x0005e20000000200 */
[----:B------:R-:W-:-:S02]  /*216b0*/  F2FP.F16.F32.PACK_AB R93, R131, R130 ;  /* 0x00000082835d723e */ /* 0x000fc400000000ff */
[----:B------:R-:W-:Y:S02]  /*216c0*/  F2FP.F16.F32.PACK_AB R94, R121, R120 ;  /* 0x00000078795e723e */ /* 0x000fe400000000ff */
[----:B------:R-:W-:Y:S02]  /*216d0*/  F2FP.F16.F32.PACK_AB R95, R133, R132 ;  /* 0x00000084855f723e */ /* 0x000fe400000000ff */
[----:B------:R-:W-:Y:S01]  /*216e0*/  MOV R3, R98 ;  /* 0x0000006200037202 */ /* 0x000fe20000000f00 */
[----:B-1----:R-:W-:Y:S01]  /*216f0*/  IMAD.WIDE R84, R216, 0x4, R144 ;  /* 0x00000004d8547825 */ /* 0x002fe200078e0290 */
[----:B------:R-:W-:Y:S01]  /*21700*/  F2FP.F16.F32.PACK_AB R97, R135, R134 ;  /* 0x000000868761723e */ /* 0x000fe200000000ff */
[----:B------:R1:W-:Y:S01]  /*21710*/  STSM.16.M88.4 [R96], R92 ;  /* 0x0000005c60007844 */ /* 0x0003e20000000200 */
[----:B------:R-:W-:Y:S01]  /*21720*/  F2FP.F16.F32.PACK_AB R98, R101, R100 ;  /* 0x000000646562723e */ /* 0x000fe200000000ff */
[----:B------:R-:W3:Y:S01]  /*21730*/  LDC.64 R86, c[0x0][0xba8] ;  /* 0x0002ea00ff567b82 */ /* 0x000ee20000000a00 */
[----:B------:R-:W-:-:S02]  /*21740*/  F2FP.F16.F32.PACK_AB R99, R103, R102 ;  /* 0x000000666763723e */ /* 0x000fc400000000ff */
[----:B------:R-:W-:Y:S02]  /*21750*/  MOV R138, R138 ;  /* 0x0000008a008a7202 */ /* 0x000fe40000000f00 */
[----:B------:R-:W-:Y:S02]  /*21760*/  F2FP.F16.F32.PACK_AB R12, R105, R104 ;  /* 0x00000068690c723e */ /* 0x000fe400000000ff */
[----:B------:R-:W-:Y:S01]  /*21770*/  F2FP.F16.F32.PACK_AB R13, R107, R106 ;  /* 0x0000006a6b0d723e */ /* 0x000fe200000000ff */
[----:B--2---:R-:W2:Y:S01]  /*21780*/  LDC R88, c[0x0][0xbe8] ;  /* 0x0002fa00ff587b82 */ /* 0x004ea20000000800 */
[----:B------:R-:W-:Y:S02]  /*21790*/  F2FP.F16.F32.PACK_AB R14, R109, R108 ;  /* 0x0000006c6d0e723e */ /* 0x000fe400000000ff */
[----:B------:R-:W-:Y:S02]  /*217a0*/  F2FP.F16.F32.PACK_AB R15, R111, R110 ;  /* 0x0000006e6f0f723e */ /* 0x000fe400000000ff */
[----:B------:R-:W-:-:S02]  /*217b0*/  F2FP.F16.F32.PACK_AB R72, R113, R112 ;  /* 0x000000707148723e */ /* 0x000fc400000000ff */
[----:B-1----:R-:W-:Y:S02]  /*217c0*/  F2FP.F16.F32.PACK_AB R96, R123, R122 ;  /* 0x0000007a7b60723e */ /* 0x002fe400000000ff */
[----:B------:R-:W-:Y:S02]  /*217d0*/  F2FP.F16.F32.PACK_AB R73, R115, R114 ;  /* 0x000000727349723e */ /* 0x000fe400000000ff */
[----:B------:R-:W-:Y:S01]  /*217e0*/  F2FP.F16.F32.PACK_AB R74, R117, R116 ;  /* 0x00000074754a723e */ /* 0x000fe200000000ff */
[----:B------:R-:W-:Y:S01]  /*217f0*/  STSM.16.M88.4 [R3], R96 ;  /* 0x0000006003007844 */ /* 0x000fe20000000200 */
[----:B------:R-:W-:Y:S02]  /*21800*/  F2FP.F16.F32.PACK_AB R75, R119, R118 ;  /* 0x00000076774b723e */ /* 0x000fe400000000ff */
[----:B------:R-:W-:Y:S01]  /*21810*/  ISETP.NE.U32.AND P0, PT, RZ, UR4, PT ;  /* 0x00000004ff007c0c */ /* 0x000fe2000bf05070 */
[----:B------:R1:W-:Y:S03]  /*21820*/  STSM.16.M88.4 [R138], R12 ;  /* 0x0000000c8a007844 */ /* 0x0003e60000000200 */
[----:B------:R-:W-:Y:S01]  /*21830*/  ISETP.NE.AND.EX P0, PT, RZ, UR5, PT, P0 ;  /* 0x00000005ff007c0c */ /* 0x000fe2000bf05300 */
[----:B------:R4:W-:Y:S01]  /*21840*/  STSM.16.M88.4 [R56], R72 ;  /* 0x0000004838007844 */ /* 0x0009e20000000200 */
[----:B------:R-:W-:Y:S11]  /*21850*/  BAR.SYNC.DEFER_BLOCKING 0x1, 0x100 ;  /* 0x0044000000007b1d */ /* 0x000ff60000010000 */
[----:B------:R-:W3:Y:S01]  /*21860*/  @P0 LDG.E R0, desc[UR46][R84.64] ;  /* 0x0000002e54000981 */ /* 0x000ee2000c1e1900 */
[----:B------:R-:W-:Y:S01]  /*21870*/  ISETP.NE.U32.AND P1, PT, RZ, UR6, PT ;  /* 0x00000006ff007c0c */ /* 0x000fe2000bf25070 */
[----:B------:R-:W-:Y:S01]  /*21880*/  ULDC UR6, c[0x0][0xa88] ;  /* 0x0002a20000067ab9 */ /* 0x000fe20000000800 */
[----:B------:R-:W-:-:S02]  /*21890*/  ISETP.NE.AND P2, PT, R215, RZ, PT ;  /* 0x000000ffd700720c */ /* 0x000fc40003f45270 */
[----:B------:R-:W-:Y:S01]  /*218a0*/  MOV R91, UR6 ;  /* 0x00000006005b7c02 */ /* 0x000fe20008000f00 */
[----:B------:R-:W-:Y:S01]  /*218b0*/  ULDC UR6, c[0x0][0xad4] ;  /* 0x0002b50000067ab9 */ /* 0x000fe20000000800 */
[----:B------:R-:W-:Y:S02]  /*218c0*/  ISETP.NE.AND.EX P1, PT, RZ, UR7, PT, P1 ;  /* 0x00000007ff007c0c */ /* 0x000fe4000bf25310 */
[----:B------:R-:W-:Y:S01]  /*218d0*/  SEL R215, R215, UR6, P2 ;  /* 0x00000006d7d77c07 */ /* 0x000fe20009000000 */
[----:B------:R-:W-:-:S03]  /*218e0*/  IMAD.MOV.U32 R90, RZ, RZ, 0x9b8 ;  /* 0x000009b8ff5a7424 */ /* 0x000fc600078e00ff */
[----:B------:R-:W-:-:S04]  /*218f0*/  ISETP.GT.AND P3, PT, R215, 0x1, PT ;  /* 0x00000001d700780c */ /* 0x000fc80003f64270 */
[----:B------:R-:W-:-:S03]  /*21900*/  SEL R90, R90, 0x978, P3 ;  /* 0x000009785a5a7807 */ /* 0x000fc60001800000 */
[----:B-1----:R-:W1:Y:S08]  /*21910*/  @P1 LDC.64 R12, c[0x0][0xc08] ;  /* 0x00030200ff0c1b82 */ /* 0x002e700000000a00 */
[----:B------:R-:W0:Y:S08]  /*21920*/  LDC.64 R14, c[0x0][R90+0x220] ;  /* 0x000088005a0e7b82 */ /* 0x000e300000000a00 */
[----:B----4-:R-:W4:Y:S01]  /*21930*/  LDC.64 R72, c[0x0][R90+0x218] ;  /* 0x000086005a487b82 */ /* 0x010f220000000a00 */
[----:B--2---:R-:W-:-:S07]  /*21940*/  ISETP.NE.AND P4, PT, R88, 0x1, PT ;  /* 0x000000015800780c */ /* 0x004fce0003f85270 */
[----:B------:R-:W2:Y:S01]  /*21950*/  LDC.64 R74, c[0x0][R90+0x228] ;  /* 0x00008a005a4a7b82 */ /* 0x000ea20000000a00 */
[----:B-1----:R-:W-:-:S05]  /*21960*/  @P1 IMAD.WIDE R12, R216, 0x4, R12 ;  /* 0x00000004d80c1825 */ /* 0x002fca00078e020c */
[----:B------:R1:W5:Y:S01]  /*21970*/  @P1 LDG.E R91, desc[UR46][R12.64] ;  /* 0x0000002e0c5b1981 */ /* 0x000362000c1e1900 */
[----:B------:R-:W-:Y:S01]  /*21980*/  ISETP.NE.U32.AND P2, PT, RZ, UR4, PT ;  /* 0x00000004ff007c0c */ /* 0x000fe2000bf45070 */
[----:B------:R-:W2:Y:S01]  /*21990*/  @P4 LDC R92, c[0x0][0xbec] ;  /* 0x0002fb00ff5c4b82 */ /* 0x000ea20000000800 */
[----:B------:R-:W-:Y:S02]  /*219a0*/  SHF.R.S32.HI R56, RZ, 0x1f, R216 ;  /* 0x0000001fff387819 */ /* 0x000fe400000114d8 */
[----:B------:R-:W-:Y:S02]  /*219b0*/  ISETP.NE.AND.EX P2, PT, RZ, UR5, PT, P2 ;  /* 0x00000005ff007c0c */ /* 0x000fe4000bf45320 */
[----:B------:R-:W-:Y:S02]  /*219c0*/  SEL R93, R220, RZ, P3 ;  /* 0x000000ffdc5d7207 */ /* 0x000fe40001800000 */
[----:B------:R-:W-:Y:S01]  /*219d0*/  SEL R3, R216, RZ, !P2 ;  /* 0x000000ffd8037207 */ /* 0x000fe20005000000 */
[----:B-1----:R1:W1:Y:S01]  /*219e0*/  LDC.64 R12, c[0x0][R90+0x210] ;  /* 0x000084005a0c7b82 */ /* 0x0022620000000a00 */
[----:B------:R-:W-:-:S07]  /*219f0*/  SEL R89, R56, RZ, !P2 ;  /* 0x000000ff38597207 */ /* 0x000fce0005000000 */
[----:B------:R-:W1:Y:S01]  /*21a00*/  @P4 LDC R99, c[0x0][0xbf0] ;  /* 0x0002fc00ff634b82 */ /* 0x000e620000000800 */
[----:B0-----:R-:W-:-:S07]  /*21a10*/  IMAD R15, R15, R3, RZ ;  /* 0x000000030f0f7224 */ /* 0x001fce00078e02ff */
[----:B---3--:R-:W0:Y:S01]  /*21a20*/  @!P3 LDC R86, c[0x0][0xb50] ;  /* 0x0002d400ff56bb82 */ /* 0x008e220000000800 */
[C---:B------:R-:W-:Y:S02]  /*21a30*/  IMAD R97, R14.reuse, R89, R15 ;  /* 0x000000590e617224 */ /* 0x040fe400078e020f */
[----:B------:R-:W-:-:S05]  /*21a40*/  IMAD.WIDE.U32 R14, R14, R3, RZ ;  /* 0x000000030e0e7225 */ /* 0x000fca00078e00ff */
[----:B------:R-:W3:Y:S01]  /*21a50*/  @!P3 LDC R87, c[0x0][0xb54] ;  /* 0x0002d500ff57bb82 */ /* 0x000ee20000000800 */
[-C--:B----4-:R-:W-:Y:S02]  /*21a60*/  IMAD R95, R73, R214.reuse, RZ ;  /* 0x000000d6495f7224 */ /* 0x090fe400078e02ff */
[----:B------:R-:W-:-:S04]  /*21a70*/  IMAD.WIDE.U32 R72, R72, R214, RZ ;  /* 0x000000d648487225 */ /* 0x000fc800078e00ff */
[----:B------:R-:W-:Y:S02]  /*21a80*/  IMAD.IADD R89, R213, 0x1, R211 ;  /* 0x00000001d5597824 */ /* 0x000fe400078e02d3 */
[----:B------:R-:W-:Y:S02]  /*21a90*/  IMAD.IADD R97, R15, 0x1, R97 ;  /* 0x000000010f617824 */ /* 0x000fe400078e0261 */
[----:B------:R-:W-:Y:S02]  /*21aa0*/  IMAD.MOV.U32 R15, RZ, RZ, R89 ;  /* 0x000000ffff0f7224 */ /* 0x000fe400078e0059 */
[----:B------:R-:W-:Y:S02]  /*21ab0*/  IMAD.IADD R73, R73, 0x1, R95 ;  /* 0x0000000149497824 */ /* 0x000fe400078e025f */
[-C--:B--2---:R-:W-:Y:S02]  /*21ac0*/  IMAD R95, R75, R93.reuse, RZ ;  /* 0x0000005d4b5f7224 */ /* 0x084fe400078e02ff */
[----:B------:R-:W-:-:S04]  /*21ad0*/  IMAD.WIDE.U32 R74, R74, R93, RZ ;  /* 0x0000005d4a4a7225 */ /* 0x000fc800078e00ff */
[----:B------:R-:W-:Y:S01]  /*21ae0*/  IMAD.IADD R95, R75, 0x1, R95 ;  /* 0x000000014b5f7824 */ /* 0x000fe200078e025f */
[--C-:B------:R-:W-:Y:S01]  /*21af0*/  IADD3 R72, P2, P5, R14, R72, R0.reuse ;  /* 0x000000480e487210 */ /* 0x100fe20007d5e000 */
[----:B------:R-:W-:Y:S01]  /*21b00*/  @P4 IMAD.HI.U32 R14, R89, R92, RZ ;  /* 0x0000005c590e4227 */ /* 0x000fe200078e00ff */
[----:B------:R-:W-:-:S04]  /*21b10*/  SHF.R.S32.HI R56, RZ, 0x1f, R0 ;  /* 0x0000001fff387819 */ /* 0x000fc80000011400 */
[----:B-1----:R-:W-:Y:S02]  /*21b20*/  @P4 SHF.R.U32.HI R15, RZ, R99, R14 ;  /* 0x00000063ff0f4219 */ /* 0x002fe4000001160e */
[----:B------:R-:W-:Y:S02]  /*21b30*/  IADD3.X R73, R97, R73, R56, P2, P5 ;  /* 0x0000004961497210 */ /* 0x000fe400017ea438 */
[----:B------:R-:W-:Y:S01]  /*21b40*/  IADD3 R74, P2, P5, R15, R72, R74 ;  /* 0x000000480f4a7210 */ /* 0x000fe20007d5e04a */
[--C-:B------:R-:W-:Y:S01]  /*21b50*/  IMAD.MOV R90, RZ, RZ, -R15.reuse ;  /* 0x000000ffff5a7224 */ /* 0x100fe200078e0a0f */
[----:B------:R-:W-:-:S03]  /*21b60*/  SHF.R.S32.HI R14, RZ, 0x1f, R15 ;  /* 0x0000001fff0e7819 */ /* 0x000fc6000001140f */
[----:B------:R-:W-:Y:S01]  /*21b70*/  IMAD R15, R88, R90, R89 ;  /* 0x0000005a580f7224 */ /* 0x000fe200078e0259 */
[----:B------:R-:W-:-:S03]  /*21b80*/  IADD3.X R75, R14, R73, R95, P2, P5 ;  /* 0x000000490e4b7210 */ /* 0x000fc600017ea45f */
        /* <DEDUP_REMOVED lines=12> */
.L_x_4957:
[----:B------:R-:W2:Y:S04]  /*21c50*/  LDL R72, [R1+0x64] ;  /* 0x0000640001487983 */ /* 0x000ea80000100800 */
[----:B------:R-:W3:Y:S04]  /*21c60*/  LDL R73, [R1+0x50] ;  /* 0x0000500001497983 */ /* 0x000ee80000100800 */
[----:B------:R-:W-:Y:S04]  /*21c70*/  SHFL.IDX PT, R12, R86, RZ, 0x1c1f ;  /* 0x001c1fff560c7589 */ /* 0x000fe800000e0000 */
[----:B------:R-:W0:Y:S04]  /*21c80*/  SHFL.IDX PT, R13, R87, RZ, 0x1c1f ;  /* 0x001c1fff570d7589 */ /* 0x000e2800000e0000 */
[----:B------:R-:W-:Y:S04]  /*21c90*/  SHFL.IDX PT, R14, R86, 0x1, 0x1c1f ;  /* 0x003c1f00560e7f89 */ /* 0x000fe800000e0000 */
[----:B------:R-:W1:Y:S01]  /*21ca0*/  SHFL.IDX PT, R15, R87, 0x1, 0x1c1f ;  /* 0x003c1f00570f7f89 */ /* 0x000e6200000e0000 */
[----:B--2---:R-:W-:-:S02]  /*21cb0*/  IMAD.IADD R75, R72, 0x1, R211 ;  /* 0x00000001484b7824 */ /* 0x004fc400078e02d3 */
[----:B-----5:R-:W-:Y:S01]  /*21cc0*/  IMAD R72, R91, R88, RZ ;  /* 0x000000585b487224 */ /* 0x020fe200078e02ff */
[----:B---3--:R-:W-:Y:S01]  /*21cd0*/  LOP3.LUT P0, RZ, R73, 0x3, RZ, 0xc0, !PT ;  /* 0x0000000349ff7812 */ /* 0x008fe2000780c0ff */
[----:B------:R-:W-:-:S03]  /*21ce0*/  VIADD R73, R75, 0x8 ;  /* 0x000000084b497836 */ /* 0x000fc60000000000 */
[-C--:B------:R-:W-:Y:S02]  /*21cf0*/  ISETP.GE.OR P1, PT, R75, R72.reuse, P0 ;  /* 0x000000484b00720c */ /* 0x080fe40000726670 */
[----:B------:R-:W-:-:S11]  /*21d00*/  ISETP.GE.OR P0, PT, R73, R72, P0 ;  /* 0x000000484900720c */ /* 0x000fd60000706670 */
        /* <DEDUP_REMOVED lines=8> */
[----:B0-----:R-:W-:-:S05]  /*21d90*/  VIADD R4, R4, 0xffffff80 ;  /* 0xffffff8004047836 */ /* 0x001fca0000000000 */
        /* <DEDUP_REMOVED lines=10> */
[C---:B------:R-:W-:Y:S01]  /*21e40*/  IADD3 R9, P3, R136.reuse, 0x1000, RZ ;  /* 0x0000100088097810 */ /* 0x040fe20007f7e0ff */
[----:B------:R-:W-:Y:S01]  /*21e50*/  ULDC.64 UR4, c[0x0][0xae8] ;  /* 0x0002ba0000047ab9 */ /* 0x000fe20000000a00 */
[C---:B------:R-:W-:Y:S01]  /*21e60*/  IADD3 R13, P2, R136.reuse, 0x2000, RZ ;  /* 0x00002000880d7810 */ /* 0x040fe20007f5e0ff */
[----:B------:R-:W-:Y:S01]  /*21e70*/  IMAD.IADD R65, R65, 0x1, R67 ;  /* 0x0000000141417824 */ /* 0x000fe200078e0243 */
[----:B------:R-:W-:Y:S01]  /*21e80*/  IADD3 R25, P6, R136, 0x3000, RZ ;  /* 0x0000300088197810 */ /* 0x000fe20007fde0ff */
[----:B------:R-:W-:Y:S01]  /*21e90*/  IMAD R0, R66, 0x20, R21 ;  /* 0x0000002042007824 */ /* 0x000fe200078e0215 */
[C---:B------:R-:W-:Y:S02]  /*21ea0*/  IADD3 R29, P5, R136.reuse, 0x4000, RZ ;  /* 0x00004000881d7810 */ /* 0x040fe40007fbe0ff */
[----:B------:R-:W-:Y:S01]  /*21eb0*/  IADD3 R33, P1, R136, 0x5000, RZ ;  /* 0x0000500088217810 */ /* 0x000fe20007f3e0ff */
[----:B------:R-:W-:Y:S01]  /*21ec0*/  IMAD.WIDE.U32 R64, R214, UR4, R64 ;  /* 0x00000004d6407c25 */ /* 0x000fe2000f8e0040 */
[----:B------:R-:W-:-:S02]  /*21ed0*/  LOP3.LUT R8, R9, 0x380, RZ, 0xc0, !PT ;  /* 0x0000038009087812 */ /* 0x000fc400078ec0ff */
[----:B------:R-:W-:Y:S01]  /*21ee0*/  LOP3.LUT R12, R13, 0x380, RZ, 0xc0, !PT ;  /* 0x000003800d0c7812 */ /* 0x000fe200078ec0ff */
[----:B------:R-:W-:Y:S01]  /*21ef0*/  IMAD.IADD R66, R211, 0x1, R0 ;  /* 0x00000001d3427824 */ /* 0x000fe200078e0200 */
[----:B------:R-:W-:Y:S02]  /*21f00*/  LOP3.LUT R24, R25, 0x380, RZ, 0xc0, !PT ;  /* 0x0000038019187812 */ /* 0x000fe400078ec0ff */
[----:B------:R-:W-:Y:S02]  /*21f10*/  LOP3.LUT R28, R29, 0x380, RZ, 0xc0, !PT ;  /* 0x000003801d1c7812 */ /* 0x000fe400078ec0ff */
[----:B------:R-:W-:Y:S02]  /*21f20*/  LOP3.LUT R32, R33, 0x380, RZ, 0xc0, !PT ;  /* 0x0000038021207812 */ /* 0x000fe400078ec0ff */
[----:B------:R-:W-:Y:S01]  /*21f30*/  SHF.R.S32.HI R56, RZ, 0x1f, R3 ;  /* 0x0000001fff387819 */ /* 0x000fe20000011403 */
[----:B------:R-:W-:Y:S01]  /*21f40*/  IMAD R65, R214, UR5, R65 ;  /* 0x00000005d6417c24 */ /* 0x000fe2000f8e0241 */
[----:B------:R-:W-:Y:S01]  /*21f50*/  SHF.R.U64 R8, R8, 0x3, RZ ;  /* 0x0000000308087819 */ /* 0x000fe200000012ff */
[----:B-1----:R-:W-:Y:S01]  /*21f60*/  @P4 IMAD.HI.U32 R0, R66, R69, RZ ;  /* 0x0000004542004227 */ /* 0x002fe200078e00ff */
[----:B------:R-:W-:Y:S01]  /*21f70*/  SHF.R.U64 R12, R12, 0x3, RZ ;  /* 0x000000030c0c7819 */ /* 0x000fe200000012ff */
[----:B------:R-:W-:Y:S01]  /*21f80*/  ULDC.64 UR4, c[0x0][0xaf0] ;  /* 0x0002bc0000047ab9 */ /* 0x000fe20000000a00 */
[----:B------:R-:W-:-:S02]  /*21f90*/  SHF.R.U64 R24, R24, 0x3, RZ ;  /* 0x0000000318187819 */ /* 0x000fc400000012ff */
[----:B------:R-:W-:Y:S02]  /*21fa0*/  SHF.R.U64 R28, R28, 0x3, RZ ;  /* 0x000000031c1c7819 */ /* 0x000fe400000012ff */
[----:B------:R-:W-:Y:S01]  /*21fb0*/  SHF.R.U64 R32, R32, 0x3, RZ ;  /* 0x0000000320207819 */ /* 0x000fe200000012ff */
[----:B------:R-:W-:Y:S01]  /*21fc0*/  IMAD R56, R56, UR4, RZ ;  /* 0x0000000438387c24 */ /* 0x000fe2000f8e02ff */
[----:B------:R-:W-:Y:S01]  /*21fd0*/  LOP3.LUT R8, R8, R9, RZ, 0x3c, !PT ;  /* 0x0000000908087212 */ /* 0x000fe200078e3cff */
[----:B------:R-:W-:Y:S01]  /*21fe0*/  IMAD.MOV.U32 R67, RZ, RZ, R66 ;  /* 0x000000ffff437224 */ /* 0x000fe200078e0042 */
        /* <DEDUP_REMOVED lines=9> */
[C---:B------:R-:W-:Y:S01]  /*22080*/  IMAD R69, R3.reuse, UR5, R56 ;  /* 0x0000000503457c24 */ /* 0x040fe2000f8e0238 */
[----:B--2---:R-:W-:Y:S01]  /*22090*/  @P4 SHF.R.U32.HI R67, RZ, R71, R0 ;  /* 0x00000047ff434219 */ /* 0x004fe20000011600 */
[----:B------:R-:W-:Y:S01]  /*220a0*/  IMAD.WIDE.U32 R64, R3, UR4, R64 ;  /* 0x0000000403407c25 */ /* 0x000fe2000f8e0040 */
[C---:B------:R-:W-:Y:S01]  /*220b0*/  IADD3 R37, P0, R136.reuse, 0x6000, RZ ;  /* 0x0000600088257810 */ /* 0x040fe20007f1e0ff */
[----:B------:R-:W-:Y:S01]  /*220c0*/  ULDC.64 UR4, c[0x0][0xae0] ;  /* 0x0002b80000047ab9 */ /* 0x000fe20000000a00 */
[C---:B------:R-:W-:Y:S01]  /*220d0*/  IADD3 R41, P3, R136.reuse, 0x7000, RZ ;  /* 0x0000700088297810 */ /* 0x040fe20007f7e0ff */
[----:B------:R-:W5:Y:S01]  /*220e0*/  LD.E.128 R12, desc[UR46][R12.64] ;  /* 0x0000002e0c0c7980 */ /* 0x000f62000c101d00 */
[----:B------:R-:W-:-:S02]  /*220f0*/  IADD3 R45, P2, R136, 0x8000, RZ ;  /* 0x00008000882d7810 */ /* 0x000fc40007f5e0ff */
[C---:B------:R-:W-:Y:S01]  /*22100*/  IADD3 R49, P6, R136.reuse, 0x9000, RZ ;  /* 0x0000900088317810 */ /* 0x040fe20007fde0ff */
[----:B------:R-:W5:Y:S01]  /*22110*/  LD.E.128 R24, desc[UR46][R24.64] ;  /* 0x0000002e18187980 */ /* 0x000f62000c101d00 */
[C---:B------:R-:W-:Y:S02]  /*22120*/  IADD3 R53, P5, R136.reuse, 0xa000, RZ ;  /* 0x0000a00088357810 */ /* 0x040fe40007fbe0ff */
        /* <DEDUP_REMOVED lines=37> */
[----:B------:R-:W-:-:S02]  /*22380*/  LOP3.LUT R60, R4, R5, RZ, 0x3c, !PT ;  /* 0x00000005043c7212 */ /* 0x000fc400078e3cff */
[----:B------:R-:W-:Y:S02]  /*22390*/  SHF.R.S32.HI R0, RZ, 0x1f, R3 ;  /* 0x0000001fff007819 */ /* 0x000fe40000011403 */
[----:B------:R-:W-:Y:S01]  /*223a0*/  LOP3.LUT R136, R7, R136, RZ, 0x3c, !PT ;  /* 0x0000008807887212 */ /* 0x000fe200078e3cff */
[----:B------:R-:W-:Y:S01]  /*223b0*/  IMAD.IADD R65, R65, 0x1, R67 ;  /* 0x0000000141417824 */ /* 0x000fe200078e0243 */
[----:B------:R-:W5:Y:S01]  /*223c0*/  LD.E.128 R36, desc[UR46][R36.64] ;  /* 0x0000002e24247980 */ /* 0x000f62000c101d00 */
[----:B------:R-:W-:-:S03]  /*223d0*/  IMAD R0, R0, UR4, RZ ;  /* 0x0000000400007c24 */ /* 0x000fc6000f8e02ff */
[----:B------:R0:W5:Y:S01]  /*223e0*/  LD.E.128 R4, desc[UR46][R136.64] ;  /* 0x0000002e88047980 */ /* 0x000162000c101d00 */
[----:B------:R-:W-:-:S03]  /*223f0*/  IMAD.IADD R211, R21, 0x1, R211 ;  /* 0x0000000115d37824 */ /* 0x000fc600078e02d3 */
[----:B------:R-:W5:Y:S01]  /*22400*/  LD.E.128 R40, desc[UR46][R40.64] ;  /* 0x0000002e28287980 */ /* 0x000f62000c101d00 */
[----:B------:R-:W-:-:S03]  /*22410*/  IMAD R67, R3, UR5, R0 ;  /* 0x0000000503437c24 */ /* 0x000fc6000f8e0200 */
[----:B------:R-:W5:Y:S01]  /*22420*/  LD.E.128 R44, desc[UR46][R44.64] ;  /* 0x0000002e2c2c7980 */ /* 0x000f62000c101d00 */
[----:B------:R-:W-:Y:S01]  /*22430*/  IMAD.WIDE.U32 R64, R3, UR4, R64 ;  /* 0x0000000403407c25 */ /* 0x000fe2000f8e0040 */
[----:B------:R-:W-:Y:S02]  /*22440*/  ULDC.64 UR4, c[0x0][0xa80] ;  /* 0x0002a00000047ab9 */ /* 0x000fe40000000a00 */
[----:B------:R-:W5:Y:S04]  /*22450*/  LD.E.128 R48, desc[UR46][R48.64] ;  /* 0x0000002e30307980 */ /* 0x000f68000c101d00 */
[----:B------:R-:W5:Y:S04]  /*22460*/  LD.E.128 R52, desc[UR46][R52.64] ;  /* 0x0000002e34347980 */ /* 0x000f68000c101d00 */
[----:B------:R-:W5:Y:S01]  /*22470*/  LD.E.128 R60, desc[UR46][R60.64] ;  /* 0x0000002e3c3c7980 */ /* 0x000f62000c101d00 */
[----:B------:R-:W-:Y:S01]  /*22480*/  @!PT LDS RZ, [RZ] ;  /* 0x00000000fffff984 */ /* 0x000fe20000000800 */
[----:B------:R-:W-:Y:S01]  /*22490*/  @!PT LDS RZ, [RZ] ;  /* 0x00000000fffff984 */ /* 0x000fe20000000800 */
[----:B------:R-:W-:Y:S01]  /*224a0*/  @!PT LDS RZ, [RZ] ;  /* 0x00000000fffff984 */ /* 0x000fe20000000800 */
[----:B------:R-:W-:Y:S01]  /*224b0*/  @!PT LDS RZ, [RZ] ;  /* 0x00000000fffff984 */ /* 0x000fe20000000800 */
[----:B------:R1:W-:Y:S06]  /*224c0*/  MEMBAR.ALL.CTA ;  /* 0x0000000000007992 */ /* 0x0003ec0000008000 */
[----:B-1----:R-:W1:Y:S01]  /*224d0*/  FENCE.VIEW.ASYNC.S ;  /* 0x00000000000073c6 */ /* 0x002e620000000000 */
[----:B------:R-:W-:Y:S01]  /*224e0*/  VIADD R21, R211, 0x40 ;  /* 0x00000040d3157836 */ /* 0x000fe20000000000 */
[----:B------:R-:W-:Y:S01]  /*224f0*/  LEA R56, P2, R64, UR4, 0x1 ;  /* 0x0000000440387c11 */ /* 0x000fe2000f8408ff */
[----:B------:R-:W-:-:S03]  /*22500*/  IMAD.IADD R65, R65, 0x1, R67 ;  /* 0x0000000141417824 */ /* 0x000fc600078e0243 */
[-C--:B------:R-:W-:Y:S02]  /*22510*/  ISETP.GE.AND P0, PT, R21, R72.reuse, PT ;  /* 0x000000481500720c */ /* 0x080fe40003f06270 */
[----:B------:R-:W-:Y:S02]  /*22520*/  LEA.HI.X R21, R64, UR5, R65, 0x1, P2 ;  /* 0x0000000540157c11 */ /* 0x000fe400090f0c41 */
[C---:B------:R-:W-:Y:S01]  /*22530*/  ISETP.GE.AND P2, PT, R211.reuse, R72, PT ;  /* 0x00000048d300720c */ /* 0x040fe20003f46270 */
[----:B------:R-:W-:Y:S02]  /*22540*/  VIADD R0, R2, 0x30820 ;  /* 0x0003082002007836 */ /* 0x000fe40000000000 */
[----:B------:R-:W-:-:S03]  /*22550*/  VIADD R3, R211, 0x20 ;  /* 0x00000020d3037836 */ /* 0x000fc60000000000 */
[----:B------:R-:W-:Y:S01]  /*22560*/  PRMT R0, RZ, 0x654, R0 ;  /* 0x00000654ff007816 */ /* 0x000fe20000000000 */
[C---:B------:R-:W-:Y:S01]  /*22570*/  VIADD R70, R20.reuse, 0x40 ;  /* 0x0000004014467836 */ /* 0x040fe20000000000 */
[----:B------:R-:W-:Y:S01]  /*22580*/  ISETP.GE.AND P1, PT, R3, R72, PT ;  /* 0x000000480300720c */ /* 0x000fe20003f26270 */
[----:B-1----:R0:W1:Y:S01]  /*22590*/  SHFL.IDX PT, R69, R56, RZ, 0x181f ;  /* 0x00181fff38457589 */ /* 0x00206200000e0000 */
[----:B------:R-:W-:Y:S01]  /*225a0*/  IADD3 R74, R20, 0x80, RZ ;  /* 0x00000080144a7810 */ /* 0x000fe20007ffe0ff */
[----:B------:R-:W-:Y:S02]  /*225b0*/  BSSY B1, `(.L_x_4959) ;  /* 0x0000014000017945 */ /* 0x000fe40003800000 */
[----:B------:R0:W2:Y:S01]  /*225c0*/  SHFL.IDX PT, R3, R21, RZ, 0x181f ;  /* 0x00181fff15037589 */ /* 0x0000a200000e0000 */
[----:B------:R3:W-:Y:S01]  /*225d0*/  SYNCS.ARRIVE.TRANS64.RED.A1T0 RZ, [R0+URZ], RZ ;  /* 0x000000ff00ff79a7 */ /* 0x0007e2000810043f */
[----:B------:R-:W-:Y:S02]  /*225e0*/  SHF.R.S32.HI R71, RZ, 0x1f, R20 ;  /* 0x0000001fff477819 */ /* 0x000fe40000011414 */
[----:B------:R-:W-:-:S02]  /*225f0*/  SHF.R.S32.HI R73, RZ, 0x1f, R74 ;  /* 0x0000001fff497819 */ /* 0x000fc4000001144a */
[----:B---3--:R-:W-:Y:S01]  /*22600*/  SHF.R.S32.HI R0, RZ, 0x1f, R70 ;  /* 0x0000001fff007819 */ /* 0x008fe20000011446 */
[----:B0-----:R-:W-:Y:S06]  /*22610*/  @P2 BRA `(.L_x_4960) ;  /* 0x0000000000342947 */ /* 0x001fec0003800000 */
        /* <DEDUP_REMOVED lines=13> */
.L_x_4960:
[----:B------:R-:W-:Y:S05]  /*226f0*/  BSYNC B1 ;  /* 0x0000000000017941 */ /* 0x000fea0003800000 */
.L_x_4959:
[----:B--2---:R2:W3:Y:S01]  /*22700*/  SHFL.IDX PT, R3, R21, 0x1, 0x181f ;  /* 0x00381f0015037f89 */ /* 0x0044e200000e0000 */
[----:B------:R-:W-:Y:S03]  /*22710*/  BSSY B1, `(.L_x_4961) ;  /* 0x0000010000017945 */ /* 0x000fe60003800000 */
[----:B0----5:R2:W0:Y:S01]  /*22720*/  SHFL.IDX PT, R29, R56, 0x1, 0x181f ;  /* 0x00381f00381d7f89 */ /* 0x02142200000e0000 */
        /* <DEDUP_REMOVED lines=14> */
.L_x_4962:
[----:B------:R-:W-:Y:S05]  /*22810*/  BSYNC B1 ;  /* 0x0000000000017941 */ /* 0x000fea0003800000 */
.L_x_4961:
[----:B---3--:R3:W0:Y:S01]  /*22820*/  SHFL.IDX PT, R3, R21, 0x2, 0x181f ;  /* 0x00581f0015037f89 */ /* 0x00862200000e0000 */
[----:B------:R-:W-:Y:S03]  /*22830*/  BSSY B1, `(.L_x_4963) ;  /* 0x0000010000017945 */ /* 0x000fe60003800000 */
[----:B----4-:R3:W4:Y:S01]  /*22840*/  SHFL.IDX PT, R9, R56, 0x2, 0x181f ;  /* 0x00581f0038097f89 */ /* 0x01072200000e0000 */
[----:B------:R-:W-:Y:S05]  /*22850*/  @P0 BRA `(.L_x_4964) ;  /* 0x0000000000340947 */ /* 0x000fea0003800000 */
[----:B------:R-:W-:Y:S02]  /*22860*/  ULDC UR4, c[0x0][0xac8] ;  /* 0x0002b20000047ab9 */ /* 0x000fe40000000800 */
        /* <DEDUP_REMOVED lines=12> */
.L_x_4964:
[----:B------:R-:W-:Y:S05]  /*22930*/  BSYNC B1 ;  /* 0x0000000000017941 */ /* 0x000fea0003800000 */
.L_x_4963:
[----:B0-----:R-:W-:Y:S01]  /*22940*/  VIADD R3, R211, 0x60 ;  /* 0x00000060d3037836 */ /* 0x001fe20000000000 */
[----:B--23--:R-:W0:Y:S04]  /*22950*/  SHFL.IDX PT, R21, R21, 0x3, 0x181f ;  /* 0x00781f0015157f89 */ /* 0x00ce2800000e0000 */
[----:B------:R-:W-:Y:S01]  /*22960*/  ISETP.GE.AND P0, PT, R3, R72, PT ;  /* 0x000000480300720c */ /* 0x000fe20003f06270 */
[----:B----4-:R4:W2:-:S12]  /*22970*/  SHFL.IDX PT, R9, R56, 0x3, 0x181f ;  /* 0x00781f0038097f89 */ /* 0x01089800000e0000 */
[----:B----4-:R-:W-:Y:S05]  /*22980*/  @P0 BRA `(.L_x_4965) ;  /* 0x0000002000080947 */ /* 0x010fea0003800000 */
[----:B------:R-:W-:Y:S02]  /*22990*/  ULDC UR4, c[0x0][0xac8] ;  /* 0x0002b20000047ab9 */ /* 0x000fe40000000800 */
[----:B------:R-:W-:Y:S02]  /*229a0*/  ISETP.GE.AND P2, PT, R20, UR4, PT ;  /* 0x0000000414007c0c */ /* 0x000fe4000bf46270 */
[----:B------:R-:W-:-:S11]  /*229b0*/  ISETP.GE.AND P3, PT, R70, UR4, PT ;  /* 0x0000000446007c0c */ /* 0x000fd6000bf66270 */
[-C--:B--2---:R-:W-:Y:S02]  /*229c0*/  @!P2 LEA R4, P0, R20, R9.reuse, 0x1 ;  /* 0x000000091404a211 */ /* 0x084fe400078008ff */
[----:B------:R-:W-:Y:S02]  /*229d0*/  @!P3 LEA R6, P1, R70, R9, 0x1 ;  /* 0x000000094606b211 */ /* 0x000fe400078208ff */
[-C--:B0-----:R-:W-:Y:S02]  /*229e0*/  @!P2 LEA.HI.X R5, R20, R21.reuse, R71, 0x1, P0 ;  /* 0x000000151405a211 */ /* 0x081fe400000f0c47 */
[----:B------:R-:W-:Y:S02]  /*229f0*/  @!P3 LEA.HI.X R7, R70, R21, R0, 0x1, P1 ;  /* 0x000000154607b211 */ /* 0x000fe400008f0c00 */
[----:B------:R-:W-:Y:S01]  /*22a00*/  ISETP.GE.AND P0, PT, R74, UR4, PT ;  /* 0x000000044a007c0c */ /* 0x000fe2000bf06270 */
[----:B------:R4:W-:Y:S04]  /*22a10*/  @!P2 ST.E.128 desc[UR46][R4.64], R24 ;  /* 0x000000180400a985 */ /* 0x0009e8000c101d2e */
[----:B------:R4:W-:Y:S08]  /*22a20*/  @!P3 ST.E.128 desc[UR46][R6.64], R40 ;  /* 0x000000280600b985 */ /* 0x0009f0000c101d2e */
[----:B------:R-:W-:Y:S05]  /*22a30*/  @P0 BRA `(.L_x_4965) ;  /* 0x0000001c00dc0947 */ /* 0x000fea0003800000 */
[----:B----4-:R-:W-:-:S04]  /*22a40*/  LEA R4, P0, R74, R9, 0x1 ;  /* 0x000000094a047211 */ /* 0x010fc800078008ff */
[----:B------:R-:W-:-:S05]  /*22a50*/  LEA.HI.X R5, R74, R21, R73, 0x1, P0 ;  /* 0x000000154a057211 */ /* 0x000fca00000f0c49 */
[----:B------:R0:W-:Y:S01]  /*22a60*/  ST.E.128 desc[UR46][R4.64], R60 ;  /* 0x0000003c04007985 */ /* 0x0001e2000c101d2e */
[----:B------:R-:W-:Y:S05]  /*22a70*/  BRA `(.L_x_4965) ;  /* 0x0000001c00cc7947 */ /* 0x000fea0003800000 */
.L_x_4958:
[----:B0-----:R-:W0:Y:S01]  /*22a80*/  @P4 LDC R12, c[0x0][0xbec] ;  /* 0x0002fb00ff0c4b82 */ /* 0x001e220000000800 */
[----:B------:R-:W-:Y:S01]  /*22a90*/  ULDC.64 UR4, c[0x0][0xb08] ;  /* 0x0002c20000047ab9 */ /* 0x000fe20000000a00 */
[----:B------:R-:W-:Y:S01]  /*22aa0*/  ULDC.64 UR6, c[0x0][0xb30] ;  /* 0x0002cc0000067ab9 */ /* 0x000fe20000000a00 */
[----:B------:R-:W-:Y:S01]  /*22ab0*/  IMAD R13, R56, UR4, RZ ;  /* 0x00000004380d7c24 */ /* 0x000fe2000f8e02ff */
[----:B------:R-:W-:Y:S01]  /*22ac0*/  ISETP.GE.AND P0, PT, R75, R72, PT ;  /* 0x000000484b00720c */ /* 0x000fe20003f06270 */
[C---:B------:R-:W-:Y:S01]  /*22ad0*/  IMAD.WIDE.U32 R4, R0.reuse, UR4, RZ ;  /* 0x0000000400047c25 */ /* 0x040fe2000f8e00ff */
[----:B------:R-:W-:Y:S01]  /*22ae0*/  BSSY B1, `(.L_x_4966) ;  /* 0x00000a8000017945 */ /* 0x000fe20003800000 */
[----:B------:R-:W-:Y:S01]  /*22af0*/  SHF.R.S32.HI R84, RZ, 0x1f, R222 ;  /* 0x0000001fff547819 */ /* 0x000fe200000114de */
[----:B------:R-:W1:Y:S01]  /*22b00*/  @P4 LDC R15, c[0x0][0xbf0] ;  /* 0x0002fc00ff0f4b82 */ /* 0x000e620000000800 */
[----:B------:R-:W-:Y:S01]  /*22b10*/  IMAD R13, R0, UR5, R13 ;  /* 0x00000005000d7c24 */ /* 0x000fe2000f8e020d */
[----:B------:R-:W-:Y:S01]  /*22b20*/  ULDC.64 UR4, c[0x0][0xb38] ;  /* 0x0002ce0000047ab9 */ /* 0x000fe20000000a00 */
[----:B------:R-:W-:Y:S01]  /*22b30*/  SHF.R.S32.HI R0, RZ, 0x1f, R3 ;  /* 0x0000001fff007819 */ /* 0x000fe20000011403 */
[----:B------:R-:W-:Y:S01]  /*22b40*/  VIADD R139, R199, 0x10 ;  /* 0x00000010c78b7836 */ /* 0x000fe20000000000 */
[----:B------:R-:W-:Y:S01]  /*22b50*/  SHF.R.S32.HI R85, RZ, 0x1f, R223 ;  /* 0x0000001fff557819 */ /* 0x000fe200000114df */
        /* <DEDUP_REMOVED lines=9> */
[----:B0-----:R-:W-:Y:S01]  /*22bf0*/  @P4 IMAD.HI.U32 R12, R89, R12, RZ ;  /* 0x0000000c590c4227 */ /* 0x001fe200078e00ff */
[----:B------:R-:W-:Y:S02]  /*22c00*/  SHF.R.S32.HI R92, RZ, 0x1f, R228 ;  /* 0x0000001fff5c7819 */ /* 0x000fe400000114e4 */
        /* <DEDUP_REMOVED lines=8> */
[----:B------:R-:W-:Y:S01]  /*22c90*/  IMAD.MOV.U32 R3, RZ, RZ, R89 ;  /* 0x000000ffff037224 */ /* 0x000fe200078e0059 */
[----:B-1----:R-:W-:Y:S01]  /*22ca0*/  @P4 SHF.R.U32.HI R3, RZ, R15, R12 ;  /* 0x0000000fff034219 */ /* 0x002fe2000001160c */
[----:B------:R-:W-:Y:S01]  /*22cb0*/  IMAD.IADD R5, R5, 0x1, R13 ;  /* 0x0000000105057824 */ /* 0x000fe200078e020d */
[----:B------:R-:W-:Y:S01]  /*22cc0*/  SHF.R.S32.HI R97, RZ, 0x1f, R233 ;  /* 0x0000001fff617819 */ /* 0x000fe200000114e9 */
[----:B------:R-:W-:Y:S01]  /*22cd0*/  VIADD R12, R2, 0x30820 ;  /* 0x00030820020c7836 */ /* 0x000fe20000000000 */
[--C-:B------:R-:W-:Y:S01]  /*22ce0*/  SHF.R.S32.HI R0, RZ, 0x1f, R3.reuse ;  /* 0x0000001fff007819 */ /* 0x100fe20000011403 */
[----:B------:R-:W-:Y:S01]  /*22cf0*/  IMAD.MOV R13, RZ, RZ, -R3 ;  /* 0x000000ffff0d7224 */ /* 0x000fe200078e0a03 */
[----:B------:R-:W-:Y:S01]  /*22d00*/  SHF.R.S32.HI R98, RZ, 0x1f, R234 ;  /* 0x0000001fff627819 */ /* 0x000fe200000114ea */
[----:B------:R-:W-:Y:S01]  /*22d10*/  IMAD.WIDE.U32 R4, R220, UR4, R4 ;  /* 0x00000004dc047c25 */ /* 0x000fe2000f8e0004 */
[----:B------:R-:W-:-:S02]  /*22d20*/  PRMT R12, RZ, 0x654, R12 ;  /* 0x00000654ff0c7816 */ /* 0x000fc4000000000c */
[----:B------:R-:W-:Y:S01]  /*22d30*/  SHF.R.S32.HI R99, RZ, 0x1f, R235 ;  /* 0x0000001fff637819 */ /* 0x000fe200000114eb */
[----:B------:R-:W-:Y:S01]  /*22d40*/  IMAD R13, R88, R13, R89 ;  /* 0x0000000d580d7224 */ /* 0x000fe200078e0259 */
[----:B------:R0:W-:Y:S01]  /*22d50*/  SYNCS.ARRIVE.TRANS64.RED.A1T0 RZ, [R12+URZ], RZ ;  /* 0x000000ff0cff79a7 */ /* 0x0001e2000810043f */
        /* <DEDUP_REMOVED lines=11> */
[----:B------:R-:W-:Y:S02]  /*22e10*/  IMAD.IADD R5, R5, 0x1, R15 ;  /* 0x0000000105057824 */ /* 0x000fe400078e020f */
[C---:B------:R-:W-:Y:S02]  /*22e20*/  IMAD R3, R13.reuse, UR5, R0 ;  /* 0x000000050d037c24 */ /* 0x040fe4000f8e0200 */
[----:B------:R-:W-:Y:S01]  /*22e30*/  IMAD.WIDE.U32 R4, R13, UR4, R4 ;  /* 0x000000040d047c25 */ /* 0x000fe2000f8e0004 */
[----:B------:R-:W-:-:S03]  /*22e40*/  ULDC.64 UR4, c[0x0][0xb00] ;  /* 0x0002c00000047ab9 */ /* 0x000fc60000000a00 */
[----:B------:R-:W-:Y:S01]  /*22e50*/  VIADD R138, R199, 0x10 ;  /* 0x00000010c78a7836 */ /* 0x000fe20000000000 */
[----:B------:R-:W-:Y:S01]  /*22e60*/  IADD3 R3, R5, R3, RZ ;  /* 0x0000000305037210 */ /* 0x000fe20007ffe0ff */
[----:B------:R-:W-:Y:S01]  /*22e70*/  VIADD R140, R199, 0x8 ;  /* 0x00000008c78c7836 */ /* 0x000fe20000000000 */
[----:B------:R-:W-:-:S04]  /*22e80*/  LEA R0, P1, R4, UR4, 0x2 ;  /* 0x0000000404007c11 */ /* 0x000fc8000f8210ff */
[----:B------:R-:W-:Y:S02]  /*22e90*/  LEA.HI.X R3, R4, UR5, R3, 0x2, P1 ;  /* 0x0000000504037c11 */ /* 0x000fe400088f1403 */
[----:B------:R0:W1:Y:S04]  /*22ea0*/  SHFL.IDX PT, R4, R0, RZ, 0x1c1f ;  /* 0x001c1fff00047589 */ /* 0x00006800000e0000 */
[----:B------:R0:W2:Y:S01]  /*22eb0*/  SHFL.IDX PT, R5, R3, RZ, 0x1c1f ;  /* 0x001c1fff03057589 */ /* 0x0000a200000e0000 */
[----:B------:R-:W-:Y:S05]  /*22ec0*/  @P0 BRA `(.L_x_4967) ;  /* 0x0000000400a40947 */ /* 0x000fea0003800000 */
[----:B------:R-:W-:Y:S02]  /*22ed0*/  ULDC UR4, c[0x0][0xac8] ;  /* 0x0002b20000047ab9 */ /* 0x000fe40000000800 */
[----:B------:R-:W-:Y:S02]  /*22ee0*/  ISETP.GE.AND P4, PT, R140, UR4, PT ;  /* 0x000000048c007c0c */ /* 0x000fe4000bf86270 */
[----:B------:R-:W-:Y:S02]  /*22ef0*/  ISETP.GE.AND P3, PT, R138, UR4, PT ;  /* 0x000000048a007c0c */ /* 0x000fe4000bf66270 */
[----:B------:R-:W-:Y:S02]  /*22f00*/  ISETP.GE.AND P5, PT, R199, UR4, PT ;  /* 0x00000004c7007c0c */ /* 0x000fe4000bfa6270 */
[----:B------:R-:W-:Y:S02]  /*22f10*/  ISETP.GE.AND P1, PT, R236, UR4, PT ;  /* 0x00000004ec007c0c */ /* 0x000fe4000bf26270 */
[----:B------:R-:W-:-:S05]  /*22f20*/  ISETP.GE.AND P0, PT, R237, UR4, PT ;  /* 0x00000004ed007c0c */ /* 0x000fca000bf06270 */
[-C--:B01----:R-:W-:Y:S02]  /*22f30*/  @!P4 LEA R12, P2, R140, R4.reuse, 0x2 ;  /* 0x000000048c0cc211 */ /* 0x083fe400078410ff */
        /* <DEDUP_REMOVED lines=10> */
[-C--:B0-----:R-:W-:Y:S01]  /*22fe0*/  @!P0 LEA R12, P6, R237, R4.reuse, 0x2 ;  /* 0x00000004ed0c8211 */ /* 0x081fe200078c10ff */
[C---:B------:R-:W-:Y:S01]  /*22ff0*/  VIADD R29, R199.reuse, 0xa8 ;  /* 0x000000a8c71d7836 */ /* 0x040fe20000000000 */
[CC--:B-1----:R-:W-:Y:S01]  /*23000*/  @!P1 LEA R14, P5, R236.reuse, R4.reuse, 0x2 ;  /* 0x00000004ec0e9211 */ /* 0x0c2fe200078a10ff */
        /* <DEDUP_REMOVED lines=22> */
[----:B0-----:R-:W-:-:S03]  /*23170*/  @!P1 LEA R12, P3, R230, R4, 0x2 ;  /* 0x00000004e60c9211 */ /* 0x001fc600078610ff */
[-C--:B-1----:R-:W-:Y:S02]  /*23180*/  @!P2 LEA R14, P6, R229, R4.reuse, 0x2 ;  /* 0x00000004e50ea211 */ /* 0x082fe400078c10ff */
[-C--:B------:R-:W-:Y:S02]  /*23190*/  @!P1 LEA.HI.X R13, R230, R5.reuse, R94, 0x2, P3 ;  /* 0x00000005e60d9211 */ /* 0x080fe400018f145e */
[----:B--2---:R-:W-:Y:S01]  /*231a0*/  @!P0 LEA R6, P4, R231, R4, 0x2 ;  /* 0x00000004e7068211 */ /* 0x004fe200078810ff */
[----:B------:R-:W-:Y:S01]  /*231b0*/  VIADD R25, R199, 0xa0 ;  /* 0x000000a0c7197836 */ /* 0x000fe20000000000 */
[-C--:B------:R-:W-:Y:S02]  /*231c0*/  @!P2 LEA.HI.X R15, R229, R5.reuse, R93, 0x2, P6 ;  /* 0x00000005e50fa211 */ /* 0x080fe400030f145d */
[----:B------:R-:W-:Y:S02]  /*231d0*/  @!P0 LEA.HI.X R7, R231, R5, R95, 0x2, P4 ;  /* 0x00000005e7078211 */ /* 0x000fe400020f145f */
[----:B------:R-:W-:-:S02]  /*231e0*/  ISETP.GE.AND P4, PT, R227, UR4, PT ;  /* 0x00000004e3007c0c */ /* 0x000fc4000bf86270 */
[----:B------:R-:W-:Y:S01]  /*231f0*/  ISETP.GE.AND P3, PT, R226, UR4, PT ;  /* 0x00000004e2007c0c */ /* 0x000fe2000bf66270 */
[----:B------:R0:W-:Y:S01]  /*23200*/  @!P0 ST.E.64 desc[UR46][R6.64], R60 ;  /* 0x0000003c06008985 */ /* 0x0001e2000c101b2e */
[----:B------:R-:W-:-:S03]  /*23210*/  ISETP.GE.AND P0, PT, R224, UR4, PT ;  /* 0x00000004e0007c0c */ /* 0x000fc6000bf06270 */
[----:B------:R1:W-:Y:S04]  /*23220*/  @!P1 ST.E.64 desc[UR46][R12.64], R64 ;  /* 0x000000400c009985 */ /* 0x0003e8000c101b2e */
[----:B------:R2:W-:Y:S01]  /*23230*/  @!P2 ST.E.64 desc[UR46][R14.64], R68 ;  /* 0x000000440e00a985 */ /* 0x0005e2000c101b2e */
[----:B------:R-:W-:Y:S02]  /*23240*/  ISETP.GE.AND P2, PT, R225, UR4, PT ;  /* 0x00000004e1007c0c */ /* 0x000fe4000bf46270 */
[CC--:B0-----:R-:W-:Y:S02]  /*23250*/  @!P5 LEA R6, P6, R228.reuse, R4.reuse, 0x2 ;  /* 0x00000004e406d211 */ /* 0x0c1fe400078c10ff */
[----:B-1----:R-:W-:Y:S02]  /*23260*/  @!P4 LEA R12, P1, R227, R4, 0x2 ;  /* 0x00000004e30cc211 */ /* 0x002fe400078210ff */
[----:B------:R-:W-:-:S02]  /*23270*/  @!P5 LEA.HI.X R7, R228, R5, R92, 0x2, P6 ;  /* 0x00000005e407d211 */ /* 0x000fc400030f145c */
        /* <DEDUP_REMOVED lines=9> */
[CC--:B------:R-:W-:Y:S02]  /*23310*/  @!P0 LEA R8, P5, R224.reuse, R4.reuse, 0x2 ;  /* 0x00000004e0088211 */ /* 0x0c0fe400078a10ff */
[-C--:B------:R-:W-:Y:S02]  /*23320*/  @!P2 LEA.HI.X R7, R225, R5.reuse, R87, 0x2, P4 ;  /* 0x00000005e107a211 */ /* 0x080fe400020f1457 */
[----:B-1----:R-:W-:Y:S02]  /*23330*/  @!P1 LEA R12, P6, R223, R4, 0x2 ;  /* 0x00000004df0c9211 */ /* 0x002fe400078c10ff */
[----:B------:R-:W-:Y:S01]  /*23340*/  ISETP.GE.AND P4, PT, R25, UR4, PT ;  /* 0x0000000419007c0c */ /* 0x000fe2000bf86270 */
[----:B------:R0:W-:Y:S01]  /*23350*/  @!P2 ST.E.64 desc[UR46][R6.64], R10 ;  /* 0x0000000a0600a985 */ /* 0x0001e2000c101b2e */
[----:B------:R-:W-:-:S02]  /*23360*/  @!P0 LEA.HI.X R9, R224, R5, R86, 0x2, P5 ;  /* 0x00000005e0098211 */ /* 0x000fc400028f1456 */
[----:B------:R-:W-:Y:S02]  /*23370*/  @!P1 LEA.HI.X R13, R223, R5, R85, 0x2, P6 ;  /* 0x00000005df0d9211 */ /* 0x000fe400030f1455 */
[----:B------:R-:W-:Y:S01]  /*23380*/  ISETP.GE.AND P2, PT, R222, UR4, PT ;  /* 0x00000004de007c0c */ /* 0x000fe2000bf46270 */
[----:B------:R1:W-:Y:S01]  /*23390*/  @!P0 ST.E.64 desc[UR46][R8.64], R20 ;  /* 0x0000001408008985 */ /* 0x0003e2000c101b2e */
[----:B--2---:R-:W-:Y:S02]  /*233a0*/  SHF.R.S32.HI R14, RZ, 0x1f, R219 ;  /* 0x0000001fff0e7819 */ /* 0x004fe400000114db */
[----:B------:R-:W-:Y:S01]  /*233b0*/  ISETP.GE.AND P0, PT, R33, UR4, PT ;  /* 0x0000000421007c0c */ /* 0x000fe2000bf06270 */
[----:B------:R2:W-:Y:S01]  /*233c0*/  @!P1 ST.E.64 desc[UR46][R12.64], R120 ;  /* 0x000000780c009985 */ /* 0x0005e2000c101b2e */
[----:B------:R-:W-:Y:S02]  /*233d0*/  ISETP.GE.AND P1, PT, R29, UR4, PT ;  /* 0x000000041d007c0c */ /* 0x000fe4000bf26270 */
[----:B0-----:R-:W-:-:S02]  /*233e0*/  SHF.R.S32.HI R6, RZ, 0x1f, R25 ;  /* 0x0000001fff067819 */ /* 0x001fc40000011419 */
[-C--:B------:R-:W-:Y:S02]  /*233f0*/  @!P4 LEA R10, P5, R25, R4.reuse, 0x2 ;  /* 0x00000004190ac211 */ /* 0x080fe400078a10ff */
[----:B------:R-:W-:Y:S02]  /*23400*/  SHF.R.S32.HI R7, RZ, 0x1f, R33 ;  /* 0x0000001fff077819 */ /* 0x000fe40000011421 */
[----:B-1----:R-:W-:Y:S02]  /*23410*/  IADD3 R21, R199, 0xb8, RZ ;  /* 0x000000b8c7157810 */ /* 0x002fe40007ffe0ff */
[----:B------:R-:W-:Y:S02]  /*23420*/  @!P4 LEA.HI.X R11, R25, R5, R6, 0x2, P5 ;  /* 0x00000005190bc211 */ /* 0x000fe400028f1406 */
[----:B--2---:R-:W-:Y:S02]  /*23430*/  @!P3 LEA R12, P6, R219, R4, 0x2 ;  /* 0x00000004db0cb211 */ /* 0x004fe400078c10ff */
[----:B------:R-:W-:-:S02]  /*23440*/  ISETP.GE.AND P5, PT, R21, UR4, PT ;  /* 0x0000000415007c0c */ /* 0x000fc4000bfa6270 */
[-C--:B------:R-:W-:Y:S02]  /*23450*/  @!P3 LEA.HI.X R13, R219, R5.reuse, R14, 0x2, P6 ;  /* 0x00000005db0db211 */ /* 0x080fe400030f140e */
[CC--:B------:R-:W-:Y:S02]  /*23460*/  @!P2 LEA R14, P6, R222.reuse, R4.reuse, 0x2 ;  /* 0x00000004de0ea211 */ /* 0x0c0fe400078c10ff */
[----:B------:R-:W-:Y:S02]  /*23470*/  SHF.R.S32.HI R6, RZ, 0x1f, R29 ;  /* 0x0000001fff067819 */ /* 0x000fe4000001141d */
[-C--:B------:R-:W-:Y:S02]  /*23480*/  @!P2 LEA.HI.X R15, R222, R5.reuse, R84, 0x2, P6 ;  /* 0x00000005de0fa211 */ /* 0x080fe400030f1454 */
[C---:B------:R-:W-:Y:S02]  /*23490*/  @!P1 LEA R8, P6, R29.reuse, R4, 0x2 ;  /* 0x000000041d089211 */ /* 0x040fe400078c10ff */
[----:B------:R-:W-:Y:S01]  /*234a0*/  SHF.R.S32.HI R20, RZ, 0x1f, R21 ;  /* 0x0000001fff147819 */ /* 0x000fe20000011415 */
[----:B------:R3:W-:Y:S01]  /*234b0*/  @!P2 ST.E.64 desc[UR46][R14.64], R122 ;  /* 0x0000007a0e00a985 */ /* 0x0007e2000c101b2e */
[----:B------:R-:W-:-:S02]  /*234c0*/  @!P1 LEA.HI.X R9, R29, R5, R6, 0x2, P6 ;  /* 0x000000051d099211 */ /* 0x000fc400030f1406 */
[CC--:B------:R-:W-:Y:S01]  /*234d0*/  @!P0 LEA R6, P6, R33.reuse, R4.reuse, 0x2 ;  /* 0x0000000421068211 */ /* 0x0c0fe200078c10ff */
[----:B------:R3:W-:Y:S03]  /*234e0*/  @!P3 ST.E.64 desc[UR46][R12.64], R100 ;  /* 0x000000640c00b985 */ /* 0x0007e6000c101b2e */
[----:B------:R-:W-:Y:S01]  /*234f0*/  @!P0 LEA.HI.X R7, R33, R5, R7, 0x2, P6 ;  /* 0x0000000521078211 */ /* 0x000fe200030f1407 */
[----:B------:R3:W-:Y:S01]  /*23500*/  @!P4 ST.E.64 desc[UR46][R10.64], R104 ;  /* 0x000000680a00c985 */ /* 0x0007e2000c101b2e */
[----:B------:R-:W-:-:S03]  /*23510*/  @!P5 LEA R4, P6, R21, R4, 0x2 ;  /* 0x000000041504d211 */ /* 0x000fc600078c10ff */
[----:B------:R3:W-:Y:S01]  /*23520*/  @!P1 ST.E.64 desc[UR46][R8.64], R108 ;  /* 0x0000006c08009985 */ /* 0x0007e2000c101b2e */
[----:B------:R-:W-:-:S03]  /*23530*/  @!P5 LEA.HI.X R5, R21, R5, R20, 0x2, P6 ;  /* 0x000000051505d211 */ /* 0x000fc600030f1414 */
[----:B------:R3:W-:Y:S04]  /*23540*/  @!P0 ST.E.64 desc[UR46][R6.64], R112 ;  /* 0x0000007006008985 */ /* 0x0007e8000c101b2e */
[----:B------:R3:W-:Y:S02]  /*23550*/  @!P5 ST.E.64 desc[UR46][R4.64], R116 ;  /* 0x000000740400d985 */ /* 0x0007e4000c101b2e */
.L_x_4967:
[----:B------:R-:W-:Y:S05]  /*23560*/  BSYNC B1 ;  /* 0x0000000000017941 */ /* 0x000fea0003800000 */
.L_x_4966:
[----:B------:R-:W-:Y:S01]  /*23570*/  ISETP.GE.AND P0, PT, R73, R72, PT ;  /* 0x000000484900720c */ /* 0x000fe20003f06270 */
[----:B--23--:R2:W3:Y:S04]  /*23580*/  SHFL.IDX PT, R5, R3, 0x1, 0x1c1f ;  /* 0x003c1f0003057f89 */ /* 0x00c4e800000e0000 */
[----:B-1----:R2:W1:Y:S08]  /*23590*/  SHFL.IDX PT, R4, R0, 0x1, 0x1c1f ;  /* 0x003c1f0000047f89 */ /* 0x00247000000e0000 */
[----:B--2---:R-:W-:Y:S05]  /*235a0*/  @P0 BRA `(.L_x_4965) ;  /* 0x0000001400000947 */ /* 0x004fea0003800000 */
[----:B------:R-:W-:Y:S01]  /*235b0*/  ULDC UR4, c[0x0][0xac8] ;  /* 0x0002b20000047ab9 */ /* 0x000fe20000000800 */
[C---:B------:R-:W-:Y:S01]  /*235c0*/  VIADD R25, R199.reuse, 0xa8 ;  /* 0x000000a8c7197836 */ /* 0x040fe20000000000 */
[----:B------:R-:W-:Y:S01]  /*235d0*/  ISETP.GE.AND P1, PT, R140, UR4, PT ;  /* 0x000000048c007c0c */ /* 0x000fe2000bf26270 */
[C---:B0-----:R-:W-:Y:S01]  /*235e0*/  VIADD R3, R199.reuse, 0xb0 ;  /* 0x000000b0c7037836 */ /* 0x041fe20000000000 */
[----:B------:R-:W-:Y:S02]  /*235f0*/  ISETP.GE.AND P0, PT, R138, UR4, PT ;  /* 0x000000048a007c0c */ /* 0x000fe4000bf06270 */
[----:B------:R-:W-:Y:S02]  /*23600*/  ISETP.GE.AND P2, PT, R199, UR4, PT ;  /* 0x00000004c7007c0c */ /* 0x000fe4000bf46270 */
[----:B------:R-:W-:Y:S02]  /*23610*/  ISETP.GE.AND P3, PT, R237, UR4, PT ;  /* 0x00000004ed007c0c */ /* 0x000fe4000bf66270 */
[----:B------:R-:W-:-:S02]  /*23620*/  ISETP.GE.AND P4, PT, R236, UR4, PT ;  /* 0x00000004ec007c0c */ /* 0x000fc4000bf86270 */
[----:B------:R-:W-:-:S03]  /*23630*/  SHF.R.S32.HI R0, RZ, 0x1f, R219 ;  /* 0x0000001fff007819 */ /* 0x000fc600000114db */
[-C--:B-1----:R-:W-:Y:S02]  /*23640*/  @!P1 LEA R8, P5, R140, R4.reuse, 0x2 ;  /* 0x000000048c089211 */ /* 0x082fe400078a10ff */
[-C--:B------:R-:W-:Y:S02]  /*23650*/  @!P0 LEA R10, P6, R138, R4.reuse, 0x2 ;  /* 0x000000048a0a8211 */ /* 0x080fe400078c10ff */
[-C--:B---3--:R-:W-:Y:S01]  /*23660*/  @!P1 LEA.HI.X R9, R140, R5.reuse, R141, 0x2, P5 ;  /* 0x000000058c099211 */ /* 0x088fe200028f148d */
[----:B------:R-:W-:Y:S01]  /*23670*/  @!P2 IMAD.WIDE R6, R199, 0x4, R4 ;  /* 0x00000004c706a825 */ /* 0x000fe200078e0204 */
[----:B------:R-:W-:Y:S02]  /*23680*/  ISETP.GE.AND P5, PT, R235, UR4, PT ;  /* 0x00000004eb007c0c */ /* 0x000fe4000bfa6270 */
[----:B------:R-:W-:Y:S02]  /*23690*/  @!P0 LEA.HI.X R11, R138, R5, R139, 0x2, P6 ;  /* 0x000000058a0b8211 */ /* 0x000fe400030f148b */
[----:B------:R0:W-:Y:S01]  /*236a0*/  @!P2 ST.E.64 desc[UR46][R6.64], R26 ;  /* 0x0000001a0600a985 */ /* 0x0001e2000c101b2e */
[----:B------:R-:W-:-:S02]  /*236b0*/  @!P3 LEA R12, P6, R237, R4, 0x2 ;  /* 0x00000004ed0cb211 */ /* 0x000fc400078c10ff */
[-C--:B------:R-:W-:Y:S01]  /*236c0*/  @!P4 LEA R14, P2, R236, R4.reuse, 0x2 ;  /* 0x00000004ec0ec211 */ /* 0x080fe200078410ff */
[----:B------:R1:W-:Y:S01]  /*236d0*/  @!P1 ST.E.64 desc[UR46][R8.64], R30 ;  /* 0x0000001e08009985 */ /* 0x0003e2000c101b2e */
[----:B------:R-:W-:Y:S02]  /*236e0*/  ISETP.GE.AND P1, PT, R233, UR4, PT ;  /* 0x00000004e9007c0c */ /* 0x000fe4000bf26270 */
[-C--:B------:R-:W-:Y:S01]  /*236f0*/  @!P3 LEA.HI.X R13, R237, R5.reuse, R137, 0x2, P6 ;  /* 0x00000005ed0db211 */ /* 0x080fe200030f1489 */
[----:B------:R2:W-:Y:S01]  /*23700*/  @!P0 ST.E.64 desc[UR46][R10.64], R34 ;  /* 0x000000220a008985 */ /* 0x0005e2000c101b2e */
[----:B------:R-:W-:Y:S02]  /*23710*/  ISETP.GE.AND P0, PT, R234, UR4, PT ;  /* 0x00000004ea007c0c */ /* 0x000fe4000bf06270 */
[----:B------:R-:W-:Y:S01]  /*23720*/  @!P5 LEA R20, P6, R235, R4, 0x2 ;  /* 0x00000004eb14d211 */ /* 0x000fe200078c10ff */
        /* <DEDUP_REMOVED lines=8> */
[-C--:B0-----:R-:W-:Y:S02]  /*237b0*/  @!P0 LEA R6, P6, R234, R4.reuse, 0x2 ;  /* 0x00000004ea068211 */ /* 0x081fe400078c10ff */
[----:B-1----:R-:W-:-:S02]  /*237c0*/  @!P1 LEA R8, P5, R233, R4, 0x2 ;  /* 0x00000004e9089211 */ /* 0x002fc400078a10ff */
[-C--:B------:R-:W-:Y:S02]  /*237d0*/  @!P0 LEA.HI.X R7, R234, R5.reuse, R98, 0x2, P6 ;  /* 0x00000005ea078211 */ /* 0x080fe400030f1462 */
[CC--:B--2---:R-:W-:Y:S02]  /*237e0*/  @!P2 LEA R10, P6, R232.reuse, R4.reuse, 0x2 ;  /* 0x00000004e80aa211 */ /* 0x0c4fe400078c10ff */
[-C--:B------:R-:W-:Y:S01]  /*237f0*/  @!P1 LEA.HI.X R9, R233, R5.reuse, R97, 0x2, P5 ;  /* 0x00000005e9099211 */ /* 0x080fe200028f1461 */
[----:B------:R0:W-:Y:S01]  /*23800*/  @!P0 ST.E.64 desc[UR46][R6.64], R50 ;  /* 0x0000003206008985 */ /* 0x0001e2000c101b2e */
[----:B------:R-:W-:Y:S02]  /*23810*/  ISETP.GE.AND P5, PT, R229, UR4, PT ;  /* 0x00000004e5007c0c */ /* 0x000fe4000bfa6270 */
[----:B------:R-:W-:Y:S01]  /*23820*/  @!P2 LEA.HI.X R11, R232, R5, R96, 0x2, P6 ;  /* 0x00000005e80ba211 */ /* 0x000fe200030f1460 */
[----:B------:R1:W-:Y:S01]  /*23830*/  @!P1 ST.E.64 desc[UR46][R8.64], R54 ;  /* 0x0000003608009985 */ /* 0x0003e2000c101b2e */
[----:B---3--:R-:W-:-:S02]  /*23840*/  @!P3 LEA R12, P1, R231, R4, 0x2 ;  /* 0x00000004e70cb211 */ /* 0x008fc400078210ff */
[-C--:B----4-:R-:W-:Y:S01]  /*23850*/  @!P4 LEA R14, P0, R230, R4.reuse, 0x2 ;  /* 0x00000004e60ec211 */ /* 0x090fe200078010ff */
[----:B------:R2:W-:Y:S01]  /*23860*/  @!P2 ST.E.64 desc[UR46][R10.64], R124 ;  /* 0x0000007c0a00a985 */ /* 0x0005e2000c101b2e */
[----:B------:R-:W-:Y:S02]  /*23870*/  ISETP.GE.AND P2, PT, R228, UR4, PT ;  /* 0x00000004e4007c0c */ /* 0x000fe4000bf46270 */
[-C--:B------:R-:W-:Y:S02]  /*23880*/  @!P3 LEA.HI.X R13, R231, R5.reuse, R95, 0x2, P1 ;  /* 0x00000005e70db211 */ /* 0x080fe400008f145f */
[----:B------:R-:W-:Y:S02]  /*23890*/  ISETP.GE.AND P1, PT, R227, UR4, PT ;  /* 0x00000004e3007c0c */ /* 0x000fe4000bf26270 */
[----:B-----5:R-:W-:Y:S01]  /*238a0*/  @!P5 LEA R20, P6, R229, R4, 0x2 ;  /* 0x00000004e514d211 */ /* 0x020fe200078c10ff */
[----:B------:R3:W-:Y:S01]  /*238b0*/  @!P3 ST.E.64 desc[UR46][R12.64], R62 ;  /* 0x0000003e0c00b985 */ /* 0x0007e2000c101b2e */
[----:B------:R-:W-:-:S02]  /*238c0*/  @!P4 LEA.HI.X R15, R230, R5, R94, 0x2, P0 ;  /* 0x00000005e60fc211 */ /* 0x000fc400000f145e */
[----:B------:R-:W-:Y:S02]  /*238d0*/  @!P5 LEA.HI.X R21, R229, R5, R93, 0x2, P6 ;  /* 0x00000005e515d211 */ /* 0x000fe400030f145d */
[----:B------:R-:W-:Y:S01]  /*238e0*/  ISETP.GE.AND P0, PT, R226, UR4, PT ;  /* 0x00000004e2007c0c */ /* 0x000fe2000bf06270 */
[----:B------:R-:W-:Y:S01]  /*238f0*/  @!P4 ST.E.64 desc[UR46][R14.64], R66 ;  /* 0x000000420e00c985 */ /* 0x000fe2000c101b2e */
[----:B------:R-:W-:Y:S02]  /*23900*/  ISETP.GE.AND P3, PT, R225, UR4, PT ;  /* 0x00000004e1007c0c */ /* 0x000fe4000bf66270 */
[-C--:B0-----:R-:W-:Y:S01]  /*23910*/  @!P2 LEA R6, P6, R228, R4.reuse, 0x2 ;  /* 0x00000004e406a211 */ /* 0x081fe200078c10ff */
[----:B------:R0:W-:Y:S01]  /*23920*/  @!P5 ST.E.64 desc[UR46][R20.64], R70 ;  /* 0x000000461400d985 */ /* 0x0001e2000c101b2e */
[----:B------:R-:W-:Y:S02]  /*23930*/  ISETP.GE.AND P4, PT, R224, UR4, PT ;  /* 0x00000004e0007c0c */ /* 0x000fe4000bf86270 */
[----:B-1----:R-:W-:-:S02]  /*23940*/  @!P1 LEA R8, P5, R227, R4, 0x2 ;  /* 0x00000004e3089211 */ /* 0x002fc400078a10ff */
[-C--:B------:R-:W-:Y:S02]  /*23950*/  @!P2 LEA.HI.X R7, R228, R5.reuse, R92, 0x2, P6 ;  /* 0x00000005e407a211 */ /* 0x080fe400030f145c */
[-C--:B------:R-:W-:Y:S02]  /*23960*/  @!P1 LEA.HI.X R9, R227, R5.reuse, R91, 0x2, P5 ;  /* 0x00000005e3099211 */ /* 0x080fe400028f145b */
[CC--:B--2---:R-:W-:Y:S01]  /*23970*/  @!P0 LEA R10, P6, R226.reuse, R4.reuse, 0x2 ;  /* 0x00000004e20a8211 */ /* 0x0c4fe200078c10ff */
[----:B------:R1:W-:Y:S01]  /*23980*/  @!P2 ST.E.64 desc[UR46][R6.64], R126 ;  /* 0x0000007e0600a985 */ /* 0x0003e2000c101b2e */
[----:B------:R-:W-:Y:S02]  /*23990*/  ISETP.GE.AND P2, PT, R223, UR4, PT ;  /* 0x00000004df007c0c */ /* 0x000fe4000bf46270 */
[-C--:B------:R-:W-:Y:S01]  /*239a0*/  @!P0 LEA.HI.X R11, R226, R5.reuse, R90, 0x2, P6 ;  /* 0x00000005e20b8211 */ /* 0x080fe200030f145a */
[----:B------:R2:W-:Y:S01]  /*239b0*/  @!P1 ST.E.64 desc[UR46][R8.64], R78 ;  /* 0x0000004e08009985 */ /* 0x0005e2000c101b2e */
[-C--:B---3--:R-:W-:Y:S01]  /*239c0*/  @!P3 LEA R12, P1, R225, R4.reuse, 0x2 ;  /* 0x00000004e10cb211 */ /* 0x088fe200078210ff */
[----:B0-----:R-:W-:Y:S01]  /*239d0*/  VIADD R21, R199, 0xa0 ;  /* 0x000000a0c7157836 */ /* 0x001fe20000000000 */
[----:B------:R-:W-:Y:S01]  /*239e0*/  @!P4 LEA R14, P5, R224, R4, 0x2 ;  /* 0x00000004e00ec211 */ /* 0x000fe200078a10ff */
[----:B------:R0:W-:Y:S01]  /*239f0*/  @!P0 ST.E.64 desc[UR46][R10.64], R82 ;  /* 0x000000520a008985 */ /* 0x0001e2000c101b2e */
[----:B------:R-:W-:-:S02]  /*23a00*/  @!P3 LEA.HI.X R13, R225, R5, R87, 0x2, P1 ;  /* 0x00000005e10db211 */ /* 0x000fc400008f1457 */
[----:B------:R-:W-:Y:S02]  /*23a10*/  ISETP.GE.AND P1, PT, R222, UR4, PT ;  /* 0x00000004de007c0c */ /* 0x000fe4000bf26270 */
[----:B------:R-:W-:Y:S01]  /*23a20*/  @!P4 LEA.HI.X R15, R224, R5, R86, 0x2, P5 ;  /* 0x00000005e00fc211 */ /* 0x000fe200028f1456 */
[----:B------:R3:W-:Y:S01]  /*23a30*/  @!P3 ST.E.64 desc[UR46][R12.64], R128 ;  /* 0x000000800c00b985 */ /* 0x0007e2000c101b2e */
[----:B------:R-:W-:Y:S02]  /*23a40*/  ISETP.GE.AND P0, PT, R219, UR4, PT ;  /* 0x00000004db007c0c */ /* 0x000fe4000bf06270 */
[----:B-1----:R-:W-:Y:S01]  /*23a50*/  @!P2 LEA R6, P5, R223, R4, 0x2 ;  /* 0x00000004df06a211 */ /* 0x002fe200078a10ff */
[----:B------:R1:W-:Y:S01]  /*23a60*/  @!P4 ST.E.64 desc[UR46][R14.64], R130 ;  /* 0x000000820e00c985 */ /* 0x0003e2000c101b2e */
[----:B------:R-:W-:Y:S02]  /*23a70*/  ISETP.GE.AND P4, PT, R21, UR4, PT ;  /* 0x0000000415007c0c */ /* 0x000fe4000bf86270 */
[----:B------:R-:W-:-:S02]  /*23a80*/  ISETP.GE.AND P3, PT, R25, UR4, PT ;  /* 0x0000000419007c0c */ /* 0x000fc4000bf66270 */
[----:B------:R-:W-:Y:S02]  /*23a90*/  @!P2 LEA.HI.X R7, R223, R5, R85, 0x2, P5 ;  /* 0x00000005df07a211 */ /* 0x000fe400028f1455 */
[----:B--2---:R-:W-:-:S03]  /*23aa0*/  @!P1 LEA R8, P6, R222, R4, 0x2 ;  /* 0x00000004de089211 */ /* 0x004fc600078c10ff */
[-C--:B0-----:R-:W-:Y:S01]  /*23ab0*/  @!P0 LEA R10, P5, R219, R4.reuse, 0x2 ;  /* 0x00000004db0a8211 */ /* 0x081fe200078a10ff */
[----:B------:R2:W-:Y:S01]  /*23ac0*/  @!P2 ST.E.64 desc[UR46][R6.64], R132 ;  /* 0x000000840600a985 */ /* 0x0005e2000c101b2e */
[-C--:B------:R-:W-:Y:S02]  /*23ad0*/  @!P1 LEA.HI.X R9, R222, R5.reuse, R84, 0x2, P6 ;  /* 0x00000005de099211 */ /* 0x080fe400030f1454 */
[----:B------:R-:W-:Y:S02]  /*23ae0*/  ISETP.GE.AND P6, PT, R3, UR4, PT ;  /* 0x0000000403007c0c */ /* 0x000fe4000bfc6270 */
[----:B------:R-:W-:Y:S01]  /*23af0*/  @!P0 LEA.HI.X R11, R219, R5, R0, 0x2, P5 ;  /* 0x00000005db0b8211 */ /* 0x000fe200028f1400 */
[----:B------:R2:W-:Y:S01]  /*23b00*/  @!P1 ST.E.64 desc[UR46][R8.64], R134 ;  /* 0x0000008608009985 */ /* 0x0005e2000c101b2e */
[----:B---3--:R-:W-:Y:S02]  /*23b10*/  SHF.R.S32.HI R13, RZ, 0x1f, R21 ;  /* 0x0000001fff0d7819 */ /* 0x008fe40000011415 */
[----:B------:R-:W-:Y:S01]  /*23b20*/  @!P4 LEA R12, P5, R21, R4, 0x2 ;  /* 0x00000004150cc211 */ /* 0x000fe200078a10ff */
[----:B------:R2:W-:Y:S01]  /*23b30*/  @!P0 ST.E.64 desc[UR46][R10.64], R102 ;  /* 0x000000660a008985 */ /* 0x0005e2000c101b2e */
[----:B------:R-:W-:-:S02]  /*23b40*/  SHF.R.S32.HI R0, RZ, 0x1f, R25 ;  /* 0x0000001fff007819 */ /* 0x000fc40000011419 */
[----:B------:R-:W-:Y:S02]  /*23b50*/  @!P4 LEA.HI.X R13, R21, R5, R13, 0x2, P5 ;  /* 0x00000005150dc211 */ /* 0x000fe400028f140d */
[----:B-1----:R-:W-:-:S03]  /*23b60*/  @!P3 LEA R14, P5, R25, R4, 0x2 ;  /* 0x00000004190eb211 */ /* 0x002fc600078a10ff */
[----:B------:R2:W-:Y:S01]  /*23b70*/  @!P4 ST.E.64 desc[UR46][R12.64], R106 ;  /* 0x0000006a0c00c985 */ /* 0x0005e2000c101b2e */
[-C--:B------:R-:W-:Y:S02]  /*23b80*/  @!P3 LEA.HI.X R15, R25, R5.reuse, R0, 0x2, P5 ;  /* 0x00000005190fb211 */ /* 0x080fe400028f1400 */
[----:B------:R-:W-:Y:S02]  /*23b90*/  SHF.R.S32.HI R0, RZ, 0x1f, R3 ;  /* 0x0000001fff007819 */ /* 0x000fe40000011403 */
[C---:B------:R-:W-:Y:S01]  /*23ba0*/  @!P6 LEA R20, P5, R3.reuse, R4, 0x2 ;  /* 0x000000040314e211 */ /* 0x040fe200078a10ff */
[----:B------:R2:W-:Y:S03]  /*23bb0*/  @!P3 ST.E.64 desc[UR46][R14.64], R110 ;  /* 0x0000006e0e00b985 */ /* 0x0005e6000c101b2e */
[----:B------:R-:W-:Y:S01]  /*23bc0*/  @!P6 LEA.HI.X R21, R3, R5, R0, 0x2, P5 ;  /* 0x000000050315e211 */ /* 0x000fe200028f1400 */
[----:B------:R-:W-:-:S04]  /*23bd0*/  VIADD R3, R199, 0xb8 ;  /* 0x000000b8c7037836 */ /* 0x000fc80000000000 */
[----:B------:R2:W-:Y:S01]  /*23be0*/  @!P6 ST.E.64 desc[UR46][R20.64], R114 ;  /* 0x000000721400e985 */ /* 0x0005e2000c101b2e */
[----:B------:R-:W-:-:S13]  /*23bf0*/  ISETP.GE.AND P0, PT, R3, UR4, PT ;  /* 0x0000000403007c0c */ /* 0x000fda000bf06270 */
[----:B--2---:R-:W-:Y:S05]  /*23c00*/  @P0 BRA `(.L_x_4965) ;  /* 0x0000000c00680947 */ /* 0x004fea0003800000 */
[----:B------:R-:W-:Y:S02]  /*23c10*/  LEA R4, P0, R3, R4, 0x2 ;  /* 0x0000000403047211 */ /* 0x000fe400078010ff */
[----:B------:R-:W-:-:S04]  /*23c20*/  SHF.R.S32.HI R0, RZ, 0x1f, R3 ;  /* 0x0000001fff007819 */ /* 0x000fc80000011403 */
[----:B------:R-:W-:-:S05]  /*23c30*/  LEA.HI.X R5, R3, R5, R0, 0x2, P0 ;  /* 0x0000000503057211 */ /* 0x000fca00000f1400 */
[----:B------:R2:W-:Y:S01]  /*23c40*/  ST.E.64 desc[UR46][R4.64], R118 ;  /* 0x0000007604007985 */ /* 0x0005e2000c101b2e */
[----:B------:R-:W-:Y:S05]  /*23c50*/  BRA `(.L_x_4965) ;  /* 0x0000000c00547947 */ /* 0x000fea0003800000 */
.L_x_4956:
[----:B------:R-:W-:Y:S01]  /*23c60*/  ULDC.64 UR4, c[0x0][0xc08] ;  /* 0x0003020000047ab9 */ /* 0x000fe20000000a00 */
[----:B------:R-:W2:Y:S01]  /*23c70*/  LDC.64 R4, c[0x0][0xc00] ;  /* 0x00030000ff047b82 */ /* 0x000ea20000000a00 */
[----:B------:R-:W-:Y:S01]  /*23c80*/  ISETP.NE.U32.AND P0, PT, RZ, UR4, PT ;  /* 0x00000004ff007c0c */ /* 0x000fe2000bf05070 */
[----:B------:R-:W-:-:S03]  /*23c90*/  IMAD.MOV.U32 R3, RZ, RZ, RZ ;  /* 0x000000ffff037224 */ /* 0x000fc600078e00ff */
[----:B------:R-:W-:Y:S01]  /*23ca0*/  ISETP.NE.AND.EX P1, PT, RZ, UR5, PT, P0 ;  /* 0x00000005ff007c0c */ /* 0x000fe2000bf25300 */
[----:B------:R-:W-:Y:S02]  /*23cb0*/  ULDC.64 UR4, c[0x0][0xc00] ;  /* 0x0003000000047ab9 */ /* 0x000fe40000000a00 */
[----:B------:R-:W-:-:S04]  /*23cc0*/  ISETP.NE.U32.AND P0, PT, RZ, UR4, PT ;  /* 0x00000004ff007c0c */ /* 0x000fc8000bf05070 */
[----:B------:R-:W-:-:S06]  /*23cd0*/  ISETP.NE.AND.EX P0, PT, RZ, UR5, PT, P0 ;  /* 0x00000005ff007c0c */ /* 0x000fcc000bf05300 */
[----:B------:R-:W3:Y:S01]  /*23ce0*/  @P1 LDC.64 R6, c[0x0][0xc08] ;  /* 0x00030200ff061b82 */ /* 0x000ee20000000a00 */
[----:B------:R-:W-:Y:S02]  /*23cf0*/  ULDC UR4, c[0x0][0xa88] ;  /* 0x0002a20000047ab9 */ /* 0x000fe40000000800 */
[----:B------:R-:W-:Y:S02]  /*23d00*/  IMAD.U32 R0, RZ, RZ, UR4 ;  /* 0x00000004ff007e24 */ /* 0x000fe4000f8e00ff */
[----:B--2---:R-:W-:-:S05]  /*23d10*/  IMAD.WIDE R4, R216, 0x4, R4 ;  /* 0x00000004d8047825 */ /* 0x004fca00078e0204 */
[----:B------:R2:W5:Y:S01]  /*23d20*/  @P0 LDG.E R3, desc[UR46][R4.64] ;  /* 0x0000002e04030981 */ /* 0x000562000c1e1900 */
[----:B---3--:R-:W-:-:S05]  /*23d30*/  @P1 IMAD.WIDE R6, R216, 0x4, R6 ;  /* 0x00000004d8061825 */ /* 0x008fca00078e0206 */
[----:B------:R2:W5:Y:S01]  /*23d40*/  @P1 LDG.E R0, desc[UR46][R6.64] ;  /* 0x0000002e06001981 */ /* 0x000562000c1e1900 */
[----:B------:R-:W-:Y:S02]  /*23d50*/  ISETP.NE.AND P2, PT, R215, RZ, PT ;  /* 0x000000ffd700720c */ /* 0x000fe40003f45270 */
[----:B------:R-:W-:Y:S01]  /*23d60*/  SHF.R.S32.HI R28, RZ, 0x1f, R216 ;  /* 0x0000001fff1c7819 */ /* 0x000fe200000114d8 */
[----:B------:R-:W3:Y:S10]  /*23d70*/  S2R R8, SR_TID.X ;  /* 0x0000000000087919 */ /* 0x000ef40000002100 */
        /* <DEDUP_REMOVED lines=9> */
.L_x_4968:
[----:B------:R-:W-:Y:S01]  /*23e10*/  BSSY B1, `(.L_x_4969) ;  /* 0x0000035000017945 */ /* 0x000fe20003800000 */
[----:B------:R-:W-:Y:S02]  /*23e20*/  SEL R29, R216, RZ, !P0 ;  /* 0x000000ffd81d7207 */ /* 0x000fe40004000000 */
[----:B------:R-:W-:Y:S02]  /*23e30*/  SEL R28, R28, RZ, !P0 ;  /* 0x000000ff1c1c7207 */ /* 0x000fe40004000000 */
[----:B-----5:R-:W-:Y:S01]  /*23e40*/  SHF.R.S32.HI R26, RZ, 0x1f, R3 ;  /* 0x0000001fff1a7819 */ /* 0x020fe20000011403 */
[----:B------:R-:W-:Y:S06]  /*23e50*/  @P3 BRA `(.L_x_4970) ;  /* 0x0000000000c03947 */ /* 0x000fec0003800000 */
[----:B------:R-:W2:Y:S01]  /*23e60*/  LDC R33, c[0x0][0xbe8] ;  /* 0x0002fa00ff217b82 */ /* 0x000ea20000000800 */
[----:B------:R-:W-:Y:S01]  /*23e70*/  IADD3 R31, R211, -0x80, R8 ;  /* 0xffffff80d31f7810 */ /* 0x000fe20007ffe008 */
[----:B--2---:R-:W-:-:S05]  /*23e80*/  IMAD R4, R0, R33, RZ ;  /* 0x0000002100047224 */ /* 0x004fca00078e02ff */
[----:B------:R-:W-:-:S13]  /*23e90*/  ISETP.GE.AND P0, PT, R31, R4, PT ;  /* 0x000000041f00720c */ /* 0x000fda0003f06270 */
[----:B------:R-:W-:Y:S05]  /*23ea0*/  @P0 BRA `(.L_x_4970) ;  /* 0x0000000000ac0947 */ /* 0x000fea0003800000 */
[----:B------:R-:W-:Y:S01]  /*23eb0*/  IMAD.MOV.U32 R24, RZ, RZ, 0x9b8 ;  /* 0x000009b8ff187424 */ /* 0x000fe200078e00ff */
[----:B------:R-:W-:Y:S01]  /*23ec0*/  ISETP.GT.AND P0, PT, R215, 0x1, PT ;  /* 0x00000001d700780c */ /* 0x000fe20003f04270 */
[----:B------:R-:W2:Y:S01]  /*23ed0*/  LDC.64 R4, c[0x0][0xba8] ;  /* 0x0002ea00ff047b82 */ /* 0x000ea20000000a00 */
[----:B------:R-:W-:Y:S01]  /*23ee0*/  ISETP.NE.AND P1, PT, R33, 0x1, PT ;  /* 0x000000012100780c */ /* 0x000fe20003f25270 */
[----:B------:R-:W-:Y:S01]  /*23ef0*/  IMAD.MOV.U32 R21, RZ, RZ, R31 ;  /* 0x000000ffff157224 */ /* 0x000fe200078e001f */
[----:B------:R-:W-:-:S05]  /*23f00*/  SEL R24, R24, 0x978, P0 ;  /* 0x0000097818187807 */ /* 0x000fca0000000000 */
[----:B------:R-:W3:Y:S08]  /*23f10*/  LDC.64 R10, c[0x0][R24+0x220] ;  /* 0x00008800180a7b82 */ /* 0x000ef00000000a00 */
[----:B------:R-:W4:Y:S08]  /*23f20*/  LDC.64 R8, c[0x0][R24+0x218] ;  /* 0x0000860018087b82 */ /* 0x000f300000000a00 */
[----:B------:R-:W5:Y:S08]  /*23f30*/  LDC.64 R12, c[0x0][R24+0x228] ;  /* 0x00008a00180c7b82 */ /* 0x000f700000000a00 */
[----:B------:R-:W0:Y:S08]  /*23f40*/  @P1 LDC R20, c[0x0][0xbec] ;  /* 0x0002fb00ff141b82 */ /* 0x000e300000000800 */
[----:B------:R-:W1:Y:S08]  /*23f50*/  LDC.64 R6, c[0x0][R24+0x210] ;  /* 0x0000840018067b82 */ /* 0x000e700000000a00 */
[----:B------:R-:W5:Y:S01]  /*23f60*/  @P1 LDC R27, c[0x0][0xbf0] ;  /* 0x0002fc00ff1b1b82 */ /* 0x000f620000000800 */
[----:B0-----:R-:W-:-:S07]  /*23f70*/  @P1 IMAD.HI.U32 R20, R31, R20, RZ ;  /* 0x000000141f141227 */ /* 0x001fce00078e00ff */
[----:B--2---:R-:W0:Y:S01]  /*23f80*/  @!P0 LDC R4, c[0x0][0xb50] ;  /* 0x0002d400ff048b82 */ /* 0x004e220000000800 */
[-C--:B---3--:R-:W-:Y:S02]  /*23f90*/  IMAD R11, R11, R29.reuse, RZ ;  /* 0x0000001d0b0b7224 */ /* 0x088fe400078e02ff */
[----:B------:R-:W-:-:S05]  /*23fa0*/  IMAD.WIDE.U32 R14, R10, R29, RZ ;  /* 0x0000001d0a0e7225 */ /* 0x000fca00078e00ff */
[----:B------:R-:W2:Y:S01]  /*23fb0*/  @!P0 LDC R5, c[0x0][0xb54] ;  /* 0x0002d500ff058b82 */ /* 0x000ea20000000800 */
[-C--:B----4-:R-:W-:Y:S02]  /*23fc0*/  IMAD R25, R9, R214.reuse, RZ ;  /* 0x000000d609197224 */ /* 0x090fe400078e02ff */
[----:B------:R-:W-:Y:S01]  /*23fd0*/  IMAD.WIDE.U32 R8, R8, R214, RZ ;  /* 0x000000d608087225 */ /* 0x000fe200078e00ff */
[----:B-----5:R-:W-:-:S03]  /*23fe0*/  @P1 SHF.R.U32.HI R21, RZ, R27, R20 ;  /* 0x0000001bff151219 */ /* 0x020fc60000011614 */
[----:B------:R-:W-:Y:S01]  /*23ff0*/  IMAD R27, R10, R28, R11 ;  /* 0x0000001c0a1b7224 */ /* 0x000fe200078e020b */
[----:B------:R-:W-:Y:S01]  /*24000*/  SEL R11, R220, RZ, P0 ;  /* 0x000000ffdc0b7207 */ /* 0x000fe20000000000 */
        /* <DEDUP_REMOVED lines=8> */
[----:B------:R-:W-:Y:S01]  /*24090*/  SHF.R.S32.HI R21, RZ, 0x1f, R21 ;  /* 0x0000001fff157819 */ /* 0x000fe20000011415 */
[----:B------:R-:W-:Y:S02]  /*240a0*/  IMAD.IADD R13, R9, 0x1, R13 ;  /* 0x00000001090d7824 */ /* 0x000fe400078e020d */
[----:B------:R-:W-:-:S03]  /*240b0*/  IMAD R11, R33, R14, R31 ;  /* 0x0000000e210b7224 */ /* 0x000fc600078e021f */
[----:B------:R-:W-:Y:S01]  /*240c0*/  IADD3.X R9, R21, R12, R13, P0, P1 ;  /* 0x0000000c15097210 */ /* 0x000fe200007e240d */
[----:B-1----:R-:W-:Y:S01]  /*240d0*/  IMAD R7, R7, R11, RZ ;  /* 0x0000000b07077224 */ /* 0x002fe200078e02ff */
[----:B------:R-:W-:-:S05]  /*240e0*/  SHF.R.S32.HI R13, RZ, 0x1f, R11 ;  /* 0x0000001fff0d7819 */ /* 0x000fca000001140b */
[C---:B------:R-:W-:Y:S02]  /*240f0*/  IMAD R13, R6.reuse, R13, R7 ;  /* 0x0000000d060d7224 */ /* 0x040fe400078e0207 */
[----:B------:R-:W-:-:S04]  /*24100*/  IMAD.WIDE.U32 R6, R6, R11, R8 ;  /* 0x0000000b06067225 */ /* 0x000fc800078e0008 */
[----:B------:R-:W-:Y:S01]  /*24110*/  IMAD.IADD R7, R7, 0x1, R13 ;  /* 0x0000000107077824 */ /* 0x000fe200078e020d */
[----:B0-----:R-:W-:-:S04]  /*24120*/  LEA R4, P0, R6, R4, 0x2 ;  /* 0x0000000406047211 */ /* 0x001fc800078010ff */
[----:B--2---:R-:W-:Y:S02]  /*24130*/  LEA.HI.X R5, R6, R5, R7, 0x2, P0 ;  /* 0x0000000506057211 */ /* 0x004fe400000f1407 */
[----:B------:R-:W-:-:S05]  /*24140*/  MOV R7, 0xff800000 ;  /* 0xff80000000077802 */ /* 0x000fca0000000f00 */
[----:B------:R2:W-:Y:S02]  /*24150*/  STG.E desc[UR46][R4.64], R7 ;  /* 0x0000000704007986 */ /* 0x0005e4000c10192e */
.L_x_4970:
[----:B------:R-:W-:Y:S05]  /*24160*/  BSYNC B1 ;  /* 0x0000000000017941 */ /* 0x000fea0003800000 */
.L_x_4969:
        /* <DEDUP_REMOVED lines=16> */
[----:B------:R-:W-:Y:S01]  /*24270*/  SHF.R.S32.HI R12, RZ, 0x3, R8 ;  /* 0x00000003ff0c7819 */ /* 0x000fe20000011408 */
[----:B------:R-:W-:-:S02]  /*24280*/  IMAD.IADD R5, R5, 0x1, R7 ;  /* 0x0000000105057824 */ /* 0x000fc400078e0207 */
[----:B------:R-:W-:Y:S02]  /*24290*/  IMAD.IADD R10, R6, 0x1, -R3 ;  /* 0x00000001060a7824 */ /* 0x000fe400078e0a03 */
[----:B------:R-:W-:-:S04]  /*242a0*/  IMAD.WIDE.U32 R4, R214, UR4, R4 ;  /* 0x00000004d6047c25 */ /* 0x000fc8000f8e0004 */
[----:B------:R-:W-:Y:S02]  /*242b0*/  IMAD R6, R10, 0x20, R12 ;  /* 0x000000200a067824 */ /* 0x000fe400078e020c */
[----:B------:R-:W-:Y:S01]  /*242c0*/  IMAD R5, R214, UR5, R5 ;  /* 0x00000005d6057c24 */ /* 0x000fe2000f8e0205 */
[----:B------:R-:W-:Y:S01]  /*242d0*/  ULDC.64 UR4, c[0x0][0xaf0] ;  /* 0x0002bc0000047ab9 */ /* 0x000fe20000000a00 */
[----:B------:R-:W-:Y:S02]  /*242e0*/  IMAD.IADD R8, R211, 0x1, R6 ;  /* 0x00000001d3087824 */ /* 0x000fe400078e0206 */
[----:B------:R-:W-:Y:S02]  /*242f0*/  IMAD R7, R28, UR4, RZ ;  /* 0x000000041c077c24 */ /* 0x000fe4000f8e02ff */
[----:B--2---:R-:W-:-:S04]  /*24300*/  @P0 IMAD.HI.U32 R6, R8, R9, RZ ;  /* 0x0000000908060227 */ /* 0x004fc800078e00ff */
[----:B------:R-:W-:Y:S02]  /*24310*/  IMAD.MOV.U32 R3, RZ, RZ, R8 ;  /* 0x000000ffff037224 */ /* 0x000fe400078e0008 */
[C---:B------:R-:W-:Y:S01]  /*24320*/  IMAD R7, R29.reuse, UR5, R7 ;  /* 0x000000051d077c24 */ /* 0x040fe2000f8e0207 */
[----:B---3--:R-:W-:Y:S01]  /*24330*/  @P0 SHF.R.U32.HI R3, RZ, R13, R6 ;  /* 0x0000000dff030219 */ /* 0x008fe20000011606 */
[----:B------:R-:W-:Y:S01]  /*24340*/  IMAD.WIDE.U32 R4, R29, UR4, R4 ;  /* 0x000000041d047c25 */ /* 0x000fe2000f8e0004 */
[----:B------:R-:W-:Y:S02]  /*24350*/  ULDC.64 UR4, c[0x0][0xae0] ;  /* 0x0002b80000047ab9 */ /* 0x000fe40000000a00 */
[----:B------:R-:W-:Y:S01]  /*24360*/  SHF.R.S32.HI R6, RZ, 0x1f, R3 ;  /* 0x0000001fff067819 */ /* 0x000fe20000011403 */
[----:B------:R-:W-:Y:S01]  /*24370*/  IMAD.IADD R5, R5, 0x1, R7 ;  /* 0x0000000105057824 */ /* 0x000fe200078e0207 */
[----:B------:R-:W-:-:S03]  /*24380*/  IADD3 R7, -R3, RZ, RZ ;  /* 0x000000ff03077210 */ /* 0x000fc60007ffe1ff */
[----:B------:R-:W-:Y:S02]  /*24390*/  IMAD R6, R6, UR4, RZ ;  /* 0x0000000406067c24 */ /* 0x000fe4000f8e02ff */
[----:B------:R-:W-:Y:S02]  /*243a0*/  IMAD R7, R11, R7, R8 ;  /* 0x000000070b077224 */ /* 0x000fe400078e0208 */
[----:B------:R-:W-:-:S04]  /*243b0*/  IMAD.WIDE.U32 R4, R3, UR4, R4 ;  /* 0x0000000403047c25 */ /* 0x000fc8000f8e0004 */
[----:B------:R-:W-:Y:S01]  /*243c0*/  IMAD R9, R3, UR5, R6 ;  /* 0x0000000503097c24 */ /* 0x000fe2000f8e0206 */
[----:B------:R-:W-:Y:S01]  /*243d0*/  SHF.R.S32.HI R3, RZ, 0x1f, R7 ;  /* 0x0000001fff037819 */ /* 0x000fe20000011407 */
[----:B------:R-:W-:Y:S01]  /*243e0*/  IMAD.IADD R8, R12, 0x1, R211 ;  /* 0x000000010c087824 */ /* 0x000fe200078e02d3 */
[----:B------:R-:W-:Y:S01]  /*243f0*/  ULDC.64 UR4, c[0x0][0xad8] ;  /* 0x0002b60000047ab9 */ /* 0x000fe20000000a00 */
[----:B------:R-:W-:Y:S02]  /*24400*/  IMAD.IADD R5, R5, 0x1, R9 ;  /* 0x0000000105057824 */ /* 0x000fe400078e0209 */
[----:B------:R-:W-:Y:S02]  /*24410*/  IMAD R6, R3, UR4, RZ ;  /* 0x0000000403067c24 */ /* 0x000fe4000f8e02ff */
[----:B------:R-:W-:Y:S02]  /*24420*/  IMAD R11, R0, R11, RZ ;  /* 0x0000000b000b7224 */ /* 0x000fe400078e02ff */
[----:B------:R-:W-:-:S02]  /*24430*/  VIADD R3, R8, 0x40 ;  /* 0x0000004008037836 */ /* 0x000fc40000000000 */
[C---:B------:R-:W-:Y:S01]  /*24440*/  IMAD R9, R7.reuse, UR5, R6 ;  /* 0x0000000507097c24 */ /* 0x040fe2000f8e0206 */
[-C--:B------:R-:W-:Y:S01]  /*24450*/  ISETP.GE.AND P2, PT, R8, R11.reuse, PT ;  /* 0x0000000b0800720c */ /* 0x080fe20003f46270 */
[----:B------:R-:W-:Y:S01]  /*24460*/  IMAD.WIDE.U32 R4, R7, UR4, R4 ;  /* 0x0000000407047c25 */ /* 0x000fe2000f8e0004 */
[----:B------:R-:W-:Y:S01]  /*24470*/  ISETP.GE.AND P1, PT, R3, R11, PT ;  /* 0x0000000b0300720c */ /* 0x000fe20003f26270 */
[----:B------:R-:W-:Y:S02]  /*24480*/  ULDC.64 UR4, c[0x0][0xa80] ;  /* 0x0002a00000047ab9 */ /* 0x000fe40000000a00 */
[----:B------:R-:W-:Y:S01]  /*24490*/  IMAD.IADD R3, R5, 0x1, R9 ;  /* 0x0000000105037824 */ /* 0x000fe200078e0209 */
[----:B------:R-:W-:Y:S01]  /*244a0*/  LEA R6, P3, R4, UR4, 0x1 ;  /* 0x0000000404067c11 */ /* 0x000fe2000f8608ff */
[----:B------:R-:W-:Y:S02]  /*244b0*/  VIADD R0, R8, 0x20 ;  /* 0x0000002008007836 */ /* 0x000fe40000000000 */
[----:B------:R-:W-:Y:S01]  /*244c0*/  IMAD.SHL.U32 R7, R10, 0x8, RZ ;  /* 0x000000080a077824 */ /* 0x000fe200078e00ff */
[----:B------:R-:W-:-:S02]  /*244d0*/  LEA.HI.X R3, R4, UR5, R3, 0x1, P3 ;  /* 0x0000000504037c11 */ /* 0x000fc400098f0c03 */
[----:B------:R-:W-:Y:S01]  /*244e0*/  ISETP.GE.AND P0, PT, R0, R11, PT ;  /* 0x0000000b0000720c */ /* 0x000fe20003f06270 */
[C---:B------:R-:W-:Y:S01]  /*244f0*/  VIADD R13, R7.reuse, 0x80 ;  /* 0x00000080070d7836 */ /* 0x040fe20000000000 */
[----:B------:R-:W-:Y:S01]  /*24500*/  IADD3 R9, R7, 0x40, RZ ;  /* 0x0000004007097810 */ /* 0x000fe20007ffe0ff */
[----:B------:R2:W3:Y:S01]  /*24510*/  SHFL.IDX PT, R4, R6, RZ, 0x181f ;  /* 0x00181fff06047589 */ /* 0x0004e200000e0000 */
[----:B------:R-:W-:Y:S02]  /*24520*/  SHF.R.S32.HI R14, RZ, 0x1f, R7 ;  /* 0x0000001fff0e7819 */ /* 0x000fe40000011407 */
        /* <DEDUP_REMOVED lines=17> */
.L_x_4972:
[----:B------:R-:W-:Y:S05]  /*24640*/  BSYNC B1 ;  /* 0x0000000000017941 */ /* 0x000fea0003800000 */
.L_x_4971:
        /* <DEDUP_REMOVED lines=17> */
.L_x_4974:
[----:B------:R-:W-:Y:S05]  /*24760*/  BSYNC B1 ;  /* 0x0000000000017941 */ /* 0x000fea0003800000 */
.L_x_4973:
        /* <DEDUP_REMOVED lines=17> */
.L_x_4976:
[----:B------:R-:W-:Y:S05]  /*24880*/  BSYNC B1 ;  /* 0x0000000000017941 */ /* 0x000fea0003800000 */
.L_x_4975:
        /* <DEDUP_REMOVED lines=18> */
.L_x_4965:
[----:B------:R-:W-:Y:S05]  /*249b0*/  BSYNC B0 ;  /* 0x0000000000007941 */ /* 0x000fea0003800000 */
.L_x_4955:
[----:B------:R-:W-:Y:S02]  /*249c0*/  ULDC UR4, c[0x0][0xc3c] ;  /* 0x00030f0000047ab9 */ /* 0x000fe40000000800 */
[----:B-1----:R-:W-:-:S13]  /*249d0*/  ISETP.GE.AND P0, PT, R59, UR4, PT ;  /* 0x000000043b007c0c */ /* 0x002fda000bf06270 */
[----:B------:R-:W-:Y:S05]  /*249e0*/  @!P0 BRA `(.L_x_4977) ;  /* 0xfffffdc800248947 */ /* 0x000fea000383ffff */
[----:B------:R-:W-:Y:S05]  /*249f0*/  BRA `(.L_x_4683) ;  /* 0x00000094008c7947 */ /* 0x000fea0003800000 */
.L_x_4681:
        /* <DEDUP_REMOVED lines=18> */
.L_x_4978:
[----:B------:R-:W-:Y:S01]  /*24b20*/  LOP3.LUT R0, R6, 0x1f, RZ, 0xc0, !PT ;  /* 0x0000001f06007812 */ /* 0x000fe200078ec0ff */
[----:B------:R-:W-:Y:S01]  /*24b30*/  ULDC UR4, c[0x0][0xc3c] ;  /* 0x00030f0000047ab9 */ /* 0x000fe20000000800 */
[----:B------:R-:W-:Y:S01]  /*24b40*/  IMAD.MOV.U32 R8, RZ, RZ, RZ ;  /* 0x000000ffff087224 */ /* 0x000fe200078e00ff */
[----:B------:R-:W0:Y:S01]  /*24b50*/  S2UR UR6, SR_CTAID.X ;  /* 0x00000000000679c3 */ /* 0x000e220000002500 */
[----:B------:R-:W-:Y:S01]  /*24b60*/  ISETP.NE.AND P0, PT, R0, 0x1f, PT ;  /* 0x0000001f0000780c */ /* 0x000fe20003f05270 */
[----:B------:R-:W-:-:S03]  /*24b70*/  ULDC UR5, c[0x0][0xc38] ;  /* 0x00030e0000057ab9 */ /* 0x000fc60000000800 */
[----:B------:R-:W-:-:S13]  /*24b80*/  ISETP.GE.OR P1, PT, R0, UR4, !P0 ;  /* 0x0000000400007c0c */ /* 0x000fda000c726670 */
[----:B------:R-:W1:Y:S08]  /*24b90*/  @!P1 LDC.64 R2, c[0x0][0xc80] ;  /* 0x00032000ff029b82 */ /* 0x000e700000000a00 */
[----:B------:R-:W2:Y:S01]  /*24ba0*/  @!P1 LDC.64 R4, c[0x0][0xc78] ;  /* 0x00031e00ff049b82 */ /* 0x000ea20000000a00 */
[----:B-1----:R-:W-:-:S05]  /*24bb0*/  @!P1 IMAD.WIDE.U32 R2, R0, 0x4, R2 ;  /* 0x0000000400029825 */ /* 0x002fca00078e0002 */
        /* <DEDUP_REMOVED lines=33> */
.L_x_4982:
        /* <DEDUP_REMOVED lines=39> */
.L_x_4980:
        /* <DEDUP_REMOVED lines=10> */
[----:B------:R-:W-:-:S05]  /*250e0*/  IADD3 R2, R9, -0x1, RZ ;  /* 0xffffffff09027810 */ /* 0x000fca0007ffe0ff */
[----:B------:R3:W4:Y:S02]  /*250f0*/  SHFL.IDX PT, R3, R5, R2, 0x1f ;  /* 0x00001f0205037589 */ /* 0x00072400000e0000 */
.L_x_4983:
        /* <DEDUP_REMOVED lines=30> */
[----:B------:R-:W-:-:S02]  /*252e0*/  ISETP.GE.U32.AND P0, PT, R12, R7, PT ;  /* 0x000000070c00720c */ /* 0x000fc40003f06070 */
[----:B0-----:R-:W-:-:S05]  /*252f0*/  IADD3 R2, RZ, -R3, RZ ;  /* 0x80000003ff027210 */ /* 0x001fca0007ffe0ff */
[----:B------:R-:W-:Y:S02]  /*25300*/  IMAD R7, R2, R9, RZ ;  /* 0x0000000902077224 */ /* 0x000fe400078e02ff */
[----:B------:R-:W-:-:S04]  /*25310*/  IMAD.MOV.U32 R2, RZ, RZ, RZ ;  /* 0x000000ffff027224 */ /* 0x000fc800078e00ff */
        /* <DEDUP_REMOVED lines=29> */
.L_x_4984:
[----:B-1----:R-:W1:Y:S02]  /*254f0*/  LDC.64 R2, c[0x0][0xc90] ;  /* 0x00032400ff027b82 */ /* 0x002e640000000a00 */
[----:B-1----:R-:W-:-:S05]  /*25500*/  IMAD.WIDE R2, R14, 0x4, R2 ;  /* 0x000000040e027825 */ /* 0x002fca00078e0202 */
[----:B0-----:R0:W2:Y:S02]  /*25510*/  LDG.E R7, desc[UR46][R2.64] ;  /* 0x0000002e02077981 */ /* 0x0010a4000c1e1900 */
[----:B0-----:R-:W-:Y:S01]  /*25520*/  MOV R2, RZ ;  /* 0x000000ff00027202 */ /* 0x001fe20000000f00 */
        /* <DEDUP_REMOVED lines=24> */
[----:B------:R-:W-:Y:S01]  /*256b0*/  IMAD R9, R7, R2, RZ ;  /* 0x0000000207097224 */ /* 0x000fe200078e02ff */
[----:B------:R-:W-:-:S03]  /*256c0*/  IADD3 R2, -R2, RZ, RZ ;  /* 0x000000ff02027210 */ /* 0x000fc60007ffe1ff */
[----:B------:R-:W-:Y:S02]  /*256d0*/  IMAD.MOV R10, RZ, RZ, -R9 ;  /* 0x000000ffff0a7224 */ /* 0x000fe400078e0a09 */
[----:B------:R-:W-:Y:S02]  /*256e0*/  IMAD R8, R8, R2, R5 ;  /* 0x0000000208087224 */ /* 0x000fe400078e0205 */
[----:B------:R-:W-:Y:S01]  /*256f0*/  IMAD.MOV.U32 R2, RZ, RZ, RZ ;  /* 0x000000ffff027224 */ /* 0x000fe200078e00ff */
[----:B------:R-:W-:Y:S02]  /*25700*/  VIADDMNMX R7, R10, UR5, R7, PT ;  /* 0x000000050a077c46 */ /* 0x000fe4000b800107 */
[----:B------:R-:W-:Y:S02]  /*25710*/  IADD3 R9, R9, 0x1000000, R8 ;  /* 0x0100000009097810 */ /* 0x000fe40007ffe008 */
        /* <DEDUP_REMOVED lines=22> */
[----:B------:R-:W-:Y:S02]  /*25880*/  @!P1 LOP3.LUT R2, RZ, R7, RZ, 0x33, !PT ;  /* 0x00000007ff029212 */ /* 0x000fe400078e33ff */
[----:B------:R-:W-:-:S05]  /*25890*/  IADD3 R7, -R7, RZ, RZ ;  /* 0x000000ff07077210 */ /* 0x000fca0007ffe1ff */
[----:B------:R-:W-:-:S05]  /*258a0*/  IMAD R3, R2, R7, R9 ;  /* 0x0000000702037224 */ /* 0x000fca00078e0209 */
[----:B------:R1:W-:Y:S02]  /*258b0*/  STL [R1+0x8], R3 ;  /* 0x0000080301007387 */ /* 0x0003e40000100800 */
.L_x_4985:
[----:B01----:R-:W-:-:S05]  /*258c0*/  LOP3.LUT R3, RZ, R2, RZ, 0x33, !PT ;  /* 0x00000002ff037212 */ /* 0x003fca00078e33ff */
[----:B------:R-:W-:-:S05]  /*258d0*/  IMAD.IADD R2, R4, 0x1, R3 ;  /* 0x0000000104027824 */ /* 0x000fca00078e0203 */
[----:B------:R1:W-:Y:S01]  /*258e0*/  STL [R1+0x4], R2 ;  /* 0x0000040201007387 */ /* 0x0003e20000100800 */
[----:B------:R-:W-:Y:S05]  /*258f0*/  BRA `(.L_x_4986) ;  /* 0x0000000000107947 */ /* 0x000fea0003800000 */
.L_x_4981:
[----:B------:R-:W-:Y:S01]  /*25900*/  IMAD.U32 R2, RZ, RZ, UR6 ;  /* 0x00000006ff027e24 */ /* 0x000fe2000f8e00ff */
[----:B------:R0:W-:Y:S04]  /*25910*/  STL [R1+0x4], RZ ;  /* 0x000004ff01007387 */ /* 0x0001e80000100800 */
[----:B------:R0:W-:Y:S04]  /*25920*/  STL [R1+0x8], RZ ;  /* 0x000008ff01007387 */ /* 0x0001e80000100800 */
[----:B------:R0:W-:Y:S02]  /*25930*/  STL [R1], R2 ;  /* 0x0000000201007387 */ /* 0x0001e40000100800 */
.L_x_4986:
        /* <DEDUP_REMOVED lines=10> */
.L_x_4979:
        /* <DEDUP_REMOVED lines=21> */
[----:B------:R-:W-:Y:S01]  /*25b30*/  IMAD.U32 R19, RZ, RZ, UR4 ;  /* 0x00000004ff137e24 */ /* 0x000fe2000f8e00ff */
        /* <DEDUP_REMOVED lines=8> */
[----:B------:R-:W-:Y:S01]  /*25bc0*/  IMAD.SHL.U32 R6, R6, 0x10, RZ ;  /* 0x0000001006067824 */ /* 0x000fe200078e00ff */
[----:B------:R-:W-:-:S03]  /*25bd0*/  LEA R2, R2, R19, 0x1 ;  /* 0x0000001302027211 */ /* 0x000fc600078e08ff */
[----:B------:R0:W-:Y:S04]  /*25be0*/  STL [R1+0x28], R3 ;  /* 0x0000280301007387 */ /* 0x0001e80000100800 */
[----:B------:R1:W-:Y:S04]  /*25bf0*/  STL [R1+0x2c], R2 ;  /* 0x00002c0201007387 */ /* 0x0003e80000100800 */
[----:B------:R-:W-:Y:S01]  /*25c00*/  STL [R1+0x58], RZ ;  /* 0x000058ff01007387 */ /* 0x000fe20000100800 */
[----:B------:R-:W-:Y:S02]  /*25c10*/  @P0 LOP3.LUT R18, R18, 0x1, RZ, 0xfc, !PT ;  /* 0x0000000112120812 */ /* 0x000fe400078efcff */
[----:B0-----:R-:W-:-:S02]  /*25c20*/  SHF.R.U32.HI R3, RZ, 0x3, R4 ;  /* 0x00000003ff037819 */ /* 0x001fc40000011604 */
[----:B------:R-:W-:Y:S01]  /*25c30*/  ISETP.NE.OR P0, PT, R4, RZ, !P0 ;  /* 0x000000ff0400720c */ /* 0x000fe20004705670 */
[----:B-1----:R-:W-:Y:S01]  /*25c40*/  IMAD.MOV.U32 R2, RZ, RZ, 0x1 ;  /* 0x00000001ff027424 */ /* 0x002fe200078e00ff */
[----:B------:R-:W-:Y:S01]  /*25c50*/  LOP3.LUT R3, R3, 0x70, R6, 0xf8, !PT ;  /* 0x0000007003037812 */ /* 0x000fe200078ef806 */
[----:B------:R-:W-:Y:S01]  /*25c60*/  IMAD.MOV.U32 R3, RZ, RZ, 0x1 ;  /* 0x00000001ff037424 */ /* 0x000fe200078e00ff */
[----:B------:R-:W-:Y:S02]  /*25c70*/  LOP3.LUT R18, R18, 0xfffffff7, RZ, 0xc0, !PT ;  /* 0xfffffff712127812 */ /* 0x000fe400078ec0ff */
[----:B------:R0:W-:Y:S04]  /*25c80*/  STL [R1+0x20], R2 ;  /* 0x0000200201007387 */ /* 0x0001e80000100800 */
[----:B------:R1:W-:Y:S03]  /*25c90*/  STL [R1+0x1c], RZ ;  /* 0x00001cff01007387 */ /* 0x0003e60000100800 */
[----:B------:R-:W-:Y:S01]  /*25ca0*/  @P0 LOP3.LUT R18, R18, 0x8, RZ, 0xfc, !PT ;  /* 0x0000000812120812 */ /* 0x000fe200078efcff */
[----:B------:R1:W-:Y:S01]  /*25cb0*/  STL [R1+0x10], RZ ;  /* 0x000010ff01007387 */ /* 0x0003e20000100800 */
[----:B0-----:R-:W-:-:S03]  /*25cc0*/  LOP3.LUT R2, R0, 0x40, RZ, 0xfc, !PT ;  /* 0x0000004000027812 */ /* 0x001fc600078efcff */
[----:B------:R1:W-:Y:S01]  /*25cd0*/  STL [R1+0x14], R3 ;  /* 0x0000140301007387 */ /* 0x0003e20000100800 */
[----:B------:R-:W-:-:S07]  /*25ce0*/  LOP3.LUT R0, R0, 0x80, RZ, 0xfc, !PT ;  /* 0x0000008000007812 */ /* 0x000fce00078efcff */
.L_x_5157:
[----:B--2---:R-:W2:Y:S01]  /*25cf0*/  LDL R14, [R1+0xc] ;  /* 0x00000c00010e7983 */ /* 0x004ea20000100800 */
[----:B------:R-:W2:Y:S01]  /*25d00*/  LDC.64 R12, c[0x0][0xa00] ;  /* 0x00028000ff0c7b82 */ /* 0x000ea20000000a00 */
[----:B------:R-:W-:Y:S05]  /*25d10*/  YIELD ;  /* 0x0000000000007946 */ /* 0x000fea0003800000 */
[----:B------:R-:W-:Y:S01]  /*25d20*/  ULDC.64 UR4, c[0x0][0xa28] ;  /* 0x00028a0000047ab9 */ /* 0x000fe20000000a00 */
[----:B01----:R-:W-:Y:S02]  /*25d30*/  CS2R R6, SRZ ;  /* 0x0000000000067805 */ /* 0x003fe4000001ff00 */
[----:B------:R-:W-:Y:S01]  /*25d40*/  ISETP.NE.U32.AND P0, PT, RZ, UR4, PT ;  /* 0x00000004ff007c0c */ /* 0x000fe2000bf05070 */
[----:B------:R-:W-:Y:S01]  /*25d50*/  ULDC.64 UR8, c[0x0][0xa18] ;  /* 0x0002860000087ab9 */ /* 0x000fe20000000a00 */
[----:B------:R-:W0:Y:S01]  /*25d60*/  LDC.64 R4, c[0x0][0xa08] ;  /* 0x00028200ff047b82 */ /* 0x000e220000000a00 */
[----:B------:R-:W-:Y:S01]  /*25d70*/  ULDC.64 UR6, c[0x0][0xa08] ;  /* 0x0002820000067ab9 */ /* 0x000fe20000000a00 */
[----:B------:R-:W-:Y:S01]  /*25d80*/  ISETP.NE.AND.EX P0, PT, RZ, UR5, PT, P0 ;  /* 0x00000005ff007c0c */ /* 0x000fe2000bf05300 */
[----:B------:R-:W-:-:S02]  /*25d90*/  ULDC.64 UR4, c[0x0][0xa00] ;  /* 0x0002800000047ab9 */ /* 0x000fc40000000a00 */
[----:B------:R-:W-:-:S04]  /*25da0*/  ISETP.NE.U32.AND P1, PT, RZ, UR4, PT ;  /* 0x00000004ff007c0c */ /* 0x000fc8000bf25070 */
[----:B------:R-:W-:Y:S01]  /*25db0*/  ISETP.NE.AND.EX P1, PT, RZ, UR5, PT, P1 ;  /* 0x00000005ff007c0c */ /* 0x000fe2000bf25310 */
[----:B------:R-:W-:Y:S01]  /*25dc0*/  ULDC.64 UR4, c[0x0][0xa10] ;  /* 0x0002840000047ab9 */ /* 0x000fe20000000a00 */
[----:B------:R-:W-:-:S04]  /*25dd0*/  ISETP.NE.U32.AND P3, PT, RZ, UR8, PT ;  /* 0x00000008ff007c0c */ /* 0x000fc8000bf65070 */
[----:B------:R-:W-:Y:S01]  /*25de0*/  ISETP.NE.AND.EX P3, PT, RZ, UR9, PT, P3 ;  /* 0x00000009ff007c0c */ /* 0x000fe2000bf65330 */
[----:B-1----:R-:W1:-:S12]  /*25df0*/  @P0 LDC.64 R2, c[0x0][0xa28] ;  /* 0x00028a00ff020b82 */ /* 0x002e580000000a00 */
        /* <DEDUP_REMOVED lines=12> */
[----:B------:R-:W-:Y:S01]  /*25ec0*/  IMAD.MOV.U32 R0, RZ, RZ, RZ ;  /* 0x000000ffff007224 */ /* 0x000fe200078e00ff */
[----:B-1----:R-:W1:Y:S01]  /*25ed0*/  LDC.64 R2, c[0x0][0xa10] ;  /* 0x00028400ff027b82 */ /* 0x002e620000000a00 */
[----:B0-----:R-:W-:-:S10]  /*25ee0*/  IMAD.WIDE R4, R14, 0x4, R4 ;  /* 0x000000040e047825 */ /* 0x001fd400078e0204 */
[----:B------:R0:W5:Y:S01]  /*25ef0*/  @P2 LDG.E R8, desc[UR46][R4.64] ;  /* 0x0000002e04082981 */ /* 0x000162000c1e1900 */
[----:B-1----:R-:W-:-:S05]  /*25f00*/  IMAD.WIDE R2, R14, 0x4, R2 ;  /* 0x000000040e027825 */ /* 0x002fca00078e0202 */
[----:B------:R0:W5:Y:S04]  /*25f10*/  @P0 LDG.E R0, desc[UR46][R2.64] ;  /* 0x0000002e02000981 */ /* 0x000168000c1e1900 */
[----:B--2---:R1:W-:Y:S02]  /*25f20*/  STL [R1+0x48], R7 ;  /* 0x0000480701007387 */ /* 0x0043e40000100800 */
[----:B-1----:R-:W-:Y:S01]  /*25f30*/  IMAD.U32 R7, RZ, RZ, UR4 ;  /* 0x00000004ff077e24 */ /* 0x002fe2000f8e00ff */
        /* <DEDUP_REMOVED lines=12> */
[----:B-1----:R-:W-:Y:S01]  /*26000*/  IMAD.U32 R7, RZ, RZ, UR4 ;  /* 0x00000004ff077e24 */ /* 0x002fe2000f8e00ff */
[----:B0-----:R-:W-:Y:S06]  /*26010*/  @P3 BRA `(.L_x_4988) ;  /* 0x0000000000143947 */ /* 0x001fec0003800000 */
[----:B------:R-:W-:Y:S05]  /*26020*/  @!P1 BRA `(.L_x_4988) ;  /* 0x0000000000109947 */ /* 0x000fea0003800000 */
[----:B------:R-:W2:Y:S04]  /*26030*/  LDG.E R9, desc[UR46][R12.64] ;  /* 0x0000002e0c097981 */ /* 0x000ea8000c1e1900 */
[----:B------:R-:W2:Y:S02]  /*26040*/  LDG.E R12, desc[UR46][R12.64+0x4] ;  /* 0x0000042e0c0c7981 */ /* 0x000ea4000c1e1900 */
[----:B--2--5:R-:W-:-:S05]  /*26050*/  IADD3 R15, -R9, R12, RZ ;  /* 0x0000000c090f7210 */ /* 0x024fca0007ffe1ff */
[----:B------:R0:W-:Y:S02]  /*26060*/  STL [R1+0x38], R15 ;  /* 0x0000380f01007387 */ /* 0x0001e40000100800 */
.L_x_4988:
        /* <DEDUP_REMOVED lines=12> */
[----:B------:R-:W1:Y:S02]  /*26130*/  LDC.64 R4, c[0x0][0xa20] ;  /* 0x00028800ff047b82 */ /* 0x000e640000000a00 */
[----:B-1----:R-:W-:-:S05]  /*26140*/  IMAD.WIDE R4, R14, 0x4, R4 ;  /* 0x000000040e047825 */ /* 0x002fca00078e0204 */
[----:B------:R1:W5:Y:S01]  /*26150*/  LDG.E R7, desc[UR46][R4.64] ;  /* 0x0000002e04077981 */ /* 0x000362000c1e1900 */
[----:B------:R-:W-:Y:S05]  /*26160*/  BRA `(.L_x_4990) ;  /* 0x0000000000107947 */ /* 0x000fea0003800000 */
.L_x_4989:
[----:B------:R-:W-:Y:S05]  /*26170*/  @!P2 BRA `(.L_x_4990) ;  /* 0x00000000000ca947 */ /* 0x000fea0003800000 */
[----:B------:R-:W2:Y:S04]  /*26180*/  LDG.E R7, desc[UR46][R4.64] ;  /* 0x0000002e04077981 */ /* 0x000ea8000c1e1900 */
[----:B------:R-:W2:Y:S02]  /*26190*/  LDG.E R4, desc[UR46][R4.64+0x4] ;  /* 0x0000042e04047981 */ /* 0x000ea4000c1e1900 */
[----:B--2---:R-:W-:-:S07]  /*261a0*/  IMAD.IADD R7, R4, 0x1, -R7 ;  /* 0x0000000104077824 */ /* 0x004fce00078e0a07 */
.L_x_4990:
[----:B------:R-:W2:Y:S04]  /*261b0*/  LDL.LU R8, [R1+0x4] ;  /* 0x0000040001087983 */ /* 0x000ea80000300800 */
[----:B-1----:R-:W3:Y:S04]  /*261c0*/  @P0 LDG.E R4, desc[UR46][R2.64] ;  /* 0x0000002e02040981 */ /* 0x002ee8000c1e1900 */
        /* <DEDUP_REMOVED lines=8> */
[----:B------:R2:W-:Y:S01]  /*26250*/  STL [R1+0x34], R12 ;  /* 0x0000340c01007387 */ /* 0x0005e20000100800 */
[----:B---3--:R-:W-:Y:S02]  /*26260*/  @P0 IMAD.IADD R10, R2, 0x1, -R4 ;  /* 0x00000001020a0824 */ /* 0x008fe400078e0a04 */
[----:B-1----:R-:W-:-:S04]  /*26270*/  @P1 IMAD.HI.U32 R2, R7, R3, RZ ;  /* 0x0000000307021227 */ /* 0x002fc800078e00ff */
[----:B------:R-:W-:Y:S01]  /*26280*/  IMAD.IADD R6, R9, 0x1, R10 ;  /* 0x0000000109067824 */ /* 0x000fe200078e020a */
[----:B----4-:R-:W-:-:S04]  /*26290*/  @P1 SHF.R.U32.HI R7, RZ, R5, R2 ;  /* 0x00000005ff071219 */ /* 0x010fc80000011602 */
[C---:B------:R-:W-:Y:S02]  /*262a0*/  IADD3 R2, R6.reuse, 0x5f, RZ ;  /* 0x0000005f06027810 */ /* 0x040fe40007ffe0ff */
[----:B------:R-:W-:-:S03]  /*262b0*/  IADD3 R21, R6, 0x1, -R15 ;  /* 0x0000000106157810 */ /* 0x000fc60007ffe80f */
[----:B------:R-:W-:-:S04]  /*262c0*/  IMAD.HI R2, R2, 0x2aaaaaab, RZ ;  /* 0x2aaaaaab02027827 */ /* 0x000fc800078e02ff */
[----:B------:R-:W-:Y:S01]  /*262d0*/  IMAD.IADD R7, R21, 0x1, R7 ;  /* 0x0000000115077824 */ /* 0x000fe200078e0207 */
[----:B------:R-:W-:-:S04]  /*262e0*/  SHF.R.U32.HI R3, RZ, 0x1f, R2 ;  /* 0x0000001fff037819 */ /* 0x000fc80000011602 */
[----:B------:R-:W-:Y:S02]  /*262f0*/  LEA.HI.SX32 R11, R2, R3, 0x1c ;  /* 0x00000003020b7211 */ /* 0x000fe400078fe2ff */
[----:B------:R-:W1:Y:S03]  /*26300*/  LDC.64 R2, c[0x0][0x9e0] ;  /* 0x00027800ff027b82 */ /* 0x000e660000000a00 */
        /* <DEDUP_REMOVED lines=15> */
.L_x_4993:
[----:B------:R-:W-:-:S13]  /*26400*/  ISETP.NE.AND P3, PT, R3, 0x1, PT ;  /* 0x000000010300780c */ /* 0x000fda0003f65270 */
[----:B------:R-:W1:Y:S02]  /*26410*/  @P3 LDC.64 R4, c[0x0][0x9e8] ;  /* 0x00027a00ff043b82 */ /* 0x000e640000000a00 */
[----:B-1----:R-:W-:-:S05]  /*26420*/  @P3 IMAD.HI.U32 R4, R2, R4, RZ ;  /* 0x0000000402043227 */ /* 0x002fca00078e00ff */
[----:B------:R-:W-:-:S07]  /*26430*/  @P3 SHF.R.U32.HI R2, RZ, R5, R4 ;  /* 0x00000005ff023219 */ /* 0x000fce0000011604 */
.L_x_4994:
[----:B------:R-:W-:Y:S05]  /*26440*/  BSYNC B0 ;  /* 0x0000000000007941 */ /* 0x000fea0003800000 */
.L_x_4992:
[----:B------:R-:W-:-:S05]  /*26450*/  IMAD R2, R2, R3, R3 ;  /* 0x0000000302027224 */ /* 0x000fca00078e0203 */
[----:B------:R-:W-:-:S07]  /*26460*/  VIMNMX R8, R8, R2, PT ;  /* 0x0000000208087248 */ /* 0x000fce0003fe0100 */
.L_x_4991:
[----:B------:R-:W1:Y:S01]  /*26470*/  @P1 LDC R4, c[0x0][0x44c] ;  /* 0x00011300ff041b82 */ /* 0x000e620000000800 */
[----:B------:R-:W-:Y:S01]  /*26480*/  VIADD R8, R8, 0x5f ;  /* 0x0000005f08087836 */ /* 0x000fe20000000000 */
[----:B------:R-:W-:Y:S01]  /*26490*/  ULDC UR4, c[0x0][0x9dc] ;  /* 0x0002770000047ab9 */ /* 0x000fe20000000800 */
[----:B------:R-:W-:Y:S02]  /*264a0*/  IMAD.MOV.U32 R2, RZ, RZ, R12 ;  /* 0x000000ffff027224 */ /* 0x000fe400078e000c */
[----:B------:R-:W-:-:S03]  /*264b0*/  IMAD.HI R8, R8, 0x2aaaaaab, RZ ;  /* 0x2aaaaaab08087827 */ /* 0x000fc600078e02ff */
[----:B------:R-:W2:Y:S01]  /*264c0*/  @P1 LDC R5, c[0x0][0x450] ;  /* 0x00011400ff051b82 */ /* 0x000ea20000000800 */
[----:B------:R-:W-:Y:S01]  /*264d0*/  IMAD.IADD R20, R6, 0x1, -R15 ;  /* 0x0000000106147824 */ /* 0x000fe200078e0a0f */
[----:B------:R-:W-:-:S04]  /*264e0*/  SHF.R.U32.HI R7, RZ, 0x1f, R8 ;  /* 0x0000001fff077819 */ /* 0x000fc80000011608 */
[----:B------:R-:W-:-:S04]  /*264f0*/  LEA.HI.SX32 R7, R8, R7, 0x1c ;  /* 0x0000000708077211 */ /* 0x000fc800078fe2ff */
[----:B------:R-:W-:Y:S01]  /*26500*/  VIMNMX R7, R11, R7, PT ;  /* 0x000000070b077248 */ /* 0x000fe20003fe0100 */
[----:B-1----:R-:W-:-:S05]  /*26510*/  @P1 IMAD.HI.U32 R4, R12, R4, RZ ;  /* 0x000000040c041227 */ /* 0x002fca00078e00ff */
[----:B--2---:R-:W-:-:S04]  /*26520*/  @P1 SHF.R.U32.HI R2, RZ, R5, R4 ;  /* 0x00000005ff021219 */ /* 0x004fc80000011604 */
[----:B------:R-:W-:-:S05]  /*26530*/  IADD3 R2, R20, R2, RZ ;  /* 0x0000000214027210 */ /* 0x000fca0007ffe0ff */
        /* <DEDUP_REMOVED lines=12> */
.L_x_4997:
[----:B------:R-:W-:-:S13]  /*26600*/  ISETP.NE.AND P1, PT, R3, 0x1, PT ;  /* 0x000000010300780c */ /* 0x000fda0003f25270 */
[----:B------:R-:W1:Y:S02]  /*26610*/  @P1 LDC.64 R4, c[0x0][0x9e8] ;  /* 0x00027a00ff041b82 */ /* 0x000e640000000a00 */
[----:B-1----:R-:W-:-:S05]  /*26620*/  @P1 IMAD.HI.U32 R4, R2, R4, RZ ;  /* 0x0000000402041227 */ /* 0x002fca00078e00ff */
[----:B------:R-:W-:-:S07]  /*26630*/  @P1 SHF.R.U32.HI R2, RZ, R5, R4 ;  /* 0x00000005ff021219 */ /* 0x000fce0000011604 */
.L_x_4998:
[----:B------:R-:W-:Y:S05]  /*26640*/  BSYNC B0 ;  /* 0x0000000000007941 */ /* 0x000fea0003800000 */
.L_x_4996:
[----:B------:R-:W-:-:S05]  /*26650*/  IMAD R2, R2, R3, RZ ;  /* 0x0000000302027224 */ /* 0x000fca00078e02ff */
[----:B------:R-:W-:-:S07]  /*26660*/  VIMNMX R6, R6, R2, !PT ;  /* 0x0000000206067248 */ /* 0x000fce0007fe0100 */
.L_x_4995:
[----:B------:R-:W-:Y:S01]  /*26670*/  IMAD.HI R6, R6, 0x2aaaaaab, RZ ;  /* 0x2aaaaaab06067827 */ /* 0x000fe200078e02ff */
[----:B------:R-:W-:Y:S01]  /*26680*/  LOP3.LUT R12, R17, 0xff, RZ, 0xc0, !PT ;  /* 0x000000ff110c7812 */ /* 0x000fe200078ec0ff */
[----:B------:R-:W-:Y:S01]  /*26690*/  BSSY B0, `(.L_x_4999) ;  /* 0x0000027000007945 */ /* 0x000fe20003800000 */
[----:B------:R-:W-:Y:S01]  /*266a0*/  SHF.R.U32.HI R17, RZ, 0x10, R17 ;  /* 0x00000010ff117819 */ /* 0x000fe20000011611 */
[----:B------:R-:W-:Y:S01]  /*266b0*/  IMAD.MOV.U32 R2, RZ, RZ, RZ ;  /* 0x000000ffff027224 */ /* 0x000fe200078e00ff */
[----:B------:R-:W-:Y:S01]  /*266c0*/  SHF.R.U32.HI R4, RZ, 0x1f, R6 ;  /* 0x0000001fff047819 */ /* 0x000fe20000011606 */
[----:B------:R1:W-:Y:S03]  /*266d0*/  STL [R1+0x50], R12 ;  /* 0x0000500c01007387 */ /* 0x0003e60000100800 */
[----:B------:R-:W-:-:S04]  /*266e0*/  LEA.HI.SX32 R4, R6, R4, 0x1c ;  /* 0x0000000406047211 */ /* 0x000fc800078fe2ff */
        /* <DEDUP_REMOVED lines=14> */
[----:B------:R-:W-:Y:S01]  /*267d0*/  ISETP.GE.AND P1, PT, R2, RZ, PT ;  /* 0x000000ff0200720c */ /* 0x000fe20003f26270 */
[----:B--2---:R-:W-:-:S04]  /*267e0*/  IMAD.MOV R2, RZ, RZ, -R3 ;  /* 0x000000ffff027224 */ /* 0x004fc800078e0a03 */
[----:B------:R-:W-:Y:S02]  /*267f0*/  IMAD R11, R2, R6, RZ ;  /* 0x00000006020b7224 */ /* 0x000fe400078e02ff */
[----:B------:R-:W-:-:S04]  /*26800*/  IMAD.MOV.U32 R2, RZ, RZ, RZ ;  /* 0x000000ffff027224 */ /* 0x000fc800078e00ff */
[----:B------:R-:W-:Y:S01]  /*26810*/  IMAD.HI.U32 R11, R3, R11, R2 ;  /* 0x0000000b030b7227 */ /* 0x000fe200078e0002 */
[----:B------:R-:W-:Y:S02]  /*26820*/  IABS R2, R5 ;  /* 0x0000000500027213 */ /* 0x000fe40000000000 */
[----:B------:R-:W-:-:S03]  /*26830*/  IABS R3, R8 ;  /* 0x0000000800037213 */ /* 0x000fc60000000000 */
[----:B------:R-:W-:-:S05]  /*26840*/  IMAD.MOV R2, RZ, RZ, -R2 ;  /* 0x000000ffff027224 */ /* 0x000fca00078e0a02 */
[----:B------:R-:W-:Y:S01]  /*26850*/  MOV R8, R2 ;  /* 0x0000000200087202 */ /* 0x000fe20000000f00 */
[----:B------:R-:W-:-:S04]  /*26860*/  IMAD.HI.U32 R2, R11, R3, RZ ;  /* 0x000000030b027227 */ /* 0x000fc800078e00ff */
[----:B------:R-:W-:-:S05]  /*26870*/  IMAD R3, R2, R8, R3 ;  /* 0x0000000802037224 */ /* 0x000fca00078e0203 */
[----:B------:R-:W-:-:S13]  /*26880*/  ISETP.GT.U32.AND P2, PT, R6, R3, PT ;  /* 0x000000030600720c */ /* 0x000fda0003f44070 */
[----:B------:R-:W-:Y:S02]  /*26890*/  @!P2 IMAD.IADD R3, R3, 0x1, -R6 ;  /* 0x000000010303a824 */ /* 0x000fe400078e0a06 */
[----:B------:R-:W-:-:S03]  /*268a0*/  @!P2 VIADD R2, R2, 0x1 ;  /* 0x000000010202a836 */ /* 0x000fc60000000000 */
[----:B------:R-:W-:-:S13]  /*268b0*/  ISETP.GE.U32.AND P2, PT, R3, R6, PT ;  /* 0x000000060300720c */ /* 0x000fda0003f46070 */
[----:B------:R-:W-:Y:S01]  /*268c0*/  @P2 VIADD R2, R2, 0x1 ;  /* 0x0000000102022836 */ /* 0x000fe20000000000 */
[----:B------:R-:W-:-:S03]  /*268d0*/  ISETP.NE.AND P2, PT, R5, RZ, PT ;  /* 0x000000ff0500720c */ /* 0x000fc60003f45270 */
[----:B------:R-:W-:-:S10]  /*268e0*/  @!P1 IMAD.MOV R2, RZ, RZ, -R2 ;  /* 0x000000ffff029224 */ /* 0x000fd400078e0a02 */
[----:B------:R-:W-:-:S07]  /*268f0*/  @!P2 LOP3.LUT R2, RZ, R5, RZ, 0x33, !PT ;  /* 0x00000005ff02a212 */ /* 0x000fce00078e33ff */
.L_x_5000:
[----:B------:R-:W-:Y:S05]  /*26900*/  BSYNC B0 ;  /* 0x0000000000007941 */ /* 0x000fea0003800000 */
.L_x_4999:
[----:B------:R-:W-:Y:S01]  /*26910*/  IMAD R4, R12, R2, R4 ;  /* 0x000000020c047224 */ /* 0x000fe200078e0204 */
[----:B------:R-:W-:Y:S01]  /*26920*/  BSSY B0, `(.L_x_5001) ;  /* 0x0000157000007945 */ /* 0x000fe20003800000 */
[----:B------:R-:W-:-:S03]  /*26930*/  PLOP3.LUT P5, PT, PT, PT, PT, 0x80, 0x0 ;  /* 0x000000000000781c */ /* 0x000fc60003faf070 */
        /* <DEDUP_REMOVED lines=22> */
.L_x_5200:
[----:B--2---:R-:W-:Y:S02]  /*26aa0*/  ISETP.NE.AND P0, PT, R14, RZ, PT ;  /* 0x000000ff0e00720c */ /* 0x004fe40003f05270 */
[----:B------:R-:W-:-:S11]  /*26ab0*/  PLOP3.LUT P2, PT, PT, PT, PT, 0x8, 0x0 ;  /* 0x000000000000781c */ /* 0x000fd60003f4e170 */
[----:B------:R-:W-:Y:S05]  /*26ac0*/  @P0 BRA `(.L_x_5004) ;  /* 0x00000000000c0947 */ /* 0x000fea0003800000 */
[----:B------:R-:W-:-:S03]  /*26ad0*/  UMOV UR4, 0xffffffff ;  /* 0xffffffff00047882 */ /* 0x000fc60000000000 */
[----:B------:R-:W-:Y:S05]  /*26ae0*/  BRA.DIV UR4, `(.L_x_5005) ;  /* 0x0000008204747947 */ /* 0x000fea000b800000 */
[----:B------:R-:W-:-:S13]  /*26af0*/  ELECT P2, URZ, PT ;  /* 0x00000000003f782f */ /* 0x000fda0003840000 */
.L_x_5004:
[----:B-1----:R-:W2:Y:S01]  /*26b00*/  LDL R4, [R1+0x58] ;  /* 0x0000580001047983 */ /* 0x002ea20000100800 */
[----:B------:R-:W-:Y:S01]  /*26b10*/  BSSY B1, `(.L_x_5006) ;  /* 0x0000008000017945 */ /* 0x000fe20003800000 */
[----:B--2---:R-:W-:-:S05]  /*26b20*/  VIADD R4, R4, 0x1 ;  /* 0x0000000104047836 */ /* 0x004fca0000000000 */
[----:B------:R-:W-:-:S04]  /*26b30*/  LEA.HI R5, R4, R4, RZ, 0x1 ;  /* 0x0000000404057211 */ /* 0x000fc800078f08ff */
[----:B------:R-:W-:-:S04]  /*26b40*/  LOP3.LUT R5, R5, 0xfffffffe, RZ, 0xc0, !PT ;  /* 0xfffffffe05057812 */ /* 0x000fc800078ec0ff */
[----:B------:R-:W-:-:S04]  /*26b50*/  IADD3 R4, R4, -R5, RZ ;  /* 0x8000000504047210 */ /* 0x000fc80007ffe0ff */
[----:B------:R-:W-:-:S04]  /*26b60*/  SHF.L.U32 R4, R4, 0x1f, RZ ;  /* 0x0000001f04047819 */ /* 0x000fc800000006ff */
[----:B------:R-:W1:Y:S02]  /*26b70*/  SYNCS.PHASECHK.TRANS64.TRYWAIT P0, [R19+URZ+0x30820], R4 ;  /* 0x03082004130075a7 */ /* 0x000e64000800017f */
[----:B-1----:R-:W-:Y:S05]  /*26b80*/  @!P0 BRA `(.L_x_5007) ;  /* 0x0000008000708947 */ /* 0x002fea0003800000 */
.L_x_5203:
[----:B------:R-:W-:Y:S05]  /*26b90*/  BSYNC B1 ;  /* 0x0000000000017941 */ /* 0x000fea0003800000 */
.L_x_5006:
        /* <DEDUP_REMOVED lines=12> */
.L_x_5204:
[----:B------:R-:W-:Y:S05]  /*26c60*/  BSYNC B2 ;  /* 0x0000000000027941 */ /* 0x000fea0003800000 */
.L_x_5010:
[----:B------:R-:W-:Y:S04]  /*26c70*/  BSSY B2, `(.L_x_5012) ;  /* 0x0000007000027945 */ /* 0x000fe80003800000 */
[----:B------:R-:W-:Y:S05]  /*26c80*/  @P4 BRA `(.L_x_5013) ;  /* 0x0000000000144947 */ /* 0x000fea0003800000 */
[----:B------:R-:W-:Y:S01]  /*26c90*/  LOP3.LUT P0, RZ, R18, 0x1, RZ, 0xc0, !PT ;  /* 0x0000000112ff7812 */ /* 0x000fe2000780c0ff */
[----:B-1----:R-:W-:-:S04]  /*26ca0*/  IMAD.MOV.U32 R4, RZ, RZ, 0x9000 ;  /* 0x00009000ff047424 */ /* 0x002fc800078e00ff */
[----:B------:R3:W-:Y:S08]  /*26cb0*/  SYNCS.ARRIVE.TRANS64 RZ, [R6+URZ+0x30890], R4 ;  /* 0x0308900406ff79a7 */ /* 0x0007f0000800003f */
[----:B------:R-:W-:Y:S05]  /*26cc0*/  @!P0 BRA `(.L_x_5013) ;  /* 0x0000000000048947 */ /* 0x000fea0003800000 */
[----:B------:R-:W-:Y:S01]  /*26cd0*/  BPT.TRAP 0x1 ;  /* 0x000000040000795c */ /* 0x000fe20000300000 */
.L_x_5013:
[----:B------:R-:W-:Y:S05]  /*26ce0*/  BSYNC B2 ;  /* 0x0000000000027941 */ /* 0x000fea0003800000 */
.L_x_5012:
[----:B-1-3--:R-:W3:Y:S01]  /*26cf0*/  LDL R4, [R1+0x1c] ;  /* 0x00001c0001047983 */ /* 0x00aee20000100800 */
[----:B------:R-:W-:Y:S01]  /*26d00*/  IMAD.MOV.U32 R14, RZ, RZ, RZ ;  /* 0x000000ffff0e7224 */ /* 0x000fe200078e00ff */
[----:B------:R-:W-:Y:S01]  /*26d10*/  UIADD3 UR4, UP0, UR36, 0x570, URZ ;  /* 0x0000057024047890 */ /* 0x000fe2000ff1e03f */
[----:B------:R-:W-:Y:S01]  /*26d20*/  IMAD R5, R9, 0x60, R0 ;  /* 0x0000006009057824 */ /* 0x000fe200078e0200 */
[----:B------:R-:W-:Y:S01]  /*26d30*/  PLOP3.LUT P0, PT, PT, PT, PT, 0x80, 0x0 ;  /* 0x000000000000781c */ /* 0x000fe20003f0f070 */
[----:B------:R-:W-:Y:S01]  /*26d40*/  UMOV UR6, 0x0 ;  /* 0x0000000000067882 */ /* 0x000fe20000000000 */
[----:B------:R-:W-:Y:S01]  /*26d50*/  R2UR UR10, R14 ;  /* 0x000000000e0a72ca */ /* 0x000fe200000e0000 */
[----:B------:R-:W-:Y:S01]  /*26d60*/  VIADD R5, R5, 0xffffffa0 ;  /* 0xffffffa005057836 */ /* 0x000fe20000000000 */
[----:B------:R-:W-:Y:S01]  /*26d70*/  UIADD3.X UR5, URZ, UR37, URZ, UP0, !UPT ;  /* 0x000000253f057290 */ /* 0x000fe200087fe43f */
[----:B------:R-:W-:Y:S01]  /*26d80*/  UMOV UR7, 0x12f00000 ;  /* 0x12f0000000077882 */ /* 0x000fe20000000000 */
[----:B---3--:R-:W-:-:S02]  /*26d90*/  IMAD R8, R4, 0x9000, R19 ;  /* 0x0000900004087824 */ /* 0x008fc400078e0213 */
[----:B------:R-:W-:Y:S02]  /*26da0*/  VIADD R4, R6, 0x30890 ;  /* 0x0003089006047836 */ /* 0x000fe40000000000 */
[----:B------:R-:W-:-:S07]  /*26db0*/  VIADD R7, R8, 0x1e400 ;  /* 0x0001e40008077836 */ /* 0x000fce0000000000 */
.L_x_5014:
        /* <DEDUP_REMOVED lines=13> */
[----:B------:R-:W-:Y:S01]  /*26e90*/  IADD3 R7, R8, 0x21400, RZ ;  /* 0x0002140008077810 */ /* 0x000fe20007ffe0ff */
[----:B------:R-:W-:Y:S01]  /*26ea0*/  UMOV UR7, 0x12f00000 ;  /* 0x12f0000000077882 */ /* 0x000fe20000000000 */
[----:B------:R-:W-:-:S15]  /*26eb0*/  R2UR UR10, R13 ;  /* 0x000000000d0a72ca */ /* 0x000fde00000e0000 */
.L_x_5015:
        /* <DEDUP_REMOVED lines=16> */
.L_x_5016:
        /* <DEDUP_REMOVED lines=13> */
.L_x_5205:
[----:B------:R-:W-:Y:S05]  /*27090*/  BSYNC B2 ;  /* 0x0000000000027941 */ /* 0x000fea0003800000 */
.L_x_5017:
[----:B------:R-:W-:Y:S01]  /*270a0*/  BSSY B2, `(.L_x_5019) ;  /* 0x0000009000027945 */ /* 0x000fe20003800000 */
[----:B-12---:R-:W-:Y:S02]  /*270b0*/  IMAD.MOV.U32 R10, RZ, RZ, 0x0 ;  /* 0x00000000ff0a7424 */ /* 0x006fe400078e00ff */
[----:B------:R-:W-:Y:S01]  /*270c0*/  IMAD.MOV.U32 R11, RZ, RZ, 0x12f00000 ;  /* 0x12f00000ff0b7424 */ /* 0x000fe200078e00ff */
[----:B------:R-:W-:Y:S06]  /*270d0*/  @P4 BRA `(.L_x_5020) ;  /* 0x0000000000144947 */ /* 0x000fec0003800000 */
[----:B------:R-:W-:Y:S01]  /*270e0*/  LOP3.LUT P0, RZ, R18, 0x1, RZ, 0xc0, !PT ;  /* 0x0000000112ff7812 */ /* 0x000fe2000780c0ff */
[----:B------:R-:W-:-:S04]  /*270f0*/  IMAD.MOV.U32 R4, RZ, RZ, 0x9000 ;  /* 0x00009000ff047424 */ /* 0x000fc800078e00ff */
[----:B------:R1:W-:Y:S08]  /*27100*/  SYNCS.ARRIVE.TRANS64 RZ, [R6+URZ+0x308b0], R4 ;  /* 0x0308b00406ff79a7 */ /* 0x0003f0000800003f */
[----:B------:R-:W-:Y:S05]  /*27110*/  @!P0 BRA `(.L_x_5020) ;  /* 0x0000000000048947 */ /* 0x000fea0003800000 */
[----:B------:R-:W-:Y:S01]  /*27120*/  BPT.TRAP 0x1 ;  /* 0x000000040000795c */ /* 0x000fe20000300000 */
.L_x_5020:
[----:B------:R-:W-:Y:S05]  /*27130*/  BSYNC B2 ;  /* 0x0000000000027941 */ /* 0x000fea0003800000 */
.L_x_5019:
[----:B------:R-:W-:Y:S01]  /*27140*/  R2UR UR10, R14 ;  /* 0x000000000e0a72ca */ /* 0x000fe200000e0000 */
[----:B------:R-:W-:Y:S01]  /*27150*/  UIADD3 UR4, UP0, UR36, 0x670, URZ ;  /* 0x0000067024047890 */ /* 0x000fe2000ff1e03f */
[----:B------:R-:W-:Y:S01]  /*27160*/  R2UR UR6, R10 ;  /* 0x000000000a0672ca */ /* 0x000fe200000e0000 */
[----:B-1----:R-:W-:Y:S01]  /*27170*/  VIADD R6, R6, 0x308b0 ;  /* 0x000308b006067836 */ /* 0x002fe20000000000 */
[----:B------:R-:W-:Y:S01]  /*27180*/  R2UR UR7, R11 ;  /* 0x000000000b0772ca */ /* 0x000fe200000e0000 */
[----:B------:R-:W-:Y:S01]  /*27190*/  VIADD R4, R8, 0x400 ;  /* 0x0000040008047836 */ /* 0x000fe20000000000 */
[----:B------:R-:W-:Y:S01]  /*271a0*/  PLOP3.LUT P0, PT, PT, PT, PT, 0x80, 0x0 ;  /* 0x000000000000781c */ /* 0x000fe20003f0f070 */
[----:B------:R-:W-:-:S12]  /*271b0*/  UIADD3.X UR5, URZ, UR37, URZ, UP0, !UPT ;  /* 0x000000253f057290 */ /* 0x000fd800087fe43f */
.L_x_5021:
        /* <DEDUP_REMOVED lines=10> */
[----:B------:R-:W-:Y:S02]  /*27260*/  R2UR UR10, R13 ;  /* 0x000000000d0a72ca */ /* 0x000fe400000e0000 */
[----:B------:R-:W-:Y:S02]  /*27270*/  R2UR UR6, R10 ;  /* 0x000000000a0672ca */ /* 0x000fe400000e0000 */
[----:B------:R-:W-:Y:S02]  /*27280*/  R2UR UR7, R11 ;  /* 0x000000000b0772ca */ /* 0x000fe400000e0000 */
[----:B------:R-:W-:Y:S02]  /*27290*/  PLOP3.LUT P0, PT, PT, PT, PT, 0x80, 0x0 ;  /* 0x000000000000781c */ /* 0x000fe40003f0f070 */
[----:B------:R-:W-:-:S11]  /*272a0*/  IADD3 R4, R8, 0x3400, RZ ;  /* 0x0000340008047810 */ /* 0x000fd60007ffe0ff */
.L_x_5022:
        /* <DEDUP_REMOVED lines=10> */
[----:B------:R-:W-:Y:S01]  /*27350*/  R2UR UR10, R12 ;  /* 0x000000000c0a72ca */ /* 0x000fe200000e0000 */
[----:B------:R-:W-:Y:S01]  /*27360*/  VIADD R8, R8, 0x6400 ;  /* 0x0000640008087836 */ /* 0x000fe20000000000 */
[----:B------:R-:W-:Y:S02]  /*27370*/  R2UR UR6, R10 ;  /* 0x000000000a0672ca */ /* 0x000fe400000e0000 */
[----:B------:R-:W-:Y:S02]  /*27380*/  R2UR UR7, R11 ;  /* 0x000000000b0772ca */ /* 0x000fe400000e0000 */
[----:B------:R-:W-:-:S13]  /*27390*/  PLOP3.LUT P0, PT, PT, PT, PT, 0x80, 0x0 ;  /* 0x000000000000781c */ /* 0x000fda0003f0f070 */
.L_x_5023:
        /* <DEDUP_REMOVED lines=10> */
.L_x_5009:
[----:B------:R-:W-:Y:S05]  /*27440*/  BSYNC B1 ;  /* 0x0000000000017941 */ /* 0x000fea0003800000 */
.L_x_5008:
[----:B-1----:R-:W2:Y:S04]  /*27450*/  LDL.LU R4, [R1+0x1c] ;  /* 0x00001c0001047983 */ /* 0x002ea80000300800 */
        /* <DEDUP_REMOVED lines=12> */
.L_x_5040:
        /* <DEDUP_REMOVED lines=8> */
[----:B------:R-:W-:Y:S01]  /*275a0*/  ISETP.NE.AND P1, PT, R4, RZ, PT ;  /* 0x000000ff0400720c */ /* 0x000fe20003f25270 */
[----:B--2---:R-:W-:Y:S01]  /*275b0*/  IMAD R8, R6, 0x8, R19 ;  /* 0x0000000806087824 */ /* 0x004fe200078e0213 */
[----:B---3--:R-:W-:-:S04]  /*275c0*/  SHF.L.U32 R7, R5, 0x1f, RZ ;  /* 0x0000001f05077819 */ /* 0x008fc800000006ff */
[----:B------:R-:W1:Y:S02]  /*275d0*/  SYNCS.PHASECHK.TRANS64.TRYWAIT P0, [R8+URZ+0x308a0], R7 ;  /* 0x0308a007080075a7 */ /* 0x000e64000800017f */
[----:B-1----:R-:W-:Y:S05]  /*275e0*/  @!P0 BRA `(.L_x_5027) ;  /* 0x0000007800148947 */ /* 0x002fea0003800000 */
.L_x_5206:
[----:B------:R-:W-:Y:S05]  /*275f0*/  BSYNC B2 ;  /* 0x0000000000027941 */ /* 0x000fea0003800000 */
.L_x_5026:
[----:B------:R-:W-:Y:S04]  /*27600*/  BSSY B2, `(.L_x_5028) ;  /* 0x0000007000027945 */ /* 0x000fe80003800000 */
[----:B------:R-:W-:Y:S05]  /*27610*/  @P1 BRA `(.L_x_5029) ;  /* 0x0000000000141947 */ /* 0x000fea0003800000 */
[----:B------:R-:W-:Y:S01]  /*27620*/  LOP3.LUT P0, RZ, R18, 0x1, RZ, 0xc0, !PT ;  /* 0x0000000112ff7812 */ /* 0x000fe2000780c0ff */
[----:B------:R-:W-:-:S04]  /*27630*/  IMAD.MOV.U32 R4, RZ, RZ, 0x9000 ;  /* 0x00009000ff047424 */ /* 0x000fc800078e00ff */
[----:B------:R2:W-:Y:S08]  /*27640*/  SYNCS.ARRIVE.TRANS64 RZ, [R8+URZ+0x30890], R4 ;  /* 0x0308900408ff79a7 */ /* 0x0005f0000800003f */
[----:B------:R-:W-:Y:S05]  /*27650*/  @!P0 BRA `(.L_x_5029) ;  /* 0x0000000000048947 */ /* 0x000fea0003800000 */
[----:B------:R-:W-:Y:S01]  /*27660*/  BPT.TRAP 0x1 ;  /* 0x000000040000795c */ /* 0x000fe20000300000 */
.L_x_5029:
[----:B------:R-:W-:Y:S05]  /*27670*/  BSYNC B2 ;  /* 0x0000000000027941 */ /* 0x000fea0003800000 */
.L_x_5028:
        /* <DEDUP_REMOVED lines=12> */
.L_x_5030:
        /* <DEDUP_REMOVED lines=12> */
[----:B------:R-:W-:Y:S01]  /*27800*/  VIADD R10, R6, 0x21400 ;  /* 0x00021400060a7836 */ /* 0x000fe20000000000 */
[----:B------:R-:W-:Y:S01]  /*27810*/  UMOV UR6, 0x0 ;  /* 0x0000000000067882 */ /* 0x000fe20000000000 */
[----:B------:R-:W-:Y:S01]  /*27820*/  UMOV UR7, 0x12f00000 ;  /* 0x12f0000000077882 */ /* 0x000fe20000000000 */
[----:B------:R-:W-:-:S15]  /*27830*/  R2UR UR10, R14 ;  /* 0x000000000e0a72ca */ /* 0x000fde00000e0000 */
.L_x_5031:
        /* <DEDUP_REMOVED lines=16> */
.L_x_5032:
        /* <DEDUP_REMOVED lines=10> */
[----:B------:R-:W2:Y:S01]  /*279e0*/  SYNCS.PHASECHK.TRANS64.TRYWAIT P0, [R8+URZ+0x308c0], R7 ;  /* 0x0308c007080075a7 */ /* 0x000ea2000800017f */
[----:B------:R-:W-:Y:S04]  /*279f0*/  BSSY B2, `(.L_x_5033) ;  /* 0x0000002000027945 */ /* 0x000fe80003800000 */
[----:B--2---:R-:W-:Y:S05]  /*27a00*/  @!P0 BRA `(.L_x_5034) ;  /* 0x0000007400208947 */ /* 0x004fea0003800000 */
.L_x_5207:
[----:B------:R-:W-:Y:S05]  /*27a10*/  BSYNC B2 ;  /* 0x0000000000027941 */ /* 0x000fea0003800000 */
.L_x_5033:
        /* <DEDUP_REMOVED lines=9> */
.L_x_5036:
[----:B------:R-:W-:Y:S05]  /*27ab0*/  BSYNC B2 ;  /* 0x0000000000027941 */ /* 0x000fea0003800000 */
.L_x_5035:
[----:B------:R-:W-:Y:S01]  /*27ac0*/  R2UR UR10, R12 ;  /* 0x000000000c0a72ca */ /* 0x000fe200000e0000 */
[----:B------:R-:W-:Y:S01]  /*27ad0*/  UIADD3 UR4, UP0, UR36, 0x670, URZ ;  /* 0x0000067024047890 */ /* 0x000fe2000ff1e03f */
[----:B------:R-:W-:Y:S01]  /*27ae0*/  R2UR UR6, R10 ;  /* 0x000000000a0672ca */ /* 0x000fe200000e0000 */
[----:B---3--:R-:W-:Y:S01]  /*27af0*/  VIADD R4, R6, 0x400 ;  /* 0x0000040006047836 */ /* 0x008fe20000000000 */
[----:B------:R-:W-:Y:S01]  /*27b00*/  R2UR UR7, R11 ;  /* 0x000000000b0772ca */ /* 0x000fe200000e0000 */
[----:B------:R-:W-:Y:S01]  /*27b10*/  UIADD3.X UR5, URZ, UR37, URZ, UP0, !UPT ;  /* 0x000000253f057290 */ /* 0x000fe200087fe43f */
[----:B------:R-:W-:Y:S02]  /*27b20*/  PLOP3.LUT P0, PT, PT, PT, PT, 0x80, 0x0 ;  /* 0x000000000000781c */ /* 0x000fe40003f0f070 */
[----:B-12---:R-:W-:-:S11]  /*27b30*/  IADD3 R8, R8, 0x308b0, RZ ;  /* 0x000308b008087810 */ /* 0x006fd60007ffe0ff */
.L_x_5037:
        /* <DEDUP_REMOVED lines=15> */
.L_x_5038:
        /* <DEDUP_REMOVED lines=15> */
.L_x_5039:
        /* <DEDUP_REMOVED lines=10> */
.L_x_5025:
[----:B------:R-:W-:Y:S05]  /*27dc0*/  BSYNC B1 ;  /* 0x0000000000017941 */ /* 0x000fea0003800000 */
.L_x_5024:
        /* <DEDUP_REMOVED lines=12> */
.L_x_5002:
[----:B------:R-:W-:Y:S05]  /*27e90*/  BSYNC B0 ;  /* 0x0000000000007941 */ /* 0x000fea0003800000 */
.L_x_5001:
[----:B-12---:R-:W2:Y:S01]  /*27ea0*/  LDL R7, [R1+0x34] ;  /* 0x0000340001077983 */ /* 0x006ea20000100800 */
[----:B------:R-:W1:Y:S01]  /*27eb0*/  LDC R0, c[0x0][0x448] ;  /* 0x00011200ff007b82 */ /* 0x000e620000000800 */
[----:B------:R-:W-:Y:S07]  /*27ec0*/  @!P5 WARPSYNC.ALL ;  /* 0x000000000000d948 */ /* 0x000fee0003800000 */
[----:B------:R-:W-:Y:S01]  /*27ed0*/  @!P5 BAR.SYNC.DEFER_BLOCKING 0xc, 0x180 ;  /* 0x030600000000db1d */ /* 0x000fe20000010000 */
[----:B-1----:R-:W-:-:S13]  /*27ee0*/  ISETP.NE.AND P0, PT, R0, 0x1, PT ;  /* 0x000000010000780c */ /* 0x002fda0003f05270 */
[----:B------:R-:W1:Y:S08]  /*27ef0*/  @P0 LDC R0, c[0x0][0x44c] ;  /* 0x00011300ff000b82 */ /* 0x000e700000000800 */
[----:B------:R-:W3:Y:S01]  /*27f00*/  @P0 LDC R3, c[0x0][0x450] ;  /* 0x00011400ff030b82 */ /* 0x000ee20000000800 */
[----:B--2---:R-:W-:-:S04]  /*27f10*/  VIADD R2, R7, 0x7f ;  /* 0x0000007f07027836 */ /* 0x004fc80000000000 */
[----:B-1----:R-:W-:-:S05]  /*27f20*/  @P0 IMAD.HI.U32 R0, R2, R0, RZ ;  /* 0x0000000002000227 */ /* 0x002fca00078e00ff */
[----:B---3--:R-:W-:-:S05]  /*27f30*/  @P0 SHF.R.U32.HI R2, RZ, R3, R0 ;  /* 0x00000003ff020219 */ /* 0x008fca0000011600 */
[----:B------:R-:W-:Y:S02]  /*27f40*/  IMAD.IADD R0, R21, 0x1, R2 ;  /* 0x0000000115007824 */ /* 0x000fe400078e0202 */
[----:B------:R-:W1:Y:S02]  /*27f50*/  LDC.64 R2, c[0x0][0x9e0] ;  /* 0x00027800ff027b82 */ /* 0x000e640000000a00 */
[----:B-1----:R-:W-:Y:S02]  /*27f60*/  ISETP.GE.AND P1, PT, R3, 0x1, PT ;  /* 0x000000010300780c */ /* 0x002fe40003f26270 */
[----:B------:R-:W-:-:S11]  /*27f70*/  IADD3 R2, R0, R2, RZ ;  /* 0x0000000200027210 */ /* 0x000fd60007ffe0ff */
        /* <DEDUP_REMOVED lines=12> */
.L_x_5043:
[----:B------:R-:W-:-:S13]  /*28040*/  ISETP.NE.AND P2, PT, R3, 0x1, PT ;  /* 0x000000010300780c */ /* 0x000fda0003f45270 */
[----:B------:R-:W1:Y:S02]  /*28050*/  @P2 LDC.64 R4, c[0x0][0x9e8] ;  /* 0x00027a00ff042b82 */ /* 0x000e640000000a00 */
[----:B-1----:R-:W-:-:S05]  /*28060*/  @P2 IMAD.HI.U32 R4, R6, R4, RZ ;  /* 0x0000000406042227 */ /* 0x002fca00078e00ff */
[----:B------:R-:W-:-:S07]  /*28070*/  @P2 SHF.R.U32.HI R6, RZ, R5, R4 ;  /* 0x00000005ff062219 */ /* 0x000fce0000011604 */
.L_x_5044:
[----:B------:R-:W-:Y:S05]  /*28080*/  BSYNC B0 ;  /* 0x0000000000007941 */ /* 0x000fea0003800000 */
.L_x_5042:
[----:B------:R-:W-:-:S05]  /*28090*/  IMAD R6, R6, R3, R3 ;  /* 0x0000000306067224 */ /* 0x000fca00078e0203 */
[----:B------:R-:W-:-:S07]  /*280a0*/  VIMNMX R2, R2, R6, PT ;  /* 0x0000000602027248 */ /* 0x000fce0003fe0100 */
.L_x_5041:
[----:B------:R-:W2:Y:S01]  /*280b0*/  LDL R6, [R1+0x5c] ;  /* 0x00005c0001067983 */ /* 0x000ea20000100800 */
[----:B------:R-:W1:Y:S01]  /*280c0*/  @P0 LDC R0, c[0x0][0x44c] ;  /* 0x00011300ff000b82 */ /* 0x000e620000000800 */
[----:B------:R-:W-:Y:S01]  /*280d0*/  VIADD R2, R2, 0x5f ;  /* 0x0000005f02027836 */ /* 0x000fe20000000000 */
[----:B------:R-:W-:Y:S01]  /*280e0*/  ULDC UR4, c[0x0][0x9dc] ;  /* 0x0002770000047ab9 */ /* 0x000fe20000000800 */
[----:B------:R-:W-:Y:S02]  /*280f0*/  IMAD.MOV.U32 R4, RZ, RZ, R7 ;  /* 0x000000ffff047224 */ /* 0x000fe400078e0007 */
[----:B------:R-:W-:-:S03]  /*28100*/  IMAD.HI R2, R2, 0x2aaaaaab, RZ ;  /* 0x2aaaaaab02027827 */ /* 0x000fc600078e02ff */
[----:B------:R-:W3:Y:S01]  /*28110*/  @P0 LDC R5, c[0x0][0x450] ;  /* 0x00011400ff050b82 */ /* 0x000ee20000000800 */
[----:B-1----:R-:W-:-:S05]  /*28120*/  @P0 IMAD.HI.U32 R0, R7, R0, RZ ;  /* 0x0000000007000227 */ /* 0x002fca00078e00ff */
[----:B---3--:R-:W-:-:S05]  /*28130*/  @P0 SHF.R.U32.HI R4, RZ, R5, R0 ;  /* 0x00000005ff040219 */ /* 0x008fca0000011600 */
[----:B------:R-:W-:Y:S01]  /*28140*/  IMAD.IADD R0, R20, 0x1, R4 ;  /* 0x0000000114007824 */ /* 0x000fe200078e0204 */
[----:B------:R-:W-:-:S04]  /*28150*/  SHF.R.U32.HI R4, RZ, 0x1f, R2 ;  /* 0x0000001fff047819 */ /* 0x000fc80000011602 */
[----:B------:R-:W-:Y:S01]  /*28160*/  LEA.HI.SX32 R7, R2, R4, 0x1c ;  /* 0x0000000402077211 */ /* 0x000fe200078fe2ff */
        /* <DEDUP_REMOVED lines=14> */
.L_x_5047:
[----:B------:R-:W-:-:S13]  /*28250*/  ISETP.NE.AND P0, PT, R3, 0x1, PT ;  /* 0x000000010300780c */ /* 0x000fda0003f05270 */
[----:B------:R-:W1:Y:S02]  /*28260*/  @P0 LDC.64 R4, c[0x0][0x9e8] ;  /* 0x00027a00ff040b82 */ /* 0x000e640000000a00 */
[----:B-1----:R-:W-:-:S05]  /*28270*/  @P0 IMAD.HI.U32 R4, R0, R4, RZ ;  /* 0x0000000400040227 */ /* 0x002fca00078e00ff */
[----:B------:R-:W-:-:S07]  /*28280*/  @P0 SHF.R.U32.HI R0, RZ, R5, R4 ;  /* 0x00000005ff000219 */ /* 0x000fce0000011604 */
.L_x_5048:
[----:B------:R-:W-:Y:S05]  /*28290*/  BSYNC B0 ;  /* 0x0000000000007941 */ /* 0x000fea0003800000 */
.L_x_5046:
[----:B------:R-:W-:-:S05]  /*282a0*/  IMAD R0, R0, R3, RZ ;  /* 0x0000000300007224 */ /* 0x000fca00078e02ff */
[----:B------:R-:W-:-:S07]  /*282b0*/  VIMNMX R2, R2, R0, !PT ;  /* 0x0000000002027248 */ /* 0x000fce0007fe0100 */
.L_x_5045:
[----:B------:R-:W-:Y:S01]  /*282c0*/  IMAD.HI R2, R2, 0x2aaaaaab, RZ ;  /* 0x2aaaaaab02027827 */ /* 0x000fe200078e02ff */
[----:B------:R-:W-:Y:S01]  /*282d0*/  ISETP.NE.AND P1, PT, R17, RZ, PT ;  /* 0x000000ff1100720c */ /* 0x000fe20003f25270 */
[----:B------:R-:W-:Y:S03]  /*282e0*/  BSSY B0, `(.L_x_5049) ;  /* 0x0000025000007945 */ /* 0x000fe60003800000 */
[----:B------:R-:W-:-:S04]  /*282f0*/  SHF.R.U32.HI R0, RZ, 0x1f, R2 ;  /* 0x0000001fff007819 */ /* 0x000fc80000011602 */
[----:B------:R-:W-:-:S04]  /*28300*/  LEA.HI.SX32 R0, R2, R0, 0x1c ;  /* 0x0000000002007211 */ /* 0x000fc800078fe2ff */
[----:B------:R-:W-:Y:S01]  /*28310*/  VIMNMX R8, RZ, R0, !PT ;  /* 0x00000000ff087248 */ /* 0x000fe20007fe0100 */
[----:B------:R-:W1:Y:S03]  /*28320*/  @!P1 LDC R17, c[0x0][0x9f0] ;  /* 0x00027c00ff119b82 */ /* 0x000e660000000800 */
        /* <DEDUP_REMOVED lines=9> */
[----:B-1----:R-:W-:-:S05]  /*283c0*/  IADD3 R2, RZ, -R3, RZ ;  /* 0x80000003ff027210 */ /* 0x002fca0007ffe0ff */
[----:B------:R-:W-:Y:S02]  /*283d0*/  IMAD R4, R2, R0, RZ ;  /* 0x0000000002047224 */ /* 0x000fe400078e02ff */
[----:B------:R-:W-:-:S04]  /*283e0*/  IMAD.MOV.U32 R2, RZ, RZ, RZ ;  /* 0x000000ffff027224 */ /* 0x000fc800078e00ff */
[----:B------:R-:W-:Y:S01]  /*283f0*/  IMAD.HI.U32 R7, R3, R4, R2 ;  /* 0x0000000403077227 */ /* 0x000fe200078e0002 */
[----:B------:R-:W-:Y:S02]  /*28400*/  IADD3 R4, R17, -0x1, R6 ;  /* 0xffffffff11047810 */ /* 0x000fe40007ffe006 */
[----:B------:R-:W-:-:S03]  /*28410*/  IABS R2, R17 ;  /* 0x0000001100027213 */ /* 0x000fc60000000000 */
[----:B------:R-:W-:Y:S02]  /*28420*/  IMAD.IADD R4, R4, 0x1, -R8 ;  /* 0x0000000104047824 */ /* 0x000fe400078e0a08 */
[----:B------:R-:W-:-:S03]  /*28430*/  IMAD.MOV R2, RZ, RZ, -R2 ;  /* 0x000000ffff027224 */ /* 0x000fc600078e0a02 */
[----:B------:R-:W-:Y:S01]  /*28440*/  IABS R3, R4 ;  /* 0x0000000400037213 */ /* 0x000fe20000000000 */
[----:B------:R-:W-:Y:S01]  /*28450*/  IMAD.MOV.U32 R5, RZ, RZ, R2 ;  /* 0x000000ffff057224 */ /* 0x000fe200078e0002 */
        /* <DEDUP_REMOVED lines=13> */
.L_x_5050:
[----:B------:R-:W-:Y:S05]  /*28530*/  BSYNC B0 ;  /* 0x0000000000007941 */ /* 0x000fea0003800000 */
.L_x_5049:
        /* <DEDUP_REMOVED lines=14> */
[----:B------:R-:W-:Y:S02]  /*28620*/  VOTEU.ANY UR4, UPT, PT ;  /* 0x0000000000047886 */ /* 0x000fe400038e0100 */
[----:B------:R-:W2:Y:S08]  /*28630*/  FLO.U32 R0, UR4 ;  /* 0x0000000400007d00 */ /* 0x000eb000080e0000 */
[----:B------:R-:W3:Y:S01]  /*28640*/  POPC R4, UR4 ;  /* 0x0000000400047d09 */ /* 0x000ee20008000000 */
[----:B--2---:R-:W-:-:S02]  /*28650*/  ISETP.EQ.U32.AND P0, PT, R0, R3, PT ;  /* 0x000000030000720c */ /* 0x004fc40003f02070 */
[----:B------:R-:W3:Y:S11]  /*28660*/  LDC.64 R2, c[0x0][0xc60] ;  /* 0x00031800ff027b82 */ /* 0x000ef60000000a00 */
        /* <DEDUP_REMOVED lines=8> */
.L_x_5052:
        /* <DEDUP_REMOVED lines=9> */
[----:B------:R-:W-:Y:S01]  /*28780*/  MOV R8, 0x70 ;  /* 0x0000007000087802 */ /* 0x000fe20000000f00 */
[----:B------:R-:W2:Y:S01]  /*28790*/  LDC.64 R2, c[0x4][R2] ;  /* 0x0100000002027b82 */ /* 0x000ea20000000a00 */
[----:B------:R-:W-:Y:S02]  /*287a0*/  IMAD.U32 R5, RZ, RZ, UR7 ;  /* 0x00000007ff057e24 */ /* 0x000fe4000f8e00ff */
[----:B------:R-:W-:Y:S02]  /*287b0*/  IMAD.U32 R6, RZ, RZ, UR8 ;  /* 0x00000008ff067e24 */ /* 0x000fe4000f8e00ff */
[----:B------:R-:W-:-:S02]  /*287c0*/  IMAD.U32 R7, RZ, RZ, UR9 ;  /* 0x00000009ff077e24 */ /* 0x000fc4000f8e00ff */
[----:B------:R-:W-:Y:S02]  /*287d0*/  IMAD.U32 R10, RZ, RZ, UR4 ;  /* 0x00000004ff0a7e24 */ /* 0x000fe4000f8e00ff */
[----:B------:R-:W-:Y:S02]  /*287e0*/  IMAD.U32 R11, RZ, RZ, UR5 ;  /* 0x00000005ff0b7e24 */ /* 0x000fe4000f8e00ff */
[----:B------:R-:W-:Y:S02]  /*287f0*/  IMAD.MOV.U32 R12, RZ, RZ, 0x1 ;  /* 0x00000001ff0c7424 */ /* 0x000fe400078e00ff */
[----:B------:R-:W-:-:S07]  /*28800*/  IMAD.MOV.U32 R13, RZ, RZ, RZ ;  /* 0x000000ffff0d7224 */ /* 0x000fce00078e00ff */
[----:B------:R-:W-:-:S07]  /*28810*/  LEPC R20, `(.L_x_5055) ;  /* 0x000000001014794e */ /* 0x000fce0000000000 */
[----:B012---:R-:W-:Y:S05]  /*28820*/  CALL.ABS.NOINC R2 ;  /* 0x0000000002007343 */ /* 0x007fea0003c00000 */
.L_x_5055:
[----:B------:R-:W-:Y:S05]  /*28830*/  BSYNC B6 ;  /* 0x0000000000067941 */ /* 0x000fea0003800000 */
.L_x_5054:
        /* <DEDUP_REMOVED lines=17> */
[----:B-1----:R-:W-:-:S07]  /*28950*/  IMAD.MOV.U32 R13, RZ, RZ, RZ ;  /* 0x000000ffff0d7224 */ /* 0x002fce00078e00ff */
[----:B------:R-:W-:-:S07]  /*28960*/  LEPC R20, `(.L_x_5058) ;  /* 0x000000001014794e */ /* 0x000fce0000000000 */
[----:B0-2---:R-:W-:Y:S05]  /*28970*/  CALL.ABS.NOINC R2 ;  /* 0x0000000002007343 */ /* 0x005fea0003c00000 */
.L_x_5058:
        /* <DEDUP_REMOVED lines=15> */
.L_x_5057:
[----:B------:R-:W-:Y:S05]  /*28a70*/  BSYNC B6 ;  /* 0x0000000000067941 */ /* 0x000fea0003800000 */
.L_x_5056:
[----:B------:R-:W2:Y:S01]  /*28a80*/  LDL R0, [R1+0xc] ;  /* 0x00000c0001007983 */ /* 0x000ea20000100800 */
[----:B------:R-:W-:Y:S02]  /*28a90*/  ULDC.64 UR4, c[0x0][0x9f8] ;  /* 0x00027e0000047ab9 */ /* 0x000fe40000000a00 */
[----:B------:R-:W-:Y:S01]  /*28aa0*/  ISETP.NE.U32.AND P0, PT, RZ, UR4, PT ;  /* 0x00000004ff007c0c */ /* 0x000fe2000bf05070 */
[----:B-1----:R-:W3:Y:S03]  /*28ab0*/  LDL R17, [R1+0x44] ;  /* 0x0000440001117983 */ /* 0x002ee60000100800 */
[----:B------:R-:W-:Y:S01]  /*28ac0*/  ISETP.NE.AND.EX P0, PT, RZ, UR5, PT, P0 ;  /* 0x00000005ff007c0c */ /* 0x000fe2000bf05300 */
[----:B------:R-:W-:-:S12]  /*28ad0*/  ULDC.64 UR4, c[0x0][0xa08] ;  /* 0x0002820000047ab9 */ /* 0x000fd80000000a00 */
[----:B------:R-:W1:Y:S01]  /*28ae0*/  @P0 LDC.64 R2, c[0x0][0x9f8] ;  /* 0x00027e00ff020b82 */ /* 0x000e620000000a00 */
[----:B--2---:R-:W-:Y:S02]  /*28af0*/  IMAD.MOV.U32 R7, RZ, RZ, R0 ;  /* 0x000000ffff077224 */ /* 0x004fe400078e0000 */
        /* <DEDUP_REMOVED lines=16> */
.L_x_5210:
        /* <DEDUP_REMOVED lines=9> */
.L_x_5213:
[----:B------:R-:W-:Y:S05]  /*28c90*/  @!P6 BRA `(.L_x_5060) ;  /* 0x000000040020e947 */ /* 0x000fea0003800000 */
[----:B------:R-:W-:-:S04]  /*28ca0*/  ISETP.NE.U32.AND P0, PT, R2, RZ, PT ;  /* 0x000000ff0200720c */ /* 0x000fc80003f05070 */
[----:B------:R-:W-:-:S13]  /*28cb0*/  ISETP.NE.AND.EX P0, PT, R3, RZ, PT, P0 ;  /* 0x000000ff0300720c */ /* 0x000fda0003f05300 */
[----:B------:R-:W-:Y:S05]  /*28cc0*/  @!P0 BRA `(.L_x_5062) ;  /* 0x0000000000508947 */ /* 0x000fea0003800000 */
[----:B------:R-:W3:Y:S01]  /*28cd0*/  LDC R6, c[0x0][0x43c] ;  /* 0x00010f00ff067b82 */ /* 0x000ee20000000800 */
[----:B------:R-:W-:Y:S01]  /*28ce0*/  MOV R9, R0 ;  /* 0x0000000000097202 */ /* 0x000fe20000000f00 */
[----:B------:R-:W-:-:S04]  /*28cf0*/  ULDC.64 UR4, c[0x0][0x428] ;  /* 0x00010a0000047ab9 */ /* 0x000fc80000000a00 */
        /* <DEDUP_REMOVED lines=17> */
.L_x_5062:
[----:B------:R-:W4:Y:S04]  /*28e10*/  LDL R0, [R1+0x10] ;  /* 0x0000100001007983 */ /* 0x000f280000100800 */
[----:B---3--:R-:W3:Y:S01]  /*28e20*/  LDL R2, [R1+0x14] ;  /* 0x0000140001027983 */ /* 0x008ee20000100800 */
[----:B----4-:R-:W-:Y:S01]  /*28e30*/  IMAD R0, R0, 0x8, R19 ;  /* 0x0000000800007824 */ /* 0x010fe200078e0213 */
[----:B---3--:R-:W-:-:S04]  /*28e40*/  SHF.L.U32 R2, R2, 0x1f, RZ ;  /* 0x0000001f02027819 */ /* 0x008fc800000006ff */
[----:B------:R-:W3:Y:S02]  /*28e50*/  SYNCS.PHASECHK.TRANS64.TRYWAIT P0, [R0+URZ+0x30840], R2 ;  /* 0x03084002000075a7 */ /* 0x000ee4000800017f */
[----:B---3--:R-:W-:Y:S05]  /*28e60*/  @!P0 BRA `(.L_x_5063) ;  /* 0x0000006000708947 */ /* 0x008fea0003800000 */
.L_x_5214:
        /* <DEDUP_REMOVED lines=9> */
.L_x_5064:
[----:B--2---:R-:W2:Y:S04]  /*28f00*/  LDL R4, [R1+0x10] ;  /* 0x0000100001047983 */ /* 0x004ea80000100800 */
[----:B------:R-:W2:Y:S04]  /*28f10*/  LDL R3, [R1+0x4] ;  /* 0x0000040001037983 */ /* 0x000ea80000100800 */
[----:B---34-:R-:W3:Y:S01]  /*28f20*/  LDL R2, [R1+0x18] ;  /* 0x0000180001027983 */ /* 0x018ee20000100800 */
        /* <DEDUP_REMOVED lines=12> */
[----:B--2---:R-:W-:Y:S01]  /*28ff0*/  IMAD R0, R4, 0x9000, R19 ;  /* 0x0000900004007824 */ /* 0x004fe200078e0213 */
[----:B------:R-:W-:-:S04]  /*29000*/  R2UR UR11, R3 ;  /* 0x00000000030b72ca */ /* 0x000fc800000e0000 */
        /* <DEDUP_REMOVED lines=10> */
[----:B--2---:R-:W-:Y:S01]  /*290b0*/  UMOV UR8, UR15 ;  /* 0x0000000f00087c82 */ /* 0x004fe20008000000 */
[----:B------:R-:W-:Y:S02]  /*290c0*/  UMOV UR10, UR17 ;  /* 0x00000011000a7c82 */ /* 0x000fe40008000000 */
[----:B------:R2:W-:Y:S02]  /*290d0*/  UTMALDG.4D [UR8], [UR4], desc[UR6] ;  /* 0x00000608040075b4 */ /* 0x0005e40008019000 */
[----:B--2---:R-:W-:Y:S01]  /*290e0*/  UMOV UR8, UR16 ;  /* 0x0000001000087c82 */ /* 0x004fe20008000000 */
[----:B------:R-:W-:-:S02]  /*290f0*/  UMOV UR10, UR14 ;  /* 0x0000000e000a7c82 */ /* 0x000fc40008000000 */
[----:B------:R3:W-:Y:S02]  /*29100*/  UTMALDG.4D [UR8], [UR4], desc[UR6] ;  /* 0x00000608040075b4 */ /* 0x0007e40008019000 */
[----:B---3--:R-:W-:Y:S01]  /*29110*/  NOP ;  /* 0x0000000000007918 */ /* 0x008fe20000000000 */
.L_x_5060:
        /* <DEDUP_REMOVED lines=11> */
[----:B------:R-:W-:Y:S02]  /*291d0*/  LOP3.LUT P0, RZ, R0, 0x3ff, RZ, 0xc0, !PT ;  /* 0x000003ff00ff7812 */ /* 0x000fe4000780c0ff */
[----:B------:R-:W-:-:S05]  /*291e0*/  IADD3 R0, R5, R2, RZ ;  /* 0x0000000205007210 */ /* 0x000fca0007ffe0ff */
[----:B------:R2:W-:Y:S06]  /*291f0*/  STL [R1+0x54], R0 ;  /* 0x0000540001007387 */ /* 0x0005ec0000100800 */
[----:B------:R-:W-:Y:S05]  /*29200*/  @!P0 BRA `(.L_x_5066) ;  /* 0x0000000000408947 */ /* 0x000fea0003800000 */
[----:B------:R-:W-:Y:S01]  /*29210*/  MOV R2, 0x0 ;  /* 0x0000000000027802 */ /* 0x000fe20000000f00 */
[----:B------:R-:W-:Y:S01]  /*29220*/  ULDC.64 UR4, c[0x4][0x1b8] ;  /* 0x01006e0000047ab9 */ /* 0x000fe20000000a00 */
[----:B------:R-:W-:Y:S01]  /*29230*/  ULDC.64 UR6, c[0x4][0x1c0] ;  /* 0x0100700000067ab9 */ /* 0x000fe20000000a00 */
[----:B------:R-:W-:Y:S01]  /*29240*/  ULDC.64 UR8, c[0x4][0xe8] ;  /* 0x01003a0000087ab9 */ /* 0x000fe20000000a00 */
[----:B--2---:R-:W-:Y:S01]  /*29250*/  IMAD.U32 R4, RZ, RZ, UR4 ;  /* 0x00000004ff047e24 */ /* 0x004fe2000f8e00ff */
[----:B------:R-:W-:Y:S01]  /*29260*/  MOV R12, 0x1 ;  /* 0x00000001000c7802 */ /* 0x000fe20000000f00 */
[----:B------:R-:W2:Y:S01]  /*29270*/  LDC.64 R2, c[0x4][R2] ;  /* 0x0100000002027b82 */ /* 0x000ea20000000a00 */
[----:B------:R-:W-:Y:S02]  /*29280*/  IMAD.U32 R5, RZ, RZ, UR5 ;  /* 0x00000005ff057e24 */ /* 0x000fe4000f8e00ff */
[----:B------:R-:W-:Y:S02]  /*29290*/  IMAD.U32 R6, RZ, RZ, UR6 ;  /* 0x00000006ff067e24 */ /* 0x000fe4000f8e00ff */
[----:B-1----:R-:W-:-:S02]  /*292a0*/  IMAD.U32 R7, RZ, RZ, UR7 ;  /* 0x00000007ff077e24 */ /* 0x002fc4000f8e00ff */
[----:B------:R-:W-:Y:S02]  /*292b0*/  IMAD.U32 R10, RZ, RZ, UR8 ;  /* 0x00000008ff0a7e24 */ /* 0x000fe4000f8e00ff */
[----:B------:R-:W-:Y:S02]  /*292c0*/  IMAD.U32 R11, RZ, RZ, UR9 ;  /* 0x00000009ff0b7e24 */ /* 0x000fe4000f8e00ff */
[----:B------:R-:W-:Y:S02]  /*292d0*/  IMAD.MOV.U32 R8, RZ, RZ, 0x70 ;  /* 0x00000070ff087424 */ /* 0x000fe400078e00ff */
[----:B------:R-:W-:-:S07]  /*292e0*/  IMAD.MOV.U32 R13, RZ, RZ, RZ ;  /* 0x000000ffff0d7224 */ /* 0x000fce00078e00ff */
[----:B------:R-:W-:-:S07]  /*292f0*/  LEPC R20, `(.L_x_5066) ;  /* 0x000000001014794e */ /* 0x000fce0000000000 */
[----:B0-2---:R-:W-:Y:S05]  /*29300*/  CALL.ABS.NOINC R2 ;  /* 0x0000000002007343 */ /* 0x005fea0003c00000 */
.L_x_5066:
[----:B------:R-:W-:Y:S05]  /*29310*/  BSYNC B6 ;  /* 0x0000000000067941 */ /* 0x000fea0003800000 */
.L_x_5065:
        /* <DEDUP_REMOVED lines=13> */
[----:B-----5:R-:W-:-:S05]  /*293f0*/  IMAD.SHL.U32 R9, R9, 0x8, RZ ;  /* 0x0000000809097824 */ /* 0x020fca00078e00ff */
[----:B------:R-:W-:-:S04]  /*29400*/  LOP3.LUT R9, R9, 0x38, RZ, 0xc0, !PT ;  /* 0x0000003809097812 */ /* 0x000fc800078ec0ff */
        /* <DEDUP_REMOVED lines=21> */
[----:B------:R-:W-:Y:S01]  /*29560*/  ULDC.64 UR4, c[0x0][0x2d0] ;  /* 0x0000b40000047ab9 */ /* 0x000fe20000000a00 */
[----:B----4-:R-:W-:Y:S02]  /*29570*/  IMAD.IADD R4, R8, 0x1, R11 ;  /* 0x0000000108047824 */ /* 0x010fe400078e020b */
        /* <DEDUP_REMOVED lines=11> */
[----:B------:R-:W-:-:S04]  /*29630*/  ULDC.64 UR4, c[0x0][0x2c8] ;  /* 0x0000b20000047ab9 */ /* 0x000fc80000000a00 */
[----:B------:R-:W-:Y:S02]  /*29640*/  IADD3 R3, R3, R0, RZ ;  /* 0x0000000003037210 */ /* 0x000fe40007ffe0ff */
        /* <DEDUP_REMOVED lines=14> */
[----:B------:R-:W-:Y:S01]  /*29730*/  ISETP.GE.AND P1, PT, R9, UR4, PT ;  /* 0x0000000409007c0c */ /* 0x000fe2000bf26270 */
[----:B------:R-:W-:-:S12]  /*29740*/  BRA.DIV UR5, `(.L_x_5067) ;  /* 0x0000005a054c7947 */ /* 0x000fd8000b800000 */
[----:B------:R-:W2:Y:S04]  /*29750*/  LDL.LU R6, [R1+0x38] ;  /* 0x0000380001067983 */ /* 0x000ea80000300800 */
[----:B------:R-:W3:Y:S04]  /*29760*/  LDL.LU R11, [R1+0x34] ;  /* 0x00003400010b7983 */ /* 0x000ee80000300800 */
[----:B------:R-:W4:Y:S01]  /*29770*/  LDL R9, [R1+0x2c] ;  /* 0x00002c0001097983 */ /* 0x000f220000100800 */
[----:B--2---:R-:W-:-:S03]  /*29780*/  IMAD R2, R6, R7, RZ ;  /* 0x0000000706027224 */ /* 0x004fc600078e02ff */
[----:B------:R-:W0:Y:S01]  /*29790*/  SHFL.IDX PT, R7, R4, RZ, 0x181f ;  /* 0x00181fff04077589 */ /* 0x000e2200000e0000 */
[----:B---3--:R-:W-:-:S03]  /*297a0*/  IMAD.IADD R0, R10, 0x1, R11 ;  /* 0x000000010a007824 */ /* 0x008fc600078e020b */
[----:B------:R-:W1:Y:S01]  /*297b0*/  SHFL.IDX PT, R6, R3, RZ, 0x181f ;  /* 0x00181fff03067589 */ /* 0x000e6200000e0000 */
[C---:B------:R-:W-:Y:S01]  /*297c0*/  VIADD R5, R0.reuse, 0x10 ;  /* 0x0000001000057836 */ /* 0x040fe20000000000 */
[----:B------:R-:W-:-:S13]  /*297d0*/  ISETP.GE.AND P2, PT, R0, R2, PT ;  /* 0x000000020000720c */ /* 0x000fda0003f46270 */
[----:B0-----:R-:W-:-:S05]  /*297e0*/  @!P2 LEA R7, P4, R8, R7, 0x1 ;  /* 0x000000070807a211 */ /* 0x001fca00078808ff */
[----:B-1----:R-:W-:-:S05]  /*297f0*/  @!P2 IMAD.X R6, RZ, RZ, R6, P4 ;  /* 0x000000ffff06a224 */ /* 0x002fca00020e0606 */
[----:B------:R-:W-:-:S04]  /*29800*/  @!P2 LOP3.LUT R7, R7, R6, RZ, 0x3c, !PT ;  /* 0x000000060707a212 */ /* 0x000fc800078e3cff */
[----:B------:R-:W-:-:S04]  /*29810*/  @!P2 LOP3.LUT R6, R7, R6, RZ, 0x3c, !PT ;  /* 0x000000060706a212 */ /* 0x000fc800078e3cff */
[----:B------:R-:W-:-:S05]  /*29820*/  @!P2 LOP3.LUT R7, R7, R6, RZ, 0x3c, !PT ;  /* 0x000000060707a212 */ /* 0x000fca00078e3cff */
[----:B------:R-:W-:Y:S01]  /*29830*/  @!PT LDS RZ, [RZ] ;  /* 0x00000000fffff984 */ /* 0x000fe20000000800 */
[----:B----4-:R-:W-:Y:S04]  /*29840*/  @!P2 LDGSTS.E.BYPASS.LTC128B.128 [R9+0x12400], desc[UR46][R6.64], !P3 ;  /* 0x124000000609afae */ /* 0x010fe8000d901d6e */
[----:B------:R-:W-:Y:S04]  /*29850*/  @!P2 LDGSTS.E.BYPASS.LTC128B.128 [R9+0x16400], desc[UR46][R6.64+0x80], !P0 ;  /* 0x164000800609afae */ /* 0x000fe8000c101d6e */
[----:B------:R0:W-:Y:S01]  /*29860*/  @!P2 LDGSTS.E.BYPASS.LTC128B.128 [R9+0x1a400], desc[UR46][R6.64+0x100], !P1 ;  /* 0x1a4001000609afae */ /* 0x0001e2000c901d6e */
[----:B------:R-:W-:-:S03]  /*29870*/  ISETP.GE.AND P2, PT, R5, R2, PT ;  /* 0x000000020500720c */ /* 0x000fc60003f46270 */
[----:B------:R-:W1:Y:S04]  /*29880*/  SHFL.IDX PT, R5, R4, 0x1, 0x181f ;  /* 0x00381f0004057f89 */ /* 0x000e6800000e0000 */
[----:B0-----:R-:W0:Y:S06]  /*29890*/  SHFL.IDX PT, R6, R3, 0x1, 0x181f ;  /* 0x00381f0003067f89 */ /* 0x001e2c00000e0000 */
[----:B-1----:R-:W-:-:S05]  /*298a0*/  @!P2 LEA R5, P4, R8, R5, 0x1 ;  /* 0x000000050805a211 */ /* 0x002fca00078808ff */
[----:B0-----:R-:W-:-:S05]  /*298b0*/  @!P2 IMAD.X R6, RZ, RZ, R6, P4 ;  /* 0x000000ffff06a224 */ /* 0x001fca00020e0606 */
[----:B------:R-:W-:Y:S01]  /*298c0*/  @!P2 MOV R7, R6 ;  /* 0x000000060007a202 */ /* 0x000fe20000000f00 */
        /* <DEDUP_REMOVED lines=60> */
[----:B------:R0:W2:Y:S02]  /*29c90*/  SHFL.IDX PT, R3, R4, 0x7, 0x181f ;  /* 0x00f81f0004037f89 */ /* 0x0000a400000e0000 */
.L_x_5231:
[----:B------:R-:W-:Y:S01]  /*29ca0*/  VIADD R0, R0, 0x70 ;  /* 0x0000007000007836 */ /* 0x000fe20000000000 */
[----:B------:R-:W-:Y:S04]  /*29cb0*/  BSSY B0, `(.L_x_5068) ;  /* 0x000000c000007945 */ /* 0x000fe80003800000 */
[----:B------:R-:W-:-:S13]  /*29cc0*/  ISETP.GE.AND P2, PT, R0, R2, PT ;  /* 0x000000020000720c */ /* 0x000fda0003f46270 */
[----:B------:R-:W-:Y:S05]  /*29cd0*/  @P2 BRA `(.L_x_5069) ;  /* 0x0000000000242947 */ /* 0x000fea0003800000 */
[----:B0-----:R-:W4:Y:S01]  /*29ce0*/  LDL R4, [R1+0x2c] ;  /* 0x00002c0001047983 */ /* 0x001f220000100800 */
[----:B--2---:R-:W-:-:S05]  /*29cf0*/  LEA R2, P2, R8, R3, 0x1 ;  /* 0x0000000308027211 */ /* 0x004fca00078408ff */
[----:B-1----:R-:W-:-:S05]  /*29d00*/  IMAD.X R3, RZ, RZ, R5, P2 ;  /* 0x000000ffff037224 */ /* 0x002fca00010e0605 */
[----:B------:R-:W-:Y:S01]  /*29d10*/  @!PT LDS RZ, [RZ] ;  /* 0x00000000fffff984 */ /* 0x000fe20000000800 */
[----:B------:R-:W-:Y:S01]  /*29d20*/  @!PT LDS RZ, [RZ] ;  /* 0x00000000fffff984 */ /* 0x000fe20000000800 */
[----:B------:R-:W-:Y:S01]  /*29d30*/  @!PT LDS RZ, [RZ] ;  /* 0x00000000fffff984 */ /* 0x000fe20000000800 */
[----:B----4-:R4:W-:Y:S04]  /*29d40*/  LDGSTS.E.BYPASS.LTC128B.128 [R4+0x15c00], desc[UR46][R2.64], !P3 ;  /* 0x15c0000002047fae */ /* 0x0109e8000d901d6e */
[----:B------:R4:W-:Y:S04]  /*29d50*/  LDGSTS.E.BYPASS.LTC128B.128 [R4+0x19c00], desc[UR46][R2.64+0x80], !P0 ;  /* 0x19c0008002047fae */ /* 0x0009e8000c101d6e */
[----:B------:R4:W-:Y:S02]  /*29d60*/  LDGSTS.E.BYPASS.LTC128B.128 [R4+0x1dc00], desc[UR46][R2.64+0x100], !P1 ;  /* 0x1dc0010002047fae */ /* 0x0009e4000c901d6e */
.L_x_5069:
[----:B------:R-:W-:Y:S05]  /*29d70*/  BSYNC B0 ;  /* 0x0000000000007941 */ /* 0x000fea0003800000 */
.L_x_5068:
[----:B------:R-:W-:Y:S01]  /*29d80*/  NOP ;  /* 0x0000000000007918 */ /* 0x000fe20000000000 */
[----:B------:R-:W-:-:S13]  /*29d90*/  PLOP3.LUT P0, PT, PT, PT, PT, 0x80, 0x0 ;  /* 0x000000000000781c */ /* 0x000fda0003f0f070 */
.L_x_5070:
[----:B------:R-:W-:Y:S02]  /*29da0*/  PLOP3.LUT P1, PT, P1, P0, PT, 0xa2, 0x0 ;  /* 0x000000000000781c */ /* 0x000fe40000f21472 */
[----:B------:R-:W-:-:S08]  /*29db0*/  @P0 R2UR P1, UR4, R19 ;  /* 0x00000000130402ca */ /* 0x000fd00000020000 */
[----:B------:R-:W-:-:S05]  /*29dc0*/  @P0 PLOP3.LUT P0, PT, P1, PT, PT, 0x80, 0x0 ;  /* 0x000000000000081c */ /* 0x000fca0000f0f070 */
[----:B------:R-:W-:Y:S01]  /*29dd0*/  @!P1 SYNCS.ARRIVE.TRANS64.RED.A0T1 RZ, [UR4+0x30800], RZ ;  /* 0x030800ffffff99a7 */ /* 0x000fe20008200404 */
[----:B------:R-:W-:Y:S07]  /*29de0*/  @!P1 ARRIVES.LDGSTSBAR.64.TRANSCNT [UR4+0x30800] ;  /* 0x03080000ff0099b0 */ /* 0x000fee0008000a84 */
[----:B------:R-:W-:Y:S05]  /*29df0*/  @P0 BRA.U.ANY `(.L_x_5070) ;  /* 0xfffffffd00e80947 */ /* 0x000fea000393ffff */
[----:B----4-:R-:W4:Y:S02]  /*29e00*/  LDL.LU R2, [R1+0x58] ;  /* 0x0000580001027983 */ /* 0x010f240000300800 */
[----:B----4-:R-:W-:-:S04]  /*29e10*/  IADD3 R2, R2, 0x1, RZ ;  /* 0x0000000102027810 */ /* 0x010fc80007ffe0ff */
[----:B------:R-:W-:Y:S01]  /*29e20*/  LEA.HI R0, R2, R2, RZ, 0x1 ;  /* 0x0000000202007211 */ /* 0x000fe200078f08ff */
[----:B------:R4:W-:Y:S03]  /*29e30*/  STL [R1+0x58], R2 ;  /* 0x0000580201007387 */ /* 0x0009e60000100800 */
        /* <DEDUP_REMOVED lines=8> */
.L_x_5232:
[----:B------:R-:W-:Y:S05]  /*29ec0*/  BSYNC B0 ;  /* 0x0000000000007941 */ /* 0x000fea0003800000 */
.L_x_5071:
[----:B------:R-:W4:Y:S04]  /*29ed0*/  LDL R2, [R1+0x44] ;  /* 0x0000440001027983 */ /* 0x000f280000100800 */
[----:B0-----:R-:W5:Y:S01]  /*29ee0*/  LDL R4, [R1+0x30] ;  /* 0x0000300001047983 */ /* 0x001f620000100800 */
[----:B------:R-:W-:Y:S01]  /*29ef0*/  BSSY B0, `(.L_x_5073) ;  /* 0x000024d000007945 */ /* 0x000fe20003800000 */
[----:B----4-:R-:W-:-:S05]  /*29f00*/  VIADD R0, R2, 0xfffffffe ;  /* 0xfffffffe02007836 */ /* 0x010fca0000000000 */
[----:B-----5:R-:W-:-:S13]  /*29f10*/  ISETP.GE.AND P0, PT, R0, R4, PT ;  /* 0x000000040000720c */ /* 0x020fda0003f06270 */
[----:B------:R-:W-:Y:S05]  /*29f20*/  @!P0 BRA `(.L_x_5074) ;  /* 0x0000002400248947 */ /* 0x000fea0003800000 */
[----:B--2---:R-:W2:Y:S04]  /*29f30*/  LDL.LU R3, [R1+0x50] ;  /* 0x0000500001037983 */ /* 0x004ea80000300800 */
[----:B---3--:R-:W3:Y:S04]  /*29f40*/  LDL.LU R7, [R1+0x40] ;  /* 0x0000400001077983 */ /* 0x008ee80000300800 */
        /* <DEDUP_REMOVED lines=52> */
.L_x_5079:
[----:B------:R-:W-:Y:S01]  /*2a290*/  IMAD R3, R8, 0x8, R19 ;  /* 0x0000000808037824 */ /* 0x000fe200078e0213 */
[----:B------:R-:W-:Y:S01]  /*2a2a0*/  SHF.L.U32 R2, R9, 0x1f, RZ ;  /* 0x0000001f09027819 */ /* 0x000fe200000006ff */
[----:B------:R-:W-:Y:S03]  /*2a2b0*/  BSSY B3, `(.L_x_5080) ;  /* 0x0000003000037945 */ /* 0x000fe60003800000 */
[----:B------:R-:W1:Y:S02]  /*2a2c0*/  SYNCS.PHASECHK.TRANS64.TRYWAIT P0, [R3+URZ+0x30840], R2 ;  /* 0x03084002030075a7 */ /* 0x000e64000800017f */
[----:B-1----:R-:W-:Y:S05]  /*2a2d0*/  @!P0 BRA `(.L_x_5081) ;  /* 0x0000005800588947 */ /* 0x002fea0003800000 */
.L_x_5233:
[----:B------:R-:W-:Y:S05]  /*2a2e0*/  BSYNC B3 ;  /* 0x0000000000037941 */ /* 0x000fea0003800000 */
.L_x_5080:
        /* <DEDUP_REMOVED lines=10> */
.L_x_5083:
[----:B------:R-:W-:Y:S05]  /*2a390*/  BSYNC B3 ;  /* 0x0000000000037941 */ /* 0x000fea0003800000 */
.L_x_5082:
[----:B01----:R-:W2:Y:S01]  /*2a3a0*/  LDL R2, [R1+0x18] ;  /* 0x0000180001027983 */ /* 0x003ea20000100800 */
        /* <DEDUP_REMOVED lines=11> */
.L_x_5084:
        /* <DEDUP_REMOVED lines=16> */
.L_x_5085:
        /* <DEDUP_REMOVED lines=16> */
.L_x_5086:
        /* <DEDUP_REMOVED lines=17> */
.L_x_5234:
[----:B------:R-:W-:Y:S05]  /*2a770*/  BSYNC B3 ;  /* 0x0000000000037941 */ /* 0x000fea0003800000 */
.L_x_5087:
        /* <DEDUP_REMOVED lines=10> */
.L_x_5089:
[----:B------:R-:W-:Y:S01]  /*2a820*/  LOP3.LUT P0, RZ, R18, 0x8, RZ, 0xc0, !PT ;  /* 0x0000000812ff7812 */ /* 0x000fe2000780c0ff */
[----:B------:R-:W-:-:S12]  /*2a830*/  BSSY B3, `(.L_x_5090) ;  /* 0x0000003000037945 */ /* 0x000fd80003800000 */
[----:B------:R-:W-:Y:S05]  /*2a840*/  @P0 BRA `(.L_x_5091) ;  /* 0x0000000000040947 */ /* 0x000fea0003800000 */
[----:B------:R-:W-:Y:S01]  /*2a850*/  BPT.TRAP 0x1 ;  /* 0x000000040000795c */ /* 0x000fe20000300000 */
.L_x_5091:
[----:B------:R-:W-:Y:S05]  /*2a860*/  BSYNC B3 ;  /* 0x0000000000037941 */ /* 0x000fea0003800000 */
.L_x_5090:
        /* <DEDUP_REMOVED lines=13> */
.L_x_5092:
        /* <DEDUP_REMOVED lines=15> */
.L_x_5093:
        /* <DEDUP_REMOVED lines=15> */
.L_x_5094:
        /* <DEDUP_REMOVED lines=12> */
.L_x_5078:
[----:B------:R-:W-:Y:S05]  /*2abe0*/  BSYNC B1 ;  /* 0x0000000000017941 */ /* 0x000fea0003800000 */
.L_x_5077:
[----:B0-----:R-:W2:Y:S04]  /*2abf0*/  LDL.LU R0, [R1+0x44] ;  /* 0x0000440001007983 */ /* 0x001ea80000300800 */
[----:B------:R0:W-:Y:S04]  /*2ac00*/  STL [R1+0x10], R8 ;  /* 0x0000100801007387 */ /* 0x0001e80000100800 */
[----:B------:R0:W-:Y:S02]  /*2ac10*/  STL [R1+0x14], R9 ;  /* 0x0000140901007387 */ /* 0x0001e40000100800 */
[----:B0-2---:R-:W-:-:S07]  /*2ac20*/  VIADD R0, R0, 0xfffffffd ;  /* 0xfffffffd00007836 */ /* 0x005fce0000000000 */
.L_x_5076:
[----:B------:R-:W-:Y:S05]  /*2ac30*/  BSYNC B2 ;  /* 0x0000000000027941 */ /* 0x000fea0003800000 */
.L_x_5075:
[----:B------:R-:W-:-:S05]  /*2ac40*/  VIADD R10, R10, 0xfffffffe ;  /* 0xfffffffe0a0a7836 */ /* 0x000fca0000000000 */
[----:B------:R-:W-:-:S13]  /*2ac50*/  ISETP.NE.AND P0, PT, R10, R7, PT ;  /* 0x000000070a00720c */ /* 0x000fda0003f05270 */
[----:B------:R-:W-:Y:S05]  /*2ac60*/  @!P0 BRA `(.L_x_5074) ;  /* 0x0000001400d48947 */ /* 0x000fea0003800000 */
[----:B------:R-:W-:-:S07]  /*2ac70*/  IMAD.MOV.U32 R9, RZ, RZ, R17 ;  /* 0x000000ffff097224 */ /* 0x000fce00078e0011 */
.L_x_5131:
        /* <DEDUP_REMOVED lines=35> */
.L_x_5097:
[----:B------:R-:W-:Y:S01]  /*2aeb0*/  IMAD R3, R4, 0x8, R19 ;  /* 0x0000000804037824 */ /* 0x000fe200078e0213 */
[----:B------:R-:W-:Y:S01]  /*2aec0*/  SHF.L.U32 R2, R5, 0x1f, RZ ;  /* 0x0000001f05027819 */ /* 0x000fe200000006ff */
[----:B------:R-:W-:Y:S03]  /*2aed0*/  BSSY B2, `(.L_x_5098) ;  /* 0x0000003000027945 */ /* 0x000fe60003800000 */
[----:B------:R-:W1:Y:S02]  /*2aee0*/  SYNCS.PHASECHK.TRANS64.TRYWAIT P0, [R3+URZ+0x30840], R2 ;  /* 0x03084002030075a7 */ /* 0x000e64000800017f */
[----:B-1----:R-:W-:Y:S05]  /*2aef0*/  @!P0 BRA `(.L_x_5099) ;  /* 0x0000004c00788947 */ /* 0x002fea0003800000 */
.L_x_5235:
[----:B------:R-:W-:Y:S05]  /*2af00*/  BSYNC B2 ;  /* 0x0000000000027941 */ /* 0x000fea0003800000 */
.L_x_5098:
        /* <DEDUP_REMOVED lines=10> */
.L_x_5101:
[----:B------:R-:W-:Y:S05]  /*2afb0*/  BSYNC B2 ;  /* 0x0000000000027941 */ /* 0x000fea0003800000 */
.L_x_5100:
[----:B-12---:R-:W2:Y:S01]  /*2afc0*/  LDL R2, [R1+0x18] ;  /* 0x0000180001027983 */ /* 0x006ea20000100800 */
        /* <DEDUP_REMOVED lines=11> */
.L_x_5102:
        /* <DEDUP_REMOVED lines=16> */
.L_x_5103:
        /* <DEDUP_REMOVED lines=16> */
.L_x_5104:
        /* <DEDUP_REMOVED lines=17> */
.L_x_5236:
[----:B------:R-:W-:Y:S05]  /*2b390*/  BSYNC B2 ;  /* 0x0000000000027941 */ /* 0x000fea0003800000 */
.L_x_5105:
        /* <DEDUP_REMOVED lines=10> */
.L_x_5107:
[----:B------:R-:W-:Y:S01]  /*2b440*/  LOP3.LUT P0, RZ, R18, 0x8, RZ, 0xc0, !PT ;  /* 0x0000000812ff7812 */ /* 0x000fe2000780c0ff */
[----:B------:R-:W-:-:S12]  /*2b450*/  BSSY B2, `(.L_x_5108) ;  /* 0x0000003000027945 */ /* 0x000fd80003800000 */
[----:B------:R-:W-:Y:S05]  /*2b460*/  @P0 BRA `(.L_x_5109) ;  /* 0x0000000000040947 */ /* 0x000fea0003800000 */
[----:B------:R-:W-:Y:S01]  /*2b470*/  BPT.TRAP 0x1 ;  /* 0x000000040000795c */ /* 0x000fe20000300000 */
.L_x_5109:
[----:B------:R-:W-:Y:S05]  /*2b480*/  BSYNC B2 ;  /* 0x0000000000027941 */ /* 0x000fea0003800000 */
.L_x_5108:
        /* <DEDUP_REMOVED lines=13> */
.L_x_5110:
        /* <DEDUP_REMOVED lines=15> */
.L_x_5111:
        /* <DEDUP_REMOVED lines=15> */
.L_x_5112:
        /* <DEDUP_REMOVED lines=12> */
.L_x_5096:
[----:B------:R-:W-:Y:S05]  /*2b800*/  BSYNC B1 ;  /* 0x0000000000017941 */ /* 0x000fea0003800000 */
.L_x_5095:
        /* <DEDUP_REMOVED lines=35> */
.L_x_5115:
[----:B------:R-:W-:Y:S01]  /*2ba40*/  LEA R3, R11, R19, 0x3 ;  /* 0x000000130b037211 */ /* 0x000fe200078e18ff */
[----:B------:R-:W-:Y:S01]  /*2ba50*/  BSSY B2, `(.L_x_5116) ;  /* 0x0000004000027945 */ /* 0x000fe20003800000 */
[----:B------:R-:W-:-:S04]  /*2ba60*/  SHF.L.U32 R2, R10, 0x1f, RZ ;  /* 0x0000001f0a027819 */ /* 0x000fc800000006ff */
[----:B------:R-:W2:Y:S02]  /*2ba70*/  SYNCS.PHASECHK.TRANS64.TRYWAIT P0, [R3+URZ+0x30840], R2 ;  /* 0x03084002030075a7 */ /* 0x000ea4000800017f */
[----:B--2---:R-:W-:Y:S05]  /*2ba80*/  @!P0 BRA `(.L_x_5117) ;  /* 0x0000004000bc8947 */ /* 0x004fea0003800000 */
.L_x_5237:
[----:B------:R-:W-:Y:S05]  /*2ba90*/  BSYNC B2 ;  /* 0x0000000000027941 */ /* 0x000fea0003800000 */
.L_x_5116:
        /* <DEDUP_REMOVED lines=10> */
.L_x_5119:
[----:B------:R-:W-:Y:S05]  /*2bb40*/  BSYNC B2 ;  /* 0x0000000000027941 */ /* 0x000fea0003800000 */
.L_x_5118:
        /* <DEDUP_REMOVED lines=10> */
[----:B---3--:R-:W-:-:S02]  /*2bbf0*/  IMAD R8, R8, 0x9000, R19 ;  /* 0x0000900008087824 */ /* 0x008fc400078e0213 */
[----:B--2---:R-:W-:Y:S02]  /*2bc00*/  IMAD R2, R7, 0x60, R2 ;  /* 0x0000006007027824 */ /* 0x004fe400078e0202 */
[----:B------:R-:W-:-:S08]  /*2bc10*/  VIADD R10, R8, 0x1e400 ;  /* 0x0001e400080a7836 */ /* 0x000fd00000000000 */
.L_x_5120:
        /* <DEDUP_REMOVED lines=16> */
.L_x_5121:
        /* <DEDUP_REMOVED lines=16> */
.L_x_5122:
        /* <DEDUP_REMOVED lines=15> */
.L_x_5238:
[----:B------:R-:W-:Y:S05]  /*2bf10*/  BSYNC B2 ;  /* 0x0000000000027941 */ /* 0x000fea0003800000 */
.L_x_5123:
        /* <DEDUP_REMOVED lines=10> */
.L_x_5125:
[----:B------:R-:W-:Y:S01]  /*2bfc0*/  LOP3.LUT P0, RZ, R18, 0x8, RZ, 0xc0, !PT ;  /* 0x0000000812ff7812 */ /* 0x000fe2000780c0ff */
[----:B------:R-:W-:-:S12]  /*2bfd0*/  BSSY B2, `(.L_x_5126) ;  /* 0x0000003000027945 */ /* 0x000fd80003800000 */
[----:B------:R-:W-:Y:S05]  /*2bfe0*/  @P0 BRA `(.L_x_5127) ;  /* 0x0000000000040947 */ /* 0x000fea0003800000 */
[----:B------:R-:W-:Y:S01]  /*2bff0*/  BPT.TRAP 0x1 ;  /* 0x000000040000795c */ /* 0x000fe20000300000 */
.L_x_5127:
[----:B------:R-:W-:Y:S05]  /*2c000*/  BSYNC B2 ;  /* 0x0000000000027941 */ /* 0x000fea0003800000 */
.L_x_5126:
        /* <DEDUP_REMOVED lines=12> */
.L_x_5128:
        /* <DEDUP_REMOVED lines=15> */
.L_x_5129:
        /* <DEDUP_REMOVED lines=15> */
.L_x_5130:
        /* <DEDUP_REMOVED lines=12> */
.L_x_5114:
[----:B------:R-:W-:Y:S05]  /*2c370*/  BSYNC B1 ;  /* 0x0000000000017941 */ /* 0x000fea0003800000 */
.L_x_5113:
[----:B------:R-:W2:Y:S01]  /*2c380*/  LDL R2, [R1+0x30] ;  /* 0x0000300001027983 */ /* 0x000ea20000100800 */
[----:B------:R-:W-:Y:S02]  /*2c390*/  IADD3 R0, R0, -0x2, RZ ;  /* 0xfffffffe00007810 */ /* 0x000fe40007ffe0ff */
[----:B--2---:R-:W-:-:S13]  /*2c3a0*/  ISETP.GT.AND P0, PT, R6, R2, PT ;  /* 0x000000020600720c */ /* 0x004fda0003f04270 */
[----:B------:R-:W-:Y:S05]  /*2c3b0*/  @P0 BRA `(.L_x_5131) ;  /* 0xffffffe800300947 */ /* 0x000fea000383ffff */
.L_x_5074:
[----:B------:R-:W-:Y:S05]  /*2c3c0*/  BSYNC B0 ;  /* 0x0000000000007941 */ /* 0x000fea0003800000 */
.L_x_5073:
[----:B------:R-:W4:Y:S01]  /*2c3d0*/  S2R R2, SR_TID.X ;  /* 0x0000000000027919 */ /* 0x000f220000002100 */
[----:B------:R-:W-:Y:S01]  /*2c3e0*/  BSSY B0, `(.L_x_5132) ;  /* 0x0000011000007945 */ /* 0x000fe20003800000 */
[----:B----4-:R-:W-:-:S04]  /*2c3f0*/  LOP3.LUT R2, R2, 0x7f, RZ, 0xc0, !PT ;  /* 0x0000007f02027812 */ /* 0x010fc800078ec0ff */
[----:B------:R-:W-:-:S13]  /*2c400*/  ISETP.NE.AND P0, PT, R2, RZ, PT ;  /* 0x000000ff0200720c */ /* 0x000fda0003f05270 */
[----:B------:R-:W-:Y:S05]  /*2c410*/  @P0 BRA `(.L_x_5133) ;  /* 0x0000000000340947 */ /* 0x000fea0003800000 */
[----:B------:R-:W4:Y:S01]  /*2c420*/  S2R R2, SR_LANEID ;  /* 0x0000000000027919 */ /* 0x000f220000000000 */
[----:B------:R-:W-:Y:S01]  /*2c430*/  VOTEU.ANY UR4, UPT, PT ;  /* 0x0000000000047886 */ /* 0x000fe200038e0100 */
[----:B-1----:R-:W1:Y:S01]  /*2c440*/  LDC.64 R4, c[0x0][0xc60] ;  /* 0x00031800ff047b82 */ /* 0x002e620000000a00 */
[----:B------:R-:W4:Y:S02]  /*2c450*/  FLO.U32 R0, UR4 ;  /* 0x0000000400007d00 */ /* 0x000f2400080e0000 */
[----:B----4-:R-:W-:-:S06]  /*2c460*/  ISETP.EQ.U32.AND P0, PT, R0, R2, PT ;  /* 0x000000020000720c */ /* 0x010fcc0003f02070 */
[----:B------:R-:W1:Y:S07]  /*2c470*/  POPC R2, UR4 ;  /* 0x0000000400027d09 */ /* 0x000e6e0008000000 */
[----:B-1----:R-:W4:Y:S04]  /*2c480*/  @P0 ATOMG.E.ADD.STRONG.GPU PT, R2, desc[UR46][R4.64], R2 ;  /* 0x00000002040209a8 */ /* 0x002f2800081ee1ee */
[----:B----4-:R1:W4:Y:S02]  /*2c490*/  SHFL.IDX PT, R2, R2, R0, 0x1f ;  /* 0x00001f0002027589 */ /* 0x01032400000e0000 */
[----:B-1----:R-:W1:Y:S02]  /*2c4a0*/  S2R R0, SR_LTMASK ;  /* 0x0000000000007919 */ /* 0x002e640000003900 */
[----:B-1----:R-:W-:-:S06]  /*2c4b0*/  LOP3.LUT R0, R0, UR4, RZ, 0xc0, !PT ;  /* 0x0000000400007c12 */ /* 0x002fcc000f8ec0ff */
[----:B------:R-:W4:Y:S02]  /*2c4c0*/  POPC R0, R0 ;  /* 0x0000000000007309 */ /* 0x000f240000000000 */
[----:B----4-:R-:W-:-:S05]  /*2c4d0*/  IADD3 R0, R2, UR39, R0 ;  /* 0x0000002702007c10 */ /* 0x010fca000fffe000 */
[----:B------:R4:W-:Y:S02]  /*2c4e0*/  STL [R1], R0 ;  /* 0x0000000001007387 */ /* 0x0009e40000100800 */
.L_x_5133:
[----:B------:R-:W-:Y:S05]  /*2c4f0*/  BSYNC B0 ;  /* 0x0000000000007941 */ /* 0x000fea0003800000 */
.L_x_5132:
[----:B------:R-:W-:Y:S01]  /*2c500*/  LOP3.LUT P0, RZ, R18, 0x4, RZ, 0xc0, !PT ;  /* 0x0000000412ff7812 */ /* 0x000fe2000780c0ff */
[----:B------:R-:W-:-:S12]  /*2c510*/  BSSY B0, `(.L_x_5134) ;  /* 0x000004e000007945 */ /* 0x000fd80003800000 */
[----:B------:R-:W-:Y:S05]  /*2c520*/  @!P0 BRA `(.L_x_5135) ;  /* 0x0000000400308947 */ /* 0x000fea0003800000 */
[----:B----4-:R-:W4:Y:S04]  /*2c530*/  LDL R0, [R1+0x10] ;  /* 0x0000100001007983 */ /* 0x010f280000100800 */
[----:B------:R-:W5:Y:S01]  /*2c540*/  LDL R2, [R1+0x14] ;  /* 0x0000140001027983 */ /* 0x000f620000100800 */
[----:B------:R-:W-:Y:S01]  /*2c550*/  BSSY B1, `(.L_x_5136) ;  /* 0x0000005000017945 */ /* 0x000fe20003800000 */
[----:B----4-:R-:W-:Y:S01]  /*2c560*/  IMAD R0, R0, 0x8, R19 ;  /* 0x0000000800007824 */ /* 0x010fe200078e0213 */
[----:B-----5:R-:W-:-:S04]  /*2c570*/  SHF.L.U32 R2, R2, 0x1f, RZ ;  /* 0x0000001f02027819 */ /* 0x020fc800000006ff */
[----:B------:R-:W4:Y:S02]  /*2c580*/  SYNCS.PHASECHK.TRANS64.TRYWAIT P0, [R0+URZ+0x30860], R2 ;  /* 0x03086002000075a7 */ /* 0x000f24000800017f */
[----:B----4-:R-:W-:Y:S05]  /*2c590*/  @!P0 BRA `(.L_x_5137) ;  /* 0x0000003800208947 */ /* 0x010fea0003800000 */
.L_x_5239:
[----:B------:R-:W-:Y:S05]  /*2c5a0*/  BSYNC B1 ;  /* 0x0000000000017941 */ /* 0x000fea0003800000 */
.L_x_5136:
[----:B--2---:R-:W2:Y:S01]  /*2c5b0*/  S2R R3, SR_TID.X ;  /* 0x0000000000037919 */ /* 0x004ea20000002100 */
[----:B------:R-:W-:-:S04]  /*2c5c0*/  UPRMT UR4, UR38, 0x9910, URZ ;  /* 0x0000991026047896 */ /* 0x000fc8000800003f */
[----:B------:R-:W-:Y:S01]  /*2c5d0*/  UISETP.NE.AND UP0, UPT, UR4, 0x2, UPT ;  /* 0x000000020400788c */ /* 0x000fe2000bf05270 */
[----:B--2---:R-:W-:-:S04]  /*2c5e0*/  LOP3.LUT R3, R3, 0x7f, RZ, 0xc0, !PT ;  /* 0x0000007f03037812 */ /* 0x004fc800078ec0ff */
[----:B------:R-:W-:-:S13]  /*2c5f0*/  ISETP.NE.AND P0, PT, R3, RZ, PT ;  /* 0x000000ff0300720c */ /* 0x000fda0003f05270 */
[----:B----4-:R-:W-:-:S04]  /*2c600*/  @!P0 IMAD.MOV.U32 R2, RZ, RZ, 0x9000 ;  /* 0x00009000ff028424 */ /* 0x010fc800078e00ff */
[----:B------:R2:W-:Y:S01]  /*2c610*/  @!P0 SYNCS.ARRIVE.TRANS64 RZ, [R0+URZ+0x30850], R2 ;  /* 0x0308500200ff89a7 */ /* 0x0005e2000800003f */
[----:B------:R-:W-:-:S13]  /*2c620*/  PLOP3.LUT P0, PT, PT, PT, UP0, 0x80, 0x0 ;  /* 0x000000000000781c */ /* 0x000fda0003f0f008 */
[----:B--2---:R-:W-:Y:S05]  /*2c630*/  @P0 BRA `(.L_x_5138) ;  /* 0x0000000000040947 */ /* 0x004fea0003800000 */
[----:B------:R-:W-:Y:S01]  /*2c640*/  BPT.TRAP 0x1 ;  /* 0x000000040000795c */ /* 0x000fe20000300000 */
.L_x_5138:
[----:B------:R-:W-:Y:S01]  /*2c650*/  LOP3.LUT P0, RZ, R18, 0x8, RZ, 0xc0, !PT ;  /* 0x0000000812ff7812 */ /* 0x000fe2000780c0ff */
[----:B------:R-:W-:-:S12]  /*2c660*/  BSSY B1, `(.L_x_5139) ;  /* 0x0000003000017945 */ /* 0x000fd80003800000 */
[----:B------:R-:W-:Y:S05]  /*2c670*/  @P0 BRA `(.L_x_5140) ;  /* 0x0000000000040947 */ /* 0x000fea0003800000 */
[----:B------:R-:W-:Y:S01]  /*2c680*/  BPT.TRAP 0x1 ;  /* 0x000000040000795c */ /* 0x000fe20000300000 */
.L_x_5140:
[----:B------:R-:W-:Y:S05]  /*2c690*/  BSYNC B1 ;  /* 0x0000000000017941 */ /* 0x000fea0003800000 */
.L_x_5139:
[----:B------:R-:W2:Y:S04]  /*2c6a0*/  LDL.LU R4, [R1+0x18] ;  /* 0x0000180001047983 */ /* 0x000ea80000300800 */
[----:B------:R-:W2:Y:S04]  /*2c6b0*/  LDL.LU R3, [R1+0x4] ;  /* 0x0000040001037983 */ /* 0x000ea80000300800 */
[----:B------:R-:W4:Y:S01]  /*2c6c0*/  LDL R2, [R1+0x10] ;  /* 0x0000100001027983 */ /* 0x000f220000100800 */
        /* <DEDUP_REMOVED lines=8> */
[----:B----4-:R-:W-:-:S04]  /*2c750*/  IMAD R2, R2, 0x9000, R19 ;  /* 0x0000900002027824 */ /* 0x010fc800078e0213 */
[----:B------:R-:W-:-:S07]  /*2c760*/  VIADD R4, R2, 0x400 ;  /* 0x0000040002047836 */ /* 0x000fce0000000000 */
.L_x_5141:
        /* <DEDUP_REMOVED lines=15> */
.L_x_5142:
        /* <DEDUP_REMOVED lines=15> */
.L_x_5143:
        /* <DEDUP_REMOVED lines=10> */
.L_x_5135:
[----:B------:R-:W-:Y:S05]  /*2c9f0*/  BSYNC B0 ;  /* 0x0000000000007941 */ /* 0x000fea0003800000 */
.L_x_5134:
[----:B-1----:R-:W4:Y:S04]  /*2ca00*/  LDL.LU R5, [R1+0x10] ;  /* 0x0000100001057983 */ /* 0x002f280000300800 */
[----:B------:R-:W5:Y:S01]  /*2ca10*/  LDL.LU R4, [R1+0x14] ;  /* 0x0000140001047983 */ /* 0x000f620000300800 */
[----:B----4-:R-:W-:-:S05]  /*2ca20*/  VIADD R0, R5, 0x1 ;  /* 0x0000000105007836 */ /* 0x010fca0000000000 */
[----:B------:R-:W-:-:S04]  /*2ca30*/  ISETP.NE.AND P0, PT, R0, 0x2, PT ;  /* 0x000000020000780c */ /* 0x000fc80003f05270 */
[----:B------:R-:W-:Y:S02]  /*2ca40*/  SEL R2, RZ, 0x1, P0 ;  /* 0x00000001ff027807 */ /* 0x000fe40000000000 */
[----:B------:R-:W-:Y:S02]  /*2ca50*/  SEL R0, R0, RZ, P0 ;  /* 0x000000ff00007207 */ /* 0x000fe40000000000 */
[----:B-----5:R-:W-:-:S03]  /*2ca60*/  LOP3.LUT R4, R4, R2, RZ, 0x3c, !PT ;  /* 0x0000000204047212 */ /* 0x020fc600078e3cff */
[----:B------:R1:W-:Y:S04]  /*2ca70*/  STL [R1+0x10], R0 ;  /* 0x0000100001007387 */ /* 0x0003e80000100800 */
[----:B------:R1:W-:Y:S02]  /*2ca80*/  STL [R1+0x14], R4 ;  /* 0x0000140401007387 */ /* 0x0003e40000100800 */
.L_x_5053:
[----:B------:R-:W-:Y:S05]  /*2ca90*/  BSYNC B7 ;  /* 0x0000000000077941 */ /* 0x000fea0003800000 */
.L_x_5051:
[----:B------:R-:W-:-:S13]  /*2caa0*/  LOP3.LUT P0, RZ, R18, 0x10, RZ, 0xc0, !PT ;  /* 0x0000001012ff7812 */ /* 0x000fda000780c0ff */
[----:B------:R-:W-:Y:S05]  /*2cab0*/  @!P0 BRA `(.L_x_5144) ;  /* 0x00000000002c8947 */ /* 0x000fea0003800000 */
[----:B------:R-:W-:Y:S05]  /*2cac0*/  WARPSYNC.ALL ;  /* 0x0000000000007948 */ /* 0x000fea0003800000 */
[----:B------:R-:W5:Y:S08]  /*2cad0*/  S2UR UR5, SR_CgaCtaId ;  /* 0x00000000000579c3 */ /* 0x000f700000008800 */
[----:B------:R-:W-:Y:S06]  /*2cae0*/  BAR.SYNC.DEFER_BLOCKING 0x5, 0x180 ;  /* 0x0146000000007b1d */ /* 0x000fec0000010000 */
[----:B------:R-:W-:-:S02]  /*2caf0*/  UMOV UR4, 0x400 ;  /* 0x0000040000047882 */ /* 0x000fc40000000000 */
[----:B-----5:R-:W-:-:S06]  /*2cb00*/  ULEA UR4, UR5, UR4, 0x18 ;  /* 0x0000000405047291 */ /* 0x020fcc000f8ec03f */
[----:B------:R-:W-:-:S05]  /*2cb10*/  MOV R19, UR4 ;  /* 0x0000000400137c02 */ /* 0x000fca0008000f00 */
[----:B-1-3--:R-:W1:Y:S04]  /*2cb20*/  LDS.128 R4, [R19+0x308d0] ;  /* 0x0308d00013047984 */ /* 0x00ae680000000c00 */
[----:B-1----:R1:W-:Y:S04]  /*2cb30*/  STL.64 [R1], R4 ;  /* 0x0000000401007387 */ /* 0x0023e80000100a00 */
[----:B------:R1:W-:Y:S01]  /*2cb40*/  STL.64 [R1+0x8], R6 ;  /* 0x0000080601007387 */ /* 0x0003e20000100a00 */
[----:B------:R-:W-:Y:S06]  /*2cb50*/  BAR.ARV 0x4, 0x180 ;  /* 0x0106000000007b1d */ /* 0x000fec0000002000 */
[----:B------:R-:W-:Y:S05]  /*2cb60*/  BRA `(.L_x_5145) ;  /* 0x00000010002c7947 */ /* 0x000fea0003800000 */
.L_x_5144:
[----:B------:R-:W5:Y:S01]  /*2cb70*/  LDL R16, [R1+0x28] ;  /* 0x0000280001107983 */ /* 0x000f620000100800 */
[----:B------:R-:W-:Y:S01]  /*2cb80*/  UMOV UR4, 0xffffffff ;  /* 0xffffffff00047882 */ /* 0x000fe20000000000 */
[----:B-----5:R-:W-:Y:S02]  /*2cb90*/  ISETP.NE.AND P5, PT, R16, 0x1f, PT ;  /* 0x0000001f1000780c */ /* 0x020fe40003fa5270 */
[----:B------:R-:W-:Y:S11]  /*2cba0*/  BRA.DIV UR4, `(.L_x_5146) ;  /* 0x0000003204b07947 */ /* 0x000ff6000b800000 */
[----:B--2---:R-:W1:Y:S01]  /*2cbb0*/  LDL R3, [R1+0xc] ;  /* 0x00000c0001037983 */ /* 0x004e620000100800 */
[----:B------:R-:W-:-:S03]  /*2cbc0*/  ULDC UR4, c[0x0][0xc3c] ;  /* 0x00030f0000047ab9 */ /* 0x000fc60000000800 */
[----:B------:R-:W0:Y:S01]  /*2cbd0*/  LDL.LU R2, [R1] ;  /* 0x0000000001027983 */ /* 0x000e220000300800 */
[----:B------:R-:W-:Y:S01]  /*2cbe0*/  LOP3.LUT P4, RZ, R18, 0x1, RZ, 0xc0, !PT ;  /* 0x0000000112ff7812 */ /* 0x000fe2000788c0ff */
[----:B-1--4-:R-:W-:Y:S02]  /*2cbf0*/  IMAD.IADD R0, R3, 0x1, R16 ;  /* 0x0000000103007824 */ /* 0x012fe400078e0210 */
[----:B0-----:R-:W-:-:S03]  /*2cc00*/  IMAD.MOV.U32 R10, RZ, RZ, R2 ;  /* 0x000000ffff0a7224 */ /* 0x001fc600078e0002 */
[----:B------:R-:W-:-:S13]  /*2cc10*/  ISETP.GE.OR P0, PT, R0, UR4, !P5 ;  /* 0x0000000400007c0c */ /* 0x000fda000ef06670 */
[----:B------:R-:W0:Y:S08]  /*2cc20*/  @!P0 LDC.64 R2, c[0x0][0xc80] ;  /* 0x00032000ff028b82 */ /* 0x000e300000000a00 */
[----:B---3--:R-:W1:Y:S01]  /*2cc30*/  @!P0 LDC.64 R6, c[0x0][0xc78] ;  /* 0x00031e00ff068b82 */ /* 0x008e620000000a00 */
        /* <DEDUP_REMOVED lines=9> */
[----:B------:R-:W-:-:S03]  /*2ccd0*/  ISETP.GE.U32.AND P3, PT, R16, 0x10, PT ;  /* 0x000000101000780c */ /* 0x000fc60003f66070 */
[----:B------:R-:W-:Y:S01]  /*2cce0*/  SHFL.IDX PT, R0, R10, 0x1, 0x1f ;  /* 0x00201f000a007f89 */ /* 0x000fe200000e0000 */
[----:B--2---:R-:W-:Y:S02]  /*2ccf0*/  @!P0 IMAD.MOV.U32 R4, RZ, RZ, R8 ;  /* 0x000000ffff048224 */ /* 0x004fe400078e0008 */
        /* <DEDUP_REMOVED lines=20> */
.L_x_5249:
[----:B------:R-:W-:Y:S02]  /*2ce40*/  ULDC UR4, c[0x0][0xc38] ;  /* 0x00030e0000047ab9 */ /* 0x000fe40000000800 */
[----:B------:R-:W-:-:S04]  /*2ce50*/  IMAD.U32 R2, RZ, RZ, UR4 ;  /* 0x00000004ff027e24 */ /* 0x000fc8000f8e00ff */
[----:B-1----:R-:W-:-:S04]  /*2ce60*/  IMAD R9, R9, R2, RZ ;  /* 0x0000000209097224 */ /* 0x002fc800078e02ff */
[----:B------:R-:W-:-:S05]  /*2ce70*/  IMAD.IADD R0, R0, 0x1, R9 ;  /* 0x0000000100007824 */ /* 0x000fca00078e0209 */
[----:B------:R-:W-:-:S13]  /*2ce80*/  ISETP.GT.AND P4, PT, R0, R5, PT ;  /* 0x000000050000720c */ /* 0x000fda0003f84270 */
[----:B------:R-:W-:Y:S05]  /*2ce90*/  @P4 BRA `(.L_x_5147) ;  /* 0x0000000000ac4947 */ /* 0x000fea0003800000 */
.L_x_5150:
[----:B------:R-:W2:Y:S01]  /*2cea0*/  LDL.LU R3, [R1+0xc] ;  /* 0x00000c0001037983 */ /* 0x000ea20000300800 */
[----:B------:R-:W1:Y:S01]  /*2ceb0*/  LDC R2, c[0x0][0xc3c] ;  /* 0x00030f00ff027b82 */ /* 0x000e620000000800 */
[----:B--2---:R-:W-:-:S05]  /*2cec0*/  VIADD R3, R3, 0x1f ;  /* 0x0000001f03037836 */ /* 0x004fca0000000000 */
[----:B-1----:R-:W-:-:S13]  /*2ced0*/  ISETP.GE.AND P4, PT, R3, R2, PT ;  /* 0x000000020300720c */ /* 0x002fda0003f86270 */
[----:B------:R-:W-:Y:S05]  /*2cee0*/  @P4 BRA `(.L_x_5148) ;  /* 0x0000000800e84947 */ /* 0x000fea0003800000 */
[----:B------:R-:W2:Y:S04]  /*2cef0*/  LDL R4, [R1+0x28] ;  /* 0x0000280001047983 */ /* 0x000ea80000100800 */
[----:B------:R1:W-:Y:S01]  /*2cf00*/  STL [R1+0xc], R3 ;  /* 0x00000c0301007387 */ /* 0x0003e20000100800 */
[----:B--2---:R-:W-:Y:S01]  /*2cf10*/  IADD3 R6, R3, R4, RZ ;  /* 0x0000000403067210 */ /* 0x004fe20007ffe0ff */
        /* <DEDUP_REMOVED lines=29> */
.L_x_5257:
[----:B------:R-:W-:Y:S02]  /*2d0f0*/  ULDC UR4, c[0x0][0xc38] ;  /* 0x00030e0000047ab9 */ /* 0x000fe40000000800 */
[----:B------:R-:W-:-:S05]  /*2d100*/  MOV R2, UR4 ;  /* 0x0000000400027c02 */ /* 0x000fca0008000f00 */
[----:B-1----:R-:W-:-:S04]  /*2d110*/  IMAD R9, R9, R2, RZ ;  /* 0x0000000209097224 */ /* 0x002fc800078e02ff */
[----:B------:R-:W-:-:S05]  /*2d120*/  IMAD.IADD R0, R9, 0x1, R0 ;  /* 0x0000000109007824 */ /* 0x000fca00078e0200 */
[----:B------:R-:W-:-:S13]  /*2d130*/  ISETP.GT.AND P4, PT, R0, R5, PT ;  /* 0x000000050000720c */ /* 0x000fda0003f84270 */
[----:B------:R-:W-:Y:S05]  /*2d140*/  @!P4 BRA `(.L_x_5150) ;  /* 0xfffffffc0054c947 */ /* 0x000fea000383ffff */
.L_x_5147:
        /* <DEDUP_REMOVED lines=12> */
.L_x_5262:
[----:B------:R-:W-:-:S13]  /*2d210*/  ISETP.NE.AND P0, PT, R0, RZ, PT ;  /* 0x000000ff0000720c */ /* 0x000fda0003f05270 */
[----:B------:R-:W-:Y:S05]  /*2d220*/  @!P0 BRA `(.L_x_5152) ;  /* 0x0000000000148947 */ /* 0x000fea0003800000 */
[----:B------:R-:W-:Y:S01]  /*2d230*/  UMOV UR4, 0xffffffff ;  /* 0xffffffff00047882 */ /* 0x000fe20000000000 */
[----:B-1----:R-:W-:Y:S02]  /*2d240*/  VIADD R3, R3, 0xffffffff ;  /* 0xffffffff03037836 */ /* 0x002fe40000000000 */
[----:B------:R-:W-:Y:S05]  /*2d250*/  BRA.DIV UR4, `(.L_x_5153) ;  /* 0x0000003604a87947 */ /* 0x000fea000b800000 */
[----:B------:R1:W2:Y:S02]  /*2d260*/  SHFL.IDX PT, R3, R7, R3, 0x1f ;  /* 0x00001f0307037589 */ /* 0x0002a400000e0000 */
.L_x_5265:
[----:B--2---:R-:W-:-:S07]  /*2d270*/  IMAD.MOV.U32 R8, RZ, RZ, R3 ;  /* 0x000000ffff087224 */ /* 0x004fce00078e0003 */
.L_x_5152:
[----:B------:R-:W-:Y:S01]  /*2d280*/  ISETP.NE.AND P0, PT, R6, 0x1, PT ;  /* 0x000000010600780c */ /* 0x000fe20003f05270 */
[----:B------:R-:W-:-:S05]  /*2d290*/  IMAD R0, R8, R2, R9 ;  /* 0x0000000208007224 */ /* 0x000fca00078e0209 */
[----:B------:R2:W-:Y:S02]  /*2d2a0*/  STL [R1], R0 ;  /* 0x0000000001007387 */ /* 0x0005e40000100800 */
[----:B--2---:R-:W-:-:S05]  /*2d2b0*/  IMAD.IADD R0, R5, 0x1, -R0 ;  /* 0x0000000105007824 */ /* 0x004fca00078e0a00 */
[----:B------:R-:W-:Y:S05]  /*2d2c0*/  @!P0 BRA `(.L_x_5154) ;  /* 0x0000000000e48947 */ /* 0x000fea0003800000 */
[----:B------:R-:W-:-:S04]  /*2d2d0*/  IABS R5, R4 ;  /* 0x0000000400057213 */ /* 0x000fc80000000000 */
[----:B------:R-:W2:Y:S08]  /*2d2e0*/  I2F.RP R2, R5 ;  /* 0x0000000500027306 */ /* 0x000eb00000209400 */
[----:B--2---:R-:W2:Y:S02]  /*2d2f0*/  MUFU.RCP R2, R2 ;  /* 0x0000000200027308 */ /* 0x004ea40000001000 */
[----:B--2---:R-:W-:-:S06]  /*2d300*/  VIADD R2, R2, 0xffffffe ;  /* 0x0ffffffe02027836 */ /* 0x004fcc0000000000 */
[----:B-1----:R-:W1:Y:S02]  /*2d310*/  F2I.FTZ.U32.TRUNC.NTZ R3, R2 ;  /* 0x0000000200037305 */ /* 0x002e64000021f000 */
[----:B-1----:R-:W-:-:S05]  /*2d320*/  IADD3 R2, RZ, -R3, RZ ;  /* 0x80000003ff027210 */ /* 0x002fca0007ffe0ff */
        /* <DEDUP_REMOVED lines=43> */
[----:B------:R-:W-:Y:S02]  /*2d5e0*/  @!P1 IADD3 R7, -R7, RZ, RZ ;  /* 0x000000ff07079210 */ /* 0x000fe40007ffe1ff */
[----:B------:R-:W-:-:S05]  /*2d5f0*/  @!P2 LOP3.LUT R7, RZ, R6, RZ, 0x33, !PT ;  /* 0x00000006ff07a212 */ /* 0x000fca00078e33ff */
[----:B------:R-:W-:-:S04]  /*2d600*/  IMAD.MOV R2, RZ, RZ, -R7 ;  /* 0x000000ffff027224 */ /* 0x000fc800078e0a07 */
[C---:B------:R-:W-:Y:S02]  /*2d610*/  IMAD R2, R6.reuse, R2, R3 ;  /* 0x0000000206027224 */ /* 0x040fe400078e0203 */
[----:B------:R-:W-:-:S04]  /*2d620*/  IMAD R6, R6, 0x1000000, R7 ;  /* 0x0100000006067824 */ /* 0x000fc800078e0207 */
[----:B------:R-:W-:-:S05]  /*2d630*/  IMAD R2, R2, 0x10000, R6 ;  /* 0x0001000002027824 */ /* 0x000fca00078e0206 */
[----:B------:R1:W-:Y:S01]  /*2d640*/  STL [R1+0x8], R2 ;  /* 0x0000080201007387 */ /* 0x0003e20000100800 */
[----:B------:R-:W-:Y:S05]  /*2d650*/  BRA `(.L_x_5155) ;  /* 0x0000000000fc7947 */ /* 0x000fea0003800000 */
.L_x_5154:
[----:B-1----:R-:W2:Y:S01]  /*2d660*/  LDL R3, [R1+0xc] ;  /* 0x00000c0001037983 */ /* 0x002ea20000100800 */
[----:B0-----:R-:W2:Y:S02]  /*2d670*/  LDC.64 R6, c[0x0][0xc90] ;  /* 0x00032400ff067b82 */ /* 0x001ea40000000a00 */
        /* <DEDUP_REMOVED lines=37> */
[----:B0-----:R-:W-:Y:S01]  /*2d8d0*/  MOV R2, RZ ;  /* 0x000000ff00027202 */ /* 0x001fe20000000f00 */
[----:B-1----:R-:W-:-:S04]  /*2d8e0*/  IMAD.MOV R0, RZ, RZ, -R3 ;  /* 0x000000ffff007224 */ /* 0x002fc800078e0a03 */
[----:B------:R-:W-:-:S04]  /*2d8f0*/  IMAD R0, R0, R9, RZ ;  /* 0x0000000900007224 */ /* 0x000fc800078e02ff */
        /* <DEDUP_REMOVED lines=17> */
[----:B------:R-:W-:Y:S01]  /*2da10*/  @!P2 LOP3.LUT R0, RZ, R8, RZ, 0x33, !PT ;  /* 0x00000008ff00a212 */ /* 0x000fe200078e33ff */
[----:B------:R-:W-:-:S04]  /*2da20*/  IMAD.MOV R8, RZ, RZ, -R8 ;  /* 0x000000ffff087224 */ /* 0x000fc800078e0a08 */
[----:B------:R-:W-:-:S05]  /*2da30*/  IMAD R2, R0, R8, R6 ;  /* 0x0000000800027224 */ /* 0x000fca00078e0206 */
[----:B------:R0:W-:Y:S02]  /*2da40*/  STL [R1+0x8], R2 ;  /* 0x0000080201007387 */ /* 0x0001e40000100800 */
.L_x_5155:
[----:B------:R-:W-:-:S04]  /*2da50*/  LOP3.LUT R0, RZ, R0, RZ, 0x33, !PT ;  /* 0x00000000ff007212 */ /* 0x000fc800078e33ff */
[----:B------:R-:W-:-:S05]  /*2da60*/  IADD3 R0, R4, R0, RZ ;  /* 0x0000000004007210 */ /* 0x000fca0007ffe0ff */
[----:B------:R2:W-:Y:S01]  /*2da70*/  STL [R1+0x4], R0 ;  /* 0x0000040001007387 */ /* 0x0005e20000100800 */
[----:B------:R-:W-:Y:S05]  /*2da80*/  BRA `(.L_x_5156) ;  /* 0x0000000000287947 */ /* 0x000fea0003800000 */
.L_x_5148:
        /* <DEDUP_REMOVED lines=10> */
.L_x_5156:
[----:B-12---:R-:W2:Y:S04]  /*2db30*/  LDL R0, [R1+0x28] ;  /* 0x0000280001007983 */ /* 0x006ea80000100800 */
[----:B0-----:R-:W3:Y:S04]  /*2db40*/  LDL R2, [R1+0xc] ;  /* 0x00000c0001027983 */ /* 0x001ee80000100800 */
        /* <DEDUP_REMOVED lines=13> */
.L_x_5145:
[----:B----4-:R-:W3:Y:S01]  /*2dc20*/  LDL R0, [R1+0xc] ;  /* 0x00000c0001007983 */ /* 0x010ee20000100800 */
[----:B------:R-:W-:Y:S02]  /*2dc30*/  ULDC UR4, c[0x0][0xc3c] ;  /* 0x00030f0000047ab9 */ /* 0x000fe40000000800 */
[----:B---3--:R-:W-:-:S13]  /*2dc40*/  ISETP.GE.AND P0, PT, R0, UR4, PT ;  /* 0x0000000400007c0c */ /* 0x008fda000bf06270 */
[----:B------:R-:W-:Y:S05]  /*2dc50*/  @!P0 BRA `(.L_x_5157) ;  /* 0xffffff8000248947 */ /* 0x000fea000383ffff */
[----:B------:R-:W-:Y:S05]  /*2dc60*/  BSYNC B8 ;  /* 0x0000000000087941 */ /* 0x000fea0003800000 */
.L_x_4987:
        /* <DEDUP_REMOVED lines=12> */
.L_x_5266:
[----:B------:R-:W-:Y:S05]  /*2dd30*/  BSYNC B0 ;  /* 0x0000000000007941 */ /* 0x000fea0003800000 */
.L_x_5158:
[----:B------:R-:W-:-:S03]  /*2dd40*/  UMOV UR4, 0xffffffff ;  /* 0xffffffff00047882 */ /* 0x000fc60000000000 */
[----:B------:R-:W-:Y:S05]  /*2dd50*/  BRA.DIV UR4, `(.L_x_5160) ;  /* 0x0000002e04287947 */ /* 0x000fea000b800000 */
[----:B------:R-:W1:Y:S02]  /*2dd60*/  S2R R2, SR_TID.X ;  /* 0x0000000000027919 */ /* 0x000e640000002100 */
[----:B-1----:R-:W-:-:S04]  /*2dd70*/  SHF.R.U32.HI R2, RZ, 0x5, R2 ;  /* 0x00000005ff027819 */ /* 0x002fc80000011602 */
[----:B------:R-:W-:-:S05]  /*2dd80*/  LOP3.LUT R2, R2, 0x3, RZ, 0xc0, !PT ;  /* 0x0000000302027812 */ /* 0x000fca00078ec0ff */
[----:B------:R1:W2:Y:S02]  /*2dd90*/  SHFL.IDX PT, R14, R2, RZ, 0x1f ;  /* 0x00001fff020e7589 */ /* 0x0002a400000e0000 */
.L_x_5269:
[----:B--2---:R-:W-:-:S13]  /*2dda0*/  ISETP.NE.AND P0, PT, R14, RZ, PT ;  /* 0x000000ff0e00720c */ /* 0x004fda0003f05270 */
[----:B------:R-:W-:Y:S05]  /*2ddb0*/  @P0 BRA `(.L_x_4683) ;  /* 0x00000000009c0947 */ /* 0x000fea0003800000 */
[----:B------:R-:W-:-:S03]  /*2ddc0*/  UMOV UR4, 0xffffffff ;  /* 0xffffffff00047882 */ /* 0x000fc60000000000 */
[----:B------:R-:W-:Y:S05]  /*2ddd0*/  BRA.DIV UR4, `(.L_x_5161) ;  /* 0x0000002e043c7947 */ /* 0x000fea000b800000 */
[----:B------:R-:W-:-:S13]  /*2dde0*/  ELECT P6, URZ, PT ;  /* 0x00000000003f782f */ /* 0x000fda00038c0000 */
.L_x_5272:
        /* <DEDUP_REMOVED lines=8> */
.L_x_5162:
[----:B0-----:R-:W2:Y:S04]  /*2de70*/  LDL R3, [R1+0x10] ;  /* 0x0000100001037983 */ /* 0x001ea80000100800 */
[----:B------:R-:W3:Y:S01]  /*2de80*/  LDL.LU R7, [R1+0x14] ;  /* 0x0000140001077983 */ /* 0x000ee20000300800 */
[----:B------:R-:W-:-:S04]  /*2de90*/  VIADD R2, R0, 0x30840 ;  /* 0x0003084000027836 */ /* 0x000fc80000000000 */
[C---:B--2---:R-:W-:Y:S02]  /*2dea0*/  IMAD R6, R3.reuse, 0x8, R2 ;  /* 0x0000000803067824 */ /* 0x044fe400078e0202 */
[----:B------:R-:W-:Y:S01]  /*2deb0*/  VIADD R3, R3, 0x1 ;  /* 0x0000000103037836 */ /* 0x000fe20000000000 */
[----:B---3--:R-:W-:-:S04]  /*2dec0*/  SHF.L.U32 R5, R7, 0x1f, RZ ;  /* 0x0000001f07057819 */ /* 0x008fc800000006ff */
        /* <DEDUP_REMOVED lines=8> */
.L_x_5273:
[----:B------:R-:W1:Y:S02]  /*2df50*/  SYNCS.PHASECHK.TRANS64.TRYWAIT P0, [R7+URZ], R2 ;  /* 0x00000002070075a7 */ /* 0x000e64000800017f */
[----:B-1----:R-:W-:Y:S05]  /*2df60*/  @!P0 BRA `(.L_x_5164) ;  /* 0x0000002c000c8947 */ /* 0x002fea0003800000 */
.L_x_5274:
[----:B------:R-:W-:Y:S05]  /*2df70*/  @!P2 BRA `(.L_x_5165) ;  /* 0x000000000004a947 */ /* 0x000fea0003800000 */
[----:B------:R-:W-:Y:S01]  /*2df80*/  BPT.TRAP 0x1 ;  /* 0x000000040000795c */ /* 0x000fe20000300000 */
.L_x_5165:
[----:B------:R-:W2:Y:S01]  /*2df90*/  LDL.LU R4, [R1+0x10] ;  /* 0x0000100001047983 */ /* 0x000ea20000300800 */
[----:B------:R-:W-:-:S04]  /*2dfa0*/  VIADD R0, R0, 0x30860 ;  /* 0x0003086000007836 */ /* 0x000fc80000000000 */
[----:B--2---:R-:W-:-:S04]  /*2dfb0*/  IMAD R4, R4, 0x8, R0 ;  /* 0x0000000804047824 */ /* 0x004fc800078e0200 */
[----:B------:R-:W2:Y:S02]  /*2dfc0*/  SYNCS.PHASECHK.TRANS64.TRYWAIT P0, [R4+URZ], R5 ;  /* 0x00000005040075a7 */ /* 0x000ea4000800017f */
[----:B--2---:R-:W-:Y:S05]  /*2dfd0*/  @!P0 BRA `(.L_x_5166) ;  /* 0x0000002c00048947 */ /* 0x004fea0003800000 */
.L_x_5275:
[----:B------:R-:W-:-:S07]  /*2dfe0*/  IMAD R3, R3, 0x8, R0 ;  /* 0x0000000803037824 */ /* 0x000fce00078e0200 */
.L_x_5167:
[----:B---3--:R3:W4:Y:S02]  /*2dff0*/  SYNCS.PHASECHK.TRANS64.TRYWAIT P0, [R3+URZ], R2 ;  /* 0x00000002030075a7 */ /* 0x008724000800017f */
[----:B----4-:R-:W-:Y:S05]  /*2e000*/  @!P0 NANOSLEEP.SYNCS 0x989680 ;  /* 0x009896800000895d */ /* 0x010fea0003900000 */
[----:B------:R-:W4:Y:S02]  /*2e010*/  @!P0 SYNCS.PHASECHK.TRANS64 P0, [R3+URZ], R2 ;  /* 0x00000002030085a7 */ /* 0x000f24000800007f */
[----:B----4-:R-:W-:Y:S05]  /*2e020*/  @!P0 BRA `(.L_x_5167) ;  /* 0xfffffffc00f08947 */ /* 0x010fea000383ffff */
.L_x_4683:
[----:B------:R-:W-:Y:S05]  /*2e030*/  BSYNC B9 ;  /* 0x0000000000097941 */ /* 0x000fea0003800000 */
.L_x_4680:
[----:B------:R-:W-:Y:S05]  /*2e040*/  EXIT ;  /* 0x000000000000794d */ /* 0x000fea0003800000 */
.L_x_4711:
[----:B0-----:R0:W1:Y:S02]  /*2e050*/  SYNCS.PHASECHK.TRANS64.TRYWAIT P5, [R88+URZ+0x30890], R89 ;  /* 0x03089059580075a7 */ /* 0x00106400080a017f */
[----:B-1----:R-:W-:Y:S05]  /*2e060*/  @!P5 NANOSLEEP.SYNCS 0x989680 ;  /* 0x009896800000d95d */ /* 0x002fea0003900000 */
[----:B------:R-:W1:Y:S02]  /*2e070*/  @!P5 SYNCS.PHASECHK.TRANS64 P5, [R88+URZ+0x30890], R89 ;  /* 0x030890595800d5a7 */ /* 0x000e6400080a007f */
[----:B-1----:R-:W-:Y:S05]  /*2e080*/  @!P5 BRA `(.L_x_4711) ;  /* 0xfffffffc00f0d947 */ /* 0x002fea000383ffff */
[----:B------:R-:W-:Y:S05]  /*2e090*/  BRA `(.L_x_5168) ;  /* 0xfffffd5c001c7947 */ /* 0x000fea000383ffff */
.L_x_4765:
[----:B-1----:R1:W3:Y:S02]  /*2e0a0*/  SYNCS.PHASECHK.TRANS64.TRYWAIT P5, [R88+URZ+0x30890], R89 ;  /* 0x03089059580075a7 */ /* 0x0022e400080a017f */
[----:B---3--:R-:W-:Y:S05]  /*2e0b0*/  @!P5 NANOSLEEP.SYNCS 0x989680 ;  /* 0x009896800000d95d */ /* 0x008fea0003900000 */
[----:B------:R-:W3:Y:S02]  /*2e0c0*/  @!P5 SYNCS.PHASECHK.TRANS64 P5, [R88+URZ+0x30890], R89 ;  /* 0x030890595800d5a7 */ /* 0x000ee400080a007f */
[----:B---3--:R-:W-:Y:S05]  /*2e0d0*/  @!P5 BRA `(.L_x_4765) ;  /* 0xfffffffc00f0d947 */ /* 0x008fea000383ffff */
[----:B------:R-:W-:Y:S05]  /*2e0e0*/  BRA `(.L_x_5169) ;  /* 0xfffffd8c00f47947 */ /* 0x000fea000383ffff */
.L_x_4790:
[----:B0-----:R0:W1:Y:S02]  /*2e0f0*/  SYNCS.PHASECHK.TRANS64.TRYWAIT P3, [R88+URZ+0x30890], R89 ;  /* 0x03089059580075a7 */ /* 0x001064000806017f */
[----:B-1----:R-:W-:Y:S05]  /*2e100*/  @!P3 NANOSLEEP.SYNCS 0x989680 ;  /* 0x009896800000b95d */ /* 0x002fea0003900000 */
[----:B------:R-:W1:Y:S02]  /*2e110*/  @!P3 SYNCS.PHASECHK.TRANS64 P3, [R88+URZ+0x30890], R89 ;  /* 0x030890595800b5a7 */ /* 0x000e64000806007f */
[----:B-1----:R-:W-:Y:S05]  /*2e120*/  @!P3 BRA `(.L_x_4790) ;  /* 0xfffffffc00f0b947 */ /* 0x002fea000383ffff */
[----:B------:R-:W-:Y:S05]  /*2e130*/  BRA `(.L_x_5170) ;  /* 0xfffffdc000107947 */ /* 0x000fea000383ffff */
.L_x_4796:
[----:B-1----:R1:W2:Y:S02]  /*2e140*/  SYNCS.PHASECHK.TRANS64.TRYWAIT P2, [R88+URZ+0x308b0], R89 ;  /* 0x0308b059580075a7 */ /* 0x0022a4000804017f */
[----:B--2---:R-:W-:Y:S05]  /*2e150*/  @!P2 NANOSLEEP.SYNCS 0x989680 ;  /* 0x009896800000a95d */ /* 0x004fea0003900000 */
[----:B------:R-:W2:Y:S02]  /*2e160*/  @!P2 SYNCS.PHASECHK.TRANS64 P2, [R88+URZ+0x308b0], R89 ;  /* 0x0308b0595800a5a7 */ /* 0x000ea4000804007f */
[----:B--2---:R-:W-:Y:S05]  /*2e170*/  @!P2 BRA `(.L_x_4796) ;  /* 0xfffffffc00f0a947 */ /* 0x004fea000383ffff */
[----:B------:R-:W-:Y:S05]  /*2e180*/  BRA `(.L_x_5171) ;  /* 0xfffffdc400087947 */ /* 0x000fea000383ffff */
.L_x_4824:
[----:B------:R-:W-:Y:S01]  /*2e190*/  BSSY B1, `(.L_x_5172) ;  /* 0x0000008000017945 */ /* 0x000fe20003800000 */
[----:B------:R-:W-:Y:S01]  /*2e1a0*/  MOV R13, R5 ;  /* 0x00000005000d7202 */ /* 0x000fe20000000f00 */
[----:B------:R-:W-:Y:S02]  /*2e1b0*/  IMAD.MOV.U32 R12, RZ, RZ, RZ ;  /* 0x000000ffff0c7224 */ /* 0x000fe400078e00ff */
[----:B------:R-:W-:Y:S02]  /*2e1c0*/  IMAD.MOV.U32 R11, RZ, RZ, 0x1c1f ;  /* 0x00001c1fff0b7424 */ /* 0x000fe400078e00ff */
[----:B------:R-:W-:-:S07]  /*2e1d0*/  IMAD.MOV.U32 R15, RZ, RZ, -0x1 ;  /* 0xffffffffff0f7424 */ /* 0x000fce00078e00ff */
[----:B------:R-:W-:Y:S05]  /*2e1e0*/  WARPSYNC.COLLECTIVE R15, `(.L_x_5173) ;  /* 0x000000000f087348 */ /* 0x000fea0003c00000 */
[----:B------:R0:W1:Y:S02]  /*2e1f0*/  SHFL.IDX P6, R14, R13, R12, R11 ;  /* 0x0000000c0d0e7389 */ /* 0x00006400000c000b */
[----:B01----:R-:W-:Y:S01]  /*2e200*/  ENDCOLLECTIVE ;  /* 0x000000000000791b */ /* 0x003fe20003800000 */
.L_x_5173:
[----:B------:R-:W-:Y:S05]  /*2e210*/  BSYNC B1 ;  /* 0x0000000000017941 */ /* 0x000fea0003800000 */
.L_x_5172:
[----:B------:R-:W-:Y:S01]  /*2e220*/  IMAD.MOV.U32 R13, RZ, RZ, R3 ;  /* 0x000000ffff0d7224 */ /* 0x000fe200078e0003 */
[----:B------:R-:W-:Y:S01]  /*2e230*/  MOV R15, 0xffffffff ;  /* 0xffffffff000f7802 */ /* 0x000fe20000000f00 */
[----:B------:R-:W-:Y:S02]  /*2e240*/  IMAD.MOV.U32 R12, RZ, RZ, RZ ;  /* 0x000000ffff0c7224 */ /* 0x000fe400078e00ff */
[----:B------:R-:W-:Y:S02]  /*2e250*/  IMAD.MOV.U32 R11, RZ, RZ, 0x1c1f ;  /* 0x00001c1fff0b7424 */ /* 0x000fe400078e00ff */
[----:B------:R-:W-:-:S07]  /*2e260*/  IMAD.MOV.U32 R7, RZ, RZ, R14 ;  /* 0x000000ffff077224 */ /* 0x000fce00078e000e */
[----:B------:R-:W-:Y:S05]  /*2e270*/  WARPSYNC.COLLECTIVE R15, `(.L_x_5174) ;  /* 0x000000000f087348 */ /* 0x000fea0003c00000 */
[----:B------:R0:W1:Y:S02]  /*2e280*/  SHFL.IDX P6, R14, R13, R12, R11 ;  /* 0x0000000c0d0e7389 */ /* 0x00006400000c000b */
[----:B01----:R-:W-:Y:S01]  /*2e290*/  ENDCOLLECTIVE ;  /* 0x000000000000791b */ /* 0x003fe20003800000 */
.L_x_5174:
[----:B------:R-:W-:Y:S02]  /*2e2a0*/  IMAD.MOV.U32 R13, RZ, RZ, R63 ;  /* 0x000000ffff0d7224 */ /* 0x000fe400078e003f */
[----:B------:R-:W-:-:S07]  /*2e2b0*/  IMAD.MOV.U32 R6, RZ, RZ, R14 ;  /* 0x000000ffff067224 */ /* 0x000fce00078e000e */
[----:B------:R-:W-:Y:S05]  /*2e2c0*/  WARPSYNC.COLLECTIVE R15, `(.L_x_5175) ;  /* 0x000000000f087348 */ /* 0x000fea0003c00000 */
[----:B------:R0:W1:Y:S02]  /*2e2d0*/  SHFL.IDX P6, R14, R13, R12, R11 ;  /* 0x0000000c0d0e7389 */ /* 0x00006400000c000b */
[----:B01----:R-:W-:Y:S01]  /*2e2e0*/  ENDCOLLECTIVE ;  /* 0x000000000000791b */ /* 0x003fe20003800000 */
.L_x_5175:
[----:B------:R-:W-:Y:S02]  /*2e2f0*/  IMAD.MOV.U32 R13, RZ, RZ, R0 ;  /* 0x000000ffff0d7224 */ /* 0x000fe400078e0000 */
[----:B------:R-:W-:-:S07]  /*2e300*/  IMAD.MOV.U32 R9, RZ, RZ, R14 ;  /* 0x000000ffff097224 */ /* 0x000fce00078e000e */
[----:B------:R-:W-:Y:S05]  /*2e310*/  WARPSYNC.COLLECTIVE R15, `(.L_x_5176) ;  /* 0x000000000f087348 */ /* 0x000fea0003c00000 */
[----:B------:R0:W1:Y:S02]  /*2e320*/  SHFL.IDX P6, R14, R13, R12, R11 ;  /* 0x0000000c0d0e7389 */ /* 0x00006400000c000b */
[----:B01----:R-:W-:Y:S01]  /*2e330*/  ENDCOLLECTIVE ;  /* 0x000000000000791b */ /* 0x003fe20003800000 */
.L_x_5176:
[----:B------:R-:W-:Y:S05]  /*2e340*/  BRA `(.L_x_5177) ;  /* 0xfffffdd800687947 */ /* 0x000fea000383ffff */
.L_x_4827:
[----:B------:R-:W-:Y:S01]  /*2e350*/  BSSY B1, `(.L_x_5178) ;  /* 0x0000008000017945 */ /* 0x000fe20003800000 */
[----:B------:R-:W-:Y:S01]  /*2e360*/  IMAD.MOV.U32 R13, RZ, RZ, R5 ;  /* 0x000000ffff0d7224 */ /* 0x000fe200078e0005 */
[----:B------:R-:W-:Y:S01]  /*2e370*/  MOV R15, 0xffffffff ;  /* 0xffffffff000f7802 */ /* 0x000fe20000000f00 */
[----:B------:R-:W-:Y:S02]  /*2e380*/  IMAD.MOV.U32 R12, RZ, RZ, 0x1 ;  /* 0x00000001ff0c7424 */ /* 0x000fe400078e00ff */
[----:B------:R-:W-:-:S07]  /*2e390*/  IMAD.MOV.U32 R11, RZ, RZ, 0x1c1f ;  /* 0x00001c1fff0b7424 */ /* 0x000fce00078e00ff */
[----:B0--34-:R-:W-:Y:S05]  /*2e3a0*/  WARPSYNC.COLLECTIVE R15, `(.L_x_5179) ;  /* 0x000000000f087348 */ /* 0x019fea0003c00000 */
[----:B----4-:R1:W2:Y:S02]  /*2e3b0*/  SHFL.IDX P6, R14, R13, R12, R11 ;  /* 0x0000000c0d0e7389 */ /* 0x0102a400000c000b */
[----:B0123--:R-:W-:Y:S01]  /*2e3c0*/  ENDCOLLECTIVE ;  /* 0x000000000000791b */ /* 0x00ffe20003800000 */
.L_x_5179:
[----:B------:R-:W-:Y:S05]  /*2e3d0*/  BSYNC B1 ;  /* 0x0000000000017941 */ /* 0x000fea0003800000 */
.L_x_5178:
        /* <DEDUP_REMOVED lines=8> */
.L_x_5180:
[----:B------:R-:W-:Y:S02]  /*2e460*/  IMAD.MOV.U32 R13, RZ, RZ, R63 ;  /* 0x000000ffff0d7224 */ /* 0x000fe400078e003f */
[----:B------:R-:W-:-:S07]  /*2e470*/  IMAD.MOV.U32 R4, RZ, RZ, R14 ;  /* 0x000000ffff047224 */ /* 0x000fce00078e000e */
[----:B------:R-:W-:Y:S05]  /*2e480*/  WARPSYNC.COLLECTIVE R15, `(.L_x_5181) ;  /* 0x000000000f087348 */ /* 0x000fea0003c00000 */
[----:B------:R0:W1:Y:S02]  /*2e490*/  SHFL.IDX P6, R14, R13, R12, R11 ;  /* 0x0000000c0d0e7389 */ /* 0x00006400000c000b */
[----:B01----:R-:W-:Y:S01]  /*2e4a0*/  ENDCOLLECTIVE ;  /* 0x000000000000791b */ /* 0x003fe20003800000 */
.L_x_5181:
[----:B------:R-:W-:Y:S01]  /*2e4b0*/  IMAD.MOV.U32 R13, RZ, RZ, R0 ;  /* 0x000000ffff0d7224 */ /* 0x000fe200078e0000 */
[----:B------:R-:W-:-:S07]  /*2e4c0*/  MOV R63, R14 ;  /* 0x0000000e003f7202 */ /* 0x000fce0000000f00 */
[----:B------:R-:W-:Y:S05]  /*2e4d0*/  WARPSYNC.COLLECTIVE R15, `(.L_x_5182) ;  /* 0x000000000f087348 */ /* 0x000fea0003c00000 */
[----:B------:R0:W1:Y:S02]  /*2e4e0*/  SHFL.IDX P6, R14, R13, R12, R11 ;  /* 0x0000000c0d0e7389 */ /* 0x00006400000c000b */
[----:B01----:R-:W-:Y:S01]  /*2e4f0*/  ENDCOLLECTIVE ;  /* 0x000000000000791b */ /* 0x003fe20003800000 */
.L_x_5182:
[----:B------:R-:W-:Y:S01]  /*2e500*/  IMAD.MOV.U32 R62, RZ, RZ, R14 ;  /* 0x000000ffff3e7224 */ /* 0x000fe200078e000e */
[----:B------:R-:W-:Y:S06]  /*2e510*/  BRA `(.L_x_5183) ;  /* 0xfffffddc00ec7947 */ /* 0x000fec000383ffff */
.L_x_4831:
[----:B0-----:R0:W1:Y:S02]  /*2e520*/  SYNCS.PHASECHK.TRANS64.TRYWAIT P0, [R2+URZ+0x30800], R5 ;  /* 0x03080005020075a7 */ /* 0x001064000800017f */
[----:B-1----:R-:W-:Y:S05]  /*2e530*/  @!P0 NANOSLEEP.SYNCS 0x989680 ;  /* 0x009896800000895d */ /* 0x002fea0003900000 */
[----:B------:R-:W1:Y:S02]  /*2e540*/  @!P0 SYNCS.PHASECHK.TRANS64 P0, [R2+URZ+0x30800], R5 ;  /* 0x03080005020085a7 */ /* 0x000e64000800007f */
[----:B-1----:R-:W-:Y:S05]  /*2e550*/  @!P0 BRA `(.L_x_4831) ;  /* 0xfffffffc00f08947 */ /* 0x002fea000383ffff */
[----:B------:R-:W-:Y:S05]  /*2e560*/  BRA `(.L_x_5184) ;  /* 0xfffffde800047947 */ /* 0x000fea000383ffff */
.L_x_4855:
        /* <DEDUP_REMOVED lines=8> */
.L_x_5186:
[----:B------:R-:W-:Y:S05]  /*2e5f0*/  BSYNC B1 ;  /* 0x0000000000017941 */ /* 0x000fea0003800000 */
.L_x_5185:
        /* <DEDUP_REMOVED lines=8> */
.L_x_5187:
[----:B------:R-:W-:Y:S02]  /*2e680*/  IMAD.MOV.U32 R9, RZ, RZ, R5 ;  /* 0x000000ffff097224 */ /* 0x000fe400078e0005 */
[----:B------:R-:W-:Y:S02]  /*2e690*/  IMAD.MOV.U32 R13, RZ, RZ, R71 ;  /* 0x000000ffff0d7224 */ /* 0x000fe400078e0047 */
[----:B------:R-:W-:-:S07]  /*2e6a0*/  IMAD.MOV.U32 R4, RZ, RZ, R14 ;  /* 0x000000ffff047224 */ /* 0x000fce00078e000e */
[----:B------:R-:W-:Y:S05]  /*2e6b0*/  WARPSYNC.COLLECTIVE R15, `(.L_x_5188) ;  /* 0x000000000f087348 */ /* 0x000fea0003c00000 */
[----:B------:R0:W1:Y:S02]  /*2e6c0*/  SHFL.IDX P6, R14, R13, R12, R11 ;  /* 0x0000000c0d0e7389 */ /* 0x00006400000c000b */
[----:B01----:R-:W-:Y:S01]  /*2e6d0*/  ENDCOLLECTIVE ;  /* 0x000000000000791b */ /* 0x003fe20003800000 */
.L_x_5188:
[----:B------:R-:W-:Y:S01]  /*2e6e0*/  MOV R8, R4 ;  /* 0x0000000400087202 */ /* 0x000fe20000000f00 */
[----:B------:R-:W-:Y:S02]  /*2e6f0*/  IMAD.MOV.U32 R13, RZ, RZ, R70 ;  /* 0x000000ffff0d7224 */ /* 0x000fe400078e0046 */
[----:B------:R-:W-:-:S07]  /*2e700*/  IMAD.MOV.U32 R7, RZ, RZ, R14 ;  /* 0x000000ffff077224 */ /* 0x000fce00078e000e */
[----:B------:R-:W-:Y:S05]  /*2e710*/  WARPSYNC.COLLECTIVE R15, `(.L_x_5189) ;  /* 0x000000000f087348 */ /* 0x000fea0003c00000 */
[----:B------:R0:W1:Y:S02]  /*2e720*/  SHFL.IDX P6, R14, R13, R12, R11 ;  /* 0x0000000c0d0e7389 */ /* 0x00006400000c000b */
[----:B01----:R-:W-:Y:S01]  /*2e730*/  ENDCOLLECTIVE ;  /* 0x000000000000791b */ /* 0x003fe20003800000 */
.L_x_5189:
[----:B------:R-:W-:Y:S05]  /*2e740*/  BRA `(.L_x_5190) ;  /* 0xfffffe0800ec7947 */ /* 0x000fea000383ffff */
.L_x_4858:
[----:B------:R-:W-:Y:S01]  /*2e750*/  BSSY B1, `(.L_x_5191) ;  /* 0x0000008000017945 */ /* 0x000fe20003800000 */
[----:B------:R-:W-:Y:S02]  /*2e760*/  IMAD.MOV.U32 R13, RZ, RZ, R63 ;  /* 0x000000ffff0d7224 */ /* 0x000fe400078e003f */
[----:B------:R-:W-:Y:S02]  /*2e770*/  IMAD.MOV.U32 R12, RZ, RZ, 0x1 ;  /* 0x00000001ff0c7424 */ /* 0x000fe400078e00ff */
[----:B------:R-:W-:Y:S02]  /*2e780*/  IMAD.MOV.U32 R11, RZ, RZ, 0x1c1f ;  /* 0x00001c1fff0b7424 */ /* 0x000fe400078e00ff */
[----:B------:R-:W-:-:S07]  /*2e790*/  IMAD.MOV.U32 R15, RZ, RZ, -0x1 ;  /* 0xffffffffff0f7424 */ /* 0x000fce00078e00ff */
[----:B----4-:R-:W-:Y:S05]  /*2e7a0*/  WARPSYNC.COLLECTIVE R15, `(.L_x_5192) ;  /* 0x000000000f087348 */ /* 0x010fea0003c00000 */
[----:B----4-:R0:W1:Y:S02]  /*2e7b0*/  SHFL.IDX P6, R14, R13, R12, R11 ;  /* 0x0000000c0d0e7389 */ /* 0x01006400000c000b */
[----:B01----:R-:W-:Y:S01]  /*2e7c0*/  ENDCOLLECTIVE ;  /* 0x000000000000791b */ /* 0x003fe20003800000 */
.L_x_5192:
[----:B------:R-:W-:Y:S05]  /*2e7d0*/  BSYNC B1 ;  /* 0x0000000000017941 */ /* 0x000fea0003800000 */
.L_x_5191:
        /* <DEDUP_REMOVED lines=8> */
.L_x_5193:
[----:B------:R-:W-:Y:S02]  /*2e860*/  IMAD.MOV.U32 R13, RZ, RZ, R71 ;  /* 0x000000ffff0d7224 */ /* 0x000fe400078e0047 */
[----:B------:R-:W-:-:S07]  /*2e870*/  IMAD.MOV.U32 R62, RZ, RZ, R14 ;  /* 0x000000ffff3e7224 */ /* 0x000fce00078e000e */
[----:B------:R-:W-:Y:S05]  /*2e880*/  WARPSYNC.COLLECTIVE R15, `(.L_x_5194) ;  /* 0x000000000f087348 */ /* 0x000fea0003c00000 */
[----:B------:R0:W1:Y:S02]  /*2e890*/  SHFL.IDX P6, R14, R13, R12, R11 ;  /* 0x0000000c0d0e7389 */ /* 0x00006400000c000b */
[----:B01----:R-:W-:Y:S01]  /*2e8a0*/  ENDCOLLECTIVE ;  /* 0x000000000000791b */ /* 0x003fe20003800000 */
.L_x_5194:
[----:B------:R-:W-:Y:S02]  /*2e8b0*/  IMAD.MOV.U32 R13, RZ, RZ, R70 ;  /* 0x000000ffff0d7224 */ /* 0x000fe400078e0046 */
[----:B------:R-:W-:-:S07]  /*2e8c0*/  IMAD.MOV.U32 R71, RZ, RZ, R14 ;  /* 0x000000ffff477224 */ /* 0x000fce00078e000e */
[----:B------:R-:W-:Y:S05]  /*2e8d0*/  WARPSYNC.COLLECTIVE R15, `(.L_x_5195) ;  /* 0x000000000f087348 */ /* 0x000fea0003c00000 */
[----:B------:R0:W1:Y:S02]  /*2e8e0*/  SHFL.IDX P6, R14, R13, R12, R11 ;  /* 0x0000000c0d0e7389 */ /* 0x00006400000c000b */
[----:B01----:R-:W-:Y:S01]  /*2e8f0*/  ENDCOLLECTIVE ;  /* 0x000000000000791b */ /* 0x003fe20003800000 */
.L_x_5195:
[----:B------:R-:W-:Y:S01]  /*2e900*/  IMAD.MOV.U32 R70, RZ, RZ, R14 ;  /* 0x000000ffff467224 */ /* 0x000fe200078e000e */
[----:B------:R-:W-:Y:S06]  /*2e910*/  BRA `(.L_x_5196) ;  /* 0xfffffe0c00f47947 */ /* 0x000fec000383ffff */
.L_x_4862:
[----:B0-----:R0:W1:Y:S02]  /*2e920*/  SYNCS.PHASECHK.TRANS64.TRYWAIT P0, [R2+URZ+0x30800], R61 ;  /* 0x0308003d020075a7 */ /* 0x001064000800017f */
[----:B-1----:R-:W-:Y:S05]  /*2e930*/  @!P0 NANOSLEEP.SYNCS 0x989680 ;  /* 0x009896800000895d */ /* 0x002fea0003900000 */
[----:B------:R-:W1:Y:S02]  /*2e940*/  @!P0 SYNCS.PHASECHK.TRANS64 P0, [R2+URZ+0x30800], R61 ;  /* 0x0308003d020085a7 */ /* 0x000e64000800007f */
[----:B-1----:R-:W-:Y:S05]  /*2e950*/  @!P0 BRA `(.L_x_4862) ;  /* 0xfffffffc00f08947 */ /* 0x002fea000383ffff */
[----:B------:R-:W-:Y:S05]  /*2e960*/  BRA `(.L_x_5197) ;  /* 0xfffffe1400547947 */ /* 0x000fea000383ffff */
.L_x_4876:
[----:B-1----:R1:W2:Y:S02]  /*2e970*/  SYNCS.PHASECHK.TRANS64.TRYWAIT P2, [R4+URZ+0x30830], R3 ;  /* 0x03083003040075a7 */ /* 0x0022a4000804017f */
[----:B--2---:R-:W-:Y:S05]  /*2e980*/  @!P2 NANOSLEEP.SYNCS 0x989680 ;  /* 0x009896800000a95d */ /* 0x004fea0003900000 */
[----:B------:R-:W2:Y:S02]  /*2e990*/  @!P2 SYNCS.PHASECHK.TRANS64 P2, [R4+URZ+0x30830], R3 ;  /* 0x030830030400a5a7 */ /* 0x000ea4000804007f */
[----:B--2---:R-:W-:Y:S05]  /*2e9a0*/  @!P2 BRA `(.L_x_4876) ;  /* 0xfffffffc00f0a947 */ /* 0x004fea000383ffff */
[----:B------:R-:W-:Y:S05]  /*2e9b0*/  BRA `(.L_x_4875) ;  /* 0xfffffe3c009c7947 */ /* 0x000fea000383ffff */
.L_x_4896:
[----:B-1----:R1:W2:Y:S02]  /*2e9c0*/  SYNCS.PHASECHK.TRANS64.TRYWAIT P2, [R6+URZ+0x30830], R11 ;  /* 0x0308300b060075a7 */ /* 0x0022a4000804017f */
[----:B--2---:R-:W-:Y:S05]  /*2e9d0*/  @!P2 NANOSLEEP.SYNCS 0x989680 ;  /* 0x009896800000a95d */ /* 0x004fea0003900000 */
[----:B------:R-:W2:Y:S02]  /*2e9e0*/  @!P2 SYNCS.PHASECHK.TRANS64 P2, [R6+URZ+0x30830], R11 ;  /* 0x0308300b0600a5a7 */ /* 0x000ea4000804007f */
[----:B--2---:R-:W-:Y:S05]  /*2e9f0*/  @!P2 BRA `(.L_x_4896) ;  /* 0xfffffffc00f0a947 */ /* 0x004fea000383ffff */
[----:B------:R-:W-:Y:S05]  /*2ea00*/  BRA `(.L_x_4895) ;  /* 0xfffffe7400047947 */ /* 0x000fea000383ffff */
.L_x_4901:
[----:B-1----:R1:W2:Y:S02]  /*2ea10*/  SYNCS.PHASECHK.TRANS64.TRYWAIT P2, [R9+URZ+0x30850], R10 ;  /* 0x0308500a090075a7 */ /* 0x0022a4000804017f */
[----:B--2---:R-:W-:Y:S05]  /*2ea20*/  @!P2 NANOSLEEP.SYNCS 0x989680 ;  /* 0x009896800000a95d */ /* 0x004fea0003900000 */
[----:B------:R-:W2:Y:S02]  /*2ea30*/  @!P2 SYNCS.PHASECHK.TRANS64 P2, [R9+URZ+0x30850], R10 ;  /* 0x0308500a0900a5a7 */ /* 0x000ea4000804007f */
[----:B--2---:R-:W-:Y:S05]  /*2ea40*/  @!P2 BRA `(.L_x_4901) ;  /* 0xfffffffc00f0a947 */ /* 0x004fea000383ffff */
[----:B------:R-:W-:Y:S05]  /*2ea50*/  BRA `(.L_x_4900) ;  /* 0xfffffe80004c7947 */ /* 0x000fea000383ffff */
.L_x_4922:
[----:B-1----:R1:W2:Y:S02]  /*2ea60*/  SYNCS.PHASECHK.TRANS64.TRYWAIT P2, [R0+URZ+0x30830], R3 ;  /* 0x03083003000075a7 */ /* 0x0022a4000804017f */
[----:B--2---:R-:W-:Y:S05]  /*2ea70*/  @!P2 NANOSLEEP.SYNCS 0x989680 ;  /* 0x009896800000a95d */ /* 0x004fea0003900000 */
[----:B------:R-:W2:Y:S02]  /*2ea80*/  @!P2 SYNCS.PHASECHK.TRANS64 P2, [R0+URZ+0x30830], R3 ;  /* 0x030830030000a5a7 */ /* 0x000ea4000804007f */
[----:B--2---:R-:W-:Y:S05]  /*2ea90*/  @!P2 BRA `(.L_x_4922) ;  /* 0xfffffffc00f0a947 */ /* 0x004fea000383ffff */
[----:B------:R-:W-:Y:S05]  /*2eaa0*/  BRA `(.L_x_4921) ;  /* 0xfffffeb000487947 */ /* 0x000fea000383ffff */
.L_x_4927:
[----:B-1----:R1:W2:Y:S02]  /*2eab0*/  SYNCS.PHASECHK.TRANS64.TRYWAIT P2, [R20+URZ+0x30850], R0 ;  /* 0x03085000140075a7 */ /* 0x0022a4000804017f */
[----:B--2---:R-:W-:Y:S05]  /*2eac0*/  @!P2 NANOSLEEP.SYNCS 0x989680 ;  /* 0x009896800000a95d */ /* 0x004fea0003900000 */
[----:B------:R-:W2:Y:S02]  /*2ead0*/  @!P2 SYNCS.PHASECHK.TRANS64 P2, [R20+URZ+0x30850], R0 ;  /* 0x030850001400a5a7 */ /* 0x000ea4000804007f */
[----:B--2---:R-:W-:Y:S05]  /*2eae0*/  @!P2 BRA `(.L_x_4927) ;  /* 0xfffffffc00f0a947 */ /* 0x004fea000383ffff */
[----:B------:R-:W-:Y:S05]  /*2eaf0*/  BRA `(.L_x_4926) ;  /* 0xfffffebc00987947 */ /* 0x000fea000383ffff */
.L_x_4935:
[----:B-1----:R1:W2:Y:S02]  /*2eb00*/  SYNCS.PHASECHK.TRANS64.TRYWAIT P2, [R3+URZ+0x30830], R6 ;  /* 0x03083006030075a7 */ /* 0x0022a4000804017f */
[----:B--2---:R-:W-:Y:S05]  /*2eb10*/  @!P2 NANOSLEEP.SYNCS 0x989680 ;  /* 0x009896800000a95d */ /* 0x004fea0003900000 */
[----:B------:R-:W2:Y:S02]  /*2eb20*/  @!P2 SYNCS.PHASECHK.TRANS64 P2, [R3+URZ+0x30830], R6 ;  /* 0x030830060300a5a7 */ /* 0x000ea4000804007f */
[----:B--2---:R-:W-:Y:S05]  /*2eb30*/  @!P2 BRA `(.L_x_4935) ;  /* 0xfffffffc00f0a947 */ /* 0x004fea000383ffff */
[----:B------:R-:W-:Y:S05]  /*2eb40*/  BRA `(.L_x_4934) ;  /* 0xfffffed800187947 */ /* 0x000fea000383ffff */
.L_x_4940:
[----:B-1----:R1:W2:Y:S02]  /*2eb50*/  SYNCS.PHASECHK.TRANS64.TRYWAIT P2, [R9+URZ+0x30850], R3 ;  /* 0x03085003090075a7 */ /* 0x0022a4000804017f */
[----:B--2---:R-:W-:Y:S05]  /*2eb60*/  @!P2 NANOSLEEP.SYNCS 0x989680 ;  /* 0x009896800000a95d */ /* 0x004fea0003900000 */
[----:B------:R-:W2:Y:S02]  /*2eb70*/  @!P2 SYNCS.PHASECHK.TRANS64 P2, [R9+URZ+0x30850], R3 ;  /* 0x030850030900a5a7 */ /* 0x000ea4000804007f */
[----:B--2---:R-:W-:Y:S05]  /*2eb80*/  @!P2 BRA `(.L_x_4940) ;  /* 0xfffffffc00f0a947 */ /* 0x004fea000383ffff */
[----:B------:R-:W-:Y:S05]  /*2eb90*/  BRA `(.L_x_4939) ;  /* 0xfffffee400607947 */ /* 0x000fea000383ffff */
.L_x_4954:
[----:B-1----:R1:W2:Y:S02]  /*2eba0*/  SYNCS.PHASECHK.TRANS64.TRYWAIT P0, [R7+URZ+0x30850], R8 ;  /* 0x03085008070075a7 */ /* 0x0022a4000800017f */
[----:B--2---:R-:W-:Y:S05]  /*2ebb0*/  @!P0 NANOSLEEP.SYNCS 0x989680 ;  /* 0x009896800000895d */ /* 0x004fea0003900000 */
[----:B------:R-:W2:Y:S02]  /*2ebc0*/  @!P0 SYNCS.PHASECHK.TRANS64 P0, [R7+URZ+0x30850], R8 ;  /* 0x03085008070085a7 */ /* 0x000ea4000800007f */
[----:B--2---:R-:W-:Y:S05]  /*2ebd0*/  @!P0 BRA `(.L_x_4954) ;  /* 0xfffffffc00f08947 */ /* 0x004fea000383ffff */
[----:B------:R-:W-:Y:S05]  /*2ebe0*/  BRA `(.L_x_4953) ;  /* 0xffffff1400fc7947 */ /* 0x000fea000383ffff */
.L_x_5003:
        /* <DEDUP_REMOVED lines=11> */
.L_x_5199:
[----:B------:R-:W-:Y:S05]  /*2eca0*/  BSYNC B1 ;  /* 0x0000000000017941 */ /* 0x000fea0003800000 */
.L_x_5198:
[----:B------:R-:W-:Y:S05]  /*2ecb0*/  BRA `(.L_x_5200) ;  /* 0xffffff7c00787947 */ /* 0x000fea000383ffff */
.L_x_5005:
[----:B------:R-:W-:Y:S01]  /*2ecc0*/  BSSY B1, `(.L_x_5201) ;  /* 0x0000006000017945 */ /* 0x000fe20003800000 */
[----:B0-----:R-:W-:-:S07]  /*2ecd0*/  IMAD.MOV.U32 R15, RZ, RZ, -0x1 ;  /* 0xffffffffff0f7424 */ /* 0x001fce00078e00ff */
[----:B-1----:R-:W-:Y:S05]  /*2ece0*/  WARPSYNC.COLLECTIVE R15, `(.L_x_5202) ;  /* 0x000000000f0c7348 */ /* 0x002fea0003c00000 */
[----:B------:R-:W-:Y:S02]  /*2ecf0*/  ELECT P6, UR62, PT ;  /* 0x00000000003e782f */ /* 0x000fe400038c0000 */
[----:B------:R-:W-:Y:S01]  /*2ed00*/  MOV R14, UR62 ;  /* 0x0000003e000e7c02 */ /* 0x000fe20008000f00 */
[----:B-1----:R-:W-:Y:S10]  /*2ed10*/  ENDCOLLECTIVE ;  /* 0x000000000000791b */ /* 0x002ff40003800000 */
.L_x_5202:
[----:B------:R-:W-:Y:S05]  /*2ed20*/  BSYNC B1 ;  /* 0x0000000000017941 */ /* 0x000fea0003800000 */
.L_x_5201:
[----:B------:R-:W-:Y:S01]  /*2ed30*/  PLOP3.LUT P2, PT, P6, PT, PT, 0x80, 0x0 ;  /* 0x000000000000781c */ /* 0x000fe2000374f070 */
[----:B------:R-:W-:-:S12]  /*2ed40*/  BRA `(.L_x_5004) ;  /* 0xffffff7c006c7947 */ /* 0x000fd8000383ffff */
.L_x_5007:
[----:B-1----:R1:W2:Y:S02]  /*2ed50*/  SYNCS.PHASECHK.TRANS64.TRYWAIT P0, [R19+URZ+0x30820], R4 ;  /* 0x03082004130075a7 */ /* 0x0022a4000800017f */
[----:B--2---:R-:W-:Y:S05]  /*2ed60*/  @!P0 NANOSLEEP.SYNCS 0x989680 ;  /* 0x009896800000895d */ /* 0x004fea0003900000 */
[----:B------:R-:W2:Y:S02]  /*2ed70*/  @!P0 SYNCS.PHASECHK.TRANS64 P0, [R19+URZ+0x30820], R4 ;  /* 0x03082004130085a7 */ /* 0x000ea4000800007f */
[----:B--2---:R-:W-:Y:S05]  /*2ed80*/  @!P0 BRA `(.L_x_5007) ;  /* 0xfffffffc00f08947 */ /* 0x004fea000383ffff */
[----:B------:R-:W-:Y:S05]  /*2ed90*/  BRA `(.L_x_5203) ;  /* 0xffffff7c007c7947 */ /* 0x000fea000383ffff */
.L_x_5011:
[----:B--2---:R2:W3:Y:S02]  /*2eda0*/  SYNCS.PHASECHK.TRANS64.TRYWAIT P0, [R6+URZ+0x308a0], R10 ;  /* 0x0308a00a060075a7 */ /* 0x0044e4000800017f */
[----:B---3--:R-:W-:Y:S05]  /*2edb0*/  @!P0 NANOSLEEP.SYNCS 0x989680 ;  /* 0x009896800000895d */ /* 0x008fea0003900000 */
[----:B------:R-:W3:Y:S02]  /*2edc0*/  @!P0 SYNCS.PHASECHK.TRANS64 P0, [R6+URZ+0x308a0], R10 ;  /* 0x0308a00a060085a7 */ /* 0x000ee4000800007f */
[----:B---3--:R-:W-:Y:S05]  /*2edd0*/  @!P0 BRA `(.L_x_5011) ;  /* 0xfffffffc00f08947 */ /* 0x008fea000383ffff */
[----:B------:R-:W-:Y:S05]  /*2ede0*/  BRA `(.L_x_5204) ;  /* 0xffffff7c009c7947 */ /* 0x000fea000383ffff */
.L_x_5018:
[----:B-1----:R1:W3:Y:S02]  /*2edf0*/  SYNCS.PHASECHK.TRANS64.TRYWAIT P0, [R6+URZ+0x308c0], R10 ;  /* 0x0308c00a060075a7 */ /* 0x0022e4000800017f */
[----:B---3--:R-:W-:Y:S05]  /*2ee00*/  @!P0 NANOSLEEP.SYNCS 0x989680 ;  /* 0x009896800000895d */ /* 0x008fea0003900000 */
[----:B------:R-:W3:Y:S02]  /*2ee10*/  @!P0 SYNCS.PHASECHK.TRANS64 P0, [R6+URZ+0x308c0], R10 ;  /* 0x0308c00a060085a7 */ /* 0x000ee4000800007f */
[----:B---3--:R-:W-:Y:S05]  /*2ee20*/  @!P0 BRA `(.L_x_5018) ;  /* 0xfffffffc00f08947 */ /* 0x008fea000383ffff */
[----:B------:R-:W-:Y:S05]  /*2ee30*/  BRA `(.L_x_5205) ;  /* 0xffffff8000947947 */ /* 0x000fea000383ffff */
.L_x_5027:
[----:B-1----:R1:W2:Y:S02]  /*2ee40*/  SYNCS.PHASECHK.TRANS64.TRYWAIT P0, [R8+URZ+0x308a0], R7 ;  /* 0x0308a007080075a7 */ /* 0x0022a4000800017f */
[----:B--2---:R-:W-:Y:S05]  /*2ee50*/  @!P0 NANOSLEEP.SYNCS 0x989680 ;  /* 0x009896800000895d */ /* 0x004fea0003900000 */
[----:B------:R-:W2:Y:S02]  /*2ee60*/  @!P0 SYNCS.PHASECHK.TRANS64 P0, [R8+URZ+0x308a0], R7 ;  /* 0x0308a007080085a7 */ /* 0x000ea4000800007f */
[----:B--2---:R-:W-:Y:S05]  /*2ee70*/  @!P0 BRA `(.L_x_5027) ;  /* 0xfffffffc00f08947 */ /* 0x004fea000383ffff */
[----:B------:R-:W-:Y:S05]  /*2ee80*/  BRA `(.L_x_5206) ;  /* 0xffffff8400d87947 */ /* 0x000fea000383ffff */
.L_x_5034:
[----:B--2---:R2:W3:Y:S02]  /*2ee90*/  SYNCS.PHASECHK.TRANS64.TRYWAIT P0, [R8+URZ+0x308c0], R7 ;  /* 0x0308c007080075a7 */ /* 0x0044e4000800017f */
[----:B---3--:R-:W-:Y:S05]  /*2eea0*/  @!P0 NANOSLEEP.SYNCS 0x989680 ;  /* 0x009896800000895d */ /* 0x008fea0003900000 */
[----:B------:R-:W3:Y:S02]  /*2eeb0*/  @!P0 SYNCS.PHASECHK.TRANS64 P0, [R8+URZ+0x308c0], R7 ;  /* 0x0308c007080085a7 */ /* 0x000ee4000800007f */
[----:B---3--:R-:W-:Y:S05]  /*2eec0*/  @!P0 BRA `(.L_x_5034) ;  /* 0xfffffffc00f08947 */ /* 0x008fea000383ffff */
[----:B------:R-:W-:Y:S05]  /*2eed0*/  BRA `(.L_x_5207) ;  /* 0xffffff8800cc7947 */ /* 0x000fea000383ffff */
.L_x_5059:
[----:B------:R-:W2:Y:S01]  /*2eee0*/  S2R R4, SR_TID.X ;  /* 0x0000000000047919 */ /* 0x000ea20000002100 */
[----:B------:R-:W-:Y:S01]  /*2eef0*/  BSSY B0, `(.L_x_5208) ;  /* 0x000000a000007945 */ /* 0x000fe20003800000 */
[----:B------:R-:W-:Y:S01]  /*2ef00*/  IMAD.MOV.U32 R12, RZ, RZ, RZ ;  /* 0x000000ffff0c7224 */ /* 0x000fe200078e00ff */
[----:B0-----:R-:W-:Y:S01]  /*2ef10*/  MOV R15, 0xffffffff ;  /* 0xffffffff000f7802 */ /* 0x001fe20000000f00 */
[----:B------:R-:W-:Y:S01]  /*2ef20*/  IMAD.MOV.U32 R11, RZ, RZ, 0x1f ;  /* 0x0000001fff0b7424 */ /* 0x000fe200078e00ff */
[----:B--2---:R-:W-:-:S04]  /*2ef30*/  SHF.R.U32.HI R4, RZ, 0x5, R4 ;  /* 0x00000005ff047819 */ /* 0x004fc80000011604 */
[----:B------:R-:W-:-:S05]  /*2ef40*/  LOP3.LUT R4, R4, 0x3, RZ, 0xc0, !PT ;  /* 0x0000000304047812 */ /* 0x000fca00078ec0ff */
[----:B------:R-:W-:-:S07]  /*2ef50*/  IMAD.MOV.U32 R13, RZ, RZ, R4 ;  /* 0x000000ffff0d7224 */ /* 0x000fce00078e0004 */
[----:B-1----:R-:W-:Y:S05]  /*2ef60*/  WARPSYNC.COLLECTIVE R15, `(.L_x_5209) ;  /* 0x000000000f087348 */ /* 0x002fea0003c00000 */
[----:B------:R0:W2:Y:S02]  /*2ef70*/  SHFL.IDX P6, R14, R13, R12, R11 ;  /* 0x0000000c0d0e7389 */ /* 0x0000a400000c000b */
[----:B012---:R-:W-:Y:S01]  /*2ef80*/  ENDCOLLECTIVE ;  /* 0x000000000000791b */ /* 0x007fe20003800000 */
.L_x_5209:
[----:B------:R-:W-:Y:S05]  /*2ef90*/  BSYNC B0 ;  /* 0x0000000000007941 */ /* 0x000fea0003800000 */
.L_x_5208:
[----:B------:R-:W-:Y:S05]  /*2efa0*/  BRA `(.L_x_5210) ;  /* 0xffffff9c00147947 */ /* 0x000fea000383ffff */
.L_x_5061:
[----:B------:R-:W-:Y:S01]  /*2efb0*/  BSSY B0, `(.L_x_5211) ;  /* 0x0000006000007945 */ /* 0x000fe20003800000 */
[----:B0-----:R-:W-:-:S07]  /*2efc0*/  IMAD.MOV.U32 R15, RZ, RZ, -0x1 ;  /* 0xffffffffff0f7424 */ /* 0x001fce00078e00ff */
[----:B-12---:R-:W-:Y:S05]  /*2efd0*/  WARPSYNC.COLLECTIVE R15, `(.L_x_5212) ;  /* 0x000000000f0c7348 */ /* 0x006fea0003c00000 */
[----:B------:R-:W-:Y:S02]  /*2efe0*/  ELECT P6, UR62, PT ;  /* 0x00000000003e782f */ /* 0x000fe400038c0000 */
[----:B------:R-:W-:Y:S01]  /*2eff0*/  MOV R14, UR62 ;  /* 0x0000003e000e7c02 */ /* 0x000fe20008000f00 */
[----:B-12---:R-:W-:Y:S10]  /*2f000*/  ENDCOLLECTIVE ;  /* 0x000000000000791b */ /* 0x006ff40003800000 */
.L_x_5212:
[----:B------:R-:W-:Y:S05]  /*2f010*/  BSYNC B0 ;  /* 0x0000000000007941 */ /* 0x000fea0003800000 */
.L_x_5211:
[----:B------:R-:W-:Y:S05]  /*2f020*/  BRA `(.L_x_5213) ;  /* 0xffffff9c00187947 */ /* 0x000fea000383ffff */
.L_x_5063:
[----:B---3--:R3:W4:Y:S02]  /*2f030*/  SYNCS.PHASECHK.TRANS64.TRYWAIT P0, [R0+URZ+0x30840], R2 ;  /* 0x03084002000075a7 */ /* 0x008724000800017f */
[----:B----4-:R-:W-:Y:S05]  /*2f040*/  @!P0 NANOSLEEP.SYNCS 0x989680 ;  /* 0x009896800000895d */ /* 0x010fea0003900000 */
[----:B------:R-:W4:Y:S02]  /*2f050*/  @!P0 SYNCS.PHASECHK.TRANS64 P0, [R0+URZ+0x30840], R2 ;  /* 0x03084002000085a7 */ /* 0x000f24000800007f */
[----:B----4-:R-:W-:Y:S05]  /*2f060*/  @!P0 BRA `(.L_x_5063) ;  /* 0xfffffffc00f08947 */ /* 0x010fea000383ffff */
[----:B------:R-:W-:Y:S05]  /*2f070*/  BRA `(.L_x_5214) ;  /* 0xffffff9c007c7947 */ /* 0x000fea000383ffff */
.L_x_5067:
[----:B------:R0:W5:Y:S01]  /*2f080*/  LDL.LU R9, [R1+0x38] ;  /* 0x0000380001097983 */ /* 0x0001620000300800 */
[----:B------:R-:W-:Y:S02]  /*2f090*/  IMAD.MOV.U32 R5, RZ, RZ, R11 ;  /* 0x000000ffff057224 */ /* 0x000fe400078e000b */
[----:B------:R-:W-:Y:S02]  /*2f0a0*/  IMAD.MOV.U32 R13, RZ, RZ, R3 ;  /* 0x000000ffff0d7224 */ /* 0x000fe400078e0003 */
[----:B------:R-:W-:Y:S02]  /*2f0b0*/  IMAD.MOV.U32 R12, RZ, RZ, RZ ;  /* 0x000000ffff0c7224 */ /* 0x000fe400078e00ff */
[----:B------:R-:W-:Y:S02]  /*2f0c0*/  IMAD.MOV.U32 R11, RZ, RZ, 0x181f ;  /* 0x0000181fff0b7424 */ /* 0x000fe400078e00ff */
[----:B0-----:R-:W-:-:S07]  /*2f0d0*/  IMAD.MOV.U32 R15, RZ, RZ, -0x1 ;  /* 0xffffffffff0f7424 */ /* 0x001fce00078e00ff */
[----:B-----5:R-:W-:Y:S05]  /*2f0e0*/  WARPSYNC.COLLECTIVE R15, `(.L_x_5215) ;  /* 0x000000000f087348 */ /* 0x020fea0003c00000 */
[----:B------:R0:W1:Y:S02]  /*2f0f0*/  SHFL.IDX P6, R14, R13, R12, R11 ;  /* 0x0000000c0d0e7389 */ /* 0x00006400000c000b */
[----:B01---5:R-:W-:Y:S01]  /*2f100*/  ENDCOLLECTIVE ;  /* 0x000000000000791b */ /* 0x023fe20003800000 */
.L_x_5215:
[----:B------:R-:W-:Y:S01]  /*2f110*/  MOV R13, R4 ;  /* 0x00000004000d7202 */ /* 0x000fe20000000f00 */
[----:B------:R-:W-:-:S07]  /*2f120*/  IMAD.MOV.U32 R6, RZ, RZ, R14 ;  /* 0x000000ffff067224 */ /* 0x000fce00078e000e */
[----:B------:R-:W-:Y:S05]  /*2f130*/  WARPSYNC.COLLECTIVE R15, `(.L_x_5216) ;  /* 0x000000000f087348 */ /* 0x000fea0003c00000 */
[----:B------:R0:W1:Y:S02]  /*2f140*/  SHFL.IDX P6, R14, R13, R12, R11 ;  /* 0x0000000c0d0e7389 */ /* 0x00006400000c000b */
[----:B01----:R-:W-:Y:S01]  /*2f150*/  ENDCOLLECTIVE ;  /* 0x000000000000791b */ /* 0x003fe20003800000 */
.L_x_5216:
[----:B------:R-:W-:Y:S02]  /*2f160*/  IMAD R2, R9, R7, RZ ;  /* 0x0000000709027224 */ /* 0x000fe400078e02ff */
[----:B------:R0:W5:Y:S01]  /*2f170*/  LDL R9, [R1+0x2c] ;  /* 0x00002c0001097983 */ /* 0x0001620000100800 */
[----:B------:R-:W-:Y:S02]  /*2f180*/  IMAD.IADD R0, R10, 0x1, R5 ;  /* 0x000000010a007824 */ /* 0x000fe400078e0205 */
[----:B------:R-:W-:Y:S02]  /*2f190*/  IMAD.MOV.U32 R7, RZ, RZ, R14 ;  /* 0x000000ffff077224 */ /* 0x000fe400078e000e */
[----:B------:R-:W-:Y:S01]  /*2f1a0*/  IMAD.MOV.U32 R13, RZ, RZ, R3 ;  /* 0x000000ffff0d7224 */ /* 0x000fe200078e0003 */
[C---:B------:R-:W-:Y:S01]  /*2f1b0*/  ISETP.GE.AND P2, PT, R0.reuse, R2, PT ;  /* 0x000000020000720c */ /* 0x040fe20003f46270 */
[----:B------:R-:W-:Y:S02]  /*2f1c0*/  IMAD.MOV.U32 R12, RZ, RZ, 0x1 ;  /* 0x00000001ff0c7424 */ /* 0x000fe400078e00ff */
[----:B0-----:R-:W-:-:S10]  /*2f1d0*/  VIADD R5, R0, 0x10 ;  /* 0x0000001000057836 */ /* 0x001fd40000000000 */
[----:B-----5:R-:W-:Y:S05]  /*2f1e0*/  WARPSYNC.COLLECTIVE R15, `(.L_x_5217) ;  /* 0x000000000f087348 */ /* 0x020fea0003c00000 */
[----:B------:R0:W1:Y:S02]  /*2f1f0*/  SHFL.IDX P6, R14, R13, R12, R11 ;  /* 0x0000000c0d0e7389 */ /* 0x00006400000c000b */
[----:B01---5:R-:W-:Y:S01]  /*2f200*/  ENDCOLLECTIVE ;  /* 0x000000000000791b */ /* 0x023fe20003800000 */
.L_x_5217:
        /* <DEDUP_REMOVED lines=17> */
.L_x_5218:
[----:B------:R-:W-:Y:S02]  /*2f320*/  IMAD.MOV.U32 R13, RZ, RZ, R3 ;  /* 0x000000ffff0d7224 */ /* 0x000fe400078e0003 */
[----:B------:R-:W-:Y:S02]  /*2f330*/  IMAD.MOV.U32 R12, RZ, RZ, 0x2 ;  /* 0x00000002ff0c7424 */ /* 0x000fe400078e00ff */
[----:B------:R-:W-:-:S07]  /*2f340*/  IMAD.MOV.U32 R5, RZ, RZ, R14 ;  /* 0x000000ffff057224 */ /* 0x000fce00078e000e */
[----:B------:R-:W-:Y:S05]  /*2f350*/  WARPSYNC.COLLECTIVE R15, `(.L_x_5219) ;  /* 0x000000000f087348 */ /* 0x000fea0003c00000 */
[----:B------:R0:W1:Y:S02]  /*2f360*/  SHFL.IDX P6, R14, R13, R12, R11 ;  /* 0x0000000c0d0e7389 */ /* 0x00006400000c000b */
[----:B01----:R-:W-:Y:S01]  /*2f370*/  ENDCOLLECTIVE ;  /* 0x000000000000791b */ /* 0x003fe20003800000 */
.L_x_5219:
[----:B------:R-:W-:-:S05]  /*2f380*/  @!P2 LEA R5, P4, R8, R5, 0x1 ;  /* 0x000000050805a211 */ /* 0x000fca00078808ff */
[----:B------:R-:W-:-:S04]  /*2f390*/  @!P2 IMAD.X R6, RZ, RZ, R6, P4 ;  /* 0x000000ffff06a224 */ /* 0x000fc800020e0606 */
        /* <DEDUP_REMOVED lines=15> */
.L_x_5220:
[----:B------:R-:W-:Y:S01]  /*2f490*/  IMAD.MOV.U32 R13, RZ, RZ, R3 ;  /* 0x000000ffff0d7224 */ /* 0x000fe200078e0003 */
[----:B------:R-:W-:Y:S01]  /*2f4a0*/  MOV R12, 0x3 ;  /* 0x00000003000c7802 */ /* 0x000fe20000000f00 */
[----:B------:R-:W-:-:S07]  /*2f4b0*/  IMAD.MOV.U32 R5, RZ, RZ, R14 ;  /* 0x000000ffff057224 */ /* 0x000fce00078e000e */
[----:B------:R-:W-:Y:S05]  /*2f4c0*/  WARPSYNC.COLLECTIVE R15, `(.L_x_5221) ;  /* 0x000000000f087348 */ /* 0x000fea0003c00000 */
[----:B------:R0:W1:Y:S02]  /*2f4d0*/  SHFL.IDX P6, R14, R13, R12, R11 ;  /* 0x0000000c0d0e7389 */ /* 0x00006400000c000b */
[----:B01----:R-:W-:Y:S01]  /*2f4e0*/  ENDCOLLECTIVE ;  /* 0x000000000000791b */ /* 0x003fe20003800000 */
.L_x_5221:
        /* <DEDUP_REMOVED lines=17> */
.L_x_5222:
[----:B------:R-:W-:Y:S01]  /*2f600*/  MOV R13, R3 ;  /* 0x00000003000d7202 */ /* 0x000fe20000000f00 */
[----:B------:R-:W-:Y:S02]  /*2f610*/  IMAD.MOV.U32 R12, RZ, RZ, 0x4 ;  /* 0x00000004ff0c7424 */ /* 0x000fe400078e00ff */
[----:B------:R-:W-:-:S07]  /*2f620*/  IMAD.MOV.U32 R5, RZ, RZ, R14 ;  /* 0x000000ffff057224 */ /* 0x000fce00078e000e */
[----:B------:R-:W-:Y:S05]  /*2f630*/  WARPSYNC.COLLECTIVE R15, `(.L_x_5223) ;  /* 0x000000000f087348 */ /* 0x000fea0003c00000 */
[----:B------:R0:W1:Y:S02]  /*2f640*/  SHFL.IDX P6, R14, R13, R12, R11 ;  /* 0x0000000c0d0e7389 */ /* 0x00006400000c000b */
[----:B01----:R-:W-:Y:S01]  /*2f650*/  ENDCOLLECTIVE ;  /* 0x000000000000791b */ /* 0x003fe20003800000 */
.L_x_5223:
        /* <DEDUP_REMOVED lines=17> */
.L_x_5224:
[----:B------:R-:W-:Y:S02]  /*2f770*/  IMAD.MOV.U32 R13, RZ, RZ, R3 ;  /* 0x000000ffff0d7224 */ /* 0x000fe400078e0003 */
[----:B------:R-:W-:Y:S02]  /*2f780*/  IMAD.MOV.U32 R12, RZ, RZ, 0x5 ;  /* 0x00000005ff0c7424 */ /* 0x000fe400078e00ff */
[----:B------:R-:W-:-:S07]  /*2f790*/  IMAD.MOV.U32 R5, RZ, RZ, R14 ;  /* 0x000000ffff057224 */ /* 0x000fce00078e000e */
[----:B------:R-:W-:Y:S05]  /*2f7a0*/  WARPSYNC.COLLECTIVE R15, `(.L_x_5225) ;  /* 0x000000000f087348 */ /* 0x000fea0003c00000 */
[----:B------:R0:W1:Y:S02]  /*2f7b0*/  SHFL.IDX P6, R14, R13, R12, R11 ;  /* 0x0000000c0d0e7389 */ /* 0x00006400000c000b */
[----:B01----:R-:W-:Y:S01]  /*2f7c0*/  ENDCOLLECTIVE ;  /* 0x000000000000791b */ /* 0x003fe20003800000 */
.L_x_5225:
[----:B------:R-:W-:-:S05]  /*2f7d0*/  @!P2 LEA R5, P4, R8, R5, 0x1 ;  /* 0x000000050805a211 */ /* 0x000fca00078808ff */
[----:B------:R-:W-:-:S04]  /*2f7e0*/  @!P2 IMAD.X R6, RZ, RZ, R6, P4 ;  /* 0x000000ffff06a224 */ /* 0x000fc800020e0606 */
[----:B------:R-:W-:Y:S02]  /*2f7f0*/  @!P2 IMAD.MOV.U32 R7, RZ, RZ, R6 ;  /* 0x000000ffff07a224 */ /* 0x000fe400078e0006 */
[----:B------:R-:W-:Y:S01]  /*2f800*/  @!P2 IMAD.MOV.U32 R6, RZ, RZ, R5 ;  /* 0x000000ffff06a224 */ /* 0x000fe200078e0005 */
[----:B------:R-:W-:Y:S01]  /*2f810*/  IADD3 R5, R0, 0x50, RZ ;  /* 0x0000005000057810 */ /* 0x000fe20007ffe0ff */
[----:B------:R-:W-:-:S03]  /*2f820*/  IMAD.MOV.U32 R13, RZ, RZ, R4 ;  /* 0x000000ffff0d7224 */ /* 0x000fc600078e0004 */
        /* <DEDUP_REMOVED lines=11> */
.L_x_5226:
[----:B------:R-:W-:Y:S02]  /*2f8e0*/  IMAD.MOV.U32 R13, RZ, RZ, R3 ;  /* 0x000000ffff0d7224 */ /* 0x000fe400078e0003 */
[----:B------:R-:W-:Y:S02]  /*2f8f0*/  IMAD.MOV.U32 R12, RZ, RZ, 0x6 ;  /* 0x00000006ff0c7424 */ /* 0x000fe400078e00ff */
[----:B------:R-:W-:-:S07]  /*2f900*/  IMAD.MOV.U32 R5, RZ, RZ, R14 ;  /* 0x000000ffff057224 */ /* 0x000fce00078e000e */
[----:B------:R-:W-:Y:S05]  /*2f910*/  WARPSYNC.COLLECTIVE R15, `(.L_x_5227) ;  /* 0x000000000f087348 */ /* 0x000fea0003c00000 */
[----:B------:R0:W1:Y:S02]  /*2f920*/  SHFL.IDX P6, R14, R13, R12, R11 ;  /* 0x0000000c0d0e7389 */ /* 0x00006400000c000b */
[----:B01----:R-:W-:Y:S01]  /*2f930*/  ENDCOLLECTIVE ;  /* 0x000000000000791b */ /* 0x003fe20003800000 */
.L_x_5227:
        /* <DEDUP_REMOVED lines=17> */
.L_x_5228:
[----:B------:R-:W-:Y:S02]  /*2fa50*/  IMAD.MOV.U32 R13, RZ, RZ, R3 ;  /* 0x000000ffff0d7224 */ /* 0x000fe400078e0003 */
[----:B------:R-:W-:Y:S02]  /*2fa60*/  IMAD.MOV.U32 R12, RZ, RZ, 0x7 ;  /* 0x00000007ff0c7424 */ /* 0x000fe400078e00ff */
[----:B------:R-:W-:-:S07]  /*2fa70*/  IMAD.MOV.U32 R5, RZ, RZ, R14 ;  /* 0x000000ffff057224 */ /* 0x000fce00078e000e */
[----:B------:R-:W-:Y:S05]  /*2fa80*/  WARPSYNC.COLLECTIVE R15, `(.L_x_5229) ;  /* 0x000000000f087348 */ /* 0x000fea0003c00000 */
[----:B------:R0:W1:Y:S02]  /*2fa90*/  SHFL.IDX P6, R14, R13, R12, R11 ;  /* 0x0000000c0d0e7389 */ /* 0x00006400000c000b */
[----:B01----:R-:W-:Y:S01]  /*2faa0*/  ENDCOLLECTIVE ;  /* 0x000000000000791b */ /* 0x003fe20003800000 */
.L_x_5229:
        /* <DEDUP_REMOVED lines=9> */
[----:B------:R-:W-:-:S03]  /*2fb40*/  IMAD.MOV.U32 R5, RZ, RZ, R14 ;  /* 0x000000ffff057224 */ /* 0x000fc600078e000e */
[----:B------:R0:W-:Y:S04]  /*2fb50*/  @!P2 LDGSTS.E.BYPASS.LTC128B.128 [R9+0x19400], desc[UR46][R6.64+0x80], !P0 ;  /* 0x194000800609afae */ /* 0x0001e8000c101d6e */
[----:B0-----:R-:W-:Y:S05]  /*2fb60*/  WARPSYNC.COLLECTIVE R15, `(.L_x_5230) ;  /* 0x000000000f087348 */ /* 0x001fea0003c00000 */
[----:B------:R1:W2:Y:S02]  /*2fb70*/  SHFL.IDX P6, R14, R13, R12, R11 ;  /* 0x0000000c0d0e7389 */ /* 0x0002a400000c000b */
[----:B012---:R-:W-:Y:S01]  /*2fb80*/  ENDCOLLECTIVE ;  /* 0x000000000000791b */ /* 0x007fe20003800000 */
.L_x_5230:
[----:B------:R-:W-:Y:S01]  /*2fb90*/  @!PT LDS RZ, [RZ] ;  /* 0x00000000fffff984 */ /* 0x000fe20000000800 */
[----:B------:R-:W-:Y:S01]  /*2fba0*/  @!PT LDS RZ, [RZ] ;  /* 0x00000000fffff984 */ /* 0x000fe20000000800 */
[----:B------:R-:W-:Y:S01]  /*2fbb0*/  @!PT LDS RZ, [RZ] ;  /* 0x00000000fffff984 */ /* 0x000fe20000000800 */
[----:B------:R3:W-:Y:S01]  /*2fbc0*/  @!P2 LDGSTS.E.BYPASS.LTC128B.128 [R9+0x1d400], desc[UR46][R6.64+0x100], !P1 ;  /* 0x1d4001000609afae */ /* 0x0007e2000c901d6e */
[----:B------:R-:W-:Y:S01]  /*2fbd0*/  IMAD.MOV.U32 R3, RZ, RZ, R14 ;  /* 0x000000ffff037224 */ /* 0x000fe200078e000e */
[----:B------:R-:W-:Y:S06]  /*2fbe0*/  BRA `(.L_x_5231) ;  /* 0xffffffa0002c7947 */ /* 0x000fec000383ffff */
.L_x_5072:
[----:B----4-:R4:W0:Y:S02]  /*2fbf0*/  SYNCS.PHASECHK.TRANS64.TRYWAIT P0, [R19+URZ+0x30820], R0 ;  /* 0x03082000130075a7 */ /* 0x010824000800017f */
[----:B0-----:R-:W-:Y:S05]  /*2fc00*/  @!P0 NANOSLEEP.SYNCS 0x989680 ;  /* 0x009896800000895d */ /* 0x001fea0003900000 */
[----:B------:R-:W0:Y:S02]  /*2fc10*/  @!P0 SYNCS.PHASECHK.TRANS64 P0, [R19+URZ+0x30820], R0 ;  /* 0x03082000130085a7 */ /* 0x000e24000800007f */
[----:B0-----:R-:W-:Y:S05]  /*2fc20*/  @!P0 BRA `(.L_x_5072) ;  /* 0xfffffffc00f08947 */ /* 0x001fea000383ffff */
[----:B------:R-:W-:Y:S05]  /*2fc30*/  BRA `(.L_x_5232) ;  /* 0xffffffa000a07947 */ /* 0x000fea000383ffff */
.L_x_5081:
[----:B-1----:R1:W2:Y:S02]  /*2fc40*/  SYNCS.PHASECHK.TRANS64.TRYWAIT P0, [R3+URZ+0x30840], R2 ;  /* 0x03084002030075a7 */ /* 0x0022a4000800017f */
[----:B--2---:R-:W-:Y:S05]  /*2fc50*/  @!P0 NANOSLEEP.SYNCS 0x989680 ;  /* 0x009896800000895d */ /* 0x004fea0003900000 */
[----:B------:R-:W2:Y:S02]  /*2fc60*/  @!P0 SYNCS.PHASECHK.TRANS64 P0, [R3+URZ+0x30840], R2 ;  /* 0x03084002030085a7 */ /* 0x000ea4000800007f */
[----:B--2---:R-:W-:Y:S05]  /*2fc70*/  @!P0 BRA `(.L_x_5081) ;  /* 0xfffffffc00f08947 */ /* 0x004fea000383ffff */
[----:B------:R-:W-:Y:S05]  /*2fc80*/  BRA `(.L_x_5233) ;  /* 0xffffffa400947947 */ /* 0x000fea000383ffff */
.L_x_5088:
[----:B0-----:R0:W1:Y:S02]  /*2fc90*/  SYNCS.PHASECHK.TRANS64.TRYWAIT P0, [R2+URZ+0x30860], R3 ;  /* 0x03086003020075a7 */ /* 0x001064000800017f */
[----:B-1----:R-:W-:Y:S05]  /*2fca0*/  @!P0 NANOSLEEP.SYNCS 0x989680 ;  /* 0x009896800000895d */ /* 0x002fea0003900000 */
[----:B------:R-:W1:Y:S02]  /*2fcb0*/  @!P0 SYNCS.PHASECHK.TRANS64 P0, [R2+URZ+0x30860], R3 ;  /* 0x03086003020085a7 */ /* 0x000e64000800007f */
[----:B-1----:R-:W-:Y:S05]  /*2fcc0*/  @!P0 BRA `(.L_x_5088) ;  /* 0xfffffffc00f08947 */ /* 0x002fea000383ffff */
[----:B------:R-:W-:Y:S05]  /*2fcd0*/  BRA `(.L_x_5234) ;  /* 0xffffffa800a47947 */ /* 0x000fea000383ffff */
.L_x_5099:
[----:B-1----:R1:W2:Y:S02]  /*2fce0*/  SYNCS.PHASECHK.TRANS64.TRYWAIT P0, [R3+URZ+0x30840], R2 ;  /* 0x03084002030075a7 */ /* 0x0022a4000800017f */
[----:B--2---:R-:W-:Y:S05]  /*2fcf0*/  @!P0 NANOSLEEP.SYNCS 0x989680 ;  /* 0x009896800000895d */ /* 0x004fea0003900000 */
[----:B------:R-:W2:Y:S02]  /*2fd00*/  @!P0 SYNCS.PHASECHK.TRANS64 P0, [R3+URZ+0x30840], R2 ;  /* 0x03084002030085a7 */ /* 0x000ea4000800007f */
[----:B--2---:R-:W-:Y:S05]  /*2fd10*/  @!P0 BRA `(.L_x_5099) ;  /* 0xfffffffc00f08947 */ /* 0x004fea000383ffff */
[----:B------:R-:W-:Y:S05]  /*2fd20*/  BRA `(.L_x_5235) ;  /* 0xffffffb000747947 */ /* 0x000fea000383ffff */
.L_x_5106:
[----:B0-----:R0:W1:Y:S02]  /*2fd30*/  SYNCS.PHASECHK.TRANS64.TRYWAIT P0, [R2+URZ+0x30860], R3 ;  /* 0x03086003020075a7 */ /* 0x001064000800017f */
[----:B-1----:R-:W-:Y:S05]  /*2fd40*/  @!P0 NANOSLEEP.SYNCS 0x989680 ;  /* 0x009896800000895d */ /* 0x002fea0003900000 */
[----:B------:R-:W1:Y:S02]  /*2fd50*/  @!P0 SYNCS.PHASECHK.TRANS64 P0, [R2+URZ+0x30860], R3 ;  /* 0x03086003020085a7 */ /* 0x000e64000800007f */
[----:B-1----:R-:W-:Y:S05]  /*2fd60*/  @!P0 BRA `(.L_x_5106) ;  /* 0xfffffffc00f08947 */ /* 0x002fea000383ffff */
[----:B------:R-:W-:Y:S05]  /*2fd70*/  BRA `(.L_x_5236) ;  /* 0xffffffb400847947 */ /* 0x000fea000383ffff */
.L_x_5117:
[----:B--2---:R2:W3:Y:S02]  /*2fd80*/  SYNCS.PHASECHK.TRANS64.TRYWAIT P0, [R3+URZ+0x30840], R2 ;  /* 0x03084002030075a7 */ /* 0x0044e4000800017f */
[----:B---3--:R-:W-:Y:S05]  /*2fd90*/  @!P0 NANOSLEEP.SYNCS 0x989680 ;  /* 0x009896800000895d */ /* 0x008fea0003900000 */
[----:B------:R-:W3:Y:S02]  /*2fda0*/  @!P0 SYNCS.PHASECHK.TRANS64 P0, [R3+URZ+0x30840], R2 ;  /* 0x03084002030085a7 */ /* 0x000ee4000800007f */
[----:B---3--:R-:W-:Y:S05]  /*2fdb0*/  @!P0 BRA `(.L_x_5117) ;  /* 0xfffffffc00f08947 */ /* 0x008fea000383ffff */
[----:B------:R-:W-:Y:S05]  /*2fdc0*/  BRA `(.L_x_5237) ;  /* 0xffffffbc00307947 */ /* 0x000fea000383ffff */
.L_x_5124:
[----:B0-----:R0:W1:Y:S02]  /*2fdd0*/  SYNCS.PHASECHK.TRANS64.TRYWAIT P0, [R2+URZ+0x30860], R5 ;  /* 0x03086005020075a7 */ /* 0x001064000800017f */
[----:B-1----:R-:W-:Y:S05]  /*2fde0*/  @!P0 NANOSLEEP.SYNCS 0x989680 ;  /* 0x009896800000895d */ /* 0x002fea0003900000 */
[----:B------:R-:W1:Y:S02]  /*2fdf0*/  @!P0 SYNCS.PHASECHK.TRANS64 P0, [R2+URZ+0x30860], R5 ;  /* 0x03086005020085a7 */ /* 0x000e64000800007f */
[----:B-1----:R-:W-:Y:S05]  /*2fe00*/  @!P0 BRA `(.L_x_5124) ;  /* 0xfffffffc00f08947 */ /* 0x002fea000383ffff */
[----:B------:R-:W-:Y:S05]  /*2fe10*/  BRA `(.L_x_5238) ;  /* 0xffffffc0003c7947 */ /* 0x000fea000383ffff */
.L_x_5137:
[----:B----4-:R4:W0:Y:S02]  /*2fe20*/  SYNCS.PHASECHK.TRANS64.TRYWAIT P0, [R0+URZ+0x30860], R2 ;  /* 0x03086002000075a7 */ /* 0x010824000800017f */
[----:B0-----:R-:W-:Y:S05]  /*2fe30*/  @!P0 NANOSLEEP.SYNCS 0x989680 ;  /* 0x009896800000895d */ /* 0x001fea0003900000 */
[----:B------:R-:W0:Y:S02]  /*2fe40*/  @!P0 SYNCS.PHASECHK.TRANS64 P0, [R0+URZ+0x30860], R2 ;  /* 0x03086002000085a7 */ /* 0x000e24000800007f */
[----:B0-----:R-:W-:Y:S05]  /*2fe50*/  @!P0 BRA `(.L_x_5137) ;  /* 0xfffffffc00f08947 */ /* 0x001fea000383ffff */
[----:B------:R-:W-:Y:S05]  /*2fe60*/  BRA `(.L_x_5239) ;  /* 0xffffffc400cc7947 */ /* 0x000fea000383ffff */
.L_x_5146:
[----:B-1--4-:R-:W4:Y:S01]  /*2fe70*/  LDL R0, [R1] ;  /* 0x0000000001007983 */ /* 0x012f220000100800 */
[----:B------:R-:W-:Y:S01]  /*2fe80*/  BSSY B0, `(.L_x_5240) ;  /* 0x0000008000007945 */ /* 0x000fe20003800000 */
[----:B------:R-:W-:Y:S01]  /*2fe90*/  MOV R12, RZ ;  /* 0x000000ff000c7202 */ /* 0x000fe20000000f00 */
[----:B0-----:R-:W-:Y:S02]  /*2fea0*/  IMAD.MOV.U32 R11, RZ, RZ, 0x1f ;  /* 0x0000001fff0b7424 */ /* 0x001fe400078e00ff */
[----:B------:R-:W-:Y:S02]  /*2feb0*/  IMAD.MOV.U32 R15, RZ, RZ, -0x1 ;  /* 0xffffffffff0f7424 */ /* 0x000fe400078e00ff */
[----:B----4-:R-:W-:-:S07]  /*2fec0*/  IMAD.MOV.U32 R13, RZ, RZ, R0 ;  /* 0x000000ffff0d7224 */ /* 0x010fce00078e0000 */
[----:B--23--:R-:W-:Y:S05]  /*2fed0*/  WARPSYNC.COLLECTIVE R15, `(.L_x_5241) ;  /* 0x000000000f087348 */ /* 0x00cfea0003c00000 */
[----:B------:R0:W1:Y:S02]  /*2fee0*/  SHFL.IDX P6, R14, R13, R12, R11 ;  /* 0x0000000c0d0e7389 */ /* 0x00006400000c000b */
[----:B0123--:R-:W-:Y:S01]  /*2fef0*/  ENDCOLLECTIVE ;  /* 0x000000000000791b */ /* 0x00ffe20003800000 */
.L_x_5241:
[----:B------:R-:W-:Y:S05]  /*2ff00*/  BSYNC B0 ;  /* 0x0000000000007941 */ /* 0x000fea0003800000 */
.L_x_5240:
[----:B------:R0:W5:Y:S01]  /*2ff10*/  LDL R2, [R1+0xc] ;  /* 0x00000c0001027983 */ /* 0x0001620000100800 */
[----:B------:R-:W-:Y:S01]  /*2ff20*/  IMAD.MOV.U32 R13, RZ, RZ, R0 ;  /* 0x000000ffff0d7224 */ /* 0x000fe200078e0000 */
[----:B------:R-:W-:Y:S01]  /*2ff30*/  LOP3.LUT P1, RZ, R18, 0x1, RZ, 0xc0, !PT ;  /* 0x0000000112ff7812 */ /* 0x000fe2000782c0ff */
[----:B------:R-:W-:Y:S02]  /*2ff40*/  IMAD.MOV.U32 R12, RZ, RZ, 0x1 ;  /* 0x00000001ff0c7424 */ /* 0x000fe400078e00ff */
[----:B------:R-:W-:Y:S02]  /*2ff50*/  IMAD.MOV.U32 R11, RZ, RZ, 0x1f ;  /* 0x0000001fff0b7424 */ /* 0x000fe400078e00ff */
[----:B------:R-:W-:Y:S02]  /*2ff60*/  IMAD.MOV.U32 R15, RZ, RZ, -0x1 ;  /* 0xffffffffff0f7424 */ /* 0x000fe400078e00ff */
[----:B0-----:R-:W-:-:S07]  /*2ff70*/  IMAD.MOV.U32 R5, RZ, RZ, R14 ;  /* 0x000000ffff057224 */ /* 0x001fce00078e000e */
[----:B-----5:R-:W-:Y:S05]  /*2ff80*/  WARPSYNC.COLLECTIVE R15, `(.L_x_5242) ;  /* 0x000000000f087348 */ /* 0x020fea0003c00000 */
[----:B------:R0:W1:Y:S02]  /*2ff90*/  SHFL.IDX P6, R14, R13, R12, R11 ;  /* 0x0000000c0d0e7389 */ /* 0x00006400000c000b */
[----:B01---5:R-:W-:Y:S01]  /*2ffa0*/  ENDCOLLECTIVE ;  /* 0x000000000000791b */ /* 0x023fe20003800000 */
.L_x_5242:
[----:B------:R-:W-:Y:S01]  /*2ffb0*/  ULDC UR4, c[0x0][0xc3c] ;  /* 0x00030f0000047ab9 */ /* 0x000fe20000000800 */
        /* <DEDUP_REMOVED lines=13> */
[----:B------:R-:W-:Y:S02]  /*30090*/  IMAD.MOV.U32 R11, RZ, RZ, RZ ;  /* 0x000000ffff0b7224 */ /* 0x000fe400078e00ff */
        /* <DEDUP_REMOVED lines=9> */
.L_x_5243:
        /* <DEDUP_REMOVED lines=9> */
.L_x_5244:
        /* <DEDUP_REMOVED lines=8> */
.L_x_5245:
        /* <DEDUP_REMOVED lines=8> */
.L_x_5246:
        /* <DEDUP_REMOVED lines=8> */
.L_x_5247:
[----:B------:R-:W-:Y:S02]  /*30340*/  IMAD.MOV.U32 R12, RZ, RZ, 0x1f ;  /* 0x0000001fff0c7424 */ /* 0x000fe400078e00ff */
[----:B------:R-:W-:Y:S01]  /*30350*/  IMAD.MOV.U32 R11, RZ, RZ, 0x1f ;  /* 0x0000001fff0b7424 */ /* 0x000fe200078e00ff */
[----:B------:R-:W-:-:S04]  /*30360*/  MOV R3, R14 ;  /* 0x0000000e00037202 */ /* 0x000fc80000000f00 */
[----:B------:R-:W-:-:S05]  /*30370*/  SEL R3, R3, RZ, P3 ;  /* 0x000000ff03037207 */ /* 0x000fca0001800000 */
[----:B------:R-:W-:-:S04]  /*30380*/  IMAD.IADD R7, R2, 0x1, R3 ;  /* 0x0000000102077824 */ /* 0x000fc800078e0203 */
[----:B------:R-:W-:-:S07]  /*30390*/  IMAD.MOV.U32 R13, RZ, RZ, R7 ;  /* 0x000000ffff0d7224 */ /* 0x000fce00078e0007 */
[----:B------:R-:W-:Y:S05]  /*303a0*/  WARPSYNC.COLLECTIVE R15, `(.L_x_5248) ;  /* 0x000000000f087348 */ /* 0x000fea0003c00000 */
[----:B------:R0:W1:Y:S02]  /*303b0*/  SHFL.IDX P6, R14, R13, R12, R11 ;  /* 0x0000000c0d0e7389 */ /* 0x00006400000c000b */
[----:B01----:R-:W-:Y:S01]  /*303c0*/  ENDCOLLECTIVE ;  /* 0x000000000000791b */ /* 0x003fe20003800000 */
.L_x_5248:
[----:B------:R-:W-:Y:S01]  /*303d0*/  IMAD.MOV.U32 R9, RZ, RZ, R14 ;  /* 0x000000ffff097224 */ /* 0x000fe200078e000e */
[----:B------:R-:W-:Y:S06]  /*303e0*/  BRA `(.L_x_5249) ;  /* 0xffffffc800947947 */ /* 0x000fec000383ffff */
.L_x_5149:
        /* <DEDUP_REMOVED lines=8> */
.L_x_5251:
[----:B------:R-:W-:Y:S05]  /*30470*/  BSYNC B0 ;  /* 0x0000000000007941 */ /* 0x000fea0003800000 */
.L_x_5250:
[----:B------:R-:W-:Y:S01]  /*30480*/  IMAD.MOV.U32 R3, RZ, RZ, R14 ;  /* 0x000000ffff037224 */ /* 0x000fe200078e000e */
[----:B------:R-:W-:Y:S01]  /*30490*/  LOP3.LUT P4, RZ, R18, 0x1, RZ, 0xc0, !PT ;  /* 0x0000000112ff7812 */ /* 0x000fe2000788c0ff */
[----:B------:R-:W-:Y:S01]  /*304a0*/  IMAD.MOV.U32 R12, RZ, RZ, 0x2 ;  /* 0x00000002ff0c7424 */ /* 0x000fe200078e00ff */
[----:B------:R-:W-:Y:S01]  /*304b0*/  MOV R15, 0xffffffff ;  /* 0xffffffff000f7802 */ /* 0x000fe20000000f00 */
[----:B------:R-:W-:Y:S01]  /*304c0*/  IMAD.MOV.U32 R11, RZ, RZ, RZ ;  /* 0x000000ffff0b7224 */ /* 0x000fe200078e00ff */
[----:B------:R-:W-:-:S05]  /*304d0*/  SEL R3, R3, RZ, P4 ;  /* 0x000000ff03037207 */ /* 0x000fca0002000000 */
[----:B------:R-:W-:-:S04]  /*304e0*/  IMAD.IADD R2, R2, 0x1, R3 ;  /* 0x0000000102027824 */ /* 0x000fc800078e0203 */
[----:B------:R-:W-:-:S07]  /*304f0*/  IMAD.MOV.U32 R13, RZ, RZ, R2 ;  /* 0x000000ffff0d7224 */ /* 0x000fce00078e0002 */
[----:B------:R-:W-:Y:S05]  /*30500*/  WARPSYNC.COLLECTIVE R15, `(.L_x_5252) ;  /* 0x000000000f087348 */ /* 0x000fea0003c00000 */
[----:B------:R0:W1:Y:S02]  /*30510*/  SHFL.UP P6, R14, R13, R12, R11 ;  /* 0x0400000c0d0e7389 */ /* 0x00006400000c000b */
[----:B01----:R-:W-:Y:S01]  /*30520*/  ENDCOLLECTIVE ;  /* 0x000000000000791b */ /* 0x003fe20003800000 */
.L_x_5252:
        /* <DEDUP_REMOVED lines=8> */
.L_x_5253:
        /* <DEDUP_REMOVED lines=8> */
.L_x_5254:
        /* <DEDUP_REMOVED lines=8> */
.L_x_5255:
        /* <DEDUP_REMOVED lines=9> */
.L_x_5256:
[----:B------:R-:W-:Y:S01]  /*30740*/  IMAD.MOV.U32 R9, RZ, RZ, R14 ;  /* 0x000000ffff097224 */ /* 0x000fe200078e000e */
[----:B------:R-:W-:Y:S06]  /*30750*/  BRA `(.L_x_5257) ;  /* 0xffffffc800647947 */ /* 0x000fec000383ffff */
.L_x_5151:
[----:B------:R-:W-:Y:S01]  /*30760*/  BSSY B0, `(.L_x_5258) ;  /* 0x0000006000007945 */ /* 0x000fe20003800000 */
[----:B------:R-:W-:Y:S01]  /*30770*/  PLOP3.LUT P6, PT, P6, PT, PT, 0x8, 0x0 ;  /* 0x000000000000781c */ /* 0x000fe200037ce170 */
[----:B------:R-:W-:-:S12]  /*30780*/  IMAD.MOV.U32 R15, RZ, RZ, -0x1 ;  /* 0xffffffffff0f7424 */ /* 0x000fd800078e00ff */
[----:B0-----:R-:W-:Y:S05]  /*30790*/  WARPSYNC.COLLECTIVE R15, `(.L_x_5259) ;  /* 0x000000000f087348 */ /* 0x001fea0003c00000 */
[----:B------:R-:W-:Y:S01]  /*307a0*/  VOTE.ANY R14, PT, P6 ;  /* 0x00000000000e7806 */ /* 0x000fe200030e0100 */
[----:B0-----:R-:W-:Y:S06]  /*307b0*/  ENDCOLLECTIVE ;  /* 0x000000000000791b */ /* 0x001fec0003800000 */
.L_x_5259:
[----:B------:R-:W-:Y:S05]  /*307c0*/  BSYNC B0 ;  /* 0x0000000000007941 */ /* 0x000fea0003800000 */
.L_x_5258:
[----:B------:R0:W5:Y:S01]  /*307d0*/  LDL.LU R10, [R1+0xc] ;  /* 0x00000c00010a7983 */ /* 0x0001620000300800 */
[----:B------:R-:W-:Y:S01]  /*307e0*/  IMAD.MOV.U32 R0, RZ, RZ, R14 ;  /* 0x000000ffff007224 */ /* 0x000fe200078e000e */
[----:B------:R-:W-:Y:S01]  /*307f0*/  MOV R15, 0xffffffff ;  /* 0xffffffff000f7802 */ /* 0x000fe20000000f00 */
[----:B------:R-:W-:Y:S02]  /*30800*/  IMAD.MOV.U32 R13, RZ, RZ, R4 ;  /* 0x000000ffff0d7224 */ /* 0x000fe400078e0004 */
[----:B------:R-:W1:Y:S01]  /*30810*/  POPC R3, R0 ;  /* 0x0000000000037309 */ /* 0x000e620000000000 */
[----:B------:R-:W-:Y:S02]  /*30820*/  IMAD.MOV.U32 R11, RZ, RZ, 0x1f ;  /* 0x0000001fff0b7424 */ /* 0x000fe400078e00ff */
[----:B01----:R-:W-:-:S07]  /*30830*/  IMAD.MOV.U32 R12, RZ, RZ, R3 ;  /* 0x000000ffff0c7224 */ /* 0x003fce00078e0003 */
[----:B-----5:R-:W-:Y:S05]  /*30840*/  WARPSYNC.COLLECTIVE R15, `(.L_x_5260) ;  /* 0x000000000f087348 */ /* 0x020fea0003c00000 */
[----:B------:R0:W1:Y:S02]  /*30850*/  SHFL.IDX P6, R14, R13, R12, R11 ;  /* 0x0000000c0d0e7389 */ /* 0x00006400000c000b */
[----:B01---5:R-:W-:Y:S01]  /*30860*/  ENDCOLLECTIVE ;  /* 0x000000000000791b */ /* 0x023fe20003800000 */
.L_x_5260:
[----:B------:R-:W-:Y:S02]  /*30870*/  IMAD.MOV.U32 R13, RZ, RZ, R6 ;  /* 0x000000ffff0d7224 */ /* 0x000fe400078e0006 */
[----:B------:R-:W-:-:S07]  /*30880*/  IMAD.MOV.U32 R4, RZ, RZ, R14 ;  /* 0x000000ffff047224 */ /* 0x000fce00078e000e */
[----:B------:R-:W-:Y:S05]  /*30890*/  WARPSYNC.COLLECTIVE R15, `(.L_x_5261) ;  /* 0x000000000f087348 */ /* 0x000fea0003c00000 */
[----:B------:R0:W1:Y:S02]  /*308a0*/  SHFL.IDX P6, R14, R13, R12, R11 ;  /* 0x0000000c0d0e7389 */ /* 0x00006400000c000b */
[----:B01----:R-:W-:Y:S01]  /*308b0*/  ENDCOLLECTIVE ;  /* 0x000000000000791b */ /* 0x003fe20003800000 */
.L_x_5261:
[----:B------:R-:W-:Y:S02]  /*308c0*/  IMAD.MOV.U32 R6, RZ, RZ, R14 ;  /* 0x000000ffff067224 */ /* 0x000fe400078e000e */
[----:B------:R-:W-:-:S05]  /*308d0*/  IMAD.IADD R10, R3, 0x1, R10 ;  /* 0x00000001030a7824 */ /* 0x000fca00078e020a */
[----:B------:R0:W-:Y:S01]  /*308e0*/  STL [R1+0xc], R10 ;  /* 0x00000c0a01007387 */ /* 0x0001e20000100800 */
[----:B------:R-:W-:Y:S05]  /*308f0*/  BRA `(.L_x_5262) ;  /* 0xffffffc800447947 */ /* 0x000fea000383ffff */
.L_x_5153:
        /* <DEDUP_REMOVED lines=8> */
.L_x_5264:
[----:B------:R-:W-:Y:S05]  /*30980*/  BSYNC B0 ;  /* 0x0000000000007941 */ /* 0x000fea0003800000 */
.L_x_5263:
[----:B------:R-:W-:Y:S01]  /*30990*/  IMAD.MOV.U32 R3, RZ, RZ, R14 ;  /* 0x000000ffff037224 */ /* 0x000fe200078e000e */
[----:B------:R-:W-:Y:S06]  /*309a0*/  BRA `(.L_x_5265) ;  /* 0xffffffc800307947 */ /* 0x000fec000383ffff */
.L_x_5159:
[----:B0-----:R0:W1:Y:S02]  /*309b0*/  SYNCS.PHASECHK.TRANS64.TRYWAIT P0, [R0+URZ+0x30820], R3 ;  /* 0x03082003000075a7 */ /* 0x001064000800017f */
[----:B-1----:R-:W-:Y:S05]  /*309c0*/  @!P0 NANOSLEEP.SYNCS 0x989680 ;  /* 0x009896800000895d */ /* 0x002fea0003900000 */
[----:B------:R-:W1:Y:S02]  /*309d0*/  @!P0 SYNCS.PHASECHK.TRANS64 P0, [R0+URZ+0x30820], R3 ;  /* 0x03082003000085a7 */ /* 0x000e64000800007f */
[----:B-1----:R-:W-:Y:S05]  /*309e0*/  @!P0 BRA `(.L_x_5159) ;  /* 0xfffffffc00f08947 */ /* 0x002fea000383ffff */
[----:B------:R-:W-:Y:S05]  /*309f0*/  BRA `(.L_x_5266) ;  /* 0xffffffd000cc7947 */ /* 0x000fea000383ffff */
.L_x_5160:
        /* <DEDUP_REMOVED lines=11> */
.L_x_5268:
[----:B------:R-:W-:Y:S05]  /*30ab0*/  BSYNC B0 ;  /* 0x0000000000007941 */ /* 0x000fea0003800000 */
.L_x_5267:
[----:B------:R-:W-:Y:S05]  /*30ac0*/  BRA `(.L_x_5269) ;  /* 0xffffffd000b47947 */ /* 0x000fea000383ffff */
.L_x_5161:
[----:B------:R-:W-:Y:S01]  /*30ad0*/  BSSY B0, `(.L_x_5270) ;  /* 0x0000006000007945 */ /* 0x000fe20003800000 */
[----:B------:R-:W-:-:S07]  /*30ae0*/  IMAD.MOV.U32 R15, RZ, RZ, -0x1 ;  /* 0xffffffffff0f7424 */ /* 0x000fce00078e00ff */
[----:B01----:R-:W-:Y:S05]  /*30af0*/  WARPSYNC.COLLECTIVE R15, `(.L_x_5271) ;  /* 0x000000000f0c7348 */ /* 0x003fea0003c00000 */
[----:B------:R-:W-:Y:S02]  /*30b00*/  ELECT P6, UR62, PT ;  /* 0x00000000003e782f */ /* 0x000fe400038c0000 */
[----:B------:R-:W-:Y:S01]  /*30b10*/  MOV R14, UR62 ;  /* 0x0000003e000e7c02 */ /* 0x000fe20008000f00 */
[----:B01----:R-:W-:Y:S10]  /*30b20*/  ENDCOLLECTIVE ;  /* 0x000000000000791b */ /* 0x003ff40003800000 */
.L_x_5271:
[----:B------:R-:W-:Y:S05]  /*30b30*/  BSYNC B0 ;  /* 0x0000000000007941 */ /* 0x000fea0003800000 */
.L_x_5270:
[----:B------:R-:W-:Y:S05]  /*30b40*/  BRA `(.L_x_5272) ;  /* 0xffffffd000a87947 */ /* 0x000fea000383ffff */
.L_x_5163:
[----:B0-----:R0:W1:Y:S02]  /*30b50*/  SYNCS.PHASECHK.TRANS64.TRYWAIT P0, [R6+URZ], R5 ;  /* 0x00000005060075a7 */ /* 0x001064000800017f */
[----:B-1----:R-:W-:Y:S05]  /*30b60*/  @!P0 NANOSLEEP.SYNCS 0x989680 ;  /* 0x009896800000895d */ /* 0x002fea0003900000 */
[----:B------:R-:W1:Y:S02]  /*30b70*/  @!P0 SYNCS.PHASECHK.TRANS64 P0, [R6+URZ], R5 ;  /* 0x00000005060085a7 */ /* 0x000e64000800007f */
[----:B-1----:R-:W-:Y:S05]  /*30b80*/  @!P0 BRA `(.L_x_5163) ;  /* 0xfffffffc00f08947 */ /* 0x002fea000383ffff */
[----:B------:R-:W-:Y:S05]  /*30b90*/  BRA `(.L_x_5273) ;  /* 0xffffffd000ec7947 */ /* 0x000fea000383ffff */
.L_x_5164:
[----:B-1----:R1:W2:Y:S02]  /*30ba0*/  SYNCS.PHASECHK.TRANS64.TRYWAIT P0, [R7+URZ], R2 ;  /* 0x00000002070075a7 */ /* 0x0022a4000800017f */
[----:B--2---:R-:W-:Y:S05]  /*30bb0*/  @!P0 NANOSLEEP.SYNCS 0x989680 ;  /* 0x009896800000895d */ /* 0x004fea0003900000 */
[----:B------:R-:W2:Y:S02]  /*30bc0*/  @!P0 SYNCS.PHASECHK.TRANS64 P0, [R7+URZ], R2 ;  /* 0x00000002070085a7 */ /* 0x000ea4000800007f */
[----:B--2---:R-:W-:Y:S05]  /*30bd0*/  @!P0 BRA `(.L_x_5164) ;  /* 0xfffffffc00f08947 */ /* 0x004fea000383ffff */
[----:B------:R-:W-:Y:S05]  /*30be0*/  BRA `(.L_x_5274) ;  /* 0xffffffd000e07947 */ /* 0x000fea000383ffff */
.L_x_5166:
[----:B--2---:R2:W3:Y:S02]  /*30bf0*/  SYNCS.PHASECHK.TRANS64.TRYWAIT P0, [R4+URZ], R5 ;  /* 0x00000005040075a7 */ /* 0x0044e4000800017f */
[----:B---3--:R-:W-:Y:S05]  /*30c00*/  @!P0 NANOSLEEP.SYNCS 0x989680 ;  /* 0x009896800000895d */ /* 0x008fea0003900000 */
[----:B------:R-:W3:Y:S02]  /*30c10*/  @!P0 SYNCS.PHASECHK.TRANS64 P0, [R4+URZ], R5 ;  /* 0x00000005040085a7 */ /* 0x000ee4000800007f */
[----:B---3--:R-:W-:Y:S05]  /*30c20*/  @!P0 BRA `(.L_x_5166) ;  /* 0xfffffffc00f08947 */ /* 0x008fea000383ffff */
[----:B------:R-:W-:Y:S05]  /*30c30*/  BRA `(.L_x_5275) ;  /* 0xffffffd000e87947 */ /* 0x000fea000383ffff */
.L_x_5276:
        /* <DEDUP_REMOVED lines=12> */
.L_x_14853:


//--------------------- .text._ZN7cutlass13device_kernelIN5flash11enable_sm90INS1_16FlashAttnFwdSm90INS1_25CollectiveMainloopFwdSm90ILi2EN4cute5tupleIJNS5_1CILi1EEES8_S8_EEENS6_IJNS7_ILi128EEENS7_ILi112EEENS7_ILi192EEEEEELi192ENS_6half_tEfNS_4arch4Sm90ELb1ELb0ELb1ELb0ELb0ELb0ELb0ELb1ELb1ELb1ELb1ELb0EEENS1_21CollectiveEpilogueFwdINS6_IJSA_SC_SB_EEES9_SE_SG_Li256ELb0ELb1ELb1ELb0EEENS1_19SingleTileSchedulerILb0ELb1ELb1ELi128EEEEEEEEEvNT_6ParamsE --------------------------
	.section	.text._ZN7cutlass13device_kernelIN5flash11enable_sm90INS1_16FlashAttnFwdSm90INS1_25CollectiveMainloopFwdSm90ILi2EN4cute5tupleIJNS5_1CILi1EEES8_S8_EEENS6_IJNS7_ILi128EEENS7_ILi112EEENS7_ILi192EEEEEELi192ENS_6half_tEfNS_4arch4Sm90ELb1ELb0ELb1ELb0ELb0ELb0ELb0ELb1ELb1ELb1ELb1ELb0EEENS1_21CollectiveEpilogueFwdINS6_IJSA_SC_SB_EEES9_SE_SG_Li256ELb0ELb1ELb1ELb0EEENS1_19SingleTileSchedulerILb0ELb1ELb1ELi128EEEEEEEEEvNT_6ParamsE,"ax",@progbits
	.align	128
.text._ZN7cutlass13device_kernelIN5flash11enable_sm90INS1_16FlashAttnFwdSm90INS1_25CollectiveMainloopFwdSm90ILi2EN4cute5tupleIJNS5_1CILi1EEES8_S8_EEENS6_IJNS7_ILi128EEENS7_ILi112EEENS7_ILi192EEEEEELi192ENS_6half_tEfNS_4arch4Sm90ELb1ELb0ELb1ELb0ELb0ELb0ELb0ELb1ELb1ELb1ELb1ELb0EEENS1_21CollectiveEpilogueFwdINS6_IJSA_SC_SB_EEES9_SE_SG_Li256ELb0ELb1ELb1ELb0EEENS1_19SingleTileSchedulerILb0ELb1ELb1ELi128EEEEEEEEEvNT_6ParamsE:
        .type           _ZN7cutlass13device_kernelIN5flash11enable_sm90INS1_16FlashAttnFwdSm90INS1_25CollectiveMainloopFwdSm90ILi2EN4cute5tupleIJNS5_1CILi1EEES8_S8_EEENS6_IJNS7_ILi128EEENS7_ILi112EEENS7_ILi192EEEEEELi192ENS_6half_tEfNS_4arch4Sm90ELb1ELb0ELb1ELb0ELb0ELb0ELb0ELb1ELb1ELb1ELb1ELb0EEENS1_21CollectiveEpilogueFwdINS6_IJSA_SC_SB_EEES9_SE_SG_Li256ELb0ELb1ELb1ELb0EEENS1_19SingleTileSchedulerILb0ELb1ELb1ELi128EEEEEEEEEvNT_6ParamsE,@function
        .size           _ZN7cutlass13device_kernelIN5flash11enable_sm90INS1_16FlashAttnFwdSm90INS1_25CollectiveMainloopFwdSm90ILi2EN4cute5tupleIJNS5_1CILi1EEES8_S8_EEENS6_IJNS7_ILi128EEENS7_ILi112EEENS7_ILi192EEEEEELi192ENS_6half_tEfNS_4arch4Sm90ELb1ELb0ELb1ELb0ELb0ELb0ELb0ELb1ELb1ELb1ELb1ELb0EEENS1_21CollectiveEpilogueFwdINS6_IJSA_SC_SB_EEES9_SE_SG_Li256ELb0ELb1ELb1ELb0EEENS1_19SingleTileSchedulerILb0ELb1ELb1ELi128EEEEEEEEEvNT_6ParamsE,(.L_x_14854 - _ZN7cutlass13device_kernelIN5flash11enable_sm90INS1_16FlashAttnFwdSm90INS1_25CollectiveMainloopFwdSm90ILi2EN4cute5tupleIJNS5_1CILi1EEES8_S8_EEENS6_IJNS7_ILi128EEENS7_ILi112EEENS7_ILi192EEEEEELi192ENS_6half_tEfNS_4arch4Sm90ELb1ELb0ELb1ELb0ELb0ELb0ELb0ELb1ELb1ELb1ELb1ELb0EEENS1_21CollectiveEpilogueFwdINS6_IJSA_SC_SB_EEES9_SE_SG_Li256ELb0ELb1ELb1ELb0EEENS1_19SingleTileSchedulerILb0ELb1ELb1ELi128EEEEEEEEEvNT_6ParamsE)
        .other          _ZN7cutlass13device_kernelIN5flash11enable_sm90INS1_16FlashAttnFwdSm90INS1_25CollectiveMainloopFwdSm90ILi2EN4cute5tupleIJNS5_1CILi1EEES8_S8_EEENS6_IJNS7_ILi128EEENS7_ILi112EEENS7_ILi192EEEEEELi192ENS_6half_tEfNS_4arch4Sm90ELb1ELb0ELb1ELb0ELb0ELb0ELb0ELb1ELb1ELb1ELb1ELb0EEENS1_21CollectiveEpilogueFwdINS6_IJSA_SC_SB_EEES9_SE_SG_Li256ELb0ELb1ELb1ELb0EEENS1_19SingleTileSchedulerILb0ELb1ELb1ELi128EEEEEEEEEvNT_6ParamsE,@"STO_CUDA_ENTRY STV_DEFAULT"
_ZN7cutlass13device_kernelIN5flash11enable_sm90INS1_16FlashAttnFwdSm90INS1_25CollectiveMainloopFwdSm90ILi2EN4cute5tupleIJNS5_1CILi1EEES8_S8_EEENS6_IJNS7_ILi128EEENS7_ILi112EEENS7_ILi192EEEEEELi192ENS_6half_tEfNS_4arch4Sm90ELb1ELb0ELb1ELb0ELb0ELb0ELb0ELb1ELb1ELb1ELb1ELb0EEENS1_21CollectiveEpilogueFwdINS6_IJSA_SC_SB_EEES9_SE_SG_Li256ELb0ELb1ELb1ELb0EEENS1_19SingleTileSchedulerILb0ELb1ELb1ELi128EEEEEEEEEvNT_6ParamsE:
        /* <DEDUP_REMOVED lines=18> */
.L_x_5278:
[----:B------:R-:W-:Y:S05]  /*0120*/  BSYNC B0 ;  /* 0x0000000000007941 */ /* 0x000fea0003800000 */
.L_x_5277:
        /* <DEDUP_REMOVED lines=41> */
.L_x_5279:
        /* <DEDUP_REMOVED lines=22> */
.L_x_5280:
        /* <DEDUP_REMOVED lines=18> */
.L_x_5281:
        /* <DEDUP_REMOVED lines=22> */
.L_x_5282:
        /* <DEDUP_REMOVED lines=22> */
.L_x_5283:
        /* <DEDUP_REMOVED lines=9> */
.L_x_5286:
        /* <DEDUP_REMOVED lines=19> */
[----:B------:R-:W1:Y:S01]  /*0ac0*/  S2UR UR38, SR_CTAID.X ;  /* 0x00000000002679c3 */ /* 0x000e620000002500 */
[----:B------:R-:W-:Y:S01]  /*0ad0*/  ULDC UR4, c[0x0][0x448] ;  /* 0x0001120000047ab9 */ /* 0x000fe20000000800 */
[----:B------:R-:W-:Y:S01]  /*0ae0*/  ULDC UR6, c[0x0][0x424] ;  /* 0x0001090000067ab9 */ /* 0x000fe20000000800 */
[----:B------:R-:W-:Y:S01]  /*0af0*/  UISETP.NE.AND UP1, UPT, UR4, 0x1, UPT ;  /* 0x000000010400788c */ /* 0x000fe2000bf25270 */
[----:B------:R-:W-:Y:S02]  /*0b00*/  ULDC UR7, c[0x0][0x288] ;  /* 0x0000a20000077ab9 */ /* 0x000fe40000000800 */
[----:B------:R-:W-:Y:S01]  /*0b10*/  ULDC.64 UR4, c[0x0][0x418] ;  /* 0x0001060000047ab9 */ /* 0x000fe20000000a00 */
[----:B------:R-:W-:Y:S02]  /*0b20*/  UIADD3 UR7, -UR7, 0x70, URZ ;  /* 0x0000007007077890 */ /* 0x000fe4000fffe13f */
[----:B------:R-:W-:Y:S01]  /*0b30*/  UISETP.NE.U32.AND UP0, UPT, UR4, URZ, UPT ;  /* 0x0000003f0400728c */ /* 0x000fe2000bf05070 */
[----:B------:R-:W-:Y:S01]  /*0b40*/  ULDC UR48, c[0x0][0x2f0] ;  /* 0x0000bc0000307ab9 */ /* 0x000fe20000000800 */
[----:B------:R-:W-:-:S02]  /*0b50*/  USHF.R.U32.HI UR11, URZ, 0x10, UR8 ;  /* 0x000000103f0b7899 */ /* 0x000fc40008011608 */
[----:B------:R-:W-:Y:S01]  /*0b60*/  UISETP.NE.AND.EX UP0, UPT, UR5, URZ, UPT, UP0 ;  /* 0x0000003f0500728c */ /* 0x000fe2000bf05300 */
[----:B------:R-:W-:Y:S02]  /*0b70*/  @UP1 ULDC UR9, c[0x0][0x450] ;  /* 0x0001140000091ab9 */ /* 0x000fe40000000800 */
[----:B------:R-:W-:Y:S01]  /*0b80*/  @UP1 ULDC UR5, c[0x0][0x44c] ;  /* 0x0001130000051ab9 */ /* 0x000fe20000000800 */
[----:B------:R-:W-:-:S04]  /*0b90*/  USEL UR10, UR6, 0x1, UP0 ;  /* 0x00000001060a7887 */ /* 0x000fc80008000000 */
[----:B------:R-:W-:Y:S02]  /*0ba0*/  UIMAD UR7, UR10, UR48, UR7 ;  /* 0x000000300a0772a4 */ /* 0x000fe4000f8e0207 */
[----:B-1----:R-:W-:Y:S01]  /*0bb0*/  USHF.L.U32 UR38, UR38, 0x7, URZ ;  /* 0x0000000726267899 */ /* 0x002fe2000800063f */
[----:B------:R-:W-:-:S03]  /*0bc0*/  IMAD.U32 R17, RZ, RZ, UR10 ;  /* 0x0000000aff117e24 */ /* 0x000fc6000f8e00ff */
[----:B------:R-:W-:Y:S02]  /*0bd0*/  @UP1 UIADD3 UR4, UR38, 0x7f, URZ ;  /* 0x0000007f26041890 */ /* 0x000fe4000fffe03f */
[----:B------:R-:W-:Y:S02]  /*0be0*/  UIADD3 UR6, UR38, 0x7f, URZ ;  /* 0x0000007f26067890 */ /* 0x000fe4000fffe03f */
[----:B------:R-:W-:-:S04]  /*0bf0*/  UIMAD.WIDE.U32 UR4, UR4, UR5, URZ ;  /* 0x00000005040472a5 */ /* 0x000fc8000f8e003f */
[----:B------:R-:W-:Y:S02]  /*0c00*/  @UP1 USHF.R.U32.HI UR6, URZ, UR9, UR5 ;  /* 0x000000093f061299 */ /* 0x000fe40008011605 */
[----:B------:R-:W-:Y:S02]  /*0c10*/  UIMAD UR5, UR10, UR48, 0x6f ;  /* 0x0000006f0a0574a4 */ /* 0x000fe4000f8e0230 */
[----:B------:R-:W-:Y:S01]  /*0c20*/  UIADD3 UR7, UR7, UR6, URZ ;  /* 0x0000000607077290 */ /* 0x000fe2000fffe03f */
[----:B------:R-:W-:Y:S02]  /*0c30*/  UMOV UR4, URZ ;  /* 0x0000003f00047c82 */ /* 0x000fe40008000000 */
[----:B------:R-:W-:Y:S01]  /*0c40*/  UMOV UR6, URZ ;  /* 0x0000003f00067c82 */ /* 0x000fe20008000000 */
[----:B------:R-:W-:Y:S02]  /*0c50*/  UIMAD.WIDE UR4, UR5, -0x6db6db6d, UR4 ;  /* 0x92492493050478a5 */ /* 0x000fe4000f8e0204 */
[----:B------:R-:W-:-:S02]  /*0c60*/  UIMAD.WIDE UR6, UR7, -0x6db6db6d, UR6 ;  /* 0x92492493070678a5 */ /* 0x000fc4000f8e0206 */
[----:B------:R-:W-:Y:S02]  /*0c70*/  USHF.R.U32.HI UR4, URZ, 0x1f, UR5 ;  /* 0x0000001f3f047899 */ /* 0x000fe40008011605 */
[----:B------:R-:W-:Y:S02]  /*0c80*/  USHF.R.U32.HI UR6, URZ, 0x1f, UR7 ;  /* 0x0000001f3f067899 */ /* 0x000fe40008011607 */
[----:B------:R-:W-:Y:S02]  /*0c90*/  ULEA.HI.SX32 UR4, UR5, UR4, 0x1a ;  /* 0x0000000405047291 */ /* 0x000fe4000f8fd23f */
[----:B------:R-:W-:Y:S02]  /*0ca0*/  ULEA.HI.SX32 UR6, UR7, UR6, 0x1a ;  /* 0x0000000607067291 */ /* 0x000fe4000f8fd23f */
[----:B------:R-:W-:Y:S02]  /*0cb0*/  ULOP3.LUT UR7, UR8, 0xffff, URZ, 0xc0, !UPT ;  /* 0x0000ffff08077892 */ /* 0x000fe4000f8ec03f */
[----:B------:R-:W-:-:S04]  /*0cc0*/  UISETP.LT.AND UP0, UPT, UR4, UR6, UPT ;  /* 0x000000060400728c */ /* 0x000fc8000bf01270 */
[----:B------:R-:W-:Y:S02]  /*0cd0*/  USEL UR10, UR4, UR6, UP0 ;  /* 0x00000006040a7287 */ /* 0x000fe40008000000 */
[----:B------:R-:W-:Y:S02]  /*0ce0*/  UISETP.NE.AND UP0, UPT, UR11, URZ, UPT ;  /* 0x0000003f0b00728c */ /* 0x000fe4000bf05270 */
[----:B------:R-:W-:Y:S01]  /*0cf0*/  UISETP.GE.AND UP1, UPT, UR10, 0x1, UPT ;  /* 0x000000010a00788c */ /* 0x000fe2000bf26270 */
[----:B------:R-:W-:-:S05]  /*0d00*/  UMOV UR4, URZ ;  /* 0x0000003f00047c82 */ /* 0x000fca0008000000 */
[----:B------:R-:W-:-:S03]  /*0d10*/  PLOP3.LUT P0, PT, PT, PT, UP1, 0x80, 0x0 ;  /* 0x000000000000781c */ /* 0x000fc60003f0f018 */
[----:B------:R-:W-:-:S10]  /*0d20*/  @!UP0 ULDC UR11, c[0x0][0x9f0] ;  /* 0x00027c00000b8ab9 */ /* 0x000fd40000000800 */
[----:B------:R-:W-:Y:S05]  /*0d30*/  @!P0 BRA `(.L_x_5288) ;  /* 0x0000000000848947 */ /* 0x000fea0003800000 */
[----:B------:R-:W-:Y:S01]  /*0d40*/  MOV R3, UR11 ;  /* 0x0000000b00037c02 */ /* 0x000fe20008000f00 */
[----:B------:R-:W-:Y:S01]  /*0d50*/  UIADD3 UR6, UR11, -0x1, UR10 ;  /* 0xffffffff0b067890 */ /* 0x000fe2000fffe00a */
[----:B------:R-:W-:Y:S02]  /*0d60*/  UMOV UR4, URZ ;  /* 0x0000003f00047c82 */ /* 0x000fe40008000000 */
        /* <DEDUP_REMOVED lines=30> */
.L_x_5288:
[----:B------:R-:W-:Y:S02]  /*0f50*/  UIMAD UR6, UR7, UR4, URZ ;  /* 0x00000004070672a4 */ /* 0x000fe4000f8e023f */
[----:B------:R-:W-:Y:S01]  /*0f60*/  IMAD.U32 R3, RZ, RZ, UR4 ;  /* 0x00000004ff037e24 */ /* 0x000fe2000f8e00ff */
[----:B------:R-:W-:Y:S01]  /*0f70*/  MOV R0, UR10 ;  /* 0x0000000a00007c02 */ /* 0x000fe20008000f00 */
[----:B0-----:R-:W0:Y:S01]  /*0f80*/  S2R R2, SR_TID.X ;  /* 0x0000000000027919 */ /* 0x001e220000002100 */
[----:B------:R-:W-:Y:S02]  /*0f90*/  R2UR UR5, R17 ;  /* 0x00000000110572ca */ /* 0x000fe400000e0000 */
[----:B------:R-:W-:Y:S02]  /*0fa0*/  CS2R R118, SRZ ;  /* 0x0000000000767805 */ /* 0x000fe4000001ff00 */
[----:B------:R-:W-:Y:S01]  /*0fb0*/  VIADDMNMX R0, R3, UR6, R0, PT ;  /* 0x0000000603007c46 */ /* 0x000fe2000b800100 */
[----:B------:R-:W-:Y:S01]  /*0fc0*/  IMAD.U32 R18, RZ, RZ, UR6 ;  /* 0x00000006ff127e24 */ /* 0x000fe2000f8e00ff */
[----:B------:R-:W-:-:S02]  /*0fd0*/  PLOP3.LUT P0, PT, PT, PT, PT, 0x80, 0x0 ;  /* 0x000000000000781c */ /* 0x000fc40003f0f070 */
[----:B------:R-:W-:Y:S02]  /*0fe0*/  CS2R R116, SRZ ;  /* 0x0000000000747805 */ /* 0x000fe4000001ff00 */
[----:B------:R-:W-:Y:S01]  /*0ff0*/  R2UR UR39, R0 ;  /* 0x00000000002772ca */ /* 0x000fe200000e0000 */
[----:B------:R-:W-:Y:S01]  /*1000*/  IMAD.MOV.U32 R0, RZ, RZ, RZ ;  /* 0x000000ffff007224 */ /* 0x000fe200078e00ff */
[----:B------:R-:W-:Y:S02]  /*1010*/  CS2R R114, SRZ ;  /* 0x0000000000727805 */ /* 0x000fe4000001ff00 */
[----:B------:R-:W-:Y:S02]  /*1020*/  CS2R R112, SRZ ;  /* 0x0000000000707805 */ /* 0x000fe4000001ff00 */
[----:B------:R-:W-:Y:S02]  /*1030*/  CS2R R110, SRZ ;  /* 0x00000000006e7805 */ /* 0x000fe4000001ff00 */
[----:B------:R-:W-:-:S02]  /*1040*/  CS2R R108, SRZ ;  /* 0x00000000006c7805 */ /* 0x000fc4000001ff00 */
[----:B------:R-:W-:Y:S01]  /*1050*/  CS2R R106, SRZ ;  /* 0x00000000006a7805 */ /* 0x000fe2000001ff00 */
[----:B------:R-:W-:Y:S01]  /*1060*/  UIMAD UR48, UR5, UR48, URZ ;  /* 0x00000030053072a4 */ /* 0x000fe2000f8e023f */
        /* <DEDUP_REMOVED lines=16> */
[----:B------:R-:W-:Y:S01]  /*1170*/  CS2R R76, SRZ ;  /* 0x00000000004c7805 */ /* 0x000fe2000001ff00 */
[----:B0-----:R-:W-:Y:S01]  /*1180*/  VIADD R22, R2, 0xffffff80 ;  /* 0xffffff8002167836 */ /* 0x001fe20000000000 */
[----:B------:R-:W-:Y:S02]  /*1190*/  MOV R2, RZ ;  /* 0x000000ff00027202 */ /* 0x000fe40000000f00 */
        /* <DEDUP_REMOVED lines=62> */
.L_x_5290:
[----:B------:R-:W-:Y:S02]  /*1580*/  R2UR UR4, R16 ;  /* 0x00000000100472ca */ /* 0x000fe400000e0000 */
[----:B------:R-:W-:-:S11]  /*1590*/  SHF.L.U32 R0, RZ, 0x1f, RZ ;  /* 0x0000001fff007819 */ /* 0x000fd600000006ff */
[----:B------:R-:W0:Y:S02]  /*15a0*/  SYNCS.PHASECHK.TRANS64.TRYWAIT P0, [UR4+0x36800], R0 ;  /* 0x03680000ff0075a7 */ /* 0x000e240008000144 */
[----:B0-----:R-:W-:Y:S05]  /*15b0*/  @!P0 BRA `(.L_x_5291) ;  /* 0x0000015000108947 */ /* 0x001fea0003800000 */
.L_x_5412:
[----:B------:R-:W2:Y:S02]  /*15c0*/  LDL R2, [R1+0xc] ;  /* 0x00000c0001027983 */ /* 0x000ea40000100800 */
[----:B--2---:R-:W-:-:S13]  /*15d0*/  R2UR UR4, R2 ;  /* 0x00000000020472ca */ /* 0x004fda00000e0000 */
[----:B------:R-:W-:-:S06]  /*15e0*/  ULOP3.LUT UR4, UR4, 0x1, URZ, 0xfc, !UPT ;  /* 0x0000000104047892 */ /* 0x000fcc000f8efc3f */
[----:B------:R-:W-:-:S05]  /*15f0*/  IMAD.U32 R2, RZ, RZ, UR4 ;  /* 0x00000004ff027e24 */ /* 0x000fca000f8e00ff */
[----:B------:R-:W-:-:S13]  /*1600*/  ISETP.NE.AND P0, PT, R2, 0x3, PT ;  /* 0x000000030200780c */ /* 0x000fda0003f05270 */
[----:B------:R-:W-:Y:S05]  /*1610*/  @!P0 BRA `(.L_x_5292) ;  /* 0x0000000000048947 */ /* 0x000fea0003800000 */
[----:B------:R-:W-:Y:S01]  /*1620*/  BPT.TRAP 0x1 ;  /* 0x000000040000795c */ /* 0x000fe20000300000 */
.L_x_5292:
[----:B------:R-:W-:-:S13]  /*1630*/  R2UR UR4, R16 ;  /* 0x00000000100472ca */ /* 0x000fda00000e0000 */
[----:B------:R1:W2:Y:S01]  /*1640*/  SYNCS.PHASECHK.TRANS64.TRYWAIT P2, [UR4+0x36830], R0 ;  /* 0x03683000ff0075a7 */ /* 0x0002a20008040144 */
[----:B------:R-:W-:Y:S05]  /*1650*/  @!P0 BRA `(.L_x_5293) ;  /* 0x0000000000048947 */ /* 0x000fea0003800000 */
[----:B------:R-:W-:Y:S01]  /*1660*/  BPT.TRAP 0x1 ;  /* 0x000000040000795c */ /* 0x000fe20000300000 */
.L_x_5293:
        /* <DEDUP_REMOVED lines=9> */
.L_x_5294:
        /* <DEDUP_REMOVED lines=18> */
[----:B------:R-:W-:Y:S01]  /*1820*/  R2UR UR17, R5 ;  /* 0x00000000051172ca */ /* 0x000fe200000e0000 */
[----:B------:R-:W-:Y:S01]  /*1830*/  USHF.R.U32.HI UR4, URZ, 0x4, UR4 ;  /* 0x000000043f047899 */ /* 0x000fe20008011604 */
[----:B------:R-:W-:Y:S01]  /*1840*/  R2UR UR6, R4 ;  /* 0x00000000040672ca */ /* 0x000fe200000e0000 */
[----:B------:R-:W-:Y:S01]  /*1850*/  UMOV UR27, 0x40000040 ;  /* 0x40000040001b7882 */ /* 0x000fe20000000000 */
[----:B------:R-:W-:Y:S01]  /*1860*/  UMOV UR29, 0x40000040 ;  /* 0x40000040001d7882 */ /* 0x000fe20000000000 */
[----:B------:R-:W-:Y:S01]  /*1870*/  ULOP3.LUT UR4, UR4, 0x3fff, URZ, 0xc0, !UPT ;  /* 0x00003fff04047892 */ /* 0x000fe2000f8ec03f */
[----:B------:R-:W-:Y:S01]  /*1880*/  LOP3.LUT R13, R80, 0xffffff80, RZ, 0xc0, !PT ;  /* 0xffffff80500d7812 */ /* 0x000fe200078ec0ff */
[----:B------:R-:W-:Y:S01]  /*1890*/  UMOV UR31, 0x40000040 ;  /* 0x40000040001f7882 */ /* 0x000fe20000000000 */
[----:B------:R-:W-:Y:S01]  /*18a0*/  UMOV UR33, 0x40000040 ;  /* 0x4000004000217882 */ /* 0x000fe20000000000 */
[----:B------:R-:W-:Y:S01]  /*18b0*/  ULOP3.LUT UR50, UR4, 0x10000, URZ, 0xfc, !UPT ;  /* 0x0001000004327892 */ /* 0x000fe2000f8efc3f */
[----:B------:R-:W-:Y:S01]  /*18c0*/  IADD3 R13, R22, -R13, RZ ;  /* 0x8000000d160d7210 */ /* 0x000fe20007ffe0ff */
[----:B------:R-:W-:Y:S01]  /*18d0*/  UMOV UR35, 0x40000040 ;  /* 0x4000004000237882 */ /* 0x000fe20000000000 */
[----:B------:R-:W-:Y:S01]  /*18e0*/  UMOV UR37, 0x40000040 ;  /* 0x4000004000257882 */ /* 0x000fe20000000000 */
[----:B------:R-:W-:Y:S01]  /*18f0*/  UIADD3 UR22, UR50, 0x80, URZ ;  /* 0x0000008032167890 */ /* 0x000fe2000fffe03f */
[----:B------:R-:W-:Y:S01]  /*1900*/  SHF.R.S32.HI R6, RZ, 0x1f, R13 ;  /* 0x0000001fff067819 */ /* 0x000fe2000001140d */
[----:B------:R-:W-:Y:S01]  /*1910*/  UIADD3 UR14, UR50, 0x180, URZ ;  /* 0x00000180320e7890 */ /* 0x000fe2000fffe03f */
[----:B------:R-:W-:Y:S01]  /*1920*/  LEA.HI R23, R23, R22, RZ, 0x2 ;  /* 0x0000001617177211 */ /* 0x000fe200078f10ff */
[----:B------:R-:W-:Y:S01]  /*1930*/  UMOV UR10, UR50 ;  /* 0x00000032000a7c82 */ /* 0x000fe20008000000 */
[----:B------:R-:W-:Y:S01]  /*1940*/  UIADD3 UR18, UR50, 0x200, URZ ;  /* 0x0000020032127890 */ /* 0x000fe2000fffe03f */
[----:B------:R-:W-:Y:S01]  /*1950*/  HGMMA.64x16x16.F32 R72, gdesc[UR8], RZ, !UPT, gsb0 ;  /* 0x00200000084879f0 */ /* 0x000fe2000c0008ff */
[----:B------:R-:W-:Y:S01]  /*1960*/  R2UR UR8, R4 ;  /* 0x00000000040872ca */ /* 0x000fe200000e0000 */
[----:B------:R-:W-:Y:S01]  /*1970*/  UIADD3 UR10, UR50, 0x100, URZ ;  /* 0x00000100320a7890 */ /* 0x000fe2000fffe03f */
[----:B------:R-:W-:Y:S01]  /*1980*/  R2UR UR9, R5 ;  /* 0x00000000050972ca */ /* 0x000fe200000e0000 */
[----:B------:R-:W-:Y:S01]  /*1990*/  UMOV UR11, 0x40000040 ;  /* 0x40000040000b7882 */ /* 0x000fe20000000000 */
[----:B------:R-:W-:Y:S01]  /*19a0*/  UIADD3 UR4, UR6, 0x2, URZ ;  /* 0x0000000206047890 */ /* 0x000fe2000fffe03f */
[CC--:B------:R-:W-:Y:S01]  /*19b0*/  LEA.HI R10, R6.reuse, R13.reuse, RZ, 0x2 ;  /* 0x0000000d060a7211 */ /* 0x0c0fe200078f10ff */
[----:B------:R-:W-:Y:S01]  /*19c0*/  UIADD3 UR7, UR50, 0x2, URZ ;  /* 0x0000000232077890 */ /* 0x000fe2000fffe03f */
[----:B------:R-:W-:Y:S01]  /*19d0*/  LEA.HI R12, R6, R13, RZ, 0x5 ;  /* 0x0000000d060c7211 */ /* 0x000fe200078f28ff */
[----:B------:R-:W-:Y:S01]  /*19e0*/  UIADD3 UR24, UR6, 0x404, URZ ;  /* 0x0000040406187890 */ /* 0x000fe2000fffe03f */
[----:B------:R-:W-:Y:S01]  /*19f0*/  SHF.R.S32.HI R6, RZ, 0x2, R10 ;  /* 0x00000002ff067819 */ /* 0x000fe2000001140a */
[----:B------:R-:W-:Y:S01]  /*1a00*/  UIADD3 UR26, UR50, 0x384, URZ ;  /* 0x00000384321a7890 */ /* 0x000fe2000fffe03f */
[----:B------:R-:W-:Y:S01]  /*1a10*/  LOP3.LUT R23, R23, 0xfffffffc, RZ, 0xc0, !PT ;  /* 0xfffffffc17177812 */ /* 0x000fe200078ec0ff */
[----:B------:R-:W-:Y:S01]  /*1a20*/  UIADD3 UR28, UR6, 0x406, URZ ;  /* 0x00000406061c7890 */ /* 0x000fe2000fffe03f */
[----:B------:R-:W-:Y:S01]  /*1a30*/  SHF.R.S32.HI R12, RZ, 0x5, R12 ;  /* 0x00000005ff0c7819 */ /* 0x000fe2000001140c */
[----:B------:R-:W-:-:S02]  /*1a40*/  UIADD3 UR30, UR50, 0x386, URZ ;  /* 0x00000386321e7890 */ /* 0x000fc4000fffe03f */
[----:B------:R-:W-:Y:S01]  /*1a50*/  IMAD.U32 R9, RZ, RZ, UR50 ;  /* 0x00000032ff097e24 */ /* 0x000fe2000f8e00ff */
[----:B------:R-:W-:Y:S01]  /*1a60*/  UIADD3 UR32, UR6, 0x800, URZ ;  /* 0x0000080006207890 */ /* 0x000fe2000fffe03f */
[----:B------:R-:W-:Y:S01]  /*1a70*/  LEA R12, R12, UR38, 0x4 ;  /* 0x000000260c0c7c11 */ /* 0x000fe2000f8e20ff */
[----:B------:R-:W-:Y:S01]  /*1a80*/  UIADD3 UR34, UR50, 0x700, URZ ;  /* 0x0000070032227890 */ /* 0x000fe2000fffe03f */
[----:B------:R-:W-:Y:S01]  /*1a90*/  CS2R R118, SRZ ;  /* 0x0000000000767805 */ /* 0x000fe2000001ff00 */
[----:B------:R-:W-:Y:S01]  /*1aa0*/  UIADD3 UR36, UR6, 0x802, URZ ;  /* 0x0000080206247890 */ /* 0x000fe2000fffe03f */
[----:B------:R-:W-:Y:S01]  /*1ab0*/  CS2R R116, SRZ ;  /* 0x0000000000747805 */ /* 0x000fe2000001ff00 */
[----:B------:R-:W-:Y:S01]  /*1ac0*/  UIADD3 UR42, UR50, 0x702, URZ ;  /* 0x00000702322a7890 */ /* 0x000fe2000fffe03f */
[----:B------:R-:W-:Y:S01]  /*1ad0*/  CS2R R114, SRZ ;  /* 0x0000000000727805 */ /* 0x000fe2000001ff00 */
[----:B------:R-:W-:Y:S01]  /*1ae0*/  UMOV UR41, UR37 ;  /* 0x0000002500297c82 */ /* 0x000fe20008000000 */
[----:B------:R-:W-:Y:S01]  /*1af0*/  UMOV UR43, 0x40000040 ;  /* 0x40000040002b7882 */ /* 0x000fe20000000000 */
[----:B------:R-:W-:Y:S01]  /*1b00*/  UIADD3 UR44, UR6, 0x806, URZ ;  /* 0x00000806062c7890 */ /* 0x000fe2000fffe03f */
[----:B------:R-:W-:Y:S01]  /*1b10*/  CS2R R112, SRZ ;  /* 0x0000000000707805 */ /* 0x000fe2000001ff00 */
[----:B------:R-:W-:Y:S01]  /*1b20*/  UMOV UR40, UR36 ;  /* 0x0000002400287c82 */ /* 0x000fe20008000000 */
[----:B------:R-:W-:Y:S01]  /*1b30*/  UIADD3 UR46, UR50, 0x706, URZ ;  /* 0x00000706322e7890 */ /* 0x000fe2000fffe03f */
[----:B------:R-:W-:Y:S01]  /*1b40*/  CS2R R110, SRZ ;  /* 0x00000000006e7805 */ /* 0x000fe2000001ff00 */
[----:B------:R-:W-:Y:S01]  /*1b50*/  UMOV UR45, 0x40000040 ;  /* 0x40000040002d7882 */ /* 0x000fe20000000000 */
[----:B------:R-:W-:Y:S01]  /*1b60*/  UMOV UR47, 0x40000040 ;  /* 0x40000040002f7882 */ /* 0x000fe20000000000 */
[----:B------:R-:W-:Y:S01]  /*1b70*/  UMOV UR60, URZ ;  /* 0x0000003f003c7c82 */ /* 0x000fe20008000000 */
[----:B------:R-:W-:-:S02]  /*1b80*/  CS2R R108, SRZ ;  /* 0x00000000006c7805 */ /* 0x000fc4000001ff00 */
[----:B------:R-:W-:Y:S01]  /*1b90*/  CS2R R106, SRZ ;  /* 0x00000000006a7805 */ /* 0x000fe2000001ff00 */
        /* <DEDUP_REMOVED lines=179> */
[----:B------:R-:W-:Y:S01]  /*26d0*/  UIADD3 UR14, UR39, -0x2, URZ ;  /* 0xfffffffe270e7890 */ /* 0x000fe2000fffe03f */
        /* <DEDUP_REMOVED lines=238> */
[----:B------:R-:W-:Y:S02]  /*35c0*/  UMOV UR10, 0xffffff90 ;  /* 0xffffff90000a7882 */ /* 0x000fe40000000000 */
[----:B------:R-:W-:Y:S01]  /*35d0*/  UIMAD UR10, UR39, UR10, 0x71 ;  /* 0x00000071270a74a4 */ /* 0x000fe2000f8e020a */
        /* <DEDUP_REMOVED lines=37> */
[----:B------:R-:W-:-:S06]  /*3830*/  UISETP.NE.AND UP0, UPT, UR7, 0x1, UPT ;  /* 0x000000010700788c */ /* 0x000fcc000bf05270 */
[----:B------:R-:W-:-:S05]  /*3840*/  PLOP3.LUT P2, PT, PT, PT, UP0, 0x80, 0x0 ;  /* 0x000000000000781c */ /* 0x000fca0003f4f008 */
[----:B------:R-:W-:Y:S01]  /*3850*/  @UP0 ULDC UR7, c[0x0][0x44c] ;  /* 0x0001130000070ab9 */ /* 0x000fe20000000800 */
[----:B------:R-:W-:Y:S01]  /*3860*/  @UP0 ULDC UR11, c[0x0][0x450] ;  /* 0x00011400000b0ab9 */ /* 0x000fe20000000800 */
        /* <DEDUP_REMOVED lines=22> */
[----:B------:R-:W-:Y:S01]  /*39d0*/  UIADD3 UR46, UR50, 0x806, URZ ;  /* 0x00000806322e7890 */ /* 0x000fe2000fffe03f */
[----:B------:R-:W0:Y:S01]  /*39e0*/  MUFU.TANH R74, R74 ;  /* 0x0000004a004a7308 */ /* 0x000e220000002400 */
[----:B------:R-:W-:Y:S01]  /*39f0*/  UMOV UR47, 0x40000040 ;  /* 0x40000040002f7882 */ /* 0x000fe20000000000 */
[----:B------:R-:W-:Y:S01]  /*3a00*/  FMUL.FTZ R2, R73, UR6 ;  /* 0x0000000649027c20 */ /* 0x000fe20008410000 */
[----:B-1----:R-:W-:Y:S01]  /*3a10*/  FMUL.FTZ R0, R72, UR6 ;  /* 0x0000000648007c20 */ /* 0x002fe20008410000 */
[----:B------:R-:W-:-:S04]  /*3a20*/  FMUL.FTZ R7, R76, UR6 ;  /* 0x000000064c077c20 */ /* 0x000fc80008410000 */
[----:B------:R-:W1:Y:S08]  /*3a30*/  MUFU.TANH R75, R75 ;  /* 0x0000004b004b7308 */ /* 0x000e700000002400 */
[----:B------:R-:W2:Y:S08]  /*3a40*/  MUFU.TANH R78, R78 ;  /* 0x0000004e004e7308 */ /* 0x000eb00000002400 */
[----:B------:R-:W3:Y:S08]  /*3a50*/  MUFU.TANH R79, R79 ;  /* 0x0000004f004f7308 */ /* 0x000ef00000002400 */
[----:B------:R-:W-:Y:S08]  /*3a60*/  MUFU.TANH R0, R0 ;  /* 0x0000000000007308 */ /* 0x000ff00000002400 */
[----:B------:R-:W-:Y:S08]  /*3a70*/  MUFU.TANH R2, R2 ;  /* 0x0000000200027308 */ /* 0x000ff00000002400 */
[----:B------:R-:W-:Y:S01]  /*3a80*/  MUFU.TANH R7, R7 ;  /* 0x0000000700077308 */ /* 0x000fe20000002400 */
[----:B------:R-:W-:-:S02]  /*3a90*/  WARPGROUP.DEPBAR.LE gsb0, 0x0 ;  /* 0x00008000000079c5 */ /* 0x000fc40000010000 */
[----:B------:R-:W-:Y:S01]  /*3aa0*/  WARPGROUP.ARRIVE ;  /* 0x00000000000079c5 */ /* 0x000fe20000000000 */
[----:B------:R-:W-:Y:S01]  /*3ab0*/  FMUL.FTZ R11, R64, UR6 ;  /* 0x00000006400b7c20 */ /* 0x000fe20008410000 */
[----:B------:R-:W-:Y:S01]  /*3ac0*/  IMAD.IADD R64, R22, 0x1, -R23 ;  /* 0x0000000116407824 */ /* 0x000fe200078e0a17 */
[----:B------:R-:W-:Y:S01]  /*3ad0*/  LEA.HI R23, R81, R81, RZ, 0x1 ;  /* 0x0000005151177211 */ /* 0x000fe200078f08ff */
[----:B------:R-:W-:Y:S01]  /*3ae0*/  FMUL.FTZ R14, R69, UR6 ;  /* 0x00000006450e7c20 */ /* 0x000fe20008410000 */
[----:B------:R-:W-:Y:S01]  /*3af0*/  FMUL.FTZ R15, R68, UR6 ;  /* 0x00000006440f7c20 */ /* 0x000fe20008410000 */
[----:B------:R-:W-:Y:S01]  /*3b00*/  HGMMA.64x16x16.F32 R56, gdesc[UR44], R56, gsb0 ;  /* 0x002000002c3879f0 */ /* 0x000fe20008000838 */
[----:B------:R-:W-:Y:S01]  /*3b10*/  UIADD3 UR46, UR50, 0x886, URZ ;  /* 0x00000886322e7890 */ /* 0x000fe2000fffe03f */
[----:B------:R-:W-:Y:S01]  /*3b20*/  FMUL.FTZ R66, R66, UR6 ;  /* 0x0000000642427c20 */ /* 0x000fe20008410000 */
[----:B------:R-:W-:Y:S01]  /*3b30*/  UMOV UR47, 0x40000040 ;  /* 0x40000040002f7882 */ /* 0x000fe20000000000 */
[----:B------:R-:W-:Y:S01]  /*3b40*/  FMUL.FTZ R67, R67, UR6 ;  /* 0x0000000643437c20 */ /* 0x000fe20008410000 */
[----:B------:R-:W-:Y:S01]  /*3b50*/  FMUL.FTZ R70, R70, UR6 ;  /* 0x0000000646467c20 */ /* 0x000fe20008410000 */
[----:B------:R-:W-:Y:S01]  /*3b60*/  FMUL.FTZ R71, R71, UR6 ;  /* 0x0000000647477c20 */ /* 0x000fe20008410000 */
[----:B------:R-:W-:Y:S01]  /*3b70*/  FMUL.FTZ R8, R65, UR6 ;  /* 0x0000000641087c20 */ /* 0x000fe20008410000 */
[----:B------:R-:W4:Y:S08]  /*3b80*/  MUFU.TANH R66, R66 ;  /* 0x0000004200427308 */ /* 0x000f300000002400 */
[----:B------:R-:W5:Y:S08]  /*3b90*/  MUFU.TANH R67, R67 ;  /* 0x0000004300437308 */ /* 0x000f700000002400 */
[----:B------:R-:W5:Y:S08]  /*3ba0*/  MUFU.TANH R70, R70 ;  /* 0x0000004600467308 */ /* 0x000f700000002400 */
[----:B------:R-:W5:Y:S08]  /*3bb0*/  MUFU.TANH R65, R71 ;  /* 0x0000004700417308 */ /* 0x000f700000002400 */
[----:B------:R-:W-:Y:S08]  /*3bc0*/  MUFU.TANH R3, R3 ;  /* 0x0000000300037308 */ /* 0x000ff00000002400 */
[----:B------:R-:W-:Y:S01]  /*3bd0*/  MUFU.TANH R11, R11 ;  /* 0x0000000b000b7308 */ /* 0x000fe20000002400 */
[----:B------:R-:W-:-:S02]  /*3be0*/  WARPGROUP.DEPBAR.LE gsb0, 0x0 ;  /* 0x00008000000079c5 */ /* 0x000fc40000010000 */
[----:B------:R-:W-:Y:S01]  /*3bf0*/  WARPGROUP.ARRIVE ;  /* 0x00000000000079c5 */ /* 0x000fe20000000000 */
[----:B------:R-:W-:Y:S01]  /*3c00*/  FMUL.FTZ R20, R57, UR6 ;  /* 0x0000000639147c20 */ /* 0x000fe20008410000 */
[----:B------:R-:W-:Y:S01]  /*3c10*/  SHF.R.S32.HI R57, RZ, 0x1f, R10 ;  /* 0x0000001fff397819 */ /* 0x000fe2000001140a */
[----:B------:R-:W-:Y:S01]  /*3c20*/  FMUL.FTZ R59, R59, UR6 ;  /* 0x000000063b3b7c20 */ /* 0x000fe20008410000 */
[----:B------:R-:W-:Y:S01]  /*3c30*/  FMUL.FTZ R21, R56, UR6 ;  /* 0x0000000638157c20 */ /* 0x000fe20008410000 */
[----:B------:R-:W-:Y:S01]  /*3c40*/  LOP3.LUT R56, R23, 0x3fffffe, RZ, 0xc0, !PT ;  /* 0x03fffffe17387812 */ /* 0x000fe200078ec0ff */
[----:B------:R-:W-:Y:S01]  /*3c50*/  HGMMA.64x16x16.F32 R48, gdesc[UR44], R48, gsb0 ;  /* 0x002000002c3079f0 */ /* 0x000fe20008000830 */
[----:B------:R-:W-:Y:S01]  /*3c60*/  UIADD3 UR46, UR50, 0x906, URZ ;  /* 0x00000906322e7890 */ /* 0x000fe2000fffe03f */
[-C--:B------:R-:W-:Y:S01]  /*3c70*/  LEA.HI R57, R57, R6.reuse, RZ, 0x3 ;  /* 0x0000000639397211 */ /* 0x080fe200078f18ff */
[----:B------:R-:W-:Y:S01]  /*3c80*/  UMOV UR47, 0x40000040 ;  /* 0x40000040002f7882 */ /* 0x000fe20000000000 */
[----:B------:R0:W-:Y:S01]  /*3c90*/  MUFU.TANH R69, R59 ;  /* 0x0000003b00457308 */ /* 0x0001e20000002400 */
[----:B------:R-:W-:Y:S01]  /*3ca0*/  IMAD.IADD R56, R81, 0x1, -R56 ;  /* 0x0000000151387824 */ /* 0x000fe200078e0a38 */
[----:B------:R-:W-:Y:S01]  /*3cb0*/  LOP3.LUT R57, R57, 0xfffffff8, RZ, 0xc0, !PT ;  /* 0xfffffff839397812 */ /* 0x000fe200078ec0ff */
[----:B------:R-:W-:Y:S01]  /*3cc0*/  FMUL.FTZ R58, R58, UR6 ;  /* 0x000000063a3a7c20 */ /* 0x000fe20008410000 */
[----:B------:R-:W-:Y:S01]  /*3cd0*/  LOP3.LUT R10, R10, 0x7ffffffc, RZ, 0xc0, !PT ;  /* 0x7ffffffc0a0a7812 */ /* 0x000fe200078ec0ff */
[----:B------:R-:W-:Y:S01]  /*3ce0*/  FMUL.FTZ R22, R60, UR6 ;  /* 0x000000063c167c20 */ /* 0x000fe20008410000 */
[----:B------:R-:W-:Y:S01]  /*3cf0*/  FMUL.FTZ R23, R61, UR6 ;  /* 0x000000063d177c20 */ /* 0x000fe20008410000 */
[----:B------:R-:W-:Y:S01]  /*3d00*/  FMUL.FTZ R63, R63, UR6 ;  /* 0x000000063f3f7c20 */ /* 0x000fe20008410000 */
[----:B------:R1:W5:Y:S01]  /*3d10*/  MUFU.TANH R68, R58 ;  /* 0x0000003a00447308 */ /* 0x0003620000002400 */
[----:B0-----:R-:W-:Y:S01]  /*3d20*/  IADD3 R59, R12, R6, -R57 ;  /* 0x000000060c3b7210 */ /* 0x001fe20007ffe839 */
[----:B------:R-:W-:Y:S01]  /*3d30*/  IMAD.IADD R13, R13, 0x1, -R10 ;  /* 0x000000010d0d7824 */ /* 0x000fe200078e0a0a */
[----:B------:R-:W-:Y:S01]  /*3d40*/  LEA.HI R6, R64, R64, RZ, 0x1 ;  /* 0x0000004040067211 */ /* 0x000fe200078f08ff */
[----:B------:R-:W-:-:S02]  /*3d50*/  FMUL.FTZ R62, R62, UR6 ;  /* 0x000000063e3e7c20 */ /* 0x000fc40008410000 */
[----:B------:R-:W-:Y:S01]  /*3d60*/  IMAD R59, R56, 0x40, R59 ;  /* 0x00000040383b7824 */ /* 0x000fe200078e023b */
[----:B------:R-:W-:Y:S01]  /*3d70*/  LOP3.LUT R57, R6, 0x1ffffffe, RZ, 0xc0, !PT ;  /* 0x1ffffffe06397812 */ /* 0x000fe200078ec0ff */
[----:B------:R-:W-:Y:S04]  /*3d80*/  MUFU.TANH R73, R63 ;  /* 0x0000003f00497308 */ /* 0x000fe80000002400 */
[----:B------:R-:W-:Y:S02]  /*3d90*/  IMAD.IADD R12, R64, 0x1, -R57 ;  /* 0x00000001400c7824 */ /* 0x000fe400078e0a39 */
[----:B------:R-:W-:Y:S02]  /*3da0*/  IMAD.U32 R57, RZ, RZ, UR48 ;  /* 0x00000030ff397e24 */ /* 0x000fe4000f8e00ff */
[----:B------:R-:W0:Y:S01]  /*3db0*/  MUFU.TANH R62, R62 ;  /* 0x0000003e003e7308 */ /* 0x000e220000002400 */
[----:B------:R-:W-:-:S05]  /*3dc0*/  LEA R12, R12, R59, 0x3 ;  /* 0x0000003b0c0c7211 */ /* 0x000fca00078e18ff */
[----:B------:R-:W-:Y:S01]  /*3dd0*/  @P2 IMAD.HI.U32 R6, R12, UR7, RZ ;  /* 0x000000070c062c27 */ /* 0x000fe2000f8e00ff */
[----:B------:R-:W-:Y:S01]  /*3de0*/  @UP0 ULDC UR7, c[0x0][0x450] ;  /* 0x0001140000070ab9 */ /* 0x000fe20000000800 */
[----:B------:R-:W-:Y:S08]  /*3df0*/  MUFU.TANH R8, R8 ;  /* 0x0000000800087308 */ /* 0x000ff00000002400 */
[----:B------:R-:W-:Y:S01]  /*3e00*/  MUFU.TANH R15, R15 ;  /* 0x0000000f000f7308 */ /* 0x000fe20000002400 */
[----:B------:R-:W-:-:S02]  /*3e10*/  WARPGROUP.DEPBAR.LE gsb0, 0x0 ;  /* 0x00008000000079c5 */ /* 0x000fc40000010000 */
[----:B------:R-:W-:Y:S01]  /*3e20*/  WARPGROUP.ARRIVE ;  /* 0x00000000000079c5 */ /* 0x000fe20000000000 */
[----:B------:R-:W-:Y:S01]  /*3e30*/  FMUL.FTZ R56, R48, UR6 ;  /* 0x0000000630387c20 */ /* 0x000fe20008410000 */
[----:B------:R-:W-:Y:S01]  /*3e40*/  FMUL.FTZ R48, R49, UR6 ;  /* 0x0000000631307c20 */ /* 0x000fe20008410000 */
[----:B------:R-:W-:Y:S01]  /*3e50*/  IMAD.MOV.U32 R49, RZ, RZ, R12 ;  /* 0x000000ffff317224 */ /* 0x000fe200078e000c */
[----:B------:R-:W-:Y:S01]  /*3e60*/  @P2 SHF.R.U32.HI R49, RZ, UR7, R6 ;  /* 0x00000007ff312c19 */ /* 0x000fe20008011606 */
[----:B------:R-:W-:Y:S01]  /*3e70*/  UIMAD UR7, UR39, -0x70, UR48 ;  /* 0xffffff90270778a4 */ /* 0x000fe2000f8e0230 */
[----:B------:R-:W-:Y:S01]  /*3e80*/  HGMMA.64x16x16.F32 R40, gdesc[UR44], R40, gsb0 ;  /* 0x002000002c2879f0 */ /* 0x000fe20008000828 */
[----:B------:R-:W-:Y:S01]  /*3e90*/  UIADD3 UR46, UR50, 0x986, URZ ;  /* 0x00000986322e7890 */ /* 0x000fe2000fffe03f */
[----:B------:R-:W-:Y:S01]  /*3ea0*/  FMUL.FTZ R50, R50, UR6 ;  /* 0x0000000632327c20 */ /* 0x000fe20008410000 */
[----:B------:R-:W-:Y:S01]  /*3eb0*/  UMOV UR47, 0x40000040 ;  /* 0x40000040002f7882 */ /* 0x000fe20000000000 */
[----:B-1----:R-:W1:Y:S01]  /*3ec0*/  SHFL.IDX PT, R58, R49, 0x1, 0x1c1f ;  /* 0x003c1f00313a7f89 */ /* 0x002e6200000e0000 */
[----:B------:R-:W-:Y:S01]  /*3ed0*/  UIADD3 UR7, UR7, 0x70, URZ ;  /* 0x0000007007077890 */ /* 0x000fe2000fffe03f */
[----:B------:R-:W-:Y:S01]  /*3ee0*/  IMAD.U32 R6, RZ, RZ, UR10 ;  /* 0x0000000aff067e24 */ /* 0x000fe2000f8e00ff */
[----:B------:R2:W0:Y:S01]  /*3ef0*/  MUFU.TANH R60, R50 ;  /* 0x00000032003c7308 */ /* 0x0004220000002400 */
[----:B------:R-:W-:Y:S01]  /*3f00*/  ULDC UR10, c[0x0][0x288] ;  /* 0x0000a200000a7ab9 */ /* 0x000fe20000000800 */
[----:B------:R-:W-:Y:S01]  /*3f10*/  FMUL.FTZ R51, R51, UR6 ;  /* 0x0000000633337c20 */ /* 0x000fe20008410000 */
[----:B------:R-:W-:-:S02]  /*3f20*/  IMAD R6, R13, -0x2, R6 ;  /* 0xfffffffe0d067824 */ /* 0x000fc400078e0206 */
[----:B------:R-:W-:Y:S01]  /*3f30*/  FMUL.FTZ R54, R54, UR6 ;  /* 0x0000000636367c20 */ /* 0x000fe20008410000 */
[----:B------:R-:W-:Y:S01]  /*3f40*/  FMUL.FTZ R55, R55, UR6 ;  /* 0x0000000637377c20 */ /* 0x000fe20008410000 */
[----:B------:R-:W-:Y:S01]  /*3f50*/  FMUL.FTZ R52, R52, UR6 ;  /* 0x0000000634347c20 */ /* 0x000fe20008410000 */
[----:B------:R-:W-:Y:S01]  /*3f60*/  FMUL.FTZ R53, R53, UR6 ;  /* 0x0000000635357c20 */ /* 0x000fe20008410000 */
[----:B------:R-:W-:Y:S01]  /*3f70*/  IADD3 R57, R6, -UR10, R57 ;  /* 0x8000000a06397c10 */ /* 0x000fe2000fffe039 */
[----:B------:R3:W0:Y:S01]  /*3f80*/  MUFU.TANH R77, R51 ;  /* 0x00000033004d7308 */ /* 0x0006220000002400 */
[----:B--2---:R-:W-:Y:S01]  /*3f90*/  MOV R50, UR7 ;  /* 0x0000000700327c02 */ /* 0x004fe20008000f00 */
[----:B------:R-:W-:-:S04]  /*3fa0*/  ULDC UR7, c[0x0][0x988] ;  /* 0x0002620000077ab9 */ /* 0x000fc80000000800 */
[----:B------:R-:W-:Y:S02]  /*3fb0*/  IMAD R50, R13, -0x2, R50 ;  /* 0xfffffffe0d327824 */ /* 0x000fe400078e0232 */
[----:B------:R2:W0:Y:S03]  /*3fc0*/  MUFU.TANH R10, R54 ;  /* 0x00000036000a7308 */ /* 0x0004260000002400 */
[----:B-1----:R-:W-:-:S04]  /*3fd0*/  VIADDMNMX R58, R58, R57, R50, PT ;  /* 0x000000393a3a7246 */ /* 0x002fc80003800132 */
[C---:B------:R-:W-:Y:S01]  /*3fe0*/  ISETP.GT.AND P5, PT, R58.reuse, RZ, PT ;  /* 0x000000ff3a00720c */ /* 0x040fe20003fa4270 */
[----:B------:R1:W0:Y:S01]  /*3ff0*/  MUFU.TANH R81, R55 ;  /* 0x0000003700517308 */ /* 0x0002220000002400 */
[C---:B------:R-:W-:Y:S02]  /*4000*/  ISETP.GT.AND P6, PT, R58.reuse, 0x1, PT ;  /* 0x000000013a00780c */ /* 0x040fe40003fc4270 */
[----:B------:R-:W-:Y:S02]  /*4010*/  ISETP.GT.AND P4, PT, R58, 0x8, PT ;  /* 0x000000083a00780c */ /* 0x000fe40003f84270 */
[----:B---3--:R-:W-:Y:S02]  /*4020*/  FSEL R51, R74, -INF , P5 ;  /* 0xff8000004a337808 */ /* 0x008fe40002800000 */
[----:B--2---:R-:W-:Y:S01]  /*4030*/  FSEL R54, R75, -INF , P6 ;  /* 0xff8000004b367808 */ /* 0x004fe20003000000 */
[----:B------:R-:W-:Y:S01]  /*4040*/  MUFU.TANH R14, R14 ;  /* 0x0000000e000e7308 */ /* 0x000fe20000002400 */
[----:B------:R-:W-:-:S02]  /*4050*/  ISETP.GT.AND P3, PT, R58, 0x9, PT ;  /* 0x000000093a00780c */ /* 0x000fc40003f64270 */
[----:B-1----:R-:W-:Y:S02]  /*4060*/  FSEL R55, R78, -INF , P4 ;  /* 0xff8000004e377808 */ /* 0x002fe40002000000 */
[----:B------:R-:W-:Y:S02]  /*4070*/  FMNMX.FTZ R6, R51, R54, !PT ;  /* 0x0000003633067209 */ /* 0x000fe40007810000 */
[C---:B------:R-:W-:Y:S01]  /*4080*/  ISETP.GT.AND P5, PT, R58.reuse, 0x10, PT ;  /* 0x000000103a00780c */ /* 0x040fe20003fa4270 */
[----:B------:R-:W-:Y:S01]  /*4090*/  MUFU.TANH R21, R21 ;  /* 0x0000001500157308 */ /* 0x000fe20000002400 */
[----:B------:R-:W-:Y:S01]  /*40a0*/  FSEL R59, R79, -INF , P3 ;  /* 0xff8000004f3b7808 */ /* 0x000fe20001800000 */
[----:B------:R-:W-:Y:S02]  /*40b0*/  WARPGROUP.DEPBAR.LE gsb0, 0x0 ;  /* 0x00008000000079c5 */ /* 0x000fe40000010000 */
[----:B------:R-:W-:Y:S01]  /*40c0*/  WARPGROUP.ARRIVE ;  /* 0x00000000000079c5 */ /* 0x000fe20000000000 */
[----:B------:R-:W-:Y:S01]  /*40d0*/  FMNMX.FTZ R6, R55, R6, !PT ;  /* 0x0000000637067209 */ /* 0x000fe20007810000 */
[----:B------:R-:W-:Y:S01]  /*40e0*/  FMUL.FTZ R43, R43, UR6 ;  /* 0x000000062b2b7c20 */ /* 0x000fe20008410000 */
[----:B------:R-:W-:Y:S01]  /*40f0*/  ISETP.GT.AND P3, PT, R58, 0x11, PT ;  /* 0x000000113a00780c */ /* 0x000fe20003f64270 */
[----:B------:R-:W-:Y:S01]  /*4100*/  FMUL.FTZ R42, R42, UR6 ;  /* 0x000000062a2a7c20 */ /* 0x000fe20008410000 */
[----:B----4-:R-:W-:Y:S01]  /*4110*/  FSEL R61, R66, -INF , P5 ;  /* 0xff800000423d7808 */ /* 0x010fe20002800000 */
[----:B------:R-:W-:Y:S01]  /*4120*/  HGMMA.64x16x16.F32 R32, gdesc[UR44], R32, gsb0 ;  /* 0x002000002c2079f0 */ /* 0x000fe20008000820 */
[----:B------:R-:W-:Y:S01]  /*4130*/  UIADD3 UR46, UR50, 0xa06, URZ ;  /* 0x00000a06322e7890 */ /* 0x000fe2000fffe03f */
[----:B------:R-:W-:Y:S01]  /*4140*/  FMNMX.FTZ R6, R59, R6, !PT ;  /* 0x000000063b067209 */ /* 0x000fe20007810000 */
[----:B------:R-:W-:Y:S01]  /*4150*/  UMOV UR47, 0x40000040 ;  /* 0x40000040002f7882 */ /* 0x000fe20000000000 */
[----:B------:R-:W-:Y:S01]  /*4160*/  ISETP.GT.AND P4, PT, R58, 0x18, PT ;  /* 0x000000183a00780c */ /* 0x000fe20003f84270 */
[----:B------:R1:W-:Y:S01]  /*4170*/  MUFU.TANH R85, R43 ;  /* 0x0000002b00557308 */ /* 0x0003e20000002400 */
[----:B-----5:R-:W-:Y:S01]  /*4180*/  FSEL R63, R67, -INF , P3 ;  /* 0xff800000433f7808 */ /* 0x020fe20001800000 */
[----:B------:R-:W-:Y:S01]  /*4190*/  FMUL.FTZ R46, R46, UR6 ;  /* 0x000000062e2e7c20 */ /* 0x000fe20008410000 */
[----:B------:R-:W-:Y:S01]  /*41a0*/  FMNMX.FTZ R6, R61, R6, !PT ;  /* 0x000000063d067209 */ /* 0x000fe20007810000 */
[----:B------:R-:W-:Y:S01]  /*41b0*/  FMUL.FTZ R47, R47, UR6 ;  /* 0x000000062f2f7c20 */ /* 0x000fe20008410000 */
[----:B------:R-:W-:Y:S01]  /*41c0*/  ISETP.GT.AND P3, PT, R58, 0x19, PT ;  /* 0x000000193a00780c */ /* 0x000fe20003f64270 */
[----:B------:R-:W-:Y:S01]  /*41d0*/  FMUL.FTZ R40, R40, UR6 ;  /* 0x0000000628287c20 */ /* 0x000fe20008410000 */
[----:B------:R-:W-:Y:S01]  /*41e0*/  FMNMX.FTZ R6, R63, R6, !PT ;  /* 0x000000063f067209 */ /* 0x000fe20007810000 */
[----:B------:R-:W2:Y:S01]  /*41f0*/  MUFU.TANH R42, R42 ;  /* 0x0000002a002a7308 */ /* 0x000ea20000002400 */
[----:B-1----:R-:W-:Y:S01]  /*4200*/  FSEL R43, R70, -INF , P4 ;  /* 0xff800000462b7808 */ /* 0x002fe20002000000 */
[----:B------:R-:W-:Y:S01]  /*4210*/  FMUL.FTZ R41, R41, UR6 ;  /* 0x0000000629297c20 */ /* 0x000fe20008410000 */
[----:B------:R-:W-:Y:S01]  /*4220*/  ISETP.GT.AND P4, PT, R58, 0x20, PT ;  /* 0x000000203a00780c */ /* 0x000fe20003f84270 */
[----:B------:R-:W-:Y:S01]  /*4230*/  FMUL.FTZ R44, R44, UR6 ;  /* 0x000000062c2c7c20 */ /* 0x000fe20008410000 */
[----:B------:R-:W-:Y:S01]  /*4240*/  FSEL R65, R65, -INF , P3 ;  /* 0xff80000041417808 */ /* 0x000fe20001800000 */
[----:B------:R-:W-:Y:S01]  /*4250*/  FMUL.FTZ R45, R45, UR6 ;  /* 0x000000062d2d7c20 */ /* 0x000fe20008410000 */
[----:B------:R-:W-:Y:S01]  /*4260*/  FMNMX.FTZ R6, R43, R6, !PT ;  /* 0x000000062b067209 */ /* 0x000fe20007810000 */
[----:B------:R-:W1:Y:S01]  /*4270*/  MUFU.TANH R46, R46 ;  /* 0x0000002e002e7308 */ /* 0x000e620000002400 */
[----:B------:R-:W-:-:S02]  /*4280*/  ISETP.GT.AND P3, PT, R58, 0x21, PT ;  /* 0x000000213a00780c */ /* 0x000fc40003f64270 */
[----:B------:R-:W-:Y:S02]  /*4290*/  FSEL R67, R68, -INF , P4 ;  /* 0xff80000044437808 */ /* 0x000fe40002000000 */
[----:B------:R-:W-:Y:S02]  /*42a0*/  FMNMX.FTZ R6, R65, R6, !PT ;  /* 0x0000000641067209 */ /* 0x000fe40007810000 */
[C---:B------:R-:W-:Y:S01]  /*42b0*/  ISETP.GT.AND P4, PT, R58.reuse, 0x28, PT ;  /* 0x000000283a00780c */ /* 0x040fe20003f84270 */
[----:B------:R-:W3:Y:S01]  /*42c0*/  MUFU.TANH R47, R47 ;  /* 0x0000002f002f7308 */ /* 0x000ee20000002400 */
[----:B------:R-:W-:Y:S02]  /*42d0*/  FSEL R69, R69, -INF , P3 ;  /* 0xff80000045457808 */ /* 0x000fe40001800000 */
[----:B------:R-:W-:Y:S02]  /*42e0*/  FMNMX.FTZ R6, R67, R6, !PT ;  /* 0x0000000643067209 */ /* 0x000fe40007810000 */
[----:B------:R-:W-:-:S02]  /*42f0*/  ISETP.GT.AND P3, PT, R58, 0x29, PT ;  /* 0x000000293a00780c */ /* 0x000fc40003f64270 */
[----:B0-----:R-:W-:Y:S01]  /*4300*/  FSEL R71, R62, -INF , P4 ;  /* 0xff8000003e477808 */ /* 0x001fe20002000000 */
[----:B------:R-:W-:Y:S01]  /*4310*/  MUFU.TANH R20, R20 ;  /* 0x0000001400147308 */ /* 0x000fe20000002400 */
[----:B------:R-:W-:Y:S02]  /*4320*/  FMNMX.FTZ R6, R69, R6, !PT ;  /* 0x0000000645067209 */ /* 0x000fe40007810000 */
[C---:B------:R-:W-:Y:S02]  /*4330*/  ISETP.GT.AND P4, PT, R58.reuse, 0x30, PT ;  /* 0x000000303a00780c */ /* 0x040fe40003f84270 */
[----:B------:R-:W-:Y:S02]  /*4340*/  FSEL R73, R73, -INF , P3 ;  /* 0xff80000049497808 */ /* 0x000fe40001800000 */
[----:B------:R-:W-:Y:S01]  /*4350*/  FMNMX.FTZ R6, R71, R6, !PT ;  /* 0x0000000647067209 */ /* 0x000fe20007810000 */
[----:B------:R-:W-:Y:S01]  /*4360*/  MUFU.TANH R22, R22 ;  /* 0x0000001600167308 */ /* 0x000fe20000002400 */
[----:B------:R-:W-:-:S02]  /*4370*/  ISETP.GT.AND P3, PT, R58, 0x31, PT ;  /* 0x000000313a00780c */ /* 0x000fc40003f64270 */
        /* <DEDUP_REMOVED lines=11> */
[----:B------:R-:W0:Y:S01]  /*4430*/  MUFU.TANH R34, R34 ;  /* 0x0000002200227308 */ /* 0x000e220000002400 */
[----:B------:R-:W-:Y:S01]  /*4440*/  FSEL R79, R10, -INF , P4 ;  /* 0xff8000000a4f7808 */ /* 0x000fe20002000000 */
[----:B------:R-:W-:Y:S01]  /*4450*/  FMUL.FTZ R38, R38, UR6 ;  /* 0x0000000626267c20 */ /* 0x000fe20008410000 */
[----:B------:R-:W-:Y:S01]  /*4460*/  FMNMX.FTZ R6, R77, R6, !PT ;  /* 0x000000064d067209 */ /* 0x000fe20007810000 */
[----:B------:R-:W-:Y:S01]  /*4470*/  FMUL.FTZ R39, R39, UR6 ;  /* 0x0000000627277c20 */ /* 0x000fe20008410000 */
[C---:B------:R-:W-:Y:S01]  /*4480*/  ISETP.GT.AND P4, PT, R58.reuse, 0x40, PT ;  /* 0x000000403a00780c */ /* 0x040fe20003f84270 */
[----:B------:R-:W-:Y:S01]  /*4490*/  FMUL.FTZ R33, R33, UR6 ;  /* 0x0000000621217c20 */ /* 0x000fe20008410000 */
[----:B------:R-:W-:Y:S01]  /*44a0*/  FSEL R81, R81, -INF , P3 ;  /* 0xff80000051517808 */ /* 0x000fe20001800000 */
[----:B------:R-:W4:Y:S01]  /*44b0*/  MUFU.TANH R35, R35 ;  /* 0x0000002300237308 */ /* 0x000f220000002400 */
[----:B------:R-:W-:Y:S01]  /*44c0*/  FMNMX.FTZ R6, R79, R6, !PT ;  /* 0x000000064f067209 */ /* 0x000fe20007810000 */
[----:B------:R-:W-:Y:S01]  /*44d0*/  FMUL.FTZ R37, R37, UR6 ;  /* 0x0000000625257c20 */ /* 0x000fe20008410000 */
[----:B------:R-:W-:Y:S01]  /*44e0*/  ISETP.GT.AND P3, PT, R58, 0x41, PT ;  /* 0x000000413a00780c */ /* 0x000fe20003f64270 */
[----:B------:R-:W-:Y:S01]  /*44f0*/  FMUL.FTZ R32, R32, UR6 ;  /* 0x0000000620207c20 */ /* 0x000fe20008410000 */
[----:B--2---:R-:W-:Y:S01]  /*4500*/  FSEL R83, R42, -INF , P4 ;  /* 0xff8000002a537808 */ /* 0x004fe20002000000 */
[----:B------:R-:W-:Y:S01]  /*4510*/  FMUL.FTZ R36, R36, UR6 ;  /* 0x0000000624247c20 */ /* 0x000fe20008410000 */
[----:B------:R-:W-:Y:S01]  /*4520*/  FMNMX.FTZ R6, R81, R6, !PT ;  /* 0x0000000651067209 */ /* 0x000fe20007810000 */
[----:B------:R-:W2:Y:S01]  /*4530*/  MUFU.TANH R38, R38 ;  /* 0x0000002600267308 */ /* 0x000ea20000002400 */
[----:B------:R-:W-:-:S02]  /*4540*/  ISETP.GT.AND P4, PT, R58, 0x48, PT ;  /* 0x000000483a00780c */ /* 0x000fc40003f84270 */
[----:B------:R-:W-:Y:S02]  /*4550*/  FSEL R85, R85, -INF , P3 ;  /* 0xff80000055557808 */ /* 0x000fe40001800000 */
[----:B------:R-:W-:Y:S02]  /*4560*/  FMNMX.FTZ R6, R83, R6, !PT ;  /* 0x0000000653067209 */ /* 0x000fe40007810000 */
[----:B------:R-:W-:Y:S01]  /*4570*/  ISETP.GT.AND P3, PT, R58, 0x49, PT ;  /* 0x000000493a00780c */ /* 0x000fe20003f64270 */
[----:B------:R-:W5:Y:S01]  /*4580*/  MUFU.TANH R39, R39 ;  /* 0x0000002700277308 */ /* 0x000f620000002400 */
[----:B-1----:R-:W-:Y:S02]  /*4590*/  FSEL R87, R46, -INF , P4 ;  /* 0xff8000002e577808 */ /* 0x002fe40002000000 */
[----:B------:R-:W-:Y:S02]  /*45a0*/  FMNMX.FTZ R6, R85, R6, !PT ;  /* 0x0000000655067209 */ /* 0x000fe40007810000 */
[----:B------:R-:W-:-:S02]  /*45b0*/  ISETP.GT.AND P4, PT, R58, 0x50, PT ;  /* 0x000000503a00780c */ /* 0x000fc40003f84270 */
[----:B---3--:R-:W-:Y:S01]  /*45c0*/  FSEL R89, R47, -INF , P3 ;  /* 0xff8000002f597808 */ /* 0x008fe20001800000 */
[----:B------:R-:W-:Y:S01]  /*45d0*/  MUFU.TANH R23, R23 ;  /* 0x0000001700177308 */ /* 0x000fe20000002400 */
[----:B------:R-:W-:Y:S02]  /*45e0*/  FMNMX.FTZ R6, R87, R6, !PT ;  /* 0x0000000657067209 */ /* 0x000fe40007810000 */
[----:B------:R-:W-:Y:S02]  /*45f0*/  ISETP.GT.AND P3, PT, R58, 0x51, PT ;  /* 0x000000513a00780c */ /* 0x000fe40003f64270 */
[----:B0-----:R-:W-:Y:S02]  /*4600*/  FSEL R91, R34, -INF , P4 ;  /* 0xff800000225b7808 */ /* 0x001fe40002000000 */
[----:B------:R-:W-:Y:S01]  /*4610*/  FMNMX.FTZ R6, R89, R6, !PT ;  /* 0x0000000659067209 */ /* 0x000fe20007810000 */
[----:B------:R-:W-:Y:S01]  /*4620*/  MUFU.TANH R56, R56 ;  /* 0x0000003800387308 */ /* 0x000fe20000002400 */
[----:B------:R-:W-:-:S02]  /*4630*/  ISETP.GT.AND P4, PT, R58, 0x58, PT ;  /* 0x000000583a00780c */ /* 0x000fc40003f84270 */
[----:B----4-:R-:W-:Y:S02]  /*4640*/  FSEL R93, R35, -INF , P3 ;  /* 0xff800000235d7808 */ /* 0x010fe40001800000 */
[----:B------:R-:W-:Y:S02]  /*4650*/  FMNMX.FTZ R6, R91, R6, !PT ;  /* 0x000000065b067209 */ /* 0x000fe40007810000 */
[----:B------:R-:W-:Y:S01]  /*4660*/  ISETP.GT.AND P3, PT, R58, 0x59, PT ;  /* 0x000000593a00780c */ /* 0x000fe20003f64270 */
[----:B------:R-:W-:Y:S01]  /*4670*/  MUFU.TANH R48, R48 ;  /* 0x0000003000307308 */ /* 0x000fe20000002400 */
[----:B--2---:R-:W-:Y:S01]  /*4680*/  FSEL R95, R38, -INF , P4 ;  /* 0xff800000265f7808 */ /* 0x004fe20002000000 */
[----:B------:R-:W-:Y:S02]  /*4690*/  WARPGROUP.DEPBAR.LE gsb0, 0x0 ;  /* 0x00008000000079c5 */ /* 0x000fe40000010000 */
[----:B------:R-:W-:Y:S01]  /*46a0*/  FMUL.FTZ R26, R26, UR6 ;  /* 0x000000061a1a7c20 */ /* 0x000fe20008410000 */
[----:B------:R-:W-:Y:S01]  /*46b0*/  FMUL.FTZ R27, R27, UR6 ;  /* 0x000000061b1b7c20 */ /* 0x000fe20008410000 */
[----:B------:R-:W-:Y:S01]  /*46c0*/  FMUL.FTZ R30, R30, UR6 ;  /* 0x000000061e1e7c20 */ /* 0x000fe20008410000 */
[----:B------:R-:W-:Y:S01]  /*46d0*/  FMUL.FTZ R31, R31, UR6 ;  /* 0x000000061f1f7c20 */ /* 0x000fe20008410000 */
[----:B------:R-:W-:Y:S01]  /*46e0*/  FMNMX.FTZ R6, R93, R6, !PT ;  /* 0x000000065d067209 */ /* 0x000fe20007810000 */
[----:B------:R-:W-:Y:S01]  /*46f0*/  FMUL.FTZ R24, R24, UR6 ;  /* 0x0000000618187c20 */ /* 0x000fe20008410000 */
[----:B------:R-:W0:Y:S01]  /*4700*/  MUFU.TANH R26, R26 ;  /* 0x0000001a001a7308 */ /* 0x000e220000002400 */
[----:B------:R-:W-:Y:S01]  /*4710*/  ISETP.GT.AND P4, PT, R58, 0x60, PT ;  /* 0x000000603a00780c */ /* 0x000fe20003f84270 */
[----:B------:R-:W-:Y:S01]  /*4720*/  FMUL.FTZ R25, R25, UR6 ;  /* 0x0000000619197c20 */ /* 0x000fe20008410000 */
[----:B-----5:R-:W-:Y:S01]  /*4730*/  FSEL R97, R39, -INF , P3 ;  /* 0xff80000027617808 */ /* 0x020fe20001800000 */
[----:B------:R-:W-:Y:S01]  /*4740*/  FMUL.FTZ R29, R29, UR6 ;  /* 0x000000061d1d7c20 */ /* 0x000fe20008410000 */
[----:B------:R-:W-:Y:S01]  /*4750*/  FMNMX.FTZ R6, R95, R6, !PT ;  /* 0x000000065f067209 */ /* 0x000fe20007810000 */
[----:B------:R-:W-:Y:S01]  /*4760*/  FMUL.FTZ R28, R28, UR6 ;  /* 0x000000061c1c7c20 */ /* 0x000fe20008410000 */
[----:B------:R-:W-:Y:S01]  /*4770*/  ISETP.GT.AND P3, PT, R58, 0x61, PT ;  /* 0x000000613a00780c */ /* 0x000fe20003f64270 */
[----:B------:R-:W1:Y:S01]  /*4780*/  MUFU.TANH R27, R27 ;  /* 0x0000001b001b7308 */ /* 0x000e620000002400 */
[----:B------:R-:W-:Y:S01]  /*4790*/  FMNMX.FTZ R6, R97, R6, !PT ;  /* 0x0000000661067209 */ /* 0x000fe20007810000 */
[----:B------:R-:W-:-:S06]  /*47a0*/  @UP0 ULDC UR6, c[0x0][0x44c] ;  /* 0x0001130000060ab9 */ /* 0x000fcc0000000800 */
[----:B------:R-:W2:Y:S01]  /*47b0*/  MUFU.TANH R30, R30 ;  /* 0x0000001e001e7308 */ /* 0x000ea20000002400 */
[----:B0-----:R-:W-:Y:S02]  /*47c0*/  FSEL R99, R26, -INF , P4 ;  /* 0xff8000001a637808 */ /* 0x001fe40002000000 */
[----:B------:R-:W-:Y:S01]  /*47d0*/  ISETP.GT.AND P4, PT, R58, 0x68, PT ;  /* 0x000000683a00780c */ /* 0x000fe20003f84270 */
[----:B------:R-:W0:Y:S01]  /*47e0*/  SHFL.IDX PT, R26, R49, RZ, 0x1c1f ;  /* 0x001c1fff311a7589 */ /* 0x000e2200000e0000 */
[----:B------:R-:W-:-:S03]  /*47f0*/  FMNMX.FTZ R6, R99, R6, !PT ;  /* 0x0000000663067209 */ /* 0x000fc60007810000 */
[----:B------:R-:W3:Y:S01]  /*4800*/  MUFU.TANH R31, R31 ;  /* 0x0000001f001f7308 */ /* 0x000ee20000002400 */
[----:B-1----:R-:W-:Y:S02]  /*4810*/  FSEL R101, R27, -INF , P3 ;  /* 0xff8000001b657808 */ /* 0x002fe40001800000 */
[----:B------:R-:W-:Y:S02]  /*4820*/  ISETP.GT.AND P3, PT, R58, 0x69, PT ;  /* 0x000000693a00780c */ /* 0x000fe40003f64270 */
[----:B------:R-:W-:-:S03]  /*4830*/  FMNMX.FTZ R6, R101, R6, !PT ;  /* 0x0000000665067209 */ /* 0x000fc60007810000 */
[----:B------:R1:W-:Y:S01]  /*4840*/  MUFU.TANH R46, R24 ;  /* 0x00000018002e7308 */ /* 0x0003e20000002400 */
[----:B--2---:R-:W-:-:S04]  /*4850*/  FSEL R103, R30, -INF , P4 ;  /* 0xff8000001e677808 */ /* 0x004fc80002000000 */
[----:B------:R-:W-:-:S03]  /*4860*/  FMNMX.FTZ R6, R103, R6, !PT ;  /* 0x0000000667067209 */ /* 0x000fc60007810000 */
[----:B------:R2:W-:Y:S01]  /*4870*/  MUFU.TANH R58, R25 ;  /* 0x00000019003a7308 */ /* 0x0005e20000002400 */
[----:B---3--:R-:W-:Y:S02]  /*4880*/  FSEL R105, R31, -INF , P3 ;  /* 0xff8000001f697808 */ /* 0x008fe40001800000 */
[----:B0-----:R-:W-:Y:S02]  /*4890*/  VIADDMNMX R26, R26, R57, R50, PT ;  /* 0x000000391a1a7246 */ /* 0x001fe40003800132 */
[----:B------:R-:W-:Y:S02]  /*48a0*/  FMNMX.FTZ R6, R105, R6, !PT ;  /* 0x0000000669067209 */ /* 0x000fe40007810000 */
[C---:B------:R-:W-:Y:S01]  /*48b0*/  ISETP.GT.AND P4, PT, R26.reuse, 0x1, PT ;  /* 0x000000011a00780c */ /* 0x040fe20003f84270 */
[----:B------:R0:W-:Y:S01]  /*48c0*/  MUFU.TANH R50, R29 ;  /* 0x0000001d00327308 */ /* 0x0001e20000002400 */
[----:B------:R-:W-:Y:S01]  /*48d0*/  ISETP.GT.AND P5, PT, R26, 0x8, PT ;  /* 0x000000081a00780c */ /* 0x000fe20003fa4270 */
[----:B------:R-:W3:Y:S01]  /*48e0*/  SHFL.BFLY PT, R27, R6, 0x2, 0x1f ;  /* 0x0c401f00061b7f89 */ /* 0x000ee200000e0000 */
[----:B-1----:R-:W-:-:S02]  /*48f0*/  FSEL R24, R2, -INF , P4 ;  /* 0xff80000002187808 */ /* 0x002fc40002000000 */
[----:B------:R-:W-:Y:S02]  /*4900*/  FSEL R7, R7, -INF , P5 ;  /* 0xff80000007077808 */ /* 0x000fe40002800000 */
[----:B------:R-:W-:Y:S01]  /*4910*/  ISETP.GT.AND P4, PT, R26, 0x10, PT ;  /* 0x000000101a00780c */ /* 0x000fe20003f84270 */
[----:B------:R1:W-:Y:S08]  /*4920*/  MUFU.TANH R38, R33 ;  /* 0x0000002100267308 */ /* 0x0003f00000002400 */
[----:B------:R-:W4:Y:S08]  /*4930*/  MUFU.TANH R52, R52 ;  /* 0x0000003400347308 */ /* 0x000f300000002400 */
[----:B------:R-:W5:Y:S01]  /*4940*/  MUFU.TANH R53, R53 ;  /* 0x0000003500357308 */ /* 0x000f620000002400 */
[----:B---3--:R-:W-:Y:S01]  /*4950*/  FMNMX.FTZ R27, R6, R27, !PT ;  /* 0x0000001b061b7209 */ /* 0x008fe20007810000 */
[----:B------:R-:W-:Y:S01]  /*4960*/  IMAD.U32 R6, RZ, RZ, UR7 ;  /* 0x00000007ff067e24 */ /* 0x000fe2000f8e00ff */
[----:B------:R-:W-:-:S03]  /*4970*/  UIMAD.WIDE.U32 UR6, UR38, UR6, URZ ;  /* 0x00000006260672a5 */ /* 0x000fc6000f8e003f */
[----:B------:R-:W3:Y:S02]  /*4980*/  SHFL.BFLY PT, R10, R27, 0x1, 0x1f ;  /* 0x0c201f001b0a7f89 */ /* 0x000ee400000e0000 */
[----:B------:R-:W5:Y:S01]  /*4990*/  MUFU.TANH R40, R40 ;  /* 0x0000002800287308 */ /* 0x000f620000002400 */
[----:B------:R-:W-:-:S04]  /*49a0*/  @UP0 USHF.R.U32.HI UR38, URZ, UR11, UR7 ;  /* 0x0000000b3f260299 */ /* 0x000fc80008011607 */
[----:B------:R-:W-:-:S03]  /*49b0*/  UIADD3 UR39, UR38, -UR10, UR48 ;  /* 0x8000000a26277290 */ /* 0x000fc6000fffe030 */
[----:B------:R4:W-:Y:S01]  /*49c0*/  MUFU.TANH R42, R37 ;  /* 0x00000025002a7308 */ /* 0x0009e20000002400 */
[----:B------:R-:W-:Y:S02]  /*49d0*/  UMOV UR38, URZ ;  /* 0x0000003f00267c82 */ /* 0x000fe40008000000 */
[----:B------:R-:W-:-:S04]  /*49e0*/  UIMAD.WIDE UR38, UR39, -0x6db6db6d, UR38 ;  /* 0x92492493272678a5 */ /* 0x000fc8000f8e0226 */
[----:B------:R-:W-:Y:S01]  /*49f0*/  USHF.R.U32.HI UR6, URZ, 0x1f, UR39 ;  /* 0x0000001f3f067899 */ /* 0x000fe20008011627 */
[----:B------:R5:W5:Y:S03]  /*4a00*/  MUFU.TANH R47, R41 ;  /* 0x00000029002f7308 */ /* 0x000b660000002400 */
[----:B------:R-:W-:Y:S01]  /*4a10*/  ULEA.HI.SX32 UR6, UR39, UR6, 0x1a ;  /* 0x0000000627067291 */ /* 0x000fe2000f8fd23f */
[----:B---3--:R-:W-:-:S04]  /*4a20*/  FMNMX.FTZ R10, R27, R10, !PT ;  /* 0x0000000a1b0a7209 */ /* 0x008fc80007810000 */
[----:B------:R-:W3:Y:S01]  /*4a30*/  MUFU.TANH R44, R44 ;  /* 0x0000002c002c7308 */ /* 0x000ee20000002400 */
[----:B------:R-:W-:Y:S01]  /*4a40*/  UISETP.LT.AND UP1, UPT, UR15, UR6, UPT ;  /* 0x000000060f00728c */ /* 0x000fe2000bf21270 */
[C---:B------:R-:W-:Y:S01]  /*4a50*/  FSETP.NEU.FTZ.AND P3, PT, R10.reuse, -INF , PT ;  /* 0xff8000000a00780b */ /* 0x040fe20003f7d000 */
[----:B------:R-:W-:Y:S02]  /*4a60*/  FMUL.FTZ R27, R10, R6 ;  /* 0x000000060a1b7220 */ /* 0x000fe40000410000 */
[----:B------:R-:W-:-:S03]  /*4a70*/  USEL UR7, UR15, UR6, !UP1 ;  /* 0x000000060f077287 */ /* 0x000fc6000c800000 */
[----:B------:R3:W-:Y:S01]  /*4a80*/  MUFU.TANH R34, R45 ;  /* 0x0000002d00227308 */ /* 0x0007e20000002400 */
[----:B------:R-:W-:Y:S01]  /*4a90*/  FSEL R30, R27, RZ, P3 ;  /* 0x000000ff1b1e7208 */ /* 0x000fe20001800000 */
[----:B------:R-:W-:Y:S01]  /*4aa0*/  UISETP.GE.AND UP1, UPT, UR14, UR7, UPT ;  /* 0x000000070e00728c */ /* 0x000fe2000bf26270 */
[----:B------:R-:W-:Y:S01]  /*4ab0*/  ISETP.GT.AND P3, PT, R26, RZ, PT ;  /* 0x000000ff1a00720c */ /* 0x000fe20003f64270 */
[----:B------:R-:W-:Y:S01]  /*4ac0*/  UMOV UR6, URZ ;  /* 0x0000003f00067c82 */ /* 0x000fe20008000000 */
[----:B------:R-:W-:Y:S01]  /*4ad0*/  FSEL R27, R11, -INF , P4 ;  /* 0xff8000000b1b7808 */ /* 0x000fe20002000000 */
[-CC-:B------:R-:W-:Y:S01]  /*4ae0*/  FFMA.FTZ R199, R43, R6.reuse, -R30.reuse ;  /* 0x000000062bc77223 */ /* 0x180fe2000001081e */
[----:B--2---:R-:W-:Y:S01]  /*4af0*/  FSEL R25, R0, -INF , P3 ;  /* 0xff80000000197808 */ /* 0x004fe20001800000 */
[----:B------:R-:W-:Y:S01]  /*4b00*/  MUFU.TANH R32, R32 ;  /* 0x0000002000207308 */ /* 0x000fe20000002400 */
[C---:B------:R-:W-:Y:S01]  /*4b10*/  ISETP.GT.AND P3, PT, R26.reuse, 0x9, PT ;  /* 0x000000091a00780c */ /* 0x040fe20003f64270 */
[--C-:B------:R-:W-:Y:S01]  /*4b20*/  FFMA.FTZ R201, R51, R6, -R30.reuse ;  /* 0x0000000633c97223 */ /* 0x100fe2000001081e */
[----:B------:R-:W-:Y:S01]  /*4b30*/  FMNMX.FTZ R2, R25, R24, !PT ;  /* 0x0000001819027209 */ /* 0x000fe20007810000 */
[-CC-:B------:R-:W-:Y:S01]  /*4b40*/  FFMA.FTZ R203, R55, R6.reuse, -R30.reuse ;  /* 0x0000000637cb7223 */ /* 0x180fe2000001081e */
[----:B------:R-:W-:Y:S01]  /*4b50*/  FSEL R3, R3, -INF , P3 ;  /* 0xff80000003037808 */ /* 0x000fe20001800000 */
[--C-:B------:R-:W-:Y:S01]  /*4b60*/  FFMA.FTZ R59, R59, R6, -R30.reuse ;  /* 0x000000063b3b7223 */ /* 0x100fe2000001081e */
[----:B------:R-:W-:Y:S01]  /*4b70*/  FMNMX.FTZ R2, R7, R2, !PT ;  /* 0x0000000207027209 */ /* 0x000fe20007810000 */
[----:B------:R-:W-:Y:S01]  /*4b80*/  MUFU.TANH R36, R36 ;  /* 0x0000002400247308 */ /* 0x000fe20000002400 */
[C---:B------:R-:W-:Y:S01]  /*4b90*/  ISETP.GT.AND P3, PT, R26.reuse, 0x11, PT ;  /* 0x000000111a00780c */ /* 0x040fe20003f64270 */
[--C-:B------:R-:W-:Y:S01]  /*4ba0*/  FFMA.FTZ R197, R61, R6, -R30.reuse ;  /* 0x000000063dc57223 */ /* 0x100fe2000001081e */
[----:B------:R-:W-:Y:S01]  /*4bb0*/  FMNMX.FTZ R2, R3, R2, !PT ;  /* 0x0000000203027209 */ /* 0x000fe20007810000 */
[-CC-:B------:R-:W-:Y:S01]  /*4bc0*/  FFMA.FTZ R63, R63, R6.reuse, -R30.reuse ;  /* 0x000000063f3f7223 */ /* 0x180fe2000001081e */
[----:B------:R-:W-:Y:S01]  /*4bd0*/  ISETP.GT.AND P4, PT, R26, 0x18, PT ;  /* 0x000000181a00780c */ /* 0x000fe20003f84270 */
[--C-:B------:R-:W-:Y:S01]  /*4be0*/  FFMA.FTZ R65, R65, R6, -R30.reuse ;  /* 0x0000000641417223 */ /* 0x100fe2000001081e */
[----:B0-----:R-:W-:Y:S01]  /*4bf0*/  FSEL R29, R8, -INF , P3 ;  /* 0xff800000081d7808 */ /* 0x001fe20001800000 */
[----:B------:R-:W-:Y:S01]  /*4c00*/  MUFU.TANH R60, R28 ;  /* 0x0000001c003c7308 */ /* 0x000fe20000002400 */
[----:B------:R-:W-:Y:S01]  /*4c10*/  FMNMX.FTZ R2, R27, R2, !PT ;  /* 0x000000021b027209 */ /* 0x000fe20007810000 */
[-CC-:B------:R-:W-:Y:S01]  /*4c20*/  FFMA.FTZ R67, R67, R6.reuse, -R30.reuse ;  /* 0x0000000643437223 */ /* 0x180fe2000001081e */
[----:B------:R-:W-:Y:S01]  /*4c30*/  ISETP.GT.AND P3, PT, R26, 0x19, PT ;  /* 0x000000191a00780c */ /* 0x000fe20003f64270 */
[-CC-:B------:R-:W-:Y:S01]  /*4c40*/  FFMA.FTZ R0, R54, R6.reuse, -R30.reuse ;  /* 0x0000000636007223 */ /* 0x180fe2000001081e */
        /* <DEDUP_REMOVED lines=9> */
[-CC-:B------:R-:W-:Y:S01]  /*4ce0*/  FFMA.FTZ R75, R75, R6.reuse, -R30.reuse ;  /* 0x000000064b4b7223 */ /* 0x180fe2000001081e */
[C---:B------:R-:W-:Y:S01]  /*4cf0*/  ISETP.GT.AND P3, PT, R26.reuse, 0x21, PT ;  /* 0x000000211a00780c */ /* 0x040fe20003f64270 */
[----:B------:R-:W-:Y:S01]  /*4d00*/  MUFU.EX2 R2, R59 ;  /* 0x0000003b00027308 */ /* 0x000fe20000000800 */
[----:B------:R-:W-:Y:S01]  /*4d10*/  FSEL R21, R21, -INF , P4 ;  /* 0xff80000015157808 */ /* 0x000fe20002000000 */
[--C-:B------:R-:W-:Y:S01]  /*4d20*/  FFMA.FTZ R77, R77, R6, -R30.reuse ;  /* 0x000000064d4d7223 */ /* 0x100fe2000001081e */
[----:B------:R-:W-:Y:S01]  /*4d30*/  FMNMX.FTZ R8, R31, R8, !PT ;  /* 0x000000081f087209 */ /* 0x000fe20007810000 */
[-CC-:B------:R-:W-:Y:S01]  /*4d40*/  FFMA.FTZ R79, R79, R6.reuse, -R30.reuse ;  /* 0x000000064f4f7223 */ /* 0x180fe2000001081e */
[----:B------:R-:W-:Y:S01]  /*4d50*/  ISETP.GT.AND P4, PT, R26, 0x28, PT ;  /* 0x000000281a00780c */ /* 0x000fe20003f84270 */
[--C-:B------:R-:W-:Y:S01]  /*4d60*/  FFMA.FTZ R81, R81, R6, -R30.reuse ;  /* 0x0000000651517223 */ /* 0x100fe2000001081e */
[----:B-1----:R-:W-:Y:S01]  /*4d70*/  FSEL R33, R20, -INF , P3 ;  /* 0xff80000014217808 */ /* 0x002fe20001800000 */
[----:B------:R-:W-:Y:S01]  /*4d80*/  MUFU.EX2 R201, R201 ;  /* 0x000000c900c97308 */ /* 0x000fe20000000800 */
        /* <DEDUP_REMOVED lines=8> */
[C---:B------:R-:W-:Y:S01]  /*4e10*/  ISETP.GT.AND P4, PT, R26.reuse, 0x30, PT ;  /* 0x000000301a00780c */ /* 0x040fe20003f84270 */
[-CC-:B------:R-:W-:Y:S01]  /*4e20*/  FFMA.FTZ R89, R89, R6.reuse, -R30.reuse ;  /* 0x0000000659597223 */ /* 0x180fe2000001081e */
[----:B------:R-:W-:Y:S01]  /*4e30*/  FSEL R23, R23, -INF , P3 ;  /* 0xff80000017177808 */ /* 0x000fe20001800000 */
[--C-:B------:R-:W-:Y:S01]  /*4e40*/  FFMA.FTZ R91, R91, R6, -R30.reuse ;  /* 0x000000065b5b7223 */ /* 0x100fe2000001081e */
[----:B------:R-:W-:Y:S01]  /*4e50*/  FMNMX.FTZ R14, R35, R14, !PT ;  /* 0x0000000e230e7209 */ /* 0x000fe20007810000 */
[-CC-:B------:R-:W-:Y:S01]  /*4e60*/  FFMA.FTZ R93, R93, R6.reuse, -R30.reuse ;  /* 0x000000065d5d7223 */ /* 0x180fe2000001081e */
[----:B------:R-:W-:Y:S01]  /*4e70*/  ISETP.GT.AND P3, PT, R26, 0x31, PT ;  /* 0x000000311a00780c */ /* 0x000fe20003f64270 */
[----:B------:R-:W-:Y:S01]  /*4e80*/  MUFU.EX2 R8, R63 ;  /* 0x0000003f00087308 */ /* 0x000fe20000000800 */
[----:B----4-:R-:W-:Y:S01]  /*4e90*/  FSEL R37, R56, -INF , P4 ;  /* 0xff80000038257808 */ /* 0x010fe20002000000 */
[--C-:B------:R-:W-:Y:S01]  /*4ea0*/  FFMA.FTZ R95, R95, R6, -R30.reuse ;  /* 0x000000065f5f7223 */ /* 0x100fe2000001081e */
[----:B------:R-:W-:Y:S01]  /*4eb0*/  FMNMX.FTZ R14, R23, R14, !PT ;  /* 0x0000000e170e7209 */ /* 0x000fe20007810000 */
[-CC-:B------:R-:W-:Y:S01]  /*4ec0*/  FFMA.FTZ R97, R97, R6.reuse, -R30.reuse ;  /* 0x0000000661617223 */ /* 0x180fe2000001081e */
[----:B------:R-:W-:Y:S01]  /*4ed0*/  ISETP.GT.AND P4, PT, R26, 0x38, PT ;  /* 0x000000381a00780c */ /* 0x000fe20003f84270 */
[--C-:B------:R-:W-:Y:S01]  /*4ee0*/  FFMA.FTZ R99, R99, R6, -R30.reuse ;  /* 0x0000000663637223 */ /* 0x100fe2000001081e */
[----:B------:R-:W-:Y:S01]  /*4ef0*/  FSEL R39, R48, -INF , P3 ;  /* 0xff80000030277808 */ /* 0x000fe20001800000 */
[----:B------:R-:W0:Y:S01]  /*4f00*/  MUFU.EX2 R0, R0 ;  /* 0x0000000000007308 */ /* 0x000e220000000800 */
[----:B------:R-:W-:Y:S01]  /*4f10*/  FMNMX.FTZ R14, R37, R14, !PT ;  /* 0x0000000e250e7209 */ /* 0x000fe20007810000 */
[-CC-:B------:R-:W-:Y:S01]  /*4f20*/  FFMA.FTZ R101, R101, R6.reuse, -R30.reuse ;  /* 0x0000000665657223 */ /* 0x180fe2000001081e */
[----:B------:R-:W-:Y:S01]  /*4f30*/  ISETP.GT.AND P3, PT, R26, 0x39, PT ;  /* 0x000000391a00780c */ /* 0x000fe20003f64270 */
[-CC-:B------:R-:W-:Y:S01]  /*4f40*/  FFMA.FTZ R103, R103, R6.reuse, -R30.reuse ;  /* 0x0000000667677223 */ /* 0x180fe2000001081e */
[----:B-----5:R-:W-:Y:S01]  /*4f50*/  FSEL R41, R52, -INF , P4 ;  /* 0xff80000034297808 */ /* 0x020fe20002000000 */
[----:B------:R-:W-:Y:S01]  /*4f60*/  FFMA.FTZ R30, R105, R6, -R30 ;  /* 0x00000006691e7223 */ /* 0x000fe2000001081e */
[----:B------:R-:W-:Y:S01]  /*4f70*/  FMNMX.FTZ R14, R39, R14, !PT ;  /* 0x0000000e270e7209 */ /* 0x000fe20007810000 */
[----:B------:R-:W-:Y:S01]  /*4f80*/  MUFU.EX2 R203, R203 ;  /* 0x000000cb00cb7308 */ /* 0x000fe20000000800 */
[----:B------:R-:W-:Y:S01]  /*4f90*/  ISETP.GT.AND P4, PT, R26, 0x40, PT ;  /* 0x000000401a00780c */ /* 0x000fe20003f84270 */
[----:B------:R-:W-:Y:S01]  /*4fa0*/  IMAD.U32 R204, RZ, RZ, UR7 ;  /* 0x00000007ffcc7e24 */ /* 0x000fe2000f8e00ff */
[----:B------:R-:W-:-:S02]  /*4fb0*/  FSEL R43, R53, -INF , P3 ;  /* 0xff800000352b7808 */ /* 0x000fc40001800000 */
[----:B------:R-:W-:Y:S02]  /*4fc0*/  CS2R R104, SRZ ;  /* 0x0000000000687805 */ /* 0x000fe4000001ff00 */
[----:B------:R-:W-:Y:S02]  /*4fd0*/  FMNMX.FTZ R14, R41, R14, !PT ;  /* 0x0000000e290e7209 */ /* 0x000fe40007810000 */
[----:B------:R-:W-:Y:S01]  /*4fe0*/  ISETP.GT.AND P3, PT, R26, 0x41, PT ;  /* 0x000000411a00780c */ /* 0x000fe20003f64270 */
[----:B------:R-:W-:Y:S01]  /*4ff0*/  MUFU.EX2 R197, R197 ;  /* 0x000000c500c57308 */ /* 0x000fe20000000800 */
[----:B---3--:R-:W-:Y:S02]  /*5000*/  FSEL R45, R40, -INF , P4 ;  /* 0xff800000282d7808 */ /* 0x008fe40002000000 */
[----:B------:R-:W-:Y:S02]  /*5010*/  FMNMX.FTZ R14, R43, R14, !PT ;  /* 0x0000000e2b0e7209 */ /* 0x000fe40007810000 */
[----:B------:R-:W-:-:S02]  /*5020*/  ISETP.GT.AND P4, PT, R26, 0x48, PT ;  /* 0x000000481a00780c */ /* 0x000fc40003f84270 */
[----:B------:R-:W-:Y:S01]  /*5030*/  FSEL R47, R47, -INF , P3 ;  /* 0xff8000002f2f7808 */ /* 0x000fe20001800000 */
[----:B------:R-:W-:Y:S01]  /*5040*/  MUFU.EX2 R28, R69 ;  /* 0x00000045001c7308 */ /* 0x000fe20000000800 */
[----:B------:R-:W-:Y:S02]  /*5050*/  FMNMX.FTZ R14, R45, R14, !PT ;  /* 0x0000000e2d0e7209 */ /* 0x000fe40007810000 */
[----:B------:R-:W-:Y:S02]  /*5060*/  ISETP.GT.AND P3, PT, R26, 0x49, PT ;  /* 0x000000491a00780c */ /* 0x000fe40003f64270 */
[----:B------:R-:W-:Y:S01]  /*5070*/  FSEL R49, R44, -INF , P4 ;  /* 0xff8000002c317808 */ /* 0x000fe20002000000 */
[----:B0-----:R-:W-:Y:S01]  /*5080*/  FADD.FTZ R44, R201, R0 ;  /* 0x00000000c92c7221 */ /* 0x001fe20000010000 */
[----:B------:R-:W-:Y:S01]  /*5090*/  FMNMX.FTZ R14, R47, R14, !PT ;  /* 0x0000000e2f0e7209 */ /* 0x000fe20007810000 */
[----:B------:R-:W-:Y:S01]  /*50a0*/  MUFU.EX2 R199, R199 ;  /* 0x000000c700c77308 */ /* 0x000fe20000000800 */
[----:B------:R-:W-:-:S02]  /*50b0*/  ISETP.GT.AND P4, PT, R26, 0x50, PT ;  /* 0x000000501a00780c */ /* 0x000fc40003f84270 */
[----:B------:R-:W-:Y:S02]  /*50c0*/  FSEL R51, R34, -INF , P3 ;  /* 0xff80000022337808 */ /* 0x000fe40001800000 */
[----:B------:R-:W-:Y:S02]  /*50d0*/  FMNMX.FTZ R14, R49, R14, !PT ;  /* 0x0000000e310e7209 */ /* 0x000fe40007810000 */
[----:B------:R-:W-:Y:S01]  /*50e0*/  ISETP.GT.AND P3, PT, R26, 0x51, PT ;  /* 0x000000511a00780c */ /* 0x000fe20003f64270 */
[----:B------:R-:W-:Y:S01]  /*50f0*/  MUFU.EX2 R71, R71 ;  /* 0x0000004700477308 */ /* 0x000fe20000000800 */
[----:B------:R-:W-:Y:S02]  /*5100*/  FSEL R53, R32, -INF , P4 ;  /* 0xff80000020357808 */ /* 0x000fe40002000000 */
[----:B------:R-:W-:Y:S02]  /*5110*/  FMNMX.FTZ R14, R51, R14, !PT ;  /* 0x0000000e330e7209 */ /* 0x000fe40007810000 */
[----:B------:R-:W-:-:S02]  /*5120*/  ISETP.GT.AND P4, PT, R26, 0x58, PT ;  /* 0x000000581a00780c */ /* 0x000fc40003f84270 */
[----:B------:R-:W-:Y:S01]  /*5130*/  FSEL R55, R38, -INF , P3 ;  /* 0xff80000026377808 */ /* 0x000fe20001800000 */
[----:B------:R0:W1:Y:S01]  /*5140*/  MUFU.EX2 R32, R73 ;  /* 0x0000004900207308 */ /* 0x0000620000000800 */
[----:B------:R-:W-:Y:S02]  /*5150*/  FMNMX.FTZ R14, R53, R14, !PT ;  /* 0x0000000e350e7209 */ /* 0x000fe40007810000 */
[----:B------:R-:W-:Y:S02]  /*5160*/  ISETP.GT.AND P3, PT, R26, 0x59, PT ;  /* 0x000000591a00780c */ /* 0x000fe40003f64270 */
[----:B------:R-:W-:Y:S02]  /*5170*/  FSEL R57, R36, -INF , P4 ;  /* 0xff80000024397808 */ /* 0x000fe40002000000 */
[----:B------:R-:W-:Y:S01]  /*5180*/  FMNMX.FTZ R14, R55, R14, !PT ;  /* 0x0000000e370e7209 */ /* 0x000fe20007810000 */
[----:B------:R-:W-:Y:S01]  /*5190*/  MUFU.EX2 R75, R75 ;  /* 0x0000004b004b7308 */ /* 0x000fe20000000800 */
[----:B------:R-:W-:-:S02]  /*51a0*/  ISETP.GT.AND P4, PT, R26, 0x60, PT ;  /* 0x000000601a00780c */ /* 0x000fc40003f84270 */
[----:B0-----:R-:W-:Y:S02]  /*51b0*/  CS2R R72, SRZ ;  /* 0x0000000000487805 */ /* 0x001fe4000001ff00 */
[----:B------:R-:W-:Y:S02]  /*51c0*/  FSEL R59, R42, -INF , P3 ;  /* 0xff8000002a3b7808 */ /* 0x000fe40001800000 */
[----:B------:R-:W-:Y:S02]  /*51d0*/  FMNMX.FTZ R14, R57, R14, !PT ;  /* 0x0000000e390e7209 */ /* 0x000fe40007810000 */
[----:B------:R-:W-:Y:S01]  /*51e0*/  ISETP.GT.AND P3, PT, R26, 0x61, PT ;  /* 0x000000611a00780c */ /* 0x000fe20003f64270 */
[----:B------:R-:W-:Y:S01]  /*51f0*/  MUFU.EX2 R79, R79 ;  /* 0x0000004f004f7308 */ /* 0x000fe20000000800 */
[----:B------:R-:W-:Y:S02]  /*5200*/  FSEL R61, R46, -INF , P4 ;  /* 0xff8000002e3d7808 */ /* 0x000fe40002000000 */
[----:B------:R-:W-:-:S02]  /*5210*/  FMNMX.FTZ R14, R59, R14, !PT ;  /* 0x0000000e3b0e7209 */ /* 0x000fc40007810000 */
[----:B------:R-:W-:Y:S02]  /*5220*/  ISETP.GT.AND P4, PT, R26, 0x68, PT ;  /* 0x000000681a00780c */ /* 0x000fe40003f84270 */
[----:B------:R-:W-:Y:S01]  /*5230*/  FSEL R63, R58, -INF , P3 ;  /* 0xff8000003a3f7808 */ /* 0x000fe20001800000 */
[----:B------:R0:W2:Y:S01]  /*5240*/  MUFU.EX2 R34, R81 ;  /* 0x0000005100227308 */ /* 0x0000a20000000800 */
[----:B------:R-:W-:Y:S02]  /*5250*/  FMNMX.FTZ R14, R61, R14, !PT ;  /* 0x0000000e3d0e7209 */ /* 0x000fe40007810000 */
[----:B------:R-:W-:Y:S02]  /*5260*/  ISETP.GT.AND P3, PT, R26, 0x69, PT ;  /* 0x000000691a00780c */ /* 0x000fe40003f64270 */
[----:B------:R-:W-:Y:S02]  /*5270*/  FSEL R65, R60, -INF , P4 ;  /* 0xff8000003c417808 */ /* 0x000fe40002000000 */
[----:B------:R-:W-:Y:S01]  /*5280*/  FMNMX.FTZ R14, R63, R14, !PT ;  /* 0x0000000e3f0e7209 */ /* 0x000fe20007810000 */
[----:B------:R3:W4:Y:S01]  /*5290*/  MUFU.EX2 R26, R77 ;  /* 0x0000004d001a7308 */ /* 0x0007220000000800 */
[----:B------:R-:W-:-:S02]  /*52a0*/  FSEL R67, R50, -INF , P3 ;  /* 0xff80000032437808 */ /* 0x000fc40001800000 */
[----:B0-----:R-:W-:Y:S02]  /*52b0*/  CS2R R80, SRZ ;  /* 0x0000000000507805 */ /* 0x001fe4000001ff00 */
[----:B------:R-:W-:Y:S02]  /*52c0*/  FMNMX.FTZ R14, R65, R14, !PT ;  /* 0x0000000e410e7209 */ /* 0x000fe40007810000 */
[----:B------:R-:W-:Y:S02]  /*52d0*/  F2FP.F16.F32.PACK_AB R201, R0, R201 ;  /* 0x000000c900c9723e */ /* 0x000fe400000000ff */
[----:B------:R-:W-:Y:S01]  /*52e0*/  FMNMX.FTZ R14, R67, R14, !PT ;  /* 0x0000000e430e7209 */ /* 0x000fe20007810000 */
[----:B------:R-:W-:Y:S01]  /*52f0*/  MUFU.EX2 R83, R83 ;  /* 0x0000005300537308 */ /* 0x000fe20000000800 */
[----:B-1----:R-:W-:Y:S02]  /*5300*/  F2FP.F16.F32.PACK_AB R195, R32, R71 ;  /* 0x0000004720c3723e */ /* 0x002fe400000000ff */
[----:B---3--:R-:W-:-:S02]  /*5310*/  CS2R R76, SRZ ;  /* 0x00000000004c7805 */ /* 0x008fc4000001ff00 */
[----:B--2---:R-:W-:Y:S01]  /*5320*/  F2FP.F16.F32.PACK_AB R191, R34, R79 ;  /* 0x0000004f22bf723e */ /* 0x004fe200000000ff */
[----:B------:R-:W0:Y:S02]  /*5330*/  SHFL.BFLY PT, R11, R14, 0x2, 0x1f ;  /* 0x0c401f000e0b7f89 */ /* 0x000e2400000e0000 */
[----:B------:R1:W2:Y:S01]  /*5340*/  MUFU.EX2 R36, R85 ;  /* 0x0000005500247308 */ /* 0x0002a20000000800 */
[----:B----4-:R-:W-:-:S07]  /*5350*/  F2FP.F16.F32.PACK_AB R189, R26, R75 ;  /* 0x0000004b1abd723e */ /* 0x010fce00000000ff */
[----:B------:R-:W-:Y:S01]  /*5360*/  MUFU.EX2 R87, R87 ;  /* 0x0000005700577308 */ /* 0x000fe20000000800 */
[----:B-1----:R-:W-:-:S07]  /*5370*/  CS2R R84, SRZ ;  /* 0x0000000000547805 */ /* 0x002fce000001ff00 */
[----:B------:R1:W3:Y:S01]  /*5380*/  MUFU.EX2 R38, R89 ;  /* 0x0000005900267308 */ /* 0x0002e20000000800 */
[----:B--2---:R-:W-:Y:S02]  /*5390*/  F2FP.F16.F32.PACK_AB R185, R36, R83 ;  /* 0x0000005324b9723e */ /* 0x004fe400000000ff */
[----:B0-----:R-:W-:-:S05]  /*53a0*/  FMNMX.FTZ R20, R14, R11, !PT ;  /* 0x0000000b0e147209 */ /* 0x001fca0007810000 */
[----:B------:R-:W-:Y:S01]  /*53b0*/  MUFU.EX2 R91, R91 ;  /* 0x0000005b005b7308 */ /* 0x000fe20000000800 */
[----:B------:R-:W0:Y:S01]  /*53c0*/  SHFL.BFLY PT, R11, R20, 0x1, 0x1f ;  /* 0x0c201f00140b7f89 */ /* 0x000e2200000e0000 */
[----:B-1----:R-:W-:-:S06]  /*53d0*/  CS2R R88, SRZ ;  /* 0x0000000000587805 */ /* 0x002fcc000001ff00 */
[----:B------:R1:W2:Y:S01]  /*53e0*/  MUFU.EX2 R40, R93 ;  /* 0x0000005d00287308 */ /* 0x0002a20000000800 */
[----:B---3--:R-:W-:-:S07]  /*53f0*/  F2FP.F16.F32.PACK_AB R187, R38, R87 ;  /* 0x0000005726bb723e */ /* 0x008fce00000000ff */
[----:B------:R-:W-:Y:S01]  /*5400*/  MUFU.EX2 R95, R95 ;  /* 0x0000005f005f7308 */ /* 0x000fe20000000800 */
[----:B-1----:R-:W-:-:S07]  /*5410*/  CS2R R92, SRZ ;  /* 0x00000000005c7805 */ /* 0x002fce000001ff00 */
[----:B------:R1:W3:Y:S01]  /*5420*/  MUFU.EX2 R42, R97 ;  /* 0x00000061002a7308 */ /* 0x0002e20000000800 */
[----:B0-----:R-:W-:Y:S02]  /*5430*/  FMNMX.FTZ R11, R20, R11, !PT ;  /* 0x0000000b140b7209 */ /* 0x001fe40007810000 */
[----:B--2---:R-:W-:Y:S02]  /*5440*/  F2FP.F16.F32.PACK_AB R181, R40, R91 ;  /* 0x0000005b28b5723e */ /* 0x004fe400000000ff */
[C---:B------:R-:W-:Y:S01]  /*5450*/  FSETP.NEU.FTZ.AND P3, PT, R11.reuse, -INF , PT ;  /* 0xff8000000b00780b */ /* 0x040fe20003f7d000 */
[----:B------:R-:W-:Y:S02]  /*5460*/  FMUL.FTZ R14, R11, R6 ;  /* 0x000000060b0e7220 */ /* 0x000fe40000410000 */
[----:B------:R-:W-:Y:S01]  /*5470*/  MUFU.EX2 R99, R99 ;  /* 0x0000006300637308 */ /* 0x000fe20000000800 */
[----:B-1----:R-:W-:Y:S02]  /*5480*/  CS2R R96, SRZ ;  /* 0x0000000000607805 */ /* 0x002fe4000001ff00 */
[----:B------:R-:W-:-:S02]  /*5490*/  FSEL R14, R14, RZ, P3 ;  /* 0x000000ff0e0e7208 */ /* 0x000fc40001800000 */
[----:B------:R-:W-:-:S03]  /*54a0*/  PLOP3.LUT P3, PT, PT, PT, UP1, 0x80, 0x0 ;  /* 0x000000000000781c */ /* 0x000fc60003f6f018 */
        /* <DEDUP_REMOVED lines=29> */
[-C--:B------:R-:W-:Y:S01]  /*5680*/  FFMA.FTZ R65, R65, R6.reuse, -R14 ;  /* 0x0000000641417223 */ /* 0x080fe2000001080e */
[----:B------:R2:W4:Y:S01]  /*5690*/  MUFU.EX2 R202, R7 ;  /* 0x0000000700ca7308 */ /* 0x0005220000000800 */
[----:B-1----:R-:W-:Y:S01]  /*56a0*/  FADD.FTZ R3, R203, R44 ;  /* 0x0000002ccb037221 */ /* 0x002fe20000010000 */
[----:B------:R-:W-:Y:S01]  /*56b0*/  FFMA.FTZ R14, R67, R6, -R14 ;  /* 0x00000006430e7223 */ /* 0x000fe2000001080e */
[----:B------:R-:W-:-:S02]  /*56c0*/  F2FP.F16.F32.PACK_AB R203, R2, R203 ;  /* 0x000000cb02cb723e */ /* 0x000fc400000000ff */
[----:B------:R-:W-:Y:S01]  /*56d0*/  CS2R R66, SRZ ;  /* 0x0000000000427805 */ /* 0x000fe2000001ff00 */
[----:B------:R-:W-:Y:S01]  /*56e0*/  FADD.FTZ R44, R2, R3 ;  /* 0x00000003022c7221 */ /* 0x000fe20000010000 */
[----:B---3--:R-:W-:Y:S01]  /*56f0*/  F2FP.F16.F32.PACK_AB R183, R42, R95 ;  /* 0x0000005f2ab7723e */ /* 0x008fe200000000ff */
[----:B------:R-:W1:Y:S02]  /*5700*/  MUFU.EX2 R27, R27 ;  /* 0x0000001b001b7308 */ /* 0x000e640000000800 */
[----:B------:R-:W-:Y:S01]  /*5710*/  FADD.FTZ R3, R197, R44 ;  /* 0x0000002cc5037221 */ /* 0x000fe20000010000 */
[----:B------:R-:W-:Y:S02]  /*5720*/  F2FP.F16.F32.PACK_AB R197, R8, R197 ;  /* 0x000000c508c5723e */ /* 0x000fe400000000ff */
[----:B0-----:R-:W-:Y:S01]  /*5730*/  F2FP.F16.F32.PACK_AB R200, R24, R25 ;  /* 0x0000001918c8723e */ /* 0x001fe200000000ff */
[----:B------:R-:W-:Y:S01]  /*5740*/  FADD.FTZ R44, R8, R3 ;  /* 0x00000003082c7221 */ /* 0x000fe20000010000 */
[----:B------:R-:W-:Y:S01]  /*5750*/  FADD.FTZ R3, R25, R24 ;  /* 0x0000001819037221 */ /* 0x000fe20000010000 */
[----:B------:R-:W-:Y:S01]  /*5760*/  CS2R R24, SRZ ;  /* 0x0000000000187805 */ /* 0x000fe2000001ff00 */
[----:B------:R0:W3:Y:S01]  /*5770*/  MUFU.EX2 R196, R29 ;  /* 0x0000001d00c47308 */ /* 0x0000e20000000800 */
[----:B--2---:R-:W-:Y:S01]  /*5780*/  FADD.FTZ R7, R199, R44 ;  /* 0x0000002cc7077221 */ /* 0x004fe20000010000 */
[----:B----4-:R-:W-:Y:S01]  /*5790*/  FADD.FTZ R44, R202, R3 ;  /* 0x00000003ca2c7221 */ /* 0x010fe20000010000 */
[----:B------:R-:W-:-:S02]  /*57a0*/  F2FP.F16.F32.PACK_AB R202, R69, R202 ;  /* 0x000000ca45ca723e */ /* 0x000fc400000000ff */
[C---:B------:R-:W-:Y:S01]  /*57b0*/  FADD.FTZ R46, R22.reuse, R7 ;  /* 0x00000007162e7221 */ /* 0x040fe20000010000 */
[----:B------:R-:W-:Y:S01]  /*57c0*/  FADD.FTZ R44, R69, R44 ;  /* 0x0000002c452c7221 */ /* 0x000fe20000010000 */
[----:B------:R-:W-:Y:S01]  /*57d0*/  F2FP.F16.F32.PACK_AB R199, R22, R199 ;  /* 0x000000c716c7723e */ /* 0x000fe200000000ff */
[----:B------:R-:W2:Y:S01]  /*57e0*/  MUFU.EX2 R15, R15 ;  /* 0x0000000f000f7308 */ /* 0x000ea20000000800 */
[----:B------:R-:W-:Y:S01]  /*57f0*/  FADD.FTZ R7, R193, R46 ;  /* 0x0000002ec1077221 */ /* 0x000fe20000010000 */
[----:B-1----:R-:W-:Y:S01]  /*5800*/  FADD.FTZ R3, R27, R44 ;  /* 0x0000002c1b037221 */ /* 0x002fe20000010000 */
[C---:B------:R-:W-:Y:S02]  /*5810*/  F2FP.F16.F32.PACK_AB R193, R28.reuse, R193 ;  /* 0x000000c11cc1723e */ /* 0x040fe400000000ff */
[----:B------:R-:W-:Y:S01]  /*5820*/  CS2R R68, SRZ ;  /* 0x0000000000447805 */ /* 0x000fe2000001ff00 */
[----:B------:R-:W-:Y:S01]  /*5830*/  FADD.FTZ R46, R28, R7 ;  /* 0x000000071c2e7221 */ /* 0x000fe20000010000 */
[----:B0-----:R-:W-:Y:S01]  /*5840*/  CS2R R28, SRZ ;  /* 0x00000000001c7805 */ /* 0x001fe2000001ff00 */
[----:B------:R-:W0:Y:S01]  /*5850*/  MUFU.EX2 R198, R31 ;  /* 0x0000001f00c67308 */ /* 0x000e220000000800 */
[C---:B---3--:R-:W-:Y:S01]  /*5860*/  FADD.FTZ R44, R196.reuse, R3 ;  /* 0x00000003c42c7221 */ /* 0x048fe20000010000 */
[----:B------:R-:W-:Y:S01]  /*5870*/  FADD.FTZ R3, R71, R46 ;  /* 0x0000002e47037221 */ /* 0x000fe20000010000 */
[----:B------:R-:W-:-:S02]  /*5880*/  F2FP.F16.F32.PACK_AB R196, R196, R27 ;  /* 0x0000001bc4c4723e */ /* 0x000fc400000000ff */
[----:B------:R-:W-:Y:S01]  /*5890*/  CS2R R70, SRZ ;  /* 0x0000000000467805 */ /* 0x000fe2000001ff00 */
[----:B------:R-:W-:Y:S02]  /*58a0*/  FADD.FTZ R46, R32, R3 ;  /* 0x00000003202e7221 */ /* 0x000fe40000010000 */
[----:B------:R-:W1:Y:S01]  /*58b0*/  MUFU.EX2 R21, R21 ;  /* 0x0000001500157308 */ /* 0x000e620000000800 */
[----:B--2---:R-:W-:-:S07]  /*58c0*/  FADD.FTZ R7, R15, R44 ;  /* 0x0000002c0f077221 */ /* 0x004fce0000010000 */
[----:B------:R2:W3:Y:S01]  /*58d0*/  MUFU.EX2 R192, R33 ;  /* 0x0000002100c07308 */ /* 0x0004e20000000800 */
[C---:B0-----:R-:W-:Y:S01]  /*58e0*/  FADD.FTZ R44, R198.reuse, R7 ;  /* 0x00000007c62c7221 */ /* 0x041fe20000010000 */
[----:B------:R-:W-:-:S06]  /*58f0*/  F2FP.F16.F32.PACK_AB R198, R198, R15 ;  /* 0x0000000fc6c6723e */ /* 0x000fcc00000000ff */
[----:B------:R-:W0:Y:S01]  /*5900*/  MUFU.EX2 R35, R35 ;  /* 0x0000002300237308 */ /* 0x000e220000000800 */
[----:B-1----:R-:W-:Y:S01]  /*5910*/  FADD.FTZ R7, R21, R44 ;  /* 0x0000002c15077221 */ /* 0x002fe20000010000 */
[----:B--2---:R-:W-:-:S06]  /*5920*/  CS2R R32, SRZ ;  /* 0x0000000000207805 */ /* 0x004fcc000001ff00 */
[----:B------:R1:W2:Y:S01]  /*5930*/  MUFU.EX2 R194, R23 ;  /* 0x0000001700c27308 */ /* 0x0002a20000000800 */
[C---:B---3--:R-:W-:Y:S01]  /*5940*/  FADD.FTZ R44, R192.reuse, R7 ;  /* 0x00000007c02c7221 */ /* 0x048fe20000010000 */
[----:B------:R-:W-:-:S06]  /*5950*/  F2FP.F16.F32.PACK_AB R192, R192, R21 ;  /* 0x00000015c0c0723e */ /* 0x000fcc00000000ff */
[----:B------:R-:W3:Y:S01]  /*5960*/  MUFU.EX2 R37, R37 ;  /* 0x0000002500257308 */ /* 0x000ee20000000800 */
[----:B-1----:R-:W-:-:S04]  /*5970*/  IMAD.U32 R23, RZ, RZ, UR49 ;  /* 0x00000031ff177e24 */ /* 0x002fc8000f8e00ff */
[----:B------:R-:W-:Y:S02]  /*5980*/  @!P1 VIADD R3, R23, 0x36840 ;  /* 0x0003684017039836 */ /* 0x000fe40000000000 */
[----:B------:R-:W-:Y:S01]  /*5990*/  FADD.FTZ R23, R75, R46 ;  /* 0x0000002e4b177221 */ /* 0x000fe20000010000 */
[----:B------:R-:W-:Y:S01]  /*59a0*/  CS2R R74, SRZ ;  /* 0x00000000004a7805 */ /* 0x000fe2000001ff00 */
[----:B------:R-:W1:Y:S01]  /*59b0*/  MUFU.EX2 R188, R39 ;  /* 0x0000002700bc7308 */ /* 0x000e620000000800 */
[----:B------:R-:W-:Y:S01]  /*59c0*/  @!P1 PRMT R3, RZ, 0x654, R3 ;  /* 0x00000654ff039816 */ /* 0x000fe20000000003 */
[----:B------:R-:W-:Y:S01]  /*59d0*/  FADD.FTZ R46, R26, R23 ;  /* 0x000000171a2e7221 */ /* 0x000fe20000010000 */
[----:B------:R-:W-:Y:S02]  /*59e0*/  CS2R R26, SRZ ;  /* 0x00000000001a7805 */ /* 0x000fe4000001ff00 */
[----:B------:R0:W-:Y:S01]  /*59f0*/  @!P1 SYNCS.ARRIVE.TRANS64.RED.A1T0 RZ, [R3+URZ], RZ ;  /* 0x000000ff03ff99a7 */ /* 0x0001e2000810043f */
[----:B------:R-:W-:-:S02]  /*5a00*/  FADD.FTZ R7, R79, R46 ;  /* 0x0000002e4f077221 */ /* 0x000fc40000010000 */
[----:B------:R-:W4:Y:S01]  /*5a10*/  MUFU.EX2 R41, R41 ;  /* 0x0000002900297308 */ /* 0x000f220000000800 */
[----:B------:R-:W-:Y:S01]  /*5a20*/  CS2R R78, SRZ ;  /* 0x00000000004e7805 */ /* 0x000fe2000001ff00 */
[----:B------:R-:W-:Y:S01]  /*5a30*/  FADD.FTZ R46, R34, R7 ;  /* 0x00000007222e7221 */ /* 0x000fe20000010000 */
[----:B0-----:R-:W-:-:S03]  /*5a40*/  FADD.FTZ R3, R35, R44 ;  /* 0x0000002c23037221 */ /* 0x001fc60000010000 */
[----:B------:R-:W-:Y:S02]  /*5a50*/  FADD.FTZ R7, R83, R46 ;  /* 0x0000002e53077221 */ /* 0x000fe40000010000 */
[----:B------:R-:W0:Y:S01]  /*5a60*/  MUFU.EX2 R190, R43 ;  /* 0x0000002b00be7308 */ /* 0x000e220000000800 */
[----:B------:R-:W-:Y:S01]  /*5a70*/  CS2R R82, SRZ ;  /* 0x0000000000527805 */ /* 0x000fe2000001ff00 */
[----:B--2---:R-:W-:Y:S01]  /*5a80*/  FADD.FTZ R44, R194, R3 ;  /* 0x00000003c22c7221 */ /* 0x004fe20000010000 */
[----:B------:R-:W-:Y:S01]  /*5a90*/  FADD.FTZ R46, R36, R7 ;  /* 0x00000007242e7221 */ /* 0x000fe20000010000 */
[----:B------:R-:W-:Y:S02]  /*5aa0*/  F2FP.F16.F32.PACK_AB R194, R194, R35 ;  /* 0x00000023c2c2723e */ /* 0x000fe400000000ff */
[----:B------:R-:W-:Y:S01]  /*5ab0*/  CS2R R34, SRZ ;  /* 0x0000000000227805 */ /* 0x000fe2000001ff00 */
[----:B---3--:R-:W-:Y:S01]  /*5ac0*/  FADD.FTZ R3, R37, R44 ;  /* 0x0000002c25037221 */ /* 0x008fe20000010000 */
[----:B------:R-:W-:Y:S01]  /*5ad0*/  FADD.FTZ R7, R87, R46 ;  /* 0x0000002e57077221 */ /* 0x000fe20000010000 */
[----:B------:R-:W2:Y:S01]  /*5ae0*/  MUFU.EX2 R45, R45 ;  /* 0x0000002d002d7308 */ /* 0x000ea20000000800 */
[----:B------:R-:W-:Y:S01]  /*5af0*/  CS2R R86, SRZ ;  /* 0x0000000000567805 */ /* 0x000fe2000001ff00 */
[C---:B-1----:R-:W-:Y:S01]  /*5b00*/  FADD.FTZ R44, R188.reuse, R3 ;  /* 0x00000003bc2c7221 */ /* 0x042fe20000010000 */
[----:B------:R-:W-:-:S02]  /*5b10*/  F2FP.F16.F32.PACK_AB R188, R188, R37 ;  /* 0x00000025bcbc723e */ /* 0x000fc400000000ff */
[----:B------:R-:W-:Y:S01]  /*5b20*/  CS2R R36, SRZ ;  /* 0x0000000000247805 */ /* 0x000fe2000001ff00 */
[----:B----4-:R-:W-:Y:S01]  /*5b30*/  FADD.FTZ R3, R41, R44 ;  /* 0x0000002c29037221 */ /* 0x010fe20000010000 */
[----:B------:R-:W-:Y:S01]  /*5b40*/  FADD.FTZ R44, R38, R7 ;  /* 0x00000007262c7221 */ /* 0x000fe20000010000 */
[----:B------:R1:W3:Y:S01]  /*5b50*/  MUFU.EX2 R184, R47 ;  /* 0x0000002f00b87308 */ /* 0x0002e20000000800 */
[----:B------:R-:W-:Y:S01]  /*5b60*/  CS2R R38, SRZ ;  /* 0x0000000000267805 */ /* 0x000fe2000001ff00 */
[C---:B0-----:R-:W-:Y:S01]  /*5b70*/  FADD.FTZ R0, R190.reuse, R3 ;  /* 0x00000003be007221 */ /* 0x041fe20000010000 */
[----:B------:R-:W-:Y:S01]  /*5b80*/  FADD.FTZ R7, R91, R44 ;  /* 0x0000002c5b077221 */ /* 0x000fe20000010000 */
[----:B------:R-:W-:Y:S02]  /*5b90*/  F2FP.F16.F32.PACK_AB R190, R190, R41 ;  /* 0x00000029bebe723e */ /* 0x000fe400000000ff */
[----:B------:R-:W-:Y:S01]  /*5ba0*/  CS2R R90, SRZ ;  /* 0x00000000005a7805 */ /* 0x000fe2000001ff00 */
[----:B------:R-:W-:Y:S01]  /*5bb0*/  FADD.FTZ R2, R40, R7 ;  /* 0x0000000728027221 */ /* 0x000fe20000010000 */
[----:B------:R-:W0:Y:S01]  /*5bc0*/  MUFU.EX2 R49, R49 ;  /* 0x0000003100317308 */ /* 0x000e220000000800 */
[----:B--2---:R-:W-:Y:S01]  /*5bd0*/  FADD.FTZ R3, R45, R0 ;  /* 0x000000002d037221 */ /* 0x004fe20000010000 */
[----:B-1----:R-:W-:Y:S01]  /*5be0*/  CS2R R46, SRZ ;  /* 0x00000000002e7805 */ /* 0x002fe2000001ff00 */
[----:B------:R-:W-:Y:S01]  /*5bf0*/  FADD.FTZ R7, R95, R2 ;  /* 0x000000025f077221 */ /* 0x000fe20000010000 */
[----:B------:R-:W-:-:S02]  /*5c00*/  CS2R R94, SRZ ;  /* 0x00000000005e7805 */ /* 0x000fc4000001ff00 */
[----:B------:R-:W-:Y:S01]  /*5c10*/  CS2R R40, SRZ ;  /* 0x0000000000287805 */ /* 0x000fe2000001ff00 */
[----:B------:R-:W-:Y:S01]  /*5c20*/  FADD.FTZ R2, R42, R7 ;  /* 0x000000072a027221 */ /* 0x000fe20000010000 */
[----:B------:R1:W2:Y:S01]  /*5c30*/  MUFU.EX2 R186, R51 ;  /* 0x0000003300ba7308 */ /* 0x0002a20000000800 */
[C---:B---3--:R-:W-:Y:S01]  /*5c40*/  FADD.FTZ R0, R184.reuse, R3 ;  /* 0x00000003b8007221 */ /* 0x048fe20000010000 */
[----:B------:R-:W-:Y:S01]  /*5c50*/  F2FP.F16.F32.PACK_AB R184, R184, R45 ;  /* 0x0000002db8b8723e */ /* 0x000fe200000000ff */
[----:B------:R-:W-:Y:S01]  /*5c60*/  FADD.FTZ R7, R99, R2 ;  /* 0x0000000263077221 */ /* 0x000fe20000010000 */
[----:B------:R-:W-:Y:S02]  /*5c70*/  CS2R R44, SRZ ;  /* 0x00000000002c7805 */ /* 0x000fe4000001ff00 */
[----:B------:R-:W-:Y:S02]  /*5c80*/  CS2R R42, SRZ ;  /* 0x00000000002a7805 */ /* 0x000fe4000001ff00 */
[----:B------:R-:W3:Y:S01]  /*5c90*/  MUFU.EX2 R53, R53 ;  /* 0x0000003500357308 */ /* 0x000ee20000000800 */
[----:B0-----:R-:W-:Y:S01]  /*5ca0*/  FADD.FTZ R3, R49, R0 ;  /* 0x0000000031037221 */ /* 0x001fe20000010000 */
[----:B-1----:R-:W-:-:S06]  /*5cb0*/  CS2R R50, SRZ ;  /* 0x0000000000327805 */ /* 0x002fcc000001ff00 */
[----:B------:R0:W1:Y:S01]  /*5cc0*/  MUFU.EX2 R180, R55 ;  /* 0x0000003700b47308 */ /* 0x0000620000000800 */
[C---:B--2---:R-:W-:Y:S01]  /*5cd0*/  FADD.FTZ R0, R186.reuse, R3 ;  /* 0x00000003ba007221 */ /* 0x044fe20000010000 */
[----:B------:R-:W-:Y:S02]  /*5ce0*/  F2FP.F16.F32.PACK_AB R186, R186, R49 ;  /* 0x00000031baba723e */ /* 0x000fe400000000ff */
[----:B------:R-:W-:-:S04]  /*5cf0*/  CS2R R48, SRZ ;  /* 0x0000000000307805 */ /* 0x000fc8000001ff00 */
[----:B------:R-:W2:Y:S01]  /*5d00*/  MUFU.EX2 R57, R57 ;  /* 0x0000003900397308 */ /* 0x000ea20000000800 */
[----:B---3--:R-:W-:Y:S01]  /*5d10*/  FADD.FTZ R3, R53, R0 ;  /* 0x0000000035037221 */ /* 0x008fe20000010000 */
[----:B0-----:R-:W-:-:S06]  /*5d20*/  CS2R R54, SRZ ;  /* 0x0000000000367805 */ /* 0x001fcc000001ff00 */
[----:B------:R0:W3:Y:S01]  /*5d30*/  MUFU.EX2 R182, R59 ;  /* 0x0000003b00b67308 */ /* 0x0000e20000000800 */
[C---:B-1----:R-:W-:Y:S01]  /*5d40*/  FADD.FTZ R0, R180.reuse, R3 ;  /* 0x00000003b4007221 */ /* 0x042fe20000010000 */
[----:B------:R-:W-:Y:S02]  /*5d50*/  F2FP.F16.F32.PACK_AB R180, R180, R53 ;  /* 0x00000035b4b4723e */ /* 0x000fe400000000ff */
[----:B------:R-:W-:-:S04]  /*5d60*/  CS2R R52, SRZ ;  /* 0x0000000000347805 */ /* 0x000fc8000001ff00 */
[----:B------:R-:W1:Y:S01]  /*5d70*/  MUFU.EX2 R61, R61 ;  /* 0x0000003d003d7308 */ /* 0x000e620000000800 */
[----:B--2---:R-:W-:Y:S01]  /*5d80*/  FADD.FTZ R3, R57, R0 ;  /* 0x0000000039037221 */ /* 0x004fe20000010000 */
[----:B0-----:R-:W-:-:S06]  /*5d90*/  CS2R R58, SRZ ;  /* 0x00000000003a7805 */ /* 0x001fcc000001ff00 */
[----:B------:R0:W2:Y:S01]  /*5da0*/  MUFU.EX2 R176, R63 ;  /* 0x0000003f00b07308 */ /* 0x0000a20000000800 */
[C---:B---3--:R-:W-:Y:S01]  /*5db0*/  FADD.FTZ R0, R182.reuse, R3 ;  /* 0x00000003b6007221 */ /* 0x048fe20000010000 */
[----:B------:R-:W-:Y:S02]  /*5dc0*/  F2FP.F16.F32.PACK_AB R182, R182, R57 ;  /* 0x00000039b6b6723e */ /* 0x000fe400000000ff */
[----:B------:R-:W-:-:S04]  /*5dd0*/  CS2R R56, SRZ ;  /* 0x0000000000387805 */ /* 0x000fc8000001ff00 */
[----:B------:R3:W4:Y:S01]  /*5de0*/  MUFU.EX2 R20, R101 ;  /* 0x0000006500147308 */ /* 0x0007220000000800 */
[----:B-1----:R-:W-:Y:S01]  /*5df0*/  FADD.FTZ R3, R61, R0 ;  /* 0x000000003d037221 */ /* 0x002fe20000010000 */
[----:B0-----:R-:W-:-:S06]  /*5e00*/  CS2R R62, SRZ ;  /* 0x00000000003e7805 */ /* 0x001fcc000001ff00 */
[----:B------:R-:W0:Y:S01]  /*5e10*/  MUFU.EX2 R65, R65 ;  /* 0x0000004100417308 */ /* 0x000e220000000800 */
[C---:B--2---:R-:W-:Y:S01]  /*5e20*/  FADD.FTZ R0, R176.reuse, R3 ;  /* 0x00000003b0007221 */ /* 0x044fe20000010000 */
[----:B------:R-:W-:Y:S02]  /*5e30*/  F2FP.F16.F32.PACK_AB R176, R176, R61 ;  /* 0x0000003db0b0723e */ /* 0x000fe400000000ff */
[----:B---3--:R-:W-:Y:S02]  /*5e40*/  CS2R R100, SRZ ;  /* 0x0000000000647805 */ /* 0x008fe4000001ff00 */
[----:B------:R-:W-:Y:S02]  /*5e50*/  CS2R R60, SRZ ;  /* 0x00000000003c7805 */ /* 0x000fe4000001ff00 */
[----:B------:R-:W1:Y:S01]  /*5e60*/  MUFU.EX2 R103, R103 ;  /* 0x0000006700677308 */ /* 0x000e620000000800 */
[C---:B----4-:R-:W-:Y:S01]  /*5e70*/  FADD.FTZ R2, R20.reuse, R7 ;  /* 0x0000000714027221 */ /* 0x050fe20000010000 */
[----:B------:R-:W-:Y:S01]  /*5e80*/  F2FP.F16.F32.PACK_AB R177, R20, R99 ;  /* 0x0000006314b1723e */ /* 0x000fe200000000ff */
[----:B------:R-:W-:Y:S01]  /*5e90*/  IMAD.U32 R20, RZ, RZ, UR14 ;  /* 0x0000000eff147e24 */ /* 0x000fe2000f8e00ff */
[----:B------:R-:W-:-:S04]  /*5ea0*/  CS2R R98, SRZ ;  /* 0x0000000000627805 */ /* 0x000fc8000001ff00 */
[----:B------:R-:W2:Y:S01]  /*5eb0*/  MUFU.EX2 R14, R14 ;  /* 0x0000000e000e7308 */ /* 0x000ea20000000800 */
[----:B0-----:R-:W-:Y:S01]  /*5ec0*/  FADD.FTZ R3, R65, R0 ;  /* 0x0000000041037221 */ /* 0x001fe20000010000 */
[----:B------:R-:W-:-:S06]  /*5ed0*/  MOV R0, 0x3f800000 ;  /* 0x3f80000000007802 */ /* 0x000fcc0000000f00 */
[----:B------:R-:W0:Y:S01]  /*5ee0*/  MUFU.EX2 R30, R30 ;  /* 0x0000001e001e7308 */ /* 0x000e220000000800 */
[----:B-1----:R-:W-:Y:S01]  /*5ef0*/  FADD.FTZ R7, R103, R2 ;  /* 0x0000000267077221 */ /* 0x002fe20000010000 */
[----:B------:R-:W-:Y:S02]  /*5f00*/  IMAD.MOV.U32 R2, RZ, RZ, 0x3f800000 ;  /* 0x3f800000ff027424 */ /* 0x000fe400078e00ff */
[C---:B--2---:R-:W-:Y:S01]  /*5f10*/  FADD.FTZ R8, R14.reuse, R3 ;  /* 0x000000030e087221 */ /* 0x044fe20000010000 */
[----:B------:R-:W-:Y:S01]  /*5f20*/  IMAD.U32 R3, RZ, RZ, UR6 ;  /* 0x00000006ff037e24 */ /* 0x000fe2000f8e00ff */
[----:B------:R-:W-:Y:S02]  /*5f30*/  F2FP.F16.F32.PACK_AB R178, R14, R65 ;  /* 0x000000410eb2723e */ /* 0x000fe400000000ff */
[----:B------:R-:W-:Y:S01]  /*5f40*/  CS2R R64, SRZ ;  /* 0x0000000000407805 */ /* 0x000fe2000001ff00 */
[C---:B0-----:R-:W-:Y:S01]  /*5f50*/  FADD.FTZ R7, R30.reuse, R7 ;  /* 0x000000071e077221 */ /* 0x041fe20000010000 */
[----:B------:R-:W-:-:S02]  /*5f60*/  F2FP.F16.F32.PACK_AB R179, R30, R103 ;  /* 0x000000671eb3723e */ /* 0x000fc400000000ff */
[----:B------:R-:W-:Y:S02]  /*5f70*/  CS2R R102, SRZ ;  /* 0x0000000000667805 */ /* 0x000fe4000001ff00 */
[----:B------:R-:W-:Y:S01]  /*5f80*/  CS2R R30, SRZ ;  /* 0x00000000001e7805 */ /* 0x000fe2000001ff00 */
[----:B------:R-:W-:Y:S06]  /*5f90*/  @!P3 BRA `(.L_x_5296) ;  /* 0x0000004c0030b947 */ /* 0x000fec0003800000 */
[----:B------:R-:W-:Y:S01]  /*5fa0*/  R2UR UR59, R20 ;  /* 0x00000000143b72ca */ /* 0x000fe200000e0000 */
[----:B------:R-:W-:Y:S01]  /*5fb0*/  UMOV UR6, URZ ;  /* 0x0000003f00067c82 */ /* 0x000fe20008000000 */
[----:B------:R-:W-:Y:S01]  /*5fc0*/  IMAD.MOV.U32 R14, RZ, RZ, R10 ;  /* 0x000000ffff0e7224 */ /* 0x000fe200078e000a */
[----:B------:R-:W-:Y:S01]  /*5fd0*/  MOV R15, R11 ;  /* 0x0000000b000f7202 */ /* 0x000fe20000000f00 */
[----:B------:R-:W-:Y:S01]  /*5fe0*/  IMAD.U32 R21, RZ, RZ, UR6 ;  /* 0x00000006ff157e24 */ /* 0x000fe2000f8e00ff */
[----:B------:R-:W-:Y:S01]  /*5ff0*/  UMOV UR58, URZ ;  /* 0x0000003f003a7c82 */ /* 0x000fe20008000000 */
[----:B------:R-:W-:Y:S01]  /*6000*/  IMAD.MOV.U32 R2, RZ, RZ, 0x3f800000 ;  /* 0x3f800000ff027424 */ /* 0x000fe200078e00ff */
[----:B------:R-:W-:Y:S01]  /*6010*/  ULDC UR57, c[0x0][0x9d8] ;  /* 0x0002760000397ab9 */ /* 0x000fe20000000800 */
[----:B------:R-:W-:-:S07]  /*6020*/  IMAD.MOV.U32 R119, RZ, RZ, RZ ;  /* 0x000000ffff777224 */ /* 0x000fce00078e00ff */
.L_x_5305:
        /* <DEDUP_REMOVED lines=9> */
.L_x_5297:
[----:B------:R-:W-:Y:S02]  /*60c0*/  R2UR UR7, R16 ;  /* 0x00000000100772ca */ /* 0x000fe400000e0000 */
[----:B------:R-:W-:-:S11]  /*60d0*/  R2UR UR6, R3 ;  /* 0x00000000030672ca */ /* 0x000fd600000e0000 */
[----:B------:R-:W-:Y:S02]  /*60e0*/  ULEA UR61, UR60, UR7, 0x3 ;  /* 0x000000073c3d7291 */ /* 0x000fe4000f8e183f */
[----:B------:R-:W-:-:S04]  /*60f0*/  MOV R6, UR6 ;  /* 0x0000000600067c02 */ /* 0x000fc80008000f00 */
[----:B------:R-:W-:-:S04]  /*6100*/  SHF.L.U32 R6, R6, 0x1f, RZ ;  /* 0x0000001f06067819 */ /* 0x000fc800000006ff */
[----:B------:R0:W1:Y:S01]  /*6110*/  SYNCS.PHASECHK.TRANS64.TRYWAIT P3, [UR61+0x36830], R6 ;  /* 0x03683006ff0075a7 */ /* 0x000062000806017d */
[----:B------:R-:W-:Y:S05]  /*6120*/  @!P0 BRA `(.L_x_5298) ;  /* 0x0000000000048947 */ /* 0x000fea0003800000 */
[----:B------:R-:W-:Y:S01]  /*6130*/  BPT.TRAP 0x1 ;  /* 0x000000040000795c */ /* 0x000fe20000300000 */
.L_x_5298:
[----:B-1----:R-:W-:Y:S05]  /*6140*/  @P3 BRA `(.L_x_5299) ;  /* 0x0000000000083947 */ /* 0x002fea0003800000 */
[----:B------:R-:W1:Y:S02]  /*6150*/  SYNCS.PHASECHK.TRANS64.TRYWAIT P3, [UR61+0x36830], R6 ;  /* 0x03683006ff0075a7 */ /* 0x000e64000806017d */
[----:B-1----:R-:W-:Y:S05]  /*6160*/  @!P3 BRA `(.L_x_5300) ;  /* 0x00000104005cb947 */ /* 0x002fea0003800000 */
.L_x_5299:
        /* <DEDUP_REMOVED lines=13> */
[----:B------:R-:W-:Y:S01]  /*6240*/  UIMAD UR56, UR60, 0xa80, UR6 ;  /* 0x00000a803c3878a4 */ /* 0x000fe2000f8e0206 */
[C---:B------:R-:W-:Y:S01]  /*6250*/  R2UR UR40, R4.reuse ;  /* 0x00000000042872ca */ /* 0x040fe200000e0000 */
[----:B------:R-:W-:Y:S01]  /*6260*/  UMOV UR19, 0x40000040 ;  /* 0x4000004000137882 */ /* 0x000fe20000000000 */
[C---:B------:R-:W-:Y:S01]  /*6270*/  R2UR UR41, R5.reuse ;  /* 0x00000000052972ca */ /* 0x040fe200000e0000 */
[----:B------:R-:W-:Y:S01]  /*6280*/  UIADD3 UR50, UR56, 0x80, URZ ;  /* 0x0000008038327890 */ /* 0x000fe2000fffe03f */
[----:B------:R-:W-:Y:S01]  /*6290*/  MOV R11, UR45 ;  /* 0x0000002d000b7c02 */ /* 0x000fe20008000f00 */
[----:B------:R-:W-:Y:S01]  /*62a0*/  UIADD3 UR6, UR56, 0x100, URZ ;  /* 0x0000010038067890 */ /* 0x000fe2000fffe03f */
[----:B------:R-:W-:Y:S01]  /*62b0*/  MOV R20, UR44 ;  /* 0x0000002c00147c02 */ /* 0x000fe20008000f00 */
[----:B------:R-:W-:Y:S01]  /*62c0*/  UMOV UR54, UR56 ;  /* 0x0000003800367c82 */ /* 0x000fe20008000000 */
[----:B------:R-:W-:Y:S01]  /*62d0*/  UIADD3 UR7, UR56, 0x180, URZ ;  /* 0x0000018038077890 */ /* 0x000fe2000fffe03f */
[----:B------:R-:W-:Y:S01]  /*62e0*/  HGMMA.64x16x16.F32 R168, gdesc[UR52], RZ, !UPT, gsb0 ;  /* 0x0020000034a879f0 */ /* 0x000fe2000c0008ff */
[C---:B------:R-:W-:Y:S01]  /*62f0*/  R2UR UR52, R4.reuse ;  /* 0x00000000043472ca */ /* 0x040fe200000e0000 */
[----:B------:R-:W-:Y:S01]  /*6300*/  UMOV UR55, 0x40000040 ;  /* 0x4000004000377882 */ /* 0x000fe20000000000 */
[C---:B------:R-:W-:Y:S01]  /*6310*/  R2UR UR53, R5.reuse ;  /* 0x00000000053572ca */ /* 0x040fe200000e0000 */
[----:B------:R-:W-:Y:S01]  /*6320*/  UMOV UR54, UR6 ;  /* 0x0000000600367c82 */ /* 0x000fe20008000000 */
[----:B------:R-:W-:Y:S01]  /*6330*/  R2UR UR44, R4 ;  /* 0x00000000042c72ca */ /* 0x000fe200000e0000 */
[----:B------:R-:W-:Y:S01]  /*6340*/  UMOV UR42, UR7 ;  /* 0x00000007002a7c82 */ /* 0x000fe20008000000 */
[----:B------:R-:W-:Y:S01]  /*6350*/  R2UR UR45, R5 ;  /* 0x00000000052d72ca */ /* 0x000fe200000e0000 */
[----:B------:R-:W-:Y:S01]  /*6360*/  UIADD3 UR6, UR56, 0x200, URZ ;  /* 0x0000020038067890 */ /* 0x000fe2000fffe03f */
[-C--:B------:R-:W-:Y:S01]  /*6370*/  FMUL.FTZ R24, R24, R0.reuse ;  /* 0x0000000018187220 */ /* 0x080fe20000410000 */
        /* <DEDUP_REMOVED lines=578> */
.L_x_5301:
        /* <DEDUP_REMOVED lines=8> */
.L_x_5302:
[----:B-1----:R-:W-:Y:S05]  /*8820*/  @P3 BRA `(.L_x_5303) ;  /* 0x0000000000083947 */ /* 0x002fea0003800000 */
[----:B------:R-:W1:Y:S02]  /*8830*/  SYNCS.PHASECHK.TRANS64.TRYWAIT P3, [UR11+0x36850], R0 ;  /* 0x03685000ff0075a7 */ /* 0x000e64000806014b */
[----:B-1----:R-:W-:Y:S05]  /*8840*/  @!P3 BRA `(.L_x_5304) ;  /* 0x000000dc00bcb947 */ /* 0x002fea0003800000 */
.L_x_5303:
[----:B------:R-:W-:Y:S01]  /*8850*/  R2UR UR6, R16 ;  /* 0x00000000100672ca */ /* 0x000fe200000e0000 */
[----:B------:R-:W-:Y:S01]  /*8860*/  WARPGROUP.ARRIVE ;  /* 0x00000000000079c5 */ /* 0x000fe20000000000 */
[----:B------:R-:W-:Y:S01]  /*8870*/  UMOV UR7, 0x40000040 ;  /* 0x4000004000077882 */ /* 0x000fe20000000000 */
[----:B------:R-:W-:Y:S01]  /*8880*/  FMUL.FTZ R159, R159, UR57 ;  /* 0x000000399f9f7c20 */ /* 0x000fe20008410000 */
[----:B------:R-:W-:Y:S01]  /*8890*/  FMUL.FTZ R22, R160, UR57 ;  /* 0x00000039a0167c20 */ /* 0x000fe20008410000 */
[----:B------:R-:W-:Y:S01]  /*88a0*/  FMUL.FTZ R160, R164, UR57 ;  /* 0x00000039a4a07c20 */ /* 0x000fe20008410000 */
[----:B------:R-:W-:Y:S01]  /*88b0*/  R2UR UR15, R17 ;  /* 0x00000000110f72ca */ /* 0x000fe200000e0000 */
[----:B------:R-:W-:Y:S01]  /*88c0*/  MUFU.TANH R164, R159 ;  /* 0x0000009f00a47308 */ /* 0x000fe20000002400 */
[----:B------:R-:W-:Y:S01]  /*88d0*/  FMUL.FTZ R6, R170, UR57 ;  /* 0x00000039aa067c20 */ /* 0x000fe20008410000 */
[----:B------:R-:W-:Y:S01]  /*88e0*/  FMUL.FTZ R10, R171, UR57 ;  /* 0x00000039ab0a7c20 */ /* 0x000fe20008410000 */
[----:B------:R-:W-:Y:S01]  /*88f0*/  ULDC UR14, c[0x0][0x2f0] ;  /* 0x0000bc00000e7ab9 */ /* 0x000fe20000000800 */
[----:B------:R-:W-:Y:S01]  /*8900*/  FMUL.FTZ R21, R161, UR57 ;  /* 0x00000039a1157c20 */ /* 0x000fe20008410000 */
[----:B------:R-:W-:Y:S01]  /*8910*/  FMUL.FTZ R161, R152, UR57 ;  /* 0x0000003998a17c20 */ /* 0x000fe20008410000 */
[----:B------:R-:W-:Y:S01]  /*8920*/  UIADD3 UR6, UR6, 0x400, URZ ;  /* 0x0000040006067890 */ /* 0x000fe2000fffe03f */
[----:B------:R-:W-:Y:S01]  /*8930*/  FMUL.FTZ R152, R153, UR57 ;  /* 0x0000003999987c20 */ /* 0x000fe20008410000 */
[----:B------:R-:W2:Y:S01]  /*8940*/  MUFU.TANH R6, R6 ;  /* 0x0000000600067308 */ /* 0x000ea20000002400 */
[----:B------:R-:W-:Y:S01]  /*8950*/  FMUL.FTZ R153, R157, UR57 ;  /* 0x000000399d997c20 */ /* 0x000fe20008410000 */
[----:B------:R-:W-:Y:S01]  /*8960*/  USHF.R.U32.HI UR6, URZ, 0x4, UR6 ;  /* 0x000000043f067899 */ /* 0x000fe20008011606 */
[----:B------:R-:W-:Y:S01]  /*8970*/  FMUL.FTZ R157, R150, UR57 ;  /* 0x00000039969d7c20 */ /* 0x000fe20008410000 */
[----:B------:R-:W-:Y:S01]  /*8980*/  FMUL.FTZ R158, R158, UR57 ;  /* 0x000000399e9e7c20 */ /* 0x000fe20008410000 */
[----:B------:R-:W-:Y:S01]  /*8990*/  FMUL.FTZ R147, R147, UR57 ;  /* 0x0000003993937c20 */ /* 0x000fe20008410000 */
[----:B------:R-:W-:Y:S01]  /*89a0*/  ULOP3.LUT UR6, UR6, 0x3fff, URZ, 0xc0, !UPT ;  /* 0x00003fff06067892 */ /* 0x000fe2000f8ec03f */
[----:B------:R-:W-:Y:S01]  /*89b0*/  FMUL.FTZ R23, R165, UR57 ;  /* 0x00000039a5177c20 */ /* 0x000fe20008410000 */
[----:B------:R-:W3:Y:S01]  /*89c0*/  MUFU.TANH R10, R10 ;  /* 0x0000000a000a7308 */ /* 0x000ee20000002400 */
[----:B------:R-:W-:Y:S01]  /*89d0*/  FMUL.FTZ R151, R151, UR57 ;  /* 0x0000003997977c20 */ /* 0x000fe20008410000 */
[----:B------:R-:W-:Y:S01]  /*89e0*/  ULOP3.LUT UR6, UR6, 0x3800000, URZ, 0xfc, !UPT ;  /* 0x0380000006067892 */ /* 0x000fe2000f8efc3f */
[----:B------:R-:W-:Y:S01]  /*89f0*/  FMUL.FTZ R138, R138, UR57 ;  /* 0x000000398a8a7c20 */ /* 0x000fe20008410000 */
[----:B------:R-:W-:Y:S01]  /*8a00*/  FMUL.FTZ R139, R139, UR57 ;  /* 0x000000398b8b7c20 */ /* 0x000fe20008410000 */
[----:B------:R-:W-:Y:S01]  /*8a10*/  FMUL.FTZ R143, R143, UR57 ;  /* 0x000000398f8f7c20 */ /* 0x000fe20008410000 */
[----:B------:R-:W-:Y:S01]  /*8a20*/  UIMAD UR10, UR58, 0xa80, UR6 ;  /* 0x00000a803a0a78a4 */ /* 0x000fe2000f8e0206 */
[----:B------:R-:W-:Y:S01]  /*8a30*/  FMUL.FTZ R142, R142, UR57 ;  /* 0x000000398e8e7c20 */ /* 0x000fe20008410000 */
[----:B------:R-:W-:Y:S01]  /*8a40*/  MUFU.TANH R158, R158 ;  /* 0x0000009e009e7308 */ /* 0x000fe20000002400 */
[----:B------:R-:W-:Y:S01]  /*8a50*/  FMUL.FTZ R130, R130, UR57 ;  /* 0x0000003982827c20 */ /* 0x000fe20008410000 */
[----:B------:R-:W-:Y:S01]  /*8a60*/  FMUL.FTZ R134, R134, UR57 ;  /* 0x0000003986867c20 */ /* 0x000fe20008410000 */
[----:B------:R-:W-:Y:S01]  /*8a70*/  FMUL.FTZ R122, R122, UR57 ;  /* 0x000000397a7a7c20 */ /* 0x000fe20008410000 */
[----:B01----:R-:W-:Y:S01]  /*8a80*/  FMUL.FTZ R0, R169, UR57 ;  /* 0x00000039a9007c20 */ /* 0x003fe20008410000 */
[----:B------:R-:W-:Y:S01]  /*8a90*/  UMOV UR6, UR10 ;  /* 0x0000000a00067c82 */ /* 0x000fe20008000000 */
[----:B------:R-:W-:Y:S01]  /*8aa0*/  FMUL.FTZ R126, R126, UR57 ;  /* 0x000000397e7e7c20 */ /* 0x000fe20008410000 */
[----:B------:R-:W-:Y:S01]  /*8ab0*/  HGMMA.64x192x16.F32 R24, R200, gdesc[UR4].tnspB, R24, gsb0 ;  /* 0x42e00004c8187df0 */ /* 0x000fe20008000818 */
[----:B------:R-:W-:Y:S01]  /*8ac0*/  UIADD3 UR6, UR10, 0x80, URZ ;  /* 0x000000800a067890 */ /* 0x000fe2000fffe03f */
[----:B------:R-:W-:Y:S01]  /*8ad0*/  MUFU.TANH R165, R147 ;  /* 0x0000009300a57308 */ /* 0x000fe20000002400 */
[----:B------:R-:W-:Y:S01]  /*8ae0*/  UMOV UR7, 0x40000040 ;  /* 0x4000004000077882 */ /* 0x000fe20000000000 */
        /* <DEDUP_REMOVED lines=8> */
[----:B------:R-:W-:-:S06]  /*8b70*/  UMOV UR58, UR60 ;  /* 0x0000003c003a7c82 */ /* 0x000fcc0008000000 */
[----:B------:R-:W-:Y:S08]  /*8b80*/  MUFU.TANH R138, R138 ;  /* 0x0000008a008a7308 */ /* 0x000ff00000002400 */
[----:B------:R-:W-:Y:S08]  /*8b90*/  MUFU.TANH R142, R142 ;  /* 0x0000008e008e7308 */ /* 0x000ff00000002400 */
[----:B------:R-:W-:Y:S08]  /*8ba0*/  MUFU.TANH R130, R130 ;  /* 0x0000008200827308 */ /* 0x000ff00000002400 */
[----:B------:R-:W-:Y:S08]  /*8bb0*/  MUFU.TANH R134, R134 ;  /* 0x0000008600867308 */ /* 0x000ff00000002400 */
[----:B------:R-:W-:Y:S08]  /*8bc0*/  MUFU.TANH R122, R122 ;  /* 0x0000007a007a7308 */ /* 0x000ff00000002400 */
[----:B------:R0:W-:Y:S08]  /*8bd0*/  MUFU.TANH R173, R126 ;  /* 0x0000007e00ad7308 */ /* 0x0001f00000002400 */
[----:B------:R-:W-:Y:S01]  /*8be0*/  MUFU.TANH R2, R2 ;  /* 0x0000000200027308 */ /* 0x000fe20000002400 */
[----:B0-----:R-:W-:Y:S01]  /*8bf0*/  FMUL.FTZ R126, R148, UR57 ;  /* 0x00000039947e7c20 */ /* 0x001fe20008410000 */
[----:B------:R-:W-:-:S06]  /*8c00*/  FMUL.FTZ R148, R121, UR57 ;  /* 0x0000003979947c20 */ /* 0x000fcc0008410000 */
        /* <DEDUP_REMOVED lines=17> */
[----:B------:R-:W-:-:S05]  /*8d20*/  FMUL.FTZ R203, R174, UR57 ;  /* 0x00000039aecb7c20 */ /* 0x000fca0008410000 */
[----:B------:R-:W-:Y:S01]  /*8d30*/  HGMMA.64x192x16.F32 R24, R196, gdesc[UR4].tnspB, R24, gsb0 ;  /* 0x42e00004c4187df0 */ /* 0x000fe20008000818 */
[----:B------:R-:W-:Y:S01]  /*8d40*/  UIADD3 UR6, UR10, 0x100, URZ ;  /* 0x000001000a067890 */ /* 0x000fe2000fffe03f */
[----:B------:R-:W0:Y:S01]  /*8d50*/  MUFU.TANH R203, R203 ;  /* 0x000000cb00cb7308 */ /* 0x000e220000002400 */
[----:B------:R-:W-:Y:S01]  /*8d60*/  UMOV UR7, 0x40000040 ;  /* 0x4000004000077882 */ /* 0x000fe20000000000 */
[----:B------:R-:W-:Y:S02]  /*8d70*/  WARPGROUP.DEPBAR.LE gsb0, 0x0 ;  /* 0x00008000000079c5 */ /* 0x000fe40000010000 */
[----:B------:R-:W-:Y:S01]  /*8d80*/  WARPGROUP.ARRIVE ;  /* 0x00000000000079c5 */ /* 0x000fe20000000000 */
[----:B------:R-:W-:Y:S01]  /*8d90*/  FMUL.FTZ R199, R175, UR57 ;  /* 0x00000039afc77c20 */ /* 0x000fe20008410000 */
[----:B------:R-:W-:Y:S01]  /*8da0*/  FMUL.FTZ R175, R155, UR57 ;  /* 0x000000399baf7c20 */ /* 0x000fe20008410000 */
[----:B------:R-:W-:Y:S01]  /*8db0*/  FMUL.FTZ R197, R162, UR57 ;  /* 0x00000039a2c57c20 */ /* 0x000fe20008410000 */
[----:B------:R-:W-:Y:S01]  /*8dc0*/  FMUL.FTZ R162, R167, UR57 ;  /* 0x00000039a7a27c20 */ /* 0x000fe20008410000 */
[----:B------:R-:W-:-:S09]  /*8dd0*/  IMAD.U32 R167, RZ, RZ, UR14 ;  /* 0x0000000effa77e24 */ /* 0x000fd2000f8e00ff */
[----:B------:R-:W-:Y:S01]  /*8de0*/  HGMMA.64x192x16.F32 R24, R192, gdesc[UR4].tnspB, R24, gsb0 ;  /* 0x42e00004c0187df0 */ /* 0x000fe20008000818 */
[----:B------:R-:W-:Y:S01]  /*8df0*/  @UP0 ULDC UR6, c[0x0][0x44c] ;  /* 0x0001130000060ab9 */ /* 0x000fe20000000800 */
[----:B------:R-:W-:Y:S01]  /*8e00*/  UMOV UR7, 0x40000040 ;  /* 0x4000004000077882 */ /* 0x000fe20000000000 */
[----:B------:R-:W-:Y:S01]  /*8e10*/  @P2 IMAD.HI.U32 R155, R12, UR6, RZ ;  /* 0x000000060c9b2c27 */ /* 0x000fe2000f8e00ff */
[----:B------:R-:W-:Y:S01]  /*8e20*/  @UP0 ULDC UR6, c[0x0][0x450] ;  /* 0x0001140000060ab9 */ /* 0x000fe20000000800 */
[----:B------:R-:W-:Y:S01]  /*8e30*/  ULDC UR14, c[0x0][0x288] ;  /* 0x0000a200000e7ab9 */ /* 0x000fe20000000800 */
[----:B------:R-:W1:Y:S08]  /*8e40*/  MUFU.TANH R199, R199 ;  /* 0x000000c700c77308 */ /* 0x000e700000002400 */
[----:B------:R-:W4:Y:S08]  /*8e50*/  MUFU.TANH R197, R197 ;  /* 0x000000c500c57308 */ /* 0x000f300000002400 */
[----:B------:R-:W-:Y:S08]  /*8e60*/  MUFU.TANH R162, R162 ;  /* 0x000000a200a27308 */ /* 0x000ff00000002400 */
[----:B------:R-:W-:Y:S01]  /*8e70*/  MUFU.TANH R175, R175 ;  /* 0x000000af00af7308 */ /* 0x000fe20000002400 */
[----:B------:R-:W-:-:S02]  /*8e80*/  WARPGROUP.DEPBAR.LE gsb0, 0x0 ;  /* 0x00008000000079c5 */ /* 0x000fc40000010000 */
[----:B------:R-:W-:Y:S01]  /*8e90*/  FMUL.FTZ R195, R163, UR57 ;  /* 0x00000039a3c37c20 */ /* 0x000fe20008410000 */
[----:B------:R-:W-:Y:S01]  /*8ea0*/  FMUL.FTZ R163, R154, UR57 ;  /* 0x000000399aa37c20 */ /* 0x000fe20008410000 */
[----:B------:R-:W-:Y:S01]  /*8eb0*/  FMUL.FTZ R154, R156, UR57 ;  /* 0x000000399c9a7c20 */ /* 0x000fe20008410000 */
[----:B------:R-:W-:Y:S01]  /*8ec0*/  IMAD.MOV.U32 R156, RZ, RZ, R12 ;  /* 0x000000ffff9c7224 */ /* 0x000fe200078e000c */
[----:B------:R-:W-:Y:S01]  /*8ed0*/  @P2 SHF.R.U32.HI R156, RZ, UR6, R155 ;  /* 0x00000006ff9c2c19 */ /* 0x000fe2000801169b */
[----:B------:R-:W-:Y:S01]  /*8ee0*/  UMOV UR6, 0x1 ;  /* 0x0000000100067882 */ /* 0x000fe20000000000 */
[----:B------:R-:W-:Y:S01]  /*8ef0*/  FMUL.FTZ R155, R146, UR57 ;  /* 0x00000039929b7c20 */ /* 0x000fe20008410000 */
[----:B------:R-:W-:Y:S01]  /*8f00*/  UIMAD UR6, UR59, -0x70, UR6 ;  /* 0xffffff903b0678a4 */ /* 0x000fe2000f8e0206 */
[----:B------:R-:W-:Y:S01]  /*8f10*/  WARPGROUP.ARRIVE ;  /* 0x00000000000079c5 */ /* 0x000fe20000000000 */
[----:B------:R-:W5:Y:S01]  /*8f20*/  SHFL.IDX PT, R159, R156, 0x1, 0x1c1f ;  /* 0x003c1f009c9f7f89 */ /* 0x000f6200000e0000 */
[----:B------:R-:W-:Y:S01]  /*8f30*/  FMUL.FTZ R193, R166, UR57 ;  /* 0x00000039a6c17c20 */ /* 0x000fe20008410000 */
[----:B------:R-:W4:Y:S02]  /*8f40*/  MUFU.TANH R195, R195 ;  /* 0x000000c300c37308 */ /* 0x000f240000002400 */
[----:B------:R-:W-:Y:S01]  /*8f50*/  IMAD.U32 R146, RZ, RZ, UR6 ;  /* 0x00000006ff927e24 */ /* 0x000fe2000f8e00ff */
[----:B------:R-:W-:-:S03]  /*8f60*/  UIADD3 UR6, UR10, 0x180, URZ ;  /* 0x000001800a067890 */ /* 0x000fc6000fffe03f */
[----:B------:R-:W-:Y:S02]  /*8f70*/  IMAD R146, R13, -0x2, R146 ;  /* 0xfffffffe0d927824 */ /* 0x000fe400078e0292 */
[----:B------:R-:W4:Y:S02]  /*8f80*/  MUFU.TANH R193, R193 ;  /* 0x000000c100c17308 */ /* 0x000f240000002400 */
[----:B------:R-:W-:Y:S02]  /*8f90*/  IMAD R146, R167, UR15, R146 ;  /* 0x0000000fa7927c24 */ /* 0x000fe4000f8e0292 */
[----:B------:R-:W-:Y:S01]  /*8fa0*/  HGMMA.64x192x16.F32 R24, R188, gdesc[UR4].tnspB, R24, gsb0 ;  /* 0x42e00004bc187df0 */ /* 0x000fe20008000818 */
[----:B------:R-:W-:Y:S01]  /*8fb0*/  UIADD3 UR6, UR10, 0x200, URZ ;  /* 0x000002000a067890 */ /* 0x000fe2000fffe03f */
[----:B------:R-:W-:Y:S02]  /*8fc0*/  UMOV UR7, 0x40000040 ;  /* 0x4000004000077882 */ /* 0x000fe40000000000 */
[----:B------:R-:W4:Y:S01]  /*8fd0*/  MUFU.TANH R163, R163 ;  /* 0x000000a300a37308 */ /* 0x000f220000002400 */
[----:B-----5:R-:W-:-:S07]  /*8fe0*/  IADD3 R150, R159, -UR14, R146 ;  /* 0x8000000e9f967c10 */ /* 0x020fce000fffe092 */
[----:B------:R-:W5:Y:S01]  /*8ff0*/  MUFU.TANH R155, R155 ;  /* 0x0000009b009b7308 */ /* 0x000f620000002400 */
[C---:B------:R-:W-:Y:S02]  /*9000*/  ISETP.GT.AND P3, PT, R150.reuse, RZ, PT ;  /* 0x000000ff9600720c */ /* 0x040fe40003f64270 */
[----:B------:R-:W-:Y:S02]  /*9010*/  ISETP.GT.AND P4, PT, R150, 0x1, PT ;  /* 0x000000019600780c */ /* 0x000fe40003f84270 */
[----:B--2---:R-:W-:Y:S02]  /*9020*/  FSEL R201, R6, -INF , P3 ;  /* 0xff80000006c97808 */ /* 0x004fe40001800000 */
[----:B------:R-:W-:Y:S01]  /*9030*/  ISETP.GT.AND P3, PT, R150, 0x8, PT ;  /* 0x000000089600780c */ /* 0x000fe20003f64270 */
[----:B------:R-:W2:Y:S01]  /*9040*/  MUFU.TANH R159, R151 ;  /* 0x00000097009f7308 */ /* 0x000ea20000002400 */
[----:B---3--:R-:W-:Y:S02]  /*9050*/  FSEL R205, R10, -INF , P4 ;  /* 0xff8000000acd7808 */ /* 0x008fe40002000000 */
[----:B------:R-:W-:-:S02]  /*9060*/  FMNMX.FTZ R6, R201, R14, !PT ;  /* 0x0000000ec9067209 */ /* 0x000fc40007810000 */
[C---:B------:R-:W-:Y:S02]  /*9070*/  ISETP.GT.AND P4, PT, R150.reuse, 0x9, PT ;  /* 0x000000099600780c */ /* 0x040fe40003f84270 */
[----:B0-----:R-:W-:Y:S01]  /*9080*/  FSEL R203, R203, -INF , P3 ;  /* 0xff800000cbcb7808 */ /* 0x001fe20001800000 */
[----:B------:R5:W0:Y:S01]  /*9090*/  MUFU.TANH R166, R139 ;  /* 0x0000008b00a67308 */ /* 0x000a220000002400 */
[----:B------:R-:W-:Y:S02]  /*90a0*/  FMNMX.FTZ R6, R205, R6, !PT ;  /* 0x00000006cd067209 */ /* 0x000fe40007810000 */
[C---:B------:R-:W-:Y:S02]  /*90b0*/  ISETP.GT.AND P3, PT, R150.reuse, 0x10, PT ;  /* 0x000000109600780c */ /* 0x040fe40003f64270 */
[----:B-1----:R-:W-:Y:S02]  /*90c0*/  FSEL R199, R199, -INF , P4 ;  /* 0xff800000c7c77808 */ /* 0x002fe40002000000 */
[----:B------:R-:W-:Y:S01]  /*90d0*/  FMNMX.FTZ R6, R203, R6, !PT ;  /* 0x00000006cb067209 */ /* 0x000fe20007810000 */
[----:B------:R-:W1:Y:S01]  /*90e0*/  MUFU.TANH R167, R143 ;  /* 0x0000008f00a77308 */ /* 0x000e620000002400 */
[----:B------:R-:W-:-:S02]  /*90f0*/  ISETP.GT.AND P4, PT, R150, 0x11, PT ;  /* 0x000000119600780c */ /* 0x000fc40003f84270 */
[----:B----4-:R-:W-:Y:S02]  /*9100*/  FSEL R197, R197, -INF , P3 ;  /* 0xff800000c5c57808 */ /* 0x010fe40001800000 */
[----:B------:R-:W-:Y:S02]  /*9110*/  FMNMX.FTZ R6, R199, R6, !PT ;  /* 0x00000006c7067209 */ /* 0x000fe40007810000 */
[C---:B------:R-:W-:Y:S01]  /*9120*/  ISETP.GT.AND P3, PT, R150.reuse, 0x18, PT ;  /* 0x000000189600780c */ /* 0x040fe20003f64270 */
[----:B------:R-:W-:Y:S01]  /*9130*/  MUFU.TANH R154, R154 ;  /* 0x0000009a009a7308 */ /* 0x000fe20000002400 */
[----:B------:R-:W-:Y:S02]  /*9140*/  FSEL R195, R195, -INF , P4 ;  /* 0xff800000c3c37808 */ /* 0x000fe40002000000 */
[----:B------:R-:W-:Y:S02]  /*9150*/  FMNMX.FTZ R6, R197, R6, !PT ;  /* 0x00000006c5067209 */ /* 0x000fe40007810000 */
[----:B------:R-:W-:-:S02]  /*9160*/  ISETP.GT.AND P4, PT, R150, 0x19, PT ;  /* 0x000000199600780c */ /* 0x000fc40003f84270 */
[----:B------:R-:W-:Y:S02]  /*9170*/  FSEL R193, R193, -INF , P3 ;  /* 0xff800000c1c17808 */ /* 0x000fe40001800000 */
[----:B------:R-:W-:Y:S02]  /*9180*/  FMNMX.FTZ R6, R195, R6, !PT ;  /* 0x00000006c3067209 */ /* 0x000fe40007810000 */
[----:B------:R-:W-:Y:S02]  /*9190*/  ISETP.GT.AND P3, PT, R150, 0x20, PT ;  /* 0x000000209600780c */ /* 0x000fe40003f64270 */
[----:B------:R-:W-:Y:S01]  /*91a0*/  FMNMX.FTZ R6, R193, R6, !PT ;  /* 0x00000006c1067209 */ /* 0x000fe20007810000 */
[----:B------:R-:W-:Y:S02]  /*91b0*/  WARPGROUP.DEPBAR.LE gsb0, 0x0 ;  /* 0x00008000000079c5 */ /* 0x000fe40000010000 */
[----:B------:R-:W-:Y:S01]  /*91c0*/  WARPGROUP.ARRIVE ;  /* 0x00000000000079c5 */ /* 0x000fe20000000000 */
[----:B------:R-:W-:-:S02]  /*91d0*/  FSEL R191, R162, -INF , P4 ;  /* 0xff800000a2bf7808 */ /* 0x000fc40002000000 */
[C---:B------:R-:W-:Y:S02]  /*91e0*/  ISETP.GT.AND P4, PT, R150.reuse, 0x21, PT ;  /* 0x000000219600780c */ /* 0x040fe40003f84270 */
[----:B------:R-:W-:Y:S01]  /*91f0*/  FSEL R189, R163, -INF , P3 ;  /* 0xff800000a3bd7808 */ /* 0x000fe20001800000 */
[----:B------:R-:W-:Y:S01]  /*9200*/  HGMMA.64x192x16.F32 R24, R184, gdesc[UR4].tnspB, R24, gsb0 ;  /* 0x42e00004b8187df0 */ /* 0x000fe20008000818 */
[----:B------:R-:W-:Y:S01]  /*9210*/  FMNMX.FTZ R6, R191, R6, !PT ;  /* 0x00000006bf067209 */ /* 0x000fe20007810000 */
[----:B------:R-:W-:Y:S01]  /*9220*/  UIADD3 UR6, UR10, 0x280, URZ ;  /* 0x000002800a067890 */ /* 0x000fe2000fffe03f */
[C---:B------:R-:W-:Y:S01]  /*9230*/  ISETP.GT.AND P3, PT, R150.reuse, 0x28, PT ;  /* 0x000000289600780c */ /* 0x040fe20003f64270 */
[----:B------:R-:W-:Y:S01]  /*9240*/  UMOV UR7, 0x40000040 ;  /* 0x4000004000077882 */ /* 0x000fe20000000000 */
[----:B------:R-:W-:Y:S02]  /*9250*/  FSEL R175, R175, -INF , P4 ;  /* 0xff800000afaf7808 */ /* 0x000fe40002000000 */
[----:B------:R-:W-:Y:S01]  /*9260*/  FMNMX.FTZ R10, R189, R6, !PT ;  /* 0x00000006bd0a7209 */ /* 0x000fe20007810000 */
[----:B------:R-:W-:Y:S01]  /*9270*/  FMUL.FTZ R6, R131, UR57 ;  /* 0x0000003983067c20 */ /* 0x000fe20008410000 */
[----:B------:R-:W-:-:S02]  /*9280*/  ISETP.GT.AND P4, PT, R150, 0x29, PT ;  /* 0x000000299600780c */ /* 0x000fc40003f84270 */
[----:B------:R-:W-:Y:S02]  /*9290*/  FSEL R147, R158, -INF , P3 ;  /* 0xff8000009e937808 */ /* 0x000fe40001800000 */
[----:B------:R-:W-:Y:S01]  /*92a0*/  FMNMX.FTZ R10, R175, R10, !PT ;  /* 0x0000000aaf0a7209 */ /* 0x000fe20007810000 */
[----:B------:R3:W4:Y:S01]  /*92b0*/  MUFU.TANH R158, R6 ;  /* 0x00000006009e7308 */ /* 0x0007220000002400 */
[----:B------:R-:W-:Y:S02]  /*92c0*/  ISETP.GT.AND P3, PT, R150, 0x30, PT ;  /* 0x000000309600780c */ /* 0x000fe40003f64270 */
[----:B------:R-:W-:Y:S02]  /*92d0*/  FSEL R131, R164, -INF , P4 ;  /* 0xff800000a4837808 */ /* 0x000fe40002000000 */
[----:B------:R-:W-:Y:S02]  /*92e0*/  FMNMX.FTZ R10, R147, R10, !PT ;  /* 0x0000000a930a7209 */ /* 0x000fe40007810000 */
[----:B------:R-:W-:-:S02]  /*92f0*/  ISETP.GT.AND P4, PT, R150, 0x31, PT ;  /* 0x000000319600780c */ /* 0x000fc40003f84270 */
[----:B-----5:R-:W-:Y:S01]  /*9300*/  FSEL R139, R155, -INF , P3 ;  /* 0xff8000009b8b7808 */ /* 0x020fe20001800000 */
[----:B---3--:R-:W-:Y:S01]  /*9310*/  FMUL.FTZ R6, R135, UR57 ;  /* 0x0000003987067c20 */ /* 0x008fe20008410000 */
[----:B------:R-:W-:Y:S02]  /*9320*/  FMNMX.FTZ R10, R131, R10, !PT ;  /* 0x0000000a830a7209 */ /* 0x000fe40007810000 */
[C---:B------:R-:W-:Y:S01]  /*9330*/  ISETP.GT.AND P3, PT, R150.reuse, 0x38, PT ;  /* 0x000000389600780c */ /* 0x040fe20003f64270 */
[----:B------:R3:W5:Y:S01]  /*9340*/  MUFU.TANH R171, R6 ;  /* 0x0000000600ab7308 */ /* 0x0007620000002400 */
[----:B------:R-:W-:Y:S02]  /*9350*/  FSEL R143, R165, -INF , P4 ;  /* 0xff800000a58f7808 */ /* 0x000fe40002000000 */
[----:B------:R-:W-:Y:S02]  /*9360*/  FMNMX.FTZ R10, R139, R10, !PT ;  /* 0x0000000a8b0a7209 */ /* 0x000fe40007810000 */
[----:B------:R-:W-:-:S02]  /*9370*/  ISETP.GT.AND P4, PT, R150, 0x39, PT ;  /* 0x000000399600780c */ /* 0x000fc40003f84270 */
[----:B------:R-:W-:Y:S02]  /*9380*/  FSEL R151, R157, -INF , P3 ;  /* 0xff8000009d977808 */ /* 0x000fe40001800000 */
[----:B------:R-:W-:Y:S01]  /*9390*/  FMNMX.FTZ R10, R143, R10, !PT ;  /* 0x0000000a8f0a7209 */ /* 0x000fe20007810000 */
[----:B---3--:R-:W-:Y:S01]  /*93a0*/  FMUL.FTZ R6, R123, UR57 ;  /* 0x000000397b067c20 */ /* 0x008fe20008410000 */
[C---:B------:R-:W-:Y:S02]  /*93b0*/  ISETP.GT.AND P3, PT, R150.reuse, 0x40, PT ;  /* 0x000000409600780c */ /* 0x040fe40003f64270 */
[----:B--2---:R-:W-:Y:S01]  /*93c0*/  FSEL R135, R159, -INF , P4 ;  /* 0xff8000009f877808 */ /* 0x004fe20002000000 */
[----:B------:R2:W3:Y:S01]  /*93d0*/  MUFU.TANH R169, R6 ;  /* 0x0000000600a97308 */ /* 0x0004e20000002400 */
[----:B------:R-:W-:Y:S02]  /*93e0*/  FMNMX.FTZ R10, R151, R10, !PT ;  /* 0x0000000a970a7209 */ /* 0x000fe40007810000 */
[----:B------:R-:W-:-:S02]  /*93f0*/  ISETP.GT.AND P4, PT, R150, 0x41, PT ;  /* 0x000000419600780c */ /* 0x000fc40003f84270 */
[----:B------:R-:W-:Y:S01]  /*9400*/  FSEL R155, R138, -INF , P3 ;  /* 0xff8000008a9b7808 */ /* 0x000fe20001800000 */
[----:B------:R-:W-:Y:S01]  /*9410*/  FMUL.FTZ R138, R140, UR57 ;  /* 0x000000398c8a7c20 */ /* 0x000fe20008410000 */
[----:B------:R-:W-:Y:S01]  /*9420*/  FMNMX.FTZ R10, R135, R10, !PT ;  /* 0x0000000a870a7209 */ /* 0x000fe20007810000 */
[----:B------:R-:W-:Y:S01]  /*9430*/  FMUL.FTZ R140, R128, UR57 ;  /* 0x00000039808c7c20 */ /* 0x000fe20008410000 */
[----:B------:R-:W-:Y:S01]  /*9440*/  ISETP.GT.AND P3, PT, R150, 0x48, PT ;  /* 0x000000489600780c */ /* 0x000fe20003f64270 */
[----:B--2---:R-:W-:Y:S01]  /*9450*/  FMUL.FTZ R6, R127, UR57 ;  /* 0x000000397f067c20 */ /* 0x004fe20008410000 */
[----:B0-----:R-:W-:Y:S01]  /*9460*/  FSEL R157, R166, -INF , P4 ;  /* 0xff800000a69d7808 */ /* 0x001fe20002000000 */
[----:B------:R-:W-:Y:S01]  /*9470*/  FMUL.FTZ R128, R129, UR57 ;  /* 0x0000003981807c20 */ /* 0x000fe20008410000 */
[----:B------:R-:W-:Y:S01]  /*9480*/  FMNMX.FTZ R10, R155, R10, !PT ;  /* 0x0000000a9b0a7209 */ /* 0x000fe20007810000 */
[----:B------:R0:W2:Y:S01]  /*9490*/  SHFL.IDX PT, R129, R156, RZ, 0x1c1f ;  /* 0x001c1fff9c817589 */ /* 0x0000a200000e0000 */
[----:B------:R-:W-:Y:S01]  /*94a0*/  ISETP.GT.AND P4, PT, R150, 0x49, PT ;  /* 0x000000499600780c */ /* 0x000fe20003f84270 */
[----:B------:R-:W0:Y:S01]  /*94b0*/  MUFU.TANH R6, R6 ;  /* 0x0000000600067308 */ /* 0x000e220000002400 */
[----:B------:R-:W-:Y:S01]  /*94c0*/  FSEL R123, R142, -INF , P3 ;  /* 0xff8000008e7b7808 */ /* 0x000fe20001800000 */
[----:B------:R-:W-:Y:S01]  /*94d0*/  FMUL.FTZ R142, R132, UR57 ;  /* 0x00000039848e7c20 */ /* 0x000fe20008410000 */
[----:B------:R-:W-:Y:S01]  /*94e0*/  FMNMX.FTZ R10, R157, R10, !PT ;  /* 0x0000000a9d0a7209 */ /* 0x000fe20007810000 */
[----:B------:R-:W-:Y:S01]  /*94f0*/  FMUL.FTZ R132, R133, UR57 ;  /* 0x0000003985847c20 */ /* 0x000fe20008410000 */
[----:B------:R-:W-:-:S02]  /*9500*/  ISETP.GT.AND P3, PT, R150, 0x50, PT ;  /* 0x000000509600780c */ /* 0x000fc40003f64270 */
[----:B-1----:R-:W-:Y:S01]  /*9510*/  FSEL R159, R167, -INF , P4 ;  /* 0xff800000a79f7808 */ /* 0x002fe20002000000 */
[----:B------:R-:W-:Y:S01]  /*9520*/  MUFU.TANH R138, R138 ;  /* 0x0000008a008a7308 */ /* 0x000fe20000002400 */
[----:B------:R-:W-:Y:S02]  /*9530*/  FMNMX.FTZ R10, R123, R10, !PT ;  /* 0x0000000a7b0a7209 */ /* 0x000fe40007810000 */
[----:B------:R-:W-:Y:S02]  /*9540*/  ISETP.GT.AND P4, PT, R150, 0x51, PT ;  /* 0x000000519600780c */ /* 0x000fe40003f84270 */
[----:B------:R-:W-:Y:S01]  /*9550*/  FSEL R163, R130, -INF , P3 ;  /* 0xff80000082a37808 */ /* 0x000fe20001800000 */
[----:B------:R-:W-:Y:S01]  /*9560*/  FMUL.FTZ R130, R149, UR57 ;  /* 0x0000003995827c20 */ /* 0x000fe20008410000 */
[----:B------:R-:W-:Y:S01]  /*9570*/  FMNMX.FTZ R10, R159, R10, !PT ;  /* 0x0000000a9f0a7209 */ /* 0x000fe20007810000 */
[----:B------:R-:W-:Y:S01]  /*9580*/  MUFU.TANH R140, R140 ;  /* 0x0000008c008c7308 */ /* 0x000fe20000002400 */
[----:B------:R-:W-:-:S02]  /*9590*/  ISETP.GT.AND P3, PT, R150, 0x58, PT ;  /* 0x000000589600780c */ /* 0x000fc40003f64270 */
[----:B----4-:R-:W-:Y:S01]  /*95a0*/  FSEL R165, R158, -INF , P4 ;  /* 0xff8000009ea57808 */ /* 0x010fe20002000000 */
[----:B------:R-:W-:Y:S01]  /*95b0*/  FMUL.FTZ R158, R125, UR57 ;  /* 0x000000397d9e7c20 */ /* 0x000fe20008410000 */
[----:B------:R-:W-:Y:S02]  /*95c0*/  FMNMX.FTZ R10, R163, R10, !PT ;  /* 0x0000000aa30a7209 */ /* 0x000fe40007810000 */
[----:B------:R-:W-:Y:S01]  /*95d0*/  ISETP.GT.AND P4, PT, R150, 0x59, PT ;  /* 0x000000599600780c */ /* 0x000fe20003f84270 */
[----:B------:R-:W1:Y:S01]  /*95e0*/  MUFU.TANH R130, R130 ;  /* 0x0000008200827308 */ /* 0x000e620000002400 */
[----:B------:R-:W-:Y:S01]  /*95f0*/  FSEL R167, R134, -INF , P3 ;  /* 0xff80000086a77808 */ /* 0x000fe20001800000 */
[----:B------:R-:W-:Y:S01]  /*9600*/  FMUL.FTZ R134, R137, UR57 ;  /* 0x0000003989867c20 */ /* 0x000fe20008410000 */
[----:B------:R-:W-:Y:S01]  /*9610*/  FMNMX.FTZ R10, R165, R10, !PT ;  /* 0x0000000aa50a7209 */ /* 0x000fe20007810000 */
[----:B------:R-:W-:Y:S01]  /*9620*/  FMUL.FTZ R137, R141, UR57 ;  /* 0x000000398d897c20 */ /* 0x000fe20008410000 */
[----:B------:R-:W-:-:S02]  /*9630*/  ISETP.GT.AND P3, PT, R150, 0x60, PT ;  /* 0x000000609600780c */ /* 0x000fc40003f64270 */
[----:B-----5:R-:W-:Y:S01]  /*9640*/  FSEL R171, R171, -INF , P4 ;  /* 0xff800000abab7808 */ /* 0x020fe20002000000 */
[----:B------:R-:W4:Y:S01]  /*9650*/  MUFU.TANH R134, R134 ;  /* 0x0000008600867308 */ /* 0x000f220000002400 */
[----:B------:R-:W-:Y:S02]  /*9660*/  FMNMX.FTZ R10, R167, R10, !PT ;  /* 0x0000000aa70a7209 */ /* 0x000fe40007810000 */
[----:B------:R-:W-:Y:S02]  /*9670*/  ISETP.GT.AND P4, PT, R150, 0x61, PT ;  /* 0x000000619600780c */ /* 0x000fe40003f84270 */
[----:B------:R-:W-:Y:S02]  /*9680*/  FSEL R127, R122, -INF , P3 ;  /* 0xff8000007a7f7808 */ /* 0x000fe40001800000 */
[----:B------:R-:W-:Y:S01]  /*9690*/  FMNMX.FTZ R10, R171, R10, !PT ;  /* 0x0000000aab0a7209 */ /* 0x000fe20007810000 */
[----:B------:R-:W5:Y:S01]  /*96a0*/  MUFU.TANH R137, R137 ;  /* 0x0000008900897308 */ /* 0x000f620000002400 */
[----:B------:R-:W-:-:S02]  /*96b0*/  ISETP.GT.AND P3, PT, R150, 0x68, PT ;  /* 0x000000689600780c */ /* 0x000fc40003f64270 */
[----:B---3--:R-:W-:Y:S02]  /*96c0*/  FSEL R169, R169, -INF , P4 ;  /* 0xff800000a9a97808 */ /* 0x008fe40002000000 */
[----:B------:R-:W-:Y:S02]  /*96d0*/  FMNMX.FTZ R10, R127, R10, !PT ;  /* 0x0000000a7f0a7209 */ /* 0x000fe40007810000 */
[----:B------:R-:W-:Y:S01]  /*96e0*/  ISETP.GT.AND P4, PT, R150, 0x69, PT ;  /* 0x000000699600780c */ /* 0x000fe20003f84270 */
[----:B------:R-:W-:Y:S01]  /*96f0*/  FMUL.FTZ R150, R120, UR57 ;  /* 0x0000003978967c20 */ /* 0x000fe20008410000 */
[----:B------:R-:W-:Y:S01]  /*9700*/  FSEL R173, R173, -INF , P3 ;  /* 0xff800000adad7808 */ /* 0x000fe20001800000 */
[----:B0-----:R0:W-:Y:S01]  /*9710*/  MUFU.TANH R156, R124 ;  /* 0x0000007c009c7308 */ /* 0x0011e20000002400 */
[----:B------:R-:W-:Y:S02]  /*9720*/  FMNMX.FTZ R10, R169, R10, !PT ;  /* 0x0000000aa90a7209 */ /* 0x000fe40007810000 */
[----:B------:R-:W-:-:S02]  /*9730*/  FSEL R149, R6, -INF , P4 ;  /* 0xff80000006957808 */ /* 0x000fc40002000000 */
[----:B------:R-:W-:Y:S01]  /*9740*/  FMNMX.FTZ R10, R173, R10, !PT ;  /* 0x0000000aad0a7209 */ /* 0x000fe20007810000 */
[----:B------:R-:W3:Y:S01]  /*9750*/  LDC R6, c[0x0][0x988] ;  /* 0x00026200ff067b82 */ /* 0x000ee20000000800 */
[----:B--2---:R-:W-:Y:S01]  /*9760*/  IADD3 R146, R129, -UR14, R146 ;  /* 0x8000000e81927c10 */ /* 0x004fe2000fffe092 */
[----:B------:R-:W2:Y:S01]  /*9770*/  MUFU.TANH R128, R128 ;  /* 0x0000008000807308 */ /* 0x000ea20000002400 */
[----:B------:R-:W-:Y:S02]  /*9780*/  FMNMX.FTZ R10, R149, R10, !PT ;  /* 0x0000000a950a7209 */ /* 0x000fe40007810000 */
[C---:B------:R-:W-:Y:S02]  /*9790*/  ISETP.GT.AND P4, PT, R146.reuse, RZ, PT ;  /* 0x000000ff9200720c */ /* 0x040fe40003f84270 */
[----:B------:R-:W-:Y:S01]  /*97a0*/  ISETP.GT.AND P5, PT, R146, 0x1, PT ;  /* 0x000000019200780c */ /* 0x000fe20003fa4270 */
[----:B------:R-:W1:Y:S01]  /*97b0*/  SHFL.BFLY PT, R207, R10, 0x2, 0x1f ;  /* 0x0c401f000acf7f89 */ /* 0x000e6200000e0000 */
[----:B------:R-:W-:Y:S01]  /*97c0*/  FSEL R2, R2, -INF , P4 ;  /* 0xff80000002027808 */ /* 0x000fe20002000000 */
[----:B------:R-:W2:Y:S01]  /*97d0*/  MUFU.TANH R142, R142 ;  /* 0x0000008e008e7308 */ /* 0x000ea20000002400 */
[----:B------:R-:W-:-:S02]  /*97e0*/  FSEL R121, R0, -INF , P5 ;  /* 0xff80000000797808 */ /* 0x000fc40002800000 */
[----:B------:R-:W-:Y:S02]  /*97f0*/  ISETP.GT.AND P4, PT, R146, 0x8, PT ;  /* 0x000000089200780c */ /* 0x000fe40003f84270 */
[----:B------:R-:W-:Y:S02]  /*9800*/  FMNMX.FTZ R0, R2, R15, !PT ;  /* 0x0000000f02007209 */ /* 0x000fe40007810000 */
[----:B------:R-:W-:Y:S01]  /*9810*/  ISETP.GT.AND P5, PT, R146, 0x9, PT ;  /* 0x000000099200780c */ /* 0x000fe20003fa4270 */
[----:B------:R-:W2:Y:S01]  /*9820*/  MUFU.TANH R132, R132 ;  /* 0x0000008400847308 */ /* 0x000ea20000002400 */
[----:B------:R-:W-:Y:S02]  /*9830*/  FSEL R125, R20, -INF , P4 ;  /* 0xff800000147d7808 */ /* 0x000fe40002000000 */
[----:B------:R-:W-:Y:S02]  /*9840*/  FMNMX.FTZ R0, R121, R0, !PT ;  /* 0x0000000079007209 */ /* 0x000fe40007810000 */
[----:B------:R-:W-:-:S02]  /*9850*/  ISETP.GT.AND P4, PT, R146, 0x10, PT ;  /* 0x000000109200780c */ /* 0x000fc40003f84270 */
[----:B------:R-:W-:Y:S01]  /*9860*/  FSEL R129, R11, -INF , P5 ;  /* 0xff8000000b817808 */ /* 0x000fe20002800000 */
[----:B------:R-:W2:Y:S01]  /*9870*/  MUFU.TANH R150, R150 ;  /* 0x0000009600967308 */ /* 0x000ea20000002400 */
[----:B------:R-:W-:Y:S02]  /*9880*/  FMNMX.FTZ R0, R125, R0, !PT ;  /* 0x000000007d007209 */ /* 0x000fe40007810000 */
[----:B------:R-:W-:Y:S02]  /*9890*/  ISETP.GT.AND P5, PT, R146, 0x11, PT ;  /* 0x000000119200780c */ /* 0x000fe40003fa4270 */
[----:B------:R-:W-:Y:S02]  /*98a0*/  FSEL R133, R22, -INF , P4 ;  /* 0xff80000016857808 */ /* 0x000fe40002000000 */
[----:B-1----:R-:W-:Y:S01]  /*98b0*/  FMNMX.FTZ R207, R10, R207, !PT ;  /* 0x000000cf0acf7209 */ /* 0x002fe20007810000 */
[----:B------:R-:W1:Y:S01]  /*98c0*/  MUFU.TANH R158, R158 ;  /* 0x0000009e009e7308 */ /* 0x000e620000002400 */
[----:B------:R-:W-:-:S02]  /*98d0*/  FMNMX.FTZ R0, R129, R0, !PT ;  /* 0x0000000081007209 */ /* 0x000fc40007810000 */
[C---:B------:R-:W-:Y:S01]  /*98e0*/  ISETP.GT.AND P4, PT, R146.reuse, 0x18, PT ;  /* 0x000000189200780c */ /* 0x040fe20003f84270 */
[----:B------:R-:W4:Y:S01]  /*98f0*/  SHFL.BFLY PT, R10, R207, 0x1, 0x1f ;  /* 0x0c201f00cf0a7f89 */ /* 0x000f2200000e0000 */
[----:B------:R-:W-:Y:S02]  /*9900*/  FSEL R21, R21, -INF , P5 ;  /* 0xff80000015157808 */ /* 0x000fe40002800000 */
[----:B------:R-:W-:Y:S02]  /*9910*/  FMNMX.FTZ R0, R133, R0, !PT ;  /* 0x0000000085007209 */ /* 0x000fe40007810000 */
[----:B------:R-:W-:Y:S02]  /*9920*/  ISETP.GT.AND P5, PT, R146, 0x19, PT ;  /* 0x000000199200780c */ /* 0x000fe40003fa4270 */
[----:B------:R-:W-:Y:S02]  /*9930*/  FSEL R141, R160, -INF , P4 ;  /* 0xff800000a08d7808 */ /* 0x000fe40002000000 */
[----:B------:R-:W-:-:S02]  /*9940*/  FMNMX.FTZ R0, R21, R0, !PT ;  /* 0x0000000015007209 */ /* 0x000fc40007810000 */
[C---:B------:R-:W-:Y:S02]  /*9950*/  ISETP.GT.AND P4, PT, R146.reuse, 0x20, PT ;  /* 0x000000209200780c */ /* 0x040fe40003f84270 */
[----:B------:R-:W-:Y:S02]  /*9960*/  FSEL R23, R23, -INF , P5 ;  /* 0xff80000017177808 */ /* 0x000fe40002800000 */
[----:B------:R-:W-:Y:S02]  /*9970*/  FMNMX.FTZ R0, R141, R0, !PT ;  /* 0x000000008d007209 */ /* 0x000fe40007810000 */
[----:B------:R-:W-:Y:S02]  /*9980*/  ISETP.GT.AND P5, PT, R146, 0x21, PT ;  /* 0x000000219200780c */ /* 0x000fe40003fa4270 */
[----:B------:R-:W-:Y:S02]  /*9990*/  FSEL R161, R161, -INF , P4 ;  /* 0xff800000a1a17808 */ /* 0x000fe40002000000 */
[----:B------:R-:W-:-:S02]  /*99a0*/  FMNMX.FTZ R0, R23, R0, !PT ;  /* 0x0000000017007209 */ /* 0x000fc40007810000 */
[----:B------:R-:W-:Y:S02]  /*99b0*/  ISETP.GT.AND P4, PT, R146, 0x28, PT ;  /* 0x000000289200780c */ /* 0x000fe40003f84270 */
[----:B----4-:R-:W-:Y:S02]  /*99c0*/  FMNMX.FTZ R10, R207, R10, !PT ;  /* 0x0000000acf0a7209 */ /* 0x010fe40007810000 */
[----:B------:R-:W-:Y:S02]  /*99d0*/  FMNMX.FTZ R0, R161, R0, !PT ;  /* 0x00000000a1007209 */ /* 0x000fe40007810000 */
[C---:B------:R-:W-:Y:S01]  /*99e0*/  FSETP.NEU.FTZ.AND P3, PT, R10.reuse, -INF , PT ;  /* 0xff8000000a00780b */ /* 0x040fe20003f7d000 */
[----:B---3--:R-:W-:Y:S01]  /*99f0*/  FMUL.FTZ R120, R10, R6 ;  /* 0x000000060a787220 */ /* 0x008fe20000410000 */
[----:B------:R-:W-:-:S04]  /*9a00*/  R2UR UR14, R204 ;  /* 0x00000000cc0e72ca */ /* 0x000fc800000e0000 */
[----:B------:R-:W-:-:S05]  /*9a10*/  FSEL R120, R120, RZ, P3 ;  /* 0x000000ff78787208 */ /* 0x000fca0001800000 */
[-CC-:B------:R-:W-:Y:S01]  /*9a20*/  FFMA.FTZ R20, R205, R6.reuse, -R120.reuse ;  /* 0x00000006cd147223 */ /* 0x180fe20000010878 */
[-CC-:B0-----:R-:W-:Y:S01]  /*9a30*/  FFMA.FTZ R124, R191, R6.reuse, -R120.reuse ;  /* 0x00000006bf7c7223 */ /* 0x181fe20000010878 */
        /* <DEDUP_REMOVED lines=11> */
[----:B------:R-:W-:Y:S01]  /*9af0*/  FFMA.FTZ R127, R127, R6, -R120 ;  /* 0x000000067f7f7223 */ /* 0x000fe20000010878 */
[----:B------:R-:W-:-:S02]  /*9b00*/  WARPGROUP.DEPBAR.LE gsb0, 0x0 ;  /* 0x00008000000079c5 */ /* 0x000fc40000010000 */
[----:B------:R-:W-:Y:S01]  /*9b10*/  WARPGROUP.ARRIVE ;  /* 0x00000000000079c5 */ /* 0x000fe20000000000 */
[----:B------:R-:W-:Y:S01]  /*9b20*/  FSEL R185, R152, -INF , P5 ;  /* 0xff80000098b97808 */ /* 0x000fe20002800000 */
[----:B------:R-:W-:Y:S01]  /*9b30*/  MUFU.EX2 R201, R201 ;  /* 0x000000c900c97308 */ /* 0x000fe20000000800 */
[----:B------:R-:W-:Y:S01]  /*9b40*/  ISETP.GT.AND P5, PT, R146, 0x29, PT ;  /* 0x000000299200780c */ /* 0x000fe20003fa4270 */
[----:B------:R-:W-:Y:S01]  /*9b50*/  UISETP.GT.AND UP1, UPT, UR59, UR14, UPT ;  /* 0x0000000e3b00728c */ /* 0x000fe2000bf24270 */
[----:B------:R-:W-:Y:S01]  /*9b60*/  FSEL R187, R154, -INF , P4 ;  /* 0xff8000009abb7808 */ /* 0x000fe20002000000 */
[----:B------:R-:W-:Y:S01]  /*9b70*/  HGMMA.64x192x16.F32 R24, R180, gdesc[UR4].tnspB, R24, gsb0 ;  /* 0x42e00004b4187df0 */ /* 0x000fe20008000818 */
[----:B------:R-:W-:Y:S01]  /*9b80*/  FMNMX.FTZ R0, R185, R0, !PT ;  /* 0x00000000b9007209 */ /* 0x000fe20007810000 */
[----:B------:R-:W-:Y:S01]  /*9b90*/  UIADD3 UR6, UR10, 0x300, URZ ;  /* 0x000003000a067890 */ /* 0x000fe2000fffe03f */
[C---:B------:R-:W-:Y:S01]  /*9ba0*/  ISETP.GT.AND P4, PT, R146.reuse, 0x30, PT ;  /* 0x000000309200780c */ /* 0x040fe20003f84270 */
[----:B------:R-:W-:Y:S01]  /*9bb0*/  UMOV UR7, 0x40000040 ;  /* 0x4000004000077882 */ /* 0x000fe20000000000 */
[----:B------:R-:W-:Y:S01]  /*9bc0*/  FSEL R153, R153, -INF , P5 ;  /* 0xff80000099997808 */ /* 0x000fe20002800000 */
[----:B------:R-:W-:Y:S01]  /*9bd0*/  MUFU.EX2 R203, R203 ;  /* 0x000000cb00cb7308 */ /* 0x000fe20000000800 */
[----:B------:R-:W-:Y:S01]  /*9be0*/  FMNMX.FTZ R0, R187, R0, !PT ;  /* 0x00000000bb007209 */ /* 0x000fe20007810000 */
[----:B------:R-:W-:Y:S01]  /*9bf0*/  UIADD3 UR59, UR59, -0x1, URZ ;  /* 0xffffffff3b3b7890 */ /* 0x000fe2000fffe03f */
[----:B------:R-:W-:-:S02]  /*9c00*/  ISETP.GT.AND P5, PT, R146, 0x31, PT ;  /* 0x000000319200780c */ /* 0x000fc40003fa4270 */
[----:B------:R-:W-:Y:S02]  /*9c10*/  FSEL R205, R144, -INF , P4 ;  /* 0xff80000090cd7808 */ /* 0x000fe40002000000 */
[----:B------:R-:W-:Y:S01]  /*9c20*/  FMNMX.FTZ R0, R153, R0, !PT ;  /* 0x0000000099007209 */ /* 0x000fe20007810000 */
[----:B------:R-:W-:Y:S01]  /*9c30*/  MUFU.EX2 R22, R22 ;  /* 0x0000001600167308 */ /* 0x000fe20000000800 */
[C---:B------:R-:W-:Y:S02]  /*9c40*/  ISETP.GT.AND P4, PT, R146.reuse, 0x38, PT ;  /* 0x000000389200780c */ /* 0x040fe40003f84270 */
[----:B------:R-:W-:Y:S02]  /*9c50*/  FSEL R145, R145, -INF , P5 ;  /* 0xff80000091917808 */ /* 0x000fe40002800000 */
[----:B------:R-:W-:Y:S02]  /*9c60*/  FMNMX.FTZ R0, R205, R0, !PT ;  /* 0x00000000cd007209 */ /* 0x000fe40007810000 */
[----:B------:R-:W-:Y:S01]  /*9c70*/  ISETP.GT.AND P5, PT, R146, 0x39, PT ;  /* 0x000000399200780c */ /* 0x000fe20003fa4270 */
[----:B------:R-:W-:Y:S01]  /*9c80*/  MUFU.EX2 R197, R197 ;  /* 0x000000c500c57308 */ /* 0x000fe20000000800 */
[----:B------:R-:W-:Y:S01]  /*9c90*/  FSEL R211, R126, -INF , P4 ;  /* 0xff8000007ed37808 */ /* 0x000fe20002000000 */
[----:B------:R-:W-:Y:S01]  /*9ca0*/  FFMA.FTZ R126, R175, R6, -R120 ;  /* 0x00000006af7e7223 */ /* 0x000fe20000010878 */
[----:B------:R-:W-:-:S02]  /*9cb0*/  FMNMX.FTZ R0, R145, R0, !PT ;  /* 0x0000000091007209 */ /* 0x000fc40007810000 */
[----:B------:R-:W-:Y:S02]  /*9cc0*/  ISETP.GT.AND P4, PT, R146, 0x40, PT ;  /* 0x000000409200780c */ /* 0x000fe40003f84270 */
[----:B------:R-:W-:Y:S01]  /*9cd0*/  FSEL R207, R130, -INF , P5 ;  /* 0xff80000082cf7808 */ /* 0x000fe20002800000 */
        /* <DEDUP_REMOVED lines=12> */
[----:B------:R-:W-:Y:S01]  /*9da0*/  FFMA.FTZ R134, R157, R6, -R120 ;  /* 0x000000069d867223 */ /* 0x000fe20000010878 */
[----:B------:R-:W-:-:S02]  /*9db0*/  FMNMX.FTZ R0, R209, R0, !PT ;  /* 0x00000000d1007209 */ /* 0x000fc40007810000 */
[----:B------:R-:W-:Y:S01]  /*9dc0*/  ISETP.GT.AND P5, PT, R146, 0x49, PT ;  /* 0x000000499200780c */ /* 0x000fe20003fa4270 */
[----:B------:R-:W-:Y:S01]  /*9dd0*/  MUFU.EX2 R124, R124 ;  /* 0x0000007c007c7308 */ /* 0x000fe20000000800 */
[----:B------:R-:W-:Y:S01]  /*9de0*/  FSEL R189, R138, -INF , P4 ;  /* 0xff8000008abd7808 */ /* 0x000fe20002000000 */
[----:B------:R-:W-:Y:S01]  /*9df0*/  FFMA.FTZ R138, R163, R6, -R120 ;  /* 0x00000006a38a7223 */ /* 0x000fe20000010878 */
[----:B------:R-:W-:Y:S02]  /*9e00*/  FMNMX.FTZ R0, R191, R0, !PT ;  /* 0x00000000bf007209 */ /* 0x000fe40007810000 */
[----:B------:R-:W-:Y:S02]  /*9e10*/  ISETP.GT.AND P4, PT, R146, 0x50, PT ;  /* 0x000000509200780c */ /* 0x000fe40003f84270 */
[----:B-----5:R-:W-:Y:S01]  /*9e20*/  FSEL R137, R137, -INF , P5 ;  /* 0xff80000089897808 */ /* 0x020fe20002800000 */
[----:B------:R-:W-:Y:S01]  /*9e30*/  MUFU.EX2 R193, R193 ;  /* 0x000000c100c17308 */ /* 0x000fe20000000800 */
[----:B------:R-:W-:-:S02]  /*9e40*/  FMNMX.FTZ R0, R189, R0, !PT ;  /* 0x00000000bd007209 */ /* 0x000fc40007810000 */
[----:B------:R-:W-:Y:S02]  /*9e50*/  ISETP.GT.AND P5, PT, R146, 0x51, PT ;  /* 0x000000519200780c */ /* 0x000fe40003fa4270 */
[----:B------:R-:W-:Y:S01]  /*9e60*/  FSEL R175, R140, -INF , P4 ;  /* 0xff8000008caf7808 */ /* 0x000fe20002000000 */
[--C-:B------:R-:W-:Y:S01]  /*9e70*/  FFMA.FTZ R140, R171, R6, -R120.reuse ;  /* 0x00000006ab8c7223 */ /* 0x100fe20000010878 */
[----:B------:R-:W-:Y:S01]  /*9e80*/  FMNMX.FTZ R0, R137, R0, !PT ;  /* 0x0000000089007209 */ /* 0x000fe20007810000 */
[----:B------:R-:W-:Y:S01]  /*9e90*/  MUFU.EX2 R126, R126 ;  /* 0x0000007e007e7308 */ /* 0x000fe20000000800 */
[----:B------:R-:W-:Y:S02]  /*9ea0*/  ISETP.GT.AND P4, PT, R146, 0x58, PT ;  /* 0x000000589200780c */ /* 0x000fe40003f84270 */
[----:B--2---:R-:W-:Y:S01]  /*9eb0*/  FSEL R213, R128, -INF , P5 ;  /* 0xff80000080d57808 */ /* 0x004fe20002800000 */
[--C-:B------:R-:W-:Y:S01]  /*9ec0*/  FFMA.FTZ R128, R131, R6, -R120.reuse ;  /* 0x0000000683807223 */ /* 0x100fe20000010878 */
[----:B------:R-:W-:Y:S01]  /*9ed0*/  FMNMX.FTZ R0, R175, R0, !PT ;  /* 0x00000000af007209 */ /* 0x000fe20007810000 */
[-CC-:B------:R-:W-:Y:S01]  /*9ee0*/  FFMA.FTZ R131, R155, R6.reuse, -R120.reuse ;  /* 0x000000069b837223 */ /* 0x180fe20000010878 */
[----:B------:R-:W-:Y:S01]  /*9ef0*/  ISETP.GT.AND P5, PT, R146, 0x59, PT ;  /* 0x000000599200780c */ /* 0x000fe20003fa4270 */
[----:B------:R-:W-:Y:S01]  /*9f00*/  MUFU.EX2 R195, R195 ;  /* 0x000000c300c37308 */ /* 0x000fe20000000800 */
[----:B------:R-:W-:Y:S01]  /*9f10*/  FSEL R147, R142, -INF , P4 ;  /* 0xff8000008e937808 */ /* 0x000fe20002000000 */
[----:B------:R-:W-:Y:S01]  /*9f20*/  FFMA.FTZ R142, R169, R6, -R120 ;  /* 0x00000006a98e7223 */ /* 0x000fe20000010878 */
[----:B------:R-:W-:-:S02]  /*9f30*/  FMNMX.FTZ R0, R213, R0, !PT ;  /* 0x00000000d5007209 */ /* 0x000fc40007810000 */
[----:B------:R-:W-:Y:S02]  /*9f40*/  ISETP.GT.AND P4, PT, R146, 0x60, PT ;  /* 0x000000609200780c */ /* 0x000fe40003f84270 */
[----:B------:R-:W-:Y:S01]  /*9f50*/  FSEL R215, R132, -INF , P5 ;  /* 0xff80000084d77808 */ /* 0x000fe20002800000 */
[----:B------:R-:W-:Y:S01]  /*9f60*/  FFMA.FTZ R132, R151, R6, -R120 ;  /* 0x0000000697847223 */ /* 0x000fe20000010878 */
[----:B------:R-:W-:Y:S01]  /*9f70*/  FMNMX.FTZ R0, R147, R0, !PT ;  /* 0x0000000093007209 */ /* 0x000fe20007810000 */
[----:B------:R-:W-:Y:S01]  /*9f80*/  MUFU.EX2 R128, R128 ;  /* 0x0000008000807308 */ /* 0x000fe20000000800 */
[----:B------:R-:W-:Y:S02]  /*9f90*/  ISETP.GT.AND P5, PT, R146, 0x61, PT ;  /* 0x000000619200780c */ /* 0x000fe40003fa4270 */
[----:B------:R-:W-:Y:S02]  /*9fa0*/  FSEL R217, R150, -INF , P4 ;  /* 0xff80000096d97808 */ /* 0x000fe40002000000 */
[----:B------:R-:W-:-:S02]  /*9fb0*/  FMNMX.FTZ R0, R215, R0, !PT ;  /* 0x00000000d7007209 */ /* 0x000fc40007810000 */
[----:B------:R-:W-:Y:S01]  /*9fc0*/  ISETP.GT.AND P4, PT, R146, 0x68, PT ;  /* 0x000000689200780c */ /* 0x000fe20003f84270 */
[----:B------:R-:W-:Y:S01]  /*9fd0*/  MUFU.EX2 R130, R130 ;  /* 0x0000008200827308 */ /* 0x000fe20000000800 */
[----:B------:R-:W-:Y:S02]  /*9fe0*/  FSEL R219, R148, -INF , P5 ;  /* 0xff80000094db7808 */ /* 0x000fe40002800000 */
[----:B------:R-:W-:Y:S02]  /*9ff0*/  FMNMX.FTZ R0, R217, R0, !PT ;  /* 0x00000000d9007209 */ /* 0x000fe40007810000 */
[----:B------:R-:W-:Y:S02]  /*a000*/  ISETP.GT.AND P5, PT, R146, 0x69, PT ;  /* 0x000000699200780c */ /* 0x000fe40003fa4270 */
[----:B------:R-:W-:Y:S01]  /*a010*/  FSEL R221, R156, -INF , P4 ;  /* 0xff8000009cdd7808 */ /* 0x000fe20002000000 */
[----:B------:R-:W-:Y:S01]  /*a020*/  MUFU.EX2 R139, R139 ;  /* 0x0000008b008b7308 */ /* 0x000fe20000000800 */
[----:B------:R-:W-:-:S02]  /*a030*/  FMNMX.FTZ R0, R219, R0, !PT ;  /* 0x00000000db007209 */ /* 0x000fc40007810000 */
[----:B-1----:R-:W-:Y:S02]  /*a040*/  FSEL R223, R158, -INF , P5 ;  /* 0xff8000009edf7808 */ /* 0x002fe40002800000 */
[----:B------:R-:W-:-:S03]  /*a050*/  FMNMX.FTZ R0, R221, R0, !PT ;  /* 0x00000000dd007209 */ /* 0x000fc60007810000 */
[----:B------:R-:W-:Y:S01]  /*a060*/  MUFU.EX2 R132, R132 ;  /* 0x0000008400847308 */ /* 0x000fe20000000800 */
[----:B------:R-:W-:-:S05]  /*a070*/  FMNMX.FTZ R0, R223, R0, !PT ;  /* 0x00000000df007209 */ /* 0x000fca0007810000 */
[----:B------:R-:W0:Y:S02]  /*a080*/  SHFL.BFLY PT, R11, R0, 0x2, 0x1f ;  /* 0x0c401f00000b7f89 */ /* 0x000e2400000e0000 */
        /* <DEDUP_REMOVED lines=11> */
[C---:B------:R-:W-:Y:S02]  /*a140*/  FMUL.FTZ R144, R11.reuse, R6 ;  /* 0x000000060b907220 */ /* 0x040fe40000410000 */
[----:B------:R-:W-:Y:S01]  /*a150*/  MUFU.EX2 R127, R127 ;  /* 0x0000007f007f7308 */ /* 0x000fe20000000800 */
[----:B------:R-:W-:Y:S02]  /*a160*/  FSEL R0, R11, RZ, P4 ;  /* 0x000000ff0b007208 */ /* 0x000fe40002000000 */
[----:B------:R-:W-:-:S03]  /*a170*/  FSEL R144, R144, RZ, P4 ;  /* 0x000000ff90907208 */ /* 0x000fc60002000000 */
[----:B------:R-:W-:Y:S02]  /*a180*/  FADD.FTZ R15, -R0, R15 ;  /* 0x0000000f000f7221 */ /* 0x000fe40000010100 */
[----:B------:R-:W-:Y:S01]  /*a190*/  MUFU.EX2 R142, R142 ;  /* 0x0000008e008e7308 */ /* 0x000fe20000000800 */
[-CC-:B------:R-:W-:Y:S01]  /*a1a0*/  FFMA.FTZ R198, R141, R6.reuse, -R144.reuse ;  /* 0x000000068dc67223 */ /* 0x180fe20000010890 */
[----:B------:R-:W-:Y:S01]  /*a1b0*/  FSEL R141, R10, RZ, P3 ;  /* 0x000000ff0a8d7208 */ /* 0x000fe20001800000 */
[-CC-:B------:R-:W-:Y:S01]  /*a1c0*/  FFMA.FTZ R151, R2, R6.reuse, -R144.reuse ;  /* 0x0000000602977223 */ /* 0x180fe20000010890 */
[-C--:B------:R-:W-:Y:S01]  /*a1d0*/  FMUL.FTZ R0, R15, R6.reuse ;  /* 0x000000060f007220 */ /* 0x080fe20000410000 */
[-CC-:B------:R-:W-:Y:S01]  /*a1e0*/  FFMA.FTZ R200, R121, R6.reuse, -R144.reuse ;  /* 0x0000000679c87223 */ /* 0x180fe20000010890 */
[-C--:B------:R-:W-:Y:S01]  /*a1f0*/  FFMA.FTZ R202, R125, R6.reuse, -R144 ;  /* 0x000000067dca7223 */ /* 0x080fe20000010890 */
[----:B------:R-:W-:Y:S01]  /*a200*/  FADD.FTZ R141, -R141, R14 ;  /* 0x0000000e8d8d7221 */ /* 0x000fe20000010100 */
[-CC-:B------:R-:W-:Y:S01]  /*a210*/  FFMA.FTZ R121, R129, R6.reuse, -R144.reuse ;  /* 0x0000000681797223 */ /* 0x180fe20000010890 */
[----:B------:R-:W-:Y:S01]  /*a220*/  MUFU.EX2 R151, R151 ;  /* 0x0000009700977308 */ /* 0x000fe20000000800 */
[-CC-:B------:R-:W-:Y:S01]  /*a230*/  FFMA.FTZ R196, R133, R6.reuse, -R144.reuse ;  /* 0x0000000685c47223 */ /* 0x180fe20000010890 */
[-C--:B------:R-:W-:Y:S01]  /*a240*/  FMUL.FTZ R141, R141, R6.reuse ;  /* 0x000000068d8d7220 */ /* 0x080fe20000410000 */
[----:B------:R-:W-:Y:S01]  /*a250*/  MOV R14, UR61 ;  /* 0x0000003d000e7c02 */ /* 0x000fe20008000f00 */
[----:B------:R-:W-:Y:S01]  /*a260*/  FFMA.FTZ R133, R145, R6, -R144 ;  /* 0x0000000691857223 */ /* 0x000fe20000010890 */
[----:B------:R-:W-:-:S02]  /*a270*/  IMAD.U32 R145, RZ, RZ, UR11 ;  /* 0x0000000bff917e24 */ /* 0x000fc4000f8e00ff */
[-CC-:B------:R-:W-:Y:S01]  /*a280*/  FFMA.FTZ R21, R21, R6.reuse, -R144.reuse ;  /* 0x0000000615157223 */ /* 0x180fe20000010890 */
[-CC-:B------:R-:W-:Y:S01]  /*a290*/  FFMA.FTZ R23, R23, R6.reuse, -R144.reuse ;  /* 0x0000000617177223 */ /* 0x180fe20000010890 */
[----:B------:R-:W0:Y:S01]  /*a2a0*/  MUFU.EX2 R0, R0 ;  /* 0x0000000000007308 */ /* 0x000e220000000800 */
[----:B------:R-:W-:Y:S02]  /*a2b0*/  @!P1 VIADD R14, R14, 0x36840 ;  /* 0x000368400e0e9836 */ /* 0x000fe40000000000 */
[-CC-:B------:R-:W-:Y:S01]  /*a2c0*/  FFMA.FTZ R192, R161, R6.reuse, -R144.reuse ;  /* 0x00000006a1c07223 */ /* 0x180fe20000010890 */
[----:B------:R-:W-:Y:S02]  /*a2d0*/  @!P1 VIADD R145, R145, 0x36860 ;  /* 0x0003686091919836 */ /* 0x000fe40000000000 */
[-CC-:B------:R-:W-:Y:S01]  /*a2e0*/  FFMA.FTZ R125, R185, R6.reuse, -R144.reuse ;  /* 0x00000006b97d7223 */ /* 0x180fe20000010890 */
[-C--:B------:R-:W-:Y:S01]  /*a2f0*/  FFMA.FTZ R194, R187, R6.reuse, -R144 ;  /* 0x00000006bbc27223 */ /* 0x080fe20000010890 */
[----:B------:R-:W-:Y:S01]  /*a300*/  @!P1 PRMT R14, RZ, 0x654, R14 ;  /* 0x00000654ff0e9816 */ /* 0x000fe2000000000e */
[-CC-:B------:R-:W-:Y:S01]  /*a310*/  FFMA.FTZ R129, R153, R6.reuse, -R144.reuse ;  /* 0x0000000699817223 */ /* 0x180fe20000010890 */
[----:B------:R0:W1:Y:S01]  /*a320*/  MUFU.EX2 R2, R141 ;  /* 0x0000008d00027308 */ /* 0x0000620000000800 */
[-CC-:B------:R-:W-:Y:S01]  /*a330*/  FFMA.FTZ R188, R205, R6.reuse, -R144.reuse ;  /* 0x00000006cdbc7223 */ /* 0x180fe20000010890 */
[-CC-:B------:R-:W-:Y:S01]  /*a340*/  FFMA.FTZ R137, R137, R6.reuse, -R144.reuse ;  /* 0x0000000689897223 */ /* 0x180fe20000010890 */
[----:B------:R-:W-:Y:S01]  /*a350*/  FFMA.FTZ R190, R211, R6, -R144 ;  /* 0x00000006d3be7223 */ /* 0x000fe20000010890 */
[----:B------:R-:W-:-:S02]  /*a360*/  WARPGROUP.DEPBAR.LE gsb0, 0x0 ;  /* 0x00008000000079c5 */ /* 0x000fc40000010000 */
[----:B------:R-:W-:Y:S01]  /*a370*/  WARPGROUP.ARRIVE ;  /* 0x00000000000079c5 */ /* 0x000fe20000000000 */
[--C-:B------:R-:W-:Y:S01]  /*a380*/  FFMA.FTZ R15, R207, R6, -R144.reuse ;  /* 0x00000006cf0f7223 */ /* 0x100fe20000010890 */
[----:B------:R-:W2:Y:S01]  /*a390*/  MUFU.EX2 R200, R200 ;  /* 0x000000c800c87308 */ /* 0x000ea20000000800 */
[----:B0-----:R-:W-:Y:S01]  /*a3a0*/  FFMA.FTZ R141, R0, R8, R151 ;  /* 0x00000008008d7223 */ /* 0x001fe20000010097 */
[----:B------:R-:W-:Y:S01]  /*a3b0*/  @!P1 PRMT R8, RZ, 0x654, R145 ;  /* 0x00000654ff089816 */ /* 0x000fe20000000091 */
[-CC-:B------:R-:W-:Y:S01]  /*a3c0*/  FFMA.FTZ R184, R209, R6.reuse, -R144.reuse ;  /* 0x00000006d1b87223 */ /* 0x180fe20000010890 */
[----:B------:R-:W-:Y:S01]  /*a3d0*/  HGMMA.64x192x16.F32 R24, R176, gdesc[UR4].tnspB, R24, gsb0 ;  /* 0x42e00004b0187df0 */ /* 0x000fe20008000818 */
[-CC-:B------:R-:W-:Y:S01]  /*a3e0*/  FFMA.FTZ R191, R191, R6.reuse, -R144.reuse ;  /* 0x00000006bfbf7223 */ /* 0x180fe20000010890 */
[-CC-:B------:R-:W-:Y:S01]  /*a3f0*/  FFMA.FTZ R186, R189, R6.reuse, -R144.reuse ;  /* 0x00000006bdba7223 */ /* 0x180fe20000010890 */
[-C--:B------:R-:W-:Y:S01]  /*a400*/  FFMA.FTZ R175, R175, R6.reuse, -R144 ;  /* 0x00000006afaf7223 */ /* 0x080fe20000010890 */
[----:B------:R-:W0:Y:S01]  /*a410*/  MUFU.EX2 R202, R202 ;  /* 0x000000ca00ca7308 */ /* 0x000e220000000800 */
[----:B-1----:R-:W-:Y:S01]  /*a420*/  FFMA.FTZ R145, R2, R7, R201 ;  /* 0x0000000702917223 */ /* 0x002fe200000100c9 */
[-C--:B------:R-:W-:Y:S01]  /*a430*/  FFMA.FTZ R181, R165, R6.reuse, -R120 ;  /* 0x00000006a5b57223 */ /* 0x080fe20000010878 */
[-C--:B------:R-:W-:Y:S01]  /*a440*/  FFMA.FTZ R213, R213, R6.reuse, -R144 ;  /* 0x00000006d5d57223 */ /* 0x080fe20000010890 */
[-C--:B------:R-:W-:Y:S01]  /*a450*/  FFMA.FTZ R183, R167, R6.reuse, -R120 ;  /* 0x00000006a7b77223 */ /* 0x080fe20000010878 */
[-CC-:B------:R-:W-:Y:S01]  /*a460*/  FFMA.FTZ R147, R147, R6.reuse, -R144.reuse ;  /* 0x0000000693937223 */ /* 0x180fe20000010890 */
[-CC-:B------:R-:W-:Y:S01]  /*a470*/  FFMA.FTZ R215, R215, R6.reuse, -R144.reuse ;  /* 0x00000006d7d77223 */ /* 0x180fe20000010890 */
[-CC-:B------:R-:W-:Y:S01]  /*a480*/  FFMA.FTZ R217, R217, R6.reuse, -R144.reuse ;  /* 0x00000006d9d97223 */ /* 0x180fe20000010890 */
[----:B------:R-:W1:Y:S01]  /*a490*/  MUFU.EX2 R121, R121 ;  /* 0x0000007900797308 */ /* 0x000e620000000800 */
[----:B--2---:R-:W-:Y:S01]  /*a4a0*/  FADD.FTZ R141, R200, R141 ;  /* 0x0000008dc88d7221 */ /* 0x004fe20000010000 */
[-CC-:B------:R-:W-:Y:S01]  /*a4b0*/  FFMA.FTZ R219, R219, R6.reuse, -R144.reuse ;  /* 0x00000006dbdb7223 */ /* 0x180fe20000010890 */
[-C--:B------:R-:W-:Y:S01]  /*a4c0*/  FFMA.FTZ R221, R221, R6.reuse, -R144 ;  /* 0x00000006dddd7223 */ /* 0x080fe20000010890 */
[-C--:B------:R-:W-:Y:S01]  /*a4d0*/  FFMA.FTZ R120, R149, R6.reuse, -R120 ;  /* 0x0000000695787223 */ /* 0x080fe20000010878 */
[----:B------:R-:W-:Y:S01]  /*a4e0*/  FFMA.FTZ R144, R223, R6, -R144 ;  /* 0x00000006df907223 */ /* 0x000fe20000010890 */
[----:B------:R-:W-:-:S02]  /*a4f0*/  R2UR UR6, R3 ;  /* 0x00000000030672ca */ /* 0x000fc400000e0000 */
[----:B------:R-:W2:Y:S01]  /*a500*/  MUFU.EX2 R196, R196 ;  /* 0x000000c400c47308 */ /* 0x000ea20000000800 */
[----:B------:R-:W-:Y:S02]  /*a510*/  PLOP3.LUT P3, PT, PT, PT, UP1, 0x80, 0x0 ;  /* 0x000000000000781c */ /* 0x000fe40003f6f018 */
[----:B------:R-:W-:Y:S02]  /*a520*/  F2FP.F16.F32.PACK_AB R201, R20, R201 ;  /* 0x000000c914c9723e */ /* 0x000fe400000000ff */
[----:B------:R-:W-:Y:S02]  /*a530*/  F2FP.F16.F32.PACK_AB R200, R200, R151 ;  /* 0x00000097c8c8723e */ /* 0x000fe400000000ff */
[----:B------:R-:W-:Y:S01]  /*a540*/  F2FP.F16.F32.PACK_AB R189, R139, R130 ;  /* 0x000000828bbd723e */ /* 0x000fe200000000ff */
[----:B------:R-:W3:Y:S01]  /*a550*/  MUFU.EX2 R21, R21 ;  /* 0x0000001500157308 */ /* 0x000ee20000000800 */
[----:B------:R-:W-:Y:S02]  /*a560*/  F2FP.F16.F32.PACK_AB R185, R134, R131 ;  /* 0x0000008386b9723e */ /* 0x000fe400000000ff */
[----:B------:R-:W-:-:S05]  /*a570*/  F2FP.F16.F32.PACK_AB R187, R136, R123 ;  /* 0x0000007b88bb723e */ /* 0x000fca00000000ff */
[----:B------:R-:W4:Y:S08]  /*a580*/  MUFU.EX2 R198, R198 ;  /* 0x000000c600c67308 */ /* 0x000f300000000800 */
[----:B------:R-:W5:Y:S08]  /*a590*/  MUFU.EX2 R23, R23 ;  /* 0x0000001700177308 */ /* 0x000f700000000800 */
[----:B------:R-:W5:Y:S08]  /*a5a0*/  MUFU.EX2 R192, R192 ;  /* 0x000000c000c07308 */ /* 0x000f700000000800 */
[----:B------:R-:W5:Y:S08]  /*a5b0*/  MUFU.EX2 R125, R125 ;  /* 0x0000007d007d7308 */ /* 0x000f700000000800 */
[----:B------:R-:W5:Y:S08]  /*a5c0*/  MUFU.EX2 R194, R194 ;  /* 0x000000c200c27308 */ /* 0x000f700000000800 */
[----:B------:R-:W5:Y:S08]  /*a5d0*/  MUFU.EX2 R129, R129 ;  /* 0x0000008100817308 */ /* 0x000f700000000800 */
[----:B------:R-:W5:Y:S08]  /*a5e0*/  MUFU.EX2 R188, R188 ;  /* 0x000000bc00bc7308 */ /* 0x000f700000000800 */
[----:B------:R-:W-:Y:S08]  /*a5f0*/  MUFU.EX2 R146, R137 ;  /* 0x0000008900927308 */ /* 0x000ff00000000800 */
[----:B------:R-:W5:Y:S08]  /*a600*/  MUFU.EX2 R133, R133 ;  /* 0x0000008500857308 */ /* 0x000f700000000800 */
[----:B------:R-:W5:Y:S08]  /*a610*/  MUFU.EX2 R190, R190 ;  /* 0x000000be00be7308 */ /* 0x000f700000000800 */
[----:B------:R-:W5:Y:S08]  /*a620*/  MUFU.EX2 R15, R15 ;  /* 0x0000000f000f7308 */ /* 0x000f700000000800 */
[----:B------:R-:W-:Y:S08]  /*a630*/  MUFU.EX2 R184, R184 ;  /* 0x000000b800b87308 */ /* 0x000ff00000000800 */
[----:B------:R0:W-:Y:S08]  /*a640*/  MUFU.EX2 R7, R191 ;  /* 0x000000bf00077308 */ /* 0x0001f00000000800 */
        /* <DEDUP_REMOVED lines=11> */
[----:B------:R0:W-:Y:S01]  /*a700*/  @!P1 SYNCS.ARRIVE.TRANS64.RED.A1T0 RZ, [R14+URZ], RZ ;  /* 0x000000ff0eff99a7 */ /* 0x0001e2000810043f */
[----:B------:R-:W-:-:S04]  /*a710*/  F2FP.F16.F32.PACK_AB R177, R142, R127 ;  /* 0x0000007f8eb1723e */ /* 0x000fc800000000ff */
[----:B------:R-:W-:Y:S01]  /*a720*/  MUFU.EX2 R176, R217 ;  /* 0x000000d900b07308 */ /* 0x000fe20000000800 */
[----:B------:R2:W-:Y:S01]  /*a730*/  @!P1 SYNCS.ARRIVE.TRANS64.RED.A1T0 RZ, [R8+URZ], RZ ;  /* 0x000000ff08ff99a7 */ /* 0x0005e2000810043f */
[----:B0-----:R-:W-:Y:S01]  /*a740*/  FADD.FTZ R14, R202, R141 ;  /* 0x0000008dca0e7221 */ /* 0x001fe20000010000 */
[----:B-1----:R-:W-:-:S05]  /*a750*/  F2FP.F16.F32.PACK_AB R202, R121, R202 ;  /* 0x000000ca79ca723e */ /* 0x002fca00000000ff */
[----:B------:R-:W-:Y:S01]  /*a760*/  MUFU.EX2 R178, R221 ;  /* 0x000000dd00b27308 */ /* 0x000fe20000000800 */
[----:B--2---:R-:W-:Y:S01]  /*a770*/  FADD.FTZ R8, R20, R145 ;  /* 0x0000009114087221 */ /* 0x004fe20000010000 */
[----:B------:R-:W-:-:S03]  /*a780*/  FADD.FTZ R145, R121, R14 ;  /* 0x0000000e79917221 */ /* 0x000fc60000010000 */
[----:B------:R-:W-:Y:S01]  /*a790*/  FADD.FTZ R141, R203, R8 ;  /* 0x00000008cb8d7221 */ /* 0x000fe20000010000 */
[----:B------:R-:W-:Y:S01]  /*a7a0*/  FADD.FTZ R14, R196, R145 ;  /* 0x00000091c40e7221 */ /* 0x000fe20000010000 */
[C---:B---3--:R-:W-:Y:S01]  /*a7b0*/  F2FP.F16.F32.PACK_AB R196, R21.reuse, R196 ;  /* 0x000000c415c4723e */ /* 0x048fe200000000ff */
[----:B------:R-:W-:Y:S01]  /*a7c0*/  MUFU.EX2 R144, R144 ;  /* 0x0000009000907308 */ /* 0x000fe20000000800 */
[C---:B------:R-:W-:Y:S01]  /*a7d0*/  FADD.FTZ R8, R22.reuse, R141 ;  /* 0x0000008d16087221 */ /* 0x040fe20000010000 */
[----:B------:R-:W-:Y:S01]  /*a7e0*/  FADD.FTZ R145, R21, R14 ;  /* 0x0000000e15917221 */ /* 0x000fe20000010000 */
[----:B------:R-:W-:Y:S02]  /*a7f0*/  F2FP.F16.F32.PACK_AB R203, R22, R203 ;  /* 0x000000cb16cb723e */ /* 0x000fe400000000ff */
[----:B------:R-:W-:Y:S01]  /*a800*/  FADD.FTZ R141, R197, R8 ;  /* 0x00000008c58d7221 */ /* 0x000fe20000010000 */
[----:B----4-:R-:W-:Y:S01]  /*a810*/  FADD.FTZ R14, R198, R145 ;  /* 0x00000091c60e7221 */ /* 0x010fe20000010000 */
[C---:B-----5:R-:W-:Y:S01]  /*a820*/  F2FP.F16.F32.PACK_AB R198, R23.reuse, R198 ;  /* 0x000000c617c6723e */ /* 0x060fe200000000ff */
[----:B------:R-:W0:Y:S01]  /*a830*/  MUFU.EX2 R120, R120 ;  /* 0x0000007800787308 */ /* 0x000e220000000800 */
[C---:B------:R-:W-:Y:S01]  /*a840*/  FADD.FTZ R8, R122.reuse, R141 ;  /* 0x0000008d7a087221 */ /* 0x040fe20000010000 */
[----:B------:R-:W-:Y:S01]  /*a850*/  FADD.FTZ R145, R23, R14 ;  /* 0x0000000e17917221 */ /* 0x000fe20000010000 */
        /* <DEDUP_REMOVED lines=21> */
[----:B------:R-:W-:Y:S02]  /*a9b0*/  F2FP.F16.F32.PACK_AB R190, R15, R190 ;  /* 0x000000be0fbe723e */ /* 0x000fe400000000ff */
[----:B------:R-:W-:Y:S01]  /*a9c0*/  FADD.FTZ R23, R139, R14 ;  /* 0x0000000e8b177221 */ /* 0x000fe20000010000 */
[----:B------:R-:W-:Y:S01]  /*a9d0*/  FADD.FTZ R21, R15, R8 ;  /* 0x000000080f157221 */ /* 0x000fe20000010000 */
[----:B0-----:R-:W-:Y:S02]  /*a9e0*/  F2FP.F16.F32.PACK_AB R179, R120, R143 ;  /* 0x0000008f78b3723e */ /* 0x001fe400000000ff */
[----:B------:R-:W-:Y:S01]  /*a9f0*/  FADD.FTZ R14, R132, R23 ;  /* 0x00000017840e7221 */ /* 0x000fe20000010000 */
[----:B------:R-:W-:Y:S01]  /*aa00*/  FADD.FTZ R8, R184, R21 ;  /* 0x00000015b8087221 */ /* 0x000fe20000010000 */
[----:B------:R-:W-:-:S02]  /*aa10*/  F2FP.F16.F32.PACK_AB R184, R7, R184 ;  /* 0x000000b807b8723e */ /* 0x000fc400000000ff */
[----:B------:R-:W-:Y:S01]  /*aa20*/  FADD.FTZ R14, R135, R14 ;  /* 0x0000000e870e7221 */ /* 0x000fe20000010000 */
[----:B------:R-:W-:-:S03]  /*aa30*/  FADD.FTZ R23, R7, R8 ;  /* 0x0000000807177221 */ /* 0x000fc60000010000 */
[----:B------:R-:W-:Y:S01]  /*aa40*/  FADD.FTZ R21, R131, R14 ;  /* 0x0000000e83157221 */ /* 0x000fe20000010000 */
[----:B------:R-:W-:Y:S01]  /*aa50*/  FADD.FTZ R23, R186, R23 ;  /* 0x00000017ba177221 */ /* 0x000fe20000010000 */
[----:B------:R-:W-:Y:S01]  /*aa60*/  F2FP.F16.F32.PACK_AB R186, R146, R186 ;  /* 0x000000ba92ba723e */ /* 0x000fe200000000ff */
[----:B------:R-:W-:Y:S02]  /*aa70*/  IMAD.MOV.U32 R14, RZ, RZ, R10 ;  /* 0x000000ffff0e7224 */ /* 0x000fe400078e000a */
[----:B------:R-:W-:Y:S01]  /*aa80*/  FADD.FTZ R8, R134, R21 ;  /* 0x0000001586087221 */ /* 0x000fe20000010000 */
[----:B------:R-:W-:Y:S01]  /*aa90*/  FADD.FTZ R23, R146, R23 ;  /* 0x0000001792177221 */ /* 0x000fe20000010000 */
[----:B------:R-:W-:Y:S02]  /*aaa0*/  IMAD.U32 R21, RZ, RZ, UR6 ;  /* 0x00000006ff157e24 */ /* 0x000fe4000f8e00ff */
[----:B------:R-:W-:Y:S01]  /*aab0*/  FADD.FTZ R15, R123, R8 ;  /* 0x000000087b0f7221 */ /* 0x000fe20000010000 */
[----:B------:R-:W-:Y:S01]  /*aac0*/  FADD.FTZ R23, R180, R23 ;  /* 0x00000017b4177221 */ /* 0x000fe20000010000 */
[----:B------:R-:W-:-:S02]  /*aad0*/  F2FP.F16.F32.PACK_AB R180, R213, R180 ;  /* 0x000000b4d5b4723e */ /* 0x000fc400000000ff */
[----:B------:R-:W-:Y:S01]  /*aae0*/  FADD.FTZ R15, R136, R15 ;  /* 0x0000000f880f7221 */ /* 0x000fe20000010000 */
[----:B------:R-:W-:-:S03]  /*aaf0*/  FADD.FTZ R23, R213, R23 ;  /* 0x00000017d5177221 */ /* 0x000fc60000010000 */
        /* <DEDUP_REMOVED lines=16> */
[----:B------:R-:W-:-:S03]  /*ac00*/  MOV R15, R11 ;  /* 0x0000000b000f7202 */ /* 0x000fc60000000f00 */
[----:B------:R-:W-:Y:S01]  /*ac10*/  FADD.FTZ R7, R143, R8 ;  /* 0x000000088f077221 */ /* 0x000fe20000010000 */
[----:B------:R-:W-:-:S03]  /*ac20*/  FADD.FTZ R8, R144, R23 ;  /* 0x0000001790087221 */ /* 0x000fc60000010000 */
[----:B------:R-:W-:Y:S01]  /*ac30*/  FADD.FTZ R7, R120, R7 ;  /* 0x0000000778077221 */ /* 0x000fe20000010000 */
[----:B------:R-:W-:Y:S06]  /*ac40*/  @P3 BRA `(.L_x_5305) ;  /* 0xffffffb000f83947 */ /* 0x000fec000383ffff */
[----:B------:R-:W-:-:S07]  /*ac50*/  IMAD.U32 R20, RZ, RZ, UR59 ;  /* 0x0000003bff147e24 */ /* 0x000fce000f8e00ff */
.L_x_5296:
[----:B------:R-:W-:Y:S02]  /*ac60*/  R2UR UR7, R18 ;  /* 0x00000000120772ca */ /* 0x000fe400000e0000 */
[----:B------:R-:W-:-:S13]  /*ac70*/  R2UR UR6, R20 ;  /* 0x00000000140672ca */ /* 0x000fda00000e0000 */
[----:B------:R-:W-:-:S06]  /*ac80*/  UISETP.GE.AND UP0, UPT, UR6, UR7, UPT ;  /* 0x000000070600728c */ /* 0x000fcc000bf06270 */
[----:B------:R-:W-:-:S13]  /*ac90*/  PLOP3.LUT P2, PT, PT, PT, UP0, 0x80, 0x0 ;  /* 0x000000000000781c */ /* 0x000fda0003f4f008 */
[----:B------:R-:W-:Y:S05]  /*aca0*/  @!P2 BRA `(.L_x_5306) ;  /* 0x000000440038a947 */ /* 0x000fea0003800000 */
[----:B------:R-:W-:Y:S01]  /*acb0*/  R2UR UR7, R3 ;  /* 0x00000000030772ca */ /* 0x000fe200000e0000 */
[----:B------:R-:W-:Y:S01]  /*acc0*/  IMAD.MOV.U32 R13, RZ, RZ, R10 ;  /* 0x000000ffff0d7224 */ /* 0x000fe200078e000a */
[----:B------:R-:W-:Y:S01]  /*acd0*/  UMOV UR61, UR60 ;  /* 0x0000003c003d7c82 */ /* 0x000fe20008000000 */
[----:B------:R-:W-:Y:S01]  /*ace0*/  IMAD.MOV.U32 R12, RZ, RZ, R11 ;  /* 0x000000ffff0c7224 */ /* 0x000fe200078e000b */
[----:B------:R-:W-:-:S09]  /*acf0*/  ULDC UR6, c[0x0][0x9d8] ;  /* 0x0002760000067ab9 */ /* 0x000fd20000000800 */
[----:B------:R-:W-:-:S07]  /*ad00*/  MOV R14, UR7 ;  /* 0x00000007000e7c02 */ /* 0x000fce0008000f00 */
.L_x_5315:
        /* <DEDUP_REMOVED lines=9> */
.L_x_5307:
        /* <DEDUP_REMOVED lines=9> */
.L_x_5308:
[----:B-1----:R-:W-:Y:S05]  /*ae30*/  @P2 BRA `(.L_x_5309) ;  /* 0x00000000000c2947 */ /* 0x002fea0003800000 */
[----:B------:R-:W-:-:S13]  /*ae40*/  R2UR UR7, R15 ;  /* 0x000000000f0772ca */ /* 0x000fda00000e0000 */
[----:B------:R-:W1:Y:S02]  /*ae50*/  SYNCS.PHASECHK.TRANS64.TRYWAIT P2, [UR7+0x36830], R6 ;  /* 0x03683006ff0075a7 */ /* 0x000e640008040147 */
[----:B-1----:R-:W-:Y:S05]  /*ae60*/  @!P2 BRA `(.L_x_5310) ;  /* 0x000000b8004ca947 */ /* 0x002fea0003800000 */
.L_x_5309:
        /* <DEDUP_REMOVED lines=619> */
.L_x_5311:
        /* <DEDUP_REMOVED lines=8> */
.L_x_5312:
[----:B-1----:R-:W-:Y:S05]  /*d5a0*/  @P2 BRA `(.L_x_5313) ;  /* 0x0000000000082947 */ /* 0x002fea0003800000 */
[----:B------:R-:W1:Y:S02]  /*d5b0*/  SYNCS.PHASECHK.TRANS64.TRYWAIT P2, [UR11+0x36850], R0 ;  /* 0x03685000ff0075a7 */ /* 0x000e64000804014b */
[----:B-1----:R-:W-:Y:S05]  /*d5c0*/  @!P2 BRA `(.L_x_5314) ;  /* 0x000000900090a947 */ /* 0x002fea0003800000 */
.L_x_5313:
[----:B------:R-:W-:Y:S01]  /*d5d0*/  R2UR UR7, R16 ;  /* 0x00000000100772ca */ /* 0x000fe200000e0000 */
[----:B------:R-:W-:Y:S01]  /*d5e0*/  WARPGROUP.ARRIVE ;  /* 0x00000000000079c5 */ /* 0x000fe20000000000 */
[----:B------:R-:W-:Y:S01]  /*d5f0*/  UMOV UR15, 0x40000040 ;  /* 0x40000040000f7882 */ /* 0x000fe20000000000 */
[----:B------:R-:W-:Y:S01]  /*d600*/  R2UR UR18, R15 ;  /* 0x000000000f1272ca */ /* 0x000fe200000e0000 */
        /* <DEDUP_REMOVED lines=55> */
[----:B-1----:R-:W-:Y:S01]  /*d980*/  FMNMX.FTZ R0, R175, R0, !PT ;  /* 0x00000000af007209 */ /* 0x002fe20007810000 */
        /* <DEDUP_REMOVED lines=10> */
[----:B------:R-:W-:Y:S01]  /*da30*/  R2UR UR7, R20 ;  /* 0x00000000140772ca */ /* 0x000fe200000e0000 */
[----:B------:R-:W-:-:S03]  /*da40*/  UMOV UR61, UR60 ;  /* 0x0000003c003d7c82 */ /* 0x000fc60008000000 */
[----:B------:R-:W-:Y:S08]  /*da50*/  MUFU.TANH R211, R211 ;  /* 0x000000d300d37308 */ /* 0x000ff00000002400 */
        /* <DEDUP_REMOVED lines=28> */
[----:B------:R-:W-:-:S03]  /*dc20*/  FMUL.FTZ R203, R152, UR6 ;  /* 0x0000000698cb7c20 */ /* 0x000fc60008410000 */
        /* <DEDUP_REMOVED lines=30> */
[----:B-1----:R-:W-:-:S04]  /*de10*/  FMNMX.FTZ R0, R197, R0, !PT ;  /* 0x00000000c5007209 */ /* 0x002fc80007810000 */
[----:B------:R-:W-:-:S03]  /*de20*/  FMNMX.FTZ R0, R201, R0, !PT ;  /* 0x00000000c9007209 */ /* 0x000fc60007810000 */
[----:B------:R-:W1:Y:S01]  /*de30*/  MUFU.TANH R165, R165 ;  /* 0x000000a500a57308 */ /* 0x000e620000002400 */
[----:B--2---:R-:W-:-:S04]  /*de40*/  FMNMX.FTZ R0, R199, R0, !PT ;  /* 0x00000000c7007209 */ /* 0x004fc80007810000 */
[----:B------:R-:W-:-:S04]  /*de50*/  FMNMX.FTZ R0, R203, R0, !PT ;  /* 0x00000000cb007209 */ /* 0x000fc80007810000 */
[----:B------:R-:W-:Y:S02]  /*de60*/  FMNMX.FTZ R0, R205, R0, !PT ;  /* 0x00000000cd007209 */ /* 0x000fe40007810000 */
[----:B---3--:R-:W-:-:S04]  /*de70*/  FMNMX.FTZ R10, R161, R10, !PT ;  /* 0x0000000aa10a7209 */ /* 0x008fc80007810000 */
[----:B------:R-:W-:-:S04]  /*de80*/  FMNMX.FTZ R10, R163, R10, !PT ;  /* 0x0000000aa30a7209 */ /* 0x000fc80007810000 */
[----:B-1----:R-:W-:-:S04]  /*de90*/  FMNMX.FTZ R10, R165, R10, !PT ;  /* 0x0000000aa50a7209 */ /* 0x002fc80007810000 */
        /* <DEDUP_REMOVED lines=71> */
[-CC-:B------:R-:W-:Y:S01]  /*e310*/  FFMA.FTZ R15, R15, R6.reuse, -R2.reuse ;  /* 0x000000060f0f7223 */ /* 0x180fe20000010802 */
[----:B------:R-:W0:Y:S01]  /*e320*/  SHFL.BFLY PT, R193, R10, 0x2, 0x1f ;  /* 0x0c401f000ac17f89 */ /* 0x000e2200000e0000 */
[-CC-:B------:R-:W-:Y:S01]  /*e330*/  FFMA.FTZ R198, R201, R6.reuse, -R2.reuse ;  /* 0x00000006c9c67223 */ /* 0x180fe20000010802 */
[-C--:B------:R-:W-:Y:S01]  /*e340*/  FMUL.FTZ R235, R235, R6.reuse ;  /* 0x00000006ebeb7220 */ /* 0x080fe20000410000 */
        /* <DEDUP_REMOVED lines=17> */
[----:B------:R-:W-:Y:S01]  /*e460*/  FFMA.FTZ R231, R231, R6, -R2 ;  /* 0x00000006e7e77223 */ /* 0x000fe20000010802 */
        /* <DEDUP_REMOVED lines=8> */
[----:B------:R-:W-:-:S04]  /*e4f0*/  FMUL.FTZ R132, R10, R6 ;  /* 0x000000060a847220 */ /* 0x000fc80000410000 */
[-CC-:B------:R-:W-:Y:S01]  /*e500*/  FFMA.FTZ R201, R14, R6.reuse, -R132.reuse ;  /* 0x000000060ec97223 */ /* 0x180fe20000010884 */
[-CC-:B------:R-:W-:Y:S01]  /*e510*/  FFMA.FTZ R14, R21, R6.reuse, -R132.reuse ;  /* 0x00000006150e7223 */ /* 0x180fe20000010884 */
[----:B------:R-:W-:Y:S01]  /*e520*/  MOV R21, UR18 ;  /* 0x0000001200157c02 */ /* 0x000fe20008000f00 */
[-CC-:B------:R-:W-:Y:S01]  /*e530*/  FFMA.FTZ R203, R23, R6.reuse, -R132.reuse ;  /* 0x0000000617cb7223 */ /* 0x180fe20000010884 */
[-CC-:B------:R-:W-:Y:S01]  /*e540*/  FFMA.FTZ R120, R173, R6.reuse, -R132.reuse ;  /* 0x00000006ad787223 */ /* 0x180fe20000010884 */
[----:B------:R-:W-:Y:S01]  /*e550*/  IMAD.U32 R23, RZ, RZ, UR11 ;  /* 0x0000000bff177e24 */ /* 0x000fe2000f8e00ff */
[----:B------:R-:W-:Y:S01]  /*e560*/  MUFU.EX2 R201, R201 ;  /* 0x000000c900c97308 */ /* 0x000fe20000000800 */
[----:B------:R-:W-:Y:S02]  /*e570*/  @!P1 VIADD R20, R21, 0x36840 ;  /* 0x0003684015149836 */ /* 0x000fe40000000000 */
[----:B------:R-:W-:Y:S01]  /*e580*/  FFMA.FTZ R197, R161, R6, -R132 ;  /* 0x00000006a1c57223 */ /* 0x000fe20000010884 */
[----:B------:R-:W-:-:S02]  /*e590*/  @!P1 VIADD R23, R23, 0x36860 ;  /* 0x0003686017179836 */ /* 0x000fc40000000000 */
        /* <DEDUP_REMOVED lines=25> */
[----:B------:R-:W-:-:S03]  /*e730*/  R2UR UR18, R18 ;  /* 0x00000000121272ca */ /* 0x000fc600000e0000 */
[----:B------:R-:W-:Y:S01]  /*e740*/  MUFU.EX2 R197, R197 ;  /* 0x000000c500c57308 */ /* 0x000fe20000000800 */
[----:B------:R-:W-:Y:S02]  /*e750*/  WARPGROUP.DEPBAR.LE gsb0, 0x0 ;  /* 0x00008000000079c5 */ /* 0x000fe40000010000 */
[----:B------:R-:W-:Y:S01]  /*e760*/  WARPGROUP.ARRIVE ;  /* 0x00000000000079c5 */ /* 0x000fe20000000000 */
[-CC-:B------:R-:W-:Y:S01]  /*e770*/  FFMA.FTZ R187, R209, R6.reuse, -R2.reuse ;  /* 0x00000006d1bb7223 */ /* 0x180fe20000010802 */
[-CC-:B------:R-:W-:Y:S01]  /*e780*/  FFMA.FTZ R209, R189, R6.reuse, -R2.reuse ;  /* 0x00000006bdd17223 */ /* 0x180fe20000010802 */
[----:B------:R-:W-:Y:S01]  /*e790*/  FADD.FTZ R189, -R10, R13 ;  /* 0x0000000d0abd7221 */ /* 0x000fe20000010100 */
[-CC-:B------:R-:W-:Y:S01]  /*e7a0*/  FFMA.FTZ R185, R195, R6.reuse, -R2.reuse ;  /* 0x00000006c3b97223 */ /* 0x180fe20000010802 */
[-CC-:B------:R-:W-:Y:S01]  /*e7b0*/  FFMA.FTZ R184, R215, R6.reuse, -R2.reuse ;  /* 0x00000006d7b87223 */ /* 0x180fe20000010802 */
[----:B------:R-:W-:Y:S01]  /*e7c0*/  HGMMA.64x192x16.F32 R24, R180, gdesc[UR12].tnspB, R24, gsb0 ;  /* 0x42e0000cb4187df0 */ /* 0x000fe20008000818 */
[----:B------:R-:W-:Y:S01]  /*e7d0*/  UMOV UR14, UR10 ;  /* 0x0000000a000e7c82 */ /* 0x000fe20008000000 */
[----:B------:R-:W-:Y:S01]  /*e7e0*/  UMOV UR15, 0x40000040 ;  /* 0x40000040000f7882 */ /* 0x000fe20000000000 */
[-C--:B------:R-:W-:Y:S01]  /*e7f0*/  FMUL.FTZ R189, R189, R6.reuse ;  /* 0x00000006bdbd7220 */ /* 0x080fe20000410000 */
[-C--:B------:R-:W-:Y:S01]  /*e800*/  FFMA.FTZ R186, R219, R6.reuse, -R2 ;  /* 0x00000006dbba7223 */ /* 0x080fe20000010802 */
[----:B------:R-:W-:Y:S01]  /*e810*/  MUFU.EX2 R122, R122 ;  /* 0x0000007a007a7308 */ /* 0x000fe20000000800 */
[----:B------:R-:W-:Y:S01]  /*e820*/  FFMA.FTZ R195, R157, R6, -R132 ;  /* 0x000000069dc37223 */ /* 0x000fe20000010884 */
[----:B------:R-:W-:Y:S01]  /*e830*/  UISETP.GT.AND UP0, UPT, UR7, UR18, UPT ;  /* 0x000000120700728c */ /* 0x000fe2000bf04270 */
[----:B------:R-:W-:Y:S01]  /*e840*/  R2UR UR10, R3 ;  /* 0x00000000030a72ca */ /* 0x000fe200000e0000 */
[----:B------:R-:W-:-:S04]  /*e850*/  UIADD3 UR7, UR7, -0x1, URZ ;  /* 0xffffffff07077890 */ /* 0x000fc8000fffe03f */
[----:B------:R-:W-:Y:S01]  /*e860*/  MUFU.EX2 R198, R198 ;  /* 0x000000c600c67308 */ /* 0x000fe20000000800 */
[----:B------:R-:W-:-:S07]  /*e870*/  PLOP3.LUT P2, PT, PT, PT, UP0, 0x80, 0x0 ;  /* 0x000000000000781c */ /* 0x000fce0003f4f008 */
        /* <DEDUP_REMOVED lines=32> */
[----:B------:R0:W-:Y:S08]  /*ea80*/  MUFU.EX2 R2, R189 ;  /* 0x000000bd00027308 */ /* 0x0001f00000000800 */
[----:B------:R-:W-:Y:S01]  /*ea90*/  MUFU.EX2 R180, R180 ;  /* 0x000000b400b47308 */ /* 0x000fe20000000800 */
[----:B0-----:R-:W-:-:S07]  /*eaa0*/  FFMA.FTZ R189, R145, R6, -R132 ;  /* 0x0000000691bd7223 */ /* 0x001fce0000010884 */
        /* <DEDUP_REMOVED lines=13> */
[----:B------:R-:W1:Y:S01]  /*eb80*/  MUFU.EX2 R13, R231 ;  /* 0x000000e7000d7308 */ /* 0x000e620000000800 */
[----:B------:R-:W-:-:S02]  /*eb90*/  WARPGROUP.DEPBAR.LE gsb0, 0x0 ;  /* 0x00008000000079c5 */ /* 0x000fc40000010000 */
[----:B------:R2:W-:Y:S05]  /*eba0*/  @!P1 SYNCS.ARRIVE.TRANS64.RED.A1T0 RZ, [R21+URZ], RZ ;  /* 0x000000ff15ff99a7 */ /* 0x0005ea000810043f */
[----:B------:R-:W-:Y:S01]  /*ebb0*/  MUFU.EX2 R179, R233 ;  /* 0x000000e900b37308 */ /* 0x000fe20000000800 */
[----:B0-----:R-:W-:Y:S02]  /*ebc0*/  F2FP.F16.F32.PACK_AB R176, R209, R12 ;  /* 0x0000000cd1b0723e */ /* 0x001fe400000000ff */
[----:B-1----:R-:W-:Y:S02]  /*ebd0*/  F2FP.F16.F32.PACK_AB R178, R13, R22 ;  /* 0x000000160db2723e */ /* 0x002fe400000000ff */
[----:B------:R-:W-:Y:S01]  /*ebe0*/  F2FP.F16.F32.PACK_AB R177, R123, R151 ;  /* 0x000000977bb1723e */ /* 0x000fe200000000ff */
[----:B--2---:R-:W-:Y:S01]  /*ebf0*/  FFMA.FTZ R21, R0, R8, R15 ;  /* 0x0000000800157223 */ /* 0x004fe2000001000f */
[----:B------:R-:W-:Y:S01]  /*ec00*/  @!P1 PRMT R8, RZ, 0x654, R23 ;  /* 0x00000654ff089816 */ /* 0x000fe20000000017 */
[----:B------:R-:W-:Y:S01]  /*ec10*/  FFMA.FTZ R23, R2, R7, R201 ;  /* 0x0000000702177223 */ /* 0x000fe200000100c9 */
[----:B------:R-:W-:Y:S01]  /*ec20*/  F2FP.F16.F32.PACK_AB R201, R14, R201 ;  /* 0x000000c90ec9723e */ /* 0x000fe200000000ff */
[C---:B------:R-:W-:Y:S01]  /*ec30*/  FADD.FTZ R21, R200.reuse, R21 ;  /* 0x00000015c8157221 */ /* 0x040fe20000010000 */
[----:B------:R0:W-:Y:S01]  /*ec40*/  @!P1 SYNCS.ARRIVE.TRANS64.RED.A1T0 RZ, [R8+URZ], RZ ;  /* 0x000000ff08ff99a7 */ /* 0x0001e2000810043f */
[----:B------:R-:W-:Y:S01]  /*ec50*/  F2FP.F16.F32.PACK_AB R200, R200, R15 ;  /* 0x0000000fc8c8723e */ /* 0x000fe200000000ff */
[----:B------:R-:W1:Y:S01]  /*ec60*/  MUFU.EX2 R7, R125 ;  /* 0x0000007d00077308 */ /* 0x000e620000000800 */
[----:B------:R-:W-:Y:S01]  /*ec70*/  FADD.FTZ R134, R202, R21 ;  /* 0x00000015ca867221 */ /* 0x000fe20000010000 */
[----:B------:R-:W-:Y:S01]  /*ec80*/  F2FP.F16.F32.PACK_AB R202, R17, R202 ;  /* 0x000000ca11ca723e */ /* 0x000fe200000000ff */
[----:B0-----:R-:W-:-:S02]  /*ec90*/  FADD.FTZ R8, R14, R23 ;  /* 0x000000170e087221 */ /* 0x001fc40000010000 */
[----:B------:R-:W-:Y:S02]  /*eca0*/  FADD.FTZ R23, R17, R134 ;  /* 0x0000008611177221 */ /* 0x000fe40000010000 */
[----:B------:R-:W-:Y:S02]  /*ecb0*/  FADD.FTZ R21, R203, R8 ;  /* 0x00000008cb157221 */ /* 0x000fe40000010000 */
[----:B------:R-:W-:Y:S01]  /*ecc0*/  FADD.FTZ R134, R196, R23 ;  /* 0x00000017c4867221 */ /* 0x000fe20000010000 */
[C---:B------:R-:W-:Y:S01]  /*ecd0*/  F2FP.F16.F32.PACK_AB R196, R169.reuse, R196 ;  /* 0x000000c4a9c4723e */ /* 0x040fe200000000ff */
[C---:B------:R-:W-:Y:S02]  /*ece0*/  FADD.FTZ R8, R120.reuse, R21 ;  /* 0x0000001578087221 */ /* 0x040fe40000010000 */
[----:B------:R-:W-:Y:S01]  /*ecf0*/  FADD.FTZ R23, R169, R134 ;  /* 0x00000086a9177221 */ /* 0x000fe20000010000 */
[----:B------:R-:W-:Y:S01]  /*ed00*/  F2FP.F16.F32.PACK_AB R203, R120, R203 ;  /* 0x000000cb78cb723e */ /* 0x000fe200000000ff */
[----:B------:R-:W-:-:S02]  /*ed10*/  FADD.FTZ R21, R197, R8 ;  /* 0x00000008c5157221 */ /* 0x000fc40000010000 */
[----:B------:R-:W-:Y:S01]  /*ed20*/  FADD.FTZ R134, R198, R23 ;  /* 0x00000017c6867221 */ /* 0x000fe20000010000 */
[C---:B------:R-:W-:Y:S01]  /*ed30*/  F2FP.F16.F32.PACK_AB R197, R122.reuse, R197 ;  /* 0x000000c57ac5723e */ /* 0x040fe200000000ff */
[----:B------:R-:W-:Y:S02]  /*ed40*/  FADD.FTZ R8, R122, R21 ;  /* 0x000000157a087221 */ /* 0x000fe40000010000 */
[C---:B------:R-:W-:Y:S01]  /*ed50*/  FADD.FTZ R23, R171.reuse, R134 ;  /* 0x00000086ab177221 */ /* 0x040fe20000010000 */
[----:B------:R-:W-:Y:S01]  /*ed60*/  F2FP.F16.F32.PACK_AB R198, R171, R198 ;  /* 0x000000c6abc6723e */ /* 0x000fe200000000ff */
[----:B------:R-:W-:Y:S02]  /*ed70*/  FADD.FTZ R21, R199, R8 ;  /* 0x00000008c7157221 */ /* 0x000fe40000010000 */
[----:B------:R-:W-:Y:S01]  /*ed80*/  FADD.FTZ R134, R192, R23 ;  /* 0x00000017c0867221 */ /* 0x000fe20000010000 */
[C---:B------:R-:W-:Y:S01]  /*ed90*/  F2FP.F16.F32.PACK_AB R199, R124.reuse, R199 ;  /* 0x000000c77cc7723e */ /* 0x040fe200000000ff */
[----:B------:R-:W-:-:S02]  /*eda0*/  FADD.FTZ R8, R124, R21 ;  /* 0x000000157c087221 */ /* 0x000fc40000010000 */
[C---:B------:R-:W-:Y:S01]  /*edb0*/  FADD.FTZ R23, R175.reuse, R134 ;  /* 0x00000086af177221 */ /* 0x040fe20000010000 */
[----:B------:R-:W-:Y:S01]  /*edc0*/  F2FP.F16.F32.PACK_AB R192, R175, R192 ;  /* 0x000000c0afc0723e */ /* 0x000fe200000000ff */
[----:B------:R-:W-:Y:S02]  /*edd0*/  FADD.FTZ R21, R193, R8 ;  /* 0x00000008c1157221 */ /* 0x000fe40000010000 */
[----:B------:R-:W-:Y:S01]  /*ede0*/  FADD.FTZ R132, R194, R23 ;  /* 0x00000017c2847221 */ /* 0x000fe20000010000 */
[C---:B------:R-:W-:Y:S01]  /*edf0*/  F2FP.F16.F32.PACK_AB R194, R185.reuse, R194 ;  /* 0x000000c2b9c2723e */ /* 0x040fe200000000ff */
[----:B------:R-:W-:Y:S02]  /*ee00*/  FADD.FTZ R8, R126, R21 ;  /* 0x000000157e087221 */ /* 0x000fe40000010000 */
[----:B------:R-:W-:Y:S01]  /*ee10*/  FADD.FTZ R17, R185, R132 ;  /* 0x00000084b9117221 */ /* 0x000fe20000010000 */
[----:B-1----:R-:W-:Y:S01]  /*ee20*/  F2FP.F16.F32.PACK_AB R185, R129, R7 ;  /* 0x0000000781b9723e */ /* 0x002fe200000000ff */
[----:B------:R-:W-:-:S02]  /*ee30*/  FADD.FTZ R15, R195, R8 ;  /* 0x00000008c30f7221 */ /* 0x000fc40000010000 */
[----:B------:R-:W-:Y:S01]  /*ee40*/  FADD.FTZ R14, R188, R17 ;  /* 0x00000011bc0e7221 */ /* 0x000fe20000010000 */
[C---:B------:R-:W-:Y:S01]  /*ee50*/  F2FP.F16.F32.PACK_AB R188, R187.reuse, R188 ;  /* 0x000000bcbbbc723e */ /* 0x040fe200000000ff */
[----:B------:R-:W-:Y:S02]  /*ee60*/  FADD.FTZ R8, R128, R15 ;  /* 0x0000000f80087221 */ /* 0x000fe40000010000 */
[----:B------:R-:W-:Y:S01]  /*ee70*/  FADD.FTZ R17, R187, R14 ;  /* 0x0000000ebb117221 */ /* 0x000fe20000010000 */
[----:B------:R-:W-:Y:S01]  /*ee80*/  F2FP.F16.F32.PACK_AB R193, R126, R193 ;  /* 0x000000c17ec1723e */ /* 0x000fe200000000ff */
[----:B------:R-:W-:Y:S02]  /*ee90*/  FADD.FTZ R15, R189, R8 ;  /* 0x00000008bd0f7221 */ /* 0x000fe40000010000 */
[----:B------:R-:W-:Y:S01]  /*eea0*/  FADD.FTZ R14, R190, R17 ;  /* 0x00000011be0e7221 */ /* 0x000fe20000010000 */
[----:B------:R-:W-:Y:S01]  /*eeb0*/  F2FP.F16.F32.PACK_AB R195, R128, R195 ;  /* 0x000000c380c3723e */ /* 0x000fe200000000ff */
[----:B------:R-:W-:-:S02]  /*eec0*/  FADD.FTZ R8, R130, R15 ;  /* 0x0000000f82087221 */ /* 0x000fc40000010000 */
[----:B------:R-:W-:Y:S01]  /*eed0*/  FADD.FTZ R17, R205, R14 ;  /* 0x0000000ecd117221 */ /* 0x000fe20000010000 */
[----:B------:R-:W-:Y:S01]  /*eee0*/  F2FP.F16.F32.PACK_AB R189, R130, R189 ;  /* 0x000000bd82bd723e */ /* 0x000fe200000000ff */
[----:B------:R-:W-:Y:S02]  /*eef0*/  FADD.FTZ R15, R191, R8 ;  /* 0x00000008bf0f7221 */ /* 0x000fe40000010000 */
[----:B------:R-:W-:Y:S01]  /*ef00*/  FADD.FTZ R14, R184, R17 ;  /* 0x00000011b80e7221 */ /* 0x000fe20000010000 */
[C---:B------:R-:W-:Y:S01]  /*ef10*/  F2FP.F16.F32.PACK_AB R191, R20.reuse, R191 ;  /* 0x000000bf14bf723e */ /* 0x040fe200000000ff */
[----:B------:R-:W-:Y:S02]  /*ef20*/  FADD.FTZ R8, R20, R15 ;  /* 0x0000000f14087221 */ /* 0x000fe40000010000 */
[----:B------:R-:W-:Y:S01]  /*ef30*/  FADD.FTZ R15, R207, R14 ;  /* 0x0000000ecf0f7221 */ /* 0x000fe20000010000 */
[----:B------:R-:W0:Y:S01]  /*ef40*/  MUFU.EX2 R20, R127 ;  /* 0x0000007f00147308 */ /* 0x000e220000000800 */
[----:B------:R-:W-:Y:S01]  /*ef50*/  F2FP.F16.F32.PACK_AB R190, R205, R190 ;  /* 0x000000becdbe723e */ /* 0x000fe200000000ff */
        /* <DEDUP_REMOVED lines=23> */
[----:B------:R-:W-:Y:S02]  /*f0d0*/  IMAD.U32 R14, RZ, RZ, UR10 ;  /* 0x0000000aff0e7e24 */ /* 0x000fe4000f8e00ff */
[----:B------:R-:W-:Y:S01]  /*f0e0*/  FADD.FTZ R8, R151, R8 ;  /* 0x0000000897087221 */ /* 0x000fe20000010000 */
[----:B------:R-:W-:-:S03]  /*f0f0*/  FADD.FTZ R12, R22, R7 ;  /* 0x00000007160c7221 */ /* 0x000fc60000010000 */
[----:B------:R-:W-:-:S04]  /*f100*/  FADD.FTZ R8, R123, R8 ;  /* 0x000000087b087221 */ /* 0x000fc80000010000 */
[----:B------:R-:W-:Y:S01]  /*f110*/  FADD.FTZ R7, R179, R8 ;  /* 0x00000008b3077221 */ /* 0x000fe20000010000 */
[C---:B0-----:R-:W-:Y:S01]  /*f120*/  F2FP.F16.F32.PACK_AB R179, R20.reuse, R179 ;  /* 0x000000b314b3723e */ /* 0x041fe200000000ff */
[----:B------:R-:W-:Y:S01]  /*f130*/  FADD.FTZ R8, R13, R12 ;  /* 0x0000000c0d087221 */ /* 0x000fe20000010000 */
[----:B------:R-:W-:Y:S02]  /*f140*/  IMAD.MOV.U32 R13, RZ, RZ, R10 ;  /* 0x000000ffff0d7224 */ /* 0x000fe400078e000a */
[----:B------:R-:W-:Y:S01]  /*f150*/  FADD.FTZ R7, R20, R7 ;  /* 0x0000000714077221 */ /* 0x000fe20000010000 */
[----:B------:R-:W-:Y:S01]  /*f160*/  IMAD.U32 R20, RZ, RZ, UR7 ;  /* 0x00000007ff147e24 */ /* 0x000fe2000f8e00ff */
[----:B------:R-:W-:Y:S01]  /*f170*/  MOV R12, R11 ;  /* 0x0000000b000c7202 */ /* 0x000fe20000000f00 */
[----:B------:R-:W-:Y:S06]  /*f180*/  @P2 BRA `(.L_x_5315) ;  /* 0xffffffb800e02947 */ /* 0x000fec000383ffff */
.L_x_5306:
        /* <DEDUP_REMOVED lines=99> */
.L_x_5316:
        /* <DEDUP_REMOVED lines=8> */
.L_x_5317:
[----:B-1----:R-:W-:Y:S05]  /*f840*/  @P2 BRA `(.L_x_5318) ;  /* 0x0000000000082947 */ /* 0x002fea0003800000 */
[----:B------:R-:W1:Y:S02]  /*f850*/  SYNCS.PHASECHK.TRANS64.TRYWAIT P0, [UR5+0x36850], R0 ;  /* 0x03685000ff0075a7 */ /* 0x000e640008000145 */
[----:B-1----:R-:W-:Y:S05]  /*f860*/  @!P0 BRA `(.L_x_5319) ;  /* 0x0000007000008947 */ /* 0x002fea0003800000 */
.L_x_5318:
[----:B------:R-:W-:Y:S01]  /*f870*/  R2UR UR4, R16 ;  /* 0x00000000100472ca */ /* 0x000fe200000e0000 */
[----:B------:R-:W-:Y:S01]  /*f880*/  WARPGROUP.ARRIVE ;  /* 0x00000000000079c5 */ /* 0x000fe20000000000 */
[----:B------:R-:W-:Y:S01]  /*f890*/  UMOV UR7, 0x40000040 ;  /* 0x4000004000077882 */ /* 0x000fe20000000000 */
[----:B-1----:R-:W1:Y:S01]  /*f8a0*/  SHFL.BFLY PT, R3, R8, 0x2, 0x1f ;  /* 0x0c401f0008037f89 */ /* 0x002e6200000e0000 */
[----:B------:R-:W-:Y:S01]  /*f8b0*/  MOV R12, UR5 ;  /* 0x00000005000c7c02 */ /* 0x000fe20008000f00 */
[----:B------:R-:W-:Y:S02]  /*f8c0*/  IMAD.MOV.U32 R2, RZ, RZ, -0x800000 ;  /* 0xff800000ff027424 */ /* 0x000fe400078e00ff */
[----:B0-----:R-:W0:Y:S02]  /*f8d0*/  SHFL.BFLY PT, R0, R7, 0x2, 0x1f ;  /* 0x0c401f0007007f89 */ /* 0x001e2400000e0000 */
[----:B------:R-:W-:-:S04]  /*f8e0*/  @!P1 VIADD R12, R12, 0x36860 ;  /* 0x000368600c0c9836 */ /* 0x000fc80000000000 */
[----:B------:R-:W-:Y:S01]  /*f8f0*/  UIADD3 UR4, UR4, 0x400, URZ ;  /* 0x0000040004047890 */ /* 0x000fe2000fffe03f */
[----:B------:R-:W-:-:S03]  /*f900*/  @!P1 PRMT R12, RZ, 0x654, R12 ;  /* 0x00000654ff0c9816 */ /* 0x000fc6000000000c */
[----:B------:R-:W-:-:S04]  /*f910*/  USHF.R.U32.HI UR4, URZ, 0x4, UR4 ;  /* 0x000000043f047899 */ /* 0x000fc80008011604 */
[----:B------:R-:W-:-:S04]  /*f920*/  ULOP3.LUT UR4, UR4, 0x3fff, URZ, 0xc0, !UPT ;  /* 0x00003fff04047892 */ /* 0x000fc8000f8ec03f */
[----:B------:R-:W-:Y:S01]  /*f930*/  ULOP3.LUT UR4, UR4, 0x3800000, URZ, 0xfc, !UPT ;  /* 0x0380000004047892 */ /* 0x000fe2000f8efc3f */
[----:B-1----:R-:W-:-:S03]  /*f940*/  FADD.FTZ R3, R3, R8 ;  /* 0x0000000803037221 */ /* 0x002fc60000010000 */
[----:B------:R-:W-:Y:S01]  /*f950*/  UIMAD UR60, UR60, 0xa80, UR4 ;  /* 0x00000a803c3c78a4 */ /* 0x000fe2000f8e0204 */
[----:B0-----:R-:W-:-:S03]  /*f960*/  FADD.FTZ R4, R0, R7 ;  /* 0x0000000700047221 */ /* 0x001fc60000010000 */
[----:B------:R-:W-:Y:S01]  /*f970*/  UIADD3 UR4, UR60, 0x80, URZ ;  /* 0x000000803c047890 */ /* 0x000fe2000fffe03f */
[----:B------:R-:W0:Y:S02]  /*f980*/  SHFL.BFLY PT, R0, R3, 0x1, 0x1f ;  /* 0x0c201f0003007f89 */ /* 0x000e2400000e0000 */
[----:B------:R-:W-:-:S06]  /*f990*/  UMOV UR6, UR60 ;  /* 0x0000003c00067c82 */ /* 0x000fcc0008000000 */
[----:B------:R-:W-:Y:S01]  /*f9a0*/  HGMMA.64x192x16.F32 R24, R200, gdesc[UR4].tnspB, R24, gsb0 ;  /* 0x42e00004c8187df0 */ /* 0x000fe20008000818 */
[----:B------:R-:W-:Y:S01]  /*f9b0*/  UMOV UR7, 0x40000040 ;  /* 0x4000004000077882 */ /* 0x000fe20000000000 */
[----:B------:R-:W-:Y:S01]  /*f9c0*/  UMOV UR6, UR4 ;  /* 0x0000000400067c82 */ /* 0x000fe20008000000 */
[----:B------:R-:W-:Y:S01]  /*f9d0*/  UIADD3 UR4, UR60, 0x100, URZ ;  /* 0x000001003c047890 */ /* 0x000fe2000fffe03f */
[----:B------:R-:W1:Y:S01]  /*f9e0*/  SHFL.BFLY PT, R5, R4, 0x1, 0x1f ;  /* 0x0c201f0004057f89 */ /* 0x000e6200000e0000 */
[----:B0-----:R-:W-:Y:S01]  /*f9f0*/  FADD.FTZ R13, R3, R0 ;  /* 0x00000000030d7221 */ /* 0x001fe20000010000 */
[----:B------:R-:W-:Y:S02]  /*fa00*/  IMAD.MOV.U32 R3, RZ, RZ, RZ ;  /* 0x000000ffff037224 */ /* 0x000fe400078e00ff */
[----:B------:R-:W-:Y:S02]  /*fa10*/  IMAD.MOV.U32 R0, RZ, RZ, -0x800000 ;  /* 0xff800000ff007424 */ /* 0x000fe400078e00ff */
[----:B------:R-:W-:Y:S01]  /*fa20*/  FSETP.NE.FTZ.AND P0, PT, R13, RZ, PT ;  /* 0x000000ff0d00720b */ /* 0x000fe20003f15000 */
[----:B-1----:R-:W-:Y:S01]  /*fa30*/  FADD.FTZ R14, R4, R5 ;  /* 0x00000005040e7221 */ /* 0x002fe20000010000 */
[----:B------:R-:W-:-:S04]  /*fa40*/  IMAD.MOV.U32 R5, RZ, RZ, RZ ;  /* 0x000000ffff057224 */ /* 0x000fc800078e00ff */
        /* <DEDUP_REMOVED lines=15> */
[----:B------:R-:W-:Y:S01]  /*fb40*/  UMOV UR6, UR4 ;  /* 0x0000000400067c82 */ /* 0x000fe20008000000 */
[----:B------:R-:W-:Y:S01]  /*fb50*/  UMOV UR7, 0x40000040 ;  /* 0x4000004000077882 */ /* 0x000fe20000000000 */
[----:B------:R-:W-:Y:S01]  /*fb60*/  UIADD3 UR4, UR60, 0x180, URZ ;  /* 0x000001803c047890 */ /* 0x000fe2000fffe03f */
[----:B------:R-:W-:Y:S02]  /*fb70*/  WARPGROUP.DEPBAR.LE gsb0, 0x0 ;  /* 0x00008000000079c5 */ /* 0x000fe40000010000 */
[----:B------:R-:W-:-:S14]  /*fb80*/  WARPGROUP.ARRIVE ;  /* 0x00000000000079c5 */ /* 0x000fdc0000000000 */
        /* <DEDUP_REMOVED lines=9> */
[----:B------:R-:W-:Y:S02]  /*fc20*/  UIADD3 UR4, UR60, 0x280, URZ ;  /* 0x000002803c047890 */ /* 0x000fe4000fffe03f */
[----:B------:R-:W-:Y:S01]  /*fc30*/  UIADD3 UR60, UR60, 0x300, URZ ;  /* 0x000003003c3c7890 */ /* 0x000fe2000fffe03f */
[----:B------:R-:W-:Y:S02]  /*fc40*/  WARPGROUP.DEPBAR.LE gsb0, 0x0 ;  /* 0x00008000000079c5 */ /* 0x000fe40000010000 */
[----:B------:R-:W-:-:S12]  /*fc50*/  WARPGROUP.ARRIVE ;  /* 0x00000000000079c5 */ /* 0x000fd80000000000 */
[----:B------:R-:W-:Y:S01]  /*fc60*/  HGMMA.64x192x16.F32 R24, R184, gdesc[UR4].tnspB, R24, gsb0 ;  /* 0x42e00004b8187df0 */ /* 0x000fe20008000818 */
[----:B------:R-:W-:Y:S01]  /*fc70*/  UMOV UR6, UR4 ;  /* 0x0000000400067c82 */ /* 0x000fe20008000000 */
[----:B------:R-:W-:Y:S01]  /*fc80*/  UMOV UR7, 0x40000040 ;  /* 0x4000004000077882 */ /* 0x000fe20000000000 */
[----:B------:R-:W-:Y:S02]  /*fc90*/  WARPGROUP.DEPBAR.LE gsb0, 0x0 ;  /* 0x00008000000079c5 */ /* 0x000fe40000010000 */
[----:B------:R-:W-:-:S15]  /*fca0*/  WARPGROUP.ARRIVE ;  /* 0x00000000000079c5 */ /* 0x000fde0000000000 */
        /* <DEDUP_REMOVED lines=104> */
.L_x_5289:
        /* <DEDUP_REMOVED lines=19> */
[----:B0-----:R-:W-:Y:S01]  /*10460*/  IADD3 R4, R3, -0x80, RZ ;  /* 0xffffff8003047810 */ /* 0x001fe20007ffe0ff */
[----:B------:R-:W-:Y:S01]  /*10470*/  ULDC.64 UR8, c[0x0][0xb38] ;  /* 0x0002ce0000087ab9 */ /* 0x000fe20000000a00 */
[----:B---3--:R-:W-:Y:S02]  /*10480*/  USHF.R.S32.HI UR10, URZ, 0x1f, UR12 ;  /* 0x0000001f3f0a7899 */ /* 0x008fe4000801140c */
[----:B------:R-:W-:Y:S01]  /*10490*/  SHF.R.S32.HI R3, RZ, 0x1f, R4 ;  /* 0x0000001fff037819 */ /* 0x000fe20000011404 */
[----:B------:R-:W-:Y:S02]  /*104a0*/  UIMAD UR7, UR7, UR8, URZ ;  /* 0x00000008070772a4 */ /* 0x000fe4000f8e023f */
[----:B------:R-:W0:Y:S01]  /*104b0*/  LDC.64 R14, c[0x0][0xb40] ;  /* 0x0002d000ff0e7b82 */ /* 0x000e220000000a00 */
[CC--:B------:R-:W-:Y:S02]  /*104c0*/  LEA.HI R5, R3.reuse, R4.reuse, RZ, 0x7 ;  /* 0x0000000403057211 */ /* 0x0c0fe400078f38ff */
[----:B------:R-:W-:-:S02]  /*104d0*/  LEA.HI R10, R3, R4, RZ, 0x2 ;  /* 0x00000004030a7211 */ /* 0x000fc400078f10ff */
[C---:B------:R-:W-:Y:S02]  /*104e0*/  LOP3.LUT R7, R5.reuse, 0xffffff80, RZ, 0xc0, !PT ;  /* 0xffffff8005077812 */ /* 0x040fe400078ec0ff */
[----:B------:R-:W-:Y:S01]  /*104f0*/  SHF.R.S32.HI R6, RZ, 0x7, R5 ;  /* 0x00000007ff067819 */ /* 0x000fe20000011405 */
[----:B------:R-:W1:Y:S02]  /*10500*/  @P0 LDC R13, c[0x0][0xbf0] ;  /* 0x0002fc00ff0d0b82 */ /* 0x000e640000000800 */
[----:B------:R-:W-:Y:S01]  /*10510*/  IMAD.IADD R20, R4, 0x1, -R7 ;  /* 0x0000000104147824 */ /* 0x000fe200078e0a07 */
[----:B------:R-:W-:Y:S02]  /*10520*/  LEA.HI R3, R5, R6, RZ, 0x1 ;  /* 0x0000000605037211 */ /* 0x000fe400078f08ff */
        /* <DEDUP_REMOVED lines=17> */
[----:B------:R-:W-:Y:S02]  /*10640*/  SHF.R.S32.HI R7, RZ, 0x5, R7 ;  /* 0x00000005ff077819 */ /* 0x000fe40000011407 */
[----:B------:R-:W-:Y:S01]  /*10650*/  IADD3 R12, R5, -R6, RZ ;  /* 0x80000006050c7210 */ /* 0x000fe20007ffe0ff */
[----:B------:R-:W-:-:S02]  /*10660*/  IMAD.IADD R4, R8, 0x1, -R9 ;  /* 0x0000000108047824 */ /* 0x000fc400078e0a09 */
[----:B------:R-:W0:Y:S01]  /*10670*/  @P0 LDC R9, c[0x0][0xbec] ;  /* 0x0002fb00ff090b82 */ /* 0x000e220000000800 */
[----:B------:R-:W-:Y:S02]  /*10680*/  IMAD.U32 R5, RZ, RZ, UR5 ;  /* 0x00000005ff057e24 */ /* 0x000fe4000f8e00ff */
[----:B------:R-:W-:Y:S02]  /*10690*/  IMAD R6, R7, 0x10, R4 ;  /* 0x0000001007067824 */ /* 0x000fe400078e0204 */
[----:B------:R-:W-:Y:S01]  /*106a0*/  IMAD.U32 R4, RZ, RZ, UR4 ;  /* 0x00000004ff047e24 */ /* 0x000fe2000f8e00ff */
[----:B------:R-:W-:Y:S01]  /*106b0*/  UIMAD.WIDE.U32 UR4, UR13, UR8, URZ ;  /* 0x000000080d0472a5 */ /* 0x000fe2000f8e003f */
[----:B------:R-:W-:Y:S01]  /*106c0*/  IMAD.U32 R5, RZ, RZ, UR6 ;  /* 0x00000006ff057e24 */ /* 0x000fe2000f8e00ff */
[----:B------:R-:W-:Y:S01]  /*106d0*/  LEA R3, R3, R6, 0x6 ;  /* 0x0000000603037211 */ /* 0x000fe200078e30ff */
[----:B------:R-:W-:Y:S01]  /*106e0*/  UIMAD UR6, UR13, UR9, UR7 ;  /* 0x000000090d0672a4 */ /* 0x000fe2000f8e0207 */
[----:B---3--:R-:W-:-:S02]  /*106f0*/  IMAD R8, R10, UR10, RZ ;  /* 0x0000000a0a087c24 */ /* 0x008fc4000f8e02ff */
[----:B------:R-:W-:Y:S01]  /*10700*/  IMAD.WIDE.U32 R4, R10, UR12, R4 ;  /* 0x0000000c0a047c25 */ /* 0x000fe2000f8e0004 */
[----:B------:R-:W-:Y:S01]  /*10710*/  UIADD3 UR6, UR5, UR6, URZ ;  /* 0x0000000605067290 */ /* 0x000fe2000fffe03f */
[----:B------:R-:W-:Y:S02]  /*10720*/  ULDC.64 UR8, c[0x0][0xb28] ;  /* 0x0002ca0000087ab9 */ /* 0x000fe40000000a00 */
[----:B------:R-:W-:Y:S02]  /*10730*/  IMAD R6, R12, 0x8, R3 ;  /* 0x000000080c067824 */ /* 0x000fe400078e0203 */
[----:B------:R-:W-:Y:S02]  /*10740*/  IMAD R11, R11, UR12, R8 ;  /* 0x0000000c0b0b7c24 */ /* 0x000fe4000f8e0208 */
[----:B--2---:R-:W-:Y:S02]  /*10750*/  IMAD R8, R16, 0x80, R6 ;  /* 0x0000008010087824 */ /* 0x004fe400078e0206 */
[----:B------:R-:W-:Y:S01]  /*10760*/  IMAD.U32 R7, RZ, RZ, UR5 ;  /* 0x00000005ff077e24 */ /* 0x000fe2000f8e00ff */
[----:B------:R-:W-:Y:S01]  /*10770*/  MOV R7, UR6 ;  /* 0x0000000600077c02 */ /* 0x000fe20008000f00 */
[----:B0-----:R-:W-:Y:S01]  /*10780*/  @P0 IMAD.HI.U32 R10, R8, R9, RZ ;  /* 0x00000009080a0227 */ /* 0x001fe200078e00ff */
[----:B------:R-:W-:-:S03]  /*10790*/  ULDC.64 UR6, c[0x0][0xb48] ;  /* 0x0002d20000067ab9 */ /* 0x000fc60000000a00 */
[----:B------:R-:W-:Y:S01]  /*107a0*/  IMAD.U32 R6, RZ, RZ, UR4 ;  /* 0x00000004ff067e24 */ /* 0x000fe2000f8e00ff */
[----:B------:R-:W-:Y:S01]  /*107b0*/  ULDC.64 UR4, c[0x0][0xbe0] ;  /* 0x0002f80000047ab9 */ /* 0x000fe20000000a00 */
[C---:B------:R-:W-:Y:S02]  /*107c0*/  IMAD R12, R14.reuse, UR10, RZ ;  /* 0x0000000a0e0c7c24 */ /* 0x040fe4000f8e02ff */
[----:B------:R-:W-:Y:S01]  /*107d0*/  IMAD.MOV.U32 R9, RZ, RZ, R8 ;  /* 0x000000ffff097224 */ /* 0x000fe200078e0008 */
[----:B-1----:R-:W-:Y:S01]  /*107e0*/  @P0 SHF.R.U32.HI R9, RZ, R13, R10 ;  /* 0x0000000dff090219 */ /* 0x002fe2000001160a */
[----:B------:R-:W-:Y:S01]  /*107f0*/  IMAD R13, R15, UR12, R12 ;  /* 0x0000000c0f0d7c24 */ /* 0x000fe2000f8e020c */
[----:B------:R-:W-:Y:S01]  /*10800*/  SHF.R.S32.HI R12, RZ, 0x1f, R21 ;  /* 0x0000001fff0c7819 */ /* 0x000fe20000011415 */
[----:B------:R-:W-:-:S04]  /*10810*/  IMAD.WIDE.U32 R6, R14, UR12, R6 ;  /* 0x0000000c0e067c25 */ /* 0x000fc8000f8e0006 */
[----:B------:R-:W-:Y:S01]  /*10820*/  IMAD.IADD R5, R5, 0x1, R11 ;  /* 0x0000000105057824 */ /* 0x000fe200078e020b */
[----:B------:R-:W-:Y:S01]  /*10830*/  IADD3 R7, R7, R13, RZ ;  /* 0x0000000d07077210 */ /* 0x000fe20007ffe0ff */
[----:B----4-:R-:W-:-:S04]  /*10840*/  @P0 IMAD.HI.U32 R23, R8, R23, RZ ;  /* 0x0000001708170227 */ /* 0x010fc800078e00ff */
        /* <DEDUP_REMOVED lines=35> */
[----:B------:R-:W-:Y:S01]  /*10a80*/  IADD3 R5, R5, R11, RZ ;  /* 0x0000000b05057210 */ /* 0x000fe20007ffe0ff */
        /* <DEDUP_REMOVED lines=16> */
[----:B------:R1:W2:Y:S01]  /*10b90*/  SHFL.IDX PT, R11, R13, 0x1, 0x1c1f ;  /* 0x003c1f000d0b7f89 */ /* 0x0002a200000e0000 */
[-C--:B------:R-:W-:Y:S01]  /*10ba0*/  ISETP.GE.OR P0, PT, R23, R18.reuse, P0 ;  /* 0x000000121700720c */ /* 0x080fe20000706670 */
[----:B------:R-:W-:Y:S01]  /*10bb0*/  UPRMT UR4, URZ, 0x654, UR4 ;  /* 0x000006543f047896 */ /* 0x000fe20008000004 */
[----:B------:R-:W-:Y:S01]  /*10bc0*/  ISETP.GE.AND P2, PT, R3, R18, PT ;  /* 0x000000120300720c */ /* 0x000fe20003f46270 */
[----:B------:R3:W4:Y:S01]  /*10bd0*/  SHFL.IDX PT, R4, R6, RZ, 0x1c1f ;  /* 0x001c1fff06047589 */ /* 0x00072200000e0000 */
[----:B-1----:R-:W-:-:S03]  /*10be0*/  LOP3.LUT R13, R22, 0x7ffffffc, RZ, 0xc0, !PT ;  /* 0x7ffffffc160d7812 */ /* 0x002fc600078ec0ff */
[----:B------:R3:W1:Y:S03]  /*10bf0*/  SHFL.IDX PT, R5, R7, RZ, 0x1c1f ;  /* 0x001c1fff07057589 */ /* 0x00066600000e0000 */
[----:B------:R-:W-:Y:S01]  /*10c00*/  SYNCS.ARRIVE.TRANS64.RED.A1T0 RZ, [UR4], RZ ;  /* 0x000000ffffff79a7 */ /* 0x000fe20008100404 */
[----:B------:R-:W-:-:S05]  /*10c10*/  IMAD.IADD R13, R20, 0x1, -R13 ;  /* 0x00000001140d7824 */ /* 0x000fca00078e0a0d */
[----:B------:R-:W-:Y:S01]  /*10c20*/  SHF.L.U32 R3, R13, 0x1, RZ ;  /* 0x000000010d037819 */ /* 0x000fe200000006ff */
        /* <DEDUP_REMOVED lines=15> */
[C---:B------:R-:W-:Y:S01]  /*10d20*/  VIADD R17, R3.reuse, 0x40 ;  /* 0x0000004003117836 */ /* 0x040fe20000000000 */
[C---:B------:R-:W-:Y:S01]  /*10d30*/  IADD3 R22, R3.reuse, 0x50, RZ ;  /* 0x0000005003167810 */ /* 0x040fe20007ffe0ff */
[C---:B------:R-:W-:Y:S01]  /*10d40*/  VIADD R20, R3.reuse, 0x48 ;  /* 0x0000004803147836 */ /* 0x040fe20000000000 */
[----:B------:R-:W-:Y:S01]  /*10d50*/  ISETP.GE.AND P3, PT, R16, UR4, PT ;  /* 0x0000000410007c0c */ /* 0x000fe2000bf66270 */
[----:B-1--4-:R-:W-:-:S02]  /*10d60*/  @!P0 IMAD.WIDE R8, R3, 0x4, R4 ;  /* 0x0000000403088825 */ /* 0x012fc400078e0204 */
[----:B------:R-:W-:Y:S02]  /*10d70*/  @!P1 LEA.HI R0, R0, R0, RZ, 0x1 ;  /* 0x0000000000009211 */ /* 0x000fe400078f08ff */
[----:B------:R-:W-:Y:S01]  /*10d80*/  @!P2 LEA.HI R2, R2, R2, RZ, 0x1 ;  /* 0x000000020202a211 */ /* 0x000fe200078f08ff */
[----:B------:R0:W-:Y:S01]  /*10d90*/  @!P0 ST.E.64 desc[UR6][R8.64], R24 ;  /* 0x0000001808008985 */ /* 0x0001e2000c101b06 */
[----:B------:R-:W-:Y:S02]  /*10da0*/  @!P1 LOP3.LUT R11, R0, 0xfffffffe, RZ, 0xc0, !PT ;  /* 0xfffffffe000b9812 */ /* 0x000fe400078ec0ff */
[----:B------:R-:W-:Y:S01]  /*10db0*/  @!P2 LOP3.LUT R13, R2, 0xfffffffe, RZ, 0xc0, !PT ;  /* 0xfffffffe020da812 */ /* 0x000fe200078ec0ff */
[C---:B------:R-:W-:Y:S01]  /*10dc0*/  VIADD R2, R3.reuse, 0x30 ;  /* 0x0000003003027836 */ /* 0x040fe20000000000 */
[----:B------:R-:W-:Y:S01]  /*10dd0*/  IADD3 R0, R3, 0x28, RZ ;  /* 0x0000002803007810 */ /* 0x000fe20007ffe0ff */
[----:B------:R-:W-:Y:S01]  /*10de0*/  @!P1 IMAD.WIDE R10, R11, 0x4, R4 ;  /* 0x000000040b0a9825 */ /* 0x000fe200078e0204 */
[----:B------:R-:W-:-:S02]  /*10df0*/  @!P5 LEA.HI R14, R14, R14, RZ, 0x1 ;  /* 0x0000000e0e0ed211 */ /* 0x000fc400078f08ff */
[----:B------:R-:W-:Y:S01]  /*10e00*/  ISETP.GE.AND P0, PT, R0, UR4, PT ;  /* 0x0000000400007c0c */ /* 0x000fe2000bf06270 */
[----:B------:R-:W-:Y:S01]  /*10e10*/  @!P2 IMAD.WIDE R12, R13, 0x4, R4 ;  /* 0x000000040d0ca825 */ /* 0x000fe200078e0204 */
[----:B------:R1:W-:Y:S01]  /*10e20*/  @!P1 ST.E.64 desc[UR6][R10.64], R28 ;  /* 0x0000001c0a009985 */ /* 0x0003e2000c101b06 */
[----:B------:R-:W-:Y:S02]  /*10e30*/  ISETP.GE.AND P4, PT, R2, UR4, PT ;  /* 0x0000000402007c0c */ /* 0x000fe4000bf86270 */
[----:B------:R-:W-:Y:S01]  /*10e40*/  ISETP.GE.AND P1, PT, R20, UR4, PT ;  /* 0x0000000414007c0c */ /* 0x000fe2000bf26270 */
        /* <DEDUP_REMOVED lines=22> */
[----:B------:R-:W-:Y:S01]  /*10fb0*/  VIADD R20, R3, 0x70 ;  /* 0x0000007003147836 */ /* 0x000fe20000000000 */
[----:B------:R-:W-:Y:S02]  /*10fc0*/  ISETP.GE.AND P5, PT, R22, UR4, PT ;  /* 0x0000000416007c0c */ /* 0x000fe4000bfa6270 */
        /* <DEDUP_REMOVED lines=20> */
[----:B0-----:R-:W-:Y:S02]  /*11110*/  @!P5 LOP3.LUT R9, R22, 0xfffffffe, RZ, 0xc0, !PT ;  /* 0xfffffffe1609d812 */ /* 0x001fe400078ec0ff */
[----:B------:R-:W-:Y:S02]  /*11120*/  @!P0 LEA.HI R0, R0, R0, RZ, 0x1 ;  /* 0x0000000000008211 */ /* 0x000fe400078f08ff */
[----:B-1----:R-:W-:Y:S01]  /*11130*/  @!P6 LOP3.LUT R11, R24, 0xfffffffe, RZ, 0xc0, !PT ;  /* 0xfffffffe180be812 */ /* 0x002fe200078ec0ff */
[--C-:B------:R-:W-:Y:S01]  /*11140*/  @!P5 IMAD.WIDE R8, R9, 0x4, R4.reuse ;  /* 0x000000040908d825 */ /* 0x100fe200078e0204 */
[----:B------:R-:W-:Y:S02]  /*11150*/  @!P1 LEA.HI R2, R2, R2, RZ, 0x1 ;  /* 0x0000000202029211 */ /* 0x000fe400078f08ff */
[----:B--2---:R-:W-:Y:S01]  /*11160*/  @!P0 LOP3.LUT R13, R0, 0xfffffffe, RZ, 0xc0, !PT ;  /* 0xfffffffe000d8812 */ /* 0x004fe200078ec0ff */
        /* <DEDUP_REMOVED lines=21> */
[----:B------:R-:W-:Y:S01]  /*112c0*/  IADD3 R21, R3, 0xa0, RZ ;  /* 0x000000a003157810 */ /* 0x000fe20007ffe0ff */
[----:B------:R1:W-:Y:S01]  /*112d0*/  @!P2 ST.E.64 desc[UR6][R10.64], R80 ;  /* 0x000000500a00a985 */ /* 0x0003e2000c101b06 */
[----:B------:R-:W-:Y:S01]  /*112e0*/  ISETP.GE.AND P2, PT, R20, UR4, PT ;  /* 0x0000000414007c0c */ /* 0x000fe2000bf46270 */
[----:B------:R-:W-:Y:S01]  /*112f0*/  @!P4 IMAD.WIDE R16, R25, 0x4, R4 ;  /* 0x000000041910c825 */ /* 0x000fe200078e0204 */
[----:B------:R-:W-:Y:S01]  /*11300*/  @!P0 LEA.HI R0, R0, R0, RZ, 0x1 ;  /* 0x0000000000008211 */ /* 0x000fe200078f08ff */
[----:B------:R3:W-:Y:S01]  /*11310*/  @!P3 ST.E.64 desc[UR6][R14.64], R84 ;  /* 0x000000540e00b985 */ /* 0x0007e2000c101b06 */
[----:B------:R-:W-:Y:S01]  /*11320*/  ISETP.GE.AND P3, PT, R21, UR4, PT ;  /* 0x0000000415007c0c */ /* 0x000fe2000bf66270 */
[----:B--2---:R-:W-:-:S02]  /*11330*/  VIADD R12, R3, 0xa8 ;  /* 0x000000a8030c7836 */ /* 0x004fc40000000000 */
[C---:B------:R-:W-:Y:S01]  /*11340*/  VIADD R13, R3.reuse, 0xb0 ;  /* 0x000000b0030d7836 */ /* 0x040fe20000000000 */
[----:B------:R2:W-:Y:S01]  /*11350*/  @!P4 ST.E.64 desc[UR6][R16.64], R88 ;  /* 0x000000581000c985 */ /* 0x0005e2000c101b06 */
[----:B0-----:R-:W-:Y:S01]  /*11360*/  VIADD R9, R3, 0xb8 ;  /* 0x000000b803097836 */ /* 0x001fe20000000000 */
[----:B------:R-:W-:Y:S02]  /*11370*/  ISETP.GE.AND P4, PT, R12, UR4, PT ;  /* 0x000000040c007c0c */ /* 0x000fe4000bf86270 */
[----:B------:R-:W-:Y:S02]  /*11380*/  ISETP.GE.AND P5, PT, R13, UR4, PT ;  /* 0x000000040d007c0c */ /* 0x000fe4000bfa6270 */
[----:B------:R-:W-:Y:S02]  /*11390*/  ISETP.GE.AND P6, PT, R9, UR4, PT ;  /* 0x0000000409007c0c */ /* 0x000fe4000bfc6270 */
[----:B------:R-:W-:Y:S02]  /*113a0*/  @!P1 LEA.HI R2, R2, R2, RZ, 0x1 ;  /* 0x0000000202029211 */ /* 0x000fe400078f08ff */
[----:B------:R-:W-:-:S02]  /*113b0*/  @!P2 LEA.HI R20, R20, R20, RZ, 0x1 ;  /* 0x000000141414a211 */ /* 0x000fc400078f08ff */
[----:B------:R-:W-:Y:S02]  /*113c0*/  @!P3 LEA.HI R21, R21, R21, RZ, 0x1 ;  /* 0x000000151515b211 */ /* 0x000fe400078f08ff */
[----:B-1----:R-:W-:Y:S02]  /*113d0*/  @!P1 LOP3.LUT R11, R2, 0xfffffffe, RZ, 0xc0, !PT ;  /* 0xfffffffe020b9812 */ /* 0x002fe400078ec0ff */
[----:B------:R-:W-:Y:S02]  /*113e0*/  @!P4 LEA.HI R12, R12, R12, RZ, 0x1 ;  /* 0x0000000c0c0cc211 */ /* 0x000fe400078f08ff */
[----:B------:R-:W-:Y:S02]  /*113f0*/  @!P5 LEA.HI R8, R13, R13, RZ, 0x1 ;  /* 0x0000000d0d08d211 */ /* 0x000fe400078f08ff */
[----:B------:R-:W-:Y:S02]  /*11400*/  @!P6 LEA.HI R10, R9, R9, RZ, 0x1 ;  /* 0x00000009090ae211 */ /* 0x000fe400078f08ff */
[----:B------:R-:W-:-:S02]  /*11410*/  @!P0 LOP3.LUT R9, R0, 0xfffffffe, RZ, 0xc0, !PT ;  /* 0xfffffffe00098812 */ /* 0x000fc400078ec0ff */
[----:B------:R-:W-:Y:S02]  /*11420*/  @!P2 LOP3.LUT R13, R20, 0xfffffffe, RZ, 0xc0, !PT ;  /* 0xfffffffe140da812 */ /* 0x000fe400078ec0ff */
[----:B---3--:R-:W-:Y:S02]  /*11430*/  @!P3 LOP3.LUT R15, R21, 0xfffffffe, RZ, 0xc0, !PT ;  /* 0xfffffffe150fb812 */ /* 0x008fe400078ec0ff */
[----:B--2---:R-:W-:Y:S01]  /*11440*/  @!P4 LOP3.LUT R17, R12, 0xfffffffe, RZ, 0xc0, !PT ;  /* 0xfffffffe0c11c812 */ /* 0x004fe200078ec0ff */
        /* <DEDUP_REMOVED lines=16> */
.L_x_5322:
[----:B------:R-:W-:Y:S05]  /*11550*/  BSYNC B0 ;  /* 0x0000000000007941 */ /* 0x000fea0003800000 */
.L_x_5321:
[----:B------:R-:W-:Y:S01]  /*11560*/  ISETP.GE.AND P0, PT, R23, R18, PT ;  /* 0x000000121700720c */ /* 0x000fe20003f06270 */
[----:B01----:R0:W1:Y:S04]  /*11570*/  SHFL.IDX PT, R5, R7, 0x1, 0x1c1f ;  /* 0x003c1f0007057f89 */ /* 0x00306800000e0000 */
[----:B----4-:R0:W4:Y:S08]  /*11580*/  SHFL.IDX PT, R4, R6, 0x1, 0x1c1f ;  /* 0x003c1f0006047f89 */ /* 0x01013000000e0000 */
[----:B0-----:R-:W-:Y:S05]  /*11590*/  @P0 BRA `(.L_x_5287) ;  /* 0x0000005000100947 */ /* 0x001fea0003800000 */
[C---:B---3--:R-:W-:Y:S01]  /*115a0*/  VIADD R0, R3.reuse, 0x8 ;  /* 0x0000000803007836 */ /* 0x048fe20000000000 */
[----:B------:R-:W-:Y:S01]  /*115b0*/  ULDC UR4, c[0x0][0xac8] ;  /* 0x0002b20000047ab9 */ /* 0x000fe20000000800 */
[C---:B------:R-:W-:Y:S01]  /*115c0*/  IADD3 R2, R3.reuse, 0x10, RZ ;  /* 0x0000001003027810 */ /* 0x040fe20007ffe0ff */
[C---:B------:R-:W-:Y:S01]  /*115d0*/  VIADD R10, R3.reuse, 0x18 ;  /* 0x00000018030a7836 */ /* 0x040fe20000000000 */
[C---:B------:R-:W-:Y:S01]  /*115e0*/  ISETP.GE.AND P2, PT, R3.reuse, UR4, PT ;  /* 0x0000000403007c0c */ /* 0x040fe2000bf46270 */
[C---:B------:R-:W-:Y:S01]  /*115f0*/  VIADD R11, R3.reuse, 0x28 ;  /* 0x00000028030b7836 */ /* 0x040fe20000000000 */
[----:B------:R-:W-:Y:S01]  /*11600*/  ISETP.GE.AND P3, PT, R0, UR4, PT ;  /* 0x0000000400007c0c */ /* 0x000fe2000bf66270 */
[----:B------:R-:W-:Y:S01]  /*11610*/  ULDC.64 UR6, c[0x0][0x208] ;  /* 0x0000820000067ab9 */ /* 0x000fe20000000a00 */
[----:B------:R-:W-:Y:S01]  /*11620*/  ISETP.GE.AND P0, PT, R2, UR4, PT ;  /* 0x0000000402007c0c */ /* 0x000fe2000bf06270 */
[C---:B------:R-:W-:Y:S01]  /*11630*/  VIADD R12, R3.reuse, 0x30 ;  /* 0x00000030030c7836 */ /* 0x040fe20000000000 */
[----:B------:R-:W-:Y:S01]  /*11640*/  ISETP.GE.AND P1, PT, R10, UR4, PT ;  /* 0x000000040a007c0c */ /* 0x000fe2000bf26270 */
[C---:B------:R-:W-:Y:S01]  /*11650*/  VIADD R14, R3.reuse, 0x40 ;  /* 0x00000040030e7836 */ /* 0x040fe20000000000 */
[C---:B------:R-:W-:Y:S01]  /*11660*/  IADD3 R13, R3.reuse, 0x38, RZ ;  /* 0x00000038030d7810 */ /* 0x040fe20007ffe0ff */
[C---:B------:R-:W-:Y:S01]  /*11670*/  VIADD R16, R3.reuse, 0x48 ;  /* 0x0000004803107836 */ /* 0x040fe20000000000 */
[----:B------:R-:W-:Y:S01]  /*11680*/  ISETP.GE.AND P4, PT, R12, UR4, PT ;  /* 0x000000040c007c0c */ /* 0x000fe2000bf86270 */
[----:B------:R-:W-:Y:S01]  /*11690*/  VIADD R18, R3, 0x50 ;  /* 0x0000005003127836 */ /* 0x000fe20000000000 */
[----:B------:R-:W-:Y:S01]  /*116a0*/  ISETP.GE.AND P5, PT, R13, UR4, PT ;  /* 0x000000040d007c0c */ /* 0x000fe2000bfa6270 */
[----:B-1--4-:R-:W-:Y:S01]  /*116b0*/  @!P2 IMAD.WIDE R6, R3, 0x4, R4 ;  /* 0x000000040306a825 */ /* 0x012fe200078e0204 */
[----:B------:R-:W-:-:S02]  /*116c0*/  ISETP.GE.AND P6, PT, R14, UR4, PT ;  /* 0x000000040e007c0c */ /* 0x000fc4000bfc6270 */
[----:B------:R-:W-:Y:S01]  /*116d0*/  @!P3 LEA.HI R0, R0, R0, RZ, 0x1 ;  /* 0x000000000000b211 */ /* 0x000fe200078f08ff */
[C---:B------:R-:W-:Y:S01]  /*116e0*/  VIADD R20, R3.reuse, 0x70 ;  /* 0x0000007003147836 */ /* 0x040fe20000000000 */
[----:B------:R0:W-:Y:S01]  /*116f0*/  @!P2 ST.E.64 desc[UR6][R6.64], R26 ;  /* 0x0000001a0600a985 */ /* 0x0001e2000c101b06 */
[----:B------:R-:W-:Y:S02]  /*11700*/  @!P0 LEA.HI R2, R2, R2, RZ, 0x1 ;  /* 0x0000000202028211 */ /* 0x000fe400078f08ff */
[----:B------:R-:W-:Y:S01]  /*11710*/  @!P3 LOP3.LUT R9, R0, 0xfffffffe, RZ, 0xc0, !PT ;  /* 0xfffffffe0009b812 */ /* 0x000fe200078ec0ff */
[----:B------:R-:W-:Y:S01]  /*11720*/  VIADD R0, R3, 0x20 ;  /* 0x0000002003007836 */ /* 0x000fe20000000000 */
[----:B------:R-:W-:Y:S02]  /*11730*/  @!P1 LEA.HI R10, R10, R10, RZ, 0x1 ;  /* 0x0000000a0a0a9211 */ /* 0x000fe400078f08ff */
[----:B------:R-:W-:Y:S01]  /*11740*/  @!P4 LEA.HI R12, R12, R12, RZ, 0x1 ;  /* 0x0000000c0c0cc211 */ /* 0x000fe200078f08ff */
[----:B------:R-:W-:Y:S01]  /*11750*/  @!P3 IMAD.WIDE R8, R9, 0x4, R4 ;  /* 0x000000040908b825 */ /* 0x000fe200078e0204 */
[----:B------:R-:W-:-:S02]  /*11760*/  ISETP.GE.AND P2, PT, R0, UR4, PT ;  /* 0x0000000400007c0c */ /* 0x000fc4000bf46270 */
[----:B------:R-:W-:Y:S02]  /*11770*/  @!P6 LEA.HI R14, R14, R14, RZ, 0x1 ;  /* 0x0000000e0e0ee211 */ /* 0x000fe400078f08ff */
[----:B------:R1:W-:Y:S01]  /*11780*/  @!P3 ST.E.64 desc[UR6][R8.64], R30 ;  /* 0x0000001e0800b985 */ /* 0x0003e2000c101b06 */
[----:B------:R-:W-:Y:S02]  /*11790*/  ISETP.GE.AND P3, PT, R11, UR4, PT ;  /* 0x000000040b007c0c */ /* 0x000fe4000bf66270 */
[----:B0-----:R-:W-:Y:S02]  /*117a0*/  @!P0 LOP3.LUT R7, R2, 0xfffffffe, RZ, 0xc0, !PT ;  /* 0xfffffffe02078812 */ /* 0x001fe400078ec0ff */
[----:B------:R-:W-:Y:S02]  /*117b0*/  @!P4 LOP3.LUT R15, R12, 0xfffffffe, RZ, 0xc0, !PT ;  /* 0xfffffffe0c0fc812 */ /* 0x000fe400078ec0ff */
[----:B------:R-:W-:Y:S01]  /*117c0*/  @!P6 LOP3.LUT R21, R14, 0xfffffffe, RZ, 0xc0, !PT ;  /* 0xfffffffe0e15e812 */ /* 0x000fe200078ec0ff */
[----:B------:R-:W-:Y:S01]  /*117d0*/  @!P0 IMAD.WIDE R6, R7, 0x4, R4 ;  /* 0x0000000407068825 */ /* 0x000fe200078e0204 */
[----:B------:R-:W-:-:S04]  /*117e0*/  @!P2 LEA.HI R0, R0, R0, RZ, 0x1 ;  /* 0x000000000000a211 */ /* 0x000fc800078f08ff */
        /* <DEDUP_REMOVED lines=12> */
[----:B------:R-:W-:-:S02]  /*118b0*/  ISETP.GE.AND P0, PT, R18, UR4, PT ;  /* 0x0000000412007c0c */ /* 0x000fc4000bf06270 */
[----:B------:R-:W-:Y:S01]  /*118c0*/  IADD3 R2, R3, 0x60, RZ ;  /* 0x0000006003027810 */ /* 0x000fe20007ffe0ff */
        /* <DEDUP_REMOVED lines=12> */
[----:B------:R-:W-:Y:S01]  /*11990*/  VIADD R21, R3, 0x78 ;  /* 0x0000007803157836 */ /* 0x000fe20000000000 */
[----:B------:R-:W-:Y:S01]  /*119a0*/  ISETP.GE.AND P4, PT, R20, UR4, PT ;  /* 0x0000000414007c0c */ /* 0x000fe2000bf86270 */
[----:B------:R-:W-:Y:S01]  /*119b0*/  @!P1 IMAD.WIDE R6, R7, 0x4, R4 ;  /* 0x0000000407069825 */ /* 0x000fe200078e0204 */
[----:B------:R-:W-:Y:S01]  /*119c0*/  @!P5 ST.E.64 desc[UR6][R12.64], R54 ;  /* 0x000000360c00d985 */ /* 0x000fe2000c101b06 */
[----:B------:R-:W-:-:S02]  /*119d0*/  ISETP.GE.AND P5, PT, R17, UR4, PT ;  /* 0x0000000411007c0c */ /* 0x000fc4000bfa6270 */
[----:B------:R-:W-:Y:S01]  /*119e0*/  ISETP.GE.AND P3, PT, R21, UR4, PT ;  /* 0x0000000415007c0c */ /* 0x000fe2000bf66270 */
[----:B------:R-:W-:Y:S01]  /*119f0*/  @!P6 ST.E.64 desc[UR6][R14.64], R58 ;  /* 0x0000003a0e00e985 */ /* 0x000fe2000c101b06 */
[----:B------:R-:W-:Y:S01]  /*11a00*/  ISETP.GE.AND P6, PT, R2, UR4, PT ;  /* 0x0000000402007c0c */ /* 0x000fe2000bfc6270 */
[----:B------:R-:W-:Y:S01]  /*11a10*/  VIADD R16, R3, 0x80 ;  /* 0x0000008003107836 */ /* 0x000fe20000000000 */
[----:B-1----:R-:W-:Y:S01]  /*11a20*/  @!P0 LOP3.LUT R9, R18, 0xfffffffe, RZ, 0xc0, !PT ;  /* 0xfffffffe12098812 */ /* 0x002fe200078ec0ff */
[----:B------:R1:W-:Y:S01]  /*11a30*/  @!P1 ST.E.64 desc[UR6][R6.64], R62 ;  /* 0x0000003e06009985 */ /* 0x0003e2000c101b06 */
[----:B------:R-:W-:Y:S02]  /*11a40*/  @!P2 LEA.HI R0, R0, R0, RZ, 0x1 ;  /* 0x000000000000a211 */ /* 0x000fe400078f08ff */
[----:B------:R-:W-:Y:S01]  /*11a50*/  @!P4 LEA.HI R20, R20, R20, RZ, 0x1 ;  /* 0x000000141414c211 */ /* 0x000fe200078f08ff */
[----:B------:R-:W-:Y:S01]  /*11a60*/  @!P0 IMAD.WIDE R8, R9, 0x4, R4 ;  /* 0x0000000409088825 */ /* 0x000fe200078e0204 */
[----:B0-----:R-:W-:-:S02]  /*11a70*/  @!P2 LOP3.LUT R11, R0, 0xfffffffe, RZ, 0xc0, !PT ;  /* 0xfffffffe000ba812 */ /* 0x001fc400078ec0ff */
[----:B------:R-:W-:Y:S01]  /*11a80*/  @!P5 LEA.HI R17, R17, R17, RZ, 0x1 ;  /* 0x000000111111d211 */ /* 0x000fe200078f08ff */
[----:B------:R-:W-:Y:S01]  /*11a90*/  VIADD R0, R3, 0x90 ;  /* 0x0000009003007836 */ /* 0x000fe20000000000 */
[----:B------:R-:W-:Y:S01]  /*11aa0*/  @!P3 LEA.HI R21, R21, R21, RZ, 0x1 ;  /* 0x000000151515b211 */ /* 0x000fe200078f08ff */
[----:B------:R0:W-:Y:S01]  /*11ab0*/  @!P0 ST.E.64 desc[UR6][R8.64], R66 ;  /* 0x0000004208008985 */ /* 0x0001e2000c101b06 */
[----:B------:R-:W-:Y:S02]  /*11ac0*/  @!P6 LEA.HI R2, R2, R2, RZ, 0x1 ;  /* 0x000000020202e211 */ /* 0x000fe400078f08ff */
[----:B------:R-:W-:Y:S01]  /*11ad0*/  @!P5 LOP3.LUT R17, R17, 0xfffffffe, RZ, 0xc0, !PT ;  /* 0xfffffffe1111d812 */ /* 0x000fe200078ec0ff */
[--C-:B-1----:R-:W-:Y:S01]  /*11ae0*/  @!P2 IMAD.WIDE R6, R11, 0x4, R4.reuse ;  /* 0x000000040b06a825 */ /* 0x102fe200078e0204 */
[----:B------:R-:W-:Y:S02]  /*11af0*/  @!P6 LOP3.LUT R13, R2, 0xfffffffe, RZ, 0xc0, !PT ;  /* 0xfffffffe020de812 */ /* 0x000fe400078ec0ff */
[----:B------:R-:W-:Y:S01]  /*11b00*/  @!P4 LOP3.LUT R15, R20, 0xfffffffe, RZ, 0xc0, !PT ;  /* 0xfffffffe140fc812 */ /* 0x000fe200078ec0ff */
[--C-:B------:R-:W-:Y:S01]  /*11b10*/  @!P5 IMAD.WIDE R10, R17, 0x4, R4.reuse ;  /* 0x00000004110ad825 */ /* 0x100fe200078e0204 */
[----:B------:R-:W-:Y:S01]  /*11b20*/  @!P3 LOP3.LUT R21, R21, 0xfffffffe, RZ, 0xc0, !PT ;  /* 0xfffffffe1515b812 */ /* 0x000fe200078ec0ff */
[----:B------:R1:W-:Y:S01]  /*11b30*/  @!P2 ST.E.64 desc[UR6][R6.64], R70 ;  /* 0x000000460600a985 */ /* 0x0003e2000c101b06 */
[C---:B------:R-:W-:Y:S01]  /*11b40*/  IADD3 R18, R3.reuse, 0x88, RZ ;  /* 0x0000008803127810 */ /* 0x040fe20007ffe0ff */
[----:B------:R-:W-:Y:S01]  /*11b50*/  VIADD R2, R3, 0x98 ;  /* 0x0000009803027836 */ /* 0x000fe20000000000 */
[----:B------:R-:W-:Y:S01]  /*11b60*/  ISETP.GE.AND P0, PT, R16, UR4, PT ;  /* 0x0000000410007c0c */ /* 0x000fe2000bf06270 */
[----:B0-----:R-:W-:Y:S01]  /*11b70*/  @!P6 IMAD.WIDE R8, R13, 0x4, R4 ;  /* 0x000000040d08e825 */ /* 0x001fe200078e0204 */
[----:B------:R-:W-:-:S02]  /*11b80*/  ISETP.GE.AND P1, PT, R18, UR4, PT ;  /* 0x0000000412007c0c */ /* 0x000fc4000bf26270 */
[----:B------:R-:W-:Y:S01]  /*11b90*/  ISETP.GE.AND P2, PT, R0, UR4, PT ;  /* 0x0000000400007c0c */ /* 0x000fe2000bf46270 */
[--C-:B------:R-:W-:Y:S01]  /*11ba0*/  @!P4 IMAD.WIDE R12, R15, 0x4, R4.reuse ;  /* 0x000000040f0cc825 */ /* 0x100fe200078e0204 */
[----:B------:R0:W-:Y:S03]  /*11bb0*/  @!P6 ST.E.64 desc[UR6][R8.64], R74 ;  /* 0x0000004a0800e985 */ /* 0x0001e6000c101b06 */
[----:B------:R-:W-:Y:S01]  /*11bc0*/  @!P3 IMAD.WIDE R14, R21, 0x4, R4 ;  /* 0x00000004150eb825 */ /* 0x000fe200078e0204 */
[----:B------:R2:W-:Y:S01]  /*11bd0*/  @!P5 ST.E.64 desc[UR6][R10.64], R78 ;  /* 0x0000004e0a00d985 */ /* 0x0005e2000c101b06 */
[C---:B------:R-:W-:Y:S02]  /*11be0*/  IADD3 R21, R3.reuse, 0xb0, RZ ;  /* 0x000000b003157810 */ /* 0x040fe40007ffe0ff */
[C---:B------:R-:W-:Y:S01]  /*11bf0*/  VIADD R17, R3.reuse, 0xa0 ;  /* 0x000000a003117836 */ /* 0x040fe20000000000 */
[----:B------:R3:W-:Y:S01]  /*11c00*/  @!P4 ST.E.64 desc[UR6][R12.64], R82 ;  /* 0x000000520c00c985 */ /* 0x0007e2000c101b06 */
[C---:B------:R-:W-:Y:S01]  /*11c10*/  VIADD R20, R3.reuse, 0xa8 ;  /* 0x000000a803147836 */ /* 0x040fe20000000000 */
[----:B------:R-:W-:Y:S01]  /*11c20*/  @!P0 LEA.HI R16, R16, R16, RZ, 0x1 ;  /* 0x0000001010108211 */ /* 0x000fe200078f08ff */
[----:B------:R-:W-:Y:S01]  /*11c30*/  VIADD R3, R3, 0xb8 ;  /* 0x000000b803037836 */ /* 0x000fe20000000000 */
[----:B------:R4:W-:Y:S01]  /*11c40*/  @!P3 ST.E.64 desc[UR6][R14.64], R86 ;  /* 0x000000560e00b985 */ /* 0x0009e2000c101b06 */
[----:B------:R-:W-:-:S02]  /*11c50*/  ISETP.GE.AND P3, PT, R2, UR4, PT ;  /* 0x0000000402007c0c */ /* 0x000fc4000bf66270 */
[----:B------:R-:W-:Y:S02]  /*11c60*/  ISETP.GE.AND P4, PT, R17, UR4, PT ;  /* 0x0000000411007c0c */ /* 0x000fe4000bf86270 */
[----:B------:R-:W-:Y:S02]  /*11c70*/  ISETP.GE.AND P5, PT, R20, UR4, PT ;  /* 0x0000000414007c0c */ /* 0x000fe4000bfa6270 */
[----:B------:R-:W-:Y:S02]  /*11c80*/  ISETP.GE.AND P6, PT, R21, UR4, PT ;  /* 0x0000000415007c0c */ /* 0x000fe4000bfc6270 */
[----:B------:R-:W-:Y:S02]  /*11c90*/  @!P1 LEA.HI R18, R18, R18, RZ, 0x1 ;  /* 0x0000001212129211 */ /* 0x000fe400078f08ff */
[----:B-1----:R-:W-:Y:S02]  /*11ca0*/  @!P0 LOP3.LUT R7, R16, 0xfffffffe, RZ, 0xc0, !PT ;  /* 0xfffffffe10078812 */ /* 0x002fe400078ec0ff */
[----:B0-----:R-:W-:-:S02]  /*11cb0*/  @!P1 LOP3.LUT R9, R18, 0xfffffffe, RZ, 0xc0, !PT ;  /* 0xfffffffe12099812 */ /* 0x001fc400078ec0ff */
[----:B------:R-:W-:Y:S01]  /*11cc0*/  @!P2 LEA.HI R0, R0, R0, RZ, 0x1 ;  /* 0x000000000000a211 */ /* 0x000fe200078f08ff */
[--C-:B------:R-:W-:Y:S01]  /*11cd0*/  @!P0 IMAD.WIDE R6, R7, 0x4, R4.reuse ;  /* 0x0000000407068825 */ /* 0x100fe200078e0204 */
[----:B------:R-:W-:Y:S02]  /*11ce0*/  @!P3 LEA.HI R2, R2, R2, RZ, 0x1 ;  /* 0x000000020202b211 */ /* 0x000fe400078f08ff */
[----:B------:R-:W-:Y:S01]  /*11cf0*/  @!P4 LEA.HI R17, R17, R17, RZ, 0x1 ;  /* 0x000000111111c211 */ /* 0x000fe200078f08ff */
[----:B------:R-:W-:Y:S01]  /*11d00*/  @!P1 IMAD.WIDE R8, R9, 0x4, R4 ;  /* 0x0000000409089825 */ /* 0x000fe200078e0204 */
[----:B------:R-:W-:Y:S01]  /*11d10*/  @!P5 LEA.HI R20, R20, R20, RZ, 0x1 ;  /* 0x000000141414d211 */ /* 0x000fe200078f08ff */
[----:B------:R0:W-:Y:S01]  /*11d20*/  @!P0 ST.E.64 desc[UR6][R6.64], R90 ;  /* 0x0000005a06008985 */ /* 0x0001e2000c101b06 */
[----:B------:R-:W-:Y:S02]  /*11d30*/  @!P6 LEA.HI R21, R21, R21, RZ, 0x1 ;  /* 0x000000151515e211 */ /* 0x000fe400078f08ff */
[----:B--2---:R-:W-:Y:S01]  /*11d40*/  @!P2 LOP3.LUT R11, R0, 0xfffffffe, RZ, 0xc0, !PT ;  /* 0xfffffffe000ba812 */ /* 0x004fe200078ec0ff */
[----:B------:R1:W-:Y:S01]  /*11d50*/  @!P1 ST.E.64 desc[UR6][R8.64], R94 ;  /* 0x0000005e08009985 */ /* 0x0003e2000c101b06 */
[----:B---3--:R-:W-:-:S02]  /*11d60*/  @!P3 LOP3.LUT R13, R2, 0xfffffffe, RZ, 0xc0, !PT ;  /* 0xfffffffe020db812 */ /* 0x008fc400078ec0ff */
[----:B------:R-:W-:Y:S02]  /*11d70*/  @!P4 LOP3.LUT R17, R17, 0xfffffffe, RZ, 0xc0, !PT ;  /* 0xfffffffe1111c812 */ /* 0x000fe400078ec0ff */
[----:B------:R-:W-:Y:S02]  /*11d80*/  ISETP.GE.AND P0, PT, R3, UR4, PT ;  /* 0x0000000403007c0c */ /* 0x000fe4000bf06270 */
[----:B----4-:R-:W-:Y:S02]  /*11d90*/  @!P5 LOP3.LUT R15, R20, 0xfffffffe, RZ, 0xc0, !PT ;  /* 0xfffffffe140fd812 */ /* 0x010fe400078ec0ff */
[----:B------:R-:W-:Y:S01]  /*11da0*/  @!P6 LOP3.LUT R21, R21, 0xfffffffe, RZ, 0xc0, !PT ;  /* 0xfffffffe1515e812 */ /* 0x000fe200078ec0ff */
        /* <DEDUP_REMOVED lines=17> */
.L_x_5320:
        /* <DEDUP_REMOVED lines=16> */
[----:B------:R-:W-:Y:S01]  /*11fc0*/  MOV R5, R0 ;  /* 0x0000000000057202 */ /* 0x000fe20000000f00 */
        /* <DEDUP_REMOVED lines=45> */
.L_x_5285:
        /* <DEDUP_REMOVED lines=18> */
.L_x_5323:
[----:B------:R-:W-:Y:S01]  /*123c0*/  ULDC UR42, c[0x0][0xc50] ;  /* 0x00031400002a7ab9 */ /* 0x000fe20000000800 */
[----:B------:R-:W-:Y:S01]  /*123d0*/  UMOV UR36, UR6 ;  /* 0x0000000600247c82 */ /* 0x000fe20008000000 */
[----:B------:R-:W-:-:S11]  /*123e0*/  UISETP.NE.AND UP0, UPT, UR42, 0x1, UPT ;  /* 0x000000012a00788c */ /* 0x000fd6000bf05270 */
[----:B------:R-:W-:Y:S01]  /*123f0*/  @UP0 ULDC UR4, c[0x0][0xc54] ;  /* 0x0003150000040ab9 */ /* 0x000fe20000000800 */
[----:B------:R-:W-:Y:S01]  /*12400*/  @UP0 ULDC UR7, c[0x0][0xc58] ;  /* 0x0003160000070ab9 */ /* 0x000fe20000000800 */
[----:B------:R-:W-:-:S04]  /*12410*/  UIMAD.WIDE.U32 UR4, UR6, UR4, URZ ;  /* 0x00000004060472a5 */ /* 0x000fc8000f8e003f */
[----:B------:R-:W-:-:S12]  /*12420*/  @UP0 USHF.R.U32.HI UR36, URZ, UR7, UR5 ;  /* 0x000000073f240299 */ /* 0x000fd80008011605 */
.L_x_5324:
        /* <DEDUP_REMOVED lines=14> */
[----:B------:R-:W-:Y:S02]  /*12510*/  UISETP.NE.AND.EX UP0, UPT, UR7, URZ, UPT, UP0 ;  /* 0x0000003f0700728c */ /* 0x000fe4000bf05300 */
[----:B------:R-:W-:-:S02]  /*12520*/  UIADD3 UR10, -UR5, 0x70, URZ ;  /* 0x00000070050a7890 */ /* 0x000fc4000fffe13f */
[----:B------:R-:W-:Y:S01]  /*12530*/  USEL UR7, UR6, 0x1, UP0 ;  /* 0x0000000106077887 */ /* 0x000fe20008000000 */
[----:B------:R-:W-:Y:S01]  /*12540*/  ULDC UR9, c[0x0][0x2f0] ;  /* 0x0000bc0000097ab9 */ /* 0x000fe20000000800 */
[----:B------:R-:W-:Y:S02]  /*12550*/  UMOV UR41, URZ ;  /* 0x0000003f00297c82 */ /* 0x000fe40008000000 */
[----:B------:R-:W-:Y:S02]  /*12560*/  UIMAD UR10, UR7, UR9, UR10 ;  /* 0x00000009070a72a4 */ /* 0x000fe4000f8e020a */
[----:B0-----:R-:W-:-:S03]  /*12570*/  ULEA UR8, UR4, 0x7f, 0x7 ;  /* 0x0000007f04087891 */ /* 0x001fc6000f8e383f */
[----:B------:R-:W-:Y:S02]  /*12580*/  @UP1 ULDC UR4, c[0x0][0x44c] ;  /* 0x0001130000041ab9 */ /* 0x000fe40000000800 */
[----:B------:R-:W-:Y:S02]  /*12590*/  UIMAD.WIDE.U32 UR4, UR8, UR4, URZ ;  /* 0x00000004080472a5 */ /* 0x000fe4000f8e003f */
[----:B------:R-:W-:Y:S01]  /*125a0*/  UMOV UR6, UR8 ;  /* 0x0000000800067c82 */ /* 0x000fe20008000000 */
[----:B------:R-:W-:Y:S02]  /*125b0*/  @UP1 ULDC UR8, c[0x0][0x450] ;  /* 0x0001140000081ab9 */ /* 0x000fe40000000800 */
[----:B------:R-:W-:Y:S02]  /*125c0*/  @UP1 USHF.R.U32.HI UR6, URZ, UR8, UR5 ;  /* 0x000000083f061299 */ /* 0x000fe40008011605 */
[----:B------:R-:W-:Y:S02]  /*125d0*/  UIMAD UR5, UR7, UR9, 0x6f ;  /* 0x0000006f070574a4 */ /* 0x000fe4000f8e0209 */
[----:B------:R-:W-:Y:S01]  /*125e0*/  UIADD3 UR7, UR10, UR6, URZ ;  /* 0x000000060a077290 */ /* 0x000fe2000fffe03f */
[----:B------:R-:W-:-:S02]  /*125f0*/  UMOV UR4, URZ ;  /* 0x0000003f00047c82 */ /* 0x000fc40008000000 */
[----:B------:R-:W-:Y:S01]  /*12600*/  UMOV UR6, URZ ;  /* 0x0000003f00067c82 */ /* 0x000fe20008000000 */
[----:B------:R-:W-:Y:S02]  /*12610*/  UIMAD.WIDE UR4, UR5, -0x6db6db6d, UR4 ;  /* 0x92492493050478a5 */ /* 0x000fe4000f8e0204 */
[----:B------:R-:W-:Y:S02]  /*12620*/  UIMAD.WIDE UR6, UR7, -0x6db6db6d, UR6 ;  /* 0x92492493070678a5 */ /* 0x000fe4000f8e0206 */
[----:B------:R-:W-:Y:S02]  /*12630*/  USHF.R.U32.HI UR8, URZ, 0x1f, UR5 ;  /* 0x0000001f3f087899 */ /* 0x000fe40008011605 */
[----:B------:R-:W-:Y:S02]  /*12640*/  USHF.R.U32.HI UR4, URZ, 0x1f, UR7 ;  /* 0x0000001f3f047899 */ /* 0x000fe40008011607 */
[----:B------:R-:W-:Y:S02]  /*12650*/  ULEA.HI.SX32 UR8, UR5, UR8, 0x1a ;  /* 0x0000000805087291 */ /* 0x000fe4000f8fd23f */
[----:B------:R-:W-:-:S02]  /*12660*/  ULEA.HI.SX32 UR4, UR7, UR4, 0x1a ;  /* 0x0000000407047291 */ /* 0x000fc4000f8fd23f */
[----:B------:R-:W-:Y:S02]  /*12670*/  USHF.R.U32.HI UR10, URZ, 0x10, UR42 ;  /* 0x000000103f0a7899 */ /* 0x000fe4000801162a */
[----:B------:R-:W-:Y:S02]  /*12680*/  UISETP.LT.AND UP0, UPT, UR8, UR4, UPT ;  /* 0x000000040800728c */ /* 0x000fe4000bf01270 */
[----:B------:R-:W-:Y:S02]  /*12690*/  ULOP3.LUT UR42, UR42, 0xffff, URZ, 0xc0, !UPT ;  /* 0x0000ffff2a2a7892 */ /* 0x000fe4000f8ec03f */
[----:B------:R-:W-:Y:S02]  /*126a0*/  USEL UR39, UR8, UR4, UP0 ;  /* 0x0000000408277287 */ /* 0x000fe40008000000 */
[----:B------:R-:W-:Y:S02]  /*126b0*/  UISETP.NE.AND UP0, UPT, UR10, URZ, UPT ;  /* 0x0000003f0a00728c */ /* 0x000fe4000bf05270 */
[----:B------:R-:W-:-:S06]  /*126c0*/  UISETP.GE.AND UP1, UPT, UR39, 0x1, UPT ;  /* 0x000000012700788c */ /* 0x000fcc000bf26270 */
[----:B------:R-:W-:-:S03]  /*126d0*/  PLOP3.LUT P0, PT, PT, PT, UP1, 0x80, 0x0 ;  /* 0x000000000000781c */ /* 0x000fc60003f0f018 */
[----:B------:R-:W-:-:S10]  /*126e0*/  @!UP0 ULDC UR10, c[0x0][0x9f0] ;  /* 0x00027c00000a8ab9 */ /* 0x000fd40000000800 */
[----:B------:R-:W-:Y:S05]  /*126f0*/  @!P0 BRA `(.L_x_5326) ;  /* 0x0000000000848947 */ /* 0x000fea0003800000 */
[----:B------:R-:W-:Y:S01]  /*12700*/  IMAD.U32 R3, RZ, RZ, UR10 ;  /* 0x0000000aff037e24 */ /* 0x000fe2000f8e00ff */
[----:B------:R-:W-:Y:S01]  /*12710*/  UIADD3 UR6, UR10, -0x1, UR39 ;  /* 0xffffffff0a067890 */ /* 0x000fe2000fffe027 */
[----:B------:R-:W-:-:S03]  /*12720*/  UMOV UR4, URZ ;  /* 0x0000003f00047c82 */ /* 0x000fc60008000000 */
[-C--:B------:R-:W-:Y:S02]  /*12730*/  IABS R0, R3.reuse ;  /* 0x0000000300007213 */ /* 0x080fe40000000000 */
[----:B------:R-:W-:Y:S01]  /*12740*/  IABS R4, R3 ;  /* 0x0000000300047213 */ /* 0x000fe20000000000 */
[----:B------:R-:W-:Y:S01]  /*12750*/  IMAD.U32 R3, RZ, RZ, UR6 ;  /* 0x00000006ff037e24 */ /* 0x000fe2000f8e00ff */
[----:B------:R-:W-:Y:S01]  /*12760*/  R2UR UR11, R0 ;  /* 0x00000000000b72ca */ /* 0x000fe200000e0000 */
[----:B------:R-:W-:Y:S01]  /*12770*/  ULOP3.LUT UR6, UR6, UR10, URZ, 0x3c, !UPT ;  /* 0x0000000a06067292 */ /* 0x000fe2000f8e3c3f */
[----:B------:R-:W-:-:S11]  /*12780*/  IADD3 R4, RZ, -R4, RZ ;  /* 0x80000004ff047210 */ /* 0x000fd60007ffe0ff */
[----:B------:R-:W0:Y:S08]  /*12790*/  I2F.RP R0, UR11 ;  /* 0x0000000b00007d06 */ /* 0x000e300008209400 */
[----:B0-----:R-:W0:Y:S02]  /*127a0*/  MUFU.RCP R0, R0 ;  /* 0x0000000000007308 */ /* 0x001e240000001000 */
[----:B0-----:R-:W-:Y:S01]  /*127b0*/  VIADD R2, R0, 0xffffffe ;  /* 0x0ffffffe00027836 */ /* 0x001fe20000000000 */
[----:B------:R-:W-:Y:S01]  /*127c0*/  IABS R0, R3 ;  /* 0x0000000300007213 */ /* 0x000fe20000000000 */
[----:B------:R-:W-:-:S03]  /*127d0*/  IMAD.MOV.U32 R3, RZ, RZ, R4 ;  /* 0x000000ffff037224 */ /* 0x000fc600078e0004 */
[----:B------:R-:W-:Y:S01]  /*127e0*/  R2UR UR8, R0 ;  /* 0x00000000000872ca */ /* 0x000fe200000e0000 */
[----:B------:R-:W0:Y:S01]  /*127f0*/  F2I.FTZ.U32.TRUNC.NTZ R2, R2 ;  /* 0x0000000200027305 */ /* 0x000e22000021f000 */
        /* <DEDUP_REMOVED lines=17> */
.L_x_5326:
[----:B------:R-:W-:Y:S01]  /*12910*/  UIMAD UR40, UR42, UR41, URZ ;  /* 0x000000292a2872a4 */ /* 0x000fe2000f8e023f */
[----:B------:R-:W-:-:S05]  /*12920*/  IMAD.U32 R0, RZ, RZ, UR39 ;  /* 0x00000027ff007e24 */ /* 0x000fca000f8e00ff */
[----:B------:R-:W-:-:S05]  /*12930*/  IMAD.U32 R3, RZ, RZ, UR40 ;  /* 0x00000028ff037e24 */ /* 0x000fca000f8e00ff */
[----:B------:R-:W-:Y:S01]  /*12940*/  VIADDMNMX R17, R3, UR41, R0, PT ;  /* 0x0000002903117c46 */ /* 0x000fe2000b800100 */
[----:B------:R-:W-:Y:S01]  /*12950*/  IMAD.MOV.U32 R0, RZ, RZ, RZ ;  /* 0x000000ffff007224 */ /* 0x000fe200078e00ff */
[----:B------:R-:W-:Y:S02]  /*12960*/  MOV R3, 0x1 ;  /* 0x0000000100037802 */ /* 0x000fe40000000f00 */
        /* <DEDUP_REMOVED lines=26> */
.L_x_5327:
        /* <DEDUP_REMOVED lines=20> */
.L_x_5329:
        /* <DEDUP_REMOVED lines=15> */
.L_x_5328:
        /* <DEDUP_REMOVED lines=21> */
.L_x_5414:
        /* <DEDUP_REMOVED lines=8> */
.L_x_5417:
[----:B------:R-:W-:Y:S05]  /*12f10*/  @!P6 BRA `(.L_x_5331) ;  /* 0x000000040008e947 */ /* 0x000fea0003800000 */
[----:B------:R-:W-:Y:S01]  /*12f20*/  IMAD.MOV.U32 R16, RZ, RZ, R18 ;  /* 0x000000ffff107224 */ /* 0x000fe200078e0012 */
[----:B------:R-:W-:Y:S06]  /*12f30*/  @!P1 BRA `(.L_x_5333) ;  /* 0x00000000004c9947 */ /* 0x000fec0003800000 */
[----:B------:R-:W1:Y:S01]  /*12f40*/  LDC R6, c[0x0][0x43c] ;  /* 0x00010f00ff067b82 */ /* 0x000e620000000800 */
[----:B0-----:R-:W-:Y:S01]  /*12f50*/  MOV R0, R17 ;  /* 0x0000001100007202 */ /* 0x001fe20000000f00 */
        /* <DEDUP_REMOVED lines=17> */
.L_x_5333:
[----:B0-----:R-:W-:Y:S01]  /*13070*/  IMAD.MOV.U32 R0, RZ, RZ, 0x1 ;  /* 0x00000001ff007424 */ /* 0x001fe200078e00ff */
[----:B------:R-:W1:Y:S04]  /*13080*/  S2R R8, SR_TID.X ;  /* 0x0000000000087919 */ /* 0x000e680000002100 */
[----:B------:R-:W-:-:S04]  /*13090*/  SHF.L.U32 R0, R0, 0x1f, RZ ;  /* 0x0000001f00007819 */ /* 0x000fc800000006ff */
[----:B------:R-:W0:Y:S01]  /*130a0*/  SYNCS.PHASECHK.TRANS64.TRYWAIT P0, [UR38+0x36840], R0 ;  /* 0x03684000ff0075a7 */ /* 0x000e220008000166 */
[----:B-1----:R-:W-:-:S04]  /*130b0*/  LOP3.LUT R2, R8, 0x7f, RZ, 0xc0, !PT ;  /* 0x0000007f08027812 */ /* 0x002fc800078ec0ff */
[----:B------:R-:W-:Y:S01]  /*130c0*/  ISETP.NE.AND P1, PT, R2, RZ, PT ;  /* 0x000000ff0200720c */ /* 0x000fe20003f25270 */
[----:B0-----:R-:W-:-:S12]  /*130d0*/  @!P0 BRA `(.L_x_5334) ;  /* 0x00000038003c8947 */ /* 0x001fd80003800000 */
.L_x_5418:
[----:B------:R-:W-:Y:S05]  /*130e0*/  @P1 BRA `(.L_x_5335) ;  /* 0x0000000000181947 */ /* 0x000fea0003800000 */
[----:B------:R-:W1:Y:S01]  /*130f0*/  S2R R2, SR_TID.X ;  /* 0x0000000000027919 */ /* 0x000e620000002100 */
[----:B0-----:R-:W-:-:S04]  /*13100*/  MOV R0, 0xa800 ;  /* 0x0000a80000007802 */ /* 0x001fc80000000f00 */
[----:B------:R2:W-:Y:S01]  /*13110*/  SYNCS.ARRIVE.TRANS64 RZ, [UR38+0x36830], R0 ;  /* 0x03683000ffff79a7 */ /* 0x0005e20008000026 */
[----:B-1----:R-:W-:-:S13]  /*13120*/  LOP3.LUT P0, RZ, R2, 0x1f, RZ, 0xc0, !PT ;  /* 0x0000001f02ff7812 */ /* 0x002fda000780c0ff */
[----:B--2---:R-:W-:Y:S05]  /*13130*/  @!P0 BRA `(.L_x_5335) ;  /* 0x0000000000048947 */ /* 0x004fea0003800000 */
[----:B------:R-:W-:Y:S01]  /*13140*/  BPT.TRAP 0x1 ;  /* 0x000000040000795c */ /* 0x000fe20000300000 */
.L_x_5335:
        /* <DEDUP_REMOVED lines=31> */
.L_x_5331:
        /* <DEDUP_REMOVED lines=22> */
.L_x_5336:
        /* <DEDUP_REMOVED lines=26> */
[----:B-1----:R-:W-:-:S04]  /*13640*/  @P0 IMAD.HI.U32 R10, R0, R9, RZ ;  /* 0x00000009000a0227 */ /* 0x002fc800078e00ff */
[----:B------:R-:W-:Y:S01]  /*13650*/  IMAD.SHL.U32 R9, R12, 0x8, RZ ;  /* 0x000000080c097824 */ /* 0x000fe200078e00ff */
[----:B0-----:R-:W-:-:S04]  /*13660*/  @P0 SHF.R.U32.HI R4, RZ, R7, R10 ;  /* 0x00000007ff040219 */ /* 0x001fc8000001160a */
[--C-:B------:R-:W-:Y:S01]  /*13670*/  SHF.R.S32.HI R5, RZ, 0x1f, R4.reuse ;  /* 0x0000001fff057819 */ /* 0x100fe20000011404 */
[----:B------:R-:W-:Y:S02]  /*13680*/  IMAD.MOV R7, RZ, RZ, -R4 ;  /* 0x000000ffff077224 */ /* 0x000fe400078e0a04 */
[----:B------:R-:W-:-:S04]  /*13690*/  IMAD.WIDE.U32 R2, R4, UR4, R2 ;  /* 0x0000000404027c25 */ /* 0x000fc8000f8e0002 */
[----:B------:R-:W-:Y:S02]  /*136a0*/  IMAD R5, R5, UR4, RZ ;  /* 0x0000000405057c24 */ /* 0x000fe4000f8e02ff */
[----:B------:R-:W-:Y:S02]  /*136b0*/  IMAD R0, R6, R7, R0 ;  /* 0x0000000706007224 */ /* 0x000fe400078e0200 */
[----:B------:R-:W-:Y:S01]  /*136c0*/  IMAD R5, R4, UR5, R5 ;  /* 0x0000000504057c24 */ /* 0x000fe2000f8e0205 */
[----:B------:R-:W-:Y:S02]  /*136d0*/  ULDC.64 UR4, c[0x0][0x2c8] ;  /* 0x0000b20000047ab9 */ /* 0x000fe40000000a00 */
[----:B------:R-:W-:Y:S02]  /*136e0*/  SHF.R.S32.HI R4, RZ, 0x1f, R0 ;  /* 0x0000001fff047819 */ /* 0x000fe40000011400 */
[----:B------:R-:W-:-:S03]  /*136f0*/  IADD3 R3, R3, R5, RZ ;  /* 0x0000000503037210 */ /* 0x000fc60007ffe0ff */
        /* <DEDUP_REMOVED lines=23> */
[----:B------:R-:W-:Y:S01]  /*13870*/  IMAD R8, R11, 0x80, R8 ;  /* 0x000000800b087824 */ /* 0x000fe200078e0208 */
[----:B------:R-:W-:Y:S01]  /*13880*/  ULDC.64 UR6, c[0x0][0x208] ;  /* 0x0000820000067ab9 */ /* 0x000fe20000000a00 */
[----:B------:R-:W1:Y:S01]  /*13890*/  SHFL.IDX PT, R14, R0, RZ, 0x181f ;  /* 0x00181fff000e7589 */ /* 0x000e6200000e0000 */
[----:B------:R-:W-:Y:S02]  /*138a0*/  IMAD R6, R6, UR4, RZ ;  /* 0x0000000406067c24 */ /* 0x000fe4000f8e02ff */
[C---:B------:R-:W-:Y:S01]  /*138b0*/  VIADD R5, R8.reuse, 0x10 ;  /* 0x0000001008057836 */ /* 0x040fe20000000000 */
[----:B------:R-:W2:Y:S02]  /*138c0*/  SHFL.IDX PT, R4, R7, 0x1, 0x181f ;  /* 0x00381f0007047f89 */ /* 0x000ea400000e0000 */
[----:B------:R-:W-:-:S13]  /*138d0*/  ISETP.GE.AND P3, PT, R8, R6, PT ;  /* 0x000000060800720c */ /* 0x000fda0003f66270 */
[----:B------:R-:W-:Y:S02]  /*138e0*/  @!P3 LEA R21, R9, UR38, 0x1 ;  /* 0x000000260915bc11 */ /* 0x000fe4000f8e08ff */
[----:B0-----:R-:W-:Y:S01]  /*138f0*/  MOV R3, R2 ;  /* 0x0000000200037202 */ /* 0x001fe20000000f00 */
[----:B-1----:R-:W-:Y:S02]  /*13900*/  IMAD.MOV.U32 R2, RZ, RZ, R14 ;  /* 0x000000ffff027224 */ /* 0x002fe400078e000e */
[----:B------:R-:W0:Y:S02]  /*13910*/  SHFL.IDX PT, R14, R0, 0x1, 0x181f ;  /* 0x00381f00000e7f89 */ /* 0x000e2400000e0000 */
[----:B------:R-:W-:-:S05]  /*13920*/  @!P3 IMAD.WIDE.U32 R2, R10, 0x2, R2 ;  /* 0x000000020a02b825 */ /* 0x000fca00078e0002 */
[----:B------:R-:W-:Y:S04]  /*13930*/  @!P3 LDGSTS.E.BYPASS.LTC128B.128 [R21+0x15400], desc[UR6][R2.64], !P2 ;  /* 0x154000000215bfae */ /* 0x000fe8000d101d46 */
[----:B------:R-:W-:Y:S04]  /*13940*/  @!P3 LDGSTS.E.BYPASS.LTC128B.128 [R21+0x19400], desc[UR6][R2.64+0x80], !P0 ;  /* 0x194000800215bfae */ /* 0x000fe8000c101d46 */
[----:B------:R1:W-:Y:S01]  /*13950*/  @!P3 LDGSTS.E.BYPASS.LTC128B.128 [R21+0x1d400], desc[UR6][R2.64+0x100], !P1 ;  /* 0x1d4001000215bfae */ /* 0x0003e2000c901d46 */
[----:B------:R-:W-:Y:S01]  /*13960*/  ISETP.GE.AND P3, PT, R5, R6, PT ;  /* 0x000000060500720c */ /* 0x000fe20003f66270 */
[----:B--2---:R-:W-:-:S02]  /*13970*/  IMAD.MOV.U32 R5, RZ, RZ, R4 ;  /* 0x000000ffff057224 */ /* 0x004fc400078e0004 */
[----:B0-----:R-:W-:Y:S02]  /*13980*/  IMAD.MOV.U32 R4, RZ, RZ, R14 ;  /* 0x000000ffff047224 */ /* 0x001fe400078e000e */
[----:B------:R-:W-:Y:S01]  /*13990*/  SHFL.IDX PT, R14, R0, 0x2, 0x181f ;  /* 0x00581f00000e7f89 */ /* 0x000fe200000e0000 */
[----:B-1----:R-:W-:-:S07]  /*139a0*/  IADD3 R3, R8, 0x20, RZ ;  /* 0x0000002008037810 */ /* 0x002fce0007ffe0ff */
[----:B------:R-:W-:Y:S01]  /*139b0*/  @!P3 IMAD.WIDE.U32 R4, R10, 0x2, R4 ;  /* 0x000000020a04b825 */ /* 0x000fe200078e0004 */
[----:B------:R-:W0:Y:S01]  /*139c0*/  SHFL.IDX PT, R2, R7, 0x2, 0x181f ;  /* 0x00581f0007027f89 */ /* 0x000e2200000e0000 */
[----:B------:R-:W-:-:S05]  /*139d0*/  @!P3 LEA R20, R9, UR38, 0x1 ;  /* 0x000000260914bc11 */ /* 0x000fca000f8e08ff */
[----:B------:R-:W-:Y:S04]  /*139e0*/  @!P3 LDGSTS.E.BYPASS.LTC128B.128 [R20+0x15c00], desc[UR6][R4.64], !P2 ;  /* 0x15c000000414bfae */ /* 0x000fe8000d101d46 */
[----:B------:R-:W-:Y:S04]  /*139f0*/  @!P3 LDGSTS.E.BYPASS.LTC128B.128 [R20+0x19c00], desc[UR6][R4.64+0x80], !P0 ;  /* 0x19c000800414bfae */ /* 0x000fe8000c101d46 */
[----:B------:R1:W-:Y:S01]  /*13a00*/  @!P3 LDGSTS.E.BYPASS.LTC128B.128 [R20+0x1dc00], desc[UR6][R4.64+0x100], !P1 ;  /* 0x1dc001000414bfae */ /* 0x0003e2000c901d46 */
[----:B------:R-:W-:Y:S01]  /*13a10*/  ISETP.GE.AND P3, PT, R3, R6, PT ;  /* 0x000000060300720c */ /* 0x000fe20003f66270 */
[----:B0-----:R-:W-:-:S02]  /*13a20*/  IMAD.MOV.U32 R3, RZ, RZ, R2 ;  /* 0x000000ffff037224 */ /* 0x001fc400078e0002 */
[----:B------:R-:W-:Y:S01]  /*13a30*/  IMAD.MOV.U32 R2, RZ, RZ, R14 ;  /* 0x000000ffff027224 */ /* 0x000fe200078e000e */
[----:B-1----:R-:W0:Y:S09]  /*13a40*/  SHFL.IDX PT, R4, R7, 0x3, 0x181f ;  /* 0x00781f0007047f89 */ /* 0x002e3200000e0000 */
        /* <DEDUP_REMOVED lines=8> */
[----:B0-----:R-:W-:Y:S01]  /*13ad0*/  IMAD.MOV.U32 R5, RZ, RZ, R4 ;  /* 0x000000ffff057224 */ /* 0x001fe200078e0004 */
[----:B-1----:R-:W-:Y:S01]  /*13ae0*/  MOV R4, R14 ;  /* 0x0000000e00047202 */ /* 0x002fe20000000f00 */
[----:B--2---:R-:W0:Y:S01]  /*13af0*/  SHFL.IDX PT, R2, R7, 0x4, 0x181f ;  /* 0x00981f0007027f89 */ /* 0x004e2200000e0000 */
[----:B------:R-:W-:-:S09]  /*13b00*/  VIADD R3, R8, 0x40 ;  /* 0x0000004008037836 */ /* 0x000fd20000000000 */
        /* <DEDUP_REMOVED lines=20> */
[----:B--2---:R-:W0:Y:S01]  /*13c50*/  SHFL.IDX PT, R2, R7, 0x6, 0x181f ;  /* 0x00d81f0007027f89 */ /* 0x004e2200000e0000 */
        /* <DEDUP_REMOVED lines=17> */
.L_x_5435:
[----:B0-----:R-:W-:Y:S01]  /*13d70*/  IADD3 R3, R8, 0x70, RZ ;  /* 0x0000007008037810 */ /* 0x001fe20007ffe0ff */
[----:B------:R-:W-:Y:S01]  /*13d80*/  BSSY B0, `(.L_x_5338) ;  /* 0x000000e000007945 */ /* 0x000fe20003800000 */
[----:B--2---:R-:W-:Y:S02]  /*13d90*/  IMAD.MOV.U32 R2, RZ, RZ, R14 ;  /* 0x000000ffff027224 */ /* 0x004fe400078e000e */
[----:B------:R-:W-:Y:S01]  /*13da0*/  ISETP.GE.AND P3, PT, R3, R6, PT ;  /* 0x000000060300720c */ /* 0x000fe20003f66270 */
[----:B-1----:R-:W-:-:S12]  /*13db0*/  IMAD.MOV.U32 R3, RZ, RZ, R4 ;  /* 0x000000ffff037224 */ /* 0x002fd800078e0004 */
        /* <DEDUP_REMOVED lines=10> */
.L_x_5339:
[----:B------:R-:W-:Y:S05]  /*13e60*/  BSYNC B0 ;  /* 0x0000000000007941 */ /* 0x000fea0003800000 */
.L_x_5338:
        /* <DEDUP_REMOVED lines=12> */
.L_x_5436:
[----:B0-----:R-:W-:Y:S01]  /*13f30*/  MOV R9, 0x1 ;  /* 0x0000000100097802 */ /* 0x001fe20000000f00 */
[----:B------:R-:W-:Y:S01]  /*13f40*/  IMAD.MOV.U32 R8, RZ, RZ, RZ ;  /* 0x000000ffff087224 */ /* 0x000fe200078e00ff */
        /* <DEDUP_REMOVED lines=26> */
.L_x_5377:
[----:B------:R-:W2:Y:S01]  /*140f0*/  LDL R2, [R1] ;  /* 0x0000000001027983 */ /* 0x000ea20000100800 */
[----:B------:R-:W-:Y:S01]  /*14100*/  VIADD R7, R7, 0xfffffffe ;  /* 0xfffffffe07077836 */ /* 0x000fe20000000000 */
[----:B------:R-:W-:Y:S04]  /*14110*/  BSSY B1, `(.L_x_5343) ;  /* 0x0000097000017945 */ /* 0x000fe80003800000 */
[----:B------:R-:W-:Y:S02]  /*14120*/  ISETP.NE.AND P1, PT, R7, RZ, PT ;  /* 0x000000ff0700720c */ /* 0x000fe40003f25270 */
[----:B--2---:R-:W-:-:S13]  /*14130*/  ISETP.NE.AND P0, PT, R2, RZ, PT ;  /* 0x000000ff0200720c */ /* 0x004fda0003f05270 */
[----:B0-----:R-:W-:Y:S05]  /*14140*/  @!P0 BRA `(.L_x_5344) ;  /* 0x00000008004c8947 */ /* 0x001fea0003800000 */
        /* <DEDUP_REMOVED lines=23> */
.L_x_5345:
[----:B------:R-:W1:Y:S01]  /*142c0*/  S2R R2, SR_TID.X ;  /* 0x0000000000027919 */ /* 0x000e620000002100 */
[----:B------:R-:W-:Y:S01]  /*142d0*/  BSSY B2, `(.L_x_5346) ;  /* 0x0000006000027945 */ /* 0x000fe20003800000 */
[----:B-1----:R-:W-:Y:S02]  /*142e0*/  LOP3.LUT R3, R2, 0x7f, RZ, 0xc0, !PT ;  /* 0x0000007f02037812 */ /* 0x002fe400078ec0ff */
[----:B------:R-:W-:Y:S02]  /*142f0*/  SHF.L.U32 R2, R6, 0x1f, RZ ;  /* 0x0000001f06027819 */ /* 0x000fe400000006ff */
[----:B------:R-:W-:Y:S02]  /*14300*/  ISETP.NE.AND P2, PT, R3, RZ, PT ;  /* 0x000000ff0300720c */ /* 0x000fe40003f45270 */
[----:B------:R-:W1:Y:S02]  /*14310*/  SYNCS.PHASECHK.TRANS64.TRYWAIT P0, [UR38+0x36848], R2 ;  /* 0x03684802ff0075a7 */ /* 0x000e640008000166 */
[----:B-1----:R-:W-:Y:S09]  /*14320*/  @!P0 BRA `(.L_x_5347) ;  /* 0x0000003000988947 */ /* 0x002ff20003800000 */
.L_x_5437:
[----:B------:R-:W-:Y:S05]  /*14330*/  BSYNC B2 ;  /* 0x0000000000027941 */ /* 0x000fea0003800000 */
.L_x_5346:
[----:B------:R-:W-:Y:S04]  /*14340*/  BSSY B2, `(.L_x_5348) ;  /* 0x0000007000027945 */ /* 0x000fe80003800000 */
[----:B------:R-:W-:Y:S05]  /*14350*/  @P2 BRA `(.L_x_5349) ;  /* 0x0000000000142947 */ /* 0x000fea0003800000 */
[----:B------:R-:W-:Y:S01]  /*14360*/  ISETP.NE.AND P0, PT, R10, RZ, PT ;  /* 0x000000ff0a00720c */ /* 0x000fe20003f05270 */
[----:B-1----:R-:W-:-:S04]  /*14370*/  IMAD.MOV.U32 R3, RZ, RZ, 0xa800 ;  /* 0x0000a800ff037424 */ /* 0x002fc800078e00ff */
[----:B------:R2:W-:Y:S08]  /*14380*/  SYNCS.ARRIVE.TRANS64 RZ, [UR38+0x36838], R3 ;  /* 0x03683803ffff79a7 */ /* 0x0005f00008000026 */
[----:B--2---:R-:W-:Y:S05]  /*14390*/  @!P0 BRA `(.L_x_5349) ;  /* 0x0000000000048947 */ /* 0x004fea0003800000 */
[----:B------:R-:W-:Y:S01]  /*143a0*/  BPT.TRAP 0x1 ;  /* 0x000000040000795c */ /* 0x000fe20000300000 */
.L_x_5349:
[----:B------:R-:W-:Y:S05]  /*143b0*/  BSYNC B2 ;  /* 0x0000000000027941 */ /* 0x000fea0003800000 */
.L_x_5348:
[----:B0-----:R-:W-:Y:S01]  /*143c0*/  MOV R5, RZ ;  /* 0x000000ff00057202 */ /* 0x001fe20000000f00 */
        /* <DEDUP_REMOVED lines=10> */
.L_x_5350:
        /* <DEDUP_REMOVED lines=13> */
.L_x_5351:
        /* <DEDUP_REMOVED lines=15> */
.L_x_5352:
        /* <DEDUP_REMOVED lines=12> */
.L_x_5438:
[----:B------:R-:W-:Y:S05]  /*146f0*/  BSYNC B2 ;  /* 0x0000000000027941 */ /* 0x000fea0003800000 */
.L_x_5353:
        /* <DEDUP_REMOVED lines=9> */
.L_x_5356:
[----:B------:R-:W-:Y:S05]  /*14790*/  BSYNC B2 ;  /* 0x0000000000027941 */ /* 0x000fea0003800000 */
.L_x_5355:
        /* <DEDUP_REMOVED lines=10> */
.L_x_5357:
        /* <DEDUP_REMOVED lines=13> */
.L_x_5358:
        /* <DEDUP_REMOVED lines=13> */
.L_x_5359:
        /* <DEDUP_REMOVED lines=10> */
.L_x_5344:
[----:B------:R-:W-:Y:S05]  /*14a80*/  BSYNC B1 ;  /* 0x0000000000017941 */ /* 0x000fea0003800000 */
.L_x_5343:
        /* <DEDUP_REMOVED lines=9> */
[----:B------:R-:W1:Y:S01]  /*14b20*/  LDC R4, c[0x0][0x43c] ;  /* 0x00010f00ff047b82 */ /* 0x000e620000000800 */
[----:B------:R-:W-:Y:S01]  /*14b30*/  ULDC.64 UR4, c[0x0][0x428] ;  /* 0x00010a0000047ab9 */ /* 0x000fe20000000a00 */
[----:B------:R-:W-:Y:S01]  /*14b40*/  ULDC.64 UR6, c[0x0][0x208] ;  /* 0x0000820000067ab9 */ /* 0x000fe20000000a00 */
[----:B-1----:R-:W-:-:S13]  /*14b50*/  ISETP.NE.AND P0, PT, R4, 0x1, PT ;  /* 0x000000010400780c */ /* 0x002fda0003f05270 */
[----:B------:R-:W1:Y:S02]  /*14b60*/  @P0 LDC.64 R2, c[0x0][0x440] ;  /* 0x00011000ff020b82 */ /* 0x000e640000000a00 */
[----:B-1----:R-:W-:-:S04]  /*14b70*/  @P0 IMAD.HI.U32 R5, R11, R2, RZ ;  /* 0x000000020b050227 */ /* 0x002fc800078e00ff */
        /* <DEDUP_REMOVED lines=13> */
.L_x_5362:
[----:B------:R-:W2:Y:S01]  /*14c50*/  S2R R2, SR_TID.X ;  /* 0x0000000000027919 */ /* 0x000ea20000002100 */
[----:B------:R-:W-:Y:S01]  /*14c60*/  BSSY B2, `(.L_x_5363) ;  /* 0x0000006000027945 */ /* 0x000fe20003800000 */
[----:B--2---:R-:W-:Y:S02]  /*14c70*/  LOP3.LUT R3, R2, 0x7f, RZ, 0xc0, !PT ;  /* 0x0000007f02037812 */ /* 0x004fe400078ec0ff */
[----:B------:R-:W-:Y:S02]  /*14c80*/  SHF.L.U32 R2, R9, 0x1f, RZ ;  /* 0x0000001f09027819 */ /* 0x000fe400000006ff */
[----:B------:R-:W-:Y:S02]  /*14c90*/  ISETP.NE.AND P2, PT, R3, RZ, PT ;  /* 0x000000ff0300720c */ /* 0x000fe40003f45270 */
[----:B------:R-:W2:Y:S02]  /*14ca0*/  SYNCS.PHASECHK.TRANS64.TRYWAIT P0, [UR38+0x36840], R2 ;  /* 0x03684002ff0075a7 */ /* 0x000ea40008000166 */
[----:B--2---:R-:W-:Y:S09]  /*14cb0*/  @!P0 BRA `(.L_x_5364) ;  /* 0x0000002800648947 */ /* 0x004ff20003800000 */
.L_x_5439:
[----:B------:R-:W-:Y:S05]  /*14cc0*/  BSYNC B2 ;  /* 0x0000000000027941 */ /* 0x000fea0003800000 */
.L_x_5363:
[----:B------:R-:W-:Y:S04]  /*14cd0*/  BSSY B2, `(.L_x_5365) ;  /* 0x0000007000027945 */ /* 0x000fe80003800000 */
[----:B------:R-:W-:Y:S05]  /*14ce0*/  @P2 BRA `(.L_x_5366) ;  /* 0x0000000000142947 */ /* 0x000fea0003800000 */
[----:B------:R-:W-:Y:S01]  /*14cf0*/  ISETP.NE.AND P0, PT, R10, RZ, PT ;  /* 0x000000ff0a00720c */ /* 0x000fe20003f05270 */
[----:B--2---:R-:W-:-:S04]  /*14d00*/  IMAD.MOV.U32 R2, RZ, RZ, 0xa800 ;  /* 0x0000a800ff027424 */ /* 0x004fc800078e00ff */
[----:B------:R3:W-:Y:S08]  /*14d10*/  SYNCS.ARRIVE.TRANS64 RZ, [UR38+0x36830], R2 ;  /* 0x03683002ffff79a7 */ /* 0x0007f00008000026 */
[----:B---3--:R-:W-:Y:S05]  /*14d20*/  @!P0 BRA `(.L_x_5366) ;  /* 0x0000000000048947 */ /* 0x008fea0003800000 */
[----:B------:R-:W-:Y:S01]  /*14d30*/  BPT.TRAP 0x1 ;  /* 0x000000040000795c */ /* 0x000fe20000300000 */
.L_x_5366:
[----:B------:R-:W-:Y:S05]  /*14d40*/  BSYNC B2 ;  /* 0x0000000000027941 */ /* 0x000fea0003800000 */
.L_x_5365:
[----:B0-----:R-:W-:Y:S01]  /*14d50*/  IMAD.MOV.U32 R14, RZ, RZ, RZ ;  /* 0x000000ffff0e7224 */ /* 0x001fe200078e00ff */
[----:B------:R-:W-:Y:S01]  /*14d60*/  ULDC.64 UR4, c[0x0][0x198] ;  /* 0x0000660000047ab9 */ /* 0x000fe20000000a00 */
[----:B------:R-:W-:Y:S01]  /*14d70*/  PLOP3.LUT P0, PT, PT, PT, PT, 0x80, 0x0 ;  /* 0x000000000000781c */ /* 0x000fe20003f0f070 */
[----:B------:R-:W-:Y:S01]  /*14d80*/  UIADD3 UR4, UP0, UR4, 0x370, URZ ;  /* 0x0000037004047890 */ /* 0x000fe2000ff1e03f */
[----:B--2---:R-:W-:Y:S01]  /*14d90*/  IMAD R2, R11, 0x70, RZ ;  /* 0x000000700b027824 */ /* 0x004fe200078e02ff */
[----:B------:R-:W-:Y:S01]  /*14da0*/  R2UR UR10, R14 ;  /* 0x000000000e0a72ca */ /* 0x000fe200000e0000 */
[----:B------:R-:W-:Y:S02]  /*14db0*/  UIADD3 UR8, UR38, 0x21400, URZ ;  /* 0x0002140026087890 */ /* 0x000fe4000fffe03f */
[----:B------:R-:W-:Y:S02]  /*14dc0*/  UIADD3 UR9, UR38, 0x36830, URZ ;  /* 0x0003683026097890 */ /* 0x000fe4000fffe03f */
[----:B------:R-:W-:Y:S01]  /*14dd0*/  UIADD3.X UR5, URZ, UR5, URZ, UP0, !UPT ;  /* 0x000000053f057290 */ /* 0x000fe200087fe43f */
[----:B------:R-:W-:Y:S01]  /*14de0*/  UMOV UR6, 0x0 ;  /* 0x0000000000067882 */ /* 0x000fe20000000000 */
[----:B------:R-:W-:-:S10]  /*14df0*/  UMOV UR7, 0x14f00000 ;  /* 0x14f0000000077882 */ /* 0x000fd40000000000 */
.L_x_5367:
        /* <DEDUP_REMOVED lines=8> */
[----:B-1----:R-:W-:Y:S01]  /*14e80*/  IMAD.MOV.U32 R5, RZ, RZ, 0x40 ;  /* 0x00000040ff057424 */ /* 0x002fe200078e00ff */
[----:B------:R-:W-:Y:S01]  /*14e90*/  PLOP3.LUT P0, PT, PT, PT, PT, 0x80, 0x0 ;  /* 0x000000000000781c */ /* 0x000fe20003f0f070 */
[----:B------:R-:W-:Y:S01]  /*14ea0*/  UIADD3 UR8, UR38, 0x24c00, URZ ;  /* 0x00024c0026087890 */ /* 0x000fe2000fffe03f */
[----:B------:R-:W-:Y:S02]  /*14eb0*/  UMOV UR6, 0x0 ;  /* 0x0000000000067882 */ /* 0x000fe40000000000 */
[----:B------:R-:W-:Y:S01]  /*14ec0*/  R2UR UR10, R5 ;  /* 0x00000000050a72ca */ /* 0x000fe200000e0000 */
[----:B------:R-:W-:-:S14]  /*14ed0*/  UMOV UR7, 0x14f00000 ;  /* 0x14f0000000077882 */ /* 0x000fdc0000000000 */
.L_x_5368:
        /* <DEDUP_REMOVED lines=14> */
.L_x_5369:
        /* <DEDUP_REMOVED lines=12> */
.L_x_5440:
[----:B------:R-:W-:Y:S05]  /*15080*/  BSYNC B2 ;  /* 0x0000000000027941 */ /* 0x000fea0003800000 */
.L_x_5370:
        /* <DEDUP_REMOVED lines=9> */
.L_x_5373:
[----:B------:R-:W-:Y:S05]  /*15120*/  BSYNC B2 ;  /* 0x0000000000027941 */ /* 0x000fea0003800000 */
.L_x_5372:
        /* <DEDUP_REMOVED lines=10> */
.L_x_5374:
        /* <DEDUP_REMOVED lines=13> */
.L_x_5375:
        /* <DEDUP_REMOVED lines=13> */
.L_x_5376:
        /* <DEDUP_REMOVED lines=10> */
.L_x_5361:
[----:B------:R-:W-:Y:S05]  /*15410*/  BSYNC B1 ;  /* 0x0000000000017941 */ /* 0x000fea0003800000 */
.L_x_5360:
[----:B------:R-:W-:Y:S02]  /*15420*/  VIADD R0, R0, 0xfffffffe ;  /* 0xfffffffe00007836 */ /* 0x000fe40000000000 */
[----:B------:R-:W-:Y:S01]  /*15430*/  IMAD.MOV.U32 R6, RZ, RZ, R9 ;  /* 0x000000ffff067224 */ /* 0x000fe200078e0009 */
[----:B------:R-:W-:Y:S06]  /*15440*/  @P1 BRA `(.L_x_5377) ;  /* 0xffffffec00281947 */ /* 0x000fec000383ffff */
[----:B------:R-:W-:Y:S05]  /*15450*/  BSYNC B0 ;  /* 0x0000000000007941 */ /* 0x000fea0003800000 */
.L_x_5342:
        /* <DEDUP_REMOVED lines=10> */
[----:B------:R-:W1:Y:S01]  /*15500*/  LDC R7, c[0x0][0x43c] ;  /* 0x00010f00ff077b82 */ /* 0x000e620000000800 */
[----:B------:R-:W-:Y:S01]  /*15510*/  IMAD.MOV.U32 R6, RZ, RZ, R0 ;  /* 0x000000ffff067224 */ /* 0x000fe200078e0000 */
[----:B------:R-:W-:Y:S01]  /*15520*/  ULDC.64 UR4, c[0x0][0x428] ;  /* 0x00010a0000047ab9 */ /* 0x000fe20000000a00 */
[----:B------:R-:W-:Y:S01]  /*15530*/  ULDC.64 UR6, c[0x0][0x208] ;  /* 0x0000820000067ab9 */ /* 0x000fe20000000a00 */
[----:B------:R-:W-:-:S04]  /*15540*/  IMAD R19, R19, UR4, RZ ;  /* 0x0000000413137c24 */ /* 0x000fc8000f8e02ff */
[----:B------:R-:W-:Y:S01]  /*15550*/  IMAD R19, R18, UR5, R19 ;  /* 0x0000000512137c24 */ /* 0x000fe2000f8e0213 */
[----:B-1----:R-:W-:-:S13]  /*15560*/  ISETP.NE.AND P0, PT, R7, 0x1, PT ;  /* 0x000000010700780c */ /* 0x002fda0003f05270 */
[----:B------:R-:W1:Y:S02]  /*15570*/  @P0 LDC.64 R2, c[0x0][0x440] ;  /* 0x00011000ff020b82 */ /* 0x000e640000000a00 */
[----:B-1----:R-:W-:-:S05]  /*15580*/  @P0 IMAD.HI.U32 R2, R0, R2, RZ ;  /* 0x0000000200020227 */ /* 0x002fca00078e00ff */
[----:B------:R-:W-:-:S04]  /*15590*/  @P0 SHF.R.U32.HI R6, RZ, R3, R2 ;  /* 0x00000003ff060219 */ /* 0x000fc80000011602 */
[----:B------:R-:W-:Y:S02]  /*155a0*/  SHF.R.S32.HI R3, RZ, 0x1f, R6 ;  /* 0x0000001fff037819 */ /* 0x000fe40000011406 */
[----:B------:R-:W-:-:S05]  /*155b0*/  MOV R2, R6 ;  /* 0x0000000600027202 */ /* 0x000fca0000000f00 */
        /* <DEDUP_REMOVED lines=8> */
.L_x_5379:
[----:B------:R-:W2:Y:S01]  /*15640*/  S2R R2, SR_TID.X ;  /* 0x0000000000027919 */ /* 0x000ea20000002100 */
[----:B------:R-:W-:Y:S01]  /*15650*/  BSSY B1, `(.L_x_5380) ;  /* 0x0000006000017945 */ /* 0x000fe20003800000 */
[----:B--2---:R-:W-:Y:S02]  /*15660*/  LOP3.LUT R3, R2, 0x7f, RZ, 0xc0, !PT ;  /* 0x0000007f02037812 */ /* 0x004fe400078ec0ff */
[----:B------:R-:W-:Y:S02]  /*15670*/  SHF.L.U32 R2, R9, 0x1f, RZ ;  /* 0x0000001f09027819 */ /* 0x000fe400000006ff */
[----:B------:R-:W-:Y:S02]  /*15680*/  ISETP.NE.AND P1, PT, R3, RZ, PT ;  /* 0x000000ff0300720c */ /* 0x000fe40003f25270 */
[----:B------:R-:W2:Y:S02]  /*15690*/  SYNCS.PHASECHK.TRANS64.TRYWAIT P0, [UR38+0x36848], R2 ;  /* 0x03684802ff0075a7 */ /* 0x000ea40008000166 */
[----:B--2---:R-:W-:Y:S09]  /*156a0*/  @!P0 BRA `(.L_x_5381) ;  /* 0x0000002000188947 */ /* 0x004ff20003800000 */
.L_x_5441:
[----:B------:R-:W-:Y:S05]  /*156b0*/  BSYNC B1 ;  /* 0x0000000000017941 */ /* 0x000fea0003800000 */
.L_x_5380:
[----:B------:R-:W-:Y:S04]  /*156c0*/  BSSY B1, `(.L_x_5382) ;  /* 0x0000007000017945 */ /* 0x000fe80003800000 */
[----:B------:R-:W-:Y:S05]  /*156d0*/  @P1 BRA `(.L_x_5383) ;  /* 0x0000000000141947 */ /* 0x000fea0003800000 */
[----:B------:R-:W-:Y:S01]  /*156e0*/  ISETP.NE.AND P0, PT, R10, RZ, PT ;  /* 0x000000ff0a00720c */ /* 0x000fe20003f05270 */
[----:B--2---:R-:W-:-:S04]  /*156f0*/  IMAD.MOV.U32 R3, RZ, RZ, 0xa800 ;  /* 0x0000a800ff037424 */ /* 0x004fc800078e00ff */
[----:B------:R3:W-:Y:S08]  /*15700*/  SYNCS.ARRIVE.TRANS64 RZ, [UR38+0x36838], R3 ;  /* 0x03683803ffff79a7 */ /* 0x0007f00008000026 */
[----:B---3--:R-:W-:Y:S05]  /*15710*/  @!P0 BRA `(.L_x_5383) ;  /* 0x0000000000048947 */ /* 0x008fea0003800000 */
[----:B------:R-:W-:Y:S01]  /*15720*/  BPT.TRAP 0x1 ;  /* 0x000000040000795c */ /* 0x000fe20000300000 */
.L_x_5383:
[----:B------:R-:W-:Y:S05]  /*15730*/  BSYNC B1 ;  /* 0x0000000000017941 */ /* 0x000fea0003800000 */
.L_x_5382:
[----:B------:R-:W-:Y:S01]  /*15740*/  IMAD.MOV.U32 R7, RZ, RZ, RZ ;  /* 0x000000ffff077224 */ /* 0x000fe200078e00ff */
        /* <DEDUP_REMOVED lines=10> */
.L_x_5384:
[----:B------:R-:W-:-:S13]  /*157f0*/  @P0 ELECT P2, URZ, PT ;  /* 0x00000000003f082f */ /* 0x000fda0003840000 */
[----:B-----5:R-:W-:Y:S01]  /*15800*/  @P2 R2UR UR13, R4 ;  /* 0x00000000040d22ca */ /* 0x020fe200000e0000 */
[----:B------:R-:W-:Y:S01]  /*15810*/  UMOV UR12, UR36 ;  /* 0x00000024000c7c82 */ /* 0x000fe20008000000 */
[----:B------:R-:W-:Y:S02]  /*15820*/  @P2 R2UR UR11, R3 ;  /* 0x00000000030b22ca */ /* 0x000fe400000e0000 */
[----:B------:R-:W-:Y:S02]  /*15830*/  @P2 PLOP3.LUT P0, PT, P2, PT, PT, 0x8, 0x0 ;  /* 0x000000000000281c */ /* 0x000fe4000170e170 */
[----:B------:R-:W-:-:S09]  /*15840*/  PLOP3.LUT P2, PT, PT, PT, PT, 0x8, 0x0 ;  /* 0x000000000000781c */ /* 0x000fd20003f4e170 */
[----:B------:R2:W-:Y:S02]  /*15850*/  UTMALDG.4D [UR8], [UR4], desc[UR6] ;  /* 0x00000608040075b4 */ /* 0x0005e40008019000 */
[----:B--2---:R-:W-:Y:S05]  /*15860*/  @P0 BRA.U.ANY `(.L_x_5384) ;  /* 0xfffffffd00e00947 */ /* 0x004fea000393ffff */
[----:B------:R-:W-:Y:S01]  /*15870*/  MOV R6, 0x40 ;  /* 0x0000004000067802 */ /* 0x000fe20000000f00 */
[----:B------:R-:W-:Y:S01]  /*15880*/  UIADD3 UR8, UR38, 0x2f400, URZ ;  /* 0x0002f40026087890 */ /* 0x000fe2000fffe03f */
[----:B------:R-:W-:Y:S01]  /*15890*/  PLOP3.LUT P0, PT, PT, PT, PT, 0x80, 0x0 ;  /* 0x000000000000781c */ /* 0x000fe20003f0f070 */
[----:B------:R-:W-:Y:S01]  /*158a0*/  UMOV UR6, 0x0 ;  /* 0x0000000000067882 */ /* 0x000fe20000000000 */
[----:B------:R-:W-:Y:S01]  /*158b0*/  R2UR UR10, R6 ;  /* 0x00000000060a72ca */ /* 0x000fe200000e0000 */
[----:B------:R-:W-:-:S14]  /*158c0*/  UMOV UR7, 0x14f00000 ;  /* 0x14f0000000077882 */ /* 0x000fdc0000000000 */
.L_x_5385:
        /* <DEDUP_REMOVED lines=8> */
[----:B-1----:R-:W-:Y:S01]  /*15950*/  IMAD.MOV.U32 R5, RZ, RZ, 0x80 ;  /* 0x00000080ff057424 */ /* 0x002fe200078e00ff */
[----:B------:R-:W-:Y:S01]  /*15960*/  PLOP3.LUT P0, PT, PT, PT, PT, 0x80, 0x0 ;  /* 0x000000000000781c */ /* 0x000fe20003f0f070 */
[----:B------:R-:W-:Y:S01]  /*15970*/  UIADD3 UR8, UR38, 0x32c00, URZ ;  /* 0x00032c0026087890 */ /* 0x000fe2000fffe03f */
[----:B------:R-:W-:Y:S02]  /*15980*/  UMOV UR6, 0x0 ;  /* 0x0000000000067882 */ /* 0x000fe40000000000 */
[----:B------:R-:W-:Y:S01]  /*15990*/  R2UR UR10, R5 ;  /* 0x00000000050a72ca */ /* 0x000fe200000e0000 */
[----:B------:R-:W-:-:S14]  /*159a0*/  UMOV UR7, 0x14f00000 ;  /* 0x14f0000000077882 */ /* 0x000fdc0000000000 */
.L_x_5386:
        /* <DEDUP_REMOVED lines=8> */
[----:B------:R-:W1:Y:S01]  /*15a30*/  SYNCS.PHASECHK.TRANS64.TRYWAIT P0, [UR38+0x36860], R2 ;  /* 0x03686002ff0075a7 */ /* 0x000e620008000166 */
[----:B------:R-:W-:Y:S04]  /*15a40*/  BSSY B1, `(.L_x_5387) ;  /* 0x0000002000017945 */ /* 0x000fe80003800000 */
[----:B-1----:R-:W-:Y:S05]  /*15a50*/  @!P0 BRA `(.L_x_5388) ;  /* 0x0000001c00448947 */ /* 0x002fea0003800000 */
.L_x_5442:
[----:B------:R-:W-:Y:S05]  /*15a60*/  BSYNC B1 ;  /* 0x0000000000017941 */ /* 0x000fea0003800000 */
.L_x_5387:
[----:B------:R-:W-:Y:S01]  /*15a70*/  BSSY B1, `(.L_x_5389) ;  /* 0x0000009000017945 */ /* 0x000fe20003800000 */
[----:B-1----:R-:W-:Y:S02]  /*15a80*/  IMAD.MOV.U32 R2, RZ, RZ, 0x0 ;  /* 0x00000000ff027424 */ /* 0x002fe400078e00ff */
[----:B------:R-:W-:Y:S01]  /*15a90*/  IMAD.MOV.U32 R3, RZ, RZ, 0x14f00000 ;  /* 0x14f00000ff037424 */ /* 0x000fe200078e00ff */
[----:B------:R-:W-:Y:S06]  /*15aa0*/  @P1 BRA `(.L_x_5390) ;  /* 0x0000000000141947 */ /* 0x000fec0003800000 */
[----:B------:R-:W-:Y:S01]  /*15ab0*/  ISETP.NE.AND P0, PT, R10, RZ, PT ;  /* 0x000000ff0a00720c */ /* 0x000fe20003f05270 */
[----:B------:R-:W-:-:S04]  /*15ac0*/  IMAD.MOV.U32 R11, RZ, RZ, 0xa800 ;  /* 0x0000a800ff0b7424 */ /* 0x000fc800078e00ff */
[----:B------:R1:W-:Y:S08]  /*15ad0*/  SYNCS.ARRIVE.TRANS64 RZ, [UR38+0x36850], R11 ;  /* 0x0368500bffff79a7 */ /* 0x0003f00008000026 */
[----:B-1----:R-:W-:Y:S05]  /*15ae0*/  @!P0 BRA `(.L_x_5390) ;  /* 0x0000000000048947 */ /* 0x002fea0003800000 */
[----:B------:R-:W-:Y:S01]  /*15af0*/  BPT.TRAP 0x1 ;  /* 0x000000040000795c */ /* 0x000fe20000300000 */
.L_x_5390:
[----:B------:R-:W-:Y:S05]  /*15b00*/  BSYNC B1 ;  /* 0x0000000000017941 */ /* 0x000fea0003800000 */
.L_x_5389:
        /* <DEDUP_REMOVED lines=10> */
.L_x_5391:
        /* <DEDUP_REMOVED lines=13> */
.L_x_5392:
        /* <DEDUP_REMOVED lines=13> */
.L_x_5393:
        /* <DEDUP_REMOVED lines=8> */
[----:B------:R-:W-:Y:S01]  /*15dd0*/  MOV R17, R0 ;  /* 0x0000000000117202 */ /* 0x000fe20000000f00 */
[----:B------:R-:W-:-:S07]  /*15de0*/  IMAD.MOV.U32 R16, RZ, RZ, R4 ;  /* 0x000000ffff107224 */ /* 0x000fce00078e0004 */
.L_x_5378:
[----:B------:R-:W-:Y:S05]  /*15df0*/  BSYNC B0 ;  /* 0x0000000000007941 */ /* 0x000fea0003800000 */
.L_x_5341:
        /* <DEDUP_REMOVED lines=12> */
.L_x_5443:
[----:B------:R-:W-:Y:S05]  /*15ec0*/  BSYNC B1 ;  /* 0x0000000000017941 */ /* 0x000fea0003800000 */
.L_x_5396:
        /* <DEDUP_REMOVED lines=8> */
.L_x_5399:
[----:B------:R-:W-:Y:S05]  /*15f50*/  BSYNC B1 ;  /* 0x0000000000017941 */ /* 0x000fea0003800000 */
.L_x_5398:
        /* <DEDUP_REMOVED lines=13> */
.L_x_5400:
        /* <DEDUP_REMOVED lines=13> */
.L_x_5401:
        /* <DEDUP_REMOVED lines=13> */
.L_x_5402:
        /* <DEDUP_REMOVED lines=8> */
.L_x_5395:
[----:B------:R-:W-:Y:S05]  /*16250*/  BSYNC B0 ;  /* 0x0000000000007941 */ /* 0x000fea0003800000 */
.L_x_5394:
[----:B-1----:R-:W-:Y:S02]  /*16260*/  VIADD R0, R8, 0x1 ;  /* 0x0000000108007836 */ /* 0x002fe40000000000 */
[----:B------:R-:W-:-:S03]  /*16270*/  IMAD.MOV.U32 R3, RZ, RZ, RZ ;  /* 0x000000ffff037224 */ /* 0x000fc600078e00ff */
[----:B------:R-:W-:-:S04]  /*16280*/  ISETP.NE.AND P0, PT, R0, 0x2, PT ;  /* 0x000000020000780c */ /* 0x000fc80003f05270 */
[----:B------:R-:W-:Y:S02]  /*16290*/  SEL R2, RZ, 0x1, P0 ;  /* 0x00000001ff027807 */ /* 0x000fe40000000000 */
[----:B------:R-:W-:Y:S02]  /*162a0*/  SEL R0, R0, RZ, P0 ;  /* 0x000000ff00007207 */ /* 0x000fe40000000000 */
[----:B------:R-:W-:-:S07]  /*162b0*/  LOP3.LUT R9, R9, R2, RZ, 0x3c, !PT ;  /* 0x0000000209097212 */ /* 0x000fce00078e3cff */
.L_x_5325:
[----:B------:R-:W1:Y:S01]  /*162c0*/  S2R R5, SR_CgaCtaId ;  /* 0x0000000000057919 */ /* 0x000e620000008800 */
[----:B------:R-:W-:Y:S02]  /*162d0*/  MOV R2, 0x400 ;  /* 0x0000040000027802 */ /* 0x000fe40000000f00 */
[----:B------:R-:W-:Y:S02]  /*162e0*/  SHF.L.U32 R3, R3, 0x1f, RZ ;  /* 0x0000001f03037819 */ /* 0x000fe400000006ff */
[----:B-1----:R-:W-:-:S04]  /*162f0*/  LEA R2, R5, R2, 0x18 ;  /* 0x0000000205027211 */ /* 0x002fc800078ec0ff */
[----:B------:R-:W1:Y:S02]  /*16300*/  SYNCS.PHASECHK.TRANS64.TRYWAIT P0, [R2+URZ+0x36820], R3 ;  /* 0x03682003020075a7 */ /* 0x000e64000800017f */
[----:B-1----:R-:W-:Y:S05]  /*16310*/  @!P0 BRA `(.L_x_5403) ;  /* 0x0000001400408947 */ /* 0x002fea0003800000 */
.L_x_5444:
[----:B------:R-:W-:-:S03]  /*16320*/  UMOV UR4, 0xffffffff ;  /* 0xffffffff00047882 */ /* 0x000fc60000000000 */
[----:B------:R-:W-:Y:S05]  /*16330*/  BRA.DIV UR4, `(.L_x_5404) ;  /* 0x00000016044c7947 */ /* 0x000fea000b800000 */
[----:B-1----:R-:W1:Y:S02]  /*16340*/  S2R R3, SR_TID.X ;  /* 0x0000000000037919 */ /* 0x002e640000002100 */
[----:B-1----:R-:W-:-:S04]  /*16350*/  SHF.R.U32.HI R3, RZ, 0x5, R3 ;  /* 0x00000005ff037819 */ /* 0x002fc80000011603 */
[----:B------:R-:W-:-:S05]  /*16360*/  LOP3.LUT R3, R3, 0x3, RZ, 0xc0, !PT ;  /* 0x0000000303037812 */ /* 0x000fca00078ec0ff */
[----:B0-----:R0:W1:Y:S02]  /*16370*/  SHFL.IDX PT, R14, R3, RZ, 0x1f ;  /* 0x00001fff030e7589 */ /* 0x00106400000e0000 */
.L_x_5447:
[----:B-1----:R-:W-:-:S13]  /*16380*/  ISETP.NE.AND P0, PT, R14, RZ, PT ;  /* 0x000000ff0e00720c */ /* 0x002fda0003f05270 */
[----:B------:R-:W-:Y:S05]  /*16390*/  @P0 BRA `(.L_x_5287) ;  /* 0x0000000000900947 */ /* 0x000fea0003800000 */
[----:B------:R-:W-:-:S03]  /*163a0*/  UMOV UR4, 0xffffffff ;  /* 0xffffffff00047882 */ /* 0x000fc60000000000 */
[----:B------:R-:W-:Y:S05]  /*163b0*/  BRA.DIV UR4, `(.L_x_5405) ;  /* 0x0000001604607947 */ /* 0x000fea000b800000 */
[----:B------:R-:W-:-:S13]  /*163c0*/  ELECT P6, URZ, PT ;  /* 0x00000000003f782f */ /* 0x000fda00038c0000 */
.L_x_5450:
        /* <DEDUP_REMOVED lines=8> */
.L_x_5406:
        /* <DEDUP_REMOVED lines=12> */
.L_x_5451:
[----:B------:R-:W1:Y:S02]  /*16510*/  SYNCS.PHASECHK.TRANS64.TRYWAIT P0, [R3+URZ], R4 ;  /* 0x00000004030075a7 */ /* 0x000e64000800017f */
[----:B-1----:R-:W-:Y:S05]  /*16520*/  @!P0 BRA `(.L_x_5408) ;  /* 0x0000001400388947 */ /* 0x002fea0003800000 */
.L_x_5452:
[----:B------:R-:W-:Y:S05]  /*16530*/  @!P2 BRA `(.L_x_5409) ;  /* 0x000000000004a947 */ /* 0x000fea0003800000 */
[----:B------:R-:W-:Y:S01]  /*16540*/  BPT.TRAP 0x1 ;  /* 0x000000040000795c */ /* 0x000fe20000300000 */
.L_x_5409:
[----:B-1----:R-:W-:-:S05]  /*16550*/  IADD3 R3, R2, 0x36860, RZ ;  /* 0x0003686002037810 */ /* 0x002fca0007ffe0ff */
[----:B------:R-:W-:-:S04]  /*16560*/  IMAD R0, R0, 0x8, R3 ;  /* 0x0000000800007824 */ /* 0x000fc800078e0203 */
[----:B------:R-:W1:Y:S02]  /*16570*/  SYNCS.PHASECHK.TRANS64.TRYWAIT P0, [R0+URZ], R5 ;  /* 0x00000005000075a7 */ /* 0x000e64000800017f */
[----:B-1----:R-:W-:Y:S05]  /*16580*/  @!P0 BRA `(.L_x_5410) ;  /* 0x0000001400348947 */ /* 0x002fea0003800000 */
.L_x_5453:
[----:B------:R-:W-:-:S07]  /*16590*/  IMAD R3, R8, 0x8, R3 ;  /* 0x0000000808037824 */ /* 0x000fce00078e0203 */
.L_x_5411:
[----:B--2---:R2:W3:Y:S02]  /*165a0*/  SYNCS.PHASECHK.TRANS64.TRYWAIT P0, [R3+URZ], R4 ;  /* 0x00000004030075a7 */ /* 0x0044e4000800017f */
[----:B---3--:R-:W-:Y:S05]  /*165b0*/  @!P0 NANOSLEEP.SYNCS 0x989680 ;  /* 0x009896800000895d */ /* 0x008fea0003900000 */
[----:B------:R-:W3:Y:S02]  /*165c0*/  @!P0 SYNCS.PHASECHK.TRANS64 P0, [R3+URZ], R4 ;  /* 0x00000004030085a7 */ /* 0x000ee4000800007f */
[----:B---3--:R-:W-:Y:S05]  /*165d0*/  @!P0 BRA `(.L_x_5411) ;  /* 0xfffffffc00f08947 */ /* 0x008fea000383ffff */
.L_x_5287:
[----:B------:R-:W-:Y:S05]  /*165e0*/  BSYNC B6 ;  /* 0x0000000000067941 */ /* 0x000fea0003800000 */
.L_x_5284:
[----:B------:R-:W-:Y:S05]  /*165f0*/  EXIT ;  /* 0x000000000000794d */ /* 0x000fea0003800000 */
.L_x_5291:
[----:B------:R-:W-:-:S13]  /*16600*/  R2UR UR4, R16 ;  /* 0x00000000100472ca */ /* 0x000fda00000e0000 */
[----:B0-----:R-:W-:-:S04]  /*16610*/  IMAD.U32 R3, RZ, RZ, UR4 ;  /* 0x00000004ff037e24 */ /* 0x001fc8000f8e00ff */
[----:B------:R0:W1:Y:S03]  /*16620*/  SYNCS.PHASECHK.TRANS64.TRYWAIT P0, [R3+URZ+0x36800], R0 ;  /* 0x03680000030075a7 */ /* 0x000066000800017f */
[----:B-1----:R-:W-:Y:S05]  /*16630*/  @!P0 NANOSLEEP.SYNCS 0x989680 ;  /* 0x009896800000895d */ /* 0x002fea0003900000 */
[----:B------:R-:W1:Y:S02]  /*16640*/  @!P0 SYNCS.PHASECHK.TRANS64 P0, [R3+URZ+0x36800], R0 ;  /* 0x03680000030085a7 */ /* 0x000e64000800007f */
[----:B-1----:R-:W-:Y:S05]  /*16650*/  @!P0 BRA `(.L_x_5291) ;  /* 0xfffffffc00e88947 */ /* 0x002fea000383ffff */
[----:B------:R-:W-:Y:S05]  /*16660*/  BRA `(.L_x_5412) ;  /* 0xfffffeac00d47947 */ /* 0x000fea000383ffff */
.L_x_5295:
[----:B------:R-:W-:-:S13]  /*16670*/  R2UR UR4, R16 ;  /* 0x00000000100472ca */ /* 0x000fda00000e0000 */
[----:B0-----:R-:W-:-:S04]  /*16680*/  IMAD.U32 R3, RZ, RZ, UR4 ;  /* 0x00000004ff037e24 */ /* 0x001fc8000f8e00ff */
[----:B------:R0:W2:Y:S03]  /*16690*/  SYNCS.PHASECHK.TRANS64.TRYWAIT P2, [R3+URZ+0x36830], R0 ;  /* 0x03683000030075a7 */ /* 0x0000a6000804017f */
[----:B--2---:R-:W-:Y:S05]  /*166a0*/  @!P2 NANOSLEEP.SYNCS 0x989680 ;  /* 0x009896800000a95d */ /* 0x004fea0003900000 */
[----:B------:R-:W2:Y:S02]  /*166b0*/  @!P2 SYNCS.PHASECHK.TRANS64 P2, [R3+URZ+0x36830], R0 ;  /* 0x036830000300a5a7 */ /* 0x000ea4000804007f */
[----:B--2---:R-:W-:Y:S05]  /*166c0*/  @!P2 BRA `(.L_x_5295) ;  /* 0xfffffffc00e8a947 */ /* 0x004fea000383ffff */
[----:B------:R-:W-:Y:S05]  /*166d0*/  BRA `(.L_x_5294) ;  /* 0xfffffeb000087947 */ /* 0x000fea000383ffff */
.L_x_5300:
[----:B-1----:R-:W-:-:S04]  /*166e0*/  MOV R11, UR61 ;  /* 0x0000003d000b7c02 */ /* 0x002fc80008000f00 */
[----:B------:R1:W2:Y:S03]  /*166f0*/  SYNCS.PHASECHK.TRANS64.TRYWAIT P3, [R11+URZ+0x36830], R6 ;  /* 0x036830060b0075a7 */ /* 0x0002a6000806017f */
[----:B--2---:R-:W-:Y:S05]  /*16700*/  @!P3 NANOSLEEP.SYNCS 0x989680 ;  /* 0x009896800000b95d */ /* 0x004fea0003900000 */
[----:B------:R-:W2:Y:S02]  /*16710*/  @!P3 SYNCS.PHASECHK.TRANS64 P3, [R11+URZ+0x36830], R6 ;  /* 0x036830060b00b5a7 */ /* 0x000ea4000806007f */
[----:B--2---:R-:W-:Y:S05]  /*16720*/  @!P3 BRA `(.L_x_5300) ;  /* 0xfffffffc00ecb947 */ /* 0x004fea000383ffff */
[----:B------:R-:W-:Y:S05]  /*16730*/  BRA `(.L_x_5299) ;  /* 0xfffffef8008c7947 */ /* 0x000fea000383ffff */
.L_x_5304:
[----:B-1----:R-:W-:-:S04]  /*16740*/  IMAD.U32 R11, RZ, RZ, UR11 ;  /* 0x0000000bff0b7e24 */ /* 0x002fc8000f8e00ff */
[----:B------:R1:W2:Y:S03]  /*16750*/  SYNCS.PHASECHK.TRANS64.TRYWAIT P3, [R11+URZ+0x36850], R0 ;  /* 0x036850000b0075a7 */ /* 0x0002a6000806017f */
[----:B--2---:R-:W-:Y:S05]  /*16760*/  @!P3 NANOSLEEP.SYNCS 0x989680 ;  /* 0x009896800000b95d */ /* 0x004fea0003900000 */
[----:B------:R-:W2:Y:S02]  /*16770*/  @!P3 SYNCS.PHASECHK.TRANS64 P3, [R11+URZ+0x36850], R0 ;  /* 0x036850000b00b5a7 */ /* 0x000ea4000806007f */
[----:B--2---:R-:W-:Y:S05]  /*16780*/  @!P3 BRA `(.L_x_5304) ;  /* 0xfffffffc00ecb947 */ /* 0x004fea000383ffff */
[----:B------:R-:W-:Y:S05]  /*16790*/  BRA `(.L_x_5303) ;  /* 0xffffff20002c7947 */ /* 0x000fea000383ffff */
.L_x_5310:
[----:B------:R-:W-:-:S13]  /*167a0*/  R2UR UR7, R15 ;  /* 0x000000000f0772ca */ /* 0x000fda00000e0000 */
[----:B-1----:R-:W-:-:S04]  /*167b0*/  IMAD.U32 R11, RZ, RZ, UR7 ;  /* 0x00000007ff0b7e24 */ /* 0x002fc8000f8e00ff */
[----:B------:R1:W2:Y:S03]  /*167c0*/  SYNCS.PHASECHK.TRANS64.TRYWAIT P2, [R11+URZ+0x36830], R6 ;  /* 0x036830060b0075a7 */ /* 0x0002a6000804017f */
[----:B--2---:R-:W-:Y:S05]  /*167d0*/  @!P2 NANOSLEEP.SYNCS 0x989680 ;  /* 0x009896800000a95d */ /* 0x004fea0003900000 */
[----:B------:R-:W2:Y:S02]  /*167e0*/  @!P2 SYNCS.PHASECHK.TRANS64 P2, [R11+URZ+0x36830], R6 ;  /* 0x036830060b00a5a7 */ /* 0x000ea4000804007f */
[----:B--2---:R-:W-:Y:S05]  /*167f0*/  @!P2 BRA `(.L_x_5310) ;  /* 0xfffffffc00e8a947 */ /* 0x004fea000383ffff */
[----:B------:R-:W-:Y:S05]  /*16800*/  BRA `(.L_x_5309) ;  /* 0xffffff4400987947 */ /* 0x000fea000383ffff */
.L_x_5314:
[----:B-1----:R-:W-:-:S04]  /*16810*/  IMAD.U32 R11, RZ, RZ, UR11 ;  /* 0x0000000bff0b7e24 */ /* 0x002fc8000f8e00ff */
[----:B------:R1:W2:Y:S03]  /*16820*/  SYNCS.PHASECHK.TRANS64.TRYWAIT P2, [R11+URZ+0x36850], R0 ;  /* 0x036850000b0075a7 */ /* 0x0002a6000804017f */
[----:B--2---:R-:W-:Y:S05]  /*16830*/  @!P2 NANOSLEEP.SYNCS 0x989680 ;  /* 0x009896800000a95d */ /* 0x004fea0003900000 */
[----:B------:R-:W2:Y:S02]  /*16840*/  @!P2 SYNCS.PHASECHK.TRANS64 P2, [R11+URZ+0x36850], R0 ;  /* 0x036850000b00a5a7 */ /* 0x000ea4000804007f */
[----:B--2---:R-:W-:Y:S05]  /*16850*/  @!P2 BRA `(.L_x_5314) ;  /* 0xfffffffc00eca947 */ /* 0x004fea000383ffff */
[----:B------:R-:W-:Y:S05]  /*16860*/  BRA `(.L_x_5313) ;  /* 0xffffff6c00587947 */ /* 0x000fea000383ffff */
.L_x_5319:
[----:B-1----:R-:W-:-:S04]  /*16870*/  IMAD.U32 R3, RZ, RZ, UR5 ;  /* 0x00000005ff037e24 */ /* 0x002fc8000f8e00ff */
[----:B------:R1:W2:Y:S03]  /*16880*/  SYNCS.PHASECHK.TRANS64.TRYWAIT P0, [R3+URZ+0x36850], R0 ;  /* 0x03685000030075a7 */ /* 0x0002a6000800017f */
[----:B--2---:R-:W-:Y:S05]  /*16890*/  @!P0 NANOSLEEP.SYNCS 0x989680 ;  /* 0x009896800000895d */ /* 0x004fea0003900000 */
[----:B------:R-:W2:Y:S02]  /*168a0*/  @!P0 SYNCS.PHASECHK.TRANS64 P0, [R3+URZ+0x36850], R0 ;  /* 0x03685000030085a7 */ /* 0x000ea4000800007f */
[----:B--2---:R-:W-:Y:S05]  /*168b0*/  @!P0 BRA `(.L_x_5319) ;  /* 0xfffffffc00ec8947 */ /* 0x004fea000383ffff */
[----:B------:R-:W-:Y:S05]  /*168c0*/  BRA `(.L_x_5318) ;  /* 0xffffff8c00e87947 */ /* 0x000fea000383ffff */
.L_x_5330:
[----:B------:R-:W-:Y:S01]  /*168d0*/  MOV R13, R0 ;  /* 0x00000000000d7202 */ /* 0x000fe20000000f00 */
[----:B------:R-:W-:Y:S02]  /*168e0*/  IMAD.MOV.U32 R12, RZ, RZ, RZ ;  /* 0x000000ffff0c7224 */ /* 0x000fe400078e00ff */
[----:B------:R-:W-:Y:S02]  /*168f0*/  IMAD.MOV.U32 R11, RZ, RZ, 0x1f ;  /* 0x0000001fff0b7424 */ /* 0x000fe400078e00ff */
[----:B------:R-:W-:-:S07]  /*16900*/  IMAD.MOV.U32 R15, RZ, RZ, -0x1 ;  /* 0xffffffffff0f7424 */ /* 0x000fce00078e00ff */
[----:B------:R-:W-:Y:S05]  /*16910*/  WARPSYNC.COLLECTIVE R15, `(.L_x_5413) ;  /* 0x000000000f087348 */ /* 0x000fea0003c00000 */
[----:B------:R0:W1:Y:S02]  /*16920*/  SHFL.IDX P6, R14, R13, R12, R11 ;  /* 0x0000000c0d0e7389 */ /* 0x00006400000c000b */
[----:B01----:R-:W-:Y:S01]  /*16930*/  ENDCOLLECTIVE ;  /* 0x000000000000791b */ /* 0x003fe20003800000 */
.L_x_5413:
[----:B------:R-:W-:Y:S05]  /*16940*/  BRA `(.L_x_5414) ;  /* 0xffffffc400507947 */ /* 0x000fea000383ffff */
.L_x_5332:
[----:B------:R-:W-:Y:S01]  /*16950*/  BSSY B0, `(.L_x_5415) ;  /* 0x0000006000007945 */ /* 0x000fe20003800000 */
[----:B------:R-:W-:-:S07]  /*16960*/  IMAD.MOV.U32 R15, RZ, RZ, -0x1 ;  /* 0xffffffffff0f7424 */ /* 0x000fce00078e00ff */
[----:B0-----:R-:W-:Y:S05]  /*16970*/  WARPSYNC.COLLECTIVE R15, `(.L_x_5416) ;  /* 0x000000000f0c7348 */ /* 0x001fea0003c00000 */
[----:B------:R-:W-:Y:S02]  /*16980*/  ELECT P6, UR62, PT ;  /* 0x00000000003e782f */ /* 0x000fe400038c0000 */
[----:B------:R-:W-:Y:S01]  /*16990*/  MOV R14, UR62 ;  /* 0x0000003e000e7c02 */ /* 0x000fe20008000f00 */
[----:B0-----:R-:W-:Y:S10]  /*169a0*/  ENDCOLLECTIVE ;  /* 0x000000000000791b */ /* 0x001ff40003800000 */
.L_x_5416:
[----:B------:R-:W-:Y:S05]  /*169b0*/  BSYNC B0 ;  /* 0x0000000000007941 */ /* 0x000fea0003800000 */
.L_x_5415:
[----:B------:R-:W-:Y:S05]  /*169c0*/  BRA `(.L_x_5417) ;  /* 0xffffffc400507947 */ /* 0x000fea000383ffff */
.L_x_5334:
[----:B0-----:R-:W-:-:S04]  /*169d0*/  MOV R3, UR38 ;  /* 0x0000002600037c02 */ /* 0x001fc80008000f00 */
[----:B------:R0:W1:Y:S03]  /*169e0*/  SYNCS.PHASECHK.TRANS64.TRYWAIT P0, [R3+URZ+0x36840], R0 ;  /* 0x03684000030075a7 */ /* 0x000066000800017f */
[----:B-1----:R-:W-:Y:S05]  /*169f0*/  @!P0 NANOSLEEP.SYNCS 0x989680 ;  /* 0x009896800000895d */ /* 0x002fea0003900000 */
[----:B------:R-:W1:Y:S02]  /*16a00*/  @!P0 SYNCS.PHASECHK.TRANS64 P0, [R3+URZ+0x36840], R0 ;  /* 0x03684000030085a7 */ /* 0x000e64000800007f */
[----:B-1----:R-:W-:Y:S05]  /*16a10*/  @!P0 BRA `(.L_x_5334) ;  /* 0xfffffffc00ec8947 */ /* 0x002fea000383ffff */
[----:B------:R-:W-:Y:S05]  /*16a20*/  BRA `(.L_x_5418) ;  /* 0xffffffc400ac7947 */ /* 0x000fea000383ffff */
.L_x_5337:
[----:B------:R-:W-:Y:S01]  /*16a30*/  IMAD R8, R11, 0x80, R8 ;  /* 0x000000800b087824 */ /* 0x000fe200078e0208 */
[----:B------:R-:W-:Y:S01]  /*16a40*/  MOV R15, 0xffffffff ;  /* 0xffffffff000f7802 */ /* 0x000fe20000000f00 */
[----:B------:R-:W-:Y:S02]  /*16a50*/  IMAD.MOV.U32 R13, RZ, RZ, R7 ;  /* 0x000000ffff0d7224 */ /* 0x000fe400078e0007 */
[----:B------:R-:W-:Y:S01]  /*16a60*/  IMAD.MOV.U32 R12, RZ, RZ, RZ ;  /* 0x000000ffff0c7224 */ /* 0x000fe200078e00ff */
[----:B------:R-:W-:Y:S01]  /*16a70*/  IADD3 R5, R8, 0x10, RZ ;  /* 0x0000001008057810 */ /* 0x000fe20007ffe0ff */
[----:B------:R-:W-:-:S07]  /*16a80*/  IMAD.MOV.U32 R11, RZ, RZ, 0x181f ;  /* 0x0000181fff0b7424 */ /* 0x000fce00078e00ff */
[----:B------:R-:W-:Y:S05]  /*16a90*/  WARPSYNC.COLLECTIVE R15, `(.L_x_5419) ;  /* 0x000000000f087348 */ /* 0x000fea0003c00000 */
[----:B------:R0:W1:Y:S02]  /*16aa0*/  SHFL.IDX P6, R14, R13, R12, R11 ;  /* 0x0000000c0d0e7389 */ /* 0x00006400000c000b */
[----:B01----:R-:W-:Y:S01]  /*16ab0*/  ENDCOLLECTIVE ;  /* 0x000000000000791b */ /* 0x003fe20003800000 */
.L_x_5419:
[----:B------:R-:W-:Y:S02]  /*16ac0*/  IMAD.MOV.U32 R13, RZ, RZ, R0 ;  /* 0x000000ffff0d7224 */ /* 0x000fe400078e0000 */
[----:B------:R-:W-:-:S07]  /*16ad0*/  IMAD.MOV.U32 R2, RZ, RZ, R14 ;  /* 0x000000ffff027224 */ /* 0x000fce00078e000e */
[----:B------:R-:W-:Y:S05]  /*16ae0*/  WARPSYNC.COLLECTIVE R15, `(.L_x_5420) ;  /* 0x000000000f087348 */ /* 0x000fea0003c00000 */
[----:B------:R0:W1:Y:S02]  /*16af0*/  SHFL.IDX P6, R14, R13, R12, R11 ;  /* 0x0000000c0d0e7389 */ /* 0x00006400000c000b */
[----:B01----:R-:W-:Y:S01]  /*16b00*/  ENDCOLLECTIVE ;  /* 0x000000000000791b */ /* 0x003fe20003800000 */
.L_x_5420:
        /* <DEDUP_REMOVED lines=20> */
.L_x_5421:
[----:B------:R-:W-:Y:S01]  /*16c50*/  VIADD R3, R8, 0x20 ;  /* 0x0000002008037836 */ /* 0x000fe20000000000 */
[----:B------:R-:W-:Y:S01]  /*16c60*/  @!P3 LEA R20, R9, UR38, 0x1 ;  /* 0x000000260914bc11 */ /* 0x000fe2000f8e08ff */
[----:B------:R-:W-:Y:S02]  /*16c70*/  IMAD.MOV.U32 R13, RZ, RZ, R0 ;  /* 0x000000ffff0d7224 */ /* 0x000fe400078e0000 */
[----:B------:R-:W-:-:S07]  /*16c80*/  IMAD.MOV.U32 R4, RZ, RZ, R14 ;  /* 0x000000ffff047224 */ /* 0x000fce00078e000e */
[----:B------:R-:W-:Y:S05]  /*16c90*/  WARPSYNC.COLLECTIVE R15, `(.L_x_5422) ;  /* 0x000000000f087348 */ /* 0x000fea0003c00000 */
[----:B------:R0:W1:Y:S02]  /*16ca0*/  SHFL.IDX P6, R14, R13, R12, R11 ;  /* 0x0000000c0d0e7389 */ /* 0x00006400000c000b */
[----:B01----:R-:W-:Y:S01]  /*16cb0*/  ENDCOLLECTIVE ;  /* 0x000000000000791b */ /* 0x003fe20003800000 */
.L_x_5422:
[----:B------:R-:W-:Y:S01]  /*16cc0*/  ULDC.64 UR4, c[0x0][0x208] ;  /* 0x0000820000047ab9 */ /* 0x000fe20000000a00 */
[----:B------:R-:W-:Y:S01]  /*16cd0*/  MOV R5, R4 ;  /* 0x0000000400057202 */ /* 0x000fe20000000f00 */
        /* <DEDUP_REMOVED lines=14> */
.L_x_5423:
[----:B------:R-:W-:Y:S01]  /*16dc0*/  VIADD R5, R8, 0x30 ;  /* 0x0000003008057836 */ /* 0x000fe20000000000 */
[----:B------:R-:W-:Y:S01]  /*16dd0*/  @!P3 LEA R21, R9, UR38, 0x1 ;  /* 0x000000260915bc11 */ /* 0x000fe2000f8e08ff */
[----:B------:R-:W-:Y:S01]  /*16de0*/  IMAD.MOV.U32 R13, RZ, RZ, R0 ;  /* 0x000000ffff0d7224 */ /* 0x000fe200078e0000 */
[----:B------:R-:W-:-:S07]  /*16df0*/  MOV R2, R14 ;  /* 0x0000000e00027202 */ /* 0x000fce0000000f00 */
[----:B------:R-:W-:Y:S05]  /*16e00*/  WARPSYNC.COLLECTIVE R15, `(.L_x_5424) ;  /* 0x000000000f087348 */ /* 0x000fea0003c00000 */
[----:B------:R0:W1:Y:S02]  /*16e10*/  SHFL.IDX P6, R14, R13, R12, R11 ;  /* 0x0000000c0d0e7389 */ /* 0x00006400000c000b */
[----:B01----:R-:W-:Y:S01]  /*16e20*/  ENDCOLLECTIVE ;  /* 0x000000000000791b */ /* 0x003fe20003800000 */
.L_x_5424:
[----:B------:R-:W-:Y:S01]  /*16e30*/  ULDC.64 UR4, c[0x0][0x208] ;  /* 0x0000820000047ab9 */ /* 0x000fe20000000a00 */
[----:B------:R-:W-:Y:S01]  /*16e40*/  IMAD.MOV.U32 R3, RZ, RZ, R2 ;  /* 0x000000ffff037224 */ /* 0x000fe200078e0002 */
        /* <DEDUP_REMOVED lines=14> */
.L_x_5425:
[----:B------:R-:W-:Y:S01]  /*16f30*/  VIADD R3, R8, 0x40 ;  /* 0x0000004008037836 */ /* 0x000fe20000000000 */
[----:B------:R-:W-:Y:S01]  /*16f40*/  @!P3 LEA R20, R9, UR38, 0x1 ;  /* 0x000000260914bc11 */ /* 0x000fe2000f8e08ff */
[----:B------:R-:W-:Y:S02]  /*16f50*/  IMAD.MOV.U32 R13, RZ, RZ, R0 ;  /* 0x000000ffff0d7224 */ /* 0x000fe400078e0000 */
[----:B------:R-:W-:-:S07]  /*16f60*/  IMAD.MOV.U32 R4, RZ, RZ, R14 ;  /* 0x000000ffff047224 */ /* 0x000fce00078e000e */
[----:B------:R-:W-:Y:S05]  /*16f70*/  WARPSYNC.COLLECTIVE R15, `(.L_x_5426) ;  /* 0x000000000f087348 */ /* 0x000fea0003c00000 */
[----:B------:R0:W1:Y:S02]  /*16f80*/  SHFL.IDX P6, R14, R13, R12, R11 ;  /* 0x0000000c0d0e7389 */ /* 0x00006400000c000b */
[----:B01----:R-:W-:Y:S01]  /*16f90*/  ENDCOLLECTIVE ;  /* 0x000000000000791b */ /* 0x003fe20003800000 */
.L_x_5426:
[----:B------:R-:W-:Y:S01]  /*16fa0*/  ULDC.64 UR4, c[0x0][0x208] ;  /* 0x0000820000047ab9 */ /* 0x000fe20000000a00 */
[----:B------:R-:W-:Y:S01]  /*16fb0*/  MOV R5, R4 ;  /* 0x0000000400057202 */ /* 0x000fe20000000f00 */
        /* <DEDUP_REMOVED lines=14> */
.L_x_5427:
[----:B------:R-:W-:Y:S01]  /*170a0*/  VIADD R5, R8, 0x50 ;  /* 0x0000005008057836 */ /* 0x000fe20000000000 */
[----:B------:R-:W-:Y:S01]  /*170b0*/  @!P3 LEA R21, R9, UR38, 0x1 ;  /* 0x000000260915bc11 */ /* 0x000fe2000f8e08ff */
[----:B------:R-:W-:Y:S02]  /*170c0*/  IMAD.MOV.U32 R13, RZ, RZ, R0 ;  /* 0x000000ffff0d7224 */ /* 0x000fe400078e0000 */
[----:B------:R-:W-:-:S07]  /*170d0*/  IMAD.MOV.U32 R2, RZ, RZ, R14 ;  /* 0x000000ffff027224 */ /* 0x000fce00078e000e */
[----:B------:R-:W-:Y:S05]  /*170e0*/  WARPSYNC.COLLECTIVE R15, `(.L_x_5428) ;  /* 0x000000000f087348 */ /* 0x000fea0003c00000 */
[----:B------:R0:W1:Y:S02]  /*170f0*/  SHFL.IDX P6, R14, R13, R12, R11 ;  /* 0x0000000c0d0e7389 */ /* 0x00006400000c000b */
[----:B01----:R-:W-:Y:S01]  /*17100*/  ENDCOLLECTIVE ;  /* 0x000000000000791b */ /* 0x003fe20003800000 */
.L_x_5428:
        /* <DEDUP_REMOVED lines=16> */
.L_x_5429:
[----:B------:R-:W-:Y:S02]  /*17210*/  IADD3 R3, R8, 0x60, RZ ;  /* 0x0000006008037810 */ /* 0x000fe40007ffe0ff */
[----:B------:R-:W-:Y:S01]  /*17220*/  @!P3 LEA R20, R9, UR38, 0x1 ;  /* 0x000000260914bc11 */ /* 0x000fe2000f8e08ff */
[----:B------:R-:W-:Y:S01]  /*17230*/  IMAD.MOV.U32 R13, RZ, RZ, R0 ;  /* 0x000000ffff0d7224 */ /* 0x000fe200078e0000 */
[----:B------:R-:W-:-:S07]  /*17240*/  MOV R4, R14 ;  /* 0x0000000e00047202 */ /* 0x000fce0000000f00 */
[----:B------:R-:W-:Y:S05]  /*17250*/  WARPSYNC.COLLECTIVE R15, `(.L_x_5430) ;  /* 0x000000000f087348 */ /* 0x000fea0003c00000 */
[----:B------:R0:W1:Y:S02]  /*17260*/  SHFL.IDX P6, R14, R13, R12, R11 ;  /* 0x0000000c0d0e7389 */ /* 0x00006400000c000b */
[----:B01----:R-:W-:Y:S01]  /*17270*/  ENDCOLLECTIVE ;  /* 0x000000000000791b */ /* 0x003fe20003800000 */
.L_x_5430:
        /* <DEDUP_REMOVED lines=16> */
.L_x_5431:
[----:B------:R-:W-:Y:S02]  /*17380*/  @!P3 LEA R21, R9, UR38, 0x1 ;  /* 0x000000260915bc11 */ /* 0x000fe4000f8e08ff */
[----:B------:R-:W-:Y:S01]  /*17390*/  MOV R13, R0 ;  /* 0x00000000000d7202 */ /* 0x000fe20000000f00 */
[----:B------:R-:W-:-:S07]  /*173a0*/  IMAD.MOV.U32 R2, RZ, RZ, R14 ;  /* 0x000000ffff027224 */ /* 0x000fce00078e000e */
[----:B------:R-:W-:Y:S05]  /*173b0*/  WARPSYNC.COLLECTIVE R15, `(.L_x_5432) ;  /* 0x000000000f087348 */ /* 0x000fea0003c00000 */
[----:B------:R0:W1:Y:S02]  /*173c0*/  SHFL.IDX P6, R14, R13, R12, R11 ;  /* 0x0000000c0d0e7389 */ /* 0x00006400000c000b */
[----:B01----:R-:W-:Y:S01]  /*173d0*/  ENDCOLLECTIVE ;  /* 0x000000000000791b */ /* 0x003fe20003800000 */
.L_x_5432:
[----:B------:R-:W-:Y:S01]  /*173e0*/  ULDC.64 UR4, c[0x0][0x208] ;  /* 0x0000820000047ab9 */ /* 0x000fe20000000a00 */
[----:B------:R-:W-:Y:S02]  /*173f0*/  IMAD.MOV.U32 R3, RZ, RZ, R2 ;  /* 0x000000ffff037224 */ /* 0x000fe400078e0002 */
        /* <DEDUP_REMOVED lines=13> */
.L_x_5433:
[----:B------:R-:W-:Y:S02]  /*174d0*/  IMAD.MOV.U32 R13, RZ, RZ, R0 ;  /* 0x000000ffff0d7224 */ /* 0x000fe400078e0000 */
[----:B------:R-:W-:-:S07]  /*174e0*/  IMAD.MOV.U32 R4, RZ, RZ, R14 ;  /* 0x000000ffff047224 */ /* 0x000fce00078e000e */
[----:B------:R-:W-:Y:S05]  /*174f0*/  WARPSYNC.COLLECTIVE R15, `(.L_x_5434) ;  /* 0x000000000f087348 */ /* 0x000fea0003c00000 */
[----:B------:R0:W1:Y:S02]  /*17500*/  SHFL.IDX P6, R14, R13, R12, R11 ;  /* 0x0000000c0d0e7389 */ /* 0x00006400000c000b */
[----:B01----:R-:W-:Y:S01]  /*17510*/  ENDCOLLECTIVE ;  /* 0x000000000000791b */ /* 0x003fe20003800000 */
.L_x_5434:
[----:B------:R-:W-:Y:S05]  /*17520*/  BRA `(.L_x_5435) ;  /* 0xffffffc800107947 */ /* 0x000fea000383ffff */
.L_x_5340:
[----:B-1----:R-:W-:-:S04]  /*17530*/  IMAD.U32 R3, RZ, RZ, UR38 ;  /* 0x00000026ff037e24 */ /* 0x002fc8000f8e00ff */
[----:B------:R1:W2:Y:S03]  /*17540*/  SYNCS.PHASECHK.TRANS64.TRYWAIT P0, [R3+URZ+0x36820], R2 ;  /* 0x03682002030075a7 */ /* 0x0002a6000800017f */
[----:B--2---:R-:W-:Y:S05]  /*17550*/  @!P0 NANOSLEEP.SYNCS 0x989680 ;  /* 0x009896800000895d */ /* 0x004fea0003900000 */
[----:B------:R-:W2:Y:S02]  /*17560*/  @!P0 SYNCS.PHASECHK.TRANS64 P0, [R3+URZ+0x36820], R2 ;  /* 0x03682002030085a7 */ /* 0x000ea4000800007f */
[----:B--2---:R-:W-:Y:S05]  /*17570*/  @!P0 BRA `(.L_x_5340) ;  /* 0xfffffffc00ec8947 */ /* 0x004fea000383ffff */
[----:B------:R-:W-:Y:S05]  /*17580*/  BRA `(.L_x_5436) ;  /* 0xffffffc800687947 */ /* 0x000fea000383ffff */
.L_x_5347:
[----:B-1----:R-:W-:-:S04]  /*17590*/  MOV R3, UR38 ;  /* 0x0000002600037c02 */ /* 0x002fc80008000f00 */
[----:B------:R1:W2:Y:S03]  /*175a0*/  SYNCS.PHASECHK.TRANS64.TRYWAIT P0, [R3+URZ+0x36848], R2 ;  /* 0x03684802030075a7 */ /* 0x0002a6000800017f */
[----:B--2---:R-:W-:Y:S05]  /*175b0*/  @!P0 NANOSLEEP.SYNCS 0x989680 ;  /* 0x009896800000895d */ /* 0x004fea0003900000 */
[----:B------:R-:W2:Y:S02]  /*175c0*/  @!P0 SYNCS.PHASECHK.TRANS64 P0, [R3+URZ+0x36848], R2 ;  /* 0x03684802030085a7 */ /* 0x000ea4000800007f */
[----:B--2---:R-:W-:Y:S05]  /*175d0*/  @!P0 BRA `(.L_x_5347) ;  /* 0xfffffffc00ec8947 */ /* 0x004fea000383ffff */
[----:B------:R-:W-:Y:S05]  /*175e0*/  BRA `(.L_x_5437) ;  /* 0xffffffcc00507947 */ /* 0x000fea000383ffff */
.L_x_5354:
[----:B0-----:R-:W-:-:S04]  /*175f0*/  IMAD.U32 R3, RZ, RZ, UR38 ;  /* 0x00000026ff037e24 */ /* 0x001fc8000f8e00ff */
[----:B------:R0:W1:Y:S03]  /*17600*/  SYNCS.PHASECHK.TRANS64.TRYWAIT P0, [R3+URZ+0x36860], R2 ;  /* 0x03686002030075a7 */ /* 0x000066000800017f */
[----:B-1----:R-:W-:Y:S05]  /*17610*/  @!P0 NANOSLEEP.SYNCS 0x989680 ;  /* 0x009896800000895d */ /* 0x002fea0003900000 */
[----:B------:R-:W1:Y:S02]  /*17620*/  @!P0 SYNCS.PHASECHK.TRANS64 P0, [R3+URZ+0x36860], R2 ;  /* 0x03686002030085a7 */ /* 0x000e64000800007f */
[----:B-1----:R-:W-:Y:S05]  /*17630*/  @!P0 BRA `(.L_x_5354) ;  /* 0xfffffffc00ec8947 */ /* 0x002fea000383ffff */
[----:B------:R-:W-:Y:S05]  /*17640*/  BRA `(.L_x_5438) ;  /* 0xffffffd000287947 */ /* 0x000fea000383ffff */
.L_x_5364:
[----:B--2---:R-:W-:-:S04]  /*17650*/  IMAD.U32 R3, RZ, RZ, UR38 ;  /* 0x00000026ff037e24 */ /* 0x004fc8000f8e00ff */
[----:B------:R2:W3:Y:S03]  /*17660*/  SYNCS.PHASECHK.TRANS64.TRYWAIT P0, [R3+URZ+0x36840], R2 ;  /* 0x03684002030075a7 */ /* 0x0004e6000800017f */
[----:B---3--:R-:W-:Y:S05]  /*17670*/  @!P0 NANOSLEEP.SYNCS 0x989680 ;  /* 0x009896800000895d */ /* 0x008fea0003900000 */
[----:B------:R-:W3:Y:S02]  /*17680*/  @!P0 SYNCS.PHASECHK.TRANS64 P0, [R3+URZ+0x36840], R2 ;  /* 0x03684002030085a7 */ /* 0x000ee4000800007f */
[----:B---3--:R-:W-:Y:S05]  /*17690*/  @!P0 BRA `(.L_x_5364) ;  /* 0xfffffffc00ec8947 */ /* 0x008fea000383ffff */
[----:B------:R-:W-:Y:S05]  /*176a0*/  BRA `(.L_x_5439) ;  /* 0xffffffd400847947 */ /* 0x000fea000383ffff */
.L_x_5371:
[----:B0-----:R-:W-:-:S04]  /*176b0*/  IMAD.U32 R3, RZ, RZ, UR38 ;  /* 0x00000026ff037e24 */ /* 0x001fc8000f8e00ff */
[----:B------:R0:W1:Y:S03]  /*176c0*/  SYNCS.PHASECHK.TRANS64.TRYWAIT P0, [R3+URZ+0x36868], R2 ;  /* 0x03686802030075a7 */ /* 0x000066000800017f */
[----:B-1----:R-:W-:Y:S05]  /*176d0*/  @!P0 NANOSLEEP.SYNCS 0x989680 ;  /* 0x009896800000895d */ /* 0x002fea0003900000 */
[----:B------:R-:W1:Y:S02]  /*176e0*/  @!P0 SYNCS.PHASECHK.TRANS64 P0, [R3+URZ+0x36868], R2 ;  /* 0x03686802030085a7 */ /* 0x000e64000800007f */
[----:B-1----:R-:W-:Y:S05]  /*176f0*/  @!P0 BRA `(.L_x_5371) ;  /* 0xfffffffc00ec8947 */ /* 0x002fea000383ffff */
[----:B------:R-:W-:Y:S05]  /*17700*/  BRA `(.L_x_5440) ;  /* 0xffffffd8005c7947 */ /* 0x000fea000383ffff */
.L_x_5381:
[----:B--2---:R-:W-:-:S04]  /*17710*/  MOV R3, UR38 ;  /* 0x0000002600037c02 */ /* 0x004fc80008000f00 */
[----:B------:R2:W3:Y:S03]  /*17720*/  SYNCS.PHASECHK.TRANS64.TRYWAIT P0, [R3+URZ+0x36848], R2 ;  /* 0x03684802030075a7 */ /* 0x0004e6000800017f */
[----:B---3--:R-:W-:Y:S05]  /*17730*/  @!P0 NANOSLEEP.SYNCS 0x989680 ;  /* 0x009896800000895d */ /* 0x008fea0003900000 */
[----:B------:R-:W3:Y:S02]  /*17740*/  @!P0 SYNCS.PHASECHK.TRANS64 P0, [R3+URZ+0x36848], R2 ;  /* 0x03684802030085a7 */ /* 0x000ee4000800007f */
[----:B---3--:R-:W-:Y:S05]  /*17750*/  @!P0 BRA `(.L_x_5381) ;  /* 0xfffffffc00ec8947 */ /* 0x008fea000383ffff */
[----:B------:R-:W-:Y:S05]  /*17760*/  BRA `(.L_x_5441) ;  /* 0xffffffdc00d07947 */ /* 0x000fea000383ffff */
.L_x_5388:
[----:B-1----:R-:W-:-:S04]  /*17770*/  IMAD.U32 R3, RZ, RZ, UR38 ;  /* 0x00000026ff037e24 */ /* 0x002fc8000f8e00ff */
[----:B------:R1:W2:Y:S03]  /*17780*/  SYNCS.PHASECHK.TRANS64.TRYWAIT P0, [R3+URZ+0x36860], R2 ;  /* 0x03686002030075a7 */ /* 0x0002a6000800017f */
[----:B--2---:R-:W-:Y:S05]  /*17790*/  @!P0 NANOSLEEP.SYNCS 0x989680 ;  /* 0x009896800000895d */ /* 0x004fea0003900000 */
[----:B------:R-:W2:Y:S02]  /*177a0*/  @!P0 SYNCS.PHASECHK.TRANS64 P0, [R3+URZ+0x36860], R2 ;  /* 0x03686002030085a7 */ /* 0x000ea4000800007f */
[----:B--2---:R-:W-:Y:S05]  /*177b0*/  @!P0 BRA `(.L_x_5388) ;  /* 0xfffffffc00ec8947 */ /* 0x004fea000383ffff */
[----:B------:R-:W-:Y:S05]  /*177c0*/  BRA `(.L_x_5442) ;  /* 0xffffffe000a47947 */ /* 0x000fea000383ffff */
.L_x_5397:
[----:B-1----:R1:W2:Y:S02]  /*177d0*/  SYNCS.PHASECHK.TRANS64.TRYWAIT P0, [R3+URZ+0x36860], R0 ;  /* 0x03686000030075a7 */ /* 0x0022a4000800017f */
[----:B--2---:R-:W-:Y:S05]  /*177e0*/  @!P0 NANOSLEEP.SYNCS 0x989680 ;  /* 0x009896800000895d */ /* 0x004fea0003900000 */
[----:B------:R-:W2:Y:S02]  /*177f0*/  @!P0 SYNCS.PHASECHK.TRANS64 P0, [R3+URZ+0x36860], R0 ;  /* 0x03686000030085a7 */ /* 0x000ea4000800007f */
[----:B--2---:R-:W-:Y:S05]  /*17800*/  @!P0 BRA `(.L_x_5397) ;  /* 0xfffffffc00f08947 */ /* 0x004fea000383ffff */
[----:B------:R-:W-:Y:S05]  /*17810*/  BRA `(.L_x_5443) ;  /* 0xffffffe400a87947 */ /* 0x000fea000383ffff */
.L_x_5403:
[----:B-1----:R1:W2:Y:S02]  /*17820*/  SYNCS.PHASECHK.TRANS64.TRYWAIT P0, [R2+URZ+0x36820], R3 ;  /* 0x03682003020075a7 */ /* 0x0022a4000800017f */
[----:B--2---:R-:W-:Y:S05]  /*17830*/  @!P0 NANOSLEEP.SYNCS 0x989680 ;  /* 0x009896800000895d */ /* 0x004fea0003900000 */
[----:B------:R-:W2:Y:S02]  /*17840*/  @!P0 SYNCS.PHASECHK.TRANS64 P0, [R2+URZ+0x36820], R3 ;  /* 0x03682003020085a7 */ /* 0x000ea4000800007f */
[----:B--2---:R-:W-:Y:S05]  /*17850*/  @!P0 BRA `(.L_x_5403) ;  /* 0xfffffffc00f08947 */ /* 0x004fea000383ffff */
[----:B------:R-:W-:Y:S05]  /*17860*/  BRA `(.L_x_5444) ;  /* 0xffffffe800ac7947 */ /* 0x000fea000383ffff */
.L_x_5404:
[----:B------:R-:W2:Y:S01]  /*17870*/  S2R R4, SR_TID.X ;  /* 0x0000000000047919 */ /* 0x000ea20000002100 */
[----:B------:R-:W-:Y:S01]  /*17880*/  BSSY B0, `(.L_x_5445) ;  /* 0x000000a000007945 */ /* 0x000fe20003800000 */
[----:B------:R-:W-:Y:S01]  /*17890*/  IMAD.MOV.U32 R12, RZ, RZ, RZ ;  /* 0x000000ffff0c7224 */ /* 0x000fe200078e00ff */
[----:B------:R-:W-:Y:S01]  /*178a0*/  MOV R11, 0x1f ;  /* 0x0000001f000b7802 */ /* 0x000fe20000000f00 */
[----:B------:R-:W-:Y:S01]  /*178b0*/  IMAD.MOV.U32 R15, RZ, RZ, -0x1 ;  /* 0xffffffffff0f7424 */ /* 0x000fe200078e00ff */
[----:B--2---:R-:W-:-:S04]  /*178c0*/  SHF.R.U32.HI R4, RZ, 0x5, R4 ;  /* 0x00000005ff047819 */ /* 0x004fc80000011604 */
[----:B------:R-:W-:-:S05]  /*178d0*/  LOP3.LUT R4, R4, 0x3, RZ, 0xc0, !PT ;  /* 0x0000000304047812 */ /* 0x000fca00078ec0ff */
[----:B------:R-:W-:-:S07]  /*178e0*/  IMAD.MOV.U32 R13, RZ, RZ, R4 ;  /* 0x000000ffff0d7224 */ /* 0x000fce00078e0004 */
[----:B01----:R-:W-:Y:S05]  /*178f0*/  WARPSYNC.COLLECTIVE R15, `(.L_x_5446) ;  /* 0x000000000f087348 */ /* 0x003fea0003c00000 */
[----:B0-----:R0:W2:Y:S02]  /*17900*/  SHFL.IDX P6, R14, R13, R12, R11 ;  /* 0x0000000c0d0e7389 */ /* 0x0010a400000c000b */
[----:B012---:R-:W-:Y:S01]  /*17910*/  ENDCOLLECTIVE ;  /* 0x000000000000791b */ /* 0x007fe20003800000 */
.L_x_5446:
[----:B------:R-:W-:Y:S05]  /*17920*/  BSYNC B0 ;  /* 0x0000000000007941 */ /* 0x000fea0003800000 */
.L_x_5445:
[----:B------:R-:W-:Y:S05]  /*17930*/  BRA `(.L_x_5447) ;  /* 0xffffffe800907947 */ /* 0x000fea000383ffff */
.L_x_5405:
[----:B------:R-:W-:Y:S01]  /*17940*/  BSSY B0, `(.L_x_5448) ;  /* 0x0000006000007945 */ /* 0x000fe20003800000 */
[----:B------:R-:W-:-:S07]  /*17950*/  IMAD.MOV.U32 R15, RZ, RZ, -0x1 ;  /* 0xffffffffff0f7424 */ /* 0x000fce00078e00ff */
[----:B0-----:R-:W-:Y:S05]  /*17960*/  WARPSYNC.COLLECTIVE R15, `(.L_x_5449) ;  /* 0x000000000f0c7348 */ /* 0x001fea0003c00000 */
[----:B------:R-:W-:Y:S02]  /*17970*/  ELECT P6, UR62, PT ;  /* 0x00000000003e782f */ /* 0x000fe400038c0000 */
[----:B------:R-:W-:Y:S01]  /*17980*/  MOV R14, UR62 ;  /* 0x0000003e000e7c02 */ /* 0x000fe20008000f00 */
[----:B0-----:R-:W-:Y:S10]  /*17990*/  ENDCOLLECTIVE ;  /* 0x000000000000791b */ /* 0x001ff40003800000 */
.L_x_5449:
[----:B------:R-:W-:Y:S05]  /*179a0*/  BSYNC B0 ;  /* 0x0000000000007941 */ /* 0x000fea0003800000 */
.L_x_5448:
[----:B------:R-:W-:Y:S05]  /*179b0*/  BRA `(.L_x_5450) ;  /* 0xffffffe800847947 */ /* 0x000fea000383ffff */
.L_x_5407:
[----:B0-----:R0:W1:Y:S02]  /*179c0*/  SYNCS.PHASECHK.TRANS64.TRYWAIT P0, [R6+URZ], R5 ;  /* 0x00000005060075a7 */ /* 0x001064000800017f */
[----:B-1----:R-:W-:Y:S05]  /*179d0*/  @!P0 NANOSLEEP.SYNCS 0x989680 ;  /* 0x009896800000895d */ /* 0x002fea0003900000 */
[----:B------:R-:W1:Y:S02]  /*179e0*/  @!P0 SYNCS.PHASECHK.TRANS64 P0, [R6+URZ], R5 ;  /* 0x00000005060085a7 */ /* 0x000e64000800007f */
[----:B-1----:R-:W-:Y:S05]  /*179f0*/  @!P0 BRA `(.L_x_5407) ;  /* 0xfffffffc00f08947 */ /* 0x002fea000383ffff */
[----:B------:R-:W-:Y:S05]  /*17a00*/  BRA `(.L_x_5451) ;  /* 0xffffffe800c07947 */ /* 0x000fea000383ffff */
.L_x_5408:
[----:B-1----:R1:W2:Y:S02]  /*17a10*/  SYNCS.PHASECHK.TRANS64.TRYWAIT P0, [R3+URZ], R4 ;  /* 0x00000004030075a7 */ /* 0x0022a4000800017f */
[----:B--2---:R-:W-:Y:S05]  /*17a20*/  @!P0 NANOSLEEP.SYNCS 0x989680 ;  /* 0x009896800000895d */ /* 0x004fea0003900000 */
[----:B------:R-:W2:Y:S02]  /*17a30*/  @!P0 SYNCS.PHASECHK.TRANS64 P0, [R3+URZ], R4 ;  /* 0x00000004030085a7 */ /* 0x000ea4000800007f */
[----:B--2---:R-:W-:Y:S05]  /*17a40*/  @!P0 BRA `(.L_x_5408) ;  /* 0xfffffffc00f08947 */ /* 0x004fea000383ffff */
[----:B------:R-:W-:Y:S05]  /*17a50*/  BRA `(.L_x_5452) ;  /* 0xffffffe800b47947 */ /* 0x000fea000383ffff */
.L_x_5410:
[----:B-1----:R1:W2:Y:S02]  /*17a60*/  SYNCS.PHASECHK.TRANS64.TRYWAIT P0, [R0+URZ], R5 ;  /* 0x00000005000075a7 */ /* 0x0022a4000800017f */
[----:B--2---:R-:W-:Y:S05]  /*17a70*/  @!P0 NANOSLEEP.SYNCS 0x989680 ;  /* 0x009896800000895d */ /* 0x004fea0003900000 */
[----:B------:R-:W2:Y:S02]  /*17a80*/  @!P0 SYNCS.PHASECHK.TRANS64 P0, [R0+URZ], R5 ;  /* 0x00000005000085a7 */ /* 0x000ea4000800007f */
[----:B--2---:R-:W-:Y:S05]  /*17a90*/  @!P0 BRA `(.L_x_5410) ;  /* 0xfffffffc00f08947 */ /* 0x004fea000383ffff */
[----:B------:R-:W-:Y:S05]  /*17aa0*/  BRA `(.L_x_5453) ;  /* 0xffffffe800b87947 */ /* 0x000fea000383ffff */
.L_x_5454:
        /* <DEDUP_REMOVED lines=13> */
.L_x_14854:


//--------------------- .text._ZN7cutlass13device_kernelIN5flash11enable_sm90INS1_16FlashAttnFwdSm90INS1_25CollectiveMainloopFwdSm90ILi2EN4cute5tupleIJNS5_1CILi1EEES8_S8_EEENS6_IJNS7_ILi128EEENS7_ILi112EEENS7_ILi192EEEEEELi192ENS_6half_tEfNS_4arch4Sm90ELb1ELb0ELb1ELb1ELb0ELb0ELb0ELb1ELb1ELb1ELb1ELb0EEENS1_21CollectiveEpilogueFwdINS6_IJSA_SC_SB_EEES9_SE_SG_Li256ELb1ELb1ELb1ELb0EEENS1_36VarlenDynamicPersistentTileSchedulerILi128ELi112ELi256ELi128ELb1ELb1ELb1ELb1ELb1ELb1EEEEEEEEEvNT_6ParamsE --------------------------
	.section	.text._ZN7cutlass13device_kernelIN5flash11enable_sm90INS1_16FlashAttnFwdSm90INS1_25CollectiveMainloopFwdSm90ILi2EN4cute5tupleIJNS5_1CILi1EEES8_S8_EEENS6_IJNS7_ILi128EEENS7_ILi112EEENS7_ILi192EEEEEELi192ENS_6half_tEfNS_4arch4Sm90ELb1ELb0ELb1ELb1ELb0ELb0ELb0ELb1ELb1ELb1ELb1ELb0EEENS1_21CollectiveEpilogueFwdINS6_IJSA_SC_SB_EEES9_SE_SG_Li256ELb1ELb1ELb1ELb0EEENS1_36VarlenDynamicPersistentTileSchedulerILi128ELi112ELi256ELi128ELb1ELb1ELb1ELb1ELb1ELb1EEEEEEEEEvNT_6ParamsE,"ax",@progbits
	.align	128
.text._ZN7cutlass13device_kernelIN5flash11enable_sm90INS1_16FlashAttnFwdSm90INS1_25CollectiveMainloopFwdSm90ILi2EN4cute5tupleIJNS5_1CILi1EEES8_S8_EEENS6_IJNS7_ILi128EEENS7_ILi112EEENS7_ILi192EEEEEELi192ENS_6half_tEfNS_4arch4Sm90ELb1ELb0ELb1ELb1ELb0ELb0ELb0ELb1ELb1ELb1ELb1ELb0EEENS1_21CollectiveEpilogueFwdINS6_IJSA_SC_SB_EEES9_SE_SG_Li256ELb1ELb1ELb1ELb0EEENS1_36VarlenDynamicPersistentTileSchedulerILi128ELi112ELi256ELi128ELb1ELb1ELb1ELb1ELb1ELb1EEEEEEEEEvNT_6ParamsE:
        .type           _ZN7cutlass13device_kernelIN5flash11enable_sm90INS1_16FlashAttnFwdSm90INS1_25CollectiveMainloopFwdSm90ILi2EN4cute5tupleIJNS5_1CILi1EEES8_S8_EEENS6_IJNS7_ILi128EEENS7_ILi112EEENS7_ILi192EEEEEELi192ENS_6half_tEfNS_4arch4Sm90ELb1ELb0ELb1ELb1ELb0ELb0ELb0ELb1ELb1ELb1ELb1ELb0EEENS1_21CollectiveEpilogueFwdINS6_IJSA_SC_SB_EEES9_SE_SG_Li256ELb1ELb1ELb1ELb0EEENS1_36VarlenDynamicPersistentTileSchedulerILi128ELi112ELi256ELi128ELb1ELb1ELb1ELb1ELb1ELb1EEEEEEEEEvNT_6ParamsE,@function
        .size           _ZN7cutlass13device_kernelIN5flash11enable_sm90INS1_16FlashAttnFwdSm90INS1_25CollectiveMainloopFwdSm90ILi2EN4cute5tupleIJNS5_1CILi1EEES8_S8_EEENS6_IJNS7_ILi128EEENS7_ILi112EEENS7_ILi192EEEEEELi192ENS_6half_tEfNS_4arch4Sm90ELb1ELb0ELb1ELb1ELb0ELb0ELb0ELb1ELb1ELb1ELb1ELb0EEENS1_21CollectiveEpilogueFwdINS6_IJSA_SC_SB_EEES9_SE_SG_Li256ELb1ELb1ELb1ELb0EEENS1_36VarlenDynamicPersistentTileSchedulerILi128ELi112ELi256ELi128ELb1ELb1ELb1ELb1ELb1ELb1EEEEEEEEEvNT_6ParamsE,(.L_x_14855 - _ZN7cutlass13device_kernelIN5flash11enable_sm90INS1_16FlashAttnFwdSm90INS1_25CollectiveMainloopFwdSm90ILi2EN4cute5tupleIJNS5_1CILi1EEES8_S8_EEENS6_IJNS7_ILi128EEENS7_ILi112EEENS7_ILi192EEEEEELi192ENS_6half_tEfNS_4arch4Sm90ELb1ELb0ELb1ELb1ELb0ELb0ELb0ELb1ELb1ELb1ELb1ELb0EEENS1_21CollectiveEpilogueFwdINS6_IJSA_SC_SB_EEES9_SE_SG_Li256ELb1ELb1ELb1ELb0EEENS1_36VarlenDynamicPersistentTileSchedulerILi128ELi112ELi256ELi128ELb1ELb1ELb1ELb1ELb1ELb1EEEEEEEEEvNT_6ParamsE)
        .other          _ZN7cutlass13device_kernelIN5flash11enable_sm90INS1_16FlashAttnFwdSm90INS1_25CollectiveMainloopFwdSm90ILi2EN4cute5tupleIJNS5_1CILi1EEES8_S8_EEENS6_IJNS7_ILi128EEENS7_ILi112EEENS7_ILi192EEEEEELi192ENS_6half_tEfNS_4arch4Sm90ELb1ELb0ELb1ELb1ELb0ELb0ELb0ELb1ELb1ELb1ELb1ELb0EEENS1_21CollectiveEpilogueFwdINS6_IJSA_SC_SB_EEES9_SE_SG_Li256ELb1ELb1ELb1ELb0EEENS1_36VarlenDynamicPersistentTileSchedulerILi128ELi112ELi256ELi128ELb1ELb1ELb1ELb1ELb1ELb1EEEEEEEEEvNT_6ParamsE,@"STO_CUDA_ENTRY STV_DEFAULT"
_ZN7cutlass13device_kernelIN5flash11enable_sm90INS1_16FlashAttnFwdSm90INS1_25CollectiveMainloopFwdSm90ILi2EN4cute5tupleIJNS5_1CILi1EEES8_S8_EEENS6_IJNS7_ILi128EEENS7_ILi112EEENS7_ILi192EEEEEELi192ENS_6half_tEfNS_4arch4Sm90ELb1ELb0ELb1ELb1ELb0ELb0ELb0ELb1ELb1ELb1ELb1ELb0EEENS1_21CollectiveEpilogueFwdINS6_IJSA_SC_SB_EEES9_SE_SG_Li256ELb1ELb1ELb1ELb0EEENS1_36VarlenDynamicPersistentTileSchedulerILi128ELi112ELi256ELi128ELb1ELb1ELb1ELb1ELb1ELb1EEEEEEEEEvNT_6ParamsE:
        /* <DEDUP_REMOVED lines=18> */
.L_x_5456:
[----:B------:R-:W-:Y:S05]  /*0120*/  BSYNC B0 ;  /* 0x0000000000007941 */ /* 0x000fea0003800000 */
.L_x_5455:
        /* <DEDUP_REMOVED lines=41> */
.L_x_5457:
        /* <DEDUP_REMOVED lines=22> */
.L_x_5458:
        /* <DEDUP_REMOVED lines=18> */
.L_x_5459:
        /* <DEDUP_REMOVED lines=22> */
.L_x_5460:
        /* <DEDUP_REMOVED lines=22> */
.L_x_5461:
        /* <DEDUP_REMOVED lines=8> */
.L_x_5463:
        /* <DEDUP_REMOVED lines=16> */
[----:B------:R-:W-:Y:S01]  /*0a80*/  UMOV UR36, URZ ;  /* 0x0000003f00247c82 */ /* 0x000fe20008000000 */
[----:B------:R-:W-:Y:S01]  /*0a90*/  R2UR UR7, R7 ;  /* 0x00000000070772ca */ /* 0x000fe200000e0000 */
[----:B------:R-:W0:Y:S01]  /*0aa0*/  S2R R0, SR_TID.X ;  /* 0x0000000000007919 */ /* 0x000e220000002100 */
[----:B------:R-:W-:Y:S01]  /*0ab0*/  R2UR UR5, R5 ;  /* 0x00000000050572ca */ /* 0x000fe200000e0000 */
[----:B0-----:R-:W-:-:S05]  /*0ac0*/  VIADD R12, R0, 0xffffff80 ;  /* 0xffffff80000c7836 */ /* 0x001fca0000000000 */
[----:B------:R-:W-:-:S04]  /*0ad0*/  SHF.R.S32.HI R0, RZ, 0x1f, R12 ;  /* 0x0000001fff007819 */ /* 0x000fc8000001140c */
[CC--:B------:R-:W-:Y:S02]  /*0ae0*/  LEA.HI R3, R0.reuse, R12.reuse, RZ, 0x4 ;  /* 0x0000000c00037211 */ /* 0x0c0fe400078f20ff */
[CC--:B------:R-:W-:Y:S02]  /*0af0*/  LEA.HI R4, R0.reuse, R12.reuse, RZ, 0x5 ;  /* 0x0000000c00047211 */ /* 0x0c0fe400078f28ff */
[----:B------:R-:W-:Y:S02]  /*0b00*/  SHF.R.S32.HI R6, RZ, 0x4, R3 ;  /* 0x00000004ff067819 */ /* 0x000fe40000011403 */
[----:B------:R-:W-:Y:S01]  /*0b10*/  LEA.HI R11, R0, R12, RZ, 0x2 ;  /* 0x0000000c000b7211 */ /* 0x000fe200078f10ff */
[----:B------:R-:W-:Y:S01]  /*0b20*/  IMAD.SHL.U32 R5, R4, 0x20, RZ ;  /* 0x0000002004057824 */ /* 0x000fe200078e00ff */
[C---:B------:R-:W-:Y:S02]  /*0b30*/  LOP3.LUT R4, R3.reuse, 0x3fffff0, RZ, 0xc0, !PT ;  /* 0x03fffff003047812 */ /* 0x040fe400078ec0ff */
[----:B------:R-:W-:-:S02]  /*0b40*/  LEA.HI R3, R3, R6, RZ, 0x1 ;  /* 0x0000000603037211 */ /* 0x000fc400078f08ff */
[----:B------:R-:W-:Y:S01]  /*0b50*/  LOP3.LUT R5, R5, 0xfffffc00, RZ, 0xc0, !PT ;  /* 0xfffffc0005057812 */ /* 0x000fe200078ec0ff */
[----:B------:R-:W-:Y:S01]  /*0b60*/  IMAD.IADD R4, R12, 0x1, -R4 ;  /* 0x000000010c047824 */ /* 0x000fe200078e0a04 */
[----:B------:R-:W-:Y:S02]  /*0b70*/  LOP3.LUT R3, R3, 0x1ffffffe, RZ, 0xc0, !PT ;  /* 0x1ffffffe03037812 */ /* 0x000fe400078ec0ff */
[----:B------:R-:W-:Y:S01]  /*0b80*/  LOP3.LUT R11, R11, 0xfffffffc, RZ, 0xc0, !PT ;  /* 0xfffffffc0b0b7812 */ /* 0x000fe200078ec0ff */
[----:B------:R-:W-:Y:S02]  /*0b90*/  IMAD R4, R4, 0x40, R5 ;  /* 0x0000004004047824 */ /* 0x000fe400078e0205 */
[----:B------:R-:W-:Y:S02]  /*0ba0*/  IMAD.IADD R3, R6, 0x1, -R3 ;  /* 0x0000000106037824 */ /* 0x000fe400078e0a03 */
[----:B------:R-:W-:Y:S02]  /*0bb0*/  IMAD.IADD R11, R12, 0x1, -R11 ;  /* 0x000000010c0b7824 */ /* 0x000fe400078e0a0b */
[----:B------:R-:W-:-:S03]  /*0bc0*/  IMAD R3, R3, 0x8, R4 ;  /* 0x0000000803037824 */ /* 0x000fc600078e0204 */
[----:B------:R-:W-:Y:S02]  /*0bd0*/  LEA.HI R5, R11, R11, RZ, 0x1 ;  /* 0x0000000b0b057211 */ /* 0x000fe400078f08ff */
[----:B------:R0:W-:Y:S02]  /*0be0*/  STL [R1+0x50], R3 ;  /* 0x0000500301007387 */ /* 0x0001e40000100800 */
[----:B------:R-:W-:-:S05]  /*0bf0*/  LOP3.LUT R4, R5, 0x1ffffffe, RZ, 0xc0, !PT ;  /* 0x1ffffffe05047812 */ /* 0x000fca00078ec0ff */
        /* <DEDUP_REMOVED lines=19> */
[----:B------:R-:W-:-:S02]  /*0d30*/  LOP3.LUT R6, R7, 0x7ffffffc, RZ, 0xc0, !PT ;  /* 0x7ffffffc07067812 */ /* 0x000fc400078ec0ff */
[----:B------:R-:W-:Y:S02]  /*0d40*/  LEA.HI R10, R10, R9, RZ, 0x3 ;  /* 0x000000090a0a7211 */ /* 0x000fe400078f18ff */
[----:B------:R-:W-:Y:S01]  /*0d50*/  SHF.R.S32.HI R8, RZ, 0x5, R8 ;  /* 0x00000005ff087819 */ /* 0x000fe20000011408 */
[----:B------:R-:W-:Y:S01]  /*0d60*/  IMAD.IADD R6, R235, 0x1, -R6 ;  /* 0x00000001eb067824 */ /* 0x000fe200078e0a06 */
[----:B------:R-:W-:-:S03]  /*0d70*/  LOP3.LUT R10, R10, 0xfffffff8, RZ, 0xc0, !PT ;  /* 0xfffffff80a0a7812 */ /* 0x000fc600078ec0ff */
[----:B------:R-:W-:Y:S02]  /*0d80*/  IMAD.SHL.U32 R19, R6, 0x2, RZ ;  /* 0x0000000206137824 */ /* 0x000fe400078e00ff */
[----:B------:R-:W-:Y:S02]  /*0d90*/  IMAD.IADD R9, R9, 0x1, -R10 ;  /* 0x0000000109097824 */ /* 0x000fe400078e0a0a */
[C---:B------:R-:W-:Y:S02]  /*0da0*/  VIADD R231, R19.reuse, 0x8 ;  /* 0x0000000813e77836 */ /* 0x040fe40000000000 */
[----:B------:R-:W-:Y:S02]  /*0db0*/  IMAD R9, R8, 0x10, R9 ;  /* 0x0000001008097824 */ /* 0x000fe400078e0209 */
[----:B------:R-:W-:Y:S01]  /*0dc0*/  VIADD R230, R19, 0x10 ;  /* 0x0000001013e67836 */ /* 0x000fe20000000000 */
[----:B------:R-:W-:Y:S01]  /*0dd0*/  SHF.R.S32.HI R5, RZ, 0x1f, R231 ;  /* 0x0000001fff057819 */ /* 0x000fe200000114e7 */
[----:B0-----:R-:W-:-:S02]  /*0de0*/  IMAD R3, R2, 0x40, R9 ;  /* 0x0000004002037824 */ /* 0x001fc400078e0209 */
[----:B------:R-:W-:Y:S01]  /*0df0*/  IMAD.U32 R2, RZ, RZ, UR4 ;  /* 0x00000004ff027e24 */ /* 0x000fe2000f8e00ff */
[----:B------:R-:W-:Y:S01]  /*0e00*/  UMOV UR4, URZ ;  /* 0x0000003f00047c82 */ /* 0x000fe20008000000 */
[C---:B------:R-:W-:Y:S01]  /*0e10*/  VIADD R229, R19.reuse, 0x30 ;  /* 0x0000003013e57836 */ /* 0x040fe20000000000 */
[----:B------:R-:W-:Y:S01]  /*0e20*/  STL [R1+0x48], R3 ;  /* 0x0000480301007387 */ /* 0x000fe20000100800 */
[C---:B------:R-:W-:Y:S02]  /*0e30*/  VIADD R228, R19.reuse, 0x38 ;  /* 0x0000003813e47836 */ /* 0x040fe40000000000 */
        /* <DEDUP_REMOVED lines=32> */
[----:B------:R-:W-:Y:S01]  /*1040*/  IMAD.U32 R234, RZ, RZ, UR4 ;  /* 0x00000004ffea7e24 */ /* 0x000fe2000f8e00ff */
[----:B------:R-:W-:Y:S01]  /*1050*/  SHF.R.S32.HI R2, RZ, 0x1f, R215 ;  /* 0x0000001fff027819 */ /* 0x000fe200000114d7 */
[C---:B------:R-:W-:Y:S01]  /*1060*/  VIADD R208, R19.reuse, 0x18 ;  /* 0x0000001813d07836 */ /* 0x040fe20000000000 */
[----:B------:R-:W-:Y:S01]  /*1070*/  SHF.R.S32.HI R0, RZ, 0x1f, R214 ;  /* 0x0000001fff007819 */ /* 0x000fe200000114d6 */
[----:B------:R-:W-:Y:S01]  /*1080*/  VIADD R207, R19, 0x28 ;  /* 0x0000002813cf7836 */ /* 0x000fe20000000000 */
[----:B------:R-:W-:Y:S01]  /*1090*/  SHF.R.S32.HI R237, RZ, 0x1f, R213 ;  /* 0x0000001fffed7819 */ /* 0x000fe200000114d5 */
[----:B------:R-:W-:Y:S01]  /*10a0*/  IMAD R204, R4, 0x8, R3 ;  /* 0x0000000804cc7824 */ /* 0x000fe200078e0203 */
[----:B------:R-:W-:Y:S01]  /*10b0*/  SHF.R.S32.HI R236, RZ, 0x1f, R212 ;  /* 0x0000001fffec7819 */ /* 0x000fe200000114d4 */
[----:B------:R-:W-:-:S07]  /*10c0*/  IMAD.U32 R16, RZ, RZ, UR4 ;  /* 0x00000004ff107e24 */ /* 0x000fce000f8e00ff */
.L_x_5521:
[----:B------:R-:W-:Y:S01]  /*10d0*/  ULDC.64 UR8, c[0x0][0xc88] ;  /* 0x0003220000087ab9 */ /* 0x000fe20000000a00 */
[----:B------:R-:W-:Y:S01]  /*10e0*/  ULDC.64 UR12, c[0x0][0x208] ;  /* 0x00008200000c7ab9 */ /* 0x000fe20000000a00 */
[----:B------:R-:W-:Y:S01]  /*10f0*/  UIMAD.WIDE UR8, UR7, 0x4, UR8 ;  /* 0x00000004070878a5 */ /* 0x000fe2000f8e0208 */
[----:B------:R-:W-:-:S05]  /*1100*/  ULDC.64 UR10, c[0x0][0xa18] ;  /* 0x00028600000a7ab9 */ /* 0x000fca0000000a00 */
[----:B01-34-:R-:W-:Y:S02]  /*1110*/  IMAD.U32 R2, RZ, RZ, UR8 ;  /* 0x00000008ff027e24 */ /* 0x01bfe4000f8e00ff */
[----:B------:R-:W-:Y:S01]  /*1120*/  IMAD.U32 R3, RZ, RZ, UR9 ;  /* 0x00000009ff037e24 */ /* 0x000fe2000f8e00ff */
[----:B------:R-:W-:-:S04]  /*1130*/  ULDC.64 UR8, c[0x0][0xa28] ;  /* 0x00028a0000087ab9 */ /* 0x000fc80000000a00 */
[----:B--2---:R-:W2:Y:S01]  /*1140*/  LDG.E R2, desc[UR12][R2.64] ;  /* 0x0000000c02027981 */ /* 0x004ea2000c1e1900 */
        /* <DEDUP_REMOVED lines=17> */
[----:B------:R-:W-:-:S03]  /*1260*/  IMAD.U32 R4, RZ, RZ, UR10 ;  /* 0x0000000aff047e24 */ /* 0x000fc6000f8e00ff */
[----:B------:R-:W-:Y:S01]  /*1270*/  IMAD.U32 R5, RZ, RZ, UR11 ;  /* 0x0000000bff057e24 */ /* 0x000fe2000f8e00ff */
[----:B------:R-:W2:Y:S01]  /*1280*/  @P0 LDG.E R2, desc[UR12][R2.64] ;  /* 0x0000000c02020981 */ /* 0x000ea2000c1e1900 */
[----:B------:R-:W-:Y:S02]  /*1290*/  UISETP.NE.U32.AND UP0, UPT, UR8, URZ, UPT ;  /* 0x0000003f0800728c */ /* 0x000fe4000bf05070 */
[----:B------:R-:W-:Y:S01]  /*12a0*/  ULOP3.LUT UR7, UR6, 0xff000000, URZ, 0xc0, !UPT ;  /* 0xff00000006077892 */ /* 0x000fe2000f8ec03f */
[----:B------:R-:W3:Y:S01]  /*12b0*/  @P2 LDG.E R4, desc[UR12][R4.64] ;  /* 0x0000000c04042981 */ /* 0x000ee2000c1e1900 */
[----:B------:R-:W-:Y:S01]  /*12c0*/  ULDC UR11, c[0x0][0x288] ;  /* 0x0000a200000b7ab9 */ /* 0x000fe20000000800 */
[----:B------:R-:W-:Y:S02]  /*12d0*/  UISETP.NE.AND.EX UP0, UPT, UR9, URZ, UPT, UP0 ;  /* 0x0000003f0900728c */ /* 0x000fe4000bf05300 */
[----:B------:R-:W-:Y:S01]  /*12e0*/  ULOP3.LUT UR8, UR6, 0xff0000, URZ, 0xc0, !UPT ;  /* 0x00ff000006087892 */ /* 0x000fe2000f8ec03f */
[----:B------:R-:W-:Y:S01]  /*12f0*/  ULDC UR9, c[0x0][0x424] ;  /* 0x0001090000097ab9 */ /* 0x000fe20000000800 */
[----:B------:R-:W-:Y:S01]  /*1300*/  ULDC.64 UR12, c[0x0][0xa20] ;  /* 0x00028800000c7ab9 */ /* 0x000fe20000000a00 */
[----:B------:R-:W-:Y:S01]  /*1310*/  ULOP3.LUT UR6, UR6, 0xffff, URZ, 0xc0, !UPT ;  /* 0x0000ffff06067892 */ /* 0x000fe2000f8ec03f */
[----:B------:R-:W-:Y:S01]  /*1320*/  ISETP.NE.U32.AND P1, PT, RZ, UR12, PT ;  /* 0x0000000cff007c0c */ /* 0x000fe2000bf25070 */
[----:B------:R-:W-:-:S02]  /*1330*/  USHF.R.U32.HI UR7, URZ, 0x8, UR7 ;  /* 0x000000083f077899 */ /* 0x000fc40008011607 */
[----:B------:R-:W-:Y:S01]  /*1340*/  USEL UR9, UR9, 0x1, UP0 ;  /* 0x0000000109097887 */ /* 0x000fe20008000000 */
[----:B------:R-:W-:Y:S01]  /*1350*/  ISETP.NE.AND.EX P1, PT, RZ, UR13, PT, P1 ;  /* 0x0000000dff007c0c */ /* 0x000fe2000bf25310 */
[----:B------:R-:W-:Y:S01]  /*1360*/  ULDC UR10, c[0x0][0x2f0] ;  /* 0x0000bc00000a7ab9 */ /* 0x000fe20000000800 */
[----:B------:R-:W-:Y:S01]  /*1370*/  UMOV UR4, URZ ;  /* 0x0000003f00047c82 */ /* 0x000fe20008000000 */
[----:B------:R-:W-:Y:S01]  /*1380*/  ULEA.HI UR8, UR8, UR7, URZ, 0x10 ;  /* 0x0000000708087291 */ /* 0x000fe2000f8f803f */
[----:B------:R-:W-:Y:S01]  /*1390*/  IMAD.U32 R211, RZ, RZ, UR6 ;  /* 0x00000006ffd37e24 */ /* 0x000fe2000f8e00ff */
[----:B------:R-:W-:Y:S01]  /*13a0*/  UIMAD UR9, UR9, UR10, URZ ;  /* 0x0000000a090972a4 */ /* 0x000fe2000f8e023f */
[----:B--2---:R-:W-:Y:S02]  /*13b0*/  @P0 R2UR UR4, R2 ;  /* 0x00000000020402ca */ /* 0x004fe400000e0000 */
[----:B---3--:R-:W-:-:S13]  /*13c0*/  @P2 R2UR UR11, R4 ;  /* 0x00000000040b22ca */ /* 0x008fda00000e0000 */
[----:B------:R-:W-:Y:S01]  /*13d0*/  IMAD.U32 R17, RZ, RZ, UR11 ;  /* 0x0000000bff117e24 */ /* 0x000fe2000f8e00ff */
[----:B-----5:R-:W-:Y:S06]  /*13e0*/  @P2 BRA `(.L_x_5464) ;  /* 0x0000000000402947 */ /* 0x020fec0003800000 */
        /* <DEDUP_REMOVED lines=16> */
.L_x_5464:
        /* <DEDUP_REMOVED lines=11> */
.L_x_5465:
        /* <DEDUP_REMOVED lines=15> */
.L_x_5466:
        /* <DEDUP_REMOVED lines=70> */
.L_x_5467:
        /* <DEDUP_REMOVED lines=97> */
.L_x_5469:
        /* <DEDUP_REMOVED lines=12> */
.L_x_5652:
[----:B------:R-:W-:Y:S05]  /*21c0*/  @!P0 BRA `(.L_x_5471) ;  /* 0x0000000000048947 */ /* 0x000fea0003800000 */
[----:B------:R-:W-:Y:S01]  /*21d0*/  BPT.TRAP 0x1 ;  /* 0x000000040000795c */ /* 0x000fe20000300000 */
.L_x_5471:
[----:B------:R-:W-:Y:S01]  /*21e0*/  R2UR UR4, R16 ;  /* 0x00000000100472ca */ /* 0x000fe200000e0000 */
[----:B0-----:R-:W-:-:S05]  /*21f0*/  IMAD.U32 R0, RZ, RZ, UR36 ;  /* 0x00000024ff007e24 */ /* 0x001fca000f8e00ff */
[----:B------:R-:W-:-:S07]  /*2200*/  LEA R0, R0, UR60, 0x3 ;  /* 0x0000003c00007c11 */ /* 0x000fce000f8e18ff */
[----:B------:R-:W-:-:S05]  /*2210*/  IMAD.U32 R3, RZ, RZ, UR4 ;  /* 0x00000004ff037e24 */ /* 0x000fca000f8e00ff */
[----:B------:R-:W-:-:S04]  /*2220*/  SHF.L.U32 R3, R3, 0x1f, RZ ;  /* 0x0000001f03037819 */ /* 0x000fc800000006ff */
[----:B------:R0:W1:Y:S01]  /*2230*/  SYNCS.PHASECHK.TRANS64.TRYWAIT P2, [R0+URZ+0x36830], R3 ;  /* 0x03683003000075a7 */ /* 0x000062000804017f */
[----:B------:R-:W-:Y:S05]  /*2240*/  @!P0 BRA `(.L_x_5472) ;  /* 0x0000000000048947 */ /* 0x000fea0003800000 */
[----:B------:R-:W-:Y:S01]  /*2250*/  BPT.TRAP 0x1 ;  /* 0x000000040000795c */ /* 0x000fe20000300000 */
.L_x_5472:
[----:B------:R-:W2:Y:S02]  /*2260*/  S2R R2, SR_TID.X ;  /* 0x0000000000027919 */ /* 0x000ea40000002100 */
[----:B--2---:R-:W-:Y:S01]  /*2270*/  LOP3.LUT P1, RZ, R2, 0x7f, RZ, 0xc0, !PT ;  /* 0x0000007f02ff7812 */ /* 0x004fe2000782c0ff */
[----:B-1----:R-:W-:-:S12]  /*2280*/  @P2 BRA `(.L_x_5473) ;  /* 0x0000000000082947 */ /* 0x002fd80003800000 */
[----:B------:R-:W1:Y:S02]  /*2290*/  SYNCS.PHASECHK.TRANS64.TRYWAIT P2, [R0+URZ+0x36830], R3 ;  /* 0x03683003000075a7 */ /* 0x000e64000804017f */
[----:B-1----:R-:W-:Y:S05]  /*22a0*/  @!P2 BRA `(.L_x_5474) ;  /* 0x000001a00008a947 */ /* 0x002fea0003800000 */
.L_x_5473:
[----:B------:R-:W-:Y:S05]  /*22b0*/  WARPSYNC.ALL ;  /* 0x0000000000007948 */ /* 0x000fea0003800000 */
[----:B------:R-:W-:Y:S01]  /*22c0*/  UIADD3 UR4, UR60, 0x21400, URZ ;  /* 0x000214003c047890 */ /* 0x000fe2000fffe03f */
[----:B------:R-:W-:Y:S01]  /*22d0*/  WARPGROUP.ARRIVE ;  /* 0x00000000000079c5 */ /* 0x000fe20000000000 */
[----:B------:R-:W-:Y:S01]  /*22e0*/  ULOP3.LUT UR38, UR38, 0x10000, URZ, 0xfc, !UPT ;  /* 0x0001000026267892 */ /* 0x000fe2000f8efc3f */
[----:B01----:R-:W-:Y:S01]  /*22f0*/  @!P1 VIADD R0, R0, 0x36840 ;  /* 0x0003684000009836 */ /* 0x003fe20000000000 */
[----:B------:R-:W-:Y:S01]  /*2300*/  USHF.R.U32.HI UR4, URZ, 0x4, UR4 ;  /* 0x000000043f047899 */ /* 0x000fe20008011604 */
[----:B------:R-:W-:Y:S01]  /*2310*/  CS2R R118, SRZ ;  /* 0x0000000000767805 */ /* 0x000fe2000001ff00 */
[----:B------:R-:W-:Y:S01]  /*2320*/  UMOV UR53, 0x40000040 ;  /* 0x4000004000357882 */ /* 0x000fe20000000000 */
[----:B------:R-:W-:Y:S01]  /*2330*/  UMOV UR55, 0x40000040 ;  /* 0x4000004000377882 */ /* 0x000fe20000000000 */
[----:B------:R-:W-:Y:S01]  /*2340*/  ULOP3.LUT UR4, UR4, 0x3fff, URZ, 0xc0, !UPT ;  /* 0x00003fff04047892 */ /* 0x000fe2000f8ec03f */
[----:B------:R-:W-:Y:S01]  /*2350*/  MOV R4, UR53 ;  /* 0x0000003500047c02 */ /* 0x000fe20008000f00 */
[----:B------:R-:W-:Y:S01]  /*2360*/  UMOV UR52, UR38 ;  /* 0x0000002600347c82 */ /* 0x000fe20008000000 */
[----:B------:R-:W-:Y:S01]  /*2370*/  UMOV UR7, 0x40000040 ;  /* 0x4000004000077882 */ /* 0x000fe20000000000 */
[----:B------:R-:W-:Y:S01]  /*2380*/  ULOP3.LUT UR5, UR4, 0x10000, URZ, 0xfc, !UPT ;  /* 0x0001000004057892 */ /* 0x000fe2000f8efc3f */
[----:B------:R-:W-:Y:S01]  /*2390*/  MOV R6, UR52 ;  /* 0x0000003400067c02 */ /* 0x000fe20008000f00 */
[----:B------:R-:W-:Y:S01]  /*23a0*/  UMOV UR8, UR52 ;  /* 0x0000003400087c82 */ /* 0x000fe20008000000 */
[----:B------:R-:W-:Y:S01]  /*23b0*/  UMOV UR4, UR52 ;  /* 0x0000003400047c82 */ /* 0x000fe20008000000 */
[----:B------:R-:W-:Y:S01]  /*23c0*/  UIMAD UR37, UR36, 0xa80, UR5 ;  /* 0x00000a80242578a4 */ /* 0x000fe2000f8e0205 */
[----:B------:R-:W-:Y:S01]  /*23d0*/  @!P1 PRMT R0, RZ, 0x654, R0 ;  /* 0x00000654ff009816 */ /* 0x000fe20000000000 */
[----:B------:R-:W-:Y:S01]  /*23e0*/  IMAD.U32 R5, RZ, RZ, UR5 ;  /* 0x00000005ff057e24 */ /* 0x000fe2000f8e00ff */
[----:B------:R-:W-:Y:S01]  /*23f0*/  UMOV UR5, UR53 ;  /* 0x0000003500057c82 */ /* 0x000fe20008000000 */
[----:B------:R-:W-:Y:S01]  /*2400*/  UIADD3 UR6, UR37, 0x80, URZ ;  /* 0x0000008025067890 */ /* 0x000fe2000fffe03f */
[----:B------:R-:W-:Y:S01]  /*2410*/  CS2R R116, SRZ ;  /* 0x0000000000747805 */ /* 0x000fe2000001ff00 */
[----:B------:R-:W-:Y:S01]  /*2420*/  UIADD3 UR10, UR37, 0x100, URZ ;  /* 0x00000100250a7890 */ /* 0x000fe2000fffe03f */
[----:B------:R-:W-:Y:S01]  /*2430*/  CS2R R114, SRZ ;  /* 0x0000000000727805 */ /* 0x000fe2000001ff00 */
[----:B------:R-:W-:Y:S01]  /*2440*/  UMOV UR54, UR37 ;  /* 0x0000002500367c82 */ /* 0x000fe20008000000 */
[----:B------:R-:W-:Y:S01]  /*2450*/  UMOV UR9, UR53 ;  /* 0x0000003500097c82 */ /* 0x000fe20008000000 */
[----:B------:R-:W-:Y:S01]  /*2460*/  HGMMA.64x16x16.F32 R72, gdesc[UR52], RZ, !UPT, gsb0 ;  /* 0x00200000344879f0 */ /* 0x000fe2000c0008ff */
[----:B------:R-:W-:Y:S01]  /*2470*/  UMOV UR11, 0x40000040 ;  /* 0x40000040000b7882 */ /* 0x000fe20000000000 */
[----:B------:R-:W-:Y:S01]  /*2480*/  UIADD3 UR14, UR37, 0x180, URZ ;  /* 0x00000180250e7890 */ /* 0x000fe2000fffe03f */
[----:B------:R-:W-:Y:S01]  /*2490*/  CS2R R112, SRZ ;  /* 0x0000000000707805 */ /* 0x000fe2000001ff00 */
[----:B------:R-:W-:Y:S01]  /*24a0*/  UMOV UR12, UR52 ;  /* 0x00000034000c7c82 */ /* 0x000fe20008000000 */
[----:B------:R-:W-:Y:S01]  /*24b0*/  UMOV UR13, UR53 ;  /* 0x00000035000d7c82 */ /* 0x000fe20008000000 */
        /* <DEDUP_REMOVED lines=34> */
[----:B------:R-:W-:Y:S01]  /*26e0*/  UMOV UR55, 0x40000040 ;  /* 0x4000004000377882 */ /* 0x000fe20000000000 */
[----:B------:R-:W-:-:S02]  /*26f0*/  CS2R R90, SRZ ;  /* 0x00000000005a7805 */ /* 0x000fc4000001ff00 */
[----:B------:R-:W-:Y:S02]  /*2700*/  CS2R R88, SRZ ;  /* 0x0000000000587805 */ /* 0x000fe4000001ff00 */
[----:B------:R-:W-:Y:S02]  /*2710*/  CS2R R86, SRZ ;  /* 0x0000000000567805 */ /* 0x000fe4000001ff00 */
[----:B------:R-:W-:Y:S02]  /*2720*/  CS2R R84, SRZ ;  /* 0x0000000000547805 */ /* 0x000fe4000001ff00 */
[----:B------:R-:W-:Y:S01]  /*2730*/  CS2R R82, SRZ ;  /* 0x0000000000527805 */ /* 0x000fe2000001ff00 */
        /* <DEDUP_REMOVED lines=440> */
[----:B------:R-:W-:Y:S01]  /*42c0*/  UMOV UR56, UR44 ;  /* 0x0000002c00387c82 */ /* 0x000fe20008000000 */
[----:B------:R-:W-:Y:S01]  /*42d0*/  UMOV UR57, UR45 ;  /* 0x0000002d00397c82 */ /* 0x000fe20008000000 */
[----:B------:R-:W-:-:S02]  /*42e0*/  UIADD3 UR6, UR38, 0x806, URZ ;  /* 0x0000080626067890 */ /* 0x000fc4000fffe03f */
[----:B------:R-:W-:Y:S01]  /*42f0*/  UIADD3 UR38, UR39, -0x2, URZ ;  /* 0xfffffffe27267890 */ /* 0x000fe2000fffe03f */
        /* <DEDUP_REMOVED lines=20> */
[----:B------:R-:W-:Y:S02]  /*4440*/  R2UR UR12, R3 ;  /* 0x00000000030c72ca */ /* 0x000fe400000e0000 */
        /* <DEDUP_REMOVED lines=18> */
[----:B------:R-:W-:Y:S02]  /*4570*/  WARPGROUP.DEPBAR.LE gsb0, 0x0 ;  /* 0x00008000000079c5 */ /* 0x000fe40000010000 */
[----:B------:R-:W-:-:S06]  /*4580*/  WARPGROUP.ARRIVE ;  /* 0x00000000000079c5 */ /* 0x000fcc0000000000 */
[----:B------:R-:W-:Y:S01]  /*4590*/  HGMMA.64x16x16.F32 R32, gdesc[UR48], R32, gsb0 ;  /* 0x00200000302079f0 */ /* 0x000fe20008000820 */
[----:B------:R-:W-:Y:S01]  /*45a0*/  UMOV UR48, UR6 ;  /* 0x0000000600307c82 */ /* 0x000fe20008000000 */
[----:B------:R-:W-:Y:S01]  /*45b0*/  UMOV UR49, 0x40000040 ;  /* 0x4000004000317882 */ /* 0x000fe20000000000 */
[----:B------:R-:W-:Y:S01]  /*45c0*/  UMOV UR50, UR10 ;  /* 0x0000000a00327c82 */ /* 0x000fe20008000000 */
[----:B------:R-:W-:Y:S01]  /*45d0*/  UMOV UR51, 0x40000040 ;  /* 0x4000004000337882 */ /* 0x000fe20000000000 */
[----:B------:R-:W-:Y:S01]  /*45e0*/  ULDC UR6, c[0x0][0x9d8] ;  /* 0x0002760000067ab9 */ /* 0x000fe20000000800 */
[----:B------:R-:W-:Y:S01]  /*45f0*/  UIMAD UR10, UR39, -0x70, UR18 ;  /* 0xffffff90270a78a4 */ /* 0x000fe2000f8e0212 */
        /* <DEDUP_REMOVED lines=18> */
[----:B------:R-:W-:Y:S01]  /*4720*/  UMOV UR51, 0x40000040 ;  /* 0x4000004000337882 */ /* 0x000fe20000000000 */
[----:B------:R-:W-:Y:S01]  /*4730*/  FMUL.FTZ R2, R72, UR6 ;  /* 0x0000000648027c20 */ /* 0x000fe20008410000 */
[----:B------:R-:W-:Y:S01]  /*4740*/  FMUL.FTZ R3, R73, UR6 ;  /* 0x0000000649037c20 */ /* 0x000fe20008410000 */
        /* <DEDUP_REMOVED lines=10> */
[----:B------:R-:W-:Y:S02]  /*47f0*/  VIADD R65, R204, UR11 ;  /* 0x0000000bcc417c36 */ /* 0x000fe40008000000 */
[----:B------:R-:W-:Y:S01]  /*4800*/  FMUL.FTZ R66, R66, UR6 ;  /* 0x0000000642427c20 */ /* 0x000fe20008410000 */
[----:B------:R-:W-:Y:S01]  /*4810*/  FMUL.FTZ R67, R67, UR6 ;  /* 0x0000000643437c20 */ /* 0x000fe20008410000 */
[----:B------:R-:W-:Y:S01]  /*4820*/  FMUL.FTZ R70, R70, UR6 ;  /* 0x0000000646467c20 */ /* 0x000fe20008410000 */
[----:B------:R-:W-:Y:S01]  /*4830*/  HGMMA.64x16x16.F32 R56, gdesc[UR48], R56, gsb0 ;  /* 0x00200000303879f0 */ /* 0x000fe20008000838 */
[----:B------:R-:W-:Y:S01]  /*4840*/  UIADD3 UR50, UR37, 0x886, URZ ;  /* 0x0000088625327890 */ /* 0x000fe2000fffe03f */
[----:B------:R-:W-:Y:S01]  /*4850*/  @P2 IMAD.HI.U32 R6, R65, UR7, RZ ;  /* 0x0000000741062c27 */ /* 0x000fe2000f8e00ff */
[----:B------:R-:W-:Y:S01]  /*4860*/  UMOV UR51, 0x40000040 ;  /* 0x4000004000337882 */ /* 0x000fe20000000000 */
[----:B------:R-:W-:Y:S01]  /*4870*/  @UP0 ULDC UR7, c[0x0][0x450] ;  /* 0x0001140000070ab9 */ /* 0x000fe20000000800 */
[----:B------:R4:W5:Y:S01]  /*4880*/  MUFU.TANH R20, R66 ;  /* 0x0000004200147308 */ /* 0x0009620000002400 */
[----:B------:R-:W-:Y:S01]  /*4890*/  FMUL.FTZ R8, R64, UR6 ;  /* 0x0000000640087c20 */ /* 0x000fe20008410000 */
[----:B------:R-:W-:Y:S01]  /*48a0*/  @P2 SHF.R.U32.HI R65, RZ, UR7, R6 ;  /* 0x00000007ff412c19 */ /* 0x000fe20008011606 */
[----:B------:R-:W-:Y:S01]  /*48b0*/  UIMAD UR7, UR39, -0x70, URZ ;  /* 0xffffff90270778a4 */ /* 0x000fe2000f8e023f */
[----:B------:R-:W-:Y:S01]  /*48c0*/  FMUL.FTZ R11, R68, UR6 ;  /* 0x00000006440b7c20 */ /* 0x000fe20008410000 */
[----:B------:R-:W-:Y:S01]  /*48d0*/  FMUL.FTZ R71, R71, UR6 ;  /* 0x0000000647477c20 */ /* 0x000fe20008410000 */
[----:B------:R-:W-:Y:S01]  /*48e0*/  FMUL.FTZ R10, R69, UR6 ;  /* 0x00000006450a7c20 */ /* 0x000fe20008410000 */
[----:B------:R-:W0:Y:S01]  /*48f0*/  SHFL.IDX PT, R6, R65, 0x1, 0x1c1f ;  /* 0x003c1f0041067f89 */ /* 0x000e2200000e0000 */
[----:B------:R-:W5:Y:S01]  /*4900*/  MUFU.TANH R72, R67 ;  /* 0x0000004300487308 */ /* 0x000f620000002400 */
[----:B----4-:R-:W-:Y:S01]  /*4910*/  IMAD.U32 R66, RZ, RZ, UR10 ;  /* 0x0000000aff427e24 */ /* 0x010fe2000f8e00ff */
[----:B------:R-:W-:Y:S01]  /*4920*/  UMOV UR10, UR11 ;  /* 0x0000000b000a7c82 */ /* 0x000fe20008000000 */
[----:B------:R-:W4:Y:S03]  /*4930*/  SHFL.IDX PT, R65, R65, RZ, 0x1c1f ;  /* 0x001c1fff41417589 */ /* 0x000f2600000e0000 */
[----:B------:R-:W-:-:S02]  /*4940*/  IADD3 R66, -R19, 0x70, R66 ;  /* 0x0000007013427810 */ /* 0x000fc40007ffe142 */
[----:B------:R-:W5:Y:S08]  /*4950*/  MUFU.TANH R70, R70 ;  /* 0x0000004600467308 */ /* 0x000f700000002400 */
[----:B------:R-:W5:Y:S08]  /*4960*/  MUFU.TANH R71, R71 ;  /* 0x0000004700477308 */ /* 0x000f700000002400 */
        /* <DEDUP_REMOVED lines=8> */
[----:B------:R1:W5:Y:S01]  /*49f0*/  MUFU.TANH R56, R58 ;  /* 0x0000003a00387308 */ /* 0x0003620000002400 */
[----:B------:R-:W-:Y:S01]  /*4a00*/  HGMMA.64x16x16.F32 R48, gdesc[UR48], R48, gsb0 ;  /* 0x00200000303079f0 */ /* 0x000fe20008000830 */
[----:B------:R-:W-:Y:S01]  /*4a10*/  UIADD3 UR50, UR37, 0x906, URZ ;  /* 0x0000090625327890 */ /* 0x000fe2000fffe03f */
[----:B------:R-:W-:Y:S01]  /*4a20*/  IMAD.U32 R60, RZ, RZ, UR19 ;  /* 0x00000013ff3c7e24 */ /* 0x000fe2000f8e00ff */
[----:B------:R-:W-:Y:S01]  /*4a30*/  UMOV UR51, 0x40000040 ;  /* 0x4000004000337882 */ /* 0x000fe20000000000 */
[----:B------:R-:W-:Y:S01]  /*4a40*/  FMUL.FTZ R62, R62, UR6 ;  /* 0x000000063e3e7c20 */ /* 0x000fe20008410000 */
[----:B------:R-:W-:Y:S01]  /*4a50*/  FMUL.FTZ R14, R61, UR6 ;  /* 0x000000063d0e7c20 */ /* 0x000fe20008410000 */
[----:B------:R-:W-:Y:S01]  /*4a60*/  FMUL.FTZ R59, R59, UR6 ;  /* 0x000000063b3b7c20 */ /* 0x000fe20008410000 */
[----:B------:R2:W-:Y:S01]  /*4a70*/  MUFU.TANH R76, R63 ;  /* 0x0000003f004c7308 */ /* 0x0005e20000002400 */
[----:B-1----:R-:W-:-:S02]  /*4a80*/  IMAD.U32 R58, RZ, RZ, UR7 ;  /* 0x00000007ff3a7e24 */ /* 0x002fc4000f8e00ff */
[----:B------:R-:W-:-:S05]  /*4a90*/  FMUL.FTZ R13, R57, UR6 ;  /* 0x00000006390d7c20 */ /* 0x000fca0008410000 */
[----:B------:R1:W-:Y:S01]  /*4aa0*/  MUFU.TANH R73, R62 ;  /* 0x0000003e00497308 */ /* 0x0003e20000002400 */
[----:B--2---:R-:W-:-:S04]  /*4ab0*/  IADD3 R63, -R19, 0x71, R58 ;  /* 0x00000071133f7810 */ /* 0x004fc80007ffe13a */
[----:B------:R-:W-:-:S03]  /*4ac0*/  IADD3 R63, -R60, UR18, R63 ;  /* 0x000000123c3f7c10 */ /* 0x000fc6000fffe13f */
[----:B------:R2:W2:Y:S01]  /*4ad0*/  MUFU.TANH R69, R59 ;  /* 0x0000003b00457308 */ /* 0x0004a20000002400 */
[-CC-:B0-----:R-:W-:Y:S02]  /*4ae0*/  VIADDMNMX R67, R6, R63.reuse, R66.reuse, PT ;  /* 0x0000003f06437246 */ /* 0x181fe40003800142 */
[----:B----4-:R-:W-:Y:S02]  /*4af0*/  VIADDMNMX R65, R65, R63, R66, PT ;  /* 0x0000003f41417246 */ /* 0x010fe40003800142 */
[C---:B------:R-:W-:Y:S02]  /*4b00*/  ISETP.GT.AND P5, PT, R67.reuse, RZ, PT ;  /* 0x000000ff4300720c */ /* 0x040fe40003fa4270 */
[C---:B------:R-:W-:Y:S01]  /*4b10*/  ISETP.GT.AND P6, PT, R67.reuse, 0x1, PT ;  /* 0x000000014300780c */ /* 0x040fe20003fc4270 */
[----:B------:R-:W-:Y:S01]  /*4b20*/  MUFU.TANH R9, R9 ;  /* 0x0000000900097308 */ /* 0x000fe20000002400 */
[----:B------:R-:W-:Y:S02]  /*4b30*/  ISETP.GT.AND P4, PT, R67, 0x8, PT ;  /* 0x000000084300780c */ /* 0x000fe40003f84270 */
[----:B------:R-:W-:-:S02]  /*4b40*/  FSEL R68, R74, -INF , P5 ;  /* 0xff8000004a447808 */ /* 0x000fc40002800000 */
[----:B------:R-:W-:Y:S02]  /*4b50*/  FSEL R64, R75, -INF , P6 ;  /* 0xff8000004b407808 */ /* 0x000fe40003000000 */
[C---:B------:R-:W-:Y:S01]  /*4b60*/  ISETP.GT.AND P3, PT, R67.reuse, 0x9, PT ;  /* 0x000000094300780c */ /* 0x040fe20003f64270 */
[----:B------:R-:W-:Y:S01]  /*4b70*/  MUFU.TANH R11, R11 ;  /* 0x0000000b000b7308 */ /* 0x000fe20000002400 */
[----:B-1----:R-:W-:Y:S02]  /*4b80*/  FSEL R62, R78, -INF , P4 ;  /* 0xff8000004e3e7808 */ /* 0x002fe40002000000 */
[----:B------:R-:W-:Y:S02]  /*4b90*/  ISETP.GT.AND P5, PT, R67, 0x10, PT ;  /* 0x000000104300780c */ /* 0x000fe40003fa4270 */
[----:B---3--:R-:W-:Y:S02]  /*4ba0*/  FSEL R61, R79, -INF , P3 ;  /* 0xff8000004f3d7808 */ /* 0x008fe40001800000 */
[----:B------:R-:W-:Y:S01]  /*4bb0*/  ISETP.GT.AND P3, PT, R67, 0x11, PT ;  /* 0x000000114300780c */ /* 0x000fe20003f64270 */
[----:B------:R-:W-:Y:S01]  /*4bc0*/  MUFU.TANH R10, R10 ;  /* 0x0000000a000a7308 */ /* 0x000fe20000002400 */
[----:B-----5:R-:W-:-:S02]  /*4bd0*/  FSEL R60, R20, -INF , P5 ;  /* 0xff800000143c7808 */ /* 0x020fc40002800000 */
[----:B------:R-:W-:Y:S01]  /*4be0*/  ISETP.GT.AND P4, PT, R67, 0x18, PT ;  /* 0x000000184300780c */ /* 0x000fe20003f84270 */
[----:B------:R-:W-:Y:S02]  /*4bf0*/  WARPGROUP.DEPBAR.LE gsb0, 0x0 ;  /* 0x00008000000079c5 */ /* 0x000fe40000010000 */
[----:B------:R-:W-:Y:S01]  /*4c00*/  WARPGROUP.ARRIVE ;  /* 0x00000000000079c5 */ /* 0x000fe20000000000 */
[----:B------:R-:W-:Y:S01]  /*4c10*/  FMUL.FTZ R21, R48, UR6 ;  /* 0x0000000630157c20 */ /* 0x000fe20008410000 */
[----:B------:R-:W-:Y:S01]  /*4c20*/  FMUL.FTZ R48, R49, UR6 ;  /* 0x0000000631307c20 */ /* 0x000fe20008410000 */
[----:B------:R-:W-:Y:S01]  /*4c30*/  FMNMX.FTZ R49, R68, R64, !PT ;  /* 0x0000004044317209 */ /* 0x000fe20007810000 */
[----:B------:R-:W-:Y:S01]  /*4c40*/  FMUL.FTZ R50, R50, UR6 ;  /* 0x0000000632327c20 */ /* 0x000fe20008410000 */
[----:B--2---:R-:W-:Y:S01]  /*4c50*/  FSEL R59, R72, -INF , P3 ;  /* 0xff800000483b7808 */ /* 0x004fe20001800000 */
[----:B------:R-:W-:Y:S01]  /*4c60*/  HGMMA.64x16x16.F32 R40, gdesc[UR48], R40, gsb0 ;  /* 0x00200000302879f0 */ /* 0x000fe20008000828 */
[----:B------:R-:W-:Y:S01]  /*4c70*/  UIADD3 UR50, UR37, 0x986, URZ ;  /* 0x0000098625327890 */ /* 0x000fe2000fffe03f */
[----:B------:R-:W-:Y:S01]  /*4c80*/  FMNMX.FTZ R6, R62, R49, !PT ;  /* 0x000000313e067209 */ /* 0x000fe20007810000 */
[----:B------:R-:W-:Y:S01]  /*4c90*/  UMOV UR51, 0x40000040 ;  /* 0x4000004000337882 */ /* 0x000fe20000000000 */
[----:B------:R-:W-:Y:S01]  /*4ca0*/  ISETP.GT.AND P3, PT, R67, 0x19, PT ;  /* 0x000000194300780c */ /* 0x000fe20003f64270 */
[----:B------:R-:W-:Y:S01]  /*4cb0*/  FMUL.FTZ R51, R51, UR6 ;  /* 0x0000000633337c20 */ /* 0x000fe20008410000 */
[----:B------:R-:W-:Y:S01]  /*4cc0*/  FMNMX.FTZ R49, R61, R6, !PT ;  /* 0x000000063d317209 */ /* 0x000fe20007810000 */
        /* <DEDUP_REMOVED lines=8> */
[----:B------:R-:W-:Y:S01]  /*4d50*/  MUFU.TANH R51, R51 ;  /* 0x0000003300337308 */ /* 0x000fe20000002400 */
[----:B------:R-:W-:-:S02]  /*4d60*/  ISETP.GT.AND P3, PT, R67, 0x21, PT ;  /* 0x000000214300780c */ /* 0x000fc40003f64270 */
[----:B------:R-:W-:Y:S02]  /*4d70*/  FSEL R56, R56, -INF , P4 ;  /* 0xff80000038387808 */ /* 0x000fe40002000000 */
[----:B------:R-:W-:Y:S02]  /*4d80*/  ISETP.GT.AND P4, PT, R67, 0x28, PT ;  /* 0x000000284300780c */ /* 0x000fe40003f84270 */
[----:B------:R-:W-:Y:S01]  /*4d90*/  ISETP.GT.AND P5, PT, R65, 0x8, PT ;  /* 0x000000084100780c */ /* 0x000fe20003fa4270 */
[----:B------:R1:W-:Y:S08]  /*4da0*/  MUFU.TANH R81, R55 ;  /* 0x0000003700517308 */ /* 0x0003f00000002400 */
[----:B------:R2:W3:Y:S01]  /*4db0*/  MUFU.TANH R80, R54 ;  /* 0x0000003600507308 */ /* 0x0004e20000002400 */
[----:B-1----:R-:W-:-:S02]  /*4dc0*/  FSEL R55, R69, -INF , P3 ;  /* 0xff80000045377808 */ /* 0x002fc40001800000 */
[----:B------:R-:W-:-:S04]  /*4dd0*/  ISETP.GT.AND P3, PT, R67, 0x29, PT ;  /* 0x000000294300780c */ /* 0x000fc80003f64270 */
[----:B------:R-:W-:Y:S01]  /*4de0*/  FSEL R50, R76, -INF , P3 ;  /* 0xff8000004c327808 */ /* 0x000fe20001800000 */
[----:B------:R-:W-:Y:S01]  /*4df0*/  MUFU.TANH R12, R12 ;  /* 0x0000000c000c7308 */ /* 0x000fe20000002400 */
[----:B--2---:R-:W-:Y:S02]  /*4e00*/  FSEL R54, R73, -INF , P4 ;  /* 0xff80000049367808 */ /* 0x004fe40002000000 */
[C---:B------:R-:W-:Y:S02]  /*4e10*/  ISETP.GT.AND P4, PT, R67.reuse, 0x30, PT ;  /* 0x000000304300780c */ /* 0x040fe40003f84270 */
[----:B------:R-:W-:-:S03]  /*4e20*/  ISETP.GT.AND P3, PT, R67, 0x31, PT ;  /* 0x000000314300780c */ /* 0x000fc60003f64270 */
[----:B------:R-:W-:Y:S01]  /*4e30*/  MUFU.TANH R13, R13 ;  /* 0x0000000d000d7308 */ /* 0x000fe20000002400 */
[----:B------:R-:W-:Y:S02]  /*4e40*/  WARPGROUP.DEPBAR.LE gsb0, 0x0 ;  /* 0x00008000000079c5 */ /* 0x000fe40000010000 */
[----:B------:R-:W-:Y:S01]  /*4e50*/  WARPGROUP.ARRIVE ;  /* 0x00000000000079c5 */ /* 0x000fe20000000000 */
[----:B------:R-:W-:Y:S01]  /*4e60*/  FMUL.FTZ R43, R43, UR6 ;  /* 0x000000062b2b7c20 */ /* 0x000fe20008410000 */
[----:B------:R-:W-:Y:S01]  /*4e70*/  FMUL.FTZ R47, R47, UR6 ;  /* 0x000000062f2f7c20 */ /* 0x000fe20008410000 */
[----:B------:R-:W-:Y:S01]  /*4e80*/  FMUL.FTZ R42, R42, UR6 ;  /* 0x000000062a2a7c20 */ /* 0x000fe20008410000 */
[----:B------:R-:W-:Y:S01]  /*4e90*/  FMUL.FTZ R46, R46, UR6 ;  /* 0x000000062e2e7c20 */ /* 0x000fe20008410000 */
[----:B------:R1:W2:Y:S01]  /*4ea0*/  MUFU.TANH R74, R43 ;  /* 0x0000002b004a7308 */ /* 0x0002a20000002400 */
        /* <DEDUP_REMOVED lines=8> */
[----:B-1----:R-:W-:-:S04]  /*4f30*/  FMNMX.FTZ R43, R59, R6, !PT ;  /* 0x000000063b2b7209 */ /* 0x002fc80007810000 */
[----:B------:R-:W-:-:S03]  /*4f40*/  FMNMX.FTZ R6, R58, R43, !PT ;  /* 0x0000002b3a067209 */ /* 0x000fc60007810000 */
[----:B------:R-:W1:Y:S01]  /*4f50*/  MUFU.TANH R42, R42 ;  /* 0x0000002a002a7308 */ /* 0x000e620000002400 */
[----:B------:R-:W-:-:S04]  /*4f60*/  FMNMX.FTZ R43, R57, R6, !PT ;  /* 0x00000006392b7209 */ /* 0x000fc80007810000 */
[----:B------:R-:W-:-:S03]  /*4f70*/  FMNMX.FTZ R6, R56, R43, !PT ;  /* 0x0000002b38067209 */ /* 0x000fc60007810000 */
[----:B------:R-:W5:Y:S01]  /*4f80*/  MUFU.TANH R75, R46 ;  /* 0x0000002e004b7308 */ /* 0x000f620000002400 */
[----:B------:R-:W-:-:S04]  /*4f90*/  FMNMX.FTZ R43, R55, R6, !PT ;  /* 0x00000006372b7209 */ /* 0x000fc80007810000 */
[----:B----4-:R-:W-:Y:S02]  /*4fa0*/  FMNMX.FTZ R47, R54, R43, !PT ;  /* 0x0000002b362f7209 */ /* 0x010fe40007810000 */
[----:B0-----:R-:W-:Y:S01]  /*4fb0*/  FSEL R43, R77, -INF , P4 ;  /* 0xff8000004d2b7808 */ /* 0x001fe20002000000 */
[----:B------:R-:W-:Y:S01]  /*4fc0*/  MUFU.TANH R15, R15 ;  /* 0x0000000f000f7308 */ /* 0x000fe20000002400 */
[----:B------:R-:W-:Y:S02]  /*4fd0*/  FMNMX.FTZ R20, R50, R47, !PT ;  /* 0x0000002f32147209 */ /* 0x000fe40007810000 */
[----:B------:R-:W-:Y:S02]  /*4fe0*/  ISETP.GT.AND P4, PT, R67, 0x38, PT ;  /* 0x000000384300780c */ /* 0x000fe40003f84270 */
[----:B------:R-:W-:Y:S02]  /*4ff0*/  FMNMX.FTZ R47, R43, R20, !PT ;  /* 0x000000142b2f7209 */ /* 0x000fe40007810000 */
[----:B---3--:R-:W-:Y:S01]  /*5000*/  FSEL R20, R80, -INF , P4 ;  /* 0xff80000050147808 */ /* 0x008fe20002000000 */
[----:B------:R-:W-:Y:S01]  /*5010*/  MUFU.TANH R14, R14 ;  /* 0x0000000e000e7308 */ /* 0x000fe20000002400 */
[----:B------:R-:W-:-:S07]  /*5020*/  ISETP.GT.AND P4, PT, R67, 0x40, PT ;  /* 0x000000404300780c */ /* 0x000fce0003f84270 */
[----:B------:R-:W-:Y:S01]  /*5030*/  MUFU.TANH R21, R21 ;  /* 0x0000001500157308 */ /* 0x000fe20000002400 */
[----:B------:R-:W-:Y:S02]  /*5040*/  WARPGROUP.DEPBAR.LE gsb0, 0x0 ;  /* 0x00008000000079c5 */ /* 0x000fe40000010000 */
[----:B------:R-:W-:Y:S01]  /*5050*/  WARPGROUP.ARRIVE ;  /* 0x00000000000079c5 */ /* 0x000fe20000000000 */
[----:B------:R-:W-:Y:S01]  /*5060*/  FMUL.FTZ R6, R38, UR6 ;  /* 0x0000000626067c20 */ /* 0x000fe20008410000 */
[----:B------:R-:W-:Y:S01]  /*5070*/  FSEL R38, R51, -INF , P3 ;  /* 0xff80000033267808 */ /* 0x000fe20001800000 */
[----:B------:R-:W-:Y:S01]  /*5080*/  FMUL.FTZ R34, R34, UR6 ;  /* 0x0000000622227c20 */ /* 0x000fe20008410000 */
[----:B------:R-:W-:Y:S01]  /*5090*/  ISETP.GT.AND P3, PT, R67, 0x39, PT ;  /* 0x000000394300780c */ /* 0x000fe20003f64270 */
[----:B------:R-:W-:Y:S01]  /*50a0*/  MUFU.TANH R72, R6 ;  /* 0x0000000600487308 */ /* 0x000fe20000002400 */
[----:B------:R-:W-:Y:S01]  /*50b0*/  HGMMA.64x16x16.F32 R24, gdesc[UR48], R24, gsb0 ;  /* 0x00200000301879f0 */ /* 0x000fe20008000818 */
[----:B------:R-:W-:Y:S01]  /*50c0*/  FMNMX.FTZ R47, R38, R47, !PT ;  /* 0x0000002f262f7209 */ /* 0x000fe20007810000 */
[----:B------:R-:W-:Y:S01]  /*50d0*/  FMUL.FTZ R35, R35, UR6 ;  /* 0x0000000623237c20 */ /* 0x000fe20008410000 */
[----:B------:R-:W-:Y:S01]  /*50e0*/  FMUL.FTZ R39, R39, UR6 ;  /* 0x0000000627277c20 */ /* 0x000fe20008410000 */
[----:B------:R-:W-:Y:S01]  /*50f0*/  FMUL.FTZ R33, R33, UR6 ;  /* 0x0000000621217c20 */ /* 0x000fe20008410000 */
[----:B------:R-:W-:Y:S01]  /*5100*/  FMNMX.FTZ R47, R20, R47, !PT ;  /* 0x0000002f142f7209 */ /* 0x000fe20007810000 */
[----:B------:R-:W-:Y:S01]  /*5110*/  FMUL.FTZ R37, R37, UR6 ;  /* 0x0000000625257c20 */ /* 0x000fe20008410000 */
[----:B------:R0:W3:Y:S01]  /*5120*/  MUFU.TANH R71, R34 ;  /* 0x0000002200477308 */ /* 0x0000e20000002400 */
[----:B------:R-:W-:Y:S01]  /*5130*/  FMUL.FTZ R32, R32, UR6 ;  /* 0x0000000620207c20 */ /* 0x000fe20008410000 */
[----:B------:R-:W-:-:S06]  /*5140*/  FMUL.FTZ R36, R36, UR6 ;  /* 0x0000000624247c20 */ /* 0x000fcc0008410000 */
[----:B------:R2:W4:Y:S01]  /*5150*/  MUFU.TANH R69, R35 ;  /* 0x0000002300457308 */ /* 0x0005220000002400 */
[----:B0-----:R-:W-:Y:S02]  /*5160*/  FSEL R34, R81, -INF , P3 ;  /* 0xff80000051227808 */ /* 0x001fe40001800000 */
[----:B------:R-:W-:Y:S02]  /*5170*/  CS2R R80, SRZ ;  /* 0x0000000000507805 */ /* 0x000fe4000001ff00 */
[C---:B------:R-:W-:Y:S02]  /*5180*/  ISETP.GT.AND P3, PT, R67.reuse, 0x41, PT ;  /* 0x000000414300780c */ /* 0x040fe40003f64270 */
[----:B------:R-:W-:Y:S01]  /*5190*/  FMNMX.FTZ R47, R34, R47, !PT ;  /* 0x0000002f222f7209 */ /* 0x000fe20007810000 */
[----:B------:R-:W0:Y:S01]  /*51a0*/  MUFU.TANH R73, R39 ;  /* 0x0000002700497308 */ /* 0x000e220000002400 */
[----:B--2---:R-:W-:Y:S02]  /*51b0*/  FSEL R35, R74, -INF , P3 ;  /* 0xff8000004a237808 */ /* 0x004fe40001800000 */
[----:B------:R-:W-:-:S05]  /*51c0*/  ISETP.GT.AND P3, PT, R67, 0x49, PT ;  /* 0x000000494300780c */ /* 0x000fca0003f64270 */
[----:B------:R-:W-:Y:S08]  /*51d0*/  MUFU.TANH R48, R48 ;  /* 0x0000003000307308 */ /* 0x000ff00000002400 */
[----:B------:R-:W-:Y:S08]  /*51e0*/  MUFU.TANH R45, R45 ;  /* 0x0000002d002d7308 */ /* 0x000ff00000002400 */
[----:B------:R-:W-:Y:S01]  /*51f0*/  MUFU.TANH R36, R36 ;  /* 0x0000002400247308 */ /* 0x000fe20000002400 */
[----:B------:R-:W-:-:S02]  /*5200*/  WARPGROUP.DEPBAR.LE gsb0, 0x0 ;  /* 0x00008000000079c5 */ /* 0x000fc40000010000 */
[----:B------:R-:W-:Y:S01]  /*5210*/  FMUL.FTZ R6, R26, UR6 ;  /* 0x000000061a067c20 */ /* 0x000fe20008410000 */
[----:B-1----:R-:W-:Y:S01]  /*5220*/  FSEL R26, R42, -INF , P4 ;  /* 0xff8000002a1a7808 */ /* 0x002fe20002000000 */
[----:B------:R-:W-:Y:S01]  /*5230*/  FMUL.FTZ R46, R27, UR6 ;  /* 0x000000061b2e7c20 */ /* 0x000fe20008410000 */
[----:B------:R-:W-:Y:S02]  /*5240*/  ISETP.GT.AND P4, PT, R67, 0x48, PT ;  /* 0x000000484300780c */ /* 0x000fe40003f84270 */
[----:B------:R1:W2:Y:S01]  /*5250*/  MUFU.TANH R76, R6 ;  /* 0x00000006004c7308 */ /* 0x0002a20000002400 */
[----:B------:R-:W-:Y:S01]  /*5260*/  FMNMX.FTZ R42, R26, R47, !PT ;  /* 0x0000002f1a2a7209 */ /* 0x000fe20007810000 */
[----:B------:R-:W-:Y:S01]  /*5270*/  FMUL.FTZ R51, R31, UR6 ;  /* 0x000000061f337c20 */ /* 0x000fe20008410000 */
[----:B-----5:R-:W-:Y:S01]  /*5280*/  FSEL R27, R75, -INF , P4 ;  /* 0xff8000004b1b7808 */ /* 0x020fe20002000000 */
[----:B------:R-:W-:Y:S01]  /*5290*/  FMUL.FTZ R24, R24, UR6 ;  /* 0x0000000618187c20 */ /* 0x000fe20008410000 */
[----:B------:R-:W-:Y:S01]  /*52a0*/  FMNMX.FTZ R70, R35, R42, !PT ;  /* 0x0000002a23467209 */ /* 0x000fe20007810000 */
[----:B------:R-:W-:Y:S01]  /*52b0*/  FMUL.FTZ R25, R25, UR6 ;  /* 0x0000000619197c20 */ /* 0x000fe20008410000 */
[----:B------:R-:W-:Y:S01]  /*52c0*/  ISETP.GT.AND P4, PT, R67, 0x50, PT ;  /* 0x000000504300780c */ /* 0x000fe20003f84270 */
[----:B------:R0:W5:Y:S01]  /*52d0*/  MUFU.TANH R74, R46 ;  /* 0x0000002e004a7308 */ /* 0x0001620000002400 */
[----:B------:R-:W-:Y:S01]  /*52e0*/  FSEL R42, R49, -INF , P3 ;  /* 0xff800000312a7808 */ /* 0x000fe20001800000 */
[----:B-1----:R-:W-:Y:S01]  /*52f0*/  FMUL.FTZ R6, R30, UR6 ;  /* 0x000000061e067c20 */ /* 0x002fe20008410000 */
[----:B------:R-:W-:Y:S01]  /*5300*/  FMNMX.FTZ R47, R27, R70, !PT ;  /* 0x000000461b2f7209 */ /* 0x000fe20007810000 */
[----:B------:R-:W-:Y:S01]  /*5310*/  FMUL.FTZ R28, R28, UR6 ;  /* 0x000000061c1c7c20 */ /* 0x000fe20008410000 */
[----:B------:R-:W-:Y:S01]  /*5320*/  ISETP.GT.AND P3, PT, R67, 0x51, PT ;  /* 0x000000514300780c */ /* 0x000fe20003f64270 */
[----:B------:R1:W-:Y:S01]  /*5330*/  @!P1 SYNCS.ARRIVE.TRANS64.RED.A1T0 RZ, [R0+URZ], RZ ;  /* 0x000000ff00ff99a7 */ /* 0x0003e2000810043f */
[----:B---3--:R-:W-:Y:S01]  /*5340*/  FSEL R39, R71, -INF , P4 ;  /* 0xff80000047277808 */ /* 0x008fe20002000000 */
[----:B------:R-:W-:Y:S01]  /*5350*/  MUFU.TANH R75, R33 ;  /* 0x00000021004b7308 */ /* 0x000fe20000002400 */
[----:B------:R-:W-:-:S02]  /*5360*/  FMNMX.FTZ R70, R42, R47, !PT ;  /* 0x0000002f2a467209 */ /* 0x000fc40007810000 */
[----:B------:R-:W-:Y:S02]  /*5370*/  ISETP.GT.AND P4, PT, R67, 0x58, PT ;  /* 0x000000584300780c */ /* 0x000fe40003f84270 */
[----:B----4-:R-:W-:Y:S02]  /*5380*/  FSEL R30, R69, -INF , P3 ;  /* 0xff800000451e7808 */ /* 0x010fe40001800000 */
[----:B------:R-:W-:Y:S01]  /*5390*/  FMNMX.FTZ R47, R39, R70, !PT ;  /* 0x00000046272f7209 */ /* 0x000fe20007810000 */
[----:B------:R3:W4:Y:S01]  /*53a0*/  MUFU.TANH R71, R6 ;  /* 0x0000000600477308 */ /* 0x0007220000002400 */
[----:B------:R-:W-:Y:S02]  /*53b0*/  ISETP.GT.AND P3, PT, R67, 0x59, PT ;  /* 0x000000594300780c */ /* 0x000fe40003f64270 */
[----:B------:R-:W-:Y:S02]  /*53c0*/  FSEL R31, R72, -INF , P4 ;  /* 0xff800000481f7808 */ /* 0x000fe40002000000 */
[----:B------:R-:W-:-:S02]  /*53d0*/  FMNMX.FTZ R70, R30, R47, !PT ;  /* 0x0000002f1e467209 */ /* 0x000fc40007810000 */
[----:B------:R-:W-:Y:S01]  /*53e0*/  ISETP.GT.AND P4, PT, R67, 0x60, PT ;  /* 0x000000604300780c */ /* 0x000fe20003f84270 */
[----:B------:R4:W1:Y:S01]  /*53f0*/  MUFU.TANH R72, R51 ;  /* 0x0000003300487308 */ /* 0x0008620000002400 */
[----:B0-----:R-:W-:Y:S01]  /*5400*/  FSEL R46, R73, -INF , P3 ;  /* 0xff800000492e7808 */ /* 0x001fe20001800000 */
[----:B---3--:R-:W-:Y:S01]  /*5410*/  FMUL.FTZ R6, R52, UR6 ;  /* 0x0000000634067c20 */ /* 0x008fe20008410000 */
[----:B------:R-:W-:Y:S02]  /*5420*/  FMNMX.FTZ R49, R31, R70, !PT ;  /* 0x000000461f317209 */ /* 0x000fe40007810000 */
[----:B------:R-:W-:Y:S02]  /*5430*/  ISETP.GT.AND P3, PT, R67, 0x61, PT ;  /* 0x000000614300780c */ /* 0x000fe40003f64270 */
[----:B--2---:R-:W-:Y:S01]  /*5440*/  FSEL R47, R76, -INF , P4 ;  /* 0xff8000004c2f7808 */ /* 0x004fe20002000000 */
[----:B------:R0:W2:Y:S01]  /*5450*/  MUFU.TANH R69, R6 ;  /* 0x0000000600457308 */ /* 0x0000a20000002400 */
[----:B------:R-:W-:-:S02]  /*5460*/  FMNMX.FTZ R52, R46, R49, !PT ;  /* 0x000000312e347209 */ /* 0x000fc40007810000 */
[----:B------:R-:W-:Y:S02]  /*5470*/  ISETP.GT.AND P4, PT, R67, 0x68, PT ;  /* 0x000000684300780c */ /* 0x000fe40003f84270 */
[----:B-----5:R-:W-:Y:S02]  /*5480*/  FSEL R49, R74, -INF , P3 ;  /* 0xff8000004a317808 */ /* 0x020fe40001800000 */
[----:B------:R-:W-:Y:S01]  /*5490*/  FMNMX.FTZ R52, R47, R52, !PT ;  /* 0x000000342f347209 */ /* 0x000fe20007810000 */
[----:B------:R-:W-:Y:S01]  /*54a0*/  MUFU.TANH R76, R37 ;  /* 0x00000025004c7308 */ /* 0x000fe20000002400 */
[----:B------:R-:W-:Y:S02]  /*54b0*/  ISETP.GT.AND P3, PT, R67, 0x69, PT ;  /* 0x000000694300780c */ /* 0x000fe40003f64270 */
[----:B----4-:R-:W-:Y:S02]  /*54c0*/  FSEL R51, R71, -INF , P4 ;  /* 0xff80000047337808 */ /* 0x010fe40002000000 */
[----:B------:R-:W-:-:S02]  /*54d0*/  FMNMX.FTZ R70, R49, R52, !PT ;  /* 0x0000003431467209 */ /* 0x000fc40007810000 */
[----:B-1----:R-:W-:Y:S01]  /*54e0*/  FSEL R52, R72, -INF , P3 ;  /* 0xff80000048347808 */ /* 0x002fe20001800000 */
[----:B------:R-:W1:Y:S01]  /*54f0*/  MUFU.TANH R71, R53 ;  /* 0x0000003500477308 */ /* 0x000e620000002400 */
[----:B------:R-:W-:Y:S02]  /*5500*/  FMNMX.FTZ R67, R51, R70, !PT ;  /* 0x0000004633437209 */ /* 0x000fe40007810000 */
[----:B------:R-:W-:Y:S02]  /*5510*/  ISETP.GT.AND P4, PT, R65, 0x1, PT ;  /* 0x000000014100780c */ /* 0x000fe40003f84270 */
[----:B------:R-:W-:-:S03]  /*5520*/  FMNMX.FTZ R67, R52, R67, !PT ;  /* 0x0000004334437209 */ /* 0x000fc60007810000 */
[----:B------:R-:W3:Y:S02]  /*5530*/  MUFU.TANH R70, R40 ;  /* 0x0000002800467308 */ /* 0x000ee40000002400 */
[----:B0-----:R-:W0:Y:S06]  /*5540*/  SHFL.BFLY PT, R6, R67, 0x2, 0x1f ;  /* 0x0c401f0043067f89 */ /* 0x001e2c00000e0000 */
[----:B------:R4:W5:Y:S08]  /*5550*/  MUFU.TANH R72, R41 ;  /* 0x0000002900487308 */ /* 0x0009700000002400 */
[----:B------:R2:W-:Y:S01]  /*5560*/  MUFU.TANH R74, R32 ;  /* 0x00000020004a7308 */ /* 0x0005e20000002400 */
[----:B----4-:R-:W-:-:S02]  /*5570*/  FSEL R41, R3, -INF , P4 ;  /* 0xff80000003297808 */ /* 0x010fc40002000000 */
[----:B------:R-:W-:-:S05]  /*5580*/  ISETP.GT.AND P4, PT, R65, 0x10, PT ;  /* 0x000000104100780c */ /* 0x000fca0003f84270 */
[----:B------:R-:W-:Y:S01]  /*5590*/  MUFU.TANH R77, R24 ;  /* 0x00000018004d7308 */ /* 0x000fe20000002400 */
[----:B--2---:R-:W-:Y:S01]  /*55a0*/  FMUL.FTZ R32, R29, UR6 ;  /* 0x000000061d207c20 */ /* 0x004fe20008410000 */
[----:B0-----:R-:W-:Y:S01]  /*55b0*/  FMNMX.FTZ R53, R67, R6, !PT ;  /* 0x0000000643357209 */ /* 0x001fe20007810000 */
[----:B------:R-:W-:Y:S01]  /*55c0*/  @UP0 ULDC UR6, c[0x0][0x44c] ;  /* 0x0001130000060ab9 */ /* 0x000fe20000000800 */
[----:B------:R-:W-:Y:S01]  /*55d0*/  FSEL R29, R7, -INF , P5 ;  /* 0xff800000071d7808 */ /* 0x000fe20002800000 */
[----:B------:R-:W-:Y:S02]  /*55e0*/  UIMAD.WIDE.U32 UR6, UR11, UR6, URZ ;  /* 0x000000060b0672a5 */ /* 0x000fe4000f8e003f */
[----:B------:R-:W0:Y:S01]  /*55f0*/  SHFL.BFLY PT, R6, R53, 0x1, 0x1f ;  /* 0x0c201f0035067f89 */ /* 0x000e2200000e0000 */
[----:B------:R2:W4:Y:S01]  /*5600*/  MUFU.TANH R73, R44 ;  /* 0x0000002c00497308 */ /* 0x0005220000002400 */
[----:B------:R-:W-:Y:S02]  /*5610*/  @UP0 ULDC UR11, c[0x0][0x450] ;  /* 0x00011400000b0ab9 */ /* 0x000fe40000000800 */
[----:B------:R-:W-:Y:S01]  /*5620*/  @UP0 USHF.R.U32.HI UR10, URZ, UR11, UR7 ;  /* 0x0000000b3f0a0299 */ /* 0x000fe20008011607 */
[----:B------:R-:W-:-:S03]  /*5630*/  UMOV UR6, URZ ;  /* 0x0000003f00067c82 */ /* 0x000fc60008000000 */
[----:B------:R-:W-:Y:S01]  /*5640*/  UIADD3 UR7, UR10, UR18, -UR19 ;  /* 0x000000120a077290 */ /* 0x000fe2000fffe813 */
[----:B------:R-:W4:Y:S01]  /*5650*/  MUFU.TANH R25, R25 ;  /* 0x0000001900197308 */ /* 0x000f220000002400 */
[----:B--2---:R-:W-:Y:S02]  /*5660*/  FSEL R44, R8, -INF , P4 ;  /* 0xff800000082c7808 */ /* 0x004fe40002000000 */
[----:B------:R-:W-:Y:S01]  /*5670*/  ISETP.GT.AND P4, PT, R65, 0x18, PT ;  /* 0x000000184100780c */ /* 0x000fe20003f84270 */
[----:B------:R-:W-:-:S04]  /*5680*/  UIMAD.WIDE UR6, UR7, -0x6db6db6d, UR6 ;  /* 0x92492493070678a5 */ /* 0x000fc8000f8e0206 */
[----:B------:R-:W2:Y:S01]  /*5690*/  MUFU.TANH R28, R28 ;  /* 0x0000001c001c7308 */ /* 0x000ea20000002400 */
[----:B------:R-:W-:-:S04]  /*56a0*/  USHF.R.U32.HI UR6, URZ, 0x1f, UR7 ;  /* 0x0000001f3f067899 */ /* 0x000fc80008011607 */
[----:B------:R-:W-:Y:S01]  /*56b0*/  ULEA.HI.SX32 UR6, UR7, UR6, 0x1a ;  /* 0x0000000607067291 */ /* 0x000fe2000f8fd23f */
[----:B0-----:R-:W-:Y:S02]  /*56c0*/  FMNMX.FTZ R6, R53, R6, !PT ;  /* 0x0000000635067209 */ /* 0x001fe40007810000 */
[----:B------:R-:W0:Y:S01]  /*56d0*/  MUFU.TANH R78, R32 ;  /* 0x00000020004e7308 */ /* 0x000e220000002400 */
[----:B------:R-:W-:Y:S01]  /*56e0*/  UISETP.LT.AND UP1, UPT, UR15, UR6, UPT ;  /* 0x000000060f00728c */ /* 0x000fe2000bf21270 */
[C---:B------:R-:W-:Y:S01]  /*56f0*/  FSETP.NEU.FTZ.AND P3, PT, R6.reuse, -INF , PT ;  /* 0xff8000000600780b */ /* 0x040fe20003f7d000 */
[----:B------:R-:W-:Y:S02]  /*5700*/  FMUL.FTZ R33, R6, UR14 ;  /* 0x0000000e06217c20 */ /* 0x000fe40008410000 */
[----:B------:R-:W-:-:S03]  /*5710*/  USEL UR7, UR15, UR6, !UP1 ;  /* 0x000000060f077287 */ /* 0x000fc6000c800000 */
[----:B------:R-:W-:Y:S01]  /*5720*/  FSEL R37, R33, RZ, P3 ;  /* 0x000000ff21257208 */ /* 0x000fe20001800000 */
[----:B------:R-:W-:Y:S01]  /*5730*/  UISETP.GE.AND UP1, UPT, UR38, UR7, UPT ;  /* 0x000000072600728c */ /* 0x000fe2000bf26270 */
[----:B------:R-:W-:-:S03]  /*5740*/  ISETP.GT.AND P3, PT, R65, RZ, PT ;  /* 0x000000ff4100720c */ /* 0x000fc60003f64270 */
[--C-:B------:R-:W-:Y:S01]  /*5750*/  FFMA.FTZ R203, R62, UR14, -R37.reuse ;  /* 0x0000000e3ecb7c23 */ /* 0x100fe20008010825 */
[----:B------:R-:W-:Y:S01]  /*5760*/  FSEL R40, R2, -INF , P3 ;  /* 0xff80000002287808 */ /* 0x000fe20001800000 */
[--C-:B------:R-:W-:Y:S01]  /*5770*/  FFMA.FTZ R7, R61, UR14, -R37.reuse ;  /* 0x0000000e3d077c23 */ /* 0x100fe20008010825 */
[----:B------:R-:W-:Y:S01]  /*5780*/  ISETP.GT.AND P3, PT, R65, 0x9, PT ;  /* 0x000000094100780c */ /* 0x000fe20003f64270 */
[--C-:B------:R-:W-:Y:S01]  /*5790*/  FFMA.FTZ R197, R60, UR14, -R37.reuse ;  /* 0x0000000e3cc57c23 */ /* 0x100fe20008010825 */
[----:B------:R-:W-:Y:S01]  /*57a0*/  FMNMX.FTZ R24, R40, R41, !PT ;  /* 0x0000002928187209 */ /* 0x000fe20007810000 */
[--C-:B------:R-:W-:Y:S01]  /*57b0*/  FFMA.FTZ R2, R64, UR14, -R37.reuse ;  /* 0x0000000e40027c23 */ /* 0x100fe20008010825 */
[----:B------:R-:W-:Y:S01]  /*57c0*/  FSEL R33, R4, -INF , P3 ;  /* 0xff80000004217808 */ /* 0x000fe20001800000 */
[--C-:B------:R-:W-:Y:S01]  /*57d0*/  FFMA.FTZ R199, R58, UR14, -R37.reuse ;  /* 0x0000000e3ac77c23 */ /* 0x100fe20008010825 */
[----:B------:R-:W-:Y:S01]  /*57e0*/  FMNMX.FTZ R24, R29, R24, !PT ;  /* 0x000000181d187209 */ /* 0x000fe20007810000 */
        /* <DEDUP_REMOVED lines=26> */
[----:B------:R-:W0:Y:S01]  /*5990*/  MUFU.EX2 R2, R2 ;  /* 0x0000000200027308 */ /* 0x000e220000000800 */
[----:B------:R-:W-:Y:S01]  /*59a0*/  ISETP.GT.AND P4, PT, R65, 0x28, PT ;  /* 0x000000284100780c */ /* 0x000fe20003f84270 */
[--C-:B------:R-:W-:Y:S01]  /*59b0*/  FFMA.FTZ R189, R43, UR14, -R37.reuse ;  /* 0x0000000e2bbd7c23 */ /* 0x100fe20008010825 */
[----:B------:R-:W-:Y:S01]  /*59c0*/  FSEL R60, R13, -INF , P3 ;  /* 0xff8000000d3c7808 */ /* 0x000fe20001800000 */
[--C-:B------:R-:W-:Y:S01]  /*59d0*/  FFMA.FTZ R181, R39, UR14, -R37.reuse ;  /* 0x0000000e27b57c23 */ /* 0x100fe20008010825 */
[----:B------:R-:W-:Y:S01]  /*59e0*/  FMNMX.FTZ R3, R63, R8, !PT ;  /* 0x000000083f037209 */ /* 0x000fe20007810000 */
[--C-:B------:R-:W-:Y:S01]  /*59f0*/  FFMA.FTZ R8, R59, UR14, -R37.reuse ;  /* 0x0000000e3b087c23 */ /* 0x100fe20008010825 */
[----:B------:R-:W-:Y:S01]  /*5a00*/  ISETP.GT.AND P3, PT, R65, 0x29, PT ;  /* 0x000000294100780c */ /* 0x000fe20003f64270 */
[----:B------:R-:W0:Y:S01]  /*5a10*/  MUFU.EX2 R203, R203 ;  /* 0x000000cb00cb7308 */ /* 0x000e220000000800 */
[----:B------:R-:W-:Y:S01]  /*5a20*/  FSEL R64, R15, -INF , P4 ;  /* 0xff8000000f407808 */ /* 0x000fe20002000000 */
[--C-:B------:R-:W-:Y:S01]  /*5a30*/  FFMA.FTZ R30, R30, UR14, -R37.reuse ;  /* 0x0000000e1e1e7c23 */ /* 0x100fe20008010825 */
[----:B------:R-:W-:Y:S01]  /*5a40*/  FMNMX.FTZ R3, R60, R3, !PT ;  /* 0x000000033c037209 */ /* 0x000fe20007810000 */
[--C-:B------:R-:W-:Y:S01]  /*5a50*/  FFMA.FTZ R177, R47, UR14, -R37.reuse ;  /* 0x0000000e2fb17c23 */ /* 0x100fe20008010825 */
[----:B------:R-:W-:Y:S01]  /*5a60*/  ISETP.GT.AND P4, PT, R65, 0x30, PT ;  /* 0x000000304100780c */ /* 0x000fe20003f84270 */
[--C-:B------:R-:W-:Y:S01]  /*5a70*/  FFMA.FTZ R49, R49, UR14, -R37.reuse ;  /* 0x0000000e31317c23 */ /* 0x100fe20008010825 */
[----:B------:R-:W-:Y:S01]  /*5a80*/  FSEL R59, R14, -INF , P3 ;  /* 0xff8000000e3b7808 */ /* 0x000fe20001800000 */
[----:B------:R-:W0:Y:S01]  /*5a90*/  MUFU.EX2 R197, R197 ;  /* 0x000000c500c57308 */ /* 0x000e220000000800 */
[----:B------:R-:W-:Y:S01]  /*5aa0*/  FMNMX.FTZ R10, R64, R3, !PT ;  /* 0x00000003400a7209 */ /* 0x000fe20007810000 */
[----:B------:R-:W-:Y:S01]  /*5ab0*/  FFMA.FTZ R179, R51, UR14, -R37 ;  /* 0x0000000e33b37c23 */ /* 0x000fe20008010825 */
[----:B------:R-:W-:-:S02]  /*5ac0*/  ISETP.GT.AND P3, PT, R65, 0x31, PT ;  /* 0x000000314100780c */ /* 0x000fc40003f64270 */
[----:B------:R-:W-:Y:S02]  /*5ad0*/  FSEL R66, R21, -INF , P4 ;  /* 0xff80000015427808 */ /* 0x000fe40002000000 */
[----:B------:R-:W-:Y:S01]  /*5ae0*/  FMNMX.FTZ R3, R59, R10, !PT ;  /* 0x0000000a3b037209 */ /* 0x000fe20007810000 */
[----:B------:R-:W-:Y:S01]  /*5af0*/  FFMA.FTZ R10, R57, UR14, -R37 ;  /* 0x0000000e390a7c23 */ /* 0x000fe20008010825 */
[C---:B------:R-:W-:Y:S01]  /*5b00*/  ISETP.GT.AND P4, PT, R65.reuse, 0x38, PT ;  /* 0x000000384100780c */ /* 0x040fe20003f84270 */
[----:B------:R-:W0:Y:S01]  /*5b10*/  MUFU.EX2 R8, R8 ;  /* 0x0000000800087308 */ /* 0x000e220000000800 */
[----:B------:R-:W-:Y:S02]  /*5b20*/  FSEL R58, R48, -INF , P3 ;  /* 0xff800000303a7808 */ /* 0x000fe40001800000 */
[----:B------:R-:W-:Y:S02]  /*5b30*/  FMNMX.FTZ R3, R66, R3, !PT ;  /* 0x0000000342037209 */ /* 0x000fe40007810000 */
[----:B------:R-:W-:-:S02]  /*5b40*/  ISETP.GT.AND P3, PT, R65, 0x39, PT ;  /* 0x000000394100780c */ /* 0x000fc40003f64270 */
[----:B------:R-:W-:Y:S01]  /*5b50*/  FSEL R67, R69, -INF , P4 ;  /* 0xff80000045437808 */ /* 0x000fe20002000000 */
[----:B------:R-:W0:Y:S01]  /*5b60*/  MUFU.EX2 R199, R199 ;  /* 0x000000c700c77308 */ /* 0x000e220000000800 */
[----:B------:R-:W-:Y:S02]  /*5b70*/  FMNMX.FTZ R12, R58, R3, !PT ;  /* 0x000000033a0c7209 */ /* 0x000fe40007810000 */
[----:B------:R-:W-:Y:S02]  /*5b80*/  ISETP.GT.AND P4, PT, R65, 0x40, PT ;  /* 0x000000404100780c */ /* 0x000fe40003f84270 */
[----:B-1----:R-:W-:Y:S02]  /*5b90*/  FSEL R57, R71, -INF , P3 ;  /* 0xff80000047397808 */ /* 0x002fe40001800000 */
[----:B------:R-:W-:Y:S01]  /*5ba0*/  FMNMX.FTZ R12, R67, R12, !PT ;  /* 0x0000000c430c7209 */ /* 0x000fe20007810000 */
[----:B------:R-:W1:Y:S01]  /*5bb0*/  MUFU.EX2 R10, R10 ;  /* 0x0000000a000a7308 */ /* 0x000e620000000800 */
[----:B------:R-:W-:-:S02]  /*5bc0*/  ISETP.GT.AND P3, PT, R65, 0x41, PT ;  /* 0x000000414100780c */ /* 0x000fc40003f64270 */
[----:B---3--:R-:W-:Y:S02]  /*5bd0*/  FSEL R68, R70, -INF , P4 ;  /* 0xff80000046447808 */ /* 0x008fe40002000000 */
[----:B------:R-:W-:Y:S02]  /*5be0*/  CS2R R70, SRZ ;  /* 0x0000000000467805 */ /* 0x000fe4000001ff00 */
[----:B------:R-:W-:Y:S01]  /*5bf0*/  FMNMX.FTZ R3, R57, R12, !PT ;  /* 0x0000000c39037209 */ /* 0x000fe20007810000 */
[----:B------:R-:W-:Y:S01]  /*5c00*/  FFMA.FTZ R12, R55, UR14, -R37 ;  /* 0x0000000e370c7c23 */ /* 0x000fe20008010825 */
[----:B------:R-:W-:Y:S01]  /*5c10*/  ISETP.GT.AND P4, PT, R65, 0x48, PT ;  /* 0x000000484100780c */ /* 0x000fe20003f84270 */
[----:B------:R-:W-:Y:S01]  /*5c20*/  MUFU.EX2 R193, R193 ;  /* 0x000000c100c17308 */ /* 0x000fe20000000800 */
[----:B-----5:R-:W-:Y:S02]  /*5c30*/  FSEL R56, R72, -INF , P3 ;  /* 0xff80000048387808 */ /* 0x020fe40001800000 */
[----:B------:R-:W-:-:S02]  /*5c40*/  CS2R R54, SRZ ;  /* 0x0000000000367805 */ /* 0x000fc4000001ff00 */
[----:B------:R-:W-:Y:S02]  /*5c50*/  FMNMX.FTZ R3, R68, R3, !PT ;  /* 0x0000000344037209 */ /* 0x000fe40007810000 */
[----:B------:R-:W-:Y:S02]  /*5c60*/  ISETP.GT.AND P3, PT, R65, 0x49, PT ;  /* 0x000000494100780c */ /* 0x000fe40003f64270 */
[----:B----4-:R-:W-:Y:S01]  /*5c70*/  FSEL R48, R73, -INF , P4 ;  /* 0xff80000049307808 */ /* 0x010fe20002000000 */
[----:B------:R-:W-:Y:S01]  /*5c80*/  MUFU.EX2 R12, R12 ;  /* 0x0000000c000c7308 */ /* 0x000fe20000000800 */
[----:B------:R-:W-:Y:S02]  /*5c90*/  FMNMX.FTZ R3, R56, R3, !PT ;  /* 0x0000000338037209 */ /* 0x000fe40007810000 */
[----:B------:R-:W-:Y:S02]  /*5ca0*/  CS2R R72, SRZ ;  /* 0x0000000000487805 */ /* 0x000fe4000001ff00 */
[----:B------:R-:W-:-:S02]  /*5cb0*/  ISETP.GT.AND P4, PT, R65, 0x50, PT ;  /* 0x000000504100780c */ /* 0x000fc40003f84270 */
[----:B------:R-:W-:Y:S02]  /*5cc0*/  FSEL R45, R45, -INF , P3 ;  /* 0xff8000002d2d7808 */ /* 0x000fe40001800000 */
[----:B------:R-:W-:Y:S01]  /*5cd0*/  FMNMX.FTZ R14, R48, R3, !PT ;  /* 0x00000003300e7209 */ /* 0x000fe20007810000 */
[----:B------:R-:W-:Y:S01]  /*5ce0*/  MUFU.EX2 R195, R195 ;  /* 0x000000c300c37308 */ /* 0x000fe20000000800 */
[----:B------:R-:W-:Y:S02]  /*5cf0*/  ISETP.GT.AND P3, PT, R65, 0x51, PT ;  /* 0x000000514100780c */ /* 0x000fe40003f64270 */
[----:B------:R-:W-:Y:S02]  /*5d00*/  FSEL R21, R74, -INF , P4 ;  /* 0xff8000004a157808 */ /* 0x000fe40002000000 */
[----:B------:R-:W-:Y:S02]  /*5d10*/  FMNMX.FTZ R14, R45, R14, !PT ;  /* 0x0000000e2d0e7209 */ /* 0x000fe40007810000 */
[----:B------:R-:W-:Y:S01]  /*5d20*/  ISETP.GT.AND P4, PT, R65, 0x58, PT ;  /* 0x000000584100780c */ /* 0x000fe20003f84270 */
[----:B------:R-:W-:Y:S01]  /*5d30*/  MUFU.EX2 R189, R189 ;  /* 0x000000bd00bd7308 */ /* 0x000fe20000000800 */
[----:B------:R-:W-:-:S02]  /*5d40*/  FSEL R3, R75, -INF , P3 ;  /* 0xff8000004b037808 */ /* 0x000fc40001800000 */
[----:B------:R-:W-:Y:S02]  /*5d50*/  CS2R R74, SRZ ;  /* 0x00000000004a7805 */ /* 0x000fe4000001ff00 */
[----:B------:R-:W-:Y:S02]  /*5d60*/  FMNMX.FTZ R14, R21, R14, !PT ;  /* 0x0000000e150e7209 */ /* 0x000fe40007810000 */
[----:B------:R-:W-:Y:S02]  /*5d70*/  ISETP.GT.AND P3, PT, R65, 0x59, PT ;  /* 0x000000594100780c */ /* 0x000fe40003f64270 */
[----:B------:R-:W-:Y:S01]  /*5d80*/  FSEL R9, R36, -INF , P4 ;  /* 0xff80000024097808 */ /* 0x000fe20002000000 */
[----:B------:R-:W-:Y:S01]  /*5d90*/  MUFU.EX2 R191, R191 ;  /* 0x000000bf00bf7308 */ /* 0x000fe20000000800 */
[----:B------:R-:W-:Y:S02]  /*5da0*/  FMNMX.FTZ R24, R3, R14, !PT ;  /* 0x0000000e03187209 */ /* 0x000fe40007810000 */
[----:B------:R-:W-:-:S02]  /*5db0*/  ISETP.GT.AND P4, PT, R65, 0x60, PT ;  /* 0x000000604100780c */ /* 0x000fc40003f84270 */
[----:B------:R-:W-:Y:S02]  /*5dc0*/  FSEL R11, R76, -INF , P3 ;  /* 0xff8000004c0b7808 */ /* 0x000fe40001800000 */
[----:B------:R-:W-:Y:S01]  /*5dd0*/  FMNMX.FTZ R24, R9, R24, !PT ;  /* 0x0000001809187209 */ /* 0x000fe20007810000 */
[----:B------:R3:W-:Y:S01]  /*5de0*/  MUFU.EX2 R14, R50 ;  /* 0x00000032000e7308 */ /* 0x0007e20000000800 */
[----:B------:R-:W-:Y:S02]  /*5df0*/  ISETP.GT.AND P3, PT, R65, 0x61, PT ;  /* 0x000000614100780c */ /* 0x000fe40003f64270 */
[----:B------:R-:W-:Y:S02]  /*5e00*/  FSEL R13, R77, -INF , P4 ;  /* 0xff8000004d0d7808 */ /* 0x000fe40002000000 */
[----:B------:R-:W-:Y:S02]  /*5e10*/  CS2R R76, SRZ ;  /* 0x00000000004c7805 */ /* 0x000fe4000001ff00 */
[----:B------:R-:W-:-:S02]  /*5e20*/  FMNMX.FTZ R24, R11, R24, !PT ;  /* 0x000000180b187209 */ /* 0x000fc40007810000 */
[----:B------:R-:W-:Y:S01]  /*5e30*/  ISETP.GT.AND P4, PT, R65, 0x68, PT ;  /* 0x000000684100780c */ /* 0x000fe20003f84270 */
[----:B------:R-:W-:Y:S01]  /*5e40*/  MUFU.EX2 R20, R20 ;  /* 0x0000001400147308 */ /* 0x000fe20000000800 */
[----:B------:R-:W-:Y:S02]  /*5e50*/  FSEL R15, R25, -INF , P3 ;  /* 0xff800000190f7808 */ /* 0x000fe40001800000 */
[----:B---3--:R-:W-:Y:S02]  /*5e60*/  CS2R R50, SRZ ;  /* 0x0000000000327805 */ /* 0x008fe4000001ff00 */
[----:B------:R-:W-:Y:S02]  /*5e70*/  FMNMX.FTZ R24, R13, R24, !PT ;  /* 0x000000180d187209 */ /* 0x000fe40007810000 */
[----:B------:R-:W-:Y:S02]  /*5e80*/  ISETP.GT.AND P3, PT, R65, 0x69, PT ;  /* 0x000000694100780c */ /* 0x000fe40003f64270 */
[----:B--2---:R-:W-:Y:S01]  /*5e90*/  FSEL R25, R28, -INF , P4 ;  /* 0xff8000001c197808 */ /* 0x004fe20002000000 */
[----:B------:R-:W-:Y:S01]  /*5ea0*/  MUFU.EX2 R185, R185 ;  /* 0x000000b900b97308 */ /* 0x000fe20000000800 */
[----:B------:R-:W-:-:S02]  /*5eb0*/  FMNMX.FTZ R32, R15, R24, !PT ;  /* 0x000000180f207209 */ /* 0x000fc40007810000 */
[----:B0-----:R-:W-:Y:S02]  /*5ec0*/  FSEL R28, R78, -INF , P3 ;  /* 0xff8000004e1c7808 */ /* 0x001fe40001800000 */
[----:B------:R-:W-:Y:S02]  /*5ed0*/  CS2R R78, SRZ ;  /* 0x00000000004e7805 */ /* 0x000fe4000001ff00 */
[----:B------:R-:W-:Y:S01]  /*5ee0*/  FMNMX.FTZ R7, R25, R32, !PT ;  /* 0x0000002019077209 */ /* 0x000fe20007810000 */
[----:B------:R-:W-:Y:S01]  /*5ef0*/  FFMA.FTZ R32, R42, UR14, -R37 ;  /* 0x0000000e2a207c23 */ /* 0x000fe20008010825 */
[----:B------:R0:W-:Y:S02]  /*5f00*/  MUFU.EX2 R24, R38 ;  /* 0x0000002600187308 */ /* 0x0001e40000000800 */
[----:B------:R-:W-:-:S05]  /*5f10*/  FMNMX.FTZ R7, R28, R7, !PT ;  /* 0x000000071c077209 */ /* 0x000fca0007810000 */
[----:B------:R-:W2:Y:S01]  /*5f20*/  SHFL.BFLY PT, R34, R7, 0x2, 0x1f ;  /* 0x0c401f0007227f89 */ /* 0x000ea200000e0000 */
[----:B------:R-:W-:Y:S01]  /*5f30*/  MUFU.EX2 R26, R26 ;  /* 0x0000001a001a7308 */ /* 0x000fe20000000800 */
[----:B0-----:R-:W-:-:S07]  /*5f40*/  FFMA.FTZ R38, R52, UR14, -R37 ;  /* 0x0000000e34267c23 */ /* 0x001fce0008010825 */
[----:B------:R-:W-:Y:S08]  /*5f50*/  MUFU.EX2 R187, R187 ;  /* 0x000000bb00bb7308 */ /* 0x000ff00000000800 */
[----:B------:R-:W-:Y:S01]  /*5f60*/  MUFU.EX2 R32, R32 ;  /* 0x0000002000207308 */ /* 0x000fe20000000800 */
[----:B--2---:R-:W-:Y:S01]  /*5f70*/  FMNMX.FTZ R27, R7, R34, !PT ;  /* 0x00000022071b7209 */ /* 0x004fe20007810000 */
[----:B------:R-:W-:-:S06]  /*5f80*/  FFMA.FTZ R34, R46, UR14, -R37 ;  /* 0x0000000e2e227c23 */ /* 0x000fcc0008010825 */
[----:B------:R-:W-:Y:S01]  /*5f90*/  MUFU.EX2 R181, R181 ;  /* 0x000000b500b57308 */ /* 0x000fe20000000800 */
[----:B------:R-:W-:Y:S01]  /*5fa0*/  CS2R R46, SRZ ;  /* 0x00000000002e7805 */ /* 0x000fe2000001ff00 */
[----:B------:R-:W0:Y:S06]  /*5fb0*/  SHFL.BFLY PT, R36, R27, 0x1, 0x1f ;  /* 0x0c201f001b247f89 */ /* 0x000e2c00000e0000 */
[----:B------:R-:W-:Y:S08]  /*5fc0*/  MUFU.EX2 R30, R30 ;  /* 0x0000001e001e7308 */ /* 0x000ff00000000800 */
[----:B------:R-:W-:Y:S08]  /*5fd0*/  MUFU.EX2 R183, R183 ;  /* 0x000000b700b77308 */ /* 0x000ff00000000800 */
[----:B------:R-:W-:Y:S01]  /*5fe0*/  MUFU.EX2 R34, R34 ;  /* 0x0000002200227308 */ /* 0x000fe20000000800 */
[----:B0-----:R-:W-:-:S04]  /*5ff0*/  FMNMX.FTZ R7, R27, R36, !PT ;  /* 0x000000241b077209 */ /* 0x001fc80007810000 */
[C---:B------:R-:W-:Y:S01]  /*6000*/  FSETP.NEU.FTZ.AND P3, PT, R7.reuse, -INF , PT ;  /* 0xff8000000700780b */ /* 0x040fe20003f7d000 */
[----:B------:R-:W-:Y:S02]  /*6010*/  FMUL.FTZ R27, R7, UR14 ;  /* 0x0000000e071b7c20 */ /* 0x000fe40008410000 */
[----:B------:R-:W-:Y:S03]  /*6020*/  MUFU.EX2 R177, R177 ;  /* 0x000000b100b17308 */ /* 0x000fe60000000800 */
[----:B------:R-:W-:Y:S02]  /*6030*/  FSEL R42, R27, RZ, P3 ;  /* 0x000000ff1b2a7208 */ /* 0x000fe40001800000 */
[----:B------:R-:W-:-:S03]  /*6040*/  PLOP3.LUT P3, PT, PT, PT, UP1, 0x80, 0x0 ;  /* 0x000000000000781c */ /* 0x000fc60003f6f018 */
[----:B------:R-:W-:Y:S01]  /*6050*/  MUFU.EX2 R36, R49 ;  /* 0x0000003100247308 */ /* 0x000fe20000000800 */
[--C-:B------:R-:W-:Y:S01]  /*6060*/  FFMA.FTZ R200, R40, UR14, -R42.reuse ;  /* 0x0000000e28c87c23 */ /* 0x100fe2000801082a */
[--C-:B------:R-:W-:Y:S01]  /*6070*/  FFMA.FTZ R27, R41, UR14, -R42.reuse ;  /* 0x0000000e291b7c23 */ /* 0x100fe2000801082a */
[----:B------:R-:W-:Y:S01]  /*6080*/  FFMA.FTZ R202, R29, UR14, -R42 ;  /* 0x0000000e1dca7c23 */ /* 0x000fe2000801082a */
        /* <DEDUP_REMOVED lines=20> */
[----:B------:R-:W2:Y:S01]  /*61d0*/  MUFU.EX2 R202, R202 ;  /* 0x000000ca00ca7308 */ /* 0x000ea20000000800 */
[----:B------:R-:W-:Y:S01]  /*61e0*/  FADD.FTZ R37, R199, R40 ;  /* 0x00000028c7257221 */ /* 0x000fe20000010000 */
[--C-:B------:R-:W-:Y:S01]  /*61f0*/  FFMA.FTZ R68, R68, UR14, -R42.reuse ;  /* 0x0000000e44447c23 */ /* 0x100fe2000801082a */
[--C-:B------:R-:W-:Y:S01]  /*6200*/  FFMA.FTZ R56, R56, UR14, -R42.reuse ;  /* 0x0000000e38387c23 */ /* 0x100fe2000801082a */
[--C-:B------:R-:W-:Y:S01]  /*6210*/  FFMA.FTZ R48, R48, UR14, -R42.reuse ;  /* 0x0000000e30307c23 */ /* 0x100fe2000801082a */
[----:B-1----:R-:W-:Y:S01]  /*6220*/  FADD.FTZ R44, R10, R37 ;  /* 0x000000250a2c7221 */ /* 0x002fe20000010000 */
[--C-:B------:R-:W-:Y:S01]  /*6230*/  FFMA.FTZ R3, R3, UR14, -R42.reuse ;  /* 0x0000000e03037c23 */ /* 0x100fe2000801082a */
[----:B------:R-:W-:Y:S01]  /*6240*/  FFMA.FTZ R45, R45, UR14, -R42 ;  /* 0x0000000e2d2d7c23 */ /* 0x000fe2000801082a */
[----:B------:R-:W1:Y:S01]  /*6250*/  MUFU.EX2 R29, R29 ;  /* 0x0000001d001d7308 */ /* 0x000e620000000800 */
[----:B0-----:R-:W-:Y:S01]  /*6260*/  FADD.FTZ R35, R200, R27 ;  /* 0x0000001bc8237221 */ /* 0x001fe20000010000 */
[----:B------:R-:W-:Y:S01]  /*6270*/  FADD.FTZ R39, R193, R44 ;  /* 0x0000002cc1277221 */ /* 0x000fe20000010000 */
[--C-:B------:R-:W-:Y:S01]  /*6280*/  FFMA.FTZ R21, R21, UR14, -R42.reuse ;  /* 0x0000000e15157c23 */ /* 0x100fe2000801082a */
[--C-:B------:R-:W-:Y:S01]  /*6290*/  FFMA.FTZ R9, R9, UR14, -R42.reuse ;  /* 0x0000000e09097c23 */ /* 0x100fe2000801082a */
[----:B------:R-:W-:Y:S01]  /*62a0*/  F2FP.F16.F32.PACK_AB R201, R2, R201 ;  /* 0x000000c902c9723e */ /* 0x000fe200000000ff */
[----:B------:R-:W-:Y:S01]  /*62b0*/  FADD.FTZ R44, R12, R39 ;  /* 0x000000270c2c7221 */ /* 0x000fe20000010000 */
[----:B------:R-:W-:Y:S01]  /*62c0*/  FFMA.FTZ R11, R11, UR14, -R42 ;  /* 0x0000000e0b0b7c23 */ /* 0x000fe2000801082a */
[----:B------:R-:W0:Y:S01]  /*62d0*/  MUFU.EX2 R196, R196 ;  /* 0x000000c400c47308 */ /* 0x000e220000000800 */
[----:B--2---:R-:W-:Y:S01]  /*62e0*/  FADD.FTZ R40, R202, R35 ;  /* 0x00000023ca287221 */ /* 0x004fe20000010000 */
[----:B------:R-:W-:Y:S01]  /*62f0*/  FADD.FTZ R39, R195, R44 ;  /* 0x0000002cc3277221 */ /* 0x000fe20000010000 */
[--C-:B------:R-:W-:Y:S01]  /*6300*/  FFMA.FTZ R13, R13, UR14, -R42.reuse ;  /* 0x0000000e0d0d7c23 */ /* 0x100fe2000801082a */
[--C-:B------:R-:W-:Y:S01]  /*6310*/  FFMA.FTZ R15, R15, UR14, -R42.reuse ;  /* 0x0000000e0f0f7c23 */ /* 0x100fe2000801082a */
[--C-:B------:R-:W-:Y:S01]  /*6320*/  FFMA.FTZ R25, R25, UR14, -R42.reuse ;  /* 0x0000000e19197c23 */ /* 0x100fe2000801082a */
[----:B------:R-:W-:Y:S01]  /*6330*/  FADD.FTZ R44, R14, R39 ;  /* 0x000000270e2c7221 */ /* 0x000fe20000010000 */
[----:B------:R-:W-:Y:S01]  /*6340*/  FFMA.FTZ R28, R28, UR14, -R42 ;  /* 0x0000000e1c1c7c23 */ /* 0x000fe2000801082a */
[----:B------:R-:W2:Y:S01]  /*6350*/  MUFU.EX2 R31, R31 ;  /* 0x0000001f001f7308 */ /* 0x000ea20000000800 */
[----:B-1----:R-:W-:Y:S01]  /*6360*/  FADD.FTZ R37, R29, R40 ;  /* 0x000000281d257221 */ /* 0x002fe20000010000 */
[----:B------:R-:W-:Y:S01]  /*6370*/  FADD.FTZ R39, R189, R44 ;  /* 0x0000002cbd277221 */ /* 0x000fe20000010000 */
[----:B------:R-:W-:Y:S01]  /*6380*/  F2FP.F16.F32.PACK_AB R197, R8, R197 ;  /* 0x000000c508c5723e */ /* 0x000fe200000000ff */
[----:B------:R-:W-:Y:S01]  /*6390*/  IMAD.U32 R8, RZ, RZ, UR7 ;  /* 0x00000007ff087e24 */ /* 0x000fe2000f8e00ff */
[----:B------:R-:W-:-:S02]  /*63a0*/  F2FP.F16.F32.PACK_AB R203, R4, R203 ;  /* 0x000000cb04cb723e */ /* 0x000fc400000000ff */
[----:B------:R-:W-:Y:S02]  /*63b0*/  CS2R R52, SRZ ;  /* 0x0000000000347805 */ /* 0x000fe4000001ff00 */
[----:B------:R-:W-:Y:S01]  /*63c0*/  F2FP.F16.F32.PACK_AB R189, R24, R189 ;  /* 0x000000bd18bd723e */ /* 0x000fe200000000ff */
[----:B------:R-:W1:Y:S01]  /*63d0*/  MUFU.EX2 R62, R62 ;  /* 0x0000003e003e7308 */ /* 0x000e620000000800 */
[----:B0-----:R-:W-:Y:S01]  /*63e0*/  FADD.FTZ R40, R196, R37 ;  /* 0x00000025c4287221 */ /* 0x001fe20000010000 */
[----:B------:R-:W-:Y:S02]  /*63f0*/  F2FP.F16.F32.PACK_AB R200, R27, R200 ;  /* 0x000000c81bc8723e */ /* 0x000fe400000000ff */
[----:B------:R-:W-:Y:S02]  /*6400*/  CS2R R42, SRZ ;  /* 0x00000000002a7805 */ /* 0x000fe4000001ff00 */
[----:B------:R-:W-:Y:S02]  /*6410*/  F2FP.F16.F32.PACK_AB R202, R29, R202 ;  /* 0x000000ca1dca723e */ /* 0x000fe400000000ff */
[----:B------:R-:W-:Y:S01]  /*6420*/  F2FP.F16.F32.PACK_AB R199, R10, R199 ;  /* 0x000000c70ac7723e */ /* 0x000fe200000000ff */
[----:B------:R-:W0:Y:S01]  /*6430*/  MUFU.EX2 R61, R61 ;  /* 0x0000003d003d7308 */ /* 0x000e220000000800 */
[C---:B--2---:R-:W-:Y:S01]  /*6440*/  FADD.FTZ R37, R31.reuse, R40 ;  /* 0x000000281f257221 */ /* 0x044fe20000010000 */
[----:B------:R-:W-:-:S02]  /*6450*/  F2FP.F16.F32.PACK_AB R196, R31, R196 ;  /* 0x000000c41fc4723e */ /* 0x000fc400000000ff */
[----:B------:R-:W-:Y:S02]  /*6460*/  F2FP.F16.F32.PACK_AB R193, R12, R193 ;  /* 0x000000c10cc1723e */ /* 0x000fe400000000ff */
[----:B------:R-:W-:Y:S02]  /*6470*/  F2FP.F16.F32.PACK_AB R195, R14, R195 ;  /* 0x000000c30ec3723e */ /* 0x000fe400000000ff */
[----:B------:R-:W2:Y:S01]  /*6480*/  MUFU.EX2 R63, R63 ;  /* 0x0000003f003f7308 */ /* 0x000ea20000000800 */
[----:B-1----:R-:W-:-:S07]  /*6490*/  FADD.FTZ R40, R62, R37 ;  /* 0x000000253e287221 */ /* 0x002fce0000010000 */
[----:B------:R-:W1:Y:S01]  /*64a0*/  MUFU.EX2 R60, R60 ;  /* 0x0000003c003c7308 */ /* 0x000e620000000800 */
[C---:B0-----:R-:W-:Y:S01]  /*64b0*/  FADD.FTZ R40, R61.reuse, R40 ;  /* 0x000000283d287221 */ /* 0x041fe20000010000 */
[----:B------:R-:W-:-:S06]  /*64c0*/  F2FP.F16.F32.PACK_AB R198, R61, R62 ;  /* 0x0000003e3dc6723e */ /* 0x000fcc00000000ff */
[----:B------:R-:W0:Y:S01]  /*64d0*/  MUFU.EX2 R64, R64 ;  /* 0x0000004000407308 */ /* 0x000e220000000800 */
[----:B--2---:R-:W-:Y:S01]  /*64e0*/  FADD.FTZ R37, R63, R40 ;  /* 0x000000283f257221 */ /* 0x004fe20000010000 */
[----:B------:R-:W-:-:S04]  /*64f0*/  FADD.FTZ R40, R24, R39 ;  /* 0x0000002718287221 */ /* 0x000fc80000010000 */
[----:B------:R-:W-:Y:S01]  /*6500*/  FADD.FTZ R39, R191, R40 ;  /* 0x00000028bf277221 */ /* 0x000fe20000010000 */
[----:B------:R-:W-:Y:S01]  /*6510*/  F2FP.F16.F32.PACK_AB R191, R20, R191 ;  /* 0x000000bf14bf723e */ /* 0x000fe200000000ff */
[----:B------:R-:W2:Y:S01]  /*6520*/  MUFU.EX2 R59, R59 ;  /* 0x0000003b003b7308 */ /* 0x000ea20000000800 */
[----:B-1----:R-:W-:Y:S01]  /*6530*/  FADD.FTZ R37, R60, R37 ;  /* 0x000000253c257221 */ /* 0x002fe20000010000 */
[----:B------:R-:W-:Y:S01]  /*6540*/  FADD.FTZ R40, R20, R39 ;  /* 0x0000002714287221 */ /* 0x000fe20000010000 */
[----:B------:R-:W-:Y:S02]  /*6550*/  F2FP.F16.F32.PACK_AB R192, R60, R63 ;  /* 0x0000003f3cc0723e */ /* 0x000fe400000000ff */
[----:B------:R-:W-:Y:S02]  /*6560*/  CS2R R62, SRZ ;  /* 0x00000000003e7805 */ /* 0x000fe4000001ff00 */
[----:B------:R-:W-:Y:S01]  /*6570*/  CS2R R60, SRZ ;  /* 0x00000000003c7805 */ /* 0x000fe2000001ff00 */
[----:B------:R-:W-:Y:S01]  /*6580*/  FADD.FTZ R39, R185, R40 ;  /* 0x00000028b9277221 */ /* 0x000fe20000010000 */
[----:B------:R-:W-:Y:S01]  /*6590*/  F2FP.F16.F32.PACK_AB R185, R26, R185 ;  /* 0x000000b91ab9723e */ /* 0x000fe200000000ff */
[----:B------:R-:W1:Y:S01]  /*65a0*/  MUFU.EX2 R66, R66 ;  /* 0x0000004200427308 */ /* 0x000e620000000800 */
[----:B0-----:R-:W-:Y:S01]  /*65b0*/  FADD.FTZ R0, R64, R37 ;  /* 0x0000002540007221 */ /* 0x001fe20000010000 */
[----:B------:R-:W-:Y:S01]  /*65c0*/  FADD.FTZ R40, R26, R39 ;  /* 0x000000271a287221 */ /* 0x000fe20000010000 */
[----:B------:R-:W-:-:S05]  /*65d0*/  CS2R R26, SRZ ;  /* 0x00000000001a7805 */ /* 0x000fca000001ff00 */
[----:B------:R0:W3:Y:S01]  /*65e0*/  MUFU.EX2 R33, R58 ;  /* 0x0000003a00217308 */ /* 0x0000e20000000800 */
[C---:B--2---:R-:W-:Y:S01]  /*65f0*/  FADD.FTZ R37, R59.reuse, R0 ;  /* 0x000000003b257221 */ /* 0x044fe20000010000 */
[----:B------:R-:W-:Y:S02]  /*6600*/  F2FP.F16.F32.PACK_AB R194, R59, R64 ;  /* 0x000000403bc2723e */ /* 0x000fe400000000ff */
[----:B------:R-:W-:-:S04]  /*6610*/  CS2R R64, SRZ ;  /* 0x0000000000407805 */ /* 0x000fc8000001ff00 */
[----:B------:R-:W-:Y:S01]  /*6620*/  MUFU.EX2 R67, R67 ;  /* 0x0000004300437308 */ /* 0x000fe20000000800 */
[----:B-1----:R-:W-:Y:S01]  /*6630*/  FADD.FTZ R0, R66, R37 ;  /* 0x0000002542007221 */ /* 0x002fe20000010000 */
[----:B------:R-:W-:Y:S01]  /*6640*/  FADD.FTZ R37, R187, R40 ;  /* 0x00000028bb257221 */ /* 0x000fe20000010000 */
[----:B------:R-:W-:Y:S02]  /*6650*/  F2FP.F16.F32.PACK_AB R187, R32, R187 ;  /* 0x000000bb20bb723e */ /* 0x000fe400000000ff */
[----:B0-----:R-:W-:Y:S02]  /*6660*/  CS2R R58, SRZ ;  /* 0x00000000003a7805 */ /* 0x001fe4000001ff00 */
[----:B------:R-:W-:Y:S01]  /*6670*/  CS2R R40, SRZ ;  /* 0x0000000000287805 */ /* 0x000fe2000001ff00 */
[----:B------:R-:W-:Y:S01]  /*6680*/  MUFU.EX2 R190, R57 ;  /* 0x0000003900be7308 */ /* 0x000fe20000000800 */
[C---:B---3--:R-:W-:Y:S01]  /*6690*/  FADD.FTZ R0, R33.reuse, R0 ;  /* 0x0000000021007221 */ /* 0x048fe20000010000 */
[----:B------:R-:W-:-:S06]  /*66a0*/  F2FP.F16.F32.PACK_AB R188, R33, R66 ;  /* 0x0000004221bc723e */ /* 0x000fcc00000000ff */
[----:B------:R-:W-:Y:S08]  /*66b0*/  MUFU.EX2 R68, R68 ;  /* 0x0000004400447308 */ /* 0x000ff00000000800 */
[----:B------:R0:W1:Y:S08]  /*66c0*/  MUFU.EX2 R35, R56 ;  /* 0x0000003800237308 */ /* 0x0000700000000800 */
[----:B------:R-:W2:Y:S01]  /*66d0*/  MUFU.EX2 R48, R48 ;  /* 0x0000003000307308 */ /* 0x000ea20000000800 */
[----:B0-----:R-:W-:-:S07]  /*66e0*/  CS2R R56, SRZ ;  /* 0x0000000000387805 */ /* 0x001fce000001ff00 */
[----:B------:R0:W-:Y:S01]  /*66f0*/  MUFU.EX2 R180, R3 ;  /* 0x0000000300b47308 */ /* 0x0001e20000000800 */
[----:B-1----:R-:W-:-:S07]  /*6700*/  F2FP.F16.F32.PACK_AB R184, R35, R68 ;  /* 0x0000004423b8723e */ /* 0x002fce00000000ff */
[----:B------:R-:W1:Y:S01]  /*6710*/  MUFU.EX2 R45, R45 ;  /* 0x0000002d002d7308 */ /* 0x000e620000000800 */
[----:B0-----:R-:W-:Y:S01]  /*6720*/  FADD.FTZ R3, R67, R0 ;  /* 0x0000000043037221 */ /* 0x001fe20000010000 */
[----:B------:R-:W-:Y:S01]  /*6730*/  FADD.FTZ R0, R32, R37 ;  /* 0x0000002520007221 */ /* 0x000fe20000010000 */
[----:B------:R-:W-:Y:S02]  /*6740*/  CS2R R32, SRZ ;  /* 0x0000000000207805 */ /* 0x000fe4000001ff00 */
[----:B------:R-:W-:Y:S01]  /*6750*/  FADD.FTZ R3, R190, R3 ;  /* 0x00000003be037221 */ /* 0x000fe20000010000 */
[----:B------:R-:W-:Y:S01]  /*6760*/  FADD.FTZ R37, R181, R0 ;  /* 0x00000000b5257221 */ /* 0x000fe20000010000 */
[----:B------:R-:W-:Y:S01]  /*6770*/  F2FP.F16.F32.PACK_AB R181, R30, R181 ;  /* 0x000000b51eb5723e */ /* 0x000fe200000000ff */
[----:B------:R-:W0:Y:S01]  /*6780*/  MUFU.EX2 R21, R21 ;  /* 0x0000001500157308 */ /* 0x000e220000000800 */
[----:B------:R-:W-:Y:S01]  /*6790*/  FADD.FTZ R0, R68, R3 ;  /* 0x0000000344007221 */ /* 0x000fe20000010000 */
[----:B------:R-:W-:Y:S01]  /*67a0*/  FADD.FTZ R2, R30, R37 ;  /* 0x000000251e027221 */ /* 0x000fe20000010000 */
[----:B------:R-:W-:-:S02]  /*67b0*/  F2FP.F16.F32.PACK_AB R190, R190, R67 ;  /* 0x00000043bebe723e */ /* 0x000fc400000000ff */
[----:B------:R-:W-:Y:S01]  /*67c0*/  CS2R R68, SRZ ;  /* 0x0000000000447805 */ /* 0x000fe2000001ff00 */
[----:B------:R-:W-:Y:S01]  /*67d0*/  FADD.FTZ R3, R35, R0 ;  /* 0x0000000023037221 */ /* 0x000fe20000010000 */
[----:B------:R-:W-:Y:S01]  /*67e0*/  FADD.FTZ R37, R183, R2 ;  /* 0x00000002b7257221 */ /* 0x000fe20000010000 */
[----:B------:R-:W-:Y:S01]  /*67f0*/  F2FP.F16.F32.PACK_AB R183, R34, R183 ;  /* 0x000000b722b7723e */ /* 0x000fe200000000ff */
[----:B------:R-:W3:Y:S01]  /*6800*/  MUFU.EX2 R9, R9 ;  /* 0x0000000900097308 */ /* 0x000ee20000000800 */
[----:B--2---:R-:W-:Y:S01]  /*6810*/  FADD.FTZ R0, R48, R3 ;  /* 0x0000000330007221 */ /* 0x004fe20000010000 */
[----:B------:R-:W-:Y:S01]  /*6820*/  FADD.FTZ R2, R34, R37 ;  /* 0x0000002522027221 */ /* 0x000fe20000010000 */
[C---:B-1----:R-:W-:Y:S02]  /*6830*/  F2FP.F16.F32.PACK_AB R186, R45.reuse, R48 ;  /* 0x000000302dba723e */ /* 0x042fe400000000ff */
[----:B------:R-:W-:Y:S01]  /*6840*/  CS2R R66, SRZ ;  /* 0x0000000000427805 */ /* 0x000fe2000001ff00 */
[----:B------:R-:W-:Y:S01]  /*6850*/  FADD.FTZ R0, R45, R0 ;  /* 0x000000002d007221 */ /* 0x000fe20000010000 */
[----:B------:R-:W-:-:S02]  /*6860*/  CS2R R48, SRZ ;  /* 0x0000000000307805 */ /* 0x000fc4000001ff00 */
[----:B------:R-:W-:Y:S01]  /*6870*/  CS2R R44, SRZ ;  /* 0x00000000002c7805 */ /* 0x000fe2000001ff00 */
[----:B------:R1:W2:Y:S01]  /*6880*/  MUFU.EX2 R182, R11 ;  /* 0x0000000b00b67308 */ /* 0x0002a20000000800 */
[----:B0-----:R-:W-:Y:S01]  /*6890*/  FADD.FTZ R3, R21, R0 ;  /* 0x0000000015037221 */ /* 0x001fe20000010000 */
[----:B------:R-:W-:Y:S02]  /*68a0*/  CS2R R34, SRZ ;  /* 0x0000000000227805 */ /* 0x000fe4000001ff00 */
[----:B------:R-:W-:Y:S01]  /*68b0*/  CS2R R30, SRZ ;  /* 0x00000000001e7805 */ /* 0x000fe2000001ff00 */
[C---:B------:R-:W-:Y:S01]  /*68c0*/  FADD.FTZ R0, R180.reuse, R3 ;  /* 0x00000003b4007221 */ /* 0x040fe20000010000 */
[----:B------:R-:W-:Y:S02]  /*68d0*/  F2FP.F16.F32.PACK_AB R180, R180, R21 ;  /* 0x00000015b4b4723e */ /* 0x000fe400000000ff */
[----:B------:R-:W0:Y:S01]  /*68e0*/  MUFU.EX2 R13, R13 ;  /* 0x0000000d000d7308 */ /* 0x000e220000000800 */
[----:B-1----:R-:W-:Y:S01]  /*68f0*/  FADD.FTZ R11, R177, R2 ;  /* 0x00000002b10b7221 */ /* 0x002fe20000010000 */
[----:B------:R-:W-:-:S03]  /*6900*/  F2FP.F16.F32.PACK_AB R177, R36, R177 ;  /* 0x000000b124b1723e */ /* 0x000fc600000000ff */
[----:B------:R-:W-:Y:S01]  /*6910*/  FADD.FTZ R2, R36, R11 ;  /* 0x0000000b24027221 */ /* 0x000fe20000010000 */
[----:B---3--:R-:W-:Y:S01]  /*6920*/  FADD.FTZ R11, R9, R0 ;  /* 0x00000000090b7221 */ /* 0x008fe20000010000 */
[----:B------:R-:W-:Y:S01]  /*6930*/  CS2R R36, SRZ ;  /* 0x0000000000247805 */ /* 0x000fe2000001ff00 */
[----:B------:R-:W1:Y:S02]  /*6940*/  MUFU.EX2 R176, R15 ;  /* 0x0000000f00b07308 */ /* 0x000e640000000800 */
[C---:B--2---:R-:W-:Y:S01]  /*6950*/  FADD.FTZ R0, R182.reuse, R11 ;  /* 0x0000000bb6007221 */ /* 0x044fe20000010000 */
[----:B------:R-:W-:-:S05]  /*6960*/  F2FP.F16.F32.PACK_AB R182, R182, R9 ;  /* 0x00000009b6b6723e */ /* 0x000fca00000000ff */
[----:B------:R-:W2:Y:S01]  /*6970*/  MUFU.EX2 R179, R179 ;  /* 0x000000b300b37308 */ /* 0x000ea20000000800 */
[----:B0-----:R-:W-:-:S07]  /*6980*/  FADD.FTZ R11, R13, R0 ;  /* 0x000000000d0b7221 */ /* 0x001fce0000010000 */
[----:B------:R-:W0:Y:S01]  /*6990*/  MUFU.EX2 R25, R25 ;  /* 0x0000001900197308 */ /* 0x000e220000000800 */
[C---:B-1----:R-:W-:Y:S01]  /*69a0*/  FADD.FTZ R0, R176.reuse, R11 ;  /* 0x0000000bb0007221 */ /* 0x042fe20000010000 */
[----:B------:R-:W-:-:S06]  /*69b0*/  F2FP.F16.F32.PACK_AB R176, R176, R13 ;  /* 0x0000000db0b0723e */ /* 0x000fcc00000000ff */
[----:B------:R-:W1:Y:S01]  /*69c0*/  MUFU.EX2 R38, R38 ;  /* 0x0000002600267308 */ /* 0x000e620000000800 */
[----:B--2---:R-:W-:Y:S01]  /*69d0*/  FADD.FTZ R3, R179, R2 ;  /* 0x00000002b3037221 */ /* 0x004fe20000010000 */
[----:B------:R-:W-:-:S06]  /*69e0*/  IMAD.MOV.U32 R2, RZ, RZ, 0x3f800000 ;  /* 0x3f800000ff027424 */ /* 0x000fcc00078e00ff */
[----:B------:R-:W2:Y:S01]  /*69f0*/  MUFU.EX2 R28, R28 ;  /* 0x0000001c001c7308 */ /* 0x000ea20000000800 */
[----:B0-----:R-:W-:Y:S01]  /*6a00*/  FADD.FTZ R11, R25, R0 ;  /* 0x00000000190b7221 */ /* 0x001fe20000010000 */
[----:B------:R-:W-:Y:S02]  /*6a10*/  IMAD.MOV.U32 R0, RZ, RZ, 0x3f800000 ;  /* 0x3f800000ff007424 */ /* 0x000fe400078e00ff */
[C---:B-1----:R-:W-:Y:S01]  /*6a20*/  FADD.FTZ R3, R38.reuse, R3 ;  /* 0x0000000326037221 */ /* 0x042fe20000010000 */
[----:B------:R-:W-:Y:S02]  /*6a30*/  F2FP.F16.F32.PACK_AB R179, R38, R179 ;  /* 0x000000b326b3723e */ /* 0x000fe400000000ff */
[----:B------:R-:W-:Y:S01]  /*6a40*/  CS2R R38, SRZ ;  /* 0x0000000000267805 */ /* 0x000fe2000001ff00 */
[C---:B--2---:R-:W-:Y:S01]  /*6a50*/  FADD.FTZ R4, R28.reuse, R11 ;  /* 0x0000000b1c047221 */ /* 0x044fe20000010000 */
[----:B------:R-:W-:Y:S02]  /*6a60*/  F2FP.F16.F32.PACK_AB R178, R28, R25 ;  /* 0x000000191cb2723e */ /* 0x000fe400000000ff */
[----:B------:R-:W-:-:S02]  /*6a70*/  CS2R R28, SRZ ;  /* 0x00000000001c7805 */ /* 0x000fc4000001ff00 */
[----:B------:R-:W-:Y:S01]  /*6a80*/  CS2R R24, SRZ ;  /* 0x0000000000187805 */ /* 0x000fe2000001ff00 */
[----:B------:R-:W-:Y:S06]  /*6a90*/  @!P3 BRA `(.L_x_5475) ;  /* 0x0000004c0008b947 */ /* 0x000fec0003800000 */
[----:B------:R-:W-:Y:S01]  /*6aa0*/  R2UR UR61, R16 ;  /* 0x00000000103d72ca */ /* 0x000fe200000e0000 */
[----:B------:R-:W-:Y:S01]  /*6ab0*/  IMAD.MOV.U32 R9, RZ, RZ, R6 ;  /* 0x000000ffff097224 */ /* 0x000fe200078e0006 */
[----:B------:R-:W-:Y:S01]  /*6ac0*/  UMOV UR37, UR36 ;  /* 0x0000002400257c82 */ /* 0x000fe20008000000 */
[----:B------:R-:W-:Y:S01]  /*6ad0*/  IMAD.MOV.U32 R10, RZ, RZ, R7 ;  /* 0x000000ffff0a7224 */ /* 0x000fe200078e0007 */
[----:B------:R-:W-:Y:S01]  /*6ae0*/  ULDC UR7, c[0x0][0x9d8] ;  /* 0x0002760000077ab9 */ /* 0x000fe20000000800 */
[----:B------:R-:W-:Y:S02]  /*6af0*/  IMAD.MOV.U32 R2, RZ, RZ, 0x3f800000 ;  /* 0x3f800000ff027424 */ /* 0x000fe400078e00ff */
[----:B------:R-:W-:-:S08]  /*6b00*/  IMAD.MOV.U32 R119, RZ, RZ, RZ ;  /* 0x000000ffff777224 */ /* 0x000fd000078e00ff */
.L_x_5484:
        /* <DEDUP_REMOVED lines=8> */
.L_x_5476:
[----:B------:R-:W-:Y:S01]  /*6b90*/  R2UR UR6, R16 ;  /* 0x00000000100672ca */ /* 0x000fe200000e0000 */
[----:B------:R-:W-:-:S12]  /*6ba0*/  ULEA UR39, UR36, UR60, 0x3 ;  /* 0x0000003c24277291 */ /* 0x000fd8000f8e183f */
[----:B------:R-:W-:-:S05]  /*6bb0*/  IMAD.U32 R6, RZ, RZ, UR6 ;  /* 0x00000006ff067e24 */ /* 0x000fca000f8e00ff */
[----:B------:R-:W-:-:S04]  /*6bc0*/  SHF.L.U32 R6, R6, 0x1f, RZ ;  /* 0x0000001f06067819 */ /* 0x000fc800000006ff */
[----:B------:R0:W1:Y:S01]  /*6bd0*/  SYNCS.PHASECHK.TRANS64.TRYWAIT P3, [UR39+0x36830], R6 ;  /* 0x03683006ff0075a7 */ /* 0x0000620008060167 */
[----:B------:R-:W-:Y:S05]  /*6be0*/  @!P0 BRA `(.L_x_5477) ;  /* 0x0000000000048947 */ /* 0x000fea0003800000 */
[----:B------:R-:W-:Y:S01]  /*6bf0*/  BPT.TRAP 0x1 ;  /* 0x000000040000795c */ /* 0x000fe20000300000 */
.L_x_5477:
[----:B-1----:R-:W-:Y:S05]  /*6c00*/  @P3 BRA `(.L_x_5478) ;  /* 0x0000000000083947 */ /* 0x002fea0003800000 */
[----:B------:R-:W1:Y:S02]  /*6c10*/  SYNCS.PHASECHK.TRANS64.TRYWAIT P3, [UR39+0x36830], R6 ;  /* 0x03683006ff0075a7 */ /* 0x000e640008060167 */
[----:B-1----:R-:W-:Y:S05]  /*6c20*/  @!P3 BRA `(.L_x_5479) ;  /* 0x0000015400bcb947 */ /* 0x002fea0003800000 */
.L_x_5478:
[----:B------:R-:W-:Y:S01]  /*6c30*/  R2UR UR6, R5 ;  /* 0x00000000050672ca */ /* 0x000fe200000e0000 */
[----:B------:R-:W-:Y:S01]  /*6c40*/  WARPGROUP.ARRIVE ;  /* 0x00000000000079c5 */ /* 0x000fe20000000000 */
[----:B------:R-:W-:Y:S01]  /*6c50*/  UMOV UR56, UR52 ;  /* 0x0000003400387c82 */ /* 0x000fe20008000000 */
[----:B------:R-:W-:Y:S01]  /*6c60*/  UMOV UR57, UR53 ;  /* 0x0000003500397c82 */ /* 0x000fe20008000000 */
        /* <DEDUP_REMOVED lines=9> */
[----:B------:R-:W-:Y:S01]  /*6d00*/  UIMAD UR6, UR36, 0xa80, UR6 ;  /* 0x00000a80240678a4 */ /* 0x000fe2000f8e0206 */
[-C--:B------:R-:W-:Y:S01]  /*6d10*/  FMUL.FTZ R24, R24, R0.reuse ;  /* 0x0000000018187220 */ /* 0x080fe20000410000 */
[----:B------:R-:W-:Y:S01]  /*6d20*/  UMOV UR51, 0x40000040 ;  /* 0x4000004000337882 */ /* 0x000fe20000000000 */
[-C--:B------:R-:W-:Y:S01]  /*6d30*/  FMUL.FTZ R25, R25, R0.reuse ;  /* 0x0000000019197220 */ /* 0x080fe20000410000 */
        /* <DEDUP_REMOVED lines=119> */
[----:B------:R-:W-:-:S05]  /*74b0*/  FMUL.FTZ R119, R119, R2 ;  /* 0x0000000277777220 */ /* 0x000fca0000410000 */
        /* <DEDUP_REMOVED lines=8> */
[----:B------:R-:W-:Y:S01]  /*7540*/  UMOV UR54, UR10 ;  /* 0x0000000a00367c82 */ /* 0x000fe20008000000 */
[----:B------:R-:W-:Y:S01]  /*7550*/  UMOV UR55, 0x40000040 ;  /* 0x4000004000377882 */ /* 0x000fe20000000000 */
[----:B------:R-:W-:Y:S01]  /*7560*/  UIADD3 UR10, UR6, 0x82, URZ ;  /* 0x00000082060a7890 */ /* 0x000fe2000fffe03f */
        /* <DEDUP_REMOVED lines=462> */
.L_x_5480:
[----:B------:R-:W-:Y:S01]  /*9250*/  ULEA UR6, UR37, UR60, 0x3 ;  /* 0x0000003c25067291 */ /* 0x000fe2000f8e183f */
[----:B------:R-:W-:-:S05]  /*9260*/  IMAD.U32 R0, RZ, RZ, UR61 ;  /* 0x0000003dff007e24 */ /* 0x000fca000f8e00ff */
[----:B------:R-:W-:-:S04]  /*9270*/  SHF.L.U32 R0, R0, 0x1f, RZ ;  /* 0x0000001f00007819 */ /* 0x000fc800000006ff */
[----:B------:R2:W3:Y:S01]  /*9280*/  SYNCS.PHASECHK.TRANS64.TRYWAIT P3, [UR6+0x36850], R0 ;  /* 0x03685000ff0075a7 */ /* 0x0004e20008060146 */
[----:B------:R-:W-:Y:S05]  /*9290*/  @!P0 BRA `(.L_x_5481) ;  /* 0x0000000000048947 */ /* 0x000fea0003800000 */
[----:B------:R-:W-:Y:S01]  /*92a0*/  BPT.TRAP 0x1 ;  /* 0x000000040000795c */ /* 0x000fe20000300000 */
.L_x_5481:
[----:B---3--:R-:W-:Y:S05]  /*92b0*/  @P3 BRA `(.L_x_5482) ;  /* 0x0000000000083947 */ /* 0x008fea0003800000 */
[----:B------:R-:W3:Y:S02]  /*92c0*/  SYNCS.PHASECHK.TRANS64.TRYWAIT P3, [UR6+0x36850], R0 ;  /* 0x03685000ff0075a7 */ /* 0x000ee40008060146 */
[----:B---3--:R-:W-:Y:S05]  /*92d0*/  @!P3 BRA `(.L_x_5483) ;  /* 0x000001300028b947 */ /* 0x008fea0003800000 */
.L_x_5482:
[----:B------:R-:W-:Y:S01]  /*92e0*/  UIADD3 UR10, UR60, 0x400, URZ ;  /* 0x000004003c0a7890 */ /* 0x000fe2000fffe03f */
[----:B------:R-:W-:Y:S01]  /*92f0*/  WARPGROUP.ARRIVE ;  /* 0x00000000000079c5 */ /* 0x000fe20000000000 */
[----:B------:R-:W-:Y:S01]  /*9300*/  UMOV UR11, 0x40000040 ;  /* 0x40000040000b7882 */ /* 0x000fe20000000000 */
[----:B------:R-:W-:Y:S01]  /*9310*/  R2UR UR19, R23 ;  /* 0x00000000171372ca */ /* 0x000fe200000e0000 */
[----:B------:R-:W-:Y:S01]  /*9320*/  USHF.R.U32.HI UR10, URZ, 0x4, UR10 ;  /* 0x000000043f0a7899 */ /* 0x000fe2000801160a */
[----:B------:R-:W-:Y:S01]  /*9330*/  FMUL.FTZ R21, R153, UR7 ;  /* 0x0000000799157c20 */ /* 0x000fe20008410000 */
[----:B------:R-:W-:Y:S01]  /*9340*/  FMUL.FTZ R153, R157, UR7 ;  /* 0x000000079d997c20 */ /* 0x000fe20008410000 */
[----:B------:R-:W-:Y:S01]  /*9350*/  FMUL.FTZ R157, R158, UR7 ;  /* 0x000000079e9d7c20 */ /* 0x000fe20008410000 */
[----:B------:R-:W-:Y:S01]  /*9360*/  ULOP3.LUT UR10, UR10, 0x3fff, URZ, 0xc0, !UPT ;  /* 0x00003fff0a0a7892 */ /* 0x000fe2000f8ec03f */
[----:B------:R-:W-:Y:S01]  /*9370*/  FMUL.FTZ R158, R147, UR7 ;  /* 0x00000007939e7c20 */ /* 0x000fe20008410000 */
[----:B------:R-:W-:Y:S01]  /*9380*/  R2UR UR18, R17 ;  /* 0x00000000111272ca */ /* 0x000fe200000e0000 */
[----:B------:R-:W-:Y:S01]  /*9390*/  FMUL.FTZ R13, R161, UR7 ;  /* 0x00000007a10d7c20 */ /* 0x000fe20008410000 */
[----:B------:R-:W-:Y:S01]  /*93a0*/  ULOP3.LUT UR10, UR10, 0x3800000, URZ, 0xfc, !UPT ;  /* 0x038000000a0a7892 */ /* 0x000fe2000f8efc3f */
[----:B------:R-:W-:Y:S01]  /*93b0*/  R2UR UR14, R18 ;  /* 0x00000000120e72ca */ /* 0x000fe200000e0000 */
[----:B------:R-:W-:Y:S01]  /*93c0*/  FMUL.FTZ R161, R162, UR7 ;  /* 0x00000007a2a17c20 */ /* 0x000fe20008410000 */
[----:B------:R-:W-:Y:S01]  /*93d0*/  FMUL.FTZ R162, R166, UR7 ;  /* 0x00000007a6a27c20 */ /* 0x000fe20008410000 */
[----:B------:R-:W-:Y:S01]  /*93e0*/  UIMAD UR15, UR37, 0xa80, UR10 ;  /* 0x00000a80250f78a4 */ /* 0x000fe2000f8e020a */
[----:B01----:R-:W-:-:S02]  /*93f0*/  VIADD R6, R204, UR19 ;  /* 0x00000013cc067c36 */ /* 0x003fc40008000000 */
[----:B---3--:R-:W-:Y:S01]  /*9400*/  FMUL.FTZ R2, R169, UR7 ;  /* 0x00000007a9027c20 */ /* 0x008fe20008410000 */
        /* <DEDUP_REMOVED lines=8> */
[----:B--2---:R-:W-:Y:S01]  /*9490*/  FMUL.FTZ R0, R168, UR7 ;  /* 0x00000007a8007c20 */ /* 0x004fe20008410000 */
[----:B------:R-:W-:Y:S01]  /*94a0*/  UMOV UR11, 0x40000040 ;  /* 0x40000040000b7882 */ /* 0x000fe20000000000 */
[----:B------:R-:W-:Y:S01]  /*94b0*/  FMUL.FTZ R167, R139, UR7 ;  /* 0x000000078ba77c20 */ /* 0x000fe20008410000 */
[----:B------:R-:W-:Y:S01]  /*94c0*/  FMUL.FTZ R168, R171, UR7 ;  /* 0x00000007aba87c20 */ /* 0x000fe20008410000 */
[----:B------:R-:W-:Y:S01]  /*94d0*/  IMAD.U32 R139, RZ, RZ, UR18 ;  /* 0x00000012ff8b7e24 */ /* 0x000fe2000f8e00ff */
        /* <DEDUP_REMOVED lines=20> */
[----:B------:R-:W-:Y:S01]  /*9620*/  FMUL.FTZ R174, R122, UR7 ;  /* 0x000000077aae7c20 */ /* 0x000fe20008410000 */
[----:B------:R-:W-:Y:S01]  /*9630*/  FMUL.FTZ R151, R151, UR7 ;  /* 0x0000000797977c20 */ /* 0x000fe20008410000 */
[----:B------:R-:W-:Y:S01]  /*9640*/  FMUL.FTZ R175, R123, UR7 ;  /* 0x000000077baf7c20 */ /* 0x000fe20008410000 */
[----:B------:R-:W-:Y:S01]  /*9650*/  FMUL.FTZ R127, R127, UR7 ;  /* 0x000000077f7f7c20 */ /* 0x000fe20008410000 */
[----:B------:R-:W3:Y:S01]  /*9660*/  MUFU.TANH R170, R170 ;  /* 0x000000aa00aa7308 */ /* 0x000ee20000002400 */
        /* <DEDUP_REMOVED lines=9> */
[----:B------:R-:W-:Y:S01]  /*9700*/  FMUL.FTZ R133, R133, UR7 ;  /* 0x0000000785857c20 */ /* 0x000fe20008410000 */
[----:B------:R-:W-:Y:S01]  /*9710*/  FMUL.FTZ R120, R120, UR7 ;  /* 0x0000000778787c20 */ /* 0x000fe20008410000 */
[----:B------:R-:W-:Y:S01]  /*9720*/  FMUL.FTZ R121, R121, UR7 ;  /* 0x0000000779797c20 */ /* 0x000fe20008410000 */
[----:B------:R-:W-:Y:S01]  /*9730*/  FMUL.FTZ R125, R125, UR7 ;  /* 0x000000077d7d7c20 */ /* 0x000fe20008410000 */
[----:B------:R-:W-:Y:S01]  /*9740*/  R2UR UR18, R8 ;  /* 0x00000000081272ca */ /* 0x000fe200000e0000 */
[----:B------:R-:W-:Y:S01]  /*9750*/  UMOV UR37, UR36 ;  /* 0x0000002400257c82 */ /* 0x000fe20008000000 */
[----:B------:R-:W5:Y:S01]  /*9760*/  MUFU.TANH R160, R160 ;  /* 0x000000a000a07308 */ /* 0x000f620000002400 */
[----:B------:R-:W-:-:S07]  /*9770*/  R2UR UR61, R16 ;  /* 0x00000000103d72ca */ /* 0x000fce00000e0000 */
[----:B------:R-:W5:Y:S03]  /*9780*/  MUFU.TANH R162, R162 ;  /* 0x000000a200a27308 */ /* 0x000f660000002400 */
[----:B------:R-:W-:-:S05]  /*9790*/  UISETP.GT.AND UP1, UPT, UR38, UR18, UPT ;  /* 0x000000122600728c */ /* 0x000fca000bf24270 */
[----:B------:R-:W5:Y:S08]  /*97a0*/  MUFU.TANH R163, R163 ;  /* 0x000000a300a37308 */ /* 0x000f700000002400 */
        /* <DEDUP_REMOVED lines=8> */
[----:B------:R-:W-:Y:S08]  /*9830*/  MUFU.TANH R166, R166 ;  /* 0x000000a600a67308 */ /* 0x000ff00000002400 */
[----:B------:R-:W5:Y:S08]  /*9840*/  MUFU.TANH R167, R167 ;  /* 0x000000a700a77308 */ /* 0x000f700000002400 */
[----:B------:R-:W5:Y:S08]  /*9850*/  MUFU.TANH R172, R172 ;  /* 0x000000ac00ac7308 */ /* 0x000f700000002400 */
        /* <DEDUP_REMOVED lines=46> */
[----:B------:R-:W-:Y:S01]  /*9b40*/  @UP0 ULDC UR10, c[0x0][0x44c] ;  /* 0x00011300000a0ab9 */ /* 0x000fe20000000800 */
[----:B------:R-:W-:Y:S01]  /*9b50*/  UMOV UR11, 0x40000040 ;  /* 0x40000040000b7882 */ /* 0x000fe20000000000 */
[----:B------:R-:W-:Y:S01]  /*9b60*/  @P2 IMAD.HI.U32 R147, R6, UR10, RZ ;  /* 0x0000000a06932c27 */ /* 0x000fe2000f8e00ff */
[----:B------:R-:W-:-:S04]  /*9b70*/  @UP0 ULDC UR10, c[0x0][0x450] ;  /* 0x00011400000a0ab9 */ /* 0x000fc80000000800 */
[----:B------:R-:W-:Y:S01]  /*9b80*/  @P2 SHF.R.U32.HI R6, RZ, UR10, R147 ;  /* 0x0000000aff062c19 */ /* 0x000fe20008011693 */
[----:B------:R-:W-:Y:S02]  /*9b90*/  UIMAD UR10, UR38, -0x70, URZ ;  /* 0xffffff90260a78a4 */ /* 0x000fe4000f8e023f */
[----:B------:R-:W-:Y:S02]  /*9ba0*/  UIADD3 UR38, UR38, -0x1, URZ ;  /* 0xffffffff26267890 */ /* 0x000fe4000fffe03f */
[----:B------:R-:W0:Y:S02]  /*9bb0*/  SHFL.IDX PT, R147, R6, 0x1, 0x1c1f ;  /* 0x003c1f0006937f89 */ /* 0x000e2400000e0000 */
[----:B------:R-:W-:Y:S01]  /*9bc0*/  IMAD.U32 R138, RZ, RZ, UR10 ;  /* 0x0000000aff8a7e24 */ /* 0x000fe2000f8e00ff */
[----:B------:R-:W-:-:S04]  /*9bd0*/  ULDC UR10, c[0x0][0x988] ;  /* 0x00026200000a7ab9 */ /* 0x000fc80000000800 */
[----:B------:R-:W-:-:S04]  /*9be0*/  IADD3 R138, -R19, 0x1, R138 ;  /* 0x00000001138a7810 */ /* 0x000fc80007ffe18a */
[----:B------:R-:W-:Y:S01]  /*9bf0*/  IADD3 R138, -R139, UR14, R138 ;  /* 0x0000000e8b8a7c10 */ /* 0x000fe2000fffe18a */
[----:B------:R-:W-:Y:S01]  /*9c00*/  UMOV UR14, UR10 ;  /* 0x0000000a000e7c82 */ /* 0x000fe20008000000 */
[----:B------:R-:W-:-:S03]  /*9c10*/  UIADD3 UR10, UR15, 0x280, URZ ;  /* 0x000002800f0a7890 */ /* 0x000fc6000fffe03f */
[----:B0-----:R-:W-:Y:S02]  /*9c20*/  IMAD.IADD R164, R138, 0x1, R147 ;  /* 0x000000018aa47824 */ /* 0x001fe400078e0293 */
[----:B------:R-:W-:-:S03]  /*9c30*/  FMUL.FTZ R147, R131, UR7 ;  /* 0x0000000783937c20 */ /* 0x000fc60008410000 */
[C---:B------:R-:W-:Y:S02]  /*9c40*/  ISETP.GT.AND P3, PT, R164.reuse, RZ, PT ;  /* 0x000000ffa400720c */ /* 0x040fe40003f64270 */
[C---:B------:R-:W-:Y:S02]  /*9c50*/  ISETP.GT.AND P4, PT, R164.reuse, 0x1, PT ;  /* 0x00000001a400780c */ /* 0x040fe40003f84270 */
[----:B------:R-:W-:Y:S02]  /*9c60*/  FSEL R139, R169, -INF , P3 ;  /* 0xff800000a98b7808 */ /* 0x000fe40001800000 */
[----:B------:R-:W-:Y:S01]  /*9c70*/  ISETP.GT.AND P3, PT, R164, 0x8, PT ;  /* 0x00000008a400780c */ /* 0x000fe20003f64270 */
[----:B------:R0:W5:Y:S01]  /*9c80*/  MUFU.TANH R169, R148 ;  /* 0x0000009400a97308 */ /* 0x0001620000002400 */
[----:B-1----:R-:W-:Y:S02]  /*9c90*/  FSEL R130, R168, -INF , P4 ;  /* 0xff800000a8827808 */ /* 0x002fe40002000000 */
[----:B------:R-:W-:-:S02]  /*9ca0*/  FMNMX.FTZ R173, R139, R9, !PT ;  /* 0x000000098bad7209 */ /* 0x000fc40007810000 */
[----:B------:R-:W-:Y:S02]  /*9cb0*/  ISETP.GT.AND P4, PT, R164, 0x9, PT ;  /* 0x00000009a400780c */ /* 0x000fe40003f84270 */
[----:B--2---:R-:W-:Y:S01]  /*9cc0*/  FSEL R142, R171, -INF , P3 ;  /* 0xff800000ab8e7808 */ /* 0x004fe20001800000 */
[----:B------:R4:W-:Y:S01]  /*9cd0*/  MUFU.TANH R168, R143 ;  /* 0x0000008f00a87308 */ /* 0x0009e20000002400 */
[----:B------:R-:W-:Y:S01]  /*9ce0*/  FMNMX.FTZ R173, R130, R173, !PT ;  /* 0x000000ad82ad7209 */ /* 0x000fe20007810000 */
[----:B------:R-:W-:Y:S01]  /*9cf0*/  FMUL.FTZ R171, R134, UR7 ;  /* 0x0000000786ab7c20 */ /* 0x000fe20008410000 */
[----:B------:R-:W-:Y:S02]  /*9d00*/  ISETP.GT.AND P3, PT, R164, 0x10, PT ;  /* 0x00000010a400780c */ /* 0x000fe40003f64270 */
[----:B---3--:R-:W-:Y:S02]  /*9d10*/  FSEL R131, R170, -INF , P4 ;  /* 0xff800000aa837808 */ /* 0x008fe40002000000 */
[----:B0-----:R-:W-:Y:S01]  /*9d20*/  FMNMX.FTZ R148, R142, R173, !PT ;  /* 0x000000ad8e947209 */ /* 0x001fe20007810000 */
[----:B------:R0:W1:Y:S01]  /*9d30*/  MUFU.TANH R170, R147 ;  /* 0x0000009300aa7308 */ /* 0x0000620000002400 */
[----:B------:R-:W-:Y:S01]  /*9d40*/  ISETP.GT.AND P4, PT, R164, 0x11, PT ;  /* 0x00000011a400780c */ /* 0x000fe20003f84270 */
[----:B------:R-:W-:Y:S01]  /*9d50*/  FMUL.FTZ R173, R135, UR7 ;  /* 0x0000000787ad7c20 */ /* 0x000fe20008410000 */
[----:B----4-:R-:W-:-:S02]  /*9d60*/  FSEL R143, R161, -INF , P3 ;  /* 0xff800000a18f7808 */ /* 0x010fc40001800000 */
[----:B------:R-:W-:Y:S02]  /*9d70*/  FMNMX.FTZ R148, R131, R148, !PT ;  /* 0x0000009483947209 */ /* 0x000fe40007810000 */
[----:B------:R-:W-:Y:S01]  /*9d80*/  ISETP.GT.AND P3, PT, R164, 0x18, PT ;  /* 0x00000018a400780c */ /* 0x000fe20003f64270 */
[----:B------:R-:W2:Y:S01]  /*9d90*/  MUFU.TANH R171, R171 ;  /* 0x000000ab00ab7308 */ /* 0x000ea20000002400 */
[----:B-----5:R-:W-:Y:S02]  /*9da0*/  FSEL R134, R160, -INF , P4 ;  /* 0xff800000a0867808 */ /* 0x020fe40002000000 */
[----:B------:R-:W-:Y:S02]  /*9db0*/  FMNMX.FTZ R161, R143, R148, !PT ;  /* 0x000000948fa17209 */ /* 0x000fe40007810000 */
[----:B------:R-:W-:Y:S02]  /*9dc0*/  ISETP.GT.AND P4, PT, R164, 0x19, PT ;  /* 0x00000019a400780c */ /* 0x000fe40003f84270 */
[----:B0-----:R-:W-:Y:S01]  /*9dd0*/  FSEL R147, R162, -INF , P3 ;  /* 0xff800000a2937808 */ /* 0x001fe20001800000 */
[----:B------:R-:W0:Y:S01]  /*9de0*/  MUFU.TANH R173, R173 ;  /* 0x000000ad00ad7308 */ /* 0x000e220000002400 */
        /* <DEDUP_REMOVED lines=16> */
[C---:B------:R-:W-:Y:S02]  /*9ef0*/  ISETP.GT.AND P4, PT, R164.reuse, 0x31, PT ;  /* 0x00000031a400780c */ /* 0x040fe40003f84270 */
[----:B------:R-:W-:Y:S02]  /*9f00*/  FSEL R155, R159, -INF , P3 ;  /* 0xff8000009f9b7808 */ /* 0x000fe40001800000 */
[----:B------:R-:W-:-:S02]  /*9f10*/  ISETP.GT.AND P5, PT, R164, 0x38, PT ;  /* 0x00000038a400780c */ /* 0x000fc40003fa4270 */
[----:B------:R-:W-:Y:S02]  /*9f20*/  FSEL R163, R158, -INF , P4 ;  /* 0xff8000009ea37808 */ /* 0x000fe40002000000 */
[C---:B------:R-:W-:Y:S02]  /*9f30*/  ISETP.GT.AND P3, PT, R164.reuse, 0x39, PT ;  /* 0x00000039a400780c */ /* 0x040fe40003f64270 */
[----:B------:R-:W-:Y:S02]  /*9f40*/  FSEL R162, R165, -INF , P5 ;  /* 0xff800000a5a27808 */ /* 0x000fe40002800000 */
[C---:B------:R-:W-:Y:S02]  /*9f50*/  ISETP.GT.AND P4, PT, R164.reuse, 0x40, PT ;  /* 0x00000040a400780c */ /* 0x040fe40003f84270 */
[----:B------:R-:W-:Y:S02]  /*9f60*/  FSEL R158, R151, -INF , P3 ;  /* 0xff800000979e7808 */ /* 0x000fe40001800000 */
[----:B------:R-:W-:-:S02]  /*9f70*/  ISETP.GT.AND P5, PT, R164, 0x41, PT ;  /* 0x00000041a400780c */ /* 0x000fc40003fa4270 */
[C---:B------:R-:W-:Y:S02]  /*9f80*/  ISETP.GT.AND P6, PT, R164.reuse, 0x48, PT ;  /* 0x00000048a400780c */ /* 0x040fe40003fc4270 */
[----:B------:R-:W-:Y:S02]  /*9f90*/  FSEL R161, R167, -INF , P5 ;  /* 0xff800000a7a17808 */ /* 0x000fe40002800000 */
[----:B------:R-:W-:Y:S02]  /*9fa0*/  ISETP.GT.AND P3, PT, R164, 0x49, PT ;  /* 0x00000049a400780c */ /* 0x000fe40003f64270 */
[----:B------:R-:W-:Y:S02]  /*9fb0*/  FSEL R154, R172, -INF , P6 ;  /* 0xff800000ac9a7808 */ /* 0x000fe40003000000 */
[----:B------:R-:W-:Y:S02]  /*9fc0*/  FSEL R160, R169, -INF , P3 ;  /* 0xff800000a9a07808 */ /* 0x000fe40001800000 */
[----:B------:R-:W-:-:S02]  /*9fd0*/  ISETP.GT.AND P5, PT, R164, 0x51, PT ;  /* 0x00000051a400780c */ /* 0x000fc40003fa4270 */
[C---:B------:R-:W-:Y:S02]  /*9fe0*/  ISETP.GT.AND P6, PT, R164.reuse, 0x58, PT ;  /* 0x00000058a400780c */ /* 0x040fe40003fc4270 */
[----:B------:R-:W-:Y:S01]  /*9ff0*/  ISETP.GT.AND P3, PT, R164, 0x59, PT ;  /* 0x00000059a400780c */ /* 0x000fe20003f64270 */
[----:B------:R-:W-:Y:S02]  /*a000*/  WARPGROUP.DEPBAR.LE gsb0, 0x0 ;  /* 0x00008000000079c5 */ /* 0x000fe40000010000 */
[----:B------:R-:W-:Y:S01]  /*a010*/  FMUL.FTZ R184, R126, UR7 ;  /* 0x000000077eb87c20 */ /* 0x000fe20008410000 */
[----:B------:R-:W-:Y:S01]  /*a020*/  FMNMX.FTZ R126, R150, R157, !PT ;  /* 0x0000009d967e7209 */ /* 0x000fe20007810000 */
[----:B------:R-:W-:-:S03]  /*a030*/  WARPGROUP.ARRIVE ;  /* 0x00000000000079c5 */ /* 0x000fc60000000000 */
[----:B------:R-:W-:Y:S01]  /*a040*/  FMNMX.FTZ R126, R155, R126, !PT ;  /* 0x0000007e9b7e7209 */ /* 0x000fe20007810000 */
[----:B------:R-:W3:Y:S02]  /*a050*/  MUFU.TANH R184, R184 ;  /* 0x000000b800b87308 */ /* 0x000ee40000002400 */
[----:B------:R-:W-:Y:S01]  /*a060*/  HGMMA.64x192x16.F32 R24, R180, gdesc[UR8].tnspB, R24, gsb0 ;  /* 0x42e00008b4187df0 */ /* 0x000fe20008000818 */
[----:B------:R-:W-:Y:S01]  /*a070*/  FMNMX.FTZ R157, R163, R126, !PT ;  /* 0x0000007ea39d7209 */ /* 0x000fe20007810000 */
[----:B------:R-:W-:Y:S01]  /*a080*/  UIADD3 UR10, UR15, 0x300, URZ ;  /* 0x000003000f0a7890 */ /* 0x000fe2000fffe03f */
[----:B------:R-:W-:Y:S01]  /*a090*/  FSEL R126, R166, -INF , P4 ;  /* 0xff800000a67e7808 */ /* 0x000fe20002000000 */
[----:B------:R-:W-:Y:S01]  /*a0a0*/  UMOV UR11, 0x40000040 ;  /* 0x40000040000b7882 */ /* 0x000fe20000000000 */
[----:B------:R-:W-:Y:S02]  /*a0b0*/  FMNMX.FTZ R157, R162, R157, !PT ;  /* 0x0000009da29d7209 */ /* 0x000fe40007810000 */
[----:B------:R-:W-:-:S02]  /*a0c0*/  ISETP.GT.AND P4, PT, R164, 0x50, PT ;  /* 0x00000050a400780c */ /* 0x000fc40003f84270 */
[----:B------:R-:W-:-:S04]  /*a0d0*/  FMNMX.FTZ R157, R158, R157, !PT ;  /* 0x0000009d9e9d7209 */ /* 0x000fc80007810000 */
[----:B------:R-:W-:Y:S02]  /*a0e0*/  FMNMX.FTZ R156, R126, R157, !PT ;  /* 0x0000009d7e9c7209 */ /* 0x000fe40007810000 */
[----:B-1----:R-:W-:Y:S02]  /*a0f0*/  FSEL R157, R170, -INF , P5 ;  /* 0xff800000aa9d7808 */ /* 0x002fe40002800000 */
[----:B------:R-:W-:Y:S01]  /*a100*/  FMNMX.FTZ R151, R161, R156, !PT ;  /* 0x0000009ca1977209 */ /* 0x000fe20007810000 */
[----:B------:R-:W1:Y:S01]  /*a110*/  SHFL.IDX PT, R170, R6, RZ, 0x1c1f ;  /* 0x001c1fff06aa7589 */ /* 0x000e6200000e0000 */
[----:B------:R-:W-:Y:S02]  /*a120*/  FSEL R156, R168, -INF , P4 ;  /* 0xff800000a89c7808 */ /* 0x000fe40002000000 */
[----:B------:R-:W-:Y:S02]  /*a130*/  FMNMX.FTZ R159, R154, R151, !PT ;  /* 0x000000979a9f7209 */ /* 0x000fe40007810000 */
[----:B--2---:R-:W-:-:S02]  /*a140*/  FSEL R151, R171, -INF , P6 ;  /* 0xff800000ab977808 */ /* 0x004fc40003000000 */
[----:B------:R-:W-:Y:S02]  /*a150*/  FMNMX.FTZ R165, R160, R159, !PT ;  /* 0x0000009fa0a57209 */ /* 0x000fe40007810000 */
[----:B0-----:R-:W-:Y:S02]  /*a160*/  FSEL R159, R173, -INF , P3 ;  /* 0xff800000ad9f7808 */ /* 0x001fe40001800000 */
[C---:B------:R-:W-:Y:S02]  /*a170*/  ISETP.GT.AND P4, PT, R164.reuse, 0x60, PT ;  /* 0x00000060a400780c */ /* 0x040fe40003f84270 */
[C---:B------:R-:W-:Y:S02]  /*a180*/  ISETP.GT.AND P5, PT, R164.reuse, 0x61, PT ;  /* 0x00000061a400780c */ /* 0x040fe40003fa4270 */
[C---:B------:R-:W-:Y:S02]  /*a190*/  ISETP.GT.AND P6, PT, R164.reuse, 0x68, PT ;  /* 0x00000068a400780c */ /* 0x040fe40003fc4270 */
[----:B------:R-:W-:-:S02]  /*a1a0*/  ISETP.GT.AND P3, PT, R164, 0x69, PT ;  /* 0x00000069a400780c */ /* 0x000fc40003f64270 */
[----:B------:R-:W-:Y:S01]  /*a1b0*/  FMNMX.FTZ R164, R156, R165, !PT ;  /* 0x000000a59ca47209 */ /* 0x000fe20007810000 */
[----:B------:R-:W-:Y:S01]  /*a1c0*/  FMUL.FTZ R165, R149, UR7 ;  /* 0x0000000795a57c20 */ /* 0x000fe20008410000 */
[----:B------:R-:W-:Y:S02]  /*a1d0*/  FSEL R149, R174, -INF , P4 ;  /* 0xff800000ae957808 */ /* 0x000fe40002000000 */
[----:B------:R-:W-:Y:S01]  /*a1e0*/  FMNMX.FTZ R164, R157, R164, !PT ;  /* 0x000000a49da47209 */ /* 0x000fe20007810000 */
[----:B-1----:R-:W-:Y:S01]  /*a1f0*/  IMAD.IADD R138, R138, 0x1, R170 ;  /* 0x000000018a8a7824 */ /* 0x002fe200078e02aa */
[----:B------:R-:W-:Y:S01]  /*a200*/  FSEL R127, R127, -INF , P3 ;  /* 0xff8000007f7f7808 */ /* 0x000fe20001800000 */
[----:B------:R-:W0:Y:S01]  /*a210*/  MUFU.TANH R165, R165 ;  /* 0x000000a500a57308 */ /* 0x000e220000002400 */
[----:B------:R-:W-:Y:S02]  /*a220*/  FMNMX.FTZ R164, R151, R164, !PT ;  /* 0x000000a497a47209 */ /* 0x000fe40007810000 */
[----:B------:R-:W-:-:S02]  /*a230*/  ISETP.GT.AND P4, PT, R138, 0x8, PT ;  /* 0x000000088a00780c */ /* 0x000fc40003f84270 */
[----:B------:R-:W-:Y:S02]  /*a240*/  FMNMX.FTZ R166, R159, R164, !PT ;  /* 0x000000a49fa67209 */ /* 0x000fe40007810000 */
[----:B------:R-:W-:Y:S02]  /*a250*/  FSEL R164, R175, -INF , P5 ;  /* 0xff800000afa47808 */ /* 0x000fe40002800000 */
[----:B------:R-:W-:Y:S01]  /*a260*/  FMNMX.FTZ R167, R149, R166, !PT ;  /* 0x000000a695a77209 */ /* 0x000fe20007810000 */
[----:B------:R-:W-:Y:S01]  /*a270*/  FMUL.FTZ R166, R136, UR7 ;  /* 0x0000000788a67c20 */ /* 0x000fe20008410000 */
[----:B---3--:R-:W-:Y:S02]  /*a280*/  FSEL R136, R184, -INF , P6 ;  /* 0xff800000b8887808 */ /* 0x008fe40003000000 */
[----:B------:R-:W-:Y:S02]  /*a290*/  FMNMX.FTZ R167, R164, R167, !PT ;  /* 0x000000a7a4a77209 */ /* 0x000fe40007810000 */
[----:B------:R-:W-:Y:S01]  /*a2a0*/  ISETP.GT.AND P6, PT, R138, RZ, PT ;  /* 0x000000ff8a00720c */ /* 0x000fe20003fc4270 */
[----:B------:R-:W1:Y:S01]  /*a2b0*/  MUFU.TANH R166, R166 ;  /* 0x000000a600a67308 */ /* 0x000e620000002400 */
[----:B------:R-:W-:-:S02]  /*a2c0*/  FMNMX.FTZ R168, R136, R167, !PT ;  /* 0x000000a788a87209 */ /* 0x000fc40007810000 */
[----:B------:R-:W-:Y:S02]  /*a2d0*/  ISETP.GT.AND P5, PT, R138, 0x1, PT ;  /* 0x000000018a00780c */ /* 0x000fe40003fa4270 */
[----:B------:R-:W-:Y:S02]  /*a2e0*/  FMNMX.FTZ R168, R127, R168, !PT ;  /* 0x000000a87fa87209 */ /* 0x000fe40007810000 */
[----:B------:R-:W-:Y:S02]  /*a2f0*/  FSEL R0, R0, -INF , P6 ;  /* 0xff80000000007808 */ /* 0x000fe40003000000 */
[----:B------:R-:W-:Y:S01]  /*a300*/  FSEL R2, R2, -INF , P5 ;  /* 0xff80000002027808 */ /* 0x000fe20002800000 */
[----:B------:R-:W2:Y:S01]  /*a310*/  SHFL.BFLY PT, R167, R168, 0x2, 0x1f ;  /* 0x0c401f00a8a77f89 */ /* 0x000ea200000e0000 */
[C---:B------:R-:W-:Y:S02]  /*a320*/  ISETP.GT.AND P6, PT, R138.reuse, 0x9, PT ;  /* 0x000000098a00780c */ /* 0x040fe40003fc4270 */
[----:B------:R-:W-:-:S04]  /*a330*/  ISETP.GT.AND P5, PT, R138, 0x10, PT ;  /* 0x000000108a00780c */ /* 0x000fc80003fa4270 */
[----:B------:R-:W-:Y:S02]  /*a340*/  FSEL R12, R12, -INF , P5 ;  /* 0xff8000000c0c7808 */ /* 0x000fe40002800000 */
[----:B------:R-:W-:Y:S02]  /*a350*/  ISETP.GT.AND P5, PT, R138, 0x19, PT ;  /* 0x000000198a00780c */ /* 0x000fe40003fa4270 */
[----:B--2---:R-:W-:Y:S01]  /*a360*/  FMNMX.FTZ R168, R168, R167, !PT ;  /* 0x000000a7a8a87209 */ /* 0x004fe20007810000 */
[----:B------:R-:W-:-:S04]  /*a370*/  FMUL.FTZ R167, R124, UR7 ;  /* 0x000000077ca77c20 */ /* 0x000fc80008410000 */
[----:B------:R-:W2:Y:S02]  /*a380*/  SHFL.BFLY PT, R169, R168, 0x1, 0x1f ;  /* 0x0c201f00a8a97f89 */ /* 0x000ea400000e0000 */
[----:B------:R-:W3:Y:S01]  /*a390*/  MUFU.TANH R167, R167 ;  /* 0x000000a700a77308 */ /* 0x000ee20000002400 */
[----:B--2---:R-:W-:Y:S02]  /*a3a0*/  FMNMX.FTZ R6, R168, R169, !PT ;  /* 0x000000a9a8067209 */ /* 0x004fe40007810000 */
[----:B------:R-:W-:Y:S02]  /*a3b0*/  FMNMX.FTZ R169, R0, R10, !PT ;  /* 0x0000000a00a97209 */ /* 0x000fe40007810000 */
[C---:B------:R-:W-:Y:S01]  /*a3c0*/  FSETP.NEU.FTZ.AND P3, PT, R6.reuse, -INF , PT ;  /* 0xff8000000600780b */ /* 0x040fe20003f7d000 */
[----:B------:R-:W-:Y:S01]  /*a3d0*/  FMUL.FTZ R124, R6, UR14 ;  /* 0x0000000e067c7c20 */ /* 0x000fe20008410000 */
[----:B------:R-:W-:Y:S02]  /*a3e0*/  FMNMX.FTZ R170, R2, R169, !PT ;  /* 0x000000a902aa7209 */ /* 0x000fe40007810000 */
[----:B------:R-:W-:-:S02]  /*a3f0*/  FSEL R168, R11, -INF , P6 ;  /* 0xff8000000ba87808 */ /* 0x000fc40003000000 */
[----:B------:R-:W-:Y:S02]  /*a400*/  FSEL R124, R124, RZ, P3 ;  /* 0x000000ff7c7c7208 */ /* 0x000fe40001800000 */
[----:B------:R-:W-:-:S03]  /*a410*/  ISETP.GT.AND P6, PT, R138, 0x18, PT ;  /* 0x000000188a00780c */ /* 0x000fc60003fc4270 */
        /* <DEDUP_REMOVED lines=17> */
[----:B------:R-:W-:Y:S01]  /*a530*/  FMNMX.FTZ R7, R13, R130, !PT ;  /* 0x000000820d077209 */ /* 0x000fe20007810000 */
[--C-:B------:R-:W-:Y:S01]  /*a540*/  FFMA.FTZ R185, R126, UR14, -R124.reuse ;  /* 0x0000000e7eb97c23 */ /* 0x100fe2000801087c */
[----:B------:R-:W-:Y:S01]  /*a550*/  FSEL R130, R15, -INF , P5 ;  /* 0xff8000000f827808 */ /* 0x000fe20002800000 */
[--C-:B------:R-:W-:Y:S01]  /*a560*/  FFMA.FTZ R15, R131, UR14, -R124.reuse ;  /* 0x0000000e830f7c23 */ /* 0x100fe2000801087c */
[----:B------:R-:W-:Y:S01]  /*a570*/  FMNMX.FTZ R7, R14, R7, !PT ;  /* 0x000000070e077209 */ /* 0x000fe20007810000 */
[--C-:B------:R-:W-:Y:S01]  /*a580*/  FFMA.FTZ R122, R122, UR14, -R124.reuse ;  /* 0x0000000e7a7a7c23 */ /* 0x100fe2000801087c */
[----:B------:R-:W-:Y:S01]  /*a590*/  FSEL R131, R20, -INF , P4 ;  /* 0xff80000014837808 */ /* 0x000fe20002000000 */
[----:B------:R-:W-:Y:S01]  /*a5a0*/  MUFU.EX2 R11, R11 ;  /* 0x0000000b000b7308 */ /* 0x000fe20000000800 */
[----:B------:R-:W-:Y:S01]  /*a5b0*/  ISETP.GT.AND P6, PT, R138, 0x21, PT ;  /* 0x000000218a00780c */ /* 0x000fe20003fc4270 */
        /* <DEDUP_REMOVED lines=18> */
[----:B------:R-:W-:Y:S01]  /*a6e0*/  FFMA.FTZ R136, R136, UR14, -R124 ;  /* 0x0000000e88887c23 */ /* 0x000fe2000801087c */
[----:B------:R-:W-:-:S02]  /*a6f0*/  FMNMX.FTZ R134, R152, R7, !PT ;  /* 0x0000000798867209 */ /* 0x000fc40007810000 */
[----:B------:R-:W-:Y:S02]  /*a700*/  ISETP.GT.AND P5, PT, R138, 0x31, PT ;  /* 0x000000318a00780c */ /* 0x000fe40003fa4270 */
[----:B------:R-:W-:Y:S01]  /*a710*/  FSEL R144, R144, -INF , P6 ;  /* 0xff80000090907808 */ /* 0x000fe20003000000 */
[----:B------:R-:W-:Y:S01]  /*a720*/  MUFU.EX2 R197, R197 ;  /* 0x000000c500c57308 */ /* 0x000fe20000000800 */
[----:B------:R-:W-:Y:S02]  /*a730*/  FMNMX.FTZ R7, R153, R134, !PT ;  /* 0x0000008699077209 */ /* 0x000fe40007810000 */
[----:B------:R-:W-:Y:S02]  /*a740*/  ISETP.GT.AND P4, PT, R138, 0x38, PT ;  /* 0x000000388a00780c */ /* 0x000fe40003f84270 */
[----:B------:R-:W-:Y:S02]  /*a750*/  FSEL R145, R145, -INF , P5 ;  /* 0xff80000091917808 */ /* 0x000fe40002800000 */
[----:B------:R-:W-:Y:S01]  /*a760*/  FMNMX.FTZ R134, R144, R7, !PT ;  /* 0x0000000790867209 */ /* 0x000fe20007810000 */
[----:B------:R-:W-:Y:S01]  /*a770*/  MUFU.EX2 R20, R20 ;  /* 0x0000001400147308 */ /* 0x000fe20000000800 */
[----:B------:R-:W-:-:S02]  /*a780*/  ISETP.GT.AND P6, PT, R138, 0x39, PT ;  /* 0x000000398a00780c */ /* 0x000fc40003fc4270 */
[----:B------:R-:W-:Y:S02]  /*a790*/  FSEL R146, R146, -INF , P4 ;  /* 0xff80000092927808 */ /* 0x000fe40002000000 */
[----:B------:R-:W-:Y:S01]  /*a7a0*/  FMNMX.FTZ R7, R145, R134, !PT ;  /* 0x0000008691077209 */ /* 0x000fe20007810000 */
[--C-:B------:R-:W-:Y:S01]  /*a7b0*/  FFMA.FTZ R134, R135, UR14, -R124.reuse ;  /* 0x0000000e87867c23 */ /* 0x100fe2000801087c */
[----:B------:R-:W-:Y:S01]  /*a7c0*/  ISETP.GT.AND P5, PT, R138, 0x40, PT ;  /* 0x000000408a00780c */ /* 0x000fe20003fa4270 */
[----:B------:R-:W-:Y:S01]  /*a7d0*/  MUFU.EX2 R199, R199 ;  /* 0x000000c700c77308 */ /* 0x000fe20000000800 */
[----:B0-----:R-:W-:Y:S01]  /*a7e0*/  FSEL R165, R165, -INF , P6 ;  /* 0xff800000a5a57808 */ /* 0x001fe20003000000 */
[----:B------:R-:W-:Y:S02]  /*a7f0*/  WARPGROUP.DEPBAR.LE gsb0, 0x0 ;  /* 0x00008000000079c5 */ /* 0x000fe40000010000 */
[----:B------:R-:W-:Y:S01]  /*a800*/  FMNMX.FTZ R142, R146, R7, !PT ;  /* 0x00000007928e7209 */ /* 0x000fe20007810000 */
[----:B------:R-:W-:Y:S01]  /*a810*/  WARPGROUP.ARRIVE ;  /* 0x00000000000079c5 */ /* 0x000fe20000000000 */
[----:B------:R-:W-:Y:S01]  /*a820*/  ISETP.GT.AND P4, PT, R138, 0x41, PT ;  /* 0x000000418a00780c */ /* 0x000fe20003f84270 */
[--C-:B------:R-:W-:Y:S01]  /*a830*/  FFMA.FTZ R183, R151, UR14, -R124.reuse ;  /* 0x0000000e97b77c23 */ /* 0x100fe2000801087c */
[----:B-1----:R-:W-:Y:S01]  /*a840*/  FSEL R166, R166, -INF , P5 ;  /* 0xff800000a6a67808 */ /* 0x002fe20002800000 */
[----:B------:R-:W-:Y:S01]  /*a850*/  FFMA.FTZ R181, R157, UR14, -R124 ;  /* 0x0000000e9db57c23 */ /* 0x000fe2000801087c */
[----:B------:R-:W-:Y:S01]  /*a860*/  FMNMX.FTZ R7, R165, R142, !PT ;  /* 0x0000008ea5077209 */ /* 0x000fe20007810000 */
[----:B------:R-:W-:Y:S01]  /*a870*/  HGMMA.64x192x16.F32 R24, R176, gdesc[UR8].tnspB, R24, gsb0 ;  /* 0x42e00008b0187df0 */ /* 0x000fe20008000818 */
[----:B------:R-:W-:Y:S01]  /*a880*/  ISETP.GT.AND P6, PT, R138, 0x48, PT ;  /* 0x000000488a00780c */ /* 0x000fe20003fc4270 */
[----:B------:R-:W-:Y:S01]  /*a890*/  MUFU.EX2 R134, R134 ;  /* 0x0000008600867308 */ /* 0x000fe20000000800 */
[----:B------:R-:W-:-:S02]  /*a8a0*/  FSEL R137, R137, -INF , P4 ;  /* 0xff80000089897808 */ /* 0x000fc40002000000 */
[----:B------:R-:W-:Y:S02]  /*a8b0*/  FMNMX.FTZ R142, R166, R7, !PT ;  /* 0x00000007a68e7209 */ /* 0x000fe40007810000 */
[----:B------:R-:W-:Y:S02]  /*a8c0*/  ISETP.GT.AND P5, PT, R138, 0x49, PT ;  /* 0x000000498a00780c */ /* 0x000fe40003fa4270 */
[----:B------:R-:W-:Y:S01]  /*a8d0*/  FSEL R140, R140, -INF , P6 ;  /* 0xff8000008c8c7808 */ /* 0x000fe20003000000 */
[----:B------:R-:W-:Y:S01]  /*a8e0*/  MUFU.EX2 R193, R193 ;  /* 0x000000c100c17308 */ /* 0x000fe20000000800 */
[----:B------:R-:W-:Y:S02]  /*a8f0*/  FMNMX.FTZ R7, R137, R142, !PT ;  /* 0x0000008e89077209 */ /* 0x000fe40007810000 */
[----:B------:R-:W-:Y:S02]  /*a900*/  ISETP.GT.AND P4, PT, R138, 0x50, PT ;  /* 0x000000508a00780c */ /* 0x000fe40003f84270 */
[----:B------:R-:W-:-:S02]  /*a910*/  FSEL R141, R141, -INF , P5 ;  /* 0xff8000008d8d7808 */ /* 0x000fc40002800000 */
        /* <DEDUP_REMOVED lines=8> */
[----:B------:R-:W-:Y:S02]  /*a9a0*/  FMNMX.FTZ R142, R135, R142, !PT ;  /* 0x0000008e878e7209 */ /* 0x000fe40007810000 */
[----:B------:R-:W-:Y:S02]  /*a9b0*/  ISETP.GT.AND P4, PT, R138, 0x59, PT ;  /* 0x000000598a00780c */ /* 0x000fe40003f84270 */
[----:B------:R-:W-:Y:S01]  /*a9c0*/  FSEL R132, R132, -INF , P5 ;  /* 0xff80000084847808 */ /* 0x000fe20002800000 */
[----:B------:R-:W-:Y:S01]  /*a9d0*/  MUFU.EX2 R189, R189 ;  /* 0x000000bd00bd7308 */ /* 0x000fe20000000800 */
[----:B------:R-:W-:Y:S01]  /*a9e0*/  FMNMX.FTZ R7, R129, R142, !PT ;  /* 0x0000008e81077209 */ /* 0x000fe20007810000 */
[--C-:B------:R-:W-:Y:S01]  /*a9f0*/  FFMA.FTZ R142, R164, UR14, -R124.reuse ;  /* 0x0000000ea48e7c23 */ /* 0x100fe2000801087c */
[----:B------:R-:W-:Y:S02]  /*aa00*/  ISETP.GT.AND P6, PT, R138, 0x60, PT ;  /* 0x000000608a00780c */ /* 0x000fe40003fc4270 */
[----:B------:R-:W-:Y:S01]  /*aa10*/  FSEL R143, R133, -INF , P4 ;  /* 0xff800000858f7808 */ /* 0x000fe20002000000 */
[----:B------:R-:W-:Y:S01]  /*aa20*/  FFMA.FTZ R133, R159, UR14, -R124 ;  /* 0x0000000e9f857c23 */ /* 0x000fe2000801087c */
[----:B------:R-:W-:Y:S01]  /*aa30*/  FMNMX.FTZ R128, R132, R7, !PT ;  /* 0x0000000784807209 */ /* 0x000fe20007810000 */
[----:B------:R-:W-:Y:S01]  /*aa40*/  MUFU.EX2 R191, R191 ;  /* 0x000000bf00bf7308 */ /* 0x000fe20000000800 */
[----:B------:R-:W-:-:S02]  /*aa50*/  ISETP.GT.AND P5, PT, R138, 0x61, PT ;  /* 0x000000618a00780c */ /* 0x000fc40003fa4270 */
[----:B------:R-:W-:Y:S02]  /*aa60*/  FSEL R147, R120, -INF , P6 ;  /* 0xff80000078937808 */ /* 0x000fe40003000000 */
[----:B------:R-:W-:Y:S02]  /*aa70*/  FMNMX.FTZ R128, R143, R128, !PT ;  /* 0x000000808f807209 */ /* 0x000fe40007810000 */
[----:B------:R-:W-:Y:S01]  /*aa80*/  ISETP.GT.AND P4, PT, R138, 0x68, PT ;  /* 0x000000688a00780c */ /* 0x000fe20003f84270 */
[----:B------:R0:W-:Y:S01]  /*aa90*/  MUFU.EX2 R120, R123 ;  /* 0x0000007b00787308 */ /* 0x0001e20000000800 */
[----:B------:R-:W-:Y:S01]  /*aaa0*/  FSEL R148, R121, -INF , P5 ;  /* 0xff80000079947808 */ /* 0x000fe20002800000 */
[----:B------:R-:W-:Y:S01]  /*aab0*/  FFMA.FTZ R121, R158, UR14, -R124 ;  /* 0x0000000e9e797c23 */ /* 0x000fe2000801087c */
[----:B------:R-:W-:Y:S02]  /*aac0*/  FMNMX.FTZ R7, R147, R128, !PT ;  /* 0x0000008093077209 */ /* 0x000fe40007810000 */
[----:B------:R-:W-:-:S02]  /*aad0*/  ISETP.GT.AND P6, PT, R138, 0x69, PT ;  /* 0x000000698a00780c */ /* 0x000fc40003fc4270 */
[----:B---3--:R-:W-:Y:S01]  /*aae0*/  FSEL R167, R167, -INF , P4 ;  /* 0xff800000a7a77808 */ /* 0x008fe20002000000 */
[----:B------:R-:W-:Y:S01]  /*aaf0*/  MUFU.EX2 R121, R121 ;  /* 0x0000007900797308 */ /* 0x000fe20000000800 */
[----:B------:R-:W-:Y:S02]  /*ab00*/  FMNMX.FTZ R128, R148, R7, !PT ;  /* 0x0000000794807209 */ /* 0x000fe40007810000 */
[----:B------:R-:W-:Y:S01]  /*ab10*/  FSEL R150, R125, -INF , P6 ;  /* 0xff8000007d967808 */ /* 0x000fe20003000000 */
[----:B------:R-:W-:Y:S01]  /*ab20*/  FFMA.FTZ R125, R161, UR14, -R124 ;  /* 0x0000000ea17d7c23 */ /* 0x000fe2000801087c */
[----:B------:R-:W-:-:S03]  /*ab30*/  FMNMX.FTZ R7, R167, R128, !PT ;  /* 0x00000080a7077209 */ /* 0x000fc60007810000 */
[----:B------:R-:W-:Y:S01]  /*ab40*/  MUFU.EX2 R128, R163 ;  /* 0x000000a300807308 */ /* 0x000fe20000000800 */
[----:B------:R-:W-:-:S05]  /*ab50*/  FMNMX.FTZ R7, R150, R7, !PT ;  /* 0x0000000796077209 */ /* 0x000fca0007810000 */
[----:B0-----:R-:W0:Y:S02]  /*ab60*/  SHFL.BFLY PT, R123, R7, 0x2, 0x1f ;  /* 0x0c401f00077b7f89 */ /* 0x001e2400000e0000 */
        /* <DEDUP_REMOVED lines=9> */
[----:B0-----:R-:W-:Y:S01]  /*ac00*/  FMNMX.FTZ R7, R7, R138, !PT ;  /* 0x0000008a07077209 */ /* 0x001fe20007810000 */
[--C-:B------:R-:W-:Y:S01]  /*ac10*/  FFMA.FTZ R138, R149, UR14, -R124.reuse ;  /* 0x0000000e958a7c23 */ /* 0x100fe2000801087c */
[----:B------:R-:W-:-:S02]  /*ac20*/  FFMA.FTZ R124, R127, UR14, -R124 ;  /* 0x0000000e7f7c7c23 */ /* 0x000fc4000801087c */
[C---:B------:R-:W-:Y:S01]  /*ac30*/  FSETP.NEU.FTZ.AND P4, PT, R7.reuse, -INF , PT ;  /* 0xff8000000700780b */ /* 0x040fe20003f9d000 */
[----:B------:R-:W-:Y:S02]  /*ac40*/  FMUL.FTZ R149, R7, UR14 ;  /* 0x0000000e07957c20 */ /* 0x000fe40008410000 */
[----:B------:R-:W-:Y:S03]  /*ac50*/  MUFU.EX2 R133, R133 ;  /* 0x0000008500857308 */ /* 0x000fe60000000800 */
[----:B------:R-:W-:-:S05]  /*ac60*/  FSEL R149, R149, RZ, P4 ;  /* 0x000000ff95957208 */ /* 0x000fca0002000000 */
[----:B------:R-:W-:Y:S01]  /*ac70*/  MUFU.EX2 R138, R138 ;  /* 0x0000008a008a7308 */ /* 0x000fe20000000800 */
[--C-:B------:R-:W-:Y:S01]  /*ac80*/  FFMA.FTZ R200, R0, UR14, -R149.reuse ;  /* 0x0000000e00c87c23 */ /* 0x100fe20008010895 */
[----:B------:R-:W-:Y:S01]  /*ac90*/  FSEL R0, R6, RZ, P3 ;  /* 0x000000ff06007208 */ /* 0x000fe20001800000 */
[--C-:B------:R-:W-:Y:S01]  /*aca0*/  FFMA.FTZ R151, R2, UR14, -R149.reuse ;  /* 0x0000000e02977c23 */ /* 0x100fe20008010895 */
[--C-:B------:R-:W-:Y:S01]  /*acb0*/  FFMA.FTZ R202, R139, UR14, -R149.reuse ;  /* 0x0000000e8bca7c23 */ /* 0x100fe20008010895 */
[--C-:B------:R-:W-:Y:S01]  /*acc0*/  FFMA.FTZ R139, R168, UR14, -R149.reuse ;  /* 0x0000000ea88b7c23 */ /* 0x100fe20008010895 */
[----:B------:R-:W-:Y:S01]  /*acd0*/  FFMA.FTZ R196, R12, UR14, -R149 ;  /* 0x0000000e0cc47c23 */ /* 0x000fe20008010895 */
[----:B------:R-:W-:Y:S01]  /*ace0*/  FADD.FTZ R0, -R0, R9 ;  /* 0x0000000900007221 */ /* 0x000fe20000010100 */
[----:B------:R-:W-:Y:S01]  /*acf0*/  FSEL R9, R7, RZ, P4 ;  /* 0x000000ff07097208 */ /* 0x000fe20002000000 */
[----:B------:R-:W-:Y:S01]  /*ad00*/  MUFU.EX2 R200, R200 ;  /* 0x000000c800c87308 */ /* 0x000fe20000000800 */
[----:B------:R-:W-:Y:S01]  /*ad10*/  FFMA.FTZ R192, R131, UR14, -R149 ;  /* 0x0000000e83c07c23 */ /* 0x000fe20008010895 */
[----:B------:R-:W-:Y:S01]  /*ad20*/  FMUL.FTZ R2, R0, UR14 ;  /* 0x0000000e00027c20 */ /* 0x000fe20008410000 */
[----:B------:R-:W-:-:S02]  /*ad30*/  IMAD.U32 R131, RZ, RZ, UR6 ;  /* 0x00000006ff837e24 */ /* 0x000fc4000f8e00ff */
[----:B------:R-:W-:Y:S01]  /*ad40*/  FADD.FTZ R9, -R9, R10 ;  /* 0x0000000a09097221 */ /* 0x000fe20000010100 */
[----:B------:R-:W-:Y:S02]  /*ad50*/  IMAD.U32 R10, RZ, RZ, UR39 ;  /* 0x00000027ff0a7e24 */ /* 0x000fe4000f8e00ff */
[--C-:B------:R-:W-:Y:S01]  /*ad60*/  FFMA.FTZ R12, R13, UR14, -R149.reuse ;  /* 0x0000000e0d0c7c23 */ /* 0x100fe20008010895 */
[----:B------:R-:W-:Y:S02]  /*ad70*/  @!P1 VIADD R131, R131, 0x36860 ;  /* 0x0003686083839836 */ /* 0x000fe40000000000 */
[----:B------:R-:W-:Y:S01]  /*ad80*/  FMUL.FTZ R0, R9, UR14 ;  /* 0x0000000e09007c20 */ /* 0x000fe20008410000 */
[----:B------:R-:W-:Y:S01]  /*ad90*/  MUFU.EX2 R2, R2 ;  /* 0x0000000200027308 */ /* 0x000fe20000000800 */
[----:B------:R-:W-:Y:S02]  /*ada0*/  @!P1 VIADD R10, R10, 0x36840 ;  /* 0x000368400a0a9836 */ /* 0x000fe40000000000 */
[--C-:B------:R-:W-:Y:S01]  /*adb0*/  FFMA.FTZ R198, R14, UR14, -R149.reuse ;  /* 0x0000000e0ec67c23 */ /* 0x100fe20008010895 */
[----:B------:R-:W-:Y:S01]  /*adc0*/  FFMA.FTZ R188, R144, UR14, -R149 ;  /* 0x0000000e90bc7c23 */ /* 0x000fe20008010895 */
[----:B------:R-:W-:Y:S01]  /*add0*/  @!P1 PRMT R144, RZ, 0x654, R131 ;  /* 0x00000654ff909816 */ /* 0x000fe20000000083 */
[--C-:B------:R-:W-:Y:S01]  /*ade0*/  FFMA.FTZ R13, R130, UR14, -R149.reuse ;  /* 0x0000000e820d7c23 */ /* 0x100fe20008010895 */
[----:B------:R-:W-:Y:S01]  /*adf0*/  @!P1 PRMT R10, RZ, 0x654, R10 ;  /* 0x00000654ff0a9816 */ /* 0x000fe2000000000a */
[--C-:B------:R-:W-:Y:S01]  /*ae00*/  FFMA.FTZ R14, R21, UR14, -R149.reuse ;  /* 0x0000000e150e7c23 */ /* 0x100fe20008010895 */
[----:B------:R-:W0:Y:S01]  /*ae10*/  MUFU.EX2 R0, R0 ;  /* 0x0000000000007308 */ /* 0x000e220000000800 */
[--C-:B------:R-:W-:Y:S01]  /*ae20*/  FFMA.FTZ R194, R152, UR14, -R149.reuse ;  /* 0x0000000e98c27c23 */ /* 0x100fe20008010895 */
        /* <DEDUP_REMOVED lines=15> */
[----:B0-----:R-:W-:Y:S01]  /*af20*/  FFMA.FTZ R4, R0, R4, R200 ;  /* 0x0000000400047223 */ /* 0x001fe200000100c8 */
[----:B------:R-:W-:Y:S01]  /*af30*/  FFMA.FTZ R167, R167, UR14, -R149 ;  /* 0x0000000ea7a77c23 */ /* 0x000fe20008010895 */
[----:B------:R-:W-:-:S05]  /*af40*/  PLOP3.LUT P3, PT, PT, PT, UP1, 0x80, 0x0 ;  /* 0x000000000000781c */ /* 0x000fca0003f6f018 */
[----:B------:R-:W0:Y:S01]  /*af50*/  MUFU.EX2 R139, R139 ;  /* 0x0000008b008b7308 */ /* 0x000e220000000800 */
[C---:B-1----:R-:W-:Y:S01]  /*af60*/  FADD.FTZ R131, R151.reuse, R4 ;  /* 0x0000000497837221 */ /* 0x042fe20000010000 */
[----:B------:R-:W-:-:S06]  /*af70*/  F2FP.F16.F32.PACK_AB R200, R151, R200 ;  /* 0x000000c897c8723e */ /* 0x000fcc00000000ff */
[----:B------:R-:W1:Y:S01]  /*af80*/  MUFU.EX2 R196, R196 ;  /* 0x000000c400c47308 */ /* 0x000e620000000800 */
[----:B--2---:R-:W-:-:S07]  /*af90*/  FADD.FTZ R4, R202, R131 ;  /* 0x00000083ca047221 */ /* 0x004fce0000010000 */
[----:B------:R-:W2:Y:S01]  /*afa0*/  MUFU.EX2 R12, R12 ;  /* 0x0000000c000c7308 */ /* 0x000ea20000000800 */
[----:B------:R-:W-:Y:S02]  /*afb0*/  WARPGROUP.DEPBAR.LE gsb0, 0x0 ;  /* 0x00008000000079c5 */ /* 0x000fe40000010000 */
[----:B------:R3:W-:Y:S01]  /*afc0*/  @!P1 SYNCS.ARRIVE.TRANS64.RED.A1T0 RZ, [R10+URZ], RZ ;  /* 0x000000ff0aff99a7 */ /* 0x0007e2000810043f */
[----:B0-----:R-:W-:Y:S01]  /*afd0*/  FADD.FTZ R127, R139, R4 ;  /* 0x000000048b7f7221 */ /* 0x001fe20000010000 */
[--C-:B------:R-:W-:Y:S01]  /*afe0*/  FFMA.FTZ R4, R141, UR14, -R149.reuse ;  /* 0x0000000e8d047c23 */ /* 0x100fe20008010895 */
[----:B------:R-:W-:Y:S01]  /*aff0*/  FFMA.FTZ R149, R150, UR14, -R149 ;  /* 0x0000000e96957c23 */ /* 0x000fe20008010895 */
[----:B------:R-:W-:Y:S01]  /*b000*/  F2FP.F16.F32.PACK_AB R202, R139, R202 ;  /* 0x000000ca8bca723e */ /* 0x000fe200000000ff */
[----:B------:R-:W0:Y:S01]  /*b010*/  MUFU.EX2 R198, R198 ;  /* 0x000000c600c67308 */ /* 0x000e220000000800 */
[----:B-1----:R-:W-:Y:S01]  /*b020*/  FADD.FTZ R127, R196, R127 ;  /* 0x0000007fc47f7221 */ /* 0x002fe20000010000 */
[----:B---3--:R-:W-:Y:S01]  /*b030*/  FFMA.FTZ R10, R2, R3, R201 ;  /* 0x00000003020a7223 */ /* 0x008fe200000100c9 */
[C---:B------:R-:W-:Y:S01]  /*b040*/  F2FP.F16.F32.PACK_AB R201, R11.reuse, R201 ;  /* 0x000000c90bc9723e */ /* 0x040fe200000000ff */
[----:B------:R1:W-:Y:S02]  /*b050*/  @!P1 SYNCS.ARRIVE.TRANS64.RED.A1T0 RZ, [R144+URZ], RZ ;  /* 0x000000ff90ff99a7 */ /* 0x0003e4000810043f */
[----:B------:R-:W-:-:S02]  /*b060*/  FADD.FTZ R10, R11, R10 ;  /* 0x0000000a0b0a7221 */ /* 0x000fc40000010000 */
[----:B------:R-:W3:Y:S01]  /*b070*/  MUFU.EX2 R13, R13 ;  /* 0x0000000d000d7308 */ /* 0x000ee20000000800 */
[C---:B--2---:R-:W-:Y:S01]  /*b080*/  FADD.FTZ R127, R12.reuse, R127 ;  /* 0x0000007f0c7f7221 */ /* 0x044fe20000010000 */
[----:B------:R-:W-:Y:S01]  /*b090*/  F2FP.F16.F32.PACK_AB R196, R12, R196 ;  /* 0x000000c40cc4723e */ /* 0x000fe200000000ff */
[----:B------:R-:W-:Y:S01]  /*b0a0*/  FADD.FTZ R10, R203, R10 ;  /* 0x0000000acb0a7221 */ /* 0x000fe20000010000 */
[----:B------:R-:W-:-:S03]  /*b0b0*/  F2FP.F16.F32.PACK_AB R203, R15, R203 ;  /* 0x000000cb0fcb723e */ /* 0x000fc600000000ff */
[----:B------:R-:W-:Y:S01]  /*b0c0*/  FADD.FTZ R10, R15, R10 ;  /* 0x0000000a0f0a7221 */ /* 0x000fe20000010000 */
[----:B------:R-:W2:Y:S01]  /*b0d0*/  MUFU.EX2 R192, R192 ;  /* 0x000000c000c07308 */ /* 0x000ea20000000800 */
[----:B0-----:R-:W-:Y:S02]  /*b0e0*/  FADD.FTZ R132, R198, R127 ;  /* 0x0000007fc6847221 */ /* 0x001fe40000010000 */
[----:B------:R-:W-:Y:S01]  /*b0f0*/  FADD.FTZ R131, R197, R10 ;  /* 0x0000000ac5837221 */ /* 0x000fe20000010000 */
[----:B------:R-:W-:-:S03]  /*b100*/  F2FP.F16.F32.PACK_AB R197, R20, R197 ;  /* 0x000000c514c5723e */ /* 0x000fc600000000ff */
[----:B------:R-:W-:Y:S01]  /*b110*/  FADD.FTZ R10, R20, R131 ;  /* 0x00000083140a7221 */ /* 0x000fe20000010000 */
[----:B------:R-:W0:Y:S01]  /*b120*/  MUFU.EX2 R14, R14 ;  /* 0x0000000e000e7308 */ /* 0x000e220000000800 */
[C---:B---3--:R-:W-:Y:S01]  /*b130*/  FADD.FTZ R131, R13.reuse, R132 ;  /* 0x000000840d837221 */ /* 0x048fe20000010000 */
[----:B------:R-:W-:Y:S01]  /*b140*/  F2FP.F16.F32.PACK_AB R198, R13, R198 ;  /* 0x000000c60dc6723e */ /* 0x000fe200000000ff */
[----:B------:R-:W-:Y:S01]  /*b150*/  FADD.FTZ R127, R199, R10 ;  /* 0x0000000ac77f7221 */ /* 0x000fe20000010000 */
[----:B------:R-:W-:-:S03]  /*b160*/  F2FP.F16.F32.PACK_AB R199, R134, R199 ;  /* 0x000000c786c7723e */ /* 0x000fc600000000ff */
[----:B------:R-:W-:Y:S01]  /*b170*/  FADD.FTZ R10, R134, R127 ;  /* 0x0000007f860a7221 */ /* 0x000fe20000010000 */
[----:B------:R-:W3:Y:S01]  /*b180*/  MUFU.EX2 R194, R194 ;  /* 0x000000c200c27308 */ /* 0x000ee20000000800 */
[----:B--2---:R-:W-:Y:S02]  /*b190*/  FADD.FTZ R131, R192, R131 ;  /* 0x00000083c0837221 */ /* 0x004fe40000010000 */
[----:B------:R-:W-:Y:S01]  /*b1a0*/  FADD.FTZ R127, R193, R10 ;  /* 0x0000000ac17f7221 */ /* 0x000fe20000010000 */
[----:B------:R-:W-:-:S03]  /*b1b0*/  F2FP.F16.F32.PACK_AB R193, R122, R193 ;  /* 0x000000c17ac1723e */ /* 0x000fc600000000ff */
[----:B------:R-:W-:Y:S01]  /*b1c0*/  FADD.FTZ R10, R122, R127 ;  /* 0x0000007f7a0a7221 */ /* 0x000fe20000010000 */
[----:B------:R-:W2:Y:S01]  /*b1d0*/  MUFU.EX2 R21, R21 ;  /* 0x0000001500157308 */ /* 0x000ea20000000800 */
[C---:B0-----:R-:W-:Y:S01]  /*b1e0*/  FADD.FTZ R131, R14.reuse, R131 ;  /* 0x000000830e837221 */ /* 0x041fe20000010000 */
[----:B------:R-:W-:Y:S01]  /*b1f0*/  F2FP.F16.F32.PACK_AB R192, R14, R192 ;  /* 0x000000c00ec0723e */ /* 0x000fe200000000ff */
[----:B------:R-:W-:Y:S01]  /*b200*/  FADD.FTZ R15, R195, R10 ;  /* 0x0000000ac30f7221 */ /* 0x000fe20000010000 */
[----:B------:R-:W-:-:S03]  /*b210*/  F2FP.F16.F32.PACK_AB R195, R120, R195 ;  /* 0x000000c378c3723e */ /* 0x000fc600000000ff */
[----:B------:R-:W-:Y:S01]  /*b220*/  FADD.FTZ R10, R120, R15 ;  /* 0x0000000f780a7221 */ /* 0x000fe20000010000 */
[----:B------:R-:W0:Y:S01]  /*b230*/  MUFU.EX2 R188, R188 ;  /* 0x000000bc00bc7308 */ /* 0x000e220000000800 */
[----:B---3--:R-:W-:Y:S02]  /*b240*/  FADD.FTZ R132, R194, R131 ;  /* 0x00000083c2847221 */ /* 0x008fe40000010000 */
[----:B------:R-:W-:Y:S01]  /*b250*/  FADD.FTZ R15, R189, R10 ;  /* 0x0000000abd0f7221 */ /* 0x000fe20000010000 */
[----:B------:R-:W-:-:S03]  /*b260*/  F2FP.F16.F32.PACK_AB R189, R128, R189 ;  /* 0x000000bd80bd723e */ /* 0x000fc600000000ff */
[----:B------:R-:W-:Y:S01]  /*b270*/  FADD.FTZ R10, R128, R15 ;  /* 0x0000000f800a7221 */ /* 0x000fe20000010000 */
        /* <DEDUP_REMOVED lines=15> */
[----:B------:R-:W-:-:S04]  /*b370*/  F2FP.F16.F32.PACK_AB R187, R123, R187 ;  /* 0x000000bb7bbb723e */ /* 0x000fc800000000ff */
[----:B------:R-:W3:Y:S01]  /*b380*/  MUFU.EX2 R184, R184 ;  /* 0x000000b800b87308 */ /* 0x000ee20000000800 */
[----:B--2---:R-:W-:-:S07]  /*b390*/  FADD.FTZ R12, R190, R127 ;  /* 0x0000007fbe0c7221 */ /* 0x004fce0000010000 */
[----:B------:R-:W2:Y:S01]  /*b3a0*/  MUFU.EX2 R3, R137 ;  /* 0x0000008900037308 */ /* 0x000ea20000000800 */
[C---:B0-----:R-:W-:Y:S01]  /*b3b0*/  FADD.FTZ R13, R9.reuse, R12 ;  /* 0x0000000c090d7221 */ /* 0x041fe20000010000 */
[----:B------:R-:W-:Y:S01]  /*b3c0*/  F2FP.F16.F32.PACK_AB R190, R9, R190 ;  /* 0x000000be09be723e */ /* 0x000fe200000000ff */
[----:B------:R-:W-:-:S05]  /*b3d0*/  FADD.FTZ R9, R123, R10 ;  /* 0x0000000a7b097221 */ /* 0x000fca0000010000 */
[----:B------:R-:W0:Y:S01]  /*b3e0*/  MUFU.EX2 R186, R186 ;  /* 0x000000ba00ba7308 */ /* 0x000e220000000800 */
[----:B---3--:R-:W-:-:S07]  /*b3f0*/  FADD.FTZ R12, R184, R13 ;  /* 0x0000000db80c7221 */ /* 0x008fce0000010000 */
[----:B------:R-:W3:Y:S01]  /*b400*/  MUFU.EX2 R4, R4 ;  /* 0x0000000400047308 */ /* 0x000ee20000000800 */
[C---:B--2---:R-:W-:Y:S01]  /*b410*/  FADD.FTZ R13, R3.reuse, R12 ;  /* 0x0000000c030d7221 */ /* 0x044fe20000010000 */
[----:B------:R-:W-:Y:S01]  /*b420*/  FADD.FTZ R12, R126, R9 ;  /* 0x000000097e0c7221 */ /* 0x000fe20000010000 */
[----:B------:R-:W-:-:S03]  /*b430*/  F2FP.F16.F32.PACK_AB R184, R3, R184 ;  /* 0x000000b803b8723e */ /* 0x000fc600000000ff */
[C---:B------:R-:W-:Y:S01]  /*b440*/  FADD.FTZ R12, R181.reuse, R12 ;  /* 0x0000000cb50c7221 */ /* 0x040fe20000010000 */
[----:B------:R-:W-:Y:S01]  /*b450*/  F2FP.F16.F32.PACK_AB R181, R181, R126 ;  /* 0x0000007eb5b5723e */ /* 0x000fe200000000ff */
[----:B------:R-:W2:Y:S01]  /*b460*/  MUFU.EX2 R180, R180 ;  /* 0x000000b400b47308 */ /* 0x000ea20000000800 */
[----:B0-----:R-:W-:Y:S01]  /*b470*/  FADD.FTZ R13, R186, R13 ;  /* 0x0000000dba0d7221 */ /* 0x001fe20000010000 */
[----:B------:R-:W-:Y:S01]  /*b480*/  FADD.FTZ R12, R183, R12 ;  /* 0x0000000cb70c7221 */ /* 0x000fe20000010000 */
[----:B------:R-:W-:-:S05]  /*b490*/  F2FP.F16.F32.PACK_AB R183, R133, R183 ;  /* 0x000000b785b7723e */ /* 0x000fca00000000ff */
[----:B------:R-:W0:Y:S01]  /*b4a0*/  MUFU.EX2 R11, R129 ;  /* 0x00000081000b7308 */ /* 0x000e220000000800 */
[C---:B---3--:R-:W-:Y:S01]  /*b4b0*/  FADD.FTZ R13, R4.reuse, R13 ;  /* 0x0000000d040d7221 */ /* 0x048fe20000010000 */
[----:B------:R-:W-:-:S06]  /*b4c0*/  F2FP.F16.F32.PACK_AB R186, R4, R186 ;  /* 0x000000ba04ba723e */ /* 0x000fcc00000000ff */
[----:B------:R-:W3:Y:S01]  /*b4d0*/  MUFU.EX2 R182, R182 ;  /* 0x000000b600b67308 */ /* 0x000ee20000000800 */
[----:B--2---:R-:W-:-:S07]  /*b4e0*/  FADD.FTZ R10, R180, R13 ;  /* 0x0000000db40a7221 */ /* 0x004fce0000010000 */
[----:B------:R-:W2:Y:S01]  /*b4f0*/  MUFU.EX2 R143, R143 ;  /* 0x0000008f008f7308 */ /* 0x000ea20000000800 */
[C---:B0-----:R-:W-:Y:S01]  /*b500*/  FADD.FTZ R3, R11.reuse, R10 ;  /* 0x0000000a0b037221 */ /* 0x041fe20000010000 */
[----:B------:R-:W-:Y:S01]  /*b510*/  F2FP.F16.F32.PACK_AB R180, R11, R180 ;  /* 0x000000b40bb4723e */ /* 0x000fe200000000ff */
[----:B------:R-:W-:-:S05]  /*b520*/  IMAD.MOV.U32 R10, RZ, RZ, R7 ;  /* 0x000000ffff0a7224 */ /* 0x000fca00078e0007 */
[----:B------:R-:W0:Y:S01]  /*b530*/  MUFU.EX2 R147, R147 ;  /* 0x0000009300937308 */ /* 0x000e220000000800 */
[----:B---3--:R-:W-:Y:S01]  /*b540*/  FADD.FTZ R4, R182, R3 ;  /* 0x00000003b6047221 */ /* 0x008fe20000010000 */
[----:B------:R-:W-:-:S04]  /*b550*/  FADD.FTZ R3, R133, R12 ;  /* 0x0000000c85037221 */ /* 0x000fc80000010000 */
[----:B------:R-:W-:Y:S02]  /*b560*/  FADD.FTZ R3, R138, R3 ;  /* 0x000000038a037221 */ /* 0x000fe40000010000 */
[----:B------:R-:W3:Y:S01]  /*b570*/  MUFU.EX2 R148, R148 ;  /* 0x0000009400947308 */ /* 0x000ee20000000800 */
[C---:B--2---:R-:W-:Y:S01]  /*b580*/  FADD.FTZ R4, R143.reuse, R4 ;  /* 0x000000048f047221 */ /* 0x044fe20000010000 */
[----:B------:R-:W-:-:S06]  /*b590*/  F2FP.F16.F32.PACK_AB R182, R143, R182 ;  /* 0x000000b68fb6723e */ /* 0x000fcc00000000ff */
[----:B------:R-:W2:Y:S01]  /*b5a0*/  MUFU.EX2 R142, R142 ;  /* 0x0000008e008e7308 */ /* 0x000ea20000000800 */
[----:B0-----:R-:W-:-:S07]  /*b5b0*/  FADD.FTZ R9, R147, R4 ;  /* 0x0000000493097221 */ /* 0x001fce0000010000 */
[----:B------:R-:W0:Y:S01]  /*b5c0*/  MUFU.EX2 R178, R167 ;  /* 0x000000a700b27308 */ /* 0x000e220000000800 */
[C---:B---3--:R-:W-:Y:S01]  /*b5d0*/  FADD.FTZ R9, R148.reuse, R9 ;  /* 0x0000000994097221 */ /* 0x048fe20000010000 */
[----:B------:R-:W-:-:S06]  /*b5e0*/  F2FP.F16.F32.PACK_AB R176, R148, R147 ;  /* 0x0000009394b0723e */ /* 0x000fcc00000000ff */
[----:B------:R-:W3:Y:S01]  /*b5f0*/  MUFU.EX2 R136, R136 ;  /* 0x0000008800887308 */ /* 0x000ee20000000800 */
[C---:B--2---:R-:W-:Y:S01]  /*b600*/  FADD.FTZ R3, R142.reuse, R3 ;  /* 0x000000038e037221 */ /* 0x044fe20000010000 */
[----:B------:R-:W-:-:S06]  /*b610*/  F2FP.F16.F32.PACK_AB R177, R142, R138 ;  /* 0x0000008a8eb1723e */ /* 0x000fcc00000000ff */
[----:B------:R-:W2:Y:S01]  /*b620*/  MUFU.EX2 R149, R149 ;  /* 0x0000009500957308 */ /* 0x000ea20000000800 */
[----:B0-----:R-:W-:-:S07]  /*b630*/  FADD.FTZ R9, R178, R9 ;  /* 0x00000009b2097221 */ /* 0x001fce0000010000 */
[----:B------:R-:W0:Y:S01]  /*b640*/  MUFU.EX2 R124, R124 ;  /* 0x0000007c007c7308 */ /* 0x000e220000000800 */
[----:B---3--:R-:W-:Y:S01]  /*b650*/  FADD.FTZ R3, R136, R3 ;  /* 0x0000000388037221 */ /* 0x008fe20000010000 */
[C---:B--2---:R-:W-:Y:S01]  /*b660*/  FADD.FTZ R4, R149.reuse, R9 ;  /* 0x0000000995047221 */ /* 0x044fe20000010000 */
[----:B------:R-:W-:Y:S01]  /*b670*/  F2FP.F16.F32.PACK_AB R178, R149, R178 ;  /* 0x000000b295b2723e */ /* 0x000fe200000000ff */
[----:B------:R-:W-:Y:S02]  /*b680*/  IMAD.MOV.U32 R9, RZ, RZ, R6 ;  /* 0x000000ffff097224 */ /* 0x000fe400078e0006 */
[C---:B0-----:R-:W-:Y:S01]  /*b690*/  FADD.FTZ R3, R124.reuse, R3 ;  /* 0x000000037c037221 */ /* 0x041fe20000010000 */
[----:B------:R-:W-:Y:S01]  /*b6a0*/  F2FP.F16.F32.PACK_AB R179, R124, R136 ;  /* 0x000000887cb3723e */ /* 0x000fe200000000ff */
[----:B-1----:R-:W-:Y:S06]  /*b6b0*/  @P3 BRA `(.L_x_5484) ;  /* 0xffffffb400143947 */ /* 0x002fec000383ffff */
.L_x_5475:
        /* <DEDUP_REMOVED lines=8> */
[----:B------:R-:W-:Y:S01]  /*b740*/  ULDC UR7, c[0x0][0x9d8] ;  /* 0x0002760000077ab9 */ /* 0x000fe20000000800 */
[----:B------:R-:W-:-:S10]  /*b750*/  ULDC UR61, c[0x0][0x988] ;  /* 0x00026200003d7ab9 */ /* 0x000fd40000000800 */
.L_x_5494:
        /* <DEDUP_REMOVED lines=8> */
.L_x_5486:
[----:B------:R-:W-:Y:S01]  /*b7e0*/  R2UR UR10, R16 ;  /* 0x00000000100a72ca */ /* 0x000fe200000e0000 */
[----:B------:R-:W-:-:S12]  /*b7f0*/  ULEA UR6, UR36, UR60, 0x3 ;  /* 0x0000003c24067291 */ /* 0x000fd8000f8e183f */
[----:B------:R-:W-:-:S05]  /*b800*/  IMAD.U32 R6, RZ, RZ, UR10 ;  /* 0x0000000aff067e24 */ /* 0x000fca000f8e00ff */
[----:B------:R-:W-:-:S04]  /*b810*/  SHF.L.U32 R6, R6, 0x1f, RZ ;  /* 0x0000001f06067819 */ /* 0x000fc800000006ff */
[----:B------:R0:W1:Y:S01]  /*b820*/  SYNCS.PHASECHK.TRANS64.TRYWAIT P2, [UR6+0x36830], R6 ;  /* 0x03683006ff0075a7 */ /* 0x0000620008040146 */
[----:B------:R-:W-:Y:S05]  /*b830*/  @!P0 BRA `(.L_x_5487) ;  /* 0x0000000000048947 */ /* 0x000fea0003800000 */
[----:B------:R-:W-:Y:S01]  /*b840*/  BPT.TRAP 0x1 ;  /* 0x000000040000795c */ /* 0x000fe20000300000 */
.L_x_5487:
[----:B-1----:R-:W-:Y:S05]  /*b850*/  @P2 BRA `(.L_x_5488) ;  /* 0x0000000000082947 */ /* 0x002fea0003800000 */
[----:B------:R-:W1:Y:S02]  /*b860*/  SYNCS.PHASECHK.TRANS64.TRYWAIT P2, [UR6+0x36830], R6 ;  /* 0x03683006ff0075a7 */ /* 0x000e640008040146 */
[----:B-1----:R-:W-:Y:S05]  /*b870*/  @!P2 BRA `(.L_x_5489) ;  /* 0x0000010800d8a947 */ /* 0x002fea0003800000 */
.L_x_5488:
[----:B------:R-:W-:Y:S01]  /*b880*/  R2UR UR6, R5 ;  /* 0x00000000050672ca */ /* 0x000fe200000e0000 */
[----:B------:R-:W-:Y:S01]  /*b890*/  WARPGROUP.ARRIVE ;  /* 0x00000000000079c5 */ /* 0x000fe20000000000 */
[----:B------:R-:W-:Y:S01]  /*b8a0*/  UMOV UR56, UR52 ;  /* 0x0000003400387c82 */ /* 0x000fe20008000000 */
[----:B------:R-:W-:Y:S01]  /*b8b0*/  UMOV UR57, UR53 ;  /* 0x0000003500397c82 */ /* 0x000fe20008000000 */
[----:B------:R-:W-:Y:S01]  /*b8c0*/  UMOV UR59, 0x40000040 ;  /* 0x40000040003b7882 */ /* 0x000fe20000000000 */
[----:B------:R-:W-:Y:S01]  /*b8d0*/  UMOV UR55, 0x40000040 ;  /* 0x4000004000377882 */ /* 0x000fe20000000000 */
[----:B------:R-:W-:Y:S01]  /*b8e0*/  MOV R10, UR45 ;  /* 0x0000002d000a7c02 */ /* 0x000fe20008000f00 */
[----:B------:R-:W-:Y:S01]  /*b8f0*/  UMOV UR45, UR53 ;  /* 0x00000035002d7c82 */ /* 0x000fe20008000000 */
[----:B------:R-:W-:Y:S01]  /*b900*/  MOV R11, UR44 ;  /* 0x0000002c000b7c02 */ /* 0x000fe20008000f00 */
[----:B------:R-:W-:Y:S01]  /*b910*/  UMOV UR44, UR52 ;  /* 0x00000034002c7c82 */ /* 0x000fe20008000000 */
[----:B------:R-:W-:Y:S01]  /*b920*/  UMOV UR47, 0x40000040 ;  /* 0x40000040002f7882 */ /* 0x000fe20000000000 */
[----:B01----:R-:W-:Y:S01]  /*b930*/  MOV R6, UR49 ;  /* 0x0000003100067c02 */ /* 0x003fe20008000f00 */
[----:B------:R-:W-:Y:S01]  /*b940*/  UMOV UR49, UR53 ;  /* 0x0000003500317c82 */ /* 0x000fe20008000000 */
[----:B------:R-:W-:Y:S01]  /*b950*/  UIMAD UR6, UR36, 0xa80, UR6 ;  /* 0x00000a80240678a4 */ /* 0x000fe2000f8e0206 */
[----:B------:R-:W-:Y:S01]  /*b960*/  MOV R7, UR48 ;  /* 0x0000003000077c02 */ /* 0x000fe20008000f00 */
[----:B------:R-:W-:Y:S01]  /*b970*/  UMOV UR48, UR52 ;  /* 0x0000003400307c82 */ /* 0x000fe20008000000 */
        /* <DEDUP_REMOVED lines=605> */
.L_x_5490:
[----:B------:R-:W-:Y:S01]  /*df50*/  ULEA UR6, UR37, UR60, 0x3 ;  /* 0x0000003c25067291 */ /* 0x000fe2000f8e183f */
[----:B------:R-:W-:-:S05]  /*df60*/  IMAD.U32 R0, RZ, RZ, UR39 ;  /* 0x00000027ff007e24 */ /* 0x000fca000f8e00ff */
[----:B------:R-:W-:-:S04]  /*df70*/  SHF.L.U32 R0, R0, 0x1f, RZ ;  /* 0x0000001f00007819 */ /* 0x000fc800000006ff */
[----:B------:R0:W1:Y:S01]  /*df80*/  SYNCS.PHASECHK.TRANS64.TRYWAIT P2, [UR6+0x36850], R0 ;  /* 0x03685000ff0075a7 */ /* 0x0000620008040146 */
[----:B------:R-:W-:Y:S05]  /*df90*/  @!P0 BRA `(.L_x_5491) ;  /* 0x0000000000048947 */ /* 0x000fea0003800000 */
[----:B------:R-:W-:Y:S01]  /*dfa0*/  BPT.TRAP 0x1 ;  /* 0x000000040000795c */ /* 0x000fe20000300000 */
.L_x_5491:
[----:B-1----:R-:W-:Y:S05]  /*dfb0*/  @P2 BRA `(.L_x_5492) ;  /* 0x0000000000082947 */ /* 0x002fea0003800000 */
[----:B------:R-:W1:Y:S02]  /*dfc0*/  SYNCS.PHASECHK.TRANS64.TRYWAIT P2, [UR6+0x36850], R0 ;  /* 0x03685000ff0075a7 */ /* 0x000e640008040146 */
[----:B-1----:R-:W-:Y:S05]  /*dfd0*/  @!P2 BRA `(.L_x_5493) ;  /* 0x000000e40018a947 */ /* 0x002fea0003800000 */
.L_x_5492:
[----:B------:R-:W-:Y:S01]  /*dfe0*/  UIADD3 UR10, UR60, 0x400, URZ ;  /* 0x000004003c0a7890 */ /* 0x000fe2000fffe03f */
[----:B------:R-:W-:Y:S01]  /*dff0*/  WARPGROUP.ARRIVE ;  /* 0x00000000000079c5 */ /* 0x000fe20000000000 */
[----:B------:R-:W-:Y:S01]  /*e000*/  UMOV UR11, 0x40000040 ;  /* 0x40000040000b7882 */ /* 0x000fe20000000000 */
[----:B-1----:R-:W-:Y:S01]  /*e010*/  FMUL.FTZ R2, R168, UR7 ;  /* 0x00000007a8027c20 */ /* 0x002fe20008410000 */
[----:B------:R-:W-:Y:S01]  /*e020*/  USHF.R.U32.HI UR10, URZ, 0x4, UR10 ;  /* 0x000000043f0a7899 */ /* 0x000fe2000801160a */
[----:B------:R-:W-:Y:S01]  /*e030*/  FMUL.FTZ R6, R169, UR7 ;  /* 0x00000007a9067c20 */ /* 0x000fe20008410000 */
[----:B------:R-:W-:Y:S01]  /*e040*/  FMUL.FTZ R12, R172, UR7 ;  /* 0x00000007ac0c7c20 */ /* 0x000fe20008410000 */
[----:B------:R-:W-:Y:S01]  /*e050*/  FMUL.FTZ R14, R173, UR7 ;  /* 0x00000007ad0e7c20 */ /* 0x000fe20008410000 */
[----:B------:R-:W-:Y:S01]  /*e060*/  ULOP3.LUT UR10, UR10, 0x3fff, URZ, 0xc0, !UPT ;  /* 0x00003fff0a0a7892 */ /* 0x000fe2000f8ec03f */
[----:B------:R-:W1:Y:S01]  /*e070*/  MUFU.TANH R2, R2 ;  /* 0x0000000200027308 */ /* 0x000e620000002400 */
[----:B------:R-:W-:Y:S01]  /*e080*/  FMUL.FTZ R18, R160, UR7 ;  /* 0x00000007a0127c20 */ /* 0x000fe20008410000 */
[----:B------:R-:W-:Y:S01]  /*e090*/  FMUL.FTZ R20, R161, UR7 ;  /* 0x00000007a1147c20 */ /* 0x000fe20008410000 */
[----:B------:R-:W-:Y:S01]  /*e0a0*/  ULOP3.LUT UR10, UR10, 0x3800000, URZ, 0xfc, !UPT ;  /* 0x038000000a0a7892 */ /* 0x000fe2000f8efc3f */
[----:B------:R-:W-:Y:S01]  /*e0b0*/  FMUL.FTZ R161, R164, UR7 ;  /* 0x00000007a4a17c20 */ /* 0x000fe20008410000 */
[----:B------:R-:W-:Y:S01]  /*e0c0*/  FMUL.FTZ R17, R162, UR7 ;  /* 0x00000007a2117c20 */ /* 0x000fe20008410000 */
[----:B------:R-:W-:Y:S01]  /*e0d0*/  FMUL.FTZ R162, R165, UR7 ;  /* 0x00000007a5a27c20 */ /* 0x000fe20008410000 */
[----:B------:R-:W-:Y:S01]  /*e0e0*/  UIMAD UR15, UR37, 0xa80, UR10 ;  /* 0x00000a80250f78a4 */ /* 0x000fe2000f8e020a */
[----:B------:R-:W2:Y:S01]  /*e0f0*/  MUFU.TANH R6, R6 ;  /* 0x0000000600067308 */ /* 0x000ea20000002400 */
        /* <DEDUP_REMOVED lines=9> */
[----:B------:R-:W3:Y:S01]  /*e190*/  MUFU.TANH R12, R12 ;  /* 0x0000000c000c7308 */ /* 0x000ee20000002400 */
[----:B------:R-:W-:Y:S01]  /*e1a0*/  UMOV UR11, 0x40000040 ;  /* 0x40000040000b7882 */ /* 0x000fe20000000000 */
[----:B-1----:R-:W-:Y:S01]  /*e1b0*/  FMNMX.FTZ R7, R2, R9, !PT ;  /* 0x0000000902077209 */ /* 0x002fe20007810000 */
[----:B------:R-:W-:Y:S01]  /*e1c0*/  FMUL.FTZ R155, R158, UR7 ;  /* 0x000000079e9b7c20 */ /* 0x000fe20008410000 */
[----:B------:R-:W-:Y:S01]  /*e1d0*/  FMUL.FTZ R158, R159, UR7 ;  /* 0x000000079f9e7c20 */ /* 0x000fe20008410000 */
[----:B------:R-:W-:Y:S01]  /*e1e0*/  FMUL.FTZ R159, R144, UR7 ;  /* 0x00000007909f7c20 */ /* 0x000fe20008410000 */
[----:B------:R-:W-:Y:S01]  /*e1f0*/  FMUL.FTZ R145, R145, UR7 ;  /* 0x0000000791917c20 */ /* 0x000fe20008410000 */
[----:B--2---:R-:W-:Y:S01]  /*e200*/  FMNMX.FTZ R7, R6, R7, !PT ;  /* 0x0000000706077209 */ /* 0x004fe20007810000 */
        /* <DEDUP_REMOVED lines=9> */
[----:B---3--:R-:W-:Y:S01]  /*e2a0*/  FMNMX.FTZ R7, R12, R7, !PT ;  /* 0x000000070c077209 */ /* 0x008fe20007810000 */
        /* <DEDUP_REMOVED lines=19> */
[----:B------:R-:W-:Y:S01]  /*e3e0*/  UMOV UR14, UR61 ;  /* 0x0000003d000e7c82 */ /* 0x000fe20008000000 */
        /* <DEDUP_REMOVED lines=21> */
[----:B------:R-:W-:Y:S01]  /*e540*/  R2UR UR18, R22 ;  /* 0x00000000161272ca */ /* 0x000fe200000e0000 */
[----:B------:R-:W-:Y:S01]  /*e550*/  UMOV UR37, UR36 ;  /* 0x0000002400257c82 */ /* 0x000fe20008000000 */
[----:B------:R-:W-:-:S03]  /*e560*/  R2UR UR39, R16 ;  /* 0x00000000102772ca */ /* 0x000fc600000e0000 */
[----:B------:R-:W2:Y:S01]  /*e570*/  MUFU.TANH R156, R156 ;  /* 0x0000009c009c7308 */ /* 0x000ea20000002400 */
[----:B0-----:R-:W-:-:S07]  /*e580*/  FMNMX.FTZ R0, R164, R7, !PT ;  /* 0x00000007a4007209 */ /* 0x001fce0007810000 */
[----:B------:R-:W0:Y:S01]  /*e590*/  MUFU.TANH R157, R157 ;  /* 0x0000009d009d7308 */ /* 0x000e220000002400 */
[----:B-1----:R-:W-:Y:S01]  /*e5a0*/  FMNMX.FTZ R7, R153, R0, !PT ;  /* 0x0000000099077209 */ /* 0x002fe20007810000 */
[----:B------:R-:W-:Y:S02]  /*e5b0*/  UISETP.GT.AND UP0, UPT, UR38, UR18, UPT ;  /* 0x000000122600728c */ /* 0x000fe4000bf04270 */
[----:B------:R-:W-:-:S04]  /*e5c0*/  UIADD3 UR38, UR38, -0x1, URZ ;  /* 0xffffffff26267890 */ /* 0x000fc8000fffe03f */
        /* <DEDUP_REMOVED lines=32> */
[----:B--2---:R-:W-:Y:S01]  /*e7d0*/  FMNMX.FTZ R7, R121, R0, !PT ;  /* 0x0000000079077209 */ /* 0x004fe20007810000 */
[----:B------:R-:W-:Y:S02]  /*e7e0*/  WARPGROUP.DEPBAR.LE gsb0, 0x0 ;  /* 0x00008000000079c5 */ /* 0x000fe40000010000 */
[----:B------:R-:W-:-:S04]  /*e7f0*/  WARPGROUP.ARRIVE ;  /* 0x00000000000079c5 */ /* 0x000fc80000000000 */
[----:B------:R-:W2:Y:S01]  /*e800*/  MUFU.TANH R10, R10 ;  /* 0x0000000a000a7308 */ /* 0x000ea20000002400 */
[----:B0-----:R-:W-:Y:S01]  /*e810*/  FMNMX.FTZ R0, R150, R7, !PT ;  /* 0x0000000796007209 */ /* 0x001fe20007810000 */
[----:B------:R-:W-:Y:S01]  /*e820*/  HGMMA.64x192x16.F32 R24, R196, gdesc[UR8].tnspB, R24, gsb0 ;  /* 0x42e00008c4187df0 */ /* 0x000fe20008000818 */
[----:B------:R-:W-:Y:S01]  /*e830*/  UIADD3 UR10, UR15, 0x100, URZ ;  /* 0x000001000f0a7890 */ /* 0x000fe2000fffe03f */
[----:B------:R-:W-:-:S04]  /*e840*/  UMOV UR11, 0x40000040 ;  /* 0x40000040000b7882 */ /* 0x000fc80000000000 */
        /* <DEDUP_REMOVED lines=12> */
[----:B--2---:R-:W-:-:S05]  /*e910*/  FMNMX.FTZ R7, R151, R0, !PT ;  /* 0x0000000097077209 */ /* 0x004fca0007810000 */
[C---:B------:R-:W-:Y:S01]  /*e920*/  FADD.FTZ R0, -R7.reuse, R9 ;  /* 0x0000000907007221 */ /* 0x040fe20000010100 */
[----:B------:R-:W-:Y:S01]  /*e930*/  FMUL.FTZ R9, R7, UR14 ;  /* 0x0000000e07097c20 */ /* 0x000fe20008410000 */
[----:B------:R-:W2:Y:S02]  /*e940*/  MUFU.TANH R154, R154 ;  /* 0x0000009a009a7308 */ /* 0x000ea40000002400 */
[----:B------:R-:W-:Y:S01]  /*e950*/  FMUL.FTZ R0, R0, UR14 ;  /* 0x0000000e00007c20 */ /* 0x000fe20008410000 */
[--C-:B------:R-:W-:Y:S01]  /*e960*/  FFMA.FTZ R200, R2, UR14, -R9.reuse ;  /* 0x0000000e02c87c23 */ /* 0x100fe20008010809 */
[----:B------:R-:W-:Y:S01]  /*e970*/  FMNMX.FTZ R2, R10, R8, !PT ;  /* 0x000000080a027209 */ /* 0x000fe20007810000 */
[--C-:B------:R-:W-:Y:S01]  /*e980*/  FFMA.FTZ R202, R12, UR14, -R9.reuse ;  /* 0x0000000e0cca7c23 */ /* 0x100fe20008010809 */
[--C-:B------:R-:W-:Y:S01]  /*e990*/  FFMA.FTZ R12, R153, UR14, -R9.reuse ;  /* 0x0000000e990c7c23 */ /* 0x100fe20008010809 */
[--C-:B------:R-:W-:Y:S01]  /*e9a0*/  FFMA.FTZ R151, R6, UR14, -R9.reuse ;  /* 0x0000000e06977c23 */ /* 0x100fe20008010809 */
[----:B0-----:R-:W-:Y:S01]  /*e9b0*/  FMNMX.FTZ R2, R11, R2, !PT ;  /* 0x000000020b027209 */ /* 0x001fe20007810000 */
[----:B------:R-:W0:Y:S01]  /*e9c0*/  MUFU.TANH R155, R155 ;  /* 0x0000009b009b7308 */ /* 0x000e220000002400 */
        /* <DEDUP_REMOVED lines=8> */
[----:B------:R-:W-:-:S02]  /*ea50*/  FFMA.FTZ R121, R121, UR14, -R9 ;  /* 0x0000000e79797c23 */ /* 0x000fc40008010809 */
[----:B-----5:R-:W-:-:S04]  /*ea60*/  FMNMX.FTZ R2, R17, R2, !PT ;  /* 0x0000000211027209 */ /* 0x020fc80007810000 */
[----:B-1----:R-:W-:Y:S01]  /*ea70*/  FMNMX.FTZ R165, R21, R2, !PT ;  /* 0x0000000215a57209 */ /* 0x002fe20007810000 */
[----:B------:R-:W1:Y:S03]  /*ea80*/  MUFU.TANH R144, R144 ;  /* 0x0000009000907308 */ /* 0x000e660000002400 */
[----:B------:R-:W-:-:S04]  /*ea90*/  FMNMX.FTZ R2, R160, R165, !PT ;  /* 0x000000a5a0027209 */ /* 0x000fc80007810000 */
[----:B------:R-:W-:Y:S01]  /*eaa0*/  FMNMX.FTZ R167, R163, R2, !PT ;  /* 0x00000002a3a77209 */ /* 0x000fe20007810000 */
[----:B------:R-:W4:Y:S03]  /*eab0*/  MUFU.TANH R146, R146 ;  /* 0x0000009200927308 */ /* 0x000f260000002400 */
[----:B------:R-:W-:-:S04]  /*eac0*/  FMNMX.FTZ R167, R152, R167, !PT ;  /* 0x000000a798a77209 */ /* 0x000fc80007810000 */
[----:B--2---:R-:W-:Y:S01]  /*ead0*/  FMNMX.FTZ R2, R154, R167, !PT ;  /* 0x000000a79a027209 */ /* 0x004fe20007810000 */
[----:B------:R-:W2:Y:S08]  /*eae0*/  MUFU.TANH R147, R147 ;  /* 0x0000009300937308 */ /* 0x000eb00000002400 */
        /* <DEDUP_REMOVED lines=9> */
[----:B------:R-:W-:Y:S08]  /*eb80*/  MUFU.TANH R122, R122 ;  /* 0x0000007a007a7308 */ /* 0x000ff00000002400 */
[----:B------:R-:W-:Y:S01]  /*eb90*/  MUFU.TANH R123, R123 ;  /* 0x0000007b007b7308 */ /* 0x000fe20000002400 */
[----:B------:R-:W-:-:S02]  /*eba0*/  WARPGROUP.DEPBAR.LE gsb0, 0x0 ;  /* 0x00008000000079c5 */ /* 0x000fc40000010000 */
[----:B------:R-:W-:Y:S01]  /*ebb0*/  WARPGROUP.ARRIVE ;  /* 0x00000000000079c5 */ /* 0x000fe20000000000 */
[----:B------:R-:W-:Y:S01]  /*ebc0*/  FFMA.FTZ R198, R161, UR14, -R9 ;  /* 0x0000000ea1c67c23 */ /* 0x000fe20008010809 */
[----:B0-----:R-:W-:-:S03]  /*ebd0*/  FMNMX.FTZ R161, R155, R2, !PT ;  /* 0x000000029ba17209 */ /* 0x001fc60007810000 */
[----:B------:R-:W-:Y:S01]  /*ebe0*/  MUFU.TANH R126, R126 ;  /* 0x0000007e007e7308 */ /* 0x000fe20000002400 */
[--C-:B------:R-:W-:Y:S01]  /*ebf0*/  FFMA.FTZ R196, R18, UR14, -R9.reuse ;  /* 0x0000000e12c47c23 */ /* 0x100fe20008010809 */
[----:B------:R-:W-:Y:S01]  /*ec00*/  FFMA.FTZ R18, R162, UR14, -R9 ;  /* 0x0000000ea2127c23 */ /* 0x000fe20008010809 */
[----:B------:R-:W-:Y:S01]  /*ec10*/  HGMMA.64x192x16.F32 R24, R192, gdesc[UR8].tnspB, R24, gsb0 ;  /* 0x42e00008c0187df0 */ /* 0x000fe20008000818 */
[----:B------:R-:W-:Y:S01]  /*ec20*/  UIADD3 UR10, UR15, 0x180, URZ ;  /* 0x000001800f0a7890 */ /* 0x000fe2000fffe03f */
[----:B---3--:R-:W-:Y:S01]  /*ec30*/  FMNMX.FTZ R161, R158, R161, !PT ;  /* 0x000000a19ea17209 */ /* 0x008fe20007810000 */
[----:B------:R-:W-:Y:S02]  /*ec40*/  UMOV UR11, 0x40000040 ;  /* 0x40000040000b7882 */ /* 0x000fe40000000000 */
[----:B------:R0:W-:Y:S01]  /*ec50*/  MUFU.EX2 R165, R20 ;  /* 0x0000001400a57308 */ /* 0x0001e20000000800 */
[----:B-1----:R-:W-:-:S04]  /*ec60*/  FMNMX.FTZ R161, R144, R161, !PT ;  /* 0x000000a190a17209 */ /* 0x002fc80007810000 */
[----:B----4-:R-:W-:-:S03]  /*ec70*/  FMNMX.FTZ R2, R146, R161, !PT ;  /* 0x000000a192027209 */ /* 0x010fc60007810000 */
[----:B------:R-:W-:Y:S01]  /*ec80*/  MUFU.TANH R127, R127 ;  /* 0x0000007f007f7308 */ /* 0x000fe20000002400 */
[----:B--2---:R-:W-:Y:S01]  /*ec90*/  FMNMX.FTZ R153, R147, R2, !PT ;  /* 0x0000000293997209 */ /* 0x004fe20007810000 */
[----:B0-----:R-:W-:-:S03]  /*eca0*/  FFMA.FTZ R20, R145, UR14, -R9 ;  /* 0x0000000e91147c23 */ /* 0x001fc60008010809 */
[----:B-----5:R-:W-:-:S03]  /*ecb0*/  FMNMX.FTZ R153, R124, R153, !PT ;  /* 0x000000997c997209 */ /* 0x020fc60007810000 */
[----:B------:R-:W-:Y:S01]  /*ecc0*/  MUFU.EX2 R0, R0 ;  /* 0x0000000000007308 */ /* 0x000fe20000000800 */
[----:B------:R-:W-:-:S04]  /*ecd0*/  FMNMX.FTZ R2, R138, R153, !PT ;  /* 0x000000998a027209 */ /* 0x000fc80007810000 */
[----:B------:R-:W-:-:S03]  /*ece0*/  FMNMX.FTZ R153, R139, R2, !PT ;  /* 0x000000028b997209 */ /* 0x000fc60007810000 */
[----:B------:R-:W0:Y:S01]  /*ecf0*/  MUFU.EX2 R200, R200 ;  /* 0x000000c800c87308 */ /* 0x000e220000000800 */
[----:B------:R-:W-:-:S04]  /*ed00*/  FMNMX.FTZ R2, R142, R153, !PT ;  /* 0x000000998e027209 */ /* 0x000fc80007810000 */
[----:B------:R-:W-:-:S03]  /*ed10*/  FMNMX.FTZ R157, R143, R2, !PT ;  /* 0x000000028f9d7209 */ /* 0x000fc60007810000 */
[----:B------:R-:W-:Y:S01]  /*ed20*/  MUFU.EX2 R153, R6 ;  /* 0x0000000600997308 */ /* 0x000fe20000000800 */
[----:B------:R-:W-:-:S04]  /*ed30*/  FMNMX.FTZ R2, R130, R157, !PT ;  /* 0x0000009d82027209 */ /* 0x000fc80007810000 */
[----:B------:R-:W-:-:S03]  /*ed40*/  FMNMX.FTZ R157, R131, R2, !PT ;  /* 0x00000002839d7209 */ /* 0x000fc60007810000 */
[----:B------:R-:W1:Y:S01]  /*ed50*/  MUFU.EX2 R151, R151 ;  /* 0x0000009700977308 */ /* 0x000e620000000800 */
[----:B------:R-:W-:Y:S01]  /*ed60*/  FMNMX.FTZ R2, R134, R157, !PT ;  /* 0x0000009d86027209 */ /* 0x000fe20007810000 */
[----:B0-----:R-:W-:-:S03]  /*ed70*/  FFMA.FTZ R4, R0, R4, R200 ;  /* 0x0000000400047223 */ /* 0x001fc600000100c8 */
[----:B------:R-:W-:-:S03]  /*ed80*/  FMNMX.FTZ R145, R135, R2, !PT ;  /* 0x0000000287917209 */ /* 0x000fc60007810000 */
[----:B------:R-:W-:Y:S01]  /*ed90*/  MUFU.EX2 R202, R202 ;  /* 0x000000ca00ca7308 */ /* 0x000fe20000000800 */
[----:B------:R-:W-:-:S04]  /*eda0*/  FMNMX.FTZ R2, R122, R145, !PT ;  /* 0x000000917a027209 */ /* 0x000fc80007810000 */
[----:B------:R-:W-:-:S03]  /*edb0*/  FMNMX.FTZ R145, R123, R2, !PT ;  /* 0x000000027b917209 */ /* 0x000fc60007810000 */
[----:B------:R-:W-:Y:S01]  /*edc0*/  MUFU.EX2 R166, R166 ;  /* 0x000000a600a67308 */ /* 0x000fe20000000800 */
[----:B------:R-:W-:Y:S02]  /*edd0*/  FMNMX.FTZ R2, R126, R145, !PT ;  /* 0x000000917e027209 */ /* 0x000fe40007810000 */
[----:B-1----:R-:W-:Y:S02]  /*ede0*/  F2FP.F16.F32.PACK_AB R200, R151, R200 ;  /* 0x000000c897c8723e */ /* 0x002fe400000000ff */
        /* <DEDUP_REMOVED lines=13> */
[----:B------:R-:W-:-:S04]  /*eec0*/  FADD.FTZ R2, -R6, R8 ;  /* 0x0000000806027221 */ /* 0x000fc80000010100 */
[----:B------:R-:W-:-:S06]  /*eed0*/  FMUL.FTZ R2, R2, UR14 ;  /* 0x0000000e02027c20 */ /* 0x000fcc0008410000 */
[----:B------:R-:W-:Y:S01]  /*eee0*/  MUFU.EX2 R2, R2 ;  /* 0x0000000200027308 */ /* 0x000fe20000000800 */
[----:B------:R-:W-:Y:S02]  /*eef0*/  WARPGROUP.DEPBAR.LE gsb0, 0x0 ;  /* 0x00008000000079c5 */ /* 0x000fe40000010000 */
[----:B------:R-:W-:Y:S01]  /*ef00*/  WARPGROUP.ARRIVE ;  /* 0x00000000000079c5 */ /* 0x000fe20000000000 */
[--C-:B------:R-:W-:Y:S01]  /*ef10*/  FFMA.FTZ R192, R164, UR14, -R9.reuse ;  /* 0x0000000ea4c07c23 */ /* 0x100fe20008010809 */
[----:B------:R-:W-:-:S04]  /*ef20*/  FFMA.FTZ R194, R156, UR14, -R9 ;  /* 0x0000000e9cc27c23 */ /* 0x000fc80008010809 */
[----:B------:R-:W-:Y:S01]  /*ef30*/  HGMMA.64x192x16.F32 R24, R188, gdesc[UR8].tnspB, R24, gsb0 ;  /* 0x42e00008bc187df0 */ /* 0x000fe20008000818 */
[----:B------:R-:W-:Y:S01]  /*ef40*/  UIADD3 UR10, UR15, 0x200, URZ ;  /* 0x000002000f0a7890 */ /* 0x000fe2000fffe03f */
[----:B------:R-:W-:Y:S01]  /*ef50*/  MUFU.EX2 R192, R192 ;  /* 0x000000c000c07308 */ /* 0x000fe20000000800 */
[----:B------:R-:W-:-:S07]  /*ef60*/  UMOV UR11, 0x40000040 ;  /* 0x40000040000b7882 */ /* 0x000fce0000000000 */
[----:B------:R-:W-:Y:S01]  /*ef70*/  MUFU.EX2 R194, R194 ;  /* 0x000000c200c27308 */ /* 0x000fe20000000800 */
[----:B------:R-:W-:Y:S02]  /*ef80*/  WARPGROUP.DEPBAR.LE gsb0, 0x0 ;  /* 0x00008000000079c5 */ /* 0x000fe40000010000 */
[----:B------:R-:W-:Y:S01]  /*ef90*/  WARPGROUP.ARRIVE ;  /* 0x00000000000079c5 */ /* 0x000fe20000000000 */
[--C-:B------:R-:W-:Y:S01]  /*efa0*/  FFMA.FTZ R188, R159, UR14, -R9.reuse ;  /* 0x0000000e9fbc7c23 */ /* 0x100fe20008010809 */
[----:B------:R-:W-:-:S05]  /*efb0*/  FFMA.FTZ R190, R148, UR14, -R9 ;  /* 0x0000000e94be7c23 */ /* 0x000fca0008010809 */
        /* <DEDUP_REMOVED lines=8> */
[--C-:B------:R-:W-:Y:S01]  /*f040*/  FFMA.FTZ R136, R137, UR14, -R9.reuse ;  /* 0x0000000e89887c23 */ /* 0x100fe20008010809 */
[--C-:B------:R-:W-:Y:S01]  /*f050*/  FFMA.FTZ R186, R140, UR14, -R9.reuse ;  /* 0x0000000e8cba7c23 */ /* 0x100fe20008010809 */
[----:B------:R-:W-:Y:S01]  /*f060*/  FFMA.FTZ R137, R141, UR14, -R9 ;  /* 0x0000000e8d897c23 */ /* 0x000fe20008010809 */
[----:B------:R-:W-:Y:S02]  /*f070*/  IMAD.U32 R140, RZ, RZ, UR6 ;  /* 0x00000006ff8c7e24 */ /* 0x000fe4000f8e00ff */
[----:B------:R-:W-:Y:S01]  /*f080*/  HGMMA.64x192x16.F32 R24, R180, gdesc[UR8].tnspB, R24, gsb0 ;  /* 0x42e00008b4187df0 */ /* 0x000fe20008000818 */
[----:B------:R-:W-:Y:S01]  /*f090*/  UIADD3 UR10, UR15, 0x300, URZ ;  /* 0x000003000f0a7890 */ /* 0x000fe2000fffe03f */
[----:B------:R-:W-:Y:S01]  /*f0a0*/  MUFU.EX2 R184, R184 ;  /* 0x000000b800b87308 */ /* 0x000fe20000000800 */
[----:B------:R-:W-:Y:S01]  /*f0b0*/  UMOV UR11, 0x40000040 ;  /* 0x40000040000b7882 */ /* 0x000fe20000000000 */
[----:B------:R-:W-:-:S05]  /*f0c0*/  @!P1 VIADD R140, R140, 0x36860 ;  /* 0x000368608c8c9836 */ /* 0x000fca0000000000 */
[----:B------:R-:W-:Y:S01]  /*f0d0*/  @!P1 PRMT R140, RZ, 0x654, R140 ;  /* 0x00000654ff8c9816 */ /* 0x000fe2000000008c */
        /* <DEDUP_REMOVED lines=9> */
[----:B------:R-:W-:Y:S01]  /*f170*/  FMUL.FTZ R125, R6, UR14 ;  /* 0x0000000e067d7c20 */ /* 0x000fe20008410000 */
[----:B------:R-:W-:Y:S01]  /*f180*/  HGMMA.64x192x16.F32 R24, R176, gdesc[UR8].tnspB, R24, gsb0 ;  /* 0x42e00008b0187df0 */ /* 0x000fe20008000818 */
[--C-:B------:R-:W-:Y:S01]  /*f190*/  FFMA.FTZ R182, R132, UR14, -R9.reuse ;  /* 0x0000000e84b67c23 */ /* 0x100fe20008010809 */
[----:B------:R-:W-:Y:S01]  /*f1a0*/  FFMA.FTZ R132, R150, UR14, -R9 ;  /* 0x0000000e96847c23 */ /* 0x000fe20008010809 */
        /* <DEDUP_REMOVED lines=16> */
[--C-:B------:R-:W-:Y:S01]  /*f2b0*/  FFMA.FTZ R189, R144, UR14, -R125.reuse ;  /* 0x0000000e90bd7c23 */ /* 0x100fe2000801087d */
[----:B------:R-:W-:Y:S01]  /*f2c0*/  @!P1 LEA R133, R133, UR60, 0x3 ;  /* 0x0000003c85859c11 */ /* 0x000fe2000f8e18ff */
[--C-:B------:R-:W-:Y:S01]  /*f2d0*/  FFMA.FTZ R21, R146, UR14, -R125.reuse ;  /* 0x0000000e92157c23 */ /* 0x100fe2000801087d */
[----:B------:R-:W0:Y:S01]  /*f2e0*/  MUFU.EX2 R9, R9 ;  /* 0x0000000900097308 */ /* 0x000e220000000800 */
[--C-:B------:R-:W-:Y:S01]  /*f2f0*/  FFMA.FTZ R191, R147, UR14, -R125.reuse ;  /* 0x0000000e93bf7c23 */ /* 0x100fe2000801087d */
[--C-:B------:R-:W-:Y:S01]  /*f300*/  FFMA.FTZ R124, R124, UR14, -R125.reuse ;  /* 0x0000000e7c7c7c23 */ /* 0x100fe2000801087d */
[----:B------:R-:W-:Y:S02]  /*f310*/  @!P1 VIADD R133, R133, 0x36840 ;  /* 0x0003684085859836 */ /* 0x000fe40000000000 */
[--C-:B------:R-:W-:Y:S01]  /*f320*/  FFMA.FTZ R181, R130, UR14, -R125.reuse ;  /* 0x0000000e82b57c23 */ /* 0x100fe2000801087d */
[--C-:B------:R-:W-:Y:S01]  /*f330*/  FFMA.FTZ R187, R142, UR14, -R125.reuse ;  /* 0x0000000e8ebb7c23 */ /* 0x100fe2000801087d */
[--C-:B------:R-:W-:Y:S01]  /*f340*/  FFMA.FTZ R143, R143, UR14, -R125.reuse ;  /* 0x0000000e8f8f7c23 */ /* 0x100fe2000801087d */
[----:B------:R-:W-:Y:S01]  /*f350*/  FFMA.FTZ R131, R131, UR14, -R125 ;  /* 0x0000000e83837c23 */ /* 0x000fe2000801087d */
[----:B------:R-:W2:Y:S01]  /*f360*/  MUFU.EX2 R203, R203 ;  /* 0x000000cb00cb7308 */ /* 0x000ea20000000800 */
[----:B-1----:R-:W-:Y:S01]  /*f370*/  FFMA.FTZ R138, R2, R3, R201 ;  /* 0x00000003028a7223 */ /* 0x002fe200000100c9 */
[----:B------:R-:W-:Y:S01]  /*f380*/  @!P1 PRMT R133, RZ, 0x654, R133 ;  /* 0x00000654ff859816 */ /* 0x000fe20000000085 */
[----:B------:R-:W-:Y:S01]  /*f390*/  FADD.FTZ R3, R151, R4 ;  /* 0x0000000497037221 */ /* 0x000fe20000010000 */
[--C-:B------:R-:W-:Y:S01]  /*f3a0*/  FFMA.FTZ R4, R139, UR14, -R125.reuse ;  /* 0x0000000e8b047c23 */ /* 0x100fe2000801087d */
[--C-:B------:R-:W-:Y:S01]  /*f3b0*/  FFMA.FTZ R134, R134, UR14, -R125.reuse ;  /* 0x0000000e86867c23 */ /* 0x100fe2000801087d */
[----:B------:R-:W-:Y:S01]  /*f3c0*/  FFMA.FTZ R135, R135, UR14, -R125 ;  /* 0x0000000e87877c23 */ /* 0x000fe2000801087d */
[----:B------:R-:W-:Y:S01]  /*f3d0*/  FADD.FTZ R3, R202, R3 ;  /* 0x00000003ca037221 */ /* 0x000fe20000010000 */
[----:B------:R-:W1:Y:S01]  /*f3e0*/  MUFU.EX2 R10, R10 ;  /* 0x0000000a000a7308 */ /* 0x000e620000000800 */
[C---:B0-----:R-:W-:Y:S01]  /*f3f0*/  FADD.FTZ R138, R9.reuse, R138 ;  /* 0x0000008a098a7221 */ /* 0x041fe20000010000 */
[----:B------:R-:W-:Y:S01]  /*f400*/  F2FP.F16.F32.PACK_AB R201, R9, R201 ;  /* 0x000000c909c9723e */ /* 0x000fe200000000ff */
[----:B------:R-:W-:Y:S01]  /*f410*/  FADD.FTZ R3, R166, R3 ;  /* 0x00000003a6037221 */ /* 0x000fe20000010000 */
[--C-:B------:R-:W-:Y:S01]  /*f420*/  FFMA.FTZ R123, R123, UR14, -R125.reuse ;  /* 0x0000000e7b7b7c23 */ /* 0x100fe2000801087d */
[----:B------:R-:W-:Y:S01]  /*f430*/  FFMA.FTZ R126, R126, UR14, -R125 ;  /* 0x0000000e7e7e7c23 */ /* 0x000fe2000801087d */
[----:B------:R-:W-:-:S02]  /*f440*/  F2FP.F16.F32.PACK_AB R202, R166, R202 ;  /* 0x000000caa6ca723e */ /* 0x000fc400000000ff */
[----:B------:R-:W0:Y:S08]  /*f450*/  MUFU.EX2 R197, R197 ;  /* 0x000000c500c57308 */ /* 0x000e300000000800 */
[----:B------:R-:W3:Y:S08]  /*f460*/  MUFU.EX2 R11, R11 ;  /* 0x0000000b000b7308 */ /* 0x000ef00000000800 */
[----:B------:R-:W4:Y:S08]  /*f470*/  MUFU.EX2 R199, R199 ;  /* 0x000000c700c77308 */ /* 0x000f300000000800 */
[----:B------:R-:W5:Y:S08]  /*f480*/  MUFU.EX2 R13, R13 ;  /* 0x0000000d000d7308 */ /* 0x000f700000000800 */
        /* <DEDUP_REMOVED lines=17> */
[----:B------:R2:W-:Y:S05]  /*f5a0*/  @!P1 SYNCS.ARRIVE.TRANS64.RED.A1T0 RZ, [R133+URZ], RZ ;  /* 0x000000ff85ff99a7 */ /* 0x0005ea000810043f */
[----:B------:R-:W-:Y:S01]  /*f5b0*/  MUFU.EX2 R129, R129 ;  /* 0x0000008100817308 */ /* 0x000fe20000000800 */
[----:B------:R-:W-:Y:S01]  /*f5c0*/  F2FP.F16.F32.PACK_AB R176, R121, R120 ;  /* 0x0000007879b0723e */ /* 0x000fe200000000ff */
[----:B--2---:R-:W-:Y:S01]  /*f5d0*/  FADD.FTZ R133, R203, R138 ;  /* 0x0000008acb857221 */ /* 0x004fe20000010000 */
[----:B------:R2:W-:Y:S01]  /*f5e0*/  @!P1 SYNCS.ARRIVE.TRANS64.RED.A1T0 RZ, [R140+URZ], RZ ;  /* 0x000000ff8cff99a7 */ /* 0x0005e2000810043f */
[----:B-1----:R-:W-:-:S04]  /*f5f0*/  F2FP.F16.F32.PACK_AB R203, R10, R203 ;  /* 0x000000cb0acb723e */ /* 0x002fc800000000ff */
[----:B------:R-:W-:Y:S01]  /*f600*/  MUFU.EX2 R135, R135 ;  /* 0x0000008700877308 */ /* 0x000fe20000000800 */
[----:B------:R-:W-:-:S04]  /*f610*/  FADD.FTZ R138, R10, R133 ;  /* 0x000000850a8a7221 */ /* 0x000fc80000010000 */
[----:B0-----:R-:W-:Y:S01]  /*f620*/  FADD.FTZ R138, R197, R138 ;  /* 0x0000008ac58a7221 */ /* 0x001fe20000010000 */
[----:B--2---:R-:W-:Y:S01]  /*f630*/  FADD.FTZ R140, R196, R3 ;  /* 0x00000003c48c7221 */ /* 0x004fe20000010000 */
[C---:B---3--:R-:W-:Y:S01]  /*f640*/  F2FP.F16.F32.PACK_AB R197, R11.reuse, R197 ;  /* 0x000000c50bc5723e */ /* 0x048fe200000000ff */
[----:B------:R-:W-:Y:S01]  /*f650*/  MUFU.EX2 R10, R131 ;  /* 0x00000083000a7308 */ /* 0x000fe20000000800 */
[----:B------:R-:W-:Y:S01]  /*f660*/  FADD.FTZ R138, R11, R138 ;  /* 0x0000008a0b8a7221 */ /* 0x000fe20000010000 */
[C---:B------:R-:W-:Y:S01]  /*f670*/  FADD.FTZ R3, R165.reuse, R140 ;  /* 0x0000008ca5037221 */ /* 0x040fe20000010000 */
[----:B------:R-:W-:Y:S02]  /*f680*/  F2FP.F16.F32.PACK_AB R196, R165, R196 ;  /* 0x000000c4a5c4723e */ /* 0x000fe400000000ff */
[----:B----4-:R-:W-:Y:S01]  /*f690*/  FADD.FTZ R138, R199, R138 ;  /* 0x0000008ac78a7221 */ /* 0x010fe20000010000 */
[----:B------:R-:W-:Y:S01]  /*f6a0*/  FADD.FTZ R133, R198, R3 ;  /* 0x00000003c6857221 */ /* 0x000fe20000010000 */
[----:B------:R-:W-:Y:S01]  /*f6b0*/  FFMA.FTZ R3, R122, UR14, -R125 ;  /* 0x0000000e7a037c23 */ /* 0x000fe2000801087d */
[C---:B------:R-:W-:Y:S01]  /*f6c0*/  F2FP.F16.F32.PACK_AB R198, R18.reuse, R198 ;  /* 0x000000c612c6723e */ /* 0x040fe200000000ff */
[----:B-----5:R-:W-:Y:S01]  /*f6d0*/  FADD.FTZ R138, R13, R138 ;  /* 0x0000008a0d8a7221 */ /* 0x020fe20000010000 */
[----:B------:R-:W-:Y:S01]  /*f6e0*/  FADD.FTZ R133, R18, R133 ;  /* 0x0000008512857221 */ /* 0x000fe20000010000 */
[----:B------:R-:W-:Y:S01]  /*f6f0*/  MUFU.EX2 R122, R143 ;  /* 0x0000008f007a7308 */ /* 0x000fe20000000800 */
[----:B------:R-:W-:Y:S01]  /*f700*/  FFMA.FTZ R125, R127, UR14, -R125 ;  /* 0x0000000e7f7d7c23 */ /* 0x000fe2000801087d */
[----:B------:R-:W-:Y:S01]  /*f710*/  FADD.FTZ R138, R193, R138 ;  /* 0x0000008ac18a7221 */ /* 0x000fe20000010000 */
[----:B------:R-:W-:Y:S01]  /*f720*/  FADD.FTZ R133, R192, R133 ;  /* 0x00000085c0857221 */ /* 0x000fe20000010000 */
[----:B------:R-:W-:-:S02]  /*f730*/  F2FP.F16.F32.PACK_AB R192, R12, R192 ;  /* 0x000000c00cc0723e */ /* 0x000fc400000000ff */
[----:B------:R-:W-:Y:S01]  /*f740*/  FADD.FTZ R138, R15, R138 ;  /* 0x0000008a0f8a7221 */ /* 0x000fe20000010000 */
[----:B------:R-:W-:Y:S01]  /*f750*/  FADD.FTZ R133, R12, R133 ;  /* 0x000000850c857221 */ /* 0x000fe20000010000 */
[----:B------:R-:W-:Y:S01]  /*f760*/  MUFU.EX2 R3, R3 ;  /* 0x0000000300037308 */ /* 0x000fe20000000800 */
[----:B------:R-:W-:Y:S01]  /*f770*/  F2FP.F16.F32.PACK_AB R199, R13, R199 ;  /* 0x000000c70dc7723e */ /* 0x000fe200000000ff */
[----:B------:R-:W-:Y:S01]  /*f780*/  FADD.FTZ R138, R195, R138 ;  /* 0x0000008ac38a7221 */ /* 0x000fe20000010000 */
[----:B------:R-:W-:Y:S01]  /*f790*/  FADD.FTZ R130, R194, R133 ;  /* 0x00000085c2827221 */ /* 0x000fe20000010000 */
[----:B------:R-:W-:Y:S02]  /*f7a0*/  F2FP.F16.F32.PACK_AB R193, R15, R193 ;  /* 0x000000c10fc1723e */ /* 0x000fe400000000ff */
[----:B------:R-:W-:Y:S01]  /*f7b0*/  FADD.FTZ R138, R17, R138 ;  /* 0x0000008a118a7221 */ /* 0x000fe20000010000 */
[C---:B------:R-:W-:Y:S01]  /*f7c0*/  FADD.FTZ R9, R153.reuse, R130 ;  /* 0x0000008299097221 */ /* 0x040fe20000010000 */
[----:B------:R-:W0:Y:S01]  /*f7d0*/  MUFU.EX2 R123, R123 ;  /* 0x0000007b007b7308 */ /* 0x000e220000000800 */
[----:B------:R-:W-:Y:S01]  /*f7e0*/  F2FP.F16.F32.PACK_AB R194, R153, R194 ;  /* 0x000000c299c2723e */ /* 0x000fe200000000ff */
[----:B------:R-:W-:Y:S01]  /*f7f0*/  FADD.FTZ R138, R189, R138 ;  /* 0x0000008abd8a7221 */ /* 0x000fe20000010000 */
[----:B------:R-:W-:Y:S01]  /*f800*/  FADD.FTZ R9, R188, R9 ;  /* 0x00000009bc097221 */ /* 0x000fe20000010000 */
[----:B------:R-:W-:-:S02]  /*f810*/  F2FP.F16.F32.PACK_AB R195, R17, R195 ;  /* 0x000000c311c3723e */ /* 0x000fc400000000ff */
[----:B------:R-:W-:Y:S01]  /*f820*/  FADD.FTZ R138, R21, R138 ;  /* 0x0000008a158a7221 */ /* 0x000fe20000010000 */
[C---:B------:R-:W-:Y:S01]  /*f830*/  FADD.FTZ R9, R20.reuse, R9 ;  /* 0x0000000914097221 */ /* 0x040fe20000010000 */
[----:B------:R-:W1:Y:S01]  /*f840*/  MUFU.EX2 R132, R132 ;  /* 0x0000008400847308 */ /* 0x000e620000000800 */
[----:B------:R-:W-:Y:S01]  /*f850*/  F2FP.F16.F32.PACK_AB R188, R20, R188 ;  /* 0x000000bc14bc723e */ /* 0x000fe200000000ff */
[----:B------:R-:W-:Y:S01]  /*f860*/  FADD.FTZ R11, R191, R138 ;  /* 0x0000008abf0b7221 */ /* 0x000fe20000010000 */
[----:B------:R-:W-:Y:S01]  /*f870*/  FADD.FTZ R9, R190, R9 ;  /* 0x00000009be097221 */ /* 0x000fe20000010000 */
[----:B------:R-:W-:Y:S02]  /*f880*/  F2FP.F16.F32.PACK_AB R189, R21, R189 ;  /* 0x000000bd15bd723e */ /* 0x000fe400000000ff */
[----:B------:R-:W-:Y:S01]  /*f890*/  FADD.FTZ R12, R124, R11 ;  /* 0x0000000b7c0c7221 */ /* 0x000fe20000010000 */
[----:B------:R-:W-:Y:S01]  /*f8a0*/  FADD.FTZ R9, R14, R9 ;  /* 0x000000090e097221 */ /* 0x000fe20000010000 */
[----:B------:R-:W2:Y:S01]  /*f8b0*/  MUFU.EX2 R179, R126 ;  /* 0x0000007e00b37308 */ /* 0x000ea20000000800 */
[----:B0-----:R-:W-:Y:S01]  /*f8c0*/  F2FP.F16.F32.PACK_AB R177, R123, R3 ;  /* 0x000000037bb1723e */ /* 0x001fe200000000ff */
[----:B------:R-:W-:Y:S01]  /*f8d0*/  FADD.FTZ R11, R185, R12 ;  /* 0x0000000cb90b7221 */ /* 0x000fe20000010000 */
[----:B------:R-:W-:Y:S01]  /*f8e0*/  FADD.FTZ R9, R184, R9 ;  /* 0x00000009b8097221 */ /* 0x000fe20000010000 */
[----:B------:R-:W-:-:S02]  /*f8f0*/  F2FP.F16.F32.PACK_AB R185, R4, R185 ;  /* 0x000000b904b9723e */ /* 0x000fc400000000ff */
[----:B------:R-:W-:Y:S01]  /*f900*/  FADD.FTZ R12, R4, R11 ;  /* 0x0000000b040c7221 */ /* 0x000fe20000010000 */
[----:B------:R-:W-:Y:S01]  /*f910*/  FADD.FTZ R9, R136, R9 ;  /* 0x0000000988097221 */ /* 0x000fe20000010000 */
[----:B------:R-:W0:Y:S01]  /*f920*/  MUFU.EX2 R125, R125 ;  /* 0x0000007d007d7308 */ /* 0x000e220000000800 */
[----:B-1----:R-:W-:Y:S02]  /*f930*/  F2FP.F16.F32.PACK_AB R178, R8, R132 ;  /* 0x0000008408b2723e */ /* 0x002fe400000000ff */
        /* <DEDUP_REMOVED lines=25> */
[----:B--2---:R-:W-:Y:S01]  /*fad0*/  FADD.FTZ R12, R179, R12 ;  /* 0x0000000cb30c7221 */ /* 0x004fe20000010000 */
[----:B------:R-:W-:Y:S02]  /*fae0*/  F2FP.F16.F32.PACK_AB R183, R135, R134 ;  /* 0x0000008687b7723e */ /* 0x000fe400000000ff */
[----:B------:R-:W-:Y:S01]  /*faf0*/  FADD.FTZ R4, R8, R9 ;  /* 0x0000000908047221 */ /* 0x000fe20000010000 */
[C---:B0-----:R-:W-:Y:S01]  /*fb00*/  FADD.FTZ R3, R125.reuse, R12 ;  /* 0x0000000c7d037221 */ /* 0x041fe20000010000 */
[----:B------:R-:W-:Y:S01]  /*fb10*/  F2FP.F16.F32.PACK_AB R179, R125, R179 ;  /* 0x000000b37db3723e */ /* 0x000fe200000000ff */
[----:B------:R-:W-:Y:S02]  /*fb20*/  IMAD.MOV.U32 R8, RZ, RZ, R6 ;  /* 0x000000ffff087224 */ /* 0x000fe400078e0006 */
[----:B------:R-:W-:Y:S01]  /*fb30*/  IMAD.MOV.U32 R9, RZ, RZ, R7 ;  /* 0x000000ffff097224 */ /* 0x000fe200078e0007 */
[----:B------:R-:W-:Y:S06]  /*fb40*/  @P2 BRA `(.L_x_5494) ;  /* 0xffffffbc00042947 */ /* 0x000fec000383ffff */
.L_x_5485:
        /* <DEDUP_REMOVED lines=99> */
.L_x_5495:
[----:B------:R-:W-:Y:S01]  /*10180*/  R2UR UR4, R16 ;  /* 0x00000000100472ca */ /* 0x000fe200000e0000 */
[----:B------:R-:W-:-:S12]  /*10190*/  ULEA UR5, UR36, UR60, 0x3 ;  /* 0x0000003c24057291 */ /* 0x000fd8000f8e183f */
[----:B------:R-:W-:-:S05]  /*101a0*/  IMAD.U32 R0, RZ, RZ, UR4 ;  /* 0x00000004ff007e24 */ /* 0x000fca000f8e00ff */
[----:B------:R-:W-:-:S04]  /*101b0*/  SHF.L.U32 R0, R0, 0x1f, RZ ;  /* 0x0000001f00007819 */ /* 0x000fc800000006ff */
[----:B------:R0:W1:Y:S01]  /*101c0*/  SYNCS.PHASECHK.TRANS64.TRYWAIT P2, [UR5+0x36850], R0 ;  /* 0x03685000ff0075a7 */ /* 0x0000620008040145 */
[----:B------:R-:W-:Y:S05]  /*101d0*/  @!P0 BRA `(.L_x_5496) ;  /* 0x0000000000048947 */ /* 0x000fea0003800000 */
[----:B------:R-:W-:Y:S01]  /*101e0*/  BPT.TRAP 0x1 ;  /* 0x000000040000795c */ /* 0x000fe20000300000 */
.L_x_5496:
[----:B-1----:R-:W-:Y:S05]  /*101f0*/  @P2 BRA `(.L_x_5497) ;  /* 0x0000000000082947 */ /* 0x002fea0003800000 */
[----:B------:R-:W1:Y:S02]  /*10200*/  SYNCS.PHASECHK.TRANS64.TRYWAIT P0, [UR5+0x36850], R0 ;  /* 0x03685000ff0075a7 */ /* 0x000e640008000145 */
[----:B-1----:R-:W-:Y:S05]  /*10210*/  @!P0 BRA `(.L_x_5498) ;  /* 0x000000c000a08947 */ /* 0x002fea0003800000 */
.L_x_5497:
[----:B------:R-:W-:Y:S01]  /*10220*/  UIADD3 UR60, UR60, 0x400, URZ ;  /* 0x000004003c3c7890 */ /* 0x000fe2000fffe03f */
[----:B------:R-:W-:Y:S01]  /*10230*/  WARPGROUP.ARRIVE ;  /* 0x00000000000079c5 */ /* 0x000fe20000000000 */
[----:B------:R-:W-:Y:S01]  /*10240*/  UMOV UR7, 0x40000040 ;  /* 0x4000004000077882 */ /* 0x000fe20000000000 */
[----:B-1----:R-:W1:Y:S01]  /*10250*/  SHFL.BFLY PT, R5, R4, 0x2, 0x1f ;  /* 0x0c401f0004057f89 */ /* 0x002e6200000e0000 */
[----:B------:R-:W-:Y:S01]  /*10260*/  USHF.R.U32.HI UR60, URZ, 0x4, UR60 ;  /* 0x000000043f3c7899 */ /* 0x000fe2000801163c */
[----:B------:R-:W-:Y:S01]  /*10270*/  IMAD.U32 R11, RZ, RZ, UR5 ;  /* 0x00000005ff0b7e24 */ /* 0x000fe2000f8e00ff */
[----:B------:R-:W-:Y:S01]  /*10280*/  R2UR UR8, R234 ;  /* 0x00000000ea0872ca */ /* 0x000fe200000e0000 */
[----:B0-----:R-:W0:Y:S01]  /*10290*/  SHFL.BFLY PT, R0, R3, 0x2, 0x1f ;  /* 0x0c401f0003007f89 */ /* 0x001e2200000e0000 */
[----:B------:R-:W-:Y:S01]  /*102a0*/  ULOP3.LUT UR60, UR60, 0x3fff, URZ, 0xc0, !UPT ;  /* 0x00003fff3c3c7892 */ /* 0x000fe2000f8ec03f */
[----:B------:R-:W-:Y:S01]  /*102b0*/  @!P1 VIADD R11, R11, 0x36860 ;  /* 0x000368600b0b9836 */ /* 0x000fe20000000000 */
[----:B------:R-:W-:Y:S01]  /*102c0*/  R2UR UR5, R16 ;  /* 0x00000000100572ca */ /* 0x000fe200000e0000 */
[----:B------:R-:W-:Y:S01]  /*102d0*/  IMAD.MOV.U32 R8, RZ, RZ, RZ ;  /* 0x000000ffff087224 */ /* 0x000fe200078e00ff */
[----:B------:R-:W-:-:S02]  /*102e0*/  ULOP3.LUT UR4, UR60, 0x3800000, URZ, 0xfc, !UPT ;  /* 0x038000003c047892 */ /* 0x000fc4000f8efc3f */
[----:B------:R-:W-:Y:S02]  /*102f0*/  @!P1 PRMT R11, RZ, 0x654, R11 ;  /* 0x00000654ff0b9816 */ /* 0x000fe4000000000b */
[----:B------:R-:W-:Y:S02]  /*10300*/  UIMAD UR4, UR36, 0xa80, UR4 ;  /* 0x00000a80240478a4 */ /* 0x000fe4000f8e0204 */
[----:B------:R-:W-:Y:S02]  /*10310*/  UIADD3 UR36, UR36, 0x1, URZ ;  /* 0x0000000124247890 */ /* 0x000fe4000fffe03f */
[----:B------:R-:W-:Y:S02]  /*10320*/  UIADD3 UR8, UR8, 0x1, URZ ;  /* 0x0000000108087890 */ /* 0x000fe4000fffe03f */
[----:B------:R-:W-:Y:S01]  /*10330*/  UISETP.NE.AND UP0, UPT, UR36, 0x2, UPT ;  /* 0x000000022400788c */ /* 0x000fe2000bf05270 */
[----:B------:R-:W-:Y:S02]  /*10340*/  UMOV UR6, UR4 ;  /* 0x0000000400067c82 */ /* 0x000fe40008000000 */
[----:B------:R-:W-:Y:S01]  /*10350*/  HGMMA.64x192x16.F32 R24, R200, gdesc[UR4].tnspB, R24, gsb0 ;  /* 0x42e00004c8187df0 */ /* 0x000fe20008000818 */
[----:B------:R-:W-:Y:S01]  /*10360*/  UIADD3 UR6, UR4, 0x80, URZ ;  /* 0x0000008004067890 */ /* 0x000fe2000fffe03f */
[----:B-1----:R-:W-:Y:S01]  /*10370*/  FADD.FTZ R5, R5, R4 ;  /* 0x0000000405057221 */ /* 0x002fe20000010000 */
[----:B------:R-:W-:Y:S01]  /*10380*/  UMOV UR7, 0x40000040 ;  /* 0x4000004000077882 */ /* 0x000fe20000000000 */
[----:B------:R-:W-:-:S02]  /*10390*/  IMAD.U32 R4, RZ, RZ, UR14 ;  /* 0x0000000eff047e24 */ /* 0x000fc4000f8e00ff */
[----:B0-----:R-:W-:Y:S01]  /*103a0*/  FADD.FTZ R2, R0, R3 ;  /* 0x0000000300027221 */ /* 0x001fe20000010000 */
[----:B------:R-:W-:Y:S01]  /*103b0*/  IMAD.MOV.U32 R3, RZ, RZ, RZ ;  /* 0x000000ffff037224 */ /* 0x000fe200078e00ff */
[----:B------:R-:W0:Y:S01]  /*103c0*/  SHFL.BFLY PT, R0, R5, 0x1, 0x1f ;  /* 0x0c201f0005007f89 */ /* 0x000e2200000e0000 */
[----:B------:R-:W-:Y:S01]  /*103d0*/  IMAD.U32 R234, RZ, RZ, UR8 ;  /* 0x00000008ffea7e24 */ /* 0x000fe2000f8e00ff */
[----:B------:R-:W-:Y:S02]  /*103e0*/  USEL UR36, UR36, URZ, UP0 ;  /* 0x0000003f24247287 */ /* 0x000fe40008000000 */
[----:B------:R-:W1:Y:S01]  /*103f0*/  SHFL.BFLY PT, R9, R2, 0x1, 0x1f ;  /* 0x0c201f0002097f89 */ /* 0x000e6200000e0000 */
[----:B0-----:R-:W-:Y:S01]  /*10400*/  FADD.FTZ R12, R5, R0 ;  /* 0x00000000050c7221 */ /* 0x001fe20000010000 */
[----:B------:R-:W-:Y:S02]  /*10410*/  IMAD.U32 R5, RZ, RZ, UR14 ;  /* 0x0000000eff057e24 */ /* 0x000fe4000f8e00ff */
[----:B------:R-:W-:-:S02]  /*10420*/  IMAD.MOV.U32 R0, RZ, RZ, -0x800000 ;  /* 0xff800000ff007424 */ /* 0x000fc400078e00ff */
        /* <DEDUP_REMOVED lines=10> */
[----:B------:R-:W-:Y:S02]  /*104d0*/  PLOP3.LUT P0, PT, PT, PT, PT, 0x8, 0x0 ;  /* 0x000000000000781c */ /* 0x000fe40003f0e170 */
[----:B------:R-:W0:Y:S01]  /*104e0*/  @P2 MUFU.RCP R3, R13 ;  /* 0x0000000d00032308 */ /* 0x000e220000001000 */
[----:B--2---:R-:W-:Y:S01]  /*104f0*/  @P2 FMUL.FTZ R12, R5, 0.69314718246459960938 ;  /* 0x3f317218050c2820 */ /* 0x004fe20000410000 */
        /* <DEDUP_REMOVED lines=29> */
[----:B------:R-:W-:-:S06]  /*106d0*/  ULOP3.LUT UR5, UR5, UR4, URZ, 0x3c, !UPT ;  /* 0x0000000405057292 */ /* 0x000fcc000f8e3c3f */
[----:B------:R-:W-:Y:S01]  /*106e0*/  IMAD.U32 R16, RZ, RZ, UR5 ;  /* 0x00000005ff107e24 */ /* 0x000fe2000f8e00ff */
[----:B------:R-:W-:Y:S02]  /*106f0*/  WARPGROUP.DEPBAR.LE gsb0, 0x0 ;  /* 0x00008000000079c5 */ /* 0x000fe40000010000 */
[----:B------:R-:W-:-:S06]  /*10700*/  WARPGROUP.ARRIVE ;  /* 0x00000000000079c5 */ /* 0x000fcc0000000000 */
[----:B------:R-:W-:Y:S03]  /*10710*/  HGMMA.64x192x16.F32 R24, R176, gdesc[UR4].tnspB, R24, gsb0 ;  /* 0x42e00004b0187df0 */ /* 0x000fe60008000818 */
        /* <DEDUP_REMOVED lines=98> */
.L_x_5468:
        /* <DEDUP_REMOVED lines=20> */
[----:B------:R-:W-:-:S02]  /*10e80*/  R2UR UR17, R23 ;  /* 0x00000000171172ca */ /* 0x000fc400000e0000 */
[----:B------:R-:W-:Y:S02]  /*10e90*/  R2UR UR18, R209 ;  /* 0x00000000d11272ca */ /* 0x000fe400000e0000 */
[----:B------:R-:W-:Y:S01]  /*10ea0*/  R2UR UR23, R211 ;  /* 0x00000000d31772ca */ /* 0x000fe200000e0000 */
[----:B------:R-:W-:Y:S01]  /*10eb0*/  UIMAD.WIDE UR12, UR9, 0x4, UR12 ;  /* 0x00000004090c78a5 */ /* 0x000fe2000f8e020c */
[----:B------:R-:W-:Y:S01]  /*10ec0*/  UMOV UR10, UR8 ;  /* 0x00000008000a7c82 */ /* 0x000fe20008000000 */
[----:B0-----:R-:W-:Y:S01]  /*10ed0*/  UMOV UR11, UR4 ;  /* 0x00000004000b7c82 */ /* 0x001fe20008000000 */
[----:B------:R-:W-:Y:S01]  /*10ee0*/  BAR.SYNC.DEFER_BLOCKING 0x1, 0x100 ;  /* 0x0044000000007b1d */ /* 0x000fe20000010000 */
[----:B--2---:R-:W-:-:S03]  /*10ef0*/  IMAD.WIDE R4, R3, R4, UR10 ;  /* 0x0000000a03047e25 */ /* 0x004fc6000f8e0204 */
[C---:B------:R-:W-:Y:S02]  /*10f00*/  LOP3.LUT R3, R4.reuse, 0x380, RZ, 0xc0, !PT ;  /* 0x0000038004037812 */ /* 0x040fe400078ec0ff */
[C---:B------:R-:W-:Y:S02]  /*10f10*/  IADD3 R6, P2, R4.reuse, 0x20, RZ ;  /* 0x0000002004067810 */ /* 0x040fe40007f5e0ff */
[C---:B------:R-:W-:Y:S02]  /*10f20*/  IADD3 R8, P1, R4.reuse, 0x40, RZ ;  /* 0x0000004004087810 */ /* 0x040fe40007f3e0ff */
[C---:B------:R-:W-:Y:S01]  /*10f30*/  IADD3 R17, P6, R4.reuse, 0x60, RZ ;  /* 0x0000006004117810 */ /* 0x040fe20007fde0ff */
[--C-:B------:R-:W-:Y:S01]  /*10f40*/  IMAD.X R13, RZ, RZ, R5.reuse, P2 ;  /* 0x000000ffff0d7224 */ /* 0x100fe200010e0605 */
[----:B------:R-:W-:Y:S01]  /*10f50*/  IADD3 R133, P5, R4, 0x4000, RZ ;  /* 0x0000400004857810 */ /* 0x000fe20007fbe0ff */
[--C-:B------:R-:W-:Y:S01]  /*10f60*/  IMAD.X R15, RZ, RZ, R5.reuse, P1 ;  /* 0x000000ffff0f7224 */ /* 0x100fe200008e0605 */
[----:B------:R-:W-:Y:S01]  /*10f70*/  SHF.R.U64 R3, R3, 0x3, RZ ;  /* 0x0000000303037819 */ /* 0x000fe200000012ff */
[--C-:B------:R-:W-:Y:S01]  /*10f80*/  IMAD.X R85, RZ, RZ, R5.reuse, P6 ;  /* 0x000000ffff557224 */ /* 0x100fe200030e0605 */
[----:B------:R-:W-:Y:S01]  /*10f90*/  LOP3.LUT R7, R8, 0x380, RZ, 0xc0, !PT ;  /* 0x0000038008077812 */ /* 0x000fe200078ec0ff */
[----:B------:R-:W-:Y:S01]  /*10fa0*/  IMAD.X R87, RZ, RZ, R5, P5 ;  /* 0x000000ffff577224 */ /* 0x000fe200028e0605 */
[----:B------:R-:W-:-:S02]  /*10fb0*/  IADD3 R22, P0, R4, 0x4020, RZ ;  /* 0x0000402004167810 */ /* 0x000fc40007f1e0ff */
        /* <DEDUP_REMOVED lines=15> */
[----:B------:R-:W-:-:S02]  /*110b0*/  SHF.R.U64 R7, R7, 0x3, RZ ;  /* 0x0000000307077819 */ /* 0x000fc400000012ff */
[----:B------:R-:W-:Y:S02]  /*110c0*/  SHF.R.U64 R3, R3, 0x3, RZ ;  /* 0x0000000303037819 */ /* 0x000fe400000012ff */
[----:B------:R-:W-:Y:S02]  /*110d0*/  LOP3.LUT R14, R7, R8, RZ, 0x3c, !PT ;  /* 0x00000008070e7212 */ /* 0x000fe400078e3cff */
[----:B------:R-:W-:Y:S02]  /*110e0*/  LOP3.LUT R10, R17, 0x380, RZ, 0xc0, !PT ;  /* 0x00000380110a7812 */ /* 0x000fe400078ec0ff */
[----:B------:R-:W-:Y:S02]  /*110f0*/  LOP3.LUT R8, R137, 0x380, RZ, 0xc0, !PT ;  /* 0x0000038089087812 */ /* 0x000fe400078ec0ff */
[----:B------:R-:W-:Y:S02]  /*11100*/  LOP3.LUT R18, R133, 0x380, RZ, 0xc0, !PT ;  /* 0x0000038085127812 */ /* 0x000fe400078ec0ff */
[----:B------:R-:W-:-:S02]  /*11110*/  LOP3.LUT R12, R3, R6, RZ, 0x3c, !PT ;  /* 0x00000006030c7212 */ /* 0x000fc400078e3cff */
[----:B------:R-:W-:Y:S02]  /*11120*/  SHF.R.U64 R10, R10, 0x3, RZ ;  /* 0x000000030a0a7819 */ /* 0x000fe400000012ff */
[----:B------:R-:W-:Y:S02]  /*11130*/  LOP3.LUT R3, R22, 0x380, RZ, 0xc0, !PT ;  /* 0x0000038016037812 */ /* 0x000fe400078ec0ff */
[----:B------:R-:W-:Y:S02]  /*11140*/  LOP3.LUT R6, R135, 0x380, RZ, 0xc0, !PT ;  /* 0x0000038087067812 */ /* 0x000fe400078ec0ff */
[----:B------:R-:W-:Y:S02]  /*11150*/  SHF.R.U64 R8, R8, 0x3, RZ ;  /* 0x0000000308087819 */ /* 0x000fe400000012ff */
[----:B------:R-:W-:Y:S02]  /*11160*/  LOP3.LUT R7, R92, 0x380, RZ, 0xc0, !PT ;  /* 0x000003805c077812 */ /* 0x000fe400078ec0ff */
[----:B------:R-:W-:-:S02]  /*11170*/  SHF.R.U64 R18, R18, 0x3, RZ ;  /* 0x0000000312127819 */ /* 0x000fc400000012ff */
[----:B------:R-:W-:Y:S02]  /*11180*/  LOP3.LUT R84, R10, R17, RZ, 0x3c, !PT ;  /* 0x000000110a547212 */ /* 0x000fe400078e3cff */
[----:B------:R-:W-:Y:S02]  /*11190*/  SHF.R.U64 R3, R3, 0x3, RZ ;  /* 0x0000000303037819 */ /* 0x000fe400000012ff */
[----:B------:R-:W-:Y:S02]  /*111a0*/  SHF.R.U64 R6, R6, 0x3, RZ ;  /* 0x0000000306067819 */ /* 0x000fe400000012ff */
[----:B------:R-:W-:Y:S02]  /*111b0*/  LOP3.LUT R94, R8, R137, RZ, 0x3c, !PT ;  /* 0x00000089085e7212 */ /* 0x000fe400078e3cff */
[----:B------:R-:W-:Y:S02]  /*111c0*/  LOP3.LUT R8, R139, 0x380, RZ, 0xc0, !PT ;  /* 0x000003808b087812 */ /* 0x000fe400078ec0ff */
[----:B------:R-:W-:-:S02]  /*111d0*/  LOP3.LUT R10, R141, 0x380, RZ, 0xc0, !PT ;  /* 0x000003808d0a7812 */ /* 0x000fc400078ec0ff */
[----:B------:R-:W-:Y:S02]  /*111e0*/  SHF.R.U64 R7, R7, 0x3, RZ ;  /* 0x0000000307077819 */ /* 0x000fe400000012ff */
[----:B------:R-:W-:Y:S02]  /*111f0*/  LOP3.LUT R86, R18, R133, RZ, 0x3c, !PT ;  /* 0x0000008512567212 */ /* 0x000fe400078e3cff */
[----:B------:R-:W-:Y:S02]  /*11200*/  LOP3.LUT R88, R3, R22, RZ, 0x3c, !PT ;  /* 0x0000001603587212 */ /* 0x000fe400078e3cff */
[----:B------:R-:W-:Y:S02]  /*11210*/  LOP3.LUT R90, R6, R135, RZ, 0x3c, !PT ;  /* 0x00000087065a7212 */ /* 0x000fe400078e3cff */
[----:B------:R-:W-:Y:S02]  /*11220*/  SHF.R.U64 R8, R8, 0x3, RZ ;  /* 0x0000000308087819 */ /* 0x000fe400000012ff */
[----:B------:R-:W-:-:S02]  /*11230*/  SHF.R.U64 R10, R10, 0x3, RZ ;  /* 0x000000030a0a7819 */ /* 0x000fc400000012ff */
[----:B------:R-:W-:Y:S02]  /*11240*/  LOP3.LUT R92, R7, R92, RZ, 0x3c, !PT ;  /* 0x0000005c075c7212 */ /* 0x000fe400078e3cff */
[----:B------:R-:W-:Y:S02]  /*11250*/  MOV R17, R4 ;  /* 0x0000000400117202 */ /* 0x000fe40000000f00 */
[----:B------:R-:W-:Y:S02]  /*11260*/  F2FP.F16.F32.PACK_AB R4, R25, R24 ;  /* 0x000000181904723e */ /* 0x000fe400000000ff */
[----:B------:R-:W-:Y:S02]  /*11270*/  F2FP.F16.F32.PACK_AB R5, R27, R26 ;  /* 0x0000001a1b05723e */ /* 0x000fe400000000ff */
[----:B------:R-:W-:Y:S02]  /*11280*/  LOP3.LUT R3, R130, 0x380, RZ, 0xc0, !PT ;  /* 0x0000038082037812 */ /* 0x000fe400078ec0ff */
[----:B------:R-:W-:-:S02]  /*11290*/  F2FP.F16.F32.PACK_AB R6, R29, R28 ;  /* 0x0000001c1d06723e */ /* 0x000fc400000000ff */
[----:B------:R-:W-:Y:S02]  /*112a0*/  F2FP.F16.F32.PACK_AB R7, R31, R30 ;  /* 0x0000001e1f07723e */ /* 0x000fe400000000ff */
[----:B------:R-:W-:Y:S02]  /*112b0*/  MOV R135, R84 ;  /* 0x0000005400877202 */ /* 0x000fe40000000f00 */
[----:B------:R-:W-:Y:S01]  /*112c0*/  MOV R134, R86 ;  /* 0x0000005600867202 */ /* 0x000fe20000000f00 */
[----:B------:R0:W-:Y:S01]  /*112d0*/  STSM.16.M88.4 [R17], R4 ;  /* 0x0000000411007844 */ /* 0x0001e20000000200 */
[----:B------:R-:W-:Y:S02]  /*112e0*/  MOV R13, R12 ;  /* 0x0000000c000d7202 */ /* 0x000fe40000000f00 */
[----:B------:R-:W-:Y:S02]  /*112f0*/  MOV R133, R88 ;  /* 0x0000005800857202 */ /* 0x000fe40000000f00 */
[----:B------:R-:W-:-:S02]  /*11300*/  MOV R132, R90 ;  /* 0x0000005a00847202 */ /* 0x000fc40000000f00 */
[----:B------:R-:W-:Y:S02]  /*11310*/  F2FP.F16.F32.PACK_AB R84, R33, R32 ;  /* 0x000000202154723e */ /* 0x000fe400000000ff */
[----:B------:R-:W-:Y:S02]  /*11320*/  F2FP.F16.F32.PACK_AB R85, R35, R34 ;  /* 0x000000222355723e */ /* 0x000fe400000000ff */
[----:B------:R-:W-:Y:S02]  /*11330*/  F2FP.F16.F32.PACK_AB R86, R37, R36 ;  /* 0x000000242556723e */ /* 0x000fe400000000ff */
[----:B------:R-:W-:Y:S02]  /*11340*/  F2FP.F16.F32.PACK_AB R87, R39, R38 ;  /* 0x000000262757723e */ /* 0x000fe400000000ff */
[----:B------:R-:W-:Y:S02]  /*11350*/  LOP3.LUT R8, R8, R139, RZ, 0x3c, !PT ;  /* 0x0000008b08087212 */ /* 0x000fe400078e3cff */
[----:B------:R-:W-:Y:S01]  /*11360*/  LOP3.LUT R10, R10, R141, RZ, 0x3c, !PT ;  /* 0x0000008d0a0a7212 */ /* 0x000fe200078e3cff */
[----:B------:R1:W-:Y:S01]  /*11370*/  STSM.16.M88.4 [R13], R84 ;  /* 0x000000540d007844 */ /* 0x0003e20000000200 */
[----:B------:R-:W-:-:S02]  /*11380*/  MOV R14, R14 ;  /* 0x0000000e000e7202 */ /* 0x000fc40000000f00 */
[----:B------:R-:W-:Y:S02]  /*11390*/  F2FP.F16.F32.PACK_AB R88, R41, R40 ;  /* 0x000000282958723e */ /* 0x000fe400000000ff */
[----:B------:R-:W-:Y:S02]  /*113a0*/  F2FP.F16.F32.PACK_AB R89, R43, R42 ;  /* 0x0000002a2b59723e */ /* 0x000fe400000000ff */
[----:B------:R-:W-:Y:S02]  /*113b0*/  F2FP.F16.F32.PACK_AB R90, R45, R44 ;  /* 0x0000002c2d5a723e */ /* 0x000fe400000000ff */
[----:B------:R-:W-:Y:S02]  /*113c0*/  F2FP.F16.F32.PACK_AB R91, R47, R46 ;  /* 0x0000002e2f5b723e */ /* 0x000fe400000000ff */
[----:B------:R-:W-:Y:S02]  /*113d0*/  SHF.R.U64 R3, R3, 0x3, RZ ;  /* 0x0000000303037819 */ /* 0x000fe400000012ff */
[----:B------:R-:W-:Y:S01]  /*113e0*/  MOV R18, R8 ;  /* 0x0000000800127202 */ /* 0x000fe20000000f00 */
[----:B------:R2:W-:Y:S01]  /*113f0*/  STSM.16.M88.4 [R14], R88 ;  /* 0x000000580e007844 */ /* 0x0005e20000000200 */
[----:B0-----:R-:W-:-:S02]  /*11400*/  MOV R17, R10 ;  /* 0x0000000a00117202 */ /* 0x001fc40000000f00 */
[----:B------:R-:W-:Y:S02]  /*11410*/  F2FP.F16.F32.PACK_AB R4, R49, R48 ;  /* 0x000000303104723e */ /* 0x000fe400000000ff */
[----:B------:R-:W-:Y:S02]  /*11420*/  F2FP.F16.F32.PACK_AB R5, R51, R50 ;  /* 0x000000323305723e */ /* 0x000fe400000000ff */
[----:B------:R-:W-:Y:S02]  /*11430*/  F2FP.F16.F32.PACK_AB R6, R53, R52 ;  /* 0x000000343506723e */ /* 0x000fe400000000ff */
[----:B------:R-:W-:Y:S02]  /*11440*/  F2FP.F16.F32.PACK_AB R7, R55, R54 ;  /* 0x000000363707723e */ /* 0x000fe400000000ff */
[----:B------:R-:W-:Y:S02]  /*11450*/  F2FP.F16.F32.PACK_AB R8, R57, R56 ;  /* 0x000000383908723e */ /* 0x000fe400000000ff */
[----:B------:R-:W-:Y:S01]  /*11460*/  F2FP.F16.F32.PACK_AB R9, R59, R58 ;  /* 0x0000003a3b09723e */ /* 0x000fe200000000ff */
[----:B------:R-:W-:Y:S01]  /*11470*/  STSM.16.M88.4 [R135], R4 ;  /* 0x0000000487007844 */ /* 0x000fe20000000200 */
[----:B------:R-:W-:-:S02]  /*11480*/  F2FP.F16.F32.PACK_AB R10, R61, R60 ;  /* 0x0000003c3d0a723e */ /* 0x000fc400000000ff */
[----:B------:R-:W-:Y:S02]  /*11490*/  F2FP.F16.F32.PACK_AB R11, R63, R62 ;  /* 0x0000003e3f0b723e */ /* 0x000fe400000000ff */
[----:B------:R-:W-:Y:S02]  /*114a0*/  LOP3.LUT R130, R3, R130, RZ, 0x3c, !PT ;  /* 0x0000008203827212 */ /* 0x000fe400078e3cff */
[----:B------:R-:W-:Y:S01]  /*114b0*/  F2FP.F16.F32.PACK_AB R12, R65, R64 ;  /* 0x00000040410c723e */ /* 0x000fe200000000ff */
[----:B------:R-:W-:Y:S01]  /*114c0*/  STSM.16.M88.4 [R134], R8 ;  /* 0x0000000886007844 */ /* 0x000fe20000000200 */
[----:B-1----:R-:W-:Y:S02]  /*114d0*/  F2FP.F16.F32.PACK_AB R13, R67, R66 ;  /* 0x00000042430d723e */ /* 0x002fe400000000ff */
[----:B--2---:R-:W-:Y:S02]  /*114e0*/  F2FP.F16.F32.PACK_AB R14, R69, R68 ;  /* 0x00000044450e723e */ /* 0x004fe400000000ff */
[----:B------:R-:W-:-:S02]  /*114f0*/  F2FP.F16.F32.PACK_AB R15, R71, R70 ;  /* 0x00000046470f723e */ /* 0x000fc400000000ff */
[----:B------:R-:W-:Y:S02]  /*11500*/  F2FP.F16.F32.PACK_AB R84, R73, R72 ;  /* 0x000000484954723e */ /* 0x000fe400000000ff */
[----:B------:R-:W-:Y:S01]  /*11510*/  F2FP.F16.F32.PACK_AB R85, R75, R74 ;  /* 0x0000004a4b55723e */ /* 0x000fe200000000ff */
[----:B------:R-:W-:Y:S01]  /*11520*/  STSM.16.M88.4 [R133], R12 ;  /* 0x0000000c85007844 */ /* 0x000fe20000000200 */
[----:B------:R-:W-:Y:S02]  /*11530*/  F2FP.F16.F32.PACK_AB R86, R77, R76 ;  /* 0x0000004c4d56723e */ /* 0x000fe400000000ff */
[----:B------:R-:W-:Y:S02]  /*11540*/  F2FP.F16.F32.PACK_AB R87, R79, R78 ;  /* 0x0000004e4f57723e */ /* 0x000fe400000000ff */
[----:B------:R-:W-:Y:S02]  /*11550*/  MOV R3, R92 ;  /* 0x0000005c00037202 */ /* 0x000fe40000000f00 */
[----:B------:R-:W-:Y:S01]  /*11560*/  MOV R22, R94 ;  /* 0x0000005e00167202 */ /* 0x000fe20000000f00 */
[----:B------:R0:W-:Y:S01]  /*11570*/  STSM.16.M88.4 [R132], R84 ;  /* 0x0000005484007844 */ /* 0x0001e20000000200 */
[----:B------:R-:W-:-:S02]  /*11580*/  F2FP.F16.F32.PACK_AB R88, R81, R80 ;  /* 0x000000505158723e */ /* 0x000fc400000000ff */
[----:B------:R-:W-:Y:S02]  /*11590*/  F2FP.F16.F32.PACK_AB R89, R83, R82 ;  /* 0x000000525359723e */ /* 0x000fe400000000ff */
[----:B------:R-:W-:Y:S02]  /*115a0*/  F2FP.F16.F32.PACK_AB R90, R21, R20 ;  /* 0x00000014155a723e */ /* 0x000fe400000000ff */
[----:B------:R-:W-:Y:S02]  /*115b0*/  F2FP.F16.F32.PACK_AB R91, R125, R124 ;  /* 0x0000007c7d5b723e */ /* 0x000fe400000000ff */
[----:B------:R-:W-:Y:S02]  /*115c0*/  F2FP.F16.F32.PACK_AB R92, R121, R120 ;  /* 0x00000078795c723e */ /* 0x000fe400000000ff */
[----:B------:R-:W-:Y:S01]  /*115d0*/  F2FP.F16.F32.PACK_AB R93, R127, R126 ;  /* 0x0000007e7f5d723e */ /* 0x000fe200000000ff */
[----:B------:R-:W-:Y:S01]  /*115e0*/  STSM.16.M88.4 [R3], R88 ;  /* 0x0000005803007844 */ /* 0x000fe20000000200 */
[----:B------:R-:W-:-:S02]  /*115f0*/  F2FP.F16.F32.PACK_AB R94, R123, R122 ;  /* 0x0000007a7b5e723e */ /* 0x000fc400000000ff */
[----:B------:R-:W-:Y:S01]  /*11600*/  F2FP.F16.F32.PACK_AB R95, R129, R128 ;  /* 0x00000080815f723e */ /* 0x000fe200000000ff */
[----:B0-----:R-:W-:Y:S01]  /*11610*/  IMAD.U32 R84, RZ, RZ, UR12 ;  /* 0x0000000cff547e24 */ /* 0x001fe2000f8e00ff */
[----:B------:R-:W-:Y:S01]  /*11620*/  MOV R130, R130 ;  /* 0x0000008200827202 */ /* 0x000fe20000000f00 */
[----:B------:R-:W-:Y:S01]  /*11630*/  IMAD.U32 R85, RZ, RZ, UR13 ;  /* 0x0000000dff557e24 */ /* 0x000fe2000f8e00ff */
[----:B------:R-:W-:Y:S01]  /*11640*/  F2FP.F16.F32.PACK_AB R4, R97, R96 ;  /* 0x000000606104723e */ /* 0x000fe200000000ff */
[----:B------:R-:W-:Y:S01]  /*11650*/  STSM.16.M88.4 [R22], R92 ;  /* 0x0000005c16007844 */ /* 0x000fe20000000200 */
[----:B------:R-:W-:Y:S01]  /*11660*/  F2FP.F16.F32.PACK_AB R5, R99, R98 ;  /* 0x000000626305723e */ /* 0x000fe200000000ff */
[----:B------:R-:W-:Y:S01]  /*11670*/  ULDC.64 UR12, c[0x0][0xc08] ;  /* 0x00030200000c7ab9 */ /* 0x000fe20000000a00 */
[----:B------:R-:W-:Y:S02]  /*11680*/  F2FP.F16.F32.PACK_AB R6, R101, R100 ;  /* 0x000000646506723e */ /* 0x000fe400000000ff */
[----:B------:R-:W-:-:S02]  /*11690*/  F2FP.F16.F32.PACK_AB R7, R103, R102 ;  /* 0x000000666707723e */ /* 0x000fc400000000ff */
[----:B------:R-:W-:Y:S02]  /*116a0*/  F2FP.F16.F32.PACK_AB R8, R105, R104 ;  /* 0x000000686908723e */ /* 0x000fe400000000ff */
[----:B------:R-:W-:Y:S01]  /*116b0*/  F2FP.F16.F32.PACK_AB R9, R107, R106 ;  /* 0x0000006a6b09723e */ /* 0x000fe200000000ff */
[----:B------:R-:W-:Y:S01]  /*116c0*/  STSM.16.M88.4 [R130], R4 ;  /* 0x0000000482007844 */ /* 0x000fe20000000200 */
[----:B------:R-:W-:Y:S02]  /*116d0*/  F2FP.F16.F32.PACK_AB R10, R109, R108 ;  /* 0x0000006c6d0a723e */ /* 0x000fe400000000ff */
[----:B------:R-:W-:Y:S02]  /*116e0*/  F2FP.F16.F32.PACK_AB R11, R111, R110 ;  /* 0x0000006e6f0b723e */ /* 0x000fe400000000ff */
[----:B------:R-:W-:Y:S02]  /*116f0*/  F2FP.F16.F32.PACK_AB R12, R113, R112 ;  /* 0x00000070710c723e */ /* 0x000fe400000000ff */
[----:B------:R-:W-:Y:S01]  /*11700*/  F2FP.F16.F32.PACK_AB R13, R115, R114 ;  /* 0x00000072730d723e */ /* 0x000fe200000000ff */
[----:B------:R-:W-:Y:S01]  /*11710*/  STSM.16.M88.4 [R18], R8 ;  /* 0x0000000812007844 */ /* 0x000fe20000000200 */
[----:B------:R-:W-:-:S02]  /*11720*/  F2FP.F16.F32.PACK_AB R14, R117, R116 ;  /* 0x00000074750e723e */ /* 0x000fc400000000ff */
[----:B------:R-:W-:Y:S02]  /*11730*/  F2FP.F16.F32.PACK_AB R15, R119, R118 ;  /* 0x00000076770f723e */ /* 0x000fe400000000ff */
[----:B------:R-:W-:-:S03]  /*11740*/  ISETP.NE.U32.AND P0, PT, RZ, UR14, PT ;  /* 0x0000000eff007c0c */ /* 0x000fc6000bf05070 */
[----:B------:R0:W-:Y:S01]  /*11750*/  STSM.16.M88.4 [R17], R12 ;  /* 0x0000000c11007844 */ /* 0x0001e20000000200 */
[----:B------:R-:W-:Y:S01]  /*11760*/  BAR.SYNC.DEFER_BLOCKING 0x1, 0x100 ;  /* 0x0044000000007b1d */ /* 0x000fe20000010000 */
[----:B------:R-:W-:-:S07]  /*11770*/  ISETP.NE.AND.EX P0, PT, RZ, UR15, PT, P0 ;  /* 0x0000000fff007c0c */ /* 0x000fce000bf05300 */
[----:B0-----:R-:W0:Y:S06]  /*11780*/  LDC R17, c[0x0][0xbe8] ;  /* 0x0002fa00ff117b82 */ /* 0x001e2c0000000800 */
[----:B------:R-:W2:Y:S01]  /*11790*/  @P0 LDG.E R3, desc[UR20][R84.64] ;  /* 0x0000001454030981 */ /* 0x000ea2000c1e1900 */
[----:B------:R-:W-:Y:S01]  /*117a0*/  UISETP.NE.U32.AND UP0, UPT, UR12, URZ, UPT ;  /* 0x0000003f0c00728c */ /* 0x000fe2000bf05070 */
[----:B------:R-:W-:-:S03]  /*117b0*/  ULDC UR4, c[0x0][0xa88] ;  /* 0x0002a20000047ab9 */ /* 0x000fc60000000800 */
[----:B------:R-:W-:Y:S01]  /*117c0*/  UISETP.NE.AND.EX UP0, UPT, UR13, URZ, UPT, UP0 ;  /* 0x0000003f0d00728c */ /* 0x000fe2000bf05300 */
[----:B------:R-:W-:Y:S01]  /*117d0*/  IMAD.U32 R6, RZ, RZ, UR4 ;  /* 0x00000004ff067e24 */ /* 0x000fe2000f8e00ff */
[----:B------:R-:W-:-:S04]  /*117e0*/  ULDC UR4, c[0x0][0xad4] ;  /* 0x0002b50000047ab9 */ /* 0x000fc80000000800 */
[----:B------:R-:W-:Y:S02]  /*117f0*/  PLOP3.LUT P4, PT, PT, PT, UP0, 0x80, 0x0 ;  /* 0x000000000000781c */ /* 0x000fe40003f8f008 */
[----:B0-----:R-:W-:-:S03]  /*11800*/  ISETP.NE.AND P1, PT, R17, 0x1, PT ;  /* 0x000000011100780c */ /* 0x001fc60003f25270 */
[----:B------:R-:W-:-:S04]  /*11810*/  @UP0 ULEA UR12, UP1, UR9, UR12, 0x2 ;  /* 0x0000000c090c0291 */ /* 0x000fc8000f82103f */
[----:B------:R-:W-:Y:S02]  /*11820*/  @UP0 ULEA.HI.X UR13, UR9, UR13, UR16, 0x2, UP1 ;  /* 0x0000000d090d0291 */ /* 0x000fe400088f1410 */
[----:B------:R-:W-:Y:S01]  /*11830*/  UISETP.NE.AND UP0, UPT, UR19, URZ, UPT ;  /* 0x0000003f1300728c */ /* 0x000fe2000bf05270 */
[----:B------:R-:W-:-:S03]  /*11840*/  IMAD.U32 R4, RZ, RZ, UR12 ;  /* 0x0000000cff047e24 */ /* 0x000fc6000f8e00ff */
[----:B------:R-:W0:Y:S01]  /*11850*/  @P1 LDC R7, c[0x0][0xbec] ;  /* 0x0002fb00ff071b82 */ /* 0x000e220000000800 */
[----:B------:R-:W-:Y:S01]  /*11860*/  USEL UR4, UR19, UR4, UP0 ;  /* 0x0000000413047287 */ /* 0x000fe20008000000 */
[----:B------:R-:W-:Y:S01]  /*11870*/  IMAD.U32 R5, RZ, RZ, UR13 ;  /* 0x0000000dff057e24 */ /* 0x000fe2000f8e00ff */
[----:B------:R-:W-:Y:S02]  /*11880*/  UMOV UR22, 0x9b8 ;  /* 0x000009b800167882 */ /* 0x000fe40000000000 */
[----:B------:R-:W-:-:S03]  /*11890*/  UISETP.GT.AND UP1, UPT, UR4, 0x1, UPT ;  /* 0x000000010400788c */ /* 0x000fc6000bf24270 */
[----:B------:R-:W1:Y:S01]  /*118a0*/  @P1 LDC R9, c[0x0][0xbf0] ;  /* 0x0002fc00ff091b82 */ /* 0x000e620000000800 */
[----:B------:R-:W-:Y:S01]  /*118b0*/  USEL UR22, UR22, 0x978, UP1 ;  /* 0x0000097816167887 */ /* 0x000fe20008800000 */
[----:B------:R0:W5:Y:S01]  /*118c0*/  @P4 LDG.E R6, desc[UR20][R4.64] ;  /* 0x0000001404064981 */ /* 0x000162000c1e1900 */
[----:B------:R-:W-:Y:S01]  /*118d0*/  UISETP.NE.U32.AND UP0, UPT, UR14, URZ, UPT ;  /* 0x0000003f0e00728c */ /* 0x000fe2000bf05070 */
[----:B------:R-:W-:Y:S01]  /*118e0*/  VIADD R14, R204, UR17 ;  /* 0x00000011cc0e7c36 */ /* 0x000fe20008000000 */
[----:B------:R-:W-:Y:S01]  /*118f0*/  UMOV UR4, URZ ;  /* 0x0000003f00047c82 */ /* 0x000fe20008000000 */
[----:B------:R-:W-:Y:S02]  /*11900*/  USEL UR20, UR18, URZ, UP1 ;  /* 0x0000003f12147287 */ /* 0x000fe40008800000 */
[----:B------:R-:W-:-:S04]  /*11910*/  UISETP.NE.AND.EX UP0, UPT, UR15, URZ, UPT, UP0 ;  /* 0x0000003f0f00728c */ /* 0x000fc8000bf05300 */
        /* <DEDUP_REMOVED lines=9> */
[----:B------:R-:W-:Y:S02]  /*119b0*/  UIMAD.WIDE.U32 UR24, UR18, UR20, URZ ;  /* 0x00000014121872a5 */ /* 0x000fe4000f8e003f */
[----:B------:R-:W-:Y:S02]  /*119c0*/  UIMAD.WIDE.U32 UR12, UR16, UR9, URZ ;  /* 0x00000009100c72a5 */ /* 0x000fe4000f8e003f */
[----:B------:R-:W-:Y:S02]  /*119d0*/  UIMAD UR18, UR19, UR20, URZ ;  /* 0x00000014131272a4 */ /* 0x000fe4000f8e023f */
[----:B------:R-:W-:Y:S01]  /*119e0*/  UIMAD UR17, UR16, UR21, UR17 ;  /* 0x00000015101172a4 */ /* 0x000fe2000f8e0211 */
[----:B------:R-:W-:Y:S01]  /*119f0*/  IMAD.U32 R5, RZ, RZ, UR25 ;  /* 0x00000019ff057e24 */ /* 0x000fe2000f8e00ff */
[----:B------:R-:W-:Y:S02]  /*11a00*/  UIADD3 UR18, UR25, UR18, URZ ;  /* 0x0000001219127290 */ /* 0x000fe4000fffe03f */
[----:B------:R-:W-:-:S02]  /*11a10*/  UIADD3 UR23, UR15, UR23, URZ ;  /* 0x000000170f177290 */ /* 0x000fc4000fffe03f */
[----:B------:R-:W-:Y:S02]  /*11a20*/  UIADD3 UR17, UR13, UR17, URZ ;  /* 0x000000110d117290 */ /* 0x000fe4000fffe03f */
[----:B------:R-:W-:Y:S01]  /*11a30*/  IMAD.U32 R10, RZ, RZ, UR18 ;  /* 0x00000012ff0a7e24 */ /* 0x000fe2000f8e00ff */
[----:B--2---:R-:W-:Y:S01]  /*11a40*/  @P0 R2UR UR4, R3 ;  /* 0x00000000030402ca */ /* 0x004fe200000e0000 */
[----:B------:R-:W-:Y:S01]  /*11a50*/  IMAD.MOV.U32 R3, RZ, RZ, R14 ;  /* 0x000000ffff037224 */ /* 0x000fe200078e000e */
[----:B-1----:R-:W-:Y:S01]  /*11a60*/  @P1 SHF.R.U32.HI R3, RZ, R9, R4 ;  /* 0x00000009ff031219 */ /* 0x002fe20000011604 */
[----:B------:R-:W-:-:S03]  /*11a70*/  IMAD.U32 R4, RZ, RZ, UR24 ;  /* 0x00000018ff047e24 */ /* 0x000fc6000f8e00ff */
[--C-:B------:R-:W-:Y:S01]  /*11a80*/  SHF.R.S32.HI R5, RZ, 0x1f, R3.reuse ;  /* 0x0000001fff057819 */ /* 0x100fe20000011403 */
[----:B------:R-:W-:-:S04]  /*11a90*/  IMAD.MOV R8, RZ, RZ, -R3 ;  /* 0x000000ffff087224 */ /* 0x000fc800078e0a03 */
[----:B------:R-:W-:Y:S02]  /*11aa0*/  IMAD R7, R17, R8, R14 ;  /* 0x0000000811077224 */ /* 0x000fe400078e020e */
[----:B------:R-:W-:Y:S02]  /*11ab0*/  UIADD3 UR14, UP0, UP2, UR12, UR14, UR4 ;  /* 0x0000000e0c0e7290 */ /* 0x000fe4000fa1e004 */
[----:B------:R-:W-:Y:S01]  /*11ac0*/  USHF.R.S32.HI UR16, URZ, 0x1f, UR4 ;  /* 0x0000001f3f107899 */ /* 0x000fe20008011404 */
[----:B------:R-:W-:-:S03]  /*11ad0*/  ULDC.64 UR12, c[0x0][UR22+0x210] ;  /* 0x00008400160c7abb */ /* 0x000fc60008000a00 */
        /* <DEDUP_REMOVED lines=19> */
.L_x_5501:
[----:B------:R-:W2:Y:S01]  /*11c10*/  LDL R3, [R1+0x48] ;  /* 0x0000480001037983 */ /* 0x000ea20000100800 */
[----:B------:R-:W-:Y:S02]  /*11c20*/  R2UR UR12, R23 ;  /* 0x00000000170c72ca */ /* 0x000fe400000e0000 */
[----:B------:R-:W-:Y:S01]  /*11c30*/  LOP3.LUT P0, RZ, R235, 0x3, RZ, 0xc0, !PT ;  /* 0x00000003ebff7812 */ /* 0x000fe2000780c0ff */
[----:B------:R-:W-:Y:S04]  /*11c40*/  SHFL.IDX PT, R4, R7, RZ, 0x1c1f ;  /* 0x001c1fff07047589 */ /* 0x000fe800000e0000 */
[----:B------:R-:W0:Y:S04]  /*11c50*/  SHFL.IDX PT, R5, R10, RZ, 0x1c1f ;  /* 0x001c1fff0a057589 */ /* 0x000e2800000e0000 */
[----:B------:R-:W-:Y:S04]  /*11c60*/  SHFL.IDX PT, R8, R7, 0x1, 0x1c1f ;  /* 0x003c1f0007087f89 */ /* 0x000fe800000e0000 */
[----:B------:R-:W1:Y:S01]  /*11c70*/  SHFL.IDX PT, R9, R10, 0x1, 0x1c1f ;  /* 0x003c1f000a097f89 */ /* 0x000e6200000e0000 */
[----:B--2---:R-:W-:Y:S01]  /*11c80*/  VIADD R12, R3, UR12 ;  /* 0x0000000c030c7c36 */ /* 0x004fe20008000000 */
[----:B------:R-:W-:Y:S01]  /*11c90*/  ULDC.64 UR12, c[0x0][0x208] ;  /* 0x00008200000c7ab9 */ /* 0x000fe20000000a00 */
[----:B-----5:R-:W-:-:S02]  /*11ca0*/  IMAD R3, R6, R17, RZ ;  /* 0x0000001106037224 */ /* 0x020fc400078e02ff */
[----:B------:R-:W-:-:S03]  /*11cb0*/  VIADD R6, R12, 0x8 ;  /* 0x000000080c067836 */ /* 0x000fc60000000000 */
[-C--:B------:R-:W-:Y:S02]  /*11cc0*/  ISETP.GE.OR P2, PT, R12, R3.reuse, P0 ;  /* 0x000000030c00720c */ /* 0x080fe40000746670 */
[----:B------:R-:W-:-:S11]  /*11cd0*/  ISETP.GE.OR P0, PT, R6, R3, P0 ;  /* 0x000000030600720c */ /* 0x000fd60000706670 */
[----:B0-----:R0:W-:Y:S04]  /*11ce0*/  @!P2 ST.E desc[UR12][R4.64], R0 ;  /* 0x000000000400a985 */ /* 0x0011e8000c10190c */
[----:B-1----:R0:W-:Y:S01]  /*11cf0*/  @!P0 ST.E desc[UR12][R8.64], R2 ;  /* 0x0000000208008985 */ /* 0x0021e2000c10190c */
[----:B------:R-:W-:-:S13]  /*11d00*/  PLOP3.LUT P0, PT, PT, PT, UP1, 0x80, 0x0 ;  /* 0x000000000000781c */ /* 0x000fda0003f0f018 */
[----:B0-----:R-:W-:Y:S05]  /*11d10*/  @P0 BRA `(.L_x_5502) ;  /* 0x0000000c00640947 */ /* 0x001fea0003800000 */
[----:B------:R-:W-:Y:S01]  /*11d20*/  IMAD.SHL.U32 R63, R205, 0x8, RZ ;  /* 0x00000008cd3f7824 */ /* 0x000fe200078e00ff */
[----:B------:R-:W0:Y:S01]  /*11d30*/  @P1 LDC R57, c[0x0][0xbec] ;  /* 0x0002fb00ff391b82 */ /* 0x000e220000000800 */
[----:B------:R-:W-:Y:S01]  /*11d40*/  IMAD.MOV.U32 R5, RZ, RZ, 0x2 ;  /* 0x00000002ff057424 */ /* 0x000fe200078e00ff */
[----:B------:R-:W-:Y:S01]  /*11d50*/  ULDC.64 UR12, c[0x0][0x208] ;  /* 0x00008200000c7ab9 */ /* 0x000fe20000000a00 */
[----:B------:R-:W-:Y:S01]  /*11d60*/  IMAD R4, R232, 0x40, R63 ;  /* 0x00000040e8047824 */ /* 0x000fe200078e023f */
[----:B------:R-:W-:Y:S01]  /*11d70*/  R2UR UR17, R23 ;  /* 0x00000000171172ca */ /* 0x000fe200000e0000 */
        /* <DEDUP_REMOVED lines=84> */
[----:B------:R-:W-:Y:S01]  /*122c0*/  UIADD3 UR11, UR11, UR12, URZ ;  /* 0x0000000c0b0b7290 */ /* 0x000fe2000fffe03f */
[----:B------:R-:W-:-:S02]  /*122d0*/  VIADD R18, R0, UR17 ;  /* 0x0000001100127c36 */ /* 0x000fc40008000000 */
[----:B------:R-:W-:Y:S02]  /*122e0*/  ULDC.64 UR12, c[0x0][0xae8] ;  /* 0x0002ba00000c7ab9 */ /* 0x000fe40000000a00 */
[----:B------:R-:W-:Y:S01]  /*122f0*/  UIMAD.WIDE.U32 UR10, UR18, UR12, UR10 ;  /* 0x0000000c120a72a5 */ /* 0x000fe2000f8e000a */
[----:B0-----:R-:W-:Y:S01]  /*12300*/  @P1 IMAD.HI.U32 R0, R18, R57, RZ ;  /* 0x0000003912001227 */ /* 0x001fe200078e00ff */
[----:B------:R-:W-:Y:S02]  /*12310*/  USHF.R.S32.HI UR4, URZ, 0x1f, UR9 ;  /* 0x0000001f3f047899 */ /* 0x000fe40008011409 */
[----:B------:R-:W-:Y:S01]  /*12320*/  UIMAD UR11, UR18, UR13, UR11 ;  /* 0x0000000d120b72a4 */ /* 0x000fe2000f8e020b */
[----:B------:R-:W-:Y:S02]  /*12330*/  IMAD.MOV.U32 R59, RZ, RZ, R18 ;  /* 0x000000ffff3b7224 */ /* 0x000fe400078e0012 */
[----:B------:R-:W-:Y:S01]  /*12340*/  ULDC.64 UR12, c[0x0][0xaf0] ;  /* 0x0002bc00000c7ab9 */ /* 0x000fe20000000a00 */
[----:B-1----:R-:W-:Y:S01]  /*12350*/  @P1 SHF.R.U32.HI R59, RZ, R61, R0 ;  /* 0x0000003dff3b1219 */ /* 0x002fe20000011600 */
[----:B------:R-:W-:-:S02]  /*12360*/  UIMAD UR4, UR4, UR12, URZ ;  /* 0x0000000c040472a4 */ /* 0x000fc4000f8e023f */
[----:B------:R-:W-:Y:S01]  /*12370*/  UIMAD.WIDE.U32 UR10, UR9, UR12, UR10 ;  /* 0x0000000c090a72a5 */ /* 0x000fe2000f8e000a */
[--C-:B------:R-:W-:Y:S01]  /*12380*/  SHF.R.S32.HI R0, RZ, 0x1f, R59.reuse ;  /* 0x0000001fff007819 */ /* 0x100fe2000001143b */
[----:B------:R-:W-:Y:S01]  /*12390*/  UIMAD UR4, UR9, UR13, UR4 ;  /* 0x0000000d090472a4 */ /* 0x000fe2000f8e0204 */
[----:B------:R-:W-:Y:S02]  /*123a0*/  IMAD.MOV R2, RZ, RZ, -R59 ;  /* 0x000000ffff027224 */ /* 0x000fe400078e0a3b */
[----:B------:R-:W-:Y:S01]  /*123b0*/  ULDC.64 UR12, c[0x0][0xae0] ;  /* 0x0002b800000c7ab9 */ /* 0x000fe20000000a00 */
[----:B------:R-:W-:Y:S01]  /*123c0*/  UIADD3 UR4, UR11, UR4, URZ ;  /* 0x000000040b047290 */ /* 0x000fe2000fffe03f */
[----:B------:R-:W-:Y:S02]  /*123d0*/  IMAD R0, R0, UR12, RZ ;  /* 0x0000000c00007c24 */ /* 0x000fe4000f8e02ff */
[----:B------:R-:W-:Y:S02]  /*123e0*/  IMAD R17, R17, R2, R18 ;  /* 0x0000000211117224 */ /* 0x000fe400078e0212 */
[----:B------:R-:W-:-:S02]  /*123f0*/  IMAD.U32 R57, RZ, RZ, UR11 ;  /* 0x0000000bff397e24 */ /* 0x000fc4000f8e00ff */
[----:B------:R-:W-:Y:S01]  /*12400*/  IMAD.U32 R56, RZ, RZ, UR10 ;  /* 0x0000000aff387e24 */ /* 0x000fe2000f8e00ff */
[----:B------:R-:W-:Y:S01]  /*12410*/  ULDC.64 UR10, c[0x0][0xad8] ;  /* 0x0002b600000a7ab9 */ /* 0x000fe20000000a00 */
[----:B------:R-:W-:Y:S02]  /*12420*/  IMAD.U32 R57, RZ, RZ, UR4 ;  /* 0x00000004ff397e24 */ /* 0x000fe4000f8e00ff */
[C---:B------:R-:W-:Y:S01]  /*12430*/  IMAD R61, R59.reuse, UR13, R0 ;  /* 0x0000000d3b3d7c24 */ /* 0x040fe2000f8e0200 */
[----:B------:R-:W-:Y:S01]  /*12440*/  SHF.R.S32.HI R0, RZ, 0x1f, R17 ;  /* 0x0000001fff007819 */ /* 0x000fe20000011411 */
[----:B------:R-:W-:-:S04]  /*12450*/  IMAD.WIDE.U32 R56, R59, UR12, R56 ;  /* 0x0000000c3b387c25 */ /* 0x000fc8000f8e0038 */
[----:B------:R-:W-:Y:S02]  /*12460*/  IMAD R2, R0, UR10, RZ ;  /* 0x0000000a00027c24 */ /* 0x000fe4000f8e02ff */
[----:B------:R-:W-:Y:S02]  /*12470*/  VIADD R18, R232, UR17 ;  /* 0x00000011e8127c36 */ /* 0x000fe40008000000 */
[----:B------:R-:W-:Y:S02]  /*12480*/  IMAD.IADD R57, R57, 0x1, R61 ;  /* 0x0000000139397824 */ /* 0x000fe400078e023d */
[C---:B------:R-:W-:Y:S02]  /*12490*/  IMAD R59, R17.reuse, UR11, R2 ;  /* 0x0000000b113b7c24 */ /* 0x040fe4000f8e0202 */
[C---:B------:R-:W-:Y:S01]  /*124a0*/  VIADD R2, R18.reuse, 0x40 ;  /* 0x0000004012027836 */ /* 0x040fe20000000000 */
[----:B------:R-:W-:Y:S01]  /*124b0*/  UIADD3 UR8, UR8, 0x36820, URZ ;  /* 0x0003682008087890 */ /* 0x000fe2000fffe03f */
[----:B------:R-:W-:Y:S01]  /*124c0*/  IMAD.WIDE.U32 R56, R17, UR10, R56 ;  /* 0x0000000a11387c25 */ /* 0x000fe2000f8e0038 */
[-C--:B------:R-:W-:Y:S01]  /*124d0*/  ISETP.GE.AND P2, PT, R18, R3.reuse, PT ;  /* 0x000000031200720c */ /* 0x080fe20003f46270 */
[----:B------:R-:W-:Y:S01]  /*124e0*/  ULDC.64 UR10, c[0x0][0xa80] ;  /* 0x0002a000000a7ab9 */ /* 0x000fe20000000a00 */
[----:B------:R-:W-:Y:S01]  /*124f0*/  ISETP.GE.AND P1, PT, R2, R3, PT ;  /* 0x000000030200720c */ /* 0x000fe20003f26270 */
[----:B------:R-:W-:Y:S01]  /*12500*/  IMAD.IADD R17, R57, 0x1, R59 ;  /* 0x0000000139117824 */ /* 0x000fe200078e023b */
[----:B------:R-:W-:Y:S01]  /*12510*/  UPRMT UR8, URZ, 0x654, UR8 ;  /* 0x000006543f087896 */ /* 0x000fe20008000008 */
[----:B------:R-:W-:Y:S01]  /*12520*/  LEA R2, P3, R56, UR10, 0x1 ;  /* 0x0000000a38027c11 */ /* 0x000fe2000f8608ff */
[----:B------:R-:W-:-:S03]  /*12530*/  VIADD R0, R18, 0x20 ;  /* 0x0000002012007836 */ /* 0x000fc60000000000 */
[----:B------:R-:W-:Y:S01]  /*12540*/  LEA.HI.X R17, R56, UR11, R17, 0x1, P3 ;  /* 0x0000000b38117c11 */ /* 0x000fe200098f0c11 */
[C---:B------:R-:W-:Y:S01]  /*12550*/  VIADD R65, R63.reuse, 0x40 ;  /* 0x000000403f417836 */ /* 0x040fe20000000000 */
[----:B------:R-:W-:Y:S01]  /*12560*/  ISETP.GE.AND P0, PT, R0, R3, PT ;  /* 0x000000030000720c */ /* 0x000fe20003f06270 */
[----:B------:R-:W-:Y:S01]  /*12570*/  VIADD R67, R63, 0x80 ;  /* 0x000000803f437836 */ /* 0x000fe20000000000 */
[----:B--2---:R-:W-:Y:S01]  /*12580*/  SYNCS.ARRIVE.TRANS64.RED.A1T0 RZ, [UR8], RZ ;  /* 0x000000ffffff79a7 */ /* 0x004fe20008100408 */
[----:B------:R0:W1:Y:S01]  /*12590*/  SHFL.IDX PT, R60, R2, RZ, 0x181f ;  /* 0x00181fff023c7589 */ /* 0x00006200000e0000 */
[----:B------:R-:W-:Y:S03]  /*125a0*/  BSSY B1, `(.L_x_5503) ;  /* 0x0000014000017945 */ /* 0x000fe60003800000 */
[----:B------:R0:W2:Y:S01]  /*125b0*/  SHFL.IDX PT, R0, R17, RZ, 0x181f ;  /* 0x00181fff11007589 */ /* 0x0000a200000e0000 */
[----:B------:R-:W-:-:S02]  /*125c0*/  SHF.R.S32.HI R62, RZ, 0x1f, R63 ;  /* 0x0000001fff3e7819 */ /* 0x000fc4000001143f */
        /* <DEDUP_REMOVED lines=17> */
.L_x_5504:
[----:B------:R-:W-:Y:S05]  /*126e0*/  BSYNC B1 ;  /* 0x0000000000017941 */ /* 0x000fea0003800000 */
.L_x_5503:
[----:B--2---:R2:W4:Y:S01]  /*126f0*/  SHFL.IDX PT, R0, R17, 0x1, 0x181f ;  /* 0x00381f0011007f89 */ /* 0x00452200000e0000 */
[----:B------:R-:W-:Y:S03]  /*12700*/  BSSY B1, `(.L_x_5505) ;  /* 0x0000011000017945 */ /* 0x000fe60003800000 */
[----:B---3-5:R2:W3:Y:S01]  /*12710*/  SHFL.IDX PT, R24, R2, 0x1, 0x181f ;  /* 0x00381f0002187f89 */ /* 0x0284e200000e0000 */
[----:B------:R-:W-:Y:S05]  /*12720*/  @P0 BRA `(.L_x_5506) ;  /* 0x0000000000380947 */ /* 0x000fea0003800000 */
[----:B------:R-:W-:Y:S01]  /*12730*/  ULDC UR4, c[0x0][0xac8] ;  /* 0x0002b20000047ab9 */ /* 0x000fe20000000800 */
[----:B------:R-:W-:Y:S01]  /*12740*/  ULDC.64 UR8, c[0x0][0x208] ;  /* 0x0000820000087ab9 */ /* 0x000fe20000000a00 */
[----:B------:R-:W-:Y:S02]  /*12750*/  ISETP.GE.AND P4, PT, R63, UR4, PT ;  /* 0x000000043f007c0c */ /* 0x000fe4000bf86270 */
[----:B------:R-:W-:Y:S02]  /*12760*/  ISETP.GE.AND P5, PT, R65, UR4, PT ;  /* 0x0000000441007c0c */ /* 0x000fe4000bfa6270 */
[----:B------:R-:W-:-:S09]  /*12770*/  ISETP.GE.AND P6, PT, R67, UR4, PT ;  /* 0x0000000443007c0c */ /* 0x000fd2000bfc6270 */
[-C--:B---3--:R-:W-:Y:S02]  /*12780*/  @!P4 LEA R4, P0, R63, R24.reuse, 0x1 ;  /* 0x000000183f04c211 */ /* 0x088fe400078008ff */
        /* <DEDUP_REMOVED lines=8> */
.L_x_5506:
[----:B------:R-:W-:Y:S05]  /*12810*/  BSYNC B1 ;  /* 0x0000000000017941 */ /* 0x000fea0003800000 */
.L_x_5505:
[----:B----4-:R4:W0:Y:S01]  /*12820*/  SHFL.IDX PT, R0, R17, 0x2, 0x181f ;  /* 0x00581f0011007f89 */ /* 0x01082200000e0000 */
[----:B------:R-:W-:Y:S03]  /*12830*/  BSSY B1, `(.L_x_5507) ;  /* 0x0000011000017945 */ /* 0x000fe60003800000 */
[----:B---3--:R4:W3:Y:S01]  /*12840*/  SHFL.IDX PT, R8, R2, 0x2, 0x181f ;  /* 0x00581f0002087f89 */ /* 0x0088e200000e0000 */
        /* <DEDUP_REMOVED lines=15> */
.L_x_5508:
[----:B------:R-:W-:Y:S05]  /*12940*/  BSYNC B1 ;  /* 0x0000000000017941 */ /* 0x000fea0003800000 */
.L_x_5507:
[----:B0-----:R-:W-:Y:S01]  /*12950*/  VIADD R0, R18, 0x60 ;  /* 0x0000006012007836 */ /* 0x001fe20000000000 */
[----:B--2-4-:R-:W4:Y:S04]  /*12960*/  SHFL.IDX PT, R17, R17, 0x3, 0x181f ;  /* 0x00781f0011117f89 */ /* 0x014f2800000e0000 */
[----:B------:R-:W-:Y:S01]  /*12970*/  ISETP.GE.AND P0, PT, R0, R3, PT ;  /* 0x000000030000720c */ /* 0x000fe20003f06270 */
[----:B------:R0:W2:-:S12]  /*12980*/  SHFL.IDX PT, R6, R2, 0x3, 0x181f ;  /* 0x00781f0002067f89 */ /* 0x00009800000e0000 */
[----:B0-----:R-:W-:Y:S05]  /*12990*/  @P0 BRA `(.L_x_5509) ;  /* 0x0000002000680947 */ /* 0x001fea0003800000 */
[----:B------:R-:W-:Y:S01]  /*129a0*/  ULDC UR4, c[0x0][0xac8] ;  /* 0x0002b20000047ab9 */ /* 0x000fe20000000800 */
[----:B------:R-:W-:Y:S01]  /*129b0*/  ULDC.64 UR8, c[0x0][0x208] ;  /* 0x0000820000087ab9 */ /* 0x000fe20000000a00 */
[----:B------:R-:W-:Y:S02]  /*129c0*/  ISETP.GE.AND P2, PT, R63, UR4, PT ;  /* 0x000000043f007c0c */ /* 0x000fe4000bf46270 */
[----:B------:R-:W-:-:S11]  /*129d0*/  ISETP.GE.AND P3, PT, R65, UR4, PT ;  /* 0x0000000441007c0c */ /* 0x000fd6000bf66270 */
[-C--:B--2---:R-:W-:Y:S02]  /*129e0*/  @!P2 LEA R2, P0, R63, R6.reuse, 0x1 ;  /* 0x000000063f02a211 */ /* 0x084fe400078008ff */
[----:B------:R-:W-:Y:S02]  /*129f0*/  @!P3 LEA R4, P1, R65, R6, 0x1 ;  /* 0x000000064104b211 */ /* 0x000fe400078208ff */
[-C--:B----4-:R-:W-:Y:S02]  /*12a00*/  @!P2 LEA.HI.X R3, R63, R17.reuse, R62, 0x1, P0 ;  /* 0x000000113f03a211 */ /* 0x090fe400000f0c3e */
        /* <DEDUP_REMOVED lines=10> */
.L_x_5502:
        /* <DEDUP_REMOVED lines=43> */
[----:B------:R-:W-:Y:S01]  /*12d60*/  IMAD R17, R17, R2, R14 ;  /* 0x0000000211117224 */ /* 0x000fe200078e020e */
[----:B------:R-:W-:Y:S01]  /*12d70*/  SHF.R.S32.HI R95, RZ, 0x1f, R224 ;  /* 0x0000001fff5f7819 */ /* 0x000fe200000114e0 */
        /* <DEDUP_REMOVED lines=26> */
[----:B------:R-:W-:Y:S01]  /*12f20*/  VIADD R7, R19, 0x20 ;  /* 0x0000002013077836 */ /* 0x000fe20000000000 */
[----:B------:R-:W-:Y:S01]  /*12f30*/  ISETP.GE.AND P4, PT, R231, UR4, PT ;  /* 0x00000004e7007c0c */ /* 0x000fe2000bf86270 */
[----:B------:R-:W-:Y:S01]  /*12f40*/  ULDC.64 UR8, c[0x0][0x208] ;  /* 0x0000820000087ab9 */ /* 0x000fe20000000a00 */
[----:B------:R-:W-:Y:S02]  /*12f50*/  ISETP.GE.AND P3, PT, R230, UR4, PT ;  /* 0x00000004e6007c0c */ /* 0x000fe4000bf66270 */
[----:B------:R-:W-:Y:S02]  /*12f60*/  ISETP.GE.AND P5, PT, R19, UR4, PT ;  /* 0x0000000413007c0c */ /* 0x000fe4000bfa6270 */
[----:B------:R-:W-:Y:S02]  /*12f70*/  ISETP.GE.AND P0, PT, R7, UR4, PT ;  /* 0x0000000407007c0c */ /* 0x000fe4000bf06270 */
[----:B------:R-:W-:-:S02]  /*12f80*/  ISETP.GE.AND P1, PT, R208, UR4, PT ;  /* 0x00000004d0007c0c */ /* 0x000fc4000bf26270 */
[----:B------:R-:W-:Y:S02]  /*12f90*/  SHF.R.S32.HI R9, RZ, 0x1f, R7 ;  /* 0x0000001fff097819 */ /* 0x000fe40000011407 */
[----:B------:R-:W-:Y:S02]  /*12fa0*/  SHF.R.S32.HI R17, RZ, 0x1f, R207 ;  /* 0x0000001fff117819 */ /* 0x000fe400000114cf */
[-C--:B-1----:R-:W-:Y:S02]  /*12fb0*/  @!P4 LEA R12, P6, R231, R4.reuse, 0x2 ;  /* 0x00000004e70cc211 */ /* 0x082fe400078c10ff */
[C---:B------:R-:W-:Y:S01]  /*12fc0*/  @!P3 LEA R14, P2, R230.reuse, R4, 0x2 ;  /* 0x00000004e60eb211 */ /* 0x040fe200078410ff */
[----:B--2---:R-:W-:Y:S01]  /*12fd0*/  @!P5 IMAD.WIDE R10, R19, 0x4, R4 ;  /* 0x00000004130ad825 */ /* 0x004fe200078e0204 */
[-C--:B------:R-:W-:Y:S02]  /*12fe0*/  @!P4 LEA.HI.X R13, R231, R5.reuse, R136, 0x2, P6 ;  /* 0x00000005e70dc211 */ /* 0x080fe400030f1488 */
[----:B------:R-:W-:-:S02]  /*12ff0*/  @!P3 LEA.HI.X R15, R230, R5, R135, 0x2, P2 ;  /* 0x00000005e60fb211 */ /* 0x000fc400010f1487 */
[----:B------:R-:W-:Y:S01]  /*13000*/  ISETP.GE.AND P2, PT, R207, UR4, PT ;  /* 0x00000004cf007c0c */ /* 0x000fe2000bf46270 */
[----:B------:R1:W-:Y:S01]  /*13010*/  @!P5 ST.E.64 desc[UR8][R10.64], R24 ;  /* 0x000000180a00d985 */ /* 0x0003e2000c101b08 */
[CC--:B------:R-:W-:Y:S02]  /*13020*/  @!P0 LEA R8, P6, R7.reuse, R4.reuse, 0x2 ;  /* 0x0000000407088211 */ /* 0x0c0fe400078c10ff */
[----:B------:R-:W-:Y:S01]  /*13030*/  @!P1 LEA R22, P5, R208, R4, 0x2 ;  /* 0x00000004d0169211 */ /* 0x000fe200078a10ff */
[----:B------:R2:W-:Y:S01]  /*13040*/  @!P4 ST.E.64 desc[UR8][R12.64], R28 ;  /* 0x0000001c0c00c985 */ /* 0x0005e2000c101b08 */
[----:B------:R-:W-:Y:S02]  /*13050*/  @!P0 LEA.HI.X R9, R7, R5, R9, 0x2, P6 ;  /* 0x0000000507098211 */ /* 0x000fe400030f1409 */
[----:B------:R-:W-:Y:S01]  /*13060*/  SHF.R.S32.HI R7, RZ, 0x1f, R208 ;  /* 0x0000001fff077819 */ /* 0x000fe200000114d0 */
[----:B------:R3:W-:Y:S01]  /*13070*/  @!P3 ST.E.64 desc[UR8][R14.64], R32 ;  /* 0x000000200e00b985 */ /* 0x0007e2000c101b08 */
[----:B------:R-:W-:-:S02]  /*13080*/  ISETP.GE.AND P3, PT, R229, UR4, PT ;  /* 0x00000004e5007c0c */ /* 0x000fc4000bf66270 */
[----:B------:R-:W-:Y:S02]  /*13090*/  ISETP.GE.AND P4, PT, R228, UR4, PT ;  /* 0x00000004e4007c0c */ /* 0x000fe4000bf86270 */
[-C--:B------:R-:W-:Y:S02]  /*130a0*/  @!P1 LEA.HI.X R23, R208, R5.reuse, R7, 0x2, P5 ;  /* 0x00000005d0179211 */ /* 0x080fe400028f1407 */
[----:B------:R-:W-:Y:S02]  /*130b0*/  ISETP.GE.AND P5, PT, R227, UR4, PT ;  /* 0x00000004e3007c0c */ /* 0x000fe4000bfa6270 */
[CC--:B------:R-:W-:Y:S01]  /*130c0*/  @!P2 LEA R84, P6, R207.reuse, R4.reuse, 0x2 ;  /* 0x00000004cf54a211 */ /* 0x0c0fe200078c10ff */
[----:B------:R-:W-:Y:S03]  /*130d0*/  @!P1 ST.E.64 desc[UR8][R22.64], R36 ;  /* 0x0000002416009985 */ /* 0x000fe6000c101b08 */
[----:B------:R-:W-:Y:S01]  /*130e0*/  @!P2 LEA.HI.X R85, R207, R5, R17, 0x2, P6 ;  /* 0x00000005cf55a211 */ /* 0x000fe200030f1411 */
[----:B------:R4:W-:Y:S01]  /*130f0*/  @!P0 ST.E.64 desc[UR8][R8.64], R40 ;  /* 0x0000002808008985 */ /* 0x0009e2000c101b08 */
[----:B-1----:R-:W-:-:S02]  /*13100*/  @!P3 LEA R10, P1, R229, R4, 0x2 ;  /* 0x00000004e50ab211 */ /* 0x002fc400078210ff */
[----:B------:R-:W-:Y:S01]  /*13110*/  ISETP.GE.AND P0, PT, R226, UR4, PT ;  /* 0x00000004e2007c0c */ /* 0x000fe2000bf06270 */
[----:B------:R-:W-:Y:S01]  /*13120*/  @!P2 ST.E.64 desc[UR8][R84.64], R44 ;  /* 0x0000002c5400a985 */ /* 0x000fe2000c101b08 */
[-C--:B------:R-:W-:Y:S02]  /*13130*/  @!P3 LEA.HI.X R11, R229, R5.reuse, R134, 0x2, P1 ;  /* 0x00000005e50bb211 */ /* 0x080fe400008f1486 */
[----:B------:R-:W-:Y:S02]  /*13140*/  ISETP.GE.AND P1, PT, R225, UR4, PT ;  /* 0x00000004e1007c0c */ /* 0x000fe4000bf26270 */
[CC--:B--2---:R-:W-:Y:S01]  /*13150*/  @!P4 LEA R12, P2, R228.reuse, R4.reuse, 0x2 ;  /* 0x00000004e40cc211 */ /* 0x0c4fe200078410ff */
[----:B------:R1:W-:Y:S01]  /*13160*/  @!P3 ST.E.64 desc[UR8][R10.64], R48 ;  /* 0x000000300a00b985 */ /* 0x0003e2000c101b08 */
[----:B---3--:R-:W-:Y:S02]  /*13170*/  @!P5 LEA R14, P6, R227, R4, 0x2 ;  /* 0x00000004e30ed211 */ /* 0x008fe400078c10ff */
[----:B------:R-:W-:-:S02]  /*13180*/  @!P4 LEA.HI.X R13, R228, R5, R133, 0x2, P2 ;  /* 0x00000005e40dc211 */ /* 0x000fc400010f1485 */
[----:B------:R-:W-:Y:S02]  /*13190*/  ISETP.GE.AND P2, PT, R224, UR4, PT ;  /* 0x00000004e0007c0c */ /* 0x000fe4000bf46270 */
[----:B------:R-:W-:Y:S01]  /*131a0*/  @!P5 LEA.HI.X R15, R227, R5, R132, 0x2, P6 ;  /* 0x00000005e30fd211 */ /* 0x000fe200030f1484 */
[----:B------:R2:W-:Y:S01]  /*131b0*/  @!P4 ST.E.64 desc[UR8][R12.64], R52 ;  /* 0x000000340c00c985 */ /* 0x0005e2000c101b08 */
[-C--:B----4-:R-:W-:Y:S02]  /*131c0*/  @!P0 LEA R8, P6, R226, R4.reuse, 0x2 ;  /* 0x00000004e2088211 */ /* 0x090fe400078c10ff */
[----:B------:R-:W-:Y:S01]  /*131d0*/  @!P1 LEA R22, P3, R225, R4, 0x2 ;  /* 0x00000004e1169211 */ /* 0x000fe200078610ff */
[----:B------:R3:W-:Y:S01]  /*131e0*/  @!P5 ST.E.64 desc[UR8][R14.64], R56 ;  /* 0x000000380e00d985 */ /* 0x0007e2000c101b08 */
[----:B------:R-:W-:Y:S02]  /*131f0*/  ISETP.GE.AND P5, PT, R223, UR4, PT ;  /* 0x00000004df007c0c */ /* 0x000fe4000bfa6270 */
[----:B------:R-:W-:-:S02]  /*13200*/  ISETP.GE.AND P4, PT, R222, UR4, PT ;  /* 0x00000004de007c0c */ /* 0x000fc4000bf86270 */
[-C--:B------:R-:W-:Y:S02]  /*13210*/  @!P1 LEA.HI.X R23, R225, R5.reuse, R130, 0x2, P3 ;  /* 0x00000005e1179211 */ /* 0x080fe400018f1482 */
[----:B------:R-:W-:Y:S02]  /*13220*/  ISETP.GE.AND P3, PT, R221, UR4, PT ;  /* 0x00000004dd007c0c */ /* 0x000fe4000bf66270 */
[----:B------:R-:W-:Y:S02]  /*13230*/  @!P0 LEA.HI.X R9, R226, R5, R131, 0x2, P6 ;  /* 0x00000005e2098211 */ /* 0x000fe400030f1483 */
[----:B------:R-:W-:-:S03]  /*13240*/  @!P2 LEA R24, P6, R224, R4, 0x2 ;  /* 0x00000004e018a211 */ /* 0x000fc600078c10ff */
[----:B------:R4:W-:Y:S01]  /*13250*/  @!P0 ST.E.64 desc[UR8][R8.64], R60 ;  /* 0x0000003c08008985 */ /* 0x0009e2000c101b08 */
[-C--:B------:R-:W-:Y:S02]  /*13260*/  @!P2 LEA.HI.X R25, R224, R5.reuse, R95, 0x2, P6 ;  /* 0x00000005e019a211 */ /* 0x080fe400030f145f */
[CC--:B-1----:R-:W-:Y:S01]  /*13270*/  @!P5 LEA R10, P6, R223.reuse, R4.reuse, 0x2 ;  /* 0x00000004df0ad211 */ /* 0x0c2fe200078c10ff */
[----:B------:R1:W-:Y:S01]  /*13280*/  @!P1 ST.E.64 desc[UR8][R22.64], R64 ;  /* 0x0000004016009985 */ /* 0x0003e2000c101b08 */
[-C--:B--2---:R-:W-:Y:S02]  /*13290*/  @!P4 LEA R12, P0, R222, R4.reuse, 0x2 ;  /* 0x00000004de0cc211 */ /* 0x084fe400078010ff */
[----:B------:R-:W-:Y:S01]  /*132a0*/  @!P5 LEA.HI.X R11, R223, R5, R94, 0x2, P6 ;  /* 0x00000005df0bd211 */ /* 0x000fe200030f145e */
[----:B------:R2:W-:Y:S01]  /*132b0*/  @!P2 ST.E.64 desc[UR8][R24.64], R68 ;  /* 0x000000441800a985 */ /* 0x0005e2000c101b08 */
[----:B------:R-:W-:Y:S02]  /*132c0*/  ISETP.GE.AND P2, PT, R220, UR4, PT ;  /* 0x00000004dc007c0c */ /* 0x000fe4000bf46270 */
[----:B---3--:R-:W-:Y:S01]  /*132d0*/  @!P3 LEA R14, P6, R221, R4, 0x2 ;  /* 0x00000004dd0eb211 */ /* 0x008fe200078c10ff */
[----:B------:R3:W-:Y:S01]  /*132e0*/  @!P5 ST.E.64 desc[UR8][R10.64], R72 ;  /* 0x000000480a00d985 */ /* 0x0007e2000c101b08 */
[----:B------:R-:W-:-:S02]  /*132f0*/  ISETP.GE.AND P1, PT, R219, UR4, PT ;  /* 0x00000004db007c0c */ /* 0x000fc4000bf26270 */
[-C--:B------:R-:W-:Y:S02]  /*13300*/  @!P4 LEA.HI.X R13, R222, R5.reuse, R93, 0x2, P0 ;  /* 0x00000005de0dc211 */ /* 0x080fe400000f145d */
[----:B------:R-:W-:Y:S02]  /*13310*/  ISETP.GE.AND P0, PT, R218, UR4, PT ;  /* 0x00000004da007c0c */ /* 0x000fe4000bf06270 */
[----:B------:R-:W-:Y:S01]  /*13320*/  @!P3 LEA.HI.X R15, R221, R5, R92, 0x2, P6 ;  /* 0x00000005dd0fb211 */ /* 0x000fe200030f145c */
[----:B------:R5:W-:Y:S02]  /*13330*/  @!P4 ST.E.64 desc[UR8][R12.64], R76 ;  /* 0x0000004c0c00c985 */ /* 0x000be4000c101b08 */
[----:B----4-:R-:W-:Y:S02]  /*13340*/  @!P2 LEA R8, P4, R220, R4, 0x2 ;  /* 0x00000004dc08a211 */ /* 0x010fe400078810ff */
[----:B------:R-:W-:Y:S01]  /*13350*/  @!P3 ST.E.64 desc[UR8][R14.64], R80 ;  /* 0x000000500e00b985 */ /* 0x000fe2000c101b08 */
[----:B------:R-:W-:-:S02]  /*13360*/  ISETP.GE.AND P3, PT, R217, UR4, PT ;  /* 0x00000004d9007c0c */ /* 0x000fc4000bf66270 */
[CC--:B-1----:R-:W-:Y:S02]  /*13370*/  @!P1 LEA R22, P5, R219.reuse, R4.reuse, 0x2 ;  /* 0x00000004db169211 */ /* 0x0c2fe400078a10ff */
[-C--:B------:R-:W-:Y:S02]  /*13380*/  @!P2 LEA.HI.X R9, R220, R5.reuse, R91, 0x2, P4 ;  /* 0x00000005dc09a211 */ /* 0x080fe400020f145b */
[----:B--2---:R-:W-:Y:S02]  /*13390*/  @!P0 LEA R24, P6, R218, R4, 0x2 ;  /* 0x00000004da188211 */ /* 0x004fe400078c10ff */
[----:B------:R-:W-:Y:S01]  /*133a0*/  ISETP.GE.AND P4, PT, R216, UR4, PT ;  /* 0x00000004d8007c0c */ /* 0x000fe2000bf86270 */
[----:B------:R1:W-:Y:S01]  /*133b0*/  @!P2 ST.E.64 desc[UR8][R8.64], R20 ;  /* 0x000000140800a985 */ /* 0x0003e2000c101b08 */
[-C--:B------:R-:W-:Y:S02]  /*133c0*/  @!P1 LEA.HI.X R23, R219, R5.reuse, R90, 0x2, P5 ;  /* 0x00000005db179211 */ /* 0x080fe400028f145a */
[----:B------:R-:W-:-:S02]  /*133d0*/  @!P0 LEA.HI.X R25, R218, R5, R89, 0x2, P6 ;  /* 0x00000005da198211 */ /* 0x000fc400030f1459 */
[----:B------:R-:W-:Y:S01]  /*133e0*/  ISETP.GE.AND P2, PT, R215, UR4, PT ;  /* 0x00000004d7007c0c */ /* 0x000fe2000bf46270 */
[----:B------:R4:W-:Y:S01]  /*133f0*/  @!P1 ST.E.64 desc[UR8][R22.64], R120 ;  /* 0x0000007816009985 */ /* 0x0009e2000c101b08 */
[----:B---3--:R-:W-:Y:S02]  /*13400*/  @!P3 LEA R10, P5, R217, R4, 0x2 ;  /* 0x00000004d90ab211 */ /* 0x008fe400078a10ff */
[----:B------:R-:W-:Y:S01]  /*13410*/  ISETP.GE.AND P1, PT, R214, UR4, PT ;  /* 0x00000004d6007c0c */ /* 0x000fe2000bf26270 */
[----:B------:R4:W-:Y:S01]  /*13420*/  @!P0 ST.E.64 desc[UR8][R24.64], R122 ;  /* 0x0000007a18008985 */ /* 0x0009e2000c101b08 */
[----:B------:R-:W-:Y:S02]  /*13430*/  ISETP.GE.AND P0, PT, R213, UR4, PT ;  /* 0x00000004d5007c0c */ /* 0x000fe4000bf06270 */
[----:B------:R-:W-:Y:S02]  /*13440*/  @!P3 LEA.HI.X R11, R217, R5, R88, 0x2, P5 ;  /* 0x00000005d90bb211 */ /* 0x000fe400028f1458 */
[----:B------:R-:W-:-:S02]  /*13450*/  ISETP.GE.AND P5, PT, R212, UR4, PT ;  /* 0x00000004d4007c0c */ /* 0x000fc4000bfa6270 */
[CC--:B-----5:R-:W-:Y:S01]  /*13460*/  @!P4 LEA R12, P6, R216.reuse, R4.reuse, 0x2 ;  /* 0x00000004d80cc211 */ /* 0x0e0fe200078c10ff */
[----:B------:R4:W-:Y:S01]  /*13470*/  @!P3 ST.E.64 desc[UR8][R10.64], R96 ;  /* 0x000000600a00b985 */ /* 0x0009e2000c101b08 */
[CC--:B-1----:R-:W-:Y:S02]  /*13480*/  @!P2 LEA R8, P3, R215.reuse, R4.reuse, 0x2 ;  /* 0x00000004d708a211 */ /* 0x0c2fe400078610ff */
[-C--:B------:R-:W-:Y:S02]  /*13490*/  @!P4 LEA.HI.X R13, R216, R5.reuse, R87, 0x2, P6 ;  /* 0x00000005d80dc211 */ /* 0x080fe400030f1457 */
[-C--:B------:R-:W-:Y:S02]  /*134a0*/  @!P1 LEA R14, P6, R214, R4.reuse, 0x2 ;  /* 0x00000004d60e9211 */ /* 0x080fe400078c10ff */
[----:B------:R-:W-:Y:S01]  /*134b0*/  @!P2 LEA.HI.X R9, R215, R5, R86, 0x2, P3 ;  /* 0x00000005d709a211 */ /* 0x000fe200018f1456 */
[----:B------:R4:W-:Y:S01]  /*134c0*/  @!P4 ST.E.64 desc[UR8][R12.64], R100 ;  /* 0x000000640c00c985 */ /* 0x0009e2000c101b08 */
[----:B------:R-:W-:-:S02]  /*134d0*/  @!P0 LEA R20, P4, R213, R4, 0x2 ;  /* 0x00000004d5148211 */ /* 0x000fc400078810ff */
        /* <DEDUP_REMOVED lines=8> */
.L_x_5511:
[----:B------:R-:W-:Y:S05]  /*13560*/  BSYNC B1 ;  /* 0x0000000000017941 */ /* 0x000fea0003800000 */
.L_x_5510:
[----:B------:R-:W-:Y:S01]  /*13570*/  ISETP.GE.AND P0, PT, R6, R3, PT ;  /* 0x000000030600720c */ /* 0x000fe20003f06270 */
[----:B--2-4-:R2:W3:Y:S04]  /*13580*/  SHFL.IDX PT, R5, R2, 0x1, 0x1c1f ;  /* 0x003c1f0002057f89 */ /* 0x0144e800000e0000 */
[----:B-1----:R2:W1:Y:S08]  /*13590*/  SHFL.IDX PT, R4, R0, 0x1, 0x1c1f ;  /* 0x003c1f0000047f89 */ /* 0x00247000000e0000 */
[----:B--2---:R-:W-:Y:S05]  /*135a0*/  @P0 BRA `(.L_x_5509) ;  /* 0x0000001400640947 */ /* 0x004fea0003800000 */
        /* <DEDUP_REMOVED lines=9> */
[----:B0-----:R-:W-:Y:S02]  /*13640*/  SHF.R.S32.HI R0, RZ, 0x1f, R13 ;  /* 0x0000001fff007819 */ /* 0x001fe4000001140d */
[-C--:B-1----:R-:W-:Y:S01]  /*13650*/  @!P2 LEA R6, P0, R231, R4.reuse, 0x2 ;  /* 0x00000004e706a211 */ /* 0x082fe200078010ff */
[----:B---3--:R-:W-:Y:S02]  /*13660*/  @!P1 IMAD.WIDE R2, R19, 0x4, R4 ;  /* 0x0000000413029825 */ /* 0x008fe400078e0204 */
[----:B------:R-:W-:Y:S02]  /*13670*/  @!P5 LEA R8, P6, R230, R4, 0x2 ;  /* 0x00000004e608d211 */ /* 0x000fe400078c10ff */
[----:B------:R-:W-:Y:S01]  /*13680*/  @!P2 LEA.HI.X R7, R231, R5, R136, 0x2, P0 ;  /* 0x00000005e707a211 */ /* 0x000fe200000f1488 */
[----:B------:R0:W-:Y:S01]  /*13690*/  @!P1 ST.E.64 desc[UR8][R2.64], R26 ;  /* 0x0000001a02009985 */ /* 0x0001e2000c101b08 */
[----:B------:R-:W-:-:S02]  /*136a0*/  ISETP.GE.AND P0, PT, R207, UR4, PT ;  /* 0x00000004cf007c0c */ /* 0x000fc4000bf06270 */
[-C--:B------:R-:W-:Y:S01]  /*136b0*/  @!P5 LEA.HI.X R9, R230, R5.reuse, R135, 0x2, P6 ;  /* 0x00000005e609d211 */ /* 0x080fe200030f1487 */
[----:B------:R1:W-:Y:S01]  /*136c0*/  @!P2 ST.E.64 desc[UR8][R6.64], R30 ;  /* 0x0000001e0600a985 */ /* 0x0003e2000c101b08 */
[CC--:B------:R-:W-:Y:S02]  /*136d0*/  @!P4 LEA R10, P2, R208.reuse, R4.reuse, 0x2 ;  /* 0x00000004d00ac211 */ /* 0x0c0fe400078410ff */
[----:B------:R-:W-:Y:S01]  /*136e0*/  ISETP.GE.AND P1, PT, R229, UR4, PT ;  /* 0x00000004e5007c0c */ /* 0x000fe2000bf26270 */
[----:B------:R2:W-:Y:S01]  /*136f0*/  @!P5 ST.E.64 desc[UR8][R8.64], R34 ;  /* 0x000000220800d985 */ /* 0x0005e2000c101b08 */
[-C--:B------:R-:W-:Y:S02]  /*13700*/  @!P4 LEA.HI.X R11, R208, R5.reuse, R11, 0x2, P2 ;  /* 0x00000005d00bc211 */ /* 0x080fe400010f140b */
[C---:B------:R-:W-:Y:S02]  /*13710*/  @!P3 LEA R12, P6, R13.reuse, R4, 0x2 ;  /* 0x000000040d0cb211 */ /* 0x040fe400078c10ff */
[----:B------:R-:W-:Y:S01]  /*13720*/  ISETP.GE.AND P2, PT, R228, UR4, PT ;  /* 0x00000004e4007c0c */ /* 0x000fe2000bf46270 */
[----:B------:R3:W-:Y:S01]  /*13730*/  @!P4 ST.E.64 desc[UR8][R10.64], R38 ;  /* 0x000000260a00c985 */ /* 0x0007e2000c101b08 */
[----:B------:R-:W-:-:S02]  /*13740*/  @!P3 LEA.HI.X R13, R13, R5, R0, 0x2, P6 ;  /* 0x000000050d0db211 */ /* 0x000fc400030f1400 */
[----:B------:R-:W-:Y:S02]  /*13750*/  SHF.R.S32.HI R0, RZ, 0x1f, R207 ;  /* 0x0000001fff007819 */ /* 0x000fe400000114cf */
[-C--:B0-----:R-:W-:Y:S01]  /*13760*/  @!P0 LEA R2, P4, R207, R4.reuse, 0x2 ;  /* 0x00000004cf028211 */ /* 0x081fe200078810ff */
[----:B------:R0:W-:Y:S01]  /*13770*/  @!P3 ST.E.64 desc[UR8][R12.64], R42 ;  /* 0x0000002a0c00b985 */ /* 0x0001e2000c101b08 */
[----:B------:R-:W-:Y:S02]  /*13780*/  ISETP.GE.AND P3, PT, R227, UR4, PT ;  /* 0x00000004e3007c0c */ /* 0x000fe4000bf66270 */
[----:B------:R-:W-:Y:S02]  /*13790*/  @!P0 LEA.HI.X R3, R207, R5, R0, 0x2, P4 ;  /* 0x00000005cf038211 */ /* 0x000fe400020f1400 */
        /* <DEDUP_REMOVED lines=9> */
[----:B---3--:R-:W-:Y:S01]  /*13830*/  @!P4 LEA R10, P0, R226, R4, 0x2 ;  /* 0x00000004e20ac211 */ /* 0x008fe200078010ff */
        /* <DEDUP_REMOVED lines=11> */
[-C--:B----4-:R-:W-:Y:S02]  /*138f0*/  @!P1 LEA R6, P3, R223, R4.reuse, 0x2 ;  /* 0x00000004df069211 */ /* 0x090fe400078610ff */
        /* <DEDUP_REMOVED lines=51> */
.L_x_5500:
        /* <DEDUP_REMOVED lines=39> */
.L_x_5512:
        /* <DEDUP_REMOVED lines=64> */
.L_x_5514:
[----:B------:R-:W-:Y:S05]  /*142a0*/  BSYNC B1 ;  /* 0x0000000000017941 */ /* 0x000fea0003800000 */
.L_x_5513:
        /* <DEDUP_REMOVED lines=14> */
[----:B------:R-:W-:Y:S02]  /*14390*/  ULDC.64 UR10, c[0x0][0xae8] ;  /* 0x0002ba00000a7ab9 */ /* 0x000fe40000000a00 */
[----:B------:R-:W-:Y:S01]  /*143a0*/  UIMAD.WIDE.U32 UR8, UR17, UR10, UR8 ;  /* 0x0000000a110872a5 */ /* 0x000fe2000f8e0008 */
[----:B------:R-:W-:Y:S02]  /*143b0*/  VIADD R6, R2, UR16 ;  /* 0x0000001002067c36 */ /* 0x000fe40008000000 */
[----:B------:R-:W-:Y:S01]  /*143c0*/  VIADD R8, R232, UR16 ;  /* 0x00000010e8087c36 */ /* 0x000fe20008000000 */
[----:B------:R-:W-:Y:S01]  /*143d0*/  UIMAD UR9, UR17, UR11, UR9 ;  /* 0x0000000b110972a4 */ /* 0x000fe2000f8e0209 */
[----:B0-----:R-:W-:Y:S02]  /*143e0*/  IMAD.MOV.U32 R5, RZ, RZ, R6 ;  /* 0x000000ffff057224 */ /* 0x001fe400078e0006 */
[----:B------:R-:W-:Y:S01]  /*143f0*/  ULDC.64 UR10, c[0x0][0xaf0] ;  /* 0x0002bc00000a7ab9 */ /* 0x000fe20000000a00 */
[----:B-1----:R-:W-:Y:S01]  /*14400*/  ISETP.NE.AND P0, PT, R11, 0x1, PT ;  /* 0x000000010b00780c */ /* 0x002fe20003f05270 */
[----:B------:R-:W-:-:S04]  /*14410*/  UIMAD UR13, UR13, UR10, URZ ;  /* 0x0000000a0d0d72a4 */ /* 0x000fc8000f8e023f */
[----:B------:R-:W-:Y:S02]  /*14420*/  UIMAD UR4, UR12, UR11, UR13 ;  /* 0x0000000b0c0472a4 */ /* 0x000fe4000f8e020d */
[----:B------:R-:W-:-:S03]  /*14430*/  UIMAD.WIDE.U32 UR12, UR12, UR10, UR8 ;  /* 0x0000000a0c0c72a5 */ /* 0x000fc6000f8e0008 */
[----:B------:R-:W-:Y:S01]  /*14440*/  ULDC.64 UR8, c[0x0][0xae0] ;  /* 0x0002b80000087ab9 */ /* 0x000fe20000000a00 */
[----:B------:R-:W-:Y:S02]  /*14450*/  UIADD3 UR4, UR13, UR4, URZ ;  /* 0x000000040d047290 */ /* 0x000fe4000fffe03f */
[----:B------:R-:W0:Y:S08]  /*14460*/  @P0 LDC R3, c[0x0][0xbec] ;  /* 0x0002fb00ff030b82 */ /* 0x000e300000000800 */
        /* <DEDUP_REMOVED lines=9> */
[----:B------:R-:W-:Y:S02]  /*14500*/  IMAD.U32 R2, RZ, RZ, UR12 ;  /* 0x0000000cff027e24 */ /* 0x000fe4000f8e00ff */
[C---:B------:R-:W-:Y:S01]  /*14510*/  IMAD R9, R5.reuse, UR9, R4 ;  /* 0x0000000905097c24 */ /* 0x040fe2000f8e0204 */
[----:B------:R-:W-:Y:S01]  /*14520*/  SHF.R.S32.HI R4, RZ, 0x1f, R7 ;  /* 0x0000001fff047819 */ /* 0x000fe20000011407 */
[----:B------:R-:W-:Y:S01]  /*14530*/  IMAD.WIDE.U32 R2, R5, UR8, R2 ;  /* 0x0000000805027c25 */ /* 0x000fe2000f8e0002 */
[----:B------:R-:W-:-:S03]  /*14540*/  ULDC.64 UR8, c[0x0][0xad8] ;  /* 0x0002b60000087ab9 */ /* 0x000fc60000000a00 */
[----:B------:R-:W-:Y:S02]  /*14550*/  IMAD.IADD R3, R3, 0x1, R9 ;  /* 0x0000000103037824 */ /* 0x000fe400078e0209 */
[----:B------:R-:W-:Y:S02]  /*14560*/  IMAD R6, R4, UR8, RZ ;  /* 0x0000000804067c24 */ /* 0x000fe4000f8e02ff */
[----:B-----5:R-:W-:Y:S02]  /*14570*/  IMAD R11, R0, R11, RZ ;  /* 0x0000000b000b7224 */ /* 0x020fe400078e02ff */
[C---:B------:R-:W-:Y:S02]  /*14580*/  VIADD R4, R8.reuse, 0x40 ;  /* 0x0000004008047836 */ /* 0x040fe40000000000 */
[C---:B------:R-:W-:Y:S01]  /*14590*/  IMAD R5, R7.reuse, UR9, R6 ;  /* 0x0000000907057c24 */ /* 0x040fe2000f8e0206 */
[-C--:B------:R-:W-:Y:S01]  /*145a0*/  ISETP.GE.AND P2, PT, R8, R11.reuse, PT ;  /* 0x0000000b0800720c */ /* 0x080fe20003f46270 */
[----:B------:R-:W-:Y:S01]  /*145b0*/  IMAD.WIDE.U32 R2, R7, UR8, R2 ;  /* 0x0000000807027c25 */ /* 0x000fe2000f8e0002 */
[----:B------:R-:W-:Y:S01]  /*145c0*/  ULDC.64 UR8, c[0x0][0xa80] ;  /* 0x0002a00000087ab9 */ /* 0x000fe20000000a00 */
[----:B------:R-:W-:-:S02]  /*145d0*/  ISETP.GE.AND P1, PT, R4, R11, PT ;  /* 0x0000000b0400720c */ /* 0x000fc40003f26270 */
[----:B------:R-:W-:Y:S01]  /*145e0*/  IMAD.IADD R3, R3, 0x1, R5 ;  /* 0x0000000103037824 */ /* 0x000fe200078e0205 */
[----:B------:R-:W-:Y:S01]  /*145f0*/  LEA R4, P3, R2, UR8, 0x1 ;  /* 0x0000000802047c11 */ /* 0x000fe2000f8608ff */
[----:B------:R-:W-:Y:S02]  /*14600*/  VIADD R0, R8, 0x20 ;  /* 0x0000002008007836 */ /* 0x000fe40000000000 */
[----:B------:R-:W-:Y:S01]  /*14610*/  IMAD.SHL.U32 R7, R205, 0x8, RZ ;  /* 0x00000008cd077824 */ /* 0x000fe200078e00ff */
[----:B------:R-:W-:Y:S02]  /*14620*/  LEA.HI.X R5, R2, UR9, R3, 0x1, P3 ;  /* 0x0000000902057c11 */ /* 0x000fe400098f0c03 */
[----:B------:R-:W-:Y:S01]  /*14630*/  ISETP.GE.AND P0, PT, R0, R11, PT ;  /* 0x0000000b0000720c */ /* 0x000fe20003f06270 */
[C---:B------:R-:W-:Y:S01]  /*14640*/  VIADD R9, R7.reuse, 0x80 ;  /* 0x0000008007097836 */ /* 0x040fe20000000000 */
[----:B------:R0:W1:Y:S01]  /*14650*/  SHFL.IDX PT, R2, R4, RZ, 0x181f ;  /* 0x00181fff04027589 */ /* 0x00006200000e0000 */
[----:B------:R-:W-:Y:S01]  /*14660*/  VIADD R13, R7, 0x40 ;  /* 0x00000040070d7836 */ /* 0x000fe20000000000 */
[----:B------:R-:W-:-:S02]  /*14670*/  SHF.R.S32.HI R10, RZ, 0x1f, R7 ;  /* 0x0000001fff0a7819 */ /* 0x000fc40000011407 */
        /* <DEDUP_REMOVED lines=18> */
.L_x_5516:
[----:B------:R-:W-:Y:S05]  /*147a0*/  BSYNC B1 ;  /* 0x0000000000017941 */ /* 0x000fea0003800000 */
.L_x_5515:
        /* <DEDUP_REMOVED lines=18> */
.L_x_5518:
[----:B------:R-:W-:Y:S05]  /*148d0*/  BSYNC B1 ;  /* 0x0000000000017941 */ /* 0x000fea0003800000 */
.L_x_5517:
        /* <DEDUP_REMOVED lines=18> */
.L_x_5520:
[----:B------:R-:W-:Y:S05]  /*14a00*/  BSYNC B1 ;  /* 0x0000000000017941 */ /* 0x000fea0003800000 */
.L_x_5519:
        /* <DEDUP_REMOVED lines=19> */
.L_x_5509:
[----:B------:R-:W-:Y:S05]  /*14b40*/  BSYNC B0 ;  /* 0x0000000000007941 */ /* 0x000fea0003800000 */
.L_x_5499:
[----:B------:R-:W-:Y:S02]  /*14b50*/  ULDC UR4, c[0x0][0xc3c] ;  /* 0x00030f0000047ab9 */ /* 0x000fe40000000800 */
[----:B------:R-:W-:-:S06]  /*14b60*/  UISETP.GE.AND UP0, UPT, UR7, UR4, UPT ;  /* 0x000000040700728c */ /* 0x000fcc000bf06270 */
[----:B------:R-:W-:-:S13]  /*14b70*/  PLOP3.LUT P0, PT, PT, PT, UP0, 0x80, 0x0 ;  /* 0x000000000000781c */ /* 0x000fda0003f0f008 */
[----:B------:R-:W-:Y:S05]  /*14b80*/  @!P0 BRA `(.L_x_5521) ;  /* 0xfffffec400508947 */ /* 0x000fea000383ffff */
[----:B------:R-:W-:Y:S05]  /*14b90*/  EXIT ;  /* 0x000000000000794d */ /* 0x000fea0003800000 */
.L_x_5462:
        /* <DEDUP_REMOVED lines=18> */
.L_x_5522:
[----:B0-----:R-:W0:Y:S01]  /*14cc0*/  S2R R0, SR_TID.X ;  /* 0x0000000000007919 */ /* 0x001e220000002100 */
[----:B------:R-:W-:Y:S01]  /*14cd0*/  ULDC UR4, c[0x0][0xc3c] ;  /* 0x00030f0000047ab9 */ /* 0x000fe20000000800 */
[----:B------:R-:W-:Y:S01]  /*14ce0*/  ULDC.64 UR6, c[0x0][0x208] ;  /* 0x0000820000067ab9 */ /* 0x000fe20000000a00 */
        /* <DEDUP_REMOVED lines=8> */
[----:B-1----:R-:W-:-:S04]  /*14d70*/  @!P1 IMAD.WIDE.U32 R2, R0, 0x4, R4 ;  /* 0x0000000400029825 */ /* 0x002fc800078e0004 */
[----:B------:R-:W-:-:S06]  /*14d80*/  IMAD.MOV.U32 R5, RZ, RZ, RZ ;  /* 0x000000ffff057224 */ /* 0x000fcc00078e00ff */
        /* <DEDUP_REMOVED lines=32> */
.L_x_5526:
        /* <DEDUP_REMOVED lines=40> */
.L_x_5524:
        /* <DEDUP_REMOVED lines=10> */
[----:B------:R-:W-:-:S06]  /*152b0*/  VIADD R8, R10, 0xffffffff ;  /* 0xffffffff0a087836 */ /* 0x000fcc0000000000 */
[----:B------:R3:W4:Y:S02]  /*152c0*/  SHFL.IDX PT, R8, R3, R8, 0x1f ;  /* 0x00001f0803087589 */ /* 0x00072400000e0000 */
.L_x_5527:
[----:B---34-:R-:W-:Y:S01]  /*152d0*/  IMAD R3, R8, UR5, R9 ;  /* 0x0000000508037c24 */ /* 0x018fe2000f8e0209 */
[----:B-1----:R-:W-:Y:S01]  /*152e0*/  ISETP.NE.AND P0, PT, R7, 0x1, PT ;  /* 0x000000010700780c */ /* 0x002fe20003f05270 */
[----:B------:R-:W-:-:S03]  /*152f0*/  VIADD R13, R10, UR4 ;  /* 0x000000040a0d7c36 */ /* 0x000fc60008000000 */
[----:B------:R1:W-:Y:S01]  /*15300*/  STL [R1], R3 ;  /* 0x0000000301007387 */ /* 0x0003e20000100800 */
[----:B0-----:R-:W-:-:S03]  /*15310*/  IADD3 R5, -R3, UR6, RZ ;  /* 0x0000000603057c10 */ /* 0x001fc6000fffe1ff */
[----:B------:R1:W-:Y:S05]  /*15320*/  STL [R1+0xc], R13 ;  /* 0x00000c0d01007387 */ /* 0x0003ea0000100800 */
[----:B------:R-:W-:Y:S05]  /*15330*/  @!P0 BRA `(.L_x_5528) ;  /* 0x0000000000e08947 */ /* 0x000fea0003800000 */
[----:B--2---:R-:W-:Y:S01]  /*15340*/  IABS R6, R4 ;  /* 0x0000000400067213 */ /* 0x004fe20000000000 */
[----:B------:R-:W-:Y:S01]  /*15350*/  IMAD.MOV.U32 R2, RZ, RZ, RZ ;  /* 0x000000ffff027224 */ /* 0x000fe200078e00ff */
[----:B------:R-:W-:Y:S02]  /*15360*/  IABS R8, R7 ;  /* 0x0000000700087213 */ /* 0x000fe40000000000 */
[----:B------:R-:W0:Y:S08]  /*15370*/  I2F.RP R9, R6 ;  /* 0x0000000600097306 */ /* 0x000e300000209400 */
[----:B------:R-:W-:Y:S08]  /*15380*/  I2F.RP R12, R8 ;  /* 0x00000008000c7306 */ /* 0x000ff00000209400 */
[----:B0-----:R-:W1:Y:S02]  /*15390*/  MUFU.RCP R9, R9 ;  /* 0x0000000900097308 */ /* 0x001e640000001000 */
[----:B-1----:R-:W-:-:S06]  /*153a0*/  VIADD R3, R9, 0xffffffe ;  /* 0x0ffffffe09037836 */ /* 0x002fcc0000000000 */
[----:B------:R-:W0:Y:S02]  /*153b0*/  F2I.FTZ.U32.TRUNC.NTZ R3, R3 ;  /* 0x0000000300037305 */ /* 0x000e24000021f000 */
[----:B0-----:R-:W-:-:S04]  /*153c0*/  IMAD.MOV R11, RZ, RZ, -R3 ;  /* 0x000000ffff0b7224 */ /* 0x001fc800078e0a03 */
[----:B------:R-:W-:-:S04]  /*153d0*/  IMAD R11, R11, R6, RZ ;  /* 0x000000060b0b7224 */ /* 0x000fc800078e02ff */
[----:B------:R-:W-:Y:S01]  /*153e0*/  IMAD.HI.U32 R10, R3, R11, R2 ;  /* 0x0000000b030a7227 */ /* 0x000fe200078e0002 */
[----:B------:R-:W-:Y:S01]  /*153f0*/  IABS R11, R5 ;  /* 0x00000005000b7213 */ /* 0x000fe20000000000 */
[----:B------:R-:W0:Y:S01]  /*15400*/  MUFU.RCP R2, R12 ;  /* 0x0000000c00027308 */ /* 0x000e220000001000 */
[----:B------:R-:W-:-:S03]  /*15410*/  IABS R3, R4 ;  /* 0x0000000400037213 */ /* 0x000fc60000000000 */
[----:B------:R-:W-:-:S04]  /*15420*/  IMAD.HI.U32 R9, R10, R11, RZ ;  /* 0x0000000b0a097227 */ /* 0x000fc800078e00ff */
[----:B------:R-:W-:-:S04]  /*15430*/  IMAD.MOV R14, RZ, RZ, -R3 ;  /* 0x000000ffff0e7224 */ /* 0x000fc800078e0a03 */
[----:B------:R-:W-:Y:S02]  /*15440*/  IMAD R11, R9, R14, R11 ;  /* 0x0000000e090b7224 */ /* 0x000fe400078e020b */
[----:B0-----:R-:W-:-:S03]  /*15450*/  VIADD R3, R2, 0xffffffe ;  /* 0x0ffffffe02037836 */ /* 0x001fc60000000000 */
[----:B------:R-:W-:Y:S01]  /*15460*/  ISETP.GT.U32.AND P1, PT, R6, R11, PT ;  /* 0x0000000b0600720c */ /* 0x000fe20003f24070 */
[----:B------:R-:W-:Y:S02]  /*15470*/  IMAD.MOV.U32 R2, RZ, RZ, RZ ;  /* 0x000000ffff027224 */ /* 0x000fe400078e00ff */
[----:B------:R-:W0:Y:S10]  /*15480*/  F2I.FTZ.U32.TRUNC.NTZ R3, R3 ;  /* 0x0000000300037305 */ /* 0x000e34000021f000 */
[----:B------:R-:W-:-:S02]  /*15490*/  @!P1 IMAD.IADD R11, R11, 0x1, -R6 ;  /* 0x000000010b0b9824 */ /* 0x000fc400078e0a06 */
[----:B------:R-:W-:Y:S01]  /*154a0*/  @!P1 VIADD R9, R9, 0x1 ;  /* 0x0000000109099836 */ /* 0x000fe20000000000 */
[----:B------:R-:W-:Y:S02]  /*154b0*/  ISETP.NE.AND P1, PT, R4, RZ, PT ;  /* 0x000000ff0400720c */ /* 0x000fe40003f25270 */
[----:B------:R-:W-:Y:S01]  /*154c0*/  ISETP.GE.U32.AND P0, PT, R11, R6, PT ;  /* 0x000000060b00720c */ /* 0x000fe20003f06070 */
[----:B0-----:R-:W-:-:S04]  /*154d0*/  IMAD.MOV R11, RZ, RZ, -R3 ;  /* 0x000000ffff0b7224 */ /* 0x001fc800078e0a03 */
[----:B------:R-:W-:-:S04]  /*154e0*/  IMAD R11, R11, R8, RZ ;  /* 0x000000080b0b7224 */ /* 0x000fc800078e02ff */
[----:B------:R-:W-:Y:S01]  /*154f0*/  IMAD.HI.U32 R6, R3, R11, R2 ;  /* 0x0000000b03067227 */ /* 0x000fe200078e0002 */
[----:B------:R-:W-:-:S03]  /*15500*/  LOP3.LUT R2, R5, R4, RZ, 0x3c, !PT ;  /* 0x0000000405027212 */ /* 0x000fc600078e3cff */
[----:B------:R-:W-:Y:S01]  /*15510*/  @P0 VIADD R9, R9, 0x1 ;  /* 0x0000000109090836 */ /* 0x000fe20000000000 */
[----:B------:R-:W-:Y:S02]  /*15520*/  ISETP.GE.AND P2, PT, R2, RZ, PT ;  /* 0x000000ff0200720c */ /* 0x000fe40003f46270 */
[----:B------:R-:W-:-:S05]  /*15530*/  IABS R2, R7 ;  /* 0x0000000700027213 */ /* 0x000fca0000000000 */
[----:B------:R-:W-:-:S06]  /*15540*/  IMAD.MOV R2, RZ, RZ, -R2 ;  /* 0x000000ffff027224 */ /* 0x000fcc00078e0a02 */
[----:B------:R-:W-:Y:S01]  /*15550*/  @!P2 IMAD.MOV R9, RZ, RZ, -R9 ;  /* 0x000000ffff09a224 */ /* 0x000fe200078e0a09 */
[----:B------:R-:W-:-:S04]  /*15560*/  @!P1 LOP3.LUT R9, RZ, R4, RZ, 0x33, !PT ;  /* 0x00000004ff099212 */ /* 0x000fc800078e33ff */
[----:B------:R-:W-:-:S05]  /*15570*/  IABS R3, R9 ;  /* 0x0000000900037213 */ /* 0x000fca0000000000 */
        /* <DEDUP_REMOVED lines=12> */
[--C-:B------:R-:W-:Y:S02]  /*15640*/  IMAD.MOV R2, RZ, RZ, -R6.reuse ;  /* 0x000000ffff027224 */ /* 0x100fe400078e0a06 */
[C---:B------:R-:W-:Y:S02]  /*15650*/  IMAD R6, R7.reuse, 0x1000000, R6 ;  /* 0x0100000007067824 */ /* 0x040fe400078e0206 */
[--C-:B------:R-:W-:Y:S02]  /*15660*/  IMAD R7, R7, R2, R9.reuse ;  /* 0x0000000207077224 */ /* 0x100fe400078e0209 */
[----:B------:R-:W-:Y:S02]  /*15670*/  IMAD.MOV R2, RZ, RZ, -R9 ;  /* 0x000000ffff027224 */ /* 0x000fe400078e0a09 */
[----:B------:R-:W-:Y:S02]  /*15680*/  IMAD R3, R7, 0x10000, R6 ;  /* 0x0001000007037824 */ /* 0x000fe400078e0206 */
[----:B------:R-:W-:-:S03]  /*15690*/  IMAD R2, R4, R2, R5 ;  /* 0x0000000204027224 */ /* 0x000fc600078e0205 */
[----:B------:R0:W-:Y:S01]  /*156a0*/  STL [R1+0x8], R3 ;  /* 0x0000080301007387 */ /* 0x0001e20000100800 */
[----:B------:R-:W-:Y:S05]  /*156b0*/  BRA `(.L_x_5529) ;  /* 0x0000000000f87947 */ /* 0x000fea0003800000 */
.L_x_5528:
[----:B-1----:R-:W0:Y:S01]  /*156c0*/  LDC.64 R2, c[0x0][0xc90] ;  /* 0x00032400ff027b82 */ /* 0x002e220000000a00 */
[----:B------:R-:W-:Y:S01]  /*156d0*/  ULDC.64 UR6, c[0x0][0x208] ;  /* 0x0000820000067ab9 */ /* 0x000fe20000000a00 */
[----:B0-----:R-:W-:-:S05]  /*156e0*/  IMAD.WIDE R2, R13, 0x4, R2 ;  /* 0x000000040d027825 */ /* 0x001fca00078e0202 */
[----:B------:R0:W2:Y:S02]  /*156f0*/  LDG.E R7, desc[UR6][R2.64] ;  /* 0x0000000602077981 */ /* 0x0000a4000c1e1900 */
        /* <DEDUP_REMOVED lines=29> */
[----:B------:R-:W-:-:S04]  /*158d0*/  VIADDMNMX R7, R10, UR5, R7, PT ;  /* 0x000000050a077c46 */ /* 0x000fc8000b800107 */
[-C--:B------:R-:W-:Y:S02]  /*158e0*/  IABS R9, R7.reuse ;  /* 0x0000000700097213 */ /* 0x080fe40000000000 */
        /* <DEDUP_REMOVED lines=11> */
[----:B------:R-:W-:Y:S02]  /*159a0*/  LOP3.LUT R3, R5, R7, RZ, 0x3c, !PT ;  /* 0x0000000705037212 */ /* 0x000fe400078e3cff */
[----:B------:R-:W-:Y:S01]  /*159b0*/  IADD3 R5, R8, 0x1000000, R5 ;  /* 0x0100000008057810 */ /* 0x000fe20007ffe005 */
        /* <DEDUP_REMOVED lines=10> */
[----:B------:R-:W-:Y:S01]  /*15a60*/  @!P1 LOP3.LUT R2, RZ, R7, RZ, 0x33, !PT ;  /* 0x00000007ff029212 */ /* 0x000fe200078e33ff */
[----:B------:R-:W-:-:S04]  /*15a70*/  IMAD.MOV R7, RZ, RZ, -R7 ;  /* 0x000000ffff077224 */ /* 0x000fc800078e0a07 */
[----:B------:R-:W-:-:S05]  /*15a80*/  IMAD R3, R2, R7, R5 ;  /* 0x0000000702037224 */ /* 0x000fca00078e0205 */
[----:B------:R1:W-:Y:S02]  /*15a90*/  STL [R1+0x8], R3 ;  /* 0x0000080301007387 */ /* 0x0003e40000100800 */
.L_x_5529:
[----:B01----:R-:W-:-:S05]  /*15aa0*/  LOP3.LUT R3, RZ, R2, RZ, 0x33, !PT ;  /* 0x00000002ff037212 */ /* 0x003fca00078e33ff */
[----:B------:R-:W-:-:S05]  /*15ab0*/  IMAD.IADD R2, R4, 0x1, R3 ;  /* 0x0000000104027824 */ /* 0x000fca00078e0203 */
[----:B------:R1:W-:Y:S01]  /*15ac0*/  STL [R1+0x4], R2 ;  /* 0x0000040201007387 */ /* 0x0003e20000100800 */
[----:B------:R-:W-:Y:S05]  /*15ad0*/  BRA `(.L_x_5530) ;  /* 0x0000000000107947 */ /* 0x000fea0003800000 */
.L_x_5525:
[----:B------:R-:W-:Y:S01]  /*15ae0*/  IMAD.U32 R2, RZ, RZ, UR6 ;  /* 0x00000006ff027e24 */ /* 0x000fe2000f8e00ff */
[----:B------:R0:W-:Y:S04]  /*15af0*/  STL [R1+0x4], RZ ;  /* 0x000004ff01007387 */ /* 0x0001e80000100800 */
[----:B------:R0:W-:Y:S04]  /*15b00*/  STL [R1+0x8], RZ ;  /* 0x000008ff01007387 */ /* 0x0001e80000100800 */
[----:B------:R0:W-:Y:S02]  /*15b10*/  STL [R1], R2 ;  /* 0x0000000201007387 */ /* 0x0001e40000100800 */
.L_x_5530:
        /* <DEDUP_REMOVED lines=10> */
.L_x_5523:
        /* <DEDUP_REMOVED lines=8> */
[----:B---3--:R-:W2:Y:S01]  /*15c40*/  S2R R5, SR_TID.X ;  /* 0x0000000000057919 */ /* 0x008ea20000002100 */
[----:B------:R-:W3:Y:S01]  /*15c50*/  S2UR UR5, SR_CgaCtaId ;  /* 0x00000000000579c3 */ /* 0x000ee20000008800 */
[----:B------:R-:W-:Y:S01]  /*15c60*/  UMOV UR4, 0x400 ;  /* 0x0000040000047882 */ /* 0x000fe20000000000 */
[----:B------:R-:W-:Y:S01]  /*15c70*/  BSSY B8, `(.L_x_5531) ;  /* 0x0000622000087945 */ /* 0x000fe20003800000 */
[----:B------:R-:W-:Y:S01]  /*15c80*/  IMAD.MOV.U32 R19, RZ, RZ, RZ ;  /* 0x000000ffff137224 */ /* 0x000fe200078e00ff */
[----:B------:R-:W-:Y:S01]  /*15c90*/  ULDC UR38, c[0x0][0xc] ;  /* 0x0000030000267ab9 */ /* 0x000fe20000000800 */
[----:B------:R-:W-:Y:S01]  /*15ca0*/  ULDC.64 UR36, c[0x0][0x198] ;  /* 0x0000660000247ab9 */ /* 0x000fe20000000a00 */
[----:B---3--:R-:W-:-:S06]  /*15cb0*/  ULEA UR4, UR5, UR4, 0x18 ;  /* 0x0000000405047291 */ /* 0x008fcc000f8ec03f */
[----:B------:R-:W-:Y:S01]  /*15cc0*/  IMAD.U32 R18, RZ, RZ, UR4 ;  /* 0x00000004ff127e24 */ /* 0x000fe2000f8e00ff */
[C---:B--2---:R-:W-:Y:S01]  /*15cd0*/  LOP3.LUT R4, R5.reuse, 0x7f, RZ, 0xc0, !PT ;  /* 0x0000007f05047812 */ /* 0x044fe200078ec0ff */
[----:B0-----:R-:W-:-:S05]  /*15ce0*/  IMAD.SHL.U32 R0, R5, 0x8, RZ ;  /* 0x0000000805007824 */ /* 0x001fca00078e00ff */
[C---:B-1----:R-:W-:Y:S02]  /*15cf0*/  LOP3.LUT R2, R0.reuse, 0x1f8, RZ, 0xc0, !PT ;  /* 0x000001f800027812 */ /* 0x042fe400078ec0ff */
        /* <DEDUP_REMOVED lines=14> */
.L_x_5639:
        /* <DEDUP_REMOVED lines=52> */
[----:B------:R-:W-:Y:S01]  /*16120*/  IMAD.MOV.U32 R10, RZ, RZ, R9 ;  /* 0x000000ffff0a7224 */ /* 0x000fe200078e0009 */
[----:B------:R-:W-:Y:S06]  /*16130*/  @P2 BRA `(.L_x_5532) ;  /* 0x0000000000182947 */ /* 0x000fec0003800000 */
[----:B------:R-:W-:Y:S05]  /*16140*/  @!P1 BRA `(.L_x_5532) ;  /* 0x0000000000149947 */ /* 0x000fea0003800000 */
[----:B------:R-:W-:Y:S02]  /*16150*/  ULDC.64 UR4, c[0x0][0x208] ;  /* 0x0000820000047ab9 */ /* 0x000fe40000000a00 */
[----:B------:R-:W2:Y:S04]  /*16160*/  LDG.E R7, desc[UR4][R2.64] ;  /* 0x0000000402077981 */ /* 0x000ea8000c1e1900 */
[----:B------:R-:W2:Y:S02]  /*16170*/  LDG.E R2, desc[UR4][R2.64+0x4] ;  /* 0x0000040402027981 */ /* 0x000ea4000c1e1900 */
[----:B--2---:R-:W-:-:S05]  /*16180*/  IMAD.IADD R10, R2, 0x1, -R7 ;  /* 0x00000001020a7824 */ /* 0x004fca00078e0a07 */
[----:B------:R1:W-:Y:S02]  /*16190*/  STL [R1+0x38], R10 ;  /* 0x0000380a01007387 */ /* 0x0003e40000100800 */
.L_x_5532:
[----:B------:R-:W0:Y:S01]  /*161a0*/  LDL.LU R3, [R1+0x8] ;  /* 0x0000080001037983 */ /* 0x000e220000300800 */
[----:B------:R-:W-:Y:S02]  /*161b0*/  ULDC.64 UR4, c[0x0][0xa20] ;  /* 0x0002880000047ab9 */ /* 0x000fe40000000a00 */
[----:B------:R-:W-:-:S04]  /*161c0*/  ISETP.NE.U32.AND P1, PT, RZ, UR4, PT ;  /* 0x00000004ff007c0c */ /* 0x000fc8000bf25070 */
[----:B------:R-:W-:Y:S02]  /*161d0*/  ISETP.NE.AND.EX P1, PT, RZ, UR5, PT, P1 ;  /* 0x00000005ff007c0c */ /* 0x000fe4000bf25310 */
[C---:B0-----:R-:W-:Y:S02]  /*161e0*/  LOP3.LUT R9, R3.reuse, 0xff000000, RZ, 0xc0, !PT ;  /* 0xff00000003097812 */ /* 0x041fe400078ec0ff */
        /* <DEDUP_REMOVED lines=14> */
.L_x_5533:
[----:B------:R-:W-:Y:S05]  /*162d0*/  @!P0 BRA `(.L_x_5534) ;  /* 0x0000000000108947 */ /* 0x000fea0003800000 */
[----:B------:R-:W-:Y:S02]  /*162e0*/  ULDC.64 UR4, c[0x0][0x208] ;  /* 0x0000820000047ab9 */ /* 0x000fe40000000a00 */
[----:B------:R-:W2:Y:S04]  /*162f0*/  LDG.E R6, desc[UR4][R4.64] ;  /* 0x0000000404067981 */ /* 0x000ea8000c1e1900 */
[----:B------:R-:W2:Y:S02]  /*16300*/  LDG.E R4, desc[UR4][R4.64+0x4] ;  /* 0x0000040404047981 */ /* 0x000ea4000c1e1900 */
[----:B--2---:R-:W-:-:S07]  /*16310*/  IMAD.IADD R6, R4, 0x1, -R6 ;  /* 0x0000000104067824 */ /* 0x004fce00078e0a06 */
.L_x_5534:
[----:B0-----:R-:W3:Y:S01]  /*16320*/  LDL R2, [R1+0x4] ;  /* 0x0000040001027983 */ /* 0x001ee20000100800 */
[----:B-----5:R-:W-:Y:S01]  /*16330*/  IMAD.IADD R6, R6, 0x1, -R0 ;  /* 0x0000000106067824 */ /* 0x020fe200078e0a00 */
[----:B------:R-:W-:Y:S01]  /*16340*/  BSSY B0, `(.L_x_5535) ;  /* 0x000003c000007945 */ /* 0x000fe20003800000 */
[----:B------:R-:W0:Y:S01]  /*16350*/  LDC R0, c[0x0][0x448] ;  /* 0x00011200ff007b82 */ /* 0x000e220000000800 */
[----:B------:R-:W-:Y:S02]  /*16360*/  IMAD.MOV.U32 R4, RZ, RZ, RZ ;  /* 0x000000ffff047224 */ /* 0x000fe400078e00ff */
[----:B------:R-:W-:Y:S02]  /*16370*/  VIADD R5, R6, 0x6f ;  /* 0x0000006f06057836 */ /* 0x000fe40000000000 */
[----:B--2---:R-:W-:Y:S02]  /*16380*/  IMAD.MOV.U32 R7, RZ, RZ, RZ ;  /* 0x000000ffff077224 */ /* 0x004fe400078e00ff */
[----:B------:R-:W-:Y:S01]  /*16390*/  IMAD.HI R4, R5, -0x6db6db6d, R4 ;  /* 0x9249249305047827 */ /* 0x000fe200078e0204 */
[----:B0-----:R-:W-:-:S13]  /*163a0*/  ISETP.NE.AND P0, PT, R0, 0x1, PT ;  /* 0x000000010000780c */ /* 0x001fda0003f05270 */
[----:B------:R-:W0:Y:S08]  /*163b0*/  @P0 LDC R0, c[0x0][0x44c] ;  /* 0x00011300ff000b82 */ /* 0x000e300000000800 */
[----:B------:R-:W2:Y:S01]  /*163c0*/  @P0 LDC R3, c[0x0][0x450] ;  /* 0x00011400ff030b82 */ /* 0x000ea20000000800 */
[----:B---3--:R-:W-:-:S04]  /*163d0*/  IMAD.SHL.U32 R2, R2, 0x80, RZ ;  /* 0x0000008002027824 */ /* 0x008fc800078e00ff */
[----:B------:R-:W-:-:S04]  /*163e0*/  VIADD R2, R2, 0x7f ;  /* 0x0000007f02027836 */ /* 0x000fc80000000000 */
[----:B0-----:R-:W-:-:S05]  /*163f0*/  @P0 IMAD.HI.U32 R0, R2, R0, RZ ;  /* 0x0000000002000227 */ /* 0x001fca00078e00ff */
[----:B--2---:R-:W-:Y:S02]  /*16400*/  @P0 SHF.R.U32.HI R2, RZ, R3, R0 ;  /* 0x00000003ff020219 */ /* 0x004fe40000011600 */
[----:B------:R-:W-:Y:S02]  /*16410*/  IADD3 R3, R6, 0x70, -R10 ;  /* 0x0000007006037810 */ /* 0x000fe40007ffe80a */
[----:B------:R-:W-:Y:S02]  /*16420*/  SHF.R.U32.HI R0, RZ, 0x1f, R4 ;  /* 0x0000001fff007819 */ /* 0x000fe40000011604 */
[----:B-1----:R-:W-:Y:S01]  /*16430*/  LOP3.LUT R10, R9, 0xff, RZ, 0xc0, !PT ;  /* 0x000000ff090a7812 */ /* 0x002fe200078ec0ff */
[----:B------:R-:W-:Y:S01]  /*16440*/  IMAD.IADD R3, R3, 0x1, R2 ;  /* 0x0000000103037824 */ /* 0x000fe200078e0202 */
[----:B------:R-:W-:Y:S01]  /*16450*/  LEA.HI.SX32 R0, R4, R0, 0x1a ;  /* 0x0000000004007211 */ /* 0x000fe200078fd2ff */
[----:B------:R-:W-:-:S04]  /*16460*/  IMAD.MOV.U32 R2, RZ, RZ, RZ ;  /* 0x000000ffff027224 */ /* 0x000fc800078e00ff */
[----:B------:R-:W-:-:S05]  /*16470*/  IMAD.HI R2, R3, -0x6db6db6d, R2 ;  /* 0x9249249303027827 */ /* 0x000fca00078e0202 */
[----:B------:R-:W-:-:S04]  /*16480*/  SHF.R.U32.HI R3, RZ, 0x1f, R2 ;  /* 0x0000001fff037819 */ /* 0x000fc80000011602 */
[----:B------:R-:W-:-:S04]  /*16490*/  LEA.HI.SX32 R3, R2, R3, 0x1a ;  /* 0x0000000302037211 */ /* 0x000fc800078fd2ff */
[----:B------:R-:W-:Y:S02]  /*164a0*/  VIMNMX R8, R0, R3, PT ;  /* 0x0000000300087248 */ /* 0x000fe40003fe0100 */
[----:B------:R-:W-:Y:S01]  /*164b0*/  SHF.R.U32.HI R0, RZ, 0x10, R9 ;  /* 0x00000010ff007819 */ /* 0x000fe20000011609 */
[----:B------:R-:W-:Y:S01]  /*164c0*/  IMAD.MOV.U32 R9, RZ, RZ, R7 ;  /* 0x000000ffff097224 */ /* 0x000fe200078e0007 */
[----:B------:R-:W-:Y:S01]  /*164d0*/  ISETP.GE.AND P1, PT, R8, 0x1, PT ;  /* 0x000000010800780c */ /* 0x000fe20003f26270 */
[----:B------:R0:W-:Y:S01]  /*164e0*/  STL [R1+0x30], R8 ;  /* 0x0000300801007387 */ /* 0x0001e20000100800 */
[----:B------:R-:W-:-:S03]  /*164f0*/  ISETP.NE.AND P0, PT, R0, RZ, PT ;  /* 0x000000ff0000720c */ /* 0x000fc60003f05270 */
[----:B------:R0:W-:Y:S04]  /*16500*/  STL [R1+0x3c], R7 ;  /* 0x00003c0701007387 */ /* 0x0001e80000100800 */
[----:B------:R0:W-:Y:S06]  /*16510*/  STL [R1+0x48], R10 ;  /* 0x0000480a01007387 */ /* 0x0001ec0000100800 */
[----:B------:R-:W1:Y:S01]  /*16520*/  @!P0 LDC R0, c[0x0][0x9f0] ;  /* 0x00027c00ff008b82 */ /* 0x000e620000000800 */
[----:B------:R-:W-:Y:S05]  /*16530*/  @!P1 BRA `(.L_x_5536) ;  /* 0x0000000000709947 */ /* 0x000fea0003800000 */
        /* <DEDUP_REMOVED lines=8> */
[----:B0-----:R-:W-:Y:S01]  /*165c0*/  IMAD.HI.U32 R7, R3, R5, R2 ;  /* 0x0000000503077227 */ /* 0x001fe200078e0002 */
        /* <DEDUP_REMOVED lines=19> */
.L_x_5536:
[----:B------:R-:W-:Y:S05]  /*16700*/  BSYNC B0 ;  /* 0x0000000000007941 */ /* 0x000fea0003800000 */
.L_x_5535:
        /* <DEDUP_REMOVED lines=14> */
[----:B------:R-:W3:Y:S01]  /*167f0*/  LDC.64 R2, c[0x0][0xc60] ;  /* 0x00031800ff027b82 */ /* 0x000ee20000000a00 */
[----:B------:R-:W1:Y:S01]  /*16800*/  FLO.U32 R0, UR4 ;  /* 0x0000000400007d00 */ /* 0x000e6200080e0000 */
[----:B------:R-:W-:Y:S01]  /*16810*/  ULDC.64 UR6, c[0x0][0x208] ;  /* 0x0000820000067ab9 */ /* 0x000fe20000000a00 */
[----:B-1----:R-:W-:-:S06]  /*16820*/  ISETP.EQ.U32.AND P0, PT, R0, R5, PT ;  /* 0x000000050000720c */ /* 0x002fcc0003f02070 */
[----:B------:R-:W3:Y:S07]  /*16830*/  POPC R5, UR4 ;  /* 0x0000000400057d09 */ /* 0x000eee0008000000 */
[----:B---3--:R-:W3:Y:S01]  /*16840*/  @P0 ATOMG.E.ADD.STRONG.GPU PT, R3, desc[UR6][R2.64], R5 ;  /* 0x00000005020309a8 */ /* 0x008ee200081ee1c6 */
[----:B------:R-:W1:Y:S02]  /*16850*/  S2R R4, SR_LTMASK ;  /* 0x0000000000047919 */ /* 0x000e640000003900 */
[----:B-1----:R-:W-:-:S04]  /*16860*/  LOP3.LUT R4, R4, UR4, RZ, 0xc0, !PT ;  /* 0x0000000404047c12 */ /* 0x002fc8000f8ec0ff */
[----:B0-----:R-:W0:Y:S01]  /*16870*/  POPC R7, R4 ;  /* 0x0000000400077309 */ /* 0x001e220000000000 */
[----:B---3--:R-:W0:Y:S02]  /*16880*/  SHFL.IDX PT, R0, R3, R0, 0x1f ;  /* 0x00001f0003007589 */ /* 0x008e2400000e0000 */
[----:B0-----:R-:W-:-:S05]  /*16890*/  IADD3 R0, R0, UR38, R7 ;  /* 0x0000002600007c10 */ /* 0x001fca000fffe007 */
[----:B------:R3:W-:Y:S01]  /*168a0*/  STL [R1], R0 ;  /* 0x0000000001007387 */ /* 0x0007e20000100800 */
[----:B------:R-:W-:Y:S05]  /*168b0*/  BRA `(.L_x_5539) ;  /* 0x0000004000ec7947 */ /* 0x000fea0003800000 */
.L_x_5538:
        /* <DEDUP_REMOVED lines=19> */
[----:B-12---:R-:W-:Y:S05]  /*169f0*/  CALL.ABS.NOINC R2 ;  /* 0x0000000002007343 */ /* 0x006fea0003c00000 */
.L_x_5541:
[----:B------:R-:W-:Y:S05]  /*16a00*/  BSYNC B6 ;  /* 0x0000000000067941 */ /* 0x000fea0003800000 */
.L_x_5540:
        /* <DEDUP_REMOVED lines=10> */
[----:B------:R-:W-:Y:S02]  /*16ab0*/  IMAD.U32 R5, RZ, RZ, UR7 ;  /* 0x00000007ff057e24 */ /* 0x000fe4000f8e00ff */
[----:B------:R-:W-:Y:S02]  /*16ac0*/  IMAD.U32 R6, RZ, RZ, UR8 ;  /* 0x00000008ff067e24 */ /* 0x000fe4000f8e00ff */
[----:B0-----:R-:W-:-:S02]  /*16ad0*/  IMAD.U32 R7, RZ, RZ, UR9 ;  /* 0x00000009ff077e24 */ /* 0x001fc4000f8e00ff */
[----:B------:R-:W-:Y:S02]  /*16ae0*/  IMAD.U32 R10, RZ, RZ, UR4 ;  /* 0x00000004ff0a7e24 */ /* 0x000fe4000f8e00ff */
[----:B------:R-:W-:Y:S02]  /*16af0*/  IMAD.U32 R11, RZ, RZ, UR5 ;  /* 0x00000005ff0b7e24 */ /* 0x000fe4000f8e00ff */
[----:B------:R-:W-:Y:S02]  /*16b00*/  IMAD.MOV.U32 R8, RZ, RZ, 0x70 ;  /* 0x00000070ff087424 */ /* 0x000fe400078e00ff */
[----:B------:R-:W-:Y:S02]  /*16b10*/  IMAD.MOV.U32 R12, RZ, RZ, 0x1 ;  /* 0x00000001ff0c7424 */ /* 0x000fe400078e00ff */
[----:B-1----:R-:W-:-:S07]  /*16b20*/  IMAD.MOV.U32 R13, RZ, RZ, RZ ;  /* 0x000000ffff0d7224 */ /* 0x002fce00078e00ff */
[----:B------:R-:W-:-:S07]  /*16b30*/  LEPC R20, `(.L_x_5544) ;  /* 0x000000001014794e */ /* 0x000fce0000000000 */
[----:B--23--:R-:W-:Y:S05]  /*16b40*/  CALL.ABS.NOINC R2 ;  /* 0x0000000002007343 */ /* 0x00cfea0003c00000 */
.L_x_5544:
        /* <DEDUP_REMOVED lines=16> */
.L_x_5543:
[----:B------:R-:W-:Y:S05]  /*16c50*/  BSYNC B6 ;  /* 0x0000000000067941 */ /* 0x000fea0003800000 */
.L_x_5542:
[----:B------:R-:W3:Y:S01]  /*16c60*/  LDL.LU R4, [R1+0x1c] ;  /* 0x00001c0001047983 */ /* 0x000ee20000300800 */
[----:B------:R-:W-:-:S03]  /*16c70*/  ULDC.64 UR4, c[0x0][0x9f8] ;  /* 0x00027e0000047ab9 */ /* 0x000fc60000000a00 */
[----:B0-----:R-:W4:Y:S01]  /*16c80*/  LDL R7, [R1+0x10] ;  /* 0x0000100001077983 */ /* 0x001f220000100800 */
        /* <DEDUP_REMOVED lines=22> */
.L_x_5655:
        /* <DEDUP_REMOVED lines=9> */
.L_x_5658:
[----:B------:R-:W-:Y:S05]  /*16e80*/  @!P6 BRA `(.L_x_5546) ;  /* 0x000000040024e947 */ /* 0x000fea0003800000 */
[----:B------:R-:W-:-:S04]  /*16e90*/  ISETP.NE.U32.AND P0, PT, R2, RZ, PT ;  /* 0x000000ff0200720c */ /* 0x000fc80003f05070 */
[----:B------:R-:W-:-:S13]  /*16ea0*/  ISETP.NE.AND.EX P0, PT, R3, RZ, PT, P0 ;  /* 0x000000ff0300720c */ /* 0x000fda0003f05300 */
[----:B------:R-:W-:Y:S05]  /*16eb0*/  @!P0 BRA `(.L_x_5548) ;  /* 0x0000000000548947 */ /* 0x000fea0003800000 */
[----:B------:R-:W0:Y:S01]  /*16ec0*/  LDC R6, c[0x0][0x43c] ;  /* 0x00010f00ff067b82 */ /* 0x000e220000000800 */
[----:B--2---:R-:W-:Y:S01]  /*16ed0*/  IMAD.MOV.U32 R9, RZ, RZ, R0 ;  /* 0x000000ffff097224 */ /* 0x004fe200078e0000 */
        /* <DEDUP_REMOVED lines=19> */
.L_x_5548:
[----:B0-----:R-:W4:Y:S01]  /*17010*/  LDL R2, [R1+0x14] ;  /* 0x0000140001027983 */ /* 0x001f220000100800 */
[----:B---3--:R-:W-:Y:S01]  /*17020*/  IMAD R0, R19, 0x8, R18 ;  /* 0x0000000813007824 */ /* 0x008fe200078e0212 */
[----:B----4-:R-:W-:-:S04]  /*17030*/  SHF.L.U32 R2, R2, 0x1f, RZ ;  /* 0x0000001f02027819 */ /* 0x010fc800000006ff */
[----:B------:R-:W0:Y:S02]  /*17040*/  SYNCS.PHASECHK.TRANS64.TRYWAIT P0, [R0+URZ+0x36840], R2 ;  /* 0x03684002000075a7 */ /* 0x000e24000800017f */
[----:B0-----:R-:W-:Y:S05]  /*17050*/  @!P0 BRA `(.L_x_5549) ;  /* 0x00000054007c8947 */ /* 0x001fea0003800000 */
.L_x_5659:
        /* <DEDUP_REMOVED lines=11> */
.L_x_5550:
        /* <DEDUP_REMOVED lines=33> */
.L_x_5546:
        /* <DEDUP_REMOVED lines=39> */
[----:B0-2---:R-:W-:Y:S05]  /*17590*/  CALL.ABS.NOINC R2 ;  /* 0x0000000002007343 */ /* 0x005fea0003c00000 */
.L_x_5552:
[----:B------:R-:W-:Y:S05]  /*175a0*/  BSYNC B6 ;  /* 0x0000000000067941 */ /* 0x000fea0003800000 */
.L_x_5551:
[----:B0-----:R-:W3:Y:S01]  /*175b0*/  LDL.LU R0, [R1+0x44] ;  /* 0x0000440001007983 */ /* 0x001ee20000300800 */
[----:B------:R-:W-:Y:S01]  /*175c0*/  ULDC.64 UR4, c[0x0][0x2d8] ;  /* 0x0000b60000047ab9 */ /* 0x000fe20000000a00 */
[----:B------:R-:W0:Y:S01]  /*175d0*/  LDC R7, c[0x0][0x448] ;  /* 0x00011200ff077b82 */ /* 0x000e220000000800 */
[----:B------:R-:W-:Y:S01]  /*175e0*/  ULDC.64 UR6, c[0x0][0x280] ;  /* 0x0000a00000067ab9 */ /* 0x000fe20000000a00 */
[----:B------:R-:W4:Y:S04]  /*175f0*/  LDL.LU R5, [R1+0x34] ;  /* 0x0000340001057983 */ /* 0x000f280000300800 */
[----:B------:R-:W4:Y:S04]  /*17600*/  LDL.LU.64 R2, [R1+0x50] ;  /* 0x0000500001027983 */ /* 0x000f280000300a00 */
[----:B------:R-:W3:Y:S04]  /*17610*/  LDL.LU R4, [R1+0x2c] ;  /* 0x00002c0001047983 */ /* 0x000ee80000300800 */
[----:B--2---:R-:W2:Y:S01]  /*17620*/  LDL R9, [R1+0x4] ;  /* 0x0000040001097983 */ /* 0x004ea20000100800 */
[----:B------:R-:W1:Y:S01]  /*17630*/  S2R R10, SR_TID.X ;  /* 0x00000000000a7919 */ /* 0x000e620000002100 */
[----:B0-----:R-:W-:-:S13]  /*17640*/  ISETP.NE.AND P0, PT, R7, 0x1, PT ;  /* 0x000000010700780c */ /* 0x001fda0003f05270 */
[----:B------:R-:W0:Y:S01]  /*17650*/  @P0 LDC R6, c[0x0][0x450] ;  /* 0x00011400ff060b82 */ /* 0x000e220000000800 */
[----:B-1----:R-:W-:-:S05]  /*17660*/  IMAD.SHL.U32 R10, R10, 0x8, RZ ;  /* 0x000000080a0a7824 */ /* 0x002fca00078e00ff */
[----:B------:R-:W-:-:S04]  /*17670*/  LOP3.LUT R10, R10, 0x38, RZ, 0xc0, !PT ;  /* 0x000000380a0a7812 */ /* 0x000fc800078ec0ff */
[C---:B------:R-:W-:Y:S02]  /*17680*/  LOP3.LUT R11, R10.reuse, 0x40, RZ, 0xfc, !PT ;  /* 0x000000400a0b7812 */ /* 0x040fe400078efcff */
        /* <DEDUP_REMOVED lines=10> */
[----:B------:R-:W3:Y:S02]  /*17730*/  S2R R4, SR_TID.X ;  /* 0x0000000000047919 */ /* 0x000ee40000002100 */
[----:B------:R-:W-:Y:S01]  /*17740*/  IMAD.IADD R3, R3, 0x1, R0 ;  /* 0x0000000103037824 */ /* 0x000fe200078e0200 */
[----:B-1----:R-:W-:-:S04]  /*17750*/  LOP3.LUT R5, R5, 0x7f, RZ, 0xc0, !PT ;  /* 0x0000007f05057812 */ /* 0x002fc800078ec0ff */
[----:B------:R-:W-:Y:S01]  /*17760*/  SHF.R.U32.HI R5, RZ, 0x3, R5 ;  /* 0x00000003ff057819 */ /* 0x000fe20000011605 */
[----:B---3--:R-:W-:-:S05]  /*17770*/  IMAD.SHL.U32 R4, R4, 0x10, RZ ;  /* 0x0000001004047824 */ /* 0x008fca00078e00ff */
[----:B------:R-:W-:Y:S02]  /*17780*/  LOP3.LUT R4, R5, 0x70, R4, 0xf8, !PT ;  /* 0x0000007005047812 */ /* 0x000fe400078ef804 */
[----:B------:R-:W1:Y:S03]  /*17790*/  @P0 LDC R5, c[0x0][0x44c] ;  /* 0x00011300ff050b82 */ /* 0x000e660000000800 */
[----:B--2---:R-:W-:-:S04]  /*177a0*/  IMAD R0, R9, 0x80, R4 ;  /* 0x0000008009007824 */ /* 0x004fc800078e0204 */
        /* <DEDUP_REMOVED lines=9> */
[----:B------:R-:W-:Y:S01]  /*17840*/  ULDC.64 UR4, c[0x0][0x2c8] ;  /* 0x0000b20000047ab9 */ /* 0x000fe20000000a00 */
[----:B------:R-:W0:Y:S02]  /*17850*/  S2R R5, SR_TID.X ;  /* 0x0000000000057919 */ /* 0x000e240000002100 */
        /* <DEDUP_REMOVED lines=10> */
[----:B------:R-:W-:Y:S01]  /*17900*/  ISETP.GE.AND P1, PT, R11, UR4, PT ;  /* 0x000000040b007c0c */ /* 0x000fe2000bf26270 */
[----:B0-----:R-:W-:-:S05]  /*17910*/  IMAD.SHL.U32 R8, R5, 0x8, RZ ;  /* 0x0000000805087824 */ /* 0x001fca00078e00ff */
[----:B------:R-:W-:-:S04]  /*17920*/  LOP3.LUT R8, R8, 0x38, RZ, 0xc0, !PT ;  /* 0x0000003808087812 */ /* 0x000fc800078ec0ff */
[----:B------:R-:W-:Y:S01]  /*17930*/  ISETP.GE.AND P2, PT, R8, UR4, PT ;  /* 0x0000000408007c0c */ /* 0x000fe2000bf46270 */
[----:B------:R-:W-:Y:S01]  /*17940*/  UMOV UR4, 0xffffffff ;  /* 0xffffffff00047882 */ /* 0x000fe20000000000 */
[----:B------:R-:W-:Y:S02]  /*17950*/  LEA.HI.X R3, R2, UR7, R0, 0x1, P3 ;  /* 0x0000000702037c11 */ /* 0x000fe400098f0c00 */
[----:B-1----:R-:W-:Y:S09]  /*17960*/  BRA.DIV UR4, `(.L_x_5553) ;  /* 0x0000004e044c7947 */ /* 0x002ff2000b800000 */
[----:B------:R-:W0:Y:S02]  /*17970*/  S2R R6, SR_TID.X ;  /* 0x0000000000067919 */ /* 0x000e240000002100 */
[----:B0-----:R-:W-:-:S04]  /*17980*/  LOP3.LUT R6, R6, 0x7f, RZ, 0xc0, !PT ;  /* 0x0000007f06067812 */ /* 0x001fc800078ec0ff */
[----:B------:R-:W-:Y:S02]  /*17990*/  SHF.R.U32.HI R9, RZ, 0x3, R6 ;  /* 0x00000003ff097819 */ /* 0x000fe40000011606 */
[----:B------:R-:W2:Y:S04]  /*179a0*/  LDL.LU R6, [R1+0x4] ;  /* 0x0000040001067983 */ /* 0x000ea80000300800 */
[----:B------:R-:W3:Y:S01]  /*179b0*/  LDL.LU R8, [R1+0x38] ;  /* 0x0000380001087983 */ /* 0x000ee20000300800 */
[----:B------:R-:W-:Y:S01]  /*179c0*/  ULDC.64 UR4, c[0x0][0x208] ;  /* 0x0000820000047ab9 */ /* 0x000fe20000000a00 */
[----:B--2---:R-:W-:Y:S02]  /*179d0*/  IMAD R2, R6, 0x80, R9 ;  /* 0x0000008006027824 */ /* 0x004fe400078e0209 */
[----:B------:R-:W0:Y:S01]  /*179e0*/  S2R R6, SR_TID.X ;  /* 0x0000000000067919 */ /* 0x000e220000002100 */
[----:B---3--:R-:W-:-:S02]  /*179f0*/  IMAD R0, R8, R7, RZ ;  /* 0x0000000708007224 */ /* 0x008fc400078e02ff */
[----:B------:R-:W1:Y:S01]  /*17a00*/  SHFL.IDX PT, R7, R4, RZ, 0x181f ;  /* 0x00181fff04077589 */ /* 0x000e6200000e0000 */
[C---:B------:R-:W-:Y:S02]  /*17a10*/  VIADD R5, R2.reuse, 0x10 ;  /* 0x0000001002057836 */ /* 0x040fe40000000000 */
[-C--:B------:R-:W-:Y:S01]  /*17a20*/  ISETP.GE.AND P4, PT, R2, R0.reuse, PT ;  /* 0x000000000200720c */ /* 0x080fe20003f86270 */
[----:B------:R-:W-:Y:S02]  /*17a30*/  SHFL.IDX PT, R9, R3, 0x1, 0x181f ;  /* 0x00381f0003097f89 */ /* 0x000fe400000e0000 */
[----:B------:R-:W-:Y:S02]  /*17a40*/  ISETP.GE.AND P3, PT, R5, R0, PT ;  /* 0x000000000500720c */ /* 0x000fe40003f66270 */
[----:B------:R-:W-:Y:S01]  /*17a50*/  SHFL.IDX PT, R5, R4, 0x1, 0x181f ;  /* 0x00381f0004057f89 */ /* 0x000fe200000e0000 */
[----:B0-----:R-:W-:-:S03]  /*17a60*/  IMAD.SHL.U32 R11, R6, 0x8, RZ ;  /* 0x00000008060b7824 */ /* 0x001fc600078e00ff */
[----:B------:R-:W0:Y:S02]  /*17a70*/  SHFL.IDX PT, R6, R3, RZ, 0x181f ;  /* 0x00181fff03067589 */ /* 0x000e2400000e0000 */
[----:B------:R-:W-:-:S04]  /*17a80*/  LOP3.LUT R11, R11, 0x38, RZ, 0xc0, !PT ;  /* 0x000000380b0b7812 */ /* 0x000fc800078ec0ff */
[----:B-1----:R-:W-:-:S05]  /*17a90*/  @!P4 LEA R7, P5, R11, R7, 0x1 ;  /* 0x000000070b07c211 */ /* 0x002fca00078a08ff */
[----:B0-----:R-:W-:Y:S01]  /*17aa0*/  @!P4 IMAD.X R6, RZ, RZ, R6, P5 ;  /* 0x000000ffff06c224 */ /* 0x001fe200028e0606 */
[----:B------:R-:W-:-:S04]  /*17ab0*/  @!P3 LEA R8, P5, R11, R5, 0x1 ;  /* 0x000000050b08b211 */ /* 0x000fc800078a08ff */
[----:B------:R-:W-:Y:S01]  /*17ac0*/  @!P4 LOP3.LUT R7, R7, R6, RZ, 0x3c, !PT ;  /* 0x000000060707c212 */ /* 0x000fe200078e3cff */
[----:B------:R-:W-:-:S03]  /*17ad0*/  @!P3 IMAD.X R5, RZ, RZ, R9, P5 ;  /* 0x000000ffff05b224 */ /* 0x000fc600028e0609 */
[----:B------:R-:W-:-:S04]  /*17ae0*/  @!P4 LOP3.LUT R6, R7, R6, RZ, 0x3c, !PT ;  /* 0x000000060706c212 */ /* 0x000fc800078e3cff */
[----:B------:R-:W-:-:S05]  /*17af0*/  @!P4 LOP3.LUT R7, R7, R6, RZ, 0x3c, !PT ;  /* 0x000000060707c212 */ /* 0x000fca00078e3cff */
[----:B-----5:R-:W-:Y:S04]  /*17b00*/  @!P4 LDGSTS.E.BYPASS.LTC128B.128 [R10+0x15400], desc[UR4][R6.64], !P2 ;  /* 0x15400000060acfae */ /* 0x020fe8000d101d44 */
[----:B------:R-:W-:Y:S04]  /*17b10*/  @!P4 LDGSTS.E.BYPASS.LTC128B.128 [R10+0x19400], desc[UR4][R6.64+0x80], !P1 ;  /* 0x19400080060acfae */ /* 0x000fe8000c901d44 */
[----:B------:R0:W-:Y:S02]  /*17b20*/  @!P4 LDGSTS.E.BYPASS.LTC128B.128 [R10+0x1d400], desc[UR4][R6.64+0x100], !P0 ;  /* 0x1d400100060acfae */ /* 0x0001e4000c101d44 */
[----:B0-----:R-:W-:-:S02]  /*17b30*/  @!P3 IMAD.MOV.U32 R6, RZ, RZ, R8 ;  /* 0x000000ffff06b224 */ /* 0x001fc400078e0008 */
[----:B------:R-:W-:Y:S01]  /*17b40*/  @!P3 IMAD.MOV.U32 R7, RZ, RZ, R5 ;  /* 0x000000ffff07b224 */ /* 0x000fe200078e0005 */
[----:B------:R-:W-:Y:S01]  /*17b50*/  SHFL.IDX PT, R8, R3, 0x2, 0x181f ;  /* 0x00581f0003087f89 */ /* 0x000fe200000e0000 */
[----:B------:R-:W-:-:S03]  /*17b60*/  VIADD R5, R2, 0x20 ;  /* 0x0000002002057836 */ /* 0x000fc60000000000 */
[----:B------:R-:W-:Y:S04]  /*17b70*/  @!P3 LDGSTS.E.BYPASS.LTC128B.128 [R10+0x15c00], desc[UR4][R6.64], !P2 ;  /* 0x15c00000060abfae */ /* 0x000fe8000d101d44 */
[----:B------:R-:W-:Y:S04]  /*17b80*/  @!P3 LDGSTS.E.BYPASS.LTC128B.128 [R10+0x19c00], desc[UR4][R6.64+0x80], !P1 ;  /* 0x19c00080060abfae */ /* 0x000fe8000c901d44 */
[----:B------:R0:W-:Y:S01]  /*17b90*/  @!P3 LDGSTS.E.BYPASS.LTC128B.128 [R10+0x1dc00], desc[UR4][R6.64+0x100], !P0 ;  /* 0x1dc00100060abfae */ /* 0x0001e2000c101d44 */
[----:B------:R-:W-:-:S03]  /*17ba0*/  ISETP.GE.AND P3, PT, R5, R0, PT ;  /* 0x000000000500720c */ /* 0x000fc60003f66270 */
[----:B------:R-:W1:Y:S10]  /*17bb0*/  SHFL.IDX PT, R5, R4, 0x2, 0x181f ;  /* 0x00581f0004057f89 */ /* 0x000e7400000e0000 */
        /* <DEDUP_REMOVED lines=53> */
.L_x_5676:
        /* <DEDUP_REMOVED lines=16> */
.L_x_5555:
[----:B------:R-:W-:Y:S05]  /*18010*/  BSYNC B0 ;  /* 0x0000000000007941 */ /* 0x000fea0003800000 */
.L_x_5554:
[----:B------:R-:W-:Y:S01]  /*18020*/  NOP ;  /* 0x0000000000007918 */ /* 0x000fe20000000000 */
[----:B------:R-:W-:Y:S01]  /*18030*/  PLOP3.LUT P0, PT, PT, PT, PT, 0x80, 0x0 ;  /* 0x000000000000781c */ /* 0x000fe20003f0f070 */
[----:B0-----:R-:W-:-:S12]  /*18040*/  VIADD R6, R18, 0x36800 ;  /* 0x0003680012067836 */ /* 0x001fd80000000000 */
.L_x_5556:
        /* <DEDUP_REMOVED lines=18> */
.L_x_5677:
[----:B------:R-:W-:Y:S05]  /*18170*/  BSYNC B0 ;  /* 0x0000000000007941 */ /* 0x000fea0003800000 */
.L_x_5557:
        /* <DEDUP_REMOVED lines=55> */
.L_x_5565:
[----:B------:R-:W-:Y:S01]  /*184f0*/  IMAD R3, R9, 0x8, R18 ;  /* 0x0000000809037824 */ /* 0x000fe200078e0212 */
[----:B------:R-:W-:Y:S01]  /*18500*/  SHF.L.U32 R2, R13, 0x1f, RZ ;  /* 0x0000001f0d027819 */ /* 0x000fe200000006ff */
[----:B------:R-:W-:Y:S03]  /*18510*/  BSSY B3, `(.L_x_5566) ;  /* 0x0000003000037945 */ /* 0x000fe60003800000 */
[----:B------:R-:W1:Y:S02]  /*18520*/  SYNCS.PHASECHK.TRANS64.TRYWAIT P0, [R3+URZ+0x36840], R2 ;  /* 0x03684002030075a7 */ /* 0x000e64000800017f */
[----:B-1----:R-:W-:Y:S05]  /*18530*/  @!P0 BRA `(.L_x_5567) ;  /* 0x0000004c00648947 */ /* 0x002fea0003800000 */
.L_x_5678:
[----:B------:R-:W-:Y:S05]  /*18540*/  BSYNC B3 ;  /* 0x0000000000037941 */ /* 0x000fea0003800000 */
.L_x_5566:
        /* <DEDUP_REMOVED lines=12> */
.L_x_5569:
[----:B------:R-:W-:Y:S05]  /*18610*/  BSYNC B3 ;  /* 0x0000000000037941 */ /* 0x000fea0003800000 */
.L_x_5568:
        /* <DEDUP_REMOVED lines=12> */
.L_x_5570:
        /* <DEDUP_REMOVED lines=16> */
.L_x_5571:
        /* <DEDUP_REMOVED lines=16> */
.L_x_5572:
        /* <DEDUP_REMOVED lines=16> */
.L_x_5679:
[----:B------:R-:W-:Y:S05]  /*189e0*/  BSYNC B3 ;  /* 0x0000000000037941 */ /* 0x000fea0003800000 */
.L_x_5573:
        /* <DEDUP_REMOVED lines=12> */
.L_x_5576:
[----:B------:R-:W-:Y:S05]  /*18ab0*/  BSYNC B3 ;  /* 0x0000000000037941 */ /* 0x000fea0003800000 */
.L_x_5575:
        /* <DEDUP_REMOVED lines=13> */
.L_x_5577:
        /* <DEDUP_REMOVED lines=15> */
.L_x_5578:
        /* <DEDUP_REMOVED lines=15> */
.L_x_5579:
        /* <DEDUP_REMOVED lines=12> */
.L_x_5564:
[----:B------:R-:W-:Y:S05]  /*18e30*/  BSYNC B1 ;  /* 0x0000000000017941 */ /* 0x000fea0003800000 */
.L_x_5563:
[----:B0-----:R-:W2:Y:S01]  /*18e40*/  LDL.LU R0, [R1+0x40] ;  /* 0x0000400001007983 */ /* 0x001ea20000300800 */
[----:B------:R-:W-:-:S03]  /*18e50*/  IMAD.MOV.U32 R19, RZ, RZ, R9 ;  /* 0x000000ffff137224 */ /* 0x000fc600078e0009 */
[----:B------:R0:W-:Y:S02]  /*18e60*/  STL [R1+0x14], R13 ;  /* 0x0000140d01007387 */ /* 0x0001e40000100800 */
[----:B0-2---:R-:W-:-:S07]  /*18e70*/  VIADD R0, R0, 0xfffffffd ;  /* 0xfffffffd00007836 */ /* 0x005fce0000000000 */
.L_x_5562:
[----:B------:R-:W-:Y:S05]  /*18e80*/  BSYNC B2 ;  /* 0x0000000000027941 */ /* 0x000fea0003800000 */
.L_x_5561:
[----:B------:R-:W-:Y:S01]  /*18e90*/  VIADD R12, R12, 0xfffffffe ;  /* 0xfffffffe0c0c7836 */ /* 0x000fe20000000000 */
[----:B------:R-:W-:-:S04]  /*18ea0*/  LOP3.LUT R4, RZ, R4, RZ, 0x33, !PT ;  /* 0x00000004ff047212 */ /* 0x000fc800078e33ff */
[----:B------:R-:W-:-:S13]  /*18eb0*/  ISETP.NE.AND P0, PT, R12, R4, PT ;  /* 0x000000040c00720c */ /* 0x000fda0003f05270 */
[----:B------:R-:W-:Y:S05]  /*18ec0*/  @!P0 BRA `(.L_x_5560) ;  /* 0x0000001400cc8947 */ /* 0x000fea0003800000 */
[----:B------:R-:W-:-:S07]  /*18ed0*/  IMAD.MOV.U32 R9, RZ, RZ, R17 ;  /* 0x000000ffff097224 */ /* 0x000fce00078e0011 */
.L_x_5614:
        /* <DEDUP_REMOVED lines=36> */
.L_x_5582:
[----:B------:R-:W-:Y:S01]  /*19120*/  IMAD R3, R4, 0x8, R18 ;  /* 0x0000000804037824 */ /* 0x000fe200078e0212 */
[----:B------:R-:W-:Y:S01]  /*19130*/  SHF.L.U32 R2, R5, 0x1f, RZ ;  /* 0x0000001f05027819 */ /* 0x000fe200000006ff */
[----:B------:R-:W-:Y:S03]  /*19140*/  BSSY B2, `(.L_x_5583) ;  /* 0x0000003000027945 */ /* 0x000fe60003800000 */
[----:B------:R-:W1:Y:S02]  /*19150*/  SYNCS.PHASECHK.TRANS64.TRYWAIT P0, [R3+URZ+0x36840], R2 ;  /* 0x03684002030075a7 */ /* 0x000e64000800017f */
[----:B-1----:R-:W-:Y:S05]  /*19160*/  @!P0 BRA `(.L_x_5584) ;  /* 0x0000004000808947 */ /* 0x002fea0003800000 */
.L_x_5680:
[----:B------:R-:W-:Y:S05]  /*19170*/  BSYNC B2 ;  /* 0x0000000000027941 */ /* 0x000fea0003800000 */
.L_x_5583:
        /* <DEDUP_REMOVED lines=12> */
.L_x_5586:
[----:B------:R-:W-:Y:S05]  /*19240*/  BSYNC B2 ;  /* 0x0000000000027941 */ /* 0x000fea0003800000 */
.L_x_5585:
        /* <DEDUP_REMOVED lines=12> */
.L_x_5587:
        /* <DEDUP_REMOVED lines=16> */
.L_x_5588:
        /* <DEDUP_REMOVED lines=16> */
.L_x_5589:
        /* <DEDUP_REMOVED lines=16> */
.L_x_5681:
[----:B------:R-:W-:Y:S05]  /*19610*/  BSYNC B2 ;  /* 0x0000000000027941 */ /* 0x000fea0003800000 */
.L_x_5590:
        /* <DEDUP_REMOVED lines=11> */
.L_x_5593:
[----:B------:R-:W-:Y:S05]  /*196d0*/  BSYNC B2 ;  /* 0x0000000000027941 */ /* 0x000fea0003800000 */
.L_x_5592:
        /* <DEDUP_REMOVED lines=12> */
.L_x_5594:
        /* <DEDUP_REMOVED lines=15> */
.L_x_5595:
        /* <DEDUP_REMOVED lines=15> */
.L_x_5596:
        /* <DEDUP_REMOVED lines=12> */
.L_x_5581:
[----:B------:R-:W-:Y:S05]  /*19a40*/  BSYNC B1 ;  /* 0x0000000000017941 */ /* 0x000fea0003800000 */
.L_x_5580:
        /* <DEDUP_REMOVED lines=36> */
.L_x_5599:
[----:B------:R-:W-:Y:S01]  /*19c90*/  IMAD R2, R19, 0x8, R18 ;  /* 0x0000000813027824 */ /* 0x000fe200078e0212 */
[----:B------:R-:W-:Y:S01]  /*19ca0*/  SHF.L.U32 R3, R12, 0x1f, RZ ;  /* 0x0000001f0c037819 */ /* 0x000fe200000006ff */
[----:B------:R-:W-:Y:S03]  /*19cb0*/  BSSY B2, `(.L_x_5600) ;  /* 0x0000003000027945 */ /* 0x000fe60003800000 */
[----:B------:R-:W2:Y:S02]  /*19cc0*/  SYNCS.PHASECHK.TRANS64.TRYWAIT P0, [R2+URZ+0x36840], R3 ;  /* 0x03684003020075a7 */ /* 0x000ea4000800017f */
[----:B--2---:R-:W-:Y:S05]  /*19cd0*/  @!P0 BRA `(.L_x_5601) ;  /* 0x0000003400cc8947 */ /* 0x004fea0003800000 */
.L_x_5682:
[----:B------:R-:W-:Y:S05]  /*19ce0*/  BSYNC B2 ;  /* 0x0000000000027941 */ /* 0x000fea0003800000 */
.L_x_5600:
        /* <DEDUP_REMOVED lines=12> */
.L_x_5603:
[----:B------:R-:W-:Y:S05]  /*19db0*/  BSYNC B2 ;  /* 0x0000000000027941 */ /* 0x000fea0003800000 */
.L_x_5602:
        /* <DEDUP_REMOVED lines=13> */
.L_x_5604:
        /* <DEDUP_REMOVED lines=16> */
.L_x_5605:
        /* <DEDUP_REMOVED lines=16> */
.L_x_5606:
        /* <DEDUP_REMOVED lines=15> */
.L_x_5683:
[----:B------:R-:W-:Y:S05]  /*1a180*/  BSYNC B2 ;  /* 0x0000000000027941 */ /* 0x000fea0003800000 */
.L_x_5607:
        /* <DEDUP_REMOVED lines=11> */
.L_x_5610:
[----:B------:R-:W-:Y:S05]  /*1a240*/  BSYNC B2 ;  /* 0x0000000000027941 */ /* 0x000fea0003800000 */
.L_x_5609:
        /* <DEDUP_REMOVED lines=12> */
.L_x_5611:
        /* <DEDUP_REMOVED lines=15> */
.L_x_5612:
        /* <DEDUP_REMOVED lines=15> */
.L_x_5613:
        /* <DEDUP_REMOVED lines=12> */
.L_x_5598:
[----:B------:R-:W-:Y:S05]  /*1a5b0*/  BSYNC B1 ;  /* 0x0000000000017941 */ /* 0x000fea0003800000 */
.L_x_5597:
[----:B------:R-:W2:Y:S01]  /*1a5c0*/  LDL R2, [R1+0x28] ;  /* 0x0000280001027983 */ /* 0x000ea20000100800 */
[----:B------:R-:W-:Y:S01]  /*1a5d0*/  VIADD R0, R0, 0xfffffffe ;  /* 0xfffffffe00007836 */ /* 0x000fe20000000000 */
[----:B--2---:R-:W-:-:S13]  /*1a5e0*/  ISETP.GT.AND P0, PT, R7, R2, PT ;  /* 0x000000020700720c */ /* 0x004fda0003f04270 */
[----:B------:R-:W-:Y:S05]  /*1a5f0*/  @P0 BRA `(.L_x_5614) ;  /* 0xffffffe800380947 */ /* 0x000fea000383ffff */
.L_x_5560:
[----:B------:R-:W-:Y:S05]  /*1a600*/  BSYNC B0 ;  /* 0x0000000000007941 */ /* 0x000fea0003800000 */
.L_x_5559:
        /* <DEDUP_REMOVED lines=19> */
.L_x_5616:
[----:B------:R-:W-:Y:S05]  /*1a740*/  BSYNC B0 ;  /* 0x0000000000007941 */ /* 0x000fea0003800000 */
.L_x_5615:
        /* <DEDUP_REMOVED lines=11> */
.L_x_5684:
[----:B------:R-:W-:Y:S05]  /*1a800*/  BSYNC B1 ;  /* 0x0000000000017941 */ /* 0x000fea0003800000 */
.L_x_5619:
        /* <DEDUP_REMOVED lines=9> */
.L_x_5622:
[----:B------:R-:W-:Y:S05]  /*1a8a0*/  BSYNC B1 ;  /* 0x0000000000017941 */ /* 0x000fea0003800000 */
.L_x_5621:
        /* <DEDUP_REMOVED lines=12> */
.L_x_5623:
        /* <DEDUP_REMOVED lines=15> */
.L_x_5624:
        /* <DEDUP_REMOVED lines=15> */
.L_x_5625:
        /* <DEDUP_REMOVED lines=10> */
.L_x_5618:
[----:B------:R-:W-:Y:S05]  /*1abf0*/  BSYNC B0 ;  /* 0x0000000000007941 */ /* 0x000fea0003800000 */
.L_x_5617:
[----:B------:R-:W2:Y:S01]  /*1ac00*/  LDL.LU R4, [R1+0x14] ;  /* 0x0000140001047983 */ /* 0x000ea20000300800 */
[----:B------:R-:W-:-:S05]  /*1ac10*/  VIADD R19, R19, 0x1 ;  /* 0x0000000113137836 */ /* 0x000fca0000000000 */
[----:B------:R-:W-:-:S04]  /*1ac20*/  ISETP.NE.AND P0, PT, R19, 0x2, PT ;  /* 0x000000021300780c */ /* 0x000fc80003f05270 */
[----:B------:R-:W-:Y:S02]  /*1ac30*/  SEL R0, RZ, 0x1, P0 ;  /* 0x00000001ff007807 */ /* 0x000fe40000000000 */
[----:B------:R-:W-:Y:S02]  /*1ac40*/  SEL R19, R19, RZ, P0 ;  /* 0x000000ff13137207 */ /* 0x000fe40000000000 */
[----:B--2---:R-:W-:-:S05]  /*1ac50*/  LOP3.LUT R4, R4, R0, RZ, 0x3c, !PT ;  /* 0x0000000004047212 */ /* 0x004fca00078e3cff */
[----:B------:R2:W-:Y:S02]  /*1ac60*/  STL [R1+0x14], R4 ;  /* 0x0000140401007387 */ /* 0x0005e40000100800 */
.L_x_5539:
[----:B------:R-:W-:Y:S05]  /*1ac70*/  BSYNC B7 ;  /* 0x0000000000077941 */ /* 0x000fea0003800000 */
.L_x_5537:
        /* <DEDUP_REMOVED lines=14> */
.L_x_5626:
[----:B------:R-:W0:Y:S01]  /*1ad60*/  S2R R0, SR_TID.X ;  /* 0x0000000000007919 */ /* 0x000e220000002100 */
[----:B------:R-:W-:Y:S01]  /*1ad70*/  UMOV UR4, 0xffffffff ;  /* 0xffffffff00047882 */ /* 0x000fe20000000000 */
[----:B0-----:R-:W-:-:S04]  /*1ad80*/  LOP3.LUT R10, R0, 0x1f, RZ, 0xc0, !PT ;  /* 0x0000001f000a7812 */ /* 0x001fc800078ec0ff */
[----:B------:R-:W-:Y:S01]  /*1ad90*/  ISETP.NE.AND P0, PT, R10, 0x1f, PT ;  /* 0x0000001f0a00780c */ /* 0x000fe20003f05270 */
[----:B------:R-:W-:-:S12]  /*1ada0*/  BRA.DIV UR4, `(.L_x_5628) ;  /* 0x0000002604d47947 */ /* 0x000fd8000b800000 */
[----:B------:R-:W3:Y:S01]  /*1adb0*/  LDL.LU R3, [R1] ;  /* 0x0000000001037983 */ /* 0x000ee20000300800 */
[----:B------:R-:W-:-:S03]  /*1adc0*/  ULDC UR4, c[0x0][0xc3c] ;  /* 0x00030f0000047ab9 */ /* 0x000fc60000000800 */
[----:B-1----:R-:W4:Y:S01]  /*1add0*/  LDL R8, [R1+0xc] ;  /* 0x00000c0001087983 */ /* 0x002f220000100800 */
[----:B------:R-:W-:Y:S01]  /*1ade0*/  ULDC.64 UR6, c[0x0][0x208] ;  /* 0x0000820000067ab9 */ /* 0x000fe20000000a00 */
[----:B----4-:R-:W-:Y:S02]  /*1adf0*/  IMAD.IADD R0, R8, 0x1, R10 ;  /* 0x0000000108007824 */ /* 0x010fe400078e020a */
[----:B---3--:R-:W-:-:S03]  /*1ae00*/  IMAD.MOV.U32 R8, RZ, RZ, R3 ;  /* 0x000000ffff087224 */ /* 0x008fc600078e0003 */
[----:B------:R-:W-:-:S13]  /*1ae10*/  ISETP.GE.OR P1, PT, R0, UR4, !P0 ;  /* 0x0000000400007c0c */ /* 0x000fda000c726670 */
[----:B------:R-:W0:Y:S08]  /*1ae20*/  @!P1 LDC.64 R2, c[0x0][0xc80] ;  /* 0x00032000ff029b82 */ /* 0x000e300000000a00 */
[----:B------:R-:W1:Y:S01]  /*1ae30*/  @!P1 LDC.64 R6, c[0x0][0xc78] ;  /* 0x00031e00ff069b82 */ /* 0x000e620000000a00 */
[----:B0-----:R-:W-:-:S05]  /*1ae40*/  @!P1 IMAD.WIDE R2, R0, 0x4, R2 ;  /* 0x0000000400029825 */ /* 0x001fca00078e0202 */
[----:B------:R1:W3:Y:S02]  /*1ae50*/  @!P1 LDG.E R5, desc[UR6][R2.64] ;  /* 0x0000000602059981 */ /* 0x0002e4000c1e1900 */
[----:B-1----:R-:W-:-:S06]  /*1ae60*/  @!P1 IMAD.WIDE R2, R0, 0x4, R6 ;  /* 0x0000000400029825 */ /* 0x002fcc00078e0206 */
[----:B------:R-:W4:Y:S01]  /*1ae70*/  @!P1 LDG.E R2, desc[UR6][R2.64] ;  /* 0x0000000602029981 */ /* 0x000f22000c1e1900 */
[----:B------:R-:W-:Y:S02]  /*1ae80*/  CS2R R6, SRZ ;  /* 0x0000000000067805 */ /* 0x000fe4000001ff00 */
[C---:B------:R-:W-:Y:S02]  /*1ae90*/  ISETP.GE.U32.AND P2, PT, R10.reuse, 0x2, PT ;  /* 0x000000020a00780c */ /* 0x040fe40003f46070 */
[C---:B------:R-:W-:Y:S01]  /*1aea0*/  ISETP.GE.U32.AND P3, PT, R10.reuse, 0x4, PT ;  /* 0x000000040a00780c */ /* 0x040fe20003f66070 */
[----:B--2---:R-:W-:Y:S01]  /*1aeb0*/  SHFL.IDX PT, R4, R8, RZ, 0x1f ;  /* 0x00001fff08047589 */ /* 0x004fe200000e0000 */
[C---:B------:R-:W-:Y:S02]  /*1aec0*/  ISETP.GE.U32.AND P4, PT, R10.reuse, 0x8, PT ;  /* 0x000000080a00780c */ /* 0x040fe40003f86070 */
[----:B------:R-:W-:Y:S01]  /*1aed0*/  ISETP.GE.U32.AND P5, PT, R10, 0x10, PT ;  /* 0x000000100a00780c */ /* 0x000fe20003fa6070 */
[----:B------:R-:W-:Y:S01]  /*1aee0*/  SHFL.IDX PT, R0, R8, 0x1, 0x1f ;  /* 0x00201f0008007f89 */ /* 0x000fe200000e0000 */
[----:B---3--:R-:W-:-:S02]  /*1aef0*/  @!P1 IMAD.MOV.U32 R6, RZ, RZ, R5 ;  /* 0x000000ffff069224 */ /* 0x008fc400078e0005 */
[----:B----4-:R-:W-:Y:S01]  /*1af00*/  @!P1 IMAD.MOV.U32 R7, RZ, RZ, R2 ;  /* 0x000000ffff079224 */ /* 0x010fe200078e0002 */
[----:B------:R-:W-:-:S03]  /*1af10*/  ISETP.NE.AND P1, PT, R10, RZ, PT ;  /* 0x000000ff0a00720c */ /* 0x000fc60003f25270 */
[----:B------:R-:W-:-:S05]  /*1af20*/  IMAD R2, R7, R6, RZ ;  /* 0x0000000607027224 */ /* 0x000fca00078e02ff */
[----:B------:R-:W0:Y:S02]  /*1af30*/  SHFL.UP PT, R3, R2, 0x1, RZ ;  /* 0x0420000002037989 */ /* 0x000e2400000e00ff */
[----:B0-----:R-:W-:-:S05]  /*1af40*/  SEL R5, R3, RZ, P1 ;  /* 0x000000ff03057207 */ /* 0x001fca0000800000 */
[----:B------:R-:W-:Y:S02]  /*1af50*/  IMAD.IADD R2, R2, 0x1, R5 ;  /* 0x0000000102027824 */ /* 0x000fe400078e0205 */
[----:B------:R-:W-:-:S03]  /*1af60*/  IMAD.MOV.U32 R5, RZ, RZ, RZ ;  /* 0x000000ffff057224 */ /* 0x000fc600078e00ff */
        /* <DEDUP_REMOVED lines=13> */
.L_x_5694:
[----:B------:R-:W-:Y:S02]  /*1b040*/  ULDC UR4, c[0x0][0xc38] ;  /* 0x00030e0000047ab9 */ /* 0x000fe40000000800 */
[----:B------:R-:W-:-:S04]  /*1b050*/  IMAD.U32 R8, RZ, RZ, UR4 ;  /* 0x00000004ff087e24 */ /* 0x000fc8000f8e00ff */
[----:B-1----:R-:W-:-:S04]  /*1b060*/  IMAD R9, R9, R8, RZ ;  /* 0x0000000809097224 */ /* 0x002fc800078e02ff */
[----:B------:R-:W-:-:S05]  /*1b070*/  IMAD.IADD R0, R0, 0x1, R9 ;  /* 0x0000000100007824 */ /* 0x000fca00078e0209 */
[----:B------:R-:W-:-:S13]  /*1b080*/  ISETP.GT.AND P6, PT, R0, R4, PT ;  /* 0x000000040000720c */ /* 0x000fda0003fc4270 */
[----:B------:R-:W-:Y:S05]  /*1b090*/  @P6 BRA `(.L_x_5629) ;  /* 0x0000000000b06947 */ /* 0x000fea0003800000 */
.L_x_5632:
        /* <DEDUP_REMOVED lines=38> */
.L_x_5702:
[----:B------:R-:W-:Y:S02]  /*1b300*/  ULDC UR4, c[0x0][0xc38] ;  /* 0x00030e0000047ab9 */ /* 0x000fe40000000800 */
[----:B------:R-:W-:-:S04]  /*1b310*/  IMAD.U32 R8, RZ, RZ, UR4 ;  /* 0x00000004ff087e24 */ /* 0x000fc8000f8e00ff */
[----:B-1----:R-:W-:-:S04]  /*1b320*/  IMAD R9, R9, R8, RZ ;  /* 0x0000000809097224 */ /* 0x002fc800078e02ff */
[----:B------:R-:W-:-:S05]  /*1b330*/  IMAD.IADD R0, R9, 0x1, R0 ;  /* 0x0000000109007824 */ /* 0x000fca00078e0200 */
[----:B------:R-:W-:-:S13]  /*1b340*/  ISETP.GT.AND P6, PT, R0, R4, PT ;  /* 0x000000040000720c */ /* 0x000fda0003fc4270 */
[----:B------:R-:W-:Y:S05]  /*1b350*/  @!P6 BRA `(.L_x_5632) ;  /* 0xfffffffc0050e947 */ /* 0x000fea000383ffff */
.L_x_5629:
        /* <DEDUP_REMOVED lines=12> */
.L_x_5707:
[----:B------:R-:W-:-:S13]  /*1b420*/  ISETP.NE.AND P0, PT, R3, RZ, PT ;  /* 0x000000ff0300720c */ /* 0x000fda0003f05270 */
[----:B------:R-:W-:Y:S05]  /*1b430*/  @!P0 BRA `(.L_x_5634) ;  /* 0x0000000000148947 */ /* 0x000fea0003800000 */
[----:B------:R-:W-:Y:S01]  /*1b440*/  UMOV UR4, 0xffffffff ;  /* 0xffffffff00047882 */ /* 0x000fe20000000000 */
[----:B---3--:R-:W-:Y:S02]  /*1b450*/  VIADD R10, R10, 0xffffffff ;  /* 0xffffffff0a0a7836 */ /* 0x008fe40000000000 */
[----:B------:R-:W-:Y:S05]  /*1b460*/  BRA.DIV UR4, `(.L_x_5635) ;  /* 0x0000002a04c47947 */ /* 0x000fea000b800000 */
[----:B0-----:R0:W1:Y:S02]  /*1b470*/  SHFL.IDX PT, R2, R2, R10, 0x1f ;  /* 0x00001f0a02027589 */ /* 0x00106400000e0000 */
.L_x_5710:
[----:B-1----:R-:W-:-:S07]  /*1b480*/  IMAD.MOV.U32 R5, RZ, RZ, R2 ;  /* 0x000000ffff057224 */ /* 0x002fce00078e0002 */
.L_x_5634:
        /* <DEDUP_REMOVED lines=31> */
[----:B---3--:R-:W-:Y:S02]  /*1b680*/  IMAD R6, R2, R5, RZ ;  /* 0x0000000502067224 */ /* 0x008fe400078e02ff */
        /* <DEDUP_REMOVED lines=30> */
.L_x_5636:
[----:B------:R-:W2:Y:S01]  /*1b870*/  LDL R5, [R1+0xc] ;  /* 0x00000c0001057983 */ /* 0x000ea20000100800 */
[----:B0-----:R-:W2:Y:S01]  /*1b880*/  LDC.64 R2, c[0x0][0xc90] ;  /* 0x00032400ff027b82 */ /* 0x001ea20000000a00 */
[----:B------:R-:W-:Y:S01]  /*1b890*/  ULDC.64 UR4, c[0x0][0x208] ;  /* 0x0000820000047ab9 */ /* 0x000fe20000000a00 */
[----:B--2---:R-:W-:-:S05]  /*1b8a0*/  IMAD.WIDE R2, R5, 0x4, R2 ;  /* 0x0000000405027825 */ /* 0x004fca00078e0202 */
[----:B---3--:R-:W2:Y:S02]  /*1b8b0*/  LDG.E R6, desc[UR4][R2.64] ;  /* 0x0000000402067981 */ /* 0x008ea4000c1e1900 */
        /* <DEDUP_REMOVED lines=59> */
.L_x_5637:
[----:B0-----:R-:W-:-:S05]  /*1bc70*/  LOP3.LUT R3, RZ, R4, RZ, 0x33, !PT ;  /* 0x00000004ff037212 */ /* 0x001fca00078e33ff */
[----:B------:R-:W-:-:S05]  /*1bc80*/  IMAD.IADD R0, R0, 0x1, R3 ;  /* 0x0000000100007824 */ /* 0x000fca00078e0203 */
[----:B------:R2:W-:Y:S01]  /*1bc90*/  STL [R1+0x4], R0 ;  /* 0x0000040001007387 */ /* 0x0005e20000100800 */
[----:B------:R-:W-:Y:S05]  /*1bca0*/  BRA `(.L_x_5638) ;  /* 0x0000000000287947 */ /* 0x000fea0003800000 */
.L_x_5630:
        /* <DEDUP_REMOVED lines=10> */
.L_x_5638:
[----:B0-----:R-:W3:Y:S04]  /*1bd50*/  LDL R3, [R1+0x8] ;  /* 0x0000080001037983 */ /* 0x001ee80000100800 */
[----:B-1----:R-:W4:Y:S04]  /*1bd60*/  LDL R2, [R1+0xc] ;  /* 0x00000c0001027983 */ /* 0x002f280000100800 */
[----:B------:R-:W5:Y:S04]  /*1bd70*/  LDL R4, [R1] ;  /* 0x0000000001047983 */ /* 0x000f680000100800 */
[----:B------:R-:W5:Y:S01]  /*1bd80*/  LDL R5, [R1+0x4] ;  /* 0x0000040001057983 */ /* 0x000f620000100800 */
[----:B------:R-:W-:Y:S05]  /*1bd90*/  WARPSYNC.ALL ;  /* 0x0000000000007948 */ /* 0x000fea0003800000 */
[----:B--2---:R-:W0:Y:S02]  /*1bda0*/  S2R R0, SR_TID.X ;  /* 0x0000000000007919 */ /* 0x004e240000002100 */
        /* <DEDUP_REMOVED lines=10> */
.L_x_5627:
[----:B------:R-:W2:Y:S01]  /*1be50*/  LDL R0, [R1+0xc] ;  /* 0x00000c0001007983 */ /* 0x000ea20000100800 */
[----:B------:R-:W-:Y:S02]  /*1be60*/  ULDC UR4, c[0x0][0xc3c] ;  /* 0x00030f0000047ab9 */ /* 0x000fe40000000800 */
[----:B--2---:R-:W-:-:S13]  /*1be70*/  ISETP.GE.AND P0, PT, R0, UR4, PT ;  /* 0x0000000400007c0c */ /* 0x004fda000bf06270 */
[----:B------:R-:W-:Y:S05]  /*1be80*/  @!P0 BRA `(.L_x_5639) ;  /* 0xffffff9c00d48947 */ /* 0x000fea000383ffff */
[----:B------:R-:W-:Y:S05]  /*1be90*/  BSYNC B8 ;  /* 0x0000000000087941 */ /* 0x000fea0003800000 */
.L_x_5531:
[----:B0-----:R-:W2:Y:S01]  /*1bea0*/  LDL.LU R0, [R1+0x58] ;  /* 0x0000580001007983 */ /* 0x001ea20000300800 */
[----:B------:R-:W-:Y:S01]  /*1beb0*/  BSSY B0, `(.L_x_5640) ;  /* 0x000000b000007945 */ /* 0x000fe20003800000 */
[----:B-1-3--:R-:W0:Y:S01]  /*1bec0*/  S2R R5, SR_CgaCtaId ;  /* 0x0000000000057919 */ /* 0x00ae220000008800 */
        /* <DEDUP_REMOVED lines=9> */
.L_x_5711:
[----:B------:R-:W-:Y:S05]  /*1bf60*/  BSYNC B0 ;  /* 0x0000000000007941 */ /* 0x000fea0003800000 */
.L_x_5640:
[----:B------:R-:W-:-:S03]  /*1bf70*/  UMOV UR4, 0xffffffff ;  /* 0xffffffff00047882 */ /* 0x000fc60000000000 */
[----:B------:R-:W-:Y:S05]  /*1bf80*/  BRA.DIV UR4, `(.L_x_5642) ;  /* 0x00000022043c7947 */ /* 0x000fea000b800000 */
[----:B------:R-:W1:Y:S02]  /*1bf90*/  S2R R2, SR_TID.X ;  /* 0x0000000000027919 */ /* 0x000e640000002100 */
[----:B-1----:R-:W-:-:S04]  /*1bfa0*/  SHF.R.U32.HI R2, RZ, 0x5, R2 ;  /* 0x00000005ff027819 */ /* 0x002fc80000011602 */
[----:B------:R-:W-:-:S05]  /*1bfb0*/  LOP3.LUT R2, R2, 0x3, RZ, 0xc0, !PT ;  /* 0x0000000302027812 */ /* 0x000fca00078ec0ff */
[----:B------:R1:W2:Y:S02]  /*1bfc0*/  SHFL.IDX PT, R14, R2, RZ, 0x1f ;  /* 0x00001fff020e7589 */ /* 0x0002a400000e0000 */
.L_x_5714:
[----:B--2---:R-:W-:Y:S01]  /*1bfd0*/  ISETP.NE.AND P0, PT, R14, RZ, PT ;  /* 0x000000ff0e00720c */ /* 0x004fe20003f05270 */
[----:B------:R-:W-:-:S12]  /*1bfe0*/  BSSY B0, `(.L_x_5643) ;  /* 0x0000027000007945 */ /* 0x000fd80003800000 */
[----:B------:R-:W-:Y:S05]  /*1bff0*/  @P0 BRA `(.L_x_5644) ;  /* 0x0000000000940947 */ /* 0x000fea0003800000 */
[----:B------:R-:W-:-:S03]  /*1c000*/  UMOV UR4, 0xffffffff ;  /* 0xffffffff00047882 */ /* 0x000fc60000000000 */
[----:B------:R-:W-:Y:S05]  /*1c010*/  BRA.DIV UR4, `(.L_x_5645) ;  /* 0x00000022044c7947 */ /* 0x000fea000b800000 */
[----:B------:R-:W-:-:S13]  /*1c020*/  ELECT P6, URZ, PT ;  /* 0x00000000003f782f */ /* 0x000fda00038c0000 */
.L_x_5717:
        /* <DEDUP_REMOVED lines=8> */
.L_x_5646:
        /* <DEDUP_REMOVED lines=13> */
.L_x_5718:
[----:B------:R-:W1:Y:S02]  /*1c180*/  SYNCS.PHASECHK.TRANS64.TRYWAIT P0, [R7+URZ], R2 ;  /* 0x00000002070075a7 */ /* 0x000e64000800017f */
[----:B-1----:R-:W-:Y:S05]  /*1c190*/  @!P0 BRA `(.L_x_5648) ;  /* 0x0000002000208947 */ /* 0x002fea0003800000 */
.L_x_5719:
[----:B------:R-:W-:Y:S05]  /*1c1a0*/  @!P2 BRA `(.L_x_5649) ;  /* 0x000000000004a947 */ /* 0x000fea0003800000 */
[----:B------:R-:W-:Y:S01]  /*1c1b0*/  BPT.TRAP 0x1 ;  /* 0x000000040000795c */ /* 0x000fe20000300000 */
.L_x_5649:
[----:B------:R-:W-:-:S04]  /*1c1c0*/  VIADD R0, R0, 0x36860 ;  /* 0x0003686000007836 */ /* 0x000fc80000000000 */
[----:B------:R-:W-:-:S04]  /*1c1d0*/  IMAD R4, R19, 0x8, R0 ;  /* 0x0000000813047824 */ /* 0x000fc800078e0200 */
[----:B------:R-:W2:Y:S02]  /*1c1e0*/  SYNCS.PHASECHK.TRANS64.TRYWAIT P0, [R4+URZ], R5 ;  /* 0x00000005040075a7 */ /* 0x000ea4000800017f */
[----:B--2---:R-:W-:Y:S05]  /*1c1f0*/  @!P0 BRA `(.L_x_5650) ;  /* 0x00000020001c8947 */ /* 0x004fea0003800000 */
.L_x_5720:
[----:B------:R-:W-:-:S07]  /*1c200*/  IMAD R3, R3, 0x8, R0 ;  /* 0x0000000803037824 */ /* 0x000fce00078e0200 */
.L_x_5651:
[----:B---3--:R3:W4:Y:S02]  /*1c210*/  SYNCS.PHASECHK.TRANS64.TRYWAIT P0, [R3+URZ], R2 ;  /* 0x00000002030075a7 */ /* 0x008724000800017f */
[----:B----4-:R-:W-:Y:S05]  /*1c220*/  @!P0 NANOSLEEP.SYNCS 0x989680 ;  /* 0x009896800000895d */ /* 0x010fea0003900000 */
[----:B------:R-:W4:Y:S02]  /*1c230*/  @!P0 SYNCS.PHASECHK.TRANS64 P0, [R3+URZ], R2 ;  /* 0x00000002030085a7 */ /* 0x000f24000800007f */
[----:B----4-:R-:W-:Y:S05]  /*1c240*/  @!P0 BRA `(.L_x_5651) ;  /* 0xfffffffc00f08947 */ /* 0x010fea000383ffff */
.L_x_5644:
[----:B------:R-:W-:Y:S05]  /*1c250*/  BSYNC B0 ;  /* 0x0000000000007941 */ /* 0x000fea0003800000 */
.L_x_5643:
[----:B------:R-:W-:Y:S05]  /*1c260*/  EXIT ;  /* 0x000000000000794d */ /* 0x000fea0003800000 */
.L_x_5470:
[----:B0-----:R-:W-:-:S04]  /*1c270*/  IMAD.U32 R3, RZ, RZ, UR60 ;  /* 0x0000003cff037e24 */ /* 0x001fc8000f8e00ff */
[----:B------:R0:W1:Y:S03]  /*1c280*/  SYNCS.PHASECHK.TRANS64.TRYWAIT P1, [R3+URZ+0x36800], R0 ;  /* 0x03680000030075a7 */ /* 0x000066000802017f */
[----:B-1----:R-:W-:Y:S05]  /*1c290*/  @!P1 NANOSLEEP.SYNCS 0x989680 ;  /* 0x009896800000995d */ /* 0x002fea0003900000 */
[----:B------:R-:W1:Y:S02]  /*1c2a0*/  @!P1 SYNCS.PHASECHK.TRANS64 P1, [R3+URZ+0x36800], R0 ;  /* 0x03680000030095a7 */ /* 0x000e64000802007f */
[----:B-1----:R-:W-:Y:S05]  /*1c2b0*/  @!P1 BRA `(.L_x_5470) ;  /* 0xfffffffc00ec9947 */ /* 0x002fea000383ffff */
[----:B------:R-:W-:Y:S05]  /*1c2c0*/  BRA `(.L_x_5652) ;  /* 0xfffffe5c00bc7947 */ /* 0x000fea000383ffff */
.L_x_5474:
[----:B-1----:R1:W2:Y:S02]  /*1c2d0*/  SYNCS.PHASECHK.TRANS64.TRYWAIT P2, [R0+URZ+0x36830], R3 ;  /* 0x03683003000075a7 */ /* 0x0022a4000804017f */
[----:B--2---:R-:W-:Y:S05]  /*1c2e0*/  @!P2 NANOSLEEP.SYNCS 0x989680 ;  /* 0x009896800000a95d */ /* 0x004fea0003900000 */
[----:B------:R-:W2:Y:S02]  /*1c2f0*/  @!P2 SYNCS.PHASECHK.TRANS64 P2, [R0+URZ+0x36830], R3 ;  /* 0x036830030000a5a7 */ /* 0x000ea4000804007f */
[----:B--2---:R-:W-:Y:S05]  /*1c300*/  @!P2 BRA `(.L_x_5474) ;  /* 0xfffffffc00f0a947 */ /* 0x004fea000383ffff */
[----:B------:R-:W-:Y:S05]  /*1c310*/  BRA `(.L_x_5473) ;  /* 0xfffffe5c00e47947 */ /* 0x000fea000383ffff */
.L_x_5479:
[----:B-1----:R-:W-:-:S04]  /*1c320*/  IMAD.U32 R7, RZ, RZ, UR39 ;  /* 0x00000027ff077e24 */ /* 0x002fc8000f8e00ff */
[----:B------:R1:W2:Y:S03]  /*1c330*/  SYNCS.PHASECHK.TRANS64.TRYWAIT P3, [R7+URZ+0x36830], R6 ;  /* 0x03683006070075a7 */ /* 0x0002a6000806017f */
[----:B--2---:R-:W-:Y:S05]  /*1c340*/  @!P3 NANOSLEEP.SYNCS 0x989680 ;  /* 0x009896800000b95d */ /* 0x004fea0003900000 */
[----:B------:R-:W2:Y:S02]  /*1c350*/  @!P3 SYNCS.PHASECHK.TRANS64 P3, [R7+URZ+0x36830], R6 ;  /* 0x036830060700b5a7 */ /* 0x000ea4000806007f */
[----:B--2---:R-:W-:Y:S05]  /*1c360*/  @!P3 BRA `(.L_x_5479) ;  /* 0xfffffffc00ecb947 */ /* 0x004fea000383ffff */
[----:B------:R-:W-:Y:S05]  /*1c370*/  BRA `(.L_x_5478) ;  /* 0xfffffea8002c7947 */ /* 0x000fea000383ffff */
.L_x_5483:
[----:B---3--:R-:W-:-:S04]  /*1c380*/  IMAD.U32 R2, RZ, RZ, UR6 ;  /* 0x00000006ff027e24 */ /* 0x008fc8000f8e00ff */
[----:B------:R3:W4:Y:S03]  /*1c390*/  SYNCS.PHASECHK.TRANS64.TRYWAIT P3, [R2+URZ+0x36850], R0 ;  /* 0x03685000020075a7 */ /* 0x000726000806017f */
[----:B----4-:R-:W-:Y:S05]  /*1c3a0*/  @!P3 NANOSLEEP.SYNCS 0x989680 ;  /* 0x009896800000b95d */ /* 0x010fea0003900000 */
[----:B------:R-:W4:Y:S02]  /*1c3b0*/  @!P3 SYNCS.PHASECHK.TRANS64 P3, [R2+URZ+0x36850], R0 ;  /* 0x036850000200b5a7 */ /* 0x000f24000806007f */
[----:B----4-:R-:W-:Y:S05]  /*1c3c0*/  @!P3 BRA `(.L_x_5483) ;  /* 0xfffffffc00ecb947 */ /* 0x010fea000383ffff */
[----:B------:R-:W-:Y:S05]  /*1c3d0*/  BRA `(.L_x_5482) ;  /* 0xfffffecc00c07947 */ /* 0x000fea000383ffff */
.L_x_5489:
[----:B-1----:R-:W-:-:S04]  /*1c3e0*/  IMAD.U32 R7, RZ, RZ, UR6 ;  /* 0x00000006ff077e24 */ /* 0x002fc8000f8e00ff */
[----:B------:R1:W2:Y:S03]  /*1c3f0*/  SYNCS.PHASECHK.TRANS64.TRYWAIT P2, [R7+URZ+0x36830], R6 ;  /* 0x03683006070075a7 */ /* 0x0002a6000804017f */
[----:B--2---:R-:W-:Y:S05]  /*1c400*/  @!P2 NANOSLEEP.SYNCS 0x989680 ;  /* 0x009896800000a95d */ /* 0x004fea0003900000 */
[----:B------:R-:W2:Y:S02]  /*1c410*/  @!P2 SYNCS.PHASECHK.TRANS64 P2, [R7+URZ+0x36830], R6 ;  /* 0x036830060700a5a7 */ /* 0x000ea4000804007f */
[----:B--2---:R-:W-:Y:S05]  /*1c420*/  @!P2 BRA `(.L_x_5489) ;  /* 0xfffffffc00eca947 */ /* 0x004fea000383ffff */
[----:B------:R-:W-:Y:S05]  /*1c430*/  BRA `(.L_x_5488) ;  /* 0xfffffef400107947 */ /* 0x000fea000383ffff */
.L_x_5493:
[----:B-1----:R-:W-:-:S04]  /*1c440*/  IMAD.U32 R2, RZ, RZ, UR6 ;  /* 0x00000006ff027e24 */ /* 0x002fc8000f8e00ff */
[----:B------:R1:W2:Y:S03]  /*1c450*/  SYNCS.PHASECHK.TRANS64.TRYWAIT P2, [R2+URZ+0x36850], R0 ;  /* 0x03685000020075a7 */ /* 0x0002a6000804017f */
[----:B--2---:R-:W-:Y:S05]  /*1c460*/  @!P2 NANOSLEEP.SYNCS 0x989680 ;  /* 0x009896800000a95d */ /* 0x004fea0003900000 */
[----:B------:R-:W2:Y:S02]  /*1c470*/  @!P2 SYNCS.PHASECHK.TRANS64 P2, [R2+URZ+0x36850], R0 ;  /* 0x036850000200a5a7 */ /* 0x000ea4000804007f */
[----:B--2---:R-:W-:Y:S05]  /*1c480*/  @!P2 BRA `(.L_x_5493) ;  /* 0xfffffffc00eca947 */ /* 0x004fea000383ffff */
[----:B------:R-:W-:Y:S05]  /*1c490*/  BRA `(.L_x_5492) ;  /* 0xffffff1800d07947 */ /* 0x000fea000383ffff */
.L_x_5498:
[----:B-1----:R-:W-:-:S04]  /*1c4a0*/  IMAD.U32 R5, RZ, RZ, UR5 ;  /* 0x00000005ff057e24 */ /* 0x002fc8000f8e00ff */
[----:B------:R1:W2:Y:S03]  /*1c4b0*/  SYNCS.PHASECHK.TRANS64.TRYWAIT P0, [R5+URZ+0x36850], R0 ;  /* 0x03685000050075a7 */ /* 0x0002a6000800017f */
[----:B--2---:R-:W-:Y:S05]  /*1c4c0*/  @!P0 NANOSLEEP.SYNCS 0x989680 ;  /* 0x009896800000895d */ /* 0x004fea0003900000 */
[----:B------:R-:W2:Y:S02]  /*1c4d0*/  @!P0 SYNCS.PHASECHK.TRANS64 P0, [R5+URZ+0x36850], R0 ;  /* 0x03685000050085a7 */ /* 0x000ea4000800007f */
[----:B--2---:R-:W-:Y:S05]  /*1c4e0*/  @!P0 BRA `(.L_x_5498) ;  /* 0xfffffffc00ec8947 */ /* 0x004fea000383ffff */
[----:B------:R-:W-:Y:S05]  /*1c4f0*/  BRA `(.L_x_5497) ;  /* 0xffffff3c00487947 */ /* 0x000fea000383ffff */
.L_x_5545:
        /* <DEDUP_REMOVED lines=11> */
.L_x_5654:
[----:B------:R-:W-:Y:S05]  /*1c5b0*/  BSYNC B0 ;  /* 0x0000000000007941 */ /* 0x000fea0003800000 */
.L_x_5653:
[----:B------:R-:W-:Y:S05]  /*1c5c0*/  BRA `(.L_x_5655) ;  /* 0xffffffa800087947 */ /* 0x000fea000383ffff */
.L_x_5547:
[----:B------:R-:W-:Y:S01]  /*1c5d0*/  BSSY B0, `(.L_x_5656) ;  /* 0x0000006000007945 */ /* 0x000fe20003800000 */
[----:B------:R-:W-:-:S07]  /*1c5e0*/  IMAD.MOV.U32 R15, RZ, RZ, -0x1 ;  /* 0xffffffffff0f7424 */ /* 0x000fce00078e00ff */
[----:B--23--:R-:W-:Y:S05]  /*1c5f0*/  WARPSYNC.COLLECTIVE R15, `(.L_x_5657) ;  /* 0x000000000f0c7348 */ /* 0x00cfea0003c00000 */
[----:B------:R-:W-:Y:S02]  /*1c600*/  ELECT P6, UR62, PT ;  /* 0x00000000003e782f */ /* 0x000fe400038c0000 */
[----:B------:R-:W-:Y:S01]  /*1c610*/  MOV R14, UR62 ;  /* 0x0000003e000e7c02 */ /* 0x000fe20008000f00 */
[----:B--23--:R-:W-:Y:S10]  /*1c620*/  ENDCOLLECTIVE ;  /* 0x000000000000791b */ /* 0x00cff40003800000 */
.L_x_5657:
[----:B------:R-:W-:Y:S05]  /*1c630*/  BSYNC B0 ;  /* 0x0000000000007941 */ /* 0x000fea0003800000 */
.L_x_5656:
[----:B------:R-:W-:Y:S05]  /*1c640*/  BRA `(.L_x_5658) ;  /* 0xffffffa8000c7947 */ /* 0x000fea000383ffff */
.L_x_5549:
[----:B0-----:R0:W1:Y:S02]  /*1c650*/  SYNCS.PHASECHK.TRANS64.TRYWAIT P0, [R0+URZ+0x36840], R2 ;  /* 0x03684002000075a7 */ /* 0x001064000800017f */
[----:B-1----:R-:W-:Y:S05]  /*1c660*/  @!P0 NANOSLEEP.SYNCS 0x989680 ;  /* 0x009896800000895d */ /* 0x002fea0003900000 */
[----:B------:R-:W1:Y:S02]  /*1c670*/  @!P0 SYNCS.PHASECHK.TRANS64 P0, [R0+URZ+0x36840], R2 ;  /* 0x03684002000085a7 */ /* 0x000e64000800007f */
[----:B-1----:R-:W-:Y:S05]  /*1c680*/  @!P0 BRA `(.L_x_5549) ;  /* 0xfffffffc00f08947 */ /* 0x002fea000383ffff */
[----:B------:R-:W-:Y:S05]  /*1c690*/  BRA `(.L_x_5659) ;  /* 0xffffffa800707947 */ /* 0x000fea000383ffff */
.L_x_5553:
[----:B------:R-:W2:Y:S01]  /*1c6a0*/  LDL.LU R11, [R1+0x38] ;  /* 0x00003800010b7983 */ /* 0x000ea20000300800 */
[----:B------:R-:W-:Y:S01]  /*1c6b0*/  IMAD.MOV.U32 R13, RZ, RZ, R3 ;  /* 0x000000ffff0d7224 */ /* 0x000fe200078e0003 */
[----:B------:R-:W-:Y:S01]  /*1c6c0*/  LOP3.LUT R5, R5, 0x7f, RZ, 0xc0, !PT ;  /* 0x0000007f05057812 */ /* 0x000fe200078ec0ff */
[----:B------:R-:W-:Y:S02]  /*1c6d0*/  IMAD.MOV.U32 R12, RZ, RZ, RZ ;  /* 0x000000ffff0c7224 */ /* 0x000fe400078e00ff */
[----:B------:R-:W-:Y:S01]  /*1c6e0*/  IMAD.MOV.U32 R15, RZ, RZ, -0x1 ;  /* 0xffffffffff0f7424 */ /* 0x000fe200078e00ff */
        /* <DEDUP_REMOVED lines=9> */
.L_x_5660:
[----:B------:R-:W-:Y:S02]  /*1c780*/  IMAD.MOV.U32 R13, RZ, RZ, R4 ;  /* 0x000000ffff0d7224 */ /* 0x000fe400078e0004 */
[----:B------:R-:W-:-:S07]  /*1c790*/  IMAD.MOV.U32 R6, RZ, RZ, R14 ;  /* 0x000000ffff067224 */ /* 0x000fce00078e000e */
[----:B------:R-:W-:Y:S05]  /*1c7a0*/  WARPSYNC.COLLECTIVE R15, `(.L_x_5661) ;  /* 0x000000000f087348 */ /* 0x000fea0003c00000 */
[----:B------:R0:W1:Y:S02]  /*1c7b0*/  SHFL.IDX P6, R14, R13, R12, R11 ;  /* 0x0000000c0d0e7389 */ /* 0x00006400000c000b */
[----:B01----:R-:W-:Y:S01]  /*1c7c0*/  ENDCOLLECTIVE ;  /* 0x000000000000791b */ /* 0x003fe20003800000 */
.L_x_5661:
        /* <DEDUP_REMOVED lines=19> */
.L_x_5662:
[----:B------:R-:W-:Y:S02]  /*1c900*/  IMAD.MOV.U32 R13, RZ, RZ, R4 ;  /* 0x000000ffff0d7224 */ /* 0x000fe400078e0004 */
[----:B------:R-:W-:-:S07]  /*1c910*/  IMAD.MOV.U32 R9, RZ, RZ, R14 ;  /* 0x000000ffff097224 */ /* 0x000fce00078e000e */
[----:B------:R-:W-:Y:S05]  /*1c920*/  WARPSYNC.COLLECTIVE R15, `(.L_x_5663) ;  /* 0x000000000f087348 */ /* 0x000fea0003c00000 */
[----:B------:R0:W1:Y:S02]  /*1c930*/  SHFL.IDX P6, R14, R13, R12, R11 ;  /* 0x0000000c0d0e7389 */ /* 0x00006400000c000b */
[----:B01----:R-:W-:Y:S01]  /*1c940*/  ENDCOLLECTIVE ;  /* 0x000000000000791b */ /* 0x003fe20003800000 */
.L_x_5663:
        /* <DEDUP_REMOVED lines=20> */
.L_x_5664:
[----:B------:R-:W-:Y:S02]  /*1ca90*/  IMAD.MOV.U32 R13, RZ, RZ, R4 ;  /* 0x000000ffff0d7224 */ /* 0x000fe400078e0004 */
[----:B------:R-:W-:-:S05]  /*1caa0*/  IMAD.SHL.U32 R9, R9, 0x8, RZ ;  /* 0x0000000809097824 */ /* 0x000fca00078e00ff */
[----:B------:R-:W-:Y:S01]  /*1cab0*/  LOP3.LUT R9, R9, 0x38, RZ, 0xc0, !PT ;  /* 0x0000003809097812 */ /* 0x000fe200078ec0ff */
[----:B------:R-:W-:-:S07]  /*1cac0*/  IMAD.MOV.U32 R8, RZ, RZ, R14 ;  /* 0x000000ffff087224 */ /* 0x000fce00078e000e */
[----:B------:R-:W-:Y:S05]  /*1cad0*/  WARPSYNC.COLLECTIVE R15, `(.L_x_5665) ;  /* 0x000000000f087348 */ /* 0x000fea0003c00000 */
[----:B------:R0:W1:Y:S02]  /*1cae0*/  SHFL.IDX P6, R14, R13, R12, R11 ;  /* 0x0000000c0d0e7389 */ /* 0x00006400000c000b */
[----:B01----:R-:W-:Y:S01]  /*1caf0*/  ENDCOLLECTIVE ;  /* 0x000000000000791b */ /* 0x003fe20003800000 */
.L_x_5665:
        /* <DEDUP_REMOVED lines=19> */
.L_x_5666:
[----:B------:R-:W-:Y:S02]  /*1cc30*/  IMAD.MOV.U32 R13, RZ, RZ, R4 ;  /* 0x000000ffff0d7224 */ /* 0x000fe400078e0004 */
[----:B------:R-:W-:-:S07]  /*1cc40*/  IMAD.MOV.U32 R6, RZ, RZ, R14 ;  /* 0x000000ffff067224 */ /* 0x000fce00078e000e */
[----:B------:R-:W-:Y:S05]  /*1cc50*/  WARPSYNC.COLLECTIVE R15, `(.L_x_5667) ;  /* 0x000000000f087348 */ /* 0x000fea0003c00000 */
[----:B------:R0:W1:Y:S02]  /*1cc60*/  SHFL.IDX P6, R14, R13, R12, R11 ;  /* 0x0000000c0d0e7389 */ /* 0x00006400000c000b */
[----:B01----:R-:W-:Y:S01]  /*1cc70*/  ENDCOLLECTIVE ;  /* 0x000000000000791b */ /* 0x003fe20003800000 */
.L_x_5667:
        /* <DEDUP_REMOVED lines=19> */
.L_x_5668:
[----:B------:R-:W-:Y:S02]  /*1cdb0*/  IMAD.MOV.U32 R13, RZ, RZ, R4 ;  /* 0x000000ffff0d7224 */ /* 0x000fe400078e0004 */
[----:B------:R-:W-:-:S07]  /*1cdc0*/  IMAD.MOV.U32 R6, RZ, RZ, R14 ;  /* 0x000000ffff067224 */ /* 0x000fce00078e000e */
[----:B------:R-:W-:Y:S05]  /*1cdd0*/  WARPSYNC.COLLECTIVE R15, `(.L_x_5669) ;  /* 0x000000000f087348 */ /* 0x000fea0003c00000 */
[----:B------:R0:W1:Y:S02]  /*1cde0*/  SHFL.IDX P6, R14, R13, R12, R11 ;  /* 0x0000000c0d0e7389 */ /* 0x00006400000c000b */
[----:B01----:R-:W-:Y:S01]  /*1cdf0*/  ENDCOLLECTIVE ;  /* 0x000000000000791b */ /* 0x003fe20003800000 */
.L_x_5669:
        /* <DEDUP_REMOVED lines=19> */
.L_x_5670:
[----:B------:R-:W-:Y:S02]  /*1cf30*/  IMAD.MOV.U32 R13, RZ, RZ, R4 ;  /* 0x000000ffff0d7224 */ /* 0x000fe400078e0004 */
[----:B------:R-:W-:-:S07]  /*1cf40*/  IMAD.MOV.U32 R6, RZ, RZ, R14 ;  /* 0x000000ffff067224 */ /* 0x000fce00078e000e */
[----:B------:R-:W-:Y:S05]  /*1cf50*/  WARPSYNC.COLLECTIVE R15, `(.L_x_5671) ;  /* 0x000000000f087348 */ /* 0x000fea0003c00000 */
[----:B------:R0:W1:Y:S02]  /*1cf60*/  SHFL.IDX P6, R14, R13, R12, R11 ;  /* 0x0000000c0d0e7389 */ /* 0x00006400000c000b */
[----:B01----:R-:W-:Y:S01]  /*1cf70*/  ENDCOLLECTIVE ;  /* 0x000000000000791b */ /* 0x003fe20003800000 */
.L_x_5671:
        /* <DEDUP_REMOVED lines=17> */
.L_x_5672:
[----:B------:R-:W-:-:S05]  /*1d090*/  VIADD R7, R2, 0x60 ;  /* 0x0000006002077836 */ /* 0x000fca0000000000 */
[----:B------:R-:W-:Y:S01]  /*1d0a0*/  ISETP.GE.AND P4, PT, R7, R0, PT ;  /* 0x000000000700720c */ /* 0x000fe20003f86270 */
[----:B------:R-:W-:Y:S02]  /*1d0b0*/  IMAD.MOV.U32 R13, RZ, RZ, R4 ;  /* 0x000000ffff0d7224 */ /* 0x000fe400078e0004 */
[----:B------:R-:W-:-:S10]  /*1d0c0*/  IMAD.MOV.U32 R6, RZ, RZ, R14 ;  /* 0x000000ffff067224 */ /* 0x000fd400078e000e */
[----:B------:R-:W-:Y:S05]  /*1d0d0*/  WARPSYNC.COLLECTIVE R15, `(.L_x_5673) ;  /* 0x000000000f087348 */ /* 0x000fea0003c00000 */
[----:B------:R0:W1:Y:S02]  /*1d0e0*/  SHFL.IDX P6, R14, R13, R12, R11 ;  /* 0x0000000c0d0e7389 */ /* 0x00006400000c000b */
[----:B01----:R-:W-:Y:S01]  /*1d0f0*/  ENDCOLLECTIVE ;  /* 0x000000000000791b */ /* 0x003fe20003800000 */
.L_x_5673:
        /* <DEDUP_REMOVED lines=17> */
.L_x_5674:
[----:B------:R-:W-:Y:S02]  /*1d210*/  IMAD.MOV.U32 R13, RZ, RZ, R4 ;  /* 0x000000ffff0d7224 */ /* 0x000fe400078e0004 */
[----:B------:R-:W-:-:S07]  /*1d220*/  IMAD.MOV.U32 R5, RZ, RZ, R14 ;  /* 0x000000ffff057224 */ /* 0x000fce00078e000e */
[----:B------:R-:W-:Y:S05]  /*1d230*/  WARPSYNC.COLLECTIVE R15, `(.L_x_5675) ;  /* 0x000000000f087348 */ /* 0x000fea0003c00000 */
[----:B------:R0:W1:Y:S02]  /*1d240*/  SHFL.IDX P6, R14, R13, R12, R11 ;  /* 0x0000000c0d0e7389 */ /* 0x00006400000c000b */
[----:B01----:R-:W-:Y:S01]  /*1d250*/  ENDCOLLECTIVE ;  /* 0x000000000000791b */ /* 0x003fe20003800000 */
.L_x_5675:
[----:B------:R-:W-:Y:S01]  /*1d260*/  IMAD.MOV.U32 R3, RZ, RZ, R14 ;  /* 0x000000ffff037224 */ /* 0x000fe200078e000e */
[----:B------:R-:W-:Y:S06]  /*1d270*/  BRA `(.L_x_5676) ;  /* 0xffffffac00247947 */ /* 0x000fec000383ffff */
.L_x_5558:
[----:B0-----:R0:W3:Y:S02]  /*1d280*/  SYNCS.PHASECHK.TRANS64.TRYWAIT P0, [R18+URZ+0x36820], R0 ;  /* 0x03682000120075a7 */ /* 0x0010e4000800017f */
[----:B---3--:R-:W-:Y:S05]  /*1d290*/  @!P0 NANOSLEEP.SYNCS 0x989680 ;  /* 0x009896800000895d */ /* 0x008fea0003900000 */
[----:B------:R-:W3:Y:S02]  /*1d2a0*/  @!P0 SYNCS.PHASECHK.TRANS64 P0, [R18+URZ+0x36820], R0 ;  /* 0x03682000120085a7 */ /* 0x000ee4000800007f */
[----:B---3--:R-:W-:Y:S05]  /*1d2b0*/  @!P0 BRA `(.L_x_5558) ;  /* 0xfffffffc00f08947 */ /* 0x008fea000383ffff */
[----:B------:R-:W-:Y:S05]  /*1d2c0*/  BRA `(.L_x_5677) ;  /* 0xffffffac00a87947 */ /* 0x000fea000383ffff */
.L_x_5567:
[----:B-1----:R1:W2:Y:S02]  /*1d2d0*/  SYNCS.PHASECHK.TRANS64.TRYWAIT P0, [R3+URZ+0x36840], R2 ;  /* 0x03684002030075a7 */ /* 0x0022a4000800017f */
[----:B--2---:R-:W-:Y:S05]  /*1d2e0*/  @!P0 NANOSLEEP.SYNCS 0x989680 ;  /* 0x009896800000895d */ /* 0x004fea0003900000 */
[----:B------:R-:W2:Y:S02]  /*1d2f0*/  @!P0 SYNCS.PHASECHK.TRANS64 P0, [R3+URZ+0x36840], R2 ;  /* 0x03684002030085a7 */ /* 0x000ea4000800007f */
[----:B--2---:R-:W-:Y:S05]  /*1d300*/  @!P0 BRA `(.L_x_5567) ;  /* 0xfffffffc00f08947 */ /* 0x004fea000383ffff */
[----:B------:R-:W-:Y:S05]  /*1d310*/  BRA `(.L_x_5678) ;  /* 0xffffffb000887947 */ /* 0x000fea000383ffff */
.L_x_5574:
[----:B-1----:R1:W2:Y:S02]  /*1d320*/  SYNCS.PHASECHK.TRANS64.TRYWAIT P0, [R3+URZ+0x60], R2 ;  /* 0x00006002030075a7 */ /* 0x0022a4000800017f */
[----:B--2---:R-:W-:Y:S05]  /*1d330*/  @!P0 NANOSLEEP.SYNCS 0x989680 ;  /* 0x009896800000895d */ /* 0x004fea0003900000 */
[----:B------:R-:W2:Y:S02]  /*1d340*/  @!P0 SYNCS.PHASECHK.TRANS64 P0, [R3+URZ+0x60], R2 ;  /* 0x00006002030085a7 */ /* 0x000ea4000800007f */
[----:B--2---:R-:W-:Y:S05]  /*1d350*/  @!P0 BRA `(.L_x_5574) ;  /* 0xfffffffc00f08947 */ /* 0x004fea000383ffff */
[----:B------:R-:W-:Y:S05]  /*1d360*/  BRA `(.L_x_5679) ;  /* 0xffffffb4009c7947 */ /* 0x000fea000383ffff */
.L_x_5584:
[----:B-1----:R1:W2:Y:S02]  /*1d370*/  SYNCS.PHASECHK.TRANS64.TRYWAIT P0, [R3+URZ+0x36840], R2 ;  /* 0x03684002030075a7 */ /* 0x0022a4000800017f */
[----:B--2---:R-:W-:Y:S05]  /*1d380*/  @!P0 NANOSLEEP.SYNCS 0x989680 ;  /* 0x009896800000895d */ /* 0x004fea0003900000 */
[----:B------:R-:W2:Y:S02]  /*1d390*/  @!P0 SYNCS.PHASECHK.TRANS64 P0, [R3+URZ+0x36840], R2 ;  /* 0x03684002030085a7 */ /* 0x000ea4000800007f */
[----:B--2---:R-:W-:Y:S05]  /*1d3a0*/  @!P0 BRA `(.L_x_5584) ;  /* 0xfffffffc00f08947 */ /* 0x004fea000383ffff */
[----:B------:R-:W-:Y:S05]  /*1d3b0*/  BRA `(.L_x_5680) ;  /* 0xffffffbc006c7947 */ /* 0x000fea000383ffff */
.L_x_5591:
[----:B0-----:R0:W1:Y:S02]  /*1d3c0*/  SYNCS.PHASECHK.TRANS64.TRYWAIT P0, [R2+URZ+0x60], R3 ;  /* 0x00006003020075a7 */ /* 0x001064000800017f */
[----:B-1----:R-:W-:Y:S05]  /*1d3d0*/  @!P0 NANOSLEEP.SYNCS 0x989680 ;  /* 0x009896800000895d */ /* 0x002fea0003900000 */
[----:B------:R-:W1:Y:S02]  /*1d3e0*/  @!P0 SYNCS.PHASECHK.TRANS64 P0, [R2+URZ+0x60], R3 ;  /* 0x00006003020085a7 */ /* 0x000e64000800007f */
[----:B-1----:R-:W-:Y:S05]  /*1d3f0*/  @!P0 BRA `(.L_x_5591) ;  /* 0xfffffffc00f08947 */ /* 0x002fea000383ffff */
[----:B------:R-:W-:Y:S05]  /*1d400*/  BRA `(.L_x_5681) ;  /* 0xffffffc000807947 */ /* 0x000fea000383ffff */
.L_x_5601:
[----:B--2---:R2:W3:Y:S02]  /*1d410*/  SYNCS.PHASECHK.TRANS64.TRYWAIT P0, [R2+URZ+0x36840], R3 ;  /* 0x03684003020075a7 */ /* 0x0044e4000800017f */
[----:B---3--:R-:W-:Y:S05]  /*1d420*/  @!P0 NANOSLEEP.SYNCS 0x989680 ;  /* 0x009896800000895d */ /* 0x008fea0003900000 */
[----:B------:R-:W3:Y:S02]  /*1d430*/  @!P0 SYNCS.PHASECHK.TRANS64 P0, [R2+URZ+0x36840], R3 ;  /* 0x03684003020085a7 */ /* 0x000ee4000800007f */
[----:B---3--:R-:W-:Y:S05]  /*1d440*/  @!P0 BRA `(.L_x_5601) ;  /* 0xfffffffc00f08947 */ /* 0x008fea000383ffff */
[----:B------:R-:W-:Y:S05]  /*1d450*/  BRA `(.L_x_5682) ;  /* 0xffffffc800207947 */ /* 0x000fea000383ffff */
.L_x_5608:
[----:B0-----:R0:W1:Y:S02]  /*1d460*/  SYNCS.PHASECHK.TRANS64.TRYWAIT P0, [R2+URZ+0x60], R5 ;  /* 0x00006005020075a7 */ /* 0x001064000800017f */
[----:B-1----:R-:W-:Y:S05]  /*1d470*/  @!P0 NANOSLEEP.SYNCS 0x989680 ;  /* 0x009896800000895d */ /* 0x002fea0003900000 */
[----:B------:R-:W1:Y:S02]  /*1d480*/  @!P0 SYNCS.PHASECHK.TRANS64 P0, [R2+URZ+0x60], R5 ;  /* 0x00006005020085a7 */ /* 0x000e64000800007f */
[----:B-1----:R-:W-:Y:S05]  /*1d490*/  @!P0 BRA `(.L_x_5608) ;  /* 0xfffffffc00f08947 */ /* 0x002fea000383ffff */
[----:B------:R-:W-:Y:S05]  /*1d4a0*/  BRA `(.L_x_5683) ;  /* 0xffffffcc00347947 */ /* 0x000fea000383ffff */
.L_x_5620:
[----:B--2---:R2:W3:Y:S02]  /*1d4b0*/  SYNCS.PHASECHK.TRANS64.TRYWAIT P0, [R0+URZ+0x36860], R2 ;  /* 0x03686002000075a7 */ /* 0x0044e4000800017f */
[----:B---3--:R-:W-:Y:S05]  /*1d4c0*/  @!P0 NANOSLEEP.SYNCS 0x989680 ;  /* 0x009896800000895d */ /* 0x008fea0003900000 */
[----:B------:R-:W3:Y:S02]  /*1d4d0*/  @!P0 SYNCS.PHASECHK.TRANS64 P0, [R0+URZ+0x36860], R2 ;  /* 0x03686002000085a7 */ /* 0x000ee4000800007f */
[----:B---3--:R-:W-:Y:S05]  /*1d4e0*/  @!P0 BRA `(.L_x_5620) ;  /* 0xfffffffc00f08947 */ /* 0x008fea000383ffff */
[----:B------:R-:W-:Y:S05]  /*1d4f0*/  BRA `(.L_x_5684) ;  /* 0xffffffd000c07947 */ /* 0x000fea000383ffff */
.L_x_5628:
[----:B------:R-:W3:Y:S01]  /*1d500*/  LDL R0, [R1] ;  /* 0x0000000001007983 */ /* 0x000ee20000100800 */
[----:B------:R-:W-:Y:S01]  /*1d510*/  BSSY B0, `(.L_x_5685) ;  /* 0x0000008000007945 */ /* 0x000fe20003800000 */
[----:B------:R-:W-:Y:S02]  /*1d520*/  IMAD.MOV.U32 R12, RZ, RZ, RZ ;  /* 0x000000ffff0c7224 */ /* 0x000fe400078e00ff */
[----:B------:R-:W-:Y:S02]  /*1d530*/  IMAD.MOV.U32 R11, RZ, RZ, 0x1f ;  /* 0x0000001fff0b7424 */ /* 0x000fe400078e00ff */
[----:B------:R-:W-:Y:S02]  /*1d540*/  IMAD.MOV.U32 R15, RZ, RZ, -0x1 ;  /* 0xffffffffff0f7424 */ /* 0x000fe400078e00ff */
[----:B---3--:R-:W-:-:S07]  /*1d550*/  IMAD.MOV.U32 R13, RZ, RZ, R0 ;  /* 0x000000ffff0d7224 */ /* 0x008fce00078e0000 */
[----:B-12---:R-:W-:Y:S05]  /*1d560*/  WARPSYNC.COLLECTIVE R15, `(.L_x_5686) ;  /* 0x000000000f087348 */ /* 0x006fea0003c00000 */
[----:B------:R0:W3:Y:S02]  /*1d570*/  SHFL.IDX P6, R14, R13, R12, R11 ;  /* 0x0000000c0d0e7389 */ /* 0x0000e400000c000b */
[----:B0123--:R-:W-:Y:S01]  /*1d580*/  ENDCOLLECTIVE ;  /* 0x000000000000791b */ /* 0x00ffe20003800000 */
.L_x_5686:
[----:B------:R-:W-:Y:S05]  /*1d590*/  BSYNC B0 ;  /* 0x0000000000007941 */ /* 0x000fea0003800000 */
.L_x_5685:
        /* <DEDUP_REMOVED lines=9> */
.L_x_5687:
        /* <DEDUP_REMOVED lines=26> */
.L_x_5688:
        /* <DEDUP_REMOVED lines=8> */
.L_x_5689:
        /* <DEDUP_REMOVED lines=8> */
.L_x_5690:
        /* <DEDUP_REMOVED lines=8> */
.L_x_5691:
        /* <DEDUP_REMOVED lines=8> */
.L_x_5692:
        /* <DEDUP_REMOVED lines=9> */
.L_x_5693:
[----:B------:R-:W-:Y:S01]  /*1da60*/  IMAD.MOV.U32 R9, RZ, RZ, R14 ;  /* 0x000000ffff097224 */ /* 0x000fe200078e000e */
[----:B------:R-:W-:Y:S06]  /*1da70*/  BRA `(.L_x_5694) ;  /* 0xffffffd400707947 */ /* 0x000fec000383ffff */
.L_x_5631:
        /* <DEDUP_REMOVED lines=8> */
.L_x_5696:
[----:B------:R-:W-:Y:S05]  /*1db00*/  BSYNC B0 ;  /* 0x0000000000007941 */ /* 0x000fea0003800000 */
.L_x_5695:
        /* <DEDUP_REMOVED lines=10> */
.L_x_5697:
        /* <DEDUP_REMOVED lines=8> */
.L_x_5698:
        /* <DEDUP_REMOVED lines=8> */
.L_x_5699:
        /* <DEDUP_REMOVED lines=8> */
.L_x_5700:
        /* <DEDUP_REMOVED lines=9> */
.L_x_5701:
[----:B------:R-:W-:Y:S01]  /*1ddc0*/  IMAD.MOV.U32 R9, RZ, RZ, R14 ;  /* 0x000000ffff097224 */ /* 0x000fe200078e000e */
[----:B------:R-:W-:Y:S06]  /*1ddd0*/  BRA `(.L_x_5702) ;  /* 0xffffffd400487947 */ /* 0x000fec000383ffff */
.L_x_5633:
[----:B------:R-:W-:Y:S01]  /*1dde0*/  BSSY B0, `(.L_x_5703) ;  /* 0x0000006000007945 */ /* 0x000fe20003800000 */
[----:B------:R-:W-:Y:S01]  /*1ddf0*/  PLOP3.LUT P6, PT, P6, PT, PT, 0x8, 0x0 ;  /* 0x000000000000781c */ /* 0x000fe200037ce170 */
[----:B------:R-:W-:-:S12]  /*1de00*/  IMAD.MOV.U32 R15, RZ, RZ, -0x1 ;  /* 0xffffffffff0f7424 */ /* 0x000fd800078e00ff */
[----:B0-----:R-:W-:Y:S05]  /*1de10*/  WARPSYNC.COLLECTIVE R15, `(.L_x_5704) ;  /* 0x000000000f087348 */ /* 0x001fea0003c00000 */
[----:B------:R-:W-:Y:S01]  /*1de20*/  VOTE.ANY R14, PT, P6 ;  /* 0x00000000000e7806 */ /* 0x000fe200030e0100 */
[----:B0-----:R-:W-:Y:S06]  /*1de30*/  ENDCOLLECTIVE ;  /* 0x000000000000791b */ /* 0x001fec0003800000 */
.L_x_5704:
[----:B------:R-:W-:Y:S05]  /*1de40*/  BSYNC B0 ;  /* 0x0000000000007941 */ /* 0x000fea0003800000 */
.L_x_5703:
        /* <DEDUP_REMOVED lines=10> */
.L_x_5705:
[----:B------:R-:W-:Y:S02]  /*1def0*/  IMAD.MOV.U32 R13, RZ, RZ, R7 ;  /* 0x000000ffff0d7224 */ /* 0x000fe400078e0007 */
[----:B------:R-:W-:-:S07]  /*1df00*/  IMAD.MOV.U32 R0, RZ, RZ, R14 ;  /* 0x000000ffff007224 */ /* 0x000fce00078e000e */
[----:B------:R-:W-:Y:S05]  /*1df10*/  WARPSYNC.COLLECTIVE R15, `(.L_x_5706) ;  /* 0x000000000f087348 */ /* 0x000fea0003c00000 */
[----:B------:R0:W1:Y:S02]  /*1df20*/  SHFL.IDX P6, R14, R13, R12, R11 ;  /* 0x0000000c0d0e7389 */ /* 0x00006400000c000b */
[----:B01----:R-:W-:Y:S01]  /*1df30*/  ENDCOLLECTIVE ;  /* 0x000000000000791b */ /* 0x003fe20003800000 */
.L_x_5706:
[----:B------:R-:W-:Y:S02]  /*1df40*/  IMAD.MOV.U32 R7, RZ, RZ, R14 ;  /* 0x000000ffff077224 */ /* 0x000fe400078e000e */
[----:B------:R-:W-:-:S05]  /*1df50*/  IMAD.IADD R6, R10, 0x1, R16 ;  /* 0x000000010a067824 */ /* 0x000fca00078e0210 */
[----:B------:R0:W-:Y:S01]  /*1df60*/  STL [R1+0xc], R6 ;  /* 0x00000c0601007387 */ /* 0x0001e20000100800 */
[----:B------:R-:W-:Y:S05]  /*1df70*/  BRA `(.L_x_5707) ;  /* 0xffffffd400287947 */ /* 0x000fea000383ffff */
.L_x_5635:
        /* <DEDUP_REMOVED lines=8> */
.L_x_5709:
[----:B------:R-:W-:Y:S05]  /*1e000*/  BSYNC B0 ;  /* 0x0000000000007941 */ /* 0x000fea0003800000 */
.L_x_5708:
[----:B------:R-:W-:Y:S01]  /*1e010*/  IMAD.MOV.U32 R2, RZ, RZ, R14 ;  /* 0x000000ffff027224 */ /* 0x000fe200078e000e */
[----:B------:R-:W-:Y:S06]  /*1e020*/  BRA `(.L_x_5710) ;  /* 0xffffffd400147947 */ /* 0x000fec000383ffff */
.L_x_5641:
[----:B0-----:R0:W1:Y:S02]  /*1e030*/  SYNCS.PHASECHK.TRANS64.TRYWAIT P0, [R0+URZ+0x36820], R3 ;  /* 0x03682003000075a7 */ /* 0x001064000800017f */
[----:B-1----:R-:W-:Y:S05]  /*1e040*/  @!P0 NANOSLEEP.SYNCS 0x989680 ;  /* 0x009896800000895d */ /* 0x002fea0003900000 */
[----:B------:R-:W1:Y:S02]  /*1e050*/  @!P0 SYNCS.PHASECHK.TRANS64 P0, [R0+URZ+0x36820], R3 ;  /* 0x03682003000085a7 */ /* 0x000e64000800007f */
[----:B-1----:R-:W-:Y:S05]  /*1e060*/  @!P0 BRA `(.L_x_5641) ;  /* 0xfffffffc00f08947 */ /* 0x002fea000383ffff */
[----:B------:R-:W-:Y:S05]  /*1e070*/  BRA `(.L_x_5711) ;  /* 0xffffffdc00b87947 */ /* 0x000fea000383ffff */
.L_x_5642:
        /* <DEDUP_REMOVED lines=11> */
.L_x_5713:
[----:B------:R-:W-:Y:S05]  /*1e130*/  BSYNC B0 ;  /* 0x0000000000007941 */ /* 0x000fea0003800000 */
.L_x_5712:
[----:B------:R-:W-:Y:S05]  /*1e140*/  BRA `(.L_x_5714) ;  /* 0xffffffdc00a07947 */ /* 0x000fea000383ffff */
.L_x_5645:
[----:B------:R-:W-:Y:S01]  /*1e150*/  BSSY B1, `(.L_x_5715) ;  /* 0x0000006000017945 */ /* 0x000fe20003800000 */
[----:B------:R-:W-:-:S07]  /*1e160*/  IMAD.MOV.U32 R15, RZ, RZ, -0x1 ;  /* 0xffffffffff0f7424 */ /* 0x000fce00078e00ff */
[----:B01----:R-:W-:Y:S05]  /*1e170*/  WARPSYNC.COLLECTIVE R15, `(.L_x_5716) ;  /* 0x000000000f0c7348 */ /* 0x003fea0003c00000 */
[----:B------:R-:W-:Y:S02]  /*1e180*/  ELECT P6, UR62, PT ;  /* 0x00000000003e782f */ /* 0x000fe400038c0000 */
[----:B------:R-:W-:Y:S01]  /*1e190*/  MOV R14, UR62 ;  /* 0x0000003e000e7c02 */ /* 0x000fe20008000f00 */
[----:B01----:R-:W-:Y:S10]  /*1e1a0*/  ENDCOLLECTIVE ;  /* 0x000000000000791b */ /* 0x003ff40003800000 */
.L_x_5716:
[----:B------:R-:W-:Y:S05]  /*1e1b0*/  BSYNC B1 ;  /* 0x0000000000017941 */ /* 0x000fea0003800000 */
.L_x_5715:
[----:B------:R-:W-:Y:S05]  /*1e1c0*/  BRA `(.L_x_5717) ;  /* 0xffffffdc00987947 */ /* 0x000fea000383ffff */
.L_x_5647:
[----:B0-----:R0:W1:Y:S02]  /*1e1d0*/  SYNCS.PHASECHK.TRANS64.TRYWAIT P0, [R6+URZ], R5 ;  /* 0x00000005060075a7 */ /* 0x001064000800017f */
[----:B-1----:R-:W-:Y:S05]  /*1e1e0*/  @!P0 NANOSLEEP.SYNCS 0x989680 ;  /* 0x009896800000895d */ /* 0x002fea0003900000 */
[----:B------:R-:W1:Y:S02]  /*1e1f0*/  @!P0 SYNCS.PHASECHK.TRANS64 P0, [R6+URZ], R5 ;  /* 0x00000005060085a7 */ /* 0x000e64000800007f */
[----:B-1----:R-:W-:Y:S05]  /*1e200*/  @!P0 BRA `(.L_x_5647) ;  /* 0xfffffffc00f08947 */ /* 0x002fea000383ffff */
[----:B------:R-:W-:Y:S05]  /*1e210*/  BRA `(.L_x_5718) ;  /* 0xffffffdc00d87947 */ /* 0x000fea000383ffff */
.L_x_5648:
[----:B-1----:R1:W2:Y:S02]  /*1e220*/  SYNCS.PHASECHK.TRANS64.TRYWAIT P0, [R7+URZ], R2 ;  /* 0x00000002070075a7 */ /* 0x0022a4000800017f */
[----:B--2---:R-:W-:Y:S05]  /*1e230*/  @!P0 NANOSLEEP.SYNCS 0x989680 ;  /* 0x009896800000895d */ /* 0x004fea0003900000 */
[----:B------:R-:W2:Y:S02]  /*1e240*/  @!P0 SYNCS.PHASECHK.TRANS64 P0, [R7+URZ], R2 ;  /* 0x00000002070085a7 */ /* 0x000ea4000800007f */
[----:B--2---:R-:W-:Y:S05]  /*1e250*/  @!P0 BRA `(.L_x_5648) ;  /* 0xfffffffc00f08947 */ /* 0x004fea000383ffff */
[----:B------:R-:W-:Y:S05]  /*1e260*/  BRA `(.L_x_5719) ;  /* 0xffffffdc00cc7947 */ /* 0x000fea000383ffff */
.L_x_5650:
[----:B--2---:R2:W3:Y:S02]  /*1e270*/  SYNCS.PHASECHK.TRANS64.TRYWAIT P0, [R4+URZ], R5 ;  /* 0x00000005040075a7 */ /* 0x0044e4000800017f */
[----:B---3--:R-:W-:Y:S05]  /*1e280*/  @!P0 NANOSLEEP.SYNCS 0x989680 ;  /* 0x009896800000895d */ /* 0x008fea0003900000 */
[----:B------:R-:W3:Y:S02]  /*1e290*/  @!P0 SYNCS.PHASECHK.TRANS64 P0, [R4+URZ], R5 ;  /* 0x00000005040085a7 */ /* 0x000ee4000800007f */
[----:B---3--:R-:W-:Y:S05]  /*1e2a0*/  @!P0 BRA `(.L_x_5650) ;  /* 0xfffffffc00f08947 */ /* 0x008fea000383ffff */
[----:B------:R-:W-:Y:S05]  /*1e2b0*/  BRA `(.L_x_5720) ;  /* 0xffffffdc00d07947 */ /* 0x000fea000383ffff */
.L_x_5721:
        /* <DEDUP_REMOVED lines=12> */
.L_x_14855:


//--------------------- .text._ZN7cutlass13device_kernelIN5flash11enable_sm90INS1_16FlashAttnFwdSm90INS1_25CollectiveMainloopFwdSm90ILi2EN4cute5tupleIJNS5_1CILi1EEES8_S8_EEENS6_IJNS7_ILi128EEENS7_ILi112EEENS7_ILi192EEEEEELi192ENS_6half_tEfNS_4arch4Sm90ELb1ELb0ELb1ELb1ELb0ELb1ELb0ELb1ELb1ELb1ELb1ELb0EEENS1_21CollectiveEpilogueFwdINS6_IJSA_SC_SB_EEES9_SE_SG_Li256ELb1ELb1ELb1ELb0EEENS1_36VarlenDynamicPersistentTileSchedulerILi128ELi112ELi256ELi128ELb1ELb1ELb1ELb1ELb1ELb1EEEEEEEEEvNT_6ParamsE --------------------------
	.section	.text._ZN7cutlass13device_kernelIN5flash11enable_sm90INS1_16FlashAttnFwdSm90INS1_25CollectiveMainloopFwdSm90ILi2EN4cute5tupleIJNS5_1CILi1EEES8_S8_EEENS6_IJNS7_ILi128EEENS7_ILi112EEENS7_ILi192EEEEEELi192ENS_6half_tEfNS_4arch4Sm90ELb1ELb0ELb1ELb1ELb0ELb1ELb0ELb1ELb1ELb1ELb1ELb0EEENS1_21CollectiveEpilogueFwdINS6_IJSA_SC_SB_EEES9_SE_SG_Li256ELb1ELb1ELb1ELb0EEENS1_36VarlenDynamicPersistentTileSchedulerILi128ELi112ELi256ELi128ELb1ELb1ELb1ELb1ELb1ELb1EEEEEEEEEvNT_6ParamsE,"ax",@progbits
	.align	128
.text._ZN7cutlass13device_kernelIN5flash11enable_sm90INS1_16FlashAttnFwdSm90INS1_25CollectiveMainloopFwdSm90ILi2EN4cute5tupleIJNS5_1CILi1EEES8_S8_EEENS6_IJNS7_ILi128EEENS7_ILi112EEENS7_ILi192EEEEEELi192ENS_6half_tEfNS_4arch4Sm90ELb1ELb0ELb1ELb1ELb0ELb1ELb0ELb1ELb1ELb1ELb1ELb0EEENS1_21CollectiveEpilogueFwdINS6_IJSA_SC_SB_EEES9_SE_SG_Li256ELb1ELb1ELb1ELb0EEENS1_36VarlenDynamicPersistentTileSchedulerILi128ELi112ELi256ELi128ELb1ELb1ELb1ELb1ELb1ELb1EEEEEEEEEvNT_6ParamsE:
        .type           _ZN7cutlass13device_kernelIN5flash11enable_sm90INS1_16FlashAttnFwdSm90INS1_25CollectiveMainloopFwdSm90ILi2EN4cute5tupleIJNS5_1CILi1EEES8_S8_EEENS6_IJNS7_ILi128EEENS7_ILi112EEENS7_ILi192EEEEEELi192ENS_6half_tEfNS_4arch4Sm90ELb1ELb0ELb1ELb1ELb0ELb1ELb0ELb1ELb1ELb1ELb1ELb0EEENS1_21CollectiveEpilogueFwdINS6_IJSA_SC_SB_EEES9_SE_SG_Li256ELb1ELb1ELb1ELb0EEENS1_36VarlenDynamicPersistentTileSchedulerILi128ELi112ELi256ELi128ELb1ELb1ELb1ELb1ELb1ELb1EEEEEEEEEvNT_6ParamsE,@function
        .size           _ZN7cutlass13device_kernelIN5flash11enable_sm90INS1_16FlashAttnFwdSm90INS1_25CollectiveMainloopFwdSm90ILi2EN4cute5tupleIJNS5_1CILi1EEES8_S8_EEENS6_IJNS7_ILi128EEENS7_ILi112EEENS7_ILi192EEEEEELi192ENS_6half_tEfNS_4arch4Sm90ELb1ELb0ELb1ELb1ELb0ELb1ELb0ELb1ELb1ELb1ELb1ELb0EEENS1_21CollectiveEpilogueFwdINS6_IJSA_SC_SB_EEES9_SE_SG_Li256ELb1ELb1ELb1ELb0EEENS1_36VarlenDynamicPersistentTileSchedulerILi128ELi112ELi256ELi128ELb1ELb1ELb1ELb1ELb1ELb1EEEEEEEEEvNT_6ParamsE,(.L_x_14856 - _ZN7cutlass13device_kernelIN5flash11enable_sm90INS1_16FlashAttnFwdSm90INS1_25CollectiveMainloopFwdSm90ILi2EN4cute5tupleIJNS5_1CILi1EEES8_S8_EEENS6_IJNS7_ILi128EEENS7_ILi112EEENS7_ILi192EEEEEELi192ENS_6half_tEfNS_4arch4Sm90ELb1ELb0ELb1ELb1ELb0ELb1ELb0ELb1ELb1ELb1ELb1ELb0EEENS1_21CollectiveEpilogueFwdINS6_IJSA_SC_SB_EEES9_SE_SG_Li256ELb1ELb1ELb1ELb0EEENS1_36VarlenDynamicPersistentTileSchedulerILi128ELi112ELi256ELi128ELb1ELb1ELb1ELb1ELb1ELb1EEEEEEEEEvNT_6ParamsE)
        .other          _ZN7cutlass13device_kernelIN5flash11enable_sm90INS1_16FlashAttnFwdSm90INS1_25CollectiveMainloopFwdSm90ILi2EN4cute5tupleIJNS5_1CILi1EEES8_S8_EEENS6_IJNS7_ILi128EEENS7_ILi112EEENS7_ILi192EEEEEELi192ENS_6half_tEfNS_4arch4Sm90ELb1ELb0ELb1ELb1ELb0ELb1ELb0ELb1ELb1ELb1ELb1ELb0EEENS1_21CollectiveEpilogueFwdINS6_IJSA_SC_SB_EEES9_SE_SG_Li256ELb1ELb1ELb1ELb0EEENS1_36VarlenDynamicPersistentTileSchedulerILi128ELi112ELi256ELi128ELb1ELb1ELb1ELb1ELb1ELb1EEEEEEEEEvNT_6ParamsE,@"STO_CUDA_ENTRY STV_DEFAULT"
_ZN7cutlass13device_kernelIN5flash11enable_sm90INS1_16FlashAttnFwdSm90INS1_25CollectiveMainloopFwdSm90ILi2EN4cute5tupleIJNS5_1CILi1EEES8_S8_EEENS6_IJNS7_ILi128EEENS7_ILi112EEENS7_ILi192EEEEEELi192ENS_6half_tEfNS_4arch4Sm90ELb1ELb0ELb1ELb1ELb0ELb1ELb0ELb1ELb1ELb1ELb1ELb0EEENS1_21CollectiveEpilogueFwdINS6_IJSA_SC_SB_EEES9_SE_SG_Li256ELb1ELb1ELb1ELb0EEENS1_36VarlenDynamicPersistentTileSchedulerILi128ELi112ELi256ELi128ELb1ELb1ELb1ELb1ELb1ELb1EEEEEEEEEvNT_6ParamsE:
        /* <DEDUP_REMOVED lines=24> */
.L_x_5723:
[----:B------:R-:W-:Y:S05]  /*0180*/  BSYNC B0 ;  /* 0x0000000000007941 */ /* 0x000fea0003800000 */
.L_x_5722:
        /* <DEDUP_REMOVED lines=41> */
.L_x_5724:
        /* <DEDUP_REMOVED lines=22> */
.L_x_5725:
        /* <DEDUP_REMOVED lines=18> */
.L_x_5726:
        /* <DEDUP_REMOVED lines=22> */
.L_x_5727:
        /* <DEDUP_REMOVED lines=22> */
.L_x_5728:
        /* <DEDUP_REMOVED lines=10> */
.L_x_5731:
        /* <DEDUP_REMOVED lines=17> */
[----:B------:R-:W-:Y:S01]  /*0b10*/  R2UR UR4, R16 ;  /* 0x00000000100472ca */ /* 0x000fe200000e0000 */
[----:B------:R-:W-:Y:S01]  /*0b20*/  IMAD.MOV.U32 R17, RZ, RZ, RZ ;  /* 0x000000ffff117224 */ /* 0x000fe200078e00ff */
[----:B------:R-:W-:Y:S02]  /*0b30*/  MOV R235, RZ ;  /* 0x000000ff00eb7202 */ /* 0x000fe40000000f00 */
[----:B------:R-:W-:Y:S02]  /*0b40*/  CS2R R208, SRZ ;  /* 0x0000000000d07805 */ /* 0x000fe4000001ff00 */
[----:B------:R-:W-:Y:S01]  /*0b50*/  SHF.R.S32.HI R3, RZ, 0x1f, R6 ;  /* 0x0000001fff037819 */ /* 0x000fe20000011406 */
[----:B------:R-:W-:-:S03]  /*0b60*/  IMAD.MOV.U32 R205, RZ, RZ, RZ ;  /* 0x000000ffffcd7224 */ /* 0x000fc600078e00ff */
[----:B0-----:R-:W-:-:S04]  /*0b70*/  LEA.HI R2, R3, R6, RZ, 0x4 ;  /* 0x0000000603027211 */ /* 0x001fc800078f20ff */
[----:B------:R-:W-:Y:S01]  /*0b80*/  SHF.R.S32.HI R7, RZ, 0x4, R2 ;  /* 0x00000004ff077819 */ /* 0x000fe20000011402 */
[----:B------:R-:W-:-:S03]  /*0b90*/  UIADD3 UR4, UR4, 0x15400, URZ ;  /* 0x0001540004047890 */ /* 0x000fc6000fffe03f */
[----:B------:R-:W-:-:S04]  /*0ba0*/  LEA.HI R4, R2, R7, RZ, 0x1 ;  /* 0x0000000702047211 */ /* 0x000fc800078f08ff */
[----:B------:R-:W-:-:S04]  /*0bb0*/  LOP3.LUT R4, R4, 0x1ffffffe, RZ, 0xc0, !PT ;  /* 0x1ffffffe04047812 */ /* 0x000fc800078ec0ff */
[----:B------:R-:W-:Y:S02]  /*0bc0*/  IADD3 R7, R7, -R4, RZ ;  /* 0x8000000407077210 */ /* 0x000fe40007ffe0ff */
[----:B------:R-:W-:-:S04]  /*0bd0*/  LEA.HI R4, R3, R6, RZ, 0x5 ;  /* 0x0000000603047211 */ /* 0x000fc800078f28ff */
[----:B------:R-:W-:-:S05]  /*0be0*/  SHF.R.S32.HI R4, RZ, 0x5, R4 ;  /* 0x00000005ff047819 */ /* 0x000fca0000011404 */
[----:B------:R-:W-:Y:S01]  /*0bf0*/  IMAD.SHL.U32 R220, R4, 0x200, RZ ;  /* 0x0000020004dc7824 */ /* 0x000fe200078e00ff */
[----:B--2---:R-:W-:Y:S02]  /*0c00*/  R2UR UR5, R0 ;  /* 0x00000000000572ca */ /* 0x004fe400000e0000 */
[----:B------:R-:W-:-:S04]  /*0c10*/  LEA.HI R0, R3, R6, RZ, 0x7 ;  /* 0x0000000603007211 */ /* 0x000fc800078f38ff */
[----:B------:R-:W-:-:S05]  /*0c20*/  LOP3.LUT R5, R0, 0xffffff80, RZ, 0xc0, !PT ;  /* 0xffffff8000057812 */ /* 0x000fca00078ec0ff */
[----:B------:R-:W-:Y:S02]  /*0c30*/  IMAD.IADD R21, R6, 0x1, -R5 ;  /* 0x0000000106157824 */ /* 0x000fe400078e0a05 */
[----:B------:R-:W-:-:S03]  /*0c40*/  ULOP3.LUT UR5, UR5, 0x1, URZ, 0xfc, !UPT ;  /* 0x0000000105057892 */ /* 0x000fc6000f8efc3f */
[----:B------:R-:W-:Y:S01]  /*0c50*/  SHF.R.S32.HI R9, RZ, 0x1f, R21 ;  /* 0x0000001fff097819 */ /* 0x000fe20000011415 */
[----:B------:R-:W-:Y:S03]  /*0c60*/  STL [R1+0x6c], R21 ;  /* 0x00006c1501007387 */ /* 0x000fe60000100800 */
[CC--:B------:R-:W-:Y:S02]  /*0c70*/  LEA.HI R12, R9.reuse, R21.reuse, RZ, 0x2 ;  /* 0x00000015090c7211 */ /* 0x0c0fe400078f10ff */
[----:B------:R-:W-:Y:S02]  /*0c80*/  LEA.HI R9, R9, R21, RZ, 0x5 ;  /* 0x0000001509097211 */ /* 0x000fe400078f28ff */
[--C-:B------:R-:W-:Y:S02]  /*0c90*/  SHF.R.S32.HI R8, RZ, 0x2, R12.reuse ;  /* 0x00000002ff087819 */ /* 0x100fe4000001140c */
[----:B------:R-:W-:-:S02]  /*0ca0*/  SHF.R.S32.HI R5, RZ, 0x1f, R12 ;  /* 0x0000001fff057819 */ /* 0x000fc4000001140c */
[----:B------:R-:W-:Y:S02]  /*0cb0*/  LOP3.LUT R12, R12, 0x7ffffffc, RZ, 0xc0, !PT ;  /* 0x7ffffffc0c0c7812 */ /* 0x000fe400078ec0ff */
[----:B------:R-:W-:-:S03]  /*0cc0*/  LEA.HI R5, R5, R8, RZ, 0x3 ;  /* 0x0000000805057211 */ /* 0x000fc600078f18ff */
[----:B------:R-:W-:Y:S01]  /*0cd0*/  IMAD.IADD R12, R21, 0x1, -R12 ;  /* 0x00000001150c7824 */ /* 0x000fe200078e0a0c */
[----:B------:R-:W-:Y:S02]  /*0ce0*/  LOP3.LUT R11, R5, 0xfffffff8, RZ, 0xc0, !PT ;  /* 0xfffffff8050b7812 */ /* 0x000fe400078ec0ff */
[----:B------:R-:W-:Y:S01]  /*0cf0*/  SHF.R.S32.HI R5, RZ, 0x7, R0 ;  /* 0x00000007ff057819 */ /* 0x000fe20000011400 */
[----:B------:R-:W-:Y:S02]  /*0d00*/  IMAD.SHL.U32 R227, R12, 0x2, RZ ;  /* 0x000000020ce37824 */ /* 0x000fe400078e00ff */
[----:B------:R-:W-:Y:S01]  /*0d10*/  IMAD.IADD R11, R8, 0x1, -R11 ;  /* 0x00000001080b7824 */ /* 0x000fe200078e0a0b */
[----:B------:R-:W-:Y:S01]  /*0d20*/  LEA.HI R8, R3, R6, RZ, 0x2 ;  /* 0x0000000603087211 */ /* 0x000fe200078f10ff */
[C---:B------:R-:W-:Y:S01]  /*0d30*/  VIADD R30, R227.reuse, 0x10 ;  /* 0x00000010e31e7836 */ /* 0x040fe20000000000 */
[----:B------:R-:W-:Y:S01]  /*0d40*/  LOP3.LUT R3, R2, 0x3fffff0, RZ, 0xc0, !PT ;  /* 0x03fffff002037812 */ /* 0x000fe200078ec0ff */
[C---:B------:R-:W-:Y:S01]  /*0d50*/  VIADD R27, R227.reuse, 0x28 ;  /* 0x00000028e31b7836 */ /* 0x040fe20000000000 */
[----:B------:R-:W-:Y:S01]  /*0d60*/  LEA.HI R0, R0, R5, RZ, 0x1 ;  /* 0x0000000500007211 */ /* 0x000fe200078f08ff */
[C---:B------:R-:W-:Y:S01]  /*0d70*/  VIADD R28, R227.reuse, 0x20 ;  /* 0x00000020e31c7836 */ /* 0x040fe20000000000 */
[----:B------:R-:W-:Y:S01]  /*0d80*/  SHF.R.S32.HI R2, RZ, 0x5, R9 ;  /* 0x00000005ff027819 */ /* 0x000fe20000011409 */
[----:B------:R-:W-:Y:S01]  /*0d90*/  IMAD.IADD R3, R6, 0x1, -R3 ;  /* 0x0000000106037824 */ /* 0x000fe200078e0a03 */
[----:B------:R-:W-:Y:S01]  /*0da0*/  LOP3.LUT R0, R0, 0x3fffffe, RZ, 0xc0, !PT ;  /* 0x03fffffe00007812 */ /* 0x000fe200078ec0ff */
[----:B------:R-:W-:Y:S01]  /*0db0*/  VIADD R24, R227, 0x40 ;  /* 0x00000040e3187836 */ /* 0x000fe20000000000 */
[--C-:B------:R-:W-:Y:S01]  /*0dc0*/  SHF.R.S32.HI R204, RZ, 0x2, R8.reuse ;  /* 0x00000002ffcc7819 */ /* 0x100fe20000011408 */
[----:B------:R-:W-:Y:S01]  /*0dd0*/  IMAD R10, R4, 0x10, R3 ;  /* 0x00000010040a7824 */ /* 0x000fe200078e0203 */
[----:B------:R-:W-:Y:S01]  /*0de0*/  SHF.R.S32.HI R3, RZ, 0x1f, R8 ;  /* 0x0000001fff037819 */ /* 0x000fe20000011408 */
[----:B------:R-:W-:Y:S01]  /*0df0*/  IMAD.IADD R0, R5, 0x1, -R0 ;  /* 0x0000000105007824 */ /* 0x000fe200078e0a00 */
[----:B------:R-:W-:Y:S01]  /*0e00*/  IADD3 R236, R204, 0x40, RZ ;  /* 0x00000040ccec7810 */ /* 0x000fe20007ffe0ff */
[----:B------:R-:W-:Y:S01]  /*0e10*/  IMAD R11, R2, 0x10, R11 ;  /* 0x00000010020b7824 */ /* 0x000fe200078e020b */
[----:B------:R-:W-:Y:S01]  /*0e20*/  LOP3.LUT R9, R8, 0xfffffffc, RZ, 0xc0, !PT ;  /* 0xfffffffc08097812 */ /* 0x000fe200078ec0ff */
[----:B------:R-:W-:Y:S01]  /*0e30*/  IMAD.U32 R5, RZ, RZ, UR4 ;  /* 0x00000004ff057e24 */ /* 0x000fe2000f8e00ff */
[----:B------:R-:W-:Y:S01]  /*0e40*/  LEA.HI R3, R3, R204, RZ, 0x3 ;  /* 0x000000cc03037211 */ /* 0x000fe200078f18ff */
[----:B------:R-:W-:Y:S01]  /*0e50*/  IMAD R20, R0, 0x40, R11 ;  /* 0x0000004000147824 */ /* 0x000fe200078e020b */
[----:B------:R-:W-:Y:S01]  /*0e60*/  IADD3 R6, R6, -R9, RZ ;  /* 0x8000000906067210 */ /* 0x000fe20007ffe0ff */
[----:B------:R-:W-:Y:S01]  /*0e70*/  IMAD.U32 R0, RZ, RZ, UR5 ;  /* 0x00000005ff007e24 */ /* 0x000fe2000f8e00ff */
[----:B------:R-:W-:Y:S01]  /*0e80*/  LOP3.LUT R3, R3, 0xfffffff8, RZ, 0xc0, !PT ;  /* 0xfffffff803037812 */ /* 0x000fe200078ec0ff */
[----:B------:R-:W-:Y:S01]  /*0e90*/  IMAD.SHL.U32 R217, R236, 0x40, RZ ;  /* 0x00000040ecd97824 */ /* 0x000fe200078e00ff */
[----:B------:R-:W-:Y:S01]  /*0ea0*/  STL [R1+0x70], R20 ;  /* 0x0000701401007387 */ /* 0x000fe20000100800 */
[----:B------:R-:W-:Y:S01]  /*0eb0*/  IMAD R2, R10, 0x8, R7 ;  /* 0x000000080a027824 */ /* 0x000fe200078e0207 */
[----:B------:R-:W-:Y:S01]  /*0ec0*/  SHF.R.S32.HI R7, RZ, 0x1f, R236 ;  /* 0x0000001fff077819 */ /* 0x000fe200000114ec */
[----:B------:R-:W-:Y:S01]  /*0ed0*/  IMAD.IADD R3, R204, 0x1, -R3 ;  /* 0x00000001cc037824 */ /* 0x000fe200078e0a03 */
[----:B------:R0:W-:Y:S01]  /*0ee0*/  STL [R1+0x44], R0 ;  /* 0x0000440001007387 */ /* 0x0001e20000100800 */
[----:B------:R-:W-:Y:S01]  /*0ef0*/  LOP3.LUT R217, R217, 0x1c0, RZ, 0xc0, !PT ;  /* 0x000001c0d9d97812 */ /* 0x000fe200078ec0ff */
[C---:B------:R-:W-:Y:S01]  /*0f00*/  IMAD.SHL.U32 R22, R6.reuse, 0x4, RZ ;  /* 0x0000000406167824 */ /* 0x040fe200078e00ff */
[----:B------:R-:W-:Y:S01]  /*0f10*/  LEA.HI R7, R7, R236, RZ, 0x3 ;  /* 0x000000ec07077211 */ /* 0x000fe200078f18ff */
[----:B------:R1:W-:Y:S01]  /*0f20*/  STL [R1+0x4c], R5 ;  /* 0x00004c0501007387 */ /* 0x0003e20000100800 */
[----:B------:R-:W-:Y:S01]  /*0f30*/  IMAD.SHL.U32 R3, R3, 0x40, RZ ;  /* 0x0000004003037824 */ /* 0x000fe200078e00ff */
[----:B------:R-:W-:Y:S01]  /*0f40*/  IADD3 R31, R227, 0x8, RZ ;  /* 0x00000008e31f7810 */ /* 0x000fe20007ffe0ff */
[----:B------:R-:W-:Y:S01]  /*0f50*/  IMAD.MOV.U32 R10, RZ, RZ, R14 ;  /* 0x000000ffff0a7224 */ /* 0x000fe200078e000e */
[----:B------:R-:W-:Y:S01]  /*0f60*/  SHF.L.U32 R7, R7, 0x6, RZ ;  /* 0x0000000607077819 */ /* 0x000fe200000006ff */
[----:B------:R-:W-:Y:S01]  /*0f70*/  IMAD.MOV.U32 R11, RZ, RZ, R15 ;  /* 0x000000ffff0b7224 */ /* 0x000fe200078e000f */
[----:B0-----:R-:W-:Y:S01]  /*0f80*/  LEA.HI R0, R6, R6, RZ, 0x1 ;  /* 0x0000000606007211 */ /* 0x001fe200078f08ff */
[----:B------:R-:W-:Y:S01]  /*0f90*/  VIADD R14, R227, 0x58 ;  /* 0x00000058e30e7836 */ /* 0x000fe20000000000 */
[----:B------:R-:W-:Y:S01]  /*0fa0*/  LOP3.LUT R218, R3, 0x1c0, RZ, 0xc0, !PT ;  /* 0x000001c003da7812 */ /* 0x000fe200078ec0ff */
[----:B------:R-:W-:Y:S01]  /*0fb0*/  IMAD.MOV.U32 R9, RZ, RZ, R13 ;  /* 0x000000ffff097224 */ /* 0x000fe200078e000d */
[----:B-1----:R-:W-:Y:S01]  /*0fc0*/  LOP3.LUT R5, R0, 0x1ffffffe, RZ, 0xc0, !PT ;  /* 0x1ffffffe00057812 */ /* 0x002fe200078ec0ff */
[----:B------:R-:W-:Y:S01]  /*0fd0*/  IMAD.SHL.U32 R18, R6, 0x8, RZ ;  /* 0x0000000806127824 */ /* 0x000fe200078e00ff */
[----:B------:R-:W-:Y:S01]  /*0fe0*/  SHF.R.U32.HI R0, RZ, 0x3, R217 ;  /* 0x00000003ff007819 */ /* 0x000fe200000116d9 */
[----:B------:R-:W-:Y:S01]  /*0ff0*/  IMAD.SHL.U32 R0, R2, 0x8, RZ ;  /* 0x0000000802007824 */ /* 0x000fe200078e00ff */
[C---:B------:R-:W-:Y:S01]  /*1000*/  IADD3 R25, R227.reuse, 0x38, RZ ;  /* 0x00000038e3197810 */ /* 0x040fe20007ffe0ff */
[----:B------:R-:W-:Y:S01]  /*1010*/  IMAD.IADD R5, R6, 0x1, -R5 ;  /* 0x0000000106057824 */ /* 0x000fe200078e0a05 */
[C---:B------:R-:W-:Y:S01]  /*1020*/  IADD3 R213, R22.reuse, 0x20, RZ ;  /* 0x0000002016d57810 */ /* 0x040fe20007ffe0ff */
[C---:B------:R-:W-:Y:S01]  /*1030*/  VIADD R15, R227.reuse, 0x50 ;  /* 0x00000050e30f7836 */ /* 0x040fe20000000000 */
[----:B------:R0:W-:Y:S01]  /*1040*/  STL [R1+0x74], R0 ;  /* 0x0000740001007387 */ /* 0x0001e20000100800 */
[----:B------:R-:W-:Y:S01]  /*1050*/  VIADD R8, R227, 0x70 ;  /* 0x00000070e3087836 */ /* 0x000fe20000000000 */
[----:B------:R-:W-:Y:S01]  /*1060*/  LOP3.LUT R221, R7, 0xfffffe00, RZ, 0xc0, !PT ;  /* 0xfffffe0007dd7812 */ /* 0x000fe200078ec0ff */
[C---:B------:R-:W-:Y:S01]  /*1070*/  VIADD R29, R227.reuse, 0x18 ;  /* 0x00000018e31d7836 */ /* 0x040fe20000000000 */
[----:B------:R-:W-:Y:S01]  /*1080*/  SHF.R.S32.HI R2, RZ, 0x1f, R30 ;  /* 0x0000001fff027819 */ /* 0x000fe2000001141e */
[C---:B------:R-:W-:Y:S01]  /*1090*/  VIADD R26, R227.reuse, 0x30 ;  /* 0x00000030e31a7836 */ /* 0x040fe20000000000 */
[C---:B------:R-:W-:Y:S01]  /*10a0*/  IADD3 R12, R227.reuse, 0x68, RZ ;  /* 0x00000068e30c7810 */ /* 0x040fe20007ffe0ff */
        /* <DEDUP_REMOVED lines=10> */
[C---:B0-----:R-:W-:Y:S01]  /*1150*/  VIADD R0, R227.reuse, 0x90 ;  /* 0x00000090e3007836 */ /* 0x041fe20000000000 */
[----:B------:R-:W-:Y:S01]  /*1160*/  SHF.R.S32.HI R2, RZ, 0x1f, R14 ;  /* 0x0000001fff027819 */ /* 0x000fe2000001140e */
[C---:B------:R-:W-:Y:S01]  /*1170*/  VIADD R212, R22.reuse, 0x40 ;  /* 0x0000004016d47836 */ /* 0x040fe20000000000 */
[----:B------:R-:W-:Y:S01]  /*1180*/  SHF.R.S32.HI R7, RZ, 0x1f, R15 ;  /* 0x0000001fff077819 */ /* 0x000fe2000001140f */
[C---:B------:R-:W-:Y:S01]  /*1190*/  VIADD R215, R22.reuse, 0x10 ;  /* 0x0000001016d77836 */ /* 0x040fe20000000000 */
[----:B------:R-:W-:Y:S01]  /*11a0*/  SHF.R.S32.HI R2, RZ, 0x1f, R8 ;  /* 0x0000001fff027819 */ /* 0x000fe20000011408 */
[C---:B------:R-:W-:Y:S01]  /*11b0*/  VIADD R214, R22.reuse, 0x30 ;  /* 0x0000003016d67836 */ /* 0x040fe20000000000 */
[----:B------:R-:W-:Y:S01]  /*11c0*/  SHF.R.U32.HI R219, RZ, 0x3, R218 ;  /* 0x00000003ffdb7819 */ /* 0x000fe200000116da */
[C---:B------:R-:W-:Y:S01]  /*11d0*/  VIADD R216, R22.reuse, 0x50 ;  /* 0x0000005016d87836 */ /* 0x040fe20000000000 */
[----:B------:R-:W-:Y:S01]  /*11e0*/  IADD3 R237, R227, 0x98, RZ ;  /* 0x00000098e3ed7810 */ /* 0x000fe20007ffe0ff */
[C---:B------:R-:W-:Y:S01]  /*11f0*/  IMAD.IADD R206, R22.reuse, 0x1, R213 ;  /* 0x0000000116ce7824 */ /* 0x040fe200078e02d5 */
[----:B------:R-:W-:Y:S01]  /*1200*/  SHF.R.S32.HI R29, RZ, 0x1f, R29 ;  /* 0x0000001fff1d7819 */ /* 0x000fe2000001141d */
[----:B------:R-:W-:Y:S01]  /*1210*/  IMAD.IADD R207, R22, 0x1, R212 ;  /* 0x0000000116cf7824 */ /* 0x000fe200078e02d4 */
[----:B------:R-:W-:Y:S01]  /*1220*/  SHF.R.S32.HI R26, RZ, 0x1f, R26 ;  /* 0x0000001fff1a7819 */ /* 0x000fe2000001141a */
[----:B------:R-:W-:Y:S01]  /*1230*/  IMAD R229, R5, 0x8, R20 ;  /* 0x0000000805e57824 */ /* 0x000fe200078e0214 */
[----:B------:R-:W-:-:S02]  /*1240*/  SHF.R.S32.HI R21, RZ, 0x1f, R21 ;  /* 0x0000001fff157819 */ /* 0x000fc40000011415 */
[----:B------:R-:W-:Y:S02]  /*1250*/  SHF.R.S32.HI R13, RZ, 0x1f, R13 ;  /* 0x0000001fff0d7819 */ /* 0x000fe4000001140d */
[----:B------:R-:W-:Y:S02]  /*1260*/  SHF.R.S32.HI R7, RZ, 0x1f, R12 ;  /* 0x0000001fff077819 */ /* 0x000fe4000001140c */
[----:B------:R-:W-:Y:S02]  /*1270*/  SHF.R.S32.HI R6, RZ, 0x1f, R6 ;  /* 0x0000001fff067819 */ /* 0x000fe40000011406 */
[----:B------:R-:W-:Y:S02]  /*1280*/  SHF.R.S32.HI R4, RZ, 0x1f, R4 ;  /* 0x0000001fff047819 */ /* 0x000fe40000011404 */
[----:B------:R-:W-:Y:S02]  /*1290*/  SHF.R.S32.HI R2, RZ, 0x1f, R3 ;  /* 0x0000001fff027819 */ /* 0x000fe40000011403 */
[----:B------:R-:W-:-:S07]  /*12a0*/  SHF.R.S32.HI R0, RZ, 0x1f, R0 ;  /* 0x0000001fff007819 */ /* 0x000fce0000011400 */
.L_x_5963:
        /* <DEDUP_REMOVED lines=14> */
[----:B--2---:R-:W-:Y:S01]  /*1390*/  SHF.R.S32.HI R0, RZ, 0x1f, R232 ;  /* 0x0000001fff007819 */ /* 0x004fe200000114e8 */
[C---:B------:R-:W-:Y:S02]  /*13a0*/  IMAD.SHL.U32 R233, R232.reuse, 0x4, RZ ;  /* 0x00000004e8e97824 */ /* 0x040fe400078e00ff */
[C---:B---3--:R-:W-:Y:S02]  /*13b0*/  @P2 LEA R2, P3, R232.reuse, UR4, 0x2 ;  /* 0x00000004e8022c11 */ /* 0x048fe4000f8610ff */
[C-C-:B------:R-:W-:Y:S01]  /*13c0*/  SHF.L.U64.HI R234, R232.reuse, 0x2, R0.reuse ;  /* 0x00000002e8ea7819 */ /* 0x140fe20000010200 */
[----:B------:R0:W-:Y:S01]  /*13d0*/  STL [R1+0x68], R0 ;  /* 0x0000680001007387 */ /* 0x0001e20000100800 */
[----:B------:R-:W-:Y:S01]  /*13e0*/  @P2 LEA.HI.X R3, R232, UR5, R0, 0x2, P3 ;  /* 0x00000005e8032c11 */ /* 0x000fe200098f1400 */
[----:B------:R-:W-:Y:S01]  /*13f0*/  ULDC UR4, c[0x0][0x288] ;  /* 0x0000a20000047ab9 */ /* 0x000fe20000000800 */
[----:B----4-:R-:W-:-:S03]  /*1400*/  IADD3 R6, P4, R233, UR6, RZ ;  /* 0x00000006e9067c10 */ /* 0x010fc6000ff9e0ff */
[----:B------:R1:W5:Y:S01]  /*1410*/  @P2 LDG.E R8, desc[UR60][R2.64] ;  /* 0x0000003c02082981 */ /* 0x000362000c1e1900 */
[----:B------:R-:W-:Y:S01]  /*1420*/  @P1 IADD3 R4, P2, R233, UR8, RZ ;  /* 0x00000008e9041c10 */ /* 0x000fe2000ff5e0ff */
[----:B------:R-:W-:Y:S01]  /*1430*/  IMAD.U32 R224, RZ, RZ, UR4 ;  /* 0x00000004ffe07e24 */ /* 0x000fe2000f8e00ff */
[C---:B------:R-:W-:Y:S01]  /*1440*/  IADD3.X R7, R234.reuse, UR7, RZ, P4, !PT ;  /* 0x00000007ea077c10 */ /* 0x040fe2000a7fe4ff */
[----:B------:R-:W-:Y:S01]  /*1450*/  ULDC.64 UR4, c[0x0][0x418] ;  /* 0x0001060000047ab9 */ /* 0x000fe20000000a00 */
[----:B------:R-:W-:Y:S01]  /*1460*/  @P1 IADD3.X R5, R234, UR9, RZ, P2, !PT ;  /* 0x00000009ea051c10 */ /* 0x000fe200097fe4ff */
[----:B------:R-:W-:Y:S02]  /*1470*/  ULDC.64 UR6, c[0x0][0xa20] ;  /* 0x0002880000067ab9 */ /* 0x000fe40000000a00 */
[----:B------:R2:W5:Y:S04]  /*1480*/  @P0 LDG.E R26, desc[UR60][R6.64] ;  /* 0x0000003c061a0981 */ /* 0x000568000c1e1900 */
[----:B------:R2:W5:Y:S01]  /*1490*/  @P1 LDG.E R224, desc[UR60][R4.64] ;  /* 0x0000003c04e01981 */ /* 0x000562000c1e1900 */
[----:B------:R-:W-:Y:S01]  /*14a0*/  UISETP.NE.U32.AND UP0, UPT, UR4, URZ, UPT ;  /* 0x0000003f0400728c */ /* 0x000fe2000bf05070 */
[----:B-1----:R-:W-:-:S02]  /*14b0*/  LOP3.LUT R2, R10, 0xff000000, RZ, 0xc0, !PT ;  /* 0xff0000000a027812 */ /* 0x002fc400078ec0ff */
[----:B------:R-:W-:Y:S01]  /*14c0*/  ULDC UR4, c[0x0][0x424] ;  /* 0x0001090000047ab9 */ /* 0x000fe20000000800 */
[----:B------:R-:W-:Y:S01]  /*14d0*/  UISETP.NE.AND.EX UP0, UPT, UR5, URZ, UPT, UP0 ;  /* 0x0000003f0500728c */ /* 0x000fe2000bf05300 */
[----:B------:R-:W-:Y:S02]  /*14e0*/  ISETP.NE.U32.AND P2, PT, RZ, UR6, PT ;  /* 0x00000006ff007c0c */ /* 0x000fe4000bf45070 */
[----:B------:R-:W-:Y:S01]  /*14f0*/  ULDC UR5, c[0x0][0x2f0] ;  /* 0x0000bc0000057ab9 */ /* 0x000fe20000000800 */
[----:B------:R-:W-:Y:S01]  /*1500*/  USEL UR4, UR4, 0x1, UP0 ;  /* 0x0000000104047887 */ /* 0x000fe20008000000 */
[----:B0-----:R-:W-:Y:S02]  /*1510*/  LOP3.LUT R0, R10, 0xff0000, RZ, 0xc0, !PT ;  /* 0x00ff00000a007812 */ /* 0x001fe400078ec0ff */
[----:B------:R-:W-:Y:S01]  /*1520*/  SHF.R.U32.HI R3, RZ, 0x8, R2 ;  /* 0x00000008ff037819 */ /* 0x000fe20000011602 */
[----:B------:R-:W-:Y:S01]  /*1530*/  UIMAD UR4, UR4, UR5, URZ ;  /* 0x00000005040472a4 */ /* 0x000fe2000f8e023f */
[----:B------:R-:W-:-:S02]  /*1540*/  ISETP.NE.AND.EX P2, PT, RZ, UR7, PT, P2 ;  /* 0x00000007ff007c0c */ /* 0x000fc4000bf45320 */
[----:B------:R-:W-:Y:S01]  /*1550*/  ULDC UR5, c[0x0][0x348] ;  /* 0x0000d20000057ab9 */ /* 0x000fe20000000800 */
[----:B------:R-:W-:Y:S02]  /*1560*/  LEA.HI R231, R0, R3, RZ, 0x10 ;  /* 0x0000000300e77211 */ /* 0x000fe400078f80ff */
[----:B------:R-:W-:Y:S01]  /*1570*/  LOP3.LUT R230, R10, 0xffff, RZ, 0xc0, !PT ;  /* 0x0000ffff0ae67812 */ /* 0x000fe200078ec0ff */
[----:B--2---:R-:W-:Y:S07]  /*1580*/  @P1 BRA `(.L_x_5733) ;  /* 0x0000000000241947 */ /* 0x004fee0003800000 */
        /* <DEDUP_REMOVED lines=9> */
.L_x_5733:
[----:B------:R-:W-:Y:S02]  /*1620*/  IMAD.U32 R2, RZ, RZ, UR5 ;  /* 0x00000005ff027e24 */ /* 0x000fe4000f8e00ff */
[----:B------:R-:W-:Y:S01]  /*1630*/  IMAD.U32 R27, RZ, RZ, UR4 ;  /* 0x00000004ff1b7e24 */ /* 0x000fe2000f8e00ff */
[----:B------:R-:W-:Y:S06]  /*1640*/  @!P2 BRA `(.L_x_5734) ;  /* 0x000000000010a947 */ /* 0x000fec0003800000 */
[----:B------:R-:W-:-:S04]  /*1650*/  IADD3 R4, P0, R233, UR6, RZ ;  /* 0x00000006e9047c10 */ /* 0x000fc8000ff1e0ff */
[----:B------:R-:W-:-:S05]  /*1660*/  IADD3.X R5, R234, UR7, RZ, P0, !PT ;  /* 0x00000007ea057c10 */ /* 0x000fca00087fe4ff */
[----:B------:R0:W5:Y:S01]  /*1670*/  LDG.E R27, desc[UR60][R4.64] ;  /* 0x0000003c041b7981 */ /* 0x000162000c1e1900 */
[----:B------:R-:W-:Y:S05]  /*1680*/  BRA `(.L_x_5735) ;  /* 0x0000000000107947 */ /* 0x000fea0003800000 */
.L_x_5734:
[----:B------:R-:W-:Y:S05]  /*1690*/  @!P0 BRA `(.L_x_5735) ;  /* 0x00000000000c8947 */ /* 0x000fea0003800000 */
[----:B------:R-:W2:Y:S04]  /*16a0*/  LDG.E R0, desc[UR60][R6.64] ;  /* 0x0000003c06007981 */ /* 0x000ea8000c1e1900 */
[----:B------:R-:W2:Y:S02]  /*16b0*/  LDG.E R27, desc[UR60][R6.64+0x4] ;  /* 0x0000043c061b7981 */ /* 0x000ea4000c1e1900 */
[----:B--2---:R-:W-:-:S07]  /*16c0*/  IMAD.IADD R27, R27, 0x1, -R0 ;  /* 0x000000011b1b7824 */ /* 0x004fce00078e0a00 */
.L_x_5735:
[----:B------:R-:W-:Y:S01]  /*16d0*/  ULDC.64 UR4, c[0x0][0xa10] ;  /* 0x0002840000047ab9 */ /* 0x000fe20000000a00 */
[----:B------:R-:W1:Y:S01]  /*16e0*/  LDC R10, c[0x0][0x448] ;  /* 0x00011200ff0a7b82 */ /* 0x000e620000000800 */
[----:B------:R-:W-:-:S04]  /*16f0*/  ISETP.NE.U32.AND P0, PT, RZ, UR4, PT ;  /* 0x00000004ff007c0c */ /* 0x000fc8000bf05070 */
        /* <DEDUP_REMOVED lines=9> */
[----:B------:R-:W-:-:S04]  /*1790*/  @P1 IADD3 R6, P2, R233, UR4, RZ ;  /* 0x00000004e9061c10 */ /* 0x000fc8000ff5e0ff */
[----:B------:R-:W-:-:S05]  /*17a0*/  @P1 IADD3.X R7, R234, UR5, RZ, P2, !PT ;  /* 0x00000005ea071c10 */ /* 0x000fca00097fe4ff */
[----:B------:R3:W5:Y:S01]  /*17b0*/  @P1 LDG.E R145, desc[UR60][R6.64] ;  /* 0x0000003c06911981 */ /* 0x000762000c1e1900 */
[----:B-1----:R-:W-:Y:S01]  /*17c0*/  ISETP.NE.AND P1, PT, R10, 0x1, PT ;  /* 0x000000010a00780c */ /* 0x002fe20003f25270 */
[----:B------:R-:W-:Y:S01]  /*17d0*/  IMAD.SHL.U32 R226, R9, 0x80, RZ ;  /* 0x0000008009e27824 */ /* 0x000fe200078e00ff */
[----:B------:R-:W-:Y:S01]  /*17e0*/  LOP3.LUT R13, R231, 0xff, RZ, 0xc0, !PT ;  /* 0x000000ffe70d7812 */ /* 0x000fe200078ec0ff */
[----:B------:R-:W-:Y:S01]  /*17f0*/  IMAD.IADD R9, R27, 0x1, -R8 ;  /* 0x000000011b097824 */ /* 0x000fe200078e0a08 */
[----:B------:R-:W-:Y:S01]  /*1800*/  BSSY B0, `(.L_x_5736) ;  /* 0x0000036000007945 */ /* 0x000fe20003800000 */
[----:B------:R-:W-:Y:S02]  /*1810*/  SHF.R.U32.HI R231, RZ, 0x10, R231 ;  /* 0x00000010ffe77819 */ /* 0x000fe400000116e7 */
[----:B0-----:R-:W-:Y:S01]  /*1820*/  IADD3 R4, R226, 0x7f, RZ ;  /* 0x0000007fe2047810 */ /* 0x001fe20007ffe0ff */
[----:B------:R0:W-:Y:S01]  /*1830*/  STL [R1+0x48], R13 ;  /* 0x0000480d01007387 */ /* 0x0001e20000100800 */
[----:B---3--:R-:W-:-:S04]  /*1840*/  IMAD.MOV.U32 R6, RZ, RZ, RZ ;  /* 0x000000ffff067224 */ /* 0x008fc800078e00ff */
[----:B------:R-:W1:Y:S08]  /*1850*/  @P1 LDC R11, c[0x0][0x44c] ;  /* 0x00011300ff0b1b82 */ /* 0x000e700000000800 */
[----:B------:R-:W3:Y:S01]  /*1860*/  @P1 LDC R5, c[0x0][0x450] ;  /* 0x00011400ff051b82 */ /* 0x000ee20000000800 */
[----:B--2---:R-:W-:Y:S02]  /*1870*/  @P0 IMAD.IADD R2, R3, 0x1, -R0 ;  /* 0x0000000103020824 */ /* 0x004fe400078e0a00 */
[----:B-1----:R-:W-:-:S04]  /*1880*/  @P1 IMAD.HI.U32 R0, R4, R11, RZ ;  /* 0x0000000b04001227 */ /* 0x002fc800078e00ff */
[----:B------:R-:W-:Y:S01]  /*1890*/  IMAD.IADD R228, R9, 0x1, R2 ;  /* 0x0000000109e47824 */ /* 0x000fe200078e0202 */
[----:B---3--:R-:W-:Y:S01]  /*18a0*/  @P1 SHF.R.U32.HI R4, RZ, R5, R0 ;  /* 0x00000005ff041219 */ /* 0x008fe20000011600 */
[----:B------:R-:W-:Y:S02]  /*18b0*/  IMAD.MOV.U32 R0, RZ, RZ, RZ ;  /* 0x000000ffff007224 */ /* 0x000fe400078e00ff */
[C---:B------:R-:W-:Y:S01]  /*18c0*/  VIADD R5, R228.reuse, 0x6f ;  /* 0x0000006fe4057836 */ /* 0x040fe20000000000 */
[----:B------:R-:W-:-:S05]  /*18d0*/  IADD3 R150, R228, 0x70, -R224 ;  /* 0x00000070e4967810 */ /* 0x000fca0007ffe8e0 */
[----:B------:R-:W-:Y:S01]  /*18e0*/  IMAD.IADD R7, R150, 0x1, R4 ;  /* 0x0000000196077824 */ /* 0x000fe200078e0204 */
[----:B------:R-:W-:-:S03]  /*18f0*/  MOV R4, RZ ;  /* 0x000000ff00047202 */ /* 0x000fc60000000f00 */
[----:B------:R-:W-:-:S04]  /*1900*/  IMAD.HI R6, R7, -0x6db6db6d, R6 ;  /* 0x9249249307067827 */ /* 0x000fc800078e0206 */
[----:B------:R-:W-:Y:S01]  /*1910*/  IMAD.HI R4, R5, -0x6db6db6d, R4 ;  /* 0x9249249305047827 */ /* 0x000fe200078e0204 */
[----:B------:R-:W-:-:S04]  /*1920*/  SHF.R.U32.HI R3, RZ, 0x1f, R6 ;  /* 0x0000001fff037819 */ /* 0x000fc80000011606 */
[----:B------:R-:W-:Y:S02]  /*1930*/  SHF.R.U32.HI R151, RZ, 0x1f, R4 ;  /* 0x0000001fff977819 */ /* 0x000fe40000011604 */
[----:B------:R-:W-:Y:S02]  /*1940*/  LEA.HI.SX32 R6, R6, R3, 0x1a ;  /* 0x0000000306067211 */ /* 0x000fe400078fd2ff */
        /* <DEDUP_REMOVED lines=18> */
[----:B0-----:R-:W-:Y:S01]  /*1a70*/  MOV R4, RZ ;  /* 0x000000ff00047202 */ /* 0x001fe20000000f00 */
        /* <DEDUP_REMOVED lines=14> */
.L_x_5737:
[----:B------:R-:W-:Y:S05]  /*1b60*/  BSYNC B0 ;  /* 0x0000000000007941 */ /* 0x000fea0003800000 */
.L_x_5736:
        /* <DEDUP_REMOVED lines=10> */
[----:B------:R-:W-:-:S06]  /*1c10*/  IMAD.MOV.U32 R24, RZ, RZ, R125 ;  /* 0x000000ffff187224 */ /* 0x000fcc00078e007d */
        /* <DEDUP_REMOVED lines=26> */
[----:B-1---5:R-:W-:Y:S05]  /*1dc0*/  CALL.ABS.NOINC R14 ;  /* 0x000000000e007343 */ /* 0x022fea0003c00000 */
.L_x_5740:
[----:B------:R-:W-:Y:S05]  /*1dd0*/  BSYNC B6 ;  /* 0x0000000000067941 */ /* 0x000fea0003800000 */
.L_x_5739:
        /* <DEDUP_REMOVED lines=20> */
.L_x_5742:
[----:B------:R-:W-:Y:S05]  /*1f20*/  BSYNC B6 ;  /* 0x0000000000067941 */ /* 0x000fea0003800000 */
.L_x_5741:
[----:B------:R-:W-:Y:S01]  /*1f30*/  ULDC.64 UR4, c[0x0][0x9f8] ;  /* 0x00027e0000047ab9 */ /* 0x000fe20000000a00 */
[----:B------:R-:W-:Y:S01]  /*1f40*/  IMAD.MOV.U32 R6, RZ, RZ, R232 ;  /* 0x000000ffff067224 */ /* 0x000fe200078e00e8 */
[----:B------:R-:W-:Y:S01]  /*1f50*/  ISETP.NE.U32.AND P0, PT, RZ, UR4, PT ;  /* 0x00000004ff007c0c */ /* 0x000fe2000bf05070 */
[----:B------:R-:W2:Y:S01]  /*1f60*/  LDL.LU R20, [R1+0x10] ;  /* 0x0000100001147983 */ /* 0x000ea20000300800 */
[----:B------:R-:W-:Y:S01]  /*1f70*/  ULDC UR6, c[0x0][0x2f4] ;  /* 0x0000bd0000067ab9 */ /* 0x000fe20000000800 */
[----:B------:R-:W0:Y:S01]  /*1f80*/  LDC.64 R114, c[0x0][0x300] ;  /* 0x0000c000ff727b82 */ /* 0x000e220000000a00 */
[----:B------:R-:W-:Y:S01]  /*1f90*/  ISETP.NE.AND.EX P0, PT, RZ, UR5, PT, P0 ;  /* 0x00000005ff007c0c */ /* 0x000fe2000bf05300 */
[----:B------:R-:W1:Y:S01]  /*1fa0*/  S2R R3, SR_TID.X ;  /* 0x0000000000037919 */ /* 0x000e620000002100 */
[----:B------:R-:W-:Y:S01]  /*1fb0*/  VIADD R0, R18, 0x60 ;  /* 0x0000006012007836 */ /* 0x000fe20000000000 */
[----:B------:R-:W-:Y:S01]  /*1fc0*/  IADD3 R121, R26, R27, RZ ;  /* 0x0000001b1a797210 */ /* 0x000fe20007ffe0ff */
[----:B------:R-:W-:-:S03]  /*1fd0*/  ULDC.64 UR8, c[0x0][0xa08] ;  /* 0x0002820000087ab9 */ /* 0x000fc60000000a00 */
[----:B------:R-:W3:Y:S06]  /*1fe0*/  LDC.64 R108, c[0x0][0x3f8] ;  /* 0x0000fe00ff6c7b82 */ /* 0x000eec0000000a00 */
[----:B------:R-:W-:Y:S02]  /*1ff0*/  @P0 IADD3 R4, P1, R233, UR4, RZ ;  /* 0x00000004e9040c10 */ /* 0x000fe4000ff3e0ff */
[----:B------:R-:W-:Y:S01]  /*2000*/  SHF.R.S32.HI R19, RZ, 0x1f, R18 ;  /* 0x0000001fff137819 */ /* 0x000fe20000011412 */
[----:B------:R-:W4:Y:S01]  /*2010*/  LDC.64 R102, c[0x0][0x408] ;  /* 0x00010200ff667b82 */ /* 0x000f220000000a00 */
[----:B------:R-:W-:Y:S01]  /*2020*/  @P0 IADD3.X R5, R234, UR5, RZ, P1, !PT ;  /* 0x00000005ea050c10 */ /* 0x000fe20008ffe4ff */
[----:B------:R-:W-:-:S04]  /*2030*/  ULDC.64 UR4, c[0x0][0x330] ;  /* 0x0000cc0000047ab9 */ /* 0x000fc80000000a00 */
[----:B------:R1:W2:Y:S01]  /*2040*/  @P0 LDG.E R6, desc[UR60][R4.64] ;  /* 0x0000003c04060981 */ /* 0x0002a2000c1e1900 */
[----:B------:R-:W-:Y:S01]  /*2050*/  ISETP.GE.AND P1, PT, R206, UR6, PT ;  /* 0x00000006ce007c0c */ /* 0x000fe2000bf26270 */
[----:B------:R-:W-:Y:S01]  /*2060*/  IMAD.WIDE.U32 R116, R230, UR4, R18 ;  /* 0x00000004e6747c25 */ /* 0x000fe2000f8e0012 */
[----:B------:R-:W-:Y:S01]  /*2070*/  ISETP.GE.AND P0, PT, R18, UR6, PT ;  /* 0x0000000612007c0c */ /* 0x000fe2000bf06270 */
[----:B------:R-:W0:Y:S01]  /*2080*/  LDC R15, c[0x0][0x3f4] ;  /* 0x0000fd00ff0f7b82 */ /* 0x000e220000000800 */
[----:B------:R-:W-:Y:S01]  /*2090*/  SEL R7, RZ, 0xffffffff, P1 ;  /* 0xffffffffff077807 */ /* 0x000fe20000800000 */
[----:B------:R-:W-:Y:S01]  /*20a0*/  IMAD R117, R230, UR5, R117 ;  /* 0x00000005e6757c24 */ /* 0x000fe2000f8e0275 */
[----:B------:R-:W-:Y:S01]  /*20b0*/  ISETP.GE.AND P1, PT, R0, UR6, PT ;  /* 0x0000000600007c0c */ /* 0x000fe2000bf26270 */
[----:B------:R-:W-:Y:S01]  /*20c0*/  ULDC.64 UR4, c[0x0][0x308] ;  /* 0x0000c20000047ab9 */ /* 0x000fe20000000a00 */
[----:B------:R-:W-:Y:S01]  /*20d0*/  SHF.R.S32.HI R13, RZ, 0x1f, R121 ;  /* 0x0000001fff0d7819 */ /* 0x000fe20000011479 */
[----:B-1----:R-:W-:Y:S01]  /*20e0*/  IMAD.SHL.U32 R4, R7, 0x2, RZ ;  /* 0x0000000207047824 */ /* 0x002fe200078e00ff */
[----:B------:R-:W-:Y:S01]  /*20f0*/  SEL R5, RZ, 0x8, P1 ;  /* 0x00000008ff057807 */ /* 0x000fe20000800000 */
[----:B------:R-:W-:Y:S01]  /*2100*/  VIADD R8, R3, 0xffffff80 ;  /* 0xffffff8003087836 */ /* 0x000fe20000000000 */
[----:B------:R-:W-:Y:S01]  /*2110*/  SEL R3, RZ, 0x1, P0 ;  /* 0x00000001ff037807 */ /* 0x000fe20000000000 */
[----:B---3--:R-:W-:Y:S01]  /*2120*/  IMAD.WIDE.U32 R110, R204, R108, R18 ;  /* 0x0000006ccc6e7225 */ /* 0x008fe200078e0012 */
[----:B------:R-:W-:Y:S01]  /*2130*/  ISETP.GE.AND P0, PT, R207, UR6, PT ;  /* 0x00000006cf007c0c */ /* 0x000fe2000bf06270 */
[----:B------:R-:W1:Y:S01]  /*2140*/  S2R R152, SR_TID.X ;  /* 0x0000000000987919 */ /* 0x000e620000002100 */
[----:B------:R-:W-:Y:S01]  /*2150*/  LOP3.LUT R3, R4, 0x2, R3, 0xe2, !PT ;  /* 0x0000000204037812 */ /* 0x000fe200078ee203 */
[----:B----4-:R-:W-:Y:S01]  /*2160*/  IMAD.WIDE.U32 R104, R204, R102, R18 ;  /* 0x00000066cc687225 */ /* 0x010fe200078e0012 */
[----:B------:R-:W-:-:S02]  /*2170*/  SEL R4, RZ, 0x4, P0 ;  /* 0x00000004ff047807 */ /* 0x000fc40000000000 */
[----:B------:R-:W-:Y:S01]  /*2180*/  SHF.R.S32.HI R7, RZ, 0x1f, R8 ;  /* 0x0000001fff077819 */ /* 0x000fe20000011408 */
[----:B------:R-:W-:Y:S01]  /*2190*/  IMAD R33, R109, 0x70, RZ ;  /* 0x000000706d217824 */ /* 0x000fe200078e02ff */
[----:B------:R-:W-:Y:S01]  /*21a0*/  LOP3.LUT R30, R5, R3, R4, 0xfe, !PT ;  /* 0x00000003051e7212 */ /* 0x000fe200078efe04 */
[----:B------:R-:W-:Y:S01]  /*21b0*/  VIADD R3, R18, 0x80 ;  /* 0x0000008012037836 */ /* 0x000fe20000000000 */
[----:B------:R-:W-:Y:S01]  /*21c0*/  LEA.HI R7, R7, R8, RZ, 0x2 ;  /* 0x0000000807077211 */ /* 0x000fe200078f10ff */
[-C--:B0-----:R-:W-:Y:S01]  /*21d0*/  IMAD R8, R13, R114.reuse, RZ ;  /* 0x000000720d087224 */ /* 0x081fe200078e02ff */
[----:B------:R-:W-:Y:S01]  /*21e0*/  SHF.R.S32.HI R148, RZ, 0x1f, R204 ;  /* 0x0000001fff947819 */ /* 0x000fe200000114cc */
[----:B------:R-:W-:Y:S01]  /*21f0*/  IMAD.WIDE.U32 R4, R121, R114, RZ ;  /* 0x0000007279047225 */ /* 0x000fe200078e00ff */
[----:B------:R-:W-:Y:S02]  /*2200*/  ISETP.GE.AND P0, PT, R3, UR6, PT ;  /* 0x0000000603007c0c */ /* 0x000fe4000bf06270 */
[----:B------:R-:W-:Y:S01]  /*2210*/  SHF.R.S32.HI R11, RZ, 0x1f, R7 ;  /* 0x0000001fff0b7819 */ /* 0x000fe20000011407 */
[----:B------:R-:W-:Y:S01]  /*2220*/  IMAD R9, R121, R115, R8 ;  /* 0x0000007379097224 */ /* 0x000fe200078e0208 */
[----:B------:R-:W-:Y:S01]  /*2230*/  SEL R7, RZ, 0x10, P0 ;  /* 0x00000010ff077807 */ /* 0x000fe20000000000 */
[----:B------:R-:W-:Y:S01]  /*2240*/  IMAD R135, R103, 0x70, RZ ;  /* 0x0000007067877824 */ /* 0x000fe200078e02ff */
[----:B------:R-:W-:Y:S01]  /*2250*/  ISETP.NE.U32.AND P0, PT, RZ, UR8, PT ;  /* 0x00000008ff007c0c */ /* 0x000fe2000bf05070 */
[----:B------:R-:W-:Y:S01]  /*2260*/  IMAD.IADD R5, R5, 0x1, R9 ;  /* 0x0000000105057824 */ /* 0x000fe200078e0209 */
[----:B------:R-:W-:Y:S01]  /*2270*/  LEA.HI R11, R11, R204, RZ, 0x3 ;  /* 0x000000cc0b0b7211 */ /* 0x000fe200078f18ff */
[----:B------:R-:W-:Y:S01]  /*2280*/  IMAD R133, R115, 0x70, RZ ;  /* 0x0000007073857824 */ /* 0x000fe200078e02ff */
[----:B------:R-:W-:Y:S01]  /*2290*/  LOP3.LUT R30, R30, R7, RZ, 0xfc, !PT ;  /* 0x000000071e1e7212 */ /* 0x000fe200078efcff */
[----:B------:R-:W-:Y:S01]  /*22a0*/  IMAD.WIDE.U32 R4, R230, UR4, R4 ;  /* 0x00000004e6047c25 */ /* 0x000fe2000f8e0004 */
[----:B------:R-:W-:-:S02]  /*22b0*/  ISETP.NE.AND.EX P0, PT, RZ, UR9, PT, P0 ;  /* 0x00000009ff007c0c */ /* 0x000fc4000bf05300 */
[----:B------:R-:W-:Y:S01]  /*22c0*/  LOP3.LUT R11, R11, 0xfffffff8, RZ, 0xc0, !PT ;  /* 0xfffffff80b0b7812 */ /* 0x000fe200078ec0ff */
[----:B------:R-:W-:Y:S01]  /*22d0*/  IMAD R5, R230, UR5, R5 ;  /* 0x00000005e6057c24 */ /* 0x000fe2000f8e0205 */
[----:B------:R-:W-:Y:S01]  /*22e0*/  ULDC.64 UR4, c[0x0][0x310] ;  /* 0x0000c40000047ab9 */ /* 0x000fe20000000a00 */
[--C-:B------:R-:W-:Y:S01]  /*22f0*/  SHF.R.S32.HI R23, RZ, 0x1f, R22.reuse ;  /* 0x0000001fff177819 */ /* 0x100fe20000011416 */
[----:B------:R-:W-:Y:S01]  /*2300*/  IMAD.SHL.U32 R137, R114, 0x40, RZ ;  /* 0x0000004072897824 */ /* 0x000fe200078e00ff */
[C---:B------:R-:W-:Y:S01]  /*2310*/  IADD3 R132, R204.reuse, -R11, RZ ;  /* 0x8000000bcc847210 */ /* 0x040fe20007ffe0ff */
[----:B------:R-:W-:Y:S01]  /*2320*/  IMAD.SHL.U32 R124, R15, 0x2, RZ ;  /* 0x000000020f7c7824 */ /* 0x000fe200078e00ff */
[----:B------:R-:W-:Y:S01]  /*2330*/  ISETP.GE.AND P2, PT, R207, R15, PT ;  /* 0x0000000fcf00720c */ /* 0x000fe20003f46270 */
[--C-:B------:R-:W-:Y:S01]  /*2340*/  IMAD.WIDE.U32 R112, R204, R108, R22.reuse ;  /* 0x0000006ccc707225 */ /* 0x100fe200078e0016 */
[----:B------:R-:W-:Y:S02]  /*2350*/  LOP3.LUT P1, RZ, R132, 0x4, RZ, 0xc0, !PT ;  /* 0x0000000484ff7812 */ /* 0x000fe4000782c0ff */
[C---:B------:R-:W-:Y:S01]  /*2360*/  IADD3 R120, P3, R204.reuse, R121, RZ ;  /* 0x00000079cc787210 */ /* 0x040fe20007f7e0ff */
[----:B------:R-:W-:Y:S01]  /*2370*/  IMAD.WIDE.U32 R106, R204, R102, R22 ;  /* 0x00000066cc6a7225 */ /* 0x000fe200078e0016 */
[----:B------:R-:W-:-:S02]  /*2380*/  SHF.L.U64.HI R136, R114, 0x6, R115 ;  /* 0x0000000672887819 */ /* 0x000fc40000010273 */
[----:B------:R-:W-:Y:S01]  /*2390*/  SHF.R.S32.HI R149, RZ, 0x1f, R236 ;  /* 0x0000001fff957819 */ /* 0x000fe200000114ec */
[----:B------:R-:W-:Y:S01]  /*23a0*/  IMAD.X R121, R13, 0x1, R148, P3 ;  /* 0x000000010d797824 */ /* 0x000fe200018e0694 */
[----:B-1----:R-:W-:Y:S02]  /*23b0*/  LEA.HI R152, R152, 0x8, RZ, 0x19 ;  /* 0x0000000898987811 */ /* 0x002fe400078fc8ff */
[----:B--2---:R-:W-:-:S04]  /*23c0*/  LOP3.LUT R20, R20, 0xfffffffb, RZ, 0xc0, !PT ;  /* 0xfffffffb14147812 */ /* 0x004fc800078ec0ff */
[----:B------:R-:W-:Y:S02]  /*23d0*/  @P1 LOP3.LUT R20, R20, 0x4, RZ, 0xfc, !PT ;  /* 0x0000000414141812 */ /* 0x000fe400078efcff */
[----:B------:R-:W-:Y:S02]  /*23e0*/  ISETP.GE.AND P1, PT, R206, R15, PT ;  /* 0x0000000fce00720c */ /* 0x000fe40003f26270 */
[----:B------:R-:W-:-:S04]  /*23f0*/  LOP3.LUT R20, R20, 0xfffffffe, RZ, 0xc0, !PT ;  /* 0xfffffffe14147812 */ /* 0x000fc800078ec0ff */
[----:B------:R-:W-:-:S05]  /*2400*/  @P2 LOP3.LUT R20, R20, 0x1, RZ, 0xfc, !PT ;  /* 0x0000000114142812 */ /* 0x000fca00078efcff */
[----:B------:R0:W-:Y:S01]  /*2410*/  STL [R1+0x10], R20 ;  /* 0x0000101401007387 */ /* 0x0001e20000100800 */
[----:B------:R-:W-:Y:S02]  /*2420*/  SHF.R.S32.HI R7, RZ, 0x1f, R6 ;  /* 0x0000001fff077819 */ /* 0x000fe40000011406 */
[----:B------:R-:W-:Y:S01]  /*2430*/  SEL R39, R6, RZ, !P0 ;  /* 0x000000ff06277207 */ /* 0x000fe20004000000 */
[----:B------:R-:W-:Y:S01]  /*2440*/  IMAD R6, R148, R108, RZ ;  /* 0x0000006c94067224 */ /* 0x000fe200078e02ff */
[----:B------:R-:W-:Y:S02]  /*2450*/  SEL R8, R7, RZ, !P0 ;  /* 0x000000ff07087207 */ /* 0x000fe40004000000 */
[----:B0-----:R-:W-:Y:S01]  /*2460*/  SHF.R.U32.HI R20, RZ, 0x3, R217 ;  /* 0x00000003ff147819 */ /* 0x001fe200000116d9 */
[----:B------:R-:W-:-:S04]  /*2470*/  IMAD.WIDE.U32 R118, R39, UR4, R4 ;  /* 0x0000000427767c25 */ /* 0x000fc8000f8e0004 */
[----:B------:R-:W-:Y:S02]  /*2480*/  IMAD R10, R8, UR4, RZ ;  /* 0x00000004080a7c24 */ /* 0x000fe4000f8e02ff */
[----:B------:R-:W-:Y:S02]  /*2490*/  IMAD R9, R204, R109, R6 ;  /* 0x0000006dcc097224 */ /* 0x000fe400078e0206 */
[----:B------:R-:W-:Y:S01]  /*24a0*/  IMAD R11, R39, UR5, R10 ;  /* 0x00000005270b7c24 */ /* 0x000fe2000f8e020a */
[----:B------:R-:W-:Y:S01]  /*24b0*/  ULDC.64 UR4, c[0x0][0x338] ;  /* 0x0000ce0000047ab9 */ /* 0x000fe20000000a00 */
[-C--:B------:R-:W-:Y:S02]  /*24c0*/  IMAD R4, R148, R114.reuse, RZ ;  /* 0x0000007294047224 */ /* 0x080fe400078e02ff */
[----:B------:R-:W-:-:S04]  /*24d0*/  IMAD.WIDE.U32 R6, R204, R114, R18 ;  /* 0x00000072cc067225 */ /* 0x000fc800078e0012 */
[----:B------:R-:W-:Y:S01]  /*24e0*/  IMAD R10, R204, R115, R4 ;  /* 0x00000073cc0a7224 */ /* 0x000fe200078e0204 */
[----:B------:R-:W-:Y:S01]  /*24f0*/  IADD3 R4, P0, R118, R6, RZ ;  /* 0x0000000676047210 */ /* 0x000fe20007f1e0ff */
[----:B------:R-:W-:Y:S02]  /*2500*/  IMAD.IADD R5, R119, 0x1, R11 ;  /* 0x0000000177057824 */ /* 0x000fe400078e020b */
[----:B------:R-:W-:Y:S02]  /*2510*/  IMAD R8, R8, UR4, RZ ;  /* 0x0000000408087c24 */ /* 0x000fe4000f8e02ff */
[----:B------:R-:W-:Y:S01]  /*2520*/  IMAD.IADD R113, R113, 0x1, R9 ;  /* 0x0000000171717824 */ /* 0x000fe200078e0209 */
[----:B------:R-:W-:Y:S01]  /*2530*/  IADD3.X R6, R5, R7, R10, P0, !PT ;  /* 0x0000000705067210 */ /* 0x000fe200007fe40a */
[----:B------:R-:W-:Y:S01]  /*2540*/  IMAD R7, R148, R102, RZ ;  /* 0x0000006694077224 */ /* 0x000fe200078e02ff */
[----:B------:R-:W-:Y:S01]  /*2550*/  ISETP.GE.AND P0, PT, R18, R15, PT ;  /* 0x0000000f1200720c */ /* 0x000fe20003f06270 */
[----:B------:R-:W-:Y:S01]  /*2560*/  IMAD.IADD R111, R9, 0x1, R111 ;  /* 0x00000001096f7824 */ /* 0x000fe200078e026f */
[C---:B------:R-:W-:Y:S01]  /*2570*/  SEL R9, R15.reuse, RZ, P1 ;  /* 0x000000ff0f097207 */ /* 0x040fe20000800000 */
[----:B------:R-:W-:Y:S01]  /*2580*/  IMAD R11, R204, R103, R7 ;  /* 0x00000067cc0b7224 */ /* 0x000fe200078e0207 */
[----:B------:R-:W-:Y:S01]  /*2590*/  SEL R7, R15, RZ, P0 ;  /* 0x000000ff0f077207 */ /* 0x000fe20000000000 */
[----:B------:R-:W-:-:S03]  /*25a0*/  IMAD.WIDE.U32 R116, R39, UR4, R116 ;  /* 0x0000000427747c25 */ /* 0x000fc6000f8e0074 */
[----:B------:R-:W-:Y:S01]  /*25b0*/  IADD3 R7, R18, R7, RZ ;  /* 0x0000000712077210 */ /* 0x000fe20007ffe0ff */
[----:B------:R-:W-:Y:S01]  /*25c0*/  IMAD R39, R39, UR5, R8 ;  /* 0x0000000527277c24 */ /* 0x000fe2000f8e0208 */
[----:B------:R-:W-:Y:S01]  /*25d0*/  SEL R8, R15, RZ, P2 ;  /* 0x000000ff0f087207 */ /* 0x000fe20001000000 */
[----:B------:R-:W-:Y:S02]  /*25e0*/  IMAD.IADD R9, R206, 0x1, R9 ;  /* 0x00000001ce097824 */ /* 0x000fe400078e0209 */
[----:B------:R-:W-:Y:S02]  /*25f0*/  IMAD.IADD R107, R107, 0x1, R11 ;  /* 0x000000016b6b7824 */ /* 0x000fe400078e020b */
[----:B------:R-:W-:Y:S01]  /*2600*/  IMAD.IADD R12, R207, 0x1, R8 ;  /* 0x00000001cf0c7824 */ /* 0x000fe200078e0208 */
[----:B------:R-:W-:Y:S01]  /*2610*/  SHF.R.S32.HI R8, RZ, 0x1f, R7 ;  /* 0x0000001fff087819 */ /* 0x000fe20000011407 */
[----:B------:R-:W-:Y:S01]  /*2620*/  IMAD.IADD R105, R11, 0x1, R105 ;  /* 0x000000010b697824 */ /* 0x000fe200078e0269 */
[----:B------:R-:W-:Y:S01]  /*2630*/  SHF.R.S32.HI R10, RZ, 0x1f, R9 ;  /* 0x0000001fff0a7819 */ /* 0x000fe20000011409 */
[----:B-----5:R-:W-:Y:S01]  /*2640*/  IMAD.WIDE.U32 R112, R145, R108, R112 ;  /* 0x0000006c91707225 */ /* 0x020fe200078e0070 */
[----:B------:R-:W-:-:S02]  /*2650*/  LEA.HI R21, R8, R7, RZ, 0x3 ;  /* 0x0000000708157211 */ /* 0x000fc400078f18ff */
[----:B------:R-:W-:Y:S01]  /*2660*/  LEA.HI R7, R8, R7, RZ, 0x6 ;  /* 0x0000000708077211 */ /* 0x000fe200078f30ff */
[C---:B------:R-:W-:Y:S01]  /*2670*/  IMAD.WIDE.U32 R110, R145.reuse, R108, R110 ;  /* 0x0000006c916e7225 */ /* 0x040fe200078e006e */
[CC--:B------:R-:W-:Y:S02]  /*2680*/  LEA.HI R8, R10.reuse, R9.reuse, RZ, 0x6 ;  /* 0x000000090a087211 */ /* 0x0c0fe400078f30ff */
[----:B------:R-:W-:Y:S01]  /*2690*/  LEA.HI R27, R10, R9, RZ, 0x3 ;  /* 0x000000090a1b7211 */ /* 0x000fe200078f18ff */
[CC--:B------:R-:W-:Y:S01]  /*26a0*/  IMAD.WIDE.U32 R106, R145.reuse, R102.reuse, R106 ;  /* 0x00000066916a7225 */ /* 0x0c0fe200078e006a */
[----:B------:R-:W-:Y:S02]  /*26b0*/  SHF.R.S32.HI R9, RZ, 0x6, R8 ;  /* 0x00000006ff097819 */ /* 0x000fe40000011408 */
[----:B------:R-:W-:Y:S01]  /*26c0*/  LOP3.LUT R10, R218, 0x38, R27, 0xf8, !PT ;  /* 0x00000038da0a7812 */ /* 0x000fe200078ef81b */
[----:B------:R-:W-:Y:S01]  /*26d0*/  IMAD.WIDE.U32 R104, R145, R102, R104 ;  /* 0x0000006691687225 */ /* 0x000fe200078e0068 */
[----:B------:R-:W-:-:S02]  /*26e0*/  SHF.R.S32.HI R29, RZ, 0x1f, R12 ;  /* 0x0000001fff1d7819 */ /* 0x000fc4000001140c */
[----:B------:R-:W-:Y:S01]  /*26f0*/  SHF.R.S32.HI R7, RZ, 0x6, R7 ;  /* 0x00000006ff077819 */ /* 0x000fe20000011407 */
[C-C-:B------:R-:W-:Y:S01]  /*2700*/  IMAD R143, R9.reuse, 0x1c00, R220.reuse ;  /* 0x00001c00098f7824 */ /* 0x140fe200078e02dc */
[-C--:B------:R-:W-:Y:S01]  /*2710*/  LOP3.LUT R10, R10, R219.reuse, RZ, 0x3c, !PT ;  /* 0x000000db0a0a7212 */ /* 0x080fe200078e3cff */
[----:B------:R-:W-:Y:S01]  /*2720*/  IMAD R140, R9, 0x1c00, R221 ;  /* 0x00001c00098c7824 */ /* 0x000fe200078e02dd */
[-C--:B------:R-:W-:Y:S01]  /*2730*/  LEA.HI R32, R29, R12.reuse, RZ, 0x3 ;  /* 0x0000000c1d207211 */ /* 0x080fe200078f18ff */
[C---:B------:R-:W-:Y:S01]  /*2740*/  IMAD R144, R7.reuse, 0x1c00, R220 ;  /* 0x00001c0007907824 */ /* 0x040fe200078e02dc */
[----:B------:R-:W-:Y:S01]  /*2750*/  LOP3.LUT R8, R218, 0x38, R21, 0xf8, !PT ;  /* 0x00000038da087812 */ /* 0x000fe200078ef815 */
[----:B------:R-:W-:Y:S01]  /*2760*/  IMAD R142, R7, 0x1c00, R221 ;  /* 0x00001c00078e7824 */ /* 0x000fe200078e02dd */
[----:B------:R-:W-:Y:S01]  /*2770*/  LEA.HI R12, R29, R12, RZ, 0x6 ;  /* 0x0000000c1d0c7211 */ /* 0x000fe200078f30ff */
[----:B------:R-:W-:Y:S01]  /*2780*/  IMAD.IADD R143, R143, 0x1, R10 ;  /* 0x000000018f8f7824 */ /* 0x000fe200078e020a */
[----:B------:R-:W-:Y:S01]  /*2790*/  LOP3.LUT R7, R8, R219, RZ, 0x3c, !PT ;  /* 0x000000db08077212 */ /* 0x000fe200078e3cff */
[----:B------:R-:W-:Y:S01]  /*27a0*/  IMAD.WIDE.U32 R114, R114, 0x70, RZ ;  /* 0x0000007072727825 */ /* 0x000fe200078e00ff */
[----:B------:R-:W-:-:S02]  /*27b0*/  SHF.R.S32.HI R12, RZ, 0x6, R12 ;  /* 0x00000006ff0c7819 */ /* 0x000fc4000001140c */
[--C-:B------:R-:W-:Y:S01]  /*27c0*/  LOP3.LUT R8, R218, 0x38, R32.reuse, 0xf8, !PT ;  /* 0x00000038da087812 */ /* 0x100fe200078ef820 */
[----:B------:R-:W-:Y:S01]  /*27d0*/  IMAD.IADD R144, R144, 0x1, R7 ;  /* 0x0000000190907824 */ /* 0x000fe200078e0207 */
[----:B------:R-:W-:Y:S01]  /*27e0*/  LOP3.LUT R10, R217, 0x38, R32, 0xf8, !PT ;  /* 0x00000038d90a7812 */ /* 0x000fe200078ef820 */
[----:B------:R-:W-:Y:S01]  /*27f0*/  IMAD R141, R12, 0x1c00, R220 ;  /* 0x00001c000c8d7824 */ /* 0x000fe200078e02dc */
[----:B------:R-:W-:Y:S01]  /*2800*/  LOP3.LUT R8, R8, R219, RZ, 0x3c, !PT ;  /* 0x000000db08087212 */ /* 0x000fe200078e3cff */
[----:B------:R-:W-:Y:S01]  /*2810*/  IMAD R139, R12, 0x1c00, R221 ;  /* 0x00001c000c8b7824 */ /* 0x000fe200078e02dd */
[----:B------:R-:W-:Y:S01]  /*2820*/  LOP3.LUT R10, R10, R20, RZ, 0x3c, !PT ;  /* 0x000000140a0a7212 */ /* 0x000fe200078e3cff */
[----:B------:R-:W-:Y:S01]  /*2830*/  IMAD.IADD R133, R115, 0x1, R133 ;  /* 0x0000000173857824 */ /* 0x000fe200078e0285 */
[----:B------:R-:W-:Y:S01]  /*2840*/  SHF.R.S32.HI R9, RZ, 0x1f, R145 ;  /* 0x0000001fff097819 */ /* 0x000fe20000011491 */
[----:B------:R-:W-:Y:S01]  /*2850*/  IMAD.IADD R141, R141, 0x1, R8 ;  /* 0x000000018d8d7824 */ /* 0x000fe200078e0208 */
[----:B------:R-:W-:Y:S01]  /*2860*/  LOP3.LUT R11, R217, 0x38, R21, 0xf8, !PT ;  /* 0x00000038d90b7812 */ /* 0x000fe200078ef815 */
[----:B------:R-:W-:Y:S01]  /*2870*/  IMAD.IADD R139, R139, 0x1, R10 ;  /* 0x000000018b8b7824 */ /* 0x000fe200078e020a */
[----:B------:R-:W-:Y:S01]  /*2880*/  LOP3.LUT R7, R217, 0x38, R27, 0xf8, !PT ;  /* 0x00000038d9077812 */ /* 0x000fe200078ef81b */
[C---:B------:R-:W-:Y:S01]  /*2890*/  IMAD R8, R9.reuse, R108, RZ ;  /* 0x0000006c09087224 */ /* 0x040fe200078e02ff */
[----:B------:R-:W-:Y:S01]  /*28a0*/  LOP3.LUT R12, R218, 0x18, R18, 0xf8, !PT ;  /* 0x00000018da0c7812 */ /* 0x000fe200078ef812 */
[----:B------:R-:W-:Y:S01]  /*28b0*/  IMAD R10, R9, R102, RZ ;  /* 0x00000066090a7224 */ /* 0x000fe200078e02ff */
[-C--:B------:R-:W-:Y:S01]  /*28c0*/  LOP3.LUT R11, R11, R20.reuse, RZ, 0x3c, !PT ;  /* 0x000000140b0b7212 */ /* 0x080fe200078e3cff */
[----:B------:R-:W-:Y:S01]  /*28d0*/  VIADD R9, R18, 0xa0 ;  /* 0x000000a012097836 */ /* 0x000fe20000000000 */
[----:B------:R-:W-:Y:S01]  /*28e0*/  LOP3.LUT R7, R7, R20, RZ, 0x3c, !PT ;  /* 0x0000001407077212 */ /* 0x000fe200078e3cff */
[----:B------:R-:W-:Y:S01]  /*28f0*/  IMAD R35, R145, R109, R8 ;  /* 0x0000006d91237224 */ /* 0x000fe200078e0208 */
[----:B------:R-:W-:Y:S01]  /*2900*/  LOP3.LUT R29, R12, R219, RZ, 0x3c, !PT ;  /* 0x000000db0c1d7212 */ /* 0x000fe200078e3cff */
[----:B------:R-:W-:Y:S01]  /*2910*/  IMAD.IADD R142, R142, 0x1, R11 ;  /* 0x000000018e8e7824 */ /* 0x000fe200078e020b */
[----:B------:R-:W-:Y:S01]  /*2920*/  ISETP.GE.AND P2, PT, R9, UR6, PT ;  /* 0x0000000609007c0c */ /* 0x000fe2000bf46270 */
[----:B------:R-:W-:Y:S01]  /*2930*/  IMAD R37, R145, R103, R10 ;  /* 0x0000006791257224 */ /* 0x000fe200078e020a */
[----:B------:R-:W-:Y:S01]  /*2940*/  IADD3 R140, R140, R7, RZ ;  /* 0x000000078c8c7210 */ /* 0x000fe20007ffe0ff */
[----:B------:R-:W-:Y:S01]  /*2950*/  IMAD.SHL.U32 R8, R108, 0x40, RZ ;  /* 0x000000406c087824 */ /* 0x000fe200078e00ff */
[----:B------:R-:W-:Y:S01]  /*2960*/  SEL R31, RZ, 0x20, P2 ;  /* 0x00000020ff1f7807 */ /* 0x000fe20001000000 */
[----:B------:R-:W-:Y:S01]  /*2970*/  IMAD.IADD R138, R220, 0x1, R29 ;  /* 0x00000001dc8a7824 */ /* 0x000fe200078e021d */
[C---:B------:R-:W-:Y:S01]  /*2980*/  SHF.L.U64.HI R7, R108.reuse, 0x6, R109 ;  /* 0x000000066c077819 */ /* 0x040fe2000001026d */
[----:B------:R-:W-:Y:S01]  /*2990*/  IMAD.WIDE.U32 R108, R108, 0x70, RZ ;  /* 0x000000706c6c7825 */ /* 0x000fe200078e00ff */
[----:B------:R-:W-:-:S02]  /*29a0*/  SHF.L.U64.HI R10, R102, 0x6, R103 ;  /* 0x00000006660a7819 */ /* 0x000fc40000010267 */
[C---:B------:R-:W-:Y:S01]  /*29b0*/  SHF.L.U32 R11, R102.reuse, 0x6, RZ ;  /* 0x00000006660b7819 */ /* 0x040fe200000006ff */
[----:B------:R-:W-:Y:S01]  /*29c0*/  IMAD.WIDE.U32 R102, R102, 0x70, RZ ;  /* 0x0000007066667825 */ /* 0x000fe200078e00ff */
[----:B------:R-:W-:Y:S02]  /*29d0*/  SHF.R.S32.HI R20, RZ, 0x3, R21 ;  /* 0x00000003ff147819 */ /* 0x000fe40000011415 */
[----:B------:R-:W-:Y:S01]  /*29e0*/  SHF.R.S32.HI R26, RZ, 0x3, R27 ;  /* 0x00000003ff1a7819 */ /* 0x000fe2000001141b */
[----:B------:R-:W-:Y:S01]  /*29f0*/  IMAD.IADD R12, R113, 0x1, R35 ;  /* 0x00000001710c7824 */ /* 0x000fe200078e0223 */
[----:B------:R-:W-:Y:S01]  /*2a00*/  LOP3.LUT R38, R30, R31, RZ, 0xfc, !PT ;  /* 0x0000001f1e267212 */ /* 0x000fe200078efcff */
        /* <DEDUP_REMOVED lines=9> */
[----:B------:R-:W-:-:S02]  /*2aa0*/  LOP3.LUT R34, R38, 0x2, RZ, 0xc0, !PT ;  /* 0x0000000226227812 */ /* 0x000fc400078ec0ff */
[C---:B------:R-:W-:Y:S02]  /*2ab0*/  LOP3.LUT R35, R38.reuse, 0x4, RZ, 0xc0, !PT ;  /* 0x0000000426237812 */ /* 0x040fe400078ec0ff */
[C---:B------:R-:W-:Y:S02]  /*2ac0*/  LOP3.LUT R36, R38.reuse, 0x8, RZ, 0xc0, !PT ;  /* 0x0000000826247812 */ /* 0x040fe400078ec0ff */
[----:B------:R-:W-:Y:S02]  /*2ad0*/  LOP3.LUT R37, R38, 0x10, RZ, 0xc0, !PT ;  /* 0x0000001026257812 */ /* 0x000fe400078ec0ff */
[----:B------:R-:W-:Y:S02]  /*2ae0*/  IADD3 R135, R103, R135, RZ ;  /* 0x0000008767877210 */ /* 0x000fe40007ffe0ff */
[----:B------:R-:W-:Y:S02]  /*2af0*/  LOP3.LUT R30, R30, 0x1, RZ, 0xc0, !PT ;  /* 0x000000011e1e7812 */ /* 0x000fe400078ec0ff */
[----:B------:R-:W-:-:S02]  /*2b00*/  SHF.R.S32.HI R31, RZ, 0x1f, R21 ;  /* 0x0000001fff1f7819 */ /* 0x000fc40000011415 */
[----:B------:R-:W-:Y:S02]  /*2b10*/  SHF.R.S32.HI R32, RZ, 0x1f, R27 ;  /* 0x0000001fff207819 */ /* 0x000fe4000001141b */
[----:B------:R-:W-:Y:S02]  /*2b20*/  SHF.R.S32.HI R33, RZ, 0x1f, R29 ;  /* 0x0000001fff217819 */ /* 0x000fe4000001141d */
[----:B------:R-:W-:-:S07]  /*2b30*/  LOP3.LUT R38, R38, 0x20, RZ, 0xc0, !PT ;  /* 0x0000002026267812 */ /* 0x000fce00078ec0ff */
.L_x_5842:
[----:B-12---:R-:W2:Y:S01]  /*2b40*/  LDL.LU R45, [R1+0x10] ;  /* 0x00001000012d7983 */ /* 0x006ea20000300800 */
[----:B------:R-:W-:Y:S01]  /*2b50*/  IADD3 R47, R24, -0x1, RZ ;  /* 0xffffffff182f7810 */ /* 0x000fe20007ffe0ff */
[----:B------:R-:W0:Y:S01]  /*2b60*/  LDC.64 R122, c[0x0][0x2e8] ;  /* 0x0000ba00ff7a7b82 */ /* 0x000e220000000a00 */
[----:B------:R-:W-:Y:S01]  /*2b70*/  LOP3.LUT P5, RZ, R132, 0x4, RZ, 0xc0, !PT ;  /* 0x0000000484ff7812 */ /* 0x000fe200078ac0ff */
[----:B------:R-:W-:Y:S01]  /*2b80*/  IMAD R40, R17, 0x5400, R138 ;  /* 0x0000540011287824 */ /* 0x000fe200078e028a */
[----:B------:R-:W-:Y:S01]  /*2b90*/  SHF.R.S32.HI R44, RZ, 0x1f, R47 ;  /* 0x0000001fff2c7819 */ /* 0x000fe2000001142f */
[-C--:B------:R-:W-:Y:S01]  /*2ba0*/  IMAD R41, R133, R47.reuse, RZ ;  /* 0x0000002f85297224 */ /* 0x080fe200078e02ff */
[----:B------:R-:W-:Y:S05]  /*2bb0*/  YIELD ;  /* 0x0000000000007946 */ /* 0x000fea0003800000 */
[----:B------:R-:W-:Y:S01]  /*2bc0*/  IMAD.WIDE.U32 R126, R114, R47, RZ ;  /* 0x0000002f727e7225 */ /* 0x000fe200078e00ff */
[----:B------:R-:W1:Y:S01]  /*2bd0*/  LDC R101, c[0x0][0x3f4] ;  /* 0x0000fd00ff657b82 */ /* 0x000e620000000800 */
[----:B------:R-:W-:Y:S02]  /*2be0*/  BSSY B0, `(.L_x_5743) ;  /* 0x0000758000007945 */ /* 0x000fe40003800000 */
[----:B------:R-:W-:Y:S01]  /*2bf0*/  IMAD R41, R44, R114, R41 ;  /* 0x000000722c297224 */ /* 0x000fe200078e0229 */
[----:B------:R-:W-:-:S02]  /*2c00*/  IADD3 R24, P2, P3, R4, R126, R137 ;  /* 0x0000007e04187210 */ /* 0x000fc40007b5e089 */
[----:B------:R-:W-:Y:S01]  /*2c10*/  IADD3 R42, P4, R4, R126, RZ ;  /* 0x0000007e042a7210 */ /* 0x000fe20007f9e0ff */
[----:B------:R-:W-:-:S04]  /*2c20*/  IMAD.IADD R96, R127, 0x1, R41 ;  /* 0x000000017f607824 */ /* 0x000fc800078e0229 */
[----:B------:R-:W-:Y:S01]  /*2c30*/  IMAD.X R43, R96, 0x1, R6, P4 ;  /* 0x00000001602b7824 */ /* 0x000fe200020e0606 */
[----:B------:R-:W-:Y:S02]  /*2c40*/  IADD3.X R41, R6, R96, R136, P2, P3 ;  /* 0x0000006006297210 */ /* 0x000fe400017e6488 */
[----:B------:R-:W-:Y:S02]  /*2c50*/  ISETP.GT.AND P3, PT, R47, R125, PT ;  /* 0x0000007d2f00720c */ /* 0x000fe40003f64270 */
[-C--:B0-----:R-:W-:Y:S02]  /*2c60*/  LEA R48, P2, R24, R122.reuse, 0x1 ;  /* 0x0000007a18307211 */ /* 0x081fe400078408ff */
[----:B------:R-:W-:Y:S02]  /*2c70*/  LEA R50, P4, R42, R122, 0x1 ;  /* 0x0000007a2a327211 */ /* 0x000fe400078808ff */
[-C--:B------:R-:W-:Y:S02]  /*2c80*/  LEA.HI.X R49, R24, R123.reuse, R41, 0x1, P2 ;  /* 0x0000007b18317211 */ /* 0x080fe400010f0c29 */
[----:B------:R-:W-:Y:S01]  /*2c90*/  LEA.HI.X R51, R42, R123, R43, 0x1, P4 ;  /* 0x0000007b2a337211 */ /* 0x000fe200020f0c2b */
[C---:B------:R-:W-:Y:S01]  /*2ca0*/  VIADD R42, R40.reuse, 0x20 ;  /* 0x00000020282a7836 */ /* 0x040fe20000000000 */
[----:B-1----:R-:W-:Y:S01]  /*2cb0*/  ISETP.GE.AND P2, PT, R101, 0x1, PT ;  /* 0x000000016500780c */ /* 0x002fe20003f46270 */
[C---:B------:R-:W-:Y:S01]  /*2cc0*/  @P5 VIADD R42, R40.reuse, 0xffffffe0 ;  /* 0xffffffe0282a5836 */ /* 0x040fe20000000000 */
[----:B------:R-:W-:Y:S01]  /*2cd0*/  MOV R24, R47 ;  /* 0x0000002f00187202 */ /* 0x000fe20000000f00 */
[----:B------:R-:W-:-:S02]  /*2ce0*/  IMAD R40, R40, 0x2, R25 ;  /* 0x0000000228287824 */ /* 0x000fc400078e0219 */
[----:B------:R-:W-:Y:S01]  /*2cf0*/  IMAD R41, R42, 0x2, R25 ;  /* 0x000000022a297824 */ /* 0x000fe200078e0219 */
[----:B--2---:R-:W-:-:S04]  /*2d00*/  LOP3.LUT R45, R45, 0xfffffffd, RZ, 0xc0, !PT ;  /* 0xfffffffd2d2d7812 */ /* 0x004fc800078ec0ff */
[----:B------:R-:W-:-:S05]  /*2d10*/  @P3 LOP3.LUT R45, R45, 0x2, RZ, 0xfc, !PT ;  /* 0x000000022d2d3812 */ /* 0x000fca00078efcff */
[----:B------:R0:W-:Y:S01]  /*2d20*/  STL [R1+0x10], R45 ;  /* 0x0000102d01007387 */ /* 0x0001e20000100800 */
[----:B-----5:R-:W-:Y:S05]  /*2d30*/  @!P2 BRA `(.L_x_5744) ;  /* 0x000000700028a947 */ /* 0x020fea0003800000 */
[----:B------:R-:W-:Y:S01]  /*2d40*/  ULDC.U8 UR4, c[0x0][0x410] ;  /* 0x0001040000047ab9 */ /* 0x000fe20000000000 */
[-C--:B------:R-:W-:Y:S01]  /*2d50*/  IMAD R43, R134, R47.reuse, RZ ;  /* 0x0000002f862b7224 */ /* 0x080fe200078e02ff */
[----:B------:R-:W-:Y:S01]  /*2d60*/  ISETP.NE.AND P2, PT, RZ, UR4, PT ;  /* 0x00000004ff007c0c */ /* 0x000fe2000bf45270 */
[-C--:B0-----:R-:W-:Y:S02]  /*2d70*/  IMAD R45, R135, R47.reuse, RZ ;  /* 0x0000002f872d7224 */ /* 0x081fe400078e02ff */
        /* <DEDUP_REMOVED lines=65> */
.L_x_5747:
[----:B------:R-:W-:Y:S05]  /*3190*/  BSYNC B1 ;  /* 0x0000000000017941 */ /* 0x000fea0003800000 */
.L_x_5746:
        /* <DEDUP_REMOVED lines=12> */
[----:B-----5:R-:W-:Y:S01]  /*3260*/  MOV R129, R76 ;  /* 0x0000004c00817202 */ /* 0x020fe20000000f00 */
[----:B------:R-:W-:Y:S01]  /*3270*/  IMAD.MOV.U32 R128, RZ, RZ, R77 ;  /* 0x000000ffff807224 */ /* 0x000fe200078e004d */
[----:B------:R-:W-:Y:S01]  /*3280*/  CS2R R74, SRZ ;  /* 0x00000000004a7805 */ /* 0x000fe2000001ff00 */
        /* <DEDUP_REMOVED lines=41> */
.L_x_5749:
[----:B------:R-:W-:Y:S05]  /*3520*/  BSYNC B1 ;  /* 0x0000000000017941 */ /* 0x000fea0003800000 */
.L_x_5748:
[----:B------:R-:W2:Y:S01]  /*3530*/  LDL R43, [R1+0x44] ;  /* 0x00004400012b7983 */ /* 0x000ea20000100800 */
[----:B01----:R-:W-:Y:S01]  /*3540*/  IMAD.MOV.U32 R44, RZ, RZ, R81 ;  /* 0x000000ffff2c7224 */ /* 0x003fe200078e0051 */
[----:B------:R-:W-:Y:S01]  /*3550*/  PRMT R157, R129, 0x5410, R128 ;  /* 0x00005410819d7816 */ /* 0x000fe20000000080 */
[----:B------:R-:W-:Y:S02]  /*3560*/  IMAD.MOV.U32 R45, RZ, RZ, R84 ;  /* 0x000000ffff2d7224 */ /* 0x000fe400078e0054 */
[----:B------:R-:W-:Y:S01]  /*3570*/  IMAD.MOV.U32 R46, RZ, RZ, R85 ;  /* 0x000000ffff2e7224 */ /* 0x000fe200078e0055 */
[----:B------:R-:W-:Y:S01]  /*3580*/  PRMT R159, R159, 0x5410, R44 ;  /* 0x000054109f9f7816 */ /* 0x000fe2000000002c */
[----:B------:R-:W-:-:S03]  /*3590*/  IMAD.MOV.U32 R44, RZ, RZ, R89 ;  /* 0x000000ffff2c7224 */ /* 0x000fc600078e0059 */
[----:B------:R-:W-:Y:S01]  /*35a0*/  PRMT R162, R46, 0x5410, R45 ;  /* 0x000054102ea27816 */ /* 0x000fe2000000002d */
[----:B------:R-:W-:Y:S02]  /*35b0*/  IMAD.MOV.U32 R45, RZ, RZ, R96 ;  /* 0x000000ffff2d7224 */ /* 0x000fe400078e0060 */
[----:B------:R-:W-:-:S05]  /*35c0*/  IMAD.MOV.U32 R46, RZ, RZ, R97 ;  /* 0x000000ffff2e7224 */ /* 0x000fca00078e0061 */
[----:B------:R-:W-:Y:S01]  /*35d0*/  PRMT R165, R45, 0x5410, R46 ;  /* 0x000054102da57816 */ /* 0x000fe2000000002e */
[----:B------:R-:W-:Y:S01]  /*35e0*/  IMAD.MOV.U32 R45, RZ, RZ, R123 ;  /* 0x000000ffff2d7224 */ /* 0x000fe200078e007b */
[----:B------:R-:W-:Y:S02]  /*35f0*/  MOV R46, R78 ;  /* 0x0000004e002e7202 */ /* 0x000fe40000000f00 */
[----:B--2---:R-:W-:Y:S01]  /*3600*/  R2UR UR4, R43 ;  /* 0x000000002b0472ca */ /* 0x004fe200000e0000 */
[----:B------:R-:W-:-:S05]  /*3610*/  IMAD.MOV.U32 R43, RZ, RZ, R80 ;  /* 0x000000ffff2b7224 */ /* 0x000fca00078e0050 */
[----:B------:R-:W-:Y:S02]  /*3620*/  PRMT R161, R161, 0x5410, R43 ;  /* 0x00005410a1a17816 */ /* 0x000fe4000000002b */
[----:B------:R-:W-:-:S04]  /*3630*/  MOV R43, R88 ;  /* 0x00000058002b7202 */ /* 0x000fc80000000f00 */
[----:B------:R-:W-:Y:S01]  /*3640*/  PRMT R164, R43, 0x5410, R44 ;  /* 0x000054102ba47816 */ /* 0x000fe2000000002c */
[----:B------:R-:W-:Y:S01]  /*3650*/  IMAD.MOV.U32 R44, RZ, RZ, R122 ;  /* 0x000000ffff2c7224 */ /* 0x000fe200078e007a */
[----:B------:R-:W-:Y:S01]  /*3660*/  UISETP.NE.AND UP0, UPT, UR4, 0x3, UPT ;  /* 0x000000030400788c */ /* 0x000fe2000bf05270 */
[----:B------:R-:W-:-:S03]  /*3670*/  IMAD.MOV.U32 R43, RZ, RZ, R79 ;  /* 0x000000ffff2b7224 */ /* 0x000fc600078e004f */
[----:B------:R-:W-:Y:S01]  /*3680*/  PRMT R153, R44, 0x5410, R45 ;  /* 0x000054102c997816 */ /* 0x000fe2000000002d */
[----:B------:R-:W-:Y:S01]  /*3690*/  IMAD.MOV.U32 R45, RZ, RZ, R83 ;  /* 0x000000ffff2d7224 */ /* 0x000fe200078e0053 */
[----:B------:R-:W-:Y:S01]  /*36a0*/  PRMT R158, R46, 0x5410, R43 ;  /* 0x000054102e9e7816 */ /* 0x000fe2000000002b */
[----:B------:R-:W-:Y:S01]  /*36b0*/  IMAD.MOV.U32 R46, RZ, RZ, R82 ;  /* 0x000000ffff2e7224 */ /* 0x000fe200078e0052 */
[----:B------:R-:W-:Y:S01]  /*36c0*/  PLOP3.LUT P2, PT, PT, PT, UP0, 0x80, 0x0 ;  /* 0x000000000000781c */ /* 0x000fe20003f4f008 */
        /* <DEDUP_REMOVED lines=13> */
[----:B-----5:R-:W-:Y:S01]  /*37a0*/  MOV R46, R52 ;  /* 0x00000034002e7202 */ /* 0x020fe20000000f00 */
[----:B------:R-:W-:-:S03]  /*37b0*/  IMAD.MOV.U32 R43, RZ, RZ, R53 ;  /* 0x000000ffff2b7224 */ /* 0x000fc600078e0035 */
        /* <DEDUP_REMOVED lines=35> */
[----:B------:R-:W-:-:S03]  /*39f0*/  IMAD.MOV.U32 R44, RZ, RZ, R75 ;  /* 0x000000ffff2c7224 */ /* 0x000fc600078e004b */
[----:B------:R-:W-:Y:S02]  /*3a00*/  PRMT R159, R43, 0x7610, R159 ;  /* 0x000076102b9f7816 */ /* 0x000fe4000000009f */
[----:B------:R-:W-:Y:S01]  /*3a10*/  PRMT R160, R160, 0x5410, R44 ;  /* 0x00005410a0a07816 */ /* 0x000fe2000000002c */
[----:B------:R-:W-:Y:S06]  /*3a20*/  @!P2 BRA `(.L_x_5750) ;  /* 0x000000000004a947 */ /* 0x000fec0003800000 */
[----:B------:R-:W-:Y:S01]  /*3a30*/  BPT.TRAP 0x1 ;  /* 0x000000040000795c */ /* 0x000fe20000300000 */
.L_x_5750:
[----:B------:R-:W-:Y:S01]  /*3a40*/  LEA R43, R17, R16, 0x3 ;  /* 0x00000010112b7211 */ /* 0x000fe200078e18ff */
[----:B------:R-:W-:Y:S01]  /*3a50*/  BSSY B1, `(.L_x_5751) ;  /* 0x0000004000017945 */ /* 0x000fe20003800000 */
[----:B------:R-:W-:-:S04]  /*3a60*/  SHF.L.U32 R100, R209, 0x1f, RZ ;  /* 0x0000001fd1647819 */ /* 0x000fc800000006ff */
[----:B------:R-:W0:Y:S02]  /*3a70*/  SYNCS.PHASECHK.TRANS64.TRYWAIT P5, [R43+URZ+0x36890], R100 ;  /* 0x036890642b0075a7 */ /* 0x000e2400080a017f */
[----:B0-----:R-:W-:Y:S05]  /*3a80*/  @!P5 BRA `(.L_x_5752) ;  /* 0x000002d000b0d947 */ /* 0x001fea0003800000 */
.L_x_6138:
[----:B------:R-:W-:Y:S05]  /*3a90*/  BSYNC B1 ;  /* 0x0000000000017941 */ /* 0x000fea0003800000 */
.L_x_5751:
        /* <DEDUP_REMOVED lines=21> */
[-C--:B------:R-:W-:Y:S01]  /*3bf0*/  FFMA.FTZ R45, R127, R92.reuse, -R45 ;  /* 0x0000005c7f2d7223 */ /* 0x080fe2000001082d */
[----:B------:R-:W-:Y:S02]  /*3c00*/  HADD2.F32 R127, -RZ, R44.H0_H0 ;  /* 0x2000002cff7f7230 */ /* 0x000fe40000004100 */
[----:B------:R-:W-:Y:S01]  /*3c10*/  FFMA.FTZ R92, R123, R92, R93 ;  /* 0x0000005c7b5c7223 */ /* 0x000fe2000001005d */
[----:B------:R-:W-:-:S02]  /*3c20*/  HADD2.F32 R93, -RZ, R47.H1_H1 ;  /* 0x3000002fff5d7230 */ /* 0x000fc40000004100 */
[----:B------:R-:W-:Y:S02]  /*3c30*/  HADD2.F32 R123, -RZ, R47.H0_H0 ;  /* 0x2000002fff7b7230 */ /* 0x000fe40000004100 */
[----:B------:R-:W-:Y:S01]  /*3c40*/  F2FP.F16.F32.PACK_AB R45, R92, R45 ;  /* 0x0000002d5c2d723e */ /* 0x000fe200000000ff */
[----:B------:R-:W-:-:S04]  /*3c50*/  FMUL.FTZ R47, R93, R126 ;  /* 0x0000007e5d2f7220 */ /* 0x000fc80000410000 */
[C---:B------:R-:W-:Y:S01]  /*3c60*/  FFMA.FTZ R47, R123.reuse, R122, -R47 ;  /* 0x0000007a7b2f7223 */ /* 0x040fe2000001082f */
[----:B------:R-:W-:Y:S01]  /*3c70*/  FMUL.FTZ R123, R123, R126 ;  /* 0x0000007e7b7b7220 */ /* 0x000fe20000410000 */
[----:B------:R-:W-:-:S03]  /*3c80*/  HADD2.F32 R126, -RZ, R168.H0_H0 ;  /* 0x200000a8ff7e7230 */ /* 0x000fc60000004100 */
[----:B------:R-:W-:Y:S01]  /*3c90*/  FFMA.FTZ R93, R93, R122, R123 ;  /* 0x0000007a5d5d7223 */ /* 0x000fe2000001007b */
[----:B------:R-:W-:Y:S02]  /*3ca0*/  HADD2.F32 R122, -RZ, R44.H1_H1 ;  /* 0x3000002cff7a7230 */ /* 0x000fe40000004100 */
[----:B------:R-:W-:Y:S02]  /*3cb0*/  HADD2.F32 R123, -RZ, R153.H0_H0 ;  /* 0x20000099ff7b7230 */ /* 0x000fe40000004100 */
[----:B------:R-:W-:Y:S01]  /*3cc0*/  F2FP.F16.F32.PACK_AB R47, R93, R47 ;  /* 0x0000002f5d2f723e */ /* 0x000fe200000000ff */
[-C--:B------:R-:W-:Y:S01]  /*3cd0*/  FMUL.FTZ R44, R122, R126.reuse ;  /* 0x0000007e7a2c7220 */ /* 0x080fe20000410000 */
[----:B------:R-:W-:-:S03]  /*3ce0*/  FMUL.FTZ R126, R127, R126 ;  /* 0x0000007e7f7e7220 */ /* 0x000fc60000410000 */
[-C--:B------:R-:W-:Y:S01]  /*3cf0*/  FFMA.FTZ R44, R127, R123.reuse, -R44 ;  /* 0x0000007b7f2c7223 */ /* 0x080fe2000001082c */
[----:B------:R-:W-:Y:S01]  /*3d00*/  FFMA.FTZ R122, R122, R123, R126 ;  /* 0x0000007b7a7a7223 */ /* 0x000fe2000001007e */
[----:B------:R-:W-:Y:S02]  /*3d10*/  HADD2.F32 R123, -RZ, R168.H1_H1 ;  /* 0x300000a8ff7b7230 */ /* 0x000fe40000004100 */
[--C-:B------:R-:W-:Y:S02]  /*3d20*/  HADD2.F32 R126, -RZ, R46.reuse.H1_H1 ;  /* 0x3000002eff7e7230 */ /* 0x100fe40000004100 */
        /* <DEDUP_REMOVED lines=8> */
.L_x_5758:
[----:B------:R-:W-:Y:S05]  /*3db0*/  BSYNC B3 ;  /* 0x0000000000037941 */ /* 0x000fea0003800000 */
.L_x_5757:
[----:B--2---:R1:W-:Y:S02]  /*3dc0*/  STG.E.128 desc[UR60][R50.64], R44 ;  /* 0x0000002c32007986 */ /* 0x0043e4000c101d3c */
.L_x_5756:
[----:B------:R-:W-:Y:S05]  /*3dd0*/  BSYNC B2 ;  /* 0x0000000000027941 */ /* 0x000fea0003800000 */
.L_x_5755:
        /* <DEDUP_REMOVED lines=10> */
[----:B------:R-:W-:Y:S01]  /*3e80*/  HADD2.F32 R122, -RZ, R167.H1_H1 ;  /* 0x300000a7ff7a7230 */ /* 0x000fe20000004100 */
[----:B------:R-:W-:Y:S01]  /*3e90*/  SHF.R.U32.HI R99, RZ, 0x10, R99 ;  /* 0x00000010ff637819 */ /* 0x000fe20000011663 */
        /* <DEDUP_REMOVED lines=10> */
[----:B------:R-:W-:Y:S02]  /*3f40*/  IMAD.MOV.U32 R92, RZ, RZ, R44 ;  /* 0x000000ffff5c7224 */ /* 0x000fe400078e002c */
[----:B------:R-:W-:Y:S02]  /*3f50*/  IMAD.MOV.U32 R44, RZ, RZ, R47 ;  /* 0x000000ffff2c7224 */ /* 0x000fe400078e002f */
[----:B------:R-:W-:Y:S01]  /*3f60*/  HADD2.F32 R47, -RZ, R99.H0_H0 ;  /* 0x20000063ff2f7230 */ /* 0x000fe20000004100 */
[----:B------:R-:W-:Y:S02]  /*3f70*/  F2FP.F16.F32.PACK_AB R96, R98, R96 ;  /* 0x000000606260723e */ /* 0x000fe400000000ff */
[--C-:B------:R-:W-:Y:S02]  /*3f80*/  HADD2.F32 R45, -RZ, R44.reuse.H1_H1 ;  /* 0x3000002cff2d7230 */ /* 0x100fe40000004100 */
[----:B------:R-:W-:-:S03]  /*3f90*/  HADD2.F32 R44, -RZ, R44.H0_H0 ;  /* 0x2000002cff2c7230 */ /* 0x000fc60000004100 */
[CC--:B------:R-:W-:Y:S02]  /*3fa0*/  FMUL.FTZ R93, R45.reuse, R47.reuse ;  /* 0x0000002f2d5d7220 */ /* 0x0c0fe40000410000 */
[C---:B------:R-:W-:Y:S02]  /*3fb0*/  FMUL.FTZ R47, R44.reuse, R47 ;  /* 0x0000002f2c2f7220 */ /* 0x040fe40000410000 */
[-C--:B------:R-:W-:Y:S01]  /*3fc0*/  FFMA.FTZ R44, R44, R97.reuse, -R93 ;  /* 0x000000612c2c7223 */ /* 0x080fe2000001085d */
[----:B------:R-:W-:Y:S02]  /*3fd0*/  IMAD.MOV.U32 R93, RZ, RZ, R46 ;  /* 0x000000ffff5d7224 */ /* 0x000fe400078e002e */
[----:B------:R-:W-:Y:S01]  /*3fe0*/  FFMA.FTZ R45, R45, R97, R47 ;  /* 0x000000612d2d7223 */ /* 0x000fe2000001002f */
[----:B------:R-:W-:Y:S02]  /*3ff0*/  HADD2.F32 R46, -RZ, R92.H1_H1 ;  /* 0x3000005cff2e7230 */ /* 0x000fe40000004100 */
[----:B------:R-:W-:-:S02]  /*4000*/  HADD2.F32 R97, -RZ, R167.H0_H0 ;  /* 0x200000a7ff617230 */ /* 0x000fc40000004100 */
        /* <DEDUP_REMOVED lines=8> */
[----:B------:R-:W-:Y:S02]  /*4090*/  HADD2.F32 R93, -RZ, R165.H1_H1 ;  /* 0x300000a5ff5d7230 */ /* 0x000fe40000004100 */
[-C--:B------:R-:W-:Y:S01]  /*40a0*/  FMUL.FTZ R99, R92, R122.reuse ;  /* 0x0000007a5c637220 */ /* 0x080fe20000410000 */
[----:B------:R-:W-:Y:S01]  /*40b0*/  F2FP.F16.F32.PACK_AB R46, R46, R47 ;  /* 0x0000002f2e2e723e */ /* 0x000fe200000000ff */
[----:B------:R-:W-:-:S02]  /*40c0*/  FMUL.FTZ R122, R97, R122 ;  /* 0x0000007a617a7220 */ /* 0x000fc40000410000 */
[-C--:B------:R-:W-:Y:S02]  /*40d0*/  FFMA.FTZ R99, R97, R93.reuse, -R99 ;  /* 0x0000005d61637223 */ /* 0x080fe40000010863 */
[----:B------:R-:W-:Y:S01]  /*40e0*/  FFMA.FTZ R122, R92, R93, R122 ;  /* 0x0000005d5c7a7223 */ /* 0x000fe2000001007a */
[----:B------:R-:W-:Y:S01]  /*40f0*/  F2FP.F16.F32.PACK_AB R92, R45, R44 ;  /* 0x0000002c2d5c723e */ /* 0x000fe200000000ff */
[----:B------:R-:W-:Y:S01]  /*4100*/  IMAD.MOV.U32 R44, RZ, RZ, R46 ;  /* 0x000000ffff2c7224 */ /* 0x000fe200078e002e */
[----:B------:R-:W-:Y:S02]  /*4110*/  MOV R45, R96 ;  /* 0x00000060002d7202 */ /* 0x000fe40000000f00 */
[----:B------:R-:W-:Y:S01]  /*4120*/  F2FP.F16.F32.PACK_AB R99, R122, R99 ;  /* 0x000000637a63723e */ /* 0x000fe200000000ff */
[----:B------:R-:W-:-:S04]  /*4130*/  IMAD.MOV.U32 R47, RZ, RZ, R92 ;  /* 0x000000ffff2f7224 */ /* 0x000fc800078e005c */
[----:B------:R-:W-:-:S07]  /*4140*/  IMAD.MOV.U32 R46, RZ, RZ, R99 ;  /* 0x000000ffff2e7224 */ /* 0x000fce00078e0063 */
.L_x_5762:
[----:B------:R-:W-:Y:S05]  /*4150*/  BSYNC B3 ;  /* 0x0000000000037941 */ /* 0x000fea0003800000 */
.L_x_5761:
[----:B--2---:R2:W-:Y:S02]  /*4160*/  STG.E.128 desc[UR60][R50.64+0x40], R44 ;  /* 0x0000402c32007986 */ /* 0x0045e4000c101d3c */
.L_x_5760:
[----:B------:R-:W-:Y:S05]  /*4170*/  BSYNC B2 ;  /* 0x0000000000027941 */ /* 0x000fea0003800000 */
.L_x_5759:
        /* <DEDUP_REMOVED lines=33> */
[----:B------:R-:W-:Y:S01]  /*4390*/  MOV R88, R46 ;  /* 0x0000002e00587202 */ /* 0x000fe20000000f00 */
[--C-:B------:R-:W-:Y:S02]  /*43a0*/  HADD2.F32 R46, -RZ, R89.reuse.H1_H1 ;  /* 0x30000059ff2e7230 */ /* 0x100fe40000004100 */
[----:B------:R-:W-:-:S02]  /*43b0*/  HADD2.F32 R47, -RZ, R89.H0_H0 ;  /* 0x20000059ff2f7230 */ /* 0x000fc40000004100 */
        /* <DEDUP_REMOVED lines=17> */
[----:B------:R-:W-:-:S04]  /*44d0*/  IMAD.MOV.U32 R47, RZ, RZ, R88 ;  /* 0x000000ffff2f7224 */ /* 0x000fc800078e0058 */
[----:B------:R-:W-:-:S07]  /*44e0*/  IMAD.MOV.U32 R46, RZ, RZ, R91 ;  /* 0x000000ffff2e7224 */ /* 0x000fce00078e005b */
.L_x_5766:
[----:B------:R-:W-:Y:S05]  /*44f0*/  BSYNC B3 ;  /* 0x0000000000037941 */ /* 0x000fea0003800000 */
.L_x_5765:
[----:B--2---:R3:W-:Y:S02]  /*4500*/  STG.E.128 desc[UR60][R50.64+0x80], R44 ;  /* 0x0000802c32007986 */ /* 0x0047e4000c101d3c */
.L_x_5764:
[----:B------:R-:W-:Y:S05]  /*4510*/  BSYNC B2 ;  /* 0x0000000000027941 */ /* 0x000fea0003800000 */
.L_x_5763:
        /* <DEDUP_REMOVED lines=15> */
[CC--:B------:R-:W-:Y:S01]  /*4610*/  FMUL.FTZ R89, R45.reuse, R86.reuse ;  /* 0x000000562d597220 */ /* 0x0c0fe20000410000 */
[----:B------:R-:W-:Y:S02]  /*4620*/  HADD2.F32 R90, -RZ, R162.H1_H1 ;  /* 0x300000a2ff5a7230 */ /* 0x000fe40000004100 */
[C---:B------:R-:W-:Y:S01]  /*4630*/  FMUL.FTZ R86, R88.reuse, R86 ;  /* 0x0000005658567220 */ /* 0x040fe20000410000 */
[----:B------:R-:W-:Y:S02]  /*4640*/  HADD2.F32 R92, -RZ, R163.H0_H0 ;  /* 0x200000a3ff5c7230 */ /* 0x000fe40000004100 */
[-C--:B------:R-:W-:Y:S01]  /*4650*/  FFMA.FTZ R88, R88, R84.reuse, -R89 ;  /* 0x0000005458587223 */ /* 0x080fe20000010859 */
[----:B------:R-:W-:Y:S01]  /*4660*/  FFMA.FTZ R86, R45, R84, R86 ;  /* 0x000000542d567223 */ /* 0x000fe20000010056 */
[----:B------:R-:W-:Y:S02]  /*4670*/  SHF.R.U32.HI R45, RZ, 0x10, R87 ;  /* 0x00000010ff2d7819 */ /* 0x000fe40000011657 */
[----:B------:R-:W-:-:S02]  /*4680*/  MOV R84, R47 ;  /* 0x0000002f00547202 */ /* 0x000fc40000000f00 */
[----:B------:R-:W-:Y:S01]  /*4690*/  SHF.R.U32.HI R87, RZ, 0x10, R85 ;  /* 0x00000010ff577819 */ /* 0x000fe20000011655 */
[----:B------:R-:W-:Y:S01]  /*46a0*/  HADD2.F32 R47, -RZ, R45.H0_H0 ;  /* 0x2000002dff2f7230 */ /* 0x000fe20000004100 */
[----:B------:R-:W-:Y:S01]  /*46b0*/  F2FP.F16.F32.PACK_AB R86, R86, R88 ;  /* 0x000000585656723e */ /* 0x000fe200000000ff */
[--C-:B------:R-:W-:Y:S02]  /*46c0*/  HADD2.F32 R45, -RZ, R84.reuse.H1_H1 ;  /* 0x30000054ff2d7230 */ /* 0x100fe40000004100 */
[----:B------:R-:W-:Y:S02]  /*46d0*/  HADD2.F32 R85, -RZ, R84.H0_H0 ;  /* 0x20000054ff557230 */ /* 0x000fe40000004100 */
[----:B------:R-:W-:Y:S02]  /*46e0*/  HADD2.F32 R84, -RZ, R87.H0_H0 ;  /* 0x20000057ff547230 */ /* 0x000fe40000004100 */
[----:B------:R-:W-:Y:S01]  /*46f0*/  FMUL.FTZ R89, R45, R47 ;  /* 0x0000002f2d597220 */ /* 0x000fe20000410000 */
[----:B------:R-:W-:-:S02]  /*4700*/  IMAD.MOV.U32 R87, RZ, RZ, R46 ;  /* 0x000000ffff577224 */ /* 0x000fc400078e002e */
[C---:B------:R-:W-:Y:S01]  /*4710*/  FMUL.FTZ R46, R85.reuse, R47 ;  /* 0x0000002f552e7220 */ /* 0x040fe20000410000 */
[-C--:B------:R-:W-:Y:S01]  /*4720*/  FFMA.FTZ R47, R85, R84.reuse, -R89 ;  /* 0x00000054552f7223 */ /* 0x080fe20000010859 */
[--C-:B------:R-:W-:Y:S02]  /*4730*/  HADD2.F32 R89, -RZ, R44.reuse.H1_H1 ;  /* 0x3000002cff597230 */ /* 0x100fe40000004100 */
[----:B------:R-:W-:Y:S01]  /*4740*/  FFMA.FTZ R45, R45, R84, R46 ;  /* 0x000000542d2d7223 */ /* 0x000fe2000001002e */
[----:B------:R-:W-:Y:S02]  /*4750*/  HADD2.F32 R46, -RZ, R44.H0_H0 ;  /* 0x2000002cff2e7230 */ /* 0x000fe40000004100 */
[--C-:B------:R-:W-:Y:S02]  /*4760*/  HADD2.F32 R84, -RZ, R87.reuse.H1_H1 ;  /* 0x30000057ff547230 */ /* 0x100fe40000004100 */
[----:B------:R-:W-:Y:S01]  /*4770*/  FMUL.FTZ R44, R89, R91 ;  /* 0x0000005b592c7220 */ /* 0x000fe20000410000 */
[----:B------:R-:W-:-:S02]  /*4780*/  HADD2.F32 R87, -RZ, R87.H0_H0 ;  /* 0x20000057ff577230 */ /* 0x000fc40000004100 */
[C---:B------:R-:W-:Y:S01]  /*4790*/  FMUL.FTZ R91, R46.reuse, R91 ;  /* 0x0000005b2e5b7220 */ /* 0x040fe20000410000 */
[----:B------:R-:W-:Y:S02]  /*47a0*/  HADD2.F32 R85, -RZ, R162.H0_H0 ;  /* 0x200000a2ff557230 */ /* 0x000fe40000004100 */
[----:B------:R-:W-:Y:S01]  /*47b0*/  FFMA.FTZ R46, R46, R90, -R44 ;  /* 0x0000005a2e2e7223 */ /* 0x000fe2000001082c */
[CC--:B------:R-:W-:Y:S01]  /*47c0*/  FMUL.FTZ R44, R84.reuse, R92.reuse ;  /* 0x0000005c542c7220 */ /* 0x0c0fe20000410000 */
[----:B------:R-:W-:Y:S01]  /*47d0*/  FMUL.FTZ R92, R87, R92 ;  /* 0x0000005c575c7220 */ /* 0x000fe20000410000 */
[----:B------:R-:W-:Y:S01]  /*47e0*/  FFMA.FTZ R91, R89, R90, R91 ;  /* 0x0000005a595b7223 */ /* 0x000fe2000001005b */
[----:B------:R-:W-:Y:S01]  /*47f0*/  F2FP.F16.F32.PACK_AB R47, R45, R47 ;  /* 0x0000002f2d2f723e */ /* 0x000fe200000000ff */
[-C--:B------:R-:W-:Y:S01]  /*4800*/  FFMA.FTZ R44, R87, R85.reuse, -R44 ;  /* 0x00000055572c7223 */ /* 0x080fe2000001082c */
[----:B------:R-:W-:Y:S01]  /*4810*/  FFMA.FTZ R92, R84, R85, R92 ;  /* 0x00000055545c7223 */ /* 0x000fe2000001005c */
[----:B------:R-:W-:Y:S01]  /*4820*/  IMAD.MOV.U32 R45, RZ, RZ, R86 ;  /* 0x000000ffff2d7224 */ /* 0x000fe200078e0056 */
[----:B------:R-:W-:-:S03]  /*4830*/  F2FP.F16.F32.PACK_AB R46, R91, R46 ;  /* 0x0000002e5b2e723e */ /* 0x000fc600000000ff */
[----:B------:R-:W-:Y:S02]  /*4840*/  F2FP.F16.F32.PACK_AB R92, R92, R44 ;  /* 0x0000002c5c5c723e */ /* 0x000fe400000000ff */
[----:B------:R-:W-:-:S03]  /*4850*/  IMAD.MOV.U32 R44, RZ, RZ, R46 ;  /* 0x000000ffff2c7224 */ /* 0x000fc600078e002e */
[----:B------:R-:W-:-:S07]  /*4860*/  IMAD.MOV.U32 R46, RZ, RZ, R92 ;  /* 0x000000ffff2e7224 */ /* 0x000fce00078e005c */
.L_x_5770:
[----:B------:R-:W-:Y:S05]  /*4870*/  BSYNC B3 ;  /* 0x0000000000037941 */ /* 0x000fea0003800000 */
.L_x_5769:
[----:B--2---:R4:W-:Y:S02]  /*4880*/  STG.E.128 desc[UR60][R50.64+0xc0], R44 ;  /* 0x0000c02c32007986 */ /* 0x0049e4000c101d3c */
.L_x_5768:
[----:B------:R-:W-:Y:S05]  /*4890*/  BSYNC B2 ;  /* 0x0000000000027941 */ /* 0x000fea0003800000 */
.L_x_5767:
        /* <DEDUP_REMOVED lines=45> */
[----:B------:R-:W-:-:S03]  /*4b70*/  MOV R45, R81 ;  /* 0x00000051002d7202 */ /* 0x000fc60000000f00 */
[----:B------:R-:W-:Y:S02]  /*4b80*/  F2FP.F16.F32.PACK_AB R47, R47, R88 ;  /* 0x000000582f2f723e */ /* 0x000fe400000000ff */
[----:B------:R-:W-:-:S03]  /*4b90*/  F2FP.F16.F32.PACK_AB R85, R161, R85 ;  /* 0x00000055a155723e */ /* 0x000fc600000000ff */
[----:B------:R-:W-:Y:S02]  /*4ba0*/  IMAD.MOV.U32 R46, RZ, RZ, R47 ;  /* 0x000000ffff2e7224 */ /* 0x000fe400078e002f */
[----:B------:R-:W-:Y:S02]  /*4bb0*/  IMAD.MOV.U32 R44, RZ, RZ, R85 ;  /* 0x000000ffff2c7224 */ /* 0x000fe400078e0055 */
[----:B------:R-:W-:-:S07]  /*4bc0*/  IMAD.MOV.U32 R47, RZ, RZ, R82 ;  /* 0x000000ffff2f7224 */ /* 0x000fce00078e0052 */
.L_x_5774:
[----:B------:R-:W-:Y:S05]  /*4bd0*/  BSYNC B3 ;  /* 0x0000000000037941 */ /* 0x000fea0003800000 */
.L_x_5773:
[----:B--2---:R1:W-:Y:S02]  /*4be0*/  STG.E.128 desc[UR60][R50.64+0x100], R44 ;  /* 0x0001002c32007986 */ /* 0x0043e4000c101d3c */
.L_x_5772:
[----:B------:R-:W-:Y:S05]  /*4bf0*/  BSYNC B2 ;  /* 0x0000000000027941 */ /* 0x000fea0003800000 */
.L_x_5771:
        /* <DEDUP_REMOVED lines=46> */
[----:B------:R-:W-:Y:S01]  /*4ee0*/  F2FP.F16.F32.PACK_AB R46, R158, R47 ;  /* 0x0000002f9e2e723e */ /* 0x000fe200000000ff */
[----:B------:R-:W-:-:S07]  /*4ef0*/  IMAD.MOV.U32 R47, RZ, RZ, R78 ;  /* 0x000000ffff2f7224 */ /* 0x000fce00078e004e */
.L_x_5776:
[----:B------:R-:W-:Y:S05]  /*4f00*/  BSYNC B2 ;  /* 0x0000000000027941 */ /* 0x000fea0003800000 */
.L_x_5775:
[----:B--2---:R1:W-:Y:S02]  /*4f10*/  STG.E.128 desc[UR60][R50.64+0x140], R44 ;  /* 0x0001402c32007986 */ /* 0x0043e4000c101d3c */
.L_x_5754:
[----:B------:R-:W-:Y:S05]  /*4f20*/  BSYNC B1 ;  /* 0x0000000000017941 */ /* 0x000fea0003800000 */
.L_x_5753:
        /* <DEDUP_REMOVED lines=11> */
[----:B--2---:R-:W-:Y:S01]  /*4fe0*/  HADD2.F32 R75, -RZ, R45.H0_H0 ;  /* 0x2000002dff4b7230 */ /* 0x004fe20000004100 */
[--C-:B------:R-:W-:Y:S01]  /*4ff0*/  SHF.R.U64 R50, R72, 0x10, R73.reuse ;  /* 0x0000001048327819 */ /* 0x100fe20000001249 */
[----:B------:R-:W-:Y:S01]  /*5000*/  HADD2.F32 R51, -RZ, R51.H0_H0 ;  /* 0x20000033ff337230 */ /* 0x000fe20000004100 */
[----:B------:R-:W-:Y:S01]  /*5010*/  SHF.R.U32.HI R72, RZ, 0x10, R73 ;  /* 0x00000010ff487819 */ /* 0x000fe20000011649 */
[----:B------:R-:W-:Y:S02]  /*5020*/  HADD2.F32 R73, -RZ, R45.H1_H1 ;  /* 0x3000002dff497230 */ /* 0x000fe40000004100 */
[----:B------:R-:W-:Y:S02]  /*5030*/  HADD2.F32 R74, -RZ, R74.H0_H0 ;  /* 0x2000004aff4a7230 */ /* 0x000fe40000004100 */
[----:B------:R-:W-:Y:S01]  /*5040*/  FMUL.FTZ R80, R75, R51 ;  /* 0x000000334b507220 */ /* 0x000fe20000410000 */
[----:B------:R-:W-:-:S02]  /*5050*/  HADD2.F32 R45, -RZ, R47.H1_H1 ;  /* 0x3000002fff2d7230 */ /* 0x000fc40000004100 */
[----:B------:R-:W-:Y:S01]  /*5060*/  FMUL.FTZ R76, R73, R51 ;  /* 0x00000033494c7220 */ /* 0x000fe20000410000 */
[----:B------:R-:W-:Y:S02]  /*5070*/  HADD2.F32 R47, -RZ, R47.H0_H0 ;  /* 0x2000002fff2f7230 */ /* 0x000fe40000004100 */
[----:B------:R-:W-:Y:S02]  /*5080*/  HADD2.F32 R50, -RZ, R50.H0_H0 ;  /* 0x20000032ff327230 */ /* 0x000fe40000004100 */
        /* <DEDUP_REMOVED lines=8> */
[----:B------:R-:W-:-:S02]  /*5110*/  HADD2.F32 R50, -RZ, R44.H1_H1 ;  /* 0x3000002cff327230 */ /* 0x000fc40000004100 */
[----:B------:R-:W-:Y:S01]  /*5120*/  HADD2.F32 R72, -RZ, R44.H0_H0 ;  /* 0x2000002cff487230 */ /* 0x000fe20000004100 */
[----:B------:R-:W-:Y:S01]  /*5130*/  F2FP.F16.F32.PACK_AB R73, R73, R76 ;  /* 0x0000004c4949723e */ /* 0x000fe200000000ff */
[--C-:B------:R-:W-:Y:S02]  /*5140*/  HADD2.F32 R44, -RZ, R46.reuse.H1_H1 ;  /* 0x3000002eff2c7230 */ /* 0x100fe40000004100 */
[-C--:B------:R-:W-:Y:S01]  /*5150*/  FMUL.FTZ R75, R50, R159.reuse ;  /* 0x0000009f324b7220 */ /* 0x080fe20000410000 */
[--C-:B------:R-:W-:Y:S02]  /*5160*/  HADD2.F32 R47, -RZ, R155.reuse.H0_H0 ;  /* 0x2000009bff2f7230 */ /* 0x100fe40000004100 */
[----:B------:R-:W-:Y:S01]  /*5170*/  FMUL.FTZ R159, R72, R159 ;  /* 0x0000009f489f7220 */ /* 0x000fe20000410000 */
[----:B------:R-:W-:Y:S02]  /*5180*/  HADD2.F32 R46, -RZ, R46.H0_H0 ;  /* 0x2000002eff2e7230 */ /* 0x000fe40000004100 */
[----:B------:R-:W-:Y:S01]  /*5190*/  FMUL.FTZ R77, R44, R51 ;  /* 0x000000332c4d7220 */ /* 0x000fe20000410000 */
[----:B------:R-:W-:-:S02]  /*51a0*/  HADD2.F32 R155, -RZ, R155.H1_H1 ;  /* 0x3000009bff9b7230 */ /* 0x000fc40000004100 */
[-C--:B------:R-:W-:Y:S01]  /*51b0*/  FFMA.FTZ R72, R72, R47.reuse, -R75 ;  /* 0x0000002f48487223 */ /* 0x080fe2000001084b */
[----:B------:R-:W-:Y:S01]  /*51c0*/  FFMA.FTZ R159, R50, R47, R159 ;  /* 0x0000002f329f7223 */ /* 0x000fe2000001009f */
[C---:B------:R-:W-:Y:S01]  /*51d0*/  FMUL.FTZ R51, R46.reuse, R51 ;  /* 0x000000332e337220 */ /* 0x040fe20000410000 */
[----:B------:R-:W-:Y:S01]  /*51e0*/  F2FP.F16.F32.PACK_AB R47, R45, R78 ;  /* 0x0000004e2d2f723e */ /* 0x000fe200000000ff */
[----:B------:R-:W-:Y:S01]  /*51f0*/  FFMA.FTZ R77, R46, R155, -R77 ;  /* 0x0000009b2e4d7223 */ /* 0x000fe2000001084d */
[----:B------:R-:W-:Y:S01]  /*5200*/  MOV R45, R73 ;  /* 0x00000049002d7202 */ /* 0x000fe20000000f00 */
[----:B------:R-:W-:Y:S01]  /*5210*/  FFMA.FTZ R44, R44, R155, R51 ;  /* 0x0000009b2c2c7223 */ /* 0x000fe20000010033 */
[----:B------:R-:W-:-:S04]  /*5220*/  F2FP.F16.F32.PACK_AB R72, R159, R72 ;  /* 0x000000489f48723e */ /* 0x000fc800000000ff */
[----:B------:R-:W-:Y:S01]  /*5230*/  F2FP.F16.F32.PACK_AB R46, R44, R77 ;  /* 0x0000004d2c2e723e */ /* 0x000fe200000000ff */
[----:B------:R-:W-:-:S07]  /*5240*/  IMAD.MOV.U32 R44, RZ, RZ, R72 ;  /* 0x000000ffff2c7224 */ /* 0x000fce00078e0048 */
.L_x_5781:
[----:B------:R-:W-:Y:S05]  /*5250*/  BSYNC B2 ;  /* 0x0000000000027941 */ /* 0x000fea0003800000 */
.L_x_5780:
[----:B--2---:R1:W-:Y:S02]  /*5260*/  STG.E.128 desc[UR60][R48.64], R44 ;  /* 0x0000002c30007986 */ /* 0x0043e4000c101d3c */
.L_x_5779:
[----:B------:R-:W-:Y:S05]  /*5270*/  BSYNC B1 ;  /* 0x0000000000017941 */ /* 0x000fea0003800000 */
.L_x_5778:
        /* <DEDUP_REMOVED lines=18> */
[----:B------:R-:W-:Y:S01]  /*53a0*/  FMUL.FTZ R73, R45, R70 ;  /* 0x000000462d497220 */ /* 0x000fe20000410000 */
[----:B------:R-:W-:Y:S02]  /*53b0*/  HADD2.F32 R51, -RZ, R51.H0_H0 ;  /* 0x20000033ff337230 */ /* 0x000fe40000004100 */
[-C--:B------:R-:W-:Y:S01]  /*53c0*/  FMUL.FTZ R70, R68, R71.reuse ;  /* 0x0000004744467220 */ /* 0x080fe20000410000 */
[----:B------:R-:W-:Y:S02]  /*53d0*/  HADD2.F32 R69, -RZ, R69.H0_H0 ;  /* 0x20000045ff457230 */ /* 0x000fe40000004100 */
[----:B------:R-:W-:Y:S01]  /*53e0*/  FMUL.FTZ R71, R47, R71 ;  /* 0x000000472f477220 */ /* 0x000fe20000410000 */
[-C--:B------:R-:W-:Y:S01]  /*53f0*/  FFMA.FTZ R45, R45, R51.reuse, -R72 ;  /* 0x000000332d2d7223 */ /* 0x080fe20000010848 */
[----:B------:R-:W-:Y:S02]  /*5400*/  FFMA.FTZ R50, R50, R51, R73 ;  /* 0x0000003332327223 */ /* 0x000fe40000010049 */
[----:B------:R-:W-:Y:S01]  /*5410*/  FFMA.FTZ R68, R68, R69, R71 ;  /* 0x0000004544447223 */ /* 0x000fe20000010047 */
[----:B------:R-:W-:-:S02]  /*5420*/  HADD2.F32 R51, -RZ, R44.H1_H1 ;  /* 0x3000002cff337230 */ /* 0x000fc40000004100 */
[----:B------:R-:W-:Y:S01]  /*5430*/  FFMA.FTZ R47, R47, R69, -R70 ;  /* 0x000000452f2f7223 */ /* 0x000fe20000010846 */
[----:B------:R-:W-:Y:S01]  /*5440*/  HADD2.F32 R71, -RZ, R156.H0_H0 ;  /* 0x2000009cff477230 */ /* 0x000fe20000004100 */
[----:B------:R-:W-:Y:S01]  /*5450*/  F2FP.F16.F32.PACK_AB R45, R50, R45 ;  /* 0x0000002d322d723e */ /* 0x000fe200000000ff */
        /* <DEDUP_REMOVED lines=17> */
.L_x_5785:
[----:B------:R-:W-:Y:S05]  /*5570*/  BSYNC B2 ;  /* 0x0000000000027941 */ /* 0x000fea0003800000 */
.L_x_5784:
[----:B--2---:R1:W-:Y:S02]  /*5580*/  STG.E.128 desc[UR60][R48.64+0x40], R44 ;  /* 0x0000402c30007986 */ /* 0x0043e4000c101d3c */
.L_x_5783:
[----:B------:R-:W-:Y:S05]  /*5590*/  BSYNC B1 ;  /* 0x0000000000017941 */ /* 0x000fea0003800000 */
.L_x_5782:
        /* <DEDUP_REMOVED lines=26> */
[----:B------:R-:W-:Y:S01]  /*5740*/  FFMA.FTZ R67, R47, R64, R70 ;  /* 0x000000402f437223 */ /* 0x000fe20000010046 */
[-C--:B------:R-:W-:Y:S01]  /*5750*/  FFMA.FTZ R72, R51, R66.reuse, -R72 ;  /* 0x0000004233487223 */ /* 0x080fe20000010848 */
[----:B------:R-:W-:Y:S01]  /*5760*/  FFMA.FTZ R71, R45, R66, R68 ;  /* 0x000000422d477223 */ /* 0x000fe20000010044 */
[----:B------:R-:W-:-:S02]  /*5770*/  HADD2.F32 R51, -RZ, R147.H0_H0 ;  /* 0x20000093ff337230 */ /* 0x000fc40000004100 */
[----:B------:R-:W-:Y:S02]  /*5780*/  HADD2.F32 R64, -RZ, R146.H0_H0 ;  /* 0x20000092ff407230 */ /* 0x000fe40000004100 */
[----:B------:R-:W-:Y:S02]  /*5790*/  HADD2.F32 R45, -RZ, R50.H1_H1 ;  /* 0x30000032ff2d7230 */ /* 0x000fe40000004100 */
[----:B------:R-:W-:Y:S02]  /*57a0*/  HADD2.F32 R47, -RZ, R46.H1_H1 ;  /* 0x3000002eff2f7230 */ /* 0x000fe40000004100 */
[----:B------:R-:W-:Y:S02]  /*57b0*/  HADD2.F32 R147, -RZ, R147.H1_H1 ;  /* 0x30000093ff937230 */ /* 0x000fe40000004100 */
[----:B------:R-:W-:Y:S01]  /*57c0*/  FMUL.FTZ R65, R45, R64 ;  /* 0x000000402d417220 */ /* 0x000fe20000410000 */
[----:B------:R-:W-:Y:S02]  /*57d0*/  HADD2.F32 R50, -RZ, R50.H0_H0 ;  /* 0x20000032ff327230 */ /* 0x000fe40000004100 */
[----:B------:R-:W-:-:S02]  /*57e0*/  HADD2.F32 R46, -RZ, R46.H0_H0 ;  /* 0x2000002eff2e7230 */ /* 0x000fc40000004100 */
[----:B------:R-:W-:Y:S01]  /*57f0*/  FMUL.FTZ R69, R47, R147 ;  /* 0x000000932f457220 */ /* 0x000fe20000410000 */
[----:B------:R-:W-:Y:S02]  /*5800*/  HADD2.F32 R146, -RZ, R146.H1_H1 ;  /* 0x30000092ff927230 */ /* 0x000fe40000004100 */
[C---:B------:R-:W-:Y:S01]  /*5810*/  FMUL.FTZ R64, R50.reuse, R64 ;  /* 0x0000004032407220 */ /* 0x040fe20000410000 */
[----:B------:R-:W-:Y:S01]  /*5820*/  FFMA.FTZ R65, R50, R51, -R65 ;  /* 0x0000003332417223 */ /* 0x000fe20000010841 */
[C---:B------:R-:W-:Y:S02]  /*5830*/  FMUL.FTZ R66, R46.reuse, R147 ;  /* 0x000000932e427220 */ /* 0x040fe40000410000 */
[----:B------:R-:W-:Y:S01]  /*5840*/  FFMA.FTZ R64, R45, R51, R64 ;  /* 0x000000332d407223 */ /* 0x000fe20000010040 */
[-C--:B------:R-:W-:Y:S01]  /*5850*/  FFMA.FTZ R69, R46, R146.reuse, -R69 ;  /* 0x000000922e457223 */ /* 0x080fe20000010845 */
[----:B------:R-:W-:Y:S01]  /*5860*/  FFMA.FTZ R66, R47, R146, R66 ;  /* 0x000000922f427223 */ /* 0x000fe20000010042 */
[----:B------:R-:W-:-:S02]  /*5870*/  F2FP.F16.F32.PACK_AB R45, R67, R44 ;  /* 0x0000002c432d723e */ /* 0x000fc400000000ff */
[----:B------:R-:W-:Y:S02]  /*5880*/  F2FP.F16.F32.PACK_AB R47, R71, R72 ;  /* 0x00000048472f723e */ /* 0x000fe400000000ff */
[----:B------:R-:W-:Y:S02]  /*5890*/  F2FP.F16.F32.PACK_AB R44, R64, R65 ;  /* 0x00000041402c723e */ /* 0x000fe400000000ff */
[----:B------:R-:W-:-:S07]  /*58a0*/  F2FP.F16.F32.PACK_AB R46, R66, R69 ;  /* 0x00000045422e723e */ /* 0x000fce00000000ff */
.L_x_5789:
[----:B------:R-:W-:Y:S05]  /*58b0*/  BSYNC B2 ;  /* 0x0000000000027941 */ /* 0x000fea0003800000 */
.L_x_5788:
[----:B--2---:R1:W-:Y:S02]  /*58c0*/  STG.E.128 desc[UR60][R48.64+0x80], R44 ;  /* 0x0000802c30007986 */ /* 0x0043e4000c101d3c */
.L_x_5787:
[----:B------:R-:W-:Y:S05]  /*58d0*/  BSYNC B1 ;  /* 0x0000000000017941 */ /* 0x000fea0003800000 */
.L_x_5786:
        /* <DEDUP_REMOVED lines=48> */
.L_x_5793:
[----:B------:R-:W-:Y:S05]  /*5be0*/  BSYNC B2 ;  /* 0x0000000000027941 */ /* 0x000fea0003800000 */
.L_x_5792:
[----:B--2---:R1:W-:Y:S02]  /*5bf0*/  STG.E.128 desc[UR60][R48.64+0xc0], R44 ;  /* 0x0000c02c30007986 */ /* 0x0043e4000c101d3c */
.L_x_5791:
[----:B------:R-:W-:Y:S05]  /*5c00*/  BSYNC B1 ;  /* 0x0000000000017941 */ /* 0x000fea0003800000 */
.L_x_5790:
        /* <DEDUP_REMOVED lines=48> */
.L_x_5797:
[----:B------:R-:W-:Y:S05]  /*5f10*/  BSYNC B2 ;  /* 0x0000000000027941 */ /* 0x000fea0003800000 */
.L_x_5796:
[----:B--2---:R1:W-:Y:S02]  /*5f20*/  STG.E.128 desc[UR60][R48.64+0x100], R44 ;  /* 0x0001002c30007986 */ /* 0x0043e4000c101d3c */
.L_x_5795:
[----:B------:R-:W-:Y:S05]  /*5f30*/  BSYNC B1 ;  /* 0x0000000000017941 */ /* 0x000fea0003800000 */
.L_x_5794:
        /* <DEDUP_REMOVED lines=47> */
.L_x_5799:
[----:B------:R-:W-:Y:S05]  /*6230*/  BSYNC B1 ;  /* 0x0000000000017941 */ /* 0x000fea0003800000 */
.L_x_5798:
[----:B--2---:R1:W-:Y:S01]  /*6240*/  STG.E.128 desc[UR60][R48.64+0x140], R44 ;  /* 0x0001402c30007986 */ /* 0x0043e2000c101d3c */
[----:B------:R-:W-:Y:S05]  /*6250*/  BRA `(.L_x_5777) ;  /* 0x0000003c00c07947 */ /* 0x000fea0003800000 */
.L_x_5745:
        /* <DEDUP_REMOVED lines=22> */
[----:B------:R-:W-:-:S02]  /*63c0*/  LEA R68, P2, R44, UR4, 0x1 ;  /* 0x000000042c447c11 */ /* 0x000fc4000f8408ff */
[----:B------:R-:W-:Y:S02]  /*63d0*/  CS2R R64, SRZ ;  /* 0x0000000000407805 */ /* 0x000fe4000001ff00 */
        /* <DEDUP_REMOVED lines=23> */
.L_x_5801:
[----:B------:R-:W-:Y:S05]  /*6550*/  BSYNC B1 ;  /* 0x0000000000017941 */ /* 0x000fea0003800000 */
.L_x_5800:
        /* <DEDUP_REMOVED lines=47> */
.L_x_5803:
[----:B------:R-:W-:Y:S05]  /*6850*/  BSYNC B1 ;  /* 0x0000000000017941 */ /* 0x000fea0003800000 */
.L_x_5802:
[----:B------:R-:W2:Y:S01]  /*6860*/  LDL R43, [R1+0x44] ;  /* 0x00004400012b7983 */ /* 0x000ea20000100800 */
[----:B0-----:R-:W-:Y:S01]  /*6870*/  IMAD.MOV.U32 R92, RZ, RZ, R45 ;  /* 0x000000ffff5c7224 */ /* 0x001fe200078e002d */
[----:B------:R-:W-:Y:S01]  /*6880*/  MOV R94, R50 ;  /* 0x00000032005e7202 */ /* 0x000fe20000000f00 */
[----:B------:R-:W-:Y:S01]  /*6890*/  IMAD.MOV.U32 R93, RZ, RZ, R51 ;  /* 0x000000ffff5d7224 */ /* 0x000fe200078e0033 */
[----:B------:R-:W-:Y:S02]  /*68a0*/  PRMT R174, R97, 0x7610, R174 ;  /* 0x0000761061ae7816 */ /* 0x000fe400000000ae */
[----:B------:R-:W-:Y:S01]  /*68b0*/  PRMT R175, R92, 0x7610, R175 ;  /* 0x000076105caf7816 */ /* 0x000fe200000000af */
[----:B------:R-:W-:Y:S01]  /*68c0*/  IMAD.MOV.U32 R92, RZ, RZ, R48 ;  /* 0x000000ffff5c7224 */ /* 0x000fe200078e0030 */
[----:B------:R-:W-:Y:S01]  /*68d0*/  PRMT R176, R94, 0x7610, R176 ;  /* 0x000076105eb07816 */ /* 0x000fe200000000b0 */
[----:B------:R-:W-:Y:S01]  /*68e0*/  IMAD.MOV.U32 R94, RZ, RZ, R53 ;  /* 0x000000ffff5e7224 */ /* 0x000fe200078e0035 */
[----:B------:R-:W-:-:S02]  /*68f0*/  PRMT R178, R93, 0x7610, R178 ;  /* 0x000076105db27816 */ /* 0x000fc400000000b2 */
[----:B------:R-:W-:Y:S01]  /*6900*/  PRMT R177, R92, 0x7610, R177 ;  /* 0x000076105cb17816 */ /* 0x000fe200000000b1 */
[----:B------:R-:W-:Y:S01]  /*6910*/  IMAD.MOV.U32 R92, RZ, RZ, R55 ;  /* 0x000000ffff5c7224 */ /* 0x000fe200078e0037 */
[----:B------:R-:W-:Y:S02]  /*6920*/  MOV R93, R52 ;  /* 0x00000034005d7202 */ /* 0x000fe40000000f00 */
        /* <DEDUP_REMOVED lines=12> */
[----:B------:R-:W-:Y:S02]  /*69f0*/  PRMT R177, R177, 0x5410, R93 ;  /* 0x00005410b1b17816 */ /* 0x000fe4000000005d */
[----:B------:R-:W-:-:S02]  /*6a00*/  MOV R93, R64 ;  /* 0x00000040005d7202 */ /* 0x000fc40000000f00 */
[----:B------:R-:W-:Y:S01]  /*6a10*/  PRMT R176, R176, 0x5410, R94 ;  /* 0x00005410b0b07816 */ /* 0x000fe2000000005e */
[----:B------:R-:W-:Y:S01]  /*6a20*/  IMAD.MOV.U32 R94, RZ, RZ, R65 ;  /* 0x000000ffff5e7224 */ /* 0x000fe200078e0041 */
[----:B------:R-:W-:Y:S01]  /*6a30*/  PRMT R182, R92, 0x5410, R93 ;  /* 0x000054105cb67816 */ /* 0x000fe2000000005d */
[----:B-----5:R-:W-:-:S03]  /*6a40*/  IMAD.MOV.U32 R92, RZ, RZ, R70 ;  /* 0x000000ffff5c7224 */ /* 0x020fc600078e0046 */
[----:B------:R-:W-:Y:S02]  /*6a50*/  PRMT R159, R94, 0x7610, R159 ;  /* 0x000076105e9f7816 */ /* 0x000fe4000000009f */
        /* <DEDUP_REMOVED lines=52> */
.L_x_5804:
        /* <DEDUP_REMOVED lines=8> */
.L_x_6139:
[----:B------:R-:W-:Y:S05]  /*6e20*/  BSYNC B1 ;  /* 0x0000000000017941 */ /* 0x000fea0003800000 */
.L_x_5805:
        /* <DEDUP_REMOVED lines=113> */
[----:B------:R-:W-:-:S03]  /*7540*/  IMAD.MOV.U32 R99, RZ, RZ, R67 ;  /* 0x000000ffff637224 */ /* 0x000fc600078e0043 */
[----:B------:R-:W-:Y:S01]  /*7550*/  F2FP.F16.F32.PACK_AB R66, R66, R96 ;  /* 0x000000604242723e */ /* 0x000fe200000000ff */
[----:B------:R-:W-:Y:S01]  /*7560*/  IMAD.MOV.U32 R96, RZ, RZ, R64 ;  /* 0x000000ffff607224 */ /* 0x000fe200078e0040 */
[----:B------:R-:W-:-:S03]  /*7570*/  F2FP.F16.F32.PACK_AB R55, R55, R159 ;  /* 0x0000009f3737723e */ /* 0x000fc600000000ff */
[----:B------:R-:W-:Y:S02]  /*7580*/  IMAD.MOV.U32 R94, RZ, RZ, R66 ;  /* 0x000000ffff5e7224 */ /* 0x000fe400078e0042 */
[----:B------:R-:W-:-:S07]  /*7590*/  IMAD.MOV.U32 R98, RZ, RZ, R55 ;  /* 0x000000ffff627224 */ /* 0x000fce00078e0037 */
.L_x_5812:
[----:B------:R-:W-:Y:S05]  /*75a0*/  BSYNC B3 ;  /* 0x0000000000037941 */ /* 0x000fea0003800000 */
.L_x_5811:
        /* <DEDUP_REMOVED lines=12> */
.L_x_5810:
[----:B------:R-:W-:Y:S05]  /*7670*/  BSYNC B2 ;  /* 0x0000000000027941 */ /* 0x000fea0003800000 */
.L_x_5809:
        /* <DEDUP_REMOVED lines=111> */
[----:B------:R-:W-:-:S03]  /*7d70*/  F2FP.F16.F32.PACK_AB R51, R51, R93 ;  /* 0x0000005d3333723e */ /* 0x000fc600000000ff */
[----:B------:R-:W-:Y:S01]  /*7d80*/  IMAD.MOV.U32 R54, RZ, RZ, R61 ;  /* 0x000000ffff367224 */ /* 0x000fe200078e003d */
[----:B------:R-:W-:-:S07]  /*7d90*/  MOV R66, R51 ;  /* 0x0000003300427202 */ /* 0x000fce0000000f00 */
.L_x_5816:
[----:B------:R-:W-:Y:S05]  /*7da0*/  BSYNC B3 ;  /* 0x0000000000037941 */ /* 0x000fea0003800000 */
.L_x_5815:
        /* <DEDUP_REMOVED lines=12> */
.L_x_5814:
[----:B------:R-:W-:Y:S05]  /*7e70*/  BSYNC B2 ;  /* 0x0000000000027941 */ /* 0x000fea0003800000 */
.L_x_5813:
        /* <DEDUP_REMOVED lines=27> */
[----:B--2---:R-:W-:Y:S01]  /*8030*/  MOV R65, R53 ;  /* 0x0000003500417202 */ /* 0x004fe20000000f00 */
[----:B0-----:R-:W-:Y:S01]  /*8040*/  IMAD.MOV.U32 R53, RZ, RZ, R49 ;  /* 0x000000ffff357224 */ /* 0x001fe200078e0031 */
[----:B------:R-:W-:Y:S01]  /*8050*/  SHF.R.U64 R56, R56, 0x10, R57 ;  /* 0x0000001038387819 */ /* 0x000fe20000001239 */
[----:B------:R-:W-:Y:S01]  /*8060*/  HADD2.F32 R66, -RZ, R175.H1_H1 ;  /* 0x300000afff427230 */ /* 0x000fe20000004100 */
[----:B------:R-:W-:Y:S01]  /*8070*/  SHF.R.U64 R44, R44, 0x10, R45 ;  /* 0x000000102c2c7819 */ /* 0x000fe2000000122d */
[----:B------:R-:W-:Y:S01]  /*8080*/  HADD2.F32 R63, -RZ, R65.H0_H0 ;  /* 0x20000041ff3f7230 */ /* 0x000fe20000004100 */
[----:B------:R-:W-:Y:S01]  /*8090*/  SHF.R.U64 R58, R58, 0x10, R59 ;  /* 0x000000103a3a7819 */ /* 0x000fe2000000123b */
[----:B------:R-:W-:Y:S01]  /*80a0*/  HADD2.F32 R64, -RZ, R53.H0_H0 ;  /* 0x20000035ff407230 */ /* 0x000fe20000004100 */
[----:B------:R-:W-:Y:S01]  /*80b0*/  SHF.R.U64 R46, R46, 0x10, R47 ;  /* 0x000000102e2e7819 */ /* 0x000fe2000000122f */
[----:B------:R-:W-:Y:S02]  /*80c0*/  HADD2.F32 R49, -RZ, R175.H0_H0 ;  /* 0x200000afff317230 */ /* 0x000fe40000004100 */
[----:B------:R-:W-:Y:S01]  /*80d0*/  FMUL.FTZ R67, R63, R66 ;  /* 0x000000423f437220 */ /* 0x000fe20000410000 */
[----:B------:R-:W-:-:S02]  /*80e0*/  HADD2.F32 R53, -RZ, R53.H1_H1 ;  /* 0x30000035ff357230 */ /* 0x000fc40000004100 */
        /* <DEDUP_REMOVED lines=33> */
[----:B------:R-:W-:Y:S01]  /*8300*/  IMAD.MOV.U32 R49, RZ, RZ, R53 ;  /* 0x000000ffff317224 */ /* 0x000fe200078e0035 */
[----:B------:R-:W-:Y:S01]  /*8310*/  MOV R53, R63 ;  /* 0x0000003f00357202 */ /* 0x000fe20000000f00 */
[----:B------:R-:W-:Y:S02]  /*8320*/  HADD2.F32 R66, -RZ, R66.H0_H0 ;  /* 0x20000042ff427230 */ /* 0x000fe40000004100 */
[----:B------:R-:W-:-:S03]  /*8330*/  HADD2.F32 R67, -RZ, R67.H0_H0 ;  /* 0x20000043ff437230 */ /* 0x000fc60000004100 */
        /* <DEDUP_REMOVED lines=26> */
[----:B------:R-:W-:Y:S01]  /*84e0*/  FFMA.FTZ R51, R48, R172, -R51 ;  /* 0x000000ac30337223 */ /* 0x000fe20000010833 */
[----:B------:R-:W-:Y:S01]  /*84f0*/  F2FP.F16.F32.PACK_AB R45, R45, R94 ;  /* 0x0000005e2d2d723e */ /* 0x000fe200000000ff */
[----:B------:R-:W-:Y:S01]  /*8500*/  FFMA.FTZ R173, R44, R172, R173 ;  /* 0x000000ac2cad7223 */ /* 0x000fe200000100ad */
[-C--:B------:R-:W-:Y:S01]  /*8510*/  FMUL.FTZ R44, R54, R58.reuse ;  /* 0x0000003a362c7220 */ /* 0x080fe20000410000 */
[----:B------:R-:W-:Y:S01]  /*8520*/  FMUL.FTZ R58, R50, R58 ;  /* 0x0000003a323a7220 */ /* 0x000fe20000410000 */
[----:B------:R-:W-:Y:S01]  /*8530*/  F2FP.F16.F32.PACK_AB R56, R56, R65 ;  /* 0x000000413838723e */ /* 0x000fe200000000ff */
[----:B------:R-:W-:Y:S02]  /*8540*/  IMAD.MOV.U32 R48, RZ, RZ, R45 ;  /* 0x000000ffff307224 */ /* 0x000fe400078e002d */
[-C--:B------:R-:W-:Y:S01]  /*8550*/  FFMA.FTZ R44, R50, R46.reuse, -R44 ;  /* 0x0000002e322c7223 */ /* 0x080fe2000001082c */
[----:B------:R-:W-:Y:S01]  /*8560*/  FFMA.FTZ R58, R54, R46, R58 ;  /* 0x0000002e363a7223 */ /* 0x000fe2000001003a */
[----:B------:R-:W-:-:S03]  /*8570*/  IMAD.MOV.U32 R52, RZ, RZ, R56 ;  /* 0x000000ffff347224 */ /* 0x000fc600078e0038 */
[----:B------:R-:W-:Y:S02]  /*8580*/  F2FP.F16.F32.PACK_AB R51, R44, R51 ;  /* 0x000000332c33723e */ /* 0x000fe400000000ff */
[----:B------:R-:W-:-:S03]  /*8590*/  F2FP.F16.F32.PACK_AB R58, R58, R173 ;  /* 0x000000ad3a3a723e */ /* 0x000fc600000000ff */
[----:B------:R-:W-:Y:S02]  /*85a0*/  IMAD.MOV.U32 R50, RZ, RZ, R51 ;  /* 0x000000ffff327224 */ /* 0x000fe400078e0033 */
[----:B------:R-:W-:Y:S02]  /*85b0*/  IMAD.MOV.U32 R51, RZ, RZ, R55 ;  /* 0x000000ffff337224 */ /* 0x000fe400078e0037 */
[----:B------:R-:W-:Y:S02]  /*85c0*/  IMAD.MOV.U32 R54, RZ, RZ, R58 ;  /* 0x000000ffff367224 */ /* 0x000fe400078e003a */
[----:B------:R-:W-:-:S07]  /*85d0*/  IMAD.MOV.U32 R55, RZ, RZ, R66 ;  /* 0x000000ffff377224 */ /* 0x000fce00078e0042 */
.L_x_5818:
[----:B------:R-:W-:Y:S05]  /*85e0*/  BSYNC B2 ;  /* 0x0000000000027941 */ /* 0x000fea0003800000 */
.L_x_5817:
        /* <DEDUP_REMOVED lines=10> */
.L_x_5808:
[----:B------:R-:W-:Y:S05]  /*8690*/  BSYNC B1 ;  /* 0x0000000000017941 */ /* 0x000fea0003800000 */
.L_x_5807:
[-C--:B0-2---:R-:W-:Y:S02]  /*86a0*/  IMAD R44, R149, R128.reuse, RZ ;  /* 0x00000080952c7224 */ /* 0x085fe400078e02ff */
        /* <DEDUP_REMOVED lines=14> */
[----:B------:R-:W-:-:S04]  /*8790*/  LEA.HI.SX32 R44, R45, R20, 0x1c ;  /* 0x000000142d2c7211 */ /* 0x000fc800078fe2ff */
[----:B------:R-:W-:-:S04]  /*87a0*/  SHF.L.U32 R45, R44, 0x3, RZ ;  /* 0x000000032c2d7819 */ /* 0x000fc800000006ff */
        /* <DEDUP_REMOVED lines=70> */
[-C--:B------:R-:W-:Y:S01]  /*8c10*/  FMUL.FTZ R61, R48, R58.reuse ;  /* 0x0000003a303d7220 */ /* 0x080fe20000410000 */
        /* <DEDUP_REMOVED lines=33> */
[----:B------:R-:W-:-:S02]  /*8e30*/  F2FP.F16.F32.PACK_AB R49, R88, R66 ;  /* 0x000000425831723e */ /* 0x000fc400000000ff */
[----:B------:R-:W-:Y:S02]  /*8e40*/  F2FP.F16.F32.PACK_AB R50, R60, R170 ;  /* 0x000000aa3c32723e */ /* 0x000fe400000000ff */
[----:B------:R-:W-:-:S07]  /*8e50*/  MOV R47, R64 ;  /* 0x00000040002f7202 */ /* 0x000fce0000000f00 */
.L_x_5822:
[----:B------:R-:W-:Y:S05]  /*8e60*/  BSYNC B2 ;  /* 0x0000000000027941 */ /* 0x000fea0003800000 */
.L_x_5821:
[----:B0-----:R0:W-:Y:S04]  /*8e70*/  STG.E.128 desc[UR60][R52.64], R44 ;  /* 0x0000002c34007986 */ /* 0x0011e8000c101d3c */
[----:B--2---:R0:W-:Y:S02]  /*8e80*/  @!P3 STG.E.128 desc[UR60][R54.64], R48 ;  /* 0x000000303600b986 */ /* 0x0041e4000c101d3c */
.L_x_5820:
[----:B------:R-:W-:Y:S05]  /*8e90*/  BSYNC B1 ;  /* 0x0000000000017941 */ /* 0x000fea0003800000 */
.L_x_5819:
        /* <DEDUP_REMOVED lines=10> */
[----:B------:R-:W-:-:S05]  /*8f40*/  LEA.HI.SX32 R48, R45, R26, 0x1c ;  /* 0x0000001a2d307211 */ /* 0x000fca00078fe2ff */
[----:B------:R-:W-:-:S05]  /*8f50*/  IMAD.SHL.U32 R49, R48, 0x8, RZ ;  /* 0x0000000830317824 */ /* 0x000fca00078e00ff */
        /* <DEDUP_REMOVED lines=30> */
[--C-:B0-----:R-:W-:Y:S01]  /*9140*/  HADD2.F32 R76, -RZ, R45.reuse.H0_H0 ;  /* 0x2000002dff4c7230 */ /* 0x101fe20000004100 */
[--C-:B------:R-:W-:Y:S01]  /*9150*/  SHF.R.U64 R60, R86, 0x10, R87.reuse ;  /* 0x00000010563c7819 */ /* 0x100fe20000001257 */
[----:B------:R-:W-:Y:S01]  /*9160*/  HADD2.F32 R49, -RZ, R84.H0_H0 ;  /* 0x20000054ff317230 */ /* 0x000fe20000004100 */
[----:B------:R-:W-:Y:S01]  /*9170*/  SHF.R.U32.HI R86, RZ, 0x10, R87 ;  /* 0x00000010ff567819 */ /* 0x000fe20000011657 */
[----:B------:R-:W-:-:S02]  /*9180*/  HADD2.F32 R66, -RZ, R45.H1_H1 ;  /* 0x3000002dff427230 */ /* 0x000fc40000004100 */
[-C--:B------:R-:W-:Y:S01]  /*9190*/  FMUL.FTZ R45, R62, R65.reuse ;  /* 0x000000413e2d7220 */ /* 0x080fe20000410000 */
[----:B------:R-:W-:Y:S02]  /*91a0*/  HADD2.F32 R61, -RZ, R165.H1_H1 ;  /* 0x300000a5ff3d7230 */ /* 0x000fe40000004100 */
[----:B------:R-:W-:Y:S01]  /*91b0*/  FMUL.FTZ R65, R76, R65 ;  /* 0x000000414c417220 */ /* 0x000fe20000410000 */
[----:B------:R-:W-:Y:S02]  /*91c0*/  HADD2.F32 R63, -RZ, R72.H0_H0 ;  /* 0x20000048ff3f7230 */ /* 0x000fe40000004100 */
[-C--:B------:R-:W-:Y:S01]  /*91d0*/  FMUL.FTZ R67, R64, R49.reuse ;  /* 0x0000003140437220 */ /* 0x080fe20000410000 */
[----:B------:R-:W-:Y:S01]  /*91e0*/  FMUL.FTZ R73, R66, R49 ;  /* 0x0000003142497220 */ /* 0x000fe20000410000 */
[----:B------:R-:W-:Y:S01]  /*91f0*/  SHF.R.U64 R59, R74, 0x10, R75 ;  /* 0x000000104a3b7819 */ /* 0x000fe2000000124b */
[-C--:B------:R-:W-:Y:S01]  /*9200*/  FFMA.FTZ R45, R76, R61.reuse, -R45 ;  /* 0x0000003d4c2d7223 */ /* 0x080fe2000001082d */
[----:B------:R-:W-:Y:S01]  /*9210*/  FFMA.FTZ R49, R62, R61, R65 ;  /* 0x0000003d3e317223 */ /* 0x000fe20000010041 */
[----:B------:R-:W-:Y:S01]  /*9220*/  SHF.R.U32.HI R74, RZ, 0x10, R75 ;  /* 0x00000010ff4a7819 */ /* 0x000fe2000001164b */
[----:B------:R-:W-:Y:S01]  /*9230*/  FFMA.FTZ R62, R66, R63, -R67 ;  /* 0x0000003f423e7223 */ /* 0x000fe20000010843 */
[----:B------:R-:W-:-:S02]  /*9240*/  HADD2.F32 R65, -RZ, R166.H1_H1 ;  /* 0x300000a6ff417230 */ /* 0x000fc40000004100 */
[----:B------:R-:W-:Y:S01]  /*9250*/  FFMA.FTZ R64, R64, R63, R73 ;  /* 0x0000003f40407223 */ /* 0x000fe20000010049 */
[----:B------:R-:W-:Y:S02]  /*9260*/  HADD2.F32 R76, -RZ, R47.H0_H0 ;  /* 0x2000002fff4c7230 */ /* 0x000fe40000004100 */
[--C-:B------:R-:W-:Y:S01]  /*9270*/  HADD2.F32 R66, -RZ, R51.reuse.H0_H0 ;  /* 0x20000033ff427230 */ /* 0x100fe20000004100 */
[----:B------:R-:W-:Y:S01]  /*9280*/  F2FP.F16.F32.PACK_AB R45, R62, R45 ;  /* 0x0000002d3e2d723e */ /* 0x000fe200000000ff */
[----:B------:R-:W-:Y:S02]  /*9290*/  HADD2.F32 R72, -RZ, R51.H1_H1 ;  /* 0x30000033ff487230 */ /* 0x000fe40000004100 */
[----:B------:R-:W-:Y:S01]  /*92a0*/  FMUL.FTZ R51, R76, R65 ;  /* 0x000000414c337220 */ /* 0x000fe20000410000 */
[----:B------:R-:W-:Y:S01]  /*92b0*/  HADD2.F32 R86, -RZ, R86.H0_H0 ;  /* 0x20000056ff567230 */ /* 0x000fe20000004100 */
[----:B------:R-:W-:Y:S01]  /*92c0*/  F2FP.F16.F32.PACK_AB R49, R64, R49 ;  /* 0x000000314031723e */ /* 0x000fe200000000ff */
[----:B------:R-:W-:-:S02]  /*92d0*/  HADD2.F32 R63, -RZ, R47.H1_H1 ;  /* 0x3000002fff3f7230 */ /* 0x000fc40000004100 */
[----:B------:R-:W-:Y:S01]  /*92e0*/  FMUL.FTZ R47, R66, R65 ;  /* 0x00000041422f7220 */ /* 0x000fe20000410000 */
[----:B------:R-:W-:Y:S02]  /*92f0*/  HADD2.F32 R61, -RZ, R164.H1_H1 ;  /* 0x300000a4ff3d7230 */ /* 0x000fe40000004100 */
[-C--:B------:R-:W-:Y:S01]  /*9300*/  FMUL.FTZ R78, R72, R86.reuse ;  /* 0x00000056484e7220 */ /* 0x080fe20000410000 */
[----:B------:R-:W-:Y:S02]  /*9310*/  HADD2.F32 R74, -RZ, R74.H0_H0 ;  /* 0x2000004aff4a7230 */ /* 0x000fe40000004100 */
[C---:B------:R-:W-:Y:S01]  /*9320*/  FMUL.FTZ R65, R63.reuse, R86 ;  /* 0x000000563f417220 */ /* 0x040fe20000410000 */
[----:B------:R-:W-:Y:S02]  /*9330*/  HADD2.F32 R167, -RZ, R167.H0_H0 ;  /* 0x200000a7ffa77230 */ /* 0x000fe40000004100 */
[-C--:B------:R-:W-:Y:S01]  /*9340*/  FFMA.FTZ R51, R66, R61.reuse, R51 ;  /* 0x0000003d42337223 */ /* 0x080fe20000010033 */
[----:B------:R-:W-:Y:S01]  /*9350*/  FFMA.FTZ R47, R76, R61, -R47 ;  /* 0x0000003d4c2f7223 */ /* 0x000fe2000001082f */
[-C--:B------:R-:W-:Y:S01]  /*9360*/  FFMA.FTZ R66, R63, R74.reuse, -R78 ;  /* 0x0000004a3f427223 */ /* 0x080fe2000001084e */
[----:B------:R-:W-:Y:S01]  /*9370*/  FFMA.FTZ R72, R72, R74, R65 ;  /* 0x0000004a48487223 */ /* 0x000fe20000010041 */
[----:B------:R-:W-:-:S02]  /*9380*/  HADD2.F32 R63, -RZ, R48.H0_H0 ;  /* 0x20000030ff3f7230 */ /* 0x000fc40000004100 */
[----:B------:R-:W-:Y:S01]  /*9390*/  HADD2.F32 R76, -RZ, R58.H0_H0 ;  /* 0x2000003aff4c7230 */ /* 0x000fe20000004100 */
[----:B------:R-:W-:Y:S01]  /*93a0*/  F2FP.F16.F32.PACK_AB R47, R66, R47 ;  /* 0x0000002f422f723e */ /* 0x000fe200000000ff */
[----:B------:R-:W-:Y:S01]  /*93b0*/  HADD2.F32 R65, -RZ, R48.H1_H1 ;  /* 0x30000030ff417230 */ /* 0x000fe20000004100 */
[----:B------:R-:W-:Y:S01]  /*93c0*/  F2FP.F16.F32.PACK_AB R51, R72, R51 ;  /* 0x000000334833723e */ /* 0x000fe200000000ff */
[--C-:B------:R-:W-:Y:S02]  /*93d0*/  HADD2.F32 R61, -RZ, R44.reuse.H1_H1 ;  /* 0x3000002cff3d7230 */ /* 0x100fe40000004100 */
        /* <DEDUP_REMOVED lines=28> */
[----:B------:R-:W-:-:S04]  /*95a0*/  FFMA.FTZ R50, R50, R59, R67 ;  /* 0x0000003b32327223 */ /* 0x000fc80000010043 */
[----:B------:R-:W-:Y:S02]  /*95b0*/  F2FP.F16.F32.PACK_AB R46, R46, R73 ;  /* 0x000000492e2e723e */ /* 0x000fe400000000ff */
[----:B------:R-:W-:-:S07]  /*95c0*/  F2FP.F16.F32.PACK_AB R50, R50, R65 ;  /* 0x000000413232723e */ /* 0x000fce00000000ff */
.L_x_5826:
[----:B------:R-:W-:Y:S05]  /*95d0*/  BSYNC B2 ;  /* 0x0000000000027941 */ /* 0x000fea0003800000 */
.L_x_5825:
[----:B0-----:R4:W-:Y:S04]  /*95e0*/  STG.E.128 desc[UR60][R52.64], R44 ;  /* 0x0000002c34007986 */ /* 0x0019e8000c101d3c */
[----:B--2---:R4:W-:Y:S02]  /*95f0*/  @!P3 STG.E.128 desc[UR60][R54.64], R48 ;  /* 0x000000303600b986 */ /* 0x0049e4000c101d3c */
.L_x_5824:
[----:B------:R-:W-:Y:S05]  /*9600*/  BSYNC B1 ;  /* 0x0000000000017941 */ /* 0x000fea0003800000 */
.L_x_5823:
[----:B------:R-:W-:-:S13]  /*9610*/  ISETP.NE.AND P3, PT, R35, RZ, PT ;  /* 0x000000ff2300720c */ /* 0x000fda0003f65270 */
[----:B------:R-:W-:Y:S05]  /*9620*/  @!P3 BRA `(.L_x_5777) ;  /* 0x0000000800ccb947 */ /* 0x000fea0003800000 */
[----:B0---4-:R-:W2:Y:S01]  /*9630*/  LDL R44, [R1+0x10] ;  /* 0x00001000012c7983 */ /* 0x011ea20000100800 */
[----:B------:R-:W-:Y:S01]  /*9640*/  SHF.R.U32.HI R47, RZ, 0x3, R217 ;  /* 0x00000003ff2f7819 */ /* 0x000fe200000116d9 */
[----:B------:R-:W-:Y:S01]  /*9650*/  BSSY B1, `(.L_x_5827) ;  /* 0x000006e000017945 */ /* 0x000fe20003800000 */
[----:B------:R-:W-:-:S04]  /*9660*/  IADD3 R46, P3, P4, R118, R126, R29 ;  /* 0x0000007e762e7210 */ /* 0x000fc80007c7e01d */
[----:B---3--:R-:W-:Y:S02]  /*9670*/  IADD3.X R49, R5, R56, R33, P3, P4 ;  /* 0x0000003805317210 */ /* 0x008fe40001fe8421 */
[----:B------:R-:W-:-:S04]  /*9680*/  LEA R52, P3, R46, R122, 0x1 ;  /* 0x0000007a2e347211 */ /* 0x000fc800078608ff */
[----:B------:R-:W-:Y:S02]  /*9690*/  LEA.HI.X R53, R46, R123, R49, 0x1, P3 ;  /* 0x0000007b2e357211 */ /* 0x000fe400018f0c31 */
[----:B------:R-:W-:Y:S02]  /*96a0*/  ISETP.GE.AND P3, PT, R207, R101, PT ;  /* 0x00000065cf00720c */ /* 0x000fe40003f66270 */
[----:B--2---:R-:W-:-:S04]  /*96b0*/  LOP3.LUT P5, RZ, R44, 0x1, RZ, 0xc0, !PT ;  /* 0x000000012cff7812 */ /* 0x004fc800078ac0ff */
[----:B------:R-:W-:-:S04]  /*96c0*/  SEL R147, R124, R147, !P5 ;  /* 0x000000937c937207 */ /* 0x000fc80006800000 */
[----:B------:R-:W-:-:S04]  /*96d0*/  SHF.R.S32.HI R44, RZ, 0x1f, R147 ;  /* 0x0000001fff2c7819 */ /* 0x000fc80000011493 */
[----:B------:R-:W-:-:S04]  /*96e0*/  LEA.HI R147, R44, R147, RZ, 0x4 ;  /* 0x000000932c937211 */ /* 0x000fc800078f20ff */
[----:B------:R-:W-:-:S04]  /*96f0*/  LEA.HI.SX32 R147, R147, R28, 0x1c ;  /* 0x0000001c93937211 */ /* 0x000fc800078fe2ff */
[----:B------:R-:W-:Y:S02]  /*9700*/  SHF.R.S32.HI R44, RZ, 0x1f, R147 ;  /* 0x0000001fff2c7819 */ /* 0x000fe40000011493 */
[----:B------:R-:W-:Y:S02]  /*9710*/  SHF.L.U32 R55, R147, 0x3, RZ ;  /* 0x0000000393377819 */ /* 0x000fe400000006ff */
[----:B------:R-:W-:-:S04]  /*9720*/  LEA.HI R44, R44, R147, RZ, 0x3 ;  /* 0x000000932c2c7211 */ /* 0x000fc800078f18ff */
        /* <DEDUP_REMOVED lines=12> */
[----:B------:R-:W-:Y:S01]  /*97f0*/  SHF.R.U32.HI R65, RZ, 0x10, R81 ;  /* 0x00000010ff417819 */ /* 0x000fe20000011651 */
[----:B--2---:R-:W-:Y:S01]  /*9800*/  IMAD.MOV.U32 R60, RZ, RZ, R49 ;  /* 0x000000ffff3c7224 */ /* 0x004fe200078e0031 */
[----:B------:R-:W-:Y:S01]  /*9810*/  MOV R61, R51 ;  /* 0x00000033003d7202 */ /* 0x000fe20000000f00 */
[----:B0-----:R-:W-:Y:S01]  /*9820*/  IMAD.MOV.U32 R49, RZ, RZ, R47 ;  /* 0x000000ffff317224 */ /* 0x001fe200078e002f */
[--C-:B------:R-:W-:Y:S01]  /*9830*/  SHF.R.U32.HI R63, RZ, 0x10, R69.reuse ;  /* 0x00000010ff3f7819 */ /* 0x100fe20000011645 */
[----:B------:R-:W-:Y:S01]  /*9840*/  HADD2.F32 R65, -RZ, R65.H0_H0 ;  /* 0x20000041ff417230 */ /* 0x000fe20000004100 */
[----:B------:R-:W-:Y:S01]  /*9850*/  SHF.R.U64 R54, R68, 0x10, R69 ;  /* 0x0000001044367819 */ /* 0x000fe20000001245 */
[--C-:B------:R-:W-:Y:S01]  /*9860*/  HADD2.F32 R51, -RZ, R60.reuse.H0_H0 ;  /* 0x2000003cff337230 */ /* 0x100fe20000004100 */
[--C-:B------:R-:W-:Y:S01]  /*9870*/  SHF.R.U64 R59, R82, 0x10, R83.reuse ;  /* 0x00000010523b7819 */ /* 0x100fe20000001253 */
[----:B------:R-:W-:Y:S01]  /*9880*/  HADD2.F32 R62, -RZ, R60.H1_H1 ;  /* 0x3000003cff3e7230 */ /* 0x000fe20000004100 */
[----:B------:R-:W-:Y:S01]  /*9890*/  SHF.R.U32.HI R82, RZ, 0x10, R83 ;  /* 0x00000010ff527819 */ /* 0x000fe20000011653 */
[----:B------:R-:W-:Y:S01]  /*98a0*/  HADD2.F32 R66, -RZ, R157.H1_H1 ;  /* 0x3000009dff427230 */ /* 0x000fe20000004100 */
[----:B------:R-:W-:Y:S01]  /*98b0*/  SHF.R.U64 R57, R70, 0x10, R71 ;  /* 0x0000001046397819 */ /* 0x000fe20000001247 */
[----:B------:R-:W-:-:S02]  /*98c0*/  HADD2.F32 R60, -RZ, R45.H1_H1 ;  /* 0x3000002dff3c7230 */ /* 0x000fc40000004100 */
[-C--:B------:R-:W-:Y:S01]  /*98d0*/  FMUL.FTZ R67, R62, R65.reuse ;  /* 0x000000413e437220 */ /* 0x080fe20000410000 */
[----:B------:R-:W-:Y:S02]  /*98e0*/  HADD2.F32 R47, -RZ, R45.H0_H0 ;  /* 0x2000002dff2f7230 */ /* 0x000fe40000004100 */
        /* <DEDUP_REMOVED lines=11> */
[--C-:B------:R-:W-:Y:S01]  /*99a0*/  HADD2.F32 R63, -RZ, R61.reuse.H0_H0 ;  /* 0x2000003dff3f7230 */ /* 0x100fe20000004100 */
[----:B------:R-:W-:Y:S01]  /*99b0*/  SHF.R.U64 R58, R80, 0x10, R81 ;  /* 0x00000010503a7819 */ /* 0x000fe20000001251 */
[----:B------:R-:W-:Y:S01]  /*99c0*/  HADD2.F32 R61, -RZ, R61.H1_H1 ;  /* 0x3000003dff3d7230 */ /* 0x000fe20000004100 */
[----:B------:R-:W-:Y:S01]  /*99d0*/  F2FP.F16.F32.PACK_AB R45, R60, R45 ;  /* 0x0000002d3c2d723e */ /* 0x000fe200000000ff */
[----:B------:R-:W-:Y:S02]  /*99e0*/  HADD2.F32 R51, -RZ, R49.H0_H0 ;  /* 0x20000031ff337230 */ /* 0x000fe40000004100 */
[----:B------:R-:W-:Y:S01]  /*99f0*/  FMUL.FTZ R72, R63, R68 ;  /* 0x000000443f487220 */ /* 0x000fe20000410000 */
[----:B------:R-:W-:-:S02]  /*9a00*/  HADD2.F32 R82, -RZ, R82.H0_H0 ;  /* 0x20000052ff527230 */ /* 0x000fc40000004100 */
[----:B------:R-:W-:Y:S02]  /*9a10*/  HADD2.F32 R64, -RZ, R49.H1_H1 ;  /* 0x30000031ff407230 */ /* 0x000fe40000004100 */
[----:B------:R-:W-:Y:S01]  /*9a20*/  FMUL.FTZ R68, R51, R68 ;  /* 0x0000004433447220 */ /* 0x000fe20000410000 */
[----:B------:R-:W-:Y:S02]  /*9a30*/  HADD2.F32 R66, -RZ, R154.H1_H1 ;  /* 0x3000009aff427230 */ /* 0x000fe40000004100 */
[-C--:B------:R-:W-:Y:S01]  /*9a40*/  FMUL.FTZ R65, R61, R82.reuse ;  /* 0x000000523d417220 */ /* 0x080fe20000410000 */
[----:B------:R-:W-:Y:S02]  /*9a50*/  HADD2.F32 R70, -RZ, R70.H0_H0 ;  /* 0x20000046ff467230 */ /* 0x000fe40000004100 */
[C---:B------:R-:W-:Y:S01]  /*9a60*/  FMUL.FTZ R82, R64.reuse, R82 ;  /* 0x0000005240527220 */ /* 0x040fe20000410000 */
[----:B------:R-:W-:Y:S02]  /*9a70*/  HADD2.F32 R157, -RZ, R157.H0_H0 ;  /* 0x2000009dff9d7230 */ /* 0x000fe40000004100 */
[-C--:B------:R-:W-:Y:S01]  /*9a80*/  FFMA.FTZ R49, R51, R66.reuse, -R72 ;  /* 0x0000004233317223 */ /* 0x080fe20000010848 */
[----:B------:R-:W-:Y:S01]  /*9a90*/  FFMA.FTZ R51, R63, R66, R68 ;  /* 0x000000423f337223 */ /* 0x000fe20000010044 */
[-C--:B------:R-:W-:Y:S01]  /*9aa0*/  FFMA.FTZ R64, R64, R70.reuse, -R65 ;  /* 0x0000004640407223 */ /* 0x080fe20000010841 */
[----:B------:R-:W-:Y:S01]  /*9ab0*/  FFMA.FTZ R66, R61, R70, R82 ;  /* 0x000000463d427223 */ /* 0x000fe20000010052 */
[----:B------:R-:W-:-:S02]  /*9ac0*/  HADD2.F32 R65, -RZ, R58.H0_H0 ;  /* 0x2000003aff417230 */ /* 0x000fc40000004100 */
[----:B------:R-:W-:Y:S01]  /*9ad0*/  HADD2.F32 R61, -RZ, R48.H0_H0 ;  /* 0x20000030ff3d7230 */ /* 0x000fe20000004100 */
[----:B------:R-:W-:Y:S01]  /*9ae0*/  F2FP.F16.F32.PACK_AB R64, R64, R49 ;  /* 0x000000314040723e */ /* 0x000fe200000000ff */
[----:B------:R-:W-:Y:S01]  /*9af0*/  HADD2.F32 R58, -RZ, R44.H0_H0 ;  /* 0x2000002cff3a7230 */ /* 0x000fe20000004100 */
[----:B------:R-:W-:Y:S01]  /*9b00*/  F2FP.F16.F32.PACK_AB R49, R62, R47 ;  /* 0x0000002f3e31723e */ /* 0x000fe200000000ff */
[----:B------:R-:W-:Y:S02]  /*9b10*/  HADD2.F32 R48, -RZ, R48.H1_H1 ;  /* 0x30000030ff307230 */ /* 0x000fe40000004100 */
[----:B------:R-:W-:Y:S01]  /*9b20*/  FMUL.FTZ R67, R61, R157 ;  /* 0x0000009d3d437220 */ /* 0x000fe20000410000 */
[----:B------:R-:W-:Y:S01]  /*9b30*/  HADD2.F32 R44, -RZ, R44.H1_H1 ;  /* 0x3000002cff2c7230 */ /* 0x000fe20000004100 */
[----:B------:R-:W-:Y:S01]  /*9b40*/  F2FP.F16.F32.PACK_AB R51, R66, R51 ;  /* 0x000000334233723e */ /* 0x000fe200000000ff */
[----:B------:R-:W-:Y:S02]  /*9b50*/  HADD2.F32 R155, -RZ, R155.H0_H0 ;  /* 0x2000009bff9b7230 */ /* 0x000fe40000004100 */
[----:B------:R-:W-:Y:S01]  /*9b60*/  FMUL.FTZ R69, R48, R65 ;  /* 0x0000004130457220 */ /* 0x000fe20000410000 */
[----:B------:R-:W-:-:S02]  /*9b70*/  HADD2.F32 R63, -RZ, R54.H0_H0 ;  /* 0x20000036ff3f7230 */ /* 0x000fc40000004100 */
[----:B------:R-:W-:Y:S01]  /*9b80*/  FMUL.FTZ R65, R44, R65 ;  /* 0x000000412c417220 */ /* 0x000fe20000410000 */
[C---:B------:R-:W-:Y:S01]  /*9b90*/  FMUL.FTZ R54, R58.reuse, R157 ;  /* 0x0000009d3a367220 */ /* 0x040fe20000410000 */
[----:B------:R-:W-:Y:S01]  /*9ba0*/  FFMA.FTZ R67, R58, R155, -R67 ;  /* 0x0000009b3a437223 */ /* 0x000fe20000010843 */
[----:B------:R-:W-:Y:S02]  /*9bb0*/  HADD2.F32 R59, -RZ, R59.H0_H0 ;  /* 0x2000003bff3b7230 */ /* 0x000fe40000004100 */
[-C--:B------:R-:W-:Y:S01]  /*9bc0*/  FFMA.FTZ R65, R48, R63.reuse, R65 ;  /* 0x0000003f30417223 */ /* 0x080fe20000010041 */
[----:B------:R-:W-:Y:S01]  /*9bd0*/  FFMA.FTZ R58, R44, R63, -R69 ;  /* 0x0000003f2c3a7223 */ /* 0x000fe20000010845 */
[----:B------:R-:W-:Y:S02]  /*9be0*/  HADD2.F32 R48, -RZ, R50.H0_H0 ;  /* 0x20000032ff307230 */ /* 0x000fe40000004100 */
[----:B------:R-:W-:Y:S01]  /*9bf0*/  FFMA.FTZ R54, R61, R155, R54 ;  /* 0x0000009b3d367223 */ /* 0x000fe20000010036 */
[----:B------:R-:W-:-:S02]  /*9c00*/  HADD2.F32 R63, -RZ, R156.H0_H0 ;  /* 0x2000009cff3f7230 */ /* 0x000fc40000004100 */
[----:B------:R-:W-:Y:S02]  /*9c10*/  HADD2.F32 R44, -RZ, R46.H0_H0 ;  /* 0x2000002eff2c7230 */ /* 0x000fe40000004100 */
[----:B------:R-:W-:Y:S02]  /*9c20*/  HADD2.F32 R50, -RZ, R50.H1_H1 ;  /* 0x30000032ff327230 */ /* 0x000fe40000004100 */
[-C--:B------:R-:W-:Y:S01]  /*9c30*/  FMUL.FTZ R69, R48, R63.reuse ;  /* 0x0000003f30457220 */ /* 0x080fe20000410000 */
[----:B------:R-:W-:Y:S02]  /*9c40*/  HADD2.F32 R46, -RZ, R46.H1_H1 ;  /* 0x3000002eff2e7230 */ /* 0x000fe40000004100 */
[----:B------:R-:W-:Y:S01]  /*9c50*/  FMUL.FTZ R63, R44, R63 ;  /* 0x0000003f2c3f7220 */ /* 0x000fe20000410000 */
[----:B------:R-:W-:Y:S02]  /*9c60*/  HADD2.F32 R61, -RZ, R154.H0_H0 ;  /* 0x2000009aff3d7230 */ /* 0x000fe40000004100 */
[----:B------:R-:W-:Y:S01]  /*9c70*/  FMUL.FTZ R71, R50, R59 ;  /* 0x0000003b32477220 */ /* 0x000fe20000410000 */
[----:B------:R-:W-:-:S02]  /*9c80*/  HADD2.F32 R57, -RZ, R57.H0_H0 ;  /* 0x20000039ff397230 */ /* 0x000fc40000004100 */
[----:B------:R-:W-:Y:S01]  /*9c90*/  FMUL.FTZ R59, R46, R59 ;  /* 0x0000003b2e3b7220 */ /* 0x000fe20000410000 */
[----:B------:R-:W-:Y:S02]  /*9ca0*/  IMAD.MOV.U32 R47, RZ, RZ, R64 ;  /* 0x000000ffff2f7224 */ /* 0x000fe400078e0040 */
[-C--:B------:R-:W-:Y:S01]  /*9cb0*/  FFMA.FTZ R69, R44, R61.reuse, -R69 ;  /* 0x0000003d2c457223 */ /* 0x080fe20000010845 */
[----:B------:R-:W-:Y:S01]  /*9cc0*/  FFMA.FTZ R63, R48, R61, R63 ;  /* 0x0000003d303f7223 */ /* 0x000fe2000001003f */
[-C--:B------:R-:W-:Y:S01]  /*9cd0*/  FFMA.FTZ R46, R46, R57.reuse, -R71 ;  /* 0x000000392e2e7223 */ /* 0x080fe20000010847 */
[----:B------:R-:W-:Y:S01]  /*9ce0*/  FFMA.FTZ R50, R50, R57, R59 ;  /* 0x0000003932327223 */ /* 0x000fe2000001003b */
[----:B------:R-:W-:Y:S02]  /*9cf0*/  F2FP.F16.F32.PACK_AB R44, R58, R67 ;  /* 0x000000433a2c723e */ /* 0x000fe400000000ff */
[----:B------:R-:W-:Y:S02]  /*9d00*/  F2FP.F16.F32.PACK_AB R48, R65, R54 ;  /* 0x000000364130723e */ /* 0x000fe400000000ff */
[----:B------:R-:W-:-:S02]  /*9d10*/  F2FP.F16.F32.PACK_AB R46, R46, R69 ;  /* 0x000000452e2e723e */ /* 0x000fc400000000ff */
[----:B------:R-:W-:-:S07]  /*9d20*/  F2FP.F16.F32.PACK_AB R50, R50, R63 ;  /* 0x0000003f3232723e */ /* 0x000fce00000000ff */
.L_x_5828:
[----:B------:R-:W-:Y:S05]  /*9d30*/  BSYNC B1 ;  /* 0x0000000000017941 */ /* 0x000fea0003800000 */
.L_x_5827:
        /* <DEDUP_REMOVED lines=10> */
.L_x_5744:
[----:B------:R-:W2:Y:S02]  /*9de0*/  LDL R44, [R1+0x44] ;  /* 0x00004400012c7983 */ /* 0x000ea40000100800 */
[----:B--2---:R-:W-:-:S13]  /*9df0*/  R2UR UR4, R44 ;  /* 0x000000002c0472ca */ /* 0x004fda00000e0000 */
[----:B------:R-:W-:-:S06]  /*9e00*/  UISETP.NE.AND UP0, UPT, UR4, 0x3, UPT ;  /* 0x000000030400788c */ /* 0x000fcc000bf05270 */
[----:B------:R-:W-:-:S13]  /*9e10*/  PLOP3.LUT P2, PT, PT, PT, UP0, 0x80, 0x0 ;  /* 0x000000000000781c */ /* 0x000fda0003f4f008 */
[----:B------:R-:W-:Y:S05]  /*9e20*/  @!P2 BRA `(.L_x_5829) ;  /* 0x000000000004a947 */ /* 0x000fea0003800000 */
[----:B------:R-:W-:Y:S01]  /*9e30*/  BPT.TRAP 0x1 ;  /* 0x000000040000795c */ /* 0x000fe20000300000 */
.L_x_5829:
[----:B------:R-:W-:Y:S01]  /*9e40*/  IMAD R43, R17, 0x8, R16 ;  /* 0x00000008112b7824 */ /* 0x000fe200078e0210 */
[----:B------:R-:W-:Y:S01]  /*9e50*/  SHF.L.U32 R100, R209, 0x1f, RZ ;  /* 0x0000001fd1647819 */ /* 0x000fe200000006ff */
[----:B------:R-:W-:Y:S01]  /*9e60*/  IMAD R42, R24, -0x70, R2 ;  /* 0xffffff90182a7824 */ /* 0x000fe200078e0202 */
[----:B------:R-:W-:Y:S02]  /*9e70*/  BSSY B1, `(.L_x_5830) ;  /* 0x0000004000017945 */ /* 0x000fe40003800000 */
[----:B------:R-:W1:Y:S02]  /*9e80*/  SYNCS.PHASECHK.TRANS64.TRYWAIT P3, [R43+URZ+0x36890], R100 ;  /* 0x036890642b0075a7 */ /* 0x000e64000806017f */
[----:B------:R-:W-:Y:S01]  /*9e90*/  VIMNMX R42, R42, 0x70, PT ;  /* 0x000000702a2a7848 */ /* 0x000fe20003fe0100 */
[----:B-1----:R-:W-:Y:S06]  /*9ea0*/  @!P3 BRA `(.L_x_5831) ;  /* 0x0000026c00d0b947 */ /* 0x002fec0003800000 */
.L_x_6140:
[----:B------:R-:W-:Y:S05]  /*9eb0*/  BSYNC B1 ;  /* 0x0000000000017941 */ /* 0x000fea0003800000 */
.L_x_5830:
        /* <DEDUP_REMOVED lines=21> */
.L_x_5833:
[----:B------:R-:W-:Y:S05]  /*a010*/  BSYNC B1 ;  /* 0x0000000000017941 */ /* 0x000fea0003800000 */
.L_x_5832:
        /* <DEDUP_REMOVED lines=20> */
.L_x_5777:
[----:B------:R-:W-:Y:S05]  /*a160*/  BSYNC B0 ;  /* 0x0000000000007941 */ /* 0x000fea0003800000 */
.L_x_5743:
        /* <DEDUP_REMOVED lines=17> */
.L_x_5835:
[----:B------:R-:W-:Y:S05]  /*a280*/  BSYNC B0 ;  /* 0x0000000000007941 */ /* 0x000fea0003800000 */
.L_x_5834:
[----:B------:R-:W1:Y:S01]  /*a290*/  SYNCS.PHASECHK.TRANS64.TRYWAIT P2, [R43+URZ+0x368b0], R100 ;  /* 0x0368b0642b0075a7 */ /* 0x000e62000804017f */
[----:B------:R-:W-:Y:S01]  /*a2a0*/  ULDC.64 UR4, c[0x0][0x318] ;  /* 0x0000c60000047ab9 */ /* 0x000fe20000000a00 */
[----:B------:R-:W-:Y:S01]  /*a2b0*/  ULDC.64 UR6, c[0x0][0x328] ;  /* 0x0000ca0000067ab9 */ /* 0x000fe20000000a00 */
[----:B0-----:R-:W-:Y:S01]  /*a2c0*/  IMAD.U32 R44, RZ, RZ, UR4 ;  /* 0x00000004ff2c7e24 */ /* 0x001fe2000f8e00ff */
[----:B------:R-:W-:Y:S01]  /*a2d0*/  MOV R45, UR7 ;  /* 0x00000007002d7c02 */ /* 0x000fe20008000f00 */
[----:B------:R-:W-:Y:S01]  /*a2e0*/  IMAD.U32 R46, RZ, RZ, UR6 ;  /* 0x00000006ff2e7e24 */ /* 0x000fe2000f8e00ff */
[----:B------:R-:W-:Y:S02]  /*a2f0*/  BSSY B0, `(.L_x_5836) ;  /* 0x0000007000007945 */ /* 0x000fe40003800000 */
[----:B------:R0:W-:Y:S04]  /*a300*/  STL [R1+0x38], R44 ;  /* 0x0000382c01007387 */ /* 0x0001e80000100800 */
[----:B------:R2:W-:Y:S01]  /*a310*/  STL [R1+0x40], R46 ;  /* 0x0000402e01007387 */ /* 0x0005e20000100800 */
[----:B0-----:R-:W-:-:S05]  /*a320*/  IMAD.U32 R44, RZ, RZ, UR5 ;  /* 0x00000005ff2c7e24 */ /* 0x001fca000f8e00ff */
[----:B------:R2:W-:Y:S04]  /*a330*/  STL [R1+0x14], R44 ;  /* 0x0000142c01007387 */ /* 0x0005e80000100800 */
[----:B------:R2:W-:Y:S02]  /*a340*/  STL [R1+0x3c], R45 ;  /* 0x00003c2d01007387 */ /* 0x0005e40000100800 */
[----:B-12---:R-:W-:Y:S05]  /*a350*/  @!P2 BRA `(.L_x_5837) ;  /* 0x0000026800b8a947 */ /* 0x006fea0003800000 */
.L_x_6141:
[----:B------:R-:W-:Y:S05]  /*a360*/  BSYNC B0 ;  /* 0x0000000000007941 */ /* 0x000fea0003800000 */
.L_x_5836:
[----:B------:R1:W5:Y:S04]  /*a370*/  LDL R55, [R1+0x40] ;  /* 0x0000400001377983 */ /* 0x0003680000100800 */
[----:B------:R1:W5:Y:S04]  /*a380*/  LDL R54, [R1+0x3c] ;  /* 0x00003c0001367983 */ /* 0x0003680000100800 */
[----:B------:R1:W5:Y:S04]  /*a390*/  LDL R53, [R1+0x38] ;  /* 0x0000380001357983 */ /* 0x0003680000100800 */
[----:B------:R1:W5:Y:S01]  /*a3a0*/  LDL R52, [R1+0x14] ;  /* 0x0000140001347983 */ /* 0x0003620000100800 */
[----:B------:R-:W-:Y:S01]  /*a3b0*/  ISETP.GE.AND P2, PT, R204, R42, PT ;  /* 0x0000002acc00720c */ /* 0x000fe20003f46270 */
[----:B------:R-:W-:Y:S01]  /*a3c0*/  BSSY B0, `(.L_x_5838) ;  /* 0x0000022000007945 */ /* 0x000fe20003800000 */
[----:B------:R-:W-:-:S11]  /*a3d0*/  IMAD.WIDE R48, R24, 0x70, R120 ;  /* 0x0000007018307825 */ /* 0x000fd600078e0278 */
[----:B-1----:R-:W-:Y:S05]  /*a3e0*/  @P2 BRA `(.L_x_5839) ;  /* 0x00000000007c2947 */ /* 0x002fea0003800000 */
[----:B-----5:R-:W-:Y:S01]  /*a3f0*/  R2UR UR7, R55 ;  /* 0x00000000370772ca */ /* 0x020fe200000e0000 */
[----:B------:R-:W-:Y:S01]  /*a400*/  IMAD.MOV.U32 R44, RZ, RZ, R116 ;  /* 0x000000ffff2c7224 */ /* 0x000fe200078e0074 */
        /* <DEDUP_REMOVED lines=12> */
[----:B------:R-:W1:Y:S04]  /*a4d0*/  @!P2 LDS.128 R44, [R40] ;  /* 0x00000000282ca984 */ /* 0x000e680000000c00 */
[----:B-1----:R-:W-:Y:S01]  /*a4e0*/  @!P2 STG.E.128 desc[UR60][R50.64], R44 ;  /* 0x0000002c3200a986 */ /* 0x002fe2000c101d3c */
[----:B------:R-:W-:-:S13]  /*a4f0*/  ISETP.GE.AND P2, PT, R206, UR4, PT ;  /* 0x00000004ce007c0c */ /* 0x000fda000bf46270 */
[----:B------:R-:W1:Y:S04]  /*a500*/  @!P2 LDS.128 R44, [R41] ;  /* 0x00000000292ca984 */ /* 0x000e680000000c00 */
[----:B-1----:R-:W-:Y:S01]  /*a510*/  @!P2 STG.E.128 desc[UR60][R50.64+0x40], R44 ;  /* 0x0000402c3200a986 */ /* 0x002fe2000c101d3c */
[----:B------:R-:W-:-:S13]  /*a520*/  ISETP.GE.AND P2, PT, R207, UR4, PT ;  /* 0x00000004cf007c0c */ /* 0x000fda000bf46270 */
[----:B------:R-:W1:Y:S04]  /*a530*/  @!P2 LDS.128 R44, [R40+0x3800] ;  /* 0x00380000282ca984 */ /* 0x000e680000000c00 */
        /* <DEDUP_REMOVED lines=9> */
[----:B-1----:R1:W-:Y:S02]  /*a5d0*/  @!P2 STG.E.128 desc[UR60][R50.64+0x140], R44 ;  /* 0x0001402c3200a986 */ /* 0x0023e4000c101d3c */
.L_x_5839:
[----:B------:R-:W-:Y:S05]  /*a5e0*/  BSYNC B0 ;  /* 0x0000000000007941 */ /* 0x000fea0003800000 */
.L_x_5838:
[----:B------:R-:W-:Y:S01]  /*a5f0*/  ISETP.GE.AND P2, PT, R236, R42, PT ;  /* 0x0000002aec00720c */ /* 0x000fe20003f46270 */
[----:B------:R-:W-:-:S12]  /*a600*/  BSSY B0, `(.L_x_5840) ;  /* 0x0000023000007945 */ /* 0x000fd80003800000 */
[----:B------:R-:W-:Y:S05]  /*a610*/  @P2 BRA `(.L_x_5841) ;  /* 0x0000000000842947 */ /* 0x000fea0003800000 */
[----:B-----5:R-:W-:Y:S01]  /*a620*/  R2UR UR7, R55 ;  /* 0x00000000370772ca */ /* 0x020fe200000e0000 */
[----:B-1----:R-:W-:Y:S01]  /*a630*/  IMAD.MOV.U32 R45, RZ, RZ, R39 ;  /* 0x000000ffff2d7224 */ /* 0x002fe200078e0027 */
[----:B------:R-:W-:Y:S02]  /*a640*/  R2UR UR4, R54 ;  /* 0x00000000360472ca */ /* 0x000fe400000e0000 */
[----:B------:R-:W-:Y:S02]  /*a650*/  IADD3 R47, P2, R48, 0x40, RZ ;  /* 0x00000040302f7810 */ /* 0x000fe40007f5e0ff */
[----:B------:R-:W-:Y:S02]  /*a660*/  R2UR UR6, R53 ;  /* 0x00000000350672ca */ /* 0x000fe400000e0000 */
[----:B------:R-:W-:Y:S01]  /*a670*/  MOV R44, R116 ;  /* 0x00000074002c7202 */ /* 0x000fe20000000f00 */
[----:B------:R-:W-:Y:S01]  /*a680*/  IMAD.X R48, RZ, RZ, R49, P2 ;  /* 0x000000ffff307224 */ /* 0x000fe200010e0631 */
        /* <DEDUP_REMOVED lines=26> */
.L_x_5841:
[----:B------:R-:W-:Y:S05]  /*a830*/  BSYNC B0 ;  /* 0x0000000000007941 */ /* 0x000fea0003800000 */
.L_x_5840:
[----:B------:R-:W3:Y:S01]  /*a840*/  LDL R40, [R1+0x10] ;  /* 0x0000100001287983 */ /* 0x000ee20000100800 */
[----:B0-----:R-:W-:Y:S01]  /*a850*/  @!P3 VIADD R43, R43, 0x368c0 ;  /* 0x000368c02b2bb836 */ /* 0x001fe20000000000 */
[----:B------:R-:W-:Y:S01]  /*a860*/  PLOP3.LUT P2, PT, PT, PT, PT, 0x8, 0x0 ;  /* 0x000000000000781c */ /* 0x000fe20003f4e170 */
[----:B------:R-:W-:Y:S01]  /*a870*/  VIADD R17, R17, 0x1 ;  /* 0x0000000111117836 */ /* 0x000fe20000000000 */
        /* <DEDUP_REMOVED lines=11> */
[----:B---3--:R-:W-:Y:S02]  /*a930*/  LOP3.LUT P4, RZ, R40, 0x2, RZ, 0xc0, !PT ;  /* 0x0000000228ff7812 */ /* 0x008fe4000788c0ff */
[----:B------:R-:W-:-:S04]  /*a940*/  SEL R40, RZ, 0x1, P3 ;  /* 0x00000001ff287807 */ /* 0x000fc80001800000 */
[----:B------:R-:W-:-:S07]  /*a950*/  LOP3.LUT R209, R209, R40, RZ, 0x3c, !PT ;  /* 0x00000028d1d17212 */ /* 0x000fce00078e3cff */
[----:B0-----:R-:W-:Y:S05]  /*a960*/  @P4 BRA `(.L_x_5842) ;  /* 0xffffff8000744947 */ /* 0x001fea000383ffff */
.L_x_5738:
[----:B------:R-:W0:Y:S01]  /*a970*/  LDC R0, c[0x0][0x448] ;  /* 0x00011200ff007b82 */ /* 0x000e220000000800 */
[----:B------:R-:W-:Y:S01]  /*a980*/  VIADD R3, R226, 0x7f ;  /* 0x0000007fe2037836 */ /* 0x000fe20000000000 */
[----:B------:R-:W-:Y:S01]  /*a990*/  BSSY B0, `(.L_x_5843) ;  /* 0x0000011000007945 */ /* 0x000fe20003800000 */
[----:B------:R-:W-:Y:S01]  /*a9a0*/  IMAD.MOV.U32 R2, RZ, RZ, RZ ;  /* 0x000000ffff027224 */ /* 0x000fe200078e00ff */
[----:B0-----:R-:W-:-:S13]  /*a9b0*/  ISETP.NE.AND P0, PT, R0, 0x1, PT ;  /* 0x000000010000780c */ /* 0x001fda0003f05270 */
[----:B------:R-:W0:Y:S08]  /*a9c0*/  @P0 LDC R0, c[0x0][0x44c] ;  /* 0x00011300ff000b82 */ /* 0x000e300000000800 */
[----:B------:R-:W3:Y:S01]  /*a9d0*/  @P0 LDC R5, c[0x0][0x450] ;  /* 0x00011400ff050b82 */ /* 0x000ee20000000800 */
[----:B0-----:R-:W-:-:S05]  /*a9e0*/  @P0 IMAD.HI.U32 R0, R3, R0, RZ ;  /* 0x0000000003000227 */ /* 0x001fca00078e00ff */
[----:B---3--:R-:W-:-:S04]  /*a9f0*/  @P0 SHF.R.U32.HI R3, RZ, R5, R0 ;  /* 0x00000005ff030219 */ /* 0x008fc80000011600 */
[----:B------:R-:W-:-:S05]  /*aa00*/  IADD3 R3, R150, R3, RZ ;  /* 0x0000000396037210 */ /* 0x000fca0007ffe0ff */
[----:B------:R-:W-:-:S05]  /*aa10*/  IMAD.HI R2, R3, -0x6db6db6d, R2 ;  /* 0x9249249303027827 */ /* 0x000fca00078e0202 */
[----:B------:R-:W-:-:S04]  /*aa20*/  SHF.R.U32.HI R3, RZ, 0x1f, R2 ;  /* 0x0000001fff037819 */ /* 0x000fc80000011602 */
[----:B------:R-:W-:-:S04]  /*aa30*/  LEA.HI.SX32 R2, R2, R3, 0x1a ;  /* 0x0000000302027211 */ /* 0x000fc800078fd2ff */
[----:B------:R-:W-:Y:S01]  /*aa40*/  VIMNMX R151, R151, R2, PT ;  /* 0x0000000297977248 */ /* 0x000fe20003fe0100 */
[----:B------:R-:W-:-:S03]  /*aa50*/  IMAD.MOV.U32 R2, RZ, RZ, RZ ;  /* 0x000000ffff027224 */ /* 0x000fc600078e00ff */
[----:B------:R-:W-:Y:S01]  /*aa60*/  ISETP.GE.AND P0, PT, R151, 0x1, PT ;  /* 0x000000019700780c */ /* 0x000fe20003f06270 */
[----:B------:R-:W-:-:S12]  /*aa70*/  @P2 BRA `(.L_x_5844) ;  /* 0x0000000000082947 */ /* 0x000fd80003800000 */
[----:B------:R-:W0:Y:S02]  /*aa80*/  FENCE.VIEW.ASYNC.G ;  /* 0x00000000000073c6 */ /* 0x000e240000000100 */
[----:B0-----:R-:W-:Y:S06]  /*aa90*/  BAR.ARV 0xc, 0x180 ;  /* 0x0306000000007b1d */ /* 0x001fec0000002000 */
.L_x_5844:
[----:B------:R-:W-:Y:S05]  /*aaa0*/  BSYNC B0 ;  /* 0x0000000000007941 */ /* 0x000fea0003800000 */
.L_x_5843:
[----:B------:R-:W-:Y:S04]  /*aab0*/  BSSY B0, `(.L_x_5845) ;  /* 0x0000020000007945 */ /* 0x000fe80003800000 */
[----:B------:R-:W-:Y:S05]  /*aac0*/  @!P0 BRA `(.L_x_5846) ;  /* 0x0000000000788947 */ /* 0x000fea0003800000 */
[----:B------:R-:W-:Y:S01]  /*aad0*/  ISETP.NE.AND P0, PT, R231, RZ, PT ;  /* 0x000000ffe700720c */ /* 0x000fe20003f05270 */
[----:B------:R-:W-:-:S03]  /*aae0*/  ULDC UR4, c[0x0][0x9f0] ;  /* 0x00027c0000047ab9 */ /* 0x000fc60000000800 */
[----:B------:R-:W-:-:S04]  /*aaf0*/  SEL R6, R231, UR4, P0 ;  /* 0x00000004e7067c07 */ /* 0x000fc80008000000 */
[-C--:B------:R-:W-:Y:S02]  /*ab00*/  IABS R5, R6.reuse ;  /* 0x0000000600057213 */ /* 0x080fe40000000000 */
        /* <DEDUP_REMOVED lines=8> */
[----:B------:R0:W3:Y:S01]  /*ab90*/  F2I.FTZ.U32.TRUNC.NTZ R3, R2 ;  /* 0x0000000200037305 */ /* 0x0000e2000021f000 */
[----:B------:R-:W-:Y:S02]  /*aba0*/  ISETP.GE.AND P2, PT, R0, RZ, PT ;  /* 0x000000ff0000720c */ /* 0x000fe40003f46270 */
[----:B0-----:R-:W-:Y:S01]  /*abb0*/  MOV R2, RZ ;  /* 0x000000ff00027202 */ /* 0x001fe20000000f00 */
[----:B---3--:R-:W-:-:S04]  /*abc0*/  IMAD.MOV R8, RZ, RZ, -R3 ;  /* 0x000000ffff087224 */ /* 0x008fc800078e0a03 */
        /* <DEDUP_REMOVED lines=14> */
.L_x_5846:
[----:B------:R-:W-:Y:S05]  /*acb0*/  BSYNC B0 ;  /* 0x0000000000007941 */ /* 0x000fea0003800000 */
.L_x_5845:
[----:B------:R-:W3:Y:S01]  /*acc0*/  LDL R0, [R1+0x48] ;  /* 0x0000480001007983 */ /* 0x000ee20000100800 */
[----:B------:R-:W-:Y:S01]  /*acd0*/  PLOP3.LUT P0, PT, PT, PT, PT, 0x80, 0x0 ;  /* 0x000000000000781c */ /* 0x000fe20003f0f070 */
        /* <DEDUP_REMOVED lines=33> */
[----:B-----5:R-:W-:Y:S02]  /*aef0*/  CS2R R54, SRZ ;  /* 0x0000000000367805 */ /* 0x020fe4000001ff00 */
[----:B------:R-:W-:Y:S02]  /*af00*/  CS2R R52, SRZ ;  /* 0x0000000000347805 */ /* 0x000fe4000001ff00 */
[----:B-1----:R-:W-:-:S02]  /*af10*/  CS2R R50, SRZ ;  /* 0x0000000000327805 */ /* 0x002fc4000001ff00 */
[----:B--2---:R-:W-:Y:S02]  /*af20*/  CS2R R48, SRZ ;  /* 0x0000000000307805 */ /* 0x004fe4000001ff00 */
        /* <DEDUP_REMOVED lines=12> */
[----:B---3--:R-:W-:Y:S02]  /*aff0*/  IMAD R225, R0, R2, RZ ;  /* 0x0000000200e17224 */ /* 0x008fe400078e02ff */
[----:B------:R-:W-:-:S03]  /*b000*/  IMAD.MOV.U32 R0, RZ, RZ, RZ ;  /* 0x000000ffff007224 */ /* 0x000fc600078e00ff */
[----:B------:R-:W-:-:S04]  /*b010*/  VIADDMNMX R2, R225, R2, R151, PT ;  /* 0x00000002e1027246 */ /* 0x000fc80003800197 */
[----:B------:R-:W-:-:S13]  /*b020*/  ISETP.GT.AND P1, PT, R2, R225, PT ;  /* 0x000000e10200720c */ /* 0x000fda0003f24270 */
[----:B------:R-:W-:Y:S05]  /*b030*/  @!P1 BRA `(.L_x_5847) ;  /* 0x0000018c00b49947 */ /* 0x000fea0003800000 */
[----:B------:R-:W2:Y:S01]  /*b040*/  LDL R3, [R1+0x4c] ;  /* 0x00004c0001037983 */ /* 0x000ea20000100800 */
[----:B------:R-:W0:Y:S02]  /*b050*/  S2R R0, SR_TID.X ;  /* 0x0000000000007919 */ /* 0x000e240000002100 */
[----:B0-----:R-:W-:-:S05]  /*b060*/  VIADD R73, R0, 0xffffff80 ;  /* 0xffffff8000497836 */ /* 0x001fca0000000000 */
[----:B------:R-:W-:-:S04]  /*b070*/  SHF.R.S32.HI R40, RZ, 0x1f, R73 ;  /* 0x0000001fff287819 */ /* 0x000fc80000011449 */
[----:B------:R-:W-:-:S04]  /*b080*/  LEA.HI R0, R40, R73, RZ, 0x7 ;  /* 0x0000004928007211 */ /* 0x000fc800078f38ff */
[----:B------:R-:W-:-:S06]  /*b090*/  SHF.R.S32.HI R0, RZ, 0x7, R0 ;  /* 0x00000007ff007819 */ /* 0x000fcc0000011400 */
[----:B------:R-:W0:Y:S01]  /*b0a0*/  SHFL.IDX PT, R0, R0, RZ, 0x1f ;  /* 0x00001fff00007589 */ /* 0x000e2200000e0000 */
[----:B--2---:R-:W-:Y:S02]  /*b0b0*/  R2UR UR4, R3 ;  /* 0x00000000030472ca */ /* 0x004fe400000e0000 */
[----:B0-----:R-:W-:-:S04]  /*b0c0*/  LEA.HI R3, R0, R0, RZ, 0x1 ;  /* 0x0000000000037211 */ /* 0x001fc800078f08ff */
[----:B------:R-:W-:-:S05]  /*b0d0*/  LOP3.LUT R3, R3, 0x1e, RZ, 0xc0, !PT ;  /* 0x0000001e03037812 */ /* 0x000fca00078ec0ff */
[----:B------:R-:W-:Y:S02]  /*b0e0*/  IMAD.IADD R3, R0, 0x1, -R3 ;  /* 0x0000000100037824 */ /* 0x000fe400078e0a03 */
[----:B------:R-:W-:-:S03]  /*b0f0*/  ULOP3.LUT UP0, URZ, UR4, 0x9f, URZ, 0xc0, !UPT ;  /* 0x0000009f043f7892 */ /* 0x000fc6000f80c03f */
[----:B------:R-:W-:-:S03]  /*b100*/  LEA R3, R3, UR4, 0xd ;  /* 0x0000000403037c11 */ /* 0x000fc6000f8e68ff */
[----:B------:R-:W-:Y:S02]  /*b110*/  PLOP3.LUT P0, PT, PT, PT, UP0, 0x80, 0x0 ;  /* 0x000000000000781c */ /* 0x000fe40003f0f008 */
[----:B------:R-:W-:-:S04]  /*b120*/  SHF.R.U32.HI R3, RZ, 0x4, R3 ;  /* 0x00000004ff037819 */ /* 0x000fc80000011603 */
[----:B------:R-:W-:-:S07]  /*b130*/  LOP3.LUT R68, R3, 0x3fff, RZ, 0xc0, !PT ;  /* 0x00003fff03447812 */ /* 0x000fce00078ec0ff */
[----:B------:R-:W-:Y:S05]  /*b140*/  @!P0 BRA `(.L_x_5848) ;  /* 0x0000000000408947 */ /* 0x000fea0003800000 */
        /* <DEDUP_REMOVED lines=16> */
.L_x_5848:
        /* <DEDUP_REMOVED lines=12> */
.L_x_5852:
[----:B-1----:R1:W2:Y:S02]  /*b310*/  SYNCS.PHASECHK.TRANS64.TRYWAIT P0, [R16+URZ+0x36800], R3 ;  /* 0x03680003100075a7 */ /* 0x0022a4000800017f */
[----:B--2---:R-:W-:Y:S05]  /*b320*/  @!P0 NANOSLEEP.SYNCS 0x989680 ;  /* 0x009896800000895d */ /* 0x004fea0003900000 */
[----:B------:R-:W2:Y:S02]  /*b330*/  @!P0 SYNCS.PHASECHK.TRANS64 P0, [R16+URZ+0x36800], R3 ;  /* 0x03680003100085a7 */ /* 0x000ea4000800007f */
[----:B--2---:R-:W-:Y:S05]  /*b340*/  @!P0 BRA `(.L_x_5852) ;  /* 0xfffffffc00f08947 */ /* 0x004fea000383ffff */
.L_x_5851:
[----:B------:R-:W-:Y:S05]  /*b350*/  BSYNC B0 ;  /* 0x0000000000007941 */ /* 0x000fea0003800000 */
.L_x_5850:
[----:B------:R-:W-:Y:S05]  /*b360*/  BRA `(.L_x_5853) ;  /* 0x0000006c00fc7947 */ /* 0x000fea0003800000 */
.L_x_5849:
[----:B------:R-:W2:Y:S01]  /*b370*/  LDL R0, [R1+0x4c] ;  /* 0x00004c0001007983 */ /* 0x000ea20000100800 */
[----:B------:R-:W-:Y:S02]  /*b380*/  ULDC.64 UR6, c[0x0][0x408] ;  /* 0x0001020000067ab9 */ /* 0x000fe40000000a00 */
[----:B------:R-:W-:Y:S01]  /*b390*/  IMAD.WIDE.U32 R24, R145, UR6, RZ ;  /* 0x0000000691187c25 */ /* 0x000fe2000f8e00ff */
        /* <DEDUP_REMOVED lines=29> */
.L_x_5854:
[----:B------:R-:W-:Y:S01]  /*b570*/  ULDC.U8 UR4, c[0x0][0x410] ;  /* 0x0001040000047ab9 */ /* 0x000fe20000000000 */
[----:B------:R-:W-:Y:S01]  /*b580*/  BSSY B0, `(.L_x_5855) ;  /* 0x00006d5000007945 */ /* 0x000fe20003800000 */
[----:B------:R-:W-:Y:S01]  /*b590*/  ISETP.NE.AND P0, PT, RZ, UR4, PT ;  /* 0x00000004ff007c0c */ /* 0x000fe2000bf05270 */
[----:B------:R-:W-:-:S12]  /*b5a0*/  IMAD.IADD R64, R204, 0x1, R226 ;  /* 0x00000001cc407824 */ /* 0x000fd800078e02e2 */
[----:B------:R-:W-:Y:S05]  /*b5b0*/  @!P0 BRA `(.L_x_5856) ;  /* 0x0000003400a48947 */ /* 0x000fea0003800000 */
[----:B------:R-:W0:Y:S01]  /*b5c0*/  LDC R71, c[0x0][0x448] ;  /* 0x00011200ff477b82 */ /* 0x000e220000000800 */
[----:B------:R-:W-:Y:S01]  /*b5d0*/  LEA.HI R40, R40, R73, RZ, 0x2 ;  /* 0x0000004928287211 */ /* 0x000fe200078f10ff */
[----:B------:R-:W-:Y:S01]  /*b5e0*/  ULDC.64 UR4, c[0x0][0x3f8] ;  /* 0x0000fe0000047ab9 */ /* 0x000fe20000000a00 */
[----:B------:R-:W-:Y:S01]  /*b5f0*/  ULDC.64 UR6, c[0x0][0x408] ;  /* 0x0001020000067ab9 */ /* 0x000fe20000000a00 */
[----:B------:R-:W-:Y:S01]  /*b600*/  MOV R7, R29 ;  /* 0x0000001d00077202 */ /* 0x000fe20000000f00 */
[----:B------:R-:W-:Y:S01]  /*b610*/  IMAD.MOV.U32 R6, RZ, RZ, R26 ;  /* 0x000000ffff067224 */ /* 0x000fe200078e001a */
[----:B------:R-:W-:Y:S01]  /*b620*/  LOP3.LUT R4, R40, 0xfffffffc, RZ, 0xc0, !PT ;  /* 0xfffffffc28047812 */ /* 0x000fe200078ec0ff */
[----:B------:R-:W-:Y:S01]  /*b630*/  IMAD.MOV.U32 R8, RZ, RZ, R24 ;  /* 0x000000ffff087224 */ /* 0x000fe200078e0018 */
[----:B------:R-:W-:Y:S01]  /*b640*/  SHF.R.S32.HI R67, RZ, 0x1f, R214 ;  /* 0x0000001fff437819 */ /* 0x000fe200000114d6 */
[----:B------:R-:W-:Y:S01]  /*b650*/  IMAD.MOV.U32 R9, RZ, RZ, R31 ;  /* 0x000000ffff097224 */ /* 0x000fe200078e001f */
[----:B------:R-:W-:Y:S01]  /*b660*/  SHF.R.S32.HI R65, RZ, 0x1f, R212 ;  /* 0x0000001fff417819 */ /* 0x000fe200000114d4 */
[----:B------:R-:W-:Y:S01]  /*b670*/  IMAD.IADD R3, R73, 0x1, -R4 ;  /* 0x0000000149037824 */ /* 0x000fe200078e0a04 */
[----:B------:R-:W-:-:S02]  /*b680*/  SHF.R.S32.HI R66, RZ, 0x1f, R213 ;  /* 0x0000001fff427819 */ /* 0x000fc400000114d5 */
[----:B------:R-:W-:Y:S01]  /*b690*/  SHF.R.S32.HI R80, RZ, 0x1f, R215 ;  /* 0x0000001fff507819 */ /* 0x000fe200000114d7 */
[----:B------:R-:W-:Y:S01]  /*b6a0*/  IMAD R3, R3, 0x40, R64 ;  /* 0x0000004003037824 */ /* 0x000fe200078e0240 */
        /* <DEDUP_REMOVED lines=26> */
.L_x_6147:
        /* <DEDUP_REMOVED lines=19> */
[----:B------:R-:W-:Y:S02]  /*b980*/  ISETP.GE.AND P2, PT, R213, UR4, PT ;  /* 0x00000004d5007c0c */ /* 0x000fe4000bf46270 */
[----:B------:R-:W-:Y:S02]  /*b990*/  ISETP.GE.AND P1, PT, R214, UR4, PT ;  /* 0x00000004d6007c0c */ /* 0x000fe4000bf26270 */
[----:B------:R-:W-:Y:S02]  /*b9a0*/  ISETP.GE.AND P4, PT, R22, UR4, PT ;  /* 0x0000000416007c0c */ /* 0x000fe4000bf86270 */
[----:B------:R-:W-:-:S05]  /*b9b0*/  ISETP.GE.AND P0, PT, R212, UR4, PT ;  /* 0x00000004d4007c0c */ /* 0x000fca000bf06270 */
[C---:B------:R-:W-:Y:S01]  /*b9c0*/  @!P3 IMAD.SHL.U32 R31, R215.reuse, 0x2, RZ ;  /* 0x00000002d71fb824 */ /* 0x040fe200078e00ff */
[----:B------:R-:W-:Y:S02]  /*b9d0*/  @!P3 SHF.L.U64.HI R20, R215, 0x1, R80 ;  /* 0x00000001d714b819 */ /* 0x000fe40000010250 */
[C---:B------:R-:W-:Y:S01]  /*b9e0*/  @!P2 SHF.L.U32 R27, R213.reuse, 0x1, RZ ;  /* 0x00000001d51ba819 */ /* 0x040fe200000006ff */
[----:B------:R-:W-:Y:S01]  /*b9f0*/  @!P1 IMAD.SHL.U32 R21, R214, 0x2, RZ ;  /* 0x00000002d6159824 */ /* 0x000fe200078e00ff */
[-C--:B--2---:R-:W-:Y:S01]  /*ba00*/  @!P3 IADD3 R32, P6, R6, R31.reuse, RZ ;  /* 0x0000001f0620b210 */ /* 0x084fe20007fde0ff */
[----:B------:R-:W-:Y:S01]  /*ba10*/  @!P4 IMAD.MOV.U32 R8, RZ, RZ, R6 ;  /* 0x000000ffff08c224 */ /* 0x000fe200078e0006 */
[----:B----4-:R-:W-:Y:S01]  /*ba20*/  @!P3 IADD3 R30, P5, R14, R31, RZ ;  /* 0x0000001f0e1eb210 */ /* 0x010fe20007fbe0ff */
[----:B-1----:R-:W-:Y:S01]  /*ba30*/  @!P4 IMAD.MOV.U32 R9, RZ, RZ, R5 ;  /* 0x000000ffff09c224 */ /* 0x002fe200078e0005 */
[----:B------:R-:W-:Y:S01]  /*ba40*/  @!P2 SHF.L.U64.HI R10, R213, 0x1, R66 ;  /* 0x00000001d50aa819 */ /* 0x000fe20000010242 */
[--C-:B------:R-:W-:Y:S01]  /*ba50*/  @!P3 IMAD.X R33, R5, 0x1, R20.reuse, P6 ;  /* 0x000000010521b824 */ /* 0x100fe200030e0614 */
[-C--:B------:R-:W-:Y:S01]  /*ba60*/  @!P2 IADD3 R28, P6, R6, R27.reuse, RZ ;  /* 0x0000001b061ca210 */ /* 0x080fe20007fde0ff */
[----:B---3--:R-:W-:Y:S01]  /*ba70*/  @!P3 IMAD.X R31, R7, 0x1, R20, P5 ;  /* 0x00000001071fb824 */ /* 0x008fe200028e0614 */
[----:B------:R-:W-:-:S02]  /*ba80*/  @!P2 IADD3 R26, P5, R14, R27, RZ ;  /* 0x0000001b0e1aa210 */ /* 0x000fc40007fbe0ff */
[----:B------:R-:W-:Y:S01]  /*ba90*/  @!P1 SHF.L.U64.HI R12, R214, 0x1, R67 ;  /* 0x00000001d60c9819 */ /* 0x000fe20000010243 */
[----:B------:R-:W-:Y:S01]  /*baa0*/  @!P0 IMAD.SHL.U32 R11, R212, 0x2, RZ ;  /* 0x00000002d40b8824 */ /* 0x000fe200078e00ff */
[----:B------:R-:W-:Y:S01]  /*bab0*/  @!P2 IADD3.X R29, R5, R10, RZ, P6, !PT ;  /* 0x0000000a051da210 */ /* 0x000fe200037fe4ff */
[----:B------:R-:W-:Y:S01]  /*bac0*/  @!P4 IMAD.WIDE R8, R22, 0x2, R8 ;  /* 0x000000021608c825 */ /* 0x000fe200078e0208 */
[----:B------:R-:W-:-:S03]  /*bad0*/  @!P1 IADD3 R24, P6, R6, R21, RZ ;  /* 0x0000001506189210 */ /* 0x000fc60007fde0ff */
[----:B------:R-:W-:Y:S01]  /*bae0*/  @!P2 IMAD.X R27, R7, 0x1, R10, P5 ;  /* 0x00000001071ba824 */ /* 0x000fe200028e060a */
[----:B------:R-:W-:Y:S01]  /*baf0*/  ISETP.GE.AND P5, PT, R216, UR4, PT ;  /* 0x00000004d8007c0c */ /* 0x000fe2000bfa6270 */
[--C-:B------:R-:W-:Y:S01]  /*bb00*/  @!P1 IMAD.X R25, R5, 0x1, R12.reuse, P6 ;  /* 0x0000000105199824 */ /* 0x100fe200030e060c */
[----:B------:R-:W-:Y:S01]  /*bb10*/  @!P1 IADD3 R20, P6, R14, R21, RZ ;  /* 0x000000150e149210 */ /* 0x000fe20007fde0ff */
[----:B------:R-:W-:Y:S01]  /*bb20*/  @!P4 IMAD.MOV.U32 R15, RZ, RZ, R7 ;  /* 0x000000ffff0fc224 */ /* 0x000fe200078e0007 */
[----:B------:R-:W-:Y:S01]  /*bb30*/  @!P0 SHF.L.U64.HI R10, R212, 0x1, R65 ;  /* 0x00000001d40a8819 */ /* 0x000fe20000010241 */
[----:B------:R1:W5:Y:S01]  /*bb40*/  @!P4 LD.E.64 R60, desc[UR60][R8.64] ;  /* 0x0000003c083cc980 */ /* 0x000362000c101b00 */
[----:B------:R-:W-:Y:S01]  /*bb50*/  CS2R R58, SRZ ;  /* 0x00000000003a7805 */ /* 0x000fe2000001ff00 */
[----:B------:R-:W-:Y:S01]  /*bb60*/  @!P1 IMAD.X R21, R7, 0x1, R12, P6 ;  /* 0x0000000107159824 */ /* 0x000fe200030e060c */
[----:B------:R-:W-:Y:S01]  /*bb70*/  @!P0 IADD3 R12, P6, R6, R11, RZ ;  /* 0x0000000b060c8210 */ /* 0x000fe20007fde0ff */
[----:B------:R-:W-:-:S03]  /*bb80*/  @!P4 IMAD.WIDE R34, R22, 0x2, R14 ;  /* 0x000000021622c825 */ /* 0x000fc600078e020e */
[----:B------:R-:W-:Y:S01]  /*bb90*/  @!P0 IADD3.X R13, R5, R10, RZ, P6, !PT ;  /* 0x0000000a050d8210 */ /* 0x000fe200037fe4ff */
[----:B------:R-:W-:Y:S01]  /*bba0*/  @!P5 IMAD.SHL.U32 R15, R216, 0x2, RZ ;  /* 0x00000002d80fd824 */ /* 0x000fe200078e00ff */
[----:B------:R2:W5:Y:S01]  /*bbb0*/  @!P4 LD.E.64 R58, desc[UR60][R34.64] ;  /* 0x0000003c223ac980 */ /* 0x000562000c101b00 */
[----:B-1----:R-:W-:Y:S02]  /*bbc0*/  SHF.R.S32.HI R9, RZ, 0x1f, R216 ;  /* 0x0000001fff097819 */ /* 0x002fe400000114d8 */
[----:B------:R-:W-:Y:S02]  /*bbd0*/  @!P0 IADD3 R8, P6, R14, R11, RZ ;  /* 0x0000000b0e088210 */ /* 0x000fe40007fde0ff */
[----:B------:R-:W-:-:S03]  /*bbe0*/  @!P5 SHF.L.U64.HI R36, R216, 0x1, R9 ;  /* 0x00000001d824d819 */ /* 0x000fc60000010209 */
[----:B------:R-:W-:Y:S01]  /*bbf0*/  @!P0 IMAD.X R9, R7, 0x1, R10, P6 ;  /* 0x0000000107098824 */ /* 0x000fe200030e060a */
[-C--:B------:R-:W-:Y:S02]  /*bc00*/  @!P5 IADD3 R10, P4, R6, R15.reuse, RZ ;  /* 0x0000000f060ad210 */ /* 0x080fe40007f9e0ff */
[----:B------:R-:W-:Y:S02]  /*bc10*/  @!P5 IADD3 R14, P6, R14, R15, RZ ;  /* 0x0000000f0e0ed210 */ /* 0x000fe40007fde0ff */
[----:B------:R-:W-:Y:S02]  /*bc20*/  CS2R R56, SRZ ;  /* 0x0000000000387805 */ /* 0x000fe4000001ff00 */
[----:B------:R-:W-:Y:S01]  /*bc30*/  CS2R R54, SRZ ;  /* 0x0000000000367805 */ /* 0x000fe2000001ff00 */
[--C-:B------:R-:W-:Y:S01]  /*bc40*/  @!P5 IMAD.X R11, R5, 0x1, R36.reuse, P4 ;  /* 0x00000001050bd824 */ /* 0x100fe200020e0624 */
[----:B------:R-:W-:Y:S01]  /*bc50*/  CS2R R52, SRZ ;  /* 0x0000000000347805 */ /* 0x000fe2000001ff00 */
[----:B------:R-:W-:Y:S01]  /*bc60*/  @!P5 IMAD.X R15, R7, 0x1, R36, P6 ;  /* 0x00000001070fd824 */ /* 0x000fe200030e0624 */
[----:B------:R-:W-:-:S02]  /*bc70*/  CS2R R50, SRZ ;  /* 0x0000000000327805 */ /* 0x000fc4000001ff00 */
[----:B------:R-:W-:Y:S02]  /*bc80*/  CS2R R48, SRZ ;  /* 0x0000000000307805 */ /* 0x000fe4000001ff00 */
[----:B------:R-:W-:Y:S02]  /*bc90*/  CS2R R46, SRZ ;  /* 0x00000000002e7805 */ /* 0x000fe4000001ff00 */
[----:B------:R-:W-:Y:S02]  /*bca0*/  CS2R R44, SRZ ;  /* 0x00000000002c7805 */ /* 0x000fe4000001ff00 */
[----:B------:R-:W-:Y:S02]  /*bcb0*/  CS2R R42, SRZ ;  /* 0x00000000002a7805 */ /* 0x000fe4000001ff00 */
[----:B------:R-:W-:Y:S02]  /*bcc0*/  CS2R R36, SRZ ;  /* 0x0000000000247805 */ /* 0x000fe4000001ff00 */
[----:B------:R-:W-:Y:S01]  /*bcd0*/  CS2R R38, SRZ ;  /* 0x0000000000267805 */ /* 0x000fe2000001ff00 */
        /* <DEDUP_REMOVED lines=10> */
.L_x_5859:
[----:B------:R-:W-:Y:S05]  /*bd80*/  BSYNC B1 ;  /* 0x0000000000017941 */ /* 0x000fea0003800000 */
.L_x_5858:
[----:B-1---5:R-:W-:Y:S01]  /*bd90*/  IMAD.MOV.U32 R5, RZ, RZ, R38 ;  /* 0x000000ffff057224 */ /* 0x022fe200078e0026 */
[----:B--2---:R-:W-:Y:S01]  /*bda0*/  MOV R6, R39 ;  /* 0x0000002700067202 */ /* 0x004fe20000000f00 */
[----:B---3--:R-:W-:Y:S01]  /*bdb0*/  IMAD.MOV.U32 R7, RZ, RZ, R42 ;  /* 0x000000ffff077224 */ /* 0x008fe200078e002a */
[----:B------:R-:W-:Y:S01]  /*bdc0*/  UMOV UR4, 0xffffffff ;  /* 0xffffffff00047882 */ /* 0x000fe20000000000 */
[----:B------:R-:W-:Y:S01]  /*bdd0*/  IMAD.MOV.U32 R8, RZ, RZ, R43 ;  /* 0x000000ffff087224 */ /* 0x000fe200078e002b */
[----:B------:R-:W-:Y:S01]  /*bde0*/  PRMT R70, R5, 0x5410, R6 ;  /* 0x0000541005467816 */ /* 0x000fe20000000006 */
[----:B------:R-:W-:Y:S01]  /*bdf0*/  IMAD.MOV.U32 R5, RZ, RZ, R46 ;  /* 0x000000ffff057224 */ /* 0x000fe200078e002e */
[----:B------:R-:W-:Y:S01]  /*be00*/  CS2R R30, SRZ ;  /* 0x00000000001e7805 */ /* 0x000fe2000001ff00 */
        /* <DEDUP_REMOVED lines=26> */
[----:B------:R-:W-:Y:S01]  /*bfb0*/  PRMT R78, R5, 0x5410, R6 ;  /* 0x00005410054e7816 */ /* 0x000fe20000000006 */
[----:B------:R-:W-:Y:S01]  /*bfc0*/  IMAD.MOV.U32 R5, RZ, RZ, R44 ;  /* 0x000000ffff057224 */ /* 0x000fe200078e002c */
[----:B------:R-:W-:Y:S01]  /*bfd0*/  PRMT R76, R7, 0x5410, R8 ;  /* 0x00005410074c7816 */ /* 0x000fe20000000008 */
[----:B------:R-:W-:-:S02]  /*bfe0*/  IMAD.MOV.U32 R6, RZ, RZ, R45 ;  /* 0x000000ffff067224 */ /* 0x000fc400078e002d */
[----:B------:R-:W-:Y:S02]  /*bff0*/  IMAD.MOV.U32 R7, RZ, RZ, R36 ;  /* 0x000000ffff077224 */ /* 0x000fe400078e0024 */
[----:B------:R-:W-:Y:S01]  /*c000*/  IMAD.MOV.U32 R8, RZ, RZ, R37 ;  /* 0x000000ffff087224 */ /* 0x000fe200078e0025 */
[----:B------:R-:W-:-:S04]  /*c010*/  PRMT R74, R5, 0x5410, R6 ;  /* 0x00005410054a7816 */ /* 0x000fc80000000006 */
[----:B------:R-:W-:Y:S01]  /*c020*/  PRMT R72, R7, 0x5410, R8 ;  /* 0x0000541007487816 */ /* 0x000fe20000000008 */
[----:B------:R-:W-:Y:S06]  /*c030*/  BRA.DIV UR4, `(.L_x_5860) ;  /* 0x0000025204047947 */ /* 0x000fec000b800000 */
[----:B0-----:R-:W0:Y:S04]  /*c040*/  SHFL.IDX PT, R0, R0, 0x1, 0x1c1f ;  /* 0x003c1f0000007f89 */ /* 0x001e2800000e0000 */
[----:B------:R1:W2:Y:S04]  /*c050*/  SHFL.IDX PT, R69, R4, 0x1, 0x1c1f ;  /* 0x003c1f0004457f89 */ /* 0x0002a800000e0000 */
[----:B------:R-:W3:Y:S04]  /*c060*/  SHFL.IDX PT, R63, R63, 0x1, 0x1c1f ;  /* 0x003c1f003f3f7f89 */ /* 0x000ee800000e0000 */
[----:B------:R1:W0:Y:S02]  /*c070*/  SHFL.IDX PT, R62, R3, 0x1, 0x1c1f ;  /* 0x003c1f00033e7f89 */ /* 0x00022400000e0000 */
.L_x_6153:
[----:B-1----:R-:W-:Y:S01]  /*c080*/  SHF.R.S32.HI R3, RZ, 0x1f, R40 ;  /* 0x0000001fff037819 */ /* 0x002fe20000011428 */
[----:B------:R-:W-:Y:S01]  /*c090*/  VIADD R64, R64, 0x40 ;  /* 0x0000004040407836 */ /* 0x000fe20000000000 */
[----:B------:R-:W-:Y:S01]  /*c0a0*/  LOP3.LUT R4, R218, 0x18, R18, 0xf8, !PT ;  /* 0x00000018da047812 */ /* 0x000fe200078ef812 */
[----:B------:R-:W-:Y:S01]  /*c0b0*/  BSSY B1, `(.L_x_5861) ;  /* 0x0000059000017945 */ /* 0x000fe20003800000 */
[----:B------:R-:W-:Y:S02]  /*c0c0*/  LEA.HI R3, R3, R204, RZ, 0x3 ;  /* 0x000000cc03037211 */ /* 0x000fe400078f18ff */
[----:B------:R-:W-:Y:S02]  /*c0d0*/  CS2R R32, SRZ ;  /* 0x0000000000207805 */ /* 0x000fe4000001ff00 */
[----:B------:R-:W-:Y:S02]  /*c0e0*/  ISETP.GE.AND P1, PT, R64, R71, PT ;  /* 0x000000474000720c */ /* 0x000fe40003f26270 */
[----:B------:R-:W-:-:S02]  /*c0f0*/  CS2R R26, SRZ ;  /* 0x00000000001a7805 */ /* 0x000fc4000001ff00 */
[----:B------:R-:W-:Y:S02]  /*c100*/  LOP3.LUT R3, R3, 0xfffffff8, RZ, 0xc0, !PT ;  /* 0xfffffff803037812 */ /* 0x000fe400078ec0ff */
[----:B------:R-:W-:Y:S02]  /*c110*/  CS2R R20, SRZ ;  /* 0x0000000000147805 */ /* 0x000fe4000001ff00 */
[----:B------:R-:W-:Y:S02]  /*c120*/  CS2R R12, SRZ ;  /* 0x00000000000c7805 */ /* 0x000fe4000001ff00 */
[----:B------:R-:W-:Y:S02]  /*c130*/  CS2R R8, SRZ ;  /* 0x0000000000087805 */ /* 0x000fe4000001ff00 */
[----:B------:R-:W-:Y:S02]  /*c140*/  IADD3 R3, R204, -R3, RZ ;  /* 0x80000003cc037210 */ /* 0x000fe40007ffe0ff */
[----:B------:R-:W-:-:S02]  /*c150*/  CS2R R40, SRZ ;  /* 0x0000000000287805 */ /* 0x000fc4000001ff00 */
[----:B------:R-:W-:Y:S02]  /*c160*/  CS2R R34, SRZ ;  /* 0x0000000000227805 */ /* 0x000fe4000001ff00 */
[----:B------:R-:W-:Y:S02]  /*c170*/  CS2R R28, SRZ ;  /* 0x00000000001c7805 */ /* 0x000fe4000001ff00 */
[----:B------:R-:W-:Y:S02]  /*c180*/  LOP3.LUT P0, RZ, R3, 0x4, RZ, 0xc0, !PT ;  /* 0x0000000403ff7812 */ /* 0x000fe4000780c0ff */
[----:B------:R-:W-:Y:S02]  /*c190*/  CS2R R24, SRZ ;  /* 0x0000000000187805 */ /* 0x000fe4000001ff00 */
[----:B------:R-:W-:Y:S02]  /*c1a0*/  LOP3.LUT R3, R4, R219, RZ, 0x3c, !PT ;  /* 0x000000db04037212 */ /* 0x000fe400078e3cff */
[----:B----4-:R-:W-:-:S02]  /*c1b0*/  CS2R R14, SRZ ;  /* 0x00000000000e7805 */ /* 0x010fc4000001ff00 */
[----:B------:R-:W-:Y:S01]  /*c1c0*/  CS2R R10, SRZ ;  /* 0x00000000000a7805 */ /* 0x000fe2000001ff00 */
        /* <DEDUP_REMOVED lines=13> */
[----:B------:R-:W-:Y:S02]  /*c2a0*/  @!P3 SHF.L.U64.HI R66, R213, 0x1, R66 ;  /* 0x00000001d542b819 */ /* 0x000fe40000010242 */
[CC--:B--2---:R-:W-:Y:S01]  /*c2b0*/  @!P4 IADD3 R26, P5, R69.reuse, R24.reuse, RZ ;  /* 0x00000018451ac210 */ /* 0x0c4fe20007fbe0ff */
[----:B------:R-:W-:Y:S01]  /*c2c0*/  @!P1 IMAD.SHL.U32 R4, R212, 0x2, RZ ;  /* 0x00000002d4049824 */ /* 0x000fe200078e00ff */
[----:B0-----:R-:W-:Y:S02]  /*c2d0*/  @!P4 IADD3 R24, P6, R62, R24, RZ ;  /* 0x000000183e18c210 */ /* 0x001fe40007fde0ff */
[----:B------:R-:W-:Y:S01]  /*c2e0*/  @!P2 SHF.L.U32 R10, R214, 0x1, RZ ;  /* 0x00000001d60aa819 */ /* 0x000fe200000006ff */
[--C-:B------:R-:W-:Y:S01]  /*c2f0*/  @!P4 IMAD.X R27, R0, 0x1, R80.reuse, P5 ;  /* 0x00000001001bc824 */ /* 0x100fe200028e0650 */
[----:B------:R-:W-:Y:S01]  /*c300*/  @!P3 IADD3 R20, P5, R69, R14, RZ ;  /* 0x0000000e4514b210 */ /* 0x000fe20007fbe0ff */
[----:B---3--:R-:W-:Y:S01]  /*c310*/  @!P4 IMAD.X R25, R63, 0x1, R80, P6 ;  /* 0x000000013f19c824 */ /* 0x008fe200030e0650 */
[----:B------:R-:W-:-:S02]  /*c320*/  @!P2 SHF.L.U64.HI R67, R214, 0x1, R67 ;  /* 0x00000001d643a819 */ /* 0x000fc40000010243 */
[----:B------:R-:W-:Y:S01]  /*c330*/  @!P3 IADD3 R14, P6, R62, R14, RZ ;  /* 0x0000000e3e0eb210 */ /* 0x000fe20007fde0ff */
[--C-:B------:R-:W-:Y:S01]  /*c340*/  @!P3 IMAD.X R21, R0, 0x1, R66.reuse, P5 ;  /* 0x000000010015b824 */ /* 0x100fe200028e0642 */
[-C--:B------:R-:W-:Y:S02]  /*c350*/  @!P2 IADD3 R12, P5, R69, R10.reuse, RZ ;  /* 0x0000000a450ca210 */ /* 0x080fe40007fbe0ff */
[----:B------:R-:W-:Y:S01]  /*c360*/  @!P1 SHF.L.U64.HI R65, R212, 0x1, R65 ;  /* 0x00000001d4419819 */ /* 0x000fe20000010241 */
[----:B------:R-:W-:Y:S01]  /*c370*/  @!P3 IMAD.X R15, R63, 0x1, R66, P6 ;  /* 0x000000013f0fb824 */ /* 0x000fe200030e0642 */
[----:B------:R-:W-:Y:S01]  /*c380*/  @!P2 IADD3 R10, P6, R62, R10, RZ ;  /* 0x0000000a3e0aa210 */ /* 0x000fe20007fde0ff */
[----:B------:R-:W-:Y:S01]  /*c390*/  @!P2 IMAD.X R13, R0, 0x1, R67, P5 ;  /* 0x00000001000da824 */ /* 0x000fe200028e0643 */
[----:B------:R-:W-:Y:S02]  /*c3a0*/  @!P1 IADD3 R8, P5, R69, R4, RZ ;  /* 0x0000000445089210 */ /* 0x000fe40007fbe0ff */
[----:B------:R-:W-:-:S02]  /*c3b0*/  @!P2 IADD3.X R11, R63, R67, RZ, P6, !PT ;  /* 0x000000433f0ba210 */ /* 0x000fc400037fe4ff */
[----:B------:R-:W-:Y:S01]  /*c3c0*/  ISETP.GE.AND P6, PT, R22, UR4, PT ;  /* 0x0000000416007c0c */ /* 0x000fe2000bfc6270 */
[----:B------:R-:W-:Y:S01]  /*c3d0*/  @!P1 IMAD.X R9, R0, 0x1, R65, P5 ;  /* 0x0000000100099824 */ /* 0x000fe200028e0641 */
[----:B------:R-:W-:-:S05]  /*c3e0*/  @!P1 IADD3 R4, P5, R62, R4, RZ ;  /* 0x000000043e049210 */ /* 0x000fca0007fbe0ff */
[----:B------:R-:W-:Y:S01]  /*c3f0*/  @!P1 IMAD.X R5, R63, 0x1, R65, P5 ;  /* 0x000000013f059824 */ /* 0x000fe200028e0641 */
[----:B------:R-:W-:-:S05]  /*c400*/  ISETP.GE.AND P5, PT, R216, UR4, PT ;  /* 0x00000004d8007c0c */ /* 0x000fca000bfa6270 */
[----:B------:R-:W-:Y:S01]  /*c410*/  @!P6 MOV R7, R63 ;  /* 0x0000003f0007e202 */ /* 0x000fe20000000f00 */
[----:B------:R-:W-:Y:S02]  /*c420*/  @!P6 IMAD.MOV.U32 R28, RZ, RZ, R69 ;  /* 0x000000ffff1ce224 */ /* 0x000fe400078e0045 */
[----:B------:R-:W-:Y:S02]  /*c430*/  @!P6 IMAD.MOV.U32 R29, RZ, RZ, R0 ;  /* 0x000000ffff1de224 */ /* 0x000fe400078e0000 */
[----:B------:R-:W-:Y:S02]  /*c440*/  @!P6 IMAD.MOV.U32 R6, RZ, RZ, R62 ;  /* 0x000000ffff06e224 */ /* 0x000fe400078e003e */
[----:B------:R-:W-:-:S04]  /*c450*/  @!P6 IMAD.WIDE R64, R22, 0x2, R28 ;  /* 0x000000021640e825 */ /* 0x000fc800078e021c */
[----:B------:R-:W-:Y:S01]  /*c460*/  @!P6 IMAD.WIDE R66, R22, 0x2, R6 ;  /* 0x000000021642e825 */ /* 0x000fe200078e0206 */
[----:B------:R-:W-:Y:S01]  /*c470*/  SHF.R.S32.HI R7, RZ, 0x1f, R216 ;  /* 0x0000001fff077819 */ /* 0x000fe200000114d8 */
[----:B------:R-:W5:Y:S02]  /*c480*/  @!P6 LD.E.64 R40, desc[UR60][R64.64] ;  /* 0x0000003c4028e980 */ /* 0x000f64000c101b00 */
[C---:B------:R-:W-:Y:S01]  /*c490*/  @!P5 IMAD.SHL.U32 R29, R216.reuse, 0x2, RZ ;  /* 0x00000002d81dd824 */ /* 0x040fe200078e00ff */
[----:B------:R-:W-:Y:S01]  /*c4a0*/  @!P5 SHF.L.U64.HI R28, R216, 0x1, R7 ;  /* 0x00000001d81cd819 */ /* 0x000fe20000010207 */
[----:B------:R-:W5:Y:S03]  /*c4b0*/  @!P6 LD.E.64 R30, desc[UR60][R66.64] ;  /* 0x0000003c421ee980 */ /* 0x000f66000c101b00 */
[----:B------:R-:W-:Y:S02]  /*c4c0*/  @!P5 IADD3 R6, P6, R69, R29, RZ ;  /* 0x0000001d4506d210 */ /* 0x000fe40007fde0ff */
[----:B------:R-:W-:-:S03]  /*c4d0*/  CS2R R34, SRZ ;  /* 0x0000000000227805 */ /* 0x000fc6000001ff00 */
[--C-:B------:R-:W-:Y:S01]  /*c4e0*/  @!P5 IMAD.X R7, R0, 0x1, R28.reuse, P6 ;  /* 0x000000010007d824 */ /* 0x100fe200030e061c */
[----:B------:R-:W-:Y:S02]  /*c4f0*/  @!P5 IADD3 R62, P6, R62, R29, RZ ;  /* 0x0000001d3e3ed210 */ /* 0x000fe40007fde0ff */
[----:B------:R0:W5:Y:S01]  /*c500*/  @!P4 LD.E.64 R34, desc[UR60][R26.64] ;  /* 0x0000003c1a22c980 */ /* 0x000162000c101b00 */
[----:B------:R-:W-:Y:S02]  /*c510*/  CS2R R32, SRZ ;  /* 0x0000000000207805 */ /* 0x000fe4000001ff00 */
[----:B------:R-:W-:Y:S01]  /*c520*/  @!P5 IMAD.X R63, R63, 0x1, R28, P6 ;  /* 0x000000013f3fd824 */ /* 0x000fe200030e061c */
[----:B------:R-:W-:-:S03]  /*c530*/  CS2R R28, SRZ ;  /* 0x00000000001c7805 */ /* 0x000fc6000001ff00 */
[----:B------:R1:W5:Y:S01]  /*c540*/  @!P4 LD.E.64 R32, desc[UR60][R24.64] ;  /* 0x0000003c1820c980 */ /* 0x000362000c101b00 */
[----:B0-----:R-:W-:-:S03]  /*c550*/  CS2R R26, SRZ ;  /* 0x00000000001a7805 */ /* 0x001fc6000001ff00 */
[----:B------:R0:W5:Y:S04]  /*c560*/  @!P3 LD.E.64 R28, desc[UR60][R20.64] ;  /* 0x0000003c141cb980 */ /* 0x000168000c101b00 */
[----:B------:R2:W5:Y:S01]  /*c570*/  @!P3 LD.E.64 R26, desc[UR60][R14.64] ;  /* 0x0000003c0e1ab980 */ /* 0x000562000c101b00 */
[----:B-1----:R-:W-:Y:S02]  /*c580*/  CS2R R24, SRZ ;  /* 0x0000000000187805 */ /* 0x002fe4000001ff00 */
[----:B0-----:R-:W-:-:S04]  /*c590*/  CS2R R20, SRZ ;  /* 0x0000000000147805 */ /* 0x001fc8000001ff00 */
[----:B------:R0:W5:Y:S01]  /*c5a0*/  @!P2 LD.E.64 R24, desc[UR60][R12.64] ;  /* 0x0000003c0c18a980 */ /* 0x000162000c101b00 */
[----:B--2---:R-:W-:-:S03]  /*c5b0*/  CS2R R14, SRZ ;  /* 0x00000000000e7805 */ /* 0x004fc6000001ff00 */
[----:B------:R1:W5:Y:S04]  /*c5c0*/  @!P2 LD.E.64 R20, desc[UR60][R10.64] ;  /* 0x0000003c0a14a980 */ /* 0x000368000c101b00 */
[----:B------:R2:W5:Y:S01]  /*c5d0*/  @!P1 LD.E.64 R14, desc[UR60][R8.64] ;  /* 0x0000003c080e9980 */ /* 0x000562000c101b00 */
[----:B0-----:R-:W-:Y:S02]  /*c5e0*/  CS2R R12, SRZ ;  /* 0x00000000000c7805 */ /* 0x001fe4000001ff00 */
[----:B-1----:R-:W-:-:S04]  /*c5f0*/  CS2R R10, SRZ ;  /* 0x00000000000a7805 */ /* 0x002fc8000001ff00 */
[----:B------:R1:W5:Y:S01]  /*c600*/  @!P1 LD.E.64 R12, desc[UR60][R4.64] ;  /* 0x0000003c040c9980 */ /* 0x000362000c101b00 */
[----:B--2---:R-:W-:-:S03]  /*c610*/  CS2R R8, SRZ ;  /* 0x0000000000087805 */ /* 0x004fc6000001ff00 */
[----:B------:R1:W5:Y:S04]  /*c620*/  @!P5 LD.E.64 R10, desc[UR60][R6.64] ;  /* 0x0000003c060ad980 */ /* 0x000368000c101b00 */
[----:B------:R1:W5:Y:S02]  /*c630*/  @!P5 LD.E.64 R8, desc[UR60][R62.64] ;  /* 0x0000003c3e08d980 */ /* 0x000364000c101b00 */
.L_x_5862:
[----:B------:R-:W-:Y:S05]  /*c640*/  BSYNC B1 ;  /* 0x0000000000017941 */ /* 0x000fea0003800000 */
.L_x_5861:
[----:B-1----:R-:W-:Y:S01]  /*c650*/  LEA.HI R4, R235, R235, RZ, 0x1 ;  /* 0x000000ebeb047211 */ /* 0x002fe200078f08ff */
[C---:B------:R-:W-:Y:S01]  /*c660*/  VIADD R6, R3.reuse, 0x15400 ;  /* 0x0001540003067836 */ /* 0x040fe20000000000 */
[----:B-----5:R-:W-:Y:S01]  /*c670*/  MOV R5, R30 ;  /* 0x0000001e00057202 */ /* 0x020fe20000000f00 */
[----:B0-----:R-:W-:Y:S01]  /*c680*/  VIADD R0, R3, 0x15440 ;  /* 0x0001544003007836 */ /* 0x001fe20000000000 */
[----:B------:R-:W-:Y:S01]  /*c690*/  LOP3.LUT R4, R4, 0xfffffffe, RZ, 0xc0, !PT ;  /* 0xfffffffe04047812 */ /* 0x000fe200078ec0ff */
[----:B------:R-:W-:Y:S01]  /*c6a0*/  @P0 VIADD R0, R6, 0xffffffc0 ;  /* 0xffffffc006000836 */ /* 0x000fe20000000000 */
[----:B------:R-:W-:Y:S01]  /*c6b0*/  PRMT R83, R5, 0x7610, R83 ;  /* 0x0000761005537816 */ /* 0x000fe20000000053 */
[----:B------:R-:W-:Y:S01]  /*c6c0*/  IMAD.MOV.U32 R5, RZ, RZ, R31 ;  /* 0x000000ffff057224 */ /* 0x000fe200078e001f */
[----:B------:R-:W-:Y:S01]  /*c6d0*/  VIADDMNMX R71, R71, -R226, 0x80, PT ;  /* 0x0000008047477446 */ /* 0x000fe200038009e2 */
[----:B------:R-:W-:Y:S01]  /*c6e0*/  IMAD.IADD R4, R235, 0x1, -R4 ;  /* 0x00000001eb047824 */ /* 0x000fe200078e0a04 */
[----:B------:R-:W-:Y:S01]  /*c6f0*/  BSSY B1, `(.L_x_5863) ;  /* 0x0000028000017945 */ /* 0x000fe20003800000 */
[----:B------:R-:W-:Y:S01]  /*c700*/  IMAD.MOV.U32 R6, RZ, RZ, R32 ;  /* 0x000000ffff067224 */ /* 0x000fe200078e0020 */
        /* <DEDUP_REMOVED lines=9> */
[----:B------:R-:W-:Y:S01]  /*c7a0*/  MOV R6, R26 ;  /* 0x0000001a00067202 */ /* 0x000fe20000000f00 */
[----:B---3--:R-:W-:Y:S01]  /*c7b0*/  IMAD.MOV.U32 R63, RZ, RZ, R34 ;  /* 0x000000ffff3f7224 */ /* 0x008fe200078e0022 */
[----:B------:R-:W-:-:S02]  /*c7c0*/  PRMT R66, R62, 0x7610, R66 ;  /* 0x000076103e427816 */ /* 0x000fc40000000042 */
[----:B--2---:R-:W-:Y:S01]  /*c7d0*/  PRMT R69, R6, 0x5410, R7 ;  /* 0x0000541006457816 */ /* 0x004fe20000000007 */
        /* <DEDUP_REMOVED lines=10> */
[----:B------:R-:W-:-:S02]  /*c880*/  IMAD.MOV.U32 R7, RZ, RZ, R41 ;  /* 0x000000ffff077224 */ /* 0x000fc400078e0029 */
[----:B------:R-:W-:-:S03]  /*c890*/  IMAD.MOV.U32 R4, RZ, RZ, R35 ;  /* 0x000000ffff047224 */ /* 0x000fc600078e0023 */
        /* <DEDUP_REMOVED lines=10> */
[----:B------:R-:W-:Y:S02]  /*c940*/  PRMT R65, R7, 0x5410, R63 ;  /* 0x0000541007417816 */ /* 0x000fe4000000003f */
[----:B------:R-:W-:Y:S01]  /*c950*/  MOV R4, R10 ;  /* 0x0000000a00047202 */ /* 0x000fe20000000f00 */
[----:B0-----:R-:W-:Y:S06]  /*c960*/  @!P0 BRA `(.L_x_5864) ;  /* 0x00000248002c8947 */ /* 0x001fec0003800000 */
.L_x_6154:
[----:B------:R-:W-:Y:S05]  /*c970*/  BSYNC B1 ;  /* 0x0000000000017941 */ /* 0x000fea0003800000 */
.L_x_5863:
        /* <DEDUP_REMOVED lines=24> */
[CC--:B------:R-:W-:Y:S01]  /*cb00*/  FMUL.FTZ R91, R61.reuse, R90.reuse ;  /* 0x0000005a3d5b7220 */ /* 0x0c0fe20000410000 */
[----:B------:R-:W-:Y:S01]  /*cb10*/  FMUL.FTZ R61, R61, R87 ;  /* 0x000000573d3d7220 */ /* 0x000fe20000410000 */
[----:B------:R-:W-:Y:S02]  /*cb20*/  HADD2.F32 R4, -RZ, R4.H1_H1 ;  /* 0x30000004ff047230 */ /* 0x000fe40000004100 */
[--C-:B------:R-:W-:Y:S02]  /*cb30*/  HADD2.F32 R58, -RZ, R6.reuse.H0_H0 ;  /* 0x20000006ff3a7230 */ /* 0x100fe40000004100 */
[----:B------:R-:W-:Y:S01]  /*cb40*/  FFMA.FTZ R94, R60, R90, R61 ;  /* 0x0000005a3c5e7223 */ /* 0x000fe2000001003d */
[----:B------:R-:W-:-:S02]  /*cb50*/  HADD2.F32 R59, -RZ, R6.H1_H1 ;  /* 0x30000006ff3b7230 */ /* 0x000fc40000004100 */
[----:B------:R-:W-:Y:S01]  /*cb60*/  FMUL.FTZ R92, R4, R89 ;  /* 0x00000059045c7220 */ /* 0x000fe20000410000 */
[--C-:B------:R-:W-:Y:S02]  /*cb70*/  HADD2.F32 R61, -RZ, R86.reuse.H0_H0 ;  /* 0x20000056ff3d7230 */ /* 0x100fe40000004100 */
[----:B------:R-:W-:Y:S01]  /*cb80*/  FFMA.FTZ R91, R60, R87, -R91 ;  /* 0x000000573c5b7223 */ /* 0x000fe2000001085b */
[--C-:B------:R-:W-:Y:S02]  /*cb90*/  HADD2.F32 R6, -RZ, R5.reuse.H0_H0 ;  /* 0x20000005ff067230 */ /* 0x100fe40000004100 */
[-C--:B------:R-:W-:Y:S01]  /*cba0*/  FMUL.FTZ R90, R4, R88.reuse ;  /* 0x00000058045a7220 */ /* 0x080fe20000410000 */
[----:B------:R-:W-:Y:S02]  /*cbb0*/  HADD2.F32 R86, -RZ, R86.H1_H1 ;  /* 0x30000056ff567230 */ /* 0x000fe40000004100 */
        /* <DEDUP_REMOVED lines=18> */
.L_x_5868:
[----:B------:R-:W-:Y:S05]  /*cce0*/  BSYNC B2 ;  /* 0x0000000000027941 */ /* 0x000fea0003800000 */
.L_x_5867:
[----:B------:R-:W-:Y:S04]  /*ccf0*/  BSSY B2, `(.L_x_5869) ;  /* 0x000002c000027945 */ /* 0x000fe80003800000 */
[----:B------:R-:W-:Y:S05]  /*cd00*/  @P1 BRA `(.L_x_5870) ;  /* 0x0000000000a81947 */ /* 0x000fea0003800000 */
[----:B0-----:R-:W0:Y:S01]  /*cd10*/  LDS.128 R4, [R0] ;  /* 0x0000000000047984 */ /* 0x001e220000000c00 */
        /* <DEDUP_REMOVED lines=8> */
[----:B0-----:R-:W-:-:S02]  /*cda0*/  HADD2.F32 R56, -RZ, R7.H0_H0 ;  /* 0x20000007ff387230 */ /* 0x001fc40000004100 */
[----:B------:R-:W-:Y:S02]  /*cdb0*/  HADD2.F32 R57, -RZ, R7.H1_H1 ;  /* 0x30000007ff397230 */ /* 0x000fe40000004100 */
[--C-:B------:R-:W-:Y:S02]  /*cdc0*/  HADD2.F32 R7, -RZ, R4.reuse.H0_H0 ;  /* 0x20000004ff077230 */ /* 0x100fe40000004100 */
[----:B------:R-:W-:Y:S02]  /*cdd0*/  HADD2.F32 R4, -RZ, R4.H1_H1 ;  /* 0x30000004ff047230 */ /* 0x000fe40000004100 */
[CC--:B------:R-:W-:Y:S01]  /*cde0*/  FMUL.FTZ R61, R57.reuse, R60.reuse ;  /* 0x0000003c393d7220 */ /* 0x0c0fe20000410000 */
[----:B------:R-:W-:Y:S01]  /*cdf0*/  FMUL.FTZ R57, R57, R59 ;  /* 0x0000003b39397220 */ /* 0x000fe20000410000 */
[--C-:B------:R-:W-:Y:S02]  /*ce00*/  HADD2.F32 R54, -RZ, R6.reuse.H0_H0 ;  /* 0x20000006ff367230 */ /* 0x100fe40000004100 */
[----:B------:R-:W-:Y:S01]  /*ce10*/  FMUL.FTZ R86, R4, R85 ;  /* 0x0000005504567220 */ /* 0x000fe20000410000 */
[----:B------:R-:W-:Y:S01]  /*ce20*/  FFMA.FTZ R88, R56, R60, R57 ;  /* 0x0000003c38587223 */ /* 0x000fe20000010039 */
[----:B------:R-:W-:-:S02]  /*ce30*/  HADD2.F32 R55, -RZ, R6.H1_H1 ;  /* 0x30000006ff377230 */ /* 0x000fc40000004100 */
[-C--:B------:R-:W-:Y:S01]  /*ce40*/  FMUL.FTZ R60, R4, R58.reuse ;  /* 0x0000003a043c7220 */ /* 0x080fe20000410000 */
[C---:B------:R-:W-:Y:S01]  /*ce50*/  FFMA.FTZ R86, R7.reuse, R58, -R86 ;  /* 0x0000003a07567223 */ /* 0x040fe20000010856 */
[--C-:B------:R-:W-:Y:S02]  /*ce60*/  HADD2.F32 R6, -RZ, R5.reuse.H0_H0 ;  /* 0x20000005ff067230 */ /* 0x100fe40000004100 */
[----:B------:R-:W-:Y:S01]  /*ce70*/  FFMA.FTZ R61, R56, R59, -R61 ;  /* 0x0000003b383d7223 */ /* 0x000fe2000001083d */
[----:B------:R-:W-:Y:S02]  /*ce80*/  HADD2.F32 R58, -RZ, R82.H0_H0 ;  /* 0x20000052ff3a7230 */ /* 0x000fe40000004100 */
[----:B------:R-:W-:Y:S01]  /*ce90*/  FFMA.FTZ R85, R7, R85, R60 ;  /* 0x0000005507557223 */ /* 0x000fe2000001003c */
[----:B------:R-:W-:Y:S02]  /*cea0*/  HADD2.F32 R5, -RZ, R5.H1_H1 ;  /* 0x30000005ff057230 */ /* 0x000fe40000004100 */
[----:B------:R-:W-:-:S02]  /*ceb0*/  HADD2.F32 R56, -RZ, R81.H1_H1 ;  /* 0x30000051ff387230 */ /* 0x000fc40000004100 */
[C---:B------:R-:W-:Y:S01]  /*cec0*/  FMUL.FTZ R59, R55.reuse, R58 ;  /* 0x0000003a373b7220 */ /* 0x040fe20000410000 */
[----:B------:R-:W-:Y:S02]  /*ced0*/  HADD2.F32 R57, -RZ, R87.H0_H0 ;  /* 0x20000057ff397230 */ /* 0x000fe40000004100 */
[----:B------:R-:W-:Y:S02]  /*cee0*/  HADD2.F32 R4, -RZ, R89.H0_H0 ;  /* 0x20000059ff047230 */ /* 0x000fe40000004100 */
[-C--:B------:R-:W-:Y:S01]  /*cef0*/  FMUL.FTZ R55, R55, R56.reuse ;  /* 0x0000003837377220 */ /* 0x080fe20000410000 */
[C---:B------:R-:W-:Y:S01]  /*cf00*/  FFMA.FTZ R59, R54.reuse, R56, -R59 ;  /* 0x00000038363b7223 */ /* 0x040fe2000001083b */
[C---:B------:R-:W-:Y:S01]  /*cf10*/  FMUL.FTZ R7, R5.reuse, R57 ;  /* 0x0000003905077220 */ /* 0x040fe20000410000 */
[----:B------:R-:W-:Y:S01]  /*cf20*/  FMUL.FTZ R60, R5, R4 ;  /* 0x00000004053c7220 */ /* 0x000fe20000410000 */
[----:B------:R-:W-:Y:S02]  /*cf30*/  FFMA.FTZ R54, R54, R58, R55 ;  /* 0x0000003a36367223 */ /* 0x000fe40000010037 */
[----:B------:R-:W-:Y:S01]  /*cf40*/  FFMA.FTZ R5, R6, R4, -R7 ;  /* 0x0000000406057223 */ /* 0x000fe20000010807 */
[----:B------:R-:W-:Y:S01]  /*cf50*/  F2FP.F16.F32.PACK_AB R7, R88, R61 ;  /* 0x0000003d5807723e */ /* 0x000fe200000000ff */
[----:B------:R-:W-:Y:S01]  /*cf60*/  FFMA.FTZ R60, R6, R57, R60 ;  /* 0x00000039063c7223 */ /* 0x000fe2000001003c */
[----:B------:R-:W-:-:S02]  /*cf70*/  F2FP.F16.F32.PACK_AB R4, R85, R86 ;  /* 0x000000565504723e */ /* 0x000fc400000000ff */
[----:B------:R-:W-:Y:S02]  /*cf80*/  F2FP.F16.F32.PACK_AB R6, R54, R59 ;  /* 0x0000003b3606723e */ /* 0x000fe400000000ff */
[----:B------:R-:W-:-:S05]  /*cf90*/  F2FP.F16.F32.PACK_AB R5, R60, R5 ;  /* 0x000000053c05723e */ /* 0x000fca00000000ff */
[----:B------:R1:W-:Y:S02]  /*cfa0*/  STS.128 [R0], R4 ;  /* 0x0000000400007388 */ /* 0x0003e40000000c00 */
.L_x_5870:
[----:B------:R-:W-:Y:S05]  /*cfb0*/  BSYNC B2 ;  /* 0x0000000000027941 */ /* 0x000fea0003800000 */
.L_x_5869:
[----:B------:R-:W-:Y:S04]  /*cfc0*/  BSSY B2, `(.L_x_5871) ;  /* 0x000002c000027945 */ /* 0x000fe80003800000 */
[----:B------:R-:W-:Y:S05]  /*cfd0*/  @P2 BRA `(.L_x_5872) ;  /* 0x0000000000a82947 */ /* 0x000fea0003800000 */
[----:B01----:R-:W0:Y:S01]  /*cfe0*/  LDS.128 R4, [R3+0x19400] ;  /* 0x0194000003047984 */ /* 0x003e220000000c00 */
[----:B------:R-:W-:Y:S01]  /*cff0*/  SHF.R.U32.HI R55, RZ, 0x10, R53 ;  /* 0x00000010ff377819 */ /* 0x000fe20000011635 */
[----:B------:R-:W-:Y:S01]  /*d000*/  HADD2.F32 R54, -RZ, R78.H0_H0 ;  /* 0x2000004eff367230 */ /* 0x000fe20000004100 */
[----:B------:R-:W-:Y:S01]  /*d010*/  SHF.R.U32.HI R57, RZ, 0x10, R51 ;  /* 0x00000010ff397819 */ /* 0x000fe20000011633 */
[----:B------:R-:W-:Y:S01]  /*d020*/  HADD2.F32 R56, -RZ, R77.H0_H0 ;  /* 0x2000004dff387230 */ /* 0x000fe20000004100 */
        /* <DEDUP_REMOVED lines=37> */
.L_x_5872:
[----:B------:R-:W-:Y:S05]  /*d280*/  BSYNC B2 ;  /* 0x0000000000027941 */ /* 0x000fea0003800000 */
.L_x_5871:
[----:B------:R-:W-:Y:S04]  /*d290*/  BSSY B2, `(.L_x_5873) ;  /* 0x000002c000027945 */ /* 0x000fe80003800000 */
[----:B------:R-:W-:Y:S05]  /*d2a0*/  @P3 BRA `(.L_x_5874) ;  /* 0x0000000000a83947 */ /* 0x000fea0003800000 */
[----:B012---:R-:W0:Y:S01]  /*d2b0*/  LDS.128 R4, [R0+0x4000] ;  /* 0x0040000000047984 */ /* 0x007e220000000c00 */
        /* <DEDUP_REMOVED lines=41> */
.L_x_5874:
[----:B------:R-:W-:Y:S05]  /*d550*/  BSYNC B2 ;  /* 0x0000000000027941 */ /* 0x000fea0003800000 */
.L_x_5873:
[----:B------:R-:W-:Y:S04]  /*d560*/  BSSY B2, `(.L_x_5875) ;  /* 0x000002c000027945 */ /* 0x000fe80003800000 */
[----:B------:R-:W-:Y:S05]  /*d570*/  @P4 BRA `(.L_x_5876) ;  /* 0x0000000000a84947 */ /* 0x000fea0003800000 */
[----:B0123--:R-:W0:Y:S01]  /*d580*/  LDS.128 R4, [R3+0x1d400] ;  /* 0x01d4000003047984 */ /* 0x00fe220000000c00 */
        /* <DEDUP_REMOVED lines=41> */
.L_x_5876:
[----:B------:R-:W-:Y:S05]  /*d820*/  BSYNC B2 ;  /* 0x0000000000027941 */ /* 0x000fea0003800000 */
.L_x_5875:
[----:B------:R-:W-:Y:S05]  /*d830*/  @P5 BRA `(.L_x_5866) ;  /* 0x0000000000a85947 */ /* 0x000fea0003800000 */
[----:B01234-:R-:W0:Y:S01]  /*d840*/  LDS.128 R4, [R0+0x8000] ;  /* 0x0080000000047984 */ /* 0x01fe220000000c00 */
[----:B------:R-:W-:Y:S01]  /*d850*/  SHF.R.U32.HI R43, RZ, 0x10, R37 ;  /* 0x00000010ff2b7819 */ /* 0x000fe20000011625 */
[----:B------:R-:W-:Y:S01]  /*d860*/  HADD2.F32 R42, -RZ, R72.H0_H0 ;  /* 0x20000048ff2a7230 */ /* 0x000fe20000004100 */
[--C-:B------:R-:W-:Y:S01]  /*d870*/  SHF.R.U32.HI R45, RZ, 0x10, R39.reuse ;  /* 0x00000010ff2d7819 */ /* 0x100fe20000011627 */
        /* <DEDUP_REMOVED lines=38> */
.L_x_5866:
[----:B------:R-:W-:Y:S05]  /*dae0*/  BSYNC B1 ;  /* 0x0000000000017941 */ /* 0x000fea0003800000 */
.L_x_5865:
        /* <DEDUP_REMOVED lines=53> */
.L_x_5879:
[----:B------:R-:W-:Y:S05]  /*de40*/  BSYNC B1 ;  /* 0x0000000000017941 */ /* 0x000fea0003800000 */
.L_x_5878:
[----:B------:R-:W-:Y:S04]  /*de50*/  BSSY B1, `(.L_x_5880) ;  /* 0x000002c000017945 */ /* 0x000fe80003800000 */
[----:B------:R-:W-:Y:S05]  /*de60*/  @P1 BRA `(.L_x_5881) ;  /* 0x0000000000a81947 */ /* 0x000fea0003800000 */
[----:B0-----:R-:W0:Y:S01]  /*de70*/  LDS.128 R4, [R0+0x2000] ;  /* 0x0020000000047984 */ /* 0x001e220000000c00 */
[----:B------:R-:W-:Y:S01]  /*de80*/  SHF.R.U64 R41, R34, 0x10, R35 ;  /* 0x0000001022297819 */ /* 0x000fe20000001223 */
[----:B------:R-:W-:Y:S01]  /*de90*/  HADD2.F32 R81, -RZ, R81.H0_H0 ;  /* 0x20000051ff517230 */ /* 0x000fe20000004100 */
        /* <DEDUP_REMOVED lines=39> */
.L_x_5881:
[----:B------:R-:W-:Y:S05]  /*e110*/  BSYNC B1 ;  /* 0x0000000000017941 */ /* 0x000fea0003800000 */
.L_x_5880:
        /* <DEDUP_REMOVED lines=44> */
.L_x_5883:
[----:B------:R-:W-:Y:S05]  /*e3e0*/  BSYNC B1 ;  /* 0x0000000000017941 */ /* 0x000fea0003800000 */
.L_x_5882:
        /* <DEDUP_REMOVED lines=44> */
.L_x_5885:
[----:B------:R-:W-:Y:S05]  /*e6b0*/  BSYNC B1 ;  /* 0x0000000000017941 */ /* 0x000fea0003800000 */
.L_x_5884:
        /* <DEDUP_REMOVED lines=44> */
.L_x_5887:
[----:B------:R-:W-:Y:S05]  /*e980*/  BSYNC B1 ;  /* 0x0000000000017941 */ /* 0x000fea0003800000 */
.L_x_5886:
        /* <DEDUP_REMOVED lines=44> */
.L_x_5856:
        /* <DEDUP_REMOVED lines=8> */
[----:B------:R-:W-:-:S03]  /*ecd0*/  SHF.R.S32.HI R21, RZ, 0x1f, R206 ;  /* 0x0000001fff157819 */ /* 0x000fc600000114ce */
[----:B------:R-:W-:Y:S01]  /*ece0*/  IMAD.IADD R73, R73, 0x1, -R40 ;  /* 0x0000000149497824 */ /* 0x000fe200078e0a28 */
[----:B------:R-:W-:-:S03]  /*ecf0*/  LEA.HI R69, R21, R206, RZ, 0x3 ;  /* 0x000000ce15457211 */ /* 0x000fc600078f18ff */
[----:B------:R-:W-:Y:S01]  /*ed00*/  IMAD R3, R73, 0x40, R64 ;  /* 0x0000004049037824 */ /* 0x000fe200078e0240 */
        /* <DEDUP_REMOVED lines=19> */
[----:B------:R-:W-:Y:S01]  /*ee40*/  SHF.R.S32.HI R0, RZ, 0x1f, R207 ;  /* 0x0000001fff007819 */ /* 0x000fe200000114cf */
[----:B------:R-:W-:Y:S01]  /*ee50*/  IMAD.IADD R71, R7, 0x1, R71 ;  /* 0x0000000107477824 */ /* 0x000fe200078e0247 */
[----:B------:R-:W-:-:S02]  /*ee60*/  LEA R70, P1, R6, UR6, 0x1 ;  /* 0x0000000606467c11 */ /* 0x000fc4000f8208ff */
[----:B------:R-:W-:Y:S02]  /*ee70*/  LEA.HI R3, R0, R207, RZ, 0x3 ;  /* 0x000000cf00037211 */ /* 0x000fe400078f18ff */
        /* <DEDUP_REMOVED lines=10> */
.L_x_6160:
[----:B------:R-:W-:Y:S01]  /*ef20*/  IMAD R75, R224, R75, RZ ;  /* 0x0000004be04b7224 */ /* 0x000fe200078e02ff */
[----:B------:R-:W-:Y:S01]  /*ef30*/  BSSY B1, `(.L_x_5889) ;  /* 0x000002e000017945 */ /* 0x000fe20003800000 */
[----:B---3--:R-:W-:Y:S02]  /*ef40*/  MOV R15, R7 ;  /* 0x00000007000f7202 */ /* 0x008fe40000000f00 */
        /* <DEDUP_REMOVED lines=44> */
.L_x_5890:
[----:B------:R-:W-:Y:S05]  /*f210*/  BSYNC B1 ;  /* 0x0000000000017941 */ /* 0x000fea0003800000 */
.L_x_5889:
[----:B0----5:R-:W-:Y:S01]  /*f220*/  IMAD.MOV.U32 R4, RZ, RZ, R44 ;  /* 0x000000ffff047224 */ /* 0x021fe200078e002c */
[----:B------:R-:W-:Y:S01]  /*f230*/  MOV R7, R47 ;  /* 0x0000002f00077202 */ /* 0x000fe20000000f00 */
[----:B------:R-:W-:Y:S01]  /*f240*/  IMAD.MOV.U32 R6, RZ, RZ, R46 ;  /* 0x000000ffff067224 */ /* 0x000fe200078e002e */
        /* <DEDUP_REMOVED lines=46> */
.L_x_6166:
        /* <DEDUP_REMOVED lines=45> */
.L_x_5893:
[----:B------:R-:W-:Y:S05]  /*f800*/  BSYNC B1 ;  /* 0x0000000000017941 */ /* 0x000fea0003800000 */
.L_x_5892:
[----:B----4-:R-:W-:Y:S01]  /*f810*/  LEA.HI R60, R235, R235, RZ, 0x1 ;  /* 0x000000ebeb3c7211 */ /* 0x010fe200078f08ff */
[----:B-1---5:R-:W-:Y:S01]  /*f820*/  IMAD.MOV.U32 R62, RZ, RZ, R5 ;  /* 0x000000ffff3e7224 */ /* 0x022fe200078e0005 */
[----:B------:R-:W-:Y:S01]  /*f830*/  MOV R61, R4 ;  /* 0x00000004003d7202 */ /* 0x000fe20000000f00 */
[----:B0-----:R-:W-:Y:S01]  /*f840*/  IMAD.MOV.U32 R63, RZ, RZ, R7 ;  /* 0x000000ffff3f7224 */ /* 0x001fe200078e0007 */
[----:B------:R-:W-:Y:S01]  /*f850*/  LOP3.LUT R60, R60, 0xfffffffe, RZ, 0xc0, !PT ;  /* 0xfffffffe3c3c7812 */ /* 0x000fe200078ec0ff */
[----:B------:R-:W-:Y:S01]  /*f860*/  IMAD.MOV.U32 R64, RZ, RZ, R10 ;  /* 0x000000ffff407224 */ /* 0x000fe200078e000a */
[----:B------:R-:W-:Y:S01]  /*f870*/  PRMT R88, R61, 0x5410, R62 ;  /* 0x000054103d587816 */ /* 0x000fe2000000003e */
[----:B------:R-:W-:Y:S01]  /*f880*/  IMAD.MOV.U32 R61, RZ, RZ, R6 ;  /* 0x000000ffff3d7224 */ /* 0x000fe200078e0006 */
[----:B--2---:R-:W-:Y:S01]  /*f890*/  VIADDMNMX R71, R75, -R226, 0x80, PT ;  /* 0x000000804b477446 */ /* 0x004fe200038009e2 */
[----:B------:R-:W-:Y:S01]  /*f8a0*/  IMAD.IADD R60, R235, 0x1, -R60 ;  /* 0x00000001eb3c7824 */ /* 0x000fe200078e0a3c */
[----:B------:R-:W-:Y:S01]  /*f8b0*/  PRMT R81, R64, 0x7610, R81 ;  /* 0x0000761040517816 */ /* 0x000fe20000000051 */
[----:B------:R-:W-:Y:S01]  /*f8c0*/  IMAD.MOV.U32 R62, RZ, RZ, R8 ;  /* 0x000000ffff3e7224 */ /* 0x000fe200078e0008 */
[----:B------:R-:W-:Y:S01]  /*f8d0*/  PRMT R89, R61, 0x5410, R63 ;  /* 0x000054103d597816 */ /* 0x000fe2000000003f */
[----:B------:R-:W-:Y:S01]  /*f8e0*/  IMAD.MOV.U32 R64, RZ, RZ, R14 ;  /* 0x000000ffff407224 */ /* 0x000fe200078e000e */
[----:B------:R-:W-:Y:S01]  /*f8f0*/  SHF.L.U32 R61, R60, 0x1f, RZ ;  /* 0x0000001f3c3d7819 */ /* 0x000fe200000006ff */
[----:B------:R-:W-:Y:S01]  /*f900*/  IMAD.MOV.U32 R60, RZ, RZ, R11 ;  /* 0x000000ffff3c7224 */ /* 0x000fe200078e000b */
[----:B------:R-:W-:Y:S01]  /*f910*/  MOV R63, R9 ;  /* 0x00000009003f7202 */ /* 0x000fe20000000f00 */
[----:B------:R-:W-:Y:S01]  /*f920*/  BSSY B1, `(.L_x_5894) ;  /* 0x000001e000017945 */ /* 0x000fe20003800000 */
[----:B------:R-:W0:Y:S01]  /*f930*/  SYNCS.PHASECHK.TRANS64.TRYWAIT P0, [R16+URZ+0x36800], R61 ;  /* 0x0368003d100075a7 */ /* 0x000e22000800017f */
        /* <DEDUP_REMOVED lines=9> */
[----:B---3--:R-:W-:Y:S01]  /*f9d0*/  PRMT R70, R62, 0x5410, R63 ;  /* 0x000054103e467816 */ /* 0x008fe2000000003f */
[----:B------:R-:W-:Y:S01]  /*f9e0*/  IMAD.MOV.U32 R62, RZ, RZ, R48 ;  /* 0x000000ffff3e7224 */ /* 0x000fe200078e0030 */
[----:B------:R-:W-:Y:S01]  /*f9f0*/  PRMT R74, R74, 0x5410, R60 ;  /* 0x000054104a4a7816 */ /* 0x000fe2000000003c */
[----:B------:R-:W-:Y:S01]  /*fa00*/  IMAD.MOV.U32 R63, RZ, RZ, R49 ;  /* 0x000000ffff3f7224 */ /* 0x000fe200078e0031 */
[----:B------:R-:W-:Y:S01]  /*fa10*/  ISETP.GE.AND P1, PT, R204, R71, PT ;  /* 0x00000047cc00720c */ /* 0x000fe20003f26270 */
        /* <DEDUP_REMOVED lines=14> */
.L_x_6167:
[----:B------:R-:W-:Y:S05]  /*fb00*/  BSYNC B1 ;  /* 0x0000000000017941 */ /* 0x000fea0003800000 */
.L_x_5894:
        /* <DEDUP_REMOVED lines=10> */
[--C-:B------:R-:W-:Y:S01]  /*fbb0*/  HADD2.F32 R109, -RZ, R99.reuse.H0_H0 ;  /* 0x20000063ff6d7230 */ /* 0x100fe20000004100 */
[----:B------:R-:W-:Y:S01]  /*fbc0*/  LOP3.LUT R60, R218, 0x38, R18, 0xf8, !PT ;  /* 0x00000038da3c7812 */ /* 0x000fe200078ef812 */
[----:B------:R-:W-:Y:S01]  /*fbd0*/  HADD2.F32 R108, -RZ, R99.H1_H1 ;  /* 0x30000063ff6c7230 */ /* 0x000fe20000004100 */
[----:B------:R-:W-:Y:S01]  /*fbe0*/  SHF.R.S32.HI R65, RZ, 0x1f, R62 ;  /* 0x0000001fff417819 */ /* 0x000fe2000001143e */
[----:B------:R-:W-:Y:S01]  /*fbf0*/  IMAD.SHL.U32 R63, R62, 0x8, RZ ;  /* 0x000000083e3f7824 */ /* 0x000fe200078e00ff */
[-C--:B0-----:R-:W-:Y:S02]  /*fc00*/  LOP3.LUT R61, R60, R219.reuse, RZ, 0x3c, !PT ;  /* 0x000000db3c3d7212 */ /* 0x081fe400078e3cff */
[----:B------:R-:W-:Y:S02]  /*fc10*/  LEA.HI R65, R65, R62, RZ, 0x3 ;  /* 0x0000003e41417211 */ /* 0x000fe400078f18ff */
[----:B------:R-:W-:Y:S01]  /*fc20*/  LOP3.LUT R60, R218, 0x38, R63, 0xf8, !PT ;  /* 0x00000038da3c7812 */ /* 0x000fe200078ef83f */
[----:B------:R-:W-:Y:S01]  /*fc30*/  IMAD.IADD R61, R220, 0x1, R61 ;  /* 0x00000001dc3d7824 */ /* 0x000fe200078e023d */
[----:B------:R-:W-:Y:S01]  /*fc40*/  SHF.R.U32.HI R98, RZ, 0x10, R45 ;  /* 0x00000010ff627819 */ /* 0x000fe2000001162d */
[----:B------:R-:W-:Y:S01]  /*fc50*/  IMAD.SHL.U32 R65, R65, 0x400, RZ ;  /* 0x0000040041417824 */ /* 0x000fe200078e00ff */
[----:B------:R-:W-:Y:S01]  /*fc60*/  LOP3.LUT R64, R60, R219, RZ, 0x3c, !PT ;  /* 0x000000db3c407212 */ /* 0x000fe200078e3cff */
[----:B------:R-:W-:Y:S01]  /*fc70*/  IMAD R78, R61, 0x2, R16 ;  /* 0x000000023d4e7824 */ /* 0x000fe200078e0210 */
[----:B------:R-:W-:Y:S01]  /*fc80*/  SHF.R.U32.HI R96, RZ, 0x10, R33 ;  /* 0x00000010ff607819 */ /* 0x000fe20000011621 */
[----:B------:R-:W-:Y:S01]  /*fc90*/  HADD2.F32 R98, -RZ, R98.H0_H0 ;  /* 0x20000062ff627230 */ /* 0x000fe20000004100 */
[----:B------:R-:W-:-:S02]  /*fca0*/  LOP3.LUT R65, R65, 0x7fffe000, RZ, 0xc0, !PT ;  /* 0x7fffe00041417812 */ /* 0x000fc400078ec0ff */
[----:B------:R-:W0:Y:S01]  /*fcb0*/  LDS.128 R60, [R78+0x15400] ;  /* 0x015400004e3c7984 */ /* 0x000e220000000c00 */
[----:B------:R-:W-:Y:S01]  /*fcc0*/  HADD2.F32 R96, -RZ, R96.H0_H0 ;  /* 0x20000060ff607230 */ /* 0x000fe20000004100 */
[----:B------:R-:W-:Y:S02]  /*fcd0*/  IADD3 R65, R64, R65, R220 ;  /* 0x0000004140417210 */ /* 0x000fe40007ffe0dc */
[----:B------:R-:W-:Y:S02]  /*fce0*/  SHF.R.U64 R32, R32, 0x10, R33 ;  /* 0x0000001020207819 */ /* 0x000fe40000001221 */
[----:B------:R-:W-:Y:S01]  /*fcf0*/  SHF.R.U64 R33, R44, 0x10, R45 ;  /* 0x000000102c217819 */ /* 0x000fe2000000122d */
[----:B------:R-:W-:Y:S01]  /*fd00*/  IMAD R79, R65, 0x2, R16 ;  /* 0x00000002414f7824 */ /* 0x000fe200078e0210 */
[--C-:B------:R-:W-:Y:S02]  /*fd10*/  SHF.R.U64 R34, R34, 0x10, R35.reuse ;  /* 0x0000001022227819 */ /* 0x100fe40000001223 */
[----:B------:R-:W-:-:S02]  /*fd20*/  SHF.R.U32.HI R44, RZ, 0x10, R35 ;  /* 0x00000010ff2c7819 */ /* 0x000fc40000011623 */
[----:B------:R-:W1:Y:S01]  /*fd30*/  LDS.128 R64, [R79+0x15400] ;  /* 0x015400004f407984 */ /* 0x000e620000000c00 */
[--C-:B------:R-:W-:Y:S02]  /*fd40*/  SHF.R.U64 R35, R46, 0x10, R47.reuse ;  /* 0x000000102e237819 */ /* 0x100fe4000000122f */
[----:B------:R-:W-:Y:S01]  /*fd50*/  SHF.R.U32.HI R46, RZ, 0x10, R47 ;  /* 0x00000010ff2e7819 */ /* 0x000fe2000001162f */
[----:B------:R-:W-:Y:S02]  /*fd60*/  HADD2.F32 R44, -RZ, R44.H0_H0 ;  /* 0x2000002cff2c7230 */ /* 0x000fe40000004100 */
[--C-:B0-----:R-:W-:Y:S02]  /*fd70*/  HADD2.F32 R101, -RZ, R61.reuse.H0_H0 ;  /* 0x2000003dff657230 */ /* 0x101fe40000004100 */
[----:B------:R-:W-:Y:S02]  /*fd80*/  HADD2.F32 R97, -RZ, R61.H1_H1 ;  /* 0x3000003dff617230 */ /* 0x000fe40000004100 */
[----:B------:R-:W-:-:S02]  /*fd90*/  HADD2.F32 R61, -RZ, R60.H0_H0 ;  /* 0x2000003cff3d7230 */ /* 0x000fc40000004100 */
[----:B------:R-:W-:Y:S02]  /*fda0*/  HADD2.F32 R47, -RZ, R62.H0_H0 ;  /* 0x2000003eff2f7230 */ /* 0x000fe40000004100 */
[--C-:B------:R-:W-:Y:S02]  /*fdb0*/  HADD2.F32 R45, -RZ, R63.reuse.H0_H0 ;  /* 0x2000003fff2d7230 */ /* 0x100fe40000004100 */
[----:B------:R-:W-:Y:S02]  /*fdc0*/  HADD2.F32 R63, -RZ, R63.H1_H1 ;  /* 0x3000003fff3f7230 */ /* 0x000fe40000004100 */
[--C-:B-1----:R-:W-:Y:S02]  /*fdd0*/  HADD2.F32 R106, -RZ, R65.reuse.H0_H0 ;  /* 0x20000041ff6a7230 */ /* 0x102fe40000004100 */
[----:B------:R-:W-:Y:S02]  /*fde0*/  HADD2.F32 R107, -RZ, R65.H1_H1 ;  /* 0x30000041ff6b7230 */ /* 0x000fe40000004100 */
[----:B------:R-:W-:-:S02]  /*fdf0*/  HADD2.F32 R103, -RZ, R64.H0_H0 ;  /* 0x20000040ff677230 */ /* 0x000fc40000004100 */
[CC--:B------:R-:W-:Y:S01]  /*fe00*/  FMUL.FTZ R110, R106.reuse, R109.reuse ;  /* 0x0000006d6a6e7220 */ /* 0x0c0fe20000410000 */
[----:B------:R-:W-:Y:S01]  /*fe10*/  FMUL.FTZ R106, R106, R108 ;  /* 0x0000006c6a6a7220 */ /* 0x000fe20000410000 */
[----:B------:R-:W-:Y:S01]  /*fe20*/  FMUL.FTZ R112, R107, R96 ;  /* 0x000000606b707220 */ /* 0x000fe20000410000 */
[----:B------:R-:W-:Y:S02]  /*fe30*/  HADD2.F32 R100, -RZ, R66.H0_H0 ;  /* 0x20000042ff647230 */ /* 0x000fe40000004100 */
[----:B------:R-:W-:Y:S01]  /*fe40*/  FFMA.FTZ R65, R101, R108, -R110 ;  /* 0x0000006c65417223 */ /* 0x000fe2000001086e */
[--C-:B------:R-:W-:Y:S02]  /*fe50*/  HADD2.F32 R108, -RZ, R105.reuse.H0_H0 ;  /* 0x20000069ff6c7230 */ /* 0x100fe40000004100 */
[----:B------:R-:W-:Y:S01]  /*fe60*/  FMUL.FTZ R110, R107, R98 ;  /* 0x000000626b6e7220 */ /* 0x000fe20000410000 */
[----:B------:R-:W-:Y:S01]  /*fe70*/  FFMA.FTZ R101, R101, R109, R106 ;  /* 0x0000006d65657223 */ /* 0x000fe2000001006a */
[----:B------:R-:W-:-:S02]  /*fe80*/  HADD2.F32 R106, -RZ, R105.H1_H1 ;  /* 0x30000069ff6a7230 */ /* 0x000fc40000004100 */
[C---:B------:R-:W-:Y:S01]  /*fe90*/  FFMA.FTZ R98, R97.reuse, R98, R112 ;  /* 0x0000006261627223 */ /* 0x040fe20000010070 */
[----:B------:R-:W-:Y:S01]  /*fea0*/  FFMA.FTZ R96, R97, R96, -R110 ;  /* 0x0000006061607223 */ /* 0x000fe2000001086e */
[C---:B------:R-:W-:Y:S01]  /*feb0*/  FMUL.FTZ R110, R103.reuse, R108 ;  /* 0x0000006c676e7220 */ /* 0x040fe20000410000 */
[--C-:B------:R-:W-:Y:S02]  /*fec0*/  HADD2.F32 R105, -RZ, R104.reuse.H1_H1 ;  /* 0x30000068ff697230 */ /* 0x100fe40000004100 */
[-C--:B------:R-:W-:Y:S01]  /*fed0*/  FMUL.FTZ R103, R103, R106.reuse ;  /* 0x0000006a67677220 */ /* 0x080fe20000410000 */
[----:B------:R-:W-:Y:S02]  /*fee0*/  HADD2.F32 R104, -RZ, R104.H0_H0 ;  /* 0x20000068ff687230 */ /* 0x000fe40000004100 */
[C---:B------:R-:W-:Y:S01]  /*fef0*/  FFMA.FTZ R97, R61.reuse, R106, -R110 ;  /* 0x0000006a3d617223 */ /* 0x040fe2000001086e */
[----:B------:R-:W-:Y:S02]  /*ff00*/  HADD2.F32 R106, -RZ, R102.H1_H1 ;  /* 0x30000066ff6a7230 */ /* 0x000fe40000004100 */
[----:B------:R-:W-:Y:S01]  /*ff10*/  FFMA.FTZ R61, R61, R108, R103 ;  /* 0x0000006c3d3d7223 */ /* 0x000fe20000010067 */
[----:B------:R-:W-:-:S02]  /*ff20*/  HADD2.F32 R99, -RZ, R67.H0_H0 ;  /* 0x20000043ff637230 */ /* 0x000fc40000004100 */
[CC--:B------:R-:W-:Y:S01]  /*ff30*/  FMUL.FTZ R108, R100.reuse, R105.reuse ;  /* 0x00000069646c7220 */ /* 0x0c0fe20000410000 */
[----:B------:R-:W-:Y:S02]  /*ff40*/  HADD2.F32 R102, -RZ, R102.H0_H0 ;  /* 0x20000066ff667230 */ /* 0x000fe40000004100 */
[-C--:B------:R-:W-:Y:S01]  /*ff50*/  FMUL.FTZ R110, R100, R104.reuse ;  /* 0x00000068646e7220 */ /* 0x080fe20000410000 */
[----:B------:R-:W-:Y:S02]  /*ff60*/  HADD2.F32 R67, -RZ, R67.H1_H1 ;  /* 0x30000043ff437230 */ /* 0x000fe40000004100 */
[----:B------:R-:W-:Y:S01]  /*ff70*/  FFMA.FTZ R100, R47, R104, -R108 ;  /* 0x000000682f647223 */ /* 0x000fe2000001086c */
[----:B------:R-:W-:Y:S02]  /*ff80*/  HADD2.F32 R104, -RZ, R46.H0_H0 ;  /* 0x2000002eff687230 */ /* 0x000fe40000004100 */
        /* <DEDUP_REMOVED lines=8> */
[-C--:B------:R-:W-:Y:S01]  /*10010*/  FMUL.FTZ R102, R67, R44.reuse ;  /* 0x0000002c43667220 */ /* 0x080fe20000410000 */
[----:B------:R-:W-:Y:S02]  /*10020*/  HADD2.F32 R45, -RZ, R33.H0_H0 ;  /* 0x20000021ff2d7230 */ /* 0x000fe40000004100 */
        /* <DEDUP_REMOVED lines=21> */
[----:B------:R1:W-:Y:S01]  /*10180*/  STS.128 [R78+0x15400], R32 ;  /* 0x015400204e007388 */ /* 0x0003e20000000c00 */
[----:B------:R-:W-:Y:S02]  /*10190*/  F2FP.F16.F32.PACK_AB R44, R44, R61 ;  /* 0x0000003d2c2c723e */ /* 0x000fe400000000ff */
[----:B------:R-:W-:-:S05]  /*101a0*/  F2FP.F16.F32.PACK_AB R46, R63, R46 ;  /* 0x0000002e3f2e723e */ /* 0x000fca00000000ff */
[----:B------:R1:W-:Y:S02]  /*101b0*/  STS.128 [R79+0x15400], R44 ;  /* 0x0154002c4f007388 */ /* 0x0003e40000000c00 */
.L_x_5899:
[----:B------:R-:W-:Y:S05]  /*101c0*/  BSYNC B2 ;  /* 0x0000000000027941 */ /* 0x000fea0003800000 */
.L_x_5898:
[----:B------:R-:W-:Y:S04]  /*101d0*/  BSSY B2, `(.L_x_5900) ;  /* 0x0000069000027945 */ /* 0x000fe80003800000 */
[----:B------:R-:W-:Y:S05]  /*101e0*/  @P1 BRA `(.L_x_5901) ;  /* 0x00000004009c1947 */ /* 0x000fea0003800000 */
[----:B-1----:R-:W2:Y:S01]  /*101f0*/  LDL R32, [R1+0x4c] ;  /* 0x00004c0001207983 */ /* 0x002ea20000100800 */
[----:B------:R-:W-:Y:S01]  /*10200*/  LEA.HI R33, R21, R206, RZ, 0x6 ;  /* 0x000000ce15217211 */ /* 0x000fe200078f30ff */
[--C-:B------:R-:W-:Y:S01]  /*10210*/  HADD2.F32 R97, -RZ, R95.reuse.H0_H0 ;  /* 0x2000005fff617230 */ /* 0x100fe20000004100 */
[----:B------:R-:W-:Y:S01]  /*10220*/  LOP3.LUT R34, R218, 0x38, R69, 0xf8, !PT ;  /* 0x00000038da227812 */ /* 0x000fe200078ef845 */
[----:B------:R-:W-:Y:S01]  /*10230*/  HADD2.F32 R96, -RZ, R95.H1_H1 ;  /* 0x3000005fff607230 */ /* 0x000fe20000004100 */
[----:B------:R-:W-:Y:S02]  /*10240*/  SHF.L.U32 R33, R33, 0x7, RZ ;  /* 0x0000000721217819 */ /* 0x000fe400000006ff */
[----:B------:R-:W-:Y:S02]  /*10250*/  LOP3.LUT R34, R34, R219, RZ, 0x3c, !PT ;  /* 0x000000db22227212 */ /* 0x000fe400078e3cff */
[----:B------:R-:W-:Y:S02]  /*10260*/  LOP3.LUT R45, R33, 0xffffe000, RZ, 0xc0, !PT ;  /* 0xffffe000212d7812 */ /* 0x000fe400078ec0ff */
[----:B------:R-:W-:-:S02]  /*10270*/  SHF.R.U64 R28, R28, 0x10, R29 ;  /* 0x000000101c1c7819 */ /* 0x000fc4000000121d */
[----:B------:R-:W-:Y:S02]  /*10280*/  IADD3 R34, R34, R45, R220 ;  /* 0x0000002d22227210 */ /* 0x000fe40007ffe0dc */
[----:B------:R-:W-:Y:S02]  /*10290*/  SHF.R.U32.HI R99, RZ, 0x10, R29 ;  /* 0x00000010ff637819 */ /* 0x000fe4000001161d */
[----:B------:R-:W-:Y:S02]  /*102a0*/  SHF.R.U64 R29, R30, 0x10, R31 ;  /* 0x000000101e1d7819 */ /* 0x000fe4000000121f */
[--C-:B------:R-:W-:Y:S01]  /*102b0*/  SHF.R.U64 R30, R42, 0x10, R43.reuse ;  /* 0x000000102a1e7819 */ /* 0x100fe2000000122b */
[----:B------:R-:W-:Y:S01]  /*102c0*/  HADD2.F32 R95, -RZ, R99.H0_H0 ;  /* 0x20000063ff5f7230 */ /* 0x000fe20000004100 */
[----:B------:R-:W-:Y:S01]  /*102d0*/  SHF.R.U32.HI R42, RZ, 0x10, R43 ;  /* 0x00000010ff2a7819 */ /* 0x000fe2000001162b */
[----:B------:R-:W-:Y:S01]  /*102e0*/  HADD2.F32 R29, -RZ, R29.H0_H0 ;  /* 0x2000001dff1d7230 */ /* 0x000fe20000004100 */
[----:B------:R-:W-:-:S02]  /*102f0*/  SHF.R.U32.HI R98, RZ, 0x10, R41 ;  /* 0x00000010ff627819 */ /* 0x000fc40000011629 */
[----:B------:R-:W-:Y:S02]  /*10300*/  SHF.R.U32.HI R31, RZ, 0x10, R31 ;  /* 0x00000010ff1f7819 */ /* 0x000fe4000001161f */
[----:B------:R-:W-:Y:S01]  /*10310*/  SHF.R.U64 R40, R40, 0x10, R41 ;  /* 0x0000001028287819 */ /* 0x000fe20000001229 */
[----:B------:R-:W-:Y:S01]  /*10320*/  HADD2.F32 R98, -RZ, R98.H0_H0 ;  /* 0x20000062ff627230 */ /* 0x000fe20000004100 */
        /* <DEDUP_REMOVED lines=22> */
[--C-:B------:R-:W-:Y:S02]  /*10490*/  HADD2.F32 R79, -RZ, R47.reuse.H0_H0 ;  /* 0x2000002fff4f7230 */ /* 0x100fe40000004100 */
        /* <DEDUP_REMOVED lines=8> */
[C---:B------:R-:W-:Y:S01]  /*10520*/  FMUL.FTZ R99, R67.reuse, R98 ;  /* 0x0000006243637220 */ /* 0x040fe20000410000 */
[----:B------:R-:W-:Y:S01]  /*10530*/  FMUL.FTZ R97, R67, R95 ;  /* 0x0000005f43617220 */ /* 0x000fe20000410000 */
[----:B------:R-:W-:Y:S02]  /*10540*/  HADD2.F32 R78, -RZ, R46.H0_H0 ;  /* 0x2000002eff4e7230 */ /* 0x000fe40000004100 */
[----:B------:R-:W-:Y:S01]  /*10550*/  FMUL.FTZ R100, R66, R96 ;  /* 0x0000006042647220 */ /* 0x000fe20000410000 */
[----:B------:R-:W-:-:S02]  /*10560*/  HADD2.F32 R92, -RZ, R92.H1_H1 ;  /* 0x3000005cff5c7230 */ /* 0x000fc40000004100 */
[----:B------:R-:W-:Y:S01]  /*10570*/  FMUL.FTZ R67, R66, R47 ;  /* 0x0000002f42437220 */ /* 0x000fe20000410000 */
[C---:B------:R-:W-:Y:S01]  /*10580*/  FFMA.FTZ R62, R64.reuse, R95, -R99 ;  /* 0x0000005f403e7223 */ /* 0x040fe20000010863 */
[----:B------:R-:W-:Y:S01]  /*10590*/  FFMA.FTZ R64, R64, R98, R97 ;  /* 0x0000006240407223 */ /* 0x000fe20000010061 */
[--C-:B------:R-:W-:Y:S02]  /*105a0*/  HADD2.F32 R66, -RZ, R93.reuse.H1_H1 ;  /* 0x3000005dff427230 */ /* 0x100fe40000004100 */
[C---:B------:R-:W-:Y:S01]  /*105b0*/  FFMA.FTZ R67, R65.reuse, R96, R67 ;  /* 0x0000006041437223 */ /* 0x040fe20000010043 */
[----:B------:R-:W-:Y:S01]  /*105c0*/  FMUL.FTZ R98, R78, R92 ;  /* 0x0000005c4e627220 */ /* 0x000fe20000410000 */
[----:B------:R-:W-:Y:S02]  /*105d0*/  HADD2.F32 R96, -RZ, R93.H0_H0 ;  /* 0x2000005dff607230 */ /* 0x000fe40000004100 */
[----:B------:R-:W-:Y:S01]  /*105e0*/  FFMA.FTZ R47, R65, R47, -R100 ;  /* 0x0000002f412f7223 */ /* 0x000fe20000010864 */
[----:B------:R-:W-:-:S02]  /*105f0*/  HADD2.F32 R94, -RZ, R94.H1_H1 ;  /* 0x3000005eff5e7230 */ /* 0x000fc40000004100 */
[-C--:B------:R-:W-:Y:S01]  /*10600*/  FMUL.FTZ R78, R78, R66.reuse ;  /* 0x000000424e4e7220 */ /* 0x080fe20000410000 */
[----:B------:R-:W-:Y:S01]  /*10610*/  FFMA.FTZ R98, R33, R66, -R98 ;  /* 0x0000004221627223 */ /* 0x000fe20000010862 */
[----:B------:R-:W-:Y:S02]  /*10620*/  HADD2.F32 R66, -RZ, R42.H0_H0 ;  /* 0x2000002aff427230 */ /* 0x000fe40000004100 */
[C---:B------:R-:W-:Y:S01]  /*10630*/  FMUL.FTZ R100, R79.reuse, R96 ;  /* 0x000000604f647220 */ /* 0x040fe20000410000 */
[----:B------:R-:W-:Y:S02]  /*10640*/  HADD2.F32 R42, -RZ, R31.H0_H0 ;  /* 0x2000001fff2a7230 */ /* 0x000fe40000004100 */
[----:B------:R-:W-:Y:S01]  /*10650*/  FMUL.FTZ R79, R79, R94 ;  /* 0x0000005e4f4f7220 */ /* 0x000fe20000410000 */
[----:B------:R-:W-:Y:S01]  /*10660*/  FFMA.FTZ R78, R33, R92, R78 ;  /* 0x0000005c214e7223 */ /* 0x000fe2000001004e */
[----:B------:R-:W-:Y:S01]  /*10670*/  FFMA.FTZ R100, R41, R94, -R100 ;  /* 0x0000005e29647223 */ /* 0x000fe20000010864 */
[----:B------:R-:W-:-:S02]  /*10680*/  HADD2.F32 R44, -RZ, R44.H1_H1 ;  /* 0x3000002cff2c7230 */ /* 0x000fc40000004100 */
        /* <DEDUP_REMOVED lines=29> */
.L_x_5901:
[----:B------:R-:W-:Y:S05]  /*10860*/  BSYNC B2 ;  /* 0x0000000000027941 */ /* 0x000fea0003800000 */
.L_x_5900:
[----:B------:R-:W-:Y:S05]  /*10870*/  @P2 BRA `(.L_x_5897) ;  /* 0x00000004009c2947 */ /* 0x000fea0003800000 */
[----:B--2---:R-:W2:Y:S01]  /*10880*/  LDL R28, [R1+0x4c] ;  /* 0x00004c00011c7983 */ /* 0x004ea20000100800 */
[----:B------:R-:W-:Y:S01]  /*10890*/  LEA.HI R75, R75, R20, RZ, 0x1d ;  /* 0x000000144b4b7211 */ /* 0x000fe200078fe8ff */
[----:B-1----:R-:W-:Y:S01]  /*108a0*/  HADD2.F32 R46, -RZ, R86.H1_H1 ;  /* 0x30000056ff2e7230 */ /* 0x002fe20000004100 */
[----:B------:R-:W-:Y:S01]  /*108b0*/  LOP3.LUT R30, R218, 0x38, R3, 0xf8, !PT ;  /* 0x00000038da1e7812 */ /* 0x000fe200078ef803 */
[--C-:B------:R-:W-:Y:S01]  /*108c0*/  HADD2.F32 R47, -RZ, R84.reuse.H1_H1 ;  /* 0x30000054ff2f7230 */ /* 0x100fe20000004100 */
[----:B------:R-:W-:Y:S01]  /*108d0*/  SHF.R.U32.HI R60, RZ, 0x10, R37 ;  /* 0x00000010ff3c7819 */ /* 0x000fe20000011625 */
[----:B------:R-:W-:Y:S01]  /*108e0*/  HADD2.F32 R84, -RZ, R84.H0_H0 ;  /* 0x20000054ff547230 */ /* 0x000fe20000004100 */
[----:B------:R-:W-:Y:S01]  /*108f0*/  LOP3.LUT R30, R30, R219, RZ, 0x3c, !PT ;  /* 0x000000db1e1e7212 */ /* 0x000fe200078e3cff */
[----:B------:R-:W-:Y:S01]  /*10900*/  HADD2.F32 R86, -RZ, R86.H0_H0 ;  /* 0x20000056ff567230 */ /* 0x000fe20000004100 */
[----:B0-----:R-:W-:Y:S01]  /*10910*/  SHF.R.U32.HI R61, RZ, 0x10, R25 ;  /* 0x00000010ff3d7819 */ /* 0x001fe20000011619 */
[----:B------:R-:W-:Y:S01]  /*10920*/  HADD2.F32 R60, -RZ, R60.H0_H0 ;  /* 0x2000003cff3c7230 */ /* 0x000fe20000004100 */
[----:B------:R-:W-:-:S02]  /*10930*/  SHF.R.U64 R36, R36, 0x10, R37 ;  /* 0x0000001024247819 */ /* 0x000fc40000001225 */
[----:B------:R-:W-:Y:S02]  /*10940*/  SHF.R.U64 R24, R24, 0x10, R25 ;  /* 0x0000001018187819 */ /* 0x000fe40000001219 */
[--C-:B------:R-:W-:Y:S02]  /*10950*/  SHF.R.U64 R25, R26, 0x10, R27.reuse ;  /* 0x000000101a197819 */ /* 0x100fe4000000121b */
[----:B------:R-:W-:Y:S02]  /*10960*/  SHF.R.U32.HI R65, RZ, 0x10, R27 ;  /* 0x00000010ff417819 */ /* 0x000fe4000001161b */
[--C-:B------:R-:W-:Y:S01]  /*10970*/  SHF.R.U32.HI R63, RZ, 0x10, R39.reuse ;  /* 0x00000010ff3f7819 */ /* 0x100fe20000011627 */
[----:B------:R-:W-:Y:S01]  /*10980*/  HADD2.F32 R25, -RZ, R25.H0_H0 ;  /* 0x20000019ff197230 */ /* 0x000fe20000004100 */
[----:B------:R-:W-:Y:S02]  /*10990*/  SHF.R.U64 R26, R38, 0x10, R39 ;  /* 0x00000010261a7819 */ /* 0x000fe40000001227 */
[----:B--2---:R-:W-:-:S02]  /*109a0*/  R2UR UR4, R28 ;  /* 0x000000001c0472ca */ /* 0x004fc400000e0000 */
[----:B------:R-:W-:-:S05]  /*109b0*/  LEA.HI R28, R0, R207, RZ, 0x6 ;  /* 0x000000cf001c7211 */ /* 0x000fca00078f30ff */
[----:B------:R-:W-:Y:S01]  /*109c0*/  IMAD.SHL.U32 R29, R28, 0x80, RZ ;  /* 0x000000801c1d7824 */ /* 0x000fe200078e00ff */
[----:B------:R-:W-:-:S04]  /*109d0*/  SHF.R.S32.HI R28, RZ, 0x1f, R75 ;  /* 0x0000001fff1c7819 */ /* 0x000fc8000001144b */
[----:B------:R-:W-:Y:S01]  /*109e0*/  LOP3.LUT R31, R29, 0xffffe000, RZ, 0xc0, !PT ;  /* 0xffffe0001d1f7812 */ /* 0x000fe200078ec0ff */
[----:B------:R-:W-:Y:S01]  /*109f0*/  IMAD.SHL.U32 R29, R75, 0x8, RZ ;  /* 0x000000084b1d7824 */ /* 0x000fe200078e00ff */
[----:B------:R-:W-:Y:S02]  /*10a00*/  LEA.HI R75, R28, R75, RZ, 0x3 ;  /* 0x0000004b1c4b7211 */ /* 0x000fe400078f18ff */
[----:B------:R-:W-:Y:S02]  /*10a10*/  IADD3 R30, R30, R31, R220 ;  /* 0x0000001f1e1e7210 */ /* 0x000fe40007ffe0dc */
[----:B------:R-:W-:Y:S02]  /*10a20*/  LOP3.LUT R28, R218, 0x38, R29, 0xf8, !PT ;  /* 0x00000038da1c7812 */ /* 0x000fe400078ef81d */
[----:B------:R-:W-:Y:S02]  /*10a30*/  SHF.L.U32 R75, R75, 0xa, RZ ;  /* 0x0000000a4b4b7819 */ /* 0x000fe400000006ff */
[----:B------:R-:W-:-:S02]  /*10a40*/  LOP3.LUT R32, R28, R219, RZ, 0x3c, !PT ;  /* 0x000000db1c207212 */ /* 0x000fc400078e3cff */
        /* <DEDUP_REMOVED lines=8> */
[----:B------:R-:W-:Y:S02]  /*10ad0*/  HADD2.F32 R27, -RZ, R28.H0_H0 ;  /* 0x2000001cff1b7230 */ /* 0x000fe40000004100 */
[----:B------:R-:W-:Y:S02]  /*10ae0*/  HADD2.F32 R38, -RZ, R30.H0_H0 ;  /* 0x2000001eff267230 */ /* 0x000fe40000004100 */
[--C-:B-1----:R-:W-:Y:S02]  /*10af0*/  HADD2.F32 R42, -RZ, R33.reuse.H0_H0 ;  /* 0x20000021ff2a7230 */ /* 0x102fe40000004100 */
[----:B------:R-:W-:-:S02]  /*10b00*/  HADD2.F32 R43, -RZ, R33.H1_H1 ;  /* 0x30000021ff2b7230 */ /* 0x000fc40000004100 */
[----:B------:R-:W-:Y:S02]  /*10b10*/  HADD2.F32 R33, -RZ, R32.H0_H0 ;  /* 0x20000020ff217230 */ /* 0x000fe40000004100 */
[CC--:B------:R-:W-:Y:S01]  /*10b20*/  FMUL.FTZ R62, R42.reuse, R47.reuse ;  /* 0x0000002f2a3e7220 */ /* 0x0c0fe20000410000 */
[-C--:B------:R-:W-:Y:S01]  /*10b30*/  FMUL.FTZ R64, R42, R46.reuse ;  /* 0x0000002e2a407220 */ /* 0x080fe20000410000 */
[----:B------:R-:W-:Y:S02]  /*10b40*/  HADD2.F32 R42, -RZ, R61.H0_H0 ;  /* 0x2000003dff2a7230 */ /* 0x000fe40000004100 */
[----:B------:R-:W-:Y:S01]  /*10b50*/  FFMA.FTZ R62, R37, R46, -R62 ;  /* 0x0000002e253e7223 */ /* 0x000fe2000001083e */
[----:B------:R-:W-:Y:S01]  /*10b60*/  FMUL.FTZ R46, R43, R60 ;  /* 0x0000003c2b2e7220 */ /* 0x000fe20000410000 */
[----:B------:R-:W-:Y:S01]  /*10b70*/  FFMA.FTZ R64, R37, R47, R64 ;  /* 0x0000002f25407223 */ /* 0x000fe20000010040 */
[----:B------:R-:W-:Y:S01]  /*10b80*/  FMUL.FTZ R66, R43, R42 ;  /* 0x0000002a2b427220 */ /* 0x000fe20000410000 */
[----:B------:R-:W-:-:S02]  /*10b90*/  HADD2.F32 R44, -RZ, R34.H0_H0 ;  /* 0x20000022ff2c7230 */ /* 0x000fc40000004100 */
[----:B------:R-:W-:Y:S01]  /*10ba0*/  FFMA.FTZ R43, R29, R42, -R46 ;  /* 0x0000002a1d2b7223 */ /* 0x000fe2000001082e */
[----:B------:R-:W-:Y:S01]  /*10bb0*/  FMUL.FTZ R42, R33, R84 ;  /* 0x00000054212a7220 */ /* 0x000fe20000410000 */
[----:B------:R-:W-:Y:S01]  /*10bc0*/  FFMA.FTZ R47, R29, R60, R66 ;  /* 0x0000003c1d2f7223 */ /* 0x000fe20000010042 */
[----:B------:R-:W-:Y:S02]  /*10bd0*/  HADD2.F32 R37, -RZ, R85.H0_H0 ;  /* 0x20000055ff257230 */ /* 0x000fe40000004100 */
[-C--:B------:R-:W-:Y:S01]  /*10be0*/  FMUL.FTZ R33, R33, R86.reuse ;  /* 0x0000005621217220 */ /* 0x080fe20000410000 */
[----:B------:R-:W-:Y:S02]  /*10bf0*/  HADD2.F32 R29, -RZ, R87.H0_H0 ;  /* 0x20000057ff1d7230 */ /* 0x000fe40000004100 */
[C---:B------:R-:W-:Y:S01]  /*10c00*/  FFMA.FTZ R86, R27.reuse, R86, -R42 ;  /* 0x000000561b567223 */ /* 0x040fe2000001082a */
[----:B------:R-:W-:Y:S02]  /*10c10*/  HADD2.F32 R45, -RZ, R35.H0_H0 ;  /* 0x20000023ff2d7230 */ /* 0x000fe40000004100 */
[----:B------:R-:W-:Y:S01]  /*10c20*/  FFMA.FTZ R84, R27, R84, R33 ;  /* 0x000000541b547223 */ /* 0x000fe20000010021 */
[----:B------:R-:W-:-:S02]  /*10c30*/  HADD2.F32 R46, -RZ, R85.H1_H1 ;  /* 0x30000055ff2e7230 */ /* 0x000fc40000004100 */
[C---:B------:R-:W-:Y:S01]  /*10c40*/  FMUL.FTZ R27, R44.reuse, R37 ;  /* 0x000000252c1b7220 */ /* 0x040fe20000410000 */
[----:B------:R-:W-:Y:S02]  /*10c50*/  HADD2.F32 R39, -RZ, R31.H0_H0 ;  /* 0x2000001fff277230 */ /* 0x000fe40000004100 */
[-C--:B------:R-:W-:Y:S01]  /*10c60*/  FMUL.FTZ R33, R44, R29.reuse ;  /* 0x0000001d2c217220 */ /* 0x080fe20000410000 */
[----:B------:R-:W-:Y:S02]  /*10c70*/  HADD2.F32 R42, -RZ, R87.H1_H1 ;  /* 0x30000057ff2a7230 */ /* 0x000fe40000004100 */
[----:B------:R-:W-:Y:S01]  /*10c80*/  FMUL.FTZ R66, R45, R46 ;  /* 0x0000002e2d427220 */ /* 0x000fe20000410000 */
[----:B------:R-:W-:Y:S02]  /*10c90*/  HADD2.F32 R35, -RZ, R35.H1_H1 ;  /* 0x30000023ff237230 */ /* 0x000fe40000004100 */
[----:B------:R-:W-:Y:S01]  /*10ca0*/  FFMA.FTZ R61, R38, R29, -R27 ;  /* 0x0000001d263d7223 */ /* 0x000fe2000001081b */
[----:B------:R-:W-:-:S02]  /*10cb0*/  HADD2.F32 R60, -RZ, R63.H0_H0 ;  /* 0x2000003fff3c7230 */ /* 0x000fc40000004100 */
[-C--:B------:R-:W-:Y:S01]  /*10cc0*/  FMUL.FTZ R45, R45, R42.reuse ;  /* 0x0000002a2d2d7220 */ /* 0x080fe20000410000 */
[----:B------:R-:W-:Y:S02]  /*10cd0*/  HADD2.F32 R44, -RZ, R65.H0_H0 ;  /* 0x20000041ff2c7230 */ /* 0x000fe40000004100 */
[----:B------:R-:W-:Y:S01]  /*10ce0*/  FFMA.FTZ R38, R38, R37, R33 ;  /* 0x0000002526267223 */ /* 0x000fe20000010021 */
[----:B------:R-:W-:Y:S02]  /*10cf0*/  HADD2.F32 R31, -RZ, R31.H1_H1 ;  /* 0x3000001fff1f7230 */ /* 0x000fe40000004100 */
[----:B------:R-:W-:Y:S01]  /*10d00*/  FFMA.FTZ R66, R39, R42, -R66 ;  /* 0x0000002a27427223 */ /* 0x000fe20000010842 */
[----:B------:R-:W-:Y:S02]  /*10d10*/  HADD2.F32 R32, -RZ, R32.H1_H1 ;  /* 0x30000020ff207230 */ /* 0x000fe40000004100 */
[----:B------:R-:W-:Y:S01]  /*10d20*/  FMUL.FTZ R78, R35, R60 ;  /* 0x0000003c234e7220 */ /* 0x000fe20000410000 */
[----:B------:R-:W-:-:S02]  /*10d30*/  HADD2.F32 R34, -RZ, R34.H1_H1 ;  /* 0x30000022ff227230 */ /* 0x000fc40000004100 */
[----:B------:R-:W-:Y:S01]  /*10d40*/  FMUL.FTZ R42, R35, R44 ;  /* 0x0000002c232a7220 */ /* 0x000fe20000410000 */
[----:B------:R-:W-:Y:S02]  /*10d50*/  HADD2.F32 R29, -RZ, R36.H0_H0 ;  /* 0x20000024ff1d7230 */ /* 0x000fe40000004100 */
[----:B------:R-:W-:Y:S01]  /*10d60*/  FFMA.FTZ R45, R39, R46, R45 ;  /* 0x0000002e272d7223 */ /* 0x000fe2000001002d */
[----:B------:R-:W-:Y:S02]  /*10d70*/  HADD2.F32 R33, -RZ, R26.H0_H0 ;  /* 0x2000001aff217230 */ /* 0x000fe40000004100 */
[C---:B------:R-:W-:Y:S01]  /*10d80*/  FFMA.FTZ R63, R31.reuse, R44, -R78 ;  /* 0x0000002c1f3f7223 */ /* 0x040fe2000001084e */
[----:B------:R-:W-:Y:S02]  /*10d90*/  HADD2.F32 R27, -RZ, R24.H0_H0 ;  /* 0x20000018ff1b7230 */ /* 0x000fe40000004100 */
[----:B------:R-:W-:Y:S01]  /*10da0*/  FFMA.FTZ R42, R31, R60, R42 ;  /* 0x0000003c1f2a7223 */ /* 0x000fe2000001002a */
[----:B------:R-:W-:-:S02]  /*10db0*/  HADD2.F32 R28, -RZ, R28.H1_H1 ;  /* 0x3000001cff1c7230 */ /* 0x000fc40000004100 */
        /* <DEDUP_REMOVED lines=19> */
.L_x_5897:
[----:B------:R-:W-:Y:S05]  /*10ef0*/  BSYNC B1 ;  /* 0x0000000000017941 */ /* 0x000fea0003800000 */
.L_x_5896:
        /* <DEDUP_REMOVED lines=10> */
[----:B------:R-:W-:Y:S01]  /*10fa0*/  LEA.HI R73, R33, R73, RZ, 0x1d ;  /* 0x0000004921497211 */ /* 0x000fe200078fe8ff */
[----:B---3--:R-:W-:Y:S01]  /*10fb0*/  HADD2.F32 R40, -RZ, R90.H1_H1 ;  /* 0x3000005aff287230 */ /* 0x008fe20000004100 */
        /* <DEDUP_REMOVED lines=8> */
[----:B------:R-:W-:-:S02]  /*11040*/  LOP3.LUT R28, R221, R28, R62, 0xf6, !PT ;  /* 0x0000001cdd1c7212 */ /* 0x000fc400078ef63e */
[----:B------:R-:W-:Y:S01]  /*11050*/  LOP3.LUT R24, R217, 0x38, R24, 0xf8, !PT ;  /* 0x00000038d9187812 */ /* 0x000fe200078ef818 */
[----:B------:R-:W-:Y:S01]  /*11060*/  IMAD.SHL.U32 R26, R26, 0x400, RZ ;  /* 0x000004001a1a7824 */ /* 0x000fe200078e00ff */
[----:B------:R-:W-:Y:S02]  /*11070*/  SHF.R.U32.HI R39, RZ, 0x10, R5 ;  /* 0x00000010ff277819 */ /* 0x000fe40000011605 */
[----:B------:R-:W-:Y:S02]  /*11080*/  LEA R32, R28, UR4, 0x1 ;  /* 0x000000041c207c11 */ /* 0x000fe4000f8e08ff */
[----:B------:R-:W-:Y:S01]  /*11090*/  LOP3.LUT R28, R24, R62, RZ, 0x3c, !PT ;  /* 0x0000003e181c7212 */ /* 0x000fe200078e3cff */
[----:B------:R-:W-:Y:S01]  /*110a0*/  HADD2.F32 R39, -RZ, R39.H0_H0 ;  /* 0x20000027ff277230 */ /* 0x000fe20000004100 */
[----:B------:R-:W-:Y:S02]  /*110b0*/  LOP3.LUT R29, R26, 0x7fffe000, RZ, 0xc0, !PT ;  /* 0x7fffe0001a1d7812 */ /* 0x000fe400078ec0ff */
[----:B------:R-:W1:Y:S01]  /*110c0*/  LDS.128 R24, [R32] ;  /* 0x0000000020187984 */ /* 0x000e620000000c00 */
[----:B0-----:R-:W-:-:S02]  /*110d0*/  SHF.R.U64 R61, R48, 0x10, R49 ;  /* 0x00000010303d7819 */ /* 0x001fc40000001231 */
[----:B------:R-:W-:Y:S02]  /*110e0*/  IADD3 R29, R28, R29, R221 ;  /* 0x0000001d1c1d7210 */ /* 0x000fe40007ffe0dd */
[----:B------:R-:W-:Y:S02]  /*110f0*/  SHF.R.U32.HI R48, RZ, 0x10, R49 ;  /* 0x00000010ff307819 */ /* 0x000fe40000011631 */
[----:B------:R-:W-:Y:S01]  /*11100*/  SHF.R.U64 R49, R4, 0x10, R5 ;  /* 0x0000001004317819 */ /* 0x000fe20000001205 */
[----:B------:R-:W-:Y:S01]  /*11110*/  IMAD R34, R29, 0x2, R16 ;  /* 0x000000021d227824 */ /* 0x000fe200078e0210 */
[--C-:B------:R-:W-:Y:S02]  /*11120*/  SHF.R.U64 R60, R50, 0x10, R51.reuse ;  /* 0x00000010323c7819 */ /* 0x100fe40000001233 */
[----:B------:R-:W-:Y:S02]  /*11130*/  SHF.R.U32.HI R50, RZ, 0x10, R51 ;  /* 0x00000010ff327819 */ /* 0x000fe40000011633 */
[----:B------:R-:W0:Y:S01]  /*11140*/  LDS.128 R28, [R34+0x15400] ;  /* 0x01540000221c7984 */ /* 0x000e220000000c00 */
        /* <DEDUP_REMOVED lines=8> */
[----:B------:R-:W-:Y:S02]  /*111d0*/  HADD2.F32 R24, -RZ, R24.H1_H1 ;  /* 0x30000018ff187230 */ /* 0x000fe40000004100 */
[--C-:B0-----:R-:W-:Y:S02]  /*111e0*/  HADD2.F32 R35, -RZ, R29.reuse.H0_H0 ;  /* 0x2000001dff237230 */ /* 0x101fe40000004100 */
[----:B------:R-:W-:Y:S02]  /*111f0*/  HADD2.F32 R36, -RZ, R29.H1_H1 ;  /* 0x3000001dff247230 */ /* 0x000fe40000004100 */
[----:B------:R-:W-:Y:S02]  /*11200*/  HADD2.F32 R29, -RZ, R28.H0_H0 ;  /* 0x2000001cff1d7230 */ /* 0x000fe40000004100 */
[C---:B------:R-:W-:Y:S01]  /*11210*/  FMUL.FTZ R44, R35.reuse, R42 ;  /* 0x0000002a232c7220 */ /* 0x040fe20000410000 */
[----:B------:R-:W-:Y:S01]  /*11220*/  FMUL.FTZ R46, R35, R40 ;  /* 0x00000028232e7220 */ /* 0x000fe20000410000 */
[----:B------:R-:W-:-:S02]  /*11230*/  HADD2.F32 R35, -RZ, R48.H0_H0 ;  /* 0x20000030ff237230 */ /* 0x000fc40000004100 */
[C---:B------:R-:W-:Y:S01]  /*11240*/  FFMA.FTZ R44, R5.reuse, R40, -R44 ;  /* 0x00000028052c7223 */ /* 0x040fe2000001082c */
[----:B------:R-:W-:Y:S01]  /*11250*/  FFMA.FTZ R46, R5, R42, R46 ;  /* 0x0000002a052e7223 */ /* 0x000fe2000001002e */
[C---:B------:R-:W-:Y:S01]  /*11260*/  FMUL.FTZ R40, R36.reuse, R39 ;  /* 0x0000002724287220 */ /* 0x040fe20000410000 */
[C---:B------:R-:W-:Y:S01]  /*11270*/  FMUL.FTZ R5, R29.reuse, R88 ;  /* 0x000000581d057220 */ /* 0x040fe20000410000 */
[-C--:B------:R-:W-:Y:S01]  /*11280*/  FMUL.FTZ R29, R29, R90.reuse ;  /* 0x0000005a1d1d7220 */ /* 0x080fe20000410000 */
[-C--:B------:R-:W-:Y:S01]  /*11290*/  FMUL.FTZ R36, R36, R35.reuse ;  /* 0x0000002324247220 */ /* 0x080fe20000410000 */
[C---:B------:R-:W-:Y:S01]  /*112a0*/  FFMA.FTZ R41, R25.reuse, R35, -R40 ;  /* 0x0000002319297223 */ /* 0x040fe20000010828 */
[----:B------:R-:W-:Y:S01]  /*112b0*/  FFMA.FTZ R90, R4, R90, -R5 ;  /* 0x0000005a045a7223 */ /* 0x000fe20000010805 */
[----:B------:R-:W-:Y:S02]  /*112c0*/  HADD2.F32 R37, -RZ, R30.H0_H0 ;  /* 0x2000001eff257230 */ /* 0x000fe40000004100 */
[----:B------:R-:W-:Y:S01]  /*112d0*/  FFMA.FTZ R39, R25, R39, R36 ;  /* 0x0000002719277223 */ /* 0x000fe20000010024 */
[----:B------:R-:W-:-:S02]  /*112e0*/  HADD2.F32 R35, -RZ, R89.H0_H0 ;  /* 0x20000059ff237230 */ /* 0x000fc40000004100 */
[----:B------:R-:W-:Y:S01]  /*112f0*/  FFMA.FTZ R88, R4, R88, R29 ;  /* 0x0000005804587223 */ /* 0x000fe2000001001d */
[----:B------:R-:W-:Y:S02]  /*11300*/  HADD2.F32 R5, -RZ, R91.H0_H0 ;  /* 0x2000005bff057230 */ /* 0x000fe40000004100 */
[----:B------:R-:W-:Y:S02]  /*11310*/  HADD2.F32 R38, -RZ, R31.H0_H0 ;  /* 0x2000001fff267230 */ /* 0x000fe40000004100 */
[C---:B------:R-:W-:Y:S01]  /*11320*/  FMUL.FTZ R25, R37.reuse, R35 ;  /* 0x0000002325197220 */ /* 0x040fe20000410000 */
[----:B------:R-:W-:Y:S02]  /*11330*/  HADD2.F32 R91, -RZ, R91.H1_H1 ;  /* 0x3000005bff5b7230 */ /* 0x000fe40000004100 */
[-C--:B------:R-:W-:Y:S01]  /*11340*/  FMUL.FTZ R29, R37, R5.reuse ;  /* 0x00000005251d7220 */ /* 0x080fe20000410000 */
[----:B------:R-:W-:Y:S02]  /*11350*/  HADD2.F32 R89, -RZ, R89.H1_H1 ;  /* 0x30000059ff597230 */ /* 0x000fe40000004100 */
[----:B------:R-:W-:Y:S01]  /*11360*/  FFMA.FTZ R37, R6, R5, -R25 ;  /* 0x0000000506257223 */ /* 0x000fe20000010819 */
[----:B------:R-:W-:-:S02]  /*11370*/  HADD2.F32 R31, -RZ, R31.H1_H1 ;  /* 0x3000001fff1f7230 */ /* 0x000fc40000004100 */
[C---:B------:R-:W-:Y:S01]  /*11380*/  FMUL.FTZ R42, R38.reuse, R91 ;  /* 0x0000005b262a7220 */ /* 0x040fe20000410000 */
[----:B------:R-:W-:Y:S02]  /*11390*/  HADD2.F32 R36, -RZ, R43.H0_H0 ;  /* 0x2000002bff247230 */ /* 0x000fe40000004100 */
[----:B------:R-:W-:Y:S01]  /*113a0*/  FMUL.FTZ R40, R38, R89 ;  /* 0x0000005926287220 */ /* 0x000fe20000410000 */
[----:B------:R-:W-:Y:S02]  /*113b0*/  HADD2.F32 R4, -RZ, R50.H0_H0 ;  /* 0x20000032ff047230 */ /* 0x000fe40000004100 */
[----:B------:R-:W-:Y:S01]  /*113c0*/  FFMA.FTZ R38, R6, R35, R29 ;  /* 0x0000002306267223 */ /* 0x000fe2000001001d */
[----:B------:R-:W-:Y:S02]  /*113d0*/  HADD2.F32 R28, -RZ, R28.H1_H1 ;  /* 0x3000001cff1c7230 */ /* 0x000fe40000004100 */
[----:B------:R-:W-:Y:S01]  /*113e0*/  FMUL.FTZ R6, R31, R36 ;  /* 0x000000241f067220 */ /* 0x000fe20000410000 */
[----:B------:R-:W-:-:S02]  /*113f0*/  HADD2.F32 R30, -RZ, R30.H1_H1 ;  /* 0x3000001eff1e7230 */ /* 0x000fc40000004100 */
[C---:B------:R-:W-:Y:S01]  /*11400*/  FFMA.FTZ R40, R7.reuse, R91, -R40 ;  /* 0x0000005b07287223 */ /* 0x040fe20000010828 */
[----:B------:R-:W-:Y:S01]  /*11410*/  FFMA.FTZ R42, R7, R89, R42 ;  /* 0x00000059072a7223 */ /* 0x000fe2000001002a */
[-C--:B------:R-:W-:Y:S01]  /*11420*/  FMUL.FTZ R48, R31, R4.reuse ;  /* 0x000000041f307220 */ /* 0x080fe20000410000 */
[----:B------:R-:W-:Y:S02]  /*11430*/  HADD2.F32 R25, -RZ, R49.H0_H0 ;  /* 0x20000031ff197230 */ /* 0x000fe40000004100 */
[C---:B------:R-:W-:Y:S01]  /*11440*/  FFMA.FTZ R45, R27.reuse, R4, -R6 ;  /* 0x000000041b2d7223 */ /* 0x040fe20000010806 */
[----:B------:R-:W-:Y:S02]  /*11450*/  HADD2.F32 R29, -RZ, R47.H0_H0 ;  /* 0x2000002fff1d7230 */ /* 0x000fe40000004100 */
[----:B------:R-:W-:Y:S01]  /*11460*/  FFMA.FTZ R47, R27, R36, R48 ;  /* 0x000000241b2f7223 */ /* 0x000fe20000010030 */
[----:B------:R-:W-:Y:S02]  /*11470*/  HADD2.F32 R5, -RZ, R61.H0_H0 ;  /* 0x2000003dff057230 */ /* 0x000fe40000004100 */
[----:B------:R-:W-:Y:S01]  /*11480*/  FMUL.FTZ R27, R28, R25 ;  /* 0x000000191c1b7220 */ /* 0x000fe20000410000 */
[----:B------:R-:W-:-:S02]  /*11490*/  HADD2.F32 R7, -RZ, R60.H0_H0 ;  /* 0x2000003cff077230 */ /* 0x000fc40000004100 */
[----:B------:R-:W-:Y:S01]  /*114a0*/  FMUL.FTZ R43, R30, R29 ;  /* 0x0000001d1e2b7220 */ /* 0x000fe20000410000 */
[----:B------:R-:W-:Y:S02]  /*114b0*/  HADD2.F32 R26, -RZ, R26.H1_H1 ;  /* 0x3000001aff1a7230 */ /* 0x000fe40000004100 */
[-C--:B------:R-:W-:Y:S01]  /*114c0*/  FMUL.FTZ R28, R28, R5.reuse ;  /* 0x000000051c1c7220 */ /* 0x080fe20000410000 */
[----:B------:R-:W-:Y:S01]  /*114d0*/  FFMA.FTZ R31, R24, R5, -R27 ;  /* 0x00000005181f7223 */ /* 0x000fe2000001081b */
[-C--:B------:R-:W-:Y:S01]  /*114e0*/  FMUL.FTZ R30, R30, R7.reuse ;  /* 0x000000071e1e7220 */ /* 0x080fe20000410000 */
        /* <DEDUP_REMOVED lines=13> */
.L_x_5903:
[----:B------:R-:W-:Y:S05]  /*115c0*/  BSYNC B1 ;  /* 0x0000000000017941 */ /* 0x000fea0003800000 */
.L_x_5902:
[----:B------:R-:W-:Y:S04]  /*115d0*/  BSSY B1, `(.L_x_5904) ;  /* 0x0000068000017945 */ /* 0x000fe80003800000 */
[----:B------:R-:W-:Y:S05]  /*115e0*/  @P1 BRA `(.L_x_5905) ;  /* 0x0000000400981947 */ /* 0x000fea0003800000 */
[----:B------:R-:W-:Y:S01]  /*115f0*/  LEA.HI R72, R33, R72, RZ, 0x1d ;  /* 0x0000004821487211 */ /* 0x000fe200078fe8ff */
[----:B------:R-:W-:Y:S01]  /*11600*/  HADD2.F32 R35, -RZ, R82.H1_H1 ;  /* 0x30000052ff237230 */ /* 0x000fe20000004100 */
[----:B------:R-:W-:Y:S01]  /*11610*/  LEA.HI R21, R21, R206, RZ, 0x6 ;  /* 0x000000ce15157211 */ /* 0x000fe200078f30ff */
[--C-:B------:R-:W-:Y:S01]  /*11620*/  HADD2.F32 R37, -RZ, R80.reuse.H1_H1 ;  /* 0x30000050ff257230 */ /* 0x100fe20000004100 */
[----:B-1----:R-:W-:Y:S01]  /*11630*/  SHF.R.S32.HI R5, RZ, 0x1f, R72 ;  /* 0x0000001fff057819 */ /* 0x002fe20000011448 */
[----:B------:R-:W-:Y:S01]  /*11640*/  HADD2.F32 R80, -RZ, R80.H0_H0 ;  /* 0x20000050ff507230 */ /* 0x000fe20000004100 */
[----:B------:R-:W-:Y:S01]  /*11650*/  SHF.L.U32 R4, R72, 0x3, RZ ;  /* 0x0000000348047819 */ /* 0x000fe200000006ff */
[----:B------:R-:W-:Y:S01]  /*11660*/  IMAD.SHL.U32 R21, R21, 0x80, RZ ;  /* 0x0000008015157824 */ /* 0x000fe200078e00ff */
[----:B------:R-:W-:Y:S01]  /*11670*/  LEA.HI R5, R5, R72, RZ, 0x3 ;  /* 0x0000004805057211 */ /* 0x000fe200078f18ff */
[----:B------:R-:W-:Y:S01]  /*11680*/  HADD2.F32 R82, -RZ, R82.H0_H0 ;  /* 0x20000052ff527230 */ /* 0x000fe20000004100 */
[----:B------:R-:W-:-:S02]  /*11690*/  LOP3.LUT R4, R217, 0x38, R4, 0xf8, !PT ;  /* 0x00000038d9047812 */ /* 0x000fc400078ef804 */
[----:B------:R-:W-:Y:S01]  /*116a0*/  LOP3.LUT R6, R21, 0xffffe000, RZ, 0xc0, !PT ;  /* 0xffffe00015067812 */ /* 0x000fe200078ec0ff */
[----:B------:R-:W-:Y:S01]  /*116b0*/  IMAD.SHL.U32 R5, R5, 0x400, RZ ;  /* 0x0000040005057824 */ /* 0x000fe200078e00ff */
[----:B---3--:R-:W-:Y:S02]  /*116c0*/  LOP3.LUT R24, R4, R62, RZ, 0x3c, !PT ;  /* 0x0000003e04187212 */ /* 0x008fe400078e3cff */
[----:B-----5:R-:W-:Y:S02]  /*116d0*/  R2UR UR4, R63 ;  /* 0x000000003f0472ca */ /* 0x020fe400000e0000 */
[----:B------:R-:W-:Y:S02]  /*116e0*/  LOP3.LUT R21, R5, 0x7fffe000, RZ, 0xc0, !PT ;  /* 0x7fffe00005157812 */ /* 0x000fe400078ec0ff */
[----:B------:R-:W-:Y:S02]  /*116f0*/  LOP3.LUT R69, R217, 0x38, R69, 0xf8, !PT ;  /* 0x00000038d9457812 */ /* 0x000fe400078ef845 */
[----:B------:R-:W-:-:S02]  /*11700*/  IADD3 R21, R24, R21, R221 ;  /* 0x0000001518157210 */ /* 0x000fc40007ffe0dd */
[----:B------:R-:W-:Y:S02]  /*11710*/  LOP3.LUT R69, R69, R62, RZ, 0x3c, !PT ;  /* 0x0000003e45457212 */ /* 0x000fe400078e3cff */
[----:B------:R-:W-:Y:S01]  /*11720*/  SHF.R.U64 R45, R52, 0x10, R53 ;  /* 0x00000010342d7819 */ /* 0x000fe20000001235 */
[----:B------:R-:W-:Y:S01]  /*11730*/  IMAD R21, R21, 0x2, R16 ;  /* 0x0000000215157824 */ /* 0x000fe200078e0210 */
[----:B------:R-:W-:Y:S02]  /*11740*/  IADD3 R6, R69, R6, R221 ;  /* 0x0000000645067210 */ /* 0x000fe40007ffe0dd */
[----:B------:R-:W-:Y:S02]  /*11750*/  SHF.R.U32.HI R52, RZ, 0x10, R53 ;  /* 0x00000010ff347819 */ /* 0x000fe40000011635 */
[----:B------:R-:W1:Y:S01]  /*11760*/  LDS.128 R24, [R21+0x15400] ;  /* 0x0154000015187984 */ /* 0x000e620000000c00 */
[----:B------:R-:W-:Y:S02]  /*11770*/  LEA R46, R6, UR4, 0x1 ;  /* 0x00000004062e7c11 */ /* 0x000fe4000f8e08ff */
[----:B------:R-:W-:-:S02]  /*11780*/  SHF.R.U32.HI R32, RZ, 0x10, R9 ;  /* 0x00000010ff207819 */ /* 0x000fc40000011609 */
[----:B------:R-:W-:Y:S01]  /*11790*/  SHF.R.U64 R43, R8, 0x10, R9 ;  /* 0x00000010082b7819 */ /* 0x000fe20000001209 */
[----:B------:R-:W2:Y:S01]  /*117a0*/  LDS.128 R4, [R46] ;  /* 0x000000002e047984 */ /* 0x000ea20000000c00 */
[----:B------:R-:W-:Y:S01]  /*117b0*/  SHF.R.U32.HI R38, RZ, 0x10, R11 ;  /* 0x00000010ff267819 */ /* 0x000fe2000001160b */
[----:B------:R-:W-:Y:S01]  /*117c0*/  HADD2.F32 R32, -RZ, R32.H0_H0 ;  /* 0x20000020ff207230 */ /* 0x000fe20000004100 */
[--C-:B------:R-:W-:Y:S02]  /*117d0*/  SHF.R.U64 R44, R54, 0x10, R55.reuse ;  /* 0x00000010362c7819 */ /* 0x100fe40000001237 */
[----:B------:R-:W-:Y:S02]  /*117e0*/  SHF.R.U32.HI R54, RZ, 0x10, R55 ;  /* 0x00000010ff367819 */ /* 0x000fe40000011637 */
[----:B------:R-:W-:Y:S01]  /*117f0*/  SHF.R.U64 R42, R10, 0x10, R11 ;  /* 0x000000100a2a7819 */ /* 0x000fe2000000120b */
[--C-:B-1----:R-:W-:Y:S02]  /*11800*/  HADD2.F32 R28, -RZ, R25.reuse.H0_H0 ;  /* 0x20000019ff1c7230 */ /* 0x102fe40000004100 */
[----:B------:R-:W-:-:S02]  /*11810*/  HADD2.F32 R29, -RZ, R25.H1_H1 ;  /* 0x30000019ff1d7230 */ /* 0x000fc40000004100 */
[----:B------:R-:W-:Y:S02]  /*11820*/  HADD2.F32 R25, -RZ, R24.H0_H0 ;  /* 0x20000018ff197230 */ /* 0x000fe40000004100 */
[C---:B------:R-:W-:Y:S01]  /*11830*/  FMUL.FTZ R39, R28.reuse, R37 ;  /* 0x000000251c277220 */ /* 0x040fe20000410000 */
[----:B------:R-:W-:Y:S01]  /*11840*/  FMUL.FTZ R41, R28, R35 ;  /* 0x000000231c297220 */ /* 0x000fe20000410000 */
[----:B------:R-:W-:Y:S02]  /*11850*/  HADD2.F32 R28, -RZ, R52.H0_H0 ;  /* 0x20000034ff1c7230 */ /* 0x000fe40000004100 */
[C---:B------:R-:W-:Y:S01]  /*11860*/  FMUL.FTZ R34, R29.reuse, R32 ;  /* 0x000000201d227220 */ /* 0x040fe20000410000 */
[--C-:B--2---:R-:W-:Y:S02]  /*11870*/  HADD2.F32 R8, -RZ, R5.reuse.H0_H0 ;  /* 0x20000005ff087230 */ /* 0x104fe40000004100 */
[----:B------:R-:W-:Y:S02]  /*11880*/  HADD2.F32 R9, -RZ, R5.H1_H1 ;  /* 0x30000005ff097230 */ /* 0x000fe40000004100 */
[----:B------:R-:W-:Y:S01]  /*11890*/  FMUL.FTZ R36, R29, R28 ;  /* 0x0000001c1d247220 */ /* 0x000fe20000410000 */
[----:B------:R-:W-:-:S02]  /*118a0*/  HADD2.F32 R5, -RZ, R4.H0_H0 ;  /* 0x20000004ff057230 */ /* 0x000fc40000004100 */
[C---:B------:R-:W-:Y:S01]  /*118b0*/  FFMA.FTZ R39, R8.reuse, R35, -R39 ;  /* 0x0000002308277223 */ /* 0x040fe20000010827 */
[----:B------:R-:W-:Y:S01]  /*118c0*/  FFMA.FTZ R41, R8, R37, R41 ;  /* 0x0000002508297223 */ /* 0x000fe20000010029 */
[----:B------:R-:W-:Y:S01]  /*118d0*/  FMUL.FTZ R8, R25, R80 ;  /* 0x0000005019087220 */ /* 0x000fe20000410000 */
[C---:B------:R-:W-:Y:S01]  /*118e0*/  FFMA.FTZ R34, R9.reuse, R28, -R34 ;  /* 0x0000001c09227223 */ /* 0x040fe20000010822 */
[----:B------:R-:W-:Y:S01]  /*118f0*/  FFMA.FTZ R36, R9, R32, R36 ;  /* 0x0000002009247223 */ /* 0x000fe20000010024 */
[----:B------:R-:W-:Y:S02]  /*11900*/  HADD2.F32 R30, -RZ, R26.H0_H0 ;  /* 0x2000001aff1e7230 */ /* 0x000fe40000004100 */
[-C--:B------:R-:W-:Y:S01]  /*11910*/  FMUL.FTZ R25, R25, R82.reuse ;  /* 0x0000005219197220 */ /* 0x080fe20000410000 */
[----:B------:R-:W-:Y:S02]  /*11920*/  HADD2.F32 R29, -RZ, R81.H0_H0 ;  /* 0x20000051ff1d7230 */ /* 0x000fe40000004100 */
[----:B------:R-:W-:Y:S01]  /*11930*/  FFMA.FTZ R82, R5, R82, -R8 ;  /* 0x0000005205527223 */ /* 0x000fe20000010808 */
[----:B------:R-:W-:-:S02]  /*11940*/  HADD2.F32 R9, -RZ, R83.H0_H0 ;  /* 0x20000053ff097230 */ /* 0x000fc40000004100 */
[----:B------:R-:W-:Y:S01]  /*11950*/  FFMA.FTZ R80, R5, R80, R25 ;  /* 0x0000005005507223 */ /* 0x000fe20000010019 */
[----:B------:R-:W-:Y:S02]  /*11960*/  HADD2.F32 R31, -RZ, R27.H0_H0 ;  /* 0x2000001bff1f7230 */ /* 0x000fe40000004100 */
[C---:B------:R-:W-:Y:S01]  /*11970*/  FMUL.FTZ R5, R30.reuse, R29 ;  /* 0x0000001d1e057220 */ /* 0x040fe20000410000 */
[----:B------:R-:W-:Y:S02]  /*11980*/  HADD2.F32 R32, -RZ, R81.H1_H1 ;  /* 0x30000051ff207230 */ /* 0x000fe40000004100 */
[----:B------:R-:W-:Y:S01]  /*11990*/  FMUL.FTZ R25, R30, R9 ;  /* 0x000000091e197220 */ /* 0x000fe20000410000 */
[----:B------:R-:W-:Y:S02]  /*119a0*/  HADD2.F32 R8, -RZ, R83.H1_H1 ;  /* 0x30000053ff087230 */ /* 0x000fe40000004100 */
[----:B------:R-:W-:Y:S02]  /*119b0*/  HADD2.F32 R30, -RZ, R38.H0_H0 ;  /* 0x20000026ff1e7230 */ /* 0x000fe40000004100 */
[----:B------:R-:W-:Y:S01]  /*119c0*/  FMUL.FTZ R38, R31, R32 ;  /* 0x000000201f267220 */ /* 0x000fe20000410000 */
[----:B------:R-:W-:-:S02]  /*119d0*/  HADD2.F32 R11, -RZ, R7.H0_H0 ;  /* 0x20000007ff0b7230 */ /* 0x000fc40000004100 */
[-C--:B------:R-:W-:Y:S01]  /*119e0*/  FMUL.FTZ R31, R31, R8.reuse ;  /* 0x000000081f1f7220 */ /* 0x080fe20000410000 */
[----:B------:R-:W-:Y:S02]  /*119f0*/  HADD2.F32 R10, -RZ, R6.H0_H0 ;  /* 0x20000006ff0a7230 */ /* 0x000fe40000004100 */
[----:B------:R-:W-:Y:S02]  /*11a00*/  HADD2.F32 R27, -RZ, R27.H1_H1 ;  /* 0x3000001bff1b7230 */ /* 0x000fe40000004100 */
[C---:B------:R-:W-:Y:S01]  /*11a10*/  FFMA.FTZ R38, R11.reuse, R8, -R38 ;  /* 0x000000080b267223 */ /* 0x040fe20000010826 */
[----:B------:R-:W-:Y:S02]  /*11a20*/  HADD2.F32 R28, -RZ, R54.H0_H0 ;  /* 0x20000036ff1c7230 */ /* 0x000fe40000004100 */
[----:B------:R-:W-:Y:S01]  /*11a30*/  FFMA.FTZ R32, R11, R32, R31 ;  /* 0x000000200b207223 */ /* 0x000fe2000001001f */
[----:B------:R-:W-:Y:S02]  /*11a40*/  HADD2.F32 R7, -RZ, R7.H1_H1 ;  /* 0x30000007ff077230 */ /* 0x000fe40000004100 */
[----:B------:R-:W-:Y:S01]  /*11a50*/  FFMA.FTZ R35, R10, R9, -R5 ;  /* 0x000000090a237223 */ /* 0x000fe20000010805 */
[----:B------:R-:W-:-:S02]  /*11a60*/  HADD2.F32 R24, -RZ, R24.H1_H1 ;  /* 0x30000018ff187230 */ /* 0x000fc40000004100 */
[C---:B------:R-:W-:Y:S01]  /*11a70*/  FMUL.FTZ R40, R27.reuse, R30 ;  /* 0x0000001e1b287220 */ /* 0x040fe20000410000 */
[-C--:B------:R-:W-:Y:S01]  /*11a80*/  FMUL.FTZ R8, R27, R28.reuse ;  /* 0x0000001c1b087220 */ /* 0x080fe20000410000 */
[----:B------:R-:W-:Y:S02]  /*11a90*/  HADD2.F32 R11, -RZ, R43.H0_H0 ;  /* 0x2000002bff0b7230 */ /* 0x000fe40000004100 */
[----:B------:R-:W-:Y:S01]  /*11aa0*/  FFMA.FTZ R10, R10, R29, R25 ;  /* 0x0000001d0a0a7223 */ /* 0x000fe20000010019 */
[----:B------:R-:W-:Y:S02]  /*11ab0*/  HADD2.F32 R5, -RZ, R45.H0_H0 ;  /* 0x2000002dff057230 */ /* 0x000fe40000004100 */
[C---:B------:R-:W-:Y:S01]  /*11ac0*/  FFMA.FTZ R37, R7.reuse, R28, -R40 ;  /* 0x0000001c07257223 */ /* 0x040fe20000010828 */
[----:B------:R-:W-:Y:S02]  /*11ad0*/  HADD2.F32 R26, -RZ, R26.H1_H1 ;  /* 0x3000001aff1a7230 */ /* 0x000fe40000004100 */
[----:B------:R-:W-:Y:S01]  /*11ae0*/  FFMA.FTZ R43, R7, R30, R8 ;  /* 0x0000001e072b7223 */ /* 0x000fe20000010008 */
[----:B------:R-:W-:-:S02]  /*11af0*/  HADD2.F32 R25, -RZ, R42.H0_H0 ;  /* 0x2000002aff197230 */ /* 0x000fc40000004100 */
[C---:B------:R-:W-:Y:S01]  /*11b00*/  FMUL.FTZ R7, R24.reuse, R11 ;  /* 0x0000000b18077220 */ /* 0x040fe20000410000 */
[----:B------:R-:W-:Y:S02]  /*11b10*/  HADD2.F32 R9, -RZ, R44.H0_H0 ;  /* 0x2000002cff097230 */ /* 0x000fe40000004100 */
        /* <DEDUP_REMOVED lines=19> */
.L_x_5905:
[----:B------:R-:W-:Y:S05]  /*11c50*/  BSYNC B1 ;  /* 0x0000000000017941 */ /* 0x000fea0003800000 */
.L_x_5904:
[----:B------:R-:W-:Y:S05]  /*11c60*/  @P2 BRA `(.L_x_5877) ;  /* 0x0000000400982947 */ /* 0x000fea0003800000 */
[----:B------:R-:W-:Y:S01]  /*11c70*/  LEA.HI R0, R0, R207, RZ, 0x6 ;  /* 0x000000cf00007211 */ /* 0x000fe200078f30ff */
[----:B-1-3--:R-:W-:Y:S01]  /*11c80*/  HADD2.F32 R25, -RZ, R76.H1_H1 ;  /* 0x3000004cff197230 */ /* 0x00afe20000004100 */
        /* <DEDUP_REMOVED lines=11> */
[----:B-----5:R-:W-:Y:S02]  /*11d40*/  R2UR UR4, R63 ;  /* 0x000000003f0472ca */ /* 0x020fe400000e0000 */
[----:B------:R-:W-:Y:S01]  /*11d50*/  LOP3.LUT R0, R217, 0x38, R0, 0xf8, !PT ;  /* 0x00000038d9007812 */ /* 0x000fe200078ef800 */
[----:B------:R-:W-:Y:S01]  /*11d60*/  IMAD.SHL.U32 R3, R3, 0x400, RZ ;  /* 0x0000040003037824 */ /* 0x000fe200078e00ff */
[----:B------:R-:W-:Y:S02]  /*11d70*/  IADD3 R4, R5, R4, R221 ;  /* 0x0000000405047210 */ /* 0x000fe40007ffe0dd */
[----:B------:R-:W-:Y:S02]  /*11d80*/  LOP3.LUT R0, R0, R62, RZ, 0x3c, !PT ;  /* 0x0000003e00007212 */ /* 0x000fe400078e3cff */
[----:B------:R-:W-:Y:S02]  /*11d90*/  LOP3.LUT R3, R3, 0x7fffe000, RZ, 0xc0, !PT ;  /* 0x7fffe00003037812 */ /* 0x000fe400078ec0ff */
[----:B------:R-:W-:-:S02]  /*11da0*/  SHF.R.U32.HI R27, RZ, 0x10, R13 ;  /* 0x00000010ff1b7819 */ /* 0x000fc4000001160d */
[----:B------:R-:W-:Y:S02]  /*11db0*/  IADD3 R3, R0, R3, R221 ;  /* 0x0000000300037210 */ /* 0x000fe40007ffe0dd */
[----:B------:R-:W-:Y:S01]  /*11dc0*/  LEA R37, R4, UR4, 0x1 ;  /* 0x0000000404257c11 */ /* 0x000fe2000f8e08ff */
[----:B------:R-:W-:Y:S01]  /*11dd0*/  HADD2.F32 R27, -RZ, R27.H0_H0 ;  /* 0x2000001bff1b7230 */ /* 0x000fe20000004100 */
[----:B------:R-:W-:Y:S02]  /*11de0*/  LEA R3, R3, R16, 0x1 ;  /* 0x0000001003037211 */ /* 0x000fe400078e08ff */
[--C-:B------:R-:W-:Y:S01]  /*11df0*/  SHF.R.U64 R33, R14, 0x10, R15.reuse ;  /* 0x000000100e217819 */ /* 0x100fe2000000120f */
[----:B------:R-:W1:Y:S01]  /*11e00*/  LDS.128 R4, [R37] ;  /* 0x0000000025047984 */ /* 0x000e620000000c00 */
[----:B------:R-:W-:Y:S02]  /*11e10*/  SHF.R.U32.HI R32, RZ, 0x10, R15 ;  /* 0x00000010ff207819 */ /* 0x000fe4000001160f */
[--C-:B------:R-:W-:Y:S01]  /*11e20*/  SHF.R.U64 R36, R56, 0x10, R57.reuse ;  /* 0x0000001038247819 */ /* 0x100fe20000001239 */
[----:B------:R-:W2:Y:S01]  /*11e30*/  LDS.128 R8, [R3+0x15400] ;  /* 0x0154000003087984 */ /* 0x000ea20000000c00 */
[----:B------:R-:W-:-:S02]  /*11e40*/  SHF.R.U32.HI R56, RZ, 0x10, R57 ;  /* 0x00000010ff387819 */ /* 0x000fc40000011639 */
[----:B------:R-:W-:Y:S02]  /*11e50*/  SHF.R.U64 R34, R12, 0x10, R13 ;  /* 0x000000100c227819 */ /* 0x000fe4000000120d */
[--C-:B------:R-:W-:Y:S02]  /*11e60*/  SHF.R.U64 R35, R58, 0x10, R59.reuse ;  /* 0x000000103a237819 */ /* 0x100fe4000000123b */
[----:B------:R-:W-:Y:S01]  /*11e70*/  SHF.R.U32.HI R58, RZ, 0x10, R59 ;  /* 0x00000010ff3a7819 */ /* 0x000fe2000001163b */
[--C-:B-1----:R-:W-:Y:S02]  /*11e80*/  HADD2.F32 R12, -RZ, R5.reuse.H0_H0 ;  /* 0x20000005ff0c7230 */ /* 0x102fe40000004100 */
[----:B------:R-:W-:Y:S02]  /*11e90*/  HADD2.F32 R5, -RZ, R5.H1_H1 ;  /* 0x30000005ff057230 */ /* 0x000fe40000004100 */
[--C-:B--2---:R-:W-:Y:S02]  /*11ea0*/  HADD2.F32 R15, -RZ, R9.reuse.H0_H0 ;  /* 0x20000009ff0f7230 */ /* 0x104fe40000004100 */
[----:B------:R-:W-:-:S02]  /*11eb0*/  HADD2.F32 R20, -RZ, R9.H1_H1 ;  /* 0x30000009ff147230 */ /* 0x000fc40000004100 */
[----:B------:R-:W-:Y:S02]  /*11ec0*/  HADD2.F32 R9, -RZ, R8.H0_H0 ;  /* 0x20000008ff097230 */ /* 0x000fe40000004100 */
[CC--:B------:R-:W-:Y:S01]  /*11ed0*/  FMUL.FTZ R29, R15.reuse, R26.reuse ;  /* 0x0000001a0f1d7220 */ /* 0x0c0fe20000410000 */
[----:B------:R-:W-:Y:S01]  /*11ee0*/  FMUL.FTZ R31, R15, R25 ;  /* 0x000000190f1f7220 */ /* 0x000fe20000410000 */
[----:B------:R-:W-:Y:S02]  /*11ef0*/  HADD2.F32 R15, -RZ, R56.H0_H0 ;  /* 0x20000038ff0f7230 */ /* 0x000fe40000004100 */
[----:B------:R-:W-:Y:S01]  /*11f00*/  FMUL.FTZ R28, R20, R27 ;  /* 0x0000001b141c7220 */ /* 0x000fe20000410000 */
[C---:B------:R-:W-:Y:S01]  /*11f10*/  FFMA.FTZ R29, R12.reuse, R25, -R29 ;  /* 0x000000190c1d7223 */ /* 0x040fe2000001081d */
[----:B------:R-:W-:Y:S01]  /*11f20*/  FFMA.FTZ R31, R12, R26, R31 ;  /* 0x0000001a0c1f7223 */ /* 0x000fe2000001001f */
[----:B------:R-:W-:Y:S02]  /*11f30*/  HADD2.F32 R0, -RZ, R4.H0_H0 ;  /* 0x20000004ff007230 */ /* 0x000fe40000004100 */
[-C--:B------:R-:W-:Y:S01]  /*11f40*/  FMUL.FTZ R12, R20, R15.reuse ;  /* 0x0000000f140c7220 */ /* 0x080fe20000410000 */
[----:B------:R-:W-:Y:S01]  /*11f50*/  FFMA.FTZ R28, R5, R15, -R28 ;  /* 0x0000000f051c7223 */ /* 0x000fe2000001081c */
[----:B------:R-:W-:Y:S01]  /*11f60*/  FMUL.FTZ R15, R9, R70 ;  /* 0x00000046090f7220 */ /* 0x000fe20000410000 */
[----:B------:R-:W-:-:S02]  /*11f70*/  HADD2.F32 R21, -RZ, R10.H0_H0 ;  /* 0x2000000aff157230 */ /* 0x000fc40000004100 */
[-C--:B------:R-:W-:Y:S01]  /*11f80*/  FMUL.FTZ R9, R9, R76.reuse ;  /* 0x0000004c09097220 */ /* 0x080fe20000410000 */
        /* <DEDUP_REMOVED lines=52> */
.L_x_5877:
[----:B------:R-:W-:Y:S05]  /*122d0*/  BSYNC B0 ;  /* 0x0000000000007941 */ /* 0x000fea0003800000 */
.L_x_5855:
        /* <DEDUP_REMOVED lines=8> */
.L_x_5853:
[----:B0--3--:R-:W3:Y:S02]  /*12360*/  LDL R0, [R1+0x44] ;  /* 0x0000440001007983 */ /* 0x009ee40000100800 */
[----:B---3--:R-:W-:-:S13]  /*12370*/  R2UR UR4, R0 ;  /* 0x00000000000472ca */ /* 0x008fda00000e0000 */
[----:B------:R-:W-:-:S05]  /*12380*/  IMAD.U32 R0, RZ, RZ, UR4 ;  /* 0x00000004ff007e24 */ /* 0x000fca000f8e00ff */
[----:B------:R-:W-:-:S13]  /*12390*/  ISETP.NE.AND P0, PT, R0, 0x3, PT ;  /* 0x000000030000780c */ /* 0x000fda0003f05270 */
[----:B------:R-:W-:Y:S05]  /*123a0*/  @!P0 BRA `(.L_x_5906) ;  /* 0x0000000000048947 */ /* 0x000fea0003800000 */
[----:B------:R-:W-:Y:S01]  /*123b0*/  BPT.TRAP 0x1 ;  /* 0x000000040000795c */ /* 0x000fe20000300000 */
.L_x_5906:
[----:B------:R-:W-:Y:S01]  /*123c0*/  IMAD R0, R205, 0x8, R16 ;  /* 0x00000008cd007824 */ /* 0x000fe200078e0210 */
[----:B-12-4-:R-:W-:-:S04]  /*123d0*/  SHF.L.U32 R3, R208, 0x1f, RZ ;  /* 0x0000001fd0037819 */ /* 0x016fc800000006ff */
[----:B------:R0:W1:Y:S01]  /*123e0*/  SYNCS.PHASECHK.TRANS64.TRYWAIT P2, [R0+URZ+0x36830], R3 ;  /* 0x03683003000075a7 */ /* 0x000062000804017f */
[----:B------:R-:W-:Y:S05]  /*123f0*/  @!P0 BRA `(.L_x_5907) ;  /* 0x0000000000048947 */ /* 0x000fea0003800000 */
[----:B------:R-:W-:Y:S01]  /*12400*/  BPT.TRAP 0x1 ;  /* 0x000000040000795c */ /* 0x000fe20000300000 */
.L_x_5907:
[----:B------:R-:W2:Y:S02]  /*12410*/  S2R R4, SR_TID.X ;  /* 0x0000000000047919 */ /* 0x000ea40000002100 */
[----:B--2---:R-:W-:-:S04]  /*12420*/  LOP3.LUT R4, R4, 0x7f, RZ, 0xc0, !PT ;  /* 0x0000007f04047812 */ /* 0x004fc800078ec0ff */
[----:B------:R-:W-:Y:S01]  /*12430*/  ISETP.NE.AND P1, PT, R4, RZ, PT ;  /* 0x000000ff0400720c */ /* 0x000fe20003f25270 */
[----:B-1----:R-:W-:-:S12]  /*12440*/  @P2 BRA `(.L_x_5908) ;  /* 0x0000000000082947 */ /* 0x002fd80003800000 */
[----:B------:R-:W1:Y:S02]  /*12450*/  SYNCS.PHASECHK.TRANS64.TRYWAIT P2, [R0+URZ+0x36830], R3 ;  /* 0x03683003000075a7 */ /* 0x000e64000804017f */
[----:B-1----:R-:W-:Y:S05]  /*12460*/  @!P2 BRA `(.L_x_5909) ;  /* 0x000001f00080a947 */ /* 0x002fea0003800000 */
.L_x_5908:
        /* <DEDUP_REMOVED lines=18> */
[----:B------:R-:W-:Y:S01]  /*12590*/  MOV R13, UR5 ;  /* 0x00000005000d7c02 */ /* 0x000fe20008000f00 */
[----:B------:R-:W-:Y:S01]  /*125a0*/  IMAD R4, R205, 0xa80, R222 ;  /* 0x00000a80cd047824 */ /* 0x000fe200078e02de */
[----:B------:R-:W-:Y:S01]  /*125b0*/  R2UR UR23, R9 ;  /* 0x00000000091772ca */ /* 0x000fe200000e0000 */
[----:B------:R-:W-:Y:S01]  /*125c0*/  IMAD.MOV.U32 R11, RZ, RZ, 0x40000040 ;  /* 0x40000040ff0b7424 */ /* 0x000fe200078e00ff */
[----:B------:R-:W-:Y:S01]  /*125d0*/  UMOV UR4, UR24 ;  /* 0x0000001800047c82 */ /* 0x000fe20008000000 */
[C---:B------:R-:W-:Y:S01]  /*125e0*/  VIADD R6, R4.reuse, 0x80 ;  /* 0x0000008004067836 */ /* 0x040fe20000000000 */
[C---:B------:R-:W-:Y:S01]  /*125f0*/  R2UR UR6, R4.reuse ;  /* 0x00000000040672ca */ /* 0x040fe200000e0000 */
[----:B------:R-:W-:Y:S01]  /*12600*/  UMOV UR26, UR4 ;  /* 0x00000004001a7c82 */ /* 0x000fe20008000000 */
[----:B------:R-:W-:Y:S01]  /*12610*/  VIADD R8, R4, 0x100 ;  /* 0x0000010004087836 */ /* 0x000fe20000000000 */
[----:B------:R-:W-:Y:S01]  /*12620*/  UMOV UR16, UR26 ;  /* 0x0000001a00107c82 */ /* 0x000fe20008000000 */
[----:B------:R-:W-:Y:S01]  /*12630*/  R2UR UR18, R6 ;  /* 0x00000000061272ca */ /* 0x000fe200000e0000 */
[----:B------:R-:W-:Y:S01]  /*12640*/  UMOV UR20, UR26 ;  /* 0x0000001a00147c82 */ /* 0x000fe20008000000 */
[----:B------:R-:W-:Y:S01]  /*12650*/  VIADD R6, R4, 0x180 ;  /* 0x0000018004067836 */ /* 0x000fe20000000000 */
[----:B------:R-:W-:Y:S01]  /*12660*/  R2UR UR22, R8 ;  /* 0x00000000081672ca */ /* 0x000fe200000e0000 */
[----:B------:R-:W-:Y:S01]  /*12670*/  IMAD.U32 R12, RZ, RZ, UR4 ;  /* 0x00000004ff0c7e24 */ /* 0x000fe2000f8e00ff */
[----:B------:R-:W-:Y:S01]  /*12680*/  R2UR UR11, R11 ;  /* 0x000000000b0b72ca */ /* 0x000fe200000e0000 */
[----:B------:R-:W-:Y:S01]  /*12690*/  VIADD R10, R4, 0x200 ;  /* 0x00000200040a7836 */ /* 0x000fe20000000000 */
[----:B------:R-:W-:Y:S01]  /*126a0*/  UMOV UR8, UR26 ;  /* 0x0000001a00087c82 */ /* 0x000fe20008000000 */
[----:B------:R-:W-:Y:S01]  /*126b0*/  UMOV UR9, UR27 ;  /* 0x0000001b00097c82 */ /* 0x000fe20008000000 */
[----:B------:R-:W-:Y:S01]  /*126c0*/  HGMMA.64x16x16.F32 R72, gdesc[UR4], RZ, !UPT, gsb0 ;  /* 0x00200000044879f0 */ /* 0x000fe2000c0008ff */
[----:B------:R-:W-:Y:S01]  /*126d0*/  R2UR UR6, R6 ;  /* 0x00000000060672ca */ /* 0x000fe200000e0000 */
[----:B------:R-:W-:Y:S01]  /*126e0*/  UMOV UR4, UR26 ;  /* 0x0000001a00047c82 */ /* 0x000fe20008000000 */
[----:B------:R-:W-:Y:S01]  /*126f0*/  R2UR UR7, R7 ;  /* 0x00000000070772ca */ /* 0x000fe200000e0000 */
[----:B------:R-:W-:Y:S01]  /*12700*/  UMOV UR5, UR27 ;  /* 0x0000001b00057c82 */ /* 0x000fe20008000000 */
[----:B------:R-:W-:Y:S01]  /*12710*/  R2UR UR10, R10 ;  /* 0x000000000a0a72ca */ /* 0x000fe200000e0000 */
[C---:B------:R-:W-:Y:S01]  /*12720*/  VIADD R8, R4.reuse, 0x280 ;  /* 0x0000028004087836 */ /* 0x040fe20000000000 */
[----:B------:R-:W-:Y:S01]  /*12730*/  UMOV UR12, UR26 ;  /* 0x0000001a000c7c82 */ /* 0x000fe20008000000 */
[----:B------:R-:W-:Y:S01]  /*12740*/  IMAD.MOV.U32 R9, RZ, RZ, 0x40000040 ;  /* 0x40000040ff097424 */ /* 0x000fe200078e00ff */
[----:B------:R-:W-:Y:S01]  /*12750*/  UMOV UR13, UR27 ;  /* 0x0000001b000d7c82 */ /* 0x000fe20008000000 */
[----:B------:R-:W-:Y:S01]  /*12760*/  VIADD R6, R4, 0x300 ;  /* 0x0000030004067836 */ /* 0x000fe20000000000 */
[----:B------:R-:W-:Y:S01]  /*12770*/  R2UR UR14, R8 ;  /* 0x00000000080e72ca */ /* 0x000fe200000e0000 */
[----:B------:R-:W-:Y:S01]  /*12780*/  IMAD.MOV.U32 R7, RZ, RZ, 0x40000040 ;  /* 0x40000040ff077424 */ /* 0x000fe200078e00ff */
[----:B------:R-:W-:Y:S01]  /*12790*/  R2UR UR15, R9 ;  /* 0x00000000090f72ca */ /* 0x000fe200000e0000 */
[----:B------:R-:W-:Y:S01]  /*127a0*/  IMAD.MOV.U32 R9, RZ, RZ, 0x40000040 ;  /* 0x40000040ff097424 */ /* 0x000fe200078e00ff */
[C---:B------:R-:W-:Y:S01]  /*127b0*/  IADD3 R8, R4.reuse, 0x2, RZ ;  /* 0x0000000204087810 */ /* 0x040fe20007ffe0ff */
[----:B------:R-:W-:Y:S01]  /*127c0*/  UMOV UR29, 0x40000040 ;  /* 0x40000040001d7882 */ /* 0x000fe20000000000 */
[----:B------:R-:W-:Y:S01]  /*127d0*/  IMAD.MOV.U32 R11, RZ, RZ, 0x40000040 ;  /* 0x40000040ff0b7424 */ /* 0x000fe200078e00ff */
[----:B------:R-:W-:Y:S01]  /*127e0*/  IADD3 R10, R4, 0x102, RZ ;  /* 0x00000102040a7810 */ /* 0x000fe20007ffe0ff */
[----:B------:R0:W-:Y:S01]  /*127f0*/  STL.64 [R1+0x30], R12 ;  /* 0x0000300c01007387 */ /* 0x0001e20000100a00 */
[----:B------:R-:W-:Y:S01]  /*12800*/  R2UR UR30, R8 ;  /* 0x00000000081e72ca */ /* 0x000fe200000e0000 */
[----:B------:R-:W-:Y:S01]  /*12810*/  VIADD R8, R4, 0x182 ;  /* 0x0000018204087836 */ /* 0x000fe20000000000 */
[----:B------:R-:W-:Y:S01]  /*12820*/  R2UR UR31, R9 ;  /* 0x00000000091f72ca */ /* 0x000fe200000e0000 */
[----:B------:R-:W-:Y:S01]  /*12830*/  UIADD3 UR56, UR24, 0x404, URZ ;  /* 0x0000040418387890 */ /* 0x000fe2000fffe03f */
[----:B------:R-:W-:Y:S01]  /*12840*/  MOV R9, 0x40000040 ;  /* 0x4000004000097802 */ /* 0x000fe20000000f00 */
[----:B------:R-:W-:Y:S01]  /*12850*/  UMOV UR57, 0x40000040 ;  /* 0x4000004000397882 */ /* 0x000fe20000000000 */
[----:B------:R-:W-:Y:S01]  /*12860*/  UIADD3 UR52, UR24, 0x406, URZ ;  /* 0x0000040618347890 */ /* 0x000fe2000fffe03f */
[----:B------:R-:W1:Y:S01]  /*12870*/  LDC R3, c[0x0][0x448] ;  /* 0x00011200ff037b82 */ /* 0x000e620000000800 */
[----:B------:R-:W-:Y:S01]  /*12880*/  UMOV UR53, 0x40000040 ;  /* 0x4000004000357882 */ /* 0x000fe20000000000 */
[----:B------:R-:W-:Y:S01]  /*12890*/  UIADD3 UR48, UR24, 0x800, URZ ;  /* 0x0000080018307890 */ /* 0x000fe2000fffe03f */
[----:B------:R-:W-:Y:S01]  /*128a0*/  IMAD.MOV.U32 R5, RZ, RZ, 0x40000040 ;  /* 0x40000040ff057424 */ /* 0x000fe200078e00ff */
[----:B------:R-:W-:Y:S01]  /*128b0*/  UMOV UR49, 0x40000040 ;  /* 0x4000004000317882 */ /* 0x000fe20000000000 */
[----:B0-----:R-:W-:Y:S01]  /*128c0*/  IMAD.U32 R13, RZ, RZ, UR29 ;  /* 0x0000001dff0d7e24 */ /* 0x001fe2000f8e00ff */
        /* <DEDUP_REMOVED lines=16> */
[----:B-1----:R-:W-:Y:S01]  /*129d0*/  ISETP.NE.AND P2, PT, R3, 0x1, PT ;  /* 0x000000010300780c */ /* 0x002fe20003f45270 */
        /* <DEDUP_REMOVED lines=11> */
[----:B-----5:R-:W-:-:S06]  /*12a90*/  WARPGROUP.ARRIVE ;  /* 0x00000000000079c5 */ /* 0x020fcc0000000000 */
[----:B------:R-:W-:Y:S01]  /*12aa0*/  HGMMA.64x16x16.F32 R56, gdesc[UR20], RZ, !UPT, gsb0 ;  /* 0x00200000143879f0 */ /* 0x000fe2000c0008ff */
[----:B------:R-:W-:Y:S01]  /*12ab0*/  R2UR UR22, R10 ;  /* 0x000000000a1672ca */ /* 0x000fe200000e0000 */
[----:B------:R-:W-:Y:S01]  /*12ac0*/  UMOV UR21, UR27 ;  /* 0x0000001b00157c82 */ /* 0x000fe20008000000 */
[----:B------:R-:W-:Y:S01]  /*12ad0*/  R2UR UR23, R11 ;  /* 0x000000000b1772ca */ /* 0x000fe200000e0000 */
[----:B------:R-:W-:Y:S02]  /*12ae0*/  VIADD R10, R4, 0x282 ;  /* 0x00000282040a7836 */ /* 0x000fe40000000000 */
[----:B------:R-:W-:Y:S01]  /*12af0*/  IMAD.MOV.U32 R11, RZ, RZ, 0x40000040 ;  /* 0x40000040ff0b7424 */ /* 0x000fe200078e00ff */
        /* <DEDUP_REMOVED lines=76> */
[----:B------:R-:W-:Y:S02]  /*12fc0*/  VIADD R8, R4, 0x6 ;  /* 0x0000000604087836 */ /* 0x000fe40000000000 */
[----:B------:R-:W-:Y:S01]  /*12fd0*/  IMAD.MOV.U32 R9, RZ, RZ, 0x40000040 ;  /* 0x40000040ff097424 */ /* 0x000fe200078e00ff */
        /* <DEDUP_REMOVED lines=39> */
[----:B------:R-:W-:Y:S01]  /*13250*/  VIADD R8, R4, 0x186 ;  /* 0x0000018604087836 */ /* 0x000fe20000000000 */
[----:B0-----:R-:W-:Y:S01]  /*13260*/  MOV R13, UR29 ;  /* 0x0000001d000d7c02 */ /* 0x001fe20008000f00 */
        /* <DEDUP_REMOVED lines=17> */
[----:B------:R-:W-:Y:S02]  /*13380*/  VIADD R10, R4, 0x286 ;  /* 0x00000286040a7836 */ /* 0x000fe40000000000 */
[----:B------:R-:W-:Y:S01]  /*13390*/  IMAD.MOV.U32 R11, RZ, RZ, 0x40000040 ;  /* 0x40000040ff0b7424 */ /* 0x000fe200078e00ff */
[----:B------:R-:W-:Y:S02]  /*133a0*/  WARPGROUP.DEPBAR.LE gsb0, 0x0 ;  /* 0x00008000000079c5 */ /* 0x000fe40000010000 */
[----:B------:R-:W-:-:S06]  /*133b0*/  WARPGROUP.ARRIVE ;  /* 0x00000000000079c5 */ /* 0x000fcc0000000000 */
[----:B------:R-:W-:Y:S01]  /*133c0*/  HGMMA.64x16x16.F32 R48, gdesc[UR4], R48, gsb0 ;  /* 0x00200000043079f0 */ /* 0x000fe20008000830 */
[----:B------:R-:W-:Y:S01]  /*133d0*/  UIADD3 UR4, UR24, 0x6, URZ ;  /* 0x0000000618047890 */ /* 0x000fe2000fffe03f */
[----:B------:R-:W-:Y:S01]  /*133e0*/  R2UR UR6, R8 ;  /* 0x00000000080672ca */ /* 0x000fe200000e0000 */
[----:B------:R-:W-:Y:S01]  /*133f0*/  UMOV UR5, UR27 ;  /* 0x0000001b00057c82 */ /* 0x000fe20008000000 */
[----:B------:R-:W-:Y:S01]  /*13400*/  R2UR UR7, R9 ;  /* 0x00000000090772ca */ /* 0x000fe200000e0000 */
[----:B------:R-:W-:Y:S01]  /*13410*/  IMAD.MOV.U32 R9, RZ, RZ, 0x40000040 ;  /* 0x40000040ff097424 */ /* 0x000fe200078e00ff */
[----:B------:R-:W-:Y:S02]  /*13420*/  IADD3 R8, R4, 0x380, RZ ;  /* 0x0000038004087810 */ /* 0x000fe40007ffe0ff */
        /* <DEDUP_REMOVED lines=40> */
[----:B------:R-:W-:Y:S01]  /*136b0*/  MOV R9, 0x40000040 ;  /* 0x4000004000097802 */ /* 0x000fe20000000f00 */
        /* <DEDUP_REMOVED lines=99> */
[----:B------:R-:W-:Y:S01]  /*13cf0*/  R2UR UR58, R8 ;  /* 0x00000000083a72ca */ /* 0x000fe200000e0000 */
[----:B------:R-:W-:Y:S01]  /*13d00*/  UMOV UR20, UR26 ;  /* 0x0000001a00147c82 */ /* 0x000fe20008000000 */
[----:B------:R-:W-:Y:S01]  /*13d10*/  UMOV UR4, UR26 ;  /* 0x0000001a00047c82 */ /* 0x000fe20008000000 */
[----:B------:R-:W-:Y:S01]  /*13d20*/  R2UR UR59, R9 ;  /* 0x00000000093b72ca */ /* 0x000fe200000e0000 */
[----:B------:R-:W-:-:S02]  /*13d30*/  VIADD R8, R4, 0x504 ;  /* 0x0000050404087836 */ /* 0x000fc40000000000 */
[----:B------:R-:W-:Y:S02]  /*13d40*/  IMAD.MOV.U32 R9, RZ, RZ, 0x40000040 ;  /* 0x40000040ff097424 */ /* 0x000fe400078e00ff */
[----:B------:R-:W-:-:S05]  /*13d50*/  IMAD.U32 R12, RZ, RZ, UR28 ;  /* 0x0000001cff0c7e24 */ /* 0x000fca000f8e00ff */
[----:B------:R0:W-:Y:S01]  /*13d60*/  STL.64 [R1], R12 ;  /* 0x0000000c01007387 */ /* 0x0001e20000100a00 */
        /* <DEDUP_REMOVED lines=331> */
[----:B------:R-:W-:Y:S01]  /*15220*/  ULDC UR42, c[0x0][0x9d8] ;  /* 0x00027600002a7ab9 */ /* 0x000fe20000000800 */
[----:B------:R-:W-:Y:S01]  /*15230*/  ULDC UR43, c[0x0][0x9d8] ;  /* 0x00027600002b7ab9 */ /* 0x000fe20000000800 */
        /* <DEDUP_REMOVED lines=47> */
[----:B------:R-:W-:Y:S01]  /*15530*/  MOV R7, 0x40000040 ;  /* 0x4000004000077802 */ /* 0x000fe20000000f00 */
[----:B------:R-:W1:Y:S01]  /*15540*/  MUFU.TANH R94, R94 ;  /* 0x0000005e005e7308 */ /* 0x000e620000002400 */
[----:B------:R-:W-:Y:S01]  /*15550*/  FMUL.FTZ R8, R72, UR8 ;  /* 0x0000000848087c20 */ /* 0x000fe20008410000 */
[----:B------:R-:W-:Y:S01]  /*15560*/  FMUL.FTZ R9, R73, UR8 ;  /* 0x0000000849097c20 */ /* 0x000fe20008410000 */
[----:B------:R-:W-:-:S05]  /*15570*/  FMUL.FTZ R11, R77, UR8 ;  /* 0x000000084d0b7c20 */ /* 0x000fca0008410000 */
[----:B------:R-:W2:Y:S08]  /*15580*/  MUFU.TANH R92, R92 ;  /* 0x0000005c005c7308 */ /* 0x000eb00000002400 */
[----:B------:R-:W3:Y:S08]  /*15590*/  MUFU.TANH R78, R78 ;  /* 0x0000004e004e7308 */ /* 0x000ef00000002400 */
[----:B------:R-:W4:Y:S08]  /*155a0*/  MUFU.TANH R79, R79 ;  /* 0x0000004f004f7308 */ /* 0x000f300000002400 */
[----:B------:R-:W-:Y:S08]  /*155b0*/  MUFU.TANH R8, R8 ;  /* 0x0000000800087308 */ /* 0x000ff00000002400 */
[----:B------:R-:W-:Y:S01]  /*155c0*/  MUFU.TANH R9, R9 ;  /* 0x0000000900097308 */ /* 0x000fe20000002400 */
[----:B------:R-:W-:-:S02]  /*155d0*/  WARPGROUP.DEPBAR.LE gsb0, 0x0 ;  /* 0x00008000000079c5 */ /* 0x000fc40000010000 */
[----:B------:R-:W-:Y:S01]  /*155e0*/  WARPGROUP.ARRIVE ;  /* 0x00000000000079c5 */ /* 0x000fe20000000000 */
[----:B0-----:R-:W-:Y:S01]  /*155f0*/  FMUL.FTZ R12, R64, UR8 ;  /* 0x00000008400c7c20 */ /* 0x001fe20008410000 */
[----:B------:R-:W-:Y:S01]  /*15600*/  FMUL.FTZ R66, R66, UR8 ;  /* 0x0000000842427c20 */ /* 0x000fe20008410000 */
[----:B------:R-:W0:Y:S01]  /*15610*/  @P2 LDC R64, c[0x0][0x44c] ;  /* 0x00011300ff402b82 */ /* 0x000e220000000800 */
        /* <DEDUP_REMOVED lines=8> */
[----:B------:R-:W4:Y:S01]  /*156a0*/  MUFU.TANH R66, R66 ;  /* 0x0000004200427308 */ /* 0x000f220000002400 */
[----:B------:R-:W-:-:S02]  /*156b0*/  IMAD.MOV.U32 R7, RZ, RZ, 0x40000040 ;  /* 0x40000040ff077424 */ /* 0x000fc400078e00ff */
[----:B------:R-:W-:Y:S01]  /*156c0*/  FMUL.FTZ R71, R71, UR8 ;  /* 0x0000000847477c20 */ /* 0x000fe20008410000 */
[----:B------:R-:W-:Y:S01]  /*156d0*/  FMUL.FTZ R14, R68, UR8 ;  /* 0x00000008440e7c20 */ /* 0x000fe20008410000 */
[----:B------:R-:W-:Y:S01]  /*156e0*/  FMUL.FTZ R13, R65, UR8 ;  /* 0x00000008410d7c20 */ /* 0x000fe20008410000 */
[----:B------:R-:W-:Y:S02]  /*156f0*/  FMUL.FTZ R15, R69, UR8 ;  /* 0x00000008450f7c20 */ /* 0x000fe40008410000 */
[----:B------:R-:W4:Y:S08]  /*15700*/  MUFU.TANH R67, R67 ;  /* 0x0000004300437308 */ /* 0x000f300000002400 */
[----:B------:R-:W4:Y:S08]  /*15710*/  MUFU.TANH R70, R70 ;  /* 0x0000004600467308 */ /* 0x000f300000002400 */
        /* <DEDUP_REMOVED lines=8> */
[----:B------:R-:W1:Y:S01]  /*157a0*/  @P2 LDC R60, c[0x0][0x450] ;  /* 0x00011400ff3c2b82 */ /* 0x000e620000000800 */
[----:B------:R-:W-:Y:S01]  /*157b0*/  FMUL.FTZ R58, R58, UR8 ;  /* 0x000000083a3a7c20 */ /* 0x000fe20008410000 */
[----:B------:R-:W-:Y:S01]  /*157c0*/  HGMMA.64x16x16.F32 R48, gdesc[UR4], R48, gsb0 ;  /* 0x00200000043079f0 */ /* 0x000fe20008000830 */
[----:B------:R-:W-:Y:S01]  /*157d0*/  R2UR UR6, R6 ;  /* 0x00000000060672ca */ /* 0x000fe200000e0000 */
[----:B------:R-:W-:Y:S01]  /*157e0*/  UMOV UR4, UR36 ;  /* 0x0000002400047c82 */ /* 0x000fe20008000000 */
[----:B------:R-:W-:Y:S01]  /*157f0*/  R2UR UR7, R7 ;  /* 0x00000000070772ca */ /* 0x000fe200000e0000 */
[----:B------:R-:W-:Y:S01]  /*15800*/  UMOV UR5, UR37 ;  /* 0x0000002500057c82 */ /* 0x000fe20008000000 */
[C---:B------:R-:W-:Y:S01]  /*15810*/  VIADD R6, R4.reuse, 0x986 ;  /* 0x0000098604067836 */ /* 0x040fe20000000000 */
[----:B------:R-:W-:Y:S01]  /*15820*/  MOV R7, 0x40000040 ;  /* 0x4000004000077802 */ /* 0x000fe20000000f00 */
[----:B------:R2:W-:Y:S01]  /*15830*/  MUFU.TANH R74, R59 ;  /* 0x0000003b004a7308 */ /* 0x0005e20000002400 */
[----:B------:R-:W-:-:S02]  /*15840*/  VIADD R4, R4, 0xa06 ;  /* 0x00000a0604047836 */ /* 0x000fc40000000000 */
[----:B------:R-:W-:Y:S01]  /*15850*/  FMUL.FTZ R62, R62, UR8 ;  /* 0x000000083e3e7c20 */ /* 0x000fe20008410000 */
[----:B------:R-:W-:Y:S01]  /*15860*/  FMUL.FTZ R63, R63, UR8 ;  /* 0x000000083f3f7c20 */ /* 0x000fe20008410000 */
[----:B------:R-:W-:Y:S01]  /*15870*/  FMUL.FTZ R21, R57, UR8 ;  /* 0x0000000839157c20 */ /* 0x000fe20008410000 */
[----:B------:R-:W-:Y:S02]  /*15880*/  FMUL.FTZ R57, R61, UR8 ;  /* 0x000000083d397c20 */ /* 0x000fe40008410000 */
[----:B------:R3:W4:Y:S01]  /*15890*/  MUFU.TANH R76, R58 ;  /* 0x0000003a004c7308 */ /* 0x0007220000002400 */
[----:B--2---:R-:W-:-:S04]  /*158a0*/  IMAD.IADD R59, R229, 0x1, R226 ;  /* 0x00000001e53b7824 */ /* 0x004fc800078e02e2 */
[----:B0-----:R-:W-:-:S03]  /*158b0*/  @P2 IMAD.HI.U32 R3, R59, R64, RZ ;  /* 0x000000403b032227 */ /* 0x001fc600078e00ff */
[----:B------:R-:W0:Y:S01]  /*158c0*/  MUFU.TANH R62, R62 ;  /* 0x0000003e003e7308 */ /* 0x000e220000002400 */
[----:B---3--:R-:W-:Y:S01]  /*158d0*/  IMAD R58, R2, -0x70, R228 ;  /* 0xffffff90023a7824 */ /* 0x008fe200078e02e4 */
[----:B-1----:R-:W-:-:S05]  /*158e0*/  @P2 SHF.R.U32.HI R59, RZ, R60, R3 ;  /* 0x0000003cff3b2219 */ /* 0x002fca0000011603 */
[----:B------:R-:W1:Y:S01]  /*158f0*/  SHFL.IDX PT, R60, R59, 0x1, 0x1c1f ;  /* 0x003c1f003b3c7f89 */ /* 0x000e6200000e0000 */
[----:B------:R-:W2:Y:S03]  /*15900*/  MUFU.TANH R63, R63 ;  /* 0x0000003f003f7308 */ /* 0x000ea60000002400 */
[----:B------:R-:W3:Y:S05]  /*15910*/  SHFL.IDX PT, R59, R59, RZ, 0x1c1f ;  /* 0x001c1fff3b3b7589 */ /* 0x000eea00000e0000 */
        /* <DEDUP_REMOVED lines=14> */
[----:B------:R-:W-:Y:S01]  /*15a00*/  IMAD R6, R2, -0x70, RZ ;  /* 0xffffff9002067824 */ /* 0x000fe200078e02ff */
[----:B------:R4:W-:Y:S01]  /*15a10*/  MUFU.TANH R7, R49 ;  /* 0x0000003100077308 */ /* 0x0009e20000002400 */
[----:B------:R-:W-:-:S03]  /*15a20*/  FMUL.FTZ R48, R48, UR8 ;  /* 0x0000000830307c20 */ /* 0x000fc60008410000 */
[----:B------:R-:W-:-:S04]  /*15a30*/  IADD3 R3, -R227, 0x71, R6 ;  /* 0x00000071e3037810 */ /* 0x000fc80007ffe106 */
[----:B------:R-:W-:Y:S01]  /*15a40*/  IADD3 R90, -R224, R3, R228 ;  /* 0x00000003e05a7210 */ /* 0x000fe20007ffe1e4 */
[----:B------:R-:W2:Y:S01]  /*15a50*/  MUFU.TANH R50, R50 ;  /* 0x0000003200327308 */ /* 0x000ea20000002400 */
[----:B----4-:R-:W-:-:S04]  /*15a60*/  IADD3 R49, -R227, 0x70, R58 ;  /* 0x00000070e3317810 */ /* 0x010fc80007ffe13a */
[-CC-:B-1----:R-:W-:Y:S02]  /*15a70*/  VIADDMNMX R3, R60, R90.reuse, R49.reuse, PT ;  /* 0x0000005a3c037246 */ /* 0x182fe40003800131 */
[----:B---3--:R-:W-:Y:S01]  /*15a80*/  VIADDMNMX R49, R59, R90, R49, PT ;  /* 0x0000005a3b317246 */ /* 0x008fe20003800131 */
[----:B------:R-:W1:Y:S01]  /*15a90*/  MUFU.TANH R51, R51 ;  /* 0x0000003300337308 */ /* 0x000e620000002400 */
[C---:B------:R-:W-:Y:S02]  /*15aa0*/  ISETP.GT.AND P5, PT, R3.reuse, RZ, PT ;  /* 0x000000ff0300720c */ /* 0x040fe40003fa4270 */
[C---:B------:R-:W-:Y:S02]  /*15ab0*/  ISETP.GT.AND P6, PT, R3.reuse, 0x1, PT ;  /* 0x000000010300780c */ /* 0x040fe40003fc4270 */
[----:B------:R-:W-:Y:S02]  /*15ac0*/  ISETP.GT.AND P4, PT, R3, 0x8, PT ;  /* 0x000000080300780c */ /* 0x000fe40003f84270 */
[----:B------:R-:W-:Y:S01]  /*15ad0*/  FSEL R94, R94, -INF , P5 ;  /* 0xff8000005e5e7808 */ /* 0x000fe20002800000 */
[----:B------:R-:W3:Y:S01]  /*15ae0*/  MUFU.TANH R54, R54 ;  /* 0x0000003600367308 */ /* 0x000ee20000002400 */
[----:B------:R-:W-:-:S02]  /*15af0*/  FSEL R92, R92, -INF , P6 ;  /* 0xff8000005c5c7808 */ /* 0x000fc40003000000 */
[C---:B------:R-:W-:Y:S02]  /*15b00*/  ISETP.GT.AND P3, PT, R3.reuse, 0x9, PT ;  /* 0x000000090300780c */ /* 0x040fe40003f64270 */
[----:B------:R-:W-:Y:S02]  /*15b10*/  FSEL R88, R78, -INF , P4 ;  /* 0xff8000004e587808 */ /* 0x000fe40002000000 */
[----:B------:R-:W-:Y:S01]  /*15b20*/  ISETP.GT.AND P5, PT, R3, 0x10, PT ;  /* 0x000000100300780c */ /* 0x000fe20003fa4270 */
[----:B------:R-:W4:Y:S01]  /*15b30*/  MUFU.TANH R55, R55 ;  /* 0x0000003700377308 */ /* 0x000f220000002400 */
[----:B------:R-:W-:Y:S02]  /*15b40*/  FSEL R86, R79, -INF , P3 ;  /* 0xff8000004f567808 */ /* 0x000fe40001800000 */
[----:B------:R-:W-:Y:S02]  /*15b50*/  ISETP.GT.AND P3, PT, R3, 0x11, PT ;  /* 0x000000110300780c */ /* 0x000fe40003f64270 */
[----:B------:R-:W-:-:S02]  /*15b60*/  FSEL R84, R66, -INF , P5 ;  /* 0xff80000042547808 */ /* 0x000fc40002800000 */
[----:B------:R-:W-:Y:S01]  /*15b70*/  ISETP.GT.AND P4, PT, R3, 0x18, PT ;  /* 0x000000180300780c */ /* 0x000fe20003f84270 */
[----:B------:R-:W-:Y:S01]  /*15b80*/  MUFU.TANH R14, R14 ;  /* 0x0000000e000e7308 */ /* 0x000fe20000002400 */
[----:B------:R-:W-:Y:S02]  /*15b90*/  FSEL R82, R67, -INF , P3 ;  /* 0xff80000043527808 */ /* 0x000fe40001800000 */
[C---:B------:R-:W-:Y:S01]  /*15ba0*/  ISETP.GT.AND P3, PT, R3.reuse, 0x19, PT ;  /* 0x000000190300780c */ /* 0x040fe20003f64270 */
[----:B------:R-:W-:Y:S02]  /*15bb0*/  WARPGROUP.DEPBAR.LE gsb0, 0x0 ;  /* 0x00008000000079c5 */ /* 0x000fe40000010000 */
[----:B------:R-:W-:Y:S01]  /*15bc0*/  WARPGROUP.ARRIVE ;  /* 0x00000000000079c5 */ /* 0x000fe20000000000 */
[----:B------:R-:W-:Y:S01]  /*15bd0*/  FSEL R80, R70, -INF , P4 ;  /* 0xff80000046507808 */ /* 0x000fe20002000000 */
[----:B------:R-:W-:Y:S01]  /*15be0*/  FMUL.FTZ R42, R42, UR8 ;  /* 0x000000082a2a7c20 */ /* 0x000fe20008410000 */
[----:B------:R-:W-:Y:S01]  /*15bf0*/  ISETP.GT.AND P4, PT, R3, 0x20, PT ;  /* 0x000000200300780c */ /* 0x000fe20003f84270 */
[----:B------:R-:W-:Y:S01]  /*15c00*/  FMUL.FTZ R43, R43, UR8 ;  /* 0x000000082b2b7c20 */ /* 0x000fe20008410000 */
[----:B------:R-:W-:Y:S01]  /*15c10*/  FSEL R78, R71, -INF , P3 ;  /* 0xff800000474e7808 */ /* 0x000fe20001800000 */
[----:B------:R-:W-:Y:S01]  /*15c20*/  HGMMA.64x16x16.F32 R32, gdesc[UR4], R32, gsb0 ;  /* 0x00200000042079f0 */ /* 0x000fe20008000820 */
[----:B------:R-:W-:Y:S01]  /*15c30*/  R2UR UR6, R4 ;  /* 0x00000000040672ca */ /* 0x000fe200000e0000 */
[----:B------:R-:W-:Y:S01]  /*15c40*/  UMOV UR4, UR36 ;  /* 0x0000002400047c82 */ /* 0x000fe20008000000 */
[----:B------:R-:W-:Y:S01]  /*15c50*/  R2UR UR7, R5 ;  /* 0x00000000050772ca */ /* 0x000fe200000e0000 */
[----:B------:R-:W-:Y:S01]  /*15c60*/  UMOV UR5, UR37 ;  /* 0x0000002500057c82 */ /* 0x000fe20008000000 */
[----:B------:R-:W-:Y:S01]  /*15c70*/  FMNMX.FTZ R5, R94, R92, !PT ;  /* 0x0000005c5e057209 */ /* 0x000fe20007810000 */
[----:B------:R-:W4:Y:S01]  /*15c80*/  MUFU.TANH R42, R42 ;  /* 0x0000002a002a7308 */ /* 0x000f220000002400 */
[----:B------:R-:W-:Y:S01]  /*15c90*/  ISETP.GT.AND P3, PT, R3, 0x21, PT ;  /* 0x000000210300780c */ /* 0x000fe20003f64270 */
[----:B------:R-:W-:Y:S01]  /*15ca0*/  FMUL.FTZ R46, R46, UR8 ;  /* 0x000000082e2e7c20 */ /* 0x000fe20008410000 */
[----:B------:R-:W-:Y:S01]  /*15cb0*/  FMNMX.FTZ R5, R88, R5, !PT ;  /* 0x0000000558057209 */ /* 0x000fe20007810000 */
[----:B------:R-:W-:Y:S01]  /*15cc0*/  FMUL.FTZ R47, R47, UR8 ;  /* 0x000000082f2f7c20 */ /* 0x000fe20008410000 */
[----:B------:R-:W-:-:S02]  /*15cd0*/  FSEL R76, R76, -INF , P4 ;  /* 0xff8000004c4c7808 */ /* 0x000fc40002000000 */
[----:B------:R-:W-:Y:S01]  /*15ce0*/  FMNMX.FTZ R5, R86, R5, !PT ;  /* 0x0000000556057209 */ /* 0x000fe20007810000 */
[----:B------:R-:W4:Y:S01]  /*15cf0*/  MUFU.TANH R43, R43 ;  /* 0x0000002b002b7308 */ /* 0x000f220000002400 */
[C---:B------:R-:W-:Y:S02]  /*15d00*/  ISETP.GT.AND P4, PT, R3.reuse, 0x28, PT ;  /* 0x000000280300780c */ /* 0x040fe40003f84270 */
[----:B------:R-:W-:Y:S02]  /*15d10*/  FMNMX.FTZ R5, R84, R5, !PT ;  /* 0x0000000554057209 */ /* 0x000fe40007810000 */
[----:B------:R-:W-:Y:S02]  /*15d20*/  FSEL R74, R74, -INF , P3 ;  /* 0xff8000004a4a7808 */ /* 0x000fe40001800000 */
[----:B------:R-:W-:Y:S01]  /*15d30*/  FMNMX.FTZ R5, R82, R5, !PT ;  /* 0x0000000552057209 */ /* 0x000fe20007810000 */
[----:B------:R-:W4:Y:S01]  /*15d40*/  MUFU.TANH R46, R46 ;  /* 0x0000002e002e7308 */ /* 0x000f220000002400 */
[----:B------:R-:W-:-:S02]  /*15d50*/  ISETP.GT.AND P3, PT, R3, 0x29, PT ;  /* 0x000000290300780c */ /* 0x000fc40003f64270 */
[----:B------:R-:W-:Y:S02]  /*15d60*/  FMNMX.FTZ R5, R80, R5, !PT ;  /* 0x0000000550057209 */ /* 0x000fe40007810000 */
[----:B0-----:R-:W-:Y:S02]  /*15d70*/  FSEL R72, R62, -INF , P4 ;  /* 0xff8000003e487808 */ /* 0x001fe40002000000 */
[----:B------:R-:W-:Y:S01]  /*15d80*/  FMNMX.FTZ R5, R78, R5, !PT ;  /* 0x000000054e057209 */ /* 0x000fe20007810000 */
[----:B------:R-:W0:Y:S01]  /*15d90*/  MUFU.TANH R47, R47 ;  /* 0x0000002f002f7308 */ /* 0x000e220000002400 */
[----:B------:R-:W-:Y:S02]  /*15da0*/  ISETP.GT.AND P4, PT, R3, 0x30, PT ;  /* 0x000000300300780c */ /* 0x000fe40003f84270 */
[----:B------:R-:W-:Y:S02]  /*15db0*/  FMNMX.FTZ R5, R76, R5, !PT ;  /* 0x000000054c057209 */ /* 0x000fe40007810000 */
[----:B--2---:R-:W-:-:S02]  /*15dc0*/  FSEL R70, R63, -INF , P3 ;  /* 0xff8000003f467808 */ /* 0x004fc40001800000 */
[----:B------:R-:W-:Y:S01]  /*15dd0*/  FMNMX.FTZ R5, R74, R5, !PT ;  /* 0x000000054a057209 */ /* 0x000fe20007810000 */
[----:B------:R-:W-:Y:S01]  /*15de0*/  MUFU.TANH R15, R15 ;  /* 0x0000000f000f7308 */ /* 0x000fe20000002400 */
[C---:B------:R-:W-:Y:S02]  /*15df0*/  ISETP.GT.AND P3, PT, R3.reuse, 0x31, PT ;  /* 0x000000310300780c */ /* 0x040fe40003f64270 */
[----:B------:R-:W-:Y:S02]  /*15e00*/  FMNMX.FTZ R5, R72, R5, !PT ;  /* 0x0000000548057209 */ /* 0x000fe40007810000 */
[----:B------:R-:W-:Y:S02]  /*15e10*/  FSEL R68, R50, -INF , P4 ;  /* 0xff80000032447808 */ /* 0x000fe40002000000 */
[----:B------:R-:W-:Y:S01]  /*15e20*/  FMNMX.FTZ R5, R70, R5, !PT ;  /* 0x0000000546057209 */ /* 0x000fe20007810000 */
[----:B------:R-:W-:Y:S01]  /*15e30*/  MUFU.TANH R20, R20 ;  /* 0x0000001400147308 */ /* 0x000fe20000002400 */
[----:B------:R-:W-:-:S02]  /*15e40*/  ISETP.GT.AND P4, PT, R3, 0x38, PT ;  /* 0x000000380300780c */ /* 0x000fc40003f84270 */
[----:B-1----:R-:W-:Y:S02]  /*15e50*/  FSEL R66, R51, -INF , P3 ;  /* 0xff80000033427808 */ /* 0x002fe40001800000 */
[----:B------:R-:W-:Y:S01]  /*15e60*/  FMNMX.FTZ R5, R68, R5, !PT ;  /* 0x0000000544057209 */ /* 0x000fe20007810000 */
[----:B------:R-:W-:Y:S02]  /*15e70*/  WARPGROUP.DEPBAR.LE gsb0, 0x0 ;  /* 0x00008000000079c5 */ /* 0x000fe40000010000 */
[----:B------:R-:W-:Y:S01]  /*15e80*/  WARPGROUP.ARRIVE ;  /* 0x00000000000079c5 */ /* 0x000fe20000000000 */
[----:B------:R-:W-:Y:S01]  /*15e90*/  ISETP.GT.AND P3, PT, R3, 0x39, PT ;  /* 0x000000390300780c */ /* 0x000fe20003f64270 */
[----:B------:R-:W-:Y:S01]  /*15ea0*/  FMUL.FTZ R34, R34, UR8 ;  /* 0x0000000822227c20 */ /* 0x000fe20008410000 */
[----:B---3--:R-:W-:Y:S01]  /*15eb0*/  FSEL R60, R54, -INF , P4 ;  /* 0xff800000363c7808 */ /* 0x008fe20002000000 */
[----:B------:R-:W-:Y:S01]  /*15ec0*/  FMUL.FTZ R35, R35, UR8 ;  /* 0x0000000823237c20 */ /* 0x000fe20008410000 */
[----:B------:R-:W-:Y:S01]  /*15ed0*/  FMNMX.FTZ R5, R66, R5, !PT ;  /* 0x0000000542057209 */ /* 0x000fe20007810000 */
[----:B------:R-:W-:Y:S01]  /*15ee0*/  HGMMA.64x16x16.F32 R24, gdesc[UR4], R24, gsb0 ;  /* 0x00200000041879f0 */ /* 0x000fe20008000818 */
[----:B------:R-:W-:Y:S01]  /*15ef0*/  ISETP.GT.AND P4, PT, R3, 0x40, PT ;  /* 0x000000400300780c */ /* 0x000fe20003f84270 */
[----:B------:R-:W1:Y:S01]  /*15f00*/  MUFU.TANH R34, R34 ;  /* 0x0000002200227308 */ /* 0x000e620000002400 */
[----:B----4-:R-:W-:Y:S01]  /*15f10*/  FSEL R64, R55, -INF , P3 ;  /* 0xff80000037407808 */ /* 0x010fe20001800000 */
[----:B------:R-:W-:Y:S01]  /*15f20*/  FMUL.FTZ R38, R38, UR8 ;  /* 0x0000000826267c20 */ /* 0x000fe20008410000 */
[----:B------:R-:W-:Y:S01]  /*15f30*/  FMNMX.FTZ R5, R60, R5, !PT ;  /* 0x000000053c057209 */ /* 0x000fe20007810000 */
[----:B------:R-:W-:Y:S01]  /*15f40*/  FMUL.FTZ R39, R39, UR8 ;  /* 0x0000000827277c20 */ /* 0x000fe20008410000 */
[----:B------:R-:W-:Y:S01]  /*15f50*/  ISETP.GT.AND P3, PT, R3, 0x41, PT ;  /* 0x000000410300780c */ /* 0x000fe20003f64270 */
[----:B------:R-:W-:Y:S01]  /*15f60*/  ULDC UR4, c[0x0][0x988] ;  /* 0x0002620000047ab9 */ /* 0x000fe20000000800 */
[----:B------:R-:W-:Y:S01]  /*15f70*/  FSEL R62, R42, -INF , P4 ;  /* 0xff8000002a3e7808 */ /* 0x000fe20002000000 */
[----:B------:R-:W2:Y:S01]  /*15f80*/  MUFU.TANH R35, R35 ;  /* 0x0000002300237308 */ /* 0x000ea20000002400 */
[----:B------:R-:W-:Y:S01]  /*15f90*/  FMNMX.FTZ R5, R64, R5, !PT ;  /* 0x0000000540057209 */ /* 0x000fe20007810000 */
[----:B------:R-:W-:Y:S01]  /*15fa0*/  FMUL.FTZ R98, R37, UR8 ;  /* 0x0000000825627c20 */ /* 0x000fe20008410000 */
[----:B------:R-:W-:Y:S01]  /*15fb0*/  ISETP.GT.AND P4, PT, R3, 0x48, PT ;  /* 0x000000480300780c */ /* 0x000fe20003f84270 */
[----:B------:R-:W-:Y:S01]  /*15fc0*/  FMUL.FTZ R96, R36, UR8 ;  /* 0x0000000824607c20 */ /* 0x000fe20008410000 */
[----:B------:R-:W-:-:S02]  /*15fd0*/  FSEL R58, R43, -INF , P3 ;  /* 0xff8000002b3a7808 */ /* 0x000fc40001800000 */
[----:B------:R-:W-:Y:S01]  /*15fe0*/  FMNMX.FTZ R5, R62, R5, !PT ;  /* 0x000000053e057209 */ /* 0x000fe20007810000 */
[----:B------:R2:W3:Y:S01]  /*15ff0*/  MUFU.TANH R4, R38 ;  /* 0x0000002600047308 */ /* 0x0004e20000002400 */
[C---:B------:R-:W-:Y:S02]  /*16000*/  ISETP.GT.AND P3, PT, R3.reuse, 0x49, PT ;  /* 0x000000490300780c */ /* 0x040fe40003f64270 */
[----:B------:R-:W-:Y:S02]  /*16010*/  FSEL R54, R46, -INF , P4 ;  /* 0xff8000002e367808 */ /* 0x000fe40002000000 */
[----:B------:R-:W-:Y:S02]  /*16020*/  FMNMX.FTZ R5, R58, R5, !PT ;  /* 0x000000053a057209 */ /* 0x000fe40007810000 */
[----:B------:R-:W-:Y:S01]  /*16030*/  ISETP.GT.AND P4, PT, R3, 0x50, PT ;  /* 0x000000500300780c */ /* 0x000fe20003f84270 */
[----:B------:R-:W4:Y:S01]  /*16040*/  MUFU.TANH R39, R39 ;  /* 0x0000002700277308 */ /* 0x000f220000002400 */
[----:B0-----:R-:W-:Y:S01]  /*16050*/  FSEL R50, R47, -INF , P3 ;  /* 0xff8000002f327808 */ /* 0x001fe20001800000 */
        /* <DEDUP_REMOVED lines=8> */
[----:B--2---:R-:W-:Y:S01]  /*160e0*/  FSEL R38, R35, -INF , P3 ;  /* 0xff80000023267808 */ /* 0x004fe20001800000 */
[----:B------:R-:W-:Y:S01]  /*160f0*/  FMUL.FTZ R35, R53, UR8 ;  /* 0x0000000835237c20 */ /* 0x000fe20008410000 */
[----:B------:R-:W-:Y:S01]  /*16100*/  FMNMX.FTZ R5, R46, R5, !PT ;  /* 0x000000052e057209 */ /* 0x000fe20007810000 */
[----:B------:R-:W-:Y:S01]  /*16110*/  MUFU.TANH R56, R56 ;  /* 0x0000003800387308 */ /* 0x000fe20000002400 */
[----:B------:R-:W-:-:S02]  /*16120*/  ISETP.GT.AND P3, PT, R3, 0x59, PT ;  /* 0x000000590300780c */ /* 0x000fc40003f64270 */
[----:B---3--:R-:W-:Y:S02]  /*16130*/  FSEL R42, R4, -INF , P4 ;  /* 0xff800000042a7808 */ /* 0x008fe40002000000 */
[----:B------:R-:W-:Y:S02]  /*16140*/  FMNMX.FTZ R5, R38, R5, !PT ;  /* 0x0000000526057209 */ /* 0x000fe40007810000 */
[----:B------:R-:W-:Y:S01]  /*16150*/  ISETP.GT.AND P4, PT, R3, 0x60, PT ;  /* 0x000000600300780c */ /* 0x000fe20003f84270 */
[----:B------:R-:W-:Y:S01]  /*16160*/  MUFU.TANH R57, R57 ;  /* 0x0000003900397308 */ /* 0x000fe20000002400 */
[----:B----4-:R-:W-:Y:S01]  /*16170*/  FSEL R34, R39, -INF , P3 ;  /* 0xff80000027227808 */ /* 0x010fe20001800000 */
[----:B------:R-:W-:Y:S02]  /*16180*/  WARPGROUP.DEPBAR.LE gsb0, 0x0 ;  /* 0x00008000000079c5 */ /* 0x000fe40000010000 */
[----:B------:R-:W-:Y:S01]  /*16190*/  FMUL.FTZ R26, R26, UR8 ;  /* 0x000000081a1a7c20 */ /* 0x000fe20008410000 */
[----:B------:R-:W-:Y:S01]  /*161a0*/  FMUL.FTZ R27, R27, UR8 ;  /* 0x000000081b1b7c20 */ /* 0x000fe20008410000 */
[----:B------:R-:W-:Y:S01]  /*161b0*/  FMUL.FTZ R30, R30, UR8 ;  /* 0x000000081e1e7c20 */ /* 0x000fe20008410000 */
[----:B------:R-:W-:Y:S01]  /*161c0*/  FMUL.FTZ R31, R31, UR8 ;  /* 0x000000081f1f7c20 */ /* 0x000fe20008410000 */
[----:B------:R-:W-:Y:S01]  /*161d0*/  FMNMX.FTZ R5, R42, R5, !PT ;  /* 0x000000052a057209 */ /* 0x000fe20007810000 */
[----:B------:R0:W-:Y:S01]  /*161e0*/  MUFU.TANH R6, R27 ;  /* 0x0000001b00067308 */ /* 0x0001e20000002400 */
[----:B------:R-:W-:Y:S01]  /*161f0*/  ISETP.GT.AND P3, PT, R3, 0x61, PT ;  /* 0x000000610300780c */ /* 0x000fe20003f64270 */
[----:B------:R-:W-:Y:S01]  /*16200*/  FMUL.FTZ R39, R45, UR8 ;  /* 0x000000082d277c20 */ /* 0x000fe20008410000 */
[----:B------:R-:W-:Y:S01]  /*16210*/  FMNMX.FTZ R5, R34, R5, !PT ;  /* 0x0000000522057209 */ /* 0x000fe20007810000 */
[----:B------:R-:W-:Y:S01]  /*16220*/  FMUL.FTZ R45, R33, UR8 ;  /* 0x00000008212d7c20 */ /* 0x000fe20008410000 */
[----:B------:R-:W-:Y:S01]  /*16230*/  FMUL.FTZ R33, R25, UR8 ;  /* 0x0000000819217c20 */ /* 0x000fe20008410000 */
[----:B------:R-:W-:Y:S01]  /*16240*/  ISETP.GT.AND P5, PT, R49, 0x8, PT ;  /* 0x000000083100780c */ /* 0x000fe20003fa4270 */
[----:B------:R-:W-:Y:S01]  /*16250*/  FMUL.FTZ R100, R24, UR8 ;  /* 0x0000000818647c20 */ /* 0x000fe20008410000 */
[----:B------:R-:W1:Y:S01]  /*16260*/  MUFU.TANH R26, R26 ;  /* 0x0000001a001a7308 */ /* 0x000e620000002400 */
[----:B------:R-:W-:Y:S01]  /*16270*/  FMUL.FTZ R102, R28, UR8 ;  /* 0x000000081c667c20 */ /* 0x000fe20008410000 */
[----:B------:R-:W-:Y:S01]  /*16280*/  FSEL R24, R10, -INF , P5 ;  /* 0xff8000000a187808 */ /* 0x000fe20002800000 */
[----:B0-----:R-:W-:Y:S01]  /*16290*/  FMUL.FTZ R27, R52, UR8 ;  /* 0x00000008341b7c20 */ /* 0x001fe20008410000 */
[----:B------:R-:W-:Y:S01]  /*162a0*/  FMUL.FTZ R29, R29, UR8 ;  /* 0x000000081d1d7c20 */ /* 0x000fe20008410000 */
[----:B------:R0:W-:Y:S03]  /*162b0*/  @!P1 SYNCS.ARRIVE.TRANS64.RED.A1T0 RZ, [R0+URZ], RZ ;  /* 0x000000ff00ff99a7 */ /* 0x0001e6000810043f */
[----:B------:R2:W3:Y:S08]  /*162c0*/  MUFU.TANH R43, R30 ;  /* 0x0000001e002b7308 */ /* 0x0004f00000002400 */
[----:B------:R-:W4:Y:S01]  /*162d0*/  MUFU.TANH R31, R31 ;  /* 0x0000001f001f7308 */ /* 0x000f220000002400 */
[----:B-1----:R-:W-:-:S02]  /*162e0*/  FSEL R4, R26, -INF , P4 ;  /* 0xff8000001a047808 */ /* 0x002fc40002000000 */
[C---:B------:R-:W-:Y:S02]  /*162f0*/  ISETP.GT.AND P4, PT, R3.reuse, 0x68, PT ;  /* 0x000000680300780c */ /* 0x040fe40003f84270 */
[----:B--2---:R-:W-:Y:S02]  /*16300*/  FSEL R30, R6, -INF , P3 ;  /* 0xff800000061e7808 */ /* 0x004fe40001800000 */
[----:B------:R-:W-:Y:S01]  /*16310*/  FMNMX.FTZ R5, R4, R5, !PT ;  /* 0x0000000504057209 */ /* 0x000fe20007810000 */
[----:B------:R-:W1:Y:S01]  /*16320*/  MUFU.TANH R48, R48 ;  /* 0x0000003000307308 */ /* 0x000e620000002400 */
[----:B------:R-:W-:Y:S01]  /*16330*/  ISETP.GT.AND P3, PT, R3, 0x69, PT ;  /* 0x000000690300780c */ /* 0x000fe20003f64270 */
[----:B------:R-:W-:Y:S01]  /*16340*/  IMAD.U32 R3, RZ, RZ, UR4 ;  /* 0x00000004ff037e24 */ /* 0x000fe2000f8e00ff */
[----:B---3--:R-:W-:Y:S01]  /*16350*/  FSEL R26, R43, -INF , P4 ;  /* 0xff8000002b1a7808 */ /* 0x008fe20002000000 */
[----:B------:R-:W-:Y:S01]  /*16360*/  FMUL.FTZ R43, R40, UR8 ;  /* 0x00000008282b7c20 */ /* 0x000fe20008410000 */
[----:B------:R-:W-:-:S02]  /*16370*/  FMNMX.FTZ R5, R30, R5, !PT ;  /* 0x000000051e057209 */ /* 0x000fc40007810000 */
[----:B------:R-:W-:Y:S01]  /*16380*/  ISETP.GT.AND P4, PT, R49, 0x1, PT ;  /* 0x000000013100780c */ /* 0x000fe20003f84270 */
[----:B------:R-:W2:Y:S01]  /*16390*/  MUFU.TANH R27, R27 ;  /* 0x0000001b001b7308 */ /* 0x000ea20000002400 */
[----:B----4-:R-:W-:Y:S01]  /*163a0*/  FSEL R6, R31, -INF , P3 ;  /* 0xff8000001f067808 */ /* 0x010fe20001800000 */
[----:B------:R-:W-:Y:S01]  /*163b0*/  FMUL.FTZ R31, R32, UR8 ;  /* 0x00000008201f7c20 */ /* 0x000fe20008410000 */
[----:B------:R-:W-:Y:S02]  /*163c0*/  FMNMX.FTZ R5, R26, R5, !PT ;  /* 0x000000051a057209 */ /* 0x000fe40007810000 */
[----:B------:R-:W-:Y:S02]  /*163d0*/  FSEL R9, R9, -INF , P4 ;  /* 0xff80000009097808 */ /* 0x000fe40002000000 */
[----:B------:R-:W-:Y:S01]  /*163e0*/  FMNMX.FTZ R5, R6, R5, !PT ;  /* 0x0000000506057209 */ /* 0x000fe20007810000 */
[----:B------:R-:W3:Y:S01]  /*163f0*/  MUFU.TANH R35, R35 ;  /* 0x0000002300237308 */ /* 0x000ee20000002400 */
[----:B------:R-:W-:-:S03]  /*16400*/  ISETP.GT.AND P4, PT, R49, 0x10, PT ;  /* 0x000000103100780c */ /* 0x000fc60003f84270 */
[----:B------:R-:W4:Y:S01]  /*16410*/  SHFL.BFLY PT, R40, R5, 0x2, 0x1f ;  /* 0x0c401f0005287f89 */ /* 0x000f2200000e0000 */
[----:B------:R-:W-:Y:S02]  /*16420*/  FSEL R32, R12, -INF , P4 ;  /* 0xff8000000c207808 */ /* 0x000fe40002000000 */
[----:B------:R-:W-:Y:S01]  /*16430*/  ISETP.GT.AND P4, PT, R49, 0x18, PT ;  /* 0x000000183100780c */ /* 0x000fe20003f84270 */
[----:B------:R-:W0:Y:S08]  /*16440*/  MUFU.TANH R43, R43 ;  /* 0x0000002b002b7308 */ /* 0x000e300000002400 */
[----:B------:R-:W-:Y:S08]  /*16450*/  MUFU.TANH R47, R47 ;  /* 0x0000002f002f7308 */ /* 0x000ff00000002400 */
[----:B------:R-:W-:Y:S01]  /*16460*/  MUFU.TANH R41, R41 ;  /* 0x0000002900297308 */ /* 0x000fe20000002400 */
[----:B----4-:R-:W-:-:S07]  /*16470*/  FMNMX.FTZ R40, R5, R40, !PT ;  /* 0x0000002805287209 */ /* 0x010fce0007810000 */
[----:B------:R-:W-:Y:S01]  /*16480*/  MUFU.TANH R39, R39 ;  /* 0x0000002700277308 */ /* 0x000fe20000002400 */
[----:B------:R-:W4:Y:S07]  /*16490*/  SHFL.BFLY PT, R5, R40, 0x1, 0x1f ;  /* 0x0c201f0028057f89 */ /* 0x000f2e00000e0000 */
[----:B------:R-:W-:Y:S08]  /*164a0*/  MUFU.TANH R31, R31 ;  /* 0x0000001f001f7308 */ /* 0x000ff00000002400 */
[----:B------:R-:W-:Y:S08]  /*164b0*/  MUFU.TANH R45, R45 ;  /* 0x0000002d002d7308 */ /* 0x000ff00000002400 */
[----:B------:R-:W-:Y:S01]  /*164c0*/  MUFU.TANH R96, R96 ;  /* 0x0000006000607308 */ /* 0x000fe20000002400 */
[----:B----4-:R-:W-:-:S02]  /*164d0*/  FMNMX.FTZ R5, R40, R5, !PT ;  /* 0x0000000528057209 */ /* 0x010fc40007810000 */
[----:B------:R-:W-:Y:S02]  /*164e0*/  FSEL R40, R14, -INF , P4 ;  /* 0xff8000000e287808 */ /* 0x000fe40002000000 */
[C---:B------:R-:W-:Y:S01]  /*164f0*/  FSETP.NEU.FTZ.AND P3, PT, R5.reuse, -INF , PT ;  /* 0xff8000000500780b */ /* 0x040fe20003f7d000 */
[----:B------:R-:W-:Y:S01]  /*16500*/  FMUL.FTZ R25, R5, R3 ;  /* 0x0000000305197220 */ /* 0x000fe20000410000 */
[----:B------:R-:W-:Y:S01]  /*16510*/  ISETP.GT.AND P4, PT, R49, 0x20, PT ;  /* 0x000000203100780c */ /* 0x000fe20003f84270 */
[----:B------:R-:W-:Y:S03]  /*16520*/  MUFU.TANH R98, R98 ;  /* 0x0000006200627308 */ /* 0x000fe60000002400 */
[----:B------:R-:W-:Y:S02]  /*16530*/  FSEL R25, R25, RZ, P3 ;  /* 0x000000ff19197208 */ /* 0x000fe40001800000 */
[----:B------:R-:W-:-:S02]  /*16540*/  ISETP.GT.AND P3, PT, R49, RZ, PT ;  /* 0x000000ff3100720c */ /* 0x000fc40003f64270 */
[----:B------:R-:W-:Y:S01]  /*16550*/  FSEL R52, R20, -INF , P4 ;  /* 0xff80000014347808 */ /* 0x000fe20002000000 */
[-CC-:B------:R-:W-:Y:S01]  /*16560*/  FFMA.FTZ R197, R84, R3.reuse, -R25.reuse ;  /* 0x0000000354c57223 */ /* 0x180fe20000010819 */
[----:B------:R-:W-:Y:S01]  /*16570*/  FSEL R8, R8, -INF , P3 ;  /* 0xff80000008087808 */ /* 0x000fe20001800000 */
[-CC-:B------:R-:W-:Y:S01]  /*16580*/  FFMA.FTZ R14, R82, R3.reuse, -R25.reuse ;  /* 0x00000003520e7223 */ /* 0x180fe20000010819 */
[----:B------:R-:W-:Y:S01]  /*16590*/  ISETP.GT.AND P3, PT, R49, 0x9, PT ;  /* 0x000000093100780c */ /* 0x000fe20003f64270 */
[--C-:B------:R-:W-:Y:S01]  /*165a0*/  FFMA.FTZ R199, R80, R3, -R25.reuse ;  /* 0x0000000350c77223 */ /* 0x100fe20000010819 */
        /* <DEDUP_REMOVED lines=11> */
[----:B------:R-:W-:Y:S01]  /*16660*/  MUFU.TANH R100, R100 ;  /* 0x0000006400647308 */ /* 0x000fe20000002400 */
        /* <DEDUP_REMOVED lines=10> */
[C---:B------:R-:W-:Y:S01]  /*16710*/  ISETP.GT.AND P3, PT, R49.reuse, 0x21, PT ;  /* 0x000000213100780c */ /* 0x040fe20003f64270 */
[--C-:B------:R-:W-:Y:S01]  /*16720*/  FFMA.FTZ R60, R64, R3, -R25.reuse ;  /* 0x00000003403c7223 */ /* 0x100fe20000010819 */
[----:B------:R-:W-:Y:S01]  /*16730*/  FMNMX.FTZ R37, R44, R37, !PT ;  /* 0x000000252c257209 */ /* 0x000fe20007810000 */
[-CC-:B------:R-:W-:Y:S01]  /*16740*/  FFMA.FTZ R177, R4, R3.reuse, -R25.reuse ;  /* 0x0000000304b17223 */ /* 0x180fe20000010819 */
[----:B------:R-:W-:Y:S01]  /*16750*/  ISETP.GT.AND P4, PT, R49, 0x28, PT ;  /* 0x000000283100780c */ /* 0x000fe20003f84270 */
[----:B------:R-:W-:Y:S01]  /*16760*/  MUFU.TANH R102, R102 ;  /* 0x0000006600667308 */ /* 0x000fe20000002400 */
[----:B------:R-:W-:Y:S01]  /*16770*/  FSEL R84, R21, -INF , P3 ;  /* 0xff80000015547808 */ /* 0x000fe20001800000 */
[--C-:B------:R-:W-:Y:S01]  /*16780*/  FFMA.FTZ R179, R26, R3, -R25.reuse ;  /* 0x000000031ab37223 */ /* 0x100fe20000010819 */
[----:B------:R-:W-:Y:S01]  /*16790*/  FMNMX.FTZ R37, R52, R37, !PT ;  /* 0x0000002534257209 */ /* 0x000fe20007810000 */
[-CC-:B------:R-:W-:Y:S01]  /*167a0*/  FFMA.FTZ R26, R6, R3.reuse, -R25.reuse ;  /* 0x00000003061a7223 */ /* 0x180fe20000010819 */
[C---:B------:R-:W-:Y:S01]  /*167b0*/  ISETP.GT.AND P3, PT, R49.reuse, 0x29, PT ;  /* 0x000000293100780c */ /* 0x040fe20003f64270 */
[--C-:B------:R-:W-:Y:S01]  /*167c0*/  FFMA.FTZ R74, R74, R3, -R25.reuse ;  /* 0x000000034a4a7223 */ /* 0x100fe20000010819 */
[----:B------:R-:W-:Y:S01]  /*167d0*/  FSEL R56, R56, -INF , P4 ;  /* 0xff80000038387808 */ /* 0x000fe20002000000 */
        /* <DEDUP_REMOVED lines=11> */
[----:B-1----:R-:W-:Y:S01]  /*16890*/  FSEL R48, R48, -INF , P4 ;  /* 0xff80000030307808 */ /* 0x002fe20002000000 */
        /* <DEDUP_REMOVED lines=9> */
[----:B------:R-:W-:Y:S01]  /*16930*/  ISETP.GT.AND P3, PT, R49, 0x39, PT ;  /* 0x000000393100780c */ /* 0x000fe20003f64270 */
[--C-:B------:R-:W-:Y:S01]  /*16940*/  FFMA.FTZ R183, R42, R3, -R25.reuse ;  /* 0x000000032ab77223 */ /* 0x100fe20000010819 */
[----:B--2---:R-:W-:Y:S01]  /*16950*/  FSEL R86, R27, -INF , P4 ;  /* 0xff8000001b567808 */ /* 0x004fe20002000000 */
[----:B------:R-:W2:Y:S01]  /*16960*/  MUFU.EX2 R203, R203 ;  /* 0x000000cb00cb7308 */ /* 0x000ea20000000800 */
[----:B------:R-:W-:Y:S01]  /*16970*/  FMNMX.FTZ R37, R80, R37, !PT ;  /* 0x0000002550257209 */ /* 0x000fe20007810000 */
[-CC-:B------:R-:W-:Y:S01]  /*16980*/  FFMA.FTZ R34, R34, R3.reuse, -R25.reuse ;  /* 0x0000000322227223 */ /* 0x180fe20000010819 */
[----:B------:R-:W-:Y:S01]  /*16990*/  ISETP.GT.AND P4, PT, R49, 0x40, PT ;  /* 0x000000403100780c */ /* 0x000fe20003f84270 */
[----:B------:R-:W-:Y:S01]  /*169a0*/  FFMA.FTZ R30, R30, R3, -R25 ;  /* 0x000000031e1e7223 */ /* 0x000fe20000010819 */
[----:B---3--:R-:W-:-:S02]  /*169b0*/  FSEL R78, R35, -INF , P3 ;  /* 0xff800000234e7808 */ /* 0x008fc40001800000 */
[----:B------:R-:W-:Y:S02]  /*169c0*/  CS2R R62, SRZ ;  /* 0x00000000003e7805 */ /* 0x000fe4000001ff00 */
[----:B------:R-:W-:Y:S01]  /*169d0*/  FMNMX.FTZ R37, R86, R37, !PT ;  /* 0x0000002556257209 */ /* 0x000fe20007810000 */
[----:B------:R-:W3:Y:S01]  /*169e0*/  MUFU.EX2 R12, R12 ;  /* 0x0000000c000c7308 */ /* 0x000ee20000000800 */
[----:B------:R-:W-:Y:S01]  /*169f0*/  ISETP.GT.AND P3, PT, R49, 0x41, PT ;  /* 0x000000413100780c */ /* 0x000fe20003f64270 */
[----:B------:R-:W4:Y:S01]  /*16a00*/  @P2 LDC R35, c[0x0][0x450] ;  /* 0x00011400ff232b82 */ /* 0x000f220000000800 */
[----:B0-----:R-:W-:Y:S01]  /*16a10*/  FSEL R88, R43, -INF , P4 ;  /* 0xff8000002b587808 */ /* 0x001fe20002000000 */
[----:B-1----:R-:W-:Y:S01]  /*16a20*/  FADD.FTZ R6, R201, R10 ;  /* 0x0000000ac9067221 */ /* 0x002fe20000010000 */
[----:B------:R-:W-:Y:S02]  /*16a30*/  FMNMX.FTZ R37, R78, R37, !PT ;  /* 0x000000254e257209 */ /* 0x000fe40007810000 */
[----:B------:R-:W-:-:S02]  /*16a40*/  CS2R R54, SRZ ;  /* 0x0000000000367805 */ /* 0x000fc4000001ff00 */
[----:B------:R-:W-:Y:S01]  /*16a50*/  ISETP.GT.AND P4, PT, R49, 0x48, PT ;  /* 0x000000483100780c */ /* 0x000fe20003f84270 */
[----:B------:R-:W0:Y:S01]  /*16a60*/  MUFU.EX2 R197, R197 ;  /* 0x000000c500c57308 */ /* 0x000e220000000800 */
[----:B------:R-:W-:Y:S02]  /*16a70*/  FSEL R92, R47, -INF , P3 ;  /* 0xff8000002f5c7808 */ /* 0x000fe40001800000 */
[----:B------:R-:W-:Y:S02]  /*16a80*/  CS2R R46, SRZ ;  /* 0x00000000002e7805 */ /* 0x000fe4000001ff00 */
[----:B------:R-:W-:Y:S02]  /*16a90*/  FMNMX.FTZ R37, R88, R37, !PT ;  /* 0x0000002558257209 */ /* 0x000fe40007810000 */
[----:B------:R-:W-:Y:S02]  /*16aa0*/  CS2R R42, SRZ ;  /* 0x00000000002a7805 */ /* 0x000fe4000001ff00 */
[----:B------:R-:W-:-:S02]  /*16ab0*/  ISETP.GT.AND P3, PT, R49, 0x49, PT ;  /* 0x000000493100780c */ /* 0x000fc40003f64270 */
[----:B------:R-:W-:Y:S01]  /*16ac0*/  FSEL R76, R41, -INF , P4 ;  /* 0xff800000294c7808 */ /* 0x000fe20002000000 */
[----:B------:R-:W1:Y:S01]  /*16ad0*/  MUFU.EX2 R14, R14 ;  /* 0x0000000e000e7308 */ /* 0x000e620000000800 */
[----:B------:R-:W-:Y:S02]  /*16ae0*/  FMNMX.FTZ R37, R92, R37, !PT ;  /* 0x000000255c257209 */ /* 0x000fe40007810000 */
[----:B------:R-:W-:Y:S02]  /*16af0*/  ISETP.GT.AND P4, PT, R49, 0x50, PT ;  /* 0x000000503100780c */ /* 0x000fe40003f84270 */
[----:B------:R-:W-:Y:S01]  /*16b00*/  FSEL R90, R39, -INF , P3 ;  /* 0xff800000275a7808 */ /* 0x000fe20001800000 */
[----:B------:R-:W-:Y:S01]  /*16b10*/  IMAD.MOV.U32 R39, RZ, RZ, R226 ;  /* 0x000000ffff277224 */ /* 0x000fe200078e00e2 */
[----:B------:R-:W-:Y:S01]  /*16b20*/  FMNMX.FTZ R37, R76, R37, !PT ;  /* 0x000000254c257209 */ /* 0x000fe20007810000 */
[----:B------:R-:W4:Y:S01]  /*16b30*/  MUFU.EX2 R199, R199 ;  /* 0x000000c700c77308 */ /* 0x000f220000000800 */
[----:B------:R-:W-:-:S02]  /*16b40*/  ISETP.GT.AND P3, PT, R49, 0x51, PT ;  /* 0x000000513100780c */ /* 0x000fc40003f64270 */
[----:B------:R-:W-:Y:S02]  /*16b50*/  FSEL R94, R31, -INF , P4 ;  /* 0xff8000001f5e7808 */ /* 0x000fe40002000000 */
[----:B------:R-:W-:Y:S02]  /*16b60*/  FMNMX.FTZ R37, R90, R37, !PT ;  /* 0x000000255a257209 */ /* 0x000fe40007810000 */
[----:B------:R-:W-:Y:S01]  /*16b70*/  ISETP.GT.AND P4, PT, R49, 0x58, PT ;  /* 0x000000583100780c */ /* 0x000fe20003f84270 */
[----:B------:R-:W4:Y:S01]  /*16b80*/  MUFU.EX2 R20, R20 ;  /* 0x0000001400147308 */ /* 0x000f220000000800 */
[----:B------:R-:W-:Y:S02]  /*16b90*/  FSEL R72, R45, -INF , P3 ;  /* 0xff8000002d487808 */ /* 0x000fe40001800000 */
[----:B------:R-:W-:Y:S02]  /*16ba0*/  FMNMX.FTZ R37, R94, R37, !PT ;  /* 0x000000255e257209 */ /* 0x000fe40007810000 */
[----:B------:R-:W-:-:S02]  /*16bb0*/  ISETP.GT.AND P3, PT, R49, 0x59, PT ;  /* 0x000000593100780c */ /* 0x000fc40003f64270 */
[----:B------:R-:W-:Y:S01]  /*16bc0*/  FSEL R96, R96, -INF , P4 ;  /* 0xff80000060607808 */ /* 0x000fe20002000000 */
[----:B------:R-:W4:Y:S01]  /*16bd0*/  MUFU.EX2 R193, R193 ;  /* 0x000000c100c17308 */ /* 0x000f220000000800 */
[----:B------:R-:W-:Y:S02]  /*16be0*/  FMNMX.FTZ R37, R72, R37, !PT ;  /* 0x0000002548257209 */ /* 0x000fe40007810000 */
[C---:B------:R-:W-:Y:S02]  /*16bf0*/  ISETP.GT.AND P4, PT, R49.reuse, 0x60, PT ;  /* 0x000000603100780c */ /* 0x040fe40003f84270 */
[----:B------:R-:W-:Y:S02]  /*16c00*/  FSEL R98, R98, -INF , P3 ;  /* 0xff80000062627808 */ /* 0x000fe40001800000 */
[----:B------:R-:W-:Y:S01]  /*16c10*/  FMNMX.FTZ R37, R96, R37, !PT ;  /* 0x0000002560257209 */ /* 0x000fe20007810000 */
[----:B------:R-:W4:Y:S01]  /*16c20*/  MUFU.EX2 R74, R74 ;  /* 0x0000004a004a7308 */ /* 0x000f220000000800 */
[----:B------:R-:W-:-:S02]  /*16c30*/  ISETP.GT.AND P3, PT, R49, 0x61, PT ;  /* 0x000000613100780c */ /* 0x000fc40003f64270 */
[----:B------:R-:W-:Y:S02]  /*16c40*/  FSEL R100, R100, -INF , P4 ;  /* 0xff80000064647808 */ /* 0x000fe40002000000 */
[----:B------:R-:W-:Y:S02]  /*16c50*/  FMNMX.FTZ R37, R98, R37, !PT ;  /* 0x0000002562257209 */ /* 0x000fe40007810000 */
[----:B------:R-:W-:Y:S01]  /*16c60*/  ISETP.GT.AND P4, PT, R49, 0x68, PT ;  /* 0x000000683100780c */ /* 0x000fe20003f84270 */
[----:B------:R-:W-:Y:S01]  /*16c70*/  MUFU.EX2 R195, R195 ;  /* 0x000000c300c37308 */ /* 0x000fe20000000800 */
[----:B------:R-:W-:Y:S02]  /*16c80*/  FSEL R68, R33, -INF , P3 ;  /* 0xff80000021447808 */ /* 0x000fe40001800000 */
[----:B------:R-:W-:Y:S01]  /*16c90*/  FMNMX.FTZ R37, R100, R37, !PT ;  /* 0x0000002564257209 */ /* 0x000fe20007810000 */
[----:B------:R-:W4:Y:S01]  /*16ca0*/  @P2 LDC R33, c[0x0][0x44c] ;  /* 0x00011300ff212b82 */ /* 0x000f220000000800 */
[----:B------:R-:W-:-:S02]  /*16cb0*/  ISETP.GT.AND P3, PT, R49, 0x69, PT ;  /* 0x000000693100780c */ /* 0x000fc40003f64270 */
[----:B------:R-:W-:Y:S01]  /*16cc0*/  FSEL R102, R102, -INF , P4 ;  /* 0xff80000066667808 */ /* 0x000fe20002000000 */
[----:B------:R-:W-:Y:S01]  /*16cd0*/  MUFU.EX2 R70, R70 ;  /* 0x0000004600467308 */ /* 0x000fe20000000800 */
[----:B------:R-:W-:Y:S02]  /*16ce0*/  FMNMX.FTZ R37, R68, R37, !PT ;  /* 0x0000002544257209 */ /* 0x000fe40007810000 */
[----:B------:R-:W-:Y:S02]  /*16cf0*/  FSEL R104, R29, -INF , P3 ;  /* 0xff8000001d687808 */ /* 0x000fe40001800000 */
[----:B------:R-:W-:Y:S02]  /*16d00*/  FMNMX.FTZ R37, R102, R37, !PT ;  /* 0x0000002566257209 */ /* 0x000fe40007810000 */
[----:B------:R-:W-:Y:S01]  /*16d10*/  F2FP.F16.F32.PACK_AB R201, R10, R201 ;  /* 0x000000c90ac9723e */ /* 0x000fe200000000ff */
[----:B------:R-:W-:Y:S01]  /*16d20*/  MUFU.EX2 R189, R189 ;  /* 0x000000bd00bd7308 */ /* 0x000fe20000000800 */
[----:B------:R-:W-:Y:S01]  /*16d30*/  FMNMX.FTZ R37, R104, R37, !PT ;  /* 0x0000002568257209 */ /* 0x000fe20007810000 */
[----:B------:R-:W-:-:S02]  /*16d40*/  VIADD R10, R2, 0xfffffffe ;  /* 0xfffffffe020a7836 */ /* 0x000fc40000000000 */
[----:B------:R-:W-:Y:S02]  /*16d50*/  IMAD.MOV.U32 R2, RZ, RZ, 0x3f800000 ;  /* 0x3f800000ff027424 */ /* 0x000fe400078e00ff */
[----:B------:R-:W2:Y:S02]  /*16d60*/  SHFL.BFLY PT, R64, R37, 0x2, 0x1f ;  /* 0x0c401f0025407f89 */ /* 0x000ea400000e0000 */
[----:B------:R-:W-:Y:S08]  /*16d70*/  MUFU.EX2 R66, R66 ;  /* 0x0000004200427308 */ /* 0x000ff00000000800 */
[----:B------:R-:W-:Y:S08]  /*16d80*/  MUFU.EX2 R191, R191 ;  /* 0x000000bf00bf7308 */ /* 0x000ff00000000800 */
[----:B------:R-:W-:Y:S01]  /*16d90*/  MUFU.EX2 R60, R60 ;  /* 0x0000003c003c7308 */ /* 0x000fe20000000800 */
[----:B--2---:R-:W-:-:S07]  /*16da0*/  FMNMX.FTZ R64, R37, R64, !PT ;  /* 0x0000004025407209 */ /* 0x004fce0007810000 */
[----:B------:R-:W-:Y:S01]  /*16db0*/  MUFU.EX2 R185, R185 ;  /* 0x000000b900b97308 */ /* 0x000fe20000000800 */
[----:B------:R-:W2:Y:S07]  /*16dc0*/  SHFL.BFLY PT, R7, R64, 0x1, 0x1f ;  /* 0x0c201f0040077f89 */ /* 0x000eae00000e0000 */
[----:B------:R-:W-:Y:S08]  /*16dd0*/  MUFU.EX2 R58, R58 ;  /* 0x0000003a003a7308 */ /* 0x000ff00000000800 */
[----:B------:R-:W-:Y:S08]  /*16de0*/  MUFU.EX2 R187, R187 ;  /* 0x000000bb00bb7308 */ /* 0x000ff00000000800 */
[----:B------:R-:W-:Y:S01]  /*16df0*/  MUFU.EX2 R50, R50 ;  /* 0x0000003200327308 */ /* 0x000fe20000000800 */
[----:B--2---:R-:W-:Y:S01]  /*16e00*/  FMNMX.FTZ R4, R64, R7, !PT ;  /* 0x0000000740047209 */ /* 0x004fe20007810000 */
[----:B------:R-:W-:Y:S01]  /*16e10*/  FADD.FTZ R7, R203, R6 ;  /* 0x00000006cb077221 */ /* 0x000fe20000010000 */
[----:B---3--:R-:W-:-:S02]  /*16e20*/  F2FP.F16.F32.PACK_AB R203, R12, R203 ;  /* 0x000000cb0ccb723e */ /* 0x008fc400000000ff */
[----:B------:R-:W-:Y:S02]  /*16e30*/  CS2R R64, SRZ ;  /* 0x0000000000407805 */ /* 0x000fe4000001ff00 */
[C---:B------:R-:W-:Y:S01]  /*16e40*/  FSETP.NEU.FTZ.AND P3, PT, R4.reuse, -INF , PT ;  /* 0xff8000000400780b */ /* 0x040fe20003f7d000 */
[----:B------:R-:W-:Y:S01]  /*16e50*/  FMUL.FTZ R27, R4, R3 ;  /* 0x00000003041b7220 */ /* 0x000fe20000410000 */
[----:B------:R-:W-:Y:S01]  /*16e60*/  FADD.FTZ R6, R12, R7 ;  /* 0x000000070c067221 */ /* 0x000fe20000010000 */
[----:B------:R-:W-:Y:S03]  /*16e70*/  MUFU.EX2 R181, R181 ;  /* 0x000000b500b57308 */ /* 0x000fe60000000800 */
[----:B------:R-:W-:Y:S01]  /*16e80*/  FSEL R27, R27, RZ, P3 ;  /* 0x000000ff1b1b7208 */ /* 0x000fe20001800000 */
[----:B0-----:R-:W-:Y:S01]  /*16e90*/  FADD.FTZ R7, R197, R6 ;  /* 0x00000006c5077221 */ /* 0x001fe20000010000 */
[----:B-1----:R-:W-:-:S03]  /*16ea0*/  F2FP.F16.F32.PACK_AB R197, R14, R197 ;  /* 0x000000c50ec5723e */ /* 0x002fc600000000ff */
        /* <DEDUP_REMOVED lines=8> */
[----:B----4-:R-:W-:-:S04]  /*16f30*/  @P2 IMAD.HI.U32 R8, R226, R33, RZ ;  /* 0x00000021e2082227 */ /* 0x010fc800078e00ff */
[----:B------:R-:W-:Y:S01]  /*16f40*/  FADD.FTZ R6, R14, R7 ;  /* 0x000000070e067221 */ /* 0x000fe20000010000 */
[-CC-:B------:R-:W-:Y:S01]  /*16f50*/  FFMA.FTZ R15, R44, R3.reuse, -R27.reuse ;  /* 0x000000032c0f7223 */ /* 0x180fe2000001081b */
[-CC-:B------:R-:W-:Y:S01]  /*16f60*/  FFMA.FTZ R192, R52, R3.reuse, -R27.reuse ;  /* 0x0000000334c07223 */ /* 0x180fe2000001081b */
[--C-:B------:R-:W-:Y:S01]  /*16f70*/  FFMA.FTZ R21, R84, R3, -R27.reuse ;  /* 0x0000000354157223 */ /* 0x100fe2000001081b */
[----:B------:R-:W-:Y:S01]  /*16f80*/  @P2 SHF.R.U32.HI R39, RZ, R35, R8 ;  /* 0x00000023ff272219 */ /* 0x000fe20000011608 */
[----:B------:R-:W0:Y:S01]  /*16f90*/  MUFU.EX2 R9, R9 ;  /* 0x0000000900097308 */ /* 0x000e220000000800 */
[----:B------:R-:W-:Y:S01]  /*16fa0*/  FADD.FTZ R35, R199, R6 ;  /* 0x00000006c7237221 */ /* 0x000fe20000010000 */
[-CC-:B------:R-:W-:Y:S01]  /*16fb0*/  FFMA.FTZ R194, R56, R3.reuse, -R27.reuse ;  /* 0x0000000338c27223 */ /* 0x180fe2000001081b */
[-CC-:B------:R-:W-:Y:S01]  /*16fc0*/  FFMA.FTZ R25, R82, R3.reuse, -R27.reuse ;  /* 0x0000000352197223 */ /* 0x180fe2000001081b */
[-C--:B------:R-:W-:Y:S01]  /*16fd0*/  FFMA.FTZ R188, R48, R3.reuse, -R27 ;  /* 0x0000000330bc7223 */ /* 0x080fe2000001081b */
[----:B------:R-:W-:Y:S01]  /*16fe0*/  FADD.FTZ R8, R20, R35 ;  /* 0x0000002314087221 */ /* 0x000fe20000010000 */
[-CC-:B------:R-:W-:Y:S01]  /*16ff0*/  FFMA.FTZ R29, R80, R3.reuse, -R27.reuse ;  /* 0x00000003501d7223 */ /* 0x180fe2000001081b */
[-CC-:B------:R-:W-:Y:S01]  /*17000*/  FFMA.FTZ R190, R86, R3.reuse, -R27.reuse ;  /* 0x0000000356be7223 */ /* 0x180fe2000001081b */
[----:B------:R-:W1:Y:S01]  /*17010*/  MUFU.EX2 R202, R202 ;  /* 0x000000ca00ca7308 */ /* 0x000e620000000800 */
[----:B------:R-:W-:Y:S01]  /*17020*/  FADD.FTZ R37, R193, R8 ;  /* 0x00000008c1257221 */ /* 0x000fe20000010000 */
[-CC-:B------:R-:W-:Y:S01]  /*17030*/  FFMA.FTZ R31, R78, R3.reuse, -R27.reuse ;  /* 0x000000034e1f7223 */ /* 0x180fe2000001081b */
[-CC-:B------:R-:W-:Y:S01]  /*17040*/  FFMA.FTZ R184, R88, R3.reuse, -R27.reuse ;  /* 0x0000000358b87223 */ /* 0x180fe2000001081b */
[-C--:B------:R-:W-:Y:S01]  /*17050*/  FFMA.FTZ R33, R92, R3.reuse, -R27 ;  /* 0x000000035c217223 */ /* 0x080fe2000001081b */
[----:B------:R-:W-:Y:S01]  /*17060*/  FADD.FTZ R8, R74, R37 ;  /* 0x000000254a087221 */ /* 0x000fe20000010000 */
[-CC-:B------:R-:W-:Y:S01]  /*17070*/  FFMA.FTZ R186, R76, R3.reuse, -R27.reuse ;  /* 0x000000034cba7223 */ /* 0x180fe2000001081b */
[-C--:B------:R-:W-:Y:S01]  /*17080*/  FFMA.FTZ R90, R90, R3.reuse, -R27 ;  /* 0x000000035a5a7223 */ /* 0x080fe2000001081b */
[----:B------:R-:W2:Y:S01]  /*17090*/  MUFU.EX2 R11, R11 ;  /* 0x0000000b000b7308 */ /* 0x000ea20000000800 */
[----:B0-----:R-:W-:Y:S01]  /*170a0*/  FADD.FTZ R7, R200, R9 ;  /* 0x00000009c8077221 */ /* 0x001fe20000010000 */
[----:B------:R-:W-:Y:S01]  /*170b0*/  FADD.FTZ R37, R195, R8 ;  /* 0x00000008c3257221 */ /* 0x000fe20000010000 */
[-CC-:B------:R-:W-:Y:S01]  /*170c0*/  FFMA.FTZ R94, R94, R3.reuse, -R27.reuse ;  /* 0x000000035e5e7223 */ /* 0x180fe2000001081b */
[-CC-:B------:R-:W-:Y:S01]  /*170d0*/  FFMA.FTZ R72, R72, R3.reuse, -R27.reuse ;  /* 0x0000000348487223 */ /* 0x180fe2000001081b */
[-C--:B------:R-:W-:Y:S01]  /*170e0*/  FFMA.FTZ R96, R96, R3.reuse, -R27 ;  /* 0x0000000360607223 */ /* 0x080fe2000001081b */
[----:B------:R-:W-:Y:S01]  /*170f0*/  FADD.FTZ R8, R70, R37 ;  /* 0x0000002546087221 */ /* 0x000fe20000010000 */
[-C--:B------:R-:W-:Y:S01]  /*17100*/  FFMA.FTZ R98, R98, R3.reuse, -R27 ;  /* 0x0000000362627223 */ /* 0x080fe2000001081b */
[----:B------:R-:W0:Y:S01]  /*17110*/  MUFU.EX2 R196, R196 ;  /* 0x000000c400c47308 */ /* 0x000e220000000800 */
[----:B-1----:R-:W-:Y:S01]  /*17120*/  FADD.FTZ R6, R202, R7 ;  /* 0x00000007ca067221 */ /* 0x002fe20000010000 */
[----:B------:R-:W-:Y:S01]  /*17130*/  IADD3 R7, R39, R228, -R224 ;  /* 0x000000e427077210 */ /* 0x000fe20007ffe8e0 */
[----:B------:R-:W-:Y:S01]  /*17140*/  FADD.FTZ R37, R189, R8 ;  /* 0x00000008bd257221 */ /* 0x000fe20000010000 */
[-CC-:B------:R-:W-:Y:S01]  /*17150*/  FFMA.FTZ R100, R100, R3.reuse, -R27.reuse ;  /* 0x0000000364647223 */ /* 0x180fe2000001081b */
[-CC-:B------:R-:W-:Y:S01]  /*17160*/  FFMA.FTZ R68, R68, R3.reuse, -R27.reuse ;  /* 0x0000000344447223 */ /* 0x180fe2000001081b */
[-CC-:B------:R-:W-:Y:S01]  /*17170*/  FFMA.FTZ R102, R102, R3.reuse, -R27.reuse ;  /* 0x0000000366667223 */ /* 0x180fe2000001081b */
[----:B------:R-:W-:Y:S01]  /*17180*/  FFMA.FTZ R104, R104, R3, -R27 ;  /* 0x0000000368687223 */ /* 0x000fe2000001081b */
[----:B------:R-:W1:Y:S01]  /*17190*/  MUFU.EX2 R13, R13 ;  /* 0x0000000d000d7308 */ /* 0x000e620000000800 */
[----:B--2---:R-:W-:Y:S01]  /*171a0*/  FADD.FTZ R35, R11, R6 ;  /* 0x000000060b237221 */ /* 0x004fe20000010000 */
[----:B------:R-:W-:-:S02]  /*171b0*/  F2FP.F16.F32.PACK_AB R200, R9, R200 ;  /* 0x000000c809c8723e */ /* 0x000fc400000000ff */
[----:B------:R-:W-:Y:S02]  /*171c0*/  CS2R R92, SRZ ;  /* 0x00000000005c7805 */ /* 0x000fe4000001ff00 */
[----:B------:R-:W-:Y:S02]  /*171d0*/  F2FP.F16.F32.PACK_AB R202, R11, R202 ;  /* 0x000000ca0bca723e */ /* 0x000fe400000000ff */
[----:B------:R-:W-:Y:S02]  /*171e0*/  CS2R R88, SRZ ;  /* 0x0000000000587805 */ /* 0x000fe4000001ff00 */
[----:B------:R-:W-:Y:S02]  /*171f0*/  F2FP.F16.F32.PACK_AB R193, R74, R193 ;  /* 0x000000c14ac1723e */ /* 0x000fe400000000ff */
[----:B------:R-:W-:Y:S01]  /*17200*/  CS2R R86, SRZ ;  /* 0x0000000000567805 */ /* 0x000fe2000001ff00 */
[----:B------:R-:W2:Y:S01]  /*17210*/  MUFU.EX2 R198, R198 ;  /* 0x000000c600c67308 */ /* 0x000ea20000000800 */
[----:B0-----:R-:W-:Y:S01]  /*17220*/  FADD.FTZ R6, R196, R35 ;  /* 0x00000023c4067221 */ /* 0x001fe20000010000 */
[----:B------:R-:W-:-:S02]  /*17230*/  F2FP.F16.F32.PACK_AB R195, R70, R195 ;  /* 0x000000c346c3723e */ /* 0x000fc400000000ff */
[----:B------:R-:W-:Y:S02]  /*17240*/  CS2R R84, SRZ ;  /* 0x0000000000547805 */ /* 0x000fe4000001ff00 */
[----:B------:R-:W-:Y:S02]  /*17250*/  F2FP.F16.F32.PACK_AB R189, R66, R189 ;  /* 0x000000bd42bd723e */ /* 0x000fe400000000ff */
[----:B------:R-:W-:Y:S02]  /*17260*/  CS2R R82, SRZ ;  /* 0x0000000000527805 */ /* 0x000fe4000001ff00 */
[----:B------:R-:W-:Y:S02]  /*17270*/  F2FP.F16.F32.PACK_AB R199, R20, R199 ;  /* 0x000000c714c7723e */ /* 0x000fe400000000ff */
[----:B------:R-:W-:Y:S01]  /*17280*/  CS2R R80, SRZ ;  /* 0x0000000000507805 */ /* 0x000fe2000001ff00 */
[----:B------:R-:W0:Y:S01]  /*17290*/  MUFU.EX2 R15, R15 ;  /* 0x0000000f000f7308 */ /* 0x000e220000000800 */
[C---:B-1----:R-:W-:Y:S01]  /*172a0*/  FADD.FTZ R35, R13.reuse, R6 ;  /* 0x000000060d237221 */ /* 0x042fe20000010000 */
[----:B------:R-:W-:Y:S01]  /*172b0*/  IMAD.MOV.U32 R6, RZ, RZ, RZ ;  /* 0x000000ffff067224 */ /* 0x000fe200078e00ff */
[----:B------:R-:W-:-:S02]  /*172c0*/  F2FP.F16.F32.PACK_AB R196, R13, R196 ;  /* 0x000000c40dc4723e */ /* 0x000fc400000000ff */
[----:B------:R-:W-:Y:S02]  /*172d0*/  CS2R R78, SRZ ;  /* 0x00000000004e7805 */ /* 0x000fe4000001ff00 */
[----:B------:R-:W-:Y:S01]  /*172e0*/  CS2R R76, SRZ ;  /* 0x00000000004c7805 */ /* 0x000fe2000001ff00 */
[----:B------:R-:W-:-:S04]  /*172f0*/  IMAD.HI R24, R7, -0x6db6db6d, R6 ;  /* 0x9249249307187827 */ /* 0x000fc800078e0206 */
[----:B------:R-:W-:Y:S01]  /*17300*/  FADD.FTZ R6, R66, R37 ;  /* 0x0000002542067221 */ /* 0x000fe20000010000 */
[----:B------:R-:W1:Y:S01]  /*17310*/  MUFU.EX2 R192, R192 ;  /* 0x000000c000c07308 */ /* 0x000e620000000800 */
[----:B--2---:R-:W-:Y:S01]  /*17320*/  FADD.FTZ R0, R198, R35 ;  /* 0x00000023c6007221 */ /* 0x004fe20000010000 */
[----:B------:R-:W-:Y:S01]  /*17330*/  CS2R R74, SRZ ;  /* 0x00000000004a7805 */ /* 0x000fe2000001ff00 */
[----:B------:R-:W-:Y:S01]  /*17340*/  FADD.FTZ R37, R191, R6 ;  /* 0x00000006bf257221 */ /* 0x000fe20000010000 */
[C---:B------:R-:W-:Y:S02]  /*17350*/  F2FP.F16.F32.PACK_AB R191, R60.reuse, R191 ;  /* 0x000000bf3cbf723e */ /* 0x040fe400000000ff */
[----:B------:R-:W-:Y:S02]  /*17360*/  CS2R R70, SRZ ;  /* 0x0000000000467805 */ /* 0x000fe4000001ff00 */
[----:B------:R-:W-:Y:S01]  /*17370*/  CS2R R66, SRZ ;  /* 0x0000000000427805 */ /* 0x000fe2000001ff00 */
[----:B------:R-:W-:Y:S01]  /*17380*/  FADD.FTZ R6, R60, R37 ;  /* 0x000000253c067221 */ /* 0x000fe20000010000 */
[----:B------:R-:W2:Y:S01]  /*17390*/  MUFU.EX2 R21, R21 ;  /* 0x0000001500157308 */ /* 0x000ea20000000800 */
[C---:B0-----:R-:W-:Y:S01]  /*173a0*/  FADD.FTZ R35, R15.reuse, R0 ;  /* 0x000000000f237221 */ /* 0x041fe20000010000 */
[----:B------:R-:W-:Y:S01]  /*173b0*/  F2FP.F16.F32.PACK_AB R198, R15, R198 ;  /* 0x000000c60fc6723e */ /* 0x000fe200000000ff */
[----:B------:R-:W-:Y:S01]  /*173c0*/  FADD.FTZ R39, R185, R6 ;  /* 0x00000006b9277221 */ /* 0x000fe20000010000 */
[----:B------:R-:W-:-:S02]  /*173d0*/  F2FP.F16.F32.PACK_AB R185, R58, R185 ;  /* 0x000000b93ab9723e */ /* 0x000fc400000000ff */
[----:B------:R-:W-:Y:S02]  /*173e0*/  CS2R R60, SRZ ;  /* 0x00000000003c7805 */ /* 0x000fe4000001ff00 */
[----:B------:R-:W-:Y:S01]  /*173f0*/  CS2R R56, SRZ ;  /* 0x0000000000387805 */ /* 0x000fe2000001ff00 */
[----:B------:R-:W-:Y:S01]  /*17400*/  FADD.FTZ R6, R58, R39 ;  /* 0x000000273a067221 */ /* 0x000fe20000010000 */
[----:B------:R-:W0:Y:S01]  /*17410*/  MUFU.EX2 R194, R194 ;  /* 0x000000c200c27308 */ /* 0x000e220000000800 */
[----:B-1----:R-:W-:Y:S01]  /*17420*/  FADD.FTZ R0, R192, R35 ;  /* 0x00000023c0007221 */ /* 0x002fe20000010000 */
[----:B------:R-:W-:Y:S02]  /*17430*/  SHF.R.U32.HI R39, RZ, 0x1f, R24 ;  /* 0x0000001fff277819 */ /* 0x000fe40000011618 */
[----:B------:R-:W-:Y:S02]  /*17440*/  CS2R R58, SRZ ;  /* 0x00000000003a7805 */ /* 0x000fe4000001ff00 */
[----:B------:R-:W-:-:S02]  /*17450*/  CS2R R52, SRZ ;  /* 0x0000000000347805 */ /* 0x000fc4000001ff00 */
[----:B------:R-:W-:Y:S02]  /*17460*/  CS2R R48, SRZ ;  /* 0x0000000000307805 */ /* 0x000fe4000001ff00 */
[----:B------:R-:W-:Y:S02]  /*17470*/  LEA.HI.SX32 R8, R24, R39, 0x1a ;  /* 0x0000002718087211 */ /* 0x000fe400078fd2ff */
[----:B------:R-:W-:Y:S01]  /*17480*/  CS2R R44, SRZ ;  /* 0x00000000002c7805 */ /* 0x000fe2000001ff00 */
[----:B------:R-:W1:Y:S01]  /*17490*/  MUFU.EX2 R25, R25 ;  /* 0x0000001900197308 */ /* 0x000e620000000800 */
[----:B--2---:R-:W-:Y:S01]  /*174a0*/  FADD.FTZ R35, R21, R0 ;  /* 0x0000000015237221 */ /* 0x004fe20000010000 */
[----:B------:R-:W-:Y:S02]  /*174b0*/  VIMNMX R223, R225, R8, !PT ;  /* 0x00000008e1df7248 */ /* 0x000fe40007fe0100 */
[----:B------:R-:W-:Y:S02]  /*174c0*/  F2FP.F16.F32.PACK_AB R192, R21, R192 ;  /* 0x000000c015c0723e */ /* 0x000fe400000000ff */
[----:B------:R-:W-:-:S02]  /*174d0*/  ISETP.GE.AND P3, PT, R10, R223, PT ;  /* 0x000000df0a00720c */ /* 0x000fc40003f66270 */
        /* <DEDUP_REMOVED lines=8> */
[----:B------:R-:W-:Y:S01]  /*17560*/  FADD.FTZ R37, R187, R6 ;  /* 0x00000006bb257221 */ /* 0x000fe20000010000 */
[----:B------:R-:W-:-:S03]  /*17570*/  F2FP.F16.F32.PACK_AB R187, R50, R187 ;  /* 0x000000bb32bb723e */ /* 0x000fc600000000ff */
[----:B------:R-:W-:Y:S01]  /*17580*/  FADD.FTZ R6, R50, R37 ;  /* 0x0000002532067221 */ /* 0x000fe20000010000 */
[----:B------:R-:W-:Y:S01]  /*17590*/  CS2R R50, SRZ ;  /* 0x0000000000327805 */ /* 0x000fe2000001ff00 */
[----:B------:R-:W2:Y:S01]  /*175a0*/  MUFU.EX2 R31, R31 ;  /* 0x0000001f001f7308 */ /* 0x000ea20000000800 */
[----:B0-----:R-:W-:Y:S01]  /*175b0*/  FADD.FTZ R27, R29, R0 ;  /* 0x000000001d1b7221 */ /* 0x001fe20000010000 */
[----:B------:R-:W-:Y:S01]  /*175c0*/  FADD.FTZ R39, R181, R6 ;  /* 0x00000006b5277221 */ /* 0x000fe20000010000 */
[----:B------:R-:W-:Y:S02]  /*175d0*/  F2FP.F16.F32.PACK_AB R188, R29, R188 ;  /* 0x000000bc1dbc723e */ /* 0x000fe400000000ff */
[----:B------:R-:W-:-:S03]  /*175e0*/  CS2R R28, SRZ ;  /* 0x00000000001c7805 */ /* 0x000fc6000001ff00 */
        /* <DEDUP_REMOVED lines=16> */
[----:B------:R0:W3:Y:S01]  /*176f0*/  MUFU.EX2 R7, R90 ;  /* 0x0000005a00077308 */ /* 0x0000e20000000800 */
[----:B-1----:R-:W-:-:S07]  /*17700*/  FADD.FTZ R0, R186, R37 ;  /* 0x00000025ba007221 */ /* 0x002fce0000010000 */
[----:B------:R-:W1:Y:S01]  /*17710*/  MUFU.EX2 R94, R94 ;  /* 0x0000005e005e7308 */ /* 0x000e620000000800 */
[C---:B--2---:R-:W-:Y:S01]  /*17720*/  FADD.FTZ R6, R34.reuse, R39 ;  /* 0x0000002722067221 */ /* 0x044fe20000010000 */
[----:B------:R-:W-:Y:S02]  /*17730*/  F2FP.F16.F32.PACK_AB R183, R34, R183 ;  /* 0x000000b722b7723e */ /* 0x000fe400000000ff */
[----:B0-----:R-:W-:-:S04]  /*17740*/  CS2R R90, SRZ ;  /* 0x00000000005a7805 */ /* 0x001fc8000001ff00 */
[----:B------:R0:W2:Y:S01]  /*17750*/  MUFU.EX2 R35, R72 ;  /* 0x0000004800237308 */ /* 0x0000a20000000800 */
[C---:B---3--:R-:W-:Y:S01]  /*17760*/  FADD.FTZ R39, R7.reuse, R0 ;  /* 0x0000000007277221 */ /* 0x048fe20000010000 */
[----:B------:R-:W-:-:S06]  /*17770*/  F2FP.F16.F32.PACK_AB R186, R7, R186 ;  /* 0x000000ba07ba723e */ /* 0x000fcc00000000ff */
[----:B------:R-:W3:Y:S01]  /*17780*/  MUFU.EX2 R96, R96 ;  /* 0x0000006000607308 */ /* 0x000ee20000000800 */
[----:B-1----:R-:W-:Y:S01]  /*17790*/  FADD.FTZ R0, R94, R39 ;  /* 0x000000275e007221 */ /* 0x002fe20000010000 */
[----:B0-----:R-:W-:-:S06]  /*177a0*/  CS2R R72, SRZ ;  /* 0x0000000000487805 */ /* 0x001fcc000001ff00 */
[----:B------:R0:W1:Y:S01]  /*177b0*/  MUFU.EX2 R27, R98 ;  /* 0x00000062001b7308 */ /* 0x0000620000000800 */
[C---:B--2---:R-:W-:Y:S01]  /*177c0*/  FADD.FTZ R39, R35.reuse, R0 ;  /* 0x0000000023277221 */ /* 0x044fe20000010000 */
[----:B------:R-:W-:Y:S02]  /*177d0*/  F2FP.F16.F32.PACK_AB R180, R35, R94 ;  /* 0x0000005e23b4723e */ /* 0x000fe400000000ff */
[----:B------:R-:W-:Y:S02]  /*177e0*/  CS2R R94, SRZ ;  /* 0x00000000005e7805 */ /* 0x000fe4000001ff00 */
[----:B------:R-:W-:Y:S02]  /*177f0*/  CS2R R34, SRZ ;  /* 0x0000000000227805 */ /* 0x000fe4000001ff00 */
[----:B------:R-:W2:Y:S01]  /*17800*/  MUFU.EX2 R177, R177 ;  /* 0x000000b100b17308 */ /* 0x000ea20000000800 */
[----:B---3--:R-:W-:Y:S01]  /*17810*/  FADD.FTZ R0, R96, R39 ;  /* 0x0000002760007221 */ /* 0x008fe20000010000 */
[----:B0-----:R-:W-:-:S06]  /*17820*/  CS2R R98, SRZ ;  /* 0x0000000000627805 */ /* 0x001fcc000001ff00 */
[----:B------:R-:W0:Y:S01]  /*17830*/  MUFU.EX2 R100, R100 ;  /* 0x0000006400647308 */ /* 0x000e220000000800 */
[C---:B-1----:R-:W-:Y:S01]  /*17840*/  FADD.FTZ R39, R27.reuse, R0 ;  /* 0x000000001b277221 */ /* 0x042fe20000010000 */
[----:B------:R-:W-:Y:S02]  /*17850*/  F2FP.F16.F32.PACK_AB R182, R27, R96 ;  /* 0x000000601bb6723e */ /* 0x000fe400000000ff */
[----:B------:R-:W-:-:S04]  /*17860*/  CS2R R96, SRZ ;  /* 0x0000000000607805 */ /* 0x000fc8000001ff00 */
[----:B------:R-:W1:Y:S01]  /*17870*/  MUFU.EX2 R30, R30 ;  /* 0x0000001e001e7308 */ /* 0x000e620000000800 */
[----:B--2---:R-:W-:-:S07]  /*17880*/  FADD.FTZ R41, R177, R6 ;  /* 0x00000006b1297221 */ /* 0x004fce0000010000 */
[----:B------:R2:W3:Y:S01]  /*17890*/  MUFU.EX2 R37, R68 ;  /* 0x0000004400257308 */ /* 0x0004e20000000800 */
[----:B0-----:R-:W-:Y:S01]  /*178a0*/  FADD.FTZ R0, R100, R39 ;  /* 0x0000002764007221 */ /* 0x001fe20000010000 */
[----:B------:R-:W-:-:S06]  /*178b0*/  CS2R R38, SRZ ;  /* 0x0000000000267805 */ /* 0x000fcc000001ff00 */
[----:B------:R-:W0:Y:S01]  /*178c0*/  MUFU.EX2 R179, R179 ;  /* 0x000000b300b37308 */ /* 0x000e220000000800 */
[C---:B-1----:R-:W-:Y:S01]  /*178d0*/  FADD.FTZ R6, R30.reuse, R41 ;  /* 0x000000291e067221 */ /* 0x042fe20000010000 */
[----:B------:R-:W-:Y:S02]  /*178e0*/  F2FP.F16.F32.PACK_AB R177, R30, R177 ;  /* 0x000000b11eb1723e */ /* 0x000fe400000000ff */
[----:B--2---:R-:W-:Y:S02]  /*178f0*/  CS2R R68, SRZ ;  /* 0x0000000000447805 */ /* 0x004fe4000001ff00 */
[----:B------:R-:W-:Y:S02]  /*17900*/  CS2R R30, SRZ ;  /* 0x00000000001e7805 */ /* 0x000fe4000001ff00 */
[----:B------:R-:W1:Y:S01]  /*17910*/  MUFU.EX2 R102, R102 ;  /* 0x0000006600667308 */ /* 0x000e620000000800 */
[C---:B---3--:R-:W-:Y:S01]  /*17920*/  FADD.FTZ R11, R37.reuse, R0 ;  /* 0x00000000250b7221 */ /* 0x048fe20000010000 */
[----:B------:R-:W-:-:S02]  /*17930*/  F2FP.F16.F32.PACK_AB R176, R37, R100 ;  /* 0x0000006425b0723e */ /* 0x000fc400000000ff */
[----:B------:R-:W-:Y:S02]  /*17940*/  CS2R R100, SRZ ;  /* 0x0000000000647805 */ /* 0x000fe4000001ff00 */
[----:B------:R-:W-:Y:S02]  /*17950*/  CS2R R36, SRZ ;  /* 0x0000000000247805 */ /* 0x000fe4000001ff00 */
[----:B------:R-:W2:Y:S01]  /*17960*/  MUFU.EX2 R26, R26 ;  /* 0x0000001a001a7308 */ /* 0x000ea20000000800 */
[----:B0-----:R-:W-:-:S07]  /*17970*/  FADD.FTZ R41, R179, R6 ;  /* 0x00000006b3297221 */ /* 0x001fce0000010000 */
[----:B------:R0:W3:Y:S01]  /*17980*/  MUFU.EX2 R9, R104 ;  /* 0x0000006800097308 */ /* 0x0000e20000000800 */
[----:B-1----:R-:W-:Y:S01]  /*17990*/  FADD.FTZ R0, R102, R11 ;  /* 0x0000000b66007221 */ /* 0x002fe20000010000 */
[C---:B--2---:R-:W-:Y:S01]  /*179a0*/  FADD.FTZ R6, R26.reuse, R41 ;  /* 0x000000291a067221 */ /* 0x044fe20000010000 */
[----:B------:R-:W-:Y:S02]  /*179b0*/  F2FP.F16.F32.PACK_AB R179, R26, R179 ;  /* 0x000000b31ab3723e */ /* 0x000fe400000000ff */
[----:B0-----:R-:W-:Y:S02]  /*179c0*/  CS2R R104, SRZ ;  /* 0x0000000000687805 */ /* 0x001fe4000001ff00 */
[----:B------:R-:W-:Y:S02]  /*179d0*/  CS2R R40, SRZ ;  /* 0x0000000000287805 */ /* 0x000fe4000001ff00 */
[----:B------:R-:W-:Y:S01]  /*179e0*/  CS2R R26, SRZ ;  /* 0x00000000001a7805 */ /* 0x000fe2000001ff00 */
[C---:B---3--:R-:W-:Y:S01]  /*179f0*/  FADD.FTZ R7, R9.reuse, R0 ;  /* 0x0000000009077221 */ /* 0x048fe20000010000 */
[----:B------:R-:W-:Y:S01]  /*17a00*/  F2FP.F16.F32.PACK_AB R178, R9, R102 ;  /* 0x0000006609b2723e */ /* 0x000fe200000000ff */
[----:B------:R-:W-:Y:S01]  /*17a10*/  IMAD.MOV.U32 R0, RZ, RZ, 0x3f800000 ;  /* 0x3f800000ff007424 */ /* 0x000fe200078e00ff */
[----:B------:R-:W-:Y:S01]  /*17a20*/  CS2R R102, SRZ ;  /* 0x0000000000667805 */ /* 0x000fe2000001ff00 */
[----:B------:R-:W-:Y:S06]  /*17a30*/  @!P3 BRA `(.L_x_5911) ;  /* 0x0000005c0050b947 */ /* 0x000fec0003800000 */
[----:B------:R-:W-:Y:S01]  /*17a40*/  BSSY B1, `(.L_x_5911) ;  /* 0x00005d3000017945 */ /* 0x000fe20003800000 */
[----:B------:R-:W-:Y:S01]  /*17a50*/  MOV R8, R5 ;  /* 0x0000000500087202 */ /* 0x000fe20000000f00 */
[----:B------:R-:W-:Y:S01]  /*17a60*/  IMAD.MOV.U32 R9, RZ, RZ, R4 ;  /* 0x000000ffff097224 */ /* 0x000fe200078e0004 */
[----:B------:R-:W-:Y:S01]  /*17a70*/  MOV R119, RZ ;  /* 0x000000ff00777202 */ /* 0x000fe20000000f00 */
[----:B------:R-:W-:Y:S02]  /*17a80*/  IMAD.MOV.U32 R11, RZ, RZ, R208 ;  /* 0x000000ffff0b7224 */ /* 0x000fe400078e00d0 */
[----:B------:R-:W-:Y:S02]  /*17a90*/  IMAD.MOV.U32 R12, RZ, RZ, R205 ;  /* 0x000000ffff0c7224 */ /* 0x000fe400078e00cd */
[----:B------:R-:W-:-:S07]  /*17aa0*/  IMAD.MOV.U32 R2, RZ, RZ, 0x3f800000 ;  /* 0x3f800000ff027424 */ /* 0x000fce00078e00ff */
.L_x_5922:
[----:B------:R-:W-:-:S05]  /*17ab0*/  VIADD R3, R12, 0x1 ;  /* 0x000000010c037836 */ /* 0x000fca0000000000 */
[----:B------:R-:W-:-:S04]  /*17ac0*/  ISETP.NE.AND P3, PT, R3, 0x2, PT ;  /* 0x000000020300780c */ /* 0x000fc80003f65270 */
[----:B------:R-:W-:Y:S02]  /*17ad0*/  SEL R208, RZ, 0x1, P3 ;  /* 0x00000001ffd07807 */ /* 0x000fe40001800000 */
[----:B------:R-:W-:Y:S02]  /*17ae0*/  SEL R205, R3, RZ, P3 ;  /* 0x000000ff03cd7207 */ /* 0x000fe40001800000 */
[----:B------:R-:W-:Y:S01]  /*17af0*/  LOP3.LUT R208, R11, R208, RZ, 0x3c, !PT ;  /* 0x000000d00bd07212 */ /* 0x000fe200078e3cff */
[----:B------:R-:W-:Y:S06]  /*17b00*/  @!P0 BRA `(.L_x_5912) ;  /* 0x0000000000048947 */ /* 0x000fec0003800000 */
[----:B------:R-:W-:Y:S01]  /*17b10*/  BPT.TRAP 0x1 ;  /* 0x000000040000795c */ /* 0x000fe20000300000 */
.L_x_5912:
[----:B------:R-:W-:Y:S01]  /*17b20*/  IMAD R13, R205, 0x8, R16 ;  /* 0x00000008cd0d7824 */ /* 0x000fe200078e0210 */
[----:B------:R-:W-:-:S04]  /*17b30*/  SHF.L.U32 R4, R208, 0x1f, RZ ;  /* 0x0000001fd0047819 */ /* 0x000fc800000006ff */
[----:B------:R0:W1:Y:S01]  /*17b40*/  SYNCS.PHASECHK.TRANS64.TRYWAIT P3, [R13+URZ+0x36830], R4 ;  /* 0x036830040d0075a7 */ /* 0x000062000806017f */
[----:B------:R-:W-:Y:S05]  /*17b50*/  @!P0 BRA `(.L_x_5913) ;  /* 0x0000000000048947 */ /* 0x000fea0003800000 */
[----:B------:R-:W-:Y:S01]  /*17b60*/  BPT.TRAP 0x1 ;  /* 0x000000040000795c */ /* 0x000fe20000300000 */
.L_x_5913:
[----:B------:R-:W-:Y:S01]  /*17b70*/  IMAD R3, R205, 0xa80, R222 ;  /* 0x00000a80cd037824 */ /* 0x000fe200078e02de */
[----:B------:R-:W-:Y:S03]  /*17b80*/  BSSY B2, `(.L_x_5914) ;  /* 0x0000006000027945 */ /* 0x000fe60003800000 */
[C---:B------:R-:W-:Y:S02]  /*17b90*/  VIADD R122, R3.reuse, 0x80 ;  /* 0x00000080037a7836 */ /* 0x040fe40000000000 */
[----:B------:R-:W-:Y:S01]  /*17ba0*/  VIADD R124, R3, 0x100 ;  /* 0x00000100037c7836 */ /* 0x000fe20000000000 */
[----:B-1----:R-:W-:Y:S06]  /*17bb0*/  @P3 BRA `(.L_x_5915) ;  /* 0x0000000000083947 */ /* 0x002fec0003800000 */
[----:B------:R-:W1:Y:S02]  /*17bc0*/  SYNCS.PHASECHK.TRANS64.TRYWAIT P3, [R13+URZ+0x36830], R4 ;  /* 0x036830040d0075a7 */ /* 0x000e64000806017f */
[----:B-1----:R-:W-:Y:S05]  /*17bd0*/  @!P3 BRA `(.L_x_5916) ;  /* 0x0000019800b8b947 */ /* 0x002fea0003800000 */
.L_x_5915:
[----:B------:R-:W-:Y:S05]  /*17be0*/  BSYNC B2 ;  /* 0x0000000000027941 */ /* 0x000fea0003800000 */
.L_x_5914:
[----:B------:R-:W2:Y:S01]  /*17bf0*/  LDL.64 R20, [R1+0x30] ;  /* 0x0000300001147983 */ /* 0x000ea20000100a00 */
[----:B------:R-:W-:Y:S01]  /*17c00*/  IMAD.MOV.U32 R121, RZ, RZ, 0x40000040 ;  /* 0x40000040ff797424 */ /* 0x000fe200078e00ff */
[----:B------:R-:W-:Y:S02]  /*17c10*/  MOV R120, R3 ;  /* 0x0000000300787202 */ /* 0x000fe40000000f00 */
[----:B------:R-:W3:Y:S02]  /*17c20*/  LDL.64 R14, [R1+0x28] ;  /* 0x00002800010e7983 */ /* 0x000ee40000100a00 */
[----:B------:R-:W-:Y:S02]  /*17c30*/  R2UR UR6, R120 ;  /* 0x00000000780672ca */ /* 0x000fe400000e0000 */
[C---:B------:R-:W-:Y:S01]  /*17c40*/  R2UR UR7, R121.reuse ;  /* 0x00000000790772ca */ /* 0x040fe200000e0000 */
[----:B------:R-:W-:Y:S01]  /*17c50*/  WARPGROUP.ARRIVE ;  /* 0x00000000000079c5 */ /* 0x000fe20000000000 */
[----:B------:R-:W-:Y:S01]  /*17c60*/  IMAD.MOV.U32 R123, RZ, RZ, 0x40000040 ;  /* 0x40000040ff7b7424 */ /* 0x000fe200078e00ff */
[----:B------:R-:W-:Y:S01]  /*17c70*/  R2UR UR22, R122 ;  /* 0x000000007a1672ca */ /* 0x000fe200000e0000 */
[----:B------:R-:W-:Y:S01]  /*17c80*/  IMAD.MOV.U32 R125, RZ, RZ, 0x40000040 ;  /* 0x40000040ff7d7424 */ /* 0x000fe200078e00ff */
[----:B------:R-:W-:Y:S01]  /*17c90*/  R2UR UR19, R121 ;  /* 0x00000000791372ca */ /* 0x000fe200000e0000 */
[----:B------:R4:W-:Y:S01]  /*17ca0*/  STL.64 [R1+0x88], R8 ;  /* 0x0000880801007387 */ /* 0x0009e20000100a00 */
[----:B------:R-:W-:Y:S01]  /*17cb0*/  R2UR UR23, R123 ;  /* 0x000000007b1772ca */ /* 0x000fe200000e0000 */
[----:B------:R-:W-:-:S02]  /*17cc0*/  IMAD.MOV.U32 R120, RZ, RZ, R124 ;  /* 0x000000ffff787224 */ /* 0x000fc400078e007c */
[----:B------:R-:W-:Y:S01]  /*17cd0*/  VIADD R122, R3, 0x180 ;  /* 0x00000180037a7836 */ /* 0x000fe20000000000 */
[----:B------:R-:W-:Y:S01]  /*17ce0*/  R2UR UR15, R123 ;  /* 0x000000007b0f72ca */ /* 0x000fe200000e0000 */
[----:B------:R0:W-:Y:S01]  /*17cf0*/  STL.64 [R1+0x80], R6 ;  /* 0x0000800601007387 */ /* 0x0001e20000100a00 */
[----:B------:R-:W-:Y:S02]  /*17d00*/  R2UR UR18, R120 ;  /* 0x00000000781272ca */ /* 0x000fe400000e0000 */
[----:B------:R-:W-:Y:S02]  /*17d10*/  R2UR UR14, R122 ;  /* 0x000000007a0e72ca */ /* 0x000fe400000e0000 */
[----:B------:R-:W-:Y:S02]  /*17d20*/  IADD3 R120, R3, 0x200, RZ ;  /* 0x0000020003787810 */ /* 0x000fe40007ffe0ff */
[----:B------:R-:W-:Y:S02]  /*17d30*/  R2UR UR35, R121 ;  /* 0x00000000792372ca */ /* 0x000fe400000e0000 */
[----:B--2---:R-:W-:-:S02]  /*17d40*/  R2UR UR8, R20 ;  /* 0x00000000140872ca */ /* 0x004fc400000e0000 */
[----:B------:R-:W-:Y:S01]  /*17d50*/  R2UR UR9, R21 ;  /* 0x00000000150972ca */ /* 0x000fe200000e0000 */
[----:B------:R-:W-:Y:S01]  /*17d60*/  VIADD R124, R3, 0x280 ;  /* 0x00000280037c7836 */ /* 0x000fe20000000000 */
[----:B------:R-:W-:Y:S01]  /*17d70*/  R2UR UR31, R125 ;  /* 0x000000007d1f72ca */ /* 0x000fe200000e0000 */
[----:B----4-:R-:W2:Y:S01]  /*17d80*/  LDL.64 R8, [R1+0x20] ;  /* 0x0000200001087983 */ /* 0x010ea20000100a00 */
[----:B------:R-:W-:Y:S02]  /*17d90*/  R2UR UR27, R123 ;  /* 0x000000007b1b72ca */ /* 0x000fe400000e0000 */
[----:B---3--:R-:W-:Y:S01]  /*17da0*/  R2UR UR46, R14 ;  /* 0x000000000e2e72ca */ /* 0x008fe200000e0000 */
[----:B------:R-:W-:Y:S01]  /*17db0*/  IMAD.MOV.U32 R211, RZ, RZ, 0x40000040 ;  /* 0x40000040ffd37424 */ /* 0x000fe200078e00ff */
[----:B------:R-:W-:Y:S01]  /*17dc0*/  R2UR UR47, R15 ;  /* 0x000000000f2f72ca */ /* 0x000fe200000e0000 */
[----:B0-----:R-:W3:Y:S02]  /*17dd0*/  LDL.64 R6, [R1+0x18] ;  /* 0x0000180001067983 */ /* 0x001ee40000100a00 */
        /* <DEDUP_REMOVED lines=20> */
[----:B------:R-:W-:Y:S01]  /*17f20*/  UMOV UR33, UR9 ;  /* 0x0000000900217c82 */ /* 0x000fe20008000000 */
[----:B------:R-:W-:Y:S02]  /*17f30*/  WARPGROUP.DEPBAR.LE gsb0, 0x0 ;  /* 0x00008000000079c5 */ /* 0x000fe40000010000 */
[----:B------:R-:W-:-:S08]  /*17f40*/  WARPGROUP.ARRIVE ;  /* 0x00000000000079c5 */ /* 0x000fd00000000000 */
[----:B------:R-:W-:Y:S01]  /*17f50*/  HGMMA.64x16x16.F32 R136, gdesc[UR32], RZ, !UPT, gsb0 ;  /* 0x00200000208879f0 */ /* 0x000fe2000c0008ff */
[----:B------:R-:W-:Y:S01]  /*17f60*/  R2UR UR30, R124 ;  /* 0x000000007c1e72ca */ /* 0x000fe200000e0000 */
[----:B------:R-:W-:Y:S01]  /*17f70*/  UMOV UR28, UR8 ;  /* 0x00000008001c7c82 */ /* 0x000fe20008000000 */
[----:B------:R-:W-:Y:S01]  /*17f80*/  UMOV UR29, UR9 ;  /* 0x00000009001d7c82 */ /* 0x000fe20008000000 */
[C---:B------:R-:W-:Y:S02]  /*17f90*/  VIADD R120, R3.reuse, 0x2 ;  /* 0x0000000203787836 */ /* 0x040fe40000000000 */
[----:B------:R-:W-:Y:S02]  /*17fa0*/  IMAD.MOV.U32 R121, RZ, RZ, 0x40000040 ;  /* 0x40000040ff797424 */ /* 0x000fe400078e00ff */
[C---:B------:R-:W-:Y:S01]  /*17fb0*/  VIADD R122, R3.reuse, 0x300 ;  /* 0x00000300037a7836 */ /* 0x040fe20000000000 */
[----:B------:R-:W-:Y:S01]  /*17fc0*/  R2UR UR10, R120 ;  /* 0x00000000780a72ca */ /* 0x000fe200000e0000 */
[----:B------:R-:W-:Y:S01]  /*17fd0*/  VIADD R120, R3, 0x102 ;  /* 0x0000010203787836 */ /* 0x000fe20000000000 */
[----:B------:R-:W-:-:S02]  /*17fe0*/  R2UR UR11, R121 ;  /* 0x00000000790b72ca */ /* 0x000fc400000e0000 */
[----:B------:R-:W-:Y:S01]  /*17ff0*/  MOV R121, 0x40000040 ;  /* 0x4000004000797802 */ /* 0x000fe20000000f00 */
[----:B------:R-:W-:Y:S02]  /*18000*/  WARPGROUP.DEPBAR.LE gsb0, 0x0 ;  /* 0x00008000000079c5 */ /* 0x000fe40000010000 */
[----:B------:R-:W-:-:S06]  /*18010*/  WARPGROUP.ARRIVE ;  /* 0x00000000000079c5 */ /* 0x000fcc0000000000 */
[----:B------:R-:W-:Y:S01]  /*18020*/  HGMMA.64x16x16.F32 R128, gdesc[UR28], RZ, !UPT, gsb0 ;  /* 0x002000001c8079f0 */ /* 0x000fe2000c0008ff */
[----:B------:R-:W-:Y:S01]  /*18030*/  R2UR UR23, R121 ;  /* 0x00000000791772ca */ /* 0x000fe200000e0000 */
[----:B------:R-:W-:Y:S01]  /*18040*/  IMAD.MOV.U32 R123, RZ, RZ, 0x40000040 ;  /* 0x40000040ff7b7424 */ /* 0x000fe200078e00ff */
[----:B------:R-:W-:Y:S01]  /*18050*/  R2UR UR26, R122 ;  /* 0x000000007a1a72ca */ /* 0x000fe200000e0000 */
[----:B------:R-:W-:Y:S01]  /*18060*/  IMAD.MOV.U32 R121, RZ, RZ, 0x40000040 ;  /* 0x40000040ff797424 */ /* 0x000fe200078e00ff */
[----:B------:R-:W-:Y:S01]  /*18070*/  R2UR UR22, R120 ;  /* 0x00000000781672ca */ /* 0x000fe200000e0000 */
[C---:B------:R-:W-:Y:S01]  /*18080*/  VIADD R120, R3.reuse, 0x202 ;  /* 0x0000020203787836 */ /* 0x040fe20000000000 */
[----:B------:R-:W-:Y:S02]  /*18090*/  IADD3 R122, R3, 0x82, RZ ;  /* 0x00000082037a7810 */ /* 0x000fe40007ffe0ff */
[----:B------:R-:W-:Y:S01]  /*180a0*/  R2UR UR7, R123 ;  /* 0x000000007b0772ca */ /* 0x000fe200000e0000 */
[----:B------:R-:W-:Y:S01]  /*180b0*/  IMAD.MOV.U32 R123, RZ, RZ, 0x40000040 ;  /* 0x40000040ff7b7424 */ /* 0x000fe200078e00ff */
[----:B------:R-:W-:Y:S01]  /*180c0*/  R2UR UR6, R122 ;  /* 0x000000007a0672ca */ /* 0x000fe200000e0000 */
[----:B------:R-:W-:Y:S01]  /*180d0*/  VIADD R122, R3, 0x182 ;  /* 0x00000182037a7836 */ /* 0x000fe20000000000 */
[----:B------:R-:W-:Y:S01]  /*180e0*/  R2UR UR51, R121 ;  /* 0x00000000793372ca */ /* 0x000fe200000e0000 */
[----:B------:R-:W-:Y:S01]  /*180f0*/  IMAD.MOV.U32 R121, RZ, RZ, 0x40000040 ;  /* 0x40000040ff797424 */ /* 0x000fe200078e00ff */
[----:B------:R-:W-:-:S02]  /*18100*/  R2UR UR50, R120 ;  /* 0x00000000783272ca */ /* 0x000fc400000e0000 */
[C---:B------:R-:W-:Y:S02]  /*18110*/  IADD3 R120, R3.reuse, 0x302, RZ ;  /* 0x0000030203787810 */ /* 0x040fe40007ffe0ff */
[----:B------:R-:W-:Y:S01]  /*18120*/  R2UR UR18, R122 ;  /* 0x000000007a1272ca */ /* 0x000fe200000e0000 */
[----:B------:R-:W-:Y:S01]  /*18130*/  VIADD R122, R3, 0x282 ;  /* 0x00000282037a7836 */ /* 0x000fe20000000000 */
[----:B------:R-:W-:Y:S01]  /*18140*/  R2UR UR19, R123 ;  /* 0x000000007b1372ca */ /* 0x000fe200000e0000 */
[----:B------:R-:W-:Y:S01]  /*18150*/  IMAD.MOV.U32 R123, RZ, RZ, 0x40000040 ;  /* 0x40000040ff7b7424 */ /* 0x000fe200078e00ff */
[----:B------:R-:W-:Y:S01]  /*18160*/  R2UR UR34, R120 ;  /* 0x00000000782272ca */ /* 0x000fe200000e0000 */
[----:B------:R-:W-:Y:S01]  /*18170*/  VIADD R120, R3, 0x4 ;  /* 0x0000000403787836 */ /* 0x000fe20000000000 */
[----:B------:R-:W-:Y:S01]  /*18180*/  R2UR UR35, R121 ;  /* 0x00000000792372ca */ /* 0x000fe200000e0000 */
[----:B------:R-:W-:Y:S01]  /*18190*/  IMAD.MOV.U32 R121, RZ, RZ, 0x40000040 ;  /* 0x40000040ff797424 */ /* 0x000fe200078e00ff */
[----:B------:R-:W-:-:S02]  /*181a0*/  R2UR UR14, R122 ;  /* 0x000000007a0e72ca */ /* 0x000fc400000e0000 */
[----:B------:R-:W-:Y:S02]  /*181b0*/  R2UR UR15, R123 ;  /* 0x000000007b0f72ca */ /* 0x000fe400000e0000 */
[----:B------:R-:W-:Y:S02]  /*181c0*/  R2UR UR30, R120 ;  /* 0x00000000781e72ca */ /* 0x000fe400000e0000 */
[----:B------:R-:W-:Y:S01]  /*181d0*/  R2UR UR31, R121 ;  /* 0x00000000791f72ca */ /* 0x000fe200000e0000 */
        /* <DEDUP_REMOVED lines=27> */
[----:B------:R-:W-:Y:S01]  /*18390*/  MOV R21, UR48 ;  /* 0x0000003000157c02 */ /* 0x000fe20008000f00 */
        /* <DEDUP_REMOVED lines=14> */
[----:B--2---:R-:W-:Y:S02]  /*18480*/  R2UR UR38, R8 ;  /* 0x00000000082672ca */ /* 0x004fe400000e0000 */
[----:B------:R-:W-:Y:S02]  /*18490*/  R2UR UR39, R9 ;  /* 0x00000000092772ca */ /* 0x000fe400000e0000 */
[----:B------:R-:W-:Y:S01]  /*184a0*/  IADD3 R210, R3, 0x84, RZ ;  /* 0x0000008403d27810 */ /* 0x000fe20007ffe0ff */
[----:B------:R0:W5:Y:S08]  /*184b0*/  LDL.LU.64 R8, [R1+0x88] ;  /* 0x0000880001087983 */ /* 0x0001700000300a00 */
[----:B------:R-:W-:-:S02]  /*184c0*/  UMOV UR28, UR38 ;  /* 0x00000026001c7c82 */ /* 0x000fc40008000000 */
[----:B------:R-:W-:Y:S01]  /*184d0*/  UMOV UR29, UR39 ;  /* 0x00000027001d7c82 */ /* 0x000fe20008000000 */
[----:B------:R-:W-:Y:S02]  /*184e0*/  WARPGROUP.DEPBAR.LE gsb0, 0x0 ;  /* 0x00008000000079c5 */ /* 0x000fe40000010000 */
[----:B------:R-:W-:-:S06]  /*184f0*/  WARPGROUP.ARRIVE ;  /* 0x00000000000079c5 */ /* 0x000fcc0000000000 */
        /* <DEDUP_REMOVED lines=55> */
[----:B------:R-:W-:Y:S02]  /*18870*/  MOV R14, UR41 ;  /* 0x00000029000e7c02 */ /* 0x000fe40008000f00 */
[----:B------:R-:W-:Y:S02]  /*18880*/  MOV R15, UR40 ;  /* 0x00000028000f7c02 */ /* 0x000fe40008000f00 */
[----:B---3--:R-:W-:Y:S02]  /*18890*/  R2UR UR40, R6 ;  /* 0x00000000062872ca */ /* 0x008fe400000e0000 */
[----:B------:R-:W-:-:S02]  /*188a0*/  R2UR UR41, R7 ;  /* 0x00000000072972ca */ /* 0x000fc400000e0000 */
        /* <DEDUP_REMOVED lines=67> */
[----:B------:R0:W5:Y:S01]  /*18ce0*/  LDL.LU.64 R6, [R1+0x80] ;  /* 0x0000800001067983 */ /* 0x0001620000300a00 */
        /* <DEDUP_REMOVED lines=12> */
[----:B------:R-:W2:Y:S08]  /*18db0*/  LDL.64 R210, [R1] ;  /* 0x0000000001d27983 */ /* 0x000eb00000100a00 */
[----:B------:R-:W-:-:S02]  /*18dc0*/  UMOV UR18, UR38 ;  /* 0x0000002600127c82 */ /* 0x000fc40008000000 */
[----:B------:R-:W-:Y:S01]  /*18dd0*/  UMOV UR19, UR39 ;  /* 0x0000002700137c82 */ /* 0x000fe20008000000 */
[----:B------:R-:W-:Y:S02]  /*18de0*/  WARPGROUP.DEPBAR.LE gsb0, 0x0 ;  /* 0x00008000000079c5 */ /* 0x000fe40000010000 */
[----:B------:R-:W-:-:S06]  /*18df0*/  WARPGROUP.ARRIVE ;  /* 0x00000000000079c5 */ /* 0x000fcc0000000000 */
[----:B------:R-:W-:Y:S01]  /*18e00*/  HGMMA.64x16x16.F32 R160, gdesc[UR16], R160, gsb0 ;  /* 0x0020000010a079f0 */ /* 0x000fe200080008a0 */
[----:B------:R-:W-:Y:S01]  /*18e10*/  R2UR UR48, R21 ;  /* 0x00000000153072ca */ /* 0x000fe200000e0000 */
[----:B------:R-:W-:Y:S01]  /*18e20*/  IMAD.MOV.U32 R21, RZ, RZ, 0x40000040 ;  /* 0x40000040ff157424 */ /* 0x000fe200078e00ff */
[----:B------:R-:W-:Y:S02]  /*18e30*/  R2UR UR49, R20 ;  /* 0x00000000143172ca */ /* 0x000fe400000e0000 */
[----:B------:R-:W-:Y:S02]  /*18e40*/  IADD3 R20, R3, 0x480, RZ ;  /* 0x0000048003147810 */ /* 0x000fe40007ffe0ff */
[----:B------:R-:W-:Y:S02]  /*18e50*/  R2UR UR15, R21 ;  /* 0x00000000150f72ca */ /* 0x000fe400000e0000 */
[----:B------:R-:W-:Y:S01]  /*18e60*/  R2UR UR14, R20 ;  /* 0x00000000140e72ca */ /* 0x000fe200000e0000 */
[----:B------:R-:W-:Y:S01]  /*18e70*/  UMOV UR12, UR46 ;  /* 0x0000002e000c7c82 */ /* 0x000fe20008000000 */
[----:B------:R-:W-:Y:S01]  /*18e80*/  UMOV UR13, UR47 ;  /* 0x0000002f000d7c82 */ /* 0x000fe20008000000 */
[----:B------:R-:W-:-:S02]  /*18e90*/  WARPGROUP.DEPBAR.LE gsb0, 0x0 ;  /* 0x00008000000079c5 */ /* 0x000fc40000010000 */
        /* <DEDUP_REMOVED lines=22> */
[----:B-1----:R-:W-:Y:S02]  /*19000*/  MOV R4, UR43 ;  /* 0x0000002b00047c02 */ /* 0x002fe40008000f00 */
[----:B------:R-:W-:Y:S02]  /*19010*/  MOV R5, UR42 ;  /* 0x0000002a00057c02 */ /* 0x000fe40008000f00 */
        /* <DEDUP_REMOVED lines=17> */
[----:B------:R-:W-:Y:S02]  /*19130*/  IADD3 R20, R3, 0x382, RZ ;  /* 0x0000038203147810 */ /* 0x000fe40007ffe0ff */
        /* <DEDUP_REMOVED lines=70> */
[----:B------:R-:W-:Y:S01]  /*195a0*/  R2UR UR43, R4 ;  /* 0x00000000042b72ca */ /* 0x000fe200000e0000 */
[----:B------:R-:W-:Y:S01]  /*195b0*/  VIADD R4, R3, 0x404 ;  /* 0x0000040403047836 */ /* 0x000fe20000000000 */
[----:B------:R-:W-:Y:S01]  /*195c0*/  R2UR UR42, R5 ;  /* 0x00000000052a72ca */ /* 0x000fe200000e0000 */
        /* <DEDUP_REMOVED lines=236> */
[----:B------:R-:W-:Y:S01]  /*1a490*/  IMAD.MOV.U32 R5, RZ, RZ, 0x40000040 ;  /* 0x40000040ff057424 */ /* 0x000fe200078e00ff */
[----:B------:R-:W-:Y:S02]  /*1a4a0*/  IADD3 R4, R3, 0x704, RZ ;  /* 0x0000070403047810 */ /* 0x000fe40007ffe0ff */
[----:B------:R-:W-:Y:S02]  /*1a4b0*/  R2UR UR41, R14 ;  /* 0x000000000e2972ca */ /* 0x000fe400000e0000 */
        /* <DEDUP_REMOVED lines=222> */
.L_x_5917:
[----:B------:R-:W-:Y:S01]  /*1b2a0*/  SHF.L.U32 R0, R11, 0x1f, RZ ;  /* 0x0000001f0b007819 */ /* 0x000fe200000006ff */
[----:B------:R-:W-:-:S04]  /*1b2b0*/  IMAD R11, R12, 0x8, R16 ;  /* 0x000000080c0b7824 */ /* 0x000fc800078e0210 */
[----:B------:R0:W1:Y:S01]  /*1b2c0*/  SYNCS.PHASECHK.TRANS64.TRYWAIT P3, [R11+URZ+0x36850], R0 ;  /* 0x036850000b0075a7 */ /* 0x000062000806017f */
[----:B------:R-:W-:Y:S05]  /*1b2d0*/  @!P0 BRA `(.L_x_5918) ;  /* 0x0000000000048947 */ /* 0x000fea0003800000 */
[----:B------:R-:W-:Y:S01]  /*1b2e0*/  BPT.TRAP 0x1 ;  /* 0x000000040000795c */ /* 0x000fe20000300000 */
.L_x_5918:
[----:B------:R-:W-:Y:S04]  /*1b2f0*/  BSSY B2, `(.L_x_5919) ;  /* 0x0000004000027945 */ /* 0x000fe80003800000 */
[----:B-1----:R-:W-:Y:S05]  /*1b300*/  @P3 BRA `(.L_x_5920) ;  /* 0x0000000000083947 */ /* 0x002fea0003800000 */
[----:B------:R-:W1:Y:S02]  /*1b310*/  SYNCS.PHASECHK.TRANS64.TRYWAIT P3, [R11+URZ+0x36850], R0 ;  /* 0x036850000b0075a7 */ /* 0x000e64000806017f */
[----:B-1----:R-:W-:Y:S05]  /*1b320*/  @!P3 BRA `(.L_x_5921) ;  /* 0x0000016000f8b947 */ /* 0x002fea0003800000 */
.L_x_5920:
[----:B------:R-:W-:Y:S05]  /*1b330*/  BSYNC B2 ;  /* 0x0000000000027941 */ /* 0x000fea0003800000 */
.L_x_5919:
[----:B01----:R-:W-:Y:S01]  /*1b340*/  VIADD R0, R16, 0x400 ;  /* 0x0000040010007836 */ /* 0x003fe20000000000 */
[----:B------:R-:W-:Y:S01]  /*1b350*/  MOV R3, 0x40000040 ;  /* 0x4000004000037802 */ /* 0x000fe20000000f00 */
[----:B------:R-:W-:Y:S01]  /*1b360*/  WARPGROUP.ARRIVE ;  /* 0x00000000000079c5 */ /* 0x000fe20000000000 */
[----:B------:R-:W-:Y:S01]  /*1b370*/  IMAD.MOV.U32 R5, RZ, RZ, 0x40000040 ;  /* 0x40000040ff057424 */ /* 0x000fe200078e00ff */
[----:B------:R-:W0:Y:S01]  /*1b380*/  @P2 LDC R15, c[0x0][0x44c] ;  /* 0x00011300ff0f2b82 */ /* 0x000e220000000800 */
[----:B------:R-:W-:Y:S01]  /*1b390*/  SHF.R.U32.HI R0, RZ, 0x4, R0 ;  /* 0x00000004ff007819 */ /* 0x000fe20000011600 */
[----:B------:R-:W-:Y:S01]  /*1b3a0*/  FMUL.FTZ R21, R173, UR43 ;  /* 0x0000002bad157c20 */ /* 0x000fe20008410000 */
[----:B------:R-:W-:Y:S01]  /*1b3b0*/  R2UR UR7, R3 ;  /* 0x00000000030772ca */ /* 0x000fe200000e0000 */
[----:B------:R-:W-:Y:S01]  /*1b3c0*/  FMUL.FTZ R3, R169, UR43 ;  /* 0x0000002ba9037c20 */ /* 0x000fe20008410000 */
[----:B------:R-:W-:Y:S01]  /*1b3d0*/  LOP3.LUT R0, R0, 0x3fff, RZ, 0xc0, !PT ;  /* 0x00003fff00007812 */ /* 0x000fe200078ec0ff */
[----:B------:R-:W-:Y:S01]  /*1b3e0*/  FMUL.FTZ R169, R161, UR43 ;  /* 0x0000002ba1a97c20 */ /* 0x000fe20008410000 */
[----:B------:R-:W-:Y:S01]  /*1b3f0*/  FMUL.FTZ R161, R162, UR43 ;  /* 0x0000002ba2a17c20 */ /* 0x000fe20008410000 */
[----:B------:R-:W1:Y:S01]  /*1b400*/  @P2 LDC R14, c[0x0][0x450] ;  /* 0x00011400ff0e2b82 */ /* 0x000e620000000800 */
[----:B------:R-:W-:Y:S01]  /*1b410*/  LOP3.LUT R0, R0, 0x3800000, RZ, 0xfc, !PT ;  /* 0x0380000000007812 */ /* 0x000fe200078efcff */
[----:B------:R-:W-:Y:S01]  /*1b420*/  FMUL.FTZ R162, R163, UR43 ;  /* 0x0000002ba3a27c20 */ /* 0x000fe20008410000 */
[----:B------:R-:W-:Y:S01]  /*1b430*/  FMUL.FTZ R163, R164, UR43 ;  /* 0x0000002ba4a37c20 */ /* 0x000fe20008410000 */
[----:B------:R-:W-:Y:S01]  /*1b440*/  FMUL.FTZ R164, R165, UR43 ;  /* 0x0000002ba5a47c20 */ /* 0x000fe20008410000 */
[----:B------:R-:W-:Y:S01]  /*1b450*/  IMAD.IADD R165, R229, 0x1, R226 ;  /* 0x00000001e5a57824 */ /* 0x000fe200078e02e2 */
[----:B------:R-:W-:Y:S01]  /*1b460*/  MUFU.TANH R3, R3 ;  /* 0x0000000300037308 */ /* 0x000fe20000002400 */
[----:B------:R-:W-:-:S02]  /*1b470*/  IMAD R2, R12, 0xa80, R0 ;  /* 0x00000a800c027824 */ /* 0x000fc400078e0200 */
[----:B------:R-:W-:Y:S01]  /*1b480*/  FMUL.FTZ R0, R168, UR43 ;  /* 0x0000002ba8007c20 */ /* 0x000fe20008410000 */
[----:B------:R-:W-:Y:S01]  /*1b490*/  FMUL.FTZ R160, R160, UR43 ;  /* 0x0000002ba0a07c20 */ /* 0x000fe20008410000 */
[----:B------:R-:W-:Y:S01]  /*1b4a0*/  FMUL.FTZ R12, R171, UR43 ;  /* 0x0000002bab0c7c20 */ /* 0x000fe20008410000 */
[C---:B------:R-:W-:Y:S01]  /*1b4b0*/  VIADD R4, R2.reuse, 0x80 ;  /* 0x0000008002047836 */ /* 0x040fe20000000000 */
[----:B------:R-:W-:Y:S01]  /*1b4c0*/  R2UR UR6, R2 ;  /* 0x00000000020672ca */ /* 0x000fe200000e0000 */
[----:B------:R-:W-:Y:S01]  /*1b4d0*/  FMUL.FTZ R152, R152, UR43 ;  /* 0x0000002b98987c20 */ /* 0x000fe20008410000 */
[----:B------:R-:W2:Y:S01]  /*1b4e0*/  MUFU.TANH R0, R0 ;  /* 0x0000000000007308 */ /* 0x000ea20000002400 */
[----:B------:R-:W-:Y:S01]  /*1b4f0*/  FMUL.FTZ R153, R153, UR43 ;  /* 0x0000002b99997c20 */ /* 0x000fe20008410000 */
[----:B0-----:R-:W-:-:S04]  /*1b500*/  @P2 IMAD.HI.U32 R15, R165, R15, RZ ;  /* 0x0000000fa50f2227 */ /* 0x001fc800078e00ff */
        /* <DEDUP_REMOVED lines=19> */
[----:B------:R-:W-:Y:S01]  /*1b640*/  ULDC UR4, c[0x0][0x988] ;  /* 0x0002620000047ab9 */ /* 0x000fe20000000800 */
        /* <DEDUP_REMOVED lines=26> */
[----:B------:R-:W-:-:S03]  /*1b7f0*/  @!P1 VIADD R11, R11, 0x36860 ;  /* 0x000368600b0b9836 */ /* 0x000fc60000000000 */
[----:B------:R-:W-:Y:S02]  /*1b800*/  @!P1 PRMT R13, RZ, 0x654, R13 ;  /* 0x00000654ff0d9816 */ /* 0x000fe4000000000d */
[----:B------:R-:W-:Y:S02]  /*1b810*/  @!P1 PRMT R11, RZ, 0x654, R11 ;  /* 0x00000654ff0b9816 */ /* 0x000fe4000000000b */
        /* <DEDUP_REMOVED lines=25> */
[----:B------:R-:W-:Y:S02]  /*1b9b0*/  R2UR UR6, R4 ;  /* 0x00000000040672ca */ /* 0x000fe400000e0000 */
[----:B------:R-:W-:Y:S01]  /*1b9c0*/  R2UR UR7, R5 ;  /* 0x00000000050772ca */ /* 0x000fe200000e0000 */
[----:B------:R-:W-:Y:S01]  /*1b9d0*/  IMAD.MOV.U32 R5, RZ, RZ, 0x40000040 ;  /* 0x40000040ff057424 */ /* 0x000fe200078e00ff */
[----:B------:R-:W-:Y:S02]  /*1b9e0*/  IADD3 R4, R2, 0x180, RZ ;  /* 0x0000018002047810 */ /* 0x000fe40007ffe0ff */
        /* <DEDUP_REMOVED lines=27> */
[----:B------:R-:W-:Y:S02]  /*1bba0*/  MOV R140, R165 ;  /* 0x000000a5008c7202 */ /* 0x000fe40000000f00 */
[----:B------:R-:W-:Y:S01]  /*1bbb0*/  R2UR UR6, R4 ;  /* 0x00000000040672ca */ /* 0x000fe200000e0000 */
[----:B------:R0:W-:Y:S01]  /*1bbc0*/  MUFU.TANH R165, R170 ;  /* 0x000000aa00a57308 */ /* 0x0001e20000002400 */
[----:B-1----:R-:W-:Y:S01]  /*1bbd0*/  @P2 SHF.R.U32.HI R140, RZ, R14, R15 ;  /* 0x0000000eff8c2219 */ /* 0x002fe2000001160f */
[----:B------:R-:W-:Y:S02]  /*1bbe0*/  IMAD.MOV.U32 R15, RZ, RZ, 0x40000040 ;  /* 0x40000040ff0f7424 */ /* 0x000fe400078e00ff */
[----:B------:R-:W-:Y:S01]  /*1bbf0*/  FMUL.FTZ R4, R172, UR43 ;  /* 0x0000002bac047c20 */ /* 0x000fe20008410000 */
[----:B------:R-:W-:-:S02]  /*1bc00*/  VIADD R14, R2, 0x280 ;  /* 0x00000280020e7836 */ /* 0x000fc40000000000 */
[----:B------:R-:W-:Y:S01]  /*1bc10*/  FMUL.FTZ R172, R127, UR43 ;  /* 0x0000002b7fac7c20 */ /* 0x000fe20008410000 */
[----:B------:R-:W-:Y:S01]  /*1bc20*/  MUFU.TANH R5, R5 ;  /* 0x0000000500057308 */ /* 0x000fe20000002400 */
[----:B0-----:R-:W-:Y:S04]  /*1bc30*/  SHFL.IDX PT, R170, R140, RZ, 0x1c1f ;  /* 0x001c1fff8caa7589 */ /* 0x001fe800000e0000 */
[----:B------:R-:W0:Y:S03]  /*1bc40*/  SHFL.IDX PT, R140, R140, 0x1, 0x1c1f ;  /* 0x003c1f008c8c7f89 */ /* 0x000e2600000e0000 */
[----:B------:R-:W1:Y:S01]  /*1bc50*/  MUFU.TANH R4, R4 ;  /* 0x0000000400047308 */ /* 0x000e620000002400 */
[----:B------:R-:W-:-:S02]  /*1bc60*/  WARPGROUP.DEPBAR.LE gsb0, 0x0 ;  /* 0x00008000000079c5 */ /* 0x000fc40000010000 */
[----:B------:R-:W-:-:S06]  /*1bc70*/  WARPGROUP.ARRIVE ;  /* 0x00000000000079c5 */ /* 0x000fcc0000000000 */
[----:B------:R-:W-:Y:S01]  /*1bc80*/  HGMMA.64x192x16.F32 R24, R184, gdesc[UR4].tnspB, R24, gsb0 ;  /* 0x42e00004b8187df0 */ /* 0x000fe20008000818 */
[----:B------:R-:W-:Y:S01]  /*1bc90*/  R2UR UR7, R15 ;  /* 0x000000000f0772ca */ /* 0x000fe200000e0000 */
[----:B------:R-:W-:Y:S01]  /*1bca0*/  IMAD R15, R10, -0x70, RZ ;  /* 0xffffff900a0f7824 */ /* 0x000fe200078e02ff */
[----:B------:R-:W-:Y:S01]  /*1bcb0*/  R2UR UR6, R14 ;  /* 0x000000000e0672ca */ /* 0x000fe200000e0000 */
[----:B------:R-:W-:Y:S01]  /*1bcc0*/  FMUL.FTZ R14, R128, UR43 ;  /* 0x0000002b800e7c20 */ /* 0x000fe20008410000 */
[----:B------:R-:W-:Y:S01]  /*1bcd0*/  FMUL.FTZ R128, R129, UR43 ;  /* 0x0000002b81807c20 */ /* 0x000fe20008410000 */
[----:B------:R-:W-:Y:S01]  /*1bce0*/  FMUL.FTZ R129, R132, UR43 ;  /* 0x0000002b84817c20 */ /* 0x000fe20008410000 */
[----:B------:R-:W-:-:S03]  /*1bcf0*/  IADD3 R15, -R227, 0x1, R15 ;  /* 0x00000001e30f7810 */ /* 0x000fc60007ffe10f */
[----:B------:R-:W3:Y:S01]  /*1bd00*/  MUFU.TANH R14, R14 ;  /* 0x0000000e000e7308 */ /* 0x000ee20000002400 */
[----:B------:R-:W-:-:S04]  /*1bd10*/  IADD3 R15, -R224, R15, R228 ;  /* 0x0000000fe00f7210 */ /* 0x000fc80007ffe1e4 */
[C---:B0-----:R-:W-:Y:S01]  /*1bd20*/  IADD3 R127, R15.reuse, R140, RZ ;  /* 0x0000008c0f7f7210 */ /* 0x041fe20007ffe0ff */
[----:B------:R-:W-:Y:S02]  /*1bd30*/  IMAD.IADD R132, R15, 0x1, R170 ;  /* 0x000000010f847824 */ /* 0x000fe400078e02aa */
[----:B------:R-:W-:Y:S01]  /*1bd40*/  FMUL.FTZ R170, R166, UR43 ;  /* 0x0000002ba6aa7c20 */ /* 0x000fe20008410000 */
[----:B------:R-:W0:Y:S02]  /*1bd50*/  MUFU.TANH R128, R128 ;  /* 0x0000008000807308 */ /* 0x000e240000002400 */
[C---:B------:R-:W-:Y:S02]  /*1bd60*/  ISETP.GT.AND P3, PT, R132.reuse, RZ, PT ;  /* 0x000000ff8400720c */ /* 0x040fe40003f64270 */
[----:B------:R-:W-:Y:S02]  /*1bd70*/  ISETP.GT.AND P4, PT, R132, 0x1, PT ;  /* 0x000000018400780c */ /* 0x000fe40003f84270 */
[----:B--2---:R-:W-:-:S02]  /*1bd80*/  FSEL R0, R0, -INF , P3 ;  /* 0xff80000000007808 */ /* 0x004fc40001800000 */
[----:B------:R-:W2:Y:S01]  /*1bd90*/  MUFU.TANH R129, R129 ;  /* 0x0000008100817308 */ /* 0x000ea20000002400 */
[----:B------:R-:W-:Y:S02]  /*1bda0*/  FSEL R166, R3, -INF , P4 ;  /* 0xff80000003a67808 */ /* 0x000fe40002000000 */
[----:B------:R-:W-:Y:S02]  /*1bdb0*/  ISETP.GT.AND P5, PT, R132, 0x8, PT ;  /* 0x000000088400780c */ /* 0x000fe40003fa4270 */
[----:B-----5:R-:W-:Y:S02]  /*1bdc0*/  FMNMX.FTZ R3, R0, R9, !PT ;  /* 0x0000000900037209 */ /* 0x020fe40007810000 */
[----:B------:R-:W-:Y:S01]  /*1bdd0*/  ISETP.GT.AND P6, PT, R132, 0x9, PT ;  /* 0x000000098400780c */ /* 0x000fe20003fc4270 */
[----:B------:R-:W-:Y:S01]  /*1bde0*/  MUFU.TANH R170, R170 ;  /* 0x000000aa00aa7308 */ /* 0x000fe20000002400 */
[----:B-1----:R-:W-:Y:S02]  /*1bdf0*/  FSEL R171, R4, -INF , P5 ;  /* 0xff80000004ab7808 */ /* 0x002fe40002800000 */
[----:B------:R-:W-:-:S02]  /*1be00*/  FMNMX.FTZ R3, R166, R3, !PT ;  /* 0x00000003a6037209 */ /* 0x000fc40007810000 */
[C---:B------:R-:W-:Y:S02]  /*1be10*/  ISETP.GT.AND P3, PT, R132.reuse, 0x10, PT ;  /* 0x000000108400780c */ /* 0x040fe40003f64270 */
[----:B------:R-:W-:Y:S01]  /*1be20*/  FSEL R21, R21, -INF , P6 ;  /* 0xff80000015157808 */ /* 0x000fe20003000000 */
[----:B------:R-:W-:Y:S01]  /*1be30*/  MUFU.TANH R15, R172 ;  /* 0x000000ac000f7308 */ /* 0x000fe20000002400 */
        /* <DEDUP_REMOVED lines=46> */
[C---:B------:R-:W-:Y:S01]  /*1c120*/  ISETP.GT.AND P3, PT, R132.reuse, 0x50, PT ;  /* 0x000000508400780c */ /* 0x040fe20003f64270 */
[----:B------:R1:W4:Y:S01]  /*1c130*/  MUFU.TANH R3, R121 ;  /* 0x0000007900037308 */ /* 0x0003220000002400 */
[----:B------:R-:W-:Y:S02]  /*1c140*/  FSEL R141, R141, -INF , P6 ;  /* 0xff8000008d8d7808 */ /* 0x000fe40003000000 */
[----:B------:R-:W-:Y:S02]  /*1c150*/  FMNMX.FTZ R4, R165, R4, !PT ;  /* 0x00000004a5047209 */ /* 0x000fe40007810000 */
[----:B------:R-:W-:Y:S02]  /*1c160*/  ISETP.GT.AND P4, PT, R132, 0x51, PT ;  /* 0x000000518400780c */ /* 0x000fe40003f84270 */
[----:B---3--:R-:W-:Y:S02]  /*1c170*/  FSEL R14, R14, -INF , P3 ;  /* 0xff8000000e0e7808 */ /* 0x008fe40001800000 */
[----:B------:R-:W-:Y:S01]  /*1c180*/  FMNMX.FTZ R4, R141, R4, !PT ;  /* 0x000000048d047209 */ /* 0x000fe20007810000 */
[----:B-1----:R-:W-:Y:S01]  /*1c190*/  FMUL.FTZ R121, R124, UR43 ;  /* 0x0000002b7c797c20 */ /* 0x002fe20008410000 */
[----:B------:R-:W-:Y:S01]  /*1c1a0*/  ISETP.GT.AND P5, PT, R132, 0x58, PT ;  /* 0x000000588400780c */ /* 0x000fe20003fa4270 */
[----:B------:R-:W-:Y:S01]  /*1c1b0*/  FMUL.FTZ R124, R125, UR43 ;  /* 0x0000002b7d7c7c20 */ /* 0x000fe20008410000 */
[----:B0-----:R-:W-:-:S02]  /*1c1c0*/  FSEL R128, R128, -INF , P4 ;  /* 0xff80000080807808 */ /* 0x001fc40002000000 */
[----:B------:R-:W-:Y:S01]  /*1c1d0*/  FMNMX.FTZ R4, R14, R4, !PT ;  /* 0x000000040e047209 */ /* 0x000fe20007810000 */
[----:B------:R-:W0:Y:S01]  /*1c1e0*/  MUFU.TANH R121, R121 ;  /* 0x0000007900797308 */ /* 0x000e220000002400 */
[----:B------:R-:W-:Y:S02]  /*1c1f0*/  ISETP.GT.AND P6, PT, R132, 0x59, PT ;  /* 0x000000598400780c */ /* 0x000fe40003fc4270 */
[----:B--2---:R-:W-:Y:S02]  /*1c200*/  FSEL R129, R129, -INF , P5 ;  /* 0xff80000081817808 */ /* 0x004fe40002800000 */
[----:B------:R-:W-:Y:S02]  /*1c210*/  FMNMX.FTZ R4, R128, R4, !PT ;  /* 0x0000000480047209 */ /* 0x000fe40007810000 */
[----:B------:R-:W-:Y:S01]  /*1c220*/  ISETP.GT.AND P3, PT, R132, 0x60, PT ;  /* 0x000000608400780c */ /* 0x000fe20003f64270 */
[----:B------:R-:W1:Y:S01]  /*1c230*/  MUFU.TANH R124, R124 ;  /* 0x0000007c007c7308 */ /* 0x000e620000002400 */
[----:B------:R-:W-:-:S02]  /*1c240*/  FSEL R133, R133, -INF , P6 ;  /* 0xff80000085857808 */ /* 0x000fc40003000000 */
[----:B------:R-:W-:Y:S02]  /*1c250*/  FMNMX.FTZ R4, R129, R4, !PT ;  /* 0x0000000481047209 */ /* 0x000fe40007810000 */
[----:B------:R-:W-:Y:S02]  /*1c260*/  ISETP.GT.AND P4, PT, R132, 0x61, PT ;  /* 0x000000618400780c */ /* 0x000fe40003f84270 */
[----:B------:R-:W-:Y:S02]  /*1c270*/  FSEL R120, R120, -INF , P3 ;  /* 0xff80000078787808 */ /* 0x000fe40001800000 */
[----:B------:R-:W-:Y:S02]  /*1c280*/  FMNMX.FTZ R4, R133, R4, !PT ;  /* 0x0000000485047209 */ /* 0x000fe40007810000 */
[----:B------:R-:W-:Y:S02]  /*1c290*/  ISETP.GT.AND P5, PT, R132, 0x68, PT ;  /* 0x000000688400780c */ /* 0x000fe40003fa4270 */
[----:B----4-:R-:W-:-:S02]  /*1c2a0*/  FSEL R125, R3, -INF , P4 ;  /* 0xff800000037d7808 */ /* 0x010fc40002000000 */
[----:B------:R-:W-:Y:S02]  /*1c2b0*/  FMNMX.FTZ R4, R120, R4, !PT ;  /* 0x0000000478047209 */ /* 0x000fe40007810000 */
[----:B------:R-:W-:Y:S01]  /*1c2c0*/  ISETP.GT.AND P6, PT, R132, 0x69, PT ;  /* 0x000000698400780c */ /* 0x000fe20003fc4270 */
[----:B------:R-:W-:Y:S01]  /*1c2d0*/  FMUL.FTZ R132, R167, UR43 ;  /* 0x0000002ba7847c20 */ /* 0x000fe20008410000 */
[----:B0-----:R-:W-:Y:S02]  /*1c2e0*/  FSEL R121, R121, -INF , P5 ;  /* 0xff80000079797808 */ /* 0x001fe40002800000 */
[----:B------:R-:W-:Y:S02]  /*1c2f0*/  FMNMX.FTZ R4, R125, R4, !PT ;  /* 0x000000047d047209 */ /* 0x000fe40007810000 */
[----:B-1----:R-:W-:Y:S01]  /*1c300*/  FSEL R124, R124, -INF , P6 ;  /* 0xff8000007c7c7808 */ /* 0x002fe20003000000 */
[----:B------:R-:W0:Y:S01]  /*1c310*/  MUFU.TANH R132, R132 ;  /* 0x0000008400847308 */ /* 0x000e220000002400 */
[----:B------:R-:W-:-:S02]  /*1c320*/  FMNMX.FTZ R3, R121, R4, !PT ;  /* 0x0000000479037209 */ /* 0x000fc40007810000 */
[C---:B------:R-:W-:Y:S02]  /*1c330*/  ISETP.GT.AND P4, PT, R127.reuse, RZ, PT ;  /* 0x000000ff7f00720c */ /* 0x040fe40003f84270 */
[----:B------:R-:W-:Y:S02]  /*1c340*/  FMNMX.FTZ R3, R124, R3, !PT ;  /* 0x000000037c037209 */ /* 0x000fe40007810000 */
[----:B------:R-:W-:-:S03]  /*1c350*/  ISETP.GT.AND P5, PT, R127, 0x1, PT ;  /* 0x000000017f00780c */ /* 0x000fc60003fa4270 */
[----:B------:R-:W1:Y:S01]  /*1c360*/  SHFL.BFLY PT, R4, R3, 0x2, 0x1f ;  /* 0x0c401f0003047f89 */ /* 0x000e6200000e0000 */
[----:B------:R-:W-:Y:S02]  /*1c370*/  FSEL R12, R12, -INF , P5 ;  /* 0xff8000000c0c7808 */ /* 0x000fe40002800000 */
[----:B------:R-:W-:-:S04]  /*1c380*/  ISETP.GT.AND P5, PT, R127, 0x9, PT ;  /* 0x000000097f00780c */ /* 0x000fc80003fa4270 */
[----:B------:R-:W-:Y:S02]  /*1c390*/  FSEL R168, R168, -INF , P5 ;  /* 0xff800000a8a87808 */ /* 0x000fe40002800000 */
[C---:B------:R-:W-:Y:S01]  /*1c3a0*/  ISETP.GT.AND P5, PT, R127.reuse, 0x11, PT ;  /* 0x000000117f00780c */ /* 0x040fe20003fa4270 */
[----:B------:R-:W-:Y:S02]  /*1c3b0*/  WARPGROUP.DEPBAR.LE gsb0, 0x0 ;  /* 0x00008000000079c5 */ /* 0x000fe40000010000 */
[----:B------:R-:W-:Y:S01]  /*1c3c0*/  WARPGROUP.ARRIVE ;  /* 0x00000000000079c5 */ /* 0x000fe20000000000 */
[----:B------:R-:W-:Y:S02]  /*1c3d0*/  FSEL R162, R162, -INF , P5 ;  /* 0xff800000a2a27808 */ /* 0x000fe40002800000 */
[----:B------:R-:W-:-:S03]  /*1c3e0*/  ISETP.GT.AND P5, PT, R127, 0x19, PT ;  /* 0x000000197f00780c */ /* 0x000fc60003fa4270 */
[----:B------:R-:W-:Y:S01]  /*1c3f0*/  HGMMA.64x192x16.F32 R24, R180, gdesc[UR4].tnspB, R24, gsb0 ;  /* 0x42e00004b4187df0 */ /* 0x000fe20008000818 */
[----:B-1----:R-:W-:-:S05]  /*1c400*/  FMNMX.FTZ R4, R3, R4, !PT ;  /* 0x0000000403047209 */ /* 0x002fca0007810000 */
[----:B------:R-:W1:Y:S02]  /*1c410*/  SHFL.BFLY PT, R3, R4, 0x1, 0x1f ;  /* 0x0c201f0004037f89 */ /* 0x000e6400000e0000 */
[----:B-1----:R-:W-:Y:S01]  /*1c420*/  FMNMX.FTZ R4, R4, R3, !PT ;  /* 0x0000000304047209 */ /* 0x002fe20007810000 */
[----:B------:R-:W-:-:S03]  /*1c430*/  IMAD.U32 R3, RZ, RZ, UR4 ;  /* 0x00000004ff037e24 */ /* 0x000fc6000f8e00ff */
[C---:B------:R-:W-:Y:S01]  /*1c440*/  FSETP.NEU.FTZ.AND P3, PT, R4.reuse, -INF , PT ;  /* 0xff8000000400780b */ /* 0x040fe20003f7d000 */
[----:B------:R-:W-:-:S05]  /*1c450*/  FMUL.FTZ R167, R4, R3 ;  /* 0x0000000304a77220 */ /* 0x000fca0000410000 */
[----:B------:R-:W-:-:S05]  /*1c460*/  FSEL R140, R167, RZ, P3 ;  /* 0x000000ffa78c7208 */ /* 0x000fca0001800000 */
[-CC-:B------:R-:W-:Y:S01]  /*1c470*/  FFMA.FTZ R200, R0, R3.reuse, -R140.reuse ;  /* 0x0000000300c87223 */ /* 0x180fe2000001088c */
[----:B------:R-:W-:Y:S01]  /*1c480*/  FSEL R0, R5, -INF , P4 ;  /* 0xff80000005007808 */ /* 0x000fe20002000000 */
[-CC-:B------:R-:W-:Y:S01]  /*1c490*/  FFMA.FTZ R196, R160, R3.reuse, -R140.reuse ;  /* 0x00000003a0c47223 */ /* 0x180fe2000001088c */
[----:B------:R-:W-:Y:S01]  /*1c4a0*/  ISETP.GT.AND P4, PT, R127, 0x8, PT ;  /* 0x000000087f00780c */ /* 0x000fe20003f84270 */
[-CC-:B------:R-:W-:Y:S01]  /*1c4b0*/  FFMA.FTZ R198, R163, R3.reuse, -R140.reuse ;  /* 0x00000003a3c67223 */ /* 0x180fe2000001088c */
        /* <DEDUP_REMOVED lines=23> */
[-CC-:B------:R-:W-:Y:S01]  /*1c630*/  FFMA.FTZ R128, R128, R3.reuse, -R140.reuse ;  /* 0x0000000380807223 */ /* 0x180fe2000001088c */
[----:B0-----:R-:W-:Y:S01]  /*1c640*/  FSEL R166, R132, -INF , P5 ;  /* 0xff80000084a67808 */ /* 0x001fe20002800000 */
        /* <DEDUP_REMOVED lines=23> */
[----:B------:R-:W-:Y:S01]  /*1c7c0*/  FSEL R160, R146, -INF , P4 ;  /* 0xff80000092a07808 */ /* 0x000fe20002000000 */
[----:B------:R-:W-:Y:S01]  /*1c7d0*/  FFMA.FTZ R146, R164, R3, -R140 ;  /* 0x00000003a4927223 */ /* 0x000fe2000001088c */
[----:B------:R-:W-:Y:S02]  /*1c7e0*/  FMNMX.FTZ R5, R159, R5, !PT ;  /* 0x000000059f057209 */ /* 0x000fe40007810000 */
[----:B------:R-:W-:Y:S01]  /*1c7f0*/  ISETP.GT.AND P4, PT, R127, 0x38, PT ;  /* 0x000000387f00780c */ /* 0x000fe20003f84270 */
[----:B------:R-:W-:Y:S01]  /*1c800*/  MUFU.EX2 R198, R198 ;  /* 0x000000c600c67308 */ /* 0x000fe20000000800 */
[----:B------:R-:W-:Y:S02]  /*1c810*/  FSEL R147, R147, -INF , P5 ;  /* 0xff80000093937808 */ /* 0x000fe40002800000 */
[----:B------:R-:W-:Y:S02]  /*1c820*/  FMNMX.FTZ R5, R160, R5, !PT ;  /* 0x00000005a0057209 */ /* 0x000fe40007810000 */
[----:B------:R-:W-:-:S02]  /*1c830*/  ISETP.GT.AND P5, PT, R127, 0x39, PT ;  /* 0x000000397f00780c */ /* 0x000fc40003fa4270 */
        /* <DEDUP_REMOVED lines=41> */
[--C-:B------:R-:W-:Y:S01]  /*1cad0*/  FFMA.FTZ R122, R145, R3, -R140.reuse ;  /* 0x00000003917a7223 */ /* 0x100fe2000001088c */
[----:B------:R-:W-:Y:S02]  /*1cae0*/  FMNMX.FTZ R5, R135, R5, !PT ;  /* 0x0000000587057209 */ /* 0x000fe40007810000 */
[----:B------:R-:W-:Y:S01]  /*1caf0*/  ISETP.GT.AND P4, PT, R127, 0x68, PT ;  /* 0x000000687f00780c */ /* 0x000fe20003f84270 */
[----:B------:R-:W-:Y:S01]  /*1cb00*/  MUFU.EX2 R186, R186 ;  /* 0x000000ba00ba7308 */ /* 0x000fe20000000800 */
[----:B------:R-:W-:Y:S01]  /*1cb10*/  FSEL R144, R123, -INF , P5 ;  /* 0xff8000007b907808 */ /* 0x000fe20002800000 */
[--C-:B------:R-:W-:Y:S01]  /*1cb20*/  FFMA.FTZ R123, R149, R3, -R140.reuse ;  /* 0x00000003957b7223 */ /* 0x100fe2000001088c */
[----:B------:R-:W-:Y:S02]  /*1cb30*/  FMNMX.FTZ R5, R153, R5, !PT ;  /* 0x0000000599057209 */ /* 0x000fe40007810000 */
[----:B------:R-:W-:Y:S01]  /*1cb40*/  ISETP.GT.AND P5, PT, R127, 0x69, PT ;  /* 0x000000697f00780c */ /* 0x000fe20003fa4270 */
[-CC-:B------:R-:W-:Y:S01]  /*1cb50*/  FFMA.FTZ R127, R141, R3.reuse, -R140.reuse ;  /* 0x000000038d7f7223 */ /* 0x180fe2000001088c */
[----:B------:R-:W-:Y:S01]  /*1cb60*/  FSEL R156, R126, -INF , P4 ;  /* 0xff8000007e9c7808 */ /* 0x000fe20002000000 */
[----:B------:R-:W-:Y:S01]  /*1cb70*/  FFMA.FTZ R126, R137, R3, -R140 ;  /* 0x00000003897e7223 */ /* 0x000fe2000001088c */
[----:B------:R-:W-:Y:S01]  /*1cb80*/  FMNMX.FTZ R5, R144, R5, !PT ;  /* 0x0000000590057209 */ /* 0x000fe20007810000 */
[----:B------:R-:W-:Y:S01]  /*1cb90*/  MUFU.EX2 R122, R122 ;  /* 0x0000007a007a7308 */ /* 0x000fe20000000800 */
[----:B------:R-:W-:-:S02]  /*1cba0*/  FSEL R145, R15, -INF , P5 ;  /* 0xff8000000f917808 */ /* 0x000fc40002800000 */
[----:B------:R-:W-:-:S04]  /*1cbb0*/  FMNMX.FTZ R5, R156, R5, !PT ;  /* 0x000000059c057209 */ /* 0x000fc80007810000 */
[----:B------:R-:W-:Y:S01]  /*1cbc0*/  FMNMX.FTZ R5, R145, R5, !PT ;  /* 0x0000000591057209 */ /* 0x000fe20007810000 */
[----:B------:R-:W-:Y:S04]  /*1cbd0*/  MUFU.EX2 R123, R123 ;  /* 0x0000007b007b7308 */ /* 0x000fe80000000800 */
[----:B------:R-:W0:Y:S01]  /*1cbe0*/  SHFL.BFLY PT, R15, R5, 0x2, 0x1f ;  /* 0x0c401f00050f7f89 */ /* 0x000e2200000e0000 */
[----:B------:R-:W-:Y:S02]  /*1cbf0*/  WARPGROUP.DEPBAR.LE gsb0, 0x0 ;  /* 0x00008000000079c5 */ /* 0x000fe40000010000 */
[-CC-:B------:R-:W-:Y:S01]  /*1cc00*/  FFMA.FTZ R180, R14, R3.reuse, -R140.reuse ;  /* 0x000000030eb47223 */ /* 0x180fe2000001088c */
[----:B------:R-:W-:Y:S01]  /*1cc10*/  WARPGROUP.ARRIVE ;  /* 0x00000000000079c5 */ /* 0x000fe20000000000 */
[-CC-:B------:R-:W-:Y:S01]  /*1cc20*/  FFMA.FTZ R182, R129, R3.reuse, -R140.reuse ;  /* 0x0000000381b67223 */ /* 0x180fe2000001088c */
[----:B------:R-:W-:Y:S01]  /*1cc30*/  FFMA.FTZ R129, R133, R3, -R140 ;  /* 0x0000000385817223 */ /* 0x000fe2000001088c */
        /* <DEDUP_REMOVED lines=8> */
[----:B0-----:R-:W-:Y:S01]  /*1ccc0*/  FMNMX.FTZ R5, R5, R14, !PT ;  /* 0x0000000e05057209 */ /* 0x001fe20007810000 */
[----:B------:R-:W-:-:S06]  /*1ccd0*/  VIADD R14, R2, 0x300 ;  /* 0x00000300020e7836 */ /* 0x000fcc0000000000 */
[----:B------:R-:W-:Y:S01]  /*1cce0*/  MUFU.EX2 R120, R120 ;  /* 0x0000007800787308 */ /* 0x000fe20000000800 */
[C---:B------:R-:W-:Y:S01]  /*1ccf0*/  FSETP.NEU.FTZ.AND P4, PT, R5.reuse, -INF , PT ;  /* 0xff8000000500780b */ /* 0x040fe20003f9d000 */
[C---:B------:R-:W-:Y:S01]  /*1cd00*/  FMUL.FTZ R136, R5.reuse, R3 ;  /* 0x0000000305887220 */ /* 0x040fe20000410000 */
[----:B------:R-:W-:Y:S02]  /*1cd10*/  R2UR UR6, R14 ;  /* 0x000000000e0672ca */ /* 0x000fe400000e0000 */
[----:B------:R-:W-:Y:S02]  /*1cd20*/  FSEL R15, R5, RZ, P4 ;  /* 0x000000ff050f7208 */ /* 0x000fe40002000000 */
[----:B------:R-:W-:Y:S01]  /*1cd30*/  FSEL R136, R136, RZ, P4 ;  /* 0x000000ff88887208 */ /* 0x000fe20002000000 */
[----:B------:R-:W-:Y:S02]  /*1cd40*/  MUFU.EX2 R125, R125 ;  /* 0x0000007d007d7308 */ /* 0x000fe40000000800 */
[----:B------:R-:W-:Y:S01]  /*1cd50*/  FADD.FTZ R2, -R15, R8 ;  /* 0x000000080f027221 */ /* 0x000fe20000010100 */
[----:B------:R-:W-:-:S02]  /*1cd60*/  IMAD.MOV.U32 R15, RZ, RZ, 0x40000040 ;  /* 0x40000040ff0f7424 */ /* 0x000fc400078e00ff */
[-CC-:B------:R-:W-:Y:S01]  /*1cd70*/  FFMA.FTZ R201, R0, R3.reuse, -R136.reuse ;  /* 0x0000000300c97223 */ /* 0x180fe20000010888 */
[----:B------:R-:W-:Y:S01]  /*1cd80*/  FSEL R0, R4, RZ, P3 ;  /* 0x000000ff04007208 */ /* 0x000fe20001800000 */
[-C--:B------:R-:W-:Y:S01]  /*1cd90*/  FMUL.FTZ R2, R2, R3.reuse ;  /* 0x0000000302027220 */ /* 0x080fe20000410000 */
[-CC-:B------:R-:W-:Y:S01]  /*1cda0*/  FFMA.FTZ R12, R12, R3.reuse, -R136.reuse ;  /* 0x000000030c0c7223 */ /* 0x180fe20000010888 */
[----:B------:R-:W-:Y:S01]  /*1cdb0*/  R2UR UR7, R15 ;  /* 0x000000000f0772ca */ /* 0x000fe200000e0000 */
[-CC-:B------:R-:W-:Y:S01]  /*1cdc0*/  FFMA.FTZ R203, R167, R3.reuse, -R136.reuse ;  /* 0x00000003a7cb7223 */ /* 0x180fe20000010888 */
[----:B------:R-:W-:Y:S01]  /*1cdd0*/  FADD.FTZ R0, -R0, R9 ;  /* 0x0000000900007221 */ /* 0x000fe20000010100 */
[----:B------:R-:W-:Y:S01]  /*1cde0*/  MUFU.EX2 R201, R201 ;  /* 0x000000c900c97308 */ /* 0x000fe20000000800 */
[-CC-:B------:R-:W-:Y:S01]  /*1cdf0*/  FFMA.FTZ R133, R168, R3.reuse, -R136.reuse ;  /* 0x00000003a8857223 */ /* 0x180fe20000010888 */
[-CC-:B------:R-:W-:Y:S01]  /*1ce00*/  FFMA.FTZ R197, R161, R3.reuse, -R136.reuse ;  /* 0x00000003a1c57223 */ /* 0x180fe20000010888 */
[-C--:B------:R-:W-:Y:S01]  /*1ce10*/  FMUL.FTZ R0, R0, R3.reuse ;  /* 0x0000000300007220 */ /* 0x080fe20000410000 */
[-CC-:B------:R-:W-:Y:S01]  /*1ce20*/  FFMA.FTZ R141, R162, R3.reuse, -R136.reuse ;  /* 0x00000003a28d7223 */ /* 0x180fe20000010888 */
[-CC-:B------:R-:W-:Y:S01]  /*1ce30*/  FFMA.FTZ R199, R170, R3.reuse, -R136.reuse ;  /* 0x00000003aac77223 */ /* 0x180fe20000010888 */
[-CC-:B------:R-:W-:Y:S01]  /*1ce40*/  FFMA.FTZ R137, R166, R3.reuse, -R136.reuse ;  /* 0x00000003a6897223 */ /* 0x180fe20000010888 */
[-CC-:B------:R-:W-:Y:S01]  /*1ce50*/  FFMA.FTZ R193, R154, R3.reuse, -R136.reuse ;  /* 0x000000039ac17223 */ /* 0x180fe20000010888 */
[----:B------:R-:W0:Y:S01]  /*1ce60*/  MUFU.EX2 R2, R2 ;  /* 0x0000000200027308 */ /* 0x000e220000000800 */
[-CC-:B------:R-:W-:Y:S01]  /*1ce70*/  FFMA.FTZ R140, R155, R3.reuse, -R136.reuse ;  /* 0x000000039b8c7223 */ /* 0x180fe20000010888 */
[----:B------:R-:W-:Y:S01]  /*1ce80*/  HGMMA.64x192x16.F32 R24, R176, gdesc[UR4].tnspB, R24, gsb0 ;  /* 0x42e00004b0187df0 */ /* 0x000fe20008000818 */
        /* <DEDUP_REMOVED lines=13> */
[----:B------:R-:W2:Y:S01]  /*1cf60*/  MUFU.EX2 R12, R12 ;  /* 0x0000000c000c7308 */ /* 0x000ea20000000800 */
[----:B0-----:R-:W-:Y:S01]  /*1cf70*/  FFMA.FTZ R6, R2, R6, R201 ;  /* 0x0000000602067223 */ /* 0x001fe200000100c9 */
[-CC-:B------:R-:W-:Y:S01]  /*1cf80*/  FFMA.FTZ R153, R153, R3.reuse, -R136.reuse ;  /* 0x0000000399997223 */ /* 0x180fe20000010888 */
[-CC-:B------:R-:W-:Y:S01]  /*1cf90*/  FFMA.FTZ R144, R144, R3.reuse, -R136.reuse ;  /* 0x0000000390907223 */ /* 0x180fe20000010888 */
[----:B------:R-:W-:Y:S01]  /*1cfa0*/  FFMA.FTZ R156, R156, R3, -R136 ;  /* 0x000000039c9c7223 */ /* 0x000fe20000010888 */
[----:B------:R-:W-:-:S02]  /*1cfb0*/  ISETP.GT.AND P3, PT, R10, R223, PT ;  /* 0x000000df0a00720c */ /* 0x000fc40003f64270 */
[----:B------:R-:W-:Y:S01]  /*1cfc0*/  IADD3 R10, R10, -0x1, RZ ;  /* 0xffffffff0a0a7810 */ /* 0x000fe20007ffe0ff */
[----:B------:R-:W-:Y:S01]  /*1cfd0*/  MUFU.EX2 R203, R203 ;  /* 0x000000cb00cb7308 */ /* 0x000fe20000000800 */
[----:B-1----:R-:W-:Y:S01]  /*1cfe0*/  FFMA.FTZ R7, R0, R7, R200 ;  /* 0x0000000700077223 */ /* 0x002fe200000100c8 */
[----:B------:R-:W-:-:S03]  /*1cff0*/  F2FP.F16.F32.PACK_AB R200, R20, R200 ;  /* 0x000000c814c8723e */ /* 0x000fc600000000ff */
[----:B------:R-:W-:-:S03]  /*1d000*/  FADD.FTZ R7, R20, R7 ;  /* 0x0000000714077221 */ /* 0x000fc60000010000 */
[----:B------:R-:W-:Y:S01]  /*1d010*/  MUFU.EX2 R133, R133 ;  /* 0x0000008500857308 */ /* 0x000fe20000000800 */
[----:B--2---:R-:W-:Y:S01]  /*1d020*/  FADD.FTZ R6, R12, R6 ;  /* 0x000000060c067221 */ /* 0x004fe20000010000 */
[----:B------:R-:W-:Y:S01]  /*1d030*/  FADD.FTZ R7, R202, R7 ;  /* 0x00000007ca077221 */ /* 0x000fe20000010000 */
[----:B------:R-:W-:Y:S01]  /*1d040*/  F2FP.F16.F32.PACK_AB R201, R12, R201 ;  /* 0x000000c90cc9723e */ /* 0x000fe200000000ff */
[----:B------:R-:W-:Y:S01]  /*1d050*/  IMAD.MOV.U32 R12, RZ, RZ, R205 ;  /* 0x000000ffff0c7224 */ /* 0x000fe200078e00cd */
[C---:B------:R-:W-:Y:S01]  /*1d060*/  F2FP.F16.F32.PACK_AB R202, R21.reuse, R202 ;  /* 0x000000ca15ca723e */ /* 0x040fe200000000ff */
[----:B------:R-:W-:Y:S02]  /*1d070*/  FADD.FTZ R7, R21, R7 ;  /* 0x0000000715077221 */ /* 0x000fe40000010000 */
        /* <DEDUP_REMOVED lines=20> */
[----:B------:R-:W-:Y:S01]  /*1d1c0*/  MUFU.EX2 R156, R156 ;  /* 0x0000009c009c7308 */ /* 0x000fe20000000800 */
[----:B------:R-:W-:-:S02]  /*1d1d0*/  WARPGROUP.DEPBAR.LE gsb0, 0x0 ;  /* 0x00008000000079c5 */ /* 0x000fc40000010000 */
[----:B------:R1:W-:Y:S05]  /*1d1e0*/  @!P1 SYNCS.ARRIVE.TRANS64.RED.A1T0 RZ, [R13+URZ], RZ ;  /* 0x000000ff0dff99a7 */ /* 0x0003ea000810043f */
[----:B------:R-:W-:Y:S01]  /*1d1f0*/  MUFU.EX2 R124, R124 ;  /* 0x0000007c007c7308 */ /* 0x000fe20000000800 */
[----:B------:R-:W-:Y:S02]  /*1d200*/  F2FP.F16.F32.PACK_AB R176, R125, R120 ;  /* 0x000000787db0723e */ /* 0x000fe400000000ff */
[----:B0-----:R-:W-:Y:S01]  /*1d210*/  F2FP.F16.F32.PACK_AB R177, R144, R153 ;  /* 0x0000009990b1723e */ /* 0x001fe200000000ff */
[----:B-1----:R-:W-:Y:S01]  /*1d220*/  FADD.FTZ R13, R203, R6 ;  /* 0x00000006cb0d7221 */ /* 0x002fe20000010000 */
[----:B------:R0:W-:Y:S03]  /*1d230*/  @!P1 SYNCS.ARRIVE.TRANS64.RED.A1T0 RZ, [R11+URZ], RZ ;  /* 0x000000ff0bff99a7 */ /* 0x0001e6000810043f */
[----:B------:R-:W1:Y:S01]  /*1d240*/  MUFU.EX2 R6, R139 ;  /* 0x0000008b00067308 */ /* 0x000e620000000800 */
[C---:B------:R-:W-:Y:S01]  /*1d250*/  F2FP.F16.F32.PACK_AB R203, R133.reuse, R203 ;  /* 0x000000cb85cb723e */ /* 0x040fe200000000ff */
[----:B------:R-:W-:-:S04]  /*1d260*/  FADD.FTZ R13, R133, R13 ;  /* 0x0000000d850d7221 */ /* 0x000fc80000010000 */
[----:B------:R-:W-:Y:S01]  /*1d270*/  FADD.FTZ R13, R197, R13 ;  /* 0x0000000dc50d7221 */ /* 0x000fe20000010000 */
[----:B0-----:R-:W-:Y:S01]  /*1d280*/  FADD.FTZ R11, R196, R7 ;  /* 0x00000007c40b7221 */ /* 0x001fe20000010000 */
[--C-:B------:R-:W-:Y:S01]  /*1d290*/  FFMA.FTZ R7, R143, R3, -R136.reuse ;  /* 0x000000038f077223 */ /* 0x100fe20000010888 */
[C---:B------:R-:W-:Y:S01]  /*1d2a0*/  F2FP.F16.F32.PACK_AB R196, R132.reuse, R196 ;  /* 0x000000c484c4723e */ /* 0x040fe200000000ff */
[C---:B------:R-:W-:Y:S01]  /*1d2b0*/  FADD.FTZ R13, R141.reuse, R13 ;  /* 0x0000000d8d0d7221 */ /* 0x040fe20000010000 */
[----:B------:R-:W-:Y:S01]  /*1d2c0*/  FADD.FTZ R11, R132, R11 ;  /* 0x0000000b840b7221 */ /* 0x000fe20000010000 */
[----:B------:R-:W-:Y:S02]  /*1d2d0*/  F2FP.F16.F32.PACK_AB R197, R141, R197 ;  /* 0x000000c58dc5723e */ /* 0x000fe400000000ff */
[----:B------:R-:W-:Y:S01]  /*1d2e0*/  FADD.FTZ R13, R199, R13 ;  /* 0x0000000dc70d7221 */ /* 0x000fe20000010000 */
[----:B------:R-:W-:Y:S01]  /*1d2f0*/  FADD.FTZ R14, R198, R11 ;  /* 0x0000000bc60e7221 */ /* 0x000fe20000010000 */
[----:B------:R-:W0:Y:S01]  /*1d300*/  MUFU.EX2 R7, R7 ;  /* 0x0000000700077308 */ /* 0x000e220000000800 */
[-C--:B------:R-:W-:Y:S01]  /*1d310*/  FFMA.FTZ R11, R131, R3.reuse, -R136 ;  /* 0x00000003830b7223 */ /* 0x080fe20000010888 */
[----:B------:R-:W-:Y:S01]  /*1d320*/  FADD.FTZ R13, R137, R13 ;  /* 0x0000000d890d7221 */ /* 0x000fe20000010000 */
[C---:B------:R-:W-:Y:S01]  /*1d330*/  FADD.FTZ R14, R146.reuse, R14 ;  /* 0x0000000e920e7221 */ /* 0x040fe20000010000 */
[----:B------:R-:W-:Y:S01]  /*1d340*/  FFMA.FTZ R136, R145, R3, -R136 ;  /* 0x0000000391887223 */ /* 0x000fe20000010888 */
[----:B------:R-:W-:Y:S01]  /*1d350*/  F2FP.F16.F32.PACK_AB R198, R146, R198 ;  /* 0x000000c692c6723e */ /* 0x000fe200000000ff */
[----:B------:R-:W-:Y:S01]  /*1d360*/  FADD.FTZ R13, R193, R13 ;  /* 0x0000000dc10d7221 */ /* 0x000fe20000010000 */
[----:B------:R-:W-:Y:S01]  /*1d370*/  FADD.FTZ R14, R192, R14 ;  /* 0x0000000ec00e7221 */ /* 0x000fe20000010000 */
[----:B------:R-:W2:Y:S01]  /*1d380*/  MUFU.EX2 R11, R11 ;  /* 0x0000000b000b7308 */ /* 0x000ea20000000800 */
[----:B------:R-:W-:Y:S01]  /*1d390*/  F2FP.F16.F32.PACK_AB R199, R137, R199 ;  /* 0x000000c789c7723e */ /* 0x000fe200000000ff */
[----:B------:R-:W-:Y:S01]  /*1d3a0*/  FADD.FTZ R13, R140, R13 ;  /* 0x0000000d8c0d7221 */ /* 0x000fe20000010000 */
[C---:B------:R-:W-:Y:S01]  /*1d3b0*/  FADD.FTZ R14, R138.reuse, R14 ;  /* 0x0000000e8a0e7221 */ /* 0x040fe20000010000 */
[----:B------:R-:W-:-:S02]  /*1d3c0*/  F2FP.F16.F32.PACK_AB R192, R138, R192 ;  /* 0x000000c08ac0723e */ /* 0x000fc400000000ff */
[----:B------:R-:W-:Y:S01]  /*1d3d0*/  FADD.FTZ R13, R195, R13 ;  /* 0x0000000dc30d7221 */ /* 0x000fe20000010000 */
[----:B------:R-:W-:Y:S01]  /*1d3e0*/  FADD.FTZ R14, R194, R14 ;  /* 0x0000000ec20e7221 */ /* 0x000fe20000010000 */
[----:B------:R-:W3:Y:S01]  /*1d3f0*/  MUFU.EX2 R136, R136 ;  /* 0x0000008800887308 */ /* 0x000ee20000000800 */
        /* <DEDUP_REMOVED lines=8> */
[----:B------:R-:W-:Y:S01]  /*1d480*/  FADD.FTZ R14, R122, R14 ;  /* 0x0000000e7a0e7221 */ /* 0x000fe20000010000 */
[----:B------:R-:W-:Y:S01]  /*1d490*/  F2FP.F16.F32.PACK_AB R195, R148, R195 ;  /* 0x000000c394c3723e */ /* 0x000fe200000000ff */
[----:B------:R-:W-:Y:S02]  /*1d4a0*/  IMAD.MOV.U32 R9, RZ, RZ, R4 ;  /* 0x000000ffff097224 */ /* 0x000fe400078e0004 */
[----:B------:R-:W-:Y:S01]  /*1d4b0*/  FADD.FTZ R13, R191, R13 ;  /* 0x0000000dbf0d7221 */ /* 0x000fe20000010000 */
[----:B------:R-:W-:Y:S01]  /*1d4c0*/  FADD.FTZ R14, R190, R14 ;  /* 0x0000000ebe0e7221 */ /* 0x000fe20000010000 */
[C---:B------:R-:W-:Y:S02]  /*1d4d0*/  F2FP.F16.F32.PACK_AB R191, R8.reuse, R191 ;  /* 0x000000bf08bf723e */ /* 0x040fe400000000ff */
[----:B------:R-:W-:Y:S01]  /*1d4e0*/  FADD.FTZ R13, R8, R13 ;  /* 0x0000000d080d7221 */ /* 0x000fe20000010000 */
[----:B------:R-:W-:Y:S01]  /*1d4f0*/  FADD.FTZ R14, R123, R14 ;  /* 0x0000000e7b0e7221 */ /* 0x000fe20000010000 */
[----:B------:R-:W-:Y:S01]  /*1d500*/  F2FP.F16.F32.PACK_AB R188, R122, R188 ;  /* 0x000000bc7abc723e */ /* 0x000fe200000000ff */
[----:B------:R-:W-:-:S02]  /*1d510*/  IMAD.MOV.U32 R8, RZ, RZ, R5 ;  /* 0x000000ffff087224 */ /* 0x000fc400078e0005 */
[----:B------:R-:W-:Y:S01]  /*1d520*/  FADD.FTZ R13, R185, R13 ;  /* 0x0000000db90d7221 */ /* 0x000fe20000010000 */
[----:B------:R-:W-:Y:S01]  /*1d530*/  FADD.FTZ R14, R184, R14 ;  /* 0x0000000eb80e7221 */ /* 0x000fe20000010000 */
[C---:B-1----:R-:W-:Y:S02]  /*1d540*/  F2FP.F16.F32.PACK_AB R185, R6.reuse, R185 ;  /* 0x000000b906b9723e */ /* 0x042fe400000000ff */
        /* <DEDUP_REMOVED lines=8> */
[----:B------:R-:W-:Y:S02]  /*1d5d0*/  F2FP.F16.F32.PACK_AB R184, R126, R184 ;  /* 0x000000b87eb8723e */ /* 0x000fe400000000ff */
[----:B------:R-:W-:Y:S01]  /*1d5e0*/  FADD.FTZ R13, R181, R13 ;  /* 0x0000000db50d7221 */ /* 0x000fe20000010000 */
[----:B------:R-:W-:Y:S01]  /*1d5f0*/  FADD.FTZ R14, R180, R14 ;  /* 0x0000000eb40e7221 */ /* 0x000fe20000010000 */
[C---:B--2---:R-:W-:Y:S02]  /*1d600*/  F2FP.F16.F32.PACK_AB R181, R11.reuse, R181 ;  /* 0x000000b50bb5723e */ /* 0x044fe400000000ff */
[----:B------:R-:W-:Y:S01]  /*1d610*/  FADD.FTZ R13, R11, R13 ;  /* 0x0000000d0b0d7221 */ /* 0x000fe20000010000 */
[----:B------:R-:W-:Y:S01]  /*1d620*/  FADD.FTZ R14, R128, R14 ;  /* 0x0000000e800e7221 */ /* 0x000fe20000010000 */
[----:B------:R-:W-:Y:S01]  /*1d630*/  F2FP.F16.F32.PACK_AB R186, R127, R186 ;  /* 0x000000ba7fba723e */ /* 0x000fe200000000ff */
[----:B------:R-:W-:-:S02]  /*1d640*/  IMAD.MOV.U32 R11, RZ, RZ, R208 ;  /* 0x000000ffff0b7224 */ /* 0x000fc400078e00d0 */
[----:B------:R-:W-:Y:S01]  /*1d650*/  FADD.FTZ R13, R183, R13 ;  /* 0x0000000db70d7221 */ /* 0x000fe20000010000 */
[----:B------:R-:W-:Y:S01]  /*1d660*/  FADD.FTZ R14, R182, R14 ;  /* 0x0000000eb60e7221 */ /* 0x000fe20000010000 */
[----:B------:R-:W-:Y:S02]  /*1d670*/  F2FP.F16.F32.PACK_AB R180, R128, R180 ;  /* 0x000000b480b4723e */ /* 0x000fe400000000ff */
        /* <DEDUP_REMOVED lines=11> */
[C---:B---3--:R-:W-:Y:S02]  /*1d730*/  F2FP.F16.F32.PACK_AB R179, R136.reuse, R156 ;  /* 0x0000009c88b3723e */ /* 0x048fe400000000ff */
[----:B------:R-:W-:Y:S01]  /*1d740*/  FADD.FTZ R6, R136, R13 ;  /* 0x0000000d88067221 */ /* 0x000fe20000010000 */
[----:B------:R-:W-:Y:S01]  /*1d750*/  FADD.FTZ R7, R124, R14 ;  /* 0x0000000e7c077221 */ /* 0x000fe20000010000 */
[----:B------:R-:W-:Y:S06]  /*1d760*/  @P3 BRA `(.L_x_5922) ;  /* 0xffffffa000d03947 */ /* 0x000fec000383ffff */
[----:B------:R-:W-:Y:S05]  /*1d770*/  BSYNC B1 ;  /* 0x0000000000017941 */ /* 0x000fea0003800000 */
.L_x_5911:
[----:B------:R-:W-:Y:S05]  /*1d780*/  BSYNC B0 ;  /* 0x0000000000007941 */ /* 0x000fea0003800000 */
.L_x_5910:
[----:B------:R-:W-:Y:S01]  /*1d790*/  ISETP.GE.AND P2, PT, R10, R225, PT ;  /* 0x000000e10a00720c */ /* 0x000fe20003f46270 */
[----:B------:R-:W-:-:S12]  /*1d7a0*/  BSSY B0, `(.L_x_5923) ;  /* 0x0000551000007945 */ /* 0x000fd80003800000 */
[----:B------:R-:W-:Y:S05]  /*1d7b0*/  @!P2 BRA `(.L_x_5924) ;  /* 0x00000054003ca947 */ /* 0x000fea0003800000 */
[----:B------:R-:W-:Y:S01]  /*1d7c0*/  MOV R8, R5 ;  /* 0x0000000500087202 */ /* 0x000fe20000000f00 */
[----:B------:R-:W-:Y:S02]  /*1d7d0*/  IMAD.MOV.U32 R9, RZ, RZ, R4 ;  /* 0x000000ffff097224 */ /* 0x000fe400078e0004 */
[----:B------:R-:W-:Y:S02]  /*1d7e0*/  IMAD.MOV.U32 R11, RZ, RZ, R208 ;  /* 0x000000ffff0b7224 */ /* 0x000fe400078e00d0 */
[----:B------:R-:W-:-:S07]  /*1d7f0*/  IMAD.MOV.U32 R12, RZ, RZ, R205 ;  /* 0x000000ffff0c7224 */ /* 0x000fce00078e00cd */
.L_x_5935:
        /* <DEDUP_REMOVED lines=8> */
.L_x_5925:
[----:B------:R-:W-:Y:S01]  /*1d880*/  IMAD R4, R205, 0x8, R16 ;  /* 0x00000008cd047824 */ /* 0x000fe200078e0210 */
[----:B------:R-:W-:-:S04]  /*1d890*/  SHF.L.U32 R5, R208, 0x1f, RZ ;  /* 0x0000001fd0057819 */ /* 0x000fc800000006ff */
[----:B------:R0:W1:Y:S01]  /*1d8a0*/  SYNCS.PHASECHK.TRANS64.TRYWAIT P2, [R4+URZ+0x36830], R5 ;  /* 0x03683005040075a7 */ /* 0x000062000804017f */
[----:B------:R-:W-:Y:S05]  /*1d8b0*/  @!P0 BRA `(.L_x_5926) ;  /* 0x0000000000048947 */ /* 0x000fea0003800000 */
[----:B------:R-:W-:Y:S01]  /*1d8c0*/  BPT.TRAP 0x1 ;  /* 0x000000040000795c */ /* 0x000fe20000300000 */
.L_x_5926:
[----:B------:R-:W-:Y:S01]  /*1d8d0*/  IMAD R3, R205, 0xa80, R222 ;  /* 0x00000a80cd037824 */ /* 0x000fe200078e02de */
[----:B------:R-:W-:Y:S03]  /*1d8e0*/  BSSY B1, `(.L_x_5927) ;  /* 0x0000006000017945 */ /* 0x000fe60003800000 */
[C---:B------:R-:W-:Y:S02]  /*1d8f0*/  VIADD R122, R3.reuse, 0x80 ;  /* 0x00000080037a7836 */ /* 0x040fe40000000000 */
[----:B------:R-:W-:Y:S01]  /*1d900*/  VIADD R124, R3, 0x100 ;  /* 0x00000100037c7836 */ /* 0x000fe20000000000 */
[----:B-1----:R-:W-:Y:S06]  /*1d910*/  @P2 BRA `(.L_x_5928) ;  /* 0x0000000000082947 */ /* 0x002fec0003800000 */
[----:B------:R-:W1:Y:S02]  /*1d920*/  SYNCS.PHASECHK.TRANS64.TRYWAIT P2, [R4+URZ+0x36830], R5 ;  /* 0x03683005040075a7 */ /* 0x000e64000804017f */
[----:B-1----:R-:W-:Y:S05]  /*1d930*/  @!P2 BRA `(.L_x_5929) ;  /* 0x0000013c0088a947 */ /* 0x002fea0003800000 */
.L_x_5928:
[----:B------:R-:W-:Y:S05]  /*1d940*/  BSYNC B1 ;  /* 0x0000000000017941 */ /* 0x000fea0003800000 */
.L_x_5927:
[----:B------:R-:W2:Y:S01]  /*1d950*/  LDL.64 R20, [R1+0x30] ;  /* 0x0000300001147983 */ /* 0x000ea20000100a00 */
[----:B------:R-:W-:Y:S01]  /*1d960*/  IMAD.MOV.U32 R120, RZ, RZ, R3 ;  /* 0x000000ffff787224 */ /* 0x000fe200078e0003 */
[----:B------:R-:W-:Y:S02]  /*1d970*/  MOV R121, 0x40000040 ;  /* 0x4000004000797802 */ /* 0x000fe40000000f00 */
        /* <DEDUP_REMOVED lines=15> */
[----:B------:R-:W-:Y:S01]  /*1da70*/  R2UR UR14, R122 ;  /* 0x000000007a0e72ca */ /* 0x000fe200000e0000 */
[----:B------:R-:W-:Y:S01]  /*1da80*/  VIADD R120, R3, 0x200 ;  /* 0x0000020003787836 */ /* 0x000fe20000000000 */
[----:B------:R-:W-:Y:S01]  /*1da90*/  R2UR UR35, R121 ;  /* 0x00000000792372ca */ /* 0x000fe200000e0000 */
[----:B----4-:R-:W4:Y:S03]  /*1daa0*/  LDL.64 R8, [R1+0x20] ;  /* 0x0000200001087983 */ /* 0x010f260000100a00 */
[----:B------:R-:W-:-:S02]  /*1dab0*/  R2UR UR34, R120 ;  /* 0x00000000782272ca */ /* 0x000fc400000e0000 */
[----:B--2---:R-:W-:Y:S01]  /*1dac0*/  R2UR UR8, R20 ;  /* 0x00000000140872ca */ /* 0x004fe200000e0000 */
[----:B------:R-:W-:Y:S01]  /*1dad0*/  VIADD R210, R3, 0x84 ;  /* 0x0000008403d27836 */ /* 0x000fe20000000000 */
[----:B------:R-:W-:Y:S01]  /*1dae0*/  R2UR UR9, R21 ;  /* 0x00000000150972ca */ /* 0x000fe200000e0000 */
[----:B0-----:R-:W2:Y:S01]  /*1daf0*/  LDL.64 R6, [R1+0x18] ;  /* 0x0000180001067983 */ /* 0x001ea20000100a00 */
[----:B---3--:R-:W-:Y:S02]  /*1db00*/  R2UR UR46, R14 ;  /* 0x000000000e2e72ca */ /* 0x008fe400000e0000 */
[----:B------:R-:W-:-:S07]  /*1db10*/  R2UR UR47, R15 ;  /* 0x000000000f2f72ca */ /* 0x000fce00000e0000 */
        /* <DEDUP_REMOVED lines=28> */
[C---:B------:R-:W-:Y:S01]  /*1dce0*/  VIADD R120, R3.reuse, 0x2 ;  /* 0x0000000203787836 */ /* 0x040fe20000000000 */
[----:B------:R-:W-:Y:S01]  /*1dcf0*/  MOV R121, 0x40000040 ;  /* 0x4000004000797802 */ /* 0x000fe20000000f00 */
[----:B------:R-:W-:-:S03]  /*1dd00*/  VIADD R122, R3, 0x300 ;  /* 0x00000300037a7836 */ /* 0x000fc60000000000 */
[----:B------:R-:W-:Y:S01]  /*1dd10*/  R2UR UR11, R121 ;  /* 0x00000000790b72ca */ /* 0x000fe200000e0000 */
[----:B------:R-:W-:Y:S01]  /*1dd20*/  IMAD.MOV.U32 R121, RZ, RZ, 0x40000040 ;  /* 0x40000040ff797424 */ /* 0x000fe200078e00ff */
[----:B------:R-:W-:Y:S01]  /*1dd30*/  R2UR UR10, R120 ;  /* 0x00000000780a72ca */ /* 0x000fe200000e0000 */
[----:B------:R-:W-:Y:S01]  /*1dd40*/  VIADD R120, R3, 0x102 ;  /* 0x0000010203787836 */ /* 0x000fe20000000000 */
[----:B------:R-:W-:Y:S02]  /*1dd50*/  WARPGROUP.DEPBAR.LE gsb0, 0x0 ;  /* 0x00008000000079c5 */ /* 0x000fe40000010000 */
[----:B------:R-:W-:-:S06]  /*1dd60*/  WARPGROUP.ARRIVE ;  /* 0x00000000000079c5 */ /* 0x000fcc0000000000 */
[----:B------:R-:W-:Y:S01]  /*1dd70*/  HGMMA.64x16x16.F32 R128, gdesc[UR28], RZ, !UPT, gsb0 ;  /* 0x002000001c8079f0 */ /* 0x000fe2000c0008ff */
[----:B------:R-:W-:Y:S01]  /*1dd80*/  R2UR UR26, R122 ;  /* 0x000000007a1a72ca */ /* 0x000fe200000e0000 */
[----:B------:R-:W-:Y:S01]  /*1dd90*/  VIADD R122, R3, 0x82 ;  /* 0x00000082037a7836 */ /* 0x000fe20000000000 */
[----:B------:R-:W-:Y:S01]  /*1dda0*/  R2UR UR27, R123 ;  /* 0x000000007b1b72ca */ /* 0x000fe200000e0000 */
[----:B------:R-:W-:Y:S01]  /*1ddb0*/  IMAD.MOV.U32 R123, RZ, RZ, 0x40000040 ;  /* 0x40000040ff7b7424 */ /* 0x000fe200078e00ff */
[----:B------:R-:W-:Y:S01]  /*1ddc0*/  R2UR UR23, R121 ;  /* 0x00000000791772ca */ /* 0x000fe200000e0000 */
[----:B------:R-:W-:Y:S01]  /*1ddd0*/  IMAD.MOV.U32 R121, RZ, RZ, 0x40000040 ;  /* 0x40000040ff797424 */ /* 0x000fe200078e00ff */
[----:B------:R-:W-:Y:S02]  /*1dde0*/  R2UR UR22, R120 ;  /* 0x00000000781672ca */ /* 0x000fe400000e0000 */
        /* <DEDUP_REMOVED lines=9> */
[----:B------:R-:W-:Y:S01]  /*1de80*/  R2UR UR18, R122 ;  /* 0x000000007a1272ca */ /* 0x000fe200000e0000 */
[----:B------:R-:W-:Y:S01]  /*1de90*/  VIADD R122, R3, 0x282 ;  /* 0x00000282037a7836 */ /* 0x000fe20000000000 */
[----:B------:R-:W-:-:S02]  /*1dea0*/  R2UR UR19, R123 ;  /* 0x000000007b1372ca */ /* 0x000fc400000e0000 */
[----:B------:R-:W-:Y:S01]  /*1deb0*/  R2UR UR34, R120 ;  /* 0x00000000782272ca */ /* 0x000fe200000e0000 */
[----:B------:R-:W-:Y:S01]  /*1dec0*/  VIADD R120, R3, 0x4 ;  /* 0x0000000403787836 */ /* 0x000fe20000000000 */
[----:B------:R-:W-:Y:S01]  /*1ded0*/  R2UR UR35, R121 ;  /* 0x00000000792372ca */ /* 0x000fe200000e0000 */
[----:B------:R-:W-:Y:S01]  /*1dee0*/  IMAD.MOV.U32 R121, RZ, RZ, 0x40000040 ;  /* 0x40000040ff797424 */ /* 0x000fe200078e00ff */
[----:B------:R-:W-:Y:S02]  /*1def0*/  MOV R123, 0x40000040 ;  /* 0x40000040007b7802 */ /* 0x000fe40000000f00 */
[----:B------:R-:W-:Y:S02]  /*1df00*/  R2UR UR14, R122 ;  /* 0x000000007a0e72ca */ /* 0x000fe400000e0000 */
[----:B------:R-:W-:Y:S02]  /*1df10*/  R2UR UR15, R123 ;  /* 0x000000007b0f72ca */ /* 0x000fe400000e0000 */
[----:B------:R-:W-:-:S02]  /*1df20*/  R2UR UR30, R120 ;  /* 0x00000000781e72ca */ /* 0x000fc400000e0000 */
        /* <DEDUP_REMOVED lines=43> */
[----:B----4-:R-:W-:Y:S02]  /*1e1e0*/  R2UR UR38, R8 ;  /* 0x00000000082672ca */ /* 0x010fe400000e0000 */
[----:B------:R-:W-:Y:S02]  /*1e1f0*/  R2UR UR39, R9 ;  /* 0x00000000092772ca */ /* 0x000fe400000e0000 */
[----:B------:R-:W-:Y:S01]  /*1e200*/  MOV R211, 0x40000040 ;  /* 0x4000004000d37802 */ /* 0x000fe20000000f00 */
        /* <DEDUP_REMOVED lines=62> */
[----:B--2---:R-:W-:Y:S02]  /*1e5f0*/  R2UR UR40, R6 ;  /* 0x00000000062872ca */ /* 0x004fe400000e0000 */
        /* <DEDUP_REMOVED lines=88> */
[----:B------:R-:W-:Y:S01]  /*1eb80*/  VIADD R20, R3, 0x480 ;  /* 0x0000048003147836 */ /* 0x000fe20000000000 */
[----:B------:R-:W-:Y:S02]  /*1eb90*/  R2UR UR48, R21 ;  /* 0x00000000153072ca */ /* 0x000fe400000e0000 */
[----:B------:R-:W-:Y:S02]  /*1eba0*/  MOV R21, 0x40000040 ;  /* 0x4000004000157802 */ /* 0x000fe40000000f00 */
        /* <DEDUP_REMOVED lines=357> */
[----:B------:R-:W-:Y:S02]  /*20200*/  MOV R5, 0x40000040 ;  /* 0x4000004000057802 */ /* 0x000fe40000000f00 */
        /* <DEDUP_REMOVED lines=223> */
.L_x_5930:
[----:B------:R-:W-:Y:S01]  /*21000*/  SHF.L.U32 R0, R11, 0x1f, RZ ;  /* 0x0000001f0b007819 */ /* 0x000fe200000006ff */
[----:B------:R-:W-:-:S04]  /*21010*/  IMAD R11, R12, 0x8, R16 ;  /* 0x000000080c0b7824 */ /* 0x000fc800078e0210 */
[----:B------:R0:W1:Y:S01]  /*21020*/  SYNCS.PHASECHK.TRANS64.TRYWAIT P2, [R11+URZ+0x36850], R0 ;  /* 0x036850000b0075a7 */ /* 0x000062000804017f */
[----:B------:R-:W-:Y:S05]  /*21030*/  @!P0 BRA `(.L_x_5931) ;  /* 0x0000000000048947 */ /* 0x000fea0003800000 */
[----:B------:R-:W-:Y:S01]  /*21040*/  BPT.TRAP 0x1 ;  /* 0x000000040000795c */ /* 0x000fe20000300000 */
.L_x_5931:
[----:B------:R-:W-:Y:S04]  /*21050*/  BSSY B1, `(.L_x_5932) ;  /* 0x0000004000017945 */ /* 0x000fe80003800000 */
[----:B-1----:R-:W-:Y:S05]  /*21060*/  @P2 BRA `(.L_x_5933) ;  /* 0x0000000000082947 */ /* 0x002fea0003800000 */
[----:B------:R-:W1:Y:S02]  /*21070*/  SYNCS.PHASECHK.TRANS64.TRYWAIT P2, [R11+URZ+0x36850], R0 ;  /* 0x036850000b0075a7 */ /* 0x000e64000804017f */
[----:B-1----:R-:W-:Y:S05]  /*21080*/  @!P2 BRA `(.L_x_5934) ;  /* 0x0000010400c8a947 */ /* 0x002fea0003800000 */
.L_x_5933:
[----:B------:R-:W-:Y:S05]  /*21090*/  BSYNC B1 ;  /* 0x0000000000017941 */ /* 0x000fea0003800000 */
.L_x_5932:
        /* <DEDUP_REMOVED lines=20> */
[----:B------:R-:W-:Y:S01]  /*211e0*/  FMUL.FTZ R12, R170, UR42 ;  /* 0x0000002aaa0c7c20 */ /* 0x000fe20008410000 */
[----:B------:R-:W-:Y:S01]  /*211f0*/  FMUL.FTZ R170, R160, UR42 ;  /* 0x0000002aa0aa7c20 */ /* 0x000fe20008410000 */
[----:B------:R-:W-:Y:S01]  /*21200*/  FMUL.FTZ R160, R162, UR42 ;  /* 0x0000002aa2a07c20 */ /* 0x000fe20008410000 */
[C---:B------:R-:W-:Y:S01]  /*21210*/  R2UR UR6, R14.reuse ;  /* 0x000000000e0672ca */ /* 0x040fe200000e0000 */
[----:B------:R-:W-:Y:S01]  /*21220*/  FMUL.FTZ R162, R163, UR42 ;  /* 0x0000002aa3a27c20 */ /* 0x000fe20008410000 */
[----:B------:R-:W-:Y:S01]  /*21230*/  IADD3 R2, R14, 0x80, RZ ;  /* 0x000000800e027810 */ /* 0x000fe20007ffe0ff */
        /* <DEDUP_REMOVED lines=10> */
[----:B------:R-:W-:Y:S01]  /*212e0*/  HGMMA.64x192x16.F32 R24, R200, gdesc[UR4].tnspB, R24, gsb0 ;  /* 0x42e00004c8187df0 */ /* 0x000fe20008000818 */
[----:B------:R-:W-:Y:S01]  /*212f0*/  R2UR UR6, R2 ;  /* 0x00000000020672ca */ /* 0x000fe200000e0000 */
[----:B------:R-:W-:Y:S01]  /*21300*/  VIADD R2, R14, 0x100 ;  /* 0x000001000e027836 */ /* 0x000fe20000000000 */
[----:B------:R-:W-:Y:S01]  /*21310*/  R2UR UR7, R3 ;  /* 0x00000000030772ca */ /* 0x000fe200000e0000 */
[----:B------:R-:W-:-:S02]  /*21320*/  IMAD.MOV.U32 R3, RZ, RZ, 0x40000040 ;  /* 0x40000040ff037424 */ /* 0x000fc400078e00ff */
        /* <DEDUP_REMOVED lines=22> */
[----:B------:R-:W-:Y:S01]  /*21490*/  ULDC UR4, c[0x0][0x988] ;  /* 0x0002620000047ab9 */ /* 0x000fe20000000800 */
[----:B------:R-:W-:Y:S01]  /*214a0*/  FMUL.FTZ R169, R175, UR42 ;  /* 0x0000002aafa97c20 */ /* 0x000fe20008410000 */
[----:B------:R-:W-:Y:S01]  /*214b0*/  FMUL.FTZ R124, R151, UR42 ;  /* 0x0000002a977c7c20 */ /* 0x000fe20008410000 */
[----:B------:R-:W-:Y:S01]  /*214c0*/  VIADD R120, R14, 0x280 ;  /* 0x000002800e787836 */ /* 0x000fe20000000000 */
[----:B------:R-:W-:Y:S01]  /*214d0*/  MUFU.TANH R153, R153 ;  /* 0x0000009900997308 */ /* 0x000fe20000002400 */
[----:B------:R-:W-:-:S02]  /*214e0*/  IMAD.MOV.U32 R121, RZ, RZ, 0x40000040 ;  /* 0x40000040ff797424 */ /* 0x000fc400078e00ff */
        /* <DEDUP_REMOVED lines=13> */
[----:B------:R-:W-:Y:S01]  /*215c0*/  @!P1 IMAD R13, R13, 0x8, R16 ;  /* 0x000000080d0d9824 */ /* 0x000fe200078e0210 */
[----:B------:R-:W-:Y:S01]  /*215d0*/  MUFU.TANH R157, R157 ;  /* 0x0000009d009d7308 */ /* 0x000fe20000002400 */
[----:B------:R-:W-:-:S02]  /*215e0*/  @!P1 IADD3 R11, R11, 0x36860, RZ ;  /* 0x000368600b0b9810 */ /* 0x000fc40007ffe0ff */
[----:B------:R-:W-:Y:S01]  /*215f0*/  @!P1 VIADD R13, R13, 0x36840 ;  /* 0x000368400d0d9836 */ /* 0x000fe20000000000 */
[C---:B------:R-:W-:Y:S01]  /*21600*/  ISETP.GT.AND P2, PT, R10.reuse, R225, PT ;  /* 0x000000e10a00720c */ /* 0x040fe20003f44270 */
[----:B------:R-:W-:Y:S01]  /*21610*/  VIADD R10, R10, 0xffffffff ;  /* 0xffffffff0a0a7836 */ /* 0x000fe20000000000 */
        /* <DEDUP_REMOVED lines=26> */
[----:B------:R-:W-:-:S04]  /*217c0*/  R2UR UR7, R3 ;  /* 0x00000000030772ca */ /* 0x000fc800000e0000 */
[----:B------:R-:W-:Y:S01]  /*217d0*/  MUFU.TANH R160, R160 ;  /* 0x000000a000a07308 */ /* 0x000fe20000002400 */
[----:B------:R-:W-:-:S07]  /*217e0*/  MOV R3, 0x40000040 ;  /* 0x4000004000037802 */ /* 0x000fce0000000f00 */
        /* <DEDUP_REMOVED lines=35> */
[----:B------:R-:W-:Y:S01]  /*21a20*/  FMUL.FTZ R168, R173, UR42 ;  /* 0x0000002aada87c20 */ /* 0x000fe20008410000 */
[----:B------:R-:W-:Y:S02]  /*21a30*/  R2UR UR7, R3 ;  /* 0x00000000030772ca */ /* 0x000fe400000e0000 */
[----:B------:R-:W-:Y:S02]  /*21a40*/  MOV R3, UR4 ;  /* 0x0000000400037c02 */ /* 0x000fe40008000f00 */
[----:B------:R-:W0:Y:S08]  /*21a50*/  MUFU.TANH R2, R2 ;  /* 0x0000000200027308 */ /* 0x000e300000002400 */
[----:B------:R-:W1:Y:S01]  /*21a60*/  MUFU.TANH R168, R168 ;  /* 0x000000a800a87308 */ /* 0x000e620000002400 */
[----:B0----5:R-:W-:-:S04]  /*21a70*/  FMNMX.FTZ R0, R2, R9, !PT ;  /* 0x0000000902007209 */ /* 0x021fc80007810000 */
        /* <DEDUP_REMOVED lines=30> */
[----:B0-----:R-:W-:-:S05]  /*21c60*/  FMNMX.FTZ R4, R4, R0, !PT ;  /* 0x0000000004047209 */ /* 0x001fca0007810000 */
[C---:B------:R-:W-:Y:S01]  /*21c70*/  FMUL.FTZ R174, R4.reuse, R3 ;  /* 0x0000000304ae7220 */ /* 0x040fe20000410000 */
[----:B------:R-:W-:-:S03]  /*21c80*/  FADD.FTZ R0, -R4, R9 ;  /* 0x0000000904007221 */ /* 0x000fc60000010100 */
[-CC-:B------:R-:W-:Y:S01]  /*21c90*/  FFMA.FTZ R200, R2, R3.reuse, -R174.reuse ;  /* 0x0000000302c87223 */ /* 0x180fe200000108ae */
[----:B------:R-:W-:Y:S01]  /*21ca0*/  FMNMX.FTZ R2, R12, R8, !PT ;  /* 0x000000080c027209 */ /* 0x000fe20007810000 */
[-CC-:B------:R-:W-:Y:S01]  /*21cb0*/  FFMA.FTZ R151, R5, R3.reuse, -R174.reuse ;  /* 0x0000000305977223 */ /* 0x180fe200000108ae */
[-C--:B------:R-:W-:Y:S01]  /*21cc0*/  FMUL.FTZ R0, R0, R3.reuse ;  /* 0x0000000300007220 */ /* 0x080fe20000410000 */
[-CC-:B------:R-:W-:Y:S01]  /*21cd0*/  FFMA.FTZ R202, R21, R3.reuse, -R174.reuse ;  /* 0x0000000315ca7223 */ /* 0x180fe200000108ae */
[----:B------:R-:W-:Y:S01]  /*21ce0*/  FMNMX.FTZ R2, R15, R2, !PT ;  /* 0x000000020f027209 */ /* 0x000fe20007810000 */
[----:B------:R-:W-:Y:S02]  /*21cf0*/  WARPGROUP.DEPBAR.LE gsb0, 0x0 ;  /* 0x00008000000079c5 */ /* 0x000fe40000010000 */
[----:B------:R-:W-:Y:S01]  /*21d00*/  WARPGROUP.ARRIVE ;  /* 0x00000000000079c5 */ /* 0x000fe20000000000 */
[----:B------:R-:W-:Y:S01]  /*21d10*/  FMNMX.FTZ R2, R20, R2, !PT ;  /* 0x0000000214027209 */ /* 0x000fe20007810000 */
[----:B------:R-:W-:Y:S01]  /*21d20*/  MUFU.EX2 R0, R0 ;  /* 0x0000000000007308 */ /* 0x000fe20000000800 */
[-CC-:B------:R-:W-:Y:S01]  /*21d30*/  FFMA.FTZ R168, R168, R3.reuse, -R174.reuse ;  /* 0x00000003a8a87223 */ /* 0x180fe200000108ae */
[-CC-:B------:R-:W-:Y:S01]  /*21d40*/  FFMA.FTZ R196, R170, R3.reuse, -R174.reuse ;  /* 0x00000003aac47223 */ /* 0x180fe200000108ae */
[----:B------:R-:W-:Y:S01]  /*21d50*/  FMNMX.FTZ R2, R169, R2, !PT ;  /* 0x00000002a9027209 */ /* 0x000fe20007810000 */
[----:B------:R-:W-:Y:S01]  /*21d60*/  HGMMA.64x192x16.F32 R24, R184, gdesc[UR4].tnspB, R24, gsb0 ;  /* 0x42e00004b8187df0 */ /* 0x000fe20008000818 */
[----:B------:R-:W-:Y:S01]  /*21d70*/  R2UR UR6, R120 ;  /* 0x00000000780672ca */ /* 0x000fe200000e0000 */
[-CC-:B------:R-:W-:Y:S01]  /*21d80*/  FFMA.FTZ R161, R161, R3.reuse, -R174.reuse ;  /* 0x00000003a1a17223 */ /* 0x180fe200000108ae */
[----:B------:R-:W-:Y:S01]  /*21d90*/  FMNMX.FTZ R2, R160, R2, !PT ;  /* 0x00000002a0027209 */ /* 0x000fe20007810000 */
[----:B------:R0:W-:Y:S01]  /*21da0*/  MUFU.TANH R120, R127 ;  /* 0x0000007f00787308 */ /* 0x0001e20000002400 */
[----:B------:R-:W-:Y:S01]  /*21db0*/  R2UR UR7, R121 ;  /* 0x00000000790772ca */ /* 0x000fe200000e0000 */
[-CC-:B------:R-:W-:Y:S01]  /*21dc0*/  FFMA.FTZ R198, R164, R3.reuse, -R174.reuse ;  /* 0x00000003a4c67223 */ /* 0x180fe200000108ae */
[----:B------:R-:W-:Y:S01]  /*21dd0*/  FMNMX.FTZ R2, R162, R2, !PT ;  /* 0x00000002a2027209 */ /* 0x000fe20007810000 */
[-CC-:B------:R-:W-:Y:S01]  /*21de0*/  FFMA.FTZ R125, R125, R3.reuse, -R174.reuse ;  /* 0x000000037d7d7223 */ /* 0x180fe200000108ae */
[-CC-:B------:R-:W-:Y:S01]  /*21df0*/  FFMA.FTZ R21, R165, R3.reuse, -R174.reuse ;  /* 0x00000003a5157223 */ /* 0x180fe200000108ae */
[-CC-:B------:R-:W-:Y:S01]  /*21e00*/  FFMA.FTZ R192, R167, R3.reuse, -R174.reuse ;  /* 0x00000003a7c07223 */ /* 0x180fe200000108ae */
[----:B------:R-:W-:Y:S01]  /*21e10*/  FMNMX.FTZ R2, R163, R2, !PT ;  /* 0x00000002a3027209 */ /* 0x000fe20007810000 */
[----:B------:R-:W1:Y:S01]  /*21e20*/  MUFU.EX2 R200, R200 ;  /* 0x000000c800c87308 */ /* 0x000e620000000800 */
[-CC-:B0-----:R-:W-:Y:S01]  /*21e30*/  FFMA.FTZ R127, R141, R3.reuse, -R174.reuse ;  /* 0x000000038d7f7223 */ /* 0x181fe200000108ae */
[-CC-:B------:R-:W-:Y:S01]  /*21e40*/  FFMA.FTZ R164, R153, R3.reuse, -R174.reuse ;  /* 0x0000000399a47223 */ /* 0x180fe200000108ae */
[----:B------:R-:W-:Y:S01]  /*21e50*/  FMNMX.FTZ R2, R166, R2, !PT ;  /* 0x00000002a6027209 */ /* 0x000fe20007810000 */
[-CC-:B------:R-:W-:Y:S01]  /*21e60*/  FFMA.FTZ R194, R156, R3.reuse, -R174.reuse ;  /* 0x000000039cc27223 */ /* 0x180fe200000108ae */
[-CC-:B------:R-:W-:Y:S01]  /*21e70*/  FFMA.FTZ R153, R157, R3.reuse, -R174.reuse ;  /* 0x000000039d997223 */ /* 0x180fe200000108ae */
[-CC-:B------:R-:W-:Y:S01]  /*21e80*/  FFMA.FTZ R190, R148, R3.reuse, -R174.reuse ;  /* 0x0000000394be7223 */ /* 0x180fe200000108ae */
[----:B------:R-:W-:Y:S01]  /*21e90*/  FMNMX.FTZ R2, R152, R2, !PT ;  /* 0x0000000298027209 */ /* 0x000fe20007810000 */
[----:B------:R-:W0:Y:S01]  /*21ea0*/  MUFU.EX2 R151, R151 ;  /* 0x0000009700977308 */ /* 0x000e220000000800 */
[-CC-:B------:R-:W-:Y:S01]  /*21eb0*/  FFMA.FTZ R188, R159, R3.reuse, -R174.reuse ;  /* 0x000000039fbc7223 */ /* 0x180fe200000108ae */
[-CC-:B------:R-:W-:Y:S01]  /*21ec0*/  FFMA.FTZ R121, R145, R3.reuse, -R174.reuse ;  /* 0x0000000391797223 */ /* 0x180fe200000108ae */
[----:B------:R-:W-:Y:S01]  /*21ed0*/  FMNMX.FTZ R2, R154, R2, !PT ;  /* 0x000000029a027209 */ /* 0x000fe20007810000 */
[-CC-:B------:R-:W-:Y:S01]  /*21ee0*/  FFMA.FTZ R145, R149, R3.reuse, -R174.reuse ;  /* 0x0000000395917223 */ /* 0x180fe200000108ae */
[----:B------:R-:W-:-:S02]  /*21ef0*/  FFMA.FTZ R9, R150, R3, -R174 ;  /* 0x0000000396097223 */ /* 0x000fc400000108ae */
[----:B------:R-:W-:Y:S01]  /*21f00*/  FMNMX.FTZ R2, R155, R2, !PT ;  /* 0x000000029b027209 */ /* 0x000fe20007810000 */
[----:B------:R-:W2:Y:S01]  /*21f10*/  MUFU.EX2 R202, R202 ;  /* 0x000000ca00ca7308 */ /* 0x000ea20000000800 */
[----:B-1----:R-:W-:Y:S02]  /*21f20*/  FFMA.FTZ R7, R0, R7, R200 ;  /* 0x0000000700077223 */ /* 0x002fe400000100c8 */
[----:B------:R-:W-:-:S04]  /*21f30*/  FMNMX.FTZ R2, R158, R2, !PT ;  /* 0x000000029e027209 */ /* 0x000fc80007810000 */
[----:B------:R-:W-:Y:S01]  /*21f40*/  FMNMX.FTZ R2, R144, R2, !PT ;  /* 0x0000000290027209 */ /* 0x000fe20007810000 */
[----:B------:R-:W1:Y:S01]  /*21f50*/  MUFU.EX2 R168, R168 ;  /* 0x000000a800a87308 */ /* 0x000e620000000800 */
[C---:B0-----:R-:W-:Y:S01]  /*21f60*/  FADD.FTZ R7, R151.reuse, R7 ;  /* 0x0000000797077221 */ /* 0x041fe20000010000 */
[----:B------:R-:W-:Y:S02]  /*21f70*/  F2FP.F16.F32.PACK_AB R200, R151, R200 ;  /* 0x000000c897c8723e */ /* 0x000fe400000000ff */
[----:B------:R-:W-:-:S04]  /*21f80*/  FMNMX.FTZ R2, R146, R2, !PT ;  /* 0x0000000292027209 */ /* 0x000fc80007810000 */
[----:B------:R-:W-:Y:S01]  /*21f90*/  FMNMX.FTZ R2, R147, R2, !PT ;  /* 0x0000000293027209 */ /* 0x000fe20007810000 */
[----:B------:R-:W-:Y:S01]  /*21fa0*/  MUFU.EX2 R196, R196 ;  /* 0x000000c400c47308 */ /* 0x000fe20000000800 */
[----:B--2---:R-:W-:Y:S02]  /*21fb0*/  FADD.FTZ R7, R202, R7 ;  /* 0x00000007ca077221 */ /* 0x004fe40000010000 */
[----:B------:R-:W-:-:S04]  /*21fc0*/  FMNMX.FTZ R2, R124, R2, !PT ;  /* 0x000000027c027209 */ /* 0x000fc80007810000 */
[----:B------:R-:W-:Y:S01]  /*21fd0*/  FMNMX.FTZ R2, R138, R2, !PT ;  /* 0x000000028a027209 */ /* 0x000fe20007810000 */
[----:B------:R-:W-:Y:S01]  /*21fe0*/  MUFU.EX2 R161, R161 ;  /* 0x000000a100a17308 */ /* 0x000fe20000000800 */
[C---:B-1----:R-:W-:Y:S01]  /*21ff0*/  FADD.FTZ R7, R168.reuse, R7 ;  /* 0x00000007a8077221 */ /* 0x042fe20000010000 */
        /* <DEDUP_REMOVED lines=28> */
[----:B------:R-:W-:Y:S02]  /*221c0*/  FADD.FTZ R2, -R5, R8 ;  /* 0x0000000805027221 */ /* 0x000fe40000010100 */
[----:B------:R0:W-:Y:S02]  /*221d0*/  MUFU.EX2 R8, R125 ;  /* 0x0000007d00087308 */ /* 0x0001e40000000800 */
[----:B------:R-:W-:-:S06]  /*221e0*/  FMUL.FTZ R2, R2, R3 ;  /* 0x0000000302027220 */ /* 0x000fcc0000410000 */
[----:B------:R-:W-:Y:S01]  /*221f0*/  MUFU.EX2 R2, R2 ;  /* 0x0000000200027308 */ /* 0x000fe20000000800 */
[----:B------:R-:W-:Y:S02]  /*22200*/  WARPGROUP.DEPBAR.LE gsb0, 0x0 ;  /* 0x00008000000079c5 */ /* 0x000fe40000010000 */
[----:B------:R-:W-:Y:S01]  /*22210*/  WARPGROUP.ARRIVE ;  /* 0x00000000000079c5 */ /* 0x000fe20000000000 */
[-CC-:B------:R-:W-:Y:S01]  /*22220*/  FFMA.FTZ R186, R140, R3.reuse, -R174.reuse ;  /* 0x000000038cba7223 */ /* 0x180fe200000108ae */
[-C--:B------:R-:W-:Y:S01]  /*22230*/  FMUL.FTZ R140, R5, R3.reuse ;  /* 0x00000003058c7220 */ /* 0x080fe20000410000 */
[-CC-:B------:R-:W-:Y:S01]  /*22240*/  FFMA.FTZ R184, R136, R3.reuse, -R174.reuse ;  /* 0x0000000388b87223 */ /* 0x180fe200000108ae */
[-C--:B------:R-:W-:Y:S02]  /*22250*/  FFMA.FTZ R136, R137, R3.reuse, -R174 ;  /* 0x0000000389887223 */ /* 0x080fe400000108ae */
[----:B------:R-:W-:Y:S01]  /*22260*/  HGMMA.64x192x16.F32 R24, R180, gdesc[UR4].tnspB, R24, gsb0 ;  /* 0x42e00004b4187df0 */ /* 0x000fe20008000818 */
[-CC-:B------:R-:W-:Y:S01]  /*22270*/  FFMA.FTZ R201, R12, R3.reuse, -R140.reuse ;  /* 0x000000030cc97223 */ /* 0x180fe2000001088c */
[-CC-:B------:R-:W-:Y:S01]  /*22280*/  FFMA.FTZ R12, R15, R3.reuse, -R140.reuse ;  /* 0x000000030f0c7223 */ /* 0x180fe2000001088c */
[----:B------:R-:W-:Y:S01]  /*22290*/  IMAD.MOV.U32 R15, RZ, RZ, 0x40000040 ;  /* 0x40000040ff0f7424 */ /* 0x000fe200078e00ff */
[----:B------:R-:W-:Y:S01]  /*222a0*/  R2UR UR6, R14 ;  /* 0x000000000e0672ca */ /* 0x000fe200000e0000 */
[-CC-:B------:R-:W-:Y:S01]  /*222b0*/  FFMA.FTZ R203, R20, R3.reuse, -R140.reuse ;  /* 0x0000000314cb7223 */ /* 0x180fe2000001088c */
[-CC-:B------:R-:W-:Y:S01]  /*222c0*/  FFMA.FTZ R20, R169, R3.reuse, -R140.reuse ;  /* 0x00000003a9147223 */ /* 0x180fe2000001088c */
[----:B------:R-:W1:Y:S01]  /*222d0*/  MUFU.EX2 R201, R201 ;  /* 0x000000c900c97308 */ /* 0x000e620000000800 */
[----:B------:R-:W-:Y:S01]  /*222e0*/  R2UR UR7, R15 ;  /* 0x000000000f0772ca */ /* 0x000fe200000e0000 */
[-CC-:B------:R-:W-:Y:S01]  /*222f0*/  FFMA.FTZ R197, R160, R3.reuse, -R140.reuse ;  /* 0x00000003a0c57223 */ /* 0x180fe2000001088c */
[-CC-:B------:R-:W-:Y:S01]  /*22300*/  FFMA.FTZ R141, R162, R3.reuse, -R140.reuse ;  /* 0x00000003a28d7223 */ /* 0x180fe2000001088c */
[-CC-:B------:R-:W-:Y:S01]  /*22310*/  FFMA.FTZ R199, R163, R3.reuse, -R140.reuse ;  /* 0x00000003a3c77223 */ /* 0x180fe2000001088c */
[----:B------:R-:W-:Y:S01]  /*22320*/  @!P1 PRMT R15, RZ, 0x654, R13 ;  /* 0x00000654ff0f9816 */ /* 0x000fe2000000000d */
[-CC-:B0-----:R-:W-:Y:S01]  /*22330*/  FFMA.FTZ R125, R166, R3.reuse, -R140.reuse ;  /* 0x00000003a67d7223 */ /* 0x181fe2000001088c */
        /* <DEDUP_REMOVED lines=10> */
[----:B-1----:R-:W-:Y:S01]  /*223e0*/  FFMA.FTZ R6, R2, R6, R201 ;  /* 0x0000000602067223 */ /* 0x002fe200000100c9 */
[-CC-:B------:R-:W-:Y:S01]  /*223f0*/  FFMA.FTZ R185, R138, R3.reuse, -R140.reuse ;  /* 0x000000038ab97223 */ /* 0x180fe2000001088c */
[-CC-:B------:R-:W-:Y:S01]  /*22400*/  FFMA.FTZ R139, R139, R3.reuse, -R140.reuse ;  /* 0x000000038b8b7223 */ /* 0x180fe2000001088c */
[-CC-:B------:R-:W-:Y:S01]  /*22410*/  FFMA.FTZ R187, R142, R3.reuse, -R140.reuse ;  /* 0x000000038ebb7223 */ /* 0x180fe2000001088c */
[-CC-:B------:R-:W-:Y:S01]  /*22420*/  FFMA.FTZ R135, R135, R3.reuse, -R140.reuse ;  /* 0x0000000387877223 */ /* 0x180fe2000001088c */
[-CC-:B------:R-:W-:Y:S01]  /*22430*/  FFMA.FTZ R122, R122, R3.reuse, -R140.reuse ;  /* 0x000000037a7a7223 */ /* 0x180fe2000001088c */
[-C--:B------:R-:W-:Y:S01]  /*22440*/  FFMA.FTZ R123, R123, R3.reuse, -R140 ;  /* 0x000000037b7b7223 */ /* 0x080fe2000001088c */
[----:B------:R-:W-:Y:S01]  /*22450*/  MUFU.EX2 R20, R20 ;  /* 0x0000001400147308 */ /* 0x000fe20000000800 */
[----:B0-----:R-:W-:Y:S01]  /*22460*/  FADD.FTZ R6, R12, R6 ;  /* 0x000000060c067221 */ /* 0x001fe20000010000 */
[-CC-:B------:R-:W-:Y:S01]  /*22470*/  FFMA.FTZ R126, R126, R3.reuse, -R140.reuse ;  /* 0x000000037e7e7223 */ /* 0x180fe2000001088c */
[----:B------:R-:W-:Y:S01]  /*22480*/  FFMA.FTZ R120, R120, R3, -R140 ;  /* 0x0000000378787223 */ /* 0x000fe2000001088c */
[----:B------:R-:W-:Y:S01]  /*22490*/  F2FP.F16.F32.PACK_AB R201, R12, R201 ;  /* 0x000000c90cc9723e */ /* 0x000fe200000000ff */
[----:B------:R-:W-:-:S03]  /*224a0*/  IMAD.MOV.U32 R12, RZ, RZ, R205 ;  /* 0x000000ffff0c7224 */ /* 0x000fc600078e00cd */
        /* <DEDUP_REMOVED lines=24> */
[-C--:B------:R-:W-:Y:S01]  /*22630*/  FFMA.FTZ R181, R130, R3.reuse, -R140 ;  /* 0x0000000382b57223 */ /* 0x080fe2000001088c */
[-CC-:B------:R-:W-:Y:S01]  /*22640*/  FFMA.FTZ R128, R129, R3.reuse, -R174.reuse ;  /* 0x0000000381807223 */ /* 0x180fe200000108ae */
[-C--:B------:R-:W-:Y:S01]  /*22650*/  FFMA.FTZ R182, R132, R3.reuse, -R174 ;  /* 0x0000000384b67223 */ /* 0x080fe200000108ae */
[-C--:B------:R-:W-:Y:S01]  /*22660*/  FFMA.FTZ R183, R134, R3.reuse, -R140 ;  /* 0x0000000386b77223 */ /* 0x080fe2000001088c */
[----:B------:R-:W-:Y:S01]  /*22670*/  HGMMA.64x192x16.F32 R24, R176, gdesc[UR4].tnspB, R24, gsb0 ;  /* 0x42e00004b0187df0 */ /* 0x000fe20008000818 */
[----:B------:R-:W-:Y:S01]  /*22680*/  MUFU.EX2 R180, R180 ;  /* 0x000000b400b47308 */ /* 0x000fe20000000800 */
[-CC-:B------:R-:W-:Y:S01]  /*22690*/  FFMA.FTZ R129, R133, R3.reuse, -R174.reuse ;  /* 0x0000000385817223 */ /* 0x180fe200000108ae */
[-CC-:B------:R-:W-:Y:S01]  /*226a0*/  FFMA.FTZ R132, R171, R3.reuse, -R174.reuse ;  /* 0x00000003ab847223 */ /* 0x180fe200000108ae */
[----:B------:R-:W-:-:S05]  /*226b0*/  FFMA.FTZ R133, R172, R3, -R174 ;  /* 0x00000003ac857223 */ /* 0x000fca00000108ae */
[----:B------:R-:W-:Y:S08]  /*226c0*/  MUFU.EX2 R181, R181 ;  /* 0x000000b500b57308 */ /* 0x000ff00000000800 */
[----:B------:R-:W-:Y:S08]  /*226d0*/  MUFU.EX2 R128, R128 ;  /* 0x0000008000807308 */ /* 0x000ff00000000800 */
[----:B------:R-:W-:Y:S08]  /*226e0*/  MUFU.EX2 R182, R182 ;  /* 0x000000b600b67308 */ /* 0x000ff00000000800 */
[----:B------:R-:W-:Y:S08]  /*226f0*/  MUFU.EX2 R183, R183 ;  /* 0x000000b700b77308 */ /* 0x000ff00000000800 */
[----:B------:R-:W-:Y:S08]  /*22700*/  MUFU.EX2 R129, R129 ;  /* 0x0000008100817308 */ /* 0x000ff00000000800 */
[----:B------:R-:W0:Y:S08]  /*22710*/  MUFU.EX2 R132, R132 ;  /* 0x0000008400847308 */ /* 0x000e300000000800 */
[----:B------:R-:W1:Y:S08]  /*22720*/  MUFU.EX2 R133, R133 ;  /* 0x0000008500857308 */ /* 0x000e700000000800 */
[----:B------:R-:W2:Y:S01]  /*22730*/  MUFU.EX2 R120, R120 ;  /* 0x0000007800787308 */ /* 0x000ea20000000800 */
[----:B------:R-:W-:-:S02]  /*22740*/  WARPGROUP.DEPBAR.LE gsb0, 0x0 ;  /* 0x00008000000079c5 */ /* 0x000fc40000010000 */
[----:B------:R3:W-:Y:S01]  /*22750*/  @!P1 SYNCS.ARRIVE.TRANS64.RED.A1T0 RZ, [R15+URZ], RZ ;  /* 0x000000ff0fff99a7 */ /* 0x0007e2000810043f */
[----:B0-----:R-:W-:Y:S02]  /*22760*/  F2FP.F16.F32.PACK_AB R176, R132, R9 ;  /* 0x0000000984b0723e */ /* 0x001fe400000000ff */
[----:B-1----:R-:W-:Y:S02]  /*22770*/  F2FP.F16.F32.PACK_AB R178, R8, R133 ;  /* 0x0000008508b2723e */ /* 0x002fe400000000ff */
[----:B------:R-:W-:Y:S02]  /*22780*/  F2FP.F16.F32.PACK_AB R177, R123, R122 ;  /* 0x0000007a7bb1723e */ /* 0x000fe400000000ff */
[----:B--2---:R-:W-:Y:S01]  /*22790*/  F2FP.F16.F32.PACK_AB R179, R120, R126 ;  /* 0x0000007e78b3723e */ /* 0x004fe200000000ff */
[----:B---3--:R-:W-:Y:S01]  /*227a0*/  FADD.FTZ R15, R203, R6 ;  /* 0x00000006cb0f7221 */ /* 0x008fe20000010000 */
[----:B------:R0:W-:Y:S01]  /*227b0*/  @!P1 SYNCS.ARRIVE.TRANS64.RED.A1T0 RZ, [R11+URZ], RZ ;  /* 0x000000ff0bff99a7 */ /* 0x0001e2000810043f */
[----:B------:R-:W1:Y:S01]  /*227c0*/  MUFU.EX2 R6, R139 ;  /* 0x0000008b00067308 */ /* 0x000e620000000800 */
[C---:B------:R-:W-:Y:S01]  /*227d0*/  F2FP.F16.F32.PACK_AB R203, R20.reuse, R203 ;  /* 0x000000cb14cb723e */ /* 0x040fe200000000ff */
[----:B------:R-:W-:-:S04]  /*227e0*/  FADD.FTZ R15, R20, R15 ;  /* 0x0000000f140f7221 */ /* 0x000fc80000010000 */
[----:B------:R-:W-:Y:S01]  /*227f0*/  FADD.FTZ R15, R197, R15 ;  /* 0x0000000fc50f7221 */ /* 0x000fe20000010000 */
[----:B0-----:R-:W-:Y:S01]  /*22800*/  FADD.FTZ R11, R196, R7 ;  /* 0x00000007c40b7221 */ /* 0x001fe20000010000 */
[--C-:B------:R-:W-:Y:S01]  /*22810*/  FFMA.FTZ R7, R143, R3, -R140.reuse ;  /* 0x000000038f077223 */ /* 0x100fe2000001088c */
[----:B------:R-:W-:Y:S01]  /*22820*/  F2FP.F16.F32.PACK_AB R196, R161, R196 ;  /* 0x000000c4a1c4723e */ /* 0x000fe200000000ff */
[----:B------:R-:W-:Y:S01]  /*22830*/  FADD.FTZ R15, R141, R15 ;  /* 0x0000000f8d0f7221 */ /* 0x000fe20000010000 */
[----:B------:R-:W-:Y:S01]  /*22840*/  FADD.FTZ R11, R161, R11 ;  /* 0x0000000ba10b7221 */ /* 0x000fe20000010000 */
[----:B------:R-:W-:Y:S02]  /*22850*/  F2FP.F16.F32.PACK_AB R197, R141, R197 ;  /* 0x000000c58dc5723e */ /* 0x000fe400000000ff */
[----:B------:R-:W-:Y:S01]  /*22860*/  FADD.FTZ R15, R199, R15 ;  /* 0x0000000fc70f7221 */ /* 0x000fe20000010000 */
[----:B------:R-:W-:Y:S01]  /*22870*/  FADD.FTZ R124, R198, R11 ;  /* 0x0000000bc67c7221 */ /* 0x000fe20000010000 */
[----:B------:R-:W0:Y:S01]  /*22880*/  MUFU.EX2 R7, R7 ;  /* 0x0000000700077308 */ /* 0x000e220000000800 */
[----:B------:R-:W-:Y:S01]  /*22890*/  FFMA.FTZ R11, R131, R3, -R140 ;  /* 0x00000003830b7223 */ /* 0x000fe2000001088c */
[----:B------:R-:W-:Y:S01]  /*228a0*/  FADD.FTZ R15, R125, R15 ;  /* 0x0000000f7d0f7221 */ /* 0x000fe20000010000 */
[C---:B------:R-:W-:Y:S01]  /*228b0*/  FADD.FTZ R124, R21.reuse, R124 ;  /* 0x0000007c157c7221 */ /* 0x040fe20000010000 */
[----:B------:R-:W-:-:S02]  /*228c0*/  F2FP.F16.F32.PACK_AB R198, R21, R198 ;  /* 0x000000c615c6723e */ /* 0x000fc400000000ff */
[----:B------:R-:W-:Y:S01]  /*228d0*/  FADD.FTZ R15, R193, R15 ;  /* 0x0000000fc10f7221 */ /* 0x000fe20000010000 */
[----:B------:R-:W-:Y:S01]  /*228e0*/  FADD.FTZ R124, R192, R124 ;  /* 0x0000007cc07c7221 */ /* 0x000fe20000010000 */
[----:B------:R-:W2:Y:S01]  /*228f0*/  MUFU.EX2 R11, R11 ;  /* 0x0000000b000b7308 */ /* 0x000ea20000000800 */
        /* <DEDUP_REMOVED lines=14> */
[C---:B------:R-:W-:Y:S01]  /*229e0*/  FADD.FTZ R124, R121.reuse, R124 ;  /* 0x0000007c797c7221 */ /* 0x040fe20000010000 */
[----:B------:R-:W-:-:S02]  /*229f0*/  F2FP.F16.F32.PACK_AB R188, R121, R188 ;  /* 0x000000bc79bc723e */ /* 0x000fc400000000ff */
        /* <DEDUP_REMOVED lines=8> */
[----:B-1----:R-:W-:-:S02]  /*22a80*/  F2FP.F16.F32.PACK_AB R185, R6, R185 ;  /* 0x000000b906b9723e */ /* 0x002fc400000000ff */
[----:B------:R-:W-:Y:S01]  /*22a90*/  FADD.FTZ R15, R6, R15 ;  /* 0x0000000f060f7221 */ /* 0x000fe20000010000 */
[----:B------:R-:W-:Y:S01]  /*22aa0*/  FADD.FTZ R124, R136, R124 ;  /* 0x0000007c887c7221 */ /* 0x000fe20000010000 */
[----:B------:R-:W-:Y:S02]  /*22ab0*/  F2FP.F16.F32.PACK_AB R191, R13, R191 ;  /* 0x000000bf0dbf723e */ /* 0x000fe400000000ff */
[----:B------:R-:W-:Y:S01]  /*22ac0*/  FADD.FTZ R15, R187, R15 ;  /* 0x0000000fbb0f7221 */ /* 0x000fe20000010000 */
[----:B------:R-:W-:Y:S01]  /*22ad0*/  FADD.FTZ R124, R186, R124 ;  /* 0x0000007cba7c7221 */ /* 0x000fe20000010000 */
[C---:B0-----:R-:W-:Y:S02]  /*22ae0*/  F2FP.F16.F32.PACK_AB R187, R7.reuse, R187 ;  /* 0x000000bb07bb723e */ /* 0x041fe400000000ff */
[----:B------:R-:W-:Y:S01]  /*22af0*/  FADD.FTZ R15, R7, R15 ;  /* 0x0000000f070f7221 */ /* 0x000fe20000010000 */
[----:B------:R-:W-:Y:S01]  /*22b00*/  FADD.FTZ R124, R127, R124 ;  /* 0x0000007c7f7c7221 */ /* 0x000fe20000010000 */
[----:B------:R-:W-:-:S02]  /*22b10*/  F2FP.F16.F32.PACK_AB R184, R136, R184 ;  /* 0x000000b888b8723e */ /* 0x000fc400000000ff */
[----:B------:R-:W-:Y:S01]  /*22b20*/  FADD.FTZ R15, R181, R15 ;  /* 0x0000000fb50f7221 */ /* 0x000fe20000010000 */
[----:B------:R-:W-:Y:S01]  /*22b30*/  FADD.FTZ R124, R180, R124 ;  /* 0x0000007cb47c7221 */ /* 0x000fe20000010000 */
[C---:B--2---:R-:W-:Y:S02]  /*22b40*/  F2FP.F16.F32.PACK_AB R181, R11.reuse, R181 ;  /* 0x000000b50bb5723e */ /* 0x044fe400000000ff */
[----:B------:R-:W-:Y:S01]  /*22b50*/  FADD.FTZ R15, R11, R15 ;  /* 0x0000000f0b0f7221 */ /* 0x000fe20000010000 */
[----:B------:R-:W-:Y:S01]  /*22b60*/  FADD.FTZ R124, R128, R124 ;  /* 0x0000007c807c7221 */ /* 0x000fe20000010000 */
[----:B------:R-:W-:Y:S01]  /*22b70*/  F2FP.F16.F32.PACK_AB R186, R127, R186 ;  /* 0x000000ba7fba723e */ /* 0x000fe200000000ff */
[----:B------:R-:W-:Y:S02]  /*22b80*/  IMAD.MOV.U32 R11, RZ, RZ, R208 ;  /* 0x000000ffff0b7224 */ /* 0x000fe400078e00d0 */
        /* <DEDUP_REMOVED lines=11> */
[----:B------:R-:W-:-:S02]  /*22c40*/  MOV R9, R4 ;  /* 0x0000000400097202 */ /* 0x000fc40000000f00 */
[----:B------:R-:W-:Y:S01]  /*22c50*/  FADD.FTZ R15, R126, R15 ;  /* 0x0000000f7e0f7221 */ /* 0x000fe20000010000 */
[----:B------:R-:W-:-:S03]  /*22c60*/  FADD.FTZ R7, R133, R124 ;  /* 0x0000007c85077221 */ /* 0x000fc60000010000 */
[----:B------:R-:W-:Y:S01]  /*22c70*/  FADD.FTZ R6, R120, R15 ;  /* 0x0000000f78067221 */ /* 0x000fe20000010000 */
[----:B------:R-:W-:Y:S01]  /*22c80*/  FADD.FTZ R7, R8, R7 ;  /* 0x0000000708077221 */ /* 0x000fe20000010000 */
[----:B------:R-:W-:Y:S01]  /*22c90*/  IMAD.MOV.U32 R8, RZ, RZ, R5 ;  /* 0x000000ffff087224 */ /* 0x000fe200078e0005 */
[----:B------:R-:W-:Y:S06]  /*22ca0*/  @P2 BRA `(.L_x_5935) ;  /* 0xffffffa800d42947 */ /* 0x000fec000383ffff */
.L_x_5924:
[----:B------:R-:W-:Y:S05]  /*22cb0*/  BSYNC B0 ;  /* 0x0000000000007941 */ /* 0x000fea0003800000 */
.L_x_5923:
        /* <DEDUP_REMOVED lines=99> */
.L_x_5936:
[----:B------:R-:W-:Y:S01]  /*232f0*/  IMAD R0, R205, 0x8, R16 ;  /* 0x00000008cd007824 */ /* 0x000fe200078e0210 */
[----:B------:R-:W-:-:S04]  /*23300*/  SHF.L.U32 R9, R208, 0x1f, RZ ;  /* 0x0000001fd0097819 */ /* 0x000fc800000006ff */
[----:B------:R0:W1:Y:S01]  /*23310*/  SYNCS.PHASECHK.TRANS64.TRYWAIT P2, [R0+URZ+0x36850], R9 ;  /* 0x03685009000075a7 */ /* 0x000062000804017f */
[----:B------:R-:W-:Y:S05]  /*23320*/  @!P0 BRA `(.L_x_5937) ;  /* 0x0000000000048947 */ /* 0x000fea0003800000 */
[----:B------:R-:W-:Y:S01]  /*23330*/  BPT.TRAP 0x1 ;  /* 0x000000040000795c */ /* 0x000fe20000300000 */
.L_x_5937:
        /* <DEDUP_REMOVED lines=9> */
.L_x_5939:
[----:B------:R-:W-:Y:S05]  /*233d0*/  BSYNC B0 ;  /* 0x0000000000007941 */ /* 0x000fea0003800000 */
.L_x_5938:
[----:B------:R-:W-:Y:S01]  /*233e0*/  IMAD.MOV.U32 R8, RZ, RZ, R2 ;  /* 0x000000ffff087224 */ /* 0x000fe200078e0002 */
[----:B------:R-:W-:Y:S01]  /*233f0*/  WARPGROUP.ARRIVE ;  /* 0x00000000000079c5 */ /* 0x000fe20000000000 */
[----:B01----:R-:W-:Y:S02]  /*23400*/  IMAD.MOV.U32 R9, RZ, RZ, 0x40000040 ;  /* 0x40000040ff097424 */ /* 0x003fe400078e00ff */
[----:B------:R-:W-:Y:S01]  /*23410*/  @!P1 VIADD R12, R0, 0x36860 ;  /* 0x00036860000c9836 */ /* 0x000fe20000000000 */
[----:B------:R-:W-:Y:S01]  /*23420*/  R2UR UR6, R8 ;  /* 0x00000000080672ca */ /* 0x000fe200000e0000 */
[----:B------:R-:W-:Y:S01]  /*23430*/  VIADD R205, R205, 0x1 ;  /* 0x00000001cdcd7836 */ /* 0x000fe20000000000 */
[----:B------:R-:W-:Y:S01]  /*23440*/  R2UR UR7, R9 ;  /* 0x00000000090772ca */ /* 0x000fe200000e0000 */
[----:B------:R-:W-:Y:S01]  /*23450*/  IMAD.MOV.U32 R9, RZ, RZ, 0x40000040 ;  /* 0x40000040ff097424 */ /* 0x000fe200078e00ff */
[----:B------:R-:W-:Y:S01]  /*23460*/  IADD3 R8, R2, 0x80, RZ ;  /* 0x0000008002087810 */ /* 0x000fe20007ffe0ff */
[----:B------:R-:W-:Y:S01]  /*23470*/  IMAD.MOV.U32 R0, RZ, RZ, -0x800000 ;  /* 0xff800000ff007424 */ /* 0x000fe200078e00ff */
[----:B------:R-:W-:Y:S01]  /*23480*/  @!P1 PRMT R12, RZ, 0x654, R12 ;  /* 0x00000654ff0c9816 */ /* 0x000fe2000000000c */
[----:B------:R-:W-:Y:S01]  /*23490*/  VIADD R235, R235, 0x1 ;  /* 0x00000001ebeb7836 */ /* 0x000fe20000000000 */
[----:B------:R-:W-:-:S04]  /*234a0*/  ISETP.NE.AND P2, PT, R205, 0x2, PT ;  /* 0x00000002cd00780c */ /* 0x000fc80003f45270 */
[----:B------:R-:W-:-:S03]  /*234b0*/  SEL R205, R205, RZ, P2 ;  /* 0x000000ffcdcd7207 */ /* 0x000fc60001000000 */
        /* <DEDUP_REMOVED lines=10> */
[----:B------:R-:W-:Y:S02]  /*23560*/  R2UR UR7, R9 ;  /* 0x00000000090772ca */ /* 0x000fe400000e0000 */
[----:B------:R-:W-:Y:S01]  /*23570*/  MOV R9, 0x40000040 ;  /* 0x4000004000097802 */ /* 0x000fe20000000f00 */
        /* <DEDUP_REMOVED lines=20> */
[----:B------:R-:W-:Y:S02]  /*236c0*/  IADD3 R8, R2, 0x300, RZ ;  /* 0x0000030002087810 */ /* 0x000fe40007ffe0ff */
[----:B------:R-:W0:Y:S02]  /*236d0*/  SHFL.BFLY PT, R2, R7, 0x2, 0x1f ;  /* 0x0c401f0007027f89 */ /* 0x000e2400000e0000 */
[----:B0-----:R-:W-:Y:S01]  /*236e0*/  FADD.FTZ R2, R2, R7 ;  /* 0x0000000702027221 */ /* 0x001fe20000010000 */
[----:B------:R-:W-:Y:S01]  /*236f0*/  IMAD.MOV.U32 R7, RZ, RZ, RZ ;  /* 0x000000ffff077224 */ /* 0x000fe200078e00ff */
[----:B------:R-:W-:-:S02]  /*23700*/  WARPGROUP.DEPBAR.LE gsb0, 0x0 ;  /* 0x00008000000079c5 */ /* 0x000fc40000010000 */
[----:B------:R-:W-:-:S07]  /*23710*/  WARPGROUP.ARRIVE ;  /* 0x00000000000079c5 */ /* 0x000fce0000000000 */
[----:B------:R-:W-:Y:S01]  /*23720*/  HGMMA.64x192x16.F32 R24, R180, gdesc[UR4].tnspB, R24, gsb0 ;  /* 0x42e00004b4187df0 */ /* 0x000fe20008000818 */
[----:B------:R-:W-:Y:S02]  /*23730*/  R2UR UR6, R8 ;  /* 0x00000000080672ca */ /* 0x000fe400000e0000 */
[----:B------:R-:W-:Y:S02]  /*23740*/  R2UR UR7, R9 ;  /* 0x00000000090772ca */ /* 0x000fe400000e0000 */
[----:B------:R-:W0:Y:S02]  /*23750*/  SHFL.BFLY PT, R9, R6, 0x2, 0x1f ;  /* 0x0c401f0006097f89 */ /* 0x000e2400000e0000 */
[----:B0-----:R-:W-:Y:S01]  /*23760*/  FADD.FTZ R8, R9, R6 ;  /* 0x0000000609087221 */ /* 0x001fe20000010000 */
[----:B------:R-:W-:Y:S01]  /*23770*/  MOV R6, 0xff800000 ;  /* 0xff80000000067802 */ /* 0x000fe20000000f00 */
[----:B------:R-:W0:Y:S04]  /*23780*/  SHFL.BFLY PT, R9, R2, 0x1, 0x1f ;  /* 0x0c201f0002097f89 */ /* 0x000e2800000e0000 */
[----:B------:R-:W1:Y:S01]  /*23790*/  SHFL.BFLY PT, R11, R8, 0x1, 0x1f ;  /* 0x0c201f00080b7f89 */ /* 0x000e6200000e0000 */
[----:B0-----:R-:W-:Y:S01]  /*237a0*/  FADD.FTZ R13, R2, R9 ;  /* 0x00000009020d7221 */ /* 0x001fe20000010000 */
[----:B------:R-:W-:Y:S01]  /*237b0*/  IMAD.MOV.U32 R2, RZ, RZ, RZ ;  /* 0x000000ffff027224 */ /* 0x000fe200078e00ff */
[----:B------:R-:W-:Y:S01]  /*237c0*/  SEL R9, RZ, 0x1, P2 ;  /* 0x00000001ff097807 */ /* 0x000fe20001000000 */
[----:B-1----:R-:W-:-:S02]  /*237d0*/  FADD.FTZ R14, R8, R11 ;  /* 0x0000000b080e7221 */ /* 0x002fc40000010000 */
[----:B------:R-:W-:Y:S02]  /*237e0*/  FSETP.NE.FTZ.AND P0, PT, R13, RZ, PT ;  /* 0x000000ff0d00720b */ /* 0x000fe40003f15000 */
[----:B------:R-:W-:Y:S02]  /*237f0*/  LOP3.LUT R208, R208, R9, RZ, 0x3c, !PT ;  /* 0x00000009d0d07212 */ /* 0x000fe400078e3cff */
        /* <DEDUP_REMOVED lines=113> */
.L_x_5847:
        /* <DEDUP_REMOVED lines=20> */
[----:B------:R-:W-:Y:S02]  /*24050*/  IADD3 R86, P2, R12, 0x20, RZ ;  /* 0x000000200c567810 */ /* 0x000fe40007f5e0ff */
[----:B------:R-:W-:Y:S02]  /*24060*/  LOP3.LUT R100, R92, 0x380, RZ, 0xc0, !PT ;  /* 0x000003805c647812 */ /* 0x000fe400078ec0ff */
[C---:B------:R-:W-:Y:S02]  /*24070*/  IADD3 R90, P6, R12.reuse, 0x60, RZ ;  /* 0x000000600c5a7810 */ /* 0x040fe40007fde0ff */
[C---:B------:R-:W-:Y:S02]  /*24080*/  IADD3 R14, P0, R12.reuse, 0x4020, RZ ;  /* 0x000040200c0e7810 */ /* 0x040fe40007f1e0ff */
[----:B------:R-:W-:-:S02]  /*24090*/  IADD3 R96, P4, R12, 0x4040, RZ ;  /* 0x000040400c607810 */ /* 0x000fc40007f9e0ff */
[----:B------:R-:W-:Y:S02]  /*240a0*/  IADD3.X R87, RZ, R13, RZ, P2, !PT ;  /* 0x0000000dff577210 */ /* 0x000fe400017fe4ff */
[----:B------:R-:W-:Y:S02]  /*240b0*/  SHF.R.U64 R100, R100, 0x3, RZ ;  /* 0x0000000364647819 */ /* 0x000fe400000012ff */
[C---:B------:R-:W-:Y:S02]  /*240c0*/  LOP3.LUT R85, R12.reuse, 0x380, RZ, 0xc0, !PT ;  /* 0x000003800c557812 */ /* 0x040fe400078ec0ff */
[C---:B------:R-:W-:Y:S02]  /*240d0*/  IADD3 R15, P2, R12.reuse, 0x8000, RZ ;  /* 0x000080000c0f7810 */ /* 0x040fe40007f5e0ff */
[----:B------:R-:W-:Y:S02]  /*240e0*/  IADD3 R88, P1, R12, 0x40, RZ ;  /* 0x000000400c587810 */ /* 0x000fe40007f3e0ff */
[----:B------:R-:W-:-:S02]  /*240f0*/  LOP3.LUT R94, R90, 0x380, RZ, 0xc0, !PT ;  /* 0x000003805a5e7812 */ /* 0x000fc400078ec0ff */
[----:B------:R-:W-:Y:S02]  /*24100*/  LOP3.LUT R107, R14, 0x380, RZ, 0xc0, !PT ;  /* 0x000003800e6b7812 */ /* 0x000fe400078ec0ff */
[----:B------:R-:W-:Y:S02]  /*24110*/  IADD3 R98, P3, R12, 0x4060, RZ ;  /* 0x000040600c627810 */ /* 0x000fe40007f7e0ff */
[----:B------:R-:W-:Y:S02]  /*24120*/  LOP3.LUT R92, R100, R92, RZ, 0x3c, !PT ;  /* 0x0000005c645c7212 */ /* 0x000fe400078e3cff */
[----:B------:R-:W-:Y:S02]  /*24130*/  LOP3.LUT R141, R96, 0x380, RZ, 0xc0, !PT ;  /* 0x00000380608d7812 */ /* 0x000fe400078ec0ff */
[----:B------:R-:W-:Y:S02]  /*24140*/  SHF.R.U64 R85, R85, 0x3, RZ ;  /* 0x0000000355557819 */ /* 0x000fe400000012ff */
[----:B------:R-:W-:Y:S01]  /*24150*/  LOP3.LUT R100, R15, 0x380, RZ, 0xc0, !PT ;  /* 0x000003800f647812 */ /* 0x000fe200078ec0ff */
[--C-:B------:R-:W-:Y:S01]  /*24160*/  IMAD.X R89, RZ, RZ, R13.reuse, P1 ;  /* 0x000000ffff597224 */ /* 0x100fe200008e060d */
[----:B------:R-:W-:Y:S01]  /*24170*/  SHF.R.U64 R94, R94, 0x3, RZ ;  /* 0x000000035e5e7819 */ /* 0x000fe200000012ff */
[--C-:B------:R-:W-:Y:S01]  /*24180*/  IMAD.X R91, RZ, RZ, R13.reuse, P6 ;  /* 0x000000ffff5b7224 */ /* 0x100fe200030e060d */
[----:B------:R-:W-:Y:S01]  /*24190*/  SHF.R.U64 R107, R107, 0x3, RZ ;  /* 0x000000036b6b7819 */ /* 0x000fe200000012ff */
[----:B------:R-:W-:Y:S01]  /*241a0*/  IMAD.X R93, RZ, RZ, R13, P5 ;  /* 0x000000ffff5d7224 */ /* 0x000fe200028e060d */
[----:B------:R-:W-:-:S02]  /*241b0*/  IADD3 R7, P1, R12, 0x8020, RZ ;  /* 0x000080200c077810 */ /* 0x000fc40007f3e0ff */
[C---:B-1----:R-:W-:Y:S02]  /*241c0*/  IADD3 R8, P6, R12.reuse, 0x8040, RZ ;  /* 0x000080400c087810 */ /* 0x042fe40007fde0ff */
[----:B------:R-:W-:Y:S02]  /*241d0*/  IADD3 R84, P5, R12, 0x8060, RZ ;  /* 0x000080600c547810 */ /* 0x000fe40007fbe0ff */
[----:B------:R-:W-:Y:S02]  /*241e0*/  LOP3.LUT R104, R88, 0x380, RZ, 0xc0, !PT ;  /* 0x0000038058687812 */ /* 0x000fe400078ec0ff */
[----:B------:R-:W-:Y:S02]  /*241f0*/  LOP3.LUT R143, R98, 0x380, RZ, 0xc0, !PT ;  /* 0x00000380628f7812 */ /* 0x000fe400078ec0ff */
[----:B------:R-:W-:Y:S02]  /*24200*/  SHF.R.U64 R141, R141, 0x3, RZ ;  /* 0x000000038d8d7819 */ /* 0x000fe400000012ff */
[----:B------:R-:W-:-:S02]  /*24210*/  LOP3.LUT R12, R85, R12, RZ, 0x3c, !PT ;  /* 0x0000000c550c7212 */ /* 0x000fc400078e3cff */
[----:B------:R-:W-:Y:S02]  /*24220*/  LOP3.LUT R102, R86, 0x380, RZ, 0xc0, !PT ;  /* 0x0000038056667812 */ /* 0x000fe400078ec0ff */
[----:B------:R-:W-:Y:S02]  /*24230*/  SHF.R.U64 R100, R100, 0x3, RZ ;  /* 0x0000000364647819 */ /* 0x000fe400000012ff */
[----:B------:R-:W-:Y:S02]  /*24240*/  LOP3.LUT R90, R94, R90, RZ, 0x3c, !PT ;  /* 0x0000005a5e5a7212 */ /* 0x000fe400078e3cff */
[----:B------:R-:W-:Y:S01]  /*24250*/  LOP3.LUT R94, R107, R14, RZ, 0x3c, !PT ;  /* 0x0000000e6b5e7212 */ /* 0x000fe200078e3cff */
[--C-:B------:R-:W-:Y:S01]  /*24260*/  IMAD.X R95, RZ, RZ, R13.reuse, P0 ;  /* 0x000000ffff5f7224 */ /* 0x100fe200000e060d */
[----:B------:R-:W-:Y:S01]  /*24270*/  SHF.R.U64 R104, R104, 0x3, RZ ;  /* 0x0000000368687819 */ /* 0x000fe200000012ff */
[--C-:B------:R-:W-:Y:S01]  /*24280*/  IMAD.X R99, RZ, RZ, R13.reuse, P3 ;  /* 0x000000ffff637224 */ /* 0x100fe200018e060d */
[----:B------:R-:W-:Y:S01]  /*24290*/  SHF.R.U64 R143, R143, 0x3, RZ ;  /* 0x000000038f8f7819 */ /* 0x000fe200000012ff */
[--C-:B------:R-:W-:Y:S01]  /*242a0*/  IMAD.X R101, RZ, RZ, R13.reuse, P2 ;  /* 0x000000ffff657224 */ /* 0x100fe200010e060d */
[----:B------:R-:W-:Y:S01]  /*242b0*/  LOP3.LUT R96, R141, R96, RZ, 0x3c, !PT ;  /* 0x000000608d607212 */ /* 0x000fe200078e3cff */
[--C-:B------:R-:W-:Y:S01]  /*242c0*/  IMAD.X R103, RZ, RZ, R13.reuse, P1 ;  /* 0x000000ffff677224 */ /* 0x100fe200008e060d */
[----:B------:R-:W-:Y:S01]  /*242d0*/  LOP3.LUT R107, R8, 0x380, RZ, 0xc0, !PT ;  /* 0x00000380086b7812 */ /* 0x000fe200078ec0ff */
[----:B------:R-:W-:Y:S01]  /*242e0*/  IMAD.X R105, RZ, RZ, R13, P6 ;  /* 0x000000ffff697224 */ /* 0x000fe200030e060d */
[----:B------:R-:W-:-:S02]  /*242f0*/  IADD3.X R97, RZ, R13, RZ, P4, !PT ;  /* 0x0000000dff617210 */ /* 0x000fc400027fe4ff */
[----:B------:R-:W-:Y:S02]  /*24300*/  IADD3.X R85, RZ, R13, RZ, P5, !PT ;  /* 0x0000000dff557210 */ /* 0x000fe40002ffe4ff */
[----:B------:R-:W-:Y:S02]  /*24310*/  SHF.R.U64 R102, R102, 0x3, RZ ;  /* 0x0000000366667819 */ /* 0x000fe400000012ff */
[----:B------:R-:W-:Y:S02]  /*24320*/  LOP3.LUT R100, R100, R15, RZ, 0x3c, !PT ;  /* 0x0000000f64647212 */ /* 0x000fe400078e3cff */
[----:B------:R-:W-:Y:S02]  /*24330*/  MOV R141, R12 ;  /* 0x0000000c008d7202 */ /* 0x000fe40000000f00 */
[----:B------:R-:W-:Y:S02]  /*24340*/  F2FP.F16.F32.PACK_AB R12, R25, R24 ;  /* 0x00000018190c723e */ /* 0x000fe400000000ff */
[----:B------:R-:W-:-:S02]  /*24350*/  F2FP.F16.F32.PACK_AB R13, R27, R26 ;  /* 0x0000001a1b0d723e */ /* 0x000fc400000000ff */
[----:B------:R-:W-:Y:S02]  /*24360*/  F2FP.F16.F32.PACK_AB R14, R29, R28 ;  /* 0x0000001c1d0e723e */ /* 0x000fe400000000ff */
[----:B------:R-:W-:Y:S02]  /*24370*/  F2FP.F16.F32.PACK_AB R15, R31, R30 ;  /* 0x0000001e1f0f723e */ /* 0x000fe400000000ff */
[----:B------:R-:W-:Y:S02]  /*24380*/  LOP3.LUT R88, R104, R88, RZ, 0x3c, !PT ;  /* 0x0000005868587212 */ /* 0x000fe400078e3cff */
[----:B------:R-:W-:Y:S02]  /*24390*/  LOP3.LUT R98, R143, R98, RZ, 0x3c, !PT ;  /* 0x000000628f627212 */ /* 0x000fe400078e3cff */
[----:B------:R-:W-:Y:S02]  /*243a0*/  SHF.R.U64 R107, R107, 0x3, RZ ;  /* 0x000000036b6b7819 */ /* 0x000fe400000012ff */
[----:B------:R-:W-:-:S02]  /*243b0*/  LOP3.LUT R86, R102, R86, RZ, 0x3c, !PT ;  /* 0x0000005666567212 */ /* 0x000fc400078e3cff */
[----:B------:R-:W-:Y:S01]  /*243c0*/  LOP3.LUT R143, R84, 0x380, RZ, 0xc0, !PT ;  /* 0x00000380548f7812 */ /* 0x000fe200078ec0ff */
[----:B------:R1:W-:Y:S01]  /*243d0*/  STSM.16.M88.4 [R141], R12 ;  /* 0x0000000c8d007844 */ /* 0x0003e20000000200 */
[----:B------:R-:W-:Y:S02]  /*243e0*/  LOP3.LUT R104, R107, R8, RZ, 0x3c, !PT ;  /* 0x000000086b687212 */ /* 0x000fe400078e3cff */
[----:B------:R-:W-:Y:S02]  /*243f0*/  SHF.R.U64 R143, R143, 0x3, RZ ;  /* 0x000000038f8f7819 */ /* 0x000fe400000012ff */
[----:B------:R-:W-:Y:S02]  /*24400*/  MOV R86, R86 ;  /* 0x0000005600567202 */ /* 0x000fe40000000f00 */
[----:B------:R-:W-:Y:S02]  /*24410*/  MOV R8, R92 ;  /* 0x0000005c00087202 */ /* 0x000fe40000000f00 */
[----:B------:R-:W-:-:S02]  /*24420*/  MOV R106, R94 ;  /* 0x0000005e006a7202 */ /* 0x000fc40000000f00 */
[----:B------:R-:W-:Y:S02]  /*24430*/  MOV R107, R96 ;  /* 0x00000060006b7202 */ /* 0x000fe40000000f00 */
[----:B------:R-:W-:Y:S02]  /*24440*/  MOV R142, R98 ;  /* 0x00000062008e7202 */ /* 0x000fe40000000f00 */
[----:B-1----:R-:W-:Y:S02]  /*24450*/  MOV R12, R88 ;  /* 0x00000058000c7202 */ /* 0x002fe40000000f00 */
[----:B------:R-:W-:Y:S02]  /*24460*/  MOV R13, R90 ;  /* 0x0000005a000d7202 */ /* 0x000fe40000000f00 */
[----:B------:R-:W-:Y:S02]  /*24470*/  F2FP.F16.F32.PACK_AB R88, R33, R32 ;  /* 0x000000202158723e */ /* 0x000fe400000000ff */
[----:B------:R-:W-:-:S02]  /*24480*/  F2FP.F16.F32.PACK_AB R89, R35, R34 ;  /* 0x000000222359723e */ /* 0x000fc400000000ff */
[----:B------:R-:W-:Y:S02]  /*24490*/  F2FP.F16.F32.PACK_AB R90, R37, R36 ;  /* 0x00000024255a723e */ /* 0x000fe400000000ff */
[----:B------:R-:W-:Y:S02]  /*244a0*/  F2FP.F16.F32.PACK_AB R91, R39, R38 ;  /* 0x00000026275b723e */ /* 0x000fe400000000ff */
        /* <DEDUP_REMOVED lines=9> */
[----:B------:R-:W-:Y:S02]  /*24540*/  LOP3.LUT R84, R143, R84, RZ, 0x3c, !PT ;  /* 0x000000548f547212 */ /* 0x000fe400078e3cff */
[----:B------:R-:W-:Y:S01]  /*24550*/  LOP3.LUT R102, R7, 0x380, RZ, 0xc0, !PT ;  /* 0x0000038007667812 */ /* 0x000fe200078ec0ff */
[----:B------:R2:W-:Y:S01]  /*24560*/  STSM.16.M88.4 [R12], R92 ;  /* 0x0000005c0c007844 */ /* 0x0005e20000000200 */
[----:B------:R-:W-:-:S02]  /*24570*/  MOV R141, R84 ;  /* 0x00000054008d7202 */ /* 0x000fc40000000f00 */
[----:B------:R-:W-:Y:S01]  /*24580*/  F2FP.F16.F32.PACK_AB R14, R61, R60 ;  /* 0x0000003c3d0e723e */ /* 0x000fe200000000ff */
[----:B------:R3:W-:Y:S01]  /*24590*/  STSM.16.M88.4 [R13], R96 ;  /* 0x000000600d007844 */ /* 0x0007e20000000200 */
[----:B------:R-:W-:Y:S02]  /*245a0*/  F2FP.F16.F32.PACK_AB R15, R63, R62 ;  /* 0x0000003e3f0f723e */ /* 0x000fe400000000ff */
[----:B------:R-:W-:Y:S02]  /*245b0*/  SHF.R.U64 R102, R102, 0x3, RZ ;  /* 0x0000000366667819 */ /* 0x000fe400000012ff */
[----:B------:R-:W-:Y:S02]  /*245c0*/  F2FP.F16.F32.PACK_AB R84, R65, R64 ;  /* 0x000000404154723e */ /* 0x000fe400000000ff */
[----:B------:R-:W-:Y:S02]  /*245d0*/  F2FP.F16.F32.PACK_AB R85, R67, R66 ;  /* 0x000000424355723e */ /* 0x000fe400000000ff */
[----:B-1----:R-:W-:-:S02]  /*245e0*/  F2FP.F16.F32.PACK_AB R86, R69, R68 ;  /* 0x000000444556723e */ /* 0x002fc400000000ff */
[----:B------:R-:W-:Y:S02]  /*245f0*/  F2FP.F16.F32.PACK_AB R87, R71, R70 ;  /* 0x000000464757723e */ /* 0x000fe400000000ff */
[----:B--2---:R-:W-:Y:S02]  /*24600*/  F2FP.F16.F32.PACK_AB R12, R57, R56 ;  /* 0x00000038390c723e */ /* 0x004fe400000000ff */
[----:B---3--:R-:W-:Y:S02]  /*24610*/  F2FP.F16.F32.PACK_AB R13, R59, R58 ;  /* 0x0000003a3b0d723e */ /* 0x008fe400000000ff */
[----:B------:R-:W-:Y:S02]  /*24620*/  F2FP.F16.F32.PACK_AB R88, R73, R72 ;  /* 0x000000484958723e */ /* 0x000fe400000000ff */
[----:B------:R-:W-:Y:S02]  /*24630*/  F2FP.F16.F32.PACK_AB R89, R75, R74 ;  /* 0x0000004a4b59723e */ /* 0x000fe400000000ff */
[----:B------:R-:W-:-:S02]  /*24640*/  F2FP.F16.F32.PACK_AB R90, R77, R76 ;  /* 0x0000004c4d5a723e */ /* 0x000fc400000000ff */
[----:B------:R-:W-:Y:S02]  /*24650*/  F2FP.F16.F32.PACK_AB R91, R79, R78 ;  /* 0x0000004e4f5b723e */ /* 0x000fe400000000ff */
[----:B------:R-:W-:Y:S02]  /*24660*/  F2FP.F16.F32.PACK_AB R92, R81, R80 ;  /* 0x00000050515c723e */ /* 0x000fe400000000ff */
[----:B------:R-:W-:Y:S02]  /*24670*/  F2FP.F16.F32.PACK_AB R93, R83, R82 ;  /* 0x00000052535d723e */ /* 0x000fe400000000ff */
[----:B------:R-:W-:Y:S02]  /*24680*/  F2FP.F16.F32.PACK_AB R94, R5, R4 ;  /* 0x00000004055e723e */ /* 0x000fe400000000ff */
[----:B------:R-:W-:Y:S01]  /*24690*/  F2FP.F16.F32.PACK_AB R95, R129, R128 ;  /* 0x00000080815f723e */ /* 0x000fe200000000ff */
[----:B------:R1:W-:Y:S01]  /*246a0*/  STSM.16.M88.4 [R8], R12 ;  /* 0x0000000c08007844 */ /* 0x0003e20000000200 */
[----:B------:R-:W-:-:S02]  /*246b0*/  MOV R100, R100 ;  /* 0x0000006400647202 */ /* 0x000fc40000000f00 */
[----:B------:R-:W-:Y:S02]  /*246c0*/  F2FP.F16.F32.PACK_AB R96, R21, R20 ;  /* 0x000000141560723e */ /* 0x000fe400000000ff */
[----:B------:R-:W-:Y:S02]  /*246d0*/  F2FP.F16.F32.PACK_AB R97, R131, R130 ;  /* 0x000000828361723e */ /* 0x000fe400000000ff */
[----:B------:R-:W-:Y:S02]  /*246e0*/  F2FP.F16.F32.PACK_AB R98, R121, R120 ;  /* 0x000000787962723e */ /* 0x000fe400000000ff */
[----:B------:R-:W-:Y:S01]  /*246f0*/  F2FP.F16.F32.PACK_AB R99, R133, R132 ;  /* 0x000000848563723e */ /* 0x000fe200000000ff */
[----:B------:R-:W-:Y:S01]  /*24700*/  STSM.16.M88.4 [R106], R84 ;  /* 0x000000546a007844 */ /* 0x000fe20000000200 */
[----:B------:R-:W-:-:S03]  /*24710*/  LOP3.LUT R102, R102, R7, RZ, 0x3c, !PT ;  /* 0x0000000766667212 */ /* 0x000fc600078e3cff */
[----:B------:R-:W-:Y:S01]  /*24720*/  STSM.16.M88.4 [R107], R88 ;  /* 0x000000586b007844 */ /* 0x000fe20000000200 */
        /* <DEDUP_REMOVED lines=8> */
[----:B------:R-:W-:-:S02]  /*247b0*/  F2FP.F16.F32.PACK_AB R105, R139, R138 ;  /* 0x0000008a8b69723e */ /* 0x000fc400000000ff */
[----:B-1----:R-:W-:Y:S02]  /*247c0*/  F2FP.F16.F32.PACK_AB R12, R113, R112 ;  /* 0x00000070710c723e */ /* 0x002fe400000000ff */
[----:B------:R-:W-:Y:S02]  /*247d0*/  F2FP.F16.F32.PACK_AB R13, R115, R114 ;  /* 0x00000072730d723e */ /* 0x000fe400000000ff */
[----:B------:R-:W-:Y:S02]  /*247e0*/  F2FP.F16.F32.PACK_AB R14, R117, R116 ;  /* 0x00000074750e723e */ /* 0x000fe400000000ff */
[----:B------:R-:W-:Y:S02]  /*247f0*/  F2FP.F16.F32.PACK_AB R15, R119, R118 ;  /* 0x00000076770f723e */ /* 0x000fe400000000ff */
[----:B------:R-:W-:Y:S01]  /*24800*/  ISETP.NE.U32.AND P0, PT, RZ, UR6, PT ;  /* 0x00000006ff007c0c */ /* 0x000fe2000bf05070 */
[----:B------:R-:W-:Y:S01]  /*24810*/  IMAD.MOV.U32 R8, RZ, RZ, RZ ;  /* 0x000000ffff087224 */ /* 0x000fe200078e00ff */
[----:B--2---:R-:W-:Y:S01]  /*24820*/  F2FP.F16.F32.PACK_AB R100, R123, R122 ;  /* 0x0000007a7b64723e */ /* 0x004fe200000000ff */
[----:B------:R-:W1:Y:S01]  /*24830*/  LDC R92, c[0x0][0xbe8] ;  /* 0x0002fa00ff5c7b82 */ /* 0x000e620000000800 */
[----:B------:R-:W-:-:S02]  /*24840*/  F2FP.F16.F32.PACK_AB R106, R109, R108 ;  /* 0x0000006c6d6a723e */ /* 0x000fc400000000ff */
[----:B------:R-:W-:Y:S01]  /*24850*/  F2FP.F16.F32.PACK_AB R107, R111, R110 ;  /* 0x0000006e6f6b723e */ /* 0x000fe200000000ff */
[----:B------:R-:W-:Y:S04]  /*24860*/  STSM.16.M88.4 [R7], R100 ;  /* 0x0000006407007844 */ /* 0x000fe80000000200 */
[----:B------:R-:W-:Y:S01]  /*24870*/  STSM.16.M88.4 [R140], R104 ;  /* 0x000000688c007844 */ /* 0x000fe20000000200 */
[----:B------:R-:W-:Y:S01]  /*24880*/  IADD3 R84, P1, R233, UR6, RZ ;  /* 0x00000006e9547c10 */ /* 0x000fe2000ff3e0ff */
[----:B------:R-:W2:Y:S02]  /*24890*/  LDC.64 R90, c[0x0][0xba8] ;  /* 0x0002ea00ff5a7b82 */ /* 0x000ea40000000a00 */
[----:B------:R3:W-:Y:S06]  /*248a0*/  STSM.16.M88.4 [R141], R12 ;  /* 0x0000000c8d007844 */ /* 0x0007ec0000000200 */
[----:B------:R-:W-:Y:S01]  /*248b0*/  BAR.SYNC.DEFER_BLOCKING 0x1, 0x100 ;  /* 0x0044000000007b1d */ /* 0x000fe20000010000 */
[----:B------:R-:W-:-:S02]  /*248c0*/  ISETP.NE.AND.EX P0, PT, RZ, UR7, PT, P0 ;  /* 0x00000007ff007c0c */ /* 0x000fc4000bf05300 */
[----:B------:R-:W-:-:S11]  /*248d0*/  IADD3.X R85, R234, UR7, RZ, P1, !PT ;  /* 0x00000007ea557c10 */ /* 0x000fd60008ffe4ff */
[----:B------:R-:W2:Y:S01]  /*248e0*/  @P0 LDG.E R8, desc[UR60][R84.64] ;  /* 0x0000003c54080981 */ /* 0x000ea2000c1e1900 */
[----:B------:R-:W-:-:S04]  /*248f0*/  ISETP.NE.U32.AND P1, PT, RZ, UR4, PT ;  /* 0x00000004ff007c0c */ /* 0x000fc8000bf25070 */
[----:B------:R-:W-:Y:S01]  /*24900*/  ISETP.NE.AND.EX P1, PT, RZ, UR5, PT, P1 ;  /* 0x00000005ff007c0c */ /* 0x000fe2000bf25310 */
[----:B------:R-:W-:-:S12]  /*24910*/  IMAD.MOV.U32 R94, RZ, RZ, 0x9b8 ;  /* 0x000009b8ff5e7424 */ /* 0x000fd800078e00ff */
[----:B---3--:R-:W-:Y:S01]  /*24920*/  @P1 IADD3 R12, P2, R233, UR4, RZ ;  /* 0x00000004e90c1c10 */ /* 0x008fe2000ff5e0ff */
[----:B------:R-:W-:-:S03]  /*24930*/  ULDC UR4, c[0x0][0xa88] ;  /* 0x0002a20000047ab9 */ /* 0x000fc60000000800 */
[----:B------:R-:W-:Y:S01]  /*24940*/  @P1 IADD3.X R13, R234, UR5, RZ, P2, !PT ;  /* 0x00000005ea0d1c10 */ /* 0x000fe200097fe4ff */
[----:B------:R-:W-:Y:S01]  /*24950*/  IMAD.U32 R93, RZ, RZ, UR4 ;  /* 0x00000004ff5d7e24 */ /* 0x000fe2000f8e00ff */
[----:B------:R-:W-:Y:S01]  /*24960*/  ISETP.NE.AND P2, PT, R231, RZ, PT ;  /* 0x000000ffe700720c */ /* 0x000fe20003f45270 */
[----:B------:R-:W-:-:S03]  /*24970*/  ULDC UR4, c[0x0][0xad4] ;  /* 0x0002b50000047ab9 */ /* 0x000fc60000000800 */
[----:B------:R-:W-:Y:S01]  /*24980*/  SEL R231, R231, UR4, P2 ;  /* 0x00000004e7e77c07 */ /* 0x000fe20009000000 */
[----:B------:R3:W5:Y:S03]  /*24990*/  @P1 LDG.E R93, desc[UR60][R12.64] ;  /* 0x0000003c0c5d1981 */ /* 0x000766000c1e1900 */
[----:B------:R-:W-:-:S04]  /*249a0*/  ISETP.GT.AND P3, PT, R231, 0x1, PT ;  /* 0x00000001e700780c */ /* 0x000fc80003f64270 */
[----:B------:R-:W-:-:S04]  /*249b0*/  SEL R94, R94, 0x978, P3 ;  /* 0x000009785e5e7807 */ /* 0x000fc80001800000 */
[----:B------:R-:W0:Y:S08]  /*249c0*/  LDC.64 R14, c[0x0][R94+0x220] ;  /* 0x000088005e0e7b82 */ /* 0x000e300000000a00 */
[----:B------:R-:W2:Y:S01]  /*249d0*/  LDC.64 R86, c[0x0][R94+0x218] ;  /* 0x000086005e567b82 */ /* 0x000ea20000000a00 */
[----:B-1----:R-:W-:-:S07]  /*249e0*/  ISETP.NE.AND P4, PT, R92, 0x1, PT ;  /* 0x000000015c00780c */ /* 0x002fce0003f85270 */
[----:B------:R-:W1:Y:S01]  /*249f0*/  LDC.64 R88, c[0x0][R94+0x228] ;  /* 0x00008a005e587b82 */ /* 0x000e620000000a00 */
[----:B------:R-:W-:-:S07]  /*24a00*/  ISETP.NE.U32.AND P2, PT, RZ, UR6, PT ;  /* 0x00000006ff007c0c */ /* 0x000fce000bf45070 */
[----:B---3--:R3:W3:Y:S01]  /*24a10*/  LDC.64 R12, c[0x0][R94+0x210] ;  /* 0x000084005e0c7b82 */ /* 0x0086e20000000a00 */
[----:B------:R-:W-:-:S07]  /*24a20*/  ISETP.NE.AND.EX P2, PT, RZ, UR7, PT, P2 ;  /* 0x00000007ff007c0c */ /* 0x000fce000bf45320 */
[----:B------:R-:W3:Y:S01]  /*24a30*/  @P4 LDC R96, c[0x0][0xbec] ;  /* 0x0002fb00ff604b82 */ /* 0x000ee20000000800 */
[----:B------:R-:W-:-:S07]  /*24a40*/  SEL R232, R232, RZ, !P2 ;  /* 0x000000ffe8e87207 */ /* 0x000fce0005000000 */
[----:B------:R-:W3:Y:S01]  /*24a50*/  @P4 LDC R101, c[0x0][0xbf0] ;  /* 0x0002fc00ff654b82 */ /* 0x000ee20000000800 */
[----:B----4-:R-:W-:Y:S01]  /*24a60*/  SEL R7, R145, RZ, !P2 ;  /* 0x000000ff91077207 */ /* 0x010fe20005000000 */
[----:B0-----:R-:W-:-:S06]  /*24a70*/  IMAD R15, R15, R232, RZ ;  /* 0x000000e80f0f7224 */ /* 0x001fcc00078e02ff */
[----:B--2---:R-:W0:Y:S01]  /*24a80*/  @!P3 LDC R90, c[0x0][0xb50] ;  /* 0x0002d400ff5abb82 */ /* 0x004e220000000800 */
[C---:B------:R-:W-:Y:S02]  /*24a90*/  IMAD R99, R14.reuse, R7, R15 ;  /* 0x000000070e637224 */ /* 0x040fe400078e020f */
[----:B------:R-:W-:-:S05]  /*24aa0*/  IMAD.WIDE.U32 R14, R14, R232, RZ ;  /* 0x000000e80e0e7225 */ /* 0x000fca00078e00ff */
[----:B------:R-:W2:Y:S01]  /*24ab0*/  @!P3 LDC R91, c[0x0][0xb54] ;  /* 0x0002d500ff5bbb82 */ /* 0x000ea20000000800 */
[-C--:B------:R-:W-:Y:S02]  /*24ac0*/  IMAD R97, R87, R230.reuse, RZ ;  /* 0x000000e657617224 */ /* 0x080fe400078e02ff */
[----:B------:R-:W-:-:S04]  /*24ad0*/  IMAD.WIDE.U32 R86, R86, R230, RZ ;  /* 0x000000e656567225 */ /* 0x000fc800078e00ff */
[----:B------:R-:W-:Y:S01]  /*24ae0*/  IMAD.IADD R7, R229, 0x1, R226 ;  /* 0x00000001e5077824 */ /* 0x000fe200078e02e2 */
[----:B------:R-:W-:Y:S01]  /*24af0*/  IADD3 R103, R87, R97, RZ ;  /* 0x0000006157677210 */ /* 0x000fe20007ffe0ff */
[----:B------:R-:W-:Y:S01]  /*24b00*/  IMAD.IADD R99, R15, 0x1, R99 ;  /* 0x000000010f637824 */ /* 0x000fe200078e0263 */
[----:B------:R-:W-:Y:S01]  /*24b10*/  SEL R95, R144, RZ, P3 ;  /* 0x000000ff905f7207 */ /* 0x000fe20001800000 */
[----:B------:R-:W-:-:S04]  /*24b20*/  IMAD.MOV.U32 R15, RZ, RZ, R7 ;  /* 0x000000ffff0f7224 */ /* 0x000fc800078e0007 */
[-C--:B-1----:R-:W-:Y:S02]  /*24b30*/  IMAD R97, R89, R95.reuse, RZ ;  /* 0x0000005f59617224 */ /* 0x082fe400078e02ff */
[----:B------:R-:W-:-:S04]  /*24b40*/  IMAD.WIDE.U32 R88, R88, R95, RZ ;  /* 0x0000005f58587225 */ /* 0x000fc800078e00ff */
[----:B------:R-:W-:Y:S01]  /*24b50*/  IMAD.IADD R97, R89, 0x1, R97 ;  /* 0x0000000159617824 */ /* 0x000fe200078e0261 */
[--C-:B------:R-:W-:Y:S01]  /*24b60*/  IADD3 R87, P2, P5, R14, R86, R8.reuse ;  /* 0x000000560e577210 */ /* 0x100fe20007d5e008 */
[----:B---3--:R-:W-:Y:S01]  /*24b70*/  @P4 IMAD.HI.U32 R14, R7, R96, RZ ;  /* 0x00000060070e4227 */ /* 0x008fe200078e00ff */
        /* <DEDUP_REMOVED lines=14> */
[----:B--2---:R-:W-:Y:S01]  /*24c60*/  LEA.HI.X R91, R88, R91, R12, 0x2, P2 ;  /* 0x0000005b585b7211 */ /* 0x004fe200010f140c */
[----:B------:R-:W-:Y:S06]  /*24c70*/  @P1 BRA `(.L_x_5943) ;  /* 0x0000000000101947 */ /* 0x000fec0003800000 */
[----:B------:R-:W-:Y:S05]  /*24c80*/  @!P0 BRA `(.L_x_5943) ;  /* 0x00000000000c8947 */ /* 0x000fea0003800000 */
[----:B------:R-:W2:Y:S04]  /*24c90*/  LDG.E R12, desc[UR60][R84.64] ;  /* 0x0000003c540c7981 */ /* 0x000ea8000c1e1900 */
[----:B-----5:R-:W2:Y:S02]  /*24ca0*/  LDG.E R93, desc[UR60][R84.64+0x4] ;  /* 0x0000043c545d7981 */ /* 0x020ea4000c1e1900 */
[----:B--2---:R-:W-:-:S07]  /*24cb0*/  IMAD.IADD R93, R93, 0x1, -R12 ;  /* 0x000000015d5d7824 */ /* 0x004fce00078e0a0c */
.L_x_5943:
        /* <DEDUP_REMOVED lines=17> */
[----:B------:R-:W-:-:S07]  /*24dd0*/  ULDC.64 UR4, c[0x0][0xaa0] ;  /* 0x0002a80000047ab9 */ /* 0x000fce0000000a00 */
[----:B------:R-:W2:Y:S01]  /*24de0*/  @P4 LDC R71, c[0x0][0xbf0] ;  /* 0x0002fc00ff474b82 */ /* 0x000ea20000000800 */
[----:B0-----:R-:W-:-:S05]  /*24df0*/  VIADD R0, R0, 0xffffff80 ;  /* 0xffffff8000007836 */ /* 0x001fca0000000000 */
[----:B------:R-:W-:-:S04]  /*24e00*/  SHF.R.S32.HI R5, RZ, 0x1f, R0 ;  /* 0x0000001fff057819 */ /* 0x000fc80000011400 */
[----:B------:R-:W-:-:S04]  /*24e10*/  LEA.HI R5, R5, R0, RZ, 0x3 ;  /* 0x0000000005057211 */ /* 0x000fc800078f18ff */
[----:B------:R-:W-:Y:S02]  /*24e20*/  LOP3.LUT R7, R5, 0xfffffff8, RZ, 0xc0, !PT ;  /* 0xfffffff805077812 */ /* 0x000fe400078ec0ff */
[----:B------:R-:W-:Y:S02]  /*24e30*/  SHF.R.S32.HI R21, RZ, 0x3, R5 ;  /* 0x00000003ff157819 */ /* 0x000fe40000011405 */
[----:B------:R-:W-:-:S05]  /*24e40*/  IADD3 R20, R0, -R7, RZ ;  /* 0x8000000700147210 */ /* 0x000fca0007ffe0ff */
[----:B------:R-:W-:-:S04]  /*24e50*/  IMAD.SHL.U32 R0, R20, 0x8, RZ ;  /* 0x0000000814007824 */ /* 0x000fc800078e00ff */
[----:B------:R-:W-:-:S04]  /*24e60*/  IMAD R5, R21, 0x40, R0 ;  /* 0x0000004015057824 */ /* 0x000fc800078e0200 */
[----:B------:R-:W-:-:S03]  /*24e70*/  IMAD.WIDE R2, R5, 0x2, R2 ;  /* 0x0000000205027825 */ /* 0x000fc600078e0202 */
        /* <DEDUP_REMOVED lines=24> */
[----:B------:R-:W-:Y:S01]  /*25000*/  IMAD.X R33, RZ, RZ, R3, P5 ;  /* 0x000000ffff217224 */ /* 0x000fe200028e0603 */
[----:B------:R-:W-:Y:S01]  /*25010*/  IADD3.X R29, RZ, R3, RZ, P6, !PT ;  /* 0x00000003ff1d7210 */ /* 0x000fe200037fe4ff */
[----:B------:R-:W5:Y:S01]  /*25020*/  LD.E.128 R12, desc[UR60][R12.64] ;  /* 0x0000003c0c0c7980 */ /* 0x000f62000c101d00 */
[----:B------:R-:W-:-:S02]  /*25030*/  IADD3 R5, P1, R2, 0xb000, RZ ;  /* 0x0000b00002057810 */ /* 0x000fc40007f3e0ff */
[C---:B------:R-:W-:Y:S01]  /*25040*/  IADD3 R41, P0, R2.reuse, 0x6000, RZ ;  /* 0x0000600002297810 */ /* 0x040fe20007f1e0ff */
[----:B------:R-:W5:Y:S01]  /*25050*/  LD.E.128 R24, desc[UR60][R24.64] ;  /* 0x0000003c18187980 */ /* 0x000f62000c101d00 */
[C---:B------:R-:W-:Y:S01]  /*25060*/  IADD3 R45, P3, R2.reuse, 0x7000, RZ ;  /* 0x00007000022d7810 */ /* 0x040fe20007f7e0ff */
[----:B------:R-:W-:Y:S01]  /*25070*/  IMAD.X R61, RZ, RZ, R3, P1 ;  /* 0x000000ffff3d7224 */ /* 0x000fe200008e0603 */
[C---:B------:R-:W-:Y:S01]  /*25080*/  IADD3 R49, P2, R2.reuse, 0x8000, RZ ;  /* 0x0000800002317810 */ /* 0x040fe20007f5e0ff */
[----:B------:R-:W5:Y:S01]  /*25090*/  LD.E.128 R28, desc[UR60][R28.64] ;  /* 0x0000003c1c1c7980 */ /* 0x000f62000c101d00 */
[C---:B------:R-:W-:Y:S02]  /*250a0*/  IADD3 R53, P6, R2.reuse, 0x9000, RZ ;  /* 0x0000900002357810 */ /* 0x040fe40007fde0ff */
[C---:B------:R-:W-:Y:S01]  /*250b0*/  IADD3 R57, P5, R2.reuse, 0xa000, RZ ;  /* 0x0000a00002397810 */ /* 0x040fe20007fbe0ff */
[----:B------:R-:W5:Y:S01]  /*250c0*/  LD.E.128 R32, desc[UR60][R32.64] ;  /* 0x0000003c20207980 */ /* 0x000f62000c101d00 */
[----:B------:R-:W-:-:S02]  /*250d0*/  LOP3.LUT R7, R2, 0x380, RZ, 0xc0, !PT ;  /* 0x0000038002077812 */ /* 0x000fc400078ec0ff */
[----:B------:R-:W-:Y:S02]  /*250e0*/  LOP3.LUT R4, R5, 0x380, RZ, 0xc0, !PT ;  /* 0x0000038005047812 */ /* 0x000fe400078ec0ff */
[----:B------:R-:W-:Y:S02]  /*250f0*/  LOP3.LUT R40, R41, 0x380, RZ, 0xc0, !PT ;  /* 0x0000038029287812 */ /* 0x000fe400078ec0ff */
[----:B------:R-:W-:Y:S02]  /*25100*/  LOP3.LUT R44, R45, 0x380, RZ, 0xc0, !PT ;  /* 0x000003802d2c7812 */ /* 0x000fe400078ec0ff */
[----:B------:R-:W-:Y:S02]  /*25110*/  LOP3.LUT R48, R49, 0x380, RZ, 0xc0, !PT ;  /* 0x0000038031307812 */ /* 0x000fe400078ec0ff */
[----:B------:R-:W-:Y:S02]  /*25120*/  LOP3.LUT R52, R53, 0x380, RZ, 0xc0, !PT ;  /* 0x0000038035347812 */ /* 0x000fe400078ec0ff */
[----:B------:R-:W-:-:S02]  /*25130*/  LOP3.LUT R56, R57, 0x380, RZ, 0xc0, !PT ;  /* 0x0000038039387812 */ /* 0x000fc400078ec0ff */
[----:B------:R-:W-:Y:S02]  /*25140*/  SHF.R.U64 R7, R7, 0x3, RZ ;  /* 0x0000000307077819 */ /* 0x000fe400000012ff */
[----:B------:R-:W-:Y:S02]  /*25150*/  SHF.R.U64 R4, R4, 0x3, RZ ;  /* 0x0000000304047819 */ /* 0x000fe400000012ff */
[----:B------:R-:W-:Y:S02]  /*25160*/  SHF.R.U64 R40, R40, 0x3, RZ ;  /* 0x0000000328287819 */ /* 0x000fe400000012ff */
[----:B------:R-:W-:Y:S02]  /*25170*/  SHF.R.U64 R44, R44, 0x3, RZ ;  /* 0x000000032c2c7819 */ /* 0x000fe400000012ff */
[----:B------:R-:W-:Y:S02]  /*25180*/  SHF.R.U64 R48, R48, 0x3, RZ ;  /* 0x0000000330307819 */ /* 0x000fe400000012ff */
[----:B------:R-:W-:-:S02]  /*25190*/  SHF.R.U64 R52, R52, 0x3, RZ ;  /* 0x0000000334347819 */ /* 0x000fc400000012ff */
[----:B------:R-:W-:Y:S02]  /*251a0*/  SHF.R.U64 R56, R56, 0x3, RZ ;  /* 0x0000000338387819 */ /* 0x000fe400000012ff */
[----:B------:R-:W-:Y:S02]  /*251b0*/  LOP3.LUT R2, R7, R2, RZ, 0x3c, !PT ;  /* 0x0000000207027212 */ /* 0x000fe400078e3cff */
[----:B------:R-:W-:Y:S01]  /*251c0*/  LOP3.LUT R40, R40, R41, RZ, 0x3c, !PT ;  /* 0x0000002928287212 */ /* 0x000fe200078e3cff */
[--C-:B------:R-:W-:Y:S01]  /*251d0*/  IMAD.X R41, RZ, RZ, R3.reuse, P0 ;  /* 0x000000ffff297224 */ /* 0x100fe200000e0603 */
[----:B------:R-:W-:Y:S01]  /*251e0*/  LOP3.LUT R44, R44, R45, RZ, 0x3c, !PT ;  /* 0x0000002d2c2c7212 */ /* 0x000fe200078e3cff */
[--C-:B------:R-:W-:Y:S01]  /*251f0*/  IMAD.X R45, RZ, RZ, R3.reuse, P3 ;  /* 0x000000ffff2d7224 */ /* 0x100fe200018e0603 */
[----:B------:R-:W-:Y:S02]  /*25200*/  LOP3.LUT R48, R48, R49, RZ, 0x3c, !PT ;  /* 0x0000003130307212 */ /* 0x000fe400078e3cff */
[----:B------:R-:W-:Y:S01]  /*25210*/  LOP3.LUT R52, R52, R53, RZ, 0x3c, !PT ;  /* 0x0000003534347212 */ /* 0x000fe200078e3cff */
[--C-:B------:R-:W-:Y:S01]  /*25220*/  IMAD.X R53, RZ, RZ, R3.reuse, P6 ;  /* 0x000000ffff357224 */ /* 0x100fe200030e0603 */
[----:B------:R-:W-:Y:S01]  /*25230*/  LOP3.LUT R56, R56, R57, RZ, 0x3c, !PT ;  /* 0x0000003938387212 */ /* 0x000fe200078e3cff */
[----:B------:R-:W-:Y:S01]  /*25240*/  IMAD.X R57, RZ, RZ, R3, P5 ;  /* 0x000000ffff397224 */ /* 0x000fe200028e0603 */
[----:B------:R-:W-:Y:S01]  /*25250*/  LOP3.LUT R60, R4, R5, RZ, 0x3c, !PT ;  /* 0x00000005043c7212 */ /* 0x000fe200078e3cff */
[----:B------:R-:W5:Y:S01]  /*25260*/  LD.E.128 R40, desc[UR60][R40.64] ;  /* 0x0000003c28287980 */ /* 0x000f62000c101d00 */
[----:B------:R-:W-:-:S03]  /*25270*/  IADD3.X R49, RZ, R3, RZ, P2, !PT ;  /* 0x00000003ff317210 */ /* 0x000fc600017fe4ff */
[----:B------:R0:W5:Y:S01]  /*25280*/  LD.E.128 R4, desc[UR60][R2.64] ;  /* 0x0000003c02047980 */ /* 0x000162000c101d00 */
[----:B------:R-:W-:-:S03]  /*25290*/  SHF.R.S32.HI R67, RZ, 0x1f, R232 ;  /* 0x0000001fff437819 */ /* 0x000fc600000114e8 */
[----:B------:R-:W5:Y:S04]  /*252a0*/  LD.E.128 R44, desc[UR60][R44.64] ;  /* 0x0000003c2c2c7980 */ /* 0x000f68000c101d00 */
[----:B------:R-:W5:Y:S01]  /*252b0*/  LD.E.128 R48, desc[UR60][R48.64] ;  /* 0x0000003c30307980 */ /* 0x000f62000c101d00 */
[----:B0-----:R-:W-:-:S03]  /*252c0*/  IMAD R3, R86, UR4, RZ ;  /* 0x0000000456037c24 */ /* 0x001fc6000f8e02ff */
[----:B------:R-:W5:Y:S01]  /*252d0*/  LD.E.128 R52, desc[UR60][R52.64] ;  /* 0x0000003c34347980 */ /* 0x000f62000c101d00 */
[C---:B------:R-:W-:Y:S02]  /*252e0*/  IMAD R65, R8.reuse, UR5, R3 ;  /* 0x0000000508417c24 */ /* 0x040fe4000f8e0203 */
[----:B------:R-:W-:Y:S01]  /*252f0*/  IMAD.WIDE.U32 R2, R8, UR4, RZ ;  /* 0x0000000408027c25 */ /* 0x000fe2000f8e00ff */
[----:B------:R-:W-:Y:S01]  /*25300*/  ULDC.64 UR4, c[0x0][0xae8] ;  /* 0x0002ba0000047ab9 */ /* 0x000fe20000000a00 */
[----:B------:R-:W5:Y:S02]  /*25310*/  LD.E.128 R56, desc[UR60][R56.64] ;  /* 0x0000003c38387980 */ /* 0x000f64000c101d00 */
[----:B------:R-:W-:Y:S01]  /*25320*/  IMAD.IADD R3, R3, 0x1, R65 ;  /* 0x0000000103037824 */ /* 0x000fe200078e0241 */
[----:B------:R-:W-:Y:S01]  /*25330*/  LEA R65, R20, R21, 0x5 ;  /* 0x0000001514417211 */ /* 0x000fe200078e28ff */
[----:B------:R-:W5:Y:S01]  /*25340*/  LD.E.128 R60, desc[UR60][R60.64] ;  /* 0x0000003c3c3c7980 */ /* 0x000f62000c101d00 */
[----:B------:R-:W-:Y:S01]  /*25350*/  IMAD.WIDE.U32 R2, R230, UR4, R2 ;  /* 0x00000004e6027c25 */ /* 0x000fe2000f8e0002 */
[----:B------:R-:W-:Y:S01]  /*25360*/  @!PT LDS RZ, [RZ] ;  /* 0x00000000fffff984 */ /* 0x000fe20000000800 */
[----:B------:R-:W-:Y:S01]  /*25370*/  @!PT LDS RZ, [RZ] ;  /* 0x00000000fffff984 */ /* 0x000fe20000000800 */
[----:B------:R-:W-:Y:S01]  /*25380*/  @!PT LDS RZ, [RZ] ;  /* 0x00000000fffff984 */ /* 0x000fe20000000800 */
[----:B------:R-:W-:Y:S01]  /*25390*/  @!PT LDS RZ, [RZ] ;  /* 0x00000000fffff984 */ /* 0x000fe20000000800 */
[----:B------:R0:W-:Y:S06]  /*253a0*/  MEMBAR.ALL.CTA ;  /* 0x0000000000007992 */ /* 0x0001ec0000008000 */
[----:B0-----:R-:W0:Y:S01]  /*253b0*/  FENCE.VIEW.ASYNC.S ;  /* 0x00000000000073c6 */ /* 0x001e220000000000 */
[----:B------:R-:W-:-:S02]  /*253c0*/  IMAD.IADD R20, R226, 0x1, R65 ;  /* 0x00000001e2147824 */ /* 0x000fc400078e0241 */
[----:B------:R-:W-:Y:S01]  /*253d0*/  IMAD R3, R230, UR5, R3 ;  /* 0x00000005e6037c24 */ /* 0x000fe2000f8e0203 */
[----:B------:R-:W-:Y:S01]  /*253e0*/  ULDC.64 UR4, c[0x0][0xaf0] ;  /* 0x0002bc0000047ab9 */ /* 0x000fe20000000a00 */
[----:B-1----:R-:W-:-:S04]  /*253f0*/  @P4 IMAD.HI.U32 R8, R20, R69, RZ ;  /* 0x0000004514084227 */ /* 0x002fc800078e00ff */
[----:B------:R-:W-:Y:S01]  /*25400*/  IMAD.MOV.U32 R65, RZ, RZ, R20 ;  /* 0x000000ffff417224 */ /* 0x000fe200078e0014 */
[----:B--2---:R-:W-:Y:S01]  /*25410*/  @P4 SHF.R.U32.HI R65, RZ, R71, R8 ;  /* 0x00000047ff414219 */ /* 0x004fe20000011608 */
        /* <DEDUP_REMOVED lines=9> */
[----:B------:R-:W-:-:S04]  /*254b0*/  IMAD.WIDE.U32 R2, R65, UR4, R2 ;  /* 0x0000000441027c25 */ /* 0x000fc8000f8e0002 */
[----:B------:R-:W-:Y:S01]  /*254c0*/  IMAD R65, R65, UR5, R8 ;  /* 0x0000000541417c24 */ /* 0x000fe2000f8e0208 */
        /* <DEDUP_REMOVED lines=9> */
[----:B------:R-:W-:-:S03]  /*25560*/  IMAD.IADD R71, R21, 0x1, R226 ;  /* 0x0000000115477824 */ /* 0x000fc600078e02e2 */
[----:B------:R-:W-:Y:S02]  /*25570*/  LEA.HI.X R67, R2, UR5, R67, 0x1, P2 ;  /* 0x0000000502437c11 */ /* 0x000fe400090f0c43 */
[CC--:B------:R-:W-:Y:S02]  /*25580*/  ISETP.GE.AND P2, PT, R71.reuse, R84.reuse, PT ;  /* 0x000000544700720c */ /* 0x0c0fe40003f46270 */
[----:B------:R-:W-:Y:S01]  /*25590*/  IADD3 R3, R16, 0x36820, RZ ;  /* 0x0003682010037810 */ /* 0x000fe20007ffe0ff */
[C---:B------:R-:W-:Y:S02]  /*255a0*/  VIADD R21, R71.reuse, 0x20 ;  /* 0x0000002047157836 */ /* 0x040fe40000000000 */
[----:B------:R-:W-:Y:S01]  /*255b0*/  VIADD R65, R71, 0x40 ;  /* 0x0000004047417836 */ /* 0x000fe20000000000 */
[----:B------:R-:W-:Y:S01]  /*255c0*/  PRMT R3, RZ, 0x654, R3 ;  /* 0x00000654ff037816 */ /* 0x000fe20000000003 */
[C---:B------:R-:W-:Y:S01]  /*255d0*/  VIADD R68, R0.reuse, 0x40 ;  /* 0x0000004000447836 */ /* 0x040fe20000000000 */
[-C--:B------:R-:W-:Y:S01]  /*255e0*/  ISETP.GE.AND P1, PT, R21, R84.reuse, PT ;  /* 0x000000541500720c */ /* 0x080fe20003f26270 */
[----:B------:R-:W-:Y:S01]  /*255f0*/  VIADD R70, R0, 0x80 ;  /* 0x0000008000467836 */ /* 0x000fe20000000000 */
[----:B------:R-:W-:Y:S01]  /*25600*/  ISETP.GE.AND P0, PT, R65, R84, PT ;  /* 0x000000544100720c */ /* 0x000fe20003f06270 */
[----:B0-----:R0:W-:Y:S01]  /*25610*/  SYNCS.ARRIVE.TRANS64.RED.A1T0 RZ, [R3+URZ], RZ ;  /* 0x000000ff03ff79a7 */ /* 0x0011e2000810043f */
[----:B------:R0:W1:Y:S01]  /*25620*/  SHFL.IDX PT, R21, R8, RZ, 0x181f ;  /* 0x00181fff08157589 */ /* 0x00006200000e0000 */
[----:B------:R-:W-:Y:S03]  /*25630*/  BSSY B1, `(.L_x_5945) ;  /* 0x0000013000017945 */ /* 0x000fe60003800000 */
[----:B------:R0:W2:Y:S01]  /*25640*/  SHFL.IDX PT, R65, R67, RZ, 0x181f ;  /* 0x00181fff43417589 */ /* 0x0000a200000e0000 */
[----:B------:R-:W-:-:S02]  /*25650*/  SHF.R.S32.HI R66, RZ, 0x1f, R0 ;  /* 0x0000001fff427819 */ /* 0x000fc40000011400 */
[----:B------:R-:W-:Y:S02]  /*25660*/  SHF.R.S32.HI R69, RZ, 0x1f, R68 ;  /* 0x0000001fff457819 */ /* 0x000fe40000011444 */
[----:B------:R-:W-:Y:S01]  /*25670*/  SHF.R.S32.HI R72, RZ, 0x1f, R70 ;  /* 0x0000001fff487819 */ /* 0x000fe20000011446 */
[----:B------:R-:W-:Y:S06]  /*25680*/  @P2 BRA `(.L_x_5946) ;  /* 0x0000000000342947 */ /* 0x000fec0003800000 */
[----:B------:R-:W-:Y:S02]  /*25690*/  ULDC UR4, c[0x0][0xac8] ;  /* 0x0002b20000047ab9 */ /* 0x000fe40000000800 */
[----:B------:R-:W-:Y:S02]  /*256a0*/  ISETP.GE.AND P4, PT, R0, UR4, PT ;  /* 0x0000000400007c0c */ /* 0x000fe4000bf86270 */
[----:B------:R-:W-:Y:S02]  /*256b0*/  ISETP.GE.AND P3, PT, R68, UR4, PT ;  /* 0x0000000444007c0c */ /* 0x000fe4000bf66270 */
[----:B------:R-:W-:-:S09]  /*256c0*/  ISETP.GE.AND P2, PT, R70, UR4, PT ;  /* 0x0000000446007c0c */ /* 0x000fd2000bf46270 */
[-C--:B-1----:R-:W-:Y:S02]  /*256d0*/  @!P4 LEA R2, P6, R0, R21.reuse, 0x1 ;  /* 0x000000150002c211 */ /* 0x082fe400078c08ff */
[----:B------:R-:W-:Y:S02]  /*256e0*/  @!P3 LEA R20, P5, R68, R21, 0x1 ;  /* 0x000000154414b211 */ /* 0x000fe400078a08ff */
[----:B0-2---:R-:W-:Y:S02]  /*256f0*/  @!P4 LEA.HI.X R3, R0, R65, R66, 0x1, P6 ;  /* 0x000000410003c211 */ /* 0x005fe400030f0c42 */
[----:B------:R-:W-:Y:S02]  /*25700*/  @!P2 LEA R64, P6, R70, R21, 0x1 ;  /* 0x000000154640a211 */ /* 0x000fe400078c08ff */
[-C--:B------:R-:W-:Y:S01]  /*25710*/  @!P3 LEA.HI.X R21, R68, R65.reuse, R69, 0x1, P5 ;  /* 0x000000414415b211 */ /* 0x080fe200028f0c45 */
[----:B-----5:R3:W-:Y:S01]  /*25720*/  @!P4 ST.E.128 desc[UR60][R2.64], R4 ;  /* 0x000000040200c985 */ /* 0x0207e2000c101d3c */
[----:B------:R-:W-:-:S03]  /*25730*/  @!P2 LEA.HI.X R65, R70, R65, R72, 0x1, P6 ;  /* 0x000000414641a211 */ /* 0x000fc600030f0c48 */
[----:B------:R3:W-:Y:S04]  /*25740*/  @!P3 ST.E.128 desc[UR60][R20.64], R32 ;  /* 0x000000201400b985 */ /* 0x0007e8000c101d3c */
[----:B------:R3:W-:Y:S02]  /*25750*/  @!P2 ST.E.128 desc[UR60][R64.64], R48 ;  /* 0x000000304000a985 */ /* 0x0007e4000c101d3c */
.L_x_5946:
[----:B------:R-:W-:Y:S05]  /*25760*/  BSYNC B1 ;  /* 0x0000000000017941 */ /* 0x000fea0003800000 */
.L_x_5945:
[----:B---3-5:R3:W4:Y:S01]  /*25770*/  SHFL.IDX PT, R7, R67, 0x1, 0x181f ;  /* 0x00381f0043077f89 */ /* 0x02872200000e0000 */
[----:B------:R-:W-:Y:S03]  /*25780*/  BSSY B1, `(.L_x_5947) ;  /* 0x0000010000017945 */ /* 0x000fe60003800000 */
[----:B0-----:R3:W0:Y:S01]  /*25790*/  SHFL.IDX PT, R3, R8, 0x1, 0x181f ;  /* 0x00381f0008037f89 */ /* 0x00162200000e0000 */
        /* <DEDUP_REMOVED lines=14> */
.L_x_5948:
[----:B------:R-:W-:Y:S05]  /*25880*/  BSYNC B1 ;  /* 0x0000000000017941 */ /* 0x000fea0003800000 */
.L_x_5947:
[----:B0---4-:R0:W4:Y:S01]  /*25890*/  SHFL.IDX PT, R7, R67, 0x2, 0x181f ;  /* 0x00581f0043077f89 */ /* 0x01112200000e0000 */
[----:B------:R-:W-:Y:S03]  /*258a0*/  BSSY B1, `(.L_x_5949) ;  /* 0x0000010000017945 */ /* 0x000fe60003800000 */
[----:B------:R0:W0:Y:S01]  /*258b0*/  SHFL.IDX PT, R3, R8, 0x2, 0x181f ;  /* 0x00581f0008037f89 */ /* 0x00002200000e0000 */
        /* <DEDUP_REMOVED lines=14> */
.L_x_5950:
[----:B------:R-:W-:Y:S05]  /*259a0*/  BSYNC B1 ;  /* 0x0000000000017941 */ /* 0x000fea0003800000 */
.L_x_5949:
[----:B0-----:R-:W-:Y:S01]  /*259b0*/  VIADD R3, R71, 0x60 ;  /* 0x0000006047037836 */ /* 0x001fe20000000000 */
[----:B---3--:R-:W3:Y:S04]  /*259c0*/  SHFL.IDX PT, R67, R67, 0x3, 0x181f ;  /* 0x00781f0043437f89 */ /* 0x008ee800000e0000 */
[----:B------:R-:W-:Y:S01]  /*259d0*/  ISETP.GE.AND P0, PT, R3, R84, PT ;  /* 0x000000540300720c */ /* 0x000fe20003f06270 */
[----:B----4-:R0:W4:-:S12]  /*259e0*/  SHFL.IDX PT, R7, R8, 0x3, 0x181f ;  /* 0x00781f0008077f89 */ /* 0x01011800000e0000 */
[----:B0-----:R-:W-:Y:S05]  /*259f0*/  @P0 BRA `(.L_x_5951) ;  /* 0x00000020008c0947 */ /* 0x001fea0003800000 */
[----:B------:R-:W-:Y:S02]  /*25a00*/  ULDC UR4, c[0x0][0xac8] ;  /* 0x0002b20000047ab9 */ /* 0x000fe40000000800 */
[----:B------:R-:W-:Y:S02]  /*25a10*/  ISETP.GE.AND P2, PT, R0, UR4, PT ;  /* 0x0000000400007c0c */ /* 0x000fe4000bf46270 */
[----:B------:R-:W-:-:S11]  /*25a20*/  ISETP.GE.AND P3, PT, R68, UR4, PT ;  /* 0x0000000444007c0c */ /* 0x000fd6000bf66270 */
[-C--:B----4-:R-:W-:Y:S02]  /*25a30*/  @!P2 LEA R2, P0, R0, R7.reuse, 0x1 ;  /* 0x000000070002a211 */ /* 0x090fe400078008ff */
[----:B------:R-:W-:Y:S02]  /*25a40*/  @!P3 LEA R4, P1, R68, R7, 0x1 ;  /* 0x000000074404b211 */ /* 0x000fe400078208ff */
[-C--:B---3--:R-:W-:Y:S02]  /*25a50*/  @!P2 LEA.HI.X R3, R0, R67.reuse, R66, 0x1, P0 ;  /* 0x000000430003a211 */ /* 0x088fe400000f0c42 */
[----:B------:R-:W-:Y:S02]  /*25a60*/  @!P3 LEA.HI.X R5, R68, R67, R69, 0x1, P1 ;  /* 0x000000434405b211 */ /* 0x000fe400008f0c45 */
[----:B------:R-:W-:Y:S01]  /*25a70*/  ISETP.GE.AND P0, PT, R70, UR4, PT ;  /* 0x0000000446007c0c */ /* 0x000fe2000bf06270 */
[----:B------:R0:W-:Y:S04]  /*25a80*/  @!P2 ST.E.128 desc[UR60][R2.64], R28 ;  /* 0x0000001c0200a985 */ /* 0x0001e8000c101d3c */
[----:B------:R0:W-:Y:S08]  /*25a90*/  @!P3 ST.E.128 desc[UR60][R4.64], R44 ;  /* 0x0000002c0400b985 */ /* 0x0001f0000c101d3c */
[----:B------:R-:W-:Y:S05]  /*25aa0*/  @P0 BRA `(.L_x_5951) ;  /* 0x0000002000600947 */ /* 0x000fea0003800000 */
[----:B0-----:R-:W-:-:S04]  /*25ab0*/  LEA R2, P0, R70, R7, 0x1 ;  /* 0x0000000746027211 */ /* 0x001fc800078008ff */
[----:B------:R-:W-:-:S05]  /*25ac0*/  LEA.HI.X R3, R70, R67, R72, 0x1, P0 ;  /* 0x0000004346037211 */ /* 0x000fca00000f0c48 */
[----:B------:R0:W-:Y:S01]  /*25ad0*/  ST.E.128 desc[UR60][R2.64], R60 ;  /* 0x0000003c02007985 */ /* 0x0001e2000c101d3c */
[----:B------:R-:W-:Y:S05]  /*25ae0*/  BRA `(.L_x_5951) ;  /* 0x0000002000507947 */ /* 0x000fea0003800000 */
.L_x_5944:
[----:B0-----:R-:W0:Y:S01]  /*25af0*/  @P4 LDC R0, c[0x0][0xbec] ;  /* 0x0002fb00ff004b82 */ /* 0x001e220000000800 */
[----:B------:R-:W-:Y:S01]  /*25b00*/  ULDC.64 UR4, c[0x0][0xb08] ;  /* 0x0002c20000047ab9 */ /* 0x000fe20000000a00 */
[----:B------:R-:W-:Y:S01]  /*25b10*/  ULDC.64 UR6, c[0x0][0xb30] ;  /* 0x0002cc0000067ab9 */ /* 0x000fe20000000a00 */
[----:B------:R-:W-:Y:S01]  /*25b20*/  IMAD R13, R86, UR4, RZ ;  /* 0x00000004560d7c24 */ /* 0x000fe2000f8e02ff */
[----:B------:R-:W-:Y:S01]  /*25b30*/  ISETP.GE.AND P0, PT, R87, R84, PT ;  /* 0x000000545700720c */ /* 0x000fe20003f06270 */
[C---:B------:R-:W-:Y:S01]  /*25b40*/  IMAD.WIDE.U32 R2, R8.reuse, UR4, RZ ;  /* 0x0000000408027c25 */ /* 0x040fe2000f8e00ff */
[C---:B------:R-:W-:Y:S01]  /*25b50*/  IADD3 R96, R227.reuse, 0x70, RZ ;  /* 0x00000070e3607810 */ /* 0x040fe20007ffe0ff */
[----:B------:R-:W-:Y:S01]  /*25b60*/  BSSY B1, `(.L_x_5952) ;  /* 0x00000c7000017945 */ /* 0x000fe20003800000 */
[----:B------:R-:W1:Y:S01]  /*25b70*/  @P4 LDC R89, c[0x0][0xbf0] ;  /* 0x0002fc00ff594b82 */ /* 0x000e620000000800 */
[----:B------:R-:W-:Y:S01]  /*25b80*/  IMAD R13, R8, UR5, R13 ;  /* 0x00000005080d7c24 */ /* 0x000fe2000f8e020d */
[----:B------:R-:W-:Y:S01]  /*25b90*/  ULDC.64 UR4, c[0x0][0xb38] ;  /* 0x0002ce0000047ab9 */ /* 0x000fe20000000a00 */
[C---:B------:R-:W-:Y:S01]  /*25ba0*/  VIADD R88, R227.reuse, 0x90 ;  /* 0x00000090e3587836 */ /* 0x040fe20000000000 */
[----:B------:R-:W-:Y:S01]  /*25bb0*/  IADD3 R106, R227, 0x48, RZ ;  /* 0x00000048e36a7810 */ /* 0x000fe20007ffe0ff */
[----:B------:R-:W-:Y:S01]  /*25bc0*/  IMAD.IADD R3, R3, 0x1, R13 ;  /* 0x0000000103037824 */ /* 0x000fe200078e020d */
[----:B------:R-:W-:Y:S01]  /*25bd0*/  SHF.R.S32.HI R13, RZ, 0x1f, R232 ;  /* 0x0000001fff0d7819 */ /* 0x000fe200000114e8 */
[C---:B------:R-:W-:Y:S01]  /*25be0*/  VIADD R90, R227.reuse, 0x88 ;  /* 0x00000088e35a7836 */ /* 0x040fe20000000000 */
[----:B------:R-:W-:Y:S01]  /*25bf0*/  IADD3 R148, R227, 0x20, RZ ;  /* 0x00000020e3947810 */ /* 0x000fe20007ffe0ff */
[----:B------:R-:W-:Y:S01]  /*25c00*/  IMAD.WIDE.U32 R2, R230, UR4, R2 ;  /* 0x00000004e6027c25 */ /* 0x000fe2000f8e0002 */
[----:B------:R-:W-:-:S02]  /*25c10*/  SHF.R.S32.HI R88, RZ, 0x1f, R88 ;  /* 0x0000001fff587819 */ /* 0x000fc40000011458 */
[----:B------:R-:W-:Y:S01]  /*25c20*/  SHF.R.S32.HI R90, RZ, 0x1f, R90 ;  /* 0x0000001fff5a7819 */ /* 0x000fe2000001145a */
[----:B------:R-:W-:Y:S01]  /*25c30*/  IMAD R3, R230, UR5, R3 ;  /* 0x00000005e6037c24 */ /* 0x000fe2000f8e0203 */
[----:B------:R-:W-:Y:S01]  /*25c40*/  ULDC.64 UR4, c[0x0][0xb40] ;  /* 0x0002d00000047ab9 */ /* 0x000fe20000000a00 */
[C---:B------:R-:W-:Y:S01]  /*25c50*/  VIADD R94, R227.reuse, 0x78 ;  /* 0x00000078e35e7836 */ /* 0x040fe20000000000 */
[----:B------:R-:W-:Y:S01]  /*25c60*/  IADD3 R91, R227, 0x80, RZ ;  /* 0x00000080e35b7810 */ /* 0x000fe20007ffe0ff */
[----:B------:R-:W-:Y:S01]  /*25c70*/  IMAD R13, R13, UR4, RZ ;  /* 0x000000040d0d7c24 */ /* 0x000fe2000f8e02ff */
[----:B------:R-:W-:Y:S01]  /*25c80*/  SHF.R.S32.HI R96, RZ, 0x1f, R96 ;  /* 0x0000001fff607819 */ /* 0x000fe20000011460 */
[----:B0-----:R-:W-:Y:S01]  /*25c90*/  @P4 IMAD.HI.U32 R0, R7, R0, RZ ;  /* 0x0000000007004227 */ /* 0x001fe200078e00ff */
[----:B------:R-:W-:Y:S02]  /*25ca0*/  SHF.R.S32.HI R94, RZ, 0x1f, R94 ;  /* 0x0000001fff5e7819 */ /* 0x000fe4000001145e */
[----:B------:R-:W-:Y:S01]  /*25cb0*/  IADD3 R101, R227, 0x58, RZ ;  /* 0x00000058e3657810 */ /* 0x000fe20007ffe0ff */
[C---:B------:R-:W-:Y:S01]  /*25cc0*/  IMAD R15, R232.reuse, UR5, R13 ;  /* 0x00000005e80f7c24 */ /* 0x040fe2000f8e020d */
[----:B------:R-:W-:Y:S01]  /*25cd0*/  MOV R13, R7 ;  /* 0x00000007000d7202 */ /* 0x000fe20000000f00 */
[----:B------:R-:W-:Y:S01]  /*25ce0*/  IMAD.WIDE.U32 R2, R232, UR4, R2 ;  /* 0x00000004e8027c25 */ /* 0x000fe2000f8e0002 */
[----:B-1----:R-:W-:Y:S01]  /*25cf0*/  @P4 SHF.R.U32.HI R13, RZ, R89, R0 ;  /* 0x00000059ff0d4219 */ /* 0x002fe20000011600 */
[----:B------:R-:W-:Y:S01]  /*25d00*/  ULDC.64 UR4, c[0x0][0xb48] ;  /* 0x0002d20000047ab9 */ /* 0x000fe20000000a00 */
[----:B------:R-:W-:Y:S01]  /*25d10*/  SHF.R.S32.HI R106, RZ, 0x1f, R106 ;  /* 0x0000001fff6a7819 */ /* 0x000fe2000001146a */
[----:B------:R-:W-:Y:S01]  /*25d20*/  IMAD.IADD R3, R3, 0x1, R15 ;  /* 0x0000000103037824 */ /* 0x000fe200078e020f */
[--C-:B------:R-:W-:Y:S01]  /*25d30*/  SHF.R.S32.HI R0, RZ, 0x1f, R13.reuse ;  /* 0x0000001fff007819 */ /* 0x100fe2000001140d */
[----:B------:R-:W-:Y:S01]  /*25d40*/  IMAD.MOV R6, RZ, RZ, -R13 ;  /* 0x000000ffff067224 */ /* 0x000fe200078e0a0d */
[----:B------:R-:W-:Y:S01]  /*25d50*/  IADD3 R143, R227, 0x30, RZ ;  /* 0x00000030e38f7810 */ /* 0x000fe20007ffe0ff */
[----:B------:R-:W-:Y:S01]  /*25d60*/  IMAD.WIDE.U32 R2, R144, UR4, R2 ;  /* 0x0000000490027c25 */ /* 0x000fe2000f8e0002 */
[----:B------:R-:W-:-:S02]  /*25d70*/  SHF.R.S32.HI R148, RZ, 0x1f, R148 ;  /* 0x0000001fff947819 */ /* 0x000fc40000011494 */
[----:B------:R-:W-:Y:S01]  /*25d80*/  IADD3 R153, R227, 0x8, RZ ;  /* 0x00000008e3997810 */ /* 0x000fe20007ffe0ff */
[----:B------:R-:W-:Y:S02]  /*25d90*/  IMAD R7, R92, R6, R7 ;  /* 0x000000065c077224 */ /* 0x000fe400078e0207 */
[----:B------:R-:W-:Y:S02]  /*25da0*/  IMAD R0, R0, UR6, RZ ;  /* 0x0000000600007c24 */ /* 0x000fe4000f8e02ff */
[----:B------:R-:W-:Y:S01]  /*25db0*/  IMAD R3, R144, UR5, R3 ;  /* 0x0000000590037c24 */ /* 0x000fe2000f8e0203 */
[----:B------:R-:W-:Y:S01]  /*25dc0*/  ULDC.64 UR4, c[0x0][0xb28] ;  /* 0x0002ca0000047ab9 */ /* 0x000fe20000000a00 */
        /* <DEDUP_REMOVED lines=8> */
[----:B------:R-:W-:Y:S01]  /*25e50*/  VIADD R6, R16, 0x36820 ;  /* 0x0003682010067836 */ /* 0x000fe20000000000 */
[----:B------:R-:W-:Y:S01]  /*25e60*/  IADD3 R3, R3, R13, RZ ;  /* 0x0000000d03037210 */ /* 0x000fe20007ffe0ff */
[C---:B------:R-:W-:Y:S01]  /*25e70*/  VIADD R92, R227.reuse, 0x80 ;  /* 0x00000080e35c7836 */ /* 0x040fe20000000000 */
[C---:B------:R-:W-:Y:S01]  /*25e80*/  LEA R0, P1, R2.reuse, UR4, 0x2 ;  /* 0x0000000402007c11 */ /* 0x040fe2000f8210ff */
[C---:B------:R-:W-:Y:S01]  /*25e90*/  VIADD R98, R227.reuse, 0x68 ;  /* 0x00000068e3627836 */ /* 0x040fe20000000000 */
[----:B------:R-:W-:Y:S01]  /*25ea0*/  PRMT R6, RZ, 0x654, R6 ;  /* 0x00000654ff067816 */ /* 0x000fe20000000006 */
[C---:B------:R-:W-:Y:S01]  /*25eb0*/  VIADD R100, R227.reuse, 0x60 ;  /* 0x00000060e3647836 */ /* 0x040fe20000000000 */
[----:B------:R-:W-:Y:S01]  /*25ec0*/  LEA.HI.X R8, R2, UR5, R3, 0x2, P1 ;  /* 0x0000000502087c11 */ /* 0x000fe200088f1403 */
[C---:B------:R-:W-:Y:S01]  /*25ed0*/  VIADD R102, R227.reuse, 0x58 ;  /* 0x00000058e3667836 */ /* 0x040fe20000000000 */
[----:B------:R0:W-:Y:S01]  /*25ee0*/  SYNCS.ARRIVE.TRANS64.RED.A1T0 RZ, [R6+URZ], RZ ;  /* 0x000000ff06ff79a7 */ /* 0x0001e2000810043f */
[C---:B------:R-:W-:Y:S01]  /*25ef0*/  VIADD R104, R227.reuse, 0x50 ;  /* 0x00000050e3687836 */ /* 0x040fe20000000000 */
[----:B------:R0:W1:Y:S01]  /*25f00*/  SHFL.IDX PT, R2, R0, RZ, 0x1c1f ;  /* 0x001c1fff00027589 */ /* 0x00006200000e0000 */
[C---:B------:R-:W-:Y:S01]  /*25f10*/  VIADD R140, R227.reuse, 0x40 ;  /* 0x00000040e38c7836 */ /* 0x040fe20000000000 */
[----:B------:R-:W-:Y:S01]  /*25f20*/  SHF.R.S32.HI R92, RZ, 0x1f, R92 ;  /* 0x0000001fff5c7819 */ /* 0x000fe2000001145c */
[C---:B------:R-:W-:Y:S01]  /*25f30*/  VIADD R142, R227.reuse, 0x38 ;  /* 0x00000038e38e7836 */ /* 0x040fe20000000000 */
[----:B------:R0:W2:Y:S01]  /*25f40*/  SHFL.IDX PT, R3, R8, RZ, 0x1c1f ;  /* 0x001c1fff08037589 */ /* 0x0000a200000e0000 */
        /* <DEDUP_REMOVED lines=31> */
[----:B------:R-:W-:Y:S02]  /*26140*/  ULDC UR4, c[0x0][0xac8] ;  /* 0x0002b20000047ab9 */ /* 0x000fe40000000800 */
[----:B------:R-:W-:Y:S02]  /*26150*/  ISETP.GE.AND P4, PT, R153, UR4, PT ;  /* 0x0000000499007c0c */ /* 0x000fe4000bf86270 */
[----:B------:R-:W-:Y:S02]  /*26160*/  ISETP.GE.AND P3, PT, R151, UR4, PT ;  /* 0x0000000497007c0c */ /* 0x000fe4000bf66270 */
[----:B------:R-:W-:Y:S02]  /*26170*/  ISETP.GE.AND P5, PT, R227, UR4, PT ;  /* 0x00000004e3007c0c */ /* 0x000fe4000bfa6270 */
[----:B------:R-:W-:Y:S02]  /*26180*/  ISETP.GE.AND P0, PT, R149, UR4, PT ;  /* 0x0000000495007c0c */ /* 0x000fe4000bf06270 */
[----:B------:R-:W-:-:S05]  /*26190*/  ISETP.GE.AND P1, PT, R147, UR4, PT ;  /* 0x0000000493007c0c */ /* 0x000fca000bf26270 */
[-C--:B------:R-:W-:Y:S02]  /*261a0*/  @!P4 LEA R6, P2, R153, R2.reuse, 0x2 ;  /* 0x000000029906c211 */ /* 0x080fe400078410ff */
[----:B------:R-:W-:Y:S02]  /*261b0*/  @!P3 LEA R12, P6, R151, R2, 0x2 ;  /* 0x00000002970cb211 */ /* 0x000fe400078c10ff */
[-C--:B------:R-:W-:Y:S01]  /*261c0*/  @!P4 LEA.HI.X R7, R153, R3.reuse, R154, 0x2, P2 ;  /* 0x000000039907c211 */ /* 0x080fe200010f149a */
[----:B------:R-:W-:Y:S01]  /*261d0*/  @!P5 IMAD.WIDE R14, R227, 0x4, R2 ;  /* 0x00000004e30ed825 */ /* 0x000fe200078e0202 */
[----:B------:R-:W-:Y:S02]  /*261e0*/  ISETP.GE.AND P2, PT, R145, UR4, PT ;  /* 0x0000000491007c0c */ /* 0x000fe4000bf46270 */
[----:B------:R-:W-:Y:S02]  /*261f0*/  @!P3 LEA.HI.X R13, R151, R3, R152, 0x2, P6 ;  /* 0x00000003970db211 */ /* 0x000fe400030f1498 */
[----:B------:R0:W-:Y:S04]  /*26200*/  @!P5 ST.E.64 desc[UR60][R14.64], R24 ;  /* 0x000000180e00d985 */ /* 0x0001e8000c101b3c */
[----:B------:R1:W-:Y:S01]  /*26210*/  @!P4 ST.E.64 desc[UR60][R6.64], R28 ;  /* 0x0000001c0600c985 */ /* 0x0003e2000c101b3c */
[----:B------:R-:W-:-:S03]  /*26220*/  ISETP.GE.AND P4, PT, R141, UR4, PT ;  /* 0x000000048d007c0c */ /* 0x000fc6000bf86270 */
[----:B------:R2:W-:Y:S01]  /*26230*/  @!P3 ST.E.64 desc[UR60][R12.64], R32 ;  /* 0x000000200c00b985 */ /* 0x0005e2000c101b3c */
[----:B------:R-:W-:Y:S01]  /*26240*/  ISETP.GE.AND P3, PT, R143, UR4, PT ;  /* 0x000000048f007c0c */ /* 0x000fe2000bf66270 */
[----:B0-----:R-:W-:Y:S01]  /*26250*/  VIADD R25, R227, 0xa0 ;  /* 0x000000a0e3197836 */ /* 0x001fe20000000000 */
[----:B------:R-:W-:Y:S02]  /*26260*/  SHF.R.S32.HI R24, RZ, 0x1f, R237 ;  /* 0x0000001fff187819 */ /* 0x000fe400000114ed */
[-C--:B-1----:R-:W-:Y:S01]  /*26270*/  @!P0 LEA R6, P6, R149, R2.reuse, 0x2 ;  /* 0x0000000295068211 */ /* 0x082fe200078c10ff */
[----:B------:R-:W-:Y:S01]  /*26280*/  VIADD R29, R227, 0xa8 ;  /* 0x000000a8e31d7836 */ /* 0x000fe20000000000 */
[-C--:B--2---:R-:W-:Y:S01]  /*26290*/  @!P1 LEA R12, P5, R147, R2.reuse, 0x2 ;  /* 0x00000002930c9211 */ /* 0x084fe200078a10ff */
[----:B------:R-:W-:Y:S01]  /*262a0*/  VIADD R33, R227, 0xb0 ;  /* 0x000000b0e3217836 */ /* 0x000fe20000000000 */
[----:B------:R-:W-:Y:S02]  /*262b0*/  @!P0 LEA.HI.X R7, R149, R3, R150, 0x2, P6 ;  /* 0x0000000395078211 */ /* 0x000fe400030f1496 */
[----:B------:R-:W-:-:S02]  /*262c0*/  @!P2 LEA R14, P6, R145, R2, 0x2 ;  /* 0x00000002910ea211 */ /* 0x000fc400078c10ff */
[-C--:B------:R-:W-:Y:S01]  /*262d0*/  @!P1 LEA.HI.X R13, R147, R3.reuse, R148, 0x2, P5 ;  /* 0x00000003930d9211 */ /* 0x080fe200028f1494 */
[----:B------:R0:W-:Y:S01]  /*262e0*/  @!P0 ST.E.64 desc[UR60][R6.64], R36 ;  /* 0x0000002406008985 */ /* 0x0001e2000c101b3c */
[----:B------:R-:W-:Y:S02]  /*262f0*/  ISETP.GE.AND P5, PT, R107, UR4, PT ;  /* 0x000000046b007c0c */ /* 0x000fe4000bfa6270 */
[----:B------:R-:W-:Y:S01]  /*26300*/  @!P2 LEA.HI.X R15, R145, R3, R146, 0x2, P6 ;  /* 0x00000003910fa211 */ /* 0x000fe200030f1492 */
[----:B------:R1:W-:Y:S01]  /*26310*/  @!P1 ST.E.64 desc[UR60][R12.64], R40 ;  /* 0x000000280c009985 */ /* 0x0003e2000c101b3c */
[----:B------:R-:W-:Y:S02]  /*26320*/  ISETP.GE.AND P0, PT, R105, UR4, PT ;  /* 0x0000000469007c0c */ /* 0x000fe4000bf06270 */
[----:B------:R-:W-:Y:S01]  /*26330*/  ISETP.GE.AND P1, PT, R103, UR4, PT ;  /* 0x0000000467007c0c */ /* 0x000fe2000bf26270 */
[----:B------:R2:W-:Y:S01]  /*26340*/  @!P2 ST.E.64 desc[UR60][R14.64], R44 ;  /* 0x0000002c0e00a985 */ /* 0x0005e2000c101b3c */
[----:B0-----:R-:W-:-:S02]  /*26350*/  @!P3 LEA R6, P6, R143, R2, 0x2 ;  /* 0x000000028f06b211 */ /* 0x001fc400078c10ff */
[----:B------:R-:W-:Y:S02]  /*26360*/  IADD3 R37, R227, 0xb8, RZ ;  /* 0x000000b8e3257810 */ /* 0x000fe40007ffe0ff */
        /* <DEDUP_REMOVED lines=16> */
[-C--:B------:R-:W-:Y:S02]  /*26470*/  @!P1 LEA.HI.X R13, R103, R3.reuse, R104, 0x2, P3 ;  /* 0x00000003670d9211 */ /* 0x080fe400018f1468 */
[----:B------:R-:W-:-:S02]  /*26480*/  @!P2 LEA.HI.X R15, R101, R3, R102, 0x2, P6 ;  /* 0x00000003650fa211 */ /* 0x000fc400030f1466 */
[----:B------:R-:W-:Y:S01]  /*26490*/  ISETP.GE.AND P3, PT, R95, UR4, PT ;  /* 0x000000045f007c0c */ /* 0x000fe2000bf66270 */
        /* <DEDUP_REMOVED lines=10> */
[CC--:B--2---:R-:W-:Y:S01]  /*26540*/  @!P3 LEA R14, P6, R95.reuse, R2.reuse, 0x2 ;  /* 0x000000025f0eb211 */ /* 0x0c4fe200078c10ff */
[----:B------:R1:W-:Y:S03]  /*26550*/  @!P4 ST.E.64 desc[UR60][R12.64], R76 ;  /* 0x0000004c0c00c985 */ /* 0x0003e6000c101b3c */
[----:B------:R-:W-:Y:S02]  /*26560*/  @!P3 LEA.HI.X R15, R95, R3, R96, 0x2, P6 ;  /* 0x000000035f0fb211 */ /* 0x000fe400030f1460 */
[----:B0-----:R-:W-:-:S03]  /*26570*/  @!P2 LEA R6, P4, R93, R2, 0x2 ;  /* 0x000000025d06a211 */ /* 0x001fc600078810ff */
[----:B------:R0:W-:Y:S01]  /*26580*/  @!P3 ST.E.64 desc[UR60][R14.64], R80 ;  /* 0x000000500e00b985 */ /* 0x0001e2000c101b3c */
[----:B------:R-:W-:Y:S02]  /*26590*/  ISETP.GE.AND P3, PT, R237, UR4, PT ;  /* 0x00000004ed007c0c */ /* 0x000fe4000bf66270 */
[-C--:B------:R-:W-:Y:S02]  /*265a0*/  @!P2 LEA.HI.X R7, R93, R3.reuse, R94, 0x2, P4 ;  /* 0x000000035d07a211 */ /* 0x080fe400020f145e */
[----:B------:R-:W-:Y:S02]  /*265b0*/  ISETP.GE.AND P4, PT, R25, UR4, PT ;  /* 0x0000000419007c0c */ /* 0x000fe4000bf86270 */
[C---:B-1----:R-:W-:Y:S01]  /*265c0*/  @!P0 LEA R12, P5, R91.reuse, R2, 0x2 ;  /* 0x000000025b0c8211 */ /* 0x042fe200078a10ff */
[----:B------:R1:W-:Y:S01]  /*265d0*/  @!P2 ST.E.64 desc[UR60][R6.64], R4 ;  /* 0x000000040600a985 */ /* 0x0003e2000c101b3c */
[----:B------:R-:W-:Y:S02]  /*265e0*/  ISETP.GE.AND P2, PT, R86, UR4, PT ;  /* 0x0000000456007c0c */ /* 0x000fe4000bf46270 */
[----:B------:R-:W-:-:S02]  /*265f0*/  @!P0 LEA.HI.X R13, R91, R3, R92, 0x2, P5 ;  /* 0x000000035b0d8211 */ /* 0x000fc400028f145c */
[----:B0-----:R-:W-:-:S03]  /*26600*/  @!P1 LEA R14, P6, R89, R2, 0x2 ;  /* 0x00000002590e9211 */ /* 0x001fc600078c10ff */
[----:B------:R0:W-:Y:S01]  /*26610*/  @!P0 ST.E.64 desc[UR60][R12.64], R20 ;  /* 0x000000140c008985 */ /* 0x0001e2000c101b3c */
[----:B------:R-:W-:Y:S02]  /*26620*/  ISETP.GE.AND P0, PT, R33, UR4, PT ;  /* 0x0000000421007c0c */ /* 0x000fe4000bf06270 */
[----:B------:R-:W-:Y:S02]  /*26630*/  @!P1 LEA.HI.X R15, R89, R3, R90, 0x2, P6 ;  /* 0x00000003590f9211 */ /* 0x000fe400030f145a */
[----:B-1----:R-:W-:-:S03]  /*26640*/  SHF.R.S32.HI R4, RZ, 0x1f, R25 ;  /* 0x0000001fff047819 */ /* 0x002fc60000011419 */
[----:B------:R1:W-:Y:S01]  /*26650*/  @!P1 ST.E.64 desc[UR60][R14.64], R120 ;  /* 0x000000780e009985 */ /* 0x0003e2000c101b3c */
[----:B------:R-:W-:Y:S02]  /*26660*/  ISETP.GE.AND P1, PT, R29, UR4, PT ;  /* 0x000000041d007c0c */ /* 0x000fe4000bf26270 */
[----:B------:R-:W-:Y:S02]  /*26670*/  SHF.R.S32.HI R5, RZ, 0x1f, R33 ;  /* 0x0000001fff057819 */ /* 0x000fe40000011421 */
[----:B0-----:R-:W-:-:S04]  /*26680*/  @!P4 LEA R12, P5, R25, R2, 0x2 ;  /* 0x00000002190cc211 */ /* 0x001fc800078a10ff */
[-C--:B------:R-:W-:Y:S02]  /*26690*/  @!P4 LEA.HI.X R13, R25, R3.reuse, R4, 0x2, P5 ;  /* 0x00000003190dc211 */ /* 0x080fe400028f1404 */
[----:B------:R-:W-:Y:S02]  /*266a0*/  ISETP.GE.AND P5, PT, R37, UR4, PT ;  /* 0x0000000425007c0c */ /* 0x000fe4000bfa6270 */
[CC--:B-1----:R-:W-:Y:S02]  /*266b0*/  @!P3 LEA R14, P6, R237.reuse, R2.reuse, 0x2 ;  /* 0x00000002ed0eb211 */ /* 0x0c2fe400078c10ff */
[----:B------:R-:W-:Y:S02]  /*266c0*/  SHF.R.S32.HI R4, RZ, 0x1f, R29 ;  /* 0x0000001fff047819 */ /* 0x000fe4000001141d */
[----:B------:R-:W-:Y:S02]  /*266d0*/  @!P3 LEA.HI.X R15, R237, R3, R24, 0x2, P6 ;  /* 0x00000003ed0fb211 */ /* 0x000fe400030f1418 */
[----:B------:R-:W-:-:S02]  /*266e0*/  @!P2 LEA R20, P6, R86, R2, 0x2 ;  /* 0x000000025614a211 */ /* 0x000fc400078c10ff */
[----:B------:R-:W-:Y:S02]  /*266f0*/  SHF.R.S32.HI R24, RZ, 0x1f, R37 ;  /* 0x0000001fff187819 */ /* 0x000fe40000011425 */
[----:B------:R-:W-:Y:S02]  /*26700*/  @!P2 LEA.HI.X R21, R86, R3, R88, 0x2, P6 ;  /* 0x000000035615a211 */ /* 0x000fe400030f1458 */
[----:B------:R-:W-:-:S03]  /*26710*/  @!P1 LEA R6, P6, R29, R2, 0x2 ;  /* 0x000000021d069211 */ /* 0x000fc600078c10ff */
[----:B------:R0:W-:Y:S01]  /*26720*/  @!P2 ST.E.64 desc[UR60][R20.64], R122 ;  /* 0x0000007a1400a985 */ /* 0x0001e2000c101b3c */
[-C--:B------:R-:W-:Y:S02]  /*26730*/  @!P1 LEA.HI.X R7, R29, R3.reuse, R4, 0x2, P6 ;  /* 0x000000031d079211 */ /* 0x080fe400030f1404 */
        /* <DEDUP_REMOVED lines=9> */
.L_x_5953:
[----:B------:R-:W-:Y:S05]  /*267d0*/  BSYNC B1 ;  /* 0x0000000000017941 */ /* 0x000fea0003800000 */
.L_x_5952:
[----:B------:R-:W-:Y:S01]  /*267e0*/  ISETP.GE.AND P0, PT, R85, R84, PT ;  /* 0x000000545500720c */ /* 0x000fe20003f06270 */
[----:B0-----:R0:W1:Y:S04]  /*267f0*/  SHFL.IDX PT, R3, R8, 0x1, 0x1c1f ;  /* 0x003c1f0008037f89 */ /* 0x00106800000e0000 */
[----:B------:R0:W2:Y:S08]  /*26800*/  SHFL.IDX PT, R2, R0, 0x1, 0x1c1f ;  /* 0x003c1f0000027f89 */ /* 0x0000b000000e0000 */
[----:B0-----:R-:W-:Y:S05]  /*26810*/  @P0 BRA `(.L_x_5951) ;  /* 0x0000001400040947 */ /* 0x001fea0003800000 */
[----:B------:R-:W-:Y:S01]  /*26820*/  ULDC UR4, c[0x0][0xac8] ;  /* 0x0002b20000047ab9 */ /* 0x000fe20000000800 */
[----:B------:R-:W-:Y:S01]  /*26830*/  VIADD R29, R227, 0xb0 ;  /* 0x000000b0e31d7836 */ /* 0x000fe20000000000 */
[----:B------:R-:W-:Y:S02]  /*26840*/  ISETP.GE.AND P1, PT, R153, UR4, PT ;  /* 0x0000000499007c0c */ /* 0x000fe4000bf26270 */
[----:B------:R-:W-:Y:S02]  /*26850*/  ISETP.GE.AND P0, PT, R151, UR4, PT ;  /* 0x0000000497007c0c */ /* 0x000fe4000bf06270 */
[----:B------:R-:W-:Y:S02]  /*26860*/  ISETP.GE.AND P2, PT, R227, UR4, PT ;  /* 0x00000004e3007c0c */ /* 0x000fe4000bf46270 */
[----:B------:R-:W-:Y:S02]  /*26870*/  ISETP.GE.AND P3, PT, R149, UR4, PT ;  /* 0x0000000495007c0c */ /* 0x000fe4000bf66270 */
[----:B------:R-:W-:-:S02]  /*26880*/  ISETP.GE.AND P4, PT, R147, UR4, PT ;  /* 0x0000000493007c0c */ /* 0x000fc4000bf86270 */
[----:B------:R-:W-:-:S03]  /*26890*/  SHF.R.S32.HI R0, RZ, 0x1f, R237 ;  /* 0x0000001fff007819 */ /* 0x000fc600000114ed */
[-C--:B--2---:R-:W-:Y:S02]  /*268a0*/  @!P1 LEA R6, P5, R153, R2.reuse, 0x2 ;  /* 0x0000000299069211 */ /* 0x084fe400078a10ff */
[-C--:B------:R-:W-:Y:S02]  /*268b0*/  @!P0 LEA R12, P6, R151, R2.reuse, 0x2 ;  /* 0x00000002970c8211 */ /* 0x080fe400078c10ff */
[-C--:B-1----:R-:W-:Y:S01]  /*268c0*/  @!P1 LEA.HI.X R7, R153, R3.reuse, R154, 0x2, P5 ;  /* 0x0000000399079211 */ /* 0x082fe200028f149a */
        /* <DEDUP_REMOVED lines=13> */
[----:B------:R-:W-:Y:S01]  /*269a0*/  @!P4 LEA.HI.X R21, R147, R3, R148, 0x2, P2 ;  /* 0x000000039315c211 */ /* 0x000fe200010f1494 */
[----:B0-----:R-:W-:Y:S01]  /*269b0*/  VIADD R27, R227, 0xa0 ;  /* 0x000000a0e31b7836 */ /* 0x001fe20000000000 */
[----:B------:R-:W-:-:S02]  /*269c0*/  ISETP.GE.AND P2, PT, R107, UR4, PT ;  /* 0x000000046b007c0c */ /* 0x000fc4000bf46270 */
[-C--:B------:R-:W-:Y:S01]  /*269d0*/  @!P5 LEA.HI.X R25, R145, R3.reuse, R146, 0x2, P6 ;  /* 0x000000039119d211 */ /* 0x080fe200030f1492 */
[----:B------:R0:W-:Y:S01]  /*269e0*/  @!P4 ST.E.64 desc[UR60][R20.64], R42 ;  /* 0x0000002a1400c985 */ /* 0x0001e2000c101b3c */
[----:B------:R-:W-:Y:S02]  /*269f0*/  ISETP.GE.AND P3, PT, R105, UR4, PT ;  /* 0x0000000469007c0c */ /* 0x000fe4000bf66270 */
[----:B------:R-:W-:Y:S01]  /*26a00*/  ISETP.GE.AND P4, PT, R103, UR4, PT ;  /* 0x0000000467007c0c */ /* 0x000fe2000bf86270 */
[----:B------:R4:W-:Y:S01]  /*26a10*/  @!P5 ST.E.64 desc[UR60][R24.64], R46 ;  /* 0x0000002e1800d985 */ /* 0x0009e2000c101b3c */
[-C--:B------:R-:W-:Y:S02]  /*26a20*/  @!P0 LEA R4, P6, R143, R2.reuse, 0x2 ;  /* 0x000000028f048211 */ /* 0x080fe400078c10ff */
[----:B-1----:R-:W-:Y:S02]  /*26a30*/  @!P1 LEA R6, P5, R141, R2, 0x2 ;  /* 0x000000028d069211 */ /* 0x002fe400078a10ff */
[----:B------:R-:W-:-:S02]  /*26a40*/  @!P0 LEA.HI.X R5, R143, R3, R144, 0x2, P6 ;  /* 0x000000038f058211 */ /* 0x000fc400030f1490 */
[-C--:B--2---:R-:W-:Y:S02]  /*26a50*/  @!P2 LEA R12, P6, R107, R2.reuse, 0x2 ;  /* 0x000000026b0ca211 */ /* 0x084fe400078c10ff */
[-C--:B------:R-:W-:Y:S01]  /*26a60*/  @!P1 LEA.HI.X R7, R141, R3.reuse, R142, 0x2, P5 ;  /* 0x000000038d079211 */ /* 0x080fe200028f148e */
[----:B------:R1:W-:Y:S01]  /*26a70*/  @!P0 ST.E.64 desc[UR60][R4.64], R50 ;  /* 0x0000003204008985 */ /* 0x0003e2000c101b3c */
[----:B------:R-:W-:Y:S02]  /*26a80*/  ISETP.GE.AND P5, PT, R101, UR4, PT ;  /* 0x0000000465007c0c */ /* 0x000fe4000bfa6270 */
[----:B------:R-:W-:Y:S01]  /*26a90*/  @!P2 LEA.HI.X R13, R107, R3, R140, 0x2, P6 ;  /* 0x000000036b0da211 */ /* 0x000fe200030f148c */
[----:B------:R2:W-:Y:S01]  /*26aa0*/  @!P1 ST.E.64 desc[UR60][R6.64], R54 ;  /* 0x0000003606009985 */ /* 0x0005e2000c101b3c */
[-C--:B---3--:R-:W-:Y:S02]  /*26ab0*/  @!P3 LEA R14, P1, R105, R2.reuse, 0x2 ;  /* 0x00000002690eb211 */ /* 0x088fe400078210ff */
[----:B0-----:R-:W-:Y:S01]  /*26ac0*/  @!P4 LEA R20, P0, R103, R2, 0x2 ;  /* 0x000000026714c211 */ /* 0x001fe200078010ff */
[----:B------:R0:W-:Y:S01]  /*26ad0*/  @!P2 ST.E.64 desc[UR60][R12.64], R58 ;  /* 0x0000003a0c00a985 */ /* 0x0001e2000c101b3c */
[----:B------:R-:W-:-:S02]  /*26ae0*/  ISETP.GE.AND P2, PT, R99, UR4, PT ;  /* 0x0000000463007c0c */ /* 0x000fc4000bf46270 */
[-C--:B------:R-:W-:Y:S02]  /*26af0*/  @!P3 LEA.HI.X R15, R105, R3.reuse, R106, 0x2, P1 ;  /* 0x00000003690fb211 */ /* 0x080fe400008f146a */
[----:B------:R-:W-:Y:S02]  /*26b00*/  ISETP.GE.AND P1, PT, R97, UR4, PT ;  /* 0x0000000461007c0c */ /* 0x000fe4000bf26270 */
[----:B----4-:R-:W-:Y:S01]  /*26b10*/  @!P5 LEA R24, P6, R101, R2, 0x2 ;  /* 0x000000026518d211 */ /* 0x010fe200078c10ff */
[----:B------:R3:W-:Y:S01]  /*26b20*/  @!P3 ST.E.64 desc[UR60][R14.64], R62 ;  /* 0x0000003e0e00b985 */ /* 0x0007e2000c101b3c */
[-C--:B------:R-:W-:Y:S02]  /*26b30*/  @!P4 LEA.HI.X R21, R103, R3.reuse, R104, 0x2, P0 ;  /* 0x000000036715c211 */ /* 0x080fe400000f1468 */
[----:B------:R-:W-:Y:S02]  /*26b40*/  @!P5 LEA.HI.X R25, R101, R3, R102, 0x2, P6 ;  /* 0x000000036519d211 */ /* 0x000fe400030f1466 */
[----:B------:R-:W-:Y:S01]  /*26b50*/  ISETP.GE.AND P0, PT, R95, UR4, PT ;  /* 0x000000045f007c0c */ /* 0x000fe2000bf06270 */
[----:B------:R-:W-:Y:S01]  /*26b60*/  @!P4 ST.E.64 desc[UR60][R20.64], R66 ;  /* 0x000000421400c985 */ /* 0x000fe2000c101b3c */
[----:B------:R-:W-:-:S02]  /*26b70*/  ISETP.GE.AND P3, PT, R93, UR4, PT ;  /* 0x000000045d007c0c */ /* 0x000fc4000bf66270 */
[-C--:B-1----:R-:W-:Y:S01]  /*26b80*/  @!P2 LEA R4, P6, R99, R2.reuse, 0x2 ;  /* 0x000000026304a211 */ /* 0x082fe200078c10ff */
[----:B------:R1:W-:Y:S01]  /*26b90*/  @!P5 ST.E.64 desc[UR60][R24.64], R70 ;  /* 0x000000461800d985 */ /* 0x0003e2000c101b3c */
[----:B------:R-:W-:Y:S02]  /*26ba0*/  ISETP.GE.AND P4, PT, R91, UR4, PT ;  /* 0x000000045b007c0c */ /* 0x000fe4000bf86270 */
[-C--:B--2---:R-:W-:Y:S02]  /*26bb0*/  @!P1 LEA R6, P5, R97, R2.reuse, 0x2 ;  /* 0x0000000261069211 */ /* 0x084fe400078a10ff */
[-C--:B------:R-:W-:Y:S02]  /*26bc0*/  @!P2 LEA.HI.X R5, R99, R3.reuse, R100, 0x2, P6 ;  /* 0x000000036305a211 */ /* 0x080fe400030f1464 */
[----:B------:R-:W-:Y:S02]  /*26bd0*/  @!P1 LEA.HI.X R7, R97, R3, R98, 0x2, P5 ;  /* 0x0000000361079211 */ /* 0x000fe400028f1462 */
[----:B0-----:R-:W-:Y:S01]  /*26be0*/  @!P0 LEA R12, P6, R95, R2, 0x2 ;  /* 0x000000025f0c8211 */ /* 0x001fe200078c10ff */
[----:B------:R0:W-:Y:S01]  /*26bf0*/  @!P2 ST.E.64 desc[UR60][R4.64], R74 ;  /* 0x0000004a0400a985 */ /* 0x0001e2000c101b3c */
[----:B------:R-:W-:-:S02]  /*26c00*/  ISETP.GE.AND P2, PT, R89, UR4, PT ;  /* 0x0000000459007c0c */ /* 0x000fc4000bf46270 */
[-C--:B------:R-:W-:Y:S01]  /*26c10*/  @!P0 LEA.HI.X R13, R95, R3.reuse, R96, 0x2, P6 ;  /* 0x000000035f0d8211 */ /* 0x080fe200030f1460 */
[----:B------:R2:W-:Y:S01]  /*26c20*/  @!P1 ST.E.64 desc[UR60][R6.64], R78 ;  /* 0x0000004e06009985 */ /* 0x0005e2000c101b3c */
[-C--:B---3--:R-:W-:Y:S01]  /*26c30*/  @!P3 LEA R14, P1, R93, R2.reuse, 0x2 ;  /* 0x000000025d0eb211 */ /* 0x088fe200078210ff */
[----:B-1----:R-:W-:Y:S01]  /*26c40*/  VIADD R25, R227, 0xa8 ;  /* 0x000000a8e3197836 */ /* 0x002fe20000000000 */
[----:B------:R-:W-:Y:S01]  /*26c50*/  @!P4 LEA R20, P5, R91, R2, 0x2 ;  /* 0x000000025b14c211 */ /* 0x000fe200078a10ff */
[----:B------:R1:W-:Y:S01]  /*26c60*/  @!P0 ST.E.64 desc[UR60][R12.64], R82 ;  /* 0x000000520c008985 */ /* 0x0003e2000c101b3c */
[-C--:B------:R-:W-:Y:S02]  /*26c70*/  @!P3 LEA.HI.X R15, R93, R3.reuse, R94, 0x2, P1 ;  /* 0x000000035d0fb211 */ /* 0x080fe400008f145e */
[----:B------:R-:W-:Y:S02]  /*26c80*/  ISETP.GE.AND P1, PT, R86, UR4, PT ;  /* 0x0000000456007c0c */ /* 0x000fe4000bf26270 */
[----:B------:R-:W-:Y:S01]  /*26c90*/  @!P4 LEA.HI.X R21, R91, R3, R92, 0x2, P5 ;  /* 0x000000035b15c211 */ /* 0x000fe200028f145c */
[----:B------:R3:W-:Y:S01]  /*26ca0*/  @!P3 ST.E.64 desc[UR60][R14.64], R128 ;  /* 0x000000800e00b985 */ /* 0x0007e2000c101b3c */
[----:B------:R-:W-:-:S02]  /*26cb0*/  ISETP.GE.AND P0, PT, R237, UR4, PT ;  /* 0x00000004ed007c0c */ /* 0x000fc4000bf06270 */
[-C--:B0-----:R-:W-:Y:S01]  /*26cc0*/  @!P2 LEA R4, P5, R89, R2.reuse, 0x2 ;  /* 0x000000025904a211 */ /* 0x081fe200078a10ff */
[----:B------:R0:W-:Y:S01]  /*26cd0*/  @!P4 ST.E.64 desc[UR60][R20.64], R130 ;  /* 0x000000821400c985 */ /* 0x0001e2000c101b3c */
[----:B------:R-:W-:Y:S02]  /*26ce0*/  ISETP.GE.AND P4, PT, R27, UR4, PT ;  /* 0x000000041b007c0c */ /* 0x000fe4000bf86270 */
[----:B------:R-:W-:Y:S02]  /*26cf0*/  ISETP.GE.AND P3, PT, R25, UR4, PT ;  /* 0x0000000419007c0c */ /* 0x000fe4000bf66270 */
[----:B------:R-:W-:Y:S02]  /*26d00*/  @!P2 LEA.HI.X R5, R89, R3, R90, 0x2, P5 ;  /* 0x000000035905a211 */ /* 0x000fe400028f145a */
[-C--:B--2---:R-:W-:Y:S02]  /*26d10*/  @!P1 LEA R6, P6, R86, R2.reuse, 0x2 ;  /* 0x0000000256069211 */ /* 0x084fe400078c10ff */
[----:B------:R-:W-:Y:S01]  /*26d20*/  SHF.R.S32.HI R8, RZ, 0x1f, R27 ;  /* 0x0000001fff087819 */ /* 0x000fe2000001141b */
[----:B------:R4:W-:Y:S01]  /*26d30*/  @!P2 ST.E.64 desc[UR60][R4.64], R132 ;  /* 0x000000840400a985 */ /* 0x0009e2000c101b3c */
[----:B-1----:R-:W-:-:S02]  /*26d40*/  @!P0 LEA R12, P5, R237, R2, 0x2 ;  /* 0x00000002ed0c8211 */ /* 0x002fc400078a10ff */
[-C--:B------:R-:W-:Y:S02]  /*26d50*/  @!P1 LEA.HI.X R7, R86, R3.reuse, R88, 0x2, P6 ;  /* 0x0000000356079211 */ /* 0x080fe400030f1458 */
[----:B------:R-:W-:Y:S02]  /*26d60*/  ISETP.GE.AND P6, PT, R29, UR4, PT ;  /* 0x000000041d007c0c */ /* 0x000fe4000bfc6270 */
[-C--:B------:R-:W-:Y:S01]  /*26d70*/  @!P0 LEA.HI.X R13, R237, R3.reuse, R0, 0x2, P5 ;  /* 0x00000003ed0d8211 */ /* 0x080fe200028f1400 */
[----:B------:R4:W-:Y:S01]  /*26d80*/  @!P1 ST.E.64 desc[UR60][R6.64], R134 ;  /* 0x0000008606009985 */ /* 0x0009e2000c101b3c */
[CC--:B---3--:R-:W-:Y:S02]  /*26d90*/  @!P4 LEA R14, P5, R27.reuse, R2.reuse, 0x2 ;  /* 0x000000021b0ec211 */ /* 0x0c8fe400078a10ff */
[----:B------:R-:W-:Y:S01]  /*26da0*/  SHF.R.S32.HI R0, RZ, 0x1f, R25 ;  /* 0x0000001fff007819 */ /* 0x000fe20000011419 */
[----:B------:R4:W-:Y:S01]  /*26db0*/  @!P0 ST.E.64 desc[UR60][R12.64], R136 ;  /* 0x000000880c008985 */ /* 0x0009e2000c101b3c */
[----:B------:R-:W-:Y:S01]  /*26dc0*/  @!P4 LEA.HI.X R15, R27, R3, R8, 0x2, P5 ;  /* 0x000000031b0fc211 */ /* 0x000fe200028f1408 */
[----:B------:R-:W-:Y:S01]  /*26dd0*/  VIADD R27, R227, 0xb8 ;  /* 0x000000b8e31b7836 */ /* 0x000fe20000000000 */
[----:B0-----:R-:W-:-:S03]  /*26de0*/  @!P3 LEA R20, P5, R25, R2, 0x2 ;  /* 0x000000021914b211 */ /* 0x001fc600078a10ff */
[----:B------:R4:W-:Y:S01]  /*26df0*/  @!P4 ST.E.64 desc[UR60][R14.64], R138 ;  /* 0x0000008a0e00c985 */ /* 0x0009e2000c101b3c */
[-C--:B------:R-:W-:Y:S02]  /*26e00*/  @!P3 LEA.HI.X R21, R25, R3.reuse, R0, 0x2, P5 ;  /* 0x000000031915b211 */ /* 0x080fe400028f1400 */
[----:B------:R-:W-:Y:S02]  /*26e10*/  SHF.R.S32.HI R0, RZ, 0x1f, R29 ;  /* 0x0000001fff007819 */ /* 0x000fe4000001141d */
[----:B------:R-:W-:Y:S01]  /*26e20*/  @!P6 LEA R24, P5, R29, R2, 0x2 ;  /* 0x000000021d18e211 */ /* 0x000fe200078a10ff */
[----:B------:R4:W-:Y:S01]  /*26e30*/  @!P3 ST.E.64 desc[UR60][R20.64], R110 ;  /* 0x0000006e1400b985 */ /* 0x0009e2000c101b3c */
[----:B------:R-:W-:Y:S02]  /*26e40*/  ISETP.GE.AND P0, PT, R27, UR4, PT ;  /* 0x000000041b007c0c */ /* 0x000fe4000bf06270 */
[----:B------:R-:W-:-:S05]  /*26e50*/  @!P6 LEA.HI.X R25, R29, R3, R0, 0x2, P5 ;  /* 0x000000031d19e211 */ /* 0x000fca00028f1400 */
[----:B------:R4:W-:Y:S06]  /*26e60*/  @!P6 ST.E.64 desc[UR60][R24.64], R114 ;  /* 0x000000721800e985 */ /* 0x0009ec000c101b3c */
[----:B------:R-:W-:Y:S05]  /*26e70*/  @P0 BRA `(.L_x_5951) ;  /* 0x0000000c006c0947 */ /* 0x000fea0003800000 */
[----:B------:R-:W-:Y:S02]  /*26e80*/  LEA R2, P0, R27, R2, 0x2 ;  /* 0x000000021b027211 */ /* 0x000fe400078010ff */
[----:B------:R-:W-:-:S04]  /*26e90*/  SHF.R.S32.HI R0, RZ, 0x1f, R27 ;  /* 0x0000001fff007819 */ /* 0x000fc8000001141b */
[----:B------:R-:W-:-:S05]  /*26ea0*/  LEA.HI.X R3, R27, R3, R0, 0x2, P0 ;  /* 0x000000031b037211 */ /* 0x000fca00000f1400 */
[----:B------:R0:W-:Y:S01]  /*26eb0*/  ST.E.64 desc[UR60][R2.64], R118 ;  /* 0x0000007602007985 */ /* 0x0001e2000c101b3c */
[----:B------:R-:W-:Y:S05]  /*26ec0*/  BRA `(.L_x_5951) ;  /* 0x0000000c00587947 */ /* 0x000fea0003800000 */
.L_x_5942:
[----:B------:R-:W-:Y:S01]  /*26ed0*/  ULDC.64 UR6, c[0x0][0xc08] ;  /* 0x0003020000067ab9 */ /* 0x000fe20000000a00 */
[----:B------:R-:W-:Y:S01]  /*26ee0*/  ULDC.64 UR4, c[0x0][0xc00] ;  /* 0x0003000000047ab9 */ /* 0x000fe20000000a00 */
[----:B------:R-:W-:Y:S02]  /*26ef0*/  ISETP.NE.U32.AND P1, PT, RZ, UR6, PT ;  /* 0x00000006ff007c0c */ /* 0x000fe4000bf25070 */
[----:B------:R-:W-:Y:S02]  /*26f00*/  ISETP.NE.U32.AND P0, PT, RZ, UR4, PT ;  /* 0x00000004ff007c0c */ /* 0x000fe4000bf05070 */
[----:B------:R-:W-:Y:S02]  /*26f10*/  ISETP.NE.AND.EX P1, PT, RZ, UR7, PT, P1 ;  /* 0x00000007ff007c0c */ /* 0x000fe4000bf25310 */
[----:B------:R-:W-:Y:S02]  /*26f20*/  IADD3 R2, P2, R233, UR4, RZ ;  /* 0x00000004e9027c10 */ /* 0x000fe4000ff5e0ff */
[----:B------:R-:W-:-:S02]  /*26f30*/  ISETP.NE.AND.EX P0, PT, RZ, UR5, PT, P0 ;  /* 0x00000005ff007c0c */ /* 0x000fc4000bf05300 */
[----:B------:R-:W-:Y:S01]  /*26f40*/  IADD3.X R3, R234, UR5, RZ, P2, !PT ;  /* 0x00000005ea037c10 */ /* 0x000fe200097fe4ff */
[----:B------:R-:W-:Y:S01]  /*26f50*/  ULDC UR4, c[0x0][0xa88] ;  /* 0x0002a20000047ab9 */ /* 0x000fe20000000800 */
[----:B------:R-:W-:Y:S01]  /*26f60*/  MOV R25, RZ ;  /* 0x000000ff00197202 */ /* 0x000fe20000000f00 */
        /* <DEDUP_REMOVED lines=15> */
[----:B--2---:R-:W-:-:S07]  /*27060*/  IMAD.IADD R0, R0, 0x1, -R5 ;  /* 0x0000000100007824 */ /* 0x004fce00078e0a05 */
.L_x_5954:
[----:B------:R-:W2:Y:S01]  /*27070*/  LDL.LU R2, [R1+0x68] ;  /* 0x0000680001027983 */ /* 0x000ea20000300800 */
[----:B------:R-:W-:Y:S01]  /*27080*/  BSSY B1, `(.L_x_5955) ;  /* 0x0000036000017945 */ /* 0x000fe20003800000 */
[----:B------:R-:W-:Y:S02]  /*27090*/  SEL R33, R232, RZ, !P0 ;  /* 0x000000ffe8217207 */ /* 0x000fe40004000000 */
[----:B-----5:R-:W-:Y:S02]  /*270a0*/  SHF.R.S32.HI R26, RZ, 0x1f, R25 ;  /* 0x0000001fff1a7819 */ /* 0x020fe40000011419 */
[----:B--2---:R-:W-:Y:S01]  /*270b0*/  SEL R28, R2, RZ, !P0 ;  /* 0x000000ff021c7207 */ /* 0x004fe20004000000 */
[----:B------:R-:W-:Y:S06]  /*270c0*/  @P3 BRA `(.L_x_5956) ;  /* 0x0000000000c43947 */ /* 0x000fec0003800000 */
[----:B------:R-:W2:Y:S01]  /*270d0*/  LDC R37, c[0x0][0xbe8] ;  /* 0x0002fa00ff257b82 */ /* 0x000ea20000000800 */
[----:B------:R-:W-:Y:S01]  /*270e0*/  IADD3 R35, R226, -0x80, R35 ;  /* 0xffffff80e2237810 */ /* 0x000fe20007ffe023 */
[----:B--2---:R-:W-:-:S05]  /*270f0*/  IMAD R2, R0, R37, RZ ;  /* 0x0000002500027224 */ /* 0x004fca00078e02ff */
[----:B------:R-:W-:-:S13]  /*27100*/  ISETP.GE.AND P0, PT, R35, R2, PT ;  /* 0x000000022300720c */ /* 0x000fda0003f06270 */
[----:B------:R-:W-:Y:S05]  /*27110*/  @P0 BRA `(.L_x_5956) ;  /* 0x0000000000b00947 */ /* 0x000fea0003800000 */
[----:B------:R-:W2:Y:S01]  /*27120*/  LDL.LU R30, [R1+0x48] ;  /* 0x00004800011e7983 */ /* 0x000ea20000300800 */
[----:B------:R-:W-:Y:S01]  /*27130*/  IMAD.MOV.U32 R24, RZ, RZ, 0x9b8 ;  /* 0x000009b8ff187424 */ /* 0x000fe200078e00ff */
[----:B------:R-:W-:Y:S01]  /*27140*/  ISETP.GT.AND P0, PT, R231, 0x1, PT ;  /* 0x00000001e700780c */ /* 0x000fe20003f04270 */
[----:B------:R-:W3:Y:S01]  /*27150*/  LDC.64 R2, c[0x0][0xba8] ;  /* 0x0002ea00ff027b82 */ /* 0x000ee20000000a00 */
[----:B------:R-:W-:Y:S02]  /*27160*/  ISETP.NE.AND P1, PT, R37, 0x1, PT ;  /* 0x000000012500780c */ /* 0x000fe40003f25270 */
[----:B------:R-:W-:Y:S02]  /*27170*/  SEL R24, R24, 0x978, P0 ;  /* 0x0000097818187807 */ /* 0x000fe40000000000 */
[----:B------:R-:W-:-:S03]  /*27180*/  MOV R27, R35 ;  /* 0x00000023001b7202 */ /* 0x000fc60000000f00 */
[----:B------:R-:W4:Y:S08]  /*27190*/  LDC.64 R12, c[0x0][R24+0x220] ;  /* 0x00008800180c7b82 */ /* 0x000f300000000a00 */
[----:B------:R-:W5:Y:S08]  /*271a0*/  LDC.64 R6, c[0x0][R24+0x218] ;  /* 0x0000860018067b82 */ /* 0x000f700000000a00 */
[----:B------:R-:W0:Y:S08]  /*271b0*/  LDC.64 R14, c[0x0][R24+0x228] ;  /* 0x00008a00180e7b82 */ /* 0x000e300000000a00 */
[----:B-1----:R-:W1:Y:S08]  /*271c0*/  @P1 LDC R8, c[0x0][0xbec] ;  /* 0x0002fb00ff081b82 */ /* 0x002e700000000800 */
        /* <DEDUP_REMOVED lines=11> */
[----:B------:R-:W-:Y:S01]  /*27280*/  IADD3 R8, P1, P3, R20, R6, R25 ;  /* 0x0000000614087210 */ /* 0x000fe20007b3e019 */
[----:B------:R-:W-:Y:S02]  /*27290*/  IMAD.IADD R29, R7, 0x1, R29 ;  /* 0x00000001071d7824 */ /* 0x000fe400078e021d */
[----:B------:R-:W-:Y:S02]  /*272a0*/  IMAD.MOV R12, RZ, RZ, -R27 ;  /* 0x000000ffff0c7224 */ /* 0x000fe400078e0a1b */
[----:B------:R-:W-:Y:S01]  /*272b0*/  IMAD.IADD R31, R21, 0x1, R31 ;  /* 0x00000001151f7824 */ /* 0x000fe200078e021f */
[----:B--2---:R-:W-:-:S05]  /*272c0*/  SEL R13, R30, RZ, P0 ;  /* 0x000000ff1e0d7207 */ /* 0x004fca0000000000 */
[----:B------:R-:W-:-:S04]  /*272d0*/  IMAD.WIDE.U32 R6, R14, R13, RZ ;  /* 0x0000000d0e067225 */ /* 0x000fc800078e00ff */
[----:B------:R-:W-:Y:S02]  /*272e0*/  IMAD R15, R15, R13, RZ ;  /* 0x0000000d0f0f7224 */ /* 0x000fe400078e02ff */
[----:B------:R-:W-:Y:S01]  /*272f0*/  IMAD R13, R37, R12, R35 ;  /* 0x0000000c250d7224 */ /* 0x000fe200078e0223 */
[----:B------:R-:W-:Y:S01]  /*27300*/  IADD3.X R12, R31, R29, R26, P1, P3 ;  /* 0x0000001d1f0c7210 */ /* 0x000fe20000fe641a */
[----:B------:R-:W-:Y:S01]  /*27310*/  IMAD.IADD R15, R7, 0x1, R15 ;  /* 0x00000001070f7824 */ /* 0x000fe200078e020f */
[----:B------:R-:W-:Y:S01]  /*27320*/  IADD3 R6, P0, P1, R27, R8, R6 ;  /* 0x000000081b067210 */ /* 0x000fe2000791e006 */
[----:B------:R-:W-:Y:S01]  /*27330*/  IMAD R5, R5, R13, RZ ;  /* 0x0000000d05057224 */ /* 0x000fe200078e02ff */
[----:B------:R-:W-:-:S04]  /*27340*/  SHF.R.S32.HI R27, RZ, 0x1f, R27 ;  /* 0x0000001fff1b7819 */ /* 0x000fc8000001141b */
[----:B------:R-:W-:Y:S02]  /*27350*/  IADD3.X R7, R27, R12, R15, P0, P1 ;  /* 0x0000000c1b077210 */ /* 0x000fe400007e240f */
[----:B------:R-:W-:-:S05]  /*27360*/  SHF.R.S32.HI R15, RZ, 0x1f, R13 ;  /* 0x0000001fff0f7819 */ /* 0x000fca000001140d */
[C---:B------:R-:W-:Y:S02]  /*27370*/  IMAD R15, R4.reuse, R15, R5 ;  /* 0x0000000f040f7224 */ /* 0x040fe400078e0205 */
[----:B------:R-:W-:-:S05]  /*27380*/  IMAD.WIDE.U32 R4, R4, R13, R6 ;  /* 0x0000000d04047225 */ /* 0x000fca00078e0006 */
[----:B------:R-:W-:Y:S02]  /*27390*/  IADD3 R5, R5, R15, RZ ;  /* 0x0000000f05057210 */ /* 0x000fe40007ffe0ff */
[----:B-1----:R-:W-:-:S04]  /*273a0*/  LEA R2, P0, R4, R2, 0x2 ;  /* 0x0000000204027211 */ /* 0x002fc800078010ff */
[----:B---3--:R-:W-:Y:S01]  /*273b0*/  LEA.HI.X R3, R4, R3, R5, 0x2, P0 ;  /* 0x0000000304037211 */ /* 0x008fe200000f1405 */
[----:B------:R-:W-:-:S05]  /*273c0*/  IMAD.MOV.U32 R5, RZ, RZ, -0x800000 ;  /* 0xff800000ff057424 */ /* 0x000fca00078e00ff */
[----:B------:R2:W-:Y:S03]  /*273d0*/  STG.E desc[UR60][R2.64], R5 ;  /* 0x0000000502007986 */ /* 0x0005e6000c10193c */
.L_x_5956:
[----:B------:R-:W-:Y:S05]  /*273e0*/  BSYNC B1 ;  /* 0x0000000000017941 */ /* 0x000fea0003800000 */
.L_x_5955:
        /* <DEDUP_REMOVED lines=19> */
[----:B------:R-:W-:-:S03]  /*27520*/  IMAD.WIDE.U32 R2, R230, UR4, R2 ;  /* 0x00000004e6027c25 */ /* 0x000fc6000f8e0002 */
[C---:B------:R-:W-:Y:S01]  /*27530*/  LEA R5, R21.reuse, R12, 0x5 ;  /* 0x0000000c15057211 */ /* 0x040fe200078e28ff */
[----:B------:R-:W-:Y:S01]  /*27540*/  IMAD R3, R230, UR5, R3 ;  /* 0x00000005e6037c24 */ /* 0x000fe2000f8e0203 */
[----:B------:R-:W-:Y:S01]  /*27550*/  ULDC.64 UR4, c[0x0][0xaf0] ;  /* 0x0002bc0000047ab9 */ /* 0x000fe20000000a00 */
[----:B------:R-:W-:Y:S02]  /*27560*/  IMAD.SHL.U32 R21, R21, 0x8, RZ ;  /* 0x0000000815157824 */ /* 0x000fe400078e00ff */
[----:B-1----:R-:W-:Y:S02]  /*27570*/  IMAD.IADD R8, R226, 0x1, R5 ;  /* 0x00000001e2087824 */ /* 0x002fe400078e0205 */
        /* <DEDUP_REMOVED lines=8> */
[----:B------:R-:W-:Y:S02]  /*27600*/  IMAD.IADD R3, R3, 0x1, R7 ;  /* 0x0000000103037824 */ /* 0x000fe400078e0207 */
[----:B------:R-:W-:-:S02]  /*27610*/  IMAD.MOV R7, RZ, RZ, -R5 ;  /* 0x000000ffff077224 */ /* 0x000fc400078e0a05 */
[----:B------:R-:W-:Y:S02]  /*27620*/  IMAD R4, R4, UR4, RZ ;  /* 0x0000000404047c24 */ /* 0x000fe4000f8e02ff */
[----:B------:R-:W-:Y:S01]  /*27630*/  IMAD R7, R13, R7, R8 ;  /* 0x000000070d077224 */ /* 0x000fe200078e0208 */
[----:B------:R-:W-:Y:S01]  /*27640*/  SHF.R.S32.HI R8, RZ, 0x1f, R21 ;  /* 0x0000001fff087819 */ /* 0x000fe20000011415 */
[----:B------:R-:W-:-:S04]  /*27650*/  IMAD.WIDE.U32 R2, R5, UR4, R2 ;  /* 0x0000000405027c25 */ /* 0x000fc8000f8e0002 */
[----:B------:R-:W-:Y:S01]  /*27660*/  IMAD R5, R5, UR5, R4 ;  /* 0x0000000505057c24 */ /* 0x000fe2000f8e0204 */
[----:B------:R-:W-:Y:S01]  /*27670*/  SHF.R.S32.HI R4, RZ, 0x1f, R7 ;  /* 0x0000001fff047819 */ /* 0x000fe20000011407 */
[----:B------:R-:W-:Y:S01]  /*27680*/  ULDC.64 UR4, c[0x0][0xad8] ;  /* 0x0002b60000047ab9 */ /* 0x000fe20000000a00 */
[----:B------:R-:W-:Y:S02]  /*27690*/  IMAD.IADD R226, R12, 0x1, R226 ;  /* 0x000000010ce27824 */ /* 0x000fe400078e02e2 */
[----:B------:R-:W-:Y:S01]  /*276a0*/  IADD3 R3, R3, R5, RZ ;  /* 0x0000000503037210 */ /* 0x000fe20007ffe0ff */
[----:B------:R-:W-:Y:S02]  /*276b0*/  IMAD R6, R4, UR4, RZ ;  /* 0x0000000404067c24 */ /* 0x000fe4000f8e02ff */
[----:B------:R-:W-:Y:S02]  /*276c0*/  IMAD R13, R0, R13, RZ ;  /* 0x0000000d000d7224 */ /* 0x000fe400078e02ff */
[----:B------:R-:W-:-:S02]  /*276d0*/  VIADD R4, R226, 0x40 ;  /* 0x00000040e2047836 */ /* 0x000fc40000000000 */
[C---:B------:R-:W-:Y:S01]  /*276e0*/  IMAD R5, R7.reuse, UR5, R6 ;  /* 0x0000000507057c24 */ /* 0x040fe2000f8e0206 */
[-C--:B------:R-:W-:Y:S01]  /*276f0*/  ISETP.GE.AND P2, PT, R226, R13.reuse, PT ;  /* 0x0000000de200720c */ /* 0x080fe20003f46270 */
[----:B------:R-:W-:Y:S01]  /*27700*/  IMAD.WIDE.U32 R2, R7, UR4, R2 ;  /* 0x0000000407027c25 */ /* 0x000fe2000f8e0002 */
[----:B------:R-:W-:Y:S01]  /*27710*/  ULDC.64 UR4, c[0x0][0xa80] ;  /* 0x0002a00000047ab9 */ /* 0x000fe20000000a00 */
[----:B------:R-:W-:Y:S02]  /*27720*/  ISETP.GE.AND P1, PT, R4, R13, PT ;  /* 0x0000000d0400720c */ /* 0x000fe40003f26270 */
[----:B------:R-:W-:Y:S01]  /*27730*/  VIADD R0, R226, 0x20 ;  /* 0x00000020e2007836 */ /* 0x000fe20000000000 */
[----:B------:R-:W-:Y:S01]  /*27740*/  IADD3 R3, R3, R5, RZ ;  /* 0x0000000503037210 */ /* 0x000fe20007ffe0ff */
[C---:B------:R-:W-:Y:S01]  /*27750*/  VIADD R7, R21.reuse, 0x80 ;  /* 0x0000008015077836 */ /* 0x040fe20000000000 */
[----:B------:R-:W-:Y:S01]  /*27760*/  LEA R4, P3, R2, UR4, 0x1 ;  /* 0x0000000402047c11 */ /* 0x000fe2000f8608ff */
[----:B------:R-:W-:Y:S01]  /*27770*/  VIADD R15, R21, 0x40 ;  /* 0x00000040150f7836 */ /* 0x000fe20000000000 */
[----:B------:R-:W-:-:S02]  /*27780*/  ISETP.GE.AND P0, PT, R0, R13, PT ;  /* 0x0000000d0000720c */ /* 0x000fc40003f06270 */
[----:B------:R-:W-:Y:S02]  /*27790*/  LEA.HI.X R5, R2, UR5, R3, 0x1, P3 ;  /* 0x0000000502057c11 */ /* 0x000fe400098f0c03 */
[----:B------:R1:W2:Y:S01]  /*277a0*/  SHFL.IDX PT, R2, R4, RZ, 0x181f ;  /* 0x00181fff04027589 */ /* 0x0002a200000e0000 */
[----:B------:R-:W-:Y:S02]  /*277b0*/  SHF.R.S32.HI R6, RZ, 0x1f, R7 ;  /* 0x0000001fff067819 */ /* 0x000fe40000011407 */
[----:B------:R-:W-:Y:S01]  /*277c0*/  SHF.R.S32.HI R12, RZ, 0x1f, R15 ;  /* 0x0000001fff0c7819 */ /* 0x000fe2000001140f */
[----:B------:R1:W3:Y:S01]  /*277d0*/  SHFL.IDX PT, R0, R5, RZ, 0x181f ;  /* 0x00181fff05007589 */ /* 0x0002e200000e0000 */
[----:B------:R-:W-:Y:S05]  /*277e0*/  @P2 BRA `(.L_x_5958) ;  /* 0x0000000000342947 */ /* 0x000fea0003800000 */
[----:B------:R-:W-:Y:S02]  /*277f0*/  ULDC UR4, c[0x0][0xac8] ;  /* 0x0002b20000047ab9 */ /* 0x000fe40000000800 */
[----:B------:R-:W-:Y:S02]  /*27800*/  ISETP.GE.AND P4, PT, R21, UR4, PT ;  /* 0x0000000415007c0c */ /* 0x000fe4000bf86270 */
[----:B------:R-:W-:Y:S02]  /*27810*/  ISETP.GE.AND P3, PT, R15, UR4, PT ;  /* 0x000000040f007c0c */ /* 0x000fe4000bf66270 */
[----:B------:R-:W-:-:S09]  /*27820*/  ISETP.GE.AND P2, PT, R7, UR4, PT ;  /* 0x0000000407007c0c */ /* 0x000fd2000bf46270 */
[-C--:B--2---:R-:W-:Y:S02]  /*27830*/  @!P4 LEA R24, P6, R21, R2.reuse, 0x1 ;  /* 0x000000021518c211 */ /* 0x084fe400078c08ff */
[----:B------:R-:W-:Y:S02]  /*27840*/  @!P3 LEA R26, P5, R15, R2, 0x1 ;  /* 0x000000020f1ab211 */ /* 0x000fe400078a08ff */
[----:B---3--:R-:W-:Y:S02]  /*27850*/  @!P4 LEA.HI.X R25, R21, R0, R8, 0x1, P6 ;  /* 0x000000001519c211 */ /* 0x008fe400030f0c08 */
[----:B------:R-:W-:Y:S02]  /*27860*/  @!P2 LEA R2, P6, R7, R2, 0x1 ;  /* 0x000000020702a211 */ /* 0x000fe400078c08ff */
[-C--:B------:R-:W-:Y:S01]  /*27870*/  @!P3 LEA.HI.X R27, R15, R0.reuse, R12, 0x1, P5 ;  /* 0x000000000f1bb211 */ /* 0x080fe200028f0c0c */
[----:B------:R4:W-:Y:S01]  /*27880*/  @!P4 ST.E.128 desc[UR60][R24.64], RZ ;  /* 0x000000ff1800c985 */ /* 0x0009e2000c101d3c */
[----:B------:R-:W-:-:S03]  /*27890*/  @!P2 LEA.HI.X R3, R7, R0, R6, 0x1, P6 ;  /* 0x000000000703a211 */ /* 0x000fc600030f0c06 */
[----:B------:R4:W-:Y:S04]  /*278a0*/  @!P3 ST.E.128 desc[UR60][R26.64], RZ ;  /* 0x000000ff1a00b985 */ /* 0x0009e8000c101d3c */
[----:B------:R4:W-:Y:S02]  /*278b0*/  @!P2 ST.E.128 desc[UR60][R2.64], RZ ;  /* 0x000000ff0200a985 */ /* 0x0009e4000c101d3c */
.L_x_5958:
[----:B------:R-:W-:Y:S05]  /*278c0*/  BSYNC B1 ;  /* 0x0000000000017941 */ /* 0x000fea0003800000 */
.L_x_5957:
[----:B---3--:R3:W0:Y:S01]  /*278d0*/  SHFL.IDX PT, R0, R5, 0x1, 0x181f ;  /* 0x00381f0005007f89 */ /* 0x00862200000e0000 */
[----:B------:R-:W-:Y:S03]  /*278e0*/  BSSY B1, `(.L_x_5959) ;  /* 0x0000010000017945 */ /* 0x000fe60003800000 */
[----:B--2-4-:R3:W2:Y:S01]  /*278f0*/  SHFL.IDX PT, R2, R4, 0x1, 0x181f ;  /* 0x00381f0004027f89 */ /* 0x0146a200000e0000 */
[----:B------:R-:W-:Y:S05]  /*27900*/  @P0 BRA `(.L_x_5960) ;  /* 0x0000000000340947 */ /* 0x000fea0003800000 */
[----:B------:R-:W-:Y:S02]  /*27910*/  ULDC UR4, c[0x0][0xac8] ;  /* 0x0002b20000047ab9 */ /* 0x000fe40000000800 */
        /* <DEDUP_REMOVED lines=12> */
.L_x_5960:
[----:B------:R-:W-:Y:S05]  /*279e0*/  BSYNC B1 ;  /* 0x0000000000017941 */ /* 0x000fea0003800000 */
.L_x_5959:
[----:B0-----:R0:W0:Y:S01]  /*279f0*/  SHFL.IDX PT, R0, R5, 0x2, 0x181f ;  /* 0x00581f0005007f89 */ /* 0x00102200000e0000 */
[----:B------:R-:W-:Y:S03]  /*27a00*/  BSSY B1, `(.L_x_5961) ;  /* 0x0000010000017945 */ /* 0x000fe60003800000 */
[----:B--2-4-:R2:W4:Y:S01]  /*27a10*/  SHFL.IDX PT, R2, R4, 0x2, 0x181f ;  /* 0x00581f0004027f89 */ /* 0x01452200000e0000 */
        /* <DEDUP_REMOVED lines=14> */
.L_x_5962:
[----:B------:R-:W-:Y:S05]  /*27b00*/  BSYNC B1 ;  /* 0x0000000000017941 */ /* 0x000fea0003800000 */
.L_x_5961:
[----:B0-----:R-:W-:Y:S01]  /*27b10*/  VIADD R0, R226, 0x60 ;  /* 0x00000060e2007836 */ /* 0x001fe20000000000 */
[----:B-1-3--:R-:W0:Y:S04]  /*27b20*/  SHFL.IDX PT, R5, R5, 0x3, 0x181f ;  /* 0x00781f0005057f89 */ /* 0x00ae2800000e0000 */
[----:B------:R-:W-:Y:S01]  /*27b30*/  ISETP.GE.AND P0, PT, R0, R13, PT ;  /* 0x0000000d0000720c */ /* 0x000fe20003f06270 */
[----:B----4-:R1:W3:-:S12]  /*27b40*/  SHFL.IDX PT, R2, R4, 0x3, 0x181f ;  /* 0x00781f0004027f89 */ /* 0x0102d800000e0000 */
[----:B-1----:R-:W-:Y:S05]  /*27b50*/  @P0 BRA `(.L_x_5951) ;  /* 0x0000000000340947 */ /* 0x002fea0003800000 */
        /* <DEDUP_REMOVED lines=13> */
.L_x_5951:
[----:B------:R-:W-:Y:S05]  /*27c30*/  BSYNC B0 ;  /* 0x0000000000007941 */ /* 0x000fea0003800000 */
.L_x_5941:
[----:B------:R-:W-:Y:S02]  /*27c40*/  ULDC UR4, c[0x0][0xc3c] ;  /* 0x00030f0000047ab9 */ /* 0x000fe40000000800 */
[----:B-1----:R-:W-:-:S13]  /*27c50*/  ISETP.GE.AND P0, PT, R11, UR4, PT ;  /* 0x000000040b007c0c */ /* 0x002fda000bf06270 */
[----:B------:R-:W-:Y:S05]  /*27c60*/  @!P0 BRA `(.L_x_5963) ;  /* 0xfffffd9400908947 */ /* 0x000fea000383ffff */
[----:B------:R-:W-:Y:S05]  /*27c70*/  BRA `(.L_x_5732) ;  /* 0x00000090002c7947 */ /* 0x000fea0003800000 */
.L_x_5730:
        /* <DEDUP_REMOVED lines=20> */
.L_x_5964:
[----:B------:R-:W-:Y:S01]  /*27dc0*/  LOP3.LUT R0, R6, 0x1f, RZ, 0xc0, !PT ;  /* 0x0000001f06007812 */ /* 0x000fe200078ec0ff */
[----:B------:R-:W-:Y:S01]  /*27dd0*/  ULDC UR4, c[0x0][0xc3c] ;  /* 0x00030f0000047ab9 */ /* 0x000fe20000000800 */
[----:B------:R-:W-:Y:S01]  /*27de0*/  MOV R8, RZ ;  /* 0x000000ff00087202 */ /* 0x000fe20000000f00 */
        /* <DEDUP_REMOVED lines=32> */
[----:B------:R-:W0:Y:S02]  /*27ff0*/  SHFL.IDX PT, R3, R5, 0x1f, 0x1f ;  /* 0x03e01f0005037f89 */ /* 0x000e2400000e0000 */
[----:B0-----:R-:W-:-:S04]  /*28000*/  IMAD R9, R3, UR5, RZ ;  /* 0x0000000503097c24 */ /* 0x001fc8000f8e02ff */
[----:B------:R-:W-:Y:S01]  /*28010*/  IMAD.MOV.U32 R4, RZ, RZ, R9 ;  /* 0x000000ffff047224 */ /* 0x000fe200078e0009 */
[----:B-1----:R-:W-:-:S13]  /*28020*/  ISETP.GT.AND P6, PT, R9, UR6, PT ;  /* 0x0000000609007c0c */ /* 0x002fda000bfc4270 */
[----:B------:R-:W-:Y:S05]  /*28030*/  @P6 BRA `(.L_x_5966) ;  /* 0x0000000000a86947 */ /* 0x000fea0003800000 */
[----:B------:R-:W-:Y:S01]  /*28040*/  IMAD.MOV.U32 R9, RZ, RZ, R4 ;  /* 0x000000ffff097224 */ /* 0x000fe200078e0004 */
[----:B------:R-:W-:Y:S01]  /*28050*/  UMOV UR4, URZ ;  /* 0x0000003f00047c82 */ /* 0x000fe20008000000 */
[----:B------:R-:W-:-:S05]  /*28060*/  ULDC UR5, c[0x0][0xc38] ;  /* 0x00030e0000057ab9 */ /* 0x000fca0000000800 */
.L_x_5968:
        /* <DEDUP_REMOVED lines=8> */
[----:B------:R-:W-:-:S04]  /*280f0*/  MOV R7, RZ ;  /* 0x000000ff00077202 */ /* 0x000fc80000000f00 */
        /* <DEDUP_REMOVED lines=30> */
.L_x_5966:
        /* <DEDUP_REMOVED lines=12> */
.L_x_5969:
        /* <DEDUP_REMOVED lines=16> */
[----:B------:R-:W-:Y:S01]  /*284a0*/  IMAD R11, R2, R7, RZ ;  /* 0x00000007020b7224 */ /* 0x000fe200078e02ff */
[----:B------:R-:W-:-:S05]  /*284b0*/  MOV R2, RZ ;  /* 0x000000ff00027202 */ /* 0x000fca0000000f00 */
        /* <DEDUP_REMOVED lines=14> */
[----:B------:R-:W-:Y:S01]  /*285a0*/  IMAD R7, R2, R9, RZ ;  /* 0x0000000902077224 */ /* 0x000fe200078e02ff */
[----:B------:R-:W-:-:S07]  /*285b0*/  MOV R2, RZ ;  /* 0x000000ff00027202 */ /* 0x000fce0000000f00 */
        /* <DEDUP_REMOVED lines=23> */
[----:B------:R-:W-:Y:S01]  /*28730*/  IMAD.MOV R3, RZ, RZ, -R7 ;  /* 0x000000ffff037224 */ /* 0x000fe200078e0a07 */
[----:B------:R-:W-:-:S03]  /*28740*/  LEA R7, R8, R7, 0x18 ;  /* 0x0000000708077211 */ /* 0x000fc600078ec0ff */
[----:B------:R-:W-:-:S04]  /*28750*/  IMAD R8, R8, R3, R10 ;  /* 0x0000000308087224 */ /* 0x000fc800078e020a */
[----:B------:R-:W-:-:S05]  /*28760*/  IMAD R3, R8, 0x10000, R7 ;  /* 0x0001000008037824 */ /* 0x000fca00078e0207 */
[----:B------:R0:W-:Y:S01]  /*28770*/  STL [R1+0x8], R3 ;  /* 0x0000080301007387 */ /* 0x0001e20000100800 */
[----:B------:R-:W-:Y:S05]  /*28780*/  BRA `(.L_x_5971) ;  /* 0x0000000000f47947 */ /* 0x000fea0003800000 */
.L_x_5970:
        /* <DEDUP_REMOVED lines=31> */
[----:B------:R-:W-:Y:S01]  /*28980*/  IMAD R8, R8, R2, R5 ;  /* 0x0000000208087224 */ /* 0x000fe200078e0205 */
[----:B------:R-:W-:Y:S02]  /*28990*/  MOV R2, RZ ;  /* 0x000000ff00027202 */ /* 0x000fe40000000f00 */
        /* <DEDUP_REMOVED lines=24> */
[----:B------:R-:W-:Y:S01]  /*28b20*/  @!P1 LOP3.LUT R2, RZ, R7, RZ, 0x33, !PT ;  /* 0x00000007ff029212 */ /* 0x000fe200078e33ff */
[----:B------:R-:W-:-:S04]  /*28b30*/  IMAD.MOV R7, RZ, RZ, -R7 ;  /* 0x000000ffff077224 */ /* 0x000fc800078e0a07 */
[----:B------:R-:W-:-:S05]  /*28b40*/  IMAD R3, R2, R7, R9 ;  /* 0x0000000702037224 */ /* 0x000fca00078e0209 */
[----:B------:R1:W-:Y:S02]  /*28b50*/  STL [R1+0x8], R3 ;  /* 0x0000080301007387 */ /* 0x0003e40000100800 */
.L_x_5971:
[----:B01----:R-:W-:-:S05]  /*28b60*/  LOP3.LUT R3, RZ, R2, RZ, 0x33, !PT ;  /* 0x00000002ff037212 */ /* 0x003fca00078e33ff */
[----:B------:R-:W-:-:S05]  /*28b70*/  IMAD.IADD R2, R4, 0x1, R3 ;  /* 0x0000000104027824 */ /* 0x000fca00078e0203 */
[----:B------:R1:W-:Y:S01]  /*28b80*/  STL [R1+0x4], R2 ;  /* 0x0000040201007387 */ /* 0x0003e20000100800 */
[----:B------:R-:W-:Y:S05]  /*28b90*/  BRA `(.L_x_5972) ;  /* 0x0000000000107947 */ /* 0x000fea0003800000 */
.L_x_5967:
[----:B------:R-:W-:Y:S01]  /*28ba0*/  IMAD.U32 R2, RZ, RZ, UR6 ;  /* 0x00000006ff027e24 */ /* 0x000fe2000f8e00ff */
[----:B------:R0:W-:Y:S04]  /*28bb0*/  STL [R1+0x4], RZ ;  /* 0x000004ff01007387 */ /* 0x0001e80000100800 */
[----:B------:R0:W-:Y:S04]  /*28bc0*/  STL [R1+0x8], RZ ;  /* 0x000008ff01007387 */ /* 0x0001e80000100800 */
[----:B------:R0:W-:Y:S02]  /*28bd0*/  STL [R1], R2 ;  /* 0x0000000201007387 */ /* 0x0001e40000100800 */
.L_x_5972:
        /* <DEDUP_REMOVED lines=10> */
.L_x_5965:
[----:B--2---:R-:W2:Y:S01]  /*28c80*/  LDL R0, [R1+0xc] ;  /* 0x00000c0001007983 */ /* 0x004ea20000100800 */
[----:B------:R-:W-:Y:S01]  /*28c90*/  ULDC UR4, c[0x0][0xc3c] ;  /* 0x00030f0000047ab9 */ /* 0x000fe20000000800 */
[----:B------:R-:W-:Y:S02]  /*28ca0*/  MOV R19, RZ ;  /* 0x000000ff00137202 */ /* 0x000fe40000000f00 */
[----:B--2---:R-:W-:Y:S01]  /*28cb0*/  ISETP.GE.AND P0, PT, R0, UR4, PT ;  /* 0x0000000400007c0c */ /* 0x004fe2000bf06270 */
[----:B------:R-:W-:-:S05]  /*28cc0*/  IMAD.MOV.U32 R0, RZ, RZ, 0x1 ;  /* 0x00000001ff007424 */ /* 0x000fca00078e00ff */
[----:B------:R2:W-:Y:S04]  /*28cd0*/  STL [R1+0x18], R0 ;  /* 0x0000180001007387 */ /* 0x0005e80000100800 */
[----:B------:R2:W-:Y:S03]  /*28ce0*/  STL [R1+0x64], RZ ;  /* 0x000064ff01007387 */ /* 0x0005e60000100800 */
[----:B------:R-:W-:Y:S05]  /*28cf0*/  @P0 BRA `(.L_x_5973) ;  /* 0x0000007c00240947 */ /* 0x000fea0003800000 */
[----:B--2---:R-:W2:Y:S04]  /*28d00*/  LDL R0, [R1+0x78] ;  /* 0x0000780001007983 */ /* 0x004ea80000100800 */
[----:B------:R-:W3:Y:S01]  /*28d10*/  LDL.LU R4, [R1+0x10] ;  /* 0x0000100001047983 */ /* 0x000ee20000300800 */
[----:B------:R-:W4:Y:S01]  /*28d20*/  S2UR UR5, SR_CgaCtaId ;  /* 0x00000000000579c3 */ /* 0x000f220000008800 */
[----:B------:R-:W-:Y:S01]  /*28d30*/  LOP3.LUT R5, R6, 0x7f, RZ, 0xc0, !PT ;  /* 0x0000007f06057812 */ /* 0x000fe200078ec0ff */
[----:B------:R-:W-:Y:S01]  /*28d40*/  UMOV UR4, 0x400 ;  /* 0x0000040000047882 */ /* 0x000fe20000000000 */
[----:B------:R-:W-:Y:S01]  /*28d50*/  BSSY B8, `(.L_x_5973) ;  /* 0x00007c3000087945 */ /* 0x000fe20003800000 */
[----:B------:R-:W-:Y:S01]  /*28d60*/  IMAD.MOV.U32 R19, RZ, RZ, RZ ;  /* 0x000000ffff137224 */ /* 0x000fe200078e00ff */
[C---:B------:R-:W-:Y:S01]  /*28d70*/  ISETP.NE.AND P1, PT, R5.reuse, RZ, PT ;  /* 0x000000ff0500720c */ /* 0x040fe20003f25270 */
[----:B01----:R-:W-:Y:S01]  /*28d80*/  IMAD.SHL.U32 R2, R5, 0x8, RZ ;  /* 0x0000000805027824 */ /* 0x003fe200078e00ff */
[----:B------:R-:W-:Y:S01]  /*28d90*/  ULDC.64 UR36, c[0x0][0x198] ;  /* 0x0000660000247ab9 */ /* 0x000fe20000000a00 */
        /* <DEDUP_REMOVED lines=20> */
[----:B------:R-:W-:Y:S02]  /*28ee0*/  LOP3.LUT R5, R2, 0x70, R6, 0xf8, !PT ;  /* 0x0000007002057812 */ /* 0x000fe400078ef806 */
[----:B------:R-:W-:Y:S01]  /*28ef0*/  LEA R2, R3, R18, 0x1 ;  /* 0x0000001203027211 */ /* 0x000fe200078e08ff */
[----:B------:R-:W-:-:S04]  /*28f00*/  IMAD.MOV.U32 R3, RZ, RZ, 0x1 ;  /* 0x00000001ff037424 */ /* 0x000fc800078e00ff */
[----:B------:R-:W-:Y:S01]  /*28f10*/  @P0 LOP3.LUT R4, R4, 0x8, RZ, 0xfc, !PT ;  /* 0x0000000804040812 */ /* 0x000fe200078efcff */
[----:B------:R0:W-:Y:S04]  /*28f20*/  STL [R1+0x30], R2 ;  /* 0x0000300201007387 */ /* 0x0001e80000100800 */
        /* <DEDUP_REMOVED lines=8> */
.L_x_6127:
[----:B------:R-:W2:Y:S01]  /*28fb0*/  LDL R0, [R1+0xc] ;  /* 0x00000c0001007983 */ /* 0x000ea20000100800 */
[----:B-1----:R-:W2:Y:S01]  /*28fc0*/  LDC.64 R2, c[0x0][0xc88] ;  /* 0x00032200ff027b82 */ /* 0x002ea20000000a00 */
[----:B------:R-:W-:Y:S05]  /*28fd0*/  YIELD ;  /* 0x0000000000007946 */ /* 0x000fea0003800000 */
[----:B------:R-:W-:Y:S01]  /*28fe0*/  ULDC.64 UR4, c[0x0][0xa28] ;  /* 0x00028a0000047ab9 */ /* 0x000fe20000000a00 */
[----:B------:R-:W-:Y:S01]  /*28ff0*/  ULDC.64 UR10, c[0x0][0xa18] ;  /* 0x00028600000a7ab9 */ /* 0x000fe20000000a00 */
[----:B------:R-:W-:Y:S01]  /*29000*/  ISETP.NE.U32.AND P0, PT, RZ, UR4, PT ;  /* 0x00000004ff007c0c */ /* 0x000fe2000bf05070 */
[----:B------:R-:W-:Y:S01]  /*29010*/  ULDC.64 UR6, c[0x0][0xa08] ;  /* 0x0002820000067ab9 */ /* 0x000fe20000000a00 */
[----:B--2---:R-:W-:Y:S01]  /*29020*/  IMAD.WIDE R2, R0, 0x4, R2 ;  /* 0x0000000400027825 */ /* 0x004fe200078e0202 */
[----:B------:R-:W-:-:S04]  /*29030*/  ULDC.64 UR8, c[0x0][0xa10] ;  /* 0x0002840000087ab9 */ /* 0x000fc80000000a00 */
[----:B0-----:R-:W2:Y:S01]  /*29040*/  LDG.E R4, desc[UR60][R2.64] ;  /* 0x0000003c02047981 */ /* 0x001ea2000c1e1900 */
[----:B------:R-:W-:Y:S01]  /*29050*/  ISETP.NE.AND.EX P0, PT, RZ, UR5, PT, P0 ;  /* 0x00000005ff007c0c */ /* 0x000fe2000bf05300 */
[----:B------:R-:W-:Y:S01]  /*29060*/  IMAD.MOV.U32 R0, RZ, RZ, RZ ;  /* 0x000000ffff007224 */ /* 0x000fe200078e00ff */
[----:B------:R-:W-:-:S04]  /*29070*/  ISETP.NE.U32.AND P3, PT, RZ, UR10, PT ;  /* 0x0000000aff007c0c */ /* 0x000fc8000bf65070 */
[----:B------:R-:W-:Y:S01]  /*29080*/  ISETP.NE.AND.EX P3, PT, RZ, UR11, PT, P3 ;  /* 0x0000000bff007c0c */ /* 0x000fe2000bf65330 */
[----:B------:R-:W-:Y:S01]  /*29090*/  IMAD.MOV.U32 R12, RZ, RZ, RZ ;  /* 0x000000ffff0c7224 */ /* 0x000fe200078e00ff */
[----:B--2---:R-:W-:Y:S01]  /*290a0*/  SHF.R.S32.HI R5, RZ, 0x1f, R4 ;  /* 0x0000001fff057819 */ /* 0x004fe20000011404 */
[----:B------:R0:W-:Y:S04]  /*290b0*/  STL [R1+0x38], R4 ;  /* 0x0000380401007387 */ /* 0x0001e80000100800 */
[C---:B------:R-:W-:Y:S02]  /*290c0*/  @P0 LEA R2, P1, R4.reuse, UR4, 0x2 ;  /* 0x0000000404020c11 */ /* 0x040fe4000f8210ff */
[C---:B------:R-:W-:Y:S01]  /*290d0*/  SHF.L.U32 R15, R4.reuse, 0x2, RZ ;  /* 0x00000002040f7819 */ /* 0x040fe200000006ff */
[----:B------:R1:W-:Y:S01]  /*290e0*/  STL [R1+0x54], R5 ;  /* 0x0000540501007387 */ /* 0x0003e20000100800 */
[C-C-:B------:R-:W-:Y:S01]  /*290f0*/  @P0 LEA.HI.X R3, R4.reuse, UR5, R5.reuse, 0x2, P1 ;  /* 0x0000000504030c11 */ /* 0x140fe200088f1405 */
[----:B------:R-:W-:Y:S01]  /*29100*/  ULDC.64 UR4, c[0x0][0xa00] ;  /* 0x0002800000047ab9 */ /* 0x000fe20000000a00 */
[----:B------:R-:W-:-:S02]  /*29110*/  SHF.L.U64.HI R14, R4, 0x2, R5 ;  /* 0x00000002040e7819 */ /* 0x000fc40000010205 */
[C---:B------:R-:W-:Y:S01]  /*29120*/  @P3 IADD3 R8, P1, R15.reuse, UR10, RZ ;  /* 0x0000000a0f083c10 */ /* 0x040fe2000ff3e0ff */
[----:B------:R2:W5:Y:S01]  /*29130*/  @P0 LDG.E R0, desc[UR60][R2.64] ;  /* 0x0000003c02000981 */ /* 0x000562000c1e1900 */
[----:B------:R-:W-:Y:S02]  /*29140*/  ISETP.NE.U32.AND P2, PT, RZ, UR6, PT ;  /* 0x00000006ff007c0c */ /* 0x000fe4000bf45070 */
[----:B------:R-:W-:Y:S02]  /*29150*/  CS2R R10, SRZ ;  /* 0x00000000000a7805 */ /* 0x000fe4000001ff00 */
[C---:B------:R-:W-:Y:S01]  /*29160*/  @P3 IADD3.X R9, R14.reuse, UR11, RZ, P1, !PT ;  /* 0x0000000b0e093c10 */ /* 0x040fe20008ffe4ff */
[----:B------:R-:W-:Y:S01]  /*29170*/  STL [R1+0x28], R15 ;  /* 0x0000280f01007387 */ /* 0x000fe20000100800 */
[----:B------:R-:W-:Y:S02]  /*29180*/  IADD3 R6, P1, R15, UR6, RZ ;  /* 0x000000060f067c10 */ /* 0x000fe4000ff3e0ff */
[----:B------:R-:W-:Y:S01]  /*29190*/  ISETP.NE.AND.EX P2, PT, RZ, UR7, PT, P2 ;  /* 0x00000007ff007c0c */ /* 0x000fe2000bf45320 */
[----:B------:R-:W-:Y:S01]  /*291a0*/  STL [R1+0x3c], R14 ;  /* 0x00003c0e01007387 */ /* 0x000fe20000100800 */
[----:B------:R-:W-:-:S02]  /*291b0*/  IADD3.X R7, R14, UR7, RZ, P1, !PT ;  /* 0x000000070e077c10 */ /* 0x000fc40008ffe4ff */
[----:B------:R-:W-:Y:S02]  /*291c0*/  ISETP.NE.U32.AND P1, PT, RZ, UR4, PT ;  /* 0x00000004ff007c0c */ /* 0x000fe4000bf25070 */
[C---:B--2---:R-:W-:Y:S02]  /*291d0*/  IADD3 R2, P0, R15.reuse, UR4, RZ ;  /* 0x000000040f027c10 */ /* 0x044fe4000ff1e0ff */
[----:B------:R-:W-:Y:S02]  /*291e0*/  ISETP.NE.AND.EX P1, PT, RZ, UR5, PT, P1 ;  /* 0x00000005ff007c0c */ /* 0x000fe4000bf25310 */
[C---:B------:R-:W-:Y:S01]  /*291f0*/  IADD3.X R3, R14.reuse, UR5, RZ, P0, !PT ;  /* 0x000000050e037c10 */ /* 0x040fe200087fe4ff */
[----:B------:R-:W-:Y:S01]  /*29200*/  ULDC UR4, c[0x0][0x288] ;  /* 0x0000a20000047ab9 */ /* 0x000fe20000000800 */
[----:B0-----:R-:W-:Y:S01]  /*29210*/  IADD3 R4, P0, R15, UR8, RZ ;  /* 0x000000080f047c10 */ /* 0x001fe2000ff1e0ff */
[----:B------:R0:W5:Y:S03]  /*29220*/  @P2 LDG.E R11, desc[UR60][R6.64] ;  /* 0x0000003c060b2981 */ /* 0x000166000c1e1900 */
[----:B-1----:R-:W-:-:S02]  /*29230*/  IADD3.X R5, R14, UR9, RZ, P0, !PT ;  /* 0x000000090e057c10 */ /* 0x002fc400087fe4ff */
[----:B------:R-:W-:-:S03]  /*29240*/  ISETP.NE.U32.AND P0, PT, RZ, UR8, PT ;  /* 0x00000008ff007c0c */ /* 0x000fc6000bf05070 */
[----:B------:R-:W2:Y:S01]  /*29250*/  @P1 LDG.E R12, desc[UR60][R2.64] ;  /* 0x0000003c020c1981 */ /* 0x000ea2000c1e1900 */
[----:B------:R-:W-:-:S13]  /*29260*/  ISETP.NE.AND.EX P0, PT, RZ, UR9, PT, P0 ;  /* 0x00000009ff007c0c */ /* 0x000fda000bf05300 */
        /* <DEDUP_REMOVED lines=18> */
[----:B------:R-:W2:Y:S04]  /*29390*/  LDG.E R12, desc[UR60][R2.64] ;  /* 0x0000003c020c7981 */ /* 0x000ea8000c1e1900 */
[----:B------:R-:W2:Y:S02]  /*293a0*/  LDG.E R2, desc[UR60][R2.64+0x4] ;  /* 0x0000043c02027981 */ /* 0x000ea4000c1e1900 */
[----:B--2--5:R-:W-:-:S05]  /*293b0*/  IADD3 R13, -R12, R2, RZ ;  /* 0x000000020c0d7210 */ /* 0x024fca0007ffe1ff */
[----:B------:R0:W-:Y:S02]  /*293c0*/  STL [R1+0x50], R13 ;  /* 0x0000500d01007387 */ /* 0x0001e40000100800 */
.L_x_5974:
        /* <DEDUP_REMOVED lines=14> */
[----:B-1----:R-:W-:-:S04]  /*294b0*/  IADD3 R2, P1, R15, UR4, RZ ;  /* 0x000000040f027c10 */ /* 0x002fc8000ff3e0ff */
[----:B------:R-:W-:-:S05]  /*294c0*/  IADD3.X R3, R14, UR5, RZ, P1, !PT ;  /* 0x000000050e037c10 */ /* 0x000fca0008ffe4ff */
[----:B------:R2:W5:Y:S01]  /*294d0*/  LDG.E R8, desc[UR60][R2.64] ;  /* 0x0000003c02087981 */ /* 0x000562000c1e1900 */
[----:B------:R-:W-:Y:S05]  /*294e0*/  BRA `(.L_x_5976) ;  /* 0x0000000000107947 */ /* 0x000fea0003800000 */
.L_x_5975:
[----:B------:R-:W-:Y:S05]  /*294f0*/  @!P2 BRA `(.L_x_5976) ;  /* 0x00000000000ca947 */ /* 0x000fea0003800000 */
[----:B------:R-:W2:Y:S04]  /*29500*/  LDG.E R8, desc[UR60][R6.64] ;  /* 0x0000003c06087981 */ /* 0x000ea8000c1e1900 */
[----:B------:R-:W2:Y:S02]  /*29510*/  LDG.E R6, desc[UR60][R6.64+0x4] ;  /* 0x0000043c06067981 */ /* 0x000ea4000c1e1900 */
[----:B--2---:R-:W-:-:S07]  /*29520*/  IMAD.IADD R8, R6, 0x1, -R8 ;  /* 0x0000000106087824 */ /* 0x004fce00078e0a08 */
.L_x_5976:
[----:B-12---:R-:W2:Y:S01]  /*29530*/  @P0 LDG.E R2, desc[UR60][R4.64] ;  /* 0x0000003c04020981 */ /* 0x006ea2000c1e1900 */
[----:B------:R-:W1:Y:S03]  /*29540*/  LDC R3, c[0x0][0x448] ;  /* 0x00011200ff037b82 */ /* 0x000e660000000800 */
[----:B------:R-:W3:Y:S04]  /*29550*/  LDL R6, [R1+0x4] ;  /* 0x0000040001067983 */ /* 0x000ee80000100800 */
[----:B------:R4:W2:Y:S01]  /*29560*/  @P0 LDG.E R4, desc[UR60][R4.64+0x4] ;  /* 0x0000043c04040981 */ /* 0x0008a2000c1e1900 */
[----:B-1----:R-:W-:-:S13]  /*29570*/  ISETP.NE.AND P1, PT, R3, 0x1, PT ;  /* 0x000000010300780c */ /* 0x002fda0003f25270 */
[----:B------:R-:W1:Y:S08]  /*29580*/  @P1 LDC R3, c[0x0][0x44c] ;  /* 0x00011300ff031b82 */ /* 0x000e700000000800 */
[----:B----4-:R-:W4:Y:S01]  /*29590*/  @P1 LDC R5, c[0x0][0x450] ;  /* 0x00011400ff051b82 */ /* 0x010f220000000800 */
[----:B-----5:R-:W-:Y:S01]  /*295a0*/  IMAD.IADD R7, R8, 0x1, -R0 ;  /* 0x0000000108077824 */ /* 0x020fe200078e0a00 */
[----:B------:R-:W-:-:S05]  /*295b0*/  LOP3.LUT R11, R17, 0xff, RZ, 0xc0, !PT ;  /* 0x000000ff110b7812 */ /* 0x000fca00078ec0ff */
[----:B------:R0:W-:Y:S01]  /*295c0*/  STL [R1+0x60], R11 ;  /* 0x0000600b01007387 */ /* 0x0001e20000100800 */
[----:B------:R-:W-:Y:S01]  /*295d0*/  BSSY B0, `(.L_x_5977) ;  /* 0x0000034000007945 */ /* 0x000fe20003800000 */
[----:B------:R-:W-:Y:S01]  /*295e0*/  SHF.R.U32.HI R17, RZ, 0x10, R17 ;  /* 0x00000010ff117819 */ /* 0x000fe20000011611 */
[----:B--2---:R-:W-:Y:S02]  /*295f0*/  @P0 IMAD.IADD R9, R4, 0x1, -R2 ;  /* 0x0000000104090824 */ /* 0x004fe400078e0a02 */
[----:B---3--:R-:W-:-:S05]  /*29600*/  IMAD.SHL.U32 R2, R6, 0x80, RZ ;  /* 0x0000008006027824 */ /* 0x008fca00078e00ff */
[----:B------:R-:W-:-:S05]  /*29610*/  IADD3 R2, R2, 0x7f, RZ ;  /* 0x0000007f02027810 */ /* 0x000fca0007ffe0ff */
[----:B-1----:R-:W-:-:S04]  /*29620*/  @P1 IMAD.HI.U32 R0, R2, R3, RZ ;  /* 0x0000000302001227 */ /* 0x002fc800078e00ff */
[----:B------:R-:W-:Y:S01]  /*29630*/  IMAD.MOV.U32 R4, RZ, RZ, R2 ;  /* 0x000000ffff047224 */ /* 0x000fe200078e0002 */
[----:B----4-:R-:W-:Y:S01]  /*29640*/  @P1 SHF.R.U32.HI R4, RZ, R5, R0 ;  /* 0x00000005ff041219 */ /* 0x010fe20000011600 */
[----:B------:R-:W-:Y:S01]  /*29650*/  IMAD.IADD R0, R7, 0x1, R9 ;  /* 0x0000000107007824 */ /* 0x000fe200078e0209 */
[----:B------:R-:W-:-:S03]  /*29660*/  MOV R2, RZ ;  /* 0x000000ff00027202 */ /* 0x000fc60000000f00 */
[C---:B------:R-:W-:Y:S01]  /*29670*/  VIADD R3, R0.reuse, 0x6f ;  /* 0x0000006f00037836 */ /* 0x040fe20000000000 */
[----:B------:R-:W-:-:S03]  /*29680*/  IADD3 R21, R0, 0x70, -R13 ;  /* 0x0000007000157810 */ /* 0x000fc60007ffe80d */
[----:B------:R-:W-:-:S04]  /*29690*/  IMAD.HI R5, R3, -0x6db6db6d, R2 ;  /* 0x9249249303057827 */ /* 0x000fc800078e0202 */
[----:B------:R-:W-:-:S04]  /*296a0*/  IMAD.IADD R3, R21, 0x1, R4 ;  /* 0x0000000115037824 */ /* 0x000fc800078e0204 */
[----:B------:R-:W-:Y:S01]  /*296b0*/  IMAD.HI R2, R3, -0x6db6db6d, R2 ;  /* 0x9249249303027827 */ /* 0x000fe200078e0202 */
[----:B------:R-:W-:-:S04]  /*296c0*/  SHF.R.U32.HI R20, RZ, 0x1f, R5 ;  /* 0x0000001fff147819 */ /* 0x000fc80000011605 */
[----:B------:R-:W-:Y:S02]  /*296d0*/  SHF.R.U32.HI R6, RZ, 0x1f, R2 ;  /* 0x0000001fff067819 */ /* 0x000fe40000011602 */
[----:B------:R-:W-:Y:S02]  /*296e0*/  LEA.HI.SX32 R20, R5, R20, 0x1a ;  /* 0x0000001405147211 */ /* 0x000fe400078fd2ff */
[----:B------:R-:W-:-:S04]  /*296f0*/  LEA.HI.SX32 R6, R2, R6, 0x1a ;  /* 0x0000000602067211 */ /* 0x000fc800078fd2ff */
[----:B------:R-:W-:-:S04]  /*29700*/  VIMNMX R6, R20, R6, PT ;  /* 0x0000000614067248 */ /* 0x000fc80003fe0100 */
[----:B------:R-:W-:Y:S01]  /*29710*/  ISETP.GE.AND P1, PT, R6, 0x1, PT ;  /* 0x000000010600780c */ /* 0x000fe20003f26270 */
[----:B------:R-:W-:-:S12]  /*29720*/  IMAD.MOV.U32 R0, RZ, RZ, RZ ;  /* 0x000000ffff007224 */ /* 0x000fd800078e00ff */
        /* <DEDUP_REMOVED lines=11> */
[----:B------:R-:W-:Y:S01]  /*297e0*/  ISETP.GE.AND P1, PT, R4, RZ, PT ;  /* 0x000000ff0400720c */ /* 0x000fe20003f26270 */
[----:B-1----:R-:W-:-:S04]  /*297f0*/  IMAD.MOV R4, RZ, RZ, -R5 ;  /* 0x000000ffff047224 */ /* 0x002fc800078e0a05 */
[----:B------:R-:W-:Y:S01]  /*29800*/  IMAD R8, R4, R3, RZ ;  /* 0x0000000304087224 */ /* 0x000fe200078e02ff */
[----:B------:R-:W-:-:S05]  /*29810*/  MOV R4, RZ ;  /* 0x000000ff00047202 */ /* 0x000fca0000000f00 */
        /* <DEDUP_REMOVED lines=15> */
.L_x_5978:
[----:B------:R-:W-:Y:S05]  /*29910*/  BSYNC B0 ;  /* 0x0000000000007941 */ /* 0x000fea0003800000 */
.L_x_5977:
        /* <DEDUP_REMOVED lines=8> */
[----:B------:R-:W-:Y:S02]  /*299a0*/  ISETP.GT.AND P1, PT, R2, R0, PT ;  /* 0x000000000200720c */ /* 0x000fe40003f24270 */
[----:B------:R-:W-:-:S05]  /*299b0*/  SHF.R.U32.HI R4, RZ, 0x4, R0 ;  /* 0x00000004ff047819 */ /* 0x000fca0000011600 */
[----:B------:R-:W-:-:S04]  /*299c0*/  IMAD.WIDE.U32 R4, R4, 0x24924925, RZ ;  /* 0x2492492504047825 */ /* 0x000fc800078e00ff */
[----:B------:R-:W-:Y:S02]  /*299d0*/  IMAD.MOV.U32 R9, RZ, RZ, R5 ;  /* 0x000000ffff097224 */ /* 0x000fe400078e0005 */
[----:B------:R-:W-:Y:S02]  /*299e0*/  @P1 VIADD R3, R2, 0x6f ;  /* 0x0000006f02031836 */ /* 0x000fe40000000000 */
[----:B------:R-:W-:Y:S01]  /*299f0*/  @P1 IMAD.MOV.U32 R2, RZ, RZ, RZ ;  /* 0x000000ffff021224 */ /* 0x000fe200078e00ff */
[----:B------:R-:W-:-:S03]  /*29a00*/  MOV R7, R9 ;  /* 0x0000000900077202 */ /* 0x000fc60000000f00 */
        /* <DEDUP_REMOVED lines=12> */
.L_x_6170:
[----:B-1----:R-:W-:Y:S02]  /*29ad0*/  ISETP.NE.AND P0, PT, R14, RZ, PT ;  /* 0x000000ff0e00720c */ /* 0x002fe40003f05270 */
[----:B------:R-:W-:-:S11]  /*29ae0*/  PLOP3.LUT P2, PT, PT, PT, PT, 0x8, 0x0 ;  /* 0x000000000000781c */ /* 0x000fd60003f4e170 */
[----:B------:R-:W-:Y:S05]  /*29af0*/  @P0 BRA `(.L_x_5982) ;  /* 0x00000000000c0947 */ /* 0x000fea0003800000 */
[----:B------:R-:W-:-:S03]  /*29b00*/  UMOV UR4, 0xffffffff ;  /* 0xffffffff00047882 */ /* 0x000fc60000000000 */
[----:B------:R-:W-:Y:S05]  /*29b10*/  BRA.DIV UR4, `(.L_x_5983) ;  /* 0x0000007e04807947 */ /* 0x000fea000b800000 */
[----:B------:R-:W-:-:S13]  /*29b20*/  ELECT P2, URZ, PT ;  /* 0x00000000003f782f */ /* 0x000fda0003840000 */
.L_x_5982:
        /* <DEDUP_REMOVED lines=9> */
.L_x_6173:
[----:B------:R-:W-:Y:S05]  /*29bc0*/  BSYNC B1 ;  /* 0x0000000000017941 */ /* 0x000fea0003800000 */
.L_x_5984:
        /* <DEDUP_REMOVED lines=12> */
.L_x_6174:
[----:B------:R-:W-:Y:S05]  /*29c90*/  BSYNC B2 ;  /* 0x0000000000027941 */ /* 0x000fea0003800000 */
.L_x_5988:
        /* <DEDUP_REMOVED lines=8> */
.L_x_5991:
[----:B------:R-:W-:Y:S05]  /*29d20*/  BSYNC B2 ;  /* 0x0000000000027941 */ /* 0x000fea0003800000 */
.L_x_5990:
        /* <DEDUP_REMOVED lines=8> */
[----:B------:R-:W-:Y:S01]  /*29db0*/  UIADD3.X UR5, URZ, UR37, URZ, UP0, !UPT ;  /* 0x000000253f057290 */ /* 0x000fe200087fe43f */
[----:B------:R-:W-:Y:S01]  /*29dc0*/  UMOV UR7, 0x12f00000 ;  /* 0x12f0000000077882 */ /* 0x000fe20000000000 */
[----:B--2---:R-:W-:-:S02]  /*29dd0*/  IMAD R6, R2, 0xa800, R18 ;  /* 0x0000a80002067824 */ /* 0x004fc400078e0212 */
[----:B------:R-:W-:Y:S02]  /*29de0*/  VIADD R2, R5, 0x36890 ;  /* 0x0003689005027836 */ /* 0x000fe40000000000 */
[----:B------:R-:W-:-:S07]  /*29df0*/  VIADD R4, R6, 0x21400 ;  /* 0x0002140006047836 */ /* 0x000fce0000000000 */
.L_x_5992:
        /* <DEDUP_REMOVED lines=16> */
.L_x_5993:
        /* <DEDUP_REMOVED lines=16> */
.L_x_5994:
        /* <DEDUP_REMOVED lines=13> */
.L_x_6175:
[----:B------:R-:W-:Y:S05]  /*2a0d0*/  BSYNC B2 ;  /* 0x0000000000027941 */ /* 0x000fea0003800000 */
.L_x_5995:
[----:B------:R-:W-:Y:S01]  /*2a0e0*/  BSSY B2, `(.L_x_5997) ;  /* 0x000000a000027945 */ /* 0x000fe20003800000 */
[----:B------:R-:W-:Y:S02]  /*2a0f0*/  IMAD.MOV.U32 R12, RZ, RZ, 0x0 ;  /* 0x00000000ff0c7424 */ /* 0x000fe400078e00ff */
[----:B------:R-:W-:Y:S01]  /*2a100*/  IMAD.MOV.U32 R13, RZ, RZ, 0x12f00000 ;  /* 0x12f00000ff0d7424 */ /* 0x000fe200078e00ff */
[----:B------:R-:W-:Y:S06]  /*2a110*/  @P4 BRA `(.L_x_5998) ;  /* 0x0000000000184947 */ /* 0x000fec0003800000 */
[----:B------:R-:W2:Y:S02]  /*2a120*/  LDL R2, [R1+0x10] ;  /* 0x0000100001027983 */ /* 0x000ea40000100800 */
[----:B--2---:R-:W-:Y:S02]  /*2a130*/  LOP3.LUT P0, RZ, R2, 0x1, RZ, 0xc0, !PT ;  /* 0x0000000102ff7812 */ /* 0x004fe4000780c0ff */
[----:B------:R-:W-:-:S04]  /*2a140*/  MOV R2, 0xa800 ;  /* 0x0000a80000027802 */ /* 0x000fc80000000f00 */
[----:B------:R2:W-:Y:S07]  /*2a150*/  SYNCS.ARRIVE.TRANS64 RZ, [R5+URZ+0x368b0], R2 ;  /* 0x0368b00205ff79a7 */ /* 0x0005ee000800003f */
[----:B------:R-:W-:Y:S05]  /*2a160*/  @!P0 BRA `(.L_x_5998) ;  /* 0x0000000000048947 */ /* 0x000fea0003800000 */
[----:B------:R-:W-:Y:S01]  /*2a170*/  BPT.TRAP 0x1 ;  /* 0x000000040000795c */ /* 0x000fe20000300000 */
.L_x_5998:
[----:B------:R-:W-:Y:S05]  /*2a180*/  BSYNC B2 ;  /* 0x0000000000027941 */ /* 0x000fea0003800000 */
.L_x_5997:
        /* <DEDUP_REMOVED lines=8> */
.L_x_5999:
        /* <DEDUP_REMOVED lines=15> */
.L_x_6000:
        /* <DEDUP_REMOVED lines=15> */
.L_x_6001:
        /* <DEDUP_REMOVED lines=10> */
.L_x_5987:
[----:B------:R-:W-:Y:S05]  /*2a490*/  BSYNC B1 ;  /* 0x0000000000017941 */ /* 0x000fea0003800000 */
.L_x_5986:
[----:B0-----:R-:W2:Y:S04]  /*2a4a0*/  LDL.LU R2, [R1+0x20] ;  /* 0x0000200001027983 */ /* 0x001ea80000300800 */
[----:B------:R-:W3:Y:S01]  /*2a4b0*/  LDL.LU R4, [R1+0x24] ;  /* 0x0000240001047983 */ /* 0x000ee20000300800 */
[----:B------:R-:W-:Y:S01]  /*2a4c0*/  VIADD R7, R7, 0xfffffffe ;  /* 0xfffffffe07077836 */ /* 0x000fe20000000000 */
[----:B------:R-:W-:Y:S02]  /*2a4d0*/  PLOP3.LUT P5, PT, PT, PT, PT, 0x8, 0x0 ;  /* 0x000000000000781c */ /* 0x000fe40003fae170 */
[----:B--2---:R-:W-:-:S04]  /*2a4e0*/  IADD3 R2, R2, 0x1, RZ ;  /* 0x0000000102027810 */ /* 0x004fc80007ffe0ff */
        /* <DEDUP_REMOVED lines=8> */
.L_x_6018:
        /* <DEDUP_REMOVED lines=8> */
[----:B------:R-:W-:Y:S01]  /*2a5f0*/  ISETP.NE.AND P1, PT, R2, RZ, PT ;  /* 0x000000ff0200720c */ /* 0x000fe20003f25270 */
[----:B--2---:R-:W-:Y:S01]  /*2a600*/  IMAD R6, R4, 0x8, R18 ;  /* 0x0000000804067824 */ /* 0x004fe200078e0212 */
[----:B---3--:R-:W-:-:S04]  /*2a610*/  SHF.L.U32 R5, R3, 0x1f, RZ ;  /* 0x0000001f03057819 */ /* 0x008fc800000006ff */
[----:B------:R-:W0:Y:S02]  /*2a620*/  SYNCS.PHASECHK.TRANS64.TRYWAIT P0, [R6+URZ+0x368a0], R5 ;  /* 0x0368a005060075a7 */ /* 0x000e24000800017f */
[----:B0-----:R-:W-:Y:S05]  /*2a630*/  @!P0 BRA `(.L_x_6005) ;  /* 0x0000007400188947 */ /* 0x001fea0003800000 */
.L_x_6176:
[----:B------:R-:W-:Y:S05]  /*2a640*/  BSYNC B2 ;  /* 0x0000000000027941 */ /* 0x000fea0003800000 */
.L_x_6004:
        /* <DEDUP_REMOVED lines=8> */
.L_x_6007:
[----:B------:R-:W-:Y:S05]  /*2a6d0*/  BSYNC B2 ;  /* 0x0000000000027941 */ /* 0x000fea0003800000 */
.L_x_6006:
        /* <DEDUP_REMOVED lines=12> */
.L_x_6008:
        /* <DEDUP_REMOVED lines=16> */
.L_x_6009:
        /* <DEDUP_REMOVED lines=16> */
.L_x_6010:
        /* <DEDUP_REMOVED lines=13> */
.L_x_6177:
[----:B------:R-:W-:Y:S05]  /*2aa70*/  BSYNC B2 ;  /* 0x0000000000027941 */ /* 0x000fea0003800000 */
.L_x_6011:
        /* <DEDUP_REMOVED lines=10> */
.L_x_6014:
[----:B------:R-:W-:Y:S05]  /*2ab20*/  BSYNC B2 ;  /* 0x0000000000027941 */ /* 0x000fea0003800000 */
.L_x_6013:
        /* <DEDUP_REMOVED lines=8> */
.L_x_6015:
        /* <DEDUP_REMOVED lines=15> */
.L_x_6016:
        /* <DEDUP_REMOVED lines=15> */
.L_x_6017:
        /* <DEDUP_REMOVED lines=10> */
.L_x_6003:
[----:B------:R-:W-:Y:S05]  /*2ae30*/  BSYNC B1 ;  /* 0x0000000000017941 */ /* 0x000fea0003800000 */
.L_x_6002:
        /* <DEDUP_REMOVED lines=12> */
.L_x_5980:
[----:B------:R-:W-:Y:S05]  /*2af00*/  BSYNC B0 ;  /* 0x0000000000007941 */ /* 0x000fea0003800000 */
.L_x_5979:
        /* <DEDUP_REMOVED lines=12> */
[----:B-1----:R-:W-:Y:S01]  /*2afd0*/  @P0 SHF.R.U32.HI R0, RZ, R3, R2 ;  /* 0x00000003ff000219 */ /* 0x002fe20000011602 */
[----:B------:R-:W-:-:S03]  /*2afe0*/  IMAD.MOV.U32 R2, RZ, RZ, RZ ;  /* 0x000000ffff027224 */ /* 0x000fc600078e00ff */
[----:B------:R-:W-:-:S05]  /*2aff0*/  IADD3 R3, R21, R0, RZ ;  /* 0x0000000015037210 */ /* 0x000fca0007ffe0ff */
[----:B------:R-:W-:-:S05]  /*2b000*/  IMAD.HI R2, R3, -0x6db6db6d, R2 ;  /* 0x9249249303027827 */ /* 0x000fca00078e0202 */
        /* <DEDUP_REMOVED lines=16> */
[-C--:B------:R-:W-:Y:S02]  /*2b110*/  IABS R2, R17.reuse ;  /* 0x0000001100027213 */ /* 0x080fe40000000000 */
[----:B------:R-:W-:Y:S02]  /*2b120*/  IADD3 R4, R17, -0x1, R7 ;  /* 0xffffffff11047810 */ /* 0x000fe40007ffe007 */
        /* <DEDUP_REMOVED lines=16> */
.L_x_6020:
[----:B------:R-:W-:Y:S05]  /*2b230*/  BSYNC B0 ;  /* 0x0000000000007941 */ /* 0x000fea0003800000 */
.L_x_6019:
        /* <DEDUP_REMOVED lines=27> */
.L_x_6022:
        /* <DEDUP_REMOVED lines=12> */
[----:B------:R-:W-:Y:S01]  /*2b4b0*/  MOV R13, RZ ;  /* 0x000000ff000d7202 */ /* 0x000fe20000000f00 */
[----:B------:R-:W-:Y:S02]  /*2b4c0*/  IMAD.U32 R6, RZ, RZ, UR8 ;  /* 0x00000008ff067e24 */ /* 0x000fe4000f8e00ff */
[----:B------:R-:W-:-:S02]  /*2b4d0*/  IMAD.U32 R10, RZ, RZ, UR4 ;  /* 0x00000004ff0a7e24 */ /* 0x000fc4000f8e00ff */
[----:B------:R-:W-:Y:S02]  /*2b4e0*/  IMAD.U32 R11, RZ, RZ, UR5 ;  /* 0x00000005ff0b7e24 */ /* 0x000fe4000f8e00ff */
[----:B------:R-:W-:Y:S02]  /*2b4f0*/  IMAD.MOV.U32 R8, RZ, RZ, 0x70 ;  /* 0x00000070ff087424 */ /* 0x000fe400078e00ff */
[----:B------:R-:W-:-:S07]  /*2b500*/  IMAD.MOV.U32 R12, RZ, RZ, 0x1 ;  /* 0x00000001ff0c7424 */ /* 0x000fce00078e00ff */
[----:B------:R-:W-:-:S07]  /*2b510*/  LEPC R20, `(.L_x_6025) ;  /* 0x000000001014794e */ /* 0x000fce0000000000 */
[----:B0-----:R-:W-:Y:S05]  /*2b520*/  CALL.ABS.NOINC R2 ;  /* 0x0000000002007343 */ /* 0x001fea0003c00000 */
.L_x_6025:
[----:B------:R-:W-:Y:S05]  /*2b530*/  BSYNC B6 ;  /* 0x0000000000067941 */ /* 0x000fea0003800000 */
.L_x_6024:
        /* <DEDUP_REMOVED lines=20> */
.L_x_6028:
        /* <DEDUP_REMOVED lines=15> */
.L_x_6027:
[----:B------:R-:W-:Y:S05]  /*2b770*/  BSYNC B6 ;  /* 0x0000000000067941 */ /* 0x000fea0003800000 */
.L_x_6026:
        /* <DEDUP_REMOVED lines=25> */
.L_x_6180:
        /* <DEDUP_REMOVED lines=11> */
.L_x_6183:
        /* <DEDUP_REMOVED lines=24> */
.L_x_6032:
[----:B-1----:R-:W2:Y:S01]  /*2bb40*/  LDL R2, [R1+0x18] ;  /* 0x0000180001027983 */ /* 0x002ea20000100800 */
[----:B0-----:R-:W-:Y:S01]  /*2bb50*/  IMAD R0, R19, 0x8, R18 ;  /* 0x0000000813007824 */ /* 0x001fe200078e0212 */
[----:B--2---:R-:W-:-:S04]  /*2bb60*/  SHF.L.U32 R2, R2, 0x1f, RZ ;  /* 0x0000001f02027819 */ /* 0x004fc800000006ff */
[----:B------:R-:W0:Y:S02]  /*2bb70*/  SYNCS.PHASECHK.TRANS64.TRYWAIT P0, [R0+URZ+0x36840], R2 ;  /* 0x03684002000075a7 */ /* 0x000e24000800017f */
[----:B0-----:R-:W-:Y:S05]  /*2bb80*/  @!P0 BRA `(.L_x_6033) ;  /* 0x0000006000408947 */ /* 0x001fea0003800000 */
.L_x_6184:
        /* <DEDUP_REMOVED lines=10> */
.L_x_6034:
        /* <DEDUP_REMOVED lines=34> */
.L_x_6030:
        /* <DEDUP_REMOVED lines=40> */
.L_x_6036:
[----:B------:R-:W-:Y:S05]  /*2c0d0*/  BSYNC B6 ;  /* 0x0000000000067941 */ /* 0x000fea0003800000 */
.L_x_6035:
        /* <DEDUP_REMOVED lines=15> */
[----:B------:R-:W-:Y:S02]  /*2c1d0*/  LOP3.LUT R8, R8, 0x38, RZ, 0xc0, !PT ;  /* 0x0000003808087812 */ /* 0x000fe400078ec0ff */
[----:B------:R-:W-:Y:S01]  /*2c1e0*/  LOP3.LUT R9, R9, 0x80, RZ, 0xfc, !PT ;  /* 0x0000008009097812 */ /* 0x000fe200078efcff */
[----:B---3--:R-:W-:Y:S02]  /*2c1f0*/  IMAD.MOV.U32 R3, RZ, RZ, R4 ;  /* 0x000000ffff037224 */ /* 0x008fe400078e0004 */
[----:B------:R-:W1:Y:S01]  /*2c200*/  S2R R4, SR_TID.X ;  /* 0x0000000000047919 */ /* 0x000e620000002100 */
[----:B------:R-:W-:-:S04]  /*2c210*/  IMAD.WIDE.U32 R2, R16, UR4, R2 ;  /* 0x0000000410027c25 */ /* 0x000fc8000f8e0002 */
[----:B------:R-:W-:Y:S01]  /*2c220*/  IMAD R3, R16, UR5, R3 ;  /* 0x0000000510037c24 */ /* 0x000fe2000f8e0203 */
[----:B------:R-:W-:Y:S02]  /*2c230*/  ULDC.64 UR4, c[0x0][0x2e0] ;  /* 0x0000b80000047ab9 */ /* 0x000fe40000000a00 */
[----:B--2---:R-:W-:Y:S02]  /*2c240*/  IMAD R0, R0, UR4, RZ ;  /* 0x0000000400007c24 */ /* 0x004fe4000f8e02ff */
[----:B----4-:R-:W-:-:S04]  /*2c250*/  IMAD.WIDE.U32 R2, R5, UR4, R2 ;  /* 0x0000000405027c25 */ /* 0x010fc8000f8e0002 */
[----:B------:R-:W-:Y:S01]  /*2c260*/  IMAD R0, R5, UR5, R0 ;  /* 0x0000000505007c24 */ /* 0x000fe2000f8e0200 */
[----:B------:R-:W-:-:S04]  /*2c270*/  ULDC.64 UR4, c[0x0][0x2d0] ;  /* 0x0000b40000047ab9 */ /* 0x000fc80000000a00 */
[----:B------:R-:W-:Y:S02]  /*2c280*/  IADD3 R3, R3, R0, RZ ;  /* 0x0000000003037210 */ /* 0x000fe40007ffe0ff */
        /* <DEDUP_REMOVED lines=36> */
[----:B------:R-:W-:-:S05]  /*2c4d0*/  SHF.R.U32.HI R11, RZ, 0x3, R11 ;  /* 0x00000003ff0b7819 */ /* 0x000fca000001160b */
[----:B------:R-:W-:-:S04]  /*2c4e0*/  IMAD R0, R10, 0x80, R11 ;  /* 0x000000800a007824 */ /* 0x000fc800078e020b */
[----:B------:R-:W-:Y:S02]  /*2c4f0*/  VIADD R5, R0, 0x10 ;  /* 0x0000001000057836 */ /* 0x000fe40000000000 */
[----:B--2---:R-:W-:Y:S02]  /*2c500*/  IMAD R2, R6, R7, RZ ;  /* 0x0000000706027224 */ /* 0x004fe400078e02ff */
[----:B------:R-:W0:Y:S04]  /*2c510*/  SHFL.IDX PT, R7, R4, RZ, 0x181f ;  /* 0x00181fff04077589 */ /* 0x000e2800000e0000 */
[----:B------:R-:W1:Y:S01]  /*2c520*/  SHFL.IDX PT, R6, R3, RZ, 0x181f ;  /* 0x00181fff03067589 */ /* 0x000e6200000e0000 */
[----:B------:R-:W-:-:S13]  /*2c530*/  ISETP.GE.AND P2, PT, R0, R2, PT ;  /* 0x000000020000720c */ /* 0x000fda0003f46270 */
[----:B0-----:R-:W-:-:S04]  /*2c540*/  @!P2 LEA R7, P4, R8, R7, 0x1 ;  /* 0x000000070807a211 */ /* 0x001fc800078808ff */
[----:B-1----:R-:W-:-:S04]  /*2c550*/  @!P2 IADD3.X R6, RZ, R6, RZ, P4, !PT ;  /* 0x00000006ff06a210 */ /* 0x002fc800027fe4ff */
        /* <DEDUP_REMOVED lines=13> */
[----:B------:R-:W-:Y:S01]  /*2c630*/  @!P2 IMAD.MOV.U32 R6, RZ, RZ, R5 ;  /* 0x000000ffff06a224 */ /* 0x000fe200078e0005 */
[----:B------:R-:W-:-:S04]  /*2c640*/  IADD3 R5, R0, 0x20, RZ ;  /* 0x0000002000057810 */ /* 0x000fc80007ffe0ff */
        /* <DEDUP_REMOVED lines=41> */
[----:B------:R-:W-:Y:S01]  /*2c8e0*/  @!P2 IMAD.MOV.U32 R7, RZ, RZ, R6 ;  /* 0x000000ffff07a224 */ /* 0x000fe200078e0006 */
[----:B------:R-:W-:Y:S01]  /*2c8f0*/  @!P2 MOV R6, R5 ;  /* 0x000000050006a202 */ /* 0x000fe20000000f00 */
[----:B------:R-:W-:-:S04]  /*2c900*/  VIADD R5, R0, 0x60 ;  /* 0x0000006000057836 */ /* 0x000fc80000000000 */
        /* <DEDUP_REMOVED lines=10> */
[----:B------:R1:W2:Y:S04]  /*2c9b0*/  SHFL.IDX PT, R5, R3, 0x7, 0x181f ;  /* 0x00f81f0003057f89 */ /* 0x0002a800000e0000 */
[----:B------:R1:W-:Y:S04]  /*2c9c0*/  @!P2 LDGSTS.E.BYPASS.LTC128B.128 [R9+0x18400], desc[UR60][R6.64], !P3 ;  /* 0x184000000609afae */ /* 0x0003e8000d901d7c */
[----:B------:R1:W-:Y:S04]  /*2c9d0*/  @!P2 LDGSTS.E.BYPASS.LTC128B.128 [R9+0x1c400], desc[UR60][R6.64+0x80], !P0 ;  /* 0x1c4000800609afae */ /* 0x0003e8000c101d7c */
[----:B------:R1:W-:Y:S04]  /*2c9e0*/  @!P2 LDGSTS.E.BYPASS.LTC128B.128 [R9+0x20400], desc[UR60][R6.64+0x100], !P1 ;  /* 0x204001000609afae */ /* 0x0003e8000c901d7c */
[----:B------:R1:W3:Y:S02]  /*2c9f0*/  SHFL.IDX PT, R3, R4, 0x7, 0x181f ;  /* 0x00f81f0004037f89 */ /* 0x0002e400000e0000 */
.L_x_6201:
[----:B------:R-:W-:Y:S01]  /*2ca00*/  IADD3 R0, R0, 0x70, RZ ;  /* 0x0000007000007810 */ /* 0x000fe20007ffe0ff */
[----:B------:R-:W-:Y:S03]  /*2ca10*/  BSSY B0, `(.L_x_6038) ;  /* 0x000000c000007945 */ /* 0x000fe60003800000 */
[----:B------:R-:W-:-:S13]  /*2ca20*/  ISETP.GE.AND P2, PT, R0, R2, PT ;  /* 0x000000020000720c */ /* 0x000fda0003f46270 */
[----:B------:R-:W-:Y:S05]  /*2ca30*/  @P2 BRA `(.L_x_6039) ;  /* 0x0000000000242947 */ /* 0x000fea0003800000 */
[----:B-1----:R-:W4:Y:S01]  /*2ca40*/  LDL R4, [R1+0x30] ;  /* 0x0000300001047983 */ /* 0x002f220000100800 */
[----:B---3--:R-:W-:-:S05]  /*2ca50*/  LEA R2, P2, R8, R3, 0x1 ;  /* 0x0000000308027211 */ /* 0x008fca00078408ff */
[----:B--2---:R-:W-:-:S05]  /*2ca60*/  IMAD.X R3, RZ, RZ, R5, P2 ;  /* 0x000000ffff037224 */ /* 0x004fca00010e0605 */
[----:B------:R-:W-:Y:S01]  /*2ca70*/  @!PT LDS RZ, [RZ] ;  /* 0x00000000fffff984 */ /* 0x000fe20000000800 */
[----:B------:R-:W-:Y:S01]  /*2ca80*/  @!PT LDS RZ, [RZ] ;  /* 0x00000000fffff984 */ /* 0x000fe20000000800 */
[----:B------:R-:W-:Y:S01]  /*2ca90*/  @!PT LDS RZ, [RZ] ;  /* 0x00000000fffff984 */ /* 0x000fe20000000800 */
[----:B----4-:R4:W-:Y:S04]  /*2caa0*/  LDGSTS.E.BYPASS.LTC128B.128 [R4+0x18c00], desc[UR60][R2.64], !P3 ;  /* 0x18c0000002047fae */ /* 0x0109e8000d901d7c */
[----:B------:R4:W-:Y:S04]  /*2cab0*/  LDGSTS.E.BYPASS.LTC128B.128 [R4+0x1cc00], desc[UR60][R2.64+0x80], !P0 ;  /* 0x1cc0008002047fae */ /* 0x0009e8000c101d7c */
[----:B------:R4:W-:Y:S02]  /*2cac0*/  LDGSTS.E.BYPASS.LTC128B.128 [R4+0x20c00], desc[UR60][R2.64+0x100], !P1 ;  /* 0x20c0010002047fae */ /* 0x0009e4000c901d7c */
.L_x_6039:
[----:B------:R-:W-:Y:S05]  /*2cad0*/  BSYNC B0 ;  /* 0x0000000000007941 */ /* 0x000fea0003800000 */
.L_x_6038:
[----:B------:R-:W-:Y:S01]  /*2cae0*/  NOP ;  /* 0x0000000000007918 */ /* 0x000fe20000000000 */
[----:B------:R-:W-:-:S13]  /*2caf0*/  PLOP3.LUT P0, PT, PT, PT, PT, 0x80, 0x0 ;  /* 0x000000000000781c */ /* 0x000fda0003f0f070 */
.L_x_6040:
        /* <DEDUP_REMOVED lines=18> */
.L_x_6202:
[----:B------:R-:W-:Y:S05]  /*2cc20*/  BSYNC B0 ;  /* 0x0000000000007941 */ /* 0x000fea0003800000 */
.L_x_6041:
[----:B------:R-:W4:Y:S04]  /*2cc30*/  LDL R2, [R1+0x48] ;  /* 0x0000480001027983 */ /* 0x000f280000100800 */
[----:B-1-3--:R-:W3:Y:S01]  /*2cc40*/  LDL R3, [R1+0x34] ;  /* 0x0000340001037983 */ /* 0x00aee20000100800 */
[----:B------:R-:W-:Y:S01]  /*2cc50*/  BSSY B0, `(.L_x_6043) ;  /* 0x0000249000007945 */ /* 0x000fe20003800000 */
[----:B----4-:R-:W-:-:S05]  /*2cc60*/  VIADD R0, R2, 0xfffffffe ;  /* 0xfffffffe02007836 */ /* 0x010fca0000000000 */
[----:B---3--:R-:W-:-:S13]  /*2cc70*/  ISETP.GE.AND P0, PT, R0, R3, PT ;  /* 0x000000030000720c */ /* 0x008fda0003f06270 */
[----:B------:R-:W-:Y:S05]  /*2cc80*/  @!P0 BRA `(.L_x_6044) ;  /* 0x0000002400148947 */ /* 0x000fea0003800000 */
[----:B------:R-:W3:Y:S04]  /*2cc90*/  LDL.LU R2, [R1+0x60] ;  /* 0x0000600001027983 */ /* 0x000ee80000300800 */
[----:B--2---:R-:W2:Y:S04]  /*2cca0*/  LDL.LU R5, [R1+0x44] ;  /* 0x0000440001057983 */ /* 0x004ea80000300800 */
[----:B------:R-:W0:Y:S01]  /*2ccb0*/  LDL.LU R4, [R1+0x40] ;  /* 0x0000400001047983 */ /* 0x000e220000300800 */
[----:B------:R-:W-:Y:S01]  /*2ccc0*/  BSSY B2, `(.L_x_6045) ;  /* 0x00000c7000027945 */ /* 0x000fe20003800000 */
[----:B---3--:R-:W-:-:S05]  /*2ccd0*/  IADD3 R2, R2, 0x1, RZ ;  /* 0x0000000102027810 */ /* 0x008fca0007ffe0ff */
[----:B--2---:R-:W-:-:S05]  /*2cce0*/  IMAD R2, R2, R5, RZ ;  /* 0x0000000502027224 */ /* 0x004fca00078e02ff */
[----:B0-----:R-:W-:Y:S02]  /*2ccf0*/  VIMNMX R6, R4, R2, PT ;  /* 0x0000000204067248 */ /* 0x001fe40003fe0100 */
        /* <DEDUP_REMOVED lines=41> */
.L_x_6049:
[----:B------:R-:W-:Y:S01]  /*2cf90*/  IMAD R3, R8, 0x8, R18 ;  /* 0x0000000808037824 */ /* 0x000fe200078e0212 */
[----:B------:R-:W-:Y:S01]  /*2cfa0*/  SHF.L.U32 R2, R10, 0x1f, RZ ;  /* 0x0000001f0a027819 */ /* 0x000fe200000006ff */
[----:B------:R-:W-:Y:S03]  /*2cfb0*/  BSSY B3, `(.L_x_6050) ;  /* 0x0000003000037945 */ /* 0x000fe60003800000 */
[----:B------:R-:W1:Y:S02]  /*2cfc0*/  SYNCS.PHASECHK.TRANS64.TRYWAIT P0, [R3+URZ+0x36840], R2 ;  /* 0x03684002030075a7 */ /* 0x000e64000800017f */
[----:B-1----:R-:W-:Y:S05]  /*2cfd0*/  @!P0 BRA `(.L_x_6051) ;  /* 0x0000005800388947 */ /* 0x002fea0003800000 */
.L_x_6203:
[----:B------:R-:W-:Y:S05]  /*2cfe0*/  BSYNC B3 ;  /* 0x0000000000037941 */ /* 0x000fea0003800000 */
.L_x_6050:
        /* <DEDUP_REMOVED lines=11> */
.L_x_6053:
[----:B------:R-:W-:Y:S05]  /*2d0a0*/  BSYNC B3 ;  /* 0x0000000000037941 */ /* 0x000fea0003800000 */
.L_x_6052:
        /* <DEDUP_REMOVED lines=12> */
.L_x_6054:
        /* <DEDUP_REMOVED lines=16> */
.L_x_6055:
        /* <DEDUP_REMOVED lines=16> */
.L_x_6056:
        /* <DEDUP_REMOVED lines=16> */
.L_x_6204:
[----:B------:R-:W-:Y:S05]  /*2d470*/  BSYNC B3 ;  /* 0x0000000000037941 */ /* 0x000fea0003800000 */
.L_x_6057:
        /* <DEDUP_REMOVED lines=10> */
.L_x_6059:
[----:B------:R-:W2:Y:S01]  /*2d520*/  LDL R3, [R1+0x10] ;  /* 0x0000100001037983 */ /* 0x000ea20000100800 */
[----:B------:R-:W-:Y:S01]  /*2d530*/  BSSY B3, `(.L_x_6060) ;  /* 0x0000004000037945 */ /* 0x000fe20003800000 */
[----:B--2---:R-:W-:-:S13]  /*2d540*/  LOP3.LUT P0, RZ, R3, 0x8, RZ, 0xc0, !PT ;  /* 0x0000000803ff7812 */ /* 0x004fda000780c0ff */
[----:B------:R-:W-:Y:S05]  /*2d550*/  @P0 BRA `(.L_x_6061) ;  /* 0x0000000000040947 */ /* 0x000fea0003800000 */
[----:B------:R-:W-:Y:S01]  /*2d560*/  BPT.TRAP 0x1 ;  /* 0x000000040000795c */ /* 0x000fe20000300000 */
.L_x_6061:
[----:B------:R-:W-:Y:S05]  /*2d570*/  BSYNC B3 ;  /* 0x0000000000037941 */ /* 0x000fea0003800000 */
.L_x_6060:
        /* <DEDUP_REMOVED lines=12> */
.L_x_6062:
        /* <DEDUP_REMOVED lines=15> */
.L_x_6063:
        /* <DEDUP_REMOVED lines=15> */
.L_x_6064:
        /* <DEDUP_REMOVED lines=12> */
.L_x_6048:
[----:B------:R-:W-:Y:S05]  /*2d8e0*/  BSYNC B1 ;  /* 0x0000000000017941 */ /* 0x000fea0003800000 */
.L_x_6047:
[----:B0-----:R-:W2:Y:S01]  /*2d8f0*/  LDL.LU R0, [R1+0x48] ;  /* 0x0000480001007983 */ /* 0x001ea20000300800 */
[----:B------:R-:W-:-:S03]  /*2d900*/  MOV R19, R8 ;  /* 0x0000000800137202 */ /* 0x000fc60000000f00 */
[----:B------:R0:W-:Y:S02]  /*2d910*/  STL [R1+0x18], R10 ;  /* 0x0000180a01007387 */ /* 0x0001e40000100800 */
[----:B0-2---:R-:W-:-:S07]  /*2d920*/  VIADD R0, R0, 0xfffffffd ;  /* 0xfffffffd00007836 */ /* 0x005fce0000000000 */
.L_x_6046:
[----:B------:R-:W-:Y:S05]  /*2d930*/  BSYNC B2 ;  /* 0x0000000000027941 */ /* 0x000fea0003800000 */
.L_x_6045:
[----:B------:R-:W-:Y:S01]  /*2d940*/  VIADD R9, R9, 0xfffffffe ;  /* 0xfffffffe09097836 */ /* 0x000fe20000000000 */
[----:B------:R-:W-:-:S04]  /*2d950*/  LOP3.LUT R6, RZ, R6, RZ, 0x33, !PT ;  /* 0x00000006ff067212 */ /* 0x000fc800078e33ff */
[----:B------:R-:W-:-:S13]  /*2d960*/  ISETP.NE.AND P0, PT, R9, R6, PT ;  /* 0x000000060900720c */ /* 0x000fda0003f05270 */
[----:B------:R-:W-:Y:S05]  /*2d970*/  @!P0 BRA `(.L_x_6044) ;  /* 0x0000001400d88947 */ /* 0x000fea0003800000 */
[----:B------:R-:W-:-:S07]  /*2d980*/  IMAD.MOV.U32 R9, RZ, RZ, R17 ;  /* 0x000000ffff097224 */ /* 0x000fce00078e0011 */
.L_x_6101:
        /* <DEDUP_REMOVED lines=35> */
.L_x_6067:
[----:B------:R-:W-:Y:S01]  /*2dbc0*/  IMAD R3, R4, 0x8, R18 ;  /* 0x0000000804037824 */ /* 0x000fe200078e0212 */
[----:B------:R-:W-:Y:S01]  /*2dbd0*/  SHF.L.U32 R2, R5, 0x1f, RZ ;  /* 0x0000001f05027819 */ /* 0x000fe200000006ff */
[----:B------:R-:W-:Y:S03]  /*2dbe0*/  BSSY B2, `(.L_x_6068) ;  /* 0x0000003000027945 */ /* 0x000fe60003800000 */
[----:B------:R-:W1:Y:S02]  /*2dbf0*/  SYNCS.PHASECHK.TRANS64.TRYWAIT P0, [R3+URZ+0x36840], R2 ;  /* 0x03684002030075a7 */ /* 0x000e64000800017f */
[----:B-1----:R-:W-:Y:S05]  /*2dc00*/  @!P0 BRA `(.L_x_6069) ;  /* 0x0000004c00548947 */ /* 0x002fea0003800000 */
.L_x_6205:
[----:B------:R-:W-:Y:S05]  /*2dc10*/  BSYNC B2 ;  /* 0x0000000000027941 */ /* 0x000fea0003800000 */
.L_x_6068:
        /* <DEDUP_REMOVED lines=11> */
.L_x_6071:
[----:B------:R-:W-:Y:S05]  /*2dcd0*/  BSYNC B2 ;  /* 0x0000000000027941 */ /* 0x000fea0003800000 */
.L_x_6070:
[----:B-1----:R-:W2:Y:S01]  /*2dce0*/  LDL R2, [R1+0x1c] ;  /* 0x00001c0001027983 */ /* 0x002ea20000100800 */
        /* <DEDUP_REMOVED lines=11> */
.L_x_6072:
        /* <DEDUP_REMOVED lines=16> */
.L_x_6073:
        /* <DEDUP_REMOVED lines=16> */
.L_x_6074:
        /* <DEDUP_REMOVED lines=16> */
.L_x_6206:
[----:B------:R-:W-:Y:S05]  /*2e0a0*/  BSYNC B2 ;  /* 0x0000000000027941 */ /* 0x000fea0003800000 */
.L_x_6075:
        /* <DEDUP_REMOVED lines=10> */
.L_x_6077:
[----:B------:R-:W2:Y:S01]  /*2e150*/  LDL R3, [R1+0x10] ;  /* 0x0000100001037983 */ /* 0x000ea20000100800 */
[----:B------:R-:W-:Y:S01]  /*2e160*/  BSSY B2, `(.L_x_6078) ;  /* 0x0000004000027945 */ /* 0x000fe20003800000 */
[----:B--2---:R-:W-:-:S13]  /*2e170*/  LOP3.LUT P0, RZ, R3, 0x8, RZ, 0xc0, !PT ;  /* 0x0000000803ff7812 */ /* 0x004fda000780c0ff */
[----:B------:R-:W-:Y:S05]  /*2e180*/  @P0 BRA `(.L_x_6079) ;  /* 0x0000000000040947 */ /* 0x000fea0003800000 */
[----:B------:R-:W-:Y:S01]  /*2e190*/  BPT.TRAP 0x1 ;  /* 0x000000040000795c */ /* 0x000fe20000300000 */
.L_x_6079:
[----:B------:R-:W-:Y:S05]  /*2e1a0*/  BSYNC B2 ;  /* 0x0000000000027941 */ /* 0x000fea0003800000 */
.L_x_6078:
        /* <DEDUP_REMOVED lines=12> */
.L_x_6080:
        /* <DEDUP_REMOVED lines=15> */
.L_x_6081:
        /* <DEDUP_REMOVED lines=15> */
.L_x_6082:
        /* <DEDUP_REMOVED lines=12> */
.L_x_6066:
[----:B------:R-:W-:Y:S05]  /*2e510*/  BSYNC B1 ;  /* 0x0000000000017941 */ /* 0x000fea0003800000 */
.L_x_6065:
[----:B------:R-:W2:Y:S01]  /*2e520*/  LDL R2, [R1+0x10] ;  /* 0x0000100001027983 */ /* 0x000ea20000100800 */
[----:B------:R-:W-:Y:S01]  /*2e530*/  VIADD R19, R4, 0x1 ;  /* 0x0000000104137836 */ /* 0x000fe20000000000 */
[----:B------:R-:W-:Y:S01]  /*2e540*/  BSSY B1, `(.L_x_6083) ;  /* 0x00000b5000017945 */ /* 0x000fe20003800000 */
[----:B0-----:R-:W-:-:S03]  /*2e550*/  IADD3 R6, R0, -0x1, RZ ;  /* 0xffffffff00067810 */ /* 0x001fc60007ffe0ff */
        /* <DEDUP_REMOVED lines=31> */
.L_x_6085:
[----:B------:R-:W-:Y:S01]  /*2e750*/  LEA R3, R19, R18, 0x3 ;  /* 0x0000001213037211 */ /* 0x000fe200078e18ff */
[----:B------:R-:W-:Y:S01]  /*2e760*/  BSSY B2, `(.L_x_6086) ;  /* 0x0000004000027945 */ /* 0x000fe20003800000 */
[----:B------:R-:W-:-:S04]  /*2e770*/  SHF.L.U32 R2, R10, 0x1f, RZ ;  /* 0x0000001f0a027819 */ /* 0x000fc800000006ff */
[----:B------:R-:W2:Y:S02]  /*2e780*/  SYNCS.PHASECHK.TRANS64.TRYWAIT P0, [R3+URZ+0x36840], R2 ;  /* 0x03684002030075a7 */ /* 0x000ea4000800017f */
[----:B--2---:R-:W-:Y:S05]  /*2e790*/  @!P0 BRA `(.L_x_6087) ;  /* 0x0000004000988947 */ /* 0x004fea0003800000 */
.L_x_6207:
[----:B------:R-:W-:Y:S05]  /*2e7a0*/  BSYNC B2 ;  /* 0x0000000000027941 */ /* 0x000fea0003800000 */
.L_x_6086:
        /* <DEDUP_REMOVED lines=11> */
.L_x_6089:
[----:B------:R-:W-:Y:S05]  /*2e860*/  BSYNC B2 ;  /* 0x0000000000027941 */ /* 0x000fea0003800000 */
.L_x_6088:
        /* <DEDUP_REMOVED lines=12> */
.L_x_6090:
        /* <DEDUP_REMOVED lines=16> */
.L_x_6091:
        /* <DEDUP_REMOVED lines=16> */
.L_x_6092:
        /* <DEDUP_REMOVED lines=15> */
.L_x_6208:
[----:B------:R-:W-:Y:S05]  /*2ec20*/  BSYNC B2 ;  /* 0x0000000000027941 */ /* 0x000fea0003800000 */
.L_x_6093:
        /* <DEDUP_REMOVED lines=10> */
.L_x_6095:
[----:B------:R-:W2:Y:S01]  /*2ecd0*/  LDL R3, [R1+0x10] ;  /* 0x0000100001037983 */ /* 0x000ea20000100800 */
[----:B------:R-:W-:Y:S01]  /*2ece0*/  BSSY B2, `(.L_x_6096) ;  /* 0x0000004000027945 */ /* 0x000fe20003800000 */
[----:B--2---:R-:W-:-:S13]  /*2ecf0*/  LOP3.LUT P0, RZ, R3, 0x8, RZ, 0xc0, !PT ;  /* 0x0000000803ff7812 */ /* 0x004fda000780c0ff */
[----:B------:R-:W-:Y:S05]  /*2ed00*/  @P0 BRA `(.L_x_6097) ;  /* 0x0000000000040947 */ /* 0x000fea0003800000 */
[----:B------:R-:W-:Y:S01]  /*2ed10*/  BPT.TRAP 0x1 ;  /* 0x000000040000795c */ /* 0x000fe20000300000 */
.L_x_6097:
[----:B------:R-:W-:Y:S05]  /*2ed20*/  BSYNC B2 ;  /* 0x0000000000027941 */ /* 0x000fea0003800000 */
.L_x_6096:
        /* <DEDUP_REMOVED lines=12> */
.L_x_6098:
        /* <DEDUP_REMOVED lines=15> */
.L_x_6099:
        /* <DEDUP_REMOVED lines=15> */
.L_x_6100:
        /* <DEDUP_REMOVED lines=12> */
.L_x_6084:
[----:B------:R-:W-:Y:S05]  /*2f090*/  BSYNC B1 ;  /* 0x0000000000017941 */ /* 0x000fea0003800000 */
.L_x_6083:
[----:B------:R-:W2:Y:S01]  /*2f0a0*/  LDL R2, [R1+0x34] ;  /* 0x0000340001027983 */ /* 0x000ea20000100800 */
[----:B------:R-:W-:Y:S01]  /*2f0b0*/  VIADD R0, R0, 0xfffffffe ;  /* 0xfffffffe00007836 */ /* 0x000fe20000000000 */
[----:B--2---:R-:W-:-:S13]  /*2f0c0*/  ISETP.GT.AND P0, PT, R6, R2, PT ;  /* 0x000000020600720c */ /* 0x004fda0003f04270 */
[----:B------:R-:W-:Y:S05]  /*2f0d0*/  @P0 BRA `(.L_x_6101) ;  /* 0xffffffe8002c0947 */ /* 0x000fea000383ffff */
.L_x_6044:
[----:B------:R-:W-:Y:S05]  /*2f0e0*/  BSYNC B0 ;  /* 0x0000000000007941 */ /* 0x000fea0003800000 */
.L_x_6043:
[----:B------:R-:W3:Y:S01]  /*2f0f0*/  S2R R2, SR_TID.X ;  /* 0x0000000000027919 */ /* 0x000ee20000002100 */
[----:B------:R-:W-:Y:S01]  /*2f100*/  BSSY B0, `(.L_x_6102) ;  /* 0x0000011000007945 */ /* 0x000fe20003800000 */
[----:B---3--:R-:W-:-:S04]  /*2f110*/  LOP3.LUT R2, R2, 0x7f, RZ, 0xc0, !PT ;  /* 0x0000007f02027812 */ /* 0x008fc800078ec0ff */
[----:B------:R-:W-:-:S13]  /*2f120*/  ISETP.NE.AND P0, PT, R2, RZ, PT ;  /* 0x000000ff0200720c */ /* 0x000fda0003f05270 */
[----:B------:R-:W-:Y:S05]  /*2f130*/  @P0 BRA `(.L_x_6103) ;  /* 0x0000000000340947 */ /* 0x000fea0003800000 */
[----:B------:R-:W3:Y:S01]  /*2f140*/  S2R R2, SR_LANEID ;  /* 0x0000000000027919 */ /* 0x000ee20000000000 */
[----:B------:R-:W-:Y:S01]  /*2f150*/  VOTEU.ANY UR4, UPT, PT ;  /* 0x0000000000047886 */ /* 0x000fe200038e0100 */
[----:B--2---:R-:W2:Y:S01]  /*2f160*/  LDC.64 R4, c[0x0][0xc60] ;  /* 0x00031800ff047b82 */ /* 0x004ea20000000a00 */
[----:B------:R-:W3:Y:S02]  /*2f170*/  FLO.U32 R0, UR4 ;  /* 0x0000000400007d00 */ /* 0x000ee400080e0000 */
[----:B---3--:R-:W-:-:S06]  /*2f180*/  ISETP.EQ.U32.AND P0, PT, R0, R2, PT ;  /* 0x000000020000720c */ /* 0x008fcc0003f02070 */
[----:B------:R-:W2:Y:S07]  /*2f190*/  POPC R2, UR4 ;  /* 0x0000000400027d09 */ /* 0x000eae0008000000 */
[----:B--2---:R-:W2:Y:S04]  /*2f1a0*/  @P0 ATOMG.E.ADD.STRONG.GPU PT, R2, desc[UR60][R4.64], R2 ;  /* 0x00000002040209a8 */ /* 0x004ea800081ee1fc */
[----:B--2---:R2:W3:Y:S02]  /*2f1b0*/  SHFL.IDX PT, R2, R2, R0, 0x1f ;  /* 0x00001f0002027589 */ /* 0x0044e400000e0000 */
[----:B--2---:R-:W2:Y:S02]  /*2f1c0*/  S2R R0, SR_LTMASK ;  /* 0x0000000000007919 */ /* 0x004ea40000003900 */
[----:B--2---:R-:W-:-:S06]  /*2f1d0*/  LOP3.LUT R0, R0, UR4, RZ, 0xc0, !PT ;  /* 0x0000000400007c12 */ /* 0x004fcc000f8ec0ff */
[----:B------:R-:W3:Y:S02]  /*2f1e0*/  POPC R0, R0 ;  /* 0x0000000000007309 */ /* 0x000ee40000000000 */
[----:B---3--:R-:W-:-:S05]  /*2f1f0*/  IADD3 R0, R2, UR39, R0 ;  /* 0x0000002702007c10 */ /* 0x008fca000fffe000 */
[----:B------:R3:W-:Y:S02]  /*2f200*/  STL [R1], R0 ;  /* 0x0000000001007387 */ /* 0x0007e40000100800 */
.L_x_6103:
[----:B------:R-:W-:Y:S05]  /*2f210*/  BSYNC B0 ;  /* 0x0000000000007941 */ /* 0x000fea0003800000 */
.L_x_6102:
[----:B---3--:R-:W3:Y:S01]  /*2f220*/  LDL R0, [R1+0x10] ;  /* 0x0000100001007983 */ /* 0x008ee20000100800 */
[----:B------:R-:W-:Y:S01]  /*2f230*/  BSSY B0, `(.L_x_6104) ;  /* 0x000004e000007945 */ /* 0x000fe20003800000 */
[----:B---3--:R-:W-:-:S13]  /*2f240*/  LOP3.LUT P0, RZ, R0, 0x4, RZ, 0xc0, !PT ;  /* 0x0000000400ff7812 */ /* 0x008fda000780c0ff */
[----:B------:R-:W-:Y:S05]  /*2f250*/  @!P0 BRA `(.L_x_6105) ;  /* 0x00000004002c8947 */ /* 0x000fea0003800000 */
[----:B------:R-:W3:Y:S01]  /*2f260*/  LDL R2, [R1+0x18] ;  /* 0x0000180001027983 */ /* 0x000ee20000100800 */
[----:B------:R-:W-:Y:S01]  /*2f270*/  IMAD R0, R19, 0x8, R18 ;  /* 0x0000000813007824 */ /* 0x000fe200078e0212 */
[----:B------:R-:W-:Y:S01]  /*2f280*/  BSSY B1, `(.L_x_6106) ;  /* 0x0000004000017945 */ /* 0x000fe20003800000 */
[----:B---3--:R-:W-:-:S04]  /*2f290*/  SHF.L.U32 R2, R2, 0x1f, RZ ;  /* 0x0000001f02027819 */ /* 0x008fc800000006ff */
[----:B------:R-:W3:Y:S02]  /*2f2a0*/  SYNCS.PHASECHK.TRANS64.TRYWAIT P0, [R0+URZ+0x36860], R2 ;  /* 0x03686002000075a7 */ /* 0x000ee4000800017f */
[----:B---3--:R-:W-:Y:S05]  /*2f2b0*/  @!P0 BRA `(.L_x_6107) ;  /* 0x0000003400f88947 */ /* 0x008fea0003800000 */
.L_x_6209:
[----:B------:R-:W-:Y:S05]  /*2f2c0*/  BSYNC B1 ;  /* 0x0000000000017941 */ /* 0x000fea0003800000 */
.L_x_6106:
[----:B------:R-:W4:Y:S01]  /*2f2d0*/  S2R R3, SR_TID.X ;  /* 0x0000000000037919 */ /* 0x000f220000002100 */
[----:B------:R-:W-:-:S04]  /*2f2e0*/  UPRMT UR4, UR38, 0x9910, URZ ;  /* 0x0000991026047896 */ /* 0x000fc8000800003f */
[----:B------:R-:W-:Y:S01]  /*2f2f0*/  UISETP.NE.AND UP0, UPT, UR4, 0x2, UPT ;  /* 0x000000020400788c */ /* 0x000fe2000bf05270 */
[----:B----4-:R-:W-:-:S04]  /*2f300*/  LOP3.LUT R3, R3, 0x7f, RZ, 0xc0, !PT ;  /* 0x0000007f03037812 */ /* 0x010fc800078ec0ff */
[----:B------:R-:W-:-:S13]  /*2f310*/  ISETP.NE.AND P0, PT, R3, RZ, PT ;  /* 0x000000ff0300720c */ /* 0x000fda0003f05270 */
[----:B---3--:R-:W-:-:S04]  /*2f320*/  @!P0 IMAD.MOV.U32 R2, RZ, RZ, 0xa800 ;  /* 0x0000a800ff028424 */ /* 0x008fc800078e00ff */
[----:B------:R3:W-:Y:S01]  /*2f330*/  @!P0 SYNCS.ARRIVE.TRANS64 RZ, [R0+URZ+0x36850], R2 ;  /* 0x0368500200ff89a7 */ /* 0x0007e2000800003f */
[----:B------:R-:W-:-:S13]  /*2f340*/  PLOP3.LUT P0, PT, PT, PT, UP0, 0x80, 0x0 ;  /* 0x000000000000781c */ /* 0x000fda0003f0f008 */
[----:B---3--:R-:W-:Y:S05]  /*2f350*/  @P0 BRA `(.L_x_6108) ;  /* 0x0000000000040947 */ /* 0x008fea0003800000 */
[----:B------:R-:W-:Y:S01]  /*2f360*/  BPT.TRAP 0x1 ;  /* 0x000000040000795c */ /* 0x000fe20000300000 */
.L_x_6108:
[----:B------:R-:W3:Y:S01]  /*2f370*/  LDL R2, [R1+0x10] ;  /* 0x0000100001027983 */ /* 0x000ee20000100800 */
[----:B------:R-:W-:Y:S01]  /*2f380*/  BSSY B1, `(.L_x_6109) ;  /* 0x0000004000017945 */ /* 0x000fe20003800000 */
[----:B---3--:R-:W-:-:S13]  /*2f390*/  LOP3.LUT P0, RZ, R2, 0x8, RZ, 0xc0, !PT ;  /* 0x0000000802ff7812 */ /* 0x008fda000780c0ff */
[----:B------:R-:W-:Y:S05]  /*2f3a0*/  @P0 BRA `(.L_x_6110) ;  /* 0x0000000000040947 */ /* 0x000fea0003800000 */
[----:B------:R-:W-:Y:S01]  /*2f3b0*/  BPT.TRAP 0x1 ;  /* 0x000000040000795c */ /* 0x000fe20000300000 */
.L_x_6110:
[----:B------:R-:W-:Y:S05]  /*2f3c0*/  BSYNC B1 ;  /* 0x0000000000017941 */ /* 0x000fea0003800000 */
.L_x_6109:
[----:B------:R-:W3:Y:S04]  /*2f3d0*/  LDL.LU R3, [R1+0x1c] ;  /* 0x00001c0001037983 */ /* 0x000ee80000300800 */
[----:B------:R-:W3:Y:S01]  /*2f3e0*/  LDL.LU R2, [R1+0x8] ;  /* 0x0000080001027983 */ /* 0x000ee20000300800 */
        /* <DEDUP_REMOVED lines=8> */
[----:B------:R-:W-:-:S05]  /*2f470*/  IMAD R2, R19, 0xa800, R18 ;  /* 0x0000a80013027824 */ /* 0x000fca00078e0212 */
[----:B------:R-:W-:-:S07]  /*2f480*/  IADD3 R4, R2, 0x400, RZ ;  /* 0x0000040002047810 */ /* 0x000fce0007ffe0ff */
.L_x_6111:
        /* <DEDUP_REMOVED lines=10> */
[----:B------:R-:W-:Y:S01]  /*2f530*/  PLOP3.LUT P0, PT, PT, PT, PT, 0x80, 0x0 ;  /* 0x000000000000781c */ /* 0x000fe20003f0f070 */
[----:B------:R-:W-:Y:S01]  /*2f540*/  VIADD R4, R2, 0x3c00 ;  /* 0x00003c0002047836 */ /* 0x000fe20000000000 */
[----:B------:R-:W-:Y:S01]  /*2f550*/  UMOV UR6, 0x0 ;  /* 0x0000000000067882 */ /* 0x000fe20000000000 */
[----:B------:R-:W-:Y:S01]  /*2f560*/  UMOV UR7, 0x14f00000 ;  /* 0x14f0000000077882 */ /* 0x000fe20000000000 */
[----:B------:R-:W-:-:S09]  /*2f570*/  UMOV UR10, 0x40 ;  /* 0x00000040000a7882 */ /* 0x000fd20000000000 */
.L_x_6112:
        /* <DEDUP_REMOVED lines=15> */
.L_x_6113:
        /* <DEDUP_REMOVED lines=10> */
.L_x_6105:
[----:B------:R-:W-:Y:S05]  /*2f710*/  BSYNC B0 ;  /* 0x0000000000007941 */ /* 0x000fea0003800000 */
.L_x_6104:
[----:B------:R-:W3:Y:S01]  /*2f720*/  LDL.LU R4, [R1+0x18] ;  /* 0x0000180001047983 */ /* 0x000ee20000300800 */
[----:B------:R-:W-:-:S05]  /*2f730*/  VIADD R19, R19, 0x1 ;  /* 0x0000000113137836 */ /* 0x000fca0000000000 */
[----:B------:R-:W-:-:S04]  /*2f740*/  ISETP.NE.AND P0, PT, R19, 0x2, PT ;  /* 0x000000021300780c */ /* 0x000fc80003f05270 */
[----:B------:R-:W-:Y:S02]  /*2f750*/  SEL R0, RZ, 0x1, P0 ;  /* 0x00000001ff007807 */ /* 0x000fe40000000000 */
[----:B------:R-:W-:Y:S02]  /*2f760*/  SEL R19, R19, RZ, P0 ;  /* 0x000000ff13137207 */ /* 0x000fe40000000000 */
[----:B---3--:R-:W-:-:S05]  /*2f770*/  LOP3.LUT R4, R4, R0, RZ, 0x3c, !PT ;  /* 0x0000000004047212 */ /* 0x008fca00078e3cff */
[----:B------:R3:W-:Y:S02]  /*2f780*/  STL [R1+0x18], R4 ;  /* 0x0000180401007387 */ /* 0x0007e40000100800 */
.L_x_6023:
[----:B------:R-:W-:Y:S05]  /*2f790*/  BSYNC B7 ;  /* 0x0000000000077941 */ /* 0x000fea0003800000 */
.L_x_6021:
[----:B0-----:R-:W4:Y:S02]  /*2f7a0*/  LDL R10, [R1+0x10] ;  /* 0x00001000010a7983 */ /* 0x001f240000100800 */
[----:B----4-:R-:W-:-:S13]  /*2f7b0*/  LOP3.LUT P0, RZ, R10, 0x10, RZ, 0xc0, !PT ;  /* 0x000000100aff7812 */ /* 0x010fda000780c0ff */
[----:B------:R-:W-:Y:S05]  /*2f7c0*/  @!P0 BRA `(.L_x_6114) ;  /* 0x00000000002c8947 */ /* 0x000fea0003800000 */
[----:B------:R-:W-:Y:S05]  /*2f7d0*/  WARPSYNC.ALL ;  /* 0x0000000000007948 */ /* 0x000fea0003800000 */
[----:B------:R-:W0:Y:S08]  /*2f7e0*/  S2UR UR5, SR_CgaCtaId ;  /* 0x00000000000579c3 */ /* 0x000e300000008800 */
[----:B------:R-:W-:Y:S06]  /*2f7f0*/  BAR.SYNC.DEFER_BLOCKING 0x5, 0x180 ;  /* 0x0146000000007b1d */ /* 0x000fec0000010000 */
[----:B------:R-:W-:-:S02]  /*2f800*/  UMOV UR4, 0x400 ;  /* 0x0000040000047882 */ /* 0x000fc40000000000 */
[----:B0-----:R-:W-:-:S06]  /*2f810*/  ULEA UR4, UR5, UR4, 0x18 ;  /* 0x0000000405047291 */ /* 0x001fcc000f8ec03f */
[----:B------:R-:W-:-:S05]  /*2f820*/  IMAD.U32 R18, RZ, RZ, UR4 ;  /* 0x00000004ff127e24 */ /* 0x000fca000f8e00ff */
[----:B-123--:R-:W0:Y:S04]  /*2f830*/  LDS.128 R4, [R18+0x368d0] ;  /* 0x0368d00012047984 */ /* 0x00ee280000000c00 */
[----:B0-----:R0:W-:Y:S04]  /*2f840*/  STL.64 [R1], R4 ;  /* 0x0000000401007387 */ /* 0x0011e80000100a00 */
[----:B------:R0:W-:Y:S01]  /*2f850*/  STL.64 [R1+0x8], R6 ;  /* 0x0000080601007387 */ /* 0x0001e20000100a00 */
[----:B------:R-:W-:Y:S06]  /*2f860*/  BAR.ARV 0x4, 0x180 ;  /* 0x0106000000007b1d */ /* 0x000fec0000002000 */
[----:B------:R-:W-:Y:S05]  /*2f870*/  BRA `(.L_x_6115) ;  /* 0x0000001000307947 */ /* 0x000fea0003800000 */
.L_x_6114:
[----:B------:R-:W4:Y:S01]  /*2f880*/  LDL R16, [R1+0x2c] ;  /* 0x00002c0001107983 */ /* 0x000f220000100800 */
[----:B------:R-:W-:Y:S01]  /*2f890*/  UMOV UR4, 0xffffffff ;  /* 0xffffffff00047882 */ /* 0x000fe20000000000 */
[----:B----4-:R-:W-:Y:S02]  /*2f8a0*/  ISETP.NE.AND P5, PT, R16, 0x1f, PT ;  /* 0x0000001f1000780c */ /* 0x010fe40003fa5270 */
        /* <DEDUP_REMOVED lines=8> */
[----:B------:R-:W0:Y:S08]  /*2f930*/  @!P0 LDC.64 R2, c[0x0][0xc80] ;  /* 0x00032000ff028b82 */ /* 0x000e300000000a00 */
[----:B-1----:R-:W1:Y:S01]  /*2f940*/  @!P0 LDC.64 R6, c[0x0][0xc78] ;  /* 0x00031e00ff068b82 */ /* 0x002e620000000a00 */
[----:B0-----:R-:W-:-:S05]  /*2f950*/  @!P0 IMAD.WIDE R2, R0, 0x4, R2 ;  /* 0x0000000400028825 */ /* 0x001fca00078e0202 */
[----:B------:R1:W4:Y:S02]  /*2f960*/  @!P0 LDG.E R8, desc[UR60][R2.64] ;  /* 0x0000003c02088981 */ /* 0x000324000c1e1900 */
[----:B-1----:R-:W-:-:S06]  /*2f970*/  @!P0 IMAD.WIDE R2, R0, 0x4, R6 ;  /* 0x0000000400028825 */ /* 0x002fcc00078e0206 */
[----:B------:R-:W5:Y:S01]  /*2f980*/  @!P0 LDG.E R2, desc[UR60][R2.64] ;  /* 0x0000003c02028981 */ /* 0x000f62000c1e1900 */
[----:B------:R-:W-:Y:S01]  /*2f990*/  IMAD.MOV.U32 R6, RZ, RZ, RZ ;  /* 0x000000ffff067224 */ /* 0x000fe200078e00ff */
[C---:B------:R-:W-:Y:S01]  /*2f9a0*/  ISETP.GE.U32.AND P1, PT, R16.reuse, 0x4, PT ;  /* 0x000000041000780c */ /* 0x040fe20003f26070 */
[----:B---3--:R-:W-:Y:S01]  /*2f9b0*/  IMAD.MOV.U32 R4, RZ, RZ, RZ ;  /* 0x000000ffff047224 */ /* 0x008fe200078e00ff */
[C---:B------:R-:W-:Y:S01]  /*2f9c0*/  ISETP.GE.U32.AND P2, PT, R16.reuse, 0x8, PT ;  /* 0x000000081000780c */ /* 0x040fe20003f46070 */
[----:B--2---:R-:W-:Y:S01]  /*2f9d0*/  SHFL.IDX PT, R5, R10, RZ, 0x1f ;  /* 0x00001fff0a057589 */ /* 0x004fe200000e0000 */
[----:B------:R-:W-:-:S03]  /*2f9e0*/  ISETP.GE.U32.AND P3, PT, R16, 0x10, PT ;  /* 0x000000101000780c */ /* 0x000fc60003f66070 */
[----:B------:R-:W-:Y:S01]  /*2f9f0*/  SHFL.IDX PT, R0, R10, 0x1, 0x1f ;  /* 0x00201f000a007f89 */ /* 0x000fe200000e0000 */
[----:B----4-:R-:W-:Y:S02]  /*2fa00*/  @!P0 IMAD.MOV.U32 R4, RZ, RZ, R8 ;  /* 0x000000ffff048224 */ /* 0x010fe400078e0008 */
[----:B------:R-:W-:Y:S01]  /*2fa10*/  IMAD.MOV.U32 R8, RZ, RZ, RZ ;  /* 0x000000ffff087224 */ /* 0x000fe200078e00ff */
[----:B-----5:R-:W-:Y:S02]  /*2fa20*/  @!P0 MOV R6, R2 ;  /* 0x0000000200068202 */ /* 0x020fe40000000f00 */
        /* <DEDUP_REMOVED lines=18> */
.L_x_6219:
[----:B------:R-:W-:Y:S02]  /*2fb50*/  ULDC UR4, c[0x0][0xc38] ;  /* 0x00030e0000047ab9 */ /* 0x000fe40000000800 */
[----:B------:R-:W-:-:S04]  /*2fb60*/  IMAD.U32 R2, RZ, RZ, UR4 ;  /* 0x00000004ff027e24 */ /* 0x000fc8000f8e00ff */
[----:B-1----:R-:W-:-:S04]  /*2fb70*/  IMAD R9, R9, R2, RZ ;  /* 0x0000000209097224 */ /* 0x002fc800078e02ff */
[----:B------:R-:W-:-:S05]  /*2fb80*/  IMAD.IADD R0, R0, 0x1, R9 ;  /* 0x0000000100007824 */ /* 0x000fca00078e0209 */
[----:B------:R-:W-:-:S13]  /*2fb90*/  ISETP.GT.AND P4, PT, R0, R5, PT ;  /* 0x000000050000720c */ /* 0x000fda0003f84270 */
[----:B------:R-:W-:Y:S05]  /*2fba0*/  @P4 BRA `(.L_x_6117) ;  /* 0x0000000000b04947 */ /* 0x000fea0003800000 */
.L_x_6120:
        /* <DEDUP_REMOVED lines=38> */
.L_x_6227:
[----:B------:R-:W-:Y:S02]  /*2fe10*/  ULDC UR4, c[0x0][0xc38] ;  /* 0x00030e0000047ab9 */ /* 0x000fe40000000800 */
[----:B------:R-:W-:-:S04]  /*2fe20*/  IMAD.U32 R2, RZ, RZ, UR4 ;  /* 0x00000004ff027e24 */ /* 0x000fc8000f8e00ff */
[----:B-1----:R-:W-:-:S04]  /*2fe30*/  IMAD R9, R9, R2, RZ ;  /* 0x0000000209097224 */ /* 0x002fc800078e02ff */
[----:B------:R-:W-:-:S05]  /*2fe40*/  IMAD.IADD R0, R9, 0x1, R0 ;  /* 0x0000000109007824 */ /* 0x000fca00078e0200 */
[----:B------:R-:W-:-:S13]  /*2fe50*/  ISETP.GT.AND P4, PT, R0, R5, PT ;  /* 0x000000050000720c */ /* 0x000fda0003f84270 */
[----:B------:R-:W-:Y:S05]  /*2fe60*/  @!P4 BRA `(.L_x_6120) ;  /* 0xfffffffc0050c947 */ /* 0x000fea000383ffff */
.L_x_6117:
[----:B------:R-:W-:Y:S01]  /*2fe70*/  IADD3 R9, -R9, R0, RZ ;  /* 0x0000000009097210 */ /* 0x000fe20007ffe1ff */
[----:B------:R-:W-:-:S04]  /*2fe80*/  UMOV UR4, 0xffffffff ;  /* 0xffffffff00047882 */ /* 0x000fc80000000000 */
        /* <DEDUP_REMOVED lines=10> */
.L_x_6232:
[----:B------:R-:W-:-:S13]  /*2ff30*/  ISETP.NE.AND P0, PT, R0, RZ, PT ;  /* 0x000000ff0000720c */ /* 0x000fda0003f05270 */
[----:B------:R-:W-:Y:S05]  /*2ff40*/  @!P0 BRA `(.L_x_6122) ;  /* 0x0000000000148947 */ /* 0x000fea0003800000 */
[----:B------:R-:W-:Y:S01]  /*2ff50*/  UMOV UR4, 0xffffffff ;  /* 0xffffffff00047882 */ /* 0x000fe20000000000 */
[----:B-1----:R-:W-:Y:S02]  /*2ff60*/  VIADD R3, R3, 0xffffffff ;  /* 0xffffffff03037836 */ /* 0x002fe40000000000 */
[----:B------:R-:W-:Y:S05]  /*2ff70*/  BRA.DIV UR4, `(.L_x_6123) ;  /* 0x0000003604847947 */ /* 0x000fea000b800000 */
[----:B------:R1:W2:Y:S02]  /*2ff80*/  SHFL.IDX PT, R3, R7, R3, 0x1f ;  /* 0x00001f0307037589 */ /* 0x0002a400000e0000 */
.L_x_6235:
[----:B--2---:R-:W-:-:S07]  /*2ff90*/  IMAD.MOV.U32 R8, RZ, RZ, R3 ;  /* 0x000000ffff087224 */ /* 0x004fce00078e0003 */
.L_x_6122:
        /* <DEDUP_REMOVED lines=8> */
[----:B--2---:R-:W-:-:S06]  /*30020*/  IADD3 R2, R2, 0xffffffe, RZ ;  /* 0x0ffffffe02027810 */ /* 0x004fcc0007ffe0ff */
        /* <DEDUP_REMOVED lines=17> */
[----:B------:R-:W-:Y:S01]  /*30140*/  @P0 VIADD R8, R8, 0x1 ;  /* 0x0000000108080836 */ /* 0x000fe20000000000 */
[----:B-1----:R-:W1:Y:S02]  /*30150*/  MUFU.RCP R2, R2 ;  /* 0x0000000200027308 */ /* 0x002e640000001000 */
[----:B-1----:R-:W-:-:S06]  /*30160*/  IADD3 R2, R2, 0xffffffe, RZ ;  /* 0x0ffffffe02027810 */ /* 0x002fcc0007ffe0ff */
        /* <DEDUP_REMOVED lines=16> */
[----:B------:R-:W-:Y:S01]  /*30270*/  @!P2 IMAD.IADD R2, R2, 0x1, -R5 ;  /* 0x000000010202a824 */ /* 0x000fe200078e0a05 */
[----:B------:R-:W-:Y:S02]  /*30280*/  @!P2 IADD3 R7, R7, 0x1, RZ ;  /* 0x000000010707a810 */ /* 0x000fe40007ffe0ff */
        /* <DEDUP_REMOVED lines=11> */
[----:B------:R-:W-:-:S05]  /*30340*/  IMAD R6, R6, 0x1000000, R7 ;  /* 0x0100000006067824 */ /* 0x000fca00078e0207 */
[----:B------:R-:W-:-:S05]  /*30350*/  LEA R2, R2, R6, 0x10 ;  /* 0x0000000602027211 */ /* 0x000fca00078e80ff */
[----:B------:R1:W-:Y:S01]  /*30360*/  STL [R1+0x8], R2 ;  /* 0x0000080201007387 */ /* 0x0003e20000100800 */
[----:B------:R-:W-:Y:S05]  /*30370*/  BRA `(.L_x_6125) ;  /* 0x0000000000fc7947 */ /* 0x000fea0003800000 */
.L_x_6124:
        /* <DEDUP_REMOVED lines=37> */
[----:B0-----:R-:W-:-:S06]  /*305d0*/  IADD3 R2, R2, 0xffffffe, RZ ;  /* 0x0ffffffe02027810 */ /* 0x001fcc0007ffe0ff */
[----:B------:R0:W1:Y:S02]  /*305e0*/  F2I.FTZ.U32.TRUNC.NTZ R3, R2 ;  /* 0x0000000200037305 */ /* 0x000064000021f000 */
[----:B0-----:R-:W-:Y:S02]  /*305f0*/  IMAD.MOV.U32 R2, RZ, RZ, RZ ;  /* 0x000000ffff027224 */ /* 0x001fe400078e00ff */
        /* <DEDUP_REMOVED lines=23> */
.L_x_6125:
[----:B------:R-:W-:-:S05]  /*30770*/  LOP3.LUT R0, RZ, R0, RZ, 0x33, !PT ;  /* 0x00000000ff007212 */ /* 0x000fca00078e33ff */
[----:B------:R-:W-:-:S05]  /*30780*/  IMAD.IADD R0, R4, 0x1, R0 ;  /* 0x0000000104007824 */ /* 0x000fca00078e0200 */
[----:B------:R2:W-:Y:S01]  /*30790*/  STL [R1+0x4], R0 ;  /* 0x0000040001007387 */ /* 0x0005e20000100800 */
[----:B------:R-:W-:Y:S05]  /*307a0*/  BRA `(.L_x_6126) ;  /* 0x0000000000287947 */ /* 0x000fea0003800000 */
.L_x_6118:
        /* <DEDUP_REMOVED lines=10> */
.L_x_6126:
        /* <DEDUP_REMOVED lines=10> */
[----:B------:R-:W-:Y:S02]  /*308f0*/  @!P0 MOV R2, 0x400 ;  /* 0x0000040000028802 */ /* 0x000fe40000000f00 */
[----:B----4-:R-:W-:Y:S02]  /*30900*/  MOV R6, R3 ;  /* 0x0000000300067202 */ /* 0x010fe40000000f00 */
[----:B0-----:R-:W-:-:S05]  /*30910*/  @!P0 LEA R18, R0, R2, 0x18 ;  /* 0x0000000200128211 */ /* 0x001fca00078ec0ff */
[----:B-----5:R1:W-:Y:S01]  /*30920*/  @!P0 STS.128 [R18+0x368d0], R4 ;  /* 0x0368d00412008388 */ /* 0x0203e20000000c00 */
[----:B------:R-:W-:Y:S06]  /*30930*/  BAR.ARV 0x5, 0x180 ;  /* 0x0146000000007b1d */ /* 0x000fec0000002000 */
.L_x_6115:
[----:B------:R-:W2:Y:S01]  /*30940*/  LDL R0, [R1+0xc] ;  /* 0x00000c0001007983 */ /* 0x000ea20000100800 */
[----:B------:R-:W-:Y:S02]  /*30950*/  ULDC UR4, c[0x0][0xc3c] ;  /* 0x00030f0000047ab9 */ /* 0x000fe40000000800 */
[----:B--2---:R-:W-:-:S13]  /*30960*/  ISETP.GE.AND P0, PT, R0, UR4, PT ;  /* 0x0000000400007c0c */ /* 0x004fda000bf06270 */
[----:B------:R-:W-:Y:S05]  /*30970*/  @!P0 BRA `(.L_x_6127) ;  /* 0xffffff84008c8947 */ /* 0x000fea000383ffff */
[----:B------:R-:W-:Y:S05]  /*30980*/  BSYNC B8 ;  /* 0x0000000000087941 */ /* 0x000fea0003800000 */
.L_x_5973:
        /* <DEDUP_REMOVED lines=12> */
.L_x_6236:
[----:B------:R-:W-:Y:S05]  /*30a50*/  BSYNC B0 ;  /* 0x0000000000007941 */ /* 0x000fea0003800000 */
.L_x_6128:
[----:B------:R-:W-:-:S03]  /*30a60*/  UMOV UR4, 0xffffffff ;  /* 0xffffffff00047882 */ /* 0x000fc60000000000 */
[----:B------:R-:W-:Y:S05]  /*30a70*/  BRA.DIV UR4, `(.L_x_6130) ;  /* 0x0000002e04047947 */ /* 0x000fea000b800000 */
[----:B------:R-:W1:Y:S02]  /*30a80*/  S2R R2, SR_TID.X ;  /* 0x0000000000027919 */ /* 0x000e640000002100 */
[----:B-1----:R-:W-:-:S04]  /*30a90*/  SHF.R.U32.HI R2, RZ, 0x5, R2 ;  /* 0x00000005ff027819 */ /* 0x002fc80000011602 */
[----:B------:R-:W-:-:S05]  /*30aa0*/  LOP3.LUT R2, R2, 0x3, RZ, 0xc0, !PT ;  /* 0x0000000302027812 */ /* 0x000fca00078ec0ff */
[----:B------:R1:W2:Y:S02]  /*30ab0*/  SHFL.IDX PT, R14, R2, RZ, 0x1f ;  /* 0x00001fff020e7589 */ /* 0x0002a400000e0000 */
.L_x_6239:
[----:B--2---:R-:W-:-:S13]  /*30ac0*/  ISETP.NE.AND P0, PT, R14, RZ, PT ;  /* 0x000000ff0e00720c */ /* 0x004fda0003f05270 */
[----:B------:R-:W-:Y:S05]  /*30ad0*/  @P0 BRA `(.L_x_5732) ;  /* 0x0000000000940947 */ /* 0x000fea0003800000 */
[----:B------:R-:W-:-:S03]  /*30ae0*/  UMOV UR4, 0xffffffff ;  /* 0xffffffff00047882 */ /* 0x000fc60000000000 */
[----:B------:R-:W-:Y:S05]  /*30af0*/  BRA.DIV UR4, `(.L_x_6131) ;  /* 0x0000002e04187947 */ /* 0x000fea000b800000 */
[----:B------:R-:W-:-:S13]  /*30b00*/  ELECT P6, URZ, PT ;  /* 0x00000000003f782f */ /* 0x000fda00038c0000 */
.L_x_6242:
        /* <DEDUP_REMOVED lines=8> */
.L_x_6132:
[----:B------:R-:W2:Y:S01]  /*30b90*/  LDL.LU R7, [R1+0x18] ;  /* 0x0000180001077983 */ /* 0x000ea20000300800 */
[----:B------:R-:W-:Y:S01]  /*30ba0*/  IADD3 R2, R0, 0x36840, RZ ;  /* 0x0003684000027810 */ /* 0x000fe20007ffe0ff */
[----:B0-----:R-:W-:-:S04]  /*30bb0*/  VIADD R3, R19, 0x1 ;  /* 0x0000000113037836 */ /* 0x001fc80000000000 */
        /* <DEDUP_REMOVED lines=10> */
.L_x_6243:
[----:B------:R-:W1:Y:S02]  /*30c60*/  SYNCS.PHASECHK.TRANS64.TRYWAIT P0, [R7+URZ], R2 ;  /* 0x00000002070075a7 */ /* 0x000e64000800017f */
[----:B-1----:R-:W-:Y:S05]  /*30c70*/  @!P0 BRA `(.L_x_6134) ;  /* 0x0000002800ec8947 */ /* 0x002fea0003800000 */
.L_x_6244:
[----:B------:R-:W-:Y:S05]  /*30c80*/  @!P2 BRA `(.L_x_6135) ;  /* 0x000000000004a947 */ /* 0x000fea0003800000 */
[----:B------:R-:W-:Y:S01]  /*30c90*/  BPT.TRAP 0x1 ;  /* 0x000000040000795c */ /* 0x000fe20000300000 */
.L_x_6135:
[----:B------:R-:W-:-:S05]  /*30ca0*/  VIADD R0, R0, 0x36860 ;  /* 0x0003686000007836 */ /* 0x000fca0000000000 */
[----:B------:R-:W-:-:S04]  /*30cb0*/  LEA R4, R19, R0, 0x3 ;  /* 0x0000000013047211 */ /* 0x000fc800078e18ff */
[----:B------:R-:W2:Y:S02]  /*30cc0*/  SYNCS.PHASECHK.TRANS64.TRYWAIT P0, [R4+URZ], R5 ;  /* 0x00000005040075a7 */ /* 0x000ea4000800017f */
[----:B--2---:R-:W-:Y:S05]  /*30cd0*/  @!P0 BRA `(.L_x_6136) ;  /* 0x0000002800e88947 */ /* 0x004fea0003800000 */
.L_x_6245:
[----:B------:R-:W-:-:S07]  /*30ce0*/  IMAD R3, R3, 0x8, R0 ;  /* 0x0000000803037824 */ /* 0x000fce00078e0200 */
.L_x_6137:
[----:B---3--:R3:W4:Y:S02]  /*30cf0*/  SYNCS.PHASECHK.TRANS64.TRYWAIT P0, [R3+URZ], R2 ;  /* 0x00000002030075a7 */ /* 0x008724000800017f */
[----:B----4-:R-:W-:Y:S05]  /*30d00*/  @!P0 NANOSLEEP.SYNCS 0x989680 ;  /* 0x009896800000895d */ /* 0x010fea0003900000 */
[----:B------:R-:W4:Y:S02]  /*30d10*/  @!P0 SYNCS.PHASECHK.TRANS64 P0, [R3+URZ], R2 ;  /* 0x00000002030085a7 */ /* 0x000f24000800007f */
[----:B----4-:R-:W-:Y:S05]  /*30d20*/  @!P0 BRA `(.L_x_6137) ;  /* 0xfffffffc00f08947 */ /* 0x010fea000383ffff */
.L_x_5732:
[----:B------:R-:W-:Y:S05]  /*30d30*/  BSYNC B9 ;  /* 0x0000000000097941 */ /* 0x000fea0003800000 */
.L_x_5729:
[----:B------:R-:W-:Y:S05]  /*30d40*/  EXIT ;  /* 0x000000000000794d */ /* 0x000fea0003800000 */
.L_x_5752:
[----:B0-----:R0:W1:Y:S02]  /*30d50*/  SYNCS.PHASECHK.TRANS64.TRYWAIT P5, [R43+URZ+0x36890], R100 ;  /* 0x036890642b0075a7 */ /* 0x00106400080a017f */
[----:B-1----:R-:W-:Y:S05]  /*30d60*/  @!P5 NANOSLEEP.SYNCS 0x989680 ;  /* 0x009896800000d95d */ /* 0x002fea0003900000 */
[----:B------:R-:W1:Y:S02]  /*30d70*/  @!P5 SYNCS.PHASECHK.TRANS64 P5, [R43+URZ+0x36890], R100 ;  /* 0x036890642b00d5a7 */ /* 0x000e6400080a007f */
[----:B-1----:R-:W-:Y:S05]  /*30d80*/  @!P5 BRA `(.L_x_5752) ;  /* 0xfffffffc00f0d947 */ /* 0x002fea000383ffff */
[----:B------:R-:W-:Y:S05]  /*30d90*/  BRA `(.L_x_6138) ;  /* 0xfffffd2c003c7947 */ /* 0x000fea000383ffff */
.L_x_5806:
[----:B-1----:R1:W3:Y:S02]  /*30da0*/  SYNCS.PHASECHK.TRANS64.TRYWAIT P5, [R43+URZ+0x36890], R100 ;  /* 0x036890642b0075a7 */ /* 0x0022e400080a017f */
[----:B---3--:R-:W-:Y:S05]  /*30db0*/  @!P5 NANOSLEEP.SYNCS 0x989680 ;  /* 0x009896800000d95d */ /* 0x008fea0003900000 */
[----:B------:R-:W3:Y:S02]  /*30dc0*/  @!P5 SYNCS.PHASECHK.TRANS64 P5, [R43+URZ+0x36890], R100 ;  /* 0x036890642b00d5a7 */ /* 0x000ee400080a007f */
[----:B---3--:R-:W-:Y:S05]  /*30dd0*/  @!P5 BRA `(.L_x_5806) ;  /* 0xfffffffc00f0d947 */ /* 0x008fea000383ffff */
[----:B------:R-:W-:Y:S05]  /*30de0*/  BRA `(.L_x_6139) ;  /* 0xfffffd60000c7947 */ /* 0x000fea000383ffff */
.L_x_5831:
[----:B-1----:R1:W2:Y:S02]  /*30df0*/  SYNCS.PHASECHK.TRANS64.TRYWAIT P3, [R43+URZ+0x36890], R100 ;  /* 0x036890642b0075a7 */ /* 0x0022a4000806017f */
[----:B--2---:R-:W-:Y:S05]  /*30e00*/  @!P3 NANOSLEEP.SYNCS 0x989680 ;  /* 0x009896800000b95d */ /* 0x004fea0003900000 */
[----:B------:R-:W2:Y:S02]  /*30e10*/  @!P3 SYNCS.PHASECHK.TRANS64 P3, [R43+URZ+0x36890], R100 ;  /* 0x036890642b00b5a7 */ /* 0x000ea4000806007f */
[----:B--2---:R-:W-:Y:S05]  /*30e20*/  @!P3 BRA `(.L_x_5831) ;  /* 0xfffffffc00f0b947 */ /* 0x004fea000383ffff */
[----:B------:R-:W-:Y:S05]  /*30e30*/  BRA `(.L_x_6140) ;  /* 0xfffffd90001c7947 */ /* 0x000fea000383ffff */
.L_x_5837:
[----:B0-----:R0:W1:Y:S02]  /*30e40*/  SYNCS.PHASECHK.TRANS64.TRYWAIT P2, [R43+URZ+0x368b0], R100 ;  /* 0x0368b0642b0075a7 */ /* 0x001064000804017f */
[----:B-1----:R-:W-:Y:S05]  /*30e50*/  @!P2 NANOSLEEP.SYNCS 0x989680 ;  /* 0x009896800000a95d */ /* 0x002fea0003900000 */
[----:B------:R-:W1:Y:S02]  /*30e60*/  @!P2 SYNCS.PHASECHK.TRANS64 P2, [R43+URZ+0x368b0], R100 ;  /* 0x0368b0642b00a5a7 */ /* 0x000e64000804007f */
[----:B-1----:R-:W-:Y:S05]  /*30e70*/  @!P2 BRA `(.L_x_5837) ;  /* 0xfffffffc00f0a947 */ /* 0x002fea000383ffff */
[----:B------:R-:W-:Y:S05]  /*30e80*/  BRA `(.L_x_6141) ;  /* 0xfffffd9400347947 */ /* 0x000fea000383ffff */
.L_x_5857:
        /* <DEDUP_REMOVED lines=8> */
.L_x_6143:
[----:B------:R-:W-:Y:S05]  /*30f10*/  BSYNC B1 ;  /* 0x0000000000017941 */ /* 0x000fea0003800000 */
.L_x_6142:
        /* <DEDUP_REMOVED lines=8> */
.L_x_6144:
[----:B------:R-:W-:Y:S02]  /*30fa0*/  IMAD.MOV.U32 R13, RZ, RZ, R63 ;  /* 0x000000ffff0d7224 */ /* 0x000fe400078e003f */
[----:B------:R-:W-:-:S07]  /*30fb0*/  IMAD.MOV.U32 R6, RZ, RZ, R14 ;  /* 0x000000ffff067224 */ /* 0x000fce00078e000e */
[----:B------:R-:W-:Y:S05]  /*30fc0*/  WARPSYNC.COLLECTIVE R15, `(.L_x_6145) ;  /* 0x000000000f087348 */ /* 0x000fea0003c00000 */
[----:B------:R0:W1:Y:S02]  /*30fd0*/  SHFL.IDX P6, R14, R13, R12, R11 ;  /* 0x0000000c0d0e7389 */ /* 0x00006400000c000b */
[----:B01----:R-:W-:Y:S01]  /*30fe0*/  ENDCOLLECTIVE ;  /* 0x000000000000791b */ /* 0x003fe20003800000 */
.L_x_6145:
[----:B------:R-:W-:Y:S02]  /*30ff0*/  IMAD.MOV.U32 R13, RZ, RZ, R3 ;  /* 0x000000ffff0d7224 */ /* 0x000fe400078e0003 */
[----:B------:R-:W-:-:S07]  /*31000*/  IMAD.MOV.U32 R7, RZ, RZ, R14 ;  /* 0x000000ffff077224 */ /* 0x000fce00078e000e */
[----:B------:R-:W-:Y:S05]  /*31010*/  WARPSYNC.COLLECTIVE R15, `(.L_x_6146) ;  /* 0x000000000f087348 */ /* 0x000fea0003c00000 */
[----:B------:R0:W1:Y:S02]  /*31020*/  SHFL.IDX P6, R14, R13, R12, R11 ;  /* 0x0000000c0d0e7389 */ /* 0x00006400000c000b */
[----:B01----:R-:W-:Y:S01]  /*31030*/  ENDCOLLECTIVE ;  /* 0x000000000000791b */ /* 0x003fe20003800000 */
.L_x_6146:
[----:B------:R-:W-:Y:S05]  /*31040*/  BRA `(.L_x_6147) ;  /* 0xfffffda800007947 */ /* 0x000fea000383ffff */
.L_x_5860:
[----:B------:R-:W-:Y:S01]  /*31050*/  BSSY B1, `(.L_x_6148) ;  /* 0x0000008000017945 */ /* 0x000fe20003800000 */
[----:B------:R-:W-:Y:S01]  /*31060*/  MOV R13, R0 ;  /* 0x00000000000d7202 */ /* 0x000fe20000000f00 */
[----:B------:R-:W-:Y:S02]  /*31070*/  IMAD.MOV.U32 R12, RZ, RZ, 0x1 ;  /* 0x00000001ff0c7424 */ /* 0x000fe400078e00ff */
[----:B------:R-:W-:Y:S02]  /*31080*/  IMAD.MOV.U32 R11, RZ, RZ, 0x1c1f ;  /* 0x00001c1fff0b7424 */ /* 0x000fe400078e00ff */
[----:B------:R-:W-:-:S07]  /*31090*/  IMAD.MOV.U32 R15, RZ, RZ, -0x1 ;  /* 0xffffffffff0f7424 */ /* 0x000fce00078e00ff */
[----:B0---4-:R-:W-:Y:S05]  /*310a0*/  WARPSYNC.COLLECTIVE R15, `(.L_x_6149) ;  /* 0x000000000f087348 */ /* 0x011fea0003c00000 */
[----:B----4-:R1:W2:Y:S02]  /*310b0*/  SHFL.IDX P6, R14, R13, R12, R11 ;  /* 0x0000000c0d0e7389 */ /* 0x0102a400000c000b */
[----:B012---:R-:W-:Y:S01]  /*310c0*/  ENDCOLLECTIVE ;  /* 0x000000000000791b */ /* 0x007fe20003800000 */
.L_x_6149:
[----:B------:R-:W-:Y:S05]  /*310d0*/  BSYNC B1 ;  /* 0x0000000000017941 */ /* 0x000fea0003800000 */
.L_x_6148:
        /* <DEDUP_REMOVED lines=8> */
.L_x_6150:
[----:B------:R-:W-:Y:S01]  /*31160*/  MOV R13, R63 ;  /* 0x0000003f000d7202 */ /* 0x000fe20000000f00 */
[----:B------:R-:W-:-:S07]  /*31170*/  IMAD.MOV.U32 R69, RZ, RZ, R14 ;  /* 0x000000ffff457224 */ /* 0x000fce00078e000e */
[----:B------:R-:W-:Y:S05]  /*31180*/  WARPSYNC.COLLECTIVE R15, `(.L_x_6151) ;  /* 0x000000000f087348 */ /* 0x000fea0003c00000 */
[----:B------:R0:W1:Y:S02]  /*31190*/  SHFL.IDX P6, R14, R13, R12, R11 ;  /* 0x0000000c0d0e7389 */ /* 0x00006400000c000b */
[----:B01----:R-:W-:Y:S01]  /*311a0*/  ENDCOLLECTIVE ;  /* 0x000000000000791b */ /* 0x003fe20003800000 */
.L_x_6151:
[----:B------:R-:W-:Y:S02]  /*311b0*/  IMAD.MOV.U32 R13, RZ, RZ, R3 ;  /* 0x000000ffff0d7224 */ /* 0x000fe400078e0003 */
[----:B------:R-:W-:-:S07]  /*311c0*/  IMAD.MOV.U32 R63, RZ, RZ, R14 ;  /* 0x000000ffff3f7224 */ /* 0x000fce00078e000e */
[----:B------:R-:W-:Y:S05]  /*311d0*/  WARPSYNC.COLLECTIVE R15, `(.L_x_6152) ;  /* 0x000000000f087348 */ /* 0x000fea0003c00000 */
[----:B------:R0:W1:Y:S02]  /*311e0*/  SHFL.IDX P6, R14, R13, R12, R11 ;  /* 0x0000000c0d0e7389 */ /* 0x00006400000c000b */
[----:B01----:R-:W-:Y:S01]  /*311f0*/  ENDCOLLECTIVE ;  /* 0x000000000000791b */ /* 0x003fe20003800000 */
.L_x_6152:
[----:B------:R-:W-:Y:S01]  /*31200*/  IMAD.MOV.U32 R62, RZ, RZ, R14 ;  /* 0x000000ffff3e7224 */ /* 0x000fe200078e000e */
[----:B------:R-:W-:Y:S06]  /*31210*/  BRA `(.L_x_6153) ;  /* 0xfffffdac00987947 */ /* 0x000fec000383ffff */
.L_x_5864:
[----:B0-----:R0:W1:Y:S02]  /*31220*/  SYNCS.PHASECHK.TRANS64.TRYWAIT P0, [R16+URZ+0x36800], R5 ;  /* 0x03680005100075a7 */ /* 0x001064000800017f */
[----:B-1----:R-:W-:Y:S05]  /*31230*/  @!P0 NANOSLEEP.SYNCS 0x989680 ;  /* 0x009896800000895d */ /* 0x002fea0003900000 */
[----:B------:R-:W1:Y:S02]  /*31240*/  @!P0 SYNCS.PHASECHK.TRANS64 P0, [R16+URZ+0x36800], R5 ;  /* 0x03680005100085a7 */ /* 0x000e64000800007f */
[----:B-1----:R-:W-:Y:S05]  /*31250*/  @!P0 BRA `(.L_x_5864) ;  /* 0xfffffffc00f08947 */ /* 0x002fea000383ffff */
[----:B------:R-:W-:Y:S05]  /*31260*/  BRA `(.L_x_6154) ;  /* 0xfffffdb400c07947 */ /* 0x000fea000383ffff */
.L_x_5888:
        /* <DEDUP_REMOVED lines=8> */
.L_x_6156:
[----:B------:R-:W-:Y:S05]  /*312f0*/  BSYNC B1 ;  /* 0x0000000000017941 */ /* 0x000fea0003800000 */
.L_x_6155:
        /* <DEDUP_REMOVED lines=8> */
.L_x_6157:
[----:B------:R-:W-:Y:S02]  /*31380*/  IMAD.MOV.U32 R9, RZ, RZ, R5 ;  /* 0x000000ffff097224 */ /* 0x000fe400078e0005 */
[----:B------:R-:W-:Y:S02]  /*31390*/  IMAD.MOV.U32 R13, RZ, RZ, R71 ;  /* 0x000000ffff0d7224 */ /* 0x000fe400078e0047 */
[----:B------:R-:W-:-:S07]  /*313a0*/  IMAD.MOV.U32 R4, RZ, RZ, R14 ;  /* 0x000000ffff047224 */ /* 0x000fce00078e000e */
[----:B------:R-:W-:Y:S05]  /*313b0*/  WARPSYNC.COLLECTIVE R15, `(.L_x_6158) ;  /* 0x000000000f087348 */ /* 0x000fea0003c00000 */
[----:B------:R0:W1:Y:S02]  /*313c0*/  SHFL.IDX P6, R14, R13, R12, R11 ;  /* 0x0000000c0d0e7389 */ /* 0x00006400000c000b */
[----:B01----:R-:W-:Y:S01]  /*313d0*/  ENDCOLLECTIVE ;  /* 0x000000000000791b */ /* 0x003fe20003800000 */
.L_x_6158:
[----:B------:R-:W-:Y:S02]  /*313e0*/  IMAD.MOV.U32 R8, RZ, RZ, R4 ;  /* 0x000000ffff087224 */ /* 0x000fe400078e0004 */
[----:B------:R-:W-:Y:S01]  /*313f0*/  IMAD.MOV.U32 R13, RZ, RZ, R70 ;  /* 0x000000ffff0d7224 */ /* 0x000fe200078e0046 */
[----:B------:R-:W-:-:S07]  /*31400*/  MOV R7, R14 ;  /* 0x0000000e00077202 */ /* 0x000fce0000000f00 */
[----:B------:R-:W-:Y:S05]  /*31410*/  WARPSYNC.COLLECTIVE R15, `(.L_x_6159) ;  /* 0x000000000f087348 */ /* 0x000fea0003c00000 */
[----:B------:R0:W1:Y:S02]  /*31420*/  SHFL.IDX P6, R14, R13, R12, R11 ;  /* 0x0000000c0d0e7389 */ /* 0x00006400000c000b */
[----:B01----:R-:W-:Y:S01]  /*31430*/  ENDCOLLECTIVE ;  /* 0x000000000000791b */ /* 0x003fe20003800000 */
.L_x_6159:
[----:B------:R-:W-:Y:S05]  /*31440*/  BRA `(.L_x_6160) ;  /* 0xfffffdd800b47947 */ /* 0x000fea000383ffff */
.L_x_5891:
[----:B------:R-:W-:Y:S01]  /*31450*/  BSSY B1, `(.L_x_6161) ;  /* 0x0000008000017945 */ /* 0x000fe20003800000 */
[----:B------:R-:W-:Y:S01]  /*31460*/  IMAD.MOV.U32 R13, RZ, RZ, R63 ;  /* 0x000000ffff0d7224 */ /* 0x000fe200078e003f */
[----:B------:R-:W-:Y:S01]  /*31470*/  MOV R12, 0x1 ;  /* 0x00000001000c7802 */ /* 0x000fe20000000f00 */
[----:B------:R-:W-:Y:S02]  /*31480*/  IMAD.MOV.U32 R11, RZ, RZ, 0x1c1f ;  /* 0x00001c1fff0b7424 */ /* 0x000fe400078e00ff */
[----:B------:R-:W-:-:S07]  /*31490*/  IMAD.MOV.U32 R15, RZ, RZ, -0x1 ;  /* 0xffffffffff0f7424 */ /* 0x000fce00078e00ff */
[----:B----4-:R-:W-:Y:S05]  /*314a0*/  WARPSYNC.COLLECTIVE R15, `(.L_x_6162) ;  /* 0x000000000f087348 */ /* 0x010fea0003c00000 */
[----:B----4-:R0:W1:Y:S02]  /*314b0*/  SHFL.IDX P6, R14, R13, R12, R11 ;  /* 0x0000000c0d0e7389 */ /* 0x01006400000c000b */
[----:B01----:R-:W-:Y:S01]  /*314c0*/  ENDCOLLECTIVE ;  /* 0x000000000000791b */ /* 0x003fe20003800000 */
.L_x_6162:
[----:B------:R-:W-:Y:S05]  /*314d0*/  BSYNC B1 ;  /* 0x0000000000017941 */ /* 0x000fea0003800000 */
.L_x_6161:
        /* <DEDUP_REMOVED lines=8> */
.L_x_6163:
[----:B------:R-:W-:Y:S02]  /*31560*/  IMAD.MOV.U32 R13, RZ, RZ, R71 ;  /* 0x000000ffff0d7224 */ /* 0x000fe400078e0047 */
[----:B------:R-:W-:-:S07]  /*31570*/  IMAD.MOV.U32 R62, RZ, RZ, R14 ;  /* 0x000000ffff3e7224 */ /* 0x000fce00078e000e */
[----:B------:R-:W-:Y:S05]  /*31580*/  WARPSYNC.COLLECTIVE R15, `(.L_x_6164) ;  /* 0x000000000f087348 */ /* 0x000fea0003c00000 */
[----:B------:R0:W1:Y:S02]  /*31590*/  SHFL.IDX P6, R14, R13, R12, R11 ;  /* 0x0000000c0d0e7389 */ /* 0x00006400000c000b */
[----:B01----:R-:W-:Y:S01]  /*315a0*/  ENDCOLLECTIVE ;  /* 0x000000000000791b */ /* 0x003fe20003800000 */
.L_x_6164:
[----:B------:R-:W-:Y:S01]  /*315b0*/  IMAD.MOV.U32 R13, RZ, RZ, R70 ;  /* 0x000000ffff0d7224 */ /* 0x000fe200078e0046 */
[----:B------:R-:W-:-:S07]  /*315c0*/  MOV R71, R14 ;  /* 0x0000000e00477202 */ /* 0x000fce0000000f00 */
[----:B------:R-:W-:Y:S05]  /*315d0*/  WARPSYNC.COLLECTIVE R15, `(.L_x_6165) ;  /* 0x000000000f087348 */ /* 0x000fea0003c00000 */
[----:B------:R0:W1:Y:S02]  /*315e0*/  SHFL.IDX P6, R14, R13, R12, R11 ;  /* 0x0000000c0d0e7389 */ /* 0x00006400000c000b */
[----:B01----:R-:W-:Y:S01]  /*315f0*/  ENDCOLLECTIVE ;  /* 0x000000000000791b */ /* 0x003fe20003800000 */
.L_x_6165:
[----:B------:R-:W-:Y:S01]  /*31600*/  IMAD.MOV.U32 R70, RZ, RZ, R14 ;  /* 0x000000ffff467224 */ /* 0x000fe200078e000e */
[----:B------:R-:W-:Y:S06]  /*31610*/  BRA `(.L_x_6166) ;  /* 0xfffffddc00c47947 */ /* 0x000fec000383ffff */
.L_x_5895:
[----:B0-----:R0:W1:Y:S02]  /*31620*/  SYNCS.PHASECHK.TRANS64.TRYWAIT P0, [R16+URZ+0x36800], R61 ;  /* 0x0368003d100075a7 */ /* 0x001064000800017f */
[----:B-1----:R-:W-:Y:S05]  /*31630*/  @!P0 NANOSLEEP.SYNCS 0x989680 ;  /* 0x009896800000895d */ /* 0x002fea0003900000 */
[----:B------:R-:W1:Y:S02]  /*31640*/  @!P0 SYNCS.PHASECHK.TRANS64 P0, [R16+URZ+0x36800], R61 ;  /* 0x0368003d100085a7 */ /* 0x000e64000800007f */
[----:B-1----:R-:W-:Y:S05]  /*31650*/  @!P0 BRA `(.L_x_5895) ;  /* 0xfffffffc00f08947 */ /* 0x002fea000383ffff */
[----:B------:R-:W-:Y:S05]  /*31660*/  BRA `(.L_x_6167) ;  /* 0xfffffde400247947 */ /* 0x000fea000383ffff */
.L_x_5909:
[----:B-1----:R1:W2:Y:S02]  /*31670*/  SYNCS.PHASECHK.TRANS64.TRYWAIT P2, [R0+URZ+0x36830], R3 ;  /* 0x03683003000075a7 */ /* 0x0022a4000804017f */
[----:B--2---:R-:W-:Y:S05]  /*31680*/  @!P2 NANOSLEEP.SYNCS 0x989680 ;  /* 0x009896800000a95d */ /* 0x004fea0003900000 */
[----:B------:R-:W2:Y:S02]  /*31690*/  @!P2 SYNCS.PHASECHK.TRANS64 P2, [R0+URZ+0x36830], R3 ;  /* 0x036830030000a5a7 */ /* 0x000ea4000804007f */
[----:B--2---:R-:W-:Y:S05]  /*316a0*/  @!P2 BRA `(.L_x_5909) ;  /* 0xfffffffc00f0a947 */ /* 0x004fea000383ffff */
[----:B------:R-:W-:Y:S05]  /*316b0*/  BRA `(.L_x_5908) ;  /* 0xfffffe0c006c7947 */ /* 0x000fea000383ffff */
.L_x_5916:
[----:B-1----:R1:W2:Y:S02]  /*316c0*/  SYNCS.PHASECHK.TRANS64.TRYWAIT P3, [R13+URZ+0x36830], R4 ;  /* 0x036830040d0075a7 */ /* 0x0022a4000806017f */
[----:B--2---:R-:W-:Y:S05]  /*316d0*/  @!P3 NANOSLEEP.SYNCS 0x989680 ;  /* 0x009896800000b95d */ /* 0x004fea0003900000 */
[----:B------:R-:W2:Y:S02]  /*316e0*/  @!P3 SYNCS.PHASECHK.TRANS64 P3, [R13+URZ+0x36830], R4 ;  /* 0x036830040d00b5a7 */ /* 0x000ea4000806007f */
[----:B--2---:R-:W-:Y:S05]  /*316f0*/  @!P3 BRA `(.L_x_5916) ;  /* 0xfffffffc00f0b947 */ /* 0x004fea000383ffff */
[----:B------:R-:W-:Y:S05]  /*31700*/  BRA `(.L_x_5915) ;  /* 0xfffffe6400347947 */ /* 0x000fea000383ffff */
.L_x_5921:
[----:B-1----:R1:W2:Y:S02]  /*31710*/  SYNCS.PHASECHK.TRANS64.TRYWAIT P3, [R11+URZ+0x36850], R0 ;  /* 0x036850000b0075a7 */ /* 0x0022a4000806017f */
[----:B--2---:R-:W-:Y:S05]  /*31720*/  @!P3 NANOSLEEP.SYNCS 0x989680 ;  /* 0x009896800000b95d */ /* 0x004fea0003900000 */
[----:B------:R-:W2:Y:S02]  /*31730*/  @!P3 SYNCS.PHASECHK.TRANS64 P3, [R11+URZ+0x36850], R0 ;  /* 0x036850000b00b5a7 */ /* 0x000ea4000806007f */
[----:B--2---:R-:W-:Y:S05]  /*31740*/  @!P3 BRA `(.L_x_5921) ;  /* 0xfffffffc00f0b947 */ /* 0x004fea000383ffff */
[----:B------:R-:W-:Y:S05]  /*31750*/  BRA `(.L_x_5920) ;  /* 0xfffffe9800f47947 */ /* 0x000fea000383ffff */
.L_x_5929:
[----:B-1----:R1:W2:Y:S02]  /*31760*/  SYNCS.PHASECHK.TRANS64.TRYWAIT P2, [R4+URZ+0x36830], R5 ;  /* 0x03683005040075a7 */ /* 0x0022a4000804017f */
[----:B--2---:R-:W-:Y:S05]  /*31770*/  @!P2 NANOSLEEP.SYNCS 0x989680 ;  /* 0x009896800000a95d */ /* 0x004fea0003900000 */
[----:B------:R-:W2:Y:S02]  /*31780*/  @!P2 SYNCS.PHASECHK.TRANS64 P2, [R4+URZ+0x36830], R5 ;  /* 0x036830050400a5a7 */ /* 0x000ea4000804007f */
[----:B--2---:R-:W-:Y:S05]  /*31790*/  @!P2 BRA `(.L_x_5929) ;  /* 0xfffffffc00f0a947 */ /* 0x004fea000383ffff */
[----:B------:R-:W-:Y:S05]  /*317a0*/  BRA `(.L_x_5928) ;  /* 0xfffffec000647947 */ /* 0x000fea000383ffff */
.L_x_5934:
[----:B-1----:R1:W2:Y:S02]  /*317b0*/  SYNCS.PHASECHK.TRANS64.TRYWAIT P2, [R11+URZ+0x36850], R0 ;  /* 0x036850000b0075a7 */ /* 0x0022a4000804017f */
[----:B--2---:R-:W-:Y:S05]  /*317c0*/  @!P2 NANOSLEEP.SYNCS 0x989680 ;  /* 0x009896800000a95d */ /* 0x004fea0003900000 */
[----:B------:R-:W2:Y:S02]  /*317d0*/  @!P2 SYNCS.PHASECHK.TRANS64 P2, [R11+URZ+0x36850], R0 ;  /* 0x036850000b00a5a7 */ /* 0x000ea4000804007f */
[----:B--2---:R-:W-:Y:S05]  /*317e0*/  @!P2 BRA `(.L_x_5934) ;  /* 0xfffffffc00f0a947 */ /* 0x004fea000383ffff */
[----:B------:R-:W-:Y:S05]  /*317f0*/  BRA `(.L_x_5933) ;  /* 0xfffffef800247947 */ /* 0x000fea000383ffff */
.L_x_5940:
[----:B-1----:R1:W2:Y:S02]  /*31800*/  SYNCS.PHASECHK.TRANS64.TRYWAIT P0, [R0+URZ+0x36850], R9 ;  /* 0x03685009000075a7 */ /* 0x0022a4000800017f */
[----:B--2---:R-:W-:Y:S05]  /*31810*/  @!P0 NANOSLEEP.SYNCS 0x989680 ;  /* 0x009896800000895d */ /* 0x004fea0003900000 */
[----:B------:R-:W2:Y:S02]  /*31820*/  @!P0 SYNCS.PHASECHK.TRANS64 P0, [R0+URZ+0x36850], R9 ;  /* 0x03685009000085a7 */ /* 0x000ea4000800007f */
[----:B--2---:R-:W-:Y:S05]  /*31830*/  @!P0 BRA `(.L_x_5940) ;  /* 0xfffffffc00f08947 */ /* 0x004fea000383ffff */
[----:B------:R-:W-:Y:S05]  /*31840*/  BRA `(.L_x_5939) ;  /* 0xffffff1800e07947 */ /* 0x000fea000383ffff */
.L_x_5981:
        /* <DEDUP_REMOVED lines=11> */
.L_x_6169:
[----:B------:R-:W-:Y:S05]  /*31900*/  BSYNC B1 ;  /* 0x0000000000017941 */ /* 0x000fea0003800000 */
.L_x_6168:
[----:B------:R-:W-:Y:S05]  /*31910*/  BRA `(.L_x_6170) ;  /* 0xffffff80006c7947 */ /* 0x000fea000383ffff */
.L_x_5983:
[----:B------:R-:W-:Y:S01]  /*31920*/  BSSY B1, `(.L_x_6171) ;  /* 0x0000006000017945 */ /* 0x000fe20003800000 */
[----:B------:R-:W-:-:S07]  /*31930*/  IMAD.MOV.U32 R15, RZ, RZ, -0x1 ;  /* 0xffffffffff0f7424 */ /* 0x000fce00078e00ff */
[----:B0-----:R-:W-:Y:S05]  /*31940*/  WARPSYNC.COLLECTIVE R15, `(.L_x_6172) ;  /* 0x000000000f0c7348 */ /* 0x001fea0003c00000 */
[----:B------:R-:W-:Y:S02]  /*31950*/  ELECT P6, UR62, PT ;  /* 0x00000000003e782f */ /* 0x000fe400038c0000 */
[----:B------:R-:W-:Y:S01]  /*31960*/  MOV R14, UR62 ;  /* 0x0000003e000e7c02 */ /* 0x000fe20008000f00 */
[----:B0-----:R-:W-:Y:S10]  /*31970*/  ENDCOLLECTIVE ;  /* 0x000000000000791b */ /* 0x001ff40003800000 */
.L_x_6172:
[----:B------:R-:W-:Y:S05]  /*31980*/  BSYNC B1 ;  /* 0x0000000000017941 */ /* 0x000fea0003800000 */
.L_x_6171:
[----:B------:R-:W-:Y:S01]  /*31990*/  PLOP3.LUT P2, PT, P6, PT, PT, 0x80, 0x0 ;  /* 0x000000000000781c */ /* 0x000fe2000374f070 */
[----:B------:R-:W-:-:S12]  /*319a0*/  BRA `(.L_x_5982) ;  /* 0xffffff8000607947 */ /* 0x000fd8000383ffff */
.L_x_5985:
[----:B0-----:R0:W1:Y:S02]  /*319b0*/  SYNCS.PHASECHK.TRANS64.TRYWAIT P0, [R18+URZ+0x36820], R2 ;  /* 0x03682002120075a7 */ /* 0x001064000800017f */
[----:B-1----:R-:W-:Y:S05]  /*319c0*/  @!P0 NANOSLEEP.SYNCS 0x989680 ;  /* 0x009896800000895d */ /* 0x002fea0003900000 */
[----:B------:R-:W1:Y:S02]  /*319d0*/  @!P0 SYNCS.PHASECHK.TRANS64 P0, [R18+URZ+0x36820], R2 ;  /* 0x03682002120085a7 */ /* 0x000e64000800007f */
[----:B-1----:R-:W-:Y:S05]  /*319e0*/  @!P0 BRA `(.L_x_5985) ;  /* 0xfffffffc00f08947 */ /* 0x002fea000383ffff */
[----:B------:R-:W-:Y:S05]  /*319f0*/  BRA `(.L_x_6173) ;  /* 0xffffff8000707947 */ /* 0x000fea000383ffff */
.L_x_5989:
[----:B-1----:R1:W2:Y:S02]  /*31a00*/  SYNCS.PHASECHK.TRANS64.TRYWAIT P0, [R5+URZ+0x368a0], R8 ;  /* 0x0368a008050075a7 */ /* 0x0022a4000800017f */
[----:B--2---:R-:W-:Y:S05]  /*31a10*/  @!P0 NANOSLEEP.SYNCS 0x989680 ;  /* 0x009896800000895d */ /* 0x004fea0003900000 */
[----:B------:R-:W2:Y:S02]  /*31a20*/  @!P0 SYNCS.PHASECHK.TRANS64 P0, [R5+URZ+0x368a0], R8 ;  /* 0x0368a008050085a7 */ /* 0x000ea4000800007f */
[----:B--2---:R-:W-:Y:S05]  /*31a30*/  @!P0 BRA `(.L_x_5989) ;  /* 0xfffffffc00f08947 */ /* 0x004fea000383ffff */
[----:B------:R-:W-:Y:S05]  /*31a40*/  BRA `(.L_x_6174) ;  /* 0xffffff8000907947 */ /* 0x000fea000383ffff */
.L_x_5996:
[----:B0-----:R0:W2:Y:S02]  /*31a50*/  SYNCS.PHASECHK.TRANS64.TRYWAIT P0, [R5+URZ+0x368c0], R8 ;  /* 0x0368c008050075a7 */ /* 0x0010a4000800017f */
[----:B--2---:R-:W-:Y:S05]  /*31a60*/  @!P0 NANOSLEEP.SYNCS 0x989680 ;  /* 0x009896800000895d */ /* 0x004fea0003900000 */
[----:B------:R-:W2:Y:S02]  /*31a70*/  @!P0 SYNCS.PHASECHK.TRANS64 P0, [R5+URZ+0x368c0], R8 ;  /* 0x0368c008050085a7 */ /* 0x000ea4000800007f */
[----:B--2---:R-:W-:Y:S05]  /*31a80*/  @!P0 BRA `(.L_x_5996) ;  /* 0xfffffffc00f08947 */ /* 0x004fea000383ffff */
[----:B------:R-:W-:Y:S05]  /*31a90*/  BRA `(.L_x_6175) ;  /* 0xffffff84008c7947 */ /* 0x000fea000383ffff */
.L_x_6005:
[----:B0-----:R0:W1:Y:S02]  /*31aa0*/  SYNCS.PHASECHK.TRANS64.TRYWAIT P0, [R6+URZ+0x368a0], R5 ;  /* 0x0368a005060075a7 */ /* 0x001064000800017f */
[----:B-1----:R-:W-:Y:S05]  /*31ab0*/  @!P0 NANOSLEEP.SYNCS 0x989680 ;  /* 0x009896800000895d */ /* 0x002fea0003900000 */
[----:B------:R-:W1:Y:S02]  /*31ac0*/  @!P0 SYNCS.PHASECHK.TRANS64 P0, [R6+URZ+0x368a0], R5 ;  /* 0x0368a005060085a7 */ /* 0x000e64000800007f */
[----:B-1----:R-:W-:Y:S05]  /*31ad0*/  @!P0 BRA `(.L_x_6005) ;  /* 0xfffffffc00f08947 */ /* 0x002fea000383ffff */
[----:B------:R-:W-:Y:S05]  /*31ae0*/  BRA `(.L_x_6176) ;  /* 0xffffff8800d47947 */ /* 0x000fea000383ffff */
.L_x_6012:
[----:B-1----:R1:W2:Y:S02]  /*31af0*/  SYNCS.PHASECHK.TRANS64.TRYWAIT P0, [R6+URZ+0x368c0], R5 ;  /* 0x0368c005060075a7 */ /* 0x0022a4000800017f */
[----:B--2---:R-:W-:Y:S05]  /*31b00*/  @!P0 NANOSLEEP.SYNCS 0x989680 ;  /* 0x009896800000895d */ /* 0x004fea0003900000 */
[----:B------:R-:W2:Y:S02]  /*31b10*/  @!P0 SYNCS.PHASECHK.TRANS64 P0, [R6+URZ+0x368c0], R5 ;  /* 0x0368c005060085a7 */ /* 0x000ea4000800007f */
[----:B--2---:R-:W-:Y:S05]  /*31b20*/  @!P0 BRA `(.L_x_6012) ;  /* 0xfffffffc00f08947 */ /* 0x004fea000383ffff */
[----:B------:R-:W-:Y:S05]  /*31b30*/  BRA `(.L_x_6177) ;  /* 0xffffff8c00cc7947 */ /* 0x000fea000383ffff */
.L_x_6029:
        /* <DEDUP_REMOVED lines=11> */
.L_x_6179:
[----:B------:R-:W-:Y:S05]  /*31bf0*/  BSYNC B0 ;  /* 0x0000000000007941 */ /* 0x000fea0003800000 */
.L_x_6178:
[----:B------:R-:W-:Y:S05]  /*31c00*/  BRA `(.L_x_6180) ;  /* 0xffffff9c00407947 */ /* 0x000fea000383ffff */
.L_x_6031:
[----:B------:R-:W-:Y:S01]  /*31c10*/  BSSY B0, `(.L_x_6181) ;  /* 0x0000006000007945 */ /* 0x000fe20003800000 */
[----:B------:R-:W-:-:S07]  /*31c20*/  IMAD.MOV.U32 R15, RZ, RZ, -0x1 ;  /* 0xffffffffff0f7424 */ /* 0x000fce00078e00ff */
[----:B0-----:R-:W-:Y:S05]  /*31c30*/  WARPSYNC.COLLECTIVE R15, `(.L_x_6182) ;  /* 0x000000000f0c7348 */ /* 0x001fea0003c00000 */
[----:B------:R-:W-:Y:S02]  /*31c40*/  ELECT P6, UR62, PT ;  /* 0x00000000003e782f */ /* 0x000fe400038c0000 */
[----:B------:R-:W-:Y:S01]  /*31c50*/  MOV R14, UR62 ;  /* 0x0000003e000e7c02 */ /* 0x000fe20008000f00 */
[----:B0-----:R-:W-:Y:S10]  /*31c60*/  ENDCOLLECTIVE ;  /* 0x000000000000791b */ /* 0x001ff40003800000 */
.L_x_6182:
[----:B------:R-:W-:Y:S05]  /*31c70*/  BSYNC B0 ;  /* 0x0000000000007941 */ /* 0x000fea0003800000 */
.L_x_6181:
[----:B------:R-:W-:Y:S05]  /*31c80*/  BRA `(.L_x_6183) ;  /* 0xffffff9c004c7947 */ /* 0x000fea000383ffff */
.L_x_6033:
[----:B0-----:R0:W1:Y:S02]  /*31c90*/  SYNCS.PHASECHK.TRANS64.TRYWAIT P0, [R0+URZ+0x36840], R2 ;  /* 0x03684002000075a7 */ /* 0x001064000800017f */
[----:B-1----:R-:W-:Y:S05]  /*31ca0*/  @!P0 NANOSLEEP.SYNCS 0x989680 ;  /* 0x009896800000895d */ /* 0x002fea0003900000 */
[----:B------:R-:W1:Y:S02]  /*31cb0*/  @!P0 SYNCS.PHASECHK.TRANS64 P0, [R0+URZ+0x36840], R2 ;  /* 0x03684002000085a7 */ /* 0x000e64000800007f */
[----:B-1----:R-:W-:Y:S05]  /*31cc0*/  @!P0 BRA `(.L_x_6033) ;  /* 0xfffffffc00f08947 */ /* 0x002fea000383ffff */
[----:B------:R-:W-:Y:S05]  /*31cd0*/  BRA `(.L_x_6184) ;  /* 0xffffff9c00ac7947 */ /* 0x000fea000383ffff */
.L_x_6037:
        /* <DEDUP_REMOVED lines=9> */
.L_x_6185:
[----:B------:R-:W-:Y:S02]  /*31d70*/  IMAD.MOV.U32 R13, RZ, RZ, R4 ;  /* 0x000000ffff0d7224 */ /* 0x000fe400078e0004 */
[----:B------:R-:W-:-:S07]  /*31d80*/  IMAD.MOV.U32 R6, RZ, RZ, R14 ;  /* 0x000000ffff067224 */ /* 0x000fce00078e000e */
[----:B------:R-:W-:Y:S05]  /*31d90*/  WARPSYNC.COLLECTIVE R15, `(.L_x_6186) ;  /* 0x000000000f087348 */ /* 0x000fea0003c00000 */
[----:B------:R0:W1:Y:S02]  /*31da0*/  SHFL.IDX P6, R14, R13, R12, R11 ;  /* 0x0000000c0d0e7389 */ /* 0x00006400000c000b */
[----:B01----:R-:W-:Y:S01]  /*31db0*/  ENDCOLLECTIVE ;  /* 0x000000000000791b */ /* 0x003fe20003800000 */
.L_x_6186:
[----:B------:R-:W-:-:S04]  /*31dc0*/  LOP3.LUT R5, R5, 0x7f, RZ, 0xc0, !PT ;  /* 0x0000007f05057812 */ /* 0x000fc800078ec0ff */
[----:B------:R-:W-:Y:S01]  /*31dd0*/  SHF.R.U32.HI R0, RZ, 0x3, R5 ;  /* 0x00000003ff007819 */ /* 0x000fe20000011605 */
[----:B------:R-:W-:Y:S02]  /*31de0*/  IMAD R2, R9, R7, RZ ;  /* 0x0000000709027224 */ /* 0x000fe400078e02ff */
[----:B------:R0:W5:Y:S01]  /*31df0*/  LDL R9, [R1+0x30] ;  /* 0x0000300001097983 */ /* 0x0001620000100800 */
[----:B------:R-:W-:Y:S01]  /*31e00*/  LEA R0, R10, R0, 0x7 ;  /* 0x000000000a007211 */ /* 0x000fe200078e38ff */
        /* <DEDUP_REMOVED lines=8> */
.L_x_6187:
[----:B------:R-:W-:-:S05]  /*31e90*/  @!P2 LEA R7, P4, R8, R7, 0x1 ;  /* 0x000000070807a211 */ /* 0x000fca00078808ff */
[----:B------:R-:W-:Y:S02]  /*31ea0*/  @!P2 IMAD.X R6, RZ, RZ, R6, P4 ;  /* 0x000000ffff06a224 */ /* 0x000fe400020e0606 */
[----:B------:R-:W-:-:S03]  /*31eb0*/  IMAD.MOV.U32 R13, RZ, RZ, R4 ;  /* 0x000000ffff0d7224 */ /* 0x000fc600078e0004 */
        /* <DEDUP_REMOVED lines=9> */
[----:B------:R-:W-:Y:S02]  /*31f50*/  ISETP.GE.AND P2, PT, R5, R2, PT ;  /* 0x000000020500720c */ /* 0x000fe40003f46270 */
[----:B0-----:R-:W-:-:S11]  /*31f60*/  MOV R6, R14 ;  /* 0x0000000e00067202 */ /* 0x001fd60000000f00 */
[----:B------:R-:W-:Y:S05]  /*31f70*/  WARPSYNC.COLLECTIVE R15, `(.L_x_6188) ;  /* 0x000000000f087348 */ /* 0x000fea0003c00000 */
[----:B------:R0:W1:Y:S02]  /*31f80*/  SHFL.IDX P6, R14, R13, R12, R11 ;  /* 0x0000000c0d0e7389 */ /* 0x00006400000c000b */
[----:B01----:R-:W-:Y:S01]  /*31f90*/  ENDCOLLECTIVE ;  /* 0x000000000000791b */ /* 0x003fe20003800000 */
.L_x_6188:
[----:B------:R-:W-:Y:S02]  /*31fa0*/  IMAD.MOV.U32 R13, RZ, RZ, R3 ;  /* 0x000000ffff0d7224 */ /* 0x000fe400078e0003 */
[----:B------:R-:W-:Y:S02]  /*31fb0*/  IMAD.MOV.U32 R12, RZ, RZ, 0x2 ;  /* 0x00000002ff0c7424 */ /* 0x000fe400078e00ff */
[----:B------:R-:W-:-:S07]  /*31fc0*/  IMAD.MOV.U32 R5, RZ, RZ, R14 ;  /* 0x000000ffff057224 */ /* 0x000fce00078e000e */
[----:B------:R-:W-:Y:S05]  /*31fd0*/  WARPSYNC.COLLECTIVE R15, `(.L_x_6189) ;  /* 0x000000000f087348 */ /* 0x000fea0003c00000 */
[----:B------:R0:W1:Y:S02]  /*31fe0*/  SHFL.IDX P6, R14, R13, R12, R11 ;  /* 0x0000000c0d0e7389 */ /* 0x00006400000c000b */
[----:B01----:R-:W-:Y:S01]  /*31ff0*/  ENDCOLLECTIVE ;  /* 0x000000000000791b */ /* 0x003fe20003800000 */
.L_x_6189:
[----:B------:R-:W-:-:S05]  /*32000*/  @!P2 LEA R5, P4, R8, R5, 0x1 ;  /* 0x000000050805a211 */ /* 0x000fca00078808ff */
[----:B------:R-:W-:-:S04]  /*32010*/  @!P2 IMAD.X R6, RZ, RZ, R6, P4 ;  /* 0x000000ffff06a224 */ /* 0x000fc800020e0606 */
[----:B------:R-:W-:Y:S01]  /*32020*/  @!P2 IMAD.MOV.U32 R7, RZ, RZ, R6 ;  /* 0x000000ffff07a224 */ /* 0x000fe200078e0006 */
[----:B------:R-:W-:Y:S01]  /*32030*/  @!P2 MOV R6, R5 ;  /* 0x000000050006a202 */ /* 0x000fe20000000f00 */
[----:B------:R-:W-:Y:S01]  /*32040*/  VIADD R5, R0, 0x20 ;  /* 0x0000002000057836 */ /* 0x000fe20000000000 */
[----:B------:R-:W-:-:S03]  /*32050*/  MOV R13, R4 ;  /* 0x00000004000d7202 */ /* 0x000fc60000000f00 */
        /* <DEDUP_REMOVED lines=11> */
.L_x_6190:
[----:B------:R-:W-:Y:S02]  /*32110*/  IMAD.MOV.U32 R13, RZ, RZ, R3 ;  /* 0x000000ffff0d7224 */ /* 0x000fe400078e0003 */
[----:B------:R-:W-:Y:S02]  /*32120*/  IMAD.MOV.U32 R12, RZ, RZ, 0x3 ;  /* 0x00000003ff0c7424 */ /* 0x000fe400078e00ff */
[----:B------:R-:W-:-:S07]  /*32130*/  IMAD.MOV.U32 R5, RZ, RZ, R14 ;  /* 0x000000ffff057224 */ /* 0x000fce00078e000e */
[----:B------:R-:W-:Y:S05]  /*32140*/  WARPSYNC.COLLECTIVE R15, `(.L_x_6191) ;  /* 0x000000000f087348 */ /* 0x000fea0003c00000 */
[----:B------:R0:W1:Y:S02]  /*32150*/  SHFL.IDX P6, R14, R13, R12, R11 ;  /* 0x0000000c0d0e7389 */ /* 0x00006400000c000b */
[----:B01----:R-:W-:Y:S01]  /*32160*/  ENDCOLLECTIVE ;  /* 0x000000000000791b */ /* 0x003fe20003800000 */
.L_x_6191:
        /* <DEDUP_REMOVED lines=17> */
.L_x_6192:
[----:B------:R-:W-:Y:S01]  /*32280*/  MOV R13, R3 ;  /* 0x00000003000d7202 */ /* 0x000fe20000000f00 */
[----:B------:R-:W-:Y:S01]  /*32290*/  IMAD.MOV.U32 R12, RZ, RZ, 0x4 ;  /* 0x00000004ff0c7424 */ /* 0x000fe200078e00ff */
[----:B------:R-:W-:-:S07]  /*322a0*/  MOV R5, R14 ;  /* 0x0000000e00057202 */ /* 0x000fce0000000f00 */
[----:B------:R-:W-:Y:S05]  /*322b0*/  WARPSYNC.COLLECTIVE R15, `(.L_x_6193) ;  /* 0x000000000f087348 */ /* 0x000fea0003c00000 */
[----:B------:R0:W1:Y:S02]  /*322c0*/  SHFL.IDX P6, R14, R13, R12, R11 ;  /* 0x0000000c0d0e7389 */ /* 0x00006400000c000b */
[----:B01----:R-:W-:Y:S01]  /*322d0*/  ENDCOLLECTIVE ;  /* 0x000000000000791b */ /* 0x003fe20003800000 */
.L_x_6193:
        /* <DEDUP_REMOVED lines=17> */
.L_x_6194:
[----:B------:R-:W-:Y:S01]  /*323f0*/  IMAD.MOV.U32 R13, RZ, RZ, R3 ;  /* 0x000000ffff0d7224 */ /* 0x000fe200078e0003 */
[----:B------:R-:W-:Y:S01]  /*32400*/  MOV R12, 0x5 ;  /* 0x00000005000c7802 */ /* 0x000fe20000000f00 */
[----:B------:R-:W-:-:S07]  /*32410*/  IMAD.MOV.U32 R5, RZ, RZ, R14 ;  /* 0x000000ffff057224 */ /* 0x000fce00078e000e */
[----:B------:R-:W-:Y:S05]  /*32420*/  WARPSYNC.COLLECTIVE R15, `(.L_x_6195) ;  /* 0x000000000f087348 */ /* 0x000fea0003c00000 */
[----:B------:R0:W1:Y:S02]  /*32430*/  SHFL.IDX P6, R14, R13, R12, R11 ;  /* 0x0000000c0d0e7389 */ /* 0x00006400000c000b */
[----:B01----:R-:W-:Y:S01]  /*32440*/  ENDCOLLECTIVE ;  /* 0x000000000000791b */ /* 0x003fe20003800000 */
.L_x_6195:
        /* <DEDUP_REMOVED lines=17> */
.L_x_6196:
[----:B------:R-:W-:Y:S02]  /*32560*/  IMAD.MOV.U32 R13, RZ, RZ, R3 ;  /* 0x000000ffff0d7224 */ /* 0x000fe400078e0003 */
[----:B------:R-:W-:Y:S02]  /*32570*/  IMAD.MOV.U32 R12, RZ, RZ, 0x6 ;  /* 0x00000006ff0c7424 */ /* 0x000fe400078e00ff */
[----:B------:R-:W-:-:S07]  /*32580*/  IMAD.MOV.U32 R5, RZ, RZ, R14 ;  /* 0x000000ffff057224 */ /* 0x000fce00078e000e */
[----:B------:R-:W-:Y:S05]  /*32590*/  WARPSYNC.COLLECTIVE R15, `(.L_x_6197) ;  /* 0x000000000f087348 */ /* 0x000fea0003c00000 */
[----:B------:R0:W1:Y:S02]  /*325a0*/  SHFL.IDX P6, R14, R13, R12, R11 ;  /* 0x0000000c0d0e7389 */ /* 0x00006400000c000b */
[----:B01----:R-:W-:Y:S01]  /*325b0*/  ENDCOLLECTIVE ;  /* 0x000000000000791b */ /* 0x003fe20003800000 */
.L_x_6197:
        /* <DEDUP_REMOVED lines=17> */
.L_x_6198:
[----:B------:R-:W-:Y:S02]  /*326d0*/  IMAD.MOV.U32 R13, RZ, RZ, R3 ;  /* 0x000000ffff0d7224 */ /* 0x000fe400078e0003 */
[----:B------:R-:W-:Y:S02]  /*326e0*/  IMAD.MOV.U32 R12, RZ, RZ, 0x7 ;  /* 0x00000007ff0c7424 */ /* 0x000fe400078e00ff */
[----:B------:R-:W-:-:S07]  /*326f0*/  IMAD.MOV.U32 R5, RZ, RZ, R14 ;  /* 0x000000ffff057224 */ /* 0x000fce00078e000e */
[----:B------:R-:W-:Y:S05]  /*32700*/  WARPSYNC.COLLECTIVE R15, `(.L_x_6199) ;  /* 0x000000000f087348 */ /* 0x000fea0003c00000 */
[----:B------:R0:W1:Y:S02]  /*32710*/  SHFL.IDX P6, R14, R13, R12, R11 ;  /* 0x0000000c0d0e7389 */ /* 0x00006400000c000b */
[----:B01----:R-:W-:Y:S01]  /*32720*/  ENDCOLLECTIVE ;  /* 0x000000000000791b */ /* 0x003fe20003800000 */
.L_x_6199:
[----:B------:R-:W-:-:S05]  /*32730*/  @!P2 LEA R5, P4, R8, R5, 0x1 ;  /* 0x000000050805a211 */ /* 0x000fca00078808ff */
[----:B------:R-:W-:-:S04]  /*32740*/  @!P2 IMAD.X R6, RZ, RZ, R6, P4 ;  /* 0x000000ffff06a224 */ /* 0x000fc800020e0606 */
[----:B------:R-:W-:Y:S01]  /*32750*/  @!P2 IMAD.MOV.U32 R7, RZ, RZ, R6 ;  /* 0x000000ffff07a224 */ /* 0x000fe200078e0006 */
[----:B------:R-:W-:Y:S01]  /*32760*/  @!P2 MOV R6, R5 ;  /* 0x000000050006a202 */ /* 0x000fe20000000f00 */
[----:B------:R-:W-:-:S04]  /*32770*/  IMAD.MOV.U32 R13, RZ, RZ, R4 ;  /* 0x000000ffff0d7224 */ /* 0x000fc800078e0004 */
[----:B------:R-:W-:Y:S01]  /*32780*/  @!PT LDS RZ, [RZ] ;  /* 0x00000000fffff984 */ /* 0x000fe20000000800 */
[----:B------:R-:W-:Y:S01]  /*32790*/  @!PT LDS RZ, [RZ] ;  /* 0x00000000fffff984 */ /* 0x000fe20000000800 */
[----:B------:R-:W-:Y:S01]  /*327a0*/  @!PT LDS RZ, [RZ] ;  /* 0x00000000fffff984 */ /* 0x000fe20000000800 */
[----:B------:R0:W-:Y:S04]  /*327b0*/  @!P2 LDGSTS.E.BYPASS.LTC128B.128 [R9+0x18400], desc[UR60][R6.64], !P3 ;  /* 0x184000000609afae */ /* 0x0001e8000d901d7c */
[----:B------:R0:W-:Y:S01]  /*327c0*/  @!P2 LDGSTS.E.BYPASS.LTC128B.128 [R9+0x1c400], desc[UR60][R6.64+0x80], !P0 ;  /* 0x1c4000800609afae */ /* 0x0001e2000c101d7c */
[----:B------:R-:W-:-:S07]  /*327d0*/  IMAD.MOV.U32 R5, RZ, RZ, R14 ;  /* 0x000000ffff057224 */ /* 0x000fce00078e000e */
[----:B0-----:R-:W-:Y:S05]  /*327e0*/  WARPSYNC.COLLECTIVE R15, `(.L_x_6200) ;  /* 0x000000000f087348 */ /* 0x001fea0003c00000 */
[----:B------:R1:W2:Y:S02]  /*327f0*/  SHFL.IDX P6, R14, R13, R12, R11 ;  /* 0x0000000c0d0e7389 */ /* 0x0002a400000c000b */
[----:B012---:R-:W-:Y:S01]  /*32800*/  ENDCOLLECTIVE ;  /* 0x000000000000791b */ /* 0x007fe20003800000 */
.L_x_6200:
[----:B------:R-:W-:Y:S01]  /*32810*/  @!PT LDS RZ, [RZ] ;  /* 0x00000000fffff984 */ /* 0x000fe20000000800 */
[----:B------:R-:W-:Y:S01]  /*32820*/  @!PT LDS RZ, [RZ] ;  /* 0x00000000fffff984 */ /* 0x000fe20000000800 */
[----:B------:R-:W-:Y:S01]  /*32830*/  @!PT LDS RZ, [RZ] ;  /* 0x00000000fffff984 */ /* 0x000fe20000000800 */
[----:B------:R0:W-:Y:S01]  /*32840*/  @!P2 LDGSTS.E.BYPASS.LTC128B.128 [R9+0x20400], desc[UR60][R6.64+0x100], !P1 ;  /* 0x204001000609afae */ /* 0x0001e2000c901d7c */
[----:B------:R-:W-:Y:S01]  /*32850*/  MOV R3, R14 ;  /* 0x0000000e00037202 */ /* 0x000fe20000000f00 */
[----:B------:R-:W-:Y:S06]  /*32860*/  BRA `(.L_x_6201) ;  /* 0xffffffa000647947 */ /* 0x000fec000383ffff */
.L_x_6042:
[----:B----4-:R4:W0:Y:S02]  /*32870*/  SYNCS.PHASECHK.TRANS64.TRYWAIT P0, [R18+URZ+0x36820], R0 ;  /* 0x03682000120075a7 */ /* 0x010824000800017f */
[----:B0-----:R-:W-:Y:S05]  /*32880*/  @!P0 NANOSLEEP.SYNCS 0x989680 ;  /* 0x009896800000895d */ /* 0x001fea0003900000 */
[----:B------:R-:W0:Y:S02]  /*32890*/  @!P0 SYNCS.PHASECHK.TRANS64 P0, [R18+URZ+0x36820], R0 ;  /* 0x03682000120085a7 */ /* 0x000e24000800007f */
[----:B0-----:R-:W-:Y:S05]  /*328a0*/  @!P0 BRA `(.L_x_6042) ;  /* 0xfffffffc00f08947 */ /* 0x001fea000383ffff */
[----:B------:R-:W-:Y:S05]  /*328b0*/  BRA `(.L_x_6202) ;  /* 0xffffffa000d87947 */ /* 0x000fea000383ffff */
.L_x_6051:
[----:B-1----:R1:W2:Y:S02]  /*328c0*/  SYNCS.PHASECHK.TRANS64.TRYWAIT P0, [R3+URZ+0x36840], R2 ;  /* 0x03684002030075a7 */ /* 0x0022a4000800017f */
[----:B--2---:R-:W-:Y:S05]  /*328d0*/  @!P0 NANOSLEEP.SYNCS 0x989680 ;  /* 0x009896800000895d */ /* 0x004fea0003900000 */
[----:B------:R-:W2:Y:S02]  /*328e0*/  @!P0 SYNCS.PHASECHK.TRANS64 P0, [R3+URZ+0x36840], R2 ;  /* 0x03684002030085a7 */ /* 0x000ea4000800007f */
[----:B--2---:R-:W-:Y:S05]  /*328f0*/  @!P0 BRA `(.L_x_6051) ;  /* 0xfffffffc00f08947 */ /* 0x004fea000383ffff */
[----:B------:R-:W-:Y:S05]  /*32900*/  BRA `(.L_x_6203) ;  /* 0xffffffa400b47947 */ /* 0x000fea000383ffff */
.L_x_6058:
[----:B0-----:R0:W1:Y:S02]  /*32910*/  SYNCS.PHASECHK.TRANS64.TRYWAIT P0, [R2+URZ+0x36860], R3 ;  /* 0x03686003020075a7 */ /* 0x001064000800017f */
[----:B-1----:R-:W-:Y:S05]  /*32920*/  @!P0 NANOSLEEP.SYNCS 0x989680 ;  /* 0x009896800000895d */ /* 0x002fea0003900000 */
[----:B------:R-:W1:Y:S02]  /*32930*/  @!P0 SYNCS.PHASECHK.TRANS64 P0, [R2+URZ+0x36860], R3 ;  /* 0x03686003020085a7 */ /* 0x000e64000800007f */
[----:B-1----:R-:W-:Y:S05]  /*32940*/  @!P0 BRA `(.L_x_6058) ;  /* 0xfffffffc00f08947 */ /* 0x002fea000383ffff */
[----:B------:R-:W-:Y:S05]  /*32950*/  BRA `(.L_x_6204) ;  /* 0xffffffa800c47947 */ /* 0x000fea000383ffff */
.L_x_6069:
[----:B-1----:R1:W2:Y:S02]  /*32960*/  SYNCS.PHASECHK.TRANS64.TRYWAIT P0, [R3+URZ+0x36840], R2 ;  /* 0x03684002030075a7 */ /* 0x0022a4000800017f */
[----:B--2---:R-:W-:Y:S05]  /*32970*/  @!P0 NANOSLEEP.SYNCS 0x989680 ;  /* 0x009896800000895d */ /* 0x004fea0003900000 */
[----:B------:R-:W2:Y:S02]  /*32980*/  @!P0 SYNCS.PHASECHK.TRANS64 P0, [R3+URZ+0x36840], R2 ;  /* 0x03684002030085a7 */ /* 0x000ea4000800007f */
[----:B--2---:R-:W-:Y:S05]  /*32990*/  @!P0 BRA `(.L_x_6069) ;  /* 0xfffffffc00f08947 */ /* 0x004fea000383ffff */
[----:B------:R-:W-:Y:S05]  /*329a0*/  BRA `(.L_x_6205) ;  /* 0xffffffb000987947 */ /* 0x000fea000383ffff */
.L_x_6076:
[----:B0-----:R0:W1:Y:S02]  /*329b0*/  SYNCS.PHASECHK.TRANS64.TRYWAIT P0, [R2+URZ+0x36860], R3 ;  /* 0x03686003020075a7 */ /* 0x001064000800017f */
[----:B-1----:R-:W-:Y:S05]  /*329c0*/  @!P0 NANOSLEEP.SYNCS 0x989680 ;  /* 0x009896800000895d */ /* 0x002fea0003900000 */
[----:B------:R-:W1:Y:S02]  /*329d0*/  @!P0 SYNCS.PHASECHK.TRANS64 P0, [R2+URZ+0x36860], R3 ;  /* 0x03686003020085a7 */ /* 0x000e64000800007f */
[----:B-1----:R-:W-:Y:S05]  /*329e0*/  @!P0 BRA `(.L_x_6076) ;  /* 0xfffffffc00f08947 */ /* 0x002fea000383ffff */
[----:B------:R-:W-:Y:S05]  /*329f0*/  BRA `(.L_x_6206) ;  /* 0xffffffb400a87947 */ /* 0x000fea000383ffff */
.L_x_6087:
[----:B--2---:R2:W3:Y:S02]  /*32a00*/  SYNCS.PHASECHK.TRANS64.TRYWAIT P0, [R3+URZ+0x36840], R2 ;  /* 0x03684002030075a7 */ /* 0x0044e4000800017f */
[----:B---3--:R-:W-:Y:S05]  /*32a10*/  @!P0 NANOSLEEP.SYNCS 0x989680 ;  /* 0x009896800000895d */ /* 0x008fea0003900000 */
[----:B------:R-:W3:Y:S02]  /*32a20*/  @!P0 SYNCS.PHASECHK.TRANS64 P0, [R3+URZ+0x36840], R2 ;  /* 0x03684002030085a7 */ /* 0x000ee4000800007f */
[----:B---3--:R-:W-:Y:S05]  /*32a30*/  @!P0 BRA `(.L_x_6087) ;  /* 0xfffffffc00f08947 */ /* 0x008fea000383ffff */
[----:B------:R-:W-:Y:S05]  /*32a40*/  BRA `(.L_x_6207) ;  /* 0xffffffbc00547947 */ /* 0x000fea000383ffff */
.L_x_6094:
[----:B0-----:R0:W1:Y:S02]  /*32a50*/  SYNCS.PHASECHK.TRANS64.TRYWAIT P0, [R2+URZ+0x36860], R5 ;  /* 0x03686005020075a7 */ /* 0x001064000800017f */
[----:B-1----:R-:W-:Y:S05]  /*32a60*/  @!P0 NANOSLEEP.SYNCS 0x989680 ;  /* 0x009896800000895d */ /* 0x002fea0003900000 */
[----:B------:R-:W1:Y:S02]  /*32a70*/  @!P0 SYNCS.PHASECHK.TRANS64 P0, [R2+URZ+0x36860], R5 ;  /* 0x03686005020085a7 */ /* 0x000e64000800007f */
[----:B-1----:R-:W-:Y:S05]  /*32a80*/  @!P0 BRA `(.L_x_6094) ;  /* 0xfffffffc00f08947 */ /* 0x002fea000383ffff */
[----:B------:R-:W-:Y:S05]  /*32a90*/  BRA `(.L_x_6208) ;  /* 0xffffffc000607947 */ /* 0x000fea000383ffff */
.L_x_6107:
[----:B---3--:R3:W4:Y:S02]  /*32aa0*/  SYNCS.PHASECHK.TRANS64.TRYWAIT P0, [R0+URZ+0x36860], R2 ;  /* 0x03686002000075a7 */ /* 0x008724000800017f */
[----:B----4-:R-:W-:Y:S05]  /*32ab0*/  @!P0 NANOSLEEP.SYNCS 0x989680 ;  /* 0x009896800000895d */ /* 0x010fea0003900000 */
[----:B------:R-:W4:Y:S02]  /*32ac0*/  @!P0 SYNCS.PHASECHK.TRANS64 P0, [R0+URZ+0x36860], R2 ;  /* 0x03686002000085a7 */ /* 0x000f24000800007f */
[----:B----4-:R-:W-:Y:S05]  /*32ad0*/  @!P0 BRA `(.L_x_6107) ;  /* 0xfffffffc00f08947 */ /* 0x010fea000383ffff */
[----:B------:R-:W-:Y:S05]  /*32ae0*/  BRA `(.L_x_6209) ;  /* 0xffffffc400f47947 */ /* 0x000fea000383ffff */
.L_x_6116:
[----:B------:R-:W4:Y:S01]  /*32af0*/  LDL R0, [R1] ;  /* 0x0000000001007983 */ /* 0x000f220000100800 */
[----:B------:R-:W-:Y:S01]  /*32b00*/  BSSY B0, `(.L_x_6210) ;  /* 0x0000008000007945 */ /* 0x000fe20003800000 */
[----:B------:R-:W-:Y:S02]  /*32b10*/  IMAD.MOV.U32 R12, RZ, RZ, RZ ;  /* 0x000000ffff0c7224 */ /* 0x000fe400078e00ff */
[----:B------:R-:W-:Y:S02]  /*32b20*/  IMAD.MOV.U32 R11, RZ, RZ, 0x1f ;  /* 0x0000001fff0b7424 */ /* 0x000fe400078e00ff */
[----:B------:R-:W-:Y:S02]  /*32b30*/  IMAD.MOV.U32 R15, RZ, RZ, -0x1 ;  /* 0xffffffffff0f7424 */ /* 0x000fe400078e00ff */
[----:B----4-:R-:W-:-:S07]  /*32b40*/  IMAD.MOV.U32 R13, RZ, RZ, R0 ;  /* 0x000000ffff0d7224 */ /* 0x010fce00078e0000 */
[----:B-123--:R-:W-:Y:S05]  /*32b50*/  WARPSYNC.COLLECTIVE R15, `(.L_x_6211) ;  /* 0x000000000f087348 */ /* 0x00efea0003c00000 */
[----:B------:R0:W4:Y:S02]  /*32b60*/  SHFL.IDX P6, R14, R13, R12, R11 ;  /* 0x0000000c0d0e7389 */ /* 0x00012400000c000b */
[----:B01234-:R-:W-:Y:S01]  /*32b70*/  ENDCOLLECTIVE ;  /* 0x000000000000791b */ /* 0x01ffe20003800000 */
.L_x_6211:
[----:B------:R-:W-:Y:S05]  /*32b80*/  BSYNC B0 ;  /* 0x0000000000007941 */ /* 0x000fea0003800000 */
.L_x_6210:
[----:B------:R0:W5:Y:S01]  /*32b90*/  LDL R2, [R1+0xc] ;  /* 0x00000c0001027983 */ /* 0x0001620000100800 */
[----:B------:R-:W-:Y:S01]  /*32ba0*/  IMAD.MOV.U32 R13, RZ, RZ, R0 ;  /* 0x000000ffff0d7224 */ /* 0x000fe200078e0000 */
[----:B------:R-:W-:Y:S01]  /*32bb0*/  MOV R5, R14 ;  /* 0x0000000e00057202 */ /* 0x000fe20000000f00 */
[----:B------:R-:W-:Y:S01]  /*32bc0*/  IMAD.MOV.U32 R12, RZ, RZ, 0x1 ;  /* 0x00000001ff0c7424 */ /* 0x000fe200078e00ff */
[----:B------:R-:W-:Y:S01]  /*32bd0*/  LOP3.LUT P1, RZ, R10, 0x1, RZ, 0xc0, !PT ;  /* 0x000000010aff7812 */ /* 0x000fe2000782c0ff */
[----:B------:R-:W-:Y:S02]  /*32be0*/  IMAD.MOV.U32 R11, RZ, RZ, 0x1f ;  /* 0x0000001fff0b7424 */ /* 0x000fe400078e00ff */
[----:B------:R-:W-:-:S10]  /*32bf0*/  IMAD.MOV.U32 R15, RZ, RZ, -0x1 ;  /* 0xffffffffff0f7424 */ /* 0x000fd400078e00ff */
[----:B0----5:R-:W-:Y:S05]  /*32c00*/  WARPSYNC.COLLECTIVE R15, `(.L_x_6212) ;  /* 0x000000000f087348 */ /* 0x021fea0003c00000 */
[----:B------:R1:W2:Y:S02]  /*32c10*/  SHFL.IDX P6, R14, R13, R12, R11 ;  /* 0x0000000c0d0e7389 */ /* 0x0002a400000c000b */
[----:B012--5:R-:W-:Y:S01]  /*32c20*/  ENDCOLLECTIVE ;  /* 0x000000000000791b */ /* 0x027fe20003800000 */
.L_x_6212:
        /* <DEDUP_REMOVED lines=13> */
[----:B------:R-:W-:Y:S01]  /*32d00*/  ISETP.GE.U32.AND P3, PT, R16, 0x10, PT ;  /* 0x000000101000780c */ /* 0x000fe20003f66070 */
[----:B------:R-:W-:Y:S02]  /*32d10*/  IMAD.MOV.U32 R11, RZ, RZ, RZ ;  /* 0x000000ffff0b7224 */ /* 0x000fe400078e00ff */
[----:B--2---:R-:W-:Y:S01]  /*32d20*/  @!P0 IMAD.MOV.U32 R4, RZ, RZ, R8 ;  /* 0x000000ffff048224 */ /* 0x004fe200078e0008 */
[----:B------:R-:W-:Y:S02]  /*32d30*/  MOV R8, RZ ;  /* 0x000000ff00087202 */ /* 0x000fe40000000f00 */
[----:B---3--:R-:W-:-:S02]  /*32d40*/  @!P0 MOV R6, R2 ;  /* 0x0000000200068202 */ /* 0x008fc40000000f00 */
[----:B------:R-:W-:-:S03]  /*32d50*/  ISETP.GE.U32.AND P0, PT, R16, 0x2, PT ;  /* 0x000000021000780c */ /* 0x000fc60003f06070 */
[----:B------:R-:W-:-:S04]  /*32d60*/  IMAD R2, R6, R4, RZ ;  /* 0x0000000406027224 */ /* 0x000fc800078e02ff */
[----:B------:R-:W-:-:S07]  /*32d70*/  IMAD.MOV.U32 R13, RZ, RZ, R2 ;  /* 0x000000ffff0d7224 */ /* 0x000fce00078e0002 */
[----:B------:R-:W-:Y:S05]  /*32d80*/  WARPSYNC.COLLECTIVE R15, `(.L_x_6213) ;  /* 0x000000000f087348 */ /* 0x000fea0003c00000 */
[----:B------:R0:W1:Y:S02]  /*32d90*/  SHFL.UP P6, R14, R13, R12, R11 ;  /* 0x0400000c0d0e7389 */ /* 0x00006400000c000b */
[----:B01----:R-:W-:Y:S01]  /*32da0*/  ENDCOLLECTIVE ;  /* 0x000000000000791b */ /* 0x003fe20003800000 */
.L_x_6213:
[----:B------:R-:W-:Y:S02]  /*32db0*/  IMAD.MOV.U32 R12, RZ, RZ, 0x2 ;  /* 0x00000002ff0c7424 */ /* 0x000fe400078e00ff */
[----:B------:R-:W-:-:S05]  /*32dc0*/  IMAD.MOV.U32 R3, RZ, RZ, R14 ;  /* 0x000000ffff037224 */ /* 0x000fca00078e000e */
[----:B------:R-:W-:Y:S02]  /*32dd0*/  SEL R3, R3, RZ, P1 ;  /* 0x000000ff03037207 */ /* 0x000fe40000800000 */
[----:B------:R-:W-:-:S03]  /*32de0*/  ISETP.GE.U32.AND P1, PT, R16, 0x4, PT ;  /* 0x000000041000780c */ /* 0x000fc60003f26070 */
[----:B------:R-:W-:-:S05]  /*32df0*/  IMAD.IADD R2, R2, 0x1, R3 ;  /* 0x0000000102027824 */ /* 0x000fca00078e0203 */
[----:B------:R-:W-:-:S07]  /*32e00*/  MOV R13, R2 ;  /* 0x00000002000d7202 */ /* 0x000fce0000000f00 */
[----:B------:R-:W-:Y:S05]  /*32e10*/  WARPSYNC.COLLECTIVE R15, `(.L_x_6214) ;  /* 0x000000000f087348 */ /* 0x000fea0003c00000 */
[----:B------:R0:W1:Y:S02]  /*32e20*/  SHFL.UP P6, R14, R13, R12, R11 ;  /* 0x0400000c0d0e7389 */ /* 0x00006400000c000b */
[----:B01----:R-:W-:Y:S01]  /*32e30*/  ENDCOLLECTIVE ;  /* 0x000000000000791b */ /* 0x003fe20003800000 */
.L_x_6214:
        /* <DEDUP_REMOVED lines=8> */
.L_x_6215:
        /* <DEDUP_REMOVED lines=8> */
.L_x_6216:
        /* <DEDUP_REMOVED lines=8> */
.L_x_6217:
        /* <DEDUP_REMOVED lines=9> */
.L_x_6218:
[----:B------:R-:W-:Y:S01]  /*33050*/  IMAD.MOV.U32 R9, RZ, RZ, R14 ;  /* 0x000000ffff097224 */ /* 0x000fe200078e000e */
[----:B------:R-:W-:Y:S06]  /*33060*/  BRA `(.L_x_6219) ;  /* 0xffffffc800b87947 */ /* 0x000fec000383ffff */
.L_x_6119:
[----:B------:R-:W-:Y:S01]  /*33070*/  BSSY B0, `(.L_x_6220) ;  /* 0x0000008000007945 */ /* 0x000fe20003800000 */
[----:B------:R-:W-:Y:S02]  /*33080*/  IMAD.MOV.U32 R13, RZ, RZ, R2 ;  /* 0x000000ffff0d7224 */ /* 0x000fe400078e0002 */
[----:B------:R-:W-:Y:S02]  /*33090*/  IMAD.MOV.U32 R12, RZ, RZ, 0x1 ;  /* 0x00000001ff0c7424 */ /* 0x000fe400078e00ff */
[----:B------:R-:W-:Y:S02]  /*330a0*/  IMAD.MOV.U32 R11, RZ, RZ, RZ ;  /* 0x000000ffff0b7224 */ /* 0x000fe400078e00ff */
[----:B------:R-:W-:-:S07]  /*330b0*/  IMAD.MOV.U32 R15, RZ, RZ, -0x1 ;  /* 0xffffffffff0f7424 */ /* 0x000fce00078e00ff */
[----:B0-----:R-:W-:Y:S05]  /*330c0*/  WARPSYNC.COLLECTIVE R15, `(.L_x_6221) ;  /* 0x000000000f087348 */ /* 0x001fea0003c00000 */
[----:B------:R1:W2:Y:S02]  /*330d0*/  SHFL.UP P6, R14, R13, R12, R11 ;  /* 0x0400000c0d0e7389 */ /* 0x0002a400000c000b */
[----:B012---:R-:W-:Y:S01]  /*330e0*/  ENDCOLLECTIVE ;  /* 0x000000000000791b */ /* 0x007fe20003800000 */
.L_x_6221:
[----:B------:R-:W-:Y:S05]  /*330f0*/  BSYNC B0 ;  /* 0x0000000000007941 */ /* 0x000fea0003800000 */
.L_x_6220:
[----:B------:R-:W2:Y:S01]  /*33100*/  LDL R7, [R1+0x10] ;  /* 0x0000100001077983 */ /* 0x000ea20000100800 */
[----:B------:R-:W-:Y:S01]  /*33110*/  MOV R3, R14 ;  /* 0x0000000e00037202 */ /* 0x000fe20000000f00 */
[----:B------:R-:W-:Y:S01]  /*33120*/  IMAD.MOV.U32 R12, RZ, RZ, 0x2 ;  /* 0x00000002ff0c7424 */ /* 0x000fe200078e00ff */
[----:B------:R-:W-:Y:S01]  /*33130*/  MOV R15, 0xffffffff ;  /* 0xffffffff000f7802 */ /* 0x000fe20000000f00 */
[----:B------:R-:W-:Y:S01]  /*33140*/  IMAD.MOV.U32 R11, RZ, RZ, RZ ;  /* 0x000000ffff0b7224 */ /* 0x000fe200078e00ff */
[----:B--2---:R-:W-:-:S04]  /*33150*/  LOP3.LUT P4, RZ, R7, 0x1, RZ, 0xc0, !PT ;  /* 0x0000000107ff7812 */ /* 0x004fc8000788c0ff */
[----:B------:R-:W-:-:S05]  /*33160*/  SEL R3, R3, RZ, P4 ;  /* 0x000000ff03037207 */ /* 0x000fca0002000000 */
[----:B------:R-:W-:-:S04]  /*33170*/  IMAD.IADD R2, R2, 0x1, R3 ;  /* 0x0000000102027824 */ /* 0x000fc800078e0203 */
[----:B------:R-:W-:-:S07]  /*33180*/  IMAD.MOV.U32 R13, RZ, RZ, R2 ;  /* 0x000000ffff0d7224 */ /* 0x000fce00078e0002 */
[----:B------:R-:W-:Y:S05]  /*33190*/  WARPSYNC.COLLECTIVE R15, `(.L_x_6222) ;  /* 0x000000000f087348 */ /* 0x000fea0003c00000 */
[----:B------:R0:W1:Y:S02]  /*331a0*/  SHFL.UP P6, R14, R13, R12, R11 ;  /* 0x0400000c0d0e7389 */ /* 0x00006400000c000b */
[----:B01----:R-:W-:Y:S01]  /*331b0*/  ENDCOLLECTIVE ;  /* 0x000000000000791b */ /* 0x003fe20003800000 */
.L_x_6222:
        /* <DEDUP_REMOVED lines=8> */
.L_x_6223:
        /* <DEDUP_REMOVED lines=8> */
.L_x_6224:
        /* <DEDUP_REMOVED lines=8> */
.L_x_6225:
        /* <DEDUP_REMOVED lines=9> */
.L_x_6226:
[----:B------:R-:W-:Y:S01]  /*333d0*/  IMAD.MOV.U32 R9, RZ, RZ, R14 ;  /* 0x000000ffff097224 */ /* 0x000fe200078e000e */
[----:B------:R-:W-:Y:S06]  /*333e0*/  BRA `(.L_x_6227) ;  /* 0xffffffc800887947 */ /* 0x000fec000383ffff */
.L_x_6121:
[----:B------:R-:W-:Y:S01]  /*333f0*/  BSSY B0, `(.L_x_6228) ;  /* 0x0000006000007945 */ /* 0x000fe20003800000 */
[----:B------:R-:W-:Y:S01]  /*33400*/  PLOP3.LUT P6, PT, P6, PT, PT, 0x8, 0x0 ;  /* 0x000000000000781c */ /* 0x000fe200037ce170 */
[----:B------:R-:W-:-:S12]  /*33410*/  IMAD.MOV.U32 R15, RZ, RZ, -0x1 ;  /* 0xffffffffff0f7424 */ /* 0x000fd800078e00ff */
[----:B0-----:R-:W-:Y:S05]  /*33420*/  WARPSYNC.COLLECTIVE R15, `(.L_x_6229) ;  /* 0x000000000f087348 */ /* 0x001fea0003c00000 */
[----:B------:R-:W-:Y:S01]  /*33430*/  VOTE.ANY R14, PT, P6 ;  /* 0x00000000000e7806 */ /* 0x000fe200030e0100 */
[----:B0-----:R-:W-:Y:S06]  /*33440*/  ENDCOLLECTIVE ;  /* 0x000000000000791b */ /* 0x001fec0003800000 */
.L_x_6229:
[----:B------:R-:W-:Y:S05]  /*33450*/  BSYNC B0 ;  /* 0x0000000000007941 */ /* 0x000fea0003800000 */
.L_x_6228:
[----:B------:R0:W5:Y:S01]  /*33460*/  LDL.LU R10, [R1+0xc] ;  /* 0x00000c00010a7983 */ /* 0x0001620000300800 */
[----:B------:R-:W-:Y:S01]  /*33470*/  MOV R0, R14 ;  /* 0x0000000e00007202 */ /* 0x000fe20000000f00 */
[----:B------:R-:W-:Y:S02]  /*33480*/  IMAD.MOV.U32 R13, RZ, RZ, R4 ;  /* 0x000000ffff0d7224 */ /* 0x000fe400078e0004 */
[----:B------:R-:W-:Y:S01]  /*33490*/  IMAD.MOV.U32 R11, RZ, RZ, 0x1f ;  /* 0x0000001fff0b7424 */ /* 0x000fe200078e00ff */
[----:B------:R-:W1:Y:S01]  /*334a0*/  POPC R3, R0 ;  /* 0x0000000000037309 */ /* 0x000e620000000000 */
[----:B------:R-:W-:Y:S02]  /*334b0*/  IMAD.MOV.U32 R15, RZ, RZ, -0x1 ;  /* 0xffffffffff0f7424 */ /* 0x000fe400078e00ff */
[----:B01----:R-:W-:-:S07]  /*334c0*/  IMAD.MOV.U32 R12, RZ, RZ, R3 ;  /* 0x000000ffff0c7224 */ /* 0x003fce00078e0003 */
[----:B-----5:R-:W-:Y:S05]  /*334d0*/  WARPSYNC.COLLECTIVE R15, `(.L_x_6230) ;  /* 0x000000000f087348 */ /* 0x020fea0003c00000 */
[----:B------:R0:W1:Y:S02]  /*334e0*/  SHFL.IDX P6, R14, R13, R12, R11 ;  /* 0x0000000c0d0e7389 */ /* 0x00006400000c000b */
[----:B01---5:R-:W-:Y:S01]  /*334f0*/  ENDCOLLECTIVE ;  /* 0x000000000000791b */ /* 0x023fe20003800000 */
.L_x_6230:
[----:B------:R-:W-:Y:S01]  /*33500*/  IMAD.MOV.U32 R13, RZ, RZ, R6 ;  /* 0x000000ffff0d7224 */ /* 0x000fe200078e0006 */
[----:B------:R-:W-:-:S07]  /*33510*/  MOV R4, R14 ;  /* 0x0000000e00047202 */ /* 0x000fce0000000f00 */
[----:B------:R-:W-:Y:S05]  /*33520*/  WARPSYNC.COLLECTIVE R15, `(.L_x_6231) ;  /* 0x000000000f087348 */ /* 0x000fea0003c00000 */
[----:B------:R0:W1:Y:S02]  /*33530*/  SHFL.IDX P6, R14, R13, R12, R11 ;  /* 0x0000000c0d0e7389 */ /* 0x00006400000c000b */
[----:B01----:R-:W-:Y:S01]  /*33540*/  ENDCOLLECTIVE ;  /* 0x000000000000791b */ /* 0x003fe20003800000 */
.L_x_6231:
[----:B------:R-:W-:Y:S02]  /*33550*/  IMAD.MOV.U32 R6, RZ, RZ, R14 ;  /* 0x000000ffff067224 */ /* 0x000fe400078e000e */
[----:B------:R-:W-:-:S05]  /*33560*/  IMAD.IADD R10, R3, 0x1, R10 ;  /* 0x00000001030a7824 */ /* 0x000fca00078e020a */
[----:B------:R0:W-:Y:S01]  /*33570*/  STL [R1+0xc], R10 ;  /* 0x00000c0a01007387 */ /* 0x0001e20000100800 */
[----:B------:R-:W-:Y:S05]  /*33580*/  BRA `(.L_x_6232) ;  /* 0xffffffc800687947 */ /* 0x000fea000383ffff */
.L_x_6123:
[----:B------:R-:W-:Y:S01]  /*33590*/  BSSY B0, `(.L_x_6233) ;  /* 0x0000008000007945 */ /* 0x000fe20003800000 */
[----:B------:R-:W-:Y:S01]  /*335a0*/  IMAD.MOV.U32 R13, RZ, RZ, R7 ;  /* 0x000000ffff0d7224 */ /* 0x000fe200078e0007 */
[----:B------:R-:W-:Y:S01]  /*335b0*/  MOV R12, R3 ;  /* 0x00000003000c7202 */ /* 0x000fe20000000f00 */
[----:B------:R-:W-:Y:S02]  /*335c0*/  IMAD.MOV.U32 R11, RZ, RZ, 0x1f ;  /* 0x0000001fff0b7424 */ /* 0x000fe400078e00ff */
[----:B------:R-:W-:-:S07]  /*335d0*/  IMAD.MOV.U32 R15, RZ, RZ, -0x1 ;  /* 0xffffffffff0f7424 */ /* 0x000fce00078e00ff */
[----:B0-----:R-:W-:Y:S05]  /*335e0*/  WARPSYNC.COLLECTIVE R15, `(.L_x_6234) ;  /* 0x000000000f087348 */ /* 0x001fea0003c00000 */
[----:B------:R1:W2:Y:S02]  /*335f0*/  SHFL.IDX P6, R14, R13, R12, R11 ;  /* 0x0000000c0d0e7389 */ /* 0x0002a400000c000b */
[----:B012---:R-:W-:Y:S01]  /*33600*/  ENDCOLLECTIVE ;  /* 0x000000000000791b */ /* 0x007fe20003800000 */
.L_x_6234:
[----:B------:R-:W-:Y:S05]  /*33610*/  BSYNC B0 ;  /* 0x0000000000007941 */ /* 0x000fea0003800000 */
.L_x_6233:
[----:B------:R-:W-:Y:S01]  /*33620*/  IMAD.MOV.U32 R3, RZ, RZ, R14 ;  /* 0x000000ffff037224 */ /* 0x000fe200078e000e */
[----:B------:R-:W-:Y:S06]  /*33630*/  BRA `(.L_x_6235) ;  /* 0xffffffc800547947 */ /* 0x000fec000383ffff */
.L_x_6129:
[----:B0-----:R0:W1:Y:S02]  /*33640*/  SYNCS.PHASECHK.TRANS64.TRYWAIT P0, [R0+URZ+0x36820], R3 ;  /* 0x03682003000075a7 */ /* 0x001064000800017f */
[----:B-1----:R-:W-:Y:S05]  /*33650*/  @!P0 NANOSLEEP.SYNCS 0x989680 ;  /* 0x009896800000895d */ /* 0x002fea0003900000 */
[----:B------:R-:W1:Y:S02]  /*33660*/  @!P0 SYNCS.PHASECHK.TRANS64 P0, [R0+URZ+0x36820], R3 ;  /* 0x03682003000085a7 */ /* 0x000e64000800007f */
[----:B-1----:R-:W-:Y:S05]  /*33670*/  @!P0 BRA `(.L_x_6129) ;  /* 0xfffffffc00f08947 */ /* 0x002fea000383ffff */
[----:B------:R-:W-:Y:S05]  /*33680*/  BRA `(.L_x_6236) ;  /* 0xffffffd000f07947 */ /* 0x000fea000383ffff */
.L_x_6130:
        /* <DEDUP_REMOVED lines=11> */
.L_x_6238:
[----:B------:R-:W-:Y:S05]  /*33740*/  BSYNC B0 ;  /* 0x0000000000007941 */ /* 0x000fea0003800000 */
.L_x_6237:
[----:B------:R-:W-:Y:S05]  /*33750*/  BRA `(.L_x_6239) ;  /* 0xffffffd000d87947 */ /* 0x000fea000383ffff */
.L_x_6131:
[----:B------:R-:W-:Y:S01]  /*33760*/  BSSY B0, `(.L_x_6240) ;  /* 0x0000006000007945 */ /* 0x000fe20003800000 */
[----:B------:R-:W-:-:S07]  /*33770*/  IMAD.MOV.U32 R15, RZ, RZ, -0x1 ;  /* 0xffffffffff0f7424 */ /* 0x000fce00078e00ff */
[----:B01----:R-:W-:Y:S05]  /*33780*/  WARPSYNC.COLLECTIVE R15, `(.L_x_6241) ;  /* 0x000000000f0c7348 */ /* 0x003fea0003c00000 */
[----:B------:R-:W-:Y:S02]  /*33790*/  ELECT P6, UR62, PT ;  /* 0x00000000003e782f */ /* 0x000fe400038c0000 */
[----:B------:R-:W-:Y:S01]  /*337a0*/  MOV R14, UR62 ;  /* 0x0000003e000e7c02 */ /* 0x000fe20008000f00 */
[----:B01----:R-:W-:Y:S10]  /*337b0*/  ENDCOLLECTIVE ;  /* 0x000000000000791b */ /* 0x003ff40003800000 */
.L_x_6241:
[----:B------:R-:W-:Y:S05]  /*337c0*/  BSYNC B0 ;  /* 0x0000000000007941 */ /* 0x000fea0003800000 */
.L_x_6240:
[----:B------:R-:W-:Y:S05]  /*337d0*/  BRA `(.L_x_6242) ;  /* 0xffffffd000cc7947 */ /* 0x000fea000383ffff */
.L_x_6133:
[----:B0-----:R0:W1:Y:S02]  /*337e0*/  SYNCS.PHASECHK.TRANS64.TRYWAIT P0, [R6+URZ], R5 ;  /* 0x00000005060075a7 */ /* 0x001064000800017f */
[----:B-1----:R-:W-:Y:S05]  /*337f0*/  @!P0 NANOSLEEP.SYNCS 0x989680 ;  /* 0x009896800000895d */ /* 0x002fea0003900000 */
[----:B------:R-:W1:Y:S02]  /*33800*/  @!P0 SYNCS.PHASECHK.TRANS64 P0, [R6+URZ], R5 ;  /* 0x00000005060085a7 */ /* 0x000e64000800007f */
[----:B-1----:R-:W-:Y:S05]  /*33810*/  @!P0 BRA `(.L_x_6133) ;  /* 0xfffffffc00f08947 */ /* 0x002fea000383ffff */
[----:B------:R-:W-:Y:S05]  /*33820*/  BRA `(.L_x_6243) ;  /* 0xffffffd4000c7947 */ /* 0x000fea000383ffff */
.L_x_6134:
[----:B-1----:R1:W2:Y:S02]  /*33830*/  SYNCS.PHASECHK.TRANS64.TRYWAIT P0, [R7+URZ], R2 ;  /* 0x00000002070075a7 */ /* 0x0022a4000800017f */
[----:B--2---:R-:W-:Y:S05]  /*33840*/  @!P0 NANOSLEEP.SYNCS 0x989680 ;  /* 0x009896800000895d */ /* 0x004fea0003900000 */
[----:B------:R-:W2:Y:S02]  /*33850*/  @!P0 SYNCS.PHASECHK.TRANS64 P0, [R7+URZ], R2 ;  /* 0x00000002070085a7 */ /* 0x000ea4000800007f */
[----:B--2---:R-:W-:Y:S05]  /*33860*/  @!P0 BRA `(.L_x_6134) ;  /* 0xfffffffc00f08947 */ /* 0x004fea000383ffff */
[----:B------:R-:W-:Y:S05]  /*33870*/  BRA `(.L_x_6244) ;  /* 0xffffffd400007947 */ /* 0x000fea000383ffff */
.L_x_6136:
[----:B--2---:R2:W3:Y:S02]  /*33880*/  SYNCS.PHASECHK.TRANS64.TRYWAIT P0, [R4+URZ], R5 ;  /* 0x00000005040075a7 */ /* 0x0044e4000800017f */
[----:B---3--:R-:W-:Y:S05]  /*33890*/  @!P0 NANOSLEEP.SYNCS 0x989680 ;  /* 0x009896800000895d */ /* 0x008fea0003900000 */
[----:B------:R-:W3:Y:S02]  /*338a0*/  @!P0 SYNCS.PHASECHK.TRANS64 P0, [R4+URZ], R5 ;  /* 0x00000005040085a7 */ /* 0x000ee4000800007f */
[----:B---3--:R-:W-:Y:S05]  /*338b0*/  @!P0 BRA `(.L_x_6136) ;  /* 0xfffffffc00f08947 */ /* 0x008fea000383ffff */
[----:B------:R-:W-:Y:S05]  /*338c0*/  BRA `(.L_x_6245) ;  /* 0xffffffd400047947 */ /* 0x000fea000383ffff */
.L_x_6246:
        /* <DEDUP_REMOVED lines=11> */
.L_x_14856:


//--------------------- .text._ZN7cutlass13device_kernelIN5flash11enable_sm90INS1_16FlashAttnFwdSm90INS1_25CollectiveMainloopFwdSm90ILi2EN4cute5tupleIJNS5_1CILi1EEES8_S8_EEENS6_IJNS7_ILi128EEENS7_ILi176EEESA_EEELi128ENS_6half_tEfNS_4arch4Sm90ELb0ELb0ELb1ELb0ELb0ELb0ELb0ELb1ELb1ELb1ELb1ELb0EEENS1_21CollectiveEpilogueFwdINS6_IJSA_SA_SB_EEES9_SD_SF_Li256ELb0ELb1ELb1ELb0EEENS1_19SingleTileSchedulerILb0ELb1ELb1ELi128EEEEEEEEEvNT_6ParamsE --------------------------
	.section	.text._ZN7cutlass13device_kernelIN5flash11enable_sm90INS1_16FlashAttnFwdSm90INS1_25CollectiveMainloopFwdSm90ILi2EN4cute5tupleIJNS5_1CILi1EEES8_S8_EEENS6_IJNS7_ILi128EEENS7_ILi176EEESA_EEELi128ENS_6half_tEfNS_4arch4Sm90ELb0ELb0ELb1ELb0ELb0ELb0ELb0ELb1ELb1ELb1ELb1ELb0EEENS1_21CollectiveEpilogueFwdINS6_IJSA_SA_SB_EEES9_SD_SF_Li256ELb0ELb1ELb1ELb0EEENS1_19SingleTileSchedulerILb0ELb1ELb1ELi128EEEEEEEEEvNT_6ParamsE,"ax",@progbits
	.align	128
.text._ZN7cutlass13device_kernelIN5flash11enable_sm90INS1_16FlashAttnFwdSm90INS1_25CollectiveMainloopFwdSm90ILi2EN4cute5tupleIJNS5_1CILi1EEES8_S8_EEENS6_IJNS7_ILi128EEENS7_ILi176EEESA_EEELi128ENS_6half_tEfNS_4arch4Sm90ELb0ELb0ELb1ELb0ELb0ELb0ELb0ELb1ELb1ELb1ELb1ELb0EEENS1_21CollectiveEpilogueFwdINS6_IJSA_SA_SB_EEES9_SD_SF_Li256ELb0ELb1ELb1ELb0EEENS1_19SingleTileSchedulerILb0ELb1ELb1ELi128EEEEEEEEEvNT_6ParamsE:
        .type           _ZN7cutlass13device_kernelIN5flash11enable_sm90INS1_16FlashAttnFwdSm90INS1_25CollectiveMainloopFwdSm90ILi2EN4cute5tupleIJNS5_1CILi1EEES8_S8_EEENS6_IJNS7_ILi128EEENS7_ILi176EEESA_EEELi128ENS_6half_tEfNS_4arch4Sm90ELb0ELb0ELb1ELb0ELb0ELb0ELb0ELb1ELb1ELb1ELb1ELb0EEENS1_21CollectiveEpilogueFwdINS6_IJSA_SA_SB_EEES9_SD_SF_Li256ELb0ELb1ELb1ELb0EEENS1_19SingleTileSchedulerILb0ELb1ELb1ELi128EEEEEEEEEvNT_6ParamsE,@function
        .size           _ZN7cutlass13device_kernelIN5flash11enable_sm90INS1_16FlashAttnFwdSm90INS1_25CollectiveMainloopFwdSm90ILi2EN4cute5tupleIJNS5_1CILi1EEES8_S8_EEENS6_IJNS7_ILi128EEENS7_ILi176EEESA_EEELi128ENS_6half_tEfNS_4arch4Sm90ELb0ELb0ELb1ELb0ELb0ELb0ELb0ELb1ELb1ELb1ELb1ELb0EEENS1_21CollectiveEpilogueFwdINS6_IJSA_SA_SB_EEES9_SD_SF_Li256ELb0ELb1ELb1ELb0EEENS1_19SingleTileSchedulerILb0ELb1ELb1ELi128EEEEEEEEEvNT_6ParamsE,(.L_x_14857 - _ZN7cutlass13device_kernelIN5flash11enable_sm90INS1_16FlashAttnFwdSm90INS1_25CollectiveMainloopFwdSm90ILi2EN4cute5tupleIJNS5_1CILi1EEES8_S8_EEENS6_IJNS7_ILi128EEENS7_ILi176EEESA_EEELi128ENS_6half_tEfNS_4arch4Sm90ELb0ELb0ELb1ELb0ELb0ELb0ELb0ELb1ELb1ELb1ELb1ELb0EEENS1_21CollectiveEpilogueFwdINS6_IJSA_SA_SB_EEES9_SD_SF_Li256ELb0ELb1ELb1ELb0EEENS1_19SingleTileSchedulerILb0ELb1ELb1ELi128EEEEEEEEEvNT_6ParamsE)
        .other          _ZN7cutlass13device_kernelIN5flash11enable_sm90INS1_16FlashAttnFwdSm90INS1_25CollectiveMainloopFwdSm90ILi2EN4cute5tupleIJNS5_1CILi1EEES8_S8_EEENS6_IJNS7_ILi128EEENS7_ILi176EEESA_EEELi128ENS_6half_tEfNS_4arch4Sm90ELb0ELb0ELb1ELb0ELb0ELb0ELb0ELb1ELb1ELb1ELb1ELb0EEENS1_21CollectiveEpilogueFwdINS6_IJSA_SA_SB_EEES9_SD_SF_Li256ELb0ELb1ELb1ELb0EEENS1_19SingleTileSchedulerILb0ELb1ELb1ELi128EEEEEEEEEvNT_6ParamsE,@"STO_CUDA_ENTRY STV_DEFAULT"
_ZN7cutlass13device_kernelIN5flash11enable_sm90INS1_16FlashAttnFwdSm90INS1_25CollectiveMainloopFwdSm90ILi2EN4cute5tupleIJNS5_1CILi1EEES8_S8_EEENS6_IJNS7_ILi128EEENS7_ILi176EEESA_EEELi128ENS_6half_tEfNS_4arch4Sm90ELb0ELb0ELb1ELb0ELb0ELb0ELb0ELb1ELb1ELb1ELb1ELb0EEENS1_21CollectiveEpilogueFwdINS6_IJSA_SA_SB_EEES9_SD_SF_Li256ELb0ELb1ELb1ELb0EEENS1_19SingleTileSchedulerILb0ELb1ELb1ELi128EEEEEEEEEvNT_6ParamsE:
[----:B------:R-:W0:Y:S02]  /*0000*/  LDC R1, c[0x0][0x28] ;  /* 0x00000a00ff017b82 */ /* 0x000e240000000800 */
[----:B0-----:R-:W-:Y:S01]  /*0010*/  VIADD R1, R1, 0xfffffff0 ;  /* 0xfffffff001017836 */ /* 0x001fe20000000000 */
[----:B------:R-:W0:Y:S01]  /*0020*/  S2R R3, SR_TID.X ;  /* 0x0000000000037919 */ /* 0x000e220000002100 */
[----:B------:R-:W-:Y:S01]  /*0030*/  ELECT P0, URZ, PT ;  /* 0x00000000003f782f */ /* 0x000fe20003800000 */
[----:B------:R-:W-:Y:S01]  /*0040*/  BSSY B0, `(.L_x_6247) ;  /* 0x000000e000007945 */ /* 0x000fe20003800000 */
[--C-:B0-----:R-:W-:Y:S02]  /*0050*/  SHF.R.U32.HI R0, RZ, 0x5, R3.reuse ;  /* 0x00000005ff007819 */ /* 0x101fe40000011603 */
[----:B------:R-:W-:-:S03]  /*0060*/  SHF.R.U32.HI R22, RZ, 0x7, R3 ;  /* 0x00000007ff167819 */ /* 0x000fc60000011603 */
        /* <DEDUP_REMOVED lines=11> */
.L_x_6248:
[----:B------:R-:W-:Y:S05]  /*0120*/  BSYNC B0 ;  /* 0x0000000000007941 */ /* 0x000fea0003800000 */
.L_x_6247:
        /* <DEDUP_REMOVED lines=41> */
.L_x_6249:
        /* <DEDUP_REMOVED lines=22> */
.L_x_6250:
        /* <DEDUP_REMOVED lines=18> */
.L_x_6251:
        /* <DEDUP_REMOVED lines=22> */
.L_x_6252:
        /* <DEDUP_REMOVED lines=22> */
.L_x_6253:
        /* <DEDUP_REMOVED lines=9> */
.L_x_6256:
[----:B------:R-:W-:-:S08]  /*0990*/  NOP ;  /* 0x0000000000007918 */ /* 0x000fd00000000000 */
[----:B------:R-:W1:Y:S02]  /*09a0*/  USETMAXREG.TRY_ALLOC.CTAPOOL UP0, 0xf0 ;  /* 0x000000f0000079c8 */ /* 0x000e640008000600 */
[----:B-1----:R-:W-:-:S13]  /*09b0*/  PLOP3.LUT P0, PT, PT, PT, UP0, 0x80, 0x0 ;  /* 0x000000000000781c */ /* 0x002fda0003f0f008 */
[----:B------:R-:W-:Y:S05]  /*09c0*/  @!P0 BRA `(.L_x_6256) ;  /* 0xfffffffc00f08947 */ /* 0x000fea000383ffff */
[----:B------:R-:W1:Y:S01]  /*09d0*/  S2R R6, SR_TID.X ;  /* 0x0000000000067919 */ /* 0x000e620000002100 */
[----:B------:R-:W2:Y:S01]  /*09e0*/  S2UR UR6, SR_CTAID.Y ;  /* 0x00000000000679c3 */ /* 0x000ea20000002600 */
[----:B------:R-:W-:Y:S02]  /*09f0*/  ULDC UR7, c[0x0][0xc50] ;  /* 0x0003140000077ab9 */ /* 0x000fe40000000800 */
[----:B------:R-:W-:-:S05]  /*0a00*/  UISETP.NE.AND UP0, UPT, UR7, 0x1, UPT ;  /* 0x000000010700788c */ /* 0x000fca000bf05270 */
[----:B------:R-:W3:Y:S06]  /*0a10*/  S2UR UR8, SR_CTAID.Z ;  /* 0x00000000000879c3 */ /* 0x000eec0000002700 */
[----:B------:R-:W-:Y:S01]  /*0a20*/  @UP0 ULDC UR4, c[0x0][0xc54] ;  /* 0x0003150000040ab9 */ /* 0x000fe20000000800 */
[----:B------:R-:W-:Y:S01]  /*0a30*/  @UP0 ULDC UR9, c[0x0][0xc58] ;  /* 0x0003160000090ab9 */ /* 0x000fe20000000800 */
[----:B--2---:R-:W-:Y:S02]  /*0a40*/  UIMAD.WIDE.U32 UR4, UR6, UR4, URZ ;  /* 0x00000004060472a5 */ /* 0x004fe4000f8e003f */
[----:B------:R-:W-:-:S02]  /*0a50*/  UMOV UR10, UR6 ;  /* 0x00000006000a7c82 */ /* 0x000fc40008000000 */
[----:B------:R-:W-:Y:S01]  /*0a60*/  @UP0 USHF.R.U32.HI UR10, URZ, UR9, UR5 ;  /* 0x000000093f0a0299 */ /* 0x000fe20008011605 */
[----:B-1----:R-:W-:-:S03]  /*0a70*/  LOP3.LUT R0, R6, 0xffffff80, RZ, 0xc0, !PT ;  /* 0xffffff8006007812 */ /* 0x002fc600078ec0ff */
[----:B------:R-:W-:Y:S02]  /*0a80*/  UIADD3 UR4, -UR10, URZ, URZ ;  /* 0x0000003f0a047290 */ /* 0x000fe4000fffe13f */
[----:B------:R-:W-:Y:S01]  /*0a90*/  IMAD.U32 R19, RZ, RZ, UR10 ;  /* 0x0000000aff137e24 */ /* 0x000fe2000f8e00ff */
[----:B------:R-:W-:Y:S06]  /*0aa0*/  BAR.ARV 0x8, 0x180 ;  /* 0x0206000000007b1d */ /* 0x000fec0000002000 */
[----:B------:R-:W-:Y:S01]  /*0ab0*/  ISETP.NE.AND P0, PT, R0, 0x80, PT ;  /* 0x000000800000780c */ /* 0x000fe20003f05270 */
[----:B------:R-:W-:-:S12]  /*0ac0*/  UIMAD UR7, UR7, UR4, UR6 ;  /* 0x00000004070772a4 */ /* 0x000fd8000f8e0206 */
[----:B------:R-:W-:Y:S06]  /*0ad0*/  @!P0 BAR.ARV 0x9, 0x100 ;  /* 0x0244000000008b1d */ /* 0x000fec0000002000 */
[----:B---3--:R-:W-:-:S13]  /*0ae0*/  ISETP.LE.AND P0, PT, RZ, UR8, PT ;  /* 0x00000008ff007c0c */ /* 0x008fda000bf03270 */
        /* <DEDUP_REMOVED lines=8> */
[----:B------:R-:W-:-:S04]  /*0b70*/  UIMAD UR37, UR37, UR4, URZ ;  /* 0x00000004252572a4 */ /* 0x000fc8000f8e023f */
[----:B------:R-:W-:Y:S02]  /*0b80*/  UISETP.GE.AND UP0, UPT, UR37, 0x1, UPT ;  /* 0x000000012500788c */ /* 0x000fe4000bf06270 */
[----:B------:R-:W-:-:S04]  /*0b90*/  UIADD3 UR4, UR37, 0xaf, URZ ;  /* 0x000000af25047890 */ /* 0x000fc8000fffe03f */
[----:B------:R-:W-:Y:S01]  /*0ba0*/  PLOP3.LUT P0, PT, PT, PT, UP0, 0x80, 0x0 ;  /* 0x000000000000781c */ /* 0x000fe20003f0f008 */
[----:B------:R-:W-:-:S04]  /*0bb0*/  UIMAD.WIDE UR4, UR4, 0x2e8ba2e9, URZ ;  /* 0x2e8ba2e9040478a5 */ /* 0x000fc8000f8e023f */
        /* <DEDUP_REMOVED lines=11> */
[----:B------:R-:W-:Y:S01]  /*0c70*/  IMAD.U32 R4, RZ, RZ, UR8 ;  /* 0x00000008ff047e24 */ /* 0x000fe2000f8e00ff */
[----:B------:R-:W-:Y:S01]  /*0c80*/  IABS R5, R3 ;  /* 0x0000000300057213 */ /* 0x000fe20000000000 */
[----:B------:R-:W-:Y:S01]  /*0c90*/  ULOP3.LUT UR8, UR8, UR7, URZ, 0x3c, !UPT ;  /* 0x0000000708087292 */ /* 0x000fe2000f8e3c3f */
[----:B------:R-:W-:Y:S02]  /*0ca0*/  R2UR UR12, R0 ;  /* 0x00000000000c72ca */ /* 0x000fe400000e0000 */
[----:B------:R-:W-:-:S05]  /*0cb0*/  IABS R4, R4 ;  /* 0x0000000400047213 */ /* 0x000fca0000000000 */
[----:B------:R-:W-:-:S05]  /*0cc0*/  IMAD.MOV.U32 R3, RZ, RZ, R4 ;  /* 0x000000ffff037224 */ /* 0x000fca00078e0004 */
[----:B------:R-:W-:Y:S01]  /*0cd0*/  R2UR UR11, R3 ;  /* 0x00000000030b72ca */ /* 0x000fe200000e0000 */
[----:B------:R-:W1:Y:S08]  /*0ce0*/  I2F.RP R0, UR12 ;  /* 0x0000000c00007d06 */ /* 0x000e700008209400 */
[----:B-1----:R-:W0:Y:S02]  /*0cf0*/  MUFU.RCP R0, R0 ;  /* 0x0000000000007308 */ /* 0x002e240000001000 */
[----:B0-----:R-:W-:Y:S01]  /*0d00*/  IADD3 R2, R0, 0xffffffe, RZ ;  /* 0x0ffffffe00027810 */ /* 0x001fe20007ffe0ff */
[----:B------:R-:W-:-:S05]  /*0d10*/  IMAD.MOV R0, RZ, RZ, -R5 ;  /* 0x000000ffff007224 */ /* 0x000fca00078e0a05 */
        /* <DEDUP_REMOVED lines=18> */
.L_x_6258:
[----:B------:R-:W-:Y:S01]  /*0e40*/  UIMAD UR5, UR9, UR4, URZ ;  /* 0x00000004090572a4 */ /* 0x000fe2000f8e023f */
[----:B------:R-:W-:Y:S01]  /*0e50*/  IMAD.U32 R0, RZ, RZ, UR6 ;  /* 0x00000006ff007e24 */ /* 0x000fe2000f8e00ff */
[----:B------:R-:W-:Y:S01]  /*0e60*/  MOV R3, UR4 ;  /* 0x0000000400037c02 */ /* 0x000fe20008000f00 */
[----:B------:R-:W-:Y:S01]  /*0e70*/  VIADD R23, R6, 0xffffff80 ;  /* 0xffffff8006177836 */ /* 0x000fe20000000000 */
[----:B------:R-:W-:Y:S01]  /*0e80*/  PLOP3.LUT P0, PT, PT, PT, PT, 0x80, 0x0 ;  /* 0x000000000000781c */ /* 0x000fe20003f0f070 */
[----:B------:R-:W-:Y:S01]  /*0e90*/  IMAD.MOV.U32 R16, RZ, RZ, RZ ;  /* 0x000000ffff107224 */ /* 0x000fe200078e00ff */
        /* <DEDUP_REMOVED lines=18> */
[----:B0-----:R-:W-:-:S02]  /*0fc0*/  CS2R R2, SRZ ;  /* 0x0000000000027805 */ /* 0x001fc4000001ff00 */
        /* <DEDUP_REMOVED lines=32> */
[----:B------:R-:W-:Y:S02]  /*11d0*/  ULEA.HI UR4, UR7, UR7, URZ, 0x1 ;  /* 0x0000000707047291 */ /* 0x000fe4000f8f083f */
[----:B------:R-:W-:Y:S02]  /*11e0*/  MOV R18, UR7 ;  /* 0x0000000700127c02 */ /* 0x000fe40008000f00 */
        /* <DEDUP_REMOVED lines=22> */
.L_x_6260:
[----:B------:R-:W-:Y:S02]  /*1350*/  R2UR UR4, R16 ;  /* 0x00000000100472ca */ /* 0x000fe400000e0000 */
[----:B------:R-:W-:-:S11]  /*1360*/  SHF.L.U32 R0, RZ, 0x1f, RZ ;  /* 0x0000001fff007819 */ /* 0x000fd600000006ff */
[----:B------:R-:W0:Y:S02]  /*1370*/  SYNCS.PHASECHK.TRANS64.TRYWAIT P0, [UR4+0x34800], R0 ;  /* 0x03480000ff0075a7 */ /* 0x000e240008000144 */
[----:B0-----:R-:W-:Y:S05]  /*1380*/  @!P0 BRA `(.L_x_6261) ;  /* 0x0000010c00d48947 */ /* 0x001fea0003800000 */
.L_x_6365:
[----:B------:R-:W2:Y:S02]  /*1390*/  LDL R2, [R1+0xc] ;  /* 0x00000c0001027983 */ /* 0x000ea40000100800 */
[----:B--2---:R-:W-:-:S13]  /*13a0*/  R2UR UR4, R2 ;  /* 0x00000000020472ca */ /* 0x004fda00000e0000 */
[----:B------:R-:W-:-:S06]  /*13b0*/  ULOP3.LUT UR4, UR4, 0x1, URZ, 0xfc, !UPT ;  /* 0x0000000104047892 */ /* 0x000fcc000f8efc3f */
[----:B------:R-:W-:-:S05]  /*13c0*/  IMAD.U32 R2, RZ, RZ, UR4 ;  /* 0x00000004ff027e24 */ /* 0x000fca000f8e00ff */
[----:B------:R-:W-:-:S13]  /*13d0*/  ISETP.NE.AND P0, PT, R2, 0x3, PT ;  /* 0x000000030200780c */ /* 0x000fda0003f05270 */
[----:B------:R-:W-:Y:S05]  /*13e0*/  @!P0 BRA `(.L_x_6262) ;  /* 0x0000000000048947 */ /* 0x000fea0003800000 */
[----:B------:R-:W-:Y:S01]  /*13f0*/  BPT.TRAP 0x1 ;  /* 0x000000040000795c */ /* 0x000fe20000300000 */
.L_x_6262:
[----:B------:R-:W-:-:S13]  /*1400*/  R2UR UR4, R16 ;  /* 0x00000000100472ca */ /* 0x000fda00000e0000 */
[----:B------:R1:W2:Y:S01]  /*1410*/  SYNCS.PHASECHK.TRANS64.TRYWAIT P2, [UR4+0x34830], R0 ;  /* 0x03483000ff0075a7 */ /* 0x0002a20008040144 */
[----:B------:R-:W-:Y:S05]  /*1420*/  @!P0 BRA `(.L_x_6263) ;  /* 0x0000000000048947 */ /* 0x000fea0003800000 */
[----:B------:R-:W-:Y:S01]  /*1430*/  BPT.TRAP 0x1 ;  /* 0x000000040000795c */ /* 0x000fe20000300000 */
.L_x_6263:
        /* <DEDUP_REMOVED lines=8> */
.L_x_6264:
[----:B------:R-:W-:Y:S05]  /*14c0*/  WARPSYNC.ALL ;  /* 0x0000000000007948 */ /* 0x000fea0003800000 */
[----:B01----:R-:W-:Y:S01]  /*14d0*/  IMAD.MOV.U32 R0, RZ, RZ, RZ ;  /* 0x000000ffff007224 */ /* 0x003fe200078e00ff */
[----:B------:R-:W-:Y:S01]  /*14e0*/  LOP3.LUT R2, R2, 0x10000, RZ, 0xfc, !PT ;  /* 0x0001000002027812 */ /* 0x000fe200078efcff */
[----:B------:R-:W-:Y:S01]  /*14f0*/  IMAD.MOV.U32 R87, RZ, RZ, RZ ;  /* 0x000000ffff577224 */ /* 0x000fe200078e00ff */
[----:B------:R-:W-:Y:S02]  /*1500*/  MOV R3, 0x40000040 ;  /* 0x4000004000037802 */ /* 0x000fe40000000f00 */
        /* <DEDUP_REMOVED lines=23> */
[----:B------:R-:W-:Y:S01]  /*1680*/  UMOV UR29, UR33 ;  /* 0x00000021001d7c82 */ /* 0x000fe20008000000 */
[----:B------:R-:W-:Y:S01]  /*1690*/  UMOV UR31, 0x40000040 ;  /* 0x40000040001f7882 */ /* 0x000fe20000000000 */
[----:B------:R-:W-:Y:S01]  /*16a0*/  ULOP3.LUT UR61, UR4, 0x10000, URZ, 0xfc, !UPT ;  /* 0x00010000043d7892 */ /* 0x000fe2000f8efc3f */
[----:B------:R-:W-:Y:S01]  /*16b0*/  P2R R20, PR, RZ, 0x1 ;  /* 0x00000001ff147803 */ /* 0x000fe20000000000 */
[----:B------:R-:W-:Y:S01]  /*16c0*/  IMAD.IADD R23, R23, 0x1, -R80 ;  /* 0x0000000117177824 */ /* 0x000fe200078e0a50 */
[----:B------:R-:W-:Y:S01]  /*16d0*/  UMOV UR35, 0x40000040 ;  /* 0x4000004000237882 */ /* 0x000fe20000000000 */
[----:B------:R-:W-:-:S02]  /*16e0*/  UIADD3 UR14, UR61, 0x80, URZ ;  /* 0x000000803d0e7890 */ /* 0x000fc4000fffe03f */
[----:B------:R-:W-:Y:S01]  /*16f0*/  UIADD3 UR18, UR61, 0x180, URZ ;  /* 0x000001803d127890 */ /* 0x000fe2000fffe03f */
[----:B------:R-:W-:Y:S01]  /*1700*/  SHF.R.S32.HI R10, RZ, 0x1f, R23 ;  /* 0x0000001fff0a7819 */ /* 0x000fe20000011417 */
        /* <DEDUP_REMOVED lines=8> */
[----:B------:R-:W-:Y:S01]  /*1790*/  LEA.HI R10, R10, R23, RZ, 0x2 ;  /* 0x000000170a0a7211 */ /* 0x000fe200078f10ff */
[----:B------:R-:W-:-:S02]  /*17a0*/  UIADD3 UR7, UR61, 0x2, URZ ;  /* 0x000000023d077890 */ /* 0x000fc4000fffe03f */
[----:B------:R-:W-:Y:S01]  /*17b0*/  UIADD3 UR24, UR6, 0x404, URZ ;  /* 0x0000040406187890 */ /* 0x000fe2000fffe03f */
[----:B------:R-:W-:Y:S01]  /*17c0*/  LOP3.LUT R10, R10, 0x7ffffffc, RZ, 0xc0, !PT ;  /* 0x7ffffffc0a0a7812 */ /* 0x000fe200078ec0ff */
[----:B------:R-:W-:Y:S02]  /*17d0*/  UIADD3 UR26, UR61, 0x584, URZ ;  /* 0x000005843d1a7890 */ /* 0x000fe4000fffe03f */
[----:B------:R-:W-:Y:S02]  /*17e0*/  UIADD3 UR32, UR6, 0x406, URZ ;  /* 0x0000040606207890 */ /* 0x000fe4000fffe03f */
[----:B------:R-:W-:Y:S01]  /*17f0*/  UIADD3 UR30, UR61, 0x586, URZ ;  /* 0x000005863d1e7890 */ /* 0x000fe2000fffe03f */
[----:B------:R-:W-:Y:S01]  /*1800*/  IMAD.IADD R10, R23, 0x1, -R10 ;  /* 0x00000001170a7824 */ /* 0x000fe200078e0a0a */
[----:B------:R-:W-:Y:S01]  /*1810*/  UIADD3 UR34, UR61, 0xa86, URZ ;  /* 0x00000a863d227890 */ /* 0x000fe2000fffe03f */
[----:B------:R-:W-:Y:S02]  /*1820*/  IMAD.MOV.U32 R23, RZ, RZ, -0x2 ;  /* 0xfffffffeff177424 */ /* 0x000fe400078e00ff */
[----:B------:R-:W-:-:S02]  /*1830*/  UMOV UR28, UR32 ;  /* 0x00000020001c7c82 */ /* 0x000fc40008000000 */
[----:B------:R-:W-:Y:S02]  /*1840*/  IMAD R10, R10, R23, 0xb0 ;  /* 0x000000b00a0a7424 */ /* 0x000fe400078e0217 */
[----:B------:R-:W-:Y:S01]  /*1850*/  IMAD.U32 R23, RZ, RZ, UR36 ;  /* 0x00000024ff177e24 */ /* 0x000fe2000f8e00ff */
[----:B------:R-:W-:Y:S02]  /*1860*/  UIADD3 UR36, UR36, -0x2, URZ ;  /* 0xfffffffe24247890 */ /* 0x000fe4000fffe03f */
[----:B------:R-:W-:-:S05]  /*1870*/  IADD3 R10, R10, UR37, RZ ;  /* 0x000000250a0a7c10 */ /* 0x000fca000fffe0ff */
[----:B------:R-:W-:-:S05]  /*1880*/  IMAD R10, R23, -0xb0, R10 ;  /* 0xffffff50170a7824 */ /* 0x000fca00078e020a */
[C---:B------:R-:W-:Y:S02]  /*1890*/  ISETP.GT.AND P5, PT, R10.reuse, RZ, PT ;  /* 0x000000ff0a00720c */ /* 0x040fe40003fa4270 */
[C---:B------:R-:W-:Y:S02]  /*18a0*/  ISETP.GT.AND P4, PT, R10.reuse, 0x1, PT ;  /* 0x000000010a00780c */ /* 0x040fe40003f84270 */
[C---:B------:R-:W-:Y:S02]  /*18b0*/  ISETP.GT.AND P2, PT, R10.reuse, 0x8, PT ;  /* 0x000000080a00780c */ /* 0x040fe40003f44270 */
[C---:B------:R-:W-:Y:S02]  /*18c0*/  ISETP.GT.AND P6, PT, R10.reuse, 0x10, PT ;  /* 0x000000100a00780c */ /* 0x040fe40003fc4270 */
[----:B------:R-:W-:Y:S01]  /*18d0*/  ISETP.GT.AND P3, PT, R10, 0x9, PT ;  /* 0x000000090a00780c */ /* 0x000fe20003f64270 */
        /* <DEDUP_REMOVED lines=74> */
[----:B------:R-:W-:Y:S02]  /*1d80*/  UIADD3 UR9, UR61, 0x182, URZ ;  /* 0x000001823d097890 */ /* 0x000fe4000fffe03f */
[----:B------:R-:W-:Y:S02]  /*1d90*/  UIADD3 UR8, UR6, 0x4, URZ ;  /* 0x0000000406087890 */ /* 0x000fe4000fffe03f */
[----:B------:R-:W-:Y:S01]  /*1da0*/  UIADD3 UR10, UR61, 0x4, URZ ;  /* 0x000000043d0a7890 */ /* 0x000fe2000fffe03f */
        /* <DEDUP_REMOVED lines=414> */
[----:B------:R-:W-:Y:S08]  /*3790*/  MUFU.TANH R7, R7 ;  /* 0x0000000700077308 */ /* 0x000ff00000002400 */
[----:B------:R-:W0:Y:S08]  /*37a0*/  MUFU.TANH R8, R8 ;  /* 0x0000000800087308 */ /* 0x000e300000002400 */
[----:B------:R-:W-:Y:S08]  /*37b0*/  MUFU.TANH R118, R118 ;  /* 0x0000007600767308 */ /* 0x000ff00000002400 */
[----:B------:R-:W1:Y:S01]  /*37c0*/  MUFU.TANH R6, R6 ;  /* 0x0000000600067308 */ /* 0x000e620000002400 */
[----:B0-----:R-:W-:-:S07]  /*37d0*/  FSEL R81, R8, -INF , P2 ;  /* 0xff80000008517808 */ /* 0x001fce0001000000 */
[----:B------:R-:W0:Y:S08]  /*37e0*/  MUFU.TANH R9, R9 ;  /* 0x0000000900097308 */ /* 0x000e300000002400 */
[----:B------:R-:W2:Y:S01]  /*37f0*/  MUFU.TANH R5, R5 ;  /* 0x0000000500057308 */ /* 0x000ea20000002400 */
[----:B-1----:R-:W-:Y:S01]  /*3800*/  FSEL R6, R6, -INF , P4 ;  /* 0xff80000006067808 */ /* 0x002fe20002000000 */
[----:B------:R-:W-:-:S02]  /*3810*/  WARPGROUP.DEPBAR.LE gsb0, 0x0 ;  /* 0x00008000000079c5 */ /* 0x000fc40000010000 */
[----:B------:R-:W-:Y:S01]  /*3820*/  WARPGROUP.ARRIVE ;  /* 0x00000000000079c5 */ /* 0x000fe20000000000 */
[----:B------:R-:W-:Y:S01]  /*3830*/  FMUL.FTZ R104, R104, UR6 ;  /* 0x0000000668687c20 */ /* 0x000fe20008410000 */
[----:B------:R-:W-:Y:S01]  /*3840*/  FMUL.FTZ R106, R106, UR6 ;  /* 0x000000066a6a7c20 */ /* 0x000fe20008410000 */
[----:B------:R-:W-:Y:S01]  /*3850*/  FMUL.FTZ R109, R109, UR6 ;  /* 0x000000066d6d7c20 */ /* 0x000fe20008410000 */
[----:B------:R-:W-:Y:S01]  /*3860*/  FMUL.FTZ R105, R105, UR6 ;  /* 0x0000000669697c20 */ /* 0x000fe20008410000 */
[----:B------:R-:W1:Y:S01]  /*3870*/  MUFU.TANH R85, R104 ;  /* 0x0000006800557308 */ /* 0x000e620000002400 */
[----:B------:R-:W-:Y:S01]  /*3880*/  HGMMA.64x16x16.F32 R96, gdesc[UR28], R96, gsb0 ;  /* 0x002000001c6079f0 */ /* 0x000fe20008000860 */
[----:B------:R-:W-:Y:S01]  /*3890*/  UIADD3 UR30, UR61, 0x706, URZ ;  /* 0x000007063d1e7890 */ /* 0x000fe2000fffe03f */
[----:B------:R-:W-:Y:S01]  /*38a0*/  FMUL.FTZ R108, R108, UR6 ;  /* 0x000000066c6c7c20 */ /* 0x000fe20008410000 */
[----:B------:R-:W-:Y:S01]  /*38b0*/  UMOV UR28, UR32 ;  /* 0x00000020001c7c82 */ /* 0x000fe20008000000 */
[----:B------:R-:W-:Y:S01]  /*38c0*/  UMOV UR29, UR33 ;  /* 0x00000021001d7c82 */ /* 0x000fe20008000000 */
[----:B------:R-:W-:Y:S01]  /*38d0*/  UMOV UR31, 0x40000040 ;  /* 0x40000040001f7882 */ /* 0x000fe20000000000 */
[----:B0-----:R-:W-:Y:S01]  /*38e0*/  FSEL R9, R9, -INF , P3 ;  /* 0xff80000009097808 */ /* 0x001fe20001800000 */
[----:B------:R-:W0:Y:S01]  /*38f0*/  MUFU.TANH R13, R106 ;  /* 0x0000006a000d7308 */ /* 0x000e220000002400 */
[----:B------:R-:W-:Y:S01]  /*3900*/  FMUL.FTZ R107, R107, UR6 ;  /* 0x000000066b6b7c20 */ /* 0x000fe20008410000 */
[----:B--2---:R-:W-:Y:S01]  /*3910*/  FSEL R5, R5, -INF , P5 ;  /* 0xff80000005057808 */ /* 0x004fe20002800000 */
[----:B------:R-:W-:Y:S01]  /*3920*/  FMUL.FTZ R110, R110, UR6 ;  /* 0x000000066e6e7c20 */ /* 0x000fe20008410000 */
[----:B------:R-:W-:-:S04]  /*3930*/  FMUL.FTZ R111, R111, UR6 ;  /* 0x000000066f6f7c20 */ /* 0x000fc80008410000 */
[----:B------:R-:W-:Y:S01]  /*3940*/  MUFU.TANH R109, R109 ;  /* 0x0000006d006d7308 */ /* 0x000fe20000002400 */
[----:B-1----:R-:W-:-:S07]  /*3950*/  FSEL R85, R85, -INF , P6 ;  /* 0xff80000055557808 */ /* 0x002fce0003000000 */
[----:B------:R-:W-:Y:S01]  /*3960*/  MUFU.TANH R105, R105 ;  /* 0x0000006900697308 */ /* 0x000fe20000002400 */
[----:B0-----:R-:W-:Y:S02]  /*3970*/  FSEL R13, R13, -INF , P6 ;  /* 0xff8000000d0d7808 */ /* 0x001fe40003000000 */
[----:B------:R-:W-:-:S05]  /*3980*/  ISETP.GT.AND P6, PT, R10, 0x21, PT ;  /* 0x000000210a00780c */ /* 0x000fca0003fc4270 */
[----:B------:R-:W-:Y:S08]  /*3990*/  MUFU.TANH R108, R108 ;  /* 0x0000006c006c7308 */ /* 0x000ff00000002400 */
[----:B------:R-:W0:Y:S08]  /*39a0*/  MUFU.TANH R11, R119 ;  /* 0x00000077000b7308 */ /* 0x000e300000002400 */
        /* <DEDUP_REMOVED lines=15> */
[----:B------:R-:W1:Y:S01]  /*3aa0*/  MUFU.TANH R96, R96 ;  /* 0x0000006000607308 */ /* 0x000e620000002400 */
[----:B------:R-:W-:Y:S01]  /*3ab0*/  FMUL.FTZ R99, R99, UR6 ;  /* 0x0000000663637c20 */ /* 0x000fe20008410000 */
[----:B0-----:R-:W-:Y:S01]  /*3ac0*/  FSEL R11, R11, -INF , P3 ;  /* 0xff8000000b0b7808 */ /* 0x001fe20001800000 */
[----:B------:R-:W-:Y:S01]  /*3ad0*/  FMUL.FTZ R102, R102, UR6 ;  /* 0x0000000666667c20 */ /* 0x000fe20008410000 */
[----:B------:R-:W-:-:S04]  /*3ae0*/  ISETP.GT.AND P3, PT, R10, 0x20, PT ;  /* 0x000000200a00780c */ /* 0x000fc80003f64270 */
[----:B------:R-:W0:Y:S08]  /*3af0*/  MUFU.TANH R21, R110 ;  /* 0x0000006e00157308 */ /* 0x000e300000002400 */
[----:B------:R-:W2:Y:S08]  /*3b00*/  MUFU.TANH R100, R100 ;  /* 0x0000006400647308 */ /* 0x000eb00000002400 */
[----:B------:R-:W3:Y:S08]  /*3b10*/  MUFU.TANH R111, R111 ;  /* 0x0000006f006f7308 */ /* 0x000ef00000002400 */
        /* <DEDUP_REMOVED lines=19> */
[----:B------:R-:W-:Y:S08]  /*3c50*/  MUFU.TANH R98, R98 ;  /* 0x0000006200627308 */ /* 0x000ff00000002400 */
[----:B------:R1:W-:Y:S08]  /*3c60*/  MUFU.TANH R14, R99 ;  /* 0x00000063000e7308 */ /* 0x0003f00000002400 */
[----:B------:R-:W4:Y:S01]  /*3c70*/  MUFU.TANH R88, R88 ;  /* 0x0000005800587308 */ /* 0x000f220000002400 */
[----:B-1----:R-:W-:-:S07]  /*3c80*/  FSEL R99, R96, -INF , P3 ;  /* 0xff80000060637808 */ /* 0x002fce0001800000 */
[----:B------:R-:W-:Y:S08]  /*3c90*/  MUFU.TANH R89, R89 ;  /* 0x0000005900597308 */ /* 0x000ff00000002400 */
[----:B------:R-:W-:Y:S01]  /*3ca0*/  MUFU.TANH R102, R102 ;  /* 0x0000006600667308 */ /* 0x000fe20000002400 */
[----:B------:R-:W-:Y:S02]  /*3cb0*/  WARPGROUP.DEPBAR.LE gsb0, 0x0 ;  /* 0x00008000000079c5 */ /* 0x000fe40000010000 */
[----:B------:R-:W-:Y:S01]  /*3cc0*/  WARPGROUP.ARRIVE ;  /* 0x00000000000079c5 */ /* 0x000fe20000000000 */
[----:B------:R-:W-:-:S04]  /*3cd0*/  FMUL.FTZ R79, R79, UR6 ;  /* 0x000000064f4f7c20 */ /* 0x000fc80008410000 */
[----:B------:R-:W-:Y:S01]  /*3ce0*/  MUFU.TANH R92, R92 ;  /* 0x0000005c005c7308 */ /* 0x000fe20000002400 */
[----:B------:R-:W-:Y:S01]  /*3cf0*/  FMUL.FTZ R72, R72, UR6 ;  /* 0x0000000648487c20 */ /* 0x000fe20008410000 */
[----:B------:R-:W-:Y:S01]  /*3d00*/  FMUL.FTZ R73, R73, UR6 ;  /* 0x0000000649497c20 */ /* 0x000fe20008410000 */
        /* <DEDUP_REMOVED lines=11> */
[----:B------:R-:W-:Y:S01]  /*3dc0*/  MUFU.TANH R93, R93 ;  /* 0x0000005d005d7308 */ /* 0x000fe20000002400 */
[----:B-1----:R-:W-:Y:S02]  /*3dd0*/  FSEL R79, R4, -INF , P5 ;  /* 0xff800000044f7808 */ /* 0x002fe40002800000 */
[----:B------:R-:W-:Y:S02]  /*3de0*/  FSEL R4, R7, -INF , P4 ;  /* 0xff80000007047808 */ /* 0x000fe40002000000 */
[----:B------:R-:W-:Y:S02]  /*3df0*/  FSEL R7, R118, -INF , P2 ;  /* 0xff80000076077808 */ /* 0x000fe40001000000 */
[C---:B------:R-:W-:Y:S01]  /*3e00*/  ISETP.GT.AND P2, PT, R10.reuse, 0x19, PT ;  /* 0x000000190a00780c */ /* 0x040fe20003f44270 */
[----:B------:R-:W1:Y:S01]  /*3e10*/  MUFU.TANH R90, R90 ;  /* 0x0000005a005a7308 */ /* 0x000e620000002400 */
[----:B------:R-:W-:Y:S02]  /*3e20*/  ISETP.GT.AND P5, PT, R10, 0x11, PT ;  /* 0x000000110a00780c */ /* 0x000fe40003fa4270 */
[----:B------:R-:W-:-:S02]  /*3e30*/  FSEL R97, R109, -INF , P2 ;  /* 0xff8000006d617808 */ /* 0x000fc40001000000 */
[----:B------:R-:W-:Y:S02]  /*3e40*/  FSEL R109, R12, -INF , P6 ;  /* 0xff8000000c6d7808 */ /* 0x000fe40003000000 */
[----:B------:R-:W-:Y:S01]  /*3e50*/  FMNMX.FTZ R12, R79, R6, !PT ;  /* 0x000000064f0c7209 */ /* 0x000fe20007810000 */
[----:B------:R-:W-:Y:S01]  /*3e60*/  MUFU.TANH R72, R72 ;  /* 0x0000004800487308 */ /* 0x000fe20000002400 */
[----:B------:R-:W-:Y:S02]  /*3e70*/  ISETP.GT.AND P4, PT, R10, 0x18, PT ;  /* 0x000000180a00780c */ /* 0x000fe40003f84270 */
[----:B------:R-:W-:Y:S02]  /*3e80*/  FMNMX.FTZ R12, R81, R12, !PT ;  /* 0x0000000c510c7209 */ /* 0x000fe40007810000 */
[----:B------:R-:W-:Y:S02]  /*3e90*/  FSEL R91, R105, -INF , P5 ;  /* 0xff800000695b7808 */ /* 0x000fe40002800000 */
[----:B------:R-:W-:Y:S01]  /*3ea0*/  FMNMX.FTZ R12, R9, R12, !PT ;  /* 0x0000000c090c7209 */ /* 0x000fe20007810000 */
[----:B------:R-:W5:Y:S01]  /*3eb0*/  MUFU.TANH R73, R73 ;  /* 0x0000004900497308 */ /* 0x000f620000002400 */
[----:B------:R-:W-:-:S02]  /*3ec0*/  FSEL R95, R108, -INF , P4 ;  /* 0xff8000006c5f7808 */ /* 0x000fc40002000000 */
[----:B------:R-:W-:Y:S02]  /*3ed0*/  FMNMX.FTZ R12, R85, R12, !PT ;  /* 0x0000000c550c7209 */ /* 0x000fe40007810000 */
[----:B------:R-:W-:Y:S02]  /*3ee0*/  FSEL R15, R15, -INF , P5 ;  /* 0xff8000000f0f7808 */ /* 0x000fe40002800000 */
[----:B------:R-:W-:Y:S01]  /*3ef0*/  FMNMX.FTZ R12, R91, R12, !PT ;  /* 0x0000000c5b0c7209 */ /* 0x000fe20007810000 */
[----:B------:R-:W5:Y:S01]  /*3f00*/  MUFU.TANH R94, R94 ;  /* 0x0000005e005e7308 */ /* 0x000f620000002400 */
[----:B------:R-:W-:Y:S02]  /*3f10*/  ISETP.GT.AND P5, PT, R10, 0x28, PT ;  /* 0x000000280a00780c */ /* 0x000fe40003fa4270 */
[----:B------:R-:W-:Y:S02]  /*3f20*/  FMNMX.FTZ R12, R95, R12, !PT ;  /* 0x0000000c5f0c7209 */ /* 0x000fe40007810000 */
[----:B0-----:R-:W-:Y:S01]  /*3f30*/  FSEL R21, R21, -INF , P4 ;  /* 0xff80000015157808 */ /* 0x001fe20002000000 */
[----:B------:R-:W-:-:S02]  /*3f40*/  WARPGROUP.DEPBAR.LE gsb0, 0x0 ;  /* 0x00008000000079c5 */ /* 0x000fc40000010000 */
[----:B------:R-:W-:Y:S01]  /*3f50*/  WARPGROUP.ARRIVE ;  /* 0x00000000000079c5 */ /* 0x000fe20000000000 */
[----:B------:R-:W-:Y:S01]  /*3f60*/  FMNMX.FTZ R12, R97, R12, !PT ;  /* 0x0000000c610c7209 */ /* 0x000fe20007810000 */
[----:B------:R-:W-:Y:S01]  /*3f70*/  FMUL.FTZ R69, R69, UR6 ;  /* 0x0000000645457c20 */ /* 0x000fe20008410000 */
[----:B------:R-:W-:Y:S01]  /*3f80*/  ISETP.GT.AND P4, PT, R10, 0x29, PT ;  /* 0x000000290a00780c */ /* 0x000fe20003f84270 */
[----:B------:R-:W0:Y:S01]  /*3f90*/  MUFU.TANH R76, R76 ;  /* 0x0000004c004c7308 */ /* 0x000e220000002400 */
[----:B------:R-:W-:Y:S01]  /*3fa0*/  FMNMX.FTZ R12, R99, R12, !PT ;  /* 0x0000000c630c7209 */ /* 0x000fe20007810000 */
[----:B------:R-:W-:Y:S01]  /*3fb0*/  HGMMA.64x16x16.F32 R56, gdesc[UR28], R56, gsb0 ;  /* 0x002000001c3879f0 */ /* 0x000fe20008000838 */
[----:B------:R-:W-:Y:S01]  /*3fc0*/  UIADD3 UR30, UR61, 0x906, URZ ;  /* 0x000009063d1e7890 */ /* 0x000fe2000fffe03f */
[----:B--2---:R-:W-:Y:S01]  /*3fd0*/  FSEL R107, R100, -INF , P5 ;  /* 0xff800000646b7808 */ /* 0x004fe20002800000 */
[----:B------:R-:W-:Y:S01]  /*3fe0*/  UMOV UR28, UR32 ;  /* 0x00000020001c7c82 */ /* 0x000fe20008000000 */
[----:B------:R-:W-:Y:S01]  /*3ff0*/  UMOV UR29, UR33 ;  /* 0x00000021001d7c82 */ /* 0x000fe20008000000 */
[----:B------:R-:W-:Y:S01]  /*4000*/  UMOV UR31, 0x40000040 ;  /* 0x40000040001f7882 */ /* 0x000fe20000000000 */
[----:B------:R-:W-:Y:S01]  /*4010*/  FMNMX.FTZ R12, R109, R12, !PT ;  /* 0x0000000c6d0c7209 */ /* 0x000fe20007810000 */
[----:B------:R-:W-:Y:S01]  /*4020*/  MUFU.TANH R133, R69 ;  /* 0x0000004500857308 */ /* 0x000fe20000002400 */
[----:B---3--:R-:W-:Y:S01]  /*4030*/  FSEL R23, R111, -INF , P2 ;  /* 0xff8000006f177808 */ /* 0x008fe20001000000 */
[----:B------:R-:W-:Y:S01]  /*4040*/  FMUL.FTZ R64, R64, UR6 ;  /* 0x0000000640407c20 */ /* 0x000fe20008410000 */
[----:B------:R-:W-:Y:S01]  /*4050*/  ISETP.GT.AND P2, PT, R10, 0x30, PT ;  /* 0x000000300a00780c */ /* 0x000fe20003f44270 */
[----:B------:R-:W-:Y:S01]  /*4060*/  FMUL.FTZ R65, R65, UR6 ;  /* 0x0000000641417c20 */ /* 0x000fe20008410000 */
[----:B------:R-:W-:Y:S01]  /*4070*/  FMNMX.FTZ R12, R107, R12, !PT ;  /* 0x0000000c6b0c7209 */ /* 0x000fe20007810000 */
[----:B------:R-:W-:Y:S01]  /*4080*/  FMUL.FTZ R68, R68, UR6 ;  /* 0x0000000644447c20 */ /* 0x000fe20008410000 */
[----:B----4-:R-:W-:Y:S01]  /*4090*/  FSEL R105, R88, -INF , P2 ;  /* 0xff80000058697808 */ /* 0x010fe20001000000 */
[----:B------:R-:W2:Y:S01]  /*40a0*/  MUFU.TANH R77, R77 ;  /* 0x0000004d004d7308 */ /* 0x000ea20000002400 */
[----:B------:R-:W-:Y:S01]  /*40b0*/  FMUL.FTZ R66, R66, UR6 ;  /* 0x0000000642427c20 */ /* 0x000fe20008410000 */
[----:B------:R-:W-:Y:S01]  /*40c0*/  FMUL.FTZ R67, R67, UR6 ;  /* 0x0000000643437c20 */ /* 0x000fe20008410000 */
[----:B------:R-:W-:Y:S01]  /*40d0*/  FMUL.FTZ R70, R70, UR6 ;  /* 0x0000000646467c20 */ /* 0x000fe20008410000 */
[----:B------:R-:W-:Y:S01]  /*40e0*/  FMUL.FTZ R71, R71, UR6 ;  /* 0x0000000647477c20 */ /* 0x000fe20008410000 */
[----:B------:R-:W-:-:S03]  /*40f0*/  IMAD.U32 R88, RZ, RZ, UR7 ;  /* 0x00000007ff587e24 */ /* 0x000fc6000f8e00ff */
[----:B------:R-:W3:Y:S08]  /*4100*/  MUFU.TANH R74, R74 ;  /* 0x0000004a004a7308 */ /* 0x000ef00000002400 */
[----:B------:R-:W4:Y:S08]  /*4110*/  MUFU.TANH R64, R64 ;  /* 0x0000004000407308 */ /* 0x000f300000002400 */
[----:B------:R-:W4:Y:S08]  /*4120*/  MUFU.TANH R75, R75 ;  /* 0x0000004b004b7308 */ /* 0x000f300000002400 */
[----:B------:R-:W4:Y:S01]  /*4130*/  MUFU.TANH R129, R65 ;  /* 0x0000004100817308 */ /* 0x000f220000002400 */
        /* <DEDUP_REMOVED lines=18> */
[----:B------:R-:W4:Y:S08]  /*4260*/  MUFU.TANH R78, R78 ;  /* 0x0000004e004e7308 */ /* 0x000f300000002400 */
        /* <DEDUP_REMOVED lines=18> */
[----:B-1----:R-:W-:Y:S01]  /*4390*/  FSEL R49, R90, -INF , P2 ;  /* 0xff8000005a317808 */ /* 0x002fe20001000000 */
[----:B------:R-:W-:Y:S01]  /*43a0*/  FMUL.FTZ R50, R50, UR6 ;  /* 0x0000000632327c20 */ /* 0x000fe20008410000 */
[----:B------:R-:W-:Y:S01]  /*43b0*/  ISETP.GT.AND P2, PT, R10, 0x41, PT ;  /* 0x000000410a00780c */ /* 0x000fe20003f44270 */
[----:B------:R-:W-:-:S03]  /*43c0*/  FMUL.FTZ R54, R54, UR6 ;  /* 0x0000000636367c20 */ /* 0x000fc60008410000 */
[----:B-----5:R-:W-:Y:S01]  /*43d0*/  FSEL R119, R73, -INF , P2 ;  /* 0xff80000049777808 */ /* 0x020fe20001000000 */
[----:B------:R-:W-:Y:S08]  /*43e0*/  MUFU.TANH R8, R55 ;  /* 0x0000003700087308 */ /* 0x000ff00000002400 */
[----:B------:R-:W1:Y:S08]  /*43f0*/  MUFU.TANH R67, R67 ;  /* 0x0000004300437308 */ /* 0x000e700000002400 */
[----:B------:R-:W-:Y:S08]  /*4400*/  MUFU.TANH R86, R63 ;  /* 0x0000003f00567308 */ /* 0x000ff00000002400 */
[----:B------:R-:W5:Y:S08]  /*4410*/  MUFU.TANH R70, R70 ;  /* 0x0000004600467308 */ /* 0x000f700000002400 */
[----:B------:R-:W5:Y:S01]  /*4420*/  MUFU.TANH R60, R60 ;  /* 0x0000003c003c7308 */ /* 0x000f620000002400 */
[----:B------:R-:W-:-:S02]  /*4430*/  WARPGROUP.DEPBAR.LE gsb0, 0x0 ;  /* 0x00008000000079c5 */ /* 0x000fc40000010000 */
[----:B------:R-:W-:Y:S01]  /*4440*/  WARPGROUP.ARRIVE ;  /* 0x00000000000079c5 */ /* 0x000fe20000000000 */
[----:B------:R-:W-:Y:S01]  /*4450*/  FMUL.FTZ R104, R47, UR6 ;  /* 0x000000062f687c20 */ /* 0x000fe20008410000 */
[----:B------:R-:W-:Y:S01]  /*4460*/  FSEL R47, R103, -INF , P4 ;  /* 0xff800000672f7808 */ /* 0x000fe20002000000 */
[----:B------:R-:W-:Y:S01]  /*4470*/  FMUL.FTZ R59, R41, UR6 ;  /* 0x00000006293b7c20 */ /* 0x000fe20008410000 */
[----:B------:R-:W-:Y:S01]  /*4480*/  FSEL R103, R101, -INF , P4 ;  /* 0xff80000065677808 */ /* 0x000fe20002000000 */
[----:B------:R-:W-:Y:S01]  /*4490*/  FMUL.FTZ R61, R43, UR6 ;  /* 0x000000062b3d7c20 */ /* 0x000fe20008410000 */
[----:B------:R-:W-:Y:S01]  /*44a0*/  HGMMA.64x16x16.F32 R32, gdesc[UR28], R32, gsb0 ;  /* 0x002000001c2079f0 */ /* 0x000fe20008000820 */
[----:B------:R-:W-:Y:S01]  /*44b0*/  FSEL R41, R98, -INF , P3 ;  /* 0xff80000062297808 */ /* 0x000fe20001800000 */
[----:B------:R-:W-:Y:S01]  /*44c0*/  FMUL.FTZ R69, R45, UR6 ;  /* 0x000000062d457c20 */ /* 0x000fe20008410000 */
[----:B------:R-:W-:Y:S01]  /*44d0*/  ISETP.GT.AND P3, PT, R10, 0x31, PT ;  /* 0x000000310a00780c */ /* 0x000fe20003f64270 */
[----:B------:R-:W-:Y:S01]  /*44e0*/  FMUL.FTZ R57, R40, UR6 ;  /* 0x0000000628397c20 */ /* 0x000fe20008410000 */
[----:B------:R-:W-:Y:S01]  /*44f0*/  FMNMX.FTZ R12, R103, R12, !PT ;  /* 0x0000000c670c7209 */ /* 0x000fe20007810000 */
[----:B------:R0:W-:Y:S01]  /*4500*/  MUFU.TANH R40, R51 ;  /* 0x0000003300287308 */ /* 0x0001e20000002400 */
[----:B------:R-:W-:Y:S01]  /*4510*/  FSEL R43, R14, -INF , P6 ;  /* 0xff8000000e2b7808 */ /* 0x000fe20003000000 */
[----:B------:R-:W-:Y:S01]  /*4520*/  FMUL.FTZ R44, R44, UR6 ;  /* 0x000000062c2c7c20 */ /* 0x000fe20008410000 */
[----:B------:R-:W-:Y:S01]  /*4530*/  ISETP.GT.AND P6, PT, R10, 0x38, PT ;  /* 0x000000380a00780c */ /* 0x000fe20003fc4270 */
[----:B------:R-:W-:Y:S01]  /*4540*/  FMUL.FTZ R42, R42, UR6 ;  /* 0x000000062a2a7c20 */ /* 0x000fe20008410000 */
[----:B------:R-:W-:Y:S01]  /*4550*/  FSEL R113, R89, -INF , P3 ;  /* 0xff80000059717808 */ /* 0x000fe20001800000 */
[----:B------:R-:W-:Y:S01]  /*4560*/  FMUL.FTZ R46, R46, UR6 ;  /* 0x000000062e2e7c20 */ /* 0x000fe20008410000 */
[----:B------:R-:W-:Y:S01]  /*4570*/  FMNMX.FTZ R12, R105, R12, !PT ;  /* 0x0000000c690c7209 */ /* 0x000fe20007810000 */
[----:B------:R3:W-:Y:S01]  /*4580*/  MUFU.TANH R157, R57 ;  /* 0x00000039009d7308 */ /* 0x0007e20000002400 */
[----:B------:R-:W-:-:S02]  /*4590*/  FSEL R45, R102, -INF , P5 ;  /* 0xff800000662d7808 */ /* 0x000fc40002800000 */
[----:B------:R-:W-:Y:S02]  /*45a0*/  ISETP.GT.AND P5, PT, R10, 0x39, PT ;  /* 0x000000390a00780c */ /* 0x000fe40003fa4270 */
[----:B------:R-:W-:Y:S02]  /*45b0*/  FSEL R117, R92, -INF , P6 ;  /* 0xff8000005c757808 */ /* 0x000fe40003000000 */
[----:B------:R-:W-:Y:S01]  /*45c0*/  FMNMX.FTZ R12, R113, R12, !PT ;  /* 0x0000000c710c7209 */ /* 0x000fe20007810000 */
[----:B------:R1:W-:Y:S01]  /*45d0*/  MUFU.TANH R159, R59 ;  /* 0x0000003b009f7308 */ /* 0x0003e20000002400 */
[----:B------:R-:W-:Y:S02]  /*45e0*/  ISETP.GT.AND P4, PT, R10, 0x40, PT ;  /* 0x000000400a00780c */ /* 0x000fe40003f84270 */
[----:B------:R-:W-:Y:S02]  /*45f0*/  FSEL R115, R93, -INF , P5 ;  /* 0xff8000005d737808 */ /* 0x000fe40002800000 */
[----:B------:R-:W-:-:S02]  /*4600*/  FMNMX.FTZ R12, R117, R12, !PT ;  /* 0x0000000c750c7209 */ /* 0x000fc40007810000 */
[----:B------:R-:W-:Y:S01]  /*4610*/  FSEL R121, R72, -INF , P4 ;  /* 0xff80000048797808 */ /* 0x000fe20002000000 */
[----:B------:R5:W-:Y:S01]  /*4620*/  MUFU.TANH R111, R61 ;  /* 0x0000003d006f7308 */ /* 0x000be20000002400 */
[----:B------:R-:W-:Y:S01]  /*4630*/  FMNMX.FTZ R12, R115, R12, !PT ;  /* 0x0000000c730c7209 */ /* 0x000fe20007810000 */
[--C-:B------:R-:W-:Y:S01]  /*4640*/  IMAD.MOV.U32 R72, RZ, RZ, R87.reuse ;  /* 0x000000ffff487224 */ /* 0x100fe200078e0057 */
[----:B0-----:R-:W-:Y:S01]  /*4650*/  FSEL R51, R82, -INF , P3 ;  /* 0xff80000052337808 */ /* 0x001fe20001800000 */
[----:B------:R-:W-:Y:S01]  /*4660*/  IMAD.MOV.U32 R82, RZ, RZ, R87 ;  /* 0x000000ffff527224 */ /* 0x000fe200078e0057 */
[----:B------:R-:W-:Y:S02]  /*4670*/  ISETP.GT.AND P3, PT, R10, 0x48, PT ;  /* 0x000000480a00780c */ /* 0x000fe40003f64270 */
[----:B------:R-:W-:Y:S01]  /*4680*/  FMNMX.FTZ R12, R121, R12, !PT ;  /* 0x0000000c790c7209 */ /* 0x000fe20007810000 */
[----:B------:R-:W0:Y:S01]  /*4690*/  MUFU.TANH R71, R71 ;  /* 0x0000004700477308 */ /* 0x000e220000002400 */
[----:B------:R-:W-:-:S02]  /*46a0*/  FSEL R53, R94, -INF , P6 ;  /* 0xff8000005e357808 */ /* 0x000fc40003000000 */
[----:B------:R-:W-:Y:S02]  /*46b0*/  ISETP.GT.AND P6, PT, R10, 0x49, PT ;  /* 0x000000490a00780c */ /* 0x000fe40003fc4270 */
[----:B------:R-:W-:Y:S01]  /*46c0*/  FSEL R123, R76, -INF , P3 ;  /* 0xff8000004c7b7808 */ /* 0x000fe20001800000 */
[----:B------:R-:W-:Y:S01]  /*46d0*/  IMAD.MOV.U32 R76, RZ, RZ, R87 ;  /* 0x000000ffff4c7224 */ /* 0x000fe200078e0057 */
[----:B------:R-:W-:Y:S01]  /*46e0*/  FMNMX.FTZ R12, R119, R12, !PT ;  /* 0x0000000c770c7209 */ /* 0x000fe20007810000 */
[----:B------:R-:W0:Y:S01]  /*46f0*/  MUFU.TANH R58, R58 ;  /* 0x0000003a003a7308 */ /* 0x000e220000002400 */
[----:B------:R-:W-:Y:S02]  /*4700*/  FSEL R55, R83, -INF , P5 ;  /* 0xff80000053377808 */ /* 0x000fe40002800000 */
[----:B------:R-:W-:Y:S02]  /*4710*/  ISETP.GT.AND P5, PT, R10, 0x50, PT ;  /* 0x000000500a00780c */ /* 0x000fe40003fa4270 */
[----:B--2---:R-:W-:Y:S01]  /*4720*/  FSEL R125, R77, -INF , P6 ;  /* 0xff8000004d7d7808 */ /* 0x004fe20003000000 */
[----:B------:R-:W-:-:S02]  /*4730*/  WARPGROUP.DEPBAR.LE gsb0, 0x0 ;  /* 0x00008000000079c5 */ /* 0x000fc40000010000 */
[----:B------:R-:W-:Y:S01]  /*4740*/  FMNMX.FTZ R14, R123, R12, !PT ;  /* 0x0000000c7b0e7209 */ /* 0x000fe20007810000 */
[----:B------:R-:W-:Y:S01]  /*4750*/  WARPGROUP.ARRIVE ;  /* 0x00000000000079c5 */ /* 0x000fe20000000000 */
[----:B---3--:R-:W-:Y:S01]  /*4760*/  FSEL R57, R74, -INF , P4 ;  /* 0xff8000004a397808 */ /* 0x008fe20002000000 */
[----:B------:R-:W2:Y:S01]  /*4770*/  MUFU.TANH R48, R48 ;  /* 0x0000003000307308 */ /* 0x000ea20000002400 */
[----:B------:R-:W-:Y:S01]  /*4780*/  ISETP.GT.AND P4, PT, R10, 0x51, PT ;  /* 0x000000510a00780c */ /* 0x000fe20003f84270 */
[----:B------:R-:W-:Y:S01]  /*4790*/  FMUL.FTZ R12, R33, UR6 ;  /* 0x00000006210c7c20 */ /* 0x000fe20008410000 */
[----:B----4-:R-:W-:Y:S01]  /*47a0*/  FSEL R127, R64, -INF , P5 ;  /* 0xff800000407f7808 */ /* 0x010fe20002800000 */
[----:B------:R-:W-:Y:S01]  /*47b0*/  HGMMA.64x16x16.F32 R24, gdesc[UR32], R24, gsb0 ;  /* 0x00200000201879f0 */ /* 0x000fe20008000818 */
[----:B------:R-:W-:Y:S01]  /*47c0*/  FMNMX.FTZ R14, R125, R14, !PT ;  /* 0x0000000e7d0e7209 */ /* 0x000fe20007810000 */
[----:B------:R-:W-:Y:S01]  /*47d0*/  FMUL.FTZ R32, R32, UR6 ;  /* 0x0000000620207c20 */ /* 0x000fe20008410000 */
[----:B-1----:R-:W-:Y:S01]  /*47e0*/  FSEL R59, R75, -INF , P2 ;  /* 0xff8000004b3b7808 */ /* 0x002fe20001000000 */
[----:B------:R-:W1:Y:S01]  /*47f0*/  MUFU.TANH R62, R62 ;  /* 0x0000003e003e7308 */ /* 0x000e620000002400 */
[----:B------:R-:W-:Y:S01]  /*4800*/  ISETP.GT.AND P2, PT, R10, 0x58, PT ;  /* 0x000000580a00780c */ /* 0x000fe20003f44270 */
[----:B------:R-:W-:Y:S01]  /*4810*/  FMUL.FTZ R36, R36, UR6 ;  /* 0x0000000624247c20 */ /* 0x000fe20008410000 */
[----:B------:R-:W-:Y:S01]  /*4820*/  FSEL R129, R129, -INF , P4 ;  /* 0xff80000081817808 */ /* 0x000fe20002000000 */
[----:B------:R-:W-:Y:S01]  /*4830*/  FMUL.FTZ R34, R34, UR6 ;  /* 0x0000000622227c20 */ /* 0x000fe20008410000 */
[----:B------:R-:W-:Y:S01]  /*4840*/  FMNMX.FTZ R14, R127, R14, !PT ;  /* 0x0000000e7f0e7209 */ /* 0x000fe20007810000 */
[----:B------:R-:W-:Y:S01]  /*4850*/  FMUL.FTZ R38, R38, UR6 ;  /* 0x0000000626267c20 */ /* 0x000fe20008410000 */
[----:B------:R-:W-:Y:S01]  /*4860*/  FSEL R63, R84, -INF , P6 ;  /* 0xff800000543f7808 */ /* 0x000fe20003000000 */
[----:B------:R3:W-:Y:S01]  /*4870*/  MUFU.TANH R163, R69 ;  /* 0x0000004500a37308 */ /* 0x0007e20000002400 */
[----:B-----5:R-:W-:Y:S01]  /*4880*/  FSEL R61, R78, -INF , P3 ;  /* 0xff8000004e3d7808 */ /* 0x020fe20001800000 */
[----:B------:R-:W-:Y:S01]  /*4890*/  FMUL.FTZ R39, R39, UR6 ;  /* 0x0000000627277c20 */ /* 0x000fe20008410000 */
[C---:B------:R-:W-:Y:S01]  /*48a0*/  ISETP.GT.AND P6, PT, R10.reuse, 0x60, PT ;  /* 0x000000600a00780c */ /* 0x040fe20003fc4270 */
[--C-:B------:R-:W-:Y:S01]  /*48b0*/  IMAD.MOV.U32 R84, RZ, RZ, R87.reuse ;  /* 0x000000ffff547224 */ /* 0x100fe200078e0057 */
[----:B------:R-:W-:Y:S01]  /*48c0*/  ISETP.GT.AND P3, PT, R10, 0x59, PT ;  /* 0x000000590a00780c */ /* 0x000fe20003f64270 */
[--C-:B------:R-:W-:Y:S01]  /*48d0*/  IMAD.MOV.U32 R78, RZ, RZ, R87.reuse ;  /* 0x000000ffff4e7224 */ /* 0x100fe200078e0057 */
[----:B------:R-:W-:Y:S01]  /*48e0*/  FSEL R131, R68, -INF , P2 ;  /* 0xff80000044837808 */ /* 0x000fe20001000000 */
[----:B------:R-:W4:Y:S01]  /*48f0*/  MUFU.TANH R52, R52 ;  /* 0x0000003400347308 */ /* 0x000f220000002400 */
[----:B------:R-:W-:Y:S01]  /*4900*/  FMNMX.FTZ R14, R129, R14, !PT ;  /* 0x0000000e810e7209 */ /* 0x000fe20007810000 */
[--C-:B------:R-:W-:Y:S01]  /*4910*/  IMAD.MOV.U32 R74, RZ, RZ, R87.reuse ;  /* 0x000000ffff4a7224 */ /* 0x100fe200078e0057 */
[----:B------:R-:W-:Y:S01]  /*4920*/  FSEL R135, R56, -INF , P6 ;  /* 0xff80000038877808 */ /* 0x000fe20003000000 */
[--C-:B------:R-:W-:Y:S01]  /*4930*/  IMAD.MOV.U32 R68, RZ, RZ, R87.reuse ;  /* 0x000000ffff447224 */ /* 0x100fe200078e0057 */
[----:B------:R-:W-:Y:S01]  /*4940*/  FSEL R133, R133, -INF , P3 ;  /* 0xff80000085857808 */ /* 0x000fe20001800000 */
[--C-:B------:R-:W-:Y:S01]  /*4950*/  IMAD.MOV.U32 R64, RZ, RZ, R87.reuse ;  /* 0x000000ffff407224 */ /* 0x100fe200078e0057 */
[----:B------:R-:W-:Y:S01]  /*4960*/  FMNMX.FTZ R56, R131, R14, !PT ;  /* 0x0000000e83387209 */ /* 0x000fe20007810000 */
[----:B------:R-:W5:Y:S01]  /*4970*/  MUFU.TANH R50, R50 ;  /* 0x0000003200327308 */ /* 0x000f620000002400 */
[----:B------:R-:W-:Y:S01]  /*4980*/  FSEL R65, R66, -INF , P5 ;  /* 0xff80000042417808 */ /* 0x000fe20002800000 */
[----:B------:R-:W-:Y:S01]  /*4990*/  FMUL.FTZ R14, R35, UR6 ;  /* 0x00000006230e7c20 */ /* 0x000fe20008410000 */
[----:B------:R-:W-:Y:S01]  /*49a0*/  ISETP.GT.AND P5, PT, R10, 0x61, PT ;  /* 0x000000610a00780c */ /* 0x000fe20003fa4270 */
[----:B------:R-:W-:Y:S01]  /*49b0*/  IMAD.MOV.U32 R66, RZ, RZ, R87 ;  /* 0x000000ffff427224 */ /* 0x000fe200078e0057 */
[----:B------:R-:W-:-:S02]  /*49c0*/  FMNMX.FTZ R56, R133, R56, !PT ;  /* 0x0000003885387209 */ /* 0x000fc40007810000 */
[----:B------:R-:W-:Y:S01]  /*49d0*/  FSEL R67, R67, -INF , P4 ;  /* 0xff80000043437808 */ /* 0x000fe20002000000 */
[----:B------:R-:W5:Y:S01]  /*49e0*/  MUFU.TANH R54, R54 ;  /* 0x0000003600367308 */ /* 0x000f620000002400 */
[----:B------:R-:W-:Y:S02]  /*49f0*/  ISETP.GT.AND P4, PT, R10, 0x68, PT ;  /* 0x000000680a00780c */ /* 0x000fe40003f84270 */
[----:B------:R-:W-:Y:S02]  /*4a00*/  FSEL R137, R137, -INF , P5 ;  /* 0xff80000089897808 */ /* 0x000fe40002800000 */
[----:B------:R-:W-:Y:S02]  /*4a10*/  FMNMX.FTZ R56, R135, R56, !PT ;  /* 0x0000003887387209 */ /* 0x000fe40007810000 */
[----:B---3--:R-:W-:Y:S01]  /*4a20*/  FSEL R69, R70, -INF , P2 ;  /* 0xff80000046457808 */ /* 0x008fe20001000000 */
[----:B------:R-:W3:Y:S01]  /*4a30*/  MUFU.TANH R44, R44 ;  /* 0x0000002c002c7308 */ /* 0x000ee20000002400 */
[----:B------:R-:W-:-:S02]  /*4a40*/  ISETP.GT.AND P2, PT, R10, 0x69, PT ;  /* 0x000000690a00780c */ /* 0x000fc40003f44270 */
[----:B------:R-:W-:Y:S02]  /*4a50*/  FSEL R141, R60, -INF , P4 ;  /* 0xff8000003c8d7808 */ /* 0x000fe40002000000 */
[----:B------:R-:W-:Y:S02]  /*4a60*/  FMNMX.FTZ R56, R137, R56, !PT ;  /* 0x0000003889387209 */ /* 0x000fe40007810000 */
[----:B0-----:R-:W-:Y:S01]  /*4a70*/  FSEL R71, R71, -INF , P3 ;  /* 0xff80000047477808 */ /* 0x001fe20001800000 */
[----:B------:R-:W0:Y:S01]  /*4a80*/  MUFU.TANH R32, R32 ;  /* 0x0000002000207308 */ /* 0x000e220000002400 */
[----:B------:R-:W-:Y:S01]  /*4a90*/  ISETP.GT.AND P3, PT, R10, 0x70, PT ;  /* 0x000000700a00780c */ /* 0x000fe20003f64270 */
[----:B------:R-:W-:Y:S02]  /*4aa0*/  WARPGROUP.DEPBAR.LE gsb0, 0x0 ;  /* 0x00008000000079c5 */ /* 0x000fe40000010000 */
[----:B------:R-:W-:Y:S01]  /*4ab0*/  FSEL R145, R145, -INF , P2 ;  /* 0xff80000091917808 */ /* 0x000fe20001000000 */
[----:B------:R-:W-:Y:S01]  /*4ac0*/  FMUL.FTZ R24, R24, UR6 ;  /* 0x0000000618187c20 */ /* 0x000fe20008410000 */
[----:B------:R-:W-:Y:S01]  /*4ad0*/  FMNMX.FTZ R56, R141, R56, !PT ;  /* 0x000000388d387209 */ /* 0x000fe20007810000 */
[----:B------:R-:W-:Y:S01]  /*4ae0*/  FMUL.FTZ R28, R28, UR6 ;  /* 0x000000061c1c7c20 */ /* 0x000fe20008410000 */
[----:B------:R-:W-:Y:S01]  /*4af0*/  FSEL R73, R58, -INF , P6 ;  /* 0xff8000003a497808 */ /* 0x000fe20003000000 */
[----:B------:R-:W0:Y:S01]  /*4b00*/  MUFU.TANH R42, R42 ;  /* 0x0000002a002a7308 */ /* 0x000e220000002400 */
[----:B------:R-:W-:Y:S01]  /*4b10*/  ISETP.GT.AND P6, PT, R10, 0x71, PT ;  /* 0x000000710a00780c */ /* 0x000fe20003fc4270 */
[----:B------:R-:W-:Y:S01]  /*4b20*/  FMUL.FTZ R26, R26, UR6 ;  /* 0x000000061a1a7c20 */ /* 0x000fe20008410000 */
[----:B--2---:R-:W-:Y:S01]  /*4b30*/  FSEL R147, R48, -INF , P3 ;  /* 0xff80000030937808 */ /* 0x004fe20001800000 */
[----:B------:R-:W-:Y:S01]  /*4b40*/  FMUL.FTZ R48, R37, UR6 ;  /* 0x0000000625307c20 */ /* 0x000fe20008410000 */
[----:B------:R-:W-:Y:S01]  /*4b50*/  FMNMX.FTZ R56, R145, R56, !PT ;  /* 0x0000003891387209 */ /* 0x000fe20007810000 */
[----:B------:R-:W-:Y:S01]  /*4b60*/  FMUL.FTZ R30, R30, UR6 ;  /* 0x000000061e1e7c20 */ /* 0x000fe20008410000 */
[----:B------:R-:W-:Y:S01]  /*4b70*/  FSEL R33, R80, -INF , P5 ;  /* 0xff80000050217808 */ /* 0x000fe20002800000 */
[----:B------:R-:W2:Y:S01]  /*4b80*/  MUFU.TANH R12, R12 ;  /* 0x0000000c000c7308 */ /* 0x000ea20000002400 */
[----:B------:R-:W-:Y:S01]  /*4b90*/  ISETP.GT.AND P5, PT, R10, 0x78, PT ;  /* 0x000000780a00780c */ /* 0x000fe20003fa4270 */
[----:B------:R-:W-:Y:S01]  /*4ba0*/  IMAD.MOV.U32 R58, RZ, RZ, R87 ;  /* 0x000000ffff3a7224 */ /* 0x000fe200078e0057 */
[----:B------:R-:W-:-:S02]  /*4bb0*/  FSEL R153, R153, -INF , P6 ;  /* 0xff80000099997808 */ /* 0x000fc40003000000 */
[----:B------:R-:W-:Y:S02]  /*4bc0*/  FMNMX.FTZ R56, R147, R56, !PT ;  /* 0x0000003893387209 */ /* 0x000fe40007810000 */
[----:B-1----:R-:W-:Y:S01]  /*4bd0*/  FSEL R75, R62, -INF , P4 ;  /* 0xff8000003e4b7808 */ /* 0x002fe20002000000 */
[----:B------:R-:W1:Y:S01]  /*4be0*/  MUFU.TANH R46, R46 ;  /* 0x0000002e002e7308 */ /* 0x000e620000002400 */
[----:B------:R-:W-:Y:S01]  /*4bf0*/  ISETP.GT.AND P4, PT, R10, 0x79, PT ;  /* 0x000000790a00780c */ /* 0x000fe20003f84270 */
[--C-:B------:R-:W-:Y:S01]  /*4c00*/  IMAD.MOV.U32 R62, RZ, RZ, R87.reuse ;  /* 0x000000ffff3e7224 */ /* 0x100fe200078e0057 */
[----:B----4-:R-:W-:Y:S02]  /*4c10*/  FSEL R151, R52, -INF , P5 ;  /* 0xff80000034977808 */ /* 0x010fe40002800000 */
[----:B------:R-:W-:Y:S02]  /*4c20*/  FMNMX.FTZ R56, R153, R56, !PT ;  /* 0x0000003899387209 */ /* 0x000fe40007810000 */
[----:B------:R-:W-:Y:S01]  /*4c30*/  FSEL R35, R86, -INF , P2 ;  /* 0xff80000056237808 */ /* 0x000fe20001000000 */
[----:B------:R-:W4:Y:S01]  /*4c40*/  MUFU.TANH R36, R36 ;  /* 0x0000002400247308 */ /* 0x000f220000002400 */
[----:B------:R-:W-:Y:S01]  /*4c50*/  ISETP.GT.AND P2, PT, R10, 0x80, PT ;  /* 0x000000800a00780c */ /* 0x000fe20003f44270 */
[----:B------:R-:W-:Y:S01]  /*4c60*/  IMAD.MOV.U32 R86, RZ, RZ, R87 ;  /* 0x000000ffff567224 */ /* 0x000fe200078e0057 */
[----:B------:R-:W-:-:S02]  /*4c70*/  FSEL R155, R155, -INF , P4 ;  /* 0xff8000009b9b7808 */ /* 0x000fc40002000000 */
[----:B------:R-:W-:Y:S02]  /*4c80*/  FMNMX.FTZ R56, R151, R56, !PT ;  /* 0x0000003897387209 */ /* 0x000fe40007810000 */
[----:B-----5:R-:W-:Y:S01]  /*4c90*/  FSEL R77, R50, -INF , P3 ;  /* 0xff800000324d7808 */ /* 0x020fe20001800000 */
[----:B------:R-:W5:Y:S01]  /*4ca0*/  MUFU.TANH R104, R104 ;  /* 0x0000006800687308 */ /* 0x000f620000002400 */
[----:B------:R-:W-:Y:S02]  /*4cb0*/  ISETP.GT.AND P3, PT, R10, 0x81, PT ;  /* 0x000000810a00780c */ /* 0x000fe40003f64270 */
[----:B------:R-:W-:Y:S02]  /*4cc0*/  FSEL R157, R157, -INF , P2 ;  /* 0xff8000009d9d7808 */ /* 0x000fe40001000000 */
[----:B------:R-:W-:Y:S02]  /*4cd0*/  FMNMX.FTZ R56, R155, R56, !PT ;  /* 0x000000389b387209 */ /* 0x000fe40007810000 */
[----:B------:R-:W-:Y:S01]  /*4ce0*/  FSEL R37, R40, -INF , P6 ;  /* 0xff80000028257808 */ /* 0x000fe20003000000 */
[----:B------:R-:W5:Y:S01]  /*4cf0*/  MUFU.TANH R48, R48 ;  /* 0x0000003000307308 */ /* 0x000f620000002400 */
[----:B------:R-:W-:-:S02]  /*4d00*/  ISETP.GT.AND P6, PT, R10, 0x88, PT ;  /* 0x000000880a00780c */ /* 0x000fc40003fc4270 */
[----:B------:R-:W-:Y:S02]  /*4d10*/  FSEL R159, R159, -INF , P3 ;  /* 0xff8000009f9f7808 */ /* 0x000fe40001800000 */
[----:B------:R-:W-:Y:S02]  /*4d20*/  FMNMX.FTZ R56, R157, R56, !PT ;  /* 0x000000389d387209 */ /* 0x000fe40007810000 */
[----:B------:R-:W-:Y:S01]  /*4d30*/  FSEL R83, R54, -INF , P5 ;  /* 0xff80000036537808 */ /* 0x000fe20002800000 */
[----:B------:R-:W5:Y:S01]  /*4d40*/  MUFU.TANH R34, R34 ;  /* 0x0000002200227308 */ /* 0x000f620000002400 */
[----:B------:R-:W-:Y:S02]  /*4d50*/  ISETP.GT.AND P5, PT, R10, 0x89, PT ;  /* 0x000000890a00780c */ /* 0x000fe40003fa4270 */
[----:B---3--:R-:W-:Y:S02]  /*4d60*/  FSEL R161, R44, -INF , P6 ;  /* 0xff8000002ca17808 */ /* 0x008fe40003000000 */
[----:B------:R-:W-:-:S02]  /*4d70*/  FMNMX.FTZ R56, R159, R56, !PT ;  /* 0x000000389f387209 */ /* 0x000fc40007810000 */
[----:B------:R-:W-:Y:S01]  /*4d80*/  FSEL R93, R8, -INF , P4 ;  /* 0xff800000085d7808 */ /* 0x000fe20002000000 */
[----:B------:R-:W-:Y:S01]  /*4d90*/  FMUL.FTZ R8, R25, UR6 ;  /* 0x0000000619087c20 */ /* 0x000fe20008410000 */
[C---:B------:R-:W-:Y:S01]  /*4da0*/  ISETP.GT.AND P4, PT, R10.reuse, 0x90, PT ;  /* 0x000000900a00780c */ /* 0x040fe20003f84270 */
[----:B------:R-:W3:Y:S01]  /*4db0*/  MUFU.TANH R24, R24 ;  /* 0x0000001800187308 */ /* 0x000ee20000002400 */
[----:B------:R-:W-:Y:S02]  /*4dc0*/  FSEL R163, R163, -INF , P5 ;  /* 0xff800000a3a37808 */ /* 0x000fe40002800000 */
[----:B------:R-:W-:Y:S02]  /*4dd0*/  FMNMX.FTZ R56, R161, R56, !PT ;  /* 0x00000038a1387209 */ /* 0x000fe40007810000 */
[----:B------:R-:W-:Y:S02]  /*4de0*/  FSEL R111, R111, -INF , P3 ;  /* 0xff8000006f6f7808 */ /* 0x000fe40001800000 */
[----:B------:R-:W-:Y:S01]  /*4df0*/  ISETP.GT.AND P3, PT, R10, 0x91, PT ;  /* 0x000000910a00780c */ /* 0x000fe20003f64270 */
[----:B------:R-:W3:Y:S01]  /*4e00*/  MUFU.TANH R14, R14 ;  /* 0x0000000e000e7308 */ /* 0x000ee20000002400 */
[----:B0-----:R-:W-:-:S02]  /*4e10*/  FSEL R165, R32, -INF , P4 ;  /* 0xff80000020a57808 */ /* 0x001fc40002000000 */
[----:B------:R-:W-:Y:S02]  /*4e20*/  FMNMX.FTZ R56, R163, R56, !PT ;  /* 0x00000038a3387209 */ /* 0x000fe40007810000 */
[----:B------:R-:W-:Y:S02]  /*4e30*/  FSEL R101, R42, -INF , P2 ;  /* 0xff8000002a657808 */ /* 0x000fe40001000000 */
[----:B------:R-:W-:Y:S01]  /*4e40*/  ISETP.GT.AND P2, PT, R10, 0x98, PT ;  /* 0x000000980a00780c */ /* 0x000fe20003f44270 */
[----:B------:R-:W0:Y:S01]  /*4e50*/  MUFU.TANH R8, R8 ;  /* 0x0000000800087308 */ /* 0x000e220000002400 */
[----:B--2---:R-:W-:Y:S01]  /*4e60*/  FSEL R167, R12, -INF , P3 ;  /* 0xff8000000ca77808 */ /* 0x004fe20001800000 */
[----:B------:R-:W-:Y:S01]  /*4e70*/  FMUL.FTZ R12, R29, UR6 ;  /* 0x000000061d0c7c20 */ /* 0x000fe20008410000 */
[----:B------:R-:W-:Y:S02]  /*4e80*/  FMNMX.FTZ R56, R165, R56, !PT ;  /* 0x00000038a5387209 */ /* 0x000fe40007810000 */
[----:B-1----:R-:W-:-:S02]  /*4e90*/  FSEL R25, R46, -INF , P6 ;  /* 0xff8000002e197808 */ /* 0x002fc40003000000 */
[----:B------:R-:W-:Y:S01]  /*4ea0*/  ISETP.GT.AND P6, PT, R10, 0x99, PT ;  /* 0x000000990a00780c */ /* 0x000fe20003fc4270 */
[----:B------:R-:W1:Y:S01]  /*4eb0*/  MUFU.TANH R38, R38 ;  /* 0x0000002600267308 */ /* 0x000e620000002400 */
[----:B----4-:R-:W-:Y:S02]  /*4ec0*/  FSEL R169, R36, -INF , P2 ;  /* 0xff80000024a97808 */ /* 0x010fe40001000000 */
[----:B------:R-:W-:Y:S02]  /*4ed0*/  FMNMX.FTZ R56, R167, R56, !PT ;  /* 0x00000038a7387209 */ /* 0x000fe40007810000 */
[----:B-----5:R-:W-:Y:S02]  /*4ee0*/  FSEL R29, R104, -INF , P5 ;  /* 0xff800000681d7808 */ /* 0x020fe40002800000 */
[----:B------:R-:W-:Y:S01]  /*4ef0*/  ISETP.GT.AND P5, PT, R10, 0xa0, PT ;  /* 0x000000a00a00780c */ /* 0x000fe20003fa4270 */
[----:B------:R-:W2:Y:S01]  /*4f00*/  MUFU.TANH R28, R28 ;  /* 0x0000001c001c7308 */ /* 0x000ea20000002400 */
[----:B------:R-:W-:-:S02]  /*4f10*/  FSEL R171, R48, -INF , P6 ;  /* 0xff80000030ab7808 */ /* 0x000fc40003000000 */
[----:B------:R-:W-:Y:S02]  /*4f20*/  FMNMX.FTZ R56, R169, R56, !PT ;  /* 0x00000038a9387209 */ /* 0x000fe40007810000 */
[----:B------:R-:W-:Y:S02]  /*4f30*/  FSEL R139, R34, -INF , P4 ;  /* 0xff800000228b7808 */ /* 0x000fe40002000000 */
[----:B------:R-:W-:Y:S01]  /*4f40*/  ISETP.GT.AND P4, PT, R10, 0xa1, PT ;  /* 0x000000a10a00780c */ /* 0x000fe20003f84270 */
[----:B------:R-:W4:Y:S01]  /*4f50*/  MUFU.TANH R12, R12 ;  /* 0x0000000c000c7308 */ /* 0x000f220000002400 */
[----:B---3--:R-:W-:Y:S02]  /*4f60*/  FSEL R173, R24, -INF , P5 ;  /* 0xff80000018ad7808 */ /* 0x008fe40002800000 */
[----:B------:R-:W-:Y:S02]  /*4f70*/  FMNMX.FTZ R56, R171, R56, !PT ;  /* 0x00000038ab387209 */ /* 0x000fe40007810000 */
[----:B------:R-:W-:Y:S01]  /*4f80*/  FSEL R143, R14, -INF , P3 ;  /* 0xff8000000e8f7808 */ /* 0x000fe20001800000 */
[----:B------:R-:W-:Y:S01]  /*4f90*/  FMUL.FTZ R14, R31, UR6 ;  /* 0x000000061f0e7c20 */ /* 0x000fe20008410000 */
[----:B------:R-:W-:Y:S01]  /*4fa0*/  ISETP.GT.AND P3, PT, R10, 0xa8, PT ;  /* 0x000000a80a00780c */ /* 0x000fe20003f64270 */
[----:B------:R-:W-:Y:S01]  /*4fb0*/  MUFU.TANH R26, R26 ;  /* 0x0000001a001a7308 */ /* 0x000fe20000002400 */
[----:B0-----:R-:W-:-:S02]  /*4fc0*/  FSEL R175, R8, -INF , P4 ;  /* 0xff80000008af7808 */ /* 0x001fc40002000000 */
[----:B------:R-:W-:Y:S02]  /*4fd0*/  FMNMX.FTZ R56, R173, R56, !PT ;  /* 0x00000038ad387209 */ /* 0x000fe40007810000 */
[----:B-1----:R-:W-:Y:S02]  /*4fe0*/  FSEL R149, R38, -INF , P2 ;  /* 0xff80000026957808 */ /* 0x002fe40001000000 */
[----:B------:R-:W-:Y:S01]  /*4ff0*/  ISETP.GT.AND P2, PT, R10, 0xa9, PT ;  /* 0x000000a90a00780c */ /* 0x000fe20003f44270 */
[----:B------:R-:W-:Y:S01]  /*5000*/  MUFU.TANH R30, R30 ;  /* 0x0000001e001e7308 */ /* 0x000fe20000002400 */
[----:B--2---:R-:W-:Y:S02]  /*5010*/  FSEL R177, R28, -INF , P3 ;  /* 0xff8000001cb17808 */ /* 0x004fe40001800000 */
[----:B------:R-:W-:Y:S02]  /*5020*/  FMNMX.FTZ R56, R175, R56, !PT ;  /* 0x00000038af387209 */ /* 0x000fe40007810000 */
[----:B----4-:R-:W-:-:S02]  /*5030*/  FSEL R179, R12, -INF , P2 ;  /* 0xff8000000cb37808 */ /* 0x010fc40001000000 */
[----:B------:R-:W-:Y:S01]  /*5040*/  FMNMX.FTZ R56, R177, R56, !PT ;  /* 0x00000038b1387209 */ /* 0x000fe20007810000 */
[----:B------:R-:W0:Y:S01]  /*5050*/  MUFU.TANH R10, R39 ;  /* 0x00000027000a7308 */ /* 0x000e220000002400 */
[-C--:B------:R-:W-:Y:S02]  /*5060*/  MOV R80, R87.reuse ;  /* 0x0000005700507202 */ /* 0x080fe40000000f00 */
[----:B------:R-:W-:Y:S02]  /*5070*/  FMNMX.FTZ R56, R179, R56, !PT ;  /* 0x00000038b3387209 */ /* 0x000fe40007810000 */
[-C--:B------:R-:W-:Y:S02]  /*5080*/  MOV R70, R87.reuse ;  /* 0x0000005700467202 */ /* 0x080fe40000000f00 */
[----:B------:R-:W-:Y:S01]  /*5090*/  MOV R60, R87 ;  /* 0x00000057003c7202 */ /* 0x000fe20000000f00 */
[----:B------:R-:W1:Y:S01]  /*50a0*/  SHFL.BFLY PT, R89, R56, 0x2, 0x1f ;  /* 0x0c401f0038597f89 */ /* 0x000e6200000e0000 */
[----:B------:R-:W-:Y:S01]  /*50b0*/  MUFU.TANH R14, R14 ;  /* 0x0000000e000e7308 */ /* 0x000fe20000002400 */
[----:B-1----:R-:W-:Y:S01]  /*50c0*/  FMNMX.FTZ R12, R56, R89, !PT ;  /* 0x00000059380c7209 */ /* 0x002fe20007810000 */
[----:B------:R-:W-:-:S04]  /*50d0*/  IMAD.MOV.U32 R56, RZ, RZ, R87 ;  /* 0x000000ffff387224 */ /* 0x000fc800078e0057 */
[----:B------:R-:W1:Y:S02]  /*50e0*/  SHFL.BFLY PT, R89, R12, 0x1, 0x1f ;  /* 0x0c201f000c597f89 */ /* 0x000e6400000e0000 */
[----:B-1----:R-:W-:Y:S01]  /*50f0*/  FMNMX.FTZ R89, R12, R89, !PT ;  /* 0x000000590c597209 */ /* 0x002fe20007810000 */
[----:B------:R-:W-:Y:S01]  /*5100*/  FMUL.FTZ R12, R27, UR6 ;  /* 0x000000061b0c7c20 */ /* 0x000fe20008410000 */
[----:B------:R-:W-:Y:S02]  /*5110*/  R2UR UR6, R17 ;  /* 0x00000000110672ca */ /* 0x000fe400000e0000 */
[C---:B------:R-:W-:Y:S01]  /*5120*/  FSETP.NEU.FTZ.AND P0, PT, R89.reuse, -INF , PT ;  /* 0xff8000005900780b */ /* 0x040fe20003f1d000 */
[----:B------:R-:W-:Y:S02]  /*5130*/  FMUL.FTZ R8, R89, R88 ;  /* 0x0000005859087220 */ /* 0x000fe40000410000 */
[----:B------:R-:W1:Y:S03]  /*5140*/  MUFU.TANH R12, R12 ;  /* 0x0000000c000c7308 */ /* 0x000e660000002400 */
[----:B------:R-:W-:-:S02]  /*5150*/  FSEL R8, R8, RZ, P0 ;  /* 0x000000ff08087208 */ /* 0x000fc40000000000 */
[----:B------:R-:W-:-:S03]  /*5160*/  ISETP.NE.AND P0, PT, R20, RZ, PT ;  /* 0x000000ff1400720c */ /* 0x000fc60003f05270 */
[--C-:B------:R-:W-:Y:S01]  /*5170*/  FFMA.FTZ R27, R6, R88, -R8.reuse ;  /* 0x00000058061b7223 */ /* 0x100fe20000010808 */
[----:B------:R-:W-:Y:S01]  /*5180*/  FMNMX.FTZ R6, R5, R4, !PT ;  /* 0x0000000405067209 */ /* 0x000fe20007810000 */
[-CC-:B------:R-:W-:Y:S01]  /*5190*/  FFMA.FTZ R192, R121, R88.reuse, -R8.reuse ;  /* 0x0000005879c07223 */ /* 0x180fe20000010808 */
[----:B0-----:R-:W-:Y:S01]  /*51a0*/  FSEL R121, R10, -INF , P6 ;  /* 0xff8000000a797808 */ /* 0x001fe20003000000 */
[--C-:B------:R-:W-:Y:S01]  /*51b0*/  FFMA.FTZ R194, R123, R88, -R8.reuse ;  /* 0x000000587bc27223 */ /* 0x100fe20000010808 */
[----:B------:R-:W-:Y:S01]  /*51c0*/  FMNMX.FTZ R6, R7, R6, !PT ;  /* 0x0000000607067209 */ /* 0x000fe20007810000 */
[-CC-:B------:R-:W-:Y:S01]  /*51d0*/  FFMA.FTZ R196, R127, R88.reuse, -R8.reuse ;  /* 0x000000587fc47223 */ /* 0x180fe20000010808 */
[----:B------:R-:W-:Y:S01]  /*51e0*/  FSEL R123, R26, -INF , P5 ;  /* 0xff8000001a7b7808 */ /* 0x000fe20002800000 */
[--C-:B------:R-:W-:Y:S01]  /*51f0*/  FFMA.FTZ R198, R131, R88, -R8.reuse ;  /* 0x0000005883c67223 */ /* 0x100fe20000010808 */
[----:B------:R-:W-:Y:S01]  /*5200*/  FMNMX.FTZ R6, R11, R6, !PT ;  /* 0x000000060b067209 */ /* 0x000fe20007810000 */
[-CC-:B------:R-:W-:Y:S01]  /*5210*/  FFMA.FTZ R188, R105, R88.reuse, -R8.reuse ;  /* 0x0000005869bc7223 */ /* 0x180fe20000010808 */
[----:B-1----:R-:W-:Y:S01]  /*5220*/  FSEL R127, R12, -INF , P4 ;  /* 0xff8000000c7f7808 */ /* 0x002fe20002000000 */
[--C-:B------:R-:W-:Y:S01]  /*5230*/  FFMA.FTZ R105, R133, R88, -R8.reuse ;  /* 0x0000005885697223 */ /* 0x100fe20000010808 */
[----:B------:R-:W-:Y:S01]  /*5240*/  FMNMX.FTZ R6, R13, R6, !PT ;  /* 0x000000060d067209 */ /* 0x000fe20007810000 */
        /* <DEDUP_REMOVED lines=25> */
[-CC-:B------:R-:W-:Y:S01]  /*53e0*/  FFMA.FTZ R91, R113, R88.reuse, -R8.reuse ;  /* 0x00000058715b7223 */ /* 0x180fe20000010808 */
[--C-:B------:R-:W-:Y:S01]  /*53f0*/  FFMA.FTZ R190, R117, R88, -R8.reuse ;  /* 0x0000005875be7223 */ /* 0x100fe20000010808 */
[----:B------:R-:W-:Y:S01]  /*5400*/  FMNMX.FTZ R6, R47, R6, !PT ;  /* 0x000000062f067209 */ /* 0x000fe20007810000 */
[-CC-:B------:R-:W-:Y:S01]  /*5410*/  FFMA.FTZ R95, R115, R88.reuse, -R8.reuse ;  /* 0x00000058735f7223 */ /* 0x180fe20000010808 */
[--C-:B------:R-:W-:Y:S01]  /*5420*/  FFMA.FTZ R97, R119, R88, -R8.reuse ;  /* 0x0000005877617223 */ /* 0x100fe20000010808 */
[----:B------:R-:W2:Y:S01]  /*5430*/  MUFU.EX2 R31, R31 ;  /* 0x0000001f001f7308 */ /* 0x000ea20000000800 */
[----:B------:R-:W-:Y:S01]  /*5440*/  FMNMX.FTZ R6, R49, R6, !PT ;  /* 0x0000000631067209 */ /* 0x000fe20007810000 */
[-CC-:B------:R-:W-:Y:S01]  /*5450*/  FFMA.FTZ R99, R125, R88.reuse, -R8.reuse ;  /* 0x000000587d637223 */ /* 0x180fe20000010808 */
[-CC-:B------:R-:W-:Y:S01]  /*5460*/  FFMA.FTZ R103, R129, R88.reuse, -R8.reuse ;  /* 0x0000005881677223 */ /* 0x180fe20000010808 */
[--C-:B------:R-:W-:Y:S01]  /*5470*/  FFMA.FTZ R200, R135, R88, -R8.reuse ;  /* 0x0000005887c87223 */ /* 0x100fe20000010808 */
[----:B------:R-:W-:Y:S01]  /*5480*/  FMNMX.FTZ R6, R51, R6, !PT ;  /* 0x0000000633067209 */ /* 0x000fe20007810000 */
[-CC-:B------:R-:W-:Y:S01]  /*5490*/  FFMA.FTZ R202, R141, R88.reuse, -R8.reuse ;  /* 0x000000588dca7223 */ /* 0x180fe20000010808 */
[--C-:B------:R-:W-:Y:S01]  /*54a0*/  FFMA.FTZ R109, R145, R88, -R8.reuse ;  /* 0x00000058916d7223 */ /* 0x100fe20000010808 */
[----:B------:R-:W3:Y:S01]  /*54b0*/  MUFU.EX2 R180, R180 ;  /* 0x000000b400b47308 */ /* 0x000ee20000000800 */
[----:B------:R-:W-:Y:S01]  /*54c0*/  FMNMX.FTZ R6, R53, R6, !PT ;  /* 0x0000000635067209 */ /* 0x000fe20007810000 */
[-CC-:B------:R-:W-:Y:S01]  /*54d0*/  FFMA.FTZ R204, R147, R88.reuse, -R8.reuse ;  /* 0x0000005893cc7223 */ /* 0x180fe20000010808 */
[-CC-:B------:R-:W-:Y:S01]  /*54e0*/  FFMA.FTZ R113, R153, R88.reuse, -R8.reuse ;  /* 0x0000005899717223 */ /* 0x180fe20000010808 */
[--C-:B------:R-:W-:Y:S01]  /*54f0*/  FFMA.FTZ R206, R151, R88, -R8.reuse ;  /* 0x0000005897ce7223 */ /* 0x100fe20000010808 */
[----:B------:R-:W-:Y:S01]  /*5500*/  FMNMX.FTZ R6, R55, R6, !PT ;  /* 0x0000000637067209 */ /* 0x000fe20007810000 */
[-CC-:B------:R-:W-:Y:S01]  /*5510*/  FFMA.FTZ R115, R155, R88.reuse, -R8.reuse ;  /* 0x000000589b737223 */ /* 0x180fe20000010808 */
[--C-:B------:R-:W-:Y:S01]  /*5520*/  FFMA.FTZ R208, R157, R88, -R8.reuse ;  /* 0x000000589dd07223 */ /* 0x100fe20000010808 */
[----:B------:R-:W4:Y:S01]  /*5530*/  MUFU.EX2 R39, R39 ;  /* 0x0000002700277308 */ /* 0x000f220000000800 */
[----:B------:R-:W-:Y:S01]  /*5540*/  FMNMX.FTZ R6, R57, R6, !PT ;  /* 0x0000000639067209 */ /* 0x000fe20007810000 */
[-CC-:B------:R-:W-:Y:S01]  /*5550*/  FFMA.FTZ R117, R159, R88.reuse, -R8.reuse ;  /* 0x000000589f757223 */ /* 0x180fe20000010808 */
[-CC-:B------:R-:W-:Y:S01]  /*5560*/  FFMA.FTZ R210, R161, R88.reuse, -R8.reuse ;  /* 0x00000058a1d27223 */ /* 0x180fe20000010808 */
[--C-:B------:R-:W-:Y:S01]  /*5570*/  FFMA.FTZ R119, R163, R88, -R8.reuse ;  /* 0x00000058a3777223 */ /* 0x100fe20000010808 */
[----:B------:R-:W-:Y:S01]  /*5580*/  FMNMX.FTZ R6, R59, R6, !PT ;  /* 0x000000063b067209 */ /* 0x000fe20007810000 */
[-CC-:B------:R-:W-:Y:S01]  /*5590*/  FFMA.FTZ R212, R165, R88.reuse, -R8.reuse ;  /* 0x00000058a5d47223 */ /* 0x180fe20000010808 */
[--C-:B------:R-:W-:Y:S01]  /*55a0*/  FFMA.FTZ R125, R167, R88, -R8.reuse ;  /* 0x00000058a77d7223 */ /* 0x100fe20000010808 */
[----:B------:R-:W5:Y:S01]  /*55b0*/  MUFU.EX2 R182, R182 ;  /* 0x000000b600b67308 */ /* 0x000f620000000800 */
[----:B------:R-:W-:Y:S01]  /*55c0*/  FMNMX.FTZ R6, R61, R6, !PT ;  /* 0x000000063d067209 */ /* 0x000fe20007810000 */
[-CC-:B------:R-:W-:Y:S01]  /*55d0*/  FFMA.FTZ R214, R169, R88.reuse, -R8.reuse ;  /* 0x00000058a9d67223 */ /* 0x180fe20000010808 */
[-CC-:B------:R-:W-:Y:S01]  /*55e0*/  FFMA.FTZ R129, R171, R88.reuse, -R8.reuse ;  /* 0x00000058ab817223 */ /* 0x180fe20000010808 */
[--C-:B------:R-:W-:Y:S01]  /*55f0*/  FFMA.FTZ R216, R173, R88, -R8.reuse ;  /* 0x00000058add87223 */ /* 0x100fe20000010808 */
[----:B------:R-:W-:Y:S01]  /*5600*/  FMNMX.FTZ R6, R63, R6, !PT ;  /* 0x000000063f067209 */ /* 0x000fe20007810000 */
[----:B------:R-:W-:Y:S01]  /*5610*/  FFMA.FTZ R135, R175, R88, -R8 ;  /* 0x00000058af877223 */ /* 0x000fe20000010808 */
[----:B------:R-:W-:Y:S01]  /*5620*/  UISETP.GE.AND UP0, UPT, UR36, UR6, UPT ;  /* 0x000000062400728c */ /* 0x000fe2000bf06270 */
[----:B------:R-:W5:Y:S01]  /*5630*/  MUFU.EX2 R79, R79 ;  /* 0x0000004f004f7308 */ /* 0x000f620000000800 */
[----:B------:R-:W-:Y:S01]  /*5640*/  FMNMX.FTZ R6, R65, R6, !PT ;  /* 0x0000000641067209 */ /* 0x000fe20007810000 */
[----:B------:R-:W-:-:S02]  /*5650*/  UMOV UR6, URZ ;  /* 0x0000003f00067c82 */ /* 0x000fc40008000000 */
[----:B------:R-:W-:Y:S01]  /*5660*/  IMAD.U32 R221, RZ, RZ, UR6 ;  /* 0x00000006ffdd7e24 */ /* 0x000fe2000f8e00ff */
[----:B------:R-:W-:-:S03]  /*5670*/  FMNMX.FTZ R6, R67, R6, !PT ;  /* 0x0000000643067209 */ /* 0x000fc60007810000 */
[----:B------:R-:W5:Y:S01]  /*5680*/  MUFU.EX2 R184, R184 ;  /* 0x000000b800b87308 */ /* 0x000f620000000800 */
        /* <DEDUP_REMOVED lines=47> */
[----:B------:R-:W-:Y:S02]  /*5980*/  FSEL R36, R6, RZ, P2 ;  /* 0x000000ff06247208 */ /* 0x000fe40001000000 */
[----:B------:R-:W-:-:S03]  /*5990*/  PLOP3.LUT P2, PT, PT, PT, UP0, 0x80, 0x0 ;  /* 0x000000000000781c */ /* 0x000fc60003f4f008 */
[-CC-:B------:R-:W-:Y:S01]  /*59a0*/  FFMA.FTZ R177, R5, R88.reuse, -R36.reuse ;  /* 0x0000005805b17223 */ /* 0x180fe20000010824 */
[----:B------:R-:W-:Y:S01]  /*59b0*/  FADD.FTZ R5, R176, R27 ;  /* 0x0000001bb0057221 */ /* 0x000fe20000010000 */
[-CC-:B------:R-:W-:Y:S01]  /*59c0*/  FFMA.FTZ R4, R4, R88.reuse, -R36.reuse ;  /* 0x0000005804047223 */ /* 0x180fe20000010824 */
[-CC-:B------:R-:W-:Y:S01]  /*59d0*/  FFMA.FTZ R179, R7, R88.reuse, -R36.reuse ;  /* 0x0000005807b37223 */ /* 0x180fe20000010824 */
[-CC-:B------:R-:W-:Y:S01]  /*59e0*/  FFMA.FTZ R6, R11, R88.reuse, -R36.reuse ;  /* 0x000000580b067223 */ /* 0x180fe20000010824 */
[----:B-1----:R-:W-:Y:S01]  /*59f0*/  FADD.FTZ R32, R178, R5 ;  /* 0x00000005b2207221 */ /* 0x002fe20000010000 */
[----:B------:R-:W-:Y:S01]  /*5a00*/  MUFU.EX2 R177, R177 ;  /* 0x000000b100b17308 */ /* 0x000fe20000000800 */
[-CC-:B------:R-:W-:Y:S01]  /*5a10*/  FFMA.FTZ R181, R13, R88.reuse, -R36.reuse ;  /* 0x000000580db57223 */ /* 0x180fe20000010824 */
[-C--:B------:R-:W-:Y:S01]  /*5a20*/  FFMA.FTZ R8, R15, R88.reuse, -R36 ;  /* 0x000000580f087223 */ /* 0x080fe20000010824 */
[----:B--2---:R-:W-:Y:S01]  /*5a30*/  FADD.FTZ R5, R31, R32 ;  /* 0x000000201f057221 */ /* 0x004fe20000010000 */
[-CC-:B------:R-:W-:Y:S01]  /*5a40*/  FFMA.FTZ R183, R21, R88.reuse, -R36.reuse ;  /* 0x0000005815b77223 */ /* 0x180fe20000010824 */
[-CC-:B------:R-:W-:Y:S01]  /*5a50*/  FFMA.FTZ R10, R23, R88.reuse, -R36.reuse ;  /* 0x00000058170a7223 */ /* 0x180fe20000010824 */
[-CC-:B------:R-:W-:Y:S01]  /*5a60*/  FFMA.FTZ R185, R41, R88.reuse, -R36.reuse ;  /* 0x0000005829b97223 */ /* 0x180fe20000010824 */
[----:B---3--:R-:W-:Y:S01]  /*5a70*/  FADD.FTZ R32, R180, R5 ;  /* 0x00000005b4207221 */ /* 0x008fe20000010000 */
[----:B------:R-:W0:Y:S01]  /*5a80*/  MUFU.EX2 R4, R4 ;  /* 0x0000000400047308 */ /* 0x000e220000000800 */
[-CC-:B------:R-:W-:Y:S01]  /*5a90*/  FFMA.FTZ R12, R43, R88.reuse, -R36.reuse ;  /* 0x000000582b0c7223 */ /* 0x180fe20000010824 */
[-C--:B------:R-:W-:Y:S01]  /*5aa0*/  FFMA.FTZ R187, R45, R88.reuse, -R36 ;  /* 0x000000582dbb7223 */ /* 0x080fe20000010824 */
[----:B----4-:R-:W-:Y:S01]  /*5ab0*/  FADD.FTZ R5, R39, R32 ;  /* 0x0000002027057221 */ /* 0x010fe20000010000 */
[-CC-:B------:R-:W-:Y:S01]  /*5ac0*/  FFMA.FTZ R14, R47, R88.reuse, -R36.reuse ;  /* 0x000000582f0e7223 */ /* 0x180fe20000010824 */
[-CC-:B------:R-:W-:Y:S01]  /*5ad0*/  FFMA.FTZ R189, R49, R88.reuse, -R36.reuse ;  /* 0x0000005831bd7223 */ /* 0x180fe20000010824 */
[-CC-:B------:R-:W-:Y:S01]  /*5ae0*/  FFMA.FTZ R20, R51, R88.reuse, -R36.reuse ;  /* 0x0000005833147223 */ /* 0x180fe20000010824 */
[----:B-----5:R-:W-:Y:S01]  /*5af0*/  FADD.FTZ R34, R182, R5 ;  /* 0x00000005b6227221 */ /* 0x020fe20000010000 */
[----:B------:R-:W1:Y:S01]  /*5b00*/  MUFU.EX2 R179, R179 ;  /* 0x000000b300b37308 */ /* 0x000e620000000800 */
[-CC-:B------:R-:W-:Y:S01]  /*5b10*/  FFMA.FTZ R191, R53, R88.reuse, -R36.reuse ;  /* 0x0000005835bf7223 */ /* 0x180fe20000010824 */
[-C--:B------:R-:W-:Y:S01]  /*5b20*/  FFMA.FTZ R24, R55, R88.reuse, -R36 ;  /* 0x0000005837187223 */ /* 0x080fe20000010824 */
[----:B------:R-:W-:Y:S01]  /*5b30*/  FADD.FTZ R5, R79, R34 ;  /* 0x000000224f057221 */ /* 0x000fe20000010000 */
[-CC-:B------:R-:W-:Y:S01]  /*5b40*/  FFMA.FTZ R193, R57, R88.reuse, -R36.reuse ;  /* 0x0000005839c17223 */ /* 0x180fe20000010824 */
[-CC-:B------:R-:W-:Y:S01]  /*5b50*/  FFMA.FTZ R26, R59, R88.reuse, -R36.reuse ;  /* 0x000000583b1a7223 */ /* 0x180fe20000010824 */
[-C--:B------:R-:W-:Y:S01]  /*5b60*/  FFMA.FTZ R195, R61, R88.reuse, -R36 ;  /* 0x000000583dc37223 */ /* 0x080fe20000010824 */
[----:B------:R-:W-:Y:S01]  /*5b70*/  FADD.FTZ R34, R184, R5 ;  /* 0x00000005b8227221 */ /* 0x000fe20000010000 */
[----:B------:R-:W2:Y:S01]  /*5b80*/  MUFU.EX2 R6, R6 ;  /* 0x0000000600067308 */ /* 0x000ea20000000800 */
[----:B0-----:R-:W-:Y:S01]  /*5b90*/  FADD.FTZ R38, R177, R4 ;  /* 0x00000004b1267221 */ /* 0x001fe20000010000 */
[-C--:B------:R-:W-:Y:S01]  /*5ba0*/  FFMA.FTZ R28, R63, R88.reuse, -R36 ;  /* 0x000000583f1c7223 */ /* 0x080fe20000010824 */
[----:B------:R-:W-:Y:S01]  /*5bb0*/  FADD.FTZ R7, R81, R34 ;  /* 0x0000002251077221 */ /* 0x000fe20000010000 */
[-CC-:B------:R-:W-:Y:S01]  /*5bc0*/  FFMA.FTZ R197, R65, R88.reuse, -R36.reuse ;  /* 0x0000005841c57223 */ /* 0x180fe20000010824 */
[-CC-:B------:R-:W-:Y:S01]  /*5bd0*/  FFMA.FTZ R30, R67, R88.reuse, -R36.reuse ;  /* 0x00000058431e7223 */ /* 0x180fe20000010824 */
[-C--:B------:R-:W-:Y:S01]  /*5be0*/  FFMA.FTZ R199, R69, R88.reuse, -R36 ;  /* 0x0000005845c77223 */ /* 0x080fe20000010824 */
[----:B------:R-:W-:Y:S01]  /*5bf0*/  FADD.FTZ R40, R186, R7 ;  /* 0x00000007ba287221 */ /* 0x000fe20000010000 */
[----:B------:R-:W0:Y:S01]  /*5c00*/  MUFU.EX2 R181, R181 ;  /* 0x000000b500b57308 */ /* 0x000e220000000800 */
[----:B-1----:R-:W-:Y:S01]  /*5c10*/  FADD.FTZ R5, R179, R38 ;  /* 0x00000026b3057221 */ /* 0x002fe20000010000 */
[-C--:B------:R-:W-:Y:S01]  /*5c20*/  FFMA.FTZ R32, R71, R88.reuse, -R36 ;  /* 0x0000005847207223 */ /* 0x080fe20000010824 */
[----:B------:R-:W-:Y:S01]  /*5c30*/  FADD.FTZ R7, R85, R40 ;  /* 0x0000002855077221 */ /* 0x000fe20000010000 */
[-CC-:B------:R-:W-:Y:S01]  /*5c40*/  FFMA.FTZ R201, R73, R88.reuse, -R36.reuse ;  /* 0x0000005849c97223 */ /* 0x180fe20000010824 */
[-CC-:B------:R-:W-:Y:S01]  /*5c50*/  FFMA.FTZ R34, R33, R88.reuse, -R36.reuse ;  /* 0x0000005821227223 */ /* 0x180fe20000010824 */
[-CC-:B------:R-:W-:Y:S01]  /*5c60*/  FFMA.FTZ R203, R75, R88.reuse, -R36.reuse ;  /* 0x000000584bcb7223 */ /* 0x180fe20000010824 */
[----:B------:R-:W-:Y:S01]  /*5c70*/  FADD.FTZ R40, R188, R7 ;  /* 0x00000007bc287221 */ /* 0x000fe20000010000 */
[----:B------:R-:W1:Y:S01]  /*5c80*/  MUFU.EX2 R8, R8 ;  /* 0x0000000800087308 */ /* 0x000e620000000800 */
[----:B--2---:R-:W-:Y:S01]  /*5c90*/  FADD.FTZ R38, R6, R5 ;  /* 0x0000000506267221 */ /* 0x004fe20000010000 */
        /* <DEDUP_REMOVED lines=12> */
[----:B------:R-:W-:Y:S01]  /*5d60*/  FFMA.FTZ R25, R25, R88, -R36 ;  /* 0x0000005819197223 */ /* 0x000fe20000010824 */
[----:B------:R-:W-:Y:S01]  /*5d70*/  FADD.FTZ R42, R192, R7 ;  /* 0x00000007c02a7221 */ /* 0x000fe20000010000 */
[----:B------:R-:W0:Y:S01]  /*5d80*/  MUFU.EX2 R10, R10 ;  /* 0x0000000a000a7308 */ /* 0x000e220000000800 */
[----:B-1----:R-:W-:Y:S01]  /*5d90*/  FADD.FTZ R38, R8, R5 ;  /* 0x0000000508267221 */ /* 0x002fe20000010000 */
[----:B------:R-:W-:-:S02]  /*5da0*/  IMAD.U32 R7, RZ, RZ, UR38 ;  /* 0x00000026ff077e24 */ /* 0x000fc4000f8e00ff */
[----:B------:R-:W-:Y:S01]  /*5db0*/  FADD.FTZ R11, R97, R42 ;  /* 0x0000002a610b7221 */ /* 0x000fe20000010000 */
[-CC-:B------:R-:W-:Y:S01]  /*5dc0*/  FFMA.FTZ R29, R29, R88.reuse, -R36.reuse ;  /* 0x000000581d1d7223 */ /* 0x180fe20000010824 */
[-CC-:B------:R-:W-:Y:S01]  /*5dd0*/  FFMA.FTZ R139, R139, R88.reuse, -R36.reuse ;  /* 0x000000588b8b7223 */ /* 0x180fe20000010824 */
[-C--:B------:R-:W-:Y:S01]  /*5de0*/  FFMA.FTZ R143, R143, R88.reuse, -R36 ;  /* 0x000000588f8f7223 */ /* 0x080fe20000010824 */
[----:B------:R-:W-:Y:S01]  /*5df0*/  FADD.FTZ R44, R194, R11 ;  /* 0x0000000bc22c7221 */ /* 0x000fe20000010000 */
[----:B------:R-:W1:Y:S01]  /*5e00*/  MUFU.EX2 R185, R185 ;  /* 0x000000b900b97308 */ /* 0x000e620000000800 */
[----:B--2---:R-:W-:Y:S01]  /*5e10*/  FADD.FTZ R5, R183, R38 ;  /* 0x00000026b7057221 */ /* 0x004fe20000010000 */
[-CC-:B------:R-:W-:Y:S01]  /*5e20*/  FFMA.FTZ R149, R149, R88.reuse, -R36.reuse ;  /* 0x0000005895957223 */ /* 0x180fe20000010824 */
[-CC-:B------:R-:W-:Y:S01]  /*5e30*/  FFMA.FTZ R121, R121, R88.reuse, -R36.reuse ;  /* 0x0000005879797223 */ /* 0x180fe20000010824 */
[-CC-:B------:R-:W-:Y:S01]  /*5e40*/  FFMA.FTZ R123, R123, R88.reuse, -R36.reuse ;  /* 0x000000587b7b7223 */ /* 0x180fe20000010824 */
[-CC-:B------:R-:W-:Y:S01]  /*5e50*/  FFMA.FTZ R127, R127, R88.reuse, -R36.reuse ;  /* 0x000000587f7f7223 */ /* 0x180fe20000010824 */
[-CC-:B------:R-:W-:Y:S01]  /*5e60*/  FFMA.FTZ R131, R131, R88.reuse, -R36.reuse ;  /* 0x0000005883837223 */ /* 0x180fe20000010824 */
[----:B------:R-:W-:Y:S01]  /*5e70*/  FFMA.FTZ R133, R133, R88, -R36 ;  /* 0x0000005885857223 */ /* 0x000fe20000010824 */
[----:B------:R-:W2:Y:S01]  /*5e80*/  MUFU.EX2 R12, R12 ;  /* 0x0000000c000c7308 */ /* 0x000ea20000000800 */
[----:B0-----:R-:W-:Y:S01]  /*5e90*/  FADD.FTZ R40, R10, R5 ;  /* 0x000000050a287221 */ /* 0x001fe20000010000 */
[----:B------:R-:W-:Y:S01]  /*5ea0*/  F2FP.F16.F32.PACK_AB R177, R4, R177 ;  /* 0x000000b104b1723e */ /* 0x000fe200000000ff */
[--C-:B------:R-:W-:Y:S01]  /*5eb0*/  IMAD.MOV.U32 R73, RZ, RZ, R87.reuse ;  /* 0x000000ffff497224 */ /* 0x100fe200078e0057 */
[----:B------:R-:W-:Y:S01]  /*5ec0*/  F2FP.F16.F32.PACK_AB R179, R6, R179 ;  /* 0x000000b306b3723e */ /* 0x000fe200000000ff */
[--C-:B------:R-:W-:Y:S01]  /*5ed0*/  IMAD.MOV.U32 R71, RZ, RZ, R87.reuse ;  /* 0x000000ffff477224 */ /* 0x100fe200078e0057 */
[----:B------:R-:W-:Y:S01]  /*5ee0*/  F2FP.F16.F32.PACK_AB R176, R27, R176 ;  /* 0x000000b01bb0723e */ /* 0x000fe200000000ff */
[--C-:B------:R-:W-:Y:S01]  /*5ef0*/  IMAD.MOV.U32 R69, RZ, RZ, R87.reuse ;  /* 0x000000ffff457224 */ /* 0x100fe200078e0057 */
[----:B------:R-:W0:Y:S01]  /*5f00*/  MUFU.EX2 R187, R187 ;  /* 0x000000bb00bb7308 */ /* 0x000e220000000800 */
[----:B-1----:R-:W-:Y:S01]  /*5f10*/  FADD.FTZ R5, R185, R40 ;  /* 0x00000028b9057221 */ /* 0x002fe20000010000 */
[----:B------:R-:W-:Y:S01]  /*5f20*/  F2FP.F16.F32.PACK_AB R178, R31, R178 ;  /* 0x000000b21fb2723e */ /* 0x000fe200000000ff */
[--C-:B------:R-:W-:Y:S01]  /*5f30*/  IMAD.MOV.U32 R67, RZ, RZ, R87.reuse ;  /* 0x000000ffff437224 */ /* 0x100fe200078e0057 */
[----:B------:R-:W-:Y:S01]  /*5f40*/  F2FP.F16.F32.PACK_AB R180, R39, R180 ;  /* 0x000000b427b4723e */ /* 0x000fe200000000ff */
[--C-:B------:R-:W-:Y:S01]  /*5f50*/  IMAD.MOV.U32 R63, RZ, RZ, R87.reuse ;  /* 0x000000ffff3f7224 */ /* 0x100fe200078e0057 */
[----:B------:R-:W-:Y:S01]  /*5f60*/  F2FP.F16.F32.PACK_AB R182, R79, R182 ;  /* 0x000000b64fb6723e */ /* 0x000fe200000000ff */
[----:B------:R-:W-:Y:S01]  /*5f70*/  IMAD.MOV.U32 R79, RZ, RZ, R87 ;  /* 0x000000ffff4f7224 */ /* 0x000fe200078e0057 */
[----:B------:R-:W1:Y:S01]  /*5f80*/  MUFU.EX2 R14, R14 ;  /* 0x0000000e000e7308 */ /* 0x000e620000000800 */
[----:B--2---:R-:W-:Y:S01]  /*5f90*/  FADD.FTZ R40, R12, R5 ;  /* 0x000000050c287221 */ /* 0x004fe20000010000 */
[----:B------:R-:W-:Y:S01]  /*5fa0*/  @!P1 VIADD R5, R7, 0x34840 ;  /* 0x0003484007059836 */ /* 0x000fe20000000000 */
[----:B------:R-:W-:Y:S01]  /*5fb0*/  F2FP.F16.F32.PACK_AB R184, R81, R184 ;  /* 0x000000b851b8723e */ /* 0x000fe200000000ff */
[--C-:B------:R-:W-:Y:S01]  /*5fc0*/  IMAD.MOV.U32 R81, RZ, RZ, R87.reuse ;  /* 0x000000ffff517224 */ /* 0x100fe200078e0057 */
[----:B------:R-:W-:Y:S01]  /*5fd0*/  F2FP.F16.F32.PACK_AB R186, R85, R186 ;  /* 0x000000ba55ba723e */ /* 0x000fe200000000ff */
[----:B------:R-:W-:Y:S01]  /*5fe0*/  IMAD.MOV.U32 R61, RZ, RZ, R87 ;  /* 0x000000ffff3d7224 */ /* 0x000fe200078e0057 */
[----:B------:R-:W-:Y:S01]  /*5ff0*/  @!P1 PRMT R5, RZ, 0x654, R5 ;  /* 0x00000654ff059816 */ /* 0x000fe20000000005 */
[----:B------:R-:W2:Y:S01]  /*6000*/  MUFU.EX2 R189, R189 ;  /* 0x000000bd00bd7308 */ /* 0x000ea20000000800 */
[----:B0-----:R-:W-:Y:S01]  /*6010*/  FADD.FTZ R7, R187, R40 ;  /* 0x00000028bb077221 */ /* 0x001fe20000010000 */
[----:B------:R-:W-:Y:S01]  /*6020*/  F2FP.F16.F32.PACK_AB R188, R91, R188 ;  /* 0x000000bc5bbc723e */ /* 0x000fe200000000ff */
[----:B------:R2:W-:Y:S01]  /*6030*/  @!P1 SYNCS.ARRIVE.TRANS64.RED.A1T0 RZ, [R5+URZ], RZ ;  /* 0x000000ff05ff99a7 */ /* 0x0005e2000810043f */
[----:B------:R-:W-:Y:S01]  /*6040*/  F2FP.F16.F32.PACK_AB R190, R95, R190 ;  /* 0x000000be5fbe723e */ /* 0x000fe200000000ff */
[--C-:B------:R-:W-:Y:S01]  /*6050*/  IMAD.MOV.U32 R59, RZ, RZ, R87.reuse ;  /* 0x000000ffff3b7224 */ /* 0x100fe200078e0057 */
[----:B------:R-:W-:Y:S01]  /*6060*/  F2FP.F16.F32.PACK_AB R192, R97, R192 ;  /* 0x000000c061c0723e */ /* 0x000fe200000000ff */
[----:B------:R-:W-:Y:S01]  /*6070*/  IMAD.MOV.U32 R57, RZ, RZ, R87 ;  /* 0x000000ffff397224 */ /* 0x000fe200078e0057 */
[----:B------:R-:W0:Y:S01]  /*6080*/  MUFU.EX2 R20, R20 ;  /* 0x0000001400147308 */ /* 0x000e220000000800 */
[----:B-1----:R-:W-:Y:S01]  /*6090*/  FADD.FTZ R42, R14, R7 ;  /* 0x000000070e2a7221 */ /* 0x002fe20000010000 */
[C---:B------:R-:W-:Y:S01]  /*60a0*/  FADD.FTZ R7, R99.reuse, R44 ;  /* 0x0000002c63077221 */ /* 0x040fe20000010000 */
[----:B------:R-:W-:Y:S01]  /*60b0*/  F2FP.F16.F32.PACK_AB R194, R99, R194 ;  /* 0x000000c263c2723e */ /* 0x000fe200000000ff */
[----:B------:R-:W-:Y:S01]  /*60c0*/  IMAD.MOV.U32 R53, RZ, RZ, R87 ;  /* 0x000000ffff357224 */ /* 0x000fe200078e0057 */
[----:B------:R-:W-:Y:S01]  /*60d0*/  F2FP.F16.F32.PACK_AB R181, R8, R181 ;  /* 0x000000b508b5723e */ /* 0x000fe200000000ff */
[----:B------:R-:W-:Y:S01]  /*60e0*/  FADD.FTZ R44, R196, R7 ;  /* 0x00000007c42c7221 */ /* 0x000fe20000010000 */
[----:B------:R-:W-:Y:S01]  /*60f0*/  F2FP.F16.F32.PACK_AB R196, R103, R196 ;  /* 0x000000c467c4723e */ /* 0x000fe200000000ff */
[----:B------:R-:W1:Y:S01]  /*6100*/  MUFU.EX2 R191, R191 ;  /* 0x000000bf00bf7308 */ /* 0x000e620000000800 */
[----:B--2---:R-:W-:Y:S01]  /*6110*/  FADD.FTZ R5, R189, R42 ;  /* 0x0000002abd057221 */ /* 0x004fe20000010000 */
[----:B------:R-:W-:Y:S01]  /*6120*/  FADD.FTZ R7, R103, R44 ;  /* 0x0000002c67077221 */ /* 0x000fe20000010000 */
[----:B------:R-:W-:Y:S01]  /*6130*/  F2FP.F16.F32.PACK_AB R183, R10, R183 ;  /* 0x000000b70ab7723e */ /* 0x000fe200000000ff */
[----:B------:R-:W-:Y:S01]  /*6140*/  IMAD.MOV.U32 R51, RZ, RZ, R87 ;  /* 0x000000ffff337224 */ /* 0x000fe200078e0057 */
[----:B------:R-:W-:Y:S01]  /*6150*/  F2FP.F16.F32.PACK_AB R185, R12, R185 ;  /* 0x000000b90cb9723e */ /* 0x000fe200000000ff */
[----:B------:R-:W-:Y:S01]  /*6160*/  FADD.FTZ R46, R198, R7 ;  /* 0x00000007c62e7221 */ /* 0x000fe20000010000 */
[C---:B------:R-:W-:Y:S01]  /*6170*/  F2FP.F16.F32.PACK_AB R198, R105.reuse, R198 ;  /* 0x000000c669c6723e */ /* 0x040fe200000000ff */
[----:B------:R-:W2:Y:S01]  /*6180*/  MUFU.EX2 R24, R24 ;  /* 0x0000001800187308 */ /* 0x000ea20000000800 */
[----:B0-----:R-:W-:Y:S01]  /*6190*/  FADD.FTZ R42, R20, R5 ;  /* 0x00000005142a7221 */ /* 0x001fe20000010000 */
[----:B------:R-:W-:Y:S01]  /*61a0*/  FADD.FTZ R7, R105, R46 ;  /* 0x0000002e69077221 */ /* 0x000fe20000010000 */
[----:B------:R-:W-:Y:S01]  /*61b0*/  F2FP.F16.F32.PACK_AB R187, R14, R187 ;  /* 0x000000bb0ebb723e */ /* 0x000fe200000000ff */
[----:B------:R-:W-:Y:S01]  /*61c0*/  IMAD.MOV.U32 R49, RZ, RZ, R87 ;  /* 0x000000ffff317224 */ /* 0x000fe200078e0057 */
[----:B------:R-:W-:Y:S01]  /*61d0*/  F2FP.F16.F32.PACK_AB R189, R20, R189 ;  /* 0x000000bd14bd723e */ /* 0x000fe200000000ff */
[----:B------:R-:W-:Y:S01]  /*61e0*/  FADD.FTZ R46, R200, R7 ;  /* 0x00000007c82e7221 */ /* 0x000fe20000010000 */
[----:B------:R-:W-:Y:S01]  /*61f0*/  F2FP.F16.F32.PACK_AB R200, R107, R200 ;  /* 0x000000c86bc8723e */ /* 0x000fe200000000ff */
[----:B------:R-:W0:Y:S01]  /*6200*/  MUFU.EX2 R193, R193 ;  /* 0x000000c100c17308 */ /* 0x000e220000000800 */
[----:B-1----:R-:W-:Y:S01]  /*6210*/  FADD.FTZ R5, R191, R42 ;  /* 0x0000002abf057221 */ /* 0x002fe20000010000 */
[----:B------:R-:W-:Y:S01]  /*6220*/  FADD.FTZ R7, R107, R46 ;  /* 0x0000002e6b077221 */ /* 0x000fe20000010000 */
[-C--:B------:R-:W-:Y:S01]  /*6230*/  MOV R85, R87.reuse ;  /* 0x0000005700557202 */ /* 0x080fe20000000f00 */
[----:B------:R-:W-:Y:S01]  /*6240*/  IMAD.MOV.U32 R47, RZ, RZ, R87 ;  /* 0x000000ffff2f7224 */ /* 0x000fe200078e0057 */
[----:B------:R-:W-:Y:S01]  /*6250*/  MOV R75, R87 ;  /* 0x00000057004b7202 */ /* 0x000fe20000000f00 */
[----:B------:R-:W-:Y:S01]  /*6260*/  FADD.FTZ R48, R202, R7 ;  /* 0x00000007ca307221 */ /* 0x000fe20000010000 */
[C---:B------:R-:W-:Y:S01]  /*6270*/  F2FP.F16.F32.PACK_AB R202, R109.reuse, R202 ;  /* 0x000000ca6dca723e */ /* 0x040fe200000000ff */
[----:B------:R-:W1:Y:S01]  /*6280*/  MUFU.EX2 R26, R26 ;  /* 0x0000001a001a7308 */ /* 0x000e620000000800 */
[C---:B--2---:R-:W-:Y:S01]  /*6290*/  FADD.FTZ R44, R24.reuse, R5 ;  /* 0x00000005182c7221 */ /* 0x044fe20000010000 */
[----:B------:R-:W-:Y:S01]  /*62a0*/  FADD.FTZ R7, R109, R48 ;  /* 0x000000306d077221 */ /* 0x000fe20000010000 */
[----:B------:R-:W-:Y:S01]  /*62b0*/  F2FP.F16.F32.PACK_AB R191, R24, R191 ;  /* 0x000000bf18bf723e */ /* 0x000fe200000000ff */
[--C-:B------:R-:W-:Y:S01]  /*62c0*/  IMAD.MOV.U32 R43, RZ, RZ, R87.reuse ;  /* 0x000000ffff2b7224 */ /* 0x100fe200078e0057 */
[-C--:B------:R-:W-:Y:S01]  /*62d0*/  MOV R65, R87.reuse ;  /* 0x0000005700417202 */ /* 0x080fe20000000f00 */
[--C-:B------:R-:W-:Y:S01]  /*62e0*/  IMAD.MOV.U32 R41, RZ, RZ, R87.reuse ;  /* 0x000000ffff297224 */ /* 0x100fe200078e0057 */
[-C--:B------:R-:W-:Y:S01]  /*62f0*/  MOV R55, R87.reuse ;  /* 0x0000005700377202 */ /* 0x080fe20000000f00 */
[----:B------:R-:W2:Y:S01]  /*6300*/  MUFU.EX2 R195, R195 ;  /* 0x000000c300c37308 */ /* 0x000ea20000000800 */
[----:B0-----:R-:W-:Y:S01]  /*6310*/  FADD.FTZ R5, R193, R44 ;  /* 0x0000002cc1057221 */ /* 0x001fe20000010000 */
[----:B------:R-:W-:Y:S01]  /*6320*/  MOV R45, R87 ;  /* 0x00000057002d7202 */ /* 0x000fe20000000f00 */
[----:B------:R-:W-:-:S02]  /*6330*/  IMAD.MOV.U32 R39, RZ, RZ, R87 ;  /* 0x000000ffff277224 */ /* 0x000fc400078e0057 */
[--C-:B------:R-:W-:Y:S02]  /*6340*/  IMAD.MOV.U32 R33, RZ, RZ, R87.reuse ;  /* 0x000000ffff217224 */ /* 0x100fe400078e0057 */
[----:B------:R-:W-:Y:S01]  /*6350*/  IMAD.MOV.U32 R31, RZ, RZ, R87 ;  /* 0x000000ffff1f7224 */ /* 0x000fe200078e0057 */
[----:B------:R-:W0:Y:S01]  /*6360*/  MUFU.EX2 R28, R28 ;  /* 0x0000001c001c7308 */ /* 0x000e220000000800 */
[C---:B-1----:R-:W-:Y:S01]  /*6370*/  FADD.FTZ R44, R26.reuse, R5 ;  /* 0x000000051a2c7221 */ /* 0x042fe20000010000 */
[----:B------:R-:W-:Y:S01]  /*6380*/  F2FP.F16.F32.PACK_AB R193, R26, R193 ;  /* 0x000000c11ac1723e */ /* 0x000fe200000000ff */
[--C-:B------:R-:W-:Y:S02]  /*6390*/  IMAD.MOV.U32 R27, RZ, RZ, R87.reuse ;  /* 0x000000ffff1b7224 */ /* 0x100fe400078e0057 */
[--C-:B------:R-:W-:Y:S02]  /*63a0*/  IMAD.MOV.U32 R26, RZ, RZ, R87.reuse ;  /* 0x000000ffff1a7224 */ /* 0x100fe400078e0057 */
[----:B------:R-:W-:Y:S01]  /*63b0*/  IMAD.MOV.U32 R24, RZ, RZ, R87 ;  /* 0x000000ffff187224 */ /* 0x000fe200078e0057 */
        /* <DEDUP_REMOVED lines=9> */
[C---:B--2---:R-:W-:Y:S01]  /*6450*/  FADD.FTZ R36, R30.reuse, R5 ;  /* 0x000000051e247221 */ /* 0x044fe20000010000 */
[----:B------:R-:W-:Y:S02]  /*6460*/  F2FP.F16.F32.PACK_AB R197, R30, R197 ;  /* 0x000000c51ec5723e */ /* 0x000fe400000000ff */
[----:B------:R-:W-:-:S04]  /*6470*/  MOV R30, R87 ;  /* 0x00000057001e7202 */ /* 0x000fc80000000f00 */
        /* <DEDUP_REMOVED lines=20> */
[----:B------:R-:W-:Y:S01]  /*65c0*/  F2FP.F16.F32.PACK_AB R201, R34, R201 ;  /* 0x000000c922c9723e */ /* 0x000fe200000000ff */
[----:B------:R-:W-:-:S05]  /*65d0*/  IMAD.MOV.U32 R34, RZ, RZ, R87 ;  /* 0x000000ffff227224 */ /* 0x000fca00078e0057 */
[----:B------:R-:W1:Y:S01]  /*65e0*/  MUFU.EX2 R117, R117 ;  /* 0x0000007500757308 */ /* 0x000e620000000800 */
[----:B--2---:R-:W-:-:S07]  /*65f0*/  FADD.FTZ R48, R208, R7 ;  /* 0x00000007d0307221 */ /* 0x004fce0000010000 */
[----:B------:R2:W3:Y:S01]  /*6600*/  MUFU.EX2 R38, R35 ;  /* 0x0000002300267308 */ /* 0x0004e20000000800 */
[----:B0-----:R-:W-:-:S07]  /*6610*/  FADD.FTZ R5, R203, R46 ;  /* 0x0000002ecb057221 */ /* 0x001fce0000010000 */
[----:B------:R-:W0:Y:S01]  /*6620*/  MUFU.EX2 R210, R210 ;  /* 0x000000d200d27308 */ /* 0x000e220000000800 */
[C---:B-1----:R-:W-:Y:S01]  /*6630*/  FADD.FTZ R7, R117.reuse, R48 ;  /* 0x0000003075077221 */ /* 0x042fe20000010000 */
[----:B------:R-:W-:Y:S02]  /*6640*/  F2FP.F16.F32.PACK_AB R208, R117, R208 ;  /* 0x000000d075d0723e */ /* 0x000fe400000000ff */
[----:B--2---:R-:W-:-:S04]  /*6650*/  MOV R35, R87 ;  /* 0x0000005700237202 */ /* 0x004fc80000000f00 */
[----:B------:R-:W1:Y:S01]  /*6660*/  MUFU.EX2 R77, R77 ;  /* 0x0000004d004d7308 */ /* 0x000e620000000800 */
[C---:B---3--:R-:W-:Y:S01]  /*6670*/  FADD.FTZ R48, R38.reuse, R5 ;  /* 0x0000000526307221 */ /* 0x048fe20000010000 */
[----:B------:R-:W-:Y:S01]  /*6680*/  F2FP.F16.F32.PACK_AB R203, R38, R203 ;  /* 0x000000cb26cb723e */ /* 0x000fe200000000ff */
[----:B------:R-:W-:-:S05]  /*6690*/  IMAD.MOV.U32 R38, RZ, RZ, R87 ;  /* 0x000000ffff267224 */ /* 0x000fca00078e0057 */
[----:B------:R-:W2:Y:S01]  /*66a0*/  MUFU.EX2 R119, R119 ;  /* 0x0000007700777308 */ /* 0x000ea20000000800 */
[----:B0-----:R-:W-:-:S07]  /*66b0*/  FADD.FTZ R50, R210, R7 ;  /* 0x00000007d2327221 */ /* 0x001fce0000010000 */
[----:B------:R0:W3:Y:S01]  /*66c0*/  MUFU.EX2 R40, R37 ;  /* 0x0000002500287308 */ /* 0x0000e20000000800 */
[----:B-1----:R-:W-:-:S07]  /*66d0*/  FADD.FTZ R5, R77, R48 ;  /* 0x000000304d057221 */ /* 0x002fce0000010000 */
[----:B------:R-:W1:Y:S01]  /*66e0*/  MUFU.EX2 R212, R212 ;  /* 0x000000d400d47308 */ /* 0x000e620000000800 */
[C---:B--2---:R-:W-:Y:S01]  /*66f0*/  FADD.FTZ R7, R119.reuse, R50 ;  /* 0x0000003277077221 */ /* 0x044fe20000010000 */
[----:B------:R-:W-:Y:S01]  /*6700*/  F2FP.F16.F32.PACK_AB R210, R119, R210 ;  /* 0x000000d277d2723e */ /* 0x000fe200000000ff */
[----:B0-----:R-:W-:-:S05]  /*6710*/  IMAD.MOV.U32 R37, RZ, RZ, R87 ;  /* 0x000000ffff257224 */ /* 0x001fca00078e0057 */
[----:B------:R-:W0:Y:S01]  /*6720*/  MUFU.EX2 R83, R83 ;  /* 0x0000005300537308 */ /* 0x000e220000000800 */
[C---:B---3--:R-:W-:Y:S01]  /*6730*/  FADD.FTZ R48, R40.reuse, R5 ;  /* 0x0000000528307221 */ /* 0x048fe20000010000 */
[----:B------:R-:W-:Y:S01]  /*6740*/  F2FP.F16.F32.PACK_AB R205, R40, R77 ;  /* 0x0000004d28cd723e */ /* 0x000fe200000000ff */
[----:B------:R-:W-:Y:S01]  /*6750*/  IMAD.MOV.U32 R77, RZ, RZ, R87 ;  /* 0x000000ffff4d7224 */ /* 0x000fe200078e0057 */
[----:B------:R-:W-:-:S04]  /*6760*/  MOV R40, R87 ;  /* 0x0000005700287202 */ /* 0x000fc80000000f00 */
        /* <DEDUP_REMOVED lines=9> */
[----:B------:R-:W-:Y:S01]  /*6800*/  F2FP.F16.F32.PACK_AB R207, R42, R83 ;  /* 0x000000532acf723e */ /* 0x000fe200000000ff */
[--C-:B------:R-:W-:Y:S02]  /*6810*/  IMAD.MOV.U32 R83, RZ, RZ, R87.reuse ;  /* 0x000000ffff537224 */ /* 0x100fe400078e0057 */
[----:B------:R-:W-:-:S03]  /*6820*/  IMAD.MOV.U32 R42, RZ, RZ, R87 ;  /* 0x000000ffff2a7224 */ /* 0x000fc600078e0057 */
        /* <DEDUP_REMOVED lines=9> */
[----:B------:R-:W-:Y:S01]  /*68c0*/  F2FP.F16.F32.PACK_AB R209, R44, R101 ;  /* 0x000000652cd1723e */ /* 0x000fe200000000ff */
[----:B------:R-:W-:-:S05]  /*68d0*/  IMAD.MOV.U32 R44, RZ, RZ, R87 ;  /* 0x000000ffff2c7224 */ /* 0x000fca00078e0057 */
[----:B------:R-:W0:Y:S01]  /*68e0*/  MUFU.EX2 R135, R135 ;  /* 0x0000008700877308 */ /* 0x000e220000000800 */
[----:B--2---:R-:W-:-:S07]  /*68f0*/  FADD.FTZ R52, R216, R7 ;  /* 0x00000007d8347221 */ /* 0x004fce0000010000 */
[----:B------:R2:W3:Y:S01]  /*6900*/  MUFU.EX2 R36, R29 ;  /* 0x0000001d00247308 */ /* 0x0004e20000000800 */
[----:B-1----:R-:W-:-:S07]  /*6910*/  FADD.FTZ R5, R25, R50 ;  /* 0x0000003219057221 */ /* 0x002fce0000010000 */
[----:B------:R-:W1:Y:S01]  /*6920*/  MUFU.EX2 R139, R139 ;  /* 0x0000008b008b7308 */ /* 0x000e620000000800 */
[C---:B0-----:R-:W-:Y:S01]  /*6930*/  FADD.FTZ R7, R135.reuse, R52 ;  /* 0x0000003487077221 */ /* 0x041fe20000010000 */
[----:B------:R-:W-:Y:S01]  /*6940*/  F2FP.F16.F32.PACK_AB R216, R135, R216 ;  /* 0x000000d887d8723e */ /* 0x000fe200000000ff */
[----:B--2---:R-:W-:-:S05]  /*6950*/  IMAD.MOV.U32 R29, RZ, RZ, R87 ;  /* 0x000000ffff1d7224 */ /* 0x004fca00078e0057 */
[----:B------:R-:W0:Y:S01]  /*6960*/  MUFU.EX2 R46, R143 ;  /* 0x0000008f002e7308 */ /* 0x000e220000000800 */
[C---:B---3--:R-:W-:Y:S01]  /*6970*/  FADD.FTZ R52, R36.reuse, R5 ;  /* 0x0000000524347221 */ /* 0x048fe20000010000 */
[----:B------:R-:W-:Y:S01]  /*6980*/  F2FP.F16.F32.PACK_AB R211, R36, R25 ;  /* 0x0000001924d3723e */ /* 0x000fe200000000ff */
[----:B------:R-:W-:Y:S01]  /*6990*/  IMAD.MOV.U32 R36, RZ, RZ, R87 ;  /* 0x000000ffff247224 */ /* 0x000fe200078e0057 */
[----:B------:R-:W-:-:S04]  /*69a0*/  MOV R25, R87 ;  /* 0x0000005700197202 */ /* 0x000fc80000000f00 */
[----:B------:R-:W2:Y:S01]  /*69b0*/  MUFU.EX2 R149, R149 ;  /* 0x0000009500957308 */ /* 0x000ea20000000800 */
[----:B-1----:R-:W-:Y:S01]  /*69c0*/  FADD.FTZ R5, R139, R52 ;  /* 0x000000348b057221 */ /* 0x002fe20000010000 */
[----:B------:R-:W-:-:S06]  /*69d0*/  IMAD.MOV.U32 R52, RZ, RZ, R87 ;  /* 0x000000ffff347224 */ /* 0x000fcc00078e0057 */
[----:B------:R-:W1:Y:S01]  /*69e0*/  MUFU.EX2 R48, R121 ;  /* 0x0000007900307308 */ /* 0x000e620000000800 */
[C---:B0-----:R-:W-:Y:S01]  /*69f0*/  FADD.FTZ R4, R46.reuse, R5 ;  /* 0x000000052e047221 */ /* 0x041fe20000010000 */
[----:B------:R-:W-:Y:S01]  /*6a00*/  F2FP.F16.F32.PACK_AB R213, R46, R139 ;  /* 0x0000008b2ed5723e */ /* 0x000fe200000000ff */
[----:B------:R-:W-:-:S05]  /*6a10*/  IMAD.MOV.U32 R46, RZ, RZ, R87 ;  /* 0x000000ffff2e7224 */ /* 0x000fca00078e0057 */
[----:B------:R-:W0:Y:S01]  /*6a20*/  MUFU.EX2 R123, R123 ;  /* 0x0000007b007b7308 */ /* 0x000e220000000800 */
[----:B--2---:R-:W-:-:S07]  /*6a30*/  FADD.FTZ R5, R149, R4 ;  /* 0x0000000495057221 */ /* 0x004fce0000010000 */
[----:B------:R-:W2:Y:S01]  /*6a40*/  MUFU.EX2 R50, R127 ;  /* 0x0000007f00327308 */ /* 0x000ea20000000800 */
[C---:B-1----:R-:W-:Y:S01]  /*6a50*/  FADD.FTZ R6, R48.reuse, R5 ;  /* 0x0000000530067221 */ /* 0x042fe20000010000 */
[----:B------:R-:W-:Y:S01]  /*6a60*/  F2FP.F16.F32.PACK_AB R215, R48, R149 ;  /* 0x0000009530d7723e */ /* 0x000fe200000000ff */
[----:B------:R-:W-:-:S05]  /*6a70*/  IMAD.MOV.U32 R48, RZ, RZ, R87 ;  /* 0x000000ffff307224 */ /* 0x000fca00078e0057 */
[----:B------:R-:W1:Y:S01]  /*6a80*/  MUFU.EX2 R218, R218 ;  /* 0x000000da00da7308 */ /* 0x000e620000000800 */
[----:B0-----:R-:W-:-:S07]  /*6a90*/  FADD.FTZ R5, R123, R6 ;  /* 0x000000067b057221 */ /* 0x001fce0000010000 */
[----:B------:R-:W0:Y:S01]  /*6aa0*/  MUFU.EX2 R131, R131 ;  /* 0x0000008300837308 */ /* 0x000e220000000800 */
[C---:B--2---:R-:W-:Y:S01]  /*6ab0*/  FADD.FTZ R6, R50.reuse, R5 ;  /* 0x0000000532067221 */ /* 0x044fe20000010000 */
[----:B------:R-:W-:Y:S02]  /*6ac0*/  F2FP.F16.F32.PACK_AB R217, R50, R123 ;  /* 0x0000007b32d9723e */ /* 0x000fe400000000ff */
[----:B------:R-:W-:-:S04]  /*6ad0*/  MOV R50, R87 ;  /* 0x0000005700327202 */ /* 0x000fc80000000f00 */
[----:B------:R-:W2:Y:S01]  /*6ae0*/  MUFU.EX2 R137, R137 ;  /* 0x0000008900897308 */ /* 0x000ea20000000800 */
[----:B-1----:R-:W-:-:S07]  /*6af0*/  FADD.FTZ R54, R218, R7 ;  /* 0x00000007da367221 */ /* 0x002fce0000010000 */
[----:B------:R-:W1:Y:S01]  /*6b00*/  MUFU.EX2 R4, R133 ;  /* 0x0000008500047308 */ /* 0x000e620000000800 */
[----:B0-----:R-:W-:Y:S01]  /*6b10*/  FADD.FTZ R5, R131, R6 ;  /* 0x0000000683057221 */ /* 0x001fe20000010000 */
[C---:B--2---:R-:W-:Y:S01]  /*6b20*/  FADD.FTZ R7, R137.reuse, R54 ;  /* 0x0000003689077221 */ /* 0x044fe20000010000 */
[----:B------:R-:W-:Y:S01]  /*6b30*/  F2FP.F16.F32.PACK_AB R218, R137, R218 ;  /* 0x000000da89da723e */ /* 0x000fe200000000ff */
[----:B------:R-:W-:Y:S02]  /*6b40*/  IMAD.MOV.U32 R54, RZ, RZ, R87 ;  /* 0x000000ffff367224 */ /* 0x000fe400078e0057 */
[C---:B-1----:R-:W-:Y:S01]  /*6b50*/  FADD.FTZ R6, R4.reuse, R5 ;  /* 0x0000000504067221 */ /* 0x042fe20000010000 */
[----:B------:R-:W-:Y:S01]  /*6b60*/  F2FP.F16.F32.PACK_AB R219, R4, R131 ;  /* 0x0000008304db723e */ /* 0x000fe200000000ff */
[----:B------:R-:W-:Y:S06]  /*6b70*/  @!P2 BRA `(.L_x_6266) ;  /* 0x000000580008a947 */ /* 0x000fec0003800000 */
[----:B------:R-:W-:Y:S01]  /*6b80*/  UMOV UR6, URZ ;  /* 0x0000003f00067c82 */ /* 0x000fe20008000000 */
[----:B------:R-:W-:Y:S01]  /*6b90*/  IMAD.U32 R220, RZ, RZ, UR36 ;  /* 0x00000024ffdc7e24 */ /* 0x000fe2000f8e00ff */
[----:B------:R-:W-:Y:S01]  /*6ba0*/  MOV R5, R89 ;  /* 0x0000005900057202 */ /* 0x000fe20000000f00 */
[----:B------:R-:W-:Y:S01]  /*6bb0*/  IMAD.MOV.U32 R4, RZ, RZ, R9 ;  /* 0x000000ffff047224 */ /* 0x000fe200078e0009 */
[----:B------:R-:W-:Y:S01]  /*6bc0*/  CS2R R86, SRZ ;  /* 0x0000000000567805 */ /* 0x000fe2000001ff00 */
[----:B------:R-:W-:Y:S01]  /*6bd0*/  IMAD.U32 R11, RZ, RZ, UR6 ;  /* 0x00000006ff0b7e24 */ /* 0x000fe2000f8e00ff */
        /* <DEDUP_REMOVED lines=31> */
[----:B------:R-:W-:Y:S01]  /*6dd0*/  IMAD.U32 R12, RZ, RZ, UR6 ;  /* 0x00000006ff0c7e24 */ /* 0x000fe2000f8e00ff */
[----:B------:R-:W-:-:S06]  /*6de0*/  ULDC UR60, c[0x0][0x9d8] ;  /* 0x00027600003c7ab9 */ /* 0x000fcc0000000800 */
.L_x_6275:
[----:B------:R-:W-:Y:S02]  /*6df0*/  R2UR UR6, R12 ;  /* 0x000000000c0672ca */ /* 0x000fe400000e0000 */
[----:B------:R-:W-:Y:S02]  /*6e00*/  R2UR UR11, R18 ;  /* 0x00000000120b72ca */ /* 0x000fe400000e0000 */
[----:B------:R-:W-:-:S09]  /*6e10*/  R2UR UR10, R11 ;  /* 0x000000000b0a72ca */ /* 0x000fd200000e0000 */
[----:B------:R-:W-:Y:S02]  /*6e20*/  UIADD3 UR6, UR6, 0x1, URZ ;  /* 0x0000000106067890 */ /* 0x000fe4000fffe03f */
[----:B------:R-:W-:Y:S02]  /*6e30*/  ISETP.NE.AND P3, PT, RZ, UR11, PT ;  /* 0x0000000bff007c0c */ /* 0x000fe4000bf65270 */
[----:B------:R-:W-:-:S04]  /*6e40*/  UISETP.NE.AND UP0, UPT, UR6, 0x2, UPT ;  /* 0x000000020600788c */ /* 0x000fc8000bf05270 */
[----:B------:R-:W-:Y:S02]  /*6e50*/  USEL UR7, URZ, 0x1, UP0 ;  /* 0x000000013f077887 */ /* 0x000fe40008000000 */
[----:B------:R-:W-:Y:S02]  /*6e60*/  USEL UR6, UR6, URZ, UP0 ;  /* 0x0000003f06067287 */ /* 0x000fe40008000000 */
[----:B------:R-:W-:-:S04]  /*6e70*/  ULOP3.LUT UR7, UR10, UR7, URZ, 0x3c, !UPT ;  /* 0x000000070a077292 */ /* 0x000fc8000f8e3c3f */
[----:B------:R-:W-:Y:S02]  /*6e80*/  IMAD.U32 R0, RZ, RZ, UR6 ;  /* 0x00000006ff007e24 */ /* 0x000fe4000f8e00ff */
[----:B------:R-:W-:Y:S01]  /*6e90*/  IMAD.U32 R221, RZ, RZ, UR7 ;  /* 0x00000007ffdd7e24 */ /* 0x000fe2000f8e00ff */
[----:B------:R-:W-:Y:S06]  /*6ea0*/  @P3 BRA `(.L_x_6267) ;  /* 0x0000000000343947 */ /* 0x000fec0003800000 */
[----:B------:R-:W-:Y:S05]  /*6eb0*/  @!P0 BRA `(.L_x_6268) ;  /* 0x0000000000048947 */ /* 0x000fea0003800000 */
[----:B------:R-:W-:Y:S01]  /*6ec0*/  BPT.TRAP 0x1 ;  /* 0x000000040000795c */ /* 0x000fe20000300000 */
.L_x_6268:
[----:B------:R-:W-:Y:S02]  /*6ed0*/  R2UR UR7, R221 ;  /* 0x00000000dd0772ca */ /* 0x000fe400000e0000 */
[----:B------:R-:W-:-:S11]  /*6ee0*/  R2UR UR6, R16 ;  /* 0x00000000100672ca */ /* 0x000fd600000e0000 */
[----:B------:R-:W-:Y:S02]  /*6ef0*/  MOV R8, UR7 ;  /* 0x0000000700087c02 */ /* 0x000fe40008000f00 */
[----:B------:R-:W-:Y:S02]  /*6f00*/  LEA R9, R0, UR6, 0x3 ;  /* 0x0000000600097c11 */ /* 0x000fe4000f8e18ff */
[----:B------:R-:W-:-:S04]  /*6f10*/  SHF.L.U32 R8, R8, 0x1f, RZ ;  /* 0x0000001f08087819 */ /* 0x000fc800000006ff */
[----:B------:R0:W1:Y:S01]  /*6f20*/  SYNCS.PHASECHK.TRANS64.TRYWAIT P2, [R9+URZ+0x34830], R8 ;  /* 0x03483008090075a7 */ /* 0x000062000804017f */
[----:B------:R-:W-:Y:S05]  /*6f30*/  @!P0 BRA `(.L_x_6269) ;  /* 0x0000000000048947 */ /* 0x000fea0003800000 */
[----:B------:R-:W-:Y:S01]  /*6f40*/  BPT.TRAP 0x1 ;  /* 0x000000040000795c */ /* 0x000fe20000300000 */
.L_x_6269:
[----:B-1----:R-:W-:Y:S05]  /*6f50*/  @P2 BRA `(.L_x_6267) ;  /* 0x0000000000082947 */ /* 0x002fea0003800000 */
[----:B------:R-:W1:Y:S02]  /*6f60*/  SYNCS.PHASECHK.TRANS64.TRYWAIT P2, [R9+URZ+0x34830], R8 ;  /* 0x03483008090075a7 */ /* 0x000e64000804017f */
[----:B-1----:R-:W-:Y:S05]  /*6f70*/  @!P2 BRA `(.L_x_6270) ;  /* 0x000000b40010a947 */ /* 0x002fea0003800000 */
.L_x_6267:
[----:B01----:R-:W-:Y:S01]  /*6f80*/  VIADD R8, R22, 0x8 ;  /* 0x0000000816087836 */ /* 0x003fe20000000000 */
[----:B------:R-:W-:Y:S01]  /*6f90*/  R2UR UR30, R0 ;  /* 0x00000000001e72ca */ /* 0x000fe200000e0000 */
[----:B------:R-:W-:Y:S01]  /*6fa0*/  UMOV UR31, 0x40000040 ;  /* 0x40000040001f7882 */ /* 0x000fe20000000000 */
[C---:B------:R-:W-:Y:S01]  /*6fb0*/  R2UR UR28, R2.reuse ;  /* 0x00000000021c72ca */ /* 0x040fe200000e0000 */
[----:B------:R-:W-:Y:S01]  /*6fc0*/  UMOV UR51, 0x40000040 ;  /* 0x4000004000337882 */ /* 0x000fe20000000000 */
[----:B------:R0:W-:Y:S01]  /*6fd0*/  BAR.SYNC.DEFER_BLOCKING R8, 0x100 ;  /* 0x000400080000751d */ /* 0x0001e20000010000 */
[C---:B------:R-:W-:Y:S02]  /*6fe0*/  R2UR UR29, R3.reuse ;  /* 0x00000000031d72ca */ /* 0x040fe400000e0000 */
[C---:B------:R-:W-:Y:S02]  /*6ff0*/  R2UR UR48, R2.reuse ;  /* 0x00000000023072ca */ /* 0x040fe400000e0000 */
[C---:B------:R-:W-:Y:S01]  /*7000*/  R2UR UR49, R3.reuse ;  /* 0x00000000033172ca */ /* 0x040fe200000e0000 */
[----:B------:R-:W-:Y:S01]  /*7010*/  UMOV UR55, 0x40000040 ;  /* 0x4000004000377882 */ /* 0x000fe20000000000 */
[C---:B------:R-:W-:Y:S01]  /*7020*/  R2UR UR52, R2.reuse ;  /* 0x00000000023472ca */ /* 0x040fe200000e0000 */
[----:B------:R-:W-:Y:S01]  /*7030*/  UMOV UR39, 0x40000040 ;  /* 0x4000004000277882 */ /* 0x000fe20000000000 */
[----:B------:R-:W-:Y:S01]  /*7040*/  UIMAD UR30, UR30, 0xb00, UR61 ;  /* 0x00000b001e1e78a4 */ /* 0x000fe2000f8e023d */
[C---:B------:R-:W-:Y:S01]  /*7050*/  R2UR UR53, R3.reuse ;  /* 0x00000000033572ca */ /* 0x040fe200000e0000 */
[----:B------:R-:W-:Y:S01]  /*7060*/  UMOV UR43, 0x40000040 ;  /* 0x40000040002b7882 */ /* 0x000fe20000000000 */
[C---:B------:R-:W-:Y:S01]  /*7070*/  R2UR UR36, R2.reuse ;  /* 0x00000000022472ca */ /* 0x040fe200000e0000 */
[----:B------:R-:W-:Y:S01]  /*7080*/  UIADD3 UR50, UR30, 0x80, URZ ;  /* 0x000000801e327890 */ /* 0x000fe2000fffe03f */
[C---:B------:R-:W-:Y:S01]  /*7090*/  R2UR UR37, R3.reuse ;  /* 0x00000000032572ca */ /* 0x040fe200000e0000 */
[----:B------:R-:W-:Y:S01]  /*70a0*/  UIADD3 UR54, UR30, 0x100, URZ ;  /* 0x000001001e367890 */ /* 0x000fe2000fffe03f */
[C---:B------:R-:W-:Y:S01]  /*70b0*/  R2UR UR40, R2.reuse ;  /* 0x00000000022872ca */ /* 0x040fe200000e0000 */
[----:B------:R-:W-:Y:S01]  /*70c0*/  UIADD3 UR38, UR30, 0x180, URZ ;  /* 0x000001801e267890 */ /* 0x000fe2000fffe03f */
[C---:B------:R-:W-:Y:S01]  /*70d0*/  R2UR UR41, R3.reuse ;  /* 0x00000000032972ca */ /* 0x040fe200000e0000 */
[----:B------:R-:W-:Y:S01]  /*70e0*/  UIADD3 UR42, UR30, 0x200, URZ ;  /* 0x000002001e2a7890 */ /* 0x000fe2000fffe03f */
[----:B------:R-:W-:Y:S01]  /*70f0*/  R2UR UR44, R2 ;  /* 0x00000000022c72ca */ /* 0x000fe200000e0000 */
[----:B------:R-:W-:Y:S01]  /*7100*/  UIADD3 UR46, UR30, 0x280, URZ ;  /* 0x000002801e2e7890 */ /* 0x000fe2000fffe03f */
[----:B------:R-:W-:Y:S01]  /*7110*/  R2UR UR45, R3 ;  /* 0x00000000032d72ca */ /* 0x000fe200000e0000 */
[----:B------:R-:W-:Y:S01]  /*7120*/  UMOV UR47, 0x40000040 ;  /* 0x40000040002f7882 */ /* 0x000fe20000000000 */
[----:B------:R-:W-:Y:S01]  /*7130*/  WARPGROUP.ARRIVE ;  /* 0x00000000000079c5 */ /* 0x000fe20000000000 */
[----:B------:R-:W-:Y:S01]  /*7140*/  UIADD3 UR6, UR30, 0x2, URZ ;  /* 0x000000021e067890 */ /* 0x000fe2000fffe03f */
[----:B------:R-:W-:Y:S01]  /*7150*/  MOV R9, UR33 ;  /* 0x0000002100097c02 */ /* 0x000fe20008000f00 */
[----:B------:R-:W-:Y:S01]  /*7160*/  UMOV UR7, 0x40000040 ;  /* 0x4000004000077882 */ /* 0x000fe20000000000 */
[----:B------:R-:W-:Y:S01]  /*7170*/  UIADD3 UR10, UR30, 0x82, URZ ;  /* 0x000000821e0a7890 */ /* 0x000fe2000fffe03f */
[----:B------:R-:W-:Y:S01]  /*7180*/  MOV R10, UR32 ;  /* 0x00000020000a7c02 */ /* 0x000fe20008000f00 */
[----:B------:R-:W-:Y:S01]  /*7190*/  HGMMA.64x16x16.F32 R168, gdesc[UR28], RZ, !UPT, gsb0 ;  /* 0x002000001ca879f0 */ /* 0x000fe2000c0008ff */
[----:B------:R-:W-:Y:S01]  /*71a0*/  UMOV UR32, UR4 ;  /* 0x0000000400207c82 */ /* 0x000fe20008000000 */
[----:B------:R-:W-:Y:S01]  /*71b0*/  UMOV UR33, UR5 ;  /* 0x0000000500217c82 */ /* 0x000fe20008000000 */
[----:B------:R-:W-:Y:S01]  /*71c0*/  UMOV UR35, 0x40000040 ;  /* 0x4000004000237882 */ /* 0x000fe20000000000 */
[----:B------:R-:W-:Y:S01]  /*71d0*/  UIADD3 UR11, UR30, 0x102, URZ ;  /* 0x000001021e0b7890 */ /* 0x000fe2000fffe03f */
[----:B------:R-:W-:Y:S01]  /*71e0*/  UMOV UR34, UR10 ;  /* 0x0000000a00227c82 */ /* 0x000fe20008000000 */
[----:B------:R-:W-:Y:S01]  /*71f0*/  UIADD3 UR58, UR30, 0x402, URZ ;  /* 0x000004021e3a7890 */ /* 0x000fe2000fffe03f */
[----:B------:R-:W-:Y:S01]  /*7200*/  UMOV UR56, UR4 ;  /* 0x0000000400387c82 */ /* 0x000fe20008000000 */
[----:B------:R-:W-:Y:S01]  /*7210*/  UMOV UR57, UR5 ;  /* 0x0000000500397c82 */ /* 0x000fe20008000000 */
[----:B------:R-:W-:Y:S01]  /*7220*/  UMOV UR59, 0x40000040 ;  /* 0x40000040003b7882 */ /* 0x000fe20000000000 */
[----:B------:R-:W-:-:S02]  /*7230*/  UIADD3 UR10, UR30, 0x502, URZ ;  /* 0x000005021e0a7890 */ /* 0x000fc4000fffe03f */
[----:B------:R-:W-:Y:S01]  /*7240*/  UIADD3 UR14, UR30, 0x6, URZ ;  /* 0x000000061e0e7890 */ /* 0x000fe2000fffe03f */
[----:B------:R-:W-:Y:S01]  /*7250*/  UMOV UR15, 0x40000040 ;  /* 0x40000040000f7882 */ /* 0x000fe20000000000 */
[----:B------:R-:W-:Y:S01]  /*7260*/  UIADD3 UR18, UR30, 0x580, URZ ;  /* 0x000005801e127890 */ /* 0x000fe2000fffe03f */
[----:B------:R-:W-:Y:S01]  /*7270*/  UMOV UR19, 0x40000040 ;  /* 0x4000004000137882 */ /* 0x000fe20000000000 */
[----:B------:R-:W-:Y:S01]  /*7280*/  UIADD3 UR22, UR30, 0x582, URZ ;  /* 0x000005821e167890 */ /* 0x000fe2000fffe03f */
[----:B------:R-:W-:Y:S01]  /*7290*/  UMOV UR23, 0x40000040 ;  /* 0x4000004000177882 */ /* 0x000fe20000000000 */
[----:B------:R-:W-:Y:S01]  /*72a0*/  UIADD3 UR26, UR30, 0x584, URZ ;  /* 0x000005841e1a7890 */ /* 0x000fe2000fffe03f */
[----:B------:R-:W-:Y:S01]  /*72b0*/  UMOV UR27, 0x40000040 ;  /* 0x40000040001b7882 */ /* 0x000fe20000000000 */
        /* <DEDUP_REMOVED lines=140> */
[----:B------:R-:W-:-:S05]  /*7b80*/  UIADD3 UR7, UR30, 0x104, URZ ;  /* 0x000001041e077890 */ /* 0x000fca000fffe03f */
        /* <DEDUP_REMOVED lines=293> */
[----:B------:R-:W-:Y:S01]  /*8de0*/  UIADD3 UR34, UR30, 0x586, URZ ;  /* 0x000005861e227890 */ /* 0x000fe2000fffe03f */
[----:B------:R-:W-:Y:S01]  /*8df0*/  R2UR UR32, R10 ;  /* 0x000000000a2072ca */ /* 0x000fe200000e0000 */
[----:B------:R-:W-:-:S10]  /*8e00*/  UMOV UR35, 0x40000040 ;  /* 0x4000004000237882 */ /* 0x000fd40000000000 */
[----:B------:R-:W-:Y:S02]  /*8e10*/  UMOV UR29, UR33 ;  /* 0x00000021001d7c82 */ /* 0x000fe40008000000 */
        /* <DEDUP_REMOVED lines=62> */
[----:B------:R-:W-:-:S07]  /*9200*/  UIADD3 UR6, UR30, 0x986, URZ ;  /* 0x000009861e067890 */ /* 0x000fce000fffe03f */
        /* <DEDUP_REMOVED lines=40> */
[----:B0-----:R-:W-:Y:S05]  /*9490*/  @P3 BRA `(.L_x_6271) ;  /* 0x0000000000383947 */ /* 0x001fea0003800000 */
[----:B------:R-:W-:Y:S05]  /*94a0*/  @!P0 BRA `(.L_x_6272) ;  /* 0x0000000000048947 */ /* 0x000fea0003800000 */
[----:B------:R-:W-:Y:S01]  /*94b0*/  BPT.TRAP 0x1 ;  /* 0x000000040000795c */ /* 0x000fe20000300000 */
.L_x_6272:
        /* <DEDUP_REMOVED lines=9> */
.L_x_6273:
[----:B-1----:R-:W-:Y:S05]  /*9550*/  @P2 BRA `(.L_x_6271) ;  /* 0x0000000000082947 */ /* 0x002fea0003800000 */
[----:B------:R-:W1:Y:S02]  /*9560*/  SYNCS.PHASECHK.TRANS64.TRYWAIT P2, [UR6+0x34850], R8 ;  /* 0x03485008ff0075a7 */ /* 0x000e640008040146 */
[----:B-1----:R-:W-:Y:S05]  /*9570*/  @!P2 BRA `(.L_x_6274) ;  /* 0x0000008c00a4a947 */ /* 0x002fea0003800000 */
.L_x_6271:
[----:B------:R-:W-:Y:S01]  /*9580*/  R2UR UR14, R16 ;  /* 0x00000000100e72ca */ /* 0x000fe200000e0000 */
[----:B------:R-:W-:Y:S01]  /*9590*/  WARPGROUP.ARRIVE ;  /* 0x00000000000079c5 */ /* 0x000fe20000000000 */
[----:B------:R-:W-:Y:S01]  /*95a0*/  R2UR UR15, R12 ;  /* 0x000000000c0f72ca */ /* 0x000fe200000e0000 */
[----:B------:R-:W-:Y:S01]  /*95b0*/  UMOV UR7, 0x40000040 ;  /* 0x4000004000077882 */ /* 0x000fe20000000000 */
        /* <DEDUP_REMOVED lines=9> */
[----:B------:R-:W-:Y:S01]  /*9650*/  UIADD3 UR6, UR14, 0x400, URZ ;  /* 0x000004000e067890 */ /* 0x000fe2000fffe03f */
[----:B------:R-:W-:Y:S01]  /*9660*/  FMUL.FTZ R163, R166, UR60 ;  /* 0x0000003ca6a37c20 */ /* 0x000fe20008410000 */
[----:B------:R-:W-:Y:S01]  /*9670*/  FMUL.FTZ R161, R164, UR60 ;  /* 0x0000003ca4a17c20 */ /* 0x000fe20008410000 */
[----:B------:R-:W-:Y:S01]  /*9680*/  FMUL.FTZ R23, R162, UR60 ;  /* 0x0000003ca2177c20 */ /* 0x000fe20008410000 */
[----:B------:R-:W-:Y:S01]  /*9690*/  USHF.R.U32.HI UR6, URZ, 0x4, UR6 ;  /* 0x000000043f067899 */ /* 0x000fe20008011606 */
[----:B------:R-:W-:Y:S01]  /*96a0*/  FMUL.FTZ R162, R165, UR60 ;  /* 0x0000003ca5a27c20 */ /* 0x000fe20008410000 */
[----:B------:R-:W1:Y:S01]  /*96b0*/  MUFU.TANH R9, R9 ;  /* 0x0000000900097308 */ /* 0x000e620000002400 */
[----:B------:R-:W-:Y:S01]  /*96c0*/  FMUL.FTZ R152, R152, UR60 ;  /* 0x0000003c98987c20 */ /* 0x000fe20008410000 */
[----:B------:R-:W-:Y:S01]  /*96d0*/  ULOP3.LUT UR6, UR6, 0x3fff, URZ, 0xc0, !UPT ;  /* 0x00003fff06067892 */ /* 0x000fe2000f8ec03f */
[----:B------:R-:W-:Y:S01]  /*96e0*/  FMUL.FTZ R153, R153, UR60 ;  /* 0x0000003c99997c20 */ /* 0x000fe20008410000 */
[----:B------:R-:W-:Y:S01]  /*96f0*/  FMUL.FTZ R156, R156, UR60 ;  /* 0x0000003c9c9c7c20 */ /* 0x000fe20008410000 */
[----:B------:R-:W-:Y:S01]  /*9700*/  FMUL.FTZ R157, R157, UR60 ;  /* 0x0000003c9d9d7c20 */ /* 0x000fe20008410000 */
[----:B------:R-:W-:Y:S01]  /*9710*/  ULOP3.LUT UR6, UR6, 0x5800000, URZ, 0xfc, !UPT ;  /* 0x0580000006067892 */ /* 0x000fe2000f8efc3f */
[----:B------:R-:W-:Y:S01]  /*9720*/  FMUL.FTZ R144, R144, UR60 ;  /* 0x0000003c90907c20 */ /* 0x000fe20008410000 */
[----:B------:R-:W2:Y:S01]  /*9730*/  MUFU.TANH R12, R12 ;  /* 0x0000000c000c7308 */ /* 0x000ea20000002400 */
[----:B0-----:R-:W-:Y:S01]  /*9740*/  FMNMX.FTZ R166, R8, R5, !PT ;  /* 0x0000000508a67209 */ /* 0x001fe20007810000 */
[----:B------:R-:W-:Y:S01]  /*9750*/  UIMAD UR6, UR15, 0xb00, UR6 ;  /* 0x00000b000f0678a4 */ /* 0x000fe2000f8e0206 */
[----:B------:R-:W-:Y:S01]  /*9760*/  FMUL.FTZ R145, R145, UR60 ;  /* 0x0000003c91917c20 */ /* 0x000fe20008410000 */
[----:B------:R-:W-:Y:S01]  /*9770*/  FMUL.FTZ R148, R148, UR60 ;  /* 0x0000003c94947c20 */ /* 0x000fe20008410000 */
[----:B------:R-:W-:Y:S01]  /*9780*/  FMUL.FTZ R149, R149, UR60 ;  /* 0x0000003c95957c20 */ /* 0x000fe20008410000 */
[----:B------:R-:W-:Y:S01]  /*9790*/  UIADD3 UR10, UR6, 0x80, URZ ;  /* 0x00000080060a7890 */ /* 0x000fe2000fffe03f */
[----:B------:R-:W-:Y:S01]  /*97a0*/  FMUL.FTZ R136, R136, UR60 ;  /* 0x0000003c88887c20 */ /* 0x000fe20008410000 */
[----:B------:R-:W0:Y:S01]  /*97b0*/  MUFU.TANH R13, R13 ;  /* 0x0000000d000d7308 */ /* 0x000e220000002400 */
[----:B-1----:R-:W-:Y:S01]  /*97c0*/  FMNMX.FTZ R165, R9, R166, !PT ;  /* 0x000000a609a57209 */ /* 0x002fe20007810000 */
[----:B------:R-:W-:Y:S01]  /*97d0*/  FMUL.FTZ R137, R137, UR60 ;  /* 0x0000003c89897c20 */ /* 0x000fe20008410000 */
[----:B------:R-:W-:Y:S01]  /*97e0*/  HGMMA.64x128x16.F32 R24, R176, gdesc[UR4].tnspB, R24, gsb0 ;  /* 0x41e00004b0187df0 */ /* 0x000fe20008000818 */
        /* <DEDUP_REMOVED lines=71> */
[----:B------:R-:W-:-:S05]  /*9c60*/  UMOV UR7, 0x40000040 ;  /* 0x4000004000077882 */ /* 0x000fca0000000000 */
[----:B------:R-:W1:Y:S01]  /*9c70*/  MUFU.TANH R145, R145 ;  /* 0x0000009100917308 */ /* 0x000e620000002400 */
[----:B--2---:R-:W-:-:S07]  /*9c80*/  FMNMX.FTZ R117, R157, R166, !PT ;  /* 0x000000a69d757209 */ /* 0x004fce0007810000 */
[----:B------:R-:W2:Y:S01]  /*9c90*/  MUFU.TANH R148, R148 ;  /* 0x0000009400947308 */ /* 0x000ea20000002400 */
[----:B0-----:R-:W-:Y:S01]  /*9ca0*/  FMNMX.FTZ R166, R144, R117, !PT ;  /* 0x0000007590a67209 */ /* 0x001fe20007810000 */
[----:B------:R-:W-:-:S06]  /*9cb0*/  FMUL.FTZ R117, R118, UR60 ;  /* 0x0000003c76757c20 */ /* 0x000fcc0008410000 */
[----:B------:R-:W0:Y:S01]  /*9cc0*/  MUFU.TANH R149, R149 ;  /* 0x0000009500957308 */ /* 0x000e220000002400 */
[----:B-1----:R-:W-:-:S07]  /*9cd0*/  FMNMX.FTZ R167, R145, R166, !PT ;  /* 0x000000a691a77209 */ /* 0x002fce0007810000 */
[----:B------:R-:W1:Y:S01]  /*9ce0*/  MUFU.TANH R136, R136 ;  /* 0x0000008800887308 */ /* 0x000e620000002400 */
[----:B--2---:R-:W-:Y:S01]  /*9cf0*/  FMNMX.FTZ R118, R148, R167, !PT ;  /* 0x000000a794767209 */ /* 0x004fe20007810000 */
[----:B------:R-:W-:-:S06]  /*9d00*/  FMUL.FTZ R167, R104, UR60 ;  /* 0x0000003c68a77c20 */ /* 0x000fcc0008410000 */
[----:B------:R-:W2:Y:S01]  /*9d10*/  MUFU.TANH R137, R137 ;  /* 0x0000008900897308 */ /* 0x000ea20000002400 */
[----:B0-----:R-:W-:Y:S01]  /*9d20*/  FMNMX.FTZ R169, R149, R118, !PT ;  /* 0x0000007695a97209 */ /* 0x001fe20007810000 */
[----:B------:R-:W-:-:S05]  /*9d30*/  IMAD.U32 R118, RZ, RZ, UR15 ;  /* 0x0000000fff767e24 */ /* 0x000fca000f8e00ff */
[----:B------:R-:W-:Y:S01]  /*9d40*/  @!P1 LEA R118, R118, UR14, 0x3 ;  /* 0x0000000e76769c11 */ /* 0x000fe2000f8e18ff */
[----:B------:R-:W0:Y:S01]  /*9d50*/  MUFU.TANH R140, R140 ;  /* 0x0000008c008c7308 */ /* 0x000e220000002400 */
[----:B-1----:R-:W-:Y:S02]  /*9d60*/  FMNMX.FTZ R104, R136, R169, !PT ;  /* 0x000000a988687209 */ /* 0x002fe40007810000 */
[----:B------:R-:W-:-:S04]  /*9d70*/  @!P1 IADD3 R118, R118, 0x34860, RZ ;  /* 0x0003486076769810 */ /* 0x000fc80007ffe0ff */
[----:B------:R-:W-:Y:S01]  /*9d80*/  @!P1 PRMT R118, RZ, 0x654, R118 ;  /* 0x00000654ff769816 */ /* 0x000fe20000000076 */
[----:B------:R-:W1:Y:S01]  /*9d90*/  MUFU.TANH R141, R141 ;  /* 0x0000008d008d7308 */ /* 0x000e620000002400 */
[----:B--2---:R-:W-:-:S07]  /*9da0*/  FMNMX.FTZ R169, R137, R104, !PT ;  /* 0x0000006889a97209 */ /* 0x004fce0007810000 */
[----:B------:R-:W2:Y:S01]  /*9db0*/  MUFU.TANH R128, R128 ;  /* 0x0000008000807308 */ /* 0x000ea20000002400 */
[----:B0-----:R-:W-:Y:S01]  /*9dc0*/  FMNMX.FTZ R104, R140, R169, !PT ;  /* 0x000000a98c687209 */ /* 0x001fe20007810000 */
[----:B------:R-:W-:-:S06]  /*9dd0*/  FMUL.FTZ R169, R108, UR60 ;  /* 0x0000003c6ca97c20 */ /* 0x000fcc0008410000 */
[----:B------:R-:W0:Y:S01]  /*9de0*/  MUFU.TANH R129, R129 ;  /* 0x0000008100817308 */ /* 0x000e220000002400 */
[----:B------:R-:W-:Y:S02]  /*9df0*/  WARPGROUP.DEPBAR.LE gsb0, 0x0 ;  /* 0x00008000000079c5 */ /* 0x000fe40000010000 */
[----:B------:R-:W-:Y:S01]  /*9e00*/  WARPGROUP.ARRIVE ;  /* 0x00000000000079c5 */ /* 0x000fe20000000000 */
[----:B-1----:R-:W-:Y:S01]  /*9e10*/  FMNMX.FTZ R171, R141, R104, !PT ;  /* 0x000000688dab7209 */ /* 0x002fe20007810000 */
[----:B------:R-:W-:Y:S01]  /*9e20*/  FMUL.FTZ R177, R89, UR60 ;  /* 0x0000003c59b17c20 */ /* 0x000fe20008410000 */
[----:B------:R-:W-:Y:S02]  /*9e30*/  FMUL.FTZ R179, R92, UR60 ;  /* 0x0000003c5cb37c20 */ /* 0x000fe40008410000 */
[----:B------:R-:W1:Y:S01]  /*9e40*/  MUFU.TANH R132, R132 ;  /* 0x0000008400847308 */ /* 0x000e620000002400 */
[----:B------:R-:W-:Y:S01]  /*9e50*/  HGMMA.64x128x16.F32 R24, R180, gdesc[UR8].tnspB, R24, gsb0 ;  /* 0x41e00008b4187df0 */ /* 0x000fe20008000818 */
[----:B------:R-:W-:Y:S01]  /*9e60*/  UIADD3 UR10, UR6, 0x100, URZ ;  /* 0x00000100060a7890 */ /* 0x000fe2000fffe03f */
[----:B--2---:R-:W-:Y:S01]  /*9e70*/  FMNMX.FTZ R104, R128, R171, !PT ;  /* 0x000000ab80687209 */ /* 0x004fe20007810000 */
[----:B------:R-:W-:-:S04]  /*9e80*/  UMOV UR11, 0x40000040 ;  /* 0x40000040000b7882 */ /* 0x000fc80000000000 */
[----:B------:R-:W2:Y:S01]  /*9e90*/  MUFU.TANH R133, R133 ;  /* 0x0000008500857308 */ /* 0x000ea20000002400 */
[----:B0-----:R-:W-:-:S07]  /*9ea0*/  FMNMX.FTZ R171, R129, R104, !PT ;  /* 0x0000006881ab7209 */ /* 0x001fce0007810000 */
[----:B------:R-:W0:Y:S01]  /*9eb0*/  MUFU.TANH R120, R120 ;  /* 0x0000007800787308 */ /* 0x000e220000002400 */
[----:B-1----:R-:W-:Y:S01]  /*9ec0*/  FMNMX.FTZ R104, R132, R171, !PT ;  /* 0x000000ab84687209 */ /* 0x002fe20007810000 */
[----:B------:R-:W-:-:S06]  /*9ed0*/  FMUL.FTZ R171, R96, UR60 ;  /* 0x0000003c60ab7c20 */ /* 0x000fcc0008410000 */
        /* <DEDUP_REMOVED lines=8> */
[----:B------:R-:W-:-:S06]  /*9f60*/  FMUL.FTZ R173, R100, UR60 ;  /* 0x0000003c64ad7c20 */ /* 0x000fcc0008410000 */
        /* <DEDUP_REMOVED lines=8> */
[----:B------:R-:W-:Y:S02]  /*9ff0*/  FMUL.FTZ R175, R88, UR60 ;  /* 0x0000003c58af7c20 */ /* 0x000fe40008410000 */
[----:B------:R-:W0:Y:S04]  /*a000*/  LDC R88, c[0x0][0x988] ;  /* 0x00026200ff587b82 */ /* 0x000e280000000800 */
[----:B------:R-:W3:Y:S01]  /*a010*/  MUFU.TANH R105, R105 ;  /* 0x0000006900697308 */ /* 0x000ee20000002400 */
[----:B-1----:R-:W-:-:S07]  /*a020*/  FMNMX.FTZ R96, R165, R96, !PT ;  /* 0x00000060a5607209 */ /* 0x002fce0007810000 */
[----:B------:R-:W1:Y:S01]  /*a030*/  MUFU.TANH R169, R169 ;  /* 0x000000a900a97308 */ /* 0x000e620000002400 */
[----:B--2---:R-:W-:-:S07]  /*a040*/  FMNMX.FTZ R96, R167, R96, !PT ;  /* 0x00000060a7607209 */ /* 0x004fce0007810000 */
[----:B------:R-:W2:Y:S01]  /*a050*/  MUFU.TANH R109, R109 ;  /* 0x0000006d006d7308 */ /* 0x000ea20000002400 */
[----:B---3--:R-:W-:-:S07]  /*a060*/  FMNMX.FTZ R96, R105, R96, !PT ;  /* 0x0000006069607209 */ /* 0x008fce0007810000 */
[----:B------:R-:W3:Y:S01]  /*a070*/  MUFU.TANH R171, R171 ;  /* 0x000000ab00ab7308 */ /* 0x000ee20000002400 */
[----:B-1----:R-:W-:-:S07]  /*a080*/  FMNMX.FTZ R96, R169, R96, !PT ;  /* 0x00000060a9607209 */ /* 0x002fce0007810000 */
[----:B------:R-:W1:Y:S01]  /*a090*/  MUFU.TANH R97, R97 ;  /* 0x0000006100617308 */ /* 0x000e620000002400 */
[----:B--2---:R-:W-:-:S07]  /*a0a0*/  FMNMX.FTZ R96, R109, R96, !PT ;  /* 0x000000606d607209 */ /* 0x004fce0007810000 */
[----:B------:R-:W2:Y:S01]  /*a0b0*/  MUFU.TANH R173, R173 ;  /* 0x000000ad00ad7308 */ /* 0x000ea20000002400 */
[----:B---3--:R-:W-:-:S07]  /*a0c0*/  FMNMX.FTZ R96, R171, R96, !PT ;  /* 0x00000060ab607209 */ /* 0x008fce0007810000 */
[----:B------:R-:W3:Y:S01]  /*a0d0*/  MUFU.TANH R101, R101 ;  /* 0x0000006500657308 */ /* 0x000ee20000002400 */
[----:B-1----:R-:W-:Y:S01]  /*a0e0*/  FMNMX.FTZ R96, R97, R96, !PT ;  /* 0x0000006061607209 */ /* 0x002fe20007810000 */
[----:B------:R-:W-:Y:S02]  /*a0f0*/  WARPGROUP.DEPBAR.LE gsb0, 0x0 ;  /* 0x00008000000079c5 */ /* 0x000fe40000010000 */
[----:B------:R-:W-:-:S04]  /*a100*/  WARPGROUP.ARRIVE ;  /* 0x00000000000079c5 */ /* 0x000fc80000000000 */
[----:B------:R-:W1:Y:S01]  /*a110*/  MUFU.TANH R175, R175 ;  /* 0x000000af00af7308 */ /* 0x000e620000002400 */
[----:B--2---:R-:W-:Y:S01]  /*a120*/  FMNMX.FTZ R96, R173, R96, !PT ;  /* 0x00000060ad607209 */ /* 0x004fe20007810000 */
[----:B------:R-:W-:Y:S01]  /*a130*/  FMUL.FTZ R181, R106, UR60 ;  /* 0x0000003c6ab57c20 */ /* 0x000fe20008410000 */
[----:B------:R-:W-:Y:S01]  /*a140*/  FMUL.FTZ R183, R110, UR60 ;  /* 0x0000003c6eb77c20 */ /* 0x000fe20008410000 */
[----:B------:R-:W-:Y:S01]  /*a150*/  @!P1 LEA R110, R0, UR14, 0x3 ;  /* 0x0000000e006e9c11 */ /* 0x000fe2000f8e18ff */
[----:B------:R-:W-:Y:S01]  /*a160*/  HGMMA.64x128x16.F32 R24, R184, gdesc[UR8].tnspB, R24, gsb0 ;  /* 0x41e00008b8187df0 */ /* 0x000fe20008000818 */
[----:B------:R-:W-:Y:S01]  /*a170*/  UIADD3 UR10, UR6, 0x180, URZ ;  /* 0x00000180060a7890 */ /* 0x000fe2000fffe03f */
[----:B---3--:R-:W-:Y:S01]  /*a180*/  FMNMX.FTZ R96, R101, R96, !PT ;  /* 0x0000006065607209 */ /* 0x008fe20007810000 */
[----:B------:R-:W-:Y:S01]  /*a190*/  UMOV UR11, 0x40000040 ;  /* 0x40000040000b7882 */ /* 0x000fe20000000000 */
[----:B------:R-:W2:Y:S01]  /*a1a0*/  MUFU.TANH R177, R177 ;  /* 0x000000b100b17308 */ /* 0x000ea20000002400 */
[----:B------:R-:W-:-:S07]  /*a1b0*/  @!P1 VIADD R110, R110, 0x34840 ;  /* 0x000348406e6e9836 */ /* 0x000fce0000000000 */
[----:B------:R-:W3:Y:S01]  /*a1c0*/  MUFU.TANH R179, R179 ;  /* 0x000000b300b37308 */ /* 0x000ee20000002400 */
[----:B-1----:R-:W-:-:S07]  /*a1d0*/  FMNMX.FTZ R96, R175, R96, !PT ;  /* 0x00000060af607209 */ /* 0x002fce0007810000 */
[----:B------:R-:W1:Y:S01]  /*a1e0*/  MUFU.TANH R93, R93 ;  /* 0x0000005d005d7308 */ /* 0x000e620000002400 */
[----:B--2---:R-:W-:-:S07]  /*a1f0*/  FMNMX.FTZ R96, R177, R96, !PT ;  /* 0x00000060b1607209 */ /* 0x004fce0007810000 */
[----:B------:R-:W2:Y:S01]  /*a200*/  MUFU.TANH R11, R11 ;  /* 0x0000000b000b7308 */ /* 0x000ea20000002400 */
[----:B---3--:R-:W-:-:S07]  /*a210*/  FMNMX.FTZ R96, R179, R96, !PT ;  /* 0x00000060b3607209 */ /* 0x008fce0007810000 */
[----:B------:R-:W3:Y:S01]  /*a220*/  MUFU.TANH R10, R10 ;  /* 0x0000000a000a7308 */ /* 0x000ee20000002400 */
[----:B-1----:R-:W-:-:S05]  /*a230*/  FMNMX.FTZ R96, R93, R96, !PT ;  /* 0x000000605d607209 */ /* 0x002fca0007810000 */
[----:B------:R-:W1:Y:S02]  /*a240*/  SHFL.BFLY PT, R89, R96, 0x2, 0x1f ;  /* 0x0c401f0060597f89 */ /* 0x000e6400000e0000 */
[----:B------:R-:W4:Y:S08]  /*a250*/  MUFU.TANH R14, R14 ;  /* 0x0000000e000e7308 */ /* 0x000f300000002400 */
[----:B------:R-:W5:Y:S08]  /*a260*/  MUFU.TANH R15, R15 ;  /* 0x0000000f000f7308 */ /* 0x000f700000002400 */
[----:B------:R-:W5:Y:S01]  /*a270*/  MUFU.TANH R23, R23 ;  /* 0x0000001700177308 */ /* 0x000f620000002400 */
[----:B-1----:R-:W-:-:S07]  /*a280*/  FMNMX.FTZ R89, R96, R89, !PT ;  /* 0x0000005960597209 */ /* 0x002fce0007810000 */
[----:B------:R-:W1:Y:S01]  /*a290*/  MUFU.TANH R160, R160 ;  /* 0x000000a000a07308 */ /* 0x000e620000002400 */
[----:B------:R-:W0:Y:S07]  /*a2a0*/  SHFL.BFLY PT, R92, R89, 0x1, 0x1f ;  /* 0x0c201f00595c7f89 */ /* 0x000e2e00000e0000 */
[----:B------:R-:W1:Y:S08]  /*a2b0*/  MUFU.TANH R163, R163 ;  /* 0x000000a300a37308 */ /* 0x000e700000002400 */
[----:B------:R-:W1:Y:S08]  /*a2c0*/  MUFU.TANH R164, R164 ;  /* 0x000000a400a47308 */ /* 0x000e700000002400 */
[----:B------:R-:W-:Y:S01]  /*a2d0*/  MUFU.TANH R154, R154 ;  /* 0x0000009a009a7308 */ /* 0x000fe20000002400 */
[----:B0-----:R-:W-:-:S05]  /*a2e0*/  FMNMX.FTZ R89, R89, R92, !PT ;  /* 0x0000005c59597209 */ /* 0x001fca0007810000 */
[----:B------:R-:W-:Y:S02]  /*a2f0*/  FADD.FTZ R5, -R89, R5 ;  /* 0x0000000559057221 */ /* 0x000fe40000010100 */
        /* <DEDUP_REMOVED lines=11> */
[----:B------:R-:W-:Y:S01]  /*a3b0*/  HGMMA.64x128x16.F32 R24, R188, gdesc[UR8].tnspB, R24, gsb0 ;  /* 0x41e00008bc187df0 */ /* 0x000fe20008000818 */
        /* <DEDUP_REMOVED lines=22> */
[----:B------:R-:W-:-:S03]  /*a520*/  FMUL.FTZ R90, R5, R88 ;  /* 0x00000058055a7220 */ /* 0x000fc60000410000 */
[----:B------:R-:W-:Y:S01]  /*a530*/  MUFU.TANH R107, R107 ;  /* 0x0000006b006b7308 */ /* 0x000fe20000002400 */
[----:B------:R-:W-:Y:S01]  /*a540*/  FMUL.FTZ R191, R94, UR60 ;  /* 0x0000003c5ebf7c20 */ /* 0x000fe20008410000 */
[----:B------:R-:W-:Y:S01]  /*a550*/  HGMMA.64x128x16.F32 R24, R192, gdesc[UR8].tnspB, R24, gsb0 ;  /* 0x41e00008c0187df0 */ /* 0x000fe20008000818 */
[----:B------:R-:W-:Y:S01]  /*a560*/  UIADD3 UR10, UR6, 0x280, URZ ;  /* 0x00000280060a7890 */ /* 0x000fe2000fffe03f */
[----:B------:R-:W-:-:S04]  /*a570*/  UMOV UR11, 0x40000040 ;  /* 0x40000040000b7882 */ /* 0x000fc80000000000 */
        /* <DEDUP_REMOVED lines=10> */
[----:B------:R-:W-:Y:S01]  /*a620*/  MUFU.EX2 R90, R90 ;  /* 0x0000005a005a7308 */ /* 0x000fe20000000800 */
[----:B------:R-:W-:-:S02]  /*a630*/  WARPGROUP.DEPBAR.LE gsb0, 0x0 ;  /* 0x00008000000079c5 */ /* 0x000fc40000010000 */
[----:B------:R-:W-:Y:S01]  /*a640*/  WARPGROUP.ARRIVE ;  /* 0x00000000000079c5 */ /* 0x000fe20000000000 */
[----:B------:R-:W-:-:S04]  /*a650*/  FMUL.FTZ R195, R89, R88 ;  /* 0x0000005859c37220 */ /* 0x000fc80000410000 */
[--C-:B------:R-:W-:Y:S01]  /*a660*/  FFMA.FTZ R176, R9, R88, -R195.reuse ;  /* 0x0000005809b07223 */ /* 0x100fe200000108c3 */
[----:B------:R-:W-:Y:S01]  /*a670*/  HGMMA.64x128x16.F32 R24, R196, gdesc[UR8].tnspB, R24, gsb0 ;  /* 0x41e00008c4187df0 */ /* 0x000fe20008000818 */
[----:B------:R-:W-:Y:S01]  /*a680*/  UIADD3 UR10, UR6, 0x300, URZ ;  /* 0x00000300060a7890 */ /* 0x000fe2000fffe03f */
[----:B--2---:R-:W-:Y:S01]  /*a690*/  FMNMX.FTZ R9, R11, R4, !PT ;  /* 0x000000040b097209 */ /* 0x004fe20007810000 */
[----:B------:R-:W-:Y:S01]  /*a6a0*/  UMOV UR11, 0x40000040 ;  /* 0x40000040000b7882 */ /* 0x000fe20000000000 */
[-CC-:B------:R-:W-:Y:S01]  /*a6b0*/  FFMA.FTZ R5, R8, R88.reuse, -R195.reuse ;  /* 0x0000005808057223 */ /* 0x180fe200000108c3 */
[-CC-:B------:R-:W-:Y:S01]  /*a6c0*/  FFMA.FTZ R178, R12, R88.reuse, -R195.reuse ;  /* 0x000000580cb27223 */ /* 0x180fe200000108c3 */
[----:B---3--:R-:W-:Y:S01]  /*a6d0*/  FMNMX.FTZ R9, R10, R9, !PT ;  /* 0x000000090a097209 */ /* 0x008fe20007810000 */
[-CC-:B------:R-:W-:Y:S01]  /*a6e0*/  FFMA.FTZ R193, R21, R88.reuse, -R195.reuse ;  /* 0x0000005815c17223 */ /* 0x180fe200000108c3 */
[-CC-:B------:R-:W-:Y:S01]  /*a6f0*/  FFMA.FTZ R21, R157, R88.reuse, -R195.reuse ;  /* 0x000000589d157223 */ /* 0x180fe200000108c3 */
[-CC-:B------:R-:W-:Y:S01]  /*a700*/  FFMA.FTZ R157, R129, R88.reuse, -R195.reuse ;  /* 0x00000058819d7223 */ /* 0x180fe200000108c3 */
[----:B----4-:R-:W-:Y:S01]  /*a710*/  FMNMX.FTZ R8, R14, R9, !PT ;  /* 0x000000090e087209 */ /* 0x010fe20007810000 */
[-CC-:B------:R-:W-:Y:S01]  /*a720*/  FFMA.FTZ R129, R133, R88.reuse, -R195.reuse ;  /* 0x0000005885817223 */ /* 0x180fe200000108c3 */
[-CC-:B------:R-:W-:Y:S01]  /*a730*/  FFMA.FTZ R133, R165, R88.reuse, -R195.reuse ;  /* 0x00000058a5857223 */ /* 0x180fe200000108c3 */
[--C-:B------:R-:W-:Y:S01]  /*a740*/  FFMA.FTZ R165, R177, R88, -R195.reuse ;  /* 0x00000058b1a57223 */ /* 0x100fe200000108c3 */
[----:B-----5:R-:W-:Y:S01]  /*a750*/  FMNMX.FTZ R8, R15, R8, !PT ;  /* 0x000000080f087209 */ /* 0x020fe20007810000 */
[-CC-:B------:R-:W-:Y:S01]  /*a760*/  FFMA.FTZ R179, R179, R88.reuse, -R195.reuse ;  /* 0x00000058b3b37223 */ /* 0x180fe200000108c3 */
[----:B------:R-:W0:Y:S01]  /*a770*/  MUFU.EX2 R5, R5 ;  /* 0x0000000500057308 */ /* 0x000e220000000800 */
[--C-:B------:R-:W-:Y:S01]  /*a780*/  FFMA.FTZ R13, R13, R88, -R195.reuse ;  /* 0x000000580d0d7223 */ /* 0x100fe200000108c3 */
[----:B------:R-:W-:Y:S01]  /*a790*/  FMNMX.FTZ R9, R23, R8, !PT ;  /* 0x0000000817097209 */ /* 0x000fe20007810000 */
[-CC-:B------:R-:W-:Y:S01]  /*a7a0*/  FFMA.FTZ R180, R20, R88.reuse, -R195.reuse ;  /* 0x0000005814b47223 */ /* 0x180fe200000108c3 */
[-CC-:B------:R-:W-:Y:S01]  /*a7b0*/  FFMA.FTZ R182, R161, R88.reuse, -R195.reuse ;  /* 0x00000058a1b67223 */ /* 0x180fe200000108c3 */
[-CC-:B------:R-:W-:Y:S01]  /*a7c0*/  FFMA.FTZ R161, R162, R88.reuse, -R195.reuse ;  /* 0x00000058a2a17223 */ /* 0x180fe200000108c3 */
[----:B-1----:R-:W-:Y:S01]  /*a7d0*/  FMNMX.FTZ R8, R160, R9, !PT ;  /* 0x00000009a0087209 */ /* 0x002fe20007810000 */
[-CC-:B------:R-:W-:Y:S01]  /*a7e0*/  FFMA.FTZ R184, R152, R88.reuse, -R195.reuse ;  /* 0x0000005898b87223 */ /* 0x180fe200000108c3 */
[----:B------:R-:W1:Y:S01]  /*a7f0*/  MUFU.EX2 R176, R176 ;  /* 0x000000b000b07308 */ /* 0x000e620000000800 */
[--C-:B------:R-:W-:Y:S01]  /*a800*/  FFMA.FTZ R153, R153, R88, -R195.reuse ;  /* 0x0000005899997223 */ /* 0x100fe200000108c3 */
[----:B------:R-:W-:Y:S01]  /*a810*/  FMNMX.FTZ R9, R163, R8, !PT ;  /* 0x00000008a3097209 */ /* 0x000fe20007810000 */
[-CC-:B------:R-:W-:Y:S01]  /*a820*/  FFMA.FTZ R186, R156, R88.reuse, -R195.reuse ;  /* 0x000000589cba7223 */ /* 0x180fe200000108c3 */
[-CC-:B------:R-:W-:Y:S01]  /*a830*/  FFMA.FTZ R188, R144, R88.reuse, -R195.reuse ;  /* 0x0000005890bc7223 */ /* 0x180fe200000108c3 */
[-CC-:B------:R-:W-:Y:S01]  /*a840*/  FFMA.FTZ R145, R145, R88.reuse, -R195.reuse ;  /* 0x0000005891917223 */ /* 0x180fe200000108c3 */
[----:B------:R-:W-:Y:S01]  /*a850*/  FMNMX.FTZ R9, R164, R9, !PT ;  /* 0x00000009a4097209 */ /* 0x000fe20007810000 */
[-C--:B------:R-:W-:Y:S01]  /*a860*/  FFMA.FTZ R190, R148, R88.reuse, -R195 ;  /* 0x0000005894be7223 */ /* 0x080fe200000108c3 */
[----:B------:R-:W-:Y:S01]  /*a870*/  MUFU.EX2 R178, R178 ;  /* 0x000000b200b27308 */ /* 0x000fe20000000800 */
[----:B0-----:R-:W-:Y:S01]  /*a880*/  FFMA.FTZ R7, R90, R7, R5 ;  /* 0x000000075a077223 */ /* 0x001fe20000010005 */
[----:B------:R-:W-:Y:S01]  /*a890*/  FMNMX.FTZ R8, R154, R9, !PT ;  /* 0x000000099a087209 */ /* 0x000fe20007810000 */
[-CC-:B------:R-:W-:Y:S01]  /*a8a0*/  FFMA.FTZ R149, R149, R88.reuse, -R195.reuse ;  /* 0x0000005895957223 */ /* 0x180fe200000108c3 */
[-CC-:B------:R-:W-:Y:S01]  /*a8b0*/  FFMA.FTZ R192, R136, R88.reuse, -R195.reuse ;  /* 0x0000005888c07223 */ /* 0x180fe200000108c3 */
[--C-:B------:R-:W-:Y:S01]  /*a8c0*/  FFMA.FTZ R137, R137, R88, -R195.reuse ;  /* 0x0000005889897223 */ /* 0x100fe200000108c3 */
[----:B------:R-:W-:Y:S01]  /*a8d0*/  FMNMX.FTZ R9, R155, R8, !PT ;  /* 0x000000089b097209 */ /* 0x000fe20007810000 */
[-C--:B------:R-:W-:Y:S01]  /*a8e0*/  FFMA.FTZ R194, R140, R88.reuse, -R195 ;  /* 0x000000588cc27223 */ /* 0x080fe200000108c3 */
[----:B------:R-:W-:Y:S01]  /*a8f0*/  MUFU.EX2 R13, R13 ;  /* 0x0000000d000d7308 */ /* 0x000fe20000000800 */
[----:B-1----:R-:W-:Y:S01]  /*a900*/  FADD.FTZ R7, R176, R7 ;  /* 0x00000007b0077221 */ /* 0x002fe20000010000 */
[----:B------:R-:W-:Y:S01]  /*a910*/  FMNMX.FTZ R8, R158, R9, !PT ;  /* 0x000000099e087209 */ /* 0x000fe20007810000 */
[-CC-:B------:R-:W-:Y:S01]  /*a920*/  FFMA.FTZ R141, R141, R88.reuse, -R195.reuse ;  /* 0x000000588d8d7223 */ /* 0x180fe200000108c3 */
[-CC-:B------:R-:W-:Y:S01]  /*a930*/  FFMA.FTZ R121, R121, R88.reuse, -R195.reuse ;  /* 0x0000005879797223 */ /* 0x180fe200000108c3 */
[--C-:B------:R-:W-:Y:S01]  /*a940*/  FFMA.FTZ R125, R125, R88, -R195.reuse ;  /* 0x000000587d7d7223 */ /* 0x100fe200000108c3 */
[----:B------:R-:W-:Y:S01]  /*a950*/  FMNMX.FTZ R9, R159, R8, !PT ;  /* 0x000000089f097209 */ /* 0x000fe20007810000 */
[-CC-:B------:R-:W-:Y:S01]  /*a960*/  FFMA.FTZ R113, R113, R88.reuse, -R195.reuse ;  /* 0x0000005871717223 */ /* 0x180fe200000108c3 */
[----:B------:R-:W-:Y:S01]  /*a970*/  MUFU.EX2 R180, R180 ;  /* 0x000000b400b47308 */ /* 0x000fe20000000800 */
[-CC-:B------:R-:W-:Y:S01]  /*a980*/  FFMA.FTZ R105, R105, R88.reuse, -R195.reuse ;  /* 0x0000005869697223 */ /* 0x180fe200000108c3 */
[----:B------:R-:W-:Y:S01]  /*a990*/  FMNMX.FTZ R8, R146, R9, !PT ;  /* 0x0000000992087209 */ /* 0x000fe20007810000 */
[-CC-:B------:R-:W-:Y:S01]  /*a9a0*/  FFMA.FTZ R109, R109, R88.reuse, -R195.reuse ;  /* 0x000000586d6d7223 */ /* 0x180fe200000108c3 */
[-CC-:B------:R-:W-:Y:S01]  /*a9b0*/  FFMA.FTZ R97, R97, R88.reuse, -R195.reuse ;  /* 0x0000005861617223 */ /* 0x180fe200000108c3 */
[--C-:B------:R-:W-:Y:S01]  /*a9c0*/  FFMA.FTZ R101, R101, R88, -R195.reuse ;  /* 0x0000005865657223 */ /* 0x100fe200000108c3 */
[----:B------:R-:W-:Y:S01]  /*a9d0*/  FMNMX.FTZ R9, R147, R8, !PT ;  /* 0x0000000893097209 */ /* 0x000fe20007810000 */
[-CC-:B------:R-:W-:Y:S01]  /*a9e0*/  FFMA.FTZ R20, R175, R88.reuse, -R195.reuse ;  /* 0x00000058af147223 */ /* 0x180fe200000108c3 */
[----:B------:R-:W-:Y:S01]  /*a9f0*/  MUFU.EX2 R193, R193 ;  /* 0x000000c100c17308 */ /* 0x000fe20000000800 */
[----:B------:R-:W-:Y:S01]  /*aa00*/  FFMA.FTZ R93, R93, R88, -R195 ;  /* 0x000000585d5d7223 */ /* 0x000fe200000108c3 */
[----:B------:R-:W-:-:S02]  /*aa10*/  FMNMX.FTZ R8, R150, R9, !PT ;  /* 0x0000000996087209 */ /* 0x000fc40007810000 */
[----:B------:R-:W-:Y:S02]  /*aa20*/  F2FP.F16.F32.PACK_AB R176, R176, R5 ;  /* 0x00000005b0b0723e */ /* 0x000fe400000000ff */
        /* <DEDUP_REMOVED lines=30> */
[----:B------:R-:W-:Y:S02]  /*ac10*/  WARPGROUP.DEPBAR.LE gsb0, 0x0 ;  /* 0x00008000000079c5 */ /* 0x000fe40000010000 */
[----:B------:R-:W-:Y:S01]  /*ac20*/  WARPGROUP.ARRIVE ;  /* 0x00000000000079c5 */ /* 0x000fe20000000000 */
[----:B------:R-:W-:Y:S02]  /*ac30*/  FMNMX.FTZ R8, R111, R8, !PT ;  /* 0x000000086f087209 */ /* 0x000fe40007810000 */
[----:B------:R-:W-:Y:S01]  /*ac40*/  MUFU.EX2 R192, R192 ;  /* 0x000000c000c07308 */ /* 0x000fe20000000800 */
[-CC-:B------:R-:W-:Y:S01]  /*ac50*/  FFMA.FTZ R196, R128, R88.reuse, -R195.reuse ;  /* 0x0000005880c47223 */ /* 0x180fe200000108c3 */
[----:B------:R-:W-:Y:S01]  /*ac60*/  FFMA.FTZ R198, R132, R88, -R195 ;  /* 0x0000005884c67223 */ /* 0x000fe200000108c3 */
[----:B------:R-:W-:Y:S01]  /*ac70*/  FMNMX.FTZ R8, R185, R8, !PT ;  /* 0x00000008b9087209 */ /* 0x000fe20007810000 */
[----:B------:R-:W-:Y:S01]  /*ac80*/  HGMMA.64x128x16.F32 R24, R200, gdesc[UR8].tnspB, R24, gsb0 ;  /* 0x41e00008c8187df0 */ /* 0x000fe20008000818 */
[----:B------:R-:W-:Y:S01]  /*ac90*/  UIADD3 UR10, UR6, 0x380, URZ ;  /* 0x00000380060a7890 */ /* 0x000fe2000fffe03f */
[----:B------:R-:W-:Y:S01]  /*aca0*/  UMOV UR11, 0x40000040 ;  /* 0x40000040000b7882 */ /* 0x000fe20000000000 */
        /* <DEDUP_REMOVED lines=10> */
[--C-:B------:R-:W-:Y:S01]  /*ad50*/  FFMA.FTZ R8, R171, R88, -R195.reuse ;  /* 0x00000058ab087223 */ /* 0x100fe200000108c3 */
[----:B------:R-:W-:Y:S03]  /*ad60*/  MUFU.EX2 R196, R196 ;  /* 0x000000c400c47308 */ /* 0x000fe60000000800 */
[----:B------:R-:W0:Y:S05]  /*ad70*/  SHFL.BFLY PT, R12, R9, 0x2, 0x1f ;  /* 0x0c401f00090c7f89 */ /* 0x000e2a00000e0000 */
        /* <DEDUP_REMOVED lines=10> */
[----:B------:R-:W-:Y:S08]  /*ae20*/  MUFU.EX2 R133, R133 ;  /* 0x0000008500857308 */ /* 0x000ff00000000800 */
[----:B------:R0:W-:Y:S08]  /*ae30*/  MUFU.EX2 R92, R179 ;  /* 0x000000b3005c7308 */ /* 0x0001f00000000800 */
        /* <DEDUP_REMOVED lines=8> */
[----:B------:R-:W-:-:S03]  /*aec0*/  FFMA.FTZ R202, R124, R88, -R195 ;  /* 0x000000587cca7223 */ /* 0x000fc600000108c3 */
[----:B------:R-:W-:Y:S01]  /*aed0*/  MUFU.EX2 R101, R101 ;  /* 0x0000006500657308 */ /* 0x000fe20000000800 */
[----:B------:R-:W-:Y:S01]  /*aee0*/  HGMMA.64x128x16.F32 R24, R204, gdesc[UR8].tnspB, R24, gsb0 ;  /* 0x41e00008cc187df0 */ /* 0x000fe20008000818 */
[----:B------:R-:W-:Y:S01]  /*aef0*/  UIADD3 UR10, UR6, 0x400, URZ ;  /* 0x00000400060a7890 */ /* 0x000fe2000fffe03f */
[----:B------:R-:W-:-:S05]  /*af00*/  UMOV UR11, 0x40000040 ;  /* 0x40000040000b7882 */ /* 0x000fca0000000000 */
        /* <DEDUP_REMOVED lines=8> */
[----:B------:R-:W-:Y:S01]  /*af90*/  IADD3 R112, -R22, 0xb, RZ ;  /* 0x0000000b16707810 */ /* 0x000fe20007ffe1ff */
[----:B------:R-:W-:Y:S01]  /*afa0*/  FFMA.FTZ R206, R116, R88, -R195 ;  /* 0x0000005874ce7223 */ /* 0x000fe200000108c3 */
[----:B------:R-:W-:Y:S02]  /*afb0*/  @!P1 PRMT R116, RZ, 0x654, R110 ;  /* 0x00000654ff749816 */ /* 0x000fe4000000006e */
[----:B------:R-:W-:Y:S01]  /*afc0*/  HGMMA.64x128x16.F32 R24, R208, gdesc[UR8].tnspB, R24, gsb0 ;  /* 0x41e00008d0187df0 */ /* 0x000fe20008000818 */
[----:B------:R-:W-:Y:S01]  /*afd0*/  UIADD3 UR10, UR6, 0x480, URZ ;  /* 0x00000480060a7890 */ /* 0x000fe2000fffe03f */
[----:B------:R-:W-:Y:S01]  /*afe0*/  MUFU.EX2 R204, R204 ;  /* 0x000000cc00cc7308 */ /* 0x000fe20000000800 */
[----:B------:R-:W-:Y:S01]  /*aff0*/  UMOV UR11, 0x40000040 ;  /* 0x40000040000b7882 */ /* 0x000fe20000000000 */
[----:B------:R-:W-:-:S06]  /*b000*/  UIADD3 UR6, UR6, 0x500, URZ ;  /* 0x0000050006067890 */ /* 0x000fcc000fffe03f */
[----:B------:R-:W-:Y:S01]  /*b010*/  MUFU.EX2 R206, R206 ;  /* 0x000000ce00ce7308 */ /* 0x000fe20000000800 */
[----:B------:R-:W-:Y:S02]  /*b020*/  WARPGROUP.DEPBAR.LE gsb0, 0x0 ;  /* 0x00008000000079c5 */ /* 0x000fe40000010000 */
[----:B------:R-:W-:Y:S01]  /*b030*/  WARPGROUP.ARRIVE ;  /* 0x00000000000079c5 */ /* 0x000fe20000000000 */
[-CC-:B------:R-:W-:Y:S01]  /*b040*/  FFMA.FTZ R208, R167, R88.reuse, -R195.reuse ;  /* 0x00000058a7d07223 */ /* 0x180fe200000108c3 */
[-C--:B------:R-:W-:Y:S01]  /*b050*/  FFMA.FTZ R210, R169, R88.reuse, -R195 ;  /* 0x00000058a9d27223 */ /* 0x080fe200000108c3 */
[C---:B------:R-:W-:Y:S01]  /*b060*/  FADD.FTZ R167, -R9.reuse, R4 ;  /* 0x0000000409a77221 */ /* 0x040fe20000010100 */
[-C--:B------:R-:W-:Y:S02]  /*b070*/  FMUL.FTZ R169, R9, R88.reuse ;  /* 0x0000005809a97220 */ /* 0x080fe40000410000 */
[----:B------:R-:W-:Y:S01]  /*b080*/  HGMMA.64x128x16.F32 R24, R212, gdesc[UR8].tnspB, R24, gsb0 ;  /* 0x41e00008d4187df0 */ /* 0x000fe20008000818 */
[-C--:B------:R-:W-:Y:S01]  /*b090*/  FMUL.FTZ R167, R167, R88.reuse ;  /* 0x00000058a7a77220 */ /* 0x080fe20000410000 */
[-CC-:B------:R-:W-:Y:S01]  /*b0a0*/  FFMA.FTZ R4, R11, R88.reuse, -R169.reuse ;  /* 0x000000580b047223 */ /* 0x180fe200000108a9 */
[-CC-:B------:R-:W-:Y:S01]  /*b0b0*/  FFMA.FTZ R177, R10, R88.reuse, -R169.reuse ;  /* 0x000000580ab17223 */ /* 0x180fe200000108a9 */
[-CC-:B0-----:R-:W-:Y:S01]  /*b0c0*/  FFMA.FTZ R179, R14, R88.reuse, -R169.reuse ;  /* 0x000000580eb37223 */ /* 0x181fe200000108a9 */
        /* <DEDUP_REMOVED lines=25> */
[--C-:B------:R-:W-:Y:S01]  /*b260*/  FFMA.FTZ R108, R131, R88, -R169.reuse ;  /* 0x00000058836c7223 */ /* 0x100fe200000108a9 */
[----:B------:R-:W-:Y:S01]  /*b270*/  MUFU.EX2 R179, R179 ;  /* 0x000000b300b37308 */ /* 0x000fe20000000800 */
[----:B0-----:R-:W-:Y:S01]  /*b280*/  FFMA.FTZ R6, R167, R6, R4 ;  /* 0x00000006a7067223 */ /* 0x001fe20000010004 */
        /* <DEDUP_REMOVED lines=9> */
[----:B------:R-:W-:-:S05]  /*b320*/  FFMA.FTZ R95, R95, R88, -R169 ;  /* 0x000000585f5f7223 */ /* 0x000fca00000108a9 */
[----:B------:R-:W-:Y:S08]  /*b330*/  MUFU.EX2 R11, R11 ;  /* 0x0000000b000b7308 */ /* 0x000ff00000000800 */
        /* <DEDUP_REMOVED lines=13> */
[----:B------:R-:W-:-:S05]  /*b410*/  WARPGROUP.ARRIVE ;  /* 0x00000000000079c5 */ /* 0x000fca0000000000 */
[----:B------:R-:W-:Y:S01]  /*b420*/  MUFU.EX2 R104, R104 ;  /* 0x0000006800687308 */ /* 0x000fe20000000800 */
[----:B------:R-:W-:Y:S02]  /*b430*/  F2FP.F16.F32.PACK_AB R214, R101, R12 ;  /* 0x0000000c65d6723e */ /* 0x000fe400000000ff */
[----:B------:R-:W-:Y:S01]  /*b440*/  F2FP.F16.F32.PACK_AB R212, R97, R8 ;  /* 0x0000000861d4723e */ /* 0x000fe200000000ff */
[----:B------:R-:W-:Y:S01]  /*b450*/  HGMMA.64x128x16.F32 R24, R216, gdesc[UR4].tnspB, R24, gsb0 ;  /* 0x41e00004d8187df0 */ /* 0x000fe20008000818 */
[----:B------:R-:W-:-:S03]  /*b460*/  R2UR UR7, R17 ;  /* 0x00000000110772ca */ /* 0x000fc600000e0000 */
[----:B------:R-:W0:Y:S01]  /*b470*/  MUFU.EX2 R139, R139 ;  /* 0x0000008b008b7308 */ /* 0x000e220000000800 */
[----:B------:R-:W-:-:S07]  /*b480*/  R2UR UR6, R220 ;  /* 0x00000000dc0672ca */ /* 0x000fce00000e0000 */
[----:B------:R-:W1:Y:S06]  /*b490*/  MUFU.EX2 R195, R195 ;  /* 0x000000c300c37308 */ /* 0x000e6c0000000800 */
[----:B------:R-:W-:Y:S01]  /*b4a0*/  UISETP.GT.AND UP0, UPT, UR6, UR7, UPT ;  /* 0x000000070600728c */ /* 0x000fe2000bf04270 */
[----:B------:R-:W-:Y:S01]  /*b4b0*/  R2UR UR7, R0 ;  /* 0x00000000000772ca */ /* 0x000fe200000e0000 */
[----:B------:R-:W2:Y:S01]  /*b4c0*/  MUFU.EX2 R106, R106 ;  /* 0x0000006a006a7308 */ /* 0x000ea20000000800 */
[----:B------:R-:W-:-:S03]  /*b4d0*/  UIADD3 UR6, UR6, -0x1, URZ ;  /* 0xffffffff06067890 */ /* 0x000fc6000fffe03f */
[----:B------:R-:W-:-:S03]  /*b4e0*/  PLOP3.LUT P2, PT, PT, PT, UP0, 0x80, 0x0 ;  /* 0x000000000000781c */ /* 0x000fc60003f4f008 */
[----:B------:R-:W-:Y:S01]  /*b4f0*/  IMAD.U32 R220, RZ, RZ, UR6 ;  /* 0x00000006ffdc7e24 */ /* 0x000fe2000f8e00ff */
[----:B------:R-:W3:Y:S08]  /*b500*/  MUFU.EX2 R197, R197 ;  /* 0x000000c500c57308 */ /* 0x000ef00000000800 */
[----:B------:R-:W4:Y:S08]  /*b510*/  MUFU.EX2 R108, R108 ;  /* 0x0000006c006c7308 */ /* 0x000f300000000800 */
        /* <DEDUP_REMOVED lines=14> */
[----:B------:R0:W-:Y:S06]  /*b600*/  BAR.ARV R112, 0x100 ;  /* 0x000400700000751d */ /* 0x0001ec0000002000 */
[----:B------:R1:W-:Y:S01]  /*b610*/  @!P1 SYNCS.ARRIVE.TRANS64.RED.A1T0 RZ, [R116+URZ], RZ ;  /* 0x000000ff74ff99a7 */ /* 0x0003e2000810043f */
[----:B------:R-:W-:Y:S01]  /*b620*/  MUFU.EX2 R95, R95 ;  /* 0x0000005f005f7308 */ /* 0x000fe20000000800 */
[----:B0-----:R-:W-:Y:S01]  /*b630*/  FADD.FTZ R112, R178, R7 ;  /* 0x00000007b2707221 */ /* 0x001fe20000010000 */
[----:B------:R-:W-:Y:S01]  /*b640*/  F2FP.F16.F32.PACK_AB R178, R13, R178 ;  /* 0x000000b20db2723e */ /* 0x000fe200000000ff */
[----:B------:R-:W-:Y:S01]  /*b650*/  FMUL.FTZ R24, R24, R90 ;  /* 0x0000005a18187220 */ /* 0x000fe20000410000 */
[----:B------:R-:W-:Y:S01]  /*b660*/  F2FP.F16.F32.PACK_AB R216, R165, R20 ;  /* 0x00000014a5d8723e */ /* 0x000fe200000000ff */
[----:B------:R-:W-:Y:S01]  /*b670*/  FMUL.FTZ R25, R25, R90 ;  /* 0x0000005a19197220 */ /* 0x000fe20000410000 */
[----:B------:R-:W-:Y:S01]  /*b680*/  F2FP.F16.F32.PACK_AB R218, R93, R92 ;  /* 0x0000005c5dda723e */ /* 0x000fe200000000ff */
[----:B-1----:R-:W-:Y:S01]  /*b690*/  FADD.FTZ R116, R177, R6 ;  /* 0x00000006b1747221 */ /* 0x002fe20000010000 */
[----:B------:R-:W-:Y:S01]  /*b6a0*/  FFMA.FTZ R6, R123, R88, -R169 ;  /* 0x000000587b067223 */ /* 0x000fe200000108a9 */
[----:B------:R-:W-:Y:S01]  /*b6b0*/  FADD.FTZ R123, R13, R112 ;  /* 0x000000700d7b7221 */ /* 0x000fe20000010000 */
[----:B------:R0:W-:Y:S01]  /*b6c0*/  @!P1 SYNCS.ARRIVE.TRANS64.RED.A1T0 RZ, [R118+URZ], RZ ;  /* 0x000000ff76ff99a7 */ /* 0x0001e2000810043f */
[----:B------:R-:W-:Y:S01]  /*b6d0*/  FADD.FTZ R7, R179, R116 ;  /* 0x00000074b3077221 */ /* 0x000fe20000010000 */
[----:B------:R-:W-:Y:S01]  /*b6e0*/  F2FP.F16.F32.PACK_AB R179, R10, R179 ;  /* 0x000000b30ab3723e */ /* 0x000fe200000000ff */
[----:B------:R-:W-:Y:S01]  /*b6f0*/  FADD.FTZ R116, R180, R123 ;  /* 0x0000007bb4747221 */ /* 0x000fe20000010000 */
[----:B------:R-:W1:Y:S01]  /*b700*/  MUFU.EX2 R6, R6 ;  /* 0x0000000600067308 */ /* 0x000e620000000800 */
[----:B------:R-:W-:Y:S01]  /*b710*/  FADD.FTZ R112, R10, R7 ;  /* 0x000000070a707221 */ /* 0x000fe20000010000 */
[----:B------:R-:W-:Y:S01]  /*b720*/  F2FP.F16.F32.PACK_AB R177, R177, R4 ;  /* 0x00000004b1b1723e */ /* 0x000fe200000000ff */
[C---:B------:R-:W-:Y:S01]  /*b730*/  FADD.FTZ R123, R193.reuse, R116 ;  /* 0x00000074c17b7221 */ /* 0x040fe20000010000 */
[----:B------:R-:W-:Y:S01]  /*b740*/  F2FP.F16.F32.PACK_AB R180, R193, R180 ;  /* 0x000000b4c1b4723e */ /* 0x000fe200000000ff */
[----:B------:R-:W-:Y:S01]  /*b750*/  FADD.FTZ R7, R11, R112 ;  /* 0x000000700b077221 */ /* 0x000fe20000010000 */
[----:B------:R-:W-:Y:S01]  /*b760*/  FFMA.FTZ R112, R127, R88, -R169 ;  /* 0x000000587f707223 */ /* 0x000fe200000108a9 */
[----:B0-----:R-:W-:Y:S01]  /*b770*/  FADD.FTZ R118, R182, R123 ;  /* 0x0000007bb6767221 */ /* 0x001fe20000010000 */
[----:B------:R-:W-:Y:S01]  /*b780*/  MUFU.EX2 R4, R107 ;  /* 0x0000006b00047308 */ /* 0x000fe20000000800 */
[----:B------:R-:W-:Y:S01]  /*b790*/  FADD.FTZ R116, R14, R7 ;  /* 0x000000070e747221 */ /* 0x000fe20000010000 */
[C---:B------:R-:W-:Y:S01]  /*b7a0*/  F2FP.F16.F32.PACK_AB R182, R161.reuse, R182 ;  /* 0x000000b6a1b6723e */ /* 0x040fe200000000ff */
[----:B------:R-:W-:Y:S01]  /*b7b0*/  FADD.FTZ R115, R161, R118 ;  /* 0x00000076a1737221 */ /* 0x000fe20000010000 */
[----:B------:R-:W-:Y:S01]  /*b7c0*/  F2FP.F16.F32.PACK_AB R193, R139, R104 ;  /* 0x000000688bc1723e */ /* 0x000fe200000000ff */
[----:B------:R-:W-:Y:S01]  /*b7d0*/  FADD.FTZ R7, R15, R116 ;  /* 0x000000740f077221 */ /* 0x000fe20000010000 */
[-C--:B------:R-:W-:Y:S01]  /*b7e0*/  FFMA.FTZ R116, R119, R88.reuse, -R169 ;  /* 0x0000005877747223 */ /* 0x080fe200000108a9 */
[----:B------:R-:W-:Y:S01]  /*b7f0*/  FADD.FTZ R120, R184, R115 ;  /* 0x00000073b8787221 */ /* 0x000fe20000010000 */
[----:B------:R-:W0:Y:S01]  /*b800*/  MUFU.EX2 R112, R112 ;  /* 0x0000007000707308 */ /* 0x000e220000000800 */
[C---:B------:R-:W-:Y:S01]  /*b810*/  FADD.FTZ R118, R94.reuse, R7 ;  /* 0x000000075e767221 */ /* 0x040fe20000010000 */
[-CC-:B------:R-:W-:Y:S01]  /*b820*/  FFMA.FTZ R115, R183, R88.reuse, -R169.reuse ;  /* 0x00000058b7737223 */ /* 0x180fe200000108a9 */
[----:B------:R-:W-:Y:S01]  /*b830*/  FADD.FTZ R117, R153, R120 ;  /* 0x0000007899757221 */ /* 0x000fe20000010000 */
[----:B------:R-:W-:Y:S01]  /*b840*/  F2FP.F16.F32.PACK_AB R183, R94, R15 ;  /* 0x0000000f5eb7723e */ /* 0x000fe200000000ff */
[----:B------:R-:W-:Y:S01]  /*b850*/  FADD.FTZ R7, R23, R118 ;  /* 0x0000007617077221 */ /* 0x000fe20000010000 */
[-C--:B------:R-:W-:Y:S01]  /*b860*/  FFMA.FTZ R119, R187, R88.reuse, -R169 ;  /* 0x00000058bb777223 */ /* 0x080fe200000108a9 */
[----:B------:R-:W-:Y:S01]  /*b870*/  FADD.FTZ R118, R186, R117 ;  /* 0x00000075ba767221 */ /* 0x000fe20000010000 */
[----:B------:R-:W0:Y:S01]  /*b880*/  MUFU.EX2 R116, R116 ;  /* 0x0000007400747308 */ /* 0x000e220000000800 */
[C---:B------:R-:W-:Y:S01]  /*b890*/  FADD.FTZ R7, R96.reuse, R7 ;  /* 0x0000000760077221 */ /* 0x040fe20000010000 */
[----:B------:R-:W-:Y:S01]  /*b8a0*/  FFMA.FTZ R117, R185, R88, -R169 ;  /* 0x00000058b9757223 */ /* 0x000fe200000108a9 */
[----:B------:R-:W-:Y:S01]  /*b8b0*/  F2FP.F16.F32.PACK_AB R185, R96, R23 ;  /* 0x0000001760b9723e */ /* 0x000fe200000000ff */
[----:B------:R-:W-:Y:S01]  /*b8c0*/  FMUL.FTZ R28, R28, R90 ;  /* 0x0000005a1c1c7220 */ /* 0x000fe20000410000 */
[----:B------:R-:W-:Y:S01]  /*b8d0*/  FADD.FTZ R120, R98, R7 ;  /* 0x0000000762787221 */ /* 0x000fe20000010000 */
[----:B------:R-:W-:Y:S01]  /*b8e0*/  FADD.FTZ R7, R21, R118 ;  /* 0x0000007615077221 */ /* 0x000fe20000010000 */
[----:B------:R-:W-:Y:S01]  /*b8f0*/  FFMA.FTZ R118, R99, R88, -R169 ;  /* 0x0000005863767223 */ /* 0x000fe200000108a9 */
[----:B------:R-:W0:Y:S01]  /*b900*/  MUFU.EX2 R94, R115 ;  /* 0x00000073005e7308 */ /* 0x000e220000000800 */
[C---:B------:R-:W-:Y:S01]  /*b910*/  FADD.FTZ R123, R155.reuse, R120 ;  /* 0x000000789b7b7221 */ /* 0x040fe20000010000 */
[----:B------:R-:W-:Y:S01]  /*b920*/  FADD.FTZ R120, R188, R7 ;  /* 0x00000007bc787221 */ /* 0x000fe20000010000 */
[----:B------:R-:W-:Y:S01]  /*b930*/  F2FP.F16.F32.PACK_AB R187, R155, R98 ;  /* 0x000000629bbb723e */ /* 0x000fe200000000ff */
[----:B------:R-:W-:Y:S01]  /*b940*/  FFMA.FTZ R99, R189, R88, -R169 ;  /* 0x00000058bd637223 */ /* 0x000fe200000108a9 */
[----:B------:R-:W-:Y:S01]  /*b950*/  FADD.FTZ R122, R100, R123 ;  /* 0x0000007b647a7221 */ /* 0x000fe20000010000 */
[----:B------:R-:W-:Y:S01]  /*b960*/  FADD.FTZ R7, R145, R120 ;  /* 0x0000007891077221 */ /* 0x000fe20000010000 */
[----:B------:R-:W-:Y:S01]  /*b970*/  F2FP.F16.F32.PACK_AB R184, R153, R184 ;  /* 0x000000b899b8723e */ /* 0x000fe200000000ff */
[----:B------:R-:W0:Y:S01]  /*b980*/  MUFU.EX2 R96, R117 ;  /* 0x0000007500607308 */ /* 0x000e220000000800 */
[----:B------:R-:W-:Y:S01]  /*b990*/  FADD.FTZ R123, R147, R122 ;  /* 0x0000007a937b7221 */ /* 0x000fe20000010000 */
[----:B------:R-:W-:Y:S01]  /*b9a0*/  FADD.FTZ R120, R190, R7 ;  /* 0x00000007be787221 */ /* 0x000fe20000010000 */
[----:B------:R-:W-:Y:S01]  /*b9b0*/  FFMA.FTZ R7, R191, R88, -R169 ;  /* 0x00000058bf077223 */ /* 0x000fe200000108a9 */
[----:B------:R-:W-:Y:S01]  /*b9c0*/  F2FP.F16.F32.PACK_AB R186, R21, R186 ;  /* 0x000000ba15ba723e */ /* 0x000fe200000000ff */
[----:B------:R-:W-:Y:S01]  /*b9d0*/  FADD.FTZ R122, R102, R123 ;  /* 0x0000007b667a7221 */ /* 0x000fe20000010000 */
[----:B------:R-:W-:Y:S01]  /*b9e0*/  FADD.FTZ R123, R149, R120 ;  /* 0x00000078957b7221 */ /* 0x000fe20000010000 */
[----:B------:R-:W-:Y:S01]  /*b9f0*/  F2FP.F16.F32.PACK_AB R188, R145, R188 ;  /* 0x000000bc91bc723e */ /* 0x000fe200000000ff */
[----:B------:R-:W0:Y:S01]  /*ba00*/  MUFU.EX2 R118, R118 ;  /* 0x0000007600767308 */ /* 0x000e220000000800 */
[----:B------:R-:W-:Y:S01]  /*ba10*/  FADD.FTZ R127, R151, R122 ;  /* 0x0000007a977f7221 */ /* 0x000fe20000010000 */
[----:B------:R-:W-:Y:S01]  /*ba20*/  FADD.FTZ R120, R192, R123 ;  /* 0x0000007bc0787221 */ /* 0x000fe20000010000 */
[----:B------:R-:W-:Y:S01]  /*ba30*/  F2FP.F16.F32.PACK_AB R189, R147, R100 ;  /* 0x0000006493bd723e */ /* 0x000fe200000000ff */
[----:B------:R-:W-:Y:S01]  /*ba40*/  FMUL.FTZ R29, R29, R90 ;  /* 0x0000005a1d1d7220 */ /* 0x000fe20000410000 */
        /* <DEDUP_REMOVED lines=11> */
[----:B------:R-:W-:Y:S01]  /*bb00*/  FMUL.FTZ R33, R33, R90 ;  /* 0x0000005a21217220 */ /* 0x000fe20000410000 */
[----:B--2---:R-:W-:Y:S01]  /*bb10*/  FADD.FTZ R10, R106, R5 ;  /* 0x000000056a0a7221 */ /* 0x004fe20000010000 */
[----:B------:R-:W-:Y:S01]  /*bb20*/  FADD.FTZ R14, R196, R13 ;  /* 0x0000000dc40e7221 */ /* 0x000fe20000010000 */
[----:B------:R-:W-:Y:S01]  /*bb30*/  F2FP.F16.F32.PACK_AB R194, R141, R194 ;  /* 0x000000c28dc2723e */ /* 0x000fe200000000ff */
[-C--:B------:R-:W-:Y:S01]  /*bb40*/  FMUL.FTZ R36, R36, R90.reuse ;  /* 0x0000005a24247220 */ /* 0x080fe20000410000 */
[----:B---3--:R-:W-:Y:S01]  /*bb50*/  FADD.FTZ R5, R197, R10 ;  /* 0x0000000ac5057221 */ /* 0x008fe20000010000 */
[----:B------:R-:W-:Y:S01]  /*bb60*/  FADD.FTZ R11, R157, R14 ;  /* 0x0000000e9d0b7221 */ /* 0x000fe20000010000 */
[----:B------:R-:W-:Y:S01]  /*bb70*/  F2FP.F16.F32.PACK_AB R195, R106, R195 ;  /* 0x000000c36ac3723e */ /* 0x000fe200000000ff */
[----:B------:R-:W-:Y:S01]  /*bb80*/  FMUL.FTZ R37, R37, R90 ;  /* 0x0000005a25257220 */ /* 0x000fe20000410000 */
[----:B----4-:R-:W-:Y:S01]  /*bb90*/  FADD.FTZ R10, R108, R5 ;  /* 0x000000056c0a7221 */ /* 0x010fe20000010000 */
[----:B------:R-:W-:Y:S01]  /*bba0*/  FADD.FTZ R14, R198, R11 ;  /* 0x0000000bc60e7221 */ /* 0x000fe20000010000 */
[----:B------:R-:W-:Y:S01]  /*bbb0*/  F2FP.F16.F32.PACK_AB R196, R157, R196 ;  /* 0x000000c49dc4723e */ /* 0x000fe200000000ff */
[-C--:B------:R-:W-:Y:S01]  /*bbc0*/  FMUL.FTZ R40, R40, R90.reuse ;  /* 0x0000005a28287220 */ /* 0x080fe20000410000 */
[----:B-----5:R-:W-:Y:S01]  /*bbd0*/  FADD.FTZ R5, R199, R10 ;  /* 0x0000000ac7057221 */ /* 0x020fe20000010000 */
[----:B------:R-:W-:Y:S01]  /*bbe0*/  FADD.FTZ R11, R129, R14 ;  /* 0x0000000e810b7221 */ /* 0x000fe20000010000 */
[----:B------:R-:W-:Y:S01]  /*bbf0*/  F2FP.F16.F32.PACK_AB R197, R108, R197 ;  /* 0x000000c56cc5723e */ /* 0x000fe200000000ff */
[----:B------:R-:W-:Y:S01]  /*bc00*/  FMUL.FTZ R41, R41, R90 ;  /* 0x0000005a29297220 */ /* 0x000fe20000410000 */
[----:B------:R-:W-:Y:S01]  /*bc10*/  FADD.FTZ R10, R110, R5 ;  /* 0x000000056e0a7221 */ /* 0x000fe20000010000 */
[----:B------:R-:W-:Y:S01]  /*bc20*/  FADD.FTZ R14, R200, R11 ;  /* 0x0000000bc80e7221 */ /* 0x000fe20000010000 */
[----:B------:R-:W-:Y:S01]  /*bc30*/  F2FP.F16.F32.PACK_AB R198, R129, R198 ;  /* 0x000000c681c6723e */ /* 0x000fe200000000ff */
[-C--:B------:R-:W-:Y:S01]  /*bc40*/  FMUL.FTZ R44, R44, R90.reuse ;  /* 0x0000005a2c2c7220 */ /* 0x080fe20000410000 */
[----:B------:R-:W-:Y:S01]  /*bc50*/  FADD.FTZ R5, R201, R10 ;  /* 0x0000000ac9057221 */ /* 0x000fe20000010000 */
[----:B------:R-:W-:Y:S01]  /*bc60*/  FADD.FTZ R11, R121, R14 ;  /* 0x0000000e790b7221 */ /* 0x000fe20000010000 */
[C---:B-1----:R-:W-:Y:S01]  /*bc70*/  F2FP.F16.F32.PACK_AB R201, R6.reuse, R201 ;  /* 0x000000c906c9723e */ /* 0x042fe200000000ff */
[-C--:B------:R-:W-:Y:S01]  /*bc80*/  FMUL.FTZ R45, R45, R90.reuse ;  /* 0x0000005a2d2d7220 */ /* 0x080fe20000410000 */
        /* <DEDUP_REMOVED lines=8> */
[----:B0-----:R-:W-:Y:S01]  /*bd10*/  FADD.FTZ R10, R112, R5 ;  /* 0x00000005700a7221 */ /* 0x001fe20000010000 */
[----:B------:R-:W-:Y:S01]  /*bd20*/  FADD.FTZ R14, R204, R11 ;  /* 0x0000000bcc0e7221 */ /* 0x000fe20000010000 */
[----:B------:R-:W-:Y:S01]  /*bd30*/  F2FP.F16.F32.PACK_AB R202, R125, R202 ;  /* 0x000000ca7dca723e */ /* 0x000fe200000000ff */
        /* <DEDUP_REMOVED lines=19> */
[----:B------:R-:W0:Y:S01]  /*be70*/  MUFU.EX2 R10, R99 ;  /* 0x00000063000a7308 */ /* 0x000e220000000800 */
[C---:B------:R-:W-:Y:S01]  /*be80*/  F2FP.F16.F32.PACK_AB R209, R4.reuse, R209 ;  /* 0x000000d104d1723e */ /* 0x040fe200000000ff */
[----:B------:R-:W-:Y:S01]  /*be90*/  FADD.FTZ R5, R4, R5 ;  /* 0x0000000504057221 */ /* 0x000fe20000010000 */
[----:B------:R-:W-:Y:S01]  /*bea0*/  FADD.FTZ R6, R210, R11 ;  /* 0x0000000bd2067221 */ /* 0x000fe20000010000 */
[----:B------:R-:W-:Y:S01]  /*beb0*/  F2FP.F16.F32.PACK_AB R207, R116, R207 ;  /* 0x000000cf74cf723e */ /* 0x000fe200000000ff */
[----:B------:R-:W-:Y:S01]  /*bec0*/  FMUL.FTZ R61, R61, R90 ;  /* 0x0000005a3d3d7220 */ /* 0x000fe20000410000 */
[----:B------:R-:W-:Y:S01]  /*bed0*/  FADD.FTZ R5, R94, R5 ;  /* 0x000000055e057221 */ /* 0x000fe20000010000 */
[----:B------:R-:W-:Y:S01]  /*bee0*/  FADD.FTZ R11, R109, R6 ;  /* 0x000000066d0b7221 */ /* 0x000fe20000010000 */
[----:B------:R1:W2:Y:S01]  /*bef0*/  MUFU.EX2 R14, R7 ;  /* 0x00000007000e7308 */ /* 0x0002a20000000800 */
[----:B------:R-:W-:Y:S01]  /*bf00*/  F2FP.F16.F32.PACK_AB R208, R105, R208 ;  /* 0x000000d069d0723e */ /* 0x000fe200000000ff */
        /* <DEDUP_REMOVED lines=8> */
[----:B------:R-:W-:Y:S01]  /*bf90*/  FADD.FTZ R5, R118, R5 ;  /* 0x0000000576057221 */ /* 0x000fe20000010000 */
[----:B------:R-:W-:Y:S01]  /*bfa0*/  FADD.FTZ R6, R12, R11 ;  /* 0x0000000b0c067221 */ /* 0x000fe20000010000 */
[----:B------:R-:W-:Y:S01]  /*bfb0*/  IMAD.U32 R12, RZ, RZ, UR7 ;  /* 0x00000007ff0c7e24 */ /* 0x000fe2000f8e00ff */
[----:B------:R-:W-:Y:S01]  /*bfc0*/  R2UR UR7, R221 ;  /* 0x00000000dd0772ca */ /* 0x000fe200000e0000 */
[----:B------:R-:W-:Y:S01]  /*bfd0*/  FADD.FTZ R5, R98, R5 ;  /* 0x0000000562057221 */ /* 0x000fe20000010000 */
[----:B------:R-:W-:Y:S01]  /*bfe0*/  FADD.FTZ R11, R101, R6 ;  /* 0x00000006650b7221 */ /* 0x000fe20000010000 */
[----:B------:R-:W-:Y:S01]  /*bff0*/  F2FP.F16.F32.PACK_AB R213, R118, R96 ;  /* 0x0000006076d5723e */ /* 0x000fe200000000ff */
[----:B------:R-:W-:Y:S01]  /*c000*/  FMUL.FTZ R68, R68, R90 ;  /* 0x0000005a44447220 */ /* 0x000fe20000410000 */
[C---:B------:R-:W-:Y:S01]  /*c010*/  FADD.FTZ R5, R103.reuse, R5 ;  /* 0x0000000567057221 */ /* 0x040fe20000010000 */
[----:B------:R-:W-:Y:S01]  /*c020*/  FADD.FTZ R4, R20, R11 ;  /* 0x0000000b14047221 */ /* 0x000fe20000010000 */
[----:B------:R-:W-:Y:S01]  /*c030*/  F2FP.F16.F32.PACK_AB R215, R103, R98 ;  /* 0x0000006267d7723e */ /* 0x000fe200000000ff */
[----:B------:R-:W-:Y:S01]  /*c040*/  FMUL.FTZ R69, R69, R90 ;  /* 0x0000005a45457220 */ /* 0x000fe20000410000 */
[----:B0-----:R-:W-:Y:S01]  /*c050*/  FADD.FTZ R5, R10, R5 ;  /* 0x000000050a057221 */ /* 0x001fe20000010000 */
[----:B-1----:R-:W-:Y:S01]  /*c060*/  FADD.FTZ R7, R165, R4 ;  /* 0x00000004a5077221 */ /* 0x002fe20000010000 */
[C---:B------:R-:W-:Y:S01]  /*c070*/  F2FP.F16.F32.PACK_AB R217, R91.reuse, R10 ;  /* 0x0000000a5bd9723e */ /* 0x040fe200000000ff */
[-C--:B------:R-:W-:Y:S01]  /*c080*/  FMUL.FTZ R72, R72, R90.reuse ;  /* 0x0000005a48487220 */ /* 0x080fe20000410000 */
[----:B------:R-:W-:Y:S01]  /*c090*/  FADD.FTZ R5, R91, R5 ;  /* 0x000000055b057221 */ /* 0x000fe20000010000 */
[----:B------:R-:W-:Y:S01]  /*c0a0*/  FADD.FTZ R4, R92, R7 ;  /* 0x000000075c047221 */ /* 0x000fe20000010000 */
[----:B------:R-:W-:Y:S01]  /*c0b0*/  MOV R11, UR7 ;  /* 0x00000007000b7c02 */ /* 0x000fe20008000f00 */
[----:B------:R-:W-:Y:S01]  /*c0c0*/  FMUL.FTZ R73, R73, R90 ;  /* 0x0000005a49497220 */ /* 0x000fe20000410000 */
[----:B--2---:R-:W-:Y:S01]  /*c0d0*/  FADD.FTZ R5, R14, R5 ;  /* 0x000000050e057221 */ /* 0x004fe20000010000 */
[----:B------:R-:W-:Y:S01]  /*c0e0*/  FADD.FTZ R7, R93, R4 ;  /* 0x000000045d077221 */ /* 0x000fe20000010000 */
[C---:B------:R-:W-:Y:S01]  /*c0f0*/  F2FP.F16.F32.PACK_AB R219, R95.reuse, R14 ;  /* 0x0000000e5fdb723e */ /* 0x040fe200000000ff */
[-C--:B------:R-:W-:Y:S01]  /*c100*/  FMUL.FTZ R76, R76, R90.reuse ;  /* 0x0000005a4c4c7220 */ /* 0x080fe20000410000 */
[----:B------:R-:W-:Y:S01]  /*c110*/  FADD.FTZ R6, R95, R5 ;  /* 0x000000055f067221 */ /* 0x000fe20000010000 */
        /* <DEDUP_REMOVED lines=37> */
[----:B------:R-:W-:-:S02]  /*c370*/  IMAD.MOV.U32 R4, RZ, RZ, R9 ;  /* 0x000000ffff047224 */ /* 0x000fc400078e0009 */
[----:B------:R-:W-:Y:S01]  /*c380*/  IMAD.MOV.U32 R5, RZ, RZ, R89 ;  /* 0x000000ffff057224 */ /* 0x000fe200078e0059 */
[----:B------:R-:W-:Y:S06]  /*c390*/  @P2 BRA `(.L_x_6275) ;  /* 0xffffffa800942947 */ /* 0x000fec000383ffff */
.L_x_6266:
[----:B------:R-:W-:Y:S06]  /*c3a0*/  BAR.ARV 0x8, 0x180 ;  /* 0x0206000000007b1d */ /* 0x000fec0000002000 */
[----:B------:R-:W-:Y:S05]  /*c3b0*/  @!P0 BRA `(.L_x_6276) ;  /* 0x0000000000048947 */ /* 0x000fea0003800000 */
[----:B------:R-:W-:Y:S01]  /*c3c0*/  BPT.TRAP 0x1 ;  /* 0x000000040000795c */ /* 0x000fe20000300000 */
.L_x_6276:
        /* <DEDUP_REMOVED lines=8> */
.L_x_6277:
[----:B-1----:R-:W-:Y:S05]  /*c450*/  @P2 BRA `(.L_x_6278) ;  /* 0x0000000000082947 */ /* 0x002fea0003800000 */
[----:B------:R-:W1:Y:S02]  /*c460*/  SYNCS.PHASECHK.TRANS64.TRYWAIT P0, [R11+URZ+0x34850], R2 ;  /* 0x034850020b0075a7 */ /* 0x000e64000800017f */
[----:B-1----:R-:W-:Y:S05]  /*c470*/  @!P0 BRA `(.L_x_6279) ;  /* 0x0000005c00fc8947 */ /* 0x002fea0003800000 */
.L_x_6278:
[----:B------:R-:W-:Y:S01]  /*c480*/  R2UR UR4, R16 ;  /* 0x00000000100472ca */ /* 0x000fe200000e0000 */
[----:B------:R-:W-:Y:S01]  /*c490*/  WARPGROUP.ARRIVE ;  /* 0x00000000000079c5 */ /* 0x000fe20000000000 */
[----:B------:R-:W-:Y:S01]  /*c4a0*/  R2UR UR5, R0 ;  /* 0x00000000000572ca */ /* 0x000fe200000e0000 */
[----:B------:R-:W-:Y:S01]  /*c4b0*/  UMOV UR7, 0x40000040 ;  /* 0x4000004000077882 */ /* 0x000fe20000000000 */
[----:B------:R-:W2:Y:S01]  /*c4c0*/  SHFL.BFLY PT, R0, R7, 0x2, 0x1f ;  /* 0x0c401f0007007f89 */ /* 0x000ea200000e0000 */
[----:B------:R-:W-:Y:S01]  /*c4d0*/  IMAD.MOV.U32 R8, RZ, RZ, RZ ;  /* 0x000000ffff087224 */ /* 0x000fe200078e00ff */
[----:B------:R-:W-:Y:S01]  /*c4e0*/  MOV R17, RZ ;  /* 0x000000ff00117202 */ /* 0x000fe20000000f00 */
[----:B------:R-:W-:Y:S01]  /*c4f0*/  IMAD.MOV.U32 R16, RZ, RZ, -0x800000 ;  /* 0xff800000ff107424 */ /* 0x000fe200078e00ff */
[----:B------:R-:W0:Y:S05]  /*c500*/  SHFL.BFLY PT, R3, R6, 0x2, 0x1f ;  /* 0x0c401f0006037f89 */ /* 0x000e2a00000e0000 */
[----:B------:R-:W-:-:S04]  /*c510*/  UIADD3 UR4, UR4, 0x400, URZ ;  /* 0x0000040004047890 */ /* 0x000fc8000fffe03f */
[----:B------:R-:W-:-:S04]  /*c520*/  USHF.R.U32.HI UR4, URZ, 0x4, UR4 ;  /* 0x000000043f047899 */ /* 0x000fc80008011604 */
[----:B------:R-:W-:-:S04]  /*c530*/  ULOP3.LUT UR4, UR4, 0x3fff, URZ, 0xc0, !UPT ;  /* 0x00003fff04047892 */ /* 0x000fc8000f8ec03f */
[----:B------:R-:W-:Y:S01]  /*c540*/  ULOP3.LUT UR4, UR4, 0x5800000, URZ, 0xfc, !UPT ;  /* 0x0580000004047892 */ /* 0x000fe2000f8efc3f */
[----:B--2---:R-:W-:-:S03]  /*c550*/  FADD.FTZ R0, R0, R7 ;  /* 0x0000000700007221 */ /* 0x004fc60000010000 */
[----:B------:R-:W-:Y:S01]  /*c560*/  UIMAD UR4, UR5, 0xb00, UR4 ;  /* 0x00000b00050478a4 */ /* 0x000fe2000f8e0204 */
[----:B01----:R-:W-:Y:S02]  /*c570*/  FADD.FTZ R2, R3, R6 ;  /* 0x0000000603027221 */ /* 0x003fe40000010000 */
[----:B------:R-:W0:Y:S04]  /*c580*/  SHFL.BFLY PT, R3, R0, 0x1, 0x1f ;  /* 0x0c201f0000037f89 */ /* 0x000e2800000e0000 */
[----:B------:R-:W-:Y:S02]  /*c590*/  UMOV UR6, UR4 ;  /* 0x0000000400067c82 */ /* 0x000fe40008000000 */
[----:B------:R-:W-:Y:S01]  /*c5a0*/  HGMMA.64x128x16.F32 R24, R176, gdesc[UR4].tnspB, R24, gsb0 ;  /* 0x41e00004b0187df0 */ /* 0x000fe20008000818 */
[----:B------:R-:W-:Y:S01]  /*c5b0*/  UIADD3 UR6, UR4, 0x80, URZ ;  /* 0x0000008004067890 */ /* 0x000fe2000fffe03f */
[----:B------:R-:W1:Y:S01]  /*c5c0*/  SHFL.BFLY PT, R5, R2, 0x1, 0x1f ;  /* 0x0c201f0002057f89 */ /* 0x000e6200000e0000 */
[----:B------:R-:W-:Y:S01]  /*c5d0*/  UMOV UR7, 0x40000040 ;  /* 0x4000004000077882 */ /* 0x000fe20000000000 */
[----:B0-----:R-:W-:Y:S01]  /*c5e0*/  FADD.FTZ R10, R0, R3 ;  /* 0x00000003000a7221 */ /* 0x001fe20000010000 */
[----:B------:R-:W-:-:S04]  /*c5f0*/  IMAD.MOV.U32 R0, RZ, RZ, -0x800000 ;  /* 0xff800000ff007424 */ /* 0x000fc800078e00ff */
[----:B------:R-:W-:Y:S01]  /*c600*/  FSETP.NE.FTZ.AND P0, PT, R10, RZ, PT ;  /* 0x000000ff0a00720b */ /* 0x000fe20003f15000 */
[----:B-1----:R-:W-:Y:S01]  /*c610*/  FADD.FTZ R12, R2, R5 ;  /* 0x00000005020c7221 */ /* 0x002fe20000010000 */
[----:B------:R-:W-:-:S04]  /*c620*/  @!P1 VIADD R5, R11, 0x34860 ;  /* 0x000348600b059836 */ /* 0x000fc80000000000 */
[----:B------:R-:W-:Y:S02]  /*c630*/  FSETP.NE.FTZ.AND P2, PT, R12, RZ, PT ;  /* 0x000000ff0c00720b */ /* 0x000fe40003f55000 */
[----:B------:R-:W-:-:S05]  /*c640*/  @!P1 PRMT R5, RZ, 0x654, R5 ;  /* 0x00000654ff059816 */ /* 0x000fca0000000005 */
        /* <DEDUP_REMOVED lines=13> */
[----:B------:R-:W-:Y:S01]  /*c720*/  HGMMA.64x128x16.F32 R24, R180, gdesc[UR4].tnspB, R24, gsb0 ;  /* 0x41e00004b4187df0 */ /* 0x000fe20008000818 */
[----:B------:R-:W-:Y:S01]  /*c730*/  UIADD3 UR6, UR4, 0x100, URZ ;  /* 0x0000010004067890 */ /* 0x000fe2000fffe03f */
[----:B------:R-:W-:Y:S01]  /*c740*/  UMOV UR7, 0x40000040 ;  /* 0x4000004000077882 */ /* 0x000fe20000000000 */
[----:B------:R-:W-:Y:S02]  /*c750*/  WARPGROUP.DEPBAR.LE gsb0, 0x0 ;  /* 0x00008000000079c5 */ /* 0x000fe40000010000 */
[----:B------:R-:W-:-:S07]  /*c760*/  WARPGROUP.ARRIVE ;  /* 0x00000000000079c5 */ /* 0x000fce0000000000 */
        /* <DEDUP_REMOVED lines=33> */
[----:B------:R-:W-:Y:S01]  /*c980*/  UIADD3 UR4, UR4, 0x500, URZ ;  /* 0x0000050004047890 */ /* 0x000fe2000fffe03f */
[----:B------:R-:W-:Y:S02]  /*c990*/  WARPGROUP.DEPBAR.LE gsb0, 0x0 ;  /* 0x00008000000079c5 */ /* 0x000fe40000010000 */
[----:B------:R-:W-:-:S06]  /*c9a0*/  WARPGROUP.ARRIVE ;  /* 0x00000000000079c5 */ /* 0x000fcc0000000000 */
[----:B------:R-:W-:Y:S01]  /*c9b0*/  HGMMA.64x128x16.F32 R24, R212, gdesc[UR4].tnspB, R24, gsb0 ;  /* 0x41e00004d4187df0 */ /* 0x000fe20008000818 */
[----:B------:R-:W-:Y:S01]  /*c9c0*/  UMOV UR6, UR4 ;  /* 0x0000000400067c82 */ /* 0x000fe20008000000 */
[----:B------:R-:W-:Y:S01]  /*c9d0*/  UMOV UR7, 0x40000040 ;  /* 0x4000004000077882 */ /* 0x000fe20000000000 */
[----:B------:R-:W-:Y:S02]  /*c9e0*/  WARPGROUP.DEPBAR.LE gsb0, 0x0 ;  /* 0x00008000000079c5 */ /* 0x000fe40000010000 */
[----:B------:R-:W-:-:S07]  /*c9f0*/  WARPGROUP.ARRIVE ;  /* 0x00000000000079c5 */ /* 0x000fce0000000000 */
[----:B------:R-:W-:Y:S03]  /*ca00*/  HGMMA.64x128x16.F32 R24, R216, gdesc[UR4].tnspB, R24, gsb0 ;  /* 0x41e00004d8187df0 */ /* 0x000fe60008000818 */
[----:B------:R-:W-:Y:S02]  /*ca10*/  WARPGROUP.DEPBAR.LE gsb0, 0x0 ;  /* 0x00008000000079c5 */ /* 0x000fe40000010000 */
        /* <DEDUP_REMOVED lines=65> */
.L_x_6259:
        /* <DEDUP_REMOVED lines=10> */
[----:B------:R-:W4:Y:S01]  /*ced0*/  LDC.64 R68, c[0x0][0xbd8] ;  /* 0x0002f600ff447b82 */ /* 0x000f220000000a00 */
[----:B------:R-:W-:Y:S02]  /*cee0*/  UIMAD.WIDE.U32 UR4, UR13, UR8, URZ ;  /* 0x000000080d0472a5 */ /* 0x000fe4000f8e003f */
[----:B------:R-:W-:-:S04]  /*cef0*/  UIMAD UR6, UR7, UR8, URZ ;  /* 0x00000008070672a4 */ /* 0x000fc8000f8e023f */
[----:B------:R-:W-:Y:S01]  /*cf00*/  UIMAD UR6, UR13, UR9, UR6 ;  /* 0x000000090d0672a4 */ /* 0x000fe2000f8e0206 */
[----:B-1----:R-:W-:Y:S01]  /*cf10*/  ISETP.NE.AND P0, PT, R71, 0x1, PT ;  /* 0x000000014700780c */ /* 0x002fe20003f05270 */
[----:B------:R-:W1:Y:S01]  /*cf20*/  S2UR UR11, SR_CTAID.Y ;  /* 0x00000000000b79c3 */ /* 0x000e620000002600 */
[----:B------:R-:W-:Y:S01]  /*cf30*/  ULDC.64 UR8, c[0x0][0xb38] ;  /* 0x0002ce0000087ab9 */ /* 0x000fe20000000a00 */
[----:B------:R-:W-:Y:S02]  /*cf40*/  UIADD3 UR6, UR5, UR6, URZ ;  /* 0x0000000605067290 */ /* 0x000fe4000fffe03f */
[----:B------:R-:W-:Y:S01]  /*cf50*/  UIMAD UR7, UR7, UR8, URZ ;  /* 0x00000008070772a4 */ /* 0x000fe2000f8e023f */
[----:B0-----:R-:W-:Y:S01]  /*cf60*/  VIADD R59, R17, 0xffffff80 ;  /* 0xffffff80113b7836 */ /* 0x001fe20000000000 */
[----:B---3--:R-:W-:Y:S02]  /*cf70*/  USHF.R.S32.HI UR10, URZ, 0x1f, UR12 ;  /* 0x0000001f3f0a7899 */ /* 0x008fe4000801140c */
[----:B------:R-:W1:Y:S02]  /*cf80*/  LDC R75, c[0x0][0xc50] ;  /* 0x00031400ff4b7b82 */ /* 0x000e640000000800 */
[----:B------:R-:W-:-:S04]  /*cf90*/  SHF.R.S32.HI R22, RZ, 0x1f, R59 ;  /* 0x0000001fff167819 */ /* 0x000fc8000001143b */
[CC--:B------:R-:W-:Y:S02]  /*cfa0*/  LEA.HI R17, R22.reuse, R59.reuse, RZ, 0x7 ;  /* 0x0000003b16117211 */ /* 0x0c0fe400078f38ff */
[----:B------:R-:W0:Y:S01]  /*cfb0*/  LDC.64 R72, c[0x0][0xb40] ;  /* 0x0002d000ff487b82 */ /* 0x000e220000000a00 */
[----:B------:R-:W-:Y:S02]  /*cfc0*/  LEA.HI R22, R22, R59, RZ, 0x2 ;  /* 0x0000003b16167211 */ /* 0x000fe400078f10ff */
[----:B------:R-:W-:Y:S02]  /*cfd0*/  LOP3.LUT R18, R17, 0xffffff80, RZ, 0xc0, !PT ;  /* 0xffffff8011127812 */ /* 0x000fe400078ec0ff */
[----:B------:R-:W-:Y:S02]  /*cfe0*/  SHF.R.S32.HI R58, RZ, 0x7, R17 ;  /* 0x00000007ff3a7819 */ /* 0x000fe40000011411 */
[----:B------:R-:W-:Y:S01]  /*cff0*/  LOP3.LUT R22, R22, 0xfffffffc, RZ, 0xc0, !PT ;  /* 0xfffffffc16167812 */ /* 0x000fe200078ec0ff */
[----:B------:R-:W-:Y:S01]  /*d000*/  IMAD.IADD R70, R59, 0x1, -R18 ;  /* 0x000000013b467824 */ /* 0x000fe200078e0a12 */
[----:B------:R-:W-:Y:S01]  /*d010*/  LEA.HI R17, R17, R58, RZ, 0x1 ;  /* 0x0000003a11117211 */ /* 0x000fe200078f08ff */
[----:B------:R-:W3:Y:S02]  /*d020*/  @P0 LDC R67, c[0x0][0xbf0] ;  /* 0x0002fc00ff430b82 */ /* 0x000ee40000000800 */
[----:B------:R-:W-:Y:S01]  /*d030*/  IMAD.IADD R22, R59, 0x1, -R22 ;  /* 0x000000013b167824 */ /* 0x000fe200078e0a16 */
[----:B------:R-:W-:-:S02]  /*d040*/  SHF.R.S32.HI R63, RZ, 0x1f, R70 ;  /* 0x0000001fff3f7819 */ /* 0x000fc40000011446 */
[----:B------:R-:W-:Y:S02]  /*d050*/  LOP3.LUT R17, R17, 0x3fffffe, RZ, 0xc0, !PT ;  /* 0x03fffffe11117812 */ /* 0x000fe400078ec0ff */
[----:B------:R-:W-:Y:S01]  /*d060*/  LEA.HI R77, R63, R70, RZ, 0x2 ;  /* 0x000000463f4d7211 */ /* 0x000fe200078f10ff */
[----:B------:R-:W5:Y:S01]  /*d070*/  @P0 LDC R79, c[0x0][0xbec] ;  /* 0x0002fb00ff4f0b82 */ /* 0x000f620000000800 */
[----:B------:R-:W-:Y:S02]  /*d080*/  IADD3 R17, R58, -R17, RZ ;  /* 0x800000113a117210 */ /* 0x000fe40007ffe0ff */
[--C-:B------:R-:W-:Y:S02]  /*d090*/  SHF.R.S32.HI R18, RZ, 0x2, R77.reuse ;  /* 0x00000002ff127819 */ /* 0x100fe4000001144d */
[----:B------:R-:W-:Y:S01]  /*d0a0*/  SHF.R.S32.HI R23, RZ, 0x1f, R77 ;  /* 0x0000001fff177819 */ /* 0x000fe2000001144d */
[----:B0-----:R-:W-:Y:S01]  /*d0b0*/  IMAD R66, R72, UR10, RZ ;  /* 0x0000000a48427c24 */ /* 0x001fe2000f8e02ff */
[----:B------:R-:W-:Y:S01]  /*d0c0*/  LEA.HI R58, R22, R22, RZ, 0x1 ;  /* 0x00000016163a7211 */ /* 0x000fe200078f08ff */
[----:B------:R-:W0:Y:S01]  /*d0d0*/  @P0 LDC R74, c[0x0][0xbf0] ;  /* 0x0002fc00ff4a0b82 */ /* 0x000e220000000800 */
[----:B------:R-:W-:-:S02]  /*d0e0*/  LEA.HI R23, R23, R18, RZ, 0x3 ;  /* 0x0000001217177211 */ /* 0x000fc400078f18ff */
[----:B------:R-:W-:Y:S02]  /*d0f0*/  LOP3.LUT R59, R58, 0x1ffffffe, RZ, 0xc0, !PT ;  /* 0x1ffffffe3a3b7812 */ /* 0x000fe400078ec0ff */
[----:B------:R-:W-:Y:S02]  /*d100*/  LOP3.LUT R23, R23, 0xfffffff8, RZ, 0xc0, !PT ;  /* 0xfffffff817177812 */ /* 0x000fe400078ec0ff */
[----:B------:R-:W-:Y:S01]  /*d110*/  LOP3.LUT R77, R77, 0x7ffffffc, RZ, 0xc0, !PT ;  /* 0x7ffffffc4d4d7812 */ /* 0x000fe200078ec0ff */
[----:B------:R-:W-:Y:S02]  /*d120*/  IMAD.IADD R58, R22, 0x1, -R59 ;  /* 0x00000001163a7824 */ /* 0x000fe400078e0a3b */
[----:B------:R-:W-:Y:S01]  /*d130*/  IMAD.IADD R23, R18, 0x1, -R23 ;  /* 0x0000000112177824 */ /* 0x000fe200078e0a17 */
[----:B------:R-:W-:Y:S01]  /*d140*/  LEA.HI R18, R63, R70, RZ, 0x5 ;  /* 0x000000463f127211 */ /* 0x000fe200078f28ff */
[----:B------:R-:W-:Y:S01]  /*d150*/  IMAD.U32 R22, RZ, RZ, UR4 ;  /* 0x00000004ff167e24 */ /* 0x000fe2000f8e00ff */
[----:B------:R-:W1:Y:S02]  /*d160*/  @P0 LDC R63, c[0x0][0xbec] ;  /* 0x0002fb00ff3f0b82 */ /* 0x000e640000000800 */
[----:B------:R-:W-:-:S05]  /*d170*/  SHF.R.S32.HI R18, RZ, 0x5, R18 ;  /* 0x00000005ff127819 */ /* 0x000fca0000011412 */
[----:B------:R-:W-:Y:S01]  /*d180*/  IMAD R18, R18, 0x10, R23 ;  /* 0x0000001012127824 */ /* 0x000fe200078e0217 */
[----:B------:R-:W-:Y:S01]  /*d190*/  MOV R23, UR5 ;  /* 0x0000000500177c02 */ /* 0x000fe20008000f00 */
[----:B------:R-:W-:Y:S01]  /*d1a0*/  IMAD.U32 R23, RZ, RZ, UR6 ;  /* 0x00000006ff177e24 */ /* 0x000fe2000f8e00ff */
[----:B------:R-:W-:Y:S01]  /*d1b0*/  UIMAD.WIDE.U32 UR4, UR13, UR8, URZ ;  /* 0x000000080d0472a5 */ /* 0x000fe2000f8e003f */
[----:B------:R-:W-:Y:S01]  /*d1c0*/  IMAD R17, R17, 0x40, R18 ;  /* 0x0000004011117824 */ /* 0x000fe200078e0212 */
[----:B------:R-:W-:Y:S01]  /*d1d0*/  UIMAD UR6, UR13, UR9, UR7 ;  /* 0x000000090d0672a4 */ /* 0x000fe2000f8e0207 */
[----:B----4-:R-:W-:Y:S02]  /*d1e0*/  IMAD R18, R68, UR10, RZ ;  /* 0x0000000a44127c24 */ /* 0x010fe4000f8e02ff */
[----:B------:R-:W-:Y:S01]  /*d1f0*/  IMAD R58, R58, 0x8, R17 ;  /* 0x000000083a3a7824 */ /* 0x000fe200078e0211 */
[----:B------:R-:W-:Y:S01]  /*d200*/  UIADD3 UR6, UR5, UR6, URZ ;  /* 0x0000000605067290 */ /* 0x000fe2000fffe03f */
[----:B------:R-:W-:Y:S01]  /*d210*/  IMAD R65, R69, UR12, R18 ;  /* 0x0000000c45417c24 */ /* 0x000fe2000f8e0212 */
[----:B------:R-:W-:Y:S01]  /*d220*/  ULDC.64 UR8, c[0x0][0xb28] ;  /* 0x0002ca0000087ab9 */ /* 0x000fe20000000a00 */
[----:B--2---:R-:W-:Y:S01]  /*d230*/  IMAD R18, R64, 0x80, R58 ;  /* 0x0000008040127824 */ /* 0x004fe200078e023a */
[----:B------:R-:W-:Y:S01]  /*d240*/  MOV R58, UR4 ;  /* 0x00000004003a7c02 */ /* 0x000fe20008000f00 */
[----:B------:R-:W-:-:S04]  /*d250*/  IMAD.WIDE.U32 R22, R68, UR12, R22 ;  /* 0x0000000c44167c25 */ /* 0x000fc8000f8e0016 */
[----:B------:R-:W-:Y:S01]  /*d260*/  IMAD R68, RZ, RZ, -UR13 ;  /* 0x8000000dff447e24 */ /* 0x000fe2000f8e02ff */
[----:B------:R-:W-:Y:S01]  /*d270*/  IADD3 R23, R23, R65, RZ ;  /* 0x0000004117177210 */ /* 0x000fe20007ffe0ff */
[----:B-1----:R-:W-:-:S04]  /*d280*/  @P0 IMAD.HI.U32 R62, R18, R63, RZ ;  /* 0x0000003f123e0227 */ /* 0x002fc800078e00ff */
[----:B------:R-:W-:Y:S01]  /*d290*/  IMAD.U32 R59, RZ, RZ, UR5 ;  /* 0x00000005ff3b7e24 */ /* 0x000fe2000f8e00ff */
[----:B------:R-:W-:Y:S01]  /*d2a0*/  ULDC.64 UR4, c[0x0][0xbe0] ;  /* 0x0002f80000047ab9 */ /* 0x000fe20000000a00 */
[----:B------:R-:W-:Y:S02]  /*d2b0*/  IMAD R75, R75, R68, UR11 ;  /* 0x0000000b4b4b7e24 */ /* 0x000fe4000f8e0244 */
[----:B------:R-:W-:Y:S01]  /*d2c0*/  IMAD.U32 R59, RZ, RZ, UR6 ;  /* 0x00000006ff3b7e24 */ /* 0x000fe2000f8e00ff */
[----:B------:R-:W-:Y:S01]  /*d2d0*/  ULDC.64 UR6, c[0x0][0xb48] ;  /* 0x0002d20000067ab9 */ /* 0x000fe20000000a00 */
[----:B------:R-:W-:Y:S01]  /*d2e0*/  IMAD.MOV.U32 R63, RZ, RZ, R18 ;  /* 0x000000ffff3f7224 */ /* 0x000fe200078e0012 */
[----:B---3--:R-:W-:Y:S01]  /*d2f0*/  @P0 SHF.R.U32.HI R63, RZ, R67, R62 ;  /* 0x00000043ff3f0219 */ /* 0x008fe2000001163e */
[----:B------:R-:W-:Y:S01]  /*d300*/  IMAD R67, R73, UR12, R66 ;  /* 0x0000000c49437c24 */ /* 0x000fe2000f8e0242 */
[----:B------:R-:W-:Y:S01]  /*d310*/  SHF.R.S32.HI R66, RZ, 0x1f, R75 ;  /* 0x0000001fff427819 */ /* 0x000fe2000001144b */
[----:B------:R-:W-:-:S04]  /*d320*/  IMAD.WIDE.U32 R58, R72, UR12, R58 ;  /* 0x0000000c483a7c25 */ /* 0x000fc8000f8e003a */
[----:B-----5:R-:W-:-:S04]  /*d330*/  @P0 IMAD.HI.U32 R79, R18, R79, RZ ;  /* 0x0000004f124f0227 */ /* 0x020fc800078e00ff */
[----:B------:R-:W-:Y:S02]  /*d340*/  IMAD.IADD R59, R59, 0x1, R67 ;  /* 0x000000013b3b7824 */ /* 0x000fe400078e0243 */
[----:B------:R-:W-:Y:S02]  /*d350*/  IMAD R67, R66, UR6, RZ ;  /* 0x0000000642437c24 */ /* 0x000fe4000f8e02ff */
[----:B------:R-:W-:-:S04]  /*d360*/  IMAD.WIDE.U32 R22, R75, UR4, R22 ;  /* 0x000000044b167c25 */ /* 0x000fc8000f8e0016 */
[----:B------:R-:W-:Y:S01]  /*d370*/  IMAD.MOV.U32 R65, RZ, RZ, R18 ;  /* 0x000000ffff417224 */ /* 0x000fe200078e0012 */
[----:B0-----:R-:W-:Y:S01]  /*d380*/  @P0 SHF.R.U32.HI R65, RZ, R74, R79 ;  /* 0x0000004aff410219 */ /* 0x001fe2000001164f */
[----:B------:R-:W-:Y:S01]  /*d390*/  IMAD R62, R66, UR4, RZ ;  /* 0x00000004423e7c24 */ /* 0x000fe2000f8e02ff */
[----:B------:R-:W-:Y:S01]  /*d3a0*/  BAR.SYNC.DEFER_BLOCKING 0x1, 0x100 ;  /* 0x0044000000007b1d */ /* 0x000fe20000010000 */
[C---:B------:R-:W-:Y:S01]  /*d3b0*/  IMAD R69, R75.reuse, UR7, R67 ;  /* 0x000000074b457c24 */ /* 0x040fe2000f8e0243 */
[--C-:B------:R-:W-:Y:S01]  /*d3c0*/  SHF.R.S32.HI R67, RZ, 0x1f, R63.reuse ;  /* 0x0000001fff437819 */ /* 0x100fe2000001143f */
[----:B------:R-:W-:Y:S01]  /*d3d0*/  IMAD R66, R75, UR5, R62 ;  /* 0x000000054b427c24 */ /* 0x000fe2000f8e023e */
[----:B------:R-:W-:Y:S01]  /*d3e0*/  IADD3 R22, P0, R63, R22, RZ ;  /* 0x000000163f167210 */ /* 0x000fe20007f1e0ff */
[----:B------:R-:W-:Y:S01]  /*d3f0*/  IMAD.MOV R63, RZ, RZ, -R63 ;  /* 0x000000ffff3f7224 */ /* 0x000fe200078e0a3f */
[----:B------:R-:W-:Y:S01]  /*d400*/  SHF.R.S32.HI R62, RZ, 0x1f, R65 ;  /* 0x0000001fff3e7819 */ /* 0x000fe20000011441 */
[----:B------:R-:W-:Y:S01]  /*d410*/  IMAD.WIDE.U32 R58, R75, UR6, R58 ;  /* 0x000000064b3a7c25 */ /* 0x000fe2000f8e003a */
[----:B------:R-:W-:Y:S01]  /*d420*/  ULDC.64 UR4, c[0x0][0xb30] ;  /* 0x0002cc0000047ab9 */ /* 0x000fe20000000a00 */
[----:B------:R-:W-:Y:S01]  /*d430*/  IADD3.X R23, R67, R23, R66, P0, !PT ;  /* 0x0000001743177210 */ /* 0x000fe200007fe442 */
[----:B------:R-:W-:Y:S01]  /*d440*/  ULDC.64 UR6, c[0x0][0xbc8] ;  /* 0x0002f20000067ab9 */ /* 0x000fe20000000a00 */
[----:B------:R-:W-:Y:S01]  /*d450*/  IMAD.MOV R68, RZ, RZ, -R65 ;  /* 0x000000ffff447224 */ /* 0x000fe200078e0a41 */
[----:B------:R-:W-:Y:S01]  /*d460*/  IADD3 R59, R59, R69, RZ ;  /* 0x000000453b3b7210 */ /* 0x000fe20007ffe0ff */
[----:B------:R-:W-:-:S02]  /*d470*/  IMAD R63, R71, R63, R18 ;  /* 0x0000003f473f7224 */ /* 0x000fc400078e0212 */
[----:B------:R-:W-:Y:S02]  /*d480*/  IMAD R62, R62, UR4, RZ ;  /* 0x000000043e3e7c24 */ /* 0x000fe4000f8e02ff */
[----:B------:R-:W-:Y:S01]  /*d490*/  IMAD R67, R71, R68, R18 ;  /* 0x0000004447437224 */ /* 0x000fe200078e0212 */
[----:B------:R-:W-:Y:S01]  /*d4a0*/  SHF.R.S32.HI R18, RZ, 0x1f, R63 ;  /* 0x0000001fff127819 */ /* 0x000fe2000001143f */
[C---:B------:R-:W-:Y:S01]  /*d4b0*/  IMAD R69, R65.reuse, UR5, R62 ;  /* 0x0000000541457c24 */ /* 0x040fe2000f8e023e */
[----:B------:R-:W0:Y:S01]  /*d4c0*/  S2UR UR5, SR_CgaCtaId ;  /* 0x00000000000579c3 */ /* 0x000e220000008800 */
[----:B------:R-:W-:Y:S01]  /*d4d0*/  IMAD.WIDE.U32 R58, R65, UR4, R58 ;  /* 0x00000004413a7c25 */ /* 0x000fe2000f8e003a */
[----:B------:R-:W-:Y:S01]  /*d4e0*/  SHF.R.S32.HI R62, RZ, 0x1f, R67 ;  /* 0x0000001fff3e7819 */ /* 0x000fe20000011443 */
[----:B------:R-:W-:Y:S02]  /*d4f0*/  UMOV UR4, 0x400 ;  /* 0x0000040000047882 */ /* 0x000fe40000000000 */
        /* <DEDUP_REMOVED lines=14> */
[----:B0-----:R-:W-:Y:S01]  /*d5e0*/  ULEA UR4, UR5, UR4, 0x18 ;  /* 0x0000000405047291 */ /* 0x001fe2000f8ec03f */
[----:B------:R-:W-:Y:S01]  /*d5f0*/  IMAD R17, R64, 0x80, R17 ;  /* 0x0000008040117824 */ /* 0x000fe200078e0211 */
[----:B------:R-:W-:Y:S01]  /*d600*/  LEA.HI.X R63, R22, UR7, R63, 0x2, P0 ;  /* 0x00000007163f7c11 */ /* 0x000fe200080f143f */
[----:B------:R-:W-:Y:S01]  /*d610*/  IMAD R18, R71, UR6, RZ ;  /* 0x0000000647127c24 */ /* 0x000fe2000f8e02ff */
[----:B------:R-:W-:Y:S01]  /*d620*/  LEA.HI.X R76, R58, UR9, R23, 0x2, P1 ;  /* 0x000000093a4c7c11 */ /* 0x000fe200088f1417 */
[----:B------:R-:W-:Y:S01]  /*d630*/  SHFL.IDX PT, R22, R62, RZ, 0x1c1f ;  /* 0x001c1fff3e167589 */ /* 0x000fe200000e0000 */
[C---:B------:R-:W-:Y:S01]  /*d640*/  LOP3.LUT P0, RZ, R70.reuse, 0x3, RZ, 0xc0, !PT ;  /* 0x0000000346ff7812 */ /* 0x040fe2000780c0ff */
[----:B------:R-:W-:Y:S01]  /*d650*/  UIADD3 UR4, UR4, 0x34820, URZ ;  /* 0x0003482004047890 */ /* 0x000fe2000fffe03f */
[C---:B------:R-:W-:Y:S01]  /*d660*/  IADD3 R69, R17.reuse, 0x8, RZ ;  /* 0x0000000811457810 */ /* 0x040fe20007ffe0ff */
[----:B------:R-:W0:Y:S01]  /*d670*/  SHFL.IDX PT, R23, R63, RZ, 0x1c1f ;  /* 0x001c1fff3f177589 */ /* 0x000e2200000e0000 */
[-C--:B------:R-:W-:Y:S01]  /*d680*/  ISETP.GE.OR P1, PT, R17, R18.reuse, P0 ;  /* 0x000000121100720c */ /* 0x080fe20000726670 */
[----:B------:R-:W-:Y:S01]  /*d690*/  UPRMT UR4, URZ, 0x654, UR4 ;  /* 0x000006543f047896 */ /* 0x000fe20008000004 */
[-C--:B------:R-:W-:Y:S01]  /*d6a0*/  ISETP.GE.OR P0, PT, R69, R18.reuse, P0 ;  /* 0x000000124500720c */ /* 0x080fe20000706670 */
[----:B------:R-:W-:Y:S01]  /*d6b0*/  SHFL.IDX PT, R58, R62, 0x1, 0x1c1f ;  /* 0x003c1f003e3a7f89 */ /* 0x000fe200000e0000 */
[----:B------:R-:W-:Y:S01]  /*d6c0*/  ISETP.GE.AND P2, PT, R17, R18, PT ;  /* 0x000000121100720c */ /* 0x000fe20003f46270 */
[----:B------:R-:W-:-:S02]  /*d6d0*/  IMAD.IADD R71, R70, 0x1, -R77 ;  /* 0x0000000146477824 */ /* 0x000fc400078e0a4d */
[----:B------:R-:W1:Y:S02]  /*d6e0*/  SHFL.IDX PT, R59, R63, 0x1, 0x1c1f ;  /* 0x003c1f003f3b7f89 */ /* 0x000e6400000e0000 */
[----:B------:R-:W-:Y:S01]  /*d6f0*/  IMAD.SHL.U32 R71, R71, 0x2, RZ ;  /* 0x0000000247477824 */ /* 0x000fe200078e00ff */
[----:B------:R-:W-:Y:S01]  /*d700*/  SYNCS.ARRIVE.TRANS64.RED.A1T0 RZ, [UR4], RZ ;  /* 0x000000ffffff79a7 */ /* 0x000fe20008100404 */
[----:B------:R2:W3:Y:S04]  /*d710*/  SHFL.IDX PT, R66, R74, RZ, 0x1c1f ;  /* 0x001c1fff4a427589 */ /* 0x0004e800000e0000 */
[----:B------:R2:W4:Y:S04]  /*d720*/  SHFL.IDX PT, R67, R76, RZ, 0x1c1f ;  /* 0x001c1fff4c437589 */ /* 0x00052800000e0000 */
        /* <DEDUP_REMOVED lines=10> */
[C---:B------:R-:W-:Y:S01]  /*d7d0*/  IADD3 R59, R71.reuse, 0x18, RZ ;  /* 0x00000018473b7810 */ /* 0x040fe20007ffe0ff */
[C---:B------:R-:W-:Y:S01]  /*d7e0*/  VIADD R63, R71.reuse, 0x30 ;  /* 0x00000030473f7836 */ /* 0x040fe20000000000 */
[----:B------:R-:W-:Y:S01]  /*d7f0*/  ISETP.GE.AND P0, PT, R58, UR4, PT ;  /* 0x000000043a007c0c */ /* 0x000fe2000bf06270 */
[----:B------:R-:W-:Y:S01]  /*d800*/  VIADD R64, R71, 0x38 ;  /* 0x0000003847407836 */ /* 0x000fe20000000000 */
[----:B------:R-:W-:Y:S01]  /*d810*/  ISETP.GE.AND P1, PT, R59, UR4, PT ;  /* 0x000000043b007c0c */ /* 0x000fe2000bf26270 */
[C---:B------:R-:W-:Y:S01]  /*d820*/  VIADD R68, R71.reuse, 0x50 ;  /* 0x0000005047447836 */ /* 0x040fe20000000000 */
[C---:B------:R-:W-:Y:S01]  /*d830*/  IADD3 R65, R71.reuse, 0x40, RZ ;  /* 0x0000004047417810 */ /* 0x040fe20007ffe0ff */
[----:B------:R-:W-:Y:S01]  /*d840*/  VIADD R70, R71, 0x58 ;  /* 0x0000005847467836 */ /* 0x000fe20000000000 */
[----:B------:R-:W-:Y:S01]  /*d850*/  ISETP.GE.AND P4, PT, R63, UR4, PT ;  /* 0x000000043f007c0c */ /* 0x000fe2000bf86270 */
[----:B---34-:R-:W-:Y:S01]  /*d860*/  @!P2 IMAD.WIDE R16, R71, 0x4, R66 ;  /* 0x000000044710a825 */ /* 0x018fe200078e0242 */
[----:B------:R-:W-:-:S02]  /*d870*/  ISETP.GE.AND P5, PT, R64, UR4, PT ;  /* 0x0000000440007c0c */ /* 0x000fc4000bfa6270 */
[----:B------:R-:W-:Y:S01]  /*d880*/  @!P3 LEA.HI R0, R0, R0, RZ, 0x1 ;  /* 0x000000000000b211 */ /* 0x000fe200078f08ff */
[----:B------:R-:W-:Y:S01]  /*d890*/  VIADD R72, R71, 0x60 ;  /* 0x0000006047487836 */ /* 0x000fe20000000000 */
[----:B------:R0:W-:Y:S01]  /*d8a0*/  @!P2 ST.E.64 desc[UR6][R16.64], R88 ;  /* 0x000000581000a985 */ /* 0x0001e2000c101b06 */
[----:B------:R-:W-:Y:S02]  /*d8b0*/  ISETP.GE.AND P6, PT, R65, UR4, PT ;  /* 0x0000000441007c0c */ /* 0x000fe4000bfc6270 */
        /* <DEDUP_REMOVED lines=13> */
[----:B------:R-:W-:-:S04]  /*d990*/  @!P2 LEA.HI R0, R0, R0, RZ, 0x1 ;  /* 0x000000000000a211 */ /* 0x000fc800078f08ff */
[----:B------:R0:W-:Y:S01]  /*d9a0*/  @!P0 ST.E.64 desc[UR6][R16.64], R90 ;  /* 0x0000005a10008985 */ /* 0x0001e2000c101b06 */
[----:B------:R-:W-:Y:S02]  /*d9b0*/  @!P3 LEA.HI R62, R62, R62, RZ, 0x1 ;  /* 0x0000003e3e3eb211 */ /* 0x000fe400078f08ff */
[----:B-1----:R-:W-:Y:S02]  /*d9c0*/  @!P1 LOP3.LUT R23, R59, 0xfffffffe, RZ, 0xc0, !PT ;  /* 0xfffffffe3b179812 */ /* 0x002fe400078ec0ff */
[----:B------:R-:W-:Y:S02]  /*d9d0*/  @!P2 LOP3.LUT R59, R0, 0xfffffffe, RZ, 0xc0, !PT ;  /* 0xfffffffe003ba812 */ /* 0x000fe400078ec0ff */
[----:B------:R-:W-:Y:S01]  /*d9e0*/  @!P3 LOP3.LUT R63, R62, 0xfffffffe, RZ, 0xc0, !PT ;  /* 0xfffffffe3e3fb812 */ /* 0x000fe200078ec0ff */
[--C-:B------:R-:W-:Y:S01]  /*d9f0*/  @!P1 IMAD.WIDE R22, R23, 0x4, R66.reuse ;  /* 0x0000000417169825 */ /* 0x100fe200078e0242 */
[----:B------:R-:W-:Y:S02]  /*da00*/  @!P6 LEA.HI R0, R65, R65, RZ, 0x1 ;  /* 0x000000414100e211 */ /* 0x000fe400078f08ff */
[----:B------:R-:W-:Y:S01]  /*da10*/  @!P4 LOP3.LUT R65, R58, 0xfffffffe, RZ, 0xc0, !PT ;  /* 0xfffffffe3a41c812 */ /* 0x000fe200078ec0ff */
[--C-:B------:R-:W-:Y:S01]  /*da20*/  @!P2 IMAD.WIDE R58, R59, 0x4, R66.reuse ;  /* 0x000000043b3aa825 */ /* 0x100fe200078e0242 */
[----:B------:R-:W-:Y:S01]  /*da30*/  @!P6 LOP3.LUT R75, R0, 0xfffffffe, RZ, 0xc0, !PT ;  /* 0xfffffffe004be812 */ /* 0x000fe200078ec0ff */
[----:B------:R1:W-:Y:S01]  /*da40*/  @!P1 ST.E.64 desc[UR6][R22.64], R94 ;  /* 0x0000005e16009985 */ /* 0x0003e2000c101b06 */
[----:B------:R-:W-:Y:S01]  /*da50*/  ISETP.GE.AND P1, PT, R68, UR4, PT ;  /* 0x0000000444007c0c */ /* 0x000fe2000bf26270 */
[----:B0-----:R-:W-:-:S02]  /*da60*/  @!P3 IMAD.WIDE R16, R63, 0x4, R66 ;  /* 0x000000043f10b825 */ /* 0x001fc400078e0242 */
[----:B------:R0:W-:Y:S01]  /*da70*/  @!P2 ST.E.64 desc[UR6][R58.64], R36 ;  /* 0x000000243a00a985 */ /* 0x0001e2000c101b06 */
[----:B------:R-:W-:Y:S01]  /*da80*/  ISETP.GE.AND P2, PT, R70, UR4, PT ;  /* 0x0000000446007c0c */ /* 0x000fe2000bf46270 */
[----:B------:R-:W-:Y:S02]  /*da90*/  VIADD R0, R71, 0x48 ;  /* 0x0000004847007836 */ /* 0x000fe40000000000 */
[--C-:B------:R-:W-:Y:S01]  /*daa0*/  @!P5 IMAD.WIDE R62, R73, 0x4, R66.reuse ;  /* 0x00000004493ed825 */ /* 0x100fe200078e0242 */
[----:B------:R2:W-:Y:S01]  /*dab0*/  @!P3 ST.E.64 desc[UR6][R16.64], R32 ;  /* 0x000000201000b985 */ /* 0x0005e2000c101b06 */
[----:B------:R-:W-:Y:S02]  /*dac0*/  ISETP.GE.AND P3, PT, R72, UR4, PT ;  /* 0x0000000448007c0c */ /* 0x000fe4000bf66270 */
[----:B------:R-:W-:Y:S01]  /*dad0*/  ISETP.GE.AND P0, PT, R0, UR4, PT ;  /* 0x0000000400007c0c */ /* 0x000fe2000bf06270 */
[----:B-1----:R-:W-:Y:S01]  /*dae0*/  @!P4 IMAD.WIDE R22, R65, 0x4, R66 ;  /* 0x000000044116c825 */ /* 0x002fe200078e0242 */
[----:B------:R-:W-:-:S03]  /*daf0*/  @!P1 LEA.HI R68, R68, R68, RZ, 0x1 ;  /* 0x0000004444449211 */ /* 0x000fc600078f08ff */
[----:B------:R-:W-:Y:S01]  /*db00*/  @!P6 IMAD.WIDE R64, R75, 0x4, R66 ;  /* 0x000000044b40e825 */ /* 0x000fe200078e0242 */
[----:B------:R1:W-:Y:S01]  /*db10*/  @!P4 ST.E.64 desc[UR6][R22.64], R28 ;  /* 0x0000001c1600c985 */ /* 0x0003e2000c101b06 */
[C---:B0-----:R-:W-:Y:S02]  /*db20*/  IADD3 R36, R71.reuse, 0x68, RZ ;  /* 0x0000006847247810 */ /* 0x041fe40007ffe0ff */
[C---:B------:R-:W-:Y:S01]  /*db30*/  VIADD R37, R71.reuse, 0x70 ;  /* 0x0000007047257836 */ /* 0x040fe20000000000 */
[----:B------:R0:W-:Y:S01]  /*db40*/  @!P5 ST.E.64 desc[UR6][R62.64], R44 ;  /* 0x0000002c3e00d985 */ /* 0x0001e2000c101b06 */
[----:B--2---:R-:W-:Y:S01]  /*db50*/  VIADD R17, R71, 0x78 ;  /* 0x0000007847117836 */ /* 0x004fe20000000000 */
[----:B------:R-:W-:Y:S02]  /*db60*/  ISETP.GE.AND P4, PT, R36, UR4, PT ;  /* 0x0000000424007c0c */ /* 0x000fe4000bf86270 */
[----:B------:R2:W-:Y:S01]  /*db70*/  @!P6 ST.E.64 desc[UR6][R64.64], R96 ;  /* 0x000000604000e985 */ /* 0x0005e2000c101b06 */
[----:B------:R-:W-:-:S02]  /*db80*/  ISETP.GE.AND P5, PT, R37, UR4, PT ;  /* 0x0000000425007c0c */ /* 0x000fc4000bfa6270 */
[----:B------:R-:W-:Y:S02]  /*db90*/  ISETP.GE.AND P6, PT, R17, UR4, PT ;  /* 0x0000000411007c0c */ /* 0x000fe4000bfc6270 */
[----:B------:R-:W-:Y:S02]  /*dba0*/  @!P0 LEA.HI R0, R0, R0, RZ, 0x1 ;  /* 0x0000000000008211 */ /* 0x000fe400078f08ff */
[----:B------:R-:W-:Y:S02]  /*dbb0*/  @!P2 LEA.HI R70, R70, R70, RZ, 0x1 ;  /* 0x000000464646a211 */ /* 0x000fe400078f08ff */
[----:B------:R-:W-:Y:S02]  /*dbc0*/  @!P3 LEA.HI R72, R72, R72, RZ, 0x1 ;  /* 0x000000484848b211 */ /* 0x000fe400078f08ff */
[----:B------:R-:W-:Y:S02]  /*dbd0*/  @!P4 LEA.HI R36, R36, R36, RZ, 0x1 ;  /* 0x000000242424c211 */ /* 0x000fe400078f08ff */
[----:B-1----:R-:W-:-:S02]  /*dbe0*/  @!P1 LOP3.LUT R23, R68, 0xfffffffe, RZ, 0xc0, !PT ;  /* 0xfffffffe44179812 */ /* 0x002fc400078ec0ff */
[----:B------:R-:W-:Y:S02]  /*dbf0*/  @!P5 LEA.HI R16, R37, R37, RZ, 0x1 ;  /* 0x000000252510d211 */ /* 0x000fe400078f08ff */
[----:B------:R-:W-:Y:S02]  /*dc00*/  @!P6 LEA.HI R22, R17, R17, RZ, 0x1 ;  /* 0x000000111116e211 */ /* 0x000fe400078f08ff */
[----:B------:R-:W-:Y:S02]  /*dc10*/  @!P0 LOP3.LUT R17, R0, 0xfffffffe, RZ, 0xc0, !PT ;  /* 0xfffffffe00118812 */ /* 0x000fe400078ec0ff */
[----:B------:R-:W-:Y:S02]  /*dc20*/  @!P2 LOP3.LUT R29, R70, 0xfffffffe, RZ, 0xc0, !PT ;  /* 0xfffffffe461da812 */ /* 0x000fe400078ec0ff */
[----:B------:R-:W-:Y:S02]  /*dc30*/  @!P3 LOP3.LUT R33, R72, 0xfffffffe, RZ, 0xc0, !PT ;  /* 0xfffffffe4821b812 */ /* 0x000fe400078ec0ff */
[----:B------:R-:W-:Y:S01]  /*dc40*/  @!P4 LOP3.LUT R37, R36, 0xfffffffe, RZ, 0xc0, !PT ;  /* 0xfffffffe2425c812 */ /* 0x000fe200078ec0ff */
[----:B------:R-:W-:Y:S01]  /*dc50*/  @!P2 IMAD.WIDE R28, R29, 0x4, R66 ;  /* 0x000000041d1ca825 */ /* 0x000fe200078e0242 */
[----:B0-----:R-:W-:-:S02]  /*dc60*/  @!P5 LOP3.LUT R45, R16, 0xfffffffe, RZ, 0xc0, !PT ;  /* 0xfffffffe102dd812 */ /* 0x001fc400078ec0ff */
        /* <DEDUP_REMOVED lines=14> */
.L_x_6282:
[----:B------:R-:W-:Y:S05]  /*dd50*/  BSYNC B0 ;  /* 0x0000000000007941 */ /* 0x000fea0003800000 */
.L_x_6281:
[----:B------:R-:W-:Y:S01]  /*dd60*/  ISETP.GE.AND P0, PT, R69, R18, PT ;  /* 0x000000124500720c */ /* 0x000fe20003f06270 */
[----:B--2---:R0:W1:Y:S04]  /*dd70*/  SHFL.IDX PT, R23, R76, 0x1, 0x1c1f ;  /* 0x003c1f004c177f89 */ /* 0x00406800000e0000 */
[----:B------:R0:W2:Y:S08]  /*dd80*/  SHFL.IDX PT, R22, R74, 0x1, 0x1c1f ;  /* 0x003c1f004a167f89 */ /* 0x0000b000000e0000 */
[----:B0-----:R-:W-:Y:S05]  /*dd90*/  @P0 BRA `(.L_x_6257) ;  /* 0x0000004400480947 */ /* 0x001fea0003800000 */
[----:B------:R-:W-:Y:S01]  /*dda0*/  ULDC UR4, c[0x0][0xac8] ;  /* 0x0002b20000047ab9 */ /* 0x000fe20000000800 */
[C---:B------:R-:W-:Y:S01]  /*ddb0*/  VIADD R0, R71.reuse, 0x8 ;  /* 0x0000000847007836 */ /* 0x040fe20000000000 */
[C---:B------:R-:W-:Y:S01]  /*ddc0*/  ISETP.GE.AND P0, PT, R71.reuse, UR4, PT ;  /* 0x0000000447007c0c */ /* 0x040fe2000bf06270 */
[C---:B------:R-:W-:Y:S01]  /*ddd0*/  VIADD R4, R71.reuse, 0x10 ;  /* 0x0000001047047836 */ /* 0x040fe20000000000 */
[C---:B------:R-:W-:Y:S01]  /*dde0*/  IADD3 R6, R71.reuse, 0x18, RZ ;  /* 0x0000001847067810 */ /* 0x040fe20007ffe0ff */
[----:B------:R-:W-:Y:S01]  /*ddf0*/  ULDC.64 UR6, c[0x0][0x208] ;  /* 0x0000820000067ab9 */ /* 0x000fe20000000a00 */
[----:B------:R-:W-:Y:S01]  /*de00*/  ISETP.GE.AND P5, PT, R0, UR4, PT ;  /* 0x0000000400007c0c */ /* 0x000fe2000bfa6270 */
[C---:B------:R-:W-:Y:S01]  /*de10*/  VIADD R13, R71.reuse, 0x28 ;  /* 0x00000028470d7836 */ /* 0x040fe20000000000 */
[----:B------:R-:W-:Y:S01]  /*de20*/  ISETP.GE.AND P6, PT, R4, UR4, PT ;  /* 0x0000000404007c0c */ /* 0x000fe2000bfc6270 */
[C---:B------:R-:W-:Y:S01]  /*de30*/  VIADD R12, R71.reuse, 0x20 ;  /* 0x00000020470c7836 */ /* 0x040fe20000000000 */
[C---:B------:R-:W-:Y:S01]  /*de40*/  IADD3 R24, R71.reuse, 0x40, RZ ;  /* 0x0000004047187810 */ /* 0x040fe20007ffe0ff */
[----:B------:R-:W-:Y:S01]  /*de50*/  VIADD R17, R71, 0x38 ;  /* 0x0000003847117836 */ /* 0x000fe20000000000 */
[----:B------:R-:W-:Y:S01]  /*de60*/  ISETP.GE.AND P3, PT, R13, UR4, PT ;  /* 0x000000040d007c0c */ /* 0x000fe2000bf66270 */
[C---:B------:R-:W-:Y:S01]  /*de70*/  VIADD R16, R71.reuse, 0x30 ;  /* 0x0000003047107836 */ /* 0x040fe20000000000 */
[----:B------:R-:W-:Y:S01]  /*de80*/  ISETP.GE.AND P4, PT, R12, UR4, PT ;  /* 0x000000040c007c0c */ /* 0x000fe2000bf86270 */
[----:B-12---:R-:W-:Y:S01]  /*de90*/  @!P0 IMAD.WIDE R2, R71, 0x4, R22 ;  /* 0x0000000447028825 */ /* 0x006fe200078e0216 */
[----:B------:R-:W-:-:S02]  /*dea0*/  ISETP.GE.AND P1, PT, R17, UR4, PT ;  /* 0x0000000411007c0c */ /* 0x000fc4000bf26270 */
[----:B------:R-:W-:Y:S01]  /*deb0*/  ISETP.GE.AND P2, PT, R16, UR4, PT ;  /* 0x0000000410007c0c */ /* 0x000fe2000bf46270 */
[C---:B------:R-:W-:Y:S01]  /*dec0*/  VIADD R28, R71.reuse, 0x48 ;  /* 0x00000048471c7836 */ /* 0x040fe20000000000 */
[----:B------:R0:W-:Y:S01]  /*ded0*/  @!P0 ST.E.64 desc[UR6][R2.64], R52 ;  /* 0x0000003402008985 */ /* 0x0001e2000c101b06 */
[----:B------:R-:W-:Y:S01]  /*dee0*/  ISETP.GE.AND P0, PT, R6, UR4, PT ;  /* 0x0000000406007c0c */ /* 0x000fe2000bf06270 */
[----:B------:R-:W-:Y:S01]  /*def0*/  VIADD R32, R71, 0x70 ;  /* 0x0000007047207836 */ /* 0x000fe20000000000 */
[----:B------:R-:W-:Y:S02]  /*df00*/  @!P5 LEA.HI R0, R0, R0, RZ, 0x1 ;  /* 0x000000000000d211 */ /* 0x000fe400078f08ff */
[----:B------:R-:W-:Y:S02]  /*df10*/  @!P6 LEA.HI R4, R4, R4, RZ, 0x1 ;  /* 0x000000040404e211 */ /* 0x000fe400078f08ff */
[----:B------:R-:W-:Y:S02]  /*df20*/  @!P5 LOP3.LUT R5, R0, 0xfffffffe, RZ, 0xc0, !PT ;  /* 0xfffffffe0005d812 */ /* 0x000fe400078ec0ff */
[----:B------:R-:W-:-:S02]  /*df30*/  @!P6 LOP3.LUT R7, R4, 0xfffffffe, RZ, 0xc0, !PT ;  /* 0xfffffffe0407e812 */ /* 0x000fc400078ec0ff */
[----:B------:R-:W-:Y:S02]  /*df40*/  @!P3 LEA.HI R0, R13, R13, RZ, 0x1 ;  /* 0x0000000d0d00b211 */ /* 0x000fe400078f08ff */
[----:B------:R-:W-:Y:S01]  /*df50*/  @!P4 LEA.HI R12, R12, R12, RZ, 0x1 ;  /* 0x0000000c0c0cc211 */ /* 0x000fe200078f08ff */
[--C-:B0-----:R-:W-:Y:S01]  /*df60*/  @!P5 IMAD.WIDE R2, R5, 0x4, R22.reuse ;  /* 0x000000040502d825 */ /* 0x101fe200078e0216 */
[----:B------:R-:W-:Y:S02]  /*df70*/  @!P0 LEA.HI R6, R6, R6, RZ, 0x1 ;  /* 0x0000000606068211 */ /* 0x000fe400078f08ff */
[----:B------:R-:W-:Y:S01]  /*df80*/  @!P1 LEA.HI R18, R17, R17, RZ, 0x1 ;  /* 0x0000001111129211 */ /* 0x000fe200078f08ff */
[----:B------:R-:W-:Y:S01]  /*df90*/  @!P6 IMAD.WIDE R4, R7, 0x4, R22 ;  /* 0x000000040704e825 */ /* 0x000fe200078e0216 */
[----:B------:R-:W-:Y:S01]  /*dfa0*/  @!P0 LOP3.LUT R7, R6, 0xfffffffe, RZ, 0xc0, !PT ;  /* 0xfffffffe06078812 */ /* 0x000fe200078ec0ff */
[----:B------:R0:W-:Y:S01]  /*dfb0*/  @!P5 ST.E.64 desc[UR6][R2.64], R40 ;  /* 0x000000280200d985 */ /* 0x0001e2000c101b06 */
[----:B------:R-:W-:-:S02]  /*dfc0*/  ISETP.GE.AND P5, PT, R24, UR4, PT ;  /* 0x0000000418007c0c */ /* 0x000fc4000bfa6270 */
[----:B------:R-:W-:Y:S01]  /*dfd0*/  @!P2 LEA.HI R16, R16, R16, RZ, 0x1 ;  /* 0x000000101010a211 */ /* 0x000fe200078f08ff */
[----:B------:R1:W-:Y:S01]  /*dfe0*/  @!P6 ST.E.64 desc[UR6][R4.64], R56 ;  /* 0x000000380400e985 */ /* 0x0003e2000c101b06 */
[----:B------:R-:W-:Y:S01]  /*dff0*/  @!P3 LOP3.LUT R17, R0, 0xfffffffe, RZ, 0xc0, !PT ;  /* 0xfffffffe0011b812 */ /* 0x000fe200078ec0ff */
[----:B------:R-:W-:Y:S01]  /*e000*/  VIADD R0, R71, 0x50 ;  /* 0x0000005047007836 */ /* 0x000fe20000000000 */
[----:B------:R-:W-:Y:S02]  /*e010*/  @!P4 LOP3.LUT R13, R12, 0xfffffffe, RZ, 0xc0, !PT ;  /* 0xfffffffe0c0dc812 */ /* 0x000fe400078ec0ff */
[----:B------:R-:W-:Y:S02]  /*e020*/  @!P2 LOP3.LUT R25, R16, 0xfffffffe, RZ, 0xc0, !PT ;  /* 0xfffffffe1019a812 */ /* 0x000fe400078ec0ff */
[----:B------:R-:W-:Y:S02]  /*e030*/  ISETP.GE.AND P6, PT, R28, UR4, PT ;  /* 0x000000041c007c0c */ /* 0x000fe4000bfc6270 */
[----:B------:R-:W-:Y:S01]  /*e040*/  @!P1 LOP3.LUT R29, R18, 0xfffffffe, RZ, 0xc0, !PT ;  /* 0xfffffffe121d9812 */ /* 0x000fe200078ec0ff */
[----:B0-----:R-:W-:Y:S01]  /*e050*/  @!P0 IMAD.WIDE R2, R7, 0x4, R22 ;  /* 0x0000000407028825 */ /* 0x001fe200078e0216 */
[----:B------:R-:W-:-:S03]  /*e060*/  @!P5 LEA.HI R24, R24, R24, RZ, 0x1 ;  /* 0x000000181818d211 */ /* 0x000fc600078f08ff */
        /* <DEDUP_REMOVED lines=8> */
[----:B------:R-:W-:-:S02]  /*e0f0*/  ISETP.GE.AND P4, PT, R32, UR4, PT ;  /* 0x0000000420007c0c */ /* 0x000fc4000bf86270 */
[--C-:B------:R-:W-:Y:S01]  /*e100*/  @!P1 IMAD.WIDE R16, R29, 0x4, R22.reuse ;  /* 0x000000041d109825 */ /* 0x100fe200078e0216 */
[----:B------:R-:W-:Y:S01]  /*e110*/  @!P2 ST.E.64 desc[UR6][R12.64], R34 ;  /* 0x000000220c00a985 */ /* 0x000fe2000c101b06 */
[C---:B------:R-:W-:Y:S02]  /*e120*/  IADD3 R29, R71.reuse, 0x68, RZ ;  /* 0x00000068471d7810 */ /* 0x040fe40007ffe0ff */
[C---:B------:R-:W-:Y:S01]  /*e130*/  VIADD R18, R71.reuse, 0x58 ;  /* 0x0000005847127836 */ /* 0x040fe20000000000 */
[----:B------:R-:W-:Y:S01]  /*e140*/  @!P1 ST.E.64 desc[UR6][R16.64], R46 ;  /* 0x0000002e10009985 */ /* 0x000fe2000c101b06 */
[C---:B------:R-:W-:Y:S01]  /*e150*/  VIADD R25, R71.reuse, 0x60 ;  /* 0x0000006047197836 */ /* 0x040fe20000000000 */
[----:B0-----:R-:W-:Y:S01]  /*e160*/  @!P5 LOP3.LUT R3, R24, 0xfffffffe, RZ, 0xc0, !PT ;  /* 0xfffffffe1803d812 */ /* 0x001fe200078ec0ff */
[----:B------:R-:W-:Y:S01]  /*e170*/  VIADD R71, R71, 0x78 ;  /* 0x0000007847477836 */ /* 0x000fe20000000000 */
[----:B------:R-:W-:Y:S02]  /*e180*/  ISETP.GE.AND P1, PT, R18, UR4, PT ;  /* 0x0000000412007c0c */ /* 0x000fe4000bf26270 */
        /* <DEDUP_REMOVED lines=11> */
[----:B------:R-:W-:Y:S01]  /*e240*/  @!P3 LEA.HI R29, R29, R29, RZ, 0x1 ;  /* 0x0000001d1d1db211 */ /* 0x000fe200078f08ff */
[----:B------:R1:W-:Y:S01]  /*e250*/  @!P6 ST.E.64 desc[UR6][R4.64], R50 ;  /* 0x000000320400e985 */ /* 0x0003e2000c101b06 */
[----:B------:R-:W-:Y:S02]  /*e260*/  @!P1 LOP3.LUT R11, R18, 0xfffffffe, RZ, 0xc0, !PT ;  /* 0xfffffffe120b9812 */ /* 0x000fe400078ec0ff */
[----:B------:R-:W-:Y:S01]  /*e270*/  @!P2 LOP3.LUT R25, R25, 0xfffffffe, RZ, 0xc0, !PT ;  /* 0xfffffffe1919a812 */ /* 0x000fe200078ec0ff */
[--C-:B0-----:R-:W-:Y:S01]  /*e280*/  @!P0 IMAD.WIDE R2, R7, 0x4, R22.reuse ;  /* 0x0000000407028825 */ /* 0x101fe200078e0216 */
[----:B------:R-:W-:Y:S02]  /*e290*/  @!P3 LOP3.LUT R29, R29, 0xfffffffe, RZ, 0xc0, !PT ;  /* 0xfffffffe1d1db812 */ /* 0x000fe400078ec0ff */
[----:B------:R-:W-:Y:S01]  /*e2a0*/  @!P4 LOP3.LUT R13, R32, 0xfffffffe, RZ, 0xc0, !PT ;  /* 0xfffffffe200dc812 */ /* 0x000fe200078ec0ff */
[----:B------:R-:W-:Y:S01]  /*e2b0*/  @!P2 IMAD.WIDE R6, R25, 0x4, R22 ;  /* 0x000000041906a825 */ /* 0x000fe200078e0216 */
[----:B------:R0:W-:Y:S01]  /*e2c0*/  @!P0 ST.E.64 desc[UR6][R2.64], R8 ;  /* 0x0000000802008985 */ /* 0x0001e2000c101b06 */
[----:B------:R-:W-:-:S02]  /*e2d0*/  ISETP.GE.AND P0, PT, R71, UR4, PT ;  /* 0x0000000447007c0c */ /* 0x000fc4000bf06270 */
[----:B------:R-:W-:-:S04]  /*e2e0*/  @!P4 IMAD.WIDE R12, R13, 0x4, R22 ;  /* 0x000000040d0cc825 */ /* 0x000fc800078e0216 */
[----:B-1----:R-:W-:-:S04]  /*e2f0*/  @!P1 IMAD.WIDE R4, R11, 0x4, R22 ;  /* 0x000000040b049825 */ /* 0x002fc800078e0216 */
[----:B------:R-:W-:Y:S01]  /*e300*/  @!P3 IMAD.WIDE R10, R29, 0x4, R22 ;  /* 0x000000041d0ab825 */ /* 0x000fe200078e0216 */
[----:B------:R0:W-:Y:S04]  /*e310*/  @!P1 ST.E.64 desc[UR6][R4.64], R14 ;  /* 0x0000000e04009985 */ /* 0x0001e8000c101b06 */
[----:B------:R0:W-:Y:S04]  /*e320*/  @!P2 ST.E.64 desc[UR6][R6.64], R26 ;  /* 0x0000001a0600a985 */ /* 0x0001e8000c101b06 */
[----:B------:R0:W-:Y:S04]  /*e330*/  @!P3 ST.E.64 desc[UR6][R10.64], R42 ;  /* 0x0000002a0a00b985 */ /* 0x0001e8000c101b06 */
[----:B------:R0:W-:Y:S01]  /*e340*/  @!P4 ST.E.64 desc[UR6][R12.64], R54 ;  /* 0x000000360c00c985 */ /* 0x0001e2000c101b06 */
[----:B------:R-:W-:Y:S05]  /*e350*/  @P0 BRA `(.L_x_6257) ;  /* 0x0000003c00d80947 */ /* 0x000fea0003800000 */
[----:B------:R-:W-:Y:S01]  /*e360*/  LEA.HI R71, R71, R71, RZ, 0x1 ;  /* 0x0000004747477211 */ /* 0x000fe200078f08ff */
[----:B------:R-:W-:-:S03]  /*e370*/  ULDC.64 UR4, c[0x0][0x208] ;  /* 0x0000820000047ab9 */ /* 0x000fc60000000a00 */
[----:B0-----:R-:W-:-:S05]  /*e380*/  LOP3.LUT R3, R71, 0xfffffffe, RZ, 0xc0, !PT ;  /* 0xfffffffe47037812 */ /* 0x001fca00078ec0ff */
[----:B------:R-:W-:-:S05]  /*e390*/  IMAD.WIDE R2, R3, 0x4, R22 ;  /* 0x0000000403027825 */ /* 0x000fca00078e0216 */
[----:B------:R0:W-:Y:S01]  /*e3a0*/  ST.E.64 desc[UR4][R2.64], R86 ;  /* 0x0000005602007985 */ /* 0x0001e2000c101b04 */
[----:B------:R-:W-:Y:S05]  /*e3b0*/  BRA `(.L_x_6257) ;  /* 0x0000003c00c07947 */ /* 0x000fea0003800000 */
.L_x_6280:
        /* <DEDUP_REMOVED lines=35> */
[----:B--2---:R-:W-:Y:S01]  /*e5f0*/  @P0 IMAD.HI.U32 R4, R0, R7, RZ ;  /* 0x0000000700040227 */ /* 0x004fe200078e00ff */
[----:B------:R-:W-:-:S03]  /*e600*/  IADD3 R7, RZ, -UR11, RZ ;  /* 0x8000000bff077c10 */ /* 0x000fc6000fffe0ff */
        /* <DEDUP_REMOVED lines=25> */
.L_x_6255:
        /* <DEDUP_REMOVED lines=18> */
.L_x_6283:
[----:B------:R-:W-:Y:S01]  /*e8c0*/  ULDC UR7, c[0x0][0xc50] ;  /* 0x0003140000077ab9 */ /* 0x000fe20000000800 */
[----:B------:R-:W-:Y:S01]  /*e8d0*/  UMOV UR36, UR6 ;  /* 0x0000000600247c82 */ /* 0x000fe20008000000 */
[----:B------:R-:W-:-:S11]  /*e8e0*/  UISETP.NE.AND UP0, UPT, UR7, 0x1, UPT ;  /* 0x000000010700788c */ /* 0x000fd6000bf05270 */
[----:B------:R-:W-:Y:S01]  /*e8f0*/  @UP0 ULDC UR4, c[0x0][0xc54] ;  /* 0x0003150000040ab9 */ /* 0x000fe20000000800 */
[----:B------:R-:W-:Y:S01]  /*e900*/  @UP0 ULDC UR8, c[0x0][0xc58] ;  /* 0x0003160000080ab9 */ /* 0x000fe20000000800 */
[----:B------:R-:W-:-:S04]  /*e910*/  UIMAD.WIDE.U32 UR4, UR6, UR4, URZ ;  /* 0x00000004060472a5 */ /* 0x000fc8000f8e003f */
[----:B------:R-:W-:-:S12]  /*e920*/  @UP0 USHF.R.U32.HI UR36, URZ, UR8, UR5 ;  /* 0x000000083f240299 */ /* 0x000fd80008011605 */
.L_x_6284:
        /* <DEDUP_REMOVED lines=30> */
[----:B------:R-:W-:Y:S02]  /*eb10*/  IABS R4, R3 ;  /* 0x0000000300047213 */ /* 0x000fe40000000000 */
[----:B------:R-:W-:Y:S02]  /*eb20*/  R2UR UR11, R0 ;  /* 0x00000000000b72ca */ /* 0x000fe400000e0000 */
[----:B------:R-:W-:Y:S01]  /*eb30*/  MOV R3, UR7 ;  /* 0x0000000700037c02 */ /* 0x000fe20008000f00 */
[----:B------:R-:W-:Y:S01]  /*eb40*/  IMAD.MOV R4, RZ, RZ, -R4 ;  /* 0x000000ffff047224 */ /* 0x000fe200078e0a04 */
[----:B------:R-:W-:-:S09]  /*eb50*/  ULOP3.LUT UR7, UR7, UR6, URZ, 0x3c, !UPT ;  /* 0x0000000607077292 */ /* 0x000fd2000f8e3c3f */
        /* <DEDUP_REMOVED lines=24> */
.L_x_6286:
[----:B------:R-:W-:Y:S01]  /*ece0*/  UIMAD UR39, UR42, UR41, URZ ;  /* 0x000000292a2772a4 */ /* 0x000fe2000f8e023f */
[----:B------:R-:W-:-:S05]  /*ecf0*/  IMAD.U32 R0, RZ, RZ, UR40 ;  /* 0x00000028ff007e24 */ /* 0x000fca000f8e00ff */
        /* <DEDUP_REMOVED lines=30> */
.L_x_6287:
        /* <DEDUP_REMOVED lines=20> */
.L_x_6289:
[----:B------:R0:W1:Y:S01]  /*f020*/  LDC.64 R2, c[0x4][R16] ;  /* 0x0100000010027b82 */ /* 0x0000620000000a00 */
[----:B------:R-:W-:Y:S01]  /*f030*/  ULDC.64 UR6, c[0x4][0x1b8] ;  /* 0x01006e0000067ab9 */ /* 0x000fe20000000a00 */
[----:B------:R-:W-:Y:S01]  /*f040*/  ULDC.64 UR8, c[0x4][0x1c0] ;  /* 0x0100700000087ab9 */ /* 0x000fe20000000a00 */
[----:B------:R-:W-:Y:S01]  /*f050*/  ULDC.64 UR4, c[0x4][0xc0] ;  /* 0x0100300000047ab9 */ /* 0x000fe20000000a00 */
[----:B------:R-:W-:Y:S01]  /*f060*/  MOV R4, UR6 ;  /* 0x0000000600047c02 */ /* 0x000fe20008000f00 */
[----:B------:R-:W-:Y:S01]  /*f070*/  IMAD.U32 R5, RZ, RZ, UR7 ;  /* 0x00000007ff057e24 */ /* 0x000fe2000f8e00ff */
[----:B------:R-:W-:Y:S01]  /*f080*/  MOV R11, UR5 ;  /* 0x00000005000b7c02 */ /* 0x000fe20008000f00 */
[----:B------:R-:W-:Y:S02]  /*f090*/  IMAD.U32 R6, RZ, RZ, UR8 ;  /* 0x00000008ff067e24 */ /* 0x000fe4000f8e00ff */
[----:B------:R-:W-:Y:S02]  /*f0a0*/  IMAD.U32 R7, RZ, RZ, UR9 ;  /* 0x00000009ff077e24 */ /* 0x000fe4000f8e00ff */
[----:B------:R-:W-:-:S02]  /*f0b0*/  IMAD.U32 R10, RZ, RZ, UR4 ;  /* 0x00000004ff0a7e24 */ /* 0x000fc4000f8e00ff */
[----:B------:R-:W-:Y:S02]  /*f0c0*/  IMAD.MOV.U32 R8, RZ, RZ, 0x70 ;  /* 0x00000070ff087424 */ /* 0x000fe400078e00ff */
[----:B------:R-:W-:Y:S02]  /*f0d0*/  IMAD.MOV.U32 R12, RZ, RZ, 0x1 ;  /* 0x00000001ff0c7424 */ /* 0x000fe400078e00ff */
[----:B0-----:R-:W-:-:S07]  /*f0e0*/  IMAD.MOV.U32 R13, RZ, RZ, RZ ;  /* 0x000000ffff0d7224 */ /* 0x001fce00078e00ff */
[----:B------:R-:W-:-:S07]  /*f0f0*/  LEPC R20, `(.L_x_6288) ;  /* 0x000000001014794e */ /* 0x000fce0000000000 */
[----:B-1----:R-:W-:Y:S05]  /*f100*/  CALL.ABS.NOINC R2 ;  /* 0x0000000002007343 */ /* 0x002fea0003c00000 */
.L_x_6288:
        /* <DEDUP_REMOVED lines=21> */
.L_x_6367:
        /* <DEDUP_REMOVED lines=8> */
.L_x_6370:
        /* <DEDUP_REMOVED lines=22> */
.L_x_6293:
[----:B0-----:R-:W-:Y:S01]  /*f440*/  MOV R0, 0x1 ;  /* 0x0000000100007802 */ /* 0x001fe20000000f00 */
[----:B------:R-:W1:Y:S03]  /*f450*/  S2R R8, SR_TID.X ;  /* 0x0000000000087919 */ /* 0x000e660000002100 */
[----:B------:R-:W-:-:S04]  /*f460*/  SHF.L.U32 R0, R0, 0x1f, RZ ;  /* 0x0000001f00007819 */ /* 0x000fc800000006ff */
[----:B------:R-:W0:Y:S01]  /*f470*/  SYNCS.PHASECHK.TRANS64.TRYWAIT P0, [UR38+0x34840], R0 ;  /* 0x03484000ff0075a7 */ /* 0x000e220008000166 */
[----:B-1----:R-:W-:-:S04]  /*f480*/  LOP3.LUT R2, R8, 0x7f, RZ, 0xc0, !PT ;  /* 0x0000007f08027812 */ /* 0x002fc800078ec0ff */
[----:B------:R-:W-:Y:S01]  /*f490*/  ISETP.NE.AND P1, PT, R2, RZ, PT ;  /* 0x000000ff0200720c */ /* 0x000fe20003f25270 */
[----:B0-----:R-:W-:-:S12]  /*f4a0*/  @!P0 BRA `(.L_x_6294) ;  /* 0x0000003000448947 */ /* 0x001fd80003800000 */
.L_x_6371:
[----:B------:R-:W-:Y:S05]  /*f4b0*/  @P1 BRA `(.L_x_6295) ;  /* 0x0000000000181947 */ /* 0x000fea0003800000 */
[----:B------:R-:W1:Y:S01]  /*f4c0*/  S2R R2, SR_TID.X ;  /* 0x0000000000027919 */ /* 0x000e620000002100 */
[----:B0-----:R-:W-:-:S04]  /*f4d0*/  IMAD.MOV.U32 R0, RZ, RZ, 0xb000 ;  /* 0x0000b000ff007424 */ /* 0x001fc800078e00ff */
[----:B------:R2:W-:Y:S01]  /*f4e0*/  SYNCS.ARRIVE.TRANS64 RZ, [UR38+0x34830], R0 ;  /* 0x03483000ffff79a7 */ /* 0x0005e20008000026 */
[----:B-1----:R-:W-:-:S13]  /*f4f0*/  LOP3.LUT P0, RZ, R2, 0x1f, RZ, 0xc0, !PT ;  /* 0x0000001f02ff7812 */ /* 0x002fda000780c0ff */
[----:B--2---:R-:W-:Y:S05]  /*f500*/  @!P0 BRA `(.L_x_6295) ;  /* 0x0000000000048947 */ /* 0x004fea0003800000 */
[----:B------:R-:W-:Y:S01]  /*f510*/  BPT.TRAP 0x1 ;  /* 0x000000040000795c */ /* 0x000fe20000300000 */
.L_x_6295:
        /* <DEDUP_REMOVED lines=21> */
[----:B------:R1:W-:Y:S01]  /*f670*/  UTMALDG.4D [UR8], [UR4], desc[UR6] ;  /* 0x00000608040075b4 */ /* 0x0003e20008019000 */
[----:B------:R1:W-:Y:S02]  /*f680*/  UTMALDG.4D [UR16], [UR4], desc[UR6] ;  /* 0x00000610040075b4 */ /* 0x0003e40008019000 */
[----:B-1----:R-:W-:Y:S01]  /*f690*/  NOP ;  /* 0x0000000000007918 */ /* 0x002fe20000000000 */
.L_x_6291:
        /* <DEDUP_REMOVED lines=21> */
[----:B01----:R-:W-:Y:S05]  /*f7f0*/  CALL.ABS.NOINC R2 ;  /* 0x0000000002007343 */ /* 0x003fea0003c00000 */
.L_x_6296:
        /* <DEDUP_REMOVED lines=12> */
[C---:B--2---:R-:W-:Y:S01]  /*f8c0*/  LOP3.LUT R13, R14.reuse, 0x7f, RZ, 0xc0, !PT ;  /* 0x0000007f0e0d7812 */ /* 0x044fe200078ec0ff */
[----:B------:R-:W-:-:S10]  /*f8d0*/  IMAD.SHL.U32 R11, R14, 0x10, RZ ;  /* 0x000000100e0b7824 */ /* 0x000fd400078e00ff */
        /* <DEDUP_REMOVED lines=12> */
[----:B-1----:R-:W-:-:S05]  /*f9a0*/  @P0 IMAD.HI.U32 R10, R0, R9, RZ ;  /* 0x00000009000a0227 */ /* 0x002fca00078e00ff */
        /* <DEDUP_REMOVED lines=24> */
[----:B------:R-:W-:Y:S01]  /*fb30*/  ISETP.GE.AND P0, PT, R2, UR4, PT ;  /* 0x0000000402007c0c */ /* 0x000fe2000bf06270 */
[----:B------:R-:W-:Y:S01]  /*fb40*/  UMOV UR4, 0xffffffff ;  /* 0xffffffff00047882 */ /* 0x000fe20000000000 */
[----:B------:R-:W-:-:S02]  /*fb50*/  LOP3.LUT R3, R3, 0x38, R14, 0x78, !PT ;  /* 0x0000003803037812 */ /* 0x000fc400078e780e */
[----:B------:R-:W-:-:S04]  /*fb60*/  SHF.L.U32 R2, R13, 0x3, RZ ;  /* 0x000000030d027819 */ /* 0x000fc800000006ff */
[----:B------:R-:W-:Y:S01]  /*fb70*/  LOP3.LUT R9, R3, 0x200, R2, 0xf8, !PT ;  /* 0x0000020003097812 */ /* 0x000fe200078ef802 */
[----:B------:R-:W-:Y:S06]  /*fb80*/  BRA.DIV UR4, `(.L_x_6297) ;  /* 0x0000002a04a47947 */ /* 0x000fec000b800000 */
[----:B------:R-:W0:Y:S01]  /*fb90*/  S2R R3, SR_CTAID.X ;  /* 0x0000000000037919 */ /* 0x000e220000002500 */
[----:B------:R-:W-:Y:S01]  /*fba0*/  ULDC UR4, c[0x0][0x288] ;  /* 0x0000a20000047ab9 */ /* 0x000fe20000000800 */
[----:B------:R-:W-:Y:S01]  /*fbb0*/  ULDC.64 UR6, c[0x0][0x208] ;  /* 0x0000820000067ab9 */ /* 0x000fe20000000a00 */
[----:B------:R-:W-:Y:S01]  /*fbc0*/  IMAD R6, R6, UR4, RZ ;  /* 0x0000000406067c24 */ /* 0x000fe2000f8e02ff */
[----:B------:R-:W1:Y:S04]  /*fbd0*/  SHFL.IDX PT, R2, R7, RZ, 0x181f ;  /* 0x00181fff07027589 */ /* 0x000e6800000e0000 */
[----:B------:R-:W2:Y:S04]  /*fbe0*/  SHFL.IDX PT, R14, R0, RZ, 0x181f ;  /* 0x00181fff000e7589 */ /* 0x000ea800000e0000 */
[----:B------:R-:W3:Y:S01]  /*fbf0*/  SHFL.IDX PT, R4, R7, 0x1, 0x181f ;  /* 0x00381f0007047f89 */ /* 0x000ee200000e0000 */
[----:B0-----:R-:W-:-:S02]  /*fc00*/  IMAD R8, R3, 0x80, R8 ;  /* 0x0000008003087824 */ /* 0x001fc400078e0208 */
[----:B-1----:R-:W-:Y:S02]  /*fc10*/  IMAD.MOV.U32 R3, RZ, RZ, R2 ;  /* 0x000000ffff037224 */ /* 0x002fe400078e0002 */
[----:B--2---:R-:W-:Y:S01]  /*fc20*/  IMAD.MOV.U32 R2, RZ, RZ, R14 ;  /* 0x000000ffff027224 */ /* 0x004fe200078e000e */
[C---:B------:R-:W-:Y:S01]  /*fc30*/  ISETP.GE.AND P2, PT, R8.reuse, R6, PT ;  /* 0x000000060800720c */ /* 0x040fe20003f46270 */
[----:B------:R-:W0:Y:S01]  /*fc40*/  SHFL.IDX PT, R14, R0, 0x1, 0x181f ;  /* 0x00381f00000e7f89 */ /* 0x000e2200000e0000 */
[----:B------:R-:W-:-:S11]  /*fc50*/  IADD3 R5, R8, 0x10, RZ ;  /* 0x0000001008057810 */ /* 0x000fd60007ffe0ff */
[----:B------:R-:W-:Y:S01]  /*fc60*/  @!P2 IMAD.WIDE.U32 R2, R10, 0x2, R2 ;  /* 0x000000020a02a825 */ /* 0x000fe200078e0002 */
[----:B------:R-:W-:-:S05]  /*fc70*/  @!P2 LEA R21, R9, UR38, 0x1 ;  /* 0x000000260915ac11 */ /* 0x000fca000f8e08ff */
[----:B------:R-:W-:Y:S04]  /*fc80*/  @!P2 LDGSTS.E.BYPASS.LTC128B.128 [R21+0x16400], desc[UR6][R2.64], !P1 ;  /* 0x164000000215afae */ /* 0x000fe8000c901d46 */
[----:B------:R1:W-:Y:S01]  /*fc90*/  @!P2 LDGSTS.E.BYPASS.LTC128B.128 [R21+0x1a400], desc[UR6][R2.64+0x80], !P0 ;  /* 0x1a4000800215afae */ /* 0x0003e2000c101d46 */
[----:B------:R-:W-:Y:S01]  /*fca0*/  ISETP.GE.AND P2, PT, R5, R6, PT ;  /* 0x000000060500720c */ /* 0x000fe20003f46270 */
[----:B---3--:R-:W-:Y:S02]  /*fcb0*/  IMAD.MOV.U32 R5, RZ, RZ, R4 ;  /* 0x000000ffff057224 */ /* 0x008fe400078e0004 */
[----:B0-----:R-:W-:Y:S02]  /*fcc0*/  IMAD.MOV.U32 R4, RZ, RZ, R14 ;  /* 0x000000ffff047224 */ /* 0x001fe400078e000e */
[----:B------:R-:W-:Y:S04]  /*fcd0*/  SHFL.IDX PT, R14, R0, 0x2, 0x181f ;  /* 0x00581f00000e7f89 */ /* 0x000fe800000e0000 */
[----:B-1----:R-:W0:Y:S01]  /*fce0*/  SHFL.IDX PT, R2, R7, 0x2, 0x181f ;  /* 0x00581f0007027f89 */ /* 0x002e2200000e0000 */
[----:B------:R-:W-:-:S03]  /*fcf0*/  VIADD R3, R8, 0x20 ;  /* 0x0000002008037836 */ /* 0x000fc60000000000 */
[----:B------:R-:W-:Y:S01]  /*fd00*/  @!P2 LEA R20, R9, UR38, 0x1 ;  /* 0x000000260914ac11 */ /* 0x000fe2000f8e08ff */
[----:B------:R-:W-:-:S05]  /*fd10*/  @!P2 IMAD.WIDE.U32 R4, R10, 0x2, R4 ;  /* 0x000000020a04a825 */ /* 0x000fca00078e0004 */
[----:B------:R-:W-:Y:S04]  /*fd20*/  @!P2 LDGSTS.E.BYPASS.LTC128B.128 [R20+0x16c00], desc[UR6][R4.64], !P1 ;  /* 0x16c000000414afae */ /* 0x000fe8000c901d46 */
[----:B------:R1:W-:Y:S01]  /*fd30*/  @!P2 LDGSTS.E.BYPASS.LTC128B.128 [R20+0x1ac00], desc[UR6][R4.64+0x80], !P0 ;  /* 0x1ac000800414afae */ /* 0x0003e2000c101d46 */
[----:B------:R-:W-:Y:S02]  /*fd40*/  ISETP.GE.AND P2, PT, R3, R6, PT ;  /* 0x000000060300720c */ /* 0x000fe40003f46270 */
[----:B0-----:R-:W-:Y:S01]  /*fd50*/  MOV R3, R2 ;  /* 0x0000000200037202 */ /* 0x001fe20000000f00 */
[----:B------:R-:W-:Y:S01]  /*fd60*/  IMAD.MOV.U32 R2, RZ, RZ, R14 ;  /* 0x000000ffff027224 */ /* 0x000fe200078e000e */
[----:B-1----:R-:W0:Y:S09]  /*fd70*/  SHFL.IDX PT, R4, R7, 0x3, 0x181f ;  /* 0x00781f0007047f89 */ /* 0x002e3200000e0000 */
[----:B------:R-:W-:Y:S01]  /*fd80*/  @!P2 LEA R21, R9, UR38, 0x1 ;  /* 0x000000260915ac11 */ /* 0x000fe2000f8e08ff */
[----:B------:R-:W-:Y:S01]  /*fd90*/  VIADD R5, R8, 0x30 ;  /* 0x0000003008057836 */ /* 0x000fe20000000000 */
[----:B------:R-:W1:Y:S01]  /*fda0*/  SHFL.IDX PT, R14, R0, 0x3, 0x181f ;  /* 0x00781f00000e7f89 */ /* 0x000e6200000e0000 */
[----:B------:R-:W-:-:S05]  /*fdb0*/  @!P2 IMAD.WIDE.U32 R2, R10, 0x2, R2 ;  /* 0x000000020a02a825 */ /* 0x000fca00078e0002 */
[----:B------:R-:W-:Y:S04]  /*fdc0*/  @!P2 LDGSTS.E.BYPASS.LTC128B.128 [R21+0x17400], desc[UR6][R2.64], !P1 ;  /* 0x174000000215afae */ /* 0x000fe8000c901d46 */
[----:B------:R2:W-:Y:S01]  /*fdd0*/  @!P2 LDGSTS.E.BYPASS.LTC128B.128 [R21+0x1b400], desc[UR6][R2.64+0x80], !P0 ;  /* 0x1b4000800215afae */ /* 0x0005e2000c101d46 */
[----:B------:R-:W-:Y:S01]  /*fde0*/  ISETP.GE.AND P2, PT, R5, R6, PT ;  /* 0x000000060500720c */ /* 0x000fe20003f46270 */
[----:B0-----:R-:W-:Y:S02]  /*fdf0*/  IMAD.MOV.U32 R5, RZ, RZ, R4 ;  /* 0x000000ffff057224 */ /* 0x001fe400078e0004 */
[----:B--2---:R-:W0:Y:S01]  /*fe00*/  SHFL.IDX PT, R2, R7, 0x4, 0x181f ;  /* 0x00981f0007027f89 */ /* 0x004e2200000e0000 */
[----:B------:R-:W-:Y:S01]  /*fe10*/  VIADD R3, R8, 0x40 ;  /* 0x0000004008037836 */ /* 0x000fe20000000000 */
[----:B-1----:R-:W-:-:S02]  /*fe20*/  MOV R4, R14 ;  /* 0x0000000e00047202 */ /* 0x002fc40000000f00 */
[----:B------:R-:W1:Y:S06]  /*fe30*/  SHFL.IDX PT, R14, R0, 0x4, 0x181f ;  /* 0x00981f00000e7f89 */ /* 0x000e6c00000e0000 */
[----:B------:R-:W-:Y:S01]  /*fe40*/  @!P2 LEA R20, R9, UR38, 0x1 ;  /* 0x000000260914ac11 */ /* 0x000fe2000f8e08ff */
[----:B------:R-:W-:-:S05]  /*fe50*/  @!P2 IMAD.WIDE.U32 R4, R10, 0x2, R4 ;  /* 0x000000020a04a825 */ /* 0x000fca00078e0004 */
[----:B------:R-:W-:Y:S04]  /*fe60*/  @!P2 LDGSTS.E.BYPASS.LTC128B.128 [R20+0x17c00], desc[UR6][R4.64], !P1 ;  /* 0x17c000000414afae */ /* 0x000fe8000c901d46 */
[----:B------:R2:W-:Y:S01]  /*fe70*/  @!P2 LDGSTS.E.BYPASS.LTC128B.128 [R20+0x1bc00], desc[UR6][R4.64+0x80], !P0 ;  /* 0x1bc000800414afae */ /* 0x0005e2000c101d46 */
[----:B------:R-:W-:Y:S01]  /*fe80*/  ISETP.GE.AND P2, PT, R3, R6, PT ;  /* 0x000000060300720c */ /* 0x000fe20003f46270 */
[----:B0-----:R-:W-:Y:S02]  /*fe90*/  IMAD.MOV.U32 R3, RZ, RZ, R2 ;  /* 0x000000ffff037224 */ /* 0x001fe400078e0002 */
[----:B-1----:R-:W-:Y:S01]  /*fea0*/  IMAD.MOV.U32 R2, RZ, RZ, R14 ;  /* 0x000000ffff027224 */ /* 0x002fe200078e000e */
[----:B--2---:R-:W0:Y:S09]  /*feb0*/  SHFL.IDX PT, R4, R7, 0x5, 0x181f ;  /* 0x00b81f0007047f89 */ /* 0x004e3200000e0000 */
[----:B------:R-:W-:Y:S01]  /*fec0*/  @!P2 LEA R21, R9, UR38, 0x1 ;  /* 0x000000260915ac11 */ /* 0x000fe2000f8e08ff */
[----:B------:R-:W-:Y:S01]  /*fed0*/  @!P2 IMAD.WIDE.U32 R2, R10, 0x2, R2 ;  /* 0x000000020a02a825 */ /* 0x000fe200078e0002 */
[----:B------:R-:W1:Y:S01]  /*fee0*/  SHFL.IDX PT, R14, R0, 0x5, 0x181f ;  /* 0x00b81f00000e7f89 */ /* 0x000e6200000e0000 */
[----:B------:R-:W-:-:S03]  /*fef0*/  IADD3 R5, R8, 0x50, RZ ;  /* 0x0000005008057810 */ /* 0x000fc60007ffe0ff */
[----:B------:R-:W-:Y:S04]  /*ff00*/  @!P2 LDGSTS.E.BYPASS.LTC128B.128 [R21+0x18400], desc[UR6][R2.64], !P1 ;  /* 0x184000000215afae */ /* 0x000fe8000c901d46 */
[----:B------:R2:W-:Y:S01]  /*ff10*/  @!P2 LDGSTS.E.BYPASS.LTC128B.128 [R21+0x1c400], desc[UR6][R2.64+0x80], !P0 ;  /* 0x1c4000800215afae */ /* 0x0005e2000c101d46 */
[----:B------:R-:W-:Y:S01]  /*ff20*/  ISETP.GE.AND P2, PT, R5, R6, PT ;  /* 0x000000060500720c */ /* 0x000fe20003f46270 */
[----:B0-----:R-:W-:Y:S02]  /*ff30*/  IMAD.MOV.U32 R5, RZ, RZ, R4 ;  /* 0x000000ffff057224 */ /* 0x001fe400078e0004 */
[----:B--2---:R-:W0:Y:S10]  /*ff40*/  SHFL.IDX PT, R2, R7, 0x6, 0x181f ;  /* 0x00d81f0007027f89 */ /* 0x004e3400000e0000 */
[----:B------:R-:W-:Y:S01]  /*ff50*/  @!P2 LEA R20, R9, UR38, 0x1 ;  /* 0x000000260914ac11 */ /* 0x000fe2000f8e08ff */
[----:B------:R-:W-:-:S02]  /*ff60*/  VIADD R3, R8, 0x60 ;  /* 0x0000006008037836 */ /* 0x000fc40000000000 */
[----:B-1----:R-:W-:Y:S02]  /*ff70*/  IMAD.MOV.U32 R4, RZ, RZ, R14 ;  /* 0x000000ffff047224 */ /* 0x002fe400078e000e */
[----:B------:R-:W1:Y:S02]  /*ff80*/  SHFL.IDX PT, R14, R0, 0x6, 0x181f ;  /* 0x00d81f00000e7f89 */ /* 0x000e6400000e0000 */
[----:B------:R-:W-:-:S05]  /*ff90*/  @!P2 IMAD.WIDE.U32 R4, R10, 0x2, R4 ;  /* 0x000000020a04a825 */ /* 0x000fca00078e0004 */
[----:B------:R-:W-:Y:S04]  /*ffa0*/  @!P2 LDGSTS.E.BYPASS.LTC128B.128 [R20+0x18c00], desc[UR6][R4.64], !P1 ;  /* 0x18c000000414afae */ /* 0x000fe8000c901d46 */
[----:B------:R-:W-:Y:S01]  /*ffb0*/  @!P2 LDGSTS.E.BYPASS.LTC128B.128 [R20+0x1cc00], desc[UR6][R4.64+0x80], !P0 ;  /* 0x1cc000800414afae */ /* 0x000fe2000c101d46 */
[----:B------:R-:W-:Y:S02]  /*ffc0*/  ISETP.GE.AND P2, PT, R3, R6, PT ;  /* 0x000000060300720c */ /* 0x000fe40003f46270 */
[----:B0-----:R-:W-:Y:S01]  /*ffd0*/  MOV R3, R2 ;  /* 0x0000000200037202 */ /* 0x001fe20000000f00 */
[----:B-1----:R-:W-:-:S10]  /*ffe0*/  IMAD.MOV.U32 R2, RZ, RZ, R14 ;  /* 0x000000ffff027224 */ /* 0x002fd400078e000e */
[----:B------:R-:W-:Y:S01]  /*fff0*/  @!P2 LEA R21, R9, UR38, 0x1 ;  /* 0x000000260915ac11 */ /* 0x000fe2000f8e08ff */
[----:B------:R0:W1:Y:S01]  /*10000*/  SHFL.IDX PT, R14, R0, 0x7, 0x181f ;  /* 0x00f81f00000e7f89 */ /* 0x00006200000e0000 */
[----:B------:R-:W-:-:S05]  /*10010*/  @!P2 IMAD.WIDE.U32 R2, R10, 0x2, R2 ;  /* 0x000000020a02a825 */ /* 0x000fca00078e0002 */
[----:B------:R-:W-:Y:S04]  /*10020*/  @!P2 LDGSTS.E.BYPASS.LTC128B.128 [R21+0x19400], desc[UR6][R2.64], !P1 ;  /* 0x194000000215afae */ /* 0x000fe8000c901d46 */
[----:B------:R2:W-:Y:S04]  /*10030*/  @!P2 LDGSTS.E.BYPASS.LTC128B.128 [R21+0x1d400], desc[UR6][R2.64+0x80], !P0 ;  /* 0x1d4000800215afae */ /* 0x0005e8000c101d46 */
[----:B--2---:R0:W2:Y:S02]  /*10040*/  SHFL.IDX PT, R2, R7, 0x7, 0x181f ;  /* 0x00f81f0007027f89 */ /* 0x0040a400000e0000 */
.L_x_6388:
[----:B------:R-:W-:Y:S01]  /*10050*/  VIADD R3, R8, 0x70 ;  /* 0x0000007008037836 */ /* 0x000fe20000000000 */
[----:B------:R-:W-:Y:S04]  /*10060*/  BSSY B0, `(.L_x_6298) ;  /* 0x000000d000007945 */ /* 0x000fe80003800000 */
[----:B------:R-:W-:Y:S01]  /*10070*/  ISETP.GE.AND P2, PT, R3, R6, PT ;  /* 0x000000060300720c */ /* 0x000fe20003f46270 */
[----:B--2---:R-:W-:Y:S01]  /*10080*/  IMAD.MOV.U32 R3, RZ, RZ, R2 ;  /* 0x000000ffff037224 */ /* 0x004fe200078e0002 */
        /* <DEDUP_REMOVED lines=9> */
[----:B------:R1:W-:Y:S02]  /*10120*/  LDGSTS.E.BYPASS.LTC128B.128 [R9+0x1dc00], desc[UR4][R2.64+0x80], !P0 ;  /* 0x1dc0008002097fae */ /* 0x0003e4000c101d44 */
.L_x_6299:
[----:B------:R-:W-:Y:S05]  /*10130*/  BSYNC B0 ;  /* 0x0000000000007941 */ /* 0x000fea0003800000 */
.L_x_6298:
[----:B------:R-:W-:Y:S01]  /*10140*/  NOP ;  /* 0x0000000000007918 */ /* 0x000fe20000000000 */
[----:B------:R-:W-:Y:S01]  /*10150*/  SYNCS.ARRIVE.TRANS64.RED.A0T1 RZ, [UR38+0x34800], RZ ;  /* 0x034800ffffff79a7 */ /* 0x000fe20008200426 */
[----:B-1----:R-:W-:Y:S01]  /*10160*/  IMAD.MOV.U32 R2, RZ, RZ, 0x1 ;  /* 0x00000001ff027424 */ /* 0x002fe200078e00ff */
[----:B------:R-:W-:Y:S04]  /*10170*/  ARRIVES.LDGSTSBAR.64.TRANSCNT [UR38+0x34800] ;  /* 0x03480000ff0079b0 */ /* 0x000fe80008000aa6 */
[----:B------:R-:W-:Y:S01]  /*10180*/  SHF.L.U32 R2, R2, 0x1f, RZ ;  /* 0x0000001f02027819 */ /* 0x000fe200000006ff */
[----:B------:R-:W-:Y:S01]  /*10190*/  NOP ;  /* 0x0000000000007918 */ /* 0x000fe20000000000 */
[----:B------:R-:W0:Y:S01]  /*101a0*/  LDL.LU R3, [R1+0x8] ;  /* 0x0000080001037983 */ /* 0x000e220000300800 */
[----:B------:R-:W-:Y:S01]  /*101b0*/  SYNCS.ARRIVE.TRANS64.A1T0 RZ, [UR38+0x34800], RZ ;  /* 0x034800ffffff79a7 */ /* 0x000fe20008100026 */
[----:B------:R-:W1:Y:S01]  /*101c0*/  SYNCS.PHASECHK.TRANS64.TRYWAIT P0, [UR38+0x34820], R2 ;  /* 0x03482002ff0075a7 */ /* 0x000e620008000166 */
[----:B0-----:R-:W-:-:S05]  /*101d0*/  VIADD R0, R3, 0xfffffffe ;  /* 0xfffffffe03007836 */ /* 0x001fca0000000000 */
[----:B------:R-:W-:Y:S01]  /*101e0*/  ISETP.GE.AND P1, PT, R0, UR39, PT ;  /* 0x0000002700007c0c */ /* 0x000fe2000bf26270 */
[----:B-1----:R-:W-:-:S12]  /*101f0*/  @!P0 BRA `(.L_x_6300) ;  /* 0x0000002c00ac8947 */ /* 0x002fd80003800000 */
.L_x_6389:
[----:B------:R-:W-:Y:S01]  /*10200*/  IMAD.MOV.U32 R9, RZ, RZ, 0x1 ;  /* 0x00000001ff097424 */ /* 0x000fe200078e00ff */
[----:B------:R-:W-:Y:S01]  /*10210*/  MOV R8, RZ ;  /* 0x000000ff00087202 */ /* 0x000fe20000000f00 */
[----:B------:R-:W-:Y:S06]  /*10220*/  @!P1 BRA `(.L_x_6301) ;  /* 0x0000001800609947 */ /* 0x000fec0003800000 */
[----:B------:R-:W-:Y:S01]  /*10230*/  UIADD3 UR4, UR42, 0x1, URZ ;  /* 0x000000012a047890 */ /* 0x000fe2000fffe03f */
[----:B0-----:R-:W-:Y:S01]  /*10240*/  LOP3.LUT R2, RZ, UR39, RZ, 0x33, !PT ;  /* 0x00000027ff027c12 */ /* 0x001fe2000f8e33ff */
        /* <DEDUP_REMOVED lines=23> */
.L_x_6333:
        /* <DEDUP_REMOVED lines=29> */
.L_x_6305:
[----:B------:R-:W1:Y:S01]  /*10590*/  S2R R2, SR_TID.X ;  /* 0x0000000000027919 */ /* 0x000e620000002100 */
[----:B------:R-:W-:Y:S01]  /*105a0*/  BSSY B2, `(.L_x_6306) ;  /* 0x0000006000027945 */ /* 0x000fe20003800000 */
[----:B-1----:R-:W-:Y:S02]  /*105b0*/  LOP3.LUT R3, R2, 0x7f, RZ, 0xc0, !PT ;  /* 0x0000007f02037812 */ /* 0x002fe400078ec0ff */
[----:B------:R-:W-:Y:S02]  /*105c0*/  SHF.L.U32 R2, R6, 0x1f, RZ ;  /* 0x0000001f06027819 */ /* 0x000fe400000006ff */
[----:B------:R-:W-:Y:S02]  /*105d0*/  ISETP.NE.AND P2, PT, R3, RZ, PT ;  /* 0x000000ff0300720c */ /* 0x000fe40003f45270 */
[----:B------:R-:W1:Y:S02]  /*105e0*/  SYNCS.PHASECHK.TRANS64.TRYWAIT P0, [UR38+0x34848], R2 ;  /* 0x03484802ff0075a7 */ /* 0x000e640008000166 */
[----:B-1----:R-:W-:Y:S09]  /*105f0*/  @!P0 BRA `(.L_x_6307) ;  /* 0x0000002800c48947 */ /* 0x002ff20003800000 */
.L_x_6390:
[----:B------:R-:W-:Y:S05]  /*10600*/  BSYNC B2 ;  /* 0x0000000000027941 */ /* 0x000fea0003800000 */
.L_x_6306:
[----:B------:R-:W-:Y:S04]  /*10610*/  BSSY B2, `(.L_x_6308) ;  /* 0x0000007000027945 */ /* 0x000fe80003800000 */
[----:B------:R-:W-:Y:S05]  /*10620*/  @P2 BRA `(.L_x_6309) ;  /* 0x0000000000142947 */ /* 0x000fea0003800000 */
[----:B------:R-:W-:Y:S01]  /*10630*/  ISETP.NE.AND P0, PT, R10, RZ, PT ;  /* 0x000000ff0a00720c */ /* 0x000fe20003f05270 */
[----:B-1----:R-:W-:-:S04]  /*10640*/  IMAD.MOV.U32 R3, RZ, RZ, 0xb000 ;  /* 0x0000b000ff037424 */ /* 0x002fc800078e00ff */
[----:B------:R2:W-:Y:S08]  /*10650*/  SYNCS.ARRIVE.TRANS64 RZ, [UR38+0x34838], R3 ;  /* 0x03483803ffff79a7 */ /* 0x0005f00008000026 */
[----:B--2---:R-:W-:Y:S05]  /*10660*/  @!P0 BRA `(.L_x_6309) ;  /* 0x0000000000048947 */ /* 0x004fea0003800000 */
[----:B------:R-:W-:Y:S01]  /*10670*/  BPT.TRAP 0x1 ;  /* 0x000000040000795c */ /* 0x000fe20000300000 */
.L_x_6309:
[----:B------:R-:W-:Y:S05]  /*10680*/  BSYNC B2 ;  /* 0x0000000000027941 */ /* 0x000fea0003800000 */
.L_x_6308:
        /* <DEDUP_REMOVED lines=11> */
.L_x_6310:
        /* <DEDUP_REMOVED lines=13> */
.L_x_6311:
        /* <DEDUP_REMOVED lines=12> */
.L_x_6391:
[----:B------:R-:W-:Y:S05]  /*108d0*/  BSYNC B2 ;  /* 0x0000000000027941 */ /* 0x000fea0003800000 */
.L_x_6312:
        /* <DEDUP_REMOVED lines=9> */
.L_x_6315:
[----:B------:R-:W-:Y:S05]  /*10970*/  BSYNC B2 ;  /* 0x0000000000027941 */ /* 0x000fea0003800000 */
.L_x_6314:
        /* <DEDUP_REMOVED lines=10> */
.L_x_6316:
        /* <DEDUP_REMOVED lines=13> */
.L_x_6317:
        /* <DEDUP_REMOVED lines=10> */
.L_x_6304:
[----:B------:R-:W-:Y:S05]  /*10b90*/  BSYNC B1 ;  /* 0x0000000000017941 */ /* 0x000fea0003800000 */
.L_x_6303:
        /* <DEDUP_REMOVED lines=23> */
[----:B------:R-:W-:-:S04]  /*10d10*/  ULDC.64 UR4, c[0x0][0x418] ;  /* 0x0001060000047ab9 */ /* 0x000fc80000000a00 */
[----:B------:R-:W-:Y:S02]  /*10d20*/  IADD3 R3, R4, R3, RZ ;  /* 0x0000000304037210 */ /* 0x000fe40007ffe0ff */
[----:B------:R-:W-:-:S04]  /*10d30*/  LEA R4, P0, R2, UR4, 0x2 ;  /* 0x0000000402047c11 */ /* 0x000fc8000f8010ff */
[----:B------:R-:W-:-:S05]  /*10d40*/  LEA.HI.X R5, R2, UR5, R3, 0x2, P0 ;  /* 0x0000000502057c11 */ /* 0x000fca00080f1403 */
[----:B------:R0:W5:Y:S04]  /*10d50*/  LDG.E R4, desc[UR6][R4.64] ;  /* 0x0000000604047981 */ /* 0x000168000c1e1900 */
.L_x_6320:
[----:B------:R-:W1:Y:S01]  /*10d60*/  S2R R2, SR_TID.X ;  /* 0x0000000000027919 */ /* 0x000e620000002100 */
[----:B------:R-:W-:Y:S01]  /*10d70*/  BSSY B2, `(.L_x_6321) ;  /* 0x0000006000027945 */ /* 0x000fe20003800000 */
[----:B-1----:R-:W-:Y:S02]  /*10d80*/  LOP3.LUT R3, R2, 0x7f, RZ, 0xc0, !PT ;  /* 0x0000007f02037812 */ /* 0x002fe400078ec0ff */
[----:B------:R-:W-:Y:S02]  /*10d90*/  SHF.L.U32 R2, R9, 0x1f, RZ ;  /* 0x0000001f09027819 */ /* 0x000fe400000006ff */
[----:B------:R-:W-:Y:S02]  /*10da0*/  ISETP.NE.AND P2, PT, R3, RZ, PT ;  /* 0x000000ff0300720c */ /* 0x000fe40003f45270 */
[----:B------:R-:W1:Y:S02]  /*10db0*/  SYNCS.PHASECHK.TRANS64.TRYWAIT P0, [UR38+0x34840], R2 ;  /* 0x03484002ff0075a7 */ /* 0x000e640008000166 */
[----:B-1----:R-:W-:Y:S09]  /*10dc0*/  @!P0 BRA `(.L_x_6322) ;  /* 0x0000002400008947 */ /* 0x002ff20003800000 */
.L_x_6392:
[----:B------:R-:W-:Y:S05]  /*10dd0*/  BSYNC B2 ;  /* 0x0000000000027941 */ /* 0x000fea0003800000 */
.L_x_6321:
[----:B------:R-:W-:Y:S04]  /*10de0*/  BSSY B2, `(.L_x_6323) ;  /* 0x0000007000027945 */ /* 0x000fe80003800000 */
[----:B------:R-:W-:Y:S05]  /*10df0*/  @P2 BRA `(.L_x_6324) ;  /* 0x0000000000142947 */ /* 0x000fea0003800000 */
[----:B------:R-:W-:Y:S01]  /*10e00*/  ISETP.NE.AND P0, PT, R10, RZ, PT ;  /* 0x000000ff0a00720c */ /* 0x000fe20003f05270 */
[----:B-1----:R-:W-:-:S04]  /*10e10*/  IMAD.MOV.U32 R2, RZ, RZ, 0xb000 ;  /* 0x0000b000ff027424 */ /* 0x002fc800078e00ff */
[----:B------:R2:W-:Y:S08]  /*10e20*/  SYNCS.ARRIVE.TRANS64 RZ, [UR38+0x34830], R2 ;  /* 0x03483002ffff79a7 */ /* 0x0005f00008000026 */
[----:B--2---:R-:W-:Y:S05]  /*10e30*/  @!P0 BRA `(.L_x_6324) ;  /* 0x0000000000048947 */ /* 0x004fea0003800000 */
[----:B------:R-:W-:Y:S01]  /*10e40*/  BPT.TRAP 0x1 ;  /* 0x000000040000795c */ /* 0x000fe20000300000 */
.L_x_6324:
[----:B------:R-:W-:Y:S05]  /*10e50*/  BSYNC B2 ;  /* 0x0000000000027941 */ /* 0x000fea0003800000 */
.L_x_6323:
        /* <DEDUP_REMOVED lines=11> */
.L_x_6325:
        /* <DEDUP_REMOVED lines=14> */
.L_x_6326:
        /* <DEDUP_REMOVED lines=12> */
.L_x_6393:
[----:B------:R-:W-:Y:S05]  /*110b0*/  BSYNC B2 ;  /* 0x0000000000027941 */ /* 0x000fea0003800000 */
.L_x_6327:
        /* <DEDUP_REMOVED lines=9> */
.L_x_6330:
[----:B------:R-:W-:Y:S05]  /*11150*/  BSYNC B2 ;  /* 0x0000000000027941 */ /* 0x000fea0003800000 */
.L_x_6329:
        /* <DEDUP_REMOVED lines=10> */
.L_x_6331:
        /* <DEDUP_REMOVED lines=13> */
.L_x_6332:
        /* <DEDUP_REMOVED lines=10> */
.L_x_6319:
[----:B------:R-:W-:Y:S05]  /*11370*/  BSYNC B1 ;  /* 0x0000000000017941 */ /* 0x000fea0003800000 */
.L_x_6318:
[----:B------:R-:W-:Y:S02]  /*11380*/  VIADD R0, R0, 0xfffffffe ;  /* 0xfffffffe00007836 */ /* 0x000fe40000000000 */
[----:B------:R-:W-:Y:S01]  /*11390*/  IMAD.MOV.U32 R6, RZ, RZ, R9 ;  /* 0x000000ffff067224 */ /* 0x000fe200078e0009 */
[----:B------:R-:W-:Y:S06]  /*113a0*/  @P1 BRA `(.L_x_6333) ;  /* 0xfffffff000041947 */ /* 0x000fec000383ffff */
[----:B------:R-:W-:Y:S05]  /*113b0*/  BSYNC B0 ;  /* 0x0000000000007941 */ /* 0x000fea0003800000 */
.L_x_6302:
        /* <DEDUP_REMOVED lines=30> */
.L_x_6335:
[----:B------:R-:W1:Y:S01]  /*115a0*/  S2R R2, SR_TID.X ;  /* 0x0000000000027919 */ /* 0x000e620000002100 */
[----:B------:R-:W-:Y:S01]  /*115b0*/  BSSY B1, `(.L_x_6336) ;  /* 0x0000006000017945 */ /* 0x000fe20003800000 */
[----:B-1----:R-:W-:Y:S02]  /*115c0*/  LOP3.LUT R3, R2, 0x7f, RZ, 0xc0, !PT ;  /* 0x0000007f02037812 */ /* 0x002fe400078ec0ff */
[----:B------:R-:W-:Y:S02]  /*115d0*/  SHF.L.U32 R2, R9, 0x1f, RZ ;  /* 0x0000001f09027819 */ /* 0x000fe400000006ff */
[----:B------:R-:W-:Y:S02]  /*115e0*/  ISETP.NE.AND P1, PT, R3, RZ, PT ;  /* 0x000000ff0300720c */ /* 0x000fe40003f25270 */
[----:B------:R-:W1:Y:S02]  /*115f0*/  SYNCS.PHASECHK.TRANS64.TRYWAIT P0, [UR38+0x34848], R2 ;  /* 0x03484802ff0075a7 */ /* 0x000e640008000166 */
[----:B-1----:R-:W-:Y:S09]  /*11600*/  @!P0 BRA `(.L_x_6337) ;  /* 0x0000001c00208947 */ /* 0x002ff20003800000 */
.L_x_6394:
[----:B------:R-:W-:Y:S05]  /*11610*/  BSYNC B1 ;  /* 0x0000000000017941 */ /* 0x000fea0003800000 */
.L_x_6336:
[----:B------:R-:W-:Y:S04]  /*11620*/  BSSY B1, `(.L_x_6338) ;  /* 0x0000007000017945 */ /* 0x000fe80003800000 */
[----:B------:R-:W-:Y:S05]  /*11630*/  @P1 BRA `(.L_x_6339) ;  /* 0x0000000000141947 */ /* 0x000fea0003800000 */
[----:B------:R-:W-:Y:S02]  /*11640*/  ISETP.NE.AND P0, PT, R10, RZ, PT ;  /* 0x000000ff0a00720c */ /* 0x000fe40003f05270 */
[----:B-1----:R-:W-:-:S04]  /*11650*/  MOV R3, 0xb000 ;  /* 0x0000b00000037802 */ /* 0x002fc80000000f00 */
[----:B------:R2:W-:Y:S07]  /*11660*/  SYNCS.ARRIVE.TRANS64 RZ, [UR38+0x34838], R3 ;  /* 0x03483803ffff79a7 */ /* 0x0005ee0008000026 */
[----:B------:R-:W-:Y:S05]  /*11670*/  @!P0 BRA `(.L_x_6339) ;  /* 0x0000000000048947 */ /* 0x000fea0003800000 */
[----:B------:R-:W-:Y:S01]  /*11680*/  BPT.TRAP 0x1 ;  /* 0x000000040000795c */ /* 0x000fe20000300000 */
.L_x_6339:
[----:B------:R-:W-:Y:S05]  /*11690*/  BSYNC B1 ;  /* 0x0000000000017941 */ /* 0x000fea0003800000 */
.L_x_6338:
        /* <DEDUP_REMOVED lines=11> */
.L_x_6340:
        /* <DEDUP_REMOVED lines=14> */
.L_x_6341:
        /* <DEDUP_REMOVED lines=11> */
.L_x_6395:
[----:B------:R-:W-:Y:S05]  /*118e0*/  BSYNC B1 ;  /* 0x0000000000017941 */ /* 0x000fea0003800000 */
.L_x_6342:
        /* <DEDUP_REMOVED lines=9> */
.L_x_6345:
[----:B------:R-:W-:Y:S05]  /*11980*/  BSYNC B1 ;  /* 0x0000000000017941 */ /* 0x000fea0003800000 */
.L_x_6344:
        /* <DEDUP_REMOVED lines=10> */
.L_x_6346:
        /* <DEDUP_REMOVED lines=13> */
.L_x_6347:
        /* <DEDUP_REMOVED lines=10> */
.L_x_6334:
[----:B------:R-:W-:Y:S05]  /*11ba0*/  BSYNC B0 ;  /* 0x0000000000007941 */ /* 0x000fea0003800000 */
.L_x_6301:
[----:B------:R-:W2:Y:S01]  /*11bb0*/  LDL.LU R0, [R1] ;  /* 0x0000000001007983 */ /* 0x000ea20000300800 */
[----:B------:R-:W-:Y:S01]  /*11bc0*/  BSSY B0, `(.L_x_6348) ;  /* 0x0000037000007945 */ /* 0x000fe20003800000 */
[----:B--2---:R-:W-:-:S13]  /*11bd0*/  ISETP.NE.AND P0, PT, R0, RZ, PT ;  /* 0x000000ff0000720c */ /* 0x004fda0003f05270 */
[----:B------:R-:W-:Y:S05]  /*11be0*/  @!P0 BRA `(.L_x_6349) ;  /* 0x0000000000d08947 */ /* 0x000fea0003800000 */
[----:B------:R-:W1:Y:S01]  /*11bf0*/  S2R R0, SR_TID.X ;  /* 0x0000000000007919 */ /* 0x000e620000002100 */
[----:B0-----:R-:W-:Y:S01]  /*11c00*/  LEA R3, R8, UR38, 0x3 ;  /* 0x0000002608037c11 */ /* 0x001fe2000f8e18ff */
[----:B------:R-:W-:Y:S01]  /*11c10*/  BSSY B1, `(.L_x_6350) ;  /* 0x0000006000017945 */ /* 0x000fe20003800000 */
[----:B-1----:R-:W-:Y:S02]  /*11c20*/  LOP3.LUT R2, R0, 0x7f, RZ, 0xc0, !PT ;  /* 0x0000007f00027812 */ /* 0x002fe400078ec0ff */
[----:B------:R-:W-:Y:S02]  /*11c30*/  SHF.L.U32 R0, R9, 0x1f, RZ ;  /* 0x0000001f09007819 */ /* 0x000fe400000006ff */
[----:B------:R-:W-:Y:S02]  /*11c40*/  ISETP.NE.AND P1, PT, R2, RZ, PT ;  /* 0x000000ff0200720c */ /* 0x000fe40003f25270 */
[----:B------:R-:W0:Y:S02]  /*11c50*/  SYNCS.PHASECHK.TRANS64.TRYWAIT P0, [R3+URZ+0x34860], R0 ;  /* 0x03486000030075a7 */ /* 0x000e24000800017f */
[----:B0-----:R-:W-:Y:S09]  /*11c60*/  @!P0 BRA `(.L_x_6351) ;  /* 0x0000001400b88947 */ /* 0x001ff20003800000 */
.L_x_6396:
[----:B------:R-:W-:Y:S05]  /*11c70*/  BSYNC B1 ;  /* 0x0000000000017941 */ /* 0x000fea0003800000 */
.L_x_6350:
        /* <DEDUP_REMOVED lines=8> */
.L_x_6353:
[----:B------:R-:W-:Y:S05]  /*11d00*/  BSYNC B1 ;  /* 0x0000000000017941 */ /* 0x000fea0003800000 */
.L_x_6352:
        /* <DEDUP_REMOVED lines=13> */
.L_x_6354:
        /* <DEDUP_REMOVED lines=13> */
.L_x_6355:
        /* <DEDUP_REMOVED lines=8> */
.L_x_6349:
[----:B------:R-:W-:Y:S05]  /*11f30*/  BSYNC B0 ;  /* 0x0000000000007941 */ /* 0x000fea0003800000 */
.L_x_6348:
[----:B0-----:R-:W-:Y:S02]  /*11f40*/  VIADD R0, R8, 0x1 ;  /* 0x0000000108007836 */ /* 0x001fe40000000000 */
[----:B------:R-:W-:-:S03]  /*11f50*/  IMAD.MOV.U32 R3, RZ, RZ, RZ ;  /* 0x000000ffff037224 */ /* 0x000fc600078e00ff */
[----:B------:R-:W-:-:S04]  /*11f60*/  ISETP.NE.AND P0, PT, R0, 0x2, PT ;  /* 0x000000020000780c */ /* 0x000fc80003f05270 */
[----:B------:R-:W-:Y:S02]  /*11f70*/  SEL R2, RZ, 0x1, P0 ;  /* 0x00000001ff027807 */ /* 0x000fe40000000000 */
[----:B------:R-:W-:Y:S02]  /*11f80*/  SEL R0, R0, RZ, P0 ;  /* 0x000000ff00007207 */ /* 0x000fe40000000000 */
[----:B------:R-:W-:-:S07]  /*11f90*/  LOP3.LUT R9, R9, R2, RZ, 0x3c, !PT ;  /* 0x0000000209097212 */ /* 0x000fce00078e3cff */
.L_x_6285:
[----:B------:R-:W0:Y:S01]  /*11fa0*/  S2R R5, SR_CgaCtaId ;  /* 0x0000000000057919 */ /* 0x000e220000008800 */
[----:B------:R-:W-:Y:S02]  /*11fb0*/  MOV R2, 0x400 ;  /* 0x0000040000027802 */ /* 0x000fe40000000f00 */
[----:B------:R-:W-:Y:S02]  /*11fc0*/  SHF.L.U32 R3, R3, 0x1f, RZ ;  /* 0x0000001f03037819 */ /* 0x000fe400000006ff */
[----:B0-----:R-:W-:-:S04]  /*11fd0*/  LEA R2, R5, R2, 0x18 ;  /* 0x0000000205027211 */ /* 0x001fc800078ec0ff */
[----:B------:R-:W0:Y:S02]  /*11fe0*/  SYNCS.PHASECHK.TRANS64.TRYWAIT P0, [R2+URZ+0x34820], R3 ;  /* 0x03482003020075a7 */ /* 0x000e24000800017f */
[----:B0-----:R-:W-:Y:S05]  /*11ff0*/  @!P0 BRA `(.L_x_6356) ;  /* 0x0000001000e88947 */ /* 0x001fea0003800000 */
.L_x_6397:
[----:B------:R-:W-:-:S03]  /*12000*/  UMOV UR4, 0xffffffff ;  /* 0xffffffff00047882 */ /* 0x000fc60000000000 */
[----:B------:R-:W-:Y:S05]  /*12010*/  BRA.DIV UR4, `(.L_x_6357) ;  /* 0x0000001204f47947 */ /* 0x000fea000b800000 */
[----:B0-----:R-:W0:Y:S02]  /*12020*/  S2R R3, SR_TID.X ;  /* 0x0000000000037919 */ /* 0x001e240000002100 */
[----:B0-----:R-:W-:-:S04]  /*12030*/  SHF.R.U32.HI R3, RZ, 0x5, R3 ;  /* 0x00000005ff037819 */ /* 0x001fc80000011603 */
[----:B------:R-:W-:-:S05]  /*12040*/  LOP3.LUT R3, R3, 0x3, RZ, 0xc0, !PT ;  /* 0x0000000303037812 */ /* 0x000fca00078ec0ff */
[----:B------:R0:W1:Y:S02]  /*12050*/  SHFL.IDX PT, R14, R3, RZ, 0x1f ;  /* 0x00001fff030e7589 */ /* 0x00006400000e0000 */
.L_x_6400:
[----:B-1----:R-:W-:-:S13]  /*12060*/  ISETP.NE.AND P0, PT, R14, RZ, PT ;  /* 0x000000ff0e00720c */ /* 0x002fda0003f05270 */
[----:B------:R-:W-:Y:S05]  /*12070*/  @P0 BRA `(.L_x_6257) ;  /* 0x0000000000900947 */ /* 0x000fea0003800000 */
[----:B------:R-:W-:-:S03]  /*12080*/  UMOV UR4, 0xffffffff ;  /* 0xffffffff00047882 */ /* 0x000fc60000000000 */
[----:B------:R-:W-:Y:S05]  /*12090*/  BRA.DIV UR4, `(.L_x_6358) ;  /* 0x0000001604087947 */ /* 0x000fea000b800000 */
[----:B------:R-:W-:-:S13]  /*120a0*/  ELECT P6, URZ, PT ;  /* 0x00000000003f782f */ /* 0x000fda00038c0000 */
.L_x_6403:
        /* <DEDUP_REMOVED lines=8> */
.L_x_6359:
[----:B------:R-:W-:Y:S01]  /*12130*/  IADD3 R7, R2, 0x34840, RZ ;  /* 0x0003484002077810 */ /* 0x000fe20007ffe0ff */
[----:B------:R-:W-:Y:S01]  /*12140*/  VIADD R3, R0, 0x1 ;  /* 0x0000000100037836 */ /* 0x000fe20000000000 */
[----:B------:R-:W-:-:S03]  /*12150*/  SHF.L.U32 R5, R9, 0x1f, RZ ;  /* 0x0000001f09057819 */ /* 0x000fc600000006ff */
[----:B------:R-:W-:Y:S01]  /*12160*/  IMAD R6, R0, 0x8, R7 ;  /* 0x0000000800067824 */ /* 0x000fe200078e0207 */
[----:B------:R-:W-:-:S03]  /*12170*/  ISETP.NE.AND P1, PT, R3, 0x2, PT ;  /* 0x000000020300780c */ /* 0x000fc60003f25270 */
[----:B------:R-:W0:Y:S01]  /*12180*/  SYNCS.PHASECHK.TRANS64.TRYWAIT P0, [R6+URZ], R5 ;  /* 0x00000005060075a7 */ /* 0x000e22000800017f */
[----:B------:R-:W-:Y:S02]  /*12190*/  SEL R4, RZ, 0x1, P1 ;  /* 0x00000001ff047807 */ /* 0x000fe40000800000 */
[----:B------:R-:W-:Y:S02]  /*121a0*/  SEL R8, R3, RZ, P1 ;  /* 0x000000ff03087207 */ /* 0x000fe40000800000 */
[----:B------:R-:W-:-:S03]  /*121b0*/  LOP3.LUT R4, R9, R4, RZ, 0x3c, !PT ;  /* 0x0000000409047212 */ /* 0x000fc600078e3cff */
[----:B------:R-:W-:Y:S01]  /*121c0*/  IMAD R3, R8, 0x8, R7 ;  /* 0x0000000808037824 */ /* 0x000fe200078e0207 */
[----:B------:R-:W-:Y:S01]  /*121d0*/  SHF.L.U32 R4, R4, 0x1f, RZ ;  /* 0x0000001f04047819 */ /* 0x000fe200000006ff */
[----:B0-----:R-:W-:Y:S06]  /*121e0*/  @!P0 BRA `(.L_x_6360) ;  /* 0x0000001000d48947 */ /* 0x001fec0003800000 */
.L_x_6404:
[----:B------:R-:W1:Y:S02]  /*121f0*/  SYNCS.PHASECHK.TRANS64.TRYWAIT P0, [R3+URZ], R4 ;  /* 0x00000004030075a7 */ /* 0x000e64000800017f */
[----:B-1----:R-:W-:Y:S05]  /*12200*/  @!P0 BRA `(.L_x_6361) ;  /* 0x0000001000e08947 */ /* 0x002fea0003800000 */
.L_x_6405:
[----:B------:R-:W-:Y:S05]  /*12210*/  @!P2 BRA `(.L_x_6362) ;  /* 0x000000000004a947 */ /* 0x000fea0003800000 */
[----:B------:R-:W-:Y:S01]  /*12220*/  BPT.TRAP 0x1 ;  /* 0x000000040000795c */ /* 0x000fe20000300000 */
.L_x_6362:
[----:B-1----:R-:W-:-:S05]  /*12230*/  IADD3 R3, R2, 0x34860, RZ ;  /* 0x0003486002037810 */ /* 0x002fca0007ffe0ff */
[----:B------:R-:W-:-:S04]  /*12240*/  IMAD R0, R0, 0x8, R3 ;  /* 0x0000000800007824 */ /* 0x000fc800078e0203 */
[----:B------:R-:W1:Y:S02]  /*12250*/  SYNCS.PHASECHK.TRANS64.TRYWAIT P0, [R0+URZ], R5 ;  /* 0x00000005000075a7 */ /* 0x000e64000800017f */
[----:B-1----:R-:W-:Y:S05]  /*12260*/  @!P0 BRA `(.L_x_6363) ;  /* 0x0000001000dc8947 */ /* 0x002fea0003800000 */
.L_x_6406:
[----:B------:R-:W-:-:S07]  /*12270*/  IMAD R3, R8, 0x8, R3 ;  /* 0x0000000808037824 */ /* 0x000fce00078e0203 */
.L_x_6364:
[----:B--2---:R2:W3:Y:S02]  /*12280*/  SYNCS.PHASECHK.TRANS64.TRYWAIT P0, [R3+URZ], R4 ;  /* 0x00000004030075a7 */ /* 0x0044e4000800017f */
[----:B---3--:R-:W-:Y:S05]  /*12290*/  @!P0 NANOSLEEP.SYNCS 0x989680 ;  /* 0x009896800000895d */ /* 0x008fea0003900000 */
[----:B------:R-:W3:Y:S02]  /*122a0*/  @!P0 SYNCS.PHASECHK.TRANS64 P0, [R3+URZ], R4 ;  /* 0x00000004030085a7 */ /* 0x000ee4000800007f */
[----:B---3--:R-:W-:Y:S05]  /*122b0*/  @!P0 BRA `(.L_x_6364) ;  /* 0xfffffffc00f08947 */ /* 0x008fea000383ffff */
.L_x_6257:
[----:B------:R-:W-:Y:S05]  /*122c0*/  BSYNC B6 ;  /* 0x0000000000067941 */ /* 0x000fea0003800000 */
.L_x_6254:
[----:B------:R-:W-:Y:S05]  /*122d0*/  EXIT ;  /* 0x000000000000794d */ /* 0x000fea0003800000 */
.L_x_6261:
[----:B------:R-:W-:-:S13]  /*122e0*/  R2UR UR4, R16 ;  /* 0x00000000100472ca */ /* 0x000fda00000e0000 */
[----:B0-----:R-:W-:-:S04]  /*122f0*/  IMAD.U32 R3, RZ, RZ, UR4 ;  /* 0x00000004ff037e24 */ /* 0x001fc8000f8e00ff */
[----:B------:R0:W1:Y:S03]  /*12300*/  SYNCS.PHASECHK.TRANS64.TRYWAIT P0, [R3+URZ+0x34800], R0 ;  /* 0x03480000030075a7 */ /* 0x000066000800017f */
[----:B-1----:R-:W-:Y:S05]  /*12310*/  @!P0 NANOSLEEP.SYNCS 0x989680 ;  /* 0x009896800000895d */ /* 0x002fea0003900000 */
[----:B------:R-:W1:Y:S02]  /*12320*/  @!P0 SYNCS.PHASECHK.TRANS64 P0, [R3+URZ+0x34800], R0 ;  /* 0x03480000030085a7 */ /* 0x000e64000800007f */
[----:B-1----:R-:W-:Y:S05]  /*12330*/  @!P0 BRA `(.L_x_6261) ;  /* 0xfffffffc00e88947 */ /* 0x002fea000383ffff */
[----:B------:R-:W-:Y:S05]  /*12340*/  BRA `(.L_x_6365) ;  /* 0xfffffef000107947 */ /* 0x000fea000383ffff */
.L_x_6265:
[----:B------:R-:W-:-:S13]  /*12350*/  R2UR UR4, R16 ;  /* 0x00000000100472ca */ /* 0x000fda00000e0000 */
[----:B0-----:R-:W-:-:S04]  /*12360*/  MOV R3, UR4 ;  /* 0x0000000400037c02 */ /* 0x001fc80008000f00 */
[----:B------:R0:W2:Y:S03]  /*12370*/  SYNCS.PHASECHK.TRANS64.TRYWAIT P2, [R3+URZ+0x34830], R0 ;  /* 0x03483000030075a7 */ /* 0x0000a6000804017f */
[----:B--2---:R-:W-:Y:S05]  /*12380*/  @!P2 NANOSLEEP.SYNCS 0x989680 ;  /* 0x009896800000a95d */ /* 0x004fea0003900000 */
[----:B------:R-:W2:Y:S02]  /*12390*/  @!P2 SYNCS.PHASECHK.TRANS64 P2, [R3+URZ+0x34830], R0 ;  /* 0x034830000300a5a7 */ /* 0x000ea4000804007f */
[----:B--2---:R-:W-:Y:S05]  /*123a0*/  @!P2 BRA `(.L_x_6265) ;  /* 0xfffffffc00e8a947 */ /* 0x004fea000383ffff */
[----:B------:R-:W-:Y:S05]  /*123b0*/  BRA `(.L_x_6264) ;  /* 0xfffffef000407947 */ /* 0x000fea000383ffff */
.L_x_6270:
[----:B-1----:R1:W2:Y:S02]  /*123c0*/  SYNCS.PHASECHK.TRANS64.TRYWAIT P2, [R9+URZ+0x34830], R8 ;  /* 0x03483008090075a7 */ /* 0x0022a4000804017f */
[----:B--2---:R-:W-:Y:S05]  /*123d0*/  @!P2 NANOSLEEP.SYNCS 0x989680 ;  /* 0x009896800000a95d */ /* 0x004fea0003900000 */
[----:B------:R-:W2:Y:S02]  /*123e0*/  @!P2 SYNCS.PHASECHK.TRANS64 P2, [R9+URZ+0x34830], R8 ;  /* 0x034830080900a5a7 */ /* 0x000ea4000804007f */
[----:B--2---:R-:W-:Y:S05]  /*123f0*/  @!P2 BRA `(.L_x_6270) ;  /* 0xfffffffc00f0a947 */ /* 0x004fea000383ffff */
[----:B------:R-:W-:Y:S05]  /*12400*/  BRA `(.L_x_6267) ;  /* 0xffffff4800dc7947 */ /* 0x000fea000383ffff */
.L_x_6274:
[----:B-1----:R-:W-:-:S04]  /*12410*/  IMAD.U32 R9, RZ, RZ, UR6 ;  /* 0x00000006ff097e24 */ /* 0x002fc8000f8e00ff */
[----:B------:R1:W2:Y:S03]  /*12420*/  SYNCS.PHASECHK.TRANS64.TRYWAIT P2, [R9+URZ+0x34850], R8 ;  /* 0x03485008090075a7 */ /* 0x0002a6000804017f */
[----:B--2---:R-:W-:Y:S05]  /*12430*/  @!P2 NANOSLEEP.SYNCS 0x989680 ;  /* 0x009896800000a95d */ /* 0x004fea0003900000 */
[----:B------:R-:W2:Y:S02]  /*12440*/  @!P2 SYNCS.PHASECHK.TRANS64 P2, [R9+URZ+0x34850], R8 ;  /* 0x034850080900a5a7 */ /* 0x000ea4000804007f */
[----:B--2---:R-:W-:Y:S05]  /*12450*/  @!P2 BRA `(.L_x_6274) ;  /* 0xfffffffc00eca947 */ /* 0x004fea000383ffff */
[----:B------:R-:W-:Y:S05]  /*12460*/  BRA `(.L_x_6271) ;  /* 0xffffff7000447947 */ /* 0x000fea000383ffff */
.L_x_6279:
[----:B-1----:R1:W2:Y:S02]  /*12470*/  SYNCS.PHASECHK.TRANS64.TRYWAIT P0, [R11+URZ+0x34850], R2 ;  /* 0x034850020b0075a7 */ /* 0x0022a4000800017f */
[----:B--2---:R-:W-:Y:S05]  /*12480*/  @!P0 NANOSLEEP.SYNCS 0x989680 ;  /* 0x009896800000895d */ /* 0x004fea0003900000 */
[----:B------:R-:W2:Y:S02]  /*12490*/  @!P0 SYNCS.PHASECHK.TRANS64 P0, [R11+URZ+0x34850], R2 ;  /* 0x034850020b0085a7 */ /* 0x000ea4000800007f */
[----:B--2---:R-:W-:Y:S05]  /*124a0*/  @!P0 BRA `(.L_x_6279) ;  /* 0xfffffffc00f08947 */ /* 0x004fea000383ffff */
[----:B------:R-:W-:Y:S05]  /*124b0*/  BRA `(.L_x_6278) ;  /* 0xffffff9c00f07947 */ /* 0x000fea000383ffff */
.L_x_6290:
[----:B------:R-:W-:Y:S01]  /*124c0*/  IMAD.MOV.U32 R13, RZ, RZ, R0 ;  /* 0x000000ffff0d7224 */ /* 0x000fe200078e0000 */
[----:B------:R-:W-:Y:S01]  /*124d0*/  MOV R11, 0x1f ;  /* 0x0000001f000b7802 */ /* 0x000fe20000000f00 */
[----:B------:R-:W-:Y:S02]  /*124e0*/  IMAD.MOV.U32 R12, RZ, RZ, RZ ;  /* 0x000000ffff0c7224 */ /* 0x000fe400078e00ff */
[----:B------:R-:W-:-:S07]  /*124f0*/  IMAD.MOV.U32 R15, RZ, RZ, -0x1 ;  /* 0xffffffffff0f7424 */ /* 0x000fce00078e00ff */
[----:B------:R-:W-:Y:S05]  /*12500*/  WARPSYNC.COLLECTIVE R15, `(.L_x_6366) ;  /* 0x000000000f087348 */ /* 0x000fea0003c00000 */
[----:B------:R0:W1:Y:S02]  /*12510*/  SHFL.IDX P6, R14, R13, R12, R11 ;  /* 0x0000000c0d0e7389 */ /* 0x00006400000c000b */
[----:B01----:R-:W-:Y:S01]  /*12520*/  ENDCOLLECTIVE ;  /* 0x000000000000791b */ /* 0x003fe20003800000 */
.L_x_6366:
[----:B------:R-:W-:Y:S05]  /*12530*/  BRA `(.L_x_6367) ;  /* 0xffffffcc00487947 */ /* 0x000fea000383ffff */
.L_x_6292:
[----:B------:R-:W-:Y:S01]  /*12540*/  BSSY B0, `(.L_x_6368) ;  /* 0x0000006000007945 */ /* 0x000fe20003800000 */
[----:B------:R-:W-:-:S07]  /*12550*/  IMAD.MOV.U32 R15, RZ, RZ, -0x1 ;  /* 0xffffffffff0f7424 */ /* 0x000fce00078e00ff */
[----:B0-----:R-:W-:Y:S05]  /*12560*/  WARPSYNC.COLLECTIVE R15, `(.L_x_6369) ;  /* 0x000000000f0c7348 */ /* 0x001fea0003c00000 */
[----:B------:R-:W-:Y:S02]  /*12570*/  ELECT P6, UR62, PT ;  /* 0x00000000003e782f */ /* 0x000fe400038c0000 */
[----:B------:R-:W-:Y:S01]  /*12580*/  MOV R14, UR62 ;  /* 0x0000003e000e7c02 */ /* 0x000fe20008000f00 */
[----:B0-----:R-:W-:Y:S10]  /*12590*/  ENDCOLLECTIVE ;  /* 0x000000000000791b */ /* 0x001ff40003800000 */
.L_x_6369:
[----:B------:R-:W-:Y:S05]  /*125a0*/  BSYNC B0 ;  /* 0x0000000000007941 */ /* 0x000fea0003800000 */
.L_x_6368:
[----:B------:R-:W-:Y:S05]  /*125b0*/  BRA `(.L_x_6370) ;  /* 0xffffffcc00487947 */ /* 0x000fea000383ffff */
.L_x_6294:
[----:B0-----:R-:W-:-:S04]  /*125c0*/  IMAD.U32 R3, RZ, RZ, UR38 ;  /* 0x00000026ff037e24 */ /* 0x001fc8000f8e00ff */
[----:B------:R0:W1:Y:S03]  /*125d0*/  SYNCS.PHASECHK.TRANS64.TRYWAIT P0, [R3+URZ+0x34840], R0 ;  /* 0x03484000030075a7 */ /* 0x000066000800017f */
[----:B-1----:R-:W-:Y:S05]  /*125e0*/  @!P0 NANOSLEEP.SYNCS 0x989680 ;  /* 0x009896800000895d */ /* 0x002fea0003900000 */
[----:B------:R-:W1:Y:S02]  /*125f0*/  @!P0 SYNCS.PHASECHK.TRANS64 P0, [R3+URZ+0x34840], R0 ;  /* 0x03484000030085a7 */ /* 0x000e64000800007f */
[----:B-1----:R-:W-:Y:S05]  /*12600*/  @!P0 BRA `(.L_x_6294) ;  /* 0xfffffffc00ec8947 */ /* 0x002fea000383ffff */
[----:B------:R-:W-:Y:S05]  /*12610*/  BRA `(.L_x_6371) ;  /* 0xffffffcc00a47947 */ /* 0x000fea000383ffff */
.L_x_6297:
[----:B------:R-:W-:Y:S01]  /*12620*/  LEA R8, R12, R8, 0x7 ;  /* 0x000000080c087211 */ /* 0x000fe200078e38ff */
[----:B------:R-:W-:Y:S01]  /*12630*/  IMAD.MOV.U32 R13, RZ, RZ, R7 ;  /* 0x000000ffff0d7224 */ /* 0x000fe200078e0007 */
[----:B------:R-:W-:Y:S01]  /*12640*/  MOV R15, 0xffffffff ;  /* 0xffffffff000f7802 */ /* 0x000fe20000000f00 */
[----:B------:R-:W-:Y:S02]  /*12650*/  IMAD.MOV.U32 R12, RZ, RZ, RZ ;  /* 0x000000ffff0c7224 */ /* 0x000fe400078e00ff */
[----:B------:R-:W-:Y:S02]  /*12660*/  IMAD.MOV.U32 R11, RZ, RZ, 0x181f ;  /* 0x0000181fff0b7424 */ /* 0x000fe400078e00ff */
[----:B------:R-:W-:-:S07]  /*12670*/  VIADD R5, R8, 0x10 ;  /* 0x0000001008057836 */ /* 0x000fce0000000000 */
[----:B------:R-:W-:Y:S05]  /*12680*/  WARPSYNC.COLLECTIVE R15, `(.L_x_6372) ;  /* 0x000000000f087348 */ /* 0x000fea0003c00000 */
[----:B------:R0:W1:Y:S02]  /*12690*/  SHFL.IDX P6, R14, R13, R12, R11 ;  /* 0x0000000c0d0e7389 */ /* 0x00006400000c000b */
[----:B01----:R-:W-:Y:S01]  /*126a0*/  ENDCOLLECTIVE ;  /* 0x000000000000791b */ /* 0x003fe20003800000 */
.L_x_6372:
[----:B------:R-:W-:Y:S02]  /*126b0*/  IMAD.MOV.U32 R13, RZ, RZ, R0 ;  /* 0x000000ffff0d7224 */ /* 0x000fe400078e0000 */
[----:B------:R-:W-:-:S07]  /*126c0*/  IMAD.MOV.U32 R2, RZ, RZ, R14 ;  /* 0x000000ffff027224 */ /* 0x000fce00078e000e */
[----:B------:R-:W-:Y:S05]  /*126d0*/  WARPSYNC.COLLECTIVE R15, `(.L_x_6373) ;  /* 0x000000000f087348 */ /* 0x000fea0003c00000 */
[----:B------:R0:W1:Y:S02]  /*126e0*/  SHFL.IDX P6, R14, R13, R12, R11 ;  /* 0x0000000c0d0e7389 */ /* 0x00006400000c000b */
[----:B01----:R-:W-:Y:S01]  /*126f0*/  ENDCOLLECTIVE ;  /* 0x000000000000791b */ /* 0x003fe20003800000 */
.L_x_6373:
[----:B------:R-:W-:Y:S01]  /*12700*/  ULDC UR4, c[0x0][0x288] ;  /* 0x0000a20000047ab9 */ /* 0x000fe20000000800 */
[----:B------:R-:W-:Y:S01]  /*12710*/  IMAD.MOV.U32 R3, RZ, RZ, R2 ;  /* 0x000000ffff037224 */ /* 0x000fe200078e0002 */
[----:B------:R-:W-:Y:S01]  /*12720*/  ULDC.64 UR6, c[0x0][0x208] ;  /* 0x0000820000067ab9 */ /* 0x000fe20000000a00 */
[----:B------:R-:W-:-:S05]  /*12730*/  IMAD R6, R6, UR4, RZ ;  /* 0x0000000406067c24 */ /* 0x000fca000f8e02ff */
[----:B------:R-:W-:Y:S01]  /*12740*/  ISETP.GE.AND P2, PT, R8, R6, PT ;  /* 0x000000060800720c */ /* 0x000fe20003f46270 */
[----:B------:R-:W-:Y:S02]  /*12750*/  IMAD.MOV.U32 R13, RZ, RZ, R7 ;  /* 0x000000ffff0d7224 */ /* 0x000fe400078e0007 */
[----:B------:R-:W-:-:S10]  /*12760*/  IMAD.MOV.U32 R12, RZ, RZ, 0x1 ;  /* 0x00000001ff0c7424 */ /* 0x000fd400078e00ff */
[----:B------:R-:W-:Y:S02]  /*12770*/  @!P2 LEA R21, R9, UR38, 0x1 ;  /* 0x000000260915ac11 */ /* 0x000fe4000f8e08ff */
[----:B------:R-:W-:-:S05]  /*12780*/  MOV R2, R14 ;  /* 0x0000000e00027202 */ /* 0x000fca0000000f00 */
[----:B------:R-:W-:-:S05]  /*12790*/  @!P2 IMAD.WIDE.U32 R2, R10, 0x2, R2 ;  /* 0x000000020a02a825 */ /* 0x000fca00078e0002 */
[----:B------:R-:W-:Y:S01]  /*127a0*/  @!PT LDS RZ, [RZ] ;  /* 0x00000000fffff984 */ /* 0x000fe20000000800 */
[----:B------:R-:W-:Y:S01]  /*127b0*/  @!PT LDS RZ, [RZ] ;  /* 0x00000000fffff984 */ /* 0x000fe20000000800 */
[----:B------:R-:W-:Y:S01]  /*127c0*/  @!PT LDS RZ, [RZ] ;  /* 0x00000000fffff984 */ /* 0x000fe20000000800 */
[----:B------:R0:W-:Y:S04]  /*127d0*/  @!P2 LDGSTS.E.BYPASS.LTC128B.128 [R21+0x16400], desc[UR6][R2.64], !P1 ;  /* 0x164000000215afae */ /* 0x0001e8000c901d46 */
[----:B------:R0:W-:Y:S01]  /*127e0*/  @!P2 LDGSTS.E.BYPASS.LTC128B.128 [R21+0x1a400], desc[UR6][R2.64+0x80], !P0 ;  /* 0x1a4000800215afae */ /* 0x0001e2000c101d46 */
[----:B------:R-:W-:-:S13]  /*127f0*/  ISETP.GE.AND P2, PT, R5, R6, PT ;  /* 0x000000060500720c */ /* 0x000fda0003f46270 */
[----:B0-----:R-:W-:Y:S05]  /*12800*/  WARPSYNC.COLLECTIVE R15, `(.L_x_6374) ;  /* 0x000000000f087348 */ /* 0x001fea0003c00000 */
[----:B------:R1:W2:Y:S02]  /*12810*/  SHFL.IDX P6, R14, R13, R12, R11 ;  /* 0x0000000c0d0e7389 */ /* 0x0002a400000c000b */
[----:B012---:R-:W-:Y:S01]  /*12820*/  ENDCOLLECTIVE ;  /* 0x000000000000791b */ /* 0x007fe20003800000 */
.L_x_6374:
[----:B------:R-:W-:Y:S02]  /*12830*/  IADD3 R3, R8, 0x20, RZ ;  /* 0x0000002008037810 */ /* 0x000fe40007ffe0ff */
[----:B------:R-:W-:Y:S01]  /*12840*/  @!P2 LEA R20, R9, UR38, 0x1 ;  /* 0x000000260914ac11 */ /* 0x000fe2000f8e08ff */
[----:B------:R-:W-:Y:S01]  /*12850*/  IMAD.MOV.U32 R13, RZ, RZ, R0 ;  /* 0x000000ffff0d7224 */ /* 0x000fe200078e0000 */
[----:B------:R-:W-:-:S07]  /*12860*/  MOV R4, R14 ;  /* 0x0000000e00047202 */ /* 0x000fce0000000f00 */
[----:B------:R-:W-:Y:S05]  /*12870*/  WARPSYNC.COLLECTIVE R15, `(.L_x_6375) ;  /* 0x000000000f087348 */ /* 0x000fea0003c00000 */
[----:B------:R0:W1:Y:S02]  /*12880*/  SHFL.IDX P6, R14, R13, R12, R11 ;  /* 0x0000000c0d0e7389 */ /* 0x00006400000c000b */
[----:B01----:R-:W-:Y:S01]  /*12890*/  ENDCOLLECTIVE ;  /* 0x000000000000791b */ /* 0x003fe20003800000 */
.L_x_6375:
        /* <DEDUP_REMOVED lines=15> */
.L_x_6376:
[----:B------:R-:W-:Y:S01]  /*12990*/  VIADD R5, R8, 0x30 ;  /* 0x0000003008057836 */ /* 0x000fe20000000000 */
[----:B------:R-:W-:Y:S02]  /*129a0*/  @!P2 LEA R21, R9, UR38, 0x1 ;  /* 0x000000260915ac11 */ /* 0x000fe4000f8e08ff */
[----:B------:R-:W-:Y:S01]  /*129b0*/  MOV R13, R0 ;  /* 0x00000000000d7202 */ /* 0x000fe20000000f00 */
[----:B------:R-:W-:-:S07]  /*129c0*/  IMAD.MOV.U32 R2, RZ, RZ, R14 ;  /* 0x000000ffff027224 */ /* 0x000fce00078e000e */
[----:B------:R-:W-:Y:S05]  /*129d0*/  WARPSYNC.COLLECTIVE R15, `(.L_x_6377) ;  /* 0x000000000f087348 */ /* 0x000fea0003c00000 */
[----:B------:R0:W1:Y:S02]  /*129e0*/  SHFL.IDX P6, R14, R13, R12, R11 ;  /* 0x0000000c0d0e7389 */ /* 0x00006400000c000b */
[----:B01----:R-:W-:Y:S01]  /*129f0*/  ENDCOLLECTIVE ;  /* 0x000000000000791b */ /* 0x003fe20003800000 */
.L_x_6377:
        /* <DEDUP_REMOVED lines=15> */
.L_x_6378:
[----:B------:R-:W-:Y:S01]  /*12af0*/  VIADD R3, R8, 0x40 ;  /* 0x0000004008037836 */ /* 0x000fe20000000000 */
[----:B------:R-:W-:Y:S01]  /*12b00*/  @!P2 LEA R20, R9, UR38, 0x1 ;  /* 0x000000260914ac11 */ /* 0x000fe2000f8e08ff */
[----:B------:R-:W-:Y:S02]  /*12b10*/  IMAD.MOV.U32 R13, RZ, RZ, R0 ;  /* 0x000000ffff0d7224 */ /* 0x000fe400078e0000 */
[----:B------:R-:W-:-:S07]  /*12b20*/  IMAD.MOV.U32 R4, RZ, RZ, R14 ;  /* 0x000000ffff047224 */ /* 0x000fce00078e000e */
[----:B------:R-:W-:Y:S05]  /*12b30*/  WARPSYNC.COLLECTIVE R15, `(.L_x_6379) ;  /* 0x000000000f087348 */ /* 0x000fea0003c00000 */
[----:B------:R0:W1:Y:S02]  /*12b40*/  SHFL.IDX P6, R14, R13, R12, R11 ;  /* 0x0000000c0d0e7389 */ /* 0x00006400000c000b */
[----:B01----:R-:W-:Y:S01]  /*12b50*/  ENDCOLLECTIVE ;  /* 0x000000000000791b */ /* 0x003fe20003800000 */
.L_x_6379:
        /* <DEDUP_REMOVED lines=15> */
.L_x_6380:
[----:B------:R-:W-:Y:S01]  /*12c50*/  VIADD R5, R8, 0x50 ;  /* 0x0000005008057836 */ /* 0x000fe20000000000 */
[----:B------:R-:W-:Y:S01]  /*12c60*/  @!P2 LEA R21, R9, UR38, 0x1 ;  /* 0x000000260915ac11 */ /* 0x000fe2000f8e08ff */
[----:B------:R-:W-:Y:S02]  /*12c70*/  IMAD.MOV.U32 R13, RZ, RZ, R0 ;  /* 0x000000ffff0d7224 */ /* 0x000fe400078e0000 */
[----:B------:R-:W-:-:S07]  /*12c80*/  IMAD.MOV.U32 R2, RZ, RZ, R14 ;  /* 0x000000ffff027224 */ /* 0x000fce00078e000e */
[----:B------:R-:W-:Y:S05]  /*12c90*/  WARPSYNC.COLLECTIVE R15, `(.L_x_6381) ;  /* 0x000000000f087348 */ /* 0x000fea0003c00000 */
[----:B------:R0:W1:Y:S02]  /*12ca0*/  SHFL.IDX P6, R14, R13, R12, R11 ;  /* 0x0000000c0d0e7389 */ /* 0x00006400000c000b */
[----:B01----:R-:W-:Y:S01]  /*12cb0*/  ENDCOLLECTIVE ;  /* 0x000000000000791b */ /* 0x003fe20003800000 */
.L_x_6381:
        /* <DEDUP_REMOVED lines=15> */
.L_x_6382:
[----:B------:R-:W-:Y:S02]  /*12db0*/  IADD3 R3, R8, 0x60, RZ ;  /* 0x0000006008037810 */ /* 0x000fe40007ffe0ff */
[----:B------:R-:W-:Y:S01]  /*12dc0*/  @!P2 LEA R20, R9, UR38, 0x1 ;  /* 0x000000260914ac11 */ /* 0x000fe2000f8e08ff */
[----:B------:R-:W-:Y:S01]  /*12dd0*/  IMAD.MOV.U32 R13, RZ, RZ, R0 ;  /* 0x000000ffff0d7224 */ /* 0x000fe200078e0000 */
[----:B------:R-:W-:-:S07]  /*12de0*/  MOV R4, R14 ;  /* 0x0000000e00047202 */ /* 0x000fce0000000f00 */
[----:B------:R-:W-:Y:S05]  /*12df0*/  WARPSYNC.COLLECTIVE R15, `(.L_x_6383) ;  /* 0x000000000f087348 */ /* 0x000fea0003c00000 */
[----:B------:R0:W1:Y:S02]  /*12e00*/  SHFL.IDX P6, R14, R13, R12, R11 ;  /* 0x0000000c0d0e7389 */ /* 0x00006400000c000b */
[----:B01----:R-:W-:Y:S01]  /*12e10*/  ENDCOLLECTIVE ;  /* 0x000000000000791b */ /* 0x003fe20003800000 */
.L_x_6383:
        /* <DEDUP_REMOVED lines=15> */
.L_x_6384:
[----:B------:R-:W-:Y:S02]  /*12f10*/  @!P2 LEA R21, R9, UR38, 0x1 ;  /* 0x000000260915ac11 */ /* 0x000fe4000f8e08ff */
[----:B------:R-:W-:Y:S01]  /*12f20*/  MOV R13, R0 ;  /* 0x00000000000d7202 */ /* 0x000fe20000000f00 */
[----:B------:R-:W-:-:S07]  /*12f30*/  IMAD.MOV.U32 R2, RZ, RZ, R14 ;  /* 0x000000ffff027224 */ /* 0x000fce00078e000e */
[----:B------:R-:W-:Y:S05]  /*12f40*/  WARPSYNC.COLLECTIVE R15, `(.L_x_6385) ;  /* 0x000000000f087348 */ /* 0x000fea0003c00000 */
[----:B------:R0:W1:Y:S02]  /*12f50*/  SHFL.IDX P6, R14, R13, R12, R11 ;  /* 0x0000000c0d0e7389 */ /* 0x00006400000c000b */
[----:B01----:R-:W-:Y:S01]  /*12f60*/  ENDCOLLECTIVE ;  /* 0x000000000000791b */ /* 0x003fe20003800000 */
.L_x_6385:
        /* <DEDUP_REMOVED lines=10> */
[----:B------:R0:W-:Y:S02]  /*13010*/  @!P2 LDGSTS.E.BYPASS.LTC128B.128 [R21+0x1d400], desc[UR4][R2.64+0x80], !P0 ;  /* 0x1d4000800215afae */ /* 0x0001e4000c101d44 */
[----:B0-----:R-:W-:Y:S05]  /*13020*/  WARPSYNC.COLLECTIVE R15, `(.L_x_6386) ;  /* 0x000000000f087348 */ /* 0x001fea0003c00000 */
[----:B------:R1:W2:Y:S02]  /*13030*/  SHFL.IDX P6, R14, R13, R12, R11 ;  /* 0x0000000c0d0e7389 */ /* 0x0002a400000c000b */
[----:B012---:R-:W-:Y:S01]  /*13040*/  ENDCOLLECTIVE ;  /* 0x000000000000791b */ /* 0x007fe20003800000 */
.L_x_6386:
[----:B------:R-:W-:Y:S02]  /*13050*/  IMAD.MOV.U32 R13, RZ, RZ, R0 ;  /* 0x000000ffff0d7224 */ /* 0x000fe400078e0000 */
[----:B------:R-:W-:-:S07]  /*13060*/  IMAD.MOV.U32 R2, RZ, RZ, R14 ;  /* 0x000000ffff027224 */ /* 0x000fce00078e000e */
[----:B------:R-:W-:Y:S05]  /*13070*/  WARPSYNC.COLLECTIVE R15, `(.L_x_6387) ;  /* 0x000000000f087348 */ /* 0x000fea0003c00000 */
[----:B------:R0:W1:Y:S02]  /*13080*/  SHFL.IDX P6, R14, R13, R12, R11 ;  /* 0x0000000c0d0e7389 */ /* 0x00006400000c000b */
[----:B01----:R-:W-:Y:S01]  /*13090*/  ENDCOLLECTIVE ;  /* 0x000000000000791b */ /* 0x003fe20003800000 */
.L_x_6387:
[----:B------:R-:W-:Y:S05]  /*130a0*/  BRA `(.L_x_6388) ;  /* 0xffffffcc00e87947 */ /* 0x000fea000383ffff */
.L_x_6300:
[----:B0-----:R-:W-:-:S04]  /*130b0*/  IMAD.U32 R3, RZ, RZ, UR38 ;  /* 0x00000026ff037e24 */ /* 0x001fc8000f8e00ff */
[----:B------:R0:W1:Y:S03]  /*130c0*/  SYNCS.PHASECHK.TRANS64.TRYWAIT P0, [R3+URZ+0x34820], R2 ;  /* 0x03482002030075a7 */ /* 0x000066000800017f */
[----:B-1----:R-:W-:Y:S05]  /*130d0*/  @!P0 NANOSLEEP.SYNCS 0x989680 ;  /* 0x009896800000895d */ /* 0x002fea0003900000 */
[----:B------:R-:W1:Y:S02]  /*130e0*/  @!P0 SYNCS.PHASECHK.TRANS64 P0, [R3+URZ+0x34820], R2 ;  /* 0x03482002030085a7 */ /* 0x000e64000800007f */
[----:B-1----:R-:W-:Y:S05]  /*130f0*/  @!P0 BRA `(.L_x_6300) ;  /* 0xfffffffc00ec8947 */ /* 0x002fea000383ffff */
[----:B------:R-:W-:Y:S05]  /*13100*/  BRA `(.L_x_6389) ;  /* 0xffffffd0003c7947 */ /* 0x000fea000383ffff */
.L_x_6307:
[----:B-1----:R-:W-:-:S04]  /*13110*/  MOV R3, UR38 ;  /* 0x0000002600037c02 */ /* 0x002fc80008000f00 */
[----:B------:R1:W2:Y:S03]  /*13120*/  SYNCS.PHASECHK.TRANS64.TRYWAIT P0, [R3+URZ+0x34848], R2 ;  /* 0x03484802030075a7 */ /* 0x0002a6000800017f */
[----:B--2---:R-:W-:Y:S05]  /*13130*/  @!P0 NANOSLEEP.SYNCS 0x989680 ;  /* 0x009896800000895d */ /* 0x004fea0003900000 */
[----:B------:R-:W2:Y:S02]  /*13140*/  @!P0 SYNCS.PHASECHK.TRANS64 P0, [R3+URZ+0x34848], R2 ;  /* 0x03484802030085a7 */ /* 0x000ea4000800007f */
[----:B--2---:R-:W-:Y:S05]  /*13150*/  @!P0 BRA `(.L_x_6307) ;  /* 0xfffffffc00ec8947 */ /* 0x004fea000383ffff */
[----:B------:R-:W-:Y:S05]  /*13160*/  BRA `(.L_x_6390) ;  /* 0xffffffd400247947 */ /* 0x000fea000383ffff */
.L_x_6313:
[----:B0-----:R-:W-:-:S04]  /*13170*/  IMAD.U32 R3, RZ, RZ, UR38 ;  /* 0x00000026ff037e24 */ /* 0x001fc8000f8e00ff */
[----:B------:R0:W1:Y:S03]  /*13180*/  SYNCS.PHASECHK.TRANS64.TRYWAIT P0, [R3+URZ+0x34860], R2 ;  /* 0x03486002030075a7 */ /* 0x000066000800017f */
[----:B-1----:R-:W-:Y:S05]  /*13190*/  @!P0 NANOSLEEP.SYNCS 0x989680 ;  /* 0x009896800000895d */ /* 0x002fea0003900000 */
[----:B------:R-:W1:Y:S02]  /*131a0*/  @!P0 SYNCS.PHASECHK.TRANS64 P0, [R3+URZ+0x34860], R2 ;  /* 0x03486002030085a7 */ /* 0x000e64000800007f */
[----:B-1----:R-:W-:Y:S05]  /*131b0*/  @!P0 BRA `(.L_x_6313) ;  /* 0xfffffffc00ec8947 */ /* 0x002fea000383ffff */
[----:B------:R-:W-:Y:S05]  /*131c0*/  BRA `(.L_x_6391) ;  /* 0xffffffd400c07947 */ /* 0x000fea000383ffff */
.L_x_6322:
[----:B-1----:R-:W-:-:S04]  /*131d0*/  IMAD.U32 R3, RZ, RZ, UR38 ;  /* 0x00000026ff037e24 */ /* 0x002fc8000f8e00ff */
[----:B------:R1:W2:Y:S03]  /*131e0*/  SYNCS.PHASECHK.TRANS64.TRYWAIT P0, [R3+URZ+0x34840], R2 ;  /* 0x03484002030075a7 */ /* 0x0002a6000800017f */
[----:B--2---:R-:W-:Y:S05]  /*131f0*/  @!P0 NANOSLEEP.SYNCS 0x989680 ;  /* 0x009896800000895d */ /* 0x004fea0003900000 */
[----:B------:R-:W2:Y:S02]  /*13200*/  @!P0 SYNCS.PHASECHK.TRANS64 P0, [R3+URZ+0x34840], R2 ;  /* 0x03484002030085a7 */ /* 0x000ea4000800007f */
[----:B--2---:R-:W-:Y:S05]  /*13210*/  @!P0 BRA `(.L_x_6322) ;  /* 0xfffffffc00ec8947 */ /* 0x004fea000383ffff */
[----:B------:R-:W-:Y:S05]  /*13220*/  BRA `(.L_x_6392) ;  /* 0xffffffd800e87947 */ /* 0x000fea000383ffff */
.L_x_6328:
[----:B0-----:R-:W-:-:S04]  /*13230*/  IMAD.U32 R3, RZ, RZ, UR38 ;  /* 0x00000026ff037e24 */ /* 0x001fc8000f8e00ff */
[----:B------:R0:W1:Y:S03]  /*13240*/  SYNCS.PHASECHK.TRANS64.TRYWAIT P0, [R3+URZ+0x34868], R2 ;  /* 0x03486802030075a7 */ /* 0x000066000800017f */
[----:B-1----:R-:W-:Y:S05]  /*13250*/  @!P0 NANOSLEEP.SYNCS 0x989680 ;  /* 0x009896800000895d */ /* 0x002fea0003900000 */
[----:B------:R-:W1:Y:S02]  /*13260*/  @!P0 SYNCS.PHASECHK.TRANS64 P0, [R3+URZ+0x34868], R2 ;  /* 0x03486802030085a7 */ /* 0x000e64000800007f */
[----:B-1----:R-:W-:Y:S05]  /*13270*/  @!P0 BRA `(.L_x_6328) ;  /* 0xfffffffc00ec8947 */ /* 0x002fea000383ffff */
[----:B------:R-:W-:Y:S05]  /*13280*/  BRA `(.L_x_6393) ;  /* 0xffffffdc00887947 */ /* 0x000fea000383ffff */
.L_x_6337:
[----:B-1----:R-:W-:-:S04]  /*13290*/  MOV R3, UR38 ;  /* 0x0000002600037c02 */ /* 0x002fc80008000f00 */
[----:B------:R1:W2:Y:S03]  /*132a0*/  SYNCS.PHASECHK.TRANS64.TRYWAIT P0, [R3+URZ+0x34848], R2 ;  /* 0x03484802030075a7 */ /* 0x0002a6000800017f */
[----:B--2---:R-:W-:Y:S05]  /*132b0*/  @!P0 NANOSLEEP.SYNCS 0x989680 ;  /* 0x009896800000895d */ /* 0x004fea0003900000 */
[----:B------:R-:W2:Y:S02]  /*132c0*/  @!P0 SYNCS.PHASECHK.TRANS64 P0, [R3+URZ+0x34848], R2 ;  /* 0x03484802030085a7 */ /* 0x000ea4000800007f */
[----:B--2---:R-:W-:Y:S05]  /*132d0*/  @!P0 BRA `(.L_x_6337) ;  /* 0xfffffffc00ec8947 */ /* 0x004fea000383ffff */
[----:B------:R-:W-:Y:S05]  /*132e0*/  BRA `(.L_x_6394) ;  /* 0xffffffe000c87947 */ /* 0x000fea000383ffff */
.L_x_6343:
[----:B0-----:R-:W-:-:S04]  /*132f0*/  IMAD.U32 R3, RZ, RZ, UR38 ;  /* 0x00000026ff037e24 */ /* 0x001fc8000f8e00ff */
[----:B------:R0:W1:Y:S03]  /*13300*/  SYNCS.PHASECHK.TRANS64.TRYWAIT P0, [R3+URZ+0x34860], R2 ;  /* 0x03486002030075a7 */ /* 0x000066000800017f */
[----:B-1----:R-:W-:Y:S05]  /*13310*/  @!P0 NANOSLEEP.SYNCS 0x989680 ;  /* 0x009896800000895d */ /* 0x002fea0003900000 */
[----:B------:R-:W1:Y:S02]  /*13320*/  @!P0 SYNCS.PHASECHK.TRANS64 P0, [R3+URZ+0x34860], R2 ;  /* 0x03486002030085a7 */ /* 0x000e64000800007f */
[----:B-1----:R-:W-:Y:S05]  /*13330*/  @!P0 BRA `(.L_x_6343) ;  /* 0xfffffffc00ec8947 */ /* 0x002fea000383ffff */
[----:B------:R-:W-:Y:S05]  /*13340*/  BRA `(.L_x_6395) ;  /* 0xffffffe400647947 */ /* 0x000fea000383ffff */
.L_x_6351:
[----:B0-----:R0:W1:Y:S02]  /*13350*/  SYNCS.PHASECHK.TRANS64.TRYWAIT P0, [R3+URZ+0x34860], R0 ;  /* 0x03486000030075a7 */ /* 0x001064000800017f */
[----:B-1----:R-:W-:Y:S05]  /*13360*/  @!P0 NANOSLEEP.SYNCS 0x989680 ;  /* 0x009896800000895d */ /* 0x002fea0003900000 */
[----:B------:R-:W1:Y:S02]  /*13370*/  @!P0 SYNCS.PHASECHK.TRANS64 P0, [R3+URZ+0x34860], R0 ;  /* 0x03486000030085a7 */ /* 0x000e64000800007f */
[----:B-1----:R-:W-:Y:S05]  /*13380*/  @!P0 BRA `(.L_x_6351) ;  /* 0xfffffffc00f08947 */ /* 0x002fea000383ffff */
[----:B------:R-:W-:Y:S05]  /*13390*/  BRA `(.L_x_6396) ;  /* 0xffffffe800347947 */ /* 0x000fea000383ffff */
.L_x_6356:
[----:B0-----:R0:W1:Y:S02]  /*133a0*/  SYNCS.PHASECHK.TRANS64.TRYWAIT P0, [R2+URZ+0x34820], R3 ;  /* 0x03482003020075a7 */ /* 0x001064000800017f */
[----:B-1----:R-:W-:Y:S05]  /*133b0*/  @!P0 NANOSLEEP.SYNCS 0x989680 ;  /* 0x009896800000895d */ /* 0x002fea0003900000 */
[----:B------:R-:W1:Y:S02]  /*133c0*/  @!P0 SYNCS.PHASECHK.TRANS64 P0, [R2+URZ+0x34820], R3 ;  /* 0x03482003020085a7 */ /* 0x000e64000800007f */
[----:B-1----:R-:W-:Y:S05]  /*133d0*/  @!P0 BRA `(.L_x_6356) ;  /* 0xfffffffc00f08947 */ /* 0x002fea000383ffff */
[----:B------:R-:W-:Y:S05]  /*133e0*/  BRA `(.L_x_6397) ;  /* 0xffffffec00047947 */ /* 0x000fea000383ffff */
.L_x_6357:
        /* <DEDUP_REMOVED lines=11> */
.L_x_6399:
[----:B------:R-:W-:Y:S05]  /*134a0*/  BSYNC B0 ;  /* 0x0000000000007941 */ /* 0x000fea0003800000 */
.L_x_6398:
[----:B------:R-:W-:Y:S05]  /*134b0*/  BRA `(.L_x_6400) ;  /* 0xffffffe800e87947 */ /* 0x000fea000383ffff */
.L_x_6358:
[----:B------:R-:W-:Y:S01]  /*134c0*/  BSSY B0, `(.L_x_6401) ;  /* 0x0000006000007945 */ /* 0x000fe20003800000 */
[----:B------:R-:W-:-:S07]  /*134d0*/  IMAD.MOV.U32 R15, RZ, RZ, -0x1 ;  /* 0xffffffffff0f7424 */ /* 0x000fce00078e00ff */
[----:B0-----:R-:W-:Y:S05]  /*134e0*/  WARPSYNC.COLLECTIVE R15, `(.L_x_6402) ;  /* 0x000000000f0c7348 */ /* 0x001fea0003c00000 */
[----:B------:R-:W-:Y:S02]  /*134f0*/  ELECT P6, UR62, PT ;  /* 0x00000000003e782f */ /* 0x000fe400038c0000 */
[----:B------:R-:W-:Y:S01]  /*13500*/  MOV R14, UR62 ;  /* 0x0000003e000e7c02 */ /* 0x000fe20008000f00 */
[----:B0-----:R-:W-:Y:S10]  /*13510*/  ENDCOLLECTIVE ;  /* 0x000000000000791b */ /* 0x001ff40003800000 */
.L_x_6402:
[----:B------:R-:W-:Y:S05]  /*13520*/  BSYNC B0 ;  /* 0x0000000000007941 */ /* 0x000fea0003800000 */
.L_x_6401:
[----:B------:R-:W-:Y:S05]  /*13530*/  BRA `(.L_x_6403) ;  /* 0xffffffe800dc7947 */ /* 0x000fea000383ffff */
.L_x_6360:
[----:B0-----:R0:W1:Y:S02]  /*13540*/  SYNCS.PHASECHK.TRANS64.TRYWAIT P0, [R6+URZ], R5 ;  /* 0x00000005060075a7 */ /* 0x001064000800017f */
[----:B-1----:R-:W-:Y:S05]  /*13550*/  @!P0 NANOSLEEP.SYNCS 0x989680 ;  /* 0x009896800000895d */ /* 0x002fea0003900000 */
[----:B------:R-:W1:Y:S02]  /*13560*/  @!P0 SYNCS.PHASECHK.TRANS64 P0, [R6+URZ], R5 ;  /* 0x00000005060085a7 */ /* 0x000e64000800007f */
[----:B-1----:R-:W-:Y:S05]  /*13570*/  @!P0 BRA `(.L_x_6360) ;  /* 0xfffffffc00f08947 */ /* 0x002fea000383ffff */
[----:B------:R-:W-:Y:S05]  /*13580*/  BRA `(.L_x_6404) ;  /* 0xffffffec00187947 */ /* 0x000fea000383ffff */
.L_x_6361:
[----:B-1----:R1:W2:Y:S02]  /*13590*/  SYNCS.PHASECHK.TRANS64.TRYWAIT P0, [R3+URZ], R4 ;  /* 0x00000004030075a7 */ /* 0x0022a4000800017f */
[----:B--2---:R-:W-:Y:S05]  /*135a0*/  @!P0 NANOSLEEP.SYNCS 0x989680 ;  /* 0x009896800000895d */ /* 0x004fea0003900000 */
[----:B------:R-:W2:Y:S02]  /*135b0*/  @!P0 SYNCS.PHASECHK.TRANS64 P0, [R3+URZ], R4 ;  /* 0x00000004030085a7 */ /* 0x000ea4000800007f */
[----:B--2---:R-:W-:Y:S05]  /*135c0*/  @!P0 BRA `(.L_x_6361) ;  /* 0xfffffffc00f08947 */ /* 0x004fea000383ffff */
[----:B------:R-:W-:Y:S05]  /*135d0*/  BRA `(.L_x_6405) ;  /* 0xffffffec000c7947 */ /* 0x000fea000383ffff */
.L_x_6363:
[----:B-1----:R1:W2:Y:S02]  /*135e0*/  SYNCS.PHASECHK.TRANS64.TRYWAIT P0, [R0+URZ], R5 ;  /* 0x00000005000075a7 */ /* 0x0022a4000800017f */
[----:B--2---:R-:W-:Y:S05]  /*135f0*/  @!P0 NANOSLEEP.SYNCS 0x989680 ;  /* 0x009896800000895d */ /* 0x004fea0003900000 */
[----:B------:R-:W2:Y:S02]  /*13600*/  @!P0 SYNCS.PHASECHK.TRANS64 P0, [R0+URZ], R5 ;  /* 0x00000005000085a7 */ /* 0x000ea4000800007f */
[----:B--2---:R-:W-:Y:S05]  /*13610*/  @!P0 BRA `(.L_x_6363) ;  /* 0xfffffffc00f08947 */ /* 0x004fea000383ffff */
[----:B------:R-:W-:Y:S05]  /*13620*/  BRA `(.L_x_6406) ;  /* 0xffffffec00107947 */ /* 0x000fea000383ffff */
.L_x_6407:
        /* <DEDUP_REMOVED lines=13> */
.L_x_14857:


//--------------------- .text._ZN7cutlass13device_kernelIN5flash11enable_sm90INS1_16FlashAttnFwdSm90INS1_25CollectiveMainloopFwdSm90ILi2EN4cute5tupleIJNS5_1CILi1EEES8_S8_EEENS6_IJNS7_ILi128EEENS7_ILi176EEESA_EEELi128ENS_6half_tEfNS_4arch4Sm90ELb0ELb0ELb1ELb1ELb0ELb0ELb0ELb1ELb1ELb1ELb1ELb0EEENS1_21CollectiveEpilogueFwdINS6_IJSA_SA_SB_EEES9_SD_SF_Li256ELb1ELb1ELb1ELb0EEENS1_36VarlenDynamicPersistentTileSchedulerILi128ELi176ELi256ELi128ELb1ELb1ELb1ELb0ELb1ELb1EEEEEEEEEvNT_6ParamsE --------------------------
	.section	.text._ZN7cutlass13device_kernelIN5flash11enable_sm90INS1_16FlashAttnFwdSm90INS1_25CollectiveMainloopFwdSm90ILi2EN4cute5tupleIJNS5_1CILi1EEES8_S8_EEENS6_IJNS7_ILi128EEENS7_ILi176EEESA_EEELi128ENS_6half_tEfNS_4arch4Sm90ELb0ELb0ELb1ELb1ELb0ELb0ELb0ELb1ELb1ELb1ELb1ELb0EEENS1_21CollectiveEpilogueFwdINS6_IJSA_SA_SB_EEES9_SD_SF_Li256ELb1ELb1ELb1ELb0EEENS1_36VarlenDynamicPersistentTileSchedulerILi128ELi176ELi256ELi128ELb1ELb1ELb1ELb0ELb1ELb1EEEEEEEEEvNT_6ParamsE,"ax",@progbits
	.align	128
.text._ZN7cutlass13device_kernelIN5flash11enable_sm90INS1_16FlashAttnFwdSm90INS1_25CollectiveMainloopFwdSm90ILi2EN4cute5tupleIJNS5_1CILi1EEES8_S8_EEENS6_IJNS7_ILi128EEENS7_ILi176EEESA_EEELi128ENS_6half_tEfNS_4arch4Sm90ELb0ELb0ELb1ELb1ELb0ELb0ELb0ELb1ELb1ELb1ELb1ELb0EEENS1_21CollectiveEpilogueFwdINS6_IJSA_SA_SB_EEES9_SD_SF_Li256ELb1ELb1ELb1ELb0EEENS1_36VarlenDynamicPersistentTileSchedulerILi128ELi176ELi256ELi128ELb1ELb1ELb1ELb0ELb1ELb1EEEEEEEEEvNT_6ParamsE:
        .type           _ZN7cutlass13device_kernelIN5flash11enable_sm90INS1_16FlashAttnFwdSm90INS1_25CollectiveMainloopFwdSm90ILi2EN4cute5tupleIJNS5_1CILi1EEES8_S8_EEENS6_IJNS7_ILi128EEENS7_ILi176EEESA_EEELi128ENS_6half_tEfNS_4arch4Sm90ELb0ELb0ELb1ELb1ELb0ELb0ELb0ELb1ELb1ELb1ELb1ELb0EEENS1_21CollectiveEpilogueFwdINS6_IJSA_SA_SB_EEES9_SD_SF_Li256ELb1ELb1ELb1ELb0EEENS1_36VarlenDynamicPersistentTileSchedulerILi128ELi176ELi256ELi128ELb1ELb1ELb1ELb0ELb1ELb1EEEEEEEEEvNT_6ParamsE,@function
        .size           _ZN7cutlass13device_kernelIN5flash11enable_sm90INS1_16FlashAttnFwdSm90INS1_25CollectiveMainloopFwdSm90ILi2EN4cute5tupleIJNS5_1CILi1EEES8_S8_EEENS6_IJNS7_ILi128EEENS7_ILi176EEESA_EEELi128ENS_6half_tEfNS_4arch4Sm90ELb0ELb0ELb1ELb1ELb0ELb0ELb0ELb1ELb1ELb1ELb1ELb0EEENS1_21CollectiveEpilogueFwdINS6_IJSA_SA_SB_EEES9_SD_SF_Li256ELb1ELb1ELb1ELb0EEENS1_36VarlenDynamicPersistentTileSchedulerILi128ELi176ELi256ELi128ELb1ELb1ELb1ELb0ELb1ELb1EEEEEEEEEvNT_6ParamsE,(.L_x_14858 - _ZN7cutlass13device_kernelIN5flash11enable_sm90INS1_16FlashAttnFwdSm90INS1_25CollectiveMainloopFwdSm90ILi2EN4cute5tupleIJNS5_1CILi1EEES8_S8_EEENS6_IJNS7_ILi128EEENS7_ILi176EEESA_EEELi128ENS_6half_tEfNS_4arch4Sm90ELb0ELb0ELb1ELb1ELb0ELb0ELb0ELb1ELb1ELb1ELb1ELb0EEENS1_21CollectiveEpilogueFwdINS6_IJSA_SA_SB_EEES9_SD_SF_Li256ELb1ELb1ELb1ELb0EEENS1_36VarlenDynamicPersistentTileSchedulerILi128ELi176ELi256ELi128ELb1ELb1ELb1ELb0ELb1ELb1EEEEEEEEEvNT_6ParamsE)
        .other          _ZN7cutlass13device_kernelIN5flash11enable_sm90INS1_16FlashAttnFwdSm90INS1_25CollectiveMainloopFwdSm90ILi2EN4cute5tupleIJNS5_1CILi1EEES8_S8_EEENS6_IJNS7_ILi128EEENS7_ILi176EEESA_EEELi128ENS_6half_tEfNS_4arch4Sm90ELb0ELb0ELb1ELb1ELb0ELb0ELb0ELb1ELb1ELb1ELb1ELb0EEENS1_21CollectiveEpilogueFwdINS6_IJSA_SA_SB_EEES9_SD_SF_Li256ELb1ELb1ELb1ELb0EEENS1_36VarlenDynamicPersistentTileSchedulerILi128ELi176ELi256ELi128ELb1ELb1ELb1ELb0ELb1ELb1EEEEEEEEEvNT_6ParamsE,@"STO_CUDA_ENTRY STV_DEFAULT"
_ZN7cutlass13device_kernelIN5flash11enable_sm90INS1_16FlashAttnFwdSm90INS1_25CollectiveMainloopFwdSm90ILi2EN4cute5tupleIJNS5_1CILi1EEES8_S8_EEENS6_IJNS7_ILi128EEENS7_ILi176EEESA_EEELi128ENS_6half_tEfNS_4arch4Sm90ELb0ELb0ELb1ELb1ELb0ELb0ELb0ELb1ELb1ELb1ELb1ELb0EEENS1_21CollectiveEpilogueFwdINS6_IJSA_SA_SB_EEES9_SD_SF_Li256ELb1ELb1ELb1ELb0EEENS1_36VarlenDynamicPersistentTileSchedulerILi128ELi176ELi256ELi128ELb1ELb1ELb1ELb0ELb1ELb1EEEEEEEEEvNT_6ParamsE:
        /* <DEDUP_REMOVED lines=18> */
.L_x_6409:
[----:B------:R-:W-:Y:S05]  /*0120*/  BSYNC B0 ;  /* 0x0000000000007941 */ /* 0x000fea0003800000 */
.L_x_6408:
        /* <DEDUP_REMOVED lines=41> */
.L_x_6410:
        /* <DEDUP_REMOVED lines=22> */
.L_x_6411:
        /* <DEDUP_REMOVED lines=18> */
.L_x_6412:
        /* <DEDUP_REMOVED lines=22> */
.L_x_6413:
        /* <DEDUP_REMOVED lines=22> */
.L_x_6414:
        /* <DEDUP_REMOVED lines=8> */
.L_x_6416:
[----:B------:R-:W-:-:S08]  /*0980*/  NOP ;  /* 0x0000000000007918 */ /* 0x000fd00000000000 */
[----:B------:R-:W1:Y:S02]  /*0990*/  USETMAXREG.TRY_ALLOC.CTAPOOL UP0, 0xf0 ;  /* 0x000000f0000079c8 */ /* 0x000e640008000600 */
[----:B-1----:R-:W-:-:S13]  /*09a0*/  PLOP3.LUT P0, PT, PT, PT, UP0, 0x80, 0x0 ;  /* 0x000000000000781c */ /* 0x002fda0003f0f008 */
[----:B------:R-:W-:Y:S05]  /*09b0*/  @!P0 BRA `(.L_x_6416) ;  /* 0xfffffffc00f08947 */ /* 0x000fea000383ffff */
[----:B0-----:R-:W0:Y:S01]  /*09c0*/  S2R R2, SR_TID.X ;  /* 0x0000000000027919 */ /* 0x001e220000002100 */
[----:B------:R-:W1:Y:S01]  /*09d0*/  S2UR UR5, SR_CgaCtaId ;  /* 0x00000000000579c3 */ /* 0x000e620000008800 */
[----:B------:R-:W-:-:S07]  /*09e0*/  UMOV UR4, 0x400 ;  /* 0x0000040000047882 */ /* 0x000fce0000000000 */
[----:B------:R-:W-:Y:S06]  /*09f0*/  BAR.ARV 0x8, 0x180 ;  /* 0x0206000000007b1d */ /* 0x000fec0000002000 */
[----:B-1----:R-:W-:Y:S01]  /*0a00*/  ULEA UR4, UR5, UR4, 0x18 ;  /* 0x0000000405047291 */ /* 0x002fe2000f8ec03f */
[----:B0-----:R-:W-:-:S04]  /*0a10*/  LOP3.LUT R0, R2, 0xffffff80, RZ, 0xc0, !PT ;  /* 0xffffff8002007812 */ /* 0x001fc800078ec0ff */
[----:B------:R-:W-:-:S13]  /*0a20*/  ISETP.NE.AND P0, PT, R0, 0x80, PT ;  /* 0x000000800000780c */ /* 0x000fda0003f05270 */
[----:B------:R-:W-:Y:S08]  /*0a30*/  @!P0 BAR.ARV 0x9, 0x100 ;  /* 0x0244000000008b1d */ /* 0x000ff00000002000 */
[----:B------:R-:W-:Y:S06]  /*0a40*/  BAR.SYNC.DEFER_BLOCKING 0x5, 0x180 ;  /* 0x0146000000007b1d */ /* 0x000fec0000010000 */
[----:B------:R-:W0:Y:S01]  /*0a50*/  LDS.128 R12, [UR4+0x348d0] ;  /* 0x0348d004ff0c7984 */ /* 0x000e220008000c00 */
[----:B------:R-:W-:Y:S01]  /*0a60*/  ULDC UR4, c[0x0][0xc3c] ;  /* 0x00030f0000047ab9 */ /* 0x000fe20000000800 */
[----:B------:R-:W-:Y:S06]  /*0a70*/  BAR.ARV 0x4, 0x180 ;  /* 0x0106000000007b1d */ /* 0x000fec0000002000 */
[----:B0-----:R-:W-:-:S13]  /*0a80*/  ISETP.GE.AND P0, PT, R15, UR4, PT ;  /* 0x000000040f007c0c */ /* 0x001fda000bf06270 */
[----:B------:R-:W-:Y:S05]  /*0a90*/  @P0 EXIT ;  /* 0x000000000000094d */ /* 0x000fea0003800000 */
[----:B------:R-:W2:Y:S01]  /*0aa0*/  LDL R3, [R1+0x6c] ;  /* 0x00006c0001037983 */ /* 0x000ea20000100800 */
[----:B------:R-:W-:Y:S01]  /*0ab0*/  VIADD R16, R2, 0xffffff80 ;  /* 0xffffff8002107836 */ /* 0x000fe20000000000 */
[----:B------:R-:W-:Y:S02]  /*0ac0*/  R2UR UR6, R13 ;  /* 0x000000000d0672ca */ /* 0x000fe400000e0000 */
[----:B------:R-:W-:Y:S02]  /*0ad0*/  R2UR UR5, R14 ;  /* 0x000000000e0572ca */ /* 0x000fe400000e0000 */
[----:B------:R-:W-:-:S04]  /*0ae0*/  SHF.R.S32.HI R0, RZ, 0x1f, R16 ;  /* 0x0000001fff007819 */ /* 0x000fc80000011410 */
[CC--:B------:R-:W-:Y:S02]  /*0af0*/  LEA.HI R2, R0.reuse, R16.reuse, RZ, 0x7 ;  /* 0x0000001000027211 */ /* 0x0c0fe400078f38ff */
[CC--:B------:R-:W-:Y:S02]  /*0b00*/  LEA.HI R4, R0.reuse, R16.reuse, RZ, 0x5 ;  /* 0x0000001000047211 */ /* 0x0c0fe400078f28ff */
[----:B------:R-:W-:Y:S02]  /*0b10*/  LEA.HI R11, R0, R16, RZ, 0x2 ;  /* 0x00000010000b7211 */ /* 0x000fe400078f10ff */
[----:B------:R-:W-:Y:S01]  /*0b20*/  SHF.R.S32.HI R17, RZ, 0x7, R2 ;  /* 0x00000007ff117819 */ /* 0x000fe20000011402 */
[----:B------:R-:W-:Y:S01]  /*0b30*/  IMAD.SHL.U32 R5, R4, 0x20, RZ ;  /* 0x0000002004057824 */ /* 0x000fe200078e00ff */
[----:B------:R-:W-:-:S04]  /*0b40*/  LOP3.LUT R11, R11, 0xfffffffc, RZ, 0xc0, !PT ;  /* 0xfffffffc0b0b7812 */ /* 0x000fc800078ec0ff */
[----:B------:R-:W-:Y:S01]  /*0b50*/  LOP3.LUT R5, R5, 0xfffffc00, RZ, 0xc0, !PT ;  /* 0xfffffc0005057812 */ /* 0x000fe200078ec0ff */
[----:B------:R-:W-:Y:S01]  /*0b60*/  IMAD.IADD R11, R16, 0x1, -R11 ;  /* 0x00000001100b7824 */ /* 0x000fe200078e0a0b */
[----:B--2---:R-:W-:Y:S02]  /*0b70*/  R2UR UR4, R3 ;  /* 0x00000000030472ca */ /* 0x004fe400000e0000 */
[C---:B------:R-:W-:Y:S02]  /*0b80*/  LOP3.LUT R3, R2.reuse, 0xffffff80, RZ, 0xc0, !PT ;  /* 0xffffff8002037812 */ /* 0x040fe400078ec0ff */
[----:B------:R-:W-:-:S03]  /*0b90*/  LEA.HI R2, R2, R17, RZ, 0x1 ;  /* 0x0000001102027211 */ /* 0x000fc600078f08ff */
[----:B------:R-:W-:Y:S01]  /*0ba0*/  IMAD.IADD R12, R16, 0x1, -R3 ;  /* 0x00000001100c7824 */ /* 0x000fe200078e0a03 */
[CC--:B------:R-:W-:Y:S02]  /*0bb0*/  LEA.HI R3, R0.reuse, R16.reuse, RZ, 0x4 ;  /* 0x0000001000037211 */ /* 0x0c0fe400078f20ff */
[----:B------:R-:W-:Y:S02]  /*0bc0*/  LEA.HI R0, R0, R16, RZ, 0x3 ;  /* 0x0000001000007211 */ /* 0x000fe400078f18ff */
[----:B------:R-:W-:Y:S01]  /*0bd0*/  SHF.R.S32.HI R7, RZ, 0x1f, R12 ;  /* 0x0000001fff077819 */ /* 0x000fe2000001140c */
[----:B------:R-:W-:Y:S01]  /*0be0*/  ULOP3.LUT UR4, UR4, 0x1, URZ, 0xfc, !UPT ;  /* 0x0000000104047892 */ /* 0x000fe2000f8efc3f */
[----:B------:R-:W-:Y:S02]  /*0bf0*/  LOP3.LUT R4, R3, 0x3fffff0, RZ, 0xc0, !PT ;  /* 0x03fffff003047812 */ /* 0x000fe400078ec0ff */
[----:B------:R-:W-:Y:S02]  /*0c00*/  LEA.HI R8, R7, R12, RZ, 0x2 ;  /* 0x0000000c07087211 */ /* 0x000fe400078f10ff */
[----:B------:R-:W-:Y:S01]  /*0c10*/  LOP3.LUT R23, R0, 0xfffffff8, RZ, 0xc0, !PT ;  /* 0xfffffff800177812 */ /* 0x000fe200078ec0ff */
[----:B------:R-:W-:Y:S01]  /*0c20*/  IMAD.IADD R4, R16, 0x1, -R4 ;  /* 0x0000000110047824 */ /* 0x000fe200078e0a04 */
[----:B------:R-:W-:-:S02]  /*0c30*/  SHF.R.S32.HI R9, RZ, 0x2, R8 ;  /* 0x00000002ff097819 */ /* 0x000fc40000011408 */
[----:B------:R-:W-:Y:S01]  /*0c40*/  SHF.R.S32.HI R6, RZ, 0x1f, R8 ;  /* 0x0000001fff067819 */ /* 0x000fe20000011408 */
[----:B------:R-:W-:Y:S01]  /*0c50*/  IMAD R4, R4, 0x40, R5 ;  /* 0x0000004004047824 */ /* 0x000fe200078e0205 */
[----:B------:R-:W-:Y:S01]  /*0c60*/  LOP3.LUT R8, R8, 0x7ffffffc, RZ, 0xc0, !PT ;  /* 0x7ffffffc08087812 */ /* 0x000fe200078ec0ff */
[----:B------:R-:W-:Y:S01]  /*0c70*/  IMAD.IADD R23, R16, 0x1, -R23 ;  /* 0x0000000110177824 */ /* 0x000fe200078e0a17 */
[----:B------:R-:W-:Y:S01]  /*0c80*/  LEA.HI R6, R6, R9, RZ, 0x3 ;  /* 0x0000000906067211 */ /* 0x000fe200078f18ff */
[----:B------:R-:W-:Y:S01]  /*0c90*/  IMAD.MOV.U32 R16, RZ, RZ, RZ ;  /* 0x000000ffff107224 */ /* 0x000fe200078e00ff */
[----:B------:R-:W-:Y:S01]  /*0ca0*/  LOP3.LUT R2, R2, 0x3fffffe, RZ, 0xc0, !PT ;  /* 0x03fffffe02027812 */ /* 0x000fe200078ec0ff */
[----:B------:R-:W-:Y:S01]  /*0cb0*/  IMAD.IADD R8, R12, 0x1, -R8 ;  /* 0x000000010c087824 */ /* 0x000fe200078e0a08 */
[----:B------:R-:W-:Y:S02]  /*0cc0*/  LOP3.LUT R10, R6, 0xfffffff8, RZ, 0xc0, !PT ;  /* 0xfffffff8060a7812 */ /* 0x000fe400078ec0ff */
[----:B------:R-:W-:Y:S01]  /*0cd0*/  SHF.R.S32.HI R6, RZ, 0x4, R3 ;  /* 0x00000004ff067819 */ /* 0x000fe20000011403 */
[----:B------:R-:W-:Y:S01]  /*0ce0*/  IMAD.IADD R2, R17, 0x1, -R2 ;  /* 0x0000000111027824 */ /* 0x000fe200078e0a02 */
[----:B------:R-:W-:Y:S01]  /*0cf0*/  LEA.HI R7, R7, R12, RZ, 0x5 ;  /* 0x0000000c07077211 */ /* 0x000fe200078f28ff */
[----:B------:R-:W-:Y:S01]  /*0d00*/  IMAD.SHL.U32 R17, R23, 0x8, RZ ;  /* 0x0000000817117824 */ /* 0x000fe200078e00ff */
[----:B------:R-:W-:Y:S01]  /*0d10*/  LEA.HI R3, R3, R6, RZ, 0x1 ;  /* 0x0000000603037211 */ /* 0x000fe200078f08ff */
[----:B------:R-:W-:Y:S01]  /*0d20*/  IMAD.IADD R10, R9, 0x1, -R10 ;  /* 0x00000001090a7824 */ /* 0x000fe200078e0a0a */
[----:B------:R-:W-:Y:S01]  /*0d30*/  SHF.R.S32.HI R7, RZ, 0x5, R7 ;  /* 0x00000005ff077819 */ /* 0x000fe20000011407 */
[----:B------:R-:W-:Y:S01]  /*0d40*/  VIADD R22, R17, 0x40 ;  /* 0x0000004011167836 */ /* 0x000fe20000000000 */
[----:B------:R-:W-:-:S02]  /*0d50*/  LOP3.LUT R3, R3, 0x1ffffffe, RZ, 0xc0, !PT ;  /* 0x1ffffffe03037812 */ /* 0x000fc400078ec0ff */
[----:B------:R-:W-:Y:S01]  /*0d60*/  LEA.HI R5, R11, R11, RZ, 0x1 ;  /* 0x0000000b0b057211 */ /* 0x000fe200078f08ff */
[----:B------:R-:W-:Y:S02]  /*0d70*/  IMAD R7, R7, 0x10, R10 ;  /* 0x0000001007077824 */ /* 0x000fe400078e020a */
[----:B------:R-:W-:Y:S01]  /*0d80*/  IMAD.IADD R3, R6, 0x1, -R3 ;  /* 0x0000000106037824 */ /* 0x000fe200078e0a03 */
[----:B------:R-:W-:Y:S01]  /*0d90*/  LOP3.LUT R6, R5, 0x1ffffffe, RZ, 0xc0, !PT ;  /* 0x1ffffffe05067812 */ /* 0x000fe200078ec0ff */
[----:B------:R-:W-:Y:S02]  /*0da0*/  IMAD R5, R2, 0x40, R7 ;  /* 0x0000004002057824 */ /* 0x000fe400078e0207 */
[----:B------:R-:W-:Y:S01]  /*0db0*/  IMAD R3, R3, 0x8, R4 ;  /* 0x0000000803037824 */ /* 0x000fe200078e0204 */
[----:B------:R-:W-:Y:S01]  /*0dc0*/  SHF.R.S32.HI R4, RZ, 0x1f, R17 ;  /* 0x0000001fff047819 */ /* 0x000fe20000011411 */
[----:B------:R-:W-:Y:S02]  /*0dd0*/  IMAD.IADD R6, R11, 0x1, -R6 ;  /* 0x000000010b067824 */ /* 0x000fe400078e0a06 */
[----:B------:R-:W-:Y:S01]  /*0de0*/  IMAD.U32 R2, RZ, RZ, UR4 ;  /* 0x00000004ff027e24 */ /* 0x000fe2000f8e00ff */
[----:B------:R0:W-:Y:S01]  /*0df0*/  STL [R1+0x64], R3 ;  /* 0x0000640301007387 */ /* 0x0001e20000100800 */
[----:B------:R-:W-:-:S03]  /*0e00*/  IMAD.MOV.U32 R7, RZ, RZ, R15 ;  /* 0x000000ffff077224 */ /* 0x000fc600078e000f */
[----:B------:R-:W-:Y:S04]  /*0e10*/  STL [R1+0x5c], R5 ;  /* 0x00005c0501007387 */ /* 0x000fe80000100800 */
[----:B------:R-:W-:Y:S01]  /*0e20*/  STL [R1+0x10], RZ ;  /* 0x000010ff01007387 */ /* 0x000fe20000100800 */
[----:B0-----:R-:W-:Y:S01]  /*0e30*/  IMAD.SHL.U32 R3, R8, 0x2, RZ ;  /* 0x0000000208037824 */ /* 0x001fe200078e00ff */
[----:B------:R-:W-:Y:S02]  /*0e40*/  SHF.R.S32.HI R8, RZ, 0x3, R0 ;  /* 0x00000003ff087819 */ /* 0x000fe40000011400 */
[----:B------:R-:W-:Y:S01]  /*0e50*/  STL [R1+0x68], R2 ;  /* 0x0000680201007387 */ /* 0x000fe20000100800 */
        /* <DEDUP_REMOVED lines=14> */
[----:B------:R-:W-:Y:S01]  /*0f40*/  IMAD R0, R6, 0x8, R5 ;  /* 0x0000000806007824 */ /* 0x000fe200078e0205 */
[----:B------:R-:W-:Y:S01]  /*0f50*/  SHF.R.S32.HI R4, RZ, 0x1f, R236 ;  /* 0x0000001fff047819 */ /* 0x000fe200000114ec */
[----:B------:R-:W-:-:S02]  /*0f60*/  VIADD R233, R3, 0x28 ;  /* 0x0000002803e97836 */ /* 0x000fc40000000000 */
[C---:B------:R-:W-:Y:S01]  /*0f70*/  VIADD R232, R3.reuse, 0x30 ;  /* 0x0000003003e87836 */ /* 0x040fe20000000000 */
[----:B------:R1:W-:Y:S01]  /*0f80*/  STL [R1+0x60], R0 ;  /* 0x0000600001007387 */ /* 0x0003e20000100800 */
[C---:B------:R-:W-:Y:S01]  /*0f90*/  VIADD R230, R3.reuse, 0x40 ;  /* 0x0000004003e67836 */ /* 0x040fe20000000000 */
[----:B------:R-:W-:Y:S01]  /*0fa0*/  SHF.R.S32.HI R4, RZ, 0x1f, R233 ;  /* 0x0000001fff047819 */ /* 0x000fe200000114e9 */
[C---:B------:R-:W-:Y:S02]  /*0fb0*/  VIADD R229, R3.reuse, 0x48 ;  /* 0x0000004803e57836 */ /* 0x040fe40000000000 */
[C---:B------:R-:W-:Y:S01]  /*0fc0*/  VIADD R227, R3.reuse, 0x58 ;  /* 0x0000005803e37836 */ /* 0x040fe20000000000 */
[----:B------:R-:W-:Y:S01]  /*0fd0*/  SHF.R.S32.HI R4, RZ, 0x1f, R230 ;  /* 0x0000001fff047819 */ /* 0x000fe200000114e6 */
[C---:B------:R-:W-:Y:S02]  /*0fe0*/  VIADD R226, R3.reuse, 0x60 ;  /* 0x0000006003e27836 */ /* 0x040fe40000000000 */
[C---:B------:R-:W-:Y:S01]  /*0ff0*/  VIADD R224, R3.reuse, 0x70 ;  /* 0x0000007003e07836 */ /* 0x040fe20000000000 */
[----:B------:R-:W-:Y:S01]  /*1000*/  SHF.R.S32.HI R4, RZ, 0x1f, R227 ;  /* 0x0000001fff047819 */ /* 0x000fe200000114e3 */
[----:B------:R-:W-:Y:S01]  /*1010*/  VIADD R223, R3, 0x78 ;  /* 0x0000007803df7836 */ /* 0x000fe20000000000 */
[----:B0-----:R-:W-:Y:S01]  /*1020*/  SHF.R.S32.HI R3, RZ, 0x1f, R235 ;  /* 0x0000001fff037819 */ /* 0x001fe200000114eb */
[----:B------:R-:W-:Y:S01]  /*1030*/  IMAD.MOV.U32 R2, RZ, RZ, RZ ;  /* 0x000000ffff027224 */ /* 0x000fe200078e00ff */
[----:B------:R-:W-:-:S02]  /*1040*/  SHF.R.S32.HI R3, RZ, 0x1f, R232 ;  /* 0x0000001fff037819 */ /* 0x000fc400000114e8 */
[----:B------:R-:W-:Y:S02]  /*1050*/  SHF.R.S32.HI R3, RZ, 0x1f, R229 ;  /* 0x0000001fff037819 */ /* 0x000fe400000114e5 */
[----:B------:R-:W-:Y:S02]  /*1060*/  SHF.R.S32.HI R3, RZ, 0x1f, R226 ;  /* 0x0000001fff037819 */ /* 0x000fe400000114e2 */
[----:B------:R-:W-:Y:S02]  /*1070*/  SHF.R.S32.HI R4, RZ, 0x1f, R224 ;  /* 0x0000001fff047819 */ /* 0x000fe400000114e0 */
[----:B-1----:R-:W-:-:S07]  /*1080*/  SHF.R.S32.HI R3, RZ, 0x1f, R223 ;  /* 0x0000001fff037819 */ /* 0x002fce00000114df */
.L_x_6463:
[----:B0123--:R-:W0:Y:S01]  /*1090*/  LDC.64 R4, c[0x0][0xc88] ;  /* 0x00032200ff047b82 */ /* 0x00fe220000000a00 */
[----:B------:R-:W-:Y:S01]  /*10a0*/  ULDC.64 UR12, c[0x0][0x208] ;  /* 0x00008200000c7ab9 */ /* 0x000fe20000000a00 */
[----:B------:R-:W-:Y:S01]  /*10b0*/  ULDC.64 UR8, c[0x0][0xa28] ;  /* 0x00028a0000087ab9 */ /* 0x000fe20000000a00 */
[----:B------:R-:W-:Y:S01]  /*10c0*/  ULDC.64 UR10, c[0x0][0xa20] ;  /* 0x00028800000a7ab9 */ /* 0x000fe20000000a00 */
[----:B0-----:R-:W-:-:S06]  /*10d0*/  IMAD.WIDE R4, R7, 0x4, R4 ;  /* 0x0000000407047825 */ /* 0x001fcc00078e0204 */
        /* <DEDUP_REMOVED lines=14> */
[----:B------:R-:W-:Y:S01]  /*11c0*/  IMAD.U32 R4, RZ, RZ, UR8 ;  /* 0x00000008ff047e24 */ /* 0x000fe2000f8e00ff */
[----:B------:R-:W-:Y:S02]  /*11d0*/  STL [R1+0xc], R0 ;  /* 0x00000c0001007387 */ /* 0x000fe40000100800 */
[----:B------:R-:W-:Y:S01]  /*11e0*/  @UP1 ULEA.HI.X UR11, UR4, UR11, UR7, 0x2, UP0 ;  /* 0x0000000b040b1291 */ /* 0x000fe200080f1407 */
[----:B------:R-:W-:Y:S01]  /*11f0*/  IMAD.U32 R5, RZ, RZ, UR9 ;  /* 0x00000009ff057e24 */ /* 0x000fe2000f8e00ff */
[----:B------:R0:W-:Y:S01]  /*1200*/  STL [R1+0x14], R3 ;  /* 0x0000140301007387 */ /* 0x0001e20000100800 */
[----:B------:R-:W-:Y:S01]  /*1210*/  IMAD.U32 R6, RZ, RZ, UR10 ;  /* 0x0000000aff067e24 */ /* 0x000fe2000f8e00ff */
[----:B------:R-:W-:Y:S01]  /*1220*/  ULDC.64 UR8, c[0x0][0x418] ;  /* 0x0001060000087ab9 */ /* 0x000fe20000000a00 */
[----:B------:R-:W-:Y:S01]  /*1230*/  ULDC UR4, c[0x0][0x424] ;  /* 0x0001090000047ab9 */ /* 0x000fe20000000800 */
[----:B------:R-:W-:Y:S01]  /*1240*/  IMAD.U32 R7, RZ, RZ, UR11 ;  /* 0x0000000bff077e24 */ /* 0x000fe2000f8e00ff */
[----:B------:R-:W2:Y:S01]  /*1250*/  @P0 LDG.E R4, desc[UR12][R4.64] ;  /* 0x0000000c04040981 */ /* 0x000ea2000c1e1900 */
[----:B------:R-:W-:-:S03]  /*1260*/  ULDC UR7, c[0x0][0x2f0] ;  /* 0x0000bc0000077ab9 */ /* 0x000fc60000000800 */
[----:B------:R-:W3:Y:S01]  /*1270*/  @P1 LDG.E R6, desc[UR12][R6.64] ;  /* 0x0000000c06061981 */ /* 0x000ee2000c1e1900 */
[----:B0-----:R-:W-:Y:S01]  /*1280*/  IMAD.U32 R3, RZ, RZ, UR6 ;  /* 0x00000006ff037e24 */ /* 0x001fe2000f8e00ff */
[----:B------:R-:W-:Y:S02]  /*1290*/  UISETP.NE.U32.AND UP0, UPT, UR8, URZ, UPT ;  /* 0x0000003f0800728c */ /* 0x000fe4000bf05070 */
[----:B------:R-:W-:Y:S02]  /*12a0*/  ULOP3.LUT UR6, UR5, 0xffff, URZ, 0xc0, !UPT ;  /* 0x0000ffff05067892 */ /* 0x000fe4000f8ec03f */
[----:B------:R0:W-:Y:S01]  /*12b0*/  STL [R1], R3 ;  /* 0x0000000301007387 */ /* 0x0001e20000100800 */
[----:B------:R-:W-:Y:S01]  /*12c0*/  UISETP.NE.AND.EX UP0, UPT, UR9, URZ, UPT, UP0 ;  /* 0x0000003f0900728c */ /* 0x000fe2000bf05300 */
[----:B------:R-:W-:Y:S02]  /*12d0*/  UMOV UR52, URZ ;  /* 0x0000003f00347c82 */ /* 0x000fe40008000000 */
[----:B------:R-:W-:Y:S01]  /*12e0*/  IMAD.U32 R222, RZ, RZ, UR6 ;  /* 0x00000006ffde7e24 */ /* 0x000fe2000f8e00ff */
[----:B------:R-:W-:-:S02]  /*12f0*/  USEL UR4, UR4, 0x1, UP0 ;  /* 0x0000000104047887 */ /* 0x000fc40008000000 */
[----:B------:R-:W-:Y:S02]  /*1300*/  ULOP3.LUT UR6, UR5, 0xff0000, URZ, 0xc0, !UPT ;  /* 0x00ff000005067892 */ /* 0x000fe4000f8ec03f */
[----:B------:R-:W-:Y:S02]  /*1310*/  UIMAD UR4, UR4, UR7, URZ ;  /* 0x00000007040472a4 */ /* 0x000fe4000f8e023f */
[----:B------:R-:W-:Y:S01]  /*1320*/  ULOP3.LUT UR7, UR5, 0xff000000, URZ, 0xc0, !UPT ;  /* 0xff00000005077892 */ /* 0x000fe2000f8ec03f */
[----:B--2---:R-:W-:-:S04]  /*1330*/  @P0 R2UR UR52, R4 ;  /* 0x00000000043402ca */ /* 0x004fc800000e0000 */
        /* <DEDUP_REMOVED lines=17> */
.L_x_6417:
        /* <DEDUP_REMOVED lines=10> */
[----:B------:R-:W-:Y:S01]  /*14f0*/  MOV R221, UR8 ;  /* 0x0000000800dd7c02 */ /* 0x000fe20008000f00 */
        /* <DEDUP_REMOVED lines=41> */
.L_x_6418:
[----:B------:R-:W-:Y:S01]  /*1790*/  R2UR UR5, R221 ;  /* 0x00000000dd0572ca */ /* 0x000fe200000e0000 */
[----:B------:R-:W-:Y:S01]  /*17a0*/  IMAD.U32 R0, RZ, RZ, UR9 ;  /* 0x00000009ff007e24 */ /* 0x000fe2000f8e00ff */
[----:B------:R-:W-:Y:S01]  /*17b0*/  PLOP3.LUT P0, PT, PT, PT, PT, 0x80, 0x0 ;  /* 0x000000000000781c */ /* 0x000fe20003f0f070 */
[----:B------:R-:W-:Y:S01]  /*17c0*/  IMAD.U32 R3, RZ, RZ, UR4 ;  /* 0x00000004ff037e24 */ /* 0x000fe2000f8e00ff */
        /* <DEDUP_REMOVED lines=9> */
[----:B------:R-:W-:Y:S01]  /*1860*/  UIMAD UR5, UR5, UR4, URZ ;  /* 0x00000004050572a4 */ /* 0x000fe2000f8e023f */
[----:B------:R-:W-:-:S02]  /*1870*/  CS2R R68, SRZ ;  /* 0x0000000000447805 */ /* 0x000fc4000001ff00 */
[----:B------:R-:W-:Y:S02]  /*1880*/  CS2R R66, SRZ ;  /* 0x0000000000427805 */ /* 0x000fe4000001ff00 */
[----:B------:R-:W-:Y:S02]  /*1890*/  CS2R R64, SRZ ;  /* 0x0000000000407805 */ /* 0x000fe4000001ff00 */
[----:B------:R-:W-:Y:S02]  /*18a0*/  CS2R R62, SRZ ;  /* 0x00000000003e7805 */ /* 0x000fe4000001ff00 */
[----:B------:R-:W-:Y:S02]  /*18b0*/  CS2R R60, SRZ ;  /* 0x00000000003c7805 */ /* 0x000fe4000001ff00 */
[----:B------:R-:W-:Y:S01]  /*18c0*/  VIADDMNMX R3, R3, UR5, R0, PT ;  /* 0x0000000503037c46 */ /* 0x000fe2000b800100 */
[----:B------:R-:W-:Y:S01]  /*18d0*/  IMAD.U32 R18, RZ, RZ, UR5 ;  /* 0x00000005ff127e24 */ /* 0x000fe2000f8e00ff */
[----:B------:R-:W-:Y:S01]  /*18e0*/  CS2R R58, SRZ ;  /* 0x00000000003a7805 */ /* 0x000fe2000001ff00 */
[----:B------:R-:W-:Y:S01]  /*18f0*/  IMAD.MOV.U32 R0, RZ, RZ, RZ ;  /* 0x000000ffff007224 */ /* 0x000fe200078e00ff */
[----:B------:R-:W-:Y:S01]  /*1900*/  R2UR UR53, R3 ;  /* 0x00000000033572ca */ /* 0x000fe200000e0000 */
        /* <DEDUP_REMOVED lines=12> */
[----:B------:R-:W-:Y:S01]  /*19d0*/  UISETP.GT.AND UP0, UPT, UR53, UR5, UPT ;  /* 0x000000053500728c */ /* 0x000fe2000bf04270 */
[----:B------:R-:W-:Y:S02]  /*19e0*/  CS2R R96, SRZ ;  /* 0x0000000000607805 */ /* 0x000fe4000001ff00 */
[----:B------:R-:W-:-:S02]  /*19f0*/  CS2R R90, SRZ ;  /* 0x00000000005a7805 */ /* 0x000fc4000001ff00 */
[----:B------:R-:W-:Y:S02]  /*1a00*/  CS2R R94, SRZ ;  /* 0x00000000005e7805 */ /* 0x000fe4000001ff00 */
[----:B------:R-:W-:Y:S02]  /*1a10*/  CS2R R88, SRZ ;  /* 0x0000000000587805 */ /* 0x000fe4000001ff00 */
[----:B------:R-:W-:Y:S02]  /*1a20*/  CS2R R92, SRZ ;  /* 0x00000000005c7805 */ /* 0x000fe4000001ff00 */
[----:B------:R-:W-:Y:S02]  /*1a30*/  PLOP3.LUT P1, PT, PT, PT, UP0, 0x80, 0x0 ;  /* 0x000000000000781c */ /* 0x000fe40003f2f008 */
[----:B------:R-:W-:-:S11]  /*1a40*/  CS2R R20, SRZ ;  /* 0x0000000000147805 */ /* 0x000fd6000001ff00 */
[----:B------:R-:W-:Y:S05]  /*1a50*/  @!P1 BRA `(.L_x_6419) ;  /* 0x000000c000609947 */ /* 0x000fea0003800000 */
        /* <DEDUP_REMOVED lines=13> */
[----:B------:R-:W-:Y:S02]  /*1b30*/  ULEA.HI UR4, UR7, UR7, URZ, 0x1 ;  /* 0x0000000707047291 */ /* 0x000fe4000f8f083f */
[----:B------:R-:W-:Y:S02]  /*1b40*/  IMAD.U32 R19, RZ, RZ, UR7 ;  /* 0x00000007ff137e24 */ /* 0x000fe4000f8e00ff */
        /* <DEDUP_REMOVED lines=22> */
.L_x_6420:
[----:B------:R-:W2:Y:S04]  /*1cb0*/  LDL R20, [R1+0x10] ;  /* 0x0000100001147983 */ /* 0x000ea80000100800 */
[----:B------:R-:W3:Y:S01]  /*1cc0*/  LDL R21, [R1+0x68] ;  /* 0x0000680001157983 */ /* 0x000ee20000100800 */
[----:B------:R-:W0:Y:S01]  /*1cd0*/  S2UR UR5, SR_CgaCtaId ;  /* 0x00000000000579c3 */ /* 0x000e220000008800 */
[----:B------:R-:W-:Y:S02]  /*1ce0*/  UMOV UR4, 0x400 ;  /* 0x0000040000047882 */ /* 0x000fe40000000000 */
[----:B0-----:R-:W-:Y:S01]  /*1cf0*/  ULEA UR4, UR5, UR4, 0x18 ;  /* 0x0000000405047291 */ /* 0x001fe2000f8ec03f */
[----:B------:R-:W-:Y:S01]  /*1d00*/  BSSY B0, `(.L_x_6421) ;  /* 0x000000b000007945 */ /* 0x000fe20003800000 */
[----:B--2---:R-:W-:-:S04]  /*1d10*/  LEA.HI R0, R20, R20, RZ, 0x1 ;  /* 0x0000001414007211 */ /* 0x004fc800078f08ff */
[----:B------:R-:W-:-:S05]  /*1d20*/  LOP3.LUT R0, R0, 0xfffffffe, RZ, 0xc0, !PT ;  /* 0xfffffffe00007812 */ /* 0x000fca00078ec0ff */
[----:B------:R-:W-:Y:S02]  /*1d30*/  IMAD.IADD R3, R20, 0x1, -R0 ;  /* 0x0000000114037824 */ /* 0x000fe400078e0a00 */
[----:B------:R-:W-:-:S03]  /*1d40*/  IMAD.U32 R0, RZ, RZ, UR4 ;  /* 0x00000004ff007e24 */ /* 0x000fc6000f8e00ff */
[----:B------:R-:W-:-:S04]  /*1d50*/  SHF.L.U32 R3, R3, 0x1f, RZ ;  /* 0x0000001f03037819 */ /* 0x000fc800000006ff */
[----:B------:R-:W0:Y:S01]  /*1d60*/  SYNCS.PHASECHK.TRANS64.TRYWAIT P1, [R0+URZ+0x34800], R3 ;  /* 0x03480003000075a7 */ /* 0x000e22000802017f */
[----:B---3--:R-:W-:-:S13]  /*1d70*/  R2UR UR6, R21 ;  /* 0x00000000150672ca */ /* 0x008fda00000e0000 */
[----:B------:R-:W-:-:S05]  /*1d80*/  IMAD.U32 R4, RZ, RZ, UR6 ;  /* 0x00000006ff047e24 */ /* 0x000fca000f8e00ff */
[----:B------:R-:W-:Y:S01]  /*1d90*/  ISETP.NE.AND P0, PT, R4, 0x3, PT ;  /* 0x000000030400780c */ /* 0x000fe20003f05270 */
[----:B0-----:R-:W-:-:S12]  /*1da0*/  @!P1 BRA `(.L_x_6422) ;  /* 0x0000015400f09947 */ /* 0x001fd80003800000 */
.L_x_6583:
[----:B------:R-:W-:Y:S05]  /*1db0*/  BSYNC B0 ;  /* 0x0000000000007941 */ /* 0x000fea0003800000 */
.L_x_6421:
[----:B------:R-:W-:Y:S05]  /*1dc0*/  @!P0 BRA `(.L_x_6423) ;  /* 0x0000000000048947 */ /* 0x000fea0003800000 */
[----:B------:R-:W-:Y:S01]  /*1dd0*/  BPT.TRAP 0x1 ;  /* 0x000000040000795c */ /* 0x000fe20000300000 */
.L_x_6423:
[----:B------:R-:W-:Y:S01]  /*1de0*/  IMAD R10, R2, 0x8, R0 ;  /* 0x00000008020a7824 */ /* 0x000fe200078e0200 */
[----:B0-----:R-:W-:-:S04]  /*1df0*/  SHF.L.U32 R3, R16, 0x1f, RZ ;  /* 0x0000001f10037819 */ /* 0x001fc800000006ff */
[----:B------:R0:W1:Y:S01]  /*1e00*/  SYNCS.PHASECHK.TRANS64.TRYWAIT P2, [R10+URZ+0x34830], R3 ;  /* 0x034830030a0075a7 */ /* 0x000062000804017f */
[----:B------:R-:W-:Y:S05]  /*1e10*/  @!P0 BRA `(.L_x_6424) ;  /* 0x0000000000048947 */ /* 0x000fea0003800000 */
[----:B------:R-:W-:Y:S01]  /*1e20*/  BPT.TRAP 0x1 ;  /* 0x000000040000795c */ /* 0x000fe20000300000 */
.L_x_6424:
[----:B------:R-:W2:Y:S01]  /*1e30*/  S2R R4, SR_TID.X ;  /* 0x0000000000047919 */ /* 0x000ea20000002100 */
[----:B------:R-:W-:Y:S01]  /*1e40*/  IMAD.MOV.U32 R87, RZ, RZ, RZ ;  /* 0x000000ffff577224 */ /* 0x000fe200078e00ff */
[----:B--2---:R-:W-:Y:S01]  /*1e50*/  LOP3.LUT P1, RZ, R4, 0x7f, RZ, 0xc0, !PT ;  /* 0x0000007f04ff7812 */ /* 0x004fe2000782c0ff */
[----:B-1----:R-:W-:-:S12]  /*1e60*/  @P2 BRA `(.L_x_6425) ;  /* 0x0000000000082947 */ /* 0x002fd80003800000 */
[----:B------:R-:W1:Y:S02]  /*1e70*/  SYNCS.PHASECHK.TRANS64.TRYWAIT P2, [R10+URZ+0x34830], R3 ;  /* 0x034830030a0075a7 */ /* 0x000e64000804017f */
[----:B-1----:R-:W-:Y:S05]  /*1e80*/  @!P2 BRA `(.L_x_6426) ;  /* 0x0000015400cca947 */ /* 0x002fea0003800000 */
.L_x_6425:
[----:B------:R-:W-:Y:S05]  /*1e90*/  WARPSYNC.ALL ;  /* 0x0000000000007948 */ /* 0x000fea0003800000 */
[----:B------:R-:W-:Y:S01]  /*1ea0*/  R2UR UR4, R0 ;  /* 0x00000000000472ca */ /* 0x000fe200000e0000 */
[----:B------:R-:W2:Y:S01]  /*1eb0*/  LDL R121, [R1+0x4] ;  /* 0x0000040001797983 */ /* 0x000ea20000100800 */
[----:B------:R-:W-:Y:S01]  /*1ec0*/  R2UR UR6, R2 ;  /* 0x00000000020672ca */ /* 0x000fe200000e0000 */
[----:B------:R-:W-:Y:S01]  /*1ed0*/  WARPGROUP.ARRIVE ;  /* 0x00000000000079c5 */ /* 0x000fe20000000000 */
        /* <DEDUP_REMOVED lines=9> */
[----:B------:R-:W-:Y:S01]  /*1f70*/  UIADD3 UR4, UR4, 0x1e400, URZ ;  /* 0x0001e40004047890 */ /* 0x000fe2000fffe03f */
[----:B------:R-:W-:Y:S01]  /*1f80*/  IMAD.U32 R12, RZ, RZ, UR52 ;  /* 0x00000034ff0c7e24 */ /* 0x000fe2000f8e00ff */
[----:B------:R-:W-:Y:S01]  /*1f90*/  UMOV UR43, 0x40000040 ;  /* 0x40000040002b7882 */ /* 0x000fe20000000000 */
[----:B------:R-:W-:Y:S01]  /*1fa0*/  UMOV UR45, 0x40000040 ;  /* 0x40000040002d7882 */ /* 0x000fe20000000000 */
[----:B------:R-:W-:Y:S01]  /*1fb0*/  USHF.R.U32.HI UR4, URZ, 0x4, UR4 ;  /* 0x000000043f047899 */ /* 0x000fe20008011604 */
[----:B------:R-:W-:Y:S01]  /*1fc0*/  IMAD.U32 R9, RZ, RZ, UR45 ;  /* 0x0000002dff097e24 */ /* 0x000fe2000f8e00ff */
[----:B------:R-:W-:Y:S01]  /*1fd0*/  UMOV UR47, 0x40000040 ;  /* 0x40000040002f7882 */ /* 0x000fe20000000000 */
[----:B------:R-:W-:Y:S01]  /*1fe0*/  UMOV UR51, 0x40000040 ;  /* 0x4000004000337882 */ /* 0x000fe20000000000 */
[----:B------:R-:W-:Y:S01]  /*1ff0*/  ULOP3.LUT UR4, UR4, 0x3fff, URZ, 0xc0, !UPT ;  /* 0x00003fff04047892 */ /* 0x000fe2000f8ec03f */
[----:B------:R-:W-:Y:S01]  /*2000*/  P2R R120, PR, RZ, 0x1 ;  /* 0x00000001ff787803 */ /* 0x000fe20000000000 */
[----:B01----:R-:W-:Y:S01]  /*2010*/  @!P1 VIADD R10, R10, 0x34840 ;  /* 0x000348400a0a9836 */ /* 0x003fe20000000000 */
[----:B------:R-:W-:Y:S01]  /*2020*/  R2UR UR54, R18 ;  /* 0x00000000123672ca */ /* 0x000fe200000e0000 */
[----:B------:R-:W-:-:S02]  /*2030*/  ULOP3.LUT UR5, UR4, 0x10000, URZ, 0xfc, !UPT ;  /* 0x0001000004057892 */ /* 0x000fc4000f8efc3f */
[----:B------:R-:W-:Y:S02]  /*2040*/  ULOP3.LUT UR4, UR36, 0x10000, URZ, 0xfc, !UPT ;  /* 0x0001000024047892 */ /* 0x000fe4000f8efc3f */
[----:B------:R-:W-:Y:S02]  /*2050*/  UIMAD UR6, UR6, 0xb00, UR5 ;  /* 0x00000b00060678a4 */ /* 0x000fe4000f8e0205 */
[----:B------:R-:W-:Y:S01]  /*2060*/  IMAD.U32 R3, RZ, RZ, UR5 ;  /* 0x00000005ff037e24 */ /* 0x000fe2000f8e00ff */
[----:B------:R-:W-:Y:S01]  /*2070*/  UMOV UR5, 0x40000040 ;  /* 0x4000004000057882 */ /* 0x000fe20000000000 */
[----:B------:R-:W-:Y:S01]  /*2080*/  UIADD3 UR10, UR6, 0x80, URZ ;  /* 0x00000080060a7890 */ /* 0x000fe2000fffe03f */
[----:B------:R-:W-:Y:S01]  /*2090*/  UMOV UR8, UR4 ;  /* 0x0000000400087c82 */ /* 0x000fe20008000000 */
[----:B------:R-:W-:Y:S01]  /*20a0*/  UMOV UR9, UR5 ;  /* 0x0000000500097c82 */ /* 0x000fe20008000000 */
[----:B------:R-:W-:Y:S02]  /*20b0*/  UIADD3 UR14, UR6, 0x100, URZ ;  /* 0x00000100060e7890 */ /* 0x000fe4000fffe03f */
[----:B------:R-:W-:Y:S01]  /*20c0*/  HGMMA.64x16x16.F32 R112, gdesc[UR4], RZ, !UPT, gsb0 ;  /* 0x00200000047079f0 */ /* 0x000fe2000c0008ff */
[----:B------:R-:W-:Y:S01]  /*20d0*/  UMOV UR12, UR4 ;  /* 0x00000004000c7c82 */ /* 0x000fe20008000000 */
[----:B------:R-:W-:Y:S01]  /*20e0*/  UMOV UR13, UR5 ;  /* 0x00000005000d7c82 */ /* 0x000fe20008000000 */
[----:B------:R-:W-:Y:S01]  /*20f0*/  UIADD3 UR18, UR6, 0x180, URZ ;  /* 0x0000018006127890 */ /* 0x000fe2000fffe03f */
        /* <DEDUP_REMOVED lines=20> */
[----:B------:R-:W-:-:S02]  /*2240*/  UIADD3 UR7, UR4, 0x2, URZ ;  /* 0x0000000204077890 */ /* 0x000fc4000fffe03f */
[----:B------:R-:W-:-:S05]  /*2250*/  UIADD3 UR50, UR6, 0x604, URZ ;  /* 0x0000060406327890 */ /* 0x000fca000fffe03f */
[----:B------:R-:W-:Y:S01]  /*2260*/  UMOV UR44, UR7 ;  /* 0x00000007002c7c82 */ /* 0x000fe20008000000 */
[----:B------:R-:W-:Y:S01]  /*2270*/  UIADD3 UR7, UR4, 0x4, URZ ;  /* 0x0000000404077890 */ /* 0x000fe2000fffe03f */
[----:B------:R-:W-:Y:S01]  /*2280*/  IMAD.U32 R8, RZ, RZ, UR44 ;  /* 0x0000002cff087e24 */ /* 0x000fe2000f8e00ff */
        /* <DEDUP_REMOVED lines=30> */
[----:B--2---:R-:W-:Y:S01]  /*2470*/  IADD3 R12, R12, 0xb0, -R121 ;  /* 0x000000b00c0c7810 */ /* 0x004fe20007ffe879 */
        /* <DEDUP_REMOVED lines=357> */
[----:B------:R-:W-:Y:S02]  /*3ad0*/  ULDC UR11, c[0x0][0x988] ;  /* 0x00026200000b7ab9 */ /* 0x000fe40000000800 */
        /* <DEDUP_REMOVED lines=128> */
[----:B------:R-:W-:Y:S01]  /*42e0*/  FMUL.FTZ R21, R117, UR7 ;  /* 0x0000000775157c20 */ /* 0x000fe20008410000 */
[----:B------:R-:W-:Y:S01]  /*42f0*/  UMOV UR23, 0x40000040 ;  /* 0x4000004000177882 */ /* 0x000fe20000000000 */
[----:B------:R-:W-:Y:S01]  /*4300*/  MUFU.TANH R13, R13 ;  /* 0x0000000d000d7308 */ /* 0x000fe20000002400 */
[----:B------:R-:W-:Y:S01]  /*4310*/  FMUL.FTZ R14, R115, UR7 ;  /* 0x00000007730e7c20 */ /* 0x000fe20008410000 */
[----:B------:R-:W-:-:S06]  /*4320*/  FMUL.FTZ R82, R118, UR7 ;  /* 0x0000000776527c20 */ /* 0x000fcc0008410000 */
[----:B------:R-:W-:Y:S08]  /*4330*/  MUFU.TANH R15, R15 ;  /* 0x0000000f000f7308 */ /* 0x000ff00000002400 */
[----:B------:R-:W0:Y:S08]  /*4340*/  MUFU.TANH R11, R11 ;  /* 0x0000000b000b7308 */ /* 0x000e300000002400 */
[----:B------:R-:W-:Y:S08]  /*4350*/  MUFU.TANH R83, R83 ;  /* 0x0000005300537308 */ /* 0x000ff00000002400 */
[----:B------:R-:W-:Y:S08]  /*4360*/  MUFU.TANH R20, R20 ;  /* 0x0000001400147308 */ /* 0x000ff00000002400 */
[----:B------:R-:W1:Y:S01]  /*4370*/  MUFU.TANH R21, R21 ;  /* 0x0000001500157308 */ /* 0x000e620000002400 */
        /* <DEDUP_REMOVED lines=16> */
[----:B------:R-:W2:Y:S08]  /*4480*/  MUFU.TANH R14, R14 ;  /* 0x0000000e000e7308 */ /* 0x000eb00000002400 */
[----:B------:R-:W3:Y:S08]  /*4490*/  MUFU.TANH R82, R82 ;  /* 0x0000005200527308 */ /* 0x000ef00000002400 */
[----:B------:R-:W4:Y:S08]  /*44a0*/  MUFU.TANH R81, R81 ;  /* 0x0000005100517308 */ /* 0x000f300000002400 */
[----:B------:R-:W5:Y:S01]  /*44b0*/  MUFU.TANH R85, R85 ;  /* 0x0000005500557308 */ /* 0x000f620000002400 */
        /* <DEDUP_REMOVED lines=11> */
[----:B------:R-:W-:Y:S01]  /*4570*/  FMUL.FTZ R102, R103, UR7 ;  /* 0x0000000767667c20 */ /* 0x000fe20008410000 */
[----:B------:R-:W5:Y:S01]  /*4580*/  MUFU.TANH R84, R84 ;  /* 0x0000005400547308 */ /* 0x000f620000002400 */
[----:B------:R-:W-:-:S07]  /*4590*/  FMUL.FTZ R99, R99, UR7 ;  /* 0x0000000763637c20 */ /* 0x000fce0008410000 */
[----:B------:R-:W-:Y:S08]  /*45a0*/  MUFU.TANH R106, R106 ;  /* 0x0000006a006a7308 */ /* 0x000ff00000002400 */
[----:B------:R-:W5:Y:S08]  /*45b0*/  MUFU.TANH R105, R105 ;  /* 0x0000006900697308 */ /* 0x000f700000002400 */
        /* <DEDUP_REMOVED lines=36> */
[----:B------:R-:W5:Y:S08]  /*4800*/  MUFU.TANH R98, R98 ;  /* 0x0000006200627308 */ /* 0x000f700000002400 */
[----:B------:R-:W-:Y:S08]  /*4810*/  MUFU.TANH R90, R90 ;  /* 0x0000005a005a7308 */ /* 0x000ff00000002400 */
[----:B------:R-:W5:Y:S08]  /*4820*/  MUFU.TANH R94, R94 ;  /* 0x0000005e005e7308 */ /* 0x000f700000002400 */
[----:B------:R-:W5:Y:S08]  /*4830*/  MUFU.TANH R76, R76 ;  /* 0x0000004c004c7308 */ /* 0x000f700000002400 */
        /* <DEDUP_REMOVED lines=10> */
[----:B------:R-:W5:Y:S01]  /*48e0*/  MUFU.TANH R77, R77 ;  /* 0x0000004d004d7308 */ /* 0x000f620000002400 */
[----:B------:R-:W-:Y:S01]  /*48f0*/  UMOV UR23, 0x40000040 ;  /* 0x4000004000177882 */ /* 0x000fe20000000000 */
[----:B------:R-:W-:Y:S01]  /*4900*/  FMUL.FTZ R64, R64, UR7 ;  /* 0x0000000740407c20 */ /* 0x000fe20008410000 */
[----:B------:R-:W-:Y:S01]  /*4910*/  FMUL.FTZ R65, R65, UR7 ;  /* 0x0000000741417c20 */ /* 0x000fe20008410000 */
[----:B------:R-:W-:-:S04]  /*4920*/  FMUL.FTZ R71, R71, UR7 ;  /* 0x0000000747477c20 */ /* 0x000fc80008410000 */
[----:B------:R-:W5:Y:S08]  /*4930*/  MUFU.TANH R102, R102 ;  /* 0x0000006600667308 */ /* 0x000f700000002400 */
[----:B------:R-:W-:Y:S08]  /*4940*/  MUFU.TANH R89, R89 ;  /* 0x0000005900597308 */ /* 0x000ff00000002400 */
[----:B------:R-:W5:Y:S08]  /*4950*/  MUFU.TANH R93, R93 ;  /* 0x0000005d005d7308 */ /* 0x000f700000002400 */
[----:B------:R-:W-:Y:S08]  /*4960*/  MUFU.TANH R92, R92 ;  /* 0x0000005c005c7308 */ /* 0x000ff00000002400 */
[----:B------:R-:W5:Y:S08]  /*4970*/  MUFU.TANH R95, R95 ;  /* 0x0000005f005f7308 */ /* 0x000f700000002400 */
[----:B------:R-:W5:Y:S01]  /*4980*/  MUFU.TANH R64, R64 ;  /* 0x0000004000407308 */ /* 0x000f620000002400 */
[----:B------:R-:W-:-:S02]  /*4990*/  WARPGROUP.DEPBAR.LE gsb0, 0x0 ;  /* 0x00008000000079c5 */ /* 0x000fc40000010000 */
[----:B------:R-:W-:Y:S01]  /*49a0*/  WARPGROUP.ARRIVE ;  /* 0x00000000000079c5 */ /* 0x000fe20000000000 */
[----:B------:R-:W-:Y:S01]  /*49b0*/  FMUL.FTZ R70, R57, UR7 ;  /* 0x0000000739467c20 */ /* 0x000fe20008410000 */
[----:B------:R-:W-:Y:S02]  /*49c0*/  IMAD.U32 R57, RZ, RZ, UR53 ;  /* 0x00000035ff397e24 */ /* 0x000fe4000f8e00ff */
[----:B------:R-:W-:Y:S01]  /*49d0*/  FMUL.FTZ R113, R62, UR7 ;  /* 0x000000073e717c20 */ /* 0x000fe20008410000 */
[----:B------:R-:W-:Y:S01]  /*49e0*/  FMUL.FTZ R62, R63, UR7 ;  /* 0x000000073f3e7c20 */ /* 0x000fe20008410000 */
[----:B------:R-:W-:Y:S01]  /*49f0*/  FMUL.FTZ R69, R56, UR7 ;  /* 0x0000000738457c20 */ /* 0x000fe20008410000 */
[----:B------:R-:W-:Y:S01]  /*4a00*/  HGMMA.64x16x16.F32 R48, gdesc[UR20], R48, gsb0 ;  /* 0x00200000143079f0 */ /* 0x000fe20008000830 */
[----:B------:R-:W-:Y:S01]  /*4a10*/  UIADD3 UR22, UR6, 0x986, URZ ;  /* 0x0000098606167890 */ /* 0x000fe2000fffe03f */
[----:B------:R-:W-:Y:S01]  /*4a20*/  IMAD R12, R57, -0xb0, R12 ;  /* 0xffffff50390c7824 */ /* 0x000fe200078e020c */
[----:B------:R-:W-:Y:S01]  /*4a30*/  UMOV UR23, 0x40000040 ;  /* 0x4000004000177882 */ /* 0x000fe20000000000 */
[----:B------:R-:W-:Y:S01]  /*4a40*/  FMUL.FTZ R111, R59, UR7 ;  /* 0x000000073b6f7c20 */ /* 0x000fe20008410000 */
[----:B------:R-:W-:Y:S01]  /*4a50*/  FMUL.FTZ R112, R58, UR7 ;  /* 0x000000073a707c20 */ /* 0x000fe20008410000 */
[----:B------:R-:W5:Y:S01]  /*4a60*/  MUFU.TANH R72, R72 ;  /* 0x0000004800487308 */ /* 0x000f620000002400 */
[----:B------:R-:W-:Y:S01]  /*4a70*/  ISETP.GT.AND P5, PT, R12, RZ, PT ;  /* 0x000000ff0c00720c */ /* 0x000fe20003fa4270 */
[----:B------:R-:W-:Y:S01]  /*4a80*/  FMUL.FTZ R110, R60, UR7 ;  /* 0x000000073c6e7c20 */ /* 0x000fe20008410000 */
[C---:B------:R-:W-:Y:S01]  /*4a90*/  ISETP.GT.AND P4, PT, R12.reuse, 0x1, PT ;  /* 0x000000010c00780c */ /* 0x040fe20003f84270 */
[----:B------:R-:W-:Y:S01]  /*4aa0*/  FMUL.FTZ R61, R61, UR7 ;  /* 0x000000073d3d7c20 */ /* 0x000fe20008410000 */
[C---:B------:R-:W-:Y:S01]  /*4ab0*/  ISETP.GT.AND P3, PT, R12.reuse, 0x9, PT ;  /* 0x000000090c00780c */ /* 0x040fe20003f64270 */
[----:B------:R-:W-:Y:S01]  /*4ac0*/  UIADD3 UR53, UR53, -0x2, URZ ;  /* 0xfffffffe35357890 */ /* 0x000fe2000fffe03f */
[----:B------:R-:W-:Y:S01]  /*4ad0*/  ISETP.GT.AND P2, PT, R12, 0x8, PT ;  /* 0x000000080c00780c */ /* 0x000fe20003f44270 */
[----:B------:R-:W5:Y:S01]  /*4ae0*/  MUFU.TANH R65, R65 ;  /* 0x0000004100417308 */ /* 0x000f620000002400 */
[----:B0-----:R-:W-:Y:S01]  /*4af0*/  FSEL R11, R11, -INF , P5 ;  /* 0xff8000000b0b7808 */ /* 0x001fe20002800000 */
[----:B------:R-:W-:Y:S01]  /*4b00*/  UISETP.GE.AND UP0, UPT, UR53, UR54, UPT ;  /* 0x000000363500728c */ /* 0x000fe2000bf06270 */
[----:B-1----:R-:W-:-:S02]  /*4b10*/  FSEL R68, R21, -INF , P3 ;  /* 0xff80000015447808 */ /* 0x002fc40001800000 */
[----:B------:R-:W-:Y:S02]  /*4b20*/  ISETP.GT.AND P6, PT, R12, 0x10, PT ;  /* 0x000000100c00780c */ /* 0x000fe40003fc4270 */
[----:B--2---:R-:W-:Y:S01]  /*4b30*/  FSEL R14, R14, -INF , P4 ;  /* 0xff8000000e0e7808 */ /* 0x004fe20002000000 */
[----:B------:R-:W0:Y:S01]  /*4b40*/  MUFU.TANH R67, R67 ;  /* 0x0000004300437308 */ /* 0x000e220000002400 */
[----:B------:R-:W-:-:S07]  /*4b50*/  FSEL R80, R80, -INF , P6 ;  /* 0xff80000050507808 */ /* 0x000fce0003000000 */
[----:B------:R-:W1:Y:S08]  /*4b60*/  MUFU.TANH R74, R74 ;  /* 0x0000004a004a7308 */ /* 0x000e700000002400 */
[----:B------:R-:W2:Y:S08]  /*4b70*/  MUFU.TANH R78, R78 ;  /* 0x0000004e004e7308 */ /* 0x000eb00000002400 */
[----:B------:R-:W2:Y:S01]  /*4b80*/  MUFU.TANH R73, R73 ;  /* 0x0000004900497308 */ /* 0x000ea20000002400 */
[----:B------:R-:W-:-:S02]  /*4b90*/  WARPGROUP.DEPBAR.LE gsb0, 0x0 ;  /* 0x00008000000079c5 */ /* 0x000fc40000010000 */
[----:B------:R-:W-:Y:S01]  /*4ba0*/  WARPGROUP.ARRIVE ;  /* 0x00000000000079c5 */ /* 0x000fe20000000000 */
[----:B------:R-:W-:Y:S01]  /*4bb0*/  FMUL.FTZ R63, R48, UR7 ;  /* 0x00000007303f7c20 */ /* 0x000fe20008410000 */
[----:B------:R-:W-:Y:S01]  /*4bc0*/  FMUL.FTZ R114, R49, UR7 ;  /* 0x0000000731727c20 */ /* 0x000fe20008410000 */
        /* <DEDUP_REMOVED lines=8> */
[----:B------:R-:W-:Y:S01]  /*4c50*/  FSEL R15, R83, -INF , P3 ;  /* 0xff800000530f7808 */ /* 0x000fe20001800000 */
[----:B------:R-:W-:Y:S01]  /*4c60*/  UIADD3 UR22, UR6, 0xa06, URZ ;  /* 0x00000a0606167890 */ /* 0x000fe2000fffe03f */
[----:B------:R3:W-:Y:S01]  /*4c70*/  MUFU.TANH R83, R48 ;  /* 0x0000003000537308 */ /* 0x0007e20000002400 */
[----:B------:R-:W-:Y:S01]  /*4c80*/  FSEL R51, R20, -INF , P2 ;  /* 0xff80000014337808 */ /* 0x000fe20001000000 */
[----:B------:R-:W-:Y:S01]  /*4c90*/  FMUL.FTZ R55, R55, UR7 ;  /* 0x0000000737377c20 */ /* 0x000fe20008410000 */
[----:B------:R-:W-:Y:S01]  /*4ca0*/  FSEL R21, R86, -INF , P5 ;  /* 0xff80000056157808 */ /* 0x000fe20002800000 */
[----:B------:R-:W-:Y:S01]  /*4cb0*/  UMOV UR23, 0x40000040 ;  /* 0x4000004000177882 */ /* 0x000fe20000000000 */
[----:B------:R-:W-:Y:S01]  /*4cc0*/  FSEL R20, R104, -INF , P6 ;  /* 0xff80000068147808 */ /* 0x000fe20003000000 */
[----:B------:R-:W-:Y:S01]  /*4cd0*/  FMUL.FTZ R115, R50, UR7 ;  /* 0x0000000732737c20 */ /* 0x000fe20008410000 */
[----:B------:R-:W-:Y:S01]  /*4ce0*/  ISETP.GT.AND P4, PT, R12, 0x18, PT ;  /* 0x000000180c00780c */ /* 0x000fe20003f84270 */
[----:B------:R5:W-:Y:S01]  /*4cf0*/  MUFU.TANH R86, R53 ;  /* 0x0000003500567308 */ /* 0x000be20000002400 */
[----:B---3--:R-:W-:-:S02]  /*4d00*/  FMNMX.FTZ R48, R49, R52, !PT ;  /* 0x0000003431307209 */ /* 0x008fc40007810000 */
[----:B------:R-:W-:Y:S02]  /*4d10*/  FSEL R13, R82, -INF , P2 ;  /* 0xff800000520d7808 */ /* 0x000fe40001000000 */
[----:B----4-:R-:W-:Y:S02]  /*4d20*/  FSEL R81, R81, -INF , P5 ;  /* 0xff80000051517808 */ /* 0x010fe40002800000 */
[C---:B------:R-:W-:Y:S01]  /*4d30*/  ISETP.GT.AND P2, PT, R12.reuse, 0x19, PT ;  /* 0x000000190c00780c */ /* 0x040fe20003f44270 */
[----:B------:R3:W-:Y:S01]  /*4d40*/  MUFU.TANH R104, R54 ;  /* 0x0000003600687308 */ /* 0x0007e20000002400 */
[----:B-----5:R-:W-:Y:S02]  /*4d50*/  FMNMX.FTZ R53, R51, R48, !PT ;  /* 0x0000003033357209 */ /* 0x020fe40007810000 */
[----:B------:R-:W-:Y:S02]  /*4d60*/  ISETP.GT.AND P3, PT, R12, 0x20, PT ;  /* 0x000000200c00780c */ /* 0x000fe40003f64270 */
[----:B------:R-:W-:-:S02]  /*4d70*/  FMNMX.FTZ R53, R68, R53, !PT ;  /* 0x0000003544357209 */ /* 0x000fc40007810000 */
[----:B------:R-:W-:Y:S01]  /*4d80*/  ISETP.GT.AND P5, PT, R12, 0x28, PT ;  /* 0x000000280c00780c */ /* 0x000fe20003fa4270 */
[----:B------:R-:W4:Y:S01]  /*4d90*/  MUFU.TANH R71, R71 ;  /* 0x0000004700477308 */ /* 0x000f220000002400 */
[----:B---3--:R-:W-:Y:S02]  /*4da0*/  FMNMX.FTZ R54, R80, R53, !PT ;  /* 0x0000003550367209 */ /* 0x008fe40007810000 */
[----:B------:R-:W-:Y:S02]  /*4db0*/  FSEL R85, R85, -INF , P4 ;  /* 0xff80000055557808 */ /* 0x000fe40002000000 */
[----:B------:R-:W-:Y:S02]  /*4dc0*/  FMNMX.FTZ R54, R81, R54, !PT ;  /* 0x0000003651367209 */ /* 0x000fe40007810000 */
[----:B------:R-:W-:Y:S01]  /*4dd0*/  FSEL R84, R84, -INF , P2 ;  /* 0xff80000054547808 */ /* 0x000fe20001000000 */
[----:B------:R-:W3:Y:S01]  /*4de0*/  MUFU.TANH R109, R109 ;  /* 0x0000006d006d7308 */ /* 0x000ee20000002400 */
[----:B------:R-:W-:-:S02]  /*4df0*/  FSEL R105, R105, -INF , P3 ;  /* 0xff80000069697808 */ /* 0x000fc40001800000 */
[----:B------:R-:W-:Y:S02]  /*4e00*/  ISETP.GT.AND P6, PT, R12, 0x21, PT ;  /* 0x000000210c00780c */ /* 0x000fe40003fc4270 */
[----:B------:R-:W-:Y:S02]  /*4e10*/  FSEL R98, R98, -INF , P5 ;  /* 0xff80000062627808 */ /* 0x000fe40002800000 */
[----:B------:R-:W-:Y:S01]  /*4e20*/  FSEL R96, R96, -INF , P6 ;  /* 0xff80000060607808 */ /* 0x000fe20003000000 */
[----:B------:R-:W5:Y:S01]  /*4e30*/  MUFU.TANH R66, R66 ;  /* 0x0000004200427308 */ /* 0x000f620000002400 */
[----:B------:R-:W-:Y:S02]  /*4e40*/  WARPGROUP.DEPBAR.LE gsb0, 0x0 ;  /* 0x00008000000079c5 */ /* 0x000fe40000010000 */
[----:B------:R-:W-:Y:S01]  /*4e50*/  WARPGROUP.ARRIVE ;  /* 0x00000000000079c5 */ /* 0x000fe20000000000 */
[----:B------:R-:W-:Y:S01]  /*4e60*/  FMUL.FTZ R56, R41, UR7 ;  /* 0x0000000729387c20 */ /* 0x000fe20008410000 */
[----:B------:R-:W-:Y:S01]  /*4e70*/  FMUL.FTZ R57, R42, UR7 ;  /* 0x000000072a397c20 */ /* 0x000fe20008410000 */
[----:B------:R-:W-:Y:S01]  /*4e80*/  FMUL.FTZ R59, R44, UR7 ;  /* 0x000000072c3b7c20 */ /* 0x000fe20008410000 */
[----:B------:R-:W-:Y:S01]  /*4e90*/  FSEL R41, R106, -INF , P2 ;  /* 0xff8000006a297808 */ /* 0x000fe20001000000 */
[----:B------:R-:W-:Y:S01]  /*4ea0*/  FMUL.FTZ R117, R46, UR7 ;  /* 0x000000072e757c20 */ /* 0x000fe20008410000 */
[----:B------:R-:W-:Y:S01]  /*4eb0*/  FSEL R42, R108, -INF , P3 ;  /* 0xff8000006c2a7808 */ /* 0x000fe20001800000 */
[----:B------:R-:W-:Y:S01]  /*4ec0*/  HGMMA.64x16x16.F32 R32, gdesc[UR20], R32, gsb0 ;  /* 0x00200000142079f0 */ /* 0x000fe20008000820 */
[C---:B------:R-:W-:Y:S01]  /*4ed0*/  ISETP.GT.AND P2, PT, R12.reuse, 0x30, PT ;  /* 0x000000300c00780c */ /* 0x040fe20003f44270 */
[----:B------:R-:W-:Y:S01]  /*4ee0*/  FMUL.FTZ R118, R47, UR7 ;  /* 0x000000072f767c20 */ /* 0x000fe20008410000 */
[----:B------:R-:W-:Y:S01]  /*4ef0*/  ISETP.GT.AND P3, PT, R12, 0x31, PT ;  /* 0x000000310c00780c */ /* 0x000fe20003f64270 */
[----:B------:R-:W-:Y:S01]  /*4f00*/  FMUL.FTZ R58, R43, UR7 ;  /* 0x000000072b3a7c20 */ /* 0x000fe20008410000 */
[----:B------:R-:W-:Y:S01]  /*4f10*/  FSEL R44, R101, -INF , P5 ;  /* 0xff800000652c7808 */ /* 0x000fe20002800000 */
[----:B------:R-:W-:Y:S01]  /*4f20*/  FMUL.FTZ R50, R40, UR7 ;  /* 0x0000000728327c20 */ /* 0x000fe20008410000 */
[----:B------:R0:W-:Y:S01]  /*4f30*/  MUFU.TANH R101, R55 ;  /* 0x0000003700657308 */ /* 0x0001e20000002400 */
[----:B------:R-:W-:Y:S01]  /*4f40*/  FSEL R46, R103, -INF , P2 ;  /* 0xff800000672e7808 */ /* 0x000fe20001000000 */
[----:B------:R-:W-:Y:S01]  /*4f50*/  FMUL.FTZ R60, R45, UR7 ;  /* 0x000000072d3c7c20 */ /* 0x000fe20008410000 */
[----:B------:R-:W-:Y:S01]  /*4f60*/  FSEL R100, R100, -INF , P2 ;  /* 0xff80000064647808 */ /* 0x000fe20001000000 */
[----:B------:R-:W-:Y:S01]  /*4f70*/  UIADD3 UR22, UR6, 0xa86, URZ ;  /* 0x00000a8606167890 */ /* 0x000fe2000fffe03f */
[----:B------:R-:W-:Y:S01]  /*4f80*/  FSEL R47, R91, -INF , P3 ;  /* 0xff8000005b2f7808 */ /* 0x000fe20001800000 */
[----:B------:R-:W-:Y:S01]  /*4f90*/  UMOV UR23, 0x40000040 ;  /* 0x4000004000177882 */ /* 0x000fe20000000000 */
[----:B------:R-:W-:Y:S01]  /*4fa0*/  ISETP.GT.AND P2, PT, R12, 0x41, PT ;  /* 0x000000410c00780c */ /* 0x000fe20003f44270 */
[----:B------:R1:W-:Y:S01]  /*4fb0*/  MUFU.TANH R91, R56 ;  /* 0x00000038005b7308 */ /* 0x0003e20000002400 */
[----:B0-----:R-:W-:-:S02]  /*4fc0*/  FMNMX.FTZ R55, R85, R54, !PT ;  /* 0x0000003655377209 */ /* 0x001fc40007810000 */
[----:B------:R-:W-:Y:S02]  /*4fd0*/  FSEL R54, R75, -INF , P2 ;  /* 0xff8000004b367808 */ /* 0x000fe40001000000 */
[----:B------:R-:W-:Y:S02]  /*4fe0*/  FSEL R43, R99, -INF , P6 ;  /* 0xff800000632b7808 */ /* 0x000fe40003000000 */
[----:B------:R-:W-:Y:S01]  /*4ff0*/  ISETP.GT.AND P6, PT, R12, 0x38, PT ;  /* 0x000000380c00780c */ /* 0x000fe20003fc4270 */
[----:B------:R0:W-:Y:S01]  /*5000*/  MUFU.TANH R99, R50 ;  /* 0x0000003200637308 */ /* 0x0001e20000002400 */
[----:B-1----:R-:W-:Y:S02]  /*5010*/  FMNMX.FTZ R56, R84, R55, !PT ;  /* 0x0000003754387209 */ /* 0x002fe40007810000 */
[----:B------:R-:W-:Y:S02]  /*5020*/  FSEL R82, R88, -INF , P3 ;  /* 0xff80000058527808 */ /* 0x000fe40001800000 */
[----:B------:R-:W-:-:S02]  /*5030*/  FMNMX.FTZ R75, R105, R56, !PT ;  /* 0x00000038694b7209 */ /* 0x000fc40007810000 */
[----:B------:R-:W-:Y:S01]  /*5040*/  FSEL R40, R107, -INF , P4 ;  /* 0xff8000006b287808 */ /* 0x000fe20002000000 */
[----:B------:R-:W1:Y:S01]  /*5050*/  MUFU.TANH R79, R79 ;  /* 0x0000004f004f7308 */ /* 0x000e620000002400 */
[C---:B------:R-:W-:Y:S02]  /*5060*/  ISETP.GT.AND P3, PT, R12.reuse, 0x48, PT ;  /* 0x000000480c00780c */ /* 0x040fe40003f64270 */
[----:B------:R-:W-:Y:S02]  /*5070*/  ISETP.GT.AND P4, PT, R12, 0x29, PT ;  /* 0x000000290c00780c */ /* 0x000fe40003f84270 */
[----:B------:R-:W-:Y:S02]  /*5080*/  FMNMX.FTZ R75, R96, R75, !PT ;  /* 0x0000004b604b7209 */ /* 0x000fe40007810000 */
[----:B------:R-:W-:Y:S01]  /*5090*/  FSEL R48, R94, -INF , P6 ;  /* 0xff8000005e307808 */ /* 0x000fe20003000000 */
[----:B------:R-:W1:Y:S01]  /*50a0*/  MUFU.TANH R62, R62 ;  /* 0x0000003e003e7308 */ /* 0x000e620000002400 */
[----:B------:R-:W-:-:S02]  /*50b0*/  FSEL R90, R90, -INF , P6 ;  /* 0xff8000005a5a7808 */ /* 0x000fc40003000000 */
[----:B------:R-:W-:Y:S02]  /*50c0*/  ISETP.GT.AND P6, PT, R12, 0x49, PT ;  /* 0x000000490c00780c */ /* 0x000fe40003fc4270 */
[----:B------:R-:W-:Y:S02]  /*50d0*/  FSEL R55, R76, -INF , P3 ;  /* 0xff8000004c377808 */ /* 0x000fe40001800000 */
[----:B------:R-:W-:Y:S01]  /*50e0*/  FSEL R97, R97, -INF , P4 ;  /* 0xff80000061617808 */ /* 0x000fe20002000000 */
[----:B------:R-:W1:Y:S01]  /*50f0*/  MUFU.TANH R69, R69 ;  /* 0x0000004500457308 */ /* 0x000e620000002400 */
[----:B------:R-:W-:Y:S02]  /*5100*/  FMNMX.FTZ R76, R98, R75, !PT ;  /* 0x0000004b624c7209 */ /* 0x000fe40007810000 */
[----:B------:R-:W-:Y:S02]  /*5110*/  FSEL R56, R77, -INF , P6 ;  /* 0xff8000004d387808 */ /* 0x000fe40003000000 */
[----:B------:R-:W-:Y:S01]  /*5120*/  FMNMX.FTZ R77, R97, R76, !PT ;  /* 0x0000004c614d7209 */ /* 0x000fe20007810000 */
[----:B------:R-:W-:-:S02]  /*5130*/  WARPGROUP.DEPBAR.LE gsb0, 0x0 ;  /* 0x00008000000079c5 */ /* 0x000fc40000010000 */
[----:B------:R-:W-:Y:S01]  /*5140*/  ISETP.GT.AND P5, PT, R12, 0x39, PT ;  /* 0x000000390c00780c */ /* 0x000fe20003fa4270 */
[----:B------:R-:W-:Y:S01]  /*5150*/  WARPGROUP.ARRIVE ;  /* 0x00000000000079c5 */ /* 0x000fe20000000000 */
[----:B------:R-:W-:Y:S01]  /*5160*/  FMNMX.FTZ R77, R100, R77, !PT ;  /* 0x0000004d644d7209 */ /* 0x000fe20007810000 */
[----:B------:R-:W1:Y:S01]  /*5170*/  MUFU.TANH R61, R61 ;  /* 0x0000003d003d7308 */ /* 0x000e620000002400 */
[----:B------:R-:W-:Y:S02]  /*5180*/  FSEL R45, R102, -INF , P4 ;  /* 0xff800000662d7808 */ /* 0x000fe40002000000 */
[C---:B------:R-:W-:Y:S01]  /*5190*/  ISETP.GT.AND P4, PT, R12.reuse, 0x40, PT ;  /* 0x000000400c00780c */ /* 0x040fe20003f84270 */
[----:B------:R-:W-:Y:S01]  /*51a0*/  HGMMA.64x16x16.F32 R24, gdesc[UR20], R24, gsb0 ;  /* 0x00200000141879f0 */ /* 0x000fe20008000818 */
[----:B0-----:R-:W-:Y:S02]  /*51b0*/  FSEL R50, R93, -INF , P5 ;  /* 0xff8000005d327808 */ /* 0x001fe40002800000 */
[----:B------:R-:W-:Y:S01]  /*51c0*/  FSEL R89, R89, -INF , P5 ;  /* 0xff80000059597808 */ /* 0x000fe20002800000 */
[----:B------:R2:W-:Y:S01]  /*51d0*/  MUFU.TANH R93, R58 ;  /* 0x0000003a005d7308 */ /* 0x0005e20000002400 */
[----:B------:R-:W-:-:S02]  /*51e0*/  ISETP.GT.AND P5, PT, R12, 0x50, PT ;  /* 0x000000500c00780c */ /* 0x000fc40003fa4270 */
[----:B------:R-:W-:Y:S02]  /*51f0*/  FMNMX.FTZ R77, R82, R77, !PT ;  /* 0x0000004d524d7209 */ /* 0x000fe40007810000 */
[----:B------:R-:W-:Y:S02]  /*5200*/  FSEL R53, R95, -INF , P4 ;  /* 0xff8000005f357808 */ /* 0x000fe40002000000 */
[----:B------:R-:W-:Y:S01]  /*5210*/  FSEL R92, R92, -INF , P4 ;  /* 0xff8000005c5c7808 */ /* 0x000fe20002000000 */
[----:B------:R4:W-:Y:S01]  /*5220*/  MUFU.TANH R95, R60 ;  /* 0x0000003c005f7308 */ /* 0x0009e20000002400 */
[----:B------:R-:W-:Y:S02]  /*5230*/  ISETP.GT.AND P4, PT, R12, 0x51, PT ;  /* 0x000000510c00780c */ /* 0x000fe40003f84270 */
[----:B------:R-:W-:Y:S02]  /*5240*/  FSEL R75, R64, -INF , P5 ;  /* 0xff800000404b7808 */ /* 0x000fe40002800000 */
[----:B------:R-:W-:-:S02]  /*5250*/  FMNMX.FTZ R64, R90, R77, !PT ;  /* 0x0000004d5a407209 */ /* 0x000fc40007810000 */
[----:B------:R-:W-:Y:S01]  /*5260*/  FSEL R72, R72, -INF , P2 ;  /* 0xff80000048487808 */ /* 0x000fe20001000000 */
[----:B------:R-:W0:Y:S01]  /*5270*/  MUFU.TANH R70, R70 ;  /* 0x0000004600467308 */ /* 0x000e220000002400 */
[----:B------:R-:W-:Y:S02]  /*5280*/  ISETP.GT.AND P2, PT, R12, 0x58, PT ;  /* 0x000000580c00780c */ /* 0x000fe40003f44270 */
[----:B------:R-:W-:Y:S02]  /*5290*/  FSEL R76, R65, -INF , P4 ;  /* 0xff800000414c7808 */ /* 0x000fe40002000000 */
[----:B------:R-:W-:Y:S02]  /*52a0*/  FMNMX.FTZ R65, R89, R64, !PT ;  /* 0x0000004059417209 */ /* 0x000fe40007810000 */
[----:B------:R-:W-:Y:S01]  /*52b0*/  FSEL R77, R67, -INF , P2 ;  /* 0xff800000434d7808 */ /* 0x000fe20001000000 */
[----:B------:R-:W0:Y:S01]  /*52c0*/  MUFU.TANH R110, R110 ;  /* 0x0000006e006e7308 */ /* 0x000e220000002400 */
[----:B------:R-:W-:Y:S01]  /*52d0*/  FMNMX.FTZ R67, R92, R65, !PT ;  /* 0x000000415c437209 */ /* 0x000fe20007810000 */
[----:B------:R-:W-:Y:S01]  /*52e0*/  FMUL.FTZ R65, R32, UR7 ;  /* 0x0000000720417c20 */ /* 0x000fe20008410000 */
[----:B------:R-:W-:-:S02]  /*52f0*/  FSEL R74, R74, -INF , P3 ;  /* 0xff8000004a4a7808 */ /* 0x000fc40001800000 */
[----:B------:R-:W-:Y:S02]  /*5300*/  FMNMX.FTZ R67, R72, R67, !PT ;  /* 0x0000004348437209 */ /* 0x000fe40007810000 */
[----:B--2---:R-:W-:Y:S01]  /*5310*/  FSEL R58, R78, -INF , P4 ;  /* 0xff8000004e3a7808 */ /* 0x004fe20002000000 */
[----:B------:R3:W-:Y:S01]  /*5320*/  MUFU.TANH R94, R59 ;  /* 0x0000003b005e7308 */ /* 0x0007e20000002400 */
[----:B------:R-:W-:Y:S02]  /*5330*/  FSEL R73, R73, -INF , P6 ;  /* 0xff80000049497808 */ /* 0x000fe40003000000 */
[----:B------:R-:W-:Y:S01]  /*5340*/  FMNMX.FTZ R78, R74, R67, !PT ;  /* 0x000000434a4e7209 */ /* 0x000fe20007810000 */
[----:B------:R-:W-:Y:S01]  /*5350*/  FMUL.FTZ R67, R33, UR7 ;  /* 0x0000000721437c20 */ /* 0x000fe20008410000 */
[----:B------:R-:W-:Y:S02]  /*5360*/  ISETP.GT.AND P3, PT, R12, 0x59, PT ;  /* 0x000000590c00780c */ /* 0x000fe40003f64270 */
[----:B------:R-:W-:Y:S01]  /*5370*/  FMNMX.FTZ R78, R73, R78, !PT ;  /* 0x0000004e494e7209 */ /* 0x000fe20007810000 */
[----:B------:R1:W-:Y:S01]  /*5380*/  MUFU.TANH R88, R57 ;  /* 0x0000003900587308 */ /* 0x0003e20000002400 */
[----:B----4-:R-:W-:-:S02]  /*5390*/  FSEL R60, R71, -INF , P3 ;  /* 0xff800000473c7808 */ /* 0x010fc40001800000 */
[----:B------:R-:W-:Y:S01]  /*53a0*/  FMNMX.FTZ R71, R75, R78, !PT ;  /* 0x0000004e4b477209 */ /* 0x000fe20007810000 */
[----:B------:R-:W-:Y:S01]  /*53b0*/  FMUL.FTZ R78, R34, UR7 ;  /* 0x00000007224e7c20 */ /* 0x000fe20008410000 */
[----:B---3--:R-:W-:Y:S02]  /*53c0*/  FSEL R59, R109, -INF , P2 ;  /* 0xff8000006d3b7808 */ /* 0x008fe40001000000 */
[----:B------:R-:W-:Y:S01]  /*53d0*/  FMNMX.FTZ R102, R76, R71, !PT ;  /* 0x000000474c667209 */ /* 0x000fe20007810000 */
[----:B------:R-:W2:Y:S01]  /*53e0*/  MUFU.TANH R112, R112 ;  /* 0x0000007000707308 */ /* 0x000ea20000002400 */
[C---:B------:R-:W-:Y:S01]  /*53f0*/  ISETP.GT.AND P2, PT, R12.reuse, 0x69, PT ;  /* 0x000000690c00780c */ /* 0x040fe20003f44270 */
[----:B------:R-:W-:Y:S02]  /*5400*/  WARPGROUP.DEPBAR.LE gsb0, 0x0 ;  /* 0x00008000000079c5 */ /* 0x000fe40000010000 */
[----:B------:R-:W-:Y:S01]  /*5410*/  ISETP.GT.AND P6, PT, R12, 0x60, PT ;  /* 0x000000600c00780c */ /* 0x000fe20003fc4270 */
[----:B------:R-:W-:Y:S01]  /*5420*/  FMUL.FTZ R28, R28, UR7 ;  /* 0x000000071c1c7c20 */ /* 0x000fe20008410000 */
[----:B-----5:R-:W-:Y:S01]  /*5430*/  FSEL R66, R66, -INF , P3 ;  /* 0xff80000042427808 */ /* 0x020fe20001800000 */
[----:B------:R-:W-:Y:S01]  /*5440*/  FMUL.FTZ R30, R30, UR7 ;  /* 0x000000071e1e7c20 */ /* 0x000fe20008410000 */
[----:B------:R-:W-:Y:S01]  /*5450*/  FMNMX.FTZ R71, R77, R102, !PT ;  /* 0x000000664d477209 */ /* 0x000fe20007810000 */
[----:B------:R-:W-:Y:S01]  /*5460*/  MUFU.TANH R63, R63 ;  /* 0x0000003f003f7308 */ /* 0x000fe20000002400 */
[----:B-1----:R-:W-:Y:S01]  /*5470*/  FSEL R57, R79, -INF , P5 ;  /* 0xff8000004f397808 */ /* 0x002fe20002800000 */
[----:B------:R-:W-:Y:S01]  /*5480*/  FMUL.FTZ R79, R35, UR7 ;  /* 0x00000007234f7c20 */ /* 0x000fe20008410000 */
[----:B------:R-:W-:Y:S01]  /*5490*/  FSEL R35, R62, -INF , P2 ;  /* 0xff8000003e237808 */ /* 0x000fe20001000000 */
[----:B------:R-:W-:Y:S01]  /*54a0*/  FMUL.FTZ R102, R37, UR7 ;  /* 0x0000000725667c20 */ /* 0x000fe20008410000 */
[----:B------:R-:W-:-:S02]  /*54b0*/  ISETP.GT.AND P5, PT, R12, 0x61, PT ;  /* 0x000000610c00780c */ /* 0x000fc40003fa4270 */
[----:B------:R-:W-:Y:S01]  /*54c0*/  FSEL R69, R69, -INF , P6 ;  /* 0xff80000045457808 */ /* 0x000fe20003000000 */
[----:B------:R-:W1:Y:S01]  /*54d0*/  MUFU.TANH R111, R111 ;  /* 0x0000006f006f7308 */ /* 0x000e620000002400 */
[----:B------:R-:W-:Y:S02]  /*54e0*/  FMNMX.FTZ R62, R66, R71, !PT ;  /* 0x00000047423e7209 */ /* 0x000fe40007810000 */
[----:B------:R-:W-:Y:S02]  /*54f0*/  FSEL R71, R61, -INF , P2 ;  /* 0xff8000003d477808 */ /* 0x000fe40001000000 */
[----:B------:R-:W-:Y:S02]  /*5500*/  ISETP.GT.AND P4, PT, R12, 0x68, PT ;  /* 0x000000680c00780c */ /* 0x000fe40003f84270 */
[----:B0-----:R-:W-:Y:S01]  /*5510*/  FSEL R70, R70, -INF , P5 ;  /* 0xff80000046467808 */ /* 0x001fe20002800000 */
[----:B------:R-:W0:Y:S01]  /*5520*/  MUFU.TANH R114, R114 ;  /* 0x0000007200727308 */ /* 0x000e220000002400 */
[----:B------:R-:W-:Y:S01]  /*5530*/  FMNMX.FTZ R61, R69, R62, !PT ;  /* 0x0000003e453d7209 */ /* 0x000fe20007810000 */
[----:B------:R-:W-:Y:S01]  /*5540*/  FMUL.FTZ R62, R36, UR7 ;  /* 0x00000007243e7c20 */ /* 0x000fe20008410000 */
[----:B------:R-:W-:-:S02]  /*5550*/  FSEL R110, R110, -INF , P4 ;  /* 0xff8000006e6e7808 */ /* 0x000fc40002000000 */
[----:B------:R-:W-:Y:S02]  /*5560*/  FMNMX.FTZ R61, R70, R61, !PT ;  /* 0x0000003d463d7209 */ /* 0x000fe40007810000 */
[----:B------:R-:W-:Y:S01]  /*5570*/  ISETP.GT.AND P3, PT, R12, 0x70, PT ;  /* 0x000000700c00780c */ /* 0x000fe20003f64270 */
[----:B------:R-:W3:Y:S01]  /*5580*/  MUFU.TANH R113, R113 ;  /* 0x0000007100717308 */ /* 0x000ee20000002400 */
[----:B------:R-:W-:Y:S02]  /*5590*/  FMNMX.FTZ R108, R110, R61, !PT ;  /* 0x0000003d6e6c7209 */ /* 0x000fe40007810000 */
[----:B--2---:R-:W-:Y:S02]  /*55a0*/  FSEL R32, R112, -INF , P6 ;  /* 0xff80000070207808 */ /* 0x004fe40003000000 */
[C---:B------:R-:W-:Y:S02]  /*55b0*/  ISETP.GT.AND P6, PT, R12.reuse, 0x71, PT ;  /* 0x000000710c00780c */ /* 0x040fe40003fc4270 */
[----:B------:R-:W-:Y:S01]  /*55c0*/  FMNMX.FTZ R107, R71, R108, !PT ;  /* 0x0000006c476b7209 */ /* 0x000fe20007810000 */
[----:B------:R-:W2:Y:S01]  /*55d0*/  MUFU.TANH R115, R115 ;  /* 0x0000007300737308 */ /* 0x000ea20000002400 */
[----:B-1----:R-:W-:Y:S01]  /*55e0*/  FSEL R33, R111, -INF , P5 ;  /* 0xff8000006f217808 */ /* 0x002fe20002800000 */
[----:B------:R-:W-:Y:S01]  /*55f0*/  FMUL.FTZ R111, R39, UR7 ;  /* 0x00000007276f7c20 */ /* 0x000fe20008410000 */
[----:B------:R-:W-:-:S02]  /*5600*/  ISETP.GT.AND P5, PT, R12, 0x78, PT ;  /* 0x000000780c00780c */ /* 0x000fc40003fa4270 */
[----:B0-----:R-:W-:Y:S02]  /*5610*/  FSEL R114, R114, -INF , P6 ;  /* 0xff80000072727808 */ /* 0x001fe40003000000 */
[C---:B------:R-:W-:Y:S01]  /*5620*/  ISETP.GT.AND P2, PT, R12.reuse, 0x80, PT ;  /* 0x000000800c00780c */ /* 0x040fe20003f44270 */
[----:B------:R0:W-:Y:S01]  /*5630*/  MUFU.TANH R103, R78 ;  /* 0x0000004e00677308 */ /* 0x0001e20000002400 */
[----:B---3--:R-:W-:Y:S02]  /*5640*/  FSEL R34, R113, -INF , P4 ;  /* 0xff80000071227808 */ /* 0x008fe40002000000 */
[----:B------:R-:W-:Y:S02]  /*5650*/  ISETP.GT.AND P4, PT, R12, 0x79, PT ;  /* 0x000000790c00780c */ /* 0x000fe40003f84270 */
[----:B------:R-:W-:Y:S01]  /*5660*/  FSEL R61, R104, -INF , P5 ;  /* 0xff800000683d7808 */ /* 0x000fe20002800000 */
[----:B------:R-:W-:Y:S01]  /*5670*/  FMUL.FTZ R104, R38, UR7 ;  /* 0x0000000726687c20 */ /* 0x000fe20008410000 */
[----:B------:R-:W-:Y:S01]  /*5680*/  FSEL R38, R101, -INF , P4 ;  /* 0xff80000065267808 */ /* 0x000fe20002000000 */
[----:B------:R-:W1:Y:S01]  /*5690*/  MUFU.TANH R116, R116 ;  /* 0x0000007400747308 */ /* 0x000e620000002400 */
[----:B0-----:R-:W-:Y:S01]  /*56a0*/  FSEL R78, R63, -INF , P3 ;  /* 0xff8000003f4e7808 */ /* 0x001fe20001800000 */
[----:B------:R-:W-:Y:S01]  /*56b0*/  FMUL.FTZ R101, R24, UR7 ;  /* 0x0000000718657c20 */ /* 0x000fe20008410000 */
[----:B--2---:R-:W-:-:S02]  /*56c0*/  FSEL R36, R115, -INF , P3 ;  /* 0xff80000073247808 */ /* 0x004fc40001800000 */
[----:B------:R-:W-:Y:S02]  /*56d0*/  FMNMX.FTZ R107, R78, R107, !PT ;  /* 0x0000006b4e6b7209 */ /* 0x000fe40007810000 */
[----:B------:R-:W-:Y:S01]  /*56e0*/  ISETP.GT.AND P3, PT, R12, 0x81, PT ;  /* 0x000000810c00780c */ /* 0x000fe20003f64270 */
[----:B------:R0:W-:Y:S01]  /*56f0*/  MUFU.TANH R106, R79 ;  /* 0x0000004f006a7308 */ /* 0x0001e20000002400 */
[----:B------:R-:W-:Y:S02]  /*5700*/  FSEL R24, R88, -INF , P2 ;  /* 0xff80000058187808 */ /* 0x000fe40001000000 */
[----:B------:R-:W-:-:S05]  /*5710*/  FSEL R91, R91, -INF , P3 ;  /* 0xff8000005b5b7808 */ /* 0x000fca0001800000 */
[----:B------:R2:W-:Y:S01]  /*5720*/  MUFU.TANH R63, R62 ;  /* 0x0000003e003f7308 */ /* 0x0005e20000002400 */
[----:B0-----:R-:W-:Y:S02]  /*5730*/  FSEL R79, R83, -INF , P5 ;  /* 0xff800000534f7808 */ /* 0x001fe40002800000 */
[----:B------:R-:W-:Y:S02]  /*5740*/  FSEL R83, R86, -INF , P4 ;  /* 0xff80000056537808 */ /* 0x000fe40002000000 */
[----:B------:R-:W-:Y:S02]  /*5750*/  FSEL R86, R99, -INF , P2 ;  /* 0xff80000063567808 */ /* 0x000fe40001000000 */
[----:B-1----:R-:W-:Y:S01]  /*5760*/  FSEL R37, R116, -INF , P6 ;  /* 0xff80000074257808 */ /* 0x002fe20003000000 */
[----:B------:R-:W0:Y:S01]  /*5770*/  MUFU.TANH R65, R65 ;  /* 0x0000004100417308 */ /* 0x000e220000002400 */
[----:B--2---:R-:W-:Y:S02]  /*5780*/  FMNMX.FTZ R62, R114, R107, !PT ;  /* 0x0000006b723e7209 */ /* 0x004fe40007810000 */
[----:B------:R-:W-:-:S02]  /*5790*/  ISETP.GT.AND P6, PT, R12, 0x88, PT ;  /* 0x000000880c00780c */ /* 0x000fc40003fc4270 */
[----:B------:R-:W-:Y:S02]  /*57a0*/  FMNMX.FTZ R62, R79, R62, !PT ;  /* 0x0000003e4f3e7209 */ /* 0x000fe40007810000 */
[----:B------:R-:W-:Y:S01]  /*57b0*/  ISETP.GT.AND P5, PT, R12, 0x89, PT ;  /* 0x000000890c00780c */ /* 0x000fe20003fa4270 */
[----:B------:R-:W1:Y:S01]  /*57c0*/  MUFU.TANH R67, R67 ;  /* 0x0000004300437308 */ /* 0x000e620000002400 */
[----:B------:R-:W-:Y:S02]  /*57d0*/  FMNMX.FTZ R99, R83, R62, !PT ;  /* 0x0000003e53637209 */ /* 0x000fe40007810000 */
[----:B------:R-:W-:Y:S02]  /*57e0*/  FSEL R62, R93, -INF , P3 ;  /* 0xff8000005d3e7808 */ /* 0x000fe40001800000 */
[----:B------:R-:W-:Y:S02]  /*57f0*/  FMNMX.FTZ R108, R86, R99, !PT ;  /* 0x00000063566c7209 */ /* 0x000fe40007810000 */
[----:B------:R-:W-:Y:S01]  /*5800*/  FSEL R93, R94, -INF , P6 ;  /* 0xff8000005e5d7808 */ /* 0x000fe20003000000 */
[----:B------:R-:W-:Y:S01]  /*5810*/  MUFU.TANH R117, R117 ;  /* 0x0000007500757308 */ /* 0x000fe20000002400 */
[----:B------:R-:W-:-:S02]  /*5820*/  FMNMX.FTZ R108, R91, R108, !PT ;  /* 0x0000006c5b6c7209 */ /* 0x000fc40007810000 */
[C---:B------:R-:W-:Y:S02]  /*5830*/  ISETP.GT.AND P4, PT, R12.reuse, 0x90, PT ;  /* 0x000000900c00780c */ /* 0x040fe40003f84270 */
[----:B------:R-:W-:Y:S02]  /*5840*/  FSEL R94, R95, -INF , P5 ;  /* 0xff8000005f5e7808 */ /* 0x000fe40002800000 */
[----:B------:R-:W-:Y:S01]  /*5850*/  FMNMX.FTZ R99, R93, R108, !PT ;  /* 0x0000006c5d637209 */ /* 0x000fe20007810000 */
[----:B------:R-:W2:Y:S01]  /*5860*/  MUFU.TANH R64, R118 ;  /* 0x0000007600407308 */ /* 0x000ea20000002400 */
[----:B------:R-:W-:Y:S02]  /*5870*/  ISETP.GT.AND P3, PT, R12, 0x91, PT ;  /* 0x000000910c00780c */ /* 0x000fe40003f64270 */
[----:B0-----:R-:W-:Y:S02]  /*5880*/  FSEL R95, R65, -INF , P4 ;  /* 0xff800000415f7808 */ /* 0x001fe40002000000 */
[----:B------:R-:W-:-:S02]  /*5890*/  FMNMX.FTZ R108, R94, R99, !PT ;  /* 0x000000635e6c7209 */ /* 0x000fc40007810000 */
[----:B------:R-:W-:Y:S01]  /*58a0*/  ISETP.GT.AND P2, PT, R12, 0x98, PT ;  /* 0x000000980c00780c */ /* 0x000fe20003f44270 */
[----:B------:R-:W0:Y:S01]  /*58b0*/  MUFU.TANH R102, R102 ;  /* 0x0000006600667308 */ /* 0x000e220000002400 */
[----:B-1----:R-:W-:Y:S01]  /*58c0*/  FSEL R99, R67, -INF , P3 ;  /* 0xff80000043637808 */ /* 0x002fe20001800000 */
[----:B------:R-:W-:Y:S01]  /*58d0*/  FMUL.FTZ R67, R29, UR7 ;  /* 0x000000071d437c20 */ /* 0x000fe20008410000 */
[----:B------:R-:W-:-:S04]  /*58e0*/  FMNMX.FTZ R108, R95, R108, !PT ;  /* 0x0000006c5f6c7209 */ /* 0x000fc80007810000 */
[----:B------:R-:W-:Y:S01]  /*58f0*/  FMNMX.FTZ R108, R99, R108, !PT ;  /* 0x0000006c636c7209 */ /* 0x000fe20007810000 */
[----:B------:R1:W3:Y:S01]  /*5900*/  MUFU.TANH R107, R104 ;  /* 0x00000068006b7308 */ /* 0x0002e20000002400 */
[----:B--2---:R-:W-:Y:S02]  /*5910*/  FSEL R64, R64, -INF , P5 ;  /* 0xff80000040407808 */ /* 0x004fe40002800000 */
[----:B------:R-:W-:-:S05]  /*5920*/  ISETP.GT.AND P5, PT, R12, 0xa0, PT ;  /* 0x000000a00c00780c */ /* 0x000fca0003fa4270 */
[----:B------:R2:W4:Y:S01]  /*5930*/  MUFU.TANH R88, R101 ;  /* 0x0000006500587308 */ /* 0x0005220000002400 */
[----:B-1----:R-:W-:Y:S01]  /*5940*/  FMUL.FTZ R104, R25, UR7 ;  /* 0x0000000719687c20 */ /* 0x002fe20008410000 */
[----:B------:R-:W-:Y:S02]  /*5950*/  FSEL R25, R117, -INF , P6 ;  /* 0xff80000075197808 */ /* 0x000fe40003000000 */
[----:B------:R-:W-:-:S04]  /*5960*/  ISETP.GT.AND P6, PT, R12, 0x99, PT ;  /* 0x000000990c00780c */ /* 0x000fc80003fc4270 */
[----:B------:R-:W1:Y:S01]  /*5970*/  MUFU.TANH R104, R104 ;  /* 0x0000006800687308 */ /* 0x000e620000002400 */
[----:B--2---:R-:W-:Y:S02]  /*5980*/  FSEL R101, R63, -INF , P2 ;  /* 0xff8000003f657808 */ /* 0x004fe40001000000 */
[----:B0-----:R-:W-:Y:S02]  /*5990*/  FSEL R102, R102, -INF , P6 ;  /* 0xff80000066667808 */ /* 0x001fe40003000000 */
[----:B------:R-:W-:Y:S01]  /*59a0*/  FMNMX.FTZ R29, R101, R108, !PT ;  /* 0x0000006c651d7209 */ /* 0x000fe20007810000 */
[----:B------:R-:W-:Y:S01]  /*59b0*/  FMUL.FTZ R108, R26, UR7 ;  /* 0x000000071a6c7c20 */ /* 0x000fe20008410000 */
[----:B---3--:R-:W-:Y:S01]  /*59c0*/  FSEL R63, R107, -INF , P2 ;  /* 0xff8000006b3f7808 */ /* 0x008fe20001000000 */
[----:B------:R0:W2:Y:S01]  /*59d0*/  MUFU.TANH R65, R28 ;  /* 0x0000001c00417308 */ /* 0x0000a20000002400 */
[----:B------:R-:W-:Y:S01]  /*59e0*/  ISETP.GT.AND P2, PT, R12, 0xa9, PT ;  /* 0x000000a90c00780c */ /* 0x000fe20003f44270 */
[----:B------:R-:W-:-:S06]  /*59f0*/  FMUL.FTZ R26, R31, UR7 ;  /* 0x000000071f1a7c20 */ /* 0x000fcc0008410000 */
[----:B------:R-:W3:Y:S01]  /*5a00*/  MUFU.TANH R67, R67 ;  /* 0x0000004300437308 */ /* 0x000ee20000002400 */
[----:B0-----:R-:W-:Y:S02]  /*5a10*/  FSEL R28, R103, -INF , P4 ;  /* 0xff800000671c7808 */ /* 0x001fe40002000000 */
[----:B----4-:R-:W-:Y:S02]  /*5a20*/  FSEL R103, R88, -INF , P5 ;  /* 0xff80000058677808 */ /* 0x010fe40002800000 */
[----:B------:R-:W-:Y:S02]  /*5a30*/  ISETP.GT.AND P4, PT, R12, 0xa1, PT ;  /* 0x000000a10c00780c */ /* 0x000fe40003f84270 */
[----:B------:R-:W-:Y:S01]  /*5a40*/  FMNMX.FTZ R88, R102, R29, !PT ;  /* 0x0000001d66587209 */ /* 0x000fe20007810000 */
[----:B------:R-:W0:Y:S01]  /*5a50*/  MUFU.TANH R111, R111 ;  /* 0x0000006f006f7308 */ /* 0x000e220000002400 */
[----:B------:R-:W-:Y:S02]  /*5a60*/  FSEL R29, R106, -INF , P3 ;  /* 0xff8000006a1d7808 */ /* 0x000fe40001800000 */
[----:B------:R-:W-:-:S02]  /*5a70*/  ISETP.GT.AND P3, PT, R12, 0xa8, PT ;  /* 0x000000a80c00780c */ /* 0x000fc40003f64270 */
[----:B-1----:R-:W-:Y:S02]  /*5a80*/  FSEL R104, R104, -INF , P4 ;  /* 0xff80000068687808 */ /* 0x002fe40002000000 */
[----:B------:R-:W-:Y:S01]  /*5a90*/  FMNMX.FTZ R109, R103, R88, !PT ;  /* 0x00000058676d7209 */ /* 0x000fe20007810000 */
[----:B------:R-:W1:Y:S01]  /*5aa0*/  MUFU.TANH R108, R108 ;  /* 0x0000006c006c7308 */ /* 0x000e620000002400 */
[----:B--2---:R-:W-:Y:S02]  /*5ab0*/  FSEL R106, R65, -INF , P3 ;  /* 0xff800000416a7808 */ /* 0x004fe40001800000 */
[----:B------:R-:W-:Y:S02]  /*5ac0*/  FMNMX.FTZ R109, R104, R109, !PT ;  /* 0x0000006d686d7209 */ /* 0x000fe40007810000 */
[----:B---3--:R-:W-:Y:S02]  /*5ad0*/  FSEL R12, R67, -INF , P2 ;  /* 0xff800000430c7808 */ /* 0x008fe40001000000 */
[----:B------:R-:W-:Y:S01]  /*5ae0*/  FMNMX.FTZ R109, R106, R109, !PT ;  /* 0x0000006d6a6d7209 */ /* 0x000fe20007810000 */
[----:B------:R-:W2:Y:S01]  /*5af0*/  MUFU.TANH R30, R30 ;  /* 0x0000001e001e7308 */ /* 0x000ea20000002400 */
[----:B0-----:R-:W-:-:S02]  /*5b00*/  FSEL R111, R111, -INF , P6 ;  /* 0xff8000006f6f7808 */ /* 0x001fc40003000000 */
[----:B------:R-:W-:-:S05]  /*5b10*/  FMNMX.FTZ R109, R12, R109, !PT ;  /* 0x0000006d0c6d7209 */ /* 0x000fca0007810000 */
[----:B------:R-:W0:Y:S01]  /*5b20*/  SHFL.BFLY PT, R88, R109, 0x2, 0x1f ;  /* 0x0c401f006d587f89 */ /* 0x000e2200000e0000 */
[----:B------:R-:W3:Y:S01]  /*5b30*/  MUFU.TANH R26, R26 ;  /* 0x0000001a001a7308 */ /* 0x000ee20000002400 */
[----:B-1----:R-:W-:Y:S02]  /*5b40*/  FSEL R108, R108, -INF , P5 ;  /* 0xff8000006c6c7808 */ /* 0x002fe40002800000 */
[----:B--2---:R-:W-:Y:S02]  /*5b50*/  FSEL R30, R30, -INF , P3 ;  /* 0xff8000001e1e7808 */ /* 0x004fe40001800000 */
[----:B---3--:R-:W-:Y:S02]  /*5b60*/  FSEL R26, R26, -INF , P2 ;  /* 0xff8000001a1a7808 */ /* 0x008fe40001000000 */
[----:B0-----:R-:W-:Y:S01]  /*5b70*/  FMNMX.FTZ R65, R109, R88, !PT ;  /* 0x000000586d417209 */ /* 0x001fe20007810000 */
[----:B------:R-:W-:-:S04]  /*5b80*/  FMUL.FTZ R109, R27, UR7 ;  /* 0x000000071b6d7c20 */ /* 0x000fc80008410000 */
[----:B------:R-:W0:Y:S02]  /*5b90*/  SHFL.BFLY PT, R88, R65, 0x1, 0x1f ;  /* 0x0c201f0041587f89 */ /* 0x000e2400000e0000 */
[----:B------:R-:W1:Y:S02]  /*5ba0*/  MUFU.TANH R109, R109 ;  /* 0x0000006d006d7308 */ /* 0x000e640000002400 */
[----:B-1----:R-:W-:Y:S02]  /*5bb0*/  FSEL R109, R109, -INF , P4 ;  /* 0xff8000006d6d7808 */ /* 0x002fe40002000000 */
[----:B0-----:R-:W-:-:S04]  /*5bc0*/  FMNMX.FTZ R88, R65, R88, !PT ;  /* 0x0000005841587209 */ /* 0x001fc80007810000 */
[C---:B------:R-:W-:Y:S01]  /*5bd0*/  FSETP.NEU.FTZ.AND P0, PT, R88.reuse, -INF , PT ;  /* 0xff8000005800780b */ /* 0x040fe20003f1d000 */
[----:B------:R-:W-:-:S05]  /*5be0*/  FMUL.FTZ R107, R88, UR11 ;  /* 0x0000000b586b7c20 */ /* 0x000fca0008410000 */
[----:B------:R-:W-:Y:S02]  /*5bf0*/  FSEL R107, R107, RZ, P0 ;  /* 0x000000ff6b6b7208 */ /* 0x000fe40000000000 */
[----:B------:R-:W-:-:S03]  /*5c00*/  ISETP.NE.AND P0, PT, R120, RZ, PT ;  /* 0x000000ff7800720c */ /* 0x000fc60003f05270 */
        /* <DEDUP_REMOVED lines=16> */
[----:B------:R-:W0:Y:S01]  /*5d10*/  MUFU.EX2 R176, R176 ;  /* 0x000000b000b07308 */ /* 0x000e220000000800 */
[----:B------:R-:W-:Y:S01]  /*5d20*/  FMNMX.FTZ R67, R21, R52, !PT ;  /* 0x0000003415437209 */ /* 0x000fe20007810000 */
[--C-:B------:R-:W-:Y:S01]  /*5d30*/  FFMA.FTZ R101, R12, UR11, -R107.reuse ;  /* 0x0000000b0c657c23 */ /* 0x100fe2000801086b */
[--C-:B------:R-:W-:Y:S01]  /*5d40*/  FFMA.FTZ R184, R105, UR11, -R107.reuse ;  /* 0x0000000b69b87c23 */ /* 0x100fe2000801086b */
[--C-:B------:R-:W-:Y:S01]  /*5d50*/  FFMA.FTZ R51, R96, UR11, -R107.reuse ;  /* 0x0000000b60337c23 */ /* 0x100fe2000801086b */
[----:B------:R-:W-:Y:S01]  /*5d60*/  FMNMX.FTZ R52, R40, R67, !PT ;  /* 0x0000004328347209 */ /* 0x000fe20007810000 */
[--C-:B------:R-:W-:Y:S01]  /*5d70*/  FFMA.FTZ R186, R98, UR11, -R107.reuse ;  /* 0x0000000b62ba7c23 */ /* 0x100fe2000801086b */
[--C-:B------:R-:W-:Y:S01]  /*5d80*/  FFMA.FTZ R65, R97, UR11, -R107.reuse ;  /* 0x0000000b61417c23 */ /* 0x100fe2000801086b */
[----:B------:R-:W1:Y:S01]  /*5d90*/  MUFU.EX2 R178, R178 ;  /* 0x000000b200b27308 */ /* 0x000e620000000800 */
[----:B------:R-:W-:Y:S01]  /*5da0*/  FMNMX.FTZ R67, R41, R52, !PT ;  /* 0x0000003429437209 */ /* 0x000fe20007810000 */
[--C-:B------:R-:W-:Y:S01]  /*5db0*/  FFMA.FTZ R188, R100, UR11, -R107.reuse ;  /* 0x0000000b64bc7c23 */ /* 0x100fe2000801086b */
[--C-:B------:R-:W-:Y:S01]  /*5dc0*/  FFMA.FTZ R190, R90, UR11, -R107.reuse ;  /* 0x0000000b5abe7c23 */ /* 0x100fe2000801086b */
[--C-:B------:R-:W-:Y:S01]  /*5dd0*/  FFMA.FTZ R192, R92, UR11, -R107.reuse ;  /* 0x0000000b5cc07c23 */ /* 0x100fe2000801086b */
[----:B------:R-:W-:Y:S01]  /*5de0*/  FMNMX.FTZ R52, R42, R67, !PT ;  /* 0x000000432a347209 */ /* 0x000fe20007810000 */
[--C-:B------:R-:W-:Y:S01]  /*5df0*/  FFMA.FTZ R67, R82, UR11, -R107.reuse ;  /* 0x0000000b52437c23 */ /* 0x100fe2000801086b */
[--C-:B------:R-:W-:Y:S01]  /*5e00*/  FFMA.FTZ R72, R72, UR11, -R107.reuse ;  /* 0x0000000b48487c23 */ /* 0x100fe2000801086b */
[----:B------:R-:W2:Y:S01]  /*5e10*/  MUFU.EX2 R31, R31 ;  /* 0x0000001f001f7308 */ /* 0x000ea20000000800 */
[----:B------:R-:W-:Y:S01]  /*5e20*/  FMNMX.FTZ R81, R43, R52, !PT ;  /* 0x000000342b517209 */ /* 0x000fe20007810000 */
[--C-:B------:R-:W-:Y:S01]  /*5e30*/  FFMA.FTZ R194, R74, UR11, -R107.reuse ;  /* 0x0000000b4ac27c23 */ /* 0x100fe2000801086b */
[--C-:B------:R-:W-:Y:S01]  /*5e40*/  FFMA.FTZ R73, R73, UR11, -R107.reuse ;  /* 0x0000000b49497c23 */ /* 0x100fe2000801086b */
[--C-:B------:R-:W-:Y:S01]  /*5e50*/  FFMA.FTZ R196, R75, UR11, -R107.reuse ;  /* 0x0000000b4bc47c23 */ /* 0x100fe2000801086b */
[----:B------:R-:W-:Y:S01]  /*5e60*/  FMNMX.FTZ R52, R44, R81, !PT ;  /* 0x000000512c347209 */ /* 0x000fe20007810000 */
[--C-:B------:R-:W-:Y:S01]  /*5e70*/  FFMA.FTZ R75, R76, UR11, -R107.reuse ;  /* 0x0000000b4c4b7c23 */ /* 0x100fe2000801086b */
[--C-:B------:R-:W-:Y:S01]  /*5e80*/  FFMA.FTZ R200, R69, UR11, -R107.reuse ;  /* 0x0000000b45c87c23 */ /* 0x100fe2000801086b */
[----:B------:R-:W3:Y:S01]  /*5e90*/  MUFU.EX2 R180, R180 ;  /* 0x000000b400b47308 */ /* 0x000ee20000000800 */
[----:B------:R-:W-:Y:S01]  /*5ea0*/  FMNMX.FTZ R81, R45, R52, !PT ;  /* 0x000000342d517209 */ /* 0x000fe20007810000 */
[--C-:B------:R-:W-:Y:S01]  /*5eb0*/  FFMA.FTZ R69, R70, UR11, -R107.reuse ;  /* 0x0000000b46457c23 */ /* 0x100fe2000801086b */
[--C-:B------:R-:W-:Y:S01]  /*5ec0*/  FFMA.FTZ R202, R110, UR11, -R107.reuse ;  /* 0x0000000b6eca7c23 */ /* 0x100fe2000801086b */
[--C-:B------:R-:W-:Y:S01]  /*5ed0*/  FFMA.FTZ R71, R71, UR11, -R107.reuse ;  /* 0x0000000b47477c23 */ /* 0x100fe2000801086b */
[----:B------:R-:W-:Y:S01]  /*5ee0*/  FMNMX.FTZ R52, R46, R81, !PT ;  /* 0x000000512e347209 */ /* 0x000fe20007810000 */
[--C-:B------:R-:W-:Y:S01]  /*5ef0*/  FFMA.FTZ R81, R89, UR11, -R107.reuse ;  /* 0x0000000b59517c23 */ /* 0x100fe2000801086b */
[--C-:B------:R-:W-:Y:S01]  /*5f00*/  FFMA.FTZ R204, R78, UR11, -R107.reuse ;  /* 0x0000000b4ecc7c23 */ /* 0x100fe2000801086b */
[----:B------:R-:W4:Y:S01]  /*5f10*/  MUFU.EX2 R39, R39 ;  /* 0x0000002700277308 */ /* 0x000f220000000800 */
[----:B------:R-:W-:Y:S01]  /*5f20*/  FMNMX.FTZ R85, R47, R52, !PT ;  /* 0x000000342f557209 */ /* 0x000fe20007810000 */
[--C-:B------:R-:W-:Y:S01]  /*5f30*/  FFMA.FTZ R97, R114, UR11, -R107.reuse ;  /* 0x0000000b72617c23 */ /* 0x100fe2000801086b */
[--C-:B------:R-:W-:Y:S01]  /*5f40*/  FFMA.FTZ R206, R79, UR11, -R107.reuse ;  /* 0x0000000b4fce7c23 */ /* 0x100fe2000801086b */
[--C-:B------:R-:W-:Y:S01]  /*5f50*/  FFMA.FTZ R79, R83, UR11, -R107.reuse ;  /* 0x0000000b534f7c23 */ /* 0x100fe2000801086b */
[----:B------:R-:W-:Y:S01]  /*5f60*/  FMNMX.FTZ R85, R48, R85, !PT ;  /* 0x0000005530557209 */ /* 0x000fe20007810000 */
[--C-:B------:R-:W-:Y:S01]  /*5f70*/  FFMA.FTZ R208, R86, UR11, -R107.reuse ;  /* 0x0000000b56d07c23 */ /* 0x100fe2000801086b */
[--C-:B------:R-:W-:Y:S01]  /*5f80*/  FFMA.FTZ R83, R91, UR11, -R107.reuse ;  /* 0x0000000b5b537c23 */ /* 0x100fe2000801086b */
[----:B------:R-:W5:Y:S01]  /*5f90*/  MUFU.EX2 R182, R182 ;  /* 0x000000b600b67308 */ /* 0x000f620000000800 */
        /* <DEDUP_REMOVED lines=10> */
[----:B------:R-:W-:Y:S01]  /*6040*/  FFMA.FTZ R218, R106, UR11, -R107 ;  /* 0x0000000b6ada7c23 */ /* 0x000fe2000801086b */
[--C-:B------:R-:W-:Y:S01]  /*6050*/  IMAD.MOV.U32 R86, RZ, RZ, R87.reuse ;  /* 0x000000ffff567224 */ /* 0x100fe200078e0057 */
[----:B------:R-:W-:Y:S01]  /*6060*/  FMNMX.FTZ R89, R55, R52, !PT ;  /* 0x0000003437597209 */ /* 0x000fe20007810000 */
[--C-:B------:R-:W-:Y:S01]  /*6070*/  IMAD.MOV.U32 R84, RZ, RZ, R87.reuse ;  /* 0x000000ffff547224 */ /* 0x100fe200078e0057 */
[----:B------:R-:W-:Y:S01]  /*6080*/  MOV R76, R87 ;  /* 0x00000057004c7202 */ /* 0x000fe20000000f00 */
[----:B------:R-:W5:Y:S01]  /*6090*/  MUFU.EX2 R184, R184 ;  /* 0x000000b800b87308 */ /* 0x000f620000000800 */
[----:B------:R-:W-:Y:S01]  /*60a0*/  FMNMX.FTZ R52, R56, R89, !PT ;  /* 0x0000005938347209 */ /* 0x000fe20007810000 */
[----:B------:R-:W-:-:S02]  /*60b0*/  IMAD.MOV.U32 R82, RZ, RZ, R87 ;  /* 0x000000ffff527224 */ /* 0x000fc400078e0057 */
[--C-:B------:R-:W-:Y:S01]  /*60c0*/  IMAD.MOV.U32 R80, RZ, RZ, R87.reuse ;  /* 0x000000ffff507224 */ /* 0x100fe200078e0057 */
[----:B------:R-:W-:Y:S01]  /*60d0*/  FMNMX.FTZ R89, R57, R52, !PT ;  /* 0x0000003439597209 */ /* 0x000fe20007810000 */
[--C-:B------:R-:W-:Y:S02]  /*60e0*/  IMAD.MOV.U32 R78, RZ, RZ, R87.reuse ;  /* 0x000000ffff4e7224 */ /* 0x100fe400078e0057 */
[----:B------:R-:W-:Y:S01]  /*60f0*/  MUFU.EX2 R51, R51 ;  /* 0x0000003300337308 */ /* 0x000fe20000000800 */
[----:B------:R-:W-:Y:S01]  /*6100*/  FMNMX.FTZ R52, R58, R89, !PT ;  /* 0x000000593a347209 */ /* 0x000fe20007810000 */
[--C-:B------:R-:W-:Y:S02]  /*6110*/  IMAD.MOV.U32 R74, RZ, RZ, R87.reuse ;  /* 0x000000ffff4a7224 */ /* 0x100fe400078e0057 */
[--C-:B------:R-:W-:Y:S01]  /*6120*/  IMAD.MOV.U32 R70, RZ, RZ, R87.reuse ;  /* 0x000000ffff467224 */ /* 0x100fe200078e0057 */
[----:B------:R-:W-:Y:S01]  /*6130*/  FMNMX.FTZ R89, R59, R52, !PT ;  /* 0x000000343b597209 */ /* 0x000fe20007810000 */
[----:B------:R-:W-:-:S02]  /*6140*/  IMAD.MOV.U32 R68, RZ, RZ, R87 ;  /* 0x000000ffff447224 */ /* 0x000fc400078e0057 */
        /* <DEDUP_REMOVED lines=8> */
[----:B------:R-:W-:Y:S01]  /*61d0*/  FMNMX.FTZ R52, R36, R77, !PT ;  /* 0x0000004d24347209 */ /* 0x000fe20007810000 */
[----:B------:R-:W-:Y:S01]  /*61e0*/  FFMA.FTZ R77, R66, UR11, -R107 ;  /* 0x0000000b424d7c23 */ /* 0x000fe2000801086b */
[----:B------:R-:W-:Y:S01]  /*61f0*/  IMAD.MOV.U32 R66, RZ, RZ, R87 ;  /* 0x000000ffff427224 */ /* 0x000fe200078e0057 */
        /* <DEDUP_REMOVED lines=13> */
[----:B------:R-:W-:-:S04]  /*62d0*/  FMNMX.FTZ R52, R29, R52, !PT ;  /* 0x000000341d347209 */ /* 0x000fc80007810000 */
[----:B------:R-:W-:-:S03]  /*62e0*/  FMNMX.FTZ R52, R63, R52, !PT ;  /* 0x000000343f347209 */ /* 0x000fc60007810000 */
[----:B------:R-:W-:Y:S01]  /*62f0*/  MUFU.EX2 R194, R194 ;  /* 0x000000c200c27308 */ /* 0x000fe20000000800 */
[----:B------:R-:W-:Y:S01]  /*6300*/  FMNMX.FTZ R89, R111, R52, !PT ;  /* 0x000000346f597209 */ /* 0x000fe20007810000 */
[----:B0-----:R-:W-:-:S03]  /*6310*/  IMAD.MOV.U32 R72, RZ, RZ, R87 ;  /* 0x000000ffff487224 */ /* 0x001fc600078e0057 */
[----:B------:R-:W-:-:S03]  /*6320*/  FMNMX.FTZ R52, R108, R89, !PT ;  /* 0x000000596c347209 */ /* 0x000fc60007810000 */
[----:B------:R-:W-:Y:S01]  /*6330*/  MUFU.EX2 R73, R73 ;  /* 0x0000004900497308 */ /* 0x000fe20000000800 */
[----:B------:R-:W-:-:S04]  /*6340*/  FMNMX.FTZ R89, R109, R52, !PT ;  /* 0x000000346d597209 */ /* 0x000fc80007810000 */
        /* <DEDUP_REMOVED lines=20> */
[----:B------:R-:W-:Y:S01]  /*6490*/  FFMA.FTZ R177, R11, UR11, -R103 ;  /* 0x0000000b0bb17c23 */ /* 0x000fe20008010867 */
[----:B------:R-:W-:Y:S01]  /*64a0*/  FADD.FTZ R11, R176, R27 ;  /* 0x0000001bb00b7221 */ /* 0x000fe20000010000 */
[--C-:B------:R-:W-:Y:S01]  /*64b0*/  FFMA.FTZ R12, R14, UR11, -R103.reuse ;  /* 0x0000000b0e0c7c23 */ /* 0x100fe20008010867 */
[--C-:B------:R-:W-:Y:S01]  /*64c0*/  FFMA.FTZ R179, R13, UR11, -R103.reuse ;  /* 0x0000000b0db37c23 */ /* 0x100fe20008010867 */
[----:B------:R-:W-:Y:S01]  /*64d0*/  FFMA.FTZ R52, R15, UR11, -R103 ;  /* 0x0000000b0f347c23 */ /* 0x000fe20008010867 */
[----:B-1----:R-:W-:Y:S01]  /*64e0*/  FADD.FTZ R14, R178, R11 ;  /* 0x0000000bb20e7221 */ /* 0x002fe20000010000 */
[--C-:B------:R-:W-:Y:S01]  /*64f0*/  FFMA.FTZ R181, R20, UR11, -R103.reuse ;  /* 0x0000000b14b57c23 */ /* 0x100fe20008010867 */
[----:B------:R-:W-:Y:S01]  /*6500*/  MUFU.EX2 R177, R177 ;  /* 0x000000b100b17308 */ /* 0x000fe20000000800 */
[--C-:B------:R-:W-:Y:S01]  /*6510*/  FFMA.FTZ R20, R21, UR11, -R103.reuse ;  /* 0x0000000b15147c23 */ /* 0x100fe20008010867 */
[----:B--2---:R-:W-:Y:S01]  /*6520*/  FADD.FTZ R11, R31, R14 ;  /* 0x0000000e1f0b7221 */ /* 0x004fe20000010000 */
[--C-:B------:R-:W-:Y:S01]  /*6530*/  FFMA.FTZ R183, R40, UR11, -R103.reuse ;  /* 0x0000000b28b77c23 */ /* 0x100fe20008010867 */
[--C-:B------:R-:W-:Y:S01]  /*6540*/  FFMA.FTZ R201, R32, UR11, -R103.reuse ;  /* 0x0000000b20c97c23 */ /* 0x100fe20008010867 */
[----:B------:R-:W-:Y:S01]  /*6550*/  FFMA.FTZ R191, R48, UR11, -R103 ;  /* 0x0000000b30bf7c23 */ /* 0x000fe20008010867 */
[----:B---3--:R-:W-:Y:S01]  /*6560*/  FADD.FTZ R14, R180, R11 ;  /* 0x0000000bb40e7221 */ /* 0x008fe20000010000 */
[--C-:B------:R-:W-:Y:S01]  /*6570*/  FFMA.FTZ R40, R41, UR11, -R103.reuse ;  /* 0x0000000b29287c23 */ /* 0x100fe20008010867 */
[----:B------:R-:W0:Y:S01]  /*6580*/  MUFU.EX2 R12, R12 ;  /* 0x0000000c000c7308 */ /* 0x000e220000000800 */
[--C-:B------:R-:W-:Y:S01]  /*6590*/  FFMA.FTZ R48, R50, UR11, -R103.reuse ;  /* 0x0000000b32307c23 */ /* 0x100fe20008010867 */
[----:B----4-:R-:W-:Y:S01]  /*65a0*/  FADD.FTZ R11, R39, R14 ;  /* 0x0000000e270b7221 */ /* 0x010fe20000010000 */
[--C-:B------:R-:W-:Y:S01]  /*65b0*/  FFMA.FTZ R50, R54, UR11, -R103.reuse ;  /* 0x0000000b36327c23 */ /* 0x100fe20008010867 */
[--C-:B------:R-:W-:Y:S01]  /*65c0*/  FFMA.FTZ R54, R56, UR11, -R103.reuse ;  /* 0x0000000b38367c23 */ /* 0x100fe20008010867 */
[----:B------:R-:W-:Y:S01]  /*65d0*/  FFMA.FTZ R56, R58, UR11, -R103 ;  /* 0x0000000b3a387c23 */ /* 0x000fe20008010867 */
[----:B-----5:R-:W-:Y:S01]  /*65e0*/  FADD.FTZ R14, R182, R11 ;  /* 0x0000000bb60e7221 */ /* 0x020fe20000010000 */
[--C-:B------:R-:W-:Y:S01]  /*65f0*/  FFMA.FTZ R185, R42, UR11, -R103.reuse ;  /* 0x0000000b2ab97c23 */ /* 0x100fe20008010867 */
[----:B------:R-:W1:Y:S01]  /*6600*/  MUFU.EX2 R179, R179 ;  /* 0x000000b300b37308 */ /* 0x000e620000000800 */
[--C-:B------:R-:W-:Y:S01]  /*6610*/  FFMA.FTZ R58, R60, UR11, -R103.reuse ;  /* 0x0000000b3c3a7c23 */ /* 0x100fe20008010867 */
[----:B------:R-:W-:Y:S01]  /*6620*/  FADD.FTZ R11, R49, R14 ;  /* 0x0000000e310b7221 */ /* 0x000fe20000010000 */
[--C-:B------:R-:W-:Y:S01]  /*6630*/  FFMA.FTZ R42, R43, UR11, -R103.reuse ;  /* 0x0000000b2b2a7c23 */ /* 0x100fe20008010867 */
[--C-:B------:R-:W-:Y:S01]  /*6640*/  FFMA.FTZ R187, R44, UR11, -R103.reuse ;  /* 0x0000000b2cbb7c23 */ /* 0x100fe20008010867 */
[----:B------:R-:W-:Y:S01]  /*6650*/  FFMA.FTZ R203, R34, UR11, -R103 ;  /* 0x0000000b22cb7c23 */ /* 0x000fe20008010867 */
[----:B------:R-:W-:Y:S01]  /*6660*/  FADD.FTZ R32, R184, R11 ;  /* 0x0000000bb8207221 */ /* 0x000fe20000010000 */
        /* <DEDUP_REMOVED lines=8> */
[--C-:B------:R-:W-:Y:S01]  /*66f0*/  FFMA.FTZ R193, R53, UR11, -R103.reuse ;  /* 0x0000000b35c17c23 */ /* 0x100fe20008010867 */
[----:B------:R-:W0:Y:S01]  /*6700*/  MUFU.EX2 R181, R181 ;  /* 0x000000b500b57308 */ /* 0x000e220000000800 */
[----:B-1----:R-:W-:Y:S01]  /*6710*/  FADD.FTZ R11, R179, R14 ;  /* 0x0000000eb30b7221 */ /* 0x002fe20000010000 */
[----:B------:R-:W-:Y:S01]  /*6720*/  FADD.FTZ R13, R65, R60 ;  /* 0x0000003c410d7221 */ /* 0x000fe20000010000 */
[--C-:B------:R-:W-:Y:S01]  /*6730*/  FFMA.FTZ R195, R55, UR11, -R103.reuse ;  /* 0x0000000b37c37c23 */ /* 0x100fe20008010867 */
[--C-:B------:R-:W-:Y:S01]  /*6740*/  FFMA.FTZ R197, R57, UR11, -R103.reuse ;  /* 0x0000000b39c57c23 */ /* 0x100fe20008010867 */
[----:B------:R-:W-:Y:S01]  /*6750*/  FFMA.FTZ R199, R59, UR11, -R103 ;  /* 0x0000000b3bc77c23 */ /* 0x000fe20008010867 */
[----:B------:R-:W-:Y:S01]  /*6760*/  FADD.FTZ R34, R188, R13 ;  /* 0x0000000dbc227221 */ /* 0x000fe20000010000 */
[----:B------:R-:W-:Y:S01]  /*6770*/  FFMA.FTZ R32, R33, UR11, -R103 ;  /* 0x0000000b21207c23 */ /* 0x000fe20008010867 */
[----:B------:R-:W1:Y:S01]  /*6780*/  MUFU.EX2 R20, R20 ;  /* 0x0000001400147308 */ /* 0x000e620000000800 */
[----:B--2---:R-:W-:Y:S01]  /*6790*/  FADD.FTZ R14, R52, R11 ;  /* 0x0000000b340e7221 */ /* 0x004fe20000010000 */
        /* <DEDUP_REMOVED lines=16> */
[--C-:B------:R-:W-:Y:S01]  /*68a0*/  FFMA.FTZ R29, R29, UR11, -R103.reuse ;  /* 0x0000000b1d1d7c23 */ /* 0x100fe20008010867 */
[--C-:B------:R-:W-:Y:S01]  /*68b0*/  FFMA.FTZ R63, R63, UR11, -R103.reuse ;  /* 0x0000000b3f3f7c23 */ /* 0x100fe20008010867 */
[--C-:B------:R-:W-:Y:S01]  /*68c0*/  FFMA.FTZ R111, R111, UR11, -R103.reuse ;  /* 0x0000000b6f6f7c23 */ /* 0x100fe20008010867 */
[--C-:B------:R-:W-:Y:S01]  /*68d0*/  FFMA.FTZ R108, R108, UR11, -R103.reuse ;  /* 0x0000000b6c6c7c23 */ /* 0x100fe20008010867 */
[----:B------:R-:W-:Y:S01]  /*68e0*/  FFMA.FTZ R109, R109, UR11, -R103 ;  /* 0x0000000b6d6d7c23 */ /* 0x000fe20008010867 */
[----:B------:R-:W-:Y:S01]  /*68f0*/  F2FP.F16.F32.PACK_AB R177, R12, R177 ;  /* 0x000000b10cb1723e */ /* 0x000fe200000000ff */
[----:B------:R-:W1:Y:S01]  /*6900*/  MUFU.EX2 R185, R185 ;  /* 0x000000b900b97308 */ /* 0x000e620000000800 */
[----:B--2---:R-:W-:Y:S01]  /*6910*/  FADD.FTZ R11, R183, R14 ;  /* 0x0000000eb70b7221 */ /* 0x004fe20000010000 */
[----:B------:R-:W-:Y:S01]  /*6920*/  F2FP.F16.F32.PACK_AB R181, R20, R181 ;  /* 0x000000b514b5723e */ /* 0x000fe200000000ff */
[--C-:B------:R-:W-:Y:S01]  /*6930*/  IMAD.MOV.U32 R61, RZ, RZ, R87.reuse ;  /* 0x000000ffff3d7224 */ /* 0x100fe200078e0057 */
[----:B------:R-:W-:Y:S01]  /*6940*/  F2FP.F16.F32.PACK_AB R176, R27, R176 ;  /* 0x000000b01bb0723e */ /* 0x000fe200000000ff */
[--C-:B------:R-:W-:Y:S01]  /*6950*/  IMAD.MOV.U32 R60, RZ, RZ, R87.reuse ;  /* 0x000000ffff3c7224 */ /* 0x100fe200078e0057 */
[----:B------:R-:W-:Y:S01]  /*6960*/  F2FP.F16.F32.PACK_AB R178, R31, R178 ;  /* 0x000000b21fb2723e */ /* 0x000fe200000000ff */
[----:B------:R-:W-:Y:S01]  /*6970*/  IMAD.MOV.U32 R59, RZ, RZ, R87 ;  /* 0x000000ffff3b7224 */ /* 0x000fe200078e0057 */
        /* <DEDUP_REMOVED lines=18> */
[C---:B------:R-:W-:Y:S01]  /*6aa0*/  FADD.FTZ R11, R85.reuse, R36 ;  /* 0x00000024550b7221 */ /* 0x040fe20000010000 */
[----:B------:R-:W-:Y:S01]  /*6ab0*/  F2FP.F16.F32.PACK_AB R192, R85, R192 ;  /* 0x000000c055c0723e */ /* 0x000fe200000000ff */
[----:B------:R-:W-:Y:S01]  /*6ac0*/  IMAD.MOV.U32 R85, RZ, RZ, R87 ;  /* 0x000000ffff557224 */ /* 0x000fe200078e0057 */
[----:B------:R-:W-:Y:S01]  /*6ad0*/  F2FP.F16.F32.PACK_AB R179, R52, R179 ;  /* 0x000000b334b3723e */ /* 0x000fe200000000ff */
[----:B------:R-:W-:Y:S01]  /*6ae0*/  FADD.FTZ R36, R194, R11 ;  /* 0x0000000bc2247221 */ /* 0x000fe20000010000 */
[----:B------:R-:W-:Y:S01]  /*6af0*/  @!P1 PRMT R11, RZ, 0x654, R10 ;  /* 0x00000654ff0b9816 */ /* 0x000fe2000000000a */
[----:B------:R-:W2:Y:S01]  /*6b00*/  MUFU.EX2 R189, R189 ;  /* 0x000000bd00bd7308 */ /* 0x000ea20000000800 */
[----:B0-----:R-:W-:Y:S01]  /*6b10*/  FADD.FTZ R13, R187, R14 ;  /* 0x0000000ebb0d7221 */ /* 0x001fe20000010000 */
[C---:B------:R-:W-:Y:S01]  /*6b20*/  F2FP.F16.F32.PACK_AB R194, R73.reuse, R194 ;  /* 0x000000c249c2723e */ /* 0x040fe200000000ff */
[----:B------:R2:W-:Y:S01]  /*6b30*/  @!P1 SYNCS.ARRIVE.TRANS64.RED.A1T0 RZ, [R11+URZ], RZ ;  /* 0x000000ff0bff99a7 */ /* 0x0005e2000810043f */
[----:B------:R-:W-:Y:S01]  /*6b40*/  F2FP.F16.F32.PACK_AB R183, R40, R183 ;  /* 0x000000b728b7723e */ /* 0x000fe200000000ff */
[--C-:B------:R-:W-:Y:S01]  /*6b50*/  IMAD.MOV.U32 R52, RZ, RZ, R87.reuse ;  /* 0x000000ffff347224 */ /* 0x100fe200078e0057 */
[----:B------:R-:W-:Y:S01]  /*6b60*/  F2FP.F16.F32.PACK_AB R185, R42, R185 ;  /* 0x000000b92ab9723e */ /* 0x000fe200000000ff */
[----:B------:R-:W-:Y:S01]  /*6b70*/  IMAD.MOV.U32 R51, RZ, RZ, R87 ;  /* 0x000000ffff337224 */ /* 0x000fe200078e0057 */
[----:B------:R-:W0:Y:S01]  /*6b80*/  MUFU.EX2 R46, R46 ;  /* 0x0000002e002e7308 */ /* 0x000e220000000800 */
[C---:B-1----:R-:W-:Y:S01]  /*6b90*/  FADD.FTZ R14, R44.reuse, R13 ;  /* 0x0000000d2c0e7221 */ /* 0x042fe20000010000 */
[----:B------:R-:W-:Y:S01]  /*6ba0*/  FADD.FTZ R13, R73, R36 ;  /* 0x00000024490d7221 */ /* 0x000fe20000010000 */
[----:B------:R-:W-:Y:S01]  /*6bb0*/  F2FP.F16.F32.PACK_AB R187, R44, R187 ;  /* 0x000000bb2cbb723e */ /* 0x000fe200000000ff */
[----:B------:R-:W-:-:S02]  /*6bc0*/  IMAD.MOV.U32 R73, RZ, RZ, R87 ;  /* 0x000000ffff497224 */ /* 0x000fc400078e0057 */
[----:B------:R-:W-:Y:S01]  /*6bd0*/  FADD.FTZ R36, R196, R13 ;  /* 0x0000000dc4247221 */ /* 0x000fe20000010000 */
[----:B------:R-:W-:Y:S01]  /*6be0*/  F2FP.F16.F32.PACK_AB R196, R75, R196 ;  /* 0x000000c44bc4723e */ /* 0x000fe200000000ff */
[----:B------:R-:W1:Y:S01]  /*6bf0*/  MUFU.EX2 R191, R191 ;  /* 0x000000bf00bf7308 */ /* 0x000e620000000800 */
[----:B--2---:R-:W-:Y:S01]  /*6c00*/  FADD.FTZ R11, R189, R14 ;  /* 0x0000000ebd0b7221 */ /* 0x004fe20000010000 */
[----:B------:R-:W-:Y:S01]  /*6c10*/  FADD.FTZ R13, R75, R36 ;  /* 0x000000244b0d7221 */ /* 0x000fe20000010000 */
[--C-:B------:R-:W-:Y:S02]  /*6c20*/  IMAD.MOV.U32 R75, RZ, RZ, R87.reuse ;  /* 0x000000ffff4b7224 */ /* 0x100fe400078e0057 */
[----:B------:R-:W-:Y:S02]  /*6c30*/  IMAD.MOV.U32 R49, RZ, RZ, R87 ;  /* 0x000000ffff317224 */ /* 0x000fe400078e0057 */
[----:B------:R-:W-:Y:S01]  /*6c40*/  FADD.FTZ R36, R198, R13 ;  /* 0x0000000dc6247221 */ /* 0x000fe20000010000 */
[C---:B------:R-:W-:Y:S01]  /*6c50*/  F2FP.F16.F32.PACK_AB R198, R77.reuse, R198 ;  /* 0x000000c64dc6723e */ /* 0x040fe200000000ff */
[----:B------:R-:W2:Y:S01]  /*6c60*/  MUFU.EX2 R48, R48 ;  /* 0x0000003000307308 */ /* 0x000ea20000000800 */
[C---:B0-----:R-:W-:Y:S01]  /*6c70*/  FADD.FTZ R14, R46.reuse, R11 ;  /* 0x0000000b2e0e7221 */ /* 0x041fe20000010000 */
[----:B------:R-:W-:Y:S01]  /*6c80*/  FADD.FTZ R15, R77, R36 ;  /* 0x000000244d0f7221 */ /* 0x000fe20000010000 */
[----:B------:R-:W-:Y:S01]  /*6c90*/  F2FP.F16.F32.PACK_AB R189, R46, R189 ;  /* 0x000000bd2ebd723e */ /* 0x000fe200000000ff */
[----:B------:R-:W-:-:S02]  /*6ca0*/  IMAD.MOV.U32 R77, RZ, RZ, R87 ;  /* 0x000000ffff4d7224 */ /* 0x000fc400078e0057 */
[--C-:B------:R-:W-:Y:S02]  /*6cb0*/  IMAD.MOV.U32 R47, RZ, RZ, R87.reuse ;  /* 0x000000ffff2f7224 */ /* 0x100fe400078e0057 */
[----:B------:R-:W0:Y:S01]  /*6cc0*/  MUFU.EX2 R193, R193 ;  /* 0x000000c100c17308 */ /* 0x000e220000000800 */
[----:B-1----:R-:W-:Y:S01]  /*6cd0*/  FADD.FTZ R11, R191, R14 ;  /* 0x0000000ebf0b7221 */ /* 0x002fe20000010000 */
[--C-:B------:R-:W-:Y:S02]  /*6ce0*/  IMAD.MOV.U32 R46, RZ, RZ, R87.reuse ;  /* 0x000000ffff2e7224 */ /* 0x100fe400078e0057 */
[--C-:B------:R-:W-:Y:S02]  /*6cf0*/  IMAD.MOV.U32 R45, RZ, RZ, R87.reuse ;  /* 0x000000ffff2d7224 */ /* 0x100fe400078e0057 */
[----:B------:R-:W-:Y:S02]  /*6d00*/  IMAD.MOV.U32 R44, RZ, RZ, R87 ;  /* 0x000000ffff2c7224 */ /* 0x000fe400078e0057 */
[----:B------:R-:W1:Y:S01]  /*6d10*/  MUFU.EX2 R50, R50 ;  /* 0x0000003200327308 */ /* 0x000e620000000800 */
[----:B--2---:R-:W-:Y:S01]  /*6d20*/  FADD.FTZ R14, R48, R11 ;  /* 0x0000000b300e7221 */ /* 0x004fe20000010000 */
[----:B------:R-:W-:Y:S01]  /*6d30*/  FFMA.FTZ R11, R28, UR11, -R103 ;  /* 0x0000000b1c0b7c23 */ /* 0x000fe20008010867 */
[----:B------:R-:W-:Y:S01]  /*6d40*/  FADD.FTZ R28, R200, R15 ;  /* 0x0000000fc81c7221 */ /* 0x000fe20000010000 */
[C---:B------:R-:W-:Y:S01]  /*6d50*/  F2FP.F16.F32.PACK_AB R200, R69.reuse, R200 ;  /* 0x000000c845c8723e */ /* 0x040fe200000000ff */
[--C-:B------:R-:W-:Y:S01]  /*6d60*/  IMAD.MOV.U32 R43, RZ, RZ, R87.reuse ;  /* 0x000000ffff2b7224 */ /* 0x100fe200078e0057 */
[----:B------:R-:W-:Y:S01]  /*6d70*/  F2FP.F16.F32.PACK_AB R191, R48, R191 ;  /* 0x000000bf30bf723e */ /* 0x000fe200000000ff */
[----:B------:R-:W-:Y:S01]  /*6d80*/  FADD.FTZ R15, R69, R28 ;  /* 0x0000001c450f7221 */ /* 0x000fe20000010000 */
[----:B------:R-:W2:Y:S01]  /*6d90*/  MUFU.EX2 R195, R195 ;  /* 0x000000c300c37308 */ /* 0x000ea20000000800 */
[----:B0-----:R-:W-:Y:S01]  /*6da0*/  FADD.FTZ R13, R193, R14 ;  /* 0x0000000ec10d7221 */ /* 0x001fe20000010000 */
[----:B------:R-:W-:-:S02]  /*6db0*/  IMAD.MOV.U32 R69, RZ, RZ, R87 ;  /* 0x000000ffff457224 */ /* 0x000fc400078e0057 */
[----:B------:R-:W-:Y:S01]  /*6dc0*/  FADD.FTZ R36, R202, R15 ;  /* 0x0000000fca247221 */ /* 0x000fe20000010000 */
[C---:B------:R-:W-:Y:S01]  /*6dd0*/  F2FP.F16.F32.PACK_AB R202, R71.reuse, R202 ;  /* 0x000000ca47ca723e */ /* 0x040fe200000000ff */
[----:B------:R-:W-:Y:S02]  /*6de0*/  IMAD.MOV.U32 R48, RZ, RZ, R87 ;  /* 0x000000ffff307224 */ /* 0x000fe400078e0057 */
[----:B------:R-:W-:Y:S01]  /*6df0*/  FADD.FTZ R21, R71, R36 ;  /* 0x0000002447157221 */ /* 0x000fe20000010000 */
[----:B------:R-:W0:Y:S01]  /*6e00*/  MUFU.EX2 R54, R54 ;  /* 0x0000003600367308 */ /* 0x000e220000000800 */
[C---:B-1----:R-:W-:Y:S01]  /*6e10*/  FADD.FTZ R14, R50.reuse, R13 ;  /* 0x0000000d320e7221 */ /* 0x042fe20000010000 */
[----:B------:R-:W-:Y:S01]  /*6e20*/  F2FP.F16.F32.PACK_AB R193, R50, R193 ;  /* 0x000000c132c1723e */ /* 0x000fe200000000ff */
[--C-:B------:R-:W-:Y:S02]  /*6e30*/  IMAD.MOV.U32 R71, RZ, RZ, R87.reuse ;  /* 0x000000ffff477224 */ /* 0x100fe400078e0057 */
[----:B------:R-:W-:-:S02]  /*6e40*/  IMAD.MOV.U32 R50, RZ, RZ, R87 ;  /* 0x000000ffff327224 */ /* 0x000fc400078e0057 */
[--C-:B------:R-:W-:Y:S01]  /*6e50*/  IMAD.MOV.U32 R42, RZ, RZ, R87.reuse ;  /* 0x000000ffff2a7224 */ /* 0x100fe200078e0057 */
[----:B------:R-:W1:Y:S01]  /*6e60*/  MUFU.EX2 R197, R197 ;  /* 0x000000c500c57308 */ /* 0x000e620000000800 */
[----:B--2---:R-:W-:Y:S01]  /*6e70*/  FADD.FTZ R13, R195, R14 ;  /* 0x0000000ec30d7221 */ /* 0x004fe20000010000 */
[--C-:B------:R-:W-:Y:S02]  /*6e80*/  IMAD.MOV.U32 R41, RZ, RZ, R87.reuse ;  /* 0x000000ffff297224 */ /* 0x100fe400078e0057 */
[--C-:B------:R-:W-:Y:S02]  /*6e90*/  IMAD.MOV.U32 R40, RZ, RZ, R87.reuse ;  /* 0x000000ffff287224 */ /* 0x100fe400078e0057 */
[----:B------:R-:W-:Y:S02]  /*6ea0*/  IMAD.MOV.U32 R39, RZ, RZ, R87 ;  /* 0x000000ffff277224 */ /* 0x000fe400078e0057 */
[----:B------:R-:W2:Y:S01]  /*6eb0*/  MUFU.EX2 R56, R56 ;  /* 0x0000003800387308 */ /* 0x000ea20000000800 */
[----:B0-----:R-:W-:Y:S01]  /*6ec0*/  FADD.FTZ R14, R54, R13 ;  /* 0x0000000d360e7221 */ /* 0x001fe20000010000 */
[----:B------:R-:W-:Y:S01]  /*6ed0*/  FFMA.FTZ R13, R30, UR11, -R103 ;  /* 0x0000000b1e0d7c23 */ /* 0x000fe20008010867 */
[----:B------:R-:W-:Y:S01]  /*6ee0*/  FADD.FTZ R30, R204, R21 ;  /* 0x00000015cc1e7221 */ /* 0x000fe20000010000 */
[----:B------:R-:W-:Y:S01]  /*6ef0*/  FFMA.FTZ R103, R26, UR11, -R103 ;  /* 0x0000000b1a677c23 */ /* 0x000fe20008010867 */
[----:B------:R-:W-:Y:S01]  /*6f00*/  F2FP.F16.F32.PACK_AB R195, R54, R195 ;  /* 0x000000c336c3723e */ /* 0x000fe200000000ff */
[----:B------:R-:W-:-:S02]  /*6f10*/  IMAD.MOV.U32 R54, RZ, RZ, R87 ;  /* 0x000000ffff367224 */ /* 0x000fc400078e0057 */
[----:B------:R-:W-:Y:S01]  /*6f20*/  FADD.FTZ R21, R97, R30 ;  /* 0x0000001e61157221 */ /* 0x000fe20000010000 */
[----:B------:R-:W0:Y:S01]  /*6f30*/  MUFU.EX2 R199, R199 ;  /* 0x000000c700c77308 */ /* 0x000e220000000800 */
[----:B-1----:R-:W-:Y:S01]  /*6f40*/  FADD.FTZ R15, R197, R14 ;  /* 0x0000000ec50f7221 */ /* 0x002fe20000010000 */
[----:B------:R-:W-:Y:S01]  /*6f50*/  F2FP.F16.F32.PACK_AB R204, R97, R204 ;  /* 0x000000cc61cc723e */ /* 0x000fe200000000ff */
[--C-:B------:R-:W-:Y:S02]  /*6f60*/  IMAD.MOV.U32 R35, RZ, RZ, R87.reuse ;  /* 0x000000ffff237224 */ /* 0x100fe400078e0057 */
[--C-:B------:R-:W-:Y:S02]  /*6f70*/  IMAD.MOV.U32 R33, RZ, RZ, R87.reuse ;  /* 0x000000ffff217224 */ /* 0x100fe400078e0057 */
[----:B------:R-:W-:Y:S01]  /*6f80*/  IMAD.MOV.U32 R31, RZ, RZ, R87 ;  /* 0x000000ffff1f7224 */ /* 0x000fe200078e0057 */
[----:B------:R-:W1:Y:S01]  /*6f90*/  MUFU.EX2 R58, R58 ;  /* 0x0000003a003a7308 */ /* 0x000e620000000800 */
[C---:B--2---:R-:W-:Y:S01]  /*6fa0*/  FADD.FTZ R14, R56.reuse, R15 ;  /* 0x0000000f380e7221 */ /* 0x044fe20000010000 */
[----:B------:R-:W-:Y:S01]  /*6fb0*/  F2FP.F16.F32.PACK_AB R197, R56, R197 ;  /* 0x000000c538c5723e */ /* 0x000fe200000000ff */
[----:B------:R-:W-:-:S02]  /*6fc0*/  IMAD.MOV.U32 R56, RZ, RZ, R87 ;  /* 0x000000ffff387224 */ /* 0x000fc400078e0057 */
[--C-:B------:R-:W-:Y:S02]  /*6fd0*/  IMAD.MOV.U32 R27, RZ, RZ, R87.reuse ;  /* 0x000000ffff1b7224 */ /* 0x100fe400078e0057 */
[----:B------:R-:W-:Y:S01]  /*6fe0*/  IMAD.MOV.U32 R25, RZ, RZ, R87 ;  /* 0x000000ffff197224 */ /* 0x000fe200078e0057 */
        /* <DEDUP_REMOVED lines=9> */
[----:B0-----:R-:W-:-:S07]  /*7080*/  FADD.FTZ R15, R201, R14 ;  /* 0x0000000ec90f7221 */ /* 0x001fce0000010000 */
[----:B------:R-:W0:Y:S01]  /*7090*/  MUFU.EX2 R208, R208 ;  /* 0x000000d000d07308 */ /* 0x000e220000000800 */
[C---:B-1----:R-:W-:Y:S01]  /*70a0*/  FADD.FTZ R21, R79.reuse, R26 ;  /* 0x0000001a4f157221 */ /* 0x042fe20000010000 */
[----:B------:R-:W-:Y:S01]  /*70b0*/  F2FP.F16.F32.PACK_AB R206, R79, R206 ;  /* 0x000000ce4fce723e */ /* 0x000fe200000000ff */
[----:B------:R-:W-:-:S05]  /*70c0*/  IMAD.MOV.U32 R79, RZ, RZ, R87 ;  /* 0x000000ffff4f7224 */ /* 0x000fca00078e0057 */
[----:B------:R-:W1:Y:S01]  /*70d0*/  MUFU.EX2 R203, R203 ;  /* 0x000000cb00cb7308 */ /* 0x000e620000000800 */
[C---:B--2---:R-:W-:Y:S01]  /*70e0*/  FADD.FTZ R14, R32.reuse, R15 ;  /* 0x0000000f200e7221 */ /* 0x044fe20000010000 */
[----:B------:R-:W-:Y:S01]  /*70f0*/  F2FP.F16.F32.PACK_AB R201, R32, R201 ;  /* 0x000000c920c9723e */ /* 0x000fe200000000ff */
[----:B------:R-:W-:-:S05]  /*7100*/  IMAD.MOV.U32 R32, RZ, RZ, R87 ;  /* 0x000000ffff207224 */ /* 0x000fca00078e0057 */
[----:B------:R-:W2:Y:S01]  /*7110*/  MUFU.EX2 R83, R83 ;  /* 0x0000005300537308 */ /* 0x000ea20000000800 */
[----:B0-----:R-:W-:-:S07]  /*7120*/  FADD.FTZ R26, R208, R21 ;  /* 0x00000015d01a7221 */ /* 0x001fce0000010000 */
[----:B------:R-:W0:Y:S01]  /*7130*/  MUFU.EX2 R34, R34 ;  /* 0x0000002200227308 */ /* 0x000e220000000800 */
[----:B-1----:R-:W-:-:S07]  /*7140*/  FADD.FTZ R15, R203, R14 ;  /* 0x0000000ecb0f7221 */ /* 0x002fce0000010000 */
[----:B------:R-:W1:Y:S01]  /*7150*/  MUFU.EX2 R210, R210 ;  /* 0x000000d200d27308 */ /* 0x000e620000000800 */
[C---:B--2---:R-:W-:Y:S01]  /*7160*/  FADD.FTZ R21, R83.reuse, R26 ;  /* 0x0000001a53157221 */ /* 0x044fe20000010000 */
[----:B------:R-:W-:Y:S01]  /*7170*/  F2FP.F16.F32.PACK_AB R208, R83, R208 ;  /* 0x000000d053d0723e */ /* 0x000fe200000000ff */
[----:B------:R-:W-:-:S05]  /*7180*/  IMAD.MOV.U32 R83, RZ, RZ, R87 ;  /* 0x000000ffff537224 */ /* 0x000fca00078e0057 */
[----:B------:R-:W2:Y:S01]  /*7190*/  MUFU.EX2 R205, R205 ;  /* 0x000000cd00cd7308 */ /* 0x000ea20000000800 */
[C---:B0-----:R-:W-:Y:S01]  /*71a0*/  FADD.FTZ R14, R34.reuse, R15 ;  /* 0x0000000f220e7221 */ /* 0x041fe20000010000 */
[----:B------:R-:W-:Y:S01]  /*71b0*/  F2FP.F16.F32.PACK_AB R203, R34, R203 ;  /* 0x000000cb22cb723e */ /* 0x000fe200000000ff */
[----:B------:R-:W-:-:S05]  /*71c0*/  IMAD.MOV.U32 R34, RZ, RZ, R87 ;  /* 0x000000ffff227224 */ /* 0x000fca00078e0057 */
[----:B------:R-:W0:Y:S01]  /*71d0*/  MUFU.EX2 R91, R91 ;  /* 0x0000005b005b7308 */ /* 0x000e220000000800 */
[----:B-1----:R-:W-:-:S07]  /*71e0*/  FADD.FTZ R30, R210, R21 ;  /* 0x00000015d21e7221 */ /* 0x002fce0000010000 */
[----:B------:R1:W3:Y:S01]  /*71f0*/  MUFU.EX2 R10, R37 ;  /* 0x00000025000a7308 */ /* 0x0002e20000000800 */
[----:B--2---:R-:W-:-:S07]  /*7200*/  FADD.FTZ R15, R205, R14 ;  /* 0x0000000ecd0f7221 */ /* 0x004fce0000010000 */
[----:B------:R-:W2:Y:S01]  /*7210*/  MUFU.EX2 R212, R212 ;  /* 0x000000d400d47308 */ /* 0x000ea20000000800 */
[C---:B0-----:R-:W-:Y:S01]  /*7220*/  FADD.FTZ R21, R91.reuse, R30 ;  /* 0x0000001e5b157221 */ /* 0x041fe20000010000 */
[----:B------:R-:W-:Y:S01]  /*7230*/  F2FP.F16.F32.PACK_AB R210, R91, R210 ;  /* 0x000000d25bd2723e */ /* 0x000fe200000000ff */
[----:B-1----:R-:W-:-:S05]  /*7240*/  IMAD.MOV.U32 R37, RZ, RZ, R87 ;  /* 0x000000ffff257224 */ /* 0x002fca00078e0057 */
[----:B------:R-:W0:Y:S01]  /*7250*/  MUFU.EX2 R207, R207 ;  /* 0x000000cf00cf7308 */ /* 0x000e220000000800 */
[C---:B---3--:R-:W-:Y:S01]  /*7260*/  FADD.FTZ R14, R10.reuse, R15 ;  /* 0x0000000f0a0e7221 */ /* 0x048fe20000010000 */
[----:B------:R-:W-:-:S06]  /*7270*/  F2FP.F16.F32.PACK_AB R205, R10, R205 ;  /* 0x000000cd0acd723e */ /* 0x000fcc00000000ff */
[----:B------:R-:W1:Y:S01]  /*7280*/  MUFU.EX2 R93, R93 ;  /* 0x0000005d005d7308 */ /* 0x000e620000000800 */
[----:B--2---:R-:W-:-:S07]  /*7290*/  FADD.FTZ R30, R212, R21 ;  /* 0x00000015d41e7221 */ /* 0x004fce0000010000 */
[----:B------:R2:W3:Y:S01]  /*72a0*/  MUFU.EX2 R24, R38 ;  /* 0x0000002600187308 */ /* 0x0004e20000000800 */
[----:B0-----:R-:W-:-:S07]  /*72b0*/  FADD.FTZ R15, R207, R14 ;  /* 0x0000000ecf0f7221 */ /* 0x001fce0000010000 */
[----:B------:R-:W0:Y:S01]  /*72c0*/  MUFU.EX2 R214, R214 ;  /* 0x000000d600d67308 */ /* 0x000e220000000800 */
[C---:B-1----:R-:W-:Y:S01]  /*72d0*/  FADD.FTZ R21, R93.reuse, R30 ;  /* 0x0000001e5d157221 */ /* 0x042fe20000010000 */
[----:B------:R-:W-:Y:S01]  /*72e0*/  F2FP.F16.F32.PACK_AB R212, R93, R212 ;  /* 0x000000d45dd4723e */ /* 0x000fe200000000ff */
[----:B--2---:R-:W-:-:S05]  /*72f0*/  IMAD.MOV.U32 R38, RZ, RZ, R87 ;  /* 0x000000ffff267224 */ /* 0x004fca00078e0057 */
        /* <DEDUP_REMOVED lines=14> */
[----:B------:R-:W-:Y:S02]  /*73e0*/  F2FP.F16.F32.PACK_AB R209, R28, R209 ;  /* 0x000000d11cd1723e */ /* 0x000fe400000000ff */
        /* <DEDUP_REMOVED lines=8> */
[----:B------:R2:W3:Y:S01]  /*7470*/  MUFU.EX2 R26, R29 ;  /* 0x0000001d001a7308 */ /* 0x0004e20000000800 */
[C---:B-1----:R-:W-:Y:S01]  /*7480*/  FADD.FTZ R36, R64.reuse, R15 ;  /* 0x0000000f40247221 */ /* 0x042fe20000010000 */
[----:B------:R-:W-:Y:S01]  /*7490*/  F2FP.F16.F32.PACK_AB R211, R64, R211 ;  /* 0x000000d340d3723e */ /* 0x000fe200000000ff */
[----:B------:R-:W-:-:S05]  /*74a0*/  IMAD.MOV.U32 R64, RZ, RZ, R87 ;  /* 0x000000ffff407224 */ /* 0x000fca00078e0057 */
[----:B------:R-:W1:Y:S01]  /*74b0*/  MUFU.EX2 R63, R63 ;  /* 0x0000003f003f7308 */ /* 0x000e620000000800 */
[----:B0-----:R-:W-:Y:S01]  /*74c0*/  FADD.FTZ R15, R11, R36 ;  /* 0x000000240b0f7221 */ /* 0x001fe20000010000 */
[--C-:B------:R-:W-:Y:S02]  /*74d0*/  IMAD.MOV.U32 R36, RZ, RZ, R87.reuse ;  /* 0x000000ffff247224 */ /* 0x100fe400078e0057 */
[----:B--2---:R-:W-:-:S04]  /*74e0*/  IMAD.MOV.U32 R29, RZ, RZ, R87 ;  /* 0x000000ffff1d7224 */ /* 0x004fc800078e0057 */
[----:B------:R-:W0:Y:S01]  /*74f0*/  MUFU.EX2 R30, R111 ;  /* 0x0000006f001e7308 */ /* 0x000e220000000800 */
[C---:B---3--:R-:W-:Y:S01]  /*7500*/  FADD.FTZ R12, R26.reuse, R15 ;  /* 0x0000000f1a0c7221 */ /* 0x048fe20000010000 */
[----:B------:R-:W-:Y:S01]  /*7510*/  F2FP.F16.F32.PACK_AB R213, R26, R11 ;  /* 0x0000000b1ad5723e */ /* 0x000fe200000000ff */
[----:B------:R-:W-:-:S05]  /*7520*/  IMAD.MOV.U32 R26, RZ, RZ, R87 ;  /* 0x000000ffff1a7224 */ /* 0x000fca00078e0057 */
[----:B------:R-:W2:Y:S01]  /*7530*/  MUFU.EX2 R108, R108 ;  /* 0x0000006c006c7308 */ /* 0x000ea20000000800 */
[----:B-1----:R-:W-:-:S07]  /*7540*/  FADD.FTZ R15, R63, R12 ;  /* 0x0000000c3f0f7221 */ /* 0x002fce0000010000 */
[----:B------:R-:W1:Y:S01]  /*7550*/  MUFU.EX2 R109, R109 ;  /* 0x0000006d006d7308 */ /* 0x000e620000000800 */
[C---:B0-----:R-:W-:Y:S01]  /*7560*/  FADD.FTZ R15, R30.reuse, R15 ;  /* 0x0000000f1e0f7221 */ /* 0x041fe20000010000 */
[----:B------:R-:W-:Y:S01]  /*7570*/  F2FP.F16.F32.PACK_AB R215, R30, R63 ;  /* 0x0000003f1ed7723e */ /* 0x000fe200000000ff */
[--C-:B------:R-:W-:Y:S02]  /*7580*/  IMAD.MOV.U32 R63, RZ, RZ, R87.reuse ;  /* 0x000000ffff3f7224 */ /* 0x100fe400078e0057 */
[----:B------:R-:W-:-:S03]  /*7590*/  IMAD.MOV.U32 R30, RZ, RZ, R87 ;  /* 0x000000ffff1e7224 */ /* 0x000fc600078e0057 */
        /* <DEDUP_REMOVED lines=51> */
[----:B------:R-:W-:-:S06]  /*78d0*/  ULDC UR60, c[0x0][0x9d8] ;  /* 0x00027600003c7ab9 */ /* 0x000fcc0000000800 */
.L_x_6436:
[----:B------:R-:W-:Y:S01]  /*78e0*/  R2UR UR10, R19 ;  /* 0x00000000130a72ca */ /* 0x000fe200000e0000 */
[----:B------:R-:W-:-:S04]  /*78f0*/  UIADD3 UR6, UR61, 0x1, URZ ;  /* 0x000000013d067890 */ /* 0x000fc8000fffe03f */
[----:B------:R-:W-:-:S04]  /*7900*/  UISETP.NE.AND UP0, UPT, UR6, 0x2, UPT ;  /* 0x000000020600788c */ /* 0x000fc8000bf05270 */
[----:B------:R-:W-:Y:S02]  /*7910*/  USEL UR7, URZ, 0x1, UP0 ;  /* 0x000000013f077887 */ /* 0x000fe40008000000 */
[----:B------:R-:W-:Y:S02]  /*7920*/  USEL UR6, UR6, URZ, UP0 ;  /* 0x0000003f06067287 */ /* 0x000fe40008000000 */
[----:B------:R-:W-:Y:S02]  /*7930*/  ISETP.NE.AND P3, PT, RZ, UR10, PT ;  /* 0x0000000aff007c0c */ /* 0x000fe4000bf65270 */
[----:B------:R-:W-:Y:S02]  /*7940*/  LOP3.LUT R16, R15, UR7, RZ, 0x3c, !PT ;  /* 0x000000070f107c12 */ /* 0x000fe4000f8e3cff */
[----:B------:R-:W-:-:S09]  /*7950*/  IMAD.U32 R2, RZ, RZ, UR6 ;  /* 0x00000006ff027e24 */ /* 0x000fd2000f8e00ff */
[----:B------:R-:W-:Y:S05]  /*7960*/  @P3 BRA `(.L_x_6428) ;  /* 0x0000000000343947 */ /* 0x000fea0003800000 */
[----:B------:R-:W-:Y:S05]  /*7970*/  @!P0 BRA `(.L_x_6429) ;  /* 0x0000000000048947 */ /* 0x000fea0003800000 */
[----:B------:R-:W-:Y:S01]  /*7980*/  BPT.TRAP 0x1 ;  /* 0x000000040000795c */ /* 0x000fe20000300000 */
.L_x_6429:
[----:B------:R-:W0:Y:S01]  /*7990*/  S2UR UR7, SR_CgaCtaId ;  /* 0x00000000000779c3 */ /* 0x000e220000008800 */
[----:B------:R-:W-:Y:S01]  /*79a0*/  UMOV UR6, 0x400 ;  /* 0x0000040000067882 */ /* 0x000fe20000000000 */
[----:B------:R-:W-:Y:S01]  /*79b0*/  SHF.L.U32 R21, R16, 0x1f, RZ ;  /* 0x0000001f10157819 */ /* 0x000fe200000006ff */
[----:B0-----:R-:W-:-:S06]  /*79c0*/  ULEA UR6, UR7, UR6, 0x18 ;  /* 0x0000000607067291 */ /* 0x001fcc000f8ec03f */
[----:B------:R-:W-:-:S04]  /*79d0*/  LEA R0, R2, UR6, 0x3 ;  /* 0x0000000602007c11 */ /* 0x000fc8000f8e18ff */
[----:B------:R0:W1:Y:S01]  /*79e0*/  SYNCS.PHASECHK.TRANS64.TRYWAIT P2, [R0+URZ+0x34830], R21 ;  /* 0x03483015000075a7 */ /* 0x000062000804017f */
[----:B------:R-:W-:Y:S05]  /*79f0*/  @!P0 BRA `(.L_x_6430) ;  /* 0x0000000000048947 */ /* 0x000fea0003800000 */
[----:B------:R-:W-:Y:S01]  /*7a00*/  BPT.TRAP 0x1 ;  /* 0x000000040000795c */ /* 0x000fe20000300000 */
.L_x_6430:
[----:B-1----:R-:W-:Y:S05]  /*7a10*/  @P2 BRA `(.L_x_6428) ;  /* 0x0000000000082947 */ /* 0x002fea0003800000 */
[----:B------:R-:W1:Y:S02]  /*7a20*/  SYNCS.PHASECHK.TRANS64.TRYWAIT P2, [R0+URZ+0x34830], R21 ;  /* 0x03483015000075a7 */ /* 0x000e64000804017f */
[----:B-1----:R-:W-:Y:S05]  /*7a30*/  @!P2 BRA `(.L_x_6431) ;  /* 0x000000f800f4a947 */ /* 0x002fea0003800000 */
.L_x_6428:
[----:B------:R-:W2:Y:S01]  /*7a40*/  S2R R20, SR_TID.X ;  /* 0x0000000000147919 */ /* 0x000ea20000002100 */
[----:B------:R-:W-:Y:S01]  /*7a50*/  R2UR UR7, R3 ;  /* 0x00000000030772ca */ /* 0x000fe200000e0000 */
[----:B------:R-:W-:Y:S01]  /*7a60*/  UMOV UR24, UR4 ;  /* 0x0000000400187c82 */ /* 0x000fe20008000000 */
[----:B------:R-:W-:Y:S01]  /*7a70*/  R2UR UR6, R2 ;  /* 0x00000000020672ca */ /* 0x000fe200000e0000 */
[----:B------:R-:W-:Y:S01]  /*7a80*/  UMOV UR25, UR5 ;  /* 0x0000000500197c82 */ /* 0x000fe20008000000 */
[----:B------:R-:W-:Y:S01]  /*7a90*/  UMOV UR27, 0x40000040 ;  /* 0x40000040001b7882 */ /* 0x000fe20000000000 */
[----:B------:R-:W-:Y:S01]  /*7aa0*/  UMOV UR56, UR4 ;  /* 0x0000000400387c82 */ /* 0x000fe20008000000 */
        /* <DEDUP_REMOVED lines=9> */
[----:B------:R-:W-:Y:S01]  /*7b40*/  UIMAD UR6, UR6, 0xb00, UR7 ;  /* 0x00000b00060678a4 */ /* 0x000fe2000f8e0207 */
[----:B------:R-:W-:Y:S01]  /*7b50*/  R2UR UR10, R8 ;  /* 0x00000000080a72ca */ /* 0x000fe200000e0000 */
[----:B------:R-:W-:Y:S01]  /*7b60*/  UMOV UR37, UR5 ;  /* 0x0000000500257c82 */ /* 0x000fe20008000000 */
[----:B------:R-:W-:Y:S01]  /*7b70*/  UMOV UR7, 0x40000040 ;  /* 0x4000004000077882 */ /* 0x000fe20000000000 */
[----:B------:R-:W-:Y:S01]  /*7b80*/  UIADD3 UR26, UR6, 0x80, URZ ;  /* 0x00000080061a7890 */ /* 0x000fe2000fffe03f */
[----:B------:R-:W-:Y:S01]  /*7b90*/  R2UR UR11, R9 ;  /* 0x00000000090b72ca */ /* 0x000fe200000e0000 */
[----:B------:R-:W-:Y:S01]  /*7ba0*/  UIADD3 UR58, UR6, 0x100, URZ ;  /* 0x00000100063a7890 */ /* 0x000fe2000fffe03f */
[----:B------:R-:W-:Y:S01]  /*7bb0*/  R2UR UR14, R6 ;  /* 0x00000000060e72ca */ /* 0x000fe200000e0000 */
[----:B------:R-:W-:Y:S01]  /*7bc0*/  UIADD3 UR30, UR6, 0x180, URZ ;  /* 0x00000180061e7890 */ /* 0x000fe2000fffe03f */
[----:B------:R-:W-:Y:S01]  /*7bd0*/  R2UR UR15, R7 ;  /* 0x00000000070f72ca */ /* 0x000fe200000e0000 */
[----:B------:R-:W-:-:S02]  /*7be0*/  UIADD3 UR34, UR6, 0x200, URZ ;  /* 0x0000020006227890 */ /* 0x000fc4000fffe03f */
[----:B------:R-:W-:Y:S01]  /*7bf0*/  UIADD3 UR38, UR6, 0x280, URZ ;  /* 0x0000028006267890 */ /* 0x000fe2000fffe03f */
[----:B------:R-:W-:Y:S01]  /*7c00*/  UMOV UR39, 0x40000040 ;  /* 0x4000004000277882 */ /* 0x000fe20000000000 */
[----:B------:R-:W-:Y:S01]  /*7c10*/  UIADD3 UR42, UR6, 0x300, URZ ;  /* 0x00000300062a7890 */ /* 0x000fe2000fffe03f */
[----:B--2---:R-:W-:Y:S01]  /*7c20*/  SHF.R.U32.HI R20, RZ, 0x7, R20 ;  /* 0x00000007ff147819 */ /* 0x004fe20000011614 */
[----:B------:R-:W-:Y:S01]  /*7c30*/  UMOV UR40, UR4 ;  /* 0x0000000400287c82 */ /* 0x000fe20008000000 */
[----:B------:R-:W-:Y:S01]  /*7c40*/  UMOV UR41, UR5 ;  /* 0x0000000500297c82 */ /* 0x000fe20008000000 */
[----:B------:R-:W-:Y:S01]  /*7c50*/  UMOV UR43, 0x40000040 ;  /* 0x40000040002b7882 */ /* 0x000fe20000000000 */
[----:B------:R-:W-:Y:S01]  /*7c60*/  UIADD3 UR46, UR6, 0x380, URZ ;  /* 0x00000380062e7890 */ /* 0x000fe2000fffe03f */
[----:B01----:R-:W-:Y:S01]  /*7c70*/  VIADD R0, R20, 0x8 ;  /* 0x0000000814007836 */ /* 0x003fe20000000000 */
[----:B------:R-:W-:Y:S01]  /*7c80*/  UMOV UR44, UR4 ;  /* 0x00000004002c7c82 */ /* 0x000fe20008000000 */
[----:B------:R-:W-:Y:S01]  /*7c90*/  UMOV UR45, UR5 ;  /* 0x00000005002d7c82 */ /* 0x000fe20008000000 */
[----:B------:R-:W-:Y:S01]  /*7ca0*/  UMOV UR47, 0x40000040 ;  /* 0x40000040002f7882 */ /* 0x000fe20000000000 */
[----:B------:R-:W-:Y:S01]  /*7cb0*/  UIADD3 UR50, UR6, 0x480, URZ ;  /* 0x0000048006327890 */ /* 0x000fe2000fffe03f */
[----:B------:R0:W-:Y:S01]  /*7cc0*/  BAR.SYNC.DEFER_BLOCKING R0, 0x100 ;  /* 0x000400000000751d */ /* 0x0001e20000010000 */
[----:B------:R-:W-:-:S02]  /*7cd0*/  UIADD3 UR54, UR6, 0x500, URZ ;  /* 0x0000050006367890 */ /* 0x000fc4000fffe03f */
[----:B------:R-:W-:Y:S02]  /*7ce0*/  UIADD3 UR18, UR6, 0x584, URZ ;  /* 0x0000058406127890 */ /* 0x000fe4000fffe03f */
[----:B------:R-:W-:Y:S01]  /*7cf0*/  UIADD3 UR22, UR6, 0x586, URZ ;  /* 0x0000058606167890 */ /* 0x000fe2000fffe03f */
[----:B------:R-:W-:Y:S01]  /*7d00*/  UMOV UR48, UR4 ;  /* 0x0000000400307c82 */ /* 0x000fe20008000000 */
[----:B------:R-:W-:Y:S01]  /*7d10*/  UMOV UR49, UR5 ;  /* 0x0000000500317c82 */ /* 0x000fe20008000000 */
[----:B------:R-:W-:Y:S01]  /*7d20*/  UMOV UR51, 0x40000040 ;  /* 0x4000004000337882 */ /* 0x000fe20000000000 */
[----:B------:R-:W-:Y:S01]  /*7d30*/  UMOV UR52, UR4 ;  /* 0x0000000400347c82 */ /* 0x000fe20008000000 */
[----:B------:R-:W-:Y:S01]  /*7d40*/  UMOV UR53, UR5 ;  /* 0x0000000500357c82 */ /* 0x000fe20008000000 */
[----:B------:R-:W-:Y:S01]  /*7d50*/  UMOV UR55, 0x40000040 ;  /* 0x4000004000377882 */ /* 0x000fe20000000000 */
[----:B------:R-:W-:Y:S01]  /*7d60*/  UMOV UR19, 0x40000040 ;  /* 0x4000004000137882 */ /* 0x000fe20000000000 */
[----:B------:R-:W-:Y:S01]  /*7d70*/  UMOV UR23, 0x40000040 ;  /* 0x4000004000177882 */ /* 0x000fe20000000000 */
[----:B------:R-:W-:-:S06]  /*7d80*/  WARPGROUP.ARRIVE ;  /* 0x00000000000079c5 */ /* 0x000fcc0000000000 */
[----:B------:R-:W-:Y:S01]  /*7d90*/  HGMMA.64x16x16.F32 R168, gdesc[UR4], RZ, !UPT, gsb0 ;  /* 0x0020000004a879f0 */ /* 0x000fe2000c0008ff */
[----:B------:R-:W-:Y:S02]  /*7da0*/  UIADD3 UR7, UR6, 0x400, URZ ;  /* 0x0000040006077890 */ /* 0x000fe4000fffe03f */
        /* <DEDUP_REMOVED lines=143> */
[----:B------:R-:W-:Y:S02]  /*86a0*/  R2UR UR10, R4 ;  /* 0x00000000040a72ca */ /* 0x000fe400000e0000 */
[----:B------:R-:W-:Y:S01]  /*86b0*/  R2UR UR11, R5 ;  /* 0x00000000050b72ca */ /* 0x000fe200000e0000 */
        /* <DEDUP_REMOVED lines=377> */
[----:B------:R-:W-:Y:S01]  /*9e50*/  UIADD3 UR6, UR6, 0xa86, URZ ;  /* 0x00000a8606067890 */ /* 0x000fe2000fffe03f */
        /* <DEDUP_REMOVED lines=36> */
.L_x_6433:
[----:B------:R-:W0:Y:S01]  /*a0a0*/  S2UR UR7, SR_CgaCtaId ;  /* 0x00000000000779c3 */ /* 0x000e220000008800 */
[----:B------:R-:W-:Y:S01]  /*a0b0*/  UMOV UR6, 0x400 ;  /* 0x0000040000067882 */ /* 0x000fe20000000000 */
[----:B------:R-:W-:Y:S01]  /*a0c0*/  SHF.L.U32 R0, R15, 0x1f, RZ ;  /* 0x0000001f0f007819 */ /* 0x000fe200000006ff */
[----:B0-----:R-:W-:-:S04]  /*a0d0*/  ULEA UR6, UR7, UR6, 0x18 ;  /* 0x0000000607067291 */ /* 0x001fc8000f8ec03f */
[----:B------:R-:W-:-:S09]  /*a0e0*/  ULEA UR6, UR61, UR6, 0x3 ;  /* 0x000000063d067291 */ /* 0x000fd2000f8e183f */
[----:B------:R0:W1:Y:S01]  /*a0f0*/  SYNCS.PHASECHK.TRANS64.TRYWAIT P2, [UR6+0x34850], R0 ;  /* 0x03485000ff0075a7 */ /* 0x0000620008040146 */
[----:B------:R-:W-:Y:S05]  /*a100*/  @!P0 BRA `(.L_x_6434) ;  /* 0x0000000000048947 */ /* 0x000fea0003800000 */
[----:B------:R-:W-:Y:S01]  /*a110*/  BPT.TRAP 0x1 ;  /* 0x000000040000795c */ /* 0x000fe20000300000 */
.L_x_6434:
[----:B-1----:R-:W-:Y:S05]  /*a120*/  @P2 BRA `(.L_x_6432) ;  /* 0x0000000000082947 */ /* 0x002fea0003800000 */
[----:B------:R-:W1:Y:S02]  /*a130*/  SYNCS.PHASECHK.TRANS64.TRYWAIT P2, [UR6+0x34850], R0 ;  /* 0x03485000ff0075a7 */ /* 0x000e640008040146 */
[----:B-1----:R-:W-:Y:S05]  /*a140*/  @!P2 BRA `(.L_x_6435) ;  /* 0x000000d40044a947 */ /* 0x002fea0003800000 */
.L_x_6432:
[----:B------:R-:W2:Y:S01]  /*a150*/  S2UR UR7, SR_CgaCtaId ;  /* 0x00000000000779c3 */ /* 0x000ea20000008800 */
[----:B------:R-:W-:Y:S01]  /*a160*/  UMOV UR6, 0x400 ;  /* 0x0000040000067882 */ /* 0x000fe20000000000 */
[----:B------:R-:W-:Y:S01]  /*a170*/  WARPGROUP.ARRIVE ;  /* 0x00000000000079c5 */ /* 0x000fe20000000000 */
[----:B-1----:R-:W-:Y:S01]  /*a180*/  FMUL.FTZ R15, R168, UR60 ;  /* 0x0000003ca80f7c20 */ /* 0x002fe20008410000 */
        /* <DEDUP_REMOVED lines=20> */
[----:B--2---:R-:W-:Y:S01]  /*a2d0*/  ULEA UR6, UR7, UR6, 0x18 ;  /* 0x0000000607067291 */ /* 0x004fe2000f8ec03f */
[----:B------:R-:W2:Y:S01]  /*a2e0*/  MUFU.TANH R169, R169 ;  /* 0x000000a900a97308 */ /* 0x000ea20000002400 */
[----:B-1----:R-:W-:Y:S01]  /*a2f0*/  FMNMX.FTZ R173, R15, R11, !PT ;  /* 0x0000000b0fad7209 */ /* 0x002fe20007810000 */
[----:B------:R-:W-:Y:S01]  /*a300*/  UMOV UR7, 0x40000040 ;  /* 0x4000004000077882 */ /* 0x000fe20000000000 */
[----:B------:R-:W-:Y:S01]  /*a310*/  FMUL.FTZ R140, R140, UR60 ;  /* 0x0000003c8c8c7c20 */ /* 0x000fe20008410000 */
[----:B------:R-:W-:Y:S01]  /*a320*/  FMUL.FTZ R141, R141, UR60 ;  /* 0x0000003c8d8d7c20 */ /* 0x000fe20008410000 */
[----:B0-----:R-:W-:-:S02]  /*a330*/  IMAD.U32 R0, RZ, RZ, UR6 ;  /* 0x00000006ff007e24 */ /* 0x001fc4000f8e00ff */
[----:B------:R-:W-:Y:S01]  /*a340*/  FMUL.FTZ R128, R128, UR60 ;  /* 0x0000003c80807c20 */ /* 0x000fe20008410000 */
[----:B------:R-:W-:Y:S01]  /*a350*/  FMUL.FTZ R129, R129, UR60 ;  /* 0x0000003c81817c20 */ /* 0x000fe20008410000 */
[----:B------:R-:W0:Y:S01]  /*a360*/  MUFU.TANH R170, R170 ;  /* 0x000000aa00aa7308 */ /* 0x000e220000002400 */
[----:B---3--:R-:W-:Y:S01]  /*a370*/  FMNMX.FTZ R173, R20, R173, !PT ;  /* 0x000000ad14ad7209 */ /* 0x008fe20007810000 */
[----:B------:R-:W-:Y:S01]  /*a380*/  FMUL.FTZ R132, R132, UR60 ;  /* 0x0000003c84847c20 */ /* 0x000fe20008410000 */
[----:B------:R-:W-:Y:S01]  /*a390*/  R2UR UR6, R0 ;  /* 0x00000000000672ca */ /* 0x000fe200000e0000 */
        /* <DEDUP_REMOVED lines=12> */
[----:B------:R-:W-:Y:S01]  /*a460*/  UIADD3 UR6, UR6, 0x400, URZ ;  /* 0x0000040006067890 */ /* 0x000fe2000fffe03f */
[----:B------:R-:W2:Y:S01]  /*a470*/  MUFU.TANH R161, R161 ;  /* 0x000000a100a17308 */ /* 0x000ea20000002400 */
[----:B0-----:R-:W-:Y:S01]  /*a480*/  FMNMX.FTZ R173, R170, R173, !PT ;  /* 0x000000adaaad7209 */ /* 0x001fe20007810000 */
[----:B------:R-:W-:Y:S01]  /*a490*/  FMUL.FTZ R105, R105, UR60 ;  /* 0x0000003c69697c20 */ /* 0x000fe20008410000 */
[----:B------:R-:W-:Y:S01]  /*a4a0*/  USHF.R.U32.HI UR6, URZ, 0x4, UR6 ;  /* 0x000000043f067899 */ /* 0x000fe20008011606 */
[----:B------:R-:W-:Y:S01]  /*a4b0*/  FMUL.FTZ R108, R108, UR60 ;  /* 0x0000003c6c6c7c20 */ /* 0x000fe20008410000 */
[----:B------:R-:W-:Y:S01]  /*a4c0*/  FMUL.FTZ R109, R109, UR60 ;  /* 0x0000003c6d6d7c20 */ /* 0x000fe20008410000 */
[----:B------:R-:W-:Y:S01]  /*a4d0*/  FMUL.FTZ R96, R96, UR60 ;  /* 0x0000003c60607c20 */ /* 0x000fe20008410000 */
[----:B------:R-:W-:Y:S01]  /*a4e0*/  ULOP3.LUT UR6, UR6, 0x3fff, URZ, 0xc0, !UPT ;  /* 0x00003fff06067892 */ /* 0x000fe2000f8ec03f */
[----:B------:R-:W0:Y:S01]  /*a4f0*/  MUFU.TANH R164, R164 ;  /* 0x000000a400a47308 */ /* 0x000e220000002400 */
[----:B-1----:R-:W-:Y:S01]  /*a500*/  FMNMX.FTZ R173, R160, R173, !PT ;  /* 0x000000ada0ad7209 */ /* 0x002fe20007810000 */
[----:B------:R-:W-:Y:S01]  /*a510*/  FMUL.FTZ R168, R171, UR60 ;  /* 0x0000003caba87c20 */ /* 0x000fe20008410000 */
[----:B------:R-:W-:Y:S01]  /*a520*/  ULOP3.LUT UR6, UR6, 0x5800000, URZ, 0xfc, !UPT ;  /* 0x0580000006067892 */ /* 0x000fe2000f8efc3f */
[----:B------:R-:W-:Y:S01]  /*a530*/  FMUL.FTZ R171, R174, UR60 ;  /* 0x0000003caeab7c20 */ /* 0x000fe20008410000 */
[----:B------:R-:W-:Y:S01]  /*a540*/  FMUL.FTZ R97, R97, UR60 ;  /* 0x0000003c61617c20 */ /* 0x000fe20008410000 */
[----:B------:R-:W-:Y:S01]  /*a550*/  FMUL.FTZ R100, R100, UR60 ;  /* 0x0000003c64647c20 */ /* 0x000fe20008410000 */
[----:B------:R-:W-:Y:S01]  /*a560*/  UIMAD UR10, UR61, 0xb00, UR6 ;  /* 0x00000b003d0a78a4 */ /* 0x000fe2000f8e0206 */
[----:B------:R-:W1:Y:S01]  /*a570*/  MUFU.TANH R165, R165 ;  /* 0x000000a500a57308 */ /* 0x000e620000002400 */
[----:B--2---:R-:W-:Y:S01]  /*a580*/  FMNMX.FTZ R173, R161, R173, !PT ;  /* 0x000000ada1ad7209 */ /* 0x004fe20007810000 */
[----:B------:R-:W-:Y:S01]  /*a590*/  FMUL.FTZ R101, R101, UR60 ;  /* 0x0000003c65657c20 */ /* 0x000fe20008410000 */
[----:B------:R-:W-:Y:S01]  /*a5a0*/  FMUL.FTZ R88, R88, UR60 ;  /* 0x0000003c58587c20 */ /* 0x000fe20008410000 */
[----:B------:R-:W-:Y:S01]  /*a5b0*/  FMUL.FTZ R89, R89, UR60 ;  /* 0x0000003c59597c20 */ /* 0x000fe20008410000 */
[----:B------:R-:W-:Y:S01]  /*a5c0*/  FMUL.FTZ R92, R92, UR60 ;  /* 0x0000003c5c5c7c20 */ /* 0x000fe20008410000 */
[----:B------:R-:W-:Y:S01]  /*a5d0*/  UMOV UR6, UR10 ;  /* 0x0000000a00067c82 */ /* 0x000fe20008000000 */
[----:B------:R-:W-:Y:S01]  /*a5e0*/  FMUL.FTZ R93, R93, UR60 ;  /* 0x0000003c5d5d7c20 */ /* 0x000fe20008410000 */
[----:B------:R-:W-:Y:S01]  /*a5f0*/  HGMMA.64x128x16.F32 R24, R176, gdesc[UR4].tnspB, R24, gsb0 ;  /* 0x41e00004b0187df0 */ /* 0x000fe20008000818 */
[----:B------:R-:W-:Y:S01]  /*a600*/  UIADD3 UR6, UR10, 0x80, URZ ;  /* 0x000000800a067890 */ /* 0x000fe2000fffe03f */
[----:B------:R-:W2:Y:S01]  /*a610*/  MUFU.TANH R152, R152 ;  /* 0x0000009800987308 */ /* 0x000ea20000002400 */
[----:B------:R-:W-:Y:S01]  /*a620*/  UMOV UR7, 0x40000040 ;  /* 0x4000004000077882 */ /* 0x000fe20000000000 */
[----:B0-----:R-:W-:Y:S01]  /*a630*/  FMNMX.FTZ R173, R164, R173, !PT ;  /* 0x000000ada4ad7209 */ /* 0x001fe20007810000 */
[----:B------:R-:W-:Y:S01]  /*a640*/  FMUL.FTZ R172, R175, UR60 ;  /* 0x0000003cafac7c20 */ /* 0x000fe20008410000 */
[----:B------:R-:W-:Y:S01]  /*a650*/  FMUL.FTZ R162, R162, UR60 ;  /* 0x0000003ca2a27c20 */ /* 0x000fe20008410000 */
[----:B------:R-:W-:Y:S01]  /*a660*/  ULDC UR11, c[0x0][0x988] ;  /* 0x00026200000b7ab9 */ /* 0x000fe20000000800 */
[----:B------:R-:W-:Y:S01]  /*a670*/  R2UR UR14, R12 ;  /* 0x000000000c0e72ca */ /* 0x000fe200000e0000 */
        /* <DEDUP_REMOVED lines=53> */
[----:B------:R-:W1:Y:S01]  /*a9d0*/  S2R R175, SR_TID.X ;  /* 0x0000000000af7919 */ /* 0x000e620000002100 */
[----:B------:R-:W-:-:S03]  /*a9e0*/  R2UR UR15, R18 ;  /* 0x00000000120f72ca */ /* 0x000fc600000e0000 */
[----:B------:R-:W3:Y:S01]  /*a9f0*/  MUFU.TANH R136, R136 ;  /* 0x0000008800887308 */ /* 0x000ee20000002400 */
[----:B--2---:R-:W-:-:S07]  /*aa00*/  FMNMX.FTZ R173, R148, R173, !PT ;  /* 0x000000ad94ad7209 */ /* 0x004fce0007810000 */
[----:B------:R-:W2:Y:S01]  /*aa10*/  MUFU.TANH R137, R137 ;  /* 0x0000008900897308 */ /* 0x000ea20000002400 */
[----:B0-----:R-:W-:Y:S01]  /*aa20*/  FMNMX.FTZ R173, R149, R173, !PT ;  /* 0x000000ad95ad7209 */ /* 0x001fe20007810000 */
[----:B------:R-:W-:-:S06]  /*aa30*/  UISETP.GT.AND UP0, UPT, UR14, UR15, UPT ;  /* 0x0000000f0e00728c */ /* 0x000fcc000bf04270 */
[----:B------:R-:W0:Y:S01]  /*aa40*/  MUFU.TANH R140, R140 ;  /* 0x0000008c008c7308 */ /* 0x000e220000002400 */
[----:B---3--:R-:W-:Y:S02]  /*aa50*/  FMNMX.FTZ R173, R136, R173, !PT ;  /* 0x000000ad88ad7209 */ /* 0x008fe40007810000 */
[----:B------:R-:W-:-:S05]  /*aa60*/  PLOP3.LUT P2, PT, PT, PT, UP0, 0x80, 0x0 ;  /* 0x000000000000781c */ /* 0x000fca0003f4f008 */
[----:B------:R-:W3:Y:S01]  /*aa70*/  MUFU.TANH R141, R141 ;  /* 0x0000008d008d7308 */ /* 0x000ee20000002400 */
[----:B--2---:R-:W-:Y:S02]  /*aa80*/  FMNMX.FTZ R173, R137, R173, !PT ;  /* 0x000000ad89ad7209 */ /* 0x004fe40007810000 */
[----:B-1----:R-:W-:-:S05]  /*aa90*/  SHF.R.U32.HI R175, RZ, 0x7, R175 ;  /* 0x00000007ffaf7819 */ /* 0x002fca00000116af */
[----:B------:R-:W1:Y:S01]  /*aaa0*/  MUFU.TANH R128, R128 ;  /* 0x0000008000807308 */ /* 0x000e620000002400 */
[----:B0-----:R-:W-:-:S07]  /*aab0*/  FMNMX.FTZ R173, R140, R173, !PT ;  /* 0x000000ad8cad7209 */ /* 0x001fce0007810000 */
[----:B------:R-:W0:Y:S01]  /*aac0*/  MUFU.TANH R129, R129 ;  /* 0x0000008100817308 */ /* 0x000e220000002400 */
[----:B---3--:R-:W-:-:S07]  /*aad0*/  FMNMX.FTZ R173, R141, R173, !PT ;  /* 0x000000ad8dad7209 */ /* 0x008fce0007810000 */
[----:B------:R-:W2:Y:S01]  /*aae0*/  MUFU.TANH R132, R132 ;  /* 0x0000008400847308 */ /* 0x000ea20000002400 */
[----:B-1----:R-:W-:-:S07]  /*aaf0*/  FMNMX.FTZ R173, R128, R173, !PT ;  /* 0x000000ad80ad7209 */ /* 0x002fce0007810000 */
[----:B------:R-:W1:Y:S01]  /*ab00*/  MUFU.TANH R133, R133 ;  /* 0x0000008500857308 */ /* 0x000e620000002400 */
[----:B0-----:R-:W-:-:S07]  /*ab10*/  FMNMX.FTZ R173, R129, R173, !PT ;  /* 0x000000ad81ad7209 */ /* 0x001fce0007810000 */
[----:B------:R-:W0:Y:S01]  /*ab20*/  MUFU.TANH R120, R120 ;  /* 0x0000007800787308 */ /* 0x000e220000002400 */
[----:B--2---:R-:W-:-:S07]  /*ab30*/  FMNMX.FTZ R173, R132, R173, !PT ;  /* 0x000000ad84ad7209 */ /* 0x004fce0007810000 */
[----:B------:R-:W2:Y:S01]  /*ab40*/  MUFU.TANH R121, R121 ;  /* 0x0000007900797308 */ /* 0x000ea20000002400 */
[----:B-1----:R-:W-:Y:S01]  /*ab50*/  FMNMX.FTZ R173, R133, R173, !PT ;  /* 0x000000ad85ad7209 */ /* 0x002fe20007810000 */
[----:B------:R-:W-:Y:S02]  /*ab60*/  WARPGROUP.DEPBAR.LE gsb0, 0x0 ;  /* 0x00008000000079c5 */ /* 0x000fe40000010000 */
[----:B------:R-:W-:-:S04]  /*ab70*/  WARPGROUP.ARRIVE ;  /* 0x00000000000079c5 */ /* 0x000fc80000000000 */
[----:B------:R-:W1:Y:S01]  /*ab80*/  MUFU.TANH R124, R124 ;  /* 0x0000007c007c7308 */ /* 0x000e620000002400 */
[----:B0-----:R-:W-:Y:S01]  /*ab90*/  FMNMX.FTZ R173, R120, R173, !PT ;  /* 0x000000ad78ad7209 */ /* 0x001fe20007810000 */
[----:B------:R-:W-:Y:S01]  /*aba0*/  HGMMA.64x128x16.F32 R24, R180, gdesc[UR4].tnspB, R24, gsb0 ;  /* 0x41e00004b4187df0 */ /* 0x000fe20008000818 */
[----:B------:R-:W-:Y:S01]  /*abb0*/  UIADD3 UR6, UR10, 0x100, URZ ;  /* 0x000001000a067890 */ /* 0x000fe2000fffe03f */
[----:B------:R-:W-:-:S04]  /*abc0*/  UMOV UR7, 0x40000040 ;  /* 0x4000004000077882 */ /* 0x000fc80000000000 */
        /* <DEDUP_REMOVED lines=35> */
[----:B0-----:R-:W-:Y:S01]  /*ae00*/  FMNMX.FTZ R88, R92, R174, !PT ;  /* 0x000000ae5c587209 */ /* 0x001fe20007810000 */
[----:B------:R-:W-:Y:S02]  /*ae10*/  WARPGROUP.DEPBAR.LE gsb0, 0x0 ;  /* 0x00008000000079c5 */ /* 0x000fe40000010000 */
[----:B------:R-:W-:-:S04]  /*ae20*/  WARPGROUP.ARRIVE ;  /* 0x00000000000079c5 */ /* 0x000fc80000000000 */
[----:B------:R-:W0:Y:S01]  /*ae30*/  MUFU.TANH R168, R168 ;  /* 0x000000a800a87308 */ /* 0x000e220000002400 */
[----:B--2---:R-:W-:Y:S01]  /*ae40*/  FMNMX.FTZ R88, R93, R88, !PT ;  /* 0x000000585d587209 */ /* 0x004fe20007810000 */
[----:B------:R-:W-:Y:S01]  /*ae50*/  HGMMA.64x128x16.F32 R24, R184, gdesc[UR4].tnspB, R24, gsb0 ;  /* 0x41e00004b8187df0 */ /* 0x000fe20008000818 */
[----:B------:R-:W-:Y:S01]  /*ae60*/  UIADD3 UR6, UR10, 0x180, URZ ;  /* 0x000001800a067890 */ /* 0x000fe2000fffe03f */
[----:B------:R-:W-:Y:S02]  /*ae70*/  UMOV UR7, 0x40000040 ;  /* 0x4000004000077882 */ /* 0x000fe40000000000 */
[----:B------:R-:W2:Y:S02]  /*ae80*/  SHFL.BFLY PT, R174, R88, 0x2, 0x1f ;  /* 0x0c401f0058ae7f89 */ /* 0x000ea400000e0000 */
[----:B------:R-:W3:Y:S08]  /*ae90*/  MUFU.TANH R171, R171 ;  /* 0x000000ab00ab7308 */ /* 0x000ef00000002400 */
[----:B------:R-:W4:Y:S08]  /*aea0*/  MUFU.TANH R172, R172 ;  /* 0x000000ac00ac7308 */ /* 0x000f300000002400 */
[----:B------:R-:W5:Y:S01]  /*aeb0*/  MUFU.TANH R162, R162 ;  /* 0x000000a200a27308 */ /* 0x000f620000002400 */
[----:B--2---:R-:W-:-:S07]  /*aec0*/  FMNMX.FTZ R88, R88, R174, !PT ;  /* 0x000000ae58587209 */ /* 0x004fce0007810000 */
[----:B------:R-:W2:Y:S01]  /*aed0*/  MUFU.TANH R163, R163 ;  /* 0x000000a300a37308 */ /* 0x000ea20000002400 */
[----:B------:R-:W1:Y:S07]  /*aee0*/  SHFL.BFLY PT, R174, R88, 0x1, 0x1f ;  /* 0x0c201f0058ae7f89 */ /* 0x000e6e00000e0000 */
[----:B------:R-:W2:Y:S08]  /*aef0*/  MUFU.TANH R166, R166 ;  /* 0x000000a600a67308 */ /* 0x000eb00000002400 */
[----:B------:R-:W2:Y:S08]  /*af00*/  MUFU.TANH R167, R167 ;  /* 0x000000a700a77308 */ /* 0x000eb00000002400 */
[----:B------:R-:W2:Y:S01]  /*af10*/  MUFU.TANH R154, R154 ;  /* 0x0000009a009a7308 */ /* 0x000ea20000002400 */
[----:B-1----:R-:W-:-:S05]  /*af20*/  FMNMX.FTZ R88, R88, R174, !PT ;  /* 0x000000ae58587209 */ /* 0x002fca0007810000 */
[C---:B------:R-:W-:Y:S02]  /*af30*/  FMUL.FTZ R12, R88.reuse, UR11 ;  /* 0x0000000b580c7c20 */ /* 0x040fe40008410000 */
[----:B------:R-:W1:Y:S01]  /*af40*/  MUFU.TANH R155, R155 ;  /* 0x0000009b009b7308 */ /* 0x000e620000002400 */
[----:B------:R-:W-:Y:S01]  /*af50*/  FADD.FTZ R11, -R88, R11 ;  /* 0x0000000b580b7221 */ /* 0x000fe20000010100 */
[--C-:B------:R-:W-:Y:S01]  /*af60*/  FFMA.FTZ R176, R15, UR11, -R12.reuse ;  /* 0x0000000b0fb07c23 */ /* 0x100fe2000801080c */
[--C-:B------:R-:W-:Y:S01]  /*af70*/  FFMA.FTZ R180, R160, UR11, -R12.reuse ;  /* 0x0000000ba0b47c23 */ /* 0x100fe2000801080c */
[--C-:B------:R-:W-:Y:S01]  /*af80*/  FFMA.FTZ R15, R20, UR11, -R12.reuse ;  /* 0x0000000b140f7c23 */ /* 0x100fe2000801080c */
[--C-:B------:R-:W-:Y:S01]  /*af90*/  FFMA.FTZ R160, R161, UR11, -R12.reuse ;  /* 0x0000000ba1a07c23 */ /* 0x100fe2000801080c */
[--C-:B------:R-:W-:Y:S02]  /*afa0*/  FFMA.FTZ R178, R169, UR11, -R12.reuse ;  /* 0x0000000ba9b27c23 */ /* 0x100fe4000801080c */
[----:B------:R-:W1:Y:S01]  /*afb0*/  MUFU.TANH R158, R158 ;  /* 0x0000009e009e7308 */ /* 0x000e620000002400 */
[--C-:B------:R-:W-:Y:S01]  /*afc0*/  FFMA.FTZ R20, R170, UR11, -R12.reuse ;  /* 0x0000000baa147c23 */ /* 0x100fe2000801080c */
[--C-:B------:R-:W-:Y:S01]  /*afd0*/  FFMA.FTZ R182, R164, UR11, -R12.reuse ;  /* 0x0000000ba4b67c23 */ /* 0x100fe2000801080c */
[--C-:B------:R-:W-:Y:S01]  /*afe0*/  FFMA.FTZ R161, R165, UR11, -R12.reuse ;  /* 0x0000000ba5a17c23 */ /* 0x100fe2000801080c */
[--C-:B------:R-:W-:Y:S01]  /*aff0*/  FFMA.FTZ R153, R153, UR11, -R12.reuse ;  /* 0x0000000b99997c23 */ /* 0x100fe2000801080c */
[--C-:B------:R-:W-:Y:S01]  /*b000*/  FFMA.FTZ R157, R157, UR11, -R12.reuse ;  /* 0x0000000b9d9d7c23 */ /* 0x100fe2000801080c */
[--C-:B------:R-:W-:Y:S01]  /*b010*/  FFMA.FTZ R129, R129, UR11, -R12.reuse ;  /* 0x0000000b81817c23 */ /* 0x100fe2000801080c */
[--C-:B------:R-:W-:Y:S01]  /*b020*/  FFMA.FTZ R96, R96, UR11, -R12.reuse ;  /* 0x0000000b60607c23 */ /* 0x100fe2000801080c */
[----:B------:R-:W1:Y:S01]  /*b030*/  MUFU.TANH R159, R159 ;  /* 0x0000009f009f7308 */ /* 0x000e620000002400 */
[--C-:B------:R-:W-:Y:S01]  /*b040*/  FFMA.FTZ R97, R97, UR11, -R12.reuse ;  /* 0x0000000b61617c23 */ /* 0x100fe2000801080c */
[--C-:B------:R-:W-:Y:S01]  /*b050*/  FFMA.FTZ R100, R100, UR11, -R12.reuse ;  /* 0x0000000b64647c23 */ /* 0x100fe2000801080c */
[--C-:B------:R-:W-:Y:S01]  /*b060*/  FFMA.FTZ R101, R101, UR11, -R12.reuse ;  /* 0x0000000b65657c23 */ /* 0x100fe2000801080c */
[----:B------:R-:W-:Y:S01]  /*b070*/  FFMA.FTZ R92, R92, UR11, -R12 ;  /* 0x0000000b5c5c7c23 */ /* 0x000fe2000801080c */
[----:B------:R-:W-:-:S03]  /*b080*/  FMUL.FTZ R11, R11, UR11 ;  /* 0x0000000b0b0b7c20 */ /* 0x000fc60008410000 */
[----:B------:R-:W1:Y:S08]  /*b090*/  MUFU.TANH R146, R146 ;  /* 0x0000009200927308 */ /* 0x000e700000002400 */
[----:B------:R-:W1:Y:S08]  /*b0a0*/  MUFU.TANH R147, R147 ;  /* 0x0000009300937308 */ /* 0x000e700000002400 */
[----:B------:R-:W1:Y:S08]  /*b0b0*/  MUFU.TANH R150, R150 ;  /* 0x0000009600967308 */ /* 0x000e700000002400 */
[----:B------:R-:W1:Y:S08]  /*b0c0*/  MUFU.TANH R151, R151 ;  /* 0x0000009700977308 */ /* 0x000e700000002400 */
[----:B------:R-:W1:Y:S08]  /*b0d0*/  MUFU.TANH R138, R138 ;  /* 0x0000008a008a7308 */ /* 0x000e700000002400 */
[----:B------:R-:W1:Y:S08]  /*b0e0*/  MUFU.TANH R139, R139 ;  /* 0x0000008b008b7308 */ /* 0x000e700000002400 */
[----:B------:R-:W1:Y:S01]  /*b0f0*/  MUFU.TANH R142, R142 ;  /* 0x0000008e008e7308 */ /* 0x000e620000002400 */
[----:B------:R-:W-:-:S02]  /*b100*/  WARPGROUP.DEPBAR.LE gsb0, 0x0 ;  /* 0x00008000000079c5 */ /* 0x000fc40000010000 */
[----:B------:R-:W-:Y:S01]  /*b110*/  WARPGROUP.ARRIVE ;  /* 0x00000000000079c5 */ /* 0x000fe20000000000 */
[--C-:B------:R-:W-:Y:S01]  /*b120*/  FFMA.FTZ R184, R152, UR11, -R12.reuse ;  /* 0x0000000b98b87c23 */ /* 0x100fe2000801080c */
[----:B------:R-:W-:Y:S01]  /*b130*/  FMNMX.FTZ R152, R21, R10, !PT ;  /* 0x0000000a15987209 */ /* 0x000fe20007810000 */
[----:B------:R-:W-:Y:S02]  /*b140*/  FFMA.FTZ R186, R156, UR11, -R12 ;  /* 0x0000000b9cba7c23 */ /* 0x000fe4000801080c */
[----:B------:R-:W1:Y:S01]  /*b150*/  MUFU.TANH R143, R143 ;  /* 0x0000008f008f7308 */ /* 0x000e620000002400 */
[----:B------:R-:W-:Y:S01]  /*b160*/  HGMMA.64x128x16.F32 R24, R188, gdesc[UR4].tnspB, R24, gsb0 ;  /* 0x41e00004bc187df0 */ /* 0x000fe20008000818 */
[----:B------:R-:W-:Y:S01]  /*b170*/  UIADD3 UR6, UR10, 0x200, URZ ;  /* 0x000002000a067890 */ /* 0x000fe2000fffe03f */
[----:B0-----:R-:W-:Y:S01]  /*b180*/  FMNMX.FTZ R152, R168, R152, !PT ;  /* 0x00000098a8987209 */ /* 0x001fe20007810000 */
[----:B------:R-:W-:-:S03]  /*b190*/  UMOV UR7, 0x40000040 ;  /* 0x4000004000077882 */ /* 0x000fc60000000000 */
[----:B---3--:R-:W-:Y:S01]  /*b1a0*/  FMNMX.FTZ R152, R171, R152, !PT ;  /* 0x00000098ab987209 */ /* 0x008fe20007810000 */
[----:B------:R-:W0:Y:S03]  /*b1b0*/  MUFU.TANH R130, R130 ;  /* 0x0000008200827308 */ /* 0x000e260000002400 */
[----:B----4-:R-:W-:-:S04]  /*b1c0*/  FMNMX.FTZ R156, R172, R152, !PT ;  /* 0x00000098ac9c7209 */ /* 0x010fc80007810000 */
[----:B-----5:R-:W-:Y:S01]  /*b1d0*/  FMNMX.FTZ R156, R162, R156, !PT ;  /* 0x0000009ca29c7209 */ /* 0x020fe20007810000 */
[----:B------:R-:W3:Y:S03]  /*b1e0*/  MUFU.TANH R131, R131 ;  /* 0x0000008300837308 */ /* 0x000ee60000002400 */
[----:B--2---:R-:W-:-:S04]  /*b1f0*/  FMNMX.FTZ R156, R163, R156, !PT ;  /* 0x0000009ca39c7209 */ /* 0x004fc80007810000 */
[----:B------:R-:W-:Y:S01]  /*b200*/  FMNMX.FTZ R156, R166, R156, !PT ;  /* 0x0000009ca69c7209 */ /* 0x000fe20007810000 */
[----:B------:R-:W2:Y:S03]  /*b210*/  MUFU.TANH R134, R134 ;  /* 0x0000008600867308 */ /* 0x000ea60000002400 */
[----:B------:R-:W-:-:S04]  /*b220*/  FMNMX.FTZ R156, R167, R156, !PT ;  /* 0x0000009ca79c7209 */ /* 0x000fc80007810000 */
[----:B------:R-:W-:Y:S01]  /*b230*/  FMNMX.FTZ R156, R154, R156, !PT ;  /* 0x0000009c9a9c7209 */ /* 0x000fe20007810000 */
[----:B------:R-:W4:Y:S03]  /*b240*/  MUFU.TANH R135, R135 ;  /* 0x0000008700877308 */ /* 0x000f260000002400 */
[----:B-1----:R-:W-:-:S04]  /*b250*/  FMNMX.FTZ R156, R155, R156, !PT ;  /* 0x0000009c9b9c7209 */ /* 0x002fc80007810000 */
[----:B------:R-:W-:Y:S01]  /*b260*/  FMNMX.FTZ R156, R158, R156, !PT ;  /* 0x0000009c9e9c7209 */ /* 0x000fe20007810000 */
[----:B------:R-:W1:Y:S03]  /*b270*/  MUFU.TANH R122, R122 ;  /* 0x0000007a007a7308 */ /* 0x000e660000002400 */
[----:B------:R-:W-:-:S04]  /*b280*/  FMNMX.FTZ R156, R159, R156, !PT ;  /* 0x0000009c9f9c7209 */ /* 0x000fc80007810000 */
[----:B------:R-:W-:Y:S01]  /*b290*/  FMNMX.FTZ R156, R146, R156, !PT ;  /* 0x0000009c929c7209 */ /* 0x000fe20007810000 */
[----:B------:R-:W5:Y:S03]  /*b2a0*/  MUFU.TANH R123, R123 ;  /* 0x0000007b007b7308 */ /* 0x000f660000002400 */
        /* <DEDUP_REMOVED lines=10> */
[----:B0-----:R-:W-:Y:S01]  /*b350*/  FMNMX.FTZ R156, R130, R156, !PT ;  /* 0x0000009c829c7209 */ /* 0x001fe20007810000 */
[----:B------:R-:W0:Y:S03]  /*b360*/  MUFU.TANH R115, R115 ;  /* 0x0000007300737308 */ /* 0x000e260000002400 */
[----:B---3--:R-:W-:-:S04]  /*b370*/  FMNMX.FTZ R156, R131, R156, !PT ;  /* 0x0000009c839c7209 */ /* 0x008fc80007810000 */
[----:B--2---:R-:W-:Y:S01]  /*b380*/  FMNMX.FTZ R156, R134, R156, !PT ;  /* 0x0000009c869c7209 */ /* 0x004fe20007810000 */
[----:B------:R-:W2:Y:S03]  /*b390*/  MUFU.TANH R118, R118 ;  /* 0x0000007600767308 */ /* 0x000ea60000002400 */
[----:B----4-:R-:W-:-:S04]  /*b3a0*/  FMNMX.FTZ R156, R135, R156, !PT ;  /* 0x0000009c879c7209 */ /* 0x010fc80007810000 */
[----:B-1----:R-:W-:Y:S01]  /*b3b0*/  FMNMX.FTZ R156, R122, R156, !PT ;  /* 0x0000009c7a9c7209 */ /* 0x002fe20007810000 */
[----:B------:R-:W1:Y:S03]  /*b3c0*/  MUFU.TANH R119, R119 ;  /* 0x0000007700777308 */ /* 0x000e660000002400 */
[----:B-----5:R-:W-:-:S04]  /*b3d0*/  FMNMX.FTZ R156, R123, R156, !PT ;  /* 0x0000009c7b9c7209 */ /* 0x020fc80007810000 */
[----:B------:R-:W-:Y:S01]  /*b3e0*/  FMNMX.FTZ R156, R126, R156, !PT ;  /* 0x0000009c7e9c7209 */ /* 0x000fe20007810000 */
[----:B------:R-:W3:Y:S03]  /*b3f0*/  MUFU.TANH R106, R106 ;  /* 0x0000006a006a7308 */ /* 0x000ee60000002400 */
[----:B------:R-:W-:-:S04]  /*b400*/  FMNMX.FTZ R156, R127, R156, !PT ;  /* 0x0000009c7f9c7209 */ /* 0x000fc80007810000 */
[----:B------:R-:W-:Y:S01]  /*b410*/  FMNMX.FTZ R156, R114, R156, !PT ;  /* 0x0000009c729c7209 */ /* 0x000fe20007810000 */
[----:B------:R-:W4:Y:S03]  /*b420*/  MUFU.TANH R107, R107 ;  /* 0x0000006b006b7308 */ /* 0x000f260000002400 */
[----:B0-----:R-:W-:-:S04]  /*b430*/  FMNMX.FTZ R156, R115, R156, !PT ;  /* 0x0000009c739c7209 */ /* 0x001fc80007810000 */
[----:B--2---:R-:W-:Y:S01]  /*b440*/  FMNMX.FTZ R156, R118, R156, !PT ;  /* 0x0000009c769c7209 */ /* 0x004fe20007810000 */
[----:B------:R-:W0:Y:S03]  /*b450*/  MUFU.TANH R110, R110 ;  /* 0x0000006e006e7308 */ /* 0x000e260000002400 */
[----:B-1----:R-:W-:-:S04]  /*b460*/  FMNMX.FTZ R156, R119, R156, !PT ;  /* 0x0000009c779c7209 */ /* 0x002fc80007810000 */
[----:B---3--:R-:W-:Y:S01]  /*b470*/  FMNMX.FTZ R156, R106, R156, !PT ;  /* 0x0000009c6a9c7209 */ /* 0x008fe20007810000 */
[----:B------:R-:W1:Y:S03]  /*b480*/  MUFU.TANH R111, R111 ;  /* 0x0000006f006f7308 */ /* 0x000e660000002400 */
[----:B----4-:R-:W-:-:S05]  /*b490*/  FMNMX.FTZ R156, R107, R156, !PT ;  /* 0x0000009c6b9c7209 */ /* 0x010fca0007810000 */
[----:B------:R-:W2:Y:S01]  /*b4a0*/  MUFU.TANH R98, R98 ;  /* 0x0000006200627308 */ /* 0x000ea20000002400 */
[----:B0-----:R-:W-:Y:S01]  /*b4b0*/  FMNMX.FTZ R156, R110, R156, !PT ;  /* 0x0000009c6e9c7209 */ /* 0x001fe20007810000 */
[----:B------:R-:W-:Y:S02]  /*b4c0*/  WARPGROUP.DEPBAR.LE gsb0, 0x0 ;  /* 0x00008000000079c5 */ /* 0x000fe40000010000 */
[----:B------:R-:W-:-:S04]  /*b4d0*/  WARPGROUP.ARRIVE ;  /* 0x00000000000079c5 */ /* 0x000fc80000000000 */
[----:B------:R-:W0:Y:S01]  /*b4e0*/  MUFU.TANH R99, R99 ;  /* 0x0000006300637308 */ /* 0x000e220000002400 */
[----:B-1----:R-:W-:Y:S01]  /*b4f0*/  FMNMX.FTZ R156, R111, R156, !PT ;  /* 0x0000009c6f9c7209 */ /* 0x002fe20007810000 */
[--C-:B------:R-:W-:Y:S01]  /*b500*/  FFMA.FTZ R188, R144, UR11, -R12.reuse ;  /* 0x0000000b90bc7c23 */ /* 0x100fe2000801080c */
[--C-:B------:R-:W-:Y:S01]  /*b510*/  FFMA.FTZ R144, R145, UR11, -R12.reuse ;  /* 0x0000000b91907c23 */ /* 0x100fe2000801080c */
[--C-:B------:R-:W-:Y:S01]  /*b520*/  FFMA.FTZ R190, R148, UR11, -R12.reuse ;  /* 0x0000000b94be7c23 */ /* 0x100fe2000801080c */
[----:B------:R-:W-:Y:S01]  /*b530*/  HGMMA.64x128x16.F32 R24, R192, gdesc[UR4].tnspB, R24, gsb0 ;  /* 0x41e00004c0187df0 */ /* 0x000fe20008000818 */
[----:B------:R-:W-:Y:S01]  /*b540*/  UIADD3 UR6, UR10, 0x280, URZ ;  /* 0x000002800a067890 */ /* 0x000fe2000fffe03f */
[----:B--2---:R-:W-:Y:S01]  /*b550*/  FMNMX.FTZ R156, R98, R156, !PT ;  /* 0x0000009c629c7209 */ /* 0x004fe20007810000 */
[----:B------:R-:W-:Y:S01]  /*b560*/  UMOV UR7, 0x40000040 ;  /* 0x4000004000077882 */ /* 0x000fe20000000000 */
[----:B------:R-:W1:Y:S01]  /*b570*/  MUFU.TANH R102, R102 ;  /* 0x0000006600667308 */ /* 0x000e620000002400 */
[----:B------:R-:W-:-:S07]  /*b580*/  FFMA.FTZ R145, R149, UR11, -R12 ;  /* 0x0000000b95917c23 */ /* 0x000fce000801080c */
[----:B------:R-:W2:Y:S01]  /*b590*/  MUFU.TANH R103, R103 ;  /* 0x0000006700677308 */ /* 0x000ea20000002400 */
[----:B0-----:R-:W-:-:S07]  /*b5a0*/  FMNMX.FTZ R156, R99, R156, !PT ;  /* 0x0000009c639c7209 */ /* 0x001fce0007810000 */
[----:B------:R-:W0:Y:S01]  /*b5b0*/  MUFU.TANH R90, R90 ;  /* 0x0000005a005a7308 */ /* 0x000e220000002400 */
[----:B-1----:R-:W-:-:S07]  /*b5c0*/  FMNMX.FTZ R156, R102, R156, !PT ;  /* 0x0000009c669c7209 */ /* 0x002fce0007810000 */
[----:B------:R-:W1:Y:S01]  /*b5d0*/  MUFU.TANH R91, R91 ;  /* 0x0000005b005b7308 */ /* 0x000e620000002400 */
[----:B--2---:R-:W-:-:S07]  /*b5e0*/  FMNMX.FTZ R156, R103, R156, !PT ;  /* 0x0000009c679c7209 */ /* 0x004fce0007810000 */
[----:B------:R-:W-:Y:S01]  /*b5f0*/  MUFU.TANH R94, R94 ;  /* 0x0000005e005e7308 */ /* 0x000fe20000002400 */
[----:B0-----:R-:W-:-:S07]  /*b600*/  FMNMX.FTZ R156, R90, R156, !PT ;  /* 0x0000009c5a9c7209 */ /* 0x001fce0007810000 */
[----:B------:R-:W-:Y:S01]  /*b610*/  MUFU.TANH R95, R95 ;  /* 0x0000005f005f7308 */ /* 0x000fe20000002400 */
[----:B-1----:R-:W-:-:S07]  /*b620*/  FMNMX.FTZ R156, R91, R156, !PT ;  /* 0x0000009c5b9c7209 */ /* 0x002fce0007810000 */
[----:B------:R-:W-:Y:S08]  /*b630*/  MUFU.EX2 R11, R11 ;  /* 0x0000000b000b7308 */ /* 0x000ff00000000800 */
[----:B------:R-:W0:Y:S08]  /*b640*/  MUFU.EX2 R176, R176 ;  /* 0x000000b000b07308 */ /* 0x000e300000000800 */
[----:B------:R-:W1:Y:S08]  /*b650*/  MUFU.EX2 R15, R15 ;  /* 0x0000000f000f7308 */ /* 0x000e700000000800 */
[----:B------:R-:W-:Y:S01]  /*b660*/  MUFU.EX2 R178, R178 ;  /* 0x000000b200b27308 */ /* 0x000fe20000000800 */
[----:B0-----:R-:W-:-:S07]  /*b670*/  FFMA.FTZ R14, R11, R14, R176 ;  /* 0x0000000e0b0e7223 */ /* 0x001fce00000100b0 */
        /* <DEDUP_REMOVED lines=37> */
[----:B------:R-:W-:-:S03]  /*b8d0*/  FFMA.FTZ R128, R133, UR11, -R12 ;  /* 0x0000000b85807c23 */ /* 0x000fc6000801080c */
[----:B------:R-:W-:Y:S01]  /*b8e0*/  HGMMA.64x128x16.F32 R24, R200, gdesc[UR4].tnspB, R24, gsb0 ;  /* 0x41e00004c8187df0 */ /* 0x000fe20008000818 */
[----:B------:R-:W-:Y:S01]  /*b8f0*/  UIADD3 UR6, UR10, 0x380, URZ ;  /* 0x000003800a067890 */ /* 0x000fe2000fffe03f */
[----:B------:R-:W-:Y:S01]  /*b900*/  MUFU.EX2 R196, R196 ;  /* 0x000000c400c47308 */ /* 0x000fe20000000800 */
[----:B------:R-:W-:-:S07]  /*b910*/  UMOV UR7, 0x40000040 ;  /* 0x4000004000077882 */ /* 0x000fce0000000000 */
[----:B------:R-:W-:Y:S08]  /*b920*/  MUFU.EX2 R198, R198 ;  /* 0x000000c600c67308 */ /* 0x000ff00000000800 */
[----:B------:R-:W-:Y:S01]  /*b930*/  MUFU.EX2 R128, R128 ;  /* 0x0000008000807308 */ /* 0x000fe20000000800 */
[----:B------:R-:W-:Y:S02]  /*b940*/  WARPGROUP.DEPBAR.LE gsb0, 0x0 ;  /* 0x00008000000079c5 */ /* 0x000fe40000010000 */
[----:B------:R-:W-:Y:S01]  /*b950*/  WARPGROUP.ARRIVE ;  /* 0x00000000000079c5 */ /* 0x000fe20000000000 */
[--C-:B------:R-:W-:Y:S01]  /*b960*/  FFMA.FTZ R200, R120, UR11, -R12.reuse ;  /* 0x0000000b78c87c23 */ /* 0x100fe2000801080c */
[--C-:B------:R-:W-:Y:S01]  /*b970*/  FFMA.FTZ R120, R121, UR11, -R12.reuse ;  /* 0x0000000b79787c23 */ /* 0x100fe2000801080c */
[--C-:B------:R-:W-:Y:S01]  /*b980*/  FFMA.FTZ R202, R124, UR11, -R12.reuse ;  /* 0x0000000b7cca7c23 */ /* 0x100fe2000801080c */
[----:B------:R-:W-:-:S02]  /*b990*/  FFMA.FTZ R121, R125, UR11, -R12 ;  /* 0x0000000b7d797c23 */ /* 0x000fc4000801080c */
[----:B------:R-:W-:Y:S01]  /*b9a0*/  HGMMA.64x128x16.F32 R24, R204, gdesc[UR4].tnspB, R24, gsb0 ;  /* 0x41e00004cc187df0 */ /* 0x000fe20008000818 */
[----:B------:R-:W-:Y:S01]  /*b9b0*/  UIADD3 UR6, UR10, 0x400, URZ ;  /* 0x000004000a067890 */ /* 0x000fe2000fffe03f */
[----:B------:R-:W-:Y:S01]  /*b9c0*/  MUFU.EX2 R200, R200 ;  /* 0x000000c800c87308 */ /* 0x000fe20000000800 */
[----:B------:R-:W-:-:S07]  /*b9d0*/  UMOV UR7, 0x40000040 ;  /* 0x4000004000077882 */ /* 0x000fce0000000000 */
[----:B------:R-:W-:Y:S08]  /*b9e0*/  MUFU.EX2 R120, R120 ;  /* 0x0000007800787308 */ /* 0x000ff00000000800 */
[----:B------:R-:W-:Y:S08]  /*b9f0*/  MUFU.EX2 R202, R202 ;  /* 0x000000ca00ca7308 */ /* 0x000ff00000000800 */
[----:B------:R-:W-:Y:S01]  /*ba00*/  MUFU.EX2 R121, R121 ;  /* 0x0000007900797308 */ /* 0x000fe20000000800 */
[----:B------:R-:W-:-:S02]  /*ba10*/  WARPGROUP.DEPBAR.LE gsb0, 0x0 ;  /* 0x00008000000079c5 */ /* 0x000fc40000010000 */
[----:B------:R-:W-:Y:S01]  /*ba20*/  WARPGROUP.ARRIVE ;  /* 0x00000000000079c5 */ /* 0x000fe20000000000 */
[--C-:B------:R-:W-:Y:S01]  /*ba30*/  FFMA.FTZ R206, R116, UR11, -R12.reuse ;  /* 0x0000000b74ce7c23 */ /* 0x100fe2000801080c */
[----:B------:R-:W-:Y:S01]  /*ba40*/  FMNMX.FTZ R116, R94, R156, !PT ;  /* 0x0000009c5e747209 */ /* 0x000fe20007810000 */
[--C-:B------:R-:W-:Y:S01]  /*ba50*/  FFMA.FTZ R204, R112, UR11, -R12.reuse ;  /* 0x0000000b70cc7c23 */ /* 0x100fe2000801080c */
[--C-:B------:R-:W-:Y:S01]  /*ba60*/  FFMA.FTZ R112, R113, UR11, -R12.reuse ;  /* 0x0000000b71707c23 */ /* 0x100fe2000801080c */
[----:B------:R-:W-:Y:S01]  /*ba70*/  FFMA.FTZ R113, R117, UR11, -R12 ;  /* 0x0000000b75717c23 */ /* 0x000fe2000801080c */
[----:B------:R-:W-:Y:S01]  /*ba80*/  HGMMA.64x128x16.F32 R24, R208, gdesc[UR4].tnspB, R24, gsb0 ;  /* 0x41e00004d0187df0 */ /* 0x000fe20008000818 */
[----:B------:R-:W-:Y:S01]  /*ba90*/  UIADD3 UR6, UR10, 0x480, URZ ;  /* 0x000004800a067890 */ /* 0x000fe2000fffe03f */
[----:B------:R-:W-:Y:S01]  /*baa0*/  FMNMX.FTZ R116, R95, R116, !PT ;  /* 0x000000745f747209 */ /* 0x000fe20007810000 */
[----:B------:R-:W-:Y:S01]  /*bab0*/  UMOV UR7, 0x40000040 ;  /* 0x4000004000077882 */ /* 0x000fe20000000000 */
[----:B------:R-:W-:Y:S03]  /*bac0*/  MUFU.EX2 R204, R204 ;  /* 0x000000cc00cc7308 */ /* 0x000fe60000000800 */
[----:B------:R-:W0:Y:S05]  /*bad0*/  SHFL.BFLY PT, R117, R116, 0x2, 0x1f ;  /* 0x0c401f0074757f89 */ /* 0x000e2a00000e0000 */
[----:B------:R-:W-:Y:S08]  /*bae0*/  MUFU.EX2 R112, R112 ;  /* 0x0000007000707308 */ /* 0x000ff00000000800 */
[----:B------:R-:W-:Y:S08]  /*baf0*/  MUFU.EX2 R206, R206 ;  /* 0x000000ce00ce7308 */ /* 0x000ff00000000800 */
[----:B------:R-:W-:Y:S01]  /*bb00*/  MUFU.EX2 R113, R113 ;  /* 0x0000007100717308 */ /* 0x000fe20000000800 */
[----:B0-----:R-:W-:-:S05]  /*bb10*/  FMNMX.FTZ R116, R116, R117, !PT ;  /* 0x0000007574747209 */ /* 0x001fca0007810000 */
[----:B------:R-:W0:Y:S01]  /*bb20*/  SHFL.BFLY PT, R117, R116, 0x1, 0x1f ;  /* 0x0c201f0074757f89 */ /* 0x000e2200000e0000 */
[----:B------:R-:W-:Y:S02]  /*bb30*/  WARPGROUP.DEPBAR.LE gsb0, 0x0 ;  /* 0x00008000000079c5 */ /* 0x000fe40000010000 */
[----:B------:R-:W-:Y:S01]  /*bb40*/  WARPGROUP.ARRIVE ;  /* 0x00000000000079c5 */ /* 0x000fe20000000000 */
[--C-:B------:R-:W-:Y:S01]  /*bb50*/  FFMA.FTZ R208, R104, UR11, -R12.reuse ;  /* 0x0000000b68d07c23 */ /* 0x100fe2000801080c */
[--C-:B------:R-:W-:Y:S01]  /*bb60*/  FFMA.FTZ R104, R105, UR11, -R12.reuse ;  /* 0x0000000b69687c23 */ /* 0x100fe2000801080c */
[--C-:B------:R-:W-:Y:S01]  /*bb70*/  FFMA.FTZ R105, R109, UR11, -R12.reuse ;  /* 0x0000000b6d697c23 */ /* 0x100fe2000801080c */
[--C-:B------:R-:W-:Y:S01]  /*bb80*/  FFMA.FTZ R109, R89, UR11, -R12.reuse ;  /* 0x0000000b596d7c23 */ /* 0x100fe2000801080c */
[----:B0-----:R-:W-:Y:S01]  /*bb90*/  FMNMX.FTZ R89, R116, R117, !PT ;  /* 0x0000007574597209 */ /* 0x001fe20007810000 */
[----:B------:R-:W-:Y:S01]  /*bba0*/  HGMMA.64x128x16.F32 R24, R212, gdesc[UR4].tnspB, R24, gsb0 ;  /* 0x41e00004d4187df0 */ /* 0x000fe20008000818 */
[----:B------:R-:W-:Y:S01]  /*bbb0*/  UIADD3 UR6, UR10, 0x500, URZ ;  /* 0x000005000a067890 */ /* 0x000fe2000fffe03f */
[--C-:B------:R-:W-:Y:S01]  /*bbc0*/  FFMA.FTZ R210, R108, UR11, -R12.reuse ;  /* 0x0000000b6cd27c23 */ /* 0x100fe2000801080c */
[----:B------:R-:W-:Y:S01]  /*bbd0*/  UMOV UR7, 0x40000040 ;  /* 0x4000004000077882 */ /* 0x000fe20000000000 */
[--C-:B------:R-:W-:Y:S01]  /*bbe0*/  FFMA.FTZ R108, R173, UR11, -R12.reuse ;  /* 0x0000000bad6c7c23 */ /* 0x100fe2000801080c */
[----:B------:R-:W-:Y:S01]  /*bbf0*/  FFMA.FTZ R116, R93, UR11, -R12 ;  /* 0x0000000b5d747c23 */ /* 0x000fe2000801080c */
        /* <DEDUP_REMOVED lines=8> */
[----:B------:R-:W-:Y:S01]  /*bc80*/  FFMA.FTZ R130, R131, UR11, -R93 ;  /* 0x0000000b83827c23 */ /* 0x000fe2000801085d */
[----:B------:R-:W-:Y:S01]  /*bc90*/  MUFU.EX2 R12, R12 ;  /* 0x0000000c000c7308 */ /* 0x000fe20000000800 */
[----:B------:R-:W-:-:S02]  /*bca0*/  @!P1 IMAD R131, R2, 0x8, R0 ;  /* 0x0000000802839824 */ /* 0x000fc400078e0200 */
[--C-:B------:R-:W-:Y:S01]  /*bcb0*/  FFMA.FTZ R181, R162, UR11, -R93.reuse ;  /* 0x0000000ba2b57c23 */ /* 0x100fe2000801085d */
[--C-:B------:R-:W-:Y:S01]  /*bcc0*/  FFMA.FTZ R117, R163, UR11, -R93.reuse ;  /* 0x0000000ba3757c23 */ /* 0x100fe2000801085d */
[--C-:B------:R-:W-:Y:S01]  /*bcd0*/  FFMA.FTZ R201, R122, UR11, -R93.reuse ;  /* 0x0000000b7ac97c23 */ /* 0x100fe2000801085d */
[----:B------:R-:W-:Y:S02]  /*bce0*/  @!P1 VIADD R131, R131, 0x34840 ;  /* 0x0003484083839836 */ /* 0x000fe40000000000 */
[--C-:B------:R-:W-:Y:S01]  /*bcf0*/  FFMA.FTZ R183, R166, UR11, -R93.reuse ;  /* 0x0000000ba6b77c23 */ /* 0x100fe2000801085d */
[--C-:B------:R-:W-:Y:S01]  /*bd00*/  FFMA.FTZ R124, R167, UR11, -R93.reuse ;  /* 0x0000000ba77c7c23 */ /* 0x100fe2000801085d */
[----:B------:R-:W0:Y:S01]  /*bd10*/  MUFU.EX2 R177, R177 ;  /* 0x000000b100b17308 */ /* 0x000e220000000800 */
[----:B------:R-:W-:Y:S01]  /*bd20*/  FFMA.FTZ R199, R134, UR11, -R93 ;  /* 0x0000000b86c77c23 */ /* 0x000fe2000801085d */
[----:B------:R-:W-:Y:S01]  /*bd30*/  @!P1 PRMT R141, RZ, 0x654, R131 ;  /* 0x00000654ff8d9816 */ /* 0x000fe20000000083 */
[--C-:B------:R-:W-:Y:S01]  /*bd40*/  FFMA.FTZ R131, R135, UR11, -R93.reuse ;  /* 0x0000000b87837c23 */ /* 0x100fe2000801085d */
[----:B------:R-:W-:Y:S01]  /*bd50*/  IMAD.U32 R135, RZ, RZ, UR61 ;  /* 0x0000003dff877e24 */ /* 0x000fe2000f8e00ff */
[----:B------:R-:W-:Y:S01]  /*bd60*/  IADD3 R134, -R175, 0xb, RZ ;  /* 0x0000000baf867810 */ /* 0x000fe20007ffe1ff */
[--C-:B------:R-:W-:Y:S01]  /*bd70*/  FFMA.FTZ R185, R154, UR11, -R93.reuse ;  /* 0x0000000b9ab97c23 */ /* 0x100fe2000801085d */
[----:B------:R-:W-:Y:S01]  /*bd80*/  FFMA.FTZ R125, R155, UR11, -R93 ;  /* 0x0000000b9b7d7c23 */ /* 0x000fe2000801085d */
[----:B------:R-:W1:Y:S01]  /*bd90*/  MUFU.EX2 R21, R21 ;  /* 0x0000001500157308 */ /* 0x000e620000000800 */
[----:B------:R-:W-:-:S02]  /*bda0*/  @!P1 IMAD R135, R135, 0x8, R0 ;  /* 0x0000000887879824 */ /* 0x000fc400078e0200 */
[--C-:B------:R-:W-:Y:S01]  /*bdb0*/  FFMA.FTZ R187, R158, UR11, -R93.reuse ;  /* 0x0000000b9ebb7c23 */ /* 0x100fe2000801085d */
[--C-:B------:R-:W-:Y:S01]  /*bdc0*/  FFMA.FTZ R132, R159, UR11, -R93.reuse ;  /* 0x0000000b9f847c23 */ /* 0x100fe2000801085d */
[--C-:B------:R-:W-:Y:S01]  /*bdd0*/  FFMA.FTZ R205, R114, UR11, -R93.reuse ;  /* 0x0000000b72cd7c23 */ /* 0x100fe2000801085d */
[--C-:B------:R-:W-:Y:S01]  /*bde0*/  FFMA.FTZ R189, R146, UR11, -R93.reuse ;  /* 0x0000000b92bd7c23 */ /* 0x100fe2000801085d */
[--C-:B------:R-:W-:Y:S01]  /*bdf0*/  FFMA.FTZ R133, R147, UR11, -R93.reuse ;  /* 0x0000000b93857c23 */ /* 0x100fe2000801085d */
[----:B------:R-:W-:Y:S01]  /*be00*/  FFMA.FTZ R207, R118, UR11, -R93 ;  /* 0x0000000b76cf7c23 */ /* 0x000fe2000801085d */
[----:B------:R2:W-:Y:S01]  /*be10*/  MUFU.EX2 R10, R116 ;  /* 0x00000074000a7308 */ /* 0x0005e20000000800 */
[----:B0-----:R-:W-:Y:S01]  /*be20*/  FFMA.FTZ R122, R12, R13, R177 ;  /* 0x0000000d0c7a7223 */ /* 0x001fe200000100b1 */
[----:B------:R-:W-:Y:S01]  /*be30*/  FADD.FTZ R13, R15, R14 ;  /* 0x0000000e0f0d7221 */ /* 0x000fe20000010000 */
[----:B------:R-:W-:Y:S02]  /*be40*/  @!P1 VIADD R14, R135, 0x34860 ;  /* 0x00034860870e9836 */ /* 0x000fe40000000000 */
[--C-:B------:R-:W-:Y:S01]  /*be50*/  FFMA.FTZ R209, R106, UR11, -R93.reuse ;  /* 0x0000000b6ad17c23 */ /* 0x100fe2000801085d */
[----:B------:R-:W-:Y:S01]  /*be60*/  FFMA.FTZ R191, R150, UR11, -R93 ;  /* 0x0000000b96bf7c23 */ /* 0x000fe2000801085d */
[----:B------:R-:W-:Y:S01]  /*be70*/  FADD.FTZ R135, R178, R13 ;  /* 0x0000000db2877221 */ /* 0x000fe20000010000 */
[--C-:B------:R-:W-:Y:S01]  /*be80*/  FFMA.FTZ R13, R123, UR11, -R93.reuse ;  /* 0x0000000b7b0d7c23 */ /* 0x100fe2000801085d */
[----:B------:R-:W0:Y:S01]  /*be90*/  MUFU.EX2 R179, R179 ;  /* 0x000000b300b37308 */ /* 0x000e220000000800 */
[----:B--2---:R-:W-:Y:S01]  /*bea0*/  FFMA.FTZ R116, R172, UR11, -R93 ;  /* 0x0000000bac747c23 */ /* 0x004fe2000801085d */
[----:B-1----:R-:W-:Y:S01]  /*beb0*/  FADD.FTZ R122, R21, R122 ;  /* 0x0000007a157a7221 */ /* 0x002fe20000010000 */
[----:B------:R-:W-:Y:S01]  /*bec0*/  FADD.FTZ R135, R20, R135 ;  /* 0x0000008714877221 */ /* 0x000fe20000010000 */
[--C-:B------:R-:W-:Y:S01]  /*bed0*/  FFMA.FTZ R140, R151, UR11, -R93.reuse ;  /* 0x0000000b978c7c23 */ /* 0x100fe2000801085d */
[--C-:B------:R-:W-:Y:S01]  /*bee0*/  FFMA.FTZ R193, R138, UR11, -R93.reuse ;  /* 0x0000000b8ac17c23 */ /* 0x100fe2000801085d */
[----:B------:R-:W-:Y:S01]  /*bef0*/  FFMA.FTZ R211, R110, UR11, -R93 ;  /* 0x0000000b6ed37c23 */ /* 0x000fe2000801085d */
[----:B------:R-:W-:Y:S01]  /*bf00*/  FADD.FTZ R135, R180, R135 ;  /* 0x00000087b4877221 */ /* 0x000fe20000010000 */
[----:B------:R-:W1:Y:S01]  /*bf10*/  MUFU.EX2 R116, R116 ;  /* 0x0000007400747308 */ /* 0x000e620000000800 */
[--C-:B------:R-:W-:Y:S01]  /*bf20*/  FFMA.FTZ R138, R139, UR11, -R93.reuse ;  /* 0x0000000b8b8a7c23 */ /* 0x100fe2000801085d */
[----:B------:R-:W-:Y:S01]  /*bf30*/  FFMA.FTZ R195, R142, UR11, -R93 ;  /* 0x0000000b8ec37c23 */ /* 0x000fe2000801085d */
[----:B------:R-:W-:Y:S01]  /*bf40*/  FADD.FTZ R135, R160, R135 ;  /* 0x00000087a0877221 */ /* 0x000fe20000010000 */
[--C-:B------:R-:W-:Y:S01]  /*bf50*/  FFMA.FTZ R115, R115, UR11, -R93.reuse ;  /* 0x0000000b73737c23 */ /* 0x100fe2000801085d */
[----:B------:R-:W-:Y:S01]  /*bf60*/  FFMA.FTZ R139, R143, UR11, -R93 ;  /* 0x0000000b8f8b7c23 */ /* 0x000fe2000801085d */
[----:B------:R-:W-:Y:S01]  /*bf70*/  F2FP.F16.F32.PACK_AB R178, R20, R178 ;  /* 0x000000b214b2723e */ /* 0x000fe200000000ff */
[----:B------:R-:W-:Y:S01]  /*bf80*/  FADD.FTZ R114, R182, R135 ;  /* 0x00000087b6727221 */ /* 0x000fe20000010000 */
[----:B------:R-:W2:Y:S01]  /*bf90*/  MUFU.EX2 R181, R181 ;  /* 0x000000b500b57308 */ /* 0x000ea20000000800 */
[----:B0-----:R-:W-:Y:S01]  /*bfa0*/  FADD.FTZ R123, R179, R122 ;  /* 0x0000007ab37b7221 */ /* 0x001fe20000010000 */
[----:B------:R-:W-:Y:S01]  /*bfb0*/  @!P1 PRMT R122, RZ, 0x654, R14 ;  /* 0x00000654ff7a9816 */ /* 0x000fe2000000000e */
[--C-:B------:R-:W-:Y:S01]  /*bfc0*/  FFMA.FTZ R203, R126, UR11, -R93.reuse ;  /* 0x0000000b7ecb7c23 */ /* 0x100fe2000801085d */
[----:B------:R-:W-:Y:S01]  /*bfd0*/  F2FP.F16.F32.PACK_AB R177, R21, R177 ;  /* 0x000000b115b1723e */ /* 0x000fe200000000ff */
[--C-:B------:R-:W-:Y:S01]  /*bfe0*/  FFMA.FTZ R119, R119, UR11, -R93.reuse ;  /* 0x0000000b77777c23 */ /* 0x100fe2000801085d */
[--C-:B------:R-:W-:Y:S01]  /*bff0*/  FFMA.FTZ R111, R111, UR11, -R93.reuse ;  /* 0x0000000b6f6f7c23 */ /* 0x100fe2000801085d */
[----:B------:R-:W-:Y:S01]  /*c000*/  FFMA.FTZ R102, R102, UR11, -R93 ;  /* 0x0000000b66667c23 */ /* 0x000fe2000801085d */
[----:B------:R-:W0:Y:S01]  /*c010*/  MUFU.EX2 R117, R117 ;  /* 0x0000007500757308 */ /* 0x000e220000000800 */
[----:B-1----:R-:W-:Y:S01]  /*c020*/  FADD.FTZ R14, R116, R123 ;  /* 0x0000007b740e7221 */ /* 0x002fe20000010000 */
[--C-:B------:R-:W-:Y:S01]  /*c030*/  FFMA.FTZ R103, R103, UR11, -R93.reuse ;  /* 0x0000000b67677c23 */ /* 0x100fe2000801085d */
[--C-:B------:R-:W-:Y:S01]  /*c040*/  FFMA.FTZ R91, R91, UR11, -R93.reuse ;  /* 0x0000000b5b5b7c23 */ /* 0x100fe2000801085d */
[----:B------:R-:W-:Y:S01]  /*c050*/  FFMA.FTZ R94, R94, UR11, -R93 ;  /* 0x0000000b5e5e7c23 */ /* 0x000fe2000801085d */
[----:B------:R-:W-:-:S02]  /*c060*/  R2UR UR61, R2 ;  /* 0x00000000023d72ca */ /* 0x000fc400000e0000 */
[----:B------:R-:W-:Y:S01]  /*c070*/  F2FP.F16.F32.PACK_AB R179, R116, R179 ;  /* 0x000000b374b3723e */ /* 0x000fe200000000ff */
[----:B------:R-:W1:Y:S01]  /*c080*/  MUFU.EX2 R183, R183 ;  /* 0x000000b700b77308 */ /* 0x000e620000000800 */
[----:B------:R-:W-:Y:S02]  /*c090*/  F2FP.F16.F32.PACK_AB R180, R160, R180 ;  /* 0x000000b4a0b4723e */ /* 0x000fe400000000ff */
[----:B------:R-:W-:-:S05]  /*c0a0*/  F2FP.F16.F32.PACK_AB R182, R161, R182 ;  /* 0x000000b6a1b6723e */ /* 0x000fca00000000ff */
[----:B------:R-:W3:Y:S08]  /*c0b0*/  MUFU.EX2 R124, R124 ;  /* 0x0000007c007c7308 */ /* 0x000ef00000000800 */
[----:B------:R-:W4:Y:S08]  /*c0c0*/  MUFU.EX2 R185, R185 ;  /* 0x000000b900b97308 */ /* 0x000f300000000800 */
[----:B------:R-:W5:Y:S08]  /*c0d0*/  MUFU.EX2 R125, R125 ;  /* 0x0000007d007d7308 */ /* 0x000f700000000800 */
[----:B------:R-:W5:Y:S08]  /*c0e0*/  MUFU.EX2 R187, R187 ;  /* 0x000000bb00bb7308 */ /* 0x000f700000000800 */
[----:B------:R-:W5:Y:S08]  /*c0f0*/  MUFU.EX2 R132, R132 ;  /* 0x0000008400847308 */ /* 0x000f700000000800 */
[----:B------:R-:W5:Y:S08]  /*c100*/  MUFU.EX2 R189, R189 ;  /* 0x000000bd00bd7308 */ /* 0x000f700000000800 */
[----:B------:R-:W5:Y:S01]  /*c110*/  MUFU.EX2 R133, R133 ;  /* 0x0000008500857308 */ /* 0x000f620000000800 */
[----:B------:R-:W-:-:S02]  /*c120*/  WARPGROUP.DEPBAR.LE gsb0, 0x0 ;  /* 0x00008000000079c5 */ /* 0x000fc40000010000 */
[----:B------:R-:W-:-:S05]  /*c130*/  WARPGROUP.ARRIVE ;  /* 0x00000000000079c5 */ /* 0x000fca0000000000 */
[----:B------:R-:W5:Y:S01]  /*c140*/  MUFU.EX2 R191, R191 ;  /* 0x000000bf00bf7308 */ /* 0x000f620000000800 */
[----:B------:R-:W-:Y:S02]  /*c150*/  F2FP.F16.F32.PACK_AB R212, R97, R96 ;  /* 0x0000006061d4723e */ /* 0x000fe400000000ff */
[----:B------:R-:W-:Y:S01]  /*c160*/  F2FP.F16.F32.PACK_AB R214, R101, R100 ;  /* 0x0000006465d6723e */ /* 0x000fe200000000ff */
[----:B------:R-:W-:Y:S01]  /*c170*/  HGMMA.64x128x16.F32 R24, R216, gdesc[UR4].tnspB, R24, gsb0 ;  /* 0x41e00004d8187df0 */ /* 0x000fe20008000818 */
[----:B------:R-:W-:-:S03]  /*c180*/  UIADD3 UR6, UR14, -0x1, URZ ;  /* 0xffffffff0e067890 */ /* 0x000fc6000fffe03f */
        /* <DEDUP_REMOVED lines=20> */
[----:B------:R-:W-:Y:S01]  /*c2d0*/  @!P1 SYNCS.ARRIVE.TRANS64.RED.A1T0 RZ, [R141+URZ], RZ ;  /* 0x000000ff8dff99a7 */ /* 0x000fe2000810043f */
[----:B------:R-:W-:Y:S01]  /*c2e0*/  MUFU.EX2 R105, R105 ;  /* 0x0000006900697308 */ /* 0x000fe20000000800 */
[-C--:B------:R-:W-:Y:S01]  /*c2f0*/  FMUL.FTZ R26, R26, R12.reuse ;  /* 0x0000000c1a1a7220 */ /* 0x080fe20000410000 */
[-C--:B------:R-:W-:Y:S01]  /*c300*/  FMUL.FTZ R27, R27, R12.reuse ;  /* 0x0000000c1b1b7220 */ /* 0x080fe20000410000 */
[-C--:B------:R-:W-:Y:S01]  /*c310*/  FMUL.FTZ R30, R30, R12.reuse ;  /* 0x0000000c1e1e7220 */ /* 0x080fe20000410000 */
[-C--:B------:R-:W-:Y:S01]  /*c320*/  FMUL.FTZ R31, R31, R12.reuse ;  /* 0x0000000c1f1f7220 */ /* 0x080fe20000410000 */
[-C--:B------:R-:W-:Y:S01]  /*c330*/  FMUL.FTZ R34, R34, R12.reuse ;  /* 0x0000000c22227220 */ /* 0x080fe20000410000 */
[-C--:B------:R-:W-:Y:S01]  /*c340*/  FMUL.FTZ R35, R35, R12.reuse ;  /* 0x0000000c23237220 */ /* 0x080fe20000410000 */
[----:B------:R2:W-:Y:S01]  /*c350*/  @!P1 SYNCS.ARRIVE.TRANS64.RED.A1T0 RZ, [R122+URZ], RZ ;  /* 0x000000ff7aff99a7 */ /* 0x0005e2000810043f */
[----:B------:R-:W-:Y:S01]  /*c360*/  MUFU.EX2 R102, R102 ;  /* 0x0000006600667308 */ /* 0x000fe20000000800 */
[-C--:B------:R-:W-:Y:S01]  /*c370*/  FMUL.FTZ R38, R38, R12.reuse ;  /* 0x0000000c26267220 */ /* 0x080fe20000410000 */
[-C--:B------:R-:W-:Y:S01]  /*c380*/  FMUL.FTZ R39, R39, R12.reuse ;  /* 0x0000000c27277220 */ /* 0x080fe20000410000 */
[-C--:B------:R-:W-:Y:S01]  /*c390*/  FMUL.FTZ R42, R42, R12.reuse ;  /* 0x0000000c2a2a7220 */ /* 0x080fe20000410000 */
[-C--:B------:R-:W-:Y:S01]  /*c3a0*/  FMUL.FTZ R43, R43, R12.reuse ;  /* 0x0000000c2b2b7220 */ /* 0x080fe20000410000 */
[-C--:B------:R-:W-:Y:S01]  /*c3b0*/  FMUL.FTZ R46, R46, R12.reuse ;  /* 0x0000000c2e2e7220 */ /* 0x080fe20000410000 */
[-C--:B------:R-:W-:Y:S01]  /*c3c0*/  FMUL.FTZ R47, R47, R12.reuse ;  /* 0x0000000c2f2f7220 */ /* 0x080fe20000410000 */
[----:B--2---:R-:W-:Y:S01]  /*c3d0*/  FADD.FTZ R122, R181, R14 ;  /* 0x0000000eb57a7221 */ /* 0x004fe20000010000 */
[----:B------:R-:W-:Y:S01]  /*c3e0*/  FFMA.FTZ R14, R127, UR11, -R93 ;  /* 0x0000000b7f0e7c23 */ /* 0x000fe2000801085d */
[----:B------:R-:W-:Y:S01]  /*c3f0*/  FADD.FTZ R127, R161, R114 ;  /* 0x00000072a17f7221 */ /* 0x000fe20000010000 */
[----:B------:R-:W-:Y:S01]  /*c400*/  MUFU.EX2 R103, R103 ;  /* 0x0000006700677308 */ /* 0x000fe20000000800 */
[----:B0-----:R-:W-:Y:S01]  /*c410*/  FADD.FTZ R122, R117, R122 ;  /* 0x0000007a757a7221 */ /* 0x001fe20000010000 */
[-C--:B------:R-:W-:Y:S01]  /*c420*/  FMUL.FTZ R50, R50, R12.reuse ;  /* 0x0000000c32327220 */ /* 0x080fe20000410000 */
[----:B------:R-:W-:Y:S01]  /*c430*/  FADD.FTZ R118, R184, R127 ;  /* 0x0000007fb8767221 */ /* 0x000fe20000010000 */
[-C--:B------:R-:W-:Y:S01]  /*c440*/  FMUL.FTZ R51, R51, R12.reuse ;  /* 0x0000000c33337220 */ /* 0x080fe20000410000 */
[----:B-1----:R-:W-:Y:S01]  /*c450*/  FADD.FTZ R123, R183, R122 ;  /* 0x0000007ab77b7221 */ /* 0x002fe20000010000 */
[-C--:B------:R-:W-:Y:S01]  /*c460*/  FMUL.FTZ R54, R54, R12.reuse ;  /* 0x0000000c36367220 */ /* 0x080fe20000410000 */
[-C--:B------:R-:W-:Y:S01]  /*c470*/  FMUL.FTZ R55, R55, R12.reuse ;  /* 0x0000000c37377220 */ /* 0x080fe20000410000 */
[----:B------:R-:W0:Y:S01]  /*c480*/  MUFU.EX2 R14, R14 ;  /* 0x0000000e000e7308 */ /* 0x000e220000000800 */
[----:B---3--:R-:W-:Y:S01]  /*c490*/  FADD.FTZ R114, R124, R123 ;  /* 0x0000007b7c727221 */ /* 0x008fe20000010000 */
[-C--:B------:R-:W-:Y:S01]  /*c4a0*/  FMUL.FTZ R58, R58, R12.reuse ;  /* 0x0000000c3a3a7220 */ /* 0x080fe20000410000 */
[-C--:B------:R-:W-:Y:S01]  /*c4b0*/  FMUL.FTZ R59, R59, R12.reuse ;  /* 0x0000000c3b3b7220 */ /* 0x080fe20000410000 */
[-C--:B------:R-:W-:Y:S01]  /*c4c0*/  FMUL.FTZ R62, R62, R12.reuse ;  /* 0x0000000c3e3e7220 */ /* 0x080fe20000410000 */
[----:B----4-:R-:W-:Y:S01]  /*c4d0*/  FADD.FTZ R106, R185, R114 ;  /* 0x00000072b96a7221 */ /* 0x010fe20000010000 */
[----:B------:R-:W-:Y:S01]  /*c4e0*/  FFMA.FTZ R114, R107, UR11, -R93 ;  /* 0x0000000b6b727c23 */ /* 0x000fe2000801085d */
[----:B------:R-:W-:Y:S01]  /*c4f0*/  FADD.FTZ R107, R153, R118 ;  /* 0x00000076996b7221 */ /* 0x000fe20000010000 */
[----:B------:R-:W-:Y:S01]  /*c500*/  MUFU.EX2 R108, R108 ;  /* 0x0000006c006c7308 */ /* 0x000fe20000000800 */
[----:B-----5:R-:W-:Y:S01]  /*c510*/  FADD.FTZ R106, R125, R106 ;  /* 0x0000006a7d6a7221 */ /* 0x020fe20000010000 */
[-C--:B------:R-:W-:Y:S01]  /*c520*/  FMUL.FTZ R63, R63, R12.reuse ;  /* 0x0000000c3f3f7220 */ /* 0x080fe20000410000 */
[----:B------:R-:W-:Y:S01]  /*c530*/  FADD.FTZ R123, R186, R107 ;  /* 0x0000006bba7b7221 */ /* 0x000fe20000010000 */
[--C-:B------:R-:W-:Y:S01]  /*c540*/  FFMA.FTZ R107, R98, UR11, -R93.reuse ;  /* 0x0000000b626b7c23 */ /* 0x100fe2000801085d */
[----:B------:R-:W-:Y:S01]  /*c550*/  FADD.FTZ R127, R187, R106 ;  /* 0x0000006abb7f7221 */ /* 0x000fe20000010000 */
[----:B------:R-:W-:Y:S01]  /*c560*/  FFMA.FTZ R106, R99, UR11, -R93 ;  /* 0x0000000b636a7c23 */ /* 0x000fe2000801085d */
[----:B------:R-:W-:Y:S01]  /*c570*/  FADD.FTZ R123, R152, R123 ;  /* 0x0000007b987b7221 */ /* 0x000fe20000010000 */
[----:B------:R-:W-:Y:S01]  /*c580*/  FFMA.FTZ R99, R90, UR11, -R93 ;  /* 0x0000000b5a637c23 */ /* 0x000fe2000801085d */
[----:B------:R-:W-:Y:S01]  /*c590*/  FADD.FTZ R110, R132, R127 ;  /* 0x0000007f846e7221 */ /* 0x000fe20000010000 */
[----:B------:R1:W2:Y:S01]  /*c5a0*/  MUFU.EX2 R98, R115 ;  /* 0x0000007300627308 */ /* 0x0002a20000000800 */
[----:B------:R-:W-:Y:S01]  /*c5b0*/  FADD.FTZ R123, R188, R123 ;  /* 0x0000007bbc7b7221 */ /* 0x000fe20000010000 */
[----:B------:R-:W-:Y:S01]  /*c5c0*/  FFMA.FTZ R93, R95, UR11, -R93 ;  /* 0x0000000b5f5d7c23 */ /* 0x000fe2000801085d */
[----:B------:R-:W-:Y:S01]  /*c5d0*/  FADD.FTZ R110, R189, R110 ;  /* 0x0000006ebd6e7221 */ /* 0x000fe20000010000 */
[-C--:B------:R-:W-:Y:S01]  /*c5e0*/  FMUL.FTZ R66, R66, R12.reuse ;  /* 0x0000000c42427220 */ /* 0x080fe20000410000 */
[----:B------:R-:W-:Y:S01]  /*c5f0*/  FADD.FTZ R123, R144, R123 ;  /* 0x0000007b907b7221 */ /* 0x000fe20000010000 */
[-C--:B------:R-:W-:Y:S01]  /*c600*/  FMUL.FTZ R67, R67, R12.reuse ;  /* 0x0000000c43437220 */ /* 0x080fe20000410000 */
[----:B------:R-:W-:Y:S01]  /*c610*/  FADD.FTZ R110, R133, R110 ;  /* 0x0000006e856e7221 */ /* 0x000fe20000010000 */
[----:B------:R-:W-:Y:S01]  /*c620*/  MUFU.EX2 R107, R107 ;  /* 0x0000006b006b7308 */ /* 0x000fe20000000800 */
[----:B------:R-:W-:Y:S01]  /*c630*/  FADD.FTZ R90, R190, R123 ;  /* 0x0000007bbe5a7221 */ /* 0x000fe20000010000 */
[-C--:B------:R-:W-:Y:S01]  /*c640*/  FMUL.FTZ R70, R70, R12.reuse ;  /* 0x0000000c46467220 */ /* 0x080fe20000410000 */
[----:B-1----:R-:W-:Y:S01]  /*c650*/  FADD.FTZ R115, R191, R110 ;  /* 0x0000006ebf737221 */ /* 0x002fe20000010000 */
[-C--:B------:R-:W-:Y:S01]  /*c660*/  FMUL.FTZ R71, R71, R12.reuse ;  /* 0x0000000c47477220 */ /* 0x080fe20000410000 */
[----:B------:R-:W-:Y:S01]  /*c670*/  FADD.FTZ R123, R145, R90 ;  /* 0x0000005a917b7221 */ /* 0x000fe20000010000 */
[-C--:B------:R-:W-:Y:S01]  /*c680*/  FMUL.FTZ R74, R74, R12.reuse ;  /* 0x0000000c4a4a7220 */ /* 0x080fe20000410000 */
[----:B------:R-:W-:Y:S01]  /*c690*/  FADD.FTZ R110, R140, R115 ;  /* 0x000000738c6e7221 */ /* 0x000fe20000010000 */
[----:B------:R-:W1:Y:S01]  /*c6a0*/  MUFU.EX2 R90, R119 ;  /* 0x00000077005a7308 */ /* 0x000e620000000800 */
[----:B------:R-:W-:Y:S01]  /*c6b0*/  FADD.FTZ R123, R192, R123 ;  /* 0x0000007bc07b7221 */ /* 0x000fe20000010000 */
[-C--:B------:R-:W-:Y:S01]  /*c6c0*/  FMUL.FTZ R75, R75, R12.reuse ;  /* 0x0000000c4b4b7220 */ /* 0x080fe20000410000 */
        /* <DEDUP_REMOVED lines=8> */
[----:B------:R-:W-:Y:S01]  /*c750*/  FADD.FTZ R20, R195, R20 ;  /* 0x00000014c3147221 */ /* 0x000fe20000010000 */
[-C--:B------:R-:W-:Y:S01]  /*c760*/  FMUL.FTZ R83, R83, R12.reuse ;  /* 0x0000000c53537220 */ /* 0x080fe20000410000 */
[----:B------:R-:W-:Y:S01]  /*c770*/  FADD.FTZ R21, R137, R110 ;  /* 0x0000006e89157221 */ /* 0x000fe20000010000 */
[-C--:B------:R-:W-:Y:S01]  /*c780*/  FMUL.FTZ R86, R86, R12.reuse ;  /* 0x0000000c56567220 */ /* 0x080fe20000410000 */
[----:B------:R-:W-:Y:S01]  /*c790*/  FADD.FTZ R20, R139, R20 ;  /* 0x000000148b147221 */ /* 0x000fe20000010000 */
[----:B------:R3:W4:Y:S01]  /*c7a0*/  MUFU.EX2 R15, R114 ;  /* 0x00000072000f7308 */ /* 0x0007220000000800 */
[----:B------:R-:W-:Y:S01]  /*c7b0*/  FADD.FTZ R110, R196, R21 ;  /* 0x00000015c46e7221 */ /* 0x000fe20000010000 */
[----:B------:R-:W-:Y:S01]  /*c7c0*/  FMUL.FTZ R87, R87, R12 ;  /* 0x0000000c57577220 */ /* 0x000fe20000410000 */
[----:B------:R-:W-:Y:S01]  /*c7d0*/  FADD.FTZ R21, R197, R20 ;  /* 0x00000014c5157221 */ /* 0x000fe20000010000 */
[----:B------:R-:W-:-:S02]  /*c7e0*/  IMAD.U32 R12, RZ, RZ, UR6 ;  /* 0x00000006ff0c7e24 */ /* 0x000fc4000f8e00ff */
[----:B------:R-:W-:Y:S01]  /*c7f0*/  FADD.FTZ R95, R129, R110 ;  /* 0x0000006e815f7221 */ /* 0x000fe20000010000 */
[----:B------:R-:W-:Y:S01]  /*c800*/  F2FP.F16.F32.PACK_AB R218, R10, R92 ;  /* 0x0000005c0ada723e */ /* 0x000fe200000000ff */
        /* <DEDUP_REMOVED lines=9> */
[----:B------:R-:W5:Y:S01]  /*c8a0*/  MUFU.EX2 R20, R111 ;  /* 0x0000006f00147308 */ /* 0x000f620000000800 */
[----:B------:R-:W-:Y:S01]  /*c8b0*/  FADD.FTZ R95, R200, R95 ;  /* 0x0000005fc85f7221 */ /* 0x000fe20000010000 */
[----:B------:R-:W-:Y:S01]  /*c8c0*/  FMUL.FTZ R29, R29, R11 ;  /* 0x0000000b1d1d7220 */ /* 0x000fe20000410000 */
[----:B------:R-:W-:Y:S01]  /*c8d0*/  FADD.FTZ R110, R201, R110 ;  /* 0x0000006ec96e7221 */ /* 0x000fe20000010000 */
[C---:B------:R-:W-:Y:S01]  /*c8e0*/  F2FP.F16.F32.PACK_AB R201, R13.reuse, R201 ;  /* 0x000000c90dc9723e */ /* 0x040fe200000000ff */
[----:B------:R-:W-:Y:S01]  /*c8f0*/  FADD.FTZ R95, R120, R95 ;  /* 0x0000005f785f7221 */ /* 0x000fe20000010000 */
[-C--:B------:R-:W-:Y:S01]  /*c900*/  FMUL.FTZ R32, R32, R11.reuse ;  /* 0x0000000b20207220 */ /* 0x080fe20000410000 */
[----:B------:R-:W-:Y:S01]  /*c910*/  FADD.FTZ R110, R13, R110 ;  /* 0x0000006e0d6e7221 */ /* 0x000fe20000010000 */
[----:B------:R-:W5:Y:S01]  /*c920*/  MUFU.EX2 R109, R109 ;  /* 0x0000006d006d7308 */ /* 0x000f620000000800 */
[----:B---3--:R-:W-:Y:S01]  /*c930*/  FADD.FTZ R114, R202, R95 ;  /* 0x0000005fca727221 */ /* 0x008fe20000010000 */
[----:B------:R-:W-:Y:S01]  /*c940*/  FMUL.FTZ R33, R33, R11 ;  /* 0x0000000b21217220 */ /* 0x000fe20000410000 */
[----:B------:R-:W-:Y:S01]  /*c950*/  FADD.FTZ R21, R203, R110 ;  /* 0x0000006ecb157221 */ /* 0x000fe20000010000 */
[----:B0-----:R-:W-:Y:S01]  /*c960*/  F2FP.F16.F32.PACK_AB R203, R14, R203 ;  /* 0x000000cb0ecb723e */ /* 0x001fe200000000ff */
[----:B------:R-:W-:Y:S01]  /*c970*/  FADD.FTZ R95, R121, R114 ;  /* 0x00000072795f7221 */ /* 0x000fe20000010000 */
[-C--:B------:R-:W-:Y:S01]  /*c980*/  FMUL.FTZ R36, R36, R11.reuse ;  /* 0x0000000b24247220 */ /* 0x080fe20000410000 */
[----:B------:R-:W-:Y:S01]  /*c990*/  FADD.FTZ R110, R14, R21 ;  /* 0x000000150e6e7221 */ /* 0x000fe20000010000 */
[----:B------:R-:W0:Y:S01]  /*c9a0*/  MUFU.EX2 R91, R91 ;  /* 0x0000005b005b7308 */ /* 0x000e220000000800 */
[----:B------:R-:W-:Y:S01]  /*c9b0*/  FADD.FTZ R95, R204, R95 ;  /* 0x0000005fcc5f7221 */ /* 0x000fe20000010000 */
[----:B------:R-:W-:Y:S01]  /*c9c0*/  FMUL.FTZ R37, R37, R11 ;  /* 0x0000000b25257220 */ /* 0x000fe20000410000 */
[----:B------:R-:W-:Y:S01]  /*c9d0*/  FADD.FTZ R21, R205, R110 ;  /* 0x0000006ecd157221 */ /* 0x000fe20000010000 */
[----:B--2---:R-:W-:Y:S01]  /*c9e0*/  F2FP.F16.F32.PACK_AB R205, R98, R205 ;  /* 0x000000cd62cd723e */ /* 0x004fe200000000ff */
[----:B------:R-:W-:Y:S01]  /*c9f0*/  FADD.FTZ R95, R112, R95 ;  /* 0x0000005f705f7221 */ /* 0x000fe20000010000 */
[-C--:B------:R-:W-:Y:S01]  /*ca00*/  FMUL.FTZ R40, R40, R11.reuse ;  /* 0x0000000b28287220 */ /* 0x080fe20000410000 */
[----:B------:R-:W-:Y:S01]  /*ca10*/  FADD.FTZ R110, R98, R21 ;  /* 0x00000015626e7221 */ /* 0x000fe20000010000 */
[----:B------:R-:W2:Y:S01]  /*ca20*/  MUFU.EX2 R219, R94 ;  /* 0x0000005e00db7308 */ /* 0x000ea20000000800 */
[----:B------:R-:W-:Y:S01]  /*ca30*/  FADD.FTZ R114, R206, R95 ;  /* 0x0000005fce727221 */ /* 0x000fe20000010000 */
[----:B------:R-:W-:Y:S01]  /*ca40*/  FMUL.FTZ R41, R41, R11 ;  /* 0x0000000b29297220 */ /* 0x000fe20000410000 */
[----:B------:R-:W-:Y:S01]  /*ca50*/  FADD.FTZ R21, R207, R110 ;  /* 0x0000006ecf157221 */ /* 0x000fe20000010000 */
[----:B-1----:R-:W-:Y:S01]  /*ca60*/  F2FP.F16.F32.PACK_AB R207, R90, R207 ;  /* 0x000000cf5acf723e */ /* 0x002fe200000000ff */
[----:B------:R-:W-:Y:S01]  /*ca70*/  FADD.FTZ R95, R113, R114 ;  /* 0x00000072715f7221 */ /* 0x000fe20000010000 */
[-C--:B------:R-:W-:Y:S01]  /*ca80*/  FMUL.FTZ R44, R44, R11.reuse ;  /* 0x0000000b2c2c7220 */ /* 0x080fe20000410000 */
[----:B------:R-:W-:Y:S01]  /*ca90*/  FADD.FTZ R110, R90, R21 ;  /* 0x000000155a6e7221 */ /* 0x000fe20000010000 */
[----:B------:R-:W1:Y:S01]  /*caa0*/  MUFU.EX2 R93, R93 ;  /* 0x0000005d005d7308 */ /* 0x000e620000000800 */
[----:B------:R-:W-:Y:S01]  /*cab0*/  FADD.FTZ R95, R208, R95 ;  /* 0x0000005fd05f7221 */ /* 0x000fe20000010000 */
[----:B------:R-:W-:Y:S01]  /*cac0*/  FMUL.FTZ R45, R45, R11 ;  /* 0x0000000b2d2d7220 */ /* 0x000fe20000410000 */
[----:B------:R-:W-:Y:S01]  /*cad0*/  FADD.FTZ R110, R209, R110 ;  /* 0x0000006ed16e7221 */ /* 0x000fe20000010000 */
[C---:B----4-:R-:W-:Y:S01]  /*cae0*/  F2FP.F16.F32.PACK_AB R209, R15.reuse, R209 ;  /* 0x000000d10fd1723e */ /* 0x050fe200000000ff */
[----:B------:R-:W-:Y:S01]  /*caf0*/  FADD.FTZ R95, R104, R95 ;  /* 0x0000005f685f7221 */ /* 0x000fe20000010000 */
[-C--:B------:R-:W-:Y:S01]  /*cb00*/  FMUL.FTZ R48, R48, R11.reuse ;  /* 0x0000000b30307220 */ /* 0x080fe20000410000 */
        /* <DEDUP_REMOVED lines=8> */
[----:B-----5:R-:W-:Y:S01]  /*cb90*/  FADD.FTZ R14, R20, R13 ;  /* 0x0000000d140e7221 */ /* 0x020fe20000010000 */
        /* <DEDUP_REMOVED lines=23> */
[----:B0-----:R-:W-:Y:S01]  /*cd10*/  FADD.FTZ R90, R91, R90 ;  /* 0x0000005a5b5a7221 */ /* 0x001fe20000010000 */
[-C--:B------:R-:W-:Y:S01]  /*cd20*/  FMUL.FTZ R81, R81, R11.reuse ;  /* 0x0000000b51517220 */ /* 0x080fe20000410000 */
[----:B------:R-:W-:Y:S01]  /*cd30*/  FADD.FTZ R13, R92, R13 ;  /* 0x0000000d5c0d7221 */ /* 0x000fe20000010000 */
[-C--:B------:R-:W-:Y:S01]  /*cd40*/  FMUL.FTZ R84, R84, R11.reuse ;  /* 0x0000000b54547220 */ /* 0x080fe20000410000 */
[----:B--2---:R-:W-:Y:S01]  /*cd50*/  FADD.FTZ R90, R219, R90 ;  /* 0x0000005adb5a7221 */ /* 0x004fe20000010000 */
[----:B------:R-:W-:Y:S01]  /*cd60*/  FMUL.FTZ R85, R85, R11 ;  /* 0x0000000b55557220 */ /* 0x000fe20000410000 */
[----:B------:R-:W-:Y:S01]  /*cd70*/  FADD.FTZ R14, R10, R13 ;  /* 0x0000000d0a0e7221 */ /* 0x000fe20000010000 */
[----:B------:R-:W-:Y:S01]  /*cd80*/  F2FP.F16.F32.PACK_AB R181, R117, R181 ;  /* 0x000000b575b5723e */ /* 0x000fe200000000ff */
[----:B-1----:R-:W-:Y:S01]  /*cd90*/  FADD.FTZ R13, R93, R90 ;  /* 0x0000005a5d0d7221 */ /* 0x002fe20000010000 */
        /* <DEDUP_REMOVED lines=32> */
[----:B------:R-:W-:Y:S06]  /*cfa0*/  @P2 BRA `(.L_x_6436) ;  /* 0xffffffa8004c2947 */ /* 0x000fec000383ffff */
.L_x_6427:
[----:B------:R-:W-:Y:S06]  /*cfb0*/  BAR.ARV 0x8, 0x180 ;  /* 0x0206000000007b1d */ /* 0x000fec0000002000 */
[----:B------:R-:W-:Y:S05]  /*cfc0*/  @!P0 BRA `(.L_x_6437) ;  /* 0x0000000000048947 */ /* 0x000fea0003800000 */
[----:B------:R-:W-:Y:S01]  /*cfd0*/  BPT.TRAP 0x1 ;  /* 0x000000040000795c */ /* 0x000fe20000300000 */
.L_x_6437:
[----:B------:R-:W-:Y:S01]  /*cfe0*/  IMAD R8, R2, 0x8, R0 ;  /* 0x0000000802087824 */ /* 0x000fe200078e0200 */
[----:B------:R-:W-:-:S04]  /*cff0*/  SHF.L.U32 R3, R16, 0x1f, RZ ;  /* 0x0000001f10037819 */ /* 0x000fc800000006ff */
[----:B------:R0:W1:Y:S01]  /*d000*/  SYNCS.PHASECHK.TRANS64.TRYWAIT P2, [R8+URZ+0x34850], R3 ;  /* 0x03485003080075a7 */ /* 0x000062000804017f */
[----:B------:R-:W-:Y:S05]  /*d010*/  @!P0 BRA `(.L_x_6438) ;  /* 0x0000000000048947 */ /* 0x000fea0003800000 */
[----:B------:R-:W-:Y:S01]  /*d020*/  BPT.TRAP 0x1 ;  /* 0x000000040000795c */ /* 0x000fe20000300000 */
.L_x_6438:
[----:B-1----:R-:W-:Y:S05]  /*d030*/  @P2 BRA `(.L_x_6439) ;  /* 0x0000000000082947 */ /* 0x002fea0003800000 */
[----:B------:R-:W1:Y:S02]  /*d040*/  SYNCS.PHASECHK.TRANS64.TRYWAIT P0, [R8+URZ+0x34850], R3 ;  /* 0x03485003080075a7 */ /* 0x000e64000800017f */
[----:B-1----:R-:W-:Y:S05]  /*d050*/  @!P0 BRA `(.L_x_6440) ;  /* 0x000000a400988947 */ /* 0x002fea0003800000 */
.L_x_6439:
[----:B------:R-:W-:Y:S05]  /*d060*/  WARPSYNC.ALL ;  /* 0x0000000000007948 */ /* 0x000fea0003800000 */
[----:B------:R-:W-:Y:S01]  /*d070*/  VIADD R0, R0, 0x400 ;  /* 0x0000040000007836 */ /* 0x000fe20000000000 */
[----:B------:R-:W2:Y:S01]  /*d080*/  LDL.LU R15, [R1+0x10] ;  /* 0x00001000010f7983 */ /* 0x000ea20000300800 */
[----:B------:R-:W-:Y:S01]  /*d090*/  WARPGROUP.ARRIVE ;  /* 0x00000000000079c5 */ /* 0x000fe20000000000 */
[----:B------:R-:W-:Y:S02]  /*d0a0*/  IMAD.MOV.U32 R7, RZ, RZ, 0x40000040 ;  /* 0x40000040ff077424 */ /* 0x000fe400078e00ff */
[----:B------:R-:W-:Y:S01]  /*d0b0*/  SHF.R.U32.HI R0, RZ, 0x4, R0 ;  /* 0x00000004ff007819 */ /* 0x000fe20000011600 */
[----:B01----:R-:W0:Y:S01]  /*d0c0*/  SHFL.BFLY PT, R3, R14, 0x2, 0x1f ;  /* 0x0c401f000e037f89 */ /* 0x003e2200000e0000 */
[----:B------:R-:W-:-:S02]  /*d0d0*/  @!P1 VIADD R9, R8, 0x34860 ;  /* 0x0003486008099836 */ /* 0x000fc40000000000 */
[----:B------:R-:W-:Y:S01]  /*d0e0*/  LOP3.LUT R0, R0, 0x3fff, RZ, 0xc0, !PT ;  /* 0x00003fff00007812 */ /* 0x000fe200078ec0ff */
[----:B------:R-:W-:Y:S02]  /*d0f0*/  VIADD R10, R2, 0x1 ;  /* 0x00000001020a7836 */ /* 0x000fe40000000000 */
[----:B------:R-:W-:Y:S02]  /*d100*/  @!P1 PRMT R9, RZ, 0x654, R9 ;  /* 0x00000654ff099816 */ /* 0x000fe40000000009 */
[----:B------:R-:W-:Y:S02]  /*d110*/  LOP3.LUT R5, R0, 0x5800000, RZ, 0xfc, !PT ;  /* 0x0580000000057812 */ /* 0x000fe400078efcff */
[----:B------:R-:W1:Y:S01]  /*d120*/  SHFL.BFLY PT, R0, R13, 0x2, 0x1f ;  /* 0x0c401f000d007f89 */ /* 0x000e6200000e0000 */
[----:B------:R-:W-:Y:S02]  /*d130*/  ISETP.NE.AND P2, PT, R10, 0x2, PT ;  /* 0x000000020a00780c */ /* 0x000fe40003f45270 */
[----:B------:R-:W-:-:S02]  /*d140*/  IMAD R4, R2, 0xb00, R5 ;  /* 0x00000b0002047824 */ /* 0x000fc400078e0205 */
[----:B------:R-:W-:Y:S02]  /*d150*/  IMAD.MOV.U32 R5, RZ, RZ, 0x40000040 ;  /* 0x40000040ff057424 */ /* 0x000fe400078e00ff */
[C---:B------:R-:W-:Y:S01]  /*d160*/  VIADD R6, R4.reuse, 0x80 ;  /* 0x0000008004067836 */ /* 0x040fe20000000000 */
[----:B------:R-:W-:Y:S01]  /*d170*/  R2UR UR6, R4 ;  /* 0x00000000040672ca */ /* 0x000fe200000e0000 */
[----:B------:R-:W-:Y:S01]  /*d180*/  IMAD.MOV.U32 R2, RZ, RZ, RZ ;  /* 0x000000ffff027224 */ /* 0x000fe200078e00ff */
[----:B------:R-:W-:Y:S01]  /*d190*/  R2UR UR7, R5 ;  /* 0x00000000050772ca */ /* 0x000fe200000e0000 */
[----:B------:R-:W-:Y:S02]  /*d1a0*/  IMAD.MOV.U32 R5, RZ, RZ, 0x40000040 ;  /* 0x40000040ff057424 */ /* 0x000fe400078e00ff */
[----:B0-----:R-:W-:-:S10]  /*d1b0*/  FADD.FTZ R3, R3, R14 ;  /* 0x0000000e03037221 */ /* 0x001fd40000010000 */
[----:B------:R-:W-:Y:S01]  /*d1c0*/  HGMMA.64x128x16.F32 R24, R176, gdesc[UR4].tnspB, R24, gsb0 ;  /* 0x41e00004b0187df0 */ /* 0x000fe20008000818 */
[----:B------:R-:W-:Y:S01]  /*d1d0*/  R2UR UR6, R6 ;  /* 0x00000000060672ca */ /* 0x000fe200000e0000 */
[----:B------:R-:W-:Y:S01]  /*d1e0*/  VIADD R6, R4, 0x100 ;  /* 0x0000010004067836 */ /* 0x000fe20000000000 */
[----:B------:R-:W-:Y:S01]  /*d1f0*/  R2UR UR7, R7 ;  /* 0x00000000070772ca */ /* 0x000fe200000e0000 */
[----:B------:R-:W-:Y:S01]  /*d200*/  IMAD.MOV.U32 R7, RZ, RZ, 0x40000040 ;  /* 0x40000040ff077424 */ /* 0x000fe200078e00ff */
[----:B------:R-:W-:Y:S02]  /*d210*/  WARPGROUP.DEPBAR.LE gsb0, 0x0 ;  /* 0x00008000000079c5 */ /* 0x000fe40000010000 */
[----:B------:R-:W-:-:S09]  /*d220*/  WARPGROUP.ARRIVE ;  /* 0x00000000000079c5 */ /* 0x000fd20000000000 */
[----:B------:R-:W-:Y:S01]  /*d230*/  HGMMA.64x128x16.F32 R24, R180, gdesc[UR4].tnspB, R24, gsb0 ;  /* 0x41e00004b4187df0 */ /* 0x000fe20008000818 */
[----:B------:R-:W-:Y:S01]  /*d240*/  R2UR UR6, R6 ;  /* 0x00000000060672ca */ /* 0x000fe200000e0000 */
[----:B------:R-:W-:Y:S01]  /*d250*/  VIADD R6, R4, 0x180 ;  /* 0x0000018004067836 */ /* 0x000fe20000000000 */
[----:B------:R-:W-:Y:S01]  /*d260*/  R2UR UR7, R7 ;  /* 0x00000000070772ca */ /* 0x000fe200000e0000 */
[----:B------:R-:W-:Y:S02]  /*d270*/  IMAD.MOV.U32 R7, RZ, RZ, 0x40000040 ;  /* 0x40000040ff077424 */ /* 0x000fe400078e00ff */
[----:B--2---:R-:W-:-:S05]  /*d280*/  VIADD R15, R15, 0x1 ;  /* 0x000000010f0f7836 */ /* 0x004fca0000000000 */
[----:B------:R-:W-:Y:S01]  /*d290*/  STL [R1+0x10], R15 ;  /* 0x0000100f01007387 */ /* 0x000fe20000100800 */
[----:B------:R-:W-:Y:S02]  /*d2a0*/  WARPGROUP.DEPBAR.LE gsb0, 0x0 ;  /* 0x00008000000079c5 */ /* 0x000fe40000010000 */
[----:B------:R-:W-:-:S06]  /*d2b0*/  WARPGROUP.ARRIVE ;  /* 0x00000000000079c5 */ /* 0x000fcc0000000000 */
        /* <DEDUP_REMOVED lines=37> */
[C---:B------:R-:W-:Y:S01]  /*d510*/  VIADD R6, R4.reuse, 0x480 ;  /* 0x0000048004067836 */ /* 0x040fe20000000000 */
[----:B------:R-:W-:Y:S01]  /*d520*/  R2UR UR7, R7 ;  /* 0x00000000070772ca */ /* 0x000fe200000e0000 */
[----:B------:R-:W-:Y:S02]  /*d530*/  IMAD.MOV.U32 R7, RZ, RZ, 0x40000040 ;  /* 0x40000040ff077424 */ /* 0x000fe400078e00ff */
[----:B------:R-:W-:Y:S01]  /*d540*/  VIADD R4, R4, 0x500 ;  /* 0x0000050004047836 */ /* 0x000fe20000000000 */
[----:B------:R-:W-:Y:S02]  /*d550*/  WARPGROUP.DEPBAR.LE gsb0, 0x0 ;  /* 0x00008000000079c5 */ /* 0x000fe40000010000 */
[----:B------:R-:W-:-:S07]  /*d560*/  WARPGROUP.ARRIVE ;  /* 0x00000000000079c5 */ /* 0x000fce0000000000 */
[----:B------:R-:W-:Y:S01]  /*d570*/  HGMMA.64x128x16.F32 R24, R208, gdesc[UR4].tnspB, R24, gsb0 ;  /* 0x41e00004d0187df0 */ /* 0x000fe20008000818 */
[----:B------:R-:W-:Y:S02]  /*d580*/  R2UR UR6, R6 ;  /* 0x00000000060672ca */ /* 0x000fe400000e0000 */
[----:B------:R-:W-:Y:S01]  /*d590*/  R2UR UR7, R7 ;  /* 0x00000000070772ca */ /* 0x000fe200000e0000 */
[----:B------:R-:W-:Y:S02]  /*d5a0*/  WARPGROUP.DEPBAR.LE gsb0, 0x0 ;  /* 0x00008000000079c5 */ /* 0x000fe40000010000 */
[----:B------:R-:W-:-:S10]  /*d5b0*/  WARPGROUP.ARRIVE ;  /* 0x00000000000079c5 */ /* 0x000fd40000000000 */
[----:B------:R-:W-:Y:S01]  /*d5c0*/  HGMMA.64x128x16.F32 R24, R212, gdesc[UR4].tnspB, R24, gsb0 ;  /* 0x41e00004d4187df0 */ /* 0x000fe20008000818 */
[----:B------:R-:W-:Y:S01]  /*d5d0*/  R2UR UR6, R4 ;  /* 0x00000000040672ca */ /* 0x000fe200000e0000 */
[----:B-1----:R-:W-:Y:S01]  /*d5e0*/  FADD.FTZ R4, R0, R13 ;  /* 0x0000000d00047221 */ /* 0x002fe20000010000 */
[----:B------:R-:W-:Y:S01]  /*d5f0*/  R2UR UR7, R5 ;  /* 0x00000000050772ca */ /* 0x000fe200000e0000 */
[----:B------:R-:W0:Y:S01]  /*d600*/  SHFL.BFLY PT, R0, R3, 0x1, 0x1f ;  /* 0x0c201f0003007f89 */ /* 0x000e2200000e0000 */
[----:B------:R-:W-:-:S03]  /*d610*/  MOV R13, UR11 ;  /* 0x0000000b000d7c02 */ /* 0x000fc60008000f00 */
[----:B------:R-:W1:Y:S01]  /*d620*/  SHFL.BFLY PT, R5, R4, 0x1, 0x1f ;  /* 0x0c201f0004057f89 */ /* 0x000e6200000e0000 */
[----:B0-----:R-:W-:Y:S01]  /*d630*/  FADD.FTZ R11, R3, R0 ;  /* 0x00000000030b7221 */ /* 0x001fe20000010000 */
[----:B------:R-:W-:Y:S01]  /*d640*/  SEL R3, RZ, 0x1, P2 ;  /* 0x00000001ff037807 */ /* 0x000fe20001000000 */
[----:B------:R-:W-:Y:S02]  /*d650*/  IMAD.MOV.U32 R0, RZ, RZ, -0x800000 ;  /* 0xff800000ff007424 */ /* 0x000fe400078e00ff */
[----:B-1----:R-:W-:Y:S01]  /*d660*/  FADD.FTZ R12, R4, R5 ;  /* 0x00000005040c7221 */ /* 0x002fe20000010000 */
        /* <DEDUP_REMOVED lines=19> */
[----:B------:R-:W-:Y:S03]  /*d7a0*/  HGMMA.64x128x16.F32 R24, R216, gdesc[UR4].tnspB, R24, gsb0 ;  /* 0x41e00004d8187df0 */ /* 0x000fe60008000818 */
        /* <DEDUP_REMOVED lines=66> */
[----:B-1----:R-:W-:-:S07]  /*dbd0*/  SEL R2, R10, RZ, P2 ;  /* 0x000000ff0a027207 */ /* 0x002fce0001000000 */
.L_x_6419:
[----:B------:R-:W0:Y:S01]  /*dbe0*/  S2R R5, SR_CgaCtaId ;  /* 0x0000000000057919 */ /* 0x000e220000008800 */
[----:B------:R-:W-:Y:S01]  /*dbf0*/  MOV R18, 0x400 ;  /* 0x0000040000127802 */ /* 0x000fe20000000f00 */
[----:B------:R-:W-:Y:S01]  /*dc00*/  BSSY B0, `(.L_x_6441) ;  /* 0x0000343000007945 */ /* 0x000fe20003800000 */
[----:B------:R-:W-:Y:S02]  /*dc10*/  BAR.SYNC.DEFER_BLOCKING 0x5, 0x180 ;  /* 0x0146000000007b1d */ /* 0x000fe40000010000 */
[----:B0-----:R-:W-:-:S05]  /*dc20*/  LEA R18, R5, R18, 0x18 ;  /* 0x0000001205127211 */ /* 0x001fca00078ec0ff */
[----:B------:R-:W0:Y:S02]  /*dc30*/  LDS.128 R4, [R18+0x348d0] ;  /* 0x0348d00012047984 */ /* 0x000e240000000c00 */
[----:B0-----:R-:W-:Y:S02]  /*dc40*/  R2UR UR6, R5 ;  /* 0x00000000050672ca */ /* 0x001fe400000e0000 */
[----:B------:R-:W-:Y:S01]  /*dc50*/  R2UR UR5, R6 ;  /* 0x00000000060572ca */ /* 0x000fe200000e0000 */
[----:B------:R-:W-:Y:S06]  /*dc60*/  BAR.ARV 0x4, 0x180 ;  /* 0x0106000000007b1d */ /* 0x000fec0000002000 */
[----:B------:R-:W-:Y:S08]  /*dc70*/  @P0 BRA `(.L_x_6442) ;  /* 0x0000002400540947 */ /* 0x000ff00003800000 */
[----:B------:R-:W2:Y:S01]  /*dc80*/  LDL.LU R10, [R1+0xc] ;  /* 0x00000c00010a7983 */ /* 0x000ea20000300800 */
[----:B------:R-:W-:-:S03]  /*dc90*/  ULDC.64 UR10, c[0x0][0xc00] ;  /* 0x00030000000a7ab9 */ /* 0x000fc60000000a00 */
[----:B------:R-:W3:Y:S04]  /*dca0*/  LDL.LU R9, [R1+0x14] ;  /* 0x0000140001097983 */ /* 0x000ee80000300800 */
[----:B------:R-:W4:Y:S04]  /*dcb0*/  LDL R8, [R1+0x64] ;  /* 0x0000640001087983 */ /* 0x000f280000100800 */
[----:B------:R-:W4:Y:S01]  /*dcc0*/  LDL R104, [R1] ;  /* 0x0000000001687983 */ /* 0x000f220000100800 */
[----:B------:R-:W-:Y:S01]  /*dcd0*/  ULDC.64 UR20, c[0x0][0x208] ;  /* 0x0000820000147ab9 */ /* 0x000fe20000000a00 */
[----:B------:R-:W-:-:S02]  /*dce0*/  R2UR UR17, R220 ;  /* 0x00000000dc1172ca */ /* 0x000fc400000e0000 */
[----:B------:R-:W4:Y:S01]  /*dcf0*/  LDL R106, [R1+0x60] ;  /* 0x00006000016a7983 */ /* 0x000f220000100800 */
[----:B------:R-:W-:Y:S02]  /*dd00*/  R2UR UR15, R221 ;  /* 0x00000000dd0f72ca */ /* 0x000fe400000e0000 */
[----:B------:R-:W-:Y:S01]  /*dd10*/  R2UR UR19, R222 ;  /* 0x00000000de1372ca */ /* 0x000fe200000e0000 */
[----:B------:R-:W-:Y:S01]  /*dd20*/  BAR.SYNC.DEFER_BLOCKING 0x1, 0x100 ;  /* 0x0044000000007b1d */ /* 0x000fe20000010000 */
[----:B--2---:R-:W-:Y:S02]  /*dd30*/  R2UR UR14, R10 ;  /* 0x000000000a0e72ca */ /* 0x004fe400000e0000 */
[----:B---3--:R-:W-:-:S03]  /*dd40*/  R2UR UR13, R9 ;  /* 0x00000000090d72ca */ /* 0x008fc600000e0000 */
[----:B------:R-:W0:Y:S01]  /*dd50*/  S2R R9, SR_SWINHI ;  /* 0x0000000000097919 */ /* 0x000e220000002f00 */
[----:B------:R-:W-:Y:S01]  /*dd60*/  UMOV UR18, 0x9b8 ;  /* 0x000009b800127882 */ /* 0x000fe20000000000 */
[----:B----4-:R-:W-:Y:S02]  /*dd70*/  R2UR UR16, R104 ;  /* 0x00000000681072ca */ /* 0x010fe400000e0000 */
[----:B------:R-:W-:Y:S02]  /*dd80*/  MOV R4, R18 ;  /* 0x0000001200047202 */ /* 0x000fe40000000f00 */
[----:B0-----:R-:W-:-:S03]  /*dd90*/  MOV R5, R9 ;  /* 0x0000000900057202 */ /* 0x001fc60000000f00 */
[----:B------:R-:W-:-:S03]  /*dda0*/  IMAD.WIDE R8, R8, 0x2, R4 ;  /* 0x0000000208087825 */ /* 0x000fc600078e0204 */
[C---:B------:R-:W-:Y:S02]  /*ddb0*/  LOP3.LUT R11, R8.reuse, 0x380, RZ, 0xc0, !PT ;  /* 0x00000380080b7812 */ /* 0x040fe400078ec0ff */
[C---:B------:R-:W-:Y:S02]  /*ddc0*/  IADD3 R19, P6, R8.reuse, 0x20, RZ ;  /* 0x0000002008137810 */ /* 0x040fe40007fde0ff */
[----:B------:R-:W-:Y:S02]  /*ddd0*/  SHF.R.U64 R11, R11, 0x3, RZ ;  /* 0x000000030b0b7819 */ /* 0x000fe400000012ff */
[C---:B------:R-:W-:Y:S02]  /*dde0*/  IADD3 R12, P4, R8.reuse, 0x60, RZ ;  /* 0x00000060080c7810 */ /* 0x040fe40007f9e0ff */
[----:B------:R-:W-:Y:S02]  /*ddf0*/  LOP3.LUT R6, R19, 0x380, RZ, 0xc0, !PT ;  /* 0x0000038013067812 */ /* 0x000fe400078ec0ff */
[----:B------:R-:W-:-:S02]  /*de00*/  IADD3 R35, P5, R8, 0x40, RZ ;  /* 0x0000004008237810 */ /* 0x000fc40007fbe0ff */
[C---:B------:R-:W-:Y:S02]  /*de10*/  IADD3 R99, P3, R8.reuse, 0x4000, RZ ;  /* 0x0000400008637810 */ /* 0x040fe40007f7e0ff */
[C---:B------:R-:W-:Y:S02]  /*de20*/  IADD3 R101, P2, R8.reuse, 0x4020, RZ ;  /* 0x0000402008657810 */ /* 0x040fe40007f5e0ff */
[C---:B------:R-:W-:Y:S02]  /*de30*/  IADD3 R103, P1, R8.reuse, 0x4040, RZ ;  /* 0x0000404008677810 */ /* 0x040fe40007f3e0ff */
[----:B------:R-:W-:Y:S02]  /*de40*/  IADD3 R105, P0, R8, 0x4060, RZ ;  /* 0x0000406008697810 */ /* 0x000fe40007f1e0ff */
[----:B------:R-:W-:Y:S02]  /*de50*/  LOP3.LUT R8, R11, R8, RZ, 0x3c, !PT ;  /* 0x000000080b087212 */ /* 0x000fe400078e3cff */
[----:B------:R-:W-:-:S02]  /*de60*/  LOP3.LUT R11, R12, 0x380, RZ, 0xc0, !PT ;  /* 0x000003800c0b7812 */ /* 0x000fc400078ec0ff */
[----:B------:R-:W-:Y:S02]  /*de70*/  SHF.R.U64 R6, R6, 0x3, RZ ;  /* 0x0000000306067819 */ /* 0x000fe400000012ff */
[----:B------:R-:W-:Y:S02]  /*de80*/  SHF.R.U64 R11, R11, 0x3, RZ ;  /* 0x000000030b0b7819 */ /* 0x000fe400000012ff */
[----:B------:R-:W-:Y:S02]  /*de90*/  LOP3.LUT R32, R6, R19, RZ, 0x3c, !PT ;  /* 0x0000001306207212 */ /* 0x000fe400078e3cff */
[----:B------:R-:W-:Y:S02]  /*dea0*/  LOP3.LUT R14, R99, 0x380, RZ, 0xc0, !PT ;  /* 0x00000380630e7812 */ /* 0x000fe400078ec0ff */
[----:B------:R-:W-:Y:S02]  /*deb0*/  LOP3.LUT R6, R101, 0x380, RZ, 0xc0, !PT ;  /* 0x0000038065067812 */ /* 0x000fe400078ec0ff */
[----:B------:R-:W-:-:S02]  /*dec0*/  LOP3.LUT R10, R35, 0x380, RZ, 0xc0, !PT ;  /* 0x00000380230a7812 */ /* 0x000fc400078ec0ff */
[----:B------:R-:W-:Y:S02]  /*ded0*/  LOP3.LUT R28, R11, R12, RZ, 0x3c, !PT ;  /* 0x0000000c0b1c7212 */ /* 0x000fe400078e3cff */
[----:B------:R-:W-:Y:S02]  /*dee0*/  SHF.R.U64 R14, R14, 0x3, RZ ;  /* 0x000000030e0e7819 */ /* 0x000fe400000012ff */
[----:B------:R-:W-:Y:S02]  /*def0*/  LOP3.LUT R12, R103, 0x380, RZ, 0xc0, !PT ;  /* 0x00000380670c7812 */ /* 0x000fe400078ec0ff */
[----:B------:R-:W-:Y:S02]  /*df00*/  SHF.R.U64 R6, R6, 0x3, RZ ;  /* 0x0000000306067819 */ /* 0x000fe400000012ff */
[----:B------:R-:W-:Y:S02]  /*df10*/  SHF.R.U64 R10, R10, 0x3, RZ ;  /* 0x000000030a0a7819 */ /* 0x000fe400000012ff */
[----:B------:R-:W-:Y:S01]  /*df20*/  LOP3.LUT R34, R105, 0x380, RZ, 0xc0, !PT ;  /* 0x0000038069227812 */ /* 0x000fe200078ec0ff */
[--C-:B------:R-:W-:Y:S01]  /*df30*/  IMAD.X R27, RZ, RZ, R9.reuse, P3 ;  /* 0x000000ffff1b7224 */ /* 0x100fe200018e0609 */
[----:B------:R-:W-:Y:S01]  /*df40*/  LOP3.LUT R26, R14, R99, RZ, 0x3c, !PT ;  /* 0x000000630e1a7212 */ /* 0x000fe200078e3cff */
[--C-:B------:R-:W-:Y:S01]  /*df50*/  IMAD.X R25, RZ, RZ, R9.reuse, P2 ;  /* 0x000000ffff197224 */ /* 0x100fe200010e0609 */
[----:B------:R-:W-:Y:S01]  /*df60*/  SHF.R.U64 R12, R12, 0x3, RZ ;  /* 0x000000030c0c7819 */ /* 0x000fe200000012ff */
[--C-:B------:R-:W-:Y:S01]  /*df70*/  IMAD.X R33, RZ, RZ, R9.reuse, P6 ;  /* 0x000000ffff217224 */ /* 0x100fe200030e0609 */
[----:B------:R-:W-:Y:S01]  /*df80*/  LOP3.LUT R24, R6, R101, RZ, 0x3c, !PT ;  /* 0x0000006506187212 */ /* 0x000fe200078e3cff */
[--C-:B------:R-:W-:Y:S01]  /*df90*/  IMAD.X R31, RZ, RZ, R9.reuse, P5 ;  /* 0x000000ffff1f7224 */ /* 0x100fe200028e0609 */
[----:B------:R-:W-:Y:S01]  /*dfa0*/  LOP3.LUT R30, R10, R35, RZ, 0x3c, !PT ;  /* 0x000000230a1e7212 */ /* 0x000fe200078e3cff */
[--C-:B------:R-:W-:Y:S01]  /*dfb0*/  IMAD.X R29, RZ, RZ, R9.reuse, P4 ;  /* 0x000000ffff1d7224 */ /* 0x100fe200020e0609 */
[----:B------:R-:W-:Y:S01]  /*dfc0*/  SHF.R.U64 R34, R34, 0x3, RZ ;  /* 0x0000000322227819 */ /* 0x000fe200000012ff */
[--C-:B------:R-:W-:Y:S01]  /*dfd0*/  IMAD.X R15, RZ, RZ, R9.reuse, P1 ;  /* 0x000000ffff0f7224 */ /* 0x100fe200008e0609 */
[----:B------:R-:W-:Y:S01]  /*dfe0*/  MOV R19, R8 ;  /* 0x0000000800137202 */ /* 0x000fe20000000f00 */
        /* <DEDUP_REMOVED lines=10> */
[----:B------:R-:W-:Y:S02]  /*e090*/  MOV R101, R30 ;  /* 0x0000001e00657202 */ /* 0x000fe40000000f00 */
        /* <DEDUP_REMOVED lines=9> */
[----:B------:R0:W-:Y:S01]  /*e130*/  STSM.16.M88.4 [R19], R8 ;  /* 0x0000000813007844 */ /* 0x0001e20000000200 */
[----:B------:R-:W-:-:S02]  /*e140*/  F2FP.F16.F32.PACK_AB R32, R49, R48 ;  /* 0x000000303120723e */ /* 0x000fc400000000ff */
[----:B------:R-:W-:Y:S02]  /*e150*/  F2FP.F16.F32.PACK_AB R33, R51, R50 ;  /* 0x000000323321723e */ /* 0x000fe400000000ff */
[----:B------:R-:W-:Y:S02]  /*e160*/  F2FP.F16.F32.PACK_AB R34, R53, R52 ;  /* 0x000000343522723e */ /* 0x000fe400000000ff */
[----:B------:R-:W-:Y:S01]  /*e170*/  F2FP.F16.F32.PACK_AB R35, R55, R54 ;  /* 0x000000363723723e */ /* 0x000fe200000000ff */
[----:B------:R1:W-:Y:S01]  /*e180*/  STSM.16.M88.4 [R102], R24 ;  /* 0x0000001866007844 */ /* 0x0003e20000000200 */
[----:B------:R-:W-:Y:S02]  /*e190*/  MOV R6, R14 ;  /* 0x0000000e00067202 */ /* 0x000fe40000000f00 */
[----:B------:R-:W-:Y:S01]  /*e1a0*/  F2FP.F16.F32.PACK_AB R14, R69, R68 ;  /* 0x00000044450e723e */ /* 0x000fe200000000ff */
[----:B------:R2:W-:Y:S01]  /*e1b0*/  STSM.16.M88.4 [R101], R28 ;  /* 0x0000001c65007844 */ /* 0x0005e20000000200 */
[----:B------:R-:W-:-:S02]  /*e1c0*/  F2FP.F16.F32.PACK_AB R15, R71, R70 ;  /* 0x00000046470f723e */ /* 0x000fc400000000ff */
[----:B0-----:R-:W-:Y:S02]  /*e1d0*/  MOV R19, R12 ;  /* 0x0000000c00137202 */ /* 0x001fe40000000f00 */
[----:B------:R-:W-:Y:S02]  /*e1e0*/  F2FP.F16.F32.PACK_AB R8, R57, R56 ;  /* 0x000000383908723e */ /* 0x000fe400000000ff */
[----:B------:R-:W-:Y:S02]  /*e1f0*/  F2FP.F16.F32.PACK_AB R9, R59, R58 ;  /* 0x0000003a3b09723e */ /* 0x000fe400000000ff */
[----:B------:R-:W-:Y:S02]  /*e200*/  F2FP.F16.F32.PACK_AB R10, R61, R60 ;  /* 0x0000003c3d0a723e */ /* 0x000fe400000000ff */
[----:B------:R-:W-:Y:S02]  /*e210*/  F2FP.F16.F32.PACK_AB R11, R63, R62 ;  /* 0x0000003e3f0b723e */ /* 0x000fe400000000ff */
[----:B------:R-:W-:-:S02]  /*e220*/  F2FP.F16.F32.PACK_AB R12, R65, R64 ;  /* 0x00000040410c723e */ /* 0x000fc400000000ff */
[----:B------:R-:W-:Y:S02]  /*e230*/  F2FP.F16.F32.PACK_AB R13, R67, R66 ;  /* 0x00000042430d723e */ /* 0x000fe400000000ff */
[----:B-1----:R-:W-:Y:S02]  /*e240*/  F2FP.F16.F32.PACK_AB R24, R73, R72 ;  /* 0x000000484918723e */ /* 0x002fe400000000ff */
[----:B------:R-:W-:Y:S02]  /*e250*/  F2FP.F16.F32.PACK_AB R25, R75, R74 ;  /* 0x0000004a4b19723e */ /* 0x000fe400000000ff */
[----:B------:R-:W-:Y:S02]  /*e260*/  F2FP.F16.F32.PACK_AB R26, R77, R76 ;  /* 0x0000004c4d1a723e */ /* 0x000fe400000000ff */
[----:B------:R-:W-:Y:S01]  /*e270*/  F2FP.F16.F32.PACK_AB R27, R79, R78 ;  /* 0x0000004e4f1b723e */ /* 0x000fe200000000ff */
[----:B------:R0:W-:Y:S01]  /*e280*/  STSM.16.M88.4 [R100], R32 ;  /* 0x0000002064007844 */ /* 0x0001e20000000200 */
[----:B--2---:R-:W-:-:S02]  /*e290*/  F2FP.F16.F32.PACK_AB R28, R81, R80 ;  /* 0x00000050511c723e */ /* 0x004fc400000000ff */
[----:B------:R-:W-:Y:S02]  /*e2a0*/  F2FP.F16.F32.PACK_AB R29, R83, R82 ;  /* 0x00000052531d723e */ /* 0x000fe400000000ff */
[----:B------:R-:W-:Y:S02]  /*e2b0*/  F2FP.F16.F32.PACK_AB R30, R85, R84 ;  /* 0x00000054551e723e */ /* 0x000fe400000000ff */
[----:B------:R-:W-:Y:S01]  /*e2c0*/  F2FP.F16.F32.PACK_AB R31, R87, R86 ;  /* 0x00000056571f723e */ /* 0x000fe200000000ff */
[----:B------:R-:W-:Y:S04]  /*e2d0*/  STSM.16.M88.4 [R99], R8 ;  /* 0x0000000863007844 */ /* 0x000fe80000000200 */
[----:B------:R-:W-:Y:S04]  /*e2e0*/  STSM.16.M88.4 [R98], R12 ;  /* 0x0000000c62007844 */ /* 0x000fe80000000200 */
[----:B------:R-:W-:Y:S04]  /*e2f0*/  STSM.16.M88.4 [R6], R24 ;  /* 0x0000001806007844 */ /* 0x000fe80000000200 */
        /* <DEDUP_REMOVED lines=8> */
[----:B0-----:R-:W-:Y:S01]  /*e380*/  IMAD.U32 R32, RZ, RZ, UR7 ;  /* 0x00000007ff207e24 */ /* 0x001fe2000f8e00ff */
[----:B-1----:R-:W0:Y:S03]  /*e390*/  LDC R19, c[0x0][0xbe8] ;  /* 0x0002fa00ff137b82 */ /* 0x002e260000000800 */
[----:B------:R-:W-:Y:S01]  /*e3a0*/  IMAD.U32 R33, RZ, RZ, UR8 ;  /* 0x00000008ff217e24 */ /* 0x000fe2000f8e00ff */
[----:B------:R-:W-:-:S04]  /*e3b0*/  ULDC.64 UR8, c[0x0][0xc08] ;  /* 0x0003020000087ab9 */ /* 0x000fc80000000a00 */
        /* <DEDUP_REMOVED lines=12> */
[----:B------:R-:W-:-:S04]  /*e480*/  USEL UR4, UR17, UR4, UP0 ;  /* 0x0000000411047287 */ /* 0x000fc80008000000 */
[----:B------:R-:W-:Y:S02]  /*e490*/  UISETP.GT.AND UP1, UPT, UR4, 0x1, UPT ;  /* 0x000000010400788c */ /* 0x000fe4000bf24270 */
[----:B------:R-:W1:Y:S02]  /*e4a0*/  @P1 LDC R13, c[0x0][0xbf0] ;  /* 0x0002fc00ff0d1b82 */ /* 0x000e640000000800 */
[----:B------:R-:W-:Y:S02]  /*e4b0*/  USEL UR18, UR18, 0x978, UP1 ;  /* 0x0000097812127887 */ /* 0x000fe40008800000 */
[----:B------:R-:W-:Y:S01]  /*e4c0*/  UISETP.NE.U32.AND UP0, UPT, UR10, URZ, UPT ;  /* 0x0000003f0a00728c */ /* 0x000fe2000bf05070 */
[----:B------:R-:W-:-:S03]  /*e4d0*/  IMAD.U32 R15, RZ, RZ, UR16 ;  /* 0x00000010ff0f7e24 */ /* 0x000fc6000f8e00ff */
[----:B------:R-:W-:Y:S01]  /*e4e0*/  UISETP.NE.AND.EX UP0, UPT, UR11, URZ, UPT, UP0 ;  /* 0x0000003f0b00728c */ /* 0x000fe2000bf05300 */
[----:B------:R-:W-:Y:S01]  /*e4f0*/  IMAD.U32 R8, RZ, RZ, UR8 ;  /* 0x00000008ff087e24 */ /* 0x000fe2000f8e00ff */
[----:B------:R-:W-:Y:S01]  /*e500*/  UMOV UR4, URZ ;  /* 0x0000003f00047c82 */ /* 0x000fe20008000000 */
[----:B------:R-:W-:Y:S01]  /*e510*/  IMAD.U32 R9, RZ, RZ, UR9 ;  /* 0x00000009ff097e24 */ /* 0x000fe2000f8e00ff */
[----:B------:R-:W-:Y:S01]  /*e520*/  USEL UR7, UR14, URZ, !UP0 ;  /* 0x0000003f0e077287 */ /* 0x000fe2000c000000 */
[----:B------:R-:W-:Y:S01]  /*e530*/  IMAD R15, R15, 0x80, R106 ;  /* 0x000000800f0f7824 */ /* 0x000fe200078e026a */
[----:B------:R-:W-:Y:S01]  /*e540*/  ULDC.64 UR10, c[0x0][UR18+0x220] ;  /* 0x00008800120a7abb */ /* 0x000fe20008000a00 */
[----:B------:R-:W-:Y:S01]  /*e550*/  USEL UR16, UR15, URZ, UP1 ;  /* 0x0000003f0f107287 */ /* 0x000fe20008800000 */
[----:B------:R0:W5:Y:S01]  /*e560*/  @P4 LDG.E R6, desc[UR20][R8.64] ;  /* 0x0000001408064981 */ /* 0x000162000c1e1900 */
[----:B------:R-:W-:Y:S01]  /*e570*/  USEL UR17, UR13, URZ, !UP0 ;  /* 0x0000003f0d117287 */ /* 0x000fe2000c000000 */
[----:B------:R-:W-:Y:S01]  /*e580*/  ULDC.64 UR8, c[0x0][UR18+0x218] ;  /* 0x0000860012087abb */ /* 0x000fe20008000a00 */
[----:B------:R-:W-:Y:S01]  /*e590*/  UIMAD UR11, UR11, UR7, URZ ;  /* 0x000000070b0b72a4 */ /* 0x000fe2000f8e023f */
[----:B------:R-:W-:Y:S01]  /*e5a0*/  ULDC.64 UR12, c[0x0][UR18+0x228] ;  /* 0x00008a00120c7abb */ /* 0x000fe20008000a00 */
[----:B------:R-:W-:Y:S01]  /*e5b0*/  UIMAD.WIDE.U32 UR14, UR8, UR19, URZ ;  /* 0x00000013080e72a5 */ /* 0x000fe2000f8e003f */
[----:B0-----:R-:W-:Y:S01]  /*e5c0*/  @P1 IMAD.HI.U32 R8, R15, R10, RZ ;  /* 0x0000000a0f081227 */ /* 0x001fe200078e00ff */
[----:B------:R-:W-:-:S02]  /*e5d0*/  UIMAD UR19, UR9, UR19, URZ ;  /* 0x00000013091372a4 */ /* 0x000fc4000f8e023f */
[----:B------:R-:W-:Y:S01]  /*e5e0*/  UIMAD.WIDE.U32 UR20, UR12, UR16, URZ ;  /* 0x000000100c1472a5 */ /* 0x000fe2000f8e003f */
[----:B------:R-:W-:Y:S01]  /*e5f0*/  IMAD.MOV.U32 R11, RZ, RZ, R15 ;  /* 0x000000ffff0b7224 */ /* 0x000fe200078e000f */
[----:B------:R-:W-:Y:S01]  /*e600*/  UIMAD.WIDE.U32 UR8, UR10, UR7, URZ ;  /* 0x000000070a0872a5 */ /* 0x000fe2000f8e003f */
[----:B-1----:R-:W-:Y:S01]  /*e610*/  @P1 SHF.R.U32.HI R11, RZ, R13, R8 ;  /* 0x0000000dff0b1219 */ /* 0x002fe20000011608 */
[----:B------:R-:W-:Y:S02]  /*e620*/  UIMAD UR12, UR13, UR16, URZ ;  /* 0x000000100d0c72a4 */ /* 0x000fe4000f8e023f */
[----:B------:R-:W-:Y:S02]  /*e630*/  UIMAD UR11, UR10, UR17, UR11 ;  /* 0x000000110a0b72a4 */ /* 0x000fe4000f8e020b */
[----:B------:R-:W-:Y:S02]  /*e640*/  UIADD3 UR12, UR21, UR12, URZ ;  /* 0x0000000c150c7290 */ /* 0x000fe4000fffe03f */
[----:B------:R-:W-:Y:S01]  /*e650*/  UIADD3 UR10, UR9, UR11, URZ ;  /* 0x0000000b090a7290 */ /* 0x000fe2000fffe03f */
[----:B------:R-:W-:Y:S01]  /*e660*/  IMAD.MOV R10, RZ, RZ, -R11 ;  /* 0x000000ffff0a7224 */ /* 0x000fe200078e0a0b */
[----:B------:R-:W-:Y:S01]  /*e670*/  UIADD3 UR19, UR15, UR19, URZ ;  /* 0x000000130f137290 */ /* 0x000fe2000fffe03f */
[----:B------:R-:W-:-:S02]  /*e680*/  IMAD.U32 R8, RZ, RZ, UR20 ;  /* 0x00000014ff087e24 */ /* 0x000fc4000f8e00ff */
[----:B------:R-:W-:Y:S01]  /*e690*/  IMAD.U32 R9, RZ, RZ, UR21 ;  /* 0x00000015ff097e24 */ /* 0x000fe2000f8e00ff */
[----:B------:R-:W-:Y:S01]  /*e6a0*/  SHF.R.S32.HI R9, RZ, 0x1f, R11 ;  /* 0x0000001fff097819 */ /* 0x000fe2000001140b */
[----:B------:R-:W-:Y:S02]  /*e6b0*/  IMAD R13, R19, R10, R15 ;  /* 0x0000000a130d7224 */ /* 0x000fe400078e020f */
[----:B------:R-:W-:Y:S01]  /*e6c0*/  IMAD.U32 R12, RZ, RZ, UR12 ;  /* 0x0000000cff0c7e24 */ /* 0x000fe2000f8e00ff */
[----:B------:R-:W-:Y:S01]  /*e6d0*/  ULDC.64 UR12, c[0x0][0xba8] ;  /* 0x0002ea00000c7ab9 */ /* 0x000fe20000000a00 */
[----:B------:R-:W-:Y:S01]  /*e6e0*/  @!UP1 ULDC UR12, c[0x0][0xb50] ;  /* 0x0002d400000c9ab9 */ /* 0x000fe20000000800 */
[----:B------:R-:W-:Y:S01]  /*e6f0*/  SHF.R.S32.HI R10, RZ, 0x1f, R13 ;  /* 0x0000001fff0a7819 */ /* 0x000fe2000001140d */
[----:B------:R-:W-:Y:S01]  /*e700*/  @!UP1 ULDC UR13, c[0x0][0xb54] ;  /* 0x0002d500000d9ab9 */ /* 0x000fe20000000800 */
[----:B--2---:R-:W-:-:S13]  /*e710*/  @P0 R2UR UR4, R34 ;  /* 0x00000000220402ca */ /* 0x004fda00000e0000 */
[----:B------:R-:W-:Y:S02]  /*e720*/  UIADD3 UR14, UP0, UP2, UR8, UR14, UR4 ;  /* 0x0000000e080e7290 */ /* 0x000fe4000fa1e004 */
[----:B------:R-:W-:-:S04]  /*e730*/  USHF.R.S32.HI UR11, URZ, 0x1f, UR4 ;  /* 0x0000001f3f0b7899 */ /* 0x000fc80008011404 */
[----:B------:R-:W-:Y:S01]  /*e740*/  UIADD3.X UR10, UR10, UR19, UR11, UP0, UP2 ;  /* 0x000000130a0a7290 */ /* 0x000fe200087e440b */
[----:B------:R-:W-:Y:S01]  /*e750*/  IADD3 R8, P2, P3, R11, UR14, R8 ;  /* 0x0000000e0b087c10 */ /* 0x000fe2000fb5e008 */
[----:B------:R-:W-:Y:S02]  /*e760*/  ULDC.64 UR8, c[0x0][UR18+0x210] ;  /* 0x0000840012087abb */ /* 0x000fe40008000a00 */
[----:B------:R-:W-:Y:S02]  /*e770*/  IMAD R11, R13, UR9, RZ ;  /* 0x000000090d0b7c24 */ /* 0x000fe4000f8e02ff */
[----:B------:R-:W-:Y:S02]  /*e780*/  IADD3.X R9, R9, UR10, R12, P2, P3 ;  /* 0x0000000a09097c10 */ /* 0x000fe400097e640c */
[----:B------:R-:W-:Y:S02]  /*e790*/  IMAD R11, R10, UR8, R11 ;  /* 0x000000080a0b7c24 */ /* 0x000fe4000f8e020b */
        /* <DEDUP_REMOVED lines=10> */
.L_x_6443:
[----:B------:R-:W2:Y:S01]  /*e840*/  LDL R24, [R1+0x5c] ;  /* 0x00005c0001187983 */ /* 0x000ea20000100800 */
[----:B------:R-:W0:Y:S01]  /*e850*/  S2R R10, SR_TID.X ;  /* 0x00000000000a7919 */ /* 0x000e220000002100 */
[----:B------:R-:W-:Y:S02]  /*e860*/  R2UR UR8, R104 ;  /* 0x00000000680872ca */ /* 0x000fe400000e0000 */
[----:B------:R-:W-:Y:S04]  /*e870*/  SHFL.IDX PT, R8, R12, RZ, 0x1c1f ;  /* 0x001c1fff0c087589 */ /* 0x000fe800000e0000 */
[----:B------:R-:W1:Y:S01]  /*e880*/  SHFL.IDX PT, R9, R13, RZ, 0x1c1f ;  /* 0x001c1fff0d097589 */ /* 0x000e6200000e0000 */
[----:B0-----:R-:W-:-:S05]  /*e890*/  VIADD R25, R10, 0xffffff80 ;  /* 0xffffff800a197836 */ /* 0x001fca0000000000 */
[----:B------:R-:W-:-:S04]  /*e8a0*/  SHF.R.S32.HI R14, RZ, 0x1f, R25 ;  /* 0x0000001fff0e7819 */ /* 0x000fc80000011419 */
[----:B------:R-:W-:-:S04]  /*e8b0*/  LEA.HI R14, R14, R25, RZ, 0x7 ;  /* 0x000000190e0e7211 */ /* 0x000fc800078f38ff */
[----:B------:R-:W-:Y:S01]  /*e8c0*/  LOP3.LUT R14, R14, 0xffffff80, RZ, 0xc0, !PT ;  /* 0xffffff800e0e7812 */ /* 0x000fe200078ec0ff */
[----:B------:R-:W-:Y:S04]  /*e8d0*/  SHFL.IDX PT, R10, R12, 0x1, 0x1c1f ;  /* 0x003c1f000c0a7f89 */ /* 0x000fe800000e0000 */
[----:B------:R-:W-:Y:S02]  /*e8e0*/  IMAD.IADD R14, R25, 0x1, -R14 ;  /* 0x00000001190e7824 */ /* 0x000fe400078e0a0e */
[----:B------:R-:W-:Y:S01]  /*e8f0*/  IMAD.U32 R25, RZ, RZ, UR8 ;  /* 0x00000008ff197e24 */ /* 0x000fe2000f8e00ff */
[----:B------:R-:W0:Y:S01]  /*e900*/  SHFL.IDX PT, R11, R13, 0x1, 0x1c1f ;  /* 0x003c1f000d0b7f89 */ /* 0x000e2200000e0000 */
[----:B-----5:R-:W-:Y:S01]  /*e910*/  IMAD R6, R6, R19, RZ ;  /* 0x0000001306067224 */ /* 0x020fe200078e02ff */
[----:B------:R-:W-:Y:S01]  /*e920*/  LOP3.LUT P0, RZ, R14, 0x3, RZ, 0xc0, !PT ;  /* 0x000000030eff7812 */ /* 0x000fe2000780c0ff */
[----:B------:R-:W-:Y:S01]  /*e930*/  ULDC.64 UR8, c[0x0][0x208] ;  /* 0x0000820000087ab9 */ /* 0x000fe20000000a00 */
[----:B--2---:R-:W-:-:S04]  /*e940*/  IMAD R25, R25, 0x80, R24 ;  /* 0x0000008019197824 */ /* 0x004fc800078e0218 */
[C---:B------:R-:W-:Y:S01]  /*e950*/  VIADD R27, R25.reuse, 0x8 ;  /* 0x00000008191b7836 */ /* 0x040fe20000000000 */
[----:B------:R-:W-:-:S04]  /*e960*/  ISETP.GE.OR P2, PT, R25, R6, P0 ;  /* 0x000000061900720c */ /* 0x000fc80000746670 */
[----:B------:R-:W-:-:S09]  /*e970*/  ISETP.GE.OR P0, PT, R27, R6, P0 ;  /* 0x000000061b00720c */ /* 0x000fd20000706670 */
[----:B-1----:R1:W-:Y:S04]  /*e980*/  @!P2 ST.E desc[UR8][R8.64], R3 ;  /* 0x000000030800a985 */ /* 0x0023e8000c101908 */
[----:B0-----:R1:W-:Y:S01]  /*e990*/  @!P0 ST.E desc[UR8][R10.64], R0 ;  /* 0x000000000a008985 */ /* 0x0013e2000c101908 */
[----:B------:R-:W-:-:S13]  /*e9a0*/  PLOP3.LUT P0, PT, PT, PT, UP1, 0x80, 0x0 ;  /* 0x000000000000781c */ /* 0x000fda0003f0f018 */
[----:B-1----:R-:W-:Y:S05]  /*e9b0*/  @P0 BRA `(.L_x_6444) ;  /* 0x0000000800cc0947 */ /* 0x002fea0003800000 */
[----:B------:R-:W0:Y:S01]  /*e9c0*/  S2R R14, SR_TID.X ;  /* 0x00000000000e7919 */ /* 0x000e220000002100 */
[----:B------:R-:W1:Y:S01]  /*e9d0*/  @P1 LDC R20, c[0x0][0xbec] ;  /* 0x0002fb00ff141b82 */ /* 0x000e620000000800 */
[----:B------:R-:W-:Y:S01]  /*e9e0*/  ULDC.64 UR8, c[0x0][0x208] ;  /* 0x0000820000087ab9 */ /* 0x000fe20000000a00 */
[----:B------:R-:W-:Y:S01]  /*e9f0*/  R2UR UR14, R104 ;  /* 0x00000000680e72ca */ /* 0x000fe200000e0000 */
[----:B------:R-:W-:Y:S01]  /*ea00*/  ULDC.64 UR12, c[0x0][0xaa0] ;  /* 0x0002a800000c7ab9 */ /* 0x000fe20000000a00 */
[----:B------:R-:W-:Y:S01]  /*ea10*/  R2UR UR15, R222 ;  /* 0x00000000de0f72ca */ /* 0x000fe200000e0000 */
[----:B0-----:R-:W-:-:S05]  /*ea20*/  VIADD R14, R14, 0xffffff80 ;  /* 0xffffff800e0e7836 */ /* 0x001fca0000000000 */
[----:B------:R-:W-:-:S04]  /*ea30*/  SHF.R.S32.HI R98, RZ, 0x1f, R14 ;  /* 0x0000001fff627819 */ /* 0x000fc8000001140e */
[----:B------:R-:W-:-:S04]  /*ea40*/  LEA.HI R98, R98, R14, RZ, 0x3 ;  /* 0x0000000e62627211 */ /* 0x000fc800078f18ff */
[----:B------:R-:W-:-:S05]  /*ea50*/  SHF.R.S32.HI R98, RZ, 0x3, R98 ;  /* 0x00000003ff627819 */ /* 0x000fca0000011462 */
[----:B------:R-:W-:-:S04]  /*ea60*/  IMAD R3, R98, 0x40, R17 ;  /* 0x0000004062037824 */ /* 0x000fc800078e0211 */
[----:B------:R-:W-:-:S03]  /*ea70*/  IMAD.WIDE R4, R3, 0x2, R4 ;  /* 0x0000000203047825 */ /* 0x000fc600078e0204 */
[C---:B------:R-:W-:Y:S02]  /*ea80*/  IADD3 R13, P6, R4.reuse, 0x1000, RZ ;  /* 0x00001000040d7810 */ /* 0x040fe40007fde0ff */
[C---:B------:R-:W-:Y:S02]  /*ea90*/  IADD3 R25, P5, R4.reuse, 0x2000, RZ ;  /* 0x0000200004197810 */ /* 0x040fe40007fbe0ff */
[----:B------:R-:W-:Y:S02]  /*eaa0*/  LOP3.LUT R12, R13, 0x380, RZ, 0xc0, !PT ;  /* 0x000003800d0c7812 */ /* 0x000fe400078ec0ff */
[----:B------:R-:W-:Y:S02]  /*eab0*/  IADD3 R29, P4, R4, 0x3000, RZ ;  /* 0x00003000041d7810 */ /* 0x000fe40007f9e0ff */
[----:B------:R-:W-:Y:S02]  /*eac0*/  SHF.R.U64 R12, R12, 0x3, RZ ;  /* 0x000000030c0c7819 */ /* 0x000fe400000012ff */
[----:B------:R-:W-:-:S02]  /*ead0*/  IADD3 R33, P3, R4, 0x4000, RZ ;  /* 0x0000400004217810 */ /* 0x000fc40007f7e0ff */
[C---:B------:R-:W-:Y:S02]  /*eae0*/  IADD3 R37, P2, R4.reuse, 0x5000, RZ ;  /* 0x0000500004257810 */ /* 0x040fe40007f5e0ff */
[C---:B------:R-:W-:Y:S02]  /*eaf0*/  IADD3 R41, P0, R4.reuse, 0x6000, RZ ;  /* 0x0000600004297810 */ /* 0x040fe40007f1e0ff */
[----:B------:R-:W-:Y:S02]  /*eb00*/  LOP3.LUT R9, R4, 0x380, RZ, 0xc0, !PT ;  /* 0x0000038004097812 */ /* 0x000fe400078ec0ff */
[----:B------:R-:W-:Y:S01]  /*eb10*/  LOP3.LUT R12, R12, R13, RZ, 0x3c, !PT ;  /* 0x0000000d0c0c7212 */ /* 0x000fe200078e3cff */
[----:B------:R-:W-:Y:S01]  /*eb20*/  IMAD.X R13, RZ, RZ, R5, P6 ;  /* 0x000000ffff0d7224 */ /* 0x000fe200030e0605 */
[----:B------:R-:W-:Y:S02]  /*eb30*/  LOP3.LUT R24, R25, 0x380, RZ, 0xc0, !PT ;  /* 0x0000038019187812 */ /* 0x000fe400078ec0ff */
[----:B------:R-:W-:-:S02]  /*eb40*/  LOP3.LUT R28, R29, 0x380, RZ, 0xc0, !PT ;  /* 0x000003801d1c7812 */ /* 0x000fc400078ec0ff */
[----:B------:R-:W-:Y:S01]  /*eb50*/  LOP3.LUT R32, R33, 0x380, RZ, 0xc0, !PT ;  /* 0x0000038021207812 */ /* 0x000fe200078ec0ff */
[----:B------:R-:W-:Y:S01]  /*eb60*/  UIMAD UR10, UR11, UR12, URZ ;  /* 0x0000000c0b0a72a4 */ /* 0x000fe2000f8e023f */
[----:B------:R-:W-:Y:S01]  /*eb70*/  LOP3.LUT R36, R37, 0x380, RZ, 0xc0, !PT ;  /* 0x0000038025247812 */ /* 0x000fe200078ec0ff */
[----:B------:R-:W5:Y:S01]  /*eb80*/  LD.E.128 R12, desc[UR8][R12.64] ;  /* 0x000000080c0c7980 */ /* 0x000f62000c101d00 */
[----:B------:R-:W-:Y:S02]  /*eb90*/  LOP3.LUT R40, R41, 0x380, RZ, 0xc0, !PT ;  /* 0x0000038029287812 */ /* 0x000fe400078ec0ff */
[----:B------:R-:W-:Y:S02]  /*eba0*/  IADD3 R3, P6, R4, 0x7000, RZ ;  /* 0x0000700004037810 */ /* 0x000fe40007fde0ff */
[----:B------:R-:W-:Y:S02]  /*ebb0*/  SHF.R.U64 R9, R9, 0x3, RZ ;  /* 0x0000000309097819 */ /* 0x000fe400000012ff */
[----:B------:R-:W-:Y:S01]  /*ebc0*/  SHF.R.U64 R24, R24, 0x3, RZ ;  /* 0x0000000318187819 */ /* 0x000fe200000012ff */
[----:B------:R-:W-:Y:S01]  /*ebd0*/  IMAD.X R45, RZ, RZ, R5, P6 ;  /* 0x000000ffff2d7224 */ /* 0x000fe200030e0605 */
[----:B------:R-:W-:-:S02]  /*ebe0*/  SHF.R.U64 R28, R28, 0x3, RZ ;  /* 0x000000031c1c7819 */ /* 0x000fc400000012ff */
[----:B------:R-:W-:Y:S02]  /*ebf0*/  SHF.R.U64 R32, R32, 0x3, RZ ;  /* 0x0000000320207819 */ /* 0x000fe400000012ff */
[----:B------:R-:W-:Y:S02]  /*ec00*/  SHF.R.U64 R36, R36, 0x3, RZ ;  /* 0x0000000324247819 */ /* 0x000fe400000012ff */
[----:B------:R-:W-:Y:S02]  /*ec10*/  SHF.R.U64 R40, R40, 0x3, RZ ;  /* 0x0000000328287819 */ /* 0x000fe400000012ff */
[----:B------:R-:W-:Y:S02]  /*ec20*/  LOP3.LUT R0, R3, 0x380, RZ, 0xc0, !PT ;  /* 0x0000038003007812 */ /* 0x000fe400078ec0ff */
        /* <DEDUP_REMOVED lines=11> */
[----:B------:R-:W-:Y:S01]  /*ece0*/  SHF.R.U64 R0, R0, 0x3, RZ ;  /* 0x0000000300007819 */ /* 0x000fe200000012ff */
[----:B------:R0:W5:Y:S03]  /*ecf0*/  LD.E.128 R8, desc[UR8][R4.64] ;  /* 0x0000000804087980 */ /* 0x000166000c101d00 */
[----:B------:R-:W-:Y:S01]  /*ed00*/  LOP3.LUT R44, R0, R3, RZ, 0x3c, !PT ;  /* 0x00000003002c7212 */ /* 0x000fe200078e3cff */
[----:B------:R-:W5:Y:S01]  /*ed10*/  LD.E.128 R24, desc[UR8][R24.64] ;  /* 0x0000000818187980 */ /* 0x000f62000c101d00 */
[----:B------:R-:W-:-:S03]  /*ed20*/  UIMAD UR10, UR4, UR13, UR10 ;  /* 0x0000000d040a72a4 */ /* 0x000fc6000f8e020a */
[----:B------:R-:W5:Y:S01]  /*ed30*/  LD.E.128 R28, desc[UR8][R28.64] ;  /* 0x000000081c1c7980 */ /* 0x000f62000c101d00 */
[----:B0-----:R-:W0:Y:S03]  /*ed40*/  @P1 LDC R5, c[0x0][0xbf0] ;  /* 0x0002fc00ff051b82 */ /* 0x001e260000000800 */
[----:B------:R-:W5:Y:S01]  /*ed50*/  LD.E.128 R32, desc[UR8][R32.64] ;  /* 0x0000000820207980 */ /* 0x000f62000c101d00 */
[----:B------:R-:W-:-:S03]  /*ed60*/  IMAD R0, R23, 0x20, R98 ;  /* 0x0000002017007824 */ /* 0x000fc600078e0262 */
[----:B------:R-:W5:Y:S01]  /*ed70*/  LD.E.128 R36, desc[UR8][R36.64] ;  /* 0x0000000824247980 */ /* 0x000f62000c101d00 */
[----:B------:R-:W-:-:S03]  /*ed80*/  IMAD.U32 R21, RZ, RZ, UR14 ;  /* 0x0000000eff157e24 */ /* 0x000fc6000f8e00ff */
[----:B------:R-:W5:Y:S04]  /*ed90*/  LD.E.128 R40, desc[UR8][R40.64] ;  /* 0x0000000828287980 */ /* 0x000f68000c101d00 */
[----:B------:R-:W5:Y:S01]  /*eda0*/  LD.E.128 R44, desc[UR8][R44.64] ;  /* 0x000000082c2c7980 */ /* 0x000f62000c101d00 */
[----:B------:R-:W-:Y:S01]  /*edb0*/  UIMAD.WIDE.U32 UR8, UR4, UR12, URZ ;  /* 0x0000000c040872a5 */ /* 0x000fe2000f8e003f */
[----:B------:R-:W-:Y:S01]  /*edc0*/  IMAD R21, R21, 0x80, R0 ;  /* 0x0000008015157824 */ /* 0x000fe200078e0200 */
        /* <DEDUP_REMOVED lines=8> */
[----:B------:R-:W-:-:S02]  /*ee50*/  ULDC.64 UR12, c[0x0][0xaf0] ;  /* 0x0002bc00000c7ab9 */ /* 0x000fc40000000a00 */
[----:B------:R-:W-:Y:S02]  /*ee60*/  ULDC.64 UR10, c[0x0][0xae8] ;  /* 0x0002ba00000a7ab9 */ /* 0x000fe40000000a00 */
[----:B------:R-:W-:Y:S01]  /*ee70*/  UIMAD.WIDE.U32 UR8, UR15, UR10, UR8 ;  /* 0x0000000a0f0872a5 */ /* 0x000fe2000f8e0008 */
[----:B-1----:R-:W-:Y:S01]  /*ee80*/  @P1 IMAD.HI.U32 R0, R21, R20, RZ ;  /* 0x0000001415001227 */ /* 0x002fe200078e00ff */
[----:B------:R-:W-:Y:S02]  /*ee90*/  UIMAD UR4, UR4, UR12, URZ ;  /* 0x0000000c040472a4 */ /* 0x000fe4000f8e023f */
[----:B------:R-:W-:Y:S01]  /*eea0*/  UIMAD UR9, UR15, UR11, UR9 ;  /* 0x0000000b0f0972a4 */ /* 0x000fe2000f8e0209 */
[----:B------:R-:W-:Y:S01]  /*eeb0*/  IMAD.MOV.U32 R3, RZ, RZ, R21 ;  /* 0x000000ffff037224 */ /* 0x000fe200078e0015 */
[----:B0-----:R-:W-:Y:S01]  /*eec0*/  @P1 SHF.R.U32.HI R3, RZ, R5, R0 ;  /* 0x00000005ff031219 */ /* 0x001fe20000011600 */
        /* <DEDUP_REMOVED lines=10> */
[----:B------:R-:W-:Y:S01]  /*ef70*/  MOV R49, UR14 ;  /* 0x0000000e00317c02 */ /* 0x000fe20008000f00 */
[----:B------:R-:W-:Y:S01]  /*ef80*/  IMAD.U32 R5, RZ, RZ, UR4 ;  /* 0x00000004ff057e24 */ /* 0x000fe2000f8e00ff */
[----:B------:R-:W-:Y:S01]  /*ef90*/  ULDC.64 UR8, c[0x0][0xad8] ;  /* 0x0002b60000087ab9 */ /* 0x000fe20000000a00 */
[C---:B------:R-:W-:Y:S01]  /*efa0*/  IMAD R21, R3.reuse, UR11, R0 ;  /* 0x0000000b03157c24 */ /* 0x040fe2000f8e0200 */
[----:B------:R-:W-:Y:S01]  /*efb0*/  SHF.R.S32.HI R0, RZ, 0x1f, R19 ;  /* 0x0000001fff007819 */ /* 0x000fe20000011413 */
[----:B------:R-:W-:-:S04]  /*efc0*/  IMAD.WIDE.U32 R4, R3, UR10, R4 ;  /* 0x0000000a03047c25 */ /* 0x000fc8000f8e0004 */
[----:B------:R-:W-:Y:S02]  /*efd0*/  IMAD.IADD R5, R5, 0x1, R21 ;  /* 0x0000000105057824 */ /* 0x000fe400078e0215 */
[----:B------:R-:W-:Y:S02]  /*efe0*/  IMAD R0, R0, UR8, RZ ;  /* 0x0000000800007c24 */ /* 0x000fe4000f8e02ff */
[----:B------:R-:W-:Y:S02]  /*eff0*/  IMAD R49, R49, 0x80, R98 ;  /* 0x0000008031317824 */ /* 0x000fe400078e0262 */
[C---:B------:R-:W-:Y:S02]  /*f000*/  IMAD R21, R19.reuse, UR9, R0 ;  /* 0x0000000913157c24 */ /* 0x040fe4000f8e0200 */
[----:B------:R-:W-:Y:S01]  /*f010*/  IMAD.WIDE.U32 R4, R19, UR8, R4 ;  /* 0x0000000813047c25 */ /* 0x000fe2000f8e0004 */
[----:B------:R-:W-:Y:S01]  /*f020*/  ISETP.GE.AND P2, PT, R49, R6, PT ;  /* 0x000000063100720c */ /* 0x000fe20003f46270 */
[----:B------:R-:W-:-:S02]  /*f030*/  ULDC.64 UR8, c[0x0][0xa80] ;  /* 0x0002a00000087ab9 */ /* 0x000fc40000000a00 */
[----:B------:R-:W-:Y:S02]  /*f040*/  VIADD R3, R49, 0x20 ;  /* 0x0000002031037836 */ /* 0x000fe40000000000 */
[----:B------:R-:W-:Y:S01]  /*f050*/  VIADD R18, R18, 0x34820 ;  /* 0x0003482012127836 */ /* 0x000fe20000000000 */
[C---:B------:R-:W-:Y:S01]  /*f060*/  LEA R0, P3, R4.reuse, UR8, 0x1 ;  /* 0x0000000804007c11 */ /* 0x040fe2000f8608ff */
[----:B------:R-:W-:Y:S01]  /*f070*/  IMAD.IADD R5, R5, 0x1, R21 ;  /* 0x0000000105057824 */ /* 0x000fe200078e0215 */
[-C--:B------:R-:W-:Y:S01]  /*f080*/  ISETP.GE.AND P0, PT, R3, R6.reuse, PT ;  /* 0x000000060300720c */ /* 0x080fe20003f06270 */
[----:B------:R-:W-:Y:S01]  /*f090*/  VIADD R3, R49, 0x40 ;  /* 0x0000004031037836 */ /* 0x000fe20000000000 */
[----:B------:R-:W-:Y:S02]  /*f0a0*/  PRMT R18, RZ, 0x654, R18 ;  /* 0x00000654ff127816 */ /* 0x000fe40000000012 */
[----:B------:R-:W-:Y:S01]  /*f0b0*/  LEA.HI.X R20, R4, UR9, R5, 0x1, P3 ;  /* 0x0000000904147c11 */ /* 0x000fe200098f0c05 */
[----:B------:R-:W-:Y:S01]  /*f0c0*/  BSSY B1, `(.L_x_6445) ;  /* 0x0000012000017945 */ /* 0x000fe20003800000 */
[----:B------:R-:W-:Y:S01]  /*f0d0*/  ISETP.GE.AND P1, PT, R3, R6, PT ;  /* 0x000000060300720c */ /* 0x000fe20003f26270 */
[----:B--2---:R0:W-:Y:S02]  /*f0e0*/  SYNCS.ARRIVE.TRANS64.RED.A1T0 RZ, [R18+URZ], RZ ;  /* 0x000000ff12ff79a7 */ /* 0x0041e4000810043f */
[----:B------:R1:W2:Y:S01]  /*f0f0*/  SHFL.IDX PT, R3, R20, RZ, 0x181f ;  /* 0x00181fff14037589 */ /* 0x0002a200000e0000 */
[----:B------:R-:W-:-:S02]  /*f100*/  SHF.R.S32.HI R48, RZ, 0x1f, R22 ;  /* 0x0000001fff307819 */ /* 0x000fc40000011416 */
[----:B------:R-:W-:Y:S01]  /*f110*/  SHF.R.S32.HI R50, RZ, 0x1f, R17 ;  /* 0x0000001fff327819 */ /* 0x000fe20000011411 */
[----:B0-----:R1:W0:Y:S01]  /*f120*/  SHFL.IDX PT, R18, R0, RZ, 0x181f ;  /* 0x00181fff00127589 */ /* 0x00122200000e0000 */
[----:B------:R-:W-:Y:S05]  /*f130*/  @P2 BRA `(.L_x_6446) ;  /* 0x0000000000282947 */ /* 0x000fea0003800000 */
[----:B------:R-:W-:Y:S01]  /*f140*/  ULDC UR4, c[0x0][0xac8] ;  /* 0x0002b20000047ab9 */ /* 0x000fe20000000800 */
[----:B------:R-:W-:Y:S01]  /*f150*/  ULDC.64 UR8, c[0x0][0x208] ;  /* 0x0000820000087ab9 */ /* 0x000fe20000000a00 */
[----:B------:R-:W-:Y:S02]  /*f160*/  ISETP.GE.AND P2, PT, R17, UR4, PT ;  /* 0x0000000411007c0c */ /* 0x000fe4000bf46270 */
[----:B------:R-:W-:-:S11]  /*f170*/  ISETP.GE.AND P3, PT, R22, UR4, PT ;  /* 0x0000000416007c0c */ /* 0x000fd6000bf66270 */
[CC--:B0-----:R-:W-:Y:S02]  /*f180*/  @!P2 LEA R4, P4, R17.reuse, R18.reuse, 0x1 ;  /* 0x000000121104a211 */ /* 0x0c1fe400078808ff */
[C---:B------:R-:W-:Y:S02]  /*f190*/  @!P3 LEA R18, P5, R22.reuse, R18, 0x1 ;  /* 0x000000121612b211 */ /* 0x040fe400078a08ff */
[-C--:B--2---:R-:W-:Y:S02]  /*f1a0*/  @!P2 LEA.HI.X R5, R17, R3.reuse, R50, 0x1, P4 ;  /* 0x000000031105a211 */ /* 0x084fe400020f0c32 */
[----:B------:R-:W-:-:S03]  /*f1b0*/  @!P3 LEA.HI.X R19, R22, R3, R48, 0x1, P5 ;  /* 0x000000031613b211 */ /* 0x000fc600028f0c30 */
[----:B-----5:R3:W-:Y:S04]  /*f1c0*/  @!P2 ST.E.128 desc[UR8][R4.64], R8 ;  /* 0x000000080400a985 */ /* 0x0207e8000c101d08 */
[----:B------:R3:W-:Y:S02]  /*f1d0*/  @!P3 ST.E.128 desc[UR8][R18.64], R32 ;  /* 0x000000201200b985 */ /* 0x0007e4000c101d08 */
.L_x_6446:
[----:B------:R-:W-:Y:S05]  /*f1e0*/  BSYNC B1 ;  /* 0x0000000000017941 */ /* 0x000fea0003800000 */
.L_x_6445:
[----:B--2---:R2:W4:Y:S01]  /*f1f0*/  SHFL.IDX PT, R3, R20, 0x1, 0x181f ;  /* 0x00381f0014037f89 */ /* 0x00452200000e0000 */
[----:B------:R-:W-:Y:S03]  /*f200*/  BSSY B1, `(.L_x_6447) ;  /* 0x000000d000017945 */ /* 0x000fe60003800000 */
[----:B---3-5:R2:W3:Y:S01]  /*f210*/  SHFL.IDX PT, R8, R0, 0x1, 0x181f ;  /* 0x00381f0000087f89 */ /* 0x0284e200000e0000 */
[----:B------:R-:W-:Y:S05]  /*f220*/  @P0 BRA `(.L_x_6448) ;  /* 0x0000000000280947 */ /* 0x000fea0003800000 */
[----:B------:R-:W-:Y:S01]  /*f230*/  ULDC UR4, c[0x0][0xac8] ;  /* 0x0002b20000047ab9 */ /* 0x000fe20000000800 */
[----:B------:R-:W-:Y:S01]  /*f240*/  ULDC.64 UR8, c[0x0][0x208] ;  /* 0x0000820000087ab9 */ /* 0x000fe20000000a00 */
[----:B------:R-:W-:Y:S02]  /*f250*/  ISETP.GE.AND P3, PT, R17, UR4, PT ;  /* 0x0000000411007c0c */ /* 0x000fe4000bf66270 */
[----:B------:R-:W-:-:S11]  /*f260*/  ISETP.GE.AND P4, PT, R22, UR4, PT ;  /* 0x0000000416007c0c */ /* 0x000fd6000bf86270 */
[CC--:B---3--:R-:W-:Y:S02]  /*f270*/  @!P3 LEA R4, P0, R17.reuse, R8.reuse, 0x1 ;  /* 0x000000081104b211 */ /* 0x0c8fe400078008ff */
[C---:B------:R-:W-:Y:S02]  /*f280*/  @!P4 LEA R8, P2, R22.reuse, R8, 0x1 ;  /* 0x000000081608c211 */ /* 0x040fe400078408ff */
[-C--:B----4-:R-:W-:Y:S02]  /*f290*/  @!P3 LEA.HI.X R5, R17, R3.reuse, R50, 0x1, P0 ;  /* 0x000000031105b211 */ /* 0x090fe400000f0c32 */
[----:B------:R-:W-:-:S03]  /*f2a0*/  @!P4 LEA.HI.X R9, R22, R3, R48, 0x1, P2 ;  /* 0x000000031609c211 */ /* 0x000fc600010f0c30 */
[----:B------:R3:W-:Y:S04]  /*f2b0*/  @!P3 ST.E.128 desc[UR8][R4.64], R12 ;  /* 0x0000000c0400b985 */ /* 0x0007e8000c101d08 */
[----:B------:R3:W-:Y:S02]  /*f2c0*/  @!P4 ST.E.128 desc[UR8][R8.64], R36 ;  /* 0x000000240800c985 */ /* 0x0007e4000c101d08 */
.L_x_6448:
[----:B------:R-:W-:Y:S05]  /*f2d0*/  BSYNC B1 ;  /* 0x0000000000017941 */ /* 0x000fea0003800000 */
.L_x_6447:
[----:B----4-:R4:W0:Y:S01]  /*f2e0*/  SHFL.IDX PT, R3, R20, 0x2, 0x181f ;  /* 0x00581f0014037f89 */ /* 0x01082200000e0000 */
[----:B------:R-:W-:Y:S03]  /*f2f0*/  BSSY B1, `(.L_x_6449) ;  /* 0x000000d000017945 */ /* 0x000fe60003800000 */
[----:B---3--:R4:W3:Y:S01]  /*f300*/  SHFL.IDX PT, R8, R0, 0x2, 0x181f ;  /* 0x00581f0000087f89 */ /* 0x0088e200000e0000 */
[----:B------:R-:W-:Y:S05]  /*f310*/  @P1 BRA `(.L_x_6450) ;  /* 0x0000000000281947 */ /* 0x000fea0003800000 */
[----:B------:R-:W-:Y:S01]  /*f320*/  ULDC UR4, c[0x0][0xac8] ;  /* 0x0002b20000047ab9 */ /* 0x000fe20000000800 */
[----:B------:R-:W-:Y:S01]  /*f330*/  ULDC.64 UR8, c[0x0][0x208] ;  /* 0x0000820000087ab9 */ /* 0x000fe20000000a00 */
[----:B------:R-:W-:Y:S02]  /*f340*/  ISETP.GE.AND P2, PT, R17, UR4, PT ;  /* 0x0000000411007c0c */ /* 0x000fe4000bf46270 */
[----:B------:R-:W-:-:S11]  /*f350*/  ISETP.GE.AND P3, PT, R22, UR4, PT ;  /* 0x0000000416007c0c */ /* 0x000fd6000bf66270 */
[CC--:B---3--:R-:W-:Y:S02]  /*f360*/  @!P2 LEA R4, P0, R17.reuse, R8.reuse, 0x1 ;  /* 0x000000081104a211 */ /* 0x0c8fe400078008ff */
[C---:B------:R-:W-:Y:S02]  /*f370*/  @!P3 LEA R8, P1, R22.reuse, R8, 0x1 ;  /* 0x000000081608b211 */ /* 0x040fe400078208ff */
[-C--:B0-----:R-:W-:Y:S02]  /*f380*/  @!P2 LEA.HI.X R5, R17, R3.reuse, R50, 0x1, P0 ;  /* 0x000000031105a211 */ /* 0x081fe400000f0c32 */
[----:B------:R-:W-:-:S03]  /*f390*/  @!P3 LEA.HI.X R9, R22, R3, R48, 0x1, P1 ;  /* 0x000000031609b211 */ /* 0x000fc600008f0c30 */
[----:B------:R0:W-:Y:S04]  /*f3a0*/  @!P2 ST.E.128 desc[UR8][R4.64], R24 ;  /* 0x000000180400a985 */ /* 0x0001e8000c101d08 */
[----:B------:R0:W-:Y:S02]  /*f3b0*/  @!P3 ST.E.128 desc[UR8][R8.64], R40 ;  /* 0x000000280800b985 */ /* 0x0001e4000c101d08 */
.L_x_6450:
[----:B------:R-:W-:Y:S05]  /*f3c0*/  BSYNC B1 ;  /* 0x0000000000017941 */ /* 0x000fea0003800000 */
.L_x_6449:
[----:B0-----:R-:W-:Y:S01]  /*f3d0*/  VIADD R3, R49, 0x60 ;  /* 0x0000006031037836 */ /* 0x001fe20000000000 */
[----:B-12-4-:R-:W4:Y:S04]  /*f3e0*/  SHFL.IDX PT, R20, R20, 0x3, 0x181f ;  /* 0x00781f0014147f89 */ /* 0x016f2800000e0000 */
[----:B------:R-:W-:Y:S01]  /*f3f0*/  ISETP.GE.AND P0, PT, R3, R6, PT ;  /* 0x000000060300720c */ /* 0x000fe20003f06270 */
[----:B------:R-:W0:-:S12]  /*f400*/  SHFL.IDX PT, R0, R0, 0x3, 0x181f ;  /* 0x00781f0000007f89 */ /* 0x000e1800000e0000 */
[----:B------:R-:W-:Y:S05]  /*f410*/  @P0 BRA `(.L_x_6451) ;  /* 0x0000001c00040947 */ /* 0x000fea0003800000 */
[----:B------:R-:W-:Y:S01]  /*f420*/  ULDC UR4, c[0x0][0xac8] ;  /* 0x0002b20000047ab9 */ /* 0x000fe20000000800 */
[----:B------:R-:W-:Y:S01]  /*f430*/  ULDC.64 UR8, c[0x0][0x208] ;  /* 0x0000820000087ab9 */ /* 0x000fe20000000a00 */
[----:B------:R-:W-:-:S13]  /*f440*/  ISETP.GE.AND P1, PT, R17, UR4, PT ;  /* 0x0000000411007c0c */ /* 0x000fda000bf26270 */
[----:B0-----:R-:W-:-:S04]  /*f450*/  @!P1 LEA R4, P0, R17, R0, 0x1 ;  /* 0x0000000011049211 */ /* 0x001fc800078008ff */
[----:B----4-:R-:W-:Y:S02]  /*f460*/  @!P1 LEA.HI.X R5, R17, R20, R50, 0x1, P0 ;  /* 0x0000001411059211 */ /* 0x010fe400000f0c32 */
[----:B------:R-:W-:-:S03]  /*f470*/  ISETP.GE.AND P0, PT, R22, UR4, PT ;  /* 0x0000000416007c0c */ /* 0x000fc6000bf06270 */
[----:B------:R0:W-:Y:S10]  /*f480*/  @!P1 ST.E.128 desc[UR8][R4.64], R28 ;  /* 0x0000001c04009985 */ /* 0x0001f4000c101d08 */
[----:B------:R-:W-:Y:S05]  /*f490*/  @P0 BRA `(.L_x_6451) ;  /* 0x0000001800e40947 */ /* 0x000fea0003800000 */
[----:B0-----:R-:W-:Y:S01]  /*f4a0*/  LEA R4, P0, R22, R0, 0x1 ;  /* 0x0000000016047211 */ /* 0x001fe200078008ff */
[----:B------:R-:W-:-:S03]  /*f4b0*/  ULDC.64 UR8, c[0x0][0x208] ;  /* 0x0000820000087ab9 */ /* 0x000fc60000000a00 */
[----:B------:R-:W-:-:S05]  /*f4c0*/  LEA.HI.X R5, R22, R20, R48, 0x1, P0 ;  /* 0x0000001416057211 */ /* 0x000fca00000f0c30 */
[----:B------:R0:W-:Y:S01]  /*f4d0*/  ST.E.128 desc[UR8][R4.64], R44 ;  /* 0x0000002c04007985 */ /* 0x0001e2000c101d08 */
[----:B------:R-:W-:Y:S05]  /*f4e0*/  BRA `(.L_x_6451) ;  /* 0x0000001800d07947 */ /* 0x000fea0003800000 */
.L_x_6444:
[----:B------:R0:W5:Y:S01]  /*f4f0*/  LDL R103, [R1+0x4] ;  /* 0x0000040001677983 */ /* 0x0001620000100800 */
[----:B------:R-:W-:Y:S01]  /*f500*/  ULDC.64 UR12, c[0x0][0xb08] ;  /* 0x0002c200000c7ab9 */ /* 0x000fe20000000a00 */
[----:B------:R-:W-:Y:S01]  /*f510*/  R2UR UR15, R222 ;  /* 0x00000000de0f72ca */ /* 0x000fe200000e0000 */
[----:B------:R-:W-:Y:S01]  /*f520*/  UIMAD UR10, UR11, UR12, URZ ;  /* 0x0000000c0b0a72a4 */ /* 0x000fe2000f8e023f */
[----:B------:R-:W1:Y:S01]  /*f530*/  @P1 LDC R0, c[0x0][0xbec] ;  /* 0x0002fb00ff001b82 */ /* 0x000e620000000800 */
[----:B------:R-:W-:Y:S01]  /*f540*/  UIMAD.WIDE.U32 UR8, UR4, UR12, URZ ;  /* 0x0000000c040872a5 */ /* 0x000fe2000f8e003f */
[----:B------:R-:W-:Y:S01]  /*f550*/  R2UR UR14, R221 ;  /* 0x00000000dd0e72ca */ /* 0x000fe200000e0000 */
[----:B------:R-:W-:Y:S01]  /*f560*/  UIMAD UR10, UR4, UR13, UR10 ;  /* 0x0000000d040a72a4 */ /* 0x000fe2000f8e020a */
[----:B------:R-:W-:Y:S01]  /*f570*/  IMAD.MOV.U32 R3, RZ, RZ, R15 ;  /* 0x000000ffff037224 */ /* 0x000fe200078e000f */
[----:B------:R-:W-:Y:S01]  /*f580*/  USHF.R.S32.HI UR4, URZ, 0x1f, UR7 ;  /* 0x0000001f3f047899 */ /* 0x000fe20008011407 */
[----:B------:R-:W-:Y:S01]  /*f590*/  ISETP.GE.AND P0, PT, R25, R6, PT ;  /* 0x000000061900720c */ /* 0x000fe20003f06270 */
[----:B------:R-:W-:Y:S01]  /*f5a0*/  UIADD3 UR9, UR9, UR10, URZ ;  /* 0x0000000a09097290 */ /* 0x000fe2000fffe03f */
[----:B------:R-:W2:Y:S01]  /*f5b0*/  @P1 LDC R5, c[0x0][0xbf0] ;  /* 0x0002fc00ff051b82 */ /* 0x000ea20000000800 */
[----:B------:R-:W-:Y:S01]  /*f5c0*/  VIADD R18, R18, 0x34820 ;  /* 0x0003482012127836 */ /* 0x000fe20000000000 */
[----:B------:R-:W-:Y:S01]  /*f5d0*/  ULDC.64 UR10, c[0x0][0xb38] ;  /* 0x0002ce00000a7ab9 */ /* 0x000fe20000000a00 */
[----:B------:R-:W-:Y:S01]  /*f5e0*/  BSSY B1, `(.L_x_6452) ;  /* 0x0000076000017945 */ /* 0x000fe20003800000 */
[----:B------:R-:W-:Y:S01]  /*f5f0*/  UIMAD.WIDE.U32 UR8, UR15, UR10, UR8 ;  /* 0x0000000a0f0872a5 */ /* 0x000fe2000f8e0008 */
[----:B------:R-:W-:-:S02]  /*f600*/  SHF.R.S32.HI R24, RZ, 0x1f, R223 ;  /* 0x0000001fff187819 */ /* 0x000fc400000114df */
[----:B------:R-:W-:Y:S01]  /*f610*/  PRMT R18, RZ, 0x654, R18 ;  /* 0x00000654ff127816 */ /* 0x000fe20000000012 */
[----:B------:R-:W-:Y:S01]  /*f620*/  UIMAD UR9, UR15, UR11, UR9 ;  /* 0x0000000b0f0972a4 */ /* 0x000fe2000f8e0209 */
[----:B------:R-:W-:Y:S02]  /*f630*/  SHF.R.S32.HI R26, RZ, 0x1f, R224 ;  /* 0x0000001fff1a7819 */ /* 0x000fe400000114e0 */
[----:B------:R-:W-:Y:S01]  /*f640*/  ULDC.64 UR10, c[0x0][0xb40] ;  /* 0x0002d000000a7ab9 */ /* 0x000fe20000000a00 */
[----:B------:R0:W-:Y:S01]  /*f650*/  SYNCS.ARRIVE.TRANS64.RED.A1T0 RZ, [R18+URZ], RZ ;  /* 0x000000ff12ff79a7 */ /* 0x0001e2000810043f */
[----:B------:R-:W-:Y:S01]  /*f660*/  UIMAD UR4, UR4, UR10, URZ ;  /* 0x0000000a040472a4 */ /* 0x000fe2000f8e023f */
[----:B------:R-:W-:Y:S01]  /*f670*/  SHF.R.S32.HI R28, RZ, 0x1f, R225 ;  /* 0x0000001fff1c7819 */ /* 0x000fe200000114e1 */
[----:B------:R-:W-:Y:S01]  /*f680*/  UIMAD.WIDE.U32 UR8, UR7, UR10, UR8 ;  /* 0x0000000a070872a5 */ /* 0x000fe2000f8e0008 */
[----:B-1----:R-:W-:Y:S01]  /*f690*/  @P1 IMAD.HI.U32 R0, R15, R0, RZ ;  /* 0x000000000f001227 */ /* 0x002fe200078e00ff */
[----:B------:R-:W-:Y:S01]  /*f6a0*/  UIMAD UR4, UR7, UR11, UR4 ;  /* 0x0000000b070472a4 */ /* 0x000fe2000f8e0204 */
[----:B------:R-:W-:-:S02]  /*f6b0*/  SHF.R.S32.HI R29, RZ, 0x1f, R226 ;  /* 0x0000001fff1d7819 */ /* 0x000fc400000114e2 */
[----:B------:R-:W-:Y:S01]  /*f6c0*/  ULDC.64 UR10, c[0x0][0xb48] ;  /* 0x0002d200000a7ab9 */ /* 0x000fe20000000a00 */
[----:B------:R-:W-:Y:S01]  /*f6d0*/  UIADD3 UR9, UR9, UR4, URZ ;  /* 0x0000000409097290 */ /* 0x000fe2000fffe03f */
[----:B------:R-:W-:Y:S02]  /*f6e0*/  SHF.R.S32.HI R30, RZ, 0x1f, R227 ;  /* 0x0000001fff1e7819 */ /* 0x000fe400000114e3 */
[----:B--2---:R-:W-:Y:S01]  /*f6f0*/  @P1 SHF.R.U32.HI R3, RZ, R5, R0 ;  /* 0x00000005ff031219 */ /* 0x004fe20000011600 */
[----:B------:R-:W-:Y:S01]  /*f700*/  UIMAD.WIDE.U32 UR8, UR14, UR10, UR8 ;  /* 0x0000000a0e0872a5 */ /* 0x000fe2000f8e0008 */
[----:B------:R-:W-:Y:S02]  /*f710*/  SHF.R.S32.HI R31, RZ, 0x1f, R228 ;  /* 0x0000001fff1f7819 */ /* 0x000fe400000114e4 */
[--C-:B------:R-:W-:Y:S01]  /*f720*/  SHF.R.S32.HI R0, RZ, 0x1f, R3.reuse ;  /* 0x0000001fff007819 */ /* 0x100fe20000011403 */
[----:B------:R-:W-:Y:S01]  /*f730*/  IMAD.MOV R4, RZ, RZ, -R3 ;  /* 0x000000ffff047224 */ /* 0x000fe200078e0a03 */
[----:B------:R-:W-:-:S02]  /*f740*/  UIMAD UR4, UR14, UR11, UR9 ;  /* 0x0000000b0e0472a4 */ /* 0x000fc4000f8e0209 */
        /* <DEDUP_REMOVED lines=26> */
[----:B------:R-:W-:Y:S01]  /*f8f0*/  LEA.HI.X R3, R4, UR9, R3, 0x2, P1 ;  /* 0x0000000904037c11 */ /* 0x000fe200088f1403 */
[----:B------:R0:W1:Y:S04]  /*f900*/  SHFL.IDX PT, R8, R0, RZ, 0x1c1f ;  /* 0x001c1fff00087589 */ /* 0x00006800000e0000 */
[----:B------:R0:W2:Y:S01]  /*f910*/  SHFL.IDX PT, R9, R3, RZ, 0x1c1f ;  /* 0x001c1fff03097589 */ /* 0x0000a200000e0000 */
[----:B------:R-:W-:Y:S05]  /*f920*/  @P0 BRA `(.L_x_6453) ;  /* 0x0000000400040947 */ /* 0x000fea0003800000 */
[----:B------:R-:W-:Y:S01]  /*f930*/  ULDC UR4, c[0x0][0xac8] ;  /* 0x0002b20000047ab9 */ /* 0x000fe20000000800 */
[----:B------:R-:W-:Y:S01]  /*f940*/  ULDC.64 UR8, c[0x0][0x208] ;  /* 0x0000820000087ab9 */ /* 0x000fe20000000a00 */
[----:B-----5:R-:W-:Y:S02]  /*f950*/  ISETP.GE.AND P3, PT, R103, UR4, PT ;  /* 0x0000000467007c0c */ /* 0x020fe4000bf66270 */
[----:B------:R-:W-:Y:S02]  /*f960*/  ISETP.GE.AND P2, PT, R237, UR4, PT ;  /* 0x00000004ed007c0c */ /* 0x000fe4000bf46270 */
[----:B------:R-:W-:Y:S02]  /*f970*/  ISETP.GE.AND P1, PT, R236, UR4, PT ;  /* 0x00000004ec007c0c */ /* 0x000fe4000bf26270 */
[----:B------:R-:W-:Y:S02]  /*f980*/  ISETP.GE.AND P0, PT, R235, UR4, PT ;  /* 0x00000004eb007c0c */ /* 0x000fe4000bf06270 */
[----:B------:R-:W-:-:S05]  /*f990*/  ISETP.GE.AND P4, PT, R233, UR4, PT ;  /* 0x00000004e9007c0c */ /* 0x000fca000bf86270 */
[----:B-12---:R-:W-:Y:S02]  /*f9a0*/  @!P3 IMAD.WIDE R4, R103, 0x4, R8 ;  /* 0x000000046704b825 */ /* 0x006fe400078e0208 */
[CC--:B------:R-:W-:Y:S02]  /*f9b0*/  @!P2 LEA R10, P6, R237.reuse, R8.reuse, 0x2 ;  /* 0x00000008ed0aa211 */ /* 0x0c0fe400078c10ff */
[-C--:B------:R-:W-:Y:S01]  /*f9c0*/  @!P1 LEA R12, P5, R236, R8.reuse, 0x2 ;  /* 0x00000008ec0c9211 */ /* 0x080fe200078a10ff */
[----:B------:R1:W-:Y:S01]  /*f9d0*/  @!P3 ST.E.64 desc[UR8][R4.64], R20 ;  /* 0x000000140400b985 */ /* 0x0003e2000c101b08 */
[----:B------:R-:W-:Y:S02]  /*f9e0*/  ISETP.GE.AND P3, PT, R234, UR4, PT ;  /* 0x00000004ea007c0c */ /* 0x000fe4000bf66270 */
        /* <DEDUP_REMOVED lines=8> */
[-C--:B-1----:R-:W-:Y:S01]  /*fa70*/  @!P3 LEA R4, P6, R234, R8.reuse, 0x2 ;  /* 0x00000008ea04b211 */ /* 0x082fe200078c10ff */
[----:B------:R1:W-:Y:S01]  /*fa80*/  @!P0 ST.E.64 desc[UR8][R14.64], R36 ;  /* 0x000000240e008985 */ /* 0x0003e2000c101b08 */
[----:B0-----:R-:W-:-:S02]  /*fa90*/  @!P4 LEA R18, P0, R233, R8, 0x2 ;  /* 0x00000008e912c211 */ /* 0x001fc400078010ff */
[----:B------:R-:W-:Y:S02]  /*faa0*/  ISETP.GE.AND P1, PT, R230, UR4, PT ;  /* 0x00000004e6007c0c */ /* 0x000fe4000bf26270 */
[-C--:B------:R-:W-:Y:S02]  /*fab0*/  @!P4 LEA.HI.X R19, R233, R9.reuse, R98, 0x2, P0 ;  /* 0x00000009e913c211 */ /* 0x080fe400000f1462 */
[----:B------:R-:W-:Y:S02]  /*fac0*/  @!P3 LEA.HI.X R5, R234, R9, R99, 0x2, P6 ;  /* 0x00000009ea05b211 */ /* 0x000fe400030f1463 */
[----:B------:R-:W-:Y:S02]  /*fad0*/  ISETP.GE.AND P0, PT, R229, UR4, PT ;  /* 0x00000004e5007c0c */ /* 0x000fe4000bf06270 */
[----:B------:R-:W-:Y:S01]  /*fae0*/  @!P5 LEA R20, P6, R232, R8, 0x2 ;  /* 0x00000008e814d211 */ /* 0x000fe200078c10ff */
[----:B------:R0:W-:Y:S01]  /*faf0*/  @!P3 ST.E.64 desc[UR8][R4.64], R40 ;  /* 0x000000280400b985 */ /* 0x0001e2000c101b08 */
[----:B------:R-:W-:-:S02]  /*fb00*/  ISETP.GE.AND P3, PT, R228, UR4, PT ;  /* 0x00000004e4007c0c */ /* 0x000fc4000bf66270 */
[----:B------:R-:W-:Y:S01]  /*fb10*/  @!P5 LEA.HI.X R21, R232, R9, R35, 0x2, P6 ;  /* 0x00000009e815d211 */ /* 0x000fe200030f1423 */
[----:B------:R4:W-:Y:S01]  /*fb20*/  @!P4 ST.E.64 desc[UR8][R18.64], R44 ;  /* 0x0000002c1200c985 */ /* 0x0009e2000c101b08 */
[----:B--2---:R-:W-:-:S03]  /*fb30*/  @!P2 LEA R10, P4, R231, R8, 0x2 ;  /* 0x00000008e70aa211 */ /* 0x004fc600078810ff */
[----:B------:R-:W-:Y:S01]  /*fb40*/  @!P5 ST.E.64 desc[UR8][R20.64], R48 ;  /* 0x000000301400d985 */ /* 0x000fe2000c101b08 */
[CC--:B---3--:R-:W-:Y:S02]  /*fb50*/  @!P1 LEA R12, P5, R230.reuse, R8.reuse, 0x2 ;  /* 0x00000008e60c9211 */ /* 0x0c8fe400078a10ff */
[-C--:B------:R-:W-:Y:S02]  /*fb60*/  @!P2 LEA.HI.X R11, R231, R9.reuse, R34, 0x2, P4 ;  /* 0x00000009e70ba211 */ /* 0x080fe400020f1422 */
[----:B-1----:R-:W-:Y:S02]  /*fb70*/  @!P0 LEA R14, P6, R229, R8, 0x2 ;  /* 0x00000008e50e8211 */ /* 0x002fe400078c10ff */
[----:B------:R-:W-:Y:S01]  /*fb80*/  ISETP.GE.AND P4, PT, R227, UR4, PT ;  /* 0x00000004e3007c0c */ /* 0x000fe2000bf86270 */
[----:B------:R1:W-:Y:S01]  /*fb90*/  @!P2 ST.E.64 desc[UR8][R10.64], R52 ;  /* 0x000000340a00a985 */ /* 0x0003e2000c101b08 */
[-C--:B------:R-:W-:Y:S02]  /*fba0*/  @!P1 LEA.HI.X R13, R230, R9.reuse, R33, 0x2, P5 ;  /* 0x00000009e60d9211 */ /* 0x080fe400028f1421 */
[----:B------:R-:W-:-:S02]  /*fbb0*/  @!P0 LEA.HI.X R15, R229, R9, R32, 0x2, P6 ;  /* 0x00000009e50f8211 */ /* 0x000fc400030f1420 */
[----:B------:R-:W-:Y:S01]  /*fbc0*/  ISETP.GE.AND P2, PT, R226, UR4, PT ;  /* 0x00000004e2007c0c */ /* 0x000fe2000bf46270 */
[----:B------:R2:W-:Y:S01]  /*fbd0*/  @!P1 ST.E.64 desc[UR8][R12.64], R56 ;  /* 0x000000380c009985 */ /* 0x0005e2000c101b08 */
[----:B0-----:R-:W-:Y:S02]  /*fbe0*/  @!P3 LEA R4, P5, R228, R8, 0x2 ;  /* 0x00000008e404b211 */ /* 0x001fe400078a10ff */
[----:B------:R-:W-:Y:S01]  /*fbf0*/  ISETP.GE.AND P1, PT, R225, UR4, PT ;  /* 0x00000004e1007c0c */ /* 0x000fe2000bf26270 */
[----:B------:R0:W-:Y:S01]  /*fc00*/  @!P0 ST.E.64 desc[UR8][R14.64], R60 ;  /* 0x0000003c0e008985 */ /* 0x0001e2000c101b08 */
[----:B------:R-:W-:Y:S02]  /*fc10*/  ISETP.GE.AND P0, PT, R224, UR4, PT ;  /* 0x00000004e0007c0c */ /* 0x000fe4000bf06270 */
[----:B------:R-:W-:Y:S02]  /*fc20*/  @!P3 LEA.HI.X R5, R228, R9, R31, 0x2, P5 ;  /* 0x00000009e405b211 */ /* 0x000fe400028f141f */
[----:B------:R-:W-:-:S02]  /*fc30*/  ISETP.GE.AND P5, PT, R223, UR4, PT ;  /* 0x00000004df007c0c */ /* 0x000fc4000bfa6270 */
[CC--:B----4-:R-:W-:Y:S01]  /*fc40*/  @!P4 LEA R18, P6, R227.reuse, R8.reuse, 0x2 ;  /* 0x00000008e312c211 */ /* 0x0d0fe200078c10ff */
[----:B------:R3:W-:Y:S01]  /*fc50*/  @!P3 ST.E.64 desc[UR8][R4.64], R64 ;  /* 0x000000400400b985 */ /* 0x0007e2000c101b08 */
[CC--:B-1----:R-:W-:Y:S02]  /*fc60*/  @!P2 LEA R10, P3, R226.reuse, R8.reuse, 0x2 ;  /* 0x00000008e20aa211 */ /* 0x0c2fe400078610ff */
[-C--:B------:R-:W-:Y:S02]  /*fc70*/  @!P4 LEA.HI.X R19, R227, R9.reuse, R30, 0x2, P6 ;  /* 0x00000009e313c211 */ /* 0x080fe400030f141e */
[-C--:B--2---:R-:W-:Y:S02]  /*fc80*/  @!P1 LEA R12, P6, R225, R8.reuse, 0x2 ;  /* 0x00000008e10c9211 */ /* 0x084fe400078c10ff */
[----:B------:R-:W-:Y:S01]  /*fc90*/  @!P2 LEA.HI.X R11, R226, R9, R29, 0x2, P3 ;  /* 0x00000009e20ba211 */ /* 0x000fe200018f141d */
[----:B------:R3:W-:Y:S01]  /*fca0*/  @!P4 ST.E.64 desc[UR8][R18.64], R68 ;  /* 0x000000441200c985 */ /* 0x0007e2000c101b08 */
[----:B0-----:R-:W-:-:S02]  /*fcb0*/  @!P0 LEA R14, P4, R224, R8, 0x2 ;  /* 0x00000008e00e8211 */ /* 0x001fc400078810ff */
        /* <DEDUP_REMOVED lines=8> */
.L_x_6453:
[----:B------:R-:W-:Y:S05]  /*fd40*/  BSYNC B1 ;  /* 0x0000000000017941 */ /* 0x000fea0003800000 */
.L_x_6452:
        /* <DEDUP_REMOVED lines=8> */
[----:B-----5:R-:W-:Y:S02]  /*fdd0*/  ISETP.GE.AND P2, PT, R103, UR4, PT ;  /* 0x0000000467007c0c */ /* 0x020fe4000bf46270 */
[----:B------:R-:W-:Y:S02]  /*fde0*/  ISETP.GE.AND P4, PT, R234, UR4, PT ;  /* 0x00000004ea007c0c */ /* 0x000fe4000bf86270 */
[----:B------:R-:W-:-:S05]  /*fdf0*/  ISETP.GE.AND P3, PT, R235, UR4, PT ;  /* 0x00000004eb007c0c */ /* 0x000fca000bf66270 */
[CC--:B-1----:R-:W-:Y:S02]  /*fe00*/  @!P1 LEA R10, P5, R237.reuse, R8.reuse, 0x2 ;  /* 0x00000008ed0a9211 */ /* 0x0c2fe400078a10ff */
[CC--:B------:R-:W-:Y:S02]  /*fe10*/  @!P0 LEA R12, P6, R236.reuse, R8.reuse, 0x2 ;  /* 0x00000008ec0c8211 */ /* 0x0c0fe400078c10ff */
[-C--:B---3--:R-:W-:Y:S01]  /*fe20*/  @!P1 LEA.HI.X R11, R237, R9.reuse, R102, 0x2, P5 ;  /* 0x00000009ed0b9211 */ /* 0x088fe200028f1466 */
[----:B------:R-:W-:Y:S01]  /*fe30*/  @!P2 IMAD.WIDE R4, R103, 0x4, R8 ;  /* 0x000000046704a825 */ /* 0x000fe200078e0208 */
[----:B------:R-:W-:Y:S02]  /*fe40*/  ISETP.GE.AND P5, PT, R233, UR4, PT ;  /* 0x00000004e9007c0c */ /* 0x000fe4000bfa6270 */
[----:B------:R-:W-:Y:S02]  /*fe50*/  @!P0 LEA.HI.X R13, R236, R9, R101, 0x2, P6 ;  /* 0x00000009ec0d8211 */ /* 0x000fe400030f1465 */
[----:B------:R1:W-:Y:S01]  /*fe60*/  @!P2 ST.E.64 desc[UR8][R4.64], R92 ;  /* 0x0000005c0400a985 */ /* 0x0003e2000c101b08 */
[----:B0-----:R-:W-:-:S02]  /*fe70*/  @!P4 LEA R18, P2, R234, R8, 0x2 ;  /* 0x00000008ea12c211 */ /* 0x001fc400078410ff */
[----:B------:R-:W-:Y:S01]  /*fe80*/  @!P3 LEA R14, P6, R235, R8, 0x2 ;  /* 0x00000008eb0eb211 */ /* 0x000fe200078c10ff */
[----:B------:R-:W-:Y:S01]  /*fe90*/  @!P1 ST.E.64 desc[UR8][R10.64], R94 ;  /* 0x0000005e0a009985 */ /* 0x000fe2000c101b08 */
[----:B------:R-:W-:Y:S02]  /*fea0*/  ISETP.GE.AND P1, PT, R231, UR4, PT ;  /* 0x00000004e7007c0c */ /* 0x000fe4000bf26270 */
[-C--:B------:R-:W-:Y:S01]  /*feb0*/  @!P4 LEA.HI.X R19, R234, R9.reuse, R99, 0x2, P2 ;  /* 0x00000009ea13c211 */ /* 0x080fe200010f1463 */
[----:B------:R0:W-:Y:S01]  /*fec0*/  @!P0 ST.E.64 desc[UR8][R12.64], R96 ;  /* 0x000000600c008985 */ /* 0x0001e2000c101b08 */
[----:B------:R-:W-:Y:S02]  /*fed0*/  ISETP.GE.AND P0, PT, R232, UR4, PT ;  /* 0x00000004e8007c0c */ /* 0x000fe4000bf06270 */
[----:B------:R-:W-:Y:S02]  /*fee0*/  ISETP.GE.AND P2, PT, R230, UR4, PT ;  /* 0x00000004e6007c0c */ /* 0x000fe4000bf46270 */
[----:B------:R-:W-:-:S02]  /*fef0*/  @!P3 LEA.HI.X R15, R235, R9, R100, 0x2, P6 ;  /* 0x00000009eb0fb211 */ /* 0x000fc400030f1464 */
[----:B------:R-:W-:-:S03]  /*ff00*/  @!P5 LEA R20, P6, R233, R8, 0x2 ;  /* 0x00000008e914d211 */ /* 0x000fc600078c10ff */
[----:B------:R2:W-:Y:S01]  /*ff10*/  @!P3 ST.E.64 desc[UR8][R14.64], R38 ;  /* 0x000000260e00b985 */ /* 0x0005e2000c101b08 */
[-C--:B------:R-:W-:Y:S02]  /*ff20*/  @!P5 LEA.HI.X R21, R233, R9.reuse, R98, 0x2, P6 ;  /* 0x00000009e915d211 */ /* 0x080fe400030f1462 */
[----:B------:R-:W-:Y:S01]  /*ff30*/  ISETP.GE.AND P3, PT, R229, UR4, PT ;  /* 0x00000004e5007c0c */ /* 0x000fe2000bf66270 */
[----:B------:R3:W-:Y:S01]  /*ff40*/  @!P4 ST.E.64 desc[UR8][R18.64], R42 ;  /* 0x0000002a1200c985 */ /* 0x0007e2000c101b08 */
[-C--:B-1----:R-:W-:Y:S02]  /*ff50*/  @!P0 LEA R4, P4, R232, R8.reuse, 0x2 ;  /* 0x00000008e8048211 */ /* 0x082fe400078810ff */
[-C--:B0-----:R-:W-:Y:S01]  /*ff60*/  @!P2 LEA R12, P6, R230, R8.reuse, 0x2 ;  /* 0x00000008e60ca211 */ /* 0x081fe200078c10ff */
[----:B------:R-:W-:Y:S01]  /*ff70*/  @!P5 ST.E.64 desc[UR8][R20.64], R46 ;  /* 0x0000002e1400d985 */ /* 0x000fe2000c101b08 */
[----:B------:R-:W-:Y:S02]  /*ff80*/  @!P1 LEA R10, P5, R231, R8, 0x2 ;  /* 0x00000008e70a9211 */ /* 0x000fe400078a10ff */
[----:B------:R-:W-:-:S02]  /*ff90*/  @!P0 LEA.HI.X R5, R232, R9, R35, 0x2, P4 ;  /* 0x00000009e8058211 */ /* 0x000fc400020f1423 */
[----:B------:R-:W-:Y:S02]  /*ffa0*/  ISETP.GE.AND P4, PT, R228, UR4, PT ;  /* 0x00000004e4007c0c */ /* 0x000fe4000bf86270 */
[-C--:B------:R-:W-:Y:S01]  /*ffb0*/  @!P1 LEA.HI.X R11, R231, R9.reuse, R34, 0x2, P5 ;  /* 0x00000009e70b9211 */ /* 0x080fe200028f1422 */
[----:B------:R-:W-:Y:S01]  /*ffc0*/  @!P0 ST.E.64 desc[UR8][R4.64], R50 ;  /* 0x0000003204008985 */ /* 0x000fe2000c101b08 */
[----:B------:R-:W-:Y:S02]  /*ffd0*/  @!P2 LEA.HI.X R13, R230, R9, R33, 0x2, P6 ;  /* 0x00000009e60da211 */ /* 0x000fe400030f1421 */
[----:B------:R-:W-:Y:S01]  /*ffe0*/  ISETP.GE.AND P0, PT, R225, UR4, PT ;  /* 0x00000004e1007c0c */ /* 0x000fe2000bf06270 */
[----:B------:R0:W-:Y:S01]  /*fff0*/  @!P1 ST.E.64 desc[UR8][R10.64], R54 ;  /* 0x000000360a009985 */ /* 0x0001e2000c101b08 */
[----:B------:R-:W-:Y:S02]  /*10000*/  ISETP.GE.AND P1, PT, R226, UR4, PT ;  /* 0x00000004e2007c0c */ /* 0x000fe4000bf26270 */
[----:B--2---:R-:W-:Y:S01]  /*10010*/  @!P3 LEA R14, P5, R229, R8, 0x2 ;  /* 0x00000008e50eb211 */ /* 0x004fe200078a10ff */
[----:B------:R1:W-:Y:S01]  /*10020*/  @!P2 ST.E.64 desc[UR8][R12.64], R58 ;  /* 0x0000003a0c00a985 */ /* 0x0003e2000c101b08 */
[----:B------:R-:W-:-:S02]  /*10030*/  ISETP.GE.AND P2, PT, R227, UR4, PT ;  /* 0x00000004e3007c0c */ /* 0x000fc4000bf46270 */
[CC--:B---3--:R-:W-:Y:S02]  /*10040*/  @!P4 LEA R18, P6, R228.reuse, R8.reuse, 0x2 ;  /* 0x00000008e412c211 */ /* 0x0c8fe400078c10ff */
[-C--:B------:R-:W-:Y:S02]  /*10050*/  @!P3 LEA.HI.X R15, R229, R9.reuse, R32, 0x2, P5 ;  /* 0x00000009e50fb211 */ /* 0x080fe400028f1420 */
[----:B------:R-:W-:Y:S02]  /*10060*/  @!P4 LEA.HI.X R19, R228, R9, R31, 0x2, P6 ;  /* 0x00000009e413c211 */ /* 0x000fe400030f141f */
[----:B------:R-:W-:Y:S01]  /*10070*/  ISETP.GE.AND P5, PT, R224, UR4, PT ;  /* 0x00000004e0007c0c */ /* 0x000fe2000bfa6270 */
[----:B------:R2:W-:Y:S01]  /*10080*/  @!P3 ST.E.64 desc[UR8][R14.64], R62 ;  /* 0x0000003e0e00b985 */ /* 0x0005e2000c101b08 */
[----:B0-----:R-:W-:-:S03]  /*10090*/  @!P1 LEA R10, P6, R226, R8, 0x2 ;  /* 0x00000008e20a9211 */ /* 0x001fc600078c10ff */
[-C--:B------:R-:W-:Y:S01]  /*100a0*/  @!P2 LEA R4, P3, R227, R8.reuse, 0x2 ;  /* 0x00000008e304a211 */ /* 0x080fe200078610ff */
[----:B------:R2:W-:Y:S01]  /*100b0*/  @!P4 ST.E.64 desc[UR8][R18.64], R66 ;  /* 0x000000421200c985 */ /* 0x0005e2000c101b08 */
[-C--:B-1----:R-:W-:Y:S02]  /*100c0*/  @!P0 LEA R12, P4, R225, R8.reuse, 0x2 ;  /* 0x00000008e10c8211 */ /* 0x082fe400078810ff */
[-C--:B------:R-:W-:Y:S02]  /*100d0*/  @!P2 LEA.HI.X R5, R227, R9.reuse, R30, 0x2, P3 ;  /* 0x00000009e305a211 */ /* 0x080fe400018f141e */
[-C--:B------:R-:W-:Y:S02]  /*100e0*/  @!P1 LEA.HI.X R11, R226, R9.reuse, R29, 0x2, P6 ;  /* 0x00000009e20b9211 */ /* 0x080fe400030f141d */
[----:B------:R-:W-:Y:S01]  /*100f0*/  @!P0 LEA.HI.X R13, R225, R9, R28, 0x2, P4 ;  /* 0x00000009e10d8211 */ /* 0x000fe200020f141c */
[----:B------:R2:W-:Y:S01]  /*10100*/  @!P2 ST.E.64 desc[UR8][R4.64], R70 ;  /* 0x000000460400a985 */ /* 0x0005e2000c101b08 */
[----:B------:R-:W-:-:S03]  /*10110*/  @!P5 LEA R20, P3, R224, R8, 0x2 ;  /* 0x00000008e014d211 */ /* 0x000fc600078610ff */
[----:B------:R2:W-:Y:S01]  /*10120*/  @!P1 ST.E.64 desc[UR8][R10.64], R74 ;  /* 0x0000004a0a009985 */ /* 0x0005e2000c101b08 */
[----:B------:R-:W-:-:S03]  /*10130*/  @!P5 LEA.HI.X R21, R224, R9, R26, 0x2, P3 ;  /* 0x00000009e015d211 */ /* 0x000fc600018f141a */
[----:B------:R2:W-:Y:S01]  /*10140*/  @!P0 ST.E.64 desc[UR8][R12.64], R78 ;  /* 0x0000004e0c008985 */ /* 0x0005e2000c101b08 */
[----:B------:R-:W-:-:S03]  /*10150*/  ISETP.GE.AND P0, PT, R223, UR4, PT ;  /* 0x00000004df007c0c */ /* 0x000fc6000bf06270 */
[----:B------:R2:W-:Y:S10]  /*10160*/  @!P5 ST.E.64 desc[UR8][R20.64], R82 ;  /* 0x000000521400d985 */ /* 0x0005f4000c101b08 */
[----:B------:R-:W-:Y:S05]  /*10170*/  @P0 BRA `(.L_x_6451) ;  /* 0x0000000c00ac0947 */ /* 0x000fea0003800000 */
[----:B--2---:R-:W-:Y:S01]  /*10180*/  LEA R4, P0, R223, R8, 0x2 ;  /* 0x00000008df047211 */ /* 0x004fe200078010ff */
[----:B------:R-:W-:-:S03]  /*10190*/  ULDC.64 UR8, c[0x0][0x208] ;  /* 0x0000820000087ab9 */ /* 0x000fc60000000a00 */
[----:B------:R-:W-:-:S05]  /*101a0*/  LEA.HI.X R5, R223, R9, R24, 0x2, P0 ;  /* 0x00000009df057211 */ /* 0x000fca00000f1418 */
[----:B------:R0:W-:Y:S01]  /*101b0*/  ST.E.64 desc[UR8][R4.64], R86 ;  /* 0x0000005604007985 */ /* 0x0001e2000c101b08 */
[----:B------:R-:W-:Y:S05]  /*101c0*/  BRA `(.L_x_6451) ;  /* 0x0000000c00987947 */ /* 0x000fea0003800000 */
.L_x_6442:
        /* <DEDUP_REMOVED lines=41> */
.L_x_6454:
[----:B------:R-:W-:Y:S01]  /*10460*/  R2UR UR7, R11 ;  /* 0x000000000b0772ca */ /* 0x000fe200000e0000 */
[----:B------:R-:W-:Y:S01]  /*10470*/  BSSY B1, `(.L_x_6455) ;  /* 0x0000040000017945 */ /* 0x000fe20003800000 */
[----:B------:R-:W-:-:S11]  /*10480*/  R2UR UR8, R10 ;  /* 0x000000000a0872ca */ /* 0x000fd600000e0000 */
[----:B------:R-:W-:Y:S02]  /*10490*/  USEL UR7, UR7, URZ, !UP0 ;  /* 0x0000003f07077287 */ /* 0x000fe4000c000000 */
[----:B------:R-:W-:Y:S01]  /*104a0*/  USEL UR20, UR8, URZ, !UP0 ;  /* 0x0000003f08147287 */ /* 0x000fe2000c000000 */
[----:B------:R-:W-:Y:S11]  /*104b0*/  @P0 BRA `(.L_x_6456) ;  /* 0x0000000000ec0947 */ /* 0x000ff60003800000 */
[----:B------:R-:W2:Y:S01]  /*104c0*/  LDL R3, [R1] ;  /* 0x0000000001037983 */ /* 0x000ea20000100800 */
[----:B------:R-:W0:Y:S02]  /*104d0*/  LDC R11, c[0x0][0xbe8] ;  /* 0x0002fa00ff0b7b82 */ /* 0x000e240000000800 */
[----:B0----5:R-:W-:Y:S01]  /*104e0*/  IMAD R4, R0, R11, RZ ;  /* 0x0000000b00047224 */ /* 0x021fe200078e02ff */
[----:B--2---:R-:W-:-:S13]  /*104f0*/  R2UR UR8, R3 ;  /* 0x00000000030872ca */ /* 0x004fda00000e0000 */
[----:B------:R-:W-:-:S04]  /*10500*/  IMAD.U32 R3, RZ, RZ, UR8 ;  /* 0x00000008ff037e24 */ /* 0x000fc8000f8e00ff */
[----:B------:R-:W-:-:S04]  /*10510*/  IMAD R3, R3, 0x80, R6 ;  /* 0x0000008003037824 */ /* 0x000fc800078e0206 */
[----:B------:R-:W-:-:S05]  /*10520*/  VIADD R6, R3, 0xffffff80 ;  /* 0xffffff8003067836 */ /* 0x000fca0000000000 */
[----:B------:R-:W-:-:S13]  /*10530*/  ISETP.GE.AND P0, PT, R6, R4, PT ;  /* 0x000000040600720c */ /* 0x000fda0003f06270 */
[----:B------:R-:W-:Y:S05]  /*10540*/  @P0 BRA `(.L_x_6456) ;  /* 0x0000000000c80947 */ /* 0x000fea0003800000 */
[----:B------:R-:W-:Y:S01]  /*10550*/  ISETP.NE.AND P0, PT, R11, 0x1, PT ;  /* 0x000000010b00780c */ /* 0x000fe20003f05270 */
[----:B------:R-:W-:Y:S01]  /*10560*/  UMOV UR17, 0x9b8 ;  /* 0x000009b800117882 */ /* 0x000fe20000000000 */
[----:B------:R-:W-:Y:S01]  /*10570*/  R2UR UR9, R220 ;  /* 0x00000000dc0972ca */ /* 0x000fe200000e0000 */
[----:B------:R-:W-:Y:S01]  /*10580*/  ULDC.64 UR24, c[0x0][0x208] ;  /* 0x0000820000187ab9 */ /* 0x000fe20000000a00 */
[----:B------:R-:W-:Y:S02]  /*10590*/  R2UR UR8, R221 ;  /* 0x00000000dd0872ca */ /* 0x000fe400000e0000 */
        /* <DEDUP_REMOVED lines=12> */
[----:B------:R-:W-:Y:S02]  /*10660*/  UIMAD.WIDE.U32 UR22, UR12, UR16, URZ ;  /* 0x000000100c1672a5 */ /* 0x000fe4000f8e003f */
[----:B------:R-:W-:Y:S01]  /*10670*/  UIMAD UR18, UR9, UR18, URZ ;  /* 0x00000012091272a4 */ /* 0x000fe2000f8e023f */
[----:B------:R-:W-:Y:S01]  /*10680*/  IMAD.MOV.U32 R3, RZ, RZ, R6 ;  /* 0x000000ffff037224 */ /* 0x000fe200078e0006 */
[----:B------:R-:W-:-:S02]  /*10690*/  UIMAD UR12, UR13, UR16, URZ ;  /* 0x000000100d0c72a4 */ /* 0x000fc4000f8e023f */
[----:B------:R-:W-:Y:S01]  /*106a0*/  UIMAD.WIDE.U32 UR8, UR10, UR7, URZ ;  /* 0x000000070a0872a5 */ /* 0x000fe2000f8e003f */
[----:B-1----:R-:W-:Y:S01]  /*106b0*/  @P0 SHF.R.U32.HI R3, RZ, R5, R4 ;  /* 0x00000005ff030219 */ /* 0x002fe20000011604 */
[----:B------:R-:W-:Y:S01]  /*106c0*/  UIMAD UR11, UR10, UR20, UR11 ;  /* 0x000000140a0b72a4 */ /* 0x000fe2000f8e020b */
[----:B------:R-:W-:Y:S01]  /*106d0*/  IMAD.U32 R4, RZ, RZ, UR22 ;  /* 0x00000016ff047e24 */ /* 0x000fe2000f8e00ff */
[----:B------:R-:W-:Y:S02]  /*106e0*/  UIADD3 UR12, UR23, UR12, URZ ;  /* 0x0000000c170c7290 */ /* 0x000fe4000fffe03f */
[----:B------:R-:W-:Y:S01]  /*106f0*/  IMAD.U32 R5, RZ, RZ, UR23 ;  /* 0x00000017ff057e24 */ /* 0x000fe2000f8e00ff */
[----:B------:R-:W-:Y:S01]  /*10700*/  UIADD3 UR18, UR15, UR18, URZ ;  /* 0x000000120f127290 */ /* 0x000fe2000fffe03f */
[--C-:B------:R-:W-:Y:S01]  /*10710*/  IMAD.MOV R9, RZ, RZ, -R3.reuse ;  /* 0x000000ffff097224 */ /* 0x100fe200078e0a03 */
[----:B------:R-:W-:Y:S01]  /*10720*/  UIADD3 UR14, UP1, UP2, UR8, UR14, UR4 ;  /* 0x0000000e080e7290 */ /* 0x000fe2000fa3e004 */
[----:B------:R-:W-:Y:S01]  /*10730*/  SHF.R.S32.HI R5, RZ, 0x1f, R3 ;  /* 0x0000001fff057819 */ /* 0x000fe20000011403 */
[----:B------:R-:W-:Y:S01]  /*10740*/  UIADD3 UR10, UR9, UR11, URZ ;  /* 0x0000000b090a7290 */ /* 0x000fe2000fffe03f */
[----:B------:R-:W-:-:S02]  /*10750*/  IMAD R9, R11, R9, R6 ;  /* 0x000000090b097224 */ /* 0x000fc400078e0206 */
[----:B------:R-:W-:Y:S01]  /*10760*/  IMAD.U32 R8, RZ, RZ, UR12 ;  /* 0x0000000cff087e24 */ /* 0x000fe2000f8e00ff */
[----:B------:R-:W-:Y:S01]  /*10770*/  UIADD3.X UR10, UR10, UR18, UR19, UP1, UP2 ;  /* 0x000000120a0a7290 */ /* 0x000fe20008fe4413 */
[----:B------:R-:W-:Y:S01]  /*10780*/  IADD3 R4, P0, P1, R3, UR14, R4 ;  /* 0x0000000e03047c10 */ /* 0x000fe2000f91e004 */
[----:B------:R-:W-:Y:S01]  /*10790*/  ULDC.64 UR8, c[0x0][UR17+0x210] ;  /* 0x0000840011087abb */ /* 0x000fe20008000a00 */
[----:B------:R-:W-:Y:S01]  /*107a0*/  SHF.R.S32.HI R3, RZ, 0x1f, R9 ;  /* 0x0000001fff037819 */ /* 0x000fe20000011409 */
        /* <DEDUP_REMOVED lines=12> */
.L_x_6456:
[----:B------:R-:W-:Y:S05]  /*10870*/  BSYNC B1 ;  /* 0x0000000000017941 */ /* 0x000fea0003800000 */
.L_x_6455:
[----:B------:R-:W-:-:S13]  /*10880*/  R2UR UR8, R220 ;  /* 0x00000000dc0872ca */ /* 0x000fda00000e0000 */
[----:B------:R-:W-:-:S06]  /*10890*/  UISETP.GT.AND UP0, UPT, UR8, 0x1, UPT ;  /* 0x000000010800788c */ /* 0x000fcc000bf04270 */
[----:B------:R-:W-:-:S13]  /*108a0*/  PLOP3.LUT P0, PT, PT, PT, UP0, 0x80, 0x0 ;  /* 0x000000000000781c */ /* 0x000fda0003f0f008 */
[----:B------:R-:W-:Y:S05]  /*108b0*/  @P0 BRA `(.L_x_6451) ;  /* 0x0000000400dc0947 */ /* 0x000fea0003800000 */
[----:B0-----:R-:W2:Y:S01]  /*108c0*/  LDL.LU R3, [R1] ;  /* 0x0000000001037983 */ /* 0x001ea20000300800 */
[----:B------:R-:W0:Y:S01]  /*108d0*/  LDC R13, c[0x0][0xbe8] ;  /* 0x0002fa00ff0d7b82 */ /* 0x000e220000000800 */
[----:B------:R-:W-:Y:S01]  /*108e0*/  ULDC.64 UR12, c[0x0][0xaa0] ;  /* 0x0002a800000c7ab9 */ /* 0x000fe20000000a00 */
[----:B------:R-:W-:Y:S01]  /*108f0*/  SHF.R.S32.HI R10, RZ, 0x1f, R12 ;  /* 0x0000001fff0a7819 */ /* 0x000fe2000001140c */
[----:B------:R-:W-:Y:S01]  /*10900*/  UIMAD UR10, UR19, UR12, URZ ;  /* 0x0000000c130a72a4 */ /* 0x000fe2000f8e023f */
[----:B------:R-:W-:Y:S01]  /*10910*/  R2UR UR15, R222 ;  /* 0x00000000de0f72ca */ /* 0x000fe200000e0000 */
[----:B------:R-:W-:Y:S01]  /*10920*/  UIMAD.WIDE.U32 UR8, UR4, UR12, URZ ;  /* 0x0000000c040872a5 */ /* 0x000fe2000f8e003f */
[----:B------:R-:W-:Y:S01]  /*10930*/  LEA.HI R10, R10, R12, RZ, 0x3 ;  /* 0x0000000c0a0a7211 */ /* 0x000fe200078f18ff */
[----:B------:R-:W-:Y:S01]  /*10940*/  UIMAD UR10, UR4, UR13, UR10 ;  /* 0x0000000d040a72a4 */ /* 0x000fe2000f8e020a */
[----:B------:R-:W-:Y:S01]  /*10950*/  BSSY B1, `(.L_x_6457) ;  /* 0x0000040000017945 */ /* 0x000fe20003800000 */
[----:B------:R-:W-:-:S02]  /*10960*/  SHF.R.S32.HI R12, RZ, 0x1f, R22 ;  /* 0x0000001fff0c7819 */ /* 0x000fc40000011416 */
[----:B------:R-:W-:Y:S01]  /*10970*/  SHF.R.S32.HI R10, RZ, 0x3, R10 ;  /* 0x00000003ff0a7819 */ /* 0x000fe2000001140a */
[----:B------:R-:W-:Y:S01]  /*10980*/  UIADD3 UR9, UR9, UR10, URZ ;  /* 0x0000000a09097290 */ /* 0x000fe2000fffe03f */
[----:B------:R-:W-:Y:S02]  /*10990*/  SHF.R.S32.HI R14, RZ, 0x1f, R17 ;  /* 0x0000001fff0e7819 */ /* 0x000fe40000011411 */
[----:B------:R-:W-:Y:S02]  /*109a0*/  ULDC.64 UR10, c[0x0][0xae8] ;  /* 0x0002ba00000a7ab9 */ /* 0x000fe40000000a00 */
[----:B------:R-:W-:-:S04]  /*109b0*/  UIMAD.WIDE.U32 UR8, UR15, UR10, UR8 ;  /* 0x0000000a0f0872a5 */ /* 0x000fc8000f8e0008 */
[----:B------:R-:W-:Y:S01]  /*109c0*/  UIMAD UR9, UR15, UR11, UR9 ;  /* 0x0000000b0f0972a4 */ /* 0x000fe2000f8e0209 */
[----:B0-----:R-:W-:Y:S02]  /*109d0*/  ISETP.NE.AND P0, PT, R13, 0x1, PT ;  /* 0x000000010d00780c */ /* 0x001fe40003f05270 */
[----:B------:R-:W-:Y:S02]  /*109e0*/  ULDC.64 UR10, c[0x0][0xaf0] ;  /* 0x0002bc00000a7ab9 */ /* 0x000fe40000000a00 */
[----:B------:R-:W-:Y:S02]  /*109f0*/  UIMAD UR4, UR20, UR10, URZ ;  /* 0x0000000a140472a4 */ /* 0x000fe4000f8e023f */
[----:B------:R-:W-:Y:S02]  /*10a00*/  UIMAD.WIDE.U32 UR8, UR7, UR10, UR8 ;  /* 0x0000000a070872a5 */ /* 0x000fe4000f8e0008 */
[----:B------:R-:W-:-:S03]  /*10a10*/  UIMAD UR4, UR7, UR11, UR4 ;  /* 0x0000000b070472a4 */ /* 0x000fc6000f8e0204 */
[----:B------:R-:W-:Y:S01]  /*10a20*/  ULDC.64 UR10, c[0x0][0xae0] ;  /* 0x0002b800000a7ab9 */ /* 0x000fe20000000a00 */
[----:B------:R-:W-:Y:S01]  /*10a30*/  UIADD3 UR4, UR9, UR4, URZ ;  /* 0x0000000409047290 */ /* 0x000fe2000fffe03f */
[----:B------:R-:W0:Y:S08]  /*10a40*/  @P0 LDC R5, c[0x0][0xbec] ;  /* 0x0002fb00ff050b82 */ /* 0x000e300000000800 */
[----:B------:R-:W1:Y:S01]  /*10a50*/  @P0 LDC R9, c[0x0][0xbf0] ;  /* 0x0002fc00ff090b82 */ /* 0x000e620000000800 */
[----:B--2---:R-:W-:Y:S01]  /*10a60*/  R2UR UR14, R3 ;  /* 0x00000000030e72ca */ /* 0x004fe200000e0000 */
[----:B------:R-:W-:-:S12]  /*10a70*/  IMAD R3, R23, 0x20, R10 ;  /* 0x0000002017037824 */ /* 0x000fd800078e020a */
[----:B------:R-:W-:-:S04]  /*10a80*/  IMAD.U32 R8, RZ, RZ, UR14 ;  /* 0x0000000eff087e24 */ /* 0x000fc8000f8e00ff */
[----:B------:R-:W-:-:S04]  /*10a90*/  IMAD R8, R8, 0x80, R3 ;  /* 0x0000008008087824 */ /* 0x000fc800078e0203 */
[----:B0-----:R-:W-:-:S04]  /*10aa0*/  @P0 IMAD.HI.U32 R4, R8, R5, RZ ;  /* 0x0000000508040227 */ /* 0x001fc800078e00ff */
[----:B------:R-:W-:Y:S01]  /*10ab0*/  IMAD.MOV.U32 R3, RZ, RZ, R8 ;  /* 0x000000ffff037224 */ /* 0x000fe200078e0008 */
[----:B-1----:R-:W-:Y:S01]  /*10ac0*/  @P0 SHF.R.U32.HI R3, RZ, R9, R4 ;  /* 0x00000009ff030219 */ /* 0x002fe20000011604 */
[----:B------:R-:W-:Y:S02]  /*10ad0*/  IMAD.U32 R5, RZ, RZ, UR9 ;  /* 0x00000009ff057e24 */ /* 0x000fe4000f8e00ff */
[----:B------:R-:W-:Y:S01]  /*10ae0*/  IMAD.U32 R5, RZ, RZ, UR4 ;  /* 0x00000004ff057e24 */ /* 0x000fe2000f8e00ff */
        /* <DEDUP_REMOVED lines=11> */
[----:B------:R-:W-:Y:S02]  /*10ba0*/  IMAD R6, R3, UR8, RZ ;  /* 0x0000000803067c24 */ /* 0x000fe4000f8e02ff */
[----:B------:R-:W-:Y:S02]  /*10bb0*/  IMAD R8, R8, 0x80, R10 ;  /* 0x0000008008087824 */ /* 0x000fe400078e020a */
[----:B-----5:R-:W-:Y:S02]  /*10bc0*/  IMAD R13, R0, R13, RZ ;  /* 0x0000000d000d7224 */ /* 0x020fe400078e02ff */
[----:B------:R-:W-:-:S02]  /*10bd0*/  IMAD R3, R9, UR9, R6 ;  /* 0x0000000909037c24 */ /* 0x000fc4000f8e0206 */
[----:B------:R-:W-:Y:S01]  /*10be0*/  IMAD.WIDE.U32 R4, R9, UR8, R4 ;  /* 0x0000000809047c25 */ /* 0x000fe2000f8e0004 */
[C---:B------:R-:W-:Y:S01]  /*10bf0*/  ISETP.GE.AND P2, PT, R8.reuse, R13, PT ;  /* 0x0000000d0800720c */ /* 0x040fe20003f46270 */
[----:B------:R-:W-:Y:S02]  /*10c00*/  ULDC.64 UR8, c[0x0][0xa80] ;  /* 0x0002a00000087ab9 */ /* 0x000fe40000000a00 */
[----:B------:R-:W-:Y:S01]  /*10c10*/  VIADD R0, R8, 0x20 ;  /* 0x0000002008007836 */ /* 0x000fe20000000000 */
[----:B------:R-:W-:Y:S01]  /*10c20*/  LEA R6, P3, R4, UR8, 0x1 ;  /* 0x0000000804067c11 */ /* 0x000fe2000f8608ff */
[----:B------:R-:W-:-:S03]  /*10c30*/  IMAD.IADD R3, R5, 0x1, R3 ;  /* 0x0000000105037824 */ /* 0x000fc600078e0203 */
[-C--:B------:R-:W-:Y:S01]  /*10c40*/  ISETP.GE.AND P1, PT, R0, R13.reuse, PT ;  /* 0x0000000d0000720c */ /* 0x080fe20003f26270 */
[----:B------:R-:W-:Y:S01]  /*10c50*/  VIADD R0, R8, 0x40 ;  /* 0x0000004008007836 */ /* 0x000fe20000000000 */
[----:B------:R-:W-:Y:S02]  /*10c60*/  LEA.HI.X R3, R4, UR9, R3, 0x1, P3 ;  /* 0x0000000904037c11 */ /* 0x000fe400098f0c03 */
[----:B------:R0:W1:Y:S02]  /*10c70*/  SHFL.IDX PT, R4, R6, RZ, 0x181f ;  /* 0x00181fff06047589 */ /* 0x00006400000e0000 */
[----:B------:R-:W-:Y:S02]  /*10c80*/  ISETP.GE.AND P0, PT, R0, R13, PT ;  /* 0x0000000d0000720c */ /* 0x000fe40003f06270 */
[----:B------:R0:W2:Y:S01]  /*10c90*/  SHFL.IDX PT, R0, R3, RZ, 0x181f ;  /* 0x00181fff03007589 */ /* 0x0000a200000e0000 */
[----:B------:R-:W-:Y:S10]  /*10ca0*/  @P2 BRA `(.L_x_6458) ;  /* 0x0000000000282947 */ /* 0x000ff40003800000 */
[----:B------:R-:W-:Y:S01]  /*10cb0*/  ULDC UR4, c[0x0][0xac8] ;  /* 0x0002b20000047ab9 */ /* 0x000fe20000000800 */
[----:B------:R-:W-:Y:S01]  /*10cc0*/  ULDC.64 UR8, c[0x0][0x208] ;  /* 0x0000820000087ab9 */ /* 0x000fe20000000a00 */
[----:B------:R-:W-:Y:S02]  /*10cd0*/  ISETP.GE.AND P4, PT, R17, UR4, PT ;  /* 0x0000000411007c0c */ /* 0x000fe4000bf86270 */
[----:B------:R-:W-:-:S11]  /*10ce0*/  ISETP.GE.AND P5, PT, R22, UR4, PT ;  /* 0x0000000416007c0c */ /* 0x000fd6000bfa6270 */
[CC--:B-1----:R-:W-:Y:S02]  /*10cf0*/  @!P4 LEA R10, P2, R17.reuse, R4.reuse, 0x1 ;  /* 0x00000004110ac211 */ /* 0x0c2fe400078408ff */
[C---:B------:R-:W-:Y:S02]  /*10d00*/  @!P5 LEA R4, P3, R22.reuse, R4, 0x1 ;  /* 0x000000041604d211 */ /* 0x040fe400078608ff */
[-C--:B--2---:R-:W-:Y:S02]  /*10d10*/  @!P4 LEA.HI.X R11, R17, R0.reuse, R14, 0x1, P2 ;  /* 0x00000000110bc211 */ /* 0x084fe400010f0c0e */
[----:B------:R-:W-:-:S03]  /*10d20*/  @!P5 LEA.HI.X R5, R22, R0, R12, 0x1, P3 ;  /* 0x000000001605d211 */ /* 0x000fc600018f0c0c */
[----:B------:R3:W-:Y:S04]  /*10d30*/  @!P4 ST.E.128 desc[UR8][R10.64], RZ ;  /* 0x000000ff0a00c985 */ /* 0x0007e8000c101d08 */
[----:B------:R3:W-:Y:S02]  /*10d40*/  @!P5 ST.E.128 desc[UR8][R4.64], RZ ;  /* 0x000000ff0400d985 */ /* 0x0007e4000c101d08 */
.L_x_6458:
[----:B------:R-:W-:Y:S05]  /*10d50*/  BSYNC B1 ;  /* 0x0000000000017941 */ /* 0x000fea0003800000 */
.L_x_6457:
[----:B--2---:R2:W4:Y:S01]  /*10d60*/  SHFL.IDX PT, R0, R3, 0x1, 0x181f ;  /* 0x00381f0003007f89 */ /* 0x00452200000e0000 */
[----:B------:R-:W-:Y:S03]  /*10d70*/  BSSY B1, `(.L_x_6459) ;  /* 0x000000d000017945 */ /* 0x000fe60003800000 */
[----:B-1-3--:R2:W1:Y:S01]  /*10d80*/  SHFL.IDX PT, R4, R6, 0x1, 0x181f ;  /* 0x00381f0006047f89 */ /* 0x00a46200000e0000 */
[----:B------:R-:W-:Y:S05]  /*10d90*/  @P1 BRA `(.L_x_6460) ;  /* 0x0000000000281947 */ /* 0x000fea0003800000 */
[----:B------:R-:W-:Y:S01]  /*10da0*/  ULDC UR4, c[0x0][0xac8] ;  /* 0x0002b20000047ab9 */ /* 0x000fe20000000800 */
[----:B------:R-:W-:Y:S01]  /*10db0*/  ULDC.64 UR8, c[0x0][0x208] ;  /* 0x0000820000087ab9 */ /* 0x000fe20000000a00 */
[----:B------:R-:W-:Y:S02]  /*10dc0*/  ISETP.GE.AND P3, PT, R17, UR4, PT ;  /* 0x0000000411007c0c */ /* 0x000fe4000bf66270 */
[----:B------:R-:W-:-:S11]  /*10dd0*/  ISETP.GE.AND P4, PT, R22, UR4, PT ;  /* 0x0000000416007c0c */ /* 0x000fd6000bf86270 */
[CC--:B-1----:R-:W-:Y:S02]  /*10de0*/  @!P3 LEA R10, P1, R17.reuse, R4.reuse, 0x1 ;  /* 0x00000004110ab211 */ /* 0x0c2fe400078208ff */
[C---:B------:R-:W-:Y:S02]  /*10df0*/  @!P4 LEA R4, P2, R22.reuse, R4, 0x1 ;  /* 0x000000041604c211 */ /* 0x040fe400078408ff */
[-C--:B----4-:R-:W-:Y:S02]  /*10e00*/  @!P3 LEA.HI.X R11, R17, R0.reuse, R14, 0x1, P1 ;  /* 0x00000000110bb211 */ /* 0x090fe400008f0c0e */
[----:B------:R-:W-:-:S03]  /*10e10*/  @!P4 LEA.HI.X R5, R22, R0, R12, 0x1, P2 ;  /* 0x000000001605c211 */ /* 0x000fc600010f0c0c */
[----:B------:R3:W-:Y:S04]  /*10e20*/  @!P3 ST.E.128 desc[UR8][R10.64], RZ ;  /* 0x000000ff0a00b985 */ /* 0x0007e8000c101d08 */
[----:B------:R3:W-:Y:S02]  /*10e30*/  @!P4 ST.E.128 desc[UR8][R4.64], RZ ;  /* 0x000000ff0400c985 */ /* 0x0007e4000c101d08 */
.L_x_6460:
[----:B------:R-:W-:Y:S05]  /*10e40*/  BSYNC B1 ;  /* 0x0000000000017941 */ /* 0x000fea0003800000 */
.L_x_6459:
[----:B----4-:R4:W0:Y:S01]  /*10e50*/  SHFL.IDX PT, R0, R3, 0x2, 0x181f ;  /* 0x00581f0003007f89 */ /* 0x01082200000e0000 */
        /* <DEDUP_REMOVED lines=9> */
[-C--:B0-----:R-:W-:Y:S02]  /*10ef0*/  @!P2 LEA.HI.X R11, R17, R0.reuse, R14, 0x1, P0 ;  /* 0x00000000110ba211 */ /* 0x081fe400000f0c0e */
[----:B------:R-:W-:-:S03]  /*10f00*/  @!P3 LEA.HI.X R5, R22, R0, R12, 0x1, P1 ;  /* 0x000000001605b211 */ /* 0x000fc600008f0c0c */
[----:B------:R3:W-:Y:S04]  /*10f10*/  @!P2 ST.E.128 desc[UR8][R10.64], RZ ;  /* 0x000000ff0a00a985 */ /* 0x0007e8000c101d08 */
[----:B------:R3:W-:Y:S02]  /*10f20*/  @!P3 ST.E.128 desc[UR8][R4.64], RZ ;  /* 0x000000ff0400b985 */ /* 0x0007e4000c101d08 */
.L_x_6462:
[----:B------:R-:W-:Y:S05]  /*10f30*/  BSYNC B1 ;  /* 0x0000000000017941 */ /* 0x000fea0003800000 */
.L_x_6461:
[----:B0-----:R-:W-:Y:S01]  /*10f40*/  IADD3 R0, R8, 0x60, RZ ;  /* 0x0000006008007810 */ /* 0x001fe20007ffe0ff */
[----:B--2-4-:R-:W2:Y:S03]  /*10f50*/  SHFL.IDX PT, R3, R3, 0x3, 0x181f ;  /* 0x00781f0003037f89 */ /* 0x014ea600000e0000 */
[----:B------:R-:W-:Y:S01]  /*10f60*/  ISETP.GE.AND P0, PT, R0, R13, PT ;  /* 0x0000000d0000720c */ /* 0x000fe20003f06270 */
[----:B-1-3--:R1:W3:-:S12]  /*10f70*/  SHFL.IDX PT, R4, R6, 0x3, 0x181f ;  /* 0x00781f0006047f89 */ /* 0x00a2d800000e0000 */
[----:B-1----:R-:W-:Y:S05]  /*10f80*/  @P0 BRA `(.L_x_6451) ;  /* 0x0000000000280947 */ /* 0x002fea0003800000 */
[----:B------:R-:W-:Y:S01]  /*10f90*/  ULDC UR4, c[0x0][0xac8] ;  /* 0x0002b20000047ab9 */ /* 0x000fe20000000800 */
[----:B------:R-:W-:Y:S01]  /*10fa0*/  ULDC.64 UR8, c[0x0][0x208] ;  /* 0x0000820000087ab9 */ /* 0x000fe20000000a00 */
[----:B------:R-:W-:Y:S02]  /*10fb0*/  ISETP.GE.AND P2, PT, R17, UR4, PT ;  /* 0x0000000411007c0c */ /* 0x000fe4000bf46270 */
[----:B------:R-:W-:-:S11]  /*10fc0*/  ISETP.GE.AND P3, PT, R22, UR4, PT ;  /* 0x0000000416007c0c */ /* 0x000fd6000bf66270 */
[CC--:B---3--:R-:W-:Y:S02]  /*10fd0*/  @!P2 LEA R8, P0, R17.reuse, R4.reuse, 0x1 ;  /* 0x000000041108a211 */ /* 0x0c8fe400078008ff */
[C---:B------:R-:W-:Y:S02]  /*10fe0*/  @!P3 LEA R4, P1, R22.reuse, R4, 0x1 ;  /* 0x000000041604b211 */ /* 0x040fe400078208ff */
[-C--:B--2---:R-:W-:Y:S02]  /*10ff0*/  @!P2 LEA.HI.X R9, R17, R3.reuse, R14, 0x1, P0 ;  /* 0x000000031109a211 */ /* 0x084fe400000f0c0e */
[----:B------:R-:W-:-:S03]  /*11000*/  @!P3 LEA.HI.X R5, R22, R3, R12, 0x1, P1 ;  /* 0x000000031605b211 */ /* 0x000fc600008f0c0c */
[----:B------:R1:W-:Y:S04]  /*11010*/  @!P2 ST.E.128 desc[UR8][R8.64], RZ ;  /* 0x000000ff0800a985 */ /* 0x0003e8000c101d08 */
[----:B------:R1:W-:Y:S02]  /*11020*/  @!P3 ST.E.128 desc[UR8][R4.64], RZ ;  /* 0x000000ff0400b985 */ /* 0x0003e4000c101d08 */
.L_x_6451:
[----:B------:R-:W-:Y:S05]  /*11030*/  BSYNC B0 ;  /* 0x0000000000007941 */ /* 0x000fea0003800000 */
.L_x_6441:
[----:B------:R-:W-:Y:S02]  /*11040*/  ULDC UR4, c[0x0][0xc3c] ;  /* 0x00030f0000047ab9 */ /* 0x000fe40000000800 */
[----:B------:R-:W-:-:S13]  /*11050*/  ISETP.GE.AND P0, PT, R7, UR4, PT ;  /* 0x0000000407007c0c */ /* 0x000fda000bf06270 */
[----:B------:R-:W-:Y:S05]  /*11060*/  @!P0 BRA `(.L_x_6463) ;  /* 0xffffff0000088947 */ /* 0x000fea000383ffff */
[----:B------:R-:W-:Y:S05]  /*11070*/  EXIT ;  /* 0x000000000000794d */ /* 0x000fea0003800000 */
.L_x_6415:
        /* <DEDUP_REMOVED lines=18> */
.L_x_6464:
        /* <DEDUP_REMOVED lines=45> */
.L_x_6468:
        /* <DEDUP_REMOVED lines=39> */
.L_x_6466:
        /* <DEDUP_REMOVED lines=20> */
.L_x_6469:
        /* <DEDUP_REMOVED lines=54> */
.L_x_6467:
[----:B------:R-:W-:Y:S01]  /*11b80*/  IMAD.U32 R2, RZ, RZ, UR6 ;  /* 0x00000006ff027e24 */ /* 0x000fe2000f8e00ff */
[----:B------:R0:W-:Y:S04]  /*11b90*/  STL [R1+0x4], RZ ;  /* 0x000004ff01007387 */ /* 0x0001e80000100800 */
[----:B------:R0:W-:Y:S04]  /*11ba0*/  STL [R1+0x8], RZ ;  /* 0x000008ff01007387 */ /* 0x0001e80000100800 */
[----:B------:R0:W-:Y:S02]  /*11bb0*/  STL [R1], R2 ;  /* 0x0000000201007387 */ /* 0x0001e40000100800 */
.L_x_6470:
        /* <DEDUP_REMOVED lines=10> */
.L_x_6465:
        /* <DEDUP_REMOVED lines=8> */
[----:B--2---:R-:W0:Y:S01]  /*11ce0*/  S2R R5, SR_TID.X ;  /* 0x0000000000057919 */ /* 0x004e220000002100 */
[----:B------:R-:W1:Y:S01]  /*11cf0*/  S2UR UR5, SR_CgaCtaId ;  /* 0x00000000000579c3 */ /* 0x000e620000008800 */
[----:B------:R-:W-:Y:S01]  /*11d00*/  UMOV UR4, 0x400 ;  /* 0x0000040000047882 */ /* 0x000fe20000000000 */
[----:B------:R-:W-:Y:S01]  /*11d10*/  BSSY B8, `(.L_x_6471) ;  /* 0x0000548000087945 */ /* 0x000fe20003800000 */
[----:B------:R-:W-:Y:S01]  /*11d20*/  IMAD.MOV.U32 R19, RZ, RZ, RZ ;  /* 0x000000ffff137224 */ /* 0x000fe200078e00ff */
[----:B------:R-:W-:Y:S01]  /*11d30*/  ULDC UR38, c[0x0][0xc] ;  /* 0x0000030000267ab9 */ /* 0x000fe20000000800 */
[----:B------:R-:W-:Y:S01]  /*11d40*/  ULDC.64 UR36, c[0x0][0x198] ;  /* 0x0000660000247ab9 */ /* 0x000fe20000000a00 */
[----:B-1----:R-:W-:-:S06]  /*11d50*/  ULEA UR4, UR5, UR4, 0x18 ;  /* 0x0000000405047291 */ /* 0x002fcc000f8ec03f */
[----:B------:R-:W-:Y:S01]  /*11d60*/  IMAD.U32 R18, RZ, RZ, UR4 ;  /* 0x00000004ff127e24 */ /* 0x000fe2000f8e00ff */
[C---:B0-----:R-:W-:Y:S02]  /*11d70*/  SHF.L.U32 R0, R5.reuse, 0x3, RZ ;  /* 0x0000000305007819 */ /* 0x041fe400000006ff */
[----:B------:R-:W-:Y:S02]  /*11d80*/  LOP3.LUT R4, R5, 0x7f, RZ, 0xc0, !PT ;  /* 0x0000007f05047812 */ /* 0x000fe400078ec0ff */
[C---:B------:R-:W-:Y:S02]  /*11d90*/  LOP3.LUT R2, R0.reuse, 0x1f8, RZ, 0xc0, !PT ;  /* 0x000001f800027812 */ /* 0x040fe400078ec0ff */
[----:B------:R-:W-:Y:S02]  /*11da0*/  LOP3.LUT R0, R0, 0x38, RZ, 0xc0, !PT ;  /* 0x0000003800007812 */ /* 0x000fe400078ec0ff */
[----:B------:R-:W-:Y:S01]  /*11db0*/  LOP3.LUT R3, R2, 0x38, R5, 0x78, !PT ;  /* 0x0000003802037812 */ /* 0x000fe200078e7805 */
[----:B------:R-:W-:Y:S01]  /*11dc0*/  IMAD.SHL.U32 R2, R4, 0x8, RZ ;  /* 0x0000000804027824 */ /* 0x000fe200078e00ff */
[----:B------:R-:W-:-:S02]  /*11dd0*/  SHF.R.U32.HI R4, RZ, 0x3, R4 ;  /* 0x00000003ff047819 */ /* 0x000fc40000011604 */
[----:B------:R-:W-:Y:S02]  /*11de0*/  LOP3.LUT R0, R0, 0x40, RZ, 0xfc, !PT ;  /* 0x0000004000007812 */ /* 0x000fe400078efcff */
[----:B------:R-:W-:Y:S01]  /*11df0*/  LOP3.LUT R3, R3, 0x200, R2, 0xf8, !PT ;  /* 0x0000020003037812 */ /* 0x000fe200078ef802 */
[----:B------:R-:W-:-:S04]  /*11e00*/  IMAD.SHL.U32 R2, R5, 0x10, RZ ;  /* 0x0000001005027824 */ /* 0x000fc800078e00ff */
[----:B------:R-:W-:Y:S01]  /*11e10*/  IMAD R3, R3, 0x2, R18 ;  /* 0x0000000203037824 */ /* 0x000fe200078e0212 */
[----:B------:R-:W-:Y:S01]  /*11e20*/  LOP3.LUT R4, R4, 0x70, R2, 0xf8, !PT ;  /* 0x0000007004047812 */ /* 0x000fe200078ef802 */
[----:B------:R-:W-:-:S03]  /*11e30*/  IMAD.MOV.U32 R2, RZ, RZ, 0x1 ;  /* 0x00000001ff027424 */ /* 0x000fc600078e00ff */
[----:B------:R0:W-:Y:S04]  /*11e40*/  STL [R1+0x28], R3 ;  /* 0x0000280301007387 */ /* 0x0001e80000100800 */
[----:B------:R0:W-:Y:S04]  /*11e50*/  STL [R1+0x14], R2 ;  /* 0x0000140201007387 */ /* 0x0001e80000100800 */
[----:B------:R0:W-:Y:S02]  /*11e60*/  STL [R1+0x48], RZ ;  /* 0x000048ff01007387 */ /* 0x0001e40000100800 */
.L_x_6570:
[----:B--2---:R-:W2:Y:S01]  /*11e70*/  LDL R0, [R1+0xc] ;  /* 0x00000c0001007983 */ /* 0x004ea20000100800 */
[----:B0-----:R-:W2:Y:S01]  /*11e80*/  LDC.64 R2, c[0x0][0xc88] ;  /* 0x00032200ff027b82 */ /* 0x001ea20000000a00 */
        /* <DEDUP_REMOVED lines=57> */
.L_x_6472:
        /* <DEDUP_REMOVED lines=19> */
.L_x_6473:
[----:B------:R-:W-:Y:S05]  /*12350*/  @!P0 BRA `(.L_x_6474) ;  /* 0x0000000000108947 */ /* 0x000fea0003800000 */
[----:B------:R-:W-:Y:S02]  /*12360*/  ULDC.64 UR4, c[0x0][0x208] ;  /* 0x0000820000047ab9 */ /* 0x000fe40000000a00 */
[----:B------:R-:W2:Y:S04]  /*12370*/  LDG.E R6, desc[UR4][R4.64] ;  /* 0x0000000404067981 */ /* 0x000ea8000c1e1900 */
[----:B------:R-:W2:Y:S02]  /*12380*/  LDG.E R4, desc[UR4][R4.64+0x4] ;  /* 0x0000040404047981 */ /* 0x000ea4000c1e1900 */
[----:B--2---:R-:W-:-:S07]  /*12390*/  IMAD.IADD R6, R4, 0x1, -R6 ;  /* 0x0000000104067824 */ /* 0x004fce00078e0a06 */
.L_x_6474:
        /* <DEDUP_REMOVED lines=45> */
.L_x_6476:
[----:B------:R-:W-:Y:S05]  /*12670*/  BSYNC B0 ;  /* 0x0000000000007941 */ /* 0x000fea0003800000 */
.L_x_6475:
        /* <DEDUP_REMOVED lines=14> */
[----:B------:R-:W5:Y:S01]  /*12760*/  LDC.64 R2, c[0x0][0xc60] ;  /* 0x00031800ff027b82 */ /* 0x000f620000000a00 */
[----:B------:R-:W4:Y:S01]  /*12770*/  FLO.U32 R0, UR4 ;  /* 0x0000000400007d00 */ /* 0x000f2200080e0000 */
[----:B------:R-:W-:Y:S01]  /*12780*/  ULDC.64 UR6, c[0x0][0x208] ;  /* 0x0000820000067ab9 */ /* 0x000fe20000000a00 */
[----:B----4-:R-:W-:-:S06]  /*12790*/  ISETP.EQ.U32.AND P0, PT, R0, R5, PT ;  /* 0x000000050000720c */ /* 0x010fcc0003f02070 */
[----:B------:R-:W5:Y:S07]  /*127a0*/  POPC R5, UR4 ;  /* 0x0000000400057d09 */ /* 0x000f6e0008000000 */
        /* <DEDUP_REMOVED lines=8> */
.L_x_6478:
        /* <DEDUP_REMOVED lines=20> */
.L_x_6481:
[----:B------:R-:W-:Y:S05]  /*12970*/  BSYNC B6 ;  /* 0x0000000000067941 */ /* 0x000fea0003800000 */
.L_x_6480:
        /* <DEDUP_REMOVED lines=9> */
[----:B---3--:R-:W-:Y:S01]  /*12a10*/  IMAD.U32 R4, RZ, RZ, UR6 ;  /* 0x00000006ff047e24 */ /* 0x008fe2000f8e00ff */
[----:B-1----:R-:W-:Y:S01]  /*12a20*/  MOV R10, UR4 ;  /* 0x00000004000a7c02 */ /* 0x002fe20008000f00 */
[----:B------:R-:W-:Y:S02]  /*12a30*/  IMAD.U32 R5, RZ, RZ, UR7 ;  /* 0x00000007ff057e24 */ /* 0x000fe4000f8e00ff */
[----:B------:R-:W-:Y:S02]  /*12a40*/  IMAD.U32 R6, RZ, RZ, UR8 ;  /* 0x00000008ff067e24 */ /* 0x000fe4000f8e00ff */
[----:B--2---:R-:W-:-:S02]  /*12a50*/  IMAD.U32 R7, RZ, RZ, UR9 ;  /* 0x00000009ff077e24 */ /* 0x004fc4000f8e00ff */
[----:B0-----:R-:W-:Y:S02]  /*12a60*/  IMAD.U32 R11, RZ, RZ, UR5 ;  /* 0x00000005ff0b7e24 */ /* 0x001fe4000f8e00ff */
[----:B------:R-:W-:Y:S02]  /*12a70*/  IMAD.MOV.U32 R8, RZ, RZ, 0x70 ;  /* 0x00000070ff087424 */ /* 0x000fe400078e00ff */
[----:B------:R-:W-:Y:S02]  /*12a80*/  IMAD.MOV.U32 R12, RZ, RZ, 0x1 ;  /* 0x00000001ff0c7424 */ /* 0x000fe400078e00ff */
[----:B------:R-:W-:-:S07]  /*12a90*/  IMAD.MOV.U32 R13, RZ, RZ, RZ ;  /* 0x000000ffff0d7224 */ /* 0x000fce00078e00ff */
[----:B------:R-:W-:-:S07]  /*12aa0*/  LEPC R20, `(.L_x_6484) ;  /* 0x000000001014794e */ /* 0x000fce0000000000 */
[----:B----4-:R-:W-:Y:S05]  /*12ab0*/  CALL.ABS.NOINC R2 ;  /* 0x0000000002007343 */ /* 0x010fea0003c00000 */
.L_x_6484:
        /* <DEDUP_REMOVED lines=16> */
.L_x_6483:
[----:B------:R-:W-:Y:S05]  /*12bc0*/  BSYNC B6 ;  /* 0x0000000000067941 */ /* 0x000fea0003800000 */
.L_x_6482:
        /* <DEDUP_REMOVED lines=25> */
.L_x_6586:
        /* <DEDUP_REMOVED lines=9> */
.L_x_6589:
        /* <DEDUP_REMOVED lines=25> */
.L_x_6488:
[----:B--2---:R-:W2:Y:S01]  /*12f80*/  LDL R2, [R1+0x14] ;  /* 0x0000140001027983 */ /* 0x004ea20000100800 */
[----:B----4-:R-:W-:Y:S01]  /*12f90*/  IMAD R0, R19, 0x8, R18 ;  /* 0x0000000813007824 */ /* 0x010fe200078e0212 */
[----:B--2---:R-:W-:-:S04]  /*12fa0*/  SHF.L.U32 R2, R2, 0x1f, RZ ;  /* 0x0000001f02027819 */ /* 0x004fc800000006ff */
[----:B------:R-:W2:Y:S02]  /*12fb0*/  SYNCS.PHASECHK.TRANS64.TRYWAIT P0, [R0+URZ+0x34840], R2 ;  /* 0x03484002000075a7 */ /* 0x000ea4000800017f */
[----:B--2---:R-:W-:Y:S05]  /*12fc0*/  @!P0 BRA `(.L_x_6489) ;  /* 0x0000004800248947 */ /* 0x004fea0003800000 */
.L_x_6590:
        /* <DEDUP_REMOVED lines=11> */
.L_x_6490:
        /* <DEDUP_REMOVED lines=11> */
[----:B------:R-:W-:-:S04]  /*13130*/  PLOP3.LUT P0, PT, PT, PT, PT, 0x80, 0x0 ;  /* 0x000000000000781c */ /* 0x000fc80003f0f070 */
[----:B------:R-:W-:Y:S01]  /*13140*/  UIADD3 UR9, UR9, 0x34830, URZ ;  /* 0x0003483009097890 */ /* 0x000fe2000fffe03f */
[----:B------:R-:W-:-:S05]  /*13150*/  P2R R0, PR, RZ, 0x1 ;  /* 0x00000001ff007803 */ /* 0x000fca0000000000 */
[----:B------:R4:W-:Y:S01]  /*13160*/  STL [R1+0x20], R0 ;  /* 0x0000200001007387 */ /* 0x0009e20000100800 */
        /* <DEDUP_REMOVED lines=11> */
[----:B----4-:R-:W-:Y:S01]  /*13220*/  NOP ;  /* 0x0000000000007918 */ /* 0x010fe20000000000 */
.L_x_6486:
        /* <DEDUP_REMOVED lines=40> */
.L_x_6492:
[----:B------:R-:W-:Y:S05]  /*134b0*/  BSYNC B6 ;  /* 0x0000000000067941 */ /* 0x000fea0003800000 */
.L_x_6491:
[----:B--2---:R-:W2:Y:S01]  /*134c0*/  LDL.LU R0, [R1+0x3c] ;  /* 0x00003c0001007983 */ /* 0x004ea20000300800 */
[----:B------:R-:W3:Y:S01]  /*134d0*/  LDC R8, c[0x0][0x448] ;  /* 0x00011200ff087b82 */ /* 0x000ee20000000800 */
[----:B------:R-:W-:Y:S01]  /*134e0*/  ULDC.64 UR4, c[0x0][0x2d8] ;  /* 0x0000b60000047ab9 */ /* 0x000fe20000000a00 */
[----:B------:R-:W-:Y:S01]  /*134f0*/  ULDC.64 UR6, c[0x0][0x280] ;  /* 0x0000a00000067ab9 */ /* 0x000fe20000000a00 */
[----:B------:R-:W4:Y:S04]  /*13500*/  LDL.LU R4, [R1+0x34] ;  /* 0x0000340001047983 */ /* 0x000f280000300800 */
[----:B------:R-:W4:Y:S04]  /*13510*/  LDL.LU.64 R2, [R1+0x50] ;  /* 0x0000500001027983 */ /* 0x000f280000300a00 */
[----:B------:R-:W2:Y:S04]  /*13520*/  LDL.LU R6, [R1+0x2c] ;  /* 0x00002c0001067983 */ /* 0x000ea80000300800 */
[----:B------:R-:W2:Y:S01]  /*13530*/  LDL.LU R5, [R1+0x4] ;  /* 0x0000040001057983 */ /* 0x000ea20000300800 */
[----:B---3--:R-:W-:Y:S01]  /*13540*/  ISETP.NE.AND P0, PT, R8, 0x1, PT ;  /* 0x000000010800780c */ /* 0x008fe20003f05270 */
[----:B------:R-:W3:-:S12]  /*13550*/  S2R R9, SR_TID.X ;  /* 0x0000000000097919 */ /* 0x000ed80000002100 */
[----:B------:R-:W0:Y:S01]  /*13560*/  @P0 LDC R7, c[0x0][0x450] ;  /* 0x00011400ff070b82 */ /* 0x000e220000000800 */
[----:B---3--:R-:W-:-:S05]  /*13570*/  IMAD.SHL.U32 R9, R9, 0x8, RZ ;  /* 0x0000000809097824 */ /* 0x008fca00078e00ff */
[----:B------:R-:W-:-:S04]  /*13580*/  LOP3.LUT R9, R9, 0x38, RZ, 0xc0, !PT ;  /* 0x0000003809097812 */ /* 0x000fc800078ec0ff */
[----:B------:R-:W-:Y:S01]  /*13590*/  LOP3.LUT R9, R9, 0x40, RZ, 0xfc, !PT ;  /* 0x0000004009097812 */ /* 0x000fe200078efcff */
[----:B----4-:R-:W-:Y:S02]  /*135a0*/  IMAD.MOV.U32 R3, RZ, RZ, R4 ;  /* 0x000000ffff037224 */ /* 0x010fe400078e0004 */
[----:B------:R-:W3:Y:S01]  /*135b0*/  S2R R4, SR_TID.X ;  /* 0x0000000000047919 */ /* 0x000ee20000002100 */
[----:B------:R-:W-:-:S04]  /*135c0*/  IMAD.WIDE.U32 R2, R16, UR4, R2 ;  /* 0x0000000410027c25 */ /* 0x000fc8000f8e0002 */
[----:B------:R-:W-:Y:S01]  /*135d0*/  IMAD R3, R16, UR5, R3 ;  /* 0x0000000510037c24 */ /* 0x000fe2000f8e0203 */
[----:B------:R-:W-:Y:S02]  /*135e0*/  ULDC.64 UR4, c[0x0][0x2e0] ;  /* 0x0000b80000047ab9 */ /* 0x000fe40000000a00 */
[----:B--2---:R-:W-:Y:S02]  /*135f0*/  IMAD R0, R0, UR4, RZ ;  /* 0x0000000400007c24 */ /* 0x004fe4000f8e02ff */
[----:B------:R-:W-:-:S04]  /*13600*/  IMAD.WIDE.U32 R2, R6, UR4, R2 ;  /* 0x0000000406027c25 */ /* 0x000fc8000f8e0002 */
[----:B------:R-:W-:Y:S01]  /*13610*/  IMAD R0, R6, UR5, R0 ;  /* 0x0000000506007c24 */ /* 0x000fe2000f8e0200 */
[----:B------:R-:W-:Y:S01]  /*13620*/  ULDC.64 UR4, c[0x0][0x2d0] ;  /* 0x0000b40000047ab9 */ /* 0x000fe20000000a00 */
[C---:B---3--:R-:W-:Y:S01]  /*13630*/  LOP3.LUT R6, R4.reuse, 0x7f, RZ, 0xc0, !PT ;  /* 0x0000007f04067812 */ /* 0x048fe200078ec0ff */
[----:B------:R-:W-:-:S03]  /*13640*/  IMAD.SHL.U32 R4, R4, 0x10, RZ ;  /* 0x0000001004047824 */ /* 0x000fc600078e00ff */
[----:B------:R-:W-:-:S04]  /*13650*/  SHF.R.U32.HI R6, RZ, 0x3, R6 ;  /* 0x00000003ff067819 */ /* 0x000fc80000011606 */
[----:B------:R-:W-:Y:S02]  /*13660*/  LOP3.LUT R4, R6, 0x70, R4, 0xf8, !PT ;  /* 0x0000007006047812 */ /* 0x000fe400078ef804 */
[----:B------:R-:W2:Y:S01]  /*13670*/  @P0 LDC R6, c[0x0][0x44c] ;  /* 0x00011300ff060b82 */ /* 0x000ea20000000800 */
[----:B------:R-:W-:Y:S02]  /*13680*/  IMAD.SHL.U32 R5, R5, 0x80, RZ ;  /* 0x0000008005057824 */ /* 0x000fe400078e00ff */
[----:B------:R-:W-:-:S03]  /*13690*/  IMAD.IADD R3, R3, 0x1, R0 ;  /* 0x0000000103037824 */ /* 0x000fc600078e0200 */
[----:B------:R-:W-:-:S05]  /*136a0*/  LOP3.LUT R0, R4, R5, RZ, 0xfc, !PT ;  /* 0x0000000504007212 */ /* 0x000fca00078efcff */
[----:B------:R-:W-:Y:S02]  /*136b0*/  IMAD.MOV.U32 R4, RZ, RZ, R0 ;  /* 0x000000ffff047224 */ /* 0x000fe400078e0000 */
[----:B--2---:R-:W-:-:S05]  /*136c0*/  @P0 IMAD.HI.U32 R6, R0, R6, RZ ;  /* 0x0000000600060227 */ /* 0x004fca00078e00ff */
        /* <DEDUP_REMOVED lines=18> */
[----:B------:R-:W-:-:S05]  /*137f0*/  IMAD.IADD R0, R3, 0x1, R0 ;  /* 0x0000000103007824 */ /* 0x000fca00078e0200 */
[----:B------:R-:W-:Y:S01]  /*13800*/  LEA.HI.X R3, R2, UR7, R0, 0x1, P2 ;  /* 0x0000000702037c11 */ /* 0x000fe200090f0c00 */
[----:B-1----:R-:W-:-:S05]  /*13810*/  IMAD.SHL.U32 R10, R7, 0x8, RZ ;  /* 0x00000008070a7824 */ /* 0x002fca00078e00ff */
[----:B------:R-:W-:-:S04]  /*13820*/  LOP3.LUT R10, R10, 0x38, RZ, 0xc0, !PT ;  /* 0x000000380a0a7812 */ /* 0x000fc800078ec0ff */
[----:B------:R-:W-:Y:S01]  /*13830*/  ISETP.GE.AND P0, PT, R10, UR4, PT ;  /* 0x000000040a007c0c */ /* 0x000fe2000bf06270 */
[----:B------:R-:W-:-:S03]  /*13840*/  UMOV UR4, 0xffffffff ;  /* 0xffffffff00047882 */ /* 0x000fc60000000000 */
[----:B0-----:R-:W-:Y:S09]  /*13850*/  BRA.DIV UR4, `(.L_x_6493) ;  /* 0x0000004204147947 */ /* 0x001ff2000b800000 */
[----:B------:R-:W0:Y:S02]  /*13860*/  S2R R6, SR_TID.X ;  /* 0x0000000000067919 */ /* 0x000e240000002100 */
[----:B0-----:R-:W-:-:S04]  /*13870*/  LOP3.LUT R6, R6, 0x7f, RZ, 0xc0, !PT ;  /* 0x0000007f06067812 */ /* 0x001fc800078ec0ff */
[----:B------:R-:W-:Y:S02]  /*13880*/  SHF.R.U32.HI R7, RZ, 0x3, R6 ;  /* 0x00000003ff077819 */ /* 0x000fe40000011606 */
[----:B------:R-:W2:Y:S01]  /*13890*/  LDL.LU R6, [R1+0x44] ;  /* 0x0000440001067983 */ /* 0x000ea20000300800 */
[----:B------:R-:W-:Y:S02]  /*138a0*/  ULDC.64 UR4, c[0x0][0x208] ;  /* 0x0000820000047ab9 */ /* 0x000fe40000000a00 */
[----:B------:R-:W-:Y:S02]  /*138b0*/  IMAD.IADD R0, R7, 0x1, R5 ;  /* 0x0000000107007824 */ /* 0x000fe400078e0205 */
[----:B------:R-:W0:Y:S02]  /*138c0*/  SHFL.IDX PT, R7, R4, RZ, 0x181f ;  /* 0x00181fff04077589 */ /* 0x000e2400000e0000 */
[----:B------:R-:W-:Y:S02]  /*138d0*/  VIADD R5, R0, 0x10 ;  /* 0x0000001000057836 */ /* 0x000fe40000000000 */
[----:B--2---:R-:W-:-:S02]  /*138e0*/  IMAD R2, R6, R8, RZ ;  /* 0x0000000806027224 */ /* 0x004fc400078e02ff */
[----:B------:R-:W1:Y:S03]  /*138f0*/  SHFL.IDX PT, R6, R3, RZ, 0x181f ;  /* 0x00181fff03067589 */ /* 0x000e6600000e0000 */
[-C--:B------:R-:W-:Y:S01]  /*13900*/  ISETP.GE.AND P4, PT, R0, R2.reuse, PT ;  /* 0x000000020000720c */ /* 0x080fe20003f86270 */
[----:B------:R-:W-:Y:S01]  /*13910*/  SHFL.IDX PT, R8, R3, 0x1, 0x181f ;  /* 0x00381f0003087f89 */ /* 0x000fe200000e0000 */
[----:B------:R-:W-:-:S03]  /*13920*/  ISETP.GE.AND P2, PT, R5, R2, PT ;  /* 0x000000020500720c */ /* 0x000fc60003f46270 */
[----:B------:R-:W2:Y:S08]  /*13930*/  SHFL.IDX PT, R5, R4, 0x1, 0x181f ;  /* 0x00381f0004057f89 */ /* 0x000eb000000e0000 */
[----:B0-----:R-:W-:-:S05]  /*13940*/  @!P4 LEA R7, P3, R10, R7, 0x1 ;  /* 0x000000070a07c211 */ /* 0x001fca00078608ff */
[----:B-1----:R-:W-:-:S05]  /*13950*/  @!P4 IMAD.X R6, RZ, RZ, R6, P3 ;  /* 0x000000ffff06c224 */ /* 0x002fca00018e0606 */
[----:B------:R-:W-:-:S04]  /*13960*/  @!P4 LOP3.LUT R7, R7, R6, RZ, 0x3c, !PT ;  /* 0x000000060707c212 */ /* 0x000fc800078e3cff */
[----:B------:R-:W-:-:S04]  /*13970*/  @!P4 LOP3.LUT R6, R7, R6, RZ, 0x3c, !PT ;  /* 0x000000060706c212 */ /* 0x000fc800078e3cff */
[----:B------:R-:W-:-:S05]  /*13980*/  @!P4 LOP3.LUT R7, R7, R6, RZ, 0x3c, !PT ;  /* 0x000000060707c212 */ /* 0x000fca00078e3cff */
[----:B-----5:R-:W-:Y:S04]  /*13990*/  @!P4 LDGSTS.E.BYPASS.LTC128B.128 [R9+0x16400], desc[UR4][R6.64], !P0 ;  /* 0x164000000609cfae */ /* 0x020fe8000c101d44 */
[----:B------:R2:W-:Y:S02]  /*139a0*/  @!P4 LDGSTS.E.BYPASS.LTC128B.128 [R9+0x1a400], desc[UR4][R6.64+0x80], !P1 ;  /* 0x1a4000800609cfae */ /* 0x0005e4000c901d44 */
[----:B--2---:R-:W-:Y:S02]  /*139b0*/  @!P2 LEA R7, P3, R10, R5, 0x1 ;  /* 0x000000050a07a211 */ /* 0x004fe400078608ff */
[----:B------:R-:W-:-:S03]  /*139c0*/  IADD3 R5, R0, 0x20, RZ ;  /* 0x0000002000057810 */ /* 0x000fc60007ffe0ff */
[----:B------:R-:W-:-:S05]  /*139d0*/  @!P2 IMAD.X R6, RZ, RZ, R8, P3 ;  /* 0x000000ffff06a224 */ /* 0x000fca00018e0608 */
[----:B------:R-:W-:-:S04]  /*139e0*/  @!P2 LOP3.LUT R7, R7, R6, RZ, 0x3c, !PT ;  /* 0x000000060707a212 */ /* 0x000fc800078e3cff */
[----:B------:R-:W-:-:S04]  /*139f0*/  @!P2 LOP3.LUT R6, R7, R6, RZ, 0x3c, !PT ;  /* 0x000000060706a212 */ /* 0x000fc800078e3cff */
[----:B------:R-:W-:-:S05]  /*13a00*/  @!P2 LOP3.LUT R7, R7, R6, RZ, 0x3c, !PT ;  /* 0x000000060707a212 */ /* 0x000fca00078e3cff */
        /* <DEDUP_REMOVED lines=52> */
[----:B------:R0:W2:Y:S02]  /*13d50*/  SHFL.IDX PT, R3, R4, 0x7, 0x181f ;  /* 0x00f81f0004037f89 */ /* 0x0000a400000e0000 */
.L_x_6607:
        /* <DEDUP_REMOVED lines=11> */
[----:B------:R3:W-:Y:S02]  /*13e10*/  LDGSTS.E.BYPASS.LTC128B.128 [R9+0x1dc00], desc[UR4][R2.64+0x80], !P1 ;  /* 0x1dc0008002097fae */ /* 0x0007e4000c901d44 */
.L_x_6495:
[----:B------:R-:W-:Y:S05]  /*13e20*/  BSYNC B0 ;  /* 0x0000000000007941 */ /* 0x000fea0003800000 */
.L_x_6494:
[----:B------:R-:W-:Y:S01]  /*13e30*/  NOP ;  /* 0x0000000000007918 */ /* 0x000fe20000000000 */
[----:B------:R-:W-:Y:S01]  /*13e40*/  PLOP3.LUT P0, PT, PT, PT, PT, 0x80, 0x0 ;  /* 0x000000000000781c */ /* 0x000fe20003f0f070 */
[----:B0-----:R-:W-:-:S12]  /*13e50*/  VIADD R6, R18, 0x34800 ;  /* 0x0003480012067836 */ /* 0x001fd80000000000 */
.L_x_6496:
        /* <DEDUP_REMOVED lines=18> */
.L_x_6608:
[----:B------:R-:W-:Y:S05]  /*13f80*/  BSYNC B0 ;  /* 0x0000000000007941 */ /* 0x000fea0003800000 */
.L_x_6497:
        /* <DEDUP_REMOVED lines=55> */
.L_x_6505:
[----:B------:R-:W-:Y:S01]  /*14300*/  IMAD R3, R8, 0x8, R18 ;  /* 0x0000000808037824 */ /* 0x000fe200078e0212 */
[----:B------:R-:W-:Y:S01]  /*14310*/  SHF.L.U32 R2, R11, 0x1f, RZ ;  /* 0x0000001f0b027819 */ /* 0x000fe200000006ff */
[----:B------:R-:W-:Y:S03]  /*14320*/  BSSY B3, `(.L_x_6506) ;  /* 0x0000003000037945 */ /* 0x000fe60003800000 */
[----:B------:R-:W1:Y:S02]  /*14330*/  SYNCS.PHASECHK.TRANS64.TRYWAIT P0, [R3+URZ+0x34840], R2 ;  /* 0x03484002030075a7 */ /* 0x000e64000800017f */
[----:B-1----:R-:W-:Y:S05]  /*14340*/  @!P0 BRA `(.L_x_6507) ;  /* 0x0000004000408947 */ /* 0x002fea0003800000 */
.L_x_6609:
[----:B------:R-:W-:Y:S05]  /*14350*/  BSYNC B3 ;  /* 0x0000000000037941 */ /* 0x000fea0003800000 */
.L_x_6506:
        /* <DEDUP_REMOVED lines=12> */
.L_x_6509:
[----:B------:R-:W-:Y:S05]  /*14420*/  BSYNC B3 ;  /* 0x0000000000037941 */ /* 0x000fea0003800000 */
.L_x_6508:
        /* <DEDUP_REMOVED lines=12> */
.L_x_6510:
        /* <DEDUP_REMOVED lines=16> */
.L_x_6511:
        /* <DEDUP_REMOVED lines=16> */
.L_x_6610:
[----:B------:R-:W-:Y:S05]  /*146f0*/  BSYNC B3 ;  /* 0x0000000000037941 */ /* 0x000fea0003800000 */
.L_x_6512:
        /* <DEDUP_REMOVED lines=12> */
.L_x_6515:
[----:B------:R-:W-:Y:S05]  /*147c0*/  BSYNC B3 ;  /* 0x0000000000037941 */ /* 0x000fea0003800000 */
.L_x_6514:
[----:B------:R-:W2:Y:S04]  /*147d0*/  LDL R5, [R1+0x18] ;  /* 0x0000180001057983 */ /* 0x000ea80000100800 */
[----:B0-----:R-:W2:Y:S01]  /*147e0*/  LDL.LU R2, [R1+0x8] ;  /* 0x0000080001027983 */ /* 0x001ea20000300800 */
[----:B------:R-:W-:Y:S01]  /*147f0*/  R2UR UR10, R14 ;  /* 0x000000000e0a72ca */ /* 0x000fe200000e0000 */
[C-C-:B------:R-:W-:Y:S01]  /*14800*/  IMAD R3, R19.reuse, 0x8, R18.reuse ;  /* 0x0000000813037824 */ /* 0x140fe200078e0212 */
[----:B------:R-:W-:Y:S01]  /*14810*/  R2UR UR6, R12 ;  /* 0x000000000c0672ca */ /* 0x000fe200000e0000 */
[----:B------:R-:W-:Y:S01]  /*14820*/  IMAD R9, R19, 0xb000, R18 ;  /* 0x0000b00013097824 */ /* 0x000fe200078e0212 */
[----:B------:R-:W-:Y:S01]  /*14830*/  R2UR UR7, R13 ;  /* 0x000000000d0772ca */ /* 0x000fe200000e0000 */
[----:B------:R-:W-:Y:S01]  /*14840*/  UIADD3 UR4, UP0, UR36, 0x470, URZ ;  /* 0x0000047024047890 */ /* 0x000fe2000ff1e03f */
[----:B------:R-:W-:-:S02]  /*14850*/  PLOP3.LUT P0, PT, PT, PT, PT, 0x80, 0x0 ;  /* 0x000000000000781c */ /* 0x000fc40003f0f070 */
[----:B------:R-:W-:Y:S01]  /*14860*/  IADD3 R3, R3, 0x34850, RZ ;  /* 0x0003485003037810 */ /* 0x000fe20007ffe0ff */
[----:B------:R-:W-:Y:S01]  /*14870*/  UIADD3.X UR5, URZ, UR37, URZ, UP0, !UPT ;  /* 0x000000253f057290 */ /* 0x000fe200087fe43f */
[----:B--2---:R-:W-:Y:S02]  /*14880*/  IMAD R2, R2, 0xb0, R5 ;  /* 0x000000b002027824 */ /* 0x004fe400078e0205 */
[----:B------:R-:W-:-:S09]  /*14890*/  VIADD R5, R9, 0x400 ;  /* 0x0000040009057836 */ /* 0x000fd20000000000 */
.L_x_6516:
        /* <DEDUP_REMOVED lines=15> */
.L_x_6517:
        /* <DEDUP_REMOVED lines=12> */
.L_x_6504:
[----:B------:R-:W-:Y:S05]  /*14a50*/  BSYNC B1 ;  /* 0x0000000000017941 */ /* 0x000fea0003800000 */
.L_x_6503:
[----:B0-----:R-:W2:Y:S01]  /*14a60*/  LDL.LU R0, [R1+0x30] ;  /* 0x0000300001007983 */ /* 0x001ea20000300800 */
[----:B------:R-:W-:-:S03]  /*14a70*/  IMAD.MOV.U32 R19, RZ, RZ, R8 ;  /* 0x000000ffff137224 */ /* 0x000fc600078e0008 */
[----:B------:R0:W-:Y:S02]  /*14a80*/  STL [R1+0x14], R11 ;  /* 0x0000140b01007387 */ /* 0x0001e40000100800 */
[----:B0-2---:R-:W-:-:S07]  /*14a90*/  VIADD R0, R0, 0xfffffffd ;  /* 0xfffffffd00007836 */ /* 0x005fce0000000000 */
.L_x_6502:
[----:B------:R-:W-:Y:S05]  /*14aa0*/  BSYNC B2 ;  /* 0x0000000000027941 */ /* 0x000fea0003800000 */
.L_x_6501:
[----:B------:R-:W-:Y:S01]  /*14ab0*/  VIADD R10, R10, 0xfffffffe ;  /* 0xfffffffe0a0a7836 */ /* 0x000fe20000000000 */
[----:B------:R-:W-:-:S04]  /*14ac0*/  LOP3.LUT R7, RZ, R7, RZ, 0x33, !PT ;  /* 0x00000007ff077212 */ /* 0x000fc800078e33ff */
[----:B------:R-:W-:-:S13]  /*14ad0*/  ISETP.NE.AND P0, PT, R10, R7, PT ;  /* 0x000000070a00720c */ /* 0x000fda0003f05270 */
[----:B------:R-:W-:Y:S05]  /*14ae0*/  @!P0 BRA `(.L_x_6500) ;  /* 0x0000001000d48947 */ /* 0x000fea0003800000 */
[----:B------:R-:W-:-:S07]  /*14af0*/  IMAD.MOV.U32 R9, RZ, RZ, R17 ;  /* 0x000000ffff097224 */ /* 0x000fce00078e0011 */
.L_x_6548:
        /* <DEDUP_REMOVED lines=36> */
.L_x_6520:
[----:B------:R-:W-:Y:S01]  /*14d40*/  IMAD R3, R4, 0x8, R18 ;  /* 0x0000000804037824 */ /* 0x000fe200078e0212 */
[----:B------:R-:W-:Y:S01]  /*14d50*/  SHF.L.U32 R2, R5, 0x1f, RZ ;  /* 0x0000001f05027819 */ /* 0x000fe200000006ff */
[----:B------:R-:W-:Y:S03]  /*14d60*/  BSSY B2, `(.L_x_6521) ;  /* 0x0000003000027945 */ /* 0x000fe60003800000 */
[----:B------:R-:W1:Y:S02]  /*14d70*/  SYNCS.PHASECHK.TRANS64.TRYWAIT P0, [R3+URZ+0x34840], R2 ;  /* 0x03484002030075a7 */ /* 0x000e64000800017f */
[----:B-1----:R-:W-:Y:S05]  /*14d80*/  @!P0 BRA `(.L_x_6522) ;  /* 0x0000003400d88947 */ /* 0x002fea0003800000 */
.L_x_6611:
[----:B------:R-:W-:Y:S05]  /*14d90*/  BSYNC B2 ;  /* 0x0000000000027941 */ /* 0x000fea0003800000 */
.L_x_6521:
        /* <DEDUP_REMOVED lines=12> */
.L_x_6524:
[----:B------:R-:W-:Y:S05]  /*14e60*/  BSYNC B2 ;  /* 0x0000000000027941 */ /* 0x000fea0003800000 */
.L_x_6523:
[----:B------:R-:W2:Y:S01]  /*14e70*/  LDL R8, [R1+0x18] ;  /* 0x0000180001087983 */ /* 0x000ea20000100800 */
[----:B------:R-:W-:Y:S01]  /*14e80*/  IMAD.MOV.U32 R12, RZ, RZ, RZ ;  /* 0x000000ffff0c7224 */ /* 0x000fe200078e00ff */
[----:B------:R-:W-:Y:S01]  /*14e90*/  UIADD3 UR4, UP0, UR36, 0x370, URZ ;  /* 0x0000037024047890 */ /* 0x000fe2000ff1e03f */
[----:B-1----:R-:W-:Y:S01]  /*14ea0*/  IMAD R2, R4, 0xb000, R18 ;  /* 0x0000b00004027824 */ /* 0x002fe200078e0212 */
        /* <DEDUP_REMOVED lines=8> */
.L_x_6525:
        /* <DEDUP_REMOVED lines=16> */
.L_x_6526:
        /* <DEDUP_REMOVED lines=16> */
.L_x_6612:
[----:B------:R-:W-:Y:S05]  /*15130*/  BSYNC B2 ;  /* 0x0000000000027941 */ /* 0x000fea0003800000 */
.L_x_6527:
        /* <DEDUP_REMOVED lines=11> */
.L_x_6530:
[----:B------:R-:W-:Y:S05]  /*151f0*/  BSYNC B2 ;  /* 0x0000000000027941 */ /* 0x000fea0003800000 */
.L_x_6529:
        /* <DEDUP_REMOVED lines=12> */
.L_x_6531:
        /* <DEDUP_REMOVED lines=15> */
.L_x_6532:
        /* <DEDUP_REMOVED lines=12> */
.L_x_6519:
[----:B------:R-:W-:Y:S05]  /*15470*/  BSYNC B1 ;  /* 0x0000000000017941 */ /* 0x000fea0003800000 */
.L_x_6518:
        /* <DEDUP_REMOVED lines=36> */
.L_x_6535:
[----:B------:R-:W-:Y:S01]  /*156c0*/  IMAD R2, R19, 0x8, R18 ;  /* 0x0000000813027824 */ /* 0x000fe200078e0212 */
[----:B------:R-:W-:Y:S01]  /*156d0*/  SHF.L.U32 R3, R12, 0x1f, RZ ;  /* 0x0000001f0c037819 */ /* 0x000fe200000006ff */
[----:B------:R-:W-:Y:S03]  /*156e0*/  BSSY B2, `(.L_x_6536) ;  /* 0x0000003000027945 */ /* 0x000fe60003800000 */
[----:B------:R-:W2:Y:S02]  /*156f0*/  SYNCS.PHASECHK.TRANS64.TRYWAIT P0, [R2+URZ+0x34840], R3 ;  /* 0x03484003020075a7 */ /* 0x000ea4000800017f */
[----:B--2---:R-:W-:Y:S05]  /*15700*/  @!P0 BRA `(.L_x_6537) ;  /* 0x0000002c00a08947 */ /* 0x004fea0003800000 */
.L_x_6613:
[----:B------:R-:W-:Y:S05]  /*15710*/  BSYNC B2 ;  /* 0x0000000000027941 */ /* 0x000fea0003800000 */
.L_x_6536:
        /* <DEDUP_REMOVED lines=12> */
.L_x_6539:
[----:B------:R-:W-:Y:S05]  /*157e0*/  BSYNC B2 ;  /* 0x0000000000027941 */ /* 0x000fea0003800000 */
.L_x_6538:
[----:B------:R-:W3:Y:S01]  /*157f0*/  LDL R10, [R1+0x18] ;  /* 0x00001800010a7983 */ /* 0x000ee20000100800 */
[----:B0-----:R-:W-:Y:S01]  /*15800*/  IMAD.MOV.U32 R12, RZ, RZ, RZ ;  /* 0x000000ffff0c7224 */ /* 0x001fe200078e00ff */
[----:B------:R-:W-:Y:S01]  /*15810*/  UIADD3 UR4, UP0, UR36, 0x370, URZ ;  /* 0x0000037024047890 */ /* 0x000fe2000ff1e03f */
[C---:B--2---:R-:W-:Y:S01]  /*15820*/  IMAD R3, R19.reuse, 0x8, R6 ;  /* 0x0000000813037824 */ /* 0x044fe200078e0206 */
        /* <DEDUP_REMOVED lines=8> */
[----:B---3--:R-:W-:-:S09]  /*158b0*/  IMAD R10, R8, 0xb0, R10 ;  /* 0x000000b0080a7824 */ /* 0x008fd200078e020a */
.L_x_6540:
        /* <DEDUP_REMOVED lines=16> */
.L_x_6541:
        /* <DEDUP_REMOVED lines=15> */
.L_x_6614:
[----:B------:R-:W-:Y:S05]  /*15ab0*/  BSYNC B2 ;  /* 0x0000000000027941 */ /* 0x000fea0003800000 */
.L_x_6542:
        /* <DEDUP_REMOVED lines=11> */
.L_x_6545:
[----:B------:R-:W-:Y:S05]  /*15b70*/  BSYNC B2 ;  /* 0x0000000000027941 */ /* 0x000fea0003800000 */
.L_x_6544:
        /* <DEDUP_REMOVED lines=10> */
[----:B--2---:R-:W-:Y:S01]  /*15c20*/  IMAD R3, R3, 0xb0, R5 ;  /* 0x000000b003037824 */ /* 0x004fe200078e0205 */
[----:B------:R-:W-:-:S10]  /*15c30*/  IADD3 R5, R4, 0x400, RZ ;  /* 0x0000040004057810 */ /* 0x000fd40007ffe0ff */
.L_x_6546:
        /* <DEDUP_REMOVED lines=15> */
.L_x_6547:
        /* <DEDUP_REMOVED lines=12> */
.L_x_6534:
[----:B------:R-:W-:Y:S05]  /*15df0*/  BSYNC B1 ;  /* 0x0000000000017941 */ /* 0x000fea0003800000 */
.L_x_6533:
[----:B------:R-:W2:Y:S01]  /*15e00*/  LDL R2, [R1+0x24] ;  /* 0x0000240001027983 */ /* 0x000ea20000100800 */
[----:B------:R-:W-:Y:S01]  /*15e10*/  VIADD R0, R0, 0xfffffffe ;  /* 0xfffffffe00007836 */ /* 0x000fe20000000000 */
[----:B--2---:R-:W-:-:S13]  /*15e20*/  ISETP.GT.AND P0, PT, R7, R2, PT ;  /* 0x000000020700720c */ /* 0x004fda0003f04270 */
[----:B------:R-:W-:Y:S05]  /*15e30*/  @P0 BRA `(.L_x_6548) ;  /* 0xffffffec00300947 */ /* 0x000fea000383ffff */
.L_x_6500:
[----:B------:R-:W-:Y:S05]  /*15e40*/  BSYNC B0 ;  /* 0x0000000000007941 */ /* 0x000fea0003800000 */
.L_x_6499:
        /* <DEDUP_REMOVED lines=19> */
.L_x_6550:
[----:B------:R-:W-:Y:S05]  /*15f80*/  BSYNC B0 ;  /* 0x0000000000007941 */ /* 0x000fea0003800000 */
.L_x_6549:
        /* <DEDUP_REMOVED lines=11> */
.L_x_6615:
[----:B------:R-:W-:Y:S05]  /*16040*/  BSYNC B1 ;  /* 0x0000000000017941 */ /* 0x000fea0003800000 */
.L_x_6553:
        /* <DEDUP_REMOVED lines=9> */
.L_x_6556:
[----:B------:R-:W-:Y:S05]  /*160e0*/  BSYNC B1 ;  /* 0x0000000000017941 */ /* 0x000fea0003800000 */
.L_x_6555:
        /* <DEDUP_REMOVED lines=12> */
.L_x_6557:
        /* <DEDUP_REMOVED lines=15> */
.L_x_6558:
        /* <DEDUP_REMOVED lines=10> */
.L_x_6552:
[----:B------:R-:W-:Y:S05]  /*16340*/  BSYNC B0 ;  /* 0x0000000000007941 */ /* 0x000fea0003800000 */
.L_x_6551:
[----:B------:R-:W2:Y:S01]  /*16350*/  LDL.LU R4, [R1+0x14] ;  /* 0x0000140001047983 */ /* 0x000ea20000300800 */
[----:B------:R-:W-:-:S05]  /*16360*/  VIADD R19, R19, 0x1 ;  /* 0x0000000113137836 */ /* 0x000fca0000000000 */
[----:B------:R-:W-:-:S04]  /*16370*/  ISETP.NE.AND P0, PT, R19, 0x2, PT ;  /* 0x000000021300780c */ /* 0x000fc80003f05270 */
[----:B------:R-:W-:Y:S02]  /*16380*/  SEL R0, RZ, 0x1, P0 ;  /* 0x00000001ff007807 */ /* 0x000fe40000000000 */
[----:B------:R-:W-:Y:S02]  /*16390*/  SEL R19, R19, RZ, P0 ;  /* 0x000000ff13137207 */ /* 0x000fe40000000000 */
[----:B--2---:R-:W-:-:S05]  /*163a0*/  LOP3.LUT R4, R4, R0, RZ, 0x3c, !PT ;  /* 0x0000000004047212 */ /* 0x004fca00078e3cff */
[----:B------:R2:W-:Y:S02]  /*163b0*/  STL [R1+0x14], R4 ;  /* 0x0000140401007387 */ /* 0x0005e40000100800 */
.L_x_6479:
[----:B------:R-:W-:Y:S05]  /*163c0*/  BSYNC B7 ;  /* 0x0000000000077941 */ /* 0x000fea0003800000 */
.L_x_6477:
        /* <DEDUP_REMOVED lines=14> */
.L_x_6559:
        /* <DEDUP_REMOVED lines=47> */
.L_x_6625:
[----:B------:R-:W-:Y:S02]  /*167a0*/  ULDC UR4, c[0x0][0xc38] ;  /* 0x00030e0000047ab9 */ /* 0x000fe40000000800 */
[----:B------:R-:W-:-:S04]  /*167b0*/  IMAD.U32 R3, RZ, RZ, UR4 ;  /* 0x00000004ff037e24 */ /* 0x000fc8000f8e00ff */
[----:B--2---:R-:W-:-:S04]  /*167c0*/  IMAD R9, R9, R3, RZ ;  /* 0x0000000309097224 */ /* 0x004fc800078e02ff */
[----:B------:R-:W-:-:S05]  /*167d0*/  IMAD.IADD R5, R8, 0x1, R9 ;  /* 0x0000000108057824 */ /* 0x000fca00078e0209 */
[----:B------:R-:W-:-:S13]  /*167e0*/  ISETP.GT.AND P6, PT, R5, R0, PT ;  /* 0x000000000500720c */ /* 0x000fda0003fc4270 */
[----:B------:R-:W-:Y:S05]  /*167f0*/  @P6 BRA `(.L_x_6562) ;  /* 0x0000000000b06947 */ /* 0x000fea0003800000 */
.L_x_6565:
[----:B-1----:R-:W2:Y:S01]  /*16800*/  LDL.LU R2, [R1+0xc] ;  /* 0x00000c0001027983 */ /* 0x002ea20000300800 */
[----:B------:R-:W1:Y:S01]  /*16810*/  LDC R3, c[0x0][0xc3c] ;  /* 0x00030f00ff037b82 */ /* 0x000e620000000800 */
        /* <DEDUP_REMOVED lines=36> */
.L_x_6633:
[----:B------:R-:W-:Y:S02]  /*16a60*/  ULDC UR4, c[0x0][0xc38] ;  /* 0x00030e0000047ab9 */ /* 0x000fe40000000800 */
[----:B------:R-:W-:-:S04]  /*16a70*/  IMAD.U32 R3, RZ, RZ, UR4 ;  /* 0x00000004ff037e24 */ /* 0x000fc8000f8e00ff */
[----:B--2---:R-:W-:-:S04]  /*16a80*/  IMAD R9, R9, R3, RZ ;  /* 0x0000000309097224 */ /* 0x004fc800078e02ff */
[----:B------:R-:W-:-:S05]  /*16a90*/  IMAD.IADD R5, R9, 0x1, R5 ;  /* 0x0000000109057824 */ /* 0x000fca00078e0205 */
[----:B------:R-:W-:-:S13]  /*16aa0*/  ISETP.GT.AND P6, PT, R5, R0, PT ;  /* 0x000000000500720c */ /* 0x000fda0003fc4270 */
[----:B------:R-:W-:Y:S05]  /*16ab0*/  @!P6 BRA `(.L_x_6565) ;  /* 0xfffffffc0050e947 */ /* 0x000fea000383ffff */
.L_x_6562:
        /* <DEDUP_REMOVED lines=9> */
.L_x_6638:
[----:B------:R-:W-:-:S13]  /*16b50*/  ISETP.NE.AND P0, PT, R8, RZ, PT ;  /* 0x000000ff0800720c */ /* 0x000fda0003f05270 */
[----:B------:R-:W-:Y:S05]  /*16b60*/  @!P0 BRA `(.L_x_6567) ;  /* 0x0000000000148947 */ /* 0x000fea0003800000 */
[----:B------:R-:W-:Y:S01]  /*16b70*/  UMOV UR4, 0xffffffff ;  /* 0xffffffff00047882 */ /* 0x000fe20000000000 */
[----:B0-----:R-:W-:Y:S02]  /*16b80*/  VIADD R12, R5, 0xffffffff ;  /* 0xffffffff050c7836 */ /* 0x001fe40000000000 */
[----:B------:R-:W-:Y:S05]  /*16b90*/  BRA.DIV UR4, `(.L_x_6568) ;  /* 0x0000002604507947 */ /* 0x000fea000b800000 */
[----:B-1----:R0:W1:Y:S02]  /*16ba0*/  SHFL.IDX PT, R2, R2, R12, 0x1f ;  /* 0x00001f0c02027589 */ /* 0x00206400000e0000 */
.L_x_6641:
[----:B-1----:R-:W-:-:S07]  /*16bb0*/  IMAD.MOV.U32 R4, RZ, RZ, R2 ;  /* 0x000000ffff047224 */ /* 0x002fce00078e0002 */
.L_x_6567:
        /* <DEDUP_REMOVED lines=30> */
[----:B------:R-:W-:Y:S01]  /*16da0*/  IMAD R9, R2, R4, RZ ;  /* 0x0000000402097224 */ /* 0x000fe200078e02ff */
[----:B------:R-:W-:-:S05]  /*16db0*/  MOV R2, RZ ;  /* 0x000000ff00027202 */ /* 0x000fca0000000f00 */
        /* <DEDUP_REMOVED lines=31> */
.L_x_6563:
        /* <DEDUP_REMOVED lines=10> */
.L_x_6569:
[----:B---3--:R-:W3:Y:S04]  /*17050*/  LDL R3, [R1+0x8] ;  /* 0x0000080001037983 */ /* 0x008ee80000100800 */
[----:B------:R-:W4:Y:S04]  /*17060*/  LDL R2, [R1+0xc] ;  /* 0x00000c0001027983 */ /* 0x000f280000100800 */
[----:B-1----:R-:W5:Y:S04]  /*17070*/  LDL R4, [R1] ;  /* 0x0000000001047983 */ /* 0x002f680000100800 */
[----:B--2---:R-:W5:Y:S01]  /*17080*/  LDL R5, [R1+0x4] ;  /* 0x0000040001057983 */ /* 0x004f620000100800 */
[----:B------:R-:W-:Y:S05]  /*17090*/  WARPSYNC.ALL ;  /* 0x0000000000007948 */ /* 0x000fea0003800000 */
[----:B------:R-:W1:Y:S02]  /*170a0*/  S2R R0, SR_TID.X ;  /* 0x0000000000007919 */ /* 0x000e640000002100 */
[----:B-1----:R-:W-:Y:S01]  /*170b0*/  LOP3.LUT R0, R0, 0x1f, RZ, 0xc0, !PT ;  /* 0x0000001f00007812 */ /* 0x002fe200078ec0ff */
[----:B------:R-:W-:Y:S03]  /*170c0*/  BAR.SYNC.DEFER_BLOCKING 0x4, 0x180 ;  /* 0x0106000000007b1d */ /* 0x000fe60000010000 */
[----:B------:R-:W-:-:S13]  /*170d0*/  ISETP.NE.AND P0, PT, R0, RZ, PT ;  /* 0x000000ff0000720c */ /* 0x000fda0003f05270 */
[----:B------:R-:W-:Y:S01]  /*170e0*/  @!P0 MOV R0, 0x400 ;  /* 0x0000040000008802 */ /* 0x000fe20000000f00 */
[----:B---3--:R-:W-:Y:S02]  /*170f0*/  IMAD.MOV.U32 R6, RZ, RZ, R3 ;  /* 0x000000ffff067224 */ /* 0x008fe400078e0003 */
[----:B------:R-:W1:Y:S01]  /*17100*/  @!P0 S2R R3, SR_CgaCtaId ;  /* 0x0000000000038919 */ /* 0x000e620000008800 */
[----:B----4-:R-:W-:Y:S01]  /*17110*/  IMAD.MOV.U32 R7, RZ, RZ, R2 ;  /* 0x000000ffff077224 */ /* 0x010fe200078e0002 */
[----:B-1----:R-:W-:-:S05]  /*17120*/  @!P0 LEA R18, R3, R0, 0x18 ;  /* 0x0000000003128211 */ /* 0x002fca00078ec0ff */
[----:B-----5:R2:W-:Y:S01]  /*17130*/  @!P0 STS.128 [R18+0x348d0], R4 ;  /* 0x0348d00412008388 */ /* 0x0205e20000000c00 */
[----:B------:R-:W-:Y:S06]  /*17140*/  BAR.ARV 0x5, 0x180 ;  /* 0x0146000000007b1d */ /* 0x000fec0000002000 */
.L_x_6560:
[----:B------:R-:W3:Y:S01]  /*17150*/  LDL R0, [R1+0xc] ;  /* 0x00000c0001007983 */ /* 0x000ee20000100800 */
[----:B------:R-:W-:Y:S02]  /*17160*/  ULDC UR4, c[0x0][0xc3c] ;  /* 0x00030f0000047ab9 */ /* 0x000fe40000000800 */
[----:B---3--:R-:W-:-:S13]  /*17170*/  ISETP.GE.AND P0, PT, R0, UR4, PT ;  /* 0x0000000400007c0c */ /* 0x008fda000bf06270 */
[----:B------:R-:W-:Y:S05]  /*17180*/  @!P0 BRA `(.L_x_6570) ;  /* 0xffffffac00388947 */ /* 0x000fea000383ffff */
[----:B------:R-:W-:Y:S05]  /*17190*/  BSYNC B8 ;  /* 0x0000000000087941 */ /* 0x000fea0003800000 */
.L_x_6471:
        /* <DEDUP_REMOVED lines=12> */
.L_x_6642:
[----:B------:R-:W-:Y:S05]  /*17260*/  BSYNC B0 ;  /* 0x0000000000007941 */ /* 0x000fea0003800000 */
.L_x_6571:
[----:B------:R-:W-:-:S03]  /*17270*/  UMOV UR4, 0xffffffff ;  /* 0xffffffff00047882 */ /* 0x000fc60000000000 */
[----:B------:R-:W-:Y:S05]  /*17280*/  BRA.DIV UR4, `(.L_x_6573) ;  /* 0x0000001e04d07947 */ /* 0x000fea000b800000 */
[----:B------:R-:W1:Y:S02]  /*17290*/  S2R R2, SR_TID.X ;  /* 0x0000000000027919 */ /* 0x000e640000002100 */
[----:B-1----:R-:W-:-:S04]  /*172a0*/  SHF.R.U32.HI R2, RZ, 0x5, R2 ;  /* 0x00000005ff027819 */ /* 0x002fc80000011602 */
[----:B------:R-:W-:-:S05]  /*172b0*/  LOP3.LUT R2, R2, 0x3, RZ, 0xc0, !PT ;  /* 0x0000000302027812 */ /* 0x000fca00078ec0ff */
[----:B------:R1:W2:Y:S02]  /*172c0*/  SHFL.IDX PT, R14, R2, RZ, 0x1f ;  /* 0x00001fff020e7589 */ /* 0x0002a400000e0000 */
.L_x_6645:
[----:B--2---:R-:W-:Y:S01]  /*172d0*/  ISETP.NE.AND P0, PT, R14, RZ, PT ;  /* 0x000000ff0e00720c */ /* 0x004fe20003f05270 */
[----:B------:R-:W-:-:S12]  /*172e0*/  BSSY B0, `(.L_x_6574) ;  /* 0x0000027000007945 */ /* 0x000fd80003800000 */
[----:B------:R-:W-:Y:S05]  /*172f0*/  @P0 BRA `(.L_x_6575) ;  /* 0x0000000000940947 */ /* 0x000fea0003800000 */
[----:B------:R-:W-:-:S03]  /*17300*/  UMOV UR4, 0xffffffff ;  /* 0xffffffff00047882 */ /* 0x000fc60000000000 */
[----:B------:R-:W-:Y:S05]  /*17310*/  BRA.DIV UR4, `(.L_x_6576) ;  /* 0x0000001e04e07947 */ /* 0x000fea000b800000 */
[----:B------:R-:W-:-:S13]  /*17320*/  ELECT P6, URZ, PT ;  /* 0x00000000003f782f */ /* 0x000fda00038c0000 */
.L_x_6648:
        /* <DEDUP_REMOVED lines=8> */
.L_x_6577:
        /* <DEDUP_REMOVED lines=13> */
.L_x_6649:
[----:B------:R-:W1:Y:S02]  /*17480*/  SYNCS.PHASECHK.TRANS64.TRYWAIT P0, [R7+URZ], R2 ;  /* 0x00000002070075a7 */ /* 0x000e64000800017f */
[----:B-1----:R-:W-:Y:S05]  /*17490*/  @!P0 BRA `(.L_x_6579) ;  /* 0x0000001c00b48947 */ /* 0x002fea0003800000 */
.L_x_6650:
[----:B------:R-:W-:Y:S05]  /*174a0*/  @!P2 BRA `(.L_x_6580) ;  /* 0x000000000004a947 */ /* 0x000fea0003800000 */
[----:B------:R-:W-:Y:S01]  /*174b0*/  BPT.TRAP 0x1 ;  /* 0x000000040000795c */ /* 0x000fe20000300000 */
.L_x_6580:
[----:B------:R-:W-:-:S04]  /*174c0*/  VIADD R0, R0, 0x34860 ;  /* 0x0003486000007836 */ /* 0x000fc80000000000 */
[----:B------:R-:W-:-:S04]  /*174d0*/  IMAD R4, R19, 0x8, R0 ;  /* 0x0000000813047824 */ /* 0x000fc800078e0200 */
[----:B------:R-:W2:Y:S02]  /*174e0*/  SYNCS.PHASECHK.TRANS64.TRYWAIT P0, [R4+URZ], R5 ;  /* 0x00000005040075a7 */ /* 0x000ea4000800017f */
[----:B--2---:R-:W-:Y:S05]  /*174f0*/  @!P0 BRA `(.L_x_6581) ;  /* 0x0000001c00b08947 */ /* 0x004fea0003800000 */
.L_x_6651:
[----:B------:R-:W-:-:S07]  /*17500*/  IMAD R3, R3, 0x8, R0 ;  /* 0x0000000803037824 */ /* 0x000fce00078e0200 */
.L_x_6582:
[----:B---3--:R3:W4:Y:S02]  /*17510*/  SYNCS.PHASECHK.TRANS64.TRYWAIT P0, [R3+URZ], R2 ;  /* 0x00000002030075a7 */ /* 0x008724000800017f */
[----:B----4-:R-:W-:Y:S05]  /*17520*/  @!P0 NANOSLEEP.SYNCS 0x989680 ;  /* 0x009896800000895d */ /* 0x010fea0003900000 */
[----:B------:R-:W4:Y:S02]  /*17530*/  @!P0 SYNCS.PHASECHK.TRANS64 P0, [R3+URZ], R2 ;  /* 0x00000002030085a7 */ /* 0x000f24000800007f */
[----:B----4-:R-:W-:Y:S05]  /*17540*/  @!P0 BRA `(.L_x_6582) ;  /* 0xfffffffc00f08947 */ /* 0x010fea000383ffff */
.L_x_6575:
[----:B------:R-:W-:Y:S05]  /*17550*/  BSYNC B0 ;  /* 0x0000000000007941 */ /* 0x000fea0003800000 */
.L_x_6574:
[----:B------:R-:W-:Y:S05]  /*17560*/  EXIT ;  /* 0x000000000000794d */ /* 0x000fea0003800000 */
.L_x_6422:
[----:B0-----:R0:W1:Y:S02]  /*17570*/  SYNCS.PHASECHK.TRANS64.TRYWAIT P1, [R0+URZ+0x34800], R3 ;  /* 0x03480003000075a7 */ /* 0x001064000802017f */
[----:B-1----:R-:W-:Y:S05]  /*17580*/  @!P1 NANOSLEEP.SYNCS 0x989680 ;  /* 0x009896800000995d */ /* 0x002fea0003900000 */
[----:B------:R-:W1:Y:S02]  /*17590*/  @!P1 SYNCS.PHASECHK.TRANS64 P1, [R0+URZ+0x34800], R3 ;  /* 0x03480003000095a7 */ /* 0x000e64000802007f */
[----:B-1----:R-:W-:Y:S05]  /*175a0*/  @!P1 BRA `(.L_x_6422) ;  /* 0xfffffffc00f09947 */ /* 0x002fea000383ffff */
[----:B------:R-:W-:Y:S05]  /*175b0*/  BRA `(.L_x_6583) ;  /* 0xfffffea400fc7947 */ /* 0x000fea000383ffff */
.L_x_6426:
[----:B-1----:R1:W2:Y:S02]  /*175c0*/  SYNCS.PHASECHK.TRANS64.TRYWAIT P2, [R10+URZ+0x34830], R3 ;  /* 0x034830030a0075a7 */ /* 0x0022a4000804017f */
[----:B--2---:R-:W-:Y:S05]  /*175d0*/  @!P2 NANOSLEEP.SYNCS 0x989680 ;  /* 0x009896800000a95d */ /* 0x004fea0003900000 */
[----:B------:R-:W2:Y:S02]  /*175e0*/  @!P2 SYNCS.PHASECHK.TRANS64 P2, [R10+URZ+0x34830], R3 ;  /* 0x034830030a00a5a7 */ /* 0x000ea4000804007f */
[----:B--2---:R-:W-:Y:S05]  /*175f0*/  @!P2 BRA `(.L_x_6426) ;  /* 0xfffffffc00f0a947 */ /* 0x004fea000383ffff */
[----:B------:R-:W-:Y:S05]  /*17600*/  BRA `(.L_x_6425) ;  /* 0xfffffea800207947 */ /* 0x000fea000383ffff */
.L_x_6431:
[----:B-1----:R1:W2:Y:S02]  /*17610*/  SYNCS.PHASECHK.TRANS64.TRYWAIT P2, [R0+URZ+0x34830], R21 ;  /* 0x03483015000075a7 */ /* 0x0022a4000804017f */
[----:B--2---:R-:W-:Y:S05]  /*17620*/  @!P2 NANOSLEEP.SYNCS 0x989680 ;  /* 0x009896800000a95d */ /* 0x004fea0003900000 */
[----:B------:R-:W2:Y:S02]  /*17630*/  @!P2 SYNCS.PHASECHK.TRANS64 P2, [R0+URZ+0x34830], R21 ;  /* 0x034830150000a5a7 */ /* 0x000ea4000804007f */
[----:B--2---:R-:W-:Y:S05]  /*17640*/  @!P2 BRA `(.L_x_6431) ;  /* 0xfffffffc00f0a947 */ /* 0x004fea000383ffff */
[----:B------:R-:W-:Y:S05]  /*17650*/  BRA `(.L_x_6428) ;  /* 0xffffff0000f87947 */ /* 0x000fea000383ffff */
.L_x_6435:
[----:B-1----:R-:W-:-:S04]  /*17660*/  IMAD.U32 R15, RZ, RZ, UR6 ;  /* 0x00000006ff0f7e24 */ /* 0x002fc8000f8e00ff */
[----:B------:R1:W2:Y:S03]  /*17670*/  SYNCS.PHASECHK.TRANS64.TRYWAIT P2, [R15+URZ+0x34850], R0 ;  /* 0x034850000f0075a7 */ /* 0x0002a6000804017f */
[----:B--2---:R-:W-:Y:S05]  /*17680*/  @!P2 NANOSLEEP.SYNCS 0x989680 ;  /* 0x009896800000a95d */ /* 0x004fea0003900000 */
[----:B------:R-:W2:Y:S02]  /*17690*/  @!P2 SYNCS.PHASECHK.TRANS64 P2, [R15+URZ+0x34850], R0 ;  /* 0x034850000f00a5a7 */ /* 0x000ea4000804007f */
[----:B--2---:R-:W-:Y:S05]  /*176a0*/  @!P2 BRA `(.L_x_6435) ;  /* 0xfffffffc00eca947 */ /* 0x004fea000383ffff */
[----:B------:R-:W-:Y:S05]  /*176b0*/  BRA `(.L_x_6432) ;  /* 0xffffff2800a47947 */ /* 0x000fea000383ffff */
.L_x_6440:
[----:B-1----:R1:W2:Y:S02]  /*176c0*/  SYNCS.PHASECHK.TRANS64.TRYWAIT P0, [R8+URZ+0x34850], R3 ;  /* 0x03485003080075a7 */ /* 0x0022a4000800017f */
[----:B--2---:R-:W-:Y:S05]  /*176d0*/  @!P0 NANOSLEEP.SYNCS 0x989680 ;  /* 0x009896800000895d */ /* 0x004fea0003900000 */
[----:B------:R-:W2:Y:S02]  /*176e0*/  @!P0 SYNCS.PHASECHK.TRANS64 P0, [R8+URZ+0x34850], R3 ;  /* 0x03485003080085a7 */ /* 0x000ea4000800007f */
[----:B--2---:R-:W-:Y:S05]  /*176f0*/  @!P0 BRA `(.L_x_6440) ;  /* 0xfffffffc00f08947 */ /* 0x004fea000383ffff */
[----:B------:R-:W-:Y:S05]  /*17700*/  BRA `(.L_x_6439) ;  /* 0xffffff5800547947 */ /* 0x000fea000383ffff */
.L_x_6485:
        /* <DEDUP_REMOVED lines=11> */
.L_x_6585:
[----:B------:R-:W-:Y:S05]  /*177c0*/  BSYNC B0 ;  /* 0x0000000000007941 */ /* 0x000fea0003800000 */
.L_x_6584:
[----:B------:R-:W-:Y:S05]  /*177d0*/  BRA `(.L_x_6586) ;  /* 0xffffffb400607947 */ /* 0x000fea000383ffff */
.L_x_6487:
[----:B------:R-:W-:Y:S01]  /*177e0*/  BSSY B0, `(.L_x_6587) ;  /* 0x0000006000007945 */ /* 0x000fe20003800000 */
[----:B------:R-:W-:-:S07]  /*177f0*/  IMAD.MOV.U32 R15, RZ, RZ, -0x1 ;  /* 0xffffffffff0f7424 */ /* 0x000fce00078e00ff */
[----:B01--4-:R-:W-:Y:S05]  /*17800*/  WARPSYNC.COLLECTIVE R15, `(.L_x_6588) ;  /* 0x000000000f0c7348 */ /* 0x013fea0003c00000 */
[----:B------:R-:W-:Y:S02]  /*17810*/  ELECT P6, UR62, PT ;  /* 0x00000000003e782f */ /* 0x000fe400038c0000 */
[----:B------:R-:W-:Y:S01]  /*17820*/  MOV R14, UR62 ;  /* 0x0000003e000e7c02 */ /* 0x000fe20008000f00 */
[----:B01--4-:R-:W-:Y:S10]  /*17830*/  ENDCOLLECTIVE ;  /* 0x000000000000791b */ /* 0x013ff40003800000 */
.L_x_6588:
[----:B------:R-:W-:Y:S05]  /*17840*/  BSYNC B0 ;  /* 0x0000000000007941 */ /* 0x000fea0003800000 */
.L_x_6587:
[----:B------:R-:W-:Y:S05]  /*17850*/  BRA `(.L_x_6589) ;  /* 0xffffffb400647947 */ /* 0x000fea000383ffff */
.L_x_6489:
[----:B--2---:R2:W3:Y:S02]  /*17860*/  SYNCS.PHASECHK.TRANS64.TRYWAIT P0, [R0+URZ+0x34840], R2 ;  /* 0x03484002000075a7 */ /* 0x0044e4000800017f */
[----:B---3--:R-:W-:Y:S05]  /*17870*/  @!P0 NANOSLEEP.SYNCS 0x989680 ;  /* 0x009896800000895d */ /* 0x008fea0003900000 */
[----:B------:R-:W3:Y:S02]  /*17880*/  @!P0 SYNCS.PHASECHK.TRANS64 P0, [R0+URZ+0x34840], R2 ;  /* 0x03484002000085a7 */ /* 0x000ee4000800007f */
[----:B---3--:R-:W-:Y:S05]  /*17890*/  @!P0 BRA `(.L_x_6489) ;  /* 0xfffffffc00f08947 */ /* 0x008fea000383ffff */
[----:B------:R-:W-:Y:S05]  /*178a0*/  BRA `(.L_x_6590) ;  /* 0xffffffb400c87947 */ /* 0x000fea000383ffff */
.L_x_6493:
[----:B------:R-:W2:Y:S01]  /*178b0*/  LDL.LU R11, [R1+0x44] ;  /* 0x00004400010b7983 */ /* 0x000ea20000300800 */
[----:B------:R-:W-:Y:S01]  /*178c0*/  IMAD.MOV.U32 R13, RZ, RZ, R3 ;  /* 0x000000ffff0d7224 */ /* 0x000fe200078e0003 */
[----:B------:R-:W-:Y:S01]  /*178d0*/  LOP3.LUT R7, R7, 0x7f, RZ, 0xc0, !PT ;  /* 0x0000007f07077812 */ /* 0x000fe200078ec0ff */
[----:B------:R-:W-:Y:S02]  /*178e0*/  IMAD.MOV.U32 R12, RZ, RZ, RZ ;  /* 0x000000ffff0c7224 */ /* 0x000fe400078e00ff */
[----:B------:R-:W-:Y:S01]  /*178f0*/  IMAD.MOV.U32 R15, RZ, RZ, -0x1 ;  /* 0xffffffffff0f7424 */ /* 0x000fe200078e00ff */
        /* <DEDUP_REMOVED lines=9> */
.L_x_6591:
[----:B------:R-:W-:Y:S02]  /*17990*/  IMAD.MOV.U32 R13, RZ, RZ, R4 ;  /* 0x000000ffff0d7224 */ /* 0x000fe400078e0004 */
[----:B------:R-:W-:-:S07]  /*179a0*/  IMAD.MOV.U32 R6, RZ, RZ, R14 ;  /* 0x000000ffff067224 */ /* 0x000fce00078e000e */
[----:B------:R-:W-:Y:S05]  /*179b0*/  WARPSYNC.COLLECTIVE R15, `(.L_x_6592) ;  /* 0x000000000f087348 */ /* 0x000fea0003c00000 */
[----:B------:R0:W1:Y:S02]  /*179c0*/  SHFL.IDX P6, R14, R13, R12, R11 ;  /* 0x0000000c0d0e7389 */ /* 0x00006400000c000b */
[----:B01----:R-:W-:Y:S01]  /*179d0*/  ENDCOLLECTIVE ;  /* 0x000000000000791b */ /* 0x003fe20003800000 */
.L_x_6592:
        /* <DEDUP_REMOVED lines=18> */
.L_x_6593:
[----:B------:R-:W-:Y:S01]  /*17b00*/  IMAD.MOV.U32 R13, RZ, RZ, R4 ;  /* 0x000000ffff0d7224 */ /* 0x000fe200078e0004 */
[----:B------:R-:W-:-:S07]  /*17b10*/  MOV R8, R14 ;  /* 0x0000000e00087202 */ /* 0x000fce0000000f00 */
[----:B------:R-:W-:Y:S05]  /*17b20*/  WARPSYNC.COLLECTIVE R15, `(.L_x_6594) ;  /* 0x000000000f087348 */ /* 0x000fea0003c00000 */
[----:B------:R0:W1:Y:S02]  /*17b30*/  SHFL.IDX P6, R14, R13, R12, R11 ;  /* 0x0000000c0d0e7389 */ /* 0x00006400000c000b */
[----:B01----:R-:W-:Y:S01]  /*17b40*/  ENDCOLLECTIVE ;  /* 0x000000000000791b */ /* 0x003fe20003800000 */
.L_x_6594:
[----:B------:R-:W-:Y:S01]  /*17b50*/  ULDC.64 UR4, c[0x0][0x208] ;  /* 0x0000820000047ab9 */ /* 0x000fe20000000a00 */
[----:B------:R-:W-:Y:S02]  /*17b60*/  IMAD.MOV.U32 R13, RZ, RZ, R3 ;  /* 0x000000ffff0d7224 */ /* 0x000fe400078e0003 */
[----:B------:R-:W-:Y:S02]  /*17b70*/  IMAD.MOV.U32 R12, RZ, RZ, 0x2 ;  /* 0x00000002ff0c7424 */ /* 0x000fe400078e00ff */
[----:B------:R-:W-:-:S05]  /*17b80*/  IMAD.MOV.U32 R5, RZ, RZ, R14 ;  /* 0x000000ffff057224 */ /* 0x000fca00078e000e */
[----:B------:R-:W-:Y:S01]  /*17b90*/  @!P2 LEA R7, P3, R10, R5, 0x1 ;  /* 0x000000050a07a211 */ /* 0x000fe200078608ff */
[----:B------:R-:W-:-:S04]  /*17ba0*/  VIADD R5, R0, 0x20 ;  /* 0x0000002000057836 */ /* 0x000fc80000000000 */
        /* <DEDUP_REMOVED lines=13> */
.L_x_6595:
[----:B------:R-:W-:Y:S02]  /*17c80*/  IMAD.MOV.U32 R13, RZ, RZ, R4 ;  /* 0x000000ffff0d7224 */ /* 0x000fe400078e0004 */
[----:B------:R-:W-:-:S07]  /*17c90*/  IMAD.MOV.U32 R6, RZ, RZ, R14 ;  /* 0x000000ffff067224 */ /* 0x000fce00078e000e */
[----:B------:R-:W-:Y:S05]  /*17ca0*/  WARPSYNC.COLLECTIVE R15, `(.L_x_6596) ;  /* 0x000000000f087348 */ /* 0x000fea0003c00000 */
[----:B------:R0:W1:Y:S02]  /*17cb0*/  SHFL.IDX P6, R14, R13, R12, R11 ;  /* 0x0000000c0d0e7389 */ /* 0x00006400000c000b */
[----:B01----:R-:W-:Y:S01]  /*17cc0*/  ENDCOLLECTIVE ;  /* 0x000000000000791b */ /* 0x003fe20003800000 */
.L_x_6596:
        /* <DEDUP_REMOVED lines=18> */
.L_x_6597:
[----:B------:R-:W-:Y:S02]  /*17df0*/  IMAD.MOV.U32 R13, RZ, RZ, R4 ;  /* 0x000000ffff0d7224 */ /* 0x000fe400078e0004 */
[----:B------:R-:W-:-:S07]  /*17e00*/  IMAD.MOV.U32 R6, RZ, RZ, R14 ;  /* 0x000000ffff067224 */ /* 0x000fce00078e000e */
[----:B------:R-:W-:Y:S05]  /*17e10*/  WARPSYNC.COLLECTIVE R15, `(.L_x_6598) ;  /* 0x000000000f087348 */ /* 0x000fea0003c00000 */
[----:B------:R0:W1:Y:S02]  /*17e20*/  SHFL.IDX P6, R14, R13, R12, R11 ;  /* 0x0000000c0d0e7389 */ /* 0x00006400000c000b */
[----:B01----:R-:W-:Y:S01]  /*17e30*/  ENDCOLLECTIVE ;  /* 0x000000000000791b */ /* 0x003fe20003800000 */
.L_x_6598:
        /* <DEDUP_REMOVED lines=18> */
.L_x_6599:
[----:B------:R-:W-:Y:S02]  /*17f60*/  IMAD.MOV.U32 R13, RZ, RZ, R4 ;  /* 0x000000ffff0d7224 */ /* 0x000fe400078e0004 */
[----:B------:R-:W-:-:S07]  /*17f70*/  IMAD.MOV.U32 R6, RZ, RZ, R14 ;  /* 0x000000ffff067224 */ /* 0x000fce00078e000e */
[----:B------:R-:W-:Y:S05]  /*17f80*/  WARPSYNC.COLLECTIVE R15, `(.L_x_6600) ;  /* 0x000000000f087348 */ /* 0x000fea0003c00000 */
[----:B------:R0:W1:Y:S02]  /*17f90*/  SHFL.IDX P6, R14, R13, R12, R11 ;  /* 0x0000000c0d0e7389 */ /* 0x00006400000c000b */
[----:B01----:R-:W-:Y:S01]  /*17fa0*/  ENDCOLLECTIVE ;  /* 0x000000000000791b */ /* 0x003fe20003800000 */
.L_x_6600:
        /* <DEDUP_REMOVED lines=18> */
.L_x_6601:
[----:B------:R-:W-:Y:S02]  /*180d0*/  IMAD.MOV.U32 R13, RZ, RZ, R4 ;  /* 0x000000ffff0d7224 */ /* 0x000fe400078e0004 */
[----:B------:R-:W-:-:S07]  /*180e0*/  IMAD.MOV.U32 R6, RZ, RZ, R14 ;  /* 0x000000ffff067224 */ /* 0x000fce00078e000e */
[----:B------:R-:W-:Y:S05]  /*180f0*/  WARPSYNC.COLLECTIVE R15, `(.L_x_6602) ;  /* 0x000000000f087348 */ /* 0x000fea0003c00000 */
[----:B------:R0:W1:Y:S02]  /*18100*/  SHFL.IDX P6, R14, R13, R12, R11 ;  /* 0x0000000c0d0e7389 */ /* 0x00006400000c000b */
[----:B01----:R-:W-:Y:S01]  /*18110*/  ENDCOLLECTIVE ;  /* 0x000000000000791b */ /* 0x003fe20003800000 */
.L_x_6602:
        /* <DEDUP_REMOVED lines=16> */
.L_x_6603:
[----:B------:R-:W-:-:S05]  /*18220*/  VIADD R7, R0, 0x60 ;  /* 0x0000006000077836 */ /* 0x000fca0000000000 */
[----:B------:R-:W-:Y:S01]  /*18230*/  ISETP.GE.AND P2, PT, R7, R2, PT ;  /* 0x000000020700720c */ /* 0x000fe20003f46270 */
[----:B------:R-:W-:Y:S02]  /*18240*/  IMAD.MOV.U32 R13, RZ, RZ, R4 ;  /* 0x000000ffff0d7224 */ /* 0x000fe400078e0004 */
[----:B------:R-:W-:-:S10]  /*18250*/  IMAD.MOV.U32 R6, RZ, RZ, R14 ;  /* 0x000000ffff067224 */ /* 0x000fd400078e000e */
[----:B------:R-:W-:Y:S05]  /*18260*/  WARPSYNC.COLLECTIVE R15, `(.L_x_6604) ;  /* 0x000000000f087348 */ /* 0x000fea0003c00000 */
[----:B------:R0:W1:Y:S02]  /*18270*/  SHFL.IDX P6, R14, R13, R12, R11 ;  /* 0x0000000c0d0e7389 */ /* 0x00006400000c000b */
[----:B01----:R-:W-:Y:S01]  /*18280*/  ENDCOLLECTIVE ;  /* 0x000000000000791b */ /* 0x003fe20003800000 */
.L_x_6604:
        /* <DEDUP_REMOVED lines=16> */
.L_x_6605:
[----:B------:R-:W-:Y:S02]  /*18390*/  IMAD.MOV.U32 R13, RZ, RZ, R4 ;  /* 0x000000ffff0d7224 */ /* 0x000fe400078e0004 */
[----:B------:R-:W-:-:S07]  /*183a0*/  IMAD.MOV.U32 R5, RZ, RZ, R14 ;  /* 0x000000ffff057224 */ /* 0x000fce00078e000e */
[----:B------:R-:W-:Y:S05]  /*183b0*/  WARPSYNC.COLLECTIVE R15, `(.L_x_6606) ;  /* 0x000000000f087348 */ /* 0x000fea0003c00000 */
[----:B------:R0:W1:Y:S02]  /*183c0*/  SHFL.IDX P6, R14, R13, R12, R11 ;  /* 0x0000000c0d0e7389 */ /* 0x00006400000c000b */
[----:B01----:R-:W-:Y:S01]  /*183d0*/  ENDCOLLECTIVE ;  /* 0x000000000000791b */ /* 0x003fe20003800000 */
.L_x_6606:
[----:B------:R-:W-:Y:S01]  /*183e0*/  IMAD.MOV.U32 R3, RZ, RZ, R14 ;  /* 0x000000ffff037224 */ /* 0x000fe200078e000e */
[----:B------:R-:W-:Y:S06]  /*183f0*/  BRA `(.L_x_6607) ;  /* 0xffffffb800587947 */ /* 0x000fec000383ffff */
.L_x_6498:
[----:B0-----:R0:W3:Y:S02]  /*18400*/  SYNCS.PHASECHK.TRANS64.TRYWAIT P0, [R18+URZ+0x34820], R0 ;  /* 0x03482000120075a7 */ /* 0x0010e4000800017f */
[----:B---3--:R-:W-:Y:S05]  /*18410*/  @!P0 NANOSLEEP.SYNCS 0x989680 ;  /* 0x009896800000895d */ /* 0x008fea0003900000 */
[----:B------:R-:W3:Y:S02]  /*18420*/  @!P0 SYNCS.PHASECHK.TRANS64 P0, [R18+URZ+0x34820], R0 ;  /* 0x03482000120085a7 */ /* 0x000ee4000800007f */
[----:B---3--:R-:W-:Y:S05]  /*18430*/  @!P0 BRA `(.L_x_6498) ;  /* 0xfffffffc00f08947 */ /* 0x008fea000383ffff */
[----:B------:R-:W-:Y:S05]  /*18440*/  BRA `(.L_x_6608) ;  /* 0xffffffb800cc7947 */ /* 0x000fea000383ffff */
.L_x_6507:
[----:B-1----:R1:W2:Y:S02]  /*18450*/  SYNCS.PHASECHK.TRANS64.TRYWAIT P0, [R3+URZ+0x34840], R2 ;  /* 0x03484002030075a7 */ /* 0x0022a4000800017f */
[----:B--2---:R-:W-:Y:S05]  /*18460*/  @!P0 NANOSLEEP.SYNCS 0x989680 ;  /* 0x009896800000895d */ /* 0x004fea0003900000 */
[----:B------:R-:W2:Y:S02]  /*18470*/  @!P0 SYNCS.PHASECHK.TRANS64 P0, [R3+URZ+0x34840], R2 ;  /* 0x03484002030085a7 */ /* 0x000ea4000800007f */
[----:B--2---:R-:W-:Y:S05]  /*18480*/  @!P0 BRA `(.L_x_6507) ;  /* 0xfffffffc00f08947 */ /* 0x004fea000383ffff */
[----:B------:R-:W-:Y:S05]  /*18490*/  BRA `(.L_x_6609) ;  /* 0xffffffbc00ac7947 */ /* 0x000fea000383ffff */
.L_x_6513:
[----:B0-----:R0:W1:Y:S02]  /*184a0*/  SYNCS.PHASECHK.TRANS64.TRYWAIT P0, [R3+URZ+0x60], R2 ;  /* 0x00006002030075a7 */ /* 0x001064000800017f */
[----:B-1----:R-:W-:Y:S05]  /*184b0*/  @!P0 NANOSLEEP.SYNCS 0x989680 ;  /* 0x009896800000895d */ /* 0x002fea0003900000 */
[----:B------:R-:W1:Y:S02]  /*184c0*/  @!P0 SYNCS.PHASECHK.TRANS64 P0, [R3+URZ+0x60], R2 ;  /* 0x00006002030085a7 */ /* 0x000e64000800007f */
[----:B-1----:R-:W-:Y:S05]  /*184d0*/  @!P0 BRA `(.L_x_6513) ;  /* 0xfffffffc00f08947 */ /* 0x002fea000383ffff */
[----:B------:R-:W-:Y:S05]  /*184e0*/  BRA `(.L_x_6610) ;  /* 0xffffffc000807947 */ /* 0x000fea000383ffff */
.L_x_6522:
[----:B-1----:R1:W2:Y:S02]  /*184f0*/  SYNCS.PHASECHK.TRANS64.TRYWAIT P0, [R3+URZ+0x34840], R2 ;  /* 0x03484002030075a7 */ /* 0x0022a4000800017f */
[----:B--2---:R-:W-:Y:S05]  /*18500*/  @!P0 NANOSLEEP.SYNCS 0x989680 ;  /* 0x009896800000895d */ /* 0x004fea0003900000 */
[----:B------:R-:W2:Y:S02]  /*18510*/  @!P0 SYNCS.PHASECHK.TRANS64 P0, [R3+URZ+0x34840], R2 ;  /* 0x03484002030085a7 */ /* 0x000ea4000800007f */
[----:B--2---:R-:W-:Y:S05]  /*18520*/  @!P0 BRA `(.L_x_6522) ;  /* 0xfffffffc00f08947 */ /* 0x004fea000383ffff */
[----:B------:R-:W-:Y:S05]  /*18530*/  BRA `(.L_x_6611) ;  /* 0xffffffc800147947 */ /* 0x000fea000383ffff */
.L_x_6528:
[----:B0-----:R0:W1:Y:S02]  /*18540*/  SYNCS.PHASECHK.TRANS64.TRYWAIT P0, [R2+URZ+0x60], R3 ;  /* 0x00006003020075a7 */ /* 0x001064000800017f */
[----:B-1----:R-:W-:Y:S05]  /*18550*/  @!P0 NANOSLEEP.SYNCS 0x989680 ;  /* 0x009896800000895d */ /* 0x002fea0003900000 */
[----:B------:R-:W1:Y:S02]  /*18560*/  @!P0 SYNCS.PHASECHK.TRANS64 P0, [R2+URZ+0x60], R3 ;  /* 0x00006003020085a7 */ /* 0x000e64000800007f */
[----:B-1----:R-:W-:Y:S05]  /*18570*/  @!P0 BRA `(.L_x_6528) ;  /* 0xfffffffc00f08947 */ /* 0x002fea000383ffff */
[----:B------:R-:W-:Y:S05]  /*18580*/  BRA `(.L_x_6612) ;  /* 0xffffffc800e87947 */ /* 0x000fea000383ffff */
.L_x_6537:
[----:B--2---:R2:W3:Y:S02]  /*18590*/  SYNCS.PHASECHK.TRANS64.TRYWAIT P0, [R2+URZ+0x34840], R3 ;  /* 0x03484003020075a7 */ /* 0x0044e4000800017f */
[----:B---3--:R-:W-:Y:S05]  /*185a0*/  @!P0 NANOSLEEP.SYNCS 0x989680 ;  /* 0x009896800000895d */ /* 0x008fea0003900000 */
[----:B------:R-:W3:Y:S02]  /*185b0*/  @!P0 SYNCS.PHASECHK.TRANS64 P0, [R2+URZ+0x34840], R3 ;  /* 0x03484003020085a7 */ /* 0x000ee4000800007f */
[----:B---3--:R-:W-:Y:S05]  /*185c0*/  @!P0 BRA `(.L_x_6537) ;  /* 0xfffffffc00f08947 */ /* 0x008fea000383ffff */
[----:B------:R-:W-:Y:S05]  /*185d0*/  BRA `(.L_x_6613) ;  /* 0xffffffd0004c7947 */ /* 0x000fea000383ffff */
.L_x_6543:
[----:B0-----:R0:W1:Y:S02]  /*185e0*/  SYNCS.PHASECHK.TRANS64.TRYWAIT P0, [R2+URZ+0x60], R5 ;  /* 0x00006005020075a7 */ /* 0x001064000800017f */
[----:B-1----:R-:W-:Y:S05]  /*185f0*/  @!P0 NANOSLEEP.SYNCS 0x989680 ;  /* 0x009896800000895d */ /* 0x002fea0003900000 */
[----:B------:R-:W1:Y:S02]  /*18600*/  @!P0 SYNCS.PHASECHK.TRANS64 P0, [R2+URZ+0x60], R5 ;  /* 0x00006005020085a7 */ /* 0x000e64000800007f */
[----:B-1----:R-:W-:Y:S05]  /*18610*/  @!P0 BRA `(.L_x_6543) ;  /* 0xfffffffc00f08947 */ /* 0x002fea000383ffff */
[----:B------:R-:W-:Y:S05]  /*18620*/  BRA `(.L_x_6614) ;  /* 0xffffffd400207947 */ /* 0x000fea000383ffff */
.L_x_6554:
[----:B--2---:R2:W3:Y:S02]  /*18630*/  SYNCS.PHASECHK.TRANS64.TRYWAIT P0, [R0+URZ+0x34860], R2 ;  /* 0x03486002000075a7 */ /* 0x0044e4000800017f */
[----:B---3--:R-:W-:Y:S05]  /*18640*/  @!P0 NANOSLEEP.SYNCS 0x989680 ;  /* 0x009896800000895d */ /* 0x008fea0003900000 */
[----:B------:R-:W3:Y:S02]  /*18650*/  @!P0 SYNCS.PHASECHK.TRANS64 P0, [R0+URZ+0x34860], R2 ;  /* 0x03486002000085a7 */ /* 0x000ee4000800007f */
[----:B---3--:R-:W-:Y:S05]  /*18660*/  @!P0 BRA `(.L_x_6554) ;  /* 0xfffffffc00f08947 */ /* 0x008fea000383ffff */
[----:B------:R-:W-:Y:S05]  /*18670*/  BRA `(.L_x_6615) ;  /* 0xffffffd800707947 */ /* 0x000fea000383ffff */
.L_x_6561:
        /* <DEDUP_REMOVED lines=9> */
.L_x_6617:
[----:B------:R-:W-:Y:S05]  /*18710*/  BSYNC B0 ;  /* 0x0000000000007941 */ /* 0x000fea0003800000 */
.L_x_6616:
        /* <DEDUP_REMOVED lines=9> */
.L_x_6618:
        /* <DEDUP_REMOVED lines=27> */
.L_x_6619:
        /* <DEDUP_REMOVED lines=8> */
.L_x_6620:
        /* <DEDUP_REMOVED lines=8> */
.L_x_6621:
        /* <DEDUP_REMOVED lines=8> */
.L_x_6622:
        /* <DEDUP_REMOVED lines=8> */
.L_x_6623:
        /* <DEDUP_REMOVED lines=9> */
.L_x_6624:
[----:B------:R-:W-:Y:S01]  /*18bf0*/  IMAD.MOV.U32 R9, RZ, RZ, R14 ;  /* 0x000000ffff097224 */ /* 0x000fe200078e000e */
[----:B------:R-:W-:Y:S06]  /*18c00*/  BRA `(.L_x_6625) ;  /* 0xffffffd800e47947 */ /* 0x000fec000383ffff */
.L_x_6564:
[----:B------:R-:W-:Y:S01]  /*18c10*/  BSSY B0, `(.L_x_6626) ;  /* 0x0000008000007945 */ /* 0x000fe20003800000 */
[----:B------:R-:W-:Y:S01]  /*18c20*/  MOV R13, R2 ;  /* 0x00000002000d7202 */ /* 0x000fe20000000f00 */
[----:B0-----:R-:W-:Y:S02]  /*18c30*/  IMAD.MOV.U32 R12, RZ, RZ, 0x1 ;  /* 0x00000001ff0c7424 */ /* 0x001fe400078e00ff */
[----:B------:R-:W-:Y:S02]  /*18c40*/  IMAD.MOV.U32 R11, RZ, RZ, RZ ;  /* 0x000000ffff0b7224 */ /* 0x000fe400078e00ff */
[----:B------:R-:W-:-:S07]  /*18c50*/  IMAD.MOV.U32 R15, RZ, RZ, -0x1 ;  /* 0xffffffffff0f7424 */ /* 0x000fce00078e00ff */
[----:B------:R-:W-:Y:S05]  /*18c60*/  WARPSYNC.COLLECTIVE R15, `(.L_x_6627) ;  /* 0x000000000f087348 */ /* 0x000fea0003c00000 */
[----:B------:R0:W1:Y:S02]  /*18c70*/  SHFL.UP P6, R14, R13, R12, R11 ;  /* 0x0400000c0d0e7389 */ /* 0x00006400000c000b */
[----:B01----:R-:W-:Y:S01]  /*18c80*/  ENDCOLLECTIVE ;  /* 0x000000000000791b */ /* 0x003fe20003800000 */
.L_x_6627:
[----:B------:R-:W-:Y:S05]  /*18c90*/  BSYNC B0 ;  /* 0x0000000000007941 */ /* 0x000fea0003800000 */
.L_x_6626:
        /* <DEDUP_REMOVED lines=10> */
.L_x_6628:
        /* <DEDUP_REMOVED lines=8> */
.L_x_6629:
        /* <DEDUP_REMOVED lines=8> */
.L_x_6630:
        /* <DEDUP_REMOVED lines=8> */
.L_x_6631:
        /* <DEDUP_REMOVED lines=9> */
.L_x_6632:
[----:B------:R-:W-:Y:S01]  /*18f50*/  IMAD.MOV.U32 R9, RZ, RZ, R14 ;  /* 0x000000ffff097224 */ /* 0x000fe200078e000e */
[----:B------:R-:W-:Y:S06]  /*18f60*/  BRA `(.L_x_6633) ;  /* 0xffffffd800bc7947 */ /* 0x000fec000383ffff */
.L_x_6566:
[----:B------:R-:W-:Y:S01]  /*18f70*/  BSSY B0, `(.L_x_6634) ;  /* 0x0000006000007945 */ /* 0x000fe20003800000 */
[----:B------:R-:W-:Y:S01]  /*18f80*/  PLOP3.LUT P6, PT, P6, PT, PT, 0x8, 0x0 ;  /* 0x000000000000781c */ /* 0x000fe200037ce170 */
[----:B------:R-:W-:-:S12]  /*18f90*/  IMAD.MOV.U32 R15, RZ, RZ, -0x1 ;  /* 0xffffffffff0f7424 */ /* 0x000fd800078e00ff */
[----:B01----:R-:W-:Y:S05]  /*18fa0*/  WARPSYNC.COLLECTIVE R15, `(.L_x_6635) ;  /* 0x000000000f087348 */ /* 0x003fea0003c00000 */
[----:B------:R-:W-:Y:S01]  /*18fb0*/  VOTE.ANY R14, PT, P6 ;  /* 0x00000000000e7806 */ /* 0x000fe200030e0100 */
[----:B01----:R-:W-:Y:S06]  /*18fc0*/  ENDCOLLECTIVE ;  /* 0x000000000000791b */ /* 0x003fec0003800000 */
.L_x_6635:
[----:B------:R-:W-:Y:S05]  /*18fd0*/  BSYNC B0 ;  /* 0x0000000000007941 */ /* 0x000fea0003800000 */
.L_x_6634:
        /* <DEDUP_REMOVED lines=9> */
.L_x_6636:
[----:B------:R-:W-:Y:S02]  /*19070*/  IMAD.MOV.U32 R13, RZ, RZ, R7 ;  /* 0x000000ffff0d7224 */ /* 0x000fe400078e0007 */
[----:B------:R-:W-:-:S07]  /*19080*/  IMAD.MOV.U32 R6, RZ, RZ, R14 ;  /* 0x000000ffff067224 */ /* 0x000fce00078e000e */
[----:B------:R-:W-:Y:S05]  /*19090*/  WARPSYNC.COLLECTIVE R15, `(.L_x_6637) ;  /* 0x000000000f087348 */ /* 0x000fea0003c00000 */
[----:B------:R0:W1:Y:S02]  /*190a0*/  SHFL.IDX P6, R14, R13, R12, R11 ;  /* 0x0000000c0d0e7389 */ /* 0x00006400000c000b */
[----:B01----:R-:W-:Y:S01]  /*190b0*/  ENDCOLLECTIVE ;  /* 0x000000000000791b */ /* 0x003fe20003800000 */
.L_x_6637:
[----:B------:R-:W-:Y:S01]  /*190c0*/  IMAD.MOV.U32 R7, RZ, RZ, R14 ;  /* 0x000000ffff077224 */ /* 0x000fe200078e000e */
[----:B------:R-:W-:Y:S06]  /*190d0*/  BRA `(.L_x_6638) ;  /* 0xffffffd8009c7947 */ /* 0x000fec000383ffff */
.L_x_6568:
[----:B------:R-:W-:Y:S01]  /*190e0*/  BSSY B0, `(.L_x_6639) ;  /* 0x0000007000007945 */ /* 0x000fe20003800000 */
[----:B------:R-:W-:Y:S02]  /*190f0*/  IMAD.MOV.U32 R13, RZ, RZ, R2 ;  /* 0x000000ffff0d7224 */ /* 0x000fe400078e0002 */
[----:B------:R-:W-:Y:S02]  /*19100*/  IMAD.MOV.U32 R11, RZ, RZ, 0x1f ;  /* 0x0000001fff0b7424 */ /* 0x000fe400078e00ff */
[----:B------:R-:W-:-:S07]  /*19110*/  IMAD.MOV.U32 R15, RZ, RZ, -0x1 ;  /* 0xffffffffff0f7424 */ /* 0x000fce00078e00ff */
[----:B-1234-:R-:W-:Y:S05]  /*19120*/  WARPSYNC.COLLECTIVE R15, `(.L_x_6640) ;  /* 0x000000000f087348 */ /* 0x01efea0003c00000 */
[----:B------:R0:W0:Y:S02]  /*19130*/  SHFL.IDX P6, R14, R13, R12, R11 ;  /* 0x0000000c0d0e7389 */ /* 0x00002400000c000b */
[----:B01234-:R-:W-:Y:S01]  /*19140*/  ENDCOLLECTIVE ;  /* 0x000000000000791b */ /* 0x01ffe20003800000 */
.L_x_6640:
[----:B------:R-:W-:Y:S05]  /*19150*/  BSYNC B0 ;  /* 0x0000000000007941 */ /* 0x000fea0003800000 */
.L_x_6639:
[----:B------:R-:W-:Y:S01]  /*19160*/  IMAD.MOV.U32 R2, RZ, RZ, R14 ;  /* 0x000000ffff027224 */ /* 0x000fe200078e000e */
[----:B------:R-:W-:Y:S06]  /*19170*/  BRA `(.L_x_6641) ;  /* 0xffffffd8008c7947 */ /* 0x000fec000383ffff */
.L_x_6572:
[----:B0-----:R0:W1:Y:S02]  /*19180*/  SYNCS.PHASECHK.TRANS64.TRYWAIT P0, [R0+URZ+0x34820], R3 ;  /* 0x03482003000075a7 */ /* 0x001064000800017f */
[----:B-1----:R-:W-:Y:S05]  /*19190*/  @!P0 NANOSLEEP.SYNCS 0x989680 ;  /* 0x009896800000895d */ /* 0x002fea0003900000 */
[----:B------:R-:W1:Y:S02]  /*191a0*/  @!P0 SYNCS.PHASECHK.TRANS64 P0, [R0+URZ+0x34820], R3 ;  /* 0x03482003000085a7 */ /* 0x000e64000800007f */
[----:B-1----:R-:W-:Y:S05]  /*191b0*/  @!P0 BRA `(.L_x_6572) ;  /* 0xfffffffc00f08947 */ /* 0x002fea000383ffff */
[----:B------:R-:W-:Y:S05]  /*191c0*/  BRA `(.L_x_6642) ;  /* 0xffffffe000247947 */ /* 0x000fea000383ffff */
.L_x_6573:
        /* <DEDUP_REMOVED lines=11> */
.L_x_6644:
[----:B------:R-:W-:Y:S05]  /*19280*/  BSYNC B0 ;  /* 0x0000000000007941 */ /* 0x000fea0003800000 */
.L_x_6643:
[----:B------:R-:W-:Y:S05]  /*19290*/  BRA `(.L_x_6645) ;  /* 0xffffffe0000c7947 */ /* 0x000fea000383ffff */
.L_x_6576:
[----:B------:R-:W-:Y:S01]  /*192a0*/  BSSY B1, `(.L_x_6646) ;  /* 0x0000006000017945 */ /* 0x000fe20003800000 */
[----:B------:R-:W-:-:S07]  /*192b0*/  IMAD.MOV.U32 R15, RZ, RZ, -0x1 ;  /* 0xffffffffff0f7424 */ /* 0x000fce00078e00ff */
[----:B01----:R-:W-:Y:S05]  /*192c0*/  WARPSYNC.COLLECTIVE R15, `(.L_x_6647) ;  /* 0x000000000f0c7348 */ /* 0x003fea0003c00000 */
[----:B------:R-:W-:Y:S02]  /*192d0*/  ELECT P6, UR62, PT ;  /* 0x00000000003e782f */ /* 0x000fe400038c0000 */
[----:B------:R-:W-:Y:S01]  /*192e0*/  MOV R14, UR62 ;  /* 0x0000003e000e7c02 */ /* 0x000fe20008000f00 */
[----:B01----:R-:W-:Y:S10]  /*192f0*/  ENDCOLLECTIVE ;  /* 0x000000000000791b */ /* 0x003ff40003800000 */
.L_x_6647:
[----:B------:R-:W-:Y:S05]  /*19300*/  BSYNC B1 ;  /* 0x0000000000017941 */ /* 0x000fea0003800000 */
.L_x_6646:
[----:B------:R-:W-:Y:S05]  /*19310*/  BRA `(.L_x_6648) ;  /* 0xffffffe000047947 */ /* 0x000fea000383ffff */
.L_x_6578:
[----:B0-----:R0:W1:Y:S02]  /*19320*/  SYNCS.PHASECHK.TRANS64.TRYWAIT P0, [R6+URZ], R5 ;  /* 0x00000005060075a7 */ /* 0x001064000800017f */
[----:B-1----:R-:W-:Y:S05]  /*19330*/  @!P0 NANOSLEEP.SYNCS 0x989680 ;  /* 0x009896800000895d */ /* 0x002fea0003900000 */
[----:B------:R-:W1:Y:S02]  /*19340*/  @!P0 SYNCS.PHASECHK.TRANS64 P0, [R6+URZ], R5 ;  /* 0x00000005060085a7 */ /* 0x000e64000800007f */
[----:B-1----:R-:W-:Y:S05]  /*19350*/  @!P0 BRA `(.L_x_6578) ;  /* 0xfffffffc00f08947 */ /* 0x002fea000383ffff */
[----:B------:R-:W-:Y:S05]  /*19360*/  BRA `(.L_x_6649) ;  /* 0xffffffe000447947 */ /* 0x000fea000383ffff */
.L_x_6579:
[----:B-1----:R1:W2:Y:S02]  /*19370*/  SYNCS.PHASECHK.TRANS64.TRYWAIT P0, [R7+URZ], R2 ;  /* 0x00000002070075a7 */ /* 0x0022a4000800017f */
[----:B--2---:R-:W-:Y:S05]  /*19380*/  @!P0 NANOSLEEP.SYNCS 0x989680 ;  /* 0x009896800000895d */ /* 0x004fea0003900000 */
[----:B------:R-:W2:Y:S02]  /*19390*/  @!P0 SYNCS.PHASECHK.TRANS64 P0, [R7+URZ], R2 ;  /* 0x00000002070085a7 */ /* 0x000ea4000800007f */
[----:B--2---:R-:W-:Y:S05]  /*193a0*/  @!P0 BRA `(.L_x_6579) ;  /* 0xfffffffc00f08947 */ /* 0x004fea000383ffff */
[----:B------:R-:W-:Y:S05]  /*193b0*/  BRA `(.L_x_6650) ;  /* 0xffffffe000387947 */ /* 0x000fea000383ffff */
.L_x_6581:
[----:B--2---:R2:W3:Y:S02]  /*193c0*/  SYNCS.PHASECHK.TRANS64.TRYWAIT P0, [R4+URZ], R5 ;  /* 0x00000005040075a7 */ /* 0x0044e4000800017f */
[----:B---3--:R-:W-:Y:S05]  /*193d0*/  @!P0 NANOSLEEP.SYNCS 0x989680 ;  /* 0x009896800000895d */ /* 0x008fea0003900000 */
[----:B------:R-:W3:Y:S02]  /*193e0*/  @!P0 SYNCS.PHASECHK.TRANS64 P0, [R4+URZ], R5 ;  /* 0x00000005040085a7 */ /* 0x000ee4000800007f */
[----:B---3--:R-:W-:Y:S05]  /*193f0*/  @!P0 BRA `(.L_x_6581) ;  /* 0xfffffffc00f08947 */ /* 0x008fea000383ffff */
[----:B------:R-:W-:Y:S05]  /*19400*/  BRA `(.L_x_6651) ;  /* 0xffffffe0003c7947 */ /* 0x000fea000383ffff */
.L_x_6652:
        /* <DEDUP_REMOVED lines=15> */
.L_x_14858:


//--------------------- .text._ZN7cutlass13device_kernelIN5flash11enable_sm90INS1_16FlashAttnFwdSm90INS1_25CollectiveMainloopFwdSm90ILi2EN4cute5tupleIJNS5_1CILi1EEES8_S8_EEENS6_IJNS7_ILi128EEENS7_ILi176EEESA_EEELi128ENS_6half_tEfNS_4arch4Sm90ELb0ELb0ELb1ELb1ELb0ELb1ELb0ELb1ELb1ELb1ELb1ELb0EEENS1_21CollectiveEpilogueFwdINS6_IJSA_SA_SB_EEES9_SD_SF_Li256ELb1ELb1ELb1ELb0EEENS1_36VarlenDynamicPersistentTileSchedulerILi128ELi176ELi256ELi128ELb1ELb1ELb1ELb0ELb1ELb1EEEEEEEEEvNT_6ParamsE --------------------------
	.section	.text._ZN7cutlass13device_kernelIN5flash11enable_sm90INS1_16FlashAttnFwdSm90INS1_25CollectiveMainloopFwdSm90ILi2EN4cute5tupleIJNS5_1CILi1EEES8_S8_EEENS6_IJNS7_ILi128EEENS7_ILi176EEESA_EEELi128ENS_6half_tEfNS_4arch4Sm90ELb0ELb0ELb1ELb1ELb0ELb1ELb0ELb1ELb1ELb1ELb1ELb0EEENS1_21CollectiveEpilogueFwdINS6_IJSA_SA_SB_EEES9_SD_SF_Li256ELb1ELb1ELb1ELb0EEENS1_36VarlenDynamicPersistentTileSchedulerILi128ELi176ELi256ELi128ELb1ELb1ELb1ELb0ELb1ELb1EEEEEEEEEvNT_6ParamsE,"ax",@progbits
	.align	128
.text._ZN7cutlass13device_kernelIN5flash11enable_sm90INS1_16FlashAttnFwdSm90INS1_25CollectiveMainloopFwdSm90ILi2EN4cute5tupleIJNS5_1CILi1EEES8_S8_EEENS6_IJNS7_ILi128EEENS7_ILi176EEESA_EEELi128ENS_6half_tEfNS_4arch4Sm90ELb0ELb0ELb1ELb1ELb0ELb1ELb0ELb1ELb1ELb1ELb1ELb0EEENS1_21CollectiveEpilogueFwdINS6_IJSA_SA_SB_EEES9_SD_SF_Li256ELb1ELb1ELb1ELb0EEENS1_36VarlenDynamicPersistentTileSchedulerILi128ELi176ELi256ELi128ELb1ELb1ELb1ELb0ELb1ELb1EEEEEEEEEvNT_6ParamsE:
        .type           _ZN7cutlass13device_kernelIN5flash11enable_sm90INS1_16FlashAttnFwdSm90INS1_25CollectiveMainloopFwdSm90ILi2EN4cute5tupleIJNS5_1CILi1EEES8_S8_EEENS6_IJNS7_ILi128EEENS7_ILi176EEESA_EEELi128ENS_6half_tEfNS_4arch4Sm90ELb0ELb0ELb1ELb1ELb0ELb1ELb0ELb1ELb1ELb1ELb1ELb0EEENS1_21CollectiveEpilogueFwdINS6_IJSA_SA_SB_EEES9_SD_SF_Li256ELb1ELb1ELb1ELb0EEENS1_36VarlenDynamicPersistentTileSchedulerILi128ELi176ELi256ELi128ELb1ELb1ELb1ELb0ELb1ELb1EEEEEEEEEvNT_6ParamsE,@function
        .size           _ZN7cutlass13device_kernelIN5flash11enable_sm90INS1_16FlashAttnFwdSm90INS1_25CollectiveMainloopFwdSm90ILi2EN4cute5tupleIJNS5_1CILi1EEES8_S8_EEENS6_IJNS7_ILi128EEENS7_ILi176EEESA_EEELi128ENS_6half_tEfNS_4arch4Sm90ELb0ELb0ELb1ELb1ELb0ELb1ELb0ELb1ELb1ELb1ELb1ELb0EEENS1_21CollectiveEpilogueFwdINS6_IJSA_SA_SB_EEES9_SD_SF_Li256ELb1ELb1ELb1ELb0EEENS1_36VarlenDynamicPersistentTileSchedulerILi128ELi176ELi256ELi128ELb1ELb1ELb1ELb0ELb1ELb1EEEEEEEEEvNT_6ParamsE,(.L_x_14859 - _ZN7cutlass13device_kernelIN5flash11enable_sm90INS1_16FlashAttnFwdSm90INS1_25CollectiveMainloopFwdSm90ILi2EN4cute5tupleIJNS5_1CILi1EEES8_S8_EEENS6_IJNS7_ILi128EEENS7_ILi176EEESA_EEELi128ENS_6half_tEfNS_4arch4Sm90ELb0ELb0ELb1ELb1ELb0ELb1ELb0ELb1ELb1ELb1ELb1ELb0EEENS1_21CollectiveEpilogueFwdINS6_IJSA_SA_SB_EEES9_SD_SF_Li256ELb1ELb1ELb1ELb0EEENS1_36VarlenDynamicPersistentTileSchedulerILi128ELi176ELi256ELi128ELb1ELb1ELb1ELb0ELb1ELb1EEEEEEEEEvNT_6ParamsE)
        .other          _ZN7cutlass13device_kernelIN5flash11enable_sm90INS1_16FlashAttnFwdSm90INS1_25CollectiveMainloopFwdSm90ILi2EN4cute5tupleIJNS5_1CILi1EEES8_S8_EEENS6_IJNS7_ILi128EEENS7_ILi176EEESA_EEELi128ENS_6half_tEfNS_4arch4Sm90ELb0ELb0ELb1ELb1ELb0ELb1ELb0ELb1ELb1ELb1ELb1ELb0EEENS1_21CollectiveEpilogueFwdINS6_IJSA_SA_SB_EEES9_SD_SF_Li256ELb1ELb1ELb1ELb0EEENS1_36VarlenDynamicPersistentTileSchedulerILi128ELi176ELi256ELi128ELb1ELb1ELb1ELb0ELb1ELb1EEEEEEEEEvNT_6ParamsE,@"STO_CUDA_ENTRY STV_DEFAULT"
_ZN7cutlass13device_kernelIN5flash11enable_sm90INS1_16FlashAttnFwdSm90INS1_25CollectiveMainloopFwdSm90ILi2EN4cute5tupleIJNS5_1CILi1EEES8_S8_EEENS6_IJNS7_ILi128EEENS7_ILi176EEESA_EEELi128ENS_6half_tEfNS_4arch4Sm90ELb0ELb0ELb1ELb1ELb0ELb1ELb0ELb1ELb1ELb1ELb1ELb0EEENS1_21CollectiveEpilogueFwdINS6_IJSA_SA_SB_EEES9_SD_SF_Li256ELb1ELb1ELb1ELb0EEENS1_36VarlenDynamicPersistentTileSchedulerILi128ELi176ELi256ELi128ELb1ELb1ELb1ELb0ELb1ELb1EEEEEEEEEvNT_6ParamsE:
        /* <DEDUP_REMOVED lines=24> */
.L_x_6654:
[----:B------:R-:W-:Y:S05]  /*0180*/  BSYNC B0 ;  /* 0x0000000000007941 */ /* 0x000fea0003800000 */
.L_x_6653:
        /* <DEDUP_REMOVED lines=41> */
.L_x_6655:
        /* <DEDUP_REMOVED lines=22> */
.L_x_6656:
        /* <DEDUP_REMOVED lines=18> */
.L_x_6657:
        /* <DEDUP_REMOVED lines=22> */
.L_x_6658:
        /* <DEDUP_REMOVED lines=22> */
.L_x_6659:
[----:B------:R-:W-:Y:S01]  /*0960*/  PLOP3.LUT P0, PT, PT, PT, UP0, 0x80, 0x0 ;  /* 0x000000000000781c */ /* 0x000fe20003f0f008 */
[----:B------:R-:W-:Y:S01]  /*0970*/  UMOV UR60, 0x1 ;  /* 0x00000001003c7882 */ /* 0x000fe20000000000 */
[----:B------:R-:W-:Y:S01]  /*0980*/  NOP ;  /* 0x0000000000007918 */ /* 0x000fe20000000000 */
[----:B------:R-:W-:Y:S01]  /*0990*/  USEL UR60, UR60, 0x2, !UP0 ;  /* 0x000000023c3c7887 */ /* 0x000fe2000c000000 */
[----:B------:R-:W-:Y:S01]  /*09a0*/  BSSY B9, `(.L_x_6660) ;  /* 0x0002895000097945 */ /* 0x000fe20003800000 */
[----:B012-4-:R-:W-:Y:S08]  /*09b0*/  BAR.SYNC.DEFER_BLOCKING 0x0 ;  /* 0x0000000000007b1d */ /* 0x017ff00000010000 */
[----:B------:R-:W-:Y:S05]  /*09c0*/  @!P0 BRA `(.L_x_6661) ;  /* 0x0000020c00608947 */ /* 0x000fea0003800000 */
.L_x_6662:
[----:B------:R-:W-:-:S08]  /*09d0*/  NOP ;  /* 0x0000000000007918 */ /* 0x000fd00000000000 */
[----:B------:R-:W0:Y:S02]  /*09e0*/  USETMAXREG.TRY_ALLOC.CTAPOOL UP0, 0xf0 ;  /* 0x000000f0000079c8 */ /* 0x000e240008000600 */
[----:B0-----:R-:W-:-:S13]  /*09f0*/  PLOP3.LUT P0, PT, PT, PT, UP0, 0x80, 0x0 ;  /* 0x000000000000781c */ /* 0x001fda0003f0f008 */
[----:B------:R-:W-:Y:S05]  /*0a00*/  @!P0 BRA `(.L_x_6662) ;  /* 0xfffffffc00f08947 */ /* 0x000fea000383ffff */
[----:B------:R-:W2:Y:S01]  /*0a10*/  LDL.LU R0, [R1] ;  /* 0x0000000001007983 */ /* 0x000ea20000300800 */
[----:B------:R-:W-:Y:S01]  /*0a20*/  SHF.R.U32.HI R2, RZ, 0x7, R6 ;  /* 0x00000007ff027819 */ /* 0x000fe20000011606 */
[----:B------:R-:W0:Y:S01]  /*0a30*/  S2UR UR5, SR_CgaCtaId ;  /* 0x00000000000579c3 */ /* 0x000e220000008800 */
[----:B------:R-:W-:-:S07]  /*0a40*/  UMOV UR4, 0x400 ;  /* 0x0000040000047882 */ /* 0x000fce0000000000 */
[----:B------:R-:W-:Y:S06]  /*0a50*/  BAR.ARV 0x8, 0x180 ;  /* 0x0206000000007b1d */ /* 0x000fec0000002000 */
[----:B------:R-:W-:-:S13]  /*0a60*/  ISETP.NE.AND P0, PT, R2, 0x1, PT ;  /* 0x000000010200780c */ /* 0x000fda0003f05270 */
[----:B------:R-:W-:Y:S06]  /*0a70*/  @!P0 BAR.ARV 0x9, 0x100 ;  /* 0x0244000000008b1d */ /* 0x000fec0000002000 */
[----:B0-----:R-:W-:Y:S02]  /*0a80*/  ULEA UR4, UR5, UR4, 0x18 ;  /* 0x0000000405047291 */ /* 0x001fe4000f8ec03f */
[----:B------:R-:W-:Y:S04]  /*0a90*/  BAR.SYNC.DEFER_BLOCKING 0x5, 0x180 ;  /* 0x0146000000007b1d */ /* 0x000fe80000010000 */
[----:B------:R-:W-:-:S02]  /*0aa0*/  IMAD.U32 R2, RZ, RZ, UR4 ;  /* 0x00000004ff027e24 */ /* 0x000fc4000f8e00ff */
[----:B------:R-:W-:-:S03]  /*0ab0*/  ULDC UR4, c[0x0][0xc3c] ;  /* 0x00030f0000047ab9 */ /* 0x000fc60000000800 */
[----:B------:R-:W0:Y:S01]  /*0ac0*/  LDS.128 R148, [R2+0x348d0] ;  /* 0x0348d00002947984 */ /* 0x000e220000000c00 */
[----:B------:R-:W-:Y:S06]  /*0ad0*/  BAR.ARV 0x4, 0x180 ;  /* 0x0106000000007b1d */ /* 0x000fec0000002000 */
[----:B--2---:R-:W-:-:S04]  /*0ae0*/  LOP3.LUT R0, R0, 0xffffffdf, RZ, 0xc0, !PT ;  /* 0xffffffdf00007812 */ /* 0x004fc800078ec0ff */
[----:B------:R-:W-:Y:S02]  /*0af0*/  @P0 LOP3.LUT R0, R0, 0x20, RZ, 0xfc, !PT ;  /* 0x0000002000000812 */ /* 0x000fe400078efcff */
[----:B0-----:R-:W-:-:S03]  /*0b00*/  ISETP.GE.AND P0, PT, R151, UR4, PT ;  /* 0x0000000497007c0c */ /* 0x001fc6000bf06270 */
[----:B------:R0:W-:Y:S10]  /*0b10*/  STL [R1], R0 ;  /* 0x0000000001007387 */ /* 0x0001f40000100800 */
[----:B0-----:R-:W-:Y:S05]  /*0b20*/  @P0 BRA `(.L_x_6663) ;  /* 0x0000028400f00947 */ /* 0x001fea0003800000 */
        /* <DEDUP_REMOVED lines=11> */
[----:B------:R-:W-:Y:S02]  /*0be0*/  SHF.L.U32 R6, R5, 0x5, RZ ;  /* 0x0000000505067819 */ /* 0x000fe400000006ff */
[----:B------:R-:W-:Y:S01]  /*0bf0*/  SHF.R.S32.HI R14, RZ, 0x7, R3 ;  /* 0x00000007ff0e7819 */ /* 0x000fe20000011403 */
[----:B------:R-:W-:Y:S01]  /*0c00*/  IMAD.IADD R21, R13, 0x1, -R4 ;  /* 0x000000010d157824 */ /* 0x000fe200078e0a04 */
[----:B------:R-:W-:-:S02]  /*0c10*/  LEA.HI R4, R0, R13, RZ, 0x4 ;  /* 0x0000000d00047211 */ /* 0x000fc400078f20ff */
[----:B------:R-:W-:Y:S02]  /*0c20*/  LOP3.LUT R6, R6, 0xfffffc00, RZ, 0xc0, !PT ;  /* 0xfffffc0006067812 */ /* 0x000fe400078ec0ff */
[----:B------:R-:W-:Y:S02]  /*0c30*/  SHF.R.S32.HI R8, RZ, 0x1f, R21 ;  /* 0x0000001fff087819 */ /* 0x000fe40000011415 */
[----:B------:R-:W-:Y:S02]  /*0c40*/  LOP3.LUT R5, R4, 0x3fffff0, RZ, 0xc0, !PT ;  /* 0x03fffff004057812 */ /* 0x000fe400078ec0ff */
[CC--:B------:R-:W-:Y:S02]  /*0c50*/  LEA.HI R9, R8.reuse, R21.reuse, RZ, 0x2 ;  /* 0x0000001508097211 */ /* 0x0c0fe400078f10ff */
[----:B------:R-:W-:Y:S01]  /*0c60*/  LEA.HI R8, R8, R21, RZ, 0x5 ;  /* 0x0000001508087211 */ /* 0x000fe200078f28ff */
[----:B------:R-:W-:Y:S01]  /*0c70*/  IMAD.IADD R5, R13, 0x1, -R5 ;  /* 0x000000010d057824 */ /* 0x000fe200078e0a05 */
[----:B------:R-:W-:-:S02]  /*0c80*/  SHF.R.S32.HI R10, RZ, 0x2, R9 ;  /* 0x00000002ff0a7819 */ /* 0x000fc40000011409 */
[----:B------:R-:W-:Y:S02]  /*0c90*/  SHF.R.S32.HI R7, RZ, 0x1f, R9 ;  /* 0x0000001fff077819 */ /* 0x000fe40000011409 */
[----:B------:R-:W-:Y:S02]  /*0ca0*/  LEA.HI R3, R3, R14, RZ, 0x1 ;  /* 0x0000000e03037211 */ /* 0x000fe400078f08ff */
[----:B------:R-:W-:Y:S02]  /*0cb0*/  LEA.HI R7, R7, R10, RZ, 0x3 ;  /* 0x0000000a07077211 */ /* 0x000fe400078f18ff */
[----:B------:R-:W-:Y:S02]  /*0cc0*/  SHF.R.S32.HI R8, RZ, 0x5, R8 ;  /* 0x00000005ff087819 */ /* 0x000fe40000011408 */
[----:B------:R-:W-:Y:S01]  /*0cd0*/  LOP3.LUT R11, R7, 0xfffffff8, RZ, 0xc0, !PT ;  /* 0xfffffff8070b7812 */ /* 0x000fe200078ec0ff */
[----:B------:R-:W-:Y:S01]  /*0ce0*/  IMAD R7, R5, 0x40, R6 ;  /* 0x0000004005077824 */ /* 0x000fe200078e0206 */
[----:B------:R-:W-:-:S02]  /*0cf0*/  SHF.R.S32.HI R5, RZ, 0x4, R4 ;  /* 0x00000004ff057819 */ /* 0x000fc40000011404 */
[----:B------:R-:W-:Y:S01]  /*0d00*/  LOP3.LUT R3, R3, 0x3fffffe, RZ, 0xc0, !PT ;  /* 0x03fffffe03037812 */ /* 0x000fe200078ec0ff */
[----:B------:R-:W-:Y:S01]  /*0d10*/  IMAD.IADD R11, R10, 0x1, -R11 ;  /* 0x000000010a0b7824 */ /* 0x000fe200078e0a0b */
[----:B------:R-:W-:Y:S02]  /*0d20*/  LEA.HI R4, R4, R5, RZ, 0x1 ;  /* 0x0000000504047211 */ /* 0x000fe400078f08ff */
[-C--:B------:R-:W-:Y:S01]  /*0d30*/  LEA.HI R12, R0, R13.reuse, RZ, 0x2 ;  /* 0x0000000d000c7211 */ /* 0x080fe200078f10ff */
[----:B------:R-:W-:Y:S01]  /*0d40*/  IMAD R8, R8, 0x10, R11 ;  /* 0x0000001008087824 */ /* 0x000fe200078e020b */
[----:B------:R-:W-:Y:S01]  /*0d50*/  LOP3.LUT R4, R4, 0x1ffffffe, RZ, 0xc0, !PT ;  /* 0x1ffffffe04047812 */ /* 0x000fe200078ec0ff */
[----:B------:R-:W-:Y:S01]  /*0d60*/  IMAD.IADD R3, R14, 0x1, -R3 ;  /* 0x000000010e037824 */ /* 0x000fe200078e0a03 */
[----:B------:R-:W-:Y:S02]  /*0d70*/  LEA.HI R22, R0, R13, RZ, 0x3 ;  /* 0x0000000d00167211 */ /* 0x000fe400078f18ff */
[----:B------:R-:W-:-:S02]  /*0d80*/  IADD3 R4, R5, -R4, RZ ;  /* 0x8000000405047210 */ /* 0x000fc40007ffe0ff */
[----:B------:R-:W-:Y:S01]  /*0d90*/  LEA R15, R3, R8, 0x6 ;  /* 0x00000008030f7211 */ /* 0x000fe200078e30ff */
[----:B------:R-:W-:Y:S01]  /*0da0*/  IMAD.U32 R3, RZ, RZ, UR5 ;  /* 0x00000005ff037e24 */ /* 0x000fe2000f8e00ff */
[----:B------:R-:W-:Y:S01]  /*0db0*/  LOP3.LUT R12, R12, 0xfffffffc, RZ, 0xc0, !PT ;  /* 0xfffffffc0c0c7812 */ /* 0x000fe200078ec0ff */
[----:B------:R-:W-:Y:S01]  /*0dc0*/  IMAD R4, R4, 0x8, R7 ;  /* 0x0000000804047824 */ /* 0x000fe200078e0207 */
[----:B------:R-:W-:Y:S02]  /*0dd0*/  LEA.HI R3, R0, R13, RZ, 0x6 ;  /* 0x0000000d00037211 */ /* 0x000fe400078f30ff */
[----:B------:R-:W-:Y:S01]  /*0de0*/  LOP3.LUT R0, R22, 0xfffffff8, RZ, 0xc0, !PT ;  /* 0xfffffff816007812 */ /* 0x000fe200078ec0ff */
[----:B------:R-:W-:Y:S01]  /*0df0*/  IMAD.IADD R12, R13, 0x1, -R12 ;  /* 0x000000010d0c7824 */ /* 0x000fe200078e0a0c */
[----:B------:R-:W-:Y:S01]  /*0e00*/  SHF.R.S32.HI R22, RZ, 0x3, R22 ;  /* 0x00000003ff167819 */ /* 0x000fe20000011416 */
[----:B------:R0:W-:Y:S01]  /*0e10*/  STL [R1+0x90], R4 ;  /* 0x0000900401007387 */ /* 0x0001e20000100800 */
[----:B------:R-:W-:Y:S01]  /*0e20*/  IMAD.SHL.U32 R3, R3, 0x8, RZ ;  /* 0x0000000803037824 */ /* 0x000fe200078e00ff */
[----:B------:R-:W-:Y:S01]  /*0e30*/  IADD3 R18, R13, -R0, RZ ;  /* 0x800000000d127210 */ /* 0x000fe20007ffe0ff */
[----:B------:R-:W-:Y:S01]  /*0e40*/  IMAD.U32 R0, RZ, RZ, UR4 ;  /* 0x00000004ff007e24 */ /* 0x000fe2000f8e00ff */
[----:B------:R-:W-:Y:S01]  /*0e50*/  LEA.HI R6, R12, R12, RZ, 0x1 ;  /* 0x0000000c0c067211 */ /* 0x000fe200078f08ff */
[C---:B------:R-:W-:Y:S01]  /*0e60*/  VIADD R29, R22.reuse, 0x20 ;  /* 0x00000020161d7836 */ /* 0x040fe20000000000 */
[----:B------:R-:W-:Y:S01]  /*0e70*/  LOP3.LUT R20, R3, 0xfffffe00, RZ, 0xc0, !PT ;  /* 0xfffffe0003147812 */ /* 0x000fe200078ec0ff */
[----:B------:R-:W-:Y:S01]  /*0e80*/  VIADD R28, R22, 0x40 ;  /* 0x00000040161c7836 */ /* 0x000fe20000000000 */
[----:B------:R-:W-:Y:S01]  /*0e90*/  LOP3.LUT R5, R6, 0x1ffffffe, RZ, 0xc0, !PT ;  /* 0x1ffffffe06057812 */ /* 0x000fe200078ec0ff */
[----:B------:R-:W-:Y:S01]  /*0ea0*/  STL [R1+0x88], R15 ;  /* 0x0000880f01007387 */ /* 0x000fe20000100800 */
[C---:B0-----:R-:W-:Y:S01]  /*0eb0*/  IMAD.SHL.U32 R4, R22.reuse, 0x40, RZ ;  /* 0x0000004016047824 */ /* 0x041fe200078e00ff */
[C---:B------:R-:W-:Y:S01]  /*0ec0*/  IADD3 R27, R22.reuse, 0x60, RZ ;  /* 0x00000060161b7810 */ /* 0x040fe20007ffe0ff */
[C---:B------:R-:W-:Y:S01]  /*0ed0*/  VIADD R25, R22.reuse, 0xa0 ;  /* 0x000000a016197836 */ /* 0x040fe20000000000 */
[----:B------:R-:W-:Y:S01]  /*0ee0*/  STL [R1+0x68], RZ ;  /* 0x000068ff01007387 */ /* 0x000fe20000100800 */
[----:B------:R-:W-:Y:S01]  /*0ef0*/  VIADD R26, R22, 0x80 ;  /* 0x00000080161a7836 */ /* 0x000fe20000000000 */
[----:B------:R-:W-:Y:S01]  /*0f00*/  LOP3.LUT R3, R4, 0x1c0, RZ, 0xc0, !PT ;  /* 0x000001c004037812 */ /* 0x000fe200078ec0ff */
[----:B------:R-:W-:Y:S01]  /*0f10*/  IMAD.SHL.U32 R16, R18, 0x8, RZ ;  /* 0x0000000812107824 */ /* 0x000fe200078e00ff */
[----:B------:R-:W-:Y:S01]  /*0f20*/  SHF.R.S32.HI R4, RZ, 0x1f, R29 ;  /* 0x0000001fff047819 */ /* 0x000fe2000001141d */
[----:B------:R0:W-:Y:S01]  /*0f30*/  STL [R1+0x78], R0 ;  /* 0x0000780001007387 */ /* 0x0001e20000100800 */
[----:B------:R-:W-:Y:S01]  /*0f40*/  SHF.R.S32.HI R7, RZ, 0x1f, R28 ;  /* 0x0000001fff077819 */ /* 0x000fe2000001141c */
[----:B------:R-:W-:Y:S01]  /*0f50*/  IMAD.IADD R5, R12, 0x1, -R5 ;  /* 0x000000010c057824 */ /* 0x000fe200078e0a05 */
[----:B------:R-:W-:Y:S01]  /*0f60*/  SHF.R.S32.HI R10, RZ, 0x1f, R27 ;  /* 0x0000001fff0a7819 */ /* 0x000fe2000001141b */
[----:B------:R-:W-:Y:S01]  /*0f70*/  IMAD.SHL.U32 R8, R27, 0x40, RZ ;  /* 0x000000401b087824 */ /* 0x000fe200078e00ff */
[----:B------:R-:W-:Y:S01]  /*0f80*/  LEA.HI R4, R4, R29, RZ, 0x3 ;  /* 0x0000001d04047211 */ /* 0x000fe200078f18ff */
[----:B------:R-:W-:Y:S01]  /*0f90*/  IMAD.SHL.U32 R11, R26, 0x40, RZ ;  /* 0x000000401a0b7824 */ /* 0x000fe200078e00ff */
[----:B------:R-:W-:Y:S01]  /*0fa0*/  SHF.R.S32.HI R14, RZ, 0x1f, R25 ;  /* 0x0000001fff0e7819 */ /* 0x000fe20000011419 */
[----:B------:R-:W-:Y:S01]  /*0fb0*/  IMAD.SHL.U32 R13, R25, 0x40, RZ ;  /* 0x00000040190d7824 */ /* 0x000fe200078e00ff */
[----:B------:R-:W-:Y:S01]  /*0fc0*/  SHF.R.U32.HI R24, RZ, 0x3, R3 ;  /* 0x00000003ff187819 */ /* 0x000fe20000011603 */
[----:B------:R-:W-:Y:S01]  /*0fd0*/  IMAD.SHL.U32 R4, R4, 0x40, RZ ;  /* 0x0000004004047824 */ /* 0x000fe200078e00ff */
[----:B0-----:R-:W-:Y:S01]  /*0fe0*/  SHF.R.S32.HI R0, RZ, 0x1f, R22 ;  /* 0x0000001fff007819 */ /* 0x001fe20000011416 */
[----:B------:R-:W-:Y:S01]  /*0ff0*/  IMAD.SHL.U32 R0, R29, 0x40, RZ ;  /* 0x000000401d007824 */ /* 0x000fe200078e00ff */
[----:B------:R-:W-:Y:S01]  /*1000*/  LEA.HI R7, R7, R28, RZ, 0x3 ;  /* 0x0000001c07077211 */ /* 0x000fe200078f18ff */
[----:B------:R-:W-:Y:S01]  /*1010*/  IMAD.SHL.U32 R18, R18, 0x4, RZ ;  /* 0x0000000412127824 */ /* 0x000fe200078e00ff */
[----:B------:R-:W-:Y:S01]  /*1020*/  SHF.R.S32.HI R12, RZ, 0x1f, R26 ;  /* 0x0000001fff0c7819 */ /* 0x000fe2000001141a */
[----:B------:R-:W-:Y:S01]  /*1030*/  VIADD R221, R16, 0x40 ;  /* 0x0000004010dd7836 */ /* 0x000fe20000000000 */
[----:B------:R-:W-:Y:S01]  /*1040*/  LOP3.LUT R3, R3, 0x38, R16, 0xf8, !PT ;  /* 0x0000003803037812 */ /* 0x000fe200078ef810 */
[----:B------:R-:W-:Y:S01]  /*1050*/  IMAD.SHL.U32 R7, R7, 0x40, RZ ;  /* 0x0000004007077824 */ /* 0x000fe200078e00ff */
[----:B------:R-:W-:-:S02]  /*1060*/  SHF.L.U32 R6, R28, 0x6, RZ ;  /* 0x000000061c067819 */ /* 0x000fc400000006ff */
[----:B------:R-:W-:Y:S02]  /*1070*/  LEA.HI R10, R10, R27, RZ, 0x3 ;  /* 0x0000001b0a0a7211 */ /* 0x000fe400078f18ff */
[----:B------:R-:W-:Y:S02]  /*1080*/  LEA.HI R14, R14, R25, RZ, 0x3 ;  /* 0x000000190e0e7211 */ /* 0x000fe400078f18ff */
[----:B------:R-:W-:Y:S01]  /*1090*/  LOP3.LUT R0, R0, 0x1c0, RZ, 0xc0, !PT ;  /* 0x000001c000007812 */ /* 0x000fe200078ec0ff */
[----:B------:R-:W-:Y:S01]  /*10a0*/  IMAD.SHL.U32 R10, R10, 0x40, RZ ;  /* 0x000000400a0a7824 */ /* 0x000fe200078e00ff */
[----:B------:R-:W-:Y:S01]  /*10b0*/  LEA.HI R12, R12, R26, RZ, 0x3 ;  /* 0x0000001a0c0c7211 */ /* 0x000fe200078f18ff */
[----:B------:R-:W-:Y:S01]  /*10c0*/  IMAD.SHL.U32 R14, R14, 0x40, RZ ;  /* 0x000000400e0e7824 */ /* 0x000fe200078e00ff */
[----:B------:R-:W-:Y:S02]  /*10d0*/  LOP3.LUT R3, R20, R3, R24, 0xf6, !PT ;  /* 0x0000000314037212 */ /* 0x000fe400078ef618 */
[----:B------:R-:W-:-:S02]  /*10e0*/  LOP3.LUT R6, R6, 0x1c0, RZ, 0xc0, !PT ;  /* 0x000001c006067812 */ /* 0x000fc400078ec0ff */
[----:B------:R-:W-:Y:S01]  /*10f0*/  LOP3.LUT R9, R9, 0x7ffffffc, RZ, 0xc0, !PT ;  /* 0x7ffffffc09097812 */ /* 0x000fe200078ec0ff */
[----:B------:R0:W-:Y:S01]  /*1100*/  STL [R1+0x38], R3 ;  /* 0x0000380301007387 */ /* 0x0001e20000100800 */
[----:B------:R-:W-:Y:S02]  /*1110*/  LOP3.LUT R8, R8, 0x1c0, RZ, 0xc0, !PT ;  /* 0x000001c008087812 */ /* 0x000fe400078ec0ff */
[----:B------:R-:W-:Y:S01]  /*1120*/  SHF.R.U32.HI R20, RZ, 0x3, R0 ;  /* 0x00000003ff147819 */ /* 0x000fe20000011600 */
[----:B------:R-:W-:Y:S01]  /*1130*/  IMAD.IADD R9, R21, 0x1, -R9 ;  /* 0x0000000115097824 */ /* 0x000fe200078e0a09 */
[----:B------:R-:W-:Y:S02]  /*1140*/  LOP3.LUT R25, R11, 0x1c0, RZ, 0xc0, !PT ;  /* 0x000001c00b197812 */ /* 0x000fe400078ec0ff */
[----:B------:R-:W-:Y:S02]  /*1150*/  SHF.L.U32 R12, R12, 0x6, RZ ;  /* 0x000000060c0c7819 */ /* 0x000fe400000006ff */
[----:B------:R-:W-:-:S02]  /*1160*/  LOP3.LUT R0, R0, 0x38, R16, 0xf8, !PT ;  /* 0x0000003800007812 */ /* 0x000fc400078ef810 */
[----:B------:R-:W-:Y:S02]  /*1170*/  LOP3.LUT R4, R4, 0xfffffe00, RZ, 0xc0, !PT ;  /* 0xfffffe0004047812 */ /* 0x000fe400078ec0ff */
[----:B------:R-:W-:Y:S02]  /*1180*/  LOP3.LUT R11, R13, 0x1c0, RZ, 0xc0, !PT ;  /* 0x000001c00d0b7812 */ /* 0x000fe400078ec0ff */
[----:B------:R-:W-:Y:S01]  /*1190*/  LOP3.LUT R7, R7, 0xfffffe00, RZ, 0xc0, !PT ;  /* 0xfffffe0007077812 */ /* 0x000fe200078ec0ff */
[----:B------:R-:W-:Y:S01]  /*11a0*/  STL [R1+0x44], R4 ;  /* 0x0000440401007387 */ /* 0x000fe20000100800 */
[----:B------:R-:W-:Y:S02]  /*11b0*/  SHF.R.U32.HI R13, RZ, 0x3, R6 ;  /* 0x00000003ff0d7819 */ /* 0x000fe40000011606 */
[----:B0-----:R-:W-:Y:S01]  /*11c0*/  LOP3.LUT R3, R6, 0x38, R16, 0xf8, !PT ;  /* 0x0000003806037812 */ /* 0x001fe200078ef810 */
[----:B------:R0:W-:Y:S01]  /*11d0*/  STL [R1+0x40], R7 ;  /* 0x0000400701007387 */ /* 0x0001e20000100800 */
[----:B------:R-:W-:-:S02]  /*11e0*/  SHF.R.U32.HI R11, RZ, 0x3, R8 ;  /* 0x00000003ff0b7819 */ /* 0x000fc40000011608 */
[----:B------:R-:W-:Y:S02]  /*11f0*/  LOP3.LUT R6, R8, 0x38, R16, 0xf8, !PT ;  /* 0x0000003808067812 */ /* 0x000fe400078ef810 */
[----:B------:R-:W-:Y:S02]  /*1200*/  LOP3.LUT R8, R10, 0xfffffe00, RZ, 0xc0, !PT ;  /* 0xfffffe000a087812 */ /* 0x000fe400078ec0ff */
[----:B------:R-:W-:Y:S02]  /*1210*/  LOP3.LUT R12, R12, 0xfffffe00, RZ, 0xc0, !PT ;  /* 0xfffffe000c0c7812 */ /* 0x000fe400078ec0ff */
[----:B------:R-:W-:Y:S02]  /*1220*/  LOP3.LUT R0, R4, R0, R20, 0xf6, !PT ;  /* 0x0000000004007212 */ /* 0x000fe400078ef614 */
[----:B------:R-:W-:Y:S01]  /*1230*/  LOP3.LUT R10, R14, 0xfffffe00, RZ, 0xc0, !PT ;  /* 0xfffffe000e0a7812 */ /* 0x000fe200078ec0ff */
[----:B------:R-:W-:Y:S01]  /*1240*/  STL [R1+0x54], R12 ;  /* 0x0000540c01007387 */ /* 0x000fe20000100800 */
[----:B------:R-:W-:Y:S01]  /*1250*/  LOP3.LUT R3, R7, R3, R13, 0xf6, !PT ;  /* 0x0000000307037212 */ /* 0x000fe200078ef60d */
[----:B0-----:R-:W-:Y:S01]  /*1260*/  IMAD.SHL.U32 R7, R9, 0x2, RZ ;  /* 0x0000000209077824 */ /* 0x001fe200078e00ff */
[----:B------:R-:W-:Y:S01]  /*1270*/  LEA R0, R0, UR4, 0x1 ;  /* 0x0000000400007c11 */ /* 0x000fe2000f8e08ff */
[----:B------:R-:W-:Y:S01]  /*1280*/  STL [R1+0x50], R10 ;  /* 0x0000500a01007387 */ /* 0x000fe20000100800 */
[----:B------:R-:W-:-:S02]  /*1290*/  LOP3.LUT R6, R8, R6, R11, 0xf6, !PT ;  /* 0x0000000608067212 */ /* 0x000fc400078ef60b */
[----:B------:R-:W-:Y:S01]  /*12a0*/  LEA R4, R3, UR4, 0x1 ;  /* 0x0000000403047c11 */ /* 0x000fe2000f8e08ff */
[----:B------:R-:W-:Y:S01]  /*12b0*/  STL [R1+0x3c], R8 ;  /* 0x00003c0801007387 */ /* 0x000fe20000100800 */
[----:B------:R-:W-:Y:S02]  /*12c0*/  LEA R3, R6, UR4, 0x1 ;  /* 0x0000000406037c11 */ /* 0x000fe4000f8e08ff */
[----:B------:R-:W-:Y:S01]  /*12d0*/  SHF.R.S32.HI R17, RZ, 0x1f, R16 ;  /* 0x0000001fff117819 */ /* 0x000fe20000011410 */
[----:B------:R-:W-:Y:S01]  /*12e0*/  STL [R1+0x34], R7 ;  /* 0x0000340701007387 */ /* 0x000fe20000100800 */
[----:B------:R-:W-:-:S03]  /*12f0*/  IADD3 R220, R18, 0x20, RZ ;  /* 0x0000002012dc7810 */ /* 0x000fc60007ffe0ff */
[----:B------:R0:W-:Y:S04]  /*1300*/  STL [R1+0x84], R0 ;  /* 0x0000840001007387 */ /* 0x0001e80000100800 */
[----:B------:R1:W-:Y:S01]  /*1310*/  STL [R1+0x80], R4 ;  /* 0x0000800401007387 */ /* 0x0003e20000100800 */
[----:B0-----:R-:W-:-:S05]  /*1320*/  IMAD R0, R5, 0x8, R15 ;  /* 0x0000000805007824 */ /* 0x001fca00078e020f */
[----:B------:R1:W-:Y:S04]  /*1330*/  STL [R1+0x8c], R0 ;  /* 0x00008c0001007387 */ /* 0x0003e80000100800 */
[----:B------:R1:W-:Y:S02]  /*1340*/  STL [R1+0x7c], R3 ;  /* 0x00007c0301007387 */ /* 0x0003e40000100800 */
.L_x_6894:
[----:B0123--:R-:W0:Y:S01]  /*1350*/  LDC.64 R4, c[0x0][0xc88] ;  /* 0x00032200ff047b82 */ /* 0x00fe220000000a00 */
[----:B------:R-:W-:Y:S01]  /*1360*/  ULDC.64 UR4, c[0x0][0x208] ;  /* 0x0000820000047ab9 */ /* 0x000fe20000000a00 */
[----:B0-----:R-:W-:-:S05]  /*1370*/  IMAD.WIDE R4, R151, 0x4, R4 ;  /* 0x0000000497047825 */ /* 0x001fca00078e0204 */
[----:B------:R-:W2:Y:S01]  /*1380*/  LDG.E R31, desc[UR4][R4.64] ;  /* 0x00000004041f7981 */ /* 0x000ea2000c1e1900 */
[----:B------:R-:W-:Y:S05]  /*1390*/  YIELD ;  /* 0x0000000000007946 */ /* 0x000fea0003800000 */
[----:B------:R-:W-:Y:S01]  /*13a0*/  ULDC.64 UR4, c[0x0][0xa28] ;  /* 0x00028a0000047ab9 */ /* 0x000fe20000000a00 */
[----:B------:R-:W-:Y:S01]  /*13b0*/  ULDC.64 UR8, c[0x0][0xa18] ;  /* 0x0002860000087ab9 */ /* 0x000fe20000000a00 */
[----:B------:R-:W-:Y:S01]  /*13c0*/  ISETP.NE.U32.AND P1, PT, RZ, UR4, PT ;  /* 0x00000004ff007c0c */ /* 0x000fe2000bf25070 */
[----:B------:R-:W-:Y:S01]  /*13d0*/  ULDC.64 UR6, c[0x0][0xa08] ;  /* 0x0002820000067ab9 */ /* 0x000fe20000000a00 */
[----:B------:R-:W-:Y:S01]  /*13e0*/  IMAD.MOV.U32 R11, RZ, RZ, RZ ;  /* 0x000000ffff0b7224 */ /* 0x000fe200078e00ff */
[----:B------:R-:W-:Y:S01]  /*13f0*/  ISETP.NE.U32.AND P0, PT, RZ, UR6, PT ;  /* 0x00000006ff007c0c */ /* 0x000fe2000bf05070 */
[----:B------:R-:W-:Y:S01]  /*1400*/  ULDC.64 UR10, c[0x0][0x208] ;  /* 0x00008200000a7ab9 */ /* 0x000fe20000000a00 */
[----:B------:R-:W-:Y:S01]  /*1410*/  ISETP.NE.AND.EX P1, PT, RZ, UR5, PT, P1 ;  /* 0x00000005ff007c0c */ /* 0x000fe2000bf25310 */
[----:B------:R-:W-:Y:S01]  /*1420*/  IMAD.MOV.U32 R27, RZ, RZ, RZ ;  /* 0x000000ffff1b7224 */ /* 0x000fe200078e00ff */
[----:B------:R-:W-:-:S02]  /*1430*/  ISETP.NE.AND.EX P0, PT, RZ, UR7, PT, P0 ;  /* 0x00000007ff007c0c */ /* 0x000fc4000bf05300 */
[----:B--2---:R-:W-:Y:S01]  /*1440*/  SHF.R.S32.HI R0, RZ, 0x1f, R31 ;  /* 0x0000001fff007819 */ /* 0x004fe2000001141f */
[----:B------:R0:W-:Y:S08]  /*1450*/  STL [R1+0x5c], R31 ;  /* 0x00005c1f01007387 */ /* 0x0001f00000100800 */
[C---:B------:R-:W-:Y:S02]  /*1460*/  @P1 LEA R6, P2, R31.reuse, UR4, 0x2 ;  /* 0x000000041f061c11 */ /* 0x040fe4000f8410ff */
[C---:B------:R-:W-:Y:S01]  /*1470*/  SHF.L.U32 R32, R31.reuse, 0x2, RZ ;  /* 0x000000021f207819 */ /* 0x040fe200000006ff */
[----:B------:R0:W-:Y:S01]  /*1480*/  STL [R1+0x70], R0 ;  /* 0x0000700001007387 */ /* 0x0001e20000100800 */
[----:B------:R-:W-:-:S02]  /*1490*/  @P1 LEA.HI.X R7, R31, UR5, R0, 0x2, P2 ;  /* 0x000000051f071c11 */ /* 0x000fc400090f1400 */
[----:B------:R-:W-:Y:S01]  /*14a0*/  ISETP.NE.U32.AND P2, PT, RZ, UR8, PT ;  /* 0x00000008ff007c0c */ /* 0x000fe2000bf45070 */
[----:B------:R-:W-:Y:S01]  /*14b0*/  ULDC UR4, c[0x0][0x288] ;  /* 0x0000a20000047ab9 */ /* 0x000fe20000000800 */
[----:B------:R0:W-:Y:S01]  /*14c0*/  STL [R1+0x64], R32 ;  /* 0x0000642001007387 */ /* 0x0001e20000100800 */
[----:B------:R-:W-:Y:S01]  /*14d0*/  IMAD.U32 R161, RZ, RZ, UR4 ;  /* 0x00000004ffa17e24 */ /* 0x000fe2000f8e00ff */
[----:B------:R-:W-:Y:S01]  /*14e0*/  ISETP.NE.AND.EX P2, PT, RZ, UR9, PT, P2 ;  /* 0x00000009ff007c0c */ /* 0x000fe2000bf45320 */
[----:B------:R-:W-:Y:S01]  /*14f0*/  ULDC.64 UR4, c[0x0][0x418] ;  /* 0x0001060000047ab9 */ /* 0x000fe20000000a00 */
[----:B------:R0:W5:Y:S01]  /*1500*/  @P1 LDG.E R11, desc[UR10][R6.64] ;  /* 0x0000000a060b1981 */ /* 0x000162000c1e1900 */
[----:B------:R-:W-:Y:S01]  /*1510*/  UISETP.NE.U32.AND UP0, UPT, UR4, URZ, UPT ;  /* 0x0000003f0400728c */ /* 0x000fe2000bf05070 */
[----:B------:R-:W-:Y:S02]  /*1520*/  SHF.L.U64.HI R28, R31, 0x2, R0 ;  /* 0x000000021f1c7819 */ /* 0x000fe40000010200 */
[----:B------:R-:W-:Y:S01]  /*1530*/  ULDC UR4, c[0x0][0x424] ;  /* 0x0001090000047ab9 */ /* 0x000fe20000000800 */
[----:B------:R-:W-:Y:S01]  /*1540*/  UISETP.NE.AND.EX UP0, UPT, UR5, URZ, UPT, UP0 ;  /* 0x0000003f0500728c */ /* 0x000fe2000bf05300 */
[----:B----4-:R-:W-:-:S02]  /*1550*/  IADD3 R8, P3, R32, UR6, RZ ;  /* 0x0000000620087c10 */ /* 0x010fc4000ff7e0ff */
[----:B------:R-:W-:Y:S01]  /*1560*/  ULDC UR5, c[0x0][0x2f0] ;  /* 0x0000bc0000057ab9 */ /* 0x000fe20000000800 */
[----:B------:R-:W-:Y:S01]  /*1570*/  USEL UR4, UR4, 0x1, UP0 ;  /* 0x0000000104047887 */ /* 0x000fe20008000000 */
[----:B------:R-:W-:Y:S02]  /*1580*/  IADD3.X R9, R28, UR7, RZ, P3, !PT ;  /* 0x000000071c097c10 */ /* 0x000fe40009ffe4ff */
[----:B------:R-:W-:Y:S01]  /*1590*/  @P2 IADD3 R4, P1, R32, UR8, RZ ;  /* 0x0000000820042c10 */ /* 0x000fe2000ff3e0ff */
[----:B------:R-:W-:Y:S02]  /*15a0*/  UIMAD UR4, UR4, UR5, URZ ;  /* 0x00000005040472a4 */ /* 0x000fe4000f8e023f */
[----:B------:R0:W5:Y:S01]  /*15b0*/  @P0 LDG.E R27, desc[UR10][R8.64] ;  /* 0x0000000a081b0981 */ /* 0x000162000c1e1900 */
[----:B------:R-:W-:Y:S01]  /*15c0*/  @P2 IADD3.X R5, R28, UR9, RZ, P1, !PT ;  /* 0x000000091c052c10 */ /* 0x000fe20008ffe4ff */
[----:B------:R-:W-:Y:S02]  /*15d0*/  ULDC UR5, c[0x0][0x348] ;  /* 0x0000d20000057ab9 */ /* 0x000fe40000000800 */
[----:B------:R-:W-:Y:S01]  /*15e0*/  IMAD.U32 R25, RZ, RZ, UR5 ;  /* 0x00000005ff197e24 */ /* 0x000fe2000f8e00ff */
[----:B------:R-:W-:Y:S01]  /*15f0*/  MOV R26, UR4 ;  /* 0x00000004001a7c02 */ /* 0x000fe20008000f00 */
[----:B------:R0:W5:Y:S01]  /*1600*/  @P2 LDG.E R161, desc[UR10][R4.64] ;  /* 0x0000000a04a12981 */ /* 0x000162000c1e1900 */
[----:B------:R-:W-:Y:S05]  /*1610*/  @P2 BRA `(.L_x_6664) ;  /* 0x0000000000282947 */ /* 0x000fea0003800000 */
[----:B------:R-:W-:Y:S02]  /*1620*/  ULDC.64 UR4, c[0x0][0xa00] ;  /* 0x0002800000047ab9 */ /* 0x000fe40000000a00 */
[----:B------:R-:W-:-:S04]  /*1630*/  ISETP.NE.U32.AND P1, PT, RZ, UR4, PT ;  /* 0x00000004ff007c0c */ /* 0x000fc8000bf25070 */
[----:B------:R-:W-:-:S13]  /*1640*/  ISETP.NE.AND.EX P1, PT, RZ, UR5, PT, P1 ;  /* 0x00000005ff007c0c */ /* 0x000fda000bf25310 */
[----:B------:R-:W-:Y:S05]  /*1650*/  @!P1 BRA `(.L_x_6664) ;  /* 0x0000000000189947 */ /* 0x000fea0003800000 */
[----:B0-----:R-:W0:Y:S01]  /*1660*/  LDC.64 R4, c[0x0][0xa00] ;  /* 0x00028000ff047b82 */ /* 0x001e220000000a00 */
[----:B------:R-:W-:Y:S01]  /*1670*/  ULDC.64 UR4, c[0x0][0x208] ;  /* 0x0000820000047ab9 */ /* 0x000fe20000000a00 */
[----:B0-----:R-:W-:-:S05]  /*1680*/  IMAD.WIDE R4, R31, 0x4, R4 ;  /* 0x000000041f047825 */ /* 0x001fca00078e0204 */
[----:B-----5:R-:W2:Y:S04]  /*1690*/  LDG.E R161, desc[UR4][R4.64] ;  /* 0x0000000404a17981 */ /* 0x020ea8000c1e1900 */
[----:B------:R-:W2:Y:S02]  /*16a0*/  LDG.E R0, desc[UR4][R4.64+0x4] ;  /* 0x0000040404007981 */ /* 0x000ea4000c1e1900 */
[----:B--2---:R-:W-:-:S07]  /*16b0*/  IMAD.IADD R161, R0, 0x1, -R161 ;  /* 0x0000000100a17824 */ /* 0x004fce00078e0aa1 */
.L_x_6664:
[C---:B------:R-:W-:Y:S01]  /*16c0*/  LOP3.LUT R30, R150.reuse, 0xffff, RZ, 0xc0, !PT ;  /* 0x0000ffff961e7812 */ /* 0x040fe200078ec0ff */
[----:B------:R-:W-:Y:S01]  /*16d0*/  ULDC.64 UR4, c[0x0][0xa20] ;  /* 0x0002880000047ab9 */ /* 0x000fe20000000a00 */
[----:B------:R1:W-:Y:S01]  /*16e0*/  STL [R1+0x6c], R149 ;  /* 0x00006c9501007387 */ /* 0x0003e20000100800 */
[----:B------:R-:W-:Y:S02]  /*16f0*/  ISETP.NE.U32.AND P1, PT, RZ, UR4, PT ;  /* 0x00000004ff007c0c */ /* 0x000fe4000bf25070 */
[C---:B------:R-:W-:Y:S01]  /*1700*/  LOP3.LUT R3, R150.reuse, 0xff000000, RZ, 0xc0, !PT ;  /* 0xff00000096037812 */ /* 0x040fe200078ec0ff */
[----:B------:R1:W-:Y:S01]  /*1710*/  STL [R1+0x58], R30 ;  /* 0x0000581e01007387 */ /* 0x0003e20000100800 */
[----:B------:R-:W-:Y:S02]  /*1720*/  ISETP.NE.AND.EX P1, PT, RZ, UR5, PT, P1 ;  /* 0x00000005ff007c0c */ /* 0x000fe4000bf25310 */
[----:B0-----:R-:W-:Y:S02]  /*1730*/  LOP3.LUT R0, R150, 0xff0000, RZ, 0xc0, !PT ;  /* 0x00ff000096007812 */ /* 0x001fe400078ec0ff */
[----:B------:R-:W-:-:S04]  /*1740*/  SHF.R.U32.HI R3, RZ, 0x8, R3 ;  /* 0x00000008ff037819 */ /* 0x000fc80000011603 */
[----:B------:R-:W-:-:S05]  /*1750*/  LEA.HI R10, R0, R3, RZ, 0x10 ;  /* 0x00000003000a7211 */ /* 0x000fca00078f80ff */
[----:B-1----:R-:W-:Y:S05]  /*1760*/  @!P1 BRA `(.L_x_6665) ;  /* 0x0000000000149947 */ /* 0x002fea0003800000 */
[----:B------:R-:W-:Y:S01]  /*1770*/  IADD3 R4, P0, R32, UR4, RZ ;  /* 0x0000000420047c10 */ /* 0x000fe2000ff1e0ff */
[----:B------:R-:W-:-:S03]  /*1780*/  ULDC.64 UR6, c[0x0][0x208] ;  /* 0x0000820000067ab9 */ /* 0x000fc60000000a00 */
[----:B------:R-:W-:-:S05]  /*1790*/  IADD3.X R5, R28, UR5, RZ, P0, !PT ;  /* 0x000000051c057c10 */ /* 0x000fca00087fe4ff */
[----:B------:R0:W5:Y:S01]  /*17a0*/  LDG.E R26, desc[UR6][R4.64] ;  /* 0x00000006041a7981 */ /* 0x000162000c1e1900 */
[----:B------:R-:W-:Y:S05]  /*17b0*/  BRA `(.L_x_6666) ;  /* 0x0000000000147947 */ /* 0x000fea0003800000 */
.L_x_6665:
[----:B------:R-:W-:Y:S05]  /*17c0*/  @!P0 BRA `(.L_x_6666) ;  /* 0x0000000000108947 */ /* 0x000fea0003800000 */
[----:B------:R-:W-:Y:S02]  /*17d0*/  ULDC.64 UR4, c[0x0][0x208] ;  /* 0x0000820000047ab9 */ /* 0x000fe40000000a00 */
[----:B------:R-:W2:Y:S04]  /*17e0*/  LDG.E R3, desc[UR4][R8.64] ;  /* 0x0000000408037981 */ /* 0x000ea8000c1e1900 */
[----:B------:R-:W2:Y:S02]  /*17f0*/  LDG.E R26, desc[UR4][R8.64+0x4] ;  /* 0x00000404081a7981 */ /* 0x000ea4000c1e1900 */
[----:B--2---:R-:W-:-:S07]  /*1800*/  IMAD.IADD R26, R26, 0x1, -R3 ;  /* 0x000000011a1a7824 */ /* 0x004fce00078e0a03 */
.L_x_6666:
[----:B------:R-:W-:Y:S01]  /*1810*/  ULDC.64 UR4, c[0x0][0xa10] ;  /* 0x0002840000047ab9 */ /* 0x000fe20000000a00 */
[----:B------:R-:W2:Y:S01]  /*1820*/  LDL.LU R29, [R1] ;  /* 0x00000000011d7983 */ /* 0x000ea20000300800 */
[----:B------:R-:W-:Y:S01]  /*1830*/  ISETP.NE.U32.AND P0, PT, RZ, UR4, PT ;  /* 0x00000004ff007c0c */ /* 0x000fe2000bf05070 */
[----:B------:R-:W-:-:S03]  /*1840*/  ULDC.64 UR6, c[0x0][0x208] ;  /* 0x0000820000067ab9 */ /* 0x000fc60000000a00 */
[----:B------:R-:W-:Y:S01]  /*1850*/  ISETP.NE.AND.EX P0, PT, RZ, UR5, PT, P0 ;  /* 0x00000005ff007c0c */ /* 0x000fe2000bf05300 */
[----:B-----5:R-:W-:Y:S01]  /*1860*/  IMAD.IADD R12, R26, 0x1, -R11 ;  /* 0x000000011a0c7824 */ /* 0x020fe200078e0a0b */
[----:B------:R-:W-:-:S11]  /*1870*/  ULDC.64 UR4, c[0x0][0xa30] ;  /* 0x00028c0000047ab9 */ /* 0x000fd60000000a00 */
[----:B0-----:R-:W0:Y:S02]  /*1880*/  @P0 LDC.64 R4, c[0x0][0xa10] ;  /* 0x00028400ff040b82 */ /* 0x001e240000000a00 */
[----:B0-----:R-:W-:-:S05]  /*1890*/  @P0 IMAD.WIDE R4, R31, 0x4, R4 ;  /* 0x000000041f040825 */ /* 0x001fca00078e0204 */
[----:B------:R-:W3:Y:S04]  /*18a0*/  @P0 LDG.E R0, desc[UR6][R4.64] ;  /* 0x0000000604000981 */ /* 0x000ee8000c1e1900 */
[----:B------:R-:W3:Y:S01]  /*18b0*/  @P0 LDG.E R3, desc[UR6][R4.64+0x4] ;  /* 0x0000040604030981 */ /* 0x000ee2000c1e1900 */
[----:B------:R-:W-:Y:S01]  /*18c0*/  ISETP.NE.U32.AND P1, PT, RZ, UR4, PT ;  /* 0x00000004ff007c0c */ /* 0x000fe2000bf25070 */
[----:B------:R-:W-:Y:S01]  /*18d0*/  IMAD.MOV.U32 R147, RZ, RZ, R26 ;  /* 0x000000ffff937224 */ /* 0x000fe200078e001a */
[----:B------:R-:W-:Y:S02]  /*18e0*/  LOP3.LUT R13, R10, 0xff, RZ, 0xc0, !PT ;  /* 0x000000ff0a0d7812 */ /* 0x000fe400078ec0ff */
[----:B------:R-:W-:Y:S02]  /*18f0*/  ISETP.NE.AND.EX P1, PT, RZ, UR5, PT, P1 ;  /* 0x00000005ff007c0c */ /* 0x000fe4000bf25310 */
[----:B------:R-:W-:Y:S01]  /*1900*/  SHF.R.U32.HI R8, RZ, 0x10, R10 ;  /* 0x00000010ff087819 */ /* 0x000fe2000001160a */
[----:B------:R0:W-:Y:S01]  /*1910*/  STL [R1+0x74], R13 ;  /* 0x0000740d01007387 */ /* 0x0001e20000100800 */
[----:B------:R-:W-:Y:S09]  /*1920*/  BSSY B0, `(.L_x_6667) ;  /* 0x000002e000007945 */ /* 0x000ff20003800000 */
[----:B------:R-:W-:-:S04]  /*1930*/  @P1 IADD3 R6, P2, R32, UR4, RZ ;  /* 0x0000000420061c10 */ /* 0x000fc8000ff5e0ff */
[----:B------:R-:W-:-:S05]  /*1940*/  @P1 IADD3.X R7, R28, UR5, RZ, P2, !PT ;  /* 0x000000051c071c10 */ /* 0x000fca00097fe4ff */
[----:B------:R0:W5:Y:S01]  /*1950*/  @P1 LDG.E R147, desc[UR6][R6.64] ;  /* 0x0000000606931981 */ /* 0x000162000c1e1900 */
[----:B--2---:R-:W-:Y:S02]  /*1960*/  LOP3.LUT R29, R29, 0xffffffbf, RZ, 0xc0, !PT ;  /* 0xffffffbf1d1d7812 */ /* 0x004fe400078ec0ff */
[----:B---3--:R-:W-:-:S05]  /*1970*/  @P0 IADD3 R25, -R0, R3, RZ ;  /* 0x0000000300190210 */ /* 0x008fca0007ffe1ff */
[----:B------:R-:W-:-:S04]  /*1980*/  IMAD.IADD R162, R12, 0x1, R25 ;  /* 0x000000010ca27824 */ /* 0x000fc800078e0219 */
[C---:B------:R-:W-:Y:S01]  /*1990*/  VIADD R0, R162.reuse, 0xaf ;  /* 0x000000afa2007836 */ /* 0x040fe20000000000 */
[----:B------:R-:W-:-:S03]  /*19a0*/  ISETP.GE.AND P3, PT, R162, 0x1, PT ;  /* 0x00000001a200780c */ /* 0x000fc60003f66270 */
[----:B------:R-:W-:-:S05]  /*19b0*/  IMAD.HI R0, R0, 0x2e8ba2e9, RZ ;  /* 0x2e8ba2e900007827 */ /* 0x000fca00078e02ff */
[----:B------:R-:W-:-:S04]  /*19c0*/  SHF.R.U32.HI R3, RZ, 0x1f, R0 ;  /* 0x0000001fff037819 */ /* 0x000fc80000011600 */
[----:B------:R-:W-:Y:S01]  /*19d0*/  LEA.HI.SX32 R160, R0, R3, 0x1b ;  /* 0x0000000300a07211 */ /* 0x000fe200078fdaff */
[----:B------:R-:W-:Y:S01]  /*19e0*/  IMAD.MOV.U32 R3, RZ, RZ, RZ ;  /* 0x000000ffff037224 */ /* 0x000fe200078e00ff */
[----:B------:R-:W-:-:S05]  /*19f0*/  @P3 LOP3.LUT R29, R29, 0x40, RZ, 0xfc, !PT ;  /* 0x000000401d1d3812 */ /* 0x000fca00078efcff */
[----:B------:R0:W-:Y:S04]  /*1a00*/  STL [R1], R29 ;  /* 0x0000001d01007387 */ /* 0x0001e80000100800 */
[----:B------:R0:W-:Y:S01]  /*1a10*/  STL [R1+0x60], R8 ;  /* 0x0000600801007387 */ /* 0x0001e20000100800 */
[----:B------:R-:W-:Y:S05]  /*1a20*/  @!P3 BRA `(.L_x_6668) ;  /* 0x000000000074b947 */ /* 0x000fea0003800000 */
[----:B------:R-:W-:Y:S01]  /*1a30*/  ISETP.NE.AND P0, PT, R8, RZ, PT ;  /* 0x000000ff0800720c */ /* 0x000fe20003f05270 */
[----:B------:R-:W-:-:S03]  /*1a40*/  ULDC UR4, c[0x0][0x9f0] ;  /* 0x00027c0000047ab9 */ /* 0x000fc60000000800 */
[----:B------:R-:W-:-:S04]  /*1a50*/  SEL R9, R8, UR4, P0 ;  /* 0x0000000408097c07 */ /* 0x000fc80008000000 */
[-C--:B0-----:R-:W-:Y:S02]  /*1a60*/  IABS R6, R9.reuse ;  /* 0x0000000900067213 */ /* 0x081fe40000000000 */
        /* <DEDUP_REMOVED lines=25> */
.L_x_6668:
[----:B------:R-:W-:Y:S05]  /*1c00*/  BSYNC B0 ;  /* 0x0000000000007941 */ /* 0x000fea0003800000 */
.L_x_6667:
[----:B------:R-:W-:-:S05]  /*1c10*/  IMAD R0, R13, R3, RZ ;  /* 0x000000030d007224 */ /* 0x000fca00078e02ff */
        /* <DEDUP_REMOVED lines=12> */
[----:B------:R-:W-:Y:S02]  /*1ce0*/  @P0 LEA.HI.SX32 R24, R0, R3, 0x1b ;  /* 0x0000000300180211 */ /* 0x000fe400078fdaff */
[----:B------:R-:W-:Y:S02]  /*1cf0*/  PLOP3.LUT P0, PT, PT, PT, PT, 0x80, 0x0 ;  /* 0x000000000000781c */ /* 0x000fe40003f0f070 */
        /* <DEDUP_REMOVED lines=10> */
[----:B------:R1:W2:Y:S01]  /*1da0*/  LDC.64 R14, c[0x4][R0] ;  /* 0x01000000000e7b82 */ /* 0x0002a20000000a00 */
[----:B------:R-:W-:Y:S01]  /*1db0*/  IMAD.U32 R5, RZ, RZ, UR5 ;  /* 0x00000005ff057e24 */ /* 0x000fe2000f8e00ff */
[----:B------:R-:W-:Y:S01]  /*1dc0*/  ULDC.64 UR4, c[0x4][0x1c0] ;  /* 0x0100700000047ab9 */ /* 0x000fe20000000a00 */
[----:B------:R-:W-:Y:S01]  /*1dd0*/  MOV R10, UR6 ;  /* 0x00000006000a7c02 */ /* 0x000fe20008000f00 */
[----:B0-----:R-:W-:Y:S02]  /*1de0*/  IMAD.U32 R6, RZ, RZ, UR4 ;  /* 0x00000004ff067e24 */ /* 0x001fe4000f8e00ff */
[----:B------:R-:W-:-:S02]  /*1df0*/  IMAD.U32 R7, RZ, RZ, UR5 ;  /* 0x00000005ff077e24 */ /* 0x000fc4000f8e00ff */
[----:B------:R-:W-:Y:S02]  /*1e00*/  IMAD.U32 R11, RZ, RZ, UR7 ;  /* 0x00000007ff0b7e24 */ /* 0x000fe4000f8e00ff */
[----:B------:R-:W-:Y:S02]  /*1e10*/  IMAD.MOV.U32 R8, RZ, RZ, 0x70 ;  /* 0x00000070ff087424 */ /* 0x000fe400078e00ff */
[----:B------:R-:W-:Y:S02]  /*1e20*/  IMAD.MOV.U32 R12, RZ, RZ, 0x1 ;  /* 0x00000001ff0c7424 */ /* 0x000fe400078e00ff */
[----:B-1----:R-:W-:-:S07]  /*1e30*/  IMAD.MOV.U32 R13, RZ, RZ, RZ ;  /* 0x000000ffff0d7224 */ /* 0x002fce00078e00ff */
[----:B------:R-:W-:-:S07]  /*1e40*/  LEPC R20, `(.L_x_6671) ;  /* 0x000000001014794e */ /* 0x000fce0000000000 */
[----:B--2--5:R-:W-:Y:S05]  /*1e50*/  CALL.ABS.NOINC R14 ;  /* 0x000000000e007343 */ /* 0x024fea0003c00000 */
.L_x_6671:
[----:B------:R-:W-:Y:S05]  /*1e60*/  BSYNC B6 ;  /* 0x0000000000067941 */ /* 0x000fea0003800000 */
.L_x_6670:
        /* <DEDUP_REMOVED lines=20> */
.L_x_6673:
[----:B------:R-:W-:Y:S05]  /*1fb0*/  BSYNC B6 ;  /* 0x0000000000067941 */ /* 0x000fea0003800000 */
.L_x_6672:
[----:B------:R-:W-:Y:S01]  /*1fc0*/  ULDC.64 UR4, c[0x0][0x9f8] ;  /* 0x00027e0000047ab9 */ /* 0x000fe20000000a00 */
[----:B------:R-:W-:Y:S01]  /*1fd0*/  MOV R0, R31 ;  /* 0x0000001f00007202 */ /* 0x000fe20000000f00 */
[----:B------:R-:W-:Y:S01]  /*1fe0*/  ULDC.64 UR6, c[0x0][0x208] ;  /* 0x0000820000067ab9 */ /* 0x000fe20000000a00 */
[----:B------:R-:W-:Y:S01]  /*1ff0*/  ISETP.NE.U32.AND P0, PT, RZ, UR4, PT ;  /* 0x00000004ff007c0c */ /* 0x000fe2000bf05070 */
[----:B0-----:R-:W0:Y:S08]  /*2000*/  LDC R13, c[0x0][0x3f4] ;  /* 0x0000fd00ff0d7b82 */ /* 0x001e300000000800 */
[----:B------:R-:W1:Y:S01]  /*2010*/  LDC.64 R42, c[0x0][0x300] ;  /* 0x0000c000ff2a7b82 */ /* 0x000e620000000a00 */
[----:B------:R-:W-:Y:S01]  /*2020*/  ISETP.NE.AND.EX P0, PT, RZ, UR5, PT, P0 ;  /* 0x00000005ff007c0c */ /* 0x000fe2000bf05300 */
[----:B------:R-:W-:Y:S01]  /*2030*/  IMAD.IADD R119, R27, 0x1, R26 ;  /* 0x000000011b777824 */ /* 0x000fe200078e021a */
[----:B------:R-:W-:Y:S01]  /*2040*/  LOP3.LUT R29, R29, 0xfffffffe, RZ, 0xc0, !PT ;  /* 0xfffffffe1d1d7812 */ /* 0x000fe200078ec0ff */
[----:B------:R-:W2:Y:S04]  /*2050*/  LDL R26, [R1+0x40] ;  /* 0x00004000011a7983 */ /* 0x000ea80000100800 */
[----:B------:R-:W3:Y:S01]  /*2060*/  LDL R27, [R1+0x44] ;  /* 0x00004400011b7983 */ /* 0x000ee20000100800 */
[----:B------:R-:W4:Y:S03]  /*2070*/  LDC.64 R108, c[0x0][0x3f8] ;  /* 0x0000fe00ff6c7b82 */ /* 0x000f260000000a00 */
[----:B------:R-:W3:Y:S02]  /*2080*/  LDL R14, [R1+0x3c] ;  /* 0x00003c00010e7983 */ /* 0x000ee40000100800 */
[----:B------:R-:W-:Y:S01]  /*2090*/  @P0 IADD3 R4, P1, R32, UR4, RZ ;  /* 0x0000000420040c10 */ /* 0x000fe2000ff3e0ff */
[----:B------:R-:W4:Y:S02]  /*20a0*/  S2R R20, SR_TID.X ;  /* 0x0000000000147919 */ /* 0x000f240000002100 */
[----:B------:R-:W4:Y:S01]  /*20b0*/  LDC.64 R114, c[0x0][0x408] ;  /* 0x00010200ff727b82 */ /* 0x000f220000000a00 */
[----:B------:R-:W-:Y:S01]  /*20c0*/  @P0 IADD3.X R5, R28, UR5, RZ, P1, !PT ;  /* 0x000000051c050c10 */ /* 0x000fe20008ffe4ff */
[----:B------:R-:W-:-:S04]  /*20d0*/  ULDC.64 UR4, c[0x0][0xa08] ;  /* 0x0002820000047ab9 */ /* 0x000fc80000000a00 */
[----:B------:R4:W2:Y:S01]  /*20e0*/  @P0 LDG.E R0, desc[UR6][R4.64] ;  /* 0x0000000604000981 */ /* 0x0008a2000c1e1900 */
[----:B0-----:R-:W-:Y:S01]  /*20f0*/  ISETP.GE.AND P2, PT, R16, R13, PT ;  /* 0x0000000d1000720c */ /* 0x001fe20003f46270 */
[-C--:B-1----:R-:W-:Y:S01]  /*2100*/  IMAD.WIDE.U32 R6, R119, R42.reuse, RZ ;  /* 0x0000002a77067225 */ /* 0x082fe200078e00ff */
[----:B------:R-:W-:Y:S02]  /*2110*/  SHF.R.S32.HI R21, RZ, 0x1f, R119 ;  /* 0x0000001fff157819 */ /* 0x000fe40000011477 */
[----:B------:R-:W-:Y:S02]  /*2120*/  ISETP.NE.U32.AND P0, PT, RZ, UR4, PT ;  /* 0x00000004ff007c0c */ /* 0x000fe4000bf05070 */
[----:B------:R-:W-:Y:S01]  /*2130*/  SHF.R.S32.HI R10, RZ, 0x1f, R22 ;  /* 0x0000001fff0a7819 */ /* 0x000fe20000011416 */
[----:B------:R-:W-:Y:S01]  /*2140*/  IMAD R8, R21, R42, RZ ;  /* 0x0000002a15087224 */ /* 0x000fe200078e02ff */
[----:B------:R-:W-:Y:S01]  /*2150*/  ISETP.NE.AND.EX P0, PT, RZ, UR5, PT, P0 ;  /* 0x00000005ff007c0c */ /* 0x000fe2000bf05300 */
[----:B------:R-:W-:Y:S01]  /*2160*/  ULDC.64 UR4, c[0x0][0x308] ;  /* 0x0000c20000047ab9 */ /* 0x000fe20000000a00 */
[----:B------:R-:W-:Y:S01]  /*2170*/  SHF.R.S32.HI R19, RZ, 0x1f, R18 ;  /* 0x0000001fff137819 */ /* 0x000fe20000011412 */
[----:B------:R-:W-:-:S02]  /*2180*/  IMAD R3, R119, R43, R8 ;  /* 0x0000002b77037224 */ /* 0x000fc400078e0208 */
[----:B------:R-:W-:Y:S02]  /*2190*/  @P2 LOP3.LUT R29, R29, 0x1, RZ, 0xfc, !PT ;  /* 0x000000011d1d2812 */ /* 0x000fe400078efcff */
[----:B------:R-:W-:Y:S01]  /*21a0*/  IMAD.IADD R7, R7, 0x1, R3 ;  /* 0x0000000107077824 */ /* 0x000fe200078e0203 */
[----:B----4-:R-:W-:Y:S02]  /*21b0*/  SHF.R.U32.HI R20, RZ, 0x7, R20 ;  /* 0x00000007ff147819 */ /* 0x010fe40000011614 */
[----:B------:R0:W-:Y:S01]  /*21c0*/  STL [R1], R29 ;  /* 0x0000001d01007387 */ /* 0x0001e20000100800 */
[----:B------:R-:W-:Y:S01]  /*21d0*/  IMAD.WIDE.U32 R4, R30, UR4, R6 ;  /* 0x000000041e047c25 */ /* 0x000fe2000f8e0006 */
[----:B------:R-:W-:Y:S02]  /*21e0*/  ISETP.NE.AND P6, PT, R20, 0x1, PT ;  /* 0x000000011400780c */ /* 0x000fe40003fc5270 */
[----:B------:R-:W4:Y:S01]  /*21f0*/  LDL R8, [R1+0x54] ;  /* 0x0000540001087983 */ /* 0x000f220000100800 */
[----:B------:R-:W-:Y:S01]  /*2200*/  IMAD R5, R30, UR5, R5 ;  /* 0x000000051e057c24 */ /* 0x000fe2000f8e0205 */
[----:B------:R-:W-:Y:S01]  /*2210*/  ULDC.64 UR4, c[0x0][0x310] ;  /* 0x0000c40000047ab9 */ /* 0x000fe20000000a00 */
[C---:B------:R-:W-:Y:S01]  /*2220*/  VIADD R11, R22.reuse, 0x40 ;  /* 0x00000040160b7836 */ /* 0x040fe20000000000 */
[----:B------:R-:W4:Y:S01]  /*2230*/  LDL R12, [R1+0x50] ;  /* 0x00005000010c7983 */ /* 0x000f220000100800 */
[----:B------:R-:W-:-:S02]  /*2240*/  VIADD R28, R22, 0x20 ;  /* 0x00000020161c7836 */ /* 0x000fc40000000000 */
[----:B------:R-:W-:Y:S02]  /*2250*/  IMAD.SHL.U32 R11, R11, 0x40, RZ ;  /* 0x000000400b0b7824 */ /* 0x000fe400078e00ff */
[----:B------:R-:W-:Y:S02]  /*2260*/  IMAD.SHL.U32 R28, R28, 0x40, RZ ;  /* 0x000000401c1c7824 */ /* 0x000fe400078e00ff */
[-C--:B------:R-:W-:Y:S01]  /*2270*/  IMAD.WIDE.U32 R110, R22, R114.reuse, R18 ;  /* 0x00000072166e7225 */ /* 0x080fe200078e0012 */
[----:B------:R-:W-:Y:S02]  /*2280*/  LOP3.LUT R11, R11, 0x1c0, RZ, 0xc0, !PT ;  /* 0x000001c00b0b7812 */ /* 0x000fe400078ec0ff */
[----:B------:R-:W-:Y:S01]  /*2290*/  LOP3.LUT R28, R28, 0x1c0, RZ, 0xc0, !PT ;  /* 0x000001c01c1c7812 */ /* 0x000fe200078ec0ff */
[----:B------:R-:W-:Y:S01]  /*22a0*/  IMAD.WIDE.U32 R112, R22, R114, R16 ;  /* 0x0000007216707225 */ /* 0x000fe200078e0010 */
[C---:B------:R-:W-:Y:S02]  /*22b0*/  SHF.L.U64.HI R117, R42.reuse, 0x5, R43 ;  /* 0x000000052a757819 */ /* 0x040fe4000001022b */
[----:B------:R-:W-:Y:S01]  /*22c0*/  SHF.L.U32 R116, R42, 0x5, RZ ;  /* 0x000000052a747819 */ /* 0x000fe200000006ff */
[----:B0-----:R-:W-:-:S02]  /*22d0*/  VIADD R29, R22, 0xa0 ;  /* 0x000000a0161d7836 */ /* 0x001fc40000000000 */
[----:B------:R-:W-:-:S04]  /*22e0*/  IMAD.WIDE.U32 R106, R22, R108, R16 ;  /* 0x0000006c166a7225 */ /* 0x000fc800078e0010 */
[----:B------:R-:W-:-:S04]  /*22f0*/  IMAD.WIDE.U32 R158, R22, R42, R116 ;  /* 0x0000002a169e7225 */ /* 0x000fc800078e0074 */
[----:B------:R-:W-:Y:S01]  /*2300*/  IMAD.SHL.U32 R29, R29, 0x40, RZ ;  /* 0x000000401d1d7824 */ /* 0x000fe200078e00ff */
[----:B------:R-:W-:Y:S01]  /*2310*/  IADD3 R125, P1, R116, R158, RZ ;  /* 0x0000009e747d7210 */ /* 0x000fe20007f3e0ff */
[----:B------:R-:W-:-:S03]  /*2320*/  IMAD.WIDE.U32 R104, R22, R108, R18 ;  /* 0x0000006c16687225 */ /* 0x000fc600078e0012 */
[----:B------:R-:W-:Y:S01]  /*2330*/  LOP3.LUT R29, R29, 0x1c0, RZ, 0xc0, !PT ;  /* 0x000001c01d1d7812 */ /* 0x000fe200078ec0ff */
[----:B------:R-:W-:-:S03]  /*2340*/  IMAD.WIDE.U32 R120, R22, R42, R16 ;  /* 0x0000002a16787225 */ /* 0x000fc600078e0010 */
[----:B------:R-:W-:Y:S01]  /*2350*/  SHF.R.U32.HI R164, RZ, 0x3, R29 ;  /* 0x00000003ffa47819 */ /* 0x000fe2000001161d */
[----:B------:R-:W-:Y:S01]  /*2360*/  VIADD R163, R20, 0x8 ;  /* 0x0000000814a37836 */ /* 0x000fe20000000000 */
[--C-:B------:R-:W-:Y:S01]  /*2370*/  SHF.L.U64.HI R140, R42, 0x6, R43.reuse ;  /* 0x000000062a8c7819 */ /* 0x100fe2000001022b */
[----:B------:R-:W-:Y:S01]  /*2380*/  IMAD.SHL.U32 R32, R114, 0x20, RZ ;  /* 0x0000002072207824 */ /* 0x000fe200078e00ff */
[----:B------:R-:W-:Y:S01]  /*2390*/  SHF.L.U64.HI R131, R42, 0x7, R43 ;  /* 0x000000072a837819 */ /* 0x000fe2000001022b */
[C---:B------:R-:W-:Y:S01]  /*23a0*/  IMAD.SHL.U32 R31, R114.reuse, 0x40, RZ ;  /* 0x00000040721f7824 */ /* 0x040fe200078e00ff */
[C-C-:B------:R-:W-:Y:S01]  /*23b0*/  SHF.L.U64.HI R35, R114.reuse, 0x5, R115.reuse ;  /* 0x0000000572237819 */ /* 0x140fe20000010273 */
[----:B------:R-:W-:Y:S01]  /*23c0*/  IMAD R135, R109, 0xb0, RZ ;  /* 0x000000b06d877824 */ /* 0x000fe200078e02ff */
[--C-:B------:R-:W-:Y:S01]  /*23d0*/  SHF.L.U64.HI R34, R114, 0x6, R115.reuse ;  /* 0x0000000672227819 */ /* 0x100fe20000010273 */
[----:B------:R-:W-:Y:S01]  /*23e0*/  IMAD.SHL.U32 R38, R108, 0x20, RZ ;  /* 0x000000206c267824 */ /* 0x000fe200078e00ff */
[----:B------:R-:W-:Y:S01]  /*23f0*/  SHF.L.U64.HI R33, R114, 0x7, R115 ;  /* 0x0000000772217819 */ /* 0x000fe20000010273 */
[C---:B------:R-:W-:Y:S01]  /*2400*/  IMAD.SHL.U32 R36, R108.reuse, 0x80, RZ ;  /* 0x000000806c247824 */ /* 0x040fe200078e00ff */
[--C-:B------:R-:W-:Y:S01]  /*2410*/  SHF.L.U64.HI R41, R108, 0x5, R109.reuse ;  /* 0x000000056c297819 */ /* 0x100fe2000001026d */
[----:B------:R-:W-:Y:S01]  /*2420*/  IMAD.WIDE.U32 R154, R42, 0xb0, RZ ;  /* 0x000000b02a9a7825 */ /* 0x000fe200078e00ff */
[----:B------:R-:W-:-:S02]  /*2430*/  SHF.L.U64.HI R40, R108, 0x6, R109 ;  /* 0x000000066c287819 */ /* 0x000fc4000001026d */
[C---:B------:R-:W-:Y:S02]  /*2440*/  SHF.L.U64.HI R39, R108.reuse, 0x7, R109 ;  /* 0x000000076c277819 */ /* 0x040fe4000001026d */
[----:B------:R-:W-:Y:S02]  /*2450*/  SHF.L.U32 R37, R108, 0x6, RZ ;  /* 0x000000066c257819 */ /* 0x000fe400000006ff */
[----:B--2---:R-:W-:Y:S02]  /*2460*/  SHF.R.S32.HI R3, RZ, 0x1f, R0 ;  /* 0x0000001fff037819 */ /* 0x004fe40000011400 */
[----:B------:R-:W-:Y:S02]  /*2470*/  SEL R103, R0, RZ, !P0 ;  /* 0x000000ff00677207 */ /* 0x000fe40004000000 */
[----:B------:R-:W-:-:S03]  /*2480*/  SEL R6, R3, RZ, !P0 ;  /* 0x000000ff03067207 */ /* 0x000fc60004000000 */
[----:B------:R-:W-:-:S04]  /*2490*/  IMAD.WIDE.U32 R100, R103, UR4, R4 ;  /* 0x0000000467647c25 */ /* 0x000fc8000f8e0004 */
[----:B------:R-:W-:-:S04]  /*24a0*/  IMAD R0, R6, UR4, RZ ;  /* 0x0000000406007c24 */ /* 0x000fc8000f8e02ff */
[----:B------:R-:W-:Y:S01]  /*24b0*/  IMAD R15, R103, UR5, R0 ;  /* 0x00000005670f7c24 */ /* 0x000fe2000f8e0200 */
[----:B------:R-:W-:Y:S05]  /*24c0*/  @!P6 WARPSYNC.ALL ;  /* 0x000000000000e948 */ /* 0x000fea0003800000 */
[----:B------:R-:W-:Y:S01]  /*24d0*/  ULDC.64 UR4, c[0x0][0x330] ;  /* 0x0000cc0000047ab9 */ /* 0x000fe20000000a00 */
[----:B------:R-:W-:Y:S02]  /*24e0*/  IMAD R0, R10, R108, RZ ;  /* 0x0000006c0a007224 */ /* 0x000fe400078e02ff */
[----:B------:R-:W-:Y:S01]  /*24f0*/  IMAD.WIDE.U32 R4, R30, UR4, R16 ;  /* 0x000000041e047c25 */ /* 0x000fe2000f8e0010 */
[----:B------:R-:W-:-:S03]  /*2500*/  SEL R3, R13, RZ, P2 ;  /* 0x000000ff0d037207 */ /* 0x000fc60001000000 */
[----:B------:R-:W-:Y:S01]  /*2510*/  IMAD R5, R30, UR5, R5 ;  /* 0x000000051e057c24 */ /* 0x000fe2000f8e0205 */
[----:B------:R-:W-:Y:S01]  /*2520*/  ULDC.64 UR4, c[0x0][0x338] ;  /* 0x0000ce0000047ab9 */ /* 0x000fe20000000a00 */
[----:B------:R-:W0:Y:S01]  /*2530*/  S2R R30, SR_TID.X ;  /* 0x00000000001e7919 */ /* 0x000e220000002100 */
[----:B------:R-:W-:Y:S02]  /*2540*/  IMAD R7, R22, R109, R0 ;  /* 0x0000006d16077224 */ /* 0x000fe400078e0200 */
[----:B------:R-:W-:Y:S02]  /*2550*/  IMAD R0, R6, UR4, RZ ;  /* 0x0000000406007c24 */ /* 0x000fe4000f8e02ff */
[----:B------:R-:W-:Y:S02]  /*2560*/  IMAD.IADD R3, R16, 0x1, R3 ;  /* 0x0000000110037824 */ /* 0x000fe400078e0203 */
[----:B------:R-:W-:-:S03]  /*2570*/  IMAD R45, R103, UR5, R0 ;  /* 0x00000005672d7c24 */ /* 0x000fc6000f8e0200 */
[----:B------:R-:W-:-:S04]  /*2580*/  SHF.R.S32.HI R0, RZ, 0x1f, R3 ;  /* 0x0000001fff007819 */ /* 0x000fc80000011403 */
[CC--:B------:R-:W-:Y:S02]  /*2590*/  LEA.HI R9, R0.reuse, R3.reuse, RZ, 0x3 ;  /* 0x0000000300097211 */ /* 0x0c0fe400078f18ff */
[----:B------:R-:W-:Y:S01]  /*25a0*/  LEA.HI R0, R0, R3, RZ, 0x6 ;  /* 0x0000000300007211 */ /* 0x000fe200078f30ff */
[----:B------:R-:W-:-:S04]  /*25b0*/  IMAD.WIDE.U32 R102, R103, UR4, R4 ;  /* 0x0000000467667c25 */ /* 0x000fc8000f8e0004 */
[----:B0-----:R-:W-:Y:S01]  /*25c0*/  VIADD R30, R30, 0xffffff80 ;  /* 0xffffff801e1e7836 */ /* 0x001fe20000000000 */
[----:B------:R-:W-:Y:S01]  /*25d0*/  SHF.R.S32.HI R3, RZ, 0x6, R0 ;  /* 0x00000006ff037819 */ /* 0x000fe20000011400 */
[----:B------:R-:W-:Y:S01]  /*25e0*/  IMAD R4, R10, R114, RZ ;  /* 0x000000720a047224 */ /* 0x000fe200078e02ff */
[--C-:B------:R-:W-:Y:S02]  /*25f0*/  LOP3.LUT R0, R28, 0x38, R9.reuse, 0xf8, !PT ;  /* 0x000000381c007812 */ /* 0x100fe400078ef809 */
[C---:B------:R-:W-:Y:S01]  /*2600*/  IADD3 R118, P0, R22.reuse, R119, RZ ;  /* 0x0000007716767210 */ /* 0x040fe20007f1e0ff */
[C---:B------:R-:W-:Y:S01]  /*2610*/  IMAD R5, R22.reuse, R115, R4 ;  /* 0x0000007316057224 */ /* 0x040fe200078e0204 */
[----:B------:R-:W-:Y:S01]  /*2620*/  LOP3.LUT R4, R11, 0x38, R9, 0xf8, !PT ;  /* 0x000000380b047812 */ /* 0x000fe200078ef809 */
[----:B------:R-:W-:Y:S01]  /*2630*/  IMAD R144, R3, 0x2c00, R26 ;  /* 0x00002c0003907824 */ /* 0x000fe200078e021a */
[----:B------:R-:W-:Y:S01]  /*2640*/  IADD3 R107, R7, R107, RZ ;  /* 0x0000006b076b7210 */ /* 0x000fe20007ffe0ff */
[C---:B------:R-:W-:Y:S01]  /*2650*/  VIADD R11, R22.reuse, 0x40 ;  /* 0x00000040160b7836 */ /* 0x040fe20000000000 */
[----:B------:R-:W-:Y:S01]  /*2660*/  ULDC UR4, c[0x0][0x2f4] ;  /* 0x0000bd0000047ab9 */ /* 0x000fe20000000800 */
[----:B------:R-:W-:-:S02]  /*2670*/  VIADD R26, R22, 0x80 ;  /* 0x00000080161a7836 */ /* 0x000fc40000000000 */
[----:B------:R-:W-:Y:S01]  /*2680*/  VIADD R28, R22, 0x20 ;  /* 0x00000020161c7836 */ /* 0x000fe20000000000 */
[----:B------:R-:W-:Y:S01]  /*2690*/  SHF.L.U32 R11, R11, 0x6, RZ ;  /* 0x000000060b0b7819 */ /* 0x000fe200000006ff */
[----:B---3--:R-:W-:Y:S02]  /*26a0*/  IMAD R145, R3, 0x2c00, R27 ;  /* 0x00002c0003917824 */ /* 0x008fe400078e021b */
[----:B------:R-:W-:Y:S02]  /*26b0*/  IMAD.SHL.U32 R26, R26, 0x40, RZ ;  /* 0x000000401a1a7824 */ /* 0x000fe400078e00ff */
[----:B------:R-:W-:Y:S02]  /*26c0*/  VIADD R27, R22, 0x60 ;  /* 0x00000060161b7836 */ /* 0x000fe40000000000 */
[----:B------:R-:W-:Y:S01]  /*26d0*/  IMAD.SHL.U32 R28, R28, 0x40, RZ ;  /* 0x000000401c1c7824 */ /* 0x000fe200078e00ff */
[----:B------:R-:W-:Y:S01]  /*26e0*/  LOP3.LUT R11, R11, 0x1c0, RZ, 0xc0, !PT ;  /* 0x000001c00b0b7812 */ /* 0x000fe200078ec0ff */
[----:B------:R-:W-:Y:S01]  /*26f0*/  IMAD.SHL.U32 R27, R27, 0x40, RZ ;  /* 0x000000401b1b7824 */ /* 0x000fe200078e00ff */
[----:B------:R-:W-:-:S02]  /*2700*/  LOP3.LUT R26, R26, 0x1c0, RZ, 0xc0, !PT ;  /* 0x000001c01a1a7812 */ /* 0x000fc400078ec0ff */
[----:B------:R-:W-:Y:S02]  /*2710*/  LOP3.LUT R28, R28, 0x1c0, RZ, 0xc0, !PT ;  /* 0x000001c01c1c7812 */ /* 0x000fe400078ec0ff */
[----:B------:R-:W-:Y:S02]  /*2720*/  SHF.R.U32.HI R11, RZ, 0x3, R11 ;  /* 0x00000003ff0b7819 */ /* 0x000fe4000001160b */
[----:B------:R-:W-:Y:S02]  /*2730*/  SHF.R.U32.HI R165, RZ, 0x3, R26 ;  /* 0x00000003ffa57819 */ /* 0x000fe4000001161a */
[----:B------:R-:W-:Y:S02]  /*2740*/  LOP3.LUT R6, R26, 0x38, R9, 0xf8, !PT ;  /* 0x000000381a067812 */ /* 0x000fe400078ef809 */
[----:B------:R-:W-:Y:S02]  /*2750*/  LOP3.LUT R27, R27, 0x1c0, RZ, 0xc0, !PT ;  /* 0x000001c01b1b7812 */ /* 0x000fe400078ec0ff */
[----:B------:R-:W-:Y:S01]  /*2760*/  SHF.R.S32.HI R26, RZ, 0x1f, R30 ;  /* 0x0000001fff1a7819 */ /* 0x000fe2000001141e */
[----:B------:R-:W-:Y:S01]  /*2770*/  IMAD.IADD R113, R5, 0x1, R113 ;  /* 0x0000000105717824 */ /* 0x000fe200078e0271 */
[----:B------:R-:W-:-:S02]  /*2780*/  SHF.R.U32.HI R28, RZ, 0x3, R28 ;  /* 0x00000003ff1c7819 */ /* 0x000fc4000001161c */
[----:B------:R-:W-:Y:S01]  /*2790*/  IADD3 R111, R111, R5, RZ ;  /* 0x000000056f6f7210 */ /* 0x000fe20007ffe0ff */
[----:B----4-:R-:W-:Y:S01]  /*27a0*/  IMAD R142, R3, 0x2c00, R8 ;  /* 0x00002c00038e7824 */ /* 0x010fe200078e0208 */
[----:B------:R-:W-:Y:S01]  /*27b0*/  LOP3.LUT R5, R4, R11, RZ, 0x3c, !PT ;  /* 0x0000000b04057212 */ /* 0x000fe200078e3cff */
[C---:B------:R-:W-:Y:S01]  /*27c0*/  IMAD.SHL.U32 R8, R22.reuse, 0x40, RZ ;  /* 0x0000004016087824 */ /* 0x040fe200078e00ff */
[----:B------:R-:W-:Y:S01]  /*27d0*/  LOP3.LUT R4, R27, 0x38, R9, 0xf8, !PT ;  /* 0x000000381b047812 */ /* 0x000fe200078ef809 */
[----:B------:R-:W-:Y:S01]  /*27e0*/  VIADD R27, R22, 0x60 ;  /* 0x00000060161b7836 */ /* 0x000fe20000000000 */
[----:B------:R-:W-:Y:S02]  /*27f0*/  LEA.HI R26, R26, R30, RZ, 0x6 ;  /* 0x0000001e1a1a7211 */ /* 0x000fe400078f30ff */
[----:B------:R-:W-:Y:S01]  /*2800*/  LOP3.LUT R0, R0, R28, RZ, 0x3c, !PT ;  /* 0x0000001c00007212 */ /* 0x000fe200078e3cff */
[----:B------:R-:W-:Y:S01]  /*2810*/  IMAD.SHL.U32 R27, R27, 0x40, RZ ;  /* 0x000000401b1b7824 */ /* 0x000fe200078e00ff */
[----:B------:R-:W-:Y:S01]  /*2820*/  SHF.L.U32 R26, R26, 0x3, RZ ;  /* 0x000000031a1a7819 */ /* 0x000fe200000006ff */
[----:B------:R-:W-:Y:S01]  /*2830*/  IMAD.SHL.U32 R28, R22, 0x40, RZ ;  /* 0x00000040161c7824 */ /* 0x000fe200078e00ff */
[----:B------:R-:W-:-:S02]  /*2840*/  IADD3 R145, R145, R0, RZ ;  /* 0x0000000091917210 */ /* 0x000fc40007ffe0ff */
[----:B------:R-:W-:Y:S02]  /*2850*/  LOP3.LUT R0, R9, 0x38, RZ, 0xc0, !PT ;  /* 0x0000003809007812 */ /* 0x000fe400078ec0ff */
[----:B------:R-:W-:Y:S02]  /*2860*/  LOP3.LUT R8, R8, 0x1c0, RZ, 0xc0, !PT ;  /* 0x000001c008087812 */ /* 0x000fe400078ec0ff */
[----:B------:R-:W-:Y:S02]  /*2870*/  LOP3.LUT R26, R26, 0xfffffe00, RZ, 0xc0, !PT ;  /* 0xfffffe001a1a7812 */ /* 0x000fe400078ec0ff */
[----:B-----5:R-:W-:Y:S02]  /*2880*/  SHF.R.S32.HI R11, RZ, 0x1f, R147 ;  /* 0x0000001fff0b7819 */ /* 0x020fe40000011493 */
[----:B------:R-:W-:Y:S02]  /*2890*/  LOP3.LUT R27, R27, 0x1c0, RZ, 0xc0, !PT ;  /* 0x000001c01b1b7812 */ /* 0x000fe400078ec0ff */
[----:B------:R-:W-:-:S02]  /*28a0*/  LOP3.LUT R0, R0, 0x1c0, R28, 0xf8, !PT ;  /* 0x000001c000007812 */ /* 0x000fc400078ef81c */
[----:B------:R-:W-:Y:S01]  /*28b0*/  SHF.R.U32.HI R8, RZ, 0x3, R8 ;  /* 0x00000003ff087819 */ /* 0x000fe20000011608 */
[C---:B------:R-:W-:Y:S01]  /*28c0*/  IMAD R146, R3.reuse, 0x2c00, R26 ;  /* 0x00002c0003927824 */ /* 0x040fe200078e021a */
[----:B------:R-:W-:Y:S01]  /*28d0*/  SHF.R.U32.HI R27, RZ, 0x3, R27 ;  /* 0x00000003ff1b7819 */ /* 0x000fe2000001161b */
[C---:B------:R-:W-:Y:S02]  /*28e0*/  IMAD R143, R3.reuse, 0x2c00, R14 ;  /* 0x00002c00038f7824 */ /* 0x040fe400078e020e */
[----:B------:R-:W-:Y:S01]  /*28f0*/  IMAD R141, R3, 0x2c00, R12 ;  /* 0x00002c00038d7824 */ /* 0x000fe200078e020c */
[----:B------:R-:W-:Y:S01]  /*2900*/  LOP3.LUT R3, R0, R8, RZ, 0x3c, !PT ;  /* 0x0000000800037212 */ /* 0x000fe200078e3cff */
[----:B------:R-:W-:Y:S01]  /*2910*/  IMAD R0, R11, R108, RZ ;  /* 0x0000006c0b007224 */ /* 0x000fe200078e02ff */
[----:B------:R-:W-:-:S03]  /*2920*/  LOP3.LUT R4, R4, R27, RZ, 0x3c, !PT ;  /* 0x0000001b04047212 */ /* 0x000fc600078e3cff */
[----:B------:R-:W-:Y:S02]  /*2930*/  IMAD R27, R147, R109, R0 ;  /* 0x0000006d931b7224 */ /* 0x000fe400078e0200 */
[----:B------:R-:W-:Y:S02]  /*2940*/  IMAD R0, R11, R114, RZ ;  /* 0x000000720b007224 */ /* 0x000fe400078e02ff */
[----:B------:R-:W-:Y:S01]  /*2950*/  IMAD.IADD R144, R144, 0x1, R5 ;  /* 0x0000000190907824 */ /* 0x000fe200078e0205 */
[----:B------:R-:W-:Y:S01]  /*2960*/  LOP3.LUT R5, R6, R165, RZ, 0x3c, !PT ;  /* 0x000000a506057212 */ /* 0x000fe200078e3cff */
[----:B------:R-:W-:Y:S02]  /*2970*/  IMAD.IADD R146, R146, 0x1, R3 ;  /* 0x0000000192927824 */ /* 0x000fe400078e0203 */
[----:B------:R-:W-:Y:S02]  /*2980*/  IMAD R3, R147, R115, R0 ;  /* 0x0000007393037224 */ /* 0x000fe400078e0200 */
[----:B------:R-:W-:-:S02]  /*2990*/  IMAD R0, R10, R42, RZ ;  /* 0x0000002a0a007224 */ /* 0x000fc400078e02ff */
[----:B------:R-:W-:Y:S02]  /*29a0*/  IMAD.IADD R142, R142, 0x1, R5 ;  /* 0x000000018e8e7824 */ /* 0x000fe400078e0205 */
[----:B------:R-:W-:-:S04]  /*29b0*/  IMAD R5, R22, R43, R0 ;  /* 0x0000002b16057224 */ /* 0x000fc800078e0200 */
[----:B------:R-:W-:Y:S02]  /*29c0*/  IMAD.IADD R123, R5, 0x1, R159 ;  /* 0x00000001057b7824 */ /* 0x000fe400078e029f */
[----:B------:R-:W-:Y:S01]  /*29d0*/  IMAD.X R119, R10, 0x1, R21, P0 ;  /* 0x000000010a777824 */ /* 0x000fe200000e0615 */
[-C--:B------:R-:W-:Y:S01]  /*29e0*/  IADD3 R127, P0, R125, R116.reuse, RZ ;  /* 0x000000747d7f7210 */ /* 0x080fe20007f1e0ff */
[----:B------:R-:W-:Y:S01]  /*29f0*/  IMAD.X R124, R123, 0x1, R117, P1 ;  /* 0x000000017b7c7824 */ /* 0x000fe200008e0675 */
[C---:B------:R-:W-:Y:S01]  /*2a00*/  IADD3 R8, R22.reuse, 0x20, RZ ;  /* 0x0000002016087810 */ /* 0x040fe20007ffe0ff */
[----:B------:R-:W-:Y:S01]  /*2a10*/  IMAD.IADD R105, R105, 0x1, R7 ;  /* 0x0000000169697824 */ /* 0x000fe200078e0207 */
[----:B------:R-:W-:Y:S01]  /*2a20*/  LOP3.LUT R7, R29, 0x38, R9, 0xf8, !PT ;  /* 0x000000381d077812 */ /* 0x000fe200078ef809 */
[----:B------:R-:W-:Y:S01]  /*2a30*/  VIADD R14, R22, 0x60 ;  /* 0x00000060160e7836 */ /* 0x000fe20000000000 */
[-C--:B------:R-:W-:Y:S01]  /*2a40*/  IADD3.X R126, R124, R117.reuse, RZ, P0, !PT ;  /* 0x000000757c7e7210 */ /* 0x080fe200007fe4ff */
[----:B------:R-:W-:Y:S01]  /*2a50*/  VIADD R12, R22, 0x80 ;  /* 0x00000080160c7836 */ /* 0x000fe20000000000 */
[----:B------:R-:W-:Y:S01]  /*2a60*/  IADD3 R130, P1, R127, R116, RZ ;  /* 0x000000747f827210 */ /* 0x000fe20007f3e0ff */
[----:B------:R-:W-:Y:S01]  /*2a70*/  IMAD.IADD R122, R121, 0x1, R5 ;  /* 0x00000001797a7824 */ /* 0x000fe200078e0205 */
[----:B------:R-:W-:Y:S01]  /*2a80*/  IADD3 R20, P0, R100, R120, RZ ;  /* 0x0000007864147210 */ /* 0x000fe20007f1e0ff */
[----:B------:R-:W-:Y:S01]  /*2a90*/  IMAD.IADD R15, R101, 0x1, R15 ;  /* 0x00000001650f7824 */ /* 0x000fe200078e020f */
[----:B------:R-:W-:Y:S01]  /*2aa0*/  LOP3.LUT R6, R7, R164, RZ, 0x3c, !PT ;  /* 0x000000a407067212 */ /* 0x000fe200078e3cff */
[----:B------:R-:W-:Y:S01]  /*2ab0*/  IMAD R29, R43, 0xb0, RZ ;  /* 0x000000b02b1d7824 */ /* 0x000fe200078e02ff */
[----:B------:R-:W-:Y:S01]  /*2ac0*/  SHF.R.S32.HI R153, RZ, 0x1f, R8 ;  /* 0x0000001fff997819 */ /* 0x000fe20000011408 */
[----:B------:R-:W-:Y:S01]  /*2ad0*/  IMAD R7, R115, 0xb0, RZ ;  /* 0x000000b073077824 */ /* 0x000fe200078e02ff */
[----:B------:R-:W-:Y:S01]  /*2ae0*/  SHF.R.S32.HI R151, RZ, 0x1f, R14 ;  /* 0x0000001fff977819 */ /* 0x000fe2000001140e */
[----:B------:R-:W-:Y:S01]  /*2af0*/  IMAD.SHL.U32 R30, R114, 0x80, RZ ;  /* 0x00000080721e7824 */ /* 0x000fe200078e00ff */
[----:B------:R-:W-:Y:S01]  /*2b00*/  IADD3.X R128, R126, R117, RZ, P1, !PT ;  /* 0x000000757e807210 */ /* 0x000fe20000ffe4ff */
[----:B------:R-:W-:Y:S01]  /*2b10*/  IMAD.WIDE.U32 R110, R147, R114, R110 ;  /* 0x00000072936e7225 */ /* 0x000fe200078e006e */
[----:B------:R-:W-:-:S02]  /*2b20*/  IADD3 R14, P1, R100, 0x40, RZ ;  /* 0x00000040640e7810 */ /* 0x000fc40007f3e0ff */
[----:B------:R-:W-:Y:S01]  /*2b30*/  SHF.R.S32.HI R150, RZ, 0x1f, R12 ;  /* 0x0000001fff967819 */ /* 0x000fe2000001140c */
[----:B------:R-:W-:Y:S01]  /*2b40*/  IMAD.WIDE.U32 R112, R147, R114, R112 ;  /* 0x0000007293707225 */ /* 0x000fe200078e0070 */
[----:B------:R-:W-:-:S03]  /*2b50*/  IADD3 R133, P2, R130, R116, RZ ;  /* 0x0000007482857210 */ /* 0x000fc60007f5e0ff */
[C---:B------:R-:W-:Y:S02]  /*2b60*/  VIADD R26, R22.reuse, 0x40 ;  /* 0x00000040161a7836 */ /* 0x040fe40000000000 */
[----:B------:R-:W-:Y:S02]  /*2b70*/  VIADD R8, R22, 0xa0 ;  /* 0x000000a016087836 */ /* 0x000fe40000000000 */
[----:B------:R-:W-:Y:S01]  /*2b80*/  IMAD.SHL.U32 R43, R13, 0x2, RZ ;  /* 0x000000020d2b7824 */ /* 0x000fe200078e00ff */
[----:B------:R-:W-:Y:S01]  /*2b90*/  LOP3.LUT R21, R9, 0xfffffff8, RZ, 0xc0, !PT ;  /* 0xfffffff809157812 */ /* 0x000fe200078ec0ff */
[----:B------:R-:W-:Y:S01]  /*2ba0*/  IMAD.WIDE.U32 R104, R147, R108, R104 ;  /* 0x0000006c93687225 */ /* 0x000fe200078e0068 */
[----:B------:R-:W-:-:S03]  /*2bb0*/  IADD3 R12, P3, R20, 0x40, RZ ;  /* 0x00000040140c7810 */ /* 0x000fc60007f7e0ff */
[----:B------:R-:W-:-:S04]  /*2bc0*/  IMAD.WIDE.U32 R106, R147, R108, R106 ;  /* 0x0000006c936a7225 */ /* 0x000fc800078e006a */
[----:B------:R-:W-:-:S04]  /*2bd0*/  IMAD.WIDE.U32 R114, R114, 0xb0, RZ ;  /* 0x000000b072727825 */ /* 0x000fc800078e00ff */
[----:B------:R-:W-:Y:S02]  /*2be0*/  IMAD.X R13, R122, 0x1, R15, P0 ;  /* 0x000000017a0d7824 */ /* 0x000fe400000e060f */
[----:B------:R-:W-:Y:S01]  /*2bf0*/  IMAD.WIDE.U32 R108, R108, 0xb0, RZ ;  /* 0x000000b06c6c7825 */ /* 0x000fe200078e00ff */
[----:B------:R-:W-:Y:S02]  /*2c00*/  SHF.R.S32.HI R152, RZ, 0x1f, R26 ;  /* 0x0000001fff987819 */ /* 0x000fe4000001141a */
[----:B------:R-:W-:Y:S01]  /*2c10*/  SHF.R.S32.HI R148, RZ, 0x1f, R8 ;  /* 0x0000001fff947819 */ /* 0x000fe20000011408 */
[----:B------:R-:W-:Y:S01]  /*2c20*/  IMAD.IADD R141, R141, 0x1, R6 ;  /* 0x000000018d8d7824 */ /* 0x000fe200078e0206 */
[----:B------:R-:W-:Y:S01]  /*2c30*/  IADD3 R143, R143, R4, RZ ;  /* 0x000000048f8f7210 */ /* 0x000fe20007ffe0ff */
[----:B------:R-:W-:Y:S01]  /*2c40*/  IMAD.IADD R134, R115, 0x1, R7 ;  /* 0x0000000173867824 */ /* 0x000fe200078e0207 */
[----:B------:R-:W-:Y:S01]  /*2c50*/  IADD3 R29, R155, R29, RZ ;  /* 0x0000001d9b1d7210 */ /* 0x000fe20007ffe0ff */
[----:B------:R-:W-:Y:S01]  /*2c60*/  IMAD.IADD R28, R105, 0x1, R27 ;  /* 0x00000001691c7824 */ /* 0x000fe200078e021b */
[----:B------:R-:W-:Y:S01]  /*2c70*/  ISETP.GE.AND P0, PT, R16, UR4, PT ;  /* 0x0000000410007c0c */ /* 0x000fe2000bf06270 */
[----:B------:R-:W-:Y:S01]  /*2c80*/  IMAD.X R11, RZ, RZ, R15, P1 ;  /* 0x000000ffff0b7224 */ /* 0x000fe200008e060f */
[----:B------:R-:W-:Y:S01]  /*2c90*/  ISETP.GE.AND P1, PT, R221, UR4, PT ;  /* 0x00000004dd007c0c */ /* 0x000fe2000bf26270 */
[----:B------:R-:W-:Y:S01]  /*2ca0*/  IMAD.IADD R135, R109, 0x1, R135 ;  /* 0x000000016d877824 */ /* 0x000fe200078e0287 */
[----:B------:R-:W-:Y:S01]  /*2cb0*/  SHF.R.S32.HI R9, RZ, 0x3, R9 ;  /* 0x00000003ff097819 */ /* 0x000fe20000011409 */
[----:B------:R-:W-:Y:S01]  /*2cc0*/  IMAD.IADD R27, R27, 0x1, R107 ;  /* 0x000000011b1b7824 */ /* 0x000fe200078e026b */
[----:B------:R-:W-:Y:S01]  /*2cd0*/  SHF.R.S32.HI R8, RZ, 0x1f, R21 ;  /* 0x0000001fff087819 */ /* 0x000fe20000011415 */
[----:B------:R-:W-:Y:S01]  /*2ce0*/  IMAD.IADD R26, R111, 0x1, R3 ;  /* 0x000000016f1a7824 */ /* 0x000fe200078e0203 */
[----:B------:R-:W-:Y:S01]  /*2cf0*/  IADD3.X R7, RZ, R13, RZ, P3, !PT ;  /* 0x0000000dff077210 */ /* 0x000fe20001ffe4ff */
[----:B------:R-:W-:-:S02]  /*2d00*/  IMAD.IADD R10, R3, 0x1, R113 ;  /* 0x00000001030a7824 */ /* 0x000fc400078e0271 */
[----:B------:R-:W-:Y:S02]  /*2d10*/  IMAD.X R132, R128, 0x1, R117, P2 ;  /* 0x0000000180847824 */ /* 0x000fe400010e0675 */
[----:B------:R-:W-:Y:S01]  /*2d20*/  IMAD.IADD R6, R103, 0x1, R45 ;  /* 0x0000000167067824 */ /* 0x000fe200078e022d */
[----:B------:R-:W-:Y:S06]  /*2d30*/  @!P6 BAR.SYNC.DEFER_BLOCKING 0x9, 0x100 ;  /* 0x024400000000eb1d */ /* 0x000fec0000010000 */
.L_x_6797:
[----:B--2---:R-:W2:Y:S01]  /*2d40*/  LDL R0, [R1+0x38] ;  /* 0x0000380001007983 */ /* 0x004ea20000100800 */
[----:B0-----:R-:W0:Y:S03]  /*2d50*/  LDC R92, c[0x0][0x3f4] ;  /* 0x0000fd00ff5c7b82 */ /* 0x001e260000000800 */
[----:B---34-:R-:W3:Y:S01]  /*2d60*/  LDL.LU R51, [R1] ;  /* 0x0000000001337983 */ /* 0x018ee20000300800 */
[----:B------:R-:W-:Y:S01]  /*2d70*/  VIADD R24, R24, 0xffffffff ;  /* 0xffffffff18187836 */ /* 0x000fe20000000000 */
[----:B------:R-:W-:Y:S05]  /*2d80*/  YIELD ;  /* 0x0000000000007946 */ /* 0x000fea0003800000 */
[----:B------:R-:W-:Y:S01]  /*2d90*/  ISETP.GT.AND P3, PT, R24, R129, PT ;  /* 0x000000811800720c */ /* 0x000fe20003f64270 */
[----:B------:R-:W-:Y:S01]  /*2da0*/  BSSY B0, `(.L_x_6674) ;  /* 0x00008c7000007945 */ /* 0x000fe20003800000 */
[----:B0-----:R-:W-:Y:S01]  /*2db0*/  ISETP.GE.AND P2, PT, R92, 0x1, PT ;  /* 0x000000015c00780c */ /* 0x001fe20003f46270 */
[----:B--2---:R-:W-:Y:S01]  /*2dc0*/  IMAD R5, R23, 0x5800, R0 ;  /* 0x0000580017057824 */ /* 0x004fe200078e0200 */
[----:B---3--:R-:W-:-:S03]  /*2dd0*/  LOP3.LUT R51, R51, 0xffffffef, RZ, 0xc0, !PT ;  /* 0xffffffef33337812 */ /* 0x008fc600078ec0ff */
[----:B------:R-:W-:-:S06]  /*2de0*/  IMAD R5, R5, 0x2, R2 ;  /* 0x0000000205057824 */ /* 0x000fcc00078e0202 */
[----:B------:R-:W-:-:S05]  /*2df0*/  @P3 LOP3.LUT R51, R51, 0x10, RZ, 0xfc, !PT ;  /* 0x0000001033333812 */ /* 0x000fca00078efcff */
[----:B------:R0:W-:Y:S01]  /*2e00*/  STL [R1], R51 ;  /* 0x0000003301007387 */ /* 0x0001e20000100800 */
[----:B------:R-:W-:Y:S05]  /*2e10*/  @!P2 BRA `(.L_x_6675) ;  /* 0x00000080009ca947 */ /* 0x000fea0003800000 */
[----:B------:R-:W-:Y:S01]  /*2e20*/  ULDC.U8 UR4, c[0x0][0x410] ;  /* 0x0001040000047ab9 */ /* 0x000fe20000000000 */
[----:B------:R-:W-:Y:S01]  /*2e30*/  SHF.R.S32.HI R3, RZ, 0x1f, R24 ;  /* 0x0000001fff037819 */ /* 0x000fe20000011418 */
[-C--:B------:R-:W-:Y:S01]  /*2e40*/  IMAD R4, R135, R24.reuse, RZ ;  /* 0x0000001887047224 */ /* 0x080fe200078e02ff */
[----:B------:R-:W-:Y:S01]  /*2e50*/  ISETP.NE.AND P2, PT, RZ, UR4, PT ;  /* 0x00000004ff007c0c */ /* 0x000fe2000bf45270 */
[-C--:B------:R-:W-:Y:S02]  /*2e60*/  IMAD R0, R29, R24.reuse, RZ ;  /* 0x000000181d007224 */ /* 0x080fe400078e02ff */
[----:B------:R-:W-:Y:S02]  /*2e70*/  IMAD R44, R134, R24, RZ ;  /* 0x00000018862c7224 */ /* 0x000fe400078e02ff */
[C---:B------:R-:W-:Y:S02]  /*2e80*/  IMAD R45, R3.reuse, R108, R4 ;  /* 0x0000006c032d7224 */ /* 0x040fe400078e0204 */
[----:B------:R-:W-:-:S02]  /*2e90*/  IMAD R93, R3, R154, R0 ;  /* 0x0000009a035d7224 */ /* 0x000fc400078e0200 */
[----:B------:R-:W-:Y:S02]  /*2ea0*/  IMAD R4, R24, -0xb0, R25 ;  /* 0xffffff5018047824 */ /* 0x000fe400078e0219 */
[----:B------:R-:W-:-:S03]  /*2eb0*/  IMAD.WIDE.U32 R96, R108, R24, RZ ;  /* 0x000000186c607225 */ /* 0x000fc600078e00ff */
[----:B------:R-:W-:Y:S01]  /*2ec0*/  VIMNMX R4, R4, 0xb0, PT ;  /* 0x000000b004047848 */ /* 0x000fe20003fe0100 */
[----:B------:R-:W-:Y:S01]  /*2ed0*/  IMAD R3, R3, R114, R44 ;  /* 0x0000007203037224 */ /* 0x000fe200078e022c */
[----:B------:R-:W-:Y:S01]  /*2ee0*/  IADD3 R0, R97, R45, RZ ;  /* 0x0000002d61007210 */ /* 0x000fe20007ffe0ff */
        /* <DEDUP_REMOVED lines=11> */
[----:B------:R-:W-:-:S03]  /*2fa0*/  CS2R R138, SRZ ;  /* 0x00000000008a7805 */ /* 0x000fc6000001ff00 */
[----:B------:R-:W-:Y:S05]  /*2fb0*/  @P3 BRA `(.L_x_6678) ;  /* 0x0000000000543947 */ /* 0x000fea0003800000 */
[----:B------:R-:W-:Y:S01]  /*2fc0*/  IADD3 R45, P2, R104, R96, RZ ;  /* 0x00000060682d7210 */ /* 0x000fe20007f5e0ff */
[----:B------:R-:W-:Y:S01]  /*2fd0*/  ULDC.64 UR4, c[0x0][0x3e8] ;  /* 0x0000fa0000047ab9 */ /* 0x000fe20000000a00 */
[----:B------:R-:W-:Y:S02]  /*2fe0*/  CS2R R98, SRZ ;  /* 0x0000000000627805 */ /* 0x000fe4000001ff00 */
[----:B------:R-:W-:Y:S01]  /*2ff0*/  CS2R R138, SRZ ;  /* 0x00000000008a7805 */ /* 0x000fe2000001ff00 */
[----:B------:R-:W-:Y:S01]  /*3000*/  ULDC.64 UR6, c[0x0][0x208] ;  /* 0x0000820000067ab9 */ /* 0x000fe20000000a00 */
[----:B------:R-:W-:Y:S01]  /*3010*/  IMAD.X R46, R0, 0x1, R28, P2 ;  /* 0x00000001002e7824 */ /* 0x000fe200010e061c */
[----:B------:R-:W-:-:S05]  /*3020*/  IADD3 R47, P2, R110, R94, RZ ;  /* 0x0000005e6e2f7210 */ /* 0x000fca0007f5e0ff */
        /* <DEDUP_REMOVED lines=14> */
.L_x_6678:
[----:B------:R-:W-:Y:S05]  /*3110*/  BSYNC B1 ;  /* 0x0000000000017941 */ /* 0x000fea0003800000 */
.L_x_6677:
[----:B------:R-:W-:Y:S01]  /*3120*/  IADD3 R48, R22, 0x20, RZ ;  /* 0x0000002016307810 */ /* 0x000fe20007ffe0ff */
[----:B-1---5:R-:W-:Y:S01]  /*3130*/  IMAD.MOV.U32 R44, RZ, RZ, R88 ;  /* 0x000000ffff2c7224 */ /* 0x022fe200078e0058 */
[----:B------:R-:W-:Y:S01]  /*3140*/  MOV R45, R89 ;  /* 0x00000059002d7202 */ /* 0x000fe20000000f00 */
[----:B------:R-:W-:Y:S01]  /*3150*/  IMAD.MOV.U32 R46, RZ, RZ, R98 ;  /* 0x000000ffff2e7224 */ /* 0x000fe200078e0062 */
[----:B------:R-:W-:Y:S01]  /*3160*/  ISETP.GE.AND P4, PT, R48, R4, PT ;  /* 0x000000043000720c */ /* 0x000fe20003f86270 */
[----:B------:R-:W-:Y:S01]  /*3170*/  IMAD.MOV.U32 R47, RZ, RZ, R91 ;  /* 0x000000ffff2f7224 */ /* 0x000fe200078e005b */
[----:B------:R-:W-:Y:S01]  /*3180*/  PRMT R186, R44, 0x5410, R45 ;  /* 0x000054102cba7816 */ /* 0x000fe2000000002d */
[----:B------:R-:W-:Y:S01]  /*3190*/  IMAD.MOV.U32 R44, RZ, RZ, R99 ;  /* 0x000000ffff2c7224 */ /* 0x000fe200078e0063 */
[----:B------:R-:W-:Y:S01]  /*31a0*/  BSSY B1, `(.L_x_6679) ;  /* 0x0000020000017945 */ /* 0x000fe20003800000 */
[----:B------:R-:W-:Y:S01]  /*31b0*/  IMAD.MOV.U32 R45, RZ, RZ, R90 ;  /* 0x000000ffff2d7224 */ /* 0x000fe200078e005a */
[----:B------:R-:W-:-:S02]  /*31c0*/  PRMT R175, R46, 0x7610, R175 ;  /* 0x000076102eaf7816 */ /* 0x000fc400000000af */
[----:B------:R-:W-:Y:S02]  /*31d0*/  CS2R R84, SRZ ;  /* 0x0000000000547805 */ /* 0x000fe4000001ff00 */
[----:B------:R-:W-:Y:S02]  /*31e0*/  PRMT R188, R47, 0x7610, R188 ;  /* 0x000076102fbc7816 */ /* 0x000fe400000000bc */
[----:B------:R-:W-:Y:S02]  /*31f0*/  CS2R R82, SRZ ;  /* 0x0000000000527805 */ /* 0x000fe4000001ff00 */
[----:B------:R-:W-:Y:S02]  /*3200*/  PRMT R187, R44, 0x5410, R45 ;  /* 0x000054102cbb7816 */ /* 0x000fe4000000002d */
[----:B------:R-:W-:Y:S01]  /*3210*/  CS2R R86, SRZ ;  /* 0x0000000000567805 */ /* 0x000fe2000001ff00 */
[----:B------:R-:W-:Y:S02]  /*3220*/  IMAD.MOV.U32 R49, RZ, RZ, R138 ;  /* 0x000000ffff317224 */ /* 0x000fe400078e008a */
[----:B------:R-:W-:Y:S01]  /*3230*/  IMAD.MOV.U32 R50, RZ, RZ, R139 ;  /* 0x000000ffff327224 */ /* 0x000fe200078e008b */
        /* <DEDUP_REMOVED lines=22> */
.L_x_6680:
[----:B------:R-:W-:Y:S05]  /*33a0*/  BSYNC B1 ;  /* 0x0000000000017941 */ /* 0x000fea0003800000 */
.L_x_6679:
[----:B------:R-:W-:Y:S01]  /*33b0*/  VIADD R48, R22, 0x40 ;  /* 0x0000004016307836 */ /* 0x000fe20000000000 */
[----:B0-----:R-:W-:Y:S01]  /*33c0*/  LOP3.LUT R51, R51, 0xfffffffb, RZ, 0xc0, !PT ;  /* 0xfffffffb33337812 */ /* 0x001fe200078ec0ff */
[----:B-1---5:R-:W-:Y:S01]  /*33d0*/  IMAD.MOV.U32 R44, RZ, RZ, R80 ;  /* 0x000000ffff2c7224 */ /* 0x022fe200078e0050 */
[----:B------:R-:W-:Y:S01]  /*33e0*/  BSSY B1, `(.L_x_6681) ;  /* 0x000002c000017945 */ /* 0x000fe20003800000 */
[----:B------:R-:W-:Y:S01]  /*33f0*/  IMAD.MOV.U32 R45, RZ, RZ, R81 ;  /* 0x000000ffff2d7224 */ /* 0x000fe200078e0051 */
[----:B------:R-:W-:Y:S01]  /*3400*/  ISETP.GE.AND P2, PT, R48, R4, PT ;  /* 0x000000043000720c */ /* 0x000fe20003f46270 */
        /* <DEDUP_REMOVED lines=9> */
[----:B------:R-:W-:Y:S02]  /*34a0*/  PRMT R185, R44, 0x7610, R185 ;  /* 0x000076102cb97816 */ /* 0x000fe400000000b9 */
[----:B------:R-:W-:Y:S02]  /*34b0*/  CS2R R76, SRZ ;  /* 0x00000000004c7805 */ /* 0x000fe4000001ff00 */
[----:B------:R-:W-:-:S02]  /*34c0*/  PRMT R184, R45, 0x7610, R184 ;  /* 0x000076102db87816 */ /* 0x000fc400000000b8 */
[----:B------:R-:W-:Y:S02]  /*34d0*/  CS2R R74, SRZ ;  /* 0x00000000004a7805 */ /* 0x000fe4000001ff00 */
[----:B------:R-:W-:Y:S02]  /*34e0*/  @P2 LOP3.LUT R51, R51, 0x4, RZ, 0xfc, !PT ;  /* 0x0000000433332812 */ /* 0x000fe400078efcff */
[----:B------:R-:W-:Y:S02]  /*34f0*/  CS2R R78, SRZ ;  /* 0x00000000004e7805 */ /* 0x000fe4000001ff00 */
[----:B------:R-:W-:Y:S01]  /*3500*/  PRMT R167, R47, 0x5410, R46 ;  /* 0x000054102fa77816 */ /* 0x000fe2000000002e */
[----:B------:R-:W-:Y:S01]  /*3510*/  IMAD.MOV.U32 R50, RZ, RZ, R87 ;  /* 0x000000ffff327224 */ /* 0x000fe200078e0057 */
[----:B------:R-:W-:Y:S01]  /*3520*/  MOV R49, R86 ;  /* 0x0000005600317202 */ /* 0x000fe20000000f00 */
[----:B------:R0:W-:Y:S01]  /*3530*/  STL [R1], R51 ;  /* 0x0000003301007387 */ /* 0x0001e20000100800 */
[----:B------:R-:W-:Y:S05]  /*3540*/  @P2 BRA `(.L_x_6682) ;  /* 0x0000000000542947 */ /* 0x000fea0003800000 */
        /* <DEDUP_REMOVED lines=21> */
.L_x_6682:
[----:B------:R-:W-:Y:S05]  /*36a0*/  BSYNC B1 ;  /* 0x0000000000017941 */ /* 0x000fea0003800000 */
.L_x_6681:
[----:B------:R-:W-:Y:S01]  /*36b0*/  VIADD R170, R22, 0x60 ;  /* 0x0000006016aa7836 */ /* 0x000fe20000000000 */
[----:B------:R-:W-:Y:S01]  /*36c0*/  BSSY B1, `(.L_x_6683) ;  /* 0x000003c000017945 */ /* 0x000fe20003800000 */
[----:B------:R-:W-:Y:S01]  /*36d0*/  IMAD.MOV.U32 R169, RZ, RZ, R51 ;  /* 0x000000ffffa97224 */ /* 0x000fe200078e0033 */
[----:B------:R-:W-:Y:S01]  /*36e0*/  PRMT R185, R185, 0x5410, R49 ;  /* 0x00005410b9b97816 */ /* 0x000fe20000000031 */
[----:B-1---5:R-:W-:Y:S01]  /*36f0*/  IMAD.MOV.U32 R44, RZ, RZ, R72 ;  /* 0x000000ffff2c7224 */ /* 0x022fe200078e0048 */
[----:B------:R-:W-:Y:S01]  /*3700*/  ISETP.GE.AND P2, PT, R170, R4, PT ;  /* 0x00000004aa00720c */ /* 0x000fe20003f46270 */
[----:B------:R-:W-:Y:S01]  /*3710*/  IMAD.MOV.U32 R45, RZ, RZ, R73 ;  /* 0x000000ffff2d7224 */ /* 0x000fe200078e0049 */
[----:B------:R-:W-:Y:S01]  /*3720*/  LOP3.LUT R169, R169, 0xfffffff7, RZ, 0xc0, !PT ;  /* 0xfffffff7a9a97812 */ /* 0x000fe200078ec0ff */
        /* <DEDUP_REMOVED lines=11> */
[----:B------:R-:W-:-:S02]  /*37e0*/  @P2 LOP3.LUT R169, R169, 0x8, RZ, 0xfc, !PT ;  /* 0x00000008a9a92812 */ /* 0x000fc400078efcff */
[----:B------:R-:W-:Y:S02]  /*37f0*/  CS2R R48, SRZ ;  /* 0x0000000000307805 */ /* 0x000fe4000001ff00 */
[----:B------:R-:W-:Y:S02]  /*3800*/  CS2R R56, SRZ ;  /* 0x0000000000387805 */ /* 0x000fe4000001ff00 */
[----:B------:R-:W-:Y:S02]  /*3810*/  CS2R R60, SRZ ;  /* 0x00000000003c7805 */ /* 0x000fe4000001ff00 */
[----:B------:R-:W-:Y:S01]  /*3820*/  CS2R R58, SRZ ;  /* 0x00000000003a7805 */ /* 0x000fe2000001ff00 */
[----:B------:R1:W-:Y:S01]  /*3830*/  STL [R1], R169 ;  /* 0x000000a901007387 */ /* 0x0003e20000100800 */
[----:B------:R-:W-:Y:S02]  /*3840*/  CS2R R62, SRZ ;  /* 0x00000000003e7805 */ /* 0x000fe4000001ff00 */
[----:B------:R-:W-:-:S02]  /*3850*/  CS2R R52, SRZ ;  /* 0x0000000000347805 */ /* 0x000fc4000001ff00 */
[----:B0-----:R-:W-:Y:S02]  /*3860*/  CS2R R50, SRZ ;  /* 0x0000000000327805 */ /* 0x001fe4000001ff00 */
[----:B------:R-:W-:Y:S01]  /*3870*/  CS2R R54, SRZ ;  /* 0x0000000000367805 */ /* 0x000fe2000001ff00 */
[----:B------:R-:W-:Y:S06]  /*3880*/  @P2 BRA `(.L_x_6684) ;  /* 0x00000000007c2947 */ /* 0x000fec0003800000 */
[----:B------:R-:W0:Y:S01]  /*3890*/  LDC.64 R44, c[0x0][0x3f8] ;  /* 0x0000fe00ff2c7b82 */ /* 0x000e220000000a00 */
[----:B------:R-:W-:Y:S01]  /*38a0*/  MOV R46, R96 ;  /* 0x00000060002e7202 */ /* 0x000fe20000000f00 */
[----:B------:R-:W-:Y:S01]  /*38b0*/  IMAD.MOV.U32 R47, RZ, RZ, R0 ;  /* 0x000000ffff2f7224 */ /* 0x000fe200078e0000 */
[----:B------:R-:W-:Y:S01]  /*38c0*/  ULDC.64 UR4, c[0x0][0x3e8] ;  /* 0x0000fa0000047ab9 */ /* 0x000fe20000000a00 */
[----:B------:R-:W-:Y:S02]  /*38d0*/  CS2R R68, SRZ ;  /* 0x0000000000447805 */ /* 0x000fe4000001ff00 */
[----:B------:R-:W-:Y:S01]  /*38e0*/  CS2R R70, SRZ ;  /* 0x0000000000467805 */ /* 0x000fe2000001ff00 */
[----:B------:R-:W-:Y:S01]  /*38f0*/  ULDC.64 UR6, c[0x0][0x208] ;  /* 0x0000820000067ab9 */ /* 0x000fe20000000a00 */
[----:B0-----:R-:W-:-:S04]  /*3900*/  IMAD.WIDE.U32 R46, R44, 0x60, R46 ;  /* 0x000000602c2e7825 */ /* 0x001fc800078e002e */
[----:B------:R-:W-:Y:S01]  /*3910*/  IMAD R45, R45, 0x60, RZ ;  /* 0x000000602d2d7824 */ /* 0x000fe200078e02ff */
[----:B------:R-:W-:Y:S01]  /*3920*/  IADD3 R64, P2, R104, R46, RZ ;  /* 0x0000002e68407210 */ /* 0x000fe20007f5e0ff */
[----:B------:R-:W-:-:S03]  /*3930*/  IMAD.MOV.U32 R46, RZ, RZ, R94 ;  /* 0x000000ffff2e7224 */ /* 0x000fc600078e005e */
[----:B------:R-:W-:Y:S01]  /*3940*/  IADD3.X R65, R28, R47, R45, P2, !PT ;  /* 0x0000002f1c417210 */ /* 0x000fe200017fe42d */
[----:B------:R-:W-:Y:S01]  /*3950*/  IMAD.MOV.U32 R47, RZ, RZ, R3 ;  /* 0x000000ffff2f7224 */ /* 0x000fe200078e0003 */
[----:B------:R-:W0:Y:S02]  /*3960*/  LDC.64 R44, c[0x0][0x408] ;  /* 0x00010200ff2c7b82 */ /* 0x000e240000000a00 */
[----:B0-----:R-:W-:-:S04]  /*3970*/  IMAD.WIDE.U32 R46, R44, 0x60, R46 ;  /* 0x000000602c2e7825 */ /* 0x001fc800078e002e */
[----:B------:R-:W-:Y:S01]  /*3980*/  IMAD R67, R45, 0x60, RZ ;  /* 0x000000602d437824 */ /* 0x000fe200078e02ff */
[----:B------:R-:W-:-:S04]  /*3990*/  IADD3 R45, P2, R110, R46, RZ ;  /* 0x0000002e6e2d7210 */ /* 0x000fc80007f5e0ff */
[----:B------:R-:W-:Y:S02]  /*39a0*/  IADD3.X R66, R26, R47, R67, P2, !PT ;  /* 0x0000002f1a427210 */ /* 0x000fe400017fe443 */
        /* <DEDUP_REMOVED lines=13> */
.L_x_6684:
[----:B------:R-:W-:Y:S05]  /*3a80*/  BSYNC B1 ;  /* 0x0000000000017941 */ /* 0x000fea0003800000 */
.L_x_6683:
[----:B0-----:R-:W-:Y:S01]  /*3a90*/  VIADD R45, R22, 0x80 ;  /* 0x00000080162d7836 */ /* 0x001fe20000000000 */
[----:B------:R-:W-:Y:S01]  /*3aa0*/  MOV R44, R169 ;  /* 0x000000a9002c7202 */ /* 0x000fe20000000f00 */
[----:B------:R-:W-:Y:S03]  /*3ab0*/  BSSY B1, `(.L_x_6685) ;  /* 0x000001b000017945 */ /* 0x000fe60003800000 */
[----:B------:R-:W-:Y:S02]  /*3ac0*/  ISETP.GE.AND P2, PT, R45, R4, PT ;  /* 0x000000042d00720c */ /* 0x000fe40003f46270 */
[----:B------:R-:W-:-:S11]  /*3ad0*/  LOP3.LUT R44, R44, 0xfffffffd, RZ, 0xc0, !PT ;  /* 0xfffffffd2c2c7812 */ /* 0x000fd600078ec0ff */
[----:B------:R-:W-:-:S05]  /*3ae0*/  @P2 LOP3.LUT R44, R44, 0x2, RZ, 0xfc, !PT ;  /* 0x000000022c2c2812 */ /* 0x000fca00078efcff */
[----:B------:R0:W-:Y:S01]  /*3af0*/  STL [R1], R44 ;  /* 0x0000002c01007387 */ /* 0x0001e20000100800 */
[----:B------:R-:W-:Y:S05]  /*3b00*/  @P2 BRA `(.L_x_6686) ;  /* 0x0000000000542947 */ /* 0x000fea0003800000 */
[----:B0-----:R-:W-:Y:S01]  /*3b10*/  IADD3 R44, P2, P5, R104, R36, R96 ;  /* 0x00000024682c7210 */ /* 0x001fe20007d5e060 */
        /* <DEDUP_REMOVED lines=20> */
.L_x_6686:
[----:B------:R-:W-:Y:S05]  /*3c60*/  BSYNC B1 ;  /* 0x0000000000017941 */ /* 0x000fea0003800000 */
.L_x_6685:
[----:B0-2---:R-:W-:Y:S01]  /*3c70*/  VIADD R44, R22, 0xa0 ;  /* 0x000000a0162c7836 */ /* 0x005fe20000000000 */
[----:B------:R-:W-:Y:S04]  /*3c80*/  BSSY B1, `(.L_x_6687) ;  /* 0x0000020000017945 */ /* 0x000fe80003800000 */
[----:B------:R-:W-:-:S13]  /*3c90*/  ISETP.GE.AND P5, PT, R44, R4, PT ;  /* 0x000000042c00720c */ /* 0x000fda0003fa6270 */
[----:B------:R-:W-:Y:S05]  /*3ca0*/  @P5 BRA `(.L_x_6688) ;  /* 0x0000000000745947 */ /* 0x000fea0003800000 */
[----:B------:R-:W0:Y:S01]  /*3cb0*/  LDC.64 R44, c[0x0][0x3f8] ;  /* 0x0000fe00ff2c7b82 */ /* 0x000e220000000a00 */
[----:B------:R-:W-:Y:S01]  /*3cc0*/  IMAD.MOV.U32 R97, RZ, RZ, R0 ;  /* 0x000000ffff617224 */ /* 0x000fe200078e0000 */
[----:B------:R-:W-:Y:S01]  /*3cd0*/  ULDC.64 UR4, c[0x0][0x3e8] ;  /* 0x0000fa0000047ab9 */ /* 0x000fe20000000a00 */
[----:B------:R-:W-:Y:S01]  /*3ce0*/  IMAD.MOV.U32 R95, RZ, RZ, R3 ;  /* 0x000000ffff5f7224 */ /* 0x000fe200078e0003 */
[----:B------:R-:W-:Y:S02]  /*3cf0*/  CS2R R52, SRZ ;  /* 0x0000000000347805 */ /* 0x000fe4000001ff00 */
[----:B------:R-:W-:Y:S01]  /*3d00*/  CS2R R54, SRZ ;  /* 0x0000000000367805 */ /* 0x000fe2000001ff00 */
[----:B------:R-:W-:Y:S01]  /*3d10*/  ULDC.64 UR6, c[0x0][0x208] ;  /* 0x0000820000067ab9 */ /* 0x000fe20000000a00 */
[----:B0-----:R-:W-:-:S04]  /*3d20*/  IMAD.WIDE.U32 R96, R44, 0xa0, R96 ;  /* 0x000000a02c607825 */ /* 0x001fc800078e0060 */
[----:B------:R-:W-:Y:S01]  /*3d30*/  IMAD R45, R45, 0xa0, RZ ;  /* 0x000000a02d2d7824 */ /* 0x000fe200078e02ff */
[----:B------:R-:W-:-:S04]  /*3d40*/  IADD3 R0, P2, R104, R96, RZ ;  /* 0x0000006068007210 */ /* 0x000fc80007f5e0ff */
[----:B------:R-:W-:Y:S02]  /*3d50*/  IADD3.X R97, R28, R97, R45, P2, !PT ;  /* 0x000000611c617210 */ /* 0x000fe400017fe42d */
        /* <DEDUP_REMOVED lines=18> */
.L_x_6688:
[----:B------:R-:W-:Y:S05]  /*3e80*/  BSYNC B1 ;  /* 0x0000000000017941 */ /* 0x000fea0003800000 */
.L_x_6687:
[----:B------:R-:W-:Y:S01]  /*3e90*/  IMAD.MOV.U32 R0, RZ, RZ, R78 ;  /* 0x000000ffff007224 */ /* 0x000fe200078e004e */
[----:B------:R-:W-:Y:S01]  /*3ea0*/  MOV R3, R79 ;  /* 0x0000004f00037202 */ /* 0x000fe20000000f00 */
[----:B0----5:R-:W-:Y:S01]  /*3eb0*/  IMAD.MOV.U32 R44, RZ, RZ, R64 ;  /* 0x000000ffff2c7224 */ /* 0x021fe200078e0040 */
[----:B------:R-:W-:Y:S01]  /*3ec0*/  ULOP3.LUT UR4, UR60, 0x1, URZ, 0xfc, !UPT ;  /* 0x000000013c047892 */ /* 0x000fe2000f8efc3f */
[----:B------:R-:W-:Y:S01]  /*3ed0*/  IMAD.MOV.U32 R45, RZ, RZ, R65 ;  /* 0x000000ffff2d7224 */ /* 0x000fe200078e0041 */
[----:B------:R-:W-:Y:S01]  /*3ee0*/  PRMT R183, R0, 0x5410, R3 ;  /* 0x0000541000b77816 */ /* 0x000fe20000000003 */
[----:B------:R-:W-:Y:S01]  /*3ef0*/  IMAD.MOV.U32 R3, RZ, RZ, R68 ;  /* 0x000000ffff037224 */ /* 0x000fe200078e0044 */
[----:B------:R-:W-:Y:S01]  /*3f00*/  UISETP.NE.AND UP0, UPT, UR4, 0x3, UPT ;  /* 0x000000030400788c */ /* 0x000fe2000bf05270 */
[----:B------:R-:W-:Y:S01]  /*3f10*/  IMAD.MOV.U32 R0, RZ, RZ, R67 ;  /* 0x000000ffff007224 */ /* 0x000fe200078e0043 */
[----:B------:R-:W-:Y:S01]  /*3f20*/  PRMT R179, R44, 0x5410, R45 ;  /* 0x000054102cb37816 */ /* 0x000fe2000000002d */
[----:B------:R-:W-:Y:S01]  /*3f30*/  IMAD.MOV.U32 R44, RZ, RZ, R69 ;  /* 0x000000ffff2c7224 */ /* 0x000fe200078e0045 */
[----:B------:R-:W-:-:S02]  /*3f40*/  MOV R45, R66 ;  /* 0x00000042002d7202 */ /* 0x000fc40000000f00 */
        /* <DEDUP_REMOVED lines=23> */
[----:B-1----:R-:W-:Y:S01]  /*40c0*/  PRMT R169, R3, 0x5410, R0 ;  /* 0x0000541003a97816 */ /* 0x002fe20000000000 */
        /* <DEDUP_REMOVED lines=8> */
.L_x_6689:
[----:B------:R-:W-:Y:S01]  /*4150*/  LEA R3, R23, R2, 0x3 ;  /* 0x0000000217037211 */ /* 0x000fe200078e18ff */
[----:B------:R-:W-:Y:S01]  /*4160*/  BSSY B1, `(.L_x_6690) ;  /* 0x0000004000017945 */ /* 0x000fe20003800000 */
[----:B------:R-:W-:-:S04]  /*4170*/  SHF.L.U32 R0, R223, 0x1f, RZ ;  /* 0x0000001fdf007819 */ /* 0x000fc800000006ff */
[----:B------:R-:W0:Y:S02]  /*4180*/  SYNCS.PHASECHK.TRANS64.TRYWAIT P6, [R3+URZ+0x34890], R0 ;  /* 0x03489000030075a7 */ /* 0x000e2400080c017f */
[----:B0-----:R-:W-:Y:S05]  /*4190*/  @!P6 BRA `(.L_x_6691) ;  /* 0x00000250005ce947 */ /* 0x001fea0003800000 */
.L_x_7054:
[----:B------:R-:W-:Y:S05]  /*41a0*/  BSYNC B1 ;  /* 0x0000000000017941 */ /* 0x000fea0003800000 */
.L_x_6690:
[----:B------:R-:W-:Y:S04]  /*41b0*/  BSSY B1, `(.L_x_6692) ;  /* 0x0000074000017945 */ /* 0x000fe80003800000 */
[----:B------:R-:W-:Y:S05]  /*41c0*/  @P3 BRA `(.L_x_6693) ;  /* 0x0000000400c83947 */ /* 0x000fea0003800000 */
[----:B------:R-:W-:Y:S01]  /*41d0*/  IADD3 R171, P3, R120, R136, RZ ;  /* 0x0000008878ab7210 */ /* 0x000fe20007f7e0ff */
[----:B------:R-:W-:Y:S04]  /*41e0*/  BSSY B2, `(.L_x_6694) ;  /* 0x0000037000027945 */ /* 0x000fe80003800000 */
[----:B------:R-:W-:Y:S01]  /*41f0*/  IMAD.X R172, R93, 0x1, R122, P3 ;  /* 0x000000015dac7824 */ /* 0x000fe200018e067a */
[----:B------:R-:W-:Y:S07]  /*4200*/  @P0 BRA `(.L_x_6695) ;  /* 0x0000000000d00947 */ /* 0x000fee0003800000 */
[----:B------:R1:W2:Y:S01]  /*4210*/  LDS.128 R44, [R5+0x1e400] ;  /* 0x01e40000052c7984 */ /* 0x0002a20000000c00 */
[----:B------:R-:W-:Y:S01]  /*4220*/  ISETP.GE.AND P3, PT, R18, R92, PT ;  /* 0x0000005c1200720c */ /* 0x000fe20003f66270 */
[----:B------:R-:W-:-:S12]  /*4230*/  BSSY B3, `(.L_x_6696) ;  /* 0x000002a000037945 */ /* 0x000fd80003800000 */
[----:B-1----:R-:W-:Y:S05]  /*4240*/  @P3 BRA `(.L_x_6697) ;  /* 0x0000000000a03947 */ /* 0x002fea0003800000 */
[----:B------:R-:W-:Y:S01]  /*4250*/  SHF.R.U64 R94, R98, 0x10, R99 ;  /* 0x00000010625e7819 */ /* 0x000fe20000001263 */
[----:B--2---:R-:W-:Y:S01]  /*4260*/  HADD2.F32 R176, -RZ, R45.H1_H1 ;  /* 0x3000002dffb07230 */ /* 0x004fe20000004100 */
[----:B------:R-:W-:Y:S02]  /*4270*/  SHF.R.U64 R95, R138, 0x10, R139 ;  /* 0x000000108a5f7819 */ /* 0x000fe4000000128b */
[----:B------:R-:W-:Y:S01]  /*4280*/  SHF.R.U32.HI R98, RZ, 0x10, R99 ;  /* 0x00000010ff627819 */ /* 0x000fe20000011663 */
[----:B------:R-:W-:Y:S01]  /*4290*/  HADD2.F32 R99, -RZ, R94.H0_H0 ;  /* 0x2000005eff637230 */ /* 0x000fe20000004100 */
[----:B------:R-:W-:Y:S01]  /*42a0*/  SHF.R.U32.HI R138, RZ, 0x10, R139 ;  /* 0x00000010ff8a7819 */ /* 0x000fe2000001168b */
[----:B------:R-:W-:Y:S02]  /*42b0*/  HADD2.F32 R95, -RZ, R95.H0_H0 ;  /* 0x2000005fff5f7230 */ /* 0x000fe40000004100 */
        /* <DEDUP_REMOVED lines=8> */
[--C-:B------:R-:W-:Y:S02]  /*4340*/  HADD2.F32 R95, -RZ, R47.reuse.H1_H1 ;  /* 0x3000002fff5f7230 */ /* 0x100fe40000004100 */
[----:B------:R-:W-:-:S02]  /*4350*/  HADD2.F32 R99, -RZ, R47.H0_H0 ;  /* 0x2000002fff637230 */ /* 0x000fc40000004100 */
[----:B------:R-:W-:Y:S01]  /*4360*/  F2FP.F16.F32.PACK_AB R45, R94, R45 ;  /* 0x0000002d5e2d723e */ /* 0x000fe200000000ff */
[-C--:B------:R-:W-:Y:S02]  /*4370*/  FMUL.FTZ R176, R95, R138.reuse ;  /* 0x0000008a5fb07220 */ /* 0x080fe40000410000 */
[C---:B------:R-:W-:Y:S02]  /*4380*/  FMUL.FTZ R138, R99.reuse, R138 ;  /* 0x0000008a638a7220 */ /* 0x040fe40000410000 */
[-C--:B------:R-:W-:Y:S01]  /*4390*/  FFMA.FTZ R47, R99, R98.reuse, -R176 ;  /* 0x00000062632f7223 */ /* 0x080fe200000108b0 */
[----:B------:R-:W-:Y:S02]  /*43a0*/  HADD2.F32 R99, -RZ, R175.H0_H0 ;  /* 0x200000afff637230 */ /* 0x000fe40000004100 */
[----:B------:R-:W-:Y:S01]  /*43b0*/  FFMA.FTZ R98, R95, R98, R138 ;  /* 0x000000625f627223 */ /* 0x000fe2000001008a */
[--C-:B------:R-:W-:Y:S02]  /*43c0*/  HADD2.F32 R138, -RZ, R44.reuse.H0_H0 ;  /* 0x2000002cff8a7230 */ /* 0x100fe40000004100 */
[----:B------:R-:W-:-:S02]  /*43d0*/  HADD2.F32 R44, -RZ, R44.H1_H1 ;  /* 0x3000002cff2c7230 */ /* 0x000fc40000004100 */
[----:B------:R-:W-:Y:S01]  /*43e0*/  HADD2.F32 R175, -RZ, R188.H1_H1 ;  /* 0x300000bcffaf7230 */ /* 0x000fe20000004100 */
[----:B------:R-:W-:Y:S02]  /*43f0*/  F2FP.F16.F32.PACK_AB R47, R98, R47 ;  /* 0x0000002f622f723e */ /* 0x000fe400000000ff */
[-C--:B------:R-:W-:Y:S01]  /*4400*/  FMUL.FTZ R95, R44, R139.reuse ;  /* 0x0000008b2c5f7220 */ /* 0x080fe20000410000 */
[----:B------:R-:W-:-:S03]  /*4410*/  FMUL.FTZ R139, R138, R139 ;  /* 0x0000008b8a8b7220 */ /* 0x000fc60000410000 */
[-C--:B------:R-:W-:Y:S01]  /*4420*/  FFMA.FTZ R95, R138, R99.reuse, -R95 ;  /* 0x000000638a5f7223 */ /* 0x080fe2000001085f */
[--C-:B------:R-:W-:Y:S02]  /*4430*/  HADD2.F32 R138, -RZ, R46.reuse.H0_H0 ;  /* 0x2000002eff8a7230 */ /* 0x100fe40000004100 */
[----:B------:R-:W-:Y:S01]  /*4440*/  FFMA.FTZ R44, R44, R99, R139 ;  /* 0x000000632c2c7223 */ /* 0x000fe2000001008b */
[----:B------:R-:W-:Y:S02]  /*4450*/  HADD2.F32 R46, -RZ, R46.H1_H1 ;  /* 0x3000002eff2e7230 */ /* 0x000fe40000004100 */
[----:B------:R-:W-:Y:S02]  /*4460*/  HADD2.F32 R99, -RZ, R187.H0_H0 ;  /* 0x200000bbff637230 */ /* 0x000fe40000004100 */
[----:B------:R-:W-:Y:S01]  /*4470*/  F2FP.F16.F32.PACK_AB R44, R44, R95 ;  /* 0x0000005f2c2c723e */ /* 0x000fe200000000ff */
[-C--:B------:R-:W-:Y:S01]  /*4480*/  FMUL.FTZ R139, R46, R175.reuse ;  /* 0x000000af2e8b7220 */ /* 0x080fe20000410000 */
[----:B------:R-:W-:-:S03]  /*4490*/  FMUL.FTZ R175, R138, R175 ;  /* 0x000000af8aaf7220 */ /* 0x000fc60000410000 */
[-C--:B------:R-:W-:Y:S01]  /*44a0*/  FFMA.FTZ R139, R138, R99.reuse, -R139 ;  /* 0x000000638a8b7223 */ /* 0x080fe2000001088b */
[----:B------:R-:W-:-:S05]  /*44b0*/  FFMA.FTZ R46, R46, R99, R175 ;  /* 0x000000632e2e7223 */ /* 0x000fca00000100af */
[----:B------:R-:W-:-:S07]  /*44c0*/  F2FP.F16.F32.PACK_AB R46, R46, R139 ;  /* 0x0000008b2e2e723e */ /* 0x000fce00000000ff */
.L_x_6697:
[----:B------:R-:W-:Y:S05]  /*44d0*/  BSYNC B3 ;  /* 0x0000000000037941 */ /* 0x000fea0003800000 */
.L_x_6696:
[----:B------:R-:W-:Y:S01]  /*44e0*/  IADD3 R95, P3, R171, R100, RZ ;  /* 0x00000064ab5f7210 */ /* 0x000fe20007f7e0ff */
[----:B------:R-:W-:Y:S01]  /*44f0*/  ULDC.64 UR4, c[0x0][0x2e8] ;  /* 0x0000ba0000047ab9 */ /* 0x000fe20000000a00 */
[----:B------:R-:W-:-:S03]  /*4500*/  ULDC.64 UR6, c[0x0][0x208] ;  /* 0x0000820000067ab9 */ /* 0x000fc60000000a00 */
[----:B------:R-:W-:Y:S01]  /*4510*/  IMAD.X R98, R172, 0x1, R15, P3 ;  /* 0x00000001ac627824 */ /* 0x000fe200018e060f */
[----:B------:R-:W-:-:S04]  /*4520*/  LEA R94, P3, R95, UR4, 0x1 ;  /* 0x000000045f5e7c11 */ /* 0x000fc8000f8608ff */
[----:B------:R-:W-:-:S05]  /*4530*/  LEA.HI.X R95, R95, UR5, R98, 0x1, P3 ;  /* 0x000000055f5f7c11 */ /* 0x000fca00098f0c62 */
[----:B--2---:R1:W-:Y:S04]  /*4540*/  STG.E.128 desc[UR6][R94.64], R44 ;  /* 0x0000002c5e007986 */ /* 0x0043e8000c101d06 */
.L_x_6695:
[----:B------:R-:W-:Y:S05]  /*4550*/  BSYNC B2 ;  /* 0x0000000000027941 */ /* 0x000fea0003800000 */
.L_x_6694:
[----:B------:R-:W-:Y:S05]  /*4560*/  @P1 BRA `(.L_x_6693) ;  /* 0x0000000000e01947 */ /* 0x000fea0003800000 */
[----:B-1----:R1:W2:Y:S01]  /*4570*/  LDS.128 R44, [R5+0x23c00] ;  /* 0x023c0000052c7984 */ /* 0x0022a20000000c00 */
[----:B------:R-:W-:Y:S01]  /*4580*/  IADD3 R171, P3, R171, R14, RZ ;  /* 0x0000000eabab7210 */ /* 0x000fe20007f7e0ff */
[----:B------:R-:W-:Y:S04]  /*4590*/  BSSY B2, `(.L_x_6698) ;  /* 0x0000030000027945 */ /* 0x000fe80003800000 */
[----:B------:R-:W-:Y:S01]  /*45a0*/  IMAD.X R172, R172, 0x1, R11, P3 ;  /* 0x00000001acac7824 */ /* 0x000fe200018e060b */
[----:B------:R-:W-:-:S13]  /*45b0*/  ISETP.GE.AND P3, PT, R220, R92, PT ;  /* 0x0000005cdc00720c */ /* 0x000fda0003f66270 */
[----:B-1----:R-:W-:Y:S05]  /*45c0*/  @P3 BRA `(.L_x_6699) ;  /* 0x0000000000b03947 */ /* 0x002fea0003800000 */
[----:B------:R-:W-:Y:S01]  /*45d0*/  SHF.R.U64 R94, R90, 0x10, R91 ;  /* 0x000000105a5e7819 */ /* 0x000fe2000000125b */
[----:B--2---:R-:W-:Y:S01]  /*45e0*/  IMAD.MOV.U32 R90, RZ, RZ, R45 ;  /* 0x000000ffff5a7224 */ /* 0x004fe200078e002d */
[----:B------:R-:W-:Y:S01]  /*45f0*/  SHF.R.U64 R88, R88, 0x10, R89 ;  /* 0x0000001058587819 */ /* 0x000fe20000001259 */
[----:B------:R-:W-:Y:S01]  /*4600*/  HADD2.F32 R99, -RZ, R188.H0_H0 ;  /* 0x200000bcff637230 */ /* 0x000fe20000004100 */
[----:B------:R-:W-:Y:S01]  /*4610*/  SHF.R.U32.HI R91, RZ, 0x10, R91 ;  /* 0x00000010ff5b7819 */ /* 0x000fe2000001165b */
[----:B------:R-:W-:Y:S02]  /*4620*/  HADD2.F32 R94, -RZ, R94.H0_H0 ;  /* 0x2000005eff5e7230 */ /* 0x000fe40000004100 */
[--C-:B------:R-:W-:Y:S02]  /*4630*/  HADD2.F32 R45, -RZ, R90.reuse.H1_H1 ;  /* 0x3000005aff2d7230 */ /* 0x100fe40000004100 */
[----:B------:R-:W-:Y:S02]  /*4640*/  HADD2.F32 R95, -RZ, R90.H0_H0 ;  /* 0x2000005aff5f7230 */ /* 0x000fe40000004100 */
[----:B------:R-:W-:-:S02]  /*4650*/  HADD2.F32 R88, -RZ, R88.H0_H0 ;  /* 0x20000058ff587230 */ /* 0x000fc40000004100 */
[-C--:B------:R-:W-:Y:S01]  /*4660*/  FMUL.FTZ R90, R45, R94.reuse ;  /* 0x0000005e2d5a7220 */ /* 0x080fe20000410000 */
[----:B------:R-:W-:-:S03]  /*4670*/  FMUL.FTZ R94, R95, R94 ;  /* 0x0000005e5f5e7220 */ /* 0x000fc60000410000 */
[-C--:B------:R-:W-:Y:S01]  /*4680*/  FFMA.FTZ R90, R95, R88.reuse, -R90 ;  /* 0x000000585f5a7223 */ /* 0x080fe2000001085a */
[----:B------:R-:W-:Y:S02]  /*4690*/  HADD2.F32 R95, -RZ, R187.H1_H1 ;  /* 0x300000bbff5f7230 */ /* 0x000fe40000004100 */
[----:B------:R-:W-:Y:S01]  /*46a0*/  FFMA.FTZ R45, R45, R88, R94 ;  /* 0x000000582d2d7223 */ /* 0x000fe2000001005e */
[----:B------:R-:W-:Y:S01]  /*46b0*/  IMAD.MOV.U32 R94, RZ, RZ, R47 ;  /* 0x000000ffff5e7224 */ /* 0x000fe200078e002f */
[----:B------:R-:W-:Y:S02]  /*46c0*/  SHF.R.U32.HI R88, RZ, 0x10, R89 ;  /* 0x00000010ff587819 */ /* 0x000fe40000011659 */
[----:B------:R-:W-:Y:S01]  /*46d0*/  MOV R89, R44 ;  /* 0x0000002c00597202 */ /* 0x000fe20000000f00 */
[----:B------:R-:W-:Y:S01]  /*46e0*/  HADD2.F32 R44, -RZ, R91.H0_H0 ;  /* 0x2000005bff2c7230 */ /* 0x000fe20000004100 */
[----:B------:R-:W-:Y:S01]  /*46f0*/  F2FP.F16.F32.PACK_AB R45, R45, R90 ;  /* 0x0000005a2d2d723e */ /* 0x000fe200000000ff */
        /* <DEDUP_REMOVED lines=10> */
[----:B------:R-:W-:Y:S01]  /*47a0*/  HADD2.F32 R91, -RZ, R186.H0_H0 ;  /* 0x200000baff5b7230 */ /* 0x000fe20000004100 */
[----:B------:R-:W-:Y:S02]  /*47b0*/  F2FP.F16.F32.PACK_AB R47, R47, R44 ;  /* 0x0000002c2f2f723e */ /* 0x000fe400000000ff */
[-C--:B------:R-:W-:Y:S01]  /*47c0*/  FMUL.FTZ R89, R46, R95.reuse ;  /* 0x0000005f2e597220 */ /* 0x080fe20000410000 */
[----:B------:R-:W-:-:S03]  /*47d0*/  FMUL.FTZ R95, R94, R95 ;  /* 0x0000005f5e5f7220 */ /* 0x000fc60000410000 */
[-C--:B------:R-:W-:Y:S01]  /*47e0*/  FFMA.FTZ R89, R94, R91.reuse, -R89 ;  /* 0x0000005b5e597223 */ /* 0x080fe20000010859 */
[--C-:B------:R-:W-:Y:S02]  /*47f0*/  HADD2.F32 R94, -RZ, R88.reuse.H0_H0 ;  /* 0x20000058ff5e7230 */ /* 0x100fe40000004100 */
        /* <DEDUP_REMOVED lines=9> */
.L_x_6699:
[----:B------:R-:W-:Y:S05]  /*4890*/  BSYNC B2 ;  /* 0x0000000000027941 */ /* 0x000fea0003800000 */
.L_x_6698:
[----:B------:R-:W-:Y:S01]  /*48a0*/  ULDC.64 UR4, c[0x0][0x2e8] ;  /* 0x0000ba0000047ab9 */ /* 0x000fe20000000a00 */
[----:B------:R-:W-:Y:S01]  /*48b0*/  ULDC.64 UR6, c[0x0][0x208] ;  /* 0x0000820000067ab9 */ /* 0x000fe20000000a00 */
[----:B------:R-:W-:-:S04]  /*48c0*/  LEA R88, P3, R171, UR4, 0x1 ;  /* 0x00000004ab587c11 */ /* 0x000fc8000f8608ff */
[----:B------:R-:W-:-:S05]  /*48d0*/  LEA.HI.X R89, R171, UR5, R172, 0x1, P3 ;  /* 0x00000005ab597c11 */ /* 0x000fca00098f0cac */
[----:B--2---:R2:W-:Y:S04]  /*48e0*/  STG.E.128 desc[UR6][R88.64], R44 ;  /* 0x0000002c58007986 */ /* 0x0045e8000c101d06 */
.L_x_6693:
[----:B------:R-:W-:Y:S05]  /*48f0*/  BSYNC B1 ;  /* 0x0000000000017941 */ /* 0x000fea0003800000 */
.L_x_6692:
[----:B------:R-:W-:Y:S04]  /*4900*/  BSSY B1, `(.L_x_6700) ;  /* 0x0000074000017945 */ /* 0x000fe80003800000 */
[----:B------:R-:W-:Y:S05]  /*4910*/  @P4 BRA `(.L_x_6701) ;  /* 0x0000000400c84947 */ /* 0x000fea0003800000 */
[----:B--2---:R-:W-:Y:S01]  /*4920*/  IADD3 R89, P3, P4, R158, R136, R16 ;  /* 0x000000889e597210 */ /* 0x004fe20007c7e010 */
[----:B------:R-:W-:Y:S03]  /*4930*/  BSSY B2, `(.L_x_6702) ;  /* 0x000003b000027945 */ /* 0x000fe60003800000 */
[----:B------:R-:W-:Y:S01]  /*4940*/  IADD3.X R88, R123, R93, R17, P3, P4 ;  /* 0x0000005d7b587210 */ /* 0x000fe20001fe8411 */
[----:B------:R-:W-:Y:S08]  /*4950*/  @P0 BRA `(.L_x_6703) ;  /* 0x0000000000e00947 */ /* 0x000ff00003800000 */
        /* <DEDUP_REMOVED lines=9> */
[----:B------:R-:W-:Y:S01]  /*49f0*/  HADD2.F32 R99, -RZ, R184.H1_H1 ;  /* 0x300000b8ff637230 */ /* 0x000fe20000004100 */
        /* <DEDUP_REMOVED lines=40> */
.L_x_6705:
[----:B------:R-:W-:Y:S05]  /*4c80*/  BSYNC B3 ;  /* 0x0000000000037941 */ /* 0x000fea0003800000 */
.L_x_6704:
[----:B------:R-:W-:Y:S01]  /*4c90*/  ULDC.64 UR4, c[0x0][0x2e8] ;  /* 0x0000ba0000047ab9 */ /* 0x000fe20000000a00 */
[----:B------:R-:W-:Y:S01]  /*4ca0*/  ULDC.64 UR6, c[0x0][0x208] ;  /* 0x0000820000067ab9 */ /* 0x000fe20000000a00 */
[----:B------:R-:W-:-:S04]  /*4cb0*/  LEA R84, P3, R90, UR4, 0x1 ;  /* 0x000000045a547c11 */ /* 0x000fc8000f8608ff */
[----:B------:R-:W-:-:S05]  /*4cc0*/  LEA.HI.X R85, R90, UR5, R91, 0x1, P3 ;  /* 0x000000055a557c11 */ /* 0x000fca00098f0c5b */
[----:B--2---:R2:W-:Y:S04]  /*4cd0*/  STG.E.128 desc[UR6][R84.64], R44 ;  /* 0x0000002c54007986 */ /* 0x0045e8000c101d06 */
.L_x_6703:
[----:B------:R-:W-:Y:S05]  /*4ce0*/  BSYNC B2 ;  /* 0x0000000000027941 */ /* 0x000fea0003800000 */
.L_x_6702:
[----:B------:R-:W-:Y:S05]  /*4cf0*/  @P1 BRA `(.L_x_6701) ;  /* 0x0000000000d01947 */ /* 0x000fea0003800000 */
[----:B-12---:R1:W2:Y:S01]  /*4d00*/  LDS.128 R44, [R5+0x24c00] ;  /* 0x024c0000052c7984 */ /* 0x0062a20000000c00 */
[----:B------:R-:W-:Y:S01]  /*4d10*/  IADD3 R89, P3, R89, R14, RZ ;  /* 0x0000000e59597210 */ /* 0x000fe20007f7e0ff */
[----:B------:R-:W-:Y:S04]  /*4d20*/  BSSY B2, `(.L_x_6706) ;  /* 0x000002c000027945 */ /* 0x000fe80003800000 */
[----:B------:R-:W-:Y:S01]  /*4d30*/  IMAD.X R88, R88, 0x1, R11, P3 ;  /* 0x0000000158587824 */ /* 0x000fe200018e060b */
[----:B------:R-:W-:-:S13]  /*4d40*/  ISETP.GE.AND P3, PT, R220, R92, PT ;  /* 0x0000005cdc00720c */ /* 0x000fda0003f66270 */
        /* <DEDUP_REMOVED lines=12> */
[C---:B------:R-:W-:Y:S01]  /*4e10*/  FMUL.FTZ R82, R45.reuse, R82 ;  /* 0x000000522d527220 */ /* 0x040fe20000410000 */
[----:B------:R-:W-:Y:S02]  /*4e20*/  HADD2.F32 R80, -RZ, R80.H0_H0 ;  /* 0x20000050ff507230 */ /* 0x000fe40000004100 */
        /* <DEDUP_REMOVED lines=8> */
[----:B------:R-:W-:-:S02]  /*4eb0*/  HADD2.F32 R80, -RZ, R167.H1_H1 ;  /* 0x300000a7ff507230 */ /* 0x000fc40000004100 */
[----:B------:R-:W-:Y:S02]  /*4ec0*/  HADD2.F32 R167, -RZ, R167.H0_H0 ;  /* 0x200000a7ffa77230 */ /* 0x000fe40000004100 */
[----:B------:R-:W-:Y:S01]  /*4ed0*/  HADD2.F32 R81, -RZ, R44.H1_H1 ;  /* 0x3000002cff517230 */ /* 0x000fe20000004100 */
[----:B------:R-:W-:Y:S01]  /*4ee0*/  F2FP.F16.F32.PACK_AB R47, R84, R47 ;  /* 0x0000002f542f723e */ /* 0x000fe200000000ff */
[----:B------:R-:W-:Y:S02]  /*4ef0*/  HADD2.F32 R82, -RZ, R46.H1_H1 ;  /* 0x3000002eff527230 */ /* 0x000fe40000004100 */
[----:B------:R-:W-:Y:S02]  /*4f00*/  HADD2.F32 R44, -RZ, R44.H0_H0 ;  /* 0x2000002cff2c7230 */ /* 0x000fe40000004100 */
[----:B------:R-:W-:Y:S01]  /*4f10*/  FMUL.FTZ R83, R81, R80 ;  /* 0x0000005051537220 */ /* 0x000fe20000410000 */
[----:B------:R-:W-:Y:S02]  /*4f20*/  HADD2.F32 R46, -RZ, R46.H0_H0 ;  /* 0x2000002eff2e7230 */ /* 0x000fe40000004100 */
[----:B------:R-:W-:Y:S01]  /*4f30*/  FMUL.FTZ R91, R82, R167 ;  /* 0x000000a7525b7220 */ /* 0x000fe20000410000 */
[----:B------:R-:W-:-:S02]  /*4f40*/  HADD2.F32 R45, -RZ, R168.H1_H1 ;  /* 0x300000a8ff2d7230 */ /* 0x000fc40000004100 */
[----:B------:R-:W-:Y:S01]  /*4f50*/  FMUL.FTZ R80, R44, R80 ;  /* 0x000000502c507220 */ /* 0x000fe20000410000 */
[C---:B------:R-:W-:Y:S01]  /*4f60*/  FMUL.FTZ R167, R46.reuse, R167 ;  /* 0x000000a72ea77220 */ /* 0x040fe20000410000 */
[----:B------:R-:W-:Y:S01]  /*4f70*/  FFMA.FTZ R91, R46, R87, -R91 ;  /* 0x000000572e5b7223 */ /* 0x000fe2000001085b */
[-C--:B------:R-:W-:Y:S01]  /*4f80*/  FFMA.FTZ R83, R44, R45.reuse, -R83 ;  /* 0x0000002d2c537223 */ /* 0x080fe20000010853 */
[----:B------:R-:W-:Y:S01]  /*4f90*/  FFMA.FTZ R80, R81, R45, R80 ;  /* 0x0000002d51507223 */ /* 0x000fe20000010050 */
[----:B------:R-:W-:Y:S01]  /*4fa0*/  FFMA.FTZ R82, R82, R87, R167 ;  /* 0x0000005752527223 */ /* 0x000fe200000100a7 */
[----:B------:R-:W-:-:S03]  /*4fb0*/  F2FP.F16.F32.PACK_AB R45, R85, R90 ;  /* 0x0000005a552d723e */ /* 0x000fc600000000ff */
[----:B------:R-:W-:Y:S02]  /*4fc0*/  F2FP.F16.F32.PACK_AB R44, R80, R83 ;  /* 0x00000053502c723e */ /* 0x000fe400000000ff */
[----:B------:R-:W-:-:S07]  /*4fd0*/  F2FP.F16.F32.PACK_AB R46, R82, R91 ;  /* 0x0000005b522e723e */ /* 0x000fce00000000ff */
.L_x_6707:
[----:B------:R-:W-:Y:S05]  /*4fe0*/  BSYNC B2 ;  /* 0x0000000000027941 */ /* 0x000fea0003800000 */
.L_x_6706:
[----:B------:R-:W-:Y:S01]  /*4ff0*/  ULDC.64 UR4, c[0x0][0x2e8] ;  /* 0x0000ba0000047ab9 */ /* 0x000fe20000000a00 */
[----:B------:R-:W-:Y:S01]  /*5000*/  ULDC.64 UR6, c[0x0][0x208] ;  /* 0x0000820000067ab9 */ /* 0x000fe20000000a00 */
[----:B------:R-:W-:-:S04]  /*5010*/  LEA R80, P3, R89, UR4, 0x1 ;  /* 0x0000000459507c11 */ /* 0x000fc8000f8608ff */
[----:B------:R-:W-:-:S05]  /*5020*/  LEA.HI.X R81, R89, UR5, R88, 0x1, P3 ;  /* 0x0000000559517c11 */ /* 0x000fca00098f0c58 */
[----:B--2---:R3:W-:Y:S04]  /*5030*/  STG.E.128 desc[UR6][R80.64], R44 ;  /* 0x0000002c50007986 */ /* 0x0047e8000c101d06 */
.L_x_6701:
[----:B------:R-:W-:Y:S05]  /*5040*/  BSYNC B1 ;  /* 0x0000000000017941 */ /* 0x000fea0003800000 */
.L_x_6700:
[----:B------:R-:W4:Y:S01]  /*5050*/  LDL R91, [R1] ;  /* 0x00000000015b7983 */ /* 0x000f220000100800 */
[----:B------:R-:W-:Y:S01]  /*5060*/  BSSY B1, `(.L_x_6708) ;  /* 0x0000075000017945 */ /* 0x000fe20003800000 */
[----:B----4-:R-:W-:-:S13]  /*5070*/  LOP3.LUT P3, RZ, R91, 0x4, RZ, 0xc0, !PT ;  /* 0x000000045bff7812 */ /* 0x010fda000786c0ff */
[----:B------:R-:W-:Y:S05]  /*5080*/  @P3 BRA `(.L_x_6709) ;  /* 0x0000000400c83947 */ /* 0x000fea0003800000 */
[----:B---3--:R-:W-:Y:S01]  /*5090*/  IADD3 R81, P3, P4, R125, R136, R16 ;  /* 0x000000887d517210 */ /* 0x008fe20007c7e010 */
[----:B------:R-:W-:Y:S03]  /*50a0*/  BSSY B2, `(.L_x_6710) ;  /* 0x0000039000027945 */ /* 0x000fe60003800000 */
[----:B------:R-:W-:Y:S01]  /*50b0*/  IADD3.X R80, R124, R93, R17, P3, P4 ;  /* 0x0000005d7c507210 */ /* 0x000fe20001fe8411 */
[----:B------:R-:W-:Y:S08]  /*50c0*/  @P0 BRA `(.L_x_6711) ;  /* 0x0000000000d80947 */ /* 0x000ff00003800000 */
[----:B-12---:R1:W2:Y:S01]  /*50d0*/  LDS.128 R44, [R5+0x20400] ;  /* 0x02040000052c7984 */ /* 0x0062a20000000c00 */
[----:B------:R-:W-:Y:S01]  /*50e0*/  IADD3 R82, P3, R81, R100, RZ ;  /* 0x0000006451527210 */ /* 0x000fe20007f7e0ff */
[----:B------:R-:W-:Y:S04]  /*50f0*/  BSSY B3, `(.L_x_6712) ;  /* 0x000002e000037945 */ /* 0x000fe80003800000 */
[----:B------:R-:W-:Y:S01]  /*5100*/  IMAD.X R83, R80, 0x1, R15, P3 ;  /* 0x0000000150537824 */ /* 0x000fe200018e060f */
[----:B------:R-:W-:-:S13]  /*5110*/  ISETP.GE.AND P3, PT, R18, R92, PT ;  /* 0x0000005c1200720c */ /* 0x000fda0003f66270 */
[----:B-1----:R-:W-:Y:S05]  /*5120*/  @P3 BRA `(.L_x_6713) ;  /* 0x0000000000a83947 */ /* 0x002fea0003800000 */
[--C-:B------:R-:W-:Y:S02]  /*5130*/  SHF.R.U64 R84, R76, 0x10, R77.reuse ;  /* 0x000000104c547819 */ /* 0x100fe4000000124d */
[----:B------:R-:W-:Y:S02]  /*5140*/  SHF.R.U32.HI R76, RZ, 0x10, R77 ;  /* 0x00000010ff4c7819 */ /* 0x000fe4000001164d */
[--C-:B------:R-:W-:Y:S01]  /*5150*/  SHF.R.U64 R85, R78, 0x10, R79.reuse ;  /* 0x000000104e557819 */ /* 0x100fe2000000124f */
[----:B------:R-:W-:Y:S01]  /*5160*/  HADD2.F32 R78, -RZ, R84.H0_H0 ;  /* 0x20000054ff4e7230 */ /* 0x000fe20000004100 */
[----:B------:R-:W-:Y:S01]  /*5170*/  SHF.R.U32.HI R86, RZ, 0x10, R79 ;  /* 0x00000010ff567819 */ /* 0x000fe2000001164f */
[----:B--2---:R-:W-:Y:S01]  /*5180*/  HADD2.F32 R79, -RZ, R45.H0_H0 ;  /* 0x2000002dff4f7230 */ /* 0x004fe20000004100 */
[----:B------:R-:W-:Y:S01]  /*5190*/  MOV R77, R47 ;  /* 0x0000002f004d7202 */ /* 0x000fe20000000f00 */
[----:B------:R-:W-:Y:S02]  /*51a0*/  HADD2.F32 R88, -RZ, R85.H0_H0 ;  /* 0x20000055ff587230 */ /* 0x000fe40000004100 */
[----:B------:R-:W-:-:S02]  /*51b0*/  HADD2.F32 R47, -RZ, R45.H1_H1 ;  /* 0x3000002dff2f7230 */ /* 0x000fc40000004100 */
[----:B------:R-:W-:Y:S02]  /*51c0*/  HADD2.F32 R86, -RZ, R86.H0_H0 ;  /* 0x20000056ff567230 */ /* 0x000fe40000004100 */
[-C--:B------:R-:W-:Y:S01]  /*51d0*/  FMUL.FTZ R90, R79, R88.reuse ;  /* 0x000000584f5a7220 */ /* 0x080fe20000410000 */
[--C-:B------:R-:W-:Y:S02]  /*51e0*/  HADD2.F32 R45, -RZ, R77.reuse.H1_H1 ;  /* 0x3000004dff2d7230 */ /* 0x100fe40000004100 */
[----:B------:R-:W-:Y:S02]  /*51f0*/  HADD2.F32 R77, -RZ, R77.H0_H0 ;  /* 0x2000004dff4d7230 */ /* 0x000fe40000004100 */
[----:B------:R-:W-:Y:S02]  /*5200*/  HADD2.F32 R84, -RZ, R76.H0_H0 ;  /* 0x2000004cff547230 */ /* 0x000fe40000004100 */
[----:B------:R-:W-:Y:S01]  /*5210*/  FMUL.FTZ R76, R47, R88 ;  /* 0x000000582f4c7220 */ /* 0x000fe20000410000 */
[-C--:B------:R-:W-:Y:S01]  /*5220*/  FMUL.FTZ R88, R45, R86.reuse ;  /* 0x000000562d587220 */ /* 0x080fe20000410000 */
[----:B------:R-:W-:Y:S01]  /*5230*/  FMUL.FTZ R86, R77, R86 ;  /* 0x000000564d567220 */ /* 0x000fe20000410000 */
[-C--:B------:R-:W-:Y:S01]  /*5240*/  FFMA.FTZ R47, R47, R78.reuse, R90 ;  /* 0x0000004e2f2f7223 */ /* 0x080fe2000001005a */
[----:B------:R-:W-:Y:S01]  /*5250*/  FFMA.FTZ R76, R79, R78, -R76 ;  /* 0x0000004e4f4c7223 */ /* 0x000fe2000001084c */
[-C--:B------:R-:W-:Y:S01]  /*5260*/  FFMA.FTZ R77, R77, R84.reuse, -R88 ;  /* 0x000000544d4d7223 */ /* 0x080fe20000010858 */
[----:B------:R-:W-:Y:S01]  /*5270*/  FFMA.FTZ R84, R45, R84, R86 ;  /* 0x000000542d547223 */ /* 0x000fe20000010056 */
[----:B------:R-:W-:-:S02]  /*5280*/  HADD2.F32 R85, -RZ, R183.H0_H0 ;  /* 0x200000b7ff557230 */ /* 0x000fc40000004100 */
[--C-:B------:R-:W-:Y:S02]  /*5290*/  HADD2.F32 R78, -RZ, R44.reuse.H1_H1 ;  /* 0x3000002cff4e7230 */ /* 0x100fe40000004100 */
[----:B------:R-:W-:Y:S02]  /*52a0*/  HADD2.F32 R86, -RZ, R44.H0_H0 ;  /* 0x2000002cff567230 */ /* 0x000fe40000004100 */
[----:B------:R-:W-:Y:S02]  /*52b0*/  HADD2.F32 R183, -RZ, R183.H1_H1 ;  /* 0x300000b7ffb77230 */ /* 0x000fe40000004100 */
[-C--:B------:R-:W-:Y:S01]  /*52c0*/  FMUL.FTZ R87, R78, R85.reuse ;  /* 0x000000554e577220 */ /* 0x080fe20000410000 */
[----:B------:R-:W-:Y:S02]  /*52d0*/  HADD2.F32 R44, -RZ, R46.H1_H1 ;  /* 0x3000002eff2c7230 */ /* 0x000fe40000004100 */
[----:B------:R-:W-:Y:S01]  /*52e0*/  FMUL.FTZ R85, R86, R85 ;  /* 0x0000005556557220 */ /* 0x000fe20000410000 */
[----:B------:R-:W-:-:S02]  /*52f0*/  HADD2.F32 R45, -RZ, R166.H1_H1 ;  /* 0x300000a6ff2d7230 */ /* 0x000fc40000004100 */
[----:B------:R-:W-:Y:S02]  /*5300*/  HADD2.F32 R46, -RZ, R46.H0_H0 ;  /* 0x2000002eff2e7230 */ /* 0x000fe40000004100 */
[----:B------:R-:W-:Y:S01]  /*5310*/  FMUL.FTZ R89, R44, R183 ;  /* 0x000000b72c597220 */ /* 0x000fe20000410000 */
[----:B------:R-:W-:Y:S02]  /*5320*/  HADD2.F32 R79, -RZ, R166.H0_H0 ;  /* 0x200000a6ff4f7230 */ /* 0x000fe40000004100 */
[-C--:B------:R-:W-:Y:S01]  /*5330*/  FFMA.FTZ R87, R86, R45.reuse, -R87 ;  /* 0x0000002d56577223 */ /* 0x080fe20000010857 */
[----:B------:R-:W-:Y:S01]  /*5340*/  FFMA.FTZ R78, R78, R45, R85 ;  /* 0x0000002d4e4e7223 */ /* 0x000fe20000010055 */
[C---:B------:R-:W-:Y:S01]  /*5350*/  FMUL.FTZ R183, R46.reuse, R183 ;  /* 0x000000b72eb77220 */ /* 0x040fe20000410000 */
[----:B------:R-:W-:Y:S01]  /*5360*/  F2FP.F16.F32.PACK_AB R45, R47, R76 ;  /* 0x0000004c2f2d723e */ /* 0x000fe200000000ff */
[----:B------:R-:W-:Y:S01]  /*5370*/  FFMA.FTZ R89, R46, R79, -R89 ;  /* 0x0000004f2e597223 */ /* 0x000fe20000010859 */
[----:B------:R-:W-:Y:S01]  /*5380*/  F2FP.F16.F32.PACK_AB R47, R84, R77 ;  /* 0x0000004d542f723e */ /* 0x000fe200000000ff */
[----:B------:R-:W-:Y:S01]  /*5390*/  FFMA.FTZ R44, R44, R79, R183 ;  /* 0x0000004f2c2c7223 */ /* 0x000fe200000100b7 */
[----:B------:R-:W-:-:S04]  /*53a0*/  F2FP.F16.F32.PACK_AB R78, R78, R87 ;  /* 0x000000574e4e723e */ /* 0x000fc800000000ff */
[----:B------:R-:W-:Y:S01]  /*53b0*/  F2FP.F16.F32.PACK_AB R46, R44, R89 ;  /* 0x000000592c2e723e */ /* 0x000fe200000000ff */
[----:B------:R-:W-:-:S07]  /*53c0*/  IMAD.MOV.U32 R44, RZ, RZ, R78 ;  /* 0x000000ffff2c7224 */ /* 0x000fce00078e004e */
.L_x_6713:
[----:B------:R-:W-:Y:S05]  /*53d0*/  BSYNC B3 ;  /* 0x0000000000037941 */ /* 0x000fea0003800000 */
.L_x_6712:
[----:B------:R-:W-:Y:S01]  /*53e0*/  ULDC.64 UR4, c[0x0][0x2e8] ;  /* 0x0000ba0000047ab9 */ /* 0x000fe20000000a00 */
[----:B------:R-:W-:Y:S01]  /*53f0*/  ULDC.64 UR6, c[0x0][0x208] ;  /* 0x0000820000067ab9 */ /* 0x000fe20000000a00 */
[----:B------:R-:W-:-:S04]  /*5400*/  LEA R76, P3, R82, UR4, 0x1 ;  /* 0x00000004524c7c11 */ /* 0x000fc8000f8608ff */
[----:B------:R-:W-:-:S05]  /*5410*/  LEA.HI.X R77, R82, UR5, R83, 0x1, P3 ;  /* 0x00000005524d7c11 */ /* 0x000fca00098f0c53 */
[----:B--2---:R3:W-:Y:S04]  /*5420*/  STG.E.128 desc[UR6][R76.64], R44 ;  /* 0x0000002c4c007986 */ /* 0x0047e8000c101d06 */
.L_x_6711:
[----:B------:R-:W-:Y:S05]  /*5430*/  BSYNC B2 ;  /* 0x0000000000027941 */ /* 0x000fea0003800000 */
.L_x_6710:
[----:B------:R-:W-:Y:S05]  /*5440*/  @P1 BRA `(.L_x_6709) ;  /* 0x0000000000d81947 */ /* 0x000fea0003800000 */
[----:B-123--:R1:W2:Y:S01]  /*5450*/  LDS.128 R44, [R5+0x25c00] ;  /* 0x025c0000052c7984 */ /* 0x00e2a20000000c00 */
[----:B------:R-:W-:Y:S01]  /*5460*/  IADD3 R81, P3, R81, R14, RZ ;  /* 0x0000000e51517210 */ /* 0x000fe20007f7e0ff */
[----:B------:R-:W-:Y:S04]  /*5470*/  BSSY B2, `(.L_x_6714) ;  /* 0x000002e000027945 */ /* 0x000fe80003800000 */
[----:B------:R-:W-:Y:S01]  /*5480*/  IMAD.X R80, R80, 0x1, R11, P3 ;  /* 0x0000000150507824 */ /* 0x000fe200018e060b */
[----:B------:R-:W-:-:S13]  /*5490*/  ISETP.GE.AND P3, PT, R220, R92, PT ;  /* 0x0000005cdc00720c */ /* 0x000fda0003f66270 */
[----:B-1----:R-:W-:Y:S05]  /*54a0*/  @P3 BRA `(.L_x_6715) ;  /* 0x0000000000a83947 */ /* 0x002fea0003800000 */
[--C-:B------:R-:W-:Y:S01]  /*54b0*/  SHF.R.U64 R79, R72, 0x10, R73.reuse ;  /* 0x00000010484f7819 */ /* 0x100fe20000001249 */
        /* <DEDUP_REMOVED lines=8> */
[----:B------:R-:W-:-:S02]  /*5540*/  HADD2.F32 R74, -RZ, R73.H1_H1 ;  /* 0x30000049ff4a7230 */ /* 0x000fc40000004100 */
[----:B------:R-:W-:Y:S02]  /*5550*/  HADD2.F32 R78, -RZ, R78.H0_H0 ;  /* 0x2000004eff4e7230 */ /* 0x000fe40000004100 */
[-C--:B------:R-:W-:Y:S01]  /*5560*/  FMUL.FTZ R45, R47, R77.reuse ;  /* 0x0000004d2f2d7220 */ /* 0x080fe20000410000 */
[----:B------:R-:W-:Y:S02]  /*5570*/  HADD2.F32 R73, -RZ, R73.H0_H0 ;  /* 0x20000049ff497230 */ /* 0x000fe40000004100 */
[----:B------:R-:W-:Y:S01]  /*5580*/  FMUL.FTZ R82, R44, R77 ;  /* 0x0000004d2c527220 */ /* 0x000fe20000410000 */
        /* <DEDUP_REMOVED lines=20> */
[----:B------:R-:W-:Y:S02]  /*56d0*/  HADD2.F32 R157, -RZ, R157.H0_H0 ;  /* 0x2000009dff9d7230 */ /* 0x000fe40000004100 */
[----:B------:R-:W-:Y:S01]  /*56e0*/  FMUL.FTZ R77, R46, R77 ;  /* 0x0000004d2e4d7220 */ /* 0x000fe20000410000 */
[-C--:B------:R-:W-:Y:S01]  /*56f0*/  FFMA.FTZ R79, R72, R75.reuse, -R79 ;  /* 0x0000004b484f7223 */ /* 0x080fe2000001084f */
[----:B------:R-:W-:Y:S01]  /*5700*/  FFMA.FTZ R76, R73, R75, R76 ;  /* 0x0000004b494c7223 */ /* 0x000fe2000001004c */
[-C--:B------:R-:W-:Y:S01]  /*5710*/  FFMA.FTZ R83, R46, R157.reuse, -R83 ;  /* 0x0000009d2e537223 */ /* 0x080fe20000010853 */
[----:B------:R-:W-:-:S03]  /*5720*/  FFMA.FTZ R74, R74, R157, R77 ;  /* 0x0000009d4a4a7223 */ /* 0x000fc6000001004d */
[----:B------:R-:W-:Y:S02]  /*5730*/  F2FP.F16.F32.PACK_AB R44, R76, R79 ;  /* 0x0000004f4c2c723e */ /* 0x000fe400000000ff */
[----:B------:R-:W-:-:S07]  /*5740*/  F2FP.F16.F32.PACK_AB R46, R74, R83 ;  /* 0x000000534a2e723e */ /* 0x000fce00000000ff */
.L_x_6715:
[----:B------:R-:W-:Y:S05]  /*5750*/  BSYNC B2 ;  /* 0x0000000000027941 */ /* 0x000fea0003800000 */
.L_x_6714:
[----:B------:R-:W-:Y:S01]  /*5760*/  ULDC.64 UR4, c[0x0][0x2e8] ;  /* 0x0000ba0000047ab9 */ /* 0x000fe20000000a00 */
[----:B------:R-:W-:Y:S01]  /*5770*/  ULDC.64 UR6, c[0x0][0x208] ;  /* 0x0000820000067ab9 */ /* 0x000fe20000000a00 */
[----:B------:R-:W-:-:S04]  /*5780*/  LEA R72, P3, R81, UR4, 0x1 ;  /* 0x0000000451487c11 */ /* 0x000fc8000f8608ff */
[----:B------:R-:W-:-:S05]  /*5790*/  LEA.HI.X R73, R81, UR5, R80, 0x1, P3 ;  /* 0x0000000551497c11 */ /* 0x000fca00098f0c50 */
[----:B--2---:R4:W-:Y:S04]  /*57a0*/  STG.E.128 desc[UR6][R72.64], R44 ;  /* 0x0000002c48007986 */ /* 0x0049e8000c101d06 */
.L_x_6709:
[----:B------:R-:W-:Y:S05]  /*57b0*/  BSYNC B1 ;  /* 0x0000000000017941 */ /* 0x000fea0003800000 */
.L_x_6708:
[----:B------:R-:W-:Y:S01]  /*57c0*/  LOP3.LUT P3, RZ, R91, 0x8, RZ, 0xc0, !PT ;  /* 0x000000085bff7812 */ /* 0x000fe2000786c0ff */
[----:B------:R-:W-:-:S12]  /*57d0*/  BSSY B1, `(.L_x_6716) ;  /* 0x0000072000017945 */ /* 0x000fd80003800000 */
[----:B------:R-:W-:Y:S05]  /*57e0*/  @P3 BRA `(.L_x_6717) ;  /* 0x0000000400c03947 */ /* 0x000fea0003800000 */
[----:B----4-:R-:W-:Y:S01]  /*57f0*/  IADD3 R73, P3, P4, R127, R136, R16 ;  /* 0x000000887f497210 */ /* 0x010fe20007c7e010 */
[----:B------:R-:W-:Y:S03]  /*5800*/  BSSY B2, `(.L_x_6718) ;  /* 0x0000038000027945 */ /* 0x000fe60003800000 */
[----:B------:R-:W-:Y:S01]  /*5810*/  IADD3.X R72, R126, R93, R17, P3, P4 ;  /* 0x0000005d7e487210 */ /* 0x000fe20001fe8411 */
[----:B------:R-:W-:Y:S08]  /*5820*/  @P0 BRA `(.L_x_6719) ;  /* 0x0000000000d40947 */ /* 0x000ff00003800000 */
[----:B-123--:R1:W2:Y:S01]  /*5830*/  LDS.128 R44, [R5+0x21400] ;  /* 0x02140000052c7984 */ /* 0x00e2a20000000c00 */
[----:B------:R-:W-:Y:S01]  /*5840*/  IADD3 R74, P3, R73, R100, RZ ;  /* 0x00000064494a7210 */ /* 0x000fe20007f7e0ff */
[----:B------:R-:W-:Y:S03]  /*5850*/  BSSY B3, `(.L_x_6720) ;  /* 0x000002d000037945 */ /* 0x000fe60003800000 */
[----:B------:R-:W-:Y:S02]  /*5860*/  IADD3.X R75, R72, R15, RZ, P3, !PT ;  /* 0x0000000f484b7210 */ /* 0x000fe40001ffe4ff */
[----:B------:R-:W-:-:S13]  /*5870*/  ISETP.GE.AND P3, PT, R18, R92, PT ;  /* 0x0000005c1200720c */ /* 0x000fda0003f66270 */
        /* <DEDUP_REMOVED lines=42> */
.L_x_6721:
[----:B------:R-:W-:Y:S05]  /*5b20*/  BSYNC B3 ;  /* 0x0000000000037941 */ /* 0x000fea0003800000 */
.L_x_6720:
[----:B------:R-:W-:Y:S01]  /*5b30*/  ULDC.64 UR4, c[0x0][0x2e8] ;  /* 0x0000ba0000047ab9 */ /* 0x000fe20000000a00 */
[----:B------:R-:W-:Y:S01]  /*5b40*/  ULDC.64 UR6, c[0x0][0x208] ;  /* 0x0000820000067ab9 */ /* 0x000fe20000000a00 */
[----:B------:R-:W-:-:S04]  /*5b50*/  LEA R68, P3, R74, UR4, 0x1 ;  /* 0x000000044a447c11 */ /* 0x000fc8000f8608ff */
[----:B------:R-:W-:-:S05]  /*5b60*/  LEA.HI.X R69, R74, UR5, R75, 0x1, P3 ;  /* 0x000000054a457c11 */ /* 0x000fca00098f0c4b */
[----:B--2---:R4:W-:Y:S04]  /*5b70*/  STG.E.128 desc[UR6][R68.64], R44 ;  /* 0x0000002c44007986 */ /* 0x0049e8000c101d06 */
.L_x_6719:
[----:B------:R-:W-:Y:S05]  /*5b80*/  BSYNC B2 ;  /* 0x0000000000027941 */ /* 0x000fea0003800000 */
.L_x_6718:
[----:B------:R-:W-:Y:S05]  /*5b90*/  @P1 BRA `(.L_x_6717) ;  /* 0x0000000000d41947 */ /* 0x000fea0003800000 */
[----:B-1234-:R1:W2:Y:S01]  /*5ba0*/  LDS.128 R44, [R5+0x26c00] ;  /* 0x026c0000052c7984 */ /* 0x01e2a20000000c00 */
        /* <DEDUP_REMOVED lines=46> */
.L_x_6723:
[----:B------:R-:W-:Y:S05]  /*5e90*/  BSYNC B2 ;  /* 0x0000000000027941 */ /* 0x000fea0003800000 */
.L_x_6722:
[----:B------:R-:W-:Y:S01]  /*5ea0*/  ULDC.64 UR4, c[0x0][0x2e8] ;  /* 0x0000ba0000047ab9 */ /* 0x000fe20000000a00 */
[----:B------:R-:W-:Y:S01]  /*5eb0*/  ULDC.64 UR6, c[0x0][0x208] ;  /* 0x0000820000067ab9 */ /* 0x000fe20000000a00 */
[----:B------:R-:W-:-:S04]  /*5ec0*/  LEA R64, P3, R73, UR4, 0x1 ;  /* 0x0000000449407c11 */ /* 0x000fc8000f8608ff */
[----:B------:R-:W-:-:S05]  /*5ed0*/  LEA.HI.X R65, R73, UR5, R72, 0x1, P3 ;  /* 0x0000000549417c11 */ /* 0x000fca00098f0c48 */
[----:B--2---:R1:W-:Y:S04]  /*5ee0*/  STG.E.128 desc[UR6][R64.64], R44 ;  /* 0x0000002c40007986 */ /* 0x0043e8000c101d06 */
.L_x_6717:
[----:B------:R-:W-:Y:S05]  /*5ef0*/  BSYNC B1 ;  /* 0x0000000000017941 */ /* 0x000fea0003800000 */
.L_x_6716:
[----:B------:R-:W-:Y:S01]  /*5f00*/  LOP3.LUT P3, RZ, R91, 0x2, RZ, 0xc0, !PT ;  /* 0x000000025bff7812 */ /* 0x000fe2000786c0ff */
[----:B------:R-:W-:-:S12]  /*5f10*/  BSSY B1, `(.L_x_6724) ;  /* 0x0000072000017945 */ /* 0x000fd80003800000 */
[----:B------:R-:W-:Y:S05]  /*5f20*/  @P3 BRA `(.L_x_6725) ;  /* 0x0000000400c03947 */ /* 0x000fea0003800000 */
[----:B-1----:R-:W-:Y:S01]  /*5f30*/  IADD3 R65, P3, P4, R130, R136, R16 ;  /* 0x0000008882417210 */ /* 0x002fe20007c7e010 */
[----:B------:R-:W-:Y:S03]  /*5f40*/  BSSY B2, `(.L_x_6726) ;  /* 0x0000038000027945 */ /* 0x000fe60003800000 */
[----:B------:R-:W-:Y:S01]  /*5f50*/  IADD3.X R64, R128, R93, R17, P3, P4 ;  /* 0x0000005d80407210 */ /* 0x000fe20001fe8411 */
[----:B------:R-:W-:Y:S08]  /*5f60*/  @P0 BRA `(.L_x_6727) ;  /* 0x0000000000d40947 */ /* 0x000ff00003800000 */
[----:B--234-:R1:W2:Y:S01]  /*5f70*/  LDS.128 R44, [R5+0x22400] ;  /* 0x02240000052c7984 */ /* 0x01c2a20000000c00 */
        /* <DEDUP_REMOVED lines=10> */
[----:B------:R-:W-:Y:S01]  /*6020*/  HADD2.F32 R68, -RZ, R68.H0_H0 ;  /* 0x20000044ff447230 */ /* 0x000fe20000004100 */
[----:B--2---:R-:W-:Y:S01]  /*6030*/  MOV R60, R46 ;  /* 0x0000002e003c7202 */ /* 0x004fe20000000f00 */
[----:B------:R-:W-:Y:S02]  /*6040*/  HADD2.F32 R63, -RZ, R61.H0_H0 ;  /* 0x2000003dff3f7230 */ /* 0x000fe40000004100 */
[----:B------:R-:W-:-:S02]  /*6050*/  HADD2.F32 R70, -RZ, R70.H0_H0 ;  /* 0x20000046ff467230 */ /* 0x000fc40000004100 */
[----:B------:R-:W-:Y:S02]  /*6060*/  HADD2.F32 R46, -RZ, R45.H1_H1 ;  /* 0x3000002dff2e7230 */ /* 0x000fe40000004100 */
[--C-:B------:R-:W-:Y:S02]  /*6070*/  HADD2.F32 R61, -RZ, R47.reuse.H1_H1 ;  /* 0x3000002fff3d7230 */ /* 0x100fe40000004100 */
[----:B------:R-:W-:Y:S02]  /*6080*/  HADD2.F32 R47, -RZ, R47.H0_H0 ;  /* 0x2000002fff2f7230 */ /* 0x000fe40000004100 */
[----:B------:R-:W-:Y:S01]  /*6090*/  FMUL.FTZ R72, R46, R63 ;  /* 0x0000003f2e487220 */ /* 0x000fe20000410000 */
[----:B------:R-:W-:Y:S02]  /*60a0*/  HADD2.F32 R45, -RZ, R45.H0_H0 ;  /* 0x2000002dff2d7230 */ /* 0x000fe40000004100 */
[-C--:B------:R-:W-:Y:S01]  /*60b0*/  FMUL.FTZ R74, R61, R70.reuse ;  /* 0x000000463d4a7220 */ /* 0x080fe20000410000 */
[----:B------:R-:W-:-:S02]  /*60c0*/  FMUL.FTZ R70, R47, R70 ;  /* 0x000000462f467220 */ /* 0x000fc40000410000 */
[C---:B------:R-:W-:Y:S01]  /*60d0*/  FMUL.FTZ R63, R45.reuse, R63 ;  /* 0x0000003f2d3f7220 */ /* 0x040fe20000410000 */
[----:B------:R-:W-:Y:S01]  /*60e0*/  FFMA.FTZ R72, R45, R62, -R72 ;  /* 0x0000003e2d487223 */ /* 0x000fe20000010848 */
[----:B------:R-:W-:Y:S01]  /*60f0*/  FFMA.FTZ R73, R61, R68, R70 ;  /* 0x000000443d497223 */ /* 0x000fe20000010046 */
[----:B------:R-:W-:Y:S02]  /*6100*/  HADD2.F32 R45, -RZ, R44.H1_H1 ;  /* 0x3000002cff2d7230 */ /* 0x000fe40000004100 */
[----:B------:R-:W-:Y:S01]  /*6110*/  FFMA.FTZ R71, R46, R62, R63 ;  /* 0x0000003e2e477223 */ /* 0x000fe2000001003f */
[----:B------:R-:W-:Y:S02]  /*6120*/  HADD2.F32 R61, -RZ, R178.H0_H0 ;  /* 0x200000b2ff3d7230 */ /* 0x000fe40000004100 */
[----:B------:R-:W-:Y:S01]  /*6130*/  FFMA.FTZ R74, R47, R68, -R74 ;  /* 0x000000442f4a7223 */ /* 0x000fe2000001084a */
[----:B------:R-:W-:Y:S02]  /*6140*/  HADD2.F32 R44, -RZ, R44.H0_H0 ;  /* 0x2000002cff2c7230 */ /* 0x000fe40000004100 */
[----:B------:R-:W-:-:S02]  /*6150*/  HADD2.F32 R63, -RZ, R178.H1_H1 ;  /* 0x300000b2ff3f7230 */ /* 0x000fc40000004100 */
[CC--:B------:R-:W-:Y:S01]  /*6160*/  FMUL.FTZ R69, R45.reuse, R61.reuse ;  /* 0x0000003d2d457220 */ /* 0x0c0fe20000410000 */
[--C-:B------:R-:W-:Y:S02]  /*6170*/  HADD2.F32 R46, -RZ, R60.reuse.H1_H1 ;  /* 0x3000003cff2e7230 */ /* 0x100fe40000004100 */
        /* <DEDUP_REMOVED lines=14> */
.L_x_6729:
[----:B------:R-:W-:Y:S05]  /*6260*/  BSYNC B3 ;  /* 0x0000000000037941 */ /* 0x000fea0003800000 */
.L_x_6728:
[----:B------:R-:W-:Y:S01]  /*6270*/  ULDC.64 UR4, c[0x0][0x2e8] ;  /* 0x0000ba0000047ab9 */ /* 0x000fe20000000a00 */
[----:B------:R-:W-:Y:S01]  /*6280*/  ULDC.64 UR6, c[0x0][0x208] ;  /* 0x0000820000067ab9 */ /* 0x000fe20000000a00 */
[----:B------:R-:W-:-:S04]  /*6290*/  LEA R60, P3, R66, UR4, 0x1 ;  /* 0x00000004423c7c11 */ /* 0x000fc8000f8608ff */
[----:B------:R-:W-:-:S05]  /*62a0*/  LEA.HI.X R61, R66, UR5, R67, 0x1, P3 ;  /* 0x00000005423d7c11 */ /* 0x000fca00098f0c43 */
[----:B--2---:R1:W-:Y:S04]  /*62b0*/  STG.E.128 desc[UR6][R60.64], R44 ;  /* 0x0000002c3c007986 */ /* 0x0043e8000c101d06 */
.L_x_6727:
[----:B------:R-:W-:Y:S05]  /*62c0*/  BSYNC B2 ;  /* 0x0000000000027941 */ /* 0x000fea0003800000 */
.L_x_6726:
        /* <DEDUP_REMOVED lines=48> */
.L_x_6731:
[----:B------:R-:W-:Y:S05]  /*65d0*/  BSYNC B2 ;  /* 0x0000000000027941 */ /* 0x000fea0003800000 */
.L_x_6730:
[----:B------:R-:W-:Y:S01]  /*65e0*/  ULDC.64 UR4, c[0x0][0x2e8] ;  /* 0x0000ba0000047ab9 */ /* 0x000fe20000000a00 */
[----:B------:R-:W-:Y:S01]  /*65f0*/  ULDC.64 UR6, c[0x0][0x208] ;  /* 0x0000820000067ab9 */ /* 0x000fe20000000a00 */
[----:B------:R-:W-:-:S04]  /*6600*/  LEA R56, P3, R67, UR4, 0x1 ;  /* 0x0000000443387c11 */ /* 0x000fc8000f8608ff */
[----:B------:R-:W-:-:S05]  /*6610*/  LEA.HI.X R57, R67, UR5, R68, 0x1, P3 ;  /* 0x0000000543397c11 */ /* 0x000fca00098f0c44 */
[----:B--2---:R1:W-:Y:S04]  /*6620*/  STG.E.128 desc[UR6][R56.64], R44 ;  /* 0x0000002c38007986 */ /* 0x0043e8000c101d06 */
.L_x_6725:
[----:B------:R-:W-:Y:S05]  /*6630*/  BSYNC B1 ;  /* 0x0000000000017941 */ /* 0x000fea0003800000 */
.L_x_6724:
[----:B------:R-:W-:Y:S05]  /*6640*/  @P5 BRA `(.L_x_6732) ;  /* 0x0000005000f05947 */ /* 0x000fea0003800000 */
[----:B------:R-:W-:Y:S01]  /*6650*/  IADD3 R137, P3, P4, R133, R136, R16 ;  /* 0x0000008885897210 */ /* 0x000fe20007c7e010 */
[----:B------:R-:W-:Y:S03]  /*6660*/  BSSY B1, `(.L_x_6733) ;  /* 0x0000038000017945 */ /* 0x000fe60003800000 */
[----:B------:R-:W-:Y:S01]  /*6670*/  IADD3.X R66, R132, R93, R17, P3, P4 ;  /* 0x0000005d84427210 */ /* 0x000fe20001fe8411 */
[----:B------:R-:W-:Y:S08]  /*6680*/  @P0 BRA `(.L_x_6734) ;  /* 0x0000000000d40947 */ /* 0x000ff00003800000 */
        /* <DEDUP_REMOVED lines=47> */
.L_x_6736:
[----:B------:R-:W-:Y:S05]  /*6980*/  BSYNC B2 ;  /* 0x0000000000027941 */ /* 0x000fea0003800000 */
.L_x_6735:
[----:B------:R-:W-:Y:S01]  /*6990*/  ULDC.64 UR4, c[0x0][0x2e8] ;  /* 0x0000ba0000047ab9 */ /* 0x000fe20000000a00 */
[----:B------:R-:W-:Y:S01]  /*69a0*/  ULDC.64 UR6, c[0x0][0x208] ;  /* 0x0000820000067ab9 */ /* 0x000fe20000000a00 */
[----:B------:R-:W-:-:S04]  /*69b0*/  LEA R52, P3, R63, UR4, 0x1 ;  /* 0x000000043f347c11 */ /* 0x000fc8000f8608ff */
[----:B------:R-:W-:-:S05]  /*69c0*/  LEA.HI.X R53, R63, UR5, R64, 0x1, P3 ;  /* 0x000000053f357c11 */ /* 0x000fca00098f0c40 */
[----:B--2---:R1:W-:Y:S04]  /*69d0*/  STG.E.128 desc[UR6][R52.64], R44 ;  /* 0x0000002c34007986 */ /* 0x0043e8000c101d06 */
.L_x_6734:
[----:B------:R-:W-:Y:S05]  /*69e0*/  BSYNC B1 ;  /* 0x0000000000017941 */ /* 0x000fea0003800000 */
.L_x_6733:
[----:B------:R-:W-:Y:S05]  /*69f0*/  @P1 BRA `(.L_x_6732) ;  /* 0x0000005000041947 */ /* 0x000fea0003800000 */
[----:B-1234-:R1:W2:Y:S01]  /*6a00*/  LDS.128 R44, [R5+0x28c00] ;  /* 0x028c0000052c7984 */ /* 0x01e2a20000000c00 */
        /* <DEDUP_REMOVED lines=46> */
.L_x_6738:
[----:B------:R-:W-:Y:S05]  /*6cf0*/  BSYNC B1 ;  /* 0x0000000000017941 */ /* 0x000fea0003800000 */
.L_x_6737:
[----:B------:R-:W-:Y:S01]  /*6d00*/  ULDC.64 UR4, c[0x0][0x2e8] ;  /* 0x0000ba0000047ab9 */ /* 0x000fe20000000a00 */
[----:B------:R-:W-:Y:S01]  /*6d10*/  ULDC.64 UR6, c[0x0][0x208] ;  /* 0x0000820000067ab9 */ /* 0x000fe20000000a00 */
[----:B------:R-:W-:-:S04]  /*6d20*/  LEA R48, P3, R59, UR4, 0x1 ;  /* 0x000000043b307c11 */ /* 0x000fc8000f8608ff */
[----:B------:R-:W-:-:S05]  /*6d30*/  LEA.HI.X R49, R59, UR5, R60, 0x1, P3 ;  /* 0x000000053b317c11 */ /* 0x000fca00098f0c3c */
[----:B--2---:R1:W-:Y:S01]  /*6d40*/  STG.E.128 desc[UR6][R48.64], R44 ;  /* 0x0000002c30007986 */ /* 0x0043e2000c101d06 */
[----:B------:R-:W-:Y:S05]  /*6d50*/  BRA `(.L_x_6732) ;  /* 0x0000004c002c7947 */ /* 0x000fea0003800000 */
.L_x_6676:
[----:B------:R-:W-:Y:S01]  /*6d60*/  VIADD R44, R22, 0x20 ;  /* 0x00000020162c7836 */ /* 0x000fe20000000000 */
[----:B------:R-:W-:-:S04]  /*6d70*/  ULDC.64 UR4, c[0x0][0x208] ;  /* 0x0000820000047ab9 */ /* 0x000fc80000000a00 */
[----:B------:R-:W-:Y:S01]  /*6d80*/  ISETP.GE.AND P4, PT, R44, R4, PT ;  /* 0x000000042c00720c */ /* 0x000fe20003f86270 */
[----:B------:R-:W-:-:S03]  /*6d90*/  VIADD R44, R22, 0x40 ;  /* 0x00000040162c7836 */ /* 0x000fc60000000000 */
[----:B------:R-:W-:-:S13]  /*6da0*/  ISETP.GE.OR P4, PT, R16, R92, P4 ;  /* 0x0000005c1000720c */ /* 0x000fda0002786670 */
[----:B------:R-:W-:Y:S01]  /*6db0*/  @!P4 IADD3 R58, P2, P3, R106, R96, R38 ;  /* 0x000000606a3ac210 */ /* 0x000fe20007b5e026 */
[----:B------:R-:W1:Y:S03]  /*6dc0*/  @!P4 LDC.64 R62, c[0x0][0x400] ;  /* 0x00010000ff3ecb82 */ /* 0x000e660000000a00 */
[----:B------:R-:W-:Y:S02]  /*6dd0*/  @!P4 IADD3.X R59, R27, R0, R41, P2, P3 ;  /* 0x000000001b3bc210 */ /* 0x000fe400017e6429 */
[----:B------:R-:W-:-:S04]  /*6de0*/  @!P4 IADD3 R56, P2, P3, R112, R94, R32 ;  /* 0x0000005e7038c210 */ /* 0x000fc80007b5e020 */
[----:B------:R-:W-:Y:S02]  /*6df0*/  @!P4 IADD3.X R57, R10, R3, R35, P2, P3 ;  /* 0x000000030a39c210 */ /* 0x000fe400017e6423 */
[----:B------:R-:W-:Y:S01]  /*6e00*/  ISETP.GE.AND P3, PT, R44, R4, PT ;  /* 0x000000042c00720c */ /* 0x000fe20003f66270 */
[----:B------:R-:W-:-:S03]  /*6e10*/  VIADD R44, R22, 0x80 ;  /* 0x00000080162c7836 */ /* 0x000fc60000000000 */
[----:B------:R-:W-:-:S13]  /*6e20*/  ISETP.GE.OR P3, PT, R16, R92, P3 ;  /* 0x0000005c1000720c */ /* 0x000fda0001f66670 */
[----:B------:R-:W-:Y:S01]  /*6e30*/  @!P3 IADD3 R50, P2, P5, R106, R37, R96 ;  /* 0x000000256a32b210 */ /* 0x000fe20007d5e060 */
[----:B------:R-:W2:Y:S03]  /*6e40*/  @!P3 LDC.64 R68, c[0x0][0x3e8] ;  /* 0x0000fa00ff44bb82 */ /* 0x000ea60000000a00 */
[----:B0-----:R-:W-:Y:S02]  /*6e50*/  @!P3 IADD3.X R51, R27, R40, R0, P2, P5 ;  /* 0x000000281b33b210 */ /* 0x001fe400017ea400 */
[----:B------:R-:W-:-:S03]  /*6e60*/  @!P3 IADD3 R48, P2, P5, R112, R31, R94 ;  /* 0x0000001f7030b210 */ /* 0x000fc60007d5e05e */
[----:B------:R-:W0:Y:S01]  /*6e70*/  @!P3 LDC.64 R70, c[0x0][0x400] ;  /* 0x00010000ff46bb82 */ /* 0x000e220000000a00 */
[----:B------:R-:W-:Y:S02]  /*6e80*/  @!P3 IADD3.X R49, R10, R34, R3, P2, P5 ;  /* 0x000000220a31b210 */ /* 0x000fe400017ea403 */
[----:B------:R-:W-:-:S04]  /*6e90*/  ISETP.GE.AND P2, PT, R44, R4, PT ;  /* 0x000000042c00720c */ /* 0x000fc80003f46270 */
[----:B------:R-:W-:-:S13]  /*6ea0*/  ISETP.GE.OR P2, PT, R16, R92, P2 ;  /* 0x0000005c1000720c */ /* 0x000fda0001746670 */
[----:B------:R-:W-:Y:S01]  /*6eb0*/  @!P2 IADD3 R46, P5, P6, R106, R36, R96 ;  /* 0x000000246a2ea210 */ /* 0x000fe20007ebe060 */
[----:B------:R-:W3:Y:S03]  /*6ec0*/  @!P2 LDC.64 R76, c[0x0][0x3e8] ;  /* 0x0000fa00ff4cab82 */ /* 0x000ee60000000a00 */
[----:B------:R-:W-:Y:S02]  /*6ed0*/  @!P2 IADD3.X R47, R27, R39, R0, P5, P6 ;  /* 0x000000271b2fa210 */ /* 0x000fe40002fec400 */
[----:B------:R-:W-:-:S03]  /*6ee0*/  @!P2 IADD3 R44, P5, P6, R112, R30, R94 ;  /* 0x0000001e702ca210 */ /* 0x000fc60007ebe05e */
[----:B------:R-:W4:Y:S01]  /*6ef0*/  @!P2 LDC.64 R78, c[0x0][0x400] ;  /* 0x00010000ff4eab82 */ /* 0x000f220000000a00 */
[----:B------:R-:W-:Y:S02]  /*6f00*/  @!P2 IADD3.X R45, R10, R33, R3, P5, P6 ;  /* 0x000000210a2da210 */ /* 0x000fe40002fec403 */
[----:B------:R-:W-:-:S04]  /*6f10*/  ISETP.GE.AND P5, PT, R22, R4, PT ;  /* 0x000000041600720c */ /* 0x000fc80003fa6270 */
[----:B------:R-:W-:-:S13]  /*6f20*/  ISETP.GE.OR P5, PT, R16, R92, P5 ;  /* 0x0000005c1000720c */ /* 0x000fda0002fa6670 */
[----:B------:R-:W1:Y:S01]  /*6f30*/  @!P5 LDC.64 R52, c[0x0][0x3e8] ;  /* 0x0000fa00ff34db82 */ /* 0x000e620000000a00 */
[----:B------:R-:W-:-:S04]  /*6f40*/  @!P5 IADD3 R54, P6, R106, R96, RZ ;  /* 0x000000606a36d210 */ /* 0x000fc80007fde0ff */
[----:B------:R-:W-:Y:S02]  /*6f50*/  @!P5 IADD3.X R55, R0, R27, RZ, P6, !PT ;  /* 0x0000001b0037d210 */ /* 0x000fe400037fe4ff */
[----:B-1----:R-:W-:-:S04]  /*6f60*/  @!P5 LEA R52, P6, R54, R52, 0x1 ;  /* 0x000000343634d211 */ /* 0x002fc800078c08ff */
[----:B------:R-:W-:Y:S02]  /*6f70*/  @!P5 LEA.HI.X R53, R54, R53, R55, 0x1, P6 ;  /* 0x000000353635d211 */ /* 0x000fe400030f0c37 */
[----:B------:R-:W1:Y:S01]  /*6f80*/  @!P5 LDC.64 R54, c[0x0][0x400] ;  /* 0x00010000ff36db82 */ /* 0x000e620000000a00 */
[----:B------:R-:W-:-:S05]  /*6f90*/  @!P5 IADD3 R60, P6, R112, R94, RZ ;  /* 0x0000005e703cd210 */ /* 0x000fca0007fde0ff */
[----:B------:R-:W-:Y:S01]  /*6fa0*/  @!P5 IMAD.X R61, R3, 0x1, R10, P6 ;  /* 0x00000001033dd824 */ /* 0x000fe200030e060a */
[----:B-1----:R-:W-:-:S04]  /*6fb0*/  @!P5 LEA R54, P6, R60, R54, 0x1 ;  /* 0x000000363c36d211 */ /* 0x002fc800078c08ff */
[----:B------:R-:W-:Y:S02]  /*6fc0*/  @!P5 LEA.HI.X R55, R60, R55, R61, 0x1, P6 ;  /* 0x000000373c37d211 */ /* 0x000fe400030f0c3d */
[----:B------:R-:W1:Y:S02]  /*6fd0*/  @!P4 LDC.64 R60, c[0x0][0x3e8] ;  /* 0x0000fa00ff3ccb82 */ /* 0x000e640000000a00 */
[----:B-1----:R-:W-:-:S04]  /*6fe0*/  @!P4 LEA R60, P6, R58, R60, 0x1 ;  /* 0x0000003c3a3cc211 */ /* 0x002fc800078c08ff */
[----:B------:R-:W-:Y:S02]  /*6ff0*/  @!P4 LEA.HI.X R61, R58, R61, R59, 0x1, P6 ;  /* 0x0000003d3a3dc211 */ /* 0x000fe400030f0c3b */
[----:B------:R-:W-:-:S04]  /*7000*/  @!P4 LEA R62, P6, R56, R62, 0x1 ;  /* 0x0000003e383ec211 */ /* 0x000fc800078c08ff */
[----:B------:R-:W-:Y:S02]  /*7010*/  @!P4 LEA.HI.X R63, R56, R63, R57, 0x1, P6 ;  /* 0x0000003f383fc211 */ /* 0x000fe400030f0c39 */
[----:B--2---:R-:W-:-:S04]  /*7020*/  @!P3 LEA R68, P6, R50, R68, 0x1 ;  /* 0x000000443244b211 */ /* 0x004fc800078c08ff */
[----:B------:R-:W-:Y:S02]  /*7030*/  @!P3 LEA.HI.X R69, R50, R69, R51, 0x1, P6 ;  /* 0x000000453245b211 */ /* 0x000fe400030f0c33 */
[----:B------:R-:W-:Y:S02]  /*7040*/  CS2R R50, SRZ ;  /* 0x0000000000327805 */ /* 0x000fe4000001ff00 */
[----:B0-----:R-:W-:-:S04]  /*7050*/  @!P3 LEA R70, P6, R48, R70, 0x1 ;  /* 0x000000463046b211 */ /* 0x001fc800078c08ff */
[----:B------:R-:W-:Y:S02]  /*7060*/  @!P3 LEA.HI.X R71, R48, R71, R49, 0x1, P6 ;  /* 0x000000473047b211 */ /* 0x000fe400030f0c31 */
[----:B------:R-:W-:Y:S02]  /*7070*/  CS2R R48, SRZ ;  /* 0x0000000000307805 */ /* 0x000fe4000001ff00 */
[----:B---3--:R-:W-:-:S04]  /*7080*/  @!P2 LEA R76, P6, R46, R76, 0x1 ;  /* 0x0000004c2e4ca211 */ /* 0x008fc800078c08ff */
[----:B------:R-:W-:Y:S02]  /*7090*/  @!P2 LEA.HI.X R77, R46, R77, R47, 0x1, P6 ;  /* 0x0000004d2e4da211 */ /* 0x000fe400030f0c2f */
[----:B------:R-:W-:Y:S02]  /*70a0*/  CS2R R46, SRZ ;  /* 0x00000000002e7805 */ /* 0x000fe4000001ff00 */
[C---:B----4-:R-:W-:Y:S01]  /*70b0*/  @!P2 LEA R78, P6, R44.reuse, R78, 0x1 ;  /* 0x0000004e2c4ea211 */ /* 0x050fe200078c08ff */
[----:B------:R0:W5:Y:S03]  /*70c0*/  @!P5 LDG.E.128 R48, desc[UR4][R54.64] ;  /* 0x000000043630d981 */ /* 0x000166000c1e1d00 */
[----:B------:R-:W-:Y:S02]  /*70d0*/  @!P2 LEA.HI.X R79, R44, R79, R45, 0x1, P6 ;  /* 0x0000004f2c4fa211 */ /* 0x000fe400030f0c2d */
[----:B------:R-:W-:-:S02]  /*70e0*/  CS2R R44, SRZ ;  /* 0x00000000002c7805 */ /* 0x000fc4000001ff00 */
[----:B------:R-:W-:Y:S02]  /*70f0*/  CS2R R58, SRZ ;  /* 0x00000000003a7805 */ /* 0x000fe4000001ff00 */
[----:B------:R-:W-:Y:S02]  /*7100*/  CS2R R56, SRZ ;  /* 0x0000000000387805 */ /* 0x000fe4000001ff00 */
[----:B------:R1:W5:Y:S01]  /*7110*/  @!P5 LDG.E.128 R44, desc[UR4][R52.64] ;  /* 0x00000004342cd981 */ /* 0x000362000c1e1d00 */
[----:B0-----:R-:W-:Y:S02]  /*7120*/  CS2R R54, SRZ ;  /* 0x0000000000367805 */ /* 0x001fe4000001ff00 */
[----:B------:R-:W-:Y:S02]  /*7130*/  CS2R R66, SRZ ;  /* 0x0000000000427805 */ /* 0x000fe4000001ff00 */
[----:B------:R-:W-:Y:S01]  /*7140*/  CS2R R64, SRZ ;  /* 0x0000000000407805 */ /* 0x000fe2000001ff00 */
[----:B------:R0:W5:Y:S01]  /*7150*/  @!P4 LDG.E.128 R56, desc[UR4][R62.64] ;  /* 0x000000043e38c981 */ /* 0x000162000c1e1d00 */
[----:B------:R-:W-:-:S04]  /*7160*/  VIADD R81, R22, 0x60 ;  /* 0x0000006016517836 */ /* 0x000fc80000000000 */
[----:B------:R-:W5:Y:S01]  /*7170*/  @!P3 LDG.E.128 R64, desc[UR4][R70.64] ;  /* 0x000000044640b981 */ /* 0x000f62000c1e1d00 */
[----:B-1----:R-:W-:Y:S02]  /*7180*/  CS2R R52, SRZ ;  /* 0x0000000000347805 */ /* 0x002fe4000001ff00 */
[----:B0-----:R-:W-:-:S04]  /*7190*/  CS2R R62, SRZ ;  /* 0x00000000003e7805 */ /* 0x001fc8000001ff00 */
[----:B------:R0:W5:Y:S02]  /*71a0*/  @!P4 LDG.E.128 R52, desc[UR4][R60.64] ;  /* 0x000000043c34c981 */ /* 0x000164000c1e1d00 */
[----:B0-----:R-:W-:-:S06]  /*71b0*/  CS2R R60, SRZ ;  /* 0x00000000003c7805 */ /* 0x001fcc000001ff00 */
[----:B------:R0:W5:Y:S01]  /*71c0*/  @!P3 LDG.E.128 R60, desc[UR4][R68.64] ;  /* 0x00000004443cb981 */ /* 0x000162000c1e1d00 */
[----:B------:R-:W-:-:S04]  /*71d0*/  ISETP.GE.AND P3, PT, R81, R4, PT ;  /* 0x000000045100720c */ /* 0x000fc80003f66270 */
[----:B------:R-:W-:Y:S02]  /*71e0*/  ISETP.GE.OR P3, PT, R16, R92, P3 ;  /* 0x0000005c1000720c */ /* 0x000fe40001f66670 */
[----:B------:R-:W-:Y:S02]  /*71f0*/  CS2R R70, SRZ ;  /* 0x0000000000467805 */ /* 0x000fe4000001ff00 */
[----:B------:R-:W-:Y:S02]  /*7200*/  CS2R R74, SRZ ;  /* 0x00000000004a7805 */ /* 0x000fe4000001ff00 */
[----:B------:R-:W-:Y:S02]  /*7210*/  CS2R R72, SRZ ;  /* 0x0000000000487805 */ /* 0x000fe4000001ff00 */
[----:B0-----:R-:W-:Y:S01]  /*7220*/  CS2R R68, SRZ ;  /* 0x0000000000447805 */ /* 0x001fe2000001ff00 */
[----:B------:R-:W-:Y:S01]  /*7230*/  VIADD R80, R22, 0xa0 ;  /* 0x000000a016507836 */ /* 0x000fe20000000000 */
[----:B------:R-:W-:Y:S02]  /*7240*/  BSSY B1, `(.L_x_6739) ;  /* 0x0000025000017945 */ /* 0x000fe40003800000 */
[----:B------:R0:W5:Y:S04]  /*7250*/  @!P2 LDG.E.128 R72, desc[UR4][R78.64] ;  /* 0x000000044e48a981 */ /* 0x000168000c1e1d00 */
[----:B------:R1:W5:Y:S01]  /*7260*/  @!P2 LDG.E.128 R68, desc[UR4][R76.64] ;  /* 0x000000044c44a981 */ /* 0x000362000c1e1d00 */
[----:B------:R-:W-:-:S02]  /*7270*/  ISETP.GE.AND P2, PT, R80, R4, PT ;  /* 0x000000045000720c */ /* 0x000fc40003f46270 */
[----:B------:R-:W-:Y:S02]  /*7280*/  CS2R R90, SRZ ;  /* 0x00000000005a7805 */ /* 0x000fe4000001ff00 */
[----:B------:R-:W-:Y:S02]  /*7290*/  CS2R R82, SRZ ;  /* 0x0000000000527805 */ /* 0x000fe4000001ff00 */
[----:B------:R-:W-:Y:S02]  /*72a0*/  CS2R R80, SRZ ;  /* 0x0000000000507805 */ /* 0x000fe4000001ff00 */
[----:B------:R-:W-:Y:S02]  /*72b0*/  ISETP.GE.OR P2, PT, R16, R92, P2 ;  /* 0x0000005c1000720c */ /* 0x000fe40001746670 */
[----:B0-----:R-:W-:Y:S02]  /*72c0*/  CS2R R78, SRZ ;  /* 0x00000000004e7805 */ /* 0x001fe4000001ff00 */
[----:B------:R-:W-:-:S02]  /*72d0*/  CS2R R86, SRZ ;  /* 0x0000000000567805 */ /* 0x000fc4000001ff00 */
[----:B------:R-:W-:Y:S02]  /*72e0*/  CS2R R84, SRZ ;  /* 0x0000000000547805 */ /* 0x000fe4000001ff00 */
[----:B------:R-:W-:Y:S02]  /*72f0*/  CS2R R88, SRZ ;  /* 0x0000000000587805 */ /* 0x000fe4000001ff00 */
[----:B-1----:R-:W-:Y:S01]  /*7300*/  CS2R R76, SRZ ;  /* 0x00000000004c7805 */ /* 0x002fe2000001ff00 */
[----:B------:R-:W-:Y:S06]  /*7310*/  @P3 BRA `(.L_x_6740) ;  /* 0x00000000005c3947 */ /* 0x000fec0003800000 */
[----:B------:R-:W0:Y:S01]  /*7320*/  LDC.64 R76, c[0x0][0x3f8] ;  /* 0x0000fe00ff4c7b82 */ /* 0x000e220000000a00 */
[----:B------:R-:W-:Y:S01]  /*7330*/  MOV R79, R0 ;  /* 0x00000000004f7202 */ /* 0x000fe20000000f00 */
[----:B------:R-:W-:Y:S01]  /*7340*/  IMAD.MOV.U32 R78, RZ, RZ, R96 ;  /* 0x000000ffff4e7224 */ /* 0x000fe200078e0060 */
[----:B------:R-:W-:Y:S01]  /*7350*/  ULDC.64 UR4, c[0x0][0x3e8] ;  /* 0x0000fa0000047ab9 */ /* 0x000fe20000000a00 */
[----:B------:R-:W-:Y:S02]  /*7360*/  ULDC.64 UR6, c[0x0][0x208] ;  /* 0x0000820000067ab9 */ /* 0x000fe40000000a00 */
        /* <DEDUP_REMOVED lines=16> */
[----:B------:R-:W5:Y:S04]  /*7470*/  LDG.E.128 R76, desc[UR6][R76.64] ;  /* 0x000000064c4c7981 */ /* 0x000f68000c1e1d00 */
[----:B------:R-:W5:Y:S03]  /*7480*/  LDG.E.128 R88, desc[UR6][R88.64] ;  /* 0x0000000658587981 */ /* 0x000f66000c1e1d00 */
.L_x_6740:
[----:B------:R-:W-:Y:S05]  /*7490*/  BSYNC B1 ;  /* 0x0000000000017941 */ /* 0x000fea0003800000 */
.L_x_6739:
[----:B------:R-:W-:Y:S01]  /*74a0*/  BSSY B1, `(.L_x_6741) ;  /* 0x0000018000017945 */ /* 0x000fe20003800000 */
[----:B------:R-:W-:-:S03]  /*74b0*/  ISETP.GE.AND P3, PT, R16, R92, PT ;  /* 0x0000005c1000720c */ /* 0x000fc60003f66270 */
[----:B------:R-:W-:Y:S10]  /*74c0*/  @P2 BRA `(.L_x_6742) ;  /* 0x0000000000542947 */ /* 0x000ff40003800000 */
[----:B------:R-:W0:Y:S01]  /*74d0*/  LDC.64 R80, c[0x0][0x3f8] ;  /* 0x0000fe00ff507b82 */ /* 0x000e220000000a00 */
[----:B------:R-:W-:Y:S01]  /*74e0*/  IMAD.MOV.U32 R97, RZ, RZ, R0 ;  /* 0x000000ffff617224 */ /* 0x000fe200078e0000 */
[----:B------:R-:W-:Y:S01]  /*74f0*/  ULDC.64 UR4, c[0x0][0x3e8] ;  /* 0x0000fa0000047ab9 */ /* 0x000fe20000000a00 */
[----:B------:R-:W-:Y:S01]  /*7500*/  IMAD.MOV.U32 R95, RZ, RZ, R3 ;  /* 0x000000ffff5f7224 */ /* 0x000fe200078e0003 */
        /* <DEDUP_REMOVED lines=13> */
[----:B------:R-:W-:-:S03]  /*75e0*/  LEA R84, P2, R0, UR4, 0x1 ;  /* 0x0000000400547c11 */ /* 0x000fc6000f8408ff */
[----:B------:R-:W5:Y:S01]  /*75f0*/  LDG.E.128 R80, desc[UR6][R80.64] ;  /* 0x0000000650507981 */ /* 0x000f62000c1e1d00 */
[----:B------:R-:W-:-:S06]  /*7600*/  LEA.HI.X R85, R0, UR5, R95, 0x1, P2 ;  /* 0x0000000500557c11 */ /* 0x000fcc00090f0c5f */
[----:B------:R-:W5:Y:S03]  /*7610*/  LDG.E.128 R84, desc[UR6][R84.64] ;  /* 0x0000000654547981 */ /* 0x000f66000c1e1d00 */
.L_x_6742:
[----:B------:R-:W-:Y:S05]  /*7620*/  BSYNC B1 ;  /* 0x0000000000017941 */ /* 0x000fea0003800000 */
.L_x_6741:
[----:B-----5:R-:W-:Y:S01]  /*7630*/  IMAD.MOV.U32 R3, RZ, RZ, R79 ;  /* 0x000000ffff037224 */ /* 0x020fe200078e004f */
[----:B------:R-:W-:Y:S01]  /*7640*/  MOV R0, R78 ;  /* 0x0000004e00007202 */ /* 0x000fe20000000f00 */
[----:B------:R-:W-:Y:S01]  /*7650*/  IMAD.MOV.U32 R92, RZ, RZ, R76 ;  /* 0x000000ffff5c7224 */ /* 0x000fe200078e004c */
[----:B------:R-:W-:Y:S01]  /*7660*/  ULOP3.LUT UR4, UR60, 0x1, URZ, 0xfc, !UPT ;  /* 0x000000013c047892 */ /* 0x000fe2000f8efc3f */
[----:B------:R-:W-:Y:S01]  /*7670*/  IMAD.MOV.U32 R94, RZ, RZ, R77 ;  /* 0x000000ffff5e7224 */ /* 0x000fe200078e004d */
[----:B------:R-:W-:Y:S01]  /*7680*/  PRMT R180, R0, 0x5410, R3 ;  /* 0x0000541000b47816 */ /* 0x000fe20000000003 */
[----:B------:R-:W-:Y:S01]  /*7690*/  IMAD.MOV.U32 R0, RZ, RZ, R90 ;  /* 0x000000ffff007224 */ /* 0x000fe200078e005a */
[----:B------:R-:W-:Y:S01]  /*76a0*/  MOV R3, R91 ;  /* 0x0000005b00037202 */ /* 0x000fe20000000f00 */
[----:B------:R-:W-:Y:S01]  /*76b0*/  UISETP.NE.AND UP0, UPT, UR4, 0x3, UPT ;  /* 0x000000030400788c */ /* 0x000fe2000bf05270 */
[----:B------:R-:W-:Y:S01]  /*76c0*/  PRMT R181, R92, 0x5410, R94 ;  /* 0x000054105cb57816 */ /* 0x000fe2000000005e */
[----:B------:R-:W-:Y:S01]  /*76d0*/  IMAD.MOV.U32 R92, RZ, RZ, R88 ;  /* 0x000000ffff5c7224 */ /* 0x000fe200078e0058 */
[----:B------:R-:W-:Y:S01]  /*76e0*/  PRMT R182, R0, 0x5410, R3 ;  /* 0x0000541000b67816 */ /* 0x000fe20000000003 */
[----:B------:R-:W-:-:S02]  /*76f0*/  IMAD.MOV.U32 R94, RZ, RZ, R89 ;  /* 0x000000ffff5e7224 */ /* 0x000fc400078e0059 */
[----:B------:R-:W-:Y:S01]  /*7700*/  IMAD.MOV.U32 R0, RZ, RZ, R82 ;  /* 0x000000ffff007224 */ /* 0x000fe200078e0052 */
[----:B------:R-:W-:Y:S01]  /*7710*/  PLOP3.LUT P2, PT, PT, PT, UP0, 0x80, 0x0 ;  /* 0x000000000000781c */ /* 0x000fe20003f4f008 */
        /* <DEDUP_REMOVED lines=29> */
[----:B------:R-:W-:Y:S02]  /*78f0*/  MOV R3, R55 ;  /* 0x0000003700037202 */ /* 0x000fe40000000f00 */
[----:B------:R-:W-:Y:S01]  /*7900*/  PRMT R188, R0, 0x7610, R188 ;  /* 0x0000761000bc7816 */ /* 0x000fe200000000bc */
[----:B------:R-:W-:Y:S01]  /*7910*/  IMAD.MOV.U32 R0, RZ, RZ, R57 ;  /* 0x000000ffff007224 */ /* 0x000fe200078e0039 */
[----:B------:R-:W-:-:S02]  /*7920*/  PRMT R192, R192, 0x5410, R3 ;  /* 0x00005410c0c07816 */ /* 0x000fc40000000003 */
        /* <DEDUP_REMOVED lines=17> */
[----:B------:R-:W-:Y:S02]  /*7a40*/  PRMT R184, R184, 0x5410, R94 ;  /* 0x00005410b8b87816 */ /* 0x000fe4000000005e */
        /* <DEDUP_REMOVED lines=20> */
.L_x_6743:
        /* <DEDUP_REMOVED lines=8> */
.L_x_7055:
[----:B------:R-:W-:Y:S05]  /*7c10*/  BSYNC B1 ;  /* 0x0000000000017941 */ /* 0x000fea0003800000 */
.L_x_6744:
[----:B------:R-:W-:Y:S01]  /*7c20*/  ISETP.GE.OR P4, PT, R22, R4, P0 ;  /* 0x000000041600720c */ /* 0x000fe20000786670 */
[----:B------:R-:W-:Y:S01]  /*7c30*/  BSSY B1, `(.L_x_6746) ;  /* 0x0000092000017945 */ /* 0x000fe20003800000 */
[----:B0-----:R-:W-:-:S11]  /*7c40*/  IADD3 R157, -R43, R156, RZ ;  /* 0x0000009c2b9d7210 */ /* 0x001fd60007ffe1ff */
[----:B------:R-:W-:Y:S05]  /*7c50*/  @P4 BRA `(.L_x_6747) ;  /* 0x00000008003c4947 */ /* 0x000fea0003800000 */
[----:B------:R-:W3:Y:S01]  /*7c60*/  LDL R92, [R1] ;  /* 0x00000000015c7983 */ /* 0x000ee20000100800 */
[----:B------:R-:W-:Y:S01]  /*7c70*/  IMAD.SHL.U32 R94, R22, 0x40, RZ ;  /* 0x00000040165e7824 */ /* 0x000fe200078e00ff */
[----:B------:R-:W-:Y:S01]  /*7c80*/  BSSY B2, `(.L_x_6748) ;  /* 0x0000079000027945 */ /* 0x000fe20003800000 */
[----:B------:R-:W0:Y:S03]  /*7c90*/  S2R R96, SR_TID.X ;  /* 0x0000000000607919 */ /* 0x000e260000002100 */
[----:B------:R-:W-:-:S04]  /*7ca0*/  LOP3.LUT R94, R94, 0x1c0, RZ, 0xc0, !PT ;  /* 0x000001c05e5e7812 */ /* 0x000fc800078ec0ff */
[----:B------:R-:W-:Y:S01]  /*7cb0*/  SHF.R.U32.HI R94, RZ, 0x3, R94 ;  /* 0x00000003ff5e7819 */ /* 0x000fe2000001165e */
[----:B0-----:R-:W-:-:S05]  /*7cc0*/  VIADD R96, R96, 0xffffff80 ;  /* 0xffffff8060607836 */ /* 0x001fca0000000000 */
[----:B------:R-:W-:-:S04]  /*7cd0*/  SHF.R.S32.HI R95, RZ, 0x1f, R96 ;  /* 0x0000001fff5f7819 */ /* 0x000fc80000011460 */
[----:B------:R-:W-:Y:S02]  /*7ce0*/  LEA.HI R95, R95, R96, RZ, 0x6 ;  /* 0x000000605f5f7211 */ /* 0x000fe400078f30ff */
[----:B------:R-:W-:-:S03]  /*7cf0*/  SHF.L.U32 R96, R22, 0x6, RZ ;  /* 0x0000000616607819 */ /* 0x000fc600000006ff */
[----:B------:R-:W-:-:S05]  /*7d00*/  IMAD.SHL.U32 R95, R95, 0x8, RZ ;  /* 0x000000085f5f7824 */ /* 0x000fca00078e00ff */
[----:B------:R-:W-:Y:S02]  /*7d10*/  LOP3.LUT R95, R95, 0xfffffe00, RZ, 0xc0, !PT ;  /* 0xfffffe005f5f7812 */ /* 0x000fe400078ec0ff */
[----:B---3--:R-:W-:-:S04]  /*7d20*/  LOP3.LUT P5, RZ, R92, 0x1, RZ, 0xc0, !PT ;  /* 0x000000015cff7812 */ /* 0x008fc800078ac0ff */
[----:B------:R-:W-:-:S04]  /*7d30*/  SEL R92, R43, R157, !P5 ;  /* 0x0000009d2b5c7207 */ /* 0x000fc80006800000 */
        /* <DEDUP_REMOVED lines=17> */
[----:B------:R-:W3:Y:S01]  /*7e50*/  LDS.128 R92, [R92+0x1e400] ;  /* 0x01e400005c5c7984 */ /* 0x000ee20000000c00 */
[----:B------:R-:W-:Y:S05]  /*7e60*/  @P3 BRA `(.L_x_6749) ;  /* 0x0000000400683947 */ /* 0x000fea0003800000 */
[----:B0-----:R-:W-:Y:S01]  /*7e70*/  IMAD.MOV.U32 R177, RZ, RZ, R97 ;  /* 0x000000ffffb17224 */ /* 0x001fe200078e0061 */
[----:B---3--:R-:W-:Y:S01]  /*7e80*/  MOV R176, R93 ;  /* 0x0000005d00b07202 */ /* 0x008fe20000000f00 */
[----:B------:R-:W-:Y:S01]  /*7e90*/  HADD2.F32 R175, -RZ, R175.H0_H0 ;  /* 0x200000afffaf7230 */ /* 0x000fe20000004100 */
[--C-:B------:R-:W-:Y:S01]  /*7ea0*/  SHF.R.U64 R44, R44, 0x10, R45.reuse ;  /* 0x000000102c2c7819 */ /* 0x100fe2000000122d */
[----:B------:R-:W-:Y:S01]  /*7eb0*/  HADD2.F32 R178, -RZ, R178.H0_H0 ;  /* 0x200000b2ffb27230 */ /* 0x000fe20000004100 */
[----:B------:R-:W-:Y:S01]  /*7ec0*/  SHF.R.U32.HI R45, RZ, 0x10, R45 ;  /* 0x00000010ff2d7819 */ /* 0x000fe2000001162d */
        /* <DEDUP_REMOVED lines=9> */
[--C-:B------:R-:W-:Y:S02]  /*7f60*/  SHF.R.U32.HI R178, RZ, 0x10, R49.reuse ;  /* 0x00000010ffb27819 */ /* 0x100fe40000011631 */
[----:B------:R-:W-:Y:S01]  /*7f70*/  SHF.R.U64 R175, R48, 0x10, R49 ;  /* 0x0000001030af7819 */ /* 0x000fe20000001231 */
[----:B------:R-:W-:Y:S02]  /*7f80*/  HADD2.F32 R48, -RZ, R177.H1_H1 ;  /* 0x300000b1ff307230 */ /* 0x000fe40000004100 */
[----:B------:R-:W-:Y:S02]  /*7f90*/  HADD2.F32 R178, -RZ, R178.H0_H0 ;  /* 0x200000b2ffb27230 */ /* 0x000fe40000004100 */
[----:B------:R-:W-:Y:S02]  /*7fa0*/  HADD2.F32 R49, -RZ, R176.H1_H1 ;  /* 0x300000b0ff317230 */ /* 0x000fe40000004100 */
[----:B------:R-:W-:-:S02]  /*7fb0*/  HADD2.F32 R175, -RZ, R175.H0_H0 ;  /* 0x200000afffaf7230 */ /* 0x000fc40000004100 */
[-C--:B------:R-:W-:Y:S01]  /*7fc0*/  FMUL.FTZ R176, R48, R178.reuse ;  /* 0x000000b230b07220 */ /* 0x080fe20000410000 */
[----:B------:R-:W-:-:S03]  /*7fd0*/  FMUL.FTZ R178, R49, R178 ;  /* 0x000000b231b27220 */ /* 0x000fc60000410000 */
[-C--:B------:R-:W-:Y:S01]  /*7fe0*/  FFMA.FTZ R49, R49, R45.reuse, -R176 ;  /* 0x0000002d31317223 */ /* 0x080fe200000108b0 */
[----:B------:R-:W-:Y:S02]  /*7ff0*/  HADD2.F32 R176, -RZ, R190.H0_H0 ;  /* 0x200000beffb07230 */ /* 0x000fe40000004100 */
[----:B------:R-:W-:Y:S01]  /*8000*/  FFMA.FTZ R45, R48, R45, R178 ;  /* 0x0000002d302d7223 */ /* 0x000fe200000100b2 */
[----:B------:R-:W-:Y:S02]  /*8010*/  IMAD.MOV.U32 R48, RZ, RZ, R95 ;  /* 0x000000ffff307224 */ /* 0x000fe400078e005f */
[----:B------:R-:W-:Y:S01]  /*8020*/  HADD2.F32 R178, -RZ, R191.H1_H1 ;  /* 0x300000bfffb27230 */ /* 0x000fe20000004100 */
[----:B------:R-:W-:Y:S01]  /*8030*/  F2FP.F16.F32.PACK_AB R49, R49, R97 ;  /* 0x000000613131723e */ /* 0x000fe200000000ff */
[----:B------:R-:W-:Y:S01]  /*8040*/  HADD2.F32 R95, -RZ, R99.H0_H0 ;  /* 0x20000063ff5f7230 */ /* 0x000fe20000004100 */
[----:B------:R-:W-:Y:S01]  /*8050*/  F2FP.F16.F32.PACK_AB R45, R45, R93 ;  /* 0x0000005d2d2d723e */ /* 0x000fe200000000ff */
[----:B------:R-:W-:-:S02]  /*8060*/  HADD2.F32 R177, -RZ, R48.H0_H0 ;  /* 0x20000030ffb17230 */ /* 0x000fc40000004100 */
[----:B------:R-:W-:Y:S02]  /*8070*/  HADD2.F32 R48, -RZ, R48.H1_H1 ;  /* 0x30000030ff307230 */ /* 0x000fe40000004100 */
[----:B------:R-:W-:Y:S01]  /*8080*/  FMUL.FTZ R179, R95, R178 ;  /* 0x000000b25fb37220 */ /* 0x000fe20000410000 */
[----:B------:R-:W-:Y:S01]  /*8090*/  IMAD.MOV.U32 R93, RZ, RZ, R49 ;  /* 0x000000ffff5d7224 */ /* 0x000fe200078e0031 */
[----:B------:R-:W-:Y:S02]  /*80a0*/  MOV R97, R45 ;  /* 0x0000002d00617202 */ /* 0x000fe40000000f00 */
[C---:B------:R-:W-:Y:S01]  /*80b0*/  FFMA.FTZ R179, R177.reuse, R176, -R179 ;  /* 0x000000b0b1b37223 */ /* 0x040fe200000108b3 */
[----:B------:R-:W-:Y:S01]  /*80c0*/  FMUL.FTZ R177, R177, R178 ;  /* 0x000000b2b1b17220 */ /* 0x000fe20000410000 */
[----:B------:R-:W-:-:S03]  /*80d0*/  HADD2.F32 R178, -RZ, R192.H0_H0 ;  /* 0x200000c0ffb27230 */ /* 0x000fc60000004100 */
        /* <DEDUP_REMOVED lines=30> */
[----:B------:R-:W-:-:S02]  /*82c0*/  HADD2.F32 R175, -RZ, R191.H0_H0 ;  /* 0x200000bfffaf7230 */ /* 0x000fc40000004100 */
[--C-:B------:R-:W-:Y:S01]  /*82d0*/  HADD2.F32 R51, -RZ, R98.reuse.H0_H0 ;  /* 0x20000062ff337230 */ /* 0x100fe20000004100 */
        /* <DEDUP_REMOVED lines=19> */
.L_x_6749:
[----:B------:R-:W-:Y:S05]  /*8410*/  BSYNC B2 ;  /* 0x0000000000027941 */ /* 0x000fea0003800000 */
.L_x_6748:
[----:B------:R-:W-:Y:S01]  /*8420*/  SHF.R.S32.HI R44, RZ, 0x1f, R22 ;  /* 0x0000001fff2c7819 */ /* 0x000fe20000011416 */
[----:B------:R-:W-:Y:S01]  /*8430*/  ULDC.64 UR4, c[0x0][0x2e8] ;  /* 0x0000ba0000047ab9 */ /* 0x000fe20000000a00 */
[----:B------:R-:W-:Y:S01]  /*8440*/  ISETP.GE.AND P4, PT, R174, R156, PT ;  /* 0x0000009cae00720c */ /* 0x000fe20003f86270 */
[----:B------:R-:W-:Y:S02]  /*8450*/  ULDC.64 UR6, c[0x0][0x208] ;  /* 0x0000820000067ab9 */ /* 0x000fe40000000a00 */
[-C--:B--2---:R-:W-:Y:S02]  /*8460*/  IMAD R46, R44, R138.reuse, RZ ;  /* 0x0000008a2c2e7224 */ /* 0x084fe400078e02ff */
[----:B------:R-:W-:-:S04]  /*8470*/  IMAD.WIDE.U32 R44, R22, R138, R136 ;  /* 0x0000008a162c7225 */ /* 0x000fc800078e0088 */
[----:B------:R-:W-:-:S04]  /*8480*/  IMAD R46, R22, R139, R46 ;  /* 0x0000008b162e7224 */ /* 0x000fc800078e022e */
[----:B------:R-:W-:Y:S01]  /*8490*/  IMAD.IADD R45, R46, 0x1, R45 ;  /* 0x000000012e2d7824 */ /* 0x000fe200078e022d */
[--C-:B------:R-:W-:Y:S02]  /*84a0*/  @!P4 SHF.R.S32.HI R47, RZ, 0x1f, R174.reuse ;  /* 0x0000001fff2fc819 */ /* 0x100fe400000114ae */
[----:B------:R-:W-:-:S04]  /*84b0*/  @!P4 IADD3 R174, P5, P6, R100, R44, R174 ;  /* 0x0000002c64aec210 */ /* 0x000fc80007ebe0ae */
[----:B------:R-:W-:Y:S02]  /*84c0*/  @!P4 IADD3.X R47, R15, R45, R47, P5, P6 ;  /* 0x0000002d0f2fc210 */ /* 0x000fe40002fec42f */
[----:B------:R-:W-:-:S04]  /*84d0*/  IADD3 R46, P5, P6, R100, R44, R21 ;  /* 0x0000002c642e7210 */ /* 0x000fc80007ebe015 */
[----:B------:R-:W-:Y:S02]  /*84e0*/  IADD3.X R45, R15, R45, R8, P5, P6 ;  /* 0x0000002d0f2d7210 */ /* 0x000fe40002fec408 */
[----:B------:R-:W-:-:S04]  /*84f0*/  LEA R44, P5, R46, UR4, 0x1 ;  /* 0x000000042e2c7c11 */ /* 0x000fc8000f8a08ff */
[----:B------:R-:W-:Y:S02]  /*8500*/  LEA.HI.X R45, R46, UR5, R45, 0x1, P5 ;  /* 0x000000052e2d7c11 */ /* 0x000fe4000a8f0c2d */
[----:B------:R-:W-:-:S03]  /*8510*/  @!P4 LEA R46, P5, R174, UR4, 0x1 ;  /* 0x00000004ae2ecc11 */ /* 0x000fc6000f8a08ff */
[----:B---3--:R3:W-:Y:S01]  /*8520*/  STG.E.128 desc[UR6][R44.64], R92 ;  /* 0x0000005c2c007986 */ /* 0x0087e2000c101d06 */
[----:B------:R-:W-:-:S05]  /*8530*/  @!P4 LEA.HI.X R47, R174, UR5, R47, 0x1, P5 ;  /* 0x00000005ae2fcc11 */ /* 0x000fca000a8f0c2f */
[----:B0-----:R3:W-:Y:S04]  /*8540*/  @!P4 STG.E.128 desc[UR6][R46.64], R96 ;  /* 0x000000602e00c986 */ /* 0x0017e8000c101d06 */
.L_x_6747:
[----:B------:R-:W-:Y:S05]  /*8550*/  BSYNC B1 ;  /* 0x0000000000017941 */ /* 0x000fea0003800000 */
.L_x_6746:
[----:B------:R-:W-:Y:S01]  /*8560*/  IADD3 R175, R22, 0x20, RZ ;  /* 0x0000002016af7810 */ /* 0x000fe20007ffe0ff */
[----:B------:R-:W-:Y:S03]  /*8570*/  BSSY B1, `(.L_x_6750) ;  /* 0x000008e000017945 */ /* 0x000fe60003800000 */
[----:B------:R-:W-:-:S13]  /*8580*/  ISETP.GE.OR P4, PT, R175, R4, P0 ;  /* 0x00000004af00720c */ /* 0x000fda0000786670 */
[----:B------:R-:W-:Y:S05]  /*8590*/  @P4 BRA `(.L_x_6751) ;  /* 0x00000008002c4947 */ /* 0x000fea0003800000 */
[----:B---3--:R-:W3:Y:S04]  /*85a0*/  LDL R44, [R1] ;  /* 0x00000000012c7983 */ /* 0x008ee80000100800 */
[----:B------:R-:W4:Y:S01]  /*85b0*/  LDL R47, [R1+0x44] ;  /* 0x00004400012f7983 */ /* 0x000f220000100800 */
[C---:B------:R-:W-:Y:S01]  /*85c0*/  VIADD R46, R22.reuse, 0x20 ;  /* 0x00000020162e7836 */ /* 0x040fe20000000000 */
[----:B------:R-:W-:Y:S01]  /*85d0*/  BSSY B2, `(.L_x_6752) ;  /* 0x0000075000027945 */ /* 0x000fe20003800000 */
[----:B------:R-:W-:Y:S02]  /*85e0*/  VIADD R48, R22, 0x20 ;  /* 0x0000002016307836 */ /* 0x000fe40000000000 */
[----:B------:R-:W-:-:S03]  /*85f0*/  IMAD.SHL.U32 R46, R46, 0x40, RZ ;  /* 0x000000402e2e7824 */ /* 0x000fc600078e00ff */
[----:B------:R-:W-:Y:S02]  /*8600*/  SHF.L.U32 R48, R48, 0x6, RZ ;  /* 0x0000000630307819 */ /* 0x000fe400000006ff */
[----:B------:R-:W-:Y:S02]  /*8610*/  LOP3.LUT R46, R46, 0x1c0, RZ, 0xc0, !PT ;  /* 0x000001c02e2e7812 */ /* 0x000fe400078ec0ff */
[----:B------:R-:W-:Y:S02]  /*8620*/  LOP3.LUT R48, R48, 0x1c0, RZ, 0xc0, !PT ;  /* 0x000001c030307812 */ /* 0x000fe400078ec0ff */
[----:B------:R-:W-:Y:S02]  /*8630*/  SHF.R.U32.HI R46, RZ, 0x3, R46 ;  /* 0x00000003ff2e7819 */ /* 0x000fe4000001162e */
        /* <DEDUP_REMOVED lines=10> */
[----:B----4-:R-:W-:Y:S01]  /*86e0*/  IMAD R45, R45, 0x2c00, R47 ;  /* 0x00002c002d2d7824 */ /* 0x010fe200078e022f */
[----:B------:R-:W-:Y:S01]  /*86f0*/  LOP3.LUT R44, R44, R46, RZ, 0x3c, !PT ;  /* 0x0000002e2c2c7212 */ /* 0x000fe200078e3cff */
[----:B------:R-:W-:-:S04]  /*8700*/  IMAD R47, R23, 0x5800, R145 ;  /* 0x00005800172f7824 */ /* 0x000fc800078e0291 */
[----:B------:R-:W-:-:S04]  /*8710*/  IMAD.IADD R44, R45, 0x1, R44 ;  /* 0x000000012d2c7824 */ /* 0x000fc800078e022c */
[----:B------:R-:W-:Y:S02]  /*8720*/  IMAD R45, R23, 0x5800, R44 ;  /* 0x00005800172d7824 */ /* 0x000fe400078e022c */
[--C-:B------:R-:W-:Y:S02]  /*8730*/  IMAD R44, R47, 0x2, R2.reuse ;  /* 0x000000022f2c7824 */ /* 0x100fe400078e0202 */
[----:B------:R-:W-:-:S04]  /*8740*/  IMAD R48, R45, 0x2, R2 ;  /* 0x000000022d307824 */ /* 0x000fc800078e0202 */
[----:B------:R-:W0:Y:S04]  /*8750*/  LDS.128 R44, [R44+0x1e400] ;  /* 0x01e400002c2c7984 */ /* 0x000e280000000c00 */
[----:B------:R-:W3:Y:S01]  /*8760*/  LDS.128 R48, [R48+0x1e400] ;  /* 0x01e4000030307984 */ /* 0x000ee20000000c00 */
[----:B------:R-:W-:Y:S05]  /*8770*/  @P3 BRA `(.L_x_6753) ;  /* 0x0000000400683947 */ /* 0x000fea0003800000 */
[----:B---3--:R-:W-:Y:S01]  /*8780*/  IMAD.MOV.U32 R95, RZ, RZ, R49 ;  /* 0x000000ffff5f7224 */ /* 0x008fe200078e0031 */
[----:B0-----:R-:W-:Y:S01]  /*8790*/  MOV R49, R45 ;  /* 0x0000002d00317202 */ /* 0x001fe20000000f00 */
[----:B------:R-:W-:Y:S01]  /*87a0*/  HADD2.F32 R96, -RZ, R194.H1_H1 ;  /* 0x300000c2ff607230 */ /* 0x000fe20000004100 */
[----:B------:R-:W-:Y:S01]  /*87b0*/  SHF.R.U64 R52, R52, 0x10, R53 ;  /* 0x0000001034347819 */ /* 0x000fe20000001235 */
[----:B------:R-:W-:Y:S01]  /*87c0*/  HADD2.F32 R45, -RZ, R193.H0_H0 ;  /* 0x200000c1ff2d7230 */ /* 0x000fe20000004100 */
[----:B------:R-:W-:Y:S01]  /*87d0*/  SHF.R.U64 R58, R58, 0x10, R59 ;  /* 0x000000103a3a7819 */ /* 0x000fe2000000123b */
[----:B------:R-:W-:Y:S01]  /*87e0*/  HADD2.F32 R93, -RZ, R95.H0_H0 ;  /* 0x2000005fff5d7230 */ /* 0x000fe20000004100 */
[----:B------:R-:W-:Y:S01]  /*87f0*/  SHF.R.U64 R54, R54, 0x10, R55 ;  /* 0x0000001036367819 */ /* 0x000fe20000001237 */
[--C-:B------:R-:W-:Y:S02]  /*8800*/  HADD2.F32 R94, -RZ, R49.reuse.H0_H0 ;  /* 0x20000031ff5e7230 */ /* 0x100fe40000004100 */
[----:B------:R-:W-:-:S02]  /*8810*/  HADD2.F32 R49, -RZ, R49.H1_H1 ;  /* 0x30000031ff317230 */ /* 0x000fc40000004100 */
[CC--:B------:R-:W-:Y:S01]  /*8820*/  FMUL.FTZ R97, R93.reuse, R96.reuse ;  /* 0x000000605d617220 */ /* 0x0c0fe20000410000 */
[----:B------:R-:W-:Y:S02]  /*8830*/  HADD2.F32 R174, -RZ, R194.H0_H0 ;  /* 0x200000c2ffae7230 */ /* 0x000fe40000004100 */
[C---:B------:R-:W-:Y:S01]  /*8840*/  FMUL.FTZ R96, R94.reuse, R96 ;  /* 0x000000605e607220 */ /* 0x040fe20000410000 */
[----:B------:R-:W-:Y:S02]  /*8850*/  HADD2.F32 R52, -RZ, R52.H0_H0 ;  /* 0x20000034ff347230 */ /* 0x000fe40000004100 */
[-C--:B------:R-:W-:Y:S01]  /*8860*/  FFMA.FTZ R94, R94, R45.reuse, -R97 ;  /* 0x0000002d5e5e7223 */ /* 0x080fe20000010861 */
[----:B------:R-:W-:Y:S02]  /*8870*/  HADD2.F32 R58, -RZ, R58.H0_H0 ;  /* 0x2000003aff3a7230 */ /* 0x000fe40000004100 */
[----:B------:R-:W-:Y:S01]  /*8880*/  FFMA.FTZ R93, R93, R45, R96 ;  /* 0x0000002d5d5d7223 */ /* 0x000fe20000010060 */
[----:B------:R-:W-:Y:S01]  /*8890*/  SHF.R.U32.HI R96, RZ, 0x10, R57 ;  /* 0x00000010ff607819 */ /* 0x000fe20000011639 */
[----:B------:R-:W-:Y:S01]  /*88a0*/  HADD2.F32 R45, -RZ, R95.H1_H1 ;  /* 0x3000005fff2d7230 */ /* 0x000fe20000004100 */
[----:B------:R-:W-:Y:S01]  /*88b0*/  SHF.R.U32.HI R95, RZ, 0x10, R53 ;  /* 0x00000010ff5f7819 */ /* 0x000fe20000011635 */
[----:B------:R-:W-:Y:S01]  /*88c0*/  HADD2.F32 R54, -RZ, R54.H0_H0 ;  /* 0x20000036ff367230 */ /* 0x000fe20000004100 */
[----:B------:R-:W-:Y:S01]  /*88d0*/  SHF.R.U64 R57, R56, 0x10, R57 ;  /* 0x0000001038397819 */ /* 0x000fe20000001239 */
        /* <DEDUP_REMOVED lines=8> */
[----:B------:R-:W-:-:S02]  /*8960*/  HADD2.F32 R97, -RZ, R193.H1_H1 ;  /* 0x300000c1ff617230 */ /* 0x000fc40000004100 */
[--C-:B------:R-:W-:Y:S01]  /*8970*/  HADD2.F32 R95, -RZ, R51.reuse.H0_H0 ;  /* 0x20000033ff5f7230 */ /* 0x100fe20000004100 */
[----:B------:R-:W-:Y:S01]  /*8980*/  F2FP.F16.F32.PACK_AB R49, R49, R94 ;  /* 0x0000005e3131723e */ /* 0x000fe200000000ff */
[----:B------:R-:W-:Y:S01]  /*8990*/  HADD2.F32 R96, -RZ, R192.H1_H1 ;  /* 0x300000c0ff607230 */ /* 0x000fe20000004100 */
[----:B------:R-:W-:Y:S02]  /*89a0*/  F2FP.F16.F32.PACK_AB R93, R45, R93 ;  /* 0x0000005d2d5d723e */ /* 0x000fe400000000ff */
[CC--:B------:R-:W-:Y:S01]  /*89b0*/  FMUL.FTZ R98, R95.reuse, R97.reuse ;  /* 0x000000615f627220 */ /* 0x0c0fe20000410000 */
[C---:B------:R-:W-:Y:S01]  /*89c0*/  FMUL.FTZ R97, R56.reuse, R97 ;  /* 0x0000006138617220 */ /* 0x040fe20000410000 */
[----:B------:R-:W-:Y:S02]  /*89d0*/  IMAD.MOV.U32 R45, RZ, RZ, R49 ;  /* 0x000000ffff2d7224 */ /* 0x000fe400078e0031 */
[-C--:B------:R-:W-:Y:S01]  /*89e0*/  FFMA.FTZ R56, R56, R96.reuse, -R98 ;  /* 0x0000006038387223 */ /* 0x080fe20000010862 */
[----:B------:R-:W-:Y:S01]  /*89f0*/  FFMA.FTZ R97, R95, R96, R97 ;  /* 0x000000605f617223 */ /* 0x000fe20000010061 */
[----:B------:R-:W-:Y:S01]  /*8a00*/  SHF.R.U32.HI R96, RZ, 0x10, R59 ;  /* 0x00000010ff607819 */ /* 0x000fe2000001163b */
[----:B------:R-:W-:Y:S01]  /*8a10*/  HADD2.F32 R95, -RZ, R51.H1_H1 ;  /* 0x30000033ff5f7230 */ /* 0x000fe20000004100 */
[----:B------:R-:W-:Y:S01]  /*8a20*/  SHF.R.U32.HI R98, RZ, 0x10, R55 ;  /* 0x00000010ff627819 */ /* 0x000fe20000011637 */
[----:B------:R-:W-:-:S02]  /*8a30*/  IMAD.MOV.U32 R49, RZ, RZ, R93 ;  /* 0x000000ffff317224 */ /* 0x000fc400078e005d */
        /* <DEDUP_REMOVED lines=8> */
[--C-:B------:R-:W-:Y:S02]  /*8ac0*/  HADD2.F32 R95, -RZ, R48.reuse.H0_H0 ;  /* 0x20000030ff5f7230 */ /* 0x100fe40000004100 */
[----:B------:R-:W-:Y:S01]  /*8ad0*/  HADD2.F32 R48, -RZ, R48.H1_H1 ;  /* 0x30000030ff307230 */ /* 0x000fe20000004100 */
[----:B------:R-:W-:Y:S01]  /*8ae0*/  F2FP.F16.F32.PACK_AB R51, R51, R56 ;  /* 0x000000383333723e */ /* 0x000fe200000000ff */
[----:B------:R-:W-:Y:S02]  /*8af0*/  HADD2.F32 R44, -RZ, R44.H1_H1 ;  /* 0x3000002cff2c7230 */ /* 0x000fe40000004100 */
[----:B------:R-:W-:Y:S01]  /*8b00*/  FMUL.FTZ R99, R95, R174 ;  /* 0x000000ae5f637220 */ /* 0x000fe20000410000 */
[----:B------:R-:W-:-:S02]  /*8b10*/  HADD2.F32 R96, -RZ, R189.H0_H0 ;  /* 0x200000bdff607230 */ /* 0x000fc40000004100 */
[----:B------:R-:W-:Y:S01]  /*8b20*/  FMUL.FTZ R174, R98, R174 ;  /* 0x000000ae62ae7220 */ /* 0x000fe20000410000 */
[-C--:B------:R-:W-:Y:S01]  /*8b30*/  FMUL.FTZ R53, R48, R57.reuse ;  /* 0x0000003930357220 */ /* 0x080fe20000410000 */
[C---:B------:R-:W-:Y:S01]  /*8b40*/  FMUL.FTZ R57, R44.reuse, R57 ;  /* 0x000000392c397220 */ /* 0x040fe20000410000 */
[----:B------:R-:W-:Y:S01]  /*8b50*/  F2FP.F16.F32.PACK_AB R97, R47, R97 ;  /* 0x000000612f61723e */ /* 0x000fe200000000ff */
[----:B------:R-:W-:Y:S01]  /*8b60*/  FFMA.FTZ R174, R95, R96, R174 ;  /* 0x000000605fae7223 */ /* 0x000fe200000100ae */
[-C--:B------:R-:W-:Y:S01]  /*8b70*/  FFMA.FTZ R53, R44, R52.reuse, -R53 ;  /* 0x000000342c357223 */ /* 0x080fe20000010835 */
[----:B------:R-:W-:Y:S01]  /*8b80*/  FFMA.FTZ R57, R48, R52, R57 ;  /* 0x0000003430397223 */ /* 0x000fe20000010039 */
[----:B------:R-:W-:Y:S02]  /*8b90*/  HADD2.F32 R95, -RZ, R188.H1_H1 ;  /* 0x300000bcff5f7230 */ /* 0x000fe40000004100 */
[----:B------:R-:W-:Y:S01]  /*8ba0*/  FFMA.FTZ R99, R98, R96, -R99 ;  /* 0x0000006062637223 */ /* 0x000fe20000010863 */
[----:B------:R-:W-:-:S02]  /*8bb0*/  HADD2.F32 R44, -RZ, R50.H0_H0 ;  /* 0x20000032ff2c7230 */ /* 0x000fc40000004100 */
[----:B------:R-:W-:Y:S01]  /*8bc0*/  HADD2.F32 R52, -RZ, R46.H0_H0 ;  /* 0x2000002eff347230 */ /* 0x000fe20000004100 */
[----:B------:R-:W-:Y:S01]  /*8bd0*/  F2FP.F16.F32.PACK_AB R57, R57, R174 ;  /* 0x000000ae3939723e */ /* 0x000fe200000000ff */
[----:B------:R-:W-:Y:S02]  /*8be0*/  HADD2.F32 R48, -RZ, R188.H0_H0 ;  /* 0x200000bcff307230 */ /* 0x000fe40000004100 */
[-C--:B------:R-:W-:Y:S01]  /*8bf0*/  FMUL.FTZ R59, R44, R95.reuse ;  /* 0x0000005f2c3b7220 */ /* 0x080fe20000410000 */
[----:B------:R-:W-:Y:S02]  /*8c00*/  HADD2.F32 R50, -RZ, R50.H1_H1 ;  /* 0x30000032ff327230 */ /* 0x000fe40000004100 */
[C---:B------:R-:W-:Y:S01]  /*8c10*/  FMUL.FTZ R95, R52.reuse, R95 ;  /* 0x0000005f345f7220 */ /* 0x040fe20000410000 */
[----:B------:R-:W-:Y:S02]  /*8c20*/  HADD2.F32 R46, -RZ, R46.H1_H1 ;  /* 0x3000002eff2e7230 */ /* 0x000fe40000004100 */
[-C--:B------:R-:W-:Y:S01]  /*8c30*/  FFMA.FTZ R59, R52, R48.reuse, -R59 ;  /* 0x00000030343b7223 */ /* 0x080fe2000001083b */
[----:B------:R-:W-:Y:S01]  /*8c40*/  F2FP.F16.F32.PACK_AB R53, R53, R99 ;  /* 0x000000633535723e */ /* 0x000fe200000000ff */
[----:B------:R-:W-:Y:S01]  /*8c50*/  FFMA.FTZ R95, R44, R48, R95 ;  /* 0x000000302c5f7223 */ /* 0x000fe2000001005f */
[-C--:B------:R-:W-:Y:S01]  /*8c60*/  FMUL.FTZ R44, R50, R58.reuse ;  /* 0x0000003a322c7220 */ /* 0x080fe20000410000 */
[----:B------:R-:W-:Y:S01]  /*8c70*/  FMUL.FTZ R58, R46, R58 ;  /* 0x0000003a2e3a7220 */ /* 0x000fe20000410000 */
[----:B------:R-:W-:-:S02]  /*8c80*/  IMAD.MOV.U32 R47, RZ, RZ, R51 ;  /* 0x000000ffff2f7224 */ /* 0x000fc400078e0033 */
[-C--:B------:R-:W-:Y:S01]  /*8c90*/  FFMA.FTZ R44, R46, R54.reuse, -R44 ;  /* 0x000000362e2c7223 */ /* 0x080fe2000001082c */
[----:B------:R-:W-:Y:S01]  /*8ca0*/  FFMA.FTZ R58, R50, R54, R58 ;  /* 0x00000036323a7223 */ /* 0x000fe2000001003a */
[----:B------:R-:W-:Y:S02]  /*8cb0*/  IMAD.MOV.U32 R48, RZ, RZ, R57 ;  /* 0x000000ffff307224 */ /* 0x000fe400078e0039 */
[----:B------:R-:W-:Y:S01]  /*8cc0*/  IMAD.MOV.U32 R51, RZ, RZ, R97 ;  /* 0x000000ffff337224 */ /* 0x000fe200078e0061 */
[----:B------:R-:W-:Y:S01]  /*8cd0*/  F2FP.F16.F32.PACK_AB R59, R44, R59 ;  /* 0x0000003b2c3b723e */ /* 0x000fe200000000ff */
[----:B------:R-:W-:Y:S01]  /*8ce0*/  IMAD.MOV.U32 R44, RZ, RZ, R53 ;  /* 0x000000ffff2c7224 */ /* 0x000fe200078e0035 */
[----:B------:R-:W-:Y:S02]  /*8cf0*/  F2FP.F16.F32.PACK_AB R58, R58, R95 ;  /* 0x0000005f3a3a723e */ /* 0x000fe400000000ff */
[----:B------:R-:W-:-:S03]  /*8d00*/  MOV R46, R59 ;  /* 0x0000003b002e7202 */ /* 0x000fc60000000f00 */
[----:B------:R-:W-:-:S07]  /*8d10*/  IMAD.MOV.U32 R50, RZ, RZ, R58 ;  /* 0x000000ffff327224 */ /* 0x000fce00078e003a */
.L_x_6753:
[----:B------:R-:W-:Y:S05]  /*8d20*/  BSYNC B2 ;  /* 0x0000000000027941 */ /* 0x000fea0003800000 */
.L_x_6752:
[-C--:B--2---:R-:W-:Y:S01]  /*8d30*/  IMAD R54, R153, R138.reuse, RZ ;  /* 0x0000008a99367224 */ /* 0x084fe200078e02ff */
[----:B------:R-:W-:Y:S01]  /*8d40*/  ULDC.64 UR4, c[0x0][0x2e8] ;  /* 0x0000ba0000047ab9 */ /* 0x000fe20000000a00 */
[----:B------:R-:W-:Y:S01]  /*8d50*/  IMAD.WIDE.U32 R52, R175, R138, R136 ;  /* 0x0000008aaf347225 */ /* 0x000fe200078e0088 */
[----:B------:R-:W-:-:S03]  /*8d60*/  ULDC.64 UR6, c[0x0][0x208] ;  /* 0x0000820000067ab9 */ /* 0x000fc60000000a00 */
[----:B------:R-:W-:-:S04]  /*8d70*/  IMAD R55, R175, R139, R54 ;  /* 0x0000008baf377224 */ /* 0x000fc800078e0236 */
[----:B------:R-:W-:Y:S01]  /*8d80*/  IMAD.IADD R55, R53, 0x1, R55 ;  /* 0x0000000135377824 */ /* 0x000fe200078e0237 */
[----:B------:R-:W-:-:S04]  /*8d90*/  IADD3 R53, P4, P5, R100, R52, R21 ;  /* 0x0000003464357210 */ /* 0x000fc80007d9e015 */
[----:B------:R-:W-:Y:S02]  /*8da0*/  IADD3.X R54, R15, R55, R8, P4, P5 ;  /* 0x000000370f367210 */ /* 0x000fe400027ea408 */
[----:B------:R-:W-:-:S13]  /*8db0*/  ISETP.GE.AND P4, PT, R92, R156, PT ;  /* 0x0000009c5c00720c */ /* 0x000fda0003f86270 */
[--C-:B------:R-:W-:Y:S02]  /*8dc0*/  @!P4 SHF.R.S32.HI R56, RZ, 0x1f, R92.reuse ;  /* 0x0000001fff38c819 */ /* 0x100fe4000001145c */
[----:B------:R-:W-:-:S04]  /*8dd0*/  @!P4 IADD3 R92, P5, P6, R100, R52, R92 ;  /* 0x00000034645cc210 */ /* 0x000fc80007ebe05c */
[----:B------:R-:W-:Y:S02]  /*8de0*/  @!P4 IADD3.X R56, R15, R55, R56, P5, P6 ;  /* 0x000000370f38c210 */ /* 0x000fe40002fec438 */
[----:B------:R-:W-:-:S04]  /*8df0*/  LEA R52, P5, R53, UR4, 0x1 ;  /* 0x0000000435347c11 */ /* 0x000fc8000f8a08ff */
[----:B------:R-:W-:Y:S02]  /*8e00*/  LEA.HI.X R53, R53, UR5, R54, 0x1, P5 ;  /* 0x0000000535357c11 */ /* 0x000fe4000a8f0c36 */
[----:B------:R-:W-:-:S03]  /*8e10*/  @!P4 LEA R54, P5, R92, UR4, 0x1 ;  /* 0x000000045c36cc11 */ /* 0x000fc6000f8a08ff */
[----:B0-----:R0:W-:Y:S01]  /*8e20*/  STG.E.128 desc[UR6][R52.64], R44 ;  /* 0x0000002c34007986 */ /* 0x0011e2000c101d06 */
[----:B------:R-:W-:-:S05]  /*8e30*/  @!P4 LEA.HI.X R55, R92, UR5, R56, 0x1, P5 ;  /* 0x000000055c37cc11 */ /* 0x000fca000a8f0c38 */
[----:B---3--:R0:W-:Y:S04]  /*8e40*/  @!P4 STG.E.128 desc[UR6][R54.64], R48 ;  /* 0x000000303600c986 */ /* 0x0081e8000c101d06 */
.L_x_6751:
[----:B------:R-:W-:Y:S05]  /*8e50*/  BSYNC B1 ;  /* 0x0000000000017941 */ /* 0x000fea0003800000 */
.L_x_6750:
[----:B0--3--:R-:W-:Y:S01]  /*8e60*/  IADD3 R45, R22, 0x40, RZ ;  /* 0x00000040162d7810 */ /* 0x009fe20007ffe0ff */
[----:B------:R-:W-:Y:S03]  /*8e70*/  BSSY B1, `(.L_x_6754) ;  /* 0x0000087000017945 */ /* 0x000fe60003800000 */
[----:B------:R-:W-:-:S13]  /*8e80*/  ISETP.GE.OR P4, PT, R45, R4, P0 ;  /* 0x000000042d00720c */ /* 0x000fda0000786670 */
[----:B------:R-:W-:Y:S05]  /*8e90*/  @P4 BRA `(.L_x_6755) ;  /* 0x0000000800104947 */ /* 0x000fea0003800000 */
[----:B------:R-:W3:Y:S04]  /*8ea0*/  LDL R44, [R1] ;  /* 0x00000000012c7983 */ /* 0x000ee80000100800 */
[----:B------:R-:W4:Y:S01]  /*8eb0*/  LDL R47, [R1+0x40] ;  /* 0x00004000012f7983 */ /* 0x000f220000100800 */
[----:B--2---:R-:W-:Y:S01]  /*8ec0*/  IMAD.WIDE.U32 R52, R45, R138, R136 ;  /* 0x0000008a2d347225 */ /* 0x004fe200078e0088 */
[C---:B------:R-:W-:Y:S01]  /*8ed0*/  IADD3 R48, R22.reuse, 0x40, RZ ;  /* 0x0000004016307810 */ /* 0x040fe20007ffe0ff */
[----:B------:R-:W-:Y:S02]  /*8ee0*/  BSSY B2, `(.L_x_6756) ;  /* 0x0000073000027945 */ /* 0x000fe40003800000 */
[----:B------:R-:W-:Y:S01]  /*8ef0*/  VIADD R46, R22, 0x40 ;  /* 0x00000040162e7836 */ /* 0x000fe20000000000 */
[----:B------:R-:W-:Y:S01]  /*8f00*/  IADD3 R54, P4, P5, R100, R52, R21 ;  /* 0x0000003464367210 */ /* 0x000fe20007d9e015 */
[----:B------:R-:W-:-:S02]  /*8f10*/  IMAD.SHL.U32 R48, R48, 0x40, RZ ;  /* 0x0000004030307824 */ /* 0x000fc400078e00ff */
[----:B------:R-:W-:-:S03]  /*8f20*/  IMAD.SHL.U32 R46, R46, 0x40, RZ ;  /* 0x000000402e2e7824 */ /* 0x000fc600078e00ff */
[----:B------:R-:W-:Y:S02]  /*8f30*/  LOP3.LUT R48, R48, 0x1c0, RZ, 0xc0, !PT ;  /* 0x000001c030307812 */ /* 0x000fe400078ec0ff */
[----:B------:R-:W-:-:S04]  /*8f40*/  LOP3.LUT R46, R46, 0x1c0, RZ, 0xc0, !PT ;  /* 0x000001c02e2e7812 */ /* 0x000fc800078ec0ff */
[----:B------:R-:W-:Y:S02]  /*8f50*/  SHF.R.U32.HI R46, RZ, 0x3, R46 ;  /* 0x00000003ff2e7819 */ /* 0x000fe4000001162e */
[----:B---3--:R-:W-:Y:S01]  /*8f60*/  LOP3.LUT P6, RZ, R44, 0x1, RZ, 0xc0, !PT ;  /* 0x000000012cff7812 */ /* 0x008fe200078cc0ff */
[----:B------:R-:W-:-:S04]  /*8f70*/  IMAD R44, R152, R138, RZ ;  /* 0x0000008a982c7224 */ /* 0x000fc800078e02ff */
[----:B------:R-:W-:Y:S01]  /*8f80*/  IMAD R45, R45, R139, R44 ;  /* 0x0000008b2d2d7224 */ /* 0x000fe200078e022c */
[----:B------:R-:W-:-:S03]  /*8f90*/  SEL R44, R43, R157, !P6 ;  /* 0x0000009d2b2c7207 */ /* 0x000fc60007000000 */
[----:B------:R-:W-:Y:S01]  /*8fa0*/  IMAD.IADD R56, R53, 0x1, R45 ;  /* 0x0000000135387824 */ /* 0x000fe200078e022d */
[----:B------:R-:W-:-:S04]  /*8fb0*/  SHF.R.S32.HI R45, RZ, 0x1f, R44 ;  /* 0x0000001fff2d7819 */ /* 0x000fc8000001142c */
[----:B------:R-:W-:Y:S02]  /*8fc0*/  LEA.HI R44, R45, R44, RZ, 0x4 ;  /* 0x0000002c2d2c7211 */ /* 0x000fe400078f20ff */
[----:B------:R-:W-:Y:S02]  /*8fd0*/  IADD3.X R55, R15, R56, R8, P4, P5 ;  /* 0x000000380f377210 */ /* 0x000fe400027ea408 */
[----:B------:R-:W-:-:S04]  /*8fe0*/  LEA.HI.SX32 R44, R44, R9, 0x1c ;  /* 0x000000092c2c7211 */ /* 0x000fc800078fe2ff */
[----:B------:R-:W-:Y:S01]  /*8ff0*/  SHF.R.S32.HI R45, RZ, 0x1f, R44 ;  /* 0x0000001fff2d7819 */ /* 0x000fe2000001142c */
[----:B------:R-:W-:-:S03]  /*9000*/  IMAD.SHL.U32 R57, R44, 0x8, RZ ;  /* 0x000000082c397824 */ /* 0x000fc600078e00ff */
[----:B------:R-:W-:Y:S02]  /*9010*/  LEA.HI R45, R45, R44, RZ, 0x3 ;  /* 0x0000002c2d2d7211 */ /* 0x000fe400078f18ff */
[----:B------:R-:W-:Y:S02]  /*9020*/  LOP3.LUT R44, R48, 0x38, R57, 0xf8, !PT ;  /* 0x00000038302c7812 */ /* 0x000fe400078ef839 */
[----:B------:R-:W-:Y:S02]  /*9030*/  SHF.R.S32.HI R45, RZ, 0x3, R45 ;  /* 0x00000003ff2d7819 */ /* 0x000fe4000001142d */
[----:B------:R-:W-:-:S03]  /*9040*/  LOP3.LUT R44, R44, R46, RZ, 0x3c, !PT ;  /* 0x0000002e2c2c7212 */ /* 0x000fc600078e3cff */
[----:B----4-:R-:W-:-:S04]  /*9050*/  IMAD R45, R45, 0x2c00, R47 ;  /* 0x00002c002d2d7824 */ /* 0x010fc800078e022f */
        /* <DEDUP_REMOVED lines=30> */
[C---:B------:R-:W-:Y:S01]  /*9240*/  FMUL.FTZ R93, R58.reuse, R93 ;  /* 0x0000005d3a5d7220 */ /* 0x040fe20000410000 */
[----:B------:R-:W-:Y:S02]  /*9250*/  HADD2.F32 R61, -RZ, R48.H1_H1 ;  /* 0x30000030ff3d7230 */ /* 0x000fe40000004100 */
[-C--:B------:R-:W-:Y:S01]  /*9260*/  FFMA.FTZ R58, R58, R45.reuse, -R94 ;  /* 0x0000002d3a3a7223 */ /* 0x080fe2000001085e */
[----:B------:R-:W-:Y:S01]  /*9270*/  FFMA.FTZ R49, R49, R45, R93 ;  /* 0x0000002d31317223 */ /* 0x000fe2000001005d */
[----:B------:R-:W-:Y:S01]  /*9280*/  MOV R45, R51 ;  /* 0x00000033002d7202 */ /* 0x000fe20000000f00 */
[----:B------:R-:W-:Y:S02]  /*9290*/  HADD2.F32 R51, -RZ, R47.H0_H0 ;  /* 0x2000002fff337230 */ /* 0x000fe40000004100 */
[----:B------:R-:W-:Y:S01]  /*92a0*/  HADD2.F32 R94, -RZ, R186.H0_H0 ;  /* 0x200000baff5e7230 */ /* 0x000fe20000004100 */
[----:B------:R-:W-:Y:S01]  /*92b0*/  F2FP.F16.F32.PACK_AB R58, R58, R92 ;  /* 0x0000005c3a3a723e */ /* 0x000fe200000000ff */
[--C-:B------:R-:W-:Y:S01]  /*92c0*/  HADD2.F32 R93, -RZ, R45.reuse.H0_H0 ;  /* 0x2000002dff5d7230 */ /* 0x100fe20000004100 */
[----:B------:R-:W-:Y:S01]  /*92d0*/  F2FP.F16.F32.PACK_AB R49, R49, R59 ;  /* 0x0000003b3131723e */ /* 0x000fe200000000ff */
[----:B------:R-:W-:-:S02]  /*92e0*/  HADD2.F32 R45, -RZ, R45.H1_H1 ;  /* 0x3000002dff2d7230 */ /* 0x000fc40000004100 */
[----:B------:R-:W-:Y:S02]  /*92f0*/  HADD2.F32 R47, -RZ, R47.H1_H1 ;  /* 0x3000002fff2f7230 */ /* 0x000fe40000004100 */
[-C--:B------:R-:W-:Y:S01]  /*9300*/  FMUL.FTZ R96, R93, R95.reuse ;  /* 0x0000005f5d607220 */ /* 0x080fe20000410000 */
[C---:B------:R-:W-:Y:S01]  /*9310*/  FMUL.FTZ R95, R51.reuse, R95 ;  /* 0x0000005f335f7220 */ /* 0x040fe20000410000 */
[----:B------:R-:W-:Y:S02]  /*9320*/  HADD2.F32 R65, -RZ, R44.H1_H1 ;  /* 0x3000002cff417230 */ /* 0x000fe40000004100 */
[-C--:B------:R-:W-:Y:S01]  /*9330*/  FFMA.FTZ R51, R51, R94.reuse, -R96 ;  /* 0x0000005e33337223 */ /* 0x080fe20000010860 */
[----:B------:R-:W-:Y:S01]  /*9340*/  FFMA.FTZ R95, R93, R94, R95 ;  /* 0x0000005e5d5f7223 */ /* 0x000fe2000001005f */
[----:B------:R-:W-:Y:S01]  /*9350*/  SHF.R.U32.HI R94, RZ, 0x10, R67 ;  /* 0x00000010ff5e7819 */ /* 0x000fe20000011643 */
[----:B------:R-:W-:Y:S01]  /*9360*/  HADD2.F32 R60, -RZ, R60.H0_H0 ;  /* 0x2000003cff3c7230 */ /* 0x000fe20000004100 */
        /* <DEDUP_REMOVED lines=10> */
[----:B------:R-:W-:-:S02]  /*9410*/  HADD2.F32 R93, -RZ, R48.H0_H0 ;  /* 0x20000030ff5d7230 */ /* 0x000fc40000004100 */
[----:B------:R-:W-:Y:S02]  /*9420*/  HADD2.F32 R96, -RZ, R44.H0_H0 ;  /* 0x2000002cff607230 */ /* 0x000fe40000004100 */
[----:B------:R-:W-:Y:S01]  /*9430*/  FMUL.FTZ R44, R61, R64 ;  /* 0x000000403d2c7220 */ /* 0x000fe20000410000 */
[----:B------:R-:W-:Y:S02]  /*9440*/  HADD2.F32 R94, -RZ, R185.H0_H0 ;  /* 0x200000b9ff5e7230 */ /* 0x000fe40000004100 */
[----:B------:R-:W-:Y:S01]  /*9450*/  FMUL.FTZ R97, R93, R98 ;  /* 0x000000625d617220 */ /* 0x000fe20000410000 */
[C---:B------:R-:W-:Y:S01]  /*9460*/  FMUL.FTZ R64, R65.reuse, R64 ;  /* 0x0000004041407220 */ /* 0x040fe20000410000 */
[----:B------:R-:W-:Y:S01]  /*9470*/  FMUL.FTZ R98, R96, R98 ;  /* 0x0000006260627220 */ /* 0x000fe20000410000 */
[-C--:B------:R-:W-:Y:S01]  /*9480*/  FFMA.FTZ R44, R65, R60.reuse, -R44 ;  /* 0x0000003c412c7223 */ /* 0x080fe2000001082c */
[----:B------:R-:W-:Y:S02]  /*9490*/  HADD2.F32 R48, -RZ, R184.H0_H0 ;  /* 0x200000b8ff307230 */ /* 0x000fe40000004100 */
[----:B------:R-:W-:Y:S01]  /*94a0*/  FFMA.FTZ R61, R61, R60, R64 ;  /* 0x0000003c3d3d7223 */ /* 0x000fe20000010040 */
[----:B------:R-:W-:Y:S01]  /*94b0*/  FFMA.FTZ R98, R93, R94, R98 ;  /* 0x0000005e5d627223 */ /* 0x000fe20000010062 */
[----:B------:R-:W-:-:S02]  /*94c0*/  HADD2.F32 R65, -RZ, R50.H0_H0 ;  /* 0x20000032ff417230 */ /* 0x000fc40000004100 */
[----:B------:R-:W-:Y:S01]  /*94d0*/  FFMA.FTZ R97, R96, R94, -R97 ;  /* 0x0000005e60617223 */ /* 0x000fe20000010861 */
[----:B------:R-:W-:Y:S02]  /*94e0*/  HADD2.F32 R93, -RZ, R46.H1_H1 ;  /* 0x3000002eff5d7230 */ /* 0x000fe40000004100 */
[----:B------:R-:W-:Y:S01]  /*94f0*/  FMUL.FTZ R46, R67, R66 ;  /* 0x00000042432e7220 */ /* 0x000fe20000410000 */
[----:B------:R-:W-:Y:S02]  /*9500*/  HADD2.F32 R184, -RZ, R184.H1_H1 ;  /* 0x300000b8ffb87230 */ /* 0x000fe40000004100 */
[-C--:B------:R-:W-:Y:S01]  /*9510*/  FMUL.FTZ R60, R65, R48.reuse ;  /* 0x00000030413c7220 */ /* 0x080fe20000410000 */
[----:B------:R-:W-:Y:S02]  /*9520*/  HADD2.F32 R62, -RZ, R62.H0_H0 ;  /* 0x2000003eff3e7230 */ /* 0x000fe40000004100 */
[----:B------:R-:W-:Y:S01]  /*9530*/  FMUL.FTZ R48, R63, R48 ;  /* 0x000000303f307220 */ /* 0x000fe20000410000 */
[----:B------:R-:W-:Y:S01]  /*9540*/  FMUL.FTZ R66, R93, R66 ;  /* 0x000000425d427220 */ /* 0x000fe20000410000 */
[----:B------:R-:W-:Y:S01]  /*9550*/  FFMA.FTZ R60, R63, R184, -R60 ;  /* 0x000000b83f3c7223 */ /* 0x000fe2000001083c */
[----:B------:R-:W-:Y:S01]  /*9560*/  F2FP.F16.F32.PACK_AB R98, R61, R98 ;  /* 0x000000623d62723e */ /* 0x000fe200000000ff */
[----:B------:R-:W-:Y:S01]  /*9570*/  FFMA.FTZ R48, R65, R184, R48 ;  /* 0x000000b841307223 */ /* 0x000fe20000010030 */
[-C--:B------:R-:W-:Y:S01]  /*9580*/  FFMA.FTZ R67, R67, R62.reuse, R66 ;  /* 0x0000003e43437223 */ /* 0x080fe20000010042 */
[----:B------:R-:W-:Y:S01]  /*9590*/  FFMA.FTZ R93, R93, R62, -R46 ;  /* 0x0000003e5d5d7223 */ /* 0x000fe2000001082e */
[----:B------:R-:W-:-:S02]  /*95a0*/  F2FP.F16.F32.PACK_AB R47, R47, R51 ;  /* 0x000000332f2f723e */ /* 0x000fc400000000ff */
[----:B------:R-:W-:Y:S01]  /*95b0*/  F2FP.F16.F32.PACK_AB R51, R45, R95 ;  /* 0x0000005f2d33723e */ /* 0x000fe200000000ff */
[----:B------:R-:W-:Y:S01]  /*95c0*/  IMAD.MOV.U32 R45, RZ, RZ, R58 ;  /* 0x000000ffff2d7224 */ /* 0x000fe200078e003a */
[----:B------:R-:W-:Y:S01]  /*95d0*/  F2FP.F16.F32.PACK_AB R50, R67, R48 ;  /* 0x000000304332723e */ /* 0x000fe200000000ff */
[----:B------:R-:W-:Y:S01]  /*95e0*/  IMAD.MOV.U32 R48, RZ, RZ, R98 ;  /* 0x000000ffff307224 */ /* 0x000fe200078e0062 */
[----:B------:R-:W-:Y:S02]  /*95f0*/  F2FP.F16.F32.PACK_AB R44, R44, R97 ;  /* 0x000000612c2c723e */ /* 0x000fe400000000ff */
[----:B------:R-:W-:-:S07]  /*9600*/  F2FP.F16.F32.PACK_AB R46, R93, R60 ;  /* 0x0000003c5d2e723e */ /* 0x000fce00000000ff */
.L_x_6757:
[----:B------:R-:W-:Y:S05]  /*9610*/  BSYNC B2 ;  /* 0x0000000000027941 */ /* 0x000fea0003800000 */
.L_x_6756:
[----:B------:R-:W-:Y:S01]  /*9620*/  ISETP.GE.AND P4, PT, R57, R156, PT ;  /* 0x0000009c3900720c */ /* 0x000fe20003f86270 */
[----:B------:R-:W-:Y:S01]  /*9630*/  ULDC.64 UR4, c[0x0][0x2e8] ;  /* 0x0000ba0000047ab9 */ /* 0x000fe20000000a00 */
[----:B------:R-:W-:-:S11]  /*9640*/  ULDC.64 UR6, c[0x0][0x208] ;  /* 0x0000820000067ab9 */ /* 0x000fd60000000a00 */
        /* <DEDUP_REMOVED lines=8> */
[----:B--2---:R0:W-:Y:S04]  /*96d0*/  @!P4 STG.E.128 desc[UR6][R54.64], R48 ;  /* 0x000000303600c986 */ /* 0x0041e8000c101d06 */
.L_x_6755:
[----:B------:R-:W-:Y:S05]  /*96e0*/  BSYNC B1 ;  /* 0x0000000000017941 */ /* 0x000fea0003800000 */
.L_x_6754:
[----:B0-----:R-:W-:Y:S01]  /*96f0*/  VIADD R45, R22, 0x60 ;  /* 0x00000060162d7836 */ /* 0x001fe20000000000 */
[----:B------:R-:W-:Y:S04]  /*9700*/  BSSY B1, `(.L_x_6758) ;  /* 0x0000088000017945 */ /* 0x000fe80003800000 */
[----:B------:R-:W-:-:S13]  /*9710*/  ISETP.GE.OR P4, PT, R45, R4, P0 ;  /* 0x000000042d00720c */ /* 0x000fda0000786670 */
[----:B------:R-:W-:Y:S05]  /*9720*/  @P4 BRA `(.L_x_6759) ;  /* 0x0000000800144947 */ /* 0x000fea0003800000 */
[----:B------:R-:W3:Y:S04]  /*9730*/  LDL R44, [R1] ;  /* 0x00000000012c7983 */ /* 0x000ee80000100800 */
[----:B------:R-:W4:Y:S01]  /*9740*/  LDL R47, [R1+0x3c] ;  /* 0x00003c00012f7983 */ /* 0x000f220000100800 */
[----:B--2---:R-:W-:Y:S01]  /*9750*/  IMAD.WIDE.U32 R52, R45, R138, R136 ;  /* 0x0000008a2d347225 */ /* 0x004fe200078e0088 */
[----:B------:R-:W-:Y:S03]  /*9760*/  BSSY B2, `(.L_x_6760) ;  /* 0x0000075000027945 */ /* 0x000fe60003800000 */
[----:B------:R-:W-:Y:S01]  /*9770*/  VIADD R46, R22, 0x60 ;  /* 0x00000060162e7836 */ /* 0x000fe20000000000 */
[----:B------:R-:W-:Y:S01]  /*9780*/  IADD3 R54, P4, P5, R100, R52, R21 ;  /* 0x0000003464367210 */ /* 0x000fe20007d9e015 */
[----:B------:R-:W-:-:S02]  /*9790*/  VIADD R48, R22, 0x60 ;  /* 0x0000006016307836 */ /* 0x000fc40000000000 */
[----:B------:R-:W-:Y:S02]  /*97a0*/  IMAD.SHL.U32 R46, R46, 0x40, RZ ;  /* 0x000000402e2e7824 */ /* 0x000fe400078e00ff */
[----:B------:R-:W-:-:S03]  /*97b0*/  IMAD.SHL.U32 R48, R48, 0x40, RZ ;  /* 0x0000004030307824 */ /* 0x000fc600078e00ff */
[----:B------:R-:W-:Y:S02]  /*97c0*/  LOP3.LUT R46, R46, 0x1c0, RZ, 0xc0, !PT ;  /* 0x000001c02e2e7812 */ /* 0x000fe400078ec0ff */
[----:B------:R-:W-:Y:S02]  /*97d0*/  LOP3.LUT R48, R48, 0x1c0, RZ, 0xc0, !PT ;  /* 0x000001c030307812 */ /* 0x000fe400078ec0ff */
        /* <DEDUP_REMOVED lines=10> */
[----:B------:R-:W-:Y:S02]  /*9880*/  SHF.R.S32.HI R45, RZ, 0x1f, R44 ;  /* 0x0000001fff2d7819 */ /* 0x000fe4000001142c */
[----:B------:R-:W-:Y:S02]  /*9890*/  SHF.L.U32 R57, R44, 0x3, RZ ;  /* 0x000000032c397819 */ /* 0x000fe400000006ff */
[----:B------:R-:W-:Y:S02]  /*98a0*/  LEA.HI R45, R45, R44, RZ, 0x3 ;  /* 0x0000002c2d2d7211 */ /* 0x000fe400078f18ff */
[----:B------:R-:W-:Y:S02]  /*98b0*/  LOP3.LUT R44, R48, 0x38, R57, 0xf8, !PT ;  /* 0x00000038302c7812 */ /* 0x000fe400078ef839 */
[----:B------:R-:W-:Y:S02]  /*98c0*/  SHF.R.S32.HI R45, RZ, 0x3, R45 ;  /* 0x00000003ff2d7819 */ /* 0x000fe4000001142d */
[----:B------:R-:W-:-:S03]  /*98d0*/  LOP3.LUT R44, R44, R46, RZ, 0x3c, !PT ;  /* 0x0000002e2c2c7212 */ /* 0x000fc600078e3cff */
[----:B----4-:R-:W-:-:S05]  /*98e0*/  IMAD R45, R45, 0x2c00, R47 ;  /* 0x00002c002d2d7824 */ /* 0x010fca00078e022f */
        /* <DEDUP_REMOVED lines=11> */
[----:B0-----:R-:W-:Y:S01]  /*99a0*/  IMAD.MOV.U32 R49, RZ, RZ, R47 ;  /* 0x000000ffff317224 */ /* 0x001fe200078e002f */
[--C-:B------:R-:W-:Y:S01]  /*99b0*/  SHF.R.U64 R58, R76, 0x10, R77.reuse ;  /* 0x000000104c3a7819 */ /* 0x100fe2000000124d */
[----:B------:R-:W-:Y:S01]  /*99c0*/  HADD2.F32 R92, -RZ, R183.H1_H1 ;  /* 0x300000b7ff5c7230 */ /* 0x000fe20000004100 */
[----:B------:R-:W-:Y:S01]  /*99d0*/  SHF.R.U32.HI R76, RZ, 0x10, R77 ;  /* 0x00000010ff4c7819 */ /* 0x000fe2000001164d */
[--C-:B------:R-:W-:Y:S01]  /*99e0*/  HADD2.F32 R63, -RZ, R62.reuse.H0_H0 ;  /* 0x2000003eff3f7230 */ /* 0x100fe20000004100 */
[--C-:B------:R-:W-:Y:S01]  /*99f0*/  SHF.R.U64 R61, R90, 0x10, R91.reuse ;  /* 0x000000105a3d7819 */ /* 0x100fe2000000125b */
[----:B------:R-:W-:Y:S01]  /*9a00*/  HADD2.F32 R64, -RZ, R62.H1_H1 ;  /* 0x3000003eff407230 */ /* 0x000fe20000004100 */
[----:B------:R-:W-:Y:S01]  /*9a10*/  SHF.R.U32.HI R90, RZ, 0x10, R91 ;  /* 0x00000010ff5a7819 */ /* 0x000fe2000001165b */
[----:B------:R-:W-:Y:S01]  /*9a20*/  HADD2.F32 R67, -RZ, R88.H0_H0 ;  /* 0x20000058ff437230 */ /* 0x000fe20000004100 */
[--C-:B------:R-:W-:Y:S01]  /*9a30*/  SHF.R.U64 R60, R78, 0x10, R79.reuse ;  /* 0x000000104e3c7819 */ /* 0x100fe2000000124f */
[--C-:B------:R-:W-:Y:S01]  /*9a40*/  HADD2.F32 R47, -RZ, R45.reuse.H0_H0 ;  /* 0x2000002dff2f7230 */ /* 0x100fe20000004100 */
[----:B------:R-:W-:Y:S01]  /*9a50*/  SHF.R.U32.HI R78, RZ, 0x10, R79 ;  /* 0x00000010ff4e7819 */ /* 0x000fe2000001164f */
[----:B------:R-:W-:-:S02]  /*9a60*/  HADD2.F32 R62, -RZ, R45.H1_H1 ;  /* 0x3000002dff3e7230 */ /* 0x000fc40000004100 */
[-C--:B------:R-:W-:Y:S01]  /*9a70*/  FMUL.FTZ R77, R64, R67.reuse ;  /* 0x00000043404d7220 */ /* 0x080fe20000410000 */
[----:B------:R-:W-:Y:S02]  /*9a80*/  HADD2.F32 R65, -RZ, R76.H0_H0 ;  /* 0x2000004cff417230 */ /* 0x000fe40000004100 */
[-C--:B------:R-:W-:Y:S01]  /*9a90*/  FMUL.FTZ R76, R63, R92.reuse ;  /* 0x0000005c3f4c7220 */ /* 0x080fe20000410000 */
[----:B------:R-:W-:Y:S02]  /*9aa0*/  HADD2.F32 R66, -RZ, R181.H1_H1 ;  /* 0x300000b5ff427230 */ /* 0x000fe40000004100 */
[C---:B------:R-:W-:Y:S01]  /*9ab0*/  FMUL.FTZ R92, R47.reuse, R92 ;  /* 0x0000005c2f5c7220 */ /* 0x040fe20000410000 */
[C---:B------:R-:W-:Y:S01]  /*9ac0*/  FMUL.FTZ R67, R62.reuse, R67 ;  /* 0x000000433e437220 */ /* 0x040fe20000410000 */
[-C--:B------:R-:W-:Y:S01]  /*9ad0*/  FFMA.FTZ R62, R62, R65.reuse, -R77 ;  /* 0x000000413e3e7223 */ /* 0x080fe2000001084d */
[----:B------:R-:W-:Y:S02]  /*9ae0*/  HADD2.F32 R88, -RZ, R180.H1_H1 ;  /* 0x300000b4ff587230 */ /* 0x000fe40000004100 */
[-C--:B------:R-:W-:Y:S01]  /*9af0*/  FFMA.FTZ R47, R47, R66.reuse, -R76 ;  /* 0x000000422f2f7223 */ /* 0x080fe2000001084c */
[----:B------:R-:W-:Y:S01]  /*9b00*/  FFMA.FTZ R45, R63, R66, R92 ;  /* 0x000000423f2d7223 */ /* 0x000fe2000001005c */
[----:B------:R-:W-:Y:S01]  /*9b10*/  FFMA.FTZ R64, R64, R65, R67 ;  /* 0x0000004140407223 */ /* 0x000fe20000010043 */
[----:B------:R-:W-:-:S02]  /*9b20*/  HADD2.F32 R92, -RZ, R182.H1_H1 ;  /* 0x300000b6ff5c7230 */ /* 0x000fc40000004100 */
[--C-:B------:R-:W-:Y:S01]  /*9b30*/  HADD2.F32 R63, -RZ, R51.reuse.H0_H0 ;  /* 0x20000033ff3f7230 */ /* 0x100fe20000004100 */
[----:B------:R-:W-:Y:S01]  /*9b40*/  F2FP.F16.F32.PACK_AB R47, R62, R47 ;  /* 0x0000002f3e2f723e */ /* 0x000fe200000000ff */
[----:B------:R-:W-:Y:S02]  /*9b50*/  HADD2.F32 R76, -RZ, R51.H1_H1 ;  /* 0x30000033ff4c7230 */ /* 0x000fe40000004100 */
[----:B------:R-:W-:Y:S02]  /*9b60*/  HADD2.F32 R67, -RZ, R90.H0_H0 ;  /* 0x2000005aff437230 */ /* 0x000fe40000004100 */
[--C-:B------:R-:W-:Y:S02]  /*9b70*/  HADD2.F32 R51, -RZ, R49.reuse.H0_H0 ;  /* 0x20000031ff337230 */ /* 0x100fe40000004100 */
[----:B------:R-:W-:Y:S02]  /*9b80*/  HADD2.F32 R66, -RZ, R49.H1_H1 ;  /* 0x30000031ff427230 */ /* 0x000fe40000004100 */
[----:B------:R-:W-:Y:S01]  /*9b90*/  FMUL.FTZ R77, R76, R67 ;  /* 0x000000434c4d7220 */ /* 0x000fe20000410000 */
[----:B------:R-:W-:-:S02]  /*9ba0*/  HADD2.F32 R65, -RZ, R78.H0_H0 ;  /* 0x2000004eff417230 */ /* 0x000fc40000004100 */
[-C--:B------:R-:W-:Y:S01]  /*9bb0*/  FMUL.FTZ R78, R63, R92.reuse ;  /* 0x0000005c3f4e7220 */ /* 0x080fe20000410000 */
[C---:B------:R-:W-:Y:S01]  /*9bc0*/  FMUL.FTZ R92, R51.reuse, R92 ;  /* 0x0000005c335c7220 */ /* 0x040fe20000410000 */
[C---:B------:R-:W-:Y:S01]  /*9bd0*/  FMUL.FTZ R67, R66.reuse, R67 ;  /* 0x0000004342437220 */ /* 0x040fe20000410000 */
[----:B------:R-:W-:Y:S02]  /*9be0*/  HADD2.F32 R90, -RZ, R59.H0_H0 ;  /* 0x2000003bff5a7230 */ /* 0x000fe40000004100 */
[-C--:B------:R-:W-:Y:S01]  /*9bf0*/  FFMA.FTZ R49, R51, R88.reuse, -R78 ;  /* 0x0000005833317223 */ /* 0x080fe2000001084e */
[----:B------:R-:W-:Y:S01]  /*9c00*/  FFMA.FTZ R51, R63, R88, R92 ;  /* 0x000000583f337223 */ /* 0x000fe2000001005c */
[-C--:B------:R-:W-:Y:S01]  /*9c10*/  FFMA.FTZ R66, R66, R65.reuse, -R77 ;  /* 0x0000004142427223 */ /* 0x080fe2000001084d */
[----:B------:R-:W-:Y:S01]  /*9c20*/  FFMA.FTZ R76, R76, R65, R67 ;  /* 0x000000414c4c7223 */ /* 0x000fe20000010043 */
[----:B------:R-:W-:Y:S02]  /*9c30*/  HADD2.F32 R88, -RZ, R183.H0_H0 ;  /* 0x200000b7ff587230 */ /* 0x000fe40000004100 */
[----:B------:R-:W-:Y:S01]  /*9c40*/  HADD2.F32 R65, -RZ, R48.H0_H0 ;  /* 0x20000030ff417230 */ /* 0x000fe20000004100 */
[----:B------:R-:W-:Y:S01]  /*9c50*/  F2FP.F16.F32.PACK_AB R66, R66, R49 ;  /* 0x000000314242723e */ /* 0x000fe200000000ff */
[----:B------:R-:W-:Y:S01]  /*9c60*/  HADD2.F32 R59, -RZ, R44.H0_H0 ;  /* 0x2000002cff3b7230 */ /* 0x000fe20000004100 */
[----:B------:R-:W-:Y:S01]  /*9c70*/  F2FP.F16.F32.PACK_AB R49, R64, R45 ;  /* 0x0000002d4031723e */ /* 0x000fe200000000ff */
[----:B------:R-:W-:Y:S01]  /*9c80*/  HADD2.F32 R67, -RZ, R48.H1_H1 ;  /* 0x30000030ff437230 */ /* 0x000fe20000004100 */
[----:B------:R-:W-:Y:S01]  /*9c90*/  MOV R45, R47 ;  /* 0x0000002f002d7202 */ /* 0x000fe20000000f00 */
[----:B------:R-:W-:-:S02]  /*9ca0*/  HADD2.F32 R63, -RZ, R44.H1_H1 ;  /* 0x3000002cff3f7230 */ /* 0x000fc40000004100 */
[-C--:B------:R-:W-:Y:S01]  /*9cb0*/  FMUL.FTZ R44, R65, R88.reuse ;  /* 0x00000058412c7220 */ /* 0x080fe20000410000 */
[----:B------:R-:W-:Y:S02]  /*9cc0*/  HADD2.F32 R78, -RZ, R181.H0_H0 ;  /* 0x200000b5ff4e7230 */ /* 0x000fe40000004100 */
[----:B------:R-:W-:Y:S01]  /*9cd0*/  FMUL.FTZ R48, R59, R88 ;  /* 0x000000583b307220 */ /* 0x000fe20000410000 */
[----:B------:R-:W-:Y:S02]  /*9ce0*/  HADD2.F32 R58, -RZ, R58.H0_H0 ;  /* 0x2000003aff3a7230 */ /* 0x000fe40000004100 */
[-C--:B------:R-:W-:Y:S01]  /*9cf0*/  FMUL.FTZ R88, R67, R90.reuse ;  /* 0x0000005a43587220 */ /* 0x080fe20000410000 */
[----:B------:R-:W-:Y:S01]  /*9d00*/  FMUL.FTZ R90, R63, R90 ;  /* 0x0000005a3f5a7220 */ /* 0x000fe20000410000 */
[----:B------:R-:W-:Y:S01]  /*9d10*/  FFMA.FTZ R44, R59, R78, -R44 ;  /* 0x0000004e3b2c7223 */ /* 0x000fe2000001082c */
[----:B------:R-:W-:Y:S02]  /*9d20*/  HADD2.F32 R182, -RZ, R182.H0_H0 ;  /* 0x200000b6ffb67230 */ /* 0x000fe40000004100 */
[-C--:B------:R-:W-:Y:S01]  /*9d30*/  FFMA.FTZ R59, R63, R58.reuse, -R88 ;  /* 0x0000003a3f3b7223 */ /* 0x080fe20000010858 */
[----:B------:R-:W-:Y:S01]  /*9d40*/  FFMA.FTZ R63, R67, R58, R90 ;  /* 0x0000003a433f7223 */ /* 0x000fe2000001005a */
        /* <DEDUP_REMOVED lines=22> */
.L_x_6761:
[----:B------:R-:W-:Y:S05]  /*9eb0*/  BSYNC B2 ;  /* 0x0000000000027941 */ /* 0x000fea0003800000 */
.L_x_6760:
        /* <DEDUP_REMOVED lines=12> */
.L_x_6759:
[----:B------:R-:W-:Y:S05]  /*9f80*/  BSYNC B1 ;  /* 0x0000000000017941 */ /* 0x000fea0003800000 */
.L_x_6758:
        /* <DEDUP_REMOVED lines=9> */
[----:B------:R-:W-:-:S04]  /*a020*/  IADD3 R54, P4, P5, R100, R52, R21 ;  /* 0x0000003464367210 */ /* 0x000fc80007d9e015 */
[----:B------:R-:W-:-:S04]  /*a030*/  SHF.L.U32 R47, R47, 0x6, RZ ;  /* 0x000000062f2f7819 */ /* 0x000fc800000006ff */
[----:B------:R-:W-:Y:S02]  /*a040*/  LOP3.LUT R47, R47, 0x1c0, RZ, 0xc0, !PT ;  /* 0x000001c02f2f7812 */ /* 0x000fe400078ec0ff */
        /* <DEDUP_REMOVED lines=24> */
[----:B--2---:R-:W-:Y:S01]  /*a1d0*/  MOV R62, R49 ;  /* 0x00000031003e7202 */ /* 0x004fe20000000f00 */
[----:B------:R-:W-:Y:S01]  /*a1e0*/  IMAD.MOV.U32 R64, RZ, RZ, R51 ;  /* 0x000000ffff407224 */ /* 0x000fe200078e0033 */
[----:B------:R-:W-:Y:S01]  /*a1f0*/  SHF.R.U32.HI R67, RZ, 0x10, R73 ;  /* 0x00000010ff437819 */ /* 0x000fe20000011649 */
[----:B------:R-:W-:Y:S01]  /*a200*/  IMAD.MOV.U32 R63, RZ, RZ, R48 ;  /* 0x000000ffff3f7224 */ /* 0x000fe200078e0030 */
[--C-:B------:R-:W-:Y:S01]  /*a210*/  SHF.R.U64 R58, R68, 0x10, R69.reuse ;  /* 0x00000010443a7819 */ /* 0x100fe20000001245 */
[--C-:B------:R-:W-:Y:S01]  /*a220*/  HADD2.F32 R51, -RZ, R62.reuse.H0_H0 ;  /* 0x2000003eff337230 */ /* 0x100fe20000004100 */
[----:B------:R-:W-:Y:S01]  /*a230*/  SHF.R.U32.HI R65, RZ, 0x10, R69 ;  /* 0x00000010ff417819 */ /* 0x000fe20000011645 */
[----:B0-----:R-:W-:Y:S01]  /*a240*/  IMAD.MOV.U32 R49, RZ, RZ, R47 ;  /* 0x000000ffff317224 */ /* 0x001fe200078e002f */
[----:B------:R-:W-:Y:S01]  /*a250*/  SHF.R.U64 R61, R72, 0x10, R73 ;  /* 0x00000010483d7819 */ /* 0x000fe20000001249 */
[----:B------:R-:W-:Y:S01]  /*a260*/  HADD2.F32 R68, -RZ, R173.H1_H1 ;  /* 0x300000adff447230 */ /* 0x000fe20000004100 */
[--C-:B------:R-:W-:Y:S01]  /*a270*/  SHF.R.U64 R60, R74, 0x10, R75.reuse ;  /* 0x000000104a3c7819 */ /* 0x100fe2000000124b */
[----:B------:R-:W-:Y:S01]  /*a280*/  HADD2.F32 R62, -RZ, R62.H1_H1 ;  /* 0x3000003eff3e7230 */ /* 0x000fe20000004100 */
[----:B------:R-:W-:Y:S01]  /*a290*/  SHF.R.U32.HI R74, RZ, 0x10, R75 ;  /* 0x00000010ff4a7819 */ /* 0x000fe2000001164b */
[----:B------:R-:W-:-:S02]  /*a2a0*/  HADD2.F32 R67, -RZ, R67.H0_H0 ;  /* 0x20000043ff437230 */ /* 0x000fc40000004100 */
[-C--:B------:R-:W-:Y:S01]  /*a2b0*/  FMUL.FTZ R72, R51, R68.reuse ;  /* 0x0000004433487220 */ /* 0x080fe20000410000 */
[--C-:B------:R-:W-:Y:S01]  /*a2c0*/  HADD2.F32 R47, -RZ, R45.reuse.H0_H0 ;  /* 0x2000002dff2f7230 */ /* 0x100fe20000004100 */
[--C-:B------:R-:W-:Y:S01]  /*a2d0*/  SHF.R.U64 R59, R70, 0x10, R71.reuse ;  /* 0x00000010463b7819 */ /* 0x100fe20000001247 */
[----:B------:R-:W-:Y:S02]  /*a2e0*/  HADD2.F32 R48, -RZ, R45.H1_H1 ;  /* 0x3000002dff307230 */ /* 0x000fe40000004100 */
[-C--:B------:R-:W-:Y:S01]  /*a2f0*/  FMUL.FTZ R69, R62, R67.reuse ;  /* 0x000000433e457220 */ /* 0x080fe20000410000 */
[----:B------:R-:W-:Y:S02]  /*a300*/  HADD2.F32 R66, -RZ, R171.H1_H1 ;  /* 0x300000abff427230 */ /* 0x000fe40000004100 */
[C---:B------:R-:W-:Y:S01]  /*a310*/  FMUL.FTZ R68, R47.reuse, R68 ;  /* 0x000000442f447220 */ /* 0x040fe20000410000 */
[----:B------:R-:W-:Y:S02]  /*a320*/  HADD2.F32 R65, -RZ, R65.H0_H0 ;  /* 0x20000041ff417230 */ /* 0x000fe40000004100 */
[C---:B------:R-:W-:Y:S01]  /*a330*/  FMUL.FTZ R67, R48.reuse, R67 ;  /* 0x0000004330437220 */ /* 0x040fe20000410000 */
[----:B------:R-:W-:Y:S01]  /*a340*/  SHF.R.U32.HI R70, RZ, 0x10, R71 ;  /* 0x00000010ff467819 */ /* 0x000fe20000011647 */
[-C--:B------:R-:W-:Y:S01]  /*a350*/  FFMA.FTZ R45, R47, R66.reuse, -R72 ;  /* 0x000000422f2d7223 */ /* 0x080fe20000010848 */
[----:B------:R-:W-:Y:S01]  /*a360*/  FFMA.FTZ R47, R51, R66, R68 ;  /* 0x00000042332f7223 */ /* 0x000fe20000010044 */
[-C--:B------:R-:W-:Y:S01]  /*a370*/  FFMA.FTZ R48, R48, R65.reuse, -R69 ;  /* 0x0000004130307223 */ /* 0x080fe20000010845 */
[----:B------:R-:W-:Y:S01]  /*a380*/  FFMA.FTZ R62, R62, R65, R67 ;  /* 0x000000413e3e7223 */ /* 0x000fe20000010043 */
[----:B------:R-:W-:-:S02]  /*a390*/  HADD2.F32 R65, -RZ, R64.H0_H0 ;  /* 0x20000040ff417230 */ /* 0x000fc40000004100 */
[----:B------:R-:W-:Y:S01]  /*a3a0*/  HADD2.F32 R66, -RZ, R64.H1_H1 ;  /* 0x30000040ff427230 */ /* 0x000fe20000004100 */
[----:B------:R-:W-:Y:S01]  /*a3b0*/  F2FP.F16.F32.PACK_AB R45, R48, R45 ;  /* 0x0000002d302d723e */ /* 0x000fe200000000ff */
[----:B------:R-:W-:Y:S02]  /*a3c0*/  HADD2.F32 R69, -RZ, R74.H0_H0 ;  /* 0x2000004aff457230 */ /* 0x000fe40000004100 */
[----:B------:R-:W-:Y:S02]  /*a3d0*/  HADD2.F32 R72, -RZ, R172.H1_H1 ;  /* 0x300000acff487230 */ /* 0x000fe40000004100 */
[--C-:B------:R-:W-:Y:S02]  /*a3e0*/  HADD2.F32 R64, -RZ, R49.reuse.H1_H1 ;  /* 0x30000031ff407230 */ /* 0x100fe40000004100 */
[----:B------:R-:W-:Y:S01]  /*a3f0*/  FMUL.FTZ R71, R66, R69 ;  /* 0x0000004542477220 */ /* 0x000fe20000410000 */
[----:B------:R-:W-:Y:S02]  /*a400*/  HADD2.F32 R51, -RZ, R49.H0_H0 ;  /* 0x20000031ff337230 */ /* 0x000fe40000004100 */
[----:B------:R-:W-:-:S02]  /*a410*/  HADD2.F32 R68, -RZ, R170.H1_H1 ;  /* 0x300000aaff447230 */ /* 0x000fc40000004100 */
        /* <DEDUP_REMOVED lines=12> */
[--C-:B------:R-:W-:Y:S01]  /*a4e0*/  HADD2.F32 R61, -RZ, R44.reuse.H0_H0 ;  /* 0x2000002cff3d7230 */ /* 0x100fe20000004100 */
[----:B------:R-:W-:Y:S01]  /*a4f0*/  F2FP.F16.F32.PACK_AB R49, R62, R47 ;  /* 0x0000002f3e31723e */ /* 0x000fe200000000ff */
[----:B------:R-:W-:Y:S01]  /*a500*/  HADD2.F32 R70, -RZ, R173.H0_H0 ;  /* 0x200000adff467230 */ /* 0x000fe20000004100 */
[----:B------:R-:W-:Y:S01]  /*a510*/  F2FP.F16.F32.PACK_AB R51, R66, R51 ;  /* 0x000000334233723e */ /* 0x000fe200000000ff */
[----:B------:R-:W-:Y:S02]  /*a520*/  HADD2.F32 R63, -RZ, R63.H1_H1 ;  /* 0x3000003fff3f7230 */ /* 0x000fe40000004100 */
[----:B------:R-:W-:Y:S02]  /*a530*/  HADD2.F32 R44, -RZ, R44.H1_H1 ;  /* 0x3000002cff2c7230 */ /* 0x000fe40000004100 */
[----:B------:R-:W-:Y:S01]  /*a540*/  FMUL.FTZ R72, R65, R70 ;  /* 0x0000004641487220 */ /* 0x000fe20000410000 */
[----:B------:R-:W-:-:S02]  /*a550*/  HADD2.F32 R68, -RZ, R171.H0_H0 ;  /* 0x200000abff447230 */ /* 0x000fc40000004100 */
[-C--:B------:R-:W-:Y:S01]  /*a560*/  FMUL.FTZ R69, R63, R67.reuse ;  /* 0x000000433f457220 */ /* 0x080fe20000410000 */
[----:B------:R-:W-:Y:S01]  /*a570*/  FMUL.FTZ R70, R61, R70 ;  /* 0x000000463d467220 */ /* 0x000fe20000410000 */
[C---:B------:R-:W-:Y:S01]  /*a580*/  FMUL.FTZ R74, R44.reuse, R67 ;  /* 0x000000432c4a7220 */ /* 0x040fe20000410000 */
[----:B------:R-:W-:Y:S02]  /*a590*/  HADD2.F32 R59, -RZ, R59.H0_H0 ;  /* 0x2000003bff3b7230 */ /* 0x000fe40000004100 */
[----:B------:R-:W-:Y:S01]  /*a5a0*/  FFMA.FTZ R69, R44, R58, -R69 ;  /* 0x0000003a2c457223 */ /* 0x000fe20000010845 */
[----:B------:R-:W-:Y:S01]  /*a5b0*/  FFMA.FTZ R70, R65, R68, R70 ;  /* 0x0000004441467223 */ /* 0x000fe20000010046 */
[----:B------:R-:W-:Y:S01]  /*a5c0*/  FFMA.FTZ R67, R63, R58, R74 ;  /* 0x0000003a3f437223 */ /* 0x000fe2000001004a */
[----:B------:R-:W-:Y:S02]  /*a5d0*/  HADD2.F32 R58, -RZ, R50.H0_H0 ;  /* 0x20000032ff3a7230 */ /* 0x000fe40000004100 */
[----:B------:R-:W-:Y:S01]  /*a5e0*/  FFMA.FTZ R72, R61, R68, -R72 ;  /* 0x000000443d487223 */ /* 0x000fe20000010848 */
[----:B------:R-:W-:-:S02]  /*a5f0*/  HADD2.F32 R63, -RZ, R172.H0_H0 ;  /* 0x200000acff3f7230 */ /* 0x000fc40000004100 */
[----:B------:R-:W-:Y:S01]  /*a600*/  HADD2.F32 R65, -RZ, R60.H0_H0 ;  /* 0x2000003cff417230 */ /* 0x000fe20000004100 */
[----:B------:R-:W-:Y:S01]  /*a610*/  F2FP.F16.F32.PACK_AB R48, R67, R70 ;  /* 0x000000464330723e */ /* 0x000fe200000000ff */
[----:B------:R-:W-:Y:S02]  /*a620*/  HADD2.F32 R44, -RZ, R46.H0_H0 ;  /* 0x2000002eff2c7230 */ /* 0x000fe40000004100 */
[-C--:B------:R-:W-:Y:S01]  /*a630*/  FMUL.FTZ R71, R58, R63.reuse ;  /* 0x0000003f3a477220 */ /* 0x080fe20000410000 */
[----:B------:R-:W-:Y:S02]  /*a640*/  HADD2.F32 R50, -RZ, R50.H1_H1 ;  /* 0x30000032ff327230 */ /* 0x000fe40000004100 */
[----:B------:R-:W-:Y:S02]  /*a650*/  HADD2.F32 R46, -RZ, R46.H1_H1 ;  /* 0x3000002eff2e7230 */ /* 0x000fe40000004100 */
[----:B------:R-:W-:Y:S01]  /*a660*/  FMUL.FTZ R63, R44, R63 ;  /* 0x0000003f2c3f7220 */ /* 0x000fe20000410000 */
[----:B------:R-:W-:-:S02]  /*a670*/  HADD2.F32 R61, -RZ, R170.H0_H0 ;  /* 0x200000aaff3d7230 */ /* 0x000fc40000004100 */
[-C--:B------:R-:W-:Y:S01]  /*a680*/  FMUL.FTZ R73, R50, R65.reuse ;  /* 0x0000004132497220 */ /* 0x080fe20000410000 */
[----:B------:R-:W-:Y:S02]  /*a690*/  IMAD.MOV.U32 R47, RZ, RZ, R64 ;  /* 0x000000ffff2f7224 */ /* 0x000fe400078e0040 */
[----:B------:R-:W-:Y:S01]  /*a6a0*/  FMUL.FTZ R65, R46, R65 ;  /* 0x000000412e417220 */ /* 0x000fe20000410000 */
[-C--:B------:R-:W-:Y:S01]  /*a6b0*/  FFMA.FTZ R71, R44, R61.reuse, -R71 ;  /* 0x0000003d2c477223 */ /* 0x080fe20000010847 */
[----:B------:R-:W-:Y:S01]  /*a6c0*/  FFMA.FTZ R63, R58, R61, R63 ;  /* 0x0000003d3a3f7223 */ /* 0x000fe2000001003f */
[-C--:B------:R-:W-:Y:S01]  /*a6d0*/  FFMA.FTZ R46, R46, R59.reuse, -R73 ;  /* 0x0000003b2e2e7223 */ /* 0x080fe20000010849 */
[----:B------:R-:W-:Y:S01]  /*a6e0*/  FFMA.FTZ R50, R50, R59, R65 ;  /* 0x0000003b32327223 */ /* 0x000fe20000010041 */
[----:B------:R-:W-:-:S03]  /*a6f0*/  F2FP.F16.F32.PACK_AB R44, R69, R72 ;  /* 0x00000048452c723e */ /* 0x000fc600000000ff */
[----:B------:R-:W-:Y:S02]  /*a700*/  F2FP.F16.F32.PACK_AB R46, R46, R71 ;  /* 0x000000472e2e723e */ /* 0x000fe400000000ff */
[----:B------:R-:W-:-:S07]  /*a710*/  F2FP.F16.F32.PACK_AB R50, R50, R63 ;  /* 0x0000003f3232723e */ /* 0x000fce00000000ff */
.L_x_6765:
[----:B------:R-:W-:Y:S05]  /*a720*/  BSYNC B2 ;  /* 0x0000000000027941 */ /* 0x000fea0003800000 */
.L_x_6764:
        /* <DEDUP_REMOVED lines=12> */
.L_x_6763:
[----:B------:R-:W-:Y:S05]  /*a7f0*/  BSYNC B1 ;  /* 0x0000000000017941 */ /* 0x000fea0003800000 */
.L_x_6762:
[----:B0-----:R-:W-:Y:S01]  /*a800*/  IADD3 R45, R22, 0xa0, RZ ;  /* 0x000000a0162d7810 */ /* 0x001fe20007ffe0ff */
[----:B--2---:R-:W-:-:S03]  /*a810*/  IMAD R44, R148, R138, RZ ;  /* 0x0000008a942c7224 */ /* 0x004fc600078e02ff */
[C---:B------:R-:W-:Y:S01]  /*a820*/  ISETP.GE.OR P4, PT, R45.reuse, R4, P0 ;  /* 0x000000042d00720c */ /* 0x040fe20000786670 */
[----:B------:R-:W-:-:S04]  /*a830*/  IMAD.WIDE.U32 R136, R45, R138, R136 ;  /* 0x0000008a2d887225 */ /* 0x000fc800078e0088 */
[----:B------:R-:W-:-:S08]  /*a840*/  IMAD R139, R45, R139, R44 ;  /* 0x0000008b2d8b7224 */ /* 0x000fd000078e022c */
[----:B------:R-:W-:Y:S05]  /*a850*/  @P4 BRA `(.L_x_6732) ;  /* 0x00000010006c4947 */ /* 0x000fea0003800000 */
[----:B------:R-:W2:Y:S01]  /*a860*/  LDL R45, [R1] ;  /* 0x00000000012d7983 */ /* 0x000ea20000100800 */
[----:B------:R-:W0:Y:S03]  /*a870*/  LDC.64 R52, c[0x0][0x2e8] ;  /* 0x0000ba00ff347b82 */ /* 0x000e260000000a00 */
[----:B------:R-:W3:Y:S01]  /*a880*/  LDL R46, [R1+0x50] ;  /* 0x00005000012e7983 */ /* 0x000ee20000100800 */
[----:B------:R-:W-:Y:S01]  /*a890*/  IMAD.IADD R56, R137, 0x1, R139 ;  /* 0x0000000189387824 */ /* 0x000fe200078e028b */
[----:B------:R-:W-:Y:S01]  /*a8a0*/  IADD3 R44, P4, P5, R100, R136, R21 ;  /* 0x00000088642c7210 */ /* 0x000fe20007d9e015 */
[----:B------:R-:W-:Y:S01]  /*a8b0*/  VIADD R47, R22, 0xa0 ;  /* 0x000000a0162f7836 */ /* 0x000fe20000000000 */
[----:B------:R-:W-:Y:S03]  /*a8c0*/  BSSY B1, `(.L_x_6766) ;  /* 0x0000070000017945 */ /* 0x000fe60003800000 */
[----:B------:R-:W-:-:S05]  /*a8d0*/  IMAD.SHL.U32 R47, R47, 0x40, RZ ;  /* 0x000000402f2f7824 */ /* 0x000fca00078e00ff */
[----:B------:R-:W-:Y:S02]  /*a8e0*/  LOP3.LUT R47, R47, 0x1c0, RZ, 0xc0, !PT ;  /* 0x000001c02f2f7812 */ /* 0x000fe400078ec0ff */
[----:B--2---:R-:W-:Y:S02]  /*a8f0*/  LOP3.LUT P6, RZ, R45, 0x1, RZ, 0xc0, !PT ;  /* 0x000000012dff7812 */ /* 0x004fe400078cc0ff */
[----:B------:R-:W-:Y:S02]  /*a900*/  IADD3.X R45, R15, R56, R8, P4, P5 ;  /* 0x000000380f2d7210 */ /* 0x000fe400027ea408 */
[C---:B0-----:R-:W-:Y:S02]  /*a910*/  LEA R54, P4, R44.reuse, R52, 0x1 ;  /* 0x000000342c367211 */ /* 0x041fe400078808ff */
[----:B------:R-:W-:Y:S02]  /*a920*/  SEL R157, R43, R157, !P6 ;  /* 0x0000009d2b9d7207 */ /* 0x000fe40007000000 */
[----:B------:R-:W-:-:S02]  /*a930*/  LEA.HI.X R55, R44, R53, R45, 0x1, P4 ;  /* 0x000000352c377211 */ /* 0x000fc400020f0c2d */
[----:B------:R-:W-:-:S04]  /*a940*/  SHF.R.S32.HI R44, RZ, 0x1f, R157 ;  /* 0x0000001fff2c7819 */ /* 0x000fc8000001149d */
[----:B------:R-:W-:-:S04]  /*a950*/  LEA.HI R44, R44, R157, RZ, 0x4 ;  /* 0x0000009d2c2c7211 */ /* 0x000fc800078f20ff */
[----:B------:R-:W-:-:S04]  /*a960*/  LEA.HI.SX32 R44, R44, R9, 0x1c ;  /* 0x000000092c2c7211 */ /* 0x000fc800078fe2ff */
[----:B------:R-:W-:Y:S01]  /*a970*/  SHF.R.S32.HI R45, RZ, 0x1f, R44 ;  /* 0x0000001fff2d7819 */ /* 0x000fe2000001142c */
[----:B------:R-:W-:-:S03]  /*a980*/  IMAD.SHL.U32 R57, R44, 0x8, RZ ;  /* 0x000000082c397824 */ /* 0x000fc600078e00ff */
[----:B------:R-:W-:-:S04]  /*a990*/  LEA.HI R45, R45, R44, RZ, 0x3 ;  /* 0x0000002c2d2d7211 */ /* 0x000fc800078f18ff */
[----:B------:R-:W-:Y:S02]  /*a9a0*/  SHF.R.S32.HI R44, RZ, 0x3, R45 ;  /* 0x00000003ff2c7819 */ /* 0x000fe4000001142d */
[----:B------:R-:W-:-:S03]  /*a9b0*/  LOP3.LUT R45, R47, 0x38, R57, 0xf8, !PT ;  /* 0x000000382f2d7812 */ /* 0x000fc600078ef839 */
[----:B---3--:R-:W-:Y:S01]  /*a9c0*/  IMAD R44, R44, 0x2c00, R46 ;  /* 0x00002c002c2c7824 */ /* 0x008fe200078e022e */
        /* <DEDUP_REMOVED lines=11> */
[----:B------:R-:W-:Y:S01]  /*aa80*/  SHF.R.U32.HI R66, RZ, 0x10, R81 ;  /* 0x00000010ff427819 */ /* 0x000fe20000011651 */
[----:B------:R-:W-:Y:S01]  /*aa90*/  IMAD.MOV.U32 R62, RZ, RZ, R48 ;  /* 0x000000ffff3e7224 */ /* 0x000fe200078e0030 */
[----:B0-----:R-:W-:Y:S01]  /*aaa0*/  MOV R48, R47 ;  /* 0x0000002f00307202 */ /* 0x001fe20000000f00 */
[--C-:B------:R-:W-:Y:S01]  /*aab0*/  HADD2.F32 R51, -RZ, R49.reuse.H0_H0 ;  /* 0x20000031ff337230 */ /* 0x100fe20000004100 */
[--C-:B------:R-:W-:Y:S01]  /*aac0*/  SHF.R.U64 R59, R86, 0x10, R87.reuse ;  /* 0x00000010563b7819 */ /* 0x100fe20000001257 */
[----:B------:R-:W-:Y:S01]  /*aad0*/  HADD2.F32 R49, -RZ, R49.H1_H1 ;  /* 0x30000031ff317230 */ /* 0x000fe20000004100 */
[----:B------:R-:W-:Y:S01]  /*aae0*/  SHF.R.U32.HI R86, RZ, 0x10, R87 ;  /* 0x00000010ff567819 */ /* 0x000fe20000011657 */
[----:B------:R-:W-:Y:S01]  /*aaf0*/  HADD2.F32 R68, -RZ, R68.H0_H0 ;  /* 0x20000044ff447230 */ /* 0x000fe20000004100 */
[--C-:B------:R-:W-:Y:S01]  /*ab00*/  SHF.R.U64 R58, R82, 0x10, R83.reuse ;  /* 0x00000010523a7819 */ /* 0x100fe20000001253 */
[----:B------:R-:W-:Y:S01]  /*ab10*/  HADD2.F32 R47, -RZ, R45.H1_H1 ;  /* 0x3000002dff2f7230 */ /* 0x000fe20000004100 */
[----:B------:R-:W-:Y:S01]  /*ab20*/  SHF.R.U32.HI R82, RZ, 0x10, R83 ;  /* 0x00000010ff527819 */ /* 0x000fe20000011653 */
[----:B------:R-:W-:-:S02]  /*ab30*/  IMAD.MOV.U32 R61, RZ, RZ, R44 ;  /* 0x000000ffff3d7224 */ /* 0x000fc400078e002c */
[-C--:B------:R-:W-:Y:S01]  /*ab40*/  FMUL.FTZ R72, R49, R68.reuse ;  /* 0x0000004431487220 */ /* 0x080fe20000410000 */
[----:B------:R-:W-:Y:S02]  /*ab50*/  HADD2.F32 R65, -RZ, R169.H1_H1 ;  /* 0x300000a9ff417230 */ /* 0x000fe40000004100 */
[----:B------:R-:W-:Y:S01]  /*ab60*/  FMUL.FTZ R68, R47, R68 ;  /* 0x000000442f447220 */ /* 0x000fe20000410000 */
[----:B------:R-:W-:Y:S01]  /*ab70*/  HADD2.F32 R66, -RZ, R66.H0_H0 ;  /* 0x20000042ff427230 */ /* 0x000fe20000004100 */
[----:B------:R-:W-:Y:S01]  /*ab80*/  SHF.R.U64 R71, R84, 0x10, R85 ;  /* 0x0000001054477819 */ /* 0x000fe20000001255 */
[----:B------:R-:W-:Y:S02]  /*ab90*/  HADD2.F32 R44, -RZ, R45.H0_H0 ;  /* 0x2000002dff2c7230 */ /* 0x000fe40000004100 */
[----:B------:R-:W-:Y:S01]  /*aba0*/  FMUL.FTZ R45, R51, R65 ;  /* 0x00000041332d7220 */ /* 0x000fe20000410000 */
[----:B------:R-:W-:Y:S02]  /*abb0*/  HADD2.F32 R64, -RZ, R167.H1_H1 ;  /* 0x300000a7ff407230 */ /* 0x000fe40000004100 */
[----:B------:R-:W-:Y:S01]  /*abc0*/  FFMA.FTZ R68, R49, R66, R68 ;  /* 0x0000004231447223 */ /* 0x000fe20000010044 */
[----:B------:R-:W-:-:S02]  /*abd0*/  HADD2.F32 R49, -RZ, R63.H0_H0 ;  /* 0x2000003fff317230 */ /* 0x000fc40000004100 */
[C---:B------:R-:W-:Y:S01]  /*abe0*/  FMUL.FTZ R70, R44.reuse, R65 ;  /* 0x000000412c467220 */ /* 0x040fe20000410000 */
[----:B------:R-:W-:Y:S01]  /*abf0*/  FFMA.FTZ R67, R47, R66, -R72 ;  /* 0x000000422f437223 */ /* 0x000fe20000010848 */
[----:B------:R-:W-:Y:S02]  /*ac00*/  HADD2.F32 R63, -RZ, R63.H1_H1 ;  /* 0x3000003fff3f7230 */ /* 0x000fe40000004100 */
[-C--:B------:R-:W-:Y:S01]  /*ac10*/  FFMA.FTZ R44, R44, R64.reuse, -R45 ;  /* 0x000000402c2c7223 */ /* 0x080fe2000001082d */
[----:B------:R-:W-:Y:S02]  /*ac20*/  HADD2.F32 R65, -RZ, R86.H0_H0 ;  /* 0x20000056ff417230 */ /* 0x000fe40000004100 */
[----:B------:R-:W-:Y:S01]  /*ac30*/  FFMA.FTZ R45, R51, R64, R70 ;  /* 0x00000040332d7223 */ /* 0x000fe20000010046 */
[----:B------:R-:W-:Y:S01]  /*ac40*/  HADD2.F32 R66, -RZ, R168.H1_H1 ;  /* 0x300000a8ff427230 */ /* 0x000fe20000004100 */
[----:B------:R-:W-:Y:S01]  /*ac50*/  SHF.R.U64 R60, R80, 0x10, R81 ;  /* 0x00000010503c7819 */ /* 0x000fe20000001251 */
[----:B------:R-:W-:-:S02]  /*ac60*/  HADD2.F32 R47, -RZ, R48.H0_H0 ;  /* 0x20000030ff2f7230 */ /* 0x000fc40000004100 */
[-C--:B------:R-:W-:Y:S01]  /*ac70*/  FMUL.FTZ R69, R63, R65.reuse ;  /* 0x000000413f457220 */ /* 0x080fe20000410000 */
[----:B------:R-:W-:Y:S02]  /*ac80*/  HADD2.F32 R48, -RZ, R48.H1_H1 ;  /* 0x30000030ff307230 */ /* 0x000fe40000004100 */
[-C--:B------:R-:W-:Y:S01]  /*ac90*/  FMUL.FTZ R70, R49, R66.reuse ;  /* 0x0000004231467220 */ /* 0x080fe20000410000 */
[----:B------:R-:W-:Y:S02]  /*aca0*/  HADD2.F32 R51, -RZ, R82.H0_H0 ;  /* 0x20000052ff337230 */ /* 0x000fe40000004100 */
[----:B------:R-:W-:Y:S01]  /*acb0*/  FMUL.FTZ R66, R47, R66 ;  /* 0x000000422f427220 */ /* 0x000fe20000410000 */
[----:B------:R-:W-:Y:S02]  /*acc0*/  HADD2.F32 R64, -RZ, R166.H1_H1 ;  /* 0x300000a6ff407230 */ /* 0x000fe40000004100 */
[----:B------:R-:W-:Y:S01]  /*acd0*/  FMUL.FTZ R72, R48, R65 ;  /* 0x0000004130487220 */ /* 0x000fe20000410000 */
[----:B------:R-:W-:-:S02]  /*ace0*/  HADD2.F32 R169, -RZ, R169.H0_H0 ;  /* 0x200000a9ffa97230 */ /* 0x000fc40000004100 */
[----:B------:R-:W-:Y:S01]  /*acf0*/  FFMA.FTZ R69, R48, R51, -R69 ;  /* 0x0000003330457223 */ /* 0x000fe20000010845 */
[----:B------:R-:W-:Y:S02]  /*ad00*/  HADD2.F32 R48, -RZ, R62.H0_H0 ;  /* 0x2000003eff307230 */ /* 0x000fe40000004100 */
[-C--:B------:R-:W-:Y:S01]  /*ad10*/  FFMA.FTZ R70, R47, R64.reuse, -R70 ;  /* 0x000000402f467223 */ /* 0x080fe20000010846 */
[----:B------:R-:W-:Y:S02]  /*ad20*/  HADD2.F32 R47, -RZ, R61.H0_H0 ;  /* 0x2000003dff2f7230 */ /* 0x000fe40000004100 */
        /* <DEDUP_REMOVED lines=9> */
[----:B------:R-:W-:Y:S02]  /*adc0*/  HADD2.F32 R60, -RZ, R60.H0_H0 ;  /* 0x2000003cff3c7230 */ /* 0x000fe40000004100 */
        /* <DEDUP_REMOVED lines=8> */
[----:B------:R-:W-:Y:S01]  /*ae50*/  FFMA.FTZ R60, R62, R60, R49 ;  /* 0x0000003c3e3c7223 */ /* 0x000fe20000010031 */
[----:B------:R-:W-:Y:S01]  /*ae60*/  HADD2.F32 R168, -RZ, R168.H0_H0 ;  /* 0x200000a8ffa87230 */ /* 0x000fe20000004100 */
[----:B------:R-:W-:Y:S01]  /*ae70*/  F2FP.F16.F32.PACK_AB R67, R67, R44 ;  /* 0x0000002c4343723e */ /* 0x000fe200000000ff */
[----:B------:R-:W-:-:S02]  /*ae80*/  HADD2.F32 R46, -RZ, R46.H1_H1 ;  /* 0x3000002eff2e7230 */ /* 0x000fc40000004100 */
[-C--:B------:R-:W-:Y:S01]  /*ae90*/  FMUL.FTZ R63, R50, R59.reuse ;  /* 0x0000003b323f7220 */ /* 0x080fe20000410000 */
[----:B------:R-:W-:Y:S02]  /*aea0*/  HADD2.F32 R166, -RZ, R166.H0_H0 ;  /* 0x200000a6ffa67230 */ /* 0x000fe40000004100 */
[CC--:B------:R-:W-:Y:S01]  /*aeb0*/  FMUL.FTZ R51, R47.reuse, R168.reuse ;  /* 0x000000a82f337220 */ /* 0x0c0fe20000410000 */
[----:B------:R-:W-:Y:S02]  /*aec0*/  HADD2.F32 R49, -RZ, R58.H0_H0 ;  /* 0x2000003aff317230 */ /* 0x000fe40000004100 */
[----:B------:R-:W-:Y:S01]  /*aed0*/  FMUL.FTZ R59, R46, R59 ;  /* 0x0000003b2e3b7220 */ /* 0x000fe20000410000 */
[C---:B------:R-:W-:Y:S01]  /*aee0*/  FMUL.FTZ R58, R48.reuse, R168 ;  /* 0x000000a8303a7220 */ /* 0x040fe20000410000 */
[-C--:B------:R-:W-:Y:S01]  /*aef0*/  FFMA.FTZ R51, R48, R166.reuse, R51 ;  /* 0x000000a630337223 */ /* 0x080fe20000010033 */
[----:B------:R-:W-:Y:S01]  /*af00*/  F2FP.F16.F32.PACK_AB R65, R72, R65 ;  /* 0x000000414841723e */ /* 0x000fe200000000ff */
[-C--:B------:R-:W-:Y:S01]  /*af10*/  FFMA.FTZ R50, R50, R49.reuse, R59 ;  /* 0x0000003132327223 */ /* 0x080fe2000001003b */
[----:B------:R-:W-:Y:S01]  /*af20*/  FFMA.FTZ R58, R47, R166, -R58 ;  /* 0x000000a62f3a7223 */ /* 0x000fe2000001083a */
[----:B------:R-:W-:Y:S01]  /*af30*/  FFMA.FTZ R63, R46, R49, -R63 ;  /* 0x000000312e3f7223 */ /* 0x000fe2000001083f */
[----:B------:R-:W-:Y:S01]  /*af40*/  F2FP.F16.F32.PACK_AB R49, R68, R45 ;  /* 0x0000002d4431723e */ /* 0x000fe200000000ff */
[----:B------:R-:W-:Y:S01]  /*af50*/  IMAD.MOV.U32 R45, RZ, RZ, R67 ;  /* 0x000000ffff2d7224 */ /* 0x000fe200078e0043 */
[----:B------:R-:W-:Y:S01]  /*af60*/  F2FP.F16.F32.PACK_AB R50, R50, R51 ;  /* 0x000000333232723e */ /* 0x000fe200000000ff */
[----:B------:R-:W-:Y:S01]  /*af70*/  IMAD.MOV.U32 R51, RZ, RZ, R65 ;  /* 0x000000ffff337224 */ /* 0x000fe200078e0041 */
[----:B------:R-:W-:-:S02]  /*af80*/  F2FP.F16.F32.PACK_AB R47, R69, R70 ;  /* 0x00000046452f723e */ /* 0x000fc400000000ff */
[----:B------:R-:W-:Y:S02]  /*af90*/  F2FP.F16.F32.PACK_AB R44, R61, R64 ;  /* 0x000000403d2c723e */ /* 0x000fe400000000ff */
[----:B------:R-:W-:Y:S02]  /*afa0*/  F2FP.F16.F32.PACK_AB R48, R60, R169 ;  /* 0x000000a93c30723e */ /* 0x000fe400000000ff */
[----:B------:R-:W-:-:S07]  /*afb0*/  F2FP.F16.F32.PACK_AB R46, R63, R58 ;  /* 0x0000003a3f2e723e */ /* 0x000fce00000000ff */
.L_x_6767:
[----:B------:R-:W-:Y:S05]  /*afc0*/  BSYNC B1 ;  /* 0x0000000000017941 */ /* 0x000fea0003800000 */
.L_x_6766:
[----:B------:R-:W-:Y:S01]  /*afd0*/  ISETP.GE.AND P3, PT, R57, R156, PT ;  /* 0x0000009c3900720c */ /* 0x000fe20003f66270 */
[----:B------:R-:W-:Y:S02]  /*afe0*/  ULDC.64 UR4, c[0x0][0x208] ;  /* 0x0000820000047ab9 */ /* 0x000fe40000000a00 */
[----:B0-----:R0:W-:Y:S10]  /*aff0*/  STG.E.128 desc[UR4][R54.64], R44 ;  /* 0x0000002c36007986 */ /* 0x0011f4000c101d04 */
[----:B------:R-:W-:Y:S05]  /*b000*/  @P3 BRA `(.L_x_6732) ;  /* 0x0000000800803947 */ /* 0x000fea0003800000 */
[--C-:B0-----:R-:W-:Y:S01]  /*b010*/  SHF.R.S32.HI R44, RZ, 0x1f, R57.reuse ;  /* 0x0000001fff2c7819 */ /* 0x101fe20000011439 */
[----:B------:R-:W-:Y:S01]  /*b020*/  ULDC.64 UR4, c[0x0][0x208] ;  /* 0x0000820000047ab9 */ /* 0x000fe20000000a00 */
[----:B------:R-:W-:-:S04]  /*b030*/  IADD3 R57, P3, P4, R100, R136, R57 ;  /* 0x0000008864397210 */ /* 0x000fc80007c7e039 */
[----:B------:R-:W-:Y:S02]  /*b040*/  IADD3.X R56, R15, R56, R44, P3, P4 ;  /* 0x000000380f387210 */ /* 0x000fe40001fe842c */
[----:B------:R-:W-:-:S04]  /*b050*/  LEA R52, P3, R57, R52, 0x1 ;  /* 0x0000003439347211 */ /* 0x000fc800078608ff */
[----:B------:R-:W-:-:S05]  /*b060*/  LEA.HI.X R53, R57, R53, R56, 0x1, P3 ;  /* 0x0000003539357211 */ /* 0x000fca00018f0c38 */
[----:B--2---:R0:W-:Y:S01]  /*b070*/  STG.E.128 desc[UR4][R52.64], R48 ;  /* 0x0000003034007986 */ /* 0x0041e2000c101d04 */
[----:B------:R-:W-:Y:S05]  /*b080*/  BRA `(.L_x_6732) ;  /* 0x0000000800607947 */ /* 0x000fea0003800000 */
.L_x_6675:
[----:B------:R-:W-:-:S04]  /*b090*/  ULOP3.LUT UR4, UR60, 0x1, URZ, 0xfc, !UPT ;  /* 0x000000013c047892 */ /* 0x000fc8000f8efc3f */
[----:B------:R-:W-:-:S06]  /*b0a0*/  UISETP.NE.AND UP0, UPT, UR4, 0x3, UPT ;  /* 0x000000030400788c */ /* 0x000fcc000bf05270 */
[----:B------:R-:W-:-:S13]  /*b0b0*/  PLOP3.LUT P2, PT, PT, PT, UP0, 0x80, 0x0 ;  /* 0x000000000000781c */ /* 0x000fda0003f4f008 */
[----:B------:R-:W-:Y:S05]  /*b0c0*/  @!P2 BRA `(.L_x_6768) ;  /* 0x000000000004a947 */ /* 0x000fea0003800000 */
[----:B------:R-:W-:Y:S01]  /*b0d0*/  BPT.TRAP 0x1 ;  /* 0x000000040000795c */ /* 0x000fe20000300000 */
.L_x_6768:
[----:B------:R-:W-:Y:S01]  /*b0e0*/  SHF.R.S32.HI R3, RZ, 0x1f, R24 ;  /* 0x0000001fff037819 */ /* 0x000fe20000011418 */
[----:B------:R-:W-:Y:S01]  /*b0f0*/  IMAD R0, R29, R24, RZ ;  /* 0x000000181d007224 */ /* 0x000fe200078e02ff */
[----:B------:R-:W-:Y:S01]  /*b100*/  BSSY B1, `(.L_x_6769) ;  /* 0x000000a000017945 */ /* 0x000fe20003800000 */
[----:B------:R-:W-:Y:S02]  /*b110*/  IMAD R4, R24, -0xb0, R25 ;  /* 0xffffff5018047824 */ /* 0x000fe400078e0219 */
[----:B------:R-:W-:Y:S01]  /*b120*/  IMAD R45, R3, R154, R0 ;  /* 0x0000009a032d7224 */ /* 0x000fe200078e0200 */
[----:B------:R-:W-:Y:S01]  /*b130*/  SHF.L.U32 R0, R223, 0x1f, RZ ;  /* 0x0000001fdf007819 */ /* 0x000fe200000006ff */
[----:B------:R-:W-:Y:S01]  /*b140*/  IMAD R3, R23, 0x8, R2 ;  /* 0x0000000817037824 */ /* 0x000fe200078e0202 */
[----:B------:R-:W-:Y:S01]  /*b150*/  VIMNMX R4, R4, 0xb0, PT ;  /* 0x000000b004047848 */ /* 0x000fe20003fe0100 */
[----:B------:R-:W-:Y:S02]  /*b160*/  IMAD.WIDE.U32 R52, R154, R24, RZ ;  /* 0x000000189a347225 */ /* 0x000fe400078e00ff */
[----:B------:R-:W1:Y:S03]  /*b170*/  SYNCS.PHASECHK.TRANS64.TRYWAIT P3, [R3+URZ+0x34890], R0 ;  /* 0x03489000030075a7 */ /* 0x000e66000806017f */
[----:B------:R-:W-:Y:S01]  /*b180*/  IADD3 R58, R45, R53, RZ ;  /* 0x000000352d3a7210 */ /* 0x000fe20007ffe0ff */
[----:B-1----:R-:W-:Y:S06]  /*b190*/  @!P3 BRA `(.L_x_6770) ;  /* 0x000001e00084b947 */ /* 0x002fec0003800000 */
.L_x_7056:
[----:B------:R-:W-:Y:S05]  /*b1a0*/  BSYNC B1 ;  /* 0x0000000000017941 */ /* 0x000fea0003800000 */
.L_x_6769:
[----:B------:R-:W-:Y:S01]  /*b1b0*/  ISETP.GE.AND P3, PT, R22, R4, PT ;  /* 0x000000041600720c */ /* 0x000fe20003f66270 */
[----:B------:R-:W-:-:S12]  /*b1c0*/  BSSY B1, `(.L_x_6771) ;  /* 0x0000011000017945 */ /* 0x000fd80003800000 */
[----:B------:R-:W-:Y:S05]  /*b1d0*/  @P3 BRA `(.L_x_6772) ;  /* 0x00000000003c3947 */ /* 0x000fea0003800000 */
[----:B------:R-:W2:Y:S01]  /*b1e0*/  @!P0 LDC.64 R54, c[0x0][0x2e8] ;  /* 0x0000ba00ff368b82 */ /* 0x000ea20000000a00 */
[----:B------:R-:W-:Y:S01]  /*b1f0*/  @!P0 IADD3 R46, P3, R20, R52, RZ ;  /* 0x00000034142e8210 */ /* 0x000fe20007f7e0ff */
[----:B0-----:R-:W-:Y:S01]  /*b200*/  @!P1 LDS.128 R48, [R5+0x23c00] ;  /* 0x023c000005309984 */ /* 0x001fe20000000c00 */
[----:B------:R-:W-:-:S03]  /*b210*/  ULDC.64 UR4, c[0x0][0x208] ;  /* 0x0000820000047ab9 */ /* 0x000fc60000000a00 */
[----:B------:R-:W-:Y:S01]  /*b220*/  @!P0 IMAD.X R47, R58, 0x1, R13, P3 ;  /* 0x000000013a2f8824 */ /* 0x000fe200018e060d */
[----:B------:R-:W-:Y:S01]  /*b230*/  @!P1 IADD3 R44, P3, R12, R52, RZ ;  /* 0x000000340c2c9210 */ /* 0x000fe20007f7e0ff */
[----:B------:R-:W0:Y:S04]  /*b240*/  @!P1 LDC.64 R56, c[0x0][0x2e8] ;  /* 0x0000ba00ff389b82 */ /* 0x000e280000000a00 */
[----:B------:R-:W-:Y:S01]  /*b250*/  @!P1 IMAD.X R45, R58, 0x1, R7, P3 ;  /* 0x000000013a2d9824 */ /* 0x000fe200018e0607 */
[----:B--2---:R-:W-:-:S04]  /*b260*/  @!P0 LEA R54, P3, R46, R54, 0x1 ;  /* 0x000000362e368211 */ /* 0x004fc800078608ff */
[----:B------:R-:W-:Y:S02]  /*b270*/  @!P0 LEA.HI.X R55, R46, R55, R47, 0x1, P3 ;  /* 0x000000372e378211 */ /* 0x000fe400018f0c2f */
[----:B0-----:R-:W-:-:S04]  /*b280*/  @!P1 LEA R56, P3, R44, R56, 0x1 ;  /* 0x000000382c389211 */ /* 0x001fc800078608ff */
[----:B------:R-:W-:Y:S02]  /*b290*/  @!P1 LEA.HI.X R57, R44, R57, R45, 0x1, P3 ;  /* 0x000000392c399211 */ /* 0x000fe400018f0c2d */
[----:B------:R-:W0:Y:S04]  /*b2a0*/  @!P0 LDS.128 R44, [R5+0x1e400] ;  /* 0x01e40000052c8984 */ /* 0x000e280000000c00 */
[----:B0-----:R2:W-:Y:S04]  /*b2b0*/  @!P0 STG.E.128 desc[UR4][R54.64], R44 ;  /* 0x0000002c36008986 */ /* 0x0015e8000c101d04 */
[----:B------:R2:W-:Y:S02]  /*b2c0*/  @!P1 STG.E.128 desc[UR4][R56.64], R48 ;  /* 0x0000003038009986 */ /* 0x0005e4000c101d04 */
.L_x_6772:
[----:B------:R-:W-:Y:S05]  /*b2d0*/  BSYNC B1 ;  /* 0x0000000000017941 */ /* 0x000fea0003800000 */
.L_x_6771:
[----:B--2---:R-:W-:Y:S01]  /*b2e0*/  VIADD R44, R22, 0x20 ;  /* 0x00000020162c7836 */ /* 0x004fe20000000000 */
[----:B------:R-:W-:Y:S04]  /*b2f0*/  BSSY B1, `(.L_x_6773) ;  /* 0x0000014000017945 */ /* 0x000fe80003800000 */
[----:B------:R-:W-:-:S13]  /*b300*/  ISETP.GE.AND P3, PT, R44, R4, PT ;  /* 0x000000042c00720c */ /* 0x000fda0003f66270 */
[----:B------:R-:W-:Y:S05]  /*b310*/  @P3 BRA `(.L_x_6774) ;  /* 0x0000000000443947 */ /* 0x000fea0003800000 */
[----:B------:R-:W2:Y:S01]  /*b320*/  @!P0 LDC.64 R54, c[0x0][0x2e8] ;  /* 0x0000ba00ff368b82 */ /* 0x000ea20000000a00 */
[----:B------:R-:W-:Y:S01]  /*b330*/  IADD3 R45, P3, R116, R52, RZ ;  /* 0x00000034742d7210 */ /* 0x000fe20007f7e0ff */
[----:B------:R-:W-:-:S04]  /*b340*/  ULDC.64 UR4, c[0x0][0x208] ;  /* 0x0000820000047ab9 */ /* 0x000fc80000000a00 */
[----:B------:R-:W-:Y:S01]  /*b350*/  IMAD.X R48, R58, 0x1, R117, P3 ;  /* 0x000000013a307824 */ /* 0x000fe200018e0675 */
[C---:B------:R-:W-:Y:S01]  /*b360*/  @!P0 IADD3 R46, P3, R45.reuse, R20, RZ ;  /* 0x000000142d2e8210 */ /* 0x040fe20007f7e0ff */
[----:B------:R-:W3:Y:S03]  /*b370*/  @!P1 LDC.64 R56, c[0x0][0x2e8] ;  /* 0x0000ba00ff389b82 */ /* 0x000ee60000000a00 */
[----:B------:R-:W-:Y:S02]  /*b380*/  @!P0 IADD3.X R47, R48, R13, RZ, P3, !PT ;  /* 0x0000000d302f8210 */ /* 0x000fe40001ffe4ff */
[----:B------:R-:W-:-:S05]  /*b390*/  @!P1 IADD3 R44, P3, R45, R12, RZ ;  /* 0x0000000c2d2c9210 */ /* 0x000fca0007f7e0ff */
[----:B------:R-:W-:Y:S02]  /*b3a0*/  @!P1 IMAD.X R45, R48, 0x1, R7, P3 ;  /* 0x00000001302d9824 */ /* 0x000fe400018e0607 */
[----:B0-----:R-:W-:Y:S01]  /*b3b0*/  @!P1 LDS.128 R48, [R5+0x24c00] ;  /* 0x024c000005309984 */ /* 0x001fe20000000c00 */
[----:B--2---:R-:W-:-:S04]  /*b3c0*/  @!P0 LEA R54, P3, R46, R54, 0x1 ;  /* 0x000000362e368211 */ /* 0x004fc800078608ff */
[----:B------:R-:W-:Y:S02]  /*b3d0*/  @!P0 LEA.HI.X R55, R46, R55, R47, 0x1, P3 ;  /* 0x000000372e378211 */ /* 0x000fe400018f0c2f */
[----:B---3--:R-:W-:-:S04]  /*b3e0*/  @!P1 LEA R56, P3, R44, R56, 0x1 ;  /* 0x000000382c389211 */ /* 0x008fc800078608ff */
[----:B------:R-:W-:Y:S02]  /*b3f0*/  @!P1 LEA.HI.X R57, R44, R57, R45, 0x1, P3 ;  /* 0x000000392c399211 */ /* 0x000fe400018f0c2d */
[----:B------:R-:W0:Y:S04]  /*b400*/  @!P0 LDS.128 R44, [R5+0x1f400] ;  /* 0x01f40000052c8984 */ /* 0x000e280000000c00 */
[----:B0-----:R2:W-:Y:S04]  /*b410*/  @!P0 STG.E.128 desc[UR4][R54.64], R44 ;  /* 0x0000002c36008986 */ /* 0x0015e8000c101d04 */
[----:B------:R2:W-:Y:S02]  /*b420*/  @!P1 STG.E.128 desc[UR4][R56.64], R48 ;  /* 0x0000003038009986 */ /* 0x0005e4000c101d04 */
.L_x_6774:
[----:B------:R-:W-:Y:S05]  /*b430*/  BSYNC B1 ;  /* 0x0000000000017941 */ /* 0x000fea0003800000 */
.L_x_6773:
[----:B--2---:R-:W-:Y:S01]  /*b440*/  VIADD R44, R22, 0x40 ;  /* 0x00000040162c7836 */ /* 0x004fe20000000000 */
[----:B------:R-:W-:Y:S04]  /*b450*/  BSSY B1, `(.L_x_6775) ;  /* 0x0000014000017945 */ /* 0x000fe80003800000 */
[----:B------:R-:W-:-:S13]  /*b460*/  ISETP.GE.AND P3, PT, R44, R4, PT ;  /* 0x000000042c00720c */ /* 0x000fda0003f66270 */
[----:B------:R-:W-:Y:S05]  /*b470*/  @P3 BRA `(.L_x_6776) ;  /* 0x0000000000443947 */ /* 0x000fea0003800000 */
[----:B------:R-:W2:Y:S01]  /*b480*/  @!P0 LDC.64 R54, c[0x0][0x2e8] ;  /* 0x0000ba00ff368b82 */ /* 0x000ea20000000a00 */
[----:B------:R-:W-:Y:S01]  /*b490*/  LEA R45, P3, R42, R52, 0x6 ;  /* 0x000000342a2d7211 */ /* 0x000fe200078630ff */
[----:B------:R-:W-:-:S04]  /*b4a0*/  ULDC.64 UR4, c[0x0][0x208] ;  /* 0x0000820000047ab9 */ /* 0x000fc80000000a00 */
[----:B------:R-:W-:Y:S01]  /*b4b0*/  IMAD.X R48, R58, 0x1, R140, P3 ;  /* 0x000000013a307824 */ /* 0x000fe200018e068c */
[C---:B------:R-:W-:Y:S01]  /*b4c0*/  @!P0 IADD3 R46, P3, R45.reuse, R20, RZ ;  /* 0x000000142d2e8210 */ /* 0x040fe20007f7e0ff */
[----:B------:R-:W3:Y:S04]  /*b4d0*/  @!P1 LDC.64 R56, c[0x0][0x2e8] ;  /* 0x0000ba00ff389b82 */ /* 0x000ee80000000a00 */
[----:B------:R-:W-:Y:S01]  /*b4e0*/  @!P0 IMAD.X R47, R48, 0x1, R13, P3 ;  /* 0x00000001302f8824 */ /* 0x000fe200018e060d */
[----:B------:R-:W-:-:S04]  /*b4f0*/  @!P1 IADD3 R44, P3, R45, R12, RZ ;  /* 0x0000000c2d2c9210 */ /* 0x000fc80007f7e0ff */
[----:B------:R-:W-:Y:S02]  /*b500*/  @!P1 IADD3.X R45, R48, R7, RZ, P3, !PT ;  /* 0x00000007302d9210 */ /* 0x000fe40001ffe4ff */
        /* <DEDUP_REMOVED lines=8> */
.L_x_6776:
[----:B------:R-:W-:Y:S05]  /*b590*/  BSYNC B1 ;  /* 0x0000000000017941 */ /* 0x000fea0003800000 */
.L_x_6775:
[----:B--2---:R-:W-:Y:S01]  /*b5a0*/  VIADD R44, R22, 0x60 ;  /* 0x00000060162c7836 */ /* 0x004fe20000000000 */
[----:B------:R-:W-:Y:S04]  /*b5b0*/  BSSY B1, `(.L_x_6777) ;  /* 0x0000018000017945 */ /* 0x000fe80003800000 */
[----:B------:R-:W-:-:S13]  /*b5c0*/  ISETP.GE.AND P3, PT, R44, R4, PT ;  /* 0x000000042c00720c */ /* 0x000fda0003f66270 */
[----:B------:R-:W-:Y:S05]  /*b5d0*/  @P3 BRA `(.L_x_6778) ;  /* 0x0000000000543947 */ /* 0x000fea0003800000 */
[----:B------:R-:W2:Y:S01]  /*b5e0*/  LDC.64 R44, c[0x0][0x300] ;  /* 0x0000c000ff2c7b82 */ /* 0x000ea20000000a00 */
[----:B------:R-:W-:Y:S01]  /*b5f0*/  IMAD.MOV.U32 R46, RZ, RZ, R52 ;  /* 0x000000ffff2e7224 */ /* 0x000fe200078e0034 */
[----:B------:R-:W-:Y:S01]  /*b600*/  ULDC.64 UR4, c[0x0][0x208] ;  /* 0x0000820000047ab9 */ /* 0x000fe20000000a00 */
[----:B------:R-:W-:-:S05]  /*b610*/  IMAD.MOV.U32 R47, RZ, RZ, R58 ;  /* 0x000000ffff2f7224 */ /* 0x000fca00078e003a */
[----:B------:R-:W3:Y:S08]  /*b620*/  @!P0 LDC.64 R54, c[0x0][0x2e8] ;  /* 0x0000ba00ff368b82 */ /* 0x000ef00000000a00 */
[----:B------:R-:W4:Y:S01]  /*b630*/  @!P1 LDC.64 R56, c[0x0][0x2e8] ;  /* 0x0000ba00ff389b82 */ /* 0x000f220000000a00 */
[----:B--2---:R-:W-:-:S04]  /*b640*/  IMAD.WIDE.U32 R46, R44, 0x60, R46 ;  /* 0x000000602c2e7825 */ /* 0x004fc800078e002e */
[----:B------:R-:W-:-:S04]  /*b650*/  IMAD R45, R45, 0x60, RZ ;  /* 0x000000602d2d7824 */ /* 0x000fc800078e02ff */
[----:B------:R-:W-:Y:S01]  /*b660*/  IMAD.IADD R44, R47, 0x1, R45 ;  /* 0x000000012f2c7824 */ /* 0x000fe200078e022d */
[----:B------:R-:W-:-:S04]  /*b670*/  @!P0 IADD3 R45, P3, R20, R46, RZ ;  /* 0x0000002e142d8210 */ /* 0x000fc80007f7e0ff */
[----:B------:R-:W-:Y:S02]  /*b680*/  @!P0 IADD3.X R48, R44, R13, RZ, P3, !PT ;  /* 0x0000000d2c308210 */ /* 0x000fe40001ffe4ff */
[----:B------:R-:W-:-:S05]  /*b690*/  @!P1 IADD3 R46, P3, R12, R46, RZ ;  /* 0x0000002e0c2e9210 */ /* 0x000fca0007f7e0ff */
[----:B------:R-:W-:Y:S01]  /*b6a0*/  @!P1 IMAD.X R44, R44, 0x1, R7, P3 ;  /* 0x000000012c2c9824 */ /* 0x000fe200018e0607 */
[----:B---3--:R-:W-:-:S04]  /*b6b0*/  @!P0 LEA R54, P3, R45, R54, 0x1 ;  /* 0x000000362d368211 */ /* 0x008fc800078608ff */
[----:B------:R-:W-:Y:S02]  /*b6c0*/  @!P0 LEA.HI.X R55, R45, R55, R48, 0x1, P3 ;  /* 0x000000372d378211 */ /* 0x000fe400018f0c30 */
[C---:B----4-:R-:W-:Y:S01]  /*b6d0*/  @!P1 LEA R56, P3, R46.reuse, R56, 0x1 ;  /* 0x000000382e389211 */ /* 0x050fe200078608ff */
[----:B0-----:R-:W-:Y:S03]  /*b6e0*/  @!P1 LDS.128 R48, [R5+0x26c00] ;  /* 0x026c000005309984 */ /* 0x001fe60000000c00 */
[----:B------:R-:W-:Y:S02]  /*b6f0*/  @!P1 LEA.HI.X R57, R46, R57, R44, 0x1, P3 ;  /* 0x000000392e399211 */ /* 0x000fe400018f0c2c */
[----:B------:R-:W0:Y:S04]  /*b700*/  @!P0 LDS.128 R44, [R5+0x21400] ;  /* 0x02140000052c8984 */ /* 0x000e280000000c00 */
[----:B0-----:R2:W-:Y:S04]  /*b710*/  @!P0 STG.E.128 desc[UR4][R54.64], R44 ;  /* 0x0000002c36008986 */ /* 0x0015e8000c101d04 */
[----:B------:R2:W-:Y:S02]  /*b720*/  @!P1 STG.E.128 desc[UR4][R56.64], R48 ;  /* 0x0000003038009986 */ /* 0x0005e4000c101d04 */
.L_x_6778:
[----:B------:R-:W-:Y:S05]  /*b730*/  BSYNC B1 ;  /* 0x0000000000017941 */ /* 0x000fea0003800000 */
.L_x_6777:
        /* <DEDUP_REMOVED lines=21> */
.L_x_6780:
[----:B------:R-:W-:Y:S05]  /*b890*/  BSYNC B1 ;  /* 0x0000000000017941 */ /* 0x000fea0003800000 */
.L_x_6779:
[----:B--2---:R-:W-:-:S05]  /*b8a0*/  VIADD R44, R22, 0xa0 ;  /* 0x000000a0162c7836 */ /* 0x004fca0000000000 */
[----:B------:R-:W-:-:S13]  /*b8b0*/  ISETP.GE.AND P3, PT, R44, R4, PT ;  /* 0x000000042c00720c */ /* 0x000fda0003f66270 */
[----:B------:R-:W-:Y:S05]  /*b8c0*/  @P3 BRA `(.L_x_6732) ;  /* 0x0000000000503947 */ /* 0x000fea0003800000 */
[----:B------:R-:W2:Y:S01]  /*b8d0*/  LDC.64 R44, c[0x0][0x300] ;  /* 0x0000c000ff2c7b82 */ /* 0x000ea20000000a00 */
[----:B------:R-:W-:Y:S01]  /*b8e0*/  IMAD.MOV.U32 R53, RZ, RZ, R58 ;  /* 0x000000ffff357224 */ /* 0x000fe200078e003a */
[----:B------:R-:W-:-:S06]  /*b8f0*/  ULDC.64 UR4, c[0x0][0x208] ;  /* 0x0000820000047ab9 */ /* 0x000fcc0000000a00 */
[----:B------:R-:W3:Y:S01]  /*b900*/  @!P1 LDC.64 R54, c[0x0][0x2e8] ;  /* 0x0000ba00ff369b82 */ /* 0x000ee20000000a00 */
[----:B--2---:R-:W-:-:S04]  /*b910*/  IMAD.WIDE.U32 R52, R44, 0xa0, R52 ;  /* 0x000000a02c347825 */ /* 0x004fc800078e0034 */
[----:B------:R-:W-:Y:S01]  /*b920*/  IMAD R45, R45, 0xa0, RZ ;  /* 0x000000a02d2d7824 */ /* 0x000fe200078e02ff */
[----:B------:R-:W-:-:S03]  /*b930*/  @!P0 IADD3 R46, P3, R20, R52, RZ ;  /* 0x00000034142e8210 */ /* 0x000fc60007f7e0ff */
[----:B------:R-:W-:-:S04]  /*b940*/  IMAD.IADD R48, R53, 0x1, R45 ;  /* 0x0000000135307824 */ /* 0x000fc800078e022d */
[----:B------:R-:W-:Y:S01]  /*b950*/  @!P0 IMAD.X R47, R48, 0x1, R13, P3 ;  /* 0x00000001302f8824 */ /* 0x000fe200018e060d */
[----:B------:R-:W-:Y:S02]  /*b960*/  @!P1 IADD3 R44, P3, R12, R52, RZ ;  /* 0x000000340c2c9210 */ /* 0x000fe40007f7e0ff */
[----:B------:R-:W2:Y:S02]  /*b970*/  @!P0 LDC.64 R52, c[0x0][0x2e8] ;  /* 0x0000ba00ff348b82 */ /* 0x000ea40000000a00 */
        /* <DEDUP_REMOVED lines=9> */
.L_x_6732:
[----:B------:R-:W-:Y:S05]  /*ba10*/  BSYNC B0 ;  /* 0x0000000000007941 */ /* 0x000fea0003800000 */
.L_x_6674:
        /* <DEDUP_REMOVED lines=17> */
.L_x_6782:
[----:B------:R-:W-:Y:S05]  /*bb30*/  BSYNC B0 ;  /* 0x0000000000007941 */ /* 0x000fea0003800000 */
.L_x_6781:
[----:B------:R-:W1:Y:S01]  /*bb40*/  SYNCS.PHASECHK.TRANS64.TRYWAIT P2, [R3+URZ+0x348b0], R0 ;  /* 0x0348b000030075a7 */ /* 0x000e62000804017f */
[----:B------:R-:W-:Y:S01]  /*bb50*/  ULDC UR61, c[0x0][0x2f4] ;  /* 0x0000bd00003d7ab9 */ /* 0x000fe20000000800 */
[----:B------:R-:W-:Y:S01]  /*bb60*/  ULDC.64 UR38, c[0x0][0x328] ;  /* 0x0000ca0000267ab9 */ /* 0x000fe20000000a00 */
[----:B------:R-:W-:Y:S01]  /*bb70*/  ULDC.64 UR36, c[0x0][0x318] ;  /* 0x0000c60000247ab9 */ /* 0x000fe20000000a00 */
[----:B------:R-:W-:Y:S01]  /*bb80*/  BSSY B0, `(.L_x_6783) ;  /* 0x0000003000007945 */ /* 0x000fe20003800000 */
[----:B------:R-:W-:-:S03]  /*bb90*/  IMAD.WIDE R48, R24, 0xb0, R118 ;  /* 0x000000b018307825 */ /* 0x000fc600078e0276 */
[----:B-1----:R-:W-:Y:S05]  /*bba0*/  @!P2 BRA `(.L_x_6784) ;  /* 0x000001d80014a947 */ /* 0x002fea0003800000 */
.L_x_7057:
[----:B------:R-:W-:Y:S05]  /*bbb0*/  BSYNC B0 ;  /* 0x0000000000007941 */ /* 0x000fea0003800000 */
.L_x_6783:
[----:B------:R-:W-:Y:S01]  /*bbc0*/  ISETP.GE.AND P2, PT, R22, R4, PT ;  /* 0x000000041600720c */ /* 0x000fe20003f46270 */
[----:B------:R-:W-:-:S12]  /*bbd0*/  BSSY B0, `(.L_x_6785) ;  /* 0x0000011000007945 */ /* 0x000fd80003800000 */
[----:B------:R-:W-:Y:S05]  /*bbe0*/  @P2 BRA `(.L_x_6786) ;  /* 0x00000000003c2947 */ /* 0x000fea0003800000 */
[----:B------:R-:W-:Y:S01]  /*bbf0*/  IMAD R47, R49, UR38, RZ ;  /* 0x00000026312f7c24 */ /* 0x000fe2000f8e02ff */
[----:B------:R-:W-:Y:S01]  /*bc00*/  ULDC.64 UR4, c[0x0][0x208] ;  /* 0x0000820000047ab9 */ /* 0x000fe20000000a00 */
        /* <DEDUP_REMOVED lines=8> */
[----:B------:R-:W0:Y:S04]  /*bc90*/  @!P2 LDS.128 R44, [R5+0x400] ;  /* 0x00040000052ca984 */ /* 0x000e280000000c00 */
[----:B0-----:R-:W-:Y:S01]  /*bca0*/  @!P2 STG.E.128 desc[UR4][R50.64], R44 ;  /* 0x0000002c3200a986 */ /* 0x001fe2000c101d04 */
[----:B------:R-:W-:-:S13]  /*bcb0*/  ISETP.GE.AND P2, PT, R221, UR61, PT ;  /* 0x0000003ddd007c0c */ /* 0x000fda000bf46270 */
[----:B------:R-:W0:Y:S04]  /*bcc0*/  @!P2 LDS.128 R44, [R5+0x5c00] ;  /* 0x005c0000052ca984 */ /* 0x000e280000000c00 */
[----:B0-----:R2:W-:Y:S02]  /*bcd0*/  @!P2 STG.E.128 desc[UR4][R50.64+0x80], R44 ;  /* 0x0000802c3200a986 */ /* 0x0015e4000c101d04 */
.L_x_6786:
[----:B------:R-:W-:Y:S05]  /*bce0*/  BSYNC B0 ;  /* 0x0000000000007941 */ /* 0x000fea0003800000 */
.L_x_6785:
[----:B-1----:R-:W-:Y:S01]  /*bcf0*/  IADD3 R0, R22, 0x20, RZ ;  /* 0x0000002016007810 */ /* 0x002fe20007ffe0ff */
[----:B------:R-:W-:Y:S03]  /*bd00*/  BSSY B0, `(.L_x_6787) ;  /* 0x0000014000007945 */ /* 0x000fe60003800000 */
[----:B------:R-:W-:-:S13]  /*bd10*/  ISETP.GE.AND P2, PT, R0, R4, PT ;  /* 0x000000040000720c */ /* 0x000fda0003f46270 */
[----:B------:R-:W-:Y:S05]  /*bd20*/  @P2 BRA `(.L_x_6788) ;  /* 0x0000000000442947 */ /* 0x000fea0003800000 */
[----:B--2---:R-:W-:Y:S01]  /*bd30*/  IADD3 R47, P2, R48, 0x20, RZ ;  /* 0x00000020302f7810 */ /* 0x004fe20007f5e0ff */
[----:B0-----:R-:W-:Y:S01]  /*bd40*/  IMAD.MOV.U32 R44, RZ, RZ, R102 ;  /* 0x000000ffff2c7224 */ /* 0x001fe200078e0066 */
[----:B------:R-:W-:Y:S01]  /*bd50*/  ULDC.64 UR4, c[0x0][0x208] ;  /* 0x0000820000047ab9 */ /* 0x000fe20000000a00 */
[----:B------:R-:W-:Y:S02]  /*bd60*/  IMAD.MOV.U32 R45, RZ, RZ, R6 ;  /* 0x000000ffff2d7224 */ /* 0x000fe400078e0006 */
[----:B------:R-:W-:Y:S02]  /*bd70*/  IMAD.X R0, RZ, RZ, R49, P2 ;  /* 0x000000ffff007224 */ /* 0x000fe400010e0631 */
[----:B------:R-:W-:-:S04]  /*bd80*/  IMAD.WIDE.U32 R44, R47, UR38, R44 ;  /* 0x000000262f2c7c25 */ /* 0x000fc8000f8e002c */
[----:B------:R-:W-:Y:S01]  /*bd90*/  IMAD R0, R0, UR38, RZ ;  /* 0x0000002600007c24 */ /* 0x000fe2000f8e02ff */
[----:B------:R-:W-:-:S03]  /*bda0*/  LEA R50, P2, R44, UR36, 0x1 ;  /* 0x000000242c327c11 */ /* 0x000fc6000f8408ff */
[----:B------:R-:W-:-:S04]  /*bdb0*/  IMAD R47, R47, UR39, R0 ;  /* 0x000000272f2f7c24 */ /* 0x000fc8000f8e0200 */
[----:B------:R-:W-:-:S05]  /*bdc0*/  IMAD.IADD R45, R45, 0x1, R47 ;  /* 0x000000012d2d7824 */ /* 0x000fca00078e022f */
[----:B------:R-:W-:Y:S02]  /*bdd0*/  LEA.HI.X R51, R44, UR37, R45, 0x1, P2 ;  /* 0x000000252c337c11 */ /* 0x000fe400090f0c2d */
[----:B------:R-:W-:-:S13]  /*bde0*/  ISETP.GE.AND P2, PT, R16, UR61, PT ;  /* 0x0000003d10007c0c */ /* 0x000fda000bf46270 */
[----:B------:R-:W0:Y:S04]  /*bdf0*/  @!P2 LDS.128 R44, [R5+0x1400] ;  /* 0x00140000052ca984 */ /* 0x000e280000000c00 */
[----:B0-----:R-:W-:Y:S01]  /*be00*/  @!P2 STG.E.128 desc[UR4][R50.64], R44 ;  /* 0x0000002c3200a986 */ /* 0x001fe2000c101d04 */
[----:B------:R-:W-:-:S13]  /*be10*/  ISETP.GE.AND P2, PT, R221, UR61, PT ;  /* 0x0000003ddd007c0c */ /* 0x000fda000bf46270 */
[----:B------:R-:W0:Y:S04]  /*be20*/  @!P2 LDS.128 R44, [R5+0x6c00] ;  /* 0x006c0000052ca984 */ /* 0x000e280000000c00 */
[----:B0-----:R1:W-:Y:S02]  /*be30*/  @!P2 STG.E.128 desc[UR4][R50.64+0x80], R44 ;  /* 0x0000802c3200a986 */ /* 0x0013e4000c101d04 */
.L_x_6788:
[----:B------:R-:W-:Y:S05]  /*be40*/  BSYNC B0 ;  /* 0x0000000000007941 */ /* 0x000fea0003800000 */
.L_x_6787:
[----:B------:R-:W-:Y:S01]  /*be50*/  IADD3 R0, R22, 0x40, RZ ;  /* 0x0000004016007810 */ /* 0x000fe20007ffe0ff */
[----:B------:R-:W-:Y:S03]  /*be60*/  BSSY B0, `(.L_x_6789) ;  /* 0x0000014000007945 */ /* 0x000fe60003800000 */
[----:B------:R-:W-:-:S13]  /*be70*/  ISETP.GE.AND P2, PT, R0, R4, PT ;  /* 0x000000040000720c */ /* 0x000fda0003f46270 */
[----:B------:R-:W-:Y:S05]  /*be80*/  @P2 BRA `(.L_x_6790) ;  /* 0x0000000000442947 */ /* 0x000fea0003800000 */
[----:B-12---:R-:W-:Y:S01]  /*be90*/  IADD3 R47, P2, R48, 0x40, RZ ;  /* 0x00000040302f7810 */ /* 0x006fe20007f5e0ff */
        /* <DEDUP_REMOVED lines=16> */
.L_x_6790:
[----:B------:R-:W-:Y:S05]  /*bfa0*/  BSYNC B0 ;  /* 0x0000000000007941 */ /* 0x000fea0003800000 */
.L_x_6789:
[----:B------:R-:W-:Y:S01]  /*bfb0*/  IADD3 R0, R22, 0x60, RZ ;  /* 0x0000006016007810 */ /* 0x000fe20007ffe0ff */
[----:B------:R-:W-:Y:S03]  /*bfc0*/  BSSY B0, `(.L_x_6791) ;  /* 0x0000014000007945 */ /* 0x000fe60003800000 */
[----:B------:R-:W-:-:S13]  /*bfd0*/  ISETP.GE.AND P2, PT, R0, R4, PT ;  /* 0x000000040000720c */ /* 0x000fda0003f46270 */
[----:B------:R-:W-:Y:S05]  /*bfe0*/  @P2 BRA `(.L_x_6792) ;  /* 0x0000000000442947 */ /* 0x000fea0003800000 */
[----:B-123--:R-:W-:Y:S01]  /*bff0*/  IADD3 R47, P2, R48, 0x60, RZ ;  /* 0x00000060302f7810 */ /* 0x00efe20007f5e0ff */
        /* <DEDUP_REMOVED lines=16> */
.L_x_6792:
[----:B------:R-:W-:Y:S05]  /*c100*/  BSYNC B0 ;  /* 0x0000000000007941 */ /* 0x000fea0003800000 */
.L_x_6791:
[----:B------:R-:W-:Y:S01]  /*c110*/  IADD3 R0, R22, 0x80, RZ ;  /* 0x0000008016007810 */ /* 0x000fe20007ffe0ff */
[----:B------:R-:W-:Y:S03]  /*c120*/  BSSY B0, `(.L_x_6793) ;  /* 0x0000014000007945 */ /* 0x000fe60003800000 */
[----:B------:R-:W-:-:S13]  /*c130*/  ISETP.GE.AND P2, PT, R0, R4, PT ;  /* 0x000000040000720c */ /* 0x000fda0003f46270 */
[----:B------:R-:W-:Y:S05]  /*c140*/  @P2 BRA `(.L_x_6794) ;  /* 0x0000000000442947 */ /* 0x000fea0003800000 */
[----:B-1234-:R-:W-:Y:S01]  /*c150*/  IADD3 R47, P2, R48, 0x80, RZ ;  /* 0x00000080302f7810 */ /* 0x01efe20007f5e0ff */
        /* <DEDUP_REMOVED lines=16> */
.L_x_6794:
[----:B------:R-:W-:Y:S05]  /*c260*/  BSYNC B0 ;  /* 0x0000000000007941 */ /* 0x000fea0003800000 */
.L_x_6793:
[----:B------:R-:W-:Y:S01]  /*c270*/  IADD3 R0, R22, 0xa0, RZ ;  /* 0x000000a016007810 */ /* 0x000fe20007ffe0ff */
[----:B------:R-:W-:Y:S03]  /*c280*/  BSSY B0, `(.L_x_6795) ;  /* 0x0000014000007945 */ /* 0x000fe60003800000 */
[----:B------:R-:W-:-:S13]  /*c290*/  ISETP.GE.AND P2, PT, R0, R4, PT ;  /* 0x000000040000720c */ /* 0x000fda0003f46270 */
[----:B------:R-:W-:Y:S05]  /*c2a0*/  @P2 BRA `(.L_x_6796) ;  /* 0x0000000000442947 */ /* 0x000fea0003800000 */
[----:B01234-:R-:W-:Y:S01]  /*c2b0*/  IADD3 R47, P2, R48, 0xa0, RZ ;  /* 0x000000a0302f7810 */ /* 0x01ffe20007f5e0ff */
[----:B------:R-:W-:Y:S01]  /*c2c0*/  IMAD.MOV.U32 R44, RZ, RZ, R102 ;  /* 0x000000ffff2c7224 */ /* 0x000fe200078e0066 */
[----:B------:R-:W-:Y:S01]  /*c2d0*/  ULDC.64 UR4, c[0x0][0x208] ;  /* 0x0000820000047ab9 */ /* 0x000fe20000000a00 */
[----:B------:R-:W-:Y:S02]  /*c2e0*/  IMAD.MOV.U32 R45, RZ, RZ, R6 ;  /* 0x000000ffff2d7224 */ /* 0x000fe400078e0006 */
[----:B------:R-:W-:Y:S02]  /*c2f0*/  IMAD.X R48, RZ, RZ, R49, P2 ;  /* 0x000000ffff307224 */ /* 0x000fe400010e0631 */
[----:B------:R-:W-:-:S04]  /*c300*/  IMAD.WIDE.U32 R44, R47, UR38, R44 ;  /* 0x000000262f2c7c25 */ /* 0x000fc8000f8e002c */
[----:B------:R-:W-:-:S04]  /*c310*/  IMAD R48, R48, UR38, RZ ;  /* 0x0000002630307c24 */ /* 0x000fc8000f8e02ff */
[----:B------:R-:W-:Y:S01]  /*c320*/  IMAD R47, R47, UR39, R48 ;  /* 0x000000272f2f7c24 */ /* 0x000fe2000f8e0230 */
[----:B------:R-:W-:-:S03]  /*c330*/  LEA R48, P2, R44, UR36, 0x1 ;  /* 0x000000242c307c11 */ /* 0x000fc6000f8408ff */
        /* <DEDUP_REMOVED lines=8> */
.L_x_6796:
[----:B------:R-:W-:Y:S05]  /*c3c0*/  BSYNC B0 ;  /* 0x0000000000007941 */ /* 0x000fea0003800000 */
.L_x_6795:
[----:B------:R-:W5:Y:S01]  /*c3d0*/  LDL R0, [R1] ;  /* 0x0000000001007983 */ /* 0x000f620000100800 */
[----:B------:R-:W-:Y:S01]  /*c3e0*/  VIADD R23, R23, 0x1 ;  /* 0x0000000117177836 */ /* 0x000fe20000000000 */
[----:B------:R-:W-:Y:S01]  /*c3f0*/  @!P3 IADD3 R3, R3, 0x348c0, RZ ;  /* 0x000348c00303b810 */ /* 0x000fe20007ffe0ff */
        /* <DEDUP_REMOVED lines=11> */
[----:B-----5:R-:W-:Y:S02]  /*c4b0*/  LOP3.LUT P4, RZ, R0, 0x10, RZ, 0xc0, !PT ;  /* 0x0000001000ff7812 */ /* 0x020fe4000788c0ff */
[----:B------:R-:W-:-:S04]  /*c4c0*/  SEL R0, RZ, 0x1, P2 ;  /* 0x00000001ff007807 */ /* 0x000fc80001000000 */
[----:B------:R-:W-:-:S07]  /*c4d0*/  LOP3.LUT R223, R223, R0, RZ, 0x3c, !PT ;  /* 0x00000000dfdf7212 */ /* 0x000fce00078e3cff */
[----:B-1----:R-:W-:Y:S05]  /*c4e0*/  @P4 BRA `(.L_x_6797) ;  /* 0xffffff6800144947 */ /* 0x002fea000383ffff */
[----:B------:R-:W1:Y:S01]  /*c4f0*/  S2R R4, SR_TID.X ;  /* 0x0000000000047919 */ /* 0x000e620000002100 */
[----:B------:R-:W-:Y:S02]  /*c500*/  PLOP3.LUT P0, PT, PT, PT, PT, 0x8, 0x0 ;  /* 0x000000000000781c */ /* 0x000fe40003f0e170 */
[----:B-1----:R-:W-:-:S04]  /*c510*/  SHF.R.U32.HI R4, RZ, 0x7, R4 ;  /* 0x00000007ff047819 */ /* 0x002fc80000011604 */
[----:B------:R-:W-:-:S13]  /*c520*/  ISETP.NE.AND P4, PT, R4, 0x1, PT ;  /* 0x000000010400780c */ /* 0x000fda0003f85270 */
[----:B------:R-:W-:Y:S06]  /*c530*/  @!P4 BAR.ARV 0x9, 0x100 ;  /* 0x024400000000cb1d */ /* 0x000fec0000002000 */
.L_x_6669:
[----:B------:R-:W-:Y:S01]  /*c540*/  IMAD.MOV.U32 R3, RZ, RZ, RZ ;  /* 0x000000ffff037224 */ /* 0x000fe200078e00ff */
[----:B------:R-:W-:Y:S06]  /*c550*/  @P0 BRA `(.L_x_6798) ;  /* 0x00000000000c0947 */ /* 0x000fec0003800000 */
[----:B------:R-:W1:Y:S01]  /*c560*/  FENCE.VIEW.ASYNC.G ;  /* 0x00000000000073c6 */ /* 0x000e620000000100 */
[----:B------:R-:W-:Y:S05]  /*c570*/  WARPSYNC.ALL ;  /* 0x0000000000007948 */ /* 0x000fea0003800000 */
[----:B-1----:R-:W-:Y:S06]  /*c580*/  BAR.ARV 0xc, 0x180 ;  /* 0x0306000000007b1d */ /* 0x002fec0000002000 */
.L_x_6798:
[----:B------:R-:W2:Y:S01]  /*c590*/  LDL R0, [R1] ;  /* 0x0000000001007983 */ /* 0x000ea20000100800 */
[----:B------:R-:W-:Y:S01]  /*c5a0*/  BSSY B0, `(.L_x_6799) ;  /* 0x0000021000007945 */ /* 0x000fe20003800000 */
[----:B--2---:R-:W-:-:S13]  /*c5b0*/  LOP3.LUT P0, RZ, R0, 0x40, RZ, 0xc0, !PT ;  /* 0x0000004000ff7812 */ /* 0x004fda000780c0ff */
[----:B------:R-:W-:Y:S05]  /*c5c0*/  @!P0 BRA `(.L_x_6800) ;  /* 0x0000000000788947 */ /* 0x000fea0003800000 */
[----:B------:R-:W2:Y:S01]  /*c5d0*/  LDL R0, [R1+0x60] ;  /* 0x0000600001007983 */ /* 0x000ea20000100800 */
[----:B------:R-:W-:Y:S01]  /*c5e0*/  ULDC UR4, c[0x0][0x9f0] ;  /* 0x00027c0000047ab9 */ /* 0x000fe20000000800 */
[----:B--2---:R-:W-:-:S04]  /*c5f0*/  ISETP.NE.AND P0, PT, R0, RZ, PT ;  /* 0x000000ff0000720c */ /* 0x004fc80003f05270 */
        /* <DEDUP_REMOVED lines=27> */
.L_x_6800:
[----:B------:R-:W-:Y:S05]  /*c7b0*/  BSYNC B0 ;  /* 0x0000000000007941 */ /* 0x000fea0003800000 */
.L_x_6799:
        /* <DEDUP_REMOVED lines=20> */
[----:B0--34-:R-:W-:Y:S02]  /*c900*/  CS2R R50, SRZ ;  /* 0x0000000000327805 */ /* 0x019fe4000001ff00 */
        /* <DEDUP_REMOVED lines=13> */
[----:B--2---:R-:W-:Y:S02]  /*c9e0*/  IMAD R4, R0, R3, RZ ;  /* 0x0000000300047224 */ /* 0x004fe400078e02ff */
[----:B------:R-:W-:-:S03]  /*c9f0*/  IMAD.MOV.U32 R0, RZ, RZ, RZ ;  /* 0x000000ffff007224 */ /* 0x000fc600078e00ff */
[----:B------:R0:W-:Y:S01]  /*ca00*/  STL [R1+0x4], R4 ;  /* 0x0000040401007387 */ /* 0x0001e20000100800 */
[----:B------:R-:W-:Y:S01]  /*ca10*/  VIADDMNMX R160, R4, R3, R160, PT ;  /* 0x0000000304a07246 */ /* 0x000fe200038001a0 */
[----:B------:R-:W-:-:S03]  /*ca20*/  IMAD.MOV.U32 R3, RZ, RZ, RZ ;  /* 0x000000ffff037224 */ /* 0x000fc600078e00ff */
[----:B------:R-:W-:-:S13]  /*ca30*/  ISETP.GT.AND P1, PT, R160, R4, PT ;  /* 0x00000004a000720c */ /* 0x000fda0003f24270 */
[----:B0-----:R-:W-:Y:S05]  /*ca40*/  @!P1 BRA `(.L_x_6801) ;  /* 0x0000011800449947 */ /* 0x001fea0003800000 */
[----:B------:R-:W-:-:S03]  /*ca50*/  UMOV UR4, 0xffffffff ;  /* 0xffffffff00047882 */ /* 0x000fc60000000000 */
[----:B------:R-:W-:Y:S05]  /*ca60*/  BRA.DIV UR4, `(.L_x_6802) ;  /* 0x000001ca04787947 */ /* 0x000fea000b800000 */
[----:B------:R-:W0:Y:S02]  /*ca70*/  S2R R3, SR_TID.X ;  /* 0x0000000000037919 */ /* 0x000e240000002100 */
[----:B0-----:R-:W-:-:S05]  /*ca80*/  VIADD R3, R3, 0xffffff80 ;  /* 0xffffff8003037836 */ /* 0x001fca0000000000 */
[----:B------:R-:W-:-:S04]  /*ca90*/  SHF.R.S32.HI R0, RZ, 0x1f, R3 ;  /* 0x0000001fff007819 */ /* 0x000fc80000011403 */
[----:B------:R-:W-:-:S04]  /*caa0*/  LEA.HI R0, R0, R3, RZ, 0x7 ;  /* 0x0000000300007211 */ /* 0x000fc800078f38ff */
[----:B------:R-:W-:-:S06]  /*cab0*/  SHF.R.S32.HI R0, RZ, 0x7, R0 ;  /* 0x00000007ff007819 */ /* 0x000fcc0000011400 */
[----:B------:R-:W0:Y:S04]  /*cac0*/  SHFL.IDX PT, R0, R0, RZ, 0x1f ;  /* 0x00001fff00007589 */ /* 0x000e2800000e0000 */
[----:B0-----:R1:W-:Y:S02]  /*cad0*/  STL [R1+0x18], R0 ;  /* 0x0000180001007387 */ /* 0x0013e40000100800 */
.L_x_7060:
[----:B-1----:R-:W2:Y:S04]  /*cae0*/  LDL R0, [R1+0x78] ;  /* 0x0000780001007983 */ /* 0x002ea80000100800 */
[----:B------:R-:W3:Y:S01]  /*caf0*/  LDL R3, [R1+0x18] ;  /* 0x0000180001037983 */ /* 0x000ee20000100800 */
[----:B--2---:R-:W-:Y:S02]  /*cb00*/  R2UR UR4, R0 ;  /* 0x00000000000472ca */ /* 0x004fe400000e0000 */
[----:B---3--:R-:W-:-:S04]  /*cb10*/  LEA.HI R0, R3, R3, RZ, 0x1 ;  /* 0x0000000303007211 */ /* 0x008fc800078f08ff */
[----:B------:R-:W-:-:S07]  /*cb20*/  LOP3.LUT R0, R0, 0x1e, RZ, 0xc0, !PT ;  /* 0x0000001e00007812 */ /* 0x000fce00078ec0ff */
[----:B------:R-:W-:Y:S01]  /*cb30*/  ULOP3.LUT UP0, URZ, UR4, 0x9f, URZ, 0xc0, !UPT ;  /* 0x0000009f043f7892 */ /* 0x000fe2000f80c03f */
[----:B------:R-:W-:-:S05]  /*cb40*/  IADD3 R0, R3, -R0, RZ ;  /* 0x8000000003007210 */ /* 0x000fca0007ffe0ff */
[----:B------:R-:W-:Y:S02]  /*cb50*/  PLOP3.LUT P0, PT, PT, PT, UP0, 0x80, 0x0 ;  /* 0x000000000000781c */ /* 0x000fe40003f0f008 */
[----:B------:R-:W-:-:S04]  /*cb60*/  LEA R0, R0, UR4, 0xd ;  /* 0x0000000400007c11 */ /* 0x000fc8000f8e68ff */
[----:B------:R-:W-:-:S04]  /*cb70*/  SHF.R.U32.HI R0, RZ, 0x4, R0 ;  /* 0x00000004ff007819 */ /* 0x000fc80000011600 */
[----:B------:R-:W-:-:S03]  /*cb80*/  LOP3.LUT R28, R0, 0x3fff, RZ, 0xc0, !PT ;  /* 0x00003fff001c7812 */ /* 0x000fc600078ec0ff */
[----:B------:R-:W-:Y:S05]  /*cb90*/  @!P0 BRA `(.L_x_6803) ;  /* 0x0000000000408947 */ /* 0x000fea0003800000 */
[----:B------:R-:W-:Y:S01]  /*cba0*/  MOV R0, 0x0 ;  /* 0x0000000000007802 */ /* 0x000fe20000000f00 */
[----:B------:R-:W-:Y:S01]  /*cbb0*/  ULDC.64 UR4, c[0x4][0x1b8] ;  /* 0x01006e0000047ab9 */ /* 0x000fe20000000a00 */
[----:B------:R-:W-:Y:S01]  /*cbc0*/  ULDC.64 UR6, c[0x4][0x1c0] ;  /* 0x0100700000067ab9 */ /* 0x000fe20000000a00 */
[----:B------:R-:W-:Y:S01]  /*cbd0*/  IMAD.U32 R4, RZ, RZ, UR4 ;  /* 0x00000004ff047e24 */ /* 0x000fe2000f8e00ff */
[----:B0-----:R0:W1:Y:S01]  /*cbe0*/  LDC.64 R14, c[0x4][R0] ;  /* 0x01000000000e7b82 */ /* 0x0010620000000a00 */
        /* <DEDUP_REMOVED lines=10> */
[----:B-1---5:R-:W-:Y:S05]  /*cc90*/  CALL.ABS.NOINC R14 ;  /* 0x000000000e007343 */ /* 0x022fea0003c00000 */
.L_x_6803:
        /* <DEDUP_REMOVED lines=8> */
[----:B------:R1:W2:Y:S03]  /*cd20*/  SYNCS.PHASECHK.TRANS64.TRYWAIT P0, [R2+URZ+0x34800], R3 ;  /* 0x03480003020075a7 */ /* 0x0002a6000800017f */
[----:B--2---:R-:W-:Y:S05]  /*cd30*/  @!P0 NANOSLEEP.SYNCS 0x989680 ;  /* 0x009896800000895d */ /* 0x004fea0003900000 */
[----:B------:R-:W2:Y:S01]  /*cd40*/  @!P0 SYNCS.PHASECHK.TRANS64 P0, [R2+URZ+0x34800], R3 ;  /* 0x03480003020085a7 */ /* 0x000ea2000800007f */
[----:B------:R-:W-:Y:S04]  /*cd50*/  BSSY B0, `(.L_x_6805) ;  /* 0x0000006000007945 */ /* 0x000fe80003800000 */
[----:B--2---:R-:W-:Y:S05]  /*cd60*/  @P0 BRA `(.L_x_6806) ;  /* 0x0000000000100947 */ /* 0x004fea0003800000 */
.L_x_6807:
[----:B--2---:R2:W3:Y:S02]  /*cd70*/  SYNCS.PHASECHK.TRANS64.TRYWAIT P0, [R2+URZ+0x34800], R3 ;  /* 0x03480003020075a7 */ /* 0x0044e4000800017f */
[----:B---3--:R-:W-:Y:S05]  /*cd80*/  @!P0 NANOSLEEP.SYNCS 0x989680 ;  /* 0x009896800000895d */ /* 0x008fea0003900000 */
[----:B------:R-:W3:Y:S02]  /*cd90*/  @!P0 SYNCS.PHASECHK.TRANS64 P0, [R2+URZ+0x34800], R3 ;  /* 0x03480003020085a7 */ /* 0x000ee4000800007f */
[----:B---3--:R-:W-:Y:S05]  /*cda0*/  @!P0 BRA `(.L_x_6807) ;  /* 0xfffffffc00f08947 */ /* 0x008fea000383ffff */
.L_x_6806:
[----:B------:R-:W-:Y:S05]  /*cdb0*/  BSYNC B0 ;  /* 0x0000000000007941 */ /* 0x000fea0003800000 */
.L_x_6805:
[----:B------:R-:W-:Y:S05]  /*cdc0*/  BRA `(.L_x_6808) ;  /* 0x0000003c00287947 */ /* 0x000fea0003800000 */
.L_x_6804:
[----:B------:R-:W2:Y:S01]  /*cdd0*/  LDL R29, [R1+0x78] ;  /* 0x00007800011d7983 */ /* 0x000ea20000100800 */
[----:B-----5:R-:W-:Y:S01]  /*cde0*/  SHF.R.S32.HI R0, RZ, 0x1f, R147 ;  /* 0x0000001fff007819 */ /* 0x020fe20000011493 */
[----:B------:R-:W-:Y:S01]  /*cdf0*/  ULDC.64 UR4, c[0x0][0x3f8] ;  /* 0x0000fe0000047ab9 */ /* 0x000fe20000000a00 */
[----:B------:R-:W-:Y:S01]  /*ce00*/  ULDC.64 UR6, c[0x0][0x408] ;  /* 0x0001020000067ab9 */ /* 0x000fe20000000a00 */
[----:B------:R-:W-:-:S04]  /*ce10*/  IMAD.WIDE.U32 R4, R147, UR4, RZ ;  /* 0x0000000493047c25 */ /* 0x000fc8000f8e00ff */
[C---:B------:R-:W-:Y:S02]  /*ce20*/  IMAD R6, R0.reuse, UR4, RZ ;  /* 0x0000000400067c24 */ /* 0x040fe4000f8e02ff */
[----:B------:R-:W-:Y:S02]  /*ce30*/  IMAD R0, R0, UR6, RZ ;  /* 0x0000000600007c24 */ /* 0x000fe4000f8e02ff */
[C---:B------:R-:W-:Y:S01]  /*ce40*/  IMAD R25, R147.reuse, UR5, R6 ;  /* 0x0000000593197c24 */ /* 0x040fe2000f8e0206 */
[----:B------:R-:W-:Y:S01]  /*ce50*/  ULDC.64 UR4, c[0x0][0x3e8] ;  /* 0x0000fa0000047ab9 */ /* 0x000fe20000000a00 */
[C---:B------:R-:W-:Y:S01]  /*ce60*/  IMAD R27, R147.reuse, UR7, R0 ;  /* 0x00000007931b7c24 */ /* 0x040fe2000f8e0200 */
[----:B------:R-:W-:Y:S01]  /*ce70*/  LEA R24, P0, R4, UR4, 0x1 ;  /* 0x0000000404187c11 */ /* 0x000fe2000f8008ff */
[----:B------:R-:W-:Y:S01]  /*ce80*/  IMAD.WIDE.U32 R6, R147, UR6, RZ ;  /* 0x0000000693067c25 */ /* 0x000fe2000f8e00ff */
[----:B------:R-:W-:-:S03]  /*ce90*/  ULDC.64 UR6, c[0x0][0x400] ;  /* 0x0001000000067ab9 */ /* 0x000fc60000000a00 */
[----:B------:R-:W-:Y:S01]  /*cea0*/  IMAD.IADD R25, R25, 0x1, R5 ;  /* 0x0000000119197824 */ /* 0x000fe200078e0205 */
[----:B------:R-:W-:Y:S01]  /*ceb0*/  LEA R26, P1, R6, UR6, 0x1 ;  /* 0x00000006061a7c11 */ /* 0x000fe2000f8208ff */
[----:B------:R-:W-:-:S03]  /*cec0*/  IMAD.IADD R27, R27, 0x1, R7 ;  /* 0x000000011b1b7824 */ /* 0x000fc600078e0207 */
[----:B------:R-:W-:Y:S02]  /*ced0*/  LEA.HI.X R25, R4, UR5, R25, 0x1, P0 ;  /* 0x0000000504197c11 */ /* 0x000fe400080f0c19 */
[----:B------:R-:W-:Y:S02]  /*cee0*/  LEA.HI.X R27, R6, UR7, R27, 0x1, P1 ;  /* 0x00000007061b7c11 */ /* 0x000fe400088f0c1b */
[----:B--2---:R-:W-:-:S13]  /*cef0*/  R2UR UR8, R29 ;  /* 0x000000001d0872ca */ /* 0x004fda00000e0000 */
[----:B------:R-:W-:-:S06]  /*cf00*/  ULOP3.LUT UP0, URZ, UR8, 0x3ff, URZ, 0xc0, !UPT ;  /* 0x000003ff083f7892 */ /* 0x000fcc000f80c03f */
[----:B------:R-:W-:-:S13]  /*cf10*/  PLOP3.LUT P2, PT, PT, PT, UP0, 0x80, 0x0 ;  /* 0x000000000000781c */ /* 0x000fda0003f4f008 */
        /* <DEDUP_REMOVED lines=8> */
[----:B------:R-:W-:Y:S01]  /*cfa0*/  MOV R6, UR6 ;  /* 0x0000000600067c02 */ /* 0x000fe20008000f00 */
[----:B------:R-:W-:Y:S01]  /*cfb0*/  IMAD.U32 R7, RZ, RZ, UR7 ;  /* 0x00000007ff077e24 */ /* 0x000fe2000f8e00ff */
[----:B------:R-:W-:Y:S01]  /*cfc0*/  MOV R12, 0x1 ;  /* 0x00000001000c7802 */ /* 0x000fe20000000f00 */
[----:B------:R-:W-:-:S02]  /*cfd0*/  IMAD.U32 R10, RZ, RZ, UR4 ;  /* 0x00000004ff0a7e24 */ /* 0x000fc4000f8e00ff */
[----:B------:R-:W-:Y:S02]  /*cfe0*/  IMAD.U32 R11, RZ, RZ, UR5 ;  /* 0x00000005ff0b7e24 */ /* 0x000fe4000f8e00ff */
[----:B------:R-:W-:Y:S02]  /*cff0*/  IMAD.MOV.U32 R8, RZ, RZ, 0x70 ;  /* 0x00000070ff087424 */ /* 0x000fe400078e00ff */
[----:B0-----:R-:W-:-:S07]  /*d000*/  IMAD.MOV.U32 R13, RZ, RZ, RZ ;  /* 0x000000ffff0d7224 */ /* 0x001fce00078e00ff */
[----:B------:R-:W-:-:S07]  /*d010*/  LEPC R20, `(.L_x_6809) ;  /* 0x000000001014794e */ /* 0x000fce0000000000 */
[----:B-1----:R-:W-:Y:S05]  /*d020*/  CALL.ABS.NOINC R14 ;  /* 0x000000000e007343 */ /* 0x002fea0003c00000 */
.L_x_6809:
[----:B------:R-:W2:Y:S01]  /*d030*/  LDL R20, [R1+0x38] ;  /* 0x0000380001147983 */ /* 0x000ea20000100800 */
[----:B------:R-:W-:Y:S01]  /*d040*/  ULDC.U8 UR4, c[0x0][0x410] ;  /* 0x0001040000047ab9 */ /* 0x000fe20000000000 */
[----:B------:R-:W-:Y:S01]  /*d050*/  R2UR UR5, R29 ;  /* 0x000000001d0572ca */ /* 0x000fe200000e0000 */
[----:B------:R-:W-:Y:S01]  /*d060*/  BSSY B0, `(.L_x_6810) ;  /* 0x0000398000007945 */ /* 0x000fe20003800000 */
[----:B------:R-:W-:Y:S01]  /*d070*/  ISETP.NE.AND P0, PT, RZ, UR4, PT ;  /* 0x00000004ff007c0c */ /* 0x000fe2000bf05270 */
[----:B------:R-:W-:-:S10]  /*d080*/  IMAD R5, R149, 0x80, R22 ;  /* 0x0000008095057824 */ /* 0x000fd400078e0216 */
[----:B--2---:R-:W-:Y:S02]  /*d090*/  LEA R21, R20, UR5, 0x1 ;  /* 0x0000000514157c11 */ /* 0x004fe4000f8e08ff */
[----:B------:R-:W-:Y:S05]  /*d0a0*/  @!P0 BRA `(.L_x_6811) ;  /* 0x0000001800ac8947 */ /* 0x000fea0003800000 */
[----:B------:R-:W-:-:S03]  /*d0b0*/  UMOV UR4, 0xffffffff ;  /* 0xffffffff00047882 */ /* 0x000fc60000000000 */
[----:B------:R-:W-:Y:S05]  /*d0c0*/  BRA.DIV UR4, `(.L_x_6812) ;  /* 0x000001c604207947 */ /* 0x000fea000b800000 */
[----:B------:R1:W2:Y:S04]  /*d0d0*/  SHFL.IDX PT, R0, R25, RZ, 0x181f ;  /* 0x00181fff19007589 */ /* 0x0002a800000e0000 */
[----:B------:R1:W3:Y:S04]  /*d0e0*/  SHFL.IDX PT, R3, R24, RZ, 0x181f ;  /* 0x00181fff18037589 */ /* 0x0002e800000e0000 */
[----:B------:R1:W4:Y:S04]  /*d0f0*/  SHFL.IDX PT, R4, R27, RZ, 0x181f ;  /* 0x00181fff1b047589 */ /* 0x00032800000e0000 */
[----:B0-----:R1:W0:Y:S02]  /*d100*/  SHFL.IDX PT, R14, R26, RZ, 0x181f ;  /* 0x00181fff1a0e7589 */ /* 0x00122400000e0000 */
.L_x_7066:
[----:B------:R-:W5:Y:S01]  /*d110*/  LDL R7, [R1+0x68] ;  /* 0x0000680001077983 */ /* 0x000f620000100800 */
[----:B------:R-:W-:Y:S01]  /*d120*/  ULDC UR4, c[0x0][0x448] ;  /* 0x0001120000047ab9 */ /* 0x000fe20000000800 */
[----:B------:R-:W-:Y:S01]  /*d130*/  BSSY B1, `(.L_x_6813) ;  /* 0x0000026000017945 */ /* 0x000fe20003800000 */
[----:B------:R-:W-:Y:S01]  /*d140*/  IMAD R20, R161, UR4, RZ ;  /* 0x00000004a1147c24 */ /* 0x000fe2000f8e02ff */
[----:B------:R-:W-:Y:S02]  /*d150*/  CS2R R8, SRZ ;  /* 0x0000000000087805 */ /* 0x000fe4000001ff00 */
[----:B------:R-:W-:Y:S02]  /*d160*/  CS2R R10, SRZ ;  /* 0x00000000000a7805 */ /* 0x000fe4000001ff00 */
[----:B------:R-:W-:Y:S02]  /*d170*/  CS2R R12, SRZ ;  /* 0x00000000000c7805 */ /* 0x000fe4000001ff00 */
[----:B------:R-:W-:-:S02]  /*d180*/  ISETP.GE.AND P0, PT, R5, R20, PT ;  /* 0x000000140500720c */ /* 0x000fc40003f06270 */
[----:B-----5:R-:W-:-:S04]  /*d190*/  LEA.HI R6, R7, R7, RZ, 0x1 ;  /* 0x0000000707067211 */ /* 0x020fc800078f08ff */
[----:B------:R-:W-:-:S05]  /*d1a0*/  LOP3.LUT R6, R6, 0xfffffffe, RZ, 0xc0, !PT ;  /* 0xfffffffe06067812 */ /* 0x000fca00078ec0ff */
[----:B------:R-:W-:Y:S01]  /*d1b0*/  IMAD.IADD R5, R7, 0x1, -R6 ;  /* 0x0000000107057824 */ /* 0x000fe200078e0a06 */
[----:B------:R-:W-:-:S04]  /*d1c0*/  CS2R R6, SRZ ;  /* 0x0000000000067805 */ /* 0x000fc8000001ff00 */
[----:B------:R-:W-:Y:S01]  /*d1d0*/  SHF.L.U32 R5, R5, 0x1f, RZ ;  /* 0x0000001f05057819 */ /* 0x000fe200000006ff */
[----:B------:R-:W-:Y:S06]  /*d1e0*/  @P0 BRA `(.L_x_6814) ;  /* 0x0000000000680947 */ /* 0x000fec0003800000 */
[----:B------:R-:W-:Y:S01]  /*d1f0*/  ULDC UR4, c[0x0][0x3f4] ;  /* 0x0000fd0000047ab9 */ /* 0x000fe20000000800 */
[----:B------:R-:W-:Y:S01]  /*d200*/  IMAD.SHL.U32 R30, R220, 0x2, RZ ;  /* 0x00000002dc1e7824 */ /* 0x000fe200078e00ff */
[----:B------:R-:W-:Y:S02]  /*d210*/  ISETP.GE.AND P4, PT, R18, UR4, PT ;  /* 0x0000000412007c0c */ /* 0x000fe4000bf86270 */
[----:B------:R-:W-:Y:S02]  /*d220*/  CS2R R12, SRZ ;  /* 0x00000000000c7805 */ /* 0x000fe4000001ff00 */
[----:B------:R-:W-:Y:S02]  /*d230*/  ISETP.GE.AND P5, PT, R220, UR4, PT ;  /* 0x00000004dc007c0c */ /* 0x000fe4000bfa6270 */
[----:B------:R-:W-:Y:S01]  /*d240*/  SHF.R.S32.HI R7, RZ, 0x1f, R220 ;  /* 0x0000001fff077819 */ /* 0x000fe200000114dc */
[----:B------:R-:W-:Y:S01]  /*d250*/  ULDC.64 UR6, c[0x0][0x208] ;  /* 0x0000820000067ab9 */ /* 0x000fe20000000a00 */
[----:B------:R-:W-:-:S02]  /*d260*/  SHF.R.S32.HI R9, RZ, 0x1f, R18 ;  /* 0x0000001fff097819 */ /* 0x000fc40000011412 */
[----:B------:R-:W-:-:S03]  /*d270*/  SHF.L.U64.HI R7, R220, 0x1, R7 ;  /* 0x00000001dc077819 */ /* 0x000fc60000010207 */
[----:B------:R-:W-:-:S04]  /*d280*/  @!P4 SHF.L.U32 R15, R18, 0x1, RZ ;  /* 0x00000001120fc819 */ /* 0x000fc800000006ff */
[CC--:B-1-3--:R-:W-:Y:S02]  /*d290*/  @!P5 IADD3 R26, P2, R3.reuse, R30.reuse, RZ ;  /* 0x0000001e031ad210 */ /* 0x0cafe40007f5e0ff */
[----:B0-----:R-:W-:Y:S02]  /*d2a0*/  @!P5 IADD3 R30, P3, R14, R30, RZ ;  /* 0x0000001e0e1ed210 */ /* 0x001fe40007f7e0ff */
[-C--:B------:R-:W-:Y:S01]  /*d2b0*/  @!P4 IADD3 R24, P0, R3, R15.reuse, RZ ;  /* 0x0000000f0318c210 */ /* 0x080fe20007f1e0ff */
[--C-:B--2---:R-:W-:Y:S01]  /*d2c0*/  @!P5 IMAD.X R27, R0, 0x1, R7.reuse, P2 ;  /* 0x00000001001bd824 */ /* 0x104fe200010e0607 */
[----:B------:R-:W-:Y:S01]  /*d2d0*/  @!P4 IADD3 R14, P1, R14, R15, RZ ;  /* 0x0000000f0e0ec210 */ /* 0x000fe20007f3e0ff */
[----:B----4-:R-:W-:Y:S01]  /*d2e0*/  @!P5 IMAD.X R31, R4, 0x1, R7, P3 ;  /* 0x00000001041fd824 */ /* 0x010fe200018e0607 */
[----:B------:R-:W-:Y:S02]  /*d2f0*/  @!P4 SHF.L.U64.HI R3, R18, 0x1, R9 ;  /* 0x000000011203c819 */ /* 0x000fe40000010209 */
[----:B------:R-:W-:-:S02]  /*d300*/  CS2R R8, SRZ ;  /* 0x0000000000087805 */ /* 0x000fc4000001ff00 */
[----:B------:R-:W-:Y:S02]  /*d310*/  CS2R R10, SRZ ;  /* 0x00000000000a7805 */ /* 0x000fe4000001ff00 */
[----:B------:R-:W-:Y:S01]  /*d320*/  CS2R R6, SRZ ;  /* 0x0000000000067805 */ /* 0x000fe2000001ff00 */
[----:B------:R0:W5:Y:S01]  /*d330*/  @!P5 LD.E.64 R12, desc[UR6][R26.64] ;  /* 0x000000061a0cd980 */ /* 0x000162000c101b00 */
[--C-:B------:R-:W-:Y:S02]  /*d340*/  @!P4 IMAD.X R25, R0, 0x1, R3.reuse, P0 ;  /* 0x000000010019c824 */ /* 0x100fe400000e0603 */
[----:B------:R-:W-:Y:S01]  /*d350*/  @!P4 IMAD.X R15, R4, 0x1, R3, P1 ;  /* 0x00000001040fc824 */ /* 0x000fe200008e0603 */
[----:B------:R0:W5:Y:S04]  /*d360*/  @!P5 LD.E.64 R8, desc[UR6][R30.64] ;  /* 0x000000061e08d980 */ /* 0x000168000c101b00 */
[----:B------:R0:W5:Y:S04]  /*d370*/  @!P4 LD.E.64 R10, desc[UR6][R24.64] ;  /* 0x00000006180ac980 */ /* 0x000168000c101b00 */
[----:B------:R0:W5:Y:S02]  /*d380*/  @!P4 LD.E.64 R6, desc[UR6][R14.64] ;  /* 0x000000060e06c980 */ /* 0x000164000c101b00 */
.L_x_6814:
[----:B------:R-:W-:Y:S05]  /*d390*/  BSYNC B1 ;  /* 0x0000000000017941 */ /* 0x000fea0003800000 */
.L_x_6813:
[----:B------:R-:W4:Y:S01]  /*d3a0*/  SYNCS.PHASECHK.TRANS64.TRYWAIT P0, [R2+URZ+0x34800], R5 ;  /* 0x03480005020075a7 */ /* 0x000f22000800017f */
[----:B---3--:R-:W-:Y:S01]  /*d3b0*/  IMAD R3, R149, -0x80, R20 ;  /* 0xffffff8095037824 */ /* 0x008fe200078e0214 */
[--C-:B01---5:R-:W-:Y:S01]  /*d3c0*/  SHF.R.U64 R25, R12, 0x10, R13.reuse ;  /* 0x000000100c197819 */ /* 0x123fe2000000120d */
[--C-:B------:R-:W-:Y:S01]  /*d3d0*/  IMAD.MOV.U32 R15, RZ, RZ, R13.reuse ;  /* 0x000000ffff0f7224 */ /* 0x100fe200078e000d */
[----:B------:R-:W-:Y:S01]  /*d3e0*/  SHF.R.U32.HI R26, RZ, 0x10, R13 ;  /* 0x00000010ff1a7819 */ /* 0x000fe2000001160d */
[--C-:B------:R-:W-:Y:S01]  /*d3f0*/  IMAD.MOV.U32 R14, RZ, RZ, R11.reuse ;  /* 0x000000ffff0e7224 */ /* 0x100fe200078e000b */
[----:B--2---:R-:W-:Y:S01]  /*d400*/  MOV R0, R10 ;  /* 0x0000000a00007202 */ /* 0x004fe20000000f00 */
[----:B------:R-:W-:Y:S01]  /*d410*/  IMAD.MOV.U32 R13, RZ, RZ, R6 ;  /* 0x000000ffff0d7224 */ /* 0x000fe200078e0006 */
[----:B------:R-:W-:Y:S01]  /*d420*/  SHF.R.U64 R20, R10, 0x10, R11 ;  /* 0x000000100a147819 */ /* 0x000fe2000000120b */
[----:B------:R-:W-:Y:S01]  /*d430*/  IMAD.MOV.U32 R10, RZ, RZ, R12 ;  /* 0x000000ffff0a7224 */ /* 0x000fe200078e000c */
[----:B----4-:R-:W-:Y:S01]  /*d440*/  MOV R4, R7 ;  /* 0x0000000700047202 */ /* 0x010fe20000000f00 */
[----:B------:R-:W-:Y:S01]  /*d450*/  BSSY B1, `(.L_x_6815) ;  /* 0x0000012000017945 */ /* 0x000fe20003800000 */
[--C-:B------:R-:W-:Y:S01]  /*d460*/  SHF.R.U64 R27, R6, 0x10, R7.reuse ;  /* 0x00000010061b7819 */ /* 0x100fe20000001207 */
[----:B------:R-:W-:Y:S01]  /*d470*/  IMAD.MOV.U32 R6, RZ, RZ, R8 ;  /* 0x000000ffff067224 */ /* 0x000fe200078e0008 */
[----:B------:R-:W-:Y:S01]  /*d480*/  SHF.R.U32.HI R29, RZ, 0x10, R7 ;  /* 0x00000010ff1d7819 */ /* 0x000fe20000011607 */
[----:B------:R-:W-:Y:S01]  /*d490*/  IMAD.MOV.U32 R7, RZ, RZ, R9 ;  /* 0x000000ffff077224 */ /* 0x000fe200078e0009 */
[----:B------:R-:W-:-:S02]  /*d4a0*/  SHF.R.U32.HI R24, RZ, 0x10, R11 ;  /* 0x00000010ff187819 */ /* 0x000fc4000001160b */
[----:B------:R-:W-:Y:S02]  /*d4b0*/  VIMNMX R3, R3, 0x80, PT ;  /* 0x0000008003037848 */ /* 0x000fe40003fe0100 */
[--C-:B------:R-:W-:Y:S02]  /*d4c0*/  SHF.R.U64 R30, R8, 0x10, R9.reuse ;  /* 0x00000010081e7819 */ /* 0x100fe40000001209 */
[----:B------:R-:W-:Y:S02]  /*d4d0*/  SHF.R.U32.HI R31, RZ, 0x10, R9 ;  /* 0x00000010ff1f7819 */ /* 0x000fe40000011609 */
[----:B------:R-:W-:Y:S02]  /*d4e0*/  PRMT R11, R0, 0x5410, R14 ;  /* 0x00005410000b7816 */ /* 0x000fe4000000000e */
[----:B------:R-:W-:Y:S02]  /*d4f0*/  PRMT R12, R20, 0x5410, R24 ;  /* 0x00005410140c7816 */ /* 0x000fe40000000018 */
[----:B------:R-:W-:-:S02]  /*d500*/  PRMT R0, R10, 0x5410, R15 ;  /* 0x000054100a007816 */ /* 0x000fc4000000000f */
[----:B------:R-:W-:Y:S02]  /*d510*/  PRMT R8, R25, 0x5410, R26 ;  /* 0x0000541019087816 */ /* 0x000fe4000000001a */
[----:B------:R-:W-:Y:S02]  /*d520*/  ISETP.GE.AND P1, PT, R22, R3, PT ;  /* 0x000000031600720c */ /* 0x000fe40003f26270 */
[----:B------:R-:W-:Y:S02]  /*d530*/  PRMT R13, R13, 0x5410, R4 ;  /* 0x000054100d0d7816 */ /* 0x000fe40000000004 */
[----:B------:R-:W-:Y:S02]  /*d540*/  PRMT R14, R27, 0x5410, R29 ;  /* 0x000054101b0e7816 */ /* 0x000fe4000000001d */
[----:B------:R-:W-:Y:S01]  /*d550*/  PRMT R9, R6, 0x5410, R7 ;  /* 0x0000541006097816 */ /* 0x000fe20000000007 */
[----:B------:R-:W-:Y:S06]  /*d560*/  @!P0 BRA `(.L_x_6816) ;  /* 0x000001c000688947 */ /* 0x000fec0003800000 */
.L_x_7067:
[----:B------:R-:W-:Y:S05]  /*d570*/  BSYNC B1 ;  /* 0x0000000000017941 */ /* 0x000fea0003800000 */
.L_x_6815:
[----:B------:R-:W-:Y:S01]  /*d580*/  BSSY B1, `(.L_x_6817) ;  /* 0x0000056000017945 */ /* 0x000fe20003800000 */
[----:B------:R-:W-:-:S03]  /*d590*/  PRMT R10, R30, 0x5410, R31 ;  /* 0x000054101e0a7816 */ /* 0x000fc6000000001f */
[----:B------:R-:W-:Y:S05]  /*d5a0*/  @P1 BRA `(.L_x_6818) ;  /* 0x00000004004c1947 */ /* 0x000fea0003800000 */
[----:B0-----:R-:W0:Y:S01]  /*d5b0*/  LDC R5, c[0x0][0x3f4] ;  /* 0x0000fd00ff057b82 */ /* 0x001e220000000800 */
[----:B------:R-:W-:Y:S01]  /*d5c0*/  BSSY B2, `(.L_x_6819) ;  /* 0x000002a000027945 */ /* 0x000fe20003800000 */
[-C--:B0-----:R-:W-:Y:S02]  /*d5d0*/  ISETP.GE.AND P0, PT, R18, R5.reuse, PT ;  /* 0x000000051200720c */ /* 0x081fe40003f06270 */
[----:B------:R-:W-:-:S11]  /*d5e0*/  ISETP.GE.AND P1, PT, R220, R5, PT ;  /* 0x00000005dc00720c */ /* 0x000fd60003f26270 */
[----:B------:R-:W-:Y:S05]  /*d5f0*/  @P0 BRA `(.L_x_6820) ;  /* 0x0000000000980947 */ /* 0x000fea0003800000 */
        /* <DEDUP_REMOVED lines=9> */
[CC--:B------:R-:W-:Y:S01]  /*d690*/  FMUL.FTZ R32, R4.reuse, R29.reuse ;  /* 0x0000001d04207220 */ /* 0x0c0fe20000410000 */
[----:B------:R-:W-:Y:S01]  /*d6a0*/  FMUL.FTZ R4, R4, R26 ;  /* 0x0000001a04047220 */ /* 0x000fe20000410000 */
        /* <DEDUP_REMOVED lines=20> */
[----:B------:R-:W-:Y:S01]  /*d7f0*/  FFMA.FTZ R7, R25, R4, -R34 ;  /* 0x0000000419077223 */ /* 0x000fe20000010822 */
[----:B------:R-:W-:Y:S01]  /*d800*/  F2FP.F16.F32.PACK_AB R4, R29, R32 ;  /* 0x000000201d04723e */ /* 0x000fe200000000ff */
[----:B------:R-:W-:Y:S01]  /*d810*/  FFMA.FTZ R26, R25, R26, R33 ;  /* 0x0000001a191a7223 */ /* 0x000fe20000010021 */
[----:B------:R-:W-:Y:S02]  /*d820*/  F2FP.F16.F32.PACK_AB R5, R20, R31 ;  /* 0x0000001f1405723e */ /* 0x000fe400000000ff */
[----:B------:R-:W-:-:S02]  /*d830*/  F2FP.F16.F32.PACK_AB R6, R15, R6 ;  /* 0x000000060f06723e */ /* 0x000fc400000000ff */
[----:B------:R-:W-:-:S05]  /*d840*/  F2FP.F16.F32.PACK_AB R7, R26, R7 ;  /* 0x000000071a07723e */ /* 0x000fca00000000ff */
[----:B------:R0:W-:Y:S02]  /*d850*/  STS.128 [R21], R4 ;  /* 0x0000000415007388 */ /* 0x0001e40000000c00 */
.L_x_6820:
[----:B------:R-:W-:Y:S05]  /*d860*/  BSYNC B2 ;  /* 0x0000000000027941 */ /* 0x000fea0003800000 */
.L_x_6819:
        /* <DEDUP_REMOVED lines=38> */
[----:B------:R1:W-:Y:S02]  /*dad0*/  STS.128 [R21+0x4000], R4 ;  /* 0x0040000415007388 */ /* 0x0003e40000000c00 */
.L_x_6818:
[----:B------:R-:W-:Y:S05]  /*dae0*/  BSYNC B1 ;  /* 0x0000000000017941 */ /* 0x000fea0003800000 */
.L_x_6817:
[----:B01----:R-:W-:Y:S01]  /*daf0*/  VIADD R4, R22, 0x20 ;  /* 0x0000002016047836 */ /* 0x003fe20000000000 */
[----:B------:R-:W-:Y:S04]  /*db00*/  BSSY B1, `(.L_x_6821) ;  /* 0x0000056000017945 */ /* 0x000fe80003800000 */
[----:B------:R-:W-:-:S13]  /*db10*/  ISETP.GE.AND P0, PT, R4, R3, PT ;  /* 0x000000030400720c */ /* 0x000fda0003f06270 */
[----:B------:R-:W-:Y:S05]  /*db20*/  @P0 BRA `(.L_x_6822) ;  /* 0x00000004004c0947 */ /* 0x000fea0003800000 */
[----:B------:R-:W0:Y:S01]  /*db30*/  LDC R5, c[0x0][0x3f4] ;  /* 0x0000fd00ff057b82 */ /* 0x000e220000000800 */
[----:B------:R-:W-:Y:S01]  /*db40*/  BSSY B2, `(.L_x_6823) ;  /* 0x000002a000027945 */ /* 0x000fe20003800000 */
[-C--:B0-----:R-:W-:Y:S02]  /*db50*/  ISETP.GE.AND P0, PT, R18, R5.reuse, PT ;  /* 0x000000051200720c */ /* 0x081fe40003f06270 */
[----:B------:R-:W-:-:S11]  /*db60*/  ISETP.GE.AND P1, PT, R220, R5, PT ;  /* 0x00000005dc00720c */ /* 0x000fd60003f26270 */
[----:B------:R-:W-:Y:S05]  /*db70*/  @P0 BRA `(.L_x_6824) ;  /* 0x0000000000980947 */ /* 0x000fea0003800000 */
        /* <DEDUP_REMOVED lines=16> */
[C---:B------:R-:W-:Y:S01]  /*dc80*/  FMUL.FTZ R29, R32.reuse, R5 ;  /* 0x00000005201d7220 */ /* 0x040fe20000410000 */
[--C-:B------:R-:W-:Y:S02]  /*dc90*/  HADD2.F32 R25, -RZ, R7.reuse.H0_H0 ;  /* 0x20000007ff197230 */ /* 0x100fe40000004100 */
[----:B------:R-:W-:Y:S01]  /*dca0*/  FFMA.FTZ R15, R31, R15, R30 ;  /* 0x0000000f1f0f7223 */ /* 0x000fe2000001001e */
[-C--:B------:R-:W-:Y:S01]  /*dcb0*/  FFMA.FTZ R5, R32, R20.reuse, -R27 ;  /* 0x0000001420057223 */ /* 0x080fe2000001081b */
[----:B------:R-:W-:Y:S02]  /*dcc0*/  HADD2.F32 R6, -RZ, R6.H1_H1 ;  /* 0x30000006ff067230 */ /* 0x000fe40000004100 */
[----:B------:R-:W-:Y:S01]  /*dcd0*/  FFMA.FTZ R20, R34, R20, R29 ;  /* 0x0000001422147223 */ /* 0x000fe2000001001d */
[----:B------:R-:W-:Y:S01]  /*dce0*/  HADD2.F32 R7, -RZ, R7.H1_H1 ;  /* 0x30000007ff077230 */ /* 0x000fe20000004100 */
[----:B------:R-:W-:Y:S01]  /*dcf0*/  F2FP.F16.F32.PACK_AB R4, R15, R4 ;  /* 0x000000040f04723e */ /* 0x000fe200000000ff */
[----:B------:R-:W-:-:S02]  /*dd00*/  HADD2.F32 R32, -RZ, R11.H1_H1 ;  /* 0x3000000bff207230 */ /* 0x000fc40000004100 */
[-C--:B------:R-:W-:Y:S01]  /*dd10*/  FMUL.FTZ R27, R36, R6.reuse ;  /* 0x00000006241b7220 */ /* 0x080fe20000410000 */
[----:B------:R-:W-:Y:S02]  /*dd20*/  HADD2.F32 R31, -RZ, R12.H1_H1 ;  /* 0x3000000cff1f7230 */ /* 0x000fe40000004100 */
[----:B------:R-:W-:Y:S01]  /*dd30*/  FMUL.FTZ R26, R33, R7 ;  /* 0x00000007211a7220 */ /* 0x000fe20000410000 */
[----:B------:R-:W-:Y:S01]  /*dd40*/  F2FP.F16.F32.PACK_AB R5, R20, R5 ;  /* 0x000000051405723e */ /* 0x000fe200000000ff */
[C---:B------:R-:W-:Y:S01]  /*dd50*/  FMUL.FTZ R29, R32.reuse, R6 ;  /* 0x00000006201d7220 */ /* 0x040fe20000410000 */
[-C--:B------:R-:W-:Y:S01]  /*dd60*/  FFMA.FTZ R6, R32, R24.reuse, -R27 ;  /* 0x0000001820067223 */ /* 0x080fe2000001081b */
[C---:B------:R-:W-:Y:S01]  /*dd70*/  FMUL.FTZ R30, R31.reuse, R7 ;  /* 0x000000071f1e7220 */ /* 0x040fe20000410000 */
[-C--:B------:R-:W-:Y:S01]  /*dd80*/  FFMA.FTZ R7, R31, R25.reuse, -R26 ;  /* 0x000000191f077223 */ /* 0x080fe2000001081a */
[----:B------:R-:W-:Y:S02]  /*dd90*/  FFMA.FTZ R29, R36, R24, R29 ;  /* 0x00000018241d7223 */ /* 0x000fe4000001001d */
[----:B------:R-:W-:-:S03]  /*dda0*/  FFMA.FTZ R30, R33, R25, R30 ;  /* 0x00000019211e7223 */ /* 0x000fc6000001001e */
[----:B------:R-:W-:Y:S02]  /*ddb0*/  F2FP.F16.F32.PACK_AB R6, R29, R6 ;  /* 0x000000061d06723e */ /* 0x000fe400000000ff */
[----:B------:R-:W-:-:S05]  /*ddc0*/  F2FP.F16.F32.PACK_AB R7, R30, R7 ;  /* 0x000000071e07723e */ /* 0x000fca00000000ff */
[----:B------:R0:W-:Y:S02]  /*ddd0*/  STS.128 [R21+0x1000], R4 ;  /* 0x0010000415007388 */ /* 0x0001e40000000c00 */
.L_x_6824:
[----:B------:R-:W-:Y:S05]  /*dde0*/  BSYNC B2 ;  /* 0x0000000000027941 */ /* 0x000fea0003800000 */
.L_x_6823:
[----:B------:R-:W-:Y:S05]  /*ddf0*/  @P1 BRA `(.L_x_6822) ;  /* 0x0000000000981947 */ /* 0x000fea0003800000 */
[----:B0-----:R-:W0:Y:S01]  /*de00*/  LDS.128 R4, [R21+0x5000] ;  /* 0x0050000015047984 */ /* 0x001e220000000c00 */
[--C-:B------:R-:W-:Y:S02]  /*de10*/  HADD2.F32 R31, -RZ, R9.reuse.H0_H0 ;  /* 0x20000009ff1f7230 */ /* 0x100fe40000004100 */
        /* <DEDUP_REMOVED lines=36> */
.L_x_6822:
[----:B------:R-:W-:Y:S05]  /*e060*/  BSYNC B1 ;  /* 0x0000000000017941 */ /* 0x000fea0003800000 */
.L_x_6821:
        /* <DEDUP_REMOVED lines=47> */
.L_x_6828:
[----:B------:R-:W-:Y:S05]  /*e360*/  BSYNC B2 ;  /* 0x0000000000027941 */ /* 0x000fea0003800000 */
.L_x_6827:
        /* <DEDUP_REMOVED lines=39> */
.L_x_6826:
[----:B------:R-:W-:Y:S05]  /*e5e0*/  BSYNC B1 ;  /* 0x0000000000017941 */ /* 0x000fea0003800000 */
.L_x_6825:
[----:B01----:R-:W-:-:S04]  /*e5f0*/  IADD3 R4, R22, 0x60, RZ ;  /* 0x0000006016047810 */ /* 0x003fc80007ffe0ff */
        /* <DEDUP_REMOVED lines=23> */
[----:B------:R-:W-:Y:S01]  /*e770*/  FMUL.FTZ R26, R27, R5 ;  /* 0x000000051b1a7220 */ /* 0x000fe20000410000 */
[--C-:B------:R-:W-:Y:S02]  /*e780*/  HADD2.F32 R20, -RZ, R6.reuse.H0_H0 ;  /* 0x20000006ff147230 */ /* 0x100fe40000004100 */
[----:B------:R-:W-:Y:S01]  /*e790*/  FFMA.FTZ R3, R29, R3, R30 ;  /* 0x000000031d037223 */ /* 0x000fe2000001001e */
[----:B------:R-:W-:Y:S02]  /*e7a0*/  HADD2.F32 R7, -RZ, R7.H1_H1 ;  /* 0x30000007ff077230 */ /* 0x000fe40000004100 */
[-C--:B------:R-:W-:Y:S01]  /*e7b0*/  FFMA.FTZ R5, R27, R15.reuse, -R32 ;  /* 0x0000000f1b057223 */ /* 0x080fe20000010820 */
[----:B------:R-:W-:Y:S02]  /*e7c0*/  HADD2.F32 R6, -RZ, R6.H1_H1 ;  /* 0x30000006ff067230 */ /* 0x000fe40000004100 */
[----:B------:R-:W-:Y:S01]  /*e7d0*/  FFMA.FTZ R26, R31, R15, R26 ;  /* 0x0000000f1f1a7223 */ /* 0x000fe2000001001a */
[----:B------:R-:W-:-:S02]  /*e7e0*/  HADD2.F32 R32, -RZ, R13.H1_H1 ;  /* 0x3000000dff207230 */ /* 0x000fc40000004100 */
[-C--:B------:R-:W-:Y:S01]  /*e7f0*/  FMUL.FTZ R15, R14, R7.reuse ;  /* 0x000000070e0f7220 */ /* 0x080fe20000410000 */
[----:B------:R-:W-:Y:S02]  /*e800*/  HADD2.F32 R30, -RZ, R11.H1_H1 ;  /* 0x3000000bff1e7230 */ /* 0x000fe40000004100 */
[----:B------:R-:W-:Y:S01]  /*e810*/  FMUL.FTZ R25, R12, R7 ;  /* 0x000000070c197220 */ /* 0x000fe20000410000 */
[----:B------:R-:W-:Y:S01]  /*e820*/  F2FP.F16.F32.PACK_AB R4, R3, R4 ;  /* 0x000000040304723e */ /* 0x000fe200000000ff */
[----:B------:R-:W-:Y:S01]  /*e830*/  FMUL.FTZ R11, R32, R6 ;  /* 0x00000006200b7220 */ /* 0x000fe20000410000 */
[----:B------:R-:W-:Y:S01]  /*e840*/  FFMA.FTZ R7, R12, R24, -R15 ;  /* 0x000000180c077223 */ /* 0x000fe2000001080f */
[----:B------:R-:W-:Y:S01]  /*e850*/  FMUL.FTZ R13, R30, R6 ;  /* 0x000000061e0d7220 */ /* 0x000fe20000410000 */
[----:B------:R-:W-:Y:S01]  /*e860*/  FFMA.FTZ R24, R14, R24, R25 ;  /* 0x000000180e187223 */ /* 0x000fe20000010019 */
[-C--:B------:R-:W-:Y:S01]  /*e870*/  FFMA.FTZ R6, R30, R20.reuse, -R11 ;  /* 0x000000141e067223 */ /* 0x080fe2000001080b */
[----:B------:R-:W-:Y:S01]  /*e880*/  F2FP.F16.F32.PACK_AB R5, R26, R5 ;  /* 0x000000051a05723e */ /* 0x000fe200000000ff */
[----:B------:R-:W-:-:S02]  /*e890*/  FFMA.FTZ R13, R32, R20, R13 ;  /* 0x00000014200d7223 */ /* 0x000fc4000001000d */
[----:B------:R-:W-:-:S03]  /*e8a0*/  F2FP.F16.F32.PACK_AB R7, R24, R7 ;  /* 0x000000071807723e */ /* 0x000fc600000000ff */
[----:B------:R-:W-:-:S05]  /*e8b0*/  F2FP.F16.F32.PACK_AB R6, R13, R6 ;  /* 0x000000060d06723e */ /* 0x000fca00000000ff */
[----:B------:R0:W-:Y:S02]  /*e8c0*/  STS.128 [R21+0x3000], R4 ;  /* 0x0030000415007388 */ /* 0x0001e40000000c00 */
.L_x_6831:
[----:B------:R-:W-:Y:S05]  /*e8d0*/  BSYNC B1 ;  /* 0x0000000000017941 */ /* 0x000fea0003800000 */
.L_x_6830:
        /* <DEDUP_REMOVED lines=11> */
[----:B------:R-:W-:Y:S01]  /*e990*/  FMUL.FTZ R20, R15, R4 ;  /* 0x000000040f147220 */ /* 0x000fe20000410000 */
[----:B------:R-:W-:Y:S02]  /*e9a0*/  HADD2.F32 R12, -RZ, R6.H0_H0 ;  /* 0x20000006ff0c7230 */ /* 0x000fe40000004100 */
[----:B------:R-:W-:Y:S01]  /*e9b0*/  FMUL.FTZ R24, R29, R5 ;  /* 0x000000051d187220 */ /* 0x000fe20000410000 */
[----:B------:R-:W-:Y:S01]  /*e9c0*/  FFMA.FTZ R4, R15, R3, -R14 ;  /* 0x000000030f047223 */ /* 0x000fe2000001080e */
[----:B------:R-:W-:Y:S01]  /*e9d0*/  FMUL.FTZ R14, R25, R5 ;  /* 0x00000005190e7220 */ /* 0x000fe20000410000 */
[----:B------:R-:W-:-:S02]  /*e9e0*/  HADD2.F32 R13, -RZ, R7.H0_H0 ;  /* 0x20000007ff0d7230 */ /* 0x000fc40000004100 */
[----:B------:R-:W-:Y:S01]  /*e9f0*/  FFMA.FTZ R3, R27, R3, R20 ;  /* 0x000000031b037223 */ /* 0x000fe20000010014 */
        /* <DEDUP_REMOVED lines=22> */
.L_x_6811:
[----:B------:R-:W-:-:S03]  /*eb60*/  UMOV UR4, 0xffffffff ;  /* 0xffffffff00047882 */ /* 0x000fc60000000000 */
[----:B------:R-:W-:Y:S05]  /*eb70*/  BRA.DIV UR4, `(.L_x_6832) ;  /* 0x000001aa04f87947 */ /* 0x000fea000b800000 */
[----:B------:R1:W2:Y:S04]  /*eb80*/  SHFL.IDX PT, R0, R25, RZ, 0x181f ;  /* 0x00181fff19007589 */ /* 0x0002a800000e0000 */
[----:B------:R1:W3:Y:S04]  /*eb90*/  SHFL.IDX PT, R3, R24, RZ, 0x181f ;  /* 0x00181fff18037589 */ /* 0x0002e800000e0000 */
[----:B------:R1:W4:Y:S04]  /*eba0*/  SHFL.IDX PT, R20, R27, RZ, 0x181f ;  /* 0x00181fff1b147589 */ /* 0x00032800000e0000 */
[----:B0-----:R1:W0:Y:S02]  /*ebb0*/  SHFL.IDX PT, R14, R26, RZ, 0x181f ;  /* 0x00181fff1a0e7589 */ /* 0x00122400000e0000 */
.L_x_7073:
[----:B------:R-:W5:Y:S01]  /*ebc0*/  LDL R11, [R1+0x68] ;  /* 0x00006800010b7983 */ /* 0x000f620000100800 */
[----:B------:R-:W-:Y:S01]  /*ebd0*/  ULDC UR4, c[0x0][0x448] ;  /* 0x0001120000047ab9 */ /* 0x000fe20000000800 */
[----:B------:R-:W-:Y:S01]  /*ebe0*/  BSSY B1, `(.L_x_6833) ;  /* 0x0000019000017945 */ /* 0x000fe20003800000 */
[----:B-1----:R-:W-:Y:S01]  /*ebf0*/  IMAD R24, R161, UR4, RZ ;  /* 0x00000004a1187c24 */ /* 0x002fe2000f8e02ff */
[----:B------:R-:W-:Y:S02]  /*ec00*/  CS2R R6, SRZ ;  /* 0x0000000000067805 */ /* 0x000fe4000001ff00 */
[----:B------:R-:W-:Y:S02]  /*ec10*/  CS2R R8, SRZ ;  /* 0x0000000000087805 */ /* 0x000fe4000001ff00 */
[----:B------:R-:W-:Y:S01]  /*ec20*/  ISETP.GE.AND P0, PT, R5, R24, PT ;  /* 0x000000180500720c */ /* 0x000fe20003f06270 */
[----:B------:R-:W-:Y:S01]  /*ec30*/  IMAD R24, R149, -0x80, R24 ;  /* 0xffffff8095187824 */ /* 0x000fe200078e0218 */
[----:B-----5:R-:W-:-:S04]  /*ec40*/  LEA.HI R4, R11, R11, RZ, 0x1 ;  /* 0x0000000b0b047211 */ /* 0x020fc800078f08ff */
[----:B------:R-:W-:Y:S02]  /*ec50*/  LOP3.LUT R10, R4, 0xfffffffe, RZ, 0xc0, !PT ;  /* 0xfffffffe040a7812 */ /* 0x000fe400078ec0ff */
[----:B------:R-:W-:-:S03]  /*ec60*/  CS2R R4, SRZ ;  /* 0x0000000000047805 */ /* 0x000fc6000001ff00 */
[----:B------:R-:W-:Y:S01]  /*ec70*/  IMAD.IADD R27, R11, 0x1, -R10 ;  /* 0x000000010b1b7824 */ /* 0x000fe200078e0a0a */
[----:B------:R-:W-:Y:S01]  /*ec80*/  CS2R R10, SRZ ;  /* 0x00000000000a7805 */ /* 0x000fe2000001ff00 */
[----:B------:R-:W-:Y:S06]  /*ec90*/  @P0 BRA `(.L_x_6834) ;  /* 0x0000000000340947 */ /* 0x000fec0003800000 */
[----:B------:R-:W-:Y:S01]  /*eca0*/  ULDC UR4, c[0x0][0x3f4] ;  /* 0x0000fd0000047ab9 */ /* 0x000fe20000000800 */
[C---:B------:R-:W-:Y:S01]  /*ecb0*/  IMAD.SHL.U32 R15, R16.reuse, 0x2, RZ ;  /* 0x00000002100f7824 */ /* 0x040fe200078e00ff */
[C---:B------:R-:W-:Y:S02]  /*ecc0*/  ISETP.GE.AND P2, PT, R16.reuse, UR4, PT ;  /* 0x0000000410007c0c */ /* 0x040fe4000bf46270 */
[----:B------:R-:W-:Y:S02]  /*ecd0*/  SHF.L.U64.HI R5, R16, 0x1, R17 ;  /* 0x0000000110057819 */ /* 0x000fe40000010211 */
[-C--:B---3--:R-:W-:Y:S02]  /*ece0*/  IADD3 R12, P0, R3, R15.reuse, RZ ;  /* 0x0000000f030c7210 */ /* 0x088fe40007f1e0ff */
[----:B0-----:R-:W-:-:S03]  /*ecf0*/  IADD3 R14, P1, R14, R15, RZ ;  /* 0x0000000f0e0e7210 */ /* 0x001fc60007f3e0ff */
[--C-:B--2---:R-:W-:Y:S02]  /*ed00*/  IMAD.X R13, R0, 0x1, R5.reuse, P0 ;  /* 0x00000001000d7824 */ /* 0x104fe400000e0605 */
[----:B----4-:R-:W-:Y:S01]  /*ed10*/  IMAD.X R15, R20, 0x1, R5, P1 ;  /* 0x00000001140f7824 */ /* 0x010fe200008e0605 */
[----:B------:R-:W-:Y:S01]  /*ed20*/  CS2R R4, SRZ ;  /* 0x0000000000047805 */ /* 0x000fe2000001ff00 */
[----:B------:R-:W-:Y:S06]  /*ed30*/  @P2 BRA `(.L_x_6834) ;  /* 0x00000000000c2947 */ /* 0x000fec0003800000 */
[----:B------:R-:W-:Y:S02]  /*ed40*/  ULDC.64 UR4, c[0x0][0x208] ;  /* 0x0000820000047ab9 */ /* 0x000fe40000000a00 */
[----:B------:R1:W5:Y:S04]  /*ed50*/  LD.E.128 R4, desc[UR4][R12.64] ;  /* 0x000000040c047980 */ /* 0x000368000c101d00 */
[----:B------:R1:W5:Y:S02]  /*ed60*/  LD.E.128 R8, desc[UR4][R14.64] ;  /* 0x000000040e087980 */ /* 0x000364000c101d00 */
.L_x_6834:
[----:B------:R-:W-:Y:S05]  /*ed70*/  BSYNC B1 ;  /* 0x0000000000017941 */ /* 0x000fea0003800000 */
.L_x_6833:
[----:B------:R-:W-:Y:S01]  /*ed80*/  SHF.L.U32 R27, R27, 0x1f, RZ ;  /* 0x0000001f1b1b7819 */ /* 0x000fe200000006ff */
[----:B---3--:R-:W3:Y:S01]  /*ed90*/  LDC R3, c[0x0][0x3f4] ;  /* 0x0000fd00ff037b82 */ /* 0x008ee20000000800 */
[--C-:B-1---5:R-:W-:Y:S01]  /*eda0*/  IMAD.MOV.U32 R12, RZ, RZ, R5.reuse ;  /* 0x000000ffff0c7224 */ /* 0x122fe200078e0005 */
[----:B--2---:R-:W-:Y:S01]  /*edb0*/  MOV R0, R4 ;  /* 0x0000000400007202 */ /* 0x004fe20000000f00 */
[----:B------:R-:W-:Y:S01]  /*edc0*/  IMAD.MOV.U32 R13, RZ, RZ, R6 ;  /* 0x000000ffff0d7224 */ /* 0x000fe200078e0006 */
[----:B0-----:R-:W-:Y:S01]  /*edd0*/  SHF.R.U64 R14, R4, 0x10, R5 ;  /* 0x00000010040e7819 */ /* 0x001fe20000001205 */
[----:B------:R-:W-:Y:S01]  /*ede0*/  IMAD.MOV.U32 R4, RZ, RZ, R7 ;  /* 0x000000ffff047224 */ /* 0x000fe200078e0007 */
[----:B------:R-:W-:Y:S01]  /*edf0*/  SHF.R.U32.HI R5, RZ, 0x10, R5 ;  /* 0x00000010ff057819 */ /* 0x000fe20000011605 */
[----:B------:R-:W-:Y:S01]  /*ee00*/  IMAD.MOV.U32 R15, RZ, RZ, R8 ;  /* 0x000000ffff0f7224 */ /* 0x000fe200078e0008 */
[----:B------:R-:W0:Y:S01]  /*ee10*/  SYNCS.PHASECHK.TRANS64.TRYWAIT P4, [R2+URZ+0x34800], R27 ;  /* 0x0348001b020075a7 */ /* 0x000e22000808017f */
[--C-:B----4-:R-:W-:Y:S01]  /*ee20*/  SHF.R.U64 R20, R6, 0x10, R7.reuse ;  /* 0x0000001006147819 */ /* 0x110fe20000001207 */
[----:B------:R-:W-:Y:S01]  /*ee30*/  VIADD R31, R22, 0x20 ;  /* 0x00000020161f7836 */ /* 0x000fe20000000000 */
[----:B------:R-:W-:Y:S01]  /*ee40*/  SHF.R.U32.HI R25, RZ, 0x10, R7 ;  /* 0x00000010ff197819 */ /* 0x000fe20000011607 */
[----:B------:R-:W-:Y:S01]  /*ee50*/  IMAD.MOV.U32 R7, RZ, RZ, R10 ;  /* 0x000000ffff077224 */ /* 0x000fe200078e000a */
[----:B------:R-:W-:Y:S01]  /*ee60*/  PRMT R0, R0, 0x5410, R12 ;  /* 0x0000541000007816 */ /* 0x000fe2000000000c */
[----:B------:R-:W-:Y:S01]  /*ee70*/  VIADD R30, R22, 0x40 ;  /* 0x00000040161e7836 */ /* 0x000fe20000000000 */
[----:B------:R-:W-:Y:S01]  /*ee80*/  SHF.R.U64 R26, R8, 0x10, R9 ;  /* 0x00000010081a7819 */ /* 0x000fe20000001209 */
[----:B------:R-:W-:Y:S01]  /*ee90*/  IMAD.MOV.U32 R8, RZ, RZ, R11 ;  /* 0x000000ffff087224 */ /* 0x000fe200078e000b */
[----:B------:R-:W-:Y:S01]  /*eea0*/  PRMT R12, R14, 0x5410, R5 ;  /* 0x000054100e0c7816 */ /* 0x000fe20000000005 */
[----:B------:R-:W-:Y:S01]  /*eeb0*/  BSSY B1, `(.L_x_6835) ;  /* 0x0000013000017945 */ /* 0x000fe20003800000 */
[----:B------:R-:W-:-:S02]  /*eec0*/  MOV R6, R9 ;  /* 0x0000000900067202 */ /* 0x000fc40000000f00 */
[----:B------:R-:W-:Y:S02]  /*eed0*/  SHF.R.U64 R10, R10, 0x10, R11 ;  /* 0x000000100a0a7819 */ /* 0x000fe4000000120b */
[----:B------:R-:W-:Y:S02]  /*eee0*/  VIMNMX R5, R24, 0x80, PT ;  /* 0x0000008018057848 */ /* 0x000fe40003fe0100 */
[----:B---3--:R-:W-:Y:S02]  /*eef0*/  ISETP.GE.AND P0, PT, R16, R3, PT ;  /* 0x000000031000720c */ /* 0x008fe40003f06270 */
[----:B------:R-:W-:Y:S02]  /*ef00*/  SHF.R.U32.HI R9, RZ, 0x10, R9 ;  /* 0x00000010ff097819 */ /* 0x000fe40000011609 */
[----:B------:R-:W-:Y:S02]  /*ef10*/  SHF.R.U32.HI R11, RZ, 0x10, R11 ;  /* 0x00000010ff0b7819 */ /* 0x000fe4000001160b */
[----:B------:R-:W-:-:S02]  /*ef20*/  IADD3 R29, R22, 0x60, RZ ;  /* 0x00000060161d7810 */ /* 0x000fc40007ffe0ff */
[----:B------:R-:W-:Y:S02]  /*ef30*/  PRMT R14, R20, 0x5410, R25 ;  /* 0x00005410140e7816 */ /* 0x000fe40000000019 */
[-C--:B------:R-:W-:Y:S02]  /*ef40*/  ISETP.GE.OR P3, PT, R22, R5.reuse, P0 ;  /* 0x000000051600720c */ /* 0x080fe40000766670 */
[-C--:B------:R-:W-:Y:S02]  /*ef50*/  ISETP.GE.OR P2, PT, R31, R5.reuse, P0 ;  /* 0x000000051f00720c */ /* 0x080fe40000746670 */
[----:B------:R-:W-:Y:S02]  /*ef60*/  ISETP.GE.OR P1, PT, R30, R5, P0 ;  /* 0x000000051e00720c */ /* 0x000fe40000726670 */
[----:B------:R-:W-:Y:S02]  /*ef70*/  PRMT R13, R13, 0x5410, R4 ;  /* 0x000054100d0d7816 */ /* 0x000fe40000000004 */
[----:B------:R-:W-:-:S02]  /*ef80*/  PRMT R15, R15, 0x5410, R6 ;  /* 0x000054100f0f7816 */ /* 0x000fc40000000006 */
[----:B------:R-:W-:Y:S02]  /*ef90*/  ISETP.GE.OR P0, PT, R29, R5, P0 ;  /* 0x000000051d00720c */ /* 0x000fe40000706670 */
[----:B------:R-:W-:Y:S02]  /*efa0*/  PRMT R20, R26, 0x5410, R9 ;  /* 0x000054101a147816 */ /* 0x000fe40000000009 */
[----:B------:R-:W-:Y:S02]  /*efb0*/  PRMT R24, R7, 0x5410, R8 ;  /* 0x0000541007187816 */ /* 0x000fe40000000008 */
[----:B------:R-:W-:Y:S01]  /*efc0*/  PRMT R25, R10, 0x5410, R11 ;  /* 0x000054100a197816 */ /* 0x000fe2000000000b */
[----:B0-----:R-:W-:Y:S06]  /*efd0*/  @!P4 BRA `(.L_x_6836) ;  /* 0x000001a80050c947 */ /* 0x001fec0003800000 */
.L_x_7074:
[----:B------:R-:W-:Y:S05]  /*efe0*/  BSYNC B1 ;  /* 0x0000000000017941 */ /* 0x000fea0003800000 */
.L_x_6835:
[----:B------:R-:W-:Y:S04]  /*eff0*/  BSSY B1, `(.L_x_6837) ;  /* 0x0000068000017945 */ /* 0x000fe80003800000 */
[----:B------:R-:W-:Y:S05]  /*f000*/  @P3 BRA `(.L_x_6838) ;  /* 0x0000000400983947 */ /* 0x000fea0003800000 */
[----:B------:R-:W1:Y:S01]  /*f010*/  S2R R5, SR_TID.X ;  /* 0x0000000000057919 */ /* 0x000e620000002100 */
[----:B------:R-:W-:Y:S02]  /*f020*/  IMAD.SHL.U32 R6, R22, 0x40, RZ ;  /* 0x0000004016067824 */ /* 0x000fe400078e00ff */
[----:B------:R-:W-:Y:S01]  /*f030*/  HADD2.F32 R38, -RZ, R15.H0_H0 ;  /* 0x2000000fff267230 */ /* 0x000fe20000004100 */
[----:B------:R-:W2:Y:S01]  /*f040*/  S2R R8, SR_TID.X ;  /* 0x0000000000087919 */ /* 0x000ea20000002100 */
[----:B------:R-:W-:Y:S02]  /*f050*/  HADD2.F32 R36, -RZ, R0.H0_H0 ;  /* 0x20000000ff247230 */ /* 0x000fe40000004100 */
[----:B------:R-:W-:Y:S02]  /*f060*/  HADD2.F32 R39, -RZ, R20.H0_H0 ;  /* 0x20000014ff277230 */ /* 0x000fe40000004100 */
[----:B------:R-:W-:Y:S02]  /*f070*/  HADD2.F32 R37, -RZ, R12.H0_H0 ;  /* 0x2000000cff257230 */ /* 0x000fe40000004100 */
[----:B-1----:R-:W-:Y:S01]  /*f080*/  VIADD R5, R5, 0xffffff80 ;  /* 0xffffff8005057836 */ /* 0x002fe20000000000 */
[----:B--2---:R-:W-:-:S04]  /*f090*/  IADD3 R8, R8, -0x80, RZ ;  /* 0xffffff8008087810 */ /* 0x004fc80007ffe0ff */
[----:B------:R-:W-:Y:S02]  /*f0a0*/  SHF.R.S32.HI R4, RZ, 0x1f, R5 ;  /* 0x0000001fff047819 */ /* 0x000fe40000011405 */
[----:B------:R-:W-:Y:S02]  /*f0b0*/  SHF.R.S32.HI R10, RZ, 0x1f, R8 ;  /* 0x0000001fff0a7819 */ /* 0x000fe40000011408 */
[----:B------:R-:W-:Y:S02]  /*f0c0*/  LEA.HI R4, R4, R5, RZ, 0x3 ;  /* 0x0000000504047211 */ /* 0x000fe400078f18ff */
[----:B------:R-:W-:Y:S02]  /*f0d0*/  LEA.HI R10, R10, R8, RZ, 0x6 ;  /* 0x000000080a0a7211 */ /* 0x000fe400078f30ff */
[----:B------:R-:W-:-:S03]  /*f0e0*/  LOP3.LUT R4, R4, 0xfffffff8, RZ, 0xc0, !PT ;  /* 0xfffffff804047812 */ /* 0x000fc600078ec0ff */
[----:B------:R-:W-:Y:S02]  /*f0f0*/  IMAD.SHL.U32 R10, R10, 0x8, RZ ;  /* 0x000000080a0a7824 */ /* 0x000fe400078e00ff */
[----:B------:R-:W-:-:S03]  /*f100*/  IMAD.IADD R4, R5, 0x1, -R4 ;  /* 0x0000000105047824 */ /* 0x000fc600078e0a04 */
[----:B------:R-:W-:Y:S02]  /*f110*/  LOP3.LUT R10, R10, 0xfffffe00, RZ, 0xc0, !PT ;  /* 0xfffffe000a0a7812 */ /* 0x000fe400078ec0ff */
[----:B------:R-:W-:-:S04]  /*f120*/  LEA.HI R4, R3, R4, RZ, 0x1d ;  /* 0x0000000403047211 */ /* 0x000fc800078fe8ff */
[----:B------:R-:W-:Y:S01]  /*f130*/  SHF.R.S32.HI R7, RZ, 0x1f, R4 ;  /* 0x0000001fff077819 */ /* 0x000fe20000011404 */
[----:B------:R-:W-:-:S03]  /*f140*/  IMAD.SHL.U32 R5, R4, 0x8, RZ ;  /* 0x0000000804057824 */ /* 0x000fc600078e00ff */
[----:B------:R-:W-:Y:S02]  /*f150*/  LEA.HI R7, R7, R4, RZ, 0x3 ;  /* 0x0000000407077211 */ /* 0x000fe400078f18ff */
[----:B------:R-:W-:-:S03]  /*f160*/  LOP3.LUT R5, R5, 0x38, RZ, 0xc0, !PT ;  /* 0x0000003805057812 */ /* 0x000fc600078ec0ff */
[----:B------:R-:W-:Y:S01]  /*f170*/  IMAD.SHL.U32 R7, R7, 0x400, RZ ;  /* 0x0000040007077824 */ /* 0x000fe200078e00ff */
[----:B------:R-:W-:Y:S02]  /*f180*/  LOP3.LUT R5, R5, 0x1c0, R6, 0xf8, !PT ;  /* 0x000001c005057812 */ /* 0x000fe400078ef806 */
[----:B------:R-:W-:Y:S02]  /*f190*/  LOP3.LUT R6, R6, 0x1c0, RZ, 0xc0, !PT ;  /* 0x000001c006067812 */ /* 0x000fe400078ec0ff */
[----:B------:R-:W-:Y:S02]  /*f1a0*/  LOP3.LUT R8, R7, 0x7fffe000, RZ, 0xc0, !PT ;  /* 0x7fffe00007087812 */ /* 0x000fe400078ec0ff */
[----:B------:R-:W-:-:S04]  /*f1b0*/  SHF.R.U32.HI R6, RZ, 0x3, R6 ;  /* 0x00000003ff067819 */ /* 0x000fc80000011606 */
[----:B------:R-:W-:Y:S02]  /*f1c0*/  LOP3.LUT R9, R5, R6, RZ, 0x3c, !PT ;  /* 0x0000000605097212 */ /* 0x000fe400078e3cff */
        /* <DEDUP_REMOVED lines=13> */
[C---:B------:R-:W-:Y:S01]  /*f2a0*/  FMUL.FTZ R40, R32.reuse, R38 ;  /* 0x0000002620287220 */ /* 0x040fe20000410000 */
[-C--:B------:R-:W-:Y:S01]  /*f2b0*/  FMUL.FTZ R32, R32, R36.reuse ;  /* 0x0000002420207220 */ /* 0x080fe20000410000 */
[----:B------:R-:W-:Y:S01]  /*f2c0*/  FMUL.FTZ R41, R8, R39 ;  /* 0x0000002708297220 */ /* 0x000fe20000410000 */
[----:B------:R-:W-:Y:S02]  /*f2d0*/  HADD2.F32 R9, -RZ, R9.H1_H1 ;  /* 0x30000009ff097230 */ /* 0x000fe40000004100 */
[----:B------:R-:W-:Y:S01]  /*f2e0*/  FFMA.FTZ R40, R27, R36, -R40 ;  /* 0x000000241b287223 */ /* 0x000fe20000010828 */
[----:B------:R-:W-:-:S02]  /*f2f0*/  HADD2.F32 R36, -RZ, R15.H1_H1 ;  /* 0x3000000fff247230 */ /* 0x000fc40000004100 */
[----:B------:R-:W-:Y:S01]  /*f300*/  FFMA.FTZ R38, R27, R38, R32 ;  /* 0x000000261b267223 */ /* 0x000fe20000010020 */
[----:B------:R-:W-:Y:S02]  /*f310*/  HADD2.F32 R32, -RZ, R0.H1_H1 ;  /* 0x30000000ff207230 */ /* 0x000fe40000004100 */
[-C--:B------:R-:W-:Y:S01]  /*f320*/  FMUL.FTZ R27, R8, R37.reuse ;  /* 0x00000025081b7220 */ /* 0x080fe20000410000 */
[C---:B------:R-:W-:Y:S01]  /*f330*/  FFMA.FTZ R41, R4.reuse, R37, -R41 ;  /* 0x0000002504297223 */ /* 0x040fe20000010829 */
[C---:B------:R-:W-:Y:S01]  /*f340*/  FMUL.FTZ R42, R33.reuse, R36 ;  /* 0x00000024212a7220 */ /* 0x040fe20000410000 */
[----:B------:R-:W-:Y:S02]  /*f350*/  HADD2.F32 R8, -RZ, R20.H1_H1 ;  /* 0x30000014ff087230 */ /* 0x000fe40000004100 */
[-C--:B------:R-:W-:Y:S01]  /*f360*/  FMUL.FTZ R33, R33, R32.reuse ;  /* 0x0000002021217220 */ /* 0x080fe20000410000 */
[----:B------:R-:W-:Y:S01]  /*f370*/  FFMA.FTZ R39, R4, R39, R27 ;  /* 0x0000002704277223 */ /* 0x000fe2000001001b */
[----:B------:R-:W-:Y:S01]  /*f380*/  FFMA.FTZ R42, R29, R32, -R42 ;  /* 0x000000201d2a7223 */ /* 0x000fe2000001082a */
[----:B------:R-:W-:-:S02]  /*f390*/  HADD2.F32 R4, -RZ, R12.H1_H1 ;  /* 0x3000000cff047230 */ /* 0x000fc40000004100 */
[----:B------:R-:W-:Y:S01]  /*f3a0*/  FFMA.FTZ R36, R29, R36, R33 ;  /* 0x000000241d247223 */ /* 0x000fe20000010021 */
[----:B------:R-:W-:Y:S02]  /*f3b0*/  HADD2.F32 R34, -RZ, R10.H0_H0 ;  /* 0x2000000aff227230 */ /* 0x000fe40000004100 */
[C---:B------:R-:W-:Y:S01]  /*f3c0*/  FMUL.FTZ R32, R9.reuse, R8 ;  /* 0x0000000809207220 */ /* 0x040fe20000410000 */
[----:B------:R-:W-:Y:S02]  /*f3d0*/  HADD2.F32 R29, -RZ, R24.H0_H0 ;  /* 0x20000018ff1d7230 */ /* 0x000fe40000004100 */
[-C--:B------:R-:W-:Y:S01]  /*f3e0*/  FMUL.FTZ R44, R9, R4.reuse ;  /* 0x00000004092c7220 */ /* 0x080fe20000410000 */
[----:B------:R-:W-:Y:S02]  /*f3f0*/  HADD2.F32 R27, -RZ, R13.H0_H0 ;  /* 0x2000000dff1b7230 */ /* 0x000fe40000004100 */
[----:B------:R-:W-:Y:S01]  /*f400*/  FFMA.FTZ R37, R5, R4, -R32 ;  /* 0x0000000405257223 */ /* 0x000fe20000010820 */
[----:B------:R-:W-:-:S02]  /*f410*/  HADD2.F32 R10, -RZ, R10.H1_H1 ;  /* 0x3000000aff0a7230 */ /* 0x000fc40000004100 */
[C---:B------:R-:W-:Y:S01]  /*f420*/  FMUL.FTZ R45, R34.reuse, R29 ;  /* 0x0000001d222d7220 */ /* 0x040fe20000410000 */
[----:B------:R-:W-:Y:S02]  /*f430*/  HADD2.F32 R33, -RZ, R25.H0_H0 ;  /* 0x20000019ff217230 */ /* 0x000fe40000004100 */
[-C--:B------:R-:W-:Y:S01]  /*f440*/  FMUL.FTZ R34, R34, R27.reuse ;  /* 0x0000001b22227220 */ /* 0x080fe20000410000 */
[----:B------:R-:W-:Y:S02]  /*f450*/  HADD2.F32 R9, -RZ, R14.H0_H0 ;  /* 0x2000000eff097230 */ /* 0x000fe40000004100 */
[----:B------:R-:W-:Y:S01]  /*f460*/  FFMA.FTZ R43, R5, R8, R44 ;  /* 0x00000008052b7223 */ /* 0x000fe2000001002c */
[----:B------:R-:W-:Y:S01]  /*f470*/  FFMA.FTZ R45, R30, R27, -R45 ;  /* 0x0000001b1e2d7223 */ /* 0x000fe2000001082d */
[--C-:B------:R-:W-:Y:S02]  /*f480*/  HADD2.F32 R35, -RZ, R11.reuse.H0_H0 ;  /* 0x2000000bff237230 */ /* 0x100fe40000004100 */
[----:B------:R-:W-:Y:S01]  /*f490*/  FMUL.FTZ R5, R10, R33 ;  /* 0x000000210a057220 */ /* 0x000fe20000410000 */
[----:B------:R-:W-:Y:S01]  /*f4a0*/  FFMA.FTZ R34, R30, R29, R34 ;  /* 0x0000001d1e227223 */ /* 0x000fe20000010022 */
[----:B------:R-:W-:Y:S01]  /*f4b0*/  FMUL.FTZ R27, R10, R9 ;  /* 0x000000090a1b7220 */ /* 0x000fe20000410000 */
[----:B------:R-:W-:-:S02]  /*f4c0*/  HADD2.F32 R11, -RZ, R11.H1_H1 ;  /* 0x3000000bff0b7230 */ /* 0x000fc40000004100 */
[C---:B------:R-:W-:Y:S01]  /*f4d0*/  FFMA.FTZ R32, R6.reuse, R9, -R5 ;  /* 0x0000000906207223 */ /* 0x040fe20000010805 */
[----:B------:R-:W-:Y:S02]  /*f4e0*/  HADD2.F32 R10, -RZ, R24.H1_H1 ;  /* 0x30000018ff0a7230 */ /* 0x000fe40000004100 */
[----:B------:R-:W-:Y:S01]  /*f4f0*/  FFMA.FTZ R27, R6, R33, R27 ;  /* 0x00000021061b7223 */ /* 0x000fe2000001001b */
[----:B------:R-:W-:Y:S01]  /*f500*/  HADD2.F32 R30, -RZ, R25.H1_H1 ;  /* 0x30000019ff1e7230 */ /* 0x000fe20000004100 */
[----:B------:R-:W-:Y:S01]  /*f510*/  F2FP.F16.F32.PACK_AB R9, R43, R36 ;  /* 0x000000242b09723e */ /* 0x000fe200000000ff */
        /* <DEDUP_REMOVED lines=21> */
.L_x_6838:
[----:B------:R-:W-:Y:S05]  /*f670*/  BSYNC B1 ;  /* 0x0000000000017941 */ /* 0x000fea0003800000 */
.L_x_6837:
[----:B------:R-:W-:Y:S04]  /*f680*/  BSSY B1, `(.L_x_6839) ;  /* 0x0000067000017945 */ /* 0x000fe80003800000 */
[----:B------:R-:W-:Y:S05]  /*f690*/  @P2 BRA `(.L_x_6840) ;  /* 0x0000000400942947 */ /* 0x000fea0003800000 */
[----:B-1----:R-:W2:Y:S04]  /*f6a0*/  LDL R10, [R1+0x44] ;  /* 0x00004400010a7983 */ /* 0x002ea80000100800 */
[----:B------:R-:W3:Y:S01]  /*f6b0*/  LDL R46, [R1+0x84] ;  /* 0x00008400012e7983 */ /* 0x000ee20000100800 */
[----:B------:R-:W1:Y:S01]  /*f6c0*/  S2R R5, SR_TID.X ;  /* 0x0000000000057919 */ /* 0x000e620000002100 */
[C---:B------:R-:W-:Y:S02]  /*f6d0*/  VIADD R6, R22.reuse, 0x20 ;  /* 0x0000002016067836 */ /* 0x040fe40000000000 */
[----:B------:R-:W-:Y:S02]  /*f6e0*/  VIADD R8, R22, 0x20 ;  /* 0x0000002016087836 */ /* 0x000fe40000000000 */
[----:B------:R-:W-:-:S02]  /*f6f0*/  IMAD.SHL.U32 R6, R6, 0x40, RZ ;  /* 0x0000004006067824 */ /* 0x000fc400078e00ff */
[----:B-1----:R-:W-:-:S05]  /*f700*/  VIADD R5, R5, 0xffffff80 ;  /* 0xffffff8005057836 */ /* 0x002fca0000000000 */
[----:B------:R-:W-:-:S04]  /*f710*/  SHF.R.S32.HI R4, RZ, 0x1f, R5 ;  /* 0x0000001fff047819 */ /* 0x000fc80000011405 */
[----:B------:R-:W-:-:S04]  /*f720*/  LEA.HI R4, R4, R5, RZ, 0x3 ;  /* 0x0000000504047211 */ /* 0x000fc800078f18ff */
[----:B------:R-:W-:-:S04]  /*f730*/  LOP3.LUT R4, R4, 0xfffffff8, RZ, 0xc0, !PT ;  /* 0xfffffff804047812 */ /* 0x000fc800078ec0ff */
[----:B------:R-:W-:-:S04]  /*f740*/  IADD3 R4, R5, -R4, RZ ;  /* 0x8000000405047210 */ /* 0x000fc80007ffe0ff */
[----:B------:R-:W-:Y:S02]  /*f750*/  LEA.HI R4, R3, R4, RZ, 0x1d ;  /* 0x0000000403047211 */ /* 0x000fe400078fe8ff */
[----:B------:R-:W-:Y:S02]  /*f760*/  SHF.L.U32 R8, R8, 0x6, RZ ;  /* 0x0000000608087819 */ /* 0x000fe400000006ff */
[----:B------:R-:W-:Y:S01]  /*f770*/  SHF.R.S32.HI R7, RZ, 0x1f, R4 ;  /* 0x0000001fff077819 */ /* 0x000fe20000011404 */
[----:B------:R-:W-:Y:S01]  /*f780*/  IMAD.SHL.U32 R5, R4, 0x8, RZ ;  /* 0x0000000804057824 */ /* 0x000fe200078e00ff */
[----:B------:R-:W-:Y:S02]  /*f790*/  LOP3.LUT R8, R8, 0x1c0, RZ, 0xc0, !PT ;  /* 0x000001c008087812 */ /* 0x000fe400078ec0ff */
[----:B------:R-:W-:Y:S02]  /*f7a0*/  LEA.HI R7, R7, R4, RZ, 0x3 ;  /* 0x0000000407077211 */ /* 0x000fe400078f18ff */
[----:B------:R-:W-:-:S02]  /*f7b0*/  LOP3.LUT R6, R6, 0x1c0, RZ, 0xc0, !PT ;  /* 0x000001c006067812 */ /* 0x000fc400078ec0ff */
[----:B------:R-:W-:Y:S01]  /*f7c0*/  LOP3.LUT R4, R8, 0x38, R5, 0xf8, !PT ;  /* 0x0000003808047812 */ /* 0x000fe200078ef805 */
[----:B------:R-:W-:Y:S01]  /*f7d0*/  IMAD.SHL.U32 R7, R7, 0x400, RZ ;  /* 0x0000040007077824 */ /* 0x000fe200078e00ff */
[----:B------:R-:W-:-:S04]  /*f7e0*/  SHF.R.U32.HI R6, RZ, 0x3, R6 ;  /* 0x00000003ff067819 */ /* 0x000fc80000011606 */
[----:B------:R-:W-:Y:S02]  /*f7f0*/  LOP3.LUT R8, R4, R6, RZ, 0x3c, !PT ;  /* 0x0000000604087212 */ /* 0x000fe400078e3cff */
[----:B------:R-:W-:Y:S01]  /*f800*/  LOP3.LUT R9, R7, 0x7fffe000, RZ, 0xc0, !PT ;  /* 0x7fffe00007097812 */ /* 0x000fe200078ec0ff */
[--C-:B------:R-:W-:Y:S02]  /*f810*/  HADD2.F32 R38, -RZ, R15.reuse.H0_H0 ;  /* 0x2000000fff267230 */ /* 0x100fe40000004100 */
[----:B------:R-:W-:Y:S02]  /*f820*/  HADD2.F32 R36, -RZ, R0.H0_H0 ;  /* 0x20000000ff247230 */ /* 0x000fe40000004100 */
[----:B------:R-:W-:Y:S02]  /*f830*/  HADD2.F32 R40, -RZ, R20.H0_H0 ;  /* 0x20000014ff287230 */ /* 0x000fe40000004100 */
[----:B------:R-:W-:Y:S02]  /*f840*/  HADD2.F32 R43, -RZ, R15.H1_H1 ;  /* 0x3000000fff2b7230 */ /* 0x000fe40000004100 */
[----:B------:R-:W-:-:S02]  /*f850*/  HADD2.F32 R41, -RZ, R0.H1_H1 ;  /* 0x30000000ff297230 */ /* 0x000fc40000004100 */
[----:B------:R-:W-:Y:S02]  /*f860*/  HADD2.F32 R45, -RZ, R20.H1_H1 ;  /* 0x30000014ff2d7230 */ /* 0x000fe40000004100 */
[----:B------:R-:W-:Y:S02]  /*f870*/  HADD2.F32 R44, -RZ, R25.H0_H0 ;  /* 0x20000019ff2c7230 */ /* 0x000fe40000004100 */
[----:B------:R-:W-:Y:S01]  /*f880*/  HADD2.F32 R42, -RZ, R14.H0_H0 ;  /* 0x2000000eff2a7230 */ /* 0x000fe20000004100 */
[----:B--2---:R-:W-:Y:S01]  /*f890*/  IADD3 R9, R8, R9, R10 ;  /* 0x0000000908097210 */ /* 0x004fe20007ffe00a */
[----:B---3--:R-:W1:Y:S04]  /*f8a0*/  LDS.128 R4, [R46] ;  /* 0x000000002e047984 */ /* 0x008e680000000c00 */
[----:B------:R-:W-:-:S05]  /*f8b0*/  IMAD R21, R9, 0x2, R2 ;  /* 0x0000000209157824 */ /* 0x000fca00078e0202 */
[----:B------:R-:W2:Y:S01]  /*f8c0*/  LDS.128 R8, [R21+0x16400] ;  /* 0x0164000015087984 */ /* 0x000ea20000000c00 */
[----:B-1----:R-:W-:Y:S02]  /*f8d0*/  HADD2.F32 R26, -RZ, R4.H0_H0 ;  /* 0x20000004ff1a7230 */ /* 0x002fe40000004100 */
[--C-:B--2---:R-:W-:Y:S02]  /*f8e0*/  HADD2.F32 R31, -RZ, R8.reuse.H0_H0 ;  /* 0x20000008ff1f7230 */ /* 0x104fe40000004100 */
[----:B------:R-:W-:-:S03]  /*f8f0*/  HADD2.F32 R8, -RZ, R8.H1_H1 ;  /* 0x30000008ff087230 */ /* 0x000fc60000004100 */
[-C--:B------:R-:W-:Y:S01]  /*f900*/  FMUL.FTZ R35, R38, R31.reuse ;  /* 0x0000001f26237220 */ /* 0x080fe20000410000 */
[C---:B------:R-:W-:Y:S01]  /*f910*/  FMUL.FTZ R31, R36.reuse, R31 ;  /* 0x0000001f241f7220 */ /* 0x040fe20000410000 */
[----:B------:R-:W-:Y:S02]  /*f920*/  HADD2.F32 R4, -RZ, R4.H1_H1 ;  /* 0x30000004ff047230 */ /* 0x000fe40000004100 */
[----:B------:R-:W-:Y:S01]  /*f930*/  FFMA.FTZ R35, R36, R26, -R35 ;  /* 0x0000001a24237223 */ /* 0x000fe20000010823 */
[----:B------:R-:W-:Y:S02]  /*f940*/  HADD2.F32 R36, -RZ, R12.H0_H0 ;  /* 0x2000000cff247230 */ /* 0x000fe40000004100 */
[----:B------:R-:W-:Y:S01]  /*f950*/  FMUL.FTZ R37, R40, R8 ;  /* 0x0000000828257220 */ /* 0x000fe20000410000 */
[----:B------:R-:W-:Y:S02]  /*f960*/  HADD2.F32 R32, -RZ, R9.H0_H0 ;  /* 0x20000009ff207230 */ /* 0x000fe40000004100 */
[----:B0-----:R-:W-:-:S02]  /*f970*/  HADD2.F32 R27, -RZ, R5.H0_H0 ;  /* 0x20000005ff1b7230 */ /* 0x001fc40000004100 */
[C---:B------:R-:W-:Y:S01]  /*f980*/  FMUL.FTZ R39, R36.reuse, R8 ;  /* 0x0000000824277220 */ /* 0x040fe20000410000 */
[----:B------:R-:W-:Y:S01]  /*f990*/  FFMA.FTZ R8, R36, R4, -R37 ;  /* 0x0000000424087223 */ /* 0x000fe20000010825 */
[----:B------:R-:W-:Y:S02]  /*f9a0*/  HADD2.F32 R9, -RZ, R9.H1_H1 ;  /* 0x30000009ff097230 */ /* 0x000fe40000004100 */
[----:B------:R-:W-:Y:S01]  /*f9b0*/  FMUL.FTZ R36, R43, R32 ;  /* 0x000000202b247220 */ /* 0x000fe20000410000 */
[----:B------:R-:W-:Y:S02]  /*f9c0*/  HADD2.F32 R37, -RZ, R12.H1_H1 ;  /* 0x3000000cff257230 */ /* 0x000fe40000004100 */
[----:B------:R-:W-:Y:S01]  /*f9d0*/  FFMA.FTZ R31, R38, R26, R31 ;  /* 0x0000001a261f7223 */ /* 0x000fe2000001001f */
[----:B------:R-:W-:Y:S02]  /*f9e0*/  HADD2.F32 R5, -RZ, R5.H1_H1 ;  /* 0x30000005ff057230 */ /* 0x000fe40000004100 */
[C---:B------:R-:W-:Y:S01]  /*f9f0*/  FMUL.FTZ R32, R41.reuse, R32 ;  /* 0x0000002029207220 */ /* 0x040fe20000410000 */
[----:B------:R-:W-:Y:S01]  /*fa00*/  FFMA.FTZ R26, R40, R4, R39 ;  /* 0x00000004281a7223 */ /* 0x000fe20000010027 */
[----:B------:R-:W-:Y:S01]  /*fa10*/  FFMA.FTZ R36, R41, R27, -R36 ;  /* 0x0000001b29247223 */ /* 0x000fe20000010824 */
[----:B------:R-:W-:-:S02]  /*fa20*/  HADD2.F32 R33, -RZ, R10.H0_H0 ;  /* 0x2000000aff217230 */ /* 0x000fc40000004100 */
[-C--:B------:R-:W-:Y:S01]  /*fa30*/  FMUL.FTZ R4, R45, R9.reuse ;  /* 0x000000092d047220 */ /* 0x080fe20000410000 */
[----:B------:R-:W-:Y:S02]  /*fa40*/  HADD2.F32 R39, -RZ, R13.H0_H0 ;  /* 0x2000000dff277230 */ /* 0x000fe40000004100 */
[----:B------:R-:W-:Y:S02]  /*fa50*/  HADD2.F32 R41, -RZ, R24.H0_H0 ;  /* 0x20000018ff297230 */ /* 0x000fe40000004100 */
[C---:B------:R-:W-:Y:S01]  /*fa60*/  FMUL.FTZ R38, R37.reuse, R9 ;  /* 0x0000000925267220 */ /* 0x040fe20000410000 */
[----:B------:R-:W-:Y:S02]  /*fa70*/  HADD2.F32 R10, -RZ, R10.H1_H1 ;  /* 0x3000000aff0a7230 */ /* 0x000fe40000004100 */
[----:B------:R-:W-:Y:S01]  /*fa80*/  FFMA.FTZ R9, R37, R5, -R4 ;  /* 0x0000000525097223 */ /* 0x000fe20000010804 */
[--C-:B------:R-:W-:Y:S02]  /*fa90*/  HADD2.F32 R29, -RZ, R6.reuse.H0_H0 ;  /* 0x20000006ff1d7230 */ /* 0x100fe40000004100 */
[----:B------:R-:W-:Y:S01]  /*faa0*/  FFMA.FTZ R32, R43, R27, R32 ;  /* 0x0000001b2b207223 */ /* 0x000fe20000010020 */
[-C--:B------:R-:W-:Y:S01]  /*fab0*/  FMUL.FTZ R4, R41, R33.reuse ;  /* 0x0000002129047220 */ /* 0x080fe20000410000 */
[----:B------:R-:W-:Y:S01]  /*fac0*/  FMUL.FTZ R40, R39, R33 ;  /* 0x0000002127287220 */ /* 0x000fe20000410000 */
[----:B------:R-:W-:-:S02]  /*fad0*/  HADD2.F32 R6, -RZ, R6.H1_H1 ;  /* 0x30000006ff067230 */ /* 0x000fc40000004100 */
[----:B------:R-:W-:Y:S01]  /*fae0*/  FFMA.FTZ R27, R45, R5, R38 ;  /* 0x000000052d1b7223 */ /* 0x000fe20000010026 */
[-C--:B------:R-:W-:Y:S01]  /*faf0*/  FMUL.FTZ R5, R44, R10.reuse ;  /* 0x0000000a2c057220 */ /* 0x080fe20000410000 */
[-C--:B------:R-:W-:Y:S01]  /*fb00*/  FFMA.FTZ R33, R39, R29.reuse, -R4 ;  /* 0x0000001d27217223 */ /* 0x080fe20000010804 */
[----:B------:R-:W-:Y:S01]  /*fb10*/  FFMA.FTZ R40, R41, R29, R40 ;  /* 0x0000001d29287223 */ /* 0x000fe20000010028 */
[C---:B------:R-:W-:Y:S01]  /*fb20*/  FMUL.FTZ R29, R42.reuse, R10 ;  /* 0x0000000a2a1d7220 */ /* 0x040fe20000410000 */
[----:B------:R-:W-:Y:S01]  /*fb30*/  FFMA.FTZ R10, R42, R6, -R5 ;  /* 0x000000062a0a7223 */ /* 0x000fe20000010805 */
[----:B------:R-:W-:Y:S02]  /*fb40*/  HADD2.F32 R34, -RZ, R11.H0_H0 ;  /* 0x2000000bff227230 */ /* 0x000fe40000004100 */
[----:B------:R-:W-:Y:S02]  /*fb50*/  HADD2.F32 R42, -RZ, R24.H1_H1 ;  /* 0x30000018ff2a7230 */ /* 0x000fe40000004100 */
[----:B------:R-:W-:-:S02]  /*fb60*/  HADD2.F32 R38, -RZ, R13.H1_H1 ;  /* 0x3000000dff267230 */ /* 0x000fc40000004100 */
[----:B------:R-:W-:Y:S02]  /*fb70*/  HADD2.F32 R11, -RZ, R11.H1_H1 ;  /* 0x3000000bff0b7230 */ /* 0x000fe40000004100 */
[----:B------:R-:W-:Y:S02]  /*fb80*/  HADD2.F32 R41, -RZ, R25.H1_H1 ;  /* 0x30000019ff297230 */ /* 0x000fe40000004100 */
[----:B------:R-:W-:Y:S02]  /*fb90*/  HADD2.F32 R39, -RZ, R14.H1_H1 ;  /* 0x3000000eff277230 */ /* 0x000fe40000004100 */
[-C--:B------:R-:W-:Y:S01]  /*fba0*/  FMUL.FTZ R5, R42, R34.reuse ;  /* 0x000000222a057220 */ /* 0x080fe20000410000 */
[--C-:B------:R-:W-:Y:S02]  /*fbb0*/  HADD2.F32 R30, -RZ, R7.reuse.H0_H0 ;  /* 0x20000007ff1e7230 */ /* 0x100fe40000004100 */
[----:B------:R-:W-:Y:S01]  /*fbc0*/  FMUL.FTZ R37, R38, R34 ;  /* 0x0000002226257220 */ /* 0x000fe20000410000 */
[----:B------:R-:W-:-:S02]  /*fbd0*/  HADD2.F32 R7, -RZ, R7.H1_H1 ;  /* 0x30000007ff077230 */ /* 0x000fc40000004100 */
[----:B------:R-:W-:Y:S01]  /*fbe0*/  FFMA.FTZ R29, R44, R6, R29 ;  /* 0x000000062c1d7223 */ /* 0x000fe2000001001d */
[-C--:B------:R-:W-:Y:S01]  /*fbf0*/  FMUL.FTZ R4, R41, R11.reuse ;  /* 0x0000000b29047220 */ /* 0x080fe20000410000 */
[C---:B------:R-:W-:Y:S01]  /*fc00*/  FMUL.FTZ R6, R39.reuse, R11 ;  /* 0x0000000b27067220 */ /* 0x040fe20000410000 */
[-C--:B------:R-:W-:Y:S01]  /*fc10*/  FFMA.FTZ R11, R38, R30.reuse, -R5 ;  /* 0x0000001e260b7223 */ /* 0x080fe20000010805 */
[----:B------:R-:W-:Y:S01]  /*fc20*/  FFMA.FTZ R37, R42, R30, R37 ;  /* 0x0000001e2a257223 */ /* 0x000fe20000010025 */
[-C--:B------:R-:W-:Y:S01]  /*fc30*/  FFMA.FTZ R30, R39, R7.reuse, -R4 ;  /* 0x00000007271e7223 */ /* 0x080fe20000010804 */
[----:B------:R-:W-:Y:S01]  /*fc40*/  FFMA.FTZ R34, R41, R7, R6 ;  /* 0x0000000729227223 */ /* 0x000fe20000010006 */
        /* <DEDUP_REMOVED lines=8> */
[----:B------:R2:W-:Y:S04]  /*fcd0*/  STS.128 [R46], R4 ;  /* 0x000000042e007388 */ /* 0x0005e80000000c00 */
[----:B------:R2:W-:Y:S02]  /*fce0*/  STS.128 [R21+0x16400], R8 ;  /* 0x0164000815007388 */ /* 0x0005e40000000c00 */
.L_x_6840:
[----:B------:R-:W-:Y:S05]  /*fcf0*/  BSYNC B1 ;  /* 0x0000000000017941 */ /* 0x000fea0003800000 */
.L_x_6839:
[----:B------:R-:W-:Y:S04]  /*fd00*/  BSSY B1, `(.L_x_6841) ;  /* 0x0000067000017945 */ /* 0x000fe80003800000 */
[----:B------:R-:W-:Y:S05]  /*fd10*/  @P1 BRA `(.L_x_6842) ;  /* 0x0000000400941947 */ /* 0x000fea0003800000 */
[----:B-12---:R-:W2:Y:S04]  /*fd20*/  LDL R10, [R1+0x40] ;  /* 0x00004000010a7983 */ /* 0x006ea80000100800 */
        /* <DEDUP_REMOVED lines=8> */
[----:B------:R-:W-:-:S05]  /*fdb0*/  LOP3.LUT R4, R4, 0xfffffff8, RZ, 0xc0, !PT ;  /* 0xfffffff804047812 */ /* 0x000fca00078ec0ff */
[----:B------:R-:W-:Y:S02]  /*fdc0*/  IMAD.IADD R4, R5, 0x1, -R4 ;  /* 0x0000000105047824 */ /* 0x000fe400078e0a04 */
[----:B------:R-:W-:-:S03]  /*fdd0*/  IMAD.SHL.U32 R8, R8, 0x40, RZ ;  /* 0x0000004008087824 */ /* 0x000fc600078e00ff */
[----:B------:R-:W-:-:S04]  /*fde0*/  LEA.HI R4, R3, R4, RZ, 0x1d ;  /* 0x0000000403047211 */ /* 0x000fc800078fe8ff */
[----:B------:R-:W-:Y:S02]  /*fdf0*/  SHF.R.S32.HI R7, RZ, 0x1f, R4 ;  /* 0x0000001fff077819 */ /* 0x000fe40000011404 */
[----:B------:R-:W-:Y:S02]  /*fe00*/  SHF.L.U32 R5, R4, 0x3, RZ ;  /* 0x0000000304057819 */ /* 0x000fe400000006ff */
[----:B------:R-:W-:Y:S02]  /*fe10*/  LOP3.LUT R8, R8, 0x1c0, RZ, 0xc0, !PT ;  /* 0x000001c008087812 */ /* 0x000fe400078ec0ff */
[----:B------:R-:W-:Y:S02]  /*fe20*/  LOP3.LUT R6, R6, 0x1c0, RZ, 0xc0, !PT ;  /* 0x000001c006067812 */ /* 0x000fe400078ec0ff */
[----:B------:R-:W-:Y:S02]  /*fe30*/  LEA.HI R7, R7, R4, RZ, 0x3 ;  /* 0x0000000407077211 */ /* 0x000fe400078f18ff */
[----:B------:R-:W-:-:S02]  /*fe40*/  SHF.R.U32.HI R6, RZ, 0x3, R6 ;  /* 0x00000003ff067819 */ /* 0x000fc40000011606 */
[----:B------:R-:W-:Y:S02]  /*fe50*/  LOP3.LUT R4, R8, 0x38, R5, 0xf8, !PT ;  /* 0x0000003808047812 */ /* 0x000fe400078ef805 */
[----:B------:R-:W-:Y:S02]  /*fe60*/  SHF.L.U32 R7, R7, 0xa, RZ ;  /* 0x0000000a07077819 */ /* 0x000fe400000006ff */
[----:B------:R-:W-:Y:S02]  /*fe70*/  LOP3.LUT R8, R4, R6, RZ, 0x3c, !PT ;  /* 0x0000000604087212 */ /* 0x000fe400078e3cff */
[----:B------:R-:W-:Y:S01]  /*fe80*/  LOP3.LUT R9, R7, 0x7fffe000, RZ, 0xc0, !PT ;  /* 0x7fffe00007097812 */ /* 0x000fe200078ec0ff */
[----:B------:R-:W-:Y:S02]  /*fe90*/  HADD2.F32 R38, -RZ, R15.H0_H0 ;  /* 0x2000000fff267230 */ /* 0x000fe40000004100 */
[----:B------:R-:W-:Y:S02]  /*fea0*/  HADD2.F32 R36, -RZ, R0.H0_H0 ;  /* 0x20000000ff247230 */ /* 0x000fe40000004100 */
[----:B------:R-:W-:-:S02]  /*feb0*/  HADD2.F32 R40, -RZ, R20.H0_H0 ;  /* 0x20000014ff287230 */ /* 0x000fc40000004100 */
[----:B------:R-:W-:Y:S02]  /*fec0*/  HADD2.F32 R43, -RZ, R15.H1_H1 ;  /* 0x3000000fff2b7230 */ /* 0x000fe40000004100 */
[----:B------:R-:W-:Y:S02]  /*fed0*/  HADD2.F32 R41, -RZ, R0.H1_H1 ;  /* 0x30000000ff297230 */ /* 0x000fe40000004100 */
        /* <DEDUP_REMOVED lines=73> */
.L_x_6842:
[----:B------:R-:W-:Y:S05]  /*10370*/  BSYNC B1 ;  /* 0x0000000000017941 */ /* 0x000fea0003800000 */
.L_x_6841:
[----:B------:R-:W-:Y:S05]  /*10380*/  @P0 BRA `(.L_x_6829) ;  /* 0x0000000400940947 */ /* 0x000fea0003800000 */
[----:B-123--:R-:W2:Y:S04]  /*10390*/  LDL R9, [R1+0x3c] ;  /* 0x00003c0001097983 */ /* 0x00eea80000100800 */
[----:B------:R-:W3:Y:S01]  /*103a0*/  LDL R42, [R1+0x7c] ;  /* 0x00007c00012a7983 */ /* 0x000ee20000100800 */
[----:B------:R-:W1:Y:S01]  /*103b0*/  S2R R5, SR_TID.X ;  /* 0x0000000000057919 */ /* 0x000e620000002100 */
[----:B------:R-:W-:Y:S02]  /*103c0*/  VIADD R7, R22, 0x60 ;  /* 0x0000006016077836 */ /* 0x000fe40000000000 */
[----:B-1----:R-:W-:-:S05]  /*103d0*/  VIADD R5, R5, 0xffffff80 ;  /* 0xffffff8005057836 */ /* 0x002fca0000000000 */
[----:B------:R-:W-:-:S04]  /*103e0*/  SHF.R.S32.HI R4, RZ, 0x1f, R5 ;  /* 0x0000001fff047819 */ /* 0x000fc80000011405 */
[----:B------:R-:W-:-:S04]  /*103f0*/  LEA.HI R4, R4, R5, RZ, 0x3 ;  /* 0x0000000504047211 */ /* 0x000fc800078f18ff */
[----:B------:R-:W-:-:S05]  /*10400*/  LOP3.LUT R4, R4, 0xfffffff8, RZ, 0xc0, !PT ;  /* 0xfffffff804047812 */ /* 0x000fca00078ec0ff */
[----:B------:R-:W-:Y:S01]  /*10410*/  IMAD.IADD R4, R5, 0x1, -R4 ;  /* 0x0000000105047824 */ /* 0x000fe200078e0a04 */
[----:B------:R-:W-:-:S04]  /*10420*/  IADD3 R5, R22, 0x60, RZ ;  /* 0x0000006016057810 */ /* 0x000fc80007ffe0ff */
[----:B------:R-:W-:Y:S01]  /*10430*/  LEA.HI R3, R3, R4, RZ, 0x1d ;  /* 0x0000000403037211 */ /* 0x000fe200078fe8ff */
[----:B------:R-:W-:Y:S02]  /*10440*/  IMAD.SHL.U32 R5, R5, 0x40, RZ ;  /* 0x0000004005057824 */ /* 0x000fe400078e00ff */
[----:B------:R-:W-:Y:S01]  /*10450*/  IMAD.SHL.U32 R7, R7, 0x40, RZ ;  /* 0x0000004007077824 */ /* 0x000fe200078e00ff */
[----:B------:R-:W-:Y:S01]  /*10460*/  SHF.R.S32.HI R6, RZ, 0x1f, R3 ;  /* 0x0000001fff067819 */ /* 0x000fe20000011403 */
[----:B------:R-:W-:Y:S01]  /*10470*/  IMAD.SHL.U32 R4, R3, 0x8, RZ ;  /* 0x0000000803047824 */ /* 0x000fe200078e00ff */
[----:B------:R-:W-:Y:S02]  /*10480*/  LOP3.LUT R5, R5, 0x1c0, RZ, 0xc0, !PT ;  /* 0x000001c005057812 */ /* 0x000fe400078ec0ff */
[----:B------:R-:W-:Y:S02]  /*10490*/  LEA.HI R6, R6, R3, RZ, 0x3 ;  /* 0x0000000306067211 */ /* 0x000fe400078f18ff */
[----:B------:R-:W-:-:S02]  /*104a0*/  LOP3.LUT R7, R7, 0x1c0, RZ, 0xc0, !PT ;  /* 0x000001c007077812 */ /* 0x000fc400078ec0ff */
[----:B------:R-:W-:Y:S01]  /*104b0*/  SHF.R.U32.HI R5, RZ, 0x3, R5 ;  /* 0x00000003ff057819 */ /* 0x000fe20000011605 */
[----:B------:R-:W-:Y:S01]  /*104c0*/  IMAD.SHL.U32 R6, R6, 0x400, RZ ;  /* 0x0000040006067824 */ /* 0x000fe200078e00ff */
[----:B------:R-:W-:-:S04]  /*104d0*/  LOP3.LUT R3, R7, 0x38, R4, 0xf8, !PT ;  /* 0x0000003807037812 */ /* 0x000fc800078ef804 */
[----:B------:R-:W-:Y:S02]  /*104e0*/  LOP3.LUT R3, R3, R5, RZ, 0x3c, !PT ;  /* 0x0000000503037212 */ /* 0x000fe400078e3cff */
[----:B------:R-:W-:Y:S01]  /*104f0*/  LOP3.LUT R8, R6, 0x7fffe000, RZ, 0xc0, !PT ;  /* 0x7fffe00006087812 */ /* 0x000fe200078ec0ff */
[--C-:B------:R-:W-:Y:S02]  /*10500*/  HADD2.F32 R37, -RZ, R15.reuse.H0_H0 ;  /* 0x2000000fff257230 */ /* 0x100fe40000004100 */
[----:B------:R-:W-:Y:S02]  /*10510*/  HADD2.F32 R35, -RZ, R0.H0_H0 ;  /* 0x20000000ff237230 */ /* 0x000fe40000004100 */
[----:B------:R-:W-:Y:S02]  /*10520*/  HADD2.F32 R38, -RZ, R20.H0_H0 ;  /* 0x20000014ff267230 */ /* 0x000fe40000004100 */
[----:B------:R-:W-:Y:S02]  /*10530*/  HADD2.F32 R36, -RZ, R12.H0_H0 ;  /* 0x2000000cff247230 */ /* 0x000fe40000004100 */
[----:B------:R-:W-:-:S02]  /*10540*/  HADD2.F32 R40, -RZ, R15.H1_H1 ;  /* 0x3000000fff287230 */ /* 0x000fc40000004100 */
[----:B------:R-:W-:Y:S02]  /*10550*/  HADD2.F32 R0, -RZ, R0.H1_H1 ;  /* 0x30000000ff007230 */ /* 0x000fe40000004100 */
[----:B------:R-:W-:Y:S02]  /*10560*/  HADD2.F32 R41, -RZ, R20.H1_H1 ;  /* 0x30000014ff297230 */ /* 0x000fe40000004100 */
[----:B------:R-:W-:Y:S02]  /*10570*/  HADD2.F32 R43, -RZ, R24.H0_H0 ;  /* 0x20000018ff2b7230 */ /* 0x000fe40000004100 */
[----:B------:R-:W-:Y:S01]  /*10580*/  HADD2.F32 R39, -RZ, R13.H0_H0 ;  /* 0x2000000dff277230 */ /* 0x000fe20000004100 */
[----:B--2---:R-:W-:-:S04]  /*10590*/  IADD3 R3, R3, R8, R9 ;  /* 0x0000000803037210 */ /* 0x004fc80007ffe009 */
[----:B------:R-:W-:Y:S01]  /*105a0*/  LEA R3, R3, R2, 0x1 ;  /* 0x0000000203037211 */ /* 0x000fe200078e08ff */
[----:B---3--:R-:W-:Y:S04]  /*105b0*/  LDS.128 R4, [R42] ;  /* 0x000000002a047984 */ /* 0x008fe80000000c00 */
[----:B------:R-:W1:Y:S02]  /*105c0*/  LDS.128 R8, [R3+0x16400] ;  /* 0x0164000003087984 */ /* 0x000e640000000c00 */
[----:B-1----:R-:W-:Y:S02]  /*105d0*/  HADD2.F32 R30, -RZ, R8.H0_H0 ;  /* 0x20000008ff1e7230 */ /* 0x002fe40000004100 */
[----:B------:R-:W-:Y:S02]  /*105e0*/  HADD2.F32 R21, -RZ, R4.H0_H0 ;  /* 0x20000004ff157230 */ /* 0x000fe40000004100 */
[----:B------:R-:W-:-:S02]  /*105f0*/  HADD2.F32 R8, -RZ, R8.H1_H1 ;  /* 0x30000008ff087230 */ /* 0x000fc40000004100 */
[-C--:B------:R-:W-:Y:S01]  /*10600*/  FMUL.FTZ R34, R37, R30.reuse ;  /* 0x0000001e25227220 */ /* 0x080fe20000410000 */
[----:B------:R-:W-:Y:S02]  /*10610*/  HADD2.F32 R31, -RZ, R9.H0_H0 ;  /* 0x20000009ff1f7230 */ /* 0x000fe40000004100 */
[C---:B------:R-:W-:Y:S01]  /*10620*/  FMUL.FTZ R30, R35.reuse, R30 ;  /* 0x0000001e231e7220 */ /* 0x040fe20000410000 */
[----:B------:R-:W-:Y:S02]  /*10630*/  HADD2.F32 R4, -RZ, R4.H1_H1 ;  /* 0x30000004ff047230 */ /* 0x000fe40000004100 */
[-C--:B------:R-:W-:Y:S01]  /*10640*/  FFMA.FTZ R34, R35, R21.reuse, -R34 ;  /* 0x0000001523227223 */ /* 0x080fe20000010822 */
[----:B------:R-:W-:Y:S02]  /*10650*/  HADD2.F32 R26, -RZ, R5.H0_H0 ;  /* 0x20000005ff1a7230 */ /* 0x000fe40000004100 */
[----:B------:R-:W-:Y:S01]  /*10660*/  FFMA.FTZ R30, R37, R21, R30 ;  /* 0x00000015251e7223 */ /* 0x000fe2000001001e */
[----:B------:R-:W-:-:S02]  /*10670*/  HADD2.F32 R9, -RZ, R9.H1_H1 ;  /* 0x30000009ff097230 */ /* 0x000fc40000004100 */
[-C--:B------:R-:W-:Y:S01]  /*10680*/  FMUL.FTZ R15, R38, R8.reuse ;  /* 0x00000008260f7220 */ /* 0x080fe20000410000 */
[----:B------:R-:W-:Y:S01]  /*10690*/  FMUL.FTZ R21, R36, R8 ;  /* 0x0000000824157220 */ /* 0x000fe20000410000 */
[-C--:B------:R-:W-:Y:S01]  /*106a0*/  FMUL.FTZ R35, R40, R31.reuse ;  /* 0x0000001f28237220 */ /* 0x080fe20000410000 */
[----:B------:R-:W-:Y:S02]  /*106b0*/  HADD2.F32 R37, -RZ, R12.H1_H1 ;  /* 0x3000000cff257230 */ /* 0x000fe40000004100 */
[-C--:B------:R-:W-:Y:S01]  /*106c0*/  FFMA.FTZ R15, R36, R4.reuse, -R15 ;  /* 0x00000004240f7223 */ /* 0x080fe2000001080f */
[--C-:B------:R-:W-:Y:S02]  /*106d0*/  HADD2.F32 R32, -RZ, R10.reuse.H0_H0 ;  /* 0x2000000aff207230 */ /* 0x100fe40000004100 */
[----:B------:R-:W-:Y:S01]  /*106e0*/  FMUL.FTZ R31, R0, R31 ;  /* 0x0000001f001f7220 */ /* 0x000fe20000410000 */
[----:B------:R-:W-:Y:S02]  /*106f0*/  HADD2.F32 R5, -RZ, R5.H1_H1 ;  /* 0x30000005ff057230 */ /* 0x000fe40000004100 */
[----:B------:R-:W-:Y:S01]  /*10700*/  FFMA.FTZ R21, R38, R4, R21 ;  /* 0x0000000426157223 */ /* 0x000fe20000010015 */
[----:B------:R-:W-:Y:S01]  /*10710*/  FFMA.FTZ R35, R0, R26, -R35 ;  /* 0x0000001a00237223 */ /* 0x000fe20000010823 */
[----:B------:R-:W-:-:S02]  /*10720*/  HADD2.F32 R10, -RZ, R10.H1_H1 ;  /* 0x3000000aff0a7230 */ /* 0x000fc40000004100 */
[-C--:B------:R-:W-:Y:S01]  /*10730*/  FMUL.FTZ R0, R41, R9.reuse ;  /* 0x0000000929007220 */ /* 0x080fe20000410000 */
[----:B------:R-:W-:Y:S01]  /*10740*/  FMUL.FTZ R4, R37, R9 ;  /* 0x0000000925047220 */ /* 0x000fe20000410000 */
[----:B------:R-:W-:Y:S02]  /*10750*/  HADD2.F32 R36, -RZ, R25.H0_H0 ;  /* 0x20000019ff247230 */ /* 0x000fe40000004100 */
[----:B------:R-:W-:Y:S01]  /*10760*/  FFMA.FTZ R31, R40, R26, R31 ;  /* 0x0000001a281f7223 */ /* 0x000fe2000001001f */
[--C-:B0-----:R-:W-:Y:S02]  /*10770*/  HADD2.F32 R27, -RZ, R6.reuse.H0_H0 ;  /* 0x20000006ff1b7230 */ /* 0x101fe40000004100 */
[----:B------:R-:W-:Y:S01]  /*10780*/  FMUL.FTZ R8, R43, R32 ;  /* 0x000000202b087220 */ /* 0x000fe20000410000 */
[----:B------:R-:W-:Y:S02]  /*10790*/  HADD2.F32 R6, -RZ, R6.H1_H1 ;  /* 0x30000006ff067230 */ /* 0x000fe40000004100 */
[----:B------:R-:W-:Y:S01]  /*107a0*/  FFMA.FTZ R0, R37, R5, -R0 ;  /* 0x0000000525007223 */ /* 0x000fe20000010800 */
[----:B------:R-:W-:-:S02]  /*107b0*/  HADD2.F32 R26, -RZ, R14.H0_H0 ;  /* 0x2000000eff1a7230 */ /* 0x000fc40000004100 */
[----:B------:R-:W-:Y:S01]  /*107c0*/  FMUL.FTZ R32, R39, R32 ;  /* 0x0000002027207220 */ /* 0x000fe20000410000 */
[----:B------:R-:W-:Y:S01]  /*107d0*/  FFMA.FTZ R12, R41, R5, R4 ;  /* 0x00000005290c7223 */ /* 0x000fe20000010004 */
[----:B------:R-:W-:Y:S01]  /*107e0*/  FMUL.FTZ R5, R36, R10 ;  /* 0x0000000a24057220 */ /* 0x000fe20000410000 */
[--C-:B------:R-:W-:Y:S02]  /*107f0*/  HADD2.F32 R33, -RZ, R11.reuse.H0_H0 ;  /* 0x2000000bff217230 */ /* 0x100fe40000004100 */
[-C--:B------:R-:W-:Y:S01]  /*10800*/  FFMA.FTZ R20, R39, R27.reuse, -R8 ;  /* 0x0000001b27147223 */ /* 0x080fe20000010808 */
[----:B------:R-:W-:Y:S01]  /*10810*/  FFMA.FTZ R32, R43, R27, R32 ;  /* 0x0000001b2b207223 */ /* 0x000fe20000010020 */
[----:B------:R-:W-:Y:S02]  /*10820*/  HADD2.F32 R11, -RZ, R11.H1_H1 ;  /* 0x3000000bff0b7230 */ /* 0x000fe40000004100 */
[----:B------:R-:W-:Y:S01]  /*10830*/  FFMA.FTZ R27, R26, R6, -R5 ;  /* 0x000000061a1b7223 */ /* 0x000fe20000010805 */
[----:B------:R-:W-:-:S02]  /*10840*/  HADD2.F32 R37, -RZ, R24.H1_H1 ;  /* 0x30000018ff257230 */ /* 0x000fc40000004100 */
[----:B------:R-:W-:Y:S01]  /*10850*/  FMUL.FTZ R9, R26, R10 ;  /* 0x0000000a1a097220 */ /* 0x000fe20000410000 */
[----:B------:R-:W-:Y:S02]  /*10860*/  HADD2.F32 R39, -RZ, R25.H1_H1 ;  /* 0x30000019ff277230 */ /* 0x000fe40000004100 */
[----:B------:R-:W-:Y:S02]  /*10870*/  HADD2.F32 R5, -RZ, R13.H1_H1 ;  /* 0x3000000dff057230 */ /* 0x000fe40000004100 */
[----:B------:R-:W-:Y:S02]  /*10880*/  HADD2.F32 R25, -RZ, R14.H1_H1 ;  /* 0x3000000eff197230 */ /* 0x000fe40000004100 */
[--C-:B------:R-:W-:Y:S02]  /*10890*/  HADD2.F32 R29, -RZ, R7.reuse.H0_H0 ;  /* 0x20000007ff1d7230 */ /* 0x100fe40000004100 */
[----:B------:R-:W-:Y:S01]  /*108a0*/  FFMA.FTZ R13, R36, R6, R9 ;  /* 0x00000006240d7223 */ /* 0x000fe20000010009 */
[----:B------:R-:W-:-:S02]  /*108b0*/  HADD2.F32 R7, -RZ, R7.H1_H1 ;  /* 0x30000007ff077230 */ /* 0x000fc40000004100 */
        /* <DEDUP_REMOVED lines=16> */
[----:B------:R4:W-:Y:S04]  /*109c0*/  STS.128 [R42], R4 ;  /* 0x000000042a007388 */ /* 0x0009e80000000c00 */
[----:B------:R4:W-:Y:S02]  /*109d0*/  STS.128 [R3+0x16400], R8 ;  /* 0x0164000803007388 */ /* 0x0009e40000000c00 */
.L_x_6829:
[----:B------:R-:W-:Y:S05]  /*109e0*/  BSYNC B0 ;  /* 0x0000000000007941 */ /* 0x000fea0003800000 */
.L_x_6810:
[----:B------:R-:W-:Y:S01]  /*109f0*/  @!PT LDS RZ, [RZ] ;  /* 0x00000000fffff984 */ /* 0x000fe20000000800 */
[----:B------:R-:W-:Y:S01]  /*10a00*/  @!PT LDS RZ, [RZ] ;  /* 0x00000000fffff984 */ /* 0x000fe20000000800 */
[----:B------:R-:W-:Y:S01]  /*10a10*/  @!PT LDS RZ, [RZ] ;  /* 0x00000000fffff984 */ /* 0x000fe20000000800 */
[----:B------:R-:W-:Y:S01]  /*10a20*/  @!PT LDS RZ, [RZ] ;  /* 0x00000000fffff984 */ /* 0x000fe20000000800 */
[----:B------:R5:W-:Y:S06]  /*10a30*/  MEMBAR.ALL.CTA ;  /* 0x0000000000007992 */ /* 0x000bec0000008000 */
[----:B-----5:R-:W5:Y:S01]  /*10a40*/  FENCE.VIEW.ASYNC.S ;  /* 0x00000000000073c6 */ /* 0x020f620000000000 */
[----:B------:R-:W-:Y:S05]  /*10a50*/  WARPSYNC.ALL ;  /* 0x0000000000007948 */ /* 0x000fea0003800000 */
[----:B-----5:R-:W-:Y:S06]  /*10a60*/  BAR.SYNC.DEFER_BLOCKING 0xd, 0x100 ;  /* 0x0344000000007b1d */ /* 0x020fec0000010000 */
.L_x_6808:
[----:B------:R-:W-:-:S06]  /*10a70*/  ULOP3.LUT UR4, UR60, 0x1, URZ, 0xfc, !UPT ;  /* 0x000000013c047892 */ /* 0x000fcc000f8efc3f */
[----:B------:R-:W-:-:S05]  /*10a80*/  IMAD.U32 R0, RZ, RZ, UR4 ;  /* 0x00000004ff007e24 */ /* 0x000fca000f8e00ff */
[----:B------:R-:W-:-:S13]  /*10a90*/  ISETP.NE.AND P0, PT, R0, 0x3, PT ;  /* 0x000000030000780c */ /* 0x000fda0003f05270 */
[----:B------:R-:W-:Y:S05]  /*10aa0*/  @!P0 BRA `(.L_x_6843) ;  /* 0x0000000000048947 */ /* 0x000fea0003800000 */
[----:B------:R-:W-:Y:S01]  /*10ab0*/  BPT.TRAP 0x1 ;  /* 0x000000040000795c */ /* 0x000fe20000300000 */
.L_x_6843:
[----:B------:R-:W-:Y:S01]  /*10ac0*/  IMAD R0, R222, 0x8, R2 ;  /* 0x00000008de007824 */ /* 0x000fe200078e0202 */
[----:B-12-4-:R-:W-:-:S04]  /*10ad0*/  SHF.L.U32 R3, R229, 0x1f, RZ ;  /* 0x0000001fe5037819 */ /* 0x016fc800000006ff */
[----:B------:R1:W2:Y:S01]  /*10ae0*/  SYNCS.PHASECHK.TRANS64.TRYWAIT P2, [R0+URZ+0x34830], R3 ;  /* 0x03483003000075a7 */ /* 0x0002a2000804017f */
[----:B------:R-:W-:Y:S05]  /*10af0*/  @!P0 BRA `(.L_x_6844) ;  /* 0x0000000000048947 */ /* 0x000fea0003800000 */
[----:B------:R-:W-:Y:S01]  /*10b00*/  BPT.TRAP 0x1 ;  /* 0x000000040000795c */ /* 0x000fe20000300000 */
.L_x_6844:
[----:B0--3--:R-:W0:Y:S01]  /*10b10*/  S2R R4, SR_TID.X ;  /* 0x0000000000047919 */ /* 0x009e220000002100 */
[----:B------:R-:W-:Y:S01]  /*10b20*/  IMAD.MOV.U32 R87, RZ, RZ, RZ ;  /* 0x000000ffff577224 */ /* 0x000fe200078e00ff */
[----:B0-----:R-:W-:-:S04]  /*10b30*/  LOP3.LUT R4, R4, 0x7f, RZ, 0xc0, !PT ;  /* 0x0000007f04047812 */ /* 0x001fc800078ec0ff */
[----:B------:R-:W-:Y:S01]  /*10b40*/  ISETP.NE.AND P1, PT, R4, RZ, PT ;  /* 0x000000ff0400720c */ /* 0x000fe20003f25270 */
[----:B--2---:R-:W-:-:S12]  /*10b50*/  @P2 BRA `(.L_x_6845) ;  /* 0x0000000000082947 */ /* 0x004fd80003800000 */
[----:B------:R-:W0:Y:S02]  /*10b60*/  SYNCS.PHASECHK.TRANS64.TRYWAIT P2, [R0+URZ+0x34830], R3 ;  /* 0x03483003000075a7 */ /* 0x000e24000804017f */
[----:B0-----:R-:W-:Y:S05]  /*10b70*/  @!P2 BRA `(.L_x_6846) ;  /* 0x0000018c007ca947 */ /* 0x001fea0003800000 */
.L_x_6845:
        /* <DEDUP_REMOVED lines=9> */
[----:B------:R-:W-:Y:S01]  /*10c10*/  IMAD.MOV.U32 R21, RZ, RZ, 0x40000040 ;  /* 0x40000040ff157424 */ /* 0x000fe200078e00ff */
[----:B------:R-:W-:Y:S01]  /*10c20*/  LOP3.LUT R3, R3, 0x3fff, RZ, 0xc0, !PT ;  /* 0x00003fff03037812 */ /* 0x000fe200078ec0ff */
[----:B------:R-:W-:Y:S01]  /*10c30*/  IMAD.U32 R25, RZ, RZ, UR9 ;  /* 0x00000009ff197e24 */ /* 0x000fe2000f8e00ff */
[----:B------:R-:W-:-:S02]  /*10c40*/  R2UR UR15, R13 ;  /* 0x000000000d0f72ca */ /* 0x000fc400000e0000 */
[----:B------:R-:W-:Y:S01]  /*10c50*/  LOP3.LUT R4, R3, 0x10000, RZ, 0xfc, !PT ;  /* 0x0001000003047812 */ /* 0x000fe200078efcff */
[----:B------:R-:W-:Y:S01]  /*10c60*/  ULOP3.LUT UR56, UR56, 0x10000, URZ, 0xfc, !UPT ;  /* 0x0001000038387892 */ /* 0x000fe2000f8efc3f */
[----:B------:R-:W-:Y:S01]  /*10c70*/  MOV R9, UR37 ;  /* 0x0000002500097c02 */ /* 0x000fe20008000f00 */
[----:B------:R-:W-:Y:S01]  /*10c80*/  UMOV UR37, UR9 ;  /* 0x0000000900257c82 */ /* 0x000fe20008000000 */
[----:B------:R-:W-:Y:S01]  /*10c90*/  MOV R10, UR36 ;  /* 0x00000024000a7c02 */ /* 0x000fe20008000f00 */
[----:B------:R0:W-:Y:S01]  /*10ca0*/  STL [R1+0x1c], R4 ;  /* 0x00001c0401007387 */ /* 0x0001e20000100800 */
[----:B------:R-:W-:Y:S01]  /*10cb0*/  UMOV UR13, UR37 ;  /* 0x00000025000d7c82 */ /* 0x000fe20008000000 */
[----:B------:R-:W-:Y:S01]  /*10cc0*/  MOV R15, 0x40000040 ;  /* 0x40000040000f7802 */ /* 0x000fe20000000f00 */
[----:B------:R-:W-:Y:S01]  /*10cd0*/  UMOV UR8, UR56 ;  /* 0x0000003800087c82 */ /* 0x000fe20008000000 */
[----:B------:R-:W-:Y:S01]  /*10ce0*/  UMOV UR21, UR37 ;  /* 0x0000002500157c82 */ /* 0x000fe20008000000 */
[----:B------:R-:W-:Y:S01]  /*10cf0*/  UMOV UR36, UR8 ;  /* 0x0000000800247c82 */ /* 0x000fe20008000000 */
[----:B------:R-:W-:Y:S01]  /*10d00*/  R2UR UR23, R15 ;  /* 0x000000000f1772ca */ /* 0x000fe200000e0000 */
[----:B------:R-:W-:Y:S01]  /*10d10*/  UMOV UR12, UR36 ;  /* 0x00000024000c7c82 */ /* 0x000fe20008000000 */
[----:B------:R-:W-:Y:S01]  /*10d20*/  UMOV UR20, UR36 ;  /* 0x0000002400147c82 */ /* 0x000fe20008000000 */
[----:B------:R-:W-:Y:S01]  /*10d30*/  R2UR UR55, R21 ;  /* 0x00000000153772ca */ /* 0x000fe200000e0000 */
[----:B0-----:R-:W-:Y:S01]  /*10d40*/  IMAD R4, R222, 0xb00, R4 ;  /* 0x00000b00de047824 */ /* 0x001fe200078e0204 */
[----:B------:R-:W-:Y:S01]  /*10d50*/  UMOV UR52, UR36 ;  /* 0x0000002400347c82 */ /* 0x000fe20008000000 */
[----:B------:R-:W-:Y:S01]  /*10d60*/  UMOV UR53, UR37 ;  /* 0x0000002500357c82 */ /* 0x000fe20008000000 */
[----:B------:R-:W-:Y:S01]  /*10d70*/  R2UR UR35, R13 ;  /* 0x000000000d2372ca */ /* 0x000fe200000e0000 */
[C---:B------:R-:W-:Y:S01]  /*10d80*/  VIADD R14, R4.reuse, 0x100 ;  /* 0x00000100040e7836 */ /* 0x040fe20000000000 */
[C---:B------:R-:W-:Y:S01]  /*10d90*/  R2UR UR10, R4.reuse ;  /* 0x00000000040a72ca */ /* 0x040fe200000e0000 */
[C---:B------:R-:W-:Y:S01]  /*10da0*/  VIADD R20, R4.reuse, 0x180 ;  /* 0x0000018004147836 */ /* 0x040fe20000000000 */
[----:B------:R-:W-:Y:S01]  /*10db0*/  IADD3 R12, R4, 0x80, RZ ;  /* 0x00000080040c7810 */ /* 0x000fe20007ffe0ff */
[----:B------:R-:W-:Y:S01]  /*10dc0*/  UMOV UR32, UR36 ;  /* 0x0000002400207c82 */ /* 0x000fe20008000000 */
[----:B------:R-:W-:Y:S01]  /*10dd0*/  R2UR UR22, R14 ;  /* 0x000000000e1672ca */ /* 0x000fe200000e0000 */
[----:B------:R-:W-:Y:S01]  /*10de0*/  UMOV UR33, UR37 ;  /* 0x0000002500217c82 */ /* 0x000fe20008000000 */
[----:B------:R-:W-:Y:S01]  /*10df0*/  R2UR UR14, R12 ;  /* 0x000000000c0e72ca */ /* 0x000fe200000e0000 */
[----:B------:R-:W-:Y:S01]  /*10e00*/  VIADD R12, R4, 0x200 ;  /* 0x00000200040c7836 */ /* 0x000fe20000000000 */
[----:B------:R-:W-:Y:S01]  /*10e10*/  R2UR UR54, R20 ;  /* 0x00000000143672ca */ /* 0x000fe200000e0000 */
[----:B------:R-:W-:Y:S01]  /*10e20*/  VIADD R14, R4, 0x280 ;  /* 0x00000280040e7836 */ /* 0x000fe20000000000 */
[----:B------:R-:W-:Y:S01]  /*10e30*/  R2UR UR31, R15 ;  /* 0x000000000f1f72ca */ /* 0x000fe200000e0000 */
[----:B------:R-:W-:Y:S01]  /*10e40*/  UMOV UR28, UR36 ;  /* 0x00000024001c7c82 */ /* 0x000fe20008000000 */
[----:B------:R-:W-:Y:S01]  /*10e50*/  R2UR UR34, R12 ;  /* 0x000000000c2272ca */ /* 0x000fe200000e0000 */
[----:B------:R-:W-:Y:S01]  /*10e60*/  HGMMA.64x16x16.F32 R112, gdesc[UR8], RZ, !UPT, gsb0 ;  /* 0x00200000087079f0 */ /* 0x000fe2000c0008ff */
[----:B------:R-:W-:Y:S01]  /*10e70*/  R2UR UR30, R14 ;  /* 0x000000000e1e72ca */ /* 0x000fe200000e0000 */
[----:B------:R-:W-:Y:S01]  /*10e80*/  UMOV UR29, UR37 ;  /* 0x00000025001d7c82 */ /* 0x000fe20008000000 */
[C---:B------:R-:W-:Y:S01]  /*10e90*/  VIADD R20, R4.reuse, 0x300 ;  /* 0x0000030004147836 */ /* 0x040fe20000000000 */
[----:B------:R-:W-:Y:S01]  /*10ea0*/  R2UR UR47, R21 ;  /* 0x00000000152f72ca */ /* 0x000fe200000e0000 */
[----:B------:R-:W-:Y:S01]  /*10eb0*/  UMOV UR44, UR36 ;  /* 0x00000024002c7c82 */ /* 0x000fe20008000000 */
[----:B------:R-:W-:Y:S01]  /*10ec0*/  UMOV UR45, UR37 ;  /* 0x00000025002d7c82 */ /* 0x000fe20008000000 */
[----:B------:R-:W-:Y:S01]  /*10ed0*/  IADD3 R12, R4, 0x380, RZ ;  /* 0x00000380040c7810 */ /* 0x000fe20007ffe0ff */
[----:B------:R-:W-:Y:S01]  /*10ee0*/  UMOV UR24, UR36 ;  /* 0x0000002400187c82 */ /* 0x000fe20008000000 */
[----:B------:R-:W-:Y:S01]  /*10ef0*/  R2UR UR46, R20 ;  /* 0x00000000142e72ca */ /* 0x000fe200000e0000 */
[----:B------:R-:W-:Y:S01]  /*10f00*/  UMOV UR25, UR37 ;  /* 0x0000002500197c82 */ /* 0x000fe20008000000 */
[----:B------:R-:W-:Y:S01]  /*10f10*/  R2UR UR26, R12 ;  /* 0x000000000c1a72ca */ /* 0x000fe200000e0000 */
[----:B------:R-:W-:Y:S01]  /*10f20*/  VIADD R14, R4, 0x400 ;  /* 0x00000400040e7836 */ /* 0x000fe20000000000 */
[----:B------:R-:W-:Y:S01]  /*10f30*/  R2UR UR27, R13 ;  /* 0x000000000d1b72ca */ /* 0x000fe200000e0000 */
[----:B------:R-:W-:Y:S01]  /*10f40*/  UMOV UR16, UR36 ;  /* 0x0000002400107c82 */ /* 0x000fe20008000000 */
[----:B------:R-:W-:Y:S01]  /*10f50*/  R2UR UR19, R15 ;  /* 0x000000000f1372ca */ /* 0x000fe200000e0000 */
[----:B------:R-:W-:Y:S01]  /*10f60*/  UMOV UR17, UR37 ;  /* 0x0000002500117c82 */ /* 0x000fe20008000000 */
[----:B------:R-:W-:Y:S01]  /*10f70*/  R2UR UR18, R14 ;  /* 0x000000000e1272ca */ /* 0x000fe200000e0000 */
[C---:B------:R-:W-:Y:S01]  /*10f80*/  VIADD R12, R4.reuse, 0x480 ;  /* 0x00000480040c7836 */ /* 0x040fe20000000000 */
[----:B------:R-:W-:Y:S01]  /*10f90*/  R2UR UR7, R13 ;  /* 0x000000000d0772ca */ /* 0x000fe200000e0000 */
[----:B------:R-:W-:Y:S01]  /*10fa0*/  UMOV UR4, UR36 ;  /* 0x0000002400047c82 */ /* 0x000fe20008000000 */
[----:B------:R-:W-:Y:S01]  /*10fb0*/  UMOV UR5, UR37 ;  /* 0x0000002500057c82 */ /* 0x000fe20008000000 */
[----:B------:R-:W-:Y:S01]  /*10fc0*/  VIADD R14, R4, 0x500 ;  /* 0x00000500040e7836 */ /* 0x000fe20000000000 */
[----:B------:R-:W-:Y:S01]  /*10fd0*/  R2UR UR6, R12 ;  /* 0x000000000c0672ca */ /* 0x000fe200000e0000 */
[----:B------:R-:W-:Y:S01]  /*10fe0*/  IMAD.U32 R24, RZ, RZ, UR8 ;  /* 0x00000008ff187e24 */ /* 0x000fe2000f8e00ff */
[----:B------:R-:W-:Y:S01]  /*10ff0*/  R2UR UR43, R15 ;  /* 0x000000000f2b72ca */ /* 0x000fe200000e0000 */
[----:B------:R-:W-:Y:S01]  /*11000*/  UMOV UR40, UR36 ;  /* 0x0000002400287c82 */ /* 0x000fe20008000000 */
[----:B------:R-:W-:Y:S01]  /*11010*/  R2UR UR42, R14 ;  /* 0x000000000e2a72ca */ /* 0x000fe200000e0000 */
[----:B------:R-:W-:Y:S01]  /*11020*/  UMOV UR41, UR37 ;  /* 0x0000002500297c82 */ /* 0x000fe20008000000 */
[----:B------:R0:W-:Y:S01]  /*11030*/  STL.64 [R1+0x10], R24 ;  /* 0x0000101801007387 */ /* 0x0001e20000100a00 */
[----:B------:R-:W-:Y:S01]  /*11040*/  VIADD R12, R4, 0x2 ;  /* 0x00000002040c7836 */ /* 0x000fe20000000000 */
[----:B------:R-:W-:Y:S01]  /*11050*/  MOV R7, UR39 ;  /* 0x0000002700077c02 */ /* 0x000fe20008000f00 */
[----:B------:R-:W-:Y:S01]  /*11060*/  IMAD.MOV.U32 R13, RZ, RZ, 0x40000040 ;  /* 0x40000040ff0d7424 */ /* 0x000fe200078e00ff */
[----:B------:R-:W-:Y:S01]  /*11070*/  MOV R8, UR38 ;  /* 0x0000002600087c02 */ /* 0x000fe20008000f00 */
[----:B------:R-:W-:Y:S01]  /*11080*/  UIADD3 UR8, UR56, 0x2, URZ ;  /* 0x0000000238087890 */ /* 0x000fe2000fffe03f */
[----:B------:R-:W-:Y:S01]  /*11090*/  R2UR UR38, R12 ;  /* 0x000000000c2672ca */ /* 0x000fe200000e0000 */
[----:B------:R-:W-:Y:S01]  /*110a0*/  UMOV UR37, 0x40000040 ;  /* 0x4000004000257882 */ /* 0x000fe20000000000 */
[----:B------:R-:W-:Y:S01]  /*110b0*/  R2UR UR39, R13 ;  /* 0x000000000d2772ca */ /* 0x000fe200000e0000 */
[C---:B------:R-:W-:Y:S01]  /*110c0*/  VIADD R14, R4.reuse, 0x102 ;  /* 0x00000102040e7836 */ /* 0x040fe20000000000 */
[C---:B------:R-:W-:Y:S01]  /*110d0*/  IADD3 R20, R4.reuse, 0x82, RZ ;  /* 0x0000008204147810 */ /* 0x040fe20007ffe0ff */
[----:B------:R-:W-:Y:S01]  /*110e0*/  IMAD.MOV.U32 R15, RZ, RZ, 0x40000040 ;  /* 0x40000040ff0f7424 */ /* 0x000fe200078e00ff */
[----:B------:R-:W-:Y:S01]  /*110f0*/  UMOV UR36, UR8 ;  /* 0x0000000800247c82 */ /* 0x000fe20008000000 */
[----:B------:R-:W-:Y:S01]  /*11100*/  MOV R21, 0x40000040 ;  /* 0x4000004000157802 */ /* 0x000fe20000000f00 */
        /* <DEDUP_REMOVED lines=8> */
[----:B------:R-:W-:Y:S01]  /*11190*/  IMAD.U32 R21, RZ, RZ, UR37 ;  /* 0x00000025ff157e24 */ /* 0x000fe2000f8e00ff */
[----:B------:R-:W-:-:S02]  /*111a0*/  WARPGROUP.DEPBAR.LE gsb0, 0x0 ;  /* 0x00008000000079c5 */ /* 0x000fc40000010000 */
[----:B------:R-:W-:Y:S01]  /*111b0*/  WARPGROUP.ARRIVE ;  /* 0x00000000000079c5 */ /* 0x000fe20000000000 */
[----:B------:R-:W-:Y:S01]  /*111c0*/  MOV R15, 0x40000040 ;  /* 0x40000040000f7802 */ /* 0x000fe20000000f00 */
[----:B------:R-:W-:Y:S01]  /*111d0*/  IMAD.U32 R20, RZ, RZ, UR36 ;  /* 0x00000024ff147e24 */ /* 0x000fe2000f8e00ff */
[----:B------:R-:W2:Y:S03]  /*111e0*/  LDL R120, [R1+0x34] ;  /* 0x0000340001787983 */ /* 0x000ea60000100800 */
[----:B------:R-:W-:Y:S01]  /*111f0*/  HGMMA.64x16x16.F32 R104, gdesc[UR12], RZ, !UPT, gsb0 ;  /* 0x002000000c6879f0 */ /* 0x000fe2000c0008ff */
[----:B------:R-:W-:Y:S01]  /*11200*/  R2UR UR14, R12 ;  /* 0x000000000c0e72ca */ /* 0x000fe200000e0000 */
[----:B------:R-:W-:Y:S01]  /*11210*/  VIADD R12, R4, 0x282 ;  /* 0x00000282040c7836 */ /* 0x000fe20000000000 */
[----:B------:R-:W-:Y:S01]  /*11220*/  R2UR UR15, R13 ;  /* 0x000000000d0f72ca */ /* 0x000fe200000e0000 */
[----:B------:R-:W-:Y:S01]  /*11230*/  IMAD.MOV.U32 R13, RZ, RZ, 0x40000040 ;  /* 0x40000040ff0d7424 */ /* 0x000fe200078e00ff */
[----:B------:R-:W-:-:S02]  /*11240*/  WARPGROUP.DEPBAR.LE gsb0, 0x0 ;  /* 0x00008000000079c5 */ /* 0x000fc40000010000 */
[----:B------:R-:W-:-:S06]  /*11250*/  WARPGROUP.ARRIVE ;  /* 0x00000000000079c5 */ /* 0x000fcc0000000000 */
[----:B------:R-:W-:Y:S01]  /*11260*/  HGMMA.64x16x16.F32 R96, gdesc[UR20], RZ, !UPT, gsb0 ;  /* 0x00200000146079f0 */ /* 0x000fe2000c0008ff */
[----:B------:R-:W-:Y:S01]  /*11270*/  R2UR UR22, R14 ;  /* 0x000000000e1672ca */ /* 0x000fe200000e0000 */
[----:B------:R-:W-:Y:S01]  /*11280*/  VIADD R14, R4, 0x302 ;  /* 0x00000302040e7836 */ /* 0x000fe20000000000 */
[----:B------:R-:W-:Y:S01]  /*11290*/  R2UR UR23, R15 ;  /* 0x000000000f1772ca */ /* 0x000fe200000e0000 */
[----:B------:R-:W-:Y:S01]  /*112a0*/  IMAD.MOV.U32 R15, RZ, RZ, 0x40000040 ;  /* 0x40000040ff0f7424 */ /* 0x000fe200078e00ff */
[----:B------:R-:W-:Y:S02]  /*112b0*/  WARPGROUP.DEPBAR.LE gsb0, 0x0 ;  /* 0x00008000000079c5 */ /* 0x000fe40000010000 */
[----:B------:R-:W-:-:S06]  /*112c0*/  WARPGROUP.ARRIVE ;  /* 0x00000000000079c5 */ /* 0x000fcc0000000000 */
[----:B------:R-:W-:Y:S03]  /*112d0*/  HGMMA.64x16x16.F32 R88, gdesc[UR52], RZ, !UPT, gsb0 ;  /* 0x00200000345879f0 */ /* 0x000fe6000c0008ff */
[----:B------:R-:W-:Y:S02]  /*112e0*/  WARPGROUP.DEPBAR.LE gsb0, 0x0 ;  /* 0x00008000000079c5 */ /* 0x000fe40000010000 */
[----:B------:R-:W-:-:S06]  /*112f0*/  WARPGROUP.ARRIVE ;  /* 0x00000000000079c5 */ /* 0x000fcc0000000000 */
[----:B------:R-:W-:Y:S01]  /*11300*/  HGMMA.64x16x16.F32 R72, gdesc[UR32], RZ, !UPT, gsb0 ;  /* 0x00200000204879f0 */ /* 0x000fe2000c0008ff */
        /* <DEDUP_REMOVED lines=17> */
[----:B------:R-:W-:Y:S01]  /*11420*/  UMOV UR44, UR36 ;  /* 0x00000024002c7c82 */ /* 0x000fe20008000000 */
[----:B------:R-:W-:Y:S01]  /*11430*/  UMOV UR45, UR37 ;  /* 0x00000025002d7c82 */ /* 0x000fe20008000000 */
[----:B------:R-:W-:Y:S02]  /*11440*/  R2UR UR26, R12 ;  /* 0x000000000c1a72ca */ /* 0x000fe400000e0000 */
[----:B------:R-:W-:Y:S01]  /*11450*/  R2UR UR27, R13 ;  /* 0x000000000d1b72ca */ /* 0x000fe200000e0000 */
[----:B------:R-:W-:Y:S02]  /*11460*/  WARPGROUP.DEPBAR.LE gsb0, 0x0 ;  /* 0x00008000000079c5 */ /* 0x000fe40000010000 */
[----:B------:R-:W-:Y:S01]  /*11470*/  WARPGROUP.ARRIVE ;  /* 0x00000000000079c5 */ /* 0x000fe20000000000 */
[----:B------:R-:W-:Y:S01]  /*11480*/  UMOV UR8, UR44 ;  /* 0x0000002c00087c82 */ /* 0x000fe20008000000 */
[----:B------:R-:W-:Y:S01]  /*11490*/  UMOV UR9, UR45 ;  /* 0x0000002d00097c82 */ /* 0x000fe20008000000 */
[----:B------:R-:W-:Y:S01]  /*114a0*/  UMOV UR48, UR44 ;  /* 0x0000002c00307c82 */ /* 0x000fe20008000000 */
[----:B------:R-:W-:Y:S01]  /*114b0*/  UMOV UR49, UR45 ;  /* 0x0000002d00317c82 */ /* 0x000fe20008000000 */
[----:B------:R-:W-:Y:S01]  /*114c0*/  UMOV UR12, UR44 ;  /* 0x0000002c000c7c82 */ /* 0x000fe20008000000 */
[----:B------:R-:W-:Y:S01]  /*114d0*/  HGMMA.64x16x16.F32 R40, gdesc[UR16], RZ, !UPT, gsb0 ;  /* 0x00200000102879f0 */ /* 0x000fe2000c0008ff */
        /* <DEDUP_REMOVED lines=10> */
[C---:B------:R-:W-:Y:S01]  /*11580*/  VIADD R12, R4.reuse, 0x482 ;  /* 0x00000482040c7836 */ /* 0x040fe20000000000 */
[----:B------:R-:W-:Y:S01]  /*11590*/  R2UR UR19, R15 ;  /* 0x000000000f1372ca */ /* 0x000fe200000e0000 */
[----:B------:R-:W-:Y:S01]  /*115a0*/  UMOV UR16, UR44 ;  /* 0x0000002c00107c82 */ /* 0x000fe20008000000 */
[----:B------:R-:W-:Y:S01]  /*115b0*/  UMOV UR17, UR45 ;  /* 0x0000002d00117c82 */ /* 0x000fe20008000000 */
[----:B------:R-:W-:Y:S01]  /*115c0*/  IMAD.MOV.U32 R13, RZ, RZ, 0x40000040 ;  /* 0x40000040ff0d7424 */ /* 0x000fe200078e00ff */
[----:B------:R-:W-:Y:S01]  /*115d0*/  IADD3 R14, R4, 0x502, RZ ;  /* 0x00000502040e7810 */ /* 0x000fe20007ffe0ff */
[----:B------:R-:W-:-:S02]  /*115e0*/  WARPGROUP.DEPBAR.LE gsb0, 0x0 ;  /* 0x00008000000079c5 */ /* 0x000fc40000010000 */
[----:B------:R-:W-:-:S06]  /*115f0*/  WARPGROUP.ARRIVE ;  /* 0x00000000000079c5 */ /* 0x000fcc0000000000 */
[----:B------:R-:W-:Y:S03]  /*11600*/  HGMMA.64x16x16.F32 R32, gdesc[UR4], RZ, !UPT, gsb0 ;  /* 0x00200000042079f0 */ /* 0x000fe6000c0008ff */
[----:B------:R-:W-:Y:S02]  /*11610*/  WARPGROUP.DEPBAR.LE gsb0, 0x0 ;  /* 0x00008000000079c5 */ /* 0x000fe40000010000 */
[----:B0-----:R-:W-:-:S06]  /*11620*/  WARPGROUP.ARRIVE ;  /* 0x00000000000079c5 */ /* 0x001fcc0000000000 */
[----:B------:R-:W-:Y:S03]  /*11630*/  HGMMA.64x16x16.F32 R24, gdesc[UR40], RZ, !UPT, gsb0 ;  /* 0x00200000281879f0 */ /* 0x000fe6000c0008ff */
        /* <DEDUP_REMOVED lines=34> */
[----:B------:R-:W-:Y:S02]  /*11860*/  MOV R15, 0x40000040 ;  /* 0x40000040000f7802 */ /* 0x000fe40000000f00 */
[----:B------:R-:W-:Y:S02]  /*11870*/  R2UR UR46, R14 ;  /* 0x000000000e2e72ca */ /* 0x000fe400000e0000 */
[----:B------:R-:W-:Y:S01]  /*11880*/  R2UR UR47, R15 ;  /* 0x000000000f2f72ca */ /* 0x000fe200000e0000 */
[----:B------:R-:W-:Y:S02]  /*11890*/  WARPGROUP.DEPBAR.LE gsb0, 0x0 ;  /* 0x00008000000079c5 */ /* 0x000fe40000010000 */
[----:B------:R-:W-:-:S10]  /*118a0*/  WARPGROUP.ARRIVE ;  /* 0x00000000000079c5 */ /* 0x000fd40000000000 */
[----:B------:R-:W-:Y:S01]  /*118b0*/  HGMMA.64x16x16.F32 R24, gdesc[UR44], R24, gsb0 ;  /* 0x002000002c1879f0 */ /* 0x000fe20008000818 */
[----:B------:R-:W-:Y:S01]  /*118c0*/  R2UR UR39, R7 ;  /* 0x00000000072772ca */ /* 0x000fe200000e0000 */
[----:B------:R-:W-:Y:S01]  /*118d0*/  IMAD.MOV.U32 R7, RZ, RZ, 0x40000040 ;  /* 0x40000040ff077424 */ /* 0x000fe200078e00ff */
[----:B------:R-:W-:-:S04]  /*118e0*/  R2UR UR54, R6 ;  /* 0x00000000063672ca */ /* 0x000fc800000e0000 */
[----:B------:R-:W-:Y:S01]  /*118f0*/  R2UR UR55, R7 ;  /* 0x00000000073772ca */ /* 0x000fe200000e0000 */
[----:B------:R-:W-:Y:S01]  /*11900*/  UIADD3 UR4, UR56, 0x4, URZ ;  /* 0x0000000438047890 */ /* 0x000fe2000fffe03f */
[----:B------:R-:W-:-:S06]  /*11910*/  UMOV UR53, 0x40000040 ;  /* 0x4000004000357882 */ /* 0x000fcc0000000000 */
[----:B------:R-:W-:Y:S01]  /*11920*/  UMOV UR52, UR4 ;  /* 0x0000000400347c82 */ /* 0x000fe20008000000 */
[----:B------:R-:W-:Y:S02]  /*11930*/  WARPGROUP.DEPBAR.LE gsb0, 0x0 ;  /* 0x00008000000079c5 */ /* 0x000fe40000010000 */
[----:B------:R-:W-:-:S06]  /*11940*/  WARPGROUP.ARRIVE ;  /* 0x00000000000079c5 */ /* 0x000fcc0000000000 */
        /* <DEDUP_REMOVED lines=9> */
[----:B------:R-:W-:Y:S01]  /*119e0*/  UMOV UR4, UR40 ;  /* 0x0000002800047c82 */ /* 0x000fe20008000000 */
        /* <DEDUP_REMOVED lines=76> */
[----:B------:R-:W-:Y:S01]  /*11eb0*/  R2UR UR36, R10 ;  /* 0x000000000a2472ca */ /* 0x000fe200000e0000 */
        /* <DEDUP_REMOVED lines=11> */
[----:B------:R-:W-:Y:S01]  /*11f70*/  UIADD3 UR4, UR56, 0x6, URZ ;  /* 0x0000000638047890 */ /* 0x000fe2000fffe03f */
[----:B------:R-:W-:-:S06]  /*11f80*/  UMOV UR49, 0x40000040 ;  /* 0x4000004000317882 */ /* 0x000fcc0000000000 */
[----:B------:R-:W-:Y:S01]  /*11f90*/  UMOV UR48, UR4 ;  /* 0x0000000400307c82 */ /* 0x000fe20008000000 */
[----:B------:R-:W-:Y:S02]  /*11fa0*/  WARPGROUP.DEPBAR.LE gsb0, 0x0 ;  /* 0x00008000000079c5 */ /* 0x000fe40000010000 */
[----:B------:R-:W-:-:S06]  /*11fb0*/  WARPGROUP.ARRIVE ;  /* 0x00000000000079c5 */ /* 0x000fcc0000000000 */
[----:B------:R-:W-:Y:S01]  /*11fc0*/  HGMMA.64x16x16.F32 R112, gdesc[UR48], R112, gsb0 ;  /* 0x00200000307079f0 */ /* 0x000fe20008000870 */
[----:B------:R-:W-:Y:S01]  /*11fd0*/  IMAD.MOV.U32 R7, RZ, RZ, 0x40000040 ;  /* 0x40000040ff077424 */ /* 0x000fe200078e00ff */
[----:B------:R-:W-:-:S04]  /*11fe0*/  IADD3 R6, R4, 0x86, RZ ;  /* 0x0000008604067810 */ /* 0x000fc80007ffe0ff */
        /* <DEDUP_REMOVED lines=297> */
[----:B------:R-:W-:Y:S01]  /*13280*/  UMOV UR5, 0x40000040 ;  /* 0x4000004000057882 */ /* 0x000fe20000000000 */
        /* <DEDUP_REMOVED lines=48> */
[----:B------:R-:W-:Y:S02]  /*13590*/  IADD3 R8, R4, 0x884, RZ ;  /* 0x0000088404087810 */ /* 0x000fe40007ffe0ff */
        /* <DEDUP_REMOVED lines=15> */
[C---:B------:R-:W-:Y:S01]  /*13690*/  VIADD R6, R4.reuse, 0x984 ;  /* 0x0000098404067836 */ /* 0x040fe20000000000 */
[----:B------:R-:W-:Y:S01]  /*136a0*/  MOV R7, 0x40000040 ;  /* 0x4000004000077802 */ /* 0x000fe20000000f00 */
[----:B------:R-:W-:Y:S01]  /*136b0*/  UMOV UR8, UR4 ;  /* 0x0000000400087c82 */ /* 0x000fe20008000000 */
[----:B------:R-:W-:Y:S01]  /*136c0*/  UMOV UR9, UR5 ;  /* 0x0000000500097c82 */ /* 0x000fe20008000000 */
[----:B------:R-:W-:Y:S01]  /*136d0*/  VIADD R8, R4, 0xa04 ;  /* 0x00000a0404087836 */ /* 0x000fe20000000000 */
[----:B------:R-:W-:Y:S01]  /*136e0*/  R2UR UR10, R6 ;  /* 0x00000000060a72ca */ /* 0x000fe200000e0000 */
[----:B------:R-:W-:Y:S01]  /*136f0*/  IMAD.MOV.U32 R9, RZ, RZ, 0x40000040 ;  /* 0x40000040ff097424 */ /* 0x000fe200078e00ff */
[----:B------:R-:W-:Y:S01]  /*13700*/  R2UR UR11, R7 ;  /* 0x00000000070b72ca */ /* 0x000fe200000e0000 */
[----:B------:R-:W-:Y:S01]  /*13710*/  UMOV UR12, UR4 ;  /* 0x00000004000c7c82 */ /* 0x000fe20008000000 */
[----:B------:R-:W-:Y:S01]  /*13720*/  UMOV UR13, UR5 ;  /* 0x00000005000d7c82 */ /* 0x000fe20008000000 */
[----:B------:R-:W-:Y:S01]  /*13730*/  UMOV UR16, UR4 ;  /* 0x0000000400107c82 */ /* 0x000fe20008000000 */
[----:B------:R-:W-:Y:S01]  /*13740*/  UMOV UR17, UR5 ;  /* 0x0000000500117c82 */ /* 0x000fe20008000000 */
[----:B------:R-:W-:Y:S01]  /*13750*/  UIADD3 UR20, UR56, 0x406, URZ ;  /* 0x0000040638147890 */ /* 0x000fe2000fffe03f */
[----:B------:R-:W-:Y:S01]  /*13760*/  UMOV UR21, 0x40000040 ;  /* 0x4000004000157882 */ /* 0x000fe20000000000 */
[----:B------:R-:W-:Y:S01]  /*13770*/  ULDC UR6, c[0x0][0x9d8] ;  /* 0x0002760000067ab9 */ /* 0x000fe20000000800 */
[----:B--2---:R-:W-:Y:S01]  /*13780*/  IADD3 R5, R162, 0xb0, -R120 ;  /* 0x000000b0a2057810 */ /* 0x004fe20007ffe878 */
[----:B------:R0:W-:Y:S01]  /*13790*/  STL.64 [R1+0x8], R20 ;  /* 0x0000081401007387 */ /* 0x0001e20000100a00 */
[----:B------:R-:W-:Y:S01]  /*137a0*/  ULDC UR7, c[0x0][0x988] ;  /* 0x0002620000077ab9 */ /* 0x000fe20000000800 */
[----:B------:R-:W-:-:S02]  /*137b0*/  WARPGROUP.DEPBAR.LE gsb0, 0x0 ;  /* 0x00008000000079c5 */ /* 0x000fc40000010000 */
[----:B------:R-:W-:-:S06]  /*137c0*/  WARPGROUP.ARRIVE ;  /* 0x00000000000079c5 */ /* 0x000fcc0000000000 */
[----:B------:R-:W-:Y:S01]  /*137d0*/  HGMMA.64x16x16.F32 R40, gdesc[UR8], R40, gsb0 ;  /* 0x00200000082879f0 */ /* 0x000fe20008000828 */
[----:B------:R-:W-:Y:S02]  /*137e0*/  R2UR UR14, R8 ;  /* 0x00000000080e72ca */ /* 0x000fe400000e0000 */
[----:B------:R-:W-:Y:S01]  /*137f0*/  R2UR UR15, R9 ;  /* 0x00000000090f72ca */ /* 0x000fe200000e0000 */
[----:B------:R-:W-:Y:S01]  /*13800*/  VIADD R6, R4, 0xa84 ;  /* 0x00000a8404067836 */ /* 0x000fe20000000000 */
[----:B------:R-:W-:Y:S02]  /*13810*/  WARPGROUP.DEPBAR.LE gsb0, 0x0 ;  /* 0x00008000000079c5 */ /* 0x000fe40000010000 */
[----:B------:R-:W-:-:S09]  /*13820*/  WARPGROUP.ARRIVE ;  /* 0x00000000000079c5 */ /* 0x000fd20000000000 */
[----:B------:R-:W-:Y:S01]  /*13830*/  HGMMA.64x16x16.F32 R32, gdesc[UR12], R32, gsb0 ;  /* 0x002000000c2079f0 */ /* 0x000fe20008000820 */
[----:B------:R-:W-:Y:S02]  /*13840*/  MOV R7, 0x40000040 ;  /* 0x4000004000077802 */ /* 0x000fe40000000f00 */
        /* <DEDUP_REMOVED lines=74> */
[----:B------:R-:W-:Y:S01]  /*13cf0*/  FMUL.FTZ R3, R112, UR6 ;  /* 0x0000000670037c20 */ /* 0x000fe20008410000 */
[----:B------:R-:W-:Y:S01]  /*13d00*/  FMUL.FTZ R8, R113, UR6 ;  /* 0x0000000671087c20 */ /* 0x000fe20008410000 */
[----:B------:R-:W-:Y:S02]  /*13d10*/  WARPGROUP.DEPBAR.LE gsb0, 0x0 ;  /* 0x00008000000079c5 */ /* 0x000fe40000010000 */
[----:B------:R-:W-:-:S06]  /*13d20*/  WARPGROUP.ARRIVE ;  /* 0x00000000000079c5 */ /* 0x000fcc0000000000 */
[----:B------:R-:W-:Y:S01]  /*13d30*/  HGMMA.64x16x16.F32 R32, gdesc[UR8], R32, gsb0 ;  /* 0x00200000082079f0 */ /* 0x000fe20008000820 */
[----:B------:R-:W-:Y:S01]  /*13d40*/  FMUL.FTZ R12, R117, UR6 ;  /* 0x00000006750c7c20 */ /* 0x000fe20008410000 */
[----:B------:R-:W-:Y:S01]  /*13d50*/  FMUL.FTZ R9, R116, UR6 ;  /* 0x0000000674097c20 */ /* 0x000fe20008410000 */
[----:B------:R-:W-:Y:S01]  /*13d60*/  MUFU.TANH R3, R3 ;  /* 0x0000000300037308 */ /* 0x000fe20000002400 */
[----:B------:R-:W-:Y:S01]  /*13d70*/  FMUL.FTZ R11, R114, UR6 ;  /* 0x00000006720b7c20 */ /* 0x000fe20008410000 */
[----:B------:R-:W-:-:S06]  /*13d80*/  FMUL.FTZ R10, R115, UR6 ;  /* 0x00000006730a7c20 */ /* 0x000fcc0008410000 */
[----:B------:R-:W1:Y:S01]  /*13d90*/  MUFU.TANH R8, R8 ;  /* 0x0000000800087308 */ /* 0x000e620000002400 */
[----:B------:R-:W-:Y:S01]  /*13da0*/  FMUL.FTZ R13, R104, UR6 ;  /* 0x00000006680d7c20 */ /* 0x000fe20008410000 */
[----:B------:R-:W-:Y:S01]  /*13db0*/  FMUL.FTZ R157, R40, UR6 ;  /* 0x00000006289d7c20 */ /* 0x000fe20008410000 */
[----:B------:R-:W-:-:S05]  /*13dc0*/  IMAD R40, R160, -0xb0, R5 ;  /* 0xffffff50a0287824 */ /* 0x000fca00078e0205 */
[----:B------:R-:W2:Y:S01]  /*13dd0*/  MUFU.TANH R12, R12 ;  /* 0x0000000c000c7308 */ /* 0x000ea20000002400 */
[----:B------:R-:W-:Y:S01]  /*13de0*/  FMUL.FTZ R15, R118, UR6 ;  /* 0x00000006760f7c20 */ /* 0x000fe20008410000 */
[----:B------:R-:W-:-:S06]  /*13df0*/  FMUL.FTZ R14, R105, UR6 ;  /* 0x00000006690e7c20 */ /* 0x000fcc0008410000 */
[----:B------:R-:W3:Y:S01]  /*13e00*/  MUFU.TANH R9, R9 ;  /* 0x0000000900097308 */ /* 0x000ee20000002400 */
[----:B------:R-:W-:Y:S01]  /*13e10*/  FMUL.FTZ R50, R50, UR6 ;  /* 0x0000000632327c20 */ /* 0x000fe20008410000 */
[----:B0-----:R-:W-:-:S06]  /*13e20*/  FMUL.FTZ R20, R119, UR6 ;  /* 0x0000000677147c20 */ /* 0x001fcc0008410000 */
[----:B------:R-:W0:Y:S01]  /*13e30*/  MUFU.TANH R11, R11 ;  /* 0x0000000b000b7308 */ /* 0x000e220000002400 */
[----:B------:R-:W-:Y:S01]  /*13e40*/  ISETP.GT.AND P2, PT, R40, RZ, PT ;  /* 0x000000ff2800720c */ /* 0x000fe20003f44270 */
[----:B------:R-:W-:Y:S01]  /*13e50*/  FMUL.FTZ R21, R108, UR6 ;  /* 0x000000066c157c20 */ /* 0x000fe20008410000 */
[----:B------:R-:W-:Y:S01]  /*13e60*/  ISETP.GT.AND P3, PT, R40, 0x1, PT ;  /* 0x000000012800780c */ /* 0x000fe20003f64270 */
[----:B------:R-:W-:-:S04]  /*13e70*/  FMUL.FTZ R117, R42, UR6 ;  /* 0x000000062a757c20 */ /* 0x000fc80008410000 */
[----:B------:R-:W4:Y:S01]  /*13e80*/  MUFU.TANH R10, R10 ;  /* 0x0000000a000a7308 */ /* 0x000f220000002400 */
[----:B------:R-:W-:Y:S01]  /*13e90*/  ISETP.GT.AND P5, PT, R40, 0x9, PT ;  /* 0x000000092800780c */ /* 0x000fe20003fa4270 */
[----:B------:R-:W-:Y:S01]  /*13ea0*/  FMUL.FTZ R80, R106, UR6 ;  /* 0x000000066a507c20 */ /* 0x000fe20008410000 */
[----:B------:R-:W-:-:S05]  /*13eb0*/  ISETP.GT.AND P4, PT, R40, 0x8, PT ;  /* 0x000000082800780c */ /* 0x000fca0003f84270 */
[----:B------:R-:W4:Y:S01]  /*13ec0*/  MUFU.TANH R13, R13 ;  /* 0x0000000d000d7308 */ /* 0x000f220000002400 */
[----:B------:R-:W-:Y:S02]  /*13ed0*/  WARPGROUP.DEPBAR.LE gsb0, 0x0 ;  /* 0x00008000000079c5 */ /* 0x000fe40000010000 */
[----:B-1----:R-:W-:Y:S01]  /*13ee0*/  FSEL R8, R8, -INF , P3 ;  /* 0xff80000008087808 */ /* 0x002fe20001800000 */
[----:B------:R-:W-:Y:S01]  /*13ef0*/  FMUL.FTZ R82, R109, UR6 ;  /* 0x000000066d527c20 */ /* 0x000fe20008410000 */
[----:B------:R-:W-:-:S03]  /*13f00*/  FMUL.FTZ R7, R54, UR6 ;  /* 0x0000000636077c20 */ /* 0x000fc60008410000 */
[----:B------:R-:W1:Y:S01]  /*13f10*/  MUFU.TANH R15, R15 ;  /* 0x0000000f000f7308 */ /* 0x000e620000002400 */
[----:B------:R-:W-:Y:S01]  /*13f20*/  FMUL.FTZ R106, R32, UR6 ;  /* 0x00000006206a7c20 */ /* 0x000fe20008410000 */
[----:B------:R-:W-:Y:S01]  /*13f30*/  FMUL.FTZ R54, R34, UR6 ;  /* 0x0000000622367c20 */ /* 0x000fe20008410000 */
[----:B------:R-:W-:-:S05]  /*13f40*/  FMUL.FTZ R32, R39, UR6 ;  /* 0x0000000627207c20 */ /* 0x000fca0008410000 */
[----:B------:R-:W1:Y:S01]  /*13f50*/  MUFU.TANH R14, R14 ;  /* 0x0000000e000e7308 */ /* 0x000e620000002400 */
[----:B------:R-:W-:Y:S01]  /*13f60*/  FMUL.FTZ R34, R37, UR6 ;  /* 0x0000000625227c20 */ /* 0x000fe20008410000 */
[----:B--2---:R-:W-:Y:S01]  /*13f70*/  FSEL R39, R12, -INF , P5 ;  /* 0xff8000000c277808 */ /* 0x004fe20002800000 */
[----:B------:R-:W-:Y:S01]  /*13f80*/  FMUL.FTZ R81, R107, UR6 ;  /* 0x000000066b517c20 */ /* 0x000fe20008410000 */
[----:B------:R-:W-:-:S04]  /*13f90*/  FMUL.FTZ R84, R96, UR6 ;  /* 0x0000000660547c20 */ /* 0x000fc80008410000 */
[----:B------:R-:W2:Y:S01]  /*13fa0*/  MUFU.TANH R20, R20 ;  /* 0x0000001400147308 */ /* 0x000ea20000002400 */
[----:B---3--:R-:W-:Y:S01]  /*13fb0*/  FSEL R37, R9, -INF , P4 ;  /* 0xff80000009257808 */ /* 0x008fe20002000000 */
[----:B------:R-:W-:Y:S01]  /*13fc0*/  FMUL.FTZ R86, R110, UR6 ;  /* 0x000000066e567c20 */ /* 0x000fe20008410000 */
[----:B0-----:R-:W-:Y:S01]  /*13fd0*/  FSEL R11, R11, -INF , P2 ;  /* 0xff8000000b0b7808 */ /* 0x001fe20001000000 */
[----:B------:R-:W-:Y:S01]  /*13fe0*/  FMUL.FTZ R83, R97, UR6 ;  /* 0x0000000661537c20 */ /* 0x000fe20008410000 */
[----:B------:R-:W-:Y:S01]  /*13ff0*/  FMUL.FTZ R159, R41, UR6 ;  /* 0x00000006299f7c20 */ /* 0x000fe20008410000 */
[----:B------:R-:W-:Y:S01]  /*14000*/  FMUL.FTZ R85, R111, UR6 ;  /* 0x000000066f557c20 */ /* 0x000fe20008410000 */
[----:B------:R-:W-:Y:S01]  /*14010*/  FMUL.FTZ R163, R45, UR6 ;  /* 0x000000062da37c20 */ /* 0x000fe20008410000 */
[----:B------:R0:W-:Y:S01]  /*14020*/  MUFU.TANH R42, R50 ;  /* 0x00000032002a7308 */ /* 0x0001e20000002400 */
[----:B------:R-:W-:Y:S01]  /*14030*/  FMUL.FTZ R98, R98, UR6 ;  /* 0x0000000662627c20 */ /* 0x000fe20008410000 */
[----:B------:R-:W-:-:S02]  /*14040*/  IMAD.MOV.U32 R5, RZ, RZ, 0x40000040 ;  /* 0x40000040ff057424 */ /* 0x000fc400078e00ff */
[----:B------:R-:W-:Y:S01]  /*14050*/  FMUL.FTZ R51, R51, UR6 ;  /* 0x0000000633337c20 */ /* 0x000fe20008410000 */
[----:B------:R-:W-:Y:S01]  /*14060*/  FMUL.FTZ R104, R47, UR6 ;  /* 0x000000062f687c20 */ /* 0x000fe20008410000 */
[----:B------:R-:W-:Y:S01]  /*14070*/  FMUL.FTZ R88, R88, UR6 ;  /* 0x0000000658587c20 */ /* 0x000fe20008410000 */
[----:B------:R-:W-:Y:S01]  /*14080*/  IADD3 R4, R4, 0xa86, RZ ;  /* 0x00000a8604047810 */ /* 0x000fe20007ffe0ff */
[----:B------:R-:W-:Y:S01]  /*14090*/  FMUL.FTZ R161, R44, UR6 ;  /* 0x000000062ca17c20 */ /* 0x000fe20008410000 */
[----:B------:R-:W-:Y:S01]  /*140a0*/  FMUL.FTZ R53, R53, UR6 ;  /* 0x0000000635357c20 */ /* 0x000fe20008410000 */
[----:B0-----:R-:W-:Y:S01]  /*140b0*/  FMUL.FTZ R50, R35, UR6 ;  /* 0x0000000623327c20 */ /* 0x001fe20008410000 */
[----:B------:R-:W-:Y:S01]  /*140c0*/  FSEL R35, R3, -INF , P2 ;  /* 0xff80000003237808 */ /* 0x000fe20001000000 */
[----:B------:R-:W0:Y:S01]  /*140d0*/  MUFU.TANH R21, R21 ;  /* 0x0000001500157308 */ /* 0x000e220000002400 */
[----:B------:R-:W-:Y:S01]  /*140e0*/  FMUL.FTZ R102, R102, UR6 ;  /* 0x0000000666667c20 */ /* 0x000fe20008410000 */
[----:B------:R-:W-:Y:S01]  /*140f0*/  FMUL.FTZ R52, R52, UR6 ;  /* 0x0000000634347c20 */ /* 0x000fe20008410000 */
[----:B------:R-:W-:Y:S01]  /*14100*/  FMNMX.FTZ R12, R35, R8, !PT ;  /* 0x00000008230c7209 */ /* 0x000fe20007810000 */
[----:B------:R-:W-:Y:S01]  /*14110*/  FMUL.FTZ R89, R89, UR6 ;  /* 0x0000000659597c20 */ /* 0x000fe20008410000 */
[----:B------:R-:W-:Y:S01]  /*14120*/  ISETP.GT.AND P2, PT, R40, 0x10, PT ;  /* 0x000000102800780c */ /* 0x000fe20003f44270 */
[----:B------:R-:W-:Y:S01]  /*14130*/  FMUL.FTZ R115, R55, UR6 ;  /* 0x0000000637737c20 */ /* 0x000fe20008410000 */
[----:B------:R-:W-:Y:S01]  /*14140*/  FMUL.FTZ R91, R91, UR6 ;  /* 0x000000065b5b7c20 */ /* 0x000fe20008410000 */
[----:B------:R-:W3:Y:S01]  /*14150*/  MUFU.TANH R80, R80 ;  /* 0x0000005000507308 */ /* 0x000ee20000002400 */
[----:B------:R-:W-:Y:S01]  /*14160*/  FMNMX.FTZ R12, R37, R12, !PT ;  /* 0x0000000c250c7209 */ /* 0x000fe20007810000 */
[----:B------:R-:W-:Y:S01]  /*14170*/  FMUL.FTZ R72, R72, UR6 ;  /* 0x0000000648487c20 */ /* 0x000fe20008410000 */
[----:B----4-:R-:W-:Y:S01]  /*14180*/  FSEL R10, R10, -INF , P3 ;  /* 0xff8000000a0a7808 */ /* 0x010fe20001800000 */
[----:B------:R-:W-:Y:S01]  /*14190*/  FMUL.FTZ R73, R73, UR6 ;  /* 0x0000000649497c20 */ /* 0x000fe20008410000 */
[----:B------:R-:W-:Y:S01]  /*141a0*/  FMUL.FTZ R6, R57, UR6 ;  /* 0x0000000639067c20 */ /* 0x000fe20008410000 */
[----:B------:R-:W-:Y:S01]  /*141b0*/  FMUL.FTZ R75, R75, UR6 ;  /* 0x000000064b4b7c20 */ /* 0x000fe20008410000 */
[----:B------:R-:W-:Y:S01]  /*141c0*/  FMUL.FTZ R78, R78, UR6 ;  /* 0x000000064e4e7c20 */ /* 0x000fe20008410000 */
[----:B------:R-:W-:Y:S01]  /*141d0*/  MUFU.TANH R82, R82 ;  /* 0x0000005200527308 */ /* 0x000fe20000002400 */
[----:B------:R-:W-:Y:S01]  /*141e0*/  ISETP.GT.AND P3, PT, R40, 0x11, PT ;  /* 0x000000112800780c */ /* 0x000fe20003f64270 */
[----:B------:R-:W-:Y:S01]  /*141f0*/  FMUL.FTZ R96, R100, UR6 ;  /* 0x0000000664607c20 */ /* 0x000fe20008410000 */
[----:B------:R-:W-:Y:S01]  /*14200*/  FSEL R41, R13, -INF , P2 ;  /* 0xff8000000d297808 */ /* 0x000fe20001000000 */
[----:B------:R-:W-:Y:S01]  /*14210*/  FMUL.FTZ R79, R79, UR6 ;  /* 0x000000064f4f7c20 */ /* 0x000fe20008410000 */
[----:B------:R-:W-:Y:S01]  /*14220*/  FMNMX.FTZ R12, R39, R12, !PT ;  /* 0x0000000c270c7209 */ /* 0x000fe20007810000 */
[----:B------:R-:W-:Y:S01]  /*14230*/  FMUL.FTZ R56, R56, UR6 ;  /* 0x0000000638387c20 */ /* 0x000fe20008410000 */
[----:B------:R-:W-:Y:S01]  /*14240*/  FMUL.FTZ R119, R43, UR6 ;  /* 0x000000062b777c20 */ /* 0x000fe20008410000 */
[----:B------:R-:W4:Y:S01]  /*14250*/  MUFU.TANH R81, R81 ;  /* 0x0000005100517308 */ /* 0x000f220000002400 */
[----:B-1----:R-:W-:Y:S01]  /*14260*/  FSEL R15, R15, -INF , P4 ;  /* 0xff8000000f0f7808 */ /* 0x002fe20002000000 */
[----:B------:R-:W-:Y:S01]  /*14270*/  FMUL.FTZ R97, R99, UR6 ;  /* 0x0000000663617c20 */ /* 0x000fe20008410000 */
[----:B------:R-:W-:Y:S01]  /*14280*/  FMUL.FTZ R100, R103, UR6 ;  /* 0x0000000667647c20 */ /* 0x000fe20008410000 */
[----:B------:R-:W-:Y:S01]  /*14290*/  FMUL.FTZ R48, R48, UR6 ;  /* 0x0000000630307c20 */ /* 0x000fe20008410000 */
[----:B------:R-:W-:Y:S01]  /*142a0*/  FMUL.FTZ R49, R49, UR6 ;  /* 0x0000000631317c20 */ /* 0x000fe20008410000 */
[----:B------:R-:W4:Y:S02]  /*142b0*/  LDL R108, [R1+0x4] ;  /* 0x00000400016c7983 */ /* 0x000f240000100800 */
[----:B------:R-:W-:Y:S01]  /*142c0*/  MUFU.TANH R84, R84 ;  /* 0x0000005400547308 */ /* 0x000fe20000002400 */
[----:B------:R-:W-:Y:S01]  /*142d0*/  ISETP.GT.AND P4, PT, R40, 0x18, PT ;  /* 0x000000182800780c */ /* 0x000fe20003f84270 */
[----:B------:R-:W-:Y:S01]  /*142e0*/  FMUL.FTZ R99, R101, UR6 ;  /* 0x0000000665637c20 */ /* 0x000fe20008410000 */
[----:B------:R-:W-:Y:S01]  /*142f0*/  FSEL R45, R14, -INF , P3 ;  /* 0xff8000000e2d7808 */ /* 0x000fe20001800000 */
[----:B------:R-:W-:Y:S01]  /*14300*/  FMUL.FTZ R103, R94, UR6 ;  /* 0x000000065e677c20 */ /* 0x000fe20008410000 */
[----:B------:R-:W-:-:S03]  /*14310*/  FMNMX.FTZ R12, R41, R12, !PT ;  /* 0x0000000c290c7209 */ /* 0x000fc60007810000 */
[----:B------:R-:W-:Y:S01]  /*14320*/  MUFU.TANH R86, R86 ;  /* 0x0000005600567308 */ /* 0x000fe20000002400 */
[----:B------:R-:W-:Y:S01]  /*14330*/  FMUL.FTZ R94, R74, UR6 ;  /* 0x000000064a5e7c20 */ /* 0x000fe20008410000 */
[----:B------:R-:W-:Y:S01]  /*14340*/  FMUL.FTZ R74, R76, UR6 ;  /* 0x000000064c4a7c20 */ /* 0x000fe20008410000 */
[----:B--2---:R-:W-:-:S05]  /*14350*/  FSEL R3, R20, -INF , P5 ;  /* 0xff80000014037808 */ /* 0x004fca0002800000 */
[----:B------:R-:W1:Y:S01]  /*14360*/  MUFU.TANH R83, R83 ;  /* 0x0000005300537308 */ /* 0x000e620000002400 */
[----:B------:R-:W-:Y:S01]  /*14370*/  FMUL.FTZ R76, R77, UR6 ;  /* 0x000000064d4c7c20 */ /* 0x000fe20008410000 */
[----:B------:R-:W-:Y:S01]  /*14380*/  ISETP.GT.AND P5, PT, R40, 0x19, PT ;  /* 0x000000192800780c */ /* 0x000fe20003fa4270 */
[----:B------:R-:W-:Y:S01]  /*14390*/  FMUL.FTZ R77, R64, UR6 ;  /* 0x00000006404d7c20 */ /* 0x000fe20008410000 */
[----:B0-----:R-:W-:Y:S02]  /*143a0*/  FSEL R47, R21, -INF , P4 ;  /* 0xff800000152f7808 */ /* 0x001fe40002000000 */
[----:B------:R-:W-:Y:S02]  /*143b0*/  FMNMX.FTZ R12, R45, R12, !PT ;  /* 0x0000000c2d0c7209 */ /* 0x000fe40007810000 */
[----:B------:R-:W0:Y:S01]  /*143c0*/  MUFU.TANH R85, R85 ;  /* 0x0000005500557308 */ /* 0x000e220000002400 */
[----:B------:R-:W-:Y:S01]  /*143d0*/  FMUL.FTZ R64, R65, UR6 ;  /* 0x0000000641407c20 */ /* 0x000fe20008410000 */
[----:B------:R-:W-:Y:S01]  /*143e0*/  R2UR UR23, R5 ;  /* 0x00000000051772ca */ /* 0x000fe200000e0000 */
[----:B------:R-:W-:Y:S01]  /*143f0*/  FMUL.FTZ R65, R68, UR6 ;  /* 0x0000000644417c20 */ /* 0x000fe20008410000 */
[----:B---3--:R-:W-:-:S04]  /*14400*/  FSEL R5, R80, -INF , P2 ;  /* 0xff80000050057808 */ /* 0x008fc80001000000 */
[----:B------:R-:W2:Y:S01]  /*14410*/  MUFU.TANH R96, R96 ;  /* 0x0000006000607308 */ /* 0x000ea20000002400 */
[----:B------:R-:W-:Y:S01]  /*14420*/  FMUL.FTZ R68, R70, UR6 ;  /* 0x0000000646447c20 */ /* 0x000fe20008410000 */
[----:B------:R-:W-:Y:S01]  /*14430*/  ISETP.GT.AND P2, PT, R40, 0x20, PT ;  /* 0x000000202800780c */ /* 0x000fe20003f44270 */
[----:B------:R-:W-:Y:S01]  /*14440*/  FMUL.FTZ R70, R59, UR6 ;  /* 0x000000063b467c20 */ /* 0x000fe20008410000 */
[----:B------:R-:W-:-:S04]  /*14450*/  FMNMX.FTZ R12, R47, R12, !PT ;  /* 0x0000000c2f0c7209 */ /* 0x000fc80007810000 */
[----:B------:R-:W3:Y:S01]  /*14460*/  MUFU.TANH R98, R98 ;  /* 0x0000006200627308 */ /* 0x000ee20000002400 */
[----:B------:R-:W-:Y:S01]  /*14470*/  FMUL.FTZ R59, R63, UR6 ;  /* 0x000000063f3b7c20 */ /* 0x000fe20008410000 */
[----:B------:R-:W-:Y:S01]  /*14480*/  R2UR UR22, R4 ;  /* 0x00000000041672ca */ /* 0x000fe200000e0000 */
[----:B------:R-:W-:Y:S01]  /*14490*/  FMUL.FTZ R63, R46, UR6 ;  /* 0x000000062e3f7c20 */ /* 0x000fe20008410000 */
[----:B----4-:R-:W-:-:S04]  /*144a0*/  FSEL R81, R81, -INF , P3 ;  /* 0xff80000051517808 */ /* 0x010fc80001800000 */
[----:B------:R-:W4:Y:S01]  /*144b0*/  MUFU.TANH R99, R99 ;  /* 0x0000006300637308 */ /* 0x000f220000002400 */
[----:B------:R-:W-:Y:S01]  /*144c0*/  FMUL.FTZ R101, R90, UR6 ;  /* 0x000000065a657c20 */ /* 0x000fe20008410000 */
[----:B------:R-:W-:Y:S01]  /*144d0*/  FMUL.FTZ R46, R36, UR6 ;  /* 0x00000006242e7c20 */ /* 0x000fe20008410000 */
[----:B------:R-:W-:-:S05]  /*144e0*/  ISETP.GT.AND P3, PT, R40, 0x21, PT ;  /* 0x000000212800780c */ /* 0x000fca0003f64270 */
[----:B------:R1:W-:Y:S01]  /*144f0*/  MUFU.TANH R44, R51 ;  /* 0x00000033002c7308 */ /* 0x0003e20000002400 */
[----:B------:R-:W-:Y:S01]  /*14500*/  FMUL.FTZ R90, R92, UR6 ;  /* 0x000000065c5a7c20 */ /* 0x000fe20008410000 */
[----:B-1----:R-:W-:-:S06]  /*14510*/  FSEL R51, R82, -INF , P5 ;  /* 0xff80000052337808 */ /* 0x002fcc0002800000 */
[----:B------:R-:W1:Y:S01]  /*14520*/  MUFU.TANH R97, R97 ;  /* 0x0000006100617308 */ /* 0x000e620000002400 */
[----:B------:R-:W-:-:S07]  /*14530*/  FMNMX.FTZ R12, R51, R12, !PT ;  /* 0x0000000c330c7209 */ /* 0x000fce0007810000 */
[----:B------:R-:W1:Y:S01]  /*14540*/  MUFU.TANH R88, R88 ;  /* 0x0000005800587308 */ /* 0x000e620000002400 */
[----:B------:R-:W-:Y:S01]  /*14550*/  FSEL R83, R83, -INF , P3 ;  /* 0xff80000053537808 */ /* 0x000fe20001800000 */
[----:B------:R-:W-:-:S06]  /*14560*/  FMUL.FTZ R92, R93, UR6 ;  /* 0x000000065d5c7c20 */ /* 0x000fcc0008410000 */
[----:B------:R2:W-:Y:S01]  /*14570*/  MUFU.TANH R4, R53 ;  /* 0x0000003500047308 */ /* 0x0005e20000002400 */
[----:B0-----:R-:W-:-:S07]  /*14580*/  FSEL R85, R85, -INF , P5 ;  /* 0xff80000055557808 */ /* 0x001fce0002800000 */
[----:B------:R-:W-:Y:S01]  /*14590*/  MUFU.TANH R36, R52 ;  /* 0x0000003400247308 */ /* 0x000fe20000002400 */
[----:B--2---:R-:W-:-:S04]  /*145a0*/  FSEL R53, R84, -INF , P2 ;  /* 0xff80000054357808 */ /* 0x004fc80001000000 */
[----:B------:R-:W-:-:S03]  /*145b0*/  FMNMX.FTZ R12, R53, R12, !PT ;  /* 0x0000000c350c7209 */ /* 0x000fc60007810000 */
[----:B------:R-:W0:Y:S01]  /*145c0*/  MUFU.TANH R102, R102 ;  /* 0x0000006600667308 */ /* 0x000e220000002400 */
[----:B------:R-:W-:-:S07]  /*145d0*/  ISETP.GT.AND P5, PT, R40, 0x29, PT ;  /* 0x000000292800780c */ /* 0x000fce0003fa4270 */
[----:B------:R2:W-:Y:S01]  /*145e0*/  MUFU.TANH R52, R7 ;  /* 0x0000000700347308 */ /* 0x0005e20000002400 */
[----:B------:R-:W-:-:S07]  /*145f0*/  FMNMX.FTZ R12, R83, R12, !PT ;  /* 0x0000000c530c7209 */ /* 0x000fce0007810000 */
[----:B------:R-:W0:Y:S01]  /*14600*/  MUFU.TANH R89, R89 ;  /* 0x0000005900597308 */ /* 0x000e220000002400 */
[----:B--2---:R-:W-:Y:S02]  /*14610*/  FSEL R7, R86, -INF , P4 ;  /* 0xff80000056077808 */ /* 0x004fe40002000000 */
[----:B------:R-:W-:-:S05]  /*14620*/  ISETP.GT.AND P4, PT, R40, 0x28, PT ;  /* 0x000000282800780c */ /* 0x000fca0003f84270 */
[----:B------:R-:W2:Y:S01]  /*14630*/  MUFU.TANH R100, R100 ;  /* 0x0000006400647308 */ /* 0x000ea20000002400 */
[----:B------:R-:W-:Y:S02]  /*14640*/  FSEL R55, R96, -INF , P4 ;  /* 0xff80000060377808 */ /* 0x000fe40002000000 */
[----:B---3--:R-:W-:-:S05]  /*14650*/  FSEL R9, R98, -INF , P2 ;  /* 0xff80000062097808 */ /* 0x008fca0001000000 */
[----:B------:R-:W3:Y:S01]  /*14660*/  MUFU.TANH R90, R90 ;  /* 0x0000005a005a7308 */ /* 0x000ee20000002400 */
[----:B------:R-:W-:Y:S02]  /*14670*/  ISETP.GT.AND P2, PT, R40, 0x30, PT ;  /* 0x000000302800780c */ /* 0x000fe40003f44270 */
[----:B----4-:R-:W-:Y:S02]  /*14680*/  FSEL R99, R99, -INF , P5 ;  /* 0xff80000063637808 */ /* 0x010fe40002800000 */
[----:B------:R-:W-:-:S03]  /*14690*/  FMNMX.FTZ R12, R55, R12, !PT ;  /* 0x0000000c370c7209 */ /* 0x000fc60007810000 */
[----:B------:R-:W4:Y:S01]  /*146a0*/  MUFU.TANH R101, R101 ;  /* 0x0000006500657308 */ /* 0x000f220000002400 */
[----:B------:R-:W-:Y:S01]  /*146b0*/  FMUL.FTZ R57, R61, UR6 ;  /* 0x000000063d397c20 */ /* 0x000fe20008410000 */
[----:B-1----:R-:W-:Y:S01]  /*146c0*/  FSEL R97, R97, -INF , P3 ;  /* 0xff80000061617808 */ /* 0x002fe20001800000 */
[----:B------:R-:W-:-:S05]  /*146d0*/  FMUL.FTZ R93, R95, UR6 ;  /* 0x000000065f5d7c20 */ /* 0x000fca0008410000 */
[----:B------:R-:W1:Y:S01]  /*146e0*/  MUFU.TANH R92, R92 ;  /* 0x0000005c005c7308 */ /* 0x000e620000002400 */
[----:B------:R-:W-:Y:S02]  /*146f0*/  ISETP.GT.AND P3, PT, R40, 0x31, PT ;  /* 0x000000312800780c */ /* 0x000fe40003f64270 */
[----:B------:R-:W-:Y:S02]  /*14700*/  FSEL R61, R88, -INF , P2 ;  /* 0xff800000583d7808 */ /* 0x000fe40001000000 */
[----:B------:R-:W-:-:S03]  /*14710*/  FMNMX.FTZ R14, R99, R12, !PT ;  /* 0x0000000c630e7209 */ /* 0x000fc60007810000 */
[----:B------:R-:W1:Y:S01]  /*14720*/  MUFU.TANH R91, R91 ;  /* 0x0000005b005b7308 */ /* 0x000e620000002400 */
[----:B0-----:R-:W-:Y:S02]  /*14730*/  FSEL R13, R102, -INF , P4 ;  /* 0xff800000660d7808 */ /* 0x001fe40002000000 */
[----:B------:R-:W-:-:S05]  /*14740*/  ISETP.GT.AND P4, PT, R40, 0x38, PT ;  /* 0x000000382800780c */ /* 0x000fca0003f84270 */
[----:B------:R-:W0:Y:S01]  /*14750*/  MUFU.TANH R72, R72 ;  /* 0x0000004800487308 */ /* 0x000e220000002400 */
[----:B------:R-:W-:Y:S02]  /*14760*/  FSEL R105, R89, -INF , P3 ;  /* 0xff80000059697808 */ /* 0x000fe40001800000 */
[----:B------:R-:W-:-:S05]  /*14770*/  FMNMX.FTZ R14, R61, R14, !PT ;  /* 0x0000000e3d0e7209 */ /* 0x000fca0007810000 */
[----:B------:R-:W0:Y:S01]  /*14780*/  MUFU.TANH R103, R103 ;  /* 0x0000006700677308 */ /* 0x000e220000002400 */
[----:B--2---:R-:W-:Y:S02]  /*14790*/  FSEL R21, R100, -INF , P5 ;  /* 0xff80000064157808 */ /* 0x004fe40002800000 */
[----:B------:R-:W-:-:S05]  /*147a0*/  ISETP.GT.AND P5, PT, R40, 0x39, PT ;  /* 0x000000392800780c */ /* 0x000fca0003fa4270 */
[----:B------:R-:W2:Y:S01]  /*147b0*/  MUFU.TANH R73, R73 ;  /* 0x0000004900497308 */ /* 0x000ea20000002400 */
[----:B---3--:R-:W-:Y:S02]  /*147c0*/  FSEL R107, R90, -INF , P4 ;  /* 0xff8000005a6b7808 */ /* 0x008fe40002000000 */
[----:B------:R-:W-:-:S05]  /*147d0*/  FMNMX.FTZ R14, R105, R14, !PT ;  /* 0x0000000e690e7209 */ /* 0x000fca0007810000 */
[----:B------:R-:W3:Y:S01]  /*147e0*/  MUFU.TANH R93, R93 ;  /* 0x0000005d005d7308 */ /* 0x000ee20000002400 */
[----:B----4-:R-:W-:Y:S02]  /*147f0*/  FSEL R101, R101, -INF , P2 ;  /* 0xff80000065657808 */ /* 0x010fe40001000000 */
[----:B------:R-:W-:-:S05]  /*14800*/  ISETP.GT.AND P2, PT, R40, 0x40, PT ;  /* 0x000000402800780c */ /* 0x000fca0003f44270 */
[----:B------:R-:W4:Y:S01]  /*14810*/  MUFU.TANH R74, R74 ;  /* 0x0000004a004a7308 */ /* 0x000f220000002400 */
[----:B-1----:R-:W-:Y:S02]  /*14820*/  FSEL R109, R92, -INF , P5 ;  /* 0xff8000005c6d7808 */ /* 0x002fe40002800000 */
[----:B------:R-:W-:-:S05]  /*14830*/  FMNMX.FTZ R14, R107, R14, !PT ;  /* 0x0000000e6b0e7209 */ /* 0x000fca0007810000 */
[----:B------:R-:W1:Y:S01]  /*14840*/  MUFU.TANH R94, R94 ;  /* 0x0000005e005e7308 */ /* 0x000e620000002400 */
[----:B------:R-:W-:Y:S02]  /*14850*/  FSEL R91, R91, -INF , P3 ;  /* 0xff8000005b5b7808 */ /* 0x000fe40001800000 */
[----:B------:R-:W-:-:S05]  /*14860*/  ISETP.GT.AND P3, PT, R40, 0x41, PT ;  /* 0x000000412800780c */ /* 0x000fca0003f64270 */
[----:B------:R-:W1:Y:S01]  /*14870*/  MUFU.TANH R76, R76 ;  /* 0x0000004c004c7308 */ /* 0x000e620000002400 */
[----:B0-----:R-:W-:Y:S02]  /*14880*/  FSEL R111, R72, -INF , P2 ;  /* 0xff800000486f7808 */ /* 0x001fe40001000000 */
[----:B------:R-:W-:-:S05]  /*14890*/  FMNMX.FTZ R14, R109, R14, !PT ;  /* 0x0000000e6d0e7209 */ /* 0x000fca0007810000 */
[----:B------:R-:W0:Y:S01]  /*148a0*/  MUFU.TANH R75, R75 ;  /* 0x0000004b004b7308 */ /* 0x000e220000002400 */
[----:B------:R-:W-:Y:S01]  /*148b0*/  FMUL.FTZ R95, R66, UR6 ;  /* 0x00000006425f7c20 */ /* 0x000fe20008410000 */
[----:B------:R-:W-:Y:S01]  /*148c0*/  FSEL R103, R103, -INF , P4 ;  /* 0xff80000067677808 */ /* 0x000fe20002000000 */
[----:B------:R-:W-:-:S05]  /*148d0*/  FMUL.FTZ R66, R67, UR6 ;  /* 0x0000000643427c20 */ /* 0x000fca0008410000 */
[----:B------:R-:W0:Y:S01]  /*148e0*/  MUFU.TANH R77, R77 ;  /* 0x0000004d004d7308 */ /* 0x000e220000002400 */
[----:B------:R-:W-:Y:S01]  /*148f0*/  ISETP.GT.AND P4, PT, R40, 0x48, PT ;  /* 0x000000482800780c */ /* 0x000fe20003f84270 */
[----:B------:R-:W-:Y:S01]  /*14900*/  FMUL.FTZ R67, R69, UR6 ;  /* 0x0000000645437c20 */ /* 0x000fe20008410000 */
[----:B--2---:R-:W-:Y:S02]  /*14910*/  FSEL R113, R73, -INF , P3 ;  /* 0xff80000049717808 */ /* 0x004fe40001800000 */
[----:B------:R-:W-:-:S03]  /*14920*/  FMNMX.FTZ R14, R111, R14, !PT ;  /* 0x0000000e6f0e7209 */ /* 0x000fc60007810000 */
[----:B------:R-:W2:Y:S01]  /*14930*/  MUFU.TANH R78, R78 ;  /* 0x0000004e004e7308 */ /* 0x000ea20000002400 */
[----:B------:R-:W-:Y:S01]  /*14940*/  FMUL.FTZ R69, R71, UR6 ;  /* 0x0000000647457c20 */ /* 0x000fe20008410000 */
[----:B------:R-:W-:Y:S01]  /*14950*/  FMUL.FTZ R71, R58, UR6 ;  /* 0x000000063a477c20 */ /* 0x000fe20008410000 */
[----:B---3--:R-:W-:-:S05]  /*14960*/  FSEL R93, R93, -INF , P5 ;  /* 0xff8000005d5d7808 */ /* 0x008fca0002800000 */
[----:B------:R-:W3:Y:S01]  /*14970*/  MUFU.TANH R64, R64 ;  /* 0x0000004000407308 */ /* 0x000ee20000002400 */
[----:B------:R-:W-:Y:S01]  /*14980*/  FMUL.FTZ R58, R60, UR6 ;  /* 0x000000063c3a7c20 */ /* 0x000fe20008410000 */
[----:B------:R-:W-:Y:S01]  /*14990*/  ISETP.GT.AND P5, PT, R40, 0x49, PT ;  /* 0x000000492800780c */ /* 0x000fe20003fa4270 */
[----:B------:R-:W-:Y:S01]  /*149a0*/  FMUL.FTZ R60, R62, UR6 ;  /* 0x000000063e3c7c20 */ /* 0x000fe20008410000 */
[----:B----4-:R-:W-:Y:S02]  /*149b0*/  FSEL R129, R74, -INF , P4 ;  /* 0xff8000004a817808 */ /* 0x010fe40002000000 */
[----:B------:R-:W-:Y:S02]  /*149c0*/  FMNMX.FTZ R14, R113, R14, !PT ;  /* 0x0000000e710e7209 */ /* 0x000fe40007810000 */
[----:B------:R-:W4:Y:S01]  /*149d0*/  MUFU.TANH R79, R79 ;  /* 0x0000004f004f7308 */ /* 0x000f220000002400 */
[----:B------:R-:W-:Y:S01]  /*149e0*/  FMUL.FTZ R62, R33, UR6 ;  /* 0x00000006213e7c20 */ /* 0x000fe20008410000 */
[----:B-1----:R-:W-:-:S06]  /*149f0*/  FSEL R33, R94, -INF , P2 ;  /* 0xff8000005e217808 */ /* 0x002fcc0001000000 */
[----:B------:R-:W1:Y:S01]  /*14a00*/  MUFU.TANH R65, R65 ;  /* 0x0000004100417308 */ /* 0x000e620000002400 */
[----:B------:R-:W-:Y:S02]  /*14a10*/  ISETP.GT.AND P2, PT, R40, 0x50, PT ;  /* 0x000000502800780c */ /* 0x000fe40003f44270 */
[----:B------:R-:W-:Y:S02]  /*14a20*/  FSEL R131, R76, -INF , P5 ;  /* 0xff8000004c837808 */ /* 0x000fe40002800000 */
[----:B------:R-:W-:-:S03]  /*14a30*/  FMNMX.FTZ R14, R129, R14, !PT ;  /* 0x0000000e810e7209 */ /* 0x000fc60007810000 */
[----:B------:R-:W1:Y:S01]  /*14a40*/  MUFU.TANH R95, R95 ;  /* 0x0000005f005f7308 */ /* 0x000e620000002400 */
[----:B------:R-:W-:Y:S01]  /*14a50*/  WARPGROUP.ARRIVE ;  /* 0x00000000000079c5 */ /* 0x000fe20000000000 */
[----:B0-----:R-:W-:-:S06]  /*14a60*/  FSEL R75, R75, -INF , P3 ;  /* 0xff8000004b4b7808 */ /* 0x001fcc0001800000 */
[----:B------:R-:W0:Y:S01]  /*14a70*/  MUFU.TANH R67, R67 ;  /* 0x0000004300437308 */ /* 0x000e220000002400 */
[----:B------:R-:W-:Y:S01]  /*14a80*/  ISETP.GT.AND P3, PT, R40, 0x51, PT ;  /* 0x000000512800780c */ /* 0x000fe20003f64270 */
[----:B------:R-:W-:Y:S01]  /*14a90*/  HGMMA.64x16x16.F32 R24, gdesc[UR20], R24, gsb0 ;  /* 0x00200000141879f0 */ /* 0x000fe20008000818 */
[----:B------:R-:W-:Y:S02]  /*14aa0*/  FSEL R133, R77, -INF , P2 ;  /* 0xff8000004d857808 */ /* 0x000fe40001000000 */
[----:B------:R-:W-:-:S03]  /*14ab0*/  FMNMX.FTZ R14, R131, R14, !PT ;  /* 0x0000000e830e7209 */ /* 0x000fc60007810000 */
[----:B------:R-:W-:Y:S01]  /*14ac0*/  MUFU.TANH R66, R66 ;  /* 0x0000004200427308 */ /* 0x000fe20000002400 */
        /* <DEDUP_REMOVED lines=18> */
[----:B--2---:R-:W-:Y:S02]  /*14bf0*/  FSEL R141, R56, -INF , P2 ;  /* 0xff800000388d7808 */ /* 0x004fe40001000000 */
[----:B------:R-:W-:-:S05]  /*14c00*/  FMNMX.FTZ R14, R139, R14, !PT ;  /* 0x0000000e8b0e7209 */ /* 0x000fca0007810000 */
[----:B------:R-:W2:Y:S01]  /*14c10*/  MUFU.TANH R57, R57 ;  /* 0x0000003900397308 */ /* 0x000ea20000002400 */
[----:B---3--:R-:W-:-:S07]  /*14c20*/  FSEL R73, R68, -INF , P4 ;  /* 0xff80000044497808 */ /* 0x008fce0002000000 */
[----:B------:R-:W3:Y:S01]  /*14c30*/  MUFU.TANH R70, R70 ;  /* 0x0000004600467308 */ /* 0x000ee20000002400 */
[----:B------:R-:W-:-:S07]  /*14c40*/  ISETP.GT.AND P4, PT, R40, 0x68, PT ;  /* 0x000000682800780c */ /* 0x000fce0003f84270 */
[----:B------:R4:W-:Y:S01]  /*14c50*/  MUFU.TANH R12, R63 ;  /* 0x0000003f000c7308 */ /* 0x0009e20000002400 */
[----:B------:R-:W-:-:S07]  /*14c60*/  FMNMX.FTZ R14, R141, R14, !PT ;  /* 0x0000000e8d0e7209 */ /* 0x000fce0007810000 */
[----:B------:R-:W3:Y:S01]  /*14c70*/  MUFU.TANH R48, R48 ;  /* 0x0000003000307308 */ /* 0x000ee20000002400 */
[----:B----4-:R-:W-:Y:S02]  /*14c80*/  FSEL R63, R66, -INF , P3 ;  /* 0xff800000423f7808 */ /* 0x010fe40001800000 */
[----:B------:R-:W-:-:S05]  /*14c90*/  ISETP.GT.AND P3, PT, R40, 0x61, PT ;  /* 0x000000612800780c */ /* 0x000fca0003f64270 */
[----:B------:R-:W4:Y:S01]  /*14ca0*/  MUFU.TANH R60, R60 ;  /* 0x0000003c003c7308 */ /* 0x000f220000002400 */
[----:B------:R-:W-:Y:S02]  /*14cb0*/  FSEL R143, R6, -INF , P3 ;  /* 0xff800000068f7808 */ /* 0x000fe40001800000 */
[----:B-1----:R-:W-:-:S05]  /*14cc0*/  FSEL R69, R69, -INF , P5 ;  /* 0xff80000045457808 */ /* 0x002fca0002800000 */
[----:B------:R-:W1:Y:S01]  /*14cd0*/  MUFU.TANH R49, R49 ;  /* 0x0000003100317308 */ /* 0x000e620000002400 */
[----:B------:R-:W-:Y:S02]  /*14ce0*/  ISETP.GT.AND P5, PT, R40, 0x69, PT ;  /* 0x000000692800780c */ /* 0x000fe40003fa4270 */
[----:B------:R-:W-:Y:S02]  /*14cf0*/  FSEL R145, R58, -INF , P4 ;  /* 0xff8000003a917808 */ /* 0x000fe40002000000 */
[----:B------:R-:W-:-:S03]  /*14d00*/  FMNMX.FTZ R14, R143, R14, !PT ;  /* 0x0000000e8f0e7209 */ /* 0x000fc60007810000 */
[----:B------:R-:W1:Y:S01]  /*14d10*/  MUFU.TANH R59, R59 ;  /* 0x0000003b003b7308 */ /* 0x000e620000002400 */
[----:B0-----:R-:W-:Y:S02]  /*14d20*/  FSEL R71, R71, -INF , P2 ;  /* 0xff80000047477808 */ /* 0x001fe40001000000 */
[----:B------:R-:W-:Y:S02]  /*14d30*/  ISETP.GT.AND P2, PT, R40, 0x70, PT ;  /* 0x000000702800780c */ /* 0x000fe40003f44270 */
[----:B--2--5:R-:W-:Y:S02]  /*14d40*/  FSEL R147, R57, -INF , P5 ;  /* 0xff80000039937808 */ /* 0x024fe40002800000 */
[----:B------:R-:W-:Y:S01]  /*14d50*/  FMNMX.FTZ R14, R145, R14, !PT ;  /* 0x0000000e910e7209 */ /* 0x000fe20007810000 */
[----:B------:R-:W0:Y:S01]  /*14d60*/  MUFU.TANH R157, R157 ;  /* 0x0000009d009d7308 */ /* 0x000e220000002400 */
[----:B---3--:R-:W-:Y:S02]  /*14d70*/  FSEL R65, R70, -INF , P3 ;  /* 0xff80000046417808 */ /* 0x008fe40001800000 */
[----:B------:R-:W-:-:S02]  /*14d80*/  ISETP.GT.AND P3, PT, R40, 0x71, PT ;  /* 0x000000712800780c */ /* 0x000fc40003f64270 */
[----:B------:R-:W-:Y:S02]  /*14d90*/  FSEL R151, R48, -INF , P2 ;  /* 0xff80000030977808 */ /* 0x000fe40001000000 */
[----:B------:R-:W-:Y:S01]  /*14da0*/  FMNMX.FTZ R14, R147, R14, !PT ;  /* 0x0000000e930e7209 */ /* 0x000fe20007810000 */
[----:B------:R-:W2:Y:S01]  /*14db0*/  MUFU.TANH R159, R159 ;  /* 0x0000009f009f7308 */ /* 0x000ea20000002400 */
[----:B----4-:R-:W-:Y:S02]  /*14dc0*/  FSEL R67, R60, -INF , P4 ;  /* 0xff8000003c437808 */ /* 0x010fe40002000000 */
[----:B------:R-:W-:Y:S02]  /*14dd0*/  ISETP.GT.AND P4, PT, R40, 0x78, PT ;  /* 0x000000782800780c */ /* 0x000fe40003f84270 */
[----:B-1----:R-:W-:Y:S02]  /*14de0*/  FSEL R149, R49, -INF , P3 ;  /* 0xff80000031957808 */ /* 0x002fe40001800000 */
[----:B------:R-:W-:Y:S01]  /*14df0*/  FMNMX.FTZ R14, R151, R14, !PT ;  /* 0x0000000e970e7209 */ /* 0x000fe20007810000 */
[----:B------:R-:W1:Y:S01]  /*14e00*/  MUFU.TANH R115, R115 ;  /* 0x0000007300737308 */ /* 0x000e620000002400 */
[----:B------:R-:W-:-:S02]  /*14e10*/  FSEL R59, R59, -INF , P5 ;  /* 0xff8000003b3b7808 */ /* 0x000fc40002800000 */
[----:B------:R-:W-:Y:S02]  /*14e20*/  ISETP.GT.AND P5, PT, R40, 0x79, PT ;  /* 0x000000792800780c */ /* 0x000fe40003fa4270 */
[----:B------:R-:W-:Y:S02]  /*14e30*/  FSEL R153, R36, -INF , P4 ;  /* 0xff80000024997808 */ /* 0x000fe40002000000 */
[----:B------:R-:W-:Y:S01]  /*14e40*/  FMNMX.FTZ R14, R149, R14, !PT ;  /* 0x0000000e950e7209 */ /* 0x000fe20007810000 */
[----:B------:R-:W3:Y:S01]  /*14e50*/  MUFU.TANH R161, R161 ;  /* 0x000000a100a17308 */ /* 0x000ee20000002400 */
[----:B------:R-:W-:Y:S02]  /*14e60*/  FSEL R57, R42, -INF , P2 ;  /* 0xff8000002a397808 */ /* 0x000fe40001000000 */
[----:B------:R-:W-:Y:S02]  /*14e70*/  ISETP.GT.AND P2, PT, R40, 0x80, PT ;  /* 0x000000802800780c */ /* 0x000fe40003f44270 */
[----:B------:R-:W-:-:S03]  /*14e80*/  FSEL R155, R4, -INF , P5 ;  /* 0xff800000049b7808 */ /* 0x000fc60002800000 */
[----:B------:R-:W4:Y:S01]  /*14e90*/  MUFU.TANH R117, R117 ;  /* 0x0000007500757308 */ /* 0x000f220000002400 */
[----:B------:R-:W-:Y:S02]  /*14ea0*/  FMNMX.FTZ R14, R153, R14, !PT ;  /* 0x0000000e990e7209 */ /* 0x000fe40007810000 */
[----:B------:R-:W-:-:S05]  /*14eb0*/  FSEL R77, R44, -INF , P3 ;  /* 0xff8000002c4d7808 */ /* 0x000fca0001800000 */
[----:B------:R-:W4:Y:S01]  /*14ec0*/  MUFU.TANH R163, R163 ;  /* 0x000000a300a37308 */ /* 0x000f220000002400 */
[----:B------:R-:W-:Y:S02]  /*14ed0*/  ISETP.GT.AND P3, PT, R40, 0x81, PT ;  /* 0x000000812800780c */ /* 0x000fe40003f64270 */
[----:B0-----:R-:W-:Y:S02]  /*14ee0*/  FSEL R157, R157, -INF , P2 ;  /* 0xff8000009d9d7808 */ /* 0x001fe40001000000 */
[----:B------:R-:W-:-:S03]  /*14ef0*/  FMNMX.FTZ R14, R155, R14, !PT ;  /* 0x0000000e9b0e7209 */ /* 0x000fc60007810000 */
[----:B------:R-:W0:Y:S01]  /*14f00*/  MUFU.TANH R119, R119 ;  /* 0x0000007700777308 */ /* 0x000e220000002400 */
[----:B------:R-:W-:Y:S02]  /*14f10*/  FSEL R49, R52, -INF , P4 ;  /* 0xff80000034317808 */ /* 0x000fe40002000000 */
[----:B------:R-:W-:-:S05]  /*14f20*/  ISETP.GT.AND P4, PT, R40, 0x88, PT ;  /* 0x000000882800780c */ /* 0x000fca0003f84270 */
[----:B------:R-:W0:Y:S01]  /*14f30*/  MUFU.TANH R106, R106 ;  /* 0x0000006a006a7308 */ /* 0x000e220000002400 */
[----:B--2---:R-:W-:Y:S02]  /*14f40*/  FSEL R159, R159, -INF , P3 ;  /* 0xff8000009f9f7808 */ /* 0x004fe40001800000 */
[----:B------:R-:W-:-:S05]  /*14f50*/  FMNMX.FTZ R14, R157, R14, !PT ;  /* 0x0000000e9d0e7209 */ /* 0x000fca0007810000 */
[----:B------:R-:W2:Y:S01]  /*14f60*/  MUFU.TANH R62, R62 ;  /* 0x0000003e003e7308 */ /* 0x000ea20000002400 */
[----:B-1----:R-:W-:Y:S01]  /*14f70*/  FSEL R115, R115, -INF , P5 ;  /* 0xff80000073737808 */ /* 0x002fe20002800000 */
[----:B------:R-:W-:Y:S02]  /*14f80*/  WARPGROUP.DEPBAR.LE gsb0, 0x0 ;  /* 0x00008000000079c5 */ /* 0x000fe40000010000 */
[----:B------:R-:W-:Y:S01]  /*14f90*/  ISETP.GT.AND P5, PT, R40, 0x89, PT ;  /* 0x000000892800780c */ /* 0x000fe20003fa4270 */
[----:B------:R-:W-:Y:S01]  /*14fa0*/  FMUL.FTZ R24, R24, UR6 ;  /* 0x0000000618187c20 */ /* 0x000fe20008410000 */
[----:B---3--:R-:W-:Y:S02]  /*14fb0*/  FSEL R161, R161, -INF , P4 ;  /* 0xff800000a1a17808 */ /* 0x008fe40002000000 */
[----:B------:R-:W1:Y:S01]  /*14fc0*/  MUFU.TANH R104, R104 ;  /* 0x0000006800687308 */ /* 0x000e620000002400 */
[----:B------:R-:W-:Y:S01]  /*14fd0*/  FMNMX.FTZ R14, R159, R14, !PT ;  /* 0x0000000e9f0e7209 */ /* 0x000fe20007810000 */
[----:B------:R-:W-:Y:S01]  /*14fe0*/  FMUL.FTZ R38, R38, UR6 ;  /* 0x0000000626267c20 */ /* 0x000fe20008410000 */
[----:B----4-:R-:W-:-:S05]  /*14ff0*/  FSEL R117, R117, -INF , P2 ;  /* 0xff80000075757808 */ /* 0x010fca0001000000 */
[----:B------:R-:W3:Y:S01]  /*15000*/  MUFU.TANH R46, R46 ;  /* 0x0000002e002e7308 */ /* 0x000ee20000002400 */
[----:B------:R-:W-:Y:S01]  /*15010*/  ISETP.GT.AND P2, PT, R40, 0x90, PT ;  /* 0x000000902800780c */ /* 0x000fe20003f44270 */
[----:B------:R-:W-:Y:S01]  /*15020*/  FMUL.FTZ R4, R25, UR6 ;  /* 0x0000000619047c20 */ /* 0x000fe20008410000 */
[----:B------:R-:W-:Y:S02]  /*15030*/  FSEL R163, R163, -INF , P5 ;  /* 0xff800000a3a37808 */ /* 0x000fe40002800000 */
[----:B------:R-:W-:-:S03]  /*15040*/  FMNMX.FTZ R14, R161, R14, !PT ;  /* 0x0000000ea10e7209 */ /* 0x000fc60007810000 */
[----:B------:R-:W4:Y:S01]  /*15050*/  MUFU.TANH R54, R54 ;  /* 0x0000003600367308 */ /* 0x000f220000002400 */
[----:B0-----:R-:W-:Y:S01]  /*15060*/  FSEL R119, R119, -INF , P3 ;  /* 0xff80000077777808 */ /* 0x001fe20001800000 */
[----:B------:R-:W-:Y:S01]  /*15070*/  FMUL.FTZ R28, R28, UR6 ;  /* 0x000000061c1c7c20 */ /* 0x000fe20008410000 */
[----:B------:R-:W-:-:S05]  /*15080*/  ISETP.GT.AND P3, PT, R40, 0x91, PT ;  /* 0x000000912800780c */ /* 0x000fca0003f64270 */
[----:B------:R-:W0:Y:S01]  /*15090*/  MUFU.TANH R34, R34 ;  /* 0x0000002200227308 */ /* 0x000e220000002400 */
[----:B------:R-:W-:Y:S02]  /*150a0*/  FSEL R165, R106, -INF , P2 ;  /* 0xff8000006aa57808 */ /* 0x000fe40001000000 */
[----:B------:R-:W-:-:S05]  /*150b0*/  FMNMX.FTZ R14, R163, R14, !PT ;  /* 0x0000000ea30e7209 */ /* 0x000fca0007810000 */
[----:B------:R-:W0:Y:S01]  /*150c0*/  MUFU.TANH R50, R50 ;  /* 0x0000003200327308 */ /* 0x000e220000002400 */
[----:B------:R-:W-:Y:S01]  /*150d0*/  FSEL R25, R12, -INF , P4 ;  /* 0xff8000000c197808 */ /* 0x000fe20002000000 */
[----:B------:R-:W-:Y:S01]  /*150e0*/  FMUL.FTZ R6, R29, UR6 ;  /* 0x000000061d067c20 */ /* 0x000fe20008410000 */
[----:B------:R-:W-:-:S05]  /*150f0*/  ISETP.GT.AND P4, PT, R40, 0x98, PT ;  /* 0x000000982800780c */ /* 0x000fca0003f84270 */
[----:B------:R-:W0:Y:S01]  /*15100*/  MUFU.TANH R24, R24 ;  /* 0x0000001800187308 */ /* 0x000e220000002400 */
[----:B--2---:R-:W-:Y:S02]  /*15110*/  FSEL R167, R62, -INF , P3 ;  /* 0xff8000003ea77808 */ /* 0x004fe40001800000 */
[----:B------:R-:W-:-:S05]  /*15120*/  FMNMX.FTZ R14, R165, R14, !PT ;  /* 0x0000000ea50e7209 */ /* 0x000fca0007810000 */
[----:B------:R-:W2:Y:S01]  /*15130*/  MUFU.TANH R38, R38 ;  /* 0x0000002600267308 */ /* 0x000ea20000002400 */
[----:B-1----:R-:W-:Y:S02]  /*15140*/  FSEL R121, R104, -INF , P5 ;  /* 0xff80000068797808 */ /* 0x002fe40002800000 */
[----:B------:R-:W-:-:S05]  /*15150*/  ISETP.GT.AND P5, PT, R40, 0x99, PT ;  /* 0x000000992800780c */ /* 0x000fca0003fa4270 */
[----:B------:R-:W1:Y:S01]  /*15160*/  MUFU.TANH R4, R4 ;  /* 0x0000000400047308 */ /* 0x000e620000002400 */
[----:B---3--:R-:W-:Y:S02]  /*15170*/  FSEL R169, R46, -INF , P4 ;  /* 0xff8000002ea97808 */ /* 0x008fe40002000000 */
[----:B------:R-:W-:-:S05]  /*15180*/  FMNMX.FTZ R14, R167, R14, !PT ;  /* 0x0000000ea70e7209 */ /* 0x000fca0007810000 */
[----:B------:R-:W3:Y:S01]  /*15190*/  MUFU.TANH R32, R32 ;  /* 0x0000002000207308 */ /* 0x000ee20000002400 */
[----:B----4-:R-:W-:Y:S02]  /*151a0*/  FSEL R29, R54, -INF , P2 ;  /* 0xff800000361d7808 */ /* 0x010fe40001000000 */
[----:B------:R-:W-:-:S05]  /*151b0*/  ISETP.GT.AND P2, PT, R40, 0xa0, PT ;  /* 0x000000a02800780c */ /* 0x000fca0003f44270 */
[----:B------:R-:W4:Y:S01]  /*151c0*/  MUFU.TANH R28, R28 ;  /* 0x0000001c001c7308 */ /* 0x000f220000002400 */
[----:B0-----:R-:W-:Y:S02]  /*151d0*/  FSEL R171, R34, -INF , P5 ;  /* 0xff80000022ab7808 */ /* 0x001fe40002800000 */
[----:B------:R-:W-:-:S05]  /*151e0*/  FMNMX.FTZ R14, R169, R14, !PT ;  /* 0x0000000ea90e7209 */ /* 0x000fca0007810000 */
[----:B------:R-:W0:Y:S01]  /*151f0*/  MUFU.TANH R6, R6 ;  /* 0x0000000600067308 */ /* 0x000e220000002400 */
[----:B------:R-:W-:Y:S02]  /*15200*/  FSEL R125, R50, -INF , P3 ;  /* 0xff800000327d7808 */ /* 0x000fe40001800000 */
[----:B------:R-:W-:Y:S02]  /*15210*/  ISETP.GT.AND P3, PT, R40, 0xa1, PT ;  /* 0x000000a12800780c */ /* 0x000fe40003f64270 */
[----:B------:R-:W-:Y:S02]  /*15220*/  FSEL R173, R24, -INF , P2 ;  /* 0xff80000018ad7808 */ /* 0x000fe40001000000 */
[----:B------:R-:W-:Y:S02]  /*15230*/  FMNMX.FTZ R14, R171, R14, !PT ;  /* 0x0000000eab0e7209 */ /* 0x000fe40007810000 */
[----:B--2---:R-:W-:Y:S02]  /*15240*/  FSEL R127, R38, -INF , P4 ;  /* 0xff800000267f7808 */ /* 0x004fe40002000000 */
[----:B------:R-:W-:-:S02]  /*15250*/  ISETP.GT.AND P4, PT, R40, 0xa8, PT ;  /* 0x000000a82800780c */ /* 0x000fc40003f84270 */
[----:B-1----:R-:W-:Y:S02]  /*15260*/  FSEL R175, R4, -INF , P3 ;  /* 0xff80000004af7808 */ /* 0x002fe40001800000 */
[----:B------:R-:W-:Y:S02]  /*15270*/  FMNMX.FTZ R14, R173, R14, !PT ;  /* 0x0000000ead0e7209 */ /* 0x000fe40007810000 */
[----:B---3--:R-:W-:Y:S02]  /*15280*/  FSEL R123, R32, -INF , P5 ;  /* 0xff800000207b7808 */ /* 0x008fe40002800000 */
[----:B------:R-:W-:Y:S02]  /*15290*/  ISETP.GT.AND P5, PT, R40, 0xa9, PT ;  /* 0x000000a92800780c */ /* 0x000fe40003fa4270 */
[----:B----4-:R-:W-:Y:S02]  /*152a0*/  FSEL R179, R28, -INF , P4 ;  /* 0xff8000001cb37808 */ /* 0x010fe40002000000 */
[----:B------:R-:W-:-:S02]  /*152b0*/  FMNMX.FTZ R14, R175, R14, !PT ;  /* 0x0000000eaf0e7209 */ /* 0x000fc40007810000 */
[----:B0-----:R-:W-:Y:S02]  /*152c0*/  FSEL R177, R6, -INF , P5 ;  /* 0xff80000006b17808 */ /* 0x001fe40002800000 */
[----:B------:R-:W-:-:S04]  /*152d0*/  FMNMX.FTZ R14, R179, R14, !PT ;  /* 0x0000000eb30e7209 */ /* 0x000fc80007810000 */
[----:B------:R-:W-:-:S05]  /*152e0*/  FMNMX.FTZ R14, R177, R14, !PT ;  /* 0x0000000eb10e7209 */ /* 0x000fca0007810000 */
[----:B------:R-:W0:Y:S02]  /*152f0*/  SHFL.BFLY PT, R89, R14, 0x2, 0x1f ;  /* 0x0c401f000e597f89 */ /* 0x000e2400000e0000 */
[----:B0-----:R-:W-:-:S05]  /*15300*/  FMNMX.FTZ R12, R14, R89, !PT ;  /* 0x000000590e0c7209 */ /* 0x001fca0007810000 */
[----:B------:R-:W0:Y:S01]  /*15310*/  SHFL.BFLY PT, R89, R12, 0x1, 0x1f ;  /* 0x0c201f000c597f89 */ /* 0x000e2200000e0000 */
[----:B------:R-:W-:Y:S02]  /*15320*/  IMAD.U32 R88, RZ, RZ, UR7 ;  /* 0x00000007ff587e24 */ /* 0x000fe4000f8e00ff */
[----:B------:R-:W-:Y:S01]  /*15330*/  FMUL.FTZ R14, R27, UR6 ;  /* 0x000000061b0e7c20 */ /* 0x000fe20008410000 */
[----:B0-----:R-:W-:-:S04]  /*15340*/  FMNMX.FTZ R89, R12, R89, !PT ;  /* 0x000000590c597209 */ /* 0x001fc80007810000 */
[C---:B------:R-:W-:Y:S01]  /*15350*/  FSETP.NEU.FTZ.AND P6, PT, R89.reuse, -INF , PT ;  /* 0xff8000005900780b */ /* 0x040fe20003fdd000 */
[----:B------:R-:W-:-:S05]  /*15360*/  FMUL.FTZ R4, R89, R88 ;  /* 0x0000005859047220 */ /* 0x000fca0000410000 */
[----:B------:R-:W-:-:S05]  /*15370*/  FSEL R4, R4, RZ, P6 ;  /* 0x000000ff04047208 */ /* 0x000fca0003000000 */
[----:B------:R-:W-:Y:S01]  /*15380*/  FFMA.FTZ R27, R8, R88, -R4 ;  /* 0x00000058081b7223 */ /* 0x000fe20000010804 */
        /* <DEDUP_REMOVED lines=33> */
[----:B------:R-:W-:-:S04]  /*155a0*/  FMNMX.FTZ R8, R119, R8, !PT ;  /* 0x0000000877087209 */ /* 0x000fc80007810000 */
[----:B------:R-:W-:Y:S01]  /*155b0*/  FMNMX.FTZ R8, R25, R8, !PT ;  /* 0x0000000819087209 */ /* 0x000fe20007810000 */
[----:B------:R-:W0:Y:S01]  /*155c0*/  MUFU.TANH R6, R6 ;  /* 0x0000000600067308 */ /* 0x000e220000002400 */
[----:B------:R-:W-:Y:S02]  /*155d0*/  FMUL.FTZ R12, R30, UR6 ;  /* 0x000000061e0c7c20 */ /* 0x000fe40008410000 */
[----:B------:R-:W-:Y:S01]  /*155e0*/  FMNMX.FTZ R8, R121, R8, !PT ;  /* 0x0000000879087209 */ /* 0x000fe20007810000 */
[----:B------:R-:W-:-:S03]  /*155f0*/  FMUL.FTZ R20, R31, UR6 ;  /* 0x000000061f147c20 */ /* 0x000fc60008410000 */
[----:B------:R-:W-:Y:S01]  /*15600*/  FMNMX.FTZ R8, R29, R8, !PT ;  /* 0x000000081d087209 */ /* 0x000fe20007810000 */
[----:B------:R-:W1:Y:S03]  /*15610*/  MUFU.TANH R14, R14 ;  /* 0x0000000e000e7308 */ /* 0x000e660000002400 */
[----:B------:R-:W-:-:S05]  /*15620*/  FMNMX.FTZ R8, R125, R8, !PT ;  /* 0x000000087d087209 */ /* 0x000fca0007810000 */
[----:B------:R-:W2:Y:S01]  /*15630*/  MUFU.TANH R12, R12 ;  /* 0x0000000c000c7308 */ /* 0x000ea20000002400 */
[----:B------:R-:W-:Y:S01]  /*15640*/  FMNMX.FTZ R8, R127, R8, !PT ;  /* 0x000000087f087209 */ /* 0x000fe20007810000 */
[-CC-:B------:R-:W-:Y:S01]  /*15650*/  FFMA.FTZ R178, R37, R88.reuse, -R4.reuse ;  /* 0x0000005825b27223 */ /* 0x180fe20000010804 */
[-CC-:B------:R-:W-:Y:S01]  /*15660*/  FFMA.FTZ R37, R51, R88.reuse, -R4.reuse ;  /* 0x0000005833257223 */ /* 0x180fe20000010804 */
[----:B------:R-:W-:-:S04]  /*15670*/  FFMA.FTZ R51, R113, R88, -R4 ;  /* 0x0000005871337223 */ /* 0x000fc80000010804 */
[----:B------:R-:W3:Y:S01]  /*15680*/  MUFU.TANH R20, R20 ;  /* 0x0000001400147308 */ /* 0x000ee20000002400 */
[----:B0-----:R-:W-:Y:S02]  /*15690*/  FSEL R113, R6, -INF , P2 ;  /* 0xff80000006717808 */ /* 0x001fe40001000000 */
[----:B------:R-:W-:Y:S01]  /*156a0*/  FMNMX.FTZ R8, R123, R8, !PT ;  /* 0x000000087b087209 */ /* 0x000fe20007810000 */
[--C-:B------:R-:W-:Y:S01]  /*156b0*/  FFMA.FTZ R194, R129, R88, -R4.reuse ;  /* 0x0000005881c27223 */ /* 0x100fe20000010804 */
[----:B-1----:R-:W-:Y:S02]  /*156c0*/  FSEL R129, R14, -INF , P3 ;  /* 0xff8000000e817808 */ /* 0x002fe40001800000 */
[----:B------:R-:W-:Y:S01]  /*156d0*/  FMNMX.FTZ R8, R113, R8, !PT ;  /* 0x0000000871087209 */ /* 0x000fe20007810000 */
[-CC-:B------:R-:W-:Y:S01]  /*156e0*/  FFMA.FTZ R184, R53, R88.reuse, -R4.reuse ;  /* 0x0000005835b87223 */ /* 0x180fe20000010804 */
[----:B------:R-:W-:Y:S01]  /*156f0*/  FFMA.FTZ R53, R131, R88, -R4 ;  /* 0x0000005883357223 */ /* 0x000fe20000010804 */
[----:B--2---:R-:W-:-:S02]  /*15700*/  FSEL R131, R12, -INF , P4 ;  /* 0xff8000000c837808 */ /* 0x004fc40002000000 */
[----:B------:R-:W-:Y:S01]  /*15710*/  FMNMX.FTZ R8, R129, R8, !PT ;  /* 0x0000000881087209 */ /* 0x000fe20007810000 */
[-CC-:B------:R-:W-:Y:S01]  /*15720*/  FFMA.FTZ R186, R55, R88.reuse, -R4.reuse ;  /* 0x0000005837ba7223 */ /* 0x180fe20000010804 */
[----:B------:R-:W-:Y:S02]  /*15730*/  FFMA.FTZ R55, R135, R88, -R4 ;  /* 0x0000005887377223 */ /* 0x000fe40000010804 */
[----:B------:R-:W-:Y:S02]  /*15740*/  FMNMX.FTZ R8, R131, R8, !PT ;  /* 0x0000000883087209 */ /* 0x000fe40007810000 */
[----:B---3--:R-:W-:-:S04]  /*15750*/  FSEL R135, R20, -INF , P5 ;  /* 0xff80000014877808 */ /* 0x008fc80002800000 */
[----:B------:R-:W-:Y:S01]  /*15760*/  FMNMX.FTZ R8, R135, R8, !PT ;  /* 0x0000000887087209 */ /* 0x000fe20007810000 */
[----:B------:R-:W-:-:S04]  /*15770*/  FFMA.FTZ R196, R133, R88, -R4 ;  /* 0x0000005885c47223 */ /* 0x000fc80000010804 */
[----:B------:R-:W0:Y:S01]  /*15780*/  SHFL.BFLY PT, R133, R8, 0x2, 0x1f ;  /* 0x0c401f0008857f89 */ /* 0x000e2200000e0000 */
[-CC-:B------:R-:W-:Y:S01]  /*15790*/  FFMA.FTZ R188, R61, R88.reuse, -R4.reuse ;  /* 0x000000583dbc7223 */ /* 0x180fe20000010804 */
[----:B------:R-:W-:Y:S01]  /*157a0*/  FFMA.FTZ R61, R139, R88, -R4 ;  /* 0x000000588b3d7223 */ /* 0x000fe20000010804 */
[----:B0-----:R-:W-:-:S05]  /*157b0*/  FMNMX.FTZ R6, R8, R133, !PT ;  /* 0x0000008508067209 */ /* 0x001fca0007810000 */
[----:B------:R-:W0:Y:S01]  /*157c0*/  SHFL.BFLY PT, R139, R6, 0x1, 0x1f ;  /* 0x0c201f00068b7f89 */ /* 0x000e2200000e0000 */
[-CC-:B------:R-:W-:Y:S01]  /*157d0*/  FFMA.FTZ R176, R35, R88.reuse, -R4.reuse ;  /* 0x0000005823b07223 */ /* 0x180fe20000010804 */
[----:B------:R-:W-:Y:S01]  /*157e0*/  MUFU.EX2 R27, R27 ;  /* 0x0000001b001b7308 */ /* 0x000fe20000000800 */
[-CC-:B------:R-:W-:Y:S01]  /*157f0*/  FFMA.FTZ R31, R39, R88.reuse, -R4.reuse ;  /* 0x00000058271f7223 */ /* 0x180fe20000010804 */
[----:B------:R-:W-:-:S06]  /*15800*/  FFMA.FTZ R180, R41, R88, -R4 ;  /* 0x0000005829b47223 */ /* 0x000fcc0000010804 */
[----:B------:R-:W1:Y:S01]  /*15810*/  MUFU.EX2 R176, R176 ;  /* 0x000000b000b07308 */ /* 0x000e620000000800 */
[----:B------:R-:W-:-:S07]  /*15820*/  FFMA.FTZ R35, R45, R88, -R4 ;  /* 0x000000582d237223 */ /* 0x000fce0000010804 */
[----:B------:R-:W2:Y:S01]  /*15830*/  MUFU.EX2 R178, R178 ;  /* 0x000000b200b27308 */ /* 0x000ea20000000800 */
[----:B0-----:R-:W-:-:S07]  /*15840*/  FMNMX.FTZ R92, R6, R139, !PT ;  /* 0x0000008b065c7209 */ /* 0x001fce0007810000 */
[----:B------:R-:W0:Y:S01]  /*15850*/  MUFU.EX2 R31, R31 ;  /* 0x0000001f001f7308 */ /* 0x000e220000000800 */
[C---:B------:R-:W-:Y:S01]  /*15860*/  FSETP.NEU.FTZ.AND P2, PT, R92.reuse, -INF , PT ;  /* 0xff8000005c00780b */ /* 0x040fe20003f5d000 */
[-C--:B------:R-:W-:Y:S01]  /*15870*/  FMUL.FTZ R14, R92, R88.reuse ;  /* 0x000000585c0e7220 */ /* 0x080fe20000410000 */
[----:B------:R-:W-:-:S04]  /*15880*/  FFMA.FTZ R182, R47, R88, -R4 ;  /* 0x000000582fb67223 */ /* 0x000fc80000010804 */
[----:B------:R-:W-:Y:S01]  /*15890*/  FSEL R14, R14, RZ, P2 ;  /* 0x000000ff0e0e7208 */ /* 0x000fe20001000000 */
[----:B------:R-:W3:Y:S04]  /*158a0*/  MUFU.EX2 R180, R180 ;  /* 0x000000b400b47308 */ /* 0x000ee80000000800 */
[----:B------:R-:W-:Y:S01]  /*158b0*/  FFMA.FTZ R6, R3, R88, -R14 ;  /* 0x0000005803067223 */ /* 0x000fe2000001080e */
[----:B-1----:R-:W-:-:S03]  /*158c0*/  FADD.FTZ R3, R176, R27 ;  /* 0x0000001bb0037221 */ /* 0x002fc60000010000 */
[----:B------:R-:W1:Y:S01]  /*158d0*/  MUFU.EX2 R35, R35 ;  /* 0x0000002300237308 */ /* 0x000e620000000800 */
[----:B--2---:R-:W-:Y:S01]  /*158e0*/  FADD.FTZ R34, R178, R3 ;  /* 0x00000003b2227221 */ /* 0x004fe20000010000 */
[-CC-:B------:R-:W-:Y:S01]  /*158f0*/  FFMA.FTZ R39, R83, R88.reuse, -R4.reuse ;  /* 0x0000005853277223 */ /* 0x180fe20000010804 */
[-CC-:B------:R-:W-:Y:S01]  /*15900*/  FFMA.FTZ R41, R99, R88.reuse, -R4.reuse ;  /* 0x0000005863297223 */ /* 0x180fe20000010804 */
[-CC-:B------:R-:W-:Y:S01]  /*15910*/  FFMA.FTZ R45, R105, R88.reuse, -R4.reuse ;  /* 0x00000058692d7223 */ /* 0x180fe20000010804 */
[-CC-:B------:R-:W-:Y:S01]  /*15920*/  FFMA.FTZ R190, R107, R88.reuse, -R4.reuse ;  /* 0x000000586bbe7223 */ /* 0x180fe20000010804 */
[-CC-:B------:R-:W-:Y:S02]  /*15930*/  FFMA.FTZ R47, R109, R88.reuse, -R4.reuse ;  /* 0x000000586d2f7223 */ /* 0x180fe40000010804 */
        /* <DEDUP_REMOVED lines=24> */
[-CC-:B------:R-:W-:Y:S01]  /*15ac0*/  FFMA.FTZ R177, R11, R88.reuse, -R14.reuse ;  /* 0x000000580bb17223 */ /* 0x180fe2000001080e */
[-C--:B------:R-:W-:Y:S01]  /*15ad0*/  FFMA.FTZ R4, R10, R88.reuse, -R14 ;  /* 0x000000580a047223 */ /* 0x080fe2000001080e */
[----:B0-----:R-:W-:Y:S01]  /*15ae0*/  FADD.FTZ R3, R31, R34 ;  /* 0x000000221f037221 */ /* 0x001fe20000010000 */
[----:B------:R-:W-:-:S03]  /*15af0*/  FFMA.FTZ R179, R15, R88, -R14 ;  /* 0x000000580fb37223 */ /* 0x000fc6000001080e */
[----:B---3--:R-:W-:Y:S01]  /*15b00*/  FADD.FTZ R34, R180, R3 ;  /* 0x00000003b4227221 */ /* 0x008fe20000010000 */
[----:B------:R-:W0:Y:S03]  /*15b10*/  MUFU.EX2 R184, R184 ;  /* 0x000000b800b87308 */ /* 0x000e260000000800 */
[----:B-1----:R-:W-:-:S05]  /*15b20*/  FADD.FTZ R3, R35, R34 ;  /* 0x0000002223037221 */ /* 0x002fca0000010000 */
[----:B------:R-:W-:Y:S01]  /*15b30*/  MUFU.EX2 R177, R177 ;  /* 0x000000b100b17308 */ /* 0x000fe20000000800 */
[----:B------:R-:W-:-:S07]  /*15b40*/  FFMA.FTZ R181, R5, R88, -R14 ;  /* 0x0000005805b57223 */ /* 0x000fce000001080e */
[----:B------:R-:W1:Y:S01]  /*15b50*/  MUFU.EX2 R4, R4 ;  /* 0x0000000400047308 */ /* 0x000e620000000800 */
[----:B--2---:R-:W-:-:S07]  /*15b60*/  FADD.FTZ R36, R182, R3 ;  /* 0x00000003b6247221 */ /* 0x004fce0000010000 */
[----:B------:R-:W2:Y:S01]  /*15b70*/  MUFU.EX2 R39, R39 ;  /* 0x0000002700277308 */ /* 0x000ea20000000800 */
[----:B------:R-:W-:-:S07]  /*15b80*/  FFMA.FTZ R8, R81, R88, -R14 ;  /* 0x0000005851087223 */ /* 0x000fce000001080e */
[----:B------:R-:W3:Y:S01]  /*15b90*/  MUFU.EX2 R179, R179 ;  /* 0x000000b300b37308 */ /* 0x000ee20000000800 */
[----:B----4-:R-:W-:-:S07]  /*15ba0*/  FADD.FTZ R3, R37, R36 ;  /* 0x0000002425037221 */ /* 0x010fce0000010000 */
[----:B------:R-:W4:Y:S01]  /*15bb0*/  MUFU.EX2 R186, R186 ;  /* 0x000000ba00ba7308 */ /* 0x000f220000000800 */
[----:B------:R-:W-:-:S07]  /*15bc0*/  FFMA.FTZ R183, R7, R88, -R14 ;  /* 0x0000005807b77223 */ /* 0x000fce000001080e */
[----:B------:R-:W4:Y:S01]  /*15bd0*/  MUFU.EX2 R6, R6 ;  /* 0x0000000600067308 */ /* 0x000f220000000800 */
[----:B0-----:R-:W-:-:S07]  /*15be0*/  FADD.FTZ R36, R184, R3 ;  /* 0x00000003b8247221 */ /* 0x001fce0000010000 */
[----:B------:R-:W0:Y:S01]  /*15bf0*/  MUFU.EX2 R41, R41 ;  /* 0x0000002900297308 */ /* 0x000e220000000800 */
[----:B-1----:R-:W-:Y:S01]  /*15c00*/  FADD.FTZ R38, R177, R4 ;  /* 0x00000004b1267221 */ /* 0x002fe20000010000 */
[----:B------:R-:W-:-:S06]  /*15c10*/  FFMA.FTZ R10, R85, R88, -R14 ;  /* 0x00000058550a7223 */ /* 0x000fcc000001080e */
[----:B------:R-:W1:Y:S01]  /*15c20*/  MUFU.EX2 R181, R181 ;  /* 0x000000b500b57308 */ /* 0x000e620000000800 */
[----:B--2---:R-:W-:-:S07]  /*15c30*/  FADD.FTZ R5, R39, R36 ;  /* 0x0000002427057221 */ /* 0x004fce0000010000 */
[----:B------:R-:W2:Y:S01]  /*15c40*/  MUFU.EX2 R188, R188 ;  /* 0x000000bc00bc7308 */ /* 0x000ea20000000800 */
[----:B---3--:R-:W-:Y:S01]  /*15c50*/  FADD.FTZ R3, R179, R38 ;  /* 0x00000026b3037221 */ /* 0x008fe20000010000 */
[----:B------:R-:W-:-:S06]  /*15c60*/  FFMA.FTZ R185, R9, R88, -R14 ;  /* 0x0000005809b97223 */ /* 0x000fcc000001080e */
[----:B------:R-:W3:Y:S01]  /*15c70*/  MUFU.EX2 R8, R8 ;  /* 0x0000000800087308 */ /* 0x000ee20000000800 */
[----:B----4-:R-:W-:-:S07]  /*15c80*/  FADD.FTZ R40, R186, R5 ;  /* 0x00000005ba287221 */ /* 0x010fce0000010000 */
[----:B------:R-:W4:Y:S01]  /*15c90*/  MUFU.EX2 R45, R45 ;  /* 0x0000002d002d7308 */ /* 0x000f220000000800 */
[----:B------:R-:W-:Y:S01]  /*15ca0*/  FADD.FTZ R38, R6, R3 ;  /* 0x0000000306267221 */ /* 0x000fe20000010000 */
[----:B------:R-:W-:-:S06]  /*15cb0*/  FFMA.FTZ R12, R97, R88, -R14 ;  /* 0x00000058610c7223 */ /* 0x000fcc000001080e */
        /* <DEDUP_REMOVED lines=26> */
[----:B----4-:R-:W-:Y:S01]  /*15e60*/  FADD.FTZ R42, R192, R5 ;  /* 0x00000005c02a7221 */ /* 0x010fe20000010000 */
[----:B------:R-:W-:-:S06]  /*15e70*/  FADD.FTZ R40, R12, R3 ;  /* 0x000000030c287221 */ /* 0x000fcc0000010000 */
[----:B------:R-:W4:Y:S01]  /*15e80*/  MUFU.EX2 R189, R189 ;  /* 0x000000bd00bd7308 */ /* 0x000f220000000800 */
[----:B------:R-:W-:Y:S01]  /*15e90*/  FFMA.FTZ R26, R93, R88, -R14 ;  /* 0x000000585d1a7223 */ /* 0x000fe2000001080e */
[----:B0-----:R-:W-:Y:S01]  /*15ea0*/  FADD.FTZ R3, R51, R42 ;  /* 0x0000002a33037221 */ /* 0x001fe20000010000 */
[----:B------:R-:W-:-:S05]  /*15eb0*/  @!P1 VIADD R0, R0, 0x34840 ;  /* 0x0003484000009836 */ /* 0x000fca0000000000 */
[----:B------:R-:W0:Y:S01]  /*15ec0*/  MUFU.EX2 R24, R24 ;  /* 0x0000001800187308 */ /* 0x000e220000000800 */
[----:B-1----:R-:W-:Y:S01]  /*15ed0*/  FADD.FTZ R5, R187, R40 ;  /* 0x00000028bb057221 */ /* 0x002fe20000010000 */
[----:B------:R-:W-:Y:S01]  /*15ee0*/  FFMA.FTZ R193, R33, R88, -R14 ;  /* 0x0000005821c17223 */ /* 0x000fe2000001080e */
[----:B--2---:R-:W-:Y:S01]  /*15ef0*/  FADD.FTZ R42, R194, R3 ;  /* 0x00000003c22a7221 */ /* 0x004fe20000010000 */
[----:B------:R-:W-:-:S04]  /*15f00*/  @!P1 PRMT R3, RZ, 0x654, R0 ;  /* 0x00000654ff039816 */ /* 0x000fc80000000000 */
[----:B------:R-:W1:Y:S01]  /*15f10*/  MUFU.EX2 R191, R191 ;  /* 0x000000bf00bf7308 */ /* 0x000e620000000800 */
[----:B---3--:R-:W-:Y:S01]  /*15f20*/  FADD.FTZ R40, R20, R5 ;  /* 0x0000000514287221 */ /* 0x008fe20000010000 */
[-CC-:B------:R-:W-:Y:S01]  /*15f30*/  FFMA.FTZ R28, R75, R88.reuse, -R14.reuse ;  /* 0x000000584b1c7223 */ /* 0x180fe2000001080e */
[----:B------:R4:W-:Y:S05]  /*15f40*/  @!P1 SYNCS.ARRIVE.TRANS64.RED.A1T0 RZ, [R3+URZ], RZ ;  /* 0x000000ff03ff99a7 */ /* 0x0009ea000810043f */
[----:B------:R-:W2:Y:S01]  /*15f50*/  MUFU.EX2 R53, R53 ;  /* 0x0000003500357308 */ /* 0x000ea20000000800 */
[----:B------:R-:W-:Y:S01]  /*15f60*/  FFMA.FTZ R195, R43, R88, -R14 ;  /* 0x000000582bc37223 */ /* 0x000fe2000001080e */
[----:B----4-:R-:W-:-:S06]  /*15f70*/  FADD.FTZ R3, R189, R40 ;  /* 0x00000028bd037221 */ /* 0x010fcc0000010000 */
[----:B------:R-:W3:Y:S08]  /*15f80*/  MUFU.EX2 R26, R26 ;  /* 0x0000001a001a7308 */ /* 0x000ef00000000800 */
[----:B------:R-:W4:Y:S01]  /*15f90*/  MUFU.EX2 R196, R196 ;  /* 0x000000c400c47308 */ /* 0x000f220000000800 */
[----:B0-----:R-:W-:Y:S01]  /*15fa0*/  FADD.FTZ R44, R24, R3 ;  /* 0x00000003182c7221 */ /* 0x001fe20000010000 */
[----:B------:R-:W-:-:S06]  /*15fb0*/  FFMA.FTZ R30, R79, R88, -R14 ;  /* 0x000000584f1e7223 */ /* 0x000fcc000001080e */
[----:B------:R-:W0:Y:S08]  /*15fc0*/  MUFU.EX2 R193, R193 ;  /* 0x000000c100c17308 */ /* 0x000e300000000800 */
        /* <DEDUP_REMOVED lines=11> */
[----:B0-----:R-:W-:Y:S01]  /*16080*/  FADD.FTZ R3, R193, R46 ;  /* 0x0000002ec1037221 */ /* 0x001fe20000010000 */
[----:B------:R-:W-:-:S06]  /*16090*/  FFMA.FTZ R199, R73, R88, -R14 ;  /* 0x0000005849c77223 */ /* 0x000fcc000001080e */
[----:B------:R-:W0:Y:S01]  /*160a0*/  MUFU.EX2 R30, R30 ;  /* 0x0000001e001e7308 */ /* 0x000e220000000800 */
[----:B------:R-:W-:-:S07]  /*160b0*/  FADD.FTZ R5, R55, R42 ;  /* 0x0000002a37057221 */ /* 0x000fce0000010000 */
        /* <DEDUP_REMOVED lines=21> */
[-CC-:B------:R-:W-:Y:S01]  /*16210*/  FFMA.FTZ R38, R59, R88.reuse, -R14.reuse ;  /* 0x000000583b267223 */ /* 0x180fe2000001080e */
[-CC-:B------:R-:W-:Y:S01]  /*16220*/  FFMA.FTZ R205, R57, R88.reuse, -R14.reuse ;  /* 0x0000005839cd7223 */ /* 0x180fe2000001080e */
[-CC-:B------:R-:W-:Y:S01]  /*16230*/  FFMA.FTZ R77, R77, R88.reuse, -R14.reuse ;  /* 0x000000584d4d7223 */ /* 0x180fe2000001080e */
[----:B------:R-:W-:-:S04]  /*16240*/  FFMA.FTZ R207, R49, R88, -R14 ;  /* 0x0000005831cf7223 */ /* 0x000fc8000001080e */
[----:B------:R-:W2:Y:S01]  /*16250*/  MUFU.EX2 R201, R201 ;  /* 0x000000c900c97308 */ /* 0x000ea20000000800 */
[-CC-:B------:R-:W-:Y:S01]  /*16260*/  FFMA.FTZ R40, R115, R88.reuse, -R14.reuse ;  /* 0x0000005873287223 */ /* 0x180fe2000001080e */
[-CC-:B------:R-:W-:Y:S01]  /*16270*/  FFMA.FTZ R209, R117, R88.reuse, -R14.reuse ;  /* 0x0000005875d17223 */ /* 0x180fe2000001080e */
[-CC-:B------:R-:W-:Y:S01]  /*16280*/  FFMA.FTZ R42, R119, R88.reuse, -R14.reuse ;  /* 0x00000058772a7223 */ /* 0x180fe2000001080e */
[-CC-:B------:R-:W-:Y:S01]  /*16290*/  FFMA.FTZ R211, R25, R88.reuse, -R14.reuse ;  /* 0x0000005819d37223 */ /* 0x180fe2000001080e */
[----:B------:R-:W-:-:S03]  /*162a0*/  FFMA.FTZ R44, R121, R88, -R14 ;  /* 0x00000058792c7223 */ /* 0x000fc6000001080e */
        /* <DEDUP_REMOVED lines=9> */
[----:B------:R-:W-:Y:S01]  /*16340*/  FFMA.FTZ R135, R135, R88, -R14 ;  /* 0x0000005887877223 */ /* 0x000fe2000001080e */
[----:B---3--:R-:W-:Y:S01]  /*16350*/  FADD.FTZ R14, R32, R3 ;  /* 0x00000003200e7221 */ /* 0x008fe20000010000 */
[----:B----4-:R-:W-:-:S05]  /*16360*/  FADD.FTZ R48, R202, R5 ;  /* 0x00000005ca307221 */ /* 0x010fca0000010000 */
[----:B------:R-:W3:Y:S01]  /*16370*/  MUFU.EX2 R206, R206 ;  /* 0x000000ce00ce7308 */ /* 0x000ee20000000800 */
[----:B0-----:R-:W-:Y:S01]  /*16380*/  FADD.FTZ R3, R199, R14 ;  /* 0x0000000ec7037221 */ /* 0x001fe20000010000 */
[----:B------:R-:W-:-:S06]  /*16390*/  FADD.FTZ R5, R99, R48 ;  /* 0x0000003063057221 */ /* 0x000fcc0000010000 */
[----:B------:R-:W0:Y:S01]  /*163a0*/  MUFU.EX2 R203, R203 ;  /* 0x000000cb00cb7308 */ /* 0x000e220000000800 */
[----:B-1----:R-:W-:Y:S01]  /*163b0*/  FADD.FTZ R14, R34, R3 ;  /* 0x00000003220e7221 */ /* 0x002fe20000010000 */
[----:B--2---:R-:W-:-:S06]  /*163c0*/  FADD.FTZ R46, R204, R5 ;  /* 0x00000005cc2e7221 */ /* 0x004fcc0000010000 */
[----:B------:R-:W1:Y:S01]  /*163d0*/  MUFU.EX2 R107, R107 ;  /* 0x0000006b006b7308 */ /* 0x000e620000000800 */
[----:B------:R-:W-:Y:S01]  /*163e0*/  FADD.FTZ R3, R201, R14 ;  /* 0x0000000ec9037221 */ /* 0x000fe20000010000 */
[----:B------:R-:W-:-:S06]  /*163f0*/  FADD.FTZ R5, R105, R46 ;  /* 0x0000002e69057221 */ /* 0x000fcc0000010000 */
[----:B------:R-:W2:Y:S08]  /*16400*/  MUFU.EX2 R38, R38 ;  /* 0x0000002600267308 */ /* 0x000eb00000000800 */
[----:B------:R-:W4:Y:S01]  /*16410*/  MUFU.EX2 R208, R208 ;  /* 0x000000d000d07308 */ /* 0x000f220000000800 */
[----:B------:R-:W-:Y:S01]  /*16420*/  FADD.FTZ R14, R36, R3 ;  /* 0x00000003240e7221 */ /* 0x000fe20000010000 */
[----:B---3--:R-:W-:-:S06]  /*16430*/  FADD.FTZ R46, R206, R5 ;  /* 0x00000005ce2e7221 */ /* 0x008fcc0000010000 */
[----:B------:R-:W3:Y:S08]  /*16440*/  MUFU.EX2 R205, R205 ;  /* 0x000000cd00cd7308 */ /* 0x000ef00000000800 */
[----:B------:R-:W3:Y:S01]  /*16450*/  MUFU.EX2 R109, R109 ;  /* 0x0000006d006d7308 */ /* 0x000ee20000000800 */
[----:B0-----:R-:W-:Y:S01]  /*16460*/  FADD.FTZ R3, R203, R14 ;  /* 0x0000000ecb037221 */ /* 0x001fe20000010000 */
[----:B-1----:R-:W-:-:S06]  /*16470*/  FADD.FTZ R5, R107, R46 ;  /* 0x0000002e6b057221 */ /* 0x002fcc0000010000 */
[----:B------:R-:W0:Y:S08]  /*16480*/  MUFU.EX2 R0, R77 ;  /* 0x0000004d00007308 */ /* 0x000e300000000800 */
[----:B------:R-:W1:Y:S01]  /*16490*/  MUFU.EX2 R210, R210 ;  /* 0x000000d200d27308 */ /* 0x000e620000000800 */
[----:B--2---:R-:W-:Y:S01]  /*164a0*/  FADD.FTZ R14, R38, R3 ;  /* 0x00000003260e7221 */ /* 0x004fe20000010000 */
[----:B----4-:R-:W-:-:S06]  /*164b0*/  FADD.FTZ R46, R208, R5 ;  /* 0x00000005d02e7221 */ /* 0x010fcc0000010000 */
[----:B------:R-:W2:Y:S08]  /*164c0*/  MUFU.EX2 R207, R207 ;  /* 0x000000cf00cf7308 */ /* 0x000eb00000000800 */
[----:B------:R-:W4:Y:S01]  /*164d0*/  MUFU.EX2 R111, R111 ;  /* 0x0000006f006f7308 */ /* 0x000f220000000800 */
[----:B---3--:R-:W-:Y:S01]  /*164e0*/  FADD.FTZ R3, R205, R14 ;  /* 0x0000000ecd037221 */ /* 0x008fe20000010000 */
[----:B------:R-:W-:-:S06]  /*164f0*/  FADD.FTZ R5, R109, R46 ;  /* 0x0000002e6d057221 */ /* 0x000fcc0000010000 */
        /* <DEDUP_REMOVED lines=20> */
[----:B------:R-:W2:Y:S01]  /*16640*/  MUFU.EX2 R29, R29 ;  /* 0x0000001d001d7308 */ /* 0x000ea20000000800 */
[----:B---3--:R-:W-:-:S07]  /*16650*/  FADD.FTZ R3, R211, R14 ;  /* 0x0000000ed3037221 */ /* 0x008fce0000010000 */
[----:B------:R-:W3:Y:S01]  /*16660*/  MUFU.EX2 R139, R175 ;  /* 0x000000af008b7308 */ /* 0x000ee20000000800 */
[----:B------:R-:W-:-:S07]  /*16670*/  FADD.FTZ R5, R137, R50 ;  /* 0x0000003289057221 */ /* 0x000fce0000010000 */
[----:B------:R-:W4:Y:S01]  /*16680*/  MUFU.EX2 R46, R125 ;  /* 0x0000007d002e7308 */ /* 0x000f220000000800 */
[----:B0-----:R-:W-:Y:S01]  /*16690*/  FADD.FTZ R52, R44, R3 ;  /* 0x000000032c347221 */ /* 0x001fe20000010000 */
[----:B-1----:R-:W-:-:S06]  /*166a0*/  FADD.FTZ R50, R216, R5 ;  /* 0x00000005d8327221 */ /* 0x002fcc0000010000 */
[----:B------:R-:W0:Y:S01]  /*166b0*/  MUFU.EX2 R127, R127 ;  /* 0x0000007f007f7308 */ /* 0x000e220000000800 */
[----:B--2---:R-:W-:-:S07]  /*166c0*/  FADD.FTZ R3, R29, R52 ;  /* 0x000000341d037221 */ /* 0x004fce0000010000 */
[----:B------:R-:W1:Y:S01]  /*166d0*/  MUFU.EX2 R48, R123 ;  /* 0x0000007b00307308 */ /* 0x000e620000000800 */
[----:B---3--:R-:W-:Y:S01]  /*166e0*/  FADD.FTZ R5, R139, R50 ;  /* 0x000000328b057221 */ /* 0x008fe20000010000 */
[----:B------:R-:W-:Y:S01]  /*166f0*/  F2FP.F16.F32.PACK_AB R177, R4, R177 ;  /* 0x000000b104b1723e */ /* 0x000fe200000000ff */
[----:B----4-:R-:W-:-:S05]  /*16700*/  FADD.FTZ R4, R46, R3 ;  /* 0x000000032e047221 */ /* 0x010fca0000010000 */
[----:B------:R-:W2:Y:S01]  /*16710*/  MUFU.EX2 R113, R113 ;  /* 0x0000007100717308 */ /* 0x000ea20000000800 */
[----:B0-----:R-:W-:-:S07]  /*16720*/  FADD.FTZ R3, R127, R4 ;  /* 0x000000047f037221 */ /* 0x001fce0000010000 */
[----:B------:R-:W0:Y:S01]  /*16730*/  MUFU.EX2 R50, R129 ;  /* 0x0000008100327308 */ /* 0x000e220000000800 */
[----:B------:R-:W-:Y:S01]  /*16740*/  F2FP.F16.F32.PACK_AB R179, R6, R179 ;  /* 0x000000b306b3723e */ /* 0x000fe200000000ff */
[----:B-1----:R-:W-:-:S06]  /*16750*/  FADD.FTZ R6, R48, R3 ;  /* 0x0000000330067221 */ /* 0x002fcc0000010000 */
[----:B------:R-:W1:Y:S01]  /*16760*/  MUFU.EX2 R131, R131 ;  /* 0x0000008300837308 */ /* 0x000e620000000800 */
[----:B--2---:R-:W-:-:S07]  /*16770*/  FADD.FTZ R3, R113, R6 ;  /* 0x0000000671037221 */ /* 0x004fce0000010000 */
[----:B------:R-:W2:Y:S01]  /*16780*/  MUFU.EX2 R4, R135 ;  /* 0x0000008700047308 */ /* 0x000ea20000000800 */
[----:B------:R-:W-:Y:S01]  /*16790*/  F2FP.F16.F32.PACK_AB R205, R0, R205 ;  /* 0x000000cd00cd723e */ /* 0x000fe200000000ff */
[----:B0-----:R-:W-:-:S04]  /*167a0*/  FADD.FTZ R0, R50, R3 ;  /* 0x0000000332007221 */ /* 0x001fc80000010000 */
[----:B-1----:R-:W-:Y:S02]  /*167b0*/  FADD.FTZ R3, R131, R0 ;  /* 0x0000000083037221 */ /* 0x002fe40000010000 */
[----:B------:R-:W0:Y:S02]  /*167c0*/  MUFU.EX2 R218, R218 ;  /* 0x000000da00da7308 */ /* 0x000e240000000800 */
[----:B--2---:R-:W-:Y:S01]  /*167d0*/  FADD.FTZ R0, R4, R3 ;  /* 0x0000000304007221 */ /* 0x004fe20000010000 */
[----:B------:R-:W-:-:S05]  /*167e0*/  IADD3 R3, R160, -0x2, RZ ;  /* 0xfffffffea0037810 */ /* 0x000fca0007ffe0ff */
[----:B------:R-:W1:Y:S01]  /*167f0*/  MUFU.EX2 R141, R141 ;  /* 0x0000008d008d7308 */ /* 0x000e620000000800 */
[----:B------:R-:W-:Y:S01]  /*16800*/  ISETP.GE.AND P2, PT, R3, R108, PT ;  /* 0x0000006c0300720c */ /* 0x000fe20003f46270 */
[----:B------:R-:W-:Y:S01]  /*16810*/  IMAD.U32 R237, RZ, RZ, UR53 ;  /* 0x00000035ffed7e24 */ /* 0x000fe2000f8e00ff */
[----:B------:R-:W-:Y:S01]  /*16820*/  MOV R236, UR52 ;  /* 0x0000003400ec7c02 */ /* 0x000fe20008000f00 */
[----:B------:R-:W-:Y:S01]  /*16830*/  IMAD.U32 R234, RZ, RZ, UR48 ;  /* 0x00000030ffea7e24 */ /* 0x000fe2000f8e00ff */
[----:B------:R-:W-:Y:S01]  /*16840*/  MOV R233, UR45 ;  /* 0x0000002d00e97c02 */ /* 0x000fe20008000f00 */
[----:B0-----:R-:W-:Y:S01]  /*16850*/  FADD.FTZ R14, R218, R5 ;  /* 0x00000005da0e7221 */ /* 0x001fe20000010000 */
[----:B------:R-:W-:Y:S01]  /*16860*/  IMAD.U32 R235, RZ, RZ, UR49 ;  /* 0x00000031ffeb7e24 */ /* 0x000fe2000f8e00ff */
[----:B------:R-:W-:Y:S01]  /*16870*/  MOV R230, UR40 ;  /* 0x0000002800e67c02 */ /* 0x000fe20008000f00 */
[----:B------:R-:W-:Y:S02]  /*16880*/  IMAD.U32 R232, RZ, RZ, UR44 ;  /* 0x0000002cffe87e24 */ /* 0x000fe4000f8e00ff */
[----:B------:R-:W-:Y:S01]  /*16890*/  IMAD.U32 R231, RZ, RZ, UR41 ;  /* 0x00000029ffe77e24 */ /* 0x000fe2000f8e00ff */
[----:B------:R-:W-:Y:S01]  /*168a0*/  F2FP.F16.F32.PACK_AB R176, R27, R176 ;  /* 0x000000b01bb0723e */ /* 0x000fe200000000ff */
[--C-:B------:R-:W-:Y:S01]  /*168b0*/  IMAD.MOV.U32 R86, RZ, RZ, R87.reuse ;  /* 0x000000ffff567224 */ /* 0x100fe200078e0057 */
[----:B------:R-:W-:Y:S01]  /*168c0*/  F2FP.F16.F32.PACK_AB R178, R31, R178 ;  /* 0x000000b21fb2723e */ /* 0x000fe200000000ff */
[----:B-1----:R-:W-:Y:S01]  /*168d0*/  FADD.FTZ R14, R141, R14 ;  /* 0x0000000e8d0e7221 */ /* 0x002fe20000010000 */
        /* <DEDUP_REMOVED lines=93> */
[----:B------:R-:W-:Y:S01]  /*16eb0*/  IMAD.MOV.U32 R24, RZ, RZ, R87 ;  /* 0x000000ffff187224 */ /* 0x000fe200078e0057 */
[----:B------:R-:W-:-:S02]  /*16ec0*/  MOV R51, R87 ;  /* 0x0000005700337202 */ /* 0x000fc40000000f00 */
[-C--:B------:R-:W-:Y:S02]  /*16ed0*/  MOV R47, R87.reuse ;  /* 0x00000057002f7202 */ /* 0x080fe40000000f00 */
[-C--:B------:R-:W-:Y:S02]  /*16ee0*/  MOV R43, R87.reuse ;  /* 0x00000057002b7202 */ /* 0x080fe40000000f00 */
[-C--:B------:R-:W-:Y:S02]  /*16ef0*/  MOV R39, R87.reuse ;  /* 0x0000005700277202 */ /* 0x080fe40000000f00 */
[-C--:B------:R-:W-:Y:S02]  /*16f00*/  MOV R35, R87.reuse ;  /* 0x0000005700237202 */ /* 0x080fe40000000f00 */
[-C--:B------:R-:W-:Y:S02]  /*16f10*/  MOV R31, R87.reuse ;  /* 0x00000057001f7202 */ /* 0x080fe40000000f00 */
[----:B------:R-:W-:Y:S01]  /*16f20*/  MOV R27, R87 ;  /* 0x00000057001b7202 */ /* 0x000fe20000000f00 */
[----:B------:R-:W-:Y:S06]  /*16f30*/  @!P2 BRA `(.L_x_6847) ;  /* 0x000000680000a947 */ /* 0x000fec0003800000 */
[----:B------:R-:W-:Y:S01]  /*16f40*/  MOV R4, R92 ;  /* 0x0000005c00047202 */ /* 0x000fe20000000f00 */
[----:B------:R-:W-:Y:S01]  /*16f50*/  IMAD.MOV.U32 R5, RZ, RZ, R89 ;  /* 0x000000ffff057224 */ /* 0x000fe200078e0059 */
[----:B------:R-:W-:Y:S01]  /*16f60*/  CS2R R86, SRZ ;  /* 0x0000000000567805 */ /* 0x000fe2000001ff00 */
        /* <DEDUP_REMOVED lines=32> */
[----:B------:R-:W-:-:S07]  /*17170*/  CS2R R24, SRZ ;  /* 0x0000000000187805 */ /* 0x000fce000001ff00 */
.L_x_6857:
[----:B------:R-:W2:Y:S01]  /*17180*/  LDL R8, [R1+0x18] ;  /* 0x0000180001087983 */ /* 0x000ea20000100800 */
[----:B------:R-:W-:Y:S01]  /*17190*/  IADD3 R222, R7, 0x1, RZ ;  /* 0x0000000107de7810 */ /* 0x000fe20007ffe0ff */
[----:B------:R-:W-:Y:S05]  /*171a0*/  YIELD ;  /* 0x0000000000007946 */ /* 0x000fea0003800000 */
[----:B------:R-:W-:-:S04]  /*171b0*/  ISETP.NE.AND P3, PT, R222, 0x2, PT ;  /* 0x00000002de00780c */ /* 0x000fc80003f65270 */
[----:B------:R-:W-:Y:S02]  /*171c0*/  SEL R229, RZ, 0x1, P3 ;  /* 0x00000001ffe57807 */ /* 0x000fe40001800000 */
[----:B------:R-:W-:Y:S02]  /*171d0*/  SEL R222, R222, RZ, P3 ;  /* 0x000000ffdede7207 */ /* 0x000fe40001800000 */
[----:B------:R-:W-:Y:S02]  /*171e0*/  LOP3.LUT R229, R6, R229, RZ, 0x3c, !PT ;  /* 0x000000e506e57212 */ /* 0x000fe400078e3cff */
[----:B--2---:R-:W-:-:S13]  /*171f0*/  ISETP.NE.AND P2, PT, R8, RZ, PT ;  /* 0x000000ff0800720c */ /* 0x004fda0003f45270 */
[----:B------:R-:W-:Y:S05]  /*17200*/  @P2 BRA `(.L_x_6848) ;  /* 0x0000000000302947 */ /* 0x000fea0003800000 */
[----:B------:R-:W-:Y:S05]  /*17210*/  @!P0 BRA `(.L_x_6849) ;  /* 0x0000000000048947 */ /* 0x000fea0003800000 */
[----:B------:R-:W-:Y:S01]  /*17220*/  BPT.TRAP 0x1 ;  /* 0x000000040000795c */ /* 0x000fe20000300000 */
.L_x_6849:
[----:B------:R-:W-:Y:S01]  /*17230*/  IMAD R8, R222, 0x8, R2 ;  /* 0x00000008de087824 */ /* 0x000fe200078e0202 */
[----:B------:R-:W-:-:S04]  /*17240*/  SHF.L.U32 R9, R229, 0x1f, RZ ;  /* 0x0000001fe5097819 */ /* 0x000fc800000006ff */
[----:B------:R0:W1:Y:S01]  /*17250*/  SYNCS.PHASECHK.TRANS64.TRYWAIT P3, [R8+URZ+0x34830], R9 ;  /* 0x03483009080075a7 */ /* 0x000062000806017f */
[----:B------:R-:W-:Y:S05]  /*17260*/  @!P0 BRA `(.L_x_6850) ;  /* 0x0000000000048947 */ /* 0x000fea0003800000 */
[----:B------:R-:W-:Y:S01]  /*17270*/  BPT.TRAP 0x1 ;  /* 0x000000040000795c */ /* 0x000fe20000300000 */
.L_x_6850:
[----:B------:R-:W-:Y:S04]  /*17280*/  BSSY B0, `(.L_x_6848) ;  /* 0x0000004000007945 */ /* 0x000fe80003800000 */
[----:B-1----:R-:W-:Y:S05]  /*17290*/  @P3 BRA `(.L_x_6851) ;  /* 0x0000000000083947 */ /* 0x002fea0003800000 */
[----:B------:R-:W1:Y:S02]  /*172a0*/  SYNCS.PHASECHK.TRANS64.TRYWAIT P3, [R8+URZ+0x34830], R9 ;  /* 0x03483009080075a7 */ /* 0x000e64000806017f */
[----:B-1----:R-:W-:Y:S05]  /*172b0*/  @!P3 BRA `(.L_x_6852) ;  /* 0x0000012400c0b947 */ /* 0x002fea0003800000 */
.L_x_6851:
[----:B------:R-:W-:Y:S05]  /*172c0*/  BSYNC B0 ;  /* 0x0000000000007941 */ /* 0x000fea0003800000 */
.L_x_6848:
[----:B01----:R-:W2:Y:S04]  /*172d0*/  LDL R8, [R1+0x1c] ;  /* 0x00001c0001087983 */ /* 0x003ea80000100800 */
[----:B------:R-:W3:Y:S01]  /*172e0*/  LDL.64 R20, [R1+0x10] ;  /* 0x0000100001147983 */ /* 0x000ee20000100a00 */
[----:B------:R-:W0:Y:S01]  /*172f0*/  S2R R10, SR_TID.X ;  /* 0x00000000000a7919 */ /* 0x000e220000002100 */
[----:B------:R-:W-:Y:S05]  /*17300*/  WARPSYNC.ALL ;  /* 0x0000000000007948 */ /* 0x000fea0003800000 */
[----:B------:R-:W-:Y:S01]  /*17310*/  MOV R11, 0x40000040 ;  /* 0x40000040000b7802 */ /* 0x000fe20000000f00 */
[----:B------:R-:W4:Y:S01]  /*17320*/  LDL.64 R92, [R1+0x8] ;  /* 0x00000800015c7983 */ /* 0x000f220000100a00 */
[----:B0-----:R-:W-:-:S05]  /*17330*/  SHF.R.U32.HI R10, RZ, 0x7, R10 ;  /* 0x00000007ff0a7819 */ /* 0x001fca000001160a */
[----:B------:R-:W-:-:S05]  /*17340*/  VIADD R90, R10, 0x8 ;  /* 0x000000080a5a7836 */ /* 0x000fca0000000000 */
[----:B------:R0:W-:Y:S01]  /*17350*/  BAR.SYNC.DEFER_BLOCKING R90, 0x100 ;  /* 0x0004005a0000751d */ /* 0x0001e20000010000 */
[----:B------:R-:W-:-:S05]  /*17360*/  R2UR UR55, R11 ;  /* 0x000000000b3772ca */ /* 0x000fca00000e0000 */
[----:B------:R-:W-:Y:S01]  /*17370*/  WARPGROUP.ARRIVE ;  /* 0x00000000000079c5 */ /* 0x000fe20000000000 */
[----:B------:R-:W-:Y:S02]  /*17380*/  IMAD.MOV.U32 R13, RZ, RZ, 0x40000040 ;  /* 0x40000040ff0d7424 */ /* 0x000fe400078e00ff */
[----:B------:R-:W-:-:S03]  /*17390*/  IMAD.MOV.U32 R9, RZ, RZ, 0x40000040 ;  /* 0x40000040ff097424 */ /* 0x000fc600078e00ff */
[----:B------:R-:W-:Y:S02]  /*173a0*/  R2UR UR59, R13 ;  /* 0x000000000d3b72ca */ /* 0x000fe400000e0000 */
[----:B------:R-:W-:-:S11]  /*173b0*/  R2UR UR7, R9 ;  /* 0x00000000090772ca */ /* 0x000fd600000e0000 */
[----:B------:R-:W-:Y:S02]  /*173c0*/  MOV R11, UR59 ;  /* 0x0000003b000b7c02 */ /* 0x000fe40008000f00 */
[----:B------:R-:W-:Y:S01]  /*173d0*/  UMOV UR59, UR7 ;  /* 0x00000007003b7c82 */ /* 0x000fe20008000000 */
[----:B------:R-:W-:Y:S02]  /*173e0*/  MOV R227, UR38 ;  /* 0x0000002600e37c02 */ /* 0x000fe40008000f00 */
[C---:B------:R-:W-:Y:S02]  /*173f0*/  R2UR UR7, R9.reuse ;  /* 0x00000000090772ca */ /* 0x040fe400000e0000 */
[C---:B------:R-:W-:Y:S02]  /*17400*/  R2UR UR19, R9.reuse ;  /* 0x00000000091372ca */ /* 0x040fe400000e0000 */
[C---:B------:R-:W-:Y:S02]  /*17410*/  R2UR UR31, R9.reuse ;  /* 0x00000000091f72ca */ /* 0x040fe400000e0000 */
[----:B------:R-:W-:Y:S01]  /*17420*/  R2UR UR43, R9 ;  /* 0x00000000092b72ca */ /* 0x000fe200000e0000 */
[----:B--2---:R-:W-:Y:S01]  /*17430*/  IMAD R10, R222, 0xb00, R8 ;  /* 0x00000b00de0a7824 */ /* 0x004fe200078e0208 */
[----:B---3--:R-:W-:-:S02]  /*17440*/  R2UR UR22, R20 ;  /* 0x00000000141672ca */ /* 0x008fc400000e0000 */
[----:B------:R-:W-:Y:S02]  /*17450*/  R2UR UR23, R21 ;  /* 0x00000000151772ca */ /* 0x000fe400000e0000 */
[----:B------:R-:W-:-:S09]  /*17460*/  R2UR UR54, R10 ;  /* 0x000000000a3672ca */ /* 0x000fd200000e0000 */
[----:B------:R-:W-:Y:S02]  /*17470*/  UMOV UR52, UR22 ;  /* 0x0000001600347c82 */ /* 0x000fe40008000000 */
[----:B------:R-:W-:Y:S02]  /*17480*/  UMOV UR53, UR23 ;  /* 0x0000001700357c82 */ /* 0x000fe40008000000 */
[----:B------:R-:W-:Y:S01]  /*17490*/  HGMMA.64x16x16.F32 R168, gdesc[UR52], RZ, !UPT, gsb0 ;  /* 0x0020000034a879f0 */ /* 0x000fe2000c0008ff */
[C---:B------:R-:W-:Y:S02]  /*174a0*/  VIADD R12, R10.reuse, 0x100 ;  /* 0x000001000a0c7836 */ /* 0x040fe40000000000 */
[----:B------:R-:W-:-:S03]  /*174b0*/  VIADD R8, R10, 0x80 ;  /* 0x000000800a087836 */ /* 0x000fc60000000000 */
[----:B------:R-:W-:Y:S02]  /*174c0*/  R2UR UR58, R12 ;  /* 0x000000000c3a72ca */ /* 0x000fe400000e0000 */
[----:B------:R-:W-:Y:S01]  /*174d0*/  R2UR UR6, R8 ;  /* 0x00000000080672ca */ /* 0x000fe200000e0000 */
[----:B------:R-:W-:Y:S01]  /*174e0*/  UMOV UR56, UR22 ;  /* 0x0000001600387c82 */ /* 0x000fe20008000000 */
[----:B------:R-:W-:-:S09]  /*174f0*/  UMOV UR57, UR23 ;  /* 0x0000001700397c82 */ /* 0x000fd20008000000 */
[----:B0-----:R-:W-:Y:S02]  /*17500*/  MOV R90, UR58 ;  /* 0x0000003a005a7c02 */ /* 0x001fe40008000f00 */
        /* <DEDUP_REMOVED lines=8> */
[----:B------:R-:W-:-:S05]  /*17590*/  VIADD R8, R10, 0x180 ;  /* 0x000001800a087836 */ /* 0x000fca0000000000 */
[----:B------:R-:W-:Y:S02]  /*175a0*/  R2UR UR6, R8 ;  /* 0x00000000080672ca */ /* 0x000fe400000e0000 */
[----:B------:R-:W-:-:S04]  /*175b0*/  IADD3 R8, R10, 0x300, RZ ;  /* 0x000003000a087810 */ /* 0x000fc80007ffe0ff */
[----:B------:R-:W-:Y:S01]  /*175c0*/  R2UR UR18, R8 ;  /* 0x00000000081272ca */ /* 0x000fe200000e0000 */
[----:B------:R-:W-:Y:S01]  /*175d0*/  VIADD R8, R10, 0x480 ;  /* 0x000004800a087836 */ /* 0x000fe20000000000 */
[----:B------:R-:W-:Y:S02]  /*175e0*/  WARPGROUP.DEPBAR.LE gsb0, 0x0 ;  /* 0x00008000000079c5 */ /* 0x000fe40000010000 */
[----:B------:R-:W-:-:S06]  /*175f0*/  WARPGROUP.ARRIVE ;  /* 0x00000000000079c5 */ /* 0x000fcc0000000000 */
[----:B------:R-:W-:Y:S01]  /*17600*/  HGMMA.64x16x16.F32 R152, gdesc[UR56], RZ, !UPT, gsb0 ;  /* 0x00200000389879f0 */ /* 0x000fe2000c0008ff */
[----:B------:R-:W-:Y:S01]  /*17610*/  R2UR UR30, R8 ;  /* 0x00000000081e72ca */ /* 0x000fe200000e0000 */
[C---:B------:R-:W-:Y:S02]  /*17620*/  VIADD R12, R10.reuse, 0x280 ;  /* 0x000002800a0c7836 */ /* 0x040fe40000000000 */
[----:B------:R-:W-:-:S03]  /*17630*/  VIADD R8, R10, 0x2 ;  /* 0x000000020a087836 */ /* 0x000fc60000000000 */
[----:B------:R-:W-:Y:S01]  /*17640*/  R2UR UR14, R12 ;  /* 0x000000000c0e72ca */ /* 0x000fe200000e0000 */
[----:B------:R-:W-:Y:S01]  /*17650*/  VIADD R12, R10, 0x380 ;  /* 0x000003800a0c7836 */ /* 0x000fe20000000000 */
[----:B------:R-:W-:Y:S02]  /*17660*/  R2UR UR42, R8 ;  /* 0x00000000082a72ca */ /* 0x000fe400000e0000 */
[----:B------:R-:W-:Y:S02]  /*17670*/  IADD3 R8, R10, 0x182, RZ ;  /* 0x000001820a087810 */ /* 0x000fe40007ffe0ff */
[----:B------:R-:W-:Y:S01]  /*17680*/  R2UR UR55, R9 ;  /* 0x00000000093772ca */ /* 0x000fe200000e0000 */
[----:B------:R-:W-:Y:S01]  /*17690*/  IMAD.MOV.U32 R9, RZ, RZ, 0x40000040 ;  /* 0x40000040ff097424 */ /* 0x000fe200078e00ff */
[----:B------:R-:W-:Y:S01]  /*176a0*/  R2UR UR54, R8 ;  /* 0x00000000083672ca */ /* 0x000fe200000e0000 */
[----:B------:R-:W-:Y:S01]  /*176b0*/  VIADD R8, R10, 0x282 ;  /* 0x000002820a087836 */ /* 0x000fe20000000000 */
[----:B------:R-:W-:-:S02]  /*176c0*/  R2UR UR38, R12 ;  /* 0x000000000c2672ca */ /* 0x000fc400000e0000 */
[----:B------:R-:W-:Y:S02]  /*176d0*/  IADD3 R12, R10, 0x500, RZ ;  /* 0x000005000a0c7810 */ /* 0x000fe40007ffe0ff */
[----:B------:R-:W-:Y:S02]  /*176e0*/  R2UR UR58, R8 ;  /* 0x00000000083a72ca */ /* 0x000fe400000e0000 */
[----:B------:R-:W-:Y:S01]  /*176f0*/  R2UR UR34, R12 ;  /* 0x000000000c2272ca */ /* 0x000fe200000e0000 */
[----:B------:R-:W-:Y:S01]  /*17700*/  VIADD R12, R10, 0x102 ;  /* 0x000001020a0c7836 */ /* 0x000fe20000000000 */
[----:B------:R-:W-:-:S04]  /*17710*/  R2UR UR59, R9 ;  /* 0x00000000093b72ca */ /* 0x000fc800000e0000 */
[----:B------:R-:W-:Y:S01]  /*17720*/  R2UR UR50, R12 ;  /* 0x000000000c3272ca */ /* 0x000fe200000e0000 */
[----:B------:R-:W-:Y:S01]  /*17730*/  VIADD R12, R10, 0x202 ;  /* 0x000002020a0c7836 */ /* 0x000fe20000000000 */
[----:B------:R-:W-:Y:S01]  /*17740*/  MOV R20, UR4 ;  /* 0x0000000400147c02 */ /* 0x000fe20008000f00 */
[----:B------:R-:W-:Y:S01]  /*17750*/  UMOV UR56, UR22 ;  /* 0x0000001600387c82 */ /* 0x000fe20008000000 */
[----:B------:R-:W-:Y:S02]  /*17760*/  UMOV UR57, UR23 ;  /* 0x0000001700397c82 */ /* 0x000fe40008000000 */
[----:B------:R-:W-:Y:S02]  /*17770*/  R2UR UR4, R12 ;  /* 0x000000000c0472ca */ /* 0x000fe400000e0000 */
[----:B------:R-:W-:Y:S01]  /*17780*/  MOV R12, UR58 ;  /* 0x0000003a000c7c02 */ /* 0x000fe20008000f00 */
[----:B------:R-:W-:Y:S01]  /*17790*/  UMOV UR58, UR6 ;  /* 0x00000006003a7c82 */ /* 0x000fe20008000000 */
[----:B------:R-:W-:Y:S01]  /*177a0*/  MOV R11, UR59 ;  /* 0x0000003b000b7c02 */ /* 0x000fe20008000f00 */
[----:B------:R-:W-:Y:S01]  /*177b0*/  UMOV UR59, UR7 ;  /* 0x00000007003b7c82 */ /* 0x000fe20008000000 */
[----:B------:R-:W-:-:S02]  /*177c0*/  WARPGROUP.DEPBAR.LE gsb0, 0x0 ;  /* 0x00008000000079c5 */ /* 0x000fc40000010000 */
[----:B------:R-:W-:-:S06]  /*177d0*/  WARPGROUP.ARRIVE ;  /* 0x00000000000079c5 */ /* 0x000fcc0000000000 */
[----:B------:R-:W-:Y:S01]  /*177e0*/  HGMMA.64x16x16.F32 R144, gdesc[UR56], RZ, !UPT, gsb0 ;  /* 0x00200000389079f0 */ /* 0x000fe2000c0008ff */
        /* <DEDUP_REMOVED lines=17> */
[----:B------:R-:W-:Y:S02]  /*17900*/  WARPGROUP.DEPBAR.LE gsb0, 0x0 ;  /* 0x00008000000079c5 */ /* 0x000fe40000010000 */
[----:B------:R-:W-:-:S06]  /*17910*/  WARPGROUP.ARRIVE ;  /* 0x00000000000079c5 */ /* 0x000fcc0000000000 */
[----:B------:R-:W-:Y:S01]  /*17920*/  HGMMA.64x16x16.F32 R120, gdesc[UR16], RZ, !UPT, gsb0 ;  /* 0x00200000107879f0 */ /* 0x000fe2000c0008ff */
[----:B------:R-:W-:Y:S02]  /*17930*/  MOV R228, UR39 ;  /* 0x0000002700e47c02 */ /* 0x000fe40008000f00 */
[----:B------:R-:W-:Y:S02]  /*17940*/  R2UR UR39, R13 ;  /* 0x000000000d2772ca */ /* 0x000fe400000e0000 */
[----:B------:R-:W-:Y:S01]  /*17950*/  MOV R226, UR37 ;  /* 0x0000002500e27c02 */ /* 0x000fe20008000f00 */
[----:B------:R-:W-:Y:S01]  /*17960*/  UMOV UR37, UR23 ;  /* 0x0000001700257c82 */ /* 0x000fe20008000000 */
[----:B------:R-:W-:Y:S01]  /*17970*/  MOV R15, UR36 ;  /* 0x00000024000f7c02 */ /* 0x000fe20008000f00 */
[----:B------:R-:W-:Y:S01]  /*17980*/  UMOV UR36, UR22 ;  /* 0x0000001600247c82 */ /* 0x000fe20008000000 */
[----:B------:R-:W-:Y:S02]  /*17990*/  WARPGROUP.DEPBAR.LE gsb0, 0x0 ;  /* 0x00008000000079c5 */ /* 0x000fe40000010000 */
[----:B------:R-:W-:-:S06]  /*179a0*/  WARPGROUP.ARRIVE ;  /* 0x00000000000079c5 */ /* 0x000fcc0000000000 */
[----:B------:R-:W-:Y:S01]  /*179b0*/  HGMMA.64x16x16.F32 R112, gdesc[UR36], RZ, !UPT, gsb0 ;  /* 0x00200000247079f0 */ /* 0x000fe2000c0008ff */
[----:B------:R-:W-:Y:S01]  /*179c0*/  VIADD R88, R10, 0x400 ;  /* 0x000004000a587836 */ /* 0x000fe20000000000 */
[----:B------:R-:W-:-:S04]  /*179d0*/  R2UR UR27, R89 ;  /* 0x00000000591b72ca */ /* 0x000fc800000e0000 */
        /* <DEDUP_REMOVED lines=8> */
[----:B------:R-:W-:Y:S01]  /*17a60*/  VIADD R88, R10, 0x82 ;  /* 0x000000820a587836 */ /* 0x000fe20000000000 */
[----:B------:R-:W-:Y:S01]  /*17a70*/  R2UR UR47, R89 ;  /* 0x00000000592f72ca */ /* 0x000fe200000e0000 */
[----:B------:R-:W-:-:S03]  /*17a80*/  IMAD.MOV.U32 R89, RZ, RZ, 0x40000040 ;  /* 0x40000040ff597424 */ /* 0x000fc600078e00ff */
[----:B------:R-:W-:Y:S01]  /*17a90*/  R2UR UR46, R88 ;  /* 0x00000000582e72ca */ /* 0x000fe200000e0000 */
[----:B------:R-:W-:Y:S02]  /*17aa0*/  WARPGROUP.DEPBAR.LE gsb0, 0x0 ;  /* 0x00008000000079c5 */ /* 0x000fe40000010000 */
[----:B------:R-:W-:-:S06]  /*17ab0*/  WARPGROUP.ARRIVE ;  /* 0x00000000000079c5 */ /* 0x000fcc0000000000 */
[----:B------:R-:W-:Y:S01]  /*17ac0*/  HGMMA.64x16x16.F32 R96, gdesc[UR28], RZ, !UPT, gsb0 ;  /* 0x002000001c6079f0 */ /* 0x000fe2000c0008ff */
[----:B------:R-:W-:Y:S02]  /*17ad0*/  IADD3 R88, R10, 0x302, RZ ;  /* 0x000003020a587810 */ /* 0x000fe40007ffe0ff */
[----:B------:R-:W-:Y:S01]  /*17ae0*/  R2UR UR7, R89 ;  /* 0x00000000590772ca */ /* 0x000fe200000e0000 */
[----:B------:R-:W-:Y:S01]  /*17af0*/  IMAD.MOV.U32 R89, RZ, RZ, 0x40000040 ;  /* 0x40000040ff597424 */ /* 0x000fe200078e00ff */
[----:B------:R-:W-:Y:S02]  /*17b00*/  R2UR UR6, R88 ;  /* 0x00000000580672ca */ /* 0x000fe400000e0000 */
[----:B------:R-:W-:Y:S02]  /*17b10*/  IADD3 R88, R10, 0x402, RZ ;  /* 0x000004020a587810 */ /* 0x000fe40007ffe0ff */
[----:B------:R-:W-:Y:S02]  /*17b20*/  R2UR UR35, R13 ;  /* 0x000000000d2372ca */ /* 0x000fe400000e0000 */
[----:B------:R-:W-:-:S02]  /*17b30*/  R2UR UR14, R88 ;  /* 0x00000000580e72ca */ /* 0x000fc400000e0000 */
[----:B------:R-:W-:Y:S01]  /*17b40*/  R2UR UR15, R89 ;  /* 0x00000000590f72ca */ /* 0x000fe200000e0000 */
[----:B------:R-:W-:Y:S01]  /*17b50*/  IMAD.MOV.U32 R89, RZ, RZ, 0x40000040 ;  /* 0x40000040ff597424 */ /* 0x000fe200078e00ff */
[----:B------:R-:W-:Y:S02]  /*17b60*/  IADD3 R88, R10, 0x502, RZ ;  /* 0x000005020a587810 */ /* 0x000fe40007ffe0ff */
[----:B------:R-:W-:Y:S02]  /*17b70*/  MOV R225, UR21 ;  /* 0x0000001500e17c02 */ /* 0x000fe40008000f00 */
[----:B------:R-:W-:Y:S02]  /*17b80*/  MOV R224, UR20 ;  /* 0x0000001400e07c02 */ /* 0x000fe40008000f00 */
[----:B----4-:R-:W-:Y:S02]  /*17b90*/  R2UR UR20, R92 ;  /* 0x000000005c1472ca */ /* 0x010fe400000e0000 */
[----:B------:R-:W-:-:S02]  /*17ba0*/  R2UR UR21, R93 ;  /* 0x000000005d1572ca */ /* 0x000fc400000e0000 */
        /* <DEDUP_REMOVED lines=25> */
[----:B------:R-:W-:Y:S01]  /*17d40*/  IMAD.MOV.U32 R13, RZ, RZ, 0x40000040 ;  /* 0x40000040ff0d7424 */ /* 0x000fe200078e00ff */
[----:B------:R-:W-:Y:S02]  /*17d50*/  WARPGROUP.DEPBAR.LE gsb0, 0x0 ;  /* 0x00008000000079c5 */ /* 0x000fe40000010000 */
[----:B------:R-:W-:-:S06]  /*17d60*/  WARPGROUP.ARRIVE ;  /* 0x00000000000079c5 */ /* 0x000fcc0000000000 */
[----:B------:R-:W-:Y:S01]  /*17d70*/  HGMMA.64x16x16.F32 R144, gdesc[UR52], R144, gsb0 ;  /* 0x00200000349079f0 */ /* 0x000fe20008000890 */
[----:B------:R-:W-:Y:S02]  /*17d80*/  MOV R21, UR5 ;  /* 0x0000000500157c02 */ /* 0x000fe40008000f00 */
[----:B------:R-:W-:Y:S01]  /*17d90*/  R2UR UR5, R13 ;  /* 0x000000000d0572ca */ /* 0x000fe200000e0000 */
[----:B------:R-:W-:Y:S01]  /*17da0*/  UMOV UR58, UR4 ;  /* 0x00000004003a7c82 */ /* 0x000fe20008000000 */
[----:B------:R-:W-:Y:S01]  /*17db0*/  UMOV UR56, UR20 ;  /* 0x0000001400387c82 */ /* 0x000fe20008000000 */
[----:B------:R-:W-:-:S10]  /*17dc0*/  UMOV UR57, UR21 ;  /* 0x0000001500397c82 */ /* 0x000fd40008000000 */
        /* <DEDUP_REMOVED lines=124> */
[----:B------:R-:W-:Y:S01]  /*18590*/  VIADD R8, R10, 0x484 ;  /* 0x000004840a087836 */ /* 0x000fe20000000000 */
[----:B------:R-:W-:Y:S02]  /*185a0*/  WARPGROUP.DEPBAR.LE gsb0, 0x0 ;  /* 0x00008000000079c5 */ /* 0x000fe40000010000 */
[----:B------:R-:W-:-:S07]  /*185b0*/  WARPGROUP.ARRIVE ;  /* 0x00000000000079c5 */ /* 0x000fce0000000000 */
[----:B------:R-:W-:Y:S01]  /*185c0*/  HGMMA.64x16x16.F32 R104, gdesc[UR56], R104, gsb0 ;  /* 0x00200000386879f0 */ /* 0x000fe20008000868 */
[----:B------:R-:W-:Y:S01]  /*185d0*/  IMAD.MOV.U32 R9, RZ, RZ, 0x40000040 ;  /* 0x40000040ff097424 */ /* 0x000fe200078e00ff */
[----:B------:R-:W-:Y:S01]  /*185e0*/  R2UR UR6, R8 ;  /* 0x00000000080672ca */ /* 0x000fe200000e0000 */
[----:B------:R-:W-:-:S03]  /*185f0*/  VIADD R8, R10, 0x504 ;  /* 0x000005040a087836 */ /* 0x000fc60000000000 */
[----:B------:R-:W-:Y:S02]  /*18600*/  R2UR UR7, R9 ;  /* 0x00000000090772ca */ /* 0x000fe400000e0000 */
[----:B------:R-:W-:Y:S02]  /*18610*/  MOV R9, 0x40000040 ;  /* 0x4000004000097802 */ /* 0x000fe40000000f00 */
[----:B------:R-:W-:Y:S02]  /*18620*/  R2UR UR10, R8 ;  /* 0x00000000080a72ca */ /* 0x000fe400000e0000 */
[----:B------:R-:W-:Y:S01]  /*18630*/  R2UR UR11, R9 ;  /* 0x00000000090b72ca */ /* 0x000fe200000e0000 */
[----:B------:R-:W-:Y:S01]  /*18640*/  UMOV UR8, UR4 ;  /* 0x0000000400087c82 */ /* 0x000fe20008000000 */
[----:B------:R-:W-:-:S09]  /*18650*/  UMOV UR9, UR5 ;  /* 0x0000000500097c82 */ /* 0x000fd20008000000 */
[----:B------:R-:W-:Y:S01]  /*18660*/  MOV R8, UR10 ;  /* 0x0000000a00087c02 */ /* 0x000fe20008000f00 */
[----:B------:R-:W-:Y:S01]  /*18670*/  UMOV UR10, UR6 ;  /* 0x00000006000a7c82 */ /* 0x000fe20008000000 */
[----:B------:R-:W-:Y:S01]  /*18680*/  MOV R9, UR11 ;  /* 0x0000000b00097c02 */ /* 0x000fe20008000f00 */
        /* <DEDUP_REMOVED lines=107> */
[----:B------:R-:W-:Y:S01]  /*18d40*/  VIADD R8, R10, 0x680 ;  /* 0x000006800a087836 */ /* 0x000fe20000000000 */
[----:B------:R-:W-:-:S04]  /*18d50*/  MOV R9, 0x40000040 ;  /* 0x4000004000097802 */ /* 0x000fc80000000f00 */
[----:B------:R-:W-:Y:S01]  /*18d60*/  R2UR UR10, R8 ;  /* 0x00000000080a72ca */ /* 0x000fe200000e0000 */
[----:B------:R-:W-:Y:S02]  /*18d70*/  WARPGROUP.DEPBAR.LE gsb0, 0x0 ;  /* 0x00008000000079c5 */ /* 0x000fe40000010000 */
[----:B------:R-:W-:-:S06]  /*18d80*/  WARPGROUP.ARRIVE ;  /* 0x00000000000079c5 */ /* 0x000fcc0000000000 */
[----:B------:R-:W-:Y:S01]  /*18d90*/  HGMMA.64x16x16.F32 R88, gdesc[UR20], R88, gsb0 ;  /* 0x00200000145879f0 */ /* 0x000fe20008000858 */
[----:B------:R-:W-:Y:S01]  /*18da0*/  VIADD R8, R10, 0x700 ;  /* 0x000007000a087836 */ /* 0x000fe20000000000 */
[----:B------:R-:W-:Y:S01]  /*18db0*/  R2UR UR11, R9 ;  /* 0x00000000090b72ca */ /* 0x000fe200000e0000 */
[----:B------:R-:W-:-:S03]  /*18dc0*/  IMAD.MOV.U32 R9, RZ, RZ, 0x40000040 ;  /* 0x40000040ff097424 */ /* 0x000fc600078e00ff */
[----:B------:R-:W-:Y:S01]  /*18dd0*/  R2UR UR14, R8 ;  /* 0x00000000080e72ca */ /* 0x000fe200000e0000 */
[C---:B------:R-:W-:Y:S01]  /*18de0*/  VIADD R8, R10.reuse, 0x780 ;  /* 0x000007800a087836 */ /* 0x040fe20000000000 */
[----:B------:R-:W-:Y:S01]  /*18df0*/  MOV R13, 0x40000040 ;  /* 0x40000040000d7802 */ /* 0x000fe20000000f00 */
[----:B------:R-:W-:Y:S01]  /*18e00*/  VIADD R12, R10, 0x580 ;  /* 0x000005800a0c7836 */ /* 0x000fe20000000000 */
[----:B------:R-:W-:Y:S02]  /*18e10*/  R2UR UR15, R9 ;  /* 0x00000000090f72ca */ /* 0x000fe400000e0000 */
[----:B------:R-:W-:Y:S01]  /*18e20*/  R2UR UR18, R8 ;  /* 0x00000000081272ca */ /* 0x000fe200000e0000 */
[----:B------:R-:W-:Y:S01]  /*18e30*/  VIADD R8, R10, 0x800 ;  /* 0x000008000a087836 */ /* 0x000fe20000000000 */
[----:B------:R-:W-:Y:S02]  /*18e40*/  MOV R9, 0x40000040 ;  /* 0x4000004000097802 */ /* 0x000fe40000000f00 */
[----:B------:R-:W-:-:S02]  /*18e50*/  R2UR UR4, R232 ;  /* 0x00000000e80472ca */ /* 0x000fc400000e0000 */
[----:B------:R-:W-:Y:S02]  /*18e60*/  R2UR UR5, R233 ;  /* 0x00000000e90572ca */ /* 0x000fe400000e0000 */
[----:B------:R-:W-:Y:S02]  /*18e70*/  R2UR UR58, R12 ;  /* 0x000000000c3a72ca */ /* 0x000fe400000e0000 */
[----:B------:R-:W-:Y:S02]  /*18e80*/  R2UR UR59, R13 ;  /* 0x000000000d3b72ca */ /* 0x000fe400000e0000 */
[----:B------:R-:W-:Y:S01]  /*18e90*/  R2UR UR19, R9 ;  /* 0x00000000091372ca */ /* 0x000fe200000e0000 */
[----:B------:R-:W-:Y:S01]  /*18ea0*/  IMAD.MOV.U32 R9, RZ, RZ, 0x40000040 ;  /* 0x40000040ff097424 */ /* 0x000fe200078e00ff */
[----:B------:R-:W-:Y:S01]  /*18eb0*/  R2UR UR38, R8 ;  /* 0x00000000082672ca */ /* 0x000fe200000e0000 */
[----:B------:R-:W-:-:S03]  /*18ec0*/  VIADD R8, R10, 0x880 ;  /* 0x000008800a087836 */ /* 0x000fc60000000000 */
[----:B------:R-:W-:Y:S02]  /*18ed0*/  R2UR UR39, R9 ;  /* 0x00000000092772ca */ /* 0x000fe400000e0000 */
[----:B------:R-:W-:Y:S02]  /*18ee0*/  MOV R9, 0x40000040 ;  /* 0x4000004000097802 */ /* 0x000fe40000000f00 */
[----:B------:R-:W-:Y:S01]  /*18ef0*/  R2UR UR26, R8 ;  /* 0x00000000081a72ca */ /* 0x000fe200000e0000 */
[----:B------:R-:W-:Y:S01]  /*18f00*/  VIADD R8, R10, 0x900 ;  /* 0x000009000a087836 */ /* 0x000fe20000000000 */
[----:B------:R-:W-:Y:S01]  /*18f10*/  UMOV UR56, UR4 ;  /* 0x0000000400387c82 */ /* 0x000fe20008000000 */
[----:B------:R-:W-:Y:S01]  /*18f20*/  UMOV UR57, UR5 ;  /* 0x0000000500397c82 */ /* 0x000fe20008000000 */
[----:B------:R-:W-:Y:S01]  /*18f30*/  R2UR UR27, R9 ;  /* 0x00000000091b72ca */ /* 0x000fe200000e0000 */
[----:B------:R-:W-:Y:S01]  /*18f40*/  IMAD.MOV.U32 R9, RZ, RZ, 0x40000040 ;  /* 0x40000040ff097424 */ /* 0x000fe200078e00ff */
[----:B------:R-:W-:Y:S01]  /*18f50*/  R2UR UR30, R8 ;  /* 0x00000000081e72ca */ /* 0x000fe200000e0000 */
[----:B------:R-:W-:Y:S01]  /*18f60*/  VIADD R8, R10, 0x980 ;  /* 0x000009800a087836 */ /* 0x000fe20000000000 */
[----:B------:R-:W-:-:S02]  /*18f70*/  WARPGROUP.DEPBAR.LE gsb0, 0x0 ;  /* 0x00008000000079c5 */ /* 0x000fc40000010000 */
[----:B------:R-:W-:Y:S01]  /*18f80*/  WARPGROUP.ARRIVE ;  /* 0x00000000000079c5 */ /* 0x000fe20000000000 */
[----:B------:R-:W-:-:S05]  /*18f90*/  R2UR UR31, R9 ;  /* 0x00000000091f72ca */ /* 0x000fca00000e0000 */
[----:B------:R-:W-:Y:S01]  /*18fa0*/  HGMMA.64x16x16.F32 R168, gdesc[UR56], R168, gsb0 ;  /* 0x0020000038a879f0 */ /* 0x000fe200080008a8 */
[----:B------:R-:W-:Y:S02]  /*18fb0*/  MOV R9, 0x40000040 ;  /* 0x4000004000097802 */ /* 0x000fe40000000f00 */
[----:B------:R-:W-:Y:S01]  /*18fc0*/  R2UR UR34, R8 ;  /* 0x00000000082272ca */ /* 0x000fe200000e0000 */
[----:B------:R-:W-:Y:S01]  /*18fd0*/  VIADD R8, R10, 0xa00 ;  /* 0x00000a000a087836 */ /* 0x000fe20000000000 */
[----:B------:R-:W-:Y:S01]  /*18fe0*/  R2UR UR35, R9 ;  /* 0x00000000092372ca */ /* 0x000fe200000e0000 */
[----:B------:R-:W-:-:S03]  /*18ff0*/  IMAD.MOV.U32 R9, RZ, RZ, 0x40000040 ;  /* 0x40000040ff097424 */ /* 0x000fc600078e00ff */
[----:B------:R-:W-:Y:S01]  /*19000*/  R2UR UR42, R8 ;  /* 0x00000000082a72ca */ /* 0x000fe200000e0000 */
[----:B------:R-:W-:Y:S01]  /*19010*/  VIADD R8, R10, 0xa80 ;  /* 0x00000a800a087836 */ /* 0x000fe20000000000 */
[----:B------:R-:W-:Y:S02]  /*19020*/  R2UR UR43, R9 ;  /* 0x00000000092b72ca */ /* 0x000fe400000e0000 */
        /* <DEDUP_REMOVED lines=14> */
[C---:B------:R-:W-:Y:S01]  /*19110*/  VIADD R8, R10.reuse, 0x702 ;  /* 0x000007020a087836 */ /* 0x040fe20000000000 */
[----:B------:R-:W-:Y:S01]  /*19120*/  R2UR UR21, R9 ;  /* 0x00000000091572ca */ /* 0x000fe200000e0000 */
[----:B------:R-:W-:Y:S01]  /*19130*/  VIADD R12, R10, 0x600 ;  /* 0x000006000a0c7836 */ /* 0x000fe20000000000 */
[----:B------:R-:W-:Y:S01]  /*19140*/  MOV R9, 0x40000040 ;  /* 0x4000004000097802 */ /* 0x000fe20000000f00 */
[----:B------:R-:W-:Y:S01]  /*19150*/  IMAD.MOV.U32 R13, RZ, RZ, 0x40000040 ;  /* 0x40000040ff0d7424 */ /* 0x000fe200078e00ff */
[----:B------:R-:W-:Y:S02]  /*19160*/  R2UR UR58, R8 ;  /* 0x00000000083a72ca */ /* 0x000fe400000e0000 */
[----:B------:R-:W-:Y:S02]  /*19170*/  R2UR UR59, R9 ;  /* 0x00000000093b72ca */ /* 0x000fe400000e0000 */
[----:B------:R-:W-:-:S02]  /*19180*/  R2UR UR6, R12 ;  /* 0x000000000c0672ca */ /* 0x000fc400000e0000 */
[----:B------:R-:W-:Y:S01]  /*19190*/  R2UR UR7, R13 ;  /* 0x000000000d0772ca */ /* 0x000fe200000e0000 */
[----:B------:R-:W-:Y:S01]  /*191a0*/  UMOV UR56, UR4 ;  /* 0x0000000400387c82 */ /* 0x000fe20008000000 */
[----:B------:R-:W-:Y:S01]  /*191b0*/  UMOV UR57, UR5 ;  /* 0x0000000500397c82 */ /* 0x000fe20008000000 */
[----:B------:R-:W-:Y:S02]  /*191c0*/  WARPGROUP.DEPBAR.LE gsb0, 0x0 ;  /* 0x00008000000079c5 */ /* 0x000fe40000010000 */
[----:B------:R-:W-:-:S04]  /*191d0*/  WARPGROUP.ARRIVE ;  /* 0x00000000000079c5 */ /* 0x000fc80000000000 */
[----:B------:R-:W-:Y:S02]  /*191e0*/  MOV R8, UR59 ;  /* 0x0000003b00087c02 */ /* 0x000fe40008000f00 */
[----:B------:R-:W-:Y:S01]  /*191f0*/  MOV R9, UR58 ;  /* 0x0000003a00097c02 */ /* 0x000fe20008000f00 */
[----:B------:R-:W-:Y:S01]  /*19200*/  UMOV UR58, UR6 ;  /* 0x00000006003a7c82 */ /* 0x000fe20008000000 */
[----:B------:R-:W-:Y:S02]  /*19210*/  UMOV UR59, UR7 ;  /* 0x00000007003b7c82 */ /* 0x000fe40008000000 */
        /* <DEDUP_REMOVED lines=239> */
[----:B------:R-:W-:Y:S01]  /*1a110*/  R2UR UR23, R9 ;  /* 0x00000000091772ca */ /* 0x000fe200000e0000 */
[----:B------:R-:W-:-:S02]  /*1a120*/  WARPGROUP.DEPBAR.LE gsb0, 0x0 ;  /* 0x00008000000079c5 */ /* 0x000fc40000010000 */
        /* <DEDUP_REMOVED lines=92> */
[----:B------:R-:W-:Y:S02]  /*1a6f0*/  R2UR UR39, R228 ;  /* 0x00000000e42772ca */ /* 0x000fe400000e0000 */
[----:B------:R-:W-:Y:S02]  /*1a700*/  R2UR UR38, R227 ;  /* 0x00000000e32672ca */ /* 0x000fe400000e0000 */
[----:B------:R-:W-:Y:S02]  /*1a710*/  R2UR UR37, R226 ;  /* 0x00000000e22572ca */ /* 0x000fe400000e0000 */
[----:B------:R-:W-:Y:S01]  /*1a720*/  R2UR UR36, R15 ;  /* 0x000000000f2472ca */ /* 0x000fe200000e0000 */
[----:B------:R-:W-:Y:S02]  /*1a730*/  WARPGROUP.DEPBAR.LE gsb0, 0x0 ;  /* 0x00008000000079c5 */ /* 0x000fe40000010000 */
[----:B------:R-:W-:-:S12]  /*1a740*/  @P2 BRA `(.L_x_6853) ;  /* 0x0000000000282947 */ /* 0x000fd80003800000 */
[----:B------:R-:W-:Y:S05]  /*1a750*/  @!P0 BRA `(.L_x_6854) ;  /* 0x0000000000048947 */ /* 0x000fea0003800000 */
[----:B------:R-:W-:Y:S01]  /*1a760*/  BPT.TRAP 0x1 ;  /* 0x000000040000795c */ /* 0x000fe20000300000 */
.L_x_6854:
[----:B------:R-:W-:Y:S01]  /*1a770*/  SHF.L.U32 R6, R6, 0x1f, RZ ;  /* 0x0000001f06067819 */ /* 0x000fe200000006ff */
[----:B------:R-:W-:-:S04]  /*1a780*/  IMAD R8, R7, 0x8, R2 ;  /* 0x0000000807087824 */ /* 0x000fc800078e0202 */
[----:B------:R0:W1:Y:S01]  /*1a790*/  SYNCS.PHASECHK.TRANS64.TRYWAIT P2, [R8+URZ+0x34850], R6 ;  /* 0x03485006080075a7 */ /* 0x000062000804017f */
[----:B------:R-:W-:Y:S05]  /*1a7a0*/  @!P0 BRA `(.L_x_6855) ;  /* 0x0000000000048947 */ /* 0x000fea0003800000 */
[----:B------:R-:W-:Y:S01]  /*1a7b0*/  BPT.TRAP 0x1 ;  /* 0x000000040000795c */ /* 0x000fe20000300000 */
.L_x_6855:
[----:B-1----:R-:W-:Y:S05]  /*1a7c0*/  @P2 BRA `(.L_x_6853) ;  /* 0x0000000000082947 */ /* 0x002fea0003800000 */
[----:B------:R-:W1:Y:S02]  /*1a7d0*/  SYNCS.PHASECHK.TRANS64.TRYWAIT P2, [R8+URZ+0x34850], R6 ;  /* 0x03485006080075a7 */ /* 0x000e64000804017f */
[----:B-1----:R-:W-:Y:S05]  /*1a7e0*/  @!P2 BRA `(.L_x_6856) ;  /* 0x000000f00088a947 */ /* 0x002fea0003800000 */
.L_x_6853:
[----:B01----:R-:W-:Y:S01]  /*1a7f0*/  IADD3 R6, R2, 0x400, RZ ;  /* 0x0000040002067810 */ /* 0x003fe20007ffe0ff */
[----:B------:R-:W-:Y:S01]  /*1a800*/  IMAD.MOV.U32 R9, RZ, RZ, 0x40000040 ;  /* 0x40000040ff097424 */ /* 0x000fe200078e00ff */
[----:B------:R-:W-:Y:S05]  /*1a810*/  WARPSYNC.ALL ;  /* 0x0000000000007948 */ /* 0x000fea0003800000 */
[----:B------:R-:W-:Y:S01]  /*1a820*/  SHF.R.U32.HI R6, RZ, 0x4, R6 ;  /* 0x00000004ff067819 */ /* 0x000fe20000011606 */
[----:B------:R-:W-:Y:S01]  /*1a830*/  WARPGROUP.ARRIVE ;  /* 0x00000000000079c5 */ /* 0x000fe20000000000 */
[----:B------:R-:W-:Y:S01]  /*1a840*/  R2UR UR7, R9 ;  /* 0x00000000090772ca */ /* 0x000fe200000e0000 */
[----:B------:R-:W-:Y:S01]  /*1a850*/  IMAD.MOV.U32 R11, RZ, RZ, 0x40000040 ;  /* 0x40000040ff0b7424 */ /* 0x000fe200078e00ff */
[----:B------:R-:W-:Y:S01]  /*1a860*/  LOP3.LUT R6, R6, 0x3fff, RZ, 0xc0, !PT ;  /* 0x00003fff06067812 */ /* 0x000fe200078ec0ff */
[----:B------:R-:W-:Y:S01]  /*1a870*/  ULDC UR9, c[0x0][0x9d8] ;  /* 0x0002760000097ab9 */ /* 0x000fe20000000800 */
[----:B------:R-:W-:Y:S01]  /*1a880*/  ULDC UR8, c[0x0][0x988] ;  /* 0x0002620000087ab9 */ /* 0x000fe20000000800 */
        /* <DEDUP_REMOVED lines=24> */
[----:B------:R-:W-:Y:S01]  /*1aa10*/  HGMMA.64x128x16.F32 R24, R176, gdesc[UR4].tnspB, R24, gsb0 ;  /* 0x41e00004b0187df0 */ /* 0x000fe20008000818 */
[----:B------:R-:W-:Y:S01]  /*1aa20*/  R2UR UR6, R10 ;  /* 0x000000000a0672ca */ /* 0x000fe200000e0000 */
[----:B------:R-:W1:Y:S01]  /*1aa30*/  MUFU.TANH R12, R12 ;  /* 0x0000000c000c7308 */ /* 0x000e620000002400 */
[----:B------:R-:W-:Y:S01]  /*1aa40*/  R2UR UR7, R11 ;  /* 0x000000000b0772ca */ /* 0x000fe200000e0000 */
[----:B------:R-:W-:Y:S01]  /*1aa50*/  IMAD.MOV.U32 R11, RZ, RZ, 0x40000040 ;  /* 0x40000040ff0b7424 */ /* 0x000fe200078e00ff */
[----:B------:R-:W-:Y:S01]  /*1aa60*/  IADD3 R10, R8, 0x100, RZ ;  /* 0x00000100080a7810 */ /* 0x000fe20007ffe0ff */
[----:B------:R-:W-:Y:S01]  /*1aa70*/  FMUL.FTZ R148, R148, UR9 ;  /* 0x0000000994947c20 */ /* 0x000fe20008410000 */
[----:B------:R-:W-:Y:S01]  /*1aa80*/  FMUL.FTZ R149, R149, UR9 ;  /* 0x0000000995957c20 */ /* 0x000fe20008410000 */
[----:B------:R-:W-:Y:S01]  /*1aa90*/  FMUL.FTZ R136, R136, UR9 ;  /* 0x0000000988887c20 */ /* 0x000fe20008410000 */
[----:B0-----:R-:W-:Y:S01]  /*1aaa0*/  FMNMX.FTZ R167, R6, R5, !PT ;  /* 0x0000000506a77209 */ /* 0x001fe20007810000 */
[----:B------:R-:W0:Y:S01]  /*1aab0*/  MUFU.TANH R13, R13 ;  /* 0x0000000d000d7308 */ /* 0x000e220000002400 */
[----:B------:R-:W-:Y:S01]  /*1aac0*/  FMUL.FTZ R137, R137, UR9 ;  /* 0x0000000989897c20 */ /* 0x000fe20008410000 */
[----:B------:R-:W-:Y:S01]  /*1aad0*/  FMUL.FTZ R140, R140, UR9 ;  /* 0x000000098c8c7c20 */ /* 0x000fe20008410000 */
[----:B------:R-:W-:Y:S01]  /*1aae0*/  FMNMX.FTZ R167, R9, R167, !PT ;  /* 0x000000a709a77209 */ /* 0x000fe20007810000 */
        /* <DEDUP_REMOVED lines=83> */
[----:B------:R-:W1:Y:S01]  /*1b020*/  S2R R224, SR_TID.X ;  /* 0x0000000000e07919 */ /* 0x000e620000002100 */
[----:B------:R-:W3:Y:S01]  /*1b030*/  MUFU.TANH R148, R148 ;  /* 0x0000009400947308 */ /* 0x000ee20000002400 */
[----:B0-----:R-:W-:-:S07]  /*1b040*/  FMNMX.FTZ R167, R144, R167, !PT ;  /* 0x000000a790a77209 */ /* 0x001fce0007810000 */
[----:B------:R-:W0:Y:S01]  /*1b050*/  MUFU.TANH R149, R149 ;  /* 0x0000009500957308 */ /* 0x000e220000002400 */
[----:B--2---:R-:W-:-:S07]  /*1b060*/  FMNMX.FTZ R167, R145, R167, !PT ;  /* 0x000000a791a77209 */ /* 0x004fce0007810000 */
[----:B------:R-:W2:Y:S01]  /*1b070*/  MUFU.TANH R136, R136 ;  /* 0x0000008800887308 */ /* 0x000ea20000002400 */
[----:B---3--:R-:W-:-:S07]  /*1b080*/  FMNMX.FTZ R167, R148, R167, !PT ;  /* 0x000000a794a77209 */ /* 0x008fce0007810000 */
[----:B------:R-:W3:Y:S01]  /*1b090*/  MUFU.TANH R137, R137 ;  /* 0x0000008900897308 */ /* 0x000ee20000002400 */
[----:B0-----:R-:W-:Y:S02]  /*1b0a0*/  FMNMX.FTZ R167, R149, R167, !PT ;  /* 0x000000a795a77209 */ /* 0x001fe40007810000 */
[----:B-1----:R-:W-:-:S05]  /*1b0b0*/  SHF.R.U32.HI R224, RZ, 0x7, R224 ;  /* 0x00000007ffe07819 */ /* 0x002fca00000116e0 */
[----:B------:R-:W0:Y:S01]  /*1b0c0*/  MUFU.TANH R140, R140 ;  /* 0x0000008c008c7308 */ /* 0x000e220000002400 */
[----:B--2---:R-:W-:-:S07]  /*1b0d0*/  FMNMX.FTZ R167, R136, R167, !PT ;  /* 0x000000a788a77209 */ /* 0x004fce0007810000 */
[----:B------:R-:W1:Y:S01]  /*1b0e0*/  MUFU.TANH R141, R141 ;  /* 0x0000008d008d7308 */ /* 0x000e620000002400 */
[----:B---3--:R-:W-:Y:S01]  /*1b0f0*/  FMNMX.FTZ R167, R137, R167, !PT ;  /* 0x000000a789a77209 */ /* 0x008fe20007810000 */
[----:B------:R-:W-:Y:S02]  /*1b100*/  WARPGROUP.DEPBAR.LE gsb0, 0x0 ;  /* 0x00008000000079c5 */ /* 0x000fe40000010000 */
[----:B------:R-:W-:-:S04]  /*1b110*/  WARPGROUP.ARRIVE ;  /* 0x00000000000079c5 */ /* 0x000fc80000000000 */
[----:B------:R-:W2:Y:S01]  /*1b120*/  MUFU.TANH R128, R128 ;  /* 0x0000008000807308 */ /* 0x000ea20000002400 */
[----:B0-----:R-:W-:Y:S01]  /*1b130*/  FMNMX.FTZ R167, R140, R167, !PT ;  /* 0x000000a78ca77209 */ /* 0x001fe20007810000 */
[----:B------:R-:W-:Y:S01]  /*1b140*/  HGMMA.64x128x16.F32 R24, R180, gdesc[UR4].tnspB, R24, gsb0 ;  /* 0x41e00004b4187df0 */ /* 0x000fe20008000818 */
[----:B------:R-:W-:Y:S01]  /*1b150*/  R2UR UR6, R10 ;  /* 0x000000000a0672ca */ /* 0x000fe200000e0000 */
[----:B------:R-:W-:Y:S01]  /*1b160*/  VIADD R10, R8, 0x180 ;  /* 0x00000180080a7836 */ /* 0x000fe20000000000 */
[----:B------:R-:W-:Y:S01]  /*1b170*/  R2UR UR7, R11 ;  /* 0x000000000b0772ca */ /* 0x000fe200000e0000 */
[----:B------:R-:W-:Y:S02]  /*1b180*/  IMAD.MOV.U32 R11, RZ, RZ, 0x40000040 ;  /* 0x40000040ff0b7424 */ /* 0x000fe400078e00ff */
        /* <DEDUP_REMOVED lines=28> */
[----:B------:R-:W2:Y:S08]  /*1b350*/  MUFU.TANH R109, R109 ;  /* 0x0000006d006d7308 */ /* 0x000eb00000002400 */
[----:B------:R-:W3:Y:S08]  /*1b360*/  MUFU.TANH R96, R96 ;  /* 0x0000006000607308 */ /* 0x000ef00000002400 */
[----:B------:R-:W4:Y:S08]  /*1b370*/  MUFU.TANH R97, R97 ;  /* 0x0000006100617308 */ /* 0x000f300000002400 */
[----:B------:R0:W-:Y:S01]  /*1b380*/  MUFU.TANH R167, R88 ;  /* 0x0000005800a77308 */ /* 0x0001e20000002400 */
[----:B------:R-:W-:-:S02]  /*1b390*/  WARPGROUP.DEPBAR.LE gsb0, 0x0 ;  /* 0x00008000000079c5 */ /* 0x000fc40000010000 */
[----:B------:R-:W-:-:S05]  /*1b3a0*/  WARPGROUP.ARRIVE ;  /* 0x00000000000079c5 */ /* 0x000fca0000000000 */
[----:B------:R-:W5:Y:S01]  /*1b3b0*/  MUFU.TANH R100, R100 ;  /* 0x0000006400647308 */ /* 0x000f620000002400 */
[----:B------:R-:W-:Y:S01]  /*1b3c0*/  HGMMA.64x128x16.F32 R24, R184, gdesc[UR4].tnspB, R24, gsb0 ;  /* 0x41e00004b8187df0 */ /* 0x000fe20008000818 */
[----:B------:R-:W-:Y:S02]  /*1b3d0*/  R2UR UR6, R10 ;  /* 0x000000000a0672ca */ /* 0x000fe400000e0000 */
[----:B------:R-:W-:Y:S01]  /*1b3e0*/  R2UR UR7, R11 ;  /* 0x000000000b0772ca */ /* 0x000fe200000e0000 */
[----:B------:R-:W-:Y:S01]  /*1b3f0*/  IMAD.MOV.U32 R11, RZ, RZ, 0x40000040 ;  /* 0x40000040ff0b7424 */ /* 0x000fe200078e00ff */
[----:B------:R-:W-:Y:S02]  /*1b400*/  IADD3 R10, R8, 0x200, RZ ;  /* 0x00000200080a7810 */ /* 0x000fe40007ffe0ff */
[----:B0-----:R-:W-:Y:S01]  /*1b410*/  FMNMX.FTZ R88, R105, R168, !PT ;  /* 0x000000a869587209 */ /* 0x001fe20007810000 */
[----:B------:R-:W0:Y:S03]  /*1b420*/  MUFU.TANH R101, R101 ;  /* 0x0000006500657308 */ /* 0x000e260000002400 */
[----:B-1----:R-:W-:-:S04]  /*1b430*/  FMNMX.FTZ R88, R108, R88, !PT ;  /* 0x000000586c587209 */ /* 0x002fc80007810000 */
[----:B--2---:R-:W-:Y:S01]  /*1b440*/  FMNMX.FTZ R88, R109, R88, !PT ;  /* 0x000000586d587209 */ /* 0x004fe20007810000 */
[----:B------:R0:W1:Y:S03]  /*1b450*/  MUFU.TANH R168, R89 ;  /* 0x0000005900a87308 */ /* 0x0000660000002400 */
[----:B---3--:R-:W-:-:S04]  /*1b460*/  FMNMX.FTZ R88, R96, R88, !PT ;  /* 0x0000005860587209 */ /* 0x008fc80007810000 */
[----:B----4-:R-:W-:Y:S01]  /*1b470*/  FMNMX.FTZ R88, R97, R88, !PT ;  /* 0x0000005861587209 */ /* 0x010fe20007810000 */
[----:B------:R-:W2:Y:S03]  /*1b480*/  MUFU.TANH R92, R92 ;  /* 0x0000005c005c7308 */ /* 0x000ea60000002400 */
[----:B-----5:R-:W-:-:S04]  /*1b490*/  FMNMX.FTZ R88, R100, R88, !PT ;  /* 0x0000005864587209 */ /* 0x020fc80007810000 */
[----:B0-----:R-:W-:Y:S01]  /*1b4a0*/  FMNMX.FTZ R89, R101, R88, !PT ;  /* 0x0000005865597209 */ /* 0x001fe20007810000 */
[----:B------:R-:W-:Y:S01]  /*1b4b0*/  VIADD R88, R8, 0x280 ;  /* 0x0000028008587836 */ /* 0x000fe20000000000 */
[----:B------:R-:W0:Y:S02]  /*1b4c0*/  MUFU.TANH R93, R93 ;  /* 0x0000005d005d7308 */ /* 0x000e240000002400 */
[----:B------:R-:W-:-:S04]  /*1b4d0*/  FMNMX.FTZ R89, R167, R89, !PT ;  /* 0x00000059a7597209 */ /* 0x000fc80007810000 */
[----:B-1----:R-:W-:Y:S01]  /*1b4e0*/  FMNMX.FTZ R169, R168, R89, !PT ;  /* 0x00000059a8a97209 */ /* 0x002fe20007810000 */
[----:B------:R-:W-:Y:S01]  /*1b4f0*/  IMAD.MOV.U32 R89, RZ, RZ, 0x40000040 ;  /* 0x40000040ff597424 */ /* 0x000fe200078e00ff */
        /* <DEDUP_REMOVED lines=16> */
[----:B------:R-:W-:Y:S01]  /*1b600*/  HGMMA.64x128x16.F32 R24, R188, gdesc[UR4].tnspB, R24, gsb0 ;  /* 0x41e00004bc187df0 */ /* 0x000fe20008000818 */
[----:B------:R-:W-:Y:S01]  /*1b610*/  R2UR UR6, R10 ;  /* 0x000000000a0672ca */ /* 0x000fe200000e0000 */
[----:B------:R-:W-:Y:S01]  /*1b620*/  FMUL.FTZ R10, R170, UR9 ;  /* 0x00000009aa0a7c20 */ /* 0x000fe20008410000 */
[----:B------:R-:W-:Y:S01]  /*1b630*/  R2UR UR7, R11 ;  /* 0x000000000b0772ca */ /* 0x000fe200000e0000 */
[----:B------:R-:W-:-:S03]  /*1b640*/  FMUL.FTZ R11, R171, UR9 ;  /* 0x00000009ab0b7c20 */ /* 0x000fc60008410000 */
[----:B------:R-:W-:Y:S08]  /*1b650*/  MUFU.TANH R138, R138 ;  /* 0x0000008a008a7308 */ /* 0x000ff00000002400 */
[----:B------:R-:W1:Y:S08]  /*1b660*/  MUFU.TANH R10, R10 ;  /* 0x0000000a000a7308 */ /* 0x000e700000002400 */
[----:B------:R-:W3:Y:S08]  /*1b670*/  MUFU.TANH R11, R11 ;  /* 0x0000000b000b7308 */ /* 0x000ef00000002400 */
[----:B------:R-:W4:Y:S08]  /*1b680*/  MUFU.TANH R139, R139 ;  /* 0x0000008b008b7308 */ /* 0x000f300000002400 */
        /* <DEDUP_REMOVED lines=13> */
[----:B------:R-:W5:Y:S01]  /*1b760*/  MUFU.TANH R119, R119 ;  /* 0x0000007700777308 */ /* 0x000f620000002400 */
[----:B------:R-:W-:-:S02]  /*1b770*/  WARPGROUP.DEPBAR.LE gsb0, 0x0 ;  /* 0x00008000000079c5 */ /* 0x000fc40000010000 */
[----:B------:R-:W-:-:S05]  /*1b780*/  WARPGROUP.ARRIVE ;  /* 0x00000000000079c5 */ /* 0x000fca0000000000 */
[----:B------:R-:W5:Y:S01]  /*1b790*/  MUFU.TANH R106, R106 ;  /* 0x0000006a006a7308 */ /* 0x000f620000002400 */
[----:B------:R-:W-:Y:S01]  /*1b7a0*/  HGMMA.64x128x16.F32 R24, R192, gdesc[UR4].tnspB, R24, gsb0 ;  /* 0x41e00004c0187df0 */ /* 0x000fe20008000818 */
[----:B------:R-:W-:Y:S02]  /*1b7b0*/  R2UR UR6, R88 ;  /* 0x00000000580672ca */ /* 0x000fe400000e0000 */
[----:B------:R-:W-:Y:S02]  /*1b7c0*/  R2UR UR7, R89 ;  /* 0x00000000590772ca */ /* 0x000fe400000e0000 */
[----:B--2---:R-:W-:Y:S02]  /*1b7d0*/  FMNMX.FTZ R88, R92, R169, !PT ;  /* 0x000000a95c587209 */ /* 0x004fe40007810000 */
[----:B------:R-:W2:Y:S02]  /*1b7e0*/  MUFU.TANH R107, R107 ;  /* 0x0000006b006b7308 */ /* 0x000ea40000002400 */
[----:B0-----:R-:W-:-:S05]  /*1b7f0*/  FMNMX.FTZ R88, R93, R88, !PT ;  /* 0x000000585d587209 */ /* 0x001fca0007810000 */
[----:B------:R-:W0:Y:S01]  /*1b800*/  SHFL.BFLY PT, R89, R88, 0x2, 0x1f ;  /* 0x0c401f0058597f89 */ /* 0x000e2200000e0000 */
[----:B------:R-:W2:Y:S08]  /*1b810*/  MUFU.TANH R110, R110 ;  /* 0x0000006e006e7308 */ /* 0x000eb00000002400 */
[----:B------:R-:W2:Y:S08]  /*1b820*/  MUFU.TANH R111, R111 ;  /* 0x0000006f006f7308 */ /* 0x000eb00000002400 */
[----:B------:R-:W2:Y:S01]  /*1b830*/  MUFU.TANH R98, R98 ;  /* 0x0000006200627308 */ /* 0x000ea20000002400 */
[----:B0-----:R-:W-:-:S07]  /*1b840*/  FMNMX.FTZ R89, R88, R89, !PT ;  /* 0x0000005958597209 */ /* 0x001fce0007810000 */
[----:B------:R-:W0:Y:S01]  /*1b850*/  MUFU.TANH R99, R99 ;  /* 0x0000006300637308 */ /* 0x000e220000002400 */
[----:B------:R-:W1:Y:S07]  /*1b860*/  SHFL.BFLY PT, R88, R89, 0x1, 0x1f ;  /* 0x0c201f0059587f89 */ /* 0x000e6e00000e0000 */
[----:B------:R-:W0:Y:S08]  /*1b870*/  MUFU.TANH R102, R102 ;  /* 0x0000006600667308 */ /* 0x000e300000002400 */
[----:B------:R-:W0:Y:S08]  /*1b880*/  MUFU.TANH R103, R103 ;  /* 0x0000006700677308 */ /* 0x000e300000002400 */
[----:B------:R-:W0:Y:S01]  /*1b890*/  MUFU.TANH R90, R90 ;  /* 0x0000005a005a7308 */ /* 0x000e220000002400 */
[----:B-1----:R-:W-:-:S02]  /*1b8a0*/  FMNMX.FTZ R89, R89, R88, !PT ;  /* 0x0000005859597209 */ /* 0x002fc40007810000 */
[----:B------:R-:W-:-:S05]  /*1b8b0*/  MOV R88, UR8 ;  /* 0x0000000800587c02 */ /* 0x000fca0008000f00 */
[----:B------:R-:W1:Y:S01]  /*1b8c0*/  MUFU.TANH R91, R91 ;  /* 0x0000005b005b7308 */ /* 0x000e620000002400 */
[C---:B------:R-:W-:Y:S01]  /*1b8d0*/  FADD.FTZ R5, -R89.reuse, R5 ;  /* 0x0000000559057221 */ /* 0x040fe20000010100 */
[----:B------:R-:W-:-:S03]  /*1b8e0*/  FMUL.FTZ R169, R89, R88 ;  /* 0x0000005859a97220 */ /* 0x000fc60000410000 */
[-C--:B------:R-:W-:Y:S01]  /*1b8f0*/  FMUL.FTZ R5, R5, R88.reuse ;  /* 0x0000005805057220 */ /* 0x080fe20000410000 */
[-CC-:B------:R-:W-:Y:S01]  /*1b900*/  FFMA.FTZ R176, R6, R88.reuse, -R169.reuse ;  /* 0x0000005806b07223 */ /* 0x180fe200000108a9 */
[-CC-:B------:R-:W-:Y:S01]  /*1b910*/  FFMA.FTZ R6, R9, R88.reuse, -R169.reuse ;  /* 0x0000005809067223 */ /* 0x180fe200000108a9 */
[-CC-:B------:R-:W-:Y:S01]  /*1b920*/  FFMA.FTZ R178, R12, R88.reuse, -R169.reuse ;  /* 0x000000580cb27223 */ /* 0x180fe200000108a9 */
[-CC-:B------:R-:W-:Y:S01]  /*1b930*/  FFMA.FTZ R9, R13, R88.reuse, -R169.reuse ;  /* 0x000000580d097223 */ /* 0x180fe200000108a9 */
[----:B------:R-:W-:Y:S01]  /*1b940*/  VIADD R12, R8, 0x300 ;  /* 0x00000300080c7836 */ /* 0x000fe20000000000 */
[----:B------:R-:W1:Y:S01]  /*1b950*/  MUFU.TANH R94, R94 ;  /* 0x0000005e005e7308 */ /* 0x000e620000002400 */
[----:B------:R-:W-:Y:S02]  /*1b960*/  IMAD.MOV.U32 R13, RZ, RZ, 0x40000040 ;  /* 0x40000040ff0d7424 */ /* 0x000fe400078e00ff */
[-CC-:B------:R-:W-:Y:S01]  /*1b970*/  FFMA.FTZ R93, R93, R88.reuse, -R169.reuse ;  /* 0x000000585d5d7223 */ /* 0x180fe200000108a9 */
[-CC-:B------:R-:W-:Y:S01]  /*1b980*/  FFMA.FTZ R180, R21, R88.reuse, -R169.reuse ;  /* 0x0000005815b47223 */ /* 0x180fe200000108a9 */
[-CC-:B------:R-:W-:Y:S01]  /*1b990*/  FFMA.FTZ R21, R160, R88.reuse, -R169.reuse ;  /* 0x00000058a0157223 */ /* 0x180fe200000108a9 */
[-CC-:B------:R-:W-:Y:S01]  /*1b9a0*/  FFMA.FTZ R182, R163, R88.reuse, -R169.reuse ;  /* 0x00000058a3b67223 */ /* 0x180fe200000108a9 */
[-CC-:B------:R-:W-:Y:S01]  /*1b9b0*/  FFMA.FTZ R141, R141, R88.reuse, -R169.reuse ;  /* 0x000000588d8d7223 */ /* 0x180fe200000108a9 */
[-CC-:B------:R-:W-:Y:S01]  /*1b9c0*/  FFMA.FTZ R160, R164, R88.reuse, -R169.reuse ;  /* 0x00000058a4a07223 */ /* 0x180fe200000108a9 */
[----:B------:R-:W1:Y:S01]  /*1b9d0*/  MUFU.TANH R95, R95 ;  /* 0x0000005f005f7308 */ /* 0x000e620000002400 */
        /* <DEDUP_REMOVED lines=9> */
[----:B------:R-:W-:-:S06]  /*1ba70*/  FFMA.FTZ R129, R129, R88, -R169 ;  /* 0x0000005881817223 */ /* 0x000fcc00000108a9 */
[----:B------:R-:W1:Y:S08]  /*1ba80*/  MUFU.EX2 R176, R176 ;  /* 0x000000b000b07308 */ /* 0x000e700000000800 */
        /* <DEDUP_REMOVED lines=9> */
[----:B------:R-:W-:Y:S01]  /*1bb20*/  FFMA.FTZ R194, R140, R88, -R169 ;  /* 0x000000588cc27223 */ /* 0x000fe200000108a9 */
[----:B------:R-:W-:Y:S01]  /*1bb30*/  HGMMA.64x128x16.F32 R24, R196, gdesc[UR4].tnspB, R24, gsb0 ;  /* 0x41e00004c4187df0 */ /* 0x000fe20008000818 */
[----:B------:R-:W-:Y:S02]  /*1bb40*/  R2UR UR6, R12 ;  /* 0x000000000c0672ca */ /* 0x000fe400000e0000 */
[----:B------:R-:W-:Y:S02]  /*1bb50*/  R2UR UR7, R13 ;  /* 0x000000000d0772ca */ /* 0x000fe400000e0000 */
[----:B------:R-:W-:Y:S01]  /*1bb60*/  FMNMX.FTZ R12, R10, R4, !PT ;  /* 0x000000040a0c7209 */ /* 0x000fe20007810000 */
[----:B------:R-:W-:Y:S03]  /*1bb70*/  MUFU.EX2 R182, R182 ;  /* 0x000000b600b67308 */ /* 0x000fe60000000800 */
[----:B---3--:R-:W-:-:S04]  /*1bb80*/  FMNMX.FTZ R12, R11, R12, !PT ;  /* 0x0000000c0b0c7209 */ /* 0x008fc80007810000 */
        /* <DEDUP_REMOVED lines=18> */
[----:B------:R-:W-:-:S03]  /*1bcb0*/  VIADD R12, R8, 0x380 ;  /* 0x00000380080c7836 */ /* 0x000fc60000000000 */
[----:B------:R-:W-:Y:S01]  /*1bcc0*/  FMNMX.FTZ R13, R150, R13, !PT ;  /* 0x0000000d960d7209 */ /* 0x000fe20007810000 */
[----:B------:R-:W-:Y:S03]  /*1bcd0*/  MUFU.EX2 R144, R144 ;  /* 0x0000009000907308 */ /* 0x000fe60000000800 */
[----:B------:R-:W-:Y:S02]  /*1bce0*/  FMNMX.FTZ R137, R151, R13, !PT ;  /* 0x0000000d97897209 */ /* 0x000fe40007810000 */
[----:B------:R-:W-:Y:S02]  /*1bcf0*/  MOV R13, 0x40000040 ;  /* 0x40000040000d7802 */ /* 0x000fe40000000f00 */
[----:B------:R-:W-:Y:S01]  /*1bd00*/  FMNMX.FTZ R137, R138, R137, !PT ;  /* 0x000000898a897209 */ /* 0x000fe20007810000 */
[----:B------:R-:W-:Y:S03]  /*1bd10*/  MUFU.EX2 R190, R190 ;  /* 0x000000be00be7308 */ /* 0x000fe60000000800 */
[----:B----4-:R-:W-:-:S04]  /*1bd20*/  FMNMX.FTZ R137, R139, R137, !PT ;  /* 0x000000898b897209 */ /* 0x010fc80007810000 */
[----:B-----5:R-:W-:Y:S01]  /*1bd30*/  FMNMX.FTZ R137, R142, R137, !PT ;  /* 0x000000898e897209 */ /* 0x020fe20007810000 */
        /* <DEDUP_REMOVED lines=9> */
[----:B------:R-:W-:-:S03]  /*1bdd0*/  FFMA.FTZ R128, R133, R88, -R169 ;  /* 0x0000005885807223 */ /* 0x000fc600000108a9 */
[----:B------:R-:W-:Y:S01]  /*1bde0*/  HGMMA.64x128x16.F32 R24, R200, gdesc[UR4].tnspB, R24, gsb0 ;  /* 0x41e00004c8187df0 */ /* 0x000fe20008000818 */
[----:B------:R-:W-:Y:S01]  /*1bdf0*/  R2UR UR6, R12 ;  /* 0x000000000c0672ca */ /* 0x000fe200000e0000 */
[----:B------:R-:W-:Y:S01]  /*1be00*/  MUFU.EX2 R196, R196 ;  /* 0x000000c400c47308 */ /* 0x000fe20000000800 */
[----:B------:R-:W-:Y:S02]  /*1be10*/  R2UR UR7, R13 ;  /* 0x000000000d0772ca */ /* 0x000fe400000e0000 */
        /* <DEDUP_REMOVED lines=17> */
[----:B--2---:R-:W-:-:S04]  /*1bf30*/  FMNMX.FTZ R12, R107, R12, !PT ;  /* 0x0000000c6b0c7209 */ /* 0x004fc80007810000 */
[----:B------:R-:W-:-:S04]  /*1bf40*/  FMNMX.FTZ R12, R110, R12, !PT ;  /* 0x0000000c6e0c7209 */ /* 0x000fc80007810000 */
[----:B------:R-:W-:-:S04]  /*1bf50*/  FMNMX.FTZ R12, R111, R12, !PT ;  /* 0x0000000c6f0c7209 */ /* 0x000fc80007810000 */
[----:B------:R-:W-:-:S04]  /*1bf60*/  FMNMX.FTZ R12, R98, R12, !PT ;  /* 0x0000000c620c7209 */ /* 0x000fc80007810000 */
[----:B0-----:R-:W-:-:S04]  /*1bf70*/  FMNMX.FTZ R12, R99, R12, !PT ;  /* 0x0000000c630c7209 */ /* 0x001fc80007810000 */
[----:B------:R-:W-:Y:S01]  /*1bf80*/  FMNMX.FTZ R13, R102, R12, !PT ;  /* 0x0000000c660d7209 */ /* 0x000fe20007810000 */
[----:B------:R-:W-:-:S03]  /*1bf90*/  VIADD R12, R8, 0x400 ;  /* 0x00000400080c7836 */ /* 0x000fc60000000000 */
[----:B------:R-:W-:Y:S01]  /*1bfa0*/  FMNMX.FTZ R13, R103, R13, !PT ;  /* 0x0000000d670d7209 */ /* 0x000fe20007810000 */
[----:B------:R-:W-:Y:S02]  /*1bfb0*/  WARPGROUP.DEPBAR.LE gsb0, 0x0 ;  /* 0x00008000000079c5 */ /* 0x000fe40000010000 */
[----:B------:R-:W-:Y:S01]  /*1bfc0*/  WARPGROUP.ARRIVE ;  /* 0x00000000000079c5 */ /* 0x000fe20000000000 */
[-CC-:B------:R-:W-:Y:S01]  /*1bfd0*/  FFMA.FTZ R202, R124, R88.reuse, -R169.reuse ;  /* 0x000000587cca7223 */ /* 0x180fe200000108a9 */
[-CC-:B------:R-:W-:Y:S01]  /*1bfe0*/  FFMA.FTZ R200, R120, R88.reuse, -R169.reuse ;  /* 0x0000005878c87223 */ /* 0x180fe200000108a9 */
[-CC-:B------:R-:W-:Y:S01]  /*1bff0*/  FFMA.FTZ R120, R121, R88.reuse, -R169.reuse ;  /* 0x0000005879787223 */ /* 0x180fe200000108a9 */
[-CC-:B------:R-:W-:Y:S02]  /*1c000*/  FFMA.FTZ R121, R125, R88.reuse, -R169.reuse ;  /* 0x000000587d797223 */ /* 0x180fe400000108a9 */
[----:B------:R-:W-:Y:S01]  /*1c010*/  HGMMA.64x128x16.F32 R24, R204, gdesc[UR4].tnspB, R24, gsb0 ;  /* 0x41e00004cc187df0 */ /* 0x000fe20008000818 */
[----:B------:R-:W-:Y:S01]  /*1c020*/  R2UR UR6, R12 ;  /* 0x000000000c0672ca */ /* 0x000fe200000e0000 */
[----:B------:R-:W-:Y:S01]  /*1c030*/  FFMA.FTZ R12, R117, R88, -R169 ;  /* 0x00000058750c7223 */ /* 0x000fe200000108a9 */
[----:B------:R-:W-:Y:S08]  /*1c040*/  MUFU.EX2 R200, R200 ;  /* 0x000000c800c87308 */ /* 0x000ff00000000800 */
[----:B------:R-:W-:Y:S08]  /*1c050*/  MUFU.EX2 R120, R120 ;  /* 0x0000007800787308 */ /* 0x000ff00000000800 */
[----:B------:R-:W-:Y:S08]  /*1c060*/  MUFU.EX2 R202, R202 ;  /* 0x000000ca00ca7308 */ /* 0x000ff00000000800 */
[----:B------:R-:W-:Y:S08]  /*1c070*/  MUFU.EX2 R121, R121 ;  /* 0x0000007900797308 */ /* 0x000ff00000000800 */
[----:B------:R-:W-:Y:S01]  /*1c080*/  MUFU.EX2 R12, R12 ;  /* 0x0000000c000c7308 */ /* 0x000fe20000000800 */
[----:B------:R-:W-:-:S02]  /*1c090*/  WARPGROUP.DEPBAR.LE gsb0, 0x0 ;  /* 0x00008000000079c5 */ /* 0x000fc40000010000 */
[-CC-:B------:R-:W-:Y:S01]  /*1c0a0*/  FFMA.FTZ R204, R112, R88.reuse, -R169.reuse ;  /* 0x0000005870cc7223 */ /* 0x180fe200000108a9 */
[-CC-:B------:R-:W-:Y:S01]  /*1c0b0*/  FFMA.FTZ R112, R113, R88.reuse, -R169.reuse ;  /* 0x0000005871707223 */ /* 0x180fe200000108a9 */
[----:B------:R-:W-:Y:S01]  /*1c0c0*/  FMNMX.FTZ R113, R90, R13, !PT ;  /* 0x0000000d5a717209 */ /* 0x000fe20007810000 */
[----:B------:R-:W-:Y:S01]  /*1c0d0*/  IMAD.MOV.U32 R13, RZ, RZ, 0x40000040 ;  /* 0x40000040ff0d7424 */ /* 0x000fe200078e00ff */
[----:B------:R-:W-:Y:S01]  /*1c0e0*/  WARPGROUP.ARRIVE ;  /* 0x00000000000079c5 */ /* 0x000fe20000000000 */
[-CC-:B------:R-:W-:Y:S01]  /*1c0f0*/  FFMA.FTZ R206, R116, R88.reuse, -R169.reuse ;  /* 0x0000005874ce7223 */ /* 0x180fe200000108a9 */
[----:B-1----:R-:W-:Y:S01]  /*1c100*/  FMNMX.FTZ R113, R91, R113, !PT ;  /* 0x000000715b717209 */ /* 0x002fe20007810000 */
[----:B------:R-:W-:Y:S01]  /*1c110*/  MUFU.EX2 R204, R204 ;  /* 0x000000cc00cc7308 */ /* 0x000fe20000000800 */
[----:B------:R-:W-:Y:S01]  /*1c120*/  R2UR UR7, R13 ;  /* 0x000000000d0772ca */ /* 0x000fe200000e0000 */
[-CC-:B------:R-:W-:Y:S01]  /*1c130*/  FFMA.FTZ R13, R96, R88.reuse, -R169.reuse ;  /* 0x00000058600d7223 */ /* 0x180fe200000108a9 */
[----:B------:R-:W-:Y:S01]  /*1c140*/  FMNMX.FTZ R113, R94, R113, !PT ;  /* 0x000000715e717209 */ /* 0x000fe20007810000 */
[-CC-:B------:R-:W-:Y:S01]  /*1c150*/  FFMA.FTZ R96, R97, R88.reuse, -R169.reuse ;  /* 0x0000005861607223 */ /* 0x180fe200000108a9 */
[-CC-:B------:R-:W-:Y:S01]  /*1c160*/  FFMA.FTZ R97, R100, R88.reuse, -R169.reuse ;  /* 0x0000005864617223 */ /* 0x180fe200000108a9 */
[-CC-:B------:R-:W-:Y:S01]  /*1c170*/  FFMA.FTZ R100, R101, R88.reuse, -R169.reuse ;  /* 0x0000005865647223 */ /* 0x180fe200000108a9 */
[----:B------:R-:W-:Y:S01]  /*1c180*/  FMNMX.FTZ R113, R95, R113, !PT ;  /* 0x000000715f717209 */ /* 0x000fe20007810000 */
[----:B------:R-:W-:Y:S01]  /*1c190*/  MUFU.EX2 R112, R112 ;  /* 0x0000007000707308 */ /* 0x000fe20000000800 */
[----:B------:R-:W-:-:S03]  /*1c1a0*/  FFMA.FTZ R101, R167, R88, -R169 ;  /* 0x00000058a7657223 */ /* 0x000fc600000108a9 */
[----:B------:R-:W0:Y:S02]  /*1c1b0*/  SHFL.BFLY PT, R116, R113, 0x2, 0x1f ;  /* 0x0c401f0071747f89 */ /* 0x000e2400000e0000 */
[----:B------:R-:W-:Y:S02]  /*1c1c0*/  HGMMA.64x128x16.F32 R24, R208, gdesc[UR4].tnspB, R24, gsb0 ;  /* 0x41e00004d0187df0 */ /* 0x000fe40008000818 */
[----:B------:R-:W-:Y:S08]  /*1c1d0*/  MUFU.EX2 R206, R206 ;  /* 0x000000ce00ce7308 */ /* 0x000ff00000000800 */
[----:B------:R-:W-:Y:S08]  /*1c1e0*/  MUFU.EX2 R13, R13 ;  /* 0x0000000d000d7308 */ /* 0x000ff00000000800 */
[----:B------:R-:W-:Y:S01]  /*1c1f0*/  MUFU.EX2 R96, R96 ;  /* 0x0000006000607308 */ /* 0x000fe20000000800 */
[----:B0-----:R-:W-:Y:S01]  /*1c200*/  FMNMX.FTZ R113, R113, R116, !PT ;  /* 0x0000007471717209 */ /* 0x001fe20007810000 */
[----:B------:R-:W-:-:S06]  /*1c210*/  FFMA.FTZ R116, R92, R88, -R169 ;  /* 0x000000585c747223 */ /* 0x000fcc00000108a9 */
[----:B------:R-:W-:Y:S08]  /*1c220*/  MUFU.EX2 R97, R97 ;  /* 0x0000006100617308 */ /* 0x000ff00000000800 */
[----:B------:R-:W-:Y:S08]  /*1c230*/  MUFU.EX2 R100, R100 ;  /* 0x0000006400647308 */ /* 0x000ff00000000800 */
[----:B------:R-:W-:Y:S01]  /*1c240*/  MUFU.EX2 R101, R101 ;  /* 0x0000006500657308 */ /* 0x000fe20000000800 */
[----:B------:R-:W-:-:S02]  /*1c250*/  WARPGROUP.DEPBAR.LE gsb0, 0x0 ;  /* 0x00008000000079c5 */ /* 0x000fc40000010000 */
[-CC-:B------:R-:W-:Y:S01]  /*1c260*/  FFMA.FTZ R208, R104, R88.reuse, -R169.reuse ;  /* 0x0000005868d07223 */ /* 0x180fe200000108a9 */
[-CC-:B------:R-:W-:Y:S01]  /*1c270*/  FFMA.FTZ R104, R105, R88.reuse, -R169.reuse ;  /* 0x0000005869687223 */ /* 0x180fe200000108a9 */
[-CC-:B------:R-:W-:Y:S01]  /*1c280*/  FFMA.FTZ R105, R109, R88.reuse, -R169.reuse ;  /* 0x000000586d697223 */ /* 0x180fe200000108a9 */
[----:B------:R-:W-:Y:S01]  /*1c290*/  WARPGROUP.ARRIVE ;  /* 0x00000000000079c5 */ /* 0x000fe20000000000 */
[----:B------:R-:W0:Y:S01]  /*1c2a0*/  SHFL.BFLY PT, R109, R113, 0x1, 0x1f ;  /* 0x0c201f00716d7f89 */ /* 0x000e2200000e0000 */
[-CC-:B------:R-:W-:Y:S01]  /*1c2b0*/  FFMA.FTZ R210, R108, R88.reuse, -R169.reuse ;  /* 0x000000586cd27223 */ /* 0x180fe200000108a9 */
[----:B------:R-:W-:Y:S01]  /*1c2c0*/  MUFU.EX2 R208, R208 ;  /* 0x000000d000d07308 */ /* 0x000fe20000000800 */
[----:B------:R-:W-:-:S07]  /*1c2d0*/  FFMA.FTZ R108, R168, R88, -R169 ;  /* 0x00000058a86c7223 */ /* 0x000fce00000108a9 */
[----:B------:R-:W-:Y:S08]  /*1c2e0*/  MUFU.EX2 R104, R104 ;  /* 0x0000006800687308 */ /* 0x000ff00000000800 */
[----:B------:R-:W-:Y:S01]  /*1c2f0*/  MUFU.EX2 R210, R210 ;  /* 0x000000d200d27308 */ /* 0x000fe20000000800 */
[----:B0-----:R-:W-:-:S07]  /*1c300*/  FMNMX.FTZ R92, R113, R109, !PT ;  /* 0x0000006d715c7209 */ /* 0x001fce0007810000 */
[----:B------:R-:W-:Y:S01]  /*1c310*/  MUFU.EX2 R109, R116 ;  /* 0x00000074006d7308 */ /* 0x000fe20000000800 */
[----:B------:R-:W-:-:S07]  /*1c320*/  FADD.FTZ R113, -R92, R4 ;  /* 0x000000045c717221 */ /* 0x000fce0000010100 */
[----:B------:R0:W-:Y:S08]  /*1c330*/  MUFU.EX2 R4, R93 ;  /* 0x0000005d00047308 */ /* 0x0001f00000000800 */
[----:B------:R-:W-:Y:S01]  /*1c340*/  MUFU.EX2 R105, R105 ;  /* 0x0000006900697308 */ /* 0x000fe20000000800 */
[-C--:B0-----:R-:W-:Y:S01]  /*1c350*/  FMUL.FTZ R93, R113, R88.reuse ;  /* 0x00000058715d7220 */ /* 0x081fe20000410000 */
[----:B------:R-:W-:-:S04]  /*1c360*/  FMUL.FTZ R113, R92, R88 ;  /* 0x000000585c717220 */ /* 0x000fc80000410000 */
[-CC-:B------:R-:W-:Y:S01]  /*1c370*/  FFMA.FTZ R177, R10, R88.reuse, -R113.reuse ;  /* 0x000000580ab17223 */ /* 0x180fe20000010871 */
[-CC-:B------:R-:W-:Y:S01]  /*1c380*/  FFMA.FTZ R116, R11, R88.reuse, -R113.reuse ;  /* 0x000000580b747223 */ /* 0x180fe20000010871 */
[----:B------:R-:W-:Y:S01]  /*1c390*/  VIADD R10, R8, 0x480 ;  /* 0x00000480080a7836 */ /* 0x000fe20000000000 */
[----:B------:R-:W-:Y:S01]  /*1c3a0*/  MOV R11, 0x40000040 ;  /* 0x40000040000b7802 */ /* 0x000fe20000000f00 */
[----:B------:R-:W-:Y:S01]  /*1c3b0*/  FFMA.FTZ R199, R134, R88, -R113 ;  /* 0x0000005886c77223 */ /* 0x000fe20000010871 */
[----:B------:R-:W-:Y:S01]  /*1c3c0*/  MUFU.EX2 R93, R93 ;  /* 0x0000005d005d7308 */ /* 0x000fe20000000800 */
[----:B------:R-:W2:Y:S01]  /*1c3d0*/  LDL R134, [R1+0x4] ;  /* 0x0000040001867983 */ /* 0x000ea20000100800 */
[----:B------:R-:W-:Y:S01]  /*1c3e0*/  R2UR UR6, R10 ;  /* 0x000000000a0672ca */ /* 0x000fe200000e0000 */
[----:B------:R-:W-:Y:S01]  /*1c3f0*/  VIADD R10, R8, 0x500 ;  /* 0x00000500080a7836 */ /* 0x000fe20000000000 */
[----:B------:R-:W-:Y:S01]  /*1c400*/  R2UR UR7, R11 ;  /* 0x000000000b0772ca */ /* 0x000fe200000e0000 */
[----:B------:R-:W-:-:S02]  /*1c410*/  IMAD.MOV.U32 R11, RZ, RZ, 0x40000040 ;  /* 0x40000040ff0b7424 */ /* 0x000fc400078e00ff */
        /* <DEDUP_REMOVED lines=11> */
[----:B------:R-:W-:Y:S01]  /*1c4d0*/  HGMMA.64x128x16.F32 R24, R212, gdesc[UR4].tnspB, R24, gsb0 ;  /* 0x41e00004d4187df0 */ /* 0x000fe20008000818 */
[----:B------:R-:W-:Y:S01]  /*1c4e0*/  R2UR UR6, R10 ;  /* 0x000000000a0672ca */ /* 0x000fe200000e0000 */
[-CC-:B------:R-:W-:Y:S01]  /*1c4f0*/  FFMA.FTZ R185, R154, R88.reuse, -R113.reuse ;  /* 0x000000589ab97223 */ /* 0x180fe20000010871 */
[----:B------:R-:W-:Y:S01]  /*1c500*/  R2UR UR7, R11 ;  /* 0x000000000b0772ca */ /* 0x000fe200000e0000 */
[-CC-:B------:R-:W-:Y:S01]  /*1c510*/  FFMA.FTZ R197, R130, R88.reuse, -R113.reuse ;  /* 0x0000005882c57223 */ /* 0x180fe20000010871 */
[-CC-:B------:R-:W-:Y:S01]  /*1c520*/  FFMA.FTZ R117, R155, R88.reuse, -R113.reuse ;  /* 0x000000589b757223 */ /* 0x180fe20000010871 */
[----:B------:R-:W-:Y:S01]  /*1c530*/  FFMA.FTZ R187, R158, R88, -R113 ;  /* 0x000000589ebb7223 */ /* 0x000fe20000010871 */
[----:B------:R-:W3:Y:S01]  /*1c540*/  MUFU.EX2 R179, R179 ;  /* 0x000000b300b37308 */ /* 0x000ee20000000800 */
[----:B------:R-:W-:Y:S01]  /*1c550*/  FFMA.FTZ R131, R5, R14, R176 ;  /* 0x0000000e05837223 */ /* 0x000fe200000100b0 */
[----:B0-----:R-:W-:Y:S01]  /*1c560*/  FFMA.FTZ R139, R93, R0, R177 ;  /* 0x000000005d8b7223 */ /* 0x001fe200000100b1 */
[--C-:B------:R-:W-:Y:S01]  /*1c570*/  @!P1 IMAD R10, R222, 0x8, R2.reuse ;  /* 0x00000008de0a9824 */ /* 0x100fe200078e0202 */
[----:B------:R-:W-:Y:S01]  /*1c580*/  IADD3 R11, -R224, 0xb, RZ ;  /* 0x0000000be00b7810 */ /* 0x000fe20007ffe1ff */
[-CC-:B------:R-:W-:Y:S01]  /*1c590*/  FFMA.FTZ R124, R159, R88.reuse, -R113.reuse ;  /* 0x000000589f7c7223 */ /* 0x180fe20000010871 */
[-CC-:B------:R-:W-:Y:S01]  /*1c5a0*/  FFMA.FTZ R189, R146, R88.reuse, -R113.reuse ;  /* 0x0000005892bd7223 */ /* 0x180fe20000010871 */
[----:B------:R-:W-:Y:S01]  /*1c5b0*/  FFMA.FTZ R205, R114, R88, -R113 ;  /* 0x0000005872cd7223 */ /* 0x000fe20000010871 */
[----:B------:R-:W0:Y:S01]  /*1c5c0*/  MUFU.EX2 R15, R15 ;  /* 0x0000000f000f7308 */ /* 0x000e220000000800 */
[----:B------:R-:W-:Y:S01]  /*1c5d0*/  FADD.FTZ R131, R6, R131 ;  /* 0x0000008306837221 */ /* 0x000fe20000010000 */
[----:B------:R-:W-:-:S02]  /*1c5e0*/  @!P1 IMAD R0, R7, 0x8, R2 ;  /* 0x0000000807009824 */ /* 0x000fc400078e0202 */
[----:B-1----:R-:W-:Y:S01]  /*1c5f0*/  FADD.FTZ R14, R116, R139 ;  /* 0x0000008b740e7221 */ /* 0x002fe20000010000 */
[----:B------:R-:W-:Y:S01]  /*1c600*/  @!P1 IADD3 R10, R10, 0x34840, RZ ;  /* 0x000348400a0a9810 */ /* 0x000fe20007ffe0ff */
[-CC-:B------:R-:W-:Y:S01]  /*1c610*/  FFMA.FTZ R140, R147, R88.reuse, -R113.reuse ;  /* 0x00000058938c7223 */ /* 0x180fe20000010871 */
[-CC-:B------:R-:W-:Y:S01]  /*1c620*/  FFMA.FTZ R207, R118, R88.reuse, -R113.reuse ;  /* 0x0000005876cf7223 */ /* 0x180fe20000010871 */
[-C--:B------:R-:W-:Y:S01]  /*1c630*/  FFMA.FTZ R191, R150, R88.reuse, -R113 ;  /* 0x0000005896bf7223 */ /* 0x080fe20000010871 */
[----:B------:R-:W1:Y:S01]  /*1c640*/  MUFU.EX2 R181, R181 ;  /* 0x000000b500b57308 */ /* 0x000e620000000800 */
[----:B------:R-:W-:Y:S01]  /*1c650*/  FADD.FTZ R122, R178, R131 ;  /* 0x00000083b27a7221 */ /* 0x000fe20000010000 */
[----:B------:R-:W-:Y:S02]  /*1c660*/  @!P1 VIADD R0, R0, 0x34860 ;  /* 0x0003486000009836 */ /* 0x000fe40000000000 */
[----:B---3--:R-:W-:Y:S01]  /*1c670*/  FADD.FTZ R14, R179, R14 ;  /* 0x0000000eb30e7221 */ /* 0x008fe20000010000 */
[-CC-:B------:R-:W-:Y:S01]  /*1c680*/  FFMA.FTZ R125, R151, R88.reuse, -R113.reuse ;  /* 0x00000058977d7223 */ /* 0x180fe20000010871 */
[-CC-:B------:R-:W-:Y:S01]  /*1c690*/  FFMA.FTZ R193, R138, R88.reuse, -R113.reuse ;  /* 0x000000588ac17223 */ /* 0x180fe20000010871 */
[-CC-:B------:R-:W-:Y:S01]  /*1c6a0*/  FFMA.FTZ R209, R106, R88.reuse, -R113.reuse ;  /* 0x000000586ad17223 */ /* 0x180fe20000010871 */
[-CC-:B------:R-:W-:Y:S01]  /*1c6b0*/  FFMA.FTZ R195, R142, R88.reuse, -R113.reuse ;  /* 0x000000588ec37223 */ /* 0x180fe20000010871 */
[----:B------:R-:W3:Y:S01]  /*1c6c0*/  MUFU.EX2 R20, R20 ;  /* 0x0000001400147308 */ /* 0x000ee20000000800 */
[----:B------:R-:W-:Y:S01]  /*1c6d0*/  @!P1 PRMT R130, RZ, 0x654, R10 ;  /* 0x00000654ff829816 */ /* 0x000fe2000000000a */
[-CC-:B------:R-:W-:Y:S01]  /*1c6e0*/  FFMA.FTZ R133, R143, R88.reuse, -R113.reuse ;  /* 0x000000588f857223 */ /* 0x180fe20000010871 */
[-CC-:B------:R-:W-:Y:S01]  /*1c6f0*/  FFMA.FTZ R211, R110, R88.reuse, -R113.reuse ;  /* 0x000000586ed37223 */ /* 0x180fe20000010871 */
[----:B------:R-:W-:-:S04]  /*1c700*/  FFMA.FTZ R135, R135, R88, -R113 ;  /* 0x0000005887877223 */ /* 0x000fc80000010871 */
[----:B------:R-:W4:Y:S08]  /*1c710*/  MUFU.EX2 R183, R183 ;  /* 0x000000b700b77308 */ /* 0x000f300000000800 */
[----:B------:R-:W5:Y:S08]  /*1c720*/  MUFU.EX2 R141, R141 ;  /* 0x0000008d008d7308 */ /* 0x000f700000000800 */
        /* <DEDUP_REMOVED lines=15> */
[----:B------:R-:W-:Y:S01]  /*1c820*/  MUFU.EX2 R108, R108 ;  /* 0x0000006c006c7308 */ /* 0x000fe20000000800 */
[----:B------:R-:W-:-:S02]  /*1c830*/  WARPGROUP.DEPBAR.LE gsb0, 0x0 ;  /* 0x00008000000079c5 */ /* 0x000fc40000010000 */
[----:B------:R-:W-:Y:S01]  /*1c840*/  WARPGROUP.ARRIVE ;  /* 0x00000000000079c5 */ /* 0x000fe20000000000 */
[----:B------:R-:W-:-:S04]  /*1c850*/  @!P1 PRMT R7, RZ, 0x654, R0 ;  /* 0x00000654ff079816 */ /* 0x000fc80000000000 */
[----:B------:R-:W5:Y:S01]  /*1c860*/  MUFU.EX2 R185, R185 ;  /* 0x000000b900b97308 */ /* 0x000f620000000800 */
[----:B------:R-:W-:Y:S07]  /*1c870*/  HGMMA.64x128x16.F32 R24, R216, gdesc[UR4].tnspB, R24, gsb0 ;  /* 0x41e00004d8187df0 */ /* 0x000fee0008000818 */
        /* <DEDUP_REMOVED lines=9> */
[----:B------:R-:W5:Y:S01]  /*1c910*/  MUFU.EX2 R133, R133 ;  /* 0x0000008500857308 */ /* 0x000f620000000800 */
[----:B------:R-:W-:-:S07]  /*1c920*/  F2FP.F16.F32.PACK_AB R176, R6, R176 ;  /* 0x000000b006b0723e */ /* 0x000fce00000000ff */
[----:B------:R-:W5:Y:S01]  /*1c930*/  MUFU.EX2 R197, R197 ;  /* 0x000000c500c57308 */ /* 0x000f620000000800 */
[----:B------:R-:W-:Y:S02]  /*1c940*/  WARPGROUP.DEPBAR.LE gsb0, 0x0 ;  /* 0x00008000000079c5 */ /* 0x000fe40000010000 */
[----:B------:R0:W-:Y:S06]  /*1c950*/  BAR.ARV R11, 0x100 ;  /* 0x0004000b0000751d */ /* 0x0001ec0000002000 */
[----:B------:R-:W-:Y:S01]  /*1c960*/  @!P1 SYNCS.ARRIVE.TRANS64.RED.A1T0 RZ, [R130+URZ], RZ ;  /* 0x000000ff82ff99a7 */ /* 0x000fe2000810043f */
[----:B0-----:R-:W-:Y:S01]  /*1c970*/  FADD.FTZ R11, R9, R122 ;  /* 0x0000007a090b7221 */ /* 0x001fe20000010000 */
[----:B------:R-:W-:-:S03]  /*1c980*/  FADD.FTZ R122, R15, R14 ;  /* 0x0000000e0f7a7221 */ /* 0x000fc60000010000 */
[----:B------:R-:W-:Y:S01]  /*1c990*/  FADD.FTZ R14, R180, R11 ;  /* 0x0000000bb40e7221 */ /* 0x000fe20000010000 */
[----:B-1----:R-:W-:Y:S01]  /*1c9a0*/  FADD.FTZ R11, R181, R122 ;  /* 0x0000007ab50b7221 */ /* 0x002fe20000010000 */
[----:B------:R0:W-:Y:S02]  /*1c9b0*/  @!P1 SYNCS.ARRIVE.TRANS64.RED.A1T0 RZ, [R7+URZ], RZ ;  /* 0x000000ff07ff99a7 */ /* 0x0001e4000810043f */
[----:B0-----:R-:W-:Y:S01]  /*1c9c0*/  FFMA.FTZ R7, R127, R88, -R113 ;  /* 0x000000587f077223 */ /* 0x001fe20000010871 */
[----:B------:R-:W-:Y:S01]  /*1c9d0*/  FADD.FTZ R127, R21, R14 ;  /* 0x0000000e157f7221 */ /* 0x000fe20000010000 */
[----:B---3--:R-:W-:-:S03]  /*1c9e0*/  FADD.FTZ R14, R20, R11 ;  /* 0x0000000b140e7221 */ /* 0x008fc60000010000 */
[----:B------:R-:W-:Y:S01]  /*1c9f0*/  FADD.FTZ R127, R182, R127 ;  /* 0x0000007fb67f7221 */ /* 0x000fe20000010000 */
[----:B----4-:R-:W-:-:S03]  /*1ca00*/  FADD.FTZ R14, R183, R14 ;  /* 0x0000000eb70e7221 */ /* 0x010fc60000010000 */
[----:B------:R-:W-:Y:S01]  /*1ca10*/  FADD.FTZ R127, R160, R127 ;  /* 0x0000007fa07f7221 */ /* 0x000fe20000010000 */
[----:B-----5:R-:W-:-:S03]  /*1ca20*/  FADD.FTZ R114, R141, R14 ;  /* 0x0000000e8d727221 */ /* 0x020fc60000010000 */
[----:B------:R-:W-:Y:S01]  /*1ca30*/  FADD.FTZ R118, R184, R127 ;  /* 0x0000007fb8767221 */ /* 0x000fe20000010000 */
[----:B------:R-:W-:Y:S01]  /*1ca40*/  FADD.FTZ R114, R185, R114 ;  /* 0x00000072b9727221 */ /* 0x000fe20000010000 */
[-CC-:B------:R-:W-:Y:S02]  /*1ca50*/  FFMA.FTZ R11, R115, R88.reuse, -R113.reuse ;  /* 0x00000058730b7223 */ /* 0x180fe40000010871 */
[----:B------:R-:W-:Y:S01]  /*1ca60*/  FADD.FTZ R115, R153, R118 ;  /* 0x0000007699737221 */ /* 0x000fe20000010000 */
[----:B------:R-:W-:Y:S01]  /*1ca70*/  FADD.FTZ R114, R117, R114 ;  /* 0x0000007275727221 */ /* 0x000fe20000010000 */
[----:B------:R-:W-:Y:S02]  /*1ca80*/  FFMA.FTZ R14, R119, R88, -R113 ;  /* 0x00000058770e7223 */ /* 0x000fe40000010871 */
[----:B------:R-:W-:Y:S01]  /*1ca90*/  FADD.FTZ R115, R186, R115 ;  /* 0x00000073ba737221 */ /* 0x000fe20000010000 */
[----:B------:R-:W-:-:S03]  /*1caa0*/  FADD.FTZ R119, R187, R114 ;  /* 0x00000072bb777221 */ /* 0x000fc60000010000 */
        /* <DEDUP_REMOVED lines=15> */
[----:B------:R-:W-:Y:S01]  /*1cba0*/  FADD.FTZ R110, R195, R6 ;  /* 0x00000006c36e7221 */ /* 0x000fe20000010000 */
[----:B------:R-:W-:Y:S01]  /*1cbb0*/  F2FP.F16.F32.PACK_AB R178, R9, R178 ;  /* 0x000000b209b2723e */ /* 0x000fe200000000ff */
[----:B------:R-:W0:Y:S01]  /*1cbc0*/  MUFU.EX2 R10, R135 ;  /* 0x00000087000a7308 */ /* 0x000e220000000800 */
[----:B------:R-:W-:Y:S01]  /*1cbd0*/  FADD.FTZ R9, R137, R106 ;  /* 0x0000006a89097221 */ /* 0x000fe20000010000 */
[----:B------:R-:W-:Y:S01]  /*1cbe0*/  FADD.FTZ R110, R133, R110 ;  /* 0x0000006e856e7221 */ /* 0x000fe20000010000 */
[----:B------:R-:W-:Y:S02]  /*1cbf0*/  F2FP.F16.F32.PACK_AB R181, R20, R181 ;  /* 0x000000b514b5723e */ /* 0x000fe400000000ff */
[----:B------:R-:W-:Y:S01]  /*1cc00*/  FADD.FTZ R20, R196, R9 ;  /* 0x00000009c4147221 */ /* 0x000fe20000010000 */
[----:B------:R-:W-:Y:S02]  /*1cc10*/  FADD.FTZ R9, R197, R110 ;  /* 0x0000006ec5097221 */ /* 0x000fe40000010000 */
[----:B------:R-:W1:Y:S01]  /*1cc20*/  MUFU.EX2 R201, R201 ;  /* 0x000000c900c97308 */ /* 0x000e620000000800 */
[----:B------:R-:W-:Y:S01]  /*1cc30*/  F2FP.F16.F32.PACK_AB R179, R15, R179 ;  /* 0x000000b30fb3723e */ /* 0x000fe200000000ff */
[----:B------:R-:W-:Y:S01]  /*1cc40*/  FADD.FTZ R15, R129, R20 ;  /* 0x00000014810f7221 */ /* 0x000fe20000010000 */
[----:B------:R-:W-:-:S05]  /*1cc50*/  FADD.FTZ R20, R8, R9 ;  /* 0x0000000908147221 */ /* 0x000fca0000010000 */
[----:B------:R-:W3:Y:S01]  /*1cc60*/  MUFU.EX2 R0, R123 ;  /* 0x0000007b00007308 */ /* 0x000ee20000000800 */
[----:B------:R-:W-:Y:S01]  /*1cc70*/  FADD.FTZ R15, R198, R15 ;  /* 0x0000000fc60f7221 */ /* 0x000fe20000010000 */
[----:B------:R-:W-:-:S06]  /*1cc80*/  FADD.FTZ R9, R199, R20 ;  /* 0x00000014c7097221 */ /* 0x000fcc0000010000 */
[----:B------:R-:W4:Y:S01]  /*1cc90*/  MUFU.EX2 R203, R203 ;  /* 0x000000cb00cb7308 */ /* 0x000f220000000800 */
[----:B------:R-:W-:Y:S01]  /*1cca0*/  FADD.FTZ R15, R128, R15 ;  /* 0x0000000f800f7221 */ /* 0x000fe20000010000 */
[----:B0-----:R-:W-:-:S06]  /*1ccb0*/  FADD.FTZ R20, R10, R9 ;  /* 0x000000090a147221 */ /* 0x001fcc0000010000 */
[----:B------:R-:W0:Y:S01]  /*1ccc0*/  MUFU.EX2 R7, R7 ;  /* 0x0000000700077308 */ /* 0x000e220000000800 */
[----:B------:R-:W-:Y:S01]  /*1ccd0*/  FADD.FTZ R15, R200, R15 ;  /* 0x0000000fc80f7221 */ /* 0x000fe20000010000 */
[----:B-1----:R-:W-:-:S06]  /*1cce0*/  FADD.FTZ R9, R201, R20 ;  /* 0x00000014c9097221 */ /* 0x002fcc0000010000 */
[----:B------:R-:W1:Y:S01]  /*1ccf0*/  MUFU.EX2 R205, R205 ;  /* 0x000000cd00cd7308 */ /* 0x000e620000000800 */
[----:B------:R-:W-:Y:S01]  /*1cd00*/  FADD.FTZ R15, R120, R15 ;  /* 0x0000000f780f7221 */ /* 0x000fe20000010000 */
[----:B---3--:R-:W-:-:S06]  /*1cd10*/  FADD.FTZ R20, R0, R9 ;  /* 0x0000000900147221 */ /* 0x008fcc0000010000 */
[----:B------:R-:W3:Y:S01]  /*1cd20*/  MUFU.EX2 R11, R11 ;  /* 0x0000000b000b7308 */ /* 0x000ee20000000800 */
[----:B------:R-:W-:Y:S01]  /*1cd30*/  FADD.FTZ R106, R202, R15 ;  /* 0x0000000fca6a7221 */ /* 0x000fe20000010000 */
[----:B----4-:R-:W-:-:S06]  /*1cd40*/  FADD.FTZ R20, R203, R20 ;  /* 0x00000014cb147221 */ /* 0x010fcc0000010000 */
        /* <DEDUP_REMOVED lines=11> */
[----:B----4-:R-:W-:Y:S01]  /*1ce00*/  FADD.FTZ R15, R207, R20 ;  /* 0x00000014cf0f7221 */ /* 0x010fe20000010000 */
[----:B------:R-:W-:-:S05]  /*1ce10*/  F2FP.F16.F32.PACK_AB R197, R8, R197 ;  /* 0x000000c508c5723e */ /* 0x000fca00000000ff */
[----:B------:R-:W4:Y:S01]  /*1ce20*/  MUFU.EX2 R211, R211 ;  /* 0x000000d300d37308 */ /* 0x000f220000000800 */
[----:B------:R-:W-:Y:S01]  /*1ce30*/  FADD.FTZ R9, R12, R9 ;  /* 0x000000090c097221 */ /* 0x000fe20000010000 */
[----:B0-----:R-:W-:-:S06]  /*1ce40*/  FADD.FTZ R8, R14, R15 ;  /* 0x0000000f0e087221 */ /* 0x001fcc0000010000 */
[----:B------:R-:W0:Y:S01]  /*1ce50*/  MUFU.EX2 R111, R111 ;  /* 0x0000006f006f7308 */ /* 0x000e220000000800 */
[----:B------:R-:W-:Y:S01]  /*1ce60*/  FADD.FTZ R9, R208, R9 ;  /* 0x00000009d0097221 */ /* 0x000fe20000010000 */
[----:B-1----:R-:W-:Y:S01]  /*1ce70*/  FADD.FTZ R15, R209, R8 ;  /* 0x00000008d10f7221 */ /* 0x002fe20000010000 */
[----:B------:R-:W-:-:S05]  /*1ce80*/  F2FP.F16.F32.PACK_AB R201, R0, R201 ;  /* 0x000000c900c9723e */ /* 0x000fca00000000ff */
        /* <DEDUP_REMOVED lines=22> */
[----:B0-----:R-:W-:Y:S01]  /*1cff0*/  FADD.FTZ R7, R103, R0 ;  /* 0x0000000067077221 */ /* 0x001fe20000010000 */
[----:B--2---:R-:W-:-:S05]  /*1d000*/  ISETP.GT.AND P2, PT, R3, R134, PT ;  /* 0x000000860300720c */ /* 0x004fca0003f44270 */
[----:B------:R-:W0:Y:S01]  /*1d010*/  MUFU.EX2 R95, R95 ;  /* 0x0000005f005f7308 */ /* 0x000e220000000800 */
[----:B------:R-:W-:Y:S01]  /*1d020*/  FADD.FTZ R9, R101, R6 ;  /* 0x0000000665097221 */ /* 0x000fe20000010000 */
[----:B-1----:R-:W-:-:S03]  /*1d030*/  FADD.FTZ R7, R90, R7 ;  /* 0x000000075a077221 */ /* 0x002fc60000010000 */
[----:B------:R-:W-:Y:S01]  /*1d040*/  FADD.FTZ R0, R108, R9 ;  /* 0x000000096c007221 */ /* 0x000fe20000010000 */
[----:B---3--:R-:W-:-:S03]  /*1d050*/  FADD.FTZ R7, R91, R7 ;  /* 0x000000075b077221 */ /* 0x008fc60000010000 */
[----:B------:R-:W-:Y:S01]  /*1d060*/  FADD.FTZ R9, R109, R0 ;  /* 0x000000006d097221 */ /* 0x000fe20000010000 */
[----:B----4-:R-:W-:Y:S01]  /*1d070*/  FADD.FTZ R7, R94, R7 ;  /* 0x000000075e077221 */ /* 0x010fe20000010000 */
[----:B------:R-:W-:Y:S01]  /*1d080*/  F2FP.F16.F32.PACK_AB R207, R14, R207 ;  /* 0x000000cf0ecf723e */ /* 0x000fe200000000ff */
[----:B------:R-:W-:Y:S01]  /*1d090*/  FMUL.FTZ R24, R24, R5 ;  /* 0x0000000518187220 */ /* 0x000fe20000410000 */
[C---:B------:R-:W-:Y:S01]  /*1d0a0*/  FADD.FTZ R14, R4.reuse, R9 ;  /* 0x00000009040e7221 */ /* 0x040fe20000010000 */
[----:B------:R-:W-:Y:S01]  /*1d0b0*/  F2FP.F16.F32.PACK_AB R218, R4, R109 ;  /* 0x0000006d04da723e */ /* 0x000fe200000000ff */
[-C--:B------:R-:W-:Y:S01]  /*1d0c0*/  FMUL.FTZ R25, R25, R5.reuse ;  /* 0x0000000519197220 */ /* 0x080fe20000410000 */
[-C--:B------:R-:W-:Y:S01]  /*1d0d0*/  FMUL.FTZ R28, R28, R5.reuse ;  /* 0x000000051c1c7220 */ /* 0x080fe20000410000 */
[----:B0-----:R-:W-:Y:S01]  /*1d0e0*/  FADD.FTZ R0, R95, R7 ;  /* 0x000000075f007221 */ /* 0x001fe20000010000 */
        /* <DEDUP_REMOVED lines=29> */
[----:B------:R-:W-:Y:S01]  /*1d2c0*/  F2FP.F16.F32.PACK_AB R177, R116, R177 ;  /* 0x000000b174b1723e */ /* 0x000fe200000000ff */
[----:B------:R-:W-:Y:S01]  /*1d2d0*/  VIADD R3, R3, 0xffffffff ;  /* 0xffffffff03037836 */ /* 0x000fe20000000000 */
[----:B------:R-:W-:Y:S01]  /*1d2e0*/  F2FP.F16.F32.PACK_AB R180, R21, R180 ;  /* 0x000000b415b4723e */ /* 0x000fe200000000ff */
[-C--:B------:R-:W-:Y:S01]  /*1d2f0*/  FMUL.FTZ R26, R26, R93.reuse ;  /* 0x0000005d1a1a7220 */ /* 0x080fe20000410000 */
[----:B------:R-:W-:Y:S01]  /*1d300*/  F2FP.F16.F32.PACK_AB R182, R160, R182 ;  /* 0x000000b6a0b6723e */ /* 0x000fe200000000ff */
[----:B------:R-:W-:Y:S01]  /*1d310*/  FMUL.FTZ R27, R27, R93 ;  /* 0x0000005d1b1b7220 */ /* 0x000fe20000410000 */
        /* <DEDUP_REMOVED lines=61> */
[----:B------:R-:W-:Y:S01]  /*1d6f0*/  IMAD.MOV.U32 R7, RZ, RZ, R222 ;  /* 0x000000ffff077224 */ /* 0x000fe200078e00de */
[----:B------:R-:W-:Y:S01]  /*1d700*/  MOV R6, R229 ;  /* 0x000000e500067202 */ /* 0x000fe20000000f00 */
[----:B------:R-:W-:-:S02]  /*1d710*/  IMAD.MOV.U32 R4, RZ, RZ, R92 ;  /* 0x000000ffff047224 */ /* 0x000fc400078e005c */
[----:B------:R-:W-:Y:S01]  /*1d720*/  IMAD.MOV.U32 R5, RZ, RZ, R89 ;  /* 0x000000ffff057224 */ /* 0x000fe200078e0059 */
[----:B------:R-:W-:Y:S06]  /*1d730*/  @P2 BRA `(.L_x_6857) ;  /* 0xffffff9800902947 */ /* 0x000fec000383ffff */
.L_x_6847:
[----:B------:R-:W-:Y:S05]  /*1d740*/  WARPSYNC.ALL ;  /* 0x0000000000007948 */ /* 0x000fea0003800000 */
[----:B------:R-:W-:Y:S06]  /*1d750*/  BAR.ARV 0x8, 0x180 ;  /* 0x0206000000007b1d */ /* 0x000fec0000002000 */
[----:B------:R-:W-:Y:S05]  /*1d760*/  @!P0 BRA `(.L_x_6858) ;  /* 0x0000000000048947 */ /* 0x000fea0003800000 */
[----:B------:R-:W-:Y:S01]  /*1d770*/  BPT.TRAP 0x1 ;  /* 0x000000040000795c */ /* 0x000fe20000300000 */
.L_x_6858:
[----:B------:R-:W-:Y:S02]  /*1d780*/  LEA R10, R222, R2, 0x3 ;  /* 0x00000002de0a7211 */ /* 0x000fe400078e18ff */
[----:B------:R-:W-:-:S04]  /*1d790*/  SHF.L.U32 R3, R229, 0x1f, RZ ;  /* 0x0000001fe5037819 */ /* 0x000fc800000006ff */
[----:B------:R0:W1:Y:S01]  /*1d7a0*/  SYNCS.PHASECHK.TRANS64.TRYWAIT P2, [R10+URZ+0x34850], R3 ;  /* 0x034850030a0075a7 */ /* 0x000062000804017f */
[----:B------:R-:W-:Y:S05]  /*1d7b0*/  @!P0 BRA `(.L_x_6859) ;  /* 0x0000000000048947 */ /* 0x000fea0003800000 */
[----:B------:R-:W-:Y:S01]  /*1d7c0*/  BPT.TRAP 0x1 ;  /* 0x000000040000795c */ /* 0x000fe20000300000 */
.L_x_6859:
[----:B------:R-:W-:-:S05]  /*1d7d0*/  VIADD R2, R2, 0x400 ;  /* 0x0000040002027836 */ /* 0x000fca0000000000 */
[----:B------:R-:W-:-:S04]  /*1d7e0*/  SHF.R.U32.HI R2, RZ, 0x4, R2 ;  /* 0x00000004ff027819 */ /* 0x000fc80000011602 */
[----:B------:R-:W-:-:S04]  /*1d7f0*/  LOP3.LUT R2, R2, 0x3fff, RZ, 0xc0, !PT ;  /* 0x00003fff02027812 */ /* 0x000fc800078ec0ff */
[----:B------:R-:W-:Y:S01]  /*1d800*/  LOP3.LUT R5, R2, 0x5800000, RZ, 0xfc, !PT ;  /* 0x0580000002057812 */ /* 0x000fe200078efcff */
[----:B-1----:R-:W-:Y:S06]  /*1d810*/  @P2 BRA `(.L_x_6860) ;  /* 0x0000000000082947 */ /* 0x002fec0003800000 */
[----:B------:R-:W1:Y:S02]  /*1d820*/  SYNCS.PHASECHK.TRANS64.TRYWAIT P0, [R10+URZ+0x34850], R3 ;  /* 0x034850030a0075a7 */ /* 0x000e64000800017f */
[----:B-1----:R-:W-:Y:S05]  /*1d830*/  @!P0 BRA `(.L_x_6861) ;  /* 0x000000c000888947 */ /* 0x002fea0003800000 */
.L_x_6860:
[----:B------:R-:W-:Y:S01]  /*1d840*/  IMAD R2, R222, 0xb00, R5 ;  /* 0x00000b00de027824 */ /* 0x000fe200078e0205 */
[----:B------:R-:W2:Y:S01]  /*1d850*/  LDL.LU R13, [R1+0x68] ;  /* 0x00006800010d7983 */ /* 0x000ea20000300800 */
[----:B01----:R-:W-:Y:S01]  /*1d860*/  IMAD.MOV.U32 R3, RZ, RZ, 0x40000040 ;  /* 0x40000040ff037424 */ /* 0x003fe200078e00ff */
[----:B------:R-:W-:Y:S05]  /*1d870*/  WARPSYNC.ALL ;  /* 0x0000000000007948 */ /* 0x000fea0003800000 */
[C---:B------:R-:W-:Y:S01]  /*1d880*/  R2UR UR6, R2.reuse ;  /* 0x00000000020672ca */ /* 0x040fe200000e0000 */
[----:B------:R-:W-:Y:S01]  /*1d890*/  WARPGROUP.ARRIVE ;  /* 0x00000000000079c5 */ /* 0x000fe20000000000 */
[----:B------:R-:W-:Y:S01]  /*1d8a0*/  R2UR UR7, R3 ;  /* 0x00000000030772ca */ /* 0x000fe200000e0000 */
[----:B------:R-:W-:Y:S01]  /*1d8b0*/  VIADD R4, R2, 0x80 ;  /* 0x0000008002047836 */ /* 0x000fe20000000000 */
[----:B------:R-:W-:Y:S01]  /*1d8c0*/  MOV R5, 0x40000040 ;  /* 0x4000004000057802 */ /* 0x000fe20000000f00 */
[----:B------:R-:W-:-:S02]  /*1d8d0*/  IMAD.MOV.U32 R3, RZ, RZ, 0x40000040 ;  /* 0x40000040ff037424 */ /* 0x000fc400078e00ff */
[----:B------:R-:W-:Y:S02]  /*1d8e0*/  @!P1 VIADD R10, R10, 0x34860 ;  /* 0x000348600a0a9836 */ /* 0x000fe40000000000 */
[----:B------:R-:W-:Y:S02]  /*1d8f0*/  IMAD.MOV.U32 R7, RZ, RZ, RZ ;  /* 0x000000ffff077224 */ /* 0x000fe400078e00ff */
[----:B------:R-:W-:Y:S01]  /*1d900*/  VIADD R222, R222, 0x1 ;  /* 0x00000001dede7836 */ /* 0x000fe20000000000 */
[----:B------:R-:W-:-:S03]  /*1d910*/  @!P1 PRMT R10, RZ, 0x654, R10 ;  /* 0x00000654ff0a9816 */ /* 0x000fc6000000000a */
[----:B------:R-:W-:Y:S01]  /*1d920*/  HGMMA.64x128x16.F32 R24, R176, gdesc[UR4].tnspB, R24, gsb0 ;  /* 0x41e00004b0187df0 */ /* 0x000fe20008000818 */
[----:B------:R-:W-:Y:S01]  /*1d930*/  R2UR UR6, R4 ;  /* 0x00000000040672ca */ /* 0x000fe200000e0000 */
[----:B------:R-:W-:Y:S01]  /*1d940*/  VIADD R4, R2, 0x100 ;  /* 0x0000010002047836 */ /* 0x000fe20000000000 */
[----:B------:R-:W-:Y:S01]  /*1d950*/  R2UR UR7, R5 ;  /* 0x00000000050772ca */ /* 0x000fe200000e0000 */
[----:B------:R-:W-:Y:S01]  /*1d960*/  IMAD.MOV.U32 R5, RZ, RZ, 0x40000040 ;  /* 0x40000040ff057424 */ /* 0x000fe200078e00ff */
[----:B------:R-:W-:-:S04]  /*1d970*/  ISETP.NE.AND P2, PT, R222, 0x2, PT ;  /* 0x00000002de00780c */ /* 0x000fc80003f45270 */
[----:B------:R-:W-:Y:S01]  /*1d980*/  SEL R222, R222, RZ, P2 ;  /* 0x000000ffdede7207 */ /* 0x000fe20001000000 */
[----:B------:R-:W-:Y:S02]  /*1d990*/  WARPGROUP.DEPBAR.LE gsb0, 0x0 ;  /* 0x00008000000079c5 */ /* 0x000fe40000010000 */
[----:B------:R-:W-:-:S06]  /*1d9a0*/  WARPGROUP.ARRIVE ;  /* 0x00000000000079c5 */ /* 0x000fcc0000000000 */
[----:B------:R-:W-:Y:S01]  /*1d9b0*/  HGMMA.64x128x16.F32 R24, R180, gdesc[UR4].tnspB, R24, gsb0 ;  /* 0x41e00004b4187df0 */ /* 0x000fe20008000818 */
[----:B------:R-:W-:Y:S01]  /*1d9c0*/  R2UR UR6, R4 ;  /* 0x00000000040672ca */ /* 0x000fe200000e0000 */
[----:B------:R-:W-:Y:S01]  /*1d9d0*/  VIADD R4, R2, 0x180 ;  /* 0x0000018002047836 */ /* 0x000fe20000000000 */
[----:B------:R-:W-:Y:S02]  /*1d9e0*/  R2UR UR7, R5 ;  /* 0x00000000050772ca */ /* 0x000fe400000e0000 */
[----:B------:R-:W-:Y:S01]  /*1d9f0*/  MOV R5, 0x40000040 ;  /* 0x4000004000057802 */ /* 0x000fe20000000f00 */
        /* <DEDUP_REMOVED lines=14> */
[----:B------:R-:W-:Y:S02]  /*1dae0*/  R2UR UR7, R5 ;  /* 0x00000000050772ca */ /* 0x000fe400000e0000 */
[----:B------:R-:W-:Y:S01]  /*1daf0*/  MOV R5, 0x40000040 ;  /* 0x4000004000057802 */ /* 0x000fe20000000f00 */
[----:B------:R-:W-:Y:S02]  /*1db00*/  WARPGROUP.DEPBAR.LE gsb0, 0x0 ;  /* 0x00008000000079c5 */ /* 0x000fe40000010000 */
[----:B------:R-:W-:-:S08]  /*1db10*/  WARPGROUP.ARRIVE ;  /* 0x00000000000079c5 */ /* 0x000fd00000000000 */
        /* <DEDUP_REMOVED lines=25> */
[----:B------:R-:W-:Y:S01]  /*1dcb0*/  VIADD R2, R2, 0x500 ;  /* 0x0000050002027836 */ /* 0x000fe20000000000 */
[----:B------:R-:W-:Y:S01]  /*1dcc0*/  MOV R5, 0x40000040 ;  /* 0x4000004000057802 */ /* 0x000fe20000000f00 */
[----:B------:R-:W-:Y:S02]  /*1dcd0*/  WARPGROUP.DEPBAR.LE gsb0, 0x0 ;  /* 0x00008000000079c5 */ /* 0x000fe40000010000 */
[----:B------:R-:W-:-:S08]  /*1dce0*/  WARPGROUP.ARRIVE ;  /* 0x00000000000079c5 */ /* 0x000fd00000000000 */
[----:B------:R-:W-:Y:S01]  /*1dcf0*/  HGMMA.64x128x16.F32 R24, R208, gdesc[UR4].tnspB, R24, gsb0 ;  /* 0x41e00004d0187df0 */ /* 0x000fe20008000818 */
[----:B------:R-:W-:Y:S02]  /*1dd00*/  R2UR UR6, R4 ;  /* 0x00000000040672ca */ /* 0x000fe400000e0000 */
[----:B------:R-:W-:Y:S02]  /*1dd10*/  R2UR UR7, R5 ;  /* 0x00000000050772ca */ /* 0x000fe400000e0000 */
[----:B------:R-:W0:Y:S02]  /*1dd20*/  SHFL.BFLY PT, R5, R0, 0x2, 0x1f ;  /* 0x0c401f0000057f89 */ /* 0x000e2400000e0000 */
[----:B0-----:R-:W-:Y:S01]  /*1dd30*/  FADD.FTZ R5, R5, R0 ;  /* 0x0000000005057221 */ /* 0x001fe20000010000 */
[----:B------:R-:W-:-:S04]  /*1dd40*/  SEL R0, RZ, 0x1, P2 ;  /* 0x00000001ff007807 */ /* 0x000fc80001000000 */
[----:B------:R-:W0:Y:S01]  /*1dd50*/  SHFL.BFLY PT, R4, R5, 0x1, 0x1f ;  /* 0x0c201f0005047f89 */ /* 0x000e2200000e0000 */
[----:B------:R-:W-:Y:S02]  /*1dd60*/  LOP3.LUT R229, R229, R0, RZ, 0x3c, !PT ;  /* 0x00000000e5e57212 */ /* 0x000fe400078e3cff */
[----:B------:R-:W-:Y:S01]  /*1dd70*/  MOV R0, 0xff800000 ;  /* 0xff80000000007802 */ /* 0x000fe20000000f00 */
[----:B0-----:R-:W-:-:S05]  /*1dd80*/  FADD.FTZ R12, R5, R4 ;  /* 0x00000004050c7221 */ /* 0x001fca0000010000 */
[----:B------:R-:W-:-:S13]  /*1dd90*/  FSETP.NE.FTZ.AND P3, PT, R12, RZ, PT ;  /* 0x000000ff0c00720b */ /* 0x000fda0003f75000 */
[----:B------:R-:W0:Y:S08]  /*1dda0*/  @P3 MUFU.LG2 R8, R12 ;  /* 0x0000000c00083308 */ /* 0x000e300000000c00 */
[----:B------:R-:W-:Y:S01]  /*1ddb0*/  @P3 MUFU.RCP R7, R12 ;  /* 0x0000000c00073308 */ /* 0x000fe20000001000 */
[----:B0-----:R-:W-:Y:S01]  /*1ddc0*/  @P3 FMUL.FTZ R9, R8, 0.69314718246459960938 ;  /* 0x3f31721808093820 */ /* 0x001fe20000410000 */
[----:B------:R-:W-:-:S02]  /*1ddd0*/  WARPGROUP.DEPBAR.LE gsb0, 0x0 ;  /* 0x00008000000079c5 */ /* 0x000fc40000010000 */
[----:B------:R-:W-:-:S06]  /*1dde0*/  WARPGROUP.ARRIVE ;  /* 0x00000000000079c5 */ /* 0x000fcc0000000000 */
[----:B------:R-:W-:Y:S01]  /*1ddf0*/  HGMMA.64x128x16.F32 R24, R212, gdesc[UR4].tnspB, R24, gsb0 ;  /* 0x41e00004d4187df0 */ /* 0x000fe20008000818 */
[----:B------:R-:W-:Y:S02]  /*1de00*/  R2UR UR6, R2 ;  /* 0x00000000020672ca */ /* 0x000fe400000e0000 */
[----:B------:R-:W-:Y:S02]  /*1de10*/  R2UR UR7, R3 ;  /* 0x00000000030772ca */ /* 0x000fe400000e0000 */
[----:B------:R-:W0:Y:S02]  /*1de20*/  SHFL.BFLY PT, R3, R14, 0x2, 0x1f ;  /* 0x0c401f000e037f89 */ /* 0x000e2400000e0000 */
[----:B0-----:R-:W-:-:S05]  /*1de30*/  FADD.FTZ R3, R3, R14 ;  /* 0x0000000e03037221 */ /* 0x001fca0000010000 */
[----:B------:R-:W0:Y:S02]  /*1de40*/  SHFL.BFLY PT, R2, R3, 0x1, 0x1f ;  /* 0x0c201f0003027f89 */ /* 0x000e2400000e0000 */
[----:B0-----:R-:W-:Y:S01]  /*1de50*/  FADD.FTZ R11, R3, R2 ;  /* 0x00000002030b7221 */ /* 0x001fe20000010000 */
[----:B------:R-:W-:Y:S01]  /*1de60*/  MOV R2, RZ ;  /* 0x000000ff00027202 */ /* 0x000fe20000000f00 */
[----:B------:R-:W-:-:S03]  /*1de70*/  IMAD.MOV.U32 R3, RZ, RZ, -0x800000 ;  /* 0xff800000ff037424 */ /* 0x000fc600078e00ff */
[----:B------:R-:W-:-:S13]  /*1de80*/  FSETP.NE.FTZ.AND P0, PT, R11, RZ, PT ;  /* 0x000000ff0b00720b */ /* 0x000fda0003f15000 */
[----:B------:R-:W0:Y:S01]  /*1de90*/  @P0 MUFU.LG2 R6, R11 ;  /* 0x0000000b00060308 */ /* 0x000e220000000c00 */
[C---:B------:R-:W-:Y:S01]  /*1dea0*/  @P0 FMUL.FTZ R4, R88.reuse, 0.69314718246459960938 ;  /* 0x3f31721858040820 */ /* 0x040fe20000410000 */
[----:B------:R-:W-:-:S04]  /*1deb0*/  @P3 FMUL.FTZ R88, R88, 0.69314718246459960938 ;  /* 0x3f31721858583820 */ /* 0x000fc80000410000 */
[----:B------:R-:W-:Y:S02]  /*1dec0*/  @P3 FFMA.FTZ R0, R88, R92, R9 ;  /* 0x0000005c58003223 */ /* 0x000fe40000010009 */
[----:B------:R-:W1:Y:S01]  /*1ded0*/  @P0 MUFU.RCP R2, R11 ;  /* 0x0000000b00020308 */ /* 0x000e620000001000 */
[----:B0-----:R-:W-:-:S04]  /*1dee0*/  @P0 FMUL.FTZ R5, R6, 0.69314718246459960938 ;  /* 0x3f31721806050820 */ /* 0x001fc80000410000 */
[----:B------:R-:W-:Y:S01]  /*1def0*/  @P0 FFMA.FTZ R3, R4, R89, R5 ;  /* 0x0000005904030223 */ /* 0x000fe20000010005 */
[----:B------:R-:W-:Y:S01]  /*1df00*/  PLOP3.LUT P0, PT, PT, PT, PT, 0x8, 0x0 ;  /* 0x000000000000781c */ /* 0x000fe20003f0e170 */
[----:B------:R-:W-:Y:S02]  /*1df10*/  WARPGROUP.DEPBAR.LE gsb0, 0x0 ;  /* 0x00008000000079c5 */ /* 0x000fe40000010000 */
[----:B------:R-:W-:-:S06]  /*1df20*/  WARPGROUP.ARRIVE ;  /* 0x00000000000079c5 */ /* 0x000fcc0000000000 */
[----:B------:R-:W-:Y:S03]  /*1df30*/  HGMMA.64x128x16.F32 R24, R216, gdesc[UR4].tnspB, R24, gsb0 ;  /* 0x41e00004d8187df0 */ /* 0x000fe60008000818 */
        /* <DEDUP_REMOVED lines=66> */
.L_x_6801:
[----:B------:R-:W-:Y:S05]  /*1e360*/  WARPSYNC.ALL ;  /* 0x0000000000007948 */ /* 0x000fea0003800000 */
        /* <DEDUP_REMOVED lines=10> */
[----:B------:R-:W-:-:S03]  /*1e410*/  ULDC UR4, c[0x0][0xad4] ;  /* 0x0002b50000047ab9 */ /* 0x000fc60000000800 */
[----:B------:R-:W3:Y:S01]  /*1e420*/  LDL.LU R96, [R1+0x60] ;  /* 0x0000600001607983 */ /* 0x000ee20000300800 */
[----:B------:R-:W4:Y:S03]  /*1e430*/  S2R R5, SR_SWINHI ;  /* 0x0000000000057919 */ /* 0x000f260000002f00 */
[----:B------:R-:W3:Y:S04]  /*1e440*/  LDL.LU R107, [R1+0x64] ;  /* 0x00006400016b7983 */ /* 0x000ee80000300800 */
[----:B------:R-:W3:Y:S01]  /*1e450*/  LDL R106, [R1+0x5c] ;  /* 0x00005c00016a7983 */ /* 0x000ee20000100800 */
[----:B------:R-:W-:Y:S02]  /*1e460*/  MOV R94, R2 ;  /* 0x00000002005e7202 */ /* 0x000fe40000000f00 */
[----:B----4-:R-:W-:-:S03]  /*1e470*/  MOV R95, R5 ;  /* 0x00000005005f7202 */ /* 0x010fc60000000f00 */
[----:B--2---:R-:W-:-:S03]  /*1e480*/  IMAD.WIDE R8, R4, 0x2, R94 ;  /* 0x0000000204087825 */ /* 0x004fc600078e025e */
[----:B------:R-:W-:-:S04]  /*1e490*/  IADD3 R105, P5, R8, 0x4060, RZ ;  /* 0x0000406008697810 */ /* 0x000fc80007fbe0ff */
[----:B------:R-:W-:-:S04]  /*1e4a0*/  LOP3.LUT R10, R105, 0x380, RZ, 0xc0, !PT ;  /* 0x00000380690a7812 */ /* 0x000fc800078ec0ff */
[----:B------:R-:W-:-:S04]  /*1e4b0*/  SHF.R.U64 R10, R10, 0x3, RZ ;  /* 0x000000030a0a7819 */ /* 0x000fc800000012ff */
[----:B------:R-:W-:Y:S02]  /*1e4c0*/  LOP3.LUT R26, R10, R105, RZ, 0x3c, !PT ;  /* 0x000000690a1a7212 */ /* 0x000fe400078e3cff */
[----:B------:R-:W2:Y:S01]  /*1e4d0*/  LDL R105, [R1+0x70] ;  /* 0x0000700001697983 */ /* 0x000ea20000100800 */
[C---:B------:R-:W-:Y:S02]  /*1e4e0*/  IADD3 R103, P4, R8.reuse, 0x4040, RZ ;  /* 0x0000404008677810 */ /* 0x040fe40007f9e0ff */
[----:B------:R-:W-:Y:S02]  /*1e4f0*/  IADD3 R97, P0, R8, 0x60, RZ ;  /* 0x0000006008617810 */ /* 0x000fe40007f1e0ff */
[----:B------:R-:W-:Y:S02]  /*1e500*/  LOP3.LUT R6, R103, 0x380, RZ, 0xc0, !PT ;  /* 0x0000038067067812 */ /* 0x000fe400078ec0ff */
[----:B------:R-:W-:Y:S02]  /*1e510*/  IADD3.X R5, RZ, R9, RZ, P0, !PT ;  /* 0x00000009ff057210 */ /* 0x000fe400007fe4ff */
[----:B------:R-:W-:-:S02]  /*1e520*/  SHF.R.U64 R6, R6, 0x3, RZ ;  /* 0x0000000306067819 */ /* 0x000fc400000012ff */
[----:B---3--:R-:W-:Y:S02]  /*1e530*/  ISETP.NE.AND P0, PT, R96, RZ, PT ;  /* 0x000000ff6000720c */ /* 0x008fe40003f05270 */
[----:B------:R-:W-:Y:S02]  /*1e540*/  IADD3 R101, P3, R8, 0x4020, RZ ;  /* 0x0000402008657810 */ /* 0x000fe40007f7e0ff */
[----:B------:R-:W-:Y:S02]  /*1e550*/  LOP3.LUT R24, R6, R103, RZ, 0x3c, !PT ;  /* 0x0000006706187212 */ /* 0x000fe400078e3cff */
[----:B------:R-:W-:Y:S01]  /*1e560*/  SEL R103, R96, UR4, P0 ;  /* 0x0000000460677c07 */ /* 0x000fe20008000000 */
[----:B------:R-:W-:Y:S05]  /*1e570*/  WARPSYNC.ALL ;  /* 0x0000000000007948 */ /* 0x000fea0003800000 */
[----:B------:R-:W-:Y:S01]  /*1e580*/  LOP3.LUT R4, R101, 0x380, RZ, 0xc0, !PT ;  /* 0x0000038065047812 */ /* 0x000fe200078ec0ff */
[----:B------:R-:W-:Y:S01]  /*1e590*/  IMAD.X R27, RZ, RZ, R9, P5 ;  /* 0x000000ffff1b7224 */ /* 0x000fe200028e0609 */
[----:B------:R-:W-:-:S02]  /*1e5a0*/  IADD3 R99, P2, R8, 0x4000, RZ ;  /* 0x0000400008637810 */ /* 0x000fc40007f5e0ff */
[C---:B------:R-:W-:Y:S02]  /*1e5b0*/  IADD3 R11, P1, R8.reuse, 0x20, RZ ;  /* 0x00000020080b7810 */ /* 0x040fe40007f3e0ff */
[----:B------:R-:W-:Y:S02]  /*1e5c0*/  LOP3.LUT R7, R8, 0x380, RZ, 0xc0, !PT ;  /* 0x0000038008077812 */ /* 0x000fe400078ec0ff */
[----:B------:R-:W-:Y:S01]  /*1e5d0*/  LOP3.LUT R10, R97, 0x380, RZ, 0xc0, !PT ;  /* 0x00000380610a7812 */ /* 0x000fe200078ec0ff */
[----:B------:R-:W-:Y:S01]  /*1e5e0*/  IMAD.X R29, RZ, RZ, R9, P3 ;  /* 0x000000ffff1d7224 */ /* 0x000fe200018e0609 */
[----:B------:R-:W-:Y:S01]  /*1e5f0*/  SHF.R.U64 R4, R4, 0x3, RZ ;  /* 0x0000000304047819 */ /* 0x000fe200000012ff */
[----:B------:R-:W-:Y:S01]  /*1e600*/  ULDC.64 UR6, c[0x0][0xc08] ;  /* 0x0003020000067ab9 */ /* 0x000fe20000000a00 */
[----:B------:R-:W-:Y:S01]  /*1e610*/  IADD3 R31, P5, R8, 0x40, RZ ;  /* 0x00000040081f7810 */ /* 0x000fe20007fbe0ff */
[----:B------:R-:W-:Y:S01]  /*1e620*/  ULDC.64 UR4, c[0x0][0xc00] ;  /* 0x0003000000047ab9 */ /* 0x000fe20000000a00 */
[----:B------:R-:W-:-:S02]  /*1e630*/  LOP3.LUT R28, R4, R101, RZ, 0x3c, !PT ;  /* 0x00000065041c7212 */ /* 0x000fc400078e3cff */
[----:B------:R-:W-:Y:S02]  /*1e640*/  LOP3.LUT R12, R99, 0x380, RZ, 0xc0, !PT ;  /* 0x00000380630c7812 */ /* 0x000fe400078ec0ff */
[----:B------:R-:W-:Y:S02]  /*1e650*/  LOP3.LUT R4, R11, 0x380, RZ, 0xc0, !PT ;  /* 0x000003800b047812 */ /* 0x000fe400078ec0ff */
[----:B------:R-:W-:Y:S02]  /*1e660*/  SHF.R.U64 R7, R7, 0x3, RZ ;  /* 0x0000000307077819 */ /* 0x000fe400000012ff */
[----:B------:R-:W-:Y:S02]  /*1e670*/  LOP3.LUT R6, R31, 0x380, RZ, 0xc0, !PT ;  /* 0x000003801f067812 */ /* 0x000fe400078ec0ff */
[----:B------:R-:W-:Y:S02]  /*1e680*/  SHF.R.U64 R12, R12, 0x3, RZ ;  /* 0x000000030c0c7819 */ /* 0x000fe400000012ff */
[----:B------:R-:W-:-:S02]  /*1e690*/  SHF.R.U64 R4, R4, 0x3, RZ ;  /* 0x0000000304047819 */ /* 0x000fc400000012ff */
[----:B------:R-:W-:Y:S02]  /*1e6a0*/  LOP3.LUT R8, R7, R8, RZ, 0x3c, !PT ;  /* 0x0000000807087212 */ /* 0x000fe400078e3cff */
[----:B------:R-:W-:Y:S02]  /*1e6b0*/  SHF.R.U64 R10, R10, 0x3, RZ ;  /* 0x000000030a0a7819 */ /* 0x000fe400000012ff */
[----:B------:R-:W-:Y:S01]  /*1e6c0*/  SHF.R.U64 R6, R6, 0x3, RZ ;  /* 0x0000000306067819 */ /* 0x000fe200000012ff */
[--C-:B------:R-:W-:Y:S01]  /*1e6d0*/  IMAD.X R7, RZ, RZ, R9.reuse, P5 ;  /* 0x000000ffff077224 */ /* 0x100fe200028e0609 */
[----:B------:R-:W-:Y:S01]  /*1e6e0*/  LOP3.LUT R14, R12, R99, RZ, 0x3c, !PT ;  /* 0x000000630c0e7212 */ /* 0x000fe200078e3cff */
[--C-:B------:R-:W-:Y:S01]  /*1e6f0*/  IMAD.X R15, RZ, RZ, R9.reuse, P2 ;  /* 0x000000ffff0f7224 */ /* 0x100fe200010e0609 */
[----:B------:R-:W-:Y:S01]  /*1e700*/  LOP3.LUT R12, R4, R11, RZ, 0x3c, !PT ;  /* 0x0000000b040c7212 */ /* 0x000fe200078e3cff */
[----:B------:R-:W-:Y:S01]  /*1e710*/  IMAD.X R13, RZ, RZ, R9, P1 ;  /* 0x000000ffff0d7224 */ /* 0x000fe200008e0609 */
[----:B------:R-:W-:-:S02]  /*1e720*/  IADD3.X R25, RZ, R9, RZ, P4, !PT ;  /* 0x00000009ff197210 */ /* 0x000fc400027fe4ff */
[----:B------:R-:W-:Y:S02]  /*1e730*/  LOP3.LUT R4, R10, R97, RZ, 0x3c, !PT ;  /* 0x000000610a047212 */ /* 0x000fe400078e3cff */
[----:B------:R-:W-:Y:S02]  /*1e740*/  LOP3.LUT R6, R6, R31, RZ, 0x3c, !PT ;  /* 0x0000001f06067212 */ /* 0x000fe400078e3cff */
[----:B------:R-:W-:Y:S02]  /*1e750*/  MOV R30, R8 ;  /* 0x00000008001e7202 */ /* 0x000fe40000000f00 */
[----:B------:R-:W-:Y:S02]  /*1e760*/  F2FP.F16.F32.PACK_AB R8, R21, R20 ;  /* 0x000000141508723e */ /* 0x000fe400000000ff */
[----:B------:R-:W-:Y:S02]  /*1e770*/  F2FP.F16.F32.PACK_AB R9, R91, R90 ;  /* 0x0000005a5b09723e */ /* 0x000fe400000000ff */
[----:B------:R-:W-:-:S02]  /*1e780*/  F2FP.F16.F32.PACK_AB R10, R89, R88 ;  /* 0x00000058590a723e */ /* 0x000fc400000000ff */
[----:B------:R-:W-:Y:S01]  /*1e790*/  F2FP.F16.F32.PACK_AB R11, R93, R92 ;  /* 0x0000005c5d0b723e */ /* 0x000fe200000000ff */
[----:B------:R-:W-:Y:S01]  /*1e7a0*/  BAR.SYNC.DEFER_BLOCKING 0x1, 0x100 ;  /* 0x0044000000007b1d */ /* 0x000fe20000010000 */
[----:B------:R-:W-:Y:S02]  /*1e7b0*/  MOV R97, R4 ;  /* 0x0000000400617202 */ /* 0x000fe40000000f00 */
[----:B------:R-:W-:Y:S02]  /*1e7c0*/  MOV R98, R6 ;  /* 0x0000000600627202 */ /* 0x000fe40000000f00 */
[----:B------:R-:W-:Y:S02]  /*1e7d0*/  MOV R99, R12 ;  /* 0x0000000c00637202 */ /* 0x000fe40000000f00 */
[----:B------:R-:W-:Y:S02]  /*1e7e0*/  F2FP.F16.F32.PACK_AB R4, R33, R32 ;  /* 0x000000202104723e */ /* 0x000fe400000000ff */
[----:B------:R-:W-:-:S02]  /*1e7f0*/  F2FP.F16.F32.PACK_AB R5, R35, R34 ;  /* 0x000000222305723e */ /* 0x000fc400000000ff */
[----:B------:R-:W-:Y:S02]  /*1e800*/  F2FP.F16.F32.PACK_AB R6, R37, R36 ;  /* 0x000000242506723e */ /* 0x000fe400000000ff */
[----:B------:R-:W-:Y:S02]  /*1e810*/  F2FP.F16.F32.PACK_AB R7, R39, R38 ;  /* 0x000000262707723e */ /* 0x000fe400000000ff */
[----:B------:R-:W-:Y:S02]  /*1e820*/  MOV R96, R14 ;  /* 0x0000000e00607202 */ /* 0x000fe40000000f00 */
[----:B------:R-:W-:Y:S02]  /*1e830*/  MOV R100, R26 ;  /* 0x0000001a00647202 */ /* 0x000fe40000000f00 */
[----:B------:R-:W-:Y:S02]  /*1e840*/  MOV R101, R24 ;  /* 0x0000001800657202 */ /* 0x000fe40000000f00 */
[----:B------:R-:W-:Y:S01]  /*1e850*/  F2FP.F16.F32.PACK_AB R12, R49, R48 ;  /* 0x00000030310c723e */ /* 0x000fe200000000ff */
[----:B------:R3:W-:Y:S01]  /*1e860*/  STSM.16.M88.4 [R30], R8 ;  /* 0x000000081e007844 */ /* 0x0007e20000000200 */
[----:B------:R-:W-:-:S02]  /*1e870*/  F2FP.F16.F32.PACK_AB R13, R51, R50 ;  /* 0x00000032330d723e */ /* 0x000fc400000000ff */
[----:B------:R-:W-:Y:S02]  /*1e880*/  F2FP.F16.F32.PACK_AB R14, R53, R52 ;  /* 0x00000034350e723e */ /* 0x000fe400000000ff */
[----:B------:R-:W-:Y:S01]  /*1e890*/  F2FP.F16.F32.PACK_AB R15, R55, R54 ;  /* 0x00000036370f723e */ /* 0x000fe200000000ff */
[----:B------:R4:W-:Y:S01]  /*1e8a0*/  STSM.16.M88.4 [R99], R4 ;  /* 0x0000000463007844 */ /* 0x0009e20000000200 */
[----:B------:R-:W-:Y:S02]  /*1e8b0*/  F2FP.F16.F32.PACK_AB R24, R57, R56 ;  /* 0x000000383918723e */ /* 0x000fe400000000ff */
[----:B------:R-:W-:Y:S02]  /*1e8c0*/  F2FP.F16.F32.PACK_AB R25, R59, R58 ;  /* 0x0000003a3b19723e */ /* 0x000fe400000000ff */
[----:B------:R-:W-:Y:S02]  /*1e8d0*/  F2FP.F16.F32.PACK_AB R26, R61, R60 ;  /* 0x0000003c3d1a723e */ /* 0x000fe400000000ff */
[----:B------:R-:W-:-:S02]  /*1e8e0*/  F2FP.F16.F32.PACK_AB R27, R63, R62 ;  /* 0x0000003e3f1b723e */ /* 0x000fc400000000ff */
[----:B---3--:R-:W-:Y:S02]  /*1e8f0*/  F2FP.F16.F32.PACK_AB R8, R41, R40 ;  /* 0x000000282908723e */ /* 0x008fe400000000ff */
[----:B------:R-:W-:Y:S02]  /*1e900*/  F2FP.F16.F32.PACK_AB R9, R43, R42 ;  /* 0x0000002a2b09723e */ /* 0x000fe400000000ff */
[----:B------:R-:W-:Y:S02]  /*1e910*/  F2FP.F16.F32.PACK_AB R10, R45, R44 ;  /* 0x0000002c2d0a723e */ /* 0x000fe400000000ff */
[----:B------:R-:W-:Y:S02]  /*1e920*/  F2FP.F16.F32.PACK_AB R11, R47, R46 ;  /* 0x0000002e2f0b723e */ /* 0x000fe400000000ff */
[----:B------:R-:W-:Y:S02]  /*1e930*/  MOV R102, R28 ;  /* 0x0000001c00667202 */ /* 0x000fe40000000f00 */
[----:B------:R-:W-:-:S02]  /*1e940*/  F2FP.F16.F32.PACK_AB R28, R65, R64 ;  /* 0x00000040411c723e */ /* 0x000fc400000000ff */
[----:B------:R-:W-:Y:S02]  /*1e950*/  F2FP.F16.F32.PACK_AB R29, R67, R66 ;  /* 0x00000042431d723e */ /* 0x000fe400000000ff */
[----:B------:R-:W-:Y:S02]  /*1e960*/  F2FP.F16.F32.PACK_AB R30, R69, R68 ;  /* 0x00000044451e723e */ /* 0x000fe400000000ff */
[----:B------:R-:W-:Y:S01]  /*1e970*/  F2FP.F16.F32.PACK_AB R31, R71, R70 ;  /* 0x00000046471f723e */ /* 0x000fe200000000ff */
[----:B------:R-:W-:Y:S01]  /*1e980*/  STSM.16.M88.4 [R98], R8 ;  /* 0x0000000862007844 */ /* 0x000fe20000000200 */
[----:B----4-:R-:W-:Y:S02]  /*1e990*/  F2FP.F16.F32.PACK_AB R4, R73, R72 ;  /* 0x000000484904723e */ /* 0x010fe400000000ff */
[----:B------:R-:W-:Y:S02]  /*1e9a0*/  F2FP.F16.F32.PACK_AB R5, R75, R74 ;  /* 0x0000004a4b05723e */ /* 0x000fe400000000ff */
[----:B------:R-:W-:-:S02]  /*1e9b0*/  F2FP.F16.F32.PACK_AB R6, R77, R76 ;  /* 0x0000004c4d06723e */ /* 0x000fc400000000ff */
[----:B------:R-:W-:Y:S01]  /*1e9c0*/  F2FP.F16.F32.PACK_AB R7, R79, R78 ;  /* 0x0000004e4f07723e */ /* 0x000fe200000000ff */
[----:B------:R-:W-:Y:S01]  /*1e9d0*/  STSM.16.M88.4 [R97], R12 ;  /* 0x0000000c61007844 */ /* 0x000fe20000000200 */
[----:B------:R-:W-:-:S03]  /*1e9e0*/  ISETP.GT.AND P2, PT, R103, 0x1, PT ;  /* 0x000000016700780c */ /* 0x000fc60003f44270 */
[----:B------:R-:W-:Y:S04]  /*1e9f0*/  STSM.16.M88.4 [R96], R24 ;  /* 0x0000001860007844 */ /* 0x000fe80000000200 */
[----:B------:R-:W-:Y:S04]  /*1ea00*/  STSM.16.M88.4 [R102], R28 ;  /* 0x0000001c66007844 */ /* 0x000fe80000000200 */
[----:B------:R3:W-:Y:S02]  /*1ea10*/  STSM.16.M88.4 [R101], R4 ;  /* 0x0000000465007844 */ /* 0x0007e40000000200 */
[----:B---3--:R-:W-:-:S04]  /*1ea20*/  MOV R6, 0x9b8 ;  /* 0x000009b800067802 */ /* 0x008fc80000000f00 */
[----:B------:R-:W-:-:S04]  /*1ea30*/  SEL R6, R6, 0x978, P2 ;  /* 0x0000097806067807 */ /* 0x000fc80001000000 */
[----:B------:R3:W4:Y:S08]  /*1ea40*/  LDC.64 R26, c[0x0][R6+0x220] ;  /* 0x00008800061a7b82 */ /* 0x0007300000000a00 */
[----:B------:R3:W0:Y:S08]  /*1ea50*/  LDC.64 R24, c[0x0][R6+0x218] ;  /* 0x0000860006187b82 */ /* 0x0006300000000a00 */
[----:B------:R3:W0:Y:S01]  /*1ea60*/  LDC.64 R14, c[0x0][R6+0x228] ;  /* 0x00008a00060e7b82 */ /* 0x0006220000000a00 */
[----:B------:R-:W-:-:S02]  /*1ea70*/  F2FP.F16.F32.PACK_AB R8, R81, R80 ;  /* 0x000000505108723e */ /* 0x000fc400000000ff */
[----:B------:R-:W-:Y:S02]  /*1ea80*/  F2FP.F16.F32.PACK_AB R9, R83, R82 ;  /* 0x000000525309723e */ /* 0x000fe400000000ff */
[----:B------:R-:W-:Y:S02]  /*1ea90*/  F2FP.F16.F32.PACK_AB R10, R85, R84 ;  /* 0x00000054550a723e */ /* 0x000fe400000000ff */
[----:B------:R-:W-:Y:S02]  /*1eaa0*/  F2FP.F16.F32.PACK_AB R11, R87, R86 ;  /* 0x00000056570b723e */ /* 0x000fe400000000ff */
[----:B------:R-:W-:-:S03]  /*1eab0*/  ISETP.NE.U32.AND P3, PT, RZ, UR6, PT ;  /* 0x00000006ff007c0c */ /* 0x000fc6000bf65070 */
[----:B------:R1:W-:Y:S01]  /*1eac0*/  STSM.16.M88.4 [R100], R8 ;  /* 0x0000000864007844 */ /* 0x0003e20000000200 */
[----:B------:R-:W-:Y:S01]  /*1ead0*/  BAR.SYNC.DEFER_BLOCKING 0x1, 0x100 ;  /* 0x0044000000007b1d */ /* 0x000fe20000010000 */
[----:B------:R-:W-:Y:S02]  /*1eae0*/  ISETP.NE.AND.EX P3, PT, RZ, UR7, PT, P3 ;  /* 0x00000007ff007c0c */ /* 0x000fe4000bf65330 */
[----:B------:R-:W-:Y:S02]  /*1eaf0*/  ISETP.NE.U32.AND P0, PT, RZ, UR4, PT ;  /* 0x00000004ff007c0c */ /* 0x000fe4000bf05070 */
[----:B------:R-:W-:-:S03]  /*1eb00*/  IADD3 R98, P1, R107, UR4, RZ ;  /* 0x000000046b627c10 */ /* 0x000fc6000ff3e0ff */
[----:B-1----:R-:W1:Y:S01]  /*1eb10*/  LDC R8, c[0x0][0xbe8] ;  /* 0x0002fa00ff087b82 */ /* 0x002e620000000800 */
[----:B------:R-:W-:Y:S01]  /*1eb20*/  ISETP.NE.AND.EX P0, PT, RZ, UR5, PT, P0 ;  /* 0x00000005ff007c0c */ /* 0x000fe2000bf05300 */
[----:B------:R-:W-:Y:S01]  /*1eb30*/  IMAD.MOV.U32 R12, RZ, RZ, RZ ;  /* 0x000000ffff0c7224 */ /* 0x000fe200078e00ff */
[----:B------:R-:W-:Y:S01]  /*1eb40*/  ULDC.64 UR8, c[0x0][0x208] ;  /* 0x0000820000087ab9 */ /* 0x000fe20000000a00 */
[----:B--2---:R-:W-:-:S04]  /*1eb50*/  SHF.L.U64.HI R104, R106, 0x2, R105 ;  /* 0x000000026a687819 */ /* 0x004fc80000010269 */
[C---:B------:R-:W-:Y:S02]  /*1eb60*/  IADD3.X R99, R104.reuse, UR5, RZ, P1, !PT ;  /* 0x0000000568637c10 */ /* 0x040fe40008ffe4ff */
[----:B------:R-:W-:Y:S01]  /*1eb70*/  @P3 IADD3 R96, P1, R107, UR6, RZ ;  /* 0x000000066b603c10 */ /* 0x000fe2000ff3e0ff */
[----:B------:R-:W-:Y:S02]  /*1eb80*/  ULDC UR6, c[0x0][0xa88] ;  /* 0x0002a20000067ab9 */ /* 0x000fe40000000800 */
[----:B------:R-:W-:Y:S01]  /*1eb90*/  IMAD.U32 R13, RZ, RZ, UR6 ;  /* 0x00000006ff0d7e24 */ /* 0x000fe2000f8e00ff */
[----:B------:R-:W-:Y:S01]  /*1eba0*/  @P3 IADD3.X R97, R104, UR7, RZ, P1, !PT ;  /* 0x0000000768613c10 */ /* 0x000fe20008ffe4ff */
[----:B------:R3:W5:Y:S01]  /*1ebb0*/  @P0 LDG.E R12, desc[UR8][R98.64] ;  /* 0x00000008620c0981 */ /* 0x000762000c1e1900 */
[----:B-1----:R-:W-:-:S03]  /*1ebc0*/  ISETP.NE.AND P1, PT, R8, 0x1, PT ;  /* 0x000000010800780c */ /* 0x002fc60003f25270 */
[----:B------:R3:W5:Y:S01]  /*1ebd0*/  @P3 LDG.E R13, desc[UR8][R96.64] ;  /* 0x00000008600d3981 */ /* 0x000762000c1e1900 */
[----:B0---4-:R-:W-:Y:S09]  /*1ebe0*/  @P3 BRA `(.L_x_6864) ;  /* 0x0000000000143947 */ /* 0x011ff20003800000 */
[----:B------:R-:W-:Y:S05]  /*1ebf0*/  @!P0 BRA `(.L_x_6864) ;  /* 0x0000000000108947 */ /* 0x000fea0003800000 */
[----:B------:R-:W-:Y:S02]  /*1ec00*/  ULDC.64 UR6, c[0x0][0x208] ;  /* 0x0000820000067ab9 */ /* 0x000fe40000000a00 */
[----:B------:R-:W2:Y:S04]  /*1ec10*/  LDG.E R4, desc[UR6][R98.64] ;  /* 0x0000000662047981 */ /* 0x000ea8000c1e1900 */
[----:B-----5:R-:W2:Y:S02]  /*1ec20*/  LDG.E R13, desc[UR6][R98.64+0x4] ;  /* 0x00000406620d7981 */ /* 0x020ea4000c1e1900 */
[----:B--2---:R-:W-:-:S07]  /*1ec30*/  IMAD.IADD R13, R13, 0x1, -R4 ;  /* 0x000000010d0d7824 */ /* 0x004fce00078e0a04 */
.L_x_6864:
[----:B---3--:R-:W2:Y:S04]  /*1ec40*/  LDL R98, [R1+0x58] ;  /* 0x0000580001627983 */ /* 0x008ea80000100800 */
[----:B------:R-:W3:Y:S04]  /*1ec50*/  LDL R30, [R1+0x8c] ;  /* 0x00008c00011e7983 */ /* 0x000ee80000100800 */
[----:B------:R-:W3:Y:S04]  /*1ec60*/  LDL R99, [R1+0x6c] ;  /* 0x00006c0001637983 */ /* 0x000ee80000100800 */
[----:B------:R-:W4:Y:S01]  /*1ec70*/  LDL R96, [R1+0x74] ;  /* 0x0000740001607983 */ /* 0x000f220000100800 */
[----:B------:R-:W0:Y:S03]  /*1ec80*/  LDC.64 R6, c[0x0][R6+0x210] ;  /* 0x0000840006067b82 */ /* 0x000e260000000a00 */
[----:B------:R-:W4:Y:S01]  /*1ec90*/  LDL R101, [R1+0x88] ;  /* 0x0000880001657983 */ /* 0x000f220000100800 */
[----:B------:R-:W-:-:S04]  /*1eca0*/  ISETP.NE.U32.AND P0, PT, RZ, UR4, PT ;  /* 0x00000004ff007c0c */ /* 0x000fc8000bf05070 */
[----:B------:R-:W1:Y:S01]  /*1ecb0*/  @P1 LDC R28, c[0x0][0xbec] ;  /* 0x0002fb00ff1c1b82 */ /* 0x000e620000000800 */
[----:B------:R-:W-:-:S04]  /*1ecc0*/  ISETP.NE.AND.EX P0, PT, RZ, UR5, PT, P0 ;  /* 0x00000005ff007c0c */ /* 0x000fc8000bf05300 */
[----:B------:R-:W-:-:S03]  /*1ecd0*/  SEL R10, R106, RZ, !P0 ;  /* 0x000000ff6a0a7207 */ /* 0x000fc60004000000 */
[----:B------:R-:W0:Y:S01]  /*1ece0*/  @P1 LDC R31, c[0x0][0xbf0] ;  /* 0x0002fc00ff1f1b82 */ /* 0x000e220000000800 */
[----:B------:R-:W-:Y:S01]  /*1ecf0*/  SEL R9, R105, RZ, !P0 ;  /* 0x000000ff69097207 */ /* 0x000fe20004000000 */
[----:B------:R-:W-:-:S06]  /*1ed00*/  IMAD R11, R27, R10, RZ ;  /* 0x0000000a1b0b7224 */ /* 0x000fcc00078e02ff */
[----:B------:R-:W1:Y:S01]  /*1ed10*/  LDC.64 R4, c[0x0][0xba8] ;  /* 0x0002ea00ff047b82 */ /* 0x000e620000000a00 */
[----:B------:R-:W0:Y:S01]  /*1ed20*/  S2R R102, SR_TID.X ;  /* 0x0000000000667919 */ /* 0x000e220000002100 */
[C---:B------:R-:W-:Y:S02]  /*1ed30*/  IMAD R29, R26.reuse, R9, R11 ;  /* 0x000000091a1d7224 */ /* 0x040fe400078e020b */
[----:B------:R-:W-:-:S05]  /*1ed40*/  IMAD.WIDE.U32 R26, R26, R10, RZ ;  /* 0x0000000a1a1a7225 */ /* 0x000fca00078e00ff */
[----:B------:R-:W-:Y:S01]  /*1ed50*/  IADD3 R29, R27, R29, RZ ;  /* 0x0000001d1b1d7210 */ /* 0x000fe20007ffe0ff */
[----:B-1----:R-:W1:Y:S08]  /*1ed60*/  @!P2 LDC R4, c[0x0][0xb50] ;  /* 0x0002d400ff04ab82 */ /* 0x002e700000000800 */
[----:B------:R-:W1:Y:S01]  /*1ed70*/  @!P2 LDC R5, c[0x0][0xb54] ;  /* 0x0002d500ff05ab82 */ /* 0x000e620000000800 */
[----:B0-----:R-:W-:-:S05]  /*1ed80*/  VIADD R102, R102, 0xffffff80 ;  /* 0xffffff8066667836 */ /* 0x001fca0000000000 */
[----:B------:R-:W-:-:S04]  /*1ed90*/  SHF.R.S32.HI R100, RZ, 0x1f, R102 ;  /* 0x0000001fff647819 */ /* 0x000fc80000011466 */
[----:B------:R-:W-:-:S04]  /*1eda0*/  LEA.HI R100, R100, R102, RZ, 0x7 ;  /* 0x0000006664647211 */ /* 0x000fc800078f38ff */
[----:B------:R-:W-:-:S05]  /*1edb0*/  LOP3.LUT R100, R100, 0xffffff80, RZ, 0xc0, !PT ;  /* 0xffffff8064647812 */ /* 0x000fca00078ec0ff */
[----:B------:R-:W-:Y:S01]  /*1edc0*/  IMAD.IADD R100, R102, 0x1, -R100 ;  /* 0x0000000166647824 */ /* 0x000fe200078e0a64 */
[----:B------:R-:W-:Y:S01]  /*1edd0*/  ULDC.64 UR6, c[0x0][0x208] ;  /* 0x0000820000067ab9 */ /* 0x000fe20000000a00 */
[-C--:B--2---:R-:W-:Y:S02]  /*1ede0*/  IMAD R11, R25, R98.reuse, RZ ;  /* 0x00000062190b7224 */ /* 0x084fe400078e02ff */
[----:B------:R-:W-:-:S04]  /*1edf0*/  IMAD.WIDE.U32 R24, R24, R98, RZ ;  /* 0x0000006218187225 */ /* 0x000fc800078e00ff */
[----:B---3--:R-:W-:Y:S01]  /*1ee00*/  IMAD R97, R99, 0x80, R30 ;  /* 0x0000008063617824 */ /* 0x008fe200078e021e */
[----:B-----5:R-:W-:-:S03]  /*1ee10*/  IADD3 R26, P0, P3, R26, R24, R12 ;  /* 0x000000181a1a7210 */ /* 0x020fc60007b1e00c */
[----:B------:R-:W-:Y:S01]  /*1ee20*/  @P1 IMAD.HI.U32 R24, R97, R28, RZ ;  /* 0x0000001c61181227 */ /* 0x000fe200078e00ff */
[----:B----4-:R-:W-:-:S03]  /*1ee30*/  SEL R9, R96, RZ, P2 ;  /* 0x000000ff60097207 */ /* 0x010fc60001000000 */
[----:B------:R-:W-:Y:S02]  /*1ee40*/  IMAD.IADD R30, R25, 0x1, R11 ;  /* 0x00000001191e7824 */ /* 0x000fe400078e020b */
[----:B------:R-:W-:Y:S01]  /*1ee50*/  IMAD.MOV.U32 R25, RZ, RZ, R97 ;  /* 0x000000ffff197224 */ /* 0x000fe200078e0061 */
[----:B------:R-:W-:Y:S01]  /*1ee60*/  @P1 SHF.R.U32.HI R25, RZ, R31, R24 ;  /* 0x0000001fff191219 */ /* 0x000fe20000011618 */
[-C--:B------:R-:W-:Y:S02]  /*1ee70*/  IMAD R27, R15, R9.reuse, RZ ;  /* 0x000000090f1b7224 */ /* 0x080fe400078e02ff */
[----:B------:R-:W-:Y:S01]  /*1ee80*/  IMAD.WIDE.U32 R14, R14, R9, RZ ;  /* 0x000000090e0e7225 */ /* 0x000fe200078e00ff */
[----:B------:R-:W-:-:S03]  /*1ee90*/  SHF.R.S32.HI R11, RZ, 0x1f, R12 ;  /* 0x0000001fff0b7819 */ /* 0x000fc6000001140c */
[----:B------:R-:W-:Y:S01]  /*1eea0*/  IMAD.MOV R9, RZ, RZ, -R25 ;  /* 0x000000ffff097224 */ /* 0x000fe200078e0a19 */
[----:B------:R-:W-:Y:S01]  /*1eeb0*/  IADD3.X R24, R29, R30, R11, P0, P3 ;  /* 0x0000001e1d187210 */ /* 0x000fe200007e640b */
[----:B------:R-:W-:Y:S02]  /*1eec0*/  IMAD.IADD R27, R15, 0x1, R27 ;  /* 0x000000010f1b7824 */ /* 0x000fe400078e021b */
[----:B------:R-:W-:Y:S01]  /*1eed0*/  IMAD R9, R8, R9, R97 ;  /* 0x0000000908097224 */ /* 0x000fe200078e0261 */
[----:B------:R-:W-:Y:S02]  /*1eee0*/  IADD3 R14, P0, P3, R25, R26, R14 ;  /* 0x0000001a190e7210 */ /* 0x000fe40007b1e00e */
[----:B------:R-:W-:Y:S01]  /*1eef0*/  SHF.R.S32.HI R15, RZ, 0x1f, R25 ;  /* 0x0000001fff0f7819 */ /* 0x000fe20000011419 */
[----:B------:R-:W-:Y:S01]  /*1ef00*/  IMAD R7, R7, R9, RZ ;  /* 0x0000000907077224 */ /* 0x000fe200078e02ff */
[----:B------:R-:W-:Y:S02]  /*1ef10*/  SHF.R.S32.HI R25, RZ, 0x1f, R9 ;  /* 0x0000001fff197819 */ /* 0x000fe40000011409 */
[----:B------:R-:W-:-:S03]  /*1ef20*/  IADD3.X R15, R15, R24, R27, P0, P3 ;  /* 0x000000180f0f7210 */ /* 0x000fc600007e641b */
[C---:B------:R-:W-:Y:S02]  /*1ef30*/  IMAD R25, R6.reuse, R25, R7 ;  /* 0x0000001906197224 */ /* 0x040fe400078e0207 */
[----:B------:R-:W-:-:S05]  /*1ef40*/  IMAD.WIDE.U32 R6, R6, R9, R14 ;  /* 0x0000000906067225 */ /* 0x000fca00078e000e */
[----:B------:R-:W-:Y:S02]  /*1ef50*/  IADD3 R7, R7, R25, RZ ;  /* 0x0000001907077210 */ /* 0x000fe40007ffe0ff */
[----:B-1----:R-:W-:-:S04]  /*1ef60*/  LEA R24, P0, R6, R4, 0x2 ;  /* 0x0000000406187211 */ /* 0x002fc800078010ff */
[----:B------:R-:W-:Y:S01]  /*1ef70*/  LEA.HI.X R7, R6, R5, R7, 0x2, P0 ;  /* 0x0000000506077211 */ /* 0x000fe200000f1407 */
[----:B------:R-:W-:Y:S01]  /*1ef80*/  SHFL.IDX PT, R4, R24, RZ, 0x1c1f ;  /* 0x001c1fff18047589 */ /* 0x000fe200000e0000 */
[----:B------:R-:W-:-:S03]  /*1ef90*/  IMAD R26, R99, 0x80, R101 ;  /* 0x00000080631a7824 */ /* 0x000fc600078e0265 */
[----:B------:R-:W0:Y:S04]  /*1efa0*/  SHFL.IDX PT, R5, R7, RZ, 0x1c1f ;  /* 0x001c1fff07057589 */ /* 0x000e2800000e0000 */
[----:B------:R-:W-:Y:S04]  /*1efb0*/  SHFL.IDX PT, R14, R24, 0x1, 0x1c1f ;  /* 0x003c1f00180e7f89 */ /* 0x000fe800000e0000 */
[----:B------:R-:W1:Y:S01]  /*1efc0*/  SHFL.IDX PT, R15, R7, 0x1, 0x1c1f ;  /* 0x003c1f00070f7f89 */ /* 0x000e6200000e0000 */
[----:B------:R-:W-:Y:S01]  /*1efd0*/  IMAD R9, R13, R8, RZ ;  /* 0x000000080d097224 */ /* 0x000fe200078e02ff */
[----:B------:R-:W-:-:S02]  /*1efe0*/  LOP3.LUT P0, RZ, R100, 0x3, RZ, 0xc0, !PT ;  /* 0x0000000364ff7812 */ /* 0x000fc4000780c0ff */
[C---:B------:R-:W-:Y:S02]  /*1eff0*/  IADD3 R6, R26.reuse, 0x8, RZ ;  /* 0x000000081a067810 */ /* 0x040fe40007ffe0ff */
[-C--:B------:R-:W-:Y:S02]  /*1f000*/  ISETP.GE.OR P3, PT, R26, R9.reuse, P0 ;  /* 0x000000091a00720c */ /* 0x080fe40000766670 */
[----:B------:R-:W-:-:S11]  /*1f010*/  ISETP.GE.OR P0, PT, R6, R9, P0 ;  /* 0x000000090600720c */ /* 0x000fd60000706670 */
[----:B0-----:R0:W-:Y:S04]  /*1f020*/  @!P3 ST.E desc[UR6][R4.64], R3 ;  /* 0x000000030400b985 */ /* 0x0011e8000c101906 */
[----:B-1----:R0:W-:Y:S01]  /*1f030*/  @!P0 ST.E desc[UR6][R14.64], R0 ;  /* 0x000000000e008985 */ /* 0x0021e2000c101906 */
[----:B------:R-:W-:Y:S05]  /*1f040*/  @P2 BRA `(.L_x_6865) ;  /* 0x0000000800d42947 */ /* 0x000fea0003800000 */
[----:B------:R-:W-:Y:S01]  /*1f050*/  IMAD.SHL.U32 R100, R22, 0x40, RZ ;  /* 0x0000004016647824 */ /* 0x000fe200078e00ff */
[----:B------:R-:W-:Y:S01]  /*1f060*/  ULDC.64 UR4, c[0x0][0x208] ;  /* 0x0000820000047ab9 */ /* 0x000fe20000000a00 */
[----:B------:R-:W1:Y:S02]  /*1f070*/  @P1 LDC R21, c[0x0][0xbf0] ;  /* 0x0002fc00ff151b82 */ /* 0x000e640000000800 */
[----:B0-----:R-:W-:Y:S02]  /*1f080*/  IMAD.IADD R3, R16, 0x1, R100 ;  /* 0x0000000110037824 */ /* 0x001fe400078e0264 */
[----:B------:R-:W0:Y:S02]  /*1f090*/  S2R R100, SR_TID.X ;  /* 0x0000000000647919 */ /* 0x000e240000002100 */
[----:B------:R-:W-:-:S03]  /*1f0a0*/  IMAD.WIDE R94, R3, 0x2, R94 ;  /* 0x00000002035e7825 */ /* 0x000fc600078e025e */
[C---:B------:R-:W-:Y:S02]  /*1f0b0*/  IADD3 R25, P5, R94.reuse, 0x1000, RZ ;  /* 0x000010005e197810 */ /* 0x040fe40007fbe0ff */
[----:B------:R-:W-:Y:S02]  /*1f0c0*/  IADD3 R29, P0, R94, 0x2000, RZ ;  /* 0x000020005e1d7810 */ /* 0x000fe40007f1e0ff */
[----:B------:R-:W-:Y:S02]  /*1f0d0*/  LOP3.LUT R24, R25, 0x380, RZ, 0xc0, !PT ;  /* 0x0000038019187812 */ /* 0x000fe400078ec0ff */
[----:B------:R-:W-:Y:S02]  /*1f0e0*/  LOP3.LUT R28, R29, 0x380, RZ, 0xc0, !PT ;  /* 0x000003801d1c7812 */ /* 0x000fe400078ec0ff */
[----:B------:R-:W-:Y:S02]  /*1f0f0*/  SHF.R.U64 R24, R24, 0x3, RZ ;  /* 0x0000000318187819 */ /* 0x000fe400000012ff */
[----:B------:R-:W-:-:S02]  /*1f100*/  SHF.R.U64 R28, R28, 0x3, RZ ;  /* 0x000000031c1c7819 */ /* 0x000fc400000012ff */
[----:B------:R-:W-:Y:S01]  /*1f110*/  LOP3.LUT R24, R24, R25, RZ, 0x3c, !PT ;  /* 0x0000001918187212 */ /* 0x000fe200078e3cff */
[----:B------:R-:W-:Y:S01]  /*1f120*/  IMAD.X R25, RZ, RZ, R95, P5 ;  /* 0x000000ffff197224 */ /* 0x000fe200028e065f */
[----:B------:R-:W-:Y:S02]  /*1f130*/  LOP3.LUT R28, R28, R29, RZ, 0x3c, !PT ;  /* 0x0000001d1c1c7212 */ /* 0x000fe400078e3cff */
[C---:B------:R-:W-:Y:S02]  /*1f140*/  IADD3 R33, P2, R94.reuse, 0x3000, RZ ;  /* 0x000030005e217810 */ /* 0x040fe40007f5e0ff */
[C---:B------:R-:W-:Y:S01]  /*1f150*/  IADD3 R37, P3, R94.reuse, 0x4000, RZ ;  /* 0x000040005e257810 */ /* 0x040fe20007f7e0ff */
[----:B------:R-:W5:Y:S01]  /*1f160*/  LD.E.128 R24, desc[UR4][R24.64] ;  /* 0x0000000418187980 */ /* 0x000f62000c101d00 */
[C---:B------:R-:W-:Y:S02]  /*1f170*/  IADD3 R41, P4, R94.reuse, 0x5000, RZ ;  /* 0x000050005e297810 */ /* 0x040fe40007f9e0ff */
[----:B------:R-:W-:-:S02]  /*1f180*/  IADD3 R45, P5, R94, 0x6000, RZ ;  /* 0x000060005e2d7810 */ /* 0x000fc40007fbe0ff */
[----:B------:R-:W-:Y:S02]  /*1f190*/  IADD3.X R29, RZ, R95, RZ, P0, !PT ;  /* 0x0000005fff1d7210 */ /* 0x000fe400007fe4ff */
[----:B------:R-:W-:Y:S02]  /*1f1a0*/  IADD3 R3, P0, R94, 0x7000, RZ ;  /* 0x000070005e037810 */ /* 0x000fe40007f1e0ff */
[----:B------:R-:W-:Y:S02]  /*1f1b0*/  LOP3.LUT R32, R33, 0x380, RZ, 0xc0, !PT ;  /* 0x0000038021207812 */ /* 0x000fe400078ec0ff */
[----:B------:R-:W-:Y:S01]  /*1f1c0*/  LOP3.LUT R36, R37, 0x380, RZ, 0xc0, !PT ;  /* 0x0000038025247812 */ /* 0x000fe200078ec0ff */
[----:B0-----:R-:W-:Y:S01]  /*1f1d0*/  VIADD R100, R100, 0xffffff80 ;  /* 0xffffff8064647836 */ /* 0x001fe20000000000 */
[----:B------:R-:W-:Y:S01]  /*1f1e0*/  LOP3.LUT R40, R41, 0x380, RZ, 0xc0, !PT ;  /* 0x0000038029287812 */ /* 0x000fe200078ec0ff */
[----:B------:R-:W-:Y:S01]  /*1f1f0*/  IMAD.X R49, RZ, RZ, R95, P0 ;  /* 0x000000ffff317224 */ /* 0x000fe200000e065f */
[----:B------:R-:W-:Y:S01]  /*1f200*/  LOP3.LUT R44, R45, 0x380, RZ, 0xc0, !PT ;  /* 0x000003802d2c7812 */ /* 0x000fe200078ec0ff */
[----:B------:R-:W5:Y:S01]  /*1f210*/  LD.E.128 R28, desc[UR4][R28.64] ;  /* 0x000000041c1c7980 */ /* 0x000f62000c101d00 */
[----:B------:R-:W-:-:S02]  /*1f220*/  LOP3.LUT R0, R3, 0x380, RZ, 0xc0, !PT ;  /* 0x0000038003007812 */ /* 0x000fc400078ec0ff */
[----:B------:R-:W-:Y:S02]  /*1f230*/  LOP3.LUT R5, R94, 0x380, RZ, 0xc0, !PT ;  /* 0x000003805e057812 */ /* 0x000fe400078ec0ff */
[----:B------:R-:W-:Y:S02]  /*1f240*/  SHF.R.U64 R32, R32, 0x3, RZ ;  /* 0x0000000320207819 */ /* 0x000fe400000012ff */
[----:B------:R-:W-:Y:S02]  /*1f250*/  SHF.R.U64 R36, R36, 0x3, RZ ;  /* 0x0000000324247819 */ /* 0x000fe400000012ff */
[----:B------:R-:W-:Y:S02]  /*1f260*/  SHF.R.U64 R40, R40, 0x3, RZ ;  /* 0x0000000328287819 */ /* 0x000fe400000012ff */
[----:B------:R-:W-:Y:S02]  /*1f270*/  SHF.R.U64 R44, R44, 0x3, RZ ;  /* 0x000000032c2c7819 */ /* 0x000fe400000012ff */
[----:B------:R-:W-:-:S02]  /*1f280*/  SHF.R.U64 R0, R0, 0x3, RZ ;  /* 0x0000000300007819 */ /* 0x000fc400000012ff */
[----:B------:R-:W-:Y:S02]  /*1f290*/  SHF.R.U64 R5, R5, 0x3, RZ ;  /* 0x0000000305057819 */ /* 0x000fe400000012ff */
        /* <DEDUP_REMOVED lines=9> */
[----:B------:R-:W-:Y:S01]  /*1f330*/  LOP3.LUT R48, R0, R3, RZ, 0x3c, !PT ;  /* 0x0000000300307212 */ /* 0x000fe200078e3cff */
[----:B------:R-:W5:Y:S01]  /*1f340*/  LD.E.128 R36, desc[UR4][R36.64] ;  /* 0x0000000424247980 */ /* 0x000f62000c101d00 */
[----:B------:R-:W-:Y:S01]  /*1f350*/  LOP3.LUT R94, R5, R94, RZ, 0x3c, !PT ;  /* 0x0000005e055e7212 */ /* 0x000fe200078e3cff */
[----:B------:R-:W0:Y:S01]  /*1f360*/  @P1 LDC R3, c[0x0][0xbec] ;  /* 0x0002fb00ff031b82 */ /* 0x000e220000000800 */
[----:B------:R-:W-:Y:S01]  /*1f370*/  SHF.R.S32.HI R14, RZ, 0x1f, R100 ;  /* 0x0000001fff0e7819 */ /* 0x000fe20000011464 */
[----:B------:R-:W5:Y:S03]  /*1f380*/  LD.E.128 R40, desc[UR4][R40.64] ;  /* 0x0000000428287980 */ /* 0x000f66000c101d00 */
[----:B------:R-:W-:Y:S01]  /*1f390*/  LEA.HI R14, R14, R100, RZ, 0x3 ;  /* 0x000000640e0e7211 */ /* 0x000fe200078f18ff */
[----:B------:R2:W5:Y:S04]  /*1f3a0*/  LD.E.128 R4, desc[UR4][R94.64] ;  /* 0x000000045e047980 */ /* 0x000568000c101d00 */
[----:B------:R-:W5:Y:S04]  /*1f3b0*/  LD.E.128 R44, desc[UR4][R44.64] ;  /* 0x000000042c2c7980 */ /* 0x000f68000c101d00 */
[----:B------:R-:W5:Y:S01]  /*1f3c0*/  LD.E.128 R48, desc[UR4][R48.64] ;  /* 0x0000000430307980 */ /* 0x000f62000c101d00 */
[----:B------:R-:W-:Y:S01]  /*1f3d0*/  ULDC.64 UR4, c[0x0][0xaa0] ;  /* 0x0002a80000047ab9 */ /* 0x000fe20000000a00 */
[----:B------:R-:W-:Y:S01]  /*1f3e0*/  LOP3.LUT R14, R14, 0xfffffff8, RZ, 0xc0, !PT ;  /* 0xfffffff80e0e7812 */ /* 0x000fe200078ec0ff */
[----:B------:R-:W-:Y:S01]  /*1f3f0*/  IMAD R11, R11, UR4, RZ ;  /* 0x000000040b0b7c24 */ /* 0x000fe2000f8e02ff */
[----:B------:R-:W-:Y:S01]  /*1f400*/  @!PT LDS RZ, [RZ] ;  /* 0x00000000fffff984 */ /* 0x000fe20000000800 */
[----:B------:R-:W-:Y:S01]  /*1f410*/  @!PT LDS RZ, [RZ] ;  /* 0x00000000fffff984 */ /* 0x000fe20000000800 */
[----:B------:R-:W-:Y:S01]  /*1f420*/  @!PT LDS RZ, [RZ] ;  /* 0x00000000fffff984 */ /* 0x000fe20000000800 */
[----:B------:R-:W-:Y:S01]  /*1f430*/  @!PT LDS RZ, [RZ] ;  /* 0x00000000fffff984 */ /* 0x000fe20000000800 */
[----:B------:R3:W-:Y:S06]  /*1f440*/  MEMBAR.ALL.CTA ;  /* 0x0000000000007992 */ /* 0x0007ec0000008000 */
[----:B---3--:R-:W3:Y:S01]  /*1f450*/  FENCE.VIEW.ASYNC.S ;  /* 0x00000000000073c6 */ /* 0x008ee20000000000 */
[----:B------:R-:W-:-:S02]  /*1f460*/  IMAD R11, R12, UR5, R11 ;  /* 0x000000050c0b7c24 */ /* 0x000fc4000f8e020b */
[----:B------:R-:W-:Y:S01]  /*1f470*/  IMAD.WIDE.U32 R12, R12, UR4, RZ ;  /* 0x000000040c0c7c25 */ /* 0x000fe2000f8e00ff */
[----:B------:R-:W-:-:S03]  /*1f480*/  ULDC.64 UR4, c[0x0][0xae8] ;  /* 0x0002ba0000047ab9 */ /* 0x000fc60000000a00 */
[----:B------:R-:W-:Y:S01]  /*1f490*/  IMAD.IADD R14, R100, 0x1, -R14 ;  /* 0x00000001640e7824 */ /* 0x000fe200078e0a0e */
[----:B------:R-:W-:-:S03]  /*1f4a0*/  IADD3 R13, R13, R11, RZ ;  /* 0x0000000b0d0d7210 */ /* 0x000fc60007ffe0ff */
[----:B------:R-:W-:Y:S02]  /*1f4b0*/  IMAD R0, R14, 0x20, R22 ;  /* 0x000000200e007824 */ /* 0x000fe400078e0216 */
[----:B------:R-:W-:Y:S01]  /*1f4c0*/  IMAD.WIDE.U32 R12, R98, UR4, R12 ;  /* 0x00000004620c7c25 */ /* 0x000fe2000f8e000c */
[----:B------:R-:W-:-:S03]  /*1f4d0*/  SHF.R.S32.HI R11, RZ, 0x1f, R10 ;  /* 0x0000001fff0b7819 */ /* 0x000fc6000001140a */
[----:B------:R-:W-:Y:S02]  /*1f4e0*/  IMAD R14, R99, 0x80, R0 ;  /* 0x00000080630e7824 */ /* 0x000fe400078e0200 */
[----:B------:R-:W-:Y:S01]  /*1f4f0*/  IMAD R13, R98, UR5, R13 ;  /* 0x00000005620d7c24 */ /* 0x000fe2000f8e020d */
[----:B------:R-:W-:Y:S01]  /*1f500*/  ULDC.64 UR4, c[0x0][0xaf0] ;  /* 0x0002bc0000047ab9 */ /* 0x000fe20000000a00 */
[----:B0-----:R-:W-:-:S04]  /*1f510*/  @P1 IMAD.HI.U32 R0, R14, R3, RZ ;  /* 0x000000030e001227 */ /* 0x001fc800078e00ff */
[----:B------:R-:W-:Y:S02]  /*1f520*/  IMAD R11, R11, UR4, RZ ;  /* 0x000000040b0b7c24 */ /* 0x000fe4000f8e02ff */
[----:B------:R-:W-:Y:S01]  /*1f530*/  IMAD.MOV.U32 R3, RZ, RZ, R14 ;  /* 0x000000ffff037224 */ /* 0x000fe200078e000e */
[----:B-1----:R-:W-:Y:S01]  /*1f540*/  @P1 SHF.R.U32.HI R3, RZ, R21, R0 ;  /* 0x00000015ff031219 */ /* 0x002fe20000011600 */
[C---:B------:R-:W-:Y:S02]  /*1f550*/  IMAD R15, R10.reuse, UR5, R11 ;  /* 0x000000050a0f7c24 */ /* 0x040fe4000f8e020b */
[----:B------:R-:W-:Y:S01]  /*1f560*/  IMAD.WIDE.U32 R10, R10, UR4, R12 ;  /* 0x000000040a0a7c25 */ /* 0x000fe2000f8e000c */
[--C-:B------:R-:W-:Y:S01]  /*1f570*/  SHF.R.S32.HI R0, RZ, 0x1f, R3.reuse ;  /* 0x0000001fff007819 */ /* 0x100fe20000011403 */
[----:B------:R-:W-:Y:S02]  /*1f580*/  ULDC.64 UR4, c[0x0][0xae0] ;  /* 0x0002b80000047ab9 */ /* 0x000fe40000000a00 */
[----:B------:R-:W-:Y:S01]  /*1f590*/  IMAD.MOV R13, RZ, RZ, -R3 ;  /* 0x000000ffff0d7224 */ /* 0x000fe200078e0a03 */
[----:B------:R-:W-:Y:S01]  /*1f5a0*/  IADD3 R11, R11, R15, RZ ;  /* 0x0000000f0b0b7210 */ /* 0x000fe20007ffe0ff */
[----:B------:R-:W-:-:S02]  /*1f5b0*/  IMAD R12, R0, UR4, RZ ;  /* 0x00000004000c7c24 */ /* 0x000fc4000f8e02ff */
[----:B------:R-:W-:Y:S02]  /*1f5c0*/  VIADD R0, R2, 0x34820 ;  /* 0x0003482002007836 */ /* 0x000fe40000000000 */
[----:B------:R-:W-:Y:S02]  /*1f5d0*/  IMAD R13, R8, R13, R14 ;  /* 0x0000000d080d7224 */ /* 0x000fe400078e020e */
[C---:B------:R-:W-:Y:S01]  /*1f5e0*/  IMAD R15, R3.reuse, UR5, R12 ;  /* 0x00000005030f7c24 */ /* 0x040fe2000f8e020c */
[----:B------:R-:W-:Y:S01]  /*1f5f0*/  PRMT R0, RZ, 0x654, R0 ;  /* 0x00000654ff007816 */ /* 0x000fe20000000000 */
[----:B------:R-:W-:Y:S01]  /*1f600*/  IMAD.WIDE.U32 R10, R3, UR4, R10 ;  /* 0x00000004030a7c25 */ /* 0x000fe2000f8e000a */
[----:B------:R-:W-:Y:S01]  /*1f610*/  SHF.R.S32.HI R3, RZ, 0x1f, R13 ;  /* 0x0000001fff037819 */ /* 0x000fe2000001140d */
[----:B------:R-:W-:Y:S01]  /*1f620*/  ULDC.64 UR4, c[0x0][0xad8] ;  /* 0x0002b60000047ab9 */ /* 0x000fe20000000a00 */
[----:B---3--:R0:W-:Y:S01]  /*1f630*/  SYNCS.ARRIVE.TRANS64.RED.A1T0 RZ, [R0+URZ], RZ ;  /* 0x000000ff00ff79a7 */ /* 0x0081e2000810043f */
[----:B------:R-:W-:-:S02]  /*1f640*/  IMAD.IADD R11, R11, 0x1, R15 ;  /* 0x000000010b0b7824 */ /* 0x000fc400078e020f */
[----:B------:R-:W-:-:S04]  /*1f650*/  IMAD.WIDE.U32 R10, R13, UR4, R10 ;  /* 0x000000040d0a7c25 */ /* 0x000fc8000f8e000a */
[----:B0-----:R-:W-:-:S04]  /*1f660*/  IMAD R0, R3, UR4, RZ ;  /* 0x0000000403007c24 */ /* 0x001fc8000f8e02ff */
[----:B------:R-:W-:Y:S01]  /*1f670*/  IMAD R13, R13, UR5, R0 ;  /* 0x000000050d0d7c24 */ /* 0x000fe2000f8e0200 */
[----:B------:R-:W-:Y:S02]  /*1f680*/  ULDC.64 UR4, c[0x0][0xa80] ;  /* 0x0002a00000047ab9 */ /* 0x000fe40000000a00 */
[----:B------:R-:W-:Y:S02]  /*1f690*/  LEA R3, P0, R10, UR4, 0x1 ;  /* 0x000000040a037c11 */ /* 0x000fe4000f8008ff */
[----:B------:R-:W-:Y:S01]  /*1f6a0*/  IADD3 R11, R11, R13, RZ ;  /* 0x0000000d0b0b7210 */ /* 0x000fe20007ffe0ff */
[----:B------:R-:W-:-:S03]  /*1f6b0*/  UMOV UR4, 0xffffffff ;  /* 0xffffffff00047882 */ /* 0x000fc60000000000 */
[----:B------:R-:W-:Y:S01]  /*1f6c0*/  LEA.HI.X R8, R10, UR5, R11, 0x1, P0 ;  /* 0x000000050a087c11 */ /* 0x000fe200080f0c0b */
[----:B------:R-:W-:Y:S01]  /*1f6d0*/  IMAD R20, R99, 0x80, R22 ;  /* 0x0000008063147824 */ /* 0x000fe200078e0216 */
[----:B------:R-:W-:Y:S01]  /*1f6e0*/  SHF.R.S32.HI R21, RZ, 0x1f, R221 ;  /* 0x0000001fff157819 */ /* 0x000fe200000114dd */
[----:B--2---:R-:W-:Y:S06]  /*1f6f0*/  BRA.DIV UR4, `(.L_x_6866) ;  /* 0x000000a204ec7947 */ /* 0x004fec000b800000 */
[----:B------:R0:W1:Y:S04]  /*1f700*/  SHFL.IDX PT, R0, R8, RZ, 0x181f ;  /* 0x00181fff08007589 */ /* 0x00006800000e0000 */
[----:B------:R0:W2:Y:S02]  /*1f710*/  SHFL.IDX PT, R14, R3, RZ, 0x181f ;  /* 0x00181fff030e7589 */ /* 0x0000a400000e0000 */
.L_x_7077:
[----:B------:R-:W-:Y:S01]  /*1f720*/  ISETP.GE.AND P0, PT, R20, R9, PT ;  /* 0x000000091400720c */ /* 0x000fe20003f06270 */
[----:B------:R-:W-:-:S12]  /*1f730*/  BSSY B1, `(.L_x_6867) ;  /* 0x000000c000017945 */ /* 0x000fd80003800000 */
[----:B------:R-:W-:Y:S05]  /*1f740*/  @P0 BRA `(.L_x_6868) ;  /* 0x0000000000280947 */ /* 0x000fea0003800000 */
[----:B------:R-:W-:Y:S01]  /*1f750*/  ULDC UR4, c[0x0][0xac8] ;  /* 0x0002b20000047ab9 */ /* 0x000fe20000000800 */
[----:B------:R-:W-:Y:S01]  /*1f760*/  ULDC.64 UR6, c[0x0][0x208] ;  /* 0x0000820000067ab9 */ /* 0x000fe20000000a00 */
[----:B------:R-:W-:Y:S02]  /*1f770*/  ISETP.GE.AND P0, PT, R16, UR4, PT ;  /* 0x0000000410007c0c */ /* 0x000fe4000bf06270 */
[----:B------:R-:W-:-:S11]  /*1f780*/  ISETP.GE.AND P1, PT, R221, UR4, PT ;  /* 0x00000004dd007c0c */ /* 0x000fd6000bf26270 */
[CC--:B--2---:R-:W-:Y:S02]  /*1f790*/  @!P0 LEA R10, P2, R16.reuse, R14.reuse, 0x1 ;  /* 0x0000000e100a8211 */ /* 0x0c4fe400078408ff */
[C---:B------:R-:W-:Y:S02]  /*1f7a0*/  @!P1 LEA R14, P3, R221.reuse, R14, 0x1 ;  /* 0x0000000edd0e9211 */ /* 0x040fe400078608ff */
[-C--:B-1----:R-:W-:Y:S02]  /*1f7b0*/  @!P0 LEA.HI.X R11, R16, R0.reuse, R17, 0x1, P2 ;  /* 0x00000000100b8211 */ /* 0x082fe400010f0c11 */
[----:B------:R-:W-:-:S03]  /*1f7c0*/  @!P1 LEA.HI.X R15, R221, R0, R21, 0x1, P3 ;  /* 0x00000000dd0f9211 */ /* 0x000fc600018f0c15 */
[----:B-----5:R3:W-:Y:S04]  /*1f7d0*/  @!P0 ST.E.128 desc[UR6][R10.64], R4 ;  /* 0x000000040a008985 */ /* 0x0207e8000c101d06 */
[----:B------:R3:W-:Y:S02]  /*1f7e0*/  @!P1 ST.E.128 desc[UR6][R14.64], R36 ;  /* 0x000000240e009985 */ /* 0x0007e4000c101d06 */
.L_x_6868:
[----:B------:R-:W-:Y:S05]  /*1f7f0*/  BSYNC B1 ;  /* 0x0000000000017941 */ /* 0x000fea0003800000 */
.L_x_6867:
[----:B------:R-:W-:-:S03]  /*1f800*/  UMOV UR4, 0xffffffff ;  /* 0xffffffff00047882 */ /* 0x000fc60000000000 */
[----:B------:R-:W-:Y:S05]  /*1f810*/  BRA.DIV UR4, `(.L_x_6869) ;  /* 0x000000a204d87947 */ /* 0x000fea000b800000 */
[----:B-1----:R1:W4:Y:S04]  /*1f820*/  SHFL.IDX PT, R0, R8, 0x1, 0x181f ;  /* 0x00381f0008007f89 */ /* 0x00232800000e0000 */
[----:B--23--:R1:W2:Y:S02]  /*1f830*/  SHFL.IDX PT, R14, R3, 0x1, 0x181f ;  /* 0x00381f00030e7f89 */ /* 0x00c2a400000e0000 */
.L_x_7081:
[----:B-----5:R-:W-:Y:S01]  /*1f840*/  VIADD R4, R20, 0x20 ;  /* 0x0000002014047836 */ /* 0x020fe20000000000 */
[----:B------:R-:W-:Y:S04]  /*1f850*/  BSSY B1, `(.L_x_6870) ;  /* 0x000000d000017945 */ /* 0x000fe80003800000 */
[----:B------:R-:W-:-:S13]  /*1f860*/  ISETP.GE.AND P0, PT, R4, R9, PT ;  /* 0x000000090400720c */ /* 0x000fda0003f06270 */
[----:B------:R-:W-:Y:S05]  /*1f870*/  @P0 BRA `(.L_x_6871) ;  /* 0x0000000000280947 */ /* 0x000fea0003800000 */
[----:B------:R-:W-:Y:S01]  /*1f880*/  ULDC UR4, c[0x0][0xac8] ;  /* 0x0002b20000047ab9 */ /* 0x000fe20000000800 */
[----:B------:R-:W-:Y:S01]  /*1f890*/  ULDC.64 UR6, c[0x0][0x208] ;  /* 0x0000820000067ab9 */ /* 0x000fe20000000a00 */
[----:B------:R-:W-:Y:S02]  /*1f8a0*/  ISETP.GE.AND P2, PT, R16, UR4, PT ;  /* 0x0000000410007c0c */ /* 0x000fe4000bf46270 */
[----:B------:R-:W-:-:S11]  /*1f8b0*/  ISETP.GE.AND P3, PT, R221, UR4, PT ;  /* 0x00000004dd007c0c */ /* 0x000fd6000bf66270 */
[CC--:B--2---:R-:W-:Y:S02]  /*1f8c0*/  @!P2 LEA R4, P0, R16.reuse, R14.reuse, 0x1 ;  /* 0x0000000e1004a211 */ /* 0x0c4fe400078008ff */
[C---:B------:R-:W-:Y:S02]  /*1f8d0*/  @!P3 LEA R14, P1, R221.reuse, R14, 0x1 ;  /* 0x0000000edd0eb211 */ /* 0x040fe400078208ff */
[-C--:B----4-:R-:W-:Y:S02]  /*1f8e0*/  @!P2 LEA.HI.X R5, R16, R0.reuse, R17, 0x1, P0 ;  /* 0x000000001005a211 */ /* 0x090fe400000f0c11 */
[----:B------:R-:W-:-:S03]  /*1f8f0*/  @!P3 LEA.HI.X R15, R221, R0, R21, 0x1, P1 ;  /* 0x00000000dd0fb211 */ /* 0x000fc600008f0c15 */
[----:B------:R3:W-:Y:S04]  /*1f900*/  @!P2 ST.E.128 desc[UR6][R4.64], R24 ;  /* 0x000000180400a985 */ /* 0x0007e8000c101d06 */
[----:B------:R3:W-:Y:S02]  /*1f910*/  @!P3 ST.E.128 desc[UR6][R14.64], R40 ;  /* 0x000000280e00b985 */ /* 0x0007e4000c101d06 */
.L_x_6871:
[----:B------:R-:W-:Y:S05]  /*1f920*/  BSYNC B1 ;  /* 0x0000000000017941 */ /* 0x000fea0003800000 */
.L_x_6870:
[----:B------:R-:W-:-:S03]  /*1f930*/  UMOV UR4, 0xffffffff ;  /* 0xffffffff00047882 */ /* 0x000fc60000000000 */
[----:B------:R-:W-:Y:S05]  /*1f940*/  BRA.DIV UR4, `(.L_x_6872) ;  /* 0x000000a204d47947 */ /* 0x000fea000b800000 */
[----:B----4-:R4:W0:Y:S04]  /*1f950*/  SHFL.IDX PT, R0, R8, 0x2, 0x181f ;  /* 0x00581f0008007f89 */ /* 0x01082800000e0000 */
[----:B--23--:R4:W2:Y:S02]  /*1f960*/  SHFL.IDX PT, R14, R3, 0x2, 0x181f ;  /* 0x00581f00030e7f89 */ /* 0x00c8a400000e0000 */
.L_x_7085:
[----:B------:R-:W-:Y:S01]  /*1f970*/  VIADD R4, R20, 0x40 ;  /* 0x0000004014047836 */ /* 0x000fe20000000000 */
        /* <DEDUP_REMOVED lines=9> */
[-C--:B0-----:R-:W-:Y:S02]  /*1fa10*/  @!P2 LEA.HI.X R5, R16, R0.reuse, R17, 0x1, P0 ;  /* 0x000000001005a211 */ /* 0x081fe400000f0c11 */
[----:B------:R-:W-:-:S03]  /*1fa20*/  @!P3 LEA.HI.X R15, R221, R0, R21, 0x1, P1 ;  /* 0x00000000dd0fb211 */ /* 0x000fc600008f0c15 */
[----:B------:R3:W-:Y:S04]  /*1fa30*/  @!P2 ST.E.128 desc[UR6][R4.64], R28 ;  /* 0x0000001c0400a985 */ /* 0x0007e8000c101d06 */
[----:B------:R3:W-:Y:S02]  /*1fa40*/  @!P3 ST.E.128 desc[UR6][R14.64], R44 ;  /* 0x0000002c0e00b985 */ /* 0x0007e4000c101d06 */
.L_x_6874:
[----:B------:R-:W-:Y:S05]  /*1fa50*/  BSYNC B1 ;  /* 0x0000000000017941 */ /* 0x000fea0003800000 */
.L_x_6873:
[----:B------:R-:W-:-:S03]  /*1fa60*/  UMOV UR4, 0xffffffff ;  /* 0xffffffff00047882 */ /* 0x000fc60000000000 */
[----:B------:R-:W-:Y:S05]  /*1fa70*/  BRA.DIV UR4, `(.L_x_6875) ;  /* 0x000000a204d07947 */ /* 0x000fea000b800000 */
[----:B0-----:R0:W0:Y:S04]  /*1fa80*/  SHFL.IDX PT, R0, R8, 0x3, 0x181f ;  /* 0x00781f0008007f89 */ /* 0x00102800000e0000 */
[----:B--23--:R2:W3:Y:S02]  /*1fa90*/  SHFL.IDX PT, R14, R3, 0x3, 0x181f ;  /* 0x00781f00030e7f89 */ /* 0x00c4e400000e0000 */
.L_x_7089:
[----:B------:R-:W-:-:S04]  /*1faa0*/  IADD3 R4, R20, 0x60, RZ ;  /* 0x0000006014047810 */ /* 0x000fc80007ffe0ff */
[----:B------:R-:W-:-:S13]  /*1fab0*/  ISETP.GE.AND P0, PT, R4, R9, PT ;  /* 0x000000090400720c */ /* 0x000fda0003f06270 */
[----:B------:R-:W-:Y:S05]  /*1fac0*/  @P0 BRA `(.L_x_6876) ;  /* 0x0000001c000c0947 */ /* 0x000fea0003800000 */
[----:B------:R-:W-:Y:S01]  /*1fad0*/  ULDC UR4, c[0x0][0xac8] ;  /* 0x0002b20000047ab9 */ /* 0x000fe20000000800 */
[----:B------:R-:W-:Y:S01]  /*1fae0*/  ULDC.64 UR6, c[0x0][0x208] ;  /* 0x0000820000067ab9 */ /* 0x000fe20000000a00 */
[----:B------:R-:W-:-:S13]  /*1faf0*/  ISETP.GE.AND P1, PT, R16, UR4, PT ;  /* 0x0000000410007c0c */ /* 0x000fda000bf26270 */
[----:B---3--:R-:W-:-:S04]  /*1fb00*/  @!P1 LEA R4, P0, R16, R14, 0x1 ;  /* 0x0000000e10049211 */ /* 0x008fc800078008ff */
[----:B0-----:R-:W-:Y:S02]  /*1fb10*/  @!P1 LEA.HI.X R5, R16, R0, R17, 0x1, P0 ;  /* 0x0000000010059211 */ /* 0x001fe400000f0c11 */
[----:B------:R-:W-:-:S03]  /*1fb20*/  ISETP.GE.AND P0, PT, R221, UR4, PT ;  /* 0x00000004dd007c0c */ /* 0x000fc6000bf06270 */
[----:B------:R0:W-:Y:S10]  /*1fb30*/  @!P1 ST.E.128 desc[UR6][R4.64], R32 ;  /* 0x0000002004009985 */ /* 0x0001f4000c101d06 */
[----:B------:R-:W-:Y:S05]  /*1fb40*/  @P0 BRA `(.L_x_6876) ;  /* 0x0000001800ec0947 */ /* 0x000fea0003800000 */
[----:B------:R-:W-:Y:S01]  /*1fb50*/  LEA R14, P0, R221, R14, 0x1 ;  /* 0x0000000edd0e7211 */ /* 0x000fe200078008ff */
[----:B------:R-:W-:-:S03]  /*1fb60*/  ULDC.64 UR4, c[0x0][0x208] ;  /* 0x0000820000047ab9 */ /* 0x000fc60000000a00 */
[----:B------:R-:W-:-:S05]  /*1fb70*/  LEA.HI.X R15, R221, R0, R21, 0x1, P0 ;  /* 0x00000000dd0f7211 */ /* 0x000fca00000f0c15 */
[----:B------:R3:W-:Y:S01]  /*1fb80*/  ST.E.128 desc[UR4][R14.64], R48 ;  /* 0x000000300e007985 */ /* 0x0007e2000c101d04 */
[----:B------:R-:W-:Y:S05]  /*1fb90*/  BRA `(.L_x_6876) ;  /* 0x0000001800d87947 */ /* 0x000fea0003800000 */
.L_x_6865:
[----:B------:R-:W2:Y:S01]  /*1fba0*/  LDL R120, [R1+0x34] ;  /* 0x0000340001787983 */ /* 0x000ea20000100800 */
[----:B0-----:R-:W0:Y:S01]  /*1fbb0*/  @P1 LDC R0, c[0x0][0xbec] ;  /* 0x0002fb00ff001b82 */ /* 0x001e220000000800 */
[----:B------:R-:W-:Y:S01]  /*1fbc0*/  ULDC.64 UR4, c[0x0][0xb08] ;  /* 0x0002c20000047ab9 */ /* 0x000fe20000000a00 */
[----:B------:R-:W-:Y:S01]  /*1fbd0*/  SHF.R.S32.HI R3, RZ, 0x1f, R10 ;  /* 0x0000001fff037819 */ /* 0x000fe2000001140a */
[----:B------:R-:W-:Y:S01]  /*1fbe0*/  IMAD R11, R11, UR4, RZ ;  /* 0x000000040b0b7c24 */ /* 0x000fe2000f8e02ff */
[----:B------:R-:W-:Y:S01]  /*1fbf0*/  ULDC.64 UR6, c[0x0][0xb30] ;  /* 0x0002cc0000067ab9 */ /* 0x000fe20000000a00 */
[----:B------:R-:W-:-:S03]  /*1fc00*/  IMAD.WIDE.U32 R4, R12, UR4, RZ ;  /* 0x000000040c047c25 */ /* 0x000fc6000f8e00ff */
[----:B------:R-:W1:Y:S01]  /*1fc10*/  @P1 LDC R13, c[0x0][0xbf0] ;  /* 0x0002fc00ff0d1b82 */ /* 0x000e620000000800 */
[----:B------:R-:W-:Y:S01]  /*1fc20*/  IMAD R11, R12, UR5, R11 ;  /* 0x000000050c0b7c24 */ /* 0x000fe2000f8e020b */
[----:B------:R-:W-:-:S03]  /*1fc30*/  ULDC.64 UR4, c[0x0][0xb38] ;  /* 0x0002ce0000047ab9 */ /* 0x000fc60000000a00 */
[----:B------:R-:W-:Y:S02]  /*1fc40*/  IMAD.IADD R5, R5, 0x1, R11 ;  /* 0x0000000105057824 */ /* 0x000fe400078e020b */
[----:B------:R-:W-:-:S04]  /*1fc50*/  IMAD.WIDE.U32 R4, R98, UR4, R4 ;  /* 0x0000000462047c25 */ /* 0x000fc8000f8e0004 */
[----:B------:R-:W-:Y:S01]  /*1fc60*/  IMAD R5, R98, UR5, R5 ;  /* 0x0000000562057c24 */ /* 0x000fe2000f8e0205 */
[----:B------:R-:W-:Y:S02]  /*1fc70*/  ULDC.64 UR4, c[0x0][0xb40] ;  /* 0x0002d00000047ab9 */ /* 0x000fe40000000a00 */
[----:B------:R-:W-:Y:S02]  /*1fc80*/  IMAD R3, R3, UR4, RZ ;  /* 0x0000000403037c24 */ /* 0x000fe4000f8e02ff */
[----:B0-----:R-:W-:-:S04]  /*1fc90*/  @P1 IMAD.HI.U32 R0, R97, R0, RZ ;  /* 0x0000000061001227 */ /* 0x001fc800078e00ff */
[C---:B------:R-:W-:Y:S02]  /*1fca0*/  IMAD R7, R10.reuse, UR5, R3 ;  /* 0x000000050a077c24 */ /* 0x040fe4000f8e0203 */
[----:B------:R-:W-:Y:S01]  /*1fcb0*/  IMAD.WIDE.U32 R10, R10, UR4, R4 ;  /* 0x000000040a0a7c25 */ /* 0x000fe2000f8e0004 */
[----:B------:R-:W-:-:S03]  /*1fcc0*/  ULDC.64 UR4, c[0x0][0xb48] ;  /* 0x0002d20000047ab9 */ /* 0x000fc60000000a00 */
[----:B------:R-:W-:Y:S01]  /*1fcd0*/  IMAD.MOV.U32 R3, RZ, RZ, R97 ;  /* 0x000000ffff037224 */ /* 0x000fe200078e0061 */
[----:B-1----:R-:W-:Y:S01]  /*1fce0*/  @P1 SHF.R.U32.HI R3, RZ, R13, R0 ;  /* 0x0000000dff031219 */ /* 0x002fe20000011600 */
[----:B------:R-:W-:-:S03]  /*1fcf0*/  IMAD.IADD R11, R11, 0x1, R7 ;  /* 0x000000010b0b7824 */ /* 0x000fc600078e0207 */
[----:B------:R-:W-:Y:S02]  /*1fd00*/  IADD3 R7, -R3, RZ, RZ ;  /* 0x000000ff03077210 */ /* 0x000fe40007ffe1ff */
[----:B------:R-:W-:Y:S01]  /*1fd10*/  SHF.R.S32.HI R0, RZ, 0x1f, R3 ;  /* 0x0000001fff007819 */ /* 0x000fe20000011403 */
[----:B------:R-:W-:-:S04]  /*1fd20*/  IMAD.WIDE.U32 R4, R96, UR4, R10 ;  /* 0x0000000460047c25 */ /* 0x000fc8000f8e000a */
        /* <DEDUP_REMOVED lines=9> */
[----:B------:R-:W-:Y:S02]  /*1fdc0*/  VIADD R8, R2, 0x34820 ;  /* 0x0003482002087836 */ /* 0x000fe40000000000 */
[C---:B------:R-:W-:Y:S02]  /*1fdd0*/  IMAD R3, R7.reuse, UR5, R0 ;  /* 0x0000000507037c24 */ /* 0x040fe4000f8e0200 */
[----:B------:R-:W-:Y:S01]  /*1fde0*/  IMAD.WIDE.U32 R4, R7, UR4, R4 ;  /* 0x0000000407047c25 */ /* 0x000fe2000f8e0004 */
[----:B------:R-:W-:Y:S01]  /*1fdf0*/  ULDC.64 UR4, c[0x0][0xb00] ;  /* 0x0002c00000047ab9 */ /* 0x000fe20000000a00 */
[----:B------:R-:W-:-:S02]  /*1fe00*/  PRMT R8, RZ, 0x654, R8 ;  /* 0x00000654ff087816 */ /* 0x000fc40000000008 */
[----:B------:R-:W-:Y:S01]  /*1fe10*/  IMAD.IADD R3, R5, 0x1, R3 ;  /* 0x0000000105037824 */ /* 0x000fe200078e0203 */
[C---:B------:R-:W-:Y:S01]  /*1fe20*/  LEA R0, P0, R4.reuse, UR4, 0x2 ;  /* 0x0000000404007c11 */ /* 0x040fe2000f8010ff */
[----:B------:R-:W-:Y:S01]  /*1fe30*/  UMOV UR4, 0xffffffff ;  /* 0xffffffff00047882 */ /* 0x000fe20000000000 */
[----:B------:R0:W-:Y:S02]  /*1fe40*/  SYNCS.ARRIVE.TRANS64.RED.A1T0 RZ, [R8+URZ], RZ ;  /* 0x000000ff08ff79a7 */ /* 0x0001e4000810043f */
[----:B------:R-:W-:Y:S01]  /*1fe50*/  LEA.HI.X R4, R4, UR5, R3, 0x2, P0 ;  /* 0x0000000504047c11 */ /* 0x000fe200080f1403 */
[C---:B--2---:R-:W-:Y:S01]  /*1fe60*/  VIADD R94, R120.reuse, 0x28 ;  /* 0x00000028785e7836 */ /* 0x044fe20000000000 */
[C---:B------:R-:W-:Y:S01]  /*1fe70*/  IADD3 R30, R120.reuse, 0x20, RZ ;  /* 0x00000020781e7810 */ /* 0x040fe20007ffe0ff */
[C---:B------:R-:W-:Y:S01]  /*1fe80*/  VIADD R96, R120.reuse, 0x30 ;  /* 0x0000003078607836 */ /* 0x040fe20000000000 */
[C---:B------:R-:W-:Y:S01]  /*1fe90*/  IADD3 R100, R120.reuse, 0x40, RZ ;  /* 0x0000004078647810 */ /* 0x040fe20007ffe0ff */
[C---:B------:R-:W-:Y:S01]  /*1fea0*/  VIADD R98, R120.reuse, 0x38 ;  /* 0x0000003878627836 */ /* 0x040fe20000000000 */
[C---:B------:R-:W-:Y:S01]  /*1feb0*/  IADD3 R107, R120.reuse, 0x60, RZ ;  /* 0x00000060786b7810 */ /* 0x040fe20007ffe0ff */
[C---:B------:R-:W-:Y:S01]  /*1fec0*/  VIADD R102, R120.reuse, 0x48 ;  /* 0x0000004878667836 */ /* 0x040fe20000000000 */
[C---:B------:R-:W-:Y:S01]  /*1fed0*/  IADD3 R7, R120.reuse, 0x8, RZ ;  /* 0x0000000878077810 */ /* 0x040fe20007ffe0ff */
[----:B------:R-:W-:-:S02]  /*1fee0*/  VIADD R104, R120, 0x50 ;  /* 0x0000005078687836 */ /* 0x000fc40000000000 */
[C---:B------:R-:W-:Y:S02]  /*1fef0*/  VIADD R105, R120.reuse, 0x58 ;  /* 0x0000005878697836 */ /* 0x040fe40000000000 */
[C---:B------:R-:W-:Y:S02]  /*1ff00*/  VIADD R109, R120.reuse, 0x68 ;  /* 0x00000068786d7836 */ /* 0x040fe40000000000 */
[C---:B------:R-:W-:Y:S02]  /*1ff10*/  VIADD R111, R120.reuse, 0x70 ;  /* 0x00000070786f7836 */ /* 0x040fe40000000000 */
[C---:B------:R-:W-:Y:S02]  /*1ff20*/  VIADD R113, R120.reuse, 0x78 ;  /* 0x0000007878717836 */ /* 0x040fe40000000000 */
[C---:B------:R-:W-:Y:S02]  /*1ff30*/  VIADD R115, R120.reuse, 0x10 ;  /* 0x0000001078737836 */ /* 0x040fe40000000000 */
[----:B------:R-:W-:Y:S01]  /*1ff40*/  VIADD R117, R120, 0x18 ;  /* 0x0000001878757836 */ /* 0x000fe20000000000 */
        /* <DEDUP_REMOVED lines=11> */
[----:B0-----:R-:W-:Y:S02]  /*20000*/  SHF.R.S32.HI R8, RZ, 0x1f, R7 ;  /* 0x0000001fff087819 */ /* 0x001fe40000011407 */
[----:B------:R-:W-:-:S02]  /*20010*/  SHF.R.S32.HI R116, RZ, 0x1f, R115 ;  /* 0x0000001fff747819 */ /* 0x000fc40000011473 */
[----:B------:R-:W-:Y:S02]  /*20020*/  SHF.R.S32.HI R118, RZ, 0x1f, R117 ;  /* 0x0000001fff767819 */ /* 0x000fe40000011475 */
[----:B------:R-:W-:Y:S01]  /*20030*/  SHF.R.S32.HI R119, RZ, 0x1f, R104 ;  /* 0x0000001fff777819 */ /* 0x000fe20000011468 */
[----:B------:R-:W-:Y:S06]  /*20040*/  BRA.DIV UR4, `(.L_x_6877) ;  /* 0x0000009e04a47947 */ /* 0x000fec000b800000 */
[----:B------:R0:W1:Y:S04]  /*20050*/  SHFL.IDX PT, R3, R4, RZ, 0x1c1f ;  /* 0x001c1fff04037589 */ /* 0x00006800000e0000 */
[----:B------:R0:W2:Y:S02]  /*20060*/  SHFL.IDX PT, R14, R0, RZ, 0x1c1f ;  /* 0x001c1fff000e7589 */ /* 0x0000a400000e0000 */
.L_x_7092:
[----:B------:R-:W-:Y:S01]  /*20070*/  ISETP.GE.AND P0, PT, R26, R9, PT ;  /* 0x000000091a00720c */ /* 0x000fe20003f06270 */
[----:B------:R-:W-:-:S12]  /*20080*/  BSSY B1, `(.L_x_6878) ;  /* 0x0000044000017945 */ /* 0x000fd80003800000 */
[----:B------:R-:W-:Y:S05]  /*20090*/  @P0 BRA `(.L_x_6879) ;  /* 0x0000000400080947 */ /* 0x000fea0003800000 */
[----:B------:R-:W-:Y:S01]  /*200a0*/  ULDC UR4, c[0x0][0xac8] ;  /* 0x0002b20000047ab9 */ /* 0x000fe20000000800 */
[----:B------:R-:W-:Y:S01]  /*200b0*/  ULDC.64 UR6, c[0x0][0x208] ;  /* 0x0000820000067ab9 */ /* 0x000fe20000000a00 */
[----:B------:R-:W-:Y:S02]  /*200c0*/  ISETP.GE.AND P0, PT, R120, UR4, PT ;  /* 0x0000000478007c0c */ /* 0x000fe4000bf06270 */
[----:B------:R-:W-:Y:S02]  /*200d0*/  ISETP.GE.AND P2, PT, R7, UR4, PT ;  /* 0x0000000407007c0c */ /* 0x000fe4000bf46270 */
[----:B------:R-:W-:Y:S02]  /*200e0*/  ISETP.GE.AND P3, PT, R115, UR4, PT ;  /* 0x0000000473007c0c */ /* 0x000fe4000bf66270 */
[----:B------:R-:W-:-:S07]  /*200f0*/  ISETP.GE.AND P1, PT, R117, UR4, PT ;  /* 0x0000000475007c0c */ /* 0x000fce000bf26270 */
[----:B-1----:R-:W-:Y:S02]  /*20100*/  @!P0 IMAD.MOV.U32 R15, RZ, RZ, R3 ;  /* 0x000000ffff0f8224 */ /* 0x002fe400078e0003 */
[----:B--2---:R-:W-:Y:S01]  /*20110*/  @!P2 LEA R10, P4, R7, R14, 0x2 ;  /* 0x0000000e070aa211 */ /* 0x004fe200078810ff */
[----:B------:R-:W-:-:S03]  /*20120*/  @!P0 IMAD.WIDE R12, R120, 0x4, R14 ;  /* 0x00000004780c8825 */ /* 0x000fc600078e020e */
[-C--:B------:R-:W-:Y:S02]  /*20130*/  @!P2 LEA.HI.X R11, R7, R3.reuse, R8, 0x2, P4 ;  /* 0x00000003070ba211 */ /* 0x080fe400020f1408 */
[-C--:B------:R-:W-:Y:S01]  /*20140*/  @!P3 LEA R24, P4, R115, R14.reuse, 0x2 ;  /* 0x0000000e7318b211 */ /* 0x080fe200078810ff */
[----:B------:R1:W-:Y:S01]  /*20150*/  @!P0 ST.E.64 desc[UR6][R12.64], R20 ;  /* 0x000000140c008985 */ /* 0x0003e2000c101b06 */
[----:B------:R-:W-:Y:S02]  /*20160*/  ISETP.GE.AND P0, PT, R30, UR4, PT ;  /* 0x000000041e007c0c */ /* 0x000fe4000bf06270 */
[----:B------:R-:W-:Y:S01]  /*20170*/  @!P1 LEA R26, P5, R117, R14, 0x2 ;  /* 0x0000000e751a9211 */ /* 0x000fe200078a10ff */
[----:B------:R2:W-:Y:S01]  /*20180*/  @!P2 ST.E.64 desc[UR6][R10.64], R88 ;  /* 0x000000580a00a985 */ /* 0x0005e2000c101b06 */
[----:B------:R-:W-:Y:S02]  /*20190*/  ISETP.GE.AND P2, PT, R94, UR4, PT ;  /* 0x000000045e007c0c */ /* 0x000fe4000bf46270 */
[----:B------:R-:W-:-:S02]  /*201a0*/  @!P3 LEA.HI.X R25, R115, R3, R116, 0x2, P4 ;  /* 0x000000037319b211 */ /* 0x000fc400020f1474 */
[----:B------:R-:W-:Y:S02]  /*201b0*/  @!P1 LEA.HI.X R27, R117, R3, R118, 0x2, P5 ;  /* 0x00000003751b9211 */ /* 0x000fe400028f1476 */
[----:B------:R-:W-:Y:S01]  /*201c0*/  ISETP.GE.AND P4, PT, R96, UR4, PT ;  /* 0x0000000460007c0c */ /* 0x000fe2000bf86270 */
[----:B------:R3:W-:Y:S02]  /*201d0*/  @!P3 ST.E.64 desc[UR6][R24.64], R32 ;  /* 0x000000201800b985 */ /* 0x0007e4000c101b06 */
[-C--:B------:R-:W-:Y:S02]  /*201e0*/  @!P0 LEA R28, P3, R30, R14.reuse, 0x2 ;  /* 0x0000000e1e1c8211 */ /* 0x080fe400078610ff */
[----:B------:R4:W-:Y:S01]  /*201f0*/  @!P1 ST.E.64 desc[UR6][R26.64], R36 ;  /* 0x000000241a009985 */ /* 0x0009e2000c101b06 */
[----:B------:R-:W-:Y:S02]  /*20200*/  ISETP.GE.AND P1, PT, R98, UR4, PT ;  /* 0x0000000462007c0c */ /* 0x000fe4000bf26270 */
[----:B-1----:R-:W-:-:S02]  /*20210*/  @!P2 LEA R12, P5, R94, R14, 0x2 ;  /* 0x0000000e5e0ca211 */ /* 0x002fc400078a10ff */
[-C--:B------:R-:W-:Y:S02]  /*20220*/  @!P0 LEA.HI.X R29, R30, R3.reuse, R31, 0x2, P3 ;  /* 0x000000031e1d8211 */ /* 0x080fe400018f141f */
[----:B------:R-:W-:Y:S02]  /*20230*/  @!P2 LEA.HI.X R13, R94, R3, R95, 0x2, P5 ;  /* 0x000000035e0da211 */ /* 0x000fe400028f145f */
[----:B------:R-:W-:Y:S01]  /*20240*/  ISETP.GE.AND P3, PT, R100, UR4, PT ;  /* 0x0000000464007c0c */ /* 0x000fe2000bf66270 */
[----:B------:R-:W-:Y:S01]  /*20250*/  @!P0 ST.E.64 desc[UR6][R28.64], R40 ;  /* 0x000000281c008985 */ /* 0x000fe2000c101b06 */
[----:B--2---:R-:W-:-:S03]  /*20260*/  @!P4 LEA R10, P0, R96, R14, 0x2 ;  /* 0x0000000e600ac211 */ /* 0x004fc600078010ff */
[----:B------:R1:W-:Y:S01]  /*20270*/  @!P2 ST.E.64 desc[UR6][R12.64], R44 ;  /* 0x0000002c0c00a985 */ /* 0x0003e2000c101b06 */
[-C--:B------:R-:W-:Y:S02]  /*20280*/  @!P1 LEA R20, P5, R98, R14.reuse, 0x2 ;  /* 0x0000000e62149211 */ /* 0x080fe400078a10ff */
[----:B------:R-:W-:Y:S02]  /*20290*/  ISETP.GE.AND P2, PT, R102, UR4, PT ;  /* 0x0000000466007c0c */ /* 0x000fe4000bf46270 */
[-C--:B------:R-:W-:Y:S02]  /*202a0*/  @!P4 LEA.HI.X R11, R96, R3.reuse, R97, 0x2, P0 ;  /* 0x00000003600bc211 */ /* 0x080fe400000f1461 */
[----:B------:R-:W-:Y:S02]  /*202b0*/  ISETP.GE.AND P0, PT, R104, UR4, PT ;  /* 0x0000000468007c0c */ /* 0x000fe4000bf06270 */
[----:B------:R-:W-:Y:S01]  /*202c0*/  @!P1 LEA.HI.X R21, R98, R3, R99, 0x2, P5 ;  /* 0x0000000362159211 */ /* 0x000fe200028f1463 */
[----:B------:R2:W-:Y:S01]  /*202d0*/  @!P4 ST.E.64 desc[UR6][R10.64], R48 ;  /* 0x000000300a00c985 */ /* 0x0005e2000c101b06 */
[----:B---3--:R-:W-:-:S03]  /*202e0*/  @!P3 LEA R24, P5, R100, R14, 0x2 ;  /* 0x0000000e6418b211 */ /* 0x008fc600078a10ff */
[----:B------:R3:W-:Y:S01]  /*202f0*/  @!P1 ST.E.64 desc[UR6][R20.64], R52 ;  /* 0x0000003414009985 */ /* 0x0007e2000c101b06 */
[----:B------:R-:W-:Y:S02]  /*20300*/  ISETP.GE.AND P1, PT, R105, UR4, PT ;  /* 0x0000000469007c0c */ /* 0x000fe4000bf26270 */
[-C--:B------:R-:W-:Y:S02]  /*20310*/  @!P3 LEA.HI.X R25, R100, R3.reuse, R101, 0x2, P5 ;  /* 0x000000036419b211 */ /* 0x080fe400028f1465 */
[-C--:B----4-:R-:W-:Y:S02]  /*20320*/  @!P2 LEA R26, P4, R102, R14.reuse, 0x2 ;  /* 0x0000000e661aa211 */ /* 0x090fe400078810ff */
[----:B-1----:R-:W-:Y:S01]  /*20330*/  @!P0 LEA R12, P5, R104, R14, 0x2 ;  /* 0x0000000e680c8211 */ /* 0x002fe200078a10ff */
[----:B------:R1:W-:Y:S01]  /*20340*/  @!P3 ST.E.64 desc[UR6][R24.64], R56 ;  /* 0x000000381800b985 */ /* 0x0003e2000c101b06 */
[----:B------:R-:W-:Y:S02]  /*20350*/  @!P2 LEA.HI.X R27, R102, R3, R103, 0x2, P4 ;  /* 0x00000003661ba211 */ /* 0x000fe400020f1467 */
[----:B------:R-:W-:-:S02]  /*20360*/  ISETP.GE.AND P3, PT, R107, UR4, PT ;  /* 0x000000046b007c0c */ /* 0x000fc4000bf66270 */
[-C--:B------:R-:W-:Y:S01]  /*20370*/  @!P0 LEA.HI.X R13, R104, R3.reuse, R119, 0x2, P5 ;  /* 0x00000003680d8211 */ /* 0x080fe200028f1477 */
[----:B------:R4:W-:Y:S01]  /*20380*/  @!P2 ST.E.64 desc[UR6][R26.64], R60 ;  /* 0x0000003c1a00a985 */ /* 0x0009e2000c101b06 */
[----:B------:R-:W-:Y:S02]  /*20390*/  ISETP.GE.AND P4, PT, R109, UR4, PT ;  /* 0x000000046d007c0c */ /* 0x000fe4000bf86270 */
[----:B--2---:R-:W-:Y:S01]  /*203a0*/  @!P1 LEA R10, P5, R105, R14, 0x2 ;  /* 0x0000000e690a9211 */ /* 0x004fe200078a10ff */
[----:B------:R2:W-:Y:S01]  /*203b0*/  @!P0 ST.E.64 desc[UR6][R12.64], R64 ;  /* 0x000000400c008985 */ /* 0x0005e2000c101b06 */
[----:B------:R-:W-:Y:S02]  /*203c0*/  ISETP.GE.AND P2, PT, R111, UR4, PT ;  /* 0x000000046f007c0c */ /* 0x000fe4000bf46270 */
[----:B------:R-:W-:Y:S02]  /*203d0*/  ISETP.GE.AND P0, PT, R113, UR4, PT ;  /* 0x0000000471007c0c */ /* 0x000fe4000bf06270 */
[----:B------:R-:W-:-:S02]  /*203e0*/  @!P1 LEA.HI.X R11, R105, R3, R106, 0x2, P5 ;  /* 0x00000003690b9211 */ /* 0x000fc400028f146a */
[----:B---3--:R-:W-:-:S03]  /*203f0*/  @!P3 LEA R20, P5, R107, R14, 0x2 ;  /* 0x0000000e6b14b211 */ /* 0x008fc600078a10ff */
[----:B------:R2:W-:Y:S01]  /*20400*/  @!P1 ST.E.64 desc[UR6][R10.64], R68 ;  /* 0x000000440a009985 */ /* 0x0005e2000c101b06 */
[-C--:B-1----:R-:W-:Y:S02]  /*20410*/  @!P4 LEA R24, P1, R109, R14.reuse, 0x2 ;  /* 0x0000000e6d18c211 */ /* 0x082fe400078210ff */
[-C--:B------:R-:W-:Y:S02]  /*20420*/  @!P3 LEA.HI.X R21, R107, R3.reuse, R108, 0x2, P5 ;  /* 0x000000036b15b211 */ /* 0x080fe400028f146c */
[-C--:B----4-:R-:W-:Y:S02]  /*20430*/  @!P2 LEA R26, P5, R111, R14.reuse, 0x2 ;  /* 0x0000000e6f1aa211 */ /* 0x090fe400078a10ff */
[-C--:B------:R-:W-:Y:S01]  /*20440*/  @!P4 LEA.HI.X R25, R109, R3.reuse, R110, 0x2, P1 ;  /* 0x000000036d19c211 */ /* 0x080fe200008f146e */
[----:B------:R2:W-:Y:S01]  /*20450*/  @!P3 ST.E.64 desc[UR6][R20.64], R72 ;  /* 0x000000481400b985 */ /* 0x0005e2000c101b06 */
[----:B------:R-:W-:Y:S02]  /*20460*/  @!P0 LEA R14, P1, R113, R14, 0x2 ;  /* 0x0000000e710e8211 */ /* 0x000fe400078210ff */
[-C--:B------:R-:W-:Y:S01]  /*20470*/  @!P2 LEA.HI.X R27, R111, R3.reuse, R112, 0x2, P5 ;  /* 0x000000036f1ba211 */ /* 0x080fe200028f1470 */
[----:B------:R2:W-:Y:S01]  /*20480*/  @!P4 ST.E.64 desc[UR6][R24.64], R76 ;  /* 0x0000004c1800c985 */ /* 0x0005e2000c101b06 */
[----:B------:R-:W-:-:S03]  /*20490*/  @!P0 LEA.HI.X R15, R113, R3, R114, 0x2, P1 ;  /* 0x00000003710f8211 */ /* 0x000fc600008f1472 */
[----:B------:R2:W-:Y:S04]  /*204a0*/  @!P2 ST.E.64 desc[UR6][R26.64], R80 ;  /* 0x000000501a00a985 */ /* 0x0005e8000c101b06 */
[----:B------:R2:W-:Y:S02]  /*204b0*/  @!P0 ST.E.64 desc[UR6][R14.64], R84 ;  /* 0x000000540e008985 */ /* 0x0005e4000c101b06 */
.L_x_6879:
[----:B------:R-:W-:Y:S05]  /*204c0*/  BSYNC B1 ;  /* 0x0000000000017941 */ /* 0x000fea0003800000 */
.L_x_6878:
[----:B------:R-:W-:-:S03]  /*204d0*/  UMOV UR4, 0xffffffff ;  /* 0xffffffff00047882 */ /* 0x000fc60000000000 */
[----:B------:R-:W-:Y:S05]  /*204e0*/  BRA.DIV UR4, `(.L_x_6880) ;  /* 0x0000009a04b07947 */ /* 0x000fea000b800000 */
[----:B-1----:R1:W3:Y:S04]  /*204f0*/  SHFL.IDX PT, R3, R4, 0x1, 0x1c1f ;  /* 0x003c1f0004037f89 */ /* 0x0022e800000e0000 */
[----:B--2---:R1:W2:Y:S02]  /*20500*/  SHFL.IDX PT, R14, R0, 0x1, 0x1c1f ;  /* 0x003c1f00000e7f89 */ /* 0x0042a400000e0000 */
.L_x_7096:
[----:B------:R-:W-:-:S13]  /*20510*/  ISETP.GE.AND P0, PT, R6, R9, PT ;  /* 0x000000090600720c */ /* 0x000fda0003f06270 */
        /* <DEDUP_REMOVED lines=8> */
[----:B---3--:R-:W-:Y:S02]  /*205a0*/  @!P5 MOV R15, R3 ;  /* 0x00000003000fd202 */ /* 0x008fe40000000f00 */
[----:B--2---:R-:W-:Y:S01]  /*205b0*/  @!P0 LEA R6, P2, R7, R14, 0x2 ;  /* 0x0000000e07068211 */ /* 0x004fe200078410ff */
[----:B01----:R-:W-:-:S03]  /*205c0*/  @!P5 IMAD.WIDE R4, R120, 0x4, R14 ;  /* 0x000000047804d825 */ /* 0x003fc600078e020e */
[----:B------:R-:W-:Y:S02]  /*205d0*/  @!P0 LEA.HI.X R7, R7, R3, R8, 0x2, P2 ;  /* 0x0000000307078211 */ /* 0x000fe400010f1408 */
[----:B------:R-:W-:Y:S01]  /*205e0*/  ISETP.GE.AND P2, PT, R94, UR4, PT ;  /* 0x000000045e007c0c */ /* 0x000fe2000bf46270 */
[----:B------:R0:W-:Y:S01]  /*205f0*/  @!P5 ST.E.64 desc[UR6][R4.64], R90 ;  /* 0x0000005a0400d985 */ /* 0x0001e2000c101b06 */
[----:B------:R-:W-:-:S03]  /*20600*/  @!P1 LEA R8, P5, R115, R14, 0x2 ;  /* 0x0000000e73089211 */ /* 0x000fc600078a10ff */
[----:B------:R1:W-:Y:S01]  /*20610*/  @!P0 ST.E.64 desc[UR6][R6.64], R92 ;  /* 0x0000005c06008985 */ /* 0x0003e2000c101b06 */
[-C--:B------:R-:W-:Y:S02]  /*20620*/  @!P3 LEA R10, P0, R117, R14.reuse, 0x2 ;  /* 0x0000000e750ab211 */ /* 0x080fe400078010ff */
[-C--:B------:R-:W-:Y:S02]  /*20630*/  @!P1 LEA.HI.X R9, R115, R3.reuse, R116, 0x2, P5 ;  /* 0x0000000373099211 */ /* 0x080fe400028f1474 */
[-C--:B------:R-:W-:Y:S02]  /*20640*/  @!P3 LEA.HI.X R11, R117, R3.reuse, R118, 0x2, P0 ;  /* 0x00000003750bb211 */ /* 0x080fe400000f1476 */
[----:B------:R-:W-:Y:S01]  /*20650*/  ISETP.GE.AND P0, PT, R96, UR4, PT ;  /* 0x0000000460007c0c */ /* 0x000fe2000bf06270 */
[----:B------:R2:W-:Y:S01]  /*20660*/  @!P1 ST.E.64 desc[UR6][R8.64], R34 ;  /* 0x0000002208009985 */ /* 0x0005e2000c101b06 */
[----:B------:R-:W-:Y:S02]  /*20670*/  @!P4 LEA R12, P5, R30, R14, 0x2 ;  /* 0x0000000e1e0cc211 */ /* 0x000fe400078a10ff */
[----:B------:R-:W-:Y:S01]  /*20680*/  ISETP.GE.AND P1, PT, R98, UR4, PT ;  /* 0x0000000462007c0c */ /* 0x000fe2000bf26270 */
[----:B------:R3:W-:Y:S01]  /*20690*/  @!P3 ST.E.64 desc[UR6][R10.64], R38 ;  /* 0x000000260a00b985 */ /* 0x0007e2000c101b06 */
[----:B------:R-:W-:-:S02]  /*206a0*/  @!P4 LEA.HI.X R13, R30, R3, R31, 0x2, P5 ;  /* 0x000000031e0dc211 */ /* 0x000fc400028f141f */
[-C--:B0-----:R-:W-:Y:S02]  /*206b0*/  @!P2 LEA R4, P5, R94, R14.reuse, 0x2 ;  /* 0x0000000e5e04a211 */ /* 0x081fe400078a10ff */
[----:B------:R-:W-:Y:S01]  /*206c0*/  ISETP.GE.AND P3, PT, R100, UR4, PT ;  /* 0x0000000464007c0c */ /* 0x000fe2000bf66270 */
[----:B------:R0:W-:Y:S01]  /*206d0*/  @!P4 ST.E.64 desc[UR6][R12.64], R42 ;  /* 0x0000002a0c00c985 */ /* 0x0001e2000c101b06 */
[-C--:B------:R-:W-:Y:S02]  /*206e0*/  @!P2 LEA.HI.X R5, R94, R3.reuse, R95, 0x2, P5 ;  /* 0x000000035e05a211 */ /* 0x080fe400028f145f */
[----:B-1----:R-:W-:Y:S02]  /*206f0*/  @!P0 LEA R6, P5, R96, R14, 0x2 ;  /* 0x0000000e60068211 */ /* 0x002fe400078a10ff */
[----:B------:R-:W-:Y:S01]  /*20700*/  ISETP.GE.AND P4, PT, R102, UR4, PT ;  /* 0x0000000466007c0c */ /* 0x000fe2000bf86270 */
[----:B------:R1:W-:Y:S01]  /*20710*/  @!P2 ST.E.64 desc[UR6][R4.64], R46 ;  /* 0x0000002e0400a985 */ /* 0x0003e2000c101b06 */
[----:B------:R-:W-:-:S02]  /*20720*/  @!P0 LEA.HI.X R7, R96, R3, R97, 0x2, P5 ;  /* 0x0000000360078211 */ /* 0x000fc400028f1461 */
[-C--:B------:R-:W-:Y:S02]  /*20730*/  @!P1 LEA R20, P5, R98, R14.reuse, 0x2 ;  /* 0x0000000e62149211 */ /* 0x080fe400078a10ff */
[----:B------:R-:W-:Y:S01]  /*20740*/  ISETP.GE.AND P2, PT, R104, UR4, PT ;  /* 0x0000000468007c0c */ /* 0x000fe2000bf46270 */
[----:B------:R4:W-:Y:S01]  /*20750*/  @!P0 ST.E.64 desc[UR6][R6.64], R50 ;  /* 0x0000003206008985 */ /* 0x0009e2000c101b06 */
[-C--:B------:R-:W-:Y:S02]  /*20760*/  @!P1 LEA.HI.X R21, R98, R3.reuse, R99, 0x2, P5 ;  /* 0x0000000362159211 */ /* 0x080fe400028f1463 */
[C---:B--2---:R-:W-:Y:S02]  /*20770*/  @!P3 LEA R8, P5, R100.reuse, R14, 0x2 ;  /* 0x0000000e6408b211 */ /* 0x044fe400078a10ff */
[----:B------:R-:W-:Y:S01]  /*20780*/  ISETP.GE.AND P0, PT, R105, UR4, PT ;  /* 0x0000000469007c0c */ /* 0x000fe2000bf06270 */
[----:B------:R2:W-:Y:S01]  /*20790*/  @!P1 ST.E.64 desc[UR6][R20.64], R54 ;  /* 0x0000003614009985 */ /* 0x0005e2000c101b06 */
[----:B------:R-:W-:-:S02]  /*207a0*/  @!P3 LEA.HI.X R9, R100, R3, R101, 0x2, P5 ;  /* 0x000000036409b211 */ /* 0x000fc400028f1465 */
[CC--:B---3--:R-:W-:Y:S02]  /*207b0*/  @!P4 LEA R10, P5, R102.reuse, R14.reuse, 0x2 ;  /* 0x0000000e660ac211 */ /* 0x0c8fe400078a10ff */
[----:B------:R-:W-:Y:S01]  /*207c0*/  ISETP.GE.AND P1, PT, R107, UR4, PT ;  /* 0x000000046b007c0c */ /* 0x000fe2000bf26270 */
[----:B------:R3:W-:Y:S01]  /*207d0*/  @!P3 ST.E.64 desc[UR6][R8.64], R58 ;  /* 0x0000003a0800b985 */ /* 0x0007e2000c101b06 */
[----:B------:R-:W-:Y:S02]  /*207e0*/  @!P4 LEA.HI.X R11, R102, R3, R103, 0x2, P5 ;  /* 0x00000003660bc211 */ /* 0x000fe400028f1467 */
[----:B------:R-:W-:Y:S02]  /*207f0*/  ISETP.GE.AND P3, PT, R109, UR4, PT ;  /* 0x000000046d007c0c */ /* 0x000fe4000bf66270 */
[-C--:B0-----:R-:W-:Y:S01]  /*20800*/  @!P2 LEA R12, P5, R104, R14.reuse, 0x2 ;  /* 0x0000000e680ca211 */ /* 0x081fe200078a10ff */
[----:B------:R0:W-:Y:S01]  /*20810*/  @!P4 ST.E.64 desc[UR6][R10.64], R62 ;  /* 0x0000003e0a00c985 */ /* 0x0001e2000c101b06 */
[----:B-1----:R-:W-:-:S02]  /*20820*/  @!P0 LEA R4, P4, R105, R14, 0x2 ;  /* 0x0000000e69048211 */ /* 0x002fc400078810ff */
[-C--:B------:R-:W-:Y:S02]  /*20830*/  @!P2 LEA.HI.X R13, R104, R3.reuse, R119, 0x2, P5 ;  /* 0x00000003680da211 */ /* 0x080fe400028f1477 */
[----:B------:R-:W-:Y:S02]  /*20840*/  ISETP.GE.AND P5, PT, R111, UR4, PT ;  /* 0x000000046f007c0c */ /* 0x000fe4000bfa6270 */
[----:B------:R-:W-:Y:S01]  /*20850*/  @!P0 LEA.HI.X R5, R105, R3, R106, 0x2, P4 ;  /* 0x0000000369058211 */ /* 0x000fe200020f146a */
[----:B------:R0:W-:Y:S01]  /*20860*/  @!P2 ST.E.64 desc[UR6][R12.64], R66 ;  /* 0x000000420c00a985 */ /* 0x0001e2000c101b06 */
[----:B----4-:R-:W-:-:S03]  /*20870*/  @!P1 LEA R6, P4, R107, R14, 0x2 ;  /* 0x0000000e6b069211 */ /* 0x010fc600078810ff */
[----:B------:R0:W-:Y:S01]  /*20880*/  @!P0 ST.E.64 desc[UR6][R4.64], R70 ;  /* 0x0000004604008985 */ /* 0x0001e2000c101b06 */
[-C--:B------:R-:W-:Y:S02]  /*20890*/  @!P1 LEA.HI.X R7, R107, R3.reuse, R108, 0x2, P4 ;  /* 0x000000036b079211 */ /* 0x080fe400020f146c */
[-C--:B--2---:R-:W-:Y:S02]  /*208a0*/  @!P3 LEA R20, P4, R109, R14.reuse, 0x2 ;  /* 0x0000000e6d14b211 */ /* 0x084fe400078810ff */
[----:B------:R-:W-:Y:S01]  /*208b0*/  ISETP.GE.AND P0, PT, R113, UR4, PT ;  /* 0x0000000471007c0c */ /* 0x000fe2000bf06270 */
[----:B------:R0:W-:Y:S01]  /*208c0*/  @!P1 ST.E.64 desc[UR6][R6.64], R74 ;  /* 0x0000004a06009985 */ /* 0x0001e2000c101b06 */
[----:B------:R-:W-:Y:S02]  /*208d0*/  @!P3 LEA.HI.X R21, R109, R3, R110, 0x2, P4 ;  /* 0x000000036d15b211 */ /* 0x000fe400020f146e */
[----:B---3--:R-:W-:-:S03]  /*208e0*/  @!P5 LEA R8, P4, R111, R14, 0x2 ;  /* 0x0000000e6f08d211 */ /* 0x008fc600078810ff */
[----:B------:R0:W-:Y:S01]  /*208f0*/  @!P3 ST.E.64 desc[UR6][R20.64], R78 ;  /* 0x0000004e1400b985 */ /* 0x0001e2000c101b06 */
[----:B------:R-:W-:-:S05]  /*20900*/  @!P5 LEA.HI.X R9, R111, R3, R112, 0x2, P4 ;  /* 0x000000036f09d211 */ /* 0x000fca00020f1470 */
[----:B------:R0:W-:Y:S01]  /*20910*/  @!P5 ST.E.64 desc[UR6][R8.64], R82 ;  /* 0x000000520800d985 */ /* 0x0001e2000c101b06 */
[----:B------:R-:W-:Y:S05]  /*20920*/  @P0 BRA `(.L_x_6876) ;  /* 0x0000000c00740947 */ /* 0x000fea0003800000 */
[----:B------:R-:W-:Y:S01]  /*20930*/  LEA R14, P0, R113, R14, 0x2 ;  /* 0x0000000e710e7211 */ /* 0x000fe200078010ff */
[----:B------:R-:W-:-:S03]  /*20940*/  ULDC.64 UR4, c[0x0][0x208] ;  /* 0x0000820000047ab9 */ /* 0x000fc60000000a00 */
[----:B------:R-:W-:-:S05]  /*20950*/  LEA.HI.X R15, R113, R3, R114, 0x2, P0 ;  /* 0x00000003710f7211 */ /* 0x000fca00000f1472 */
[----:B------:R1:W-:Y:S01]  /*20960*/  ST.E.64 desc[UR4][R14.64], R86 ;  /* 0x000000560e007985 */ /* 0x0003e2000c101b04 */
[----:B------:R-:W-:Y:S05]  /*20970*/  BRA `(.L_x_6876) ;  /* 0x0000000c00607947 */ /* 0x000fea0003800000 */
.L_x_6863:
[----:B------:R-:W2:Y:S01]  /*20980*/  LDL.LU R6, [R1+0x64] ;  /* 0x0000640001067983 */ /* 0x000ea20000300800 */
[----:B------:R-:W-:Y:S01]  /*20990*/  ULDC.64 UR6, c[0x0][0xc08] ;  /* 0x0003020000067ab9 */ /* 0x000fe20000000a00 */
[----:B------:R-:W-:Y:S02]  /*209a0*/  ULDC.64 UR4, c[0x0][0xc00] ;  /* 0x0003000000047ab9 */ /* 0x000fe40000000a00 */
[----:B------:R-:W3:Y:S04]  /*209b0*/  LDL R10, [R1+0x5c] ;  /* 0x00005c00010a7983 */ /* 0x000ee80000100800 */
[----:B------:R-:W3:Y:S04]  /*209c0*/  LDL R9, [R1+0x70] ;  /* 0x0000700001097983 */ /* 0x000ee80000100800 */
[----:B------:R-:W4:Y:S01]  /*209d0*/  LDL R8, [R1+0x60] ;  /* 0x0000600001087983 */ /* 0x000f220000100800 */
[----:B------:R-:W-:Y:S01]  /*209e0*/  ISETP.NE.U32.AND P1, PT, RZ, UR6, PT ;  /* 0x00000006ff007c0c */ /* 0x000fe2000bf25070 */
[----:B------:R-:W-:Y:S01]  /*209f0*/  IMAD.MOV.U32 R3, RZ, RZ, RZ ;  /* 0x000000ffff037224 */ /* 0x000fe200078e00ff */
[----:B------:R-:W-:Y:S01]  /*20a00*/  ISETP.NE.U32.AND P0, PT, RZ, UR4, PT ;  /* 0x00000004ff007c0c */ /* 0x000fe2000bf05070 */
[----:B------:R-:W-:Y:S01]  /*20a10*/  ULDC.64 UR8, c[0x0][0x208] ;  /* 0x0000820000087ab9 */ /* 0x000fe20000000a00 */
[----:B------:R-:W-:Y:S01]  /*20a20*/  ISETP.NE.AND.EX P1, PT, RZ, UR7, PT, P1 ;  /* 0x00000007ff007c0c */ /* 0x000fe2000bf25310 */
[----:B------:R-:W0:Y:S01]  /*20a30*/  S2R R28, SR_TID.X ;  /* 0x00000000001c7919 */ /* 0x000e220000002100 */
[----:B------:R-:W-:Y:S01]  /*20a40*/  ISETP.NE.AND.EX P0, PT, RZ, UR5, PT, P0 ;  /* 0x00000005ff007c0c */ /* 0x000fe2000bf05300 */
[----:B0-----:R-:W-:-:S05]  /*20a50*/  VIADD R28, R28, 0xffffff80 ;  /* 0xffffff801c1c7836 */ /* 0x001fca0000000000 */
[----:B------:R-:W-:Y:S02]  /*20a60*/  ISETP.GT.AND P3, PT, R28, 0x7f, PT ;  /* 0x0000007f1c00780c */ /* 0x000fe40003f64270 */
[----:B--2---:R-:W-:Y:S02]  /*20a70*/  IADD3 R4, P2, R6, UR4, RZ ;  /* 0x0000000406047c10 */ /* 0x004fe4000ff5e0ff */
[----:B---3--:R-:W-:-:S04]  /*20a80*/  SHF.L.U64.HI R0, R10, 0x2, R9 ;  /* 0x000000020a007819 */ /* 0x008fc80000010209 */
[----:B------:R-:W-:Y:S02]  /*20a90*/  IADD3.X R5, R0, UR5, RZ, P2, !PT ;  /* 0x0000000500057c10 */ /* 0x000fe400097fe4ff */
[----:B------:R-:W-:Y:S01]  /*20aa0*/  @P1 IADD3 R6, P2, R6, UR6, RZ ;  /* 0x0000000606061c10 */ /* 0x000fe2000ff5e0ff */
[----:B------:R-:W-:Y:S02]  /*20ab0*/  ULDC UR4, c[0x0][0xa88] ;  /* 0x0002a20000047ab9 */ /* 0x000fe40000000800 */
[----:B------:R0:W5:Y:S01]  /*20ac0*/  @P0 LDG.E R3, desc[UR8][R4.64] ;  /* 0x0000000804030981 */ /* 0x000162000c1e1900 */
[----:B------:R-:W-:Y:S01]  /*20ad0*/  @P1 IADD3.X R7, R0, UR7, RZ, P2, !PT ;  /* 0x0000000700071c10 */ /* 0x000fe200097fe4ff */
[----:B------:R-:W-:Y:S01]  /*20ae0*/  IMAD.U32 R20, RZ, RZ, UR4 ;  /* 0x00000004ff147e24 */ /* 0x000fe2000f8e00ff */
[----:B----4-:R-:W-:-:S05]  /*20af0*/  ISETP.NE.AND P2, PT, R8, RZ, PT ;  /* 0x000000ff0800720c */ /* 0x010fca0003f45270 */
[----:B------:R0:W5:Y:S08]  /*20b00*/  @P1 LDG.E R20, desc[UR8][R6.64] ;  /* 0x0000000806141981 */ /* 0x000170000c1e1900 */
[----:B------:R-:W2:Y:S02]  /*20b10*/  @!P2 LDC R8, c[0x0][0xad4] ;  /* 0x0002b500ff08ab82 */ /* 0x000ea40000000800 */
        /* <DEDUP_REMOVED lines=8> */
.L_x_6881:
[----:B------:R-:W-:Y:S01]  /*20ba0*/  BSSY B1, `(.L_x_6882) ;  /* 0x000003b000017945 */ /* 0x000fe20003800000 */
[----:B------:R-:W-:Y:S02]  /*20bb0*/  SEL R27, R10, RZ, !P0 ;  /* 0x000000ff0a1b7207 */ /* 0x000fe40004000000 */
[----:B------:R-:W-:Y:S02]  /*20bc0*/  SEL R26, R9, RZ, !P0 ;  /* 0x000000ff091a7207 */ /* 0x000fe40004000000 */
[----:B-----5:R-:W-:Y:S01]  /*20bd0*/  SHF.R.S32.HI R24, RZ, 0x1f, R3 ;  /* 0x0000001fff187819 */ /* 0x020fe20000011403 */
[----:B------:R-:W-:Y:S06]  /*20be0*/  @P3 BRA `(.L_x_6883) ;  /* 0x0000000000d83947 */ /* 0x000fec0003800000 */
[----:B0-----:R-:W2:Y:S01]  /*20bf0*/  LDL R4, [R1+0x6c] ;  /* 0x00006c0001047983 */ /* 0x001ea20000100800 */
[----:B------:R-:W0:Y:S01]  /*20c00*/  LDC R33, c[0x0][0xbe8] ;  /* 0x0002fa00ff217b82 */ /* 0x000e220000000800 */
[----:B------:R-:W2:Y:S02]  /*20c10*/  S2R R0, SR_TID.X ;  /* 0x0000000000007919 */ /* 0x000ea40000002100 */
[----:B--2---:R-:W-:Y:S02]  /*20c20*/  IMAD R0, R4, 0x80, R0 ;  /* 0x0000008004007824 */ /* 0x004fe400078e0200 */
[----:B0-----:R-:W-:Y:S02]  /*20c30*/  IMAD R4, R20, R33, RZ ;  /* 0x0000002114047224 */ /* 0x001fe400078e02ff */
[----:B------:R-:W-:-:S05]  /*20c40*/  VIADD R29, R0, 0xffffff80 ;  /* 0xffffff80001d7836 */ /* 0x000fca0000000000 */
        /* <DEDUP_REMOVED lines=8> */
[----:B------:R-:W-:Y:S01]  /*20cd0*/  ULDC.64 UR4, c[0x0][0x208] ;  /* 0x0000820000047ab9 */ /* 0x000fe20000000a00 */
[----:B------:R-:W-:Y:S02]  /*20ce0*/  SEL R14, R14, 0x978, P0 ;  /* 0x000009780e0e7807 */ /* 0x000fe40000000000 */
[----:B------:R-:W-:Y:S02]  /*20cf0*/  MOV R15, R29 ;  /* 0x0000001d000f7202 */ /* 0x000fe40000000f00 */
[----:B------:R-:W4:Y:S08]  /*20d00*/  LDC.64 R6, c[0x0][R14+0x220] ;  /* 0x000088000e067b82 */ /* 0x000f300000000a00 */
[----:B------:R-:W2:Y:S08]  /*20d10*/  LDC.64 R4, c[0x0][R14+0x218] ;  /* 0x000086000e047b82 */ /* 0x000eb00000000a00 */
[----:B------:R-:W5:Y:S08]  /*20d20*/  LDC.64 R8, c[0x0][R14+0x228] ;  /* 0x00008a000e087b82 */ /* 0x000f700000000a00 */
[----:B------:R-:W1:Y:S08]  /*20d30*/  @P1 LDC R0, c[0x0][0xbec] ;  /* 0x0002fb00ff001b82 */ /* 0x000e700000000800 */
[----:B------:R-:W5:Y:S08]  /*20d40*/  LDC.64 R10, c[0x0][R14+0x210] ;  /* 0x000084000e0a7b82 */ /* 0x000f700000000a00 */
[----:B------:R-:W5:Y:S01]  /*20d50*/  @P1 LDC R25, c[0x0][0xbf0] ;  /* 0x0002fc00ff191b82 */ /* 0x000f620000000800 */
[----:B-1----:R-:W-:-:S07]  /*20d60*/  @P1 IMAD.HI.U32 R0, R29, R0, RZ ;  /* 0x000000001d001227 */ /* 0x002fce00078e00ff */
[----:B0-----:R-:W0:Y:S01]  /*20d70*/  @!P0 LDC R30, c[0x0][0xb50] ;  /* 0x0002d400ff1e8b82 */ /* 0x001e220000000800 */
[----:B----4-:R-:W-:-:S07]  /*20d80*/  IMAD R7, R7, R27, RZ ;  /* 0x0000001b07077224 */ /* 0x010fce00078e02ff */
[----:B------:R-:W1:Y:S01]  /*20d90*/  @!P0 LDC R31, c[0x0][0xb54] ;  /* 0x0002d500ff1f8b82 */ /* 0x000e620000000800 */
[----:B-----5:R-:W-:Y:S01]  /*20da0*/  @P1 SHF.R.U32.HI R15, RZ, R25, R0 ;  /* 0x00000019ff0f1219 */ /* 0x020fe20000011600 */
        /* <DEDUP_REMOVED lines=9> */
[----:B------:R-:W-:-:S04]  /*20e40*/  IMAD.WIDE.U32 R4, R8, R7, RZ ;  /* 0x0000000708047225 */ /* 0x000fc800078e00ff */
[----:B------:R-:W-:Y:S02]  /*20e50*/  IMAD R9, R9, R7, RZ ;  /* 0x0000000709097224 */ /* 0x000fe400078e02ff */
[----:B------:R-:W-:Y:S01]  /*20e60*/  IMAD R7, R33, R6, R29 ;  /* 0x0000000621077224 */ /* 0x000fe200078e021d */
[----:B------:R-:W-:Y:S02]  /*20e70*/  IADD3.X R6, R25, R21, R24, P1, P3 ;  /* 0x0000001519067210 */ /* 0x000fe40000fe6418 */
[----:B------:R-:W-:Y:S01]  /*20e80*/  IADD3 R4, P0, P1, R15, R0, R4 ;  /* 0x000000000f047210 */ /* 0x000fe2000791e004 */
[----:B------:R-:W-:Y:S01]  /*20e90*/  IMAD R0, R11, R7, RZ ;  /* 0x000000070b007224 */ /* 0x000fe200078e02ff */
[----:B------:R-:W-:Y:S02]  /*20ea0*/  IADD3 R9, R5, R9, RZ ;  /* 0x0000000905097210 */ /* 0x000fe40007ffe0ff */
[----:B------:R-:W-:-:S04]  /*20eb0*/  SHF.R.S32.HI R15, RZ, 0x1f, R15 ;  /* 0x0000001fff0f7819 */ /* 0x000fc8000001140f */
[----:B------:R-:W-:Y:S02]  /*20ec0*/  IADD3.X R5, R15, R6, R9, P0, P1 ;  /* 0x000000060f057210 */ /* 0x000fe400007e2409 */
[----:B------:R-:W-:Y:S01]  /*20ed0*/  SHF.R.S32.HI R9, RZ, 0x1f, R7 ;  /* 0x0000001fff097819 */ /* 0x000fe20000011407 */
[----:B------:R-:W-:-:S04]  /*20ee0*/  IMAD.WIDE.U32 R4, R10, R7, R4 ;  /* 0x000000070a047225 */ /* 0x000fc800078e0004 */
[----:B------:R-:W-:Y:S01]  /*20ef0*/  IMAD R9, R10, R9, R0 ;  /* 0x000000090a097224 */ /* 0x000fe200078e0200 */
[----:B0-----:R-:W-:-:S03]  /*20f00*/  LEA R6, P0, R4, R30, 0x2 ;  /* 0x0000001e04067211 */ /* 0x001fc600078010ff */
[----:B------:R-:W-:Y:S02]  /*20f10*/  IMAD.IADD R0, R5, 0x1, R9 ;  /* 0x0000000105007824 */ /* 0x000fe400078e0209 */
[----:B------:R-:W-:-:S03]  /*20f20*/  IMAD.MOV.U32 R5, RZ, RZ, -0x800000 ;  /* 0xff800000ff057424 */ /* 0x000fc600078e00ff */
[----:B-1----:R-:W-:-:S05]  /*20f30*/  LEA.HI.X R7, R4, R31, R0, 0x2, P0 ;  /* 0x0000001f04077211 */ /* 0x002fca00000f1400 */
[----:B------:R2:W-:Y:S02]  /*20f40*/  STG.E desc[UR4][R6.64], R5 ;  /* 0x0000000506007986 */ /* 0x0005e4000c101904 */
.L_x_6883:
[----:B------:R-:W-:Y:S05]  /*20f50*/  BSYNC B1 ;  /* 0x0000000000017941 */ /* 0x000fea0003800000 */
.L_x_6882:
[----:B------:R-:W-:Y:S05]  /*20f60*/  @P2 BRA `(.L_x_6876) ;  /* 0x0000000400e42947 */ /* 0x000fea0003800000 */
[----:B------:R-:W3:Y:S01]  /*20f70*/  LDL.LU R12, [R1+0x58] ;  /* 0x00005800010c7983 */ /* 0x000ee20000300800 */
[----:B------:R-:W4:Y:S01]  /*20f80*/  LDC R21, c[0x0][0xbe8] ;  /* 0x0002fa00ff157b82 */ /* 0x000f220000000800 */
[----:B0-2---:R-:W-:Y:S01]  /*20f90*/  SHF.R.S32.HI R6, RZ, 0x1f, R28 ;  /* 0x0000001fff067819 */ /* 0x005fe2000001141c */
[----:B------:R-:W-:Y:S01]  /*20fa0*/  ULDC.64 UR4, c[0x0][0xaa0] ;  /* 0x0002a80000047ab9 */ /* 0x000fe20000000a00 */
[----:B------:R-:W2:Y:S01]  /*20fb0*/  LDL.LU R10, [R1+0x6c] ;  /* 0x00006c00010a7983 */ /* 0x000ea20000300800 */
[----:B------:R-:W-:Y:S01]  /*20fc0*/  IMAD R0, R24, UR4, RZ ;  /* 0x0000000418007c24 */ /* 0x000fe2000f8e02ff */
[----:B------:R-:W-:Y:S01]  /*20fd0*/  LEA.HI R6, R6, R28, RZ, 0x3 ;  /* 0x0000001c06067211 */ /* 0x000fe200078f18ff */
[C---:B------:R-:W-:Y:S01]  /*20fe0*/  IMAD.WIDE.U32 R4, R3.reuse, UR4, RZ ;  /* 0x0000000403047c25 */ /* 0x040fe2000f8e00ff */
[----:B------:R-:W-:Y:S02]  /*20ff0*/  ULDC.64 UR6, c[0x0][0xaf0] ;  /* 0x0002bc0000067ab9 */ /* 0x000fe40000000a00 */
[----:B------:R-:W-:Y:S01]  /*21000*/  LOP3.LUT R6, R6, 0xfffffff8, RZ, 0xc0, !PT ;  /* 0xfffffff806067812 */ /* 0x000fe200078ec0ff */
[----:B------:R-:W-:Y:S01]  /*21010*/  IMAD R7, R3, UR5, R0 ;  /* 0x0000000503077c24 */ /* 0x000fe2000f8e0200 */
[----:B------:R-:W-:-:S03]  /*21020*/  ULDC.64 UR4, c[0x0][0xae8] ;  /* 0x0002ba0000047ab9 */ /* 0x000fc60000000a00 */
[----:B------:R-:W-:Y:S02]  /*21030*/  IMAD.IADD R6, R28, 0x1, -R6 ;  /* 0x000000011c067824 */ /* 0x000fe400078e0a06 */
[----:B------:R-:W-:-:S03]  /*21040*/  IMAD.IADD R5, R5, 0x1, R7 ;  /* 0x0000000105057824 */ /* 0x000fc600078e0207 */
[----:B------:R-:W-:Y:S01]  /*21050*/  LEA R0, R6, R22, 0x5 ;  /* 0x0000001606007211 */ /* 0x000fe200078e28ff */
[----:B------:R-:W-:Y:S01]  /*21060*/  IMAD R6, R26, UR6, RZ ;  /* 0x000000061a067c24 */ /* 0x000fe2000f8e02ff */
[----:B----4-:R-:W-:-:S13]  /*21070*/  ISETP.NE.AND P0, PT, R21, 0x1, PT ;  /* 0x000000011500780c */ /* 0x010fda0003f05270 */
[----:B------:R-:W0:Y:S08]  /*21080*/  @P0 LDC R9, c[0x0][0xbec] ;  /* 0x0002fb00ff090b82 */ /* 0x000e300000000800 */
[----:B------:R-:W4:Y:S01]  /*21090*/  @P0 LDC R11, c[0x0][0xbf0] ;  /* 0x0002fc00ff0b0b82 */ /* 0x000f220000000800 */
[----:B---3--:R-:W-:-:S04]  /*210a0*/  IMAD.WIDE.U32 R4, R12, UR4, R4 ;  /* 0x000000040c047c25 */ /* 0x008fc8000f8e0004 */
[----:B--2---:R-:W-:Y:S02]  /*210b0*/  IMAD R8, R10, 0x80, R0 ;  /* 0x000000800a087824 */ /* 0x004fe400078e0200 */
[----:B------:R-:W-:Y:S01]  /*210c0*/  IMAD R5, R12, UR5, R5 ;  /* 0x000000050c057c24 */ /* 0x000fe2000f8e0205 */
[----:B------:R-:W-:Y:S01]  /*210d0*/  ULDC.64 UR4, c[0x0][0xae0] ;  /* 0x0002b80000047ab9 */ /* 0x000fe20000000a00 */
[----:B0-----:R-:W-:-:S04]  /*210e0*/  @P0 IMAD.HI.U32 R0, R8, R9, RZ ;  /* 0x0000000908000227 */ /* 0x001fc800078e00ff */
[----:B------:R-:W-:Y:S01]  /*210f0*/  IMAD.MOV.U32 R3, RZ, RZ, R8 ;  /* 0x000000ffff037224 */ /* 0x000fe200078e0008 */
[----:B----4-:R-:W-:Y:S01]  /*21100*/  @P0 SHF.R.U32.HI R3, RZ, R11, R0 ;  /* 0x0000000bff030219 */ /* 0x010fe20000011600 */
[C---:B------:R-:W-:Y:S01]  /*21110*/  IMAD R9, R27.reuse, UR7, R6 ;  /* 0x000000071b097c24 */ /* 0x040fe2000f8e0206 */
[----:B------:R-:W-:Y:S01]  /*21120*/  LEA R6, R10, R22, 0x7 ;  /* 0x000000160a067211 */ /* 0x000fe200078e38ff */
[----:B------:R-:W-:Y:S01]  /*21130*/  IMAD.WIDE.U32 R4, R27, UR6, R4 ;  /* 0x000000061b047c25 */ /* 0x000fe2000f8e0004 */
[----:B------:R-:W-:Y:S02]  /*21140*/  IADD3 R7, -R3, RZ, RZ ;  /* 0x000000ff03077210 */ /* 0x000fe40007ffe1ff */
[----:B------:R-:W-:Y:S01]  /*21150*/  SHF.R.S32.HI R0, RZ, 0x1f, R3 ;  /* 0x0000001fff007819 */ /* 0x000fe20000011403 */
[----:B------:R-:W-:Y:S02]  /*21160*/  IMAD.IADD R5, R5, 0x1, R9 ;  /* 0x0000000105057824 */ /* 0x000fe400078e0209 */
[----:B------:R-:W-:-:S02]  /*21170*/  IMAD R7, R21, R7, R8 ;  /* 0x0000000715077224 */ /* 0x000fc400078e0208 */
[----:B------:R-:W-:Y:S02]  /*21180*/  IMAD R0, R0, UR4, RZ ;  /* 0x0000000400007c24 */ /* 0x000fe4000f8e02ff */
        /* <DEDUP_REMOVED lines=9> */
[----:B------:R-:W-:Y:S02]  /*21220*/  SHF.R.S32.HI R7, RZ, 0x1f, R221 ;  /* 0x0000001fff077819 */ /* 0x000fe400000114dd */
[----:B------:R-:W-:Y:S01]  /*21230*/  IMAD.IADD R5, R5, 0x1, R3 ;  /* 0x0000000105057824 */ /* 0x000fe200078e0203 */
[----:B------:R-:W-:Y:S01]  /*21240*/  LEA R3, P0, R4, UR4, 0x1 ;  /* 0x0000000404037c11 */ /* 0x000fe2000f8008ff */
[----:B------:R-:W-:-:S03]  /*21250*/  UMOV UR4, 0xffffffff ;  /* 0xffffffff00047882 */ /* 0x000fc60000000000 */
[----:B------:R-:W-:Y:S01]  /*21260*/  LEA.HI.X R4, R4, UR5, R5, 0x1, P0 ;  /* 0x0000000504047c11 */ /* 0x000fe200080f0c05 */
[----:B------:R-:W-:Y:S08]  /*21270*/  BRA.DIV UR4, `(.L_x_6884) ;  /* 0x0000008e04947947 */ /* 0x000ff0000b800000 */
[----:B------:R0:W2:Y:S04]  /*21280*/  SHFL.IDX PT, R0, R4, RZ, 0x181f ;  /* 0x00181fff04007589 */ /* 0x0000a800000e0000 */
[----:B------:R0:W3:Y:S02]  /*21290*/  SHFL.IDX PT, R14, R3, RZ, 0x181f ;  /* 0x00181fff030e7589 */ /* 0x0000e400000e0000 */
.L_x_7099:
[----:B------:R-:W-:Y:S01]  /*212a0*/  IMAD R20, R20, R21, RZ ;  /* 0x0000001514147224 */ /* 0x000fe200078e02ff */
[----:B------:R-:W-:Y:S04]  /*212b0*/  BSSY B1, `(.L_x_6885) ;  /* 0x000000d000017945 */ /* 0x000fe80003800000 */
[----:B------:R-:W-:-:S13]  /*212c0*/  ISETP.GE.AND P0, PT, R6, R20, PT ;  /* 0x000000140600720c */ /* 0x000fda0003f06270 */
[----:B------:R-:W-:Y:S05]  /*212d0*/  @P0 BRA `(.L_x_6886) ;  /* 0x0000000000280947 */ /* 0x000fea0003800000 */
        /* <DEDUP_REMOVED lines=10> */
.L_x_6886:
[----:B------:R-:W-:Y:S05]  /*21380*/  BSYNC B1 ;  /* 0x0000000000017941 */ /* 0x000fea0003800000 */
.L_x_6885:
[----:B------:R-:W-:-:S03]  /*21390*/  UMOV UR4, 0xffffffff ;  /* 0xffffffff00047882 */ /* 0x000fc60000000000 */
[----:B------:R-:W-:Y:S05]  /*213a0*/  BRA.DIV UR4, `(.L_x_6887) ;  /* 0x0000008e047c7947 */ /* 0x000fea000b800000 */
[----:B--2---:R2:W0:Y:S04]  /*213b0*/  SHFL.IDX PT, R0, R4, 0x1, 0x181f ;  /* 0x00381f0004007f89 */ /* 0x00442800000e0000 */
[----:B---34-:R2:W3:Y:S02]  /*213c0*/  SHFL.IDX PT, R14, R3, 0x1, 0x181f ;  /* 0x00381f00030e7f89 */ /* 0x0184e400000e0000 */
.L_x_7103:
        /* <DEDUP_REMOVED lines=12> */
[----:B------:R4:W-:Y:S04]  /*21490*/  @!P2 ST.E.128 desc[UR6][R8.64], RZ ;  /* 0x000000ff0800a985 */ /* 0x0009e8000c101d06 */
[----:B------:R4:W-:Y:S02]  /*214a0*/  @!P3 ST.E.128 desc[UR6][R14.64], RZ ;  /* 0x000000ff0e00b985 */ /* 0x0009e4000c101d06 */
.L_x_6889:
[----:B------:R-:W-:Y:S05]  /*214b0*/  BSYNC B1 ;  /* 0x0000000000017941 */ /* 0x000fea0003800000 */
.L_x_6888:
[----:B------:R-:W-:-:S03]  /*214c0*/  UMOV UR4, 0xffffffff ;  /* 0xffffffff00047882 */ /* 0x000fc60000000000 */
[----:B------:R-:W-:Y:S05]  /*214d0*/  BRA.DIV UR4, `(.L_x_6890) ;  /* 0x0000008e04787947 */ /* 0x000fea000b800000 */
[----:B0-----:R0:W0:Y:S04]  /*214e0*/  SHFL.IDX PT, R0, R4, 0x2, 0x181f ;  /* 0x00581f0004007f89 */ /* 0x00102800000e0000 */
[----:B---34-:R3:W4:Y:S02]  /*214f0*/  SHFL.IDX PT, R14, R3, 0x2, 0x181f ;  /* 0x00581f00030e7f89 */ /* 0x01872400000e0000 */
.L_x_7107:
        /* <DEDUP_REMOVED lines=8> */
[CC--:B----4-:R-:W-:Y:S02]  /*21580*/  @!P2 LEA R8, P0, R16.reuse, R14.reuse, 0x1 ;  /* 0x0000000e1008a211 */ /* 0x0d0fe400078008ff */
[C---:B------:R-:W-:Y:S02]  /*21590*/  @!P3 LEA R14, P1, R221.reuse, R14, 0x1 ;  /* 0x0000000edd0eb211 */ /* 0x040fe400078208ff */
[-C--:B0-----:R-:W-:Y:S02]  /*215a0*/  @!P2 LEA.HI.X R9, R16, R0.reuse, R17, 0x1, P0 ;  /* 0x000000001009a211 */ /* 0x081fe400000f0c11 */
[----:B------:R-:W-:-:S03]  /*215b0*/  @!P3 LEA.HI.X R15, R221, R0, R7, 0x1, P1 ;  /* 0x00000000dd0fb211 */ /* 0x000fc600008f0c07 */
[----:B------:R0:W-:Y:S04]  /*215c0*/  @!P2 ST.E.128 desc[UR6][R8.64], RZ ;  /* 0x000000ff0800a985 */ /* 0x0001e8000c101d06 */
[----:B------:R0:W-:Y:S02]  /*215d0*/  @!P3 ST.E.128 desc[UR6][R14.64], RZ ;  /* 0x000000ff0e00b985 */ /* 0x0001e4000c101d06 */
.L_x_6892:
[----:B------:R-:W-:Y:S05]  /*215e0*/  BSYNC B1 ;  /* 0x0000000000017941 */ /* 0x000fea0003800000 */
.L_x_6891:
[----:B------:R-:W-:-:S03]  /*215f0*/  UMOV UR4, 0xffffffff ;  /* 0xffffffff00047882 */ /* 0x000fc60000000000 */
[----:B------:R-:W-:Y:S05]  /*21600*/  BRA.DIV UR4, `(.L_x_6893) ;  /* 0x0000008e04747947 */ /* 0x000fea000b800000 */
[----:B0-----:R0:W0:Y:S04]  /*21610*/  SHFL.IDX PT, R0, R4, 0x3, 0x181f ;  /* 0x00781f0004007f89 */ /* 0x00102800000e0000 */
[----:B----4-:R4:W0:Y:S02]  /*21620*/  SHFL.IDX PT, R14, R3, 0x3, 0x181f ;  /* 0x00781f00030e7f89 */ /* 0x01082400000e0000 */
.L_x_7111:
[----:B--234-:R-:W-:-:S05]  /*21630*/  VIADD R3, R6, 0x60 ;  /* 0x0000006006037836 */ /* 0x01cfca0000000000 */
[----:B------:R-:W-:-:S13]  /*21640*/  ISETP.GE.AND P0, PT, R3, R20, PT ;  /* 0x000000140300720c */ /* 0x000fda0003f06270 */
[----:B------:R-:W-:Y:S05]  /*21650*/  @P0 BRA `(.L_x_6876) ;  /* 0x0000000000280947 */ /* 0x000fea0003800000 */
[----:B------:R-:W-:Y:S01]  /*21660*/  ULDC UR4, c[0x0][0xac8] ;  /* 0x0002b20000047ab9 */ /* 0x000fe20000000800 */
[----:B------:R-:W-:Y:S01]  /*21670*/  ULDC.64 UR6, c[0x0][0x208] ;  /* 0x0000820000067ab9 */ /* 0x000fe20000000a00 */
[----:B------:R-:W-:Y:S02]  /*21680*/  ISETP.GE.AND P2, PT, R16, UR4, PT ;  /* 0x0000000410007c0c */ /* 0x000fe4000bf46270 */
[----:B------:R-:W-:-:S11]  /*21690*/  ISETP.GE.AND P3, PT, R221, UR4, PT ;  /* 0x00000004dd007c0c */ /* 0x000fd6000bf66270 */
[CC--:B0-----:R-:W-:Y:S02]  /*216a0*/  @!P2 LEA R4, P0, R16.reuse, R14.reuse, 0x1 ;  /* 0x0000000e1004a211 */ /* 0x0c1fe400078008ff */
[C---:B------:R-:W-:Y:S02]  /*216b0*/  @!P3 LEA R14, P1, R221.reuse, R14, 0x1 ;  /* 0x0000000edd0eb211 */ /* 0x040fe400078208ff */
[-C--:B------:R-:W-:Y:S02]  /*216c0*/  @!P2 LEA.HI.X R5, R16, R0.reuse, R17, 0x1, P0 ;  /* 0x000000001005a211 */ /* 0x080fe400000f0c11 */
[----:B------:R-:W-:-:S03]  /*216d0*/  @!P3 LEA.HI.X R15, R221, R0, R7, 0x1, P1 ;  /* 0x00000000dd0fb211 */ /* 0x000fc600008f0c07 */
[----:B------:R3:W-:Y:S04]  /*216e0*/  @!P2 ST.E.128 desc[UR6][R4.64], RZ ;  /* 0x000000ff0400a985 */ /* 0x0007e8000c101d06 */
[----:B------:R3:W-:Y:S02]  /*216f0*/  @!P3 ST.E.128 desc[UR6][R14.64], RZ ;  /* 0x000000ff0e00b985 */ /* 0x0007e4000c101d06 */
.L_x_6876:
[----:B------:R-:W-:Y:S05]  /*21700*/  BSYNC B0 ;  /* 0x0000000000007941 */ /* 0x000fea0003800000 */
.L_x_6862:
[----:B------:R-:W-:Y:S02]  /*21710*/  ULDC UR4, c[0x0][0xc3c] ;  /* 0x00030f0000047ab9 */ /* 0x000fe40000000800 */
[----:B-1----:R-:W-:-:S13]  /*21720*/  ISETP.GE.AND P0, PT, R151, UR4, PT ;  /* 0x0000000497007c0c */ /* 0x002fda000bf06270 */
[----:B------:R-:W-:Y:S05]  /*21730*/  @!P0 BRA `(.L_x_6894) ;  /* 0xfffffdfc00048947 */ /* 0x000fea000383ffff */
[----:B------:R-:W-:Y:S05]  /*21740*/  BRA `(.L_x_6663) ;  /* 0x0000007800e87947 */ /* 0x000fea0003800000 */
.L_x_6661:
[----:B------:R-:W-:-:S08]  /*21750*/  NOP ;  /* 0x0000000000007918 */ /* 0x000fd00000000000 */
[----:B------:R-:W0:-:S00]  /*21760*/  USETMAXREG.DEALLOC.CTAPOOL 0x18 ;  /* 0x00000018000079c8 */ /* 0x000e0000080e0500 */
[----:B0-----:R-:W2:Y:S01]  /*21770*/  LDL.LU R2, [R1] ;  /* 0x0000000001027983 */ /* 0x001ea20000300800 */
[----:B------:R-:W-:Y:S02]  /*21780*/  LOP3.LUT R0, R0, 0x3, RZ, 0xc0, !PT ;  /* 0x0000000300007812 */ /* 0x000fe400078ec0ff */
[----:B------:R-:W-:-:S04]  /*21790*/  MOV R7, RZ ;  /* 0x000000ff00077202 */ /* 0x000fc80000000f00 */
[----:B------:R-:W0:Y:S02]  /*217a0*/  SHFL.IDX PT, R0, R0, RZ, 0x1f ;  /* 0x00001fff00007589 */ /* 0x000e2400000e0000 */
[----:B0-----:R-:W-:Y:S02]  /*217b0*/  ISETP.NE.AND P0, PT, R0, RZ, PT ;  /* 0x000000ff0000720c */ /* 0x001fe40003f05270 */
[----:B--2---:R-:W-:-:S11]  /*217c0*/  LOP3.LUT R2, R2, 0xffffffef, RZ, 0xc0, !PT ;  /* 0xffffffef02027812 */ /* 0x004fd600078ec0ff */
[----:B------:R-:W-:-:S05]  /*217d0*/  @P0 LOP3.LUT R2, R2, 0x10, RZ, 0xfc, !PT ;  /* 0x0000001002020812 */ /* 0x000fca00078efcff */
[----:B------:R0:W-:Y:S01]  /*217e0*/  STL [R1], R2 ;  /* 0x0000000201007387 */ /* 0x0001e20000100800 */
[----:B------:R-:W-:Y:S05]  /*217f0*/  @!P0 BRA `(.L_x_6895) ;  /* 0x0000000000248947 */ /* 0x000fea0003800000 */
[----:B------:R-:W1:Y:S08]  /*21800*/  S2UR UR5, SR_CgaCtaId ;  /* 0x00000000000579c3 */ /* 0x000e700000008800 */
[----:B------:R-:W-:Y:S06]  /*21810*/  BAR.SYNC.DEFER_BLOCKING 0x5, 0x180 ;  /* 0x0146000000007b1d */ /* 0x000fec0000010000 */
[----:B------:R-:W-:-:S02]  /*21820*/  UMOV UR4, 0x400 ;  /* 0x0000040000047882 */ /* 0x000fc40000000000 */
[----:B-1----:R-:W-:-:S09]  /*21830*/  ULEA UR4, UR5, UR4, 0x18 ;  /* 0x0000000405047291 */ /* 0x002fd2000f8ec03f */
[----:B------:R-:W1:Y:S04]  /*21840*/  LDS.128 R8, [UR4+0x348d0] ;  /* 0x0348d004ff087984 */ /* 0x000e680008000c00 */
[----:B-1----:R1:W-:Y:S04]  /*21850*/  STL.64 [R1+0x10], R8 ;  /* 0x0000100801007387 */ /* 0x0023e80000100a00 */
[----:B------:R1:W-:Y:S01]  /*21860*/  STL.64 [R1+0x18], R10 ;  /* 0x0000180a01007387 */ /* 0x0003e20000100a00 */
[----:B------:R-:W-:Y:S06]  /*21870*/  BAR.ARV 0x4, 0x180 ;  /* 0x0106000000007b1d */ /* 0x000fec0000002000 */
[----:B------:R-:W-:Y:S05]  /*21880*/  BRA `(.L_x_6896) ;  /* 0x0000000800ac7947 */ /* 0x000fea0003800000 */
.L_x_6895:
        /* <DEDUP_REMOVED lines=44> */
.L_x_6899:
        /* <DEDUP_REMOVED lines=39> */
.L_x_6897:
        /* <DEDUP_REMOVED lines=20> */
.L_x_6900:
[----:B-1----:R-:W-:Y:S01]  /*21f00*/  IMAD R10, R14, UR5, R11 ;  /* 0x000000050e0a7c24 */ /* 0x002fe2000f8e020b */
[----:B0-----:R-:W-:Y:S01]  /*21f10*/  MOV R2, RZ ;  /* 0x000000ff00027202 */ /* 0x001fe20000000f00 */
[----:B------:R-:W-:Y:S01]  /*21f20*/  IMAD R11, R16, R5, RZ ;  /* 0x00000005100b7224 */ /* 0x000fe200078e02ff */
[----:B------:R-:W0:Y:S02]  /*21f30*/  MUFU.RCP R12, R12 ;  /* 0x0000000c000c7308 */ /* 0x000e240000001000 */
[----:B------:R1:W-:Y:S01]  /*21f40*/  STL [R1+0x10], R10 ;  /* 0x0000100a01007387 */ /* 0x0003e20000100800 */
        /* <DEDUP_REMOVED lines=49> */
.L_x_6898:
[----:B------:R-:W-:Y:S01]  /*22260*/  IMAD.U32 R2, RZ, RZ, UR6 ;  /* 0x00000006ff027e24 */ /* 0x000fe2000f8e00ff */
[----:B------:R0:W-:Y:S04]  /*22270*/  STL [R1+0x14], RZ ;  /* 0x000014ff01007387 */ /* 0x0001e80000100800 */
[----:B------:R0:W-:Y:S04]  /*22280*/  STL [R1+0x18], RZ ;  /* 0x000018ff01007387 */ /* 0x0001e80000100800 */
[----:B------:R0:W-:Y:S02]  /*22290*/  STL [R1+0x10], R2 ;  /* 0x0000100201007387 */ /* 0x0001e40000100800 */
.L_x_6901:
[----:B------:R-:W2:Y:S04]  /*222a0*/  LDL R8, [R1+0x10] ;  /* 0x0000100001087983 */ /* 0x000ea80000100800 */
        /* <DEDUP_REMOVED lines=9> */
.L_x_6896:
        /* <DEDUP_REMOVED lines=8> */
[----:B------:R-:W3:Y:S01]  /*223c0*/  LDL.LU R4, [R1] ;  /* 0x0000000001047983 */ /* 0x000ee20000300800 */
[C---:B--2---:R-:W-:Y:S01]  /*223d0*/  IMAD.SHL.U32 R0, R6.reuse, 0x8, RZ ;  /* 0x0000000806007824 */ /* 0x044fe200078e00ff */
[----:B------:R-:W2:Y:S01]  /*223e0*/  S2UR UR5, SR_CgaCtaId ;  /* 0x00000000000579c3 */ /* 0x000ea20000008800 */
[----:B------:R-:W-:Y:S01]  /*223f0*/  LOP3.LUT R5, R6, 0x7f, RZ, 0xc0, !PT ;  /* 0x0000007f06057812 */ /* 0x000fe200078ec0ff */
[----:B------:R-:W-:Y:S01]  /*22400*/  UMOV UR4, 0x400 ;  /* 0x0000040000047882 */ /* 0x000fe20000000000 */
[----:B------:R-:W-:Y:S01]  /*22410*/  BSSY B8, `(.L_x_6902) ;  /* 0x00006b5000087945 */ /* 0x000fe20003800000 */
[C---:B------:R-:W-:Y:S01]  /*22420*/  LOP3.LUT R3, R0.reuse, 0x1f8, RZ, 0xc0, !PT ;  /* 0x000001f800037812 */ /* 0x040fe200078ec0ff */
[----:B------:R-:W-:Y:S01]  /*22430*/  ULDC.64 UR38, c[0x0][0x198] ;  /* 0x0000660000267ab9 */ /* 0x000fe20000000a00 */
[C---:B------:R-:W-:Y:S01]  /*22440*/  ISETP.NE.AND P1, PT, R5.reuse, RZ, PT ;  /* 0x000000ff0500720c */ /* 0x040fe20003f25270 */
[----:B0-----:R-:W-:Y:S01]  /*22450*/  IMAD.SHL.U32 R2, R5, 0x8, RZ ;  /* 0x0000000805027824 */ /* 0x001fe200078e00ff */
[----:B------:R-:W-:Y:S01]  /*22460*/  LOP3.LUT R3, R3, 0x38, R6, 0x78, !PT ;  /* 0x0000003803037812 */ /* 0x000fe200078e7806 */
[----:B------:R-:W-:Y:S01]  /*22470*/  ULOP3.LUT UR37, UR60, 0x2, URZ, 0xfc, !UPT ;  /* 0x000000023c257892 */ /* 0x000fe2000f8efc3f */
[----:B------:R-:W-:Y:S01]  /*22480*/  LOP3.LUT R0, R0, 0x38, RZ, 0xc0, !PT ;  /* 0x0000003800007812 */ /* 0x000fe200078ec0ff */
[----:B------:R-:W-:Y:S01]  /*22490*/  ULDC UR36, c[0x0][0xc] ;  /* 0x0000030000247ab9 */ /* 0x000fe20000000800 */
[----:B------:R-:W-:-:S02]  /*224a0*/  LOP3.LUT R3, R3, 0x200, R2, 0xf8, !PT ;  /* 0x0000020003037812 */ /* 0x000fc400078ef802 */
[C---:B------:R-:W-:Y:S02]  /*224b0*/  LOP3.LUT P0, R2, R6.reuse, 0x1f, RZ, 0xc0, !PT ;  /* 0x0000001f06027812 */ /* 0x040fe4000780c0ff */
[----:B------:R-:W-:Y:S02]  /*224c0*/  SHF.L.U32 R6, R6, 0x4, RZ ;  /* 0x0000000406067819 */ /* 0x000fe400000006ff */
[----:B------:R-:W-:Y:S01]  /*224d0*/  MOV R19, RZ ;  /* 0x000000ff00137202 */ /* 0x000fe20000000f00 */
[----:B------:R0:W-:Y:S01]  /*224e0*/  STL [R1+0x2c], R2 ;  /* 0x00002c0201007387 */ /* 0x0001e20000100800 */
[----:B------:R-:W-:Y:S01]  /*224f0*/  LOP3.LUT R0, R0, 0x40, RZ, 0xfc, !PT ;  /* 0x0000004000007812 */ /* 0x000fe200078efcff */
[----:B--2---:R-:W-:Y:S01]  /*22500*/  ULEA UR4, UR5, UR4, 0x18 ;  /* 0x0000000405047291 */ /* 0x004fe2000f8ec03f */
[----:B0-----:R-:W-:-:S05]  /*22510*/  SHF.R.U32.HI R2, RZ, 0x3, R5 ;  /* 0x00000003ff027819 */ /* 0x001fca0000011605 */
[----:B------:R-:W-:Y:S01]  /*22520*/  IMAD.U32 R18, RZ, RZ, UR4 ;  /* 0x00000004ff127e24 */ /* 0x000fe2000f8e00ff */
[----:B---3--:R-:W-:-:S04]  /*22530*/  LOP3.LUT R4, R4, 0xfffffffd, RZ, 0xc0, !PT ;  /* 0xfffffffd04047812 */ /* 0x008fc800078ec0ff */
[----:B------:R-:W-:-:S04]  /*22540*/  @P1 LOP3.LUT R4, R4, 0x2, RZ, 0xfc, !PT ;  /* 0x0000000204041812 */ /* 0x000fc800078efcff */
[----:B------:R-:W-:-:S04]  /*22550*/  LOP3.LUT R4, R4, 0xfffffffe, RZ, 0xc0, !PT ;  /* 0xfffffffe04047812 */ /* 0x000fc800078ec0ff */
[----:B------:R-:W-:Y:S02]  /*22560*/  @P0 LOP3.LUT R4, R4, 0x1, RZ, 0xfc, !PT ;  /* 0x0000000104040812 */ /* 0x000fe400078efcff */
[----:B------:R-:W-:Y:S02]  /*22570*/  ISETP.NE.OR P0, PT, R5, RZ, !P0 ;  /* 0x000000ff0500720c */ /* 0x000fe40004705670 */
[----:B------:R-:W-:Y:S01]  /*22580*/  LOP3.LUT R5, R2, 0x70, R6, 0xf8, !PT ;  /* 0x0000007002057812 */ /* 0x000fe200078ef806 */
[----:B------:R-:W-:Y:S01]  /*22590*/  IMAD R2, R3, 0x2, R18 ;  /* 0x0000000203027824 */ /* 0x000fe200078e0212 */
[----:B------:R-:W-:-:S04]  /*225a0*/  LOP3.LUT R4, R4, 0xfffffff7, RZ, 0xc0, !PT ;  /* 0xfffffff704047812 */ /* 0x000fc800078ec0ff */
[----:B------:R0:W-:Y:S04]  /*225b0*/  STL [R1+0x34], R2 ;  /* 0x0000340201007387 */ /* 0x0001e80000100800 */
[----:B------:R2:W-:Y:S01]  /*225c0*/  STL [R1+0x5c], RZ ;  /* 0x00005cff01007387 */ /* 0x0005e20000100800 */
[----:B------:R-:W-:Y:S01]  /*225d0*/  @P0 LOP3.LUT R4, R4, 0x8, RZ, 0xfc, !PT ;  /* 0x0000000804040812 */ /* 0x000fe200078efcff */
[----:B0-----:R-:W-:-:S04]  /*225e0*/  IMAD.MOV.U32 R2, RZ, RZ, 0x1 ;  /* 0x00000001ff027424 */ /* 0x001fc800078e00ff */
[----:B------:R2:W-:Y:S04]  /*225f0*/  STL [R1], R4 ;  /* 0x0000000401007387 */ /* 0x0005e80000100800 */
[----:B------:R2:W-:Y:S04]  /*22600*/  STL [R1+0x24], R2 ;  /* 0x0000240201007387 */ /* 0x0005e80000100800 */
[----:B------:R2:W-:Y:S04]  /*22610*/  STL [R1+0x20], RZ ;  /* 0x000020ff01007387 */ /* 0x0005e80000100800 */
[----:B------:R2:W-:Y:S02]  /*22620*/  STL [R1+0xc], R2 ;  /* 0x00000c0201007387 */ /* 0x0005e40000100800 */
.L_x_7043:
[----:B---3--:R-:W3:Y:S01]  /*22630*/  LDL R0, [R1+0x1c] ;  /* 0x00001c0001007983 */ /* 0x008ee20000100800 */
[----:B--2---:R-:W3:Y:S01]  /*22640*/  LDC.64 R2, c[0x0][0xc88] ;  /* 0x00032200ff027b82 */ /* 0x004ee20000000a00 */
[----:B------:R-:W-:Y:S01]  /*22650*/  ULDC.64 UR4, c[0x0][0x208] ;  /* 0x0000820000047ab9 */ /* 0x000fe20000000a00 */
[----:B---3--:R-:W-:-:S05]  /*22660*/  IMAD.WIDE R2, R0, 0x4, R2 ;  /* 0x0000000400027825 */ /* 0x008fca00078e0202 */
[----:B------:R-:W2:Y:S01]  /*22670*/  LDG.E R15, desc[UR4][R2.64] ;  /* 0x00000004020f7981 */ /* 0x000ea2000c1e1900 */
        /* <DEDUP_REMOVED lines=15> */
[----:B------:R-:W-:Y:S01]  /*22770*/  STL [R1+0x38], R15 ;  /* 0x0000380f01007387 */ /* 0x000fe20000100800 */
[C-C-:B------:R-:W-:Y:S02]  /*22780*/  SHF.L.U64.HI R13, R15.reuse, 0x2, R4.reuse ;  /* 0x000000020f0d7819 */ /* 0x140fe40000010204 */
[----:B------:R-:W-:Y:S01]  /*22790*/  @P0 LEA.HI.X R3, R15, UR5, R4, 0x2, P1 ;  /* 0x000000050f030c11 */ /* 0x000fe200088f1404 */
[----:B------:R-:W-:Y:S01]  /*227a0*/  ULDC.64 UR4, c[0x0][0xa00] ;  /* 0x0002800000047ab9 */ /* 0x000fe20000000a00 */
[C---:B-1----:R-:W-:Y:S01]  /*227b0*/  @P3 IADD3 R8, P1, R14.reuse, UR10, RZ ;  /* 0x0000000a0e083c10 */ /* 0x042fe2000ff3e0ff */
[----:B0-----:R0:W-:Y:S03]  /*227c0*/  STL [R1+0x50], R4 ;  /* 0x0000500401007387 */ /* 0x0011e60000100800 */
        /* <DEDUP_REMOVED lines=22> */
[----:B0-----:R-:W-:Y:S01]  /*22930*/  MOV R12, UR4 ;  /* 0x00000004000c7c02 */ /* 0x001fe20008000f00 */
        /* <DEDUP_REMOVED lines=19> */
.L_x_6903:
        /* <DEDUP_REMOVED lines=10> */
[----:B------:R-:W-:Y:S02]  /*22b10*/  LEA.HI R17, R2, R17, RZ, 0x10 ;  /* 0x0000001102117211 */ /* 0x000fe400078f80ff */
[----:B-----5:R-:W-:-:S05]  /*22b20*/  IADD3 R2, R11, R0, RZ ;  /* 0x000000000b027210 */ /* 0x020fca0007ffe0ff */
[----:B------:R0:W-:Y:S01]  /*22b30*/  STL [R1+0x18], R2 ;  /* 0x0000180201007387 */ /* 0x0001e20000100800 */
[----:B------:R-:W-:Y:S05]  /*22b40*/  @!P1 BRA `(.L_x_6904) ;  /* 0x0000000000149947 */ /* 0x000fea0003800000 */
[----:B0-----:R-:W-:Y:S01]  /*22b50*/  IADD3 R2, P1, R14, UR4, RZ ;  /* 0x000000040e027c10 */ /* 0x001fe2000ff3e0ff */
[----:B------:R-:W-:-:S03]  /*22b60*/  ULDC.64 UR6, c[0x0][0x208] ;  /* 0x0000820000067ab9 */ /* 0x000fc60000000a00 */
[----:B------:R-:W-:-:S05]  /*22b70*/  IADD3.X R3, R13, UR5, RZ, P1, !PT ;  /* 0x000000050d037c10 */ /* 0x000fca0008ffe4ff */
[----:B------:R0:W5:Y:S01]  /*22b80*/  LDG.E R8, desc[UR6][R2.64] ;  /* 0x0000000602087981 */ /* 0x000162000c1e1900 */
[----:B------:R-:W-:Y:S05]  /*22b90*/  BRA `(.L_x_6905) ;  /* 0x0000000000147947 */ /* 0x000fea0003800000 */
.L_x_6904:
[----:B------:R-:W-:Y:S05]  /*22ba0*/  @!P2 BRA `(.L_x_6905) ;  /* 0x000000000010a947 */ /* 0x000fea0003800000 */
[----:B------:R-:W-:Y:S02]  /*22bb0*/  ULDC.64 UR4, c[0x0][0x208] ;  /* 0x0000820000047ab9 */ /* 0x000fe40000000a00 */
[----:B------:R-:W2:Y:S04]  /*22bc0*/  LDG.E R8, desc[UR4][R6.64] ;  /* 0x0000000406087981 */ /* 0x000ea8000c1e1900 */
[----:B------:R-:W2:Y:S02]  /*22bd0*/  LDG.E R6, desc[UR4][R6.64+0x4] ;  /* 0x0000040406067981 */ /* 0x000ea4000c1e1900 */
[----:B--2---:R-:W-:-:S07]  /*22be0*/  IMAD.IADD R8, R6, 0x1, -R8 ;  /* 0x0000000106087824 */ /* 0x004fce00078e0a08 */
.L_x_6905:
[----:B------:R-:W-:Y:S01]  /*22bf0*/  ULDC.64 UR4, c[0x0][0x208] ;  /* 0x0000820000047ab9 */ /* 0x000fe20000000a00 */
[----:B-----5:R-:W-:Y:S01]  /*22c00*/  IMAD.IADD R6, R8, 0x1, -R0 ;  /* 0x0000000108067824 */ /* 0x020fe200078e0a00 */
[----:B0-----:R-:W2:Y:S04]  /*22c10*/  LDL.LU R3, [R1] ;  /* 0x0000000001037983 */ /* 0x001ea80000300800 */
[----:B------:R-:W3:Y:S04]  /*22c20*/  @P0 LDG.E R0, desc[UR4][R4.64] ;  /* 0x0000000404000981 */ /* 0x000ee8000c1e1900 */
[----:B------:R-:W3:Y:S01]  /*22c30*/  @P0 LDG.E R4, desc[UR4][R4.64+0x4] ;  /* 0x0000040404040981 */ /* 0x000ee2000c1e1900 */
[----:B------:R-:W-:Y:S01]  /*22c40*/  LOP3.LUT R13, R17, 0xff, RZ, 0xc0, !PT ;  /* 0x000000ff110d7812 */ /* 0x000fe200078ec0ff */
[----:B------:R-:W-:Y:S01]  /*22c50*/  BSSY B0, `(.L_x_6906) ;  /* 0x000002d000007945 */ /* 0x000fe20003800000 */
[----:B------:R-:W-:-:S02]  /*22c60*/  SHF.R.U32.HI R17, RZ, 0x10, R17 ;  /* 0x00000010ff117819 */ /* 0x000fc40000011611 */
        /* <DEDUP_REMOVED lines=9> */
[----:B------:R-:W-:-:S03]  /*22d00*/  @P1 LOP3.LUT R3, R3, 0x4, RZ, 0xfc, !PT ;  /* 0x0000000403031812 */ /* 0x000fc600078efcff */
[----:B------:R0:W-:Y:S04]  /*22d10*/  STL [R1+0x3c], R11 ;  /* 0x00003c0b01007387 */ /* 0x0001e80000100800 */
[----:B------:R0:W-:Y:S04]  /*22d20*/  STL [R1+0x58], R13 ;  /* 0x0000580d01007387 */ /* 0x0001e80000100800 */
[----:B------:R0:W-:Y:S01]  /*22d30*/  STL [R1], R3 ;  /* 0x0000000301007387 */ /* 0x0001e20000100800 */
[----:B------:R-:W-:Y:S05]  /*22d40*/  @!P1 BRA `(.L_x_6907) ;  /* 0x0000000000749947 */ /* 0x000fea0003800000 */
[----:B------:R-:W-:Y:S01]  /*22d50*/  ISETP.NE.AND P1, PT, R17, RZ, PT ;  /* 0x000000ff1100720c */ /* 0x000fe20003f25270 */
[----:B------:R-:W-:-:S03]  /*22d60*/  ULDC UR4, c[0x0][0x9f0] ;  /* 0x00027c0000047ab9 */ /* 0x000fc60000000800 */
[----:B------:R-:W-:-:S04]  /*22d70*/  SEL R2, R17, UR4, P1 ;  /* 0x0000000411027c07 */ /* 0x000fc80008800000 */
[----:B0-----:R-:W-:-:S04]  /*22d80*/  IABS R3, R2 ;  /* 0x0000000200037213 */ /* 0x001fc80000000000 */
        /* <DEDUP_REMOVED lines=9> */
[----:B------:R-:W-:-:S03]  /*22e20*/  IADD3 R5, R2, -0x1, R11 ;  /* 0xffffffff02057810 */ /* 0x000fc60007ffe00b */
[----:B------:R-:W-:Y:S01]  /*22e30*/  IMAD.MOV R0, RZ, RZ, -R0 ;  /* 0x000000ffff007224 */ /* 0x000fe200078e0a00 */
[----:B------:R-:W-:Y:S02]  /*22e40*/  IABS R4, R5 ;  /* 0x0000000500047213 */ /* 0x000fe40000000000 */
[----:B------:R-:W-:Y:S02]  /*22e50*/  LOP3.LUT R5, R5, R2, RZ, 0x3c, !PT ;  /* 0x0000000205057212 */ /* 0x000fe400078e3cff */
        /* <DEDUP_REMOVED lines=8> */
[----:B------:R-:W-:-:S13]  /*22ee0*/  ISETP.GE.AND P1, PT, R5, RZ, PT ;  /* 0x000000ff0500720c */ /* 0x000fda0003f26270 */
[----:B------:R-:W-:Y:S02]  /*22ef0*/  @!P1 IADD3 R0, -R0, RZ, RZ ;  /* 0x000000ff00009210 */ /* 0x000fe40007ffe1ff */
[----:B------:R-:W-:-:S13]  /*22f00*/  ISETP.NE.AND P1, PT, R2, RZ, PT ;  /* 0x000000ff0200720c */ /* 0x000fda0003f25270 */
[----:B------:R-:W-:-:S07]  /*22f10*/  @!P1 LOP3.LUT R0, RZ, R2, RZ, 0x33, !PT ;  /* 0x00000002ff009212 */ /* 0x000fce00078e33ff */
.L_x_6907:
[----:B------:R-:W-:Y:S05]  /*22f20*/  BSYNC B0 ;  /* 0x0000000000007941 */ /* 0x000fea0003800000 */
.L_x_6906:
        /* <DEDUP_REMOVED lines=25> */
.L_x_7114:
[----:B-1----:R-:W-:Y:S02]  /*230c0*/  ISETP.NE.AND P0, PT, R14, RZ, PT ;  /* 0x000000ff0e00720c */ /* 0x002fe40003f05270 */
[----:B------:R-:W-:-:S11]  /*230d0*/  PLOP3.LUT P1, PT, PT, PT, PT, 0x8, 0x0 ;  /* 0x000000000000781c */ /* 0x000fd60003f2e170 */
[----:B------:R-:W-:Y:S05]  /*230e0*/  @P0 BRA `(.L_x_6911) ;  /* 0x00000000000c0947 */ /* 0x000fea0003800000 */
[----:B------:R-:W-:-:S03]  /*230f0*/  UMOV UR4, 0xffffffff ;  /* 0xffffffff00047882 */ /* 0x000fc60000000000 */
[----:B------:R-:W-:Y:S05]  /*23100*/  BRA.DIV UR4, `(.L_x_6912) ;  /* 0x0000007604307947 */ /* 0x000fea000b800000 */
[----:B------:R-:W-:-:S13]  /*23110*/  ELECT P1, URZ, PT ;  /* 0x00000000003f782f */ /* 0x000fda0003820000 */
.L_x_6911:
        /* <DEDUP_REMOVED lines=9> */
.L_x_7117:
[----:B------:R-:W-:Y:S05]  /*231b0*/  BSYNC B1 ;  /* 0x0000000000017941 */ /* 0x000fea0003800000 */
.L_x_6913:
        /* <DEDUP_REMOVED lines=12> */
.L_x_7118:
[----:B------:R-:W-:Y:S05]  /*23280*/  BSYNC B2 ;  /* 0x0000000000027941 */ /* 0x000fea0003800000 */
.L_x_6917:
[----:B------:R-:W-:Y:S04]  /*23290*/  BSSY B2, `(.L_x_6919) ;  /* 0x0000008000027945 */ /* 0x000fe80003800000 */
[----:B------:R-:W-:Y:S05]  /*232a0*/  @P4 BRA `(.L_x_6920) ;  /* 0x0000000000184947 */ /* 0x000fea0003800000 */
[----:B0-----:R-:W2:Y:S02]  /*232b0*/  LDL R2, [R1] ;  /* 0x0000000001027983 */ /* 0x001ea40000100800 */
[----:B--2---:R-:W-:Y:S01]  /*232c0*/  LOP3.LUT P0, RZ, R2, 0x1, RZ, 0xc0, !PT ;  /* 0x0000000102ff7812 */ /* 0x004fe2000780c0ff */
[----:B------:R-:W-:-:S04]  /*232d0*/  IMAD.MOV.U32 R2, RZ, RZ, 0xb000 ;  /* 0x0000b000ff027424 */ /* 0x000fc800078e00ff */
[----:B------:R2:W-:Y:S08]  /*232e0*/  SYNCS.ARRIVE.TRANS64 RZ, [R5+URZ+0x34890], R2 ;  /* 0x0348900205ff79a7 */ /* 0x0005f0000800003f */
[----:B------:R-:W-:Y:S05]  /*232f0*/  @!P0 BRA `(.L_x_6920) ;  /* 0x0000000000048947 */ /* 0x000fea0003800000 */
[----:B------:R-:W-:Y:S01]  /*23300*/  BPT.TRAP 0x1 ;  /* 0x000000040000795c */ /* 0x000fe20000300000 */
.L_x_6920:
[----:B------:R-:W-:Y:S05]  /*23310*/  BSYNC B2 ;  /* 0x0000000000027941 */ /* 0x000fea0003800000 */
.L_x_6919:
        /* <DEDUP_REMOVED lines=13> */
.L_x_6921:
        /* <DEDUP_REMOVED lines=16> */
.L_x_6922:
        /* <DEDUP_REMOVED lines=13> */
.L_x_7119:
[----:B------:R-:W-:Y:S05]  /*235c0*/  BSYNC B2 ;  /* 0x0000000000027941 */ /* 0x000fea0003800000 */
.L_x_6923:
[----:B------:R-:W-:Y:S01]  /*235d0*/  BSSY B2, `(.L_x_6925) ;  /* 0x000000a000027945 */ /* 0x000fe20003800000 */
[----:B------:R-:W-:Y:S02]  /*235e0*/  IMAD.MOV.U32 R12, RZ, RZ, 0x0 ;  /* 0x00000000ff0c7424 */ /* 0x000fe400078e00ff */
[----:B------:R-:W-:Y:S01]  /*235f0*/  IMAD.MOV.U32 R13, RZ, RZ, 0x12f00000 ;  /* 0x12f00000ff0d7424 */ /* 0x000fe200078e00ff */
[----:B------:R-:W-:Y:S06]  /*23600*/  @P4 BRA `(.L_x_6926) ;  /* 0x0000000000184947 */ /* 0x000fec0003800000 */
[----:B------:R-:W2:Y:S02]  /*23610*/  LDL R2, [R1] ;  /* 0x0000000001027983 */ /* 0x000ea40000100800 */
[----:B--2---:R-:W-:Y:S01]  /*23620*/  LOP3.LUT P0, RZ, R2, 0x1, RZ, 0xc0, !PT ;  /* 0x0000000102ff7812 */ /* 0x004fe2000780c0ff */
[----:B------:R-:W-:-:S04]  /*23630*/  IMAD.MOV.U32 R2, RZ, RZ, 0xb000 ;  /* 0x0000b000ff027424 */ /* 0x000fc800078e00ff */
[----:B------:R2:W-:Y:S08]  /*23640*/  SYNCS.ARRIVE.TRANS64 RZ, [R5+URZ+0x348b0], R2 ;  /* 0x0348b00205ff79a7 */ /* 0x0005f0000800003f */
[----:B------:R-:W-:Y:S05]  /*23650*/  @!P0 BRA `(.L_x_6926) ;  /* 0x0000000000048947 */ /* 0x000fea0003800000 */
[----:B------:R-:W-:Y:S01]  /*23660*/  BPT.TRAP 0x1 ;  /* 0x000000040000795c */ /* 0x000fe20000300000 */
.L_x_6926:
[----:B------:R-:W-:Y:S05]  /*23670*/  BSYNC B2 ;  /* 0x0000000000027941 */ /* 0x000fea0003800000 */
.L_x_6925:
[----:B------:R-:W-:Y:S01]  /*23680*/  R2UR UR10, R11 ;  /* 0x000000000b0a72ca */ /* 0x000fe200000e0000 */
[----:B------:R-:W-:Y:S01]  /*23690*/  UIADD3 UR4, UP0, UR38, 0x670, URZ ;  /* 0x0000067026047890 */ /* 0x000fe2000ff1e03f */
[----:B------:R-:W-:Y:S01]  /*236a0*/  R2UR UR6, R12 ;  /* 0x000000000c0672ca */ /* 0x000fe200000e0000 */
[----:B--2---:R-:W-:Y:S01]  /*236b0*/  VIADD R2, R7, 0x400 ;  /* 0x0000040007027836 */ /* 0x004fe20000000000 */
[----:B------:R-:W-:Y:S01]  /*236c0*/  R2UR UR7, R13 ;  /* 0x000000000d0772ca */ /* 0x000fe200000e0000 */
[----:B------:R-:W-:Y:S01]  /*236d0*/  UIADD3.X UR5, URZ, UR39, URZ, UP0, !UPT ;  /* 0x000000273f057290 */ /* 0x000fe200087fe43f */
[----:B------:R-:W-:Y:S02]  /*236e0*/  PLOP3.LUT P0, PT, PT, PT, PT, 0x80, 0x0 ;  /* 0x000000000000781c */ /* 0x000fe40003f0f070 */
[----:B01----:R-:W-:-:S11]  /*236f0*/  IADD3 R5, R5, 0x348b0, RZ ;  /* 0x000348b005057810 */ /* 0x003fd60007ffe0ff */
.L_x_6927:
        /* <DEDUP_REMOVED lines=15> */
.L_x_6928:
        /* <DEDUP_REMOVED lines=10> */
.L_x_6916:
[----:B------:R-:W-:Y:S05]  /*23890*/  BSYNC B1 ;  /* 0x0000000000017941 */ /* 0x000fea0003800000 */
.L_x_6915:
[----:B------:R-:W0:Y:S04]  /*238a0*/  LDL.LU R7, [R1+0x20] ;  /* 0x0000200001077983 */ /* 0x000e280000300800 */
[----:B------:R-:W2:Y:S01]  /*238b0*/  LDL.LU R4, [R1+0x24] ;  /* 0x0000240001047983 */ /* 0x000ea20000300800 */
[----:B------:R-:W-:Y:S01]  /*238c0*/  PLOP3.LUT P5, PT, PT, PT, PT, 0x8, 0x0 ;  /* 0x000000000000781c */ /* 0x000fe20003fae170 */
[----:B0-----:R-:W-:Y:S01]  /*238d0*/  VIADD R2, R7, 0x1 ;  /* 0x0000000107027836 */ /* 0x001fe20000000000 */
[----:B------:R-:W-:-:S04]  /*238e0*/  IADD3 R7, R6, -0x2, RZ ;  /* 0xfffffffe06077810 */ /* 0x000fc80007ffe0ff */
        /* <DEDUP_REMOVED lines=8> */
.L_x_6943:
[----:B------:R-:W-:Y:S05]  /*23970*/  YIELD ;  /* 0x0000000000007946 */ /* 0x000fea0003800000 */
[----:B------:R-:W-:Y:S04]  /*23980*/  BSSY B1, `(.L_x_6929) ;  /* 0x000006c000017945 */ /* 0x000fe80003800000 */
[----:B-1----:R-:W-:Y:S05]  /*23990*/  @!P1 BRA `(.L_x_6930) ;  /* 0x0000000400a89947 */ /* 0x002fea0003800000 */
[----:B------:R-:W2:Y:S04]  /*239a0*/  LDL R3, [R1+0x20] ;  /* 0x0000200001037983 */ /* 0x000ea80000100800 */
[----:B0-----:R-:W3:Y:S01]  /*239b0*/  LDL R2, [R1+0x24] ;  /* 0x0000240001027983 */ /* 0x001ee20000100800 */
[----:B------:R-:W-:Y:S01]  /*239c0*/  BSSY B2, `(.L_x_6931) ;  /* 0x0000005000027945 */ /* 0x000fe20003800000 */
[----:B--2---:R-:W-:Y:S01]  /*239d0*/  IMAD R6, R3, 0x8, R18 ;  /* 0x0000000803067824 */ /* 0x004fe200078e0212 */
[----:B---3--:R-:W-:-:S04]  /*239e0*/  SHF.L.U32 R5, R2, 0x1f, RZ ;  /* 0x0000001f02057819 */ /* 0x008fc800000006ff */
[----:B------:R-:W0:Y:S02]  /*239f0*/  SYNCS.PHASECHK.TRANS64.TRYWAIT P0, [R6+URZ+0x348a0], R5 ;  /* 0x0348a005060075a7 */ /* 0x000e24000800017f */
[----:B0-----:R-:W-:Y:S05]  /*23a00*/  @!P0 BRA `(.L_x_6932) ;  /* 0x0000006c00508947 */ /* 0x001fea0003800000 */
.L_x_7120:
[----:B------:R-:W-:Y:S05]  /*23a10*/  BSYNC B2 ;  /* 0x0000000000027941 */ /* 0x000fea0003800000 */
.L_x_6931:
[----:B------:R-:W1:Y:S01]  /*23a20*/  S2R R2, SR_TID.X ;  /* 0x0000000000027919 */ /* 0x000e620000002100 */
[----:B------:R-:W-:Y:S01]  /*23a30*/  BSSY B2, `(.L_x_6933) ;  /* 0x000000a000027945 */ /* 0x000fe20003800000 */
[----:B-1----:R-:W-:-:S04]  /*23a40*/  LOP3.LUT R2, R2, 0x7f, RZ, 0xc0, !PT ;  /* 0x0000007f02027812 */ /* 0x002fc800078ec0ff */
[----:B------:R-:W-:-:S13]  /*23a50*/  ISETP.NE.AND P2, PT, R2, RZ, PT ;  /* 0x000000ff0200720c */ /* 0x000fda0003f45270 */
[----:B------:R-:W-:Y:S05]  /*23a60*/  @P2 BRA `(.L_x_6934) ;  /* 0x0000000000182947 */ /* 0x000fea0003800000 */
[----:B------:R-:W2:Y:S02]  /*23a70*/  LDL R2, [R1] ;  /* 0x0000000001027983 */ /* 0x000ea40000100800 */
[----:B--2---:R-:W-:Y:S01]  /*23a80*/  LOP3.LUT P0, RZ, R2, 0x1, RZ, 0xc0, !PT ;  /* 0x0000000102ff7812 */ /* 0x004fe2000780c0ff */
[----:B------:R-:W-:-:S04]  /*23a90*/  IMAD.MOV.U32 R2, RZ, RZ, 0xb000 ;  /* 0x0000b000ff027424 */ /* 0x000fc800078e00ff */
[----:B------:R1:W-:Y:S08]  /*23aa0*/  SYNCS.ARRIVE.TRANS64 RZ, [R6+URZ+0x34890], R2 ;  /* 0x0348900206ff79a7 */ /* 0x0003f0000800003f */
[----:B------:R-:W-:Y:S05]  /*23ab0*/  @!P0 BRA `(.L_x_6934) ;  /* 0x0000000000048947 */ /* 0x000fea0003800000 */
[----:B------:R-:W-:Y:S01]  /*23ac0*/  BPT.TRAP 0x1 ;  /* 0x000000040000795c */ /* 0x000fe20000300000 */
.L_x_6934:
[----:B------:R-:W-:Y:S05]  /*23ad0*/  BSYNC B2 ;  /* 0x0000000000027941 */ /* 0x000fea0003800000 */
.L_x_6933:
        /* <DEDUP_REMOVED lines=12> */
.L_x_6935:
        /* <DEDUP_REMOVED lines=16> */
.L_x_6936:
        /* <DEDUP_REMOVED lines=13> */
.L_x_7121:
[----:B------:R-:W-:Y:S05]  /*23d70*/  BSYNC B2 ;  /* 0x0000000000027941 */ /* 0x000fea0003800000 */
.L_x_6937:
[----:B------:R-:W-:Y:S01]  /*23d80*/  BSSY B2, `(.L_x_6939) ;  /* 0x000000a000027945 */ /* 0x000fe20003800000 */
[----:B------:R-:W-:Y:S01]  /*23d90*/  MOV R12, 0x0 ;  /* 0x00000000000c7802 */ /* 0x000fe20000000f00 */
[----:B------:R-:W-:Y:S02]  /*23da0*/  IMAD.MOV.U32 R13, RZ, RZ, 0x12f00000 ;  /* 0x12f00000ff0d7424 */ /* 0x000fe400078e00ff */
[----:B------:R-:W-:Y:S05]  /*23db0*/  @P2 BRA `(.L_x_6940) ;  /* 0x0000000000182947 */ /* 0x000fea0003800000 */
[----:B------:R-:W2:Y:S02]  /*23dc0*/  LDL R2, [R1] ;  /* 0x0000000001027983 */ /* 0x000ea40000100800 */
[----:B--2---:R-:W-:Y:S01]  /*23dd0*/  LOP3.LUT P0, RZ, R2, 0x1, RZ, 0xc0, !PT ;  /* 0x0000000102ff7812 */ /* 0x004fe2000780c0ff */
[----:B------:R-:W-:-:S04]  /*23de0*/  IMAD.MOV.U32 R2, RZ, RZ, 0xb000 ;  /* 0x0000b000ff027424 */ /* 0x000fc800078e00ff */
[----:B------:R2:W-:Y:S08]  /*23df0*/  SYNCS.ARRIVE.TRANS64 RZ, [R6+URZ+0x348b0], R2 ;  /* 0x0348b00206ff79a7 */ /* 0x0005f0000800003f */
[----:B------:R-:W-:Y:S05]  /*23e00*/  @!P0 BRA `(.L_x_6940) ;  /* 0x0000000000048947 */ /* 0x000fea0003800000 */
[----:B------:R-:W-:Y:S01]  /*23e10*/  BPT.TRAP 0x1 ;  /* 0x000000040000795c */ /* 0x000fe20000300000 */
.L_x_6940:
[----:B------:R-:W-:Y:S05]  /*23e20*/  BSYNC B2 ;  /* 0x0000000000027941 */ /* 0x000fea0003800000 */
.L_x_6939:
        /* <DEDUP_REMOVED lines=8> */
.L_x_6941:
        /* <DEDUP_REMOVED lines=15> */
.L_x_6942:
        /* <DEDUP_REMOVED lines=10> */
.L_x_6930:
[----:B------:R-:W-:Y:S05]  /*24040*/  BSYNC B1 ;  /* 0x0000000000017941 */ /* 0x000fea0003800000 */
.L_x_6929:
        /* <DEDUP_REMOVED lines=12> */
.L_x_6909:
[----:B------:R-:W-:Y:S05]  /*24110*/  BSYNC B0 ;  /* 0x0000000000007941 */ /* 0x000fea0003800000 */
.L_x_6908:
[----:B01----:R-:W2:Y:S04]  /*24120*/  LDL R2, [R1] ;  /* 0x0000000001027983 */ /* 0x003ea80000100800 */
        /* <DEDUP_REMOVED lines=18> */
[----:B------:R-:W-:Y:S02]  /*24250*/  IABS R2, R17 ;  /* 0x0000001100027213 */ /* 0x000fe40000000000 */
[----:B-----5:R-:W-:-:S03]  /*24260*/  IADD3 R4, R8, -0x1, R17 ;  /* 0xffffffff08047810 */ /* 0x020fc60007ffe011 */
[----:B------:R-:W-:Y:S01]  /*24270*/  IMAD.MOV R2, RZ, RZ, -R2 ;  /* 0x000000ffff027224 */ /* 0x000fe200078e0a02 */
[----:B------:R-:W-:Y:S02]  /*24280*/  IABS R3, R4 ;  /* 0x0000000400037213 */ /* 0x000fe40000000000 */
[----:B------:R-:W-:Y:S02]  /*24290*/  LOP3.LUT R4, R4, R17, RZ, 0x3c, !PT ;  /* 0x0000001104047212 */ /* 0x000fe400078e3cff */
[----:B------:R-:W-:Y:S01]  /*242a0*/  MOV R5, R2 ;  /* 0x0000000200057202 */ /* 0x000fe20000000f00 */
        /* <DEDUP_REMOVED lines=12> */
.L_x_6945:
[----:B------:R-:W-:Y:S05]  /*24370*/  BSYNC B0 ;  /* 0x0000000000007941 */ /* 0x000fea0003800000 */
.L_x_6944:
        /* <DEDUP_REMOVED lines=15> */
[----:B------:R-:W-:Y:S01]  /*24470*/  ULDC.64 UR6, c[0x0][0x208] ;  /* 0x0000820000067ab9 */ /* 0x000fe20000000a00 */
[----:B------:R-:W0:Y:S08]  /*24480*/  FLO.U32 R0, UR4 ;  /* 0x0000000400007d00 */ /* 0x000e3000080e0000 */
[----:B------:R-:W1:Y:S01]  /*24490*/  POPC R5, UR4 ;  /* 0x0000000400057d09 */ /* 0x000e620008000000 */
[----:B0-----:R-:W-:-:S02]  /*244a0*/  ISETP.EQ.U32.AND P0, PT, R0, R3, PT ;  /* 0x000000030000720c */ /* 0x001fc40003f02070 */
[----:B------:R-:W1:Y:S11]  /*244b0*/  LDC.64 R2, c[0x0][0xc60] ;  /* 0x00031800ff027b82 */ /* 0x000e760000000a00 */
[----:B-1----:R-:W2:Y:S01]  /*244c0*/  @P0 ATOMG.E.ADD.STRONG.GPU PT, R3, desc[UR6][R2.64], R5 ;  /* 0x00000005020309a8 */ /* 0x002ea200081ee1c6 */
[----:B------:R-:W0:Y:S02]  /*244d0*/  S2R R4, SR_LTMASK ;  /* 0x0000000000047919 */ /* 0x000e240000003900 */
[----:B0-----:R-:W-:-:S04]  /*244e0*/  LOP3.LUT R4, R4, UR4, RZ, 0xc0, !PT ;  /* 0x0000000404047c12 */ /* 0x001fc8000f8ec0ff */
[----:B------:R-:W0:Y:S01]  /*244f0*/  POPC R7, R4 ;  /* 0x0000000400077309 */ /* 0x000e220000000000 */
[----:B--2---:R-:W0:Y:S02]  /*24500*/  SHFL.IDX PT, R0, R3, R0, 0x1f ;  /* 0x00001f0003007589 */ /* 0x004e2400000e0000 */
[----:B0-----:R-:W-:-:S05]  /*24510*/  IADD3 R0, R0, UR36, R7 ;  /* 0x0000002400007c10 */ /* 0x001fca000fffe007 */
[----:B------:R4:W-:Y:S01]  /*24520*/  STL [R1+0x10], R0 ;  /* 0x0000100001007387 */ /* 0x0009e20000100800 */
[----:B------:R-:W-:Y:S05]  /*24530*/  BRA `(.L_x_6948) ;  /* 0x0000003c00187947 */ /* 0x000fea0003800000 */
.L_x_6947:
        /* <DEDUP_REMOVED lines=20> */
.L_x_6950:
[----:B------:R-:W-:Y:S05]  /*24680*/  BSYNC B6 ;  /* 0x0000000000067941 */ /* 0x000fea0003800000 */
.L_x_6949:
        /* <DEDUP_REMOVED lines=20> */
.L_x_6953:
        /* <DEDUP_REMOVED lines=15> */
.L_x_6952:
[----:B------:R-:W-:Y:S05]  /*248c0*/  BSYNC B6 ;  /* 0x0000000000067941 */ /* 0x000fea0003800000 */
.L_x_6951:
        /* <DEDUP_REMOVED lines=26> */
.L_x_7124:
[----:B0-----:R-:W2:Y:S01]  /*24a70*/  LDL.LU R4, [R1] ;  /* 0x0000000001047983 */ /* 0x001ea20000300800 */
[----:B------:R-:W-:Y:S02]  /*24a80*/  PLOP3.LUT P1, PT, PT, PT, PT, 0x8, 0x0 ;  /* 0x000000000000781c */ /* 0x000fe40003f2e170 */
[----:B-1----:R-:W-:Y:S01]  /*24a90*/  ISETP.NE.AND P0, PT, R14, RZ, PT ;  /* 0x000000ff0e00720c */ /* 0x002fe20003f05270 */
[----:B------:R0:W-:Y:S01]  /*24aa0*/  STL [R1+0x4], R0 ;  /* 0x0000040001007387 */ /* 0x0001e20000100800 */
[----:B--2---:R-:W-:-:S09]  /*24ab0*/  LOP3.LUT R4, R4, 0xfffffffb, RZ, 0xc0, !PT ;  /* 0xfffffffb04047812 */ /* 0x004fd200078ec0ff */
[----:B------:R-:W-:-:S05]  /*24ac0*/  @P1 LOP3.LUT R4, R4, 0x4, RZ, 0xfc, !PT ;  /* 0x0000000404041812 */ /* 0x000fca00078efcff */
[----:B------:R0:W-:Y:S01]  /*24ad0*/  STL [R1], R4 ;  /* 0x0000000401007387 */ /* 0x0001e20000100800 */
[----:B------:R-:W-:Y:S05]  /*24ae0*/  @P0 BRA `(.L_x_6955) ;  /* 0x00000004001c0947 */ /* 0x000fea0003800000 */
[----:B------:R-:W-:-:S03]  /*24af0*/  UMOV UR4, 0xffffffff ;  /* 0xffffffff00047882 */ /* 0x000fc60000000000 */
[----:B------:R-:W-:Y:S05]  /*24b00*/  BRA.DIV UR4, `(.L_x_6956) ;  /* 0x0000005e046c7947 */ /* 0x000fea000b800000 */
[----:B------:R-:W-:-:S13]  /*24b10*/  ELECT P6, URZ, PT ;  /* 0x00000000003f782f */ /* 0x000fda00038c0000 */
.L_x_7127:
[----:B------:R-:W-:Y:S05]  /*24b20*/  @!P6 BRA `(.L_x_6955) ;  /* 0x00000004000ce947 */ /* 0x000fea0003800000 */
[----:B------:R-:W-:-:S04]  /*24b30*/  ISETP.NE.U32.AND P0, PT, R2, RZ, PT ;  /* 0x000000ff0200720c */ /* 0x000fc80003f05070 */
[----:B------:R-:W-:-:S13]  /*24b40*/  ISETP.NE.AND.EX P0, PT, R3, RZ, PT, P0 ;  /* 0x000000ff0300720c */ /* 0x000fda0003f05300 */
[----:B------:R-:W-:Y:S05]  /*24b50*/  @!P0 BRA `(.L_x_6957) ;  /* 0x0000000000548947 */ /* 0x000fea0003800000 */
[----:B------:R-:W1:Y:S01]  /*24b60*/  LDC R6, c[0x0][0x43c] ;  /* 0x00010f00ff067b82 */ /* 0x000e620000000800 */
[----:B------:R-:W-:Y:S01]  /*24b70*/  IMAD.MOV.U32 R9, RZ, RZ, R0 ;  /* 0x000000ffff097224 */ /* 0x000fe200078e0000 */
[----:B------:R-:W-:Y:S01]  /*24b80*/  ULDC.64 UR4, c[0x0][0x428] ;  /* 0x00010a0000047ab9 */ /* 0x000fe20000000a00 */
[----:B------:R-:W-:-:S03]  /*24b90*/  ULDC.64 UR6, c[0x0][0x208] ;  /* 0x0000820000067ab9 */ /* 0x000fc60000000a00 */
[----:B0-----:R-:W-:Y:S02]  /*24ba0*/  MOV R0, R9 ;  /* 0x0000000900007202 */ /* 0x001fe40000000f00 */
        /* <DEDUP_REMOVED lines=16> */
.L_x_6957:
[----:B-1----:R-:W2:Y:S01]  /*24cb0*/  LDL R2, [R1+0xc] ;  /* 0x00000c0001027983 */ /* 0x002ea20000100800 */
[----:B0-----:R-:W-:Y:S02]  /*24cc0*/  LEA R0, R19, R18, 0x3 ;  /* 0x0000001213007211 */ /* 0x001fe400078e18ff */
[----:B--2---:R-:W-:-:S04]  /*24cd0*/  SHF.L.U32 R2, R2, 0x1f, RZ ;  /* 0x0000001f02027819 */ /* 0x004fc800000006ff */
[----:B------:R-:W0:Y:S02]  /*24ce0*/  SYNCS.PHASECHK.TRANS64.TRYWAIT P0, [R0+URZ+0x34840], R2 ;  /* 0x03484002000075a7 */ /* 0x000e24000800017f */
[----:B0-----:R-:W-:Y:S05]  /*24cf0*/  @!P0 BRA `(.L_x_6958) ;  /* 0x0000005c00108947 */ /* 0x001fea0003800000 */
.L_x_7128:
[----:B------:R1:W5:Y:S01]  /*24d00*/  LDL R3, [R1] ;  /* 0x0000000001037983 */ /* 0x0003620000100800 */
        /* <DEDUP_REMOVED lines=9> */
.L_x_6959:
[----:B------:R-:W2:Y:S04]  /*24da0*/  LDL R4, [R1+0x4] ;  /* 0x0000040001047983 */ /* 0x000ea80000100800 */
[----:B01----:R-:W3:Y:S01]  /*24db0*/  LDL R2, [R1+0x18] ;  /* 0x0000180001027983 */ /* 0x003ee20000100800 */
[----:B------:R-:W-:Y:S01]  /*24dc0*/  R2UR UR9, R0 ;  /* 0x00000000000972ca */ /* 0x000fe200000e0000 */
[----:B------:R-:W-:Y:S01]  /*24dd0*/  IMAD R0, R19, 0xb000, R18 ;  /* 0x0000b00013007824 */ /* 0x000fe200078e0212 */
[----:B------:R-:W-:Y:S01]  /*24de0*/  PLOP3.LUT P0, PT, PT, PT, PT, 0x80, 0x0 ;  /* 0x000000000000781c */ /* 0x000fe20003f0f070 */
[----:B------:R-:W-:Y:S01]  /*24df0*/  UIADD3 UR4, UP0, UR38, 0x370, URZ ;  /* 0x0000037026047890 */ /* 0x000fe2000ff1e03f */
[----:B------:R-:W-:Y:S01]  /*24e00*/  R2UR UR12, R16 ;  /* 0x00000000100c72ca */ /* 0x000fe200000e0000 */
[----:B------:R-:W-:Y:S01]  /*24e10*/  UMOV UR10, URZ ;  /* 0x0000003f000a7c82 */ /* 0x000fe20008000000 */
[----:B------:R-:W-:Y:S01]  /*24e20*/  R2UR UR6, R0 ;  /* 0x00000000000672ca */ /* 0x000fe200000e0000 */
[----:B------:R-:W-:Y:S01]  /*24e30*/  UMOV UR7, 0x14f00000 ;  /* 0x14f0000000077882 */ /* 0x000fe20000000000 */
[----:B-----5:R-:W-:Y:S01]  /*24e40*/  R2UR UR13, R17 ;  /* 0x00000000110d72ca */ /* 0x020fe200000e0000 */
[----:B------:R-:W-:Y:S01]  /*24e50*/  UMOV UR15, 0x40 ;  /* 0x00000040000f7882 */ /* 0x000fe20000000000 */
[----:B------:R-:W-:-:S03]  /*24e60*/  LOP3.LUT R3, R3, 0xfffffffb, RZ, 0xc0, !PT ;  /* 0xfffffffb03037812 */ /* 0x000fc600078ec0ff */
[----:B------:R-:W-:Y:S02]  /*24e70*/  UIADD3 UR9, UR9, 0x34830, URZ ;  /* 0x0003483009097890 */ /* 0x000fe4000fffe03f */
[----:B------:R-:W-:-:S04]  /*24e80*/  @P0 LOP3.LUT R3, R3, 0x4, RZ, 0xfc, !PT ;  /* 0x0000000403030812 */ /* 0x000fc800078efcff */
[----:B------:R-:W-:Y:S01]  /*24e90*/  UIADD3 UR8, UR6, 0x1e400, URZ ;  /* 0x0001e40006087890 */ /* 0x000fe2000fffe03f */
[----:B------:R1:W-:Y:S01]  /*24ea0*/  STL [R1], R3 ;  /* 0x0000000301007387 */ /* 0x0003e20000100800 */
[----:B------:R-:W-:-:S03]  /*24eb0*/  UIADD3 UR14, UR6, 0x23c00, URZ ;  /* 0x00023c00060e7890 */ /* 0x000fc6000fffe03f */
[----:B------:R-:W-:Y:S01]  /*24ec0*/  UMOV UR6, 0x0 ;  /* 0x0000000000067882 */ /* 0x000fe20000000000 */
        /* <DEDUP_REMOVED lines=8> */
[----:B-1----:R-:W-:Y:S01]  /*24f50*/  NOP ;  /* 0x0000000000007918 */ /* 0x002fe20000000000 */
.L_x_6955:
        /* <DEDUP_REMOVED lines=40> */
.L_x_6961:
[----:B------:R-:W-:Y:S05]  /*251e0*/  BSYNC B6 ;  /* 0x0000000000067941 */ /* 0x000fea0003800000 */
.L_x_6960:
        /* <DEDUP_REMOVED lines=14> */
[----:B------:R-:W0:Y:S01]  /*252d0*/  S2R R10, SR_TID.X ;  /* 0x00000000000a7919 */ /* 0x000e220000002100 */
[----:B--2---:R-:W-:-:S02]  /*252e0*/  IMAD R0, R0, UR4, RZ ;  /* 0x0000000400007c24 */ /* 0x004fc4000f8e02ff */
[----:B----4-:R-:W-:-:S04]  /*252f0*/  IMAD.WIDE.U32 R2, R4, UR4, R2 ;  /* 0x0000000404027c25 */ /* 0x010fc8000f8e0002 */
[----:B------:R-:W-:Y:S01]  /*25300*/  IMAD R0, R4, UR5, R0 ;  /* 0x0000000504007c24 */ /* 0x000fe2000f8e0200 */
[----:B------:R-:W-:Y:S01]  /*25310*/  ULDC.64 UR4, c[0x0][0x2d0] ;  /* 0x0000b40000047ab9 */ /* 0x000fe20000000a00 */
[----:B------:R-:W2:Y:S02]  /*25320*/  S2R R4, SR_TID.X ;  /* 0x0000000000047919 */ /* 0x000ea40000002100 */
[----:B------:R-:W-:Y:S02]  /*25330*/  IMAD.IADD R3, R3, 0x1, R0 ;  /* 0x0000000103037824 */ /* 0x000fe400078e0200 */
[----:B-1----:R-:W-:Y:S02]  /*25340*/  IMAD.SHL.U32 R9, R9, 0x8, RZ ;  /* 0x0000000809097824 */ /* 0x002fe400078e00ff */
[----:B0-----:R-:W-:-:S03]  /*25350*/  IMAD.SHL.U32 R10, R10, 0x8, RZ ;  /* 0x000000080a0a7824 */ /* 0x001fc600078e00ff */
[----:B------:R-:W-:-:S04]  /*25360*/  LOP3.LUT R9, R9, 0x38, RZ, 0xc0, !PT ;  /* 0x0000003809097812 */ /* 0x000fc800078ec0ff */
[----:B------:R-:W-:Y:S02]  /*25370*/  LOP3.LUT R9, R9, 0x40, RZ, 0xfc, !PT ;  /* 0x0000004009097812 */ /* 0x000fe400078efcff */
[----:B------:R-:W-:Y:S02]  /*25380*/  LOP3.LUT R10, R10, 0x38, RZ, 0xc0, !PT ;  /* 0x000000380a0a7812 */ /* 0x000fe400078ec0ff */
[----:B--2---:R-:W-:-:S04]  /*25390*/  LOP3.LUT R4, R4, 0x7f, RZ, 0xc0, !PT ;  /* 0x0000007f04047812 */ /* 0x004fc800078ec0ff */
[----:B------:R-:W-:Y:S02]  /*253a0*/  SHF.R.U32.HI R6, RZ, 0x3, R4 ;  /* 0x00000003ff067819 */ /* 0x000fe40000011604 */
[----:B------:R-:W0:Y:S02]  /*253b0*/  S2R R4, SR_TID.X ;  /* 0x0000000000047919 */ /* 0x000e240000002100 */
[----:B0-----:R-:W-:-:S05]  /*253c0*/  IMAD.SHL.U32 R4, R4, 0x10, RZ ;  /* 0x0000001004047824 */ /* 0x001fca00078e00ff */
[----:B------:R-:W-:Y:S02]  /*253d0*/  LOP3.LUT R4, R6, 0x70, R4, 0xf8, !PT ;  /* 0x0000007006047812 */ /* 0x000fe400078ef804 */
[----:B------:R-:W0:Y:S01]  /*253e0*/  @P0 LDC R6, c[0x0][0x44c] ;  /* 0x00011300ff060b82 */ /* 0x000e220000000800 */
[----:B---3--:R-:W-:-:S04]  /*253f0*/  SHF.L.U32 R5, R5, 0x7, RZ ;  /* 0x0000000705057819 */ /* 0x008fc800000006ff */
        /* <DEDUP_REMOVED lines=16> */
[----:B------:R-:W-:-:S04]  /*25500*/  ULDC.64 UR4, c[0x0][0x280] ;  /* 0x0000a00000047ab9 */ /* 0x000fc80000000a00 */
[----:B------:R-:W-:Y:S02]  /*25510*/  IADD3 R3, R3, R4, RZ ;  /* 0x0000000403037210 */ /* 0x000fe40007ffe0ff */
[C---:B------:R-:W-:Y:S01]  /*25520*/  LEA R4, P0, R2.reuse, UR4, 0x1 ;  /* 0x0000000402047c11 */ /* 0x040fe2000f8008ff */
[----:B------:R-:W-:Y:S02]  /*25530*/  ULDC UR4, c[0x0][0x2b8] ;  /* 0x0000ae0000047ab9 */ /* 0x000fe40000000800 */
[----:B------:R-:W-:Y:S02]  /*25540*/  ISETP.GE.AND P1, PT, R9, UR4, PT ;  /* 0x0000000409007c0c */ /* 0x000fe4000bf26270 */
[----:B------:R0:W5:Y:S01]  /*25550*/  LDL R9, [R1+0x34] ;  /* 0x0000340001097983 */ /* 0x0001620000100800 */
[----:B------:R-:W-:Y:S02]  /*25560*/  LEA.HI.X R3, R2, UR5, R3, 0x1, P0 ;  /* 0x0000000502037c11 */ /* 0x000fe400080f0c03 */
[----:B------:R-:W-:Y:S01]  /*25570*/  ISETP.GE.AND P0, PT, R10, UR4, PT ;  /* 0x000000040a007c0c */ /* 0x000fe2000bf06270 */
[----:B------:R-:W-:-:S03]  /*25580*/  UMOV UR4, 0xffffffff ;  /* 0xffffffff00047882 */ /* 0x000fc60000000000 */
[----:B------:R-:W-:Y:S09]  /*25590*/  BRA.DIV UR4, `(.L_x_6962) ;  /* 0x0000005204fc7947 */ /* 0x000ff2000b800000 */
[----:B------:R-:W2:Y:S01]  /*255a0*/  LDL.LU R6, [R1+0x54] ;  /* 0x0000540001067983 */ /* 0x000ea20000300800 */
[----:B------:R-:W1:Y:S02]  /*255b0*/  S2R R7, SR_TID.X ;  /* 0x0000000000077919 */ /* 0x000e640000002100 */
[----:B-1----:R-:W-:-:S04]  /*255c0*/  LOP3.LUT R7, R7, 0x7f, RZ, 0xc0, !PT ;  /* 0x0000007f07077812 */ /* 0x002fc800078ec0ff */
[----:B------:R-:W-:Y:S02]  /*255d0*/  SHF.R.U32.HI R11, RZ, 0x3, R7 ;  /* 0x00000003ff0b7819 */ /* 0x000fe40000011607 */
[----:B------:R-:W1:Y:S03]  /*255e0*/  SHFL.IDX PT, R7, R4, RZ, 0x181f ;  /* 0x00181fff04077589 */ /* 0x000e6600000e0000 */
[----:B------:R-:W-:Y:S01]  /*255f0*/  IMAD.IADD R0, R11, 0x1, R5 ;  /* 0x000000010b007824 */ /* 0x000fe200078e0205 */
[----:B------:R-:W-:-:S03]  /*25600*/  ULDC.64 UR4, c[0x0][0x208] ;  /* 0x0000820000047ab9 */ /* 0x000fc60000000a00 */
[----:B------:R-:W-:Y:S02]  /*25610*/  VIADD R5, R0, 0x10 ;  /* 0x0000001000057836 */ /* 0x000fe40000000000 */
[----:B--2---:R-:W-:Y:S02]  /*25620*/  IMAD R2, R6, R8, RZ ;  /* 0x0000000806027224 */ /* 0x004fe400078e02ff */
[----:B------:R-:W2:Y:S03]  /*25630*/  SHFL.IDX PT, R6, R3, RZ, 0x181f ;  /* 0x00181fff03067589 */ /* 0x000ea600000e0000 */
[----:B------:R-:W-:-:S13]  /*25640*/  ISETP.GE.AND P2, PT, R0, R2, PT ;  /* 0x000000020000720c */ /* 0x000fda0003f46270 */
[----:B-1----:R-:W-:-:S04]  /*25650*/  @!P2 LEA R7, P3, R10, R7, 0x1 ;  /* 0x000000070a07a211 */ /* 0x002fc800078608ff */
[----:B--2---:R-:W-:-:S04]  /*25660*/  @!P2 IADD3.X R6, RZ, R6, RZ, P3, !PT ;  /* 0x00000006ff06a210 */ /* 0x004fc80001ffe4ff */
[----:B------:R-:W-:-:S04]  /*25670*/  @!P2 LOP3.LUT R7, R7, R6, RZ, 0x3c, !PT ;  /* 0x000000060707a212 */ /* 0x000fc800078e3cff */
[----:B------:R-:W-:-:S04]  /*25680*/  @!P2 LOP3.LUT R6, R7, R6, RZ, 0x3c, !PT ;  /* 0x000000060706a212 */ /* 0x000fc800078e3cff */
[----:B------:R-:W-:-:S05]  /*25690*/  @!P2 LOP3.LUT R7, R7, R6, RZ, 0x3c, !PT ;  /* 0x000000060707a212 */ /* 0x000fca00078e3cff */
[----:B------:R-:W-:Y:S01]  /*256a0*/  @!PT LDS RZ, [RZ] ;  /* 0x00000000fffff984 */ /* 0x000fe20000000800 */
[----:B-----5:R-:W-:Y:S04]  /*256b0*/  @!P2 LDGSTS.E.BYPASS.LTC128B.128 [R9+0x16400], desc[UR4][R6.64], !P0 ;  /* 0x164000000609afae */ /* 0x020fe8000c101d44 */
[----:B------:R1:W-:Y:S01]  /*256c0*/  @!P2 LDGSTS.E.BYPASS.LTC128B.128 [R9+0x1a400], desc[UR4][R6.64+0x80], !P1 ;  /* 0x1a4000800609afae */ /* 0x0003e2000c901d44 */
[----:B------:R-:W-:-:S03]  /*256d0*/  ISETP.GE.AND P2, PT, R5, R2, PT ;  /* 0x000000020500720c */ /* 0x000fc60003f46270 */
[----:B------:R-:W2:Y:S04]  /*256e0*/  SHFL.IDX PT, R5, R4, 0x1, 0x181f ;  /* 0x00381f0004057f89 */ /* 0x000ea800000e0000 */
[----:B-1----:R-:W1:Y:S06]  /*256f0*/  SHFL.IDX PT, R6, R3, 0x1, 0x181f ;  /* 0x00381f0003067f89 */ /* 0x002e6c00000e0000 */
[----:B--2---:R-:W-:-:S05]  /*25700*/  @!P2 LEA R5, P3, R10, R5, 0x1 ;  /* 0x000000050a05a211 */ /* 0x004fca00078608ff */
[----:B-1----:R-:W-:-:S04]  /*25710*/  @!P2 IMAD.X R6, RZ, RZ, R6, P3 ;  /* 0x000000ffff06a224 */ /* 0x002fc800018e0606 */
[----:B------:R-:W-:Y:S01]  /*25720*/  @!P2 IMAD.MOV.U32 R7, RZ, RZ, R6 ;  /* 0x000000ffff07a224 */ /* 0x000fe200078e0006 */
[----:B------:R-:W-:Y:S01]  /*25730*/  @!P2 MOV R6, R5 ;  /* 0x000000050006a202 */ /* 0x000fe20000000f00 */
[----:B------:R-:W-:-:S04]  /*25740*/  VIADD R5, R0, 0x20 ;  /* 0x0000002000057836 */ /* 0x000fc80000000000 */
[----:B------:R-:W-:Y:S04]  /*25750*/  @!P2 LDGSTS.E.BYPASS.LTC128B.128 [R9+0x16c00], desc[UR4][R6.64], !P0 ;  /* 0x16c000000609afae */ /* 0x000fe8000c101d44 */
        /* <DEDUP_REMOVED lines=47> */
[----:B------:R-:W-:Y:S02]  /*25a50*/  @!P2 MOV R6, R5 ;  /* 0x000000050006a202 */ /* 0x000fe40000000f00 */
[----:B------:R1:W2:Y:S04]  /*25a60*/  SHFL.IDX PT, R5, R3, 0x7, 0x181f ;  /* 0x00f81f0003057f89 */ /* 0x0002a800000e0000 */
[----:B------:R1:W-:Y:S04]  /*25a70*/  @!P2 LDGSTS.E.BYPASS.LTC128B.128 [R9+0x19400], desc[UR4][R6.64], !P0 ;  /* 0x194000000609afae */ /* 0x0003e8000c101d44 */
[----:B------:R1:W-:Y:S04]  /*25a80*/  @!P2 LDGSTS.E.BYPASS.LTC128B.128 [R9+0x1d400], desc[UR4][R6.64+0x80], !P1 ;  /* 0x1d4000800609afae */ /* 0x0003e8000c901d44 */
[----:B------:R1:W3:Y:S02]  /*25a90*/  SHFL.IDX PT, R3, R4, 0x7, 0x181f ;  /* 0x00f81f0004037f89 */ /* 0x0002e400000e0000 */
.L_x_7145:
[----:B------:R-:W-:Y:S01]  /*25aa0*/  VIADD R0, R0, 0x70 ;  /* 0x0000007000007836 */ /* 0x000fe20000000000 */
[----:B------:R-:W-:Y:S04]  /*25ab0*/  BSSY B0, `(.L_x_6963) ;  /* 0x000000b000007945 */ /* 0x000fe80003800000 */
[----:B------:R-:W-:-:S13]  /*25ac0*/  ISETP.GE.AND P2, PT, R0, R2, PT ;  /* 0x000000020000720c */ /* 0x000fda0003f46270 */
[----:B------:R-:W-:Y:S05]  /*25ad0*/  @P2 BRA `(.L_x_6964) ;  /* 0x0000000000202947 */ /* 0x000fea0003800000 */
[----:B---3--:R-:W-:Y:S01]  /*25ae0*/  LEA R2, P2, R10, R3, 0x1 ;  /* 0x000000030a027211 */ /* 0x008fe200078408ff */
[----:B------:R-:W-:-:S04]  /*25af0*/  ULDC.64 UR4, c[0x0][0x208] ;  /* 0x0000820000047ab9 */ /* 0x000fc80000000a00 */
[----:B-12---:R-:W-:-:S05]  /*25b00*/  IMAD.X R3, RZ, RZ, R5, P2 ;  /* 0x000000ffff037224 */ /* 0x006fca00010e0605 */
[----:B------:R-:W-:Y:S01]  /*25b10*/  @!PT LDS RZ, [RZ] ;  /* 0x00000000fffff984 */ /* 0x000fe20000000800 */
[----:B------:R-:W-:Y:S01]  /*25b20*/  @!PT LDS RZ, [RZ] ;  /* 0x00000000fffff984 */ /* 0x000fe20000000800 */
[----:B------:R-:W-:Y:S01]  /*25b30*/  @!PT LDS RZ, [RZ] ;  /* 0x00000000fffff984 */ /* 0x000fe20000000800 */
[----:B------:R4:W-:Y:S04]  /*25b40*/  LDGSTS.E.BYPASS.LTC128B.128 [R9+0x19c00], desc[UR4][R2.64], !P0 ;  /* 0x19c0000002097fae */ /* 0x0009e8000c101d44 */
[----:B------:R4:W-:Y:S02]  /*25b50*/  LDGSTS.E.BYPASS.LTC128B.128 [R9+0x1dc00], desc[UR4][R2.64+0x80], !P1 ;  /* 0x1dc0008002097fae */ /* 0x0009e4000c901d44 */
.L_x_6964:
[----:B------:R-:W-:Y:S05]  /*25b60*/  BSYNC B0 ;  /* 0x0000000000007941 */ /* 0x000fea0003800000 */
.L_x_6963:
[----:B------:R-:W-:Y:S01]  /*25b70*/  NOP ;  /* 0x0000000000007918 */ /* 0x000fe20000000000 */
[----:B------:R-:W-:-:S13]  /*25b80*/  PLOP3.LUT P0, PT, PT, PT, PT, 0x80, 0x0 ;  /* 0x000000000000781c */ /* 0x000fda0003f0f070 */
.L_x_6965:
        /* <DEDUP_REMOVED lines=16> */
[----:B------:R-:W5:Y:S03]  /*25c90*/  SYNCS.PHASECHK.TRANS64.TRYWAIT P0, [R18+URZ+0x34820], R0 ;  /* 0x03482000120075a7 */ /* 0x000f66000800017f */
[----:B----45:R-:W-:Y:S05]  /*25ca0*/  @!P0 BRA `(.L_x_6967) ;  /* 0x00000058000c8947 */ /* 0x030fea0003800000 */
.L_x_7146:
[----:B------:R-:W-:Y:S05]  /*25cb0*/  BSYNC B0 ;  /* 0x0000000000007941 */ /* 0x000fea0003800000 */
.L_x_6966:
[----:B-1-3--:R-:W4:Y:S04]  /*25cc0*/  LDL R3, [R1+0x40] ;  /* 0x0000400001037983 */ /* 0x00af280000100800 */
[----:B------:R-:W3:Y:S01]  /*25cd0*/  LDL R2, [R1+0x30] ;  /* 0x0000300001027983 */ /* 0x000ee20000100800 */
[----:B------:R-:W-:Y:S01]  /*25ce0*/  BSSY B0, `(.L_x_6968) ;  /* 0x00001ef000007945 */ /* 0x000fe20003800000 */
[----:B----4-:R-:W-:-:S05]  /*25cf0*/  VIADD R0, R3, 0xfffffffe ;  /* 0xfffffffe03007836 */ /* 0x010fca0000000000 */
[----:B---3--:R-:W-:-:S13]  /*25d00*/  ISETP.GE.AND P0, PT, R0, R2, PT ;  /* 0x000000020000720c */ /* 0x008fda0003f06270 */
[----:B------:R-:W-:Y:S05]  /*25d10*/  @!P0 BRA `(.L_x_6969) ;  /* 0x0000001c00ac8947 */ /* 0x000fea0003800000 */
[----:B--2---:R-:W2:Y:S04]  /*25d20*/  LDL.LU R5, [R1+0x58] ;  /* 0x0000580001057983 */ /* 0x004ea80000300800 */
[----:B------:R-:W3:Y:S04]  /*25d30*/  LDL.LU R4, [R1+0x44] ;  /* 0x0000440001047983 */ /* 0x000ee80000300800 */
[----:B------:R-:W4:Y:S01]  /*25d40*/  LDL.LU R3, [R1+0x3c] ;  /* 0x00003c0001037983 */ /* 0x000f220000300800 */
[----:B------:R-:W-:Y:S01]  /*25d50*/  LOP3.LUT R2, RZ, R2, RZ, 0x33, !PT ;  /* 0x00000002ff027212 */ /* 0x000fe200078e33ff */
[----:B------:R-:W-:Y:S01]  /*25d60*/  BSSY B2, `(.L_x_6970) ;  /* 0x00000a8000027945 */ /* 0x000fe20003800000 */
[----:B--2---:R-:W-:-:S04]  /*25d70*/  VIADD R6, R5, 0x1 ;  /* 0x0000000105067836 */ /* 0x004fc80000000000 */
[----:B---3--:R-:W-:-:S05]  /*25d80*/  IMAD R6, R6, R4, RZ ;  /* 0x0000000406067224 */ /* 0x008fca00078e02ff */
[----:B----4-:R-:W-:-:S05]  /*25d90*/  VIMNMX R6, R3, R6, PT ;  /* 0x0000000603067248 */ /* 0x010fca0003fe0100 */
[----:B------:R-:W-:-:S05]  /*25da0*/  IMAD.MOV R9, RZ, RZ, -R6 ;  /* 0x000000ffff097224 */ /* 0x000fca00078e0a06 */
[----:B------:R-:W-:-:S04]  /*25db0*/  VIADDMNMX R9, R9, 0x1, R2, !PT ;  /* 0x0000000109097846 */ /* 0x000fc80007800102 */
[----:B------:R-:W-:-:S04]  /*25dc0*/  IADD3 R2, R6, R9, RZ ;  /* 0x0000000906027210 */ /* 0x000fc80007ffe0ff */
[----:B------:R-:W-:-:S04]  /*25dd0*/  LOP3.LUT R2, R2, 0x1, RZ, 0xc0, !PT ;  /* 0x0000000102027812 */ /* 0x000fc800078ec0ff */
[----:B------:R-:W-:-:S13]  /*25de0*/  ISETP.NE.U32.AND P0, PT, R2, 0x1, PT ;  /* 0x000000010200780c */ /* 0x000fda0003f05070 */
[----:B------:R-:W-:Y:S05]  /*25df0*/  @P0 BRA `(.L_x_6971) ;  /* 0x0000000800780947 */ /* 0x000fea0003800000 */
[----:B------:R-:W2:Y:S04]  /*25e00*/  LDL R4, [R1] ;  /* 0x0000000001047983 */ /* 0x000ea80000100800 */
        /* <DEDUP_REMOVED lines=34> */
.L_x_6974:
[----:B------:R-:W-:Y:S01]  /*26030*/  IMAD R3, R7, 0x8, R18 ;  /* 0x0000000807037824 */ /* 0x000fe200078e0212 */
[----:B------:R-:W-:Y:S01]  /*26040*/  SHF.L.U32 R2, R10, 0x1f, RZ ;  /* 0x0000001f0a027819 */ /* 0x000fe200000006ff */
[----:B------:R-:W-:Y:S03]  /*26050*/  BSSY B3, `(.L_x_6975) ;  /* 0x0000003000037945 */ /* 0x000fe60003800000 */
[----:B------:R-:W2:Y:S02]  /*26060*/  SYNCS.PHASECHK.TRANS64.TRYWAIT P0, [R3+URZ+0x34840], R2 ;  /* 0x03484002030075a7 */ /* 0x000ea4000800017f */
[----:B--2---:R-:W-:Y:S05]  /*26070*/  @!P0 BRA `(.L_x_6976) ;  /* 0x00000054002c8947 */ /* 0x004fea0003800000 */
.L_x_7147:
[----:B------:R-:W-:Y:S05]  /*26080*/  BSYNC B3 ;  /* 0x0000000000037941 */ /* 0x000fea0003800000 */
.L_x_6975:
[----:B-1----:R-:W1:Y:S01]  /*26090*/  S2R R5, SR_TID.X ;  /* 0x0000000000057919 */ /* 0x002e620000002100 */
[----:B------:R-:W-:Y:S01]  /*260a0*/  BSSY B3, `(.L_x_6977) ;  /* 0x000000a000037945 */ /* 0x000fe20003800000 */
[----:B-1----:R-:W-:-:S04]  /*260b0*/  LOP3.LUT R5, R5, 0x7f, RZ, 0xc0, !PT ;  /* 0x0000007f05057812 */ /* 0x002fc800078ec0ff */
[----:B------:R-:W-:-:S13]  /*260c0*/  ISETP.NE.AND P0, PT, R5, RZ, PT ;  /* 0x000000ff0500720c */ /* 0x000fda0003f05270 */
[----:B------:R-:W-:Y:S05]  /*260d0*/  @P0 BRA `(.L_x_6978) ;  /* 0x0000000000180947 */ /* 0x000fea0003800000 */
[----:B------:R-:W3:Y:S01]  /*260e0*/  LDL R5, [R1] ;  /* 0x0000000001057983 */ /* 0x000ee20000100800 */
[----:B--2---:R-:W-:-:S04]  /*260f0*/  IMAD.MOV.U32 R2, RZ, RZ, 0xb000 ;  /* 0x0000b000ff027424 */ /* 0x004fc800078e00ff */
[----:B------:R1:W-:Y:S01]  /*26100*/  SYNCS.ARRIVE.TRANS64 RZ, [R3+URZ+0x34830], R2 ;  /* 0x0348300203ff79a7 */ /* 0x0003e2000800003f */
[----:B---3--:R-:W-:-:S13]  /*26110*/  LOP3.LUT P1, RZ, R5, 0x1, RZ, 0xc0, !PT ;  /* 0x0000000105ff7812 */ /* 0x008fda000782c0ff */
[----:B-1----:R-:W-:Y:S05]  /*26120*/  @!P1 BRA `(.L_x_6978) ;  /* 0x0000000000049947 */ /* 0x002fea0003800000 */
[----:B------:R-:W-:Y:S01]  /*26130*/  BPT.TRAP 0x1 ;  /* 0x000000040000795c */ /* 0x000fe20000300000 */
.L_x_6978:
[----:B------:R-:W-:Y:S05]  /*26140*/  BSYNC B3 ;  /* 0x0000000000037941 */ /* 0x000fea0003800000 */
.L_x_6977:
[----:B--2---:R-:W2:Y:S01]  /*26150*/  LDL R2, [R1+0x18] ;  /* 0x0000180001027983 */ /* 0x004ea20000100800 */
        /* <DEDUP_REMOVED lines=11> */
.L_x_6979:
        /* <DEDUP_REMOVED lines=16> */
.L_x_6980:
        /* <DEDUP_REMOVED lines=16> */
.L_x_7148:
[----:B------:R-:W-:Y:S05]  /*26410*/  BSYNC B3 ;  /* 0x0000000000037941 */ /* 0x000fea0003800000 */
.L_x_6981:
[----:B------:R-:W2:Y:S01]  /*26420*/  S2R R5, SR_TID.X ;  /* 0x0000000000057919 */ /* 0x000ea20000002100 */
[----:B------:R-:W-:-:S04]  /*26430*/  UPRMT UR4, UR37, 0x9910, URZ ;  /* 0x0000991025047896 */ /* 0x000fc8000800003f */
[----:B------:R-:W-:Y:S01]  /*26440*/  UISETP.NE.AND UP0, UPT, UR4, 0x2, UPT ;  /* 0x000000020400788c */ /* 0x000fe2000bf05270 */
[----:B--2---:R-:W-:-:S04]  /*26450*/  LOP3.LUT R5, R5, 0x7f, RZ, 0xc0, !PT ;  /* 0x0000007f05057812 */ /* 0x004fc800078ec0ff */
[----:B------:R-:W-:-:S13]  /*26460*/  ISETP.NE.AND P0, PT, R5, RZ, PT ;  /* 0x000000ff0500720c */ /* 0x000fda0003f05270 */
[----:B-1----:R-:W-:-:S04]  /*26470*/  @!P0 IMAD.MOV.U32 R3, RZ, RZ, 0xb000 ;  /* 0x0000b000ff038424 */ /* 0x002fc800078e00ff */
[----:B------:R1:W-:Y:S01]  /*26480*/  @!P0 SYNCS.ARRIVE.TRANS64 RZ, [R2+URZ+0x34850], R3 ;  /* 0x0348500302ff89a7 */ /* 0x0003e2000800003f */
[----:B------:R-:W-:-:S13]  /*26490*/  PLOP3.LUT P0, PT, PT, PT, UP0, 0x80, 0x0 ;  /* 0x000000000000781c */ /* 0x000fda0003f0f008 */
[----:B-1----:R-:W-:Y:S05]  /*264a0*/  @P0 BRA `(.L_x_6983) ;  /* 0x0000000000040947 */ /* 0x002fea0003800000 */
[----:B------:R-:W-:Y:S01]  /*264b0*/  BPT.TRAP 0x1 ;  /* 0x000000040000795c */ /* 0x000fe20000300000 */
.L_x_6983:
[----:B------:R-:W2:Y:S01]  /*264c0*/  LDL R3, [R1] ;  /* 0x0000000001037983 */ /* 0x000ea20000100800 */
[----:B------:R-:W-:Y:S01]  /*264d0*/  BSSY B3, `(.L_x_6984) ;  /* 0x0000004000037945 */ /* 0x000fe20003800000 */
[----:B--2---:R-:W-:-:S13]  /*264e0*/  LOP3.LUT P0, RZ, R3, 0x8, RZ, 0xc0, !PT ;  /* 0x0000000803ff7812 */ /* 0x004fda000780c0ff */
[----:B------:R-:W-:Y:S05]  /*264f0*/  @P0 BRA `(.L_x_6985) ;  /* 0x0000000000040947 */ /* 0x000fea0003800000 */
[----:B------:R-:W-:Y:S01]  /*26500*/  BPT.TRAP 0x1 ;  /* 0x000000040000795c */ /* 0x000fe20000300000 */
.L_x_6985:
[----:B------:R-:W-:Y:S05]  /*26510*/  BSYNC B3 ;  /* 0x0000000000037941 */ /* 0x000fea0003800000 */
.L_x_6984:
        /* <DEDUP_REMOVED lines=12> */
.L_x_6986:
        /* <DEDUP_REMOVED lines=12> */
[----:B------:R-:W-:Y:S01]  /*266a0*/  PLOP3.LUT P0, PT, PT, PT, PT, 0x80, 0x0 ;  /* 0x000000000000781c */ /* 0x000fe20003f0f070 */
[----:B------:R-:W-:Y:S01]  /*266b0*/  UMOV UR6, 0x0 ;  /* 0x0000000000067882 */ /* 0x000fe20000000000 */
[----:B------:R-:W-:-:S11]  /*266c0*/  UMOV UR7, 0x14f00000 ;  /* 0x14f0000000077882 */ /* 0x000fd60000000000 */
.L_x_6987:
        /* <DEDUP_REMOVED lines=10> */
[----:B------:R1:W-:Y:S01]  /*26770*/  STL [R1+0x4], R0 ;  /* 0x0000040001007387 */ /* 0x0003e20000100800 */
[----:B------:R-:W-:-:S07]  /*26780*/  IMAD.MOV.U32 R17, RZ, RZ, R4 ;  /* 0x000000ffff117224 */ /* 0x000fce00078e0004 */
.L_x_6973:
[----:B------:R-:W-:Y:S05]  /*26790*/  BSYNC B1 ;  /* 0x0000000000017941 */ /* 0x000fea0003800000 */
.L_x_6972:
[----:B-1----:R-:W2:Y:S01]  /*267a0*/  LDL.LU R0, [R1+0x40] ;  /* 0x0000400001007983 */ /* 0x002ea20000300800 */
[----:B------:R-:W-:-:S03]  /*267b0*/  MOV R19, R7 ;  /* 0x0000000700137202 */ /* 0x000fc60000000f00 */
[----:B------:R1:W-:Y:S02]  /*267c0*/  STL [R1+0xc], R10 ;  /* 0x00000c0a01007387 */ /* 0x0003e40000100800 */
[----:B-12---:R-:W-:-:S07]  /*267d0*/  VIADD R0, R0, 0xfffffffd ;  /* 0xfffffffd00007836 */ /* 0x006fce0000000000 */
.L_x_6971:
[----:B------:R-:W-:Y:S05]  /*267e0*/  BSYNC B2 ;  /* 0x0000000000027941 */ /* 0x000fea0003800000 */
.L_x_6970:
[----:B------:R-:W-:Y:S01]  /*267f0*/  VIADD R9, R9, 0xfffffffe ;  /* 0xfffffffe09097836 */ /* 0x000fe20000000000 */
[----:B------:R-:W-:-:S04]  /*26800*/  LOP3.LUT R6, RZ, R6, RZ, 0x33, !PT ;  /* 0x00000006ff067212 */ /* 0x000fc800078e33ff */
[----:B------:R-:W-:-:S13]  /*26810*/  ISETP.NE.AND P0, PT, R9, R6, PT ;  /* 0x000000060900720c */ /* 0x000fda0003f05270 */
[----:B------:R-:W-:Y:S05]  /*26820*/  @!P0 BRA `(.L_x_6969) ;  /* 0x0000001000e88947 */ /* 0x000fea0003800000 */
[----:B------:R-:W-:-:S07]  /*26830*/  IMAD.MOV.U32 R8, RZ, RZ, R17 ;  /* 0x000000ffff087224 */ /* 0x000fce00078e0011 */
.L_x_7020:
[----:B--2---:R-:W2:Y:S04]  /*26840*/  LDL R3, [R1] ;  /* 0x0000000001037983 */ /* 0x004ea80000100800 */
        /* <DEDUP_REMOVED lines=9> */
[----:B-1----:R-:W-:Y:S05]  /*268e0*/  @!P1 BRA `(.L_x_6989) ;  /* 0x00000008003c9947 */ /* 0x002fea0003800000 */
[----:B------:R-:W-:Y:S01]  /*268f0*/  ULDC.64 UR4, c[0x0][0x418] ;  /* 0x0001060000047ab9 */ /* 0x000fe20000000a00 */
[----:B------:R-:W-:Y:S02]  /*26900*/  MOV R6, R0 ;  /* 0x0000000000067202 */ /* 0x000fe40000000f00 */
        /* <DEDUP_REMOVED lines=23> */
.L_x_6990:
[----:B------:R-:W-:Y:S01]  /*26a80*/  LEA R3, R4, R18, 0x3 ;  /* 0x0000001204037211 */ /* 0x000fe200078e18ff */
[----:B------:R-:W-:Y:S01]  /*26a90*/  BSSY B2, `(.L_x_6991) ;  /* 0x0000004000027945 */ /* 0x000fe20003800000 */
[----:B------:R-:W-:-:S04]  /*26aa0*/  SHF.L.U32 R2, R5, 0x1f, RZ ;  /* 0x0000001f05027819 */ /* 0x000fc800000006ff */
[----:B------:R-:W2:Y:S02]  /*26ab0*/  SYNCS.PHASECHK.TRANS64.TRYWAIT P0, [R3+URZ+0x34840], R2 ;  /* 0x03484002030075a7 */ /* 0x000ea4000800017f */
[----:B--2---:R-:W-:Y:S05]  /*26ac0*/  @!P0 BRA `(.L_x_6992) ;  /* 0x0000004800c08947 */ /* 0x004fea0003800000 */
.L_x_7149:
[----:B------:R-:W-:Y:S05]  /*26ad0*/  BSYNC B2 ;  /* 0x0000000000027941 */ /* 0x000fea0003800000 */
.L_x_6991:
[----:B------:R-:W3:Y:S01]  /*26ae0*/  S2R R7, SR_TID.X ;  /* 0x0000000000077919 */ /* 0x000ee20000002100 */
[----:B------:R-:W-:Y:S01]  /*26af0*/  BSSY B2, `(.L_x_6993) ;  /* 0x000000a000027945 */ /* 0x000fe20003800000 */
[----:B---3--:R-:W-:-:S04]  /*26b00*/  LOP3.LUT R7, R7, 0x7f, RZ, 0xc0, !PT ;  /* 0x0000007f07077812 */ /* 0x008fc800078ec0ff */
[----:B------:R-:W-:-:S13]  /*26b10*/  ISETP.NE.AND P0, PT, R7, RZ, PT ;  /* 0x000000ff0700720c */ /* 0x000fda0003f05270 */
[----:B------:R-:W-:Y:S05]  /*26b20*/  @P0 BRA `(.L_x_6994) ;  /* 0x0000000000180947 */ /* 0x000fea0003800000 */
[----:B------:R-:W3:Y:S01]  /*26b30*/  LDL R7, [R1] ;  /* 0x0000000001077983 */ /* 0x000ee20000100800 */
[----:B--2---:R-:W-:-:S04]  /*26b40*/  IMAD.MOV.U32 R2, RZ, RZ, 0xb000 ;  /* 0x0000b000ff027424 */ /* 0x004fc800078e00ff */
[----:B------:R4:W-:Y:S01]  /*26b50*/  SYNCS.ARRIVE.TRANS64 RZ, [R3+URZ+0x34830], R2 ;  /* 0x0348300203ff79a7 */ /* 0x0009e2000800003f */
[----:B---3--:R-:W-:-:S13]  /*26b60*/  LOP3.LUT P1, RZ, R7, 0x1, RZ, 0xc0, !PT ;  /* 0x0000000107ff7812 */ /* 0x008fda000782c0ff */
[----:B----4-:R-:W-:Y:S05]  /*26b70*/  @!P1 BRA `(.L_x_6994) ;  /* 0x0000000000049947 */ /* 0x010fea0003800000 */
[----:B------:R-:W-:Y:S01]  /*26b80*/  BPT.TRAP 0x1 ;  /* 0x000000040000795c */ /* 0x000fe20000300000 */
.L_x_6994:
[----:B------:R-:W-:Y:S05]  /*26b90*/  BSYNC B2 ;  /* 0x0000000000027941 */ /* 0x000fea0003800000 */
.L_x_6993:
[----:B------:R-:W3:Y:S01]  /*26ba0*/  LDL R7, [R1+0x18] ;  /* 0x0000180001077983 */ /* 0x000ee20000100800 */
[----:B------:R-:W-:Y:S01]  /*26bb0*/  IMAD.MOV.U32 R10, RZ, RZ, RZ ;  /* 0x000000ffff0a7224 */ /* 0x000fe200078e00ff */
[----:B------:R-:W-:Y:S01]  /*26bc0*/  UIADD3 UR4, UP0, UR38, 0x370, URZ ;  /* 0x0000037026047890 */ /* 0x000fe2000ff1e03f */
[----:B--2---:R-:W-:Y:S01]  /*26bd0*/  IMAD R2, R4, 0xb000, R18 ;  /* 0x0000b00004027824 */ /* 0x004fe200078e0212 */
[----:B------:R-:W-:Y:S01]  /*26be0*/  PLOP3.LUT P0, PT, PT, PT, PT, 0x80, 0x0 ;  /* 0x000000000000781c */ /* 0x000fe20003f0f070 */
[----:B------:R-:W-:Y:S01]  /*26bf0*/  VIADD R3, R3, 0x34830 ;  /* 0x0003483003037836 */ /* 0x000fe20000000000 */
[----:B------:R-:W-:Y:S01]  /*26c00*/  R2UR UR10, R10 ;  /* 0x000000000a0a72ca */ /* 0x000fe200000e0000 */
[----:B------:R-:W-:Y:S01]  /*26c10*/  UIADD3.X UR5, URZ, UR39, URZ, UP0, !UPT ;  /* 0x000000273f057290 */ /* 0x000fe200087fe43f */
[----:B-1----:R-:W-:Y:S01]  /*26c20*/  IADD3 R9, R2, 0x1e400, RZ ;  /* 0x0001e40002097810 */ /* 0x002fe20007ffe0ff */
[----:B------:R-:W-:Y:S01]  /*26c30*/  UMOV UR6, 0x0 ;  /* 0x0000000000067882 */ /* 0x000fe20000000000 */
[----:B------:R-:W-:Y:S01]  /*26c40*/  UMOV UR7, 0x14f00000 ;  /* 0x14f0000000077882 */ /* 0x000fe20000000000 */
[----:B---3--:R-:W-:-:S10]  /*26c50*/  IMAD R7, R6, 0xb0, R7 ;  /* 0x000000b006077824 */ /* 0x008fd400078e0207 */
.L_x_6995:
        /* <DEDUP_REMOVED lines=16> */
.L_x_6996:
        /* <DEDUP_REMOVED lines=16> */
.L_x_7150:
[----:B------:R-:W-:Y:S05]  /*26e60*/  BSYNC B2 ;  /* 0x0000000000027941 */ /* 0x000fea0003800000 */
.L_x_6997:
[----:B------:R-:W2:Y:S01]  /*26e70*/  S2R R7, SR_TID.X ;  /* 0x0000000000077919 */ /* 0x000ea20000002100 */
[----:B------:R-:W-:-:S04]  /*26e80*/  UPRMT UR4, UR37, 0x9910, URZ ;  /* 0x0000991025047896 */ /* 0x000fc8000800003f */
[----:B------:R-:W-:Y:S01]  /*26e90*/  UISETP.NE.AND UP0, UPT, UR4, 0x2, UPT ;  /* 0x000000020400788c */ /* 0x000fe2000bf05270 */
[----:B--2---:R-:W-:-:S04]  /*26ea0*/  LOP3.LUT R7, R7, 0x7f, RZ, 0xc0, !PT ;  /* 0x0000007f07077812 */ /* 0x004fc800078ec0ff */
[----:B------:R-:W-:-:S13]  /*26eb0*/  ISETP.NE.AND P0, PT, R7, RZ, PT ;  /* 0x000000ff0700720c */ /* 0x000fda0003f05270 */
[----:B-1----:R-:W-:-:S04]  /*26ec0*/  @!P0 MOV R3, 0xb000 ;  /* 0x0000b00000038802 */ /* 0x002fc80000000f00 */
[----:B------:R1:W-:Y:S01]  /*26ed0*/  @!P0 SYNCS.ARRIVE.TRANS64 RZ, [R2+URZ+0x34850], R3 ;  /* 0x0348500302ff89a7 */ /* 0x0003e2000800003f */
[----:B------:R-:W-:-:S13]  /*26ee0*/  PLOP3.LUT P0, PT, PT, PT, UP0, 0x80, 0x0 ;  /* 0x000000000000781c */ /* 0x000fda0003f0f008 */
[----:B-1----:R-:W-:Y:S05]  /*26ef0*/  @P0 BRA `(.L_x_6999) ;  /* 0x0000000000040947 */ /* 0x002fea0003800000 */
[----:B------:R-:W-:Y:S01]  /*26f00*/  BPT.TRAP 0x1 ;  /* 0x000000040000795c */ /* 0x000fe20000300000 */
.L_x_6999:
[----:B------:R-:W2:Y:S01]  /*26f10*/  LDL R3, [R1] ;  /* 0x0000000001037983 */ /* 0x000ea20000100800 */
[----:B------:R-:W-:Y:S01]  /*26f20*/  BSSY B2, `(.L_x_7000) ;  /* 0x0000004000027945 */ /* 0x000fe20003800000 */
[----:B--2---:R-:W-:-:S13]  /*26f30*/  LOP3.LUT P0, RZ, R3, 0x8, RZ, 0xc0, !PT ;  /* 0x0000000803ff7812 */ /* 0x004fda000780c0ff */
[----:B------:R-:W-:Y:S05]  /*26f40*/  @P0 BRA `(.L_x_7001) ;  /* 0x0000000000040947 */ /* 0x000fea0003800000 */
[----:B------:R-:W-:Y:S01]  /*26f50*/  BPT.TRAP 0x1 ;  /* 0x000000040000795c */ /* 0x000fe20000300000 */
.L_x_7001:
[----:B------:R-:W-:Y:S05]  /*26f60*/  BSYNC B2 ;  /* 0x0000000000027941 */ /* 0x000fea0003800000 */
.L_x_7000:
        /* <DEDUP_REMOVED lines=12> */
.L_x_7002:
        /* <DEDUP_REMOVED lines=15> */
.L_x_7003:
        /* <DEDUP_REMOVED lines=11> */
[----:B------:R-:W-:-:S07]  /*271d0*/  MOV R17, R8 ;  /* 0x0000000800117202 */ /* 0x000fce0000000f00 */
.L_x_6989:
[----:B------:R-:W-:Y:S05]  /*271e0*/  BSYNC B1 ;  /* 0x0000000000017941 */ /* 0x000fea0003800000 */
.L_x_6988:
[----:B------:R-:W2:Y:S01]  /*271f0*/  LDL R2, [R1] ;  /* 0x0000000001027983 */ /* 0x000ea20000100800 */
[----:B------:R-:W-:Y:S01]  /*27200*/  VIADD R19, R4, 0x1 ;  /* 0x0000000104137836 */ /* 0x000fe20000000000 */
[----:B------:R-:W-:Y:S01]  /*27210*/  BSSY B1, `(.L_x_7004) ;  /* 0x0000097000017945 */ /* 0x000fe20003800000 */
[----:B-1----:R-:W-:-:S03]  /*27220*/  VIADD R6, R0, 0xffffffff ;  /* 0xffffffff00067836 */ /* 0x002fc60000000000 */
        /* <DEDUP_REMOVED lines=13> */
[----:B------:R-:W3:Y:S01]  /*27300*/  LDC R8, c[0x0][0x43c] ;  /* 0x00010f00ff087b82 */ /* 0x000ee20000000800 */
[----:B------:R-:W-:Y:S02]  /*27310*/  ULDC.64 UR6, c[0x0][0x428] ;  /* 0x00010a0000067ab9 */ /* 0x000fe40000000a00 */
[----:B------:R-:W4:Y:S01]  /*27320*/  LDL R9, [R1+0x8] ;  /* 0x0000080001097983 */ /* 0x000f220000100800 */
[----:B------:R-:W-:Y:S01]  /*27330*/  ULDC.64 UR8, c[0x0][0x208] ;  /* 0x0000820000087ab9 */ /* 0x000fe20000000a00 */
[----:B---3--:R-:W-:-:S13]  /*27340*/  ISETP.NE.AND P0, PT, R8, 0x1, PT ;  /* 0x000000010800780c */ /* 0x008fda0003f05270 */
[----:B------:R-:W3:Y:S02]  /*27350*/  @P0 LDC.64 R2, c[0x0][0x440] ;  /* 0x00011000ff020b82 */ /* 0x000ee40000000a00 */
[----:B---3--:R-:W-:Y:S01]  /*27360*/  @P0 IMAD.HI.U32 R7, R6, R2, RZ ;  /* 0x0000000206070227 */ /* 0x008fe200078e00ff */
[----:B------:R-:W-:-:S04]  /*27370*/  MOV R2, R6 ;  /* 0x0000000600027202 */ /* 0x000fc80000000f00 */
[----:B------:R-:W-:-:S04]  /*27380*/  @P0 SHF.R.U32.HI R2, RZ, R3, R7 ;  /* 0x00000003ff020219 */ /* 0x000fc80000011607 */
[--C-:B------:R-:W-:Y:S01]  /*27390*/  SHF.R.S32.HI R3, RZ, 0x1f, R2.reuse ;  /* 0x0000001fff037819 */ /* 0x100fe20000011402 */
[----:B------:R-:W-:-:S04]  /*273a0*/  IMAD.MOV R7, RZ, RZ, -R2 ;  /* 0x000000ffff077224 */ /* 0x000fc800078e0a02 */
[----:B------:R-:W-:Y:S02]  /*273b0*/  IMAD R7, R8, R7, R6 ;  /* 0x0000000708077224 */ /* 0x000fe400078e0206 */
[----:B--2---:R-:W-:-:S04]  /*273c0*/  IMAD R8, R11, UR6, RZ ;  /* 0x000000060b087c24 */ /* 0x004fc8000f8e02ff */
[C---:B----4-:R-:W-:Y:S02]  /*273d0*/  IMAD R8, R9.reuse, UR7, R8 ;  /* 0x0000000709087c24 */ /* 0x050fe4000f8e0208 */
[----:B------:R-:W-:-:S04]  /*273e0*/  IMAD.WIDE.U32 R2, R9, UR6, R2 ;  /* 0x0000000609027c25 */ /* 0x000fc8000f8e0002 */
[----:B------:R-:W-:Y:S01]  /*273f0*/  IMAD.IADD R3, R8, 0x1, R3 ;  /* 0x0000000108037824 */ /* 0x000fe200078e0203 */
[----:B------:R-:W-:-:S04]  /*27400*/  LEA R8, P0, R2, UR4, 0x2 ;  /* 0x0000000402087c11 */ /* 0x000fc8000f8010ff */
[----:B------:R-:W-:-:S05]  /*27410*/  LEA.HI.X R9, R2, UR5, R3, 0x2, P0 ;  /* 0x0000000502097c11 */ /* 0x000fca00080f1403 */
[----:B------:R2:W5:Y:S04]  /*27420*/  LDG.E R8, desc[UR8][R8.64] ;  /* 0x0000000808087981 */ /* 0x000568000c1e1900 */
.L_x_7006:
[----:B------:R-:W-:Y:S01]  /*27430*/  IMAD R2, R19, 0x8, R18 ;  /* 0x0000000813027824 */ /* 0x000fe200078e0212 */
[----:B------:R-:W-:Y:S01]  /*27440*/  SHF.L.U32 R3, R10, 0x1f, RZ ;  /* 0x0000001f0a037819 */ /* 0x000fe200000006ff */
[----:B------:R-:W-:Y:S03]  /*27450*/  BSSY B2, `(.L_x_7007) ;  /* 0x0000003000027945 */ /* 0x000fe60003800000 */
[----:B------:R-:W3:Y:S02]  /*27460*/  SYNCS.PHASECHK.TRANS64.TRYWAIT P0, [R2+URZ+0x34840], R3 ;  /* 0x03484003020075a7 */ /* 0x000ee4000800017f */
[----:B---3--:R-:W-:Y:S05]  /*27470*/  @!P0 BRA `(.L_x_7008) ;  /* 0x00000040007c8947 */ /* 0x008fea0003800000 */
.L_x_7151:
[----:B------:R-:W-:Y:S05]  /*27480*/  BSYNC B2 ;  /* 0x0000000000027941 */ /* 0x000fea0003800000 */
.L_x_7007:
[----:B--2---:R-:W2:Y:S01]  /*27490*/  S2R R9, SR_TID.X ;  /* 0x0000000000097919 */ /* 0x004ea20000002100 */
[----:B------:R-:W-:Y:S01]  /*274a0*/  BSSY B2, `(.L_x_7009) ;  /* 0x000000a000027945 */ /* 0x000fe20003800000 */
[----:B--2---:R-:W-:-:S04]  /*274b0*/  LOP3.LUT R9, R9, 0x7f, RZ, 0xc0, !PT ;  /* 0x0000007f09097812 */ /* 0x004fc800078ec0ff */
[----:B------:R-:W-:-:S13]  /*274c0*/  ISETP.NE.AND P0, PT, R9, RZ, PT ;  /* 0x000000ff0900720c */ /* 0x000fda0003f05270 */
[----:B------:R-:W-:Y:S05]  /*274d0*/  @P0 BRA `(.L_x_7010) ;  /* 0x0000000000180947 */ /* 0x000fea0003800000 */
[----:B------:R-:W2:Y:S01]  /*274e0*/  LDL R9, [R1] ;  /* 0x0000000001097983 */ /* 0x000ea20000100800 */
[----:B---3--:R-:W-:-:S04]  /*274f0*/  MOV R3, 0xb000 ;  /* 0x0000b00000037802 */ /* 0x008fc80000000f00 */
[----:B------:R4:W-:Y:S01]  /*27500*/  SYNCS.ARRIVE.TRANS64 RZ, [R2+URZ+0x34830], R3 ;  /* 0x0348300302ff79a7 */ /* 0x0009e2000800003f */
[----:B--2---:R-:W-:-:S13]  /*27510*/  LOP3.LUT P1, RZ, R9, 0x1, RZ, 0xc0, !PT ;  /* 0x0000000109ff7812 */ /* 0x004fda000782c0ff */
[----:B----4-:R-:W-:Y:S05]  /*27520*/  @!P1 BRA `(.L_x_7010) ;  /* 0x0000000000049947 */ /* 0x010fea0003800000 */
[----:B------:R-:W-:Y:S01]  /*27530*/  BPT.TRAP 0x1 ;  /* 0x000000040000795c */ /* 0x000fe20000300000 */
.L_x_7010:
[----:B------:R-:W-:Y:S05]  /*27540*/  BSYNC B2 ;  /* 0x0000000000027941 */ /* 0x000fea0003800000 */
.L_x_7009:
[----:B---3--:R-:W2:Y:S01]  /*27550*/  LDL R3, [R1+0x18] ;  /* 0x0000180001037983 */ /* 0x008ea20000100800 */
        /* <DEDUP_REMOVED lines=11> */
.L_x_7011:
        /* <DEDUP_REMOVED lines=16> */
.L_x_7012:
        /* <DEDUP_REMOVED lines=10> */
[----:B------:R-:W-:Y:S01]  /*277b0*/  SHF.L.U32 R5, R5, 0x1f, RZ ;  /* 0x0000001f05057819 */ /* 0x000fe200000006ff */
[----:B------:R-:W-:Y:S01]  /*277c0*/  IMAD R2, R4, 0x8, R18 ;  /* 0x0000000804027824 */ /* 0x000fe200078e0212 */
[----:B------:R-:W-:Y:S03]  /*277d0*/  BSSY B2, `(.L_x_7013) ;  /* 0x0000003000027945 */ /* 0x000fe60003800000 */
[----:B------:R-:W1:Y:S02]  /*277e0*/  SYNCS.PHASECHK.TRANS64.TRYWAIT P0, [R2+URZ+0x34860], R5 ;  /* 0x03486005020075a7 */ /* 0x000e64000800017f */
[----:B-1----:R-:W-:Y:S05]  /*277f0*/  @!P0 BRA `(.L_x_7014) ;  /* 0x0000003c00b08947 */ /* 0x002fea0003800000 */
.L_x_7152:
[----:B------:R-:W-:Y:S05]  /*27800*/  BSYNC B2 ;  /* 0x0000000000027941 */ /* 0x000fea0003800000 */
.L_x_7013:
[----:B------:R-:W2:Y:S01]  /*27810*/  S2R R3, SR_TID.X ;  /* 0x0000000000037919 */ /* 0x000ea20000002100 */
[----:B------:R-:W-:-:S04]  /*27820*/  UPRMT UR4, UR37, 0x9910, URZ ;  /* 0x0000991025047896 */ /* 0x000fc8000800003f */
[----:B------:R-:W-:Y:S01]  /*27830*/  UISETP.NE.AND UP0, UPT, UR4, 0x2, UPT ;  /* 0x000000020400788c */ /* 0x000fe2000bf05270 */
[----:B--2---:R-:W-:-:S04]  /*27840*/  LOP3.LUT R3, R3, 0x7f, RZ, 0xc0, !PT ;  /* 0x0000007f03037812 */ /* 0x004fc800078ec0ff */
[----:B------:R-:W-:-:S13]  /*27850*/  ISETP.NE.AND P0, PT, R3, RZ, PT ;  /* 0x000000ff0300720c */ /* 0x000fda0003f05270 */
[----:B------:R-:W-:-:S04]  /*27860*/  @!P0 IMAD.MOV.U32 R3, RZ, RZ, 0xb000 ;  /* 0x0000b000ff038424 */ /* 0x000fc800078e00ff */
[----:B------:R2:W-:Y:S01]  /*27870*/  @!P0 SYNCS.ARRIVE.TRANS64 RZ, [R2+URZ+0x34850], R3 ;  /* 0x0348500302ff89a7 */ /* 0x0005e2000800003f */
[----:B------:R-:W-:-:S13]  /*27880*/  PLOP3.LUT P0, PT, PT, PT, UP0, 0x80, 0x0 ;  /* 0x000000000000781c */ /* 0x000fda0003f0f008 */
[----:B--2---:R-:W-:Y:S05]  /*27890*/  @P0 BRA `(.L_x_7015) ;  /* 0x0000000000040947 */ /* 0x004fea0003800000 */
[----:B------:R-:W-:Y:S01]  /*278a0*/  BPT.TRAP 0x1 ;  /* 0x000000040000795c */ /* 0x000fe20000300000 */
.L_x_7015:
[----:B------:R-:W2:Y:S01]  /*278b0*/  LDL R3, [R1] ;  /* 0x0000000001037983 */ /* 0x000ea20000100800 */
[----:B------:R-:W-:Y:S01]  /*278c0*/  BSSY B2, `(.L_x_7016) ;  /* 0x0000004000027945 */ /* 0x000fe20003800000 */
[----:B--2---:R-:W-:-:S13]  /*278d0*/  LOP3.LUT P0, RZ, R3, 0x8, RZ, 0xc0, !PT ;  /* 0x0000000803ff7812 */ /* 0x004fda000780c0ff */
[----:B------:R-:W-:Y:S05]  /*278e0*/  @P0 BRA `(.L_x_7017) ;  /* 0x0000000000040947 */ /* 0x000fea0003800000 */
[----:B------:R-:W-:Y:S01]  /*278f0*/  BPT.TRAP 0x1 ;  /* 0x000000040000795c */ /* 0x000fe20000300000 */
.L_x_7017:
[----:B------:R-:W-:Y:S05]  /*27900*/  BSYNC B2 ;  /* 0x0000000000027941 */ /* 0x000fea0003800000 */
.L_x_7016:
[----:B-1----:R-:W2:Y:S04]  /*27910*/  LDL R5, [R1+0x18] ;  /* 0x0000180001057983 */ /* 0x002ea80000100800 */
        /* <DEDUP_REMOVED lines=11> */
.L_x_7018:
        /* <DEDUP_REMOVED lines=15> */
.L_x_7019:
        /* <DEDUP_REMOVED lines=12> */
.L_x_7005:
[----:B------:R-:W-:Y:S05]  /*27b80*/  BSYNC B1 ;  /* 0x0000000000017941 */ /* 0x000fea0003800000 */
.L_x_7004:
[----:B------:R-:W3:Y:S01]  /*27b90*/  LDL R2, [R1+0x30] ;  /* 0x0000300001027983 */ /* 0x000ee20000100800 */
[----:B------:R-:W-:Y:S02]  /*27ba0*/  IADD3 R0, R0, -0x2, RZ ;  /* 0xfffffffe00007810 */ /* 0x000fe40007ffe0ff */
[----:B---3--:R-:W-:-:S13]  /*27bb0*/  ISETP.GT.AND P0, PT, R6, R2, PT ;  /* 0x000000020600720c */ /* 0x008fda0003f04270 */
[----:B------:R-:W-:Y:S05]  /*27bc0*/  @P0 BRA `(.L_x_7020) ;  /* 0xffffffec001c0947 */ /* 0x000fea000383ffff */
.L_x_6969:
[----:B------:R-:W-:Y:S05]  /*27bd0*/  BSYNC B0 ;  /* 0x0000000000007941 */ /* 0x000fea0003800000 */
.L_x_6968:
        /* <DEDUP_REMOVED lines=8> */
[----:B------:R-:W3:Y:S01]  /*27c60*/  FLO.U32 R0, UR4 ;  /* 0x0000000400007d00 */ /* 0x000ee200080e0000 */
[----:B------:R-:W-:Y:S01]  /*27c70*/  ULDC.64 UR6, c[0x0][0x208] ;  /* 0x0000820000067ab9 */ /* 0x000fe20000000a00 */
        /* <DEDUP_REMOVED lines=8> */
[----:B------:R3:W-:Y:S02]  /*27d00*/  STL [R1+0x10], R0 ;  /* 0x0000100001007387 */ /* 0x0007e40000100800 */
.L_x_7022:
[----:B------:R-:W-:Y:S05]  /*27d10*/  BSYNC B0 ;  /* 0x0000000000007941 */ /* 0x000fea0003800000 */
.L_x_7021:
[----:B---3--:R-:W3:Y:S01]  /*27d20*/  LDL R0, [R1] ;  /* 0x0000000001007983 */ /* 0x008ee20000100800 */
        /* <DEDUP_REMOVED lines=9> */
.L_x_7153:
[----:B------:R-:W-:Y:S05]  /*27dc0*/  BSYNC B1 ;  /* 0x0000000000017941 */ /* 0x000fea0003800000 */
.L_x_7025:
        /* <DEDUP_REMOVED lines=10> */
.L_x_7027:
[----:B------:R-:W3:Y:S01]  /*27e70*/  LDL R2, [R1] ;  /* 0x0000000001027983 */ /* 0x000ee20000100800 */
[----:B------:R-:W-:Y:S01]  /*27e80*/  BSSY B1, `(.L_x_7028) ;  /* 0x0000004000017945 */ /* 0x000fe20003800000 */
[----:B---3--:R-:W-:-:S13]  /*27e90*/  LOP3.LUT P0, RZ, R2, 0x8, RZ, 0xc0, !PT ;  /* 0x0000000802ff7812 */ /* 0x008fda000780c0ff */
[----:B------:R-:W-:Y:S05]  /*27ea0*/  @P0 BRA `(.L_x_7029) ;  /* 0x0000000000040947 */ /* 0x000fea0003800000 */
[----:B------:R-:W-:Y:S01]  /*27eb0*/  BPT.TRAP 0x1 ;  /* 0x000000040000795c */ /* 0x000fe20000300000 */
.L_x_7029:
[----:B------:R-:W-:Y:S05]  /*27ec0*/  BSYNC B1 ;  /* 0x0000000000017941 */ /* 0x000fea0003800000 */
.L_x_7028:
        /* <DEDUP_REMOVED lines=12> */
.L_x_7030:
        /* <DEDUP_REMOVED lines=15> */
.L_x_7031:
        /* <DEDUP_REMOVED lines=10> */
.L_x_7024:
[----:B------:R-:W-:Y:S05]  /*28120*/  BSYNC B0 ;  /* 0x0000000000007941 */ /* 0x000fea0003800000 */
.L_x_7023:
[----:B------:R-:W3:Y:S01]  /*28130*/  LDL.LU R4, [R1+0xc] ;  /* 0x00000c0001047983 */ /* 0x000ee20000300800 */
[----:B------:R-:W-:-:S05]  /*28140*/  VIADD R19, R19, 0x1 ;  /* 0x0000000113137836 */ /* 0x000fca0000000000 */
[----:B------:R-:W-:-:S04]  /*28150*/  ISETP.NE.AND P0, PT, R19, 0x2, PT ;  /* 0x000000021300780c */ /* 0x000fc80003f05270 */
[----:B------:R-:W-:Y:S02]  /*28160*/  SEL R0, RZ, 0x1, P0 ;  /* 0x00000001ff007807 */ /* 0x000fe40000000000 */
[----:B------:R-:W-:Y:S02]  /*28170*/  SEL R19, R19, RZ, P0 ;  /* 0x000000ff13137207 */ /* 0x000fe40000000000 */
[----:B---3--:R-:W-:-:S05]  /*28180*/  LOP3.LUT R4, R4, R0, RZ, 0x3c, !PT ;  /* 0x0000000004047212 */ /* 0x008fca00078e3cff */
[----:B------:R3:W-:Y:S02]  /*28190*/  STL [R1+0xc], R4 ;  /* 0x00000c0401007387 */ /* 0x0007e40000100800 */
.L_x_6948:
[----:B------:R-:W-:Y:S05]  /*281a0*/  BSYNC B7 ;  /* 0x0000000000077941 */ /* 0x000fea0003800000 */
.L_x_6946:
[----:B------:R-:W5:Y:S02]  /*281b0*/  LDL R9, [R1] ;  /* 0x0000000001097983 */ /* 0x000f640000100800 */
        /* <DEDUP_REMOVED lines=8> */
[----:B--23--:R-:W2:Y:S04]  /*28240*/  LDS.128 R4, [R18+0x348d0] ;  /* 0x0348d00012047984 */ /* 0x00cea80000000c00 */
[----:B--2---:R2:W-:Y:S04]  /*28250*/  STL.64 [R1+0x10], R4 ;  /* 0x0000100401007387 */ /* 0x0045e80000100a00 */
[----:B------:R2:W-:Y:S01]  /*28260*/  STL.64 [R1+0x18], R6 ;  /* 0x0000180601007387 */ /* 0x0005e20000100a00 */
[----:B------:R-:W-:Y:S06]  /*28270*/  BAR.ARV 0x4, 0x180 ;  /* 0x0106000000007b1d */ /* 0x000fec0000002000 */
[----:B------:R-:W-:Y:S05]  /*28280*/  BRA `(.L_x_7033) ;  /* 0x0000000c00247947 */ /* 0x000fea0003800000 */
.L_x_7032:
[----:B------:R-:W5:Y:S01]  /*28290*/  LDL R17, [R1+0x2c] ;  /* 0x00002c0001117983 */ /* 0x000f620000100800 */
[----:B------:R-:W-:Y:S01]  /*282a0*/  UMOV UR4, 0xffffffff ;  /* 0xffffffff00047882 */ /* 0x000fe20000000000 */
[----:B-----5:R-:W-:Y:S02]  /*282b0*/  ISETP.NE.AND P5, PT, R17, 0x1f, PT ;  /* 0x0000001f1100780c */ /* 0x020fe40003fa5270 */
[----:B------:R-:W-:Y:S11]  /*282c0*/  BRA.DIV UR4, `(.L_x_7034) ;  /* 0x0000003604247947 */ /* 0x000ff6000b800000 */
[----:B------:R-:W4:Y:S01]  /*282d0*/  LDL R3, [R1+0x1c] ;  /* 0x00001c0001037983 */ /* 0x000f220000100800 */
[----:B------:R-:W-:-:S03]  /*282e0*/  ULDC UR4, c[0x0][0xc3c] ;  /* 0x00030f0000047ab9 */ /* 0x000fc60000000800 */
[----:B------:R-:W5:Y:S01]  /*282f0*/  LDL.LU R2, [R1+0x10] ;  /* 0x0000100001027983 */ /* 0x000f620000300800 */
[----:B------:R-:W-:Y:S01]  /*28300*/  LOP3.LUT P4, RZ, R9, 0x1, RZ, 0xc0, !PT ;  /* 0x0000000109ff7812 */ /* 0x000fe2000788c0ff */
[----:B------:R-:W-:Y:S01]  /*28310*/  ULDC.64 UR6, c[0x0][0x208] ;  /* 0x0000820000067ab9 */ /* 0x000fe20000000a00 */
[----:B----4-:R-:W-:-:S04]  /*28320*/  IADD3 R0, R3, R17, RZ ;  /* 0x0000001103007210 */ /* 0x010fc80007ffe0ff */
[----:B------:R-:W-:Y:S01]  /*28330*/  ISETP.GE.OR P0, PT, R0, UR4, !P5 ;  /* 0x0000000400007c0c */ /* 0x000fe2000ef06670 */
[----:B-----5:R-:W-:-:S12]  /*28340*/  IMAD.MOV.U32 R9, RZ, RZ, R2 ;  /* 0x000000ffff097224 */ /* 0x020fd800078e0002 */
[----:B------:R-:W4:Y:S08]  /*28350*/  @!P0 LDC.64 R2, c[0x0][0xc80] ;  /* 0x00032000ff028b82 */ /* 0x000f300000000a00 */
[----:B--2---:R-:W2:Y:S01]  /*28360*/  @!P0 LDC.64 R6, c[0x0][0xc78] ;  /* 0x00031e00ff068b82 */ /* 0x004ea20000000a00 */
[----:B----4-:R-:W-:-:S05]  /*28370*/  @!P0 IMAD.WIDE R2, R0, 0x4, R2 ;  /* 0x0000000400028825 */ /* 0x010fca00078e0202 */
[----:B------:R2:W4:Y:S02]  /*28380*/  @!P0 LDG.E R8, desc[UR6][R2.64] ;  /* 0x0000000602088981 */ /* 0x000524000c1e1900 */
[----:B--2---:R-:W-:-:S06]  /*28390*/  @!P0 IMAD.WIDE R2, R0, 0x4, R6 ;  /* 0x0000000400028825 */ /* 0x004fcc00078e0206 */
[----:B------:R-:W2:Y:S01]  /*283a0*/  @!P0 LDG.E R2, desc[UR6][R2.64] ;  /* 0x0000000602028981 */ /* 0x000ea2000c1e1900 */
[----:B---3--:R-:W-:Y:S01]  /*283b0*/  IMAD.MOV.U32 R4, RZ, RZ, RZ ;  /* 0x000000ffff047224 */ /* 0x008fe200078e00ff */
[----:B------:R-:W-:Y:S01]  /*283c0*/  MOV R6, RZ ;  /* 0x000000ff00067202 */ /* 0x000fe20000000f00 */
[----:B-1----:R-:W-:Y:S01]  /*283d0*/  IMAD.MOV.U32 R10, RZ, RZ, RZ ;  /* 0x000000ffff0a7224 */ /* 0x002fe200078e00ff */
[C---:B------:R-:W-:Y:S01]  /*283e0*/  ISETP.GE.U32.AND P1, PT, R17.reuse, 0x4, PT ;  /* 0x000000041100780c */ /* 0x040fe20003f26070 */
[----:B------:R-:W-:Y:S01]  /*283f0*/  SHFL.IDX PT, R0, R9, 0x1, 0x1f ;  /* 0x00201f0009007f89 */ /* 0x000fe200000e0000 */
[C---:B------:R-:W-:Y:S02]  /*28400*/  ISETP.GE.U32.AND P2, PT, R17.reuse, 0x8, PT ;  /* 0x000000081100780c */ /* 0x040fe40003f46070 */
[C---:B------:R-:W-:Y:S01]  /*28410*/  ISETP.GE.U32.AND P3, PT, R17.reuse, 0x10, PT ;  /* 0x000000101100780c */ /* 0x040fe20003f66070 */
[----:B----4-:R-:W-:Y:S02]  /*28420*/  @!P0 IMAD.MOV.U32 R4, RZ, RZ, R8 ;  /* 0x000000ffff048224 */ /* 0x010fe400078e0008 */
[----:B--2---:R-:W-:Y:S01]  /*28430*/  @!P0 IMAD.MOV.U32 R6, RZ, RZ, R2 ;  /* 0x000000ffff068224 */ /* 0x004fe200078e0002 */
[----:B------:R-:W-:-:S03]  /*28440*/  ISETP.GE.U32.AND P0, PT, R17, 0x2, PT ;  /* 0x000000021100780c */ /* 0x000fc60003f06070 */
[----:B------:R-:W-:-:S05]  /*28450*/  IMAD R2, R6, R4, RZ ;  /* 0x0000000406027224 */ /* 0x000fca00078e02ff */
[----:B------:R-:W1:Y:S02]  /*28460*/  SHFL.UP PT, R3, R2, 0x1, RZ ;  /* 0x0420000002037989 */ /* 0x000e6400000e00ff */
[----:B-1----:R-:W-:-:S05]  /*28470*/  SEL R5, R3, RZ, P4 ;  /* 0x000000ff03057207 */ /* 0x002fca0002000000 */
[----:B------:R-:W-:Y:S02]  /*28480*/  IMAD.IADD R2, R2, 0x1, R5 ;  /* 0x0000000102027824 */ /* 0x000fe400078e0205 */
[----:B------:R-:W-:Y:S04]  /*28490*/  SHFL.IDX PT, R5, R9, RZ, 0x1f ;  /* 0x00001fff09057589 */ /* 0x000fe800000e0000 */
        /* <DEDUP_REMOVED lines=12> */
[----:B------:R1:W2:Y:S02]  /*28560*/  SHFL.IDX PT, R16, R7, 0x1f, 0x1f ;  /* 0x03e01f0007107f89 */ /* 0x0002a400000e0000 */
.L_x_7163:
[----:B------:R-:W-:Y:S02]  /*28570*/  ULDC UR4, c[0x0][0xc38] ;  /* 0x00030e0000047ab9 */ /* 0x000fe40000000800 */
[----:B------:R-:W-:-:S05]  /*28580*/  MOV R2, UR4 ;  /* 0x0000000400027c02 */ /* 0x000fca0008000f00 */
[----:B--2---:R-:W-:-:S04]  /*28590*/  IMAD R16, R16, R2, RZ ;  /* 0x0000000210107224 */ /* 0x004fc800078e02ff */
[----:B------:R-:W-:-:S05]  /*285a0*/  IMAD.IADD R0, R0, 0x1, R16 ;  /* 0x0000000100007824 */ /* 0x000fca00078e0210 */
[----:B------:R-:W-:-:S13]  /*285b0*/  ISETP.GT.AND P4, PT, R0, R5, PT ;  /* 0x000000050000720c */ /* 0x000fda0003f84270 */
[----:B------:R-:W-:Y:S05]  /*285c0*/  @P4 BRA `(.L_x_7035) ;  /* 0x0000000000b44947 */ /* 0x000fea0003800000 */
.L_x_7038:
[----:B------:R-:W2:Y:S01]  /*285d0*/  LDL.LU R2, [R1+0x1c] ;  /* 0x00001c0001027983 */ /* 0x000ea20000300800 */
[----:B------:R-:W3:Y:S01]  /*285e0*/  LDC R3, c[0x0][0xc3c] ;  /* 0x00030f00ff037b82 */ /* 0x000ee20000000800 */
[----:B--2---:R-:W-:-:S05]  /*285f0*/  VIADD R2, R2, 0x1f ;  /* 0x0000001f02027836 */ /* 0x004fca0000000000 */
[----:B---3--:R-:W-:-:S13]  /*28600*/  ISETP.GE.AND P4, PT, R2, R3, PT ;  /* 0x000000030200720c */ /* 0x008fda0003f86270 */
[----:B------:R-:W-:Y:S05]  /*28610*/  @P4 BRA `(.L_x_7036) ;  /* 0x0000000400dc4947 */ /* 0x000fea0003800000 */
[----:B------:R-:W2:Y:S01]  /*28620*/  LDL R4, [R1+0x2c] ;  /* 0x00002c0001047983 */ /* 0x000ea20000100800 */
[----:B------:R-:W-:-:S03]  /*28630*/  ULDC.64 UR4, c[0x0][0x208] ;  /* 0x0000820000047ab9 */ /* 0x000fc60000000a00 */
[----:B------:R3:W-:Y:S01]  /*28640*/  STL [R1+0x1c], R2 ;  /* 0x00001c0201007387 */ /* 0x0007e20000100800 */
[----:B--2---:R-:W-:Y:S01]  /*28650*/  IMAD.IADD R6, R2, 0x1, R4 ;  /* 0x0000000102067824 */ /* 0x004fe200078e0204 */
[----:B------:R-:W-:-:S04]  /*28660*/  MOV R4, RZ ;  /* 0x000000ff00047202 */ /* 0x000fc80000000f00 */
[----:B------:R-:W-:-:S13]  /*28670*/  ISETP.GE.OR P4, PT, R6, R3, !P5 ;  /* 0x000000030600720c */ /* 0x000fda0006f86670 */
[----:B---3--:R-:W2:Y:S02]  /*28680*/  @!P4 LDC.64 R2, c[0x0][0xc80] ;  /* 0x00032000ff02cb82 */ /* 0x008ea40000000a00 */
[----:B--2---:R-:W-:-:S05]  /*28690*/  @!P4 IMAD.WIDE R2, R6, 0x4, R2 ;  /* 0x000000040602c825 */ /* 0x004fca00078e0202 */
[----:B------:R2:W3:Y:S02]  /*286a0*/  @!P4 LDG.E R4, desc[UR4][R2.64] ;  /* 0x000000040204c981 */ /* 0x0004e4000c1e1900 */
[----:B--2---:R-:W2:Y:S02]  /*286b0*/  @!P4 LDC.64 R2, c[0x0][0xc78] ;  /* 0x00031e00ff02cb82 */ /* 0x004ea40000000a00 */
[----:B--2---:R-:W-:-:S04]  /*286c0*/  @!P4 IMAD.WIDE R2, R6, 0x4, R2 ;  /* 0x000000040602c825 */ /* 0x004fc800078e0202 */
[----:B------:R-:W-:-:S06]  /*286d0*/  IMAD.MOV.U32 R6, RZ, RZ, RZ ;  /* 0x000000ffff067224 */ /* 0x000fcc00078e00ff */
[----:B------:R-:W3:Y:S01]  /*286e0*/  @!P4 LDG.E R6, desc[UR4][R2.64] ;  /* 0x000000040206c981 */ /* 0x000ee2000c1e1900 */
[----:B------:R-:W-:Y:S01]  /*286f0*/  UMOV UR4, 0xffffffff ;  /* 0xffffffff00047882 */ /* 0x000fe20000000000 */
[----:B---3--:R-:W-:Y:S02]  /*28700*/  IMAD R2, R6, R4, RZ ;  /* 0x0000000406027224 */ /* 0x008fe400078e02ff */
[----:B------:R-:W-:Y:S05]  /*28710*/  BRA.DIV UR4, `(.L_x_7037) ;  /* 0x0000003604707947 */ /* 0x000fea000b800000 */
[----:B------:R-:W2:Y:S02]  /*28720*/  LDL R3, [R1] ;  /* 0x0000000001037983 */ /* 0x000ea40000100800 */
[----:B--2---:R-:W-:Y:S02]  /*28730*/  LOP3.LUT P4, RZ, R3, 0x1, RZ, 0xc0, !PT ;  /* 0x0000000103ff7812 */ /* 0x004fe4000788c0ff */
[----:B------:R-:W2:Y:S02]  /*28740*/  SHFL.UP PT, R3, R2, 0x1, RZ ;  /* 0x0420000002037989 */ /* 0x000ea400000e00ff */
[----:B--2---:R-:W-:-:S05]  /*28750*/  SEL R3, R3, RZ, P4 ;  /* 0x000000ff03037207 */ /* 0x004fca0002000000 */
[----:B------:R-:W-:-:S05]  /*28760*/  IMAD.IADD R2, R2, 0x1, R3 ;  /* 0x0000000102027824 */ /* 0x000fca00078e0203 */
[----:B------:R-:W2:Y:S02]  /*28770*/  SHFL.UP PT, R3, R2, 0x2, RZ ;  /* 0x0440000002037989 */ /* 0x000ea400000e00ff */
[----:B--2---:R-:W-:-:S05]  /*28780*/  SEL R3, R3, RZ, P0 ;  /* 0x000000ff03037207 */ /* 0x004fca0000000000 */
[----:B------:R-:W-:-:S05]  /*28790*/  IMAD.IADD R2, R2, 0x1, R3 ;  /* 0x0000000102027824 */ /* 0x000fca00078e0203 */
[----:B------:R-:W2:Y:S02]  /*287a0*/  SHFL.UP PT, R3, R2, 0x4, RZ ;  /* 0x0480000002037989 */ /* 0x000ea400000e00ff */
[----:B--2---:R-:W-:-:S04]  /*287b0*/  SEL R3, R3, RZ, P1 ;  /* 0x000000ff03037207 */ /* 0x004fc80000800000 */
[----:B------:R-:W-:-:S05]  /*287c0*/  IADD3 R2, R2, R3, RZ ;  /* 0x0000000302027210 */ /* 0x000fca0007ffe0ff */
[----:B------:R-:W2:Y:S02]  /*287d0*/  SHFL.UP PT, R3, R2, 0x8, RZ ;  /* 0x0500000002037989 */ /* 0x000ea400000e00ff */
[----:B--2---:R-:W-:-:S05]  /*287e0*/  SEL R3, R3, RZ, P2 ;  /* 0x000000ff03037207 */ /* 0x004fca0001000000 */
[----:B------:R-:W-:-:S05]  /*287f0*/  IMAD.IADD R2, R2, 0x1, R3 ;  /* 0x0000000102027824 */ /* 0x000fca00078e0203 */
[----:B------:R-:W2:Y:S02]  /*28800*/  SHFL.UP PT, R3, R2, 0x10, RZ ;  /* 0x0600000002037989 */ /* 0x000ea400000e00ff */
[----:B--2---:R-:W-:-:S05]  /*28810*/  SEL R3, R3, RZ, P3 ;  /* 0x000000ff03037207 */ /* 0x004fca0001800000 */
[----:B-1----:R-:W-:-:S05]  /*28820*/  IMAD.IADD R7, R2, 0x1, R3 ;  /* 0x0000000102077824 */ /* 0x002fca00078e0203 */
[----:B------:R1:W2:Y:S02]  /*28830*/  SHFL.IDX PT, R16, R7, 0x1f, 0x1f ;  /* 0x03e01f0007107f89 */ /* 0x0002a400000e0000 */
.L_x_7171:
[----:B------:R-:W-:Y:S02]  /*28840*/  ULDC UR4, c[0x0][0xc38] ;  /* 0x00030e0000047ab9 */ /* 0x000fe40000000800 */
[----:B------:R-:W-:-:S04]  /*28850*/  IMAD.U32 R2, RZ, RZ, UR4 ;  /* 0x00000004ff027e24 */ /* 0x000fc8000f8e00ff */
[----:B--2---:R-:W-:-:S05]  /*28860*/  IMAD R16, R16, R2, RZ ;  /* 0x0000000210107224 */ /* 0x004fca00078e02ff */
[----:B------:R-:W-:-:S04]  /*28870*/  IADD3 R0, R16, R0, RZ ;  /* 0x0000000010007210 */ /* 0x000fc80007ffe0ff */
[----:B------:R-:W-:-:S13]  /*28880*/  ISETP.GT.AND P4, PT, R0, R5, PT ;  /* 0x000000050000720c */ /* 0x000fda0003f84270 */
[----:B------:R-:W-:Y:S05]  /*28890*/  @!P4 BRA `(.L_x_7038) ;  /* 0xfffffffc004cc947 */ /* 0x000fea000383ffff */
.L_x_7035:
        /* <DEDUP_REMOVED lines=9> */
.L_x_7176:
[----:B------:R-:W-:-:S13]  /*28930*/  ISETP.NE.AND P0, PT, R3, RZ, PT ;  /* 0x000000ff0300720c */ /* 0x000fda0003f05270 */
[----:B------:R-:W-:Y:S05]  /*28940*/  @!P0 BRA `(.L_x_7040) ;  /* 0x0000000000148947 */ /* 0x000fea0003800000 */
[----:B------:R-:W-:Y:S01]  /*28950*/  UMOV UR4, 0xffffffff ;  /* 0xffffffff00047882 */ /* 0x000fe20000000000 */
[----:B------:R-:W-:Y:S02]  /*28960*/  VIADD R12, R0, 0xffffffff ;  /* 0xffffffff000c7836 */ /* 0x000fe40000000000 */
[----:B------:R-:W-:Y:S05]  /*28970*/  BRA.DIV UR4, `(.L_x_7041) ;  /* 0x0000003a04147947 */ /* 0x000fea000b800000 */
[----:B-1----:R1:W0:Y:S02]  /*28980*/  SHFL.IDX PT, R7, R7, R12, 0x1f ;  /* 0x00001f0c07077589 */ /* 0x00222400000e0000 */
.L_x_7179:
[----:B0-----:R-:W-:-:S07]  /*28990*/  IMAD.MOV.U32 R10, RZ, RZ, R7 ;  /* 0x000000ffff0a7224 */ /* 0x001fce00078e0007 */
.L_x_7040:
[----:B------:R-:W5:Y:S01]  /*289a0*/  LDL.LU R11, [R1+0x1c] ;  /* 0x00001c00010b7983 */ /* 0x000f620000300800 */
[----:B---3--:R-:W-:Y:S01]  /*289b0*/  IABS R3, R4 ;  /* 0x0000000400037213 */ /* 0x008fe20000000000 */
[----:B------:R-:W-:Y:S02]  /*289c0*/  IMAD R2, R10, R2, R16 ;  /* 0x000000020a027224 */ /* 0x000fe400078e0210 */
[----:B------:R-:W-:Y:S01]  /*289d0*/  IMAD.MOV.U32 R8, RZ, RZ, RZ ;  /* 0x000000ffff087224 */ /* 0x000fe200078e00ff */
[----:B-1----:R-:W1:Y:S01]  /*289e0*/  I2F.RP R7, R3 ;  /* 0x0000000300077306 */ /* 0x002e620000209400 */
[----:B------:R-:W-:Y:S01]  /*289f0*/  IMAD.IADD R5, R5, 0x1, -R2 ;  /* 0x0000000105057824 */ /* 0x000fe200078e0a02 */
[----:B------:R3:W-:Y:S04]  /*28a00*/  STL [R1+0x10], R2 ;  /* 0x0000100201007387 */ /* 0x0007e80000100800 */
[----:B---3--:R-:W-:-:S02]  /*28a10*/  IABS R2, R5 ;  /* 0x0000000500027213 */ /* 0x008fc40000000000 */
[----:B-1----:R-:W1:Y:S02]  /*28a20*/  MUFU.RCP R7, R7 ;  /* 0x0000000700077308 */ /* 0x002e640000001000 */
[----:B-1----:R-:W-:-:S06]  /*28a30*/  IADD3 R7, R7, 0xffffffe, RZ ;  /* 0x0ffffffe07077810 */ /* 0x002fcc0007ffe0ff */
[----:B------:R-:W1:Y:S02]  /*28a40*/  F2I.FTZ.U32.TRUNC.NTZ R9, R7 ;  /* 0x0000000700097305 */ /* 0x000e64000021f000 */
[----:B-1----:R-:W-:-:S04]  /*28a50*/  IMAD.MOV R7, RZ, RZ, -R9 ;  /* 0x000000ffff077224 */ /* 0x002fc800078e0a09 */
[----:B------:R-:W-:-:S04]  /*28a60*/  IMAD R7, R7, R3, RZ ;  /* 0x0000000307077224 */ /* 0x000fc800078e02ff */
[----:B------:R-:W-:Y:S01]  /*28a70*/  IMAD.HI.U32 R7, R9, R7, R8 ;  /* 0x0000000709077227 */ /* 0x000fe200078e0008 */
[----:B------:R-:W-:-:S04]  /*28a80*/  IABS R8, R4 ;  /* 0x0000000400087213 */ /* 0x000fc80000000000 */
[----:B------:R-:W-:Y:S01]  /*28a90*/  IADD3 R8, RZ, -R8, RZ ;  /* 0x80000008ff087210 */ /* 0x000fe20007ffe0ff */
[----:B------:R-:W-:-:S04]  /*28aa0*/  IMAD.HI.U32 R7, R7, R2, RZ ;  /* 0x0000000207077227 */ /* 0x000fc800078e00ff */
[----:B------:R-:W-:Y:S01]  /*28ab0*/  IMAD R2, R7, R8, R2 ;  /* 0x0000000807027224 */ /* 0x000fe200078e0202 */
[----:B----4-:R-:W-:-:S04]  /*28ac0*/  IABS R8, R6 ;  /* 0x0000000600087213 */ /* 0x010fc80000000000 */
[----:B------:R-:W-:-:S13]  /*28ad0*/  ISETP.GT.U32.AND P2, PT, R3, R2, PT ;  /* 0x000000020300720c */ /* 0x000fda0003f44070 */
[----:B------:R-:W-:Y:S02]  /*28ae0*/  @!P2 IMAD.IADD R2, R2, 0x1, -R3 ;  /* 0x000000010202a824 */ /* 0x000fe400078e0a03 */
[----:B------:R-:W-:Y:S01]  /*28af0*/  @!P2 VIADD R7, R7, 0x1 ;  /* 0x000000010707a836 */ /* 0x000fe20000000000 */
[----:B------:R-:W-:Y:S02]  /*28b00*/  ISETP.NE.AND P2, PT, R4, RZ, PT ;  /* 0x000000ff0400720c */ /* 0x000fe40003f45270 */
[----:B------:R-:W-:Y:S02]  /*28b10*/  ISETP.GE.U32.AND P0, PT, R2, R3, PT ;  /* 0x000000030200720c */ /* 0x000fe40003f06070 */
[----:B------:R-:W1:Y:S11]  /*28b20*/  I2F.RP R2, R8 ;  /* 0x0000000800027306 */ /* 0x000e760000209400 */
        /* <DEDUP_REMOVED lines=32> */
[----:B-----5:R-:W-:Y:S02]  /*28d30*/  IMAD.IADD R11, R0, 0x1, R11 ;  /* 0x00000001000b7824 */ /* 0x020fe400078e020b */
[----:B--2---:R-:W-:-:S05]  /*28d40*/  IMAD R0, R3, 0x10000, R2 ;  /* 0x0001000003007824 */ /* 0x004fca00078e0202 */
[----:B------:R1:W-:Y:S04]  /*28d50*/  STL [R1+0x18], R0 ;  /* 0x0000180001007387 */ /* 0x0003e80000100800 */
[----:B------:R1:W-:Y:S04]  /*28d60*/  STL [R1+0x1c], R11 ;  /* 0x00001c0b01007387 */ /* 0x0003e80000100800 */
[----:B------:R1:W-:Y:S01]  /*28d70*/  STL [R1+0x14], R4 ;  /* 0x0000140401007387 */ /* 0x0003e20000100800 */
[----:B------:R-:W-:Y:S05]  /*28d80*/  BRA `(.L_x_7042) ;  /* 0x0000000000287947 */ /* 0x000fea0003800000 */
.L_x_7036:
[----:B------:R-:W-:Y:S01]  /*28d90*/  UMOV UR4, URZ ;  /* 0x0000003f00047c82 */ /* 0x000fe20008000000 */
[----:B------:R-:W-:Y:S01]  /*28da0*/  ULDC UR6, c[0x0][0xc3c] ;  /* 0x00030f0000067ab9 */ /* 0x000fe20000000800 */
[----:B------:R-:W-:Y:S01]  /*28db0*/  UMOV UR5, URZ ;  /* 0x0000003f00057c82 */ /* 0x000fe20008000000 */
[----:B------:R-:W-:Y:S01]  /*28dc0*/  IMAD.U32 R3, RZ, RZ, UR4 ;  /* 0x00000004ff037e24 */ /* 0x000fe2000f8e00ff */
[----:B------:R-:W-:Y:S01]  /*28dd0*/  MOV R0, UR6 ;  /* 0x0000000600007c02 */ /* 0x000fe20008000f00 */
[----:B------:R-:W-:Y:S01]  /*28de0*/  IMAD.U32 R2, RZ, RZ, UR5 ;  /* 0x00000005ff027e24 */ /* 0x000fe2000f8e00ff */
[----:B------:R2:W-:Y:S04]  /*28df0*/  STL [R1+0x10], R5 ;  /* 0x0000100501007387 */ /* 0x0005e80000100800 */
[----:B------:R2:W-:Y:S04]  /*28e00*/  STL [R1+0x14], R3 ;  /* 0x0000140301007387 */ /* 0x0005e80000100800 */
[----:B------:R2:W-:Y:S04]  /*28e10*/  STL [R1+0x1c], R0 ;  /* 0x00001c0001007387 */ /* 0x0005e80000100800 */
[----:B------:R2:W-:Y:S02]  /*28e20*/  STL [R1+0x18], R2 ;  /* 0x0000180201007387 */ /* 0x0005e40000100800 */
.L_x_7042:
[----:B-12---:R-:W2:Y:S04]  /*28e30*/  LDL R0, [R1+0x2c] ;  /* 0x00002c0001007983 */ /* 0x006ea80000100800 */
[----:B------:R-:W3:Y:S04]  /*28e40*/  LDL R3, [R1+0x18] ;  /* 0x0000180001037983 */ /* 0x000ee80000100800 */
[----:B------:R-:W4:Y:S04]  /*28e50*/  LDL R2, [R1+0x1c] ;  /* 0x00001c0001027983 */ /* 0x000f280000100800 */
[----:B------:R-:W5:Y:S04]  /*28e60*/  LDL R4, [R1+0x10] ;  /* 0x0000100001047983 */ /* 0x000f680000100800 */
[----:B------:R-:W5:Y:S01]  /*28e70*/  LDL R5, [R1+0x14] ;  /* 0x0000140001057983 */ /* 0x000f620000100800 */
[----:B------:R-:W-:Y:S05]  /*28e80*/  WARPSYNC.ALL ;  /* 0x0000000000007948 */ /* 0x000fea0003800000 */
[----:B------:R-:W-:Y:S01]  /*28e90*/  BAR.SYNC.DEFER_BLOCKING 0x4, 0x180 ;  /* 0x0106000000007b1d */ /* 0x000fe20000010000 */
[----:B--2---:R-:W-:Y:S01]  /*28ea0*/  ISETP.NE.AND P0, PT, R0, RZ, PT ;  /* 0x000000ff0000720c */ /* 0x004fe20003f05270 */
[----:B---3--:R-:W-:-:S12]  /*28eb0*/  IMAD.MOV.U32 R6, RZ, RZ, R3 ;  /* 0x000000ffff067224 */ /* 0x008fd800078e0003 */
[----:B------:R-:W1:Y:S01]  /*28ec0*/  @!P0 S2R R3, SR_CgaCtaId ;  /* 0x0000000000038919 */ /* 0x000e620000008800 */
[----:B------:R-:W-:Y:S01]  /*28ed0*/  @!P0 MOV R0, 0x400 ;  /* 0x0000040000008802 */ /* 0x000fe20000000f00 */
[----:B----4-:R-:W-:-:S03]  /*28ee0*/  IMAD.MOV.U32 R7, RZ, RZ, R2 ;  /* 0x000000ffff077224 */ /* 0x010fc600078e0002 */
[----:B-1----:R-:W-:-:S05]  /*28ef0*/  @!P0 LEA R18, R3, R0, 0x18 ;  /* 0x0000000003128211 */ /* 0x002fca00078ec0ff */
[----:B-----5:R3:W-:Y:S01]  /*28f00*/  @!P0 STS.128 [R18+0x348d0], R4 ;  /* 0x0348d00412008388 */ /* 0x0207e20000000c00 */
[----:B------:R-:W-:Y:S06]  /*28f10*/  BAR.ARV 0x5, 0x180 ;  /* 0x0146000000007b1d */ /* 0x000fec0000002000 */
.L_x_7033:
[----:B----4-:R-:W4:Y:S01]  /*28f20*/  LDL R0, [R1+0x1c] ;  /* 0x00001c0001007983 */ /* 0x010f220000100800 */
[----:B------:R-:W-:Y:S02]  /*28f30*/  ULDC UR4, c[0x0][0xc3c] ;  /* 0x00030f0000047ab9 */ /* 0x000fe40000000800 */
[----:B----4-:R-:W-:-:S13]  /*28f40*/  ISETP.GE.AND P0, PT, R0, UR4, PT ;  /* 0x0000000400007c0c */ /* 0x010fda000bf06270 */
[----:B------:R-:W-:Y:S05]  /*28f50*/  @!P0 BRA `(.L_x_7043) ;  /* 0xffffff9400b48947 */ /* 0x000fea000383ffff */
[----:B------:R-:W-:Y:S05]  /*28f60*/  BSYNC B8 ;  /* 0x0000000000087941 */ /* 0x000fea0003800000 */
.L_x_6902:
[----:B--2---:R-:W2:Y:S01]  /*28f70*/  LDL.LU R0, [R1+0x5c] ;  /* 0x00005c0001007983 */ /* 0x004ea20000300800 */
[----:B------:R-:W-:Y:S01]  /*28f80*/  BSSY B0, `(.L_x_7044) ;  /* 0x000000b000007945 */ /* 0x000fe20003800000 */
[----:B---3--:R-:W3:Y:S01]  /*28f90*/  S2R R5, SR_CgaCtaId ;  /* 0x0000000000057919 */ /* 0x008ee20000008800 */
[----:B--2---:R-:W-:-:S05]  /*28fa0*/  VIADD R0, R0, 0x1 ;  /* 0x0000000100007836 */ /* 0x004fca0000000000 */
[----:B0-----:R-:W-:-:S04]  /*28fb0*/  LEA.HI R2, R0, R0, RZ, 0x1 ;  /* 0x0000000000027211 */ /* 0x001fc800078f08ff */
[----:B------:R-:W-:-:S04]  /*28fc0*/  LOP3.LUT R3, R2, 0xfffffffe, RZ, 0xc0, !PT ;  /* 0xfffffffe02037812 */ /* 0x000fc800078ec0ff */
[----:B------:R-:W-:Y:S02]  /*28fd0*/  IADD3 R3, R0, -R3, RZ ;  /* 0x8000000300037210 */ /* 0x000fe40007ffe0ff */
[----:B------:R-:W-:Y:S02]  /*28fe0*/  MOV R0, 0x400 ;  /* 0x0000040000007802 */ /* 0x000fe40000000f00 */
[----:B------:R-:W-:Y:S02]  /*28ff0*/  SHF.L.U32 R3, R3, 0x1f, RZ ;  /* 0x0000001f03037819 */ /* 0x000fe400000006ff */
[----:B---3--:R-:W-:-:S04]  /*29000*/  LEA R0, R5, R0, 0x18 ;  /* 0x0000000005007211 */ /* 0x008fc800078ec0ff */
[----:B------:R-:W0:Y:S02]  /*29010*/  SYNCS.PHASECHK.TRANS64.TRYWAIT P0, [R0+URZ+0x34820], R3 ;  /* 0x03482003000075a7 */ /* 0x000e24000800017f */
[----:B0-----:R-:W-:Y:S05]  /*29020*/  @!P0 BRA `(.L_x_7045) ;  /* 0x0000003000908947 */ /* 0x001fea0003800000 */
.L_x_7180:
[----:B------:R-:W-:Y:S05]  /*29030*/  BSYNC B0 ;  /* 0x0000000000007941 */ /* 0x000fea0003800000 */
.L_x_7044:
[----:B------:R-:W-:-:S03]  /*29040*/  UMOV UR4, 0xffffffff ;  /* 0xffffffff00047882 */ /* 0x000fc60000000000 */
[----:B------:R-:W-:Y:S05]  /*29050*/  BRA.DIV UR4, `(.L_x_7046) ;  /* 0x0000003204987947 */ /* 0x000fea000b800000 */
[----:B------:R-:W2:Y:S02]  /*29060*/  S2R R2, SR_TID.X ;  /* 0x0000000000027919 */ /* 0x000ea40000002100 */
[----:B--2---:R-:W-:-:S04]  /*29070*/  SHF.R.U32.HI R2, RZ, 0x5, R2 ;  /* 0x00000005ff027819 */ /* 0x004fc80000011602 */
[----:B------:R-:W-:-:S05]  /*29080*/  LOP3.LUT R2, R2, 0x3, RZ, 0xc0, !PT ;  /* 0x0000000302027812 */ /* 0x000fca00078ec0ff */
[----:B------:R2:W3:Y:S02]  /*29090*/  SHFL.IDX PT, R14, R2, RZ, 0x1f ;  /* 0x00001fff020e7589 */ /* 0x0004e400000e0000 */
.L_x_7183:
[----:B---3--:R-:W-:-:S13]  /*290a0*/  ISETP.NE.AND P0, PT, R14, RZ, PT ;  /* 0x000000ff0e00720c */ /* 0x008fda0003f05270 */
[----:B------:R-:W-:Y:S05]  /*290b0*/  @P0 BRA `(.L_x_6663) ;  /* 0x00000000008c0947 */ /* 0x000fea0003800000 */
[----:B------:R-:W-:-:S03]  /*290c0*/  UMOV UR4, 0xffffffff ;  /* 0xffffffff00047882 */ /* 0x000fc60000000000 */
[----:B------:R-:W-:Y:S05]  /*290d0*/  BRA.DIV UR4, `(.L_x_7047) ;  /* 0x0000003204ac7947 */ /* 0x000fea000b800000 */
[----:B------:R-:W-:-:S13]  /*290e0*/  ELECT P6, URZ, PT ;  /* 0x00000000003f782f */ /* 0x000fda00038c0000 */
.L_x_7186:
[----:B------:R-:W-:Y:S05]  /*290f0*/  @!P6 BRA `(.L_x_6663) ;  /* 0x00000000007ce947 */ /* 0x000fea0003800000 */
[----:B------:R-:W-:-:S06]  /*29100*/  ULOP3.LUT UR4, UR60, 0x2, URZ, 0xfc, !UPT ;  /* 0x000000023c047892 */ /* 0x000fcc000f8efc3f */
[----:B--2---:R-:W-:-:S05]  /*29110*/  IMAD.U32 R2, RZ, RZ, UR4 ;  /* 0x00000004ff027e24 */ /* 0x004fca000f8e00ff */
[----:B------:R-:W-:-:S13]  /*29120*/  ISETP.NE.AND P2, PT, R2, 0x3, PT ;  /* 0x000000030200780c */ /* 0x000fda0003f45270 */
[----:B------:R-:W-:Y:S05]  /*29130*/  @!P2 BRA `(.L_x_7048) ;  /* 0x000000000004a947 */ /* 0x000fea0003800000 */
[----:B------:R-:W-:Y:S01]  /*29140*/  BPT.TRAP 0x1 ;  /* 0x000000040000795c */ /* 0x000fe20000300000 */
.L_x_7048:
        /* <DEDUP_REMOVED lines=13> */
.L_x_7187:
[----:B------:R-:W2:Y:S02]  /*29220*/  SYNCS.PHASECHK.TRANS64.TRYWAIT P0, [R7+URZ], R2 ;  /* 0x00000002070075a7 */ /* 0x000ea4000800017f */
[----:B--2---:R-:W-:Y:S05]  /*29230*/  @!P0 BRA `(.L_x_7050) ;  /* 0x0000003000888947 */ /* 0x004fea0003800000 */
.L_x_7188:
[----:B------:R-:W-:Y:S05]  /*29240*/  @!P2 BRA `(.L_x_7051) ;  /* 0x000000000004a947 */ /* 0x000fea0003800000 */
[----:B------:R-:W-:Y:S01]  /*29250*/  BPT.TRAP 0x1 ;  /* 0x000000040000795c */ /* 0x000fe20000300000 */
.L_x_7051:
[----:B------:R-:W-:-:S04]  /*29260*/  VIADD R0, R0, 0x34860 ;  /* 0x0003486000007836 */ /* 0x000fc80000000000 */
[----:B------:R-:W-:-:S04]  /*29270*/  IMAD R4, R19, 0x8, R0 ;  /* 0x0000000813047824 */ /* 0x000fc800078e0200 */
[----:B------:R-:W3:Y:S02]  /*29280*/  SYNCS.PHASECHK.TRANS64.TRYWAIT P0, [R4+URZ], R5 ;  /* 0x00000005040075a7 */ /* 0x000ee4000800017f */
[----:B---3--:R-:W-:Y:S05]  /*29290*/  @!P0 BRA `(.L_x_7052) ;  /* 0x0000003000848947 */ /* 0x008fea0003800000 */
.L_x_7189:
[----:B------:R-:W-:-:S07]  /*292a0*/  LEA R3, R3, R0, 0x3 ;  /* 0x0000000003037211 */ /* 0x000fce00078e18ff */
.L_x_7053:
[----:B----4-:R4:W0:Y:S02]  /*292b0*/  SYNCS.PHASECHK.TRANS64.TRYWAIT P0, [R3+URZ], R2 ;  /* 0x00000002030075a7 */ /* 0x010824000800017f */
[----:B0-----:R-:W-:Y:S05]  /*292c0*/  @!P0 NANOSLEEP.SYNCS 0x989680 ;  /* 0x009896800000895d */ /* 0x001fea0003900000 */
[----:B------:R-:W0:Y:S02]  /*292d0*/  @!P0 SYNCS.PHASECHK.TRANS64 P0, [R3+URZ], R2 ;  /* 0x00000002030085a7 */ /* 0x000e24000800007f */
[----:B0-----:R-:W-:Y:S05]  /*292e0*/  @!P0 BRA `(.L_x_7053) ;  /* 0xfffffffc00f08947 */ /* 0x001fea000383ffff */
.L_x_6663:
[----:B------:R-:W-:Y:S05]  /*292f0*/  BSYNC B9 ;  /* 0x0000000000097941 */ /* 0x000fea0003800000 */
.L_x_6660:
[----:B------:R-:W-:Y:S05]  /*29300*/  EXIT ;  /* 0x000000000000794d */ /* 0x000fea0003800000 */
.L_x_6691:
[----:B0-----:R0:W1:Y:S02]  /*29310*/  SYNCS.PHASECHK.TRANS64.TRYWAIT P6, [R3+URZ+0x34890], R0 ;  /* 0x03489000030075a7 */ /* 0x00106400080c017f */
[----:B-1----:R-:W-:Y:S05]  /*29320*/  @!P6 NANOSLEEP.SYNCS 0x989680 ;  /* 0x009896800000e95d */ /* 0x002fea0003900000 */
[----:B------:R-:W1:Y:S02]  /*29330*/  @!P6 SYNCS.PHASECHK.TRANS64 P6, [R3+URZ+0x34890], R0 ;  /* 0x034890000300e5a7 */ /* 0x000e6400080c007f */
[----:B-1----:R-:W-:Y:S05]  /*29340*/  @!P6 BRA `(.L_x_6691) ;  /* 0xfffffffc00f0e947 */ /* 0x002fea000383ffff */
[----:B------:R-:W-:Y:S05]  /*29350*/  BRA `(.L_x_7054) ;  /* 0xfffffdac00907947 */ /* 0x000fea000383ffff */
.L_x_6745:
[----:B-1----:R1:W3:Y:S02]  /*29360*/  SYNCS.PHASECHK.TRANS64.TRYWAIT P4, [R3+URZ+0x34890], R0 ;  /* 0x03489000030075a7 */ /* 0x0022e4000808017f */
[----:B---3--:R-:W-:Y:S05]  /*29370*/  @!P4 NANOSLEEP.SYNCS 0x989680 ;  /* 0x009896800000c95d */ /* 0x008fea0003900000 */
[----:B------:R-:W3:Y:S02]  /*29380*/  @!P4 SYNCS.PHASECHK.TRANS64 P4, [R3+URZ+0x34890], R0 ;  /* 0x034890000300c5a7 */ /* 0x000ee4000808007f */
[----:B---3--:R-:W-:Y:S05]  /*29390*/  @!P4 BRA `(.L_x_6745) ;  /* 0xfffffffc00f0c947 */ /* 0x008fea000383ffff */
[----:B------:R-:W-:Y:S05]  /*293a0*/  BRA `(.L_x_7055) ;  /* 0xfffffde800187947 */ /* 0x000fea000383ffff */
.L_x_6770:
[----:B-1----:R1:W2:Y:S02]  /*293b0*/  SYNCS.PHASECHK.TRANS64.TRYWAIT P3, [R3+URZ+0x34890], R0 ;  /* 0x03489000030075a7 */ /* 0x0022a4000806017f */
[----:B--2---:R-:W-:Y:S05]  /*293c0*/  @!P3 NANOSLEEP.SYNCS 0x989680 ;  /* 0x009896800000b95d */ /* 0x004fea0003900000 */
[----:B------:R-:W2:Y:S02]  /*293d0*/  @!P3 SYNCS.PHASECHK.TRANS64 P3, [R3+URZ+0x34890], R0 ;  /* 0x034890000300b5a7 */ /* 0x000ea4000806007f */
[----:B--2---:R-:W-:Y:S05]  /*293e0*/  @!P3 BRA `(.L_x_6770) ;  /* 0xfffffffc00f0b947 */ /* 0x004fea000383ffff */
[----:B------:R-:W-:Y:S05]  /*293f0*/  BRA `(.L_x_7056) ;  /* 0xfffffe1c00687947 */ /* 0x000fea000383ffff */
.L_x_6784:
[----:B-1----:R1:W2:Y:S02]  /*29400*/  SYNCS.PHASECHK.TRANS64.TRYWAIT P2, [R3+URZ+0x348b0], R0 ;  /* 0x0348b000030075a7 */ /* 0x0022a4000804017f */
[----:B--2---:R-:W-:Y:S05]  /*29410*/  @!P2 NANOSLEEP.SYNCS 0x989680 ;  /* 0x009896800000a95d */ /* 0x004fea0003900000 */
[----:B------:R-:W2:Y:S02]  /*29420*/  @!P2 SYNCS.PHASECHK.TRANS64 P2, [R3+URZ+0x348b0], R0 ;  /* 0x0348b0000300a5a7 */ /* 0x000ea4000804007f */
[----:B--2---:R-:W-:Y:S05]  /*29430*/  @!P2 BRA `(.L_x_6784) ;  /* 0xfffffffc00f0a947 */ /* 0x004fea000383ffff */
[----:B------:R-:W-:Y:S05]  /*29440*/  BRA `(.L_x_7057) ;  /* 0xfffffe2400d87947 */ /* 0x000fea000383ffff */
.L_x_6802:
[----:B------:R-:W0:Y:S01]  /*29450*/  S2R R5, SR_TID.X ;  /* 0x0000000000057919 */ /* 0x000e220000002100 */
[----:B------:R-:W-:Y:S01]  /*29460*/  BSSY B0, `(.L_x_7058) ;  /* 0x000000c000007945 */ /* 0x000fe20003800000 */
[----:B------:R-:W-:Y:S01]  /*29470*/  IMAD.MOV.U32 R12, RZ, RZ, RZ ;  /* 0x000000ffff0c7224 */ /* 0x000fe200078e00ff */
[----:B------:R-:W-:Y:S01]  /*29480*/  MOV R11, 0x1f ;  /* 0x0000001f000b7802 */ /* 0x000fe20000000f00 */
[----:B------:R-:W-:Y:S02]  /*29490*/  IMAD.MOV.U32 R15, RZ, RZ, -0x1 ;  /* 0xffffffffff0f7424 */ /* 0x000fe400078e00ff */
[----:B0-----:R-:W-:-:S05]  /*294a0*/  VIADD R5, R5, 0xffffff80 ;  /* 0xffffff8005057836 */ /* 0x001fca0000000000 */
[----:B------:R-:W-:-:S04]  /*294b0*/  SHF.R.S32.HI R4, RZ, 0x1f, R5 ;  /* 0x0000001fff047819 */ /* 0x000fc80000011405 */
[----:B------:R-:W-:-:S04]  /*294c0*/  LEA.HI R4, R4, R5, RZ, 0x7 ;  /* 0x0000000504047211 */ /* 0x000fc800078f38ff */
[----:B------:R-:W-:-:S05]  /*294d0*/  SHF.R.S32.HI R4, RZ, 0x7, R4 ;  /* 0x00000007ff047819 */ /* 0x000fca0000011404 */
[----:B------:R-:W-:-:S07]  /*294e0*/  IMAD.MOV.U32 R13, RZ, RZ, R4 ;  /* 0x000000ffff0d7224 */ /* 0x000fce00078e0004 */
[----:B-----5:R-:W-:Y:S05]  /*294f0*/  WARPSYNC.COLLECTIVE R15, `(.L_x_7059) ;  /* 0x000000000f087348 */ /* 0x020fea0003c00000 */
[----:B------:R0:W1:Y:S02]  /*29500*/  SHFL.IDX P6, R14, R13, R12, R11 ;  /* 0x0000000c0d0e7389 */ /* 0x00006400000c000b */
[----:B01---5:R-:W-:Y:S01]  /*29510*/  ENDCOLLECTIVE ;  /* 0x000000000000791b */ /* 0x023fe20003800000 */
.L_x_7059:
[----:B------:R-:W-:Y:S05]  /*29520*/  BSYNC B0 ;  /* 0x0000000000007941 */ /* 0x000fea0003800000 */
.L_x_7058:
[----:B------:R0:W-:Y:S01]  /*29530*/  STL [R1+0x18], R14 ;  /* 0x0000180e01007387 */ /* 0x0001e20000100800 */
[----:B------:R-:W-:Y:S05]  /*29540*/  BRA `(.L_x_7060) ;  /* 0xfffffe3400647947 */ /* 0x000fea000383ffff */
.L_x_6812:
[----:B------:R-:W-:Y:S01]  /*29550*/  BSSY B1, `(.L_x_7061) ;  /* 0x0000008000017945 */ /* 0x000fe20003800000 */
[----:B------:R-:W-:Y:S01]  /*29560*/  IMAD.MOV.U32 R13, RZ, RZ, R25 ;  /* 0x000000ffff0d7224 */ /* 0x000fe200078e0019 */
[----:B------:R-:W-:Y:S01]  /*29570*/  MOV R11, 0x181f ;  /* 0x0000181f000b7802 */ /* 0x000fe20000000f00 */
[----:B------:R-:W-:Y:S02]  /*29580*/  IMAD.MOV.U32 R12, RZ, RZ, RZ ;  /* 0x000000ffff0c7224 */ /* 0x000fe400078e00ff */
[----:B------:R-:W-:-:S07]  /*29590*/  IMAD.MOV.U32 R15, RZ, RZ, -0x1 ;  /* 0xffffffffff0f7424 */ /* 0x000fce00078e00ff */
[----:B0-----:R-:W-:Y:S05]  /*295a0*/  WARPSYNC.COLLECTIVE R15, `(.L_x_7062) ;  /* 0x000000000f087348 */ /* 0x001fea0003c00000 */
[----:B0-----:R0:W1:Y:S02]  /*295b0*/  SHFL.IDX P6, R14, R13, R12, R11 ;  /* 0x0000000c0d0e7389 */ /* 0x00106400000c000b */
[----:B01----:R-:W-:Y:S01]  /*295c0*/  ENDCOLLECTIVE ;  /* 0x000000000000791b */ /* 0x003fe20003800000 */
.L_x_7062:
[----:B------:R-:W-:Y:S05]  /*295d0*/  BSYNC B1 ;  /* 0x0000000000017941 */ /* 0x000fea0003800000 */
.L_x_7061:
        /* <DEDUP_REMOVED lines=8> */
.L_x_7063:
[----:B------:R-:W-:Y:S01]  /*29660*/  MOV R13, R27 ;  /* 0x0000001b000d7202 */ /* 0x000fe20000000f00 */
[----:B------:R-:W-:-:S07]  /*29670*/  IMAD.MOV.U32 R3, RZ, RZ, R14 ;  /* 0x000000ffff037224 */ /* 0x000fce00078e000e */
[----:B------:R-:W-:Y:S05]  /*29680*/  WARPSYNC.COLLECTIVE R15, `(.L_x_7064) ;  /* 0x000000000f087348 */ /* 0x000fea0003c00000 */
[----:B------:R0:W1:Y:S02]  /*29690*/  SHFL.IDX P6, R14, R13, R12, R11 ;  /* 0x0000000c0d0e7389 */ /* 0x00006400000c000b */
[----:B01----:R-:W-:Y:S01]  /*296a0*/  ENDCOLLECTIVE ;  /* 0x000000000000791b */ /* 0x003fe20003800000 */
.L_x_7064:
[----:B------:R-:W-:Y:S02]  /*296b0*/  IMAD.MOV.U32 R13, RZ, RZ, R26 ;  /* 0x000000ffff0d7224 */ /* 0x000fe400078e001a */
[----:B------:R-:W-:-:S07]  /*296c0*/  IMAD.MOV.U32 R4, RZ, RZ, R14 ;  /* 0x000000ffff047224 */ /* 0x000fce00078e000e */
[----:B------:R-:W-:Y:S05]  /*296d0*/  WARPSYNC.COLLECTIVE R15, `(.L_x_7065) ;  /* 0x000000000f087348 */ /* 0x000fea0003c00000 */
[----:B------:R0:W1:Y:S02]  /*296e0*/  SHFL.IDX P6, R14, R13, R12, R11 ;  /* 0x0000000c0d0e7389 */ /* 0x00006400000c000b */
[----:B01----:R-:W-:Y:S01]  /*296f0*/  ENDCOLLECTIVE ;  /* 0x000000000000791b */ /* 0x003fe20003800000 */
.L_x_7065:
[----:B------:R-:W-:Y:S05]  /*29700*/  BRA `(.L_x_7066) ;  /* 0xfffffe3800807947 */ /* 0x000fea000383ffff */
.L_x_6816:
[----:B0-----:R0:W1:Y:S02]  /*29710*/  SYNCS.PHASECHK.TRANS64.TRYWAIT P0, [R2+URZ+0x34800], R5 ;  /* 0x03480005020075a7 */ /* 0x001064000800017f */
[----:B-1----:R-:W-:Y:S05]  /*29720*/  @!P0 NANOSLEEP.SYNCS 0x989680 ;  /* 0x009896800000895d */ /* 0x002fea0003900000 */
[----:B------:R-:W1:Y:S02]  /*29730*/  @!P0 SYNCS.PHASECHK.TRANS64 P0, [R2+URZ+0x34800], R5 ;  /* 0x03480005020085a7 */ /* 0x000e64000800007f */
[----:B-1----:R-:W-:Y:S05]  /*29740*/  @!P0 BRA `(.L_x_6816) ;  /* 0xfffffffc00f08947 */ /* 0x002fea000383ffff */
[----:B------:R-:W-:Y:S05]  /*29750*/  BRA `(.L_x_7067) ;  /* 0xfffffe3c00847947 */ /* 0x000fea000383ffff */
.L_x_6832:
[----:B------:R-:W-:Y:S01]  /*29760*/  BSSY B1, `(.L_x_7068) ;  /* 0x0000008000017945 */ /* 0x000fe20003800000 */
[----:B------:R-:W-:Y:S01]  /*29770*/  IMAD.MOV.U32 R13, RZ, RZ, R25 ;  /* 0x000000ffff0d7224 */ /* 0x000fe200078e0019 */
[----:B------:R-:W-:Y:S01]  /*29780*/  MOV R12, RZ ;  /* 0x000000ff000c7202 */ /* 0x000fe20000000f00 */
[----:B------:R-:W-:Y:S02]  /*29790*/  IMAD.MOV.U32 R11, RZ, RZ, 0x181f ;  /* 0x0000181fff0b7424 */ /* 0x000fe400078e00ff */
[----:B------:R-:W-:-:S07]  /*297a0*/  IMAD.MOV.U32 R15, RZ, RZ, -0x1 ;  /* 0xffffffffff0f7424 */ /* 0x000fce00078e00ff */
[----:B0-----:R-:W-:Y:S05]  /*297b0*/  WARPSYNC.COLLECTIVE R15, `(.L_x_7069) ;  /* 0x000000000f087348 */ /* 0x001fea0003c00000 */
[----:B0-----:R0:W1:Y:S02]  /*297c0*/  SHFL.IDX P6, R14, R13, R12, R11 ;  /* 0x0000000c0d0e7389 */ /* 0x00106400000c000b */
[----:B01----:R-:W-:Y:S01]  /*297d0*/  ENDCOLLECTIVE ;  /* 0x000000000000791b */ /* 0x003fe20003800000 */
.L_x_7069:
[----:B------:R-:W-:Y:S05]  /*297e0*/  BSYNC B1 ;  /* 0x0000000000017941 */ /* 0x000fea0003800000 */
.L_x_7068:
        /* <DEDUP_REMOVED lines=8> */
.L_x_7070:
[----:B------:R-:W-:Y:S01]  /*29870*/  IMAD.MOV.U32 R13, RZ, RZ, R27 ;  /* 0x000000ffff0d7224 */ /* 0x000fe200078e001b */
[----:B------:R-:W-:-:S07]  /*29880*/  MOV R3, R14 ;  /* 0x0000000e00037202 */ /* 0x000fce0000000f00 */
[----:B------:R-:W-:Y:S05]  /*29890*/  WARPSYNC.COLLECTIVE R15, `(.L_x_7071) ;  /* 0x000000000f087348 */ /* 0x000fea0003c00000 */
[----:B------:R0:W1:Y:S02]  /*298a0*/  SHFL.IDX P6, R14, R13, R12, R11 ;  /* 0x0000000c0d0e7389 */ /* 0x00006400000c000b */
[----:B01----:R-:W-:Y:S01]  /*298b0*/  ENDCOLLECTIVE ;  /* 0x000000000000791b */ /* 0x003fe20003800000 */
.L_x_7071:
[----:B------:R-:W-:Y:S02]  /*298c0*/  IMAD.MOV.U32 R13, RZ, RZ, R26 ;  /* 0x000000ffff0d7224 */ /* 0x000fe400078e001a */
[----:B------:R-:W-:-:S07]  /*298d0*/  IMAD.MOV.U32 R20, RZ, RZ, R14 ;  /* 0x000000ffff147224 */ /* 0x000fce00078e000e */
[----:B------:R-:W-:Y:S05]  /*298e0*/  WARPSYNC.COLLECTIVE R15, `(.L_x_7072) ;  /* 0x000000000f087348 */ /* 0x000fea0003c00000 */
[----:B------:R0:W1:Y:S02]  /*298f0*/  SHFL.IDX P6, R14, R13, R12, R11 ;  /* 0x0000000c0d0e7389 */ /* 0x00006400000c000b */
[----:B01----:R-:W-:Y:S01]  /*29900*/  ENDCOLLECTIVE ;  /* 0x000000000000791b */ /* 0x003fe20003800000 */
.L_x_7072:
[----:B------:R-:W-:Y:S05]  /*29910*/  BRA `(.L_x_7073) ;  /* 0xfffffe5000a87947 */ /* 0x000fea000383ffff */
.L_x_6836:
[----:B0-----:R0:W1:Y:S02]  /*29920*/  SYNCS.PHASECHK.TRANS64.TRYWAIT P4, [R2+URZ+0x34800], R27 ;  /* 0x0348001b020075a7 */ /* 0x001064000808017f */
[----:B-1----:R-:W-:Y:S05]  /*29930*/  @!P4 NANOSLEEP.SYNCS 0x989680 ;  /* 0x009896800000c95d */ /* 0x002fea0003900000 */
[----:B------:R-:W1:Y:S02]  /*29940*/  @!P4 SYNCS.PHASECHK.TRANS64 P4, [R2+URZ+0x34800], R27 ;  /* 0x0348001b0200c5a7 */ /* 0x000e64000808007f */
[----:B-1----:R-:W-:Y:S05]  /*29950*/  @!P4 BRA `(.L_x_6836) ;  /* 0xfffffffc00f0c947 */ /* 0x002fea000383ffff */
[----:B------:R-:W-:Y:S05]  /*29960*/  BRA `(.L_x_7074) ;  /* 0xfffffe54009c7947 */ /* 0x000fea000383ffff */
.L_x_6846:
[----:B0-----:R0:W2:Y:S02]  /*29970*/  SYNCS.PHASECHK.TRANS64.TRYWAIT P2, [R0+URZ+0x34830], R3 ;  /* 0x03483003000075a7 */ /* 0x0010a4000804017f */
[----:B--2---:R-:W-:Y:S05]  /*29980*/  @!P2 NANOSLEEP.SYNCS 0x989680 ;  /* 0x009896800000a95d */ /* 0x004fea0003900000 */
[----:B------:R-:W2:Y:S02]  /*29990*/  @!P2 SYNCS.PHASECHK.TRANS64 P2, [R0+URZ+0x34830], R3 ;  /* 0x034830030000a5a7 */ /* 0x000ea4000804007f */
[----:B--2---:R-:W-:Y:S05]  /*299a0*/  @!P2 BRA `(.L_x_6846) ;  /* 0xfffffffc00f0a947 */ /* 0x004fea000383ffff */
[----:B------:R-:W-:Y:S05]  /*299b0*/  BRA `(.L_x_6845) ;  /* 0xfffffe7000707947 */ /* 0x000fea000383ffff */
.L_x_6852:
[----:B-1----:R1:W2:Y:S02]  /*299c0*/  SYNCS.PHASECHK.TRANS64.TRYWAIT P3, [R8+URZ+0x34830], R9 ;  /* 0x03483009080075a7 */ /* 0x0022a4000806017f */
[----:B--2---:R-:W-:Y:S05]  /*299d0*/  @!P3 NANOSLEEP.SYNCS 0x989680 ;  /* 0x009896800000b95d */ /* 0x004fea0003900000 */
[----:B------:R-:W2:Y:S02]  /*299e0*/  @!P3 SYNCS.PHASECHK.TRANS64 P3, [R8+URZ+0x34830], R9 ;  /* 0x034830090800b5a7 */ /* 0x000ea4000806007f */
[----:B--2---:R-:W-:Y:S05]  /*299f0*/  @!P3 BRA `(.L_x_6852) ;  /* 0xfffffffc00f0b947 */ /* 0x004fea000383ffff */
[----:B------:R-:W-:Y:S05]  /*29a00*/  BRA `(.L_x_6851) ;  /* 0xfffffed8002c7947 */ /* 0x000fea000383ffff */
.L_x_6856:
[----:B-1----:R1:W2:Y:S02]  /*29a10*/  SYNCS.PHASECHK.TRANS64.TRYWAIT P2, [R8+URZ+0x34850], R6 ;  /* 0x03485006080075a7 */ /* 0x0022a4000804017f */
[----:B--2---:R-:W-:Y:S05]  /*29a20*/  @!P2 NANOSLEEP.SYNCS 0x989680 ;  /* 0x009896800000a95d */ /* 0x004fea0003900000 */
[----:B------:R-:W2:Y:S02]  /*29a30*/  @!P2 SYNCS.PHASECHK.TRANS64 P2, [R8+URZ+0x34850], R6 ;  /* 0x034850060800a5a7 */ /* 0x000ea4000804007f */
[----:B--2---:R-:W-:Y:S05]  /*29a40*/  @!P2 BRA `(.L_x_6856) ;  /* 0xfffffffc00f0a947 */ /* 0x004fea000383ffff */
[----:B------:R-:W-:Y:S05]  /*29a50*/  BRA `(.L_x_6853) ;  /* 0xffffff0c00647947 */ /* 0x000fea000383ffff */
.L_x_6861:
[----:B-1----:R1:W2:Y:S02]  /*29a60*/  SYNCS.PHASECHK.TRANS64.TRYWAIT P0, [R10+URZ+0x34850], R3 ;  /* 0x034850030a0075a7 */ /* 0x0022a4000800017f */
[----:B--2---:R-:W-:Y:S05]  /*29a70*/  @!P0 NANOSLEEP.SYNCS 0x989680 ;  /* 0x009896800000895d */ /* 0x004fea0003900000 */
[----:B------:R-:W2:Y:S02]  /*29a80*/  @!P0 SYNCS.PHASECHK.TRANS64 P0, [R10+URZ+0x34850], R3 ;  /* 0x034850030a0085a7 */ /* 0x000ea4000800007f */
[----:B--2---:R-:W-:Y:S05]  /*29a90*/  @!P0 BRA `(.L_x_6861) ;  /* 0xfffffffc00f08947 */ /* 0x004fea000383ffff */
[----:B------:R-:W-:Y:S05]  /*29aa0*/  BRA `(.L_x_6860) ;  /* 0xffffff3c00647947 */ /* 0x000fea000383ffff */
.L_x_6866:
[----:B------:R-:W-:Y:S01]  /*29ab0*/  MOV R13, R8 ;  /* 0x00000008000d7202 */ /* 0x000fe20000000f00 */
[----:B------:R-:W-:Y:S02]  /*29ac0*/  IMAD.MOV.U32 R12, RZ, RZ, RZ ;  /* 0x000000ffff0c7224 */ /* 0x000fe400078e00ff */
[----:B------:R-:W-:Y:S02]  /*29ad0*/  IMAD.MOV.U32 R11, RZ, RZ, 0x181f ;  /* 0x0000181fff0b7424 */ /* 0x000fe400078e00ff */
[----:B------:R-:W-:-:S07]  /*29ae0*/  IMAD.MOV.U32 R15, RZ, RZ, -0x1 ;  /* 0xffffffffff0f7424 */ /* 0x000fce00078e00ff */
[----:B-----5:R-:W-:Y:S05]  /*29af0*/  WARPSYNC.COLLECTIVE R15, `(.L_x_7075) ;  /* 0x000000000f087348 */ /* 0x020fea0003c00000 */
[----:B------:R0:W1:Y:S02]  /*29b00*/  SHFL.IDX P6, R14, R13, R12, R11 ;  /* 0x0000000c0d0e7389 */ /* 0x00006400000c000b */
[----:B01---5:R-:W-:Y:S01]  /*29b10*/  ENDCOLLECTIVE ;  /* 0x000000000000791b */ /* 0x023fe20003800000 */
.L_x_7075:
[----:B------:R-:W-:Y:S01]  /*29b20*/  IMAD.MOV.U32 R13, RZ, RZ, R3 ;  /* 0x000000ffff0d7224 */ /* 0x000fe200078e0003 */
[----:B------:R-:W-:-:S07]  /*29b30*/  MOV R0, R14 ;  /* 0x0000000e00007202 */ /* 0x000fce0000000f00 */
[----:B------:R-:W-:Y:S05]  /*29b40*/  WARPSYNC.COLLECTIVE R15, `(.L_x_7076) ;  /* 0x000000000f087348 */ /* 0x000fea0003c00000 */
[----:B------:R0:W1:Y:S02]  /*29b50*/  SHFL.IDX P6, R14, R13, R12, R11 ;  /* 0x0000000c0d0e7389 */ /* 0x00006400000c000b */
[----:B01----:R-:W-:Y:S01]  /*29b60*/  ENDCOLLECTIVE ;  /* 0x000000000000791b */ /* 0x003fe20003800000 */
.L_x_7076:
[----:B------:R-:W-:Y:S05]  /*29b70*/  BRA `(.L_x_7077) ;  /* 0xffffff5800e87947 */ /* 0x000fea000383ffff */
.L_x_6869:
[----:B------:R-:W-:Y:S01]  /*29b80*/  BSSY B1, `(.L_x_7078) ;  /* 0x0000008000017945 */ /* 0x000fe20003800000 */
[----:B------:R-:W-:Y:S01]  /*29b90*/  IMAD.MOV.U32 R13, RZ, RZ, R8 ;  /* 0x000000ffff0d7224 */ /* 0x000fe200078e0008 */
[----:B---3--:R-:W-:Y:S01]  /*29ba0*/  MOV R11, 0x181f ;  /* 0x0000181f000b7802 */ /* 0x008fe20000000f00 */
[----:B------:R-:W-:Y:S02]  /*29bb0*/  IMAD.MOV.U32 R12, RZ, RZ, 0x1 ;  /* 0x00000001ff0c7424 */ /* 0x000fe400078e00ff */
[----:B------:R-:W-:-:S07]  /*29bc0*/  IMAD.MOV.U32 R15, RZ, RZ, -0x1 ;  /* 0xffffffffff0f7424 */ /* 0x000fce00078e00ff */
[----:B012--5:R-:W-:Y:S05]  /*29bd0*/  WARPSYNC.COLLECTIVE R15, `(.L_x_7079) ;  /* 0x000000000f087348 */ /* 0x027fea0003c00000 */
[----:B--2---:R2:W3:Y:S02]  /*29be0*/  SHFL.IDX P6, R14, R13, R12, R11 ;  /* 0x0000000c0d0e7389 */ /* 0x0044e400000c000b */
[----:B0123-5:R-:W-:Y:S01]  /*29bf0*/  ENDCOLLECTIVE ;  /* 0x000000000000791b */ /* 0x02ffe20003800000 */
.L_x_7079:
[----:B------:R-:W-:Y:S05]  /*29c00*/  BSYNC B1 ;  /* 0x0000000000017941 */ /* 0x000fea0003800000 */
.L_x_7078:
        /* <DEDUP_REMOVED lines=8> */
.L_x_7080:
[----:B------:R-:W-:Y:S05]  /*29c90*/  BRA `(.L_x_7081) ;  /* 0xffffff5800e87947 */ /* 0x000fea000383ffff */
.L_x_6872:
[----:B------:R-:W-:Y:S01]  /*29ca0*/  BSSY B1, `(.L_x_7082) ;  /* 0x0000008000017945 */ /* 0x000fe20003800000 */
[----:B------:R-:W-:Y:S01]  /*29cb0*/  IMAD.MOV.U32 R13, RZ, RZ, R8 ;  /* 0x000000ffff0d7224 */ /* 0x000fe200078e0008 */
[----:B------:R-:W-:Y:S01]  /*29cc0*/  MOV R12, 0x2 ;  /* 0x00000002000c7802 */ /* 0x000fe20000000f00 */
[----:B------:R-:W-:Y:S02]  /*29cd0*/  IMAD.MOV.U32 R11, RZ, RZ, 0x181f ;  /* 0x0000181fff0b7424 */ /* 0x000fe400078e00ff */
[----:B---3--:R-:W-:-:S07]  /*29ce0*/  IMAD.MOV.U32 R15, RZ, RZ, -0x1 ;  /* 0xffffffffff0f7424 */ /* 0x008fce00078e00ff */
[----:B012-4-:R-:W-:Y:S05]  /*29cf0*/  WARPSYNC.COLLECTIVE R15, `(.L_x_7083) ;  /* 0x000000000f087348 */ /* 0x017fea0003c00000 */
[----:B--2---:R2:W3:Y:S02]  /*29d00*/  SHFL.IDX P6, R14, R13, R12, R11 ;  /* 0x0000000c0d0e7389 */ /* 0x0044e400000c000b */
[----:B01234-:R-:W-:Y:S01]  /*29d10*/  ENDCOLLECTIVE ;  /* 0x000000000000791b */ /* 0x01ffe20003800000 */
.L_x_7083:
[----:B------:R-:W-:Y:S05]  /*29d20*/  BSYNC B1 ;  /* 0x0000000000017941 */ /* 0x000fea0003800000 */
.L_x_7082:
        /* <DEDUP_REMOVED lines=8> */
.L_x_7084:
[----:B------:R-:W-:Y:S05]  /*29db0*/  BRA `(.L_x_7085) ;  /* 0xffffff5800ec7947 */ /* 0x000fea000383ffff */
.L_x_6875:
[----:B------:R-:W-:Y:S01]  /*29dc0*/  BSSY B1, `(.L_x_7086) ;  /* 0x0000008000017945 */ /* 0x000fe20003800000 */
[----:B------:R-:W-:Y:S01]  /*29dd0*/  MOV R13, R8 ;  /* 0x00000008000d7202 */ /* 0x000fe20000000f00 */
[----:B------:R-:W-:Y:S02]  /*29de0*/  IMAD.MOV.U32 R12, RZ, RZ, 0x3 ;  /* 0x00000003ff0c7424 */ /* 0x000fe400078e00ff */
[----:B------:R-:W-:Y:S02]  /*29df0*/  IMAD.MOV.U32 R11, RZ, RZ, 0x181f ;  /* 0x0000181fff0b7424 */ /* 0x000fe400078e00ff */
[----:B---3--:R-:W-:-:S07]  /*29e00*/  IMAD.MOV.U32 R15, RZ, RZ, -0x1 ;  /* 0xffffffffff0f7424 */ /* 0x008fce00078e00ff */
[----:B012-4-:R-:W-:Y:S05]  /*29e10*/  WARPSYNC.COLLECTIVE R15, `(.L_x_7087) ;  /* 0x000000000f087348 */ /* 0x017fea0003c00000 */
[----:B--2---:R2:W3:Y:S02]  /*29e20*/  SHFL.IDX P6, R14, R13, R12, R11 ;  /* 0x0000000c0d0e7389 */ /* 0x0044e400000c000b */
[----:B01234-:R-:W-:Y:S01]  /*29e30*/  ENDCOLLECTIVE ;  /* 0x000000000000791b */ /* 0x01ffe20003800000 */
.L_x_7087:
[----:B------:R-:W-:Y:S05]  /*29e40*/  BSYNC B1 ;  /* 0x0000000000017941 */ /* 0x000fea0003800000 */
.L_x_7086:
[----:B------:R-:W-:Y:S01]  /*29e50*/  IMAD.MOV.U32 R13, RZ, RZ, R3 ;  /* 0x000000ffff0d7224 */ /* 0x000fe200078e0003 */
[----:B------:R-:W-:Y:S01]  /*29e60*/  MOV R15, 0xffffffff ;  /* 0xffffffff000f7802 */ /* 0x000fe20000000f00 */
[----:B------:R-:W-:Y:S01]  /*29e70*/  IMAD.MOV.U32 R12, RZ, RZ, 0x3 ;  /* 0x00000003ff0c7424 */ /* 0x000fe200078e00ff */
[----:B------:R-:W-:Y:S01]  /*29e80*/  MOV R0, R14 ;  /* 0x0000000e00007202 */ /* 0x000fe20000000f00 */
[----:B------:R-:W-:-:S07]  /*29e90*/  IMAD.MOV.U32 R11, RZ, RZ, 0x181f ;  /* 0x0000181fff0b7424 */ /* 0x000fce00078e00ff */
[----:B------:R-:W-:Y:S05]  /*29ea0*/  WARPSYNC.COLLECTIVE R15, `(.L_x_7088) ;  /* 0x000000000f087348 */ /* 0x000fea0003c00000 */
[----:B------:R0:W1:Y:S02]  /*29eb0*/  SHFL.IDX P6, R14, R13, R12, R11 ;  /* 0x0000000c0d0e7389 */ /* 0x00006400000c000b */
[----:B01----:R-:W-:Y:S01]  /*29ec0*/  ENDCOLLECTIVE ;  /* 0x000000000000791b */ /* 0x003fe20003800000 */
.L_x_7088:
[----:B------:R-:W-:Y:S05]  /*29ed0*/  BRA `(.L_x_7089) ;  /* 0xffffff5800f07947 */ /* 0x000fea000383ffff */
.L_x_6877:
[----:B------:R-:W-:Y:S01]  /*29ee0*/  IMAD.MOV.U32 R13, RZ, RZ, R4 ;  /* 0x000000ffff0d7224 */ /* 0x000fe200078e0004 */
[----:B------:R-:W-:Y:S01]  /*29ef0*/  MOV R15, 0xffffffff ;  /* 0xffffffff000f7802 */ /* 0x000fe20000000f00 */
[----:B------:R-:W-:Y:S02]  /*29f00*/  IMAD.MOV.U32 R12, RZ, RZ, RZ ;  /* 0x000000ffff0c7224 */ /* 0x000fe400078e00ff */
[----:B------:R-:W-:-:S07]  /*29f10*/  IMAD.MOV.U32 R11, RZ, RZ, 0x1c1f ;  /* 0x00001c1fff0b7424 */ /* 0x000fce00078e00ff */
[----:B------:R-:W-:Y:S05]  /*29f20*/  WARPSYNC.COLLECTIVE R15, `(.L_x_7090) ;  /* 0x000000000f087348 */ /* 0x000fea0003c00000 */
[----:B------:R0:W1:Y:S02]  /*29f30*/  SHFL.IDX P6, R14, R13, R12, R11 ;  /* 0x0000000c0d0e7389 */ /* 0x00006400000c000b */
[----:B01----:R-:W-:Y:S01]  /*29f40*/  ENDCOLLECTIVE ;  /* 0x000000000000791b */ /* 0x003fe20003800000 */
.L_x_7090:
[----:B------:R-:W-:Y:S02]  /*29f50*/  IMAD.MOV.U32 R13, RZ, RZ, R0 ;  /* 0x000000ffff0d7224 */ /* 0x000fe400078e0000 */
[----:B------:R-:W-:-:S07]  /*29f60*/  IMAD.MOV.U32 R3, RZ, RZ, R14 ;  /* 0x000000ffff037224 */ /* 0x000fce00078e000e */
[----:B------:R-:W-:Y:S05]  /*29f70*/  WARPSYNC.COLLECTIVE R15, `(.L_x_7091) ;  /* 0x000000000f087348 */ /* 0x000fea0003c00000 */
[----:B------:R0:W1:Y:S02]  /*29f80*/  SHFL.IDX P6, R14, R13, R12, R11 ;  /* 0x0000000c0d0e7389 */ /* 0x00006400000c000b */
[----:B01----:R-:W-:Y:S01]  /*29f90*/  ENDCOLLECTIVE ;  /* 0x000000000000791b */ /* 0x003fe20003800000 */
.L_x_7091:
[----:B------:R-:W-:Y:S05]  /*29fa0*/  BRA `(.L_x_7092) ;  /* 0xffffff6000307947 */ /* 0x000fea000383ffff */
.L_x_6880:
[----:B------:R-:W-:Y:S01]  /*29fb0*/  BSSY B1, `(.L_x_7093) ;  /* 0x0000008000017945 */ /* 0x000fe20003800000 */
[----:B--2---:R-:W-:Y:S01]  /*29fc0*/  IMAD.MOV.U32 R13, RZ, RZ, R4 ;  /* 0x000000ffff0d7224 */ /* 0x004fe200078e0004 */
[----:B------:R-:W-:Y:S01]  /*29fd0*/  MOV R12, 0x1 ;  /* 0x00000001000c7802 */ /* 0x000fe20000000f00 */
[----:B------:R-:W-:Y:S02]  /*29fe0*/  IMAD.MOV.U32 R11, RZ, RZ, 0x1c1f ;  /* 0x00001c1fff0b7424 */ /* 0x000fe400078e00ff */
[----:B------:R-:W-:-:S07]  /*29ff0*/  IMAD.MOV.U32 R15, RZ, RZ, -0x1 ;  /* 0xffffffffff0f7424 */ /* 0x000fce00078e00ff */
[----:B01----:R-:W-:Y:S05]  /*2a000*/  WARPSYNC.COLLECTIVE R15, `(.L_x_7094) ;  /* 0x000000000f087348 */ /* 0x003fea0003c00000 */
[----:B------:R2:W3:Y:S02]  /*2a010*/  SHFL.IDX P6, R14, R13, R12, R11 ;  /* 0x0000000c0d0e7389 */ /* 0x0004e400000c000b */
[----:B0123--:R-:W-:Y:S01]  /*2a020*/  ENDCOLLECTIVE ;  /* 0x000000000000791b */ /* 0x00ffe20003800000 */
.L_x_7094:
[----:B------:R-:W-:Y:S05]  /*2a030*/  BSYNC B1 ;  /* 0x0000000000017941 */ /* 0x000fea0003800000 */
.L_x_7093:
        /* <DEDUP_REMOVED lines=8> */
.L_x_7095:
[----:B------:R-:W-:Y:S05]  /*2a0c0*/  BRA `(.L_x_7096) ;  /* 0xffffff6400107947 */ /* 0x000fea000383ffff */
.L_x_6884:
[----:B------:R-:W-:Y:S01]  /*2a0d0*/  MOV R13, R4 ;  /* 0x00000004000d7202 */ /* 0x000fe20000000f00 */
[----:B------:R-:W-:Y:S02]  /*2a0e0*/  IMAD.MOV.U32 R12, RZ, RZ, RZ ;  /* 0x000000ffff0c7224 */ /* 0x000fe400078e00ff */
[----:B------:R-:W-:Y:S02]  /*2a0f0*/  IMAD.MOV.U32 R11, RZ, RZ, 0x181f ;  /* 0x0000181fff0b7424 */ /* 0x000fe400078e00ff */
[----:B------:R-:W-:-:S07]  /*2a100*/  IMAD.MOV.U32 R15, RZ, RZ, -0x1 ;  /* 0xffffffffff0f7424 */ /* 0x000fce00078e00ff */
[----:B-1----:R-:W-:Y:S05]  /*2a110*/  WARPSYNC.COLLECTIVE R15, `(.L_x_7097) ;  /* 0x000000000f087348 */ /* 0x002fea0003c00000 */
[----:B------:R0:W2:Y:S02]  /*2a120*/  SHFL.IDX P6, R14, R13, R12, R11 ;  /* 0x0000000c0d0e7389 */ /* 0x0000a400000c000b */
[----:B012---:R-:W-:Y:S01]  /*2a130*/  ENDCOLLECTIVE ;  /* 0x000000000000791b */ /* 0x007fe20003800000 */
.L_x_7097:
[----:B------:R-:W-:Y:S01]  /*2a140*/  IMAD.MOV.U32 R13, RZ, RZ, R3 ;  /* 0x000000ffff0d7224 */ /* 0x000fe200078e0003 */
[----:B------:R-:W-:-:S07]  /*2a150*/  MOV R0, R14 ;  /* 0x0000000e00007202 */ /* 0x000fce0000000f00 */
[----:B------:R-:W-:Y:S05]  /*2a160*/  WARPSYNC.COLLECTIVE R15, `(.L_x_7098) ;  /* 0x000000000f087348 */ /* 0x000fea0003c00000 */
[----:B------:R0:W1:Y:S02]  /*2a170*/  SHFL.IDX P6, R14, R13, R12, R11 ;  /* 0x0000000c0d0e7389 */ /* 0x00006400000c000b */
[----:B01----:R-:W-:Y:S01]  /*2a180*/  ENDCOLLECTIVE ;  /* 0x000000000000791b */ /* 0x003fe20003800000 */
.L_x_7098:
[----:B------:R-:W-:Y:S05]  /*2a190*/  BRA `(.L_x_7099) ;  /* 0xffffff7000407947 */ /* 0x000fea000383ffff */
.L_x_6887:
[----:B------:R-:W-:Y:S01]  /*2a1a0*/  BSSY B1, `(.L_x_7100) ;  /* 0x0000008000017945 */ /* 0x000fe20003800000 */
[----:B------:R-:W-:Y:S01]  /*2a1b0*/  IMAD.MOV.U32 R13, RZ, RZ, R4 ;  /* 0x000000ffff0d7224 */ /* 0x000fe200078e0004 */
[----:B------:R-:W-:Y:S01]  /*2a1c0*/  MOV R11, 0x181f ;  /* 0x0000181f000b7802 */ /* 0x000fe20000000f00 */
[----:B------:R-:W-:Y:S02]  /*2a1d0*/  IMAD.MOV.U32 R12, RZ, RZ, 0x1 ;  /* 0x00000001ff0c7424 */ /* 0x000fe400078e00ff */
[----:B----4-:R-:W-:-:S07]  /*2a1e0*/  IMAD.MOV.U32 R15, RZ, RZ, -0x1 ;  /* 0xffffffffff0f7424 */ /* 0x010fce00078e00ff */
[----:B0123--:R-:W-:Y:S05]  /*2a1f0*/  WARPSYNC.COLLECTIVE R15, `(.L_x_7101) ;  /* 0x000000000f087348 */ /* 0x00ffea0003c00000 */
[----:B---3--:R3:W4:Y:S02]  /*2a200*/  SHFL.IDX P6, R14, R13, R12, R11 ;  /* 0x0000000c0d0e7389 */ /* 0x00872400000c000b */
[----:B01234-:R-:W-:Y:S01]  /*2a210*/  ENDCOLLECTIVE ;  /* 0x000000000000791b */ /* 0x01ffe20003800000 */
.L_x_7101:
[----:B------:R-:W-:Y:S05]  /*2a220*/  BSYNC B1 ;  /* 0x0000000000017941 */ /* 0x000fea0003800000 */
.L_x_7100:
        /* <DEDUP_REMOVED lines=8> */
.L_x_7102:
[----:B------:R-:W-:Y:S05]  /*2a2b0*/  BRA `(.L_x_7103) ;  /* 0xffffff7000447947 */ /* 0x000fea000383ffff */
.L_x_6890:
        /* <DEDUP_REMOVED lines=8> */
.L_x_7105:
[----:B------:R-:W-:Y:S05]  /*2a340*/  BSYNC B1 ;  /* 0x0000000000017941 */ /* 0x000fea0003800000 */
.L_x_7104:
        /* <DEDUP_REMOVED lines=8> */
.L_x_7106:
[----:B------:R-:W-:Y:S05]  /*2a3d0*/  BRA `(.L_x_7107) ;  /* 0xffffff7000487947 */ /* 0x000fea000383ffff */
.L_x_6893:
[----:B------:R-:W-:Y:S01]  /*2a3e0*/  BSSY B1, `(.L_x_7108) ;  /* 0x0000008000017945 */ /* 0x000fe20003800000 */
[----:B------:R-:W-:Y:S01]  /*2a3f0*/  MOV R13, R4 ;  /* 0x00000004000d7202 */ /* 0x000fe20000000f00 */
[----:B------:R-:W-:Y:S02]  /*2a400*/  IMAD.MOV.U32 R12, RZ, RZ, 0x3 ;  /* 0x00000003ff0c7424 */ /* 0x000fe400078e00ff */
[----:B------:R-:W-:Y:S02]  /*2a410*/  IMAD.MOV.U32 R11, RZ, RZ, 0x181f ;  /* 0x0000181fff0b7424 */ /* 0x000fe400078e00ff */
[----:B0-----:R-:W-:-:S07]  /*2a420*/  IMAD.MOV.U32 R15, RZ, RZ, -0x1 ;  /* 0xffffffffff0f7424 */ /* 0x001fce00078e00ff */
[----:B-1234-:R-:W-:Y:S05]  /*2a430*/  WARPSYNC.COLLECTIVE R15, `(.L_x_7109) ;  /* 0x000000000f087348 */ /* 0x01efea0003c00000 */
[----:B----4-:R0:W4:Y:S02]  /*2a440*/  SHFL.IDX P6, R14, R13, R12, R11 ;  /* 0x0000000c0d0e7389 */ /* 0x01012400000c000b */
[----:B01234-:R-:W-:Y:S01]  /*2a450*/  ENDCOLLECTIVE ;  /* 0x000000000000791b */ /* 0x01ffe20003800000 */
.L_x_7109:
[----:B------:R-:W-:Y:S05]  /*2a460*/  BSYNC B1 ;  /* 0x0000000000017941 */ /* 0x000fea0003800000 */
.L_x_7108:
        /* <DEDUP_REMOVED lines=8> */
.L_x_7110:
[----:B------:R-:W-:Y:S05]  /*2a4f0*/  BRA `(.L_x_7111) ;  /* 0xffffff70004c7947 */ /* 0x000fea000383ffff */
.L_x_6910:
        /* <DEDUP_REMOVED lines=11> */
.L_x_7113:
[----:B------:R-:W-:Y:S05]  /*2a5b0*/  BSYNC B1 ;  /* 0x0000000000017941 */ /* 0x000fea0003800000 */
.L_x_7112:
[----:B------:R-:W-:Y:S05]  /*2a5c0*/  BRA `(.L_x_7114) ;  /* 0xffffff8800bc7947 */ /* 0x000fea000383ffff */
.L_x_6912:
[----:B------:R-:W-:Y:S01]  /*2a5d0*/  BSSY B1, `(.L_x_7115) ;  /* 0x0000006000017945 */ /* 0x000fe20003800000 */
[----:B------:R-:W-:-:S07]  /*2a5e0*/  IMAD.MOV.U32 R15, RZ, RZ, -0x1 ;  /* 0xffffffffff0f7424 */ /* 0x000fce00078e00ff */
[----:B0-----:R-:W-:Y:S05]  /*2a5f0*/  WARPSYNC.COLLECTIVE R15, `(.L_x_7116) ;  /* 0x000000000f0c7348 */ /* 0x001fea0003c00000 */
[----:B------:R-:W-:Y:S02]  /*2a600*/  ELECT P6, UR62, PT ;  /* 0x00000000003e782f */ /* 0x000fe400038c0000 */
[----:B------:R-:W-:Y:S01]  /*2a610*/  MOV R14, UR62 ;  /* 0x0000003e000e7c02 */ /* 0x000fe20008000f00 */
[----:B0-----:R-:W-:Y:S10]  /*2a620*/  ENDCOLLECTIVE ;  /* 0x000000000000791b */ /* 0x001ff40003800000 */
.L_x_7116:
[----:B------:R-:W-:Y:S05]  /*2a630*/  BSYNC B1 ;  /* 0x0000000000017941 */ /* 0x000fea0003800000 */
.L_x_7115:
[----:B------:R-:W-:Y:S01]  /*2a640*/  PLOP3.LUT P1, PT, P6, PT, PT, 0x80, 0x0 ;  /* 0x000000000000781c */ /* 0x000fe2000372f070 */
[----:B------:R-:W-:-:S12]  /*2a650*/  BRA `(.L_x_6911) ;  /* 0xffffff8800b07947 */ /* 0x000fd8000383ffff */
.L_x_6914:
[----:B0-----:R0:W1:Y:S02]  /*2a660*/  SYNCS.PHASECHK.TRANS64.TRYWAIT P0, [R18+URZ+0x34820], R2 ;  /* 0x03482002120075a7 */ /* 0x001064000800017f */
[----:B-1----:R-:W-:Y:S05]  /*2a670*/  @!P0 NANOSLEEP.SYNCS 0x989680 ;  /* 0x009896800000895d */ /* 0x002fea0003900000 */
[----:B------:R-:W1:Y:S02]  /*2a680*/  @!P0 SYNCS.PHASECHK.TRANS64 P0, [R18+URZ+0x34820], R2 ;  /* 0x03482002120085a7 */ /* 0x000e64000800007f */
[----:B-1----:R-:W-:Y:S05]  /*2a690*/  @!P0 BRA `(.L_x_6914) ;  /* 0xfffffffc00f08947 */ /* 0x002fea000383ffff */
[----:B------:R-:W-:Y:S05]  /*2a6a0*/  BRA `(.L_x_7117) ;  /* 0xffffff8800c07947 */ /* 0x000fea000383ffff */
.L_x_6918:
[----:B-1----:R1:W2:Y:S02]  /*2a6b0*/  SYNCS.PHASECHK.TRANS64.TRYWAIT P0, [R5+URZ+0x348a0], R8 ;  /* 0x0348a008050075a7 */ /* 0x0022a4000800017f */
[----:B--2---:R-:W-:Y:S05]  /*2a6c0*/  @!P0 NANOSLEEP.SYNCS 0x989680 ;  /* 0x009896800000895d */ /* 0x004fea0003900000 */
[----:B------:R-:W2:Y:S02]  /*2a6d0*/  @!P0 SYNCS.PHASECHK.TRANS64 P0, [R5+URZ+0x348a0], R8 ;  /* 0x0348a008050085a7 */ /* 0x000ea4000800007f */
[----:B--2---:R-:W-:Y:S05]  /*2a6e0*/  @!P0 BRA `(.L_x_6918) ;  /* 0xfffffffc00f08947 */ /* 0x004fea000383ffff */
[----:B------:R-:W-:Y:S05]  /*2a6f0*/  BRA `(.L_x_7118) ;  /* 0xffffff8800e07947 */ /* 0x000fea000383ffff */
.L_x_6924:
[----:B0-----:R0:W2:Y:S02]  /*2a700*/  SYNCS.PHASECHK.TRANS64.TRYWAIT P0, [R5+URZ+0x348c0], R8 ;  /* 0x0348c008050075a7 */ /* 0x0010a4000800017f */
[----:B--2---:R-:W-:Y:S05]  /*2a710*/  @!P0 NANOSLEEP.SYNCS 0x989680 ;  /* 0x009896800000895d */ /* 0x004fea0003900000 */
[----:B------:R-:W2:Y:S02]  /*2a720*/  @!P0 SYNCS.PHASECHK.TRANS64 P0, [R5+URZ+0x348c0], R8 ;  /* 0x0348c008050085a7 */ /* 0x000ea4000800007f */
[----:B--2---:R-:W-:Y:S05]  /*2a730*/  @!P0 BRA `(.L_x_6924) ;  /* 0xfffffffc00f08947 */ /* 0x004fea000383ffff */
[----:B------:R-:W-:Y:S05]  /*2a740*/  BRA `(.L_x_7119) ;  /* 0xffffff8c009c7947 */ /* 0x000fea000383ffff */
.L_x_6932:
[----:B0-----:R0:W1:Y:S02]  /*2a750*/  SYNCS.PHASECHK.TRANS64.TRYWAIT P0, [R6+URZ+0x348a0], R5 ;  /* 0x0348a005060075a7 */ /* 0x001064000800017f */
[----:B-1----:R-:W-:Y:S05]  /*2a760*/  @!P0 NANOSLEEP.SYNCS 0x989680 ;  /* 0x009896800000895d */ /* 0x002fea0003900000 */
[----:B------:R-:W1:Y:S02]  /*2a770*/  @!P0 SYNCS.PHASECHK.TRANS64 P0, [R6+URZ+0x348a0], R5 ;  /* 0x0348a005060085a7 */ /* 0x000e64000800007f */
[----:B-1----:R-:W-:Y:S05]  /*2a780*/  @!P0 BRA `(.L_x_6932) ;  /* 0xfffffffc00f08947 */ /* 0x002fea000383ffff */
[----:B------:R-:W-:Y:S05]  /*2a790*/  BRA `(.L_x_7120) ;  /* 0xffffff90009c7947 */ /* 0x000fea000383ffff */
.L_x_6938:
[----:B-1----:R1:W2:Y:S02]  /*2a7a0*/  SYNCS.PHASECHK.TRANS64.TRYWAIT P0, [R6+URZ+0x348c0], R5 ;  /* 0x0348c005060075a7 */ /* 0x0022a4000800017f */
[----:B--2---:R-:W-:Y:S05]  /*2a7b0*/  @!P0 NANOSLEEP.SYNCS 0x989680 ;  /* 0x009896800000895d */ /* 0x004fea0003900000 */
[----:B------:R-:W2:Y:S02]  /*2a7c0*/  @!P0 SYNCS.PHASECHK.TRANS64 P0, [R6+URZ+0x348c0], R5 ;  /* 0x0348c005060085a7 */ /* 0x000ea4000800007f */
[----:B--2---:R-:W-:Y:S05]  /*2a7d0*/  @!P0 BRA `(.L_x_6938) ;  /* 0xfffffffc00f08947 */ /* 0x004fea000383ffff */
[----:B------:R-:W-:Y:S05]  /*2a7e0*/  BRA `(.L_x_7121) ;  /* 0xffffff9400607947 */ /* 0x000fea000383ffff */
.L_x_6954:
        /* <DEDUP_REMOVED lines=11> */
.L_x_7123:
[----:B------:R-:W-:Y:S05]  /*2a8a0*/  BSYNC B0 ;  /* 0x0000000000007941 */ /* 0x000fea0003800000 */
.L_x_7122:
[----:B------:R-:W-:Y:S05]  /*2a8b0*/  BRA `(.L_x_7124) ;  /* 0xffffffa0006c7947 */ /* 0x000fea000383ffff */
.L_x_6956:
[----:B------:R-:W-:Y:S01]  /*2a8c0*/  BSSY B0, `(.L_x_7125) ;  /* 0x0000006000007945 */ /* 0x000fe20003800000 */
[----:B------:R-:W-:-:S07]  /*2a8d0*/  IMAD.MOV.U32 R15, RZ, RZ, -0x1 ;  /* 0xffffffffff0f7424 */ /* 0x000fce00078e00ff */
[----:B0-----:R-:W-:Y:S05]  /*2a8e0*/  WARPSYNC.COLLECTIVE R15, `(.L_x_7126) ;  /* 0x000000000f0c7348 */ /* 0x001fea0003c00000 */
[----:B------:R-:W-:Y:S02]  /*2a8f0*/  ELECT P6, UR62, PT ;  /* 0x00000000003e782f */ /* 0x000fe400038c0000 */
[----:B------:R-:W-:Y:S01]  /*2a900*/  MOV R14, UR62 ;  /* 0x0000003e000e7c02 */ /* 0x000fe20008000f00 */
[----:B0-----:R-:W-:Y:S10]  /*2a910*/  ENDCOLLECTIVE ;  /* 0x000000000000791b */ /* 0x001ff40003800000 */
.L_x_7126:
[----:B------:R-:W-:Y:S05]  /*2a920*/  BSYNC B0 ;  /* 0x0000000000007941 */ /* 0x000fea0003800000 */
.L_x_7125:
[----:B------:R-:W-:Y:S05]  /*2a930*/  BRA `(.L_x_7127) ;  /* 0xffffffa000787947 */ /* 0x000fea000383ffff */
.L_x_6958:
[----:B0-----:R0:W1:Y:S02]  /*2a940*/  SYNCS.PHASECHK.TRANS64.TRYWAIT P0, [R0+URZ+0x34840], R2 ;  /* 0x03484002000075a7 */ /* 0x001064000800017f */
[----:B-1----:R-:W-:Y:S05]  /*2a950*/  @!P0 NANOSLEEP.SYNCS 0x989680 ;  /* 0x009896800000895d */ /* 0x002fea0003900000 */
[----:B------:R-:W1:Y:S02]  /*2a960*/  @!P0 SYNCS.PHASECHK.TRANS64 P0, [R0+URZ+0x34840], R2 ;  /* 0x03484002000085a7 */ /* 0x000e64000800007f */
[----:B-1----:R-:W-:Y:S05]  /*2a970*/  @!P0 BRA `(.L_x_6958) ;  /* 0xfffffffc00f08947 */ /* 0x002fea000383ffff */
[----:B------:R-:W-:Y:S05]  /*2a980*/  BRA `(.L_x_7128) ;  /* 0xffffffa000dc7947 */ /* 0x000fea000383ffff */
.L_x_6962:
[----:B------:R-:W2:Y:S01]  /*2a990*/  LDL.LU R11, [R1+0x54] ;  /* 0x00005400010b7983 */ /* 0x000ea20000300800 */
[----:B------:R-:W-:Y:S01]  /*2a9a0*/  IMAD.MOV.U32 R13, RZ, RZ, R3 ;  /* 0x000000ffff0d7224 */ /* 0x000fe200078e0003 */
[----:B------:R-:W-:Y:S01]  /*2a9b0*/  MOV R12, RZ ;  /* 0x000000ff000c7202 */ /* 0x000fe20000000f00 */
[----:B------:R-:W-:Y:S01]  /*2a9c0*/  IMAD.MOV.U32 R15, RZ, RZ, -0x1 ;  /* 0xffffffffff0f7424 */ /* 0x000fe200078e00ff */
[----:B------:R-:W1:Y:S02]  /*2a9d0*/  S2R R7, SR_TID.X ;  /* 0x0000000000077919 */ /* 0x000e640000002100 */
[----:B-1----:R-:W-:-:S04]  /*2a9e0*/  LOP3.LUT R7, R7, 0x7f, RZ, 0xc0, !PT ;  /* 0x0000007f07077812 */ /* 0x002fc800078ec0ff */
[----:B------:R-:W-:-:S05]  /*2a9f0*/  SHF.R.U32.HI R0, RZ, 0x3, R7 ;  /* 0x00000003ff007819 */ /* 0x000fca0000011607 */
[----:B------:R-:W-:-:S05]  /*2aa00*/  IMAD.IADD R0, R0, 0x1, R5 ;  /* 0x0000000100007824 */ /* 0x000fca00078e0205 */
[----:B------:R-:W-:Y:S01]  /*2aa10*/  IADD3 R5, R0, 0x10, RZ ;  /* 0x0000001000057810 */ /* 0x000fe20007ffe0ff */
[----:B--2---:R-:W-:Y:S02]  /*2aa20*/  IMAD R2, R11, R8, RZ ;  /* 0x000000080b027224 */ /* 0x004fe400078e02ff */
[----:B------:R-:W-:-:S03]  /*2aa30*/  IMAD.MOV.U32 R11, RZ, RZ, 0x181f ;  /* 0x0000181fff0b7424 */ /* 0x000fc600078e00ff */
[----:B------:R-:W-:-:S13]  /*2aa40*/  ISETP.GE.AND P2, PT, R0, R2, PT ;  /* 0x000000020000720c */ /* 0x000fda0003f46270 */
[----:B0----5:R-:W-:Y:S05]  /*2aa50*/  WARPSYNC.COLLECTIVE R15, `(.L_x_7129) ;  /* 0x000000000f087348 */ /* 0x021fea0003c00000 */
[----:B------:R1:W2:Y:S02]  /*2aa60*/  SHFL.IDX P6, R14, R13, R12, R11 ;  /* 0x0000000c0d0e7389 */ /* 0x0002a400000c000b */
[----:B012--5:R-:W-:Y:S01]  /*2aa70*/  ENDCOLLECTIVE ;  /* 0x000000000000791b */ /* 0x027fe20003800000 */
.L_x_7129:
[----:B------:R-:W-:Y:S01]  /*2aa80*/  MOV R13, R4 ;  /* 0x00000004000d7202 */ /* 0x000fe20000000f00 */
[----:B------:R-:W-:-:S07]  /*2aa90*/  IMAD.MOV.U32 R6, RZ, RZ, R14 ;  /* 0x000000ffff067224 */ /* 0x000fce00078e000e */
[----:B------:R-:W-:Y:S05]  /*2aaa0*/  WARPSYNC.COLLECTIVE R15, `(.L_x_7130) ;  /* 0x000000000f087348 */ /* 0x000fea0003c00000 */
[----:B------:R0:W1:Y:S02]  /*2aab0*/  SHFL.IDX P6, R14, R13, R12, R11 ;  /* 0x0000000c0d0e7389 */ /* 0x00006400000c000b */
[----:B01----:R-:W-:Y:S01]  /*2aac0*/  ENDCOLLECTIVE ;  /* 0x000000000000791b */ /* 0x003fe20003800000 */
.L_x_7130:
        /* <DEDUP_REMOVED lines=18> */
.L_x_7131:
[----:B------:R-:W-:Y:S01]  /*2abf0*/  MOV R13, R4 ;  /* 0x00000004000d7202 */ /* 0x000fe20000000f00 */
[----:B------:R-:W-:-:S07]  /*2ac00*/  IMAD.MOV.U32 R6, RZ, RZ, R14 ;  /* 0x000000ffff067224 */ /* 0x000fce00078e000e */
[----:B------:R-:W-:Y:S05]  /*2ac10*/  WARPSYNC.COLLECTIVE R15, `(.L_x_7132) ;  /* 0x000000000f087348 */ /* 0x000fea0003c00000 */
[----:B------:R0:W1:Y:S02]  /*2ac20*/  SHFL.IDX P6, R14, R13, R12, R11 ;  /* 0x0000000c0d0e7389 */ /* 0x00006400000c000b */
[----:B01----:R-:W-:Y:S01]  /*2ac30*/  ENDCOLLECTIVE ;  /* 0x000000000000791b */ /* 0x003fe20003800000 */
.L_x_7132:
        /* <DEDUP_REMOVED lines=18> */
.L_x_7133:
[----:B------:R-:W-:Y:S01]  /*2ad60*/  IMAD.MOV.U32 R13, RZ, RZ, R4 ;  /* 0x000000ffff0d7224 */ /* 0x000fe200078e0004 */
[----:B------:R-:W-:-:S07]  /*2ad70*/  MOV R6, R14 ;  /* 0x0000000e00067202 */ /* 0x000fce0000000f00 */
[----:B------:R-:W-:Y:S05]  /*2ad80*/  WARPSYNC.COLLECTIVE R15, `(.L_x_7134) ;  /* 0x000000000f087348 */ /* 0x000fea0003c00000 */
[----:B------:R0:W1:Y:S02]  /*2ad90*/  SHFL.IDX P6, R14, R13, R12, R11 ;  /* 0x0000000c0d0e7389 */ /* 0x00006400000c000b */
[----:B01----:R-:W-:Y:S01]  /*2ada0*/  ENDCOLLECTIVE ;  /* 0x000000000000791b */ /* 0x003fe20003800000 */
.L_x_7134:
[----:B------:R-:W-:Y:S01]  /*2adb0*/  ULDC.64 UR4, c[0x0][0x208] ;  /* 0x0000820000047ab9 */ /* 0x000fe20000000a00 */
[----:B------:R-:W-:Y:S01]  /*2adc0*/  IMAD.MOV.U32 R13, RZ, RZ, R3 ;  /* 0x000000ffff0d7224 */ /* 0x000fe200078e0003 */
[----:B------:R-:W-:Y:S01]  /*2add0*/  MOV R12, 0x3 ;  /* 0x00000003000c7802 */ /* 0x000fe20000000f00 */
        /* <DEDUP_REMOVED lines=15> */
.L_x_7135:
[----:B------:R-:W-:Y:S02]  /*2aed0*/  IMAD.MOV.U32 R13, RZ, RZ, R4 ;  /* 0x000000ffff0d7224 */ /* 0x000fe400078e0004 */
[----:B------:R-:W-:-:S07]  /*2aee0*/  IMAD.MOV.U32 R6, RZ, RZ, R14 ;  /* 0x000000ffff067224 */ /* 0x000fce00078e000e */
[----:B------:R-:W-:Y:S05]  /*2aef0*/  WARPSYNC.COLLECTIVE R15, `(.L_x_7136) ;  /* 0x000000000f087348 */ /* 0x000fea0003c00000 */
[----:B------:R0:W1:Y:S02]  /*2af00*/  SHFL.IDX P6, R14, R13, R12, R11 ;  /* 0x0000000c0d0e7389 */ /* 0x00006400000c000b */
[----:B01----:R-:W-:Y:S01]  /*2af10*/  ENDCOLLECTIVE ;  /* 0x000000000000791b */ /* 0x003fe20003800000 */
.L_x_7136:
[----:B------:R-:W-:Y:S01]  /*2af20*/  ULDC.64 UR4, c[0x0][0x208] ;  /* 0x0000820000047ab9 */ /* 0x000fe20000000a00 */
[----:B------:R-:W-:Y:S01]  /*2af30*/  MOV R13, R3 ;  /* 0x00000003000d7202 */ /* 0x000fe20000000f00 */
[----:B------:R-:W-:Y:S02]  /*2af40*/  IMAD.MOV.U32 R12, RZ, RZ, 0x4 ;  /* 0x00000004ff0c7424 */ /* 0x000fe400078e00ff */
        /* <DEDUP_REMOVED lines=15> */
.L_x_7137:
[----:B------:R-:W-:Y:S02]  /*2b040*/  IMAD.MOV.U32 R13, RZ, RZ, R4 ;  /* 0x000000ffff0d7224 */ /* 0x000fe400078e0004 */
[----:B------:R-:W-:-:S07]  /*2b050*/  IMAD.MOV.U32 R6, RZ, RZ, R14 ;  /* 0x000000ffff067224 */ /* 0x000fce00078e000e */
[----:B------:R-:W-:Y:S05]  /*2b060*/  WARPSYNC.COLLECTIVE R15, `(.L_x_7138) ;  /* 0x000000000f087348 */ /* 0x000fea0003c00000 */
[----:B------:R0:W1:Y:S02]  /*2b070*/  SHFL.IDX P6, R14, R13, R12, R11 ;  /* 0x0000000c0d0e7389 */ /* 0x00006400000c000b */
[----:B01----:R-:W-:Y:S01]  /*2b080*/  ENDCOLLECTIVE ;  /* 0x000000000000791b */ /* 0x003fe20003800000 */
.L_x_7138:
[----:B------:R-:W-:Y:S01]  /*2b090*/  ULDC.64 UR4, c[0x0][0x208] ;  /* 0x0000820000047ab9 */ /* 0x000fe20000000a00 */
[----:B------:R-:W-:Y:S02]  /*2b0a0*/  IMAD.MOV.U32 R13, RZ, RZ, R3 ;  /* 0x000000ffff0d7224 */ /* 0x000fe400078e0003 */
[----:B------:R-:W-:Y:S01]  /*2b0b0*/  IMAD.MOV.U32 R12, RZ, RZ, 0x5 ;  /* 0x00000005ff0c7424 */ /* 0x000fe200078e00ff */
[----:B------:R-:W-:-:S04]  /*2b0c0*/  MOV R5, R14 ;  /* 0x0000000e00057202 */ /* 0x000fc80000000f00 */
        /* <DEDUP_REMOVED lines=14> */
.L_x_7139:
[----:B------:R-:W-:Y:S01]  /*2b1b0*/  MOV R13, R4 ;  /* 0x00000004000d7202 */ /* 0x000fe20000000f00 */
[----:B------:R-:W-:-:S07]  /*2b1c0*/  IMAD.MOV.U32 R6, RZ, RZ, R14 ;  /* 0x000000ffff067224 */ /* 0x000fce00078e000e */
[----:B------:R-:W-:Y:S05]  /*2b1d0*/  WARPSYNC.COLLECTIVE R15, `(.L_x_7140) ;  /* 0x000000000f087348 */ /* 0x000fea0003c00000 */
[----:B------:R0:W1:Y:S02]  /*2b1e0*/  SHFL.IDX P6, R14, R13, R12, R11 ;  /* 0x0000000c0d0e7389 */ /* 0x00006400000c000b */
[----:B01----:R-:W-:Y:S01]  /*2b1f0*/  ENDCOLLECTIVE ;  /* 0x000000000000791b */ /* 0x003fe20003800000 */
.L_x_7140:
        /* <DEDUP_REMOVED lines=18> */
.L_x_7141:
[----:B------:R-:W-:Y:S01]  /*2b320*/  IMAD.MOV.U32 R13, RZ, RZ, R4 ;  /* 0x000000ffff0d7224 */ /* 0x000fe200078e0004 */
[----:B------:R-:W-:-:S07]  /*2b330*/  MOV R6, R14 ;  /* 0x0000000e00067202 */ /* 0x000fce0000000f00 */
[----:B------:R-:W-:Y:S05]  /*2b340*/  WARPSYNC.COLLECTIVE R15, `(.L_x_7142) ;  /* 0x000000000f087348 */ /* 0x000fea0003c00000 */
[----:B------:R0:W1:Y:S02]  /*2b350*/  SHFL.IDX P6, R14, R13, R12, R11 ;  /* 0x0000000c0d0e7389 */ /* 0x00006400000c000b */
[----:B01----:R-:W-:Y:S01]  /*2b360*/  ENDCOLLECTIVE ;  /* 0x000000000000791b */ /* 0x003fe20003800000 */
.L_x_7142:
        /* <DEDUP_REMOVED lines=16> */
.L_x_7143:
[----:B------:R-:W-:Y:S01]  /*2b470*/  IMAD.MOV.U32 R13, RZ, RZ, R4 ;  /* 0x000000ffff0d7224 */ /* 0x000fe200078e0004 */
[----:B------:R-:W-:-:S07]  /*2b480*/  MOV R5, R14 ;  /* 0x0000000e00057202 */ /* 0x000fce0000000f00 */
[----:B------:R-:W-:Y:S05]  /*2b490*/  WARPSYNC.COLLECTIVE R15, `(.L_x_7144) ;  /* 0x000000000f087348 */ /* 0x000fea0003c00000 */
[----:B------:R0:W1:Y:S02]  /*2b4a0*/  SHFL.IDX P6, R14, R13, R12, R11 ;  /* 0x0000000c0d0e7389 */ /* 0x00006400000c000b */
[----:B01----:R-:W-:Y:S01]  /*2b4b0*/  ENDCOLLECTIVE ;  /* 0x000000000000791b */ /* 0x003fe20003800000 */
.L_x_7144:
[----:B------:R-:W-:Y:S01]  /*2b4c0*/  IMAD.MOV.U32 R3, RZ, RZ, R14 ;  /* 0x000000ffff037224 */ /* 0x000fe200078e000e */
[----:B------:R-:W-:Y:S06]  /*2b4d0*/  BRA `(.L_x_7145) ;  /* 0xffffffa400707947 */ /* 0x000fec000383ffff */
.L_x_6967:
[----:B----4-:R4:W0:Y:S02]  /*2b4e0*/  SYNCS.PHASECHK.TRANS64.TRYWAIT P0, [R18+URZ+0x34820], R0 ;  /* 0x03482000120075a7 */ /* 0x010824000800017f */
[----:B0-----:R-:W-:Y:S05]  /*2b4f0*/  @!P0 NANOSLEEP.SYNCS 0x989680 ;  /* 0x009896800000895d */ /* 0x001fea0003900000 */
[----:B------:R-:W0:Y:S02]  /*2b500*/  @!P0 SYNCS.PHASECHK.TRANS64 P0, [R18+URZ+0x34820], R0 ;  /* 0x03482000120085a7 */ /* 0x000e24000800007f */
[----:B0-----:R-:W-:Y:S05]  /*2b510*/  @!P0 BRA `(.L_x_6967) ;  /* 0xfffffffc00f08947 */ /* 0x001fea000383ffff */
[----:B------:R-:W-:Y:S05]  /*2b520*/  BRA `(.L_x_7146) ;  /* 0xffffffa400e07947 */ /* 0x000fea000383ffff */
.L_x_6976:
[----:B--2---:R2:W3:Y:S02]  /*2b530*/  SYNCS.PHASECHK.TRANS64.TRYWAIT P0, [R3+URZ+0x34840], R2 ;  /* 0x03484002030075a7 */ /* 0x0044e4000800017f */
[----:B---3--:R-:W-:Y:S05]  /*2b540*/  @!P0 NANOSLEEP.SYNCS 0x989680 ;  /* 0x009896800000895d */ /* 0x008fea0003900000 */
[----:B------:R-:W3:Y:S02]  /*2b550*/  @!P0 SYNCS.PHASECHK.TRANS64 P0, [R3+URZ+0x34840], R2 ;  /* 0x03484002030085a7 */ /* 0x000ee4000800007f */
[----:B---3--:R-:W-:Y:S05]  /*2b560*/  @!P0 BRA `(.L_x_6976) ;  /* 0xfffffffc00f08947 */ /* 0x008fea000383ffff */
[----:B------:R-:W-:Y:S05]  /*2b570*/  BRA `(.L_x_7147) ;  /* 0xffffffa800c07947 */ /* 0x000fea000383ffff */
.L_x_6982:
[----:B-1----:R1:W2:Y:S02]  /*2b580*/  SYNCS.PHASECHK.TRANS64.TRYWAIT P0, [R2+URZ+0x34860], R3 ;  /* 0x03486003020075a7 */ /* 0x0022a4000800017f */
[----:B--2---:R-:W-:Y:S05]  /*2b590*/  @!P0 NANOSLEEP.SYNCS 0x989680 ;  /* 0x009896800000895d */ /* 0x004fea0003900000 */
[----:B------:R-:W2:Y:S02]  /*2b5a0*/  @!P0 SYNCS.PHASECHK.TRANS64 P0, [R2+URZ+0x34860], R3 ;  /* 0x03486003020085a7 */ /* 0x000ea4000800007f */
[----:B--2---:R-:W-:Y:S05]  /*2b5b0*/  @!P0 BRA `(.L_x_6982) ;  /* 0xfffffffc00f08947 */ /* 0x004fea000383ffff */
[----:B------:R-:W-:Y:S05]  /*2b5c0*/  BRA `(.L_x_7148) ;  /* 0xffffffac00907947 */ /* 0x000fea000383ffff */
.L_x_6992:
[----:B--2---:R2:W3:Y:S02]  /*2b5d0*/  SYNCS.PHASECHK.TRANS64.TRYWAIT P0, [R3+URZ+0x34840], R2 ;  /* 0x03484002030075a7 */ /* 0x0044e4000800017f */
[----:B---3--:R-:W-:Y:S05]  /*2b5e0*/  @!P0 NANOSLEEP.SYNCS 0x989680 ;  /* 0x009896800000895d */ /* 0x008fea0003900000 */
[----:B------:R-:W3:Y:S02]  /*2b5f0*/  @!P0 SYNCS.PHASECHK.TRANS64 P0, [R3+URZ+0x34840], R2 ;  /* 0x03484002030085a7 */ /* 0x000ee4000800007f */
[----:B---3--:R-:W-:Y:S05]  /*2b600*/  @!P0 BRA `(.L_x_6992) ;  /* 0xfffffffc00f08947 */ /* 0x008fea000383ffff */
[----:B------:R-:W-:Y:S05]  /*2b610*/  BRA `(.L_x_7149) ;  /* 0xffffffb4002c7947 */ /* 0x000fea000383ffff */
.L_x_6998:
[----:B-1----:R1:W2:Y:S02]  /*2b620*/  SYNCS.PHASECHK.TRANS64.TRYWAIT P0, [R2+URZ+0x34860], R3 ;  /* 0x03486003020075a7 */ /* 0x0022a4000800017f */
[----:B--2---:R-:W-:Y:S05]  /*2b630*/  @!P0 NANOSLEEP.SYNCS 0x989680 ;  /* 0x009896800000895d */ /* 0x004fea0003900000 */
[----:B------:R-:W2:Y:S02]  /*2b640*/  @!P0 SYNCS.PHASECHK.TRANS64 P0, [R2+URZ+0x34860], R3 ;  /* 0x03486003020085a7 */ /* 0x000ea4000800007f */
[----:B--2---:R-:W-:Y:S05]  /*2b650*/  @!P0 BRA `(.L_x_6998) ;  /* 0xfffffffc00f08947 */ /* 0x004fea000383ffff */
[----:B------:R-:W-:Y:S05]  /*2b660*/  BRA `(.L_x_7150) ;  /* 0xffffffb400fc7947 */ /* 0x000fea000383ffff */
.L_x_7008:
[----:B---3--:R3:W4:Y:S02]  /*2b670*/  SYNCS.PHASECHK.TRANS64.TRYWAIT P0, [R2+URZ+0x34840], R3 ;  /* 0x03484003020075a7 */ /* 0x008724000800017f */
[----:B----4-:R-:W-:Y:S05]  /*2b680*/  @!P0 NANOSLEEP.SYNCS 0x989680 ;  /* 0x009896800000895d */ /* 0x010fea0003900000 */
[----:B------:R-:W4:Y:S02]  /*2b690*/  @!P0 SYNCS.PHASECHK.TRANS64 P0, [R2+URZ+0x34840], R3 ;  /* 0x03484003020085a7 */ /* 0x000f24000800007f */
[----:B----4-:R-:W-:Y:S05]  /*2b6a0*/  @!P0 BRA `(.L_x_7008) ;  /* 0xfffffffc00f08947 */ /* 0x010fea000383ffff */
[----:B------:R-:W-:Y:S05]  /*2b6b0*/  BRA `(.L_x_7151) ;  /* 0xffffffbc00707947 */ /* 0x000fea000383ffff */
.L_x_7014:
[----:B-1----:R1:W2:Y:S02]  /*2b6c0*/  SYNCS.PHASECHK.TRANS64.TRYWAIT P0, [R2+URZ+0x34860], R5 ;  /* 0x03486005020075a7 */ /* 0x0022a4000800017f */
[----:B--2---:R-:W-:Y:S05]  /*2b6d0*/  @!P0 NANOSLEEP.SYNCS 0x989680 ;  /* 0x009896800000895d */ /* 0x004fea0003900000 */
[----:B------:R-:W2:Y:S02]  /*2b6e0*/  @!P0 SYNCS.PHASECHK.TRANS64 P0, [R2+URZ+0x34860], R5 ;  /* 0x03486005020085a7 */ /* 0x000ea4000800007f */
[----:B--2---:R-:W-:Y:S05]  /*2b6f0*/  @!P0 BRA `(.L_x_7014) ;  /* 0xfffffffc00f08947 */ /* 0x004fea000383ffff */
[----:B------:R-:W-:Y:S05]  /*2b700*/  BRA `(.L_x_7152) ;  /* 0xffffffc0003c7947 */ /* 0x000fea000383ffff */
.L_x_7026:
[----:B---3--:R3:W4:Y:S02]  /*2b710*/  SYNCS.PHASECHK.TRANS64.TRYWAIT P0, [R0+URZ+0x34860], R2 ;  /* 0x03486002000075a7 */ /* 0x008724000800017f */
[----:B----4-:R-:W-:Y:S05]  /*2b720*/  @!P0 NANOSLEEP.SYNCS 0x989680 ;  /* 0x009896800000895d */ /* 0x010fea0003900000 */
[----:B------:R-:W4:Y:S02]  /*2b730*/  @!P0 SYNCS.PHASECHK.TRANS64 P0, [R0+URZ+0x34860], R2 ;  /* 0x03486002000085a7 */ /* 0x000f24000800007f */
[----:B----4-:R-:W-:Y:S05]  /*2b740*/  @!P0 BRA `(.L_x_7026) ;  /* 0xfffffffc00f08947 */ /* 0x010fea000383ffff */
[----:B------:R-:W-:Y:S05]  /*2b750*/  BRA `(.L_x_7153) ;  /* 0xffffffc400987947 */ /* 0x000fea000383ffff */
.L_x_7034:
[----:B----4-:R-:W4:Y:S01]  /*2b760*/  LDL R0, [R1+0x10] ;  /* 0x0000100001007983 */ /* 0x010f220000100800 */
        /* <DEDUP_REMOVED lines=8> */
.L_x_7155:
[----:B------:R-:W-:Y:S05]  /*2b7f0*/  BSYNC B0 ;  /* 0x0000000000007941 */ /* 0x000fea0003800000 */
.L_x_7154:
        /* <DEDUP_REMOVED lines=10> */
.L_x_7156:
[----:B------:R-:W-:Y:S01]  /*2b8a0*/  ULDC UR4, c[0x0][0xc3c] ;  /* 0x00030f0000047ab9 */ /* 0x000fe20000000800 */
[----:B------:R-:W-:Y:S01]  /*2b8b0*/  ULDC.64 UR6, c[0x0][0x208] ;  /* 0x0000820000067ab9 */ /* 0x000fe20000000a00 */
        /* <DEDUP_REMOVED lines=22> */
.L_x_7157:
        /* <DEDUP_REMOVED lines=9> */
.L_x_7158:
        /* <DEDUP_REMOVED lines=8> */
.L_x_7159:
        /* <DEDUP_REMOVED lines=8> */
.L_x_7160:
        /* <DEDUP_REMOVED lines=8> */
.L_x_7161:
        /* <DEDUP_REMOVED lines=9> */
.L_x_7162:
[----:B------:R-:W-:Y:S01]  /*2bcc0*/  MOV R16, R14 ;  /* 0x0000000e00107202 */ /* 0x000fe20000000f00 */
[----:B------:R-:W-:Y:S06]  /*2bcd0*/  BRA `(.L_x_7163) ;  /* 0xffffffc800247947 */ /* 0x000fec000383ffff */
.L_x_7037:
[----:B------:R-:W-:Y:S01]  /*2bce0*/  BSSY B0, `(.L_x_7164) ;  /* 0x0000008000007945 */ /* 0x000fe20003800000 */
[----:B------:R-:W-:Y:S01]  /*2bcf0*/  IMAD.MOV.U32 R13, RZ, RZ, R2 ;  /* 0x000000ffff0d7224 */ /* 0x000fe200078e0002 */
[----:B------:R-:W-:Y:S01]  /*2bd00*/  MOV R15, 0xffffffff ;  /* 0xffffffff000f7802 */ /* 0x000fe20000000f00 */
[----:B------:R-:W-:Y:S02]  /*2bd10*/  IMAD.MOV.U32 R12, RZ, RZ, 0x1 ;  /* 0x00000001ff0c7424 */ /* 0x000fe400078e00ff */
[----:B------:R-:W-:-:S07]  /*2bd20*/  IMAD.MOV.U32 R11, RZ, RZ, RZ ;  /* 0x000000ffff0b7224 */ /* 0x000fce00078e00ff */
[----:B01----:R-:W-:Y:S05]  /*2bd30*/  WARPSYNC.COLLECTIVE R15, `(.L_x_7165) ;  /* 0x000000000f087348 */ /* 0x003fea0003c00000 */
[----:B------:R2:W3:Y:S02]  /*2bd40*/  SHFL.UP P6, R14, R13, R12, R11 ;  /* 0x0400000c0d0e7389 */ /* 0x0004e400000c000b */
[----:B0123--:R-:W-:Y:S01]  /*2bd50*/  ENDCOLLECTIVE ;  /* 0x000000000000791b */ /* 0x00ffe20003800000 */
.L_x_7165:
[----:B------:R-:W-:Y:S05]  /*2bd60*/  BSYNC B0 ;  /* 0x0000000000007941 */ /* 0x000fea0003800000 */
.L_x_7164:
[----:B------:R-:W2:Y:S01]  /*2bd70*/  LDL R7, [R1] ;  /* 0x0000000001077983 */ /* 0x000ea20000100800 */
        /* <DEDUP_REMOVED lines=11> */
.L_x_7166:
        /* <DEDUP_REMOVED lines=8> */
.L_x_7167:
        /* <DEDUP_REMOVED lines=8> */
.L_x_7168:
        /* <DEDUP_REMOVED lines=8> */
.L_x_7169:
        /* <DEDUP_REMOVED lines=9> */
.L_x_7170:
[----:B------:R-:W-:Y:S01]  /*2c040*/  MOV R16, R14 ;  /* 0x0000000e00107202 */ /* 0x000fe20000000f00 */
[----:B------:R-:W-:Y:S06]  /*2c050*/  BRA `(.L_x_7171) ;  /* 0xffffffc400f87947 */ /* 0x000fec000383ffff */
.L_x_7039:
[----:B------:R-:W-:Y:S01]  /*2c060*/  BSSY B0, `(.L_x_7172) ;  /* 0x0000006000007945 */ /* 0x000fe20003800000 */
[----:B------:R-:W-:Y:S01]  /*2c070*/  PLOP3.LUT P6, PT, P6, PT, PT, 0x8, 0x0 ;  /* 0x000000000000781c */ /* 0x000fe200037ce170 */
[----:B------:R-:W-:-:S12]  /*2c080*/  IMAD.MOV.U32 R15, RZ, RZ, -0x1 ;  /* 0xffffffffff0f7424 */ /* 0x000fd800078e00ff */
[----:B01----:R-:W-:Y:S05]  /*2c090*/  WARPSYNC.COLLECTIVE R15, `(.L_x_7173) ;  /* 0x000000000f087348 */ /* 0x003fea0003c00000 */
[----:B------:R-:W-:Y:S01]  /*2c0a0*/  VOTE.ANY R14, PT, P6 ;  /* 0x00000000000e7806 */ /* 0x000fe200030e0100 */
[----:B01----:R-:W-:Y:S06]  /*2c0b0*/  ENDCOLLECTIVE ;  /* 0x000000000000791b */ /* 0x003fec0003800000 */
.L_x_7173:
[----:B------:R-:W-:Y:S05]  /*2c0c0*/  BSYNC B0 ;  /* 0x0000000000007941 */ /* 0x000fea0003800000 */
.L_x_7172:
        /* <DEDUP_REMOVED lines=9> */
.L_x_7174:
[----:B------:R-:W-:Y:S01]  /*2c160*/  MOV R13, R6 ;  /* 0x00000006000d7202 */ /* 0x000fe20000000f00 */
[----:B------:R-:W-:-:S07]  /*2c170*/  IMAD.MOV.U32 R4, RZ, RZ, R14 ;  /* 0x000000ffff047224 */ /* 0x000fce00078e000e */
[----:B------:R-:W-:Y:S05]  /*2c180*/  WARPSYNC.COLLECTIVE R15, `(.L_x_7175) ;  /* 0x000000000f087348 */ /* 0x000fea0003c00000 */
[----:B------:R0:W1:Y:S02]  /*2c190*/  SHFL.IDX P6, R14, R13, R12, R11 ;  /* 0x0000000c0d0e7389 */ /* 0x00006400000c000b */
[----:B01----:R-:W-:Y:S01]  /*2c1a0*/  ENDCOLLECTIVE ;  /* 0x000000000000791b */ /* 0x003fe20003800000 */
.L_x_7175:
[----:B------:R-:W-:Y:S01]  /*2c1b0*/  IMAD.MOV.U32 R6, RZ, RZ, R14 ;  /* 0x000000ffff067224 */ /* 0x000fe200078e000e */
[----:B------:R-:W-:Y:S06]  /*2c1c0*/  BRA `(.L_x_7176) ;  /* 0xffffffc400d87947 */ /* 0x000fec000383ffff */
.L_x_7041:
[----:B------:R-:W-:Y:S01]  /*2c1d0*/  BSSY B0, `(.L_x_7177) ;  /* 0x0000007000007945 */ /* 0x000fe20003800000 */
[----:B------:R-:W-:Y:S01]  /*2c1e0*/  IMAD.MOV.U32 R13, RZ, RZ, R7 ;  /* 0x000000ffff0d7224 */ /* 0x000fe200078e0007 */
[----:B------:R-:W-:Y:S01]  /*2c1f0*/  MOV R15, 0xffffffff ;  /* 0xffffffff000f7802 */ /* 0x000fe20000000f00 */
[----:B------:R-:W-:-:S07]  /*2c200*/  IMAD.MOV.U32 R11, RZ, RZ, 0x1f ;  /* 0x0000001fff0b7424 */ /* 0x000fce00078e00ff */
[----:B01234-:R-:W-:Y:S05]  /*2c210*/  WARPSYNC.COLLECTIVE R15, `(.L_x_7178) ;  /* 0x000000000f087348 */ /* 0x01ffea0003c00000 */
[----:B------:R0:W0:Y:S02]  /*2c220*/  SHFL.IDX P6, R14, R13, R12, R11 ;  /* 0x0000000c0d0e7389 */ /* 0x00002400000c000b */
[----:B01234-:R-:W-:Y:S01]  /*2c230*/  ENDCOLLECTIVE ;  /* 0x000000000000791b */ /* 0x01ffe20003800000 */
.L_x_7178:
[----:B------:R-:W-:Y:S05]  /*2c240*/  BSYNC B0 ;  /* 0x0000000000007941 */ /* 0x000fea0003800000 */
.L_x_7177:
[----:B------:R-:W-:Y:S01]  /*2c250*/  IMAD.MOV.U32 R7, RZ, RZ, R14 ;  /* 0x000000ffff077224 */ /* 0x000fe200078e000e */
[----:B------:R-:W-:Y:S06]  /*2c260*/  BRA `(.L_x_7179) ;  /* 0xffffffc400c87947 */ /* 0x000fec000383ffff */
.L_x_7045:
[----:B0-----:R0:W2:Y:S02]  /*2c270*/  SYNCS.PHASECHK.TRANS64.TRYWAIT P0, [R0+URZ+0x34820], R3 ;  /* 0x03482003000075a7 */ /* 0x0010a4000800017f */
[----:B--2---:R-:W-:Y:S05]  /*2c280*/  @!P0 NANOSLEEP.SYNCS 0x989680 ;  /* 0x009896800000895d */ /* 0x004fea0003900000 */
[----:B------:R-:W2:Y:S02]  /*2c290*/  @!P0 SYNCS.PHASECHK.TRANS64 P0, [R0+URZ+0x34820], R3 ;  /* 0x03482003000085a7 */ /* 0x000ea4000800007f */
[----:B--2---:R-:W-:Y:S05]  /*2c2a0*/  @!P0 BRA `(.L_x_7045) ;  /* 0xfffffffc00f08947 */ /* 0x004fea000383ffff */
[----:B------:R-:W-:Y:S05]  /*2c2b0*/  BRA `(.L_x_7180) ;  /* 0xffffffcc005c7947 */ /* 0x000fea000383ffff */
.L_x_7046:
[----:B------:R-:W2:Y:S01]  /*2c2c0*/  S2R R2, SR_TID.X ;  /* 0x0000000000027919 */ /* 0x000ea20000002100 */
[----:B------:R-:W-:Y:S01]  /*2c2d0*/  BSSY B0, `(.L_x_7181) ;  /* 0x000000a000007945 */ /* 0x000fe20003800000 */
[----:B------:R-:W-:Y:S01]  /*2c2e0*/  IMAD.MOV.U32 R12, RZ, RZ, RZ ;  /* 0x000000ffff0c7224 */ /* 0x000fe200078e00ff */
[----:B-1----:R-:W-:Y:S01]  /*2c2f0*/  MOV R11, 0x1f ;  /* 0x0000001f000b7802 */ /* 0x002fe20000000f00 */
[----:B------:R-:W-:Y:S01]  /*2c300*/  IMAD.MOV.U32 R15, RZ, RZ, -0x1 ;  /* 0xffffffffff0f7424 */ /* 0x000fe200078e00ff */
[----:B--2---:R-:W-:-:S04]  /*2c310*/  SHF.R.U32.HI R2, RZ, 0x5, R2 ;  /* 0x00000005ff027819 */ /* 0x004fc80000011602 */
[----:B------:R-:W-:-:S05]  /*2c320*/  LOP3.LUT R2, R2, 0x3, RZ, 0xc0, !PT ;  /* 0x0000000302027812 */ /* 0x000fca00078ec0ff */
[----:B------:R-:W-:-:S07]  /*2c330*/  IMAD.MOV.U32 R13, RZ, RZ, R2 ;  /* 0x000000ffff0d7224 */ /* 0x000fce00078e0002 */
[----:B0-----:R-:W-:Y:S05]  /*2c340*/  WARPSYNC.COLLECTIVE R15, `(.L_x_7182) ;  /* 0x000000000f087348 */ /* 0x001fea0003c00000 */
[----:B------:R1:W2:Y:S02]  /*2c350*/  SHFL.IDX P6, R14, R13, R12, R11 ;  /* 0x0000000c0d0e7389 */ /* 0x0002a400000c000b */
[----:B012---:R-:W-:Y:S01]  /*2c360*/  ENDCOLLECTIVE ;  /* 0x000000000000791b */ /* 0x007fe20003800000 */
.L_x_7182:
[----:B------:R-:W-:Y:S05]  /*2c370*/  BSYNC B0 ;  /* 0x0000000000007941 */ /* 0x000fea0003800000 */
.L_x_7181:
[----:B------:R-:W-:Y:S05]  /*2c380*/  BRA `(.L_x_7183) ;  /* 0xffffffcc00447947 */ /* 0x000fea000383ffff */
.L_x_7047:
[----:B------:R-:W-:Y:S01]  /*2c390*/  BSSY B0, `(.L_x_7184) ;  /* 0x0000006000007945 */ /* 0x000fe20003800000 */
[----:B------:R-:W-:-:S07]  /*2c3a0*/  IMAD.MOV.U32 R15, RZ, RZ, -0x1 ;  /* 0xffffffffff0f7424 */ /* 0x000fce00078e00ff */
[----:B012---:R-:W-:Y:S05]  /*2c3b0*/  WARPSYNC.COLLECTIVE R15, `(.L_x_7185) ;  /* 0x000000000f0c7348 */ /* 0x007fea0003c00000 */
[----:B------:R-:W-:Y:S02]  /*2c3c0*/  ELECT P6, UR62, PT ;  /* 0x00000000003e782f */ /* 0x000fe400038c0000 */
[----:B------:R-:W-:Y:S01]  /*2c3d0*/  MOV R14, UR62 ;  /* 0x0000003e000e7c02 */ /* 0x000fe20008000f00 */
[----:B012---:R-:W-:Y:S10]  /*2c3e0*/  ENDCOLLECTIVE ;  /* 0x000000000000791b */ /* 0x007ff40003800000 */
.L_x_7185:
[----:B------:R-:W-:Y:S05]  /*2c3f0*/  BSYNC B0 ;  /* 0x0000000000007941 */ /* 0x000fea0003800000 */
.L_x_7184:
[----:B------:R-:W-:Y:S05]  /*2c400*/  BRA `(.L_x_7186) ;  /* 0xffffffcc00387947 */ /* 0x000fea000383ffff */
.L_x_7049:
[----:B0-----:R0:W2:Y:S02]  /*2c410*/  SYNCS.PHASECHK.TRANS64.TRYWAIT P0, [R6+URZ], R5 ;  /* 0x00000005060075a7 */ /* 0x0010a4000800017f */
[----:B--2---:R-:W-:Y:S05]  /*2c420*/  @!P0 NANOSLEEP.SYNCS 0x989680 ;  /* 0x009896800000895d */ /* 0x004fea0003900000 */
[----:B------:R-:W2:Y:S02]  /*2c430*/  @!P0 SYNCS.PHASECHK.TRANS64 P0, [R6+URZ], R5 ;  /* 0x00000005060085a7 */ /* 0x000ea4000800007f */
[----:B--2---:R-:W-:Y:S05]  /*2c440*/  @!P0 BRA `(.L_x_7049) ;  /* 0xfffffffc00f08947 */ /* 0x004fea000383ffff */
[----:B------:R-:W-:Y:S05]  /*2c450*/  BRA `(.L_x_7187) ;  /* 0xffffffcc00707947 */ /* 0x000fea000383ffff */
.L_x_7050:
[----:B--2---:R2:W3:Y:S02]  /*2c460*/  SYNCS.PHASECHK.TRANS64.TRYWAIT P0, [R7+URZ], R2 ;  /* 0x00000002070075a7 */ /* 0x0044e4000800017f */
[----:B---3--:R-:W-:Y:S05]  /*2c470*/  @!P0 NANOSLEEP.SYNCS 0x989680 ;  /* 0x009896800000895d */ /* 0x008fea0003900000 */
[----:B------:R-:W3:Y:S02]  /*2c480*/  @!P0 SYNCS.PHASECHK.TRANS64 P0, [R7+URZ], R2 ;  /* 0x00000002070085a7 */ /* 0x000ee4000800007f */
[----:B---3--:R-:W-:Y:S05]  /*2c490*/  @!P0 BRA `(.L_x_7050) ;  /* 0xfffffffc00f08947 */ /* 0x008fea000383ffff */
[----:B------:R-:W-:Y:S05]  /*2c4a0*/  BRA `(.L_x_7188) ;  /* 0xffffffcc00647947 */ /* 0x000fea000383ffff */
.L_x_7052:
[----:B---3--:R3:W4:Y:S02]  /*2c4b0*/  SYNCS.PHASECHK.TRANS64.TRYWAIT P0, [R4+URZ], R5 ;  /* 0x00000005040075a7 */ /* 0x008724000800017f */
[----:B----4-:R-:W-:Y:S05]  /*2c4c0*/  @!P0 NANOSLEEP.SYNCS 0x989680 ;  /* 0x009896800000895d */ /* 0x010fea0003900000 */
[----:B------:R-:W4:Y:S02]  /*2c4d0*/  @!P0 SYNCS.PHASECHK.TRANS64 P0, [R4+URZ], R5 ;  /* 0x00000005040085a7 */ /* 0x000f24000800007f */
[----:B----4-:R-:W-:Y:S05]  /*2c4e0*/  @!P0 BRA `(.L_x_7052) ;  /* 0xfffffffc00f08947 */ /* 0x010fea000383ffff */
[----:B------:R-:W-:Y:S05]  /*2c4f0*/  BRA `(.L_x_7189) ;  /* 0xffffffcc00687947 */ /* 0x000fea000383ffff */
.L_x_7190:
        /* <DEDUP_REMOVED lines=16> */
.L_x_14859:


//--------------------- .text._ZN7cutlass13device_kernelIN5flash11enable_sm90INS1_16FlashAttnFwdSm90INS1_25CollectiveMainloopFwdSm90ILi2EN4cute5tupleIJNS5_1CILi1EEES8_S8_EEENS6_IJNS7_ILi128EEESA_SA_EEELi128ENS_6half_tEfNS_4arch4Sm90ELb0ELb1ELb1ELb0ELb0ELb0ELb0ELb1ELb1ELb1ELb1ELb0EEENS1_21CollectiveEpilogueFwdISB_S9_SC_SE_Li256ELb0ELb1ELb1ELb0EEENS1_19SingleTileSchedulerILb0ELb1ELb1ELi128EEEEEEEEEvNT_6ParamsE --------------------------
	.section	.text._ZN7cutlass13device_kernelIN5flash11enable_sm90INS1_16FlashAttnFwdSm90INS1_25CollectiveMainloopFwdSm90ILi2EN4cute5tupleIJNS5_1CILi1EEES8_S8_EEENS6_IJNS7_ILi128EEESA_SA_EEELi128ENS_6half_tEfNS_4arch4Sm90ELb0ELb1ELb1ELb0ELb0ELb0ELb0ELb1ELb1ELb1ELb1ELb0EEENS1_21CollectiveEpilogueFwdISB_S9_SC_SE_Li256ELb0ELb1ELb1ELb0EEENS1_19SingleTileSchedulerILb0ELb1ELb1ELi128EEEEEEEEEvNT_6ParamsE,"ax",@progbits
	.align	128
.text._ZN7cutlass13device_kernelIN5flash11enable_sm90INS1_16FlashAttnFwdSm90INS1_25CollectiveMainloopFwdSm90ILi2EN4cute5tupleIJNS5_1CILi1EEES8_S8_EEENS6_IJNS7_ILi128EEESA_SA_EEELi128ENS_6half_tEfNS_4arch4Sm90ELb0ELb1ELb1ELb0ELb0ELb0ELb0ELb1ELb1ELb1ELb1ELb0EEENS1_21CollectiveEpilogueFwdISB_S9_SC_SE_Li256ELb0ELb1ELb1ELb0EEENS1_19SingleTileSchedulerILb0ELb1ELb1ELi128EEEEEEEEEvNT_6ParamsE:
        .type           _ZN7cutlass13device_kernelIN5flash11enable_sm90INS1_16FlashAttnFwdSm90INS1_25CollectiveMainloopFwdSm90ILi2EN4cute5tupleIJNS5_1CILi1EEES8_S8_EEENS6_IJNS7_ILi128EEESA_SA_EEELi128ENS_6half_tEfNS_4arch4Sm90ELb0ELb1ELb1ELb0ELb0ELb0ELb0ELb1ELb1ELb1ELb1ELb0EEENS1_21CollectiveEpilogueFwdISB_S9_SC_SE_Li256ELb0ELb1ELb1ELb0EEENS1_19SingleTileSchedulerILb0ELb1ELb1ELi128EEEEEEEEEvNT_6ParamsE,@function
        .size           _ZN7cutlass13device_kernelIN5flash11enable_sm90INS1_16FlashAttnFwdSm90INS1_25CollectiveMainloopFwdSm90ILi2EN4cute5tupleIJNS5_1CILi1EEES8_S8_EEENS6_IJNS7_ILi128EEESA_SA_EEELi128ENS_6half_tEfNS_4arch4Sm90ELb0ELb1ELb1ELb0ELb0ELb0ELb0ELb1ELb1ELb1ELb1ELb0EEENS1_21CollectiveEpilogueFwdISB_S9_SC_SE_Li256ELb0ELb1ELb1ELb0EEENS1_19SingleTileSchedulerILb0ELb1ELb1ELi128EEEEEEEEEvNT_6ParamsE,(.L_x_14860 - _ZN7cutlass13device_kernelIN5flash11enable_sm90INS1_16FlashAttnFwdSm90INS1_25CollectiveMainloopFwdSm90ILi2EN4cute5tupleIJNS5_1CILi1EEES8_S8_EEENS6_IJNS7_ILi128EEESA_SA_EEELi128ENS_6half_tEfNS_4arch4Sm90ELb0ELb1ELb1ELb0ELb0ELb0ELb0ELb1ELb1ELb1ELb1ELb0EEENS1_21CollectiveEpilogueFwdISB_S9_SC_SE_Li256ELb0ELb1ELb1ELb0EEENS1_19SingleTileSchedulerILb0ELb1ELb1ELi128EEEEEEEEEvNT_6ParamsE)
        .other          _ZN7cutlass13device_kernelIN5flash11enable_sm90INS1_16FlashAttnFwdSm90INS1_25CollectiveMainloopFwdSm90ILi2EN4cute5tupleIJNS5_1CILi1EEES8_S8_EEENS6_IJNS7_ILi128EEESA_SA_EEELi128ENS_6half_tEfNS_4arch4Sm90ELb0ELb1ELb1ELb0ELb0ELb0ELb0ELb1ELb1ELb1ELb1ELb0EEENS1_21CollectiveEpilogueFwdISB_S9_SC_SE_Li256ELb0ELb1ELb1ELb0EEENS1_19SingleTileSchedulerILb0ELb1ELb1ELi128EEEEEEEEEvNT_6ParamsE,@"STO_CUDA_ENTRY STV_DEFAULT"
_ZN7cutlass13device_kernelIN5flash11enable_sm90INS1_16FlashAttnFwdSm90INS1_25CollectiveMainloopFwdSm90ILi2EN4cute5tupleIJNS5_1CILi1EEES8_S8_EEENS6_IJNS7_ILi128EEESA_SA_EEELi128ENS_6half_tEfNS_4arch4Sm90ELb0ELb1ELb1ELb0ELb0ELb0ELb0ELb1ELb1ELb1ELb1ELb0EEENS1_21CollectiveEpilogueFwdISB_S9_SC_SE_Li256ELb0ELb1ELb1ELb0EEENS1_19SingleTileSchedulerILb0ELb1ELb1ELi128EEEEEEEEEvNT_6ParamsE:
        /* <DEDUP_REMOVED lines=17> */
.L_x_7192:
[----:B------:R-:W-:Y:S05]  /*0110*/  BSYNC B0 ;  /* 0x0000000000007941 */ /* 0x000fea0003800000 */
.L_x_7191:
[----:B------:R-:W-:Y:S01]  /*0120*/  VOTEU.ANY UP0, P0 ;  /* 0x00000000003f7886 */ /* 0x000fe20000000100 */
[----:B------:R-:W0:Y:S01]  /*0130*/  SHFL.IDX PT, R2, R0, RZ, 0x1f ;  /* 0x00001fff00027589 */ /* 0x000e2200000e0000 */
[----:B------:R-:W-:Y:S01]  /*0140*/  UMOV UR4, 0x80 ;  /* 0x0000008000047882 */ /* 0x000fe20000000000 */
[----:B------:R-:W-:Y:S01]  /*0150*/  UMOV UR7, 0x100 ;  /* 0x0000010000077882 */ /* 0x000fe20000000000 */
[----:B------:R-:W-:Y:S01]  /*0160*/  SHF.R.U32.HI R19, RZ, 0x7, R3 ;  /* 0x00000007ff137819 */ /* 0x000fe20000011603 */
[----:B------:R-:W1:Y:S01]  /*0170*/  @UP0 S2UR UR8, SR_CgaCtaId ;  /* 0x00000000000809c3 */ /* 0x000e620000008800 */
[----:B------:R-:W-:Y:S01]  /*0180*/  @UP0 UMOV UR6, 0x400 ;  /* 0x0000040000060882 */ /* 0x000fe20000000000 */
[----:B------:R-:W-:-:S04]  /*0190*/  @UP0 UIADD3 UR4, -UR4, 0x100000, URZ ;  /* 0x0010000004040890 */ /* 0x000fc8000fffe13f */
[----:B------:R-:W-:Y:S02]  /*01a0*/  @UP0 USHF.L.U32 UR5, UR4, 0xb, URZ ;  /* 0x0000000b04050899 */ /* 0x000fe4000800063f */
[----:B------:R-:W-:Y:S01]  /*01b0*/  @UP0 USHF.L.U32 UR4, UR4, 0x1, URZ ;  /* 0x0000000104040899 */ /* 0x000fe2000800063f */
[----:B------:R-:W-:Y:S01]  /*01c0*/  VOTEU.ANY UP1, P0 ;  /* 0x00000000003f7886 */ /* 0x000fe20000020100 */
[----:B0-----:R-:W-:Y:S02]  /*01d0*/  ISETP.NE.AND P1, PT, R2, RZ, PT ;  /* 0x000000ff0200720c */ /* 0x001fe40003f25270 */
[----:B------:R0:W2:Y:S01]  /*01e0*/  SHFL.IDX PT, R2, R19, RZ, 0x1f ;  /* 0x00001fff13027589 */ /* 0x0000a200000e0000 */
[----:B-1----:R-:W-:Y:S02]  /*01f0*/  @UP0 ULEA UR8, UR8, UR6, 0x18 ;  /* 0x0000000608080291 */ /* 0x002fe4000f8ec03f */
[----:B------:R-:W-:-:S04]  /*0200*/  @UP0 UIADD3 UR6, -UR7, 0x100000, URZ ;  /* 0x0010000007060890 */ /* 0x000fc8000fffe13f */
[----:B------:R-:W-:Y:S02]  /*0210*/  @UP0 USHF.L.U32 UR7, UR6, 0xb, URZ ;  /* 0x0000000b06070899 */ /* 0x000fe4000800063f */
[----:B------:R-:W-:Y:S01]  /*0220*/  @UP0 USHF.L.U32 UR6, UR6, 0x1, URZ ;  /* 0x0000000106060899 */ /* 0x000fe2000800063f */
[----:B------:R-:W-:Y:S01]  /*0230*/  VOTEU.ANY UP0, P0 ;  /* 0x00000000003f7886 */ /* 0x000fe20000000100 */
[----:B------:R-:W1:Y:S04]  /*0240*/  FENCE.VIEW.ASYNC.S ;  /* 0x00000000000073c6 */ /* 0x000e680000000000 */
[----:B-1----:R0:W1:Y:S06]  /*0250*/  @UP0 SYNCS.EXCH.64 URZ, [UR8+0x28800], UR4 ;  /* 0x02880004083f05b2 */ /* 0x00206c0008000100 */
[----:B------:R0:W3:Y:S02]  /*0260*/  @UP1 SYNCS.EXCH.64 URZ, [UR8+0x28820], UR6 ;  /* 0x02882006083f15b2 */ /* 0x0000e40008000100 */
[----:B0-----:R-:W-:Y:S05]  /*0270*/  @P1 BRA `(.L_x_7193) ;  /* 0x0000000000481947 */ /* 0x001fea0003800000 */
[----:B------:R-:W0:Y:S01]  /*0280*/  S2UR UR5, SR_CgaCtaId ;  /* 0x00000000000579c3 */ /* 0x000e220000008800 */
        /* <DEDUP_REMOVED lines=15> */
[----:B------:R0:W0:Y:S01]  /*0380*/  SYNCS.EXCH.64 URZ, [UR8+0x28848], UR6 ;  /* 0x02884806083f75b2 */ /* 0x0000220008000100 */
[----:B------:R-:W-:Y:S01]  /*0390*/  NOP ;  /* 0x0000000000007918 */ /* 0x000fe20000000000 */
.L_x_7193:
[----:B------:R-:W5:Y:S01]  /*03a0*/  SHFL.IDX PT, R3, R0, RZ, 0x1f ;  /* 0x00001fff00037589 */ /* 0x000f6200000e0000 */
[----:B------:R-:W-:Y:S01]  /*03b0*/  NOP ;  /* 0x0000000000007918 */ /* 0x000fe20000000000 */
[----:B-----5:R-:W-:-:S13]  /*03c0*/  ISETP.NE.AND P0, PT, R3, RZ, PT ;  /* 0x000000ff0300720c */ /* 0x020fda0003f05270 */
        /* <DEDUP_REMOVED lines=17> */
[----:B------:R0:W0:Y:S01]  /*04e0*/  SYNCS.EXCH.64 URZ, [UR8+0x28868], UR6 ;  /* 0x02886806083f75b2 */ /* 0x0000220008000100 */
[----:B------:R-:W-:Y:S01]  /*04f0*/  NOP ;  /* 0x0000000000007918 */ /* 0x000fe20000000000 */
.L_x_7194:
[----:B------:R-:W5:Y:S01]  /*0500*/  SHFL.IDX PT, R3, R0, RZ, 0x1f ;  /* 0x00001fff00037589 */ /* 0x000f6200000e0000 */
[----:B------:R-:W-:Y:S01]  /*0510*/  NOP ;  /* 0x0000000000007918 */ /* 0x000fe20000000000 */
[----:B-----5:R-:W-:-:S13]  /*0520*/  ISETP.NE.AND P0, PT, R3, RZ, PT ;  /* 0x000000ff0300720c */ /* 0x020fda0003f05270 */
        /* <DEDUP_REMOVED lines=13> */
[----:B------:R0:W0:Y:S01]  /*0600*/  SYNCS.EXCH.64 URZ, [UR6+0x28888], UR4 ;  /* 0x02888804063f75b2 */ /* 0x0000220008000100 */
[----:B------:R-:W-:Y:S01]  /*0610*/  NOP ;  /* 0x0000000000007918 */ /* 0x000fe20000000000 */
.L_x_7195:
        /* <DEDUP_REMOVED lines=22> */
.L_x_7196:
        /* <DEDUP_REMOVED lines=22> */
.L_x_7197:
[----:B--2---:R-:W-:Y:S01]  /*08e0*/  ISETP.NE.AND P0, PT, R2, RZ, PT ;  /* 0x000000ff0200720c */ /* 0x004fe20003f05270 */
[----:B------:R-:W-:Y:S01]  /*08f0*/  IMAD.MOV.U32 R2, RZ, RZ, 0x1 ;  /* 0x00000001ff027424 */ /* 0x000fe200078e00ff */
[----:B------:R-:W-:Y:S01]  /*0900*/  NOP ;  /* 0x0000000000007918 */ /* 0x000fe20000000000 */
[----:B------:R-:W-:Y:S01]  /*0910*/  ULDC.64 UR44, c[0x0][0x208] ;  /* 0x00008200002c7ab9 */ /* 0x000fe20000000a00 */
[----:B------:R-:W-:Y:S02]  /*0920*/  BSSY B6, `(.L_x_7198) ;  /* 0x0001459000067945 */ /* 0x000fe40003800000 */
[----:B------:R-:W-:-:S05]  /*0930*/  SEL R2, R2, 0x2, !P0 ;  /* 0x0000000202027807 */ /* 0x000fca0004000000 */
[----:B------:R2:W-:Y:S01]  /*0940*/  STL [R1+0x14], R2 ;  /* 0x0000140201007387 */ /* 0x0005e20000100800 */
[----:B01-34-:R-:W-:Y:S06]  /*0950*/  BAR.SYNC.DEFER_BLOCKING 0x0 ;  /* 0x0000000000007b1d */ /* 0x01bfec0000010000 */
[----:B------:R-:W-:Y:S05]  /*0960*/  @!P0 BRA `(.L_x_7199) ;  /* 0x0000010400b08947 */ /* 0x000fea0003800000 */
.L_x_7200:
[----:B------:R-:W-:-:S08]  /*0970*/  NOP ;  /* 0x0000000000007918 */ /* 0x000fd00000000000 */
[----:B------:R-:W0:Y:S02]  /*0980*/  USETMAXREG.TRY_ALLOC.CTAPOOL UP0, 0xf0 ;  /* 0x000000f0000079c8 */ /* 0x000e240008000600 */
[----:B0-----:R-:W-:-:S13]  /*0990*/  PLOP3.LUT P0, PT, PT, PT, UP0, 0x80, 0x0 ;  /* 0x000000000000781c */ /* 0x001fda0003f0f008 */
[----:B------:R-:W-:Y:S05]  /*09a0*/  @!P0 BRA `(.L_x_7200) ;  /* 0xfffffffc00f08947 */ /* 0x000fea000383ffff */
[----:B--2---:R-:W0:Y:S01]  /*09b0*/  LDC R2, c[0x0][0xc50] ;  /* 0x00031400ff027b82 */ /* 0x004e220000000800 */
[----:B------:R-:W1:Y:S07]  /*09c0*/  S2R R6, SR_TID.X ;  /* 0x0000000000067919 */ /* 0x000e6e0000002100 */
[----:B------:R-:W2:Y:S08]  /*09d0*/  S2UR UR4, SR_CTAID.Y ;  /* 0x00000000000479c3 */ /* 0x000eb00000002600 */
[----:B------:R-:W3:Y:S08]  /*09e0*/  S2UR UR5, SR_CTAID.Z ;  /* 0x00000000000579c3 */ /* 0x000ef00000002700 */
[----:B------:R-:W-:Y:S06]  /*09f0*/  BAR.ARV 0x8, 0x180 ;  /* 0x0206000000007b1d */ /* 0x000fec0000002000 */
[----:B0-----:R-:W-:Y:S01]  /*0a00*/  ISETP.NE.AND P1, PT, R2, 0x1, PT ;  /* 0x000000010200780c */ /* 0x001fe20003f25270 */
[----:B--2---:R-:W-:Y:S01]  /*0a10*/  IMAD.U32 R18, RZ, RZ, UR4 ;  /* 0x00000004ff127e24 */ /* 0x004fe2000f8e00ff */
[----:B-1----:R-:W-:-:S11]  /*0a20*/  LOP3.LUT R4, R6, 0xffffff80, RZ, 0xc0, !PT ;  /* 0xffffff8006047812 */ /* 0x002fd600078ec0ff */
[----:B------:R-:W0:Y:S01]  /*0a30*/  @P1 LDC R0, c[0x0][0xc54] ;  /* 0x00031500ff001b82 */ /* 0x000e220000000800 */
[----:B------:R-:W-:-:S07]  /*0a40*/  ISETP.NE.AND P0, PT, R4, 0x80, PT ;  /* 0x000000800400780c */ /* 0x000fce0003f05270 */
[----:B------:R-:W1:Y:S08]  /*0a50*/  @P1 LDC R3, c[0x0][0xc58] ;  /* 0x00031600ff031b82 */ /* 0x000e700000000800 */
[----:B------:R-:W-:Y:S06]  /*0a60*/  @!P0 BAR.ARV 0x9, 0x100 ;  /* 0x0244000000008b1d */ /* 0x000fec0000002000 */
[----:B---3--:R-:W-:Y:S01]  /*0a70*/  ISETP.LE.AND P0, PT, RZ, UR5, PT ;  /* 0x00000005ff007c0c */ /* 0x008fe2000bf03270 */
[----:B0-----:R-:W-:-:S05]  /*0a80*/  @P1 IMAD.HI.U32 R0, R0, UR4, RZ ;  /* 0x0000000400001c27 */ /* 0x001fca000f8e00ff */
[----:B-1----:R-:W-:-:S05]  /*0a90*/  @P1 SHF.R.U32.HI R18, RZ, R3, R0 ;  /* 0x00000003ff121219 */ /* 0x002fca0000011600 */
[----:B------:R-:W-:-:S04]  /*0aa0*/  IMAD.MOV R3, RZ, RZ, -R18 ;  /* 0x000000ffff037224 */ /* 0x000fc800078e0a12 */
[----:B------:R-:W-:Y:S01]  /*0ab0*/  IMAD R17, R2, R3, UR4 ;  /* 0x0000000402117e24 */ /* 0x000fe2000f8e0203 */
[----:B------:R-:W-:Y:S06]  /*0ac0*/  @!P0 BRA `(.L_x_7201) ;  /* 0x0000014000f88947 */ /* 0x000fec0003800000 */
[----:B------:R-:W0:Y:S01]  /*0ad0*/  LDC R0, c[0x0][0x448] ;  /* 0x00011200ff007b82 */ /* 0x000e220000000800 */
[----:B------:R-:W1:Y:S01]  /*0ae0*/  S2R R23, SR_CTAID.X ;  /* 0x0000000000177919 */ /* 0x000e620000002500 */
[----:B------:R-:W-:-:S06]  /*0af0*/  VIADD R89, R6, 0xffffff80 ;  /* 0xffffff8006597836 */ /* 0x000fcc0000000000 */
[----:B------:R-:W2:Y:S08]  /*0b00*/  LDC.64 R2, c[0x0][0x418] ;  /* 0x00010600ff027b82 */ /* 0x000eb00000000a00 */
[----:B------:R-:W3:Y:S01]  /*0b10*/  LDC.64 R12, c[0x0][0x9e0] ;  /* 0x00027800ff0c7b82 */ /* 0x000ee20000000a00 */
[----:B0-----:R-:W-:-:S07]  /*0b20*/  ISETP.NE.AND P1, PT, R0, 0x1, PT ;  /* 0x000000010000780c */ /* 0x001fce0003f25270 */
[----:B------:R-:W0:Y:S01]  /*0b30*/  LDC R9, c[0x0][0x288] ;  /* 0x0000a200ff097b82 */ /* 0x000e220000000800 */
[----:B--2---:R-:W-:-:S07]  /*0b40*/  ISETP.NE.U32.AND P0, PT, R2, RZ, PT ;  /* 0x000000ff0200720c */ /* 0x004fce0003f05070 */
[----:B------:R-:W2:Y:S01]  /*0b50*/  LDC R16, c[0x0][0x424] ;  /* 0x00010900ff107b82 */ /* 0x000ea20000000800 */
[----:B-1----:R-:W-:Y:S01]  /*0b60*/  IMAD.SHL.U32 R23, R23, 0x80, RZ ;  /* 0x0000008017177824 */ /* 0x002fe200078e00ff */
[----:B------:R-:W-:-:S03]  /*0b70*/  ISETP.NE.AND.EX P0, PT, R3, RZ, PT, P0 ;  /* 0x000000ff0300720c */ /* 0x000fc60003f05300 */
[----:B------:R-:W-:Y:S01]  /*0b80*/  @P1 VIADD R0, R23, 0x7f ;  /* 0x0000007f17001836 */ /* 0x000fe20000000000 */
[----:B---3--:R-:W-:Y:S02]  /*0b90*/  ISETP.GE.AND P2, PT, R13, 0x1, PT ;  /* 0x000000010d00780c */ /* 0x008fe40003f46270 */
[----:B------:R-:W1:Y:S08]  /*0ba0*/  @P1 LDC R5, c[0x0][0x44c] ;  /* 0x00011300ff051b82 */ /* 0x000e700000000800 */
[----:B------:R-:W3:Y:S01]  /*0bb0*/  @P1 LDC R7, c[0x0][0x450] ;  /* 0x00011400ff071b82 */ /* 0x000ee20000000800 */
[----:B0-----:R-:W-:-:S07]  /*0bc0*/  IADD3 R3, -R9, 0x1, RZ ;  /* 0x0000000109037810 */ /* 0x001fce0007ffe1ff */
[----:B------:R-:W0:Y:S01]  /*0bd0*/  LDC R11, c[0x0][0x2f0] ;  /* 0x0000bc00ff0b7b82 */ /* 0x000e220000000800 */
[----:B--2---:R-:W-:Y:S01]  /*0be0*/  SEL R16, R16, 0x1, P0 ;  /* 0x0000000110107807 */ /* 0x004fe20000000000 */
[----:B-1----:R-:W-:-:S04]  /*0bf0*/  @P1 IMAD.HI.U32 R2, R0, R5, RZ ;  /* 0x0000000500021227 */ /* 0x002fc800078e00ff */
[----:B------:R-:W-:Y:S01]  /*0c00*/  VIADD R0, R23, 0x7f ;  /* 0x0000007f17007836 */ /* 0x000fe20000000000 */
[----:B---3--:R-:W-:Y:S01]  /*0c10*/  @P1 SHF.R.U32.HI R0, RZ, R7, R2 ;  /* 0x00000007ff001219 */ /* 0x008fe20000011602 */
[----:B0-----:R-:W-:-:S04]  /*0c20*/  IMAD R3, R16, R11, R3 ;  /* 0x0000000b10037224 */ /* 0x001fc800078e0203 */
[----:B------:R-:W-:-:S04]  /*0c30*/  IMAD.IADD R3, R3, 0x1, R0 ;  /* 0x0000000103037824 */ /* 0x000fc800078e0200 */
[----:B------:R-:W-:Y:S01]  /*0c40*/  IMAD.IADD R0, R3, 0x1, R12 ;  /* 0x0000000103007824 */ /* 0x000fe200078e020c */
[----:B------:R-:W-:Y:S06]  /*0c50*/  @!P2 BRA `(.L_x_7202) ;  /* 0x000000000040a947 */ /* 0x000fec0003800000 */
[C---:B------:R-:W-:Y:S01]  /*0c60*/  ISETP.GT.AND P0, PT, R3.reuse, RZ, PT ;  /* 0x000000ff0300720c */ /* 0x040fe20003f04270 */
[----:B------:R-:W-:-:S12]  /*0c70*/  VIADD R2, R3, 0xffffffff ;  /* 0xffffffff03027836 */ /* 0x000fd80000000000 */
        /* <DEDUP_REMOVED lines=8> */
.L_x_7203:
[----:B------:R-:W-:-:S13]  /*0d00*/  ISETP.NE.AND P0, PT, R13, 0x1, PT ;  /* 0x000000010d00780c */ /* 0x000fda0003f05270 */
[----:B------:R-:W0:Y:S02]  /*0d10*/  @P0 LDC.64 R4, c[0x0][0x9e8] ;  /* 0x00027a00ff040b82 */ /* 0x000e240000000a00 */
[----:B0-----:R-:W-:-:S05]  /*0d20*/  @P0 IMAD.HI.U32 R4, R2, R4, RZ ;  /* 0x0000000402040227 */ /* 0x001fca00078e00ff */
[----:B------:R-:W-:-:S07]  /*0d30*/  @P0 SHF.R.U32.HI R2, RZ, R5, R4 ;  /* 0x00000005ff020219 */ /* 0x000fce0000011604 */
.L_x_7204:
[----:B------:R-:W-:-:S05]  /*0d40*/  IMAD R3, R2, R13, R13 ;  /* 0x0000000d02037224 */ /* 0x000fca00078e020d */
[----:B------:R-:W-:-:S07]  /*0d50*/  VIMNMX R0, R0, R3, PT ;  /* 0x0000000300007248 */ /* 0x000fce0003fe0100 */
.L_x_7202:
[----:B------:R-:W0:Y:S01]  /*0d60*/  @P1 LDC R4, c[0x0][0x44c] ;  /* 0x00011300ff041b82 */ /* 0x000e220000000800 */
[----:B------:R-:W-:Y:S01]  /*0d70*/  VIADD R2, R0, 0x7f ;  /* 0x0000007f00027836 */ /* 0x000fe20000000000 */
[----:B------:R-:W-:Y:S01]  /*0d80*/  ULDC UR4, c[0x0][0x9dc] ;  /* 0x0002770000047ab9 */ /* 0x000fe20000000800 */
[CC--:B------:R-:W-:Y:S02]  /*0d90*/  IMAD R0, R16.reuse, R11.reuse, 0x7f ;  /* 0x0000007f10007424 */ /* 0x0c0fe400078e020b */
[----:B------:R-:W-:Y:S01]  /*0da0*/  IMAD.MOV.U32 R7, RZ, RZ, R23 ;  /* 0x000000ffff077224 */ /* 0x000fe200078e0017 */
[----:B------:R-:W-:Y:S01]  /*0db0*/  SHF.R.S32.HI R5, RZ, 0x1f, R2 ;  /* 0x0000001fff057819 */ /* 0x000fe20000011402 */
[----:B------:R-:W-:Y:S01]  /*0dc0*/  IMAD R88, R16, R11, -R9 ;  /* 0x0000000b10587224 */ /* 0x000fe200078e0a09 */
[----:B------:R-:W1:Y:S01]  /*0dd0*/  @P1 LDC R15, c[0x0][0x450] ;  /* 0x00011400ff0f1b82 */ /* 0x000e620000000800 */
[----:B------:R-:W-:Y:S02]  /*0de0*/  SHF.R.S32.HI R3, RZ, 0x1f, R0 ;  /* 0x0000001fff037819 */ /* 0x000fe40000011400 */
[----:B------:R-:W-:-:S02]  /*0df0*/  LEA.HI R5, R5, R2, RZ, 0x7 ;  /* 0x0000000205057211 */ /* 0x000fc400078f38ff */
[----:B------:R-:W-:Y:S02]  /*0e00*/  LEA.HI R3, R3, R0, RZ, 0x7 ;  /* 0x0000000003037211 */ /* 0x000fe400078f38ff */
[----:B------:R-:W-:Y:S02]  /*0e10*/  SHF.R.S32.HI R0, RZ, 0x7, R5 ;  /* 0x00000007ff007819 */ /* 0x000fe40000011405 */
[----:B------:R-:W-:-:S04]  /*0e20*/  SHF.R.S32.HI R3, RZ, 0x7, R3 ;  /* 0x00000007ff037819 */ /* 0x000fc80000011403 */
[----:B------:R-:W-:Y:S01]  /*0e30*/  VIMNMX R9, R3, R0, PT ;  /* 0x0000000003097248 */ /* 0x000fe20003fe0100 */
[----:B0-----:R-:W-:-:S05]  /*0e40*/  @P1 IMAD.HI.U32 R4, R23, R4, RZ ;  /* 0x0000000417041227 */ /* 0x001fca00078e00ff */
[----:B-1----:R-:W-:-:S05]  /*0e50*/  @P1 SHF.R.U32.HI R7, RZ, R15, R4 ;  /* 0x0000000fff071219 */ /* 0x002fca0000011604 */
[----:B------:R-:W-:-:S04]  /*0e60*/  IMAD.IADD R2, R88, 0x1, R7 ;  /* 0x0000000158027824 */ /* 0x000fc800078e0207 */
[----:B------:R-:W-:Y:S01]  /*0e70*/  VIADD R0, R2, -UR4 ;  /* 0x8000000402007c36 */ /* 0x000fe20008000000 */
[----:B------:R-:W-:Y:S06]  /*0e80*/  @!P2 BRA `(.L_x_7205) ;  /* 0x00000000003ca947 */ /* 0x000fec0003800000 */
        /* <DEDUP_REMOVED lines=9> */
.L_x_7206:
[----:B------:R-:W-:-:S13]  /*0f20*/  ISETP.NE.AND P0, PT, R13, 0x1, PT ;  /* 0x000000010d00780c */ /* 0x000fda0003f05270 */
[----:B------:R-:W0:Y:S02]  /*0f30*/  @P0 LDC.64 R4, c[0x0][0x9e8] ;  /* 0x00027a00ff040b82 */ /* 0x000e240000000a00 */
[----:B0-----:R-:W-:-:S05]  /*0f40*/  @P0 IMAD.HI.U32 R4, R2, R4, RZ ;  /* 0x0000000402040227 */ /* 0x001fca00078e00ff */
[----:B------:R-:W-:-:S07]  /*0f50*/  @P0 SHF.R.U32.HI R2, RZ, R5, R4 ;  /* 0x00000005ff020219 */ /* 0x000fce0000011604 */
.L_x_7207:
[----:B------:R-:W-:-:S05]  /*0f60*/  IMAD R3, R2, R13, RZ ;  /* 0x0000000d02037224 */ /* 0x000fca00078e02ff */
[----:B------:R-:W-:-:S07]  /*0f70*/  VIMNMX R0, R0, R3, !PT ;  /* 0x0000000300007248 */ /* 0x000fce0007fe0100 */
.L_x_7205:
[----:B------:R-:W-:Y:S01]  /*0f80*/  SHF.R.S32.HI R3, RZ, 0x1f, R0 ;  /* 0x0000001fff037819 */ /* 0x000fe20000011400 */
[----:B------:R-:W-:-:S03]  /*0f90*/  IMAD.MOV.U32 R22, RZ, RZ, RZ ;  /* 0x000000ffff167224 */ /* 0x000fc600078e00ff */
[----:B------:R-:W-:Y:S02]  /*0fa0*/  LEA.HI R3, R3, R0, RZ, 0x7 ;  /* 0x0000000003037211 */ /* 0x000fe400078f38ff */
[----:B------:R-:W-:Y:S02]  /*0fb0*/  SHF.R.U32.HI R0, RZ, 0x10, R17 ;  /* 0x00000010ff007819 */ /* 0x000fe40000011611 */
[----:B------:R-:W-:Y:S02]  /*0fc0*/  SHF.R.S32.HI R3, RZ, 0x7, R3 ;  /* 0x00000007ff037819 */ /* 0x000fe40000011403 */
[----:B------:R-:W-:Y:S02]  /*0fd0*/  ISETP.NE.AND P0, PT, R0, RZ, PT ;  /* 0x000000ff0000720c */ /* 0x000fe40003f05270 */
[----:B------:R-:W-:Y:S02]  /*0fe0*/  VIMNMX R8, RZ, R3, !PT ;  /* 0x00000003ff087248 */ /* 0x000fe40007fe0100 */
[----:B------:R-:W-:-:S02]  /*0ff0*/  LOP3.LUT R17, R17, 0xffff, RZ, 0xc0, !PT ;  /* 0x0000ffff11117812 */ /* 0x000fc400078ec0ff */
[----:B------:R-:W-:-:S07]  /*1000*/  ISETP.GT.AND P1, PT, R9, R8, PT ;  /* 0x000000080900720c */ /* 0x000fce0003f24270 */
[----:B------:R-:W0:Y:S06]  /*1010*/  @!P0 LDC R0, c[0x0][0x9f0] ;  /* 0x00027c00ff008b82 */ /* 0x000e2c0000000800 */
[----:B------:R-:W-:Y:S05]  /*1020*/  @!P1 BRA `(.L_x_7208) ;  /* 0x0000000000709947 */ /* 0x000fea0003800000 */
[-C--:B0-----:R-:W-:Y:S02]  /*1030*/  IABS R6, R0.reuse ;  /* 0x0000000000067213 */ /* 0x081fe40000000000 */
[----:B------:R-:W-:Y:S02]  /*1040*/  IADD3 R2, R0, -0x1, R9 ;  /* 0xffffffff00027810 */ /* 0x000fe40007ffe009 */
[----:B------:R-:W0:Y:S03]  /*1050*/  I2F.RP R4, R6 ;  /* 0x0000000600047306 */ /* 0x000e260000209400 */
[----:B------:R-:W-:Y:S01]  /*1060*/  IMAD.IADD R5, R2, 0x1, -R8 ;  /* 0x0000000102057824 */ /* 0x000fe200078e0a08 */
[----:B------:R-:W-:-:S04]  /*1070*/  IABS R2, R0 ;  /* 0x0000000000027213 */ /* 0x000fc80000000000 */
[----:B------:R-:W-:Y:S02]  /*1080*/  IABS R10, R5 ;  /* 0x00000005000a7213 */ /* 0x000fe40000000000 */
[----:B------:R-:W-:-:S04]  /*1090*/  LOP3.LUT R5, R5, R0, RZ, 0x3c, !PT ;  /* 0x0000000005057212 */ /* 0x000fc800078e3cff */
[----:B------:R-:W-:Y:S01]  /*10a0*/  ISETP.GE.AND P2, PT, R5, RZ, PT ;  /* 0x000000ff0500720c */ /* 0x000fe20003f46270 */
[----:B0-----:R-:W0:Y:S02]  /*10b0*/  MUFU.RCP R4, R4 ;  /* 0x0000000400047308 */ /* 0x001e240000001000 */
[----:B0-----:R-:W-:Y:S02]  /*10c0*/  VIADD R3, R4, 0xffffffe ;  /* 0x0ffffffe04037836 */ /* 0x001fe40000000000 */
[----:B------:R-:W-:Y:S02]  /*10d0*/  IMAD.MOV R4, RZ, RZ, -R2 ;  /* 0x000000ffff047224 */ /* 0x000fe400078e0a02 */
[----:B------:R-:W-:Y:S02]  /*10e0*/  IMAD.MOV.U32 R2, RZ, RZ, RZ ;  /* 0x000000ffff027224 */ /* 0x000fe400078e00ff */
[----:B------:R-:W0:Y:S02]  /*10f0*/  F2I.FTZ.U32.TRUNC.NTZ R3, R3 ;  /* 0x0000000300037305 */ /* 0x000e24000021f000 */
[----:B0-----:R-:W-:-:S04]  /*1100*/  IMAD.MOV R7, RZ, RZ, -R3 ;  /* 0x000000ffff077224 */ /* 0x001fc800078e0a03 */
        /* <DEDUP_REMOVED lines=13> */
[----:B------:R-:W-:-:S07]  /*11e0*/  IMAD.MOV.U32 R22, RZ, RZ, R2 ;  /* 0x000000ffff167224 */ /* 0x000fce00078e0002 */
.L_x_7208:
[-C--:B------:R-:W-:Y:S01]  /*11f0*/  IMAD R17, R17, R22.reuse, R8 ;  /* 0x0000001611117224 */ /* 0x080fe200078e0208 */
[----:B------:R-:W-:Y:S01]  /*1200*/  PLOP3.LUT P0, PT, PT, PT, PT, 0x80, 0x0 ;  /* 0x000000000000781c */ /* 0x000fe20003f0f070 */
[----:B0-----:R-:W-:Y:S01]  /*1210*/  IMAD.MOV.U32 R0, RZ, RZ, RZ ;  /* 0x000000ffff007224 */ /* 0x001fe200078e00ff */
        /* <DEDUP_REMOVED lines=70> */
.L_x_7210:
[----:B------:R-:W2:Y:S01]  /*1680*/  LDL.LU R20, [R1+0x14] ;  /* 0x0000140001147983 */ /* 0x000ea20000300800 */
[----:B------:R-:W-:-:S04]  /*1690*/  SHF.L.U32 R2, RZ, 0x1f, RZ ;  /* 0x0000001fff027819 */ /* 0x000fc800000006ff */
[----:B------:R-:W0:Y:S01]  /*16a0*/  SYNCS.PHASECHK.TRANS64.TRYWAIT P1, [UR36+0x28800], R2 ;  /* 0x02880002ff0075a7 */ /* 0x000e220008020164 */
[----:B--2---:R-:W-:-:S04]  /*16b0*/  LOP3.LUT R0, R20, 0x1, RZ, 0xfc, !PT ;  /* 0x0000000114007812 */ /* 0x004fc800078efcff */
[----:B------:R-:W-:Y:S01]  /*16c0*/  ISETP.NE.AND P0, PT, R0, 0x3, PT ;  /* 0x000000030000780c */ /* 0x000fe20003f05270 */
[----:B0-----:R-:W-:-:S12]  /*16d0*/  @!P1 BRA `(.L_x_7211) ;  /* 0x0000013400fc9947 */ /* 0x001fd80003800000 */
.L_x_7371:
[----:B------:R-:W-:Y:S05]  /*16e0*/  @!P0 BRA `(.L_x_7212) ;  /* 0x0000000000048947 */ /* 0x000fea0003800000 */
[----:B------:R-:W-:Y:S01]  /*16f0*/  BPT.TRAP 0x1 ;  /* 0x000000040000795c */ /* 0x000fe20000300000 */
.L_x_7212:
[----:B------:R1:W2:Y:S01]  /*1700*/  SYNCS.PHASECHK.TRANS64.TRYWAIT P2, [UR36+0x28830], R2 ;  /* 0x02883002ff0075a7 */ /* 0x0002a20008040164 */
[----:B------:R-:W-:Y:S05]  /*1710*/  @!P0 BRA `(.L_x_7213) ;  /* 0x0000000000048947 */ /* 0x000fea0003800000 */
[----:B------:R-:W-:Y:S01]  /*1720*/  BPT.TRAP 0x1 ;  /* 0x000000040000795c */ /* 0x000fe20000300000 */
.L_x_7213:
        /* <DEDUP_REMOVED lines=8> */
.L_x_7214:
[----:B------:R-:W-:Y:S05]  /*17b0*/  WARPSYNC.ALL ;  /* 0x0000000000007948 */ /* 0x000fea0003800000 */
[----:B------:R-:W-:Y:S01]  /*17c0*/  IMAD.MOV.U32 R7, RZ, RZ, 0x40000040 ;  /* 0x40000040ff077424 */ /* 0x000fe200078e00ff */
[----:B------:R-:W-:Y:S01]  /*17d0*/  UIADD3 UR4, UR36, 0x18400, URZ ;  /* 0x0001840024047890 */ /* 0x000fe2000fffe03f */
[----:B------:R-:W-:Y:S01]  /*17e0*/  R2UR UR8, R6 ;  /* 0x00000000060872ca */ /* 0x000fe200000e0000 */
[----:B------:R-:W-:Y:S02]  /*17f0*/  WARPGROUP.ARRIVE ;  /* 0x00000000000079c5 */ /* 0x000fe40000000000 */
[----:B------:R-:W-:Y:S01]  /*1800*/  R2UR UR9, R7 ;  /* 0x00000000070972ca */ /* 0x000fe200000e0000 */
[----:B------:R-:W-:Y:S01]  /*1810*/  USHF.R.U32.HI UR4, URZ, 0x4, UR4 ;  /* 0x000000043f047899 */ /* 0x000fe20008011604 */
[----:B01----:R-:W0:Y:S01]  /*1820*/  LDC R2, c[0x0][0x448] ;  /* 0x00011200ff027b82 */ /* 0x003e220000000800 */
[----:B------:R-:W-:Y:S01]  /*1830*/  UMOV UR11, 0x40000040 ;  /* 0x40000040000b7882 */ /* 0x000fe20000000000 */
[----:B------:R-:W-:Y:S01]  /*1840*/  UMOV UR33, 0x40000040 ;  /* 0x4000004000217882 */ /* 0x000fe20000000000 */
[----:B------:R-:W-:Y:S01]  /*1850*/  ULOP3.LUT UR4, UR4, 0x3fff, URZ, 0xc0, !UPT ;  /* 0x00003fff04047892 */ /* 0x000fe2000f8ec03f */
[----:B------:R-:W-:Y:S01]  /*1860*/  LEA.HI R11, R91, R91, RZ, 0x1 ;  /* 0x0000005b5b0b7211 */ /* 0x000fe200078f08ff */
[----:B------:R-:W-:Y:S01]  /*1870*/  UMOV UR35, 0x40000040 ;  /* 0x4000004000237882 */ /* 0x000fe20000000000 */
[----:B------:R-:W-:Y:S01]  /*1880*/  UMOV UR29, 0x40000040 ;  /* 0x40000040001d7882 */ /* 0x000fe20000000000 */
[----:B------:R-:W-:Y:S01]  /*1890*/  ULOP3.LUT UR6, UR4, 0x10000, URZ, 0xfc, !UPT ;  /* 0x0001000004067892 */ /* 0x000fe2000f8efc3f */
[----:B------:R-:W-:Y:S01]  /*18a0*/  LEA.HI R92, R92, R89, RZ, 0x2 ;  /* 0x000000595c5c7211 */ /* 0x000fe200078f10ff */
[----:B------:R-:W-:Y:S01]  /*18b0*/  UMOV UR31, 0x40000040 ;  /* 0x40000040001f7882 */ /* 0x000fe20000000000 */
[----:B------:R-:W-:Y:S01]  /*18c0*/  UMOV UR25, 0x40000040 ;  /* 0x4000004000197882 */ /* 0x000fe20000000000 */
[----:B------:R-:W-:Y:S01]  /*18d0*/  UIADD3 UR34, UR6, 0x2, URZ ;  /* 0x0000000206227890 */ /* 0x000fe2000fffe03f */
[----:B------:R-:W-:Y:S01]  /*18e0*/  LOP3.LUT R92, R92, 0xfffffffc, RZ, 0xc0, !PT ;  /* 0xfffffffc5c5c7812 */ /* 0x000fe200078ec0ff */
[----:B------:R-:W-:-:S02]  /*18f0*/  UIADD3 UR30, UR6, 0x4, URZ ;  /* 0x00000004061e7890 */ /* 0x000fc4000fffe03f */
[----:B------:R-:W-:Y:S01]  /*1900*/  UMOV UR10, UR6 ;  /* 0x00000006000a7c82 */ /* 0x000fe20008000000 */
[----:B------:R-:W-:Y:S01]  /*1910*/  UIADD3 UR26, UR6, 0x6, URZ ;  /* 0x00000006061a7890 */ /* 0x000fe2000fffe03f */
[----:B------:R-:W-:Y:S01]  /*1920*/  HGMMA.64x128x16.F32 R24, gdesc[UR8], RZ, !UPT, gsb0 ;  /* 0x01e00000081879f0 */ /* 0x000fe2000c0008ff */
[----:B------:R-:W-:Y:S01]  /*1930*/  R2UR UR8, R6 ;  /* 0x00000000060872ca */ /* 0x000fe200000e0000 */
[----:B------:R-:W-:Y:S01]  /*1940*/  UMOV UR27, 0x40000040 ;  /* 0x40000040001b7882 */ /* 0x000fe20000000000 */
[----:B------:R-:W-:Y:S01]  /*1950*/  UIADD3 UR22, UR6, 0x400, URZ ;  /* 0x0000040006167890 */ /* 0x000fe2000fffe03f */
[----:B------:R-:W-:Y:S01]  /*1960*/  IMAD.IADD R92, R89, 0x1, -R92 ;  /* 0x00000001595c7824 */ /* 0x000fe200078e0a5c */
[----:B------:R-:W-:Y:S01]  /*1970*/  UMOV UR21, 0x40000040 ;  /* 0x4000004000157882 */ /* 0x000fe20000000000 */
[----:B------:R-:W-:Y:S01]  /*1980*/  UMOV UR23, 0x40000040 ;  /* 0x4000004000177882 */ /* 0x000fe20000000000 */
[----:B------:R-:W-:Y:S01]  /*1990*/  UIADD3 UR18, UR6, 0x402, URZ ;  /* 0x0000040206127890 */ /* 0x000fe2000fffe03f */
[----:B0-----:R-:W-:Y:S01]  /*19a0*/  ISETP.NE.AND P2, PT, R2, 0x1, PT ;  /* 0x000000010200780c */ /* 0x001fe20003f45270 */
[----:B------:R-:W-:Y:S01]  /*19b0*/  UMOV UR17, 0x40000040 ;  /* 0x4000004000117882 */ /* 0x000fe20000000000 */
[----:B------:R-:W-:Y:S01]  /*19c0*/  UMOV UR19, 0x40000040 ;  /* 0x4000004000137882 */ /* 0x000fe20000000000 */
[----:B------:R-:W-:Y:S01]  /*19d0*/  UIADD3 UR14, UR6, 0x404, URZ ;  /* 0x00000404060e7890 */ /* 0x000fe2000fffe03f */
[----:B------:R-:W-:Y:S01]  /*19e0*/  LOP3.LUT R2, R93, 0xffffff80, RZ, 0xc0, !PT ;  /* 0xffffff805d027812 */ /* 0x000fe200078ec0ff */
[----:B------:R-:W-:Y:S01]  /*19f0*/  UMOV UR13, 0x40000040 ;  /* 0x40000040000d7882 */ /* 0x000fe20000000000 */
[----:B------:R-:W-:Y:S01]  /*1a00*/  UIADD3 UR32, UR8, 0x2, URZ ;  /* 0x0000000208207890 */ /* 0x000fe2000fffe03f */
[----:B------:R-:W-:Y:S01]  /*1a10*/  LEA.HI R15, R92, R92, RZ, 0x1 ;  /* 0x0000005c5c0f7211 */ /* 0x000fe200078f08ff */
[----:B------:R-:W-:Y:S01]  /*1a20*/  UIADD3 UR28, UR8, 0x4, URZ ;  /* 0x00000004081c7890 */ /* 0x000fe2000fffe03f */
[----:B------:R-:W-:Y:S01]  /*1a30*/  IMAD.IADD R2, R89, 0x1, -R2 ;  /* 0x0000000159027824 */ /* 0x000fe200078e0a02 */
[----:B------:R-:W-:Y:S01]  /*1a40*/  UIADD3 UR24, UR8, 0x6, URZ ;  /* 0x0000000608187890 */ /* 0x000fe2000fffe03f */
[----:B------:R-:W-:Y:S01]  /*1a50*/  LOP3.LUT R15, R15, 0x1ffffffe, RZ, 0xc0, !PT ;  /* 0x1ffffffe0f0f7812 */ /* 0x000fe200078ec0ff */
[----:B------:R-:W-:-:S02]  /*1a60*/  UIADD3 UR20, UR8, 0x400, URZ ;  /* 0x0000040008147890 */ /* 0x000fc4000fffe03f */
[----:B------:R-:W-:Y:S01]  /*1a70*/  UIADD3 UR16, UR8, 0x402, URZ ;  /* 0x0000040208107890 */ /* 0x000fe2000fffe03f */
[----:B------:R-:W-:Y:S01]  /*1a80*/  SHF.R.S32.HI R5, RZ, 0x1f, R2 ;  /* 0x0000001fff057819 */ /* 0x000fe20000011402 */
[----:B------:R-:W-:Y:S01]  /*1a90*/  UIADD3 UR12, UR8, 0x404, URZ ;  /* 0x00000404080c7890 */ /* 0x000fe2000fffe03f */
[----:B------:R-:W-:Y:S01]  /*1aa0*/  UMOV UR15, 0x40000040 ;  /* 0x40000040000f7882 */ /* 0x000fe20000000000 */
[----:B------:R-:W-:Y:S01]  /*1ab0*/  UIADD3 UR8, UR8, 0x406, URZ ;  /* 0x0000040608087890 */ /* 0x000fe2000fffe03f */
[----:B------:R-:W-:Y:S01]  /*1ac0*/  LEA.HI R14, R5, R2, RZ, 0x5 ;  /* 0x00000002050e7211 */ /* 0x000fe200078f28ff */
[----:B------:R-:W-:Y:S01]  /*1ad0*/  UIADD3 UR10, UR6, 0x406, URZ ;  /* 0x00000406060a7890 */ /* 0x000fe2000fffe03f */
[----:B------:R-:W-:Y:S01]  /*1ae0*/  UMOV UR9, 0x40000040 ;  /* 0x4000004000097882 */ /* 0x000fe20000000000 */
[----:B------:R-:W-:Y:S01]  /*1af0*/  UMOV UR11, 0x40000040 ;  /* 0x40000040000b7882 */ /* 0x000fe20000000000 */
[----:B------:R-:W-:Y:S01]  /*1b00*/  ULDC UR4, c[0x0][0x9d8] ;  /* 0x0002760000047ab9 */ /* 0x000fe20000000800 */
[----:B------:R-:W-:Y:S01]  /*1b10*/  SHF.R.S32.HI R14, RZ, 0x5, R14 ;  /* 0x00000005ff0e7819 */ /* 0x000fe2000001140e */
[----:B------:R-:W-:Y:S01]  /*1b20*/  ULDC UR38, c[0x0][0x2f0] ;  /* 0x0000bc0000267ab9 */ /* 0x000fe20000000800 */
[----:B------:R-:W-:-:S02]  /*1b30*/  ULDC UR5, c[0x0][0x9dc] ;  /* 0x0002770000057ab9 */ /* 0x000fc40000000800 */
[----:B------:R-:W-:Y:S01]  /*1b40*/  ULOP3.LUT UR5, URZ, UR5, URZ, 0x33, !UPT ;  /* 0x000000053f057292 */ /* 0x000fe2000f8e333f */
[----:B------:R-:W-:Y:S01]  /*1b50*/  IMAD R14, R14, 0x10, R23 ;  /* 0x000000100e0e7824 */ /* 0x000fe200078e0217 */
[----:B------:R-:W-:Y:S02]  /*1b60*/  WARPGROUP.DEPBAR.LE gsb0, 0x0 ;  /* 0x00008000000079c5 */ /* 0x000fe40000010000 */
[----:B------:R-:W-:-:S06]  /*1b70*/  WARPGROUP.ARRIVE ;  /* 0x00000000000079c5 */ /* 0x000fcc0000000000 */
[----:B------:R-:W-:Y:S03]  /*1b80*/  HGMMA.64x128x16.F32 R24, gdesc[UR32], R24, gsb0 ;  /* 0x01e00000201879f0 */ /* 0x000fe60008000818 */
[----:B------:R-:W-:Y:S02]  /*1b90*/  WARPGROUP.DEPBAR.LE gsb0, 0x0 ;  /* 0x00008000000079c5 */ /* 0x000fe40000010000 */
[----:B------:R-:W-:-:S07]  /*1ba0*/  WARPGROUP.ARRIVE ;  /* 0x00000000000079c5 */ /* 0x000fce0000000000 */
        /* <DEDUP_REMOVED lines=17> */
[----:B------:R-:W-:Y:S01]  /*1cc0*/  FMUL.FTZ R8, R30, UR4 ;  /* 0x000000041e087c20 */ /* 0x000fe20008410000 */
[----:B------:R-:W-:Y:S01]  /*1cd0*/  FMUL.FTZ R30, R46, UR4 ;  /* 0x000000042e1e7c20 */ /* 0x000fe20008410000 */
[----:B------:R-:W-:Y:S01]  /*1ce0*/  FMUL.FTZ R46, R62, UR4 ;  /* 0x000000043e2e7c20 */ /* 0x000fe20008410000 */
[----:B------:R-:W-:Y:S01]  /*1cf0*/  LOP3.LUT R62, R11, 0x3fffffe, RZ, 0xc0, !PT ;  /* 0x03fffffe0b3e7812 */ /* 0x000fe200078ec0ff */
[----:B------:R-:W-:Y:S01]  /*1d00*/  FMUL.FTZ R10, R34, UR4 ;  /* 0x00000004220a7c20 */ /* 0x000fe20008410000 */
[----:B------:R-:W-:Y:S01]  /*1d10*/  LEA.HI R11, R5, R2, RZ, 0x2 ;  /* 0x00000002050b7211 */ /* 0x000fe200078f10ff */
[----:B------:R-:W-:Y:S01]  /*1d20*/  FMUL.FTZ R3, R24, UR4 ;  /* 0x0000000418037c20 */ /* 0x000fe20008410000 */
[----:B------:R-:W-:Y:S01]  /*1d30*/  FMUL.FTZ R34, R50, UR4 ;  /* 0x0000000432227c20 */ /* 0x000fe20008410000 */
[----:B------:R-:W-:Y:S01]  /*1d40*/  FMUL.FTZ R50, R66, UR4 ;  /* 0x0000000442327c20 */ /* 0x000fe20008410000 */
[--C-:B------:R-:W-:Y:S01]  /*1d50*/  SHF.R.S32.HI R5, RZ, 0x2, R11.reuse ;  /* 0x00000002ff057819 */ /* 0x100fe2000001140b */
[----:B------:R-:W0:Y:S01]  /*1d60*/  @P2 LDC R66, c[0x0][0x44c] ;  /* 0x00011300ff422b82 */ /* 0x000e220000000800 */
[----:B------:R-:W-:Y:S01]  /*1d70*/  SHF.R.S32.HI R24, RZ, 0x1f, R11 ;  /* 0x0000001fff187819 */ /* 0x000fe2000001140b */
[----:B------:R-:W-:Y:S01]  /*1d80*/  FMUL.FTZ R90, R25, UR4 ;  /* 0x00000004195a7c20 */ /* 0x000fe20008410000 */
[----:B------:R-:W-:-:S02]  /*1d90*/  IMAD.IADD R62, R91, 0x1, -R62 ;  /* 0x000000015b3e7824 */ /* 0x000fc400078e0a3e */
[----:B------:R-:W-:Y:S01]  /*1da0*/  FMUL.FTZ R103, R49, UR4 ;  /* 0x0000000431677c20 */ /* 0x000fe20008410000 */
[-C--:B------:R-:W-:Y:S01]  /*1db0*/  LEA.HI R24, R24, R5.reuse, RZ, 0x3 ;  /* 0x0000000518187211 */ /* 0x080fe200078f18ff */
[----:B------:R-:W-:Y:S01]  /*1dc0*/  FMUL.FTZ R9, R31, UR4 ;  /* 0x000000041f097c20 */ /* 0x000fe20008410000 */
[----:B------:R-:W-:Y:S01]  /*1dd0*/  FMUL.FTZ R31, R32, UR4 ;  /* 0x00000004201f7c20 */ /* 0x000fe20008410000 */
[----:B------:R-:W1:Y:S01]  /*1de0*/  @P2 LDC R25, c[0x0][0x450] ;  /* 0x00011400ff192b82 */ /* 0x000e620000000800 */
[----:B------:R-:W-:Y:S01]  /*1df0*/  LOP3.LUT R24, R24, 0xfffffff8, RZ, 0xc0, !PT ;  /* 0xfffffff818187812 */ /* 0x000fe200078ec0ff */
[----:B------:R-:W-:Y:S01]  /*1e00*/  FMUL.FTZ R4, R27, UR4 ;  /* 0x000000041b047c20 */ /* 0x000fe20008410000 */
[----:B------:R-:W-:Y:S01]  /*1e10*/  FMUL.FTZ R32, R47, UR4 ;  /* 0x000000042f207c20 */ /* 0x000fe20008410000 */
[----:B------:R-:W-:Y:S01]  /*1e20*/  FMUL.FTZ R27, R28, UR4 ;  /* 0x000000041c1b7c20 */ /* 0x000fe20008410000 */
[----:B------:R-:W-:Y:S01]  /*1e30*/  IADD3 R21, R14, R5, -R24 ;  /* 0x000000050e157210 */ /* 0x000fe20007ffe818 */
[----:B------:R-:W-:-:S02]  /*1e40*/  IMAD.IADD R5, R92, 0x1, -R15 ;  /* 0x000000015c057824 */ /* 0x000fc400078e0a0f */
[----:B------:R-:W-:Y:S01]  /*1e50*/  FMUL.FTZ R28, R43, UR4 ;  /* 0x000000042b1c7c20 */ /* 0x000fe20008410000 */
[----:B------:R-:W-:Y:S02]  /*1e60*/  IMAD.MOV.U32 R47, RZ, RZ, -0x80 ;  /* 0xffffff80ff2f7424 */ /* 0x000fe400078e00ff */
[----:B------:R-:W-:Y:S01]  /*1e70*/  FMUL.FTZ R43, R44, UR4 ;  /* 0x000000042c2b7c20 */ /* 0x000fe20008410000 */
[----:B------:R-:W-:Y:S02]  /*1e80*/  IMAD R62, R62, 0x40, R21 ;  /* 0x000000403e3e7824 */ /* 0x000fe400078e0215 */
[----:B------:R-:W-:Y:S01]  /*1e90*/  FMUL.FTZ R44, R59, UR4 ;  /* 0x000000043b2c7c20 */ /* 0x000fe20008410000 */
[----:B------:R-:W-:Y:S02]  /*1ea0*/  IMAD.U32 R24, RZ, RZ, UR36 ;  /* 0x00000024ff187e24 */ /* 0x000fe4000f8e00ff */
[----:B------:R-:W-:Y:S01]  /*1eb0*/  FMUL.FTZ R52, R52, UR4 ;  /* 0x0000000434347c20 */ /* 0x000fe20008410000 */
[----:B------:R-:W-:-:S02]  /*1ec0*/  IMAD R5, R5, 0x8, R62 ;  /* 0x0000000805057824 */ /* 0x000fc400078e023e */
[----:B------:R-:W-:Y:S01]  /*1ed0*/  FMUL.FTZ R56, R56, UR4 ;  /* 0x0000000438387c20 */ /* 0x000fe20008410000 */
[----:B------:R-:W-:Y:S02]  /*1ee0*/  IMAD R59, R22, R47, 0x80 ;  /* 0x00000080163b7424 */ /* 0x000fe400078e022f */
[----:B------:R-:W-:Y:S01]  /*1ef0*/  FMUL.FTZ R60, R60, UR4 ;  /* 0x000000043c3c7c20 */ /* 0x000fe20008410000 */
[----:B0-----:R-:W-:-:S04]  /*1f00*/  @P2 IMAD.HI.U32 R14, R5, R66, RZ ;  /* 0x00000042050e2227 */ /* 0x001fc800078e00ff */
[----:B------:R-:W-:Y:S01]  /*1f10*/  FMUL.FTZ R64, R64, UR4 ;  /* 0x0000000440407c20 */ /* 0x000fe20008410000 */
[----:B------:R-:W-:Y:S01]  /*1f20*/  FMUL.FTZ R0, R26, UR4 ;  /* 0x000000041a007c20 */ /* 0x000fe20008410000 */
[----:B------:R-:W-:Y:S01]  /*1f30*/  FMUL.FTZ R12, R35, UR4 ;  /* 0x00000004230c7c20 */ /* 0x000fe20008410000 */
[----:B------:R-:W-:Y:S02]  /*1f40*/  IMAD.MOV.U32 R49, RZ, RZ, R5 ;  /* 0x000000ffff317224 */ /* 0x000fe400078e0005 */
[----:B------:R-:W-:Y:S01]  /*1f50*/  FMUL.FTZ R13, R38, UR4 ;  /* 0x00000004260d7c20 */ /* 0x000fe20008410000 */
[----:B-1----:R-:W-:Y:S01]  /*1f60*/  @P2 SHF.R.U32.HI R49, RZ, R25, R14 ;  /* 0x00000019ff312219 */ /* 0x002fe2000001160e */
[----:B------:R-:W-:Y:S01]  /*1f70*/  VIADD R47, R59, 0x1 ;  /* 0x000000013b2f7836 */ /* 0x000fe20000000000 */
[----:B------:R-:W0:Y:S01]  /*1f80*/  LDC.64 R14, c[0x0][0x9e0] ;  /* 0x00027800ff0e7b82 */ /* 0x000e220000000a00 */
[----:B------:R-:W-:Y:S01]  /*1f90*/  LOP3.LUT R25, R11, 0x7ffffffc, RZ, 0xc0, !PT ;  /* 0x7ffffffc0b197812 */ /* 0x000fe200078ec0ff */
[----:B------:R-:W-:Y:S01]  /*1fa0*/  @!P1 VIADD R11, R24, 0x28840 ;  /* 0x00028840180b9836 */ /* 0x000fe20000000000 */
[----:B------:R-:W1:Y:S01]  /*1fb0*/  SHFL.IDX PT, R66, R49, RZ, 0x1c1f ;  /* 0x001c1fff31427589 */ /* 0x000e6200000e0000 */
[----:B------:R-:W-:Y:S01]  /*1fc0*/  FMUL.FTZ R20, R39, UR4 ;  /* 0x0000000427147c20 */ /* 0x000fe20008410000 */
[----:B------:R-:W-:Y:S01]  /*1fd0*/  FMUL.FTZ R26, R42, UR4 ;  /* 0x000000042a1a7c20 */ /* 0x000fe20008410000 */
[----:B------:R-:W-:-:S02]  /*1fe0*/  IMAD.IADD R2, R2, 0x1, -R25 ;  /* 0x0000000102027824 */ /* 0x000fc400078e0a19 */
        /* <DEDUP_REMOVED lines=20> */
[----:B--2---:R-:W-:Y:S01]  /*2130*/  FMUL.FTZ R52, R67, UR4 ;  /* 0x0000000443347c20 */ /* 0x004fe20008410000 */
[----:B------:R-:W-:Y:S01]  /*2140*/  FMUL.FTZ R69, R69, UR4 ;  /* 0x0000000445457c20 */ /* 0x000fe20008410000 */
[----:B------:R-:W-:Y:S01]  /*2150*/  FMUL.FTZ R54, R70, UR4 ;  /* 0x0000000446367c20 */ /* 0x000fe20008410000 */
[----:B----4-:R-:W-:Y:S01]  /*2160*/  FMUL.FTZ R56, R71, UR4 ;  /* 0x0000000447387c20 */ /* 0x010fe20008410000 */
[----:B------:R-:W-:Y:S01]  /*2170*/  FMUL.FTZ R72, R72, UR4 ;  /* 0x0000000448487c20 */ /* 0x000fe20008410000 */
[----:B------:R-:W-:Y:S01]  /*2180*/  FMUL.FTZ R73, R73, UR4 ;  /* 0x0000000449497c20 */ /* 0x000fe20008410000 */
[----:B------:R-:W-:Y:S01]  /*2190*/  FMUL.FTZ R58, R74, UR4 ;  /* 0x000000044a3a7c20 */ /* 0x000fe20008410000 */
[----:B------:R2:W4:Y:S01]  /*21a0*/  MUFU.TANH R117, R64 ;  /* 0x0000004000757308 */ /* 0x0005220000002400 */
[----:B-----5:R-:W-:Y:S01]  /*21b0*/  FMUL.FTZ R60, R75, UR4 ;  /* 0x000000044b3c7c20 */ /* 0x020fe20008410000 */
[----:B------:R-:W-:Y:S01]  /*21c0*/  FMUL.FTZ R76, R76, UR4 ;  /* 0x000000044c4c7c20 */ /* 0x000fe20008410000 */
[----:B------:R-:W-:Y:S01]  /*21d0*/  FMUL.FTZ R77, R77, UR4 ;  /* 0x000000044d4d7c20 */ /* 0x000fe20008410000 */
[----:B------:R-:W-:Y:S01]  /*21e0*/  FMUL.FTZ R80, R80, UR4 ;  /* 0x0000000450507c20 */ /* 0x000fe20008410000 */
[----:B------:R-:W-:Y:S01]  /*21f0*/  FMUL.FTZ R81, R81, UR4 ;  /* 0x0000000451517c20 */ /* 0x000fe20008410000 */
[----:B------:R-:W-:Y:S01]  /*2200*/  FMUL.FTZ R82, R82, UR4 ;  /* 0x0000000452527c20 */ /* 0x000fe20008410000 */
[----:B------:R-:W-:Y:S01]  /*2210*/  FMUL.FTZ R21, R83, UR4 ;  /* 0x0000000453157c20 */ /* 0x000fe20008410000 */
[----:B------:R-:W-:Y:S01]  /*2220*/  FMUL.FTZ R84, R84, UR4 ;  /* 0x0000000454547c20 */ /* 0x000fe20008410000 */
[----:B--2---:R-:W-:Y:S01]  /*2230*/  FMUL.FTZ R64, R78, UR4 ;  /* 0x000000044e407c20 */ /* 0x004fe20008410000 */
[----:B------:R-:W-:Y:S01]  /*2240*/  FMUL.FTZ R85, R85, UR4 ;  /* 0x0000000455557c20 */ /* 0x000fe20008410000 */
[----:B------:R-:W-:Y:S01]  /*2250*/  @!P1 PRMT R11, RZ, 0x654, R11 ;  /* 0x00000654ff0b9816 */ /* 0x000fe2000000000b */
[----:B------:R-:W-:Y:S01]  /*2260*/  FMUL.FTZ R25, R86, UR4 ;  /* 0x0000000456197c20 */ /* 0x000fe20008410000 */
[----:B------:R-:W-:Y:S01]  /*2270*/  FMUL.FTZ R24, R87, UR4 ;  /* 0x0000000457187c20 */ /* 0x000fe20008410000 */
[----:B------:R-:W-:-:S02]  /*2280*/  IMAD R47, R2, -0x2, R47 ;  /* 0xfffffffe022f7824 */ /* 0x000fc400078e022f */
[----:B------:R-:W-:Y:S01]  /*2290*/  FMUL.FTZ R68, R68, UR4 ;  /* 0x0000000444447c20 */ /* 0x000fe20008410000 */
[----:B------:R-:W-:Y:S01]  /*22a0*/  FMUL.FTZ R79, R79, UR4 ;  /* 0x000000044f4f7c20 */ /* 0x000fe20008410000 */
[----:B------:R-:W-:Y:S01]  /*22b0*/  ULDC UR4, c[0x0][0x288] ;  /* 0x0000a20000047ab9 */ /* 0x000fe20000000800 */
[----:B0-----:R-:W-:Y:S01]  /*22c0*/  ISETP.GE.AND P3, PT, R15, 0x1, PT ;  /* 0x000000010f00780c */ /* 0x001fe20003f66270 */
[----:B------:R0:W-:Y:S01]  /*22d0*/  @!P1 SYNCS.ARRIVE.TRANS64.RED.A1T0 RZ, [R11+URZ], RZ ;  /* 0x000000ff0bff99a7 */ /* 0x0001e2000810043f */
[C---:B------:R-:W-:Y:S01]  /*22e0*/  IMAD R62, R16.reuse, UR38, R47 ;  /* 0x00000026103e7c24 */ /* 0x040fe2000f8e022f */
[----:B------:R-:W2:Y:S01]  /*22f0*/  MUFU.TANH R3, R3 ;  /* 0x0000000300037308 */ /* 0x000ea20000002400 */
[----:B------:R-:W-:Y:S01]  /*2300*/  IMAD R47, R16, UR38, R59 ;  /* 0x00000026102f7c24 */ /* 0x000fe2000f8e023b */
[----:B------:R-:W-:-:S03]  /*2310*/  LEA R55, R22, 0xffffff80, 0x7 ;  /* 0xffffff8016377811 */ /* 0x000fc600078e38ff */
[----:B------:R-:W-:Y:S02]  /*2320*/  IMAD R63, R2, -0x2, R47 ;  /* 0xfffffffe023f7824 */ /* 0x000fe400078e022f */
[----:B0-----:R-:W-:Y:S01]  /*2330*/  IMAD.U32 R11, RZ, RZ, UR4 ;  /* 0x00000004ff0b7e24 */ /* 0x001fe2000f8e00ff */
[----:B------:R-:W0:Y:S03]  /*2340*/  MUFU.TANH R90, R90 ;  /* 0x0000005a005a7308 */ /* 0x000e260000002400 */
[----:B------:R-:W-:-:S04]  /*2350*/  IMAD.IADD R51, R62, 0x1, -R11 ;  /* 0x000000013e337824 */ /* 0x000fc800078e0a0b */
[C---:B------:R-:W-:Y:S01]  /*2360*/  IMAD.IADD R70, R51.reuse, 0x1, R14 ;  /* 0x0000000133467824 */ /* 0x040fe200078e020e */
[----:B------:R-:W0:Y:S01]  /*2370*/  MUFU.TANH R0, R0 ;  /* 0x0000000000007308 */ /* 0x000e220000002400 */
[----:B------:R-:W-:-:S03]  /*2380*/  VIADD R67, R51, UR5 ;  /* 0x0000000533437c36 */ /* 0x000fc60008000000 */
[----:B-1----:R-:W-:Y:S01]  /*2390*/  VIADDMNMX R62, R66, R70, R63, PT ;  /* 0x00000046423e7246 */ /* 0x002fe2000380013f */
[----:B------:R-:W-:-:S03]  /*23a0*/  IMAD.IADD R47, R67, 0x1, R66 ;  /* 0x00000001432f7824 */ /* 0x000fc600078e0242 */
[----:B------:R-:W1:Y:S08]  /*23b0*/  MUFU.TANH R4, R4 ;  /* 0x0000000400047308 */ /* 0x000e700000002400 */
        /* <DEDUP_REMOVED lines=57> */
[----:B------:R-:W-:Y:S01]  /*2750*/  IMAD R66, R16, UR38, R66 ;  /* 0x0000002610427c24 */ /* 0x000fe2000f8e0242 */
[----:B------:R-:W-:Y:S03]  /*2760*/  BSSY B0, `(.L_x_7217) ;  /* 0x000000f000007945 */ /* 0x000fe60003800000 */
[----:B------:R-:W-:-:S05]  /*2770*/  IMAD.IADD R66, R66, 0x1, -R11 ;  /* 0x0000000142427824 */ /* 0x000fca00078e0a0b */
        /* <DEDUP_REMOVED lines=9> */
.L_x_7218:
[----:B------:R-:W-:-:S13]  /*2810*/  ISETP.NE.AND P4, PT, R15, 0x1, PT ;  /* 0x000000010f00780c */ /* 0x000fda0003f85270 */
[----:B------:R-:W0:Y:S02]  /*2820*/  @P4 LDC.64 R74, c[0x0][0x9e8] ;  /* 0x00027a00ff4a4b82 */ /* 0x000e240000000a00 */
[----:B0-----:R-:W-:-:S05]  /*2830*/  @P4 IMAD.HI.U32 R68, R66, R74, RZ ;  /* 0x0000004a42444227 */ /* 0x001fca00078e00ff */
[----:B------:R-:W-:-:S07]  /*2840*/  @P4 SHF.R.U32.HI R66, RZ, R75, R68 ;  /* 0x0000004bff424219 */ /* 0x000fce0000011644 */
.L_x_7219:
[----:B------:R-:W-:Y:S05]  /*2850*/  BSYNC B0 ;  /* 0x0000000000007941 */ /* 0x000fea0003800000 */
.L_x_7217:
[----:B------:R-:W-:-:S04]  /*2860*/  IMAD R51, R66, R15, -R55 ;  /* 0x0000000f42337224 */ /* 0x000fc800078e0a37 */
[----:B------:R-:W-:-:S05]  /*2870*/  IMAD R66, R2, -0x2, R51 ;  /* 0xfffffffe02427824 */ /* 0x000fca00078e0233 */
[----:B------:R-:W-:Y:S02]  /*2880*/  VIMNMX R47, R47, R66, !PT ;  /* 0x000000422f2f7248 */ /* 0x000fe40007fe0100 */
[----:B------:R-:W-:-:S07]  /*2890*/  VIADDMNMX R62, R66, R15, R62, PT ;  /* 0x0000000f423e7246 */ /* 0x000fce000380013e */
.L_x_7216:
[C---:B------:R-:W-:Y:S01]  /*28a0*/  ISETP.GE.AND P4, PT, R59.reuse, 0x2, PT ;  /* 0x000000023b00780c */ /* 0x040fe20003f86270 */
[----:B0-----:R-:W0:Y:S01]  /*28b0*/  SHFL.IDX PT, R68, R49, 0x1, 0x1c1f ;  /* 0x003c1f0031447f89 */ /* 0x001e2200000e0000 */
[----:B------:R-:W-:Y:S02]  /*28c0*/  ISETP.GE.AND P6, PT, R59, 0x9, PT ;  /* 0x000000093b00780c */ /* 0x000fe40003fc6270 */
[----:B------:R-:W-:Y:S02]  /*28d0*/  ISETP.GT.AND P5, PT, R47, 0x1, !P4 ;  /* 0x000000012f00780c */ /* 0x000fe400067a4270 */
[----:B------:R-:W-:Y:S02]  /*28e0*/  P2R R51, PR, RZ, 0x40 ;  /* 0x00000040ff337803 */ /* 0x000fe40000000000 */
[----:B------:R-:W-:-:S04]  /*28f0*/  ISETP.LT.OR P5, PT, R62, 0x2, P5 ;  /* 0x000000023e00780c */ /* 0x000fc80002fa1670 */
[----:B------:R-:W-:Y:S02]  /*2900*/  FSEL R93, R90, -INF , !P5 ;  /* 0xff8000005a5d7808 */ /* 0x000fe40006800000 */
[----:B------:R-:W-:Y:S02]  /*2910*/  ISETP.GT.AND P5, PT, R47, 0x8, !P6 ;  /* 0x000000082f00780c */ /* 0x000fe400077a4270 */
[----:B------:R-:W-:Y:S02]  /*2920*/  ISETP.GE.AND P6, PT, R59, 0xa, PT ;  /* 0x0000000a3b00780c */ /* 0x000fe40003fc6270 */
[----:B------:R-:W-:Y:S02]  /*2930*/  ISETP.LT.OR P5, PT, R62, 0x9, P5 ;  /* 0x000000093e00780c */ /* 0x000fe40002fa1670 */
[----:B------:R-:W-:Y:S02]  /*2940*/  P2R R74, PR, RZ, 0x40 ;  /* 0x00000040ff4a7803 */ /* 0x000fe40000000000 */
[----:B------:R-:W-:-:S02]  /*2950*/  FSEL R95, R27, -INF , !P5 ;  /* 0xff8000001b5f7808 */ /* 0x000fc40006800000 */
[----:B------:R-:W-:Y:S01]  /*2960*/  ISETP.GT.AND P5, PT, R47, 0x9, !P6 ;  /* 0x000000092f00780c */ /* 0x000fe200077a4270 */
[----:B0-----:R-:W-:Y:S01]  /*2970*/  IMAD.IADD R66, R67, 0x1, R68 ;  /* 0x0000000143427824 */ /* 0x001fe200078e0244 */
[----:B------:R-:W-:Y:S02]  /*2980*/  ISETP.GE.AND P6, PT, R59, 0x11, PT ;  /* 0x000000113b00780c */ /* 0x000fe40003fc6270 */
[----:B------:R-:W-:Y:S02]  /*2990*/  ISETP.LT.OR P5, PT, R62, 0xa, P5 ;  /* 0x0000000a3e00780c */ /* 0x000fe40002fa1670 */
[----:B------:R-:W-:Y:S02]  /*29a0*/  P2R R75, PR, RZ, 0x40 ;  /* 0x00000040ff4b7803 */ /* 0x000fe40000000000 */
[----:B------:R-:W-:Y:S02]  /*29b0*/  FSEL R137, R29, -INF , !P5 ;  /* 0xff8000001d897808 */ /* 0x000fe40006800000 */
[----:B------:R-:W-:-:S02]  /*29c0*/  ISETP.GT.AND P5, PT, R47, 0x10, !P6 ;  /* 0x000000102f00780c */ /* 0x000fc400077a4270 */
[----:B------:R-:W-:Y:S02]  /*29d0*/  ISETP.GE.AND P6, PT, R59, 0x12, PT ;  /* 0x000000123b00780c */ /* 0x000fe40003fc6270 */
[----:B------:R-:W-:Y:S02]  /*29e0*/  ISETP.LT.OR P5, PT, R62, 0x11, P5 ;  /* 0x000000113e00780c */ /* 0x000fe40002fa1670 */
[----:B------:R-:W-:Y:S02]  /*29f0*/  P2R R78, PR, RZ, 0x40 ;  /* 0x00000040ff4e7803 */ /* 0x000fe40000000000 */
[----:B------:R-:W-:Y:S02]  /*2a00*/  FSEL R139, R31, -INF , !P5 ;  /* 0xff8000001f8b7808 */ /* 0x000fe40006800000 */
[----:B------:R-:W-:Y:S02]  /*2a10*/  ISETP.GT.AND P5, PT, R47, 0x11, !P6 ;  /* 0x000000112f00780c */ /* 0x000fe400077a4270 */
[----:B------:R-:W-:-:S02]  /*2a20*/  ISETP.GE.AND P6, PT, R59, 0x19, PT ;  /* 0x000000193b00780c */ /* 0x000fc40003fc6270 */
[C---:B------:R-:W-:Y:S02]  /*2a30*/  ISETP.LT.OR P5, PT, R62.reuse, 0x12, P5 ;  /* 0x000000123e00780c */ /* 0x040fe40002fa1670 */
        /* <DEDUP_REMOVED lines=104> */
[----:B------:R-:W-:-:S04]  /*30c0*/  ISETP.LT.OR P5, PT, R62, 0x69, P5 ;  /* 0x000000693e00780c */ /* 0x000fc80002fa1670 */
        /* <DEDUP_REMOVED lines=27> */
[----:B------:R-:W-:Y:S02]  /*3280*/  ISETP.LT.OR P6, PT, R62, 0x7a, P6 ;  /* 0x0000007a3e00780c */ /* 0x000fe400037c1670 */
[----:B------:R-:W-:Y:S02]  /*3290*/  VIADDMNMX R62, R68, R70, R63, PT ;  /* 0x00000046443e7246 */ /* 0x000fe4000380013f */
[----:B------:R-:W-:Y:S01]  /*32a0*/  FSEL R3, R85, -INF , !P6 ;  /* 0xff80000055037808 */ /* 0x000fe20007000000 */
[----:B------:R-:W-:Y:S08]  /*32b0*/  @!P3 BRA `(.L_x_7220) ;  /* 0x000000000054b947 */ /* 0x000ff00003800000 */
[----:B------:R-:W-:Y:S01]  /*32c0*/  IMAD R68, R16, UR38, R68 ;  /* 0x0000002610447c24 */ /* 0x000fe2000f8e0244 */
[----:B------:R-:W-:Y:S03]  /*32d0*/  BSSY B0, `(.L_x_7221) ;  /* 0x000000f000007945 */ /* 0x000fe60003800000 */
[----:B------:R-:W-:-:S05]  /*32e0*/  IMAD.IADD R68, R68, 0x1, -R11 ;  /* 0x0000000144447824 */ /* 0x000fca00078e0a0b */
        /* <DEDUP_REMOVED lines=9> */
.L_x_7222:
[----:B------:R-:W-:-:S13]  /*3380*/  ISETP.NE.AND P6, PT, R15, 0x1, PT ;  /* 0x000000010f00780c */ /* 0x000fda0003fc5270 */
[----:B------:R-:W0:Y:S02]  /*3390*/  @P6 LDC.64 R70, c[0x0][0x9e8] ;  /* 0x00027a00ff466b82 */ /* 0x000e240000000a00 */
[----:B0-----:R-:W-:-:S05]  /*33a0*/  @P6 IMAD.HI.U32 R70, R68, R70, RZ ;  /* 0x0000004644466227 */ /* 0x001fca00078e00ff */
[----:B------:R-:W-:-:S07]  /*33b0*/  @P6 SHF.R.U32.HI R68, RZ, R71, R70 ;  /* 0x00000047ff446219 */ /* 0x000fce0000011646 */
.L_x_7223:
[----:B------:R-:W-:Y:S05]  /*33c0*/  BSYNC B0 ;  /* 0x0000000000007941 */ /* 0x000fea0003800000 */
.L_x_7221:
[----:B------:R-:W-:-:S04]  /*33d0*/  IMAD R37, R68, R15, -R55 ;  /* 0x0000000f44257224 */ /* 0x000fc800078e0a37 */
[----:B------:R-:W-:-:S05]  /*33e0*/  IMAD R37, R2, -0x2, R37 ;  /* 0xfffffffe02257824 */ /* 0x000fca00078e0225 */
[----:B------:R-:W-:Y:S02]  /*33f0*/  VIMNMX R66, R66, R37, !PT ;  /* 0x0000002542427248 */ /* 0x000fe40007fe0100 */
[----:B------:R-:W-:-:S07]  /*3400*/  VIADDMNMX R62, R37, R15, R62, PT ;  /* 0x0000000f253e7246 */ /* 0x000fce000380013e */
.L_x_7220:
[----:B------:R-:W-:Y:S01]  /*3410*/  ISETP.GT.AND P4, PT, R66, 0x1, !P4 ;  /* 0x000000014200780c */ /* 0x000fe20006784270 */
[----:B------:R-:W-:Y:S01]  /*3420*/  ULDC UR4, c[0x0][0x988] ;  /* 0x0002620000047ab9 */ /* 0x000fe20000000800 */
[----:B------:R-:W-:Y:S02]  /*3430*/  ISETP.NE.AND P6, PT, R79, RZ, PT ;  /* 0x000000ff4f00720c */ /* 0x000fe40003fc5270 */
[----:B------:R-:W-:Y:S02]  /*3440*/  ISETP.LT.OR P4, PT, R62, 0x2, P4 ;  /* 0x000000023e00780c */ /* 0x000fe40002781670 */
[----:B------:R-:W-:Y:S02]  /*3450*/  ISETP.GT.AND P5, PT, R66, 0x78, !P5 ;  /* 0x000000784200780c */ /* 0x000fe40006fa4270 */
        /* <DEDUP_REMOVED lines=28> */
[----:B------:R-:W-:Y:S01]  /*3620*/  FSEL R45, R12, -INF , !P4 ;  /* 0xff8000000c2d7808 */ /* 0x000fe20006000000 */
[----:B------:R-:W-:Y:S01]  /*3630*/  IMAD.U32 R12, RZ, RZ, UR4 ;  /* 0x00000004ff0c7e24 */ /* 0x000fe2000f8e00ff */
[----:B------:R-:W-:Y:S02]  /*3640*/  ISETP.GT.AND P4, PT, R66, 0x18, !P6 ;  /* 0x000000184200780c */ /* 0x000fe40007784270 */
[----:B------:R-:W-:Y:S02]  /*3650*/  ISETP.NE.AND P6, PT, R53, RZ, PT ;  /* 0x000000ff3500720c */ /* 0x000fe40003fc5270 */
        /* <DEDUP_REMOVED lines=45> */
[----:B------:R-:W-:Y:S01]  /*3930*/  ISETP.NE.AND P4, PT, R96, RZ, PT ;  /* 0x000000ff6000720c */ /* 0x000fe20003f85270 */
[----:B------:R-:W0:Y:S01]  /*3940*/  SHFL.BFLY PT, R9, R4, 0x2, 0x1f ;  /* 0x0c401f0004097f89 */ /* 0x000e2200000e0000 */
[----:B------:R-:W-:Y:S02]  /*3950*/  ISETP.LT.OR P5, PT, R62, 0x79, P5 ;  /* 0x000000793e00780c */ /* 0x000fe40002fa1670 */
[----:B------:R-:W-:Y:S02]  /*3960*/  ISETP.GT.AND P4, PT, R66, 0x31, !P4 ;  /* 0x000000314200780c */ /* 0x000fe40006784270 */
[----:B------:R-:W-:-:S02]  /*3970*/  FSEL R25, R25, -INF , !P5 ;  /* 0xff80000019197808 */ /* 0x000fc40006800000 */
[----:B------:R-:W-:-:S04]  /*3980*/  ISETP.LT.OR P4, PT, R62, 0x32, P4 ;  /* 0x000000323e00780c */ /* 0x000fc80002781670 */
[----:B------:R-:W-:Y:S02]  /*3990*/  FSEL R59, R36, -INF , !P4 ;  /* 0xff800000243b7808 */ /* 0x000fe40006000000 */
[----:B------:R-:W-:-:S04]  /*39a0*/  ISETP.NE.AND P4, PT, R98, RZ, PT ;  /* 0x000000ff6200720c */ /* 0x000fc80003f85270 */
[----:B------:R-:W-:-:S04]  /*39b0*/  ISETP.GT.AND P4, PT, R66, 0x38, !P4 ;  /* 0x000000384200780c */ /* 0x000fc80006784270 */
[----:B------:R-:W-:Y:S02]  /*39c0*/  ISETP.LT.OR P4, PT, R62, 0x39, P4 ;  /* 0x000000393e00780c */ /* 0x000fe40002781670 */
[----:B0-----:R-:W-:Y:S02]  /*39d0*/  FMNMX.FTZ R8, R4, R9, !PT ;  /* 0x0000000904087209 */ /* 0x001fe40007810000 */
[----:B------:R-:W-:Y:S02]  /*39e0*/  FSEL R61, R38, -INF , !P4 ;  /* 0xff800000263d7808 */ /* 0x000fe40006000000 */
[----:B------:R-:W-:Y:S01]  /*39f0*/  ISETP.NE.AND P4, PT, R100, RZ, PT ;  /* 0x000000ff6400720c */ /* 0x000fe20003f85270 */
[----:B------:R-:W0:Y:S03]  /*3a00*/  SHFL.BFLY PT, R9, R8, 0x1, 0x1f ;  /* 0x0c201f0008097f89 */ /* 0x000e2600000e0000 */
[----:B------:R-:W-:-:S04]  /*3a10*/  ISETP.GT.AND P4, PT, R66, 0x39, !P4 ;  /* 0x000000394200780c */ /* 0x000fc80006784270 */
[----:B------:R-:W-:-:S04]  /*3a20*/  ISETP.LT.OR P4, PT, R62, 0x3a, P4 ;  /* 0x0000003a3e00780c */ /* 0x000fc80002781670 */
[----:B------:R-:W-:Y:S02]  /*3a30*/  FSEL R63, R40, -INF , !P4 ;  /* 0xff800000283f7808 */ /* 0x000fe40006000000 */
[----:B------:R-:W-:-:S04]  /*3a40*/  ISETP.NE.AND P4, PT, R102, RZ, PT ;  /* 0x000000ff6600720c */ /* 0x000fc80003f85270 */
[----:B------:R-:W-:-:S04]  /*3a50*/  ISETP.GT.AND P4, PT, R66, 0x40, !P4 ;  /* 0x000000404200780c */ /* 0x000fc80006784270 */
[----:B------:R-:W-:Y:S02]  /*3a60*/  ISETP.LT.OR P4, PT, R62, 0x41, P4 ;  /* 0x000000413e00780c */ /* 0x000fe40002781670 */
[----:B0-----:R-:W-:Y:S02]  /*3a70*/  FMNMX.FTZ R9, R8, R9, !PT ;  /* 0x0000000908097209 */ /* 0x001fe40007810000 */
[----:B------:R-:W-:Y:S02]  /*3a80*/  FSEL R65, R42, -INF , !P4 ;  /* 0xff8000002a417808 */ /* 0x000fe40006000000 */
[----:B------:R-:W-:Y:S01]  /*3a90*/  ISETP.GT.AND P4, PT, R66, 0x41, !P6 ;  /* 0x000000414200780c */ /* 0x000fe20007784270 */
[----:B------:R-:W-:Y:S01]  /*3aa0*/  FMUL.FTZ R10, R9, R12 ;  /* 0x0000000c090a7220 */ /* 0x000fe20000410000 */
[----:B------:R-:W-:Y:S02]  /*3ab0*/  ISETP.NE.AND P6, PT, R69, RZ, PT ;  /* 0x000000ff4500720c */ /* 0x000fe40003fc5270 */
[----:B------:R-:W-:-:S04]  /*3ac0*/  ISETP.LT.OR P4, PT, R62, 0x42, P4 ;  /* 0x000000423e00780c */ /* 0x000fc80002781670 */
[----:B------:R-:W-:Y:S02]  /*3ad0*/  FSEL R67, R44, -INF , !P4 ;  /* 0xff8000002c437808 */ /* 0x000fe40006000000 */
[----:B------:R-:W-:Y:S01]  /*3ae0*/  ISETP.NE.AND P4, PT, R104, RZ, PT ;  /* 0x000000ff6800720c */ /* 0x000fe20003f85270 */
[----:B------:R-:W0:Y:S03]  /*3af0*/  @P2 LDC R44, c[0x0][0x44c] ;  /* 0x00011300ff2c2b82 */ /* 0x000e260000000800 */
[----:B------:R-:W-:-:S04]  /*3b00*/  ISETP.GT.AND P4, PT, R66, 0x48, !P4 ;  /* 0x000000484200780c */ /* 0x000fc80006784270 */
[----:B------:R-:W-:-:S04]  /*3b10*/  ISETP.LT.OR P4, PT, R62, 0x49, P4 ;  /* 0x000000493e00780c */ /* 0x000fc80002781670 */
[----:B------:R-:W-:Y:S02]  /*3b20*/  FSEL R69, R46, -INF , !P4 ;  /* 0xff8000002e457808 */ /* 0x000fe40006000000 */
[----:B------:R-:W-:Y:S01]  /*3b30*/  ISETP.NE.AND P4, PT, R106, RZ, PT ;  /* 0x000000ff6a00720c */ /* 0x000fe20003f85270 */
[----:B------:R-:W1:Y:S03]  /*3b40*/  @P2 LDC R46, c[0x0][0x450] ;  /* 0x00011400ff2e2b82 */ /* 0x000e660000000800 */
        /* <DEDUP_REMOVED lines=37> */
[----:B------:R-:W-:-:S04]  /*3da0*/  ISETP.LT.OR P4, PT, R62, 0x71, P4 ;  /* 0x000000713e00780c */ /* 0x000fc80002781670 */
[----:B------:R-:W-:Y:S02]  /*3db0*/  FSEL R87, R82, -INF , !P4 ;  /* 0xff80000052577808 */ /* 0x000fe40006000000 */
[----:B------:R-:W-:-:S04]  /*3dc0*/  FSETP.NEU.FTZ.AND P4, PT, R9, -INF , PT ;  /* 0xff8000000900780b */ /* 0x000fc80003f9d000 */
[----:B------:R-:W-:Y:S02]  /*3dd0*/  FSEL R20, R10, RZ, P4 ;  /* 0x000000ff0a147208 */ /* 0x000fe40002000000 */
[----:B------:R-:W-:Y:S02]  /*3de0*/  ISETP.GT.AND P4, PT, R66, RZ, !P6 ;  /* 0x000000ff4200720c */ /* 0x000fe40007784270 */
[----:B------:R-:W-:Y:S01]  /*3df0*/  ISETP.NE.AND P6, PT, R84, RZ, PT ;  /* 0x000000ff5400720c */ /* 0x000fe20003fc5270 */
[-CC-:B------:R-:W-:Y:S01]  /*3e00*/  FFMA.FTZ R164, R125, R12.reuse, -R20.reuse ;  /* 0x0000000c7da47223 */ /* 0x180fe20000010814 */
[----:B------:R-:W-:Y:S01]  /*3e10*/  ISETP.LT.OR P4, PT, R62, 0x1, P4 ;  /* 0x000000013e00780c */ /* 0x000fe20002781670 */
[-CC-:B------:R-:W-:Y:S01]  /*3e20*/  FFMA.FTZ R8, R119, R12.reuse, -R20.reuse ;  /* 0x0000000c77087223 */ /* 0x180fe20000010814 */
[----:B------:R-:W-:Y:S01]  /*3e30*/  ISETP.GT.AND P6, PT, R66, 0x79, !P6 ;  /* 0x000000794200780c */ /* 0x000fe200077c4270 */
[-CC-:B------:R-:W-:Y:S01]  /*3e40*/  FFMA.FTZ R180, R91, R12.reuse, -R20.reuse ;  /* 0x0000000c5bb47223 */ /* 0x180fe20000010814 */
[----:B------:R-:W-:Y:S01]  /*3e50*/  FSEL R0, R0, -INF , !P4 ;  /* 0xff80000000007808 */ /* 0x000fe20006000000 */
[-CC-:B------:R-:W-:Y:S01]  /*3e60*/  FFMA.FTZ R91, R93, R12.reuse, -R20.reuse ;  /* 0x0000000c5d5b7223 */ /* 0x180fe20000010814 */
[----:B------:R-:W-:Y:S01]  /*3e70*/  ISETP.NE.AND P4, PT, R80, RZ, PT ;  /* 0x000000ff5000720c */ /* 0x000fe20003f85270 */
[-CC-:B------:R-:W-:Y:S01]  /*3e80*/  FFMA.FTZ R182, R95, R12.reuse, -R20.reuse ;  /* 0x0000000c5fb67223 */ /* 0x180fe20000010814 */
[----:B------:R-:W-:Y:S01]  /*3e90*/  FMNMX.FTZ R4, R0, R37, !PT ;  /* 0x0000002500047209 */ /* 0x000fe20007810000 */
[----:B------:R-:W-:Y:S01]  /*3ea0*/  MUFU.EX2 R180, R180 ;  /* 0x000000b400b47308 */ /* 0x000fe20000000800 */
[----:B------:R-:W-:Y:S01]  /*3eb0*/  ISETP.GT.AND P4, PT, R66, 0x71, !P4 ;  /* 0x000000714200780c */ /* 0x000fe20006784270 */
[--C-:B------:R-:W-:Y:S01]  /*3ec0*/  FFMA.FTZ R93, R137, R12, -R20.reuse ;  /* 0x0000000c895d7223 */ /* 0x100fe20000010814 */
[----:B------:R-:W-:Y:S01]  /*3ed0*/  FMNMX.FTZ R4, R39, R4, !PT ;  /* 0x0000000427047209 */ /* 0x000fe20007810000 */
[-CC-:B------:R-:W-:Y:S01]  /*3ee0*/  FFMA.FTZ R176, R139, R12.reuse, -R20.reuse ;  /* 0x0000000c8bb07223 */ /* 0x180fe20000010814 */
[C---:B------:R-:W-:Y:S01]  /*3ef0*/  ISETP.LT.OR P4, PT, R62.reuse, 0x72, P4 ;  /* 0x000000723e00780c */ /* 0x040fe20002781670 */
[--C-:B------:R-:W-:Y:S01]  /*3f00*/  FFMA.FTZ R95, R141, R12, -R20.reuse ;  /* 0x0000000c8d5f7223 */ /* 0x100fe20000010814 */
[----:B------:R-:W-:Y:S01]  /*3f10*/  FMNMX.FTZ R4, R41, R4, !PT ;  /* 0x0000000429047209 */ /* 0x000fe20007810000 */
[----:B------:R-:W2:Y:S01]  /*3f20*/  MUFU.EX2 R91, R91 ;  /* 0x0000005b005b7308 */ /* 0x000ea20000000800 */
[----:B------:R-:W-:Y:S01]  /*3f30*/  FSEL R125, R21, -INF , !P4 ;  /* 0xff800000157d7808 */ /* 0x000fe20006000000 */
[--C-:B------:R-:W-:Y:S01]  /*3f40*/  FFMA.FTZ R21, R123, R12, -R20.reuse ;  /* 0x0000000c7b157223 */ /* 0x100fe20000010814 */
[----:B------:R-:W-:Y:S01]  /*3f50*/  FMNMX.FTZ R4, R43, R4, !PT ;  /* 0x000000042b047209 */ /* 0x000fe20007810000 */
[-CC-:B------:R-:W-:Y:S01]  /*3f60*/  FFMA.FTZ R3, R3, R12.reuse, -R20.reuse ;  /* 0x0000000c03037223 */ /* 0x180fe20000010814 */
[----:B------:R-:W-:Y:S01]  /*3f70*/  ISETP.LT.OR P6, PT, R62, 0x7a, P6 ;  /* 0x0000007a3e00780c */ /* 0x000fe200037c1670 */
[--C-:B------:R-:W-:Y:S01]  /*3f80*/  FFMA.FTZ R178, R135, R12, -R20.reuse ;  /* 0x0000000c87b27223 */ /* 0x100fe20000010814 */
[----:B------:R-:W-:Y:S01]  /*3f90*/  FMNMX.FTZ R4, R45, R4, !PT ;  /* 0x000000042d047209 */ /* 0x000fe20007810000 */
[----:B------:R-:W3:Y:S01]  /*3fa0*/  MUFU.EX2 R182, R182 ;  /* 0x000000b600b67308 */ /* 0x000ee20000000800 */
[----:B------:R-:W-:Y:S01]  /*3fb0*/  FSEL R123, R24, -INF , !P6 ;  /* 0xff800000187b7808 */ /* 0x000fe20007000000 */
[--C-:B------:R-:W-:Y:S01]  /*3fc0*/  FFMA.FTZ R97, R97, R12, -R20.reuse ;  /* 0x0000000c61617223 */ /* 0x100fe20000010814 */
[----:B------:R-:W-:Y:S01]  /*3fd0*/  FMNMX.FTZ R4, R13, R4, !PT ;  /* 0x000000040d047209 */ /* 0x000fe20007810000 */
[-CC-:B------:R-:W-:Y:S01]  /*3fe0*/  FFMA.FTZ R172, R133, R12.reuse, -R20.reuse ;  /* 0x0000000c85ac7223 */ /* 0x180fe20000010814 */
[-CC-:B------:R-:W-:Y:S01]  /*3ff0*/  FFMA.FTZ R99, R99, R12.reuse, -R20.reuse ;  /* 0x0000000c63637223 */ /* 0x180fe20000010814 */
[--C-:B------:R-:W-:Y:S01]  /*4000*/  FFMA.FTZ R174, R131, R12, -R20.reuse ;  /* 0x0000000c83ae7223 */ /* 0x100fe20000010814 */
[----:B------:R-:W-:Y:S01]  /*4010*/  FMNMX.FTZ R4, R47, R4, !PT ;  /* 0x000000042f047209 */ /* 0x000fe20007810000 */
[----:B------:R-:W4:Y:S01]  /*4020*/  MUFU.EX2 R93, R93 ;  /* 0x0000005d005d7308 */ /* 0x000f220000000800 */
[-CC-:B------:R-:W-:Y:S01]  /*4030*/  FFMA.FTZ R101, R101, R12.reuse, -R20.reuse ;  /* 0x0000000c65657223 */ /* 0x180fe20000010814 */
[--C-:B------:R-:W-:Y:S01]  /*4040*/  FFMA.FTZ R168, R129, R12, -R20.reuse ;  /* 0x0000000c81a87223 */ /* 0x100fe20000010814 */
[----:B------:R-:W-:Y:S01]  /*4050*/  FMNMX.FTZ R4, R49, R4, !PT ;  /* 0x0000000431047209 */ /* 0x000fe20007810000 */
[-CC-:B------:R-:W-:Y:S01]  /*4060*/  FFMA.FTZ R103, R103, R12.reuse, -R20.reuse ;  /* 0x0000000c67677223 */ /* 0x180fe20000010814 */
[-CC-:B------:R-:W-:Y:S01]  /*4070*/  FFMA.FTZ R170, R127, R12.reuse, -R20.reuse ;  /* 0x0000000c7faa7223 */ /* 0x180fe20000010814 */
[--C-:B------:R-:W-:Y:S01]  /*4080*/  FFMA.FTZ R105, R105, R12, -R20.reuse ;  /* 0x0000000c69697223 */ /* 0x100fe20000010814 */
[----:B------:R-:W-:Y:S01]  /*4090*/  FMNMX.FTZ R4, R51, R4, !PT ;  /* 0x0000000433047209 */ /* 0x000fe20007810000 */
[----:B------:R-:W5:Y:S01]  /*40a0*/  MUFU.EX2 R176, R176 ;  /* 0x000000b000b07308 */ /* 0x000f620000000800 */
        /* <DEDUP_REMOVED lines=15> */
[----:B------:R2:W-:Y:S01]  /*41a0*/  MUFU.EX2 R154, R3 ;  /* 0x00000003009a7308 */ /* 0x0005e20000000800 */
[-CC-:B------:R-:W-:Y:S01]  /*41b0*/  FFMA.FTZ R33, R33, R12.reuse, -R20.reuse ;  /* 0x0000000c21217223 */ /* 0x180fe20000010814 */
[----:B------:R-:W-:Y:S01]  /*41c0*/  FFMA.FTZ R27, R27, R12, -R20 ;  /* 0x0000000c1b1b7223 */ /* 0x000fe20000010814 */
[----:B------:R-:W-:-:S04]  /*41d0*/  FMNMX.FTZ R4, R61, R4, !PT ;  /* 0x000000043d047209 */ /* 0x000fc80007810000 */
[----:B------:R-:W-:Y:S01]  /*41e0*/  FMNMX.FTZ R4, R63, R4, !PT ;  /* 0x000000043f047209 */ /* 0x000fe20007810000 */
[----:B------:R-:W1:Y:S01]  /*41f0*/  MUFU.EX2 R178, R178 ;  /* 0x000000b200b27308 */ /* 0x000e620000000800 */
[----:B--2---:R-:W-:Y:S01]  /*4200*/  FADD.FTZ R3, R180, R91 ;  /* 0x0000005bb4037221 */ /* 0x004fe20000010000 */
[----:B------:R-:W-:Y:S02]  /*4210*/  F2FP.F16.F32.PACK_AB R180, R91, R180 ;  /* 0x000000b45bb4723e */ /* 0x000fe400000000ff */
[----:B------:R-:W-:Y:S01]  /*4220*/  FMNMX.FTZ R4, R65, R4, !PT ;  /* 0x0000000441047209 */ /* 0x000fe20007810000 */
[----:B---3--:R-:W-:Y:S01]  /*4230*/  FADD.FTZ R36, R182, R3 ;  /* 0x00000003b6247221 */ /* 0x008fe20000010000 */
[----:B----4-:R-:W-:Y:S02]  /*4240*/  F2FP.F16.F32.PACK_AB R182, R93, R182 ;  /* 0x000000b65db6723e */ /* 0x010fe400000000ff */
[----:B------:R-:W-:Y:S01]  /*4250*/  FMNMX.FTZ R4, R67, R4, !PT ;  /* 0x0000000443047209 */ /* 0x000fe20007810000 */
[----:B------:R-:W2:Y:S01]  /*4260*/  MUFU.EX2 R97, R97 ;  /* 0x0000006100617308 */ /* 0x000ea20000000800 */
[----:B------:R-:W-:-:S02]  /*4270*/  FADD.FTZ R3, R93, R36 ;  /* 0x000000245d037221 */ /* 0x000fc40000010000 */
[----:B------:R-:W-:Y:S02]  /*4280*/  FMNMX.FTZ R4, R69, R4, !PT ;  /* 0x0000000445047209 */ /* 0x000fe40007810000 */
[----:B-----5:R-:W-:Y:S01]  /*4290*/  FADD.FTZ R38, R176, R3 ;  /* 0x00000003b0267221 */ /* 0x020fe20000010000 */
[----:B0-----:R-:W-:Y:S02]  /*42a0*/  F2FP.F16.F32.PACK_AB R176, R95, R176 ;  /* 0x000000b05fb0723e */ /* 0x001fe400000000ff */
[----:B------:R-:W-:Y:S01]  /*42b0*/  FMNMX.FTZ R4, R71, R4, !PT ;  /* 0x0000000447047209 */ /* 0x000fe20007810000 */
[----:B------:R-:W0:Y:S01]  /*42c0*/  MUFU.EX2 R172, R172 ;  /* 0x000000ac00ac7308 */ /* 0x000e220000000800 */
[----:B------:R-:W-:Y:S02]  /*42d0*/  FADD.FTZ R3, R95, R38 ;  /* 0x000000265f037221 */ /* 0x000fe40000010000 */
[----:B------:R-:W-:Y:S02]  /*42e0*/  FMNMX.FTZ R4, R73, R4, !PT ;  /* 0x0000000449047209 */ /* 0x000fe40007810000 */
[----:B-1----:R-:W-:-:S02]  /*42f0*/  FADD.FTZ R40, R178, R3 ;  /* 0x00000003b2287221 */ /* 0x002fc40000010000 */
[----:B------:R-:W-:Y:S01]  /*4300*/  FMNMX.FTZ R4, R75, R4, !PT ;  /* 0x000000044b047209 */ /* 0x000fe20007810000 */
[----:B------:R-:W1:Y:S01]  /*4310*/  MUFU.EX2 R99, R99 ;  /* 0x0000006300637308 */ /* 0x000e620000000800 */
[----:B--2---:R-:W-:Y:S02]  /*4320*/  F2FP.F16.F32.PACK_AB R178, R97, R178 ;  /* 0x000000b261b2723e */ /* 0x004fe400000000ff */
        /* <DEDUP_REMOVED lines=8> */
[----:B------:R4:W-:Y:S03]  /*43b0*/  MUFU.EX2 R152, R33 ;  /* 0x0000002100987308 */ /* 0x0009e60000000800 */
[----:B------:R-:W-:-:S04]  /*43c0*/  FMNMX.FTZ R4, R87, R4, !PT ;  /* 0x0000000457047209 */ /* 0x000fc80007810000 */
[----:B------:R-:W-:Y:S01]  /*43d0*/  FMNMX.FTZ R4, R125, R4, !PT ;  /* 0x000000047d047209 */ /* 0x000fe20007810000 */
[----:B------:R-:W5:Y:S01]  /*43e0*/  MUFU.EX2 R168, R168 ;  /* 0x000000a800a87308 */ /* 0x000f620000000800 */
[----:B----4-:R-:W-:Y:S02]  /*43f0*/  FADD.FTZ R33, R97, R40 ;  /* 0x0000002861217221 */ /* 0x010fe40000010000 */
[----:B------:R-:W-:Y:S02]  /*4400*/  FMNMX.FTZ R4, R25, R4, !PT ;  /* 0x0000000419047209 */ /* 0x000fe40007810000 */
[----:B0-----:R-:W-:Y:S01]  /*4410*/  FADD.FTZ R42, R172, R33 ;  /* 0x00000021ac2a7221 */ /* 0x001fe20000010000 */
[----:B-1----:R-:W-:Y:S02]  /*4420*/  F2FP.F16.F32.PACK_AB R172, R99, R172 ;  /* 0x000000ac63ac723e */ /* 0x002fe400000000ff */
[----:B------:R-:W-:Y:S01]  /*4430*/  FMNMX.FTZ R4, R123, R4, !PT ;  /* 0x000000047b047209 */ /* 0x000fe20007810000 */
[----:B------:R-:W0:Y:S01]  /*4440*/  MUFU.EX2 R103, R103 ;  /* 0x0000006700677308 */ /* 0x000e220000000800 */
[----:B------:R-:W-:-:S03]  /*4450*/  FADD.FTZ R33, R99, R42 ;  /* 0x0000002a63217221 */ /* 0x000fc60000010000 */
[----:B------:R-:W1:Y:S01]  /*4460*/  SHFL.BFLY PT, R119, R4, 0x2, 0x1f ;  /* 0x0c401f0004777f89 */ /* 0x000e6200000e0000 */
[----:B--2---:R-:W-:Y:S01]  /*4470*/  FADD.FTZ R42, R174, R33 ;  /* 0x00000021ae2a7221 */ /* 0x004fe20000010000 */
[C---:B---3--:R-:W-:Y:S02]  /*4480*/  F2FP.F16.F32.PACK_AB R174, R101.reuse, R174 ;  /* 0x000000ae65ae723e */ /* 0x048fe400000000ff */
[----:B------:R-:W2:Y:S01]  /*4490*/  MUFU.EX2 R170, R170 ;  /* 0x000000aa00aa7308 */ /* 0x000ea20000000800 */
[----:B------:R-:W-:-:S07]  /*44a0*/  FADD.FTZ R33, R101, R42 ;  /* 0x0000002a65217221 */ /* 0x000fce0000010000 */
[----:B------:R-:W3:Y:S08]  /*44b0*/  MUFU.EX2 R105, R105 ;  /* 0x0000006900697308 */ /* 0x000ef00000000800 */
[----:B------:R4:W-:Y:S01]  /*44c0*/  MUFU.EX2 R158, R35 ;  /* 0x00000023009e7308 */ /* 0x0009e20000000800 */
[----:B-1----:R-:W-:-:S07]  /*44d0*/  FMNMX.FTZ R119, R4, R119, !PT ;  /* 0x0000007704777209 */ /* 0x002fce0007810000 */
[----:B------:R-:W1:Y:S01]  /*44e0*/  MUFU.EX2 R164, R164 ;  /* 0x000000a400a47308 */ /* 0x000e620000000800 */
[----:B------:R-:W1:Y:S01]  /*44f0*/  SHFL.BFLY PT, R10, R119, 0x1, 0x1f ;  /* 0x0c201f00770a7f89 */ /* 0x000e6200000e0000 */
[----:B----4-:R-:W-:-:S04]  /*4500*/  @P2 IMAD.HI.U32 R35, R23, R44, RZ ;  /* 0x0000002c17232227 */ /* 0x010fc800078e00ff */
[----:B-----5:R-:W-:Y:S01]  /*4510*/  FADD.FTZ R44, R168, R33 ;  /* 0x00000021a82c7221 */ /* 0x020fe20000010000 */
[----:B0-----:R-:W-:-:S03]  /*4520*/  F2FP.F16.F32.PACK_AB R168, R103, R168 ;  /* 0x000000a867a8723e */ /* 0x001fc600000000ff */
[----:B------:R-:W-:Y:S01]  /*4530*/  FADD.FTZ R33, R103, R44 ;  /* 0x0000002c67217221 */ /* 0x000fe20000010000 */
[----:B------:R-:W0:Y:S01]  /*4540*/  MUFU.EX2 R21, R21 ;  /* 0x0000001500157308 */ /* 0x000e220000000800 */
[----:B------:R-:W-:Y:S02]  /*4550*/  @P2 SHF.R.U32.HI R23, RZ, R46, R35 ;  /* 0x0000002eff172219 */ /* 0x000fe40000011623 */
[----:B--2---:R-:W-:Y:S01]  /*4560*/  FADD.FTZ R44, R170, R33 ;  /* 0x00000021aa2c7221 */ /* 0x004fe20000010000 */
[C---:B---3--:R-:W-:Y:S02]  /*4570*/  F2FP.F16.F32.PACK_AB R170, R105.reuse, R170 ;  /* 0x000000aa69aa723e */ /* 0x048fe400000000ff */
[----:B------:R-:W-:Y:S02]  /*4580*/  IMAD.IADD R35, R88, 0x1, R23 ;  /* 0x0000000158237824 */ /* 0x000fe400078e0217 */
[----:B------:R-:W-:Y:S01]  /*4590*/  FADD.FTZ R33, R105, R44 ;  /* 0x0000002c69217221 */ /* 0x000fe20000010000 */
[----:B------:R-:W2:Y:S01]  /*45a0*/  MUFU.EX2 R121, R121 ;  /* 0x0000007900797308 */ /* 0x000ea20000000800 */
[----:B------:R-:W-:-:S02]  /*45b0*/  IMAD.IADD R14, R35, 0x1, R14 ;  /* 0x00000001230e7824 */ /* 0x000fc400078e020e */
[----:B-1----:R-:W-:-:S05]  /*45c0*/  FADD.FTZ R46, R164, R33 ;  /* 0x00000021a42e7221 */ /* 0x002fca0000010000 */
[----:B------:R-:W1:Y:S01]  /*45d0*/  MUFU.EX2 R8, R8 ;  /* 0x0000000800087308 */ /* 0x000e620000000800 */
[----:B------:R-:W-:Y:S01]  /*45e0*/  FMNMX.FTZ R10, R119, R10, !PT ;  /* 0x0000000a770a7209 */ /* 0x000fe20007810000 */
[C---:B0-----:R-:W-:Y:S01]  /*45f0*/  FADD.FTZ R46, R21.reuse, R46 ;  /* 0x0000002e152e7221 */ /* 0x041fe20000010000 */
[----:B------:R-:W-:Y:S02]  /*4600*/  F2FP.F16.F32.PACK_AB R164, R21, R164 ;  /* 0x000000a415a4723e */ /* 0x000fe400000000ff */
[C---:B------:R-:W-:Y:S01]  /*4610*/  FSETP.NEU.FTZ.AND P4, PT, R10.reuse, -INF , PT ;  /* 0xff8000000a00780b */ /* 0x040fe20003f9d000 */
[----:B------:R-:W-:Y:S02]  /*4620*/  FMUL.FTZ R4, R10, R12 ;  /* 0x0000000c0a047220 */ /* 0x000fe40000410000 */
[----:B------:R-:W-:Y:S01]  /*4630*/  MUFU.EX2 R117, R117 ;  /* 0x0000007500757308 */ /* 0x000fe20000000800 */
[----:B--2---:R-:W-:Y:S02]  /*4640*/  FADD.FTZ R33, R121, R46 ;  /* 0x0000002e79217221 */ /* 0x004fe40000010000 */
[----:B------:R-:W-:-:S05]  /*4650*/  FSEL R4, R4, RZ, P4 ;  /* 0x000000ff04047208 */ /* 0x000fca0002000000 */
        /* <DEDUP_REMOVED lines=23> */
[----:B-1----:R-:W-:Y:S01]  /*47d0*/  FADD.FTZ R46, R8, R33 ;  /* 0x00000021082e7221 */ /* 0x002fe20000010000 */
[-CC-:B------:R-:W-:Y:S01]  /*47e0*/  FFMA.FTZ R73, R73, R12.reuse, -R4.reuse ;  /* 0x0000000c49497223 */ /* 0x180fe20000010804 */
[-CC-:B------:R-:W-:Y:S01]  /*47f0*/  FFMA.FTZ R75, R75, R12.reuse, -R4.reuse ;  /* 0x0000000c4b4b7223 */ /* 0x180fe20000010804 */
[-CC-:B------:R-:W-:Y:S01]  /*4800*/  FFMA.FTZ R77, R77, R12.reuse, -R4.reuse ;  /* 0x0000000c4d4d7223 */ /* 0x180fe20000010804 */
[-CC-:B------:R-:W-:Y:S01]  /*4810*/  FFMA.FTZ R79, R79, R12.reuse, -R4.reuse ;  /* 0x0000000c4f4f7223 */ /* 0x180fe20000010804 */
[-CC-:B------:R-:W-:Y:S01]  /*4820*/  FFMA.FTZ R81, R81, R12.reuse, -R4.reuse ;  /* 0x0000000c51517223 */ /* 0x180fe20000010804 */
[-CC-:B------:R-:W-:Y:S01]  /*4830*/  FFMA.FTZ R83, R83, R12.reuse, -R4.reuse ;  /* 0x0000000c53537223 */ /* 0x180fe20000010804 */
[----:B------:R-:W1:Y:S01]  /*4840*/  MUFU.EX2 R20, R41 ;  /* 0x0000002900147308 */ /* 0x000e620000000800 */
[----:B0-----:R-:W-:Y:S01]  /*4850*/  FADD.FTZ R38, R0, R37 ;  /* 0x0000002500267221 */ /* 0x001fe20000010000 */
[-CC-:B------:R-:W-:Y:S01]  /*4860*/  FFMA.FTZ R85, R85, R12.reuse, -R4.reuse ;  /* 0x0000000c55557223 */ /* 0x180fe20000010804 */
[-CC-:B------:R-:W-:Y:S01]  /*4870*/  FFMA.FTZ R89, R89, R12.reuse, -R4.reuse ;  /* 0x0000000c59597223 */ /* 0x180fe20000010804 */
[-CC-:B------:R-:W-:Y:S01]  /*4880*/  FFMA.FTZ R87, R87, R12.reuse, -R4.reuse ;  /* 0x0000000c57577223 */ /* 0x180fe20000010804 */
[-CC-:B------:R-:W-:Y:S01]  /*4890*/  FFMA.FTZ R125, R125, R12.reuse, -R4.reuse ;  /* 0x0000000c7d7d7223 */ /* 0x180fe20000010804 */
[-CC-:B------:R-:W-:Y:S01]  /*48a0*/  FFMA.FTZ R25, R25, R12.reuse, -R4.reuse ;  /* 0x0000000c19197223 */ /* 0x180fe20000010804 */
[----:B------:R-:W-:Y:S01]  /*48b0*/  FFMA.FTZ R123, R123, R12, -R4 ;  /* 0x0000000c7b7b7223 */ /* 0x000fe20000010804 */
[----:B------:R-:W0:Y:S01]  /*48c0*/  MUFU.EX2 R43, R43 ;  /* 0x0000002b002b7308 */ /* 0x000e220000000800 */
[----:B--2---:R-:W-:Y:S01]  /*48d0*/  FADD.FTZ R3, R39, R38 ;  /* 0x0000002627037221 */ /* 0x004fe20000010000 */
[----:B------:R-:W-:Y:S01]  /*48e0*/  FADD.FTZ R33, R117, R46 ;  /* 0x0000002e75217221 */ /* 0x000fe20000010000 */
[----:B------:R-:W-:-:S02]  /*48f0*/  F2FP.F16.F32.PACK_AB R166, R8, R121 ;  /* 0x0000007908a6723e */ /* 0x000fc400000000ff */
[----:B------:R-:W-:-:S03]  /*4900*/  F2FP.F16.F32.PACK_AB R181, R37, R0 ;  /* 0x0000000025b5723e */ /* 0x000fc600000000ff */
        /* <DEDUP_REMOVED lines=59> */
[----:B--2---:R-:W-:-:S04]  /*4cc0*/  FADD.FTZ R23, R31, R48 ;  /* 0x000000301f177221 */ /* 0x004fc80000010000 */
[C---:B------:R-:W-:Y:S01]  /*4cd0*/  FADD.FTZ R48, R158.reuse, R23 ;  /* 0x000000179e307221 */ /* 0x040fe20000010000 */
[----:B------:R-:W-:Y:S02]  /*4ce0*/  F2FP.F16.F32.PACK_AB R158, R158, R31 ;  /* 0x0000001f9e9e723e */ /* 0x000fe400000000ff */
        /* <DEDUP_REMOVED lines=30> */
[----:B------:R-:W-:Y:S01]  /*4ed0*/  F2FP.F16.F32.PACK_AB R153, R8, R87 ;  /* 0x000000570899723e */ /* 0x000fe200000000ff */
[----:B------:R-:W-:Y:S02]  /*4ee0*/  VIADD R8, R22, 0xfffffffe ;  /* 0xfffffffe16087836 */ /* 0x000fe40000000000 */
[----:B--2---:R-:W-:-:S04]  /*4ef0*/  FADD.FTZ R3, R25, R20 ;  /* 0x0000001419037221 */ /* 0x004fc80000010000 */
[C---:B-1----:R-:W-:Y:S01]  /*4f00*/  FADD.FTZ R3, R0.reuse, R3 ;  /* 0x0000000300037221 */ /* 0x042fe20000010000 */
[----:B------:R-:W-:Y:S01]  /*4f10*/  F2FP.F16.F32.PACK_AB R155, R0, R25 ;  /* 0x00000019009b723e */ /* 0x000fe200000000ff */
        /* <DEDUP_REMOVED lines=11> */
.L_x_7225:
[----:B------:R-:W-:-:S13]  /*4fd0*/  ISETP.NE.AND P4, PT, R15, 0x1, PT ;  /* 0x000000010f00780c */ /* 0x000fda0003f85270 */
[----:B------:R-:W0:Y:S02]  /*4fe0*/  @P4 LDC.64 R20, c[0x0][0x9e8] ;  /* 0x00027a00ff144b82 */ /* 0x000e240000000a00 */
[----:B0-----:R-:W-:-:S05]  /*4ff0*/  @P4 IMAD.HI.U32 R20, R0, R20, RZ ;  /* 0x0000001400144227 */ /* 0x001fca00078e00ff */
[----:B------:R-:W-:-:S07]  /*5000*/  @P4 SHF.R.U32.HI R0, RZ, R21, R20 ;  /* 0x00000015ff004219 */ /* 0x000fce0000011614 */
.L_x_7226:
[----:B------:R-:W-:-:S05]  /*5010*/  IMAD R15, R0, R15, R15 ;  /* 0x0000000f000f7224 */ /* 0x000fca00078e020f */
[----:B------:R-:W-:-:S07]  /*5020*/  VIMNMX R14, R14, R15, PT ;  /* 0x0000000f0e0e7248 */ /* 0x000fce0003fe0100 */
.L_x_7224:
[----:B------:R-:W-:Y:S01]  /*5030*/  SHF.R.S32.HI R13, RZ, 0x1f, R14 ;  /* 0x0000001fff0d7819 */ /* 0x000fe2000001140e */
[----:B------:R-:W-:Y:S01]  /*5040*/  UMOV UR4, URZ ;  /* 0x0000003f00047c82 */ /* 0x000fe20008000000 */
[----:B------:R-:W-:Y:S01]  /*5050*/  IMAD.MOV.U32 R0, RZ, RZ, RZ ;  /* 0x000000ffff007224 */ /* 0x000fe200078e00ff */
[----:B------:R-:W-:Y:S02]  /*5060*/  CS2R R150, SRZ ;  /* 0x0000000000967805 */ /* 0x000fe4000001ff00 */
[----:B------:R-:W-:Y:S02]  /*5070*/  LEA.HI R13, R13, R14, RZ, 0x7 ;  /* 0x0000000e0d0d7211 */ /* 0x000fe400078f38ff */
[----:B------:R-:W-:Y:S02]  /*5080*/  CS2R R148, SRZ ;  /* 0x0000000000947805 */ /* 0x000fe4000001ff00 */
[----:B------:R-:W-:Y:S02]  /*5090*/  CS2R R146, SRZ ;  /* 0x0000000000927805 */ /* 0x000fe4000001ff00 */
[----:B------:R-:W-:-:S02]  /*50a0*/  CS2R R144, SRZ ;  /* 0x0000000000907805 */ /* 0x000fc4000001ff00 */
[----:B------:R-:W-:Y:S02]  /*50b0*/  SHF.R.S32.HI R14, RZ, 0x7, R13 ;  /* 0x00000007ff0e7819 */ /* 0x000fe4000001140d */
[----:B------:R-:W-:Y:S02]  /*50c0*/  CS2R R142, SRZ ;  /* 0x00000000008e7805 */ /* 0x000fe4000001ff00 */
[----:B------:R-:W-:Y:S02]  /*50d0*/  CS2R R140, SRZ ;  /* 0x00000000008c7805 */ /* 0x000fe4000001ff00 */
[----:B------:R-:W-:Y:S02]  /*50e0*/  CS2R R138, SRZ ;  /* 0x00000000008a7805 */ /* 0x000fe4000001ff00 */
[----:B------:R-:W-:Y:S02]  /*50f0*/  VIMNMX R13, R17, R14, !PT ;  /* 0x0000000e110d7248 */ /* 0x000fe40007fe0100 */
[----:B------:R-:W-:-:S02]  /*5100*/  CS2R R136, SRZ ;  /* 0x0000000000887805 */ /* 0x000fc4000001ff00 */
[----:B------:R-:W-:Y:S02]  /*5110*/  CS2R R134, SRZ ;  /* 0x0000000000867805 */ /* 0x000fe4000001ff00 */
[----:B------:R-:W-:Y:S02]  /*5120*/  CS2R R132, SRZ ;  /* 0x0000000000847805 */ /* 0x000fe4000001ff00 */
[----:B------:R-:W-:Y:S02]  /*5130*/  ISETP.GE.AND P4, PT, R8, R13, PT ;  /* 0x0000000d0800720c */ /* 0x000fe40003f86270 */
        /* <DEDUP_REMOVED lines=23> */
[----:B------:R-:W-:Y:S01]  /*52b0*/  IMAD.MOV.U32 R14, RZ, RZ, RZ ;  /* 0x000000ffff0e7224 */ /* 0x000fe200078e00ff */
[----:B------:R-:W-:Y:S01]  /*52c0*/  UMOV UR7, URZ ;  /* 0x0000003f00077c82 */ /* 0x000fe20008000000 */
[----:B------:R-:W-:Y:S01]  /*52d0*/  IMAD.MOV.U32 R151, RZ, RZ, RZ ;  /* 0x000000ffff977224 */ /* 0x000fe200078e00ff */
[----:B------:R-:W-:Y:S01]  /*52e0*/  ULDC UR46, c[0x0][0x9e4] ;  /* 0x00027900002e7ab9 */ /* 0x000fe20000000800 */
[----:B------:R-:W-:Y:S01]  /*52f0*/  ULDC UR38, c[0x0][0x2f0] ;  /* 0x0000bc0000267ab9 */ /* 0x000fe20000000800 */
[----:B------:R-:W-:Y:S01]  /*5300*/  ULDC UR47, c[0x0][0x9d8] ;  /* 0x00027600002f7ab9 */ /* 0x000fe20000000800 */
[----:B------:R-:W-:-:S05]  /*5310*/  ULDC UR39, c[0x0][0x9e0] ;  /* 0x0002780000277ab9 */ /* 0x000fca0000000800 */
.L_x_7244:
[----:B------:R-:W-:Y:S01]  /*5320*/  UIADD3 UR4, UR7, 0x1, URZ ;  /* 0x0000000107047890 */ /* 0x000fe2000fffe03f */
[----:B------:R-:W-:-:S03]  /*5330*/  ISETP.NE.AND P4, PT, RZ, UR37, PT ;  /* 0x00000025ff007c0c */ /* 0x000fc6000bf85270 */
[----:B------:R-:W-:-:S04]  /*5340*/  UISETP.NE.AND UP0, UPT, UR4, 0x2, UPT ;  /* 0x000000020400788c */ /* 0x000fc8000bf05270 */
[----:B------:R-:W-:Y:S02]  /*5350*/  USEL UR10, URZ, 0x1, UP0 ;  /* 0x000000013f0a7887 */ /* 0x000fe40008000000 */
[----:B------:R-:W-:-:S04]  /*5360*/  USEL UR4, UR4, URZ, UP0 ;  /* 0x0000003f04047287 */ /* 0x000fc80008000000 */
[----:B------:R-:W-:Y:S01]  /*5370*/  LOP3.LUT R0, R14, UR10, RZ, 0x3c, !PT ;  /* 0x0000000a0e007c12 */ /* 0x000fe2000f8e3cff */
[----:B------:R-:W-:Y:S07]  /*5380*/  @P4 BRA `(.L_x_7228) ;  /* 0x0000000000284947 */ /* 0x000fee0003800000 */
[----:B------:R-:W-:Y:S05]  /*5390*/  @!P0 BRA `(.L_x_7229) ;  /* 0x0000000000048947 */ /* 0x000fea0003800000 */
[----:B------:R-:W-:Y:S01]  /*53a0*/  BPT.TRAP 0x1 ;  /* 0x000000040000795c */ /* 0x000fe20000300000 */
.L_x_7229:
[----:B------:R-:W-:Y:S01]  /*53b0*/  ULEA UR10, UR4, UR36, 0x3 ;  /* 0x00000024040a7291 */ /* 0x000fe2000f8e183f */
[----:B------:R-:W-:-:S08]  /*53c0*/  SHF.L.U32 R11, R0, 0x1f, RZ ;  /* 0x0000001f000b7819 */ /* 0x000fd000000006ff */
[----:B------:R0:W1:Y:S01]  /*53d0*/  SYNCS.PHASECHK.TRANS64.TRYWAIT P5, [UR10+0x28830], R11 ;  /* 0x0288300bff0075a7 */ /* 0x00006200080a014a */
[----:B------:R-:W-:Y:S05]  /*53e0*/  @!P0 BRA `(.L_x_7230) ;  /* 0x0000000000048947 */ /* 0x000fea0003800000 */
[----:B------:R-:W-:Y:S01]  /*53f0*/  BPT.TRAP 0x1 ;  /* 0x000000040000795c */ /* 0x000fe20000300000 */
.L_x_7230:
[----:B-1----:R-:W-:Y:S05]  /*5400*/  @P5 BRA `(.L_x_7228) ;  /* 0x0000000000085947 */ /* 0x002fea0003800000 */
[----:B------:R-:W1:Y:S02]  /*5410*/  SYNCS.PHASECHK.TRANS64.TRYWAIT P5, [UR10+0x28830], R11 ;  /* 0x0288300bff0075a7 */ /* 0x000e6400080a014a */
[----:B-1----:R-:W-:Y:S05]  /*5420*/  @!P5 BRA `(.L_x_7231) ;  /* 0x000000f800d8d947 */ /* 0x002fea0003800000 */
.L_x_7228:
[----:B01----:R-:W-:Y:S01]  /*5430*/  VIADD R11, R19, 0x8 ;  /* 0x00000008130b7836 */ /* 0x003fe20000000000 */
[----:B------:R-:W-:Y:S01]  /*5440*/  R2UR UR40, R6 ;  /* 0x00000000062872ca */ /* 0x000fe200000e0000 */
[----:B------:R-:W-:Y:S01]  /*5450*/  ULEA UR42, UR4, UR6, 0xb ;  /* 0x00000006042a7291 */ /* 0x000fe2000f8e583f */
[----:B------:R-:W-:Y:S01]  /*5460*/  R2UR UR41, R7 ;  /* 0x00000000072972ca */ /* 0x000fe200000e0000 */
[----:B------:R-:W-:Y:S01]  /*5470*/  UMOV UR43, 0x40000040 ;  /* 0x40000040002b7882 */ /* 0x000fe20000000000 */
[----:B------:R0:W-:Y:S01]  /*5480*/  BAR.SYNC.DEFER_BLOCKING R11, 0x100 ;  /* 0x0004000b0000751d */ /* 0x0001e20000010000 */
[----:B------:R-:W-:Y:S02]  /*5490*/  UIADD3 UR34, UR42, 0x2, URZ ;  /* 0x000000022a227890 */ /* 0x000fe4000fffe03f */
[----:B------:R-:W-:Y:S02]  /*54a0*/  UIADD3 UR30, UR42, 0x4, URZ ;  /* 0x000000042a1e7890 */ /* 0x000fe4000fffe03f */
[----:B------:R-:W-:Y:S01]  /*54b0*/  UIADD3 UR26, UR42, 0x6, URZ ;  /* 0x000000062a1a7890 */ /* 0x000fe2000fffe03f */
[----:B------:R-:W-:Y:S01]  /*54c0*/  UMOV UR35, 0x40000040 ;  /* 0x4000004000237882 */ /* 0x000fe20000000000 */
[----:B------:R-:W-:Y:S01]  /*54d0*/  UMOV UR31, 0x40000040 ;  /* 0x40000040001f7882 */ /* 0x000fe20000000000 */
[----:B------:R-:W-:Y:S01]  /*54e0*/  UMOV UR27, 0x40000040 ;  /* 0x40000040001b7882 */ /* 0x000fe20000000000 */
        /* <DEDUP_REMOVED lines=8> */
[----:B------:R-:W-:-:S06]  /*5570*/  WARPGROUP.ARRIVE ;  /* 0x00000000000079c5 */ /* 0x000fcc0000000000 */
[----:B------:R-:W-:Y:S03]  /*5580*/  HGMMA.64x128x16.F32 R24, gdesc[UR40], RZ, !UPT, gsb0 ;  /* 0x01e00000281879f0 */ /* 0x000fe6000c0008ff */
        /* <DEDUP_REMOVED lines=22> */
[----:B0-----:R-:W-:Y:S05]  /*56f0*/  @P4 BRA `(.L_x_7232) ;  /* 0x0000000000284947 */ /* 0x001fea0003800000 */
[----:B------:R-:W-:Y:S05]  /*5700*/  @!P0 BRA `(.L_x_7233) ;  /* 0x0000000000048947 */ /* 0x000fea0003800000 */
[----:B------:R-:W-:Y:S01]  /*5710*/  BPT.TRAP 0x1 ;  /* 0x000000040000795c */ /* 0x000fe20000300000 */
.L_x_7233:
[----:B------:R-:W-:Y:S01]  /*5720*/  ULEA UR10, UR7, UR36, 0x3 ;  /* 0x00000024070a7291 */ /* 0x000fe2000f8e183f */
[----:B------:R-:W-:-:S08]  /*5730*/  SHF.L.U32 R11, R14, 0x1f, RZ ;  /* 0x0000001f0e0b7819 */ /* 0x000fd000000006ff */
[----:B------:R0:W1:Y:S01]  /*5740*/  SYNCS.PHASECHK.TRANS64.TRYWAIT P4, [UR10+0x28850], R11 ;  /* 0x0288500bff0075a7 */ /* 0x000062000808014a */
[----:B------:R-:W-:Y:S05]  /*5750*/  @!P0 BRA `(.L_x_7234) ;  /* 0x0000000000048947 */ /* 0x000fea0003800000 */
[----:B------:R-:W-:Y:S01]  /*5760*/  BPT.TRAP 0x1 ;  /* 0x000000040000795c */ /* 0x000fe20000300000 */
.L_x_7234:
[----:B-1----:R-:W-:Y:S05]  /*5770*/  @P4 BRA `(.L_x_7232) ;  /* 0x0000000000084947 */ /* 0x002fea0003800000 */
[----:B------:R-:W1:Y:S02]  /*5780*/  SYNCS.PHASECHK.TRANS64.TRYWAIT P4, [UR10+0x28850], R11 ;  /* 0x0288500bff0075a7 */ /* 0x000e64000808014a */
[----:B-1----:R-:W-:Y:S05]  /*5790*/  @!P4 BRA `(.L_x_7235) ;  /* 0x000000f80014c947 */ /* 0x002fea0003800000 */
.L_x_7232:
[----:B------:R-:W-:Y:S01]  /*57a0*/  UIADD3 UR10, UR36, 0x400, URZ ;  /* 0x00000400240a7890 */ /* 0x000fe2000fffe03f */
[----:B------:R-:W-:Y:S01]  /*57b0*/  WARPGROUP.ARRIVE ;  /* 0x00000000000079c5 */ /* 0x000fe20000000000 */
[----:B------:R-:W-:Y:S01]  /*57c0*/  UMOV UR11, 0x40000040 ;  /* 0x40000040000b7882 */ /* 0x000fe20000000000 */
[----:B------:R-:W-:Y:S01]  /*57d0*/  UMOV UR15, 0x40000040 ;  /* 0x40000040000f7882 */ /* 0x000fe20000000000 */
[----:B------:R-:W-:Y:S01]  /*57e0*/  USHF.R.U32.HI UR10, URZ, 0x4, UR10 ;  /* 0x000000043f0a7899 */ /* 0x000fe2000801160a */
[----:B------:R-:W-:Y:S01]  /*57f0*/  FMUL.FTZ R21, R34, UR47 ;  /* 0x0000002f22157c20 */ /* 0x000fe20008410000 */
[----:B------:R-:W-:Y:S01]  /*5800*/  FMUL.FTZ R34, R54, UR47 ;  /* 0x0000002f36227c20 */ /* 0x000fe20008410000 */
[----:B01----:R-:W0:Y:S01]  /*5810*/  @P2 LDC R11, c[0x0][0x450] ;  /* 0x00011400ff0b2b82 */ /* 0x003e220000000800 */
[----:B------:R-:W-:Y:S01]  /*5820*/  ULOP3.LUT UR10, UR10, 0x3fff, URZ, 0xc0, !UPT ;  /* 0x00003fff0a0a7892 */ /* 0x000fe2000f8ec03f */
[----:B------:R-:W-:Y:S01]  /*5830*/  FMUL.FTZ R22, R35, UR47 ;  /* 0x0000002f23167c20 */ /* 0x000fe20008410000 */
[----:B------:R-:W-:Y:S01]  /*5840*/  FMUL.FTZ R35, R55, UR47 ;  /* 0x0000002f37237c20 */ /* 0x000fe20008410000 */
[----:B------:R-:W-:Y:S01]  /*5850*/  FMUL.FTZ R14, R26, UR47 ;  /* 0x0000002f1a0e7c20 */ /* 0x000fe20008410000 */
[----:B------:R-:W-:Y:S01]  /*5860*/  ULOP3.LUT UR10, UR10, 0x4000000, URZ, 0xfc, !UPT ;  /* 0x040000000a0a7892 */ /* 0x000fe2000f8efc3f */
[----:B------:R-:W-:-:S02]  /*5870*/  IMAD.U32 R55, RZ, RZ, UR4 ;  /* 0x00000004ff377e24 */ /* 0x000fc4000f8e00ff */
[----:B------:R-:W-:Y:S01]  /*5880*/  FMUL.FTZ R26, R43, UR47 ;  /* 0x0000002f2b1a7c20 */ /* 0x000fe20008410000 */
[----:B------:R-:W1:Y:S01]  /*5890*/  @P2 LDC R54, c[0x0][0x44c] ;  /* 0x00011300ff362b82 */ /* 0x000e620000000800 */
[----:B------:R-:W-:Y:S01]  /*58a0*/  ULEA UR10, UR7, UR10, 0xb ;  /* 0x0000000a070a7291 */ /* 0x000fe2000f8e583f */
[----:B------:R-:W-:Y:S01]  /*58b0*/  FMUL.FTZ R43, R66, UR47 ;  /* 0x0000002f422b7c20 */ /* 0x000fe20008410000 */
[----:B------:R-:W-:Y:S02]  /*58c0*/  IMAD.MOV.U32 R66, RZ, RZ, R5 ;  /* 0x000000ffff427224 */ /* 0x000fe400078e0005 */
[----:B------:R-:W-:Y:S01]  /*58d0*/  FMUL.FTZ R23, R39, UR47 ;  /* 0x0000002f27177c20 */ /* 0x000fe20008410000 */
[----:B------:R-:W-:Y:S01]  /*58e0*/  UIADD3 UR14, UR10, 0x80, URZ ;  /* 0x000000800a0e7890 */ /* 0x000fe2000fffe03f */
[----:B------:R-:W-:Y:S01]  /*58f0*/  FMUL.FTZ R39, R59, UR47 ;  /* 0x0000002f3b277c20 */ /* 0x000fe20008410000 */
[----:B------:R-:W-:Y:S01]  /*5900*/  FMUL.FTZ R59, R61, UR47 ;  /* 0x0000002f3d3b7c20 */ /* 0x000fe20008410000 */
[----:B------:R-:W-:Y:S01]  /*5910*/  FMUL.FTZ R12, R27, UR47 ;  /* 0x0000002f1b0c7c20 */ /* 0x000fe20008410000 */
[----:B------:R-:W-:Y:S01]  /*5920*/  FMUL.FTZ R15, R30, UR47 ;  /* 0x0000002f1e0f7c20 */ /* 0x000fe20008410000 */
[----:B------:R-:W-:Y:S01]  /*5930*/  HGMMA.64x128x16.F32 R88, R180, gdesc[UR8].tnspB, R88, gsb0 ;  /* 0x41e00008b4587df0 */ /* 0x000fe20008000858 */
        /* <DEDUP_REMOVED lines=13> */
[----:B-1----:R-:W-:-:S04]  /*5a10*/  @P2 IMAD.HI.U32 R54, R5, R54, RZ ;  /* 0x0000003605362227 */ /* 0x002fc800078e00ff */
[----:B------:R-:W-:Y:S01]  /*5a20*/  FMUL.FTZ R57, R57, UR47 ;  /* 0x0000002f39397c20 */ /* 0x000fe20008410000 */
[----:B------:R-:W-:Y:S01]  /*5a30*/  FMUL.FTZ R72, R72, UR47 ;  /* 0x0000002f48487c20 */ /* 0x000fe20008410000 */
[----:B------:R-:W-:Y:S01]  /*5a40*/  FMUL.FTZ R47, R75, UR47 ;  /* 0x0000002f4b2f7c20 */ /* 0x000fe20008410000 */
[----:B------:R-:W-:Y:S01]  /*5a50*/  FMUL.FTZ R76, R76, UR47 ;  /* 0x0000002f4c4c7c20 */ /* 0x000fe20008410000 */
[----:B0-----:R-:W-:Y:S01]  /*5a60*/  @P2 SHF.R.U32.HI R66, RZ, R11, R54 ;  /* 0x0000000bff422219 */ /* 0x001fe20000011636 */
[----:B------:R-:W-:Y:S01]  /*5a70*/  FMUL.FTZ R50, R78, UR47 ;  /* 0x0000002f4e327c20 */ /* 0x000fe20008410000 */
[----:B------:R-:W-:Y:S01]  /*5a80*/  @!P1 LEA R54, R55, UR36, 0x3 ;  /* 0x0000002437369c11 */ /* 0x000fe2000f8e18ff */
[----:B------:R-:W0:Y:S01]  /*5a90*/  LDC R11, c[0x0][0x288] ;  /* 0x0000a200ff0b7b82 */ /* 0x000e220000000800 */
[----:B------:R-:W-:Y:S01]  /*5aa0*/  FMUL.FTZ R51, R79, UR47 ;  /* 0x0000002f4f337c20 */ /* 0x000fe20008410000 */
[----:B------:R-:W-:Y:S01]  /*5ab0*/  FMUL.FTZ R80, R80, UR47 ;  /* 0x0000002f50507c20 */ /* 0x000fe20008410000 */
[----:B------:R-:W-:Y:S01]  /*5ac0*/  FMUL.FTZ R84, R84, UR47 ;  /* 0x0000002f54547c20 */ /* 0x000fe20008410000 */
[----:B------:R-:W-:-:S02]  /*5ad0*/  @!P1 VIADD R54, R54, 0x28840 ;  /* 0x0002884036369836 */ /* 0x000fc40000000000 */
[----:B------:R-:W-:Y:S01]  /*5ae0*/  FMUL.FTZ R73, R73, UR47 ;  /* 0x0000002f49497c20 */ /* 0x000fe20008410000 */
[----:B------:R-:W-:Y:S01]  /*5af0*/  FMUL.FTZ R77, R77, UR47 ;  /* 0x0000002f4d4d7c20 */ /* 0x000fe20008410000 */
[----:B------:R-:W-:Y:S01]  /*5b00*/  FMUL.FTZ R81, R81, UR47 ;  /* 0x0000002f51517c20 */ /* 0x000fe20008410000 */
[----:B------:R-:W-:Y:S01]  /*5b10*/  FMUL.FTZ R85, R85, UR47 ;  /* 0x0000002f55557c20 */ /* 0x000fe20008410000 */
[----:B------:R-:W-:Y:S01]  /*5b20*/  @!P1 PRMT R55, RZ, 0x654, R54 ;  /* 0x00000654ff379816 */ /* 0x000fe20000000036 */
[----:B------:R-:W-:Y:S01]  /*5b30*/  FMUL.FTZ R86, R86, UR47 ;  /* 0x0000002f56567c20 */ /* 0x000fe20008410000 */
        /* <DEDUP_REMOVED lines=17> */
[----:B------:R-:W-:Y:S01]  /*5c50*/  HGMMA.64x128x16.F32 R88, R176, gdesc[UR12].tnspB, R88, gsb0 ;  /* 0x41e0000cb0587df0 */ /* 0x000fe20008000858 */
        /* <DEDUP_REMOVED lines=20> */
[----:B------:R-:W-:-:S02]  /*5da0*/  WARPGROUP.DEPBAR.LE gsb0, 0x0 ;  /* 0x00008000000079c5 */ /* 0x000fc40000010000 */
[----:B------:R-:W-:-:S05]  /*5db0*/  WARPGROUP.ARRIVE ;  /* 0x00000000000079c5 */ /* 0x000fca0000000000 */
[----:B------:R0:W0:Y:S01]  /*5dc0*/  MUFU.TANH R54, R86 ;  /* 0x0000005600367308 */ /* 0x0000220000002400 */
        /* <DEDUP_REMOVED lines=9> */
[----:B------:R-:W-:Y:S01]  /*5e60*/  WARPGROUP.ARRIVE ;  /* 0x00000000000079c5 */ /* 0x000fe20000000000 */
[----:B------:R-:W-:Y:S01]  /*5e70*/  FMUL.FTZ R168, R53, UR47 ;  /* 0x0000002f35a87c20 */ /* 0x000fe20008410000 */
[----:B------:R-:W-:Y:S02]  /*5e80*/  FMUL.FTZ R53, R82, UR47 ;  /* 0x0000002f52357c20 */ /* 0x000fe40008410000 */
[----:B------:R0:W0:Y:S03]  /*5e90*/  MUFU.TANH R82, R85 ;  /* 0x0000005500527308 */ /* 0x0000260000002400 */
[----:B------:R-:W-:Y:S01]  /*5ea0*/  HGMMA.64x128x16.F32 R88, R164, gdesc[UR12].tnspB, R88, gsb0 ;  /* 0x41e0000ca4587df0 */ /* 0x000fe20008000858 */
[----:B------:R-:W-:Y:S01]  /*5eb0*/  UIADD3 UR14, UR10, 0x280, URZ ;  /* 0x000002800a0e7890 */ /* 0x000fe2000fffe03f */
[----:B------:R-:W-:-:S03]  /*5ec0*/  UMOV UR15, 0x40000040 ;  /* 0x40000040000f7882 */ /* 0x000fc60000000000 */
[----:B------:R-:W0:Y:S08]  /*5ed0*/  MUFU.TANH R168, R168 ;  /* 0x000000a800a87308 */ /* 0x000e300000002400 */
[----:B------:R-:W0:Y:S01]  /*5ee0*/  MUFU.TANH R53, R53 ;  /* 0x0000003500357308 */ /* 0x000e220000002400 */
[----:B------:R-:W-:Y:S02]  /*5ef0*/  WARPGROUP.DEPBAR.LE gsb0, 0x0 ;  /* 0x00008000000079c5 */ /* 0x000fe40000010000 */
[----:B------:R-:W-:Y:S01]  /*5f00*/  WARPGROUP.ARRIVE ;  /* 0x00000000000079c5 */ /* 0x000fe20000000000 */
[----:B------:R-:W-:Y:S01]  /*5f10*/  FMUL.FTZ R164, R24, UR47 ;  /* 0x0000002f18a47c20 */ /* 0x000fe20008410000 */
[----:B------:R-:W-:Y:S01]  /*5f20*/  FMUL.FTZ R24, R38, UR47 ;  /* 0x0000002f26187c20 */ /* 0x000fe20008410000 */
[----:B------:R-:W-:Y:S01]  /*5f30*/  FMUL.FTZ R38, R58, UR47 ;  /* 0x0000002f3a267c20 */ /* 0x000fe20008410000 */
[----:B------:R-:W-:Y:S01]  /*5f40*/  FMUL.FTZ R58, R60, UR47 ;  /* 0x0000002f3c3a7c20 */ /* 0x000fe20008410000 */
[----:B------:R-:W-:Y:S01]  /*5f50*/  IADD3 R60, -R19, 0xb, RZ ;  /* 0x0000000b133c7810 */ /* 0x000fe20007ffe1ff */
[----:B------:R-:W-:Y:S01]  /*5f60*/  HGMMA.64x128x16.F32 R88, R160, gdesc[UR12].tnspB, R88, gsb0 ;  /* 0x41e0000ca0587df0 */ /* 0x000fe20008000858 */
[----:B------:R-:W-:Y:S01]  /*5f70*/  UIADD3 UR14, UR10, 0x300, URZ ;  /* 0x000003000a0e7890 */ /* 0x000fe2000fffe03f */
[----:B------:R-:W-:Y:S01]  /*5f80*/  FMUL.FTZ R165, R25, UR47 ;  /* 0x0000002f19a57c20 */ /* 0x000fe20008410000 */
[----:B------:R-:W-:Y:S01]  /*5f90*/  UMOV UR15, 0x40000040 ;  /* 0x40000040000f7882 */ /* 0x000fe20000000000 */
[----:B------:R-:W-:Y:S01]  /*5fa0*/  UIADD3 UR10, UR10, 0x380, URZ ;  /* 0x000003800a0a7890 */ /* 0x000fe2000fffe03f */
        /* <DEDUP_REMOVED lines=23> */
[----:B------:R-:W-:Y:S01]  /*6120*/  WARPGROUP.ARRIVE ;  /* 0x00000000000079c5 */ /* 0x000fe20000000000 */
[----:B------:R-:W-:Y:S01]  /*6130*/  FMUL.FTZ R160, R40, UR47 ;  /* 0x0000002f28a07c20 */ /* 0x000fe20008410000 */
[----:B------:R-:W-:Y:S01]  /*6140*/  FMUL.FTZ R40, R63, UR47 ;  /* 0x0000002f3f287c20 */ /* 0x000fe20008410000 */
[----:B------:R-:W-:Y:S01]  /*6150*/  FMUL.FTZ R63, R65, UR47 ;  /* 0x0000002f413f7c20 */ /* 0x000fe20008410000 */
[----:B------:R-:W-:Y:S01]  /*6160*/  FMUL.FTZ R161, R41, UR47 ;  /* 0x0000002f29a17c20 */ /* 0x000fe20008410000 */
[----:B------:R-:W5:Y:S01]  /*6170*/  SHFL.IDX PT, R65, R66, RZ, 0x1c1f ;  /* 0x001c1fff42417589 */ /* 0x000f6200000e0000 */
[----:B------:R-:W-:Y:S01]  /*6180*/  HGMMA.64x128x16.F32 R88, R156, gdesc[UR12].tnspB, R88, gsb0 ;  /* 0x41e0000c9c587df0 */ /* 0x000fe20008000858 */
        /* <DEDUP_REMOVED lines=20> */
[----:B------:R0:W0:Y:S01]  /*62d0*/  MUFU.TANH R156, R73 ;  /* 0x00000049009c7308 */ /* 0x0000220000002400 */
[----:B------:R-:W-:Y:S03]  /*62e0*/  HGMMA.64x128x16.F32 R88, R152, gdesc[UR8].tnspB, R88, gsb0 ;  /* 0x41e0000898587df0 */ /* 0x000fe60008000858 */
[----:B------:R-:W-:Y:S02]  /*62f0*/  WARPGROUP.DEPBAR.LE gsb0, 0x0 ;  /* 0x00008000000079c5 */ /* 0x000fe40000010000 */
[----:B------:R-:W-:Y:S01]  /*6300*/  IMAD.SHL.U32 R152, R8, 0x80, RZ ;  /* 0x0000008008987824 */ /* 0x000fe200078e00ff */
[----:B------:R0:W-:Y:S06]  /*6310*/  BAR.ARV R60, 0x100 ;  /* 0x0004003c0000751d */ /* 0x0001ec0000002000 */
[----:B------:R-:W-:Y:S01]  /*6320*/  IADD3 R61, -R152, 0x1, RZ ;  /* 0x00000001983d7810 */ /* 0x000fe20007ffe1ff */
[----:B------:R1:W-:Y:S04]  /*6330*/  @!P1 SYNCS.ARRIVE.TRANS64.RED.A1T0 RZ, [R55+URZ], RZ ;  /* 0x000000ff37ff99a7 */ /* 0x0003e8000810043f */
[----:B------:R-:W-:-:S02]  /*6340*/  IMAD R61, R2, -0x2, R61 ;  /* 0xfffffffe023d7824 */ /* 0x000fc400078e023d */
[----:B-1----:R-:W-:Y:S02]  /*6350*/  FMUL.FTZ R55, R87, UR47 ;  /* 0x0000002f57377c20 */ /* 0x002fe40008410000 */
[----:B------:R-:W-:-:S04]  /*6360*/  IMAD R68, R16, UR38, R61 ;  /* 0x0000002610447c24 */ /* 0x000fc8000f8e023d */
[----:B0-----:R-:W-:Y:S01]  /*6370*/  IMAD.IADD R68, R68, 0x1, -R11 ;  /* 0x0000000144447824 */ /* 0x001fe200078e0a0b */
[----:B------:R-:W0:Y:S03]  /*6380*/  MUFU.TANH R55, R55 ;  /* 0x0000003700377308 */ /* 0x000e260000002400 */
[C---:B------:R-:W-:Y:S02]  /*6390*/  VIADD R154, R68.reuse, UR39 ;  /* 0x00000027449a7c36 */ /* 0x040fe40008000000 */
[----:B------:R-:W-:Y:S02]  /*63a0*/  VIADD R155, R68, UR5 ;  /* 0x00000005449b7c36 */ /* 0x000fe40008000000 */
[--C-:B-----5:R-:W-:Y:S02]  /*63b0*/  IMAD.IADD R68, R154, 0x1, R65.reuse ;  /* 0x000000019a447824 */ /* 0x120fe400078e0241 */
[----:B------:R-:W-:Y:S01]  /*63c0*/  IMAD.IADD R70, R155, 0x1, R65 ;  /* 0x000000019b467824 */ /* 0x000fe200078e0241 */
[----:B--234-:R-:W-:Y:S06]  /*63d0*/  @!P3 BRA `(.L_x_7236) ;  /* 0x00000000005cb947 */ /* 0x01cfec0003800000 */
[----:B------:R-:W-:Y:S01]  /*63e0*/  IMAD R60, R16, UR38, R65 ;  /* 0x00000026103c7c24 */ /* 0x000fe2000f8e0241 */
[----:B------:R-:W-:Y:S03]  /*63f0*/  BSSY B0, `(.L_x_7237) ;  /* 0x0000011000007945 */ /* 0x000fe60003800000 */
[----:B------:R-:W-:-:S05]  /*6400*/  IMAD.IADD R65, R60, 0x1, -R11 ;  /* 0x000000013c417824 */ /* 0x000fca00078e0a0b */
        /* <DEDUP_REMOVED lines=10> */
.L_x_7238:
[----:B------:R-:W-:-:S05]  /*64b0*/  IMAD.U32 R69, RZ, RZ, UR46 ;  /* 0x0000002eff457e24 */ /* 0x000fca000f8e00ff */
[----:B------:R-:W-:-:S13]  /*64c0*/  ISETP.NE.AND P4, PT, R69, 0x1, PT ;  /* 0x000000014500780c */ /* 0x000fda0003f85270 */
[----:B------:R-:W1:Y:S02]  /*64d0*/  @P4 LDC.64 R60, c[0x0][0x9e8] ;  /* 0x00027a00ff3c4b82 */ /* 0x000e640000000a00 */
[----:B-1----:R-:W-:-:S05]  /*64e0*/  @P4 IMAD.HI.U32 R60, R65, R60, RZ ;  /* 0x0000003c413c4227 */ /* 0x002fca00078e00ff */
[----:B------:R-:W-:-:S07]  /*64f0*/  @P4 SHF.R.U32.HI R65, RZ, R61, R60 ;  /* 0x0000003dff414219 */ /* 0x000fce000001163c */
.L_x_7239:
[----:B------:R-:W-:Y:S05]  /*6500*/  BSYNC B0 ;  /* 0x0000000000007941 */ /* 0x000fea0003800000 */
.L_x_7237:
[----:B------:R-:W-:-:S04]  /*6510*/  IMAD R65, R65, R69, -R152 ;  /* 0x0000004541417224 */ /* 0x000fc800078e0a98 */
[----:B------:R-:W-:-:S05]  /*6520*/  IMAD R65, R2, -0x2, R65 ;  /* 0xfffffffe02417824 */ /* 0x000fca00078e0241 */
[----:B------:R-:W-:Y:S02]  /*6530*/  VIADDMNMX R68, R65, R69, R68, PT ;  /* 0x0000004541447246 */ /* 0x000fe40003800144 */
[----:B------:R-:W-:-:S07]  /*6540*/  VIMNMX R70, R70, R65, !PT ;  /* 0x0000004146467248 */ /* 0x000fce0007fe0100 */
.L_x_7236:
        /* <DEDUP_REMOVED lines=18> */
[----:B------:R-:W-:Y:S01]  /*6670*/  FSEL R191, R32, -INF , !P6 ;  /* 0xff80000020bf7808 */ /* 0x000fe20007000000 */
[----:B-1----:R-:W-:Y:S01]  /*6680*/  IMAD.IADD R32, R154, 0x1, R157 ;  /* 0x000000019a207824 */ /* 0x002fe200078e029d */
[----:B------:R-:W-:Y:S02]  /*6690*/  FSEL R189, R33, -INF , !P5 ;  /* 0xff80000021bd7808 */ /* 0x000fe40006800000 */
[C---:B------:R-:W-:Y:S02]  /*66a0*/  ISETP.GT.AND P6, PT, R70.reuse, 0x18, P4 ;  /* 0x000000184600780c */ /* 0x040fe400027c4270 */
[----:B------:R-:W-:Y:S02]  /*66b0*/  ISETP.GT.AND P5, PT, R70, 0x19, P4 ;  /* 0x000000194600780c */ /* 0x000fe400027a4270 */
[C---:B------:R-:W-:Y:S02]  /*66c0*/  ISETP.LT.OR P6, PT, R68.reuse, 0x19, P6 ;  /* 0x000000194400780c */ /* 0x040fe400037c1670 */
[----:B------:R-:W-:-:S02]  /*66d0*/  ISETP.LT.OR P5, PT, R68, 0x1a, P5 ;  /* 0x0000001a4400780c */ /* 0x000fc40002fa1670 */
[----:B------:R-:W-:Y:S01]  /*66e0*/  FSEL R187, R36, -INF , !P6 ;  /* 0xff80000024bb7808 */ /* 0x000fe20007000000 */
[----:B------:R-:W-:Y:S01]  /*66f0*/  IMAD.IADD R36, R155, 0x1, R157 ;  /* 0x000000019b247824 */ /* 0x000fe200078e029d */
        /* <DEDUP_REMOVED lines=87> */
.L_x_7242:
[----:B------:R-:W-:-:S05]  /*6c70*/  IMAD.U32 R56, RZ, RZ, UR46 ;  /* 0x0000002eff387e24 */ /* 0x000fca000f8e00ff */
[----:B------:R-:W-:-:S13]  /*6c80*/  ISETP.NE.AND P5, PT, R56, 0x1, PT ;  /* 0x000000013800780c */ /* 0x000fda0003fa5270 */
[----:B------:R-:W1:Y:S02]  /*6c90*/  @P5 LDC.64 R154, c[0x0][0x9e8] ;  /* 0x00027a00ff9a5b82 */ /* 0x000e640000000a00 */
[----:B-1----:R-:W-:-:S05]  /*6ca0*/  @P5 IMAD.HI.U32 R48, R157, R154, RZ ;  /* 0x0000009a9d305227 */ /* 0x002fca00078e00ff */
[----:B------:R-:W-:-:S07]  /*6cb0*/  @P5 SHF.R.U32.HI R157, RZ, R155, R48 ;  /* 0x0000009bff9d5219 */ /* 0x000fce0000011630 */
.L_x_7243:
[----:B------:R-:W-:Y:S05]  /*6cc0*/  BSYNC B0 ;  /* 0x0000000000007941 */ /* 0x000fea0003800000 */
.L_x_7241:
[----:B------:R-:W-:-:S04]  /*6cd0*/  IMAD R157, R157, R56, -R152 ;  /* 0x000000389d9d7224 */ /* 0x000fc800078e0a98 */
[----:B------:R-:W-:-:S05]  /*6ce0*/  IMAD R157, R2, -0x2, R157 ;  /* 0xfffffffe029d7824 */ /* 0x000fca00078e029d */
[----:B------:R-:W-:Y:S02]  /*6cf0*/  VIADDMNMX R32, R157, R56, R32, PT ;  /* 0x000000389d207246 */ /* 0x000fe40003800120 */
[----:B------:R-:W-:-:S07]  /*6d00*/  VIMNMX R36, R36, R157, !PT ;  /* 0x0000009d24247248 */ /* 0x000fce0007fe0100 */
.L_x_7240:
[----:B------:R-:W-:Y:S02]  /*6d10*/  FMNMX.FTZ R48, R181, R9, !PT ;  /* 0x00000009b5307209 */ /* 0x000fe40007810000 */
[C---:B------:R-:W-:Y:S02]  /*6d20*/  ISETP.GT.AND P6, PT, R36.reuse, 0x1, P4 ;  /* 0x000000012400780c */ /* 0x040fe400027c4270 */
[----:B------:R-:W-:Y:S02]  /*6d30*/  FMNMX.FTZ R48, R195, R48, !PT ;  /* 0x00000030c3307209 */ /* 0x000fe40007810000 */
[----:B------:R-:W-:Y:S02]  /*6d40*/  ISETP.GT.AND P5, PT, R36, 0x8, P4 ;  /* 0x000000082400780c */ /* 0x000fe400027a4270 */
[----:B------:R-:W-:Y:S02]  /*6d50*/  FMNMX.FTZ R48, R185, R48, !PT ;  /* 0x00000030b9307209 */ /* 0x000fe40007810000 */
[----:B------:R-:W-:-:S02]  /*6d60*/  ISETP.LT.OR P6, PT, R32, 0x2, P6 ;  /* 0x000000022000780c */ /* 0x000fc400037c1670 */
[----:B------:R-:W-:Y:S02]  /*6d70*/  FMNMX.FTZ R48, R193, R48, !PT ;  /* 0x00000030c1307209 */ /* 0x000fe40007810000 */
[----:B------:R-:W-:Y:S02]  /*6d80*/  ISETP.LT.OR P5, PT, R32, 0x9, P5 ;  /* 0x000000092000780c */ /* 0x000fe40002fa1670 */
[----:B------:R-:W-:Y:S02]  /*6d90*/  FMNMX.FTZ R48, R191, R48, !PT ;  /* 0x00000030bf307209 */ /* 0x000fe40007810000 */
[----:B------:R-:W-:Y:S02]  /*6da0*/  FSEL R179, R12, -INF , !P6 ;  /* 0xff8000000cb37808 */ /* 0x000fe40007000000 */
[----:B------:R-:W-:Y:S01]  /*6db0*/  FMNMX.FTZ R48, R189, R48, !PT ;  /* 0x00000030bd307209 */ /* 0x000fe20007810000 */
[----:B------:R-:W1:Y:S01]  /*6dc0*/  LDC R12, c[0x0][0x988] ;  /* 0x00026200ff0c7b82 */ /* 0x000e620000000800 */
[----:B------:R-:W-:-:S02]  /*6dd0*/  ISETP.GT.AND P6, PT, R36, 0x9, P4 ;  /* 0x000000092400780c */ /* 0x000fc400027c4270 */
[----:B------:R-:W-:Y:S02]  /*6de0*/  FMNMX.FTZ R48, R187, R48, !PT ;  /* 0x00000030bb307209 */ /* 0x000fe40007810000 */
[----:B------:R-:W-:Y:S02]  /*6df0*/  FSEL R159, R15, -INF , !P5 ;  /* 0xff8000000f9f7808 */ /* 0x000fe40006800000 */
        /* <DEDUP_REMOVED lines=8> */
[----:B------:R-:W-:Y:S02]  /*6e80*/  FMNMX.FTZ R48, R163, R48, !PT ;  /* 0x00000030a3307209 */ /* 0x000fe40007810000 */
        /* <DEDUP_REMOVED lines=41> */
[C---:B------:R-:W-:Y:S01]  /*7120*/  ISETP.LT.OR P6, PT, R32.reuse, 0x2a, P6 ;  /* 0x0000002a2000780c */ /* 0x040fe200037c1670 */
[----:B------:R-:W2:Y:S01]  /*7130*/  SHFL.BFLY PT, R165, R48, 0x2, 0x1f ;  /* 0x0c401f0030a57f89 */ /* 0x000ea200000e0000 */
[----:B------:R-:W-:-:S02]  /*7140*/  ISETP.LT.OR P5, PT, R32, 0x31, P5 ;  /* 0x000000312000780c */ /* 0x000fc40002fa1670 */
[----:B------:R-:W-:Y:S02]  /*7150*/  FSEL R27, R27, -INF , !P6 ;  /* 0xff8000001b1b7808 */ /* 0x000fe40007000000 */
[----:B------:R-:W-:-:S04]  /*7160*/  ISETP.GT.AND P6, PT, R36, 0x31, P4 ;  /* 0x000000312400780c */ /* 0x000fc800027c4270 */
[----:B------:R-:W-:-:S04]  /*7170*/  ISETP.LT.OR P6, PT, R32, 0x32, P6 ;  /* 0x000000322000780c */ /* 0x000fc800037c1670 */
[----:B------:R-:W-:Y:S02]  /*7180*/  FSEL R31, R31, -INF , !P6 ;  /* 0xff8000001f1f7808 */ /* 0x000fe40007000000 */
[----:B------:R-:W-:-:S04]  /*7190*/  ISETP.GT.AND P6, PT, R36, 0x39, P4 ;  /* 0x000000392400780c */ /* 0x000fc800027c4270 */
[----:B------:R-:W-:-:S04]  /*71a0*/  ISETP.LT.OR P6, PT, R32, 0x3a, P6 ;  /* 0x0000003a2000780c */ /* 0x000fc800037c1670 */
[----:B------:R-:W-:Y:S02]  /*71b0*/  FSEL R35, R35, -INF , !P6 ;  /* 0xff80000023237808 */ /* 0x000fe40007000000 */
[----:B--2---:R-:W-:Y:S02]  /*71c0*/  FMNMX.FTZ R15, R48, R165, !PT ;  /* 0x000000a5300f7209 */ /* 0x004fe40007810000 */
[----:B------:R-:W-:Y:S02]  /*71d0*/  FSEL R165, R30, -INF , !P5 ;  /* 0xff8000001ea57808 */ /* 0x000fe40006800000 */
[----:B------:R-:W-:Y:S01]  /*71e0*/  ISETP.GT.AND P5, PT, R36, 0x38, P4 ;  /* 0x000000382400780c */ /* 0x000fe200027a4270 */
[----:B------:R-:W2:Y:S03]  /*71f0*/  SHFL.BFLY PT, R20, R15, 0x1, 0x1f ;  /* 0x0c201f000f147f89 */ /* 0x000ea600000e0000 */
[----:B------:R-:W-:-:S04]  /*7200*/  ISETP.LT.OR P5, PT, R32, 0x39, P5 ;  /* 0x000000392000780c */ /* 0x000fc80002fa1670 */
[----:B------:R-:W-:Y:S02]  /*7210*/  FSEL R23, R34, -INF , !P5 ;  /* 0xff80000022177808 */ /* 0x000fe40006800000 */
[----:B------:R-:W-:-:S04]  /*7220*/  ISETP.GT.AND P5, PT, R36, 0x40, P4 ;  /* 0x000000402400780c */ /* 0x000fc800027a4270 */
[----:B------:R-:W-:-:S04]  /*7230*/  ISETP.LT.OR P5, PT, R32, 0x41, P5 ;  /* 0x000000412000780c */ /* 0x000fc80002fa1670 */
[----:B------:R-:W-:Y:S02]  /*7240*/  FSEL R21, R38, -INF , !P5 ;  /* 0xff80000026157808 */ /* 0x000fe40006800000 */
[----:B------:R-:W-:-:S04]  /*7250*/  ISETP.GT.AND P5, PT, R36, 0x41, P4 ;  /* 0x000000412400780c */ /* 0x000fc800027a4270 */
[----:B------:R-:W-:Y:S02]  /*7260*/  ISETP.LT.OR P5, PT, R32, 0x42, P5 ;  /* 0x000000422000780c */ /* 0x000fe40002fa1670 */
[----:B--2---:R-:W-:-:S04]  /*7270*/  FMNMX.FTZ R15, R15, R20, !PT ;  /* 0x000000140f0f7209 */ /* 0x004fc80007810000 */
[C---:B------:R-:W-:Y:S01]  /*7280*/  FSETP.NEU.FTZ.AND P6, PT, R15.reuse, -INF , PT ;  /* 0xff8000000f00780b */ /* 0x040fe20003fdd000 */
[----:B-1----:R-:W-:-:S05]  /*7290*/  FMUL.FTZ R20, R15, R12 ;  /* 0x0000000c0f147220 */ /* 0x002fca0000410000 */
[----:B------:R-:W-:-:S05]  /*72a0*/  FSEL R20, R20, RZ, P6 ;  /* 0x000000ff14147208 */ /* 0x000fca0003000000 */
[-CC-:B------:R-:W-:Y:S01]  /*72b0*/  FFMA.FTZ R22, R181, R12.reuse, -R20.reuse ;  /* 0x0000000cb5167223 */ /* 0x180fe20000010814 */
[----:B------:R-:W-:Y:S01]  /*72c0*/  FSEL R181, R39, -INF , !P5 ;  /* 0xff80000027b57808 */ /* 0x000fe20006800000 */
[-CC-:B------:R-:W-:Y:S01]  /*72d0*/  FFMA.FTZ R180, R195, R12.reuse, -R20.reuse ;  /* 0x0000000cc3b47223 */ /* 0x180fe20000010814 */
[----:B------:R-:W-:Y:S01]  /*72e0*/  ISETP.GT.AND P5, PT, R36, 0x48, P4 ;  /* 0x000000482400780c */ /* 0x000fe200027a4270 */
[-CC-:B------:R-:W-:Y:S01]  /*72f0*/  FFMA.FTZ R176, R191, R12.reuse, -R20.reuse ;  /* 0x0000000cbfb07223 */ /* 0x180fe20000010814 */
[----:B------:R1:W-:Y:S01]  /*7300*/  MUFU.EX2 R39, R22 ;  /* 0x0000001600277308 */ /* 0x0003e20000000800 */
[-CC-:B------:R-:W-:Y:S01]  /*7310*/  FFMA.FTZ R178, R187, R12.reuse, -R20.reuse ;  /* 0x0000000cbbb27223 */ /* 0x180fe20000010814 */
[----:B------:R-:W-:Y:S01]  /*7320*/  ISETP.LT.OR P5, PT, R32, 0x49, P5 ;  /* 0x000000492000780c */ /* 0x000fe20002fa1670 */
[-CC-:B------:R-:W-:Y:S01]  /*7330*/  FFMA.FTZ R182, R185, R12.reuse, -R20.reuse ;  /* 0x0000000cb9b67223 */ /* 0x180fe20000010814 */
[-CC-:B------:R-:W-:Y:S01]  /*7340*/  FFMA.FTZ R185, R193, R12.reuse, -R20.reuse ;  /* 0x0000000cc1b97223 */ /* 0x180fe20000010814 */
[-CC-:B------:R-:W-:Y:S01]  /*7350*/  FFMA.FTZ R172, R153, R12.reuse, -R20.reuse ;  /* 0x0000000c99ac7223 */ /* 0x180fe20000010814 */
[----:B------:R-:W-:Y:S01]  /*7360*/  FSEL R41, R41, -INF , !P5 ;  /* 0xff80000029297808 */ /* 0x000fe20006800000 */
[-CC-:B------:R-:W-:Y:S01]  /*7370*/  FFMA.FTZ R168, R85, R12.reuse, -R20.reuse ;  /* 0x0000000c55a87223 */ /* 0x180fe20000010814 */
[----:B------:R-:W-:Y:S01]  /*7380*/  ISETP.GT.AND P5, PT, R36, RZ, P4 ;  /* 0x000000ff2400720c */ /* 0x000fe200027a4270 */
[-CC-:B-1----:R-:W-:Y:S01]  /*7390*/  FFMA.FTZ R22, R189, R12.reuse, -R20.reuse ;  /* 0x0000000cbd167223 */ /* 0x182fe20000010814 */
[-CC-:B------:R-:W-:Y:S01]  /*73a0*/  FFMA.FTZ R174, R87, R12.reuse, -R20.reuse ;  /* 0x0000000c57ae7223 */ /* 0x180fe20000010814 */
        /* <DEDUP_REMOVED lines=14> */
[----:B------:R-:W-:Y:S01]  /*7490*/  MUFU.EX2 R180, R180 ;  /* 0x000000b400b47308 */ /* 0x000fe20000000800 */
[----:B------:R-:W-:Y:S01]  /*74a0*/  FSEL R191, R40, -INF , !P5 ;  /* 0xff80000028bf7808 */ /* 0x000fe20006800000 */
[--C-:B------:R-:W-:Y:S01]  /*74b0*/  FFMA.FTZ R183, R183, R12, -R20.reuse ;  /* 0x0000000cb7b77223 */ /* 0x100fe20000010814 */
[----:B------:R-:W-:Y:S01]  /*74c0*/  FMNMX.FTZ R14, R159, R14, !PT ;  /* 0x0000000e9f0e7209 */ /* 0x000fe20007810000 */
        /* <DEDUP_REMOVED lines=10> */
[--C-:B------:R-:W-:Y:S01]  /*7570*/  FFMA.FTZ R156, R63, R12, -R20.reuse ;  /* 0x0000000c3f9c7223 */ /* 0x100fe20000010814 */
[----:B------:R-:W-:Y:S01]  /*7580*/  FMNMX.FTZ R14, R175, R14, !PT ;  /* 0x0000000eaf0e7209 */ /* 0x000fe20007810000 */
[----:B------:R1:W-:Y:S01]  /*7590*/  MUFU.EX2 R43, R22 ;  /* 0x00000016002b7308 */ /* 0x0003e20000000800 */
        /* <DEDUP_REMOVED lines=9> */
[----:B-1----:R-:W-:Y:S01]  /*7630*/  FFMA.FTZ R22, R161, R12, -R20 ;  /* 0x0000000ca1167223 */ /* 0x002fe20000010814 */
[----:B------:R-:W-:-:S02]  /*7640*/  FMNMX.FTZ R14, R25, R14, !PT ;  /* 0x0000000e190e7209 */ /* 0x000fc40007810000 */
[----:B------:R-:W-:Y:S02]  /*7650*/  ISETP.GT.AND P5, PT, R36, 0x58, P4 ;  /* 0x000000582400780c */ /* 0x000fe400027a4270 */
[----:B------:R-:W-:Y:S01]  /*7660*/  FMNMX.FTZ R14, R171, R14, !PT ;  /* 0x0000000eab0e7209 */ /* 0x000fe20007810000 */
[----:B------:R-:W-:Y:S01]  /*7670*/  MUFU.EX2 R185, R185 ;  /* 0x000000b900b97308 */ /* 0x000fe20000000800 */
[----:B------:R-:W-:Y:S02]  /*7680*/  ISETP.LT.OR P5, PT, R32, 0x59, P5 ;  /* 0x000000592000780c */ /* 0x000fe40002fa1670 */
[----:B------:R-:W-:Y:S02]  /*7690*/  FMNMX.FTZ R14, R169, R14, !PT ;  /* 0x0000000ea90e7209 */ /* 0x000fe40007810000 */
[----:B------:R-:W-:Y:S02]  /*76a0*/  FSEL R193, R44, -INF , !P5 ;  /* 0xff8000002cc17808 */ /* 0x000fe40006800000 */
[----:B------:R-:W-:Y:S01]  /*76b0*/  FMNMX.FTZ R14, R27, R14, !PT ;  /* 0x0000000e1b0e7209 */ /* 0x000fe20007810000 */
[----:B------:R-:W-:Y:S01]  /*76c0*/  MUFU.EX2 R176, R176 ;  /* 0x000000b000b07308 */ /* 0x000fe20000000800 */
[----:B------:R-:W-:-:S02]  /*76d0*/  ISETP.GT.AND P5, PT, R36, 0x59, P4 ;  /* 0x000000592400780c */ /* 0x000fc400027a4270 */
[----:B------:R-:W-:Y:S02]  /*76e0*/  FMNMX.FTZ R14, R165, R14, !PT ;  /* 0x0000000ea50e7209 */ /* 0x000fe40007810000 */
[----:B------:R-:W-:Y:S02]  /*76f0*/  ISETP.LT.OR P5, PT, R32, 0x5a, P5 ;  /* 0x0000005a2000780c */ /* 0x000fe40002fa1670 */
[----:B------:R-:W-:Y:S01]  /*7700*/  FMNMX.FTZ R14, R31, R14, !PT ;  /* 0x0000000e1f0e7209 */ /* 0x000fe20007810000 */
[----:B------:R-:W-:Y:S01]  /*7710*/  MUFU.EX2 R178, R178 ;  /* 0x000000b200b27308 */ /* 0x000fe20000000800 */
[----:B------:R-:W-:Y:S02]  /*7720*/  FSEL R153, R45, -INF , !P5 ;  /* 0xff8000002d997808 */ /* 0x000fe40006800000 */
[----:B------:R-:W-:Y:S02]  /*7730*/  ISETP.GT.AND P5, PT, R36, 0x60, P4 ;  /* 0x000000602400780c */ /* 0x000fe400027a4270 */
[----:B------:R-:W-:-:S02]  /*7740*/  FMNMX.FTZ R14, R23, R14, !PT ;  /* 0x0000000e170e7209 */ /* 0x000fc40007810000 */
[----:B------:R-:W-:Y:S01]  /*7750*/  ISETP.LT.OR P5, PT, R32, 0x61, P5 ;  /* 0x000000612000780c */ /* 0x000fe20002fa1670 */
[----:B------:R1:W-:Y:S01]  /*7760*/  MUFU.EX2 R45, R22 ;  /* 0x00000016002d7308 */ /* 0x0003e20000000800 */
[----:B------:R-:W-:Y:S02]  /*7770*/  FMNMX.FTZ R14, R35, R14, !PT ;  /* 0x0000000e230e7209 */ /* 0x000fe40007810000 */
[----:B------:R-:W-:Y:S02]  /*7780*/  FSEL R161, R46, -INF , !P5 ;  /* 0xff8000002ea17808 */ /* 0x000fe40006800000 */
[----:B------:R-:W-:Y:S02]  /*7790*/  ISETP.GT.AND P5, PT, R36, 0x61, P4 ;  /* 0x000000612400780c */ /* 0x000fe400027a4270 */
[----:B------:R-:W-:Y:S01]  /*77a0*/  FMNMX.FTZ R14, R21, R14, !PT ;  /* 0x0000000e150e7209 */ /* 0x000fe20007810000 */
[----:B------:R-:W-:Y:S01]  /*77b0*/  MUFU.EX2 R183, R183 ;  /* 0x000000b700b77308 */ /* 0x000fe20000000800 */
[----:B------:R-:W-:-:S02]  /*77c0*/  ISETP.LT.OR P5, PT, R32, 0x62, P5 ;  /* 0x000000622000780c */ /* 0x000fc40002fa1670 */
[----:B------:R-:W-:Y:S02]  /*77d0*/  FMNMX.FTZ R14, R181, R14, !PT ;  /* 0x0000000eb50e7209 */ /* 0x000fe40007810000 */
[----:B------:R-:W-:Y:S02]  /*77e0*/  FSEL R47, R47, -INF , !P5 ;  /* 0xff8000002f2f7808 */ /* 0x000fe40006800000 */
[----:B------:R-:W-:Y:S01]  /*77f0*/  ISETP.GT.AND P5, PT, R36, 0x68, P4 ;  /* 0x000000682400780c */ /* 0x000fe200027a4270 */
[----:B------:R-:W-:Y:S01]  /*7800*/  MUFU.EX2 R172, R172 ;  /* 0x000000ac00ac7308 */ /* 0x000fe20000000800 */
[----:B------:R-:W-:Y:S02]  /*7810*/  FMNMX.FTZ R14, R41, R14, !PT ;  /* 0x0000000e290e7209 */ /* 0x000fe40007810000 */
[----:B------:R-:W-:Y:S02]  /*7820*/  ISETP.LT.OR P5, PT, R32, 0x69, P5 ;  /* 0x000000692000780c */ /* 0x000fe40002fa1670 */
[----:B------:R-:W-:-:S02]  /*7830*/  FMNMX.FTZ R14, R191, R14, !PT ;  /* 0x0000000ebf0e7209 */ /* 0x000fc40007810000 */
[----:B------:R-:W-:Y:S01]  /*7840*/  FSEL R85, R50, -INF , !P5 ;  /* 0xff80000032557808 */ /* 0x000fe20006800000 */
[----:B------:R-:W-:Y:S01]  /*7850*/  MUFU.EX2 R174, R174 ;  /* 0x000000ae00ae7308 */ /* 0x000fe20000000800 */
[----:B------:R-:W-:Y:S02]  /*7860*/  FMNMX.FTZ R14, R189, R14, !PT ;  /* 0x0000000ebd0e7209 */ /* 0x000fe40007810000 */
[----:B------:R-:W-:Y:S02]  /*7870*/  ISETP.GT.AND P5, PT, R36, 0x69, P4 ;  /* 0x000000692400780c */ /* 0x000fe400027a4270 */
[----:B------:R-:W-:Y:S02]  /*7880*/  FMNMX.FTZ R14, R187, R14, !PT ;  /* 0x0000000ebb0e7209 */ /* 0x000fe40007810000 */
[----:B------:R-:W-:Y:S01]  /*7890*/  ISETP.LT.OR P5, PT, R32, 0x6a, P5 ;  /* 0x0000006a2000780c */ /* 0x000fe20002fa1670 */
[----:B------:R-:W-:Y:S01]  /*78a0*/  MUFU.EX2 R87, R87 ;  /* 0x0000005700577308 */ /* 0x000fe20000000800 */
[----:B------:R-:W-:-:S02]  /*78b0*/  FMNMX.FTZ R14, R193, R14, !PT ;  /* 0x0000000ec10e7209 */ /* 0x000fc40007810000 */
[----:B------:R-:W-:Y:S01]  /*78c0*/  FSEL R163, R51, -INF , !P5 ;  /* 0xff80000033a37808 */ /* 0x000fe20006800000 */
[----:B------:R-:W-:Y:S01]  /*78d0*/  FFMA.FTZ R51, R81, R12, -R20 ;  /* 0x0000000c51337223 */ /* 0x000fe20000010814 */
        /* <DEDUP_REMOVED lines=12> */
[----:B------:R-:W-:Y:S01]  /*79a0*/  MUFU.EX2 R170, R170 ;  /* 0x000000aa00aa7308 */ /* 0x000fe20000000800 */
[----:B------:R-:W-:-:S02]  /*79b0*/  ISETP.GT.AND P5, PT, R36, 0x78, P4 ;  /* 0x000000782400780c */ /* 0x000fc400027a4270 */
[----:B------:R-:W-:Y:S02]  /*79c0*/  FMNMX.FTZ R14, R163, R14, !PT ;  /* 0x0000000ea30e7209 */ /* 0x000fe40007810000 */
[----:B------:R-:W-:Y:S02]  /*79d0*/  ISETP.GT.AND P4, PT, R36, 0x79, P4 ;  /* 0x000000792400780c */ /* 0x000fe40002784270 */
[C---:B------:R-:W-:Y:S01]  /*79e0*/  ISETP.LT.OR P5, PT, R32.reuse, 0x79, P5 ;  /* 0x000000792000780c */ /* 0x040fe20002fa1670 */
[----:B------:R-:W-:Y:S01]  /*79f0*/  MUFU.EX2 R51, R51 ;  /* 0x0000003300337308 */ /* 0x000fe20000000800 */
[----:B------:R-:W-:Y:S02]  /*7a00*/  FMNMX.FTZ R14, R53, R14, !PT ;  /* 0x0000000e350e7209 */ /* 0x000fe40007810000 */
[----:B------:R-:W-:Y:S02]  /*7a10*/  ISETP.LT.OR P4, PT, R32, 0x7a, P4 ;  /* 0x0000007a2000780c */ /* 0x000fe40002781670 */
[----:B------:R-:W-:-:S02]  /*7a20*/  FSEL R81, R54, -INF , !P5 ;  /* 0xff80000036517808 */ /* 0x000fc40006800000 */
[----:B------:R-:W-:Y:S01]  /*7a30*/  FMNMX.FTZ R14, R79, R14, !PT ;  /* 0x0000000e4f0e7209 */ /* 0x000fe20007810000 */
[----:B------:R-:W-:Y:S01]  /*7a40*/  MUFU.EX2 R164, R164 ;  /* 0x000000a400a47308 */ /* 0x000fe20000000800 */
[----:B0-----:R-:W-:Y:S01]  /*7a50*/  FSEL R75, R55, -INF , !P4 ;  /* 0xff800000374b7808 */ /* 0x001fe20006000000 */
[--C-:B------:R-:W-:Y:S01]  /*7a60*/  FFMA.FTZ R55, R69, R12, -R20.reuse ;  /* 0x0000000c45377223 */ /* 0x100fe20000010814 */
[----:B------:R-:W-:Y:S02]  /*7a70*/  FMNMX.FTZ R14, R81, R14, !PT ;  /* 0x0000000e510e7209 */ /* 0x000fe40007810000 */
[----:B-1----:R-:W-:Y:S02]  /*7a80*/  FSEL R22, R15, RZ, P6 ;  /* 0x000000ff0f167208 */ /* 0x002fe40003000000 */
[----:B------:R-:W-:Y:S01]  /*7a90*/  FMNMX.FTZ R14, R75, R14, !PT ;  /* 0x0000000e4b0e7209 */ /* 0x000fe20007810000 */
[----:B------:R-:W-:Y:S02]  /*7aa0*/  MUFU.EX2 R77, R77 ;  /* 0x0000004d004d7308 */ /* 0x000fe40000000800 */
[----:B------:R-:W-:Y:S01]  /*7ab0*/  FADD.FTZ R37, -R22, R9 ;  /* 0x0000000916257221 */ /* 0x000fe20000010100 */
[----:B------:R-:W-:Y:S01]  /*7ac0*/  FFMA.FTZ R9, R29, R12, -R20 ;  /* 0x0000000c1d097223 */ /* 0x000fe20000010814 */
        /* <DEDUP_REMOVED lines=11> */
[----:B------:R-:W-:-:S03]  /*7b80*/  FMUL.FTZ R14, R37, R12 ;  /* 0x0000000c250e7220 */ /* 0x000fc60000410000 */
[C---:B------:R-:W-:Y:S01]  /*7b90*/  FSETP.NEU.FTZ.AND P4, PT, R33.reuse, -INF , PT ;  /* 0xff8000002100780b */ /* 0x040fe20003f9d000 */
[----:B------:R-:W-:Y:S02]  /*7ba0*/  FMUL.FTZ R20, R33, R12 ;  /* 0x0000000c21147220 */ /* 0x000fe40000410000 */
[----:B------:R-:W0:Y:S03]  /*7bb0*/  MUFU.EX2 R14, R14 ;  /* 0x0000000e000e7308 */ /* 0x000e260000000800 */
[----:B------:R-:W-:-:S05]  /*7bc0*/  FSEL R34, R20, RZ, P4 ;  /* 0x000000ff14227208 */ /* 0x000fca0002000000 */
        /* <DEDUP_REMOVED lines=8> */
[--C-:B------:R-:W-:Y:S01]  /*7c50*/  FFMA.FTZ R22, R159, R12, -R34.reuse ;  /* 0x0000000c9f167223 */ /* 0x100fe20000010822 */
[----:B0-----:R-:W-:Y:S01]  /*7c60*/  FFMA.FTZ R25, R14, R4, R39 ;  /* 0x000000040e197223 */ /* 0x001fe20000010027 */
[----:B------:R-:W-:Y:S01]  /*7c70*/  MUFU.EX2 R20, R20 ;  /* 0x0000001400147308 */ /* 0x000fe20000000800 */
[-CC-:B------:R-:W-:Y:S01]  /*7c80*/  FFMA.FTZ R169, R165, R12.reuse, -R34.reuse ;  /* 0x0000000ca5a97223 */ /* 0x180fe20000010822 */
[-CC-:B------:R-:W-:Y:S01]  /*7c90*/  FFMA.FTZ R165, R21, R12.reuse, -R34.reuse ;  /* 0x0000000c15a57223 */ /* 0x180fe20000010822 */
[----:B------:R-:W-:Y:S01]  /*7ca0*/  FADD.FTZ R25, R180, R25 ;  /* 0x00000019b4197221 */ /* 0x000fe20000010000 */
[-CC-:B------:R-:W-:Y:S01]  /*7cb0*/  FFMA.FTZ R37, R177, R12.reuse, -R34.reuse ;  /* 0x0000000cb1257223 */ /* 0x180fe20000010822 */
[-CC-:B------:R-:W-:Y:S01]  /*7cc0*/  FFMA.FTZ R177, R157, R12.reuse, -R34.reuse ;  /* 0x0000000c9db17223 */ /* 0x180fe20000010822 */
[-CC-:B------:R-:W-:Y:S01]  /*7cd0*/  FFMA.FTZ R179, R155, R12.reuse, -R34.reuse ;  /* 0x0000000c9bb37223 */ /* 0x180fe20000010822 */
[----:B------:R-:W-:Y:S01]  /*7ce0*/  FADD.FTZ R4, R182, R25 ;  /* 0x00000019b6047221 */ /* 0x000fe20000010000 */
[----:B------:R-:W-:Y:S01]  /*7cf0*/  MUFU.EX2 R29, R29 ;  /* 0x0000001d001d7308 */ /* 0x000fe20000000800 */
[-CC-:B------:R-:W-:Y:S01]  /*7d00*/  FFMA.FTZ R30, R27, R12.reuse, -R34.reuse ;  /* 0x0000000c1b1e7223 */ /* 0x180fe20000010822 */
[-C--:B------:R-:W-:Y:S01]  /*7d10*/  FFMA.FTZ R32, R31, R12.reuse, -R34 ;  /* 0x0000000c1f207223 */ /* 0x080fe20000010822 */
        /* <DEDUP_REMOVED lines=25> */
[----:B------:R-:W-:Y:S01]  /*7eb0*/  FFMA.FTZ R34, R75, R12, -R34 ;  /* 0x0000000c4b227223 */ /* 0x000fe20000010822 */
[----:B------:R-:W-:Y:S01]  /*7ec0*/  IMAD.U32 R27, RZ, RZ, UR7 ;  /* 0x00000007ff1b7e24 */ /* 0x000fe2000f8e00ff */
[----:B------:R-:W-:Y:S01]  /*7ed0*/  UMOV UR7, UR4 ;  /* 0x0000000400077c82 */ /* 0x000fe20008000000 */
[----:B------:R-:W-:Y:S01]  /*7ee0*/  FADD.FTZ R4, R174, R23 ;  /* 0x00000017ae047221 */ /* 0x000fe20000010000 */
[----:B------:R-:W-:Y:S01]  /*7ef0*/  FSEL R23, R33, RZ, P4 ;  /* 0x000000ff21177208 */ /* 0x000fe20002000000 */
[----:B------:R-:W-:Y:S01]  /*7f00*/  MUFU.EX2 R24, R24 ;  /* 0x0000001800187308 */ /* 0x000fe20000000800 */
[----:B------:R-:W-:Y:S01]  /*7f10*/  @!P1 LEA R27, R27, UR36, 0x3 ;  /* 0x000000241b1b9c11 */ /* 0x000fe2000f8e18ff */
[----:B------:R-:W-:Y:S01]  /*7f20*/  FADD.FTZ R25, R87, R4 ;  /* 0x0000000457197221 */ /* 0x000fe20000010000 */
[----:B------:R-:W-:Y:S01]  /*7f30*/  ISETP.GT.AND P4, PT, R8, R13, PT ;  /* 0x0000000d0800720c */ /* 0x000fe20003f84270 */
[----:B------:R-:W-:Y:S01]  /*7f40*/  FADD.FTZ R23, -R23, R10 ;  /* 0x0000000a17177221 */ /* 0x000fe20000010100 */
[----:B------:R-:W-:Y:S01]  /*7f50*/  F2FP.F16.F32.PACK_AB R178, R183, R178 ;  /* 0x000000b2b7b2723e */ /* 0x000fe200000000ff */
[----:B------:R-:W-:Y:S01]  /*7f60*/  FADD.FTZ R4, R168, R25 ;  /* 0x00000019a8047221 */ /* 0x000fe20000010000 */
[----:B------:R-:W-:-:S02]  /*7f70*/  @!P1 VIADD R27, R27, 0x28860 ;  /* 0x000288601b1b9836 */ /* 0x000fc40000000000 */
[----:B------:R-:W-:Y:S01]  /*7f80*/  FMUL.FTZ R23, R23, R12 ;  /* 0x0000000c17177220 */ /* 0x000fe20000410000 */
[----:B------:R-:W-:Y:S01]  /*7f90*/  MUFU.EX2 R179, R179 ;  /* 0x000000b300b37308 */ /* 0x000fe20000000800 */
[----:B------:R-:W-:Y:S01]  /*7fa0*/  FADD.FTZ R25, R83, R4 ;  /* 0x0000000453197221 */ /* 0x000fe20000010000 */
[-C--:B------:R-:W-:Y:S01]  /*7fb0*/  FMUL.FTZ R88, R88, R14.reuse ;  /* 0x0000000e58587220 */ /* 0x080fe20000410000 */
[----:B------:R-:W-:Y:S01]  /*7fc0*/  @!P1 PRMT R27, RZ, 0x654, R27 ;  /* 0x00000654ff1b9816 */ /* 0x000fe2000000001b */
[-C--:B------:R-:W-:Y:S01]  /*7fd0*/  FMUL.FTZ R89, R89, R14.reuse ;  /* 0x0000000e59597220 */ /* 0x080fe20000410000 */
[----:B------:R-:W-:Y:S01]  /*7fe0*/  FADD.FTZ R4, R170, R25 ;  /* 0x00000019aa047221 */ /* 0x000fe20000010000 */
[-C--:B------:R-:W-:Y:S01]  /*7ff0*/  FMUL.FTZ R92, R92, R14.reuse ;  /* 0x0000000e5c5c7220 */ /* 0x080fe20000410000 */
[----:B------:R0:W-:Y:S01]  /*8000*/  @!P1 SYNCS.ARRIVE.TRANS64.RED.A1T0 RZ, [R27+URZ], RZ ;  /* 0x000000ff1bff99a7 */ /* 0x0001e2000810043f */
[----:B------:R-:W1:Y:S01]  /*8010*/  MUFU.EX2 R23, R23 ;  /* 0x0000001700177308 */ /* 0x000e620000000800 */
[----:B------:R-:W-:Y:S01]  /*8020*/  FADD.FTZ R21, R51, R4 ;  /* 0x0000000433157221 */ /* 0x000fe20000010000 */
[-C--:B------:R-:W-:Y:S01]  /*8030*/  FMUL.FTZ R93, R93, R14.reuse ;  /* 0x0000000e5d5d7220 */ /* 0x080fe20000410000 */
[-C--:B------:R-:W-:Y:S01]  /*8040*/  FMUL.FTZ R96, R96, R14.reuse ;  /* 0x0000000e60607220 */ /* 0x080fe20000410000 */
[-C--:B------:R-:W-:Y:S01]  /*8050*/  FMUL.FTZ R97, R97, R14.reuse ;  /* 0x0000000e61617220 */ /* 0x080fe20000410000 */
[----:B------:R-:W-:Y:S01]  /*8060*/  FADD.FTZ R4, R164, R21 ;  /* 0x00000015a4047221 */ /* 0x000fe20000010000 */
[-C--:B------:R-:W-:Y:S01]  /*8070*/  FMUL.FTZ R100, R100, R14.reuse ;  /* 0x0000000e64647220 */ /* 0x080fe20000410000 */
[-C--:B------:R-:W-:Y:S01]  /*8080*/  FMUL.FTZ R101, R101, R14.reuse ;  /* 0x0000000e65657220 */ /* 0x080fe20000410000 */
[----:B------:R-:W2:Y:S01]  /*8090*/  MUFU.EX2 R61, R61 ;  /* 0x0000003d003d7308 */ /* 0x000ea20000000800 */
[----:B------:R-:W-:Y:S01]  /*80a0*/  FADD.FTZ R21, R77, R4 ;  /* 0x000000044d157221 */ /* 0x000fe20000010000 */
[-C--:B------:R-:W-:Y:S01]  /*80b0*/  FMUL.FTZ R104, R104, R14.reuse ;  /* 0x0000000e68687220 */ /* 0x080fe20000410000 */
[-C--:B------:R-:W-:Y:S01]  /*80c0*/  FMUL.FTZ R105, R105, R14.reuse ;  /* 0x0000000e69697220 */ /* 0x080fe20000410000 */
[-C--:B------:R-:W-:Y:S01]  /*80d0*/  FMUL.FTZ R108, R108, R14.reuse ;  /* 0x0000000e6c6c7220 */ /* 0x080fe20000410000 */
[----:B------:R-:W-:Y:S01]  /*80e0*/  FADD.FTZ R36, R166, R21 ;  /* 0x00000015a6247221 */ /* 0x000fe20000010000 */
[-C--:B------:R-:W-:Y:S01]  /*80f0*/  FMUL.FTZ R109, R109, R14.reuse ;  /* 0x0000000e6d6d7220 */ /* 0x080fe20000410000 */
[-C--:B------:R-:W-:Y:S01]  /*8100*/  FMUL.FTZ R112, R112, R14.reuse ;  /* 0x0000000e70707220 */ /* 0x080fe20000410000 */
[----:B------:R-:W3:Y:S01]  /*8110*/  MUFU.EX2 R26, R26 ;  /* 0x0000001a001a7308 */ /* 0x000ee20000000800 */
[----:B-1----:R-:W-:Y:S01]  /*8120*/  FFMA.FTZ R4, R23, R3, R20 ;  /* 0x0000000317047223 */ /* 0x002fe20000010014 */
[----:B------:R-:W-:Y:S01]  /*8130*/  FADD.FTZ R21, R55, R36 ;  /* 0x0000002437157221 */ /* 0x000fe20000010000 */
[-C--:B------:R-:W-:Y:S01]  /*8140*/  FMUL.FTZ R113, R113, R14.reuse ;  /* 0x0000000e71717220 */ /* 0x080fe20000410000 */
[-C--:B------:R-:W-:Y:S01]  /*8150*/  FMUL.FTZ R116, R116, R14.reuse ;  /* 0x0000000e74747220 */ /* 0x080fe20000410000 */
[----:B------:R-:W-:Y:S01]  /*8160*/  FADD.FTZ R3, R29, R4 ;  /* 0x000000041d037221 */ /* 0x000fe20000010000 */
[----:B------:R-:W-:Y:S01]  /*8170*/  FADD.FTZ R36, R160, R21 ;  /* 0x00000015a0247221 */ /* 0x000fe20000010000 */
[-C--:B------:R-:W-:Y:S01]  /*8180*/  FMUL.FTZ R117, R117, R14.reuse ;  /* 0x0000000e75757220 */ /* 0x080fe20000410000 */
[----:B------:R-:W1:Y:S01]  /*8190*/  MUFU.EX2 R158, R158 ;  /* 0x0000009e009e7308 */ /* 0x000e620000000800 */
[----:B------:R-:W-:Y:S01]  /*81a0*/  FADD.FTZ R4, R22, R3 ;  /* 0x0000000316047221 */ /* 0x000fe20000010000 */
[----:B------:R-:W-:Y:S01]  /*81b0*/  FADD.FTZ R3, R65, R36 ;  /* 0x0000002441037221 */ /* 0x000fe20000010000 */
[-C--:B------:R-:W-:Y:S01]  /*81c0*/  FMUL.FTZ R120, R120, R14.reuse ;  /* 0x0000000e78787220 */ /* 0x080fe20000410000 */
[-C--:B------:R-:W-:Y:S01]  /*81d0*/  FMUL.FTZ R121, R121, R14.reuse ;  /* 0x0000000e79797220 */ /* 0x080fe20000410000 */
[----:B------:R-:W-:Y:S01]  /*81e0*/  FADD.FTZ R4, R37, R4 ;  /* 0x0000000425047221 */ /* 0x000fe20000010000 */
[----:B------:R-:W-:Y:S01]  /*81f0*/  FADD.FTZ R36, R162, R3 ;  /* 0x00000003a2247221 */ /* 0x000fe20000010000 */
[-C--:B------:R-:W-:Y:S01]  /*8200*/  FMUL.FTZ R124, R124, R14.reuse ;  /* 0x0000000e7c7c7220 */ /* 0x080fe20000410000 */
[----:B------:R-:W4:Y:S01]  /*8210*/  MUFU.EX2 R173, R173 ;  /* 0x000000ad00ad7308 */ /* 0x000f220000000800 */
[----:B------:R-:W-:Y:S01]  /*8220*/  FADD.FTZ R3, R177, R4 ;  /* 0x00000004b1037221 */ /* 0x000fe20000010000 */
[----:B------:R-:W-:Y:S01]  /*8230*/  FADD.FTZ R21, R67, R36 ;  /* 0x0000002443157221 */ /* 0x000fe20000010000 */
[-C--:B------:R-:W-:Y:S01]  /*8240*/  FMUL.FTZ R125, R125, R14.reuse ;  /* 0x0000000e7d7d7220 */ /* 0x080fe20000410000 */
[-C--:B------:R-:W-:Y:S01]  /*8250*/  FMUL.FTZ R128, R128, R14.reuse ;  /* 0x0000000e80807220 */ /* 0x080fe20000410000 */
[----:B------:R-:W-:Y:S01]  /*8260*/  FADD.FTZ R4, R24, R3 ;  /* 0x0000000318047221 */ /* 0x000fe20000010000 */
[----:B------:R-:W-:Y:S01]  /*8270*/  FADD.FTZ R36, R156, R21 ;  /* 0x000000159c247221 */ /* 0x000fe20000010000 */
[-C--:B------:R-:W-:Y:S01]  /*8280*/  FMUL.FTZ R129, R129, R14.reuse ;  /* 0x0000000e81817220 */ /* 0x080fe20000410000 */
[----:B------:R-:W5:Y:S01]  /*8290*/  MUFU.EX2 R57, R57 ;  /* 0x0000003900397308 */ /* 0x000f620000000800 */
[----:B------:R-:W-:Y:S01]  /*82a0*/  FADD.FTZ R3, R179, R4 ;  /* 0x00000004b3037221 */ /* 0x000fe20000010000 */
[----:B--2---:R-:W-:Y:S01]  /*82b0*/  FADD.FTZ R21, R61, R36 ;  /* 0x000000243d157221 */ /* 0x004fe20000010000 */
[-C--:B------:R-:W-:Y:S01]  /*82c0*/  FMUL.FTZ R132, R132, R14.reuse ;  /* 0x0000000e84847220 */ /* 0x080fe20000410000 */
[-C--:B------:R-:W-:Y:S01]  /*82d0*/  FMUL.FTZ R133, R133, R14.reuse ;  /* 0x0000000e85857220 */ /* 0x080fe20000410000 */
[----:B---3--:R-:W-:Y:S01]  /*82e0*/  FADD.FTZ R4, R26, R3 ;  /* 0x000000031a047221 */ /* 0x008fe20000010000 */
[----:B-1----:R-:W-:Y:S01]  /*82f0*/  FADD.FTZ R36, R158, R21 ;  /* 0x000000159e247221 */ /* 0x002fe20000010000 */
[-C--:B------:R-:W-:Y:S01]  /*8300*/  FMUL.FTZ R136, R136, R14.reuse ;  /* 0x0000000e88887220 */ /* 0x080fe20000410000 */
[----:B------:R-:W1:Y:S01]  /*8310*/  MUFU.EX2 R28, R28 ;  /* 0x0000001c001c7308 */ /* 0x000e620000000800 */
[----:B----4-:R-:W-:Y:S01]  /*8320*/  FADD.FTZ R3, R173, R4 ;  /* 0x00000004ad037221 */ /* 0x010fe20000010000 */
[-C--:B------:R-:W-:Y:S01]  /*8330*/  FMUL.FTZ R137, R137, R14.reuse ;  /* 0x0000000e89897220 */ /* 0x080fe20000410000 */
[-C--:B------:R-:W-:Y:S01]  /*8340*/  FMUL.FTZ R140, R140, R14.reuse ;  /* 0x0000000e8c8c7220 */ /* 0x080fe20000410000 */
[-C--:B------:R-:W-:Y:S01]  /*8350*/  FMUL.FTZ R141, R141, R14.reuse ;  /* 0x0000000e8d8d7220 */ /* 0x080fe20000410000 */
[-C--:B------:R-:W-:Y:S01]  /*8360*/  FMUL.FTZ R144, R144, R14.reuse ;  /* 0x0000000e90907220 */ /* 0x080fe20000410000 */
[-C--:B------:R-:W-:Y:S01]  /*8370*/  FMUL.FTZ R145, R145, R14.reuse ;  /* 0x0000000e91917220 */ /* 0x080fe20000410000 */
[-C--:B------:R-:W-:Y:S01]  /*8380*/  FMUL.FTZ R148, R148, R14.reuse ;  /* 0x0000000e94947220 */ /* 0x080fe20000410000 */
[----:B------:R-:W2:Y:S01]  /*8390*/  MUFU.EX2 R152, R152 ;  /* 0x0000009800987308 */ /* 0x000ea20000000800 */
[----:B-----5:R-:W-:Y:S01]  /*83a0*/  FADD.FTZ R21, R57, R36 ;  /* 0x0000002439157221 */ /* 0x020fe20000010000 */
[----:B------:R-:W-:Y:S01]  /*83b0*/  FMUL.FTZ R149, R149, R14 ;  /* 0x0000000e95957220 */ /* 0x000fe20000410000 */
[----:B------:R-:W-:Y:S01]  /*83c0*/  F2FP.F16.F32.PACK_AB R180, R180, R39 ;  /* 0x00000027b4b4723e */ /* 0x000fe200000000ff */
[----:B------:R-:W-:Y:S01]  /*83d0*/  VIADD R8, R8, 0xffffffff ;  /* 0xffffffff08087836 */ /* 0x000fe20000000000 */
[----:B------:R-:W-:Y:S01]  /*83e0*/  F2FP.F16.F32.PACK_AB R182, R185, R182 ;  /* 0x000000b6b9b6723e */ /* 0x000fe200000000ff */
[-C--:B------:R-:W-:Y:S01]  /*83f0*/  FMUL.FTZ R90, R90, R23.reuse ;  /* 0x000000175a5a7220 */ /* 0x080fe20000410000 */
[----:B------:R-:W-:Y:S01]  /*8400*/  F2FP.F16.F32.PACK_AB R176, R43, R176 ;  /* 0x000000b02bb0723e */ /* 0x000fe200000000ff */
[----:B------:R-:W3:Y:S01]  /*8410*/  MUFU.EX2 R175, R175 ;  /* 0x000000af00af7308 */ /* 0x000ee20000000800 */
[----:B-1----:R-:W-:Y:S01]  /*8420*/  FADD.FTZ R4, R28, R3 ;  /* 0x000000031c047221 */ /* 0x002fe20000010000 */
[----:B------:R-:W-:Y:S01]  /*8430*/  F2FP.F16.F32.PACK_AB R172, R45, R172 ;  /* 0x000000ac2dac723e */ /* 0x000fe200000000ff */
[-C--:B------:R-:W-:Y:S01]  /*8440*/  FMUL.FTZ R91, R91, R23.reuse ;  /* 0x000000175b5b7220 */ /* 0x080fe20000410000 */
[----:B------:R-:W-:Y:S01]  /*8450*/  F2FP.F16.F32.PACK_AB R174, R87, R174 ;  /* 0x000000ae57ae723e */ /* 0x000fe200000000ff */
[-C--:B------:R-:W-:Y:S01]  /*8460*/  FMUL.FTZ R94, R94, R23.reuse ;  /* 0x000000175e5e7220 */ /* 0x080fe20000410000 */
[----:B------:R-:W-:Y:S01]  /*8470*/  F2FP.F16.F32.PACK_AB R168, R83, R168 ;  /* 0x000000a853a8723e */ /* 0x000fe200000000ff */
[-C--:B------:R-:W-:Y:S01]  /*8480*/  FMUL.FTZ R95, R95, R23.reuse ;  /* 0x000000175f5f7220 */ /* 0x080fe20000410000 */
[----:B------:R-:W1:Y:S01]  /*8490*/  MUFU.EX2 R49, R49 ;  /* 0x0000003100317308 */ /* 0x000e620000000800 */
[----:B--2---:R-:W-:Y:S01]  /*84a0*/  FADD.FTZ R36, R152, R21 ;  /* 0x0000001598247221 */ /* 0x004fe20000010000 */
[----:B------:R-:W-:Y:S01]  /*84b0*/  F2FP.F16.F32.PACK_AB R170, R51, R170 ;  /* 0x000000aa33aa723e */ /* 0x000fe200000000ff */
[-C--:B------:R-:W-:Y:S01]  /*84c0*/  FMUL.FTZ R98, R98, R23.reuse ;  /* 0x0000001762627220 */ /* 0x080fe20000410000 */
[----:B------:R-:W-:Y:S01]  /*84d0*/  F2FP.F16.F32.PACK_AB R164, R77, R164 ;  /* 0x000000a44da4723e */ /* 0x000fe200000000ff */
[-C--:B------:R-:W-:Y:S01]  /*84e0*/  FMUL.FTZ R99, R99, R23.reuse ;  /* 0x0000001763637220 */ /* 0x080fe20000410000 */
[----:B------:R-:W-:Y:S01]  /*84f0*/  F2FP.F16.F32.PACK_AB R166, R55, R166 ;  /* 0x000000a637a6723e */ /* 0x000fe200000000ff */
[-C--:B------:R-:W-:Y:S01]  /*8500*/  FMUL.FTZ R102, R102, R23.reuse ;  /* 0x0000001766667220 */ /* 0x080fe20000410000 */
[----:B------:R-:W2:Y:S01]  /*8510*/  MUFU.EX2 R30, R30 ;  /* 0x0000001e001e7308 */ /* 0x000ea20000000800 */
[----:B---3--:R-:W-:Y:S01]  /*8520*/  FADD.FTZ R3, R175, R4 ;  /* 0x00000004af037221 */ /* 0x008fe20000010000 */
[----:B------:R-:W-:Y:S01]  /*8530*/  F2FP.F16.F32.PACK_AB R160, R65, R160 ;  /* 0x000000a041a0723e */ /* 0x000fe200000000ff */
[-C--:B------:R-:W-:Y:S01]  /*8540*/  FMUL.FTZ R103, R103, R23.reuse ;  /* 0x0000001767677220 */ /* 0x080fe20000410000 */
[----:B------:R-:W-:Y:S01]  /*8550*/  F2FP.F16.F32.PACK_AB R162, R67, R162 ;  /* 0x000000a243a2723e */ /* 0x000fe200000000ff */
[-C--:B------:R-:W-:Y:S01]  /*8560*/  FMUL.FTZ R106, R106, R23.reuse ;  /* 0x000000176a6a7220 */ /* 0x080fe20000410000 */
[----:B------:R-:W-:Y:S01]  /*8570*/  F2FP.F16.F32.PACK_AB R156, R61, R156 ;  /* 0x0000009c3d9c723e */ /* 0x000fe200000000ff */
[-C--:B------:R-:W-:Y:S01]  /*8580*/  FMUL.FTZ R107, R107, R23.reuse ;  /* 0x000000176b6b7220 */ /* 0x080fe20000410000 */
[----:B------:R-:W3:Y:S01]  /*8590*/  MUFU.EX2 R154, R154 ;  /* 0x0000009a009a7308 */ /* 0x000ee20000000800 */
[----:B-1----:R-:W-:Y:S01]  /*85a0*/  FADD.FTZ R21, R49, R36 ;  /* 0x0000002431157221 */ /* 0x002fe20000010000 */
[----:B------:R-:W-:Y:S01]  /*85b0*/  F2FP.F16.F32.PACK_AB R158, R57, R158 ;  /* 0x0000009e399e723e */ /* 0x000fe200000000ff */
[-C--:B------:R-:W-:Y:S01]  /*85c0*/  FMUL.FTZ R110, R110, R23.reuse ;  /* 0x000000176e6e7220 */ /* 0x080fe20000410000 */
[----:B------:R-:W-:Y:S01]  /*85d0*/  F2FP.F16.F32.PACK_AB R152, R49, R152 ;  /* 0x000000983198723e */ /* 0x000fe200000000ff */
[-C--:B------:R-:W-:Y:S01]  /*85e0*/  FMUL.FTZ R111, R111, R23.reuse ;  /* 0x000000176f6f7220 */ /* 0x080fe20000410000 */
[----:B------:R-:W-:Y:S01]  /*85f0*/  F2FP.F16.F32.PACK_AB R183, R37, R22 ;  /* 0x0000001625b7723e */ /* 0x000fe200000000ff */
[----:B------:R-:W-:Y:S01]  /*8600*/  FMUL.FTZ R114, R114, R23 ;  /* 0x0000001772727220 */ /* 0x000fe20000410000 */
[----:B------:R-:W1:Y:S01]  /*8610*/  MUFU.EX2 R169, R169 ;  /* 0x000000a900a97308 */ /* 0x000e620000000800 */
[----:B--2---:R-:W-:Y:S01]  /*8620*/  FADD.FTZ R4, R30, R3 ;  /* 0x000000031e047221 */ /* 0x004fe20000010000 */
[----:B------:R-:W-:Y:S01]  /*8630*/  F2FP.F16.F32.PACK_AB R177, R24, R177 ;  /* 0x000000b118b1723e */ /* 0x000fe200000000ff */
[----:B------:R-:W-:Y:S01]  /*8640*/  FMUL.FTZ R115, R115, R23 ;  /* 0x0000001773737220 */ /* 0x000fe20000410000 */
[----:B------:R-:W-:Y:S01]  /*8650*/  F2FP.F16.F32.PACK_AB R179, R26, R179 ;  /* 0x000000b31ab3723e */ /* 0x000fe200000000ff */
[----:B------:R-:W-:Y:S01]  /*8660*/  FMUL.FTZ R118, R118, R23 ;  /* 0x0000001776767220 */ /* 0x000fe20000410000 */
[----:B------:R-:W-:Y:S01]  /*8670*/  F2FP.F16.F32.PACK_AB R173, R28, R173 ;  /* 0x000000ad1cad723e */ /* 0x000fe200000000ff */
[----:B------:R-:W-:Y:S01]  /*8680*/  FMUL.FTZ R119, R119, R23 ;  /* 0x0000001777777220 */ /* 0x000fe20000410000 */
[----:B------:R-:W2:Y:S01]  /*8690*/  MUFU.EX2 R9, R9 ;  /* 0x0000000900097308 */ /* 0x000ea20000000800 */
[----:B---3--:R-:W-:Y:S01]  /*86a0*/  FADD.FTZ R36, R154, R21 ;  /* 0x000000159a247221 */ /* 0x008fe20000010000 */
[----:B------:R-:W-:Y:S01]  /*86b0*/  F2FP.F16.F32.PACK_AB R175, R30, R175 ;  /* 0x000000af1eaf723e */ /* 0x000fe200000000ff */
[-C--:B------:R-:W-:Y:S01]  /*86c0*/  FMUL.FTZ R122, R122, R23.reuse ;  /* 0x000000177a7a7220 */ /* 0x080fe20000410000 */
[-C--:B------:R-:W-:Y:S01]  /*86d0*/  FMUL.FTZ R123, R123, R23.reuse ;  /* 0x000000177b7b7220 */ /* 0x080fe20000410000 */
[-C--:B------:R-:W-:Y:S01]  /*86e0*/  FMUL.FTZ R126, R126, R23.reuse ;  /* 0x000000177e7e7220 */ /* 0x080fe20000410000 */
[-C--:B------:R-:W-:Y:S01]  /*86f0*/  FMUL.FTZ R127, R127, R23.reuse ;  /* 0x000000177f7f7220 */ /* 0x080fe20000410000 */
[-C--:B------:R-:W-:Y:S01]  /*8700*/  FMUL.FTZ R130, R130, R23.reuse ;  /* 0x0000001782827220 */ /* 0x080fe20000410000 */
[----:B------:R-:W3:Y:S01]  /*8710*/  MUFU.EX2 R32, R32 ;  /* 0x0000002000207308 */ /* 0x000ee20000000800 */
[----:B-1----:R-:W-:Y:S01]  /*8720*/  FADD.FTZ R3, R169, R4 ;  /* 0x00000004a9037221 */ /* 0x002fe20000010000 */
[-C--:B------:R-:W-:Y:S01]  /*8730*/  FMUL.FTZ R131, R131, R23.reuse ;  /* 0x0000001783837220 */ /* 0x080fe20000410000 */
[-C--:B------:R-:W-:Y:S01]  /*8740*/  FMUL.FTZ R134, R134, R23.reuse ;  /* 0x0000001786867220 */ /* 0x080fe20000410000 */
[-C--:B------:R-:W-:Y:S01]  /*8750*/  FMUL.FTZ R135, R135, R23.reuse ;  /* 0x0000001787877220 */ /* 0x080fe20000410000 */
[-C--:B------:R-:W-:Y:S01]  /*8760*/  FMUL.FTZ R138, R138, R23.reuse ;  /* 0x000000178a8a7220 */ /* 0x080fe20000410000 */
[-C--:B------:R-:W-:Y:S01]  /*8770*/  FMUL.FTZ R139, R139, R23.reuse ;  /* 0x000000178b8b7220 */ /* 0x080fe20000410000 */
[-C--:B------:R-:W-:Y:S01]  /*8780*/  FMUL.FTZ R142, R142, R23.reuse ;  /* 0x000000178e8e7220 */ /* 0x080fe20000410000 */
[----:B------:R-:W1:Y:S01]  /*8790*/  MUFU.EX2 R171, R171 ;  /* 0x000000ab00ab7308 */ /* 0x000e620000000800 */
[C---:B--2---:R-:W-:Y:S01]  /*87a0*/  FADD.FTZ R4, R9.reuse, R36 ;  /* 0x0000002409047221 */ /* 0x044fe20000010000 */
[----:B------:R-:W-:Y:S01]  /*87b0*/  F2FP.F16.F32.PACK_AB R154, R9, R154 ;  /* 0x0000009a099a723e */ /* 0x000fe200000000ff */
[-C--:B------:R-:W-:Y:S01]  /*87c0*/  FMUL.FTZ R143, R143, R23.reuse ;  /* 0x000000178f8f7220 */ /* 0x080fe20000410000 */
[-C--:B------:R-:W-:Y:S01]  /*87d0*/  FMUL.FTZ R146, R146, R23.reuse ;  /* 0x0000001792927220 */ /* 0x080fe20000410000 */
[-C--:B------:R-:W-:Y:S01]  /*87e0*/  FMUL.FTZ R147, R147, R23.reuse ;  /* 0x0000001793937220 */ /* 0x080fe20000410000 */
[-C--:B------:R-:W-:Y:S01]  /*87f0*/  FMUL.FTZ R150, R150, R23.reuse ;  /* 0x0000001796967220 */ /* 0x080fe20000410000 */
[----:B------:R-:W-:Y:S01]  /*8800*/  FMUL.FTZ R151, R151, R23 ;  /* 0x0000001797977220 */ /* 0x000fe20000410000 */
[----:B------:R-:W2:Y:S01]  /*8810*/  MUFU.EX2 R10, R35 ;  /* 0x00000023000a7308 */ /* 0x000ea20000000800 */
[C---:B---3--:R-:W-:Y:S01]  /*8820*/  FADD.FTZ R36, R32.reuse, R3 ;  /* 0x0000000320247221 */ /* 0x048fe20000010000 */
[----:B------:R-:W-:Y:S01]  /*8830*/  F2FP.F16.F32.PACK_AB R169, R32, R169 ;  /* 0x000000a920a9723e */ /* 0x000fe200000000ff */
[----:B------:R-:W-:-:S02]  /*8840*/  IMAD.MOV.U32 R14, RZ, RZ, R0 ;  /* 0x000000ffff0e7224 */ /* 0x000fc400078e0000 */
[----:B------:R-:W-:-:S03]  /*8850*/  IMAD.MOV.U32 R9, RZ, RZ, R15 ;  /* 0x000000ffff097224 */ /* 0x000fc600078e000f */
[----:B------:R-:W3:Y:S01]  /*8860*/  MUFU.EX2 R165, R165 ;  /* 0x000000a500a57308 */ /* 0x000ee20000000800 */
[----:B-1----:R-:W-:-:S07]  /*8870*/  FADD.FTZ R3, R171, R36 ;  /* 0x00000024ab037221 */ /* 0x002fce0000010000 */
[----:B------:R1:W4:Y:S01]  /*8880*/  MUFU.EX2 R25, R181 ;  /* 0x000000b500197308 */ /* 0x0003220000000800 */
[C---:B--2---:R-:W-:Y:S01]  /*8890*/  FADD.FTZ R36, R10.reuse, R3 ;  /* 0x000000030a247221 */ /* 0x044fe20000010000 */
[----:B------:R-:W-:Y:S01]  /*88a0*/  F2FP.F16.F32.PACK_AB R171, R10, R171 ;  /* 0x000000ab0aab723e */ /* 0x000fe200000000ff */
[----:B------:R-:W-:-:S05]  /*88b0*/  IMAD.MOV.U32 R10, RZ, RZ, R33 ;  /* 0x000000ffff0a7224 */ /* 0x000fca00078e0021 */
[----:B------:R-:W2:Y:S01]  /*88c0*/  MUFU.EX2 R41, R41 ;  /* 0x0000002900297308 */ /* 0x000ea20000000800 */
[----:B---3--:R-:W-:Y:S01]  /*88d0*/  FADD.FTZ R36, R165, R36 ;  /* 0x00000024a5247221 */ /* 0x008fe20000010000 */
[----:B-1----:R-:W-:-:S06]  /*88e0*/  F2FP.F16.F32.PACK_AB R181, R29, R20 ;  /* 0x000000141db5723e */ /* 0x002fcc00000000ff */
[----:B------:R-:W1:Y:S01]  /*88f0*/  MUFU.EX2 R167, R191 ;  /* 0x000000bf00a77308 */ /* 0x000e620000000800 */
[C---:B----4-:R-:W-:Y:S01]  /*8900*/  FADD.FTZ R36, R25.reuse, R36 ;  /* 0x0000002419247221 */ /* 0x050fe20000010000 */
[----:B------:R-:W-:-:S06]  /*8910*/  F2FP.F16.F32.PACK_AB R165, R25, R165 ;  /* 0x000000a519a5723e */ /* 0x000fcc00000000ff */
[----:B------:R-:W3:Y:S01]  /*8920*/  MUFU.EX2 R189, R189 ;  /* 0x000000bd00bd7308 */ /* 0x000ee20000000800 */
[----:B--2---:R-:W-:-:S07]  /*8930*/  FADD.FTZ R36, R41, R36 ;  /* 0x0000002429247221 */ /* 0x004fce0000010000 */
[----:B------:R-:W2:Y:S01]  /*8940*/  MUFU.EX2 R187, R187 ;  /* 0x000000bb00bb7308 */ /* 0x000ea20000000800 */
[C---:B-1----:R-:W-:Y:S01]  /*8950*/  FADD.FTZ R36, R167.reuse, R36 ;  /* 0x00000024a7247221 */ /* 0x042fe20000010000 */
[----:B------:R-:W-:-:S06]  /*8960*/  F2FP.F16.F32.PACK_AB R167, R167, R41 ;  /* 0x00000029a7a7723e */ /* 0x000fcc00000000ff */
[----:B------:R-:W1:Y:S01]  /*8970*/  MUFU.EX2 R193, R193 ;  /* 0x000000c100c17308 */ /* 0x000e620000000800 */
[----:B---3--:R-:W-:-:S07]  /*8980*/  FADD.FTZ R36, R189, R36 ;  /* 0x00000024bd247221 */ /* 0x008fce0000010000 */
[----:B------:R-:W3:Y:S01]  /*8990*/  MUFU.EX2 R153, R153 ;  /* 0x0000009900997308 */ /* 0x000ee20000000800 */
[----:B--2---:R-:W-:-:S07]  /*89a0*/  FADD.FTZ R36, R187, R36 ;  /* 0x00000024bb247221 */ /* 0x004fce0000010000 */
[----:B------:R2:W4:Y:S01]  /*89b0*/  MUFU.EX2 R157, R161 ;  /* 0x000000a1009d7308 */ /* 0x0005220000000800 */
[----:B-1----:R-:W-:-:S07]  /*89c0*/  FADD.FTZ R36, R193, R36 ;  /* 0x00000024c1247221 */ /* 0x002fce0000010000 */
[----:B------:R-:W1:Y:S01]  /*89d0*/  MUFU.EX2 R47, R47 ;  /* 0x0000002f002f7308 */ /* 0x000e620000000800 */
[----:B---3--:R-:W-:Y:S01]  /*89e0*/  FADD.FTZ R36, R153, R36 ;  /* 0x0000002499247221 */ /* 0x008fe20000010000 */
[----:B--2---:R-:W-:-:S06]  /*89f0*/  F2FP.F16.F32.PACK_AB R161, R187, R189 ;  /* 0x000000bdbba1723e */ /* 0x004fcc00000000ff */
[----:B------:R-:W2:Y:S01]  /*8a00*/  MUFU.EX2 R85, R85 ;  /* 0x0000005500557308 */ /* 0x000ea20000000800 */
[----:B----4-:R-:W-:-:S07]  /*8a10*/  FADD.FTZ R36, R157, R36 ;  /* 0x000000249d247221 */ /* 0x010fce0000010000 */
[----:B------:R3:W4:Y:S01]  /*8a20*/  MUFU.EX2 R159, R163 ;  /* 0x000000a3009f7308 */ /* 0x0007220000000800 */
[C---:B-1----:R-:W-:Y:S01]  /*8a30*/  FADD.FTZ R36, R47.reuse, R36 ;  /* 0x000000242f247221 */ /* 0x042fe20000010000 */
[----:B------:R-:W-:-:S06]  /*8a40*/  F2FP.F16.F32.PACK_AB R157, R47, R157 ;  /* 0x0000009d2f9d723e */ /* 0x000fcc00000000ff */
[----:B------:R-:W1:Y:S01]  /*8a50*/  MUFU.EX2 R53, R53 ;  /* 0x0000003500357308 */ /* 0x000e620000000800 */
[----:B--2---:R-:W-:Y:S01]  /*8a60*/  FADD.FTZ R36, R85, R36 ;  /* 0x0000002455247221 */ /* 0x004fe20000010000 */
[----:B---3--:R-:W-:-:S06]  /*8a70*/  F2FP.F16.F32.PACK_AB R163, R153, R193 ;  /* 0x000000c199a3723e */ /* 0x008fcc00000000ff */
[----:B------:R-:W2:Y:S01]  /*8a80*/  MUFU.EX2 R79, R79 ;  /* 0x0000004f004f7308 */ /* 0x000ea20000000800 */
[C---:B----4-:R-:W-:Y:S01]  /*8a90*/  FADD.FTZ R36, R159.reuse, R36 ;  /* 0x000000249f247221 */ /* 0x050fe20000010000 */
[----:B------:R-:W-:-:S06]  /*8aa0*/  F2FP.F16.F32.PACK_AB R159, R159, R85 ;  /* 0x000000559f9f723e */ /* 0x000fcc00000000ff */
[----:B------:R-:W3:Y:S01]  /*8ab0*/  MUFU.EX2 R81, R81 ;  /* 0x0000005100517308 */ /* 0x000ee20000000800 */
[----:B-1----:R-:W-:-:S07]  /*8ac0*/  FADD.FTZ R36, R53, R36 ;  /* 0x0000002435247221 */ /* 0x002fce0000010000 */
[----:B------:R-:W1:Y:S01]  /*8ad0*/  MUFU.EX2 R34, R34 ;  /* 0x0000002200227308 */ /* 0x000e620000000800 */
[C---:B--2---:R-:W-:Y:S01]  /*8ae0*/  FADD.FTZ R36, R79.reuse, R36 ;  /* 0x000000244f247221 */ /* 0x044fe20000010000 */
[----:B------:R-:W-:-:S03]  /*8af0*/  F2FP.F16.F32.PACK_AB R153, R79, R53 ;  /* 0x000000354f99723e */ /* 0x000fc600000000ff */
[----:B---3--:R-:W-:-:S04]  /*8b00*/  FADD.FTZ R36, R81, R36 ;  /* 0x0000002451247221 */ /* 0x008fc80000010000 */
[C---:B-1----:R-:W-:Y:S01]  /*8b10*/  FADD.FTZ R3, R34.reuse, R36 ;  /* 0x0000002422037221 */ /* 0x042fe20000010000 */
[----:B------:R-:W-:Y:S01]  /*8b20*/  F2FP.F16.F32.PACK_AB R155, R34, R81 ;  /* 0x00000051229b723e */ /* 0x000fe200000000ff */
[----:B0-----:R-:W-:Y:S06]  /*8b30*/  @P4 BRA `(.L_x_7244) ;  /* 0xffffffc400f84947 */ /* 0x001fec000383ffff */
[----:B------:R-:W-:Y:S02]  /*8b40*/  IMAD.MOV.U32 R10, RZ, RZ, R33 ;  /* 0x000000ffff0a7224 */ /* 0x000fe400078e0021 */
[----:B------:R-:W-:-:S07]  /*8b50*/  IMAD.MOV.U32 R9, RZ, RZ, R15 ;  /* 0x000000ffff097224 */ /* 0x000fce00078e000f */
.L_x_7227:
[----:B------:R-:W0:Y:S01]  /*8b60*/  LDC R13, c[0x0][0x448] ;  /* 0x00011200ff0d7b82 */ /* 0x000e220000000800 */
[----:B------:R-:W-:-:S05]  /*8b70*/  IADD3 R15, -R11, 0x1, RZ ;  /* 0x000000010b0f7810 */ /* 0x000fca0007ffe1ff */
[----:B------:R-:W-:Y:S02]  /*8b80*/  IMAD R20, R16, UR38, R15 ;  /* 0x0000002610147c24 */ /* 0x000fe4000f8e020f */
[----:B------:R-:W1:Y:S08]  /*8b90*/  S2UR UR7, SR_CTAID.X ;  /* 0x00000000000779c3 */ /* 0x000e700000002500 */
[----:B------:R-:W2:Y:S01]  /*8ba0*/  LDC R22, c[0x0][0x9e4] ;  /* 0x00027900ff167b82 */ /* 0x000ea20000000800 */
[----:B0-----:R-:W-:Y:S01]  /*8bb0*/  ISETP.NE.AND P5, PT, R13, 0x1, PT ;  /* 0x000000010d00780c */ /* 0x001fe20003fa5270 */
[----:B-1----:R-:W-:-:S12]  /*8bc0*/  ULEA UR7, UR7, 0x7f, 0x7 ;  /* 0x0000007f07077891 */ /* 0x002fd8000f8e383f */
[----:B------:R-:W0:Y:S01]  /*8bd0*/  @P5 LDC R13, c[0x0][0x44c] ;  /* 0x00011300ff0d5b82 */ /* 0x000e220000000800 */
[----:B------:R-:W-:Y:S01]  /*8be0*/  IMAD.U32 R11, RZ, RZ, UR7 ;  /* 0x00000007ff0b7e24 */ /* 0x000fe2000f8e00ff */
[----:B--2---:R-:W-:-:S06]  /*8bf0*/  ISETP.GE.AND P6, PT, R22, 0x1, PT ;  /* 0x000000011600780c */ /* 0x004fcc0003fc6270 */
[----:B------:R-:W1:Y:S01]  /*8c00*/  @P5 LDC R14, c[0x0][0x450] ;  /* 0x00011400ff0e5b82 */ /* 0x000e620000000800 */
[----:B0-----:R-:W-:Y:S01]  /*8c10*/  @P5 IMAD.HI.U32 R13, R13, UR7, RZ ;  /* 0x000000070d0d5c27 */ /* 0x001fe2000f8e00ff */
[----:B------:R-:W-:-:S04]  /*8c20*/  ULDC UR7, c[0x0][0x9dc] ;  /* 0x0002770000077ab9 */ /* 0x000fc80000000800 */
        /* <DEDUP_REMOVED lines=13> */
.L_x_7246:
[----:B------:R-:W-:-:S13]  /*8d00*/  ISETP.NE.AND P2, PT, R22, 0x1, PT ;  /* 0x000000011600780c */ /* 0x000fda0003f45270 */
[----:B------:R-:W0:Y:S02]  /*8d10*/  @P2 LDC.64 R14, c[0x0][0x9e8] ;  /* 0x00027a00ff0e2b82 */ /* 0x000e240000000a00 */
[----:B0-----:R-:W-:-:S05]  /*8d20*/  @P2 IMAD.HI.U32 R14, R11, R14, RZ ;  /* 0x0000000e0b0e2227 */ /* 0x001fca00078e00ff */
[----:B------:R-:W-:-:S07]  /*8d30*/  @P2 SHF.R.U32.HI R11, RZ, R15, R14 ;  /* 0x0000000fff0b2219 */ /* 0x000fce000001160e */
.L_x_7247:
[----:B------:R-:W-:-:S05]  /*8d40*/  IMAD R14, R11, R22, RZ ;  /* 0x000000160b0e7224 */ /* 0x000fca00078e02ff */
[----:B------:R-:W-:-:S07]  /*8d50*/  VIMNMX R13, R13, R14, !PT ;  /* 0x0000000e0d0d7248 */ /* 0x000fce0007fe0100 */
.L_x_7245:
[----:B------:R-:W-:-:S05]  /*8d60*/  VIADD R13, R13, 0x7f ;  /* 0x0000007f0d0d7836 */ /* 0x000fca0000000000 */
[----:B------:R-:W-:-:S04]  /*8d70*/  SHF.R.S32.HI R14, RZ, 0x1f, R13 ;  /* 0x0000001fff0e7819 */ /* 0x000fc8000001140d */
[----:B------:R-:W-:-:S04]  /*8d80*/  LEA.HI R14, R14, R13, RZ, 0x7 ;  /* 0x0000000d0e0e7211 */ /* 0x000fc800078f38ff */
[----:B------:R-:W-:-:S04]  /*8d90*/  SHF.R.S32.HI R14, RZ, 0x7, R14 ;  /* 0x00000007ff0e7819 */ /* 0x000fc8000001140e */
[----:B------:R-:W-:-:S04]  /*8da0*/  VIMNMX R13, R17, R14, !PT ;  /* 0x0000000e110d7248 */ /* 0x000fc80007fe0100 */
[----:B------:R-:W-:-:S13]  /*8db0*/  ISETP.GE.AND P2, PT, R8, R13, PT ;  /* 0x0000000d0800720c */ /* 0x000fda0003f46270 */
[----:B------:R-:W-:Y:S05]  /*8dc0*/  @!P2 BRA `(.L_x_7248) ;  /* 0x0000002400f4a947 */ /* 0x000fea0003800000 */
[----:B------:R-:W-:Y:S01]  /*8dd0*/  IMAD.MOV.U32 R11, RZ, RZ, R10 ;  /* 0x000000ffff0b7224 */ /* 0x000fe200078e000a */
[----:B------:R-:W-:Y:S01]  /*8de0*/  UMOV UR7, UR4 ;  /* 0x0000000400077c82 */ /* 0x000fe20008000000 */
[----:B------:R-:W-:Y:S01]  /*8df0*/  IMAD.MOV.U32 R14, RZ, RZ, R9 ;  /* 0x000000ffff0e7224 */ /* 0x000fe200078e0009 */
[----:B------:R-:W-:Y:S01]  /*8e00*/  ULDC UR38, c[0x0][0x9d8] ;  /* 0x0002760000267ab9 */ /* 0x000fe20000000800 */
[----:B------:R-:W-:-:S07]  /*8e10*/  IMAD.MOV.U32 R15, RZ, RZ, R0 ;  /* 0x000000ffff0f7224 */ /* 0x000fce00078e0000 */
.L_x_7257:
        /* <DEDUP_REMOVED lines=9> */
.L_x_7250:
[----:B------:R-:W-:Y:S01]  /*8eb0*/  ULEA UR10, UR4, UR36, 0x3 ;  /* 0x00000024040a7291 */ /* 0x000fe2000f8e183f */
[----:B------:R-:W-:-:S08]  /*8ec0*/  SHF.L.U32 R9, R0, 0x1f, RZ ;  /* 0x0000001f00097819 */ /* 0x000fd000000006ff */
[----:B------:R0:W1:Y:S01]  /*8ed0*/  SYNCS.PHASECHK.TRANS64.TRYWAIT P3, [UR10+0x28830], R9 ;  /* 0x02883009ff0075a7 */ /* 0x000062000806014a */
[----:B------:R-:W-:Y:S05]  /*8ee0*/  @!P0 BRA `(.L_x_7251) ;  /* 0x0000000000048947 */ /* 0x000fea0003800000 */
[----:B------:R-:W-:Y:S01]  /*8ef0*/  BPT.TRAP 0x1 ;  /* 0x000000040000795c */ /* 0x000fe20000300000 */
.L_x_7251:
[----:B-1----:R-:W-:Y:S05]  /*8f00*/  @P3 BRA `(.L_x_7249) ;  /* 0x0000000000083947 */ /* 0x002fea0003800000 */
[----:B------:R-:W1:Y:S02]  /*8f10*/  SYNCS.PHASECHK.TRANS64.TRYWAIT P3, [UR10+0x28830], R9 ;  /* 0x02883009ff0075a7 */ /* 0x000e64000806014a */
[----:B-1----:R-:W-:Y:S05]  /*8f20*/  @!P3 BRA `(.L_x_7252) ;  /* 0x000000c00048b947 */ /* 0x002fea0003800000 */
.L_x_7249:
        /* <DEDUP_REMOVED lines=47> */
.L_x_7254:
[----:B------:R-:W-:Y:S01]  /*9220*/  ULEA UR10, UR7, UR36, 0x3 ;  /* 0x00000024070a7291 */ /* 0x000fe2000f8e183f */
[----:B------:R-:W-:-:S08]  /*9230*/  SHF.L.U32 R9, R15, 0x1f, RZ ;  /* 0x0000001f0f097819 */ /* 0x000fd000000006ff */
[----:B------:R0:W1:Y:S01]  /*9240*/  SYNCS.PHASECHK.TRANS64.TRYWAIT P2, [UR10+0x28850], R9 ;  /* 0x02885009ff0075a7 */ /* 0x000062000804014a */
[----:B------:R-:W-:Y:S05]  /*9250*/  @!P0 BRA `(.L_x_7255) ;  /* 0x0000000000048947 */ /* 0x000fea0003800000 */
[----:B------:R-:W-:Y:S01]  /*9260*/  BPT.TRAP 0x1 ;  /* 0x000000040000795c */ /* 0x000fe20000300000 */
.L_x_7255:
[----:B-1----:R-:W-:Y:S05]  /*9270*/  @P2 BRA `(.L_x_7253) ;  /* 0x0000000000082947 */ /* 0x002fea0003800000 */
[----:B------:R-:W1:Y:S02]  /*9280*/  SYNCS.PHASECHK.TRANS64.TRYWAIT P2, [UR10+0x28850], R9 ;  /* 0x02885009ff0075a7 */ /* 0x000e64000804014a */
[----:B-1----:R-:W-:Y:S05]  /*9290*/  @!P2 BRA `(.L_x_7256) ;  /* 0x000000bc0084a947 */ /* 0x002fea0003800000 */
.L_x_7253:
[----:B------:R-:W-:Y:S01]  /*92a0*/  UIADD3 UR10, UR36, 0x400, URZ ;  /* 0x00000400240a7890 */ /* 0x000fe2000fffe03f */
[----:B------:R-:W-:Y:S01]  /*92b0*/  WARPGROUP.ARRIVE ;  /* 0x00000000000079c5 */ /* 0x000fe20000000000 */
[----:B------:R-:W-:Y:S01]  /*92c0*/  UMOV UR11, 0x40000040 ;  /* 0x40000040000b7882 */ /* 0x000fe20000000000 */
[----:B------:R-:W-:Y:S01]  /*92d0*/  UMOV UR15, 0x40000040 ;  /* 0x40000040000f7882 */ /* 0x000fe20000000000 */
[----:B------:R-:W-:Y:S01]  /*92e0*/  USHF.R.U32.HI UR10, URZ, 0x4, UR10 ;  /* 0x000000043f0a7899 */ /* 0x000fe2000801160a */
[----:B------:R-:W-:Y:S01]  /*92f0*/  FMUL.FTZ R15, R24, UR38 ;  /* 0x00000026180f7c20 */ /* 0x000fe20008410000 */
[----:B------:R-:W-:Y:S01]  /*9300*/  FMUL.FTZ R21, R25, UR38 ;  /* 0x0000002619157c20 */ /* 0x000fe20008410000 */
[----:B------:R-:W-:Y:S01]  /*9310*/  FMUL.FTZ R185, R32, UR38 ;  /* 0x0000002620b97c20 */ /* 0x000fe20008410000 */
[----:B------:R-:W-:Y:S01]  /*9320*/  ULOP3.LUT UR10, UR10, 0x3fff, URZ, 0xc0, !UPT ;  /* 0x00003fff0a0a7892 */ /* 0x000fe2000f8ec03f */
[----:B------:R-:W-:Y:S01]  /*9330*/  FMUL.FTZ R187, R33, UR38 ;  /* 0x0000002621bb7c20 */ /* 0x000fe20008410000 */
[----:B------:R-:W-:Y:S01]  /*9340*/  FMUL.FTZ R189, R36, UR38 ;  /* 0x0000002624bd7c20 */ /* 0x000fe20008410000 */
[----:B------:R-:W1:Y:S01]  /*9350*/  MUFU.TANH R15, R15 ;  /* 0x0000000f000f7308 */ /* 0x000e620000002400 */
[----:B------:R-:W-:Y:S01]  /*9360*/  ULOP3.LUT UR10, UR10, 0x4000000, URZ, 0xfc, !UPT ;  /* 0x040000000a0a7892 */ /* 0x000fe2000f8efc3f */
[----:B------:R-:W-:Y:S01]  /*9370*/  FMUL.FTZ R191, R37, UR38 ;  /* 0x0000002625bf7c20 */ /* 0x000fe20008410000 */
[----:B------:R-:W-:Y:S01]  /*9380*/  FMUL.FTZ R193, R40, UR38 ;  /* 0x0000002628c17c20 */ /* 0x000fe20008410000 */
[----:B------:R-:W-:Y:S01]  /*9390*/  FMUL.FTZ R195, R41, UR38 ;  /* 0x0000002629c37c20 */ /* 0x000fe20008410000 */
[----:B------:R-:W-:Y:S01]  /*93a0*/  ULEA UR10, UR7, UR10, 0xb ;  /* 0x0000000a070a7291 */ /* 0x000fe2000f8e583f */
[----:B------:R-:W-:Y:S01]  /*93b0*/  FMUL.FTZ R197, R44, UR38 ;  /* 0x000000262cc57c20 */ /* 0x000fe20008410000 */
[----:B------:R-:W-:Y:S01]  /*93c0*/  FMUL.FTZ R199, R49, UR38 ;  /* 0x0000002631c77c20 */ /* 0x000fe20008410000 */
[----:B------:R-:W2:Y:S01]  /*93d0*/  MUFU.TANH R21, R21 ;  /* 0x0000001500157308 */ /* 0x000ea20000002400 */
[----:B------:R-:W-:Y:S01]  /*93e0*/  UIADD3 UR14, UR10, 0x80, URZ ;  /* 0x000000800a0e7890 */ /* 0x000fe2000fffe03f */
[----:B------:R-:W-:Y:S01]  /*93f0*/  FMUL.FTZ R201, R52, UR38 ;  /* 0x0000002634c97c20 */ /* 0x000fe20008410000 */
[----:B------:R-:W-:Y:S01]  /*9400*/  FMUL.FTZ R203, R53, UR38 ;  /* 0x0000002635cb7c20 */ /* 0x000fe20008410000 */
[----:B------:R-:W-:Y:S01]  /*9410*/  FMUL.FTZ R205, R56, UR38 ;  /* 0x0000002638cd7c20 */ /* 0x000fe20008410000 */
[----:B------:R-:W-:Y:S01]  /*9420*/  FMUL.FTZ R207, R57, UR38 ;  /* 0x0000002639cf7c20 */ /* 0x000fe20008410000 */
[----:B------:R-:W-:Y:S01]  /*9430*/  HGMMA.64x128x16.F32 R88, R180, gdesc[UR8].tnspB, R88, gsb0 ;  /* 0x41e00008b4587df0 */ /* 0x000fe20008000858 */
        /* <DEDUP_REMOVED lines=10> */
[----:B--2---:R-:W-:Y:S01]  /*94e0*/  FMNMX.FTZ R10, R21, R10, !PT ;  /* 0x0000000a150a7209 */ /* 0x004fe20007810000 */
        /* <DEDUP_REMOVED lines=34> */
[----:B------:R-:W1:Y:S01]  /*9710*/  LDC R12, c[0x0][0x988] ;  /* 0x00026200ff0c7b82 */ /* 0x000e620000000800 */
[----:B------:R-:W-:Y:S01]  /*9720*/  FMUL.FTZ R87, R87, UR38 ;  /* 0x0000002657577c20 */ /* 0x000fe20008410000 */
[----:B------:R-:W-:Y:S01]  /*9730*/  UMOV UR11, 0x40000040 ;  /* 0x40000040000b7882 */ /* 0x000fe20000000000 */
[C---:B------:R-:W-:Y:S01]  /*9740*/  ISETP.GT.AND P2, PT, R8.reuse, R13, PT ;  /* 0x0000000d0800720c */ /* 0x040fe20003f44270 */
[----:B------:R-:W-:Y:S01]  /*9750*/  MUFU.TANH R197, R197 ;  /* 0x000000c500c57308 */ /* 0x000fe20000002400 */
[----:B------:R-:W-:-:S07]  /*9760*/  VIADD R8, R8, 0xffffffff ;  /* 0xffffffff08087836 */ /* 0x000fce0000000000 */
        /* <DEDUP_REMOVED lines=16> */
[----:B------:R-:W-:Y:S01]  /*9870*/  FMUL.FTZ R29, R34, UR38 ;  /* 0x00000026221d7c20 */ /* 0x000fe20008410000 */
[----:B------:R-:W-:Y:S01]  /*9880*/  HGMMA.64x128x16.F32 R88, R176, gdesc[UR12].tnspB, R88, gsb0 ;  /* 0x41e0000cb0587df0 */ /* 0x000fe20008000858 */
[----:B------:R-:W-:Y:S01]  /*9890*/  UIADD3 UR14, UR10, 0x100, URZ ;  /* 0x000001000a0e7890 */ /* 0x000fe2000fffe03f */
[----:B------:R-:W-:-:S04]  /*98a0*/  UMOV UR15, 0x40000040 ;  /* 0x40000040000f7882 */ /* 0x000fc80000000000 */
[----:B------:R-:W2:Y:S08]  /*98b0*/  MUFU.TANH R181, R181 ;  /* 0x000000b500b57308 */ /* 0x000eb00000002400 */
[----:B------:R-:W3:Y:S08]  /*98c0*/  MUFU.TANH R183, R183 ;  /* 0x000000b700b77308 */ /* 0x000ef00000002400 */
[----:B------:R-:W-:Y:S01]  /*98d0*/  MUFU.TANH R77, R77 ;  /* 0x0000004d004d7308 */ /* 0x000fe20000002400 */
[----:B--2---:R-:W-:-:S07]  /*98e0*/  FMNMX.FTZ R10, R181, R10, !PT ;  /* 0x0000000ab50a7209 */ /* 0x004fce0007810000 */
[----:B------:R-:W-:Y:S01]  /*98f0*/  MUFU.TANH R221, R221 ;  /* 0x000000dd00dd7308 */ /* 0x000fe20000002400 */
[----:B---3--:R-:W-:-:S04]  /*9900*/  FMNMX.FTZ R10, R183, R10, !PT ;  /* 0x0000000ab70a7209 */ /* 0x008fc80007810000 */
[----:B------:R-:W-:-:S03]  /*9910*/  FMNMX.FTZ R10, R185, R10, !PT ;  /* 0x0000000ab90a7209 */ /* 0x000fc60007810000 */
[----:B------:R-:W-:Y:S01]  /*9920*/  MUFU.TANH R223, R223 ;  /* 0x000000df00df7308 */ /* 0x000fe20000002400 */
[----:B------:R-:W-:-:S04]  /*9930*/  FMNMX.FTZ R10, R187, R10, !PT ;  /* 0x0000000abb0a7209 */ /* 0x000fc80007810000 */
[----:B------:R-:W-:-:S03]  /*9940*/  FMNMX.FTZ R10, R189, R10, !PT ;  /* 0x0000000abd0a7209 */ /* 0x000fc60007810000 */
[----:B------:R-:W-:Y:S01]  /*9950*/  MUFU.TANH R225, R225 ;  /* 0x000000e100e17308 */ /* 0x000fe20000002400 */
[----:B------:R-:W-:-:S04]  /*9960*/  FMNMX.FTZ R10, R191, R10, !PT ;  /* 0x0000000abf0a7209 */ /* 0x000fc80007810000 */
[----:B------:R-:W-:-:S03]  /*9970*/  FMNMX.FTZ R10, R193, R10, !PT ;  /* 0x0000000ac10a7209 */ /* 0x000fc60007810000 */
[----:B------:R-:W-:Y:S01]  /*9980*/  MUFU.TANH R85, R85 ;  /* 0x0000005500557308 */ /* 0x000fe20000002400 */
[----:B------:R-:W-:-:S04]  /*9990*/  FMNMX.FTZ R10, R195, R10, !PT ;  /* 0x0000000ac30a7209 */ /* 0x000fc80007810000 */
[----:B------:R-:W-:-:S03]  /*99a0*/  FMNMX.FTZ R10, R197, R10, !PT ;  /* 0x0000000ac50a7209 */ /* 0x000fc60007810000 */
        /* <DEDUP_REMOVED lines=17> */
[----:B------:R-:W-:Y:S01]  /*9ac0*/  HGMMA.64x128x16.F32 R88, R172, gdesc[UR12].tnspB, R88, gsb0 ;  /* 0x41e0000cac587df0 */ /* 0x000fe20008000858 */
[----:B------:R-:W-:Y:S01]  /*9ad0*/  UIADD3 UR14, UR10, 0x180, URZ ;  /* 0x000001800a0e7890 */ /* 0x000fe2000fffe03f */
[----:B------:R-:W-:-:S05]  /*9ae0*/  UMOV UR15, 0x40000040 ;  /* 0x40000040000f7882 */ /* 0x000fca0000000000 */
        /* <DEDUP_REMOVED lines=52> */
[----:B0-----:R-:W0:Y:S02]  /*9e30*/  SHFL.BFLY PT, R9, R10, 0x2, 0x1f ;  /* 0x0c401f000a097f89 */ /* 0x001e2400000e0000 */
[----:B0-----:R-:W-:-:S05]  /*9e40*/  FMNMX.FTZ R9, R10, R9, !PT ;  /* 0x000000090a097209 */ /* 0x001fca0007810000 */
[----:B------:R-:W0:Y:S02]  /*9e50*/  SHFL.BFLY PT, R10, R9, 0x1, 0x1f ;  /* 0x0c201f00090a7f89 */ /* 0x000e2400000e0000 */
[----:B0-----:R-:W-:Y:S02]  /*9e60*/  FMNMX.FTZ R9, R9, R10, !PT ;  /* 0x0000000a09097209 */ /* 0x001fe40007810000 */
[----:B------:R-:W-:-:S03]  /*9e70*/  FMNMX.FTZ R10, R20, R11, !PT ;  /* 0x0000000b140a7209 */ /* 0x000fc60007810000 */
[----:B------:R-:W-:Y:S01]  /*9e80*/  FADD.FTZ R71, -R9, R14 ;  /* 0x0000000e09477221 */ /* 0x000fe20000010100 */
[----:B------:R-:W-:Y:S01]  /*9e90*/  FMNMX.FTZ R10, R23, R10, !PT ;  /* 0x0000000a170a7209 */ /* 0x000fe20007810000 */
[-C--:B-1----:R-:W-:Y:S02]  /*9ea0*/  FMUL.FTZ R14, R9, R12.reuse ;  /* 0x0000000c090e7220 */ /* 0x082fe40000410000 */
[----:B------:R-:W-:Y:S01]  /*9eb0*/  FMUL.FTZ R71, R71, R12 ;  /* 0x0000000c47477220 */ /* 0x000fe20000410000 */
[----:B------:R-:W-:Y:S01]  /*9ec0*/  FMNMX.FTZ R10, R25, R10, !PT ;  /* 0x0000000a190a7209 */ /* 0x000fe20007810000 */
[--C-:B------:R-:W-:Y:S01]  /*9ed0*/  FFMA.FTZ R32, R85, R12, -R14.reuse ;  /* 0x0000000c55207223 */ /* 0x100fe2000001080e */
[----:B------:R-:W-:Y:S02]  /*9ee0*/  WARPGROUP.DEPBAR.LE gsb0, 0x0 ;  /* 0x00008000000079c5 */ /* 0x000fe40000010000 */
[----:B------:R-:W-:Y:S01]  /*9ef0*/  WARPGROUP.ARRIVE ;  /* 0x00000000000079c5 */ /* 0x000fe20000000000 */
[----:B------:R-:W-:Y:S01]  /*9f00*/  FMNMX.FTZ R10, R27, R10, !PT ;  /* 0x0000000a1b0a7209 */ /* 0x000fe20007810000 */
[----:B------:R-:W-:Y:S01]  /*9f10*/  FMUL.FTZ R169, R82, UR38 ;  /* 0x0000002652a97c20 */ /* 0x000fe20008410000 */
[----:B------:R-:W-:Y:S01]  /*9f20*/  FMUL.FTZ R171, R86, UR38 ;  /* 0x0000002656ab7c20 */ /* 0x000fe20008410000 */
[--C-:B------:R-:W-:Y:S01]  /*9f30*/  FFMA.FTZ R180, R15, R12, -R14.reuse ;  /* 0x0000000c0fb47223 */ /* 0x100fe2000001080e */
[----:B------:R-:W-:Y:S01]  /*9f40*/  FMNMX.FTZ R10, R29, R10, !PT ;  /* 0x0000000a1d0a7209 */ /* 0x000fe20007810000 */
[----:B------:R-:W-:Y:S01]  /*9f50*/  HGMMA.64x128x16.F32 R88, R164, gdesc[UR12].tnspB, R88, gsb0 ;  /* 0x41e0000ca4587df0 */ /* 0x000fe20008000858 */
[----:B------:R-:W-:Y:S01]  /*9f60*/  UIADD3 UR14, UR10, 0x280, URZ ;  /* 0x000002800a0e7890 */ /* 0x000fe2000fffe03f */
[----:B------:R-:W-:Y:S01]  /*9f70*/  MUFU.TANH R169, R169 ;  /* 0x000000a900a97308 */ /* 0x000fe20000002400 */
[----:B------:R-:W-:Y:S01]  /*9f80*/  UMOV UR15, 0x40000040 ;  /* 0x40000040000f7882 */ /* 0x000fe20000000000 */
[----:B------:R-:W-:Y:S01]  /*9f90*/  FMNMX.FTZ R10, R31, R10, !PT ;  /* 0x0000000a1f0a7209 */ /* 0x000fe20007810000 */
[-CC-:B------:R-:W-:Y:S01]  /*9fa0*/  FFMA.FTZ R176, R185, R12.reuse, -R14.reuse ;  /* 0x0000000cb9b07223 */ /* 0x180fe2000001080e */
[-CC-:B------:R-:W-:Y:S01]  /*9fb0*/  FFMA.FTZ R15, R21, R12.reuse, -R14.reuse ;  /* 0x0000000c150f7223 */ /* 0x180fe2000001080e */
[--C-:B------:R-:W-:Y:S01]  /*9fc0*/  FFMA.FTZ R178, R189, R12, -R14.reuse ;  /* 0x0000000cbdb27223 */ /* 0x100fe2000001080e */
[----:B------:R-:W-:Y:S01]  /*9fd0*/  FMNMX.FTZ R10, R33, R10, !PT ;  /* 0x0000000a210a7209 */ /* 0x000fe20007810000 */
[-CC-:B------:R-:W-:Y:S01]  /*9fe0*/  FFMA.FTZ R172, R193, R12.reuse, -R14.reuse ;  /* 0x0000000cc1ac7223 */ /* 0x180fe2000001080e */
[----:B------:R-:W-:Y:S01]  /*9ff0*/  MUFU.TANH R171, R171 ;  /* 0x000000ab00ab7308 */ /* 0x000fe20000002400 */
        /* <DEDUP_REMOVED lines=31> */
[----:B------:R-:W2:Y:S01]  /*a1f0*/  MUFU.EX2 R182, R182 ;  /* 0x000000b600b67308 */ /* 0x000ea20000000800 */
[----:B0-----:R-:W-:Y:S02]  /*a200*/  FFMA.FTZ R4, R71, R4, R180 ;  /* 0x0000000447047223 */ /* 0x001fe400000100b4 */
[----:B------:R-:W-:-:S04]  /*a210*/  FMNMX.FTZ R10, R59, R10, !PT ;  /* 0x0000000a3b0a7209 */ /* 0x000fc80007810000 */
[----:B------:R-:W-:Y:S01]  /*a220*/  FMNMX.FTZ R10, R63, R10, !PT ;  /* 0x0000000a3f0a7209 */ /* 0x000fe20007810000 */
[----:B------:R-:W0:Y:S01]  /*a230*/  MUFU.EX2 R21, R21 ;  /* 0x0000001500157308 */ /* 0x000e220000000800 */
[----:B-1----:R-:W-:Y:S02]  /*a240*/  F2FP.F16.F32.PACK_AB R180, R15, R180 ;  /* 0x000000b40fb4723e */ /* 0x002fe400000000ff */
[----:B------:R-:W-:-:S04]  /*a250*/  FMNMX.FTZ R10, R65, R10, !PT ;  /* 0x0000000a410a7209 */ /* 0x000fc80007810000 */
[----:B------:R-:W-:Y:S01]  /*a260*/  FMNMX.FTZ R10, R67, R10, !PT ;  /* 0x0000000a430a7209 */ /* 0x000fe20007810000 */
[----:B------:R-:W1:Y:S03]  /*a270*/  MUFU.EX2 R176, R176 ;  /* 0x000000b000b07308 */ /* 0x000e660000000800 */
        /* <DEDUP_REMOVED lines=22> */
[-CC-:B------:R-:W-:Y:S01]  /*a3e0*/  FFMA.FTZ R164, R205, R12.reuse, -R14.reuse ;  /* 0x0000000ccda47223 */ /* 0x180fe2000001080e */
[-CC-:B------:R-:W-:Y:S01]  /*a3f0*/  FFMA.FTZ R166, R209, R12.reuse, -R14.reuse ;  /* 0x0000000cd1a67223 */ /* 0x180fe2000001080e */
[----:B------:R-:W-:Y:S01]  /*a400*/  HGMMA.64x128x16.F32 R88, R160, gdesc[UR12].tnspB, R88, gsb0 ;  /* 0x41e0000ca0587df0 */ /* 0x000fe20008000858 */
[----:B------:R-:W-:Y:S01]  /*a410*/  UIADD3 UR14, UR10, 0x300, URZ ;  /* 0x000003000a0e7890 */ /* 0x000fe2000fffe03f */
[----:B------:R-:W-:Y:S01]  /*a420*/  FFMA.FTZ R191, R175, R12, -R14 ;  /* 0x0000000cafbf7223 */ /* 0x000fe2000001080e */
[----:B------:R-:W-:Y:S01]  /*a430*/  UMOV UR15, 0x40000040 ;  /* 0x40000040000f7882 */ /* 0x000fe20000000000 */
[----:B------:R-:W-:Y:S01]  /*a440*/  UIADD3 UR10, UR10, 0x380, URZ ;  /* 0x000003800a0a7890 */ /* 0x000fe2000fffe03f */
        /* <DEDUP_REMOVED lines=8> */
[----:B------:R-:W5:Y:S08]  /*a4d0*/  MUFU.EX2 R195, R195 ;  /* 0x000000c300c37308 */ /* 0x000f700000000800 */
[----:B------:R-:W-:Y:S08]  /*a4e0*/  MUFU.EX2 R24, R24 ;  /* 0x0000001800187308 */ /* 0x000ff00000000800 */
[----:B------:R-:W5:Y:S08]  /*a4f0*/  MUFU.EX2 R77, R77 ;  /* 0x0000004d004d7308 */ /* 0x000f700000000800 */
[----:B------:R-:W-:Y:S08]  /*a500*/  MUFU.EX2 R26, R26 ;  /* 0x0000001a001a7308 */ /* 0x000ff00000000800 */
[----:B------:R-:W-:Y:S08]  /*a510*/  MUFU.EX2 R197, R197 ;  /* 0x000000c500c57308 */ /* 0x000ff00000000800 */
[----:B------:R-:W-:Y:S01]  /*a520*/  MUFU.EX2 R28, R28 ;  /* 0x0000001c001c7308 */ /* 0x000fe20000000800 */
[----:B------:R-:W-:-:S02]  /*a530*/  WARPGROUP.DEPBAR.LE gsb0, 0x0 ;  /* 0x00008000000079c5 */ /* 0x000fc40000010000 */
[----:B------:R-:W-:Y:S01]  /*a540*/  WARPGROUP.ARRIVE ;  /* 0x00000000000079c5 */ /* 0x000fe20000000000 */
[-CC-:B------:R-:W-:Y:S01]  /*a550*/  FFMA.FTZ R160, R173, R12.reuse, -R14.reuse ;  /* 0x0000000cada07223 */ /* 0x180fe2000001080e */
[-CC-:B------:R-:W-:Y:S01]  /*a560*/  FFMA.FTZ R161, R203, R12.reuse, -R14.reuse ;  /* 0x0000000ccba17223 */ /* 0x180fe2000001080e */
[----:B------:R-:W2:Y:S01]  /*a570*/  SHFL.BFLY PT, R173, R10, 0x2, 0x1f ;  /* 0x0c401f000aad7f89 */ /* 0x000ea200000e0000 */
[-CC-:B------:R-:W-:Y:S01]  /*a580*/  FFMA.FTZ R163, R207, R12.reuse, -R14.reuse ;  /* 0x0000000ccfa37223 */ /* 0x180fe2000001080e */
[----:B------:R-:W-:Y:S01]  /*a590*/  FFMA.FTZ R162, R211, R12, -R14 ;  /* 0x0000000cd3a27223 */ /* 0x000fe2000001080e */
[----:B------:R-:W-:Y:S01]  /*a5a0*/  HGMMA.64x128x16.F32 R88, R156, gdesc[UR12].tnspB, R88, gsb0 ;  /* 0x41e0000c9c587df0 */ /* 0x000fe20008000858 */
[----:B------:R-:W-:Y:S08]  /*a5b0*/  MUFU.EX2 R160, R160 ;  /* 0x000000a000a07308 */ /* 0x000ff00000000800 */
[----:B------:R-:W-:Y:S08]  /*a5c0*/  MUFU.EX2 R161, R161 ;  /* 0x000000a100a17308 */ /* 0x000ff00000000800 */
[----:B------:R-:W-:Y:S01]  /*a5d0*/  MUFU.EX2 R163, R163 ;  /* 0x000000a300a37308 */ /* 0x000fe20000000800 */
[----:B--2---:R-:W-:-:S07]  /*a5e0*/  FMNMX.FTZ R173, R10, R173, !PT ;  /* 0x000000ad0aad7209 */ /* 0x004fce0007810000 */
[----:B------:R-:W-:Y:S01]  /*a5f0*/  MUFU.EX2 R162, R162 ;  /* 0x000000a200a27308 */ /* 0x000fe20000000800 */
[----:B------:R-:W2:Y:S02]  /*a600*/  SHFL.BFLY PT, R10, R173, 0x1, 0x1f ;  /* 0x0c201f00ad0a7f89 */ /* 0x000ea400000e0000 */
[----:B--2---:R-:W-:-:S05]  /*a610*/  FMNMX.FTZ R10, R173, R10, !PT ;  /* 0x0000000aad0a7209 */ /* 0x004fca0007810000 */
[C---:B------:R-:W-:Y:S01]  /*a620*/  FADD.FTZ R85, -R10.reuse, R11 ;  /* 0x0000000b0a557221 */ /* 0x040fe20000010100 */
[-C--:B------:R-:W-:Y:S01]  /*a630*/  FMUL.FTZ R46, R10, R12.reuse ;  /* 0x0000000c0a2e7220 */ /* 0x080fe20000410000 */
[----:B------:R2:W-:Y:S02]  /*a640*/  MUFU.EX2 R11, R32 ;  /* 0x00000020000b7308 */ /* 0x0005e40000000800 */
[-C--:B------:R-:W-:Y:S01]  /*a650*/  FMUL.FTZ R14, R85, R12.reuse ;  /* 0x0000000c550e7220 */ /* 0x080fe20000410000 */
[-CC-:B------:R-:W-:Y:S01]  /*a660*/  FFMA.FTZ R181, R20, R12.reuse, -R46.reuse ;  /* 0x0000000c14b57223 */ /* 0x180fe2000001082e */
[-CC-:B------:R-:W-:Y:S01]  /*a670*/  FFMA.FTZ R42, R27, R12.reuse, -R46.reuse ;  /* 0x0000000c1b2a7223 */ /* 0x180fe2000001082e */
[----:B------:R-:W-:Y:S02]  /*a680*/  IMAD.U32 R27, RZ, RZ, UR4 ;  /* 0x00000004ff1b7e24 */ /* 0x000fe4000f8e00ff */
[-CC-:B------:R-:W-:Y:S01]  /*a690*/  FFMA.FTZ R30, R23, R12.reuse, -R46.reuse ;  /* 0x0000000c171e7223 */ /* 0x180fe2000001082e */
[-CC-:B------:R-:W-:Y:S01]  /*a6a0*/  FFMA.FTZ R183, R25, R12.reuse, -R46.reuse ;  /* 0x0000000c19b77223 */ /* 0x180fe2000001082e */
[----:B------:R-:W-:Y:S01]  /*a6b0*/  MUFU.EX2 R14, R14 ;  /* 0x0000000e000e7308 */ /* 0x000fe20000000800 */
[-CC-:B------:R-:W-:Y:S01]  /*a6c0*/  FFMA.FTZ R177, R29, R12.reuse, -R46.reuse ;  /* 0x0000000c1db17223 */ /* 0x180fe2000001082e */
[----:B------:R-:W-:Y:S01]  /*a6d0*/  @!P1 LEA R27, R27, UR36, 0x3 ;  /* 0x000000241b1b9c11 */ /* 0x000fe2000f8e18ff */
[-CC-:B------:R-:W-:Y:S01]  /*a6e0*/  FFMA.FTZ R179, R33, R12.reuse, -R46.reuse ;  /* 0x0000000c21b37223 */ /* 0x180fe2000001082e */
[----:B------:R-:W-:Y:S01]  /*a6f0*/  IADD3 R33, -R19, 0xb, RZ ;  /* 0x0000000b13217810 */ /* 0x000fe20007ffe1ff */
[-C--:B------:R-:W-:Y:S01]  /*a700*/  FFMA.FTZ R40, R31, R12.reuse, -R46 ;  /* 0x0000000c1f287223 */ /* 0x080fe2000001082e */
[----:B------:R-:W-:Y:S01]  /*a710*/  FADD.FTZ R31, R15, R4 ;  /* 0x000000040f1f7221 */ /* 0x000fe20000010000 */
[----:B------:R-:W-:Y:S01]  /*a720*/  @!P1 VIADD R29, R27, 0x28840 ;  /* 0x000288401b1d9836 */ /* 0x000fe20000000000 */
[----:B------:R-:W-:Y:S01]  /*a730*/  MUFU.EX2 R181, R181 ;  /* 0x000000b500b57308 */ /* 0x000fe20000000800 */
[-CC-:B------:R-:W-:Y:S01]  /*a740*/  FFMA.FTZ R44, R35, R12.reuse, -R46.reuse ;  /* 0x0000000c232c7223 */ /* 0x180fe2000001082e */
[----:B------:R-:W-:Y:S01]  /*a750*/  FADD.FTZ R48, R182, R31 ;  /* 0x0000001fb6307221 */ /* 0x000fe20000010000 */
[-CC-:B------:R-:W-:Y:S01]  /*a760*/  FFMA.FTZ R173, R37, R12.reuse, -R46.reuse ;  /* 0x0000000c25ad7223 */ /* 0x180fe2000001082e */
[----:B------:R-:W-:Y:S01]  /*a770*/  @!P1 PRMT R29, RZ, 0x654, R29 ;  /* 0x00000654ff1d9816 */ /* 0x000fe2000000001d */
[-C--:B------:R-:W-:Y:S01]  /*a780*/  FFMA.FTZ R36, R39, R12.reuse, -R46 ;  /* 0x0000000c27247223 */ /* 0x080fe2000001082e */
[----:B0-----:R-:W-:Y:S01]  /*a790*/  FADD.FTZ R31, R21, R48 ;  /* 0x00000030151f7221 */ /* 0x001fe20000010000 */
[-CC-:B------:R-:W-:Y:S01]  /*a7a0*/  FFMA.FTZ R175, R41, R12.reuse, -R46.reuse ;  /* 0x0000000c29af7223 */ /* 0x180fe2000001082e */
[----:B------:R-:W-:Y:S01]  /*a7b0*/  MUFU.EX2 R30, R30 ;  /* 0x0000001e001e7308 */ /* 0x000fe20000000800 */
[----:B--2---:R-:W-:Y:S01]  /*a7c0*/  FFMA.FTZ R32, R43, R12, -R46 ;  /* 0x0000000c2b207223 */ /* 0x004fe2000001082e */
[----:B-1----:R-:W-:Y:S01]  /*a7d0*/  FADD.FTZ R48, R176, R31 ;  /* 0x0000001fb0307221 */ /* 0x002fe20000010000 */
[----:B------:R-:W-:-:S02]  /*a7e0*/  IMAD.U32 R35, RZ, RZ, UR7 ;  /* 0x00000007ff237e24 */ /* 0x000fc4000f8e00ff */
[-CC-:B------:R-:W-:Y:S01]  /*a7f0*/  FFMA.FTZ R23, R45, R12.reuse, -R46.reuse ;  /* 0x0000000c2d177223 */ /* 0x180fe2000001082e */
[-C--:B------:R-:W-:Y:S01]  /*a800*/  FFMA.FTZ R34, R47, R12.reuse, -R46 ;  /* 0x0000000c2f227223 */ /* 0x080fe2000001082e */
[----:B---3--:R-:W-:Y:S01]  /*a810*/  FADD.FTZ R31, R165, R48 ;  /* 0x00000030a51f7221 */ /* 0x008fe20000010000 */
[-CC-:B------:R-:W-:Y:S01]  /*a820*/  FFMA.FTZ R20, R49, R12.reuse, -R46.reuse ;  /* 0x0000000c31147223 */ /* 0x180fe2000001082e */
[----:B------:R-:W-:Y:S01]  /*a830*/  MUFU.EX2 R183, R183 ;  /* 0x000000b700b77308 */ /* 0x000fe20000000800 */
[----:B------:R-:W-:Y:S01]  /*a840*/  @!P1 LEA R35, R35, UR36, 0x3 ;  /* 0x0000002423239c11 */ /* 0x000fe2000f8e18ff */
[----:B------:R-:W-:Y:S01]  /*a850*/  FADD.FTZ R48, R178, R31 ;  /* 0x0000001fb2307221 */ /* 0x000fe20000010000 */
[-CC-:B------:R-:W-:Y:S01]  /*a860*/  FFMA.FTZ R25, R51, R12.reuse, -R46.reuse ;  /* 0x0000000c33197223 */ /* 0x180fe2000001082e */
[-CC-:B------:R-:W-:Y:S01]  /*a870*/  FFMA.FTZ R27, R53, R12.reuse, -R46.reuse ;  /* 0x0000000c351b7223 */ /* 0x180fe2000001082e */
[----:B------:R-:W-:Y:S01]  /*a880*/  FFMA.FTZ R38, R55, R12, -R46 ;  /* 0x0000000c37267223 */ /* 0x000fe2000001082e */
[----:B----4-:R-:W-:Y:S01]  /*a890*/  FADD.FTZ R31, R167, R48 ;  /* 0x00000030a71f7221 */ /* 0x010fe20000010000 */
[----:B------:R-:W-:Y:S01]  /*a8a0*/  F2FP.F16.F32.PACK_AB R182, R21, R182 ;  /* 0x000000b615b6723e */ /* 0x000fe200000000ff */
[----:B------:R-:W-:Y:S01]  /*a8b0*/  MUFU.EX2 R42, R42 ;  /* 0x0000002a002a7308 */ /* 0x000fe20000000800 */
[-CC-:B------:R-:W-:Y:S01]  /*a8c0*/  FFMA.FTZ R57, R57, R12.reuse, -R46.reuse ;  /* 0x0000000c39397223 */ /* 0x180fe2000001082e */
[----:B------:R-:W-:Y:S01]  /*a8d0*/  FADD.FTZ R48, R172, R31 ;  /* 0x0000001fac307221 */ /* 0x000fe20000010000 */
[-CC-:B------:R-:W-:Y:S01]  /*a8e0*/  FFMA.FTZ R59, R59, R12.reuse, -R46.reuse ;  /* 0x0000000c3b3b7223 */ /* 0x180fe2000001082e */
[-CC-:B------:R-:W-:Y:S01]  /*a8f0*/  FFMA.FTZ R63, R63, R12.reuse, -R46.reuse ;  /* 0x0000000c3f3f7223 */ /* 0x180fe2000001082e */
[-C--:B------:R-:W-:Y:S01]  /*a900*/  FFMA.FTZ R65, R65, R12.reuse, -R46 ;  /* 0x0000000c41417223 */ /* 0x080fe2000001082e */
[----:B------:R-:W-:Y:S01]  /*a910*/  FADD.FTZ R31, R185, R48 ;  /* 0x00000030b91f7221 */ /* 0x000fe20000010000 */
[-CC-:B------:R-:W-:Y:S01]  /*a920*/  FFMA.FTZ R67, R67, R12.reuse, -R46.reuse ;  /* 0x0000000c43437223 */ /* 0x180fe2000001082e */
[----:B------:R-:W-:Y:S01]  /*a930*/  MUFU.EX2 R177, R177 ;  /* 0x000000b100b17308 */ /* 0x000fe20000000800 */
[-CC-:B------:R-:W-:Y:S01]  /*a940*/  FFMA.FTZ R69, R69, R12.reuse, -R46.reuse ;  /* 0x0000000c45457223 */ /* 0x180fe2000001082e */
[----:B------:R-:W-:Y:S01]  /*a950*/  FADD.FTZ R50, R174, R31 ;  /* 0x0000001fae327221 */ /* 0x000fe20000010000 */
[-CC-:B------:R-:W-:Y:S01]  /*a960*/  FFMA.FTZ R73, R73, R12.reuse, -R46.reuse ;  /* 0x0000000c49497223 */ /* 0x180fe2000001082e */
[-CC-:B------:R-:W-:Y:S01]  /*a970*/  FFMA.FTZ R75, R75, R12.reuse, -R46.reuse ;  /* 0x0000000c4b4b7223 */ /* 0x180fe2000001082e */
[-CC-:B------:R-:W-:Y:S01]  /*a980*/  FFMA.FTZ R81, R81, R12.reuse, -R46.reuse ;  /* 0x0000000c51517223 */ /* 0x180fe2000001082e */
[-CC-:B------:R-:W-:Y:S01]  /*a990*/  FFMA.FTZ R79, R79, R12.reuse, -R46.reuse ;  /* 0x0000000c4f4f7223 */ /* 0x180fe2000001082e */
[----:B------:R-:W-:Y:S01]  /*a9a0*/  FFMA.FTZ R83, R83, R12, -R46 ;  /* 0x0000000c53537223 */ /* 0x000fe2000001082e */
[----:B------:R-:W-:Y:S01]  /*a9b0*/  MUFU.EX2 R40, R40 ;  /* 0x0000002800287308 */ /* 0x000fe20000000800 */
[----:B------:R-:W-:Y:S01]  /*a9c0*/  F2FP.F16.F32.PACK_AB R178, R167, R178 ;  /* 0x000000b2a7b2723e */ /* 0x000fe200000000ff */
[----:B------:R-:W-:Y:S01]  /*a9d0*/  UMOV UR7, UR4 ;  /* 0x0000000400077c82 */ /* 0x000fe20008000000 */
[----:B------:R-:W-:-:S02]  /*a9e0*/  F2FP.F16.F32.PACK_AB R176, R165, R176 ;  /* 0x000000b0a5b0723e */ /* 0x000fc400000000ff */
[----:B------:R-:W-:Y:S02]  /*a9f0*/  F2FP.F16.F32.PACK_AB R172, R185, R172 ;  /* 0x000000acb9ac723e */ /* 0x000fe400000000ff */
[----:B-----5:R-:W-:Y:S01]  /*aa00*/  F2FP.F16.F32.PACK_AB R174, R187, R174 ;  /* 0x000000aebbae723e */ /* 0x020fe200000000ff */
        /* <DEDUP_REMOVED lines=8> */
[----:B------:R-:W-:Y:S04]  /*aa90*/  HGMMA.64x128x16.F32 R88, R152, gdesc[UR8].tnspB, R88, gsb0 ;  /* 0x41e0000898587df0 */ /* 0x000fe80008000858 */
        /* <DEDUP_REMOVED lines=19> */
[----:B------:R-:W-:Y:S01]  /*abd0*/  MUFU.EX2 R83, R83 ;  /* 0x0000005300537308 */ /* 0x000fe20000000800 */
[----:B------:R-:W-:Y:S02]  /*abe0*/  WARPGROUP.DEPBAR.LE gsb0, 0x0 ;  /* 0x00008000000079c5 */ /* 0x000fe40000010000 */
[----:B------:R0:W-:Y:S06]  /*abf0*/  BAR.ARV R33, 0x100 ;  /* 0x000400210000751d */ /* 0x0001ec0000002000 */
[----:B------:R1:W-:Y:S01]  /*ac00*/  @!P1 SYNCS.ARRIVE.TRANS64.RED.A1T0 RZ, [R29+URZ], RZ ;  /* 0x000000ff1dff99a7 */ /* 0x0003e2000810043f */
[----:B------:R-:W-:Y:S01]  /*ac10*/  F2FP.F16.F32.PACK_AB R154, R11, R28 ;  /* 0x0000001c0b9a723e */ /* 0x000fe200000000ff */
[----:B0-----:R-:W-:-:S02]  /*ac20*/  @!P1 VIADD R33, R35, 0x28860 ;  /* 0x0002886023219836 */ /* 0x001fc40000000000 */
[-C--:B------:R-:W-:Y:S01]  /*ac30*/  FMUL.FTZ R90, R90, R14.reuse ;  /* 0x0000000e5a5a7220 */ /* 0x080fe20000410000 */
[-C--:B------:R-:W-:Y:S01]  /*ac40*/  FMUL.FTZ R91, R91, R14.reuse ;  /* 0x0000000e5b5b7220 */ /* 0x080fe20000410000 */
[-C--:B------:R-:W-:Y:S01]  /*ac50*/  FMUL.FTZ R94, R94, R14.reuse ;  /* 0x0000000e5e5e7220 */ /* 0x080fe20000410000 */
[-C--:B------:R-:W-:Y:S01]  /*ac60*/  FMUL.FTZ R95, R95, R14.reuse ;  /* 0x0000000e5f5f7220 */ /* 0x080fe20000410000 */
[----:B------:R-:W-:Y:S01]  /*ac70*/  @!P1 PRMT R33, RZ, 0x654, R33 ;  /* 0x00000654ff219816 */ /* 0x000fe20000000021 */
[----:B-1----:R-:W-:Y:S01]  /*ac80*/  FFMA.FTZ R29, R14, R3, R181 ;  /* 0x000000030e1d7223 */ /* 0x002fe200000100b5 */
[C---:B------:R-:W-:Y:S01]  /*ac90*/  F2FP.F16.F32.PACK_AB R181, R30.reuse, R181 ;  /* 0x000000b51eb5723e */ /* 0x040fe200000000ff */
[----:B------:R-:W0:Y:S01]  /*aca0*/  MUFU.EX2 R3, R57 ;  /* 0x0000003900037308 */ /* 0x000e220000000800 */
[----:B------:R1:W-:Y:S01]  /*acb0*/  @!P1 SYNCS.ARRIVE.TRANS64.RED.A1T0 RZ, [R33+URZ], RZ ;  /* 0x000000ff21ff99a7 */ /* 0x0003e2000810043f */
[----:B------:R-:W-:Y:S01]  /*acc0*/  FADD.FTZ R4, R30, R29 ;  /* 0x0000001d1e047221 */ /* 0x000fe20000010000 */
[-C--:B------:R-:W-:Y:S01]  /*acd0*/  FMUL.FTZ R98, R98, R14.reuse ;  /* 0x0000000e62627220 */ /* 0x080fe20000410000 */
[-C--:B------:R-:W-:Y:S01]  /*ace0*/  FMUL.FTZ R99, R99, R14.reuse ;  /* 0x0000000e63637220 */ /* 0x080fe20000410000 */
[-C--:B------:R-:W-:Y:S01]  /*acf0*/  FMUL.FTZ R102, R102, R14.reuse ;  /* 0x0000000e66667220 */ /* 0x080fe20000410000 */
[----:B------:R-:W-:Y:S01]  /*ad00*/  FADD.FTZ R29, R183, R4 ;  /* 0x00000004b71d7221 */ /* 0x000fe20000010000 */
[-C--:B------:R-:W-:Y:S01]  /*ad10*/  FMUL.FTZ R103, R103, R14.reuse ;  /* 0x0000000e67677220 */ /* 0x080fe20000410000 */
[-C--:B------:R-:W-:Y:S01]  /*ad20*/  FMUL.FTZ R106, R106, R14.reuse ;  /* 0x0000000e6a6a7220 */ /* 0x080fe20000410000 */
[----:B-1----:R-:W-:Y:S01]  /*ad30*/  FADD.FTZ R33, R187, R50 ;  /* 0x00000032bb217221 */ /* 0x002fe20000010000 */
[----:B------:R-:W-:Y:S01]  /*ad40*/  FADD.FTZ R4, R42, R29 ;  /* 0x0000001d2a047221 */ /* 0x000fe20000010000 */
[-C--:B------:R-:W-:Y:S01]  /*ad50*/  FMUL.FTZ R107, R107, R14.reuse ;  /* 0x0000000e6b6b7220 */ /* 0x080fe20000410000 */
[-C--:B------:R-:W-:Y:S01]  /*ad60*/  FMUL.FTZ R110, R110, R14.reuse ;  /* 0x0000000e6e6e7220 */ /* 0x080fe20000410000 */
[----:B------:R-:W-:Y:S01]  /*ad70*/  FADD.FTZ R50, R168, R33 ;  /* 0x00000021a8327221 */ /* 0x000fe20000010000 */
[----:B------:R-:W-:Y:S01]  /*ad80*/  FADD.FTZ R29, R177, R4 ;  /* 0x00000004b11d7221 */ /* 0x000fe20000010000 */
[C---:B------:R-:W-:Y:S01]  /*ad90*/  F2FP.F16.F32.PACK_AB R177, R40.reuse, R177 ;  /* 0x000000b128b1723e */ /* 0x040fe200000000ff */
[-C--:B------:R-:W-:Y:S01]  /*ada0*/  FMUL.FTZ R111, R111, R14.reuse ;  /* 0x0000000e6f6f7220 */ /* 0x080fe20000410000 */
[----:B------:R-:W-:Y:S01]  /*adb0*/  FADD.FTZ R21, R189, R50 ;  /* 0x00000032bd157221 */ /* 0x000fe20000010000 */
[----:B------:R-:W-:Y:S01]  /*adc0*/  FADD.FTZ R4, R40, R29 ;  /* 0x0000001d28047221 */ /* 0x000fe20000010000 */
[----:B0-----:R-:W-:Y:S01]  /*add0*/  F2FP.F16.F32.PACK_AB R167, R59, R3 ;  /* 0x000000033ba7723e */ /* 0x001fe200000000ff */
[-C--:B------:R-:W-:Y:S01]  /*ade0*/  FMUL.FTZ R114, R114, R14.reuse ;  /* 0x0000000e72727220 */ /* 0x080fe20000410000 */
[-C--:B------:R-:W-:Y:S01]  /*adf0*/  FMUL.FTZ R115, R115, R14.reuse ;  /* 0x0000000e73737220 */ /* 0x080fe20000410000 */
[----:B------:R-:W-:Y:S01]  /*ae00*/  FADD.FTZ R29, R179, R4 ;  /* 0x00000004b31d7221 */ /* 0x000fe20000010000 */
[-C--:B------:R-:W-:Y:S01]  /*ae10*/  FMUL.FTZ R118, R118, R14.reuse ;  /* 0x0000000e76767220 */ /* 0x080fe20000410000 */
[-C--:B------:R-:W-:Y:S01]  /*ae20*/  FMUL.FTZ R119, R119, R14.reuse ;  /* 0x0000000e77777220 */ /* 0x080fe20000410000 */
[-C--:B------:R-:W-:Y:S01]  /*ae30*/  FMUL.FTZ R122, R122, R14.reuse ;  /* 0x0000000e7a7a7220 */ /* 0x080fe20000410000 */
[----:B------:R-:W-:Y:S01]  /*ae40*/  FADD.FTZ R4, R44, R29 ;  /* 0x0000001d2c047221 */ /* 0x000fe20000010000 */
[-C--:B------:R-:W-:Y:S01]  /*ae50*/  FMUL.FTZ R123, R123, R14.reuse ;  /* 0x0000000e7b7b7220 */ /* 0x080fe20000410000 */
[-C--:B------:R-:W-:Y:S01]  /*ae60*/  FMUL.FTZ R126, R126, R14.reuse ;  /* 0x0000000e7e7e7220 */ /* 0x080fe20000410000 */
[----:B------:R-:W-:Y:S01]  /*ae70*/  FMUL.FTZ R127, R127, R14 ;  /* 0x0000000e7f7f7220 */ /* 0x000fe20000410000 */
[----:B------:R-:W-:Y:S01]  /*ae80*/  FADD.FTZ R29, R173, R4 ;  /* 0x00000004ad1d7221 */ /* 0x000fe20000010000 */
[--C-:B------:R-:W-:Y:S01]  /*ae90*/  FFMA.FTZ R4, R169, R12, -R46.reuse ;  /* 0x0000000ca9047223 */ /* 0x100fe2000001082e */
[-C--:B------:R-:W-:Y:S01]  /*aea0*/  FMUL.FTZ R130, R130, R14.reuse ;  /* 0x0000000e82827220 */ /* 0x080fe20000410000 */
[----:B------:R-:W-:Y:S01]  /*aeb0*/  FMUL.FTZ R131, R131, R14 ;  /* 0x0000000e83837220 */ /* 0x000fe20000410000 */
[----:B------:R-:W-:Y:S01]  /*aec0*/  FADD.FTZ R48, R36, R29 ;  /* 0x0000001d24307221 */ /* 0x000fe20000010000 */
[----:B------:R0:W1:Y:S01]  /*aed0*/  MUFU.EX2 R153, R4 ;  /* 0x0000000400997308 */ /* 0x0000620000000800 */
[-CC-:B------:R-:W-:Y:S01]  /*aee0*/  FFMA.FTZ R29, R171, R12.reuse, -R46.reuse ;  /* 0x0000000cab1d7223 */ /* 0x180fe2000001082e */
[----:B------:R-:W-:Y:S01]  /*aef0*/  FFMA.FTZ R46, R87, R12, -R46 ;  /* 0x0000000c572e7223 */ /* 0x000fe2000001082e */
[----:B------:R-:W-:Y:S01]  /*af00*/  FADD.FTZ R31, R175, R48 ;  /* 0x00000030af1f7221 */ /* 0x000fe20000010000 */
[----:B------:R-:W-:Y:S01]  /*af10*/  F2FP.F16.F32.PACK_AB R175, R32, R175 ;  /* 0x000000af20af723e */ /* 0x000fe200000000ff */
[-C--:B------:R-:W-:Y:S01]  /*af20*/  FMUL.FTZ R134, R134, R14.reuse ;  /* 0x0000000e86867220 */ /* 0x080fe20000410000 */
[-C--:B------:R-:W-:Y:S01]  /*af30*/  FMUL.FTZ R135, R135, R14.reuse ;  /* 0x0000000e87877220 */ /* 0x080fe20000410000 */
[----:B------:R-:W-:Y:S01]  /*af40*/  FADD.FTZ R48, R32, R31 ;  /* 0x0000001f20307221 */ /* 0x000fe20000010000 */
[----:B------:R-:W2:Y:S01]  /*af50*/  MUFU.EX2 R29, R29 ;  /* 0x0000001d001d7308 */ /* 0x000ea20000000800 */
[-C--:B------:R-:W-:Y:S01]  /*af60*/  FMUL.FTZ R138, R138, R14.reuse ;  /* 0x0000000e8a8a7220 */ /* 0x080fe20000410000 */
[----:B------:R-:W-:Y:S01]  /*af70*/  FMUL.FTZ R139, R139, R14 ;  /* 0x0000000e8b8b7220 */ /* 0x000fe20000410000 */
[----:B------:R-:W-:Y:S01]  /*af80*/  FADD.FTZ R15, R23, R48 ;  /* 0x00000030170f7221 */ /* 0x000fe20000010000 */
[----:B------:R-:W-:Y:S01]  /*af90*/  FADD.FTZ R48, R170, R21 ;  /* 0x00000015aa307221 */ /* 0x000fe20000010000 */
[----:B------:R-:W-:Y:S01]  /*afa0*/  F2FP.F16.F32.PACK_AB R170, R161, R170 ;  /* 0x000000aaa1aa723e */ /* 0x000fe200000000ff */
[-C--:B------:R-:W-:Y:S01]  /*afb0*/  FMUL.FTZ R142, R142, R14.reuse ;  /* 0x0000000e8e8e7220 */ /* 0x080fe20000410000 */
[----:B------:R-:W-:Y:S01]  /*afc0*/  FADD.FTZ R15, R34, R15 ;  /* 0x0000000f220f7221 */ /* 0x000fe20000010000 */
[----:B------:R-:W3:Y:S01]  /*afd0*/  MUFU.EX2 R46, R46 ;  /* 0x0000002e002e7308 */ /* 0x000ee20000000800 */
[-C--:B------:R-:W-:Y:S01]  /*afe0*/  FMUL.FTZ R143, R143, R14.reuse ;  /* 0x0000000e8f8f7220 */ /* 0x080fe20000410000 */
[-C--:B------:R-:W-:Y:S01]  /*aff0*/  FMUL.FTZ R146, R146, R14.reuse ;  /* 0x0000000e92927220 */ /* 0x080fe20000410000 */
[----:B------:R-:W-:Y:S01]  /*b000*/  FADD.FTZ R30, R20, R15 ;  /* 0x0000000f141e7221 */ /* 0x000fe20000010000 */
[----:B------:R-:W-:Y:S01]  /*b010*/  FADD.FTZ R15, R161, R48 ;  /* 0x00000030a10f7221 */ /* 0x000fe20000010000 */
[-C--:B------:R-:W-:Y:S01]  /*b020*/  FMUL.FTZ R147, R147, R14.reuse ;  /* 0x0000000e93937220 */ /* 0x080fe20000410000 */
[----:B------:R-:W-:Y:S01]  /*b030*/  FMUL.FTZ R150, R150, R14 ;  /* 0x0000000e96967220 */ /* 0x000fe20000410000 */
        /* <DEDUP_REMOVED lines=33> */
[----:B0-----:R-:W-:Y:S01]  /*b250*/  FADD.FTZ R4, R22, R15 ;  /* 0x0000000f16047221 */ /* 0x001fe20000010000 */
        /* <DEDUP_REMOVED lines=14> */
[C---:B------:R-:W-:Y:S01]  /*b340*/  FADD.FTZ R30, R79.reuse, R30 ;  /* 0x0000001e4f1e7221 */ /* 0x040fe20000010000 */
[----:B------:R-:W-:Y:S01]  /*b350*/  FADD.FTZ R4, R26, R3 ;  /* 0x000000031a047221 */ /* 0x000fe20000010000 */
[----:B------:R-:W-:Y:S01]  /*b360*/  F2FP.F16.F32.PACK_AB R159, R79, R81 ;  /* 0x000000514f9f723e */ /* 0x000fe200000000ff */
[-C--:B------:R-:W-:Y:S01]  /*b370*/  FMUL.FTZ R109, R109, R71.reuse ;  /* 0x000000476d6d7220 */ /* 0x080fe20000410000 */
[----:B-1----:R-:W-:Y:S01]  /*b380*/  FADD.FTZ R30, R153, R30 ;  /* 0x0000001e991e7221 */ /* 0x002fe20000010000 */
[C---:B------:R-:W-:Y:S01]  /*b390*/  FADD.FTZ R3, R197.reuse, R4 ;  /* 0x00000004c5037221 */ /* 0x040fe20000010000 */
[----:B------:R-:W-:Y:S01]  /*b3a0*/  F2FP.F16.F32.PACK_AB R152, R197, R26 ;  /* 0x0000001ac598723e */ /* 0x000fe200000000ff */
[----:B------:R-:W-:Y:S01]  /*b3b0*/  FMUL.FTZ R112, R112, R71 ;  /* 0x0000004770707220 */ /* 0x000fe20000410000 */
[C---:B------:R-:W-:Y:S01]  /*b3c0*/  FADD.FTZ R30, R83.reuse, R30 ;  /* 0x0000001e531e7221 */ /* 0x040fe20000010000 */
[----:B------:R-:W-:Y:S01]  /*b3d0*/  FADD.FTZ R4, R28, R3 ;  /* 0x000000031c047221 */ /* 0x000fe20000010000 */
[----:B------:R-:W-:Y:S01]  /*b3e0*/  F2FP.F16.F32.PACK_AB R153, R83, R153 ;  /* 0x000000995399723e */ /* 0x000fe200000000ff */
[----:B------:R-:W-:Y:S01]  /*b3f0*/  FMUL.FTZ R113, R113, R71 ;  /* 0x0000004771717220 */ /* 0x000fe20000410000 */
[----:B--2---:R-:W-:Y:S01]  /*b400*/  FADD.FTZ R30, R29, R30 ;  /* 0x0000001e1d1e7221 */ /* 0x004fe20000010000 */
[----:B------:R-:W-:Y:S01]  /*b410*/  FADD.FTZ R4, R11, R4 ;  /* 0x000000040b047221 */ /* 0x000fe20000010000 */
[----:B---3--:R-:W-:Y:S01]  /*b420*/  F2FP.F16.F32.PACK_AB R155, R46, R29 ;  /* 0x0000001d2e9b723e */ /* 0x008fe200000000ff */
[-C--:B------:R-:W-:Y:S01]  /*b430*/  FMUL.FTZ R116, R116, R71.reuse ;  /* 0x0000004774747220 */ /* 0x080fe20000410000 */
[----:B------:R-:W-:Y:S01]  /*b440*/  FADD.FTZ R3, R46, R30 ;  /* 0x0000001e2e037221 */ /* 0x000fe20000010000 */
        /* <DEDUP_REMOVED lines=18> */
[----:B------:R-:W-:Y:S02]  /*b570*/  IMAD.MOV.U32 R11, RZ, RZ, R10 ;  /* 0x000000ffff0b7224 */ /* 0x000fe400078e000a */
[----:B------:R-:W-:Y:S01]  /*b580*/  IMAD.MOV.U32 R14, RZ, RZ, R9 ;  /* 0x000000ffff0e7224 */ /* 0x000fe200078e0009 */
[----:B------:R-:W-:Y:S06]  /*b590*/  @P2 BRA `(.L_x_7257) ;  /* 0xffffffd800202947 */ /* 0x000fec000383ffff */
.L_x_7248:
[----:B------:R-:W-:-:S13]  /*b5a0*/  ISETP.GE.AND P2, PT, R8, R17, PT ;  /* 0x000000110800720c */ /* 0x000fda0003f46270 */
[----:B------:R-:W-:Y:S05]  /*b5b0*/  @!P2 BRA `(.L_x_7258) ;  /* 0x000000380028a947 */ /* 0x000fea0003800000 */
[C---:B------:R-:W-:Y:S01]  /*b5c0*/  VIADD R11, R19.reuse, 0x8 ;  /* 0x00000008130b7836 */ /* 0x040fe20000000000 */
[----:B------:R-:W-:Y:S01]  /*b5d0*/  IADD3 R19, -R19, 0xb, RZ ;  /* 0x0000000b13137810 */ /* 0x000fe20007ffe1ff */
[----:B------:R-:W-:Y:S01]  /*b5e0*/  IMAD.MOV.U32 R14, RZ, RZ, R10 ;  /* 0x000000ffff0e7224 */ /* 0x000fe200078e000a */
[----:B------:R-:W-:Y:S01]  /*b5f0*/  UMOV UR48, UR4 ;  /* 0x0000000400307c82 */ /* 0x000fe20008000000 */
[----:B------:R-:W-:Y:S01]  /*b600*/  IMAD.MOV.U32 R13, RZ, RZ, R9 ;  /* 0x000000ffff0d7224 */ /* 0x000fe200078e0009 */
[----:B------:R-:W-:Y:S01]  /*b610*/  ULDC UR7, c[0x0][0x9e4] ;  /* 0x0002790000077ab9 */ /* 0x000fe20000000800 */
[----:B------:R-:W-:Y:S01]  /*b620*/  IMAD.MOV.U32 R15, RZ, RZ, R0 ;  /* 0x000000ffff0f7224 */ /* 0x000fe200078e0000 */
[----:B------:R-:W-:Y:S01]  /*b630*/  ULDC UR38, c[0x0][0x288] ;  /* 0x0000a20000267ab9 */ /* 0x000fe20000000800 */
[----:B------:R-:W-:Y:S01]  /*b640*/  ULDC UR39, c[0x0][0x2f0] ;  /* 0x0000bc0000277ab9 */ /* 0x000fe20000000800 */
[----:B------:R-:W-:Y:S01]  /*b650*/  ULDC UR46, c[0x0][0x9d8] ;  /* 0x00027600002e7ab9 */ /* 0x000fe20000000800 */
[----:B------:R-:W-:-:S05]  /*b660*/  ULDC UR47, c[0x0][0x9e0] ;  /* 0x00027800002f7ab9 */ /* 0x000fca0000000800 */
.L_x_7275:
        /* <DEDUP_REMOVED lines=9> */
.L_x_7260:
[----:B------:R-:W-:Y:S01]  /*b700*/  ULEA UR10, UR4, UR36, 0x3 ;  /* 0x00000024040a7291 */ /* 0x000fe2000f8e183f */
[----:B------:R-:W-:-:S08]  /*b710*/  SHF.L.U32 R9, R0, 0x1f, RZ ;  /* 0x0000001f00097819 */ /* 0x000fd000000006ff */
[----:B------:R0:W1:Y:S01]  /*b720*/  SYNCS.PHASECHK.TRANS64.TRYWAIT P3, [UR10+0x28830], R9 ;  /* 0x02883009ff0075a7 */ /* 0x000062000806014a */
[----:B------:R-:W-:Y:S05]  /*b730*/  @!P0 BRA `(.L_x_7261) ;  /* 0x0000000000048947 */ /* 0x000fea0003800000 */
[----:B------:R-:W-:Y:S01]  /*b740*/  BPT.TRAP 0x1 ;  /* 0x000000040000795c */ /* 0x000fe20000300000 */
.L_x_7261:
[----:B-1----:R-:W-:Y:S05]  /*b750*/  @P3 BRA `(.L_x_7259) ;  /* 0x0000000000083947 */ /* 0x002fea0003800000 */
[----:B------:R-:W1:Y:S02]  /*b760*/  SYNCS.PHASECHK.TRANS64.TRYWAIT P3, [UR10+0x28830], R9 ;  /* 0x02883009ff0075a7 */ /* 0x000e64000806014a */
[----:B-1----:R-:W-:Y:S05]  /*b770*/  @!P3 BRA `(.L_x_7262) ;  /* 0x000000980064b947 */ /* 0x002fea0003800000 */
.L_x_7259:
[----:B------:R2:W-:Y:S01]  /*b780*/  BAR.SYNC.DEFER_BLOCKING R11, 0x100 ;  /* 0x0004000b0000751d */ /* 0x0005e20000010000 */
[----:B------:R-:W-:Y:S01]  /*b790*/  R2UR UR40, R6 ;  /* 0x00000000062872ca */ /* 0x000fe200000e0000 */
[----:B------:R-:W-:Y:S01]  /*b7a0*/  ULEA UR42, UR4, UR6, 0xb ;  /* 0x00000006042a7291 */ /* 0x000fe2000f8e583f */
[----:B------:R-:W-:-:S03]  /*b7b0*/  R2UR UR41, R7 ;  /* 0x00000000072972ca */ /* 0x000fc600000e0000 */
        /* <DEDUP_REMOVED lines=12> */
[----:B------:R-:W-:Y:S01]  /*b880*/  WARPGROUP.ARRIVE ;  /* 0x00000000000079c5 */ /* 0x000fe20000000000 */
[----:B------:R-:W-:Y:S01]  /*b890*/  UMOV UR15, 0x40000040 ;  /* 0x40000040000f7882 */ /* 0x000fe20000000000 */
[----:B------:R-:W-:Y:S01]  /*b8a0*/  UIADD3 UR10, UR42, 0x406, URZ ;  /* 0x000004062a0a7890 */ /* 0x000fe2000fffe03f */
[----:B------:R-:W-:-:S03]  /*b8b0*/  UMOV UR11, 0x40000040 ;  /* 0x40000040000b7882 */ /* 0x000fc60000000000 */
        /* <DEDUP_REMOVED lines=23> */
[----:B--2---:R-:W-:Y:S05]  /*ba30*/  @P2 BRA `(.L_x_7263) ;  /* 0x0000000000282947 */ /* 0x004fea0003800000 */
[----:B------:R-:W-:Y:S05]  /*ba40*/  @!P0 BRA `(.L_x_7264) ;  /* 0x0000000000048947 */ /* 0x000fea0003800000 */
[----:B------:R-:W-:Y:S01]  /*ba50*/  BPT.TRAP 0x1 ;  /* 0x000000040000795c */ /* 0x000fe20000300000 */
.L_x_7264:
[----:B------:R-:W-:Y:S01]  /*ba60*/  ULEA UR10, UR48, UR36, 0x3 ;  /* 0x00000024300a7291 */ /* 0x000fe2000f8e183f */
[----:B01----:R-:W-:-:S08]  /*ba70*/  SHF.L.U32 R9, R15, 0x1f, RZ ;  /* 0x0000001f0f097819 */ /* 0x003fd000000006ff */
[----:B------:R0:W1:Y:S01]  /*ba80*/  SYNCS.PHASECHK.TRANS64.TRYWAIT P2, [UR10+0x28850], R9 ;  /* 0x02885009ff0075a7 */ /* 0x000062000804014a */
[----:B------:R-:W-:Y:S05]  /*ba90*/  @!P0 BRA `(.L_x_7265) ;  /* 0x0000000000048947 */ /* 0x000fea0003800000 */
[----:B------:R-:W-:Y:S01]  /*baa0*/  BPT.TRAP 0x1 ;  /* 0x000000040000795c */ /* 0x000fe20000300000 */
.L_x_7265:
[----:B-1----:R-:W-:Y:S05]  /*bab0*/  @P2 BRA `(.L_x_7263) ;  /* 0x0000000000082947 */ /* 0x002fea0003800000 */
[----:B------:R-:W1:Y:S02]  /*bac0*/  SYNCS.PHASECHK.TRANS64.TRYWAIT P2, [UR10+0x28850], R9 ;  /* 0x02885009ff0075a7 */ /* 0x000e64000804014a */
[----:B-1----:R-:W-:Y:S05]  /*bad0*/  @!P2 BRA `(.L_x_7266) ;  /* 0x0000009400a4a947 */ /* 0x002fea0003800000 */
.L_x_7263:
        /* <DEDUP_REMOVED lines=13> */
[----:B------:R-:W-:-:S02]  /*bbb0*/  IMAD.U32 R60, RZ, RZ, UR4 ;  /* 0x00000004ff3c7e24 */ /* 0x000fc4000f8e00ff */
[----:B01----:R-:W-:Y:S01]  /*bbc0*/  FMUL.FTZ R9, R27, UR46 ;  /* 0x0000002e1b097c20 */ /* 0x003fe20008410000 */
[----:B------:R-:W-:Y:S01]  /*bbd0*/  FMUL.FTZ R10, R26, UR46 ;  /* 0x0000002e1a0a7c20 */ /* 0x000fe20008410000 */
[----:B------:R-:W-:Y:S01]  /*bbe0*/  ULEA UR10, UR48, UR10, 0xb ;  /* 0x0000000a300a7291 */ /* 0x000fe2000f8e583f */
[----:B------:R-:W-:Y:S01]  /*bbf0*/  FMUL.FTZ R12, R30, UR46 ;  /* 0x0000002e1e0c7c20 */ /* 0x000fe20008410000 */
[----:B------:R-:W-:Y:S01]  /*bc00*/  FMUL.FTZ R15, R31, UR46 ;  /* 0x0000002e1f0f7c20 */ /* 0x000fe20008410000 */
        /* <DEDUP_REMOVED lines=31> */
[----:B------:R-:W-:Y:S01]  /*be00*/  @!P1 LEA R60, R60, UR36, 0x3 ;  /* 0x000000243c3c9c11 */ /* 0x000fe2000f8e18ff */
[----:B------:R-:W-:Y:S01]  /*be10*/  FMUL.FTZ R69, R69, UR46 ;  /* 0x0000002e45457c20 */ /* 0x000fe20008410000 */
[----:B------:R-:W-:Y:S01]  /*be20*/  FMUL.FTZ R73, R73, UR46 ;  /* 0x0000002e49497c20 */ /* 0x000fe20008410000 */
[----:B------:R-:W-:Y:S01]  /*be30*/  FMUL.FTZ R77, R77, UR46 ;  /* 0x0000002e4d4d7c20 */ /* 0x000fe20008410000 */
[----:B------:R-:W-:Y:S01]  /*be40*/  FMUL.FTZ R81, R81, UR46 ;  /* 0x0000002e51517c20 */ /* 0x000fe20008410000 */
[----:B------:R-:W-:Y:S01]  /*be50*/  FMUL.FTZ R85, R85, UR46 ;  /* 0x0000002e55557c20 */ /* 0x000fe20008410000 */
[----:B------:R-:W0:Y:S01]  /*be60*/  MUFU.TANH R10, R10 ;  /* 0x0000000a000a7308 */ /* 0x000e220000002400 */
[----:B------:R-:W-:-:S02]  /*be70*/  @!P1 VIADD R60, R60, 0x28840 ;  /* 0x000288403c3c9836 */ /* 0x000fc40000000000 */
[----:B------:R-:W-:-:S03]  /*be80*/  FMUL.FTZ R68, R68, UR46 ;  /* 0x0000002e44447c20 */ /* 0x000fc60008410000 */
[----:B------:R-:W-:Y:S02]  /*be90*/  @!P1 PRMT R60, RZ, 0x654, R60 ;  /* 0x00000654ff3c9816 */ /* 0x000fe4000000003c */
        /* <DEDUP_REMOVED lines=66> */
[----:B------:R-:W5:Y:S02]  /*c2c0*/  @P5 LDC R66, c[0x0][0x450] ;  /* 0x00011400ff425b82 */ /* 0x000f640000000800 */
[----:B------:R-:W-:Y:S01]  /*c2d0*/  HGMMA.64x128x16.F32 R88, R160, gdesc[UR12].tnspB, R88, gsb0 ;  /* 0x41e0000ca0587df0 */ /* 0x000fe20008000858 */
[----:B------:R-:W-:Y:S01]  /*c2e0*/  UIADD3 UR14, UR10, 0x300, URZ ;  /* 0x000003000a0e7890 */ /* 0x000fe2000fffe03f */
[----:B------:R-:W-:Y:S01]  /*c2f0*/  FMUL.FTZ R24, R42, UR46 ;  /* 0x0000002e2a187c20 */ /* 0x000fe20008410000 */
[----:B------:R-:W-:Y:S01]  /*c300*/  UMOV UR15, 0x40000040 ;  /* 0x40000040000f7882 */ /* 0x000fe20000000000 */
[----:B------:R-:W-:Y:S01]  /*c310*/  UIADD3 UR10, UR10, 0x380, URZ ;  /* 0x000003800a0a7890 */ /* 0x000fe2000fffe03f */
[----:B------:R-:W-:Y:S01]  /*c320*/  FMUL.FTZ R42, R67, UR46 ;  /* 0x0000002e432a7c20 */ /* 0x000fe20008410000 */
        /* <DEDUP_REMOVED lines=8> */
[----:B------:R-:W-:Y:S01]  /*c3b0*/  FMUL.FTZ R161, R41, UR46 ;  /* 0x0000002e29a17c20 */ /* 0x000fe20008410000 */
[----:B------:R-:W-:Y:S01]  /*c3c0*/  FMUL.FTZ R41, R62, UR46 ;  /* 0x0000002e3e297c20 */ /* 0x000fe20008410000 */
[----:B------:R-:W-:Y:S01]  /*c3d0*/  FMUL.FTZ R62, R64, UR46 ;  /* 0x0000002e403e7c20 */ /* 0x000fe20008410000 */
[----:B------:R-:W-:Y:S02]  /*c3e0*/  IMAD.MOV.U32 R64, RZ, RZ, R5 ;  /* 0x000000ffff407224 */ /* 0x000fe400078e0005 */
[----:B------:R-:W-:Y:S01]  /*c3f0*/  FMUL.FTZ R160, R40, UR46 ;  /* 0x0000002e28a07c20 */ /* 0x000fe20008410000 */
[----:B------:R-:W-:Y:S01]  /*c400*/  HGMMA.64x128x16.F32 R88, R156, gdesc[UR12].tnspB, R88, gsb0 ;  /* 0x41e0000c9c587df0 */ /* 0x000fe20008000858 */
        /* <DEDUP_REMOVED lines=21> */
[----:B------:R-:W1:Y:S02]  /*c560*/  @P5 LDC R56, c[0x0][0x44c] ;  /* 0x00011300ff385b82 */ /* 0x000e640000000800 */
[----:B------:R-:W0:Y:S01]  /*c570*/  MUFU.TANH R159, R69 ;  /* 0x00000045009f7308 */ /* 0x000e220000002400 */
[----:B------:R-:W-:Y:S07]  /*c580*/  HGMMA.64x128x16.F32 R88, R152, gdesc[UR8].tnspB, R88, gsb0 ;  /* 0x41e0000898587df0 */ /* 0x000fee0008000858 */
[----:B------:R-:W0:Y:S08]  /*c590*/  MUFU.TANH R156, R156 ;  /* 0x0000009c009c7308 */ /* 0x000e300000002400 */
[----:B------:R-:W0:Y:S01]  /*c5a0*/  MUFU.TANH R157, R157 ;  /* 0x0000009d009d7308 */ /* 0x000e220000002400 */
[----:B-1----:R-:W-:-:S04]  /*c5b0*/  @P5 IMAD.HI.U32 R61, R5, R56, RZ ;  /* 0x00000038053d5227 */ /* 0x002fc800078e00ff */
[----:B------:R-:W-:-:S03]  /*c5c0*/  FMUL.FTZ R56, R86, UR46 ;  /* 0x0000002e56387c20 */ /* 0x000fc60008410000 */
[----:B------:R1:W0:Y:S01]  /*c5d0*/  MUFU.TANH R158, R68 ;  /* 0x00000044009e7308 */ /* 0x0002220000002400 */
[----:B-----5:R-:W-:-:S05]  /*c5e0*/  @P5 SHF.R.U32.HI R64, RZ, R66, R61 ;  /* 0x00000042ff405219 */ /* 0x020fca000001163d */
[----:B------:R-:W5:Y:S02]  /*c5f0*/  SHFL.IDX PT, R65, R64, RZ, 0x1c1f ;  /* 0x001c1fff40417589 */ /* 0x000f6400000e0000 */
[----:B------:R-:W0:Y:S01]  /*c600*/  MUFU.TANH R56, R56 ;  /* 0x0000003800387308 */ /* 0x000e220000002400 */
[----:B------:R-:W-:Y:S02]  /*c610*/  WARPGROUP.DEPBAR.LE gsb0, 0x0 ;  /* 0x00008000000079c5 */ /* 0x000fe40000010000 */
[----:B------:R-:W-:Y:S01]  /*c620*/  IMAD.SHL.U32 R152, R8, 0x80, RZ ;  /* 0x0000008008987824 */ /* 0x000fe200078e00ff */
[----:B------:R0:W-:Y:S06]  /*c630*/  BAR.ARV R19, 0x100 ;  /* 0x000400130000751d */ /* 0x0001ec0000002000 */
[----:B------:R-:W-:Y:S01]  /*c640*/  IADD3 R57, -R152, 0x1, RZ ;  /* 0x0000000198397810 */ /* 0x000fe20007ffe1ff */
[----:B------:R0:W-:Y:S04]  /*c650*/  @!P1 SYNCS.ARRIVE.TRANS64.RED.A1T0 RZ, [R60+URZ], RZ ;  /* 0x000000ff3cff99a7 */ /* 0x0001e8000810043f */
[----:B------:R-:W-:-:S02]  /*c660*/  IMAD R61, R2, -0x2, R57 ;  /* 0xfffffffe023d7824 */ /* 0x000fc400078e0239 */
[----:B------:R-:W-:Y:S02]  /*c670*/  FMUL.FTZ R57, R87, UR46 ;  /* 0x0000002e57397c20 */ /* 0x000fe40008410000 */
[----:B------:R-:W-:-:S04]  /*c680*/  IMAD R61, R16, UR39, R61 ;  /* 0x00000027103d7c24 */ /* 0x000fc8000f8e023d */
[----:B------:R-:W0:Y:S01]  /*c690*/  MUFU.TANH R57, R57 ;  /* 0x0000003900397308 */ /* 0x000e220000002400 */
[----:B------:R-:W-:-:S04]  /*c6a0*/  VIADD R61, R61, -UR38 ;  /* 0x800000263d3d7c36 */ /* 0x000fc80008000000 */
[C---:B------:R-:W-:Y:S02]  /*c6b0*/  VIADD R86, R61.reuse, UR47 ;  /* 0x0000002f3d567c36 */ /* 0x040fe40008000000 */
[----:B------:R-:W-:Y:S02]  /*c6c0*/  VIADD R153, R61, UR5 ;  /* 0x000000053d997c36 */ /* 0x000fe40008000000 */
[--C-:B-----5:R-:W-:Y:S02]  /*c6d0*/  IMAD.IADD R66, R86, 0x1, R65.reuse ;  /* 0x0000000156427824 */ /* 0x120fe400078e0241 */
[----:B-1----:R-:W-:Y:S01]  /*c6e0*/  IMAD.IADD R68, R153, 0x1, R65 ;  /* 0x0000000199447824 */ /* 0x002fe200078e0241 */
[----:B--234-:R-:W-:Y:S06]  /*c6f0*/  @!P6 BRA `(.L_x_7267) ;  /* 0x00000000005ce947 */ /* 0x01cfec0003800000 */
[----:B0-----:R-:W-:Y:S01]  /*c700*/  IMAD R60, R16, UR39, R65 ;  /* 0x00000027103c7c24 */ /* 0x001fe2000f8e0241 */
        /* <DEDUP_REMOVED lines=12> */
.L_x_7269:
[----:B------:R-:W-:-:S05]  /*c7d0*/  IMAD.U32 R67, RZ, RZ, UR7 ;  /* 0x00000007ff437e24 */ /* 0x000fca000f8e00ff */
[----:B------:R-:W-:-:S13]  /*c7e0*/  ISETP.NE.AND P2, PT, R67, 0x1, PT ;  /* 0x000000014300780c */ /* 0x000fda0003f45270 */
[----:B------:R-:W0:Y:S02]  /*c7f0*/  @P2 LDC.64 R60, c[0x0][0x9e8] ;  /* 0x00027a00ff3c2b82 */ /* 0x000e240000000a00 */
[----:B0-----:R-:W-:-:S05]  /*c800*/  @P2 IMAD.HI.U32 R60, R65, R60, RZ ;  /* 0x0000003c413c2227 */ /* 0x001fca00078e00ff */
[----:B------:R-:W-:-:S07]  /*c810*/  @P2 SHF.R.U32.HI R65, RZ, R61, R60 ;  /* 0x0000003dff412219 */ /* 0x000fce000001163c */
.L_x_7270:
[----:B------:R-:W-:Y:S05]  /*c820*/  BSYNC B0 ;  /* 0x0000000000007941 */ /* 0x000fea0003800000 */
.L_x_7268:
[----:B------:R-:W-:-:S04]  /*c830*/  IMAD R65, R65, R67, -R152 ;  /* 0x0000004341417224 */ /* 0x000fc800078e0a98 */
[----:B------:R-:W-:-:S05]  /*c840*/  IMAD R65, R2, -0x2, R65 ;  /* 0xfffffffe02417824 */ /* 0x000fca00078e0241 */
[----:B------:R-:W-:Y:S02]  /*c850*/  VIADDMNMX R66, R65, R67, R66, PT ;  /* 0x0000004341427246 */ /* 0x000fe40003800142 */
[----:B------:R-:W-:-:S07]  /*c860*/  VIMNMX R68, R68, R65, !PT ;  /* 0x0000004144447248 */ /* 0x000fce0007fe0100 */
.L_x_7267:
[----:B------:R-:W-:Y:S01]  /*c870*/  ISETP.GT.AND P2, PT, R8, -0x1, PT ;  /* 0xffffffff0800780c */ /* 0x000fe20003f44270 */
[----:B------:R-:W1:Y:S03]  /*c880*/  SHFL.IDX PT, R155, R64, 0x1, 0x1c1f ;  /* 0x003c1f00409b7f89 */ /* 0x000e6600000e0000 */
[C---:B------:R-:W-:Y:S02]  /*c890*/  ISETP.GT.AND P4, PT, R68.reuse, RZ, P2 ;  /* 0x000000ff4400720c */ /* 0x040fe40001784270 */
[----:B------:R-:W-:Y:S02]  /*c8a0*/  ISETP.GT.AND P3, PT, R68, 0x1, P2 ;  /* 0x000000014400780c */ /* 0x000fe40001764270 */
[C---:B------:R-:W-:Y:S02]  /*c8b0*/  ISETP.LT.OR P4, PT, R66.reuse, 0x1, P4 ;  /* 0x000000014200780c */ /* 0x040fe40002781670 */
[----:B------:R-:W-:-:S02]  /*c8c0*/  ISETP.LT.OR P3, PT, R66, 0x2, P3 ;  /* 0x000000024200780c */ /* 0x000fc40001f61670 */
[----:B0-----:R-:W-:Y:S02]  /*c8d0*/  FSEL R175, R164, -INF , !P4 ;  /* 0xff800000a4af7808 */ /* 0x001fe40006000000 */
        /* <DEDUP_REMOVED lines=107> */
.L_x_7273:
[----:B------:R-:W-:-:S05]  /*cf90*/  IMAD.U32 R52, RZ, RZ, UR7 ;  /* 0x00000007ff347e24 */ /* 0x000fca000f8e00ff */
[----:B------:R-:W-:-:S13]  /*cfa0*/  ISETP.NE.AND P3, PT, R52, 0x1, PT ;  /* 0x000000013400780c */ /* 0x000fda0003f65270 */
[----:B------:R-:W0:Y:S02]  /*cfb0*/  @P3 LDC.64 R154, c[0x0][0x9e8] ;  /* 0x00027a00ff9a3b82 */ /* 0x000e240000000a00 */
[----:B0-----:R-:W-:-:S05]  /*cfc0*/  @P3 IMAD.HI.U32 R36, R153, R154, RZ ;  /* 0x0000009a99243227 */ /* 0x001fca00078e00ff */
[----:B------:R-:W-:-:S07]  /*cfd0*/  @P3 SHF.R.U32.HI R153, RZ, R155, R36 ;  /* 0x0000009bff993219 */ /* 0x000fce0000011624 */
.L_x_7274:
[----:B------:R-:W-:Y:S05]  /*cfe0*/  BSYNC B0 ;  /* 0x0000000000007941 */ /* 0x000fea0003800000 */
.L_x_7272:
[----:B------:R-:W-:-:S04]  /*cff0*/  IMAD R153, R153, R52, -R152 ;  /* 0x0000003499997224 */ /* 0x000fc800078e0a98 */
[----:B------:R-:W-:-:S05]  /*d000*/  IMAD R153, R2, -0x2, R153 ;  /* 0xfffffffe02997824 */ /* 0x000fca00078e0299 */
[----:B------:R-:W-:Y:S02]  /*d010*/  VIADDMNMX R28, R153, R52, R28, PT ;  /* 0x00000034991c7246 */ /* 0x000fe4000380011c */
[----:B------:R-:W-:-:S07]  /*d020*/  VIMNMX R32, R32, R153, !PT ;  /* 0x0000009920207248 */ /* 0x000fce0007fe0100 */
.L_x_7271:
        /* <DEDUP_REMOVED lines=14> */
[----:B------:R-:W-:Y:S01]  /*d110*/  FMNMX.FTZ R36, R181, R36, !PT ;  /* 0x00000024b5247209 */ /* 0x000fe20007810000 */
[----:B------:R-:W0:Y:S01]  /*d120*/  LDC R12, c[0x0][0x988] ;  /* 0x00026200ff0c7b82 */ /* 0x000e220000000800 */
        /* <DEDUP_REMOVED lines=50> */
[----:B------:R-:W1:Y:S01]  /*d450*/  SHFL.BFLY PT, R9, R36, 0x2, 0x1f ;  /* 0x0c401f0024097f89 */ /* 0x000e6200000e0000 */
[----:B------:R-:W-:-:S02]  /*d460*/  ISETP.LT.OR P3, PT, R28, 0x31, P3 ;  /* 0x000000311c00780c */ /* 0x000fc40001f61670 */
[----:B------:R-:W-:Y:S02]  /*d470*/  FSEL R27, R27, -INF , !P4 ;  /* 0xff8000001b1b7808 */ /* 0x000fe40006000000 */
[----:B------:R-:W-:Y:S02]  /*d480*/  ISETP.GT.AND P4, PT, R32, 0x31, P2 ;  /* 0x000000312000780c */ /* 0x000fe40001784270 */
[----:B------:R-:W-:Y:S02]  /*d490*/  FSEL R157, R30, -INF , !P3 ;  /* 0xff8000001e9d7808 */ /* 0x000fe40005800000 */
[----:B------:R-:W-:Y:S02]  /*d4a0*/  ISETP.GT.AND P3, PT, R32, 0x38, P2 ;  /* 0x000000382000780c */ /* 0x000fe40001764270 */
[C---:B------:R-:W-:Y:S02]  /*d4b0*/  ISETP.LT.OR P4, PT, R28.reuse, 0x32, P4 ;  /* 0x000000321c00780c */ /* 0x040fe40002781670 */
[----:B------:R-:W-:-:S02]  /*d4c0*/  ISETP.LT.OR P3, PT, R28, 0x39, P3 ;  /* 0x000000391c00780c */ /* 0x000fc40001f61670 */
[----:B------:R-:W-:Y:S02]  /*d4d0*/  FSEL R31, R31, -INF , !P4 ;  /* 0xff8000001f1f7808 */ /* 0x000fe40006000000 */
[----:B------:R-:W-:Y:S02]  /*d4e0*/  ISETP.GT.AND P4, PT, R32, 0x39, P2 ;  /* 0x000000392000780c */ /* 0x000fe40001784270 */
[----:B------:R-:W-:Y:S02]  /*d4f0*/  FSEL R25, R34, -INF , !P3 ;  /* 0xff80000022197808 */ /* 0x000fe40005800000 */
[----:B------:R-:W-:Y:S02]  /*d500*/  ISETP.GT.AND P3, PT, R32, 0x40, P2 ;  /* 0x000000402000780c */ /* 0x000fe40001764270 */
[----:B------:R-:W-:Y:S02]  /*d510*/  ISETP.LT.OR P4, PT, R28, 0x3a, P4 ;  /* 0x0000003a1c00780c */ /* 0x000fe40002781670 */
[----:B-1----:R-:W-:-:S02]  /*d520*/  FMNMX.FTZ R9, R36, R9, !PT ;  /* 0x0000000924097209 */ /* 0x002fc40007810000 */
[----:B------:R-:W-:Y:S02]  /*d530*/  ISETP.LT.OR P3, PT, R28, 0x41, P3 ;  /* 0x000000411c00780c */ /* 0x000fe40001f61670 */
[----:B------:R-:W-:Y:S01]  /*d540*/  FSEL R35, R35, -INF , !P4 ;  /* 0xff80000023237808 */ /* 0x000fe20006000000 */
[----:B------:R-:W1:Y:S01]  /*d550*/  SHFL.BFLY PT, R20, R9, 0x1, 0x1f ;  /* 0x0c201f0009147f89 */ /* 0x000e6200000e0000 */
[----:B------:R-:W-:Y:S01]  /*d560*/  FSEL R15, R38, -INF , !P3 ;  /* 0xff800000260f7808 */ /* 0x000fe20005800000 */
[----:B------:R-:W-:Y:S01]  /*d570*/  IMAD.U32 R38, RZ, RZ, UR48 ;  /* 0x00000030ff267e24 */ /* 0x000fe2000f8e00ff */
[----:B------:R-:W-:Y:S01]  /*d580*/  ISETP.GT.AND P3, PT, R32, 0x41, P2 ;  /* 0x000000412000780c */ /* 0x000fe20001764270 */
[----:B------:R-:W-:-:S03]  /*d590*/  UMOV UR48, UR4 ;  /* 0x0000000400307c82 */ /* 0x000fc60008000000 */
[----:B------:R-:W-:Y:S02]  /*d5a0*/  ISETP.LT.OR P3, PT, R28, 0x42, P3 ;  /* 0x000000421c00780c */ /* 0x000fe40001f61670 */
[----:B------:R-:W-:-:S05]  /*d5b0*/  @!P1 LEA R38, R38, UR36, 0x3 ;  /* 0x0000002426269c11 */ /* 0x000fca000f8e18ff */
[----:B------:R-:W-:-:S05]  /*d5c0*/  @!P1 VIADD R38, R38, 0x28860 ;  /* 0x0002886026269836 */ /* 0x000fca0000000000 */
[----:B------:R-:W-:-:S04]  /*d5d0*/  @!P1 PRMT R38, RZ, 0x654, R38 ;  /* 0x00000654ff269816 */ /* 0x000fc80000000026 */
[----:B------:R2:W-:Y:S01]  /*d5e0*/  @!P1 SYNCS.ARRIVE.TRANS64.RED.A1T0 RZ, [R38+URZ], RZ ;  /* 0x000000ff26ff99a7 */ /* 0x0005e2000810043f */
[----:B-1----:R-:W-:-:S04]  /*d5f0*/  FMNMX.FTZ R9, R9, R20, !PT ;  /* 0x0000001409097209 */ /* 0x002fc80007810000 */
[C---:B------:R-:W-:Y:S01]  /*d600*/  FSETP.NEU.FTZ.AND P4, PT, R9.reuse, -INF , PT ;  /* 0xff8000000900780b */ /* 0x040fe20003f9d000 */
[----:B0-----:R-:W-:-:S05]  /*d610*/  FMUL.FTZ R20, R9, R12 ;  /* 0x0000000c09147220 */ /* 0x001fca0000410000 */
        /* <DEDUP_REMOVED lines=15> */
[-CC-:B0-----:R-:W-:Y:S01]  /*d710*/  FFMA.FTZ R22, R187, R12.reuse, -R20.reuse ;  /* 0x0000000cbb167223 */ /* 0x181fe20000010814 */
        /* <DEDUP_REMOVED lines=33> */
[----:B------:R-:W-:Y:S01]  /*d930*/  FFMA.FTZ R33, R33, R12, -R20 ;  /* 0x0000000c21217223 */ /* 0x000fe20000010814 */
[----:B------:R-:W-:-:S02]  /*d940*/  FMNMX.FTZ R10, R21, R10, !PT ;  /* 0x0000000a150a7209 */ /* 0x000fc40007810000 */
[----:B------:R-:W-:Y:S02]  /*d950*/  ISETP.LT.OR P3, PT, R28, 0x52, P3 ;  /* 0x000000521c00780c */ /* 0x000fe40001f61670 */
[----:B------:R-:W-:Y:S01]  /*d960*/  FMNMX.FTZ R10, R165, R10, !PT ;  /* 0x0000000aa50a7209 */ /* 0x000fe20007810000 */
[----:B------:R-:W-:Y:S01]  /*d970*/  MUFU.EX2 R180, R180 ;  /* 0x000000b400b47308 */ /* 0x000fe20000000800 */
[----:B------:R-:W-:Y:S01]  /*d980*/  FSEL R183, R42, -INF , !P3 ;  /* 0xff8000002ab77808 */ /* 0x000fe20005800000 */
[----:B0-----:R-:W-:Y:S01]  /*d990*/  FFMA.FTZ R22, R173, R12, -R20 ;  /* 0x0000000cad167223 */ /* 0x001fe20000010814 */
[----:B------:R-:W-:Y:S02]  /*d9a0*/  FMNMX.FTZ R10, R23, R10, !PT ;  /* 0x0000000a170a7209 */ /* 0x000fe40007810000 */
[----:B------:R-:W-:Y:S02]  /*d9b0*/  ISETP.GT.AND P3, PT, R32, 0x58, P2 ;  /* 0x000000582000780c */ /* 0x000fe40001764270 */
[----:B------:R-:W-:Y:S01]  /*d9c0*/  FMNMX.FTZ R10, R161, R10, !PT ;  /* 0x0000000aa10a7209 */ /* 0x000fe20007810000 */
[----:B------:R-:W-:Y:S01]  /*d9d0*/  MUFU.EX2 R182, R182 ;  /* 0x000000b600b67308 */ /* 0x000fe20000000800 */
[----:B------:R-:W-:-:S02]  /*d9e0*/  ISETP.LT.OR P3, PT, R28, 0x59, P3 ;  /* 0x000000591c00780c */ /* 0x000fc40001f61670 */
[----:B------:R-:W-:Y:S02]  /*d9f0*/  FMNMX.FTZ R10, R159, R10, !PT ;  /* 0x0000000a9f0a7209 */ /* 0x000fe40007810000 */
[----:B------:R-:W-:Y:S02]  /*da00*/  FSEL R189, R44, -INF , !P3 ;  /* 0xff8000002cbd7808 */ /* 0x000fe40005800000 */
[----:B------:R-:W-:Y:S01]  /*da10*/  FMNMX.FTZ R10, R27, R10, !PT ;  /* 0x0000000a1b0a7209 */ /* 0x000fe20007810000 */
[----:B------:R-:W-:Y:S01]  /*da20*/  MUFU.EX2 R179, R179 ;  /* 0x000000b300b37308 */ /* 0x000fe20000000800 */
[----:B------:R-:W-:Y:S02]  /*da30*/  ISETP.GT.AND P3, PT, R32, 0x59, P2 ;  /* 0x000000592000780c */ /* 0x000fe40001764270 */
[----:B------:R-:W-:Y:S02]  /*da40*/  FMNMX.FTZ R10, R157, R10, !PT ;  /* 0x0000000a9d0a7209 */ /* 0x000fe40007810000 */
[----:B------:R-:W-:-:S02]  /*da50*/  ISETP.LT.OR P3, PT, R28, 0x5a, P3 ;  /* 0x0000005a1c00780c */ /* 0x000fc40001f61670 */
[----:B------:R-:W-:Y:S01]  /*da60*/  FMNMX.FTZ R10, R31, R10, !PT ;  /* 0x0000000a1f0a7209 */ /* 0x000fe20007810000 */
[----:B------:R-:W-:Y:S01]  /*da70*/  MUFU.EX2 R176, R176 ;  /* 0x000000b000b07308 */ /* 0x000fe20000000800 */
[----:B------:R-:W-:Y:S02]  /*da80*/  FSEL R173, R45, -INF , !P3 ;  /* 0xff8000002dad7808 */ /* 0x000fe40005800000 */
[----:B------:R-:W-:Y:S02]  /*da90*/  ISETP.GT.AND P3, PT, R32, 0x60, P2 ;  /* 0x000000602000780c */ /* 0x000fe40001764270 */
[----:B------:R-:W-:Y:S02]  /*daa0*/  FMNMX.FTZ R10, R25, R10, !PT ;  /* 0x0000000a190a7209 */ /* 0x000fe40007810000 */
[----:B------:R-:W-:Y:S01]  /*dab0*/  ISETP.LT.OR P3, PT, R28, 0x61, P3 ;  /* 0x000000611c00780c */ /* 0x000fe20001f61670 */
[----:B------:R0:W-:Y:S01]  /*dac0*/  MUFU.EX2 R45, R22 ;  /* 0x00000016002d7308 */ /* 0x0001e20000000800 */
[----:B------:R-:W-:-:S02]  /*dad0*/  FMNMX.FTZ R10, R35, R10, !PT ;  /* 0x0000000a230a7209 */ /* 0x000fc40007810000 */
[----:B------:R-:W-:Y:S02]  /*dae0*/  FSEL R177, R46, -INF , !P3 ;  /* 0xff8000002eb17808 */ /* 0x000fe40005800000 */
[----:B------:R-:W-:Y:S02]  /*daf0*/  ISETP.GT.AND P3, PT, R32, 0x61, P2 ;  /* 0x000000612000780c */ /* 0x000fe40001764270 */
[----:B------:R-:W-:Y:S01]  /*db00*/  FMNMX.FTZ R10, R15, R10, !PT ;  /* 0x0000000a0f0a7209 */ /* 0x000fe20007810000 */
[----:B------:R-:W-:Y:S01]  /*db10*/  MUFU.EX2 R178, R178 ;  /* 0x000000b200b27308 */ /* 0x000fe20000000800 */
[----:B------:R-:W-:Y:S01]  /*db20*/  ISETP.LT.OR P3, PT, R28, 0x62, P3 ;  /* 0x000000621c00780c */ /* 0x000fe20001f61670 */
[----:B0-----:R-:W-:Y:S01]  /*db30*/  FFMA.FTZ R22, R79, R12, -R20 ;  /* 0x0000000c4f167223 */ /* 0x001fe20000010814 */
        /* <DEDUP_REMOVED lines=8> */
[----:B------:R-:W-:Y:S01]  /*dbc0*/  FFMA.FTZ R51, R81, R12, -R20 ;  /* 0x0000000c51337223 */ /* 0x000fe20000010814 */
        /* <DEDUP_REMOVED lines=11> */
[----:B------:R-:W-:Y:S01]  /*dc80*/  MUFU.EX2 R87, R87 ;  /* 0x0000005700577308 */ /* 0x000fe20000000800 */
[----:B------:R-:W-:Y:S02]  /*dc90*/  FMNMX.FTZ R10, R177, R10, !PT ;  /* 0x0000000ab10a7209 */ /* 0x000fe40007810000 */
[----:B------:R-:W-:Y:S02]  /*dca0*/  FSEL R79, R55, -INF , !P3 ;  /* 0xff800000374f7808 */ /* 0x000fe40005800000 */
[----:B------:R-:W-:Y:S02]  /*dcb0*/  ISETP.GT.AND P3, PT, R32, 0x71, P2 ;  /* 0x000000712000780c */ /* 0x000fe40001764270 */
[----:B------:R-:W-:Y:S01]  /*dcc0*/  FMNMX.FTZ R10, R163, R10, !PT ;  /* 0x0000000aa30a7209 */ /* 0x000fe20007810000 */
[----:B------:R0:W-:Y:S01]  /*dcd0*/  MUFU.EX2 R55, R22 ;  /* 0x0000001600377308 */ /* 0x0001e20000000800 */
[----:B------:R-:W-:-:S02]  /*dce0*/  ISETP.LT.OR P3, PT, R28, 0x72, P3 ;  /* 0x000000721c00780c */ /* 0x000fc40001f61670 */
[----:B------:R-:W-:Y:S02]  /*dcf0*/  FMNMX.FTZ R10, R85, R10, !PT ;  /* 0x0000000a550a7209 */ /* 0x000fe40007810000 */
[----:B------:R-:W-:Y:S02]  /*dd00*/  FSEL R77, R54, -INF , !P3 ;  /* 0xff800000364d7808 */ /* 0x000fe40005800000 */
[C---:B------:R-:W-:Y:S01]  /*dd10*/  ISETP.GT.AND P3, PT, R32.reuse, 0x78, P2 ;  /* 0x000000782000780c */ /* 0x040fe20001764270 */
[----:B------:R-:W-:Y:S01]  /*dd20*/  MUFU.EX2 R168, R168 ;  /* 0x000000a800a87308 */ /* 0x000fe20000000800 */
[----:B------:R-:W-:Y:S02]  /*dd30*/  FMNMX.FTZ R10, R81, R10, !PT ;  /* 0x0000000a510a7209 */ /* 0x000fe40007810000 */
[----:B------:R-:W-:Y:S02]  /*dd40*/  ISETP.GT.AND P2, PT, R32, 0x79, P2 ;  /* 0x000000792000780c */ /* 0x000fe40001744270 */
[----:B------:R-:W-:-:S02]  /*dd50*/  ISETP.LT.OR P3, PT, R28, 0x79, P3 ;  /* 0x000000791c00780c */ /* 0x000fc40001f61670 */
[----:B------:R-:W-:Y:S01]  /*dd60*/  FMNMX.FTZ R10, R79, R10, !PT ;  /* 0x0000000a4f0a7209 */ /* 0x000fe20007810000 */
[----:B------:R-:W-:Y:S01]  /*dd70*/  MUFU.EX2 R51, R51 ;  /* 0x0000003300337308 */ /* 0x000fe20000000800 */
[----:B------:R-:W-:Y:S02]  /*dd80*/  ISETP.LT.OR P2, PT, R28, 0x7a, P2 ;  /* 0x0000007a1c00780c */ /* 0x000fe40001741670 */
[----:B------:R-:W-:Y:S02]  /*dd90*/  FSEL R83, R56, -INF , !P3 ;  /* 0xff80000038537808 */ /* 0x000fe40005800000 */
[----:B------:R-:W-:Y:S02]  /*dda0*/  FMNMX.FTZ R10, R77, R10, !PT ;  /* 0x0000000a4d0a7209 */ /* 0x000fe40007810000 */
[----:B------:R-:W-:Y:S01]  /*ddb0*/  FSEL R73, R57, -INF , !P2 ;  /* 0xff80000039497808 */ /* 0x000fe20005000000 */
[----:B------:R-:W-:Y:S01]  /*ddc0*/  FFMA.FTZ R57, R69, R12, -R20 ;  /* 0x0000000c45397223 */ /* 0x000fe20000010814 */
[----:B------:R-:W-:Y:S01]  /*ddd0*/  FMNMX.FTZ R10, R83, R10, !PT ;  /* 0x0000000a530a7209 */ /* 0x000fe20007810000 */
[----:B------:R-:W-:Y:S01]  /*dde0*/  MUFU.EX2 R170, R170 ;  /* 0x000000aa00aa7308 */ /* 0x000fe20000000800 */
[----:B0-----:R-:W-:-:S02]  /*ddf0*/  FSEL R22, R9, RZ, P4 ;  /* 0x000000ff09167208 */ /* 0x001fc40002000000 */
[----:B------:R-:W-:-:S03]  /*de00*/  FMNMX.FTZ R10, R73, R10, !PT ;  /* 0x0000000a490a7209 */ /* 0x000fc60007810000 */
[----:B------:R-:W-:Y:S01]  /*de10*/  FADD.FTZ R37, -R22, R13 ;  /* 0x0000000d16257221 */ /* 0x000fe20000010100 */
[-C--:B------:R-:W-:Y:S01]  /*de20*/  FFMA.FTZ R13, R29, R12.reuse, -R20 ;  /* 0x0000000c1d0d7223 */ /* 0x080fe20000010814 */
[----:B------:R-:W0:Y:S01]  /*de30*/  SHFL.BFLY PT, R69, R10, 0x2, 0x1f ;  /* 0x0c401f000a457f89 */ /* 0x000e2200000e0000 */
[----:B------:R-:W-:Y:S01]  /*de40*/  MUFU.EX2 R164, R164 ;  /* 0x000000a400a47308 */ /* 0x000fe20000000800 */
[----:B------:R-:W-:-:S07]  /*de50*/  FMUL.FTZ R20, R37, R12 ;  /* 0x0000000c25147220 */ /* 0x000fce0000410000 */
[----:B------:R-:W1:Y:S08]  /*de60*/  MUFU.EX2 R20, R20 ;  /* 0x0000001400147308 */ /* 0x000e700000000800 */
[----:B------:R-:W3:Y:S01]  /*de70*/  MUFU.EX2 R75, R75 ;  /* 0x0000004b004b7308 */ /* 0x000ee20000000800 */
[----:B0-----:R-:W-:-:S07]  /*de80*/  FMNMX.FTZ R69, R10, R69, !PT ;  /* 0x000000450a457209 */ /* 0x001fce0007810000 */
[----:B------:R-:W2:Y:S01]  /*de90*/  MUFU.EX2 R166, R166 ;  /* 0x000000a600a67308 */ /* 0x000ea20000000800 */
[----:B-1----:R-:W-:Y:S01]  /*dea0*/  FFMA.FTZ R53, R20, R4, R39 ;  /* 0x0000000414357223 */ /* 0x002fe20000010027 */
[-C--:B------:R-:W-:Y:S01]  /*deb0*/  FMUL.FTZ R88, R88, R20.reuse ;  /* 0x0000001458587220 */ /* 0x080fe20000410000 */
[-C--:B------:R-:W-:Y:S01]  /*dec0*/  FMUL.FTZ R89, R89, R20.reuse ;  /* 0x0000001459597220 */ /* 0x080fe20000410000 */
[----:B------:R-:W0:Y:S01]  /*ded0*/  SHFL.BFLY PT, R10, R69, 0x1, 0x1f ;  /* 0x0c201f00450a7f89 */ /* 0x000e2200000e0000 */
[C---:B------:R-:W-:Y:S01]  /*dee0*/  FADD.FTZ R53, R180.reuse, R53 ;  /* 0x00000035b4357221 */ /* 0x040fe20000010000 */
[----:B------:R-:W-:Y:S01]  /*def0*/  F2FP.F16.F32.PACK_AB R180, R180, R39 ;  /* 0x00000027b4b4723e */ /* 0x000fe200000000ff */
[----:B------:R-:W-:Y:S01]  /*df00*/  FMUL.FTZ R92, R92, R20 ;  /* 0x000000145c5c7220 */ /* 0x000fe20000410000 */
[----:B------:R-:W1:Y:S01]  /*df10*/  MUFU.EX2 R57, R57 ;  /* 0x0000003900397308 */ /* 0x000e620000000800 */
[----:B------:R-:W-:Y:S01]  /*df20*/  FADD.FTZ R4, R182, R53 ;  /* 0x00000035b6047221 */ /* 0x000fe20000010000 */
[----:B------:R-:W-:Y:S01]  /*df30*/  F2FP.F16.F32.PACK_AB R182, R179, R182 ;  /* 0x000000b6b3b6723e */ /* 0x000fe200000000ff */
[-C--:B------:R-:W-:Y:S01]  /*df40*/  FMUL.FTZ R93, R93, R20.reuse ;  /* 0x000000145d5d7220 */ /* 0x080fe20000410000 */
[-C--:B------:R-:W-:Y:S01]  /*df50*/  FMUL.FTZ R96, R96, R20.reuse ;  /* 0x0000001460607220 */ /* 0x080fe20000410000 */
[----:B------:R-:W-:Y:S01]  /*df60*/  FADD.FTZ R53, R179, R4 ;  /* 0x00000004b3357221 */ /* 0x000fe20000010000 */
[-C--:B------:R-:W-:Y:S01]  /*df70*/  FMUL.FTZ R97, R97, R20.reuse ;  /* 0x0000001461617220 */ /* 0x080fe20000410000 */
[----:B------:R-:W-:Y:S01]  /*df80*/  FMUL.FTZ R100, R100, R20 ;  /* 0x0000001464647220 */ /* 0x000fe20000410000 */
[----:B------:R-:W-:Y:S01]  /*df90*/  MUFU.EX2 R160, R160 ;  /* 0x000000a000a07308 */ /* 0x000fe20000000800 */
        /* <DEDUP_REMOVED lines=10> */
[----:B------:R-:W-:Y:S01]  /*e040*/  FMUL.FTZ R109, R109, R20 ;  /* 0x000000146d6d7220 */ /* 0x000fe20000410000 */
[----:B0-----:R-:W-:Y:S01]  /*e050*/  FMNMX.FTZ R10, R69, R10, !PT ;  /* 0x0000000a450a7209 */ /* 0x001fe20007810000 */
[-C--:B------:R-:W-:Y:S01]  /*e060*/  FMUL.FTZ R112, R112, R20.reuse ;  /* 0x0000001470707220 */ /* 0x080fe20000410000 */
[-C--:B------:R-:W-:Y:S01]  /*e070*/  FMUL.FTZ R113, R113, R20.reuse ;  /* 0x0000001471717220 */ /* 0x080fe20000410000 */
[----:B------:R-:W-:Y:S01]  /*e080*/  FMUL.FTZ R116, R116, R20 ;  /* 0x0000001474747220 */ /* 0x000fe20000410000 */
[C---:B------:R-:W-:Y:S01]  /*e090*/  FSETP.NEU.FTZ.AND P2, PT, R10.reuse, -INF , PT ;  /* 0xff8000000a00780b */ /* 0x040fe20003f5d000 */
[----:B------:R-:W-:Y:S01]  /*e0a0*/  FMUL.FTZ R22, R10, R12 ;  /* 0x0000000c0a167220 */ /* 0x000fe20000410000 */
[----:B------:R-:W-:Y:S01]  /*e0b0*/  MUFU.EX2 R162, R162 ;  /* 0x000000a200a27308 */ /* 0x000fe20000000800 */
[-C--:B------:R-:W-:Y:S01]  /*e0c0*/  FMUL.FTZ R117, R117, R20.reuse ;  /* 0x0000001475757220 */ /* 0x080fe20000410000 */
[-C--:B------:R-:W-:Y:S01]  /*e0d0*/  FMUL.FTZ R120, R120, R20.reuse ;  /* 0x0000001478787220 */ /* 0x080fe20000410000 */
[-C--:B------:R-:W-:Y:S01]  /*e0e0*/  FMUL.FTZ R121, R121, R20.reuse ;  /* 0x0000001479797220 */ /* 0x080fe20000410000 */
[----:B------:R-:W-:Y:S01]  /*e0f0*/  FSEL R36, R22, RZ, P2 ;  /* 0x000000ff16247208 */ /* 0x000fe20001000000 */
[-C--:B------:R-:W-:Y:S01]  /*e100*/  FMUL.FTZ R124, R124, R20.reuse ;  /* 0x000000147c7c7220 */ /* 0x080fe20000410000 */
[-C--:B------:R-:W-:Y:S01]  /*e110*/  FMUL.FTZ R125, R125, R20.reuse ;  /* 0x000000147d7d7220 */ /* 0x080fe20000410000 */
[----:B------:R-:W-:Y:S01]  /*e120*/  FMUL.FTZ R128, R128, R20 ;  /* 0x0000001480807220 */ /* 0x000fe20000410000 */
[----:B------:R-:W-:Y:S01]  /*e130*/  MUFU.EX2 R63, R63 ;  /* 0x0000003f003f7308 */ /* 0x000fe20000000800 */
[-C--:B------:R-:W-:Y:S01]  /*e140*/  FFMA.FTZ R34, R31, R12.reuse, -R36 ;  /* 0x0000000c1f227223 */ /* 0x080fe20000010824 */
[----:B------:R-:W-:Y:S01]  /*e150*/  FADD.FTZ R31, R181, R4 ;  /* 0x00000004b51f7221 */ /* 0x000fe20000010000 */
[-CC-:B------:R-:W-:Y:S01]  /*e160*/  FFMA.FTZ R29, R171, R12.reuse, -R36.reuse ;  /* 0x0000000cab1d7223 */ /* 0x180fe20000010824 */
[-CC-:B------:R-:W-:Y:S01]  /*e170*/  FFMA.FTZ R171, R25, R12.reuse, -R36.reuse ;  /* 0x0000000c19ab7223 */ /* 0x180fe20000010824 */
[-CC-:B------:R-:W-:Y:S01]  /*e180*/  FFMA.FTZ R22, R191, R12.reuse, -R36.reuse ;  /* 0x0000000cbf167223 */ /* 0x180fe20000010824 */
[----:B------:R-:W-:Y:S01]  /*e190*/  FADD.FTZ R4, R172, R31 ;  /* 0x0000001fac047221 */ /* 0x000fe20000010000 */
[-CC-:B------:R-:W-:Y:S01]  /*e1a0*/  FFMA.FTZ R24, R155, R12.reuse, -R36.reuse ;  /* 0x0000000c9b187223 */ /* 0x180fe20000010824 */
[-CC-:B------:R-:W-:Y:S01]  /*e1b0*/  FFMA.FTZ R28, R165, R12.reuse, -R36.reuse ;  /* 0x0000000ca51c7223 */ /* 0x180fe20000010824 */
[-C--:B------:R-:W-:Y:S01]  /*e1c0*/  FFMA.FTZ R165, R15, R12.reuse, -R36 ;  /* 0x0000000c0fa57223 */ /* 0x080fe20000010824 */
[----:B------:R-:W-:Y:S01]  /*e1d0*/  FADD.FTZ R25, R45, R4 ;  /* 0x000000042d197221 */ /* 0x000fe20000010000 */
[----:B------:R-:W-:Y:S01]  /*e1e0*/  MUFU.EX2 R22, R22 ;  /* 0x0000001600167308 */ /* 0x000fe20000000800 */
[-CC-:B------:R-:W-:Y:S01]  /*e1f0*/  FFMA.FTZ R37, R169, R12.reuse, -R36.reuse ;  /* 0x0000000ca9257223 */ /* 0x180fe20000010824 */
[-CC-:B------:R-:W-:Y:S01]  /*e200*/  FFMA.FTZ R26, R153, R12.reuse, -R36.reuse ;  /* 0x0000000c991a7223 */ /* 0x180fe20000010824 */
[----:B------:R-:W-:Y:S01]  /*e210*/  FADD.FTZ R4, R174, R25 ;  /* 0x00000019ae047221 */ /* 0x000fe20000010000 */
[----:B------:R-:W-:Y:S01]  /*e220*/  FSEL R25, R10, RZ, P2 ;  /* 0x000000ff0a197208 */ /* 0x000fe20001000000 */
[-CC-:B------:R-:W-:Y:S01]  /*e230*/  FFMA.FTZ R47, R167, R12.reuse, -R36.reuse ;  /* 0x0000000ca72f7223 */ /* 0x180fe20000010824 */
[-C--:B------:R-:W-:Y:S01]  /*e240*/  FFMA.FTZ R21, R21, R12.reuse, -R36 ;  /* 0x0000000c15157223 */ /* 0x080fe20000010824 */
[----:B------:R-:W-:Y:S01]  /*e250*/  FADD.FTZ R31, R87, R4 ;  /* 0x00000004571f7221 */ /* 0x000fe20000010000 */
[----:B------:R-:W-:Y:S01]  /*e260*/  MUFU.EX2 R29, R29 ;  /* 0x0000001d001d7308 */ /* 0x000fe20000000800 */
[----:B------:R-:W-:Y:S01]  /*e270*/  FADD.FTZ R25, -R25, R14 ;  /* 0x0000000e19197221 */ /* 0x000fe20000010100 */
[-CC-:B------:R-:W-:Y:S01]  /*e280*/  FFMA.FTZ R23, R23, R12.reuse, -R36.reuse ;  /* 0x0000000c17177223 */ /* 0x180fe20000010824 */
[----:B------:R-:W-:Y:S01]  /*e290*/  FADD.FTZ R4, R168, R31 ;  /* 0x0000001fa8047221 */ /* 0x000fe20000010000 */
[-CC-:B------:R-:W-:Y:S01]  /*e2a0*/  FFMA.FTZ R30, R161, R12.reuse, -R36.reuse ;  /* 0x0000000ca11e7223 */ /* 0x180fe20000010824 */
[-C--:B------:R-:W-:Y:S01]  /*e2b0*/  FMUL.FTZ R25, R25, R12.reuse ;  /* 0x0000000c19197220 */ /* 0x080fe20000410000 */
[-C--:B------:R-:W-:Y:S01]  /*e2c0*/  FFMA.FTZ R32, R159, R12.reuse, -R36 ;  /* 0x0000000c9f207223 */ /* 0x080fe20000010824 */
[----:B------:R-:W-:Y:S01]  /*e2d0*/  FADD.FTZ R31, R51, R4 ;  /* 0x00000004331f7221 */ /* 0x000fe20000010000 */
[----:B------:R-:W-:Y:S01]  /*e2e0*/  MUFU.EX2 R24, R24 ;  /* 0x0000001800187308 */ /* 0x000fe20000000800 */
[-CC-:B------:R-:W-:Y:S01]  /*e2f0*/  FFMA.FTZ R27, R27, R12.reuse, -R36.reuse ;  /* 0x0000000c1b1b7223 */ /* 0x180fe20000010824 */
[-CC-:B------:R-:W-:Y:S01]  /*e300*/  FFMA.FTZ R169, R157, R12.reuse, -R36.reuse ;  /* 0x0000000c9da97223 */ /* 0x180fe20000010824 */
[----:B------:R-:W-:Y:S01]  /*e310*/  FADD.FTZ R4, R170, R31 ;  /* 0x0000001faa047221 */ /* 0x000fe20000010000 */
[-CC-:B------:R-:W-:Y:S01]  /*e320*/  FFMA.FTZ R35, R35, R12.reuse, -R36.reuse ;  /* 0x0000000c23237223 */ /* 0x180fe20000010824 */
[-CC-:B------:R-:W-:Y:S01]  /*e330*/  FFMA.FTZ R175, R175, R12.reuse, -R36.reuse ;  /* 0x0000000cafaf7223 */ /* 0x180fe20000010824 */
[-C--:B------:R-:W-:Y:S01]  /*e340*/  FFMA.FTZ R41, R41, R12.reuse, -R36 ;  /* 0x0000000c29297223 */ /* 0x080fe20000010824 */
[----:B------:R-:W-:Y:S01]  /*e350*/  FADD.FTZ R15, R55, R4 ;  /* 0x00000004370f7221 */ /* 0x000fe20000010000 */
[----:B------:R-:W0:Y:S01]  /*e360*/  MUFU.EX2 R25, R25 ;  /* 0x0000001900197308 */ /* 0x000e220000000800 */
[-CC-:B------:R-:W-:Y:S01]  /*e370*/  FFMA.FTZ R185, R185, R12.reuse, -R36.reuse ;  /* 0x0000000cb9b97223 */ /* 0x180fe20000010824 */
[-CC-:B------:R-:W-:Y:S01]  /*e380*/  FFMA.FTZ R187, R187, R12.reuse, -R36.reuse ;  /* 0x0000000cbbbb7223 */ /* 0x180fe20000010824 */
[----:B------:R-:W-:Y:S01]  /*e390*/  FADD.FTZ R4, R164, R15 ;  /* 0x0000000fa4047221 */ /* 0x000fe20000010000 */
[-CC-:B------:R-:W-:Y:S01]  /*e3a0*/  FFMA.FTZ R183, R183, R12.reuse, -R36.reuse ;  /* 0x0000000cb7b77223 */ /* 0x180fe20000010824 */
[-CC-:B------:R-:W-:Y:S01]  /*e3b0*/  FFMA.FTZ R189, R189, R12.reuse, -R36.reuse ;  /* 0x0000000cbdbd7223 */ /* 0x180fe20000010824 */
[-C--:B------:R-:W-:Y:S01]  /*e3c0*/  FFMA.FTZ R173, R173, R12.reuse, -R36 ;  /* 0x0000000cadad7223 */ /* 0x080fe20000010824 */
[----:B---3--:R-:W-:Y:S01]  /*e3d0*/  FADD.FTZ R15, R75, R4 ;  /* 0x000000044b0f7221 */ /* 0x008fe20000010000 */
[----:B------:R-:W3:Y:S01]  /*e3e0*/  MUFU.EX2 R37, R37 ;  /* 0x0000002500257308 */ /* 0x000ee20000000800 */
[-CC-:B------:R-:W-:Y:S01]  /*e3f0*/  FFMA.FTZ R177, R177, R12.reuse, -R36.reuse ;  /* 0x0000000cb1b17223 */ /* 0x180fe20000010824 */
[-CC-:B------:R-:W-:Y:S01]  /*e400*/  FFMA.FTZ R163, R163, R12.reuse, -R36.reuse ;  /* 0x0000000ca3a37223 */ /* 0x180fe20000010824 */
[----:B--2---:R-:W-:Y:S01]  /*e410*/  FADD.FTZ R38, R166, R15 ;  /* 0x0000000fa6267221 */ /* 0x004fe20000010000 */
[-CC-:B------:R-:W-:Y:S01]  /*e420*/  FFMA.FTZ R85, R85, R12.reuse, -R36.reuse ;  /* 0x0000000c55557223 */ /* 0x180fe20000010824 */
[-CC-:B------:R-:W-:Y:S01]  /*e430*/  FFMA.FTZ R81, R81, R12.reuse, -R36.reuse ;  /* 0x0000000c51517223 */ /* 0x180fe20000010824 */
[-C--:B------:R-:W-:Y:S01]  /*e440*/  FFMA.FTZ R79, R79, R12.reuse, -R36 ;  /* 0x0000000c4f4f7223 */ /* 0x080fe20000010824 */
[----:B-1----:R-:W-:Y:S01]  /*e450*/  FADD.FTZ R15, R57, R38 ;  /* 0x00000026390f7221 */ /* 0x002fe20000010000 */
[----:B------:R-:W1:Y:S01]  /*e460*/  MUFU.EX2 R26, R26 ;  /* 0x0000001a001a7308 */ /* 0x000e620000000800 */
[----:B0-----:R-:W-:Y:S01]  /*e470*/  FFMA.FTZ R4, R25, R3, R22 ;  /* 0x0000000319047223 */ /* 0x001fe20000010016 */
[-CC-:B------:R-:W-:Y:S01]  /*e480*/  FFMA.FTZ R77, R77, R12.reuse, -R36.reuse ;  /* 0x0000000c4d4d7223 */ /* 0x180fe20000010824 */
[----:B------:R-:W-:Y:S01]  /*e490*/  FADD.FTZ R38, R160, R15 ;  /* 0x0000000fa0267221 */ /* 0x000fe20000010000 */
[-C--:B------:R-:W-:Y:S01]  /*e4a0*/  FFMA.FTZ R83, R83, R12.reuse, -R36 ;  /* 0x0000000c53537223 */ /* 0x080fe20000010824 */
[----:B------:R-:W-:Y:S01]  /*e4b0*/  FADD.FTZ R3, R29, R4 ;  /* 0x000000041d037221 */ /* 0x000fe20000010000 */
[----:B------:R-:W-:Y:S01]  /*e4c0*/  FFMA.FTZ R36, R73, R12, -R36 ;  /* 0x0000000c49247223 */ /* 0x000fe20000010824 */
[----:B------:R-:W-:Y:S01]  /*e4d0*/  FADD.FTZ R15, R67, R38 ;  /* 0x00000026430f7221 */ /* 0x000fe20000010000 */
[----:B------:R-:W0:Y:S01]  /*e4e0*/  MUFU.EX2 R47, R47 ;  /* 0x0000002f002f7308 */ /* 0x000e220000000800 */
[----:B------:R-:W-:Y:S01]  /*e4f0*/  FADD.FTZ R4, R24, R3 ;  /* 0x0000000318047221 */ /* 0x000fe20000010000 */
[----:B------:R-:W-:Y:S01]  /*e500*/  ISETP.GT.AND P2, PT, R8, R17, PT ;  /* 0x000000110800720c */ /* 0x000fe20003f44270 */
[----:B------:R-:W-:Y:S01]  /*e510*/  FADD.FTZ R38, R162, R15 ;  /* 0x0000000fa2267221 */ /* 0x000fe20000010000 */
[----:B------:R-:W-:Y:S01]  /*e520*/  F2FP.F16.F32.PACK_AB R172, R45, R172 ;  /* 0x000000ac2dac723e */ /* 0x000fe200000000ff */
[----:B---3--:R-:W-:Y:S01]  /*e530*/  FADD.FTZ R3, R37, R4 ;  /* 0x0000000425037221 */ /* 0x008fe20000010000 */
[----:B------:R-:W-:Y:S01]  /*e540*/  F2FP.F16.F32.PACK_AB R174, R87, R174 ;  /* 0x000000ae57ae723e */ /* 0x000fe200000000ff */
[----:B------:R-:W-:Y:S01]  /*e550*/  FMUL.FTZ R129, R129, R20 ;  /* 0x0000001481817220 */ /* 0x000fe20000410000 */
[----:B------:R-:W2:Y:S01]  /*e560*/  MUFU.EX2 R156, R156 ;  /* 0x0000009c009c7308 */ /* 0x000ea20000000800 */
[----:B-1----:R-:W-:Y:S01]  /*e570*/  FADD.FTZ R4, R26, R3 ;  /* 0x000000031a047221 */ /* 0x002fe20000010000 */
[----:B------:R-:W-:Y:S01]  /*e580*/  FADD.FTZ R3, R63, R38 ;  /* 0x000000263f037221 */ /* 0x000fe20000010000 */
[----:B------:R-:W-:Y:S01]  /*e590*/  F2FP.F16.F32.PACK_AB R168, R51, R168 ;  /* 0x000000a833a8723e */ /* 0x000fe200000000ff */
[----:B------:R-:W-:Y:S01]  /*e5a0*/  FMUL.FTZ R132, R132, R20 ;  /* 0x0000001484847220 */ /* 0x000fe20000410000 */
[----:B------:R-:W-:Y:S01]  /*e5b0*/  F2FP.F16.F32.PACK_AB R170, R55, R170 ;  /* 0x000000aa37aa723e */ /* 0x000fe200000000ff */
[----:B------:R-:W-:Y:S01]  /*e5c0*/  FMUL.FTZ R133, R133, R20 ;  /* 0x0000001485857220 */ /* 0x000fe20000410000 */
[----:B------:R-:W-:Y:S01]  /*e5d0*/  F2FP.F16.F32.PACK_AB R164, R75, R164 ;  /* 0x000000a44ba4723e */ /* 0x000fe200000000ff */
[----:B------:R-:W1:Y:S01]  /*e5e0*/  MUFU.EX2 R21, R21 ;  /* 0x0000001500157308 */ /* 0x000e620000000800 */
[----:B0-----:R-:W-:Y:S01]  /*e5f0*/  FADD.FTZ R4, R47, R4 ;  /* 0x000000042f047221 */ /* 0x001fe20000010000 */
[----:B------:R-:W-:Y:S01]  /*e600*/  F2FP.F16.F32.PACK_AB R166, R57, R166 ;  /* 0x000000a639a6723e */ /* 0x000fe200000000ff */
[----:B------:R-:W-:Y:S01]  /*e610*/  FMUL.FTZ R136, R136, R20 ;  /* 0x0000001488887220 */ /* 0x000fe20000410000 */
[----:B------:R-:W-:Y:S01]  /*e620*/  F2FP.F16.F32.PACK_AB R160, R67, R160 ;  /* 0x000000a043a0723e */ /* 0x000fe200000000ff */
[----:B------:R-:W-:Y:S01]  /*e630*/  FMUL.FTZ R137, R137, R20 ;  /* 0x0000001489897220 */ /* 0x000fe20000410000 */
[----:B------:R-:W-:Y:S01]  /*e640*/  F2FP.F16.F32.PACK_AB R162, R63, R162 ;  /* 0x000000a23fa2723e */ /* 0x000fe200000000ff */
[-C--:B------:R-:W-:Y:S01]  /*e650*/  FMUL.FTZ R140, R140, R20.reuse ;  /* 0x000000148c8c7220 */ /* 0x080fe20000410000 */
[----:B------:R-:W0:Y:S01]  /*e660*/  MUFU.EX2 R59, R59 ;  /* 0x0000003b003b7308 */ /* 0x000e220000000800 */
[----:B--2---:R-:W-:Y:S01]  /*e670*/  FADD.FTZ R38, R156, R3 ;  /* 0x000000039c267221 */ /* 0x004fe20000010000 */
[-C--:B------:R-:W-:Y:S01]  /*e680*/  FMUL.FTZ R141, R141, R20.reuse ;  /* 0x000000148d8d7220 */ /* 0x080fe20000410000 */
[-C--:B------:R-:W-:Y:S01]  /*e690*/  FMUL.FTZ R144, R144, R20.reuse ;  /* 0x0000001490907220 */ /* 0x080fe20000410000 */
[-C--:B------:R-:W-:Y:S01]  /*e6a0*/  FMUL.FTZ R145, R145, R20.reuse ;  /* 0x0000001491917220 */ /* 0x080fe20000410000 */
[-C--:B------:R-:W-:Y:S01]  /*e6b0*/  FMUL.FTZ R148, R148, R20.reuse ;  /* 0x0000001494947220 */ /* 0x080fe20000410000 */
[----:B------:R-:W-:Y:S01]  /*e6c0*/  FMUL.FTZ R149, R149, R20 ;  /* 0x0000001495957220 */ /* 0x000fe20000410000 */
[----:B------:R-:W-:Y:S01]  /*e6d0*/  F2FP.F16.F32.PACK_AB R181, R29, R22 ;  /* 0x000000161db5723e */ /* 0x000fe200000000ff */
[----:B------:R-:W2:Y:S01]  /*e6e0*/  MUFU.EX2 R28, R28 ;  /* 0x0000001c001c7308 */ /* 0x000ea20000000800 */
[----:B-1----:R-:W-:Y:S01]  /*e6f0*/  FADD.FTZ R3, R21, R4 ;  /* 0x0000000415037221 */ /* 0x002fe20000010000 */
[----:B------:R-:W-:-:S02]  /*e700*/  VIADD R8, R8, 0xffffffff ;  /* 0xffffffff08087836 */ /* 0x000fc40000000000 */
[-C--:B------:R-:W-:Y:S01]  /*e710*/  FMUL.FTZ R90, R90, R25.reuse ;  /* 0x000000195a5a7220 */ /* 0x080fe20000410000 */
[-C--:B------:R-:W-:Y:S01]  /*e720*/  FMUL.FTZ R91, R91, R25.reuse ;  /* 0x000000195b5b7220 */ /* 0x080fe20000410000 */
[-C--:B------:R-:W-:Y:S01]  /*e730*/  FMUL.FTZ R94, R94, R25.reuse ;  /* 0x000000195e5e7220 */ /* 0x080fe20000410000 */
[-C--:B------:R-:W-:Y:S01]  /*e740*/  FMUL.FTZ R95, R95, R25.reuse ;  /* 0x000000195f5f7220 */ /* 0x080fe20000410000 */
[-C--:B------:R-:W-:Y:S01]  /*e750*/  FMUL.FTZ R98, R98, R25.reuse ;  /* 0x0000001962627220 */ /* 0x080fe20000410000 */
[----:B------:R-:W1:Y:S01]  /*e760*/  MUFU.EX2 R158, R158 ;  /* 0x0000009e009e7308 */ /* 0x000e620000000800 */
[C---:B0-----:R-:W-:Y:S01]  /*e770*/  FADD.FTZ R15, R59.reuse, R38 ;  /* 0x000000263b0f7221 */ /* 0x041fe20000010000 */
[----:B------:R-:W-:Y:S01]  /*e780*/  F2FP.F16.F32.PACK_AB R156, R59, R156 ;  /* 0x0000009c3b9c723e */ /* 0x000fe200000000ff */
[-C--:B------:R-:W-:Y:S01]  /*e790*/  FMUL.FTZ R99, R99, R25.reuse ;  /* 0x0000001963637220 */ /* 0x080fe20000410000 */
[-C--:B------:R-:W-:Y:S01]  /*e7a0*/  FMUL.FTZ R102, R102, R25.reuse ;  /* 0x0000001966667220 */ /* 0x080fe20000410000 */
[-C--:B------:R-:W-:Y:S01]  /*e7b0*/  FMUL.FTZ R103, R103, R25.reuse ;  /* 0x0000001967677220 */ /* 0x080fe20000410000 */
[-C--:B------:R-:W-:Y:S01]  /*e7c0*/  FMUL.FTZ R106, R106, R25.reuse ;  /* 0x000000196a6a7220 */ /* 0x080fe20000410000 */
[----:B------:R-:W-:Y:S01]  /*e7d0*/  FMUL.FTZ R107, R107, R25 ;  /* 0x000000196b6b7220 */ /* 0x000fe20000410000 */
[----:B------:R-:W0:Y:S01]  /*e7e0*/  MUFU.EX2 R23, R23 ;  /* 0x0000001700177308 */ /* 0x000e220000000800 */
[C---:B--2---:R-:W-:Y:S01]  /*e7f0*/  FADD.FTZ R4, R28.reuse, R3 ;  /* 0x000000031c047221 */ /* 0x044fe20000010000 */
[----:B------:R-:W-:Y:S01]  /*e800*/  F2FP.F16.F32.PACK_AB R179, R28, R21 ;  /* 0x000000151cb3723e */ /* 0x000fe200000000ff */
[-C--:B------:R-:W-:Y:S01]  /*e810*/  FMUL.FTZ R110, R110, R25.reuse ;  /* 0x000000196e6e7220 */ /* 0x080fe20000410000 */
[-C--:B------:R-:W-:Y:S01]  /*e820*/  FMUL.FTZ R111, R111, R25.reuse ;  /* 0x000000196f6f7220 */ /* 0x080fe20000410000 */
[-C--:B------:R-:W-:Y:S01]  /*e830*/  FMUL.FTZ R114, R114, R25.reuse ;  /* 0x0000001972727220 */ /* 0x080fe20000410000 */
[-C--:B------:R-:W-:Y:S01]  /*e840*/  FMUL.FTZ R115, R115, R25.reuse ;  /* 0x0000001973737220 */ /* 0x080fe20000410000 */
[-C--:B------:R-:W-:Y:S01]  /*e850*/  FMUL.FTZ R118, R118, R25.reuse ;  /* 0x0000001976767220 */ /* 0x080fe20000410000 */
[----:B------:R-:W2:Y:S01]  /*e860*/  MUFU.EX2 R49, R49 ;  /* 0x0000003100317308 */ /* 0x000ea20000000800 */
        /* <DEDUP_REMOVED lines=8> */
[----:B0-----:R-:W-:Y:S01]  /*e8f0*/  FADD.FTZ R3, R23, R4 ;  /* 0x0000000417037221 */ /* 0x001fe20000010000 */
[-C--:B------:R-:W-:Y:S01]  /*e900*/  FMUL.FTZ R131, R131, R25.reuse ;  /* 0x0000001983837220 */ /* 0x080fe20000410000 */
[-C--:B------:R-:W-:Y:S01]  /*e910*/  FMUL.FTZ R134, R134, R25.reuse ;  /* 0x0000001986867220 */ /* 0x080fe20000410000 */
[-C--:B------:R-:W-:Y:S01]  /*e920*/  FMUL.FTZ R135, R135, R25.reuse ;  /* 0x0000001987877220 */ /* 0x080fe20000410000 */
[-C--:B------:R-:W-:Y:S01]  /*e930*/  FMUL.FTZ R138, R138, R25.reuse ;  /* 0x000000198a8a7220 */ /* 0x080fe20000410000 */
[-C--:B------:R-:W-:Y:S01]  /*e940*/  FMUL.FTZ R139, R139, R25.reuse ;  /* 0x000000198b8b7220 */ /* 0x080fe20000410000 */
[-C--:B------:R-:W-:Y:S01]  /*e950*/  FMUL.FTZ R142, R142, R25.reuse ;  /* 0x000000198e8e7220 */ /* 0x080fe20000410000 */
[----:B------:R-:W0:Y:S01]  /*e960*/  MUFU.EX2 R152, R152 ;  /* 0x0000009800987308 */ /* 0x000e220000000800 */
        /* <DEDUP_REMOVED lines=8> */
[----:B-1----:R-:W-:-:S07]  /*e9f0*/  FADD.FTZ R3, R30, R3 ;  /* 0x000000031e037221 */ /* 0x002fce0000010000 */
        /* <DEDUP_REMOVED lines=21> */
[----:B------:R1:W3:Y:S01]  /*eb50*/  MUFU.EX2 R31, R175 ;  /* 0x000000af001f7308 */ /* 0x0002e20000000800 */
[C---:B0-----:R-:W-:Y:S01]  /*eb60*/  FADD.FTZ R38, R14.reuse, R3 ;  /* 0x000000030e267221 */ /* 0x041fe20000010000 */
[----:B------:R-:W-:Y:S01]  /*eb70*/  F2FP.F16.F32.PACK_AB R171, R14, R171 ;  /* 0x000000ab0eab723e */ /* 0x000fe200000000ff */
[----:B------:R-:W-:-:S05]  /*eb80*/  IMAD.MOV.U32 R14, RZ, RZ, R10 ;  /* 0x000000ffff0e7224 */ /* 0x000fca00078e000a */
[----:B------:R-:W0:Y:S01]  /*eb90*/  MUFU.EX2 R41, R41 ;  /* 0x0000002900297308 */ /* 0x000e220000000800 */
[----:B--2---:R-:W-:Y:S01]  /*eba0*/  FADD.FTZ R38, R165, R38 ;  /* 0x00000026a5267221 */ /* 0x004fe20000010000 */
[----:B-1----:R-:W-:-:S06]  /*ebb0*/  F2FP.F16.F32.PACK_AB R175, R27, R32 ;  /* 0x000000201baf723e */ /* 0x002fcc00000000ff */
[----:B------:R-:W1:Y:S01]  /*ebc0*/  MUFU.EX2 R167, R185 ;  /* 0x000000b900a77308 */ /* 0x000e620000000800 */
[C---:B---3--:R-:W-:Y:S01]  /*ebd0*/  FADD.FTZ R38, R31.reuse, R38 ;  /* 0x000000261f267221 */ /* 0x048fe20000010000 */
[----:B------:R-:W-:-:S06]  /*ebe0*/  F2FP.F16.F32.PACK_AB R165, R31, R165 ;  /* 0x000000a51fa5723e */ /* 0x000fcc00000000ff */
[----:B------:R-:W2:Y:S01]  /*ebf0*/  MUFU.EX2 R161, R187 ;  /* 0x000000bb00a17308 */ /* 0x000ea20000000800 */
[----:B0-----:R-:W-:-:S07]  /*ec00*/  FADD.FTZ R38, R41, R38 ;  /* 0x0000002629267221 */ /* 0x001fce0000010000 */
[----:B------:R0:W3:Y:S01]  /*ec10*/  MUFU.EX2 R35, R183 ;  /* 0x000000b700237308 */ /* 0x0000e20000000800 */
[C---:B-1----:R-:W-:Y:S01]  /*ec20*/  FADD.FTZ R38, R167.reuse, R38 ;  /* 0x00000026a7267221 */ /* 0x042fe20000010000 */
[----:B------:R-:W-:-:S06]  /*ec30*/  F2FP.F16.F32.PACK_AB R167, R167, R41 ;  /* 0x00000029a7a7723e */ /* 0x000fcc00000000ff */
[----:B------:R-:W1:Y:S01]  /*ec40*/  MUFU.EX2 R189, R189 ;  /* 0x000000bd00bd7308 */ /* 0x000e620000000800 */
[----:B--2---:R-:W-:Y:S01]  /*ec50*/  FADD.FTZ R38, R161, R38 ;  /* 0x00000026a1267221 */ /* 0x004fe20000010000 */
[----:B0-----:R-:W-:-:S06]  /*ec60*/  F2FP.F16.F32.PACK_AB R183, R37, R24 ;  /* 0x0000001825b7723e */ /* 0x001fcc00000000ff */
[----:B------:R0:W2:Y:S01]  /*ec70*/  MUFU.EX2 R15, R173 ;  /* 0x000000ad000f7308 */ /* 0x0000a20000000800 */
[C---:B---3--:R-:W-:Y:S01]  /*ec80*/  FADD.FTZ R38, R35.reuse, R38 ;  /* 0x0000002623267221 */ /* 0x048fe20000010000 */
[----:B------:R-:W-:-:S06]  /*ec90*/  F2FP.F16.F32.PACK_AB R161, R35, R161 ;  /* 0x000000a123a1723e */ /* 0x000fcc00000000ff */
[----:B------:R3:W4:Y:S01]  /*eca0*/  MUFU.EX2 R157, R177 ;  /* 0x000000b1009d7308 */ /* 0x0007220000000800 */
[----:B-1----:R-:W-:Y:S01]  /*ecb0*/  FADD.FTZ R38, R189, R38 ;  /* 0x00000026bd267221 */ /* 0x002fe20000010000 */
[----:B0-----:R-:W-:-:S06]  /*ecc0*/  F2FP.F16.F32.PACK_AB R173, R30, R23 ;  /* 0x000000171ead723e */ /* 0x001fcc00000000ff */
[----:B------:R0:W1:Y:S01]  /*ecd0*/  MUFU.EX2 R13, R163 ;  /* 0x000000a3000d7308 */ /* 0x0000620000000800 */
[----:B--2---:R-:W-:Y:S01]  /*ece0*/  FADD.FTZ R38, R15, R38 ;  /* 0x000000260f267221 */ /* 0x004fe20000010000 */
[----:B---3--:R-:W-:-:S06]  /*ecf0*/  F2FP.F16.F32.PACK_AB R177, R47, R26 ;  /* 0x0000001a2fb1723e */ /* 0x008fcc00000000ff */
[----:B------:R-:W2:Y:S01]  /*ed00*/  MUFU.EX2 R85, R85 ;  /* 0x0000005500557308 */ /* 0x000ea20000000800 */
[----:B----4-:R-:W-:Y:S01]  /*ed10*/  FADD.FTZ R38, R157, R38 ;  /* 0x000000269d267221 */ /* 0x010fe20000010000 */
[----:B0-----:R-:W-:Y:S01]  /*ed20*/  F2FP.F16.F32.PACK_AB R163, R15, R189 ;  /* 0x000000bd0fa3723e */ /* 0x001fe200000000ff */
        /* <DEDUP_REMOVED lines=18> */
[----:B------:R-:W-:Y:S06]  /*ee50*/  @P2 BRA `(.L_x_7275) ;  /* 0xffffffc800042947 */ /* 0x000fec000383ffff */
.L_x_7258:
[----:B------:R-:W-:Y:S06]  /*ee60*/  BAR.ARV 0x8, 0x180 ;  /* 0x0206000000007b1d */ /* 0x000fec0000002000 */
[----:B------:R-:W-:Y:S05]  /*ee70*/  @!P0 BRA `(.L_x_7276) ;  /* 0x0000000000048947 */ /* 0x000fea0003800000 */
[----:B------:R-:W-:Y:S01]  /*ee80*/  BPT.TRAP 0x1 ;  /* 0x000000040000795c */ /* 0x000fe20000300000 */
.L_x_7276:
[----:B------:R-:W-:Y:S01]  /*ee90*/  ULEA UR5, UR4, UR36, 0x3 ;  /* 0x0000002404057291 */ /* 0x000fe2000f8e183f */
[----:B------:R-:W-:-:S08]  /*eea0*/  SHF.L.U32 R0, R0, 0x1f, RZ ;  /* 0x0000001f00007819 */ /* 0x000fd000000006ff */
[----:B------:R0:W1:Y:S01]  /*eeb0*/  SYNCS.PHASECHK.TRANS64.TRYWAIT P2, [UR5+0x28850], R0 ;  /* 0x02885000ff0075a7 */ /* 0x0000620008040145 */
[----:B------:R-:W-:Y:S05]  /*eec0*/  @!P0 BRA `(.L_x_7277) ;  /* 0x0000000000048947 */ /* 0x000fea0003800000 */
[----:B------:R-:W-:Y:S01]  /*eed0*/  BPT.TRAP 0x1 ;  /* 0x000000040000795c */ /* 0x000fe20000300000 */
.L_x_7277:
[----:B-1----:R-:W-:Y:S05]  /*eee0*/  @P2 BRA `(.L_x_7278) ;  /* 0x0000000000082947 */ /* 0x002fea0003800000 */
[----:B------:R-:W1:Y:S02]  /*eef0*/  SYNCS.PHASECHK.TRANS64.TRYWAIT P0, [UR5+0x28850], R0 ;  /* 0x02885000ff0075a7 */ /* 0x000e640008000145 */
[----:B-1----:R-:W-:Y:S05]  /*ef00*/  @!P0 BRA `(.L_x_7279) ;  /* 0x0000006000b08947 */ /* 0x002fea0003800000 */
.L_x_7278:
        /* <DEDUP_REMOVED lines=9> */
[----:B------:R-:W-:Y:S01]  /*efa0*/  IMAD.MOV.U32 R6, RZ, RZ, RZ ;  /* 0x000000ffff067224 */ /* 0x000fe200078e00ff */
[----:B------:R-:W-:-:S02]  /*efb0*/  ULOP3.LUT UR36, UR36, 0x4000000, URZ, 0xfc, !UPT ;  /* 0x0400000024247892 */ /* 0x000fc4000f8efc3f */
[----:B------:R-:W-:Y:S02]  /*efc0*/  @!P1 PRMT R11, RZ, 0x654, R11 ;  /* 0x00000654ff0b9816 */ /* 0x000fe4000000000b */
[----:B------:R-:W-:-:S07]  /*efd0*/  ULEA UR4, UR4, UR36, 0xb ;  /* 0x0000002404047291 */ /* 0x000fce000f8e583f */
[----:B------:R-:W-:Y:S02]  /*efe0*/  UMOV UR6, UR4 ;  /* 0x0000000400067c82 */ /* 0x000fe40008000000 */
[----:B------:R-:W-:Y:S01]  /*eff0*/  HGMMA.64x128x16.F32 R88, R180, gdesc[UR4].tnspB, R88, gsb0 ;  /* 0x41e00004b4587df0 */ /* 0x000fe20008000858 */
[----:B------:R-:W-:Y:S01]  /*f000*/  UIADD3 UR6, UR4, 0x80, URZ ;  /* 0x0000008004067890 */ /* 0x000fe2000fffe03f */
[----:B-1----:R-:W-:Y:S01]  /*f010*/  FADD.FTZ R5, R5, R4 ;  /* 0x0000000405057221 */ /* 0x002fe20000010000 */
[----:B------:R-:W-:Y:S01]  /*f020*/  UMOV UR7, 0x40000040 ;  /* 0x4000004000077882 */ /* 0x000fe20000000000 */
[----:B------:R-:W-:Y:S02]  /*f030*/  IMAD.MOV.U32 R4, RZ, RZ, -0x800000 ;  /* 0xff800000ff047424 */ /* 0x000fe400078e00ff */
[----:B0-----:R-:W-:Y:S02]  /*f040*/  FADD.FTZ R2, R0, R3 ;  /* 0x0000000300027221 */ /* 0x001fe40000010000 */
[----:B------:R-:W0:Y:S04]  /*f050*/  SHFL.BFLY PT, R0, R5, 0x1, 0x1f ;  /* 0x0c201f0005007f89 */ /* 0x000e2800000e0000 */
[----:B------:R-:W1:Y:S01]  /*f060*/  SHFL.BFLY PT, R7, R2, 0x1, 0x1f ;  /* 0x0c201f0002077f89 */ /* 0x000e6200000e0000 */
[----:B0-----:R-:W-:Y:S01]  /*f070*/  FADD.FTZ R13, R5, R0 ;  /* 0x00000000050d7221 */ /* 0x001fe20000010000 */
[----:B------:R-:W-:-:S02]  /*f080*/  IMAD.MOV.U32 R5, RZ, RZ, RZ ;  /* 0x000000ffff057224 */ /* 0x000fc400078e00ff */
[----:B------:R-:W-:Y:S02]  /*f090*/  IMAD.MOV.U32 R0, RZ, RZ, -0x800000 ;  /* 0xff800000ff007424 */ /* 0x000fe400078e00ff */
[----:B-1----:R-:W-:Y:S01]  /*f0a0*/  FADD.FTZ R14, R2, R7 ;  /* 0x00000007020e7221 */ /* 0x002fe20000010000 */
[----:B------:R-:W-:-:S04]  /*f0b0*/  FSETP.NE.FTZ.AND P0, PT, R13, RZ, PT ;  /* 0x000000ff0d00720b */ /* 0x000fc80003f15000 */
        /* <DEDUP_REMOVED lines=112> */
.L_x_7209:
[----:B------:R-:W-:Y:S05]  /*f7c0*/  @P0 BRA `(.L_x_7280) ;  /* 0x0000001400340947 */ /* 0x000fea0003800000 */
[----:B------:R-:W0:Y:S01]  /*f7d0*/  S2R R5, SR_TID.X ;  /* 0x0000000000057919 */ /* 0x000e220000002100 */
[----:B------:R-:W1:Y:S01]  /*f7e0*/  LDC R19, c[0x0][0xbe8] ;  /* 0x0002fa00ff137b82 */ /* 0x000e620000000800 */
[----:B------:R-:W-:Y:S01]  /*f7f0*/  SHF.R.S32.HI R13, RZ, 0x1f, R18 ;  /* 0x0000001fff0d7819 */ /* 0x000fe20000011412 */
[----:B------:R-:W-:Y:S01]  /*f800*/  ULDC.64 UR4, c[0x0][0xbd0] ;  /* 0x0002f40000047ab9 */ /* 0x000fe20000000a00 */
[----:B------:R-:W2:Y:S01]  /*f810*/  S2R R24, SR_CTAID.X ;  /* 0x0000000000187919 */ /* 0x000ea20000002500 */
[----:B------:R-:W-:Y:S01]  /*f820*/  ULDC.64 UR6, c[0x0][0xb38] ;  /* 0x0002ce0000067ab9 */ /* 0x000fe20000000a00 */
[----:B------:R-:W-:Y:S03]  /*f830*/  BSSY B0, `(.L_x_7281) ;  /* 0x00000e2000007945 */ /* 0x000fe60003800000 */
[----:B------:R-:W3:Y:S08]  /*f840*/  S2UR UR9, SR_CTAID.Z ;  /* 0x00000000000979c3 */ /* 0x000ef00000002700 */
[----:B------:R-:W4:Y:S08]  /*f850*/  LDC.64 R20, c[0x0][0xbd8] ;  /* 0x0002f600ff147b82 */ /* 0x000f300000000a00 */
[----:B------:R-:W-:Y:S01]  /*f860*/  BAR.SYNC.DEFER_BLOCKING 0x1, 0x100 ;  /* 0x0044000000007b1d */ /* 0x000fe20000010000 */
[----:B-1----:R-:W-:-:S07]  /*f870*/  ISETP.NE.AND P0, PT, R19, 0x1, PT ;  /* 0x000000011300780c */ /* 0x002fce0003f05270 */
[----:B------:R-:W1:Y:S01]  /*f880*/  S2UR UR8, SR_CTAID.Y ;  /* 0x00000000000879c3 */ /* 0x000e620000002600 */
[----:B0-----:R-:W-:-:S07]  /*f890*/  VIADD R5, R5, 0xffffff80 ;  /* 0xffffff8005057836 */ /* 0x001fce0000000000 */
[----:B------:R-:W1:Y:S01]  /*f8a0*/  LDC R25, c[0x0][0xc50] ;  /* 0x00031400ff197b82 */ /* 0x000e620000000800 */
[----:B------:R-:W-:-:S04]  /*f8b0*/  SHF.R.S32.HI R6, RZ, 0x1f, R5 ;  /* 0x0000001fff067819 */ /* 0x000fc80000011405 */
[----:B------:R-:W-:-:S03]  /*f8c0*/  LEA.HI R7, R6, R5, RZ, 0x7 ;  /* 0x0000000506077211 */ /* 0x000fc600078f38ff */
[----:B------:R-:W0:Y:S01]  /*f8d0*/  LDC.64 R22, c[0x0][0xb40] ;  /* 0x0002d000ff167b82 */ /* 0x000e220000000a00 */
[----:B------:R-:W-:Y:S02]  /*f8e0*/  LEA.HI R6, R6, R5, RZ, 0x2 ;  /* 0x0000000506067211 */ /* 0x000fe400078f10ff */
[----:B------:R-:W-:Y:S02]  /*f8f0*/  LOP3.LUT R8, R7, 0xffffff80, RZ, 0xc0, !PT ;  /* 0xffffff8007087812 */ /* 0x000fe400078ec0ff */
[----:B------:R-:W-:-:S03]  /*f900*/  LOP3.LUT R6, R6, 0xfffffffc, RZ, 0xc0, !PT ;  /* 0xfffffffc06067812 */ /* 0x000fc600078ec0ff */
[C---:B------:R-:W-:Y:S01]  /*f910*/  IMAD.IADD R26, R5.reuse, 0x1, -R8 ;  /* 0x00000001051a7824 */ /* 0x040fe200078e0a08 */
[----:B------:R-:W-:Y:S01]  /*f920*/  SHF.R.S32.HI R8, RZ, 0x7, R7 ;  /* 0x00000007ff087819 */ /* 0x000fe20000011407 */
[----:B------:R-:W-:Y:S01]  /*f930*/  IMAD.IADD R12, R5, 0x1, -R6 ;  /* 0x00000001050c7824 */ /* 0x000fe200078e0a06 */
[----:B------:R-:W5:Y:S02]  /*f940*/  @P0 LDC R15, c[0x0][0xbec] ;  /* 0x0002fb00ff0f0b82 */ /* 0x000f640000000800 */
[----:B------:R-:W-:Y:S02]  /*f950*/  SHF.R.S32.HI R9, RZ, 0x1f, R26 ;  /* 0x0000001fff097819 */ /* 0x000fe4000001141a */
[----:B------:R-:W-:Y:S02]  /*f960*/  LEA.HI R5, R7, R8, RZ, 0x1 ;  /* 0x0000000807057211 */ /* 0x000fe400078f08ff */
[CC--:B------:R-:W-:Y:S02]  /*f970*/  LEA.HI R27, R9.reuse, R26.reuse, RZ, 0x2 ;  /* 0x0000001a091b7211 */ /* 0x0c0fe400078f10ff */
[----:B------:R-:W-:Y:S01]  /*f980*/  LEA.HI R9, R9, R26, RZ, 0x5 ;  /* 0x0000001a09097211 */ /* 0x000fe200078f28ff */
[----:B------:R-:W5:Y:S01]  /*f990*/  @P0 LDC R29, c[0x0][0xbec] ;  /* 0x0002fb00ff1d0b82 */ /* 0x000f620000000800 */
[----:B------:R-:W-:-:S02]  /*f9a0*/  SHF.R.S32.HI R10, RZ, 0x2, R27 ;  /* 0x00000002ff0a7819 */ /* 0x000fc4000001141b */
[----:B------:R-:W-:Y:S02]  /*f9b0*/  SHF.R.S32.HI R11, RZ, 0x1f, R27 ;  /* 0x0000001fff0b7819 */ /* 0x000fe4000001141b */
[----:B------:R-:W-:Y:S02]  /*f9c0*/  LOP3.LUT R5, R5, 0x3fffffe, RZ, 0xc0, !PT ;  /* 0x03fffffe05057812 */ /* 0x000fe400078ec0ff */
[----:B------:R-:W-:Y:S01]  /*f9d0*/  LEA.HI R11, R11, R10, RZ, 0x3 ;  /* 0x0000000a0b0b7211 */ /* 0x000fe200078f18ff */
[----:B------:R-:W5:Y:S01]  /*f9e0*/  @P0 LDC R17, c[0x0][0xbf0] ;  /* 0x0002fc00ff110b82 */ /* 0x000f620000000800 */
[----:B------:R-:W-:Y:S01]  /*f9f0*/  LEA.HI R7, R12, R12, RZ, 0x1 ;  /* 0x0000000c0c077211 */ /* 0x000fe200078f08ff */
[----:B------:R-:W-:Y:S01]  /*fa00*/  IMAD.IADD R5, R8, 0x1, -R5 ;  /* 0x0000000108057824 */ /* 0x000fe200078e0a05 */
[----:B------:R-:W-:Y:S02]  /*fa10*/  LOP3.LUT R11, R11, 0xfffffff8, RZ, 0xc0, !PT ;  /* 0xfffffff80b0b7812 */ /* 0x000fe400078ec0ff */
[----:B------:R-:W-:-:S02]  /*fa20*/  SHF.R.S32.HI R9, RZ, 0x5, R9 ;  /* 0x00000005ff097819 */ /* 0x000fc40000011409 */
[----:B------:R-:W-:Y:S01]  /*fa30*/  LOP3.LUT R7, R7, 0x1ffffffe, RZ, 0xc0, !PT ;  /* 0x1ffffffe07077812 */ /* 0x000fe200078ec0ff */
[----:B------:R-:W-:Y:S01]  /*fa40*/  IMAD.IADD R6, R10, 0x1, -R11 ;  /* 0x000000010a067824 */ /* 0x000fe200078e0a0b */
[----:B------:R-:W5:Y:S01]  /*fa50*/  @P0 LDC R16, c[0x0][0xbf0] ;  /* 0x0002fc00ff100b82 */ /* 0x000f620000000800 */
[----:B------:R-:W-:Y:S02]  /*fa60*/  LOP3.LUT R27, R27, 0x7ffffffc, RZ, 0xc0, !PT ;  /* 0x7ffffffc1b1b7812 */ /* 0x000fe400078ec0ff */
[----:B------:R-:W-:Y:S02]  /*fa70*/  IMAD R6, R9, 0x10, R6 ;  /* 0x0000001009067824 */ /* 0x000fe400078e0206 */
[----:B------:R-:W-:Y:S02]  /*fa80*/  IMAD R9, R13, UR4, RZ ;  /* 0x000000040d097c24 */ /* 0x000fe4000f8e02ff */
[----:B------:R-:W-:Y:S02]  /*fa90*/  IMAD.IADD R10, R12, 0x1, -R7 ;  /* 0x000000010c0a7824 */ /* 0x000fe400078e0a07 */
[----:B------:R-:W-:-:S02]  /*faa0*/  IMAD R5, R5, 0x40, R6 ;  /* 0x0000004005057824 */ /* 0x000fc400078e0206 */
[----:B------:R-:W-:Y:S01]  /*fab0*/  IMAD.WIDE.U32 R6, R18, UR4, RZ ;  /* 0x0000000412067c25 */ /* 0x000fe2000f8e00ff */
[----:B---3--:R-:W-:-:S03]  /*fac0*/  USHF.R.S32.HI UR4, URZ, 0x1f, UR9 ;  /* 0x0000001f3f047899 */ /* 0x008fc60008011409 */
[C---:B------:R-:W-:Y:S02]  /*fad0*/  IMAD R11, R18.reuse, UR5, R9 ;  /* 0x00000005120b7c24 */ /* 0x040fe4000f8e0209 */
[----:B------:R-:W-:Y:S02]  /*fae0*/  IMAD R13, R13, UR6, RZ ;  /* 0x000000060d0d7c24 */ /* 0x000fe4000f8e02ff */
[----:B------:R-:W-:Y:S02]  /*faf0*/  IMAD.IADD R7, R7, 0x1, R11 ;  /* 0x0000000107077824 */ /* 0x000fe400078e020b */
[----:B------:R-:W-:-:S04]  /*fb00*/  IMAD.WIDE.U32 R8, R18, UR6, RZ ;  /* 0x0000000612087c25 */ /* 0x000fc8000f8e00ff */
[----:B------:R-:W-:Y:S01]  /*fb10*/  IMAD R11, R18, UR7, R13 ;  /* 0x00000007120b7c24 */ /* 0x000fe2000f8e020d */
[----:B------:R-:W-:Y:S01]  /*fb20*/  ULDC.64 UR6, c[0x0][0xb48] ;  /* 0x0002d20000067ab9 */ /* 0x000fe20000000a00 */
[----:B------:R-:W-:Y:S02]  /*fb30*/  IMAD R10, R10, 0x8, R5 ;  /* 0x000000080a0a7824 */ /* 0x000fe400078e0205 */
[----:B------:R-:W-:Y:S02]  /*fb40*/  IMAD.MOV R18, RZ, RZ, -R18 ;  /* 0x000000ffff127224 */ /* 0x000fe400078e0a12 */
[----:B----4-:R-:W-:Y:S02]  /*fb50*/  IMAD R12, R20, UR4, RZ ;  /* 0x00000004140c7c24 */ /* 0x010fe4000f8e02ff */
[----:B--2---:R-:W-:Y:S02]  /*fb60*/  IMAD R10, R24, 0x80, R10 ;  /* 0x00000080180a7824 */ /* 0x004fe400078e020a */
[----:B0-----:R-:W-:Y:S01]  /*fb70*/  IMAD R14, R22, UR4, RZ ;  /* 0x00000004160e7c24 */ /* 0x001fe2000f8e02ff */
[----:B------:R-:W-:Y:S01]  /*fb80*/  ULDC.64 UR4, c[0x0][0xbe0] ;  /* 0x0002f80000047ab9 */ /* 0x000fe20000000a00 */
[----:B-1----:R-:W-:-:S02]  /*fb90*/  IMAD R25, R25, R18, UR8 ;  /* 0x0000000819197e24 */ /* 0x002fc4000f8e0212 */
[----:B------:R-:W-:Y:S02]  /*fba0*/  IMAD.IADD R9, R9, 0x1, R11 ;  /* 0x0000000109097824 */ /* 0x000fe400078e020b */
[----:B------:R-:W-:Y:S02]  /*fbb0*/  IMAD R13, R21, UR9, R12 ;  /* 0x00000009150d7c24 */ /* 0x000fe4000f8e020c */
[----:B------:R-:W-:-:S04]  /*fbc0*/  IMAD.WIDE.U32 R6, R20, UR9, R6 ;  /* 0x0000000914067c25 */ /* 0x000fc8000f8e0006 */
[----:B-----5:R-:W-:-:S04]  /*fbd0*/  @P0 IMAD.HI.U32 R12, R10, R15, RZ ;  /* 0x0000000f0a0c0227 */ /* 0x020fc800078e00ff */
[----:B------:R-:W-:Y:S01]  /*fbe0*/  IMAD R15, R23, UR9, R14 ;  /* 0x00000009170f7c24 */ /* 0x000fe2000f8e020e */
[----:B------:R-:W-:Y:S01]  /*fbf0*/  SHF.R.S32.HI R14, RZ, 0x1f, R25 ;  /* 0x0000001fff0e7819 */ /* 0x000fe20000011419 */
[----:B------:R-:W-:Y:S01]  /*fc00*/  IMAD.WIDE.U32 R8, R22, UR9, R8 ;  /* 0x0000000916087c25 */ /* 0x000fe2000f8e0008 */
[----:B------:R-:W-:-:S03]  /*fc10*/  ULDC.64 UR8, c[0x0][0xb28] ;  /* 0x0002ca0000087ab9 */ /* 0x000fc60000000a00 */
[----:B------:R-:W-:Y:S02]  /*fc20*/  IMAD.IADD R7, R7, 0x1, R13 ;  /* 0x0000000107077824 */ /* 0x000fe400078e020d */
[----:B------:R-:W-:-:S04]  /*fc30*/  @P0 IMAD.HI.U32 R29, R10, R29, RZ ;  /* 0x0000001d0a1d0227 */ /* 0x000fc800078e00ff */
[----:B------:R-:W-:Y:S02]  /*fc40*/  IMAD.IADD R9, R9, 0x1, R15 ;  /* 0x0000000109097824 */ /* 0x000fe400078e020f */
[----:B------:R-:W-:Y:S01]  /*fc50*/  IMAD.MOV.U32 R11, RZ, RZ, R10 ;  /* 0x000000ffff0b7224 */ /* 0x000fe200078e000a */
[----:B------:R-:W-:Y:S01]  /*fc60*/  @P0 SHF.R.U32.HI R11, RZ, R17, R12 ;  /* 0x00000011ff0b0219 */ /* 0x000fe2000001160c */
[----:B------:R-:W-:Y:S02]  /*fc70*/  IMAD R15, R14, UR6, RZ ;  /* 0x000000060e0f7c24 */ /* 0x000fe4000f8e02ff */
[----:B------:R-:W-:-:S04]  /*fc80*/  IMAD.WIDE.U32 R6, R25, UR4, R6 ;  /* 0x0000000419067c25 */ /* 0x000fc8000f8e0006 */
[----:B------:R-:W-:Y:S01]  /*fc90*/  IMAD.MOV.U32 R13, RZ, RZ, R10 ;  /* 0x000000ffff0d7224 */ /* 0x000fe200078e000a */
[----:B------:R-:W-:Y:S01]  /*fca0*/  @P0 SHF.R.U32.HI R13, RZ, R16, R29 ;  /* 0x00000010ff0d0219 */ /* 0x000fe2000001161d */
        /* <DEDUP_REMOVED lines=43> */
[C---:B------:R-:W-:Y:S01]  /*ff60*/  VIADD R17, R5.reuse, 0x8 ;  /* 0x0000000805117836 */ /* 0x040fe20000000000 */
[----:B------:R-:W-:Y:S01]  /*ff70*/  UIADD3 UR4, UR4, 0x28820, URZ ;  /* 0x0002882004047890 */ /* 0x000fe2000fffe03f */
[----:B------:R-:W0:Y:S01]  /*ff80*/  SHFL.IDX PT, R7, R11, RZ, 0x1c1f ;  /* 0x001c1fff0b077589 */ /* 0x000e2200000e0000 */
[-C--:B------:R-:W-:Y:S01]  /*ff90*/  ISETP.GE.OR P1, PT, R5, R16.reuse, P0 ;  /* 0x000000100500720c */ /* 0x080fe20000726670 */
[----:B------:R-:W-:Y:S01]  /*ffa0*/  IMAD.IADD R19, R26, 0x1, -R27 ;  /* 0x000000011a137824 */ /* 0x000fe200078e0a1b */
[-C--:B------:R-:W-:Y:S01]  /*ffb0*/  ISETP.GE.OR P0, PT, R17, R16.reuse, P0 ;  /* 0x000000101100720c */ /* 0x080fe20000706670 */
[----:B------:R-:W-:Y:S01]  /*ffc0*/  SHFL.IDX PT, R8, R10, 0x1, 0x1c1f ;  /* 0x003c1f000a087f89 */ /* 0x000fe200000e0000 */
[----:B------:R-:W-:Y:S01]  /*ffd0*/  UPRMT UR4, URZ, 0x654, UR4 ;  /* 0x000006543f047896 */ /* 0x000fe20008000004 */
[----:B------:R-:W-:Y:S01]  /*ffe0*/  ISETP.GE.AND P2, PT, R5, R16, PT ;  /* 0x000000100500720c */ /* 0x000fe20003f46270 */
[----:B------:R-:W-:Y:S01]  /*fff0*/  IMAD.SHL.U32 R19, R19, 0x2, RZ ;  /* 0x0000000213137824 */ /* 0x000fe200078e00ff */
[----:B------:R-:W1:Y:S04]  /*10000*/  SHFL.IDX PT, R9, R11, 0x1, 0x1c1f ;  /* 0x003c1f000b097f89 */ /* 0x000e6800000e0000 */
[----:B------:R2:W3:Y:S02]  /*10010*/  SHFL.IDX PT, R14, R20, RZ, 0x1c1f ;  /* 0x001c1fff140e7589 */ /* 0x0004e400000e0000 */
[----:B------:R-:W-:Y:S02]  /*10020*/  SYNCS.ARRIVE.TRANS64.RED.A1T0 RZ, [UR4], RZ ;  /* 0x000000ffffff79a7 */ /* 0x000fe40008100404 */
        /* <DEDUP_REMOVED lines=12> */
[----:B------:R-:W-:Y:S01]  /*100f0*/  VIADD R11, R19, 0x30 ;  /* 0x00000030130b7836 */ /* 0x000fe20000000000 */
[----:B------:R-:W-:Y:S01]  /*10100*/  ISETP.GE.AND P1, PT, R9, UR4, PT ;  /* 0x0000000409007c0c */ /* 0x000fe2000bf26270 */
[----:B------:R-:W-:-:S02]  /*10110*/  VIADD R12, R19, 0x38 ;  /* 0x00000038130c7836 */ /* 0x000fc40000000000 */
[----:B------:R-:W-:Y:S01]  /*10120*/  VIADD R13, R19, 0x40 ;  /* 0x00000040130d7836 */ /* 0x000fe20000000000 */
[----:B------:R-:W-:Y:S01]  /*10130*/  ISETP.GE.AND P4, PT, R11, UR4, PT ;  /* 0x000000040b007c0c */ /* 0x000fe2000bf86270 */
[C---:B------:R-:W-:Y:S01]  /*10140*/  VIADD R18, R19.reuse, 0x60 ;  /* 0x0000006013127836 */ /* 0x040fe20000000000 */
[----:B------:R-:W-:Y:S01]  /*10150*/  ISETP.GE.AND P5, PT, R12, UR4, PT ;  /* 0x000000040c007c0c */ /* 0x000fe2000bfa6270 */
[----:B---34-:R-:W-:Y:S01]  /*10160*/  @!P2 IMAD.WIDE R4, R19, 0x4, R14 ;  /* 0x000000041304a825 */ /* 0x018fe200078e020e */
[----:B------:R-:W-:Y:S02]  /*10170*/  ISETP.GE.AND P6, PT, R13, UR4, PT ;  /* 0x000000040d007c0c */ /* 0x000fe4000bfc6270 */
[----:B------:R-:W-:Y:S02]  /*10180*/  @!P3 LEA.HI R0, R0, R0, RZ, 0x1 ;  /* 0x000000000000b211 */ /* 0x000fe400078f08ff */
[----:B------:R0:W-:Y:S01]  /*10190*/  @!P2 ST.E.64 desc[UR44][R4.64], R2 ;  /* 0x000000020400a985 */ /* 0x0001e2000c101b2c */
[----:B------:R-:W-:-:S02]  /*101a0*/  @!P0 LEA.HI R8, R8, R8, RZ, 0x1 ;  /* 0x0000000808088211 */ /* 0x000fc400078f08ff */
[----:B------:R-:W-:Y:S01]  /*101b0*/  @!P3 LOP3.LUT R7, R0, 0xfffffffe, RZ, 0xc0, !PT ;  /* 0xfffffffe0007b812 */ /* 0x000fe200078ec0ff */
[----:B------:R-:W-:Y:S01]  /*101c0*/  VIADD R0, R19, 0x20 ;  /* 0x0000002013007836 */ /* 0x000fe20000000000 */
[----:B------:R-:W-:Y:S02]  /*101d0*/  @!P1 LEA.HI R9, R9, R9, RZ, 0x1 ;  /* 0x0000000909099211 */ /* 0x000fe400078f08ff */
[----:B------:R-:W-:Y:S01]  /*101e0*/  @!P4 LEA.HI R11, R11, R11, RZ, 0x1 ;  /* 0x0000000b0b0bc211 */ /* 0x000fe200078f08ff */
[----:B------:R-:W-:Y:S01]  /*101f0*/  @!P3 IMAD.WIDE R6, R7, 0x4, R14 ;  /* 0x000000040706b825 */ /* 0x000fe200078e020e */
[----:B------:R-:W-:Y:S02]  /*10200*/  ISETP.GE.AND P2, PT, R0, UR4, PT ;  /* 0x0000000400007c0c */ /* 0x000fe4000bf46270 */
[----:B------:R-:W-:Y:S02]  /*10210*/  @!P5 LEA.HI R12, R12, R12, RZ, 0x1 ;  /* 0x0000000c0c0cd211 */ /* 0x000fe400078f08ff */
[----:B------:R1:W-:Y:S01]  /*10220*/  @!P3 ST.E.64 desc[UR44][R6.64], R92 ;  /* 0x0000005c0600b985 */ /* 0x0003e2000c101b2c */
[----:B------:R-:W-:-:S02]  /*10230*/  ISETP.GE.AND P3, PT, R10, UR4, PT ;  /* 0x000000040a007c0c */ /* 0x000fc4000bf66270 */
[----:B0-----:R-:W-:Y:S02]  /*10240*/  @!P0 LOP3.LUT R3, R8, 0xfffffffe, RZ, 0xc0, !PT ;  /* 0xfffffffe08038812 */ /* 0x001fe400078ec0ff */
[----:B------:R-:W-:Y:S02]  /*10250*/  @!P1 LOP3.LUT R5, R9, 0xfffffffe, RZ, 0xc0, !PT ;  /* 0xfffffffe09059812 */ /* 0x000fe400078ec0ff */
[----:B------:R-:W-:Y:S01]  /*10260*/  @!P4 LOP3.LUT R11, R11, 0xfffffffe, RZ, 0xc0, !PT ;  /* 0xfffffffe0b0bc812 */ /* 0x000fe200078ec0ff */
[----:B------:R-:W-:Y:S01]  /*10270*/  @!P0 IMAD.WIDE R2, R3, 0x4, R14 ;  /* 0x0000000403028825 */ /* 0x000fe200078e020e */
[----:B------:R-:W-:-:S03]  /*10280*/  @!P2 LEA.HI R0, R0, R0, RZ, 0x1 ;  /* 0x000000000000a211 */ /* 0x000fc600078f08ff */
[--C-:B------:R-:W-:Y:S01]  /*10290*/  @!P1 IMAD.WIDE R4, R5, 0x4, R14.reuse ;  /* 0x0000000405049825 */ /* 0x100fe200078e020e */
[----:B------:R0:W-:Y:S01]  /*102a0*/  @!P0 ST.E.64 desc[UR44][R2.64], R96 ;  /* 0x0000006002008985 */ /* 0x0001e2000c101b2c */
[----:B------:R-:W-:Y:S02]  /*102b0*/  @!P3 LEA.HI R10, R10, R10, RZ, 0x1 ;  /* 0x0000000a0a0ab211 */ /* 0x000fe400078f08ff */
[----:B-1----:R-:W-:Y:S01]  /*102c0*/  @!P2 LOP3.LUT R7, R0, 0xfffffffe, RZ, 0xc0, !PT ;  /* 0xfffffffe0007a812 */ /* 0x002fe200078ec0ff */
[----:B------:R1:W-:Y:S01]  /*102d0*/  @!P1 ST.E.64 desc[UR44][R4.64], R100 ;  /* 0x0000006404009985 */ /* 0x0003e2000c101b2c */
[----:B------:R-:W-:Y:S02]  /*102e0*/  @!P3 LOP3.LUT R9, R10, 0xfffffffe, RZ, 0xc0, !PT ;  /* 0xfffffffe0a09b812 */ /* 0x000fe400078ec0ff */
[----:B------:R-:W-:Y:S01]  /*102f0*/  @!P6 LEA.HI R0, R13, R13, RZ, 0x1 ;  /* 0x0000000d0d00e211 */ /* 0x000fe200078f08ff */
[----:B------:R-:W-:Y:S01]  /*10300*/  @!P2 IMAD.WIDE R6, R7, 0x4, R14 ;  /* 0x000000040706a825 */ /* 0x000fe200078e020e */
[----:B------:R-:W-:-:S02]  /*10310*/  @!P5 LOP3.LUT R13, R12, 0xfffffffe, RZ, 0xc0, !PT ;  /* 0xfffffffe0c0dd812 */ /* 0x000fc400078ec0ff */
[----:B------:R-:W-:Y:S01]  /*10320*/  @!P6 LOP3.LUT R21, R0, 0xfffffffe, RZ, 0xc0, !PT ;  /* 0xfffffffe0015e812 */ /* 0x000fe200078ec0ff */
[----:B------:R-:W-:Y:S01]  /*10330*/  VIADD R0, R19, 0x48 ;  /* 0x0000004813007836 */ /* 0x000fe20000000000 */
[----:B------:R-:W-:Y:S01]  /*10340*/  @!P2 ST.E.64 desc[UR44][R6.64], R104 ;  /* 0x000000680600a985 */ /* 0x000fe2000c101b2c */
[----:B0-----:R-:W-:-:S03]  /*10350*/  @!P3 IMAD.WIDE R2, R9, 0x4, R14 ;  /* 0x000000040902b825 */ /* 0x001fc600078e020e */
[----:B------:R-:W-:Y:S01]  /*10360*/  ISETP.GE.AND P0, PT, R0, UR4, PT ;  /* 0x0000000400007c0c */ /* 0x000fe2000bf06270 */
[--C-:B-1----:R-:W-:Y:S01]  /*10370*/  @!P4 IMAD.WIDE R4, R11, 0x4, R14.reuse ;  /* 0x000000040b04c825 */ /* 0x102fe200078e020e */
[----:B------:R0:W-:Y:S01]  /*10380*/  @!P3 ST.E.64 desc[UR44][R2.64], R108 ;  /* 0x0000006c0200b985 */ /* 0x0001e2000c101b2c */
[----:B------:R-:W-:Y:S02]  /*10390*/  ISETP.GE.AND P3, PT, R18, UR4, PT ;  /* 0x0000000412007c0c */ /* 0x000fe4000bf66270 */
[--C-:B------:R-:W-:Y:S01]  /*103a0*/  @!P5 IMAD.WIDE R8, R13, 0x4, R14.reuse ;  /* 0x000000040d08d825 */ /* 0x100fe200078e020e */
[----:B------:R-:W-:Y:S03]  /*103b0*/  @!P4 ST.E.64 desc[UR44][R4.64], R112 ;  /* 0x000000700400c985 */ /* 0x000fe6000c101b2c */
[----:B------:R-:W-:Y:S01]  /*103c0*/  VIADD R12, R19, 0x50 ;  /* 0x00000050130c7836 */ /* 0x000fe20000000000 */
[----:B------:R1:W-:Y:S01]  /*103d0*/  @!P5 ST.E.64 desc[UR44][R8.64], R116 ;  /* 0x000000740800d985 */ /* 0x0003e2000c101b2c */
[----:B------:R-:W-:-:S02]  /*103e0*/  @!P6 IMAD.WIDE R10, R21, 0x4, R14 ;  /* 0x00000004150ae825 */ /* 0x000fc400078e020e */
[----:B------:R-:W-:Y:S02]  /*103f0*/  @!P0 LEA.HI R0, R0, R0, RZ, 0x1 ;  /* 0x0000000000008211 */ /* 0x000fe400078f08ff */
[C---:B------:R-:W-:Y:S01]  /*10400*/  VIADD R13, R19.reuse, 0x58 ;  /* 0x00000058130d7836 */ /* 0x040fe20000000000 */
[----:B------:R-:W-:Y:S01]  /*10410*/  ISETP.GE.AND P1, PT, R12, UR4, PT ;  /* 0x000000040c007c0c */ /* 0x000fe2000bf26270 */
[C---:B0-----:R-:W-:Y:S01]  /*10420*/  VIADD R3, R19.reuse, 0x78 ;  /* 0x0000007813037836 */ /* 0x041fe20000000000 */
[----:B------:R0:W-:Y:S01]  /*10430*/  @!P6 ST.E.64 desc[UR44][R10.64], R120 ;  /* 0x000000780a00e985 */ /* 0x0001e2000c101b2c */
[----:B------:R-:W-:Y:S01]  /*10440*/  VIADD R6, R19, 0x68 ;  /* 0x0000006813067836 */ /* 0x000fe20000000000 */
[----:B------:R-:W-:Y:S01]  /*10450*/  ISETP.GE.AND P2, PT, R13, UR4, PT ;  /* 0x000000040d007c0c */ /* 0x000fe2000bf46270 */
[----:B------:R-:W-:Y:S01]  /*10460*/  VIADD R7, R19, 0x70 ;  /* 0x0000007013077836 */ /* 0x000fe20000000000 */
[----:B------:R-:W-:Y:S02]  /*10470*/  ISETP.GE.AND P6, PT, R3, UR4, PT ;  /* 0x0000000403007c0c */ /* 0x000fe4000bfc6270 */
[----:B------:R-:W-:-:S02]  /*10480*/  ISETP.GE.AND P4, PT, R6, UR4, PT ;  /* 0x0000000406007c0c */ /* 0x000fc4000bf86270 */
[----:B------:R-:W-:Y:S02]  /*10490*/  ISETP.GE.AND P5, PT, R7, UR4, PT ;  /* 0x0000000407007c0c */ /* 0x000fe4000bfa6270 */
[----:B------:R-:W-:Y:S02]  /*104a0*/  @!P3 LEA.HI R18, R18, R18, RZ, 0x1 ;  /* 0x000000121212b211 */ /* 0x000fe400078f08ff */
[----:B------:R-:W-:Y:S02]  /*104b0*/  @!P1 LEA.HI R12, R12, R12, RZ, 0x1 ;  /* 0x0000000c0c0c9211 */ /* 0x000fe400078f08ff */
[----:B-1----:R-:W-:Y:S02]  /*104c0*/  @!P3 LOP3.LUT R9, R18, 0xfffffffe, RZ, 0xc0, !PT ;  /* 0xfffffffe1209b812 */ /* 0x002fe400078ec0ff */
[----:B------:R-:W-:Y:S02]  /*104d0*/  @!P2 LEA.HI R13, R13, R13, RZ, 0x1 ;  /* 0x0000000d0d0da211 */ /* 0x000fe400078f08ff */
[----:B------:R-:W-:Y:S01]  /*104e0*/  @!P6 LEA.HI R4, R3, R3, RZ, 0x1 ;  /* 0x000000030304e211 */ /* 0x000fe200078f08ff */
[----:B------:R-:W-:Y:S01]  /*104f0*/  @!P3 IMAD.WIDE R8, R9, 0x4, R14 ;  /* 0x000000040908b825 */ /* 0x000fe200078e020e */
[----:B------:R-:W-:-:S02]  /*10500*/  @!P4 LEA.HI R6, R6, R6, RZ, 0x1 ;  /* 0x000000060606c211 */ /* 0x000fc400078f08ff */
[----:B------:R-:W-:Y:S02]  /*10510*/  @!P5 LEA.HI R2, R7, R7, RZ, 0x1 ;  /* 0x000000070702d211 */ /* 0x000fe400078f08ff */
[----:B------:R-:W-:Y:S02]  /*10520*/  @!P0 LOP3.LUT R3, R0, 0xfffffffe, RZ, 0xc0, !PT ;  /* 0xfffffffe00038812 */ /* 0x000fe400078ec0ff */
[----:B------:R-:W-:Y:S02]  /*10530*/  @!P1 LOP3.LUT R5, R12, 0xfffffffe, RZ, 0xc0, !PT ;  /* 0xfffffffe0c059812 */ /* 0x000fe400078ec0ff */
[----:B------:R-:W-:Y:S02]  /*10540*/  @!P2 LOP3.LUT R7, R13, 0xfffffffe, RZ, 0xc0, !PT ;  /* 0xfffffffe0d07a812 */ /* 0x000fe400078ec0ff */
[----:B0-----:R-:W-:Y:S02]  /*10550*/  @!P4 LOP3.LUT R11, R6, 0xfffffffe, RZ, 0xc0, !PT ;  /* 0xfffffffe060bc812 */ /* 0x001fe400078ec0ff */
[----:B------:R-:W-:Y:S01]  /*10560*/  @!P5 LOP3.LUT R13, R2, 0xfffffffe, RZ, 0xc0, !PT ;  /* 0xfffffffe020dd812 */ /* 0x000fe200078ec0ff */
[----:B------:R-:W-:Y:S01]  /*10570*/  @!P0 IMAD.WIDE R2, R3, 0x4, R14 ;  /* 0x0000000403028825 */ /* 0x000fe200078e020e */
[----:B------:R-:W-:-:S03]  /*10580*/  @!P6 LOP3.LUT R21, R4, 0xfffffffe, RZ, 0xc0, !PT ;  /* 0xfffffffe0415e812 */ /* 0x000fc600078ec0ff */
        /* <DEDUP_REMOVED lines=12> */
.L_x_7282:
[----:B------:R-:W-:Y:S05]  /*10650*/  BSYNC B0 ;  /* 0x0000000000007941 */ /* 0x000fea0003800000 */
.L_x_7281:
[----:B------:R-:W-:Y:S01]  /*10660*/  ISETP.GE.AND P0, PT, R17, R16, PT ;  /* 0x000000101100720c */ /* 0x000fe20003f06270 */
[----:B0-----:R0:W1:Y:S04]  /*10670*/  SHFL.IDX PT, R13, R22, 0x1, 0x1c1f ;  /* 0x003c1f00160d7f89 */ /* 0x00106800000e0000 */
[----:B------:R0:W0:Y:S08]  /*10680*/  SHFL.IDX PT, R12, R20, 0x1, 0x1c1f ;  /* 0x003c1f00140c7f89 */ /* 0x00003000000e0000 */
[----:B------:R-:W-:Y:S05]  /*10690*/  @P0 BRA `(.L_x_7201) ;  /* 0x0000004800040947 */ /* 0x000fea0003800000 */
[----:B------:R-:W-:Y:S01]  /*106a0*/  ULDC UR4, c[0x0][0xac8] ;  /* 0x0002b20000047ab9 */ /* 0x000fe20000000800 */
[C---:B--2---:R-:W-:Y:S01]  /*106b0*/  VIADD R0, R19.reuse, 0x8 ;  /* 0x0000000813007836 */ /* 0x044fe20000000000 */
[C---:B------:R-:W-:Y:S01]  /*106c0*/  ISETP.GE.AND P0, PT, R19.reuse, UR4, PT ;  /* 0x0000000413007c0c */ /* 0x040fe2000bf06270 */
[C---:B------:R-:W-:Y:S02]  /*106d0*/  VIADD R4, R19.reuse, 0x10 ;  /* 0x0000001013047836 */ /* 0x040fe40000000000 */
[C---:B------:R-:W-:Y:S01]  /*106e0*/  VIADD R6, R19.reuse, 0x18 ;  /* 0x0000001813067836 */ /* 0x040fe20000000000 */
[----:B------:R-:W-:Y:S01]  /*106f0*/  ISETP.GE.AND P5, PT, R0, UR4, PT ;  /* 0x0000000400007c0c */ /* 0x000fe2000bfa6270 */
[C---:B------:R-:W-:Y:S01]  /*10700*/  VIADD R8, R19.reuse, 0x20 ;  /* 0x0000002013087836 */ /* 0x040fe20000000000 */
[----:B------:R-:W-:Y:S01]  /*10710*/  ISETP.GE.AND P6, PT, R4, UR4, PT ;  /* 0x0000000404007c0c */ /* 0x000fe2000bfc6270 */
[C---:B------:R-:W-:Y:S02]  /*10720*/  VIADD R9, R19.reuse, 0x28 ;  /* 0x0000002813097836 */ /* 0x040fe40000000000 */
[C---:B------:R-:W-:Y:S01]  /*10730*/  VIADD R10, R19.reuse, 0x30 ;  /* 0x00000030130a7836 */ /* 0x040fe20000000000 */
[----:B------:R-:W-:Y:S01]  /*10740*/  ISETP.GE.AND P4, PT, R8, UR4, PT ;  /* 0x0000000408007c0c */ /* 0x000fe2000bf86270 */
[----:B------:R-:W-:Y:S01]  /*10750*/  VIADD R11, R19, 0x38 ;  /* 0x00000038130b7836 */ /* 0x000fe20000000000 */
[----:B------:R-:W-:Y:S01]  /*10760*/  ISETP.GE.AND P3, PT, R9, UR4, PT ;  /* 0x0000000409007c0c */ /* 0x000fe2000bf66270 */
[----:B01----:R-:W-:Y:S01]  /*10770*/  @!P0 IMAD.WIDE R2, R19, 0x4, R12 ;  /* 0x0000000413028825 */ /* 0x003fe200078e020c */
[----:B------:R-:W-:-:S02]  /*10780*/  ISETP.GE.AND P2, PT, R10, UR4, PT ;  /* 0x000000040a007c0c */ /* 0x000fc4000bf46270 */
[----:B------:R-:W-:Y:S01]  /*10790*/  ISETP.GE.AND P1, PT, R11, UR4, PT ;  /* 0x000000040b007c0c */ /* 0x000fe2000bf26270 */
[C---:B------:R-:W-:Y:S01]  /*107a0*/  VIADD R16, R19.reuse, 0x40 ;  /* 0x0000004013107836 */ /* 0x040fe20000000000 */
[----:B------:R0:W-:Y:S01]  /*107b0*/  @!P0 ST.E.64 desc[UR44][R2.64], R90 ;  /* 0x0000005a02008985 */ /* 0x0001e2000c101b2c */
[----:B------:R-:W-:Y:S01]  /*107c0*/  ISETP.GE.AND P0, PT, R6, UR4, PT ;  /* 0x0000000406007c0c */ /* 0x000fe2000bf06270 */
[C---:B------:R-:W-:Y:S01]  /*107d0*/  VIADD R18, R19.reuse, 0x48 ;  /* 0x0000004813127836 */ /* 0x040fe20000000000 */
[----:B------:R-:W-:Y:S01]  /*107e0*/  @!P5 LEA.HI R0, R0, R0, RZ, 0x1 ;  /* 0x000000000000d211 */ /* 0x000fe200078f08ff */
[----:B------:R-:W-:Y:S01]  /*107f0*/  VIADD R20, R19, 0x70 ;  /* 0x0000007013147836 */ /* 0x000fe20000000000 */
        /* <DEDUP_REMOVED lines=9> */
[----:B---3--:R-:W-:Y:S01]  /*10890*/  @!P1 LEA.HI R14, R11, R11, RZ, 0x1 ;  /* 0x0000000b0b0e9211 */ /* 0x008fe200078f08ff */
[----:B------:R0:W-:Y:S01]  /*108a0*/  @!P5 ST.E.64 desc[UR44][R2.64], R94 ;  /* 0x0000005e0200d985 */ /* 0x0001e2000c101b2c */
[----:B------:R-:W-:-:S02]  /*108b0*/  @!P0 LOP3.LUT R7, R6, 0xfffffffe, RZ, 0xc0, !PT ;  /* 0xfffffffe06078812 */ /* 0x000fc400078ec0ff */
[----:B------:R-:W-:Y:S01]  /*108c0*/  @!P4 LOP3.LUT R9, R8, 0xfffffffe, RZ, 0xc0, !PT ;  /* 0xfffffffe0809c812 */ /* 0x000fe200078ec0ff */
[----:B------:R1:W-:Y:S01]  /*108d0*/  @!P6 ST.E.64 desc[UR44][R4.64], R98 ;  /* 0x000000620400e985 */ /* 0x0003e2000c101b2c */
[----:B------:R-:W-:Y:S01]  /*108e0*/  @!P3 LOP3.LUT R11, R0, 0xfffffffe, RZ, 0xc0, !PT ;  /* 0xfffffffe000bb812 */ /* 0x000fe200078ec0ff */
[C---:B------:R-:W-:Y:S01]  /*108f0*/  VIADD R0, R19.reuse, 0x50 ;  /* 0x0000005013007836 */ /* 0x040fe20000000000 */
[----:B----4-:R-:W-:Y:S02]  /*10900*/  @!P2 LOP3.LUT R15, R10, 0xfffffffe, RZ, 0xc0, !PT ;  /* 0xfffffffe0a0fa812 */ /* 0x010fe400078ec0ff */
        /* <DEDUP_REMOVED lines=22> */
[----:B------:R-:W-:Y:S02]  /*10a70*/  ISETP.GE.AND P2, PT, R15, UR4, PT ;  /* 0x000000040f007c0c */ /* 0x000fe4000bf46270 */
[----:B------:R-:W-:-:S02]  /*10a80*/  ISETP.GE.AND P3, PT, R17, UR4, PT ;  /* 0x0000000411007c0c */ /* 0x000fc4000bf66270 */
[----:B0-----:R-:W-:Y:S02]  /*10a90*/  @!P5 LOP3.LUT R3, R16, 0xfffffffe, RZ, 0xc0, !PT ;  /* 0xfffffffe1003d812 */ /* 0x001fe400078ec0ff */
[----:B-1----:R-:W-:Y:S02]  /*10aa0*/  @!P6 LOP3.LUT R5, R18, 0xfffffffe, RZ, 0xc0, !PT ;  /* 0xfffffffe1205e812 */ /* 0x002fe400078ec0ff */
[----:B------:R-:W-:Y:S01]  /*10ab0*/  @!P0 LEA.HI R0, R0, R0, RZ, 0x1 ;  /* 0x0000000000008211 */ /* 0x000fe200078f08ff */
[--C-:B------:R-:W-:Y:S01]  /*10ac0*/  @!P5 IMAD.WIDE R2, R3, 0x4, R12.reuse ;  /* 0x000000040302d825 */ /* 0x100fe200078e020c */
[----:B------:R-:W-:Y:S02]  /*10ad0*/  @!P4 LEA.HI R20, R20, R20, RZ, 0x1 ;  /* 0x000000141414c211 */ /* 0x000fe400078f08ff */
[----:B------:R-:W-:Y:S01]  /*10ae0*/  @!P1 LEA.HI R14, R14, R14, RZ, 0x1 ;  /* 0x0000000e0e0e9211 */ /* 0x000fe200078f08ff */
[----:B------:R-:W-:Y:S01]  /*10af0*/  @!P6 IMAD.WIDE R4, R5, 0x4, R12 ;  /* 0x000000040504e825 */ /* 0x000fe200078e020c */
[----:B------:R-:W-:Y:S01]  /*10b00*/  @!P2 LEA.HI R15, R15, R15, RZ, 0x1 ;  /* 0x0000000f0f0fa211 */ /* 0x000fe200078f08ff */
[----:B------:R0:W-:Y:S01]  /*10b10*/  @!P5 ST.E.64 desc[UR44][R2.64], R122 ;  /* 0x0000007a0200d985 */ /* 0x0001e2000c101b2c */
[----:B------:R-:W-:-:S02]  /*10b20*/  @!P3 LEA.HI R17, R17, R17, RZ, 0x1 ;  /* 0x000000111111b211 */ /* 0x000fc400078f08ff */
[----:B--2---:R-:W-:Y:S01]  /*10b30*/  @!P0 LOP3.LUT R7, R0, 0xfffffffe, RZ, 0xc0, !PT ;  /* 0xfffffffe00078812 */ /* 0x004fe200078ec0ff */
[----:B------:R1:W-:Y:S01]  /*10b40*/  @!P6 ST.E.64 desc[UR44][R4.64], R126 ;  /* 0x0000007e0400e985 */ /* 0x0003e2000c101b2c */
[----:B---3--:R-:W-:Y:S02]  /*10b50*/  @!P1 LOP3.LUT R9, R14, 0xfffffffe, RZ, 0xc0, !PT ;  /* 0xfffffffe0e099812 */ /* 0x008fe400078ec0ff */
[----:B------:R-:W-:Y:S02]  /*10b60*/  @!P2 LOP3.LUT R15, R15, 0xfffffffe, RZ, 0xc0, !PT ;  /* 0xfffffffe0f0fa812 */ /* 0x000fe400078ec0ff */
[----:B------:R-:W-:Y:S02]  /*10b70*/  @!P3 LOP3.LUT R17, R17, 0xfffffffe, RZ, 0xc0, !PT ;  /* 0xfffffffe1111b812 */ /* 0x000fe400078ec0ff */
[----:B----4-:R-:W-:Y:S01]  /*10b80*/  @!P4 LOP3.LUT R11, R20, 0xfffffffe, RZ, 0xc0, !PT ;  /* 0xfffffffe140bc812 */ /* 0x010fe200078ec0ff */
[----:B0-----:R-:W-:-:S04]  /*10b90*/  @!P0 IMAD.WIDE R2, R7, 0x4, R12 ;  /* 0x0000000407028825 */ /* 0x001fc800078e020c */
[--C-:B-1----:R-:W-:Y:S01]  /*10ba0*/  @!P1 IMAD.WIDE R4, R9, 0x4, R12.reuse ;  /* 0x0000000409049825 */ /* 0x102fe200078e020c */
[----:B------:R0:W-:Y:S01]  /*10bb0*/  @!P0 ST.E.64 desc[UR44][R2.64], R130 ;  /* 0x0000008202008985 */ /* 0x0001e2000c101b2c */
[----:B------:R-:W-:Y:S02]  /*10bc0*/  ISETP.GE.AND P0, PT, R19, UR4, PT ;  /* 0x0000000413007c0c */ /* 0x000fe4000bf06270 */
        /* <DEDUP_REMOVED lines=8> */
[----:B------:R-:W-:-:S04]  /*10c50*/  LEA.HI R19, R19, R19, RZ, 0x1 ;  /* 0x0000001313137211 */ /* 0x000fc800078f08ff */
[----:B0-----:R-:W-:-:S05]  /*10c60*/  LOP3.LUT R3, R19, 0xfffffffe, RZ, 0xc0, !PT ;  /* 0xfffffffe13037812 */ /* 0x001fca00078ec0ff */
[----:B------:R-:W-:-:S05]  /*10c70*/  IMAD.WIDE R2, R3, 0x4, R12 ;  /* 0x0000000403027825 */ /* 0x000fca00078e020c */
[----:B------:R0:W-:Y:S01]  /*10c80*/  ST.E.64 desc[UR44][R2.64], R150 ;  /* 0x0000009602007985 */ /* 0x0001e2000c101b2c */
[----:B------:R-:W-:Y:S05]  /*10c90*/  BRA `(.L_x_7201) ;  /* 0x0000004000847947 */ /* 0x000fea0003800000 */
.L_x_7280:
        /* <DEDUP_REMOVED lines=14> */
[----:B------:R-:W-:Y:S01]  /*10d80*/  SHF.R.S32.HI R5, RZ, 0x1f, R18 ;  /* 0x0000001fff057819 */ /* 0x000fe20000011412 */
[----:B------:R-:W-:Y:S02]  /*10d90*/  ULDC.64 UR6, c[0x0][0xbd0] ;  /* 0x0002f40000067ab9 */ /* 0x000fe40000000a00 */
        /* <DEDUP_REMOVED lines=22> */
[----:B------:R-:W-:Y:S01]  /*10f00*/  IADD3 R2, P0, R5, R2, RZ ;  /* 0x0000000205027210 */ /* 0x000fe20007f1e0ff */
[----:B------:R-:W-:Y:S02]  /*10f10*/  IMAD.MOV R7, RZ, RZ, -R5 ;  /* 0x000000ffff077224 */ /* 0x000fe400078e0a05 */
        /* <DEDUP_REMOVED lines=17> */
.L_x_7199:
[----:B------:R-:W-:-:S08]  /*11030*/  NOP ;  /* 0x0000000000007918 */ /* 0x000fd00000000000 */
[----:B--2---:R-:W0:-:S00]  /*11040*/  USETMAXREG.DEALLOC.CTAPOOL 0x18 ;  /* 0x00000018000079c8 */ /* 0x004e0000080e0500 */
        /* <DEDUP_REMOVED lines=16> */
.L_x_7283:
[----:B------:R-:W-:Y:S01]  /*11150*/  ULDC UR7, c[0x0][0xc50] ;  /* 0x0003140000077ab9 */ /* 0x000fe20000000800 */
[----:B------:R-:W-:Y:S01]  /*11160*/  UMOV UR36, UR6 ;  /* 0x0000000600247c82 */ /* 0x000fe20008000000 */
[----:B------:R-:W-:-:S11]  /*11170*/  UISETP.NE.AND UP0, UPT, UR7, 0x1, UPT ;  /* 0x000000010700788c */ /* 0x000fd6000bf05270 */
[----:B------:R-:W-:Y:S01]  /*11180*/  @UP0 ULDC UR4, c[0x0][0xc54] ;  /* 0x0003150000040ab9 */ /* 0x000fe20000000800 */
[----:B------:R-:W-:Y:S01]  /*11190*/  @UP0 ULDC UR8, c[0x0][0xc58] ;  /* 0x0003160000080ab9 */ /* 0x000fe20000000800 */
[----:B------:R-:W-:-:S04]  /*111a0*/  UIMAD.WIDE.U32 UR4, UR6, UR4, URZ ;  /* 0x00000004060472a5 */ /* 0x000fc8000f8e003f */
[----:B------:R-:W-:-:S12]  /*111b0*/  @UP0 USHF.R.U32.HI UR36, URZ, UR8, UR5 ;  /* 0x000000083f240299 */ /* 0x000fd80008011605 */
.L_x_7284:
        /* <DEDUP_REMOVED lines=45> */
.L_x_7287:
[----:B------:R-:W-:-:S11]  /*11490*/  UISETP.NE.AND UP0, UPT, UR5, 0x1, UPT ;  /* 0x000000010500788c */ /* 0x000fd6000bf05270 */
[----:B------:R-:W-:Y:S02]  /*114a0*/  @UP0 ULDC.64 UR14, c[0x0][0x9e8] ;  /* 0x00027a00000e0ab9 */ /* 0x000fe40000000a00 */
[----:B------:R-:W-:-:S04]  /*114b0*/  UIMAD.WIDE.U32 UR6, UR8, UR14, URZ ;  /* 0x0000000e080672a5 */ /* 0x000fc8000f8e003f */
[----:B------:R-:W-:-:S12]  /*114c0*/  @UP0 USHF.R.U32.HI UR8, URZ, UR15, UR7 ;  /* 0x0000000f3f080299 */ /* 0x000fd80008011607 */
.L_x_7288:
[----:B------:R-:W-:-:S04]  /*114d0*/  UIMAD UR8, UR8, UR5, UR5 ;  /* 0x00000005080872a4 */ /* 0x000fc8000f8e0205 */
[----:B------:R-:W-:-:S04]  /*114e0*/  UISETP.LT.AND UP0, UPT, UR4, UR8, UPT ;  /* 0x000000080400728c */ /* 0x000fc8000bf01270 */
[----:B------:R-:W-:-:S12]  /*114f0*/  USEL UR4, UR4, UR8, UP0 ;  /* 0x0000000804047287 */ /* 0x000fd80008000000 */
.L_x_7286:
        /* <DEDUP_REMOVED lines=26> */
.L_x_7290:
[----:B------:R-:W-:-:S11]  /*116a0*/  UISETP.NE.AND UP0, UPT, UR5, 0x1, UPT ;  /* 0x000000010500788c */ /* 0x000fd6000bf05270 */
[----:B------:R-:W-:Y:S02]  /*116b0*/  @UP0 ULDC.64 UR10, c[0x0][0x9e8] ;  /* 0x00027a00000a0ab9 */ /* 0x000fe40000000a00 */
[----:B------:R-:W-:-:S04]  /*116c0*/  UIMAD.WIDE.U32 UR6, UR4, UR10, URZ ;  /* 0x0000000a040672a5 */ /* 0x000fc8000f8e003f */
[----:B------:R-:W-:-:S12]  /*116d0*/  @UP0 USHF.R.U32.HI UR4, URZ, UR11, UR7 ;  /* 0x0000000b3f040299 */ /* 0x000fd80008011607 */
.L_x_7291:
[----:B------:R-:W-:-:S04]  /*116e0*/  UIMAD UR4, UR4, UR5, URZ ;  /* 0x00000005040472a4 */ /* 0x000fc8000f8e023f */
[----:B------:R-:W-:-:S04]  /*116f0*/  UISETP.LT.AND UP0, UPT, UR8, UR4, UPT ;  /* 0x000000040800728c */ /* 0x000fc8000bf01270 */
[----:B------:R-:W-:-:S12]  /*11700*/  USEL UR8, UR8, UR4, !UP0 ;  /* 0x0000000408087287 */ /* 0x000fd8000c000000 */
.L_x_7289:
[----:B------:R-:W-:Y:S02]  /*11710*/  USHF.R.S32.HI UR4, URZ, 0x1f, UR8 ;  /* 0x0000001f3f047899 */ /* 0x000fe40008011408 */
[----:B------:R-:W-:Y:S02]  /*11720*/  USHF.R.U32.HI UR5, URZ, 0x10, UR41 ;  /* 0x000000103f057899 */ /* 0x000fe40008011629 */
[----:B------:R-:W-:Y:S02]  /*11730*/  ULEA.HI UR4, UR4, UR8, URZ, 0x7 ;  /* 0x0000000804047291 */ /* 0x000fe4000f8f383f */
[----:B------:R-:W-:Y:S02]  /*11740*/  UISETP.NE.AND UP0, UPT, UR5, URZ, UPT ;  /* 0x0000003f0500728c */ /* 0x000fe4000bf05270 */
[----:B------:R-:W-:Y:S02]  /*11750*/  USHF.R.S32.HI UR4, URZ, 0x7, UR4 ;  /* 0x000000073f047899 */ /* 0x000fe40008011404 */
[----:B------:R-:W-:-:S04]  /*11760*/  ULOP3.LUT UR41, UR41, 0xffff, URZ, 0xc0, !UPT ;  /* 0x0000ffff29297892 */ /* 0x000fc8000f8ec03f */
[----:B------:R-:W-:-:S03]  /*11770*/  VIMNMX R7, RZ, UR4, !PT ;  /* 0x00000004ff077c48 */ /* 0x000fc6000ffe0100 */
[----:B------:R-:W-:Y:S01]  /*11780*/  @!UP0 ULDC UR5, c[0x0][0x9f0] ;  /* 0x00027c0000058ab9 */ /* 0x000fe20000000800 */
[----:B------:R-:W-:Y:S01]  /*11790*/  ISETP.LT.AND P0, PT, R7, UR9, PT ;  /* 0x0000000907007c0c */ /* 0x000fe2000bf01270 */
[----:B------:R0:W-:Y:S04]  /*117a0*/  STL [R1+0x8], R7 ;  /* 0x0000080701007387 */ /* 0x0001e80000100800 */
[----:B------:R0:W-:Y:S08]  /*117b0*/  STL [R1+0xc], RZ ;  /* 0x00000cff01007387 */ /* 0x0001f00000100800 */
[----:B0-----:R-:W-:Y:S05]  /*117c0*/  @!P0 BRA `(.L_x_7292) ;  /* 0x0000000000708947 */ /* 0x001fea0003800000 */
[----:B------:R-:W-:Y:S01]  /*117d0*/  IMAD.U32 R6, RZ, RZ, UR5 ;  /* 0x00000005ff067e24 */ /* 0x000fe2000f8e00ff */
[----:B------:R-:W-:Y:S01]  /*117e0*/  UIADD3 UR4, UR5, -0x1, UR9 ;  /* 0xffffffff05047890 */ /* 0x000fe2000fffe009 */
[----:B------:R-:W-:-:S03]  /*117f0*/  IMAD.MOV.U32 R2, RZ, RZ, RZ ;  /* 0x000000ffff027224 */ /* 0x000fc600078e00ff */
[-C--:B------:R-:W-:Y:S02]  /*11800*/  IABS R0, R6.reuse ;  /* 0x0000000600007213 */ /* 0x080fe40000000000 */
[----:B------:R-:W-:Y:S02]  /*11810*/  IABS R6, R6 ;  /* 0x0000000600067213 */ /* 0x000fe40000000000 */
[----:B------:R-:W0:Y:S08]  /*11820*/  I2F.RP R4, R0 ;  /* 0x0000000000047306 */ /* 0x000e300000209400 */
[----:B0-----:R-:W0:Y:S02]  /*11830*/  MUFU.RCP R4, R4 ;  /* 0x0000000400047308 */ /* 0x001e240000001000 */
[----:B0-----:R-:W-:-:S06]  /*11840*/  VIADD R3, R4, 0xffffffe ;  /* 0x0ffffffe04037836 */ /* 0x001fcc0000000000 */
[----:B------:R-:W0:Y:S02]  /*11850*/  F2I.FTZ.U32.TRUNC.NTZ R3, R3 ;  /* 0x0000000300037305 */ /* 0x000e24000021f000 */
[----:B0-----:R-:W-:-:S04]  /*11860*/  IMAD.MOV R5, RZ, RZ, -R3 ;  /* 0x000000ffff057224 */ /* 0x001fc800078e0a03 */
[----:B------:R-:W-:-:S04]  /*11870*/  IMAD R5, R5, R0, RZ ;  /* 0x0000000005057224 */ /* 0x000fc800078e02ff */
[----:B------:R-:W-:Y:S01]  /*11880*/  IMAD.HI.U32 R5, R3, R5, R2 ;  /* 0x0000000503057227 */ /* 0x000fe200078e0002 */
[----:B------:R-:W-:-:S03]  /*11890*/  IADD3 R2, -R7, UR4, RZ ;  /* 0x0000000407027c10 */ /* 0x000fc6000fffe1ff */
[----:B------:R-:W-:Y:S01]  /*118a0*/  IMAD.MOV R3, RZ, RZ, -R6 ;  /* 0x000000ffff037224 */ /* 0x000fe200078e0a06 */
[----:B------:R-:W-:Y:S02]  /*118b0*/  IABS R4, R2 ;  /* 0x0000000200047213 */ /* 0x000fe40000000000 */
[----:B------:R-:W-:-:S03]  /*118c0*/  LOP3.LUT R2, R2, UR5, RZ, 0x3c, !PT ;  /* 0x0000000502027c12 */ /* 0x000fc6000f8e3cff */
[----:B------:R-:W-:Y:S01]  /*118d0*/  IMAD.HI.U32 R5, R5, R4, RZ ;  /* 0x0000000405057227 */ /* 0x000fe200078e00ff */
[----:B------:R-:W-:-:S03]  /*118e0*/  ISETP.GE.AND P2, PT, R2, RZ, PT ;  /* 0x000000ff0200720c */ /* 0x000fc60003f46270 */
[----:B------:R-:W-:-:S05]  /*118f0*/  IMAD R3, R5, R3, R4 ;  /* 0x0000000305037224 */ /* 0x000fca00078e0204 */
[----:B------:R-:W-:-:S13]  /*11900*/  ISETP.GT.U32.AND P1, PT, R0, R3, PT ;  /* 0x000000030000720c */ /* 0x000fda0003f24070 */
[----:B------:R-:W-:Y:S02]  /*11910*/  @!P1 IMAD.IADD R3, R3, 0x1, -R0 ;  /* 0x0000000103039824 */ /* 0x000fe400078e0a00 */
[----:B------:R-:W-:Y:S01]  /*11920*/  @!P1 VIADD R5, R5, 0x1 ;  /* 0x0000000105059836 */ /* 0x000fe20000000000 */
[----:B------:R-:W-:Y:S02]  /*11930*/  ISETP.NE.AND P1, PT, RZ, UR5, PT ;  /* 0x00000005ff007c0c */ /* 0x000fe4000bf25270 */
[----:B------:R-:W-:-:S13]  /*11940*/  ISETP.GE.U32.AND P0, PT, R3, R0, PT ;  /* 0x000000000300720c */ /* 0x000fda0003f06070 */
[----:B------:R-:W-:-:S04]  /*11950*/  @P0 VIADD R5, R5, 0x1 ;  /* 0x0000000105050836 */ /* 0x000fc80000000000 */
[----:B------:R-:W-:Y:S01]  /*11960*/  @!P2 IMAD.MOV R5, RZ, RZ, -R5 ;  /* 0x000000ffff05a224 */ /* 0x000fe200078e0a05 */
[----:B------:R-:W-:-:S05]  /*11970*/  @!P1 LOP3.LUT R5, RZ, UR5, RZ, 0x33, !PT ;  /* 0x00000005ff059c12 */ /* 0x000fca000f8e33ff */
[----:B------:R0:W-:Y:S02]  /*11980*/  STL [R1+0xc], R5 ;  /* 0x00000c0501007387 */ /* 0x0001e40000100800 */
.L_x_7292:
[----:B------:R-:W2:Y:S01]  /*11990*/  LDL R2, [R1+0xc] ;  /* 0x00000c0001027983 */ /* 0x000ea20000100800 */
[----:B------:R-:W-:Y:S02]  /*119a0*/  IMAD.MOV.U32 R9, RZ, RZ, 0x1 ;  /* 0x00000001ff097424 */ /* 0x000fe400078e00ff */
[----:B------:R-:W-:Y:S02]  /*119b0*/  IMAD.MOV.U32 R3, RZ, RZ, 0x1 ;  /* 0x00000001ff037424 */ /* 0x000fe400078e00ff */
[----:B--2---:R-:W-:-:S05]  /*119c0*/  IMAD R0, R2, UR41, R7 ;  /* 0x0000002902007c24 */ /* 0x004fca000f8e0207 */
[----:B------:R-:W-:Y:S01]  /*119d0*/  VIADDMNMX R18, R0, R2, UR9, PT ;  /* 0x0000000900127e46 */ /* 0x000fe2000b800102 */
[----:B------:R1:W-:Y:S03]  /*119e0*/  STL [R1+0x4], R0 ;  /* 0x0000040001007387 */ /* 0x0003e60000100800 */
[----:B------:R-:W-:Y:S01]  /*119f0*/  ISETP.GT.AND P0, PT, R18, R0, PT ;  /* 0x000000001200720c */ /* 0x000fe20003f04270 */
[----:B------:R2:W-:Y:S01]  /*11a00*/  STL [R1+0x10], R18 ;  /* 0x0000101201007387 */ /* 0x0005e20000100800 */
[----:B-1----:R-:W-:-:S11]  /*11a10*/  IMAD.MOV.U32 R0, RZ, RZ, RZ ;  /* 0x000000ffff007224 */ /* 0x002fd600078e00ff */
[----:B--2---:R-:W-:Y:S05]  /*11a20*/  @!P0 BRA `(.L_x_7285) ;  /* 0x0000003000608947 */ /* 0x004fea0003800000 */
[----:B------:R-:W1:Y:S01]  /*11a30*/  S2UR UR4, SR_CgaCtaId ;  /* 0x00000000000479c3 */ /* 0x000e620000008800 */
[----:B------:R-:W-:Y:S02]  /*11a40*/  UMOV UR38, 0x400 ;  /* 0x0000040000267882 */ /* 0x000fe40000000000 */
[----:B-1----:R-:W-:-:S04]  /*11a50*/  ULEA UR38, UR4, UR38, 0x18 ;  /* 0x0000002604267291 */ /* 0x002fc8000f8ec03f */
        /* <DEDUP_REMOVED lines=19> */
[----:B-1----:R-:W-:Y:S05]  /*11b90*/  CALL.ABS.NOINC R2 ;  /* 0x0000000002007343 */ /* 0x002fea0003c00000 */
.L_x_7293:
        /* <DEDUP_REMOVED lines=8> */
[----:B------:R1:W2:Y:S01]  /*11c20*/  LDC.64 R2, c[0x4][R16] ;  /* 0x0100000010027b82 */ /* 0x0002a20000000a00 */
[----:B------:R-:W-:Y:S02]  /*11c30*/  IMAD.U32 R4, RZ, RZ, UR6 ;  /* 0x00000006ff047e24 */ /* 0x000fe4000f8e00ff */
[----:B0-----:R-:W-:Y:S02]  /*11c40*/  IMAD.U32 R5, RZ, RZ, UR7 ;  /* 0x00000007ff057e24 */ /* 0x001fe4000f8e00ff */
[----:B------:R-:W-:Y:S02]  /*11c50*/  IMAD.U32 R6, RZ, RZ, UR8 ;  /* 0x00000008ff067e24 */ /* 0x000fe4000f8e00ff */
[----:B------:R-:W-:-:S02]  /*11c60*/  IMAD.U32 R7, RZ, RZ, UR9 ;  /* 0x00000009ff077e24 */ /* 0x000fc4000f8e00ff */
[----:B------:R-:W-:Y:S02]  /*11c70*/  IMAD.U32 R10, RZ, RZ, UR4 ;  /* 0x00000004ff0a7e24 */ /* 0x000fe4000f8e00ff */
[----:B------:R-:W-:Y:S02]  /*11c80*/  IMAD.U32 R11, RZ, RZ, UR5 ;  /* 0x00000005ff0b7e24 */ /* 0x000fe4000f8e00ff */
[----:B------:R-:W-:Y:S02]  /*11c90*/  IMAD.MOV.U32 R8, RZ, RZ, 0x70 ;  /* 0x00000070ff087424 */ /* 0x000fe400078e00ff */
[----:B------:R-:W-:Y:S02]  /*11ca0*/  IMAD.MOV.U32 R12, RZ, RZ, 0x1 ;  /* 0x00000001ff0c7424 */ /* 0x000fe400078e00ff */
[----:B-1----:R-:W-:-:S07]  /*11cb0*/  IMAD.MOV.U32 R13, RZ, RZ, RZ ;  /* 0x000000ffff0d7224 */ /* 0x002fce00078e00ff */
[----:B------:R-:W-:-:S07]  /*11cc0*/  LEPC R20, `(.L_x_7295) ;  /* 0x000000001014794e */ /* 0x000fce0000000000 */
[----:B--2---:R-:W-:Y:S05]  /*11cd0*/  CALL.ABS.NOINC R2 ;  /* 0x0000000002007343 */ /* 0x004fea0003c00000 */
.L_x_7295:
        /* <DEDUP_REMOVED lines=15> */
.L_x_7294:
[----:B------:R-:W1:Y:S02]  /*11dd0*/  LDC.64 R2, c[0x0][0x9f8] ;  /* 0x00027e00ff027b82 */ /* 0x000e640000000a00 */
[----:B-1----:R-:W-:-:S04]  /*11de0*/  ISETP.NE.U32.AND P0, PT, R2, RZ, PT ;  /* 0x000000ff0200720c */ /* 0x002fc80003f05070 */
[----:B------:R-:W-:-:S13]  /*11df0*/  ISETP.NE.AND.EX P0, PT, R3, RZ, PT, P0 ;  /* 0x000000ff0300720c */ /* 0x000fda0003f05300 */
[----:B------:R-:W1:Y:S02]  /*11e00*/  @P0 LDC.64 R2, c[0x0][0x9f8] ;  /* 0x00027e00ff020b82 */ /* 0x000e640000000a00 */
[----:B-1----:R-:W-:-:S05]  /*11e10*/  @P0 IMAD.WIDE R2, R19, 0x4, R2 ;  /* 0x0000000413020825 */ /* 0x002fca00078e0202 */
[----:B------:R1:W2:Y:S01]  /*11e20*/  @P0 LDG.E R19, desc[UR44][R2.64] ;  /* 0x0000002c02130981 */ /* 0x0002a2000c1e1900 */
[----:B------:R-:W-:Y:S01]  /*11e30*/  UMOV UR4, 0xffffffff ;  /* 0xffffffff00047882 */ /* 0x000fe20000000000 */
[----:B------:R-:W-:Y:S01]  /*11e40*/  LOP3.LUT R17, R17, 0xfffffffe, RZ, 0xc0, !PT ;  /* 0xfffffffe11117812 */ /* 0x000fe200078ec0ff */
[----:B------:R-:W-:Y:S01]  /*11e50*/  VIADD R18, R18, 0xffffffff ;  /* 0xffffffff12127836 */ /* 0x000fe20000000000 */
[----:B------:R-:W3:Y:S01]  /*11e60*/  S2R R0, SR_TID.X ;  /* 0x0000000000007919 */ /* 0x000ee20000002100 */
[----:B-1----:R-:W1:Y:S02]  /*11e70*/  LDC.64 R2, c[0x0][0x418] ;  /* 0x00010600ff027b82 */ /* 0x002e640000000a00 */
[----:B-1----:R-:W-:Y:S02]  /*11e80*/  ISETP.NE.U32.AND P0, PT, R2, RZ, PT ;  /* 0x000000ff0200720c */ /* 0x002fe40003f05070 */
[----:B---3--:R-:W-:Y:S02]  /*11e90*/  SHF.R.U32.HI R0, RZ, 0x5, R0 ;  /* 0x00000005ff007819 */ /* 0x008fe40000011600 */
[----:B------:R-:W-:-:S02]  /*11ea0*/  ISETP.NE.AND.EX P1, PT, R3, RZ, PT, P0 ;  /* 0x000000ff0300720c */ /* 0x000fc40003f25300 */
[----:B------:R-:W-:-:S11]  /*11eb0*/  LOP3.LUT R0, R0, 0x3, RZ, 0xc0, !PT ;  /* 0x0000000300007812 */ /* 0x000fd600078ec0ff */
[----:B------:R-:W-:Y:S02]  /*11ec0*/  @P1 LOP3.LUT R17, R17, 0x1, RZ, 0xfc, !PT ;  /* 0x0000000111111812 */ /* 0x000fe400078efcff */
[----:B--2---:R-:W-:Y:S02]  /*11ed0*/  SHF.R.S32.HI R6, RZ, 0x1f, R19 ;  /* 0x0000001fff067819 */ /* 0x004fe40000011413 */
[----:B------:R-:W-:-:S03]  /*11ee0*/  SEL R16, R19, RZ, !P1 ;  /* 0x000000ff13107207 */ /* 0x000fc60004800000 */
[----:B------:R1:W-:Y:S01]  /*11ef0*/  STL [R1], R6 ;  /* 0x0000000601007387 */ /* 0x0003e20000100800 */
[----:B------:R-:W-:Y:S05]  /*11f00*/  BRA.DIV UR4, `(.L_x_7296) ;  /* 0x0000003204c87947 */ /* 0x000fea000b800000 */
[----:B------:R2:W3:Y:S02]  /*11f10*/  SHFL.IDX PT, R14, R0, RZ, 0x1f ;  /* 0x00001fff000e7589 */ /* 0x0004e400000e0000 */
.L_x_7373:
[----:B---3--:R-:W-:Y:S02]  /*11f20*/  ISETP.NE.AND P0, PT, R14, RZ, PT ;  /* 0x000000ff0e00720c */ /* 0x008fe40003f05270 */
[----:B------:R-:W-:Y:S02]  /*11f30*/  PLOP3.LUT P2, PT, PT, PT, PT, 0x8, 0x0 ;  /* 0x000000000000781c */ /* 0x000fe40003f4e170 */
[----:B------:R-:W-:-:S11]  /*11f40*/  LOP3.LUT R17, R17, 0xfffffffd, RZ, 0xc0, !PT ;  /* 0xfffffffd11117812 */ /* 0x000fd600078ec0ff */
[----:B------:R-:W-:Y:S01]  /*11f50*/  @P2 LOP3.LUT R17, R17, 0x2, RZ, 0xfc, !PT ;  /* 0x0000000211112812 */ /* 0x000fe200078efcff */
[----:B------:R-:W-:Y:S06]  /*11f60*/  @P0 BRA `(.L_x_7297) ;  /* 0x0000000000f00947 */ /* 0x000fec0003800000 */
[----:B------:R-:W-:-:S03]  /*11f70*/  UMOV UR4, 0xffffffff ;  /* 0xffffffff00047882 */ /* 0x000fc60000000000 */
[----:B------:R-:W-:Y:S05]  /*11f80*/  BRA.DIV UR4, `(.L_x_7298) ;  /* 0x0000003204c87947 */ /* 0x000fea000b800000 */
[----:B------:R-:W-:-:S13]  /*11f90*/  ELECT P6, URZ, PT ;  /* 0x00000000003f782f */ /* 0x000fda00038c0000 */
.L_x_7376:
[----:B------:R-:W-:Y:S05]  /*11fa0*/  @!P6 BRA `(.L_x_7297) ;  /* 0x0000000000e0e947 */ /* 0x000fea0003800000 */
[----:B------:R-:W-:Y:S01]  /*11fb0*/  IMAD.MOV.U32 R16, RZ, RZ, R19 ;  /* 0x000000ffff107224 */ /* 0x000fe200078e0013 */
[----:B------:R-:W-:Y:S06]  /*11fc0*/  @!P1 BRA `(.L_x_7299) ;  /* 0x0000000000449947 */ /* 0x000fec0003800000 */
[----:B------:R-:W3:Y:S01]  /*11fd0*/  LDC R7, c[0x0][0x43c] ;  /* 0x00010f00ff077b82 */ /* 0x000ee20000000800 */
[----:B------:R-:W-:Y:S01]  /*11fe0*/  ULDC.64 UR4, c[0x0][0x428] ;  /* 0x00010a0000047ab9 */ /* 0x000fe20000000a00 */
[----:B---3--:R-:W-:-:S13]  /*11ff0*/  ISETP.NE.AND P0, PT, R7, 0x1, PT ;  /* 0x000000010700780c */ /* 0x008fda0003f05270 */
[----:B0-----:R-:W2:Y:S02]  /*12000*/  @P0 LDC.64 R4, c[0x0][0x440] ;  /* 0x00011000ff040b82 */ /* 0x001ea40000000a00 */
[----:B--2---:R-:W-:-:S04]  /*12010*/  @P0 IMAD.HI.U32 R0, R18, R4, RZ ;  /* 0x0000000412000227 */ /* 0x004fc800078e00ff */
[----:B------:R-:W-:Y:S01]  /*12020*/  IMAD.MOV.U32 R4, RZ, RZ, R18 ;  /* 0x000000ffff047224 */ /* 0x000fe200078e0012 */
[----:B------:R-:W-:-:S04]  /*12030*/  @P0 SHF.R.U32.HI R4, RZ, R5, R0 ;  /* 0x00000005ff040219 */ /* 0x000fc80000011600 */
[--C-:B------:R-:W-:Y:S01]  /*12040*/  SHF.R.S32.HI R5, RZ, 0x1f, R4.reuse ;  /* 0x0000001fff057819 */ /* 0x100fe20000011404 */
[----:B------:R-:W-:-:S04]  /*12050*/  IMAD.MOV R0, RZ, RZ, -R4 ;  /* 0x000000ffff007224 */ /* 0x000fc800078e0a04 */
[----:B------:R-:W-:Y:S02]  /*12060*/  IMAD R18, R7, R0, R18 ;  /* 0x0000000007127224 */ /* 0x000fe400078e0212 */
[----:B------:R-:W-:Y:S02]  /*12070*/  IMAD R0, R6, UR4, RZ ;  /* 0x0000000406007c24 */ /* 0x000fe4000f8e02ff */
[----:B------:R-:W-:-:S04]  /*12080*/  IMAD.WIDE.U32 R4, R19, UR4, R4 ;  /* 0x0000000413047c25 */ /* 0x000fc8000f8e0004 */
[----:B------:R-:W-:Y:S01]  /*12090*/  IMAD R7, R19, UR5, R0 ;  /* 0x0000000513077c24 */ /* 0x000fe2000f8e0200 */
[----:B------:R-:W-:-:S03]  /*120a0*/  LEA R2, P0, R4, R2, 0x2 ;  /* 0x0000000204027211 */ /* 0x000fc600078010ff */
[----:B------:R-:W-:-:S05]  /*120b0*/  IMAD.IADD R0, R5, 0x1, R7 ;  /* 0x0000000105007824 */ /* 0x000fca00078e0207 */
[----:B------:R-:W-:-:S05]  /*120c0*/  LEA.HI.X R3, R4, R3, R0, 0x2, P0 ;  /* 0x0000000304037211 */ /* 0x000fca00000f1400 */
[----:B------:R3:W5:Y:S02]  /*120d0*/  LDG.E R16, desc[UR44][R2.64] ;  /* 0x0000002c02107981 */ /* 0x000764000c1e1900 */
.L_x_7299:
[----:B--2---:R-:W-:Y:S01]  /*120e0*/  IMAD.MOV.U32 R0, RZ, RZ, 0x1 ;  /* 0x00000001ff007424 */ /* 0x004fe200078e00ff */
[----:B-1----:R-:W3:Y:S04]  /*120f0*/  S2R R6, SR_TID.X ;  /* 0x0000000000067919 */ /* 0x002ee80000002100 */
[----:B------:R-:W-:-:S04]  /*12100*/  SHF.L.U32 R0, R0, 0x1f, RZ ;  /* 0x0000001f00007819 */ /* 0x000fc800000006ff */
[----:B------:R-:W1:Y:S01]  /*12110*/  SYNCS.PHASECHK.TRANS64.TRYWAIT P0, [UR38+0x28840], R0 ;  /* 0x02884000ff0075a7 */ /* 0x000e620008000166 */
[----:B---3--:R-:W-:-:S04]  /*12120*/  LOP3.LUT R2, R6, 0x7f, RZ, 0xc0, !PT ;  /* 0x0000007f06027812 */ /* 0x008fc800078ec0ff */
[----:B------:R-:W-:Y:S01]  /*12130*/  ISETP.NE.AND P1, PT, R2, RZ, PT ;  /* 0x000000ff0200720c */ /* 0x000fe20003f25270 */
[----:B-1----:R-:W-:-:S12]  /*12140*/  @!P0 BRA `(.L_x_7300) ;  /* 0x0000003000788947 */ /* 0x002fd80003800000 */
.L_x_7377:
[----:B------:R-:W-:Y:S05]  /*12150*/  @P1 BRA `(.L_x_7301) ;  /* 0x0000000000181947 */ /* 0x000fea0003800000 */
[----:B------:R-:W2:Y:S01]  /*12160*/  S2R R2, SR_TID.X ;  /* 0x0000000000027919 */ /* 0x000ea20000002100 */
[----:B-1----:R-:W-:-:S04]  /*12170*/  IMAD.MOV.U32 R0, RZ, RZ, 0x8000 ;  /* 0x00008000ff007424 */ /* 0x002fc800078e00ff */
[----:B------:R3:W-:Y:S01]  /*12180*/  SYNCS.ARRIVE.TRANS64 RZ, [UR38+0x28830], R0 ;  /* 0x02883000ffff79a7 */ /* 0x0007e20008000026 */
[----:B--2---:R-:W-:-:S13]  /*12190*/  LOP3.LUT P0, RZ, R2, 0x1f, RZ, 0xc0, !PT ;  /* 0x0000001f02ff7812 */ /* 0x004fda000780c0ff */
[----:B---3--:R-:W-:Y:S05]  /*121a0*/  @!P0 BRA `(.L_x_7301) ;  /* 0x0000000000048947 */ /* 0x008fea0003800000 */
[----:B------:R-:W-:Y:S01]  /*121b0*/  BPT.TRAP 0x1 ;  /* 0x000000040000795c */ /* 0x000fe20000300000 */
.L_x_7301:
        /* <DEDUP_REMOVED lines=10> */
[----:B------:R-:W-:Y:S01]  /*12260*/  USHF.L.U32 UR11, UR11, 0x7, URZ ;  /* 0x000000070b0b7899 */ /* 0x000fe2000800063f */
        /* <DEDUP_REMOVED lines=8> */
[----:B------:R3:W-:Y:S01]  /*122f0*/  UTMALDG.4D [UR8], [UR4], desc[UR6] ;  /* 0x00000608040075b4 */ /* 0x0007e20008019000 */
[----:B------:R-:W-:Y:S01]  /*12300*/  @P0 LOP3.LUT R17, R17, 0x2, RZ, 0xfc, !PT ;  /* 0x0000000211110812 */ /* 0x000fe200078efcff */
[----:B------:R3:W-:Y:S02]  /*12310*/  UTMALDG.4D [UR32], [UR4], desc[UR6] ;  /* 0x00000620040075b4 */ /* 0x0007e40008019000 */
[----:B---3--:R-:W-:-:S04]  /*12320*/  NOP ;  /* 0x0000000000007918 */ /* 0x008fc80000000000 */
.L_x_7297:
        /* <DEDUP_REMOVED lines=11> */
[----:B-1----:R-:W1:Y:S01]  /*123e0*/  LDC.64 R2, c[0x4][R2] ;  /* 0x0100000002027b82 */ /* 0x002e620000000a00 */
        /* <DEDUP_REMOVED lines=9> */
[----:B-12---:R-:W-:Y:S05]  /*12480*/  CALL.ABS.NOINC R2 ;  /* 0x0000000002007343 */ /* 0x006fea0003c00000 */
.L_x_7302:
[----:B------:R-:W0:Y:S01]  /*12490*/  S2R R4, SR_CTAID.Z ;  /* 0x0000000000047919 */ /* 0x000e220000002700 */
[----:B------:R-:W3:Y:S01]  /*124a0*/  LDC R8, c[0x0][0x448] ;  /* 0x00011200ff087b82 */ /* 0x000ee20000000800 */
[----:B------:R-:W-:Y:S01]  /*124b0*/  USHF.R.S32.HI UR4, URZ, 0x1f, UR36 ;  /* 0x0000001f3f047899 */ /* 0x000fe20008011424 */
[----:B------:R-:W4:Y:S01]  /*124c0*/  S2R R11, SR_TID.X ;  /* 0x00000000000b7919 */ /* 0x000f220000002100 */
[----:B------:R-:W-:Y:S02]  /*124d0*/  ULDC.64 UR8, c[0x0][0x2d8] ;  /* 0x0000b60000087ab9 */ /* 0x000fe40000000a00 */
[----:B------:R-:W-:-:S03]  /*124e0*/  UIMAD UR6, UR4, UR8, URZ ;  /* 0x00000008040672a4 */ /* 0x000fc6000f8e023f */
[----:B-1----:R-:W2:Y:S01]  /*124f0*/  LDC.64 R2, c[0x0][0x2e0] ;  /* 0x0000b800ff027b82 */ /* 0x002ea20000000a00 */
[----:B------:R-:W-:Y:S02]  /*12500*/  UIMAD.WIDE.U32 UR4, UR36, UR8, URZ ;  /* 0x00000008240472a5 */ /* 0x000fe4000f8e003f */
[----:B------:R-:W-:-:S04]  /*12510*/  UIMAD UR6, UR36, UR9, UR6 ;  /* 0x00000009240672a4 */ /* 0x000fc8000f8e0206 */
[----:B------:R-:W-:Y:S01]  /*12520*/  UIADD3 UR5, UR5, UR6, URZ ;  /* 0x0000000605057290 */ /* 0x000fe2000fffe03f */
[----:B---3--:R-:W-:Y:S02]  /*12530*/  ISETP.NE.AND P0, PT, R8, 0x1, PT ;  /* 0x000000010800780c */ /* 0x008fe40003f05270 */
[----:B0-----:R-:W-:Y:S02]  /*12540*/  SHF.R.S32.HI R5, RZ, 0x1f, R4 ;  /* 0x0000001fff057819 */ /* 0x001fe40000011404 */
[----:B----4-:R-:W-:-:S03]  /*12550*/  LOP3.LUT R9, R11, 0x7f, RZ, 0xc0, !PT ;  /* 0x0000007f0b097812 */ /* 0x010fc600078ec0ff */
[-C--:B--2---:R-:W-:Y:S02]  /*12560*/  IMAD R0, R5, R2.reuse, RZ ;  /* 0x0000000205007224 */ /* 0x084fe400078e02ff */
[----:B------:R-:W-:Y:S02]  /*12570*/  IMAD.SHL.U32 R7, R11, 0x10, RZ ;  /* 0x000000100b077824 */ /* 0x000fe400078e00ff */
[C---:B------:R-:W-:Y:S02]  /*12580*/  IMAD R5, R4.reuse, R3, R0 ;  /* 0x0000000304057224 */ /* 0x040fe400078e0200 */
[----:B------:R-:W-:Y:S01]  /*12590*/  IMAD.WIDE.U32 R2, R4, R2, UR4 ;  /* 0x0000000404027e25 */ /* 0x000fe2000f8e0002 */
[----:B------:R-:W0:Y:S01]  /*125a0*/  @P0 LDC R0, c[0x0][0x450] ;  /* 0x00011400ff000b82 */ /* 0x000e220000000800 */
[----:B------:R-:W-:Y:S01]  /*125b0*/  SHF.R.U32.HI R4, RZ, 0x3, R9 ;  /* 0x00000003ff047819 */ /* 0x000fe20000011609 */
[----:B------:R-:W-:Y:S01]  /*125c0*/  ULDC.64 UR4, c[0x0][0x2d0] ;  /* 0x0000b40000047ab9 */ /* 0x000fe20000000a00 */
[----:B------:R-:W-:-:S02]  /*125d0*/  IMAD.IADD R3, R3, 0x1, R5 ;  /* 0x0000000103037824 */ /* 0x000fc400078e0205 */
[----:B------:R-:W-:-:S03]  /*125e0*/  LOP3.LUT R6, R4, 0x70, R7, 0xf8, !PT ;  /* 0x0000007004067812 */ /* 0x000fc600078ef807 */
[----:B------:R-:W1:Y:S02]  /*125f0*/  @P0 LDC R5, c[0x0][0x44c] ;  /* 0x00011300ff050b82 */ /* 0x000e640000000800 */
[----:B------:R-:W-:-:S04]  /*12600*/  VIADD R6, R6, UR40 ;  /* 0x0000002806067c36 */ /* 0x000fc80008000000 */
        /* <DEDUP_REMOVED lines=15> */
[----:B------:R-:W-:Y:S02]  /*12700*/  ULDC.64 UR4, c[0x0][0x280] ;  /* 0x0000a00000047ab9 */ /* 0x000fe40000000a00 */
[----:B------:R-:W-:Y:S01]  /*12710*/  LEA R0, P0, R2, UR4, 0x1 ;  /* 0x0000000402007c11 */ /* 0x000fe2000f8008ff */
[----:B------:R-:W-:Y:S01]  /*12720*/  IMAD.IADD R3, R3, 0x1, R5 ;  /* 0x0000000103037824 */ /* 0x000fe200078e0205 */
[----:B------:R-:W-:-:S04]  /*12730*/  ULDC UR4, c[0x0][0x2b8] ;  /* 0x0000ae0000047ab9 */ /* 0x000fc80000000800 */
[----:B------:R-:W-:Y:S01]  /*12740*/  LEA.HI.X R6, R2, UR5, R3, 0x1, P0 ;  /* 0x0000000502067c11 */ /* 0x000fe200080f0c03 */
[----:B------:R-:W-:-:S05]  /*12750*/  IMAD.SHL.U32 R2, R11, 0x8, RZ ;  /* 0x000000080b027824 */ /* 0x000fca00078e00ff */
[----:B------:R-:W-:-:S04]  /*12760*/  LOP3.LUT R10, R2, 0x38, RZ, 0xc0, !PT ;  /* 0x00000038020a7812 */ /* 0x000fc800078ec0ff */
[C---:B------:R-:W-:Y:S02]  /*12770*/  LOP3.LUT R3, R10.reuse, 0x40, RZ, 0xfc, !PT ;  /* 0x000000400a037812 */ /* 0x040fe400078efcff */
[----:B------:R-:W-:Y:S02]  /*12780*/  ISETP.GE.AND P1, PT, R10, UR4, PT ;  /* 0x000000040a007c0c */ /* 0x000fe4000bf26270 */
[----:B------:R-:W-:Y:S01]  /*12790*/  ISETP.GE.AND P0, PT, R3, UR4, PT ;  /* 0x0000000403007c0c */ /* 0x000fe2000bf06270 */
[----:B------:R-:W-:Y:S01]  /*127a0*/  UMOV UR4, 0xffffffff ;  /* 0xffffffff00047882 */ /* 0x000fe20000000000 */
[----:B------:R-:W-:-:S04]  /*127b0*/  LOP3.LUT R3, R2, 0x1c0, RZ, 0xc0, !PT ;  /* 0x000001c002037812 */ /* 0x000fc800078ec0ff */
[----:B------:R-:W-:Y:S01]  /*127c0*/  LOP3.LUT R3, R3, 0x38, R2, 0xf8, !PT ;  /* 0x0000003803037812 */ /* 0x000fe200078ef802 */
[----:B------:R-:W-:-:S03]  /*127d0*/  IMAD.SHL.U32 R2, R9, 0x8, RZ ;  /* 0x0000000809027824 */ /* 0x000fc600078e00ff */
[----:B------:R-:W-:-:S04]  /*127e0*/  LOP3.LUT R3, R3, 0x38, R11, 0x78, !PT ;  /* 0x0000003803037812 */ /* 0x000fc800078e780b */
[----:B------:R-:W-:Y:S01]  /*127f0*/  LOP3.LUT R7, R3, 0x200, R2, 0xf8, !PT ;  /* 0x0000020003077812 */ /* 0x000fe200078ef802 */
[----:B------:R-:W-:Y:S06]  /*12800*/  BRA.DIV UR4, `(.L_x_7303) ;  /* 0x0000002a04e07947 */ /* 0x000fec000b800000 */
[----:B------:R-:W-:Y:S01]  /*12810*/  SHFL.IDX PT, R2, R6, RZ, 0x181f ;  /* 0x00181fff06027589 */ /* 0x000fe200000e0000 */
[----:B------:R-:W-:Y:S01]  /*12820*/  ULDC UR4, c[0x0][0x288] ;  /* 0x0000a20000047ab9 */ /* 0x000fe20000000800 */
[----:B------:R-:W-:Y:S02]  /*12830*/  VIADD R4, R4, UR40 ;  /* 0x0000002804047c36 */ /* 0x000fe40008000000 */
[----:B------:R-:W0:Y:S01]  /*12840*/  SHFL.IDX PT, R3, R0, RZ, 0x181f ;  /* 0x00181fff00037589 */ /* 0x000e2200000e0000 */
[----:B------:R-:W-:Y:S02]  /*12850*/  IMAD R5, R8, UR4, RZ ;  /* 0x0000000408057c24 */ /* 0x000fe4000f8e02ff */
[C---:B------:R-:W-:Y:S01]  /*12860*/  VIADD R12, R4.reuse, 0x10 ;  /* 0x00000010040c7836 */ /* 0x040fe20000000000 */
[----:B------:R-:W-:Y:S02]  /*12870*/  SHFL.IDX PT, R14, R0, 0x1, 0x181f ;  /* 0x00381f00000e7f89 */ /* 0x000fe400000e0000 */
[----:B------:R-:W-:-:S13]  /*12880*/  ISETP.GE.AND P2, PT, R4, R5, PT ;  /* 0x000000050400720c */ /* 0x000fda0003f46270 */
[----:B------:R-:W-:Y:S02]  /*12890*/  @!P2 LEA R8, R7, UR38, 0x1 ;  /* 0x000000260708ac11 */ /* 0x000fe4000f8e08ff */
[----:B0-----:R-:W-:-:S04]  /*128a0*/  LOP3.LUT R3, R3, R2, RZ, 0x3c, !PT ;  /* 0x0000000203037212 */ /* 0x001fc800078e3cff */
[----:B------:R-:W-:-:S04]  /*128b0*/  LOP3.LUT R2, R3, R2, RZ, 0x3c, !PT ;  /* 0x0000000203027212 */ /* 0x000fc800078e3cff */
[----:B------:R-:W-:-:S03]  /*128c0*/  LOP3.LUT R3, R3, R2, RZ, 0x3c, !PT ;  /* 0x0000000203037212 */ /* 0x000fc600078e3cff */
[----:B------:R-:W-:-:S05]  /*128d0*/  @!P2 IMAD.WIDE.U32 R2, R10, 0x2, R2 ;  /* 0x000000020a02a825 */ /* 0x000fca00078e0002 */
[----:B------:R-:W-:Y:S04]  /*128e0*/  @!P2 LDGSTS.E.BYPASS.LTC128B.128 [R8+0x10400], desc[UR44][R2.64], !P1 ;  /* 0x104000000208afae */ /* 0x000fe8000c901d6c */
[----:B------:R0:W-:Y:S01]  /*128f0*/  @!P2 LDGSTS.E.BYPASS.LTC128B.128 [R8+0x14400], desc[UR44][R2.64+0x80], !P0 ;  /* 0x144000800208afae */ /* 0x0001e2000c101d6c */
[----:B------:R-:W-:Y:S01]  /*12900*/  ISETP.GE.AND P2, PT, R12, R5, PT ;  /* 0x000000050c00720c */ /* 0x000fe20003f46270 */
[----:B------:R-:W-:Y:S02]  /*12910*/  VIADD R12, R4, 0x20 ;  /* 0x00000020040c7836 */ /* 0x000fe40000000000 */
[----:B0-----:R-:W0:Y:S10]  /*12920*/  SHFL.IDX PT, R8, R6, 0x1, 0x181f ;  /* 0x00381f0006087f89 */ /* 0x001e3400000e0000 */
[----:B------:R-:W-:Y:S01]  /*12930*/  @!P2 LEA R21, R7, UR38, 0x1 ;  /* 0x000000260715ac11 */ /* 0x000fe2000f8e08ff */
[----:B------:R-:W1:Y:S01]  /*12940*/  SHFL.IDX PT, R2, R6, 0x2, 0x181f ;  /* 0x00581f0006027f89 */ /* 0x000e6200000e0000 */
[----:B0-----:R-:W-:-:S02]  /*12950*/  IMAD.MOV.U32 R9, RZ, RZ, R8 ;  /* 0x000000ffff097224 */ /* 0x001fc400078e0008 */
[----:B------:R-:W-:Y:S02]  /*12960*/  IMAD.MOV.U32 R8, RZ, RZ, R14 ;  /* 0x000000ffff087224 */ /* 0x000fe400078e000e */
[----:B------:R-:W0:Y:S01]  /*12970*/  SHFL.IDX PT, R14, R0, 0x2, 0x181f ;  /* 0x00581f00000e7f89 */ /* 0x000e2200000e0000 */
[----:B-1----:R-:W-:Y:S02]  /*12980*/  IMAD.MOV.U32 R3, RZ, RZ, R2 ;  /* 0x000000ffff037224 */ /* 0x002fe400078e0002 */
[----:B------:R-:W-:-:S05]  /*12990*/  @!P2 IMAD.WIDE.U32 R8, R10, 0x2, R8 ;  /* 0x000000020a08a825 */ /* 0x000fca00078e0008 */
[----:B------:R-:W-:Y:S04]  /*129a0*/  @!P2 LDGSTS.E.BYPASS.LTC128B.128 [R21+0x10c00], desc[UR44][R8.64], !P1 ;  /* 0x10c000000815afae */ /* 0x000fe8000c901d6c */
[----:B------:R1:W-:Y:S01]  /*129b0*/  @!P2 LDGSTS.E.BYPASS.LTC128B.128 [R21+0x14c00], desc[UR44][R8.64+0x80], !P0 ;  /* 0x14c000800815afae */ /* 0x0003e2000c101d6c */
[-C--:B------:R-:W-:Y:S01]  /*129c0*/  ISETP.GE.AND P2, PT, R12, R5.reuse, PT ;  /* 0x000000050c00720c */ /* 0x080fe20003f46270 */
[----:B------:R-:W-:Y:S02]  /*129d0*/  VIADD R12, R4, 0x30 ;  /* 0x00000030040c7836 */ /* 0x000fe40000000000 */
[----:B0-----:R-:W-:Y:S01]  /*129e0*/  IMAD.MOV.U32 R2, RZ, RZ, R14 ;  /* 0x000000ffff027224 */ /* 0x001fe200078e000e */
[----:B-1----:R-:W0:Y:S09]  /*129f0*/  SHFL.IDX PT, R8, R6, 0x3, 0x181f ;  /* 0x00781f0006087f89 */ /* 0x002e3200000e0000 */
[----:B------:R-:W-:Y:S01]  /*12a00*/  @!P2 LEA R20, R7, UR38, 0x1 ;  /* 0x000000260714ac11 */ /* 0x000fe2000f8e08ff */
[----:B------:R-:W-:Y:S01]  /*12a10*/  @!P2 IMAD.WIDE.U32 R2, R10, 0x2, R2 ;  /* 0x000000020a02a825 */ /* 0x000fe200078e0002 */
[----:B------:R-:W1:Y:S04]  /*12a20*/  SHFL.IDX PT, R14, R0, 0x3, 0x181f ;  /* 0x00781f00000e7f89 */ /* 0x000e6800000e0000 */
[----:B------:R-:W-:Y:S04]  /*12a30*/  @!P2 LDGSTS.E.BYPASS.LTC128B.128 [R20+0x11400], desc[UR44][R2.64], !P1 ;  /* 0x114000000214afae */ /* 0x000fe8000c901d6c */
[----:B------:R2:W-:Y:S01]  /*12a40*/  @!P2 LDGSTS.E.BYPASS.LTC128B.128 [R20+0x15400], desc[UR44][R2.64+0x80], !P0 ;  /* 0x154000800214afae */ /* 0x0005e2000c101d6c */
[----:B------:R-:W-:Y:S01]  /*12a50*/  ISETP.GE.AND P2, PT, R12, R5, PT ;  /* 0x000000050c00720c */ /* 0x000fe20003f46270 */
[----:B------:R-:W-:-:S02]  /*12a60*/  VIADD R12, R4, 0x40 ;  /* 0x00000040040c7836 */ /* 0x000fc40000000000 */
[----:B0-----:R-:W-:Y:S01]  /*12a70*/  IMAD.MOV.U32 R9, RZ, RZ, R8 ;  /* 0x000000ffff097224 */ /* 0x001fe200078e0008 */
[----:B--2---:R-:W0:Y:S09]  /*12a80*/  SHFL.IDX PT, R2, R6, 0x4, 0x181f ;  /* 0x00981f0006027f89 */ /* 0x004e3200000e0000 */
[----:B------:R-:W-:Y:S01]  /*12a90*/  @!P2 LEA R21, R7, UR38, 0x1 ;  /* 0x000000260715ac11 */ /* 0x000fe2000f8e08ff */
[----:B-1----:R-:W-:-:S02]  /*12aa0*/  IMAD.MOV.U32 R8, RZ, RZ, R14 ;  /* 0x000000ffff087224 */ /* 0x002fc400078e000e */
[----:B------:R-:W1:Y:S02]  /*12ab0*/  SHFL.IDX PT, R14, R0, 0x4, 0x181f ;  /* 0x00981f00000e7f89 */ /* 0x000e6400000e0000 */
[----:B------:R-:W-:-:S05]  /*12ac0*/  @!P2 IMAD.WIDE.U32 R8, R10, 0x2, R8 ;  /* 0x000000020a08a825 */ /* 0x000fca00078e0008 */
[----:B------:R-:W-:Y:S04]  /*12ad0*/  @!P2 LDGSTS.E.BYPASS.LTC128B.128 [R21+0x11c00], desc[UR44][R8.64], !P1 ;  /* 0x11c000000815afae */ /* 0x000fe8000c901d6c */
[----:B------:R2:W-:Y:S01]  /*12ae0*/  @!P2 LDGSTS.E.BYPASS.LTC128B.128 [R21+0x15c00], desc[UR44][R8.64+0x80], !P0 ;  /* 0x15c000800815afae */ /* 0x0005e2000c101d6c */
[----:B------:R-:W-:Y:S01]  /*12af0*/  ISETP.GE.AND P2, PT, R12, R5, PT ;  /* 0x000000050c00720c */ /* 0x000fe20003f46270 */
[----:B------:R-:W-:Y:S02]  /*12b00*/  VIADD R12, R4, 0x50 ;  /* 0x00000050040c7836 */ /* 0x000fe40000000000 */
[----:B0-----:R-:W-:Y:S01]  /*12b10*/  IMAD.MOV.U32 R3, RZ, RZ, R2 ;  /* 0x000000ffff037224 */ /* 0x001fe200078e0002 */
[----:B--2---:R-:W0:Y:S01]  /*12b20*/  SHFL.IDX PT, R8, R6, 0x5, 0x181f ;  /* 0x00b81f0006087f89 */ /* 0x004e2200000e0000 */
[----:B-1----:R-:W-:-:S08]  /*12b30*/  IMAD.MOV.U32 R2, RZ, RZ, R14 ;  /* 0x000000ffff027224 */ /* 0x002fd000078e000e */
[----:B------:R-:W-:Y:S01]  /*12b40*/  @!P2 LEA R20, R7, UR38, 0x1 ;  /* 0x000000260714ac11 */ /* 0x000fe2000f8e08ff */
[----:B------:R-:W1:Y:S01]  /*12b50*/  SHFL.IDX PT, R14, R0, 0x5, 0x181f ;  /* 0x00b81f00000e7f89 */ /* 0x000e6200000e0000 */
        /* <DEDUP_REMOVED lines=14> */
[----:B0-----:R-:W-:Y:S02]  /*12c40*/  IMAD.MOV.U32 R3, RZ, RZ, R2 ;  /* 0x000000ffff037224 */ /* 0x001fe400078e0002 */
[----:B-1----:R-:W-:-:S10]  /*12c50*/  IMAD.MOV.U32 R2, RZ, RZ, R14 ;  /* 0x000000ffff027224 */ /* 0x002fd400078e000e */
[----:B--2---:R-:W-:Y:S01]  /*12c60*/  @!P2 LEA R8, R7, UR38, 0x1 ;  /* 0x000000260708ac11 */ /* 0x004fe2000f8e08ff */
[----:B------:R0:W1:Y:S01]  /*12c70*/  SHFL.IDX PT, R14, R0, 0x7, 0x181f ;  /* 0x00f81f00000e7f89 */ /* 0x00006200000e0000 */
[----:B------:R-:W-:-:S05]  /*12c80*/  @!P2 IMAD.WIDE.U32 R2, R10, 0x2, R2 ;  /* 0x000000020a02a825 */ /* 0x000fca00078e0002 */
[----:B------:R-:W-:Y:S04]  /*12c90*/  @!P2 LDGSTS.E.BYPASS.LTC128B.128 [R8+0x13400], desc[UR44][R2.64], !P1 ;  /* 0x134000000208afae */ /* 0x000fe8000c901d6c */
[----:B------:R2:W-:Y:S04]  /*12ca0*/  @!P2 LDGSTS.E.BYPASS.LTC128B.128 [R8+0x17400], desc[UR44][R2.64+0x80], !P0 ;  /* 0x174000800208afae */ /* 0x0005e8000c101d6c */
[----:B--2---:R0:W2:Y:S02]  /*12cb0*/  SHFL.IDX PT, R2, R6, 0x7, 0x181f ;  /* 0x00f81f0006027f89 */ /* 0x0040a400000e0000 */
.L_x_7394:
[----:B------:R-:W-:Y:S01]  /*12cc0*/  VIADD R4, R4, 0x70 ;  /* 0x0000007004047836 */ /* 0x000fe20000000000 */
[----:B------:R-:W-:Y:S01]  /*12cd0*/  BSSY B0, `(.L_x_7304) ;  /* 0x000000c000007945 */ /* 0x000fe20003800000 */
[----:B--2---:R-:W-:Y:S02]  /*12ce0*/  IMAD.MOV.U32 R3, RZ, RZ, R2 ;  /* 0x000000ffff037224 */ /* 0x004fe400078e0002 */
[----:B-1----:R-:W-:Y:S01]  /*12cf0*/  IMAD.MOV.U32 R2, RZ, RZ, R14 ;  /* 0x000000ffff027224 */ /* 0x002fe200078e000e */
[----:B------:R-:W-:-:S13]  /*12d00*/  ISETP.GE.AND P2, PT, R4, R5, PT ;  /* 0x000000050400720c */ /* 0x000fda0003f46270 */
[----:B------:R-:W-:Y:S05]  /*12d10*/  @P2 BRA `(.L_x_7305) ;  /* 0x00000000001c2947 */ /* 0x000fea0003800000 */
[----:B------:R-:W-:Y:S01]  /*12d20*/  IMAD.WIDE.U32 R2, R10, 0x2, R2 ;  /* 0x000000020a027825 */ /* 0x000fe200078e0002 */
[----:B------:R-:W-:-:S05]  /*12d30*/  LEA R7, R7, UR38, 0x1 ;  /* 0x0000002607077c11 */ /* 0x000fca000f8e08ff */
[----:B------:R-:W-:Y:S01]  /*12d40*/  @!PT LDS RZ, [RZ] ;  /* 0x00000000fffff984 */ /* 0x000fe20000000800 */
[----:B------:R-:W-:Y:S01]  /*12d50*/  @!PT LDS RZ, [RZ] ;  /* 0x00000000fffff984 */ /* 0x000fe20000000800 */
[----:B------:R-:W-:Y:S01]  /*12d60*/  @!PT LDS RZ, [RZ] ;  /* 0x00000000fffff984 */ /* 0x000fe20000000800 */
[----:B------:R1:W-:Y:S04]  /*12d70*/  LDGSTS.E.BYPASS.LTC128B.128 [R7+0x13c00], desc[UR44][R2.64], !P1 ;  /* 0x13c0000002077fae */ /* 0x0003e8000c901d6c */
[----:B------:R1:W-:Y:S02]  /*12d80*/  LDGSTS.E.BYPASS.LTC128B.128 [R7+0x17c00], desc[UR44][R2.64+0x80], !P0 ;  /* 0x17c0008002077fae */ /* 0x0003e4000c101d6c */
.L_x_7305:
[----:B------:R-:W-:Y:S05]  /*12d90*/  BSYNC B0 ;  /* 0x0000000000007941 */ /* 0x000fea0003800000 */
.L_x_7304:
[----:B------:R-:W-:Y:S01]  /*12da0*/  NOP ;  /* 0x0000000000007918 */ /* 0x000fe20000000000 */
[----:B------:R-:W-:Y:S01]  /*12db0*/  SYNCS.ARRIVE.TRANS64.RED.A0T1 RZ, [UR38+0x28800], RZ ;  /* 0x028800ffffff79a7 */ /* 0x000fe20008200426 */
[----:B0-----:R-:W-:Y:S01]  /*12dc0*/  IMAD.MOV.U32 R0, RZ, RZ, 0x1 ;  /* 0x00000001ff007424 */ /* 0x001fe200078e00ff */
[----:B------:R-:W-:Y:S04]  /*12dd0*/  ARRIVES.LDGSTSBAR.64.TRANSCNT [UR38+0x28800] ;  /* 0x02880000ff0079b0 */ /* 0x000fe80008000aa6 */
[----:B------:R-:W-:Y:S01]  /*12de0*/  SHF.L.U32 R0, R0, 0x1f, RZ ;  /* 0x0000001f00007819 */ /* 0x000fe200000006ff */
[----:B------:R-:W-:Y:S01]  /*12df0*/  NOP ;  /* 0x0000000000007918 */ /* 0x000fe20000000000 */
[----:B------:R-:W2:Y:S01]  /*12e00*/  LDL.LU R4, [R1+0x10] ;  /* 0x0000100001047983 */ /* 0x000ea20000300800 */
[----:B------:R-:W-:Y:S03]  /*12e10*/  SYNCS.ARRIVE.TRANS64.A1T0 RZ, [UR38+0x28800], RZ ;  /* 0x028800ffffff79a7 */ /* 0x000fe60008100026 */
[----:B-1----:R-:W3:Y:S01]  /*12e20*/  LDL R3, [R1+0x4] ;  /* 0x0000040001037983 */ /* 0x002ee20000100800 */
[----:B------:R-:W0:Y:S01]  /*12e30*/  SYNCS.PHASECHK.TRANS64.TRYWAIT P0, [UR38+0x28820], R0 ;  /* 0x02882000ff0075a7 */ /* 0x000e220008000166 */
[----:B--2---:R-:W-:-:S05]  /*12e40*/  VIADD R6, R4, 0xfffffffe ;  /* 0xfffffffe04067836 */ /* 0x004fca0000000000 */
[----:B---3--:R-:W-:Y:S01]  /*12e50*/  ISETP.GE.AND P1, PT, R6, R3, PT ;  /* 0x000000030600720c */ /* 0x008fe20003f26270 */
[----:B0-----:R-:W-:-:S12]  /*12e60*/  @!P0 BRA `(.L_x_7306) ;  /* 0x0000002c00d88947 */ /* 0x001fd80003800000 */
.L_x_7395:
[----:B------:R-:W-:Y:S02]  /*12e70*/  IMAD.MOV.U32 R9, RZ, RZ, 0x1 ;  /* 0x00000001ff097424 */ /* 0x000fe400078e00ff */
[----:B0-----:R-:W-:Y:S01]  /*12e80*/  IMAD.MOV.U32 R0, RZ, RZ, RZ ;  /* 0x000000ffff007224 */ /* 0x001fe200078e00ff */
[----:B------:R-:W-:Y:S06]  /*12e90*/  @!P1 BRA `(.L_x_7307) ;  /* 0x00000018004c9947 */ /* 0x000fec0003800000 */
[----:B------:R-:W2:Y:S04]  /*12ea0*/  LDL.LU R2, [R1+0xc] ;  /* 0x00000c0001027983 */ /* 0x000ea80000300800 */
[----:B------:R-:W3:Y:S04]  /*12eb0*/  LDL.LU R4, [R1+0x8] ;  /* 0x0000080001047983 */ /* 0x000ee80000300800 */
[----:B------:R-:W4:Y:S01]  /*12ec0*/  LDL.LU R3, [R1+0x4] ;  /* 0x0000040001037983 */ /* 0x000f220000300800 */
[----:B------:R-:W-:Y:S01]  /*12ed0*/  UIADD3 UR4, UR41, 0x1, URZ ;  /* 0x0000000129047890 */ /* 0x000fe2000fffe03f */
[----:B------:R-:W-:-:S05]  /*12ee0*/  IMAD.MOV.U32 R9, RZ, RZ, 0x1 ;  /* 0x00000001ff097424 */ /* 0x000fca00078e00ff */
[----:B--2---:R-:W-:Y:S01]  /*12ef0*/  IMAD R2, R2, UR4, RZ ;  /* 0x0000000402027c24 */ /* 0x004fe2000f8e02ff */
[----:B------:R-:W-:-:S04]  /*12f00*/  ULOP3.LUT UR4, URZ, UR42, URZ, 0x33, !UPT ;  /* 0x0000002a3f047292 */ /* 0x000fc8000f8e333f */
[----:B------:R-:W-:Y:S02]  /*12f10*/  LOP3.LUT R2, RZ, R2, RZ, 0x33, !PT ;  /* 0x00000002ff027212 */ /* 0x000fe400078e33ff */
[----:B----4-:R-:W-:Y:S02]  /*12f20*/  LOP3.LUT R3, RZ, R3, RZ, 0x33, !PT ;  /* 0x00000003ff037212 */ /* 0x010fe400078e33ff */
[----:B---3--:R-:W-:Y:S01]  /*12f30*/  VIADDMNMX R2, R2, -R4, UR4, !PT ;  /* 0x0000000402027e46 */ /* 0x008fe2000f800904 */
[----:B------:R-:W-:Y:S01]  /*12f40*/  ULOP3.LUT UR4, URZ, UR39, URZ, 0x33, !UPT ;  /* 0x000000273f047292 */ /* 0x000fe2000f8e333f */
[----:B------:R-:W0:Y:S05]  /*12f50*/  S2R R4, SR_TID.X ;  /* 0x0000000000047919 */ /* 0x000e2a0000002100 */
[----:B------:R-:W-:-:S04]  /*12f60*/  VIMNMX R2, R2, UR4, !PT ;  /* 0x0000000402027c48 */ /* 0x000fc8000ffe0100 */
[----:B------:R-:W-:-:S05]  /*12f70*/  VIADDMNMX R3, R2, 0x2, R3, !PT ;  /* 0x0000000202037846 */ /* 0x000fca0007800103 */
[----:B------:R-:W-:-:S05]  /*12f80*/  VIADD R5, R3, 0xfffffffe ;  /* 0xfffffffe03057836 */ /* 0x000fca0000000000 */
[-C--:B------:R-:W-:Y:S02]  /*12f90*/  ISETP.NE.AND P0, PT, R5, R2.reuse, PT ;  /* 0x000000020500720c */ /* 0x080fe40003f05270 */
[----:B------:R-:W-:-:S05]  /*12fa0*/  LOP3.LUT R2, RZ, R2, RZ, 0x33, !PT ;  /* 0x00000002ff027212 */ /* 0x000fca00078e33ff */
[----:B------:R-:W-:-:S05]  /*12fb0*/  IMAD.IADD R2, R3, 0x1, R2 ;  /* 0x0000000103027824 */ /* 0x000fca00078e0202 */
[----:B------:R-:W-:Y:S02]  /*12fc0*/  LOP3.LUT R11, R2, 0x1, RZ, 0xc0, !PT ;  /* 0x00000001020b7812 */ /* 0x000fe400078ec0ff */
[----:B0-----:R-:W-:Y:S01]  /*12fd0*/  LOP3.LUT R10, R4, 0x1f, RZ, 0xc0, !PT ;  /* 0x0000001f040a7812 */ /* 0x001fe200078ec0ff */
[----:B------:R-:W-:Y:S01]  /*12fe0*/  IMAD.MOV.U32 R4, RZ, RZ, R16 ;  /* 0x000000ffff047224 */ /* 0x000fe200078e0010 */
[----:B------:R-:W-:Y:S06]  /*12ff0*/  @!P0 BRA `(.L_x_7308) ;  /* 0x0000001000008947 */ /* 0x000fec0003800000 */
[----:B------:R-:W-:Y:S01]  /*13000*/  BSSY B0, `(.L_x_7308) ;  /* 0x00000ff000007945 */ /* 0x000fe20003800000 */
[----:B------:R-:W-:Y:S02]  /*13010*/  IMAD.IADD R7, R2, 0x1, -R11 ;  /* 0x0000000102077824 */ /* 0x000fe400078e0a0b */
[----:B------:R-:W-:Y:S02]  /*13020*/  IMAD.MOV.U32 R8, RZ, RZ, 0x1 ;  /* 0x00000001ff087424 */ /* 0x000fe400078e00ff */
[----:B------:R-:W-:-:S07]  /*13030*/  IMAD.MOV.U32 R4, RZ, RZ, R16 ;  /* 0x000000ffff047224 */ /* 0x000fce00078e0010 */
.L_x_7339:
        /* <DEDUP_REMOVED lines=19> */
[----:B------:R-:W-:-:S04]  /*13170*/  IMAD.WIDE.U32 R2, R19, UR4, R2 ;  /* 0x0000000413027c25 */ /* 0x000fc8000f8e0002 */
[----:B--2---:R-:W-:-:S04]  /*13180*/  IMAD R4, R12, UR4, RZ ;  /* 0x000000040c047c24 */ /* 0x004fc8000f8e02ff */
[----:B------:R-:W-:Y:S01]  /*13190*/  IMAD R5, R19, UR5, R4 ;  /* 0x0000000513057c24 */ /* 0x000fe2000f8e0204 */
[----:B------:R-:W-:Y:S02]  /*131a0*/  ULDC.64 UR4, c[0x0][0x418] ;  /* 0x0001060000047ab9 */ /* 0x000fe40000000a00 */
[----:B------:R-:W-:Y:S01]  /*131b0*/  LEA R4, P0, R2, UR4, 0x2 ;  /* 0x0000000402047c11 */ /* 0x000fe2000f8010ff */
[----:B------:R-:W-:-:S05]  /*131c0*/  IMAD.IADD R5, R5, 0x1, R3 ;  /* 0x0000000105057824 */ /* 0x000fca00078e0203 */
[----:B------:R-:W-:-:S05]  /*131d0*/  LEA.HI.X R5, R2, UR5, R5, 0x2, P0 ;  /* 0x0000000502057c11 */ /* 0x000fca00080f1405 */
[----:B------:R0:W5:Y:S02]  /*131e0*/  LDG.E R4, desc[UR44][R4.64] ;  /* 0x0000002c04047981 */ /* 0x000164000c1e1900 */
.L_x_7311:
[----:B------:R-:W1:Y:S01]  /*131f0*/  S2R R2, SR_TID.X ;  /* 0x0000000000027919 */ /* 0x000e620000002100 */
[----:B------:R-:W-:Y:S01]  /*13200*/  BSSY B2, `(.L_x_7312) ;  /* 0x0000006000027945 */ /* 0x000fe20003800000 */
[----:B-1----:R-:W-:Y:S02]  /*13210*/  LOP3.LUT R3, R2, 0x7f, RZ, 0xc0, !PT ;  /* 0x0000007f02037812 */ /* 0x002fe400078ec0ff */
[----:B------:R-:W-:Y:S02]  /*13220*/  SHF.L.U32 R2, R8, 0x1f, RZ ;  /* 0x0000001f08027819 */ /* 0x000fe400000006ff */
[----:B------:R-:W-:Y:S02]  /*13230*/  ISETP.NE.AND P2, PT, R3, RZ, PT ;  /* 0x000000ff0300720c */ /* 0x000fe40003f45270 */
[----:B------:R-:W1:Y:S02]  /*13240*/  SYNCS.PHASECHK.TRANS64.TRYWAIT P0, [UR38+0x28848], R2 ;  /* 0x02884802ff0075a7 */ /* 0x000e640008000166 */
[----:B-1----:R-:W-:Y:S09]  /*13250*/  @!P0 BRA `(.L_x_7313) ;  /* 0x0000002800f48947 */ /* 0x002ff20003800000 */
.L_x_7396:
[----:B------:R-:W-:Y:S05]  /*13260*/  BSYNC B2 ;  /* 0x0000000000027941 */ /* 0x000fea0003800000 */
.L_x_7312:
[----:B------:R-:W-:Y:S04]  /*13270*/  BSSY B2, `(.L_x_7314) ;  /* 0x0000007000027945 */ /* 0x000fe80003800000 */
[----:B------:R-:W-:Y:S05]  /*13280*/  @P2 BRA `(.L_x_7315) ;  /* 0x0000000000142947 */ /* 0x000fea0003800000 */
[----:B------:R-:W-:Y:S01]  /*13290*/  ISETP.NE.AND P0, PT, R10, RZ, PT ;  /* 0x000000ff0a00720c */ /* 0x000fe20003f05270 */
[----:B-1----:R-:W-:-:S04]  /*132a0*/  IMAD.MOV.U32 R3, RZ, RZ, 0x8000 ;  /* 0x00008000ff037424 */ /* 0x002fc800078e00ff */
[----:B------:R2:W-:Y:S08]  /*132b0*/  SYNCS.ARRIVE.TRANS64 RZ, [UR38+0x28838], R3 ;  /* 0x02883803ffff79a7 */ /* 0x0005f00008000026 */
[----:B--2---:R-:W-:Y:S05]  /*132c0*/  @!P0 BRA `(.L_x_7315) ;  /* 0x0000000000048947 */ /* 0x004fea0003800000 */
[----:B------:R-:W-:Y:S01]  /*132d0*/  BPT.TRAP 0x1 ;  /* 0x000000040000795c */ /* 0x000fe20000300000 */
.L_x_7315:
[----:B------:R-:W-:Y:S05]  /*132e0*/  BSYNC B2 ;  /* 0x0000000000027941 */ /* 0x000fea0003800000 */
.L_x_7314:
[----:B0-----:R-:W-:Y:S01]  /*132f0*/  IMAD.MOV.U32 R5, RZ, RZ, RZ ;  /* 0x000000ffff057224 */ /* 0x001fe200078e00ff */
[----:B------:R-:W-:Y:S01]  /*13300*/  ULDC.64 UR4, c[0x0][0x198] ;  /* 0x0000660000047ab9 */ /* 0x000fe20000000a00 */
[----:B------:R-:W-:Y:S01]  /*13310*/  PLOP3.LUT P0, PT, PT, PT, PT, 0x80, 0x0 ;  /* 0x000000000000781c */ /* 0x000fe20003f0f070 */
[----:B------:R-:W-:Y:S01]  /*13320*/  UIADD3 UR4, UP0, UR4, 0x370, URZ ;  /* 0x0000037004047890 */ /* 0x000fe2000ff1e03f */
[----:B-1----:R-:W-:Y:S01]  /*13330*/  IMAD.SHL.U32 R3, R9, 0x80, RZ ;  /* 0x0000008009037824 */ /* 0x002fe200078e00ff */
[----:B------:R-:W-:Y:S01]  /*13340*/  R2UR UR34, R5 ;  /* 0x00000000052272ca */ /* 0x000fe200000e0000 */
[----:B------:R-:W-:Y:S02]  /*13350*/  UIADD3 UR32, UR38, 0x20400, URZ ;  /* 0x0002040026207890 */ /* 0x000fe4000fffe03f */
[----:B------:R-:W-:Y:S02]  /*13360*/  UIADD3 UR33, UR38, 0x28838, URZ ;  /* 0x0002883826217890 */ /* 0x000fe4000fffe03f */
[----:B------:R-:W-:Y:S01]  /*13370*/  UIADD3.X UR5, URZ, UR5, URZ, UP0, !UPT ;  /* 0x000000053f057290 */ /* 0x000fe200087fe43f */
[----:B------:R-:W-:Y:S01]  /*13380*/  UMOV UR6, 0x0 ;  /* 0x0000000000067882 */ /* 0x000fe20000000000 */
[----:B------:R-:W-:-:S10]  /*13390*/  UMOV UR7, 0x14f00000 ;  /* 0x14f0000000077882 */ /* 0x000fd40000000000 */
.L_x_7316:
        /* <DEDUP_REMOVED lines=13> */
.L_x_7317:
        /* <DEDUP_REMOVED lines=12> */
.L_x_7397:
[----:B------:R-:W-:Y:S05]  /*13530*/  BSYNC B2 ;  /* 0x0000000000027941 */ /* 0x000fea0003800000 */
.L_x_7318:
        /* <DEDUP_REMOVED lines=9> */
.L_x_7321:
[----:B------:R-:W-:Y:S05]  /*135d0*/  BSYNC B2 ;  /* 0x0000000000027941 */ /* 0x000fea0003800000 */
.L_x_7320:
        /* <DEDUP_REMOVED lines=10> */
.L_x_7322:
        /* <DEDUP_REMOVED lines=13> */
.L_x_7323:
        /* <DEDUP_REMOVED lines=10> */
.L_x_7310:
[----:B------:R-:W-:Y:S05]  /*137f0*/  BSYNC B1 ;  /* 0x0000000000017941 */ /* 0x000fea0003800000 */
.L_x_7309:
        /* <DEDUP_REMOVED lines=26> */
.L_x_7326:
[----:B------:R-:W1:Y:S01]  /*139a0*/  S2R R2, SR_TID.X ;  /* 0x0000000000027919 */ /* 0x000e620000002100 */
[----:B------:R-:W-:Y:S01]  /*139b0*/  BSSY B2, `(.L_x_7327) ;  /* 0x0000006000027945 */ /* 0x000fe20003800000 */
[----:B-1----:R-:W-:Y:S02]  /*139c0*/  LOP3.LUT R3, R2, 0x7f, RZ, 0xc0, !PT ;  /* 0x0000007f02037812 */ /* 0x002fe400078ec0ff */
[----:B------:R-:W-:Y:S02]  /*139d0*/  SHF.L.U32 R2, R9, 0x1f, RZ ;  /* 0x0000001f09027819 */ /* 0x000fe400000006ff */
[----:B------:R-:W-:Y:S02]  /*139e0*/  ISETP.NE.AND P2, PT, R3, RZ, PT ;  /* 0x000000ff0300720c */ /* 0x000fe40003f45270 */
[----:B------:R-:W1:Y:S02]  /*139f0*/  SYNCS.PHASECHK.TRANS64.TRYWAIT P0, [UR38+0x28840], R2 ;  /* 0x02884002ff0075a7 */ /* 0x000e640008000166 */
[----:B-1----:R-:W-:Y:S09]  /*13a00*/  @!P0 BRA `(.L_x_7328) ;  /* 0x0000002400388947 */ /* 0x002ff20003800000 */
.L_x_7398:
[----:B------:R-:W-:Y:S05]  /*13a10*/  BSYNC B2 ;  /* 0x0000000000027941 */ /* 0x000fea0003800000 */
.L_x_7327:
[----:B------:R-:W-:Y:S04]  /*13a20*/  BSSY B2, `(.L_x_7329) ;  /* 0x0000007000027945 */ /* 0x000fe80003800000 */
[----:B------:R-:W-:Y:S05]  /*13a30*/  @P2 BRA `(.L_x_7330) ;  /* 0x0000000000142947 */ /* 0x000fea0003800000 */
[----:B------:R-:W-:Y:S01]  /*13a40*/  ISETP.NE.AND P0, PT, R10, RZ, PT ;  /* 0x000000ff0a00720c */ /* 0x000fe20003f05270 */
[----:B-1----:R-:W-:-:S04]  /*13a50*/  IMAD.MOV.U32 R2, RZ, RZ, 0x8000 ;  /* 0x00008000ff027424 */ /* 0x002fc800078e00ff */
[----:B------:R2:W-:Y:S08]  /*13a60*/  SYNCS.ARRIVE.TRANS64 RZ, [UR38+0x28830], R2 ;  /* 0x02883002ffff79a7 */ /* 0x0005f00008000026 */
[----:B--2---:R-:W-:Y:S05]  /*13a70*/  @!P0 BRA `(.L_x_7330) ;  /* 0x0000000000048947 */ /* 0x004fea0003800000 */
[----:B------:R-:W-:Y:S01]  /*13a80*/  BPT.TRAP 0x1 ;  /* 0x000000040000795c */ /* 0x000fe20000300000 */
.L_x_7330:
[----:B------:R-:W-:Y:S05]  /*13a90*/  BSYNC B2 ;  /* 0x0000000000027941 */ /* 0x000fea0003800000 */
.L_x_7329:
        /* <DEDUP_REMOVED lines=11> */
.L_x_7331:
        /* <DEDUP_REMOVED lines=14> */
.L_x_7332:
        /* <DEDUP_REMOVED lines=12> */
.L_x_7399:
[----:B------:R-:W-:Y:S05]  /*13cf0*/  BSYNC B2 ;  /* 0x0000000000027941 */ /* 0x000fea0003800000 */
.L_x_7333:
        /* <DEDUP_REMOVED lines=9> */
.L_x_7336:
[----:B------:R-:W-:Y:S05]  /*13d90*/  BSYNC B2 ;  /* 0x0000000000027941 */ /* 0x000fea0003800000 */
.L_x_7335:
        /* <DEDUP_REMOVED lines=10> */
.L_x_7337:
        /* <DEDUP_REMOVED lines=13> */
.L_x_7338:
        /* <DEDUP_REMOVED lines=10> */
.L_x_7325:
[----:B------:R-:W-:Y:S05]  /*13fb0*/  BSYNC B1 ;  /* 0x0000000000017941 */ /* 0x000fea0003800000 */
.L_x_7324:
[----:B------:R-:W-:Y:S02]  /*13fc0*/  VIADD R6, R6, 0xfffffffe ;  /* 0xfffffffe06067836 */ /* 0x000fe40000000000 */
[----:B------:R-:W-:Y:S01]  /*13fd0*/  IMAD.MOV.U32 R8, RZ, RZ, R9 ;  /* 0x000000ffff087224 */ /* 0x000fe200078e0009 */
[----:B------:R-:W-:Y:S06]  /*13fe0*/  @P1 BRA `(.L_x_7339) ;  /* 0xfffffff000141947 */ /* 0x000fec000383ffff */
[----:B------:R-:W-:Y:S05]  /*13ff0*/  BSYNC B0 ;  /* 0x0000000000007941 */ /* 0x000fea0003800000 */
.L_x_7308:
        /* <DEDUP_REMOVED lines=28> */
.L_x_7341:
[----:B------:R-:W1:Y:S01]  /*141c0*/  S2R R2, SR_TID.X ;  /* 0x0000000000027919 */ /* 0x000e620000002100 */
[----:B------:R-:W-:Y:S01]  /*141d0*/  BSSY B1, `(.L_x_7342) ;  /* 0x0000006000017945 */ /* 0x000fe20003800000 */
[----:B-1----:R-:W-:Y:S02]  /*141e0*/  LOP3.LUT R3, R2, 0x7f, RZ, 0xc0, !PT ;  /* 0x0000007f02037812 */ /* 0x002fe400078ec0ff */
[----:B------:R-:W-:Y:S02]  /*141f0*/  SHF.L.U32 R2, R9, 0x1f, RZ ;  /* 0x0000001f09027819 */ /* 0x000fe400000006ff */
[----:B------:R-:W-:Y:S02]  /*14200*/  ISETP.NE.AND P1, PT, R3, RZ, PT ;  /* 0x000000ff0300720c */ /* 0x000fe40003f25270 */
[----:B------:R-:W1:Y:S02]  /*14210*/  SYNCS.PHASECHK.TRANS64.TRYWAIT P0, [UR38+0x28848], R2 ;  /* 0x02884802ff0075a7 */ /* 0x000e640008000166 */
[----:B-1----:R-:W-:Y:S09]  /*14220*/  @!P0 BRA `(.L_x_7343) ;  /* 0x0000001c00608947 */ /* 0x002ff20003800000 */
.L_x_7400:
[----:B------:R-:W-:Y:S05]  /*14230*/  BSYNC B1 ;  /* 0x0000000000017941 */ /* 0x000fea0003800000 */
.L_x_7342:
[----:B------:R-:W-:Y:S04]  /*14240*/  BSSY B1, `(.L_x_7344) ;  /* 0x0000007000017945 */ /* 0x000fe80003800000 */
[----:B------:R-:W-:Y:S05]  /*14250*/  @P1 BRA `(.L_x_7345) ;  /* 0x0000000000141947 */ /* 0x000fea0003800000 */
[----:B------:R-:W-:Y:S01]  /*14260*/  ISETP.NE.AND P0, PT, R10, RZ, PT ;  /* 0x000000ff0a00720c */ /* 0x000fe20003f05270 */
[----:B-1----:R-:W-:-:S04]  /*14270*/  IMAD.MOV.U32 R3, RZ, RZ, 0x8000 ;  /* 0x00008000ff037424 */ /* 0x002fc800078e00ff */
[----:B------:R2:W-:Y:S08]  /*14280*/  SYNCS.ARRIVE.TRANS64 RZ, [UR38+0x28838], R3 ;  /* 0x02883803ffff79a7 */ /* 0x0005f00008000026 */
[----:B--2---:R-:W-:Y:S05]  /*14290*/  @!P0 BRA `(.L_x_7345) ;  /* 0x0000000000048947 */ /* 0x004fea0003800000 */
[----:B------:R-:W-:Y:S01]  /*142a0*/  BPT.TRAP 0x1 ;  /* 0x000000040000795c */ /* 0x000fe20000300000 */
.L_x_7345:
[----:B------:R-:W-:Y:S05]  /*142b0*/  BSYNC B1 ;  /* 0x0000000000017941 */ /* 0x000fea0003800000 */
.L_x_7344:
        /* <DEDUP_REMOVED lines=11> */
.L_x_7346:
        /* <DEDUP_REMOVED lines=14> */
.L_x_7347:
        /* <DEDUP_REMOVED lines=11> */
.L_x_7401:
[----:B------:R-:W-:Y:S05]  /*14500*/  BSYNC B1 ;  /* 0x0000000000017941 */ /* 0x000fea0003800000 */
.L_x_7348:
        /* <DEDUP_REMOVED lines=9> */
.L_x_7351:
[----:B------:R-:W-:Y:S05]  /*145a0*/  BSYNC B1 ;  /* 0x0000000000017941 */ /* 0x000fea0003800000 */
.L_x_7350:
        /* <DEDUP_REMOVED lines=10> */
.L_x_7352:
        /* <DEDUP_REMOVED lines=13> */
.L_x_7353:
        /* <DEDUP_REMOVED lines=10> */
.L_x_7340:
[----:B------:R-:W-:Y:S05]  /*147c0*/  BSYNC B0 ;  /* 0x0000000000007941 */ /* 0x000fea0003800000 */
.L_x_7307:
        /* <DEDUP_REMOVED lines=11> */
.L_x_7402:
[----:B------:R-:W-:Y:S05]  /*14880*/  BSYNC B1 ;  /* 0x0000000000017941 */ /* 0x000fea0003800000 */
.L_x_7356:
        /* <DEDUP_REMOVED lines=8> */
.L_x_7359:
[----:B------:R-:W-:Y:S05]  /*14910*/  BSYNC B1 ;  /* 0x0000000000017941 */ /* 0x000fea0003800000 */
.L_x_7358:
        /* <DEDUP_REMOVED lines=13> */
.L_x_7360:
        /* <DEDUP_REMOVED lines=13> */
.L_x_7361:
        /* <DEDUP_REMOVED lines=8> */
.L_x_7355:
[----:B------:R-:W-:Y:S05]  /*14b40*/  BSYNC B0 ;  /* 0x0000000000007941 */ /* 0x000fea0003800000 */
.L_x_7354:
[----:B------:R-:W-:Y:S02]  /*14b50*/  VIADD R0, R0, 0x1 ;  /* 0x0000000100007836 */ /* 0x000fe40000000000 */
[----:B0-----:R-:W-:-:S03]  /*14b60*/  IMAD.MOV.U32 R3, RZ, RZ, RZ ;  /* 0x000000ffff037224 */ /* 0x001fc600078e00ff */
[----:B------:R-:W-:-:S04]  /*14b70*/  ISETP.NE.AND P0, PT, R0, 0x2, PT ;  /* 0x000000020000780c */ /* 0x000fc80003f05270 */
[----:B------:R-:W-:Y:S02]  /*14b80*/  SEL R2, RZ, 0x1, P0 ;  /* 0x00000001ff027807 */ /* 0x000fe40000000000 */
[----:B------:R-:W-:Y:S02]  /*14b90*/  SEL R0, R0, RZ, P0 ;  /* 0x000000ff00007207 */ /* 0x000fe40000000000 */
[----:B------:R-:W-:-:S07]  /*14ba0*/  LOP3.LUT R9, R9, R2, RZ, 0x3c, !PT ;  /* 0x0000000209097212 */ /* 0x000fce00078e3cff */
.L_x_7285:
[----:B0-----:R-:W0:Y:S01]  /*14bb0*/  S2R R5, SR_CgaCtaId ;  /* 0x0000000000057919 */ /* 0x001e220000008800 */
[----:B------:R-:W-:Y:S02]  /*14bc0*/  MOV R2, 0x400 ;  /* 0x0000040000027802 */ /* 0x000fe40000000f00 */
[----:B------:R-:W-:Y:S02]  /*14bd0*/  SHF.L.U32 R3, R3, 0x1f, RZ ;  /* 0x0000001f03037819 */ /* 0x000fe400000006ff */
[----:B0-----:R-:W-:-:S04]  /*14be0*/  LEA R2, R5, R2, 0x18 ;  /* 0x0000000205027211 */ /* 0x001fc800078ec0ff */
[----:B------:R-:W0:Y:S02]  /*14bf0*/  SYNCS.PHASECHK.TRANS64.TRYWAIT P0, [R2+URZ+0x28820], R3 ;  /* 0x02882003020075a7 */ /* 0x000e24000800017f */
[----:B0-----:R-:W-:Y:S05]  /*14c00*/  @!P0 BRA `(.L_x_7362) ;  /* 0x00000014002c8947 */ /* 0x001fea0003800000 */
.L_x_7403:
[----:B------:R-:W-:-:S03]  /*14c10*/  UMOV UR4, 0xffffffff ;  /* 0xffffffff00047882 */ /* 0x000fc60000000000 */
[----:B------:R-:W-:Y:S05]  /*14c20*/  BRA.DIV UR4, `(.L_x_7363) ;  /* 0x0000001604387947 */ /* 0x000fea000b800000 */
[----:B0-----:R-:W0:Y:S02]  /*14c30*/  S2R R3, SR_TID.X ;  /* 0x0000000000037919 */ /* 0x001e240000002100 */
[----:B0-----:R-:W-:-:S04]  /*14c40*/  SHF.R.U32.HI R3, RZ, 0x5, R3 ;  /* 0x00000005ff037819 */ /* 0x001fc80000011603 */
[----:B------:R-:W-:-:S05]  /*14c50*/  LOP3.LUT R3, R3, 0x3, RZ, 0xc0, !PT ;  /* 0x0000000303037812 */ /* 0x000fca00078ec0ff */
[----:B------:R0:W1:Y:S02]  /*14c60*/  SHFL.IDX PT, R14, R3, RZ, 0x1f ;  /* 0x00001fff030e7589 */ /* 0x00006400000e0000 */
.L_x_7406:
[----:B-1----:R-:W-:-:S13]  /*14c70*/  ISETP.NE.AND P0, PT, R14, RZ, PT ;  /* 0x000000ff0e00720c */ /* 0x002fda0003f05270 */
[----:B------:R-:W-:Y:S05]  /*14c80*/  @P0 BRA `(.L_x_7201) ;  /* 0x0000000000880947 */ /* 0x000fea0003800000 */
[----:B------:R-:W-:-:S03]  /*14c90*/  UMOV UR4, 0xffffffff ;  /* 0xffffffff00047882 */ /* 0x000fc60000000000 */
[----:B------:R-:W-:Y:S05]  /*14ca0*/  BRA.DIV UR4, `(.L_x_7364) ;  /* 0x00000016044c7947 */ /* 0x000fea000b800000 */
[----:B------:R-:W-:-:S13]  /*14cb0*/  ELECT P6, URZ, PT ;  /* 0x00000000003f782f */ /* 0x000fda00038c0000 */
.L_x_7409:
[----:B------:R-:W-:Y:S05]  /*14cc0*/  @!P6 BRA `(.L_x_7201) ;  /* 0x000000000078e947 */ /* 0x000fea0003800000 */
[----:B0-----:R-:W2:Y:S02]  /*14cd0*/  LDL.LU R3, [R1+0x14] ;  /* 0x0000140001037983 */ /* 0x001ea40000300800 */
[----:B--2---:R-:W-:-:S04]  /*14ce0*/  LOP3.LUT R3, R3, 0x2, RZ, 0xfc, !PT ;  /* 0x0000000203037812 */ /* 0x004fc800078efcff */
[----:B------:R-:W-:-:S13]  /*14cf0*/  ISETP.NE.AND P2, PT, R3, 0x3, PT ;  /* 0x000000030300780c */ /* 0x000fda0003f45270 */
[----:B------:R-:W-:Y:S05]  /*14d00*/  @!P2 BRA `(.L_x_7365) ;  /* 0x000000000004a947 */ /* 0x000fea0003800000 */
[----:B------:R-:W-:Y:S01]  /*14d10*/  BPT.TRAP 0x1 ;  /* 0x000000040000795c */ /* 0x000fe20000300000 */
.L_x_7365:
        /* <DEDUP_REMOVED lines=12> */
.L_x_7410:
[----:B------:R-:W1:Y:S02]  /*14de0*/  SYNCS.PHASECHK.TRANS64.TRYWAIT P0, [R3+URZ], R4 ;  /* 0x00000004030075a7 */ /* 0x000e64000800017f */
[----:B-1----:R-:W-:Y:S05]  /*14df0*/  @!P0 BRA `(.L_x_7367) ;  /* 0x00000014002c8947 */ /* 0x002fea0003800000 */
.L_x_7411:
[----:B------:R-:W-:Y:S05]  /*14e00*/  @!P2 BRA `(.L_x_7368) ;  /* 0x000000000004a947 */ /* 0x000fea0003800000 */
[----:B------:R-:W-:Y:S01]  /*14e10*/  BPT.TRAP 0x1 ;  /* 0x000000040000795c */ /* 0x000fe20000300000 */
.L_x_7368:
[----:B-1----:R-:W-:-:S04]  /*14e20*/  VIADD R3, R2, 0x28860 ;  /* 0x0002886002037836 */ /* 0x002fc80000000000 */
[----:B------:R-:W-:-:S04]  /*14e30*/  IMAD R0, R0, 0x8, R3 ;  /* 0x0000000800007824 */ /* 0x000fc800078e0203 */
[----:B------:R-:W1:Y:S02]  /*14e40*/  SYNCS.PHASECHK.TRANS64.TRYWAIT P0, [R0+URZ], R5 ;  /* 0x00000005000075a7 */ /* 0x000e64000800017f */
[----:B-1----:R-:W-:Y:S05]  /*14e50*/  @!P0 BRA `(.L_x_7369) ;  /* 0x0000001400288947 */ /* 0x002fea0003800000 */
.L_x_7412:
[----:B------:R-:W-:-:S07]  /*14e60*/  IMAD R3, R8, 0x8, R3 ;  /* 0x0000000808037824 */ /* 0x000fce00078e0203 */
.L_x_7370:
[----:B--2---:R2:W3:Y:S02]  /*14e70*/  SYNCS.PHASECHK.TRANS64.TRYWAIT P0, [R3+URZ], R4 ;  /* 0x00000004030075a7 */ /* 0x0044e4000800017f */
[----:B---3--:R-:W-:Y:S05]  /*14e80*/  @!P0 NANOSLEEP.SYNCS 0x989680 ;  /* 0x009896800000895d */ /* 0x008fea0003900000 */
[----:B------:R-:W3:Y:S02]  /*14e90*/  @!P0 SYNCS.PHASECHK.TRANS64 P0, [R3+URZ], R4 ;  /* 0x00000004030085a7 */ /* 0x000ee4000800007f */
[----:B---3--:R-:W-:Y:S05]  /*14ea0*/  @!P0 BRA `(.L_x_7370) ;  /* 0xfffffffc00f08947 */ /* 0x008fea000383ffff */
.L_x_7201:
[----:B------:R-:W-:Y:S05]  /*14eb0*/  BSYNC B6 ;  /* 0x0000000000067941 */ /* 0x000fea0003800000 */
.L_x_7198:
[----:B------:R-:W-:Y:S05]  /*14ec0*/  EXIT ;  /* 0x000000000000794d */ /* 0x000fea0003800000 */
.L_x_7211:
[----:B0-----:R-:W-:-:S04]  /*14ed0*/  IMAD.U32 R3, RZ, RZ, UR36 ;  /* 0x00000024ff037e24 */ /* 0x001fc8000f8e00ff */
[----:B------:R0:W1:Y:S03]  /*14ee0*/  SYNCS.PHASECHK.TRANS64.TRYWAIT P1, [R3+URZ+0x28800], R2 ;  /* 0x02880002030075a7 */ /* 0x000066000802017f */
[----:B-1----:R-:W-:Y:S05]  /*14ef0*/  @!P1 NANOSLEEP.SYNCS 0x989680 ;  /* 0x009896800000995d */ /* 0x002fea0003900000 */
[----:B------:R-:W1:Y:S02]  /*14f00*/  @!P1 SYNCS.PHASECHK.TRANS64 P1, [R3+URZ+0x28800], R2 ;  /* 0x02880002030095a7 */ /* 0x000e64000802007f */
[----:B-1----:R-:W-:Y:S05]  /*14f10*/  @!P1 BRA `(.L_x_7211) ;  /* 0xfffffffc00ec9947 */ /* 0x002fea000383ffff */
[----:B------:R-:W-:Y:S05]  /*14f20*/  BRA `(.L_x_7371) ;  /* 0xfffffec400ec7947 */ /* 0x000fea000383ffff */
.L_x_7215:
[----:B0-----:R-:W-:-:S04]  /*14f30*/  IMAD.U32 R3, RZ, RZ, UR36 ;  /* 0x00000024ff037e24 */ /* 0x001fc8000f8e00ff */
[----:B------:R0:W2:Y:S03]  /*14f40*/  SYNCS.PHASECHK.TRANS64.TRYWAIT P2, [R3+URZ+0x28830], R2 ;  /* 0x02883002030075a7 */ /* 0x0000a6000804017f */
[----:B--2---:R-:W-:Y:S05]  /*14f50*/  @!P2 NANOSLEEP.SYNCS 0x989680 ;  /* 0x009896800000a95d */ /* 0x004fea0003900000 */
[----:B------:R-:W2:Y:S02]  /*14f60*/  @!P2 SYNCS.PHASECHK.TRANS64 P2, [R3+URZ+0x28830], R2 ;  /* 0x028830020300a5a7 */ /* 0x000ea4000804007f */
[----:B--2---:R-:W-:Y:S05]  /*14f70*/  @!P2 BRA `(.L_x_7215) ;  /* 0xfffffffc00eca947 */ /* 0x004fea000383ffff */
[----:B------:R-:W-:Y:S05]  /*14f80*/  BRA `(.L_x_7214) ;  /* 0xfffffec800087947 */ /* 0x000fea000383ffff */
.L_x_7231:
[----:B-1----:R-:W-:-:S04]  /*14f90*/  IMAD.U32 R12, RZ, RZ, UR10 ;  /* 0x0000000aff0c7e24 */ /* 0x002fc8000f8e00ff */
[----:B------:R1:W2:Y:S03]  /*14fa0*/  SYNCS.PHASECHK.TRANS64.TRYWAIT P5, [R12+URZ+0x28830], R11 ;  /* 0x0288300b0c0075a7 */ /* 0x0002a600080a017f */
[----:B--2---:R-:W-:Y:S05]  /*14fb0*/  @!P5 NANOSLEEP.SYNCS 0x989680 ;  /* 0x009896800000d95d */ /* 0x004fea0003900000 */
[----:B------:R-:W2:Y:S02]  /*14fc0*/  @!P5 SYNCS.PHASECHK.TRANS64 P5, [R12+URZ+0x28830], R11 ;  /* 0x0288300b0c00d5a7 */ /* 0x000ea400080a007f */
[----:B--2---:R-:W-:Y:S05]  /*14fd0*/  @!P5 BRA `(.L_x_7231) ;  /* 0xfffffffc00ecd947 */ /* 0x004fea000383ffff */
[----:B------:R-:W-:Y:S05]  /*14fe0*/  BRA `(.L_x_7228) ;  /* 0xffffff0400107947 */ /* 0x000fea000383ffff */
.L_x_7235:
[----:B-1----:R-:W-:-:S04]  /*14ff0*/  IMAD.U32 R12, RZ, RZ, UR10 ;  /* 0x0000000aff0c7e24 */ /* 0x002fc8000f8e00ff */
[----:B------:R1:W2:Y:S03]  /*15000*/  SYNCS.PHASECHK.TRANS64.TRYWAIT P4, [R12+URZ+0x28850], R11 ;  /* 0x0288500b0c0075a7 */ /* 0x0002a6000808017f */
[----:B--2---:R-:W-:Y:S05]  /*15010*/  @!P4 NANOSLEEP.SYNCS 0x989680 ;  /* 0x009896800000c95d */ /* 0x004fea0003900000 */
[----:B------:R-:W2:Y:S02]  /*15020*/  @!P4 SYNCS.PHASECHK.TRANS64 P4, [R12+URZ+0x28850], R11 ;  /* 0x0288500b0c00c5a7 */ /* 0x000ea4000808007f */
[----:B--2---:R-:W-:Y:S05]  /*15030*/  @!P4 BRA `(.L_x_7235) ;  /* 0xfffffffc00ecc947 */ /* 0x004fea000383ffff */
[----:B------:R-:W-:Y:S05]  /*15040*/  BRA `(.L_x_7232) ;  /* 0xffffff0400d47947 */ /* 0x000fea000383ffff */
.L_x_7252:
[----:B-1----:R-:W-:-:S04]  /*15050*/  IMAD.U32 R10, RZ, RZ, UR10 ;  /* 0x0000000aff0a7e24 */ /* 0x002fc8000f8e00ff */
[----:B------:R1:W2:Y:S03]  /*15060*/  SYNCS.PHASECHK.TRANS64.TRYWAIT P3, [R10+URZ+0x28830], R9 ;  /* 0x028830090a0075a7 */ /* 0x0002a6000806017f */
[----:B--2---:R-:W-:Y:S05]  /*15070*/  @!P3 NANOSLEEP.SYNCS 0x989680 ;  /* 0x009896800000b95d */ /* 0x004fea0003900000 */
[----:B------:R-:W2:Y:S02]  /*15080*/  @!P3 SYNCS.PHASECHK.TRANS64 P3, [R10+URZ+0x28830], R9 ;  /* 0x028830090a00b5a7 */ /* 0x000ea4000806007f */
[----:B--2---:R-:W-:Y:S05]  /*15090*/  @!P3 BRA `(.L_x_7252) ;  /* 0xfffffffc00ecb947 */ /* 0x004fea000383ffff */
[----:B------:R-:W-:Y:S05]  /*150a0*/  BRA `(.L_x_7249) ;  /* 0xffffff3c00a07947 */ /* 0x000fea000383ffff */
.L_x_7256:
[----:B-1----:R-:W-:-:S04]  /*150b0*/  IMAD.U32 R10, RZ, RZ, UR10 ;  /* 0x0000000aff0a7e24 */ /* 0x002fc8000f8e00ff */
[----:B------:R1:W2:Y:S03]  /*150c0*/  SYNCS.PHASECHK.TRANS64.TRYWAIT P2, [R10+URZ+0x28850], R9 ;  /* 0x028850090a0075a7 */ /* 0x0002a6000804017f */
[----:B--2---:R-:W-:Y:S05]  /*150d0*/  @!P2 NANOSLEEP.SYNCS 0x989680 ;  /* 0x009896800000a95d */ /* 0x004fea0003900000 */
[----:B------:R-:W2:Y:S02]  /*150e0*/  @!P2 SYNCS.PHASECHK.TRANS64 P2, [R10+URZ+0x28850], R9 ;  /* 0x028850090a00a5a7 */ /* 0x000ea4000804007f */
[----:B--2---:R-:W-:Y:S05]  /*150f0*/  @!P2 BRA `(.L_x_7256) ;  /* 0xfffffffc00eca947 */ /* 0x004fea000383ffff */
[----:B------:R-:W-:Y:S05]  /*15100*/  BRA `(.L_x_7253) ;  /* 0xffffff4000647947 */ /* 0x000fea000383ffff */
.L_x_7262:
[----:B-1----:R-:W-:-:S04]  /*15110*/  IMAD.U32 R10, RZ, RZ, UR10 ;  /* 0x0000000aff0a7e24 */ /* 0x002fc8000f8e00ff */
[----:B------:R1:W2:Y:S03]  /*15120*/  SYNCS.PHASECHK.TRANS64.TRYWAIT P3, [R10+URZ+0x28830], R9 ;  /* 0x028830090a0075a7 */ /* 0x0002a6000806017f */
[----:B--2---:R-:W-:Y:S05]  /*15130*/  @!P3 NANOSLEEP.SYNCS 0x989680 ;  /* 0x009896800000b95d */ /* 0x004fea0003900000 */
[----:B------:R-:W2:Y:S02]  /*15140*/  @!P3 SYNCS.PHASECHK.TRANS64 P3, [R10+URZ+0x28830], R9 ;  /* 0x028830090a00b5a7 */ /* 0x000ea4000806007f */
[----:B--2---:R-:W-:Y:S05]  /*15150*/  @!P3 BRA `(.L_x_7262) ;  /* 0xfffffffc00ecb947 */ /* 0x004fea000383ffff */
[----:B------:R-:W-:Y:S05]  /*15160*/  BRA `(.L_x_7259) ;  /* 0xffffff6400847947 */ /* 0x000fea000383ffff */
.L_x_7266:
[----:B-1----:R-:W-:-:S04]  /*15170*/  IMAD.U32 R10, RZ, RZ, UR10 ;  /* 0x0000000aff0a7e24 */ /* 0x002fc8000f8e00ff */
[----:B------:R1:W2:Y:S03]  /*15180*/  SYNCS.PHASECHK.TRANS64.TRYWAIT P2, [R10+URZ+0x28850], R9 ;  /* 0x028850090a0075a7 */ /* 0x0002a6000804017f */
[----:B--2---:R-:W-:Y:S05]  /*15190*/  @!P2 NANOSLEEP.SYNCS 0x989680 ;  /* 0x009896800000a95d */ /* 0x004fea0003900000 */
[----:B------:R-:W2:Y:S02]  /*151a0*/  @!P2 SYNCS.PHASECHK.TRANS64 P2, [R10+URZ+0x28850], R9 ;  /* 0x028850090a00a5a7 */ /* 0x000ea4000804007f */
[----:B--2---:R-:W-:Y:S05]  /*151b0*/  @!P2 BRA `(.L_x_7266) ;  /* 0xfffffffc00eca947 */ /* 0x004fea000383ffff */
[----:B------:R-:W-:Y:S05]  /*151c0*/  BRA `(.L_x_7263) ;  /* 0xffffff6800447947 */ /* 0x000fea000383ffff */
.L_x_7279:
[----:B-1----:R-:W-:-:S04]  /*151d0*/  IMAD.U32 R5, RZ, RZ, UR5 ;  /* 0x00000005ff057e24 */ /* 0x002fc8000f8e00ff */
[----:B------:R1:W2:Y:S03]  /*151e0*/  SYNCS.PHASECHK.TRANS64.TRYWAIT P0, [R5+URZ+0x28850], R0 ;  /* 0x02885000050075a7 */ /* 0x0002a6000800017f */
[----:B--2---:R-:W-:Y:S05]  /*151f0*/  @!P0 NANOSLEEP.SYNCS 0x989680 ;  /* 0x009896800000895d */ /* 0x004fea0003900000 */
[----:B------:R-:W2:Y:S02]  /*15200*/  @!P0 SYNCS.PHASECHK.TRANS64 P0, [R5+URZ+0x28850], R0 ;  /* 0x02885000050085a7 */ /* 0x000ea4000800007f */
[----:B--2---:R-:W-:Y:S05]  /*15210*/  @!P0 BRA `(.L_x_7279) ;  /* 0xfffffffc00ec8947 */ /* 0x004fea000383ffff */
[----:B------:R-:W-:Y:S05]  /*15220*/  BRA `(.L_x_7278) ;  /* 0xffffff9c00387947 */ /* 0x000fea000383ffff */
.L_x_7296:
[----:B------:R-:W-:Y:S02]  /*15230*/  IMAD.MOV.U32 R13, RZ, RZ, R0 ;  /* 0x000000ffff0d7224 */ /* 0x000fe400078e0000 */
[----:B------:R-:W-:Y:S02]  /*15240*/  IMAD.MOV.U32 R12, RZ, RZ, RZ ;  /* 0x000000ffff0c7224 */ /* 0x000fe400078e00ff */
[----:B------:R-:W-:Y:S02]  /*15250*/  IMAD.MOV.U32 R11, RZ, RZ, 0x1f ;  /* 0x0000001fff0b7424 */ /* 0x000fe400078e00ff */
[----:B------:R-:W-:-:S07]  /*15260*/  IMAD.MOV.U32 R15, RZ, RZ, -0x1 ;  /* 0xffffffffff0f7424 */ /* 0x000fce00078e00ff */
[----:B01----:R-:W-:Y:S05]  /*15270*/  WARPSYNC.COLLECTIVE R15, `(.L_x_7372) ;  /* 0x000000000f087348 */ /* 0x003fea0003c00000 */
[----:B------:R2:W3:Y:S02]  /*15280*/  SHFL.IDX P6, R14, R13, R12, R11 ;  /* 0x0000000c0d0e7389 */ /* 0x0004e400000c000b */
[----:B0123--:R-:W-:Y:S01]  /*15290*/  ENDCOLLECTIVE ;  /* 0x000000000000791b */ /* 0x00ffe20003800000 */
.L_x_7372:
[----:B------:R-:W-:Y:S05]  /*152a0*/  BRA `(.L_x_7373) ;  /* 0xffffffcc001c7947 */ /* 0x000fea000383ffff */
.L_x_7298:
[----:B------:R-:W-:Y:S01]  /*152b0*/  BSSY B0, `(.L_x_7374) ;  /* 0x0000006000007945 */ /* 0x000fe20003800000 */
[----:B------:R-:W-:-:S07]  /*152c0*/  IMAD.MOV.U32 R15, RZ, RZ, -0x1 ;  /* 0xffffffffff0f7424 */ /* 0x000fce00078e00ff */
[----:B012---:R-:W-:Y:S05]  /*152d0*/  WARPSYNC.COLLECTIVE R15, `(.L_x_7375) ;  /* 0x000000000f0c7348 */ /* 0x007fea0003c00000 */
[----:B------:R-:W-:Y:S02]  /*152e0*/  ELECT P6, UR62, PT ;  /* 0x00000000003e782f */ /* 0x000fe400038c0000 */
[----:B------:R-:W-:Y:S01]  /*152f0*/  MOV R14, UR62 ;  /* 0x0000003e000e7c02 */ /* 0x000fe20008000f00 */
[----:B012---:R-:W-:Y:S10]  /*15300*/  ENDCOLLECTIVE ;  /* 0x000000000000791b */ /* 0x007ff40003800000 */
.L_x_7375:
[----:B------:R-:W-:Y:S05]  /*15310*/  BSYNC B0 ;  /* 0x0000000000007941 */ /* 0x000fea0003800000 */
.L_x_7374:
[----:B------:R-:W-:Y:S05]  /*15320*/  BRA `(.L_x_7376) ;  /* 0xffffffcc001c7947 */ /* 0x000fea000383ffff */
.L_x_7300:
[----:B-1----:R-:W-:-:S04]  /*15330*/  IMAD.U32 R3, RZ, RZ, UR38 ;  /* 0x00000026ff037e24 */ /* 0x002fc8000f8e00ff */
[----:B------:R1:W2:Y:S03]  /*15340*/  SYNCS.PHASECHK.TRANS64.TRYWAIT P0, [R3+URZ+0x28840], R0 ;  /* 0x02884000030075a7 */ /* 0x0002a6000800017f */
[----:B--2---:R-:W-:Y:S05]  /*15350*/  @!P0 NANOSLEEP.SYNCS 0x989680 ;  /* 0x009896800000895d */ /* 0x004fea0003900000 */
[----:B------:R-:W2:Y:S02]  /*15360*/  @!P0 SYNCS.PHASECHK.TRANS64 P0, [R3+URZ+0x28840], R0 ;  /* 0x02884000030085a7 */ /* 0x000ea4000800007f */
[----:B--2---:R-:W-:Y:S05]  /*15370*/  @!P0 BRA `(.L_x_7300) ;  /* 0xfffffffc00ec8947 */ /* 0x004fea000383ffff */
[----:B------:R-:W-:Y:S05]  /*15380*/  BRA `(.L_x_7377) ;  /* 0xffffffcc00707947 */ /* 0x000fea000383ffff */
.L_x_7303:
        /* <DEDUP_REMOVED lines=8> */
.L_x_7378:
[----:B------:R-:W-:Y:S02]  /*15410*/  IMAD.MOV.U32 R13, RZ, RZ, R0 ;  /* 0x000000ffff0d7224 */ /* 0x000fe400078e0000 */
[----:B------:R-:W-:-:S07]  /*15420*/  IMAD.MOV.U32 R2, RZ, RZ, R14 ;  /* 0x000000ffff027224 */ /* 0x000fce00078e000e */
[----:B------:R-:W-:Y:S05]  /*15430*/  WARPSYNC.COLLECTIVE R15, `(.L_x_7379) ;  /* 0x000000000f087348 */ /* 0x000fea0003c00000 */
[----:B------:R0:W1:Y:S02]  /*15440*/  SHFL.IDX P6, R14, R13, R12, R11 ;  /* 0x0000000c0d0e7389 */ /* 0x00006400000c000b */
[----:B01----:R-:W-:Y:S01]  /*15450*/  ENDCOLLECTIVE ;  /* 0x000000000000791b */ /* 0x003fe20003800000 */
.L_x_7379:
[----:B------:R-:W-:Y:S02]  /*15460*/  ULDC UR4, c[0x0][0x288] ;  /* 0x0000a20000047ab9 */ /* 0x000fe40000000800 */
[----:B------:R-:W-:-:S05]  /*15470*/  IMAD R5, R8, UR4, RZ ;  /* 0x0000000408057c24 */ /* 0x000fca000f8e02ff */
[C---:B------:R-:W-:Y:S01]  /*15480*/  ISETP.GE.AND P2, PT, R4.reuse, R5, PT ;  /* 0x000000050400720c */ /* 0x040fe20003f46270 */
[----:B------:R-:W-:Y:S02]  /*15490*/  VIADD R12, R4, 0x10 ;  /* 0x00000010040c7836 */ /* 0x000fe40000000000 */
[----:B------:R-:W-:-:S10]  /*154a0*/  IMAD.MOV.U32 R13, RZ, RZ, R6 ;  /* 0x000000ffff0d7224 */ /* 0x000fd400078e0006 */
        /* <DEDUP_REMOVED lines=10> */
[----:B------:R0:W-:Y:S01]  /*15550*/  @!P2 LDGSTS.E.BYPASS.LTC128B.128 [R8+0x14400], desc[UR44][R2.64+0x80], !P0 ;  /* 0x144000800208afae */ /* 0x0001e2000c101d6c */
[----:B------:R-:W-:Y:S01]  /*15560*/  ISETP.GE.AND P2, PT, R12, R5, PT ;  /* 0x000000050c00720c */ /* 0x000fe20003f46270 */
[----:B------:R-:W-:-:S12]  /*15570*/  IMAD.MOV.U32 R12, RZ, RZ, 0x1 ;  /* 0x00000001ff0c7424 */ /* 0x000fd800078e00ff */
[----:B0-----:R-:W-:Y:S05]  /*15580*/  WARPSYNC.COLLECTIVE R15, `(.L_x_7380) ;  /* 0x000000000f087348 */ /* 0x001fea0003c00000 */
[----:B------:R1:W2:Y:S02]  /*15590*/  SHFL.IDX P6, R14, R13, R12, R11 ;  /* 0x0000000c0d0e7389 */ /* 0x0002a400000c000b */
[----:B012---:R-:W-:Y:S01]  /*155a0*/  ENDCOLLECTIVE ;  /* 0x000000000000791b */ /* 0x007fe20003800000 */
.L_x_7380:
[----:B------:R-:W-:Y:S01]  /*155b0*/  VIADD R2, R4, 0x20 ;  /* 0x0000002004027836 */ /* 0x000fe20000000000 */
[----:B------:R-:W-:Y:S01]  /*155c0*/  @!P2 LEA R21, R7, UR38, 0x1 ;  /* 0x000000260715ac11 */ /* 0x000fe2000f8e08ff */
[----:B------:R-:W-:Y:S02]  /*155d0*/  IMAD.MOV.U32 R13, RZ, RZ, R0 ;  /* 0x000000ffff0d7224 */ /* 0x000fe400078e0000 */
[----:B------:R-:W-:-:S07]  /*155e0*/  IMAD.MOV.U32 R8, RZ, RZ, R14 ;  /* 0x000000ffff087224 */ /* 0x000fce00078e000e */
[----:B------:R-:W-:Y:S05]  /*155f0*/  WARPSYNC.COLLECTIVE R15, `(.L_x_7381) ;  /* 0x000000000f087348 */ /* 0x000fea0003c00000 */
[----:B------:R0:W1:Y:S02]  /*15600*/  SHFL.IDX P6, R14, R13, R12, R11 ;  /* 0x0000000c0d0e7389 */ /* 0x00006400000c000b */
[----:B01----:R-:W-:Y:S01]  /*15610*/  ENDCOLLECTIVE ;  /* 0x000000000000791b */ /* 0x003fe20003800000 */
.L_x_7381:
[----:B------:R-:W-:Y:S02]  /*15620*/  IMAD.MOV.U32 R9, RZ, RZ, R8 ;  /* 0x000000ffff097224 */ /* 0x000fe400078e0008 */
[----:B------:R-:W-:Y:S02]  /*15630*/  IMAD.MOV.U32 R13, RZ, RZ, R6 ;  /* 0x000000ffff0d7224 */ /* 0x000fe400078e0006 */
[----:B------:R-:W-:Y:S02]  /*15640*/  IMAD.MOV.U32 R12, RZ, RZ, 0x2 ;  /* 0x00000002ff0c7424 */ /* 0x000fe400078e00ff */
[----:B------:R-:W-:-:S07]  /*15650*/  IMAD.MOV.U32 R8, RZ, RZ, R14 ;  /* 0x000000ffff087224 */ /* 0x000fce00078e000e */
[----:B------:R-:W-:Y:S05]  /*15660*/  WARPSYNC.COLLECTIVE R15, `(.L_x_7382) ;  /* 0x000000000f087348 */ /* 0x000fea0003c00000 */
[----:B------:R0:W1:Y:S02]  /*15670*/  SHFL.IDX P6, R14, R13, R12, R11 ;  /* 0x0000000c0d0e7389 */ /* 0x00006400000c000b */
[----:B01----:R-:W-:Y:S01]  /*15680*/  ENDCOLLECTIVE ;  /* 0x000000000000791b */ /* 0x003fe20003800000 */
.L_x_7382:
[----:B------:R-:W-:-:S05]  /*15690*/  @!P2 IMAD.WIDE.U32 R8, R10, 0x2, R8 ;  /* 0x000000020a08a825 */ /* 0x000fca00078e0008 */
[----:B------:R-:W-:Y:S01]  /*156a0*/  @!PT LDS RZ, [RZ] ;  /* 0x00000000fffff984 */ /* 0x000fe20000000800 */
[----:B------:R-:W-:Y:S01]  /*156b0*/  @!PT LDS RZ, [RZ] ;  /* 0x00000000fffff984 */ /* 0x000fe20000000800 */
[----:B------:R-:W-:Y:S01]  /*156c0*/  @!PT LDS RZ, [RZ] ;  /* 0x00000000fffff984 */ /* 0x000fe20000000800 */
[----:B------:R-:W-:Y:S04]  /*156d0*/  @!P2 LDGSTS.E.BYPASS.LTC128B.128 [R21+0x10c00], desc[UR44][R8.64], !P1 ;  /* 0x10c000000815afae */ /* 0x000fe8000c901d6c */
[----:B------:R0:W-:Y:S01]  /*156e0*/  @!P2 LDGSTS.E.BYPASS.LTC128B.128 [R21+0x14c00], desc[UR44][R8.64+0x80], !P0 ;  /* 0x14c000800815afae */ /* 0x0001e2000c101d6c */
[----:B------:R-:W-:Y:S01]  /*156f0*/  ISETP.GE.AND P2, PT, R2, R5, PT ;  /* 0x000000050200720c */ /* 0x000fe20003f46270 */
[----:B------:R-:W-:Y:S02]  /*15700*/  IMAD.MOV.U32 R13, RZ, RZ, R0 ;  /* 0x000000ffff0d7224 */ /* 0x000fe400078e0000 */
[----:B0-----:R-:W-:Y:S02]  /*15710*/  VIADD R8, R4, 0x30 ;  /* 0x0000003004087836 */ /* 0x001fe40000000000 */
[----:B------:R-:W-:-:S08]  /*15720*/  IMAD.MOV.U32 R2, RZ, RZ, R14 ;  /* 0x000000ffff027224 */ /* 0x000fd000078e000e */
[----:B------:R-:W-:-:S07]  /*15730*/  @!P2 LEA R20, R7, UR38, 0x1 ;  /* 0x000000260714ac11 */ /* 0x000fce000f8e08ff */
[----:B------:R-:W-:Y:S05]  /*15740*/  WARPSYNC.COLLECTIVE R15, `(.L_x_7383) ;  /* 0x000000000f087348 */ /* 0x000fea0003c00000 */
[----:B------:R0:W1:Y:S02]  /*15750*/  SHFL.IDX P6, R14, R13, R12, R11 ;  /* 0x0000000c0d0e7389 */ /* 0x00006400000c000b */
[----:B01----:R-:W-:Y:S01]  /*15760*/  ENDCOLLECTIVE ;  /* 0x000000000000791b */ /* 0x003fe20003800000 */
.L_x_7383:
[----:B------:R-:W-:Y:S02]  /*15770*/  IMAD.MOV.U32 R3, RZ, RZ, R2 ;  /* 0x000000ffff037224 */ /* 0x000fe400078e0002 */
[----:B------:R-:W-:Y:S02]  /*15780*/  IMAD.MOV.U32 R13, RZ, RZ, R6 ;  /* 0x000000ffff0d7224 */ /* 0x000fe400078e0006 */
[----:B------:R-:W-:Y:S02]  /*15790*/  IMAD.MOV.U32 R12, RZ, RZ, 0x3 ;  /* 0x00000003ff0c7424 */ /* 0x000fe400078e00ff */
[----:B------:R-:W-:-:S07]  /*157a0*/  IMAD.MOV.U32 R2, RZ, RZ, R14 ;  /* 0x000000ffff027224 */ /* 0x000fce00078e000e */
[----:B------:R-:W-:Y:S05]  /*157b0*/  WARPSYNC.COLLECTIVE R15, `(.L_x_7384) ;  /* 0x000000000f087348 */ /* 0x000fea0003c00000 */
[----:B------:R0:W1:Y:S02]  /*157c0*/  SHFL.IDX P6, R14, R13, R12, R11 ;  /* 0x0000000c0d0e7389 */ /* 0x00006400000c000b */
[----:B01----:R-:W-:Y:S01]  /*157d0*/  ENDCOLLECTIVE ;  /* 0x000000000000791b */ /* 0x003fe20003800000 */
.L_x_7384:
        /* <DEDUP_REMOVED lines=14> */
.L_x_7385:
[----:B------:R-:W-:Y:S02]  /*158c0*/  IMAD.MOV.U32 R9, RZ, RZ, R8 ;  /* 0x000000ffff097224 */ /* 0x000fe400078e0008 */
[----:B------:R-:W-:Y:S02]  /*158d0*/  IMAD.MOV.U32 R13, RZ, RZ, R6 ;  /* 0x000000ffff0d7224 */ /* 0x000fe400078e0006 */
[----:B------:R-:W-:Y:S02]  /*158e0*/  IMAD.MOV.U32 R12, RZ, RZ, 0x4 ;  /* 0x00000004ff0c7424 */ /* 0x000fe400078e00ff */
[----:B------:R-:W-:-:S07]  /*158f0*/  IMAD.MOV.U32 R8, RZ, RZ, R14 ;  /* 0x000000ffff087224 */ /* 0x000fce00078e000e */
[----:B------:R-:W-:Y:S05]  /*15900*/  WARPSYNC.COLLECTIVE R15, `(.L_x_7386) ;  /* 0x000000000f087348 */ /* 0x000fea0003c00000 */
[----:B------:R0:W1:Y:S02]  /*15910*/  SHFL.IDX P6, R14, R13, R12, R11 ;  /* 0x0000000c0d0e7389 */ /* 0x00006400000c000b */
[----:B01----:R-:W-:Y:S01]  /*15920*/  ENDCOLLECTIVE ;  /* 0x000000000000791b */ /* 0x003fe20003800000 */
.L_x_7386:
        /* <DEDUP_REMOVED lines=14> */
.L_x_7387:
[----:B------:R-:W-:Y:S02]  /*15a10*/  IMAD.MOV.U32 R3, RZ, RZ, R2 ;  /* 0x000000ffff037224 */ /* 0x000fe400078e0002 */
[----:B------:R-:W-:Y:S02]  /*15a20*/  IMAD.MOV.U32 R13, RZ, RZ, R6 ;  /* 0x000000ffff0d7224 */ /* 0x000fe400078e0006 */
[----:B------:R-:W-:Y:S02]  /*15a30*/  IMAD.MOV.U32 R12, RZ, RZ, 0x5 ;  /* 0x00000005ff0c7424 */ /* 0x000fe400078e00ff */
[----:B------:R-:W-:-:S07]  /*15a40*/  IMAD.MOV.U32 R2, RZ, RZ, R14 ;  /* 0x000000ffff027224 */ /* 0x000fce00078e000e */
[----:B------:R-:W-:Y:S05]  /*15a50*/  WARPSYNC.COLLECTIVE R15, `(.L_x_7388) ;  /* 0x000000000f087348 */ /* 0x000fea0003c00000 */
[----:B------:R0:W1:Y:S02]  /*15a60*/  SHFL.IDX P6, R14, R13, R12, R11 ;  /* 0x0000000c0d0e7389 */ /* 0x00006400000c000b */
[----:B01----:R-:W-:Y:S01]  /*15a70*/  ENDCOLLECTIVE ;  /* 0x000000000000791b */ /* 0x003fe20003800000 */
.L_x_7388:
        /* <DEDUP_REMOVED lines=14> */
.L_x_7389:
[----:B------:R-:W-:Y:S02]  /*15b60*/  IMAD.MOV.U32 R9, RZ, RZ, R8 ;  /* 0x000000ffff097224 */ /* 0x000fe400078e0008 */
[----:B------:R-:W-:Y:S02]  /*15b70*/  IMAD.MOV.U32 R13, RZ, RZ, R6 ;  /* 0x000000ffff0d7224 */ /* 0x000fe400078e0006 */
[----:B------:R-:W-:Y:S02]  /*15b80*/  IMAD.MOV.U32 R12, RZ, RZ, 0x6 ;  /* 0x00000006ff0c7424 */ /* 0x000fe400078e00ff */
[----:B------:R-:W-:-:S07]  /*15b90*/  IMAD.MOV.U32 R8, RZ, RZ, R14 ;  /* 0x000000ffff087224 */ /* 0x000fce00078e000e */
[----:B------:R-:W-:Y:S05]  /*15ba0*/  WARPSYNC.COLLECTIVE R15, `(.L_x_7390) ;  /* 0x000000000f087348 */ /* 0x000fea0003c00000 */
[----:B------:R0:W1:Y:S02]  /*15bb0*/  SHFL.IDX P6, R14, R13, R12, R11 ;  /* 0x0000000c0d0e7389 */ /* 0x00006400000c000b */
[----:B01----:R-:W-:Y:S01]  /*15bc0*/  ENDCOLLECTIVE ;  /* 0x000000000000791b */ /* 0x003fe20003800000 */
.L_x_7390:
        /* <DEDUP_REMOVED lines=8> */
[----:B------:R-:W-:-:S10]  /*15c50*/  IMAD.MOV.U32 R2, RZ, RZ, R14 ;  /* 0x000000ffff027224 */ /* 0x000fd400078e000e */
[----:B0-----:R-:W-:-:S07]  /*15c60*/  @!P2 LEA R8, R7, UR38, 0x1 ;  /* 0x000000260708ac11 */ /* 0x001fce000f8e08ff */
[----:B------:R-:W-:Y:S05]  /*15c70*/  WARPSYNC.COLLECTIVE R15, `(.L_x_7391) ;  /* 0x000000000f087348 */ /* 0x000fea0003c00000 */
[----:B------:R0:W1:Y:S02]  /*15c80*/  SHFL.IDX P6, R14, R13, R12, R11 ;  /* 0x0000000c0d0e7389 */ /* 0x00006400000c000b */
[----:B01----:R-:W-:Y:S01]  /*15c90*/  ENDCOLLECTIVE ;  /* 0x000000000000791b */ /* 0x003fe20003800000 */
.L_x_7391:
[----:B------:R-:W-:Y:S02]  /*15ca0*/  IMAD.MOV.U32 R3, RZ, RZ, R2 ;  /* 0x000000ffff037224 */ /* 0x000fe400078e0002 */
[----:B------:R-:W-:Y:S02]  /*15cb0*/  IMAD.MOV.U32 R13, RZ, RZ, R6 ;  /* 0x000000ffff0d7224 */ /* 0x000fe400078e0006 */
[----:B------:R-:W-:Y:S02]  /*15cc0*/  IMAD.MOV.U32 R12, RZ, RZ, 0x7 ;  /* 0x00000007ff0c7424 */ /* 0x000fe400078e00ff */
[----:B------:R-:W-:-:S07]  /*15cd0*/  IMAD.MOV.U32 R2, RZ, RZ, R14 ;  /* 0x000000ffff027224 */ /* 0x000fce00078e000e */
[----:B------:R-:W-:Y:S05]  /*15ce0*/  WARPSYNC.COLLECTIVE R15, `(.L_x_7392) ;  /* 0x000000000f087348 */ /* 0x000fea0003c00000 */
[----:B------:R0:W1:Y:S02]  /*15cf0*/  SHFL.IDX P6, R14, R13, R12, R11 ;  /* 0x0000000c0d0e7389 */ /* 0x00006400000c000b */
[----:B01----:R-:W-:Y:S01]  /*15d00*/  ENDCOLLECTIVE ;  /* 0x000000000000791b */ /* 0x003fe20003800000 */
.L_x_7392:
[----:B------:R-:W-:-:S05]  /*15d10*/  @!P2 IMAD.WIDE.U32 R2, R10, 0x2, R2 ;  /* 0x000000020a02a825 */ /* 0x000fca00078e0002 */
[----:B------:R-:W-:Y:S01]  /*15d20*/  @!PT LDS RZ, [RZ] ;  /* 0x00000000fffff984 */ /* 0x000fe20000000800 */
[----:B------:R-:W-:Y:S01]  /*15d30*/  @!PT LDS RZ, [RZ] ;  /* 0x00000000fffff984 */ /* 0x000fe20000000800 */
[----:B------:R-:W-:Y:S01]  /*15d40*/  @!PT LDS RZ, [RZ] ;  /* 0x00000000fffff984 */ /* 0x000fe20000000800 */
[----:B------:R-:W-:Y:S04]  /*15d50*/  @!P2 LDGSTS.E.BYPASS.LTC128B.128 [R8+0x13400], desc[UR44][R2.64], !P1 ;  /* 0x134000000208afae */ /* 0x000fe8000c901d6c */
[----:B------:R0:W-:Y:S01]  /*15d60*/  @!P2 LDGSTS.E.BYPASS.LTC128B.128 [R8+0x17400], desc[UR44][R2.64+0x80], !P0 ;  /* 0x174000800208afae */ /* 0x0001e2000c101d6c */
[----:B------:R-:W-:Y:S02]  /*15d70*/  IMAD.MOV.U32 R13, RZ, RZ, R0 ;  /* 0x000000ffff0d7224 */ /* 0x000fe400078e0000 */
[----:B0-----:R-:W-:-:S07]  /*15d80*/  IMAD.MOV.U32 R2, RZ, RZ, R14 ;  /* 0x000000ffff027224 */ /* 0x001fce00078e000e */
[----:B------:R-:W-:Y:S05]  /*15d90*/  WARPSYNC.COLLECTIVE R15, `(.L_x_7393) ;  /* 0x000000000f087348 */ /* 0x000fea0003c00000 */
[----:B------:R0:W1:Y:S02]  /*15da0*/  SHFL.IDX P6, R14, R13, R12, R11 ;  /* 0x0000000c0d0e7389 */ /* 0x00006400000c000b */
[----:B01----:R-:W-:Y:S01]  /*15db0*/  ENDCOLLECTIVE ;  /* 0x000000000000791b */ /* 0x003fe20003800000 */
.L_x_7393:
[----:B------:R-:W-:Y:S05]  /*15dc0*/  BRA `(.L_x_7394) ;  /* 0xffffffcc00bc7947 */ /* 0x000fea000383ffff */
.L_x_7306:
[----:B0-----:R-:W-:-:S04]  /*15dd0*/  IMAD.U32 R3, RZ, RZ, UR38 ;  /* 0x00000026ff037e24 */ /* 0x001fc8000f8e00ff */
[----:B------:R0:W1:Y:S03]  /*15de0*/  SYNCS.PHASECHK.TRANS64.TRYWAIT P0, [R3+URZ+0x28820], R0 ;  /* 0x02882000030075a7 */ /* 0x000066000800017f */
[----:B-1----:R-:W-:Y:S05]  /*15df0*/  @!P0 NANOSLEEP.SYNCS 0x989680 ;  /* 0x009896800000895d */ /* 0x002fea0003900000 */
[----:B------:R-:W1:Y:S02]  /*15e00*/  @!P0 SYNCS.PHASECHK.TRANS64 P0, [R3+URZ+0x28820], R0 ;  /* 0x02882000030085a7 */ /* 0x000e64000800007f */
[----:B-1----:R-:W-:Y:S05]  /*15e10*/  @!P0 BRA `(.L_x_7306) ;  /* 0xfffffffc00ec8947 */ /* 0x002fea000383ffff */
[----:B------:R-:W-:Y:S05]  /*15e20*/  BRA `(.L_x_7395) ;  /* 0xffffffd000107947 */ /* 0x000fea000383ffff */
.L_x_7313:
[----:B-1----:R-:W-:-:S04]  /*15e30*/  IMAD.U32 R3, RZ, RZ, UR38 ;  /* 0x00000026ff037e24 */ /* 0x002fc8000f8e00ff */
[----:B------:R1:W2:Y:S03]  /*15e40*/  SYNCS.PHASECHK.TRANS64.TRYWAIT P0, [R3+URZ+0x28848], R2 ;  /* 0x02884802030075a7 */ /* 0x0002a6000800017f */
[----:B--2---:R-:W-:Y:S05]  /*15e50*/  @!P0 NANOSLEEP.SYNCS 0x989680 ;  /* 0x009896800000895d */ /* 0x004fea0003900000 */
[----:B------:R-:W2:Y:S02]  /*15e60*/  @!P0 SYNCS.PHASECHK.TRANS64 P0, [R3+URZ+0x28848], R2 ;  /* 0x02884802030085a7 */ /* 0x000ea4000800007f */
[----:B--2---:R-:W-:Y:S05]  /*15e70*/  @!P0 BRA `(.L_x_7313) ;  /* 0xfffffffc00ec8947 */ /* 0x004fea000383ffff */
[----:B------:R-:W-:Y:S05]  /*15e80*/  BRA `(.L_x_7396) ;  /* 0xffffffd000f47947 */ /* 0x000fea000383ffff */
.L_x_7319:
[----:B0-----:R-:W-:-:S04]  /*15e90*/  IMAD.U32 R3, RZ, RZ, UR38 ;  /* 0x00000026ff037e24 */ /* 0x001fc8000f8e00ff */
[----:B------:R0:W1:Y:S03]  /*15ea0*/  SYNCS.PHASECHK.TRANS64.TRYWAIT P0, [R3+URZ+0x28860], R2 ;  /* 0x02886002030075a7 */ /* 0x000066000800017f */
[----:B-1----:R-:W-:Y:S05]  /*15eb0*/  @!P0 NANOSLEEP.SYNCS 0x989680 ;  /* 0x009896800000895d */ /* 0x002fea0003900000 */
[----:B------:R-:W1:Y:S02]  /*15ec0*/  @!P0 SYNCS.PHASECHK.TRANS64 P0, [R3+URZ+0x28860], R2 ;  /* 0x02886002030085a7 */ /* 0x000e64000800007f */
[----:B-1----:R-:W-:Y:S05]  /*15ed0*/  @!P0 BRA `(.L_x_7319) ;  /* 0xfffffffc00ec8947 */ /* 0x002fea000383ffff */
[----:B------:R-:W-:Y:S05]  /*15ee0*/  BRA `(.L_x_7397) ;  /* 0xffffffd400907947 */ /* 0x000fea000383ffff */
.L_x_7328:
[----:B-1----:R-:W-:-:S04]  /*15ef0*/  IMAD.U32 R3, RZ, RZ, UR38 ;  /* 0x00000026ff037e24 */ /* 0x002fc8000f8e00ff */
[----:B------:R1:W2:Y:S03]  /*15f00*/  SYNCS.PHASECHK.TRANS64.TRYWAIT P0, [R3+URZ+0x28840], R2 ;  /* 0x02884002030075a7 */ /* 0x0002a6000800017f */
[----:B--2---:R-:W-:Y:S05]  /*15f10*/  @!P0 NANOSLEEP.SYNCS 0x989680 ;  /* 0x009896800000895d */ /* 0x004fea0003900000 */
[----:B------:R-:W2:Y:S02]  /*15f20*/  @!P0 SYNCS.PHASECHK.TRANS64 P0, [R3+URZ+0x28840], R2 ;  /* 0x02884002030085a7 */ /* 0x000ea4000800007f */
[----:B--2---:R-:W-:Y:S05]  /*15f30*/  @!P0 BRA `(.L_x_7328) ;  /* 0xfffffffc00ec8947 */ /* 0x004fea000383ffff */
[----:B------:R-:W-:Y:S05]  /*15f40*/  BRA `(.L_x_7398) ;  /* 0xffffffd800b07947 */ /* 0x000fea000383ffff */
.L_x_7334:
[----:B0-----:R-:W-:-:S04]  /*15f50*/  IMAD.U32 R3, RZ, RZ, UR38 ;  /* 0x00000026ff037e24 */ /* 0x001fc8000f8e00ff */
[----:B------:R0:W1:Y:S03]  /*15f60*/  SYNCS.PHASECHK.TRANS64.TRYWAIT P0, [R3+URZ+0x28868], R2 ;  /* 0x02886802030075a7 */ /* 0x000066000800017f */
[----:B-1----:R-:W-:Y:S05]  /*15f70*/  @!P0 NANOSLEEP.SYNCS 0x989680 ;  /* 0x009896800000895d */ /* 0x002fea0003900000 */
[----:B------:R-:W1:Y:S02]  /*15f80*/  @!P0 SYNCS.PHASECHK.TRANS64 P0, [R3+URZ+0x28868], R2 ;  /* 0x02886802030085a7 */ /* 0x000e64000800007f */
[----:B-1----:R-:W-:Y:S05]  /*15f90*/  @!P0 BRA `(.L_x_7334) ;  /* 0xfffffffc00ec8947 */ /* 0x002fea000383ffff */
[----:B------:R-:W-:Y:S05]  /*15fa0*/  BRA `(.L_x_7399) ;  /* 0xffffffdc00507947 */ /* 0x000fea000383ffff */
.L_x_7343:
[----:B-1----:R-:W-:-:S04]  /*15fb0*/  IMAD.U32 R3, RZ, RZ, UR38 ;  /* 0x00000026ff037e24 */ /* 0x002fc8000f8e00ff */
[----:B------:R1:W2:Y:S03]  /*15fc0*/  SYNCS.PHASECHK.TRANS64.TRYWAIT P0, [R3+URZ+0x28848], R2 ;  /* 0x02884802030075a7 */ /* 0x0002a6000800017f */
[----:B--2---:R-:W-:Y:S05]  /*15fd0*/  @!P0 NANOSLEEP.SYNCS 0x989680 ;  /* 0x009896800000895d */ /* 0x004fea0003900000 */
[----:B------:R-:W2:Y:S02]  /*15fe0*/  @!P0 SYNCS.PHASECHK.TRANS64 P0, [R3+URZ+0x28848], R2 ;  /* 0x02884802030085a7 */ /* 0x000ea4000800007f */
[----:B--2---:R-:W-:Y:S05]  /*15ff0*/  @!P0 BRA `(.L_x_7343) ;  /* 0xfffffffc00ec8947 */ /* 0x004fea000383ffff */
[----:B------:R-:W-:Y:S05]  /*16000*/  BRA `(.L_x_7400) ;  /* 0xffffffe000887947 */ /* 0x000fea000383ffff */
.L_x_7349:
[----:B0-----:R-:W-:-:S04]  /*16010*/  IMAD.U32 R3, RZ, RZ, UR38 ;  /* 0x00000026ff037e24 */ /* 0x001fc8000f8e00ff */
[----:B------:R0:W1:Y:S03]  /*16020*/  SYNCS.PHASECHK.TRANS64.TRYWAIT P0, [R3+URZ+0x28860], R2 ;  /* 0x02886002030075a7 */ /* 0x000066000800017f */
[----:B-1----:R-:W-:Y:S05]  /*16030*/  @!P0 NANOSLEEP.SYNCS 0x989680 ;  /* 0x009896800000895d */ /* 0x002fea0003900000 */
[----:B------:R-:W1:Y:S02]  /*16040*/  @!P0 SYNCS.PHASECHK.TRANS64 P0, [R3+URZ+0x28860], R2 ;  /* 0x02886002030085a7 */ /* 0x000e64000800007f */
[----:B-1----:R-:W-:Y:S05]  /*16050*/  @!P0 BRA `(.L_x_7349) ;  /* 0xfffffffc00ec8947 */ /* 0x002fea000383ffff */
[----:B------:R-:W-:Y:S05]  /*16060*/  BRA `(.L_x_7401) ;  /* 0xffffffe400247947 */ /* 0x000fea000383ffff */
.L_x_7357:
[----:B0-----:R0:W1:Y:S02]  /*16070*/  SYNCS.PHASECHK.TRANS64.TRYWAIT P0, [R3+URZ+0x28860], R2 ;  /* 0x02886002030075a7 */ /* 0x001064000800017f */
[----:B-1----:R-:W-:Y:S05]  /*16080*/  @!P0 NANOSLEEP.SYNCS 0x989680 ;  /* 0x009896800000895d */ /* 0x002fea0003900000 */
[----:B------:R-:W1:Y:S02]  /*16090*/  @!P0 SYNCS.PHASECHK.TRANS64 P0, [R3+URZ+0x28860], R2 ;  /* 0x02886002030085a7 */ /* 0x000e64000800007f */
[----:B-1----:R-:W-:Y:S05]  /*160a0*/  @!P0 BRA `(.L_x_7357) ;  /* 0xfffffffc00f08947 */ /* 0x002fea000383ffff */
[----:B------:R-:W-:Y:S05]  /*160b0*/  BRA `(.L_x_7402) ;  /* 0xffffffe400f07947 */ /* 0x000fea000383ffff */
.L_x_7362:
[----:B0-----:R0:W1:Y:S02]  /*160c0*/  SYNCS.PHASECHK.TRANS64.TRYWAIT P0, [R2+URZ+0x28820], R3 ;  /* 0x02882003020075a7 */ /* 0x001064000800017f */
[----:B-1----:R-:W-:Y:S05]  /*160d0*/  @!P0 NANOSLEEP.SYNCS 0x989680 ;  /* 0x009896800000895d */ /* 0x002fea0003900000 */
[----:B------:R-:W1:Y:S02]  /*160e0*/  @!P0 SYNCS.PHASECHK.TRANS64 P0, [R2+URZ+0x28820], R3 ;  /* 0x02882003020085a7 */ /* 0x000e64000800007f */
[----:B-1----:R-:W-:Y:S05]  /*160f0*/  @!P0 BRA `(.L_x_7362) ;  /* 0xfffffffc00f08947 */ /* 0x002fea000383ffff */
[----:B------:R-:W-:Y:S05]  /*16100*/  BRA `(.L_x_7403) ;  /* 0xffffffe800c07947 */ /* 0x000fea000383ffff */
.L_x_7363:
        /* <DEDUP_REMOVED lines=11> */
.L_x_7405:
[----:B------:R-:W-:Y:S05]  /*161c0*/  BSYNC B0 ;  /* 0x0000000000007941 */ /* 0x000fea0003800000 */
.L_x_7404:
[----:B------:R-:W-:Y:S05]  /*161d0*/  BRA `(.L_x_7406) ;  /* 0xffffffe800a47947 */ /* 0x000fea000383ffff */
.L_x_7364:
[----:B------:R-:W-:Y:S01]  /*161e0*/  BSSY B0, `(.L_x_7407) ;  /* 0x0000006000007945 */ /* 0x000fe20003800000 */
[----:B------:R-:W-:-:S07]  /*161f0*/  IMAD.MOV.U32 R15, RZ, RZ, -0x1 ;  /* 0xffffffffff0f7424 */ /* 0x000fce00078e00ff */
[----:B0-----:R-:W-:Y:S05]  /*16200*/  WARPSYNC.COLLECTIVE R15, `(.L_x_7408) ;  /* 0x000000000f0c7348 */ /* 0x001fea0003c00000 */
[----:B------:R-:W-:Y:S02]  /*16210*/  ELECT P6, UR62, PT ;  /* 0x00000000003e782f */ /* 0x000fe400038c0000 */
[----:B------:R-:W-:Y:S01]  /*16220*/  MOV R14, UR62 ;  /* 0x0000003e000e7c02 */ /* 0x000fe20008000f00 */
[----:B0-----:R-:W-:Y:S10]  /*16230*/  ENDCOLLECTIVE ;  /* 0x000000000000791b */ /* 0x001ff40003800000 */
.L_x_7408:
[----:B------:R-:W-:Y:S05]  /*16240*/  BSYNC B0 ;  /* 0x0000000000007941 */ /* 0x000fea0003800000 */
.L_x_7407:
[----:B------:R-:W-:Y:S05]  /*16250*/  BRA `(.L_x_7409) ;  /* 0xffffffe800987947 */ /* 0x000fea000383ffff */
.L_x_7366:
[----:B0-----:R0:W1:Y:S02]  /*16260*/  SYNCS.PHASECHK.TRANS64.TRYWAIT P0, [R6+URZ], R5 ;  /* 0x00000005060075a7 */ /* 0x001064000800017f */
[----:B-1----:R-:W-:Y:S05]  /*16270*/  @!P0 NANOSLEEP.SYNCS 0x989680 ;  /* 0x009896800000895d */ /* 0x002fea0003900000 */
[----:B------:R-:W1:Y:S02]  /*16280*/  @!P0 SYNCS.PHASECHK.TRANS64 P0, [R6+URZ], R5 ;  /* 0x00000005060085a7 */ /* 0x000e64000800007f */
[----:B-1----:R-:W-:Y:S05]  /*16290*/  @!P0 BRA `(.L_x_7366) ;  /* 0xfffffffc00f08947 */ /* 0x002fea000383ffff */
[----:B------:R-:W-:Y:S05]  /*162a0*/  BRA `(.L_x_7410) ;  /* 0xffffffe800cc7947 */ /* 0x000fea000383ffff */
.L_x_7367:
[----:B-1----:R1:W2:Y:S02]  /*162b0*/  SYNCS.PHASECHK.TRANS64.TRYWAIT P0, [R3+URZ], R4 ;  /* 0x00000004030075a7 */ /* 0x0022a4000800017f */
[----:B--2---:R-:W-:Y:S05]  /*162c0*/  @!P0 NANOSLEEP.SYNCS 0x989680 ;  /* 0x009896800000895d */ /* 0x004fea0003900000 */
[----:B------:R-:W2:Y:S02]  /*162d0*/  @!P0 SYNCS.PHASECHK.TRANS64 P0, [R3+URZ], R4 ;  /* 0x00000004030085a7 */ /* 0x000ea4000800007f */
[----:B--2---:R-:W-:Y:S05]  /*162e0*/  @!P0 BRA `(.L_x_7367) ;  /* 0xfffffffc00f08947 */ /* 0x004fea000383ffff */
[----:B------:R-:W-:Y:S05]  /*162f0*/  BRA `(.L_x_7411) ;  /* 0xffffffe800c07947 */ /* 0x000fea000383ffff */
.L_x_7369:
[----:B-1----:R1:W2:Y:S02]  /*16300*/  SYNCS.PHASECHK.TRANS64.TRYWAIT P0, [R0+URZ], R5 ;  /* 0x00000005000075a7 */ /* 0x0022a4000800017f */
[----:B--2---:R-:W-:Y:S05]  /*16310*/  @!P0 NANOSLEEP.SYNCS 0x989680 ;  /* 0x009896800000895d */ /* 0x004fea0003900000 */
[----:B------:R-:W2:Y:S02]  /*16320*/  @!P0 SYNCS.PHASECHK.TRANS64 P0, [R0+URZ], R5 ;  /* 0x00000005000085a7 */ /* 0x000ea4000800007f */
[----:B--2---:R-:W-:Y:S05]  /*16330*/  @!P0 BRA `(.L_x_7369) ;  /* 0xfffffffc00f08947 */ /* 0x004fea000383ffff */
[----:B------:R-:W-:Y:S05]  /*16340*/  BRA `(.L_x_7412) ;  /* 0xffffffe800c47947 */ /* 0x000fea000383ffff */
.L_x_7413:
        /* <DEDUP_REMOVED lines=11> */
.L_x_14860:


//--------------------- .text._ZN7cutlass13device_kernelIN5flash11enable_sm90INS1_16FlashAttnFwdSm90INS1_25CollectiveMainloopFwdSm90ILi2EN4cute5tupleIJNS5_1CILi1EEES8_S8_EEENS6_IJNS7_ILi128EEESA_SA_EEELi128ENS_6half_tEfNS_4arch4Sm90ELb0ELb1ELb1ELb1ELb0ELb0ELb0ELb1ELb1ELb1ELb1ELb0EEENS1_21CollectiveEpilogueFwdISB_S9_SC_SE_Li256ELb1ELb1ELb1ELb0EEENS1_36VarlenDynamicPersistentTileSchedulerILi128ELi128ELi256ELi128ELb1ELb1ELb1ELb1ELb0ELb1EEEEEEEEEvNT_6ParamsE --------------------------
	.section	.text._ZN7cutlass13device_kernelIN5flash11enable_sm90INS1_16FlashAttnFwdSm90INS1_25CollectiveMainloopFwdSm90ILi2EN4cute5tupleIJNS5_1CILi1EEES8_S8_EEENS6_IJNS7_ILi128EEESA_SA_EEELi128ENS_6half_tEfNS_4arch4Sm90ELb0ELb1ELb1ELb1ELb0ELb0ELb0ELb1ELb1ELb1ELb1ELb0EEENS1_21CollectiveEpilogueFwdISB_S9_SC_SE_Li256ELb1ELb1ELb1ELb0EEENS1_36VarlenDynamicPersistentTileSchedulerILi128ELi128ELi256ELi128ELb1ELb1ELb1ELb1ELb0ELb1EEEEEEEEEvNT_6ParamsE,"ax",@progbits
	.align	128
.text._ZN7cutlass13device_kernelIN5flash11enable_sm90INS1_16FlashAttnFwdSm90INS1_25CollectiveMainloopFwdSm90ILi2EN4cute5tupleIJNS5_1CILi1EEES8_S8_EEENS6_IJNS7_ILi128EEESA_SA_EEELi128ENS_6half_tEfNS_4arch4Sm90ELb0ELb1ELb1ELb1ELb0ELb0ELb0ELb1ELb1ELb1ELb1ELb0EEENS1_21CollectiveEpilogueFwdISB_S9_SC_SE_Li256ELb1ELb1ELb1ELb0EEENS1_36VarlenDynamicPersistentTileSchedulerILi128ELi128ELi256ELi128ELb1ELb1ELb1ELb1ELb0ELb1EEEEEEEEEvNT_6ParamsE:
        .type           _ZN7cutlass13device_kernelIN5flash11enable_sm90INS1_16FlashAttnFwdSm90INS1_25CollectiveMainloopFwdSm90ILi2EN4cute5tupleIJNS5_1CILi1EEES8_S8_EEENS6_IJNS7_ILi128EEESA_SA_EEELi128ENS_6half_tEfNS_4arch4Sm90ELb0ELb1ELb1ELb1ELb0ELb0ELb0ELb1ELb1ELb1ELb1ELb0EEENS1_21CollectiveEpilogueFwdISB_S9_SC_SE_Li256ELb1ELb1ELb1ELb0EEENS1_36VarlenDynamicPersistentTileSchedulerILi128ELi128ELi256ELi128ELb1ELb1ELb1ELb1ELb0ELb1EEEEEEEEEvNT_6ParamsE,@function
        .size           _ZN7cutlass13device_kernelIN5flash11enable_sm90INS1_16FlashAttnFwdSm90INS1_25CollectiveMainloopFwdSm90ILi2EN4cute5tupleIJNS5_1CILi1EEES8_S8_EEENS6_IJNS7_ILi128EEESA_SA_EEELi128ENS_6half_tEfNS_4arch4Sm90ELb0ELb1ELb1ELb1ELb0ELb0ELb0ELb1ELb1ELb1ELb1ELb0EEENS1_21CollectiveEpilogueFwdISB_S9_SC_SE_Li256ELb1ELb1ELb1ELb0EEENS1_36VarlenDynamicPersistentTileSchedulerILi128ELi128ELi256ELi128ELb1ELb1ELb1ELb1ELb0ELb1EEEEEEEEEvNT_6ParamsE,(.L_x_14861 - _ZN7cutlass13device_kernelIN5flash11enable_sm90INS1_16FlashAttnFwdSm90INS1_25CollectiveMainloopFwdSm90ILi2EN4cute5tupleIJNS5_1CILi1EEES8_S8_EEENS6_IJNS7_ILi128EEESA_SA_EEELi128ENS_6half_tEfNS_4arch4Sm90ELb0ELb1ELb1ELb1ELb0ELb0ELb0ELb1ELb1ELb1ELb1ELb0EEENS1_21CollectiveEpilogueFwdISB_S9_SC_SE_Li256ELb1ELb1ELb1ELb0EEENS1_36VarlenDynamicPersistentTileSchedulerILi128ELi128ELi256ELi128ELb1ELb1ELb1ELb1ELb0ELb1EEEEEEEEEvNT_6ParamsE)
        .other          _ZN7cutlass13device_kernelIN5flash11enable_sm90INS1_16FlashAttnFwdSm90INS1_25CollectiveMainloopFwdSm90ILi2EN4cute5tupleIJNS5_1CILi1EEES8_S8_EEENS6_IJNS7_ILi128EEESA_SA_EEELi128ENS_6half_tEfNS_4arch4Sm90ELb0ELb1ELb1ELb1ELb0ELb0ELb0ELb1ELb1ELb1ELb1ELb0EEENS1_21CollectiveEpilogueFwdISB_S9_SC_SE_Li256ELb1ELb1ELb1ELb0EEENS1_36VarlenDynamicPersistentTileSchedulerILi128ELi128ELi256ELi128ELb1ELb1ELb1ELb1ELb0ELb1EEEEEEEEEvNT_6ParamsE,@"STO_CUDA_ENTRY STV_DEFAULT"
_ZN7cutlass13device_kernelIN5flash11enable_sm90INS1_16FlashAttnFwdSm90INS1_25CollectiveMainloopFwdSm90ILi2EN4cute5tupleIJNS5_1CILi1EEES8_S8_EEENS6_IJNS7_ILi128EEESA_SA_EEELi128ENS_6half_tEfNS_4arch4Sm90ELb0ELb1ELb1ELb1ELb0ELb0ELb0ELb1ELb1ELb1ELb1ELb0EEENS1_21CollectiveEpilogueFwdISB_S9_SC_SE_Li256ELb1ELb1ELb1ELb0EEENS1_36VarlenDynamicPersistentTileSchedulerILi128ELi128ELi256ELi128ELb1ELb1ELb1ELb1ELb0ELb1EEEEEEEEEvNT_6ParamsE:
        /* <DEDUP_REMOVED lines=18> */
.L_x_7415:
[----:B------:R-:W-:Y:S05]  /*0120*/  BSYNC B0 ;  /* 0x0000000000007941 */ /* 0x000fea0003800000 */
.L_x_7414:
        /* <DEDUP_REMOVED lines=41> */
.L_x_7416:
        /* <DEDUP_REMOVED lines=22> */
.L_x_7417:
        /* <DEDUP_REMOVED lines=18> */
.L_x_7418:
        /* <DEDUP_REMOVED lines=22> */
.L_x_7419:
        /* <DEDUP_REMOVED lines=22> */
.L_x_7420:
[----:B------:R-:W-:Y:S01]  /*0900*/  PLOP3.LUT P0, PT, PT, PT, UP0, 0x80, 0x0 ;  /* 0x000000000000781c */ /* 0x000fe20003f0f008 */
[----:B------:R-:W-:Y:S01]  /*0910*/  UMOV UR36, 0x1 ;  /* 0x0000000100247882 */ /* 0x000fe20000000000 */
[----:B------:R-:W-:Y:S01]  /*0920*/  NOP ;  /* 0x0000000000007918 */ /* 0x000fe20000000000 */
[----:B------:R-:W-:Y:S01]  /*0930*/  USEL UR36, UR36, 0x2, !UP0 ;  /* 0x0000000224247887 */ /* 0x000fe2000c000000 */
[----:B------:R-:W-:Y:S01]  /*0940*/  ULDC.64 UR52, c[0x0][0x208] ;  /* 0x0000820000347ab9 */ /* 0x000fe20000000a00 */
[----:B012-4-:R-:W-:Y:S08]  /*0950*/  BAR.SYNC.DEFER_BLOCKING 0x0 ;  /* 0x0000000000007b1d */ /* 0x017ff00000010000 */
[----:B------:R-:W-:Y:S05]  /*0960*/  @!P0 BRA `(.L_x_7421) ;  /* 0x0000012400f08947 */ /* 0x000fea0003800000 */
.L_x_7422:
[----:B------:R-:W-:-:S08]  /*0970*/  NOP ;  /* 0x0000000000007918 */ /* 0x000fd00000000000 */
[----:B------:R-:W0:Y:S02]  /*0980*/  USETMAXREG.TRY_ALLOC.CTAPOOL UP0, 0xf0 ;  /* 0x000000f0000079c8 */ /* 0x000e240008000600 */
[----:B0-----:R-:W-:-:S13]  /*0990*/  PLOP3.LUT P0, PT, PT, PT, UP0, 0x80, 0x0 ;  /* 0x000000000000781c */ /* 0x001fda0003f0f008 */
[----:B------:R-:W-:Y:S05]  /*09a0*/  @!P0 BRA `(.L_x_7422) ;  /* 0xfffffffc00f08947 */ /* 0x000fea000383ffff */
[----:B------:R-:W-:Y:S01]  /*09b0*/  LOP3.LUT R0, R6, 0xffffff80, RZ, 0xc0, !PT ;  /* 0xffffff8006007812 */ /* 0x000fe200078ec0ff */
[----:B------:R-:W0:Y:S08]  /*09c0*/  S2UR UR5, SR_CgaCtaId ;  /* 0x00000000000579c3 */ /* 0x000e300000008800 */
[----:B------:R-:W-:Y:S06]  /*09d0*/  BAR.ARV 0x8, 0x180 ;  /* 0x0206000000007b1d */ /* 0x000fec0000002000 */
[----:B------:R-:W-:Y:S01]  /*09e0*/  ISETP.NE.AND P0, PT, R0, 0x80, PT ;  /* 0x000000800000780c */ /* 0x000fe20003f05270 */
[----:B------:R-:W-:-:S12]  /*09f0*/  UMOV UR4, 0x400 ;  /* 0x0000040000047882 */ /* 0x000fd80000000000 */
[----:B------:R-:W-:Y:S06]  /*0a00*/  @!P0 BAR.ARV 0x9, 0x100 ;  /* 0x0244000000008b1d */ /* 0x000fec0000002000 */
[----:B0-----:R-:W-:Y:S02]  /*0a10*/  ULEA UR4, UR5, UR4, 0x18 ;  /* 0x0000000405047291 */ /* 0x001fe4000f8ec03f */
[----:B------:R-:W-:Y:S07]  /*0a20*/  BAR.SYNC.DEFER_BLOCKING 0x5, 0x180 ;  /* 0x0146000000007b1d */ /* 0x000fee0000010000 */
[----:B------:R-:W0:Y:S01]  /*0a30*/  LDS.128 R12, [UR4+0x288d0] ;  /* 0x0288d004ff0c7984 */ /* 0x000e220008000c00 */
[----:B------:R-:W-:Y:S01]  /*0a40*/  ULDC UR4, c[0x0][0xc3c] ;  /* 0x00030f0000047ab9 */ /* 0x000fe20000000800 */
[----:B------:R-:W-:Y:S06]  /*0a50*/  BAR.ARV 0x4, 0x180 ;  /* 0x0106000000007b1d */ /* 0x000fec0000002000 */
[----:B0-----:R-:W-:-:S13]  /*0a60*/  ISETP.GE.AND P0, PT, R15, UR4, PT ;  /* 0x000000040f007c0c */ /* 0x001fda000bf06270 */
[----:B------:R-:W-:Y:S05]  /*0a70*/  @P0 EXIT ;  /* 0x000000000000094d */ /* 0x000fea0003800000 */
[----:B------:R-:W-:Y:S01]  /*0a80*/  VIADD R221, R6, 0xffffff80 ;  /* 0xffffff8006dd7836 */ /* 0x000fe20000000000 */
[----:B------:R-:W-:Y:S01]  /*0a90*/  R2UR UR5, R13 ;  /* 0x000000000d0572ca */ /* 0x000fe200000e0000 */
[----:B------:R-:W-:Y:S01]  /*0aa0*/  ULOP3.LUT UR49, UR36, 0x1, URZ, 0xfc, !UPT ;  /* 0x0000000124317892 */ /* 0x000fe2000f8efc3f */
[----:B------:R-:W-:Y:S01]  /*0ab0*/  R2UR UR7, R14 ;  /* 0x000000000e0772ca */ /* 0x000fe200000e0000 */
[----:B------:R-:W-:Y:S01]  /*0ac0*/  UMOV UR48, URZ ;  /* 0x0000003f00307c82 */ /* 0x000fe20008000000 */
[----:B------:R-:W-:Y:S01]  /*0ad0*/  SHF.R.S32.HI R0, RZ, 0x1f, R221 ;  /* 0x0000001fff007819 */ /* 0x000fe200000114dd */
[----:B------:R-:W-:Y:S01]  /*0ae0*/  UMOV UR50, URZ ;  /* 0x0000003f00327c82 */ /* 0x000fe20008000000 */
[----:B------:R-:W-:Y:S01]  /*0af0*/  R2UR UR6, R15 ;  /* 0x000000000f0672ca */ /* 0x000fe200000e0000 */
[----:B------:R-:W-:Y:S01]  /*0b00*/  UMOV UR47, URZ ;  /* 0x0000003f002f7c82 */ /* 0x000fe20008000000 */
[CC--:B------:R-:W-:Y:S02]  /*0b10*/  LEA.HI R3, R0.reuse, R221.reuse, RZ, 0x7 ;  /* 0x000000dd00037211 */ /* 0x0c0fe400078f38ff */
[----:B------:R-:W-:-:S02]  /*0b20*/  LEA.HI R4, R0, R221, RZ, 0x5 ;  /* 0x000000dd00047211 */ /* 0x000fc400078f28ff */
[----:B------:R-:W-:Y:S02]  /*0b30*/  LOP3.LUT R2, R3, 0xffffff80, RZ, 0xc0, !PT ;  /* 0xffffff8003027812 */ /* 0x000fe400078ec0ff */
[----:B------:R-:W-:Y:S01]  /*0b40*/  SHF.R.S32.HI R216, RZ, 0x7, R3 ;  /* 0x00000007ffd87819 */ /* 0x000fe20000011403 */
[----:B------:R-:W-:Y:S02]  /*0b50*/  IMAD.SHL.U32 R6, R4, 0x20, RZ ;  /* 0x0000002004067824 */ /* 0x000fe400078e00ff */
[----:B------:R-:W-:Y:S01]  /*0b60*/  IMAD.IADD R199, R221, 0x1, -R2 ;  /* 0x00000001ddc77824 */ /* 0x000fe200078e0a02 */
[----:B------:R-:W-:Y:S02]  /*0b70*/  LEA.HI R2, R0, R221, RZ, 0x4 ;  /* 0x000000dd00027211 */ /* 0x000fe400078f20ff */
[----:B------:R-:W-:Y:S02]  /*0b80*/  LOP3.LUT R7, R6, 0xfffffc00, RZ, 0xc0, !PT ;  /* 0xfffffc0006077812 */ /* 0x000fe400078ec0ff */
[----:B------:R-:W-:-:S02]  /*0b90*/  LOP3.LUT R4, R2, 0x3fffff0, RZ, 0xc0, !PT ;  /* 0x03fffff002047812 */ /* 0x000fc400078ec0ff */
[----:B------:R-:W-:Y:S02]  /*0ba0*/  SHF.R.S32.HI R5, RZ, 0x4, R2 ;  /* 0x00000004ff057819 */ /* 0x000fe40000011402 */
[----:B------:R-:W-:Y:S01]  /*0bb0*/  SHF.R.S32.HI R8, RZ, 0x1f, R199 ;  /* 0x0000001fff087819 */ /* 0x000fe200000114c7 */
[----:B------:R-:W-:Y:S01]  /*0bc0*/  IMAD.IADD R4, R221, 0x1, -R4 ;  /* 0x00000001dd047824 */ /* 0x000fe200078e0a04 */
[----:B------:R-:W-:Y:S02]  /*0bd0*/  LEA.HI R2, R2, R5, RZ, 0x1 ;  /* 0x0000000502027211 */ /* 0x000fe400078f08ff */
[----:B------:R-:W-:Y:S01]  /*0be0*/  LEA.HI R9, R8, R199, RZ, 0x2 ;  /* 0x000000c708097211 */ /* 0x000fe200078f10ff */
[----:B------:R-:W-:Y:S01]  /*0bf0*/  IMAD R7, R4, 0x40, R7 ;  /* 0x0000004004077824 */ /* 0x000fe200078e0207 */
[----:B------:R-:W-:Y:S02]  /*0c00*/  LEA.HI R4, R0, R221, RZ, 0x2 ;  /* 0x000000dd00047211 */ /* 0x000fe400078f10ff */
[----:B------:R-:W-:-:S02]  /*0c10*/  LOP3.LUT R2, R2, 0x1ffffffe, RZ, 0xc0, !PT ;  /* 0x1ffffffe02027812 */ /* 0x000fc400078ec0ff */
[----:B------:R-:W-:Y:S02]  /*0c20*/  LOP3.LUT R4, R4, 0xfffffffc, RZ, 0xc0, !PT ;  /* 0xfffffffc04047812 */ /* 0x000fe400078ec0ff */
[--C-:B------:R-:W-:Y:S01]  /*0c30*/  SHF.R.S32.HI R6, RZ, 0x2, R9.reuse ;  /* 0x00000002ff067819 */ /* 0x100fe20000011409 */
[----:B------:R-:W-:Y:S01]  /*0c40*/  IMAD.IADD R2, R5, 0x1, -R2 ;  /* 0x0000000105027824 */ /* 0x000fe200078e0a02 */
[----:B------:R-:W-:Y:S01]  /*0c50*/  SHF.R.S32.HI R11, RZ, 0x1f, R9 ;  /* 0x0000001fff0b7819 */ /* 0x000fe20000011409 */
[----:B------:R-:W-:Y:S01]  /*0c60*/  IMAD.IADD R4, R221, 0x1, -R4 ;  /* 0x00000001dd047824 */ /* 0x000fe200078e0a04 */
[----:B------:R-:W-:Y:S01]  /*0c70*/  LEA.HI R0, R0, R221, RZ, 0x3 ;  /* 0x000000dd00007211 */ /* 0x000fe200078f18ff */
[----:B------:R-:W-:Y:S01]  /*0c80*/  IMAD R218, R2, 0x8, R7 ;  /* 0x0000000802da7824 */ /* 0x000fe200078e0207 */
[----:B------:R-:W-:Y:S02]  /*0c90*/  LEA.HI R11, R11, R6, RZ, 0x3 ;  /* 0x000000060b0b7211 */ /* 0x000fe400078f18ff */
[----:B------:R-:W-:-:S02]  /*0ca0*/  LEA.HI R2, R4, R4, RZ, 0x1 ;  /* 0x0000000404027211 */ /* 0x000fc400078f08ff */
[----:B------:R-:W-:Y:S02]  /*0cb0*/  LOP3.LUT R22, R0, 0xfffffff8, RZ, 0xc0, !PT ;  /* 0xfffffff800167812 */ /* 0x000fe400078ec0ff */
[----:B------:R-:W-:Y:S02]  /*0cc0*/  LOP3.LUT R5, R2, 0x1ffffffe, RZ, 0xc0, !PT ;  /* 0x1ffffffe02057812 */ /* 0x000fe400078ec0ff */
[----:B------:R-:W-:Y:S01]  /*0cd0*/  LOP3.LUT R2, R9, 0x7ffffffc, RZ, 0xc0, !PT ;  /* 0x7ffffffc09027812 */ /* 0x000fe200078ec0ff */
[----:B------:R-:W-:Y:S01]  /*0ce0*/  IMAD.IADD R22, R221, 0x1, -R22 ;  /* 0x00000001dd167824 */ /* 0x000fe200078e0a16 */
[----:B------:R-:W-:Y:S01]  /*0cf0*/  LOP3.LUT R11, R11, 0xfffffff8, RZ, 0xc0, !PT ;  /* 0xfffffff80b0b7812 */ /* 0x000fe200078ec0ff */
[----:B------:R-:W-:Y:S01]  /*0d00*/  IMAD.IADD R4, R4, 0x1, -R5 ;  /* 0x0000000104047824 */ /* 0x000fe200078e0a05 */
[----:B------:R-:W-:Y:S01]  /*0d10*/  LEA.HI R8, R8, R199, RZ, 0x5 ;  /* 0x000000c708087211 */ /* 0x000fe200078f28ff */
[----:B------:R-:W-:Y:S01]  /*0d20*/  IMAD.IADD R2, R199, 0x1, -R2 ;  /* 0x00000001c7027824 */ /* 0x000fe200078e0a02 */
[----:B------:R-:W-:Y:S01]  /*0d30*/  LEA.HI R3, R3, R216, RZ, 0x1 ;  /* 0x000000d803037211 */ /* 0x000fe200078f08ff */
[----:B------:R-:W-:Y:S01]  /*0d40*/  IMAD.IADD R11, R6, 0x1, -R11 ;  /* 0x00000001060b7824 */ /* 0x000fe200078e0a0b */
[----:B------:R-:W-:Y:S01]  /*0d50*/  SHF.R.S32.HI R8, RZ, 0x5, R8 ;  /* 0x00000005ff087819 */ /* 0x000fe20000011408 */
[----:B------:R-:W-:Y:S01]  /*0d60*/  IMAD.SHL.U32 R18, R22, 0x8, RZ ;  /* 0x0000000816127824 */ /* 0x000fe200078e00ff */
[----:B------:R-:W-:Y:S01]  /*0d70*/  LOP3.LUT R3, R3, 0x3fffffe, RZ, 0xc0, !PT ;  /* 0x03fffffe03037812 */ /* 0x000fe200078ec0ff */
[----:B------:R-:W-:Y:S01]  /*0d80*/  IMAD.SHL.U32 R16, R2, 0x2, RZ ;  /* 0x0000000202107824 */ /* 0x000fe200078e00ff */
[----:B------:R-:W-:Y:S01]  /*0d90*/  SHF.R.S32.HI R198, RZ, 0x3, R0 ;  /* 0x00000003ffc67819 */ /* 0x000fe20000011400 */
[----:B------:R-:W-:Y:S01]  /*0da0*/  IMAD R8, R8, 0x10, R11 ;  /* 0x0000001008087824 */ /* 0x000fe200078e020b */
[----:B------:R-:W-:Y:S01]  /*0db0*/  SHF.R.S32.HI R220, RZ, 0x1f, R18 ;  /* 0x0000001fffdc7819 */ /* 0x000fe20000011412 */
[----:B------:R-:W-:Y:S01]  /*0dc0*/  IMAD.IADD R3, R216, 0x1, -R3 ;  /* 0x00000001d8037824 */ /* 0x000fe200078e0a03 */
[----:B------:R-:W-:Y:S01]  /*0dd0*/  SHF.R.S32.HI R215, RZ, 0x1f, R16 ;  /* 0x0000001fffd77819 */ /* 0x000fe20000011410 */
[----:B------:R-:W-:-:S02]  /*0de0*/  VIADD R19, R18, 0x40 ;  /* 0x0000004012137836 */ /* 0x000fc40000000000 */
        /* <DEDUP_REMOVED lines=31> */
[----:B------:R-:W-:Y:S01]  /*0fe0*/  SHF.R.S32.HI R200, RZ, 0x1f, R23 ;  /* 0x0000001fffc87819 */ /* 0x000fe20000011417 */
[----:B------:R-:W-:-:S07]  /*0ff0*/  IMAD R17, R4, 0x8, R217 ;  /* 0x0000000804117824 */ /* 0x000fce00078e02d9 */
.L_x_7526:
[----:B------:R-:W-:Y:S02]  /*1000*/  ULDC.64 UR8, c[0x0][0xa28] ;  /* 0x00028a0000087ab9 */ /* 0x000fe40000000a00 */
        /* <DEDUP_REMOVED lines=10> */
[----:B0-2---:R-:W-:Y:S02]  /*10b0*/  IMAD.U32 R2, RZ, RZ, UR8 ;  /* 0x00000008ff027e24 */ /* 0x005fe4000f8e00ff */
[----:B------:R-:W-:Y:S01]  /*10c0*/  IMAD.U32 R3, RZ, RZ, UR9 ;  /* 0x00000009ff037e24 */ /* 0x000fe2000f8e00ff */
[----:B------:R-:W-:Y:S02]  /*10d0*/  @UP1 UIMAD.WIDE UR8, UR6, 0x4, UR10 ;  /* 0x00000004060818a5 */ /* 0x000fe4000f8e020a */
[----:B------:R-:W-:Y:S02]  /*10e0*/  ULOP3.LUT UR4, UR7, 0xff000000, URZ, 0xc0, !UPT ;  /* 0xff00000007047892 */ /* 0x000fe4000f8ec03f */
[----:B------:R-:W2:Y:S01]  /*10f0*/  @P0 LDG.E R2, desc[UR52][R2.64] ;  /* 0x0000003402020981 */ /* 0x000ea2000c1e1900 */
[----:B------:R-:W-:Y:S01]  /*1100*/  ULDC.64 UR10, c[0x0][0xa20] ;  /* 0x00028800000a7ab9 */ /* 0x000fe20000000a00 */
[----:B----4-:R-:W-:-:S02]  /*1110*/  IMAD.U32 R4, RZ, RZ, UR8 ;  /* 0x00000008ff047e24 */ /* 0x010fc4000f8e00ff */
[----:B------:R-:W-:Y:S01]  /*1120*/  IMAD.U32 R5, RZ, RZ, UR9 ;  /* 0x00000009ff057e24 */ /* 0x000fe2000f8e00ff */
[----:B------:R-:W-:-:S04]  /*1130*/  ULDC.64 UR8, c[0x0][0x418] ;  /* 0x0001060000087ab9 */ /* 0x000fc80000000a00 */
[----:B---3--:R-:W3:Y:S01]  /*1140*/  @P2 LDG.E R4, desc[UR52][R4.64] ;  /* 0x0000003404042981 */ /* 0x008ee2000c1e1900 */
[----:B------:R-:W-:Y:S01]  /*1150*/  UISETP.NE.U32.AND UP0, UPT, UR8, URZ, UPT ;  /* 0x0000003f0800728c */ /* 0x000fe2000bf05070 */
[----:B------:R-:W-:Y:S01]  /*1160*/  ISETP.NE.U32.AND P1, PT, RZ, UR10, PT ;  /* 0x0000000aff007c0c */ /* 0x000fe2000bf25070 */
[----:B------:R-:W-:Y:S02]  /*1170*/  ULOP3.LUT UR45, UR7, 0xff0000, URZ, 0xc0, !UPT ;  /* 0x00ff0000072d7892 */ /* 0x000fe4000f8ec03f */
[----:B------:R-:W-:Y:S01]  /*1180*/  UISETP.NE.AND.EX UP0, UPT, UR9, URZ, UPT, UP0 ;  /* 0x0000003f0900728c */ /* 0x000fe2000bf05300 */
[----:B------:R-:W-:Y:S01]  /*1190*/  ISETP.NE.AND.EX P1, PT, RZ, UR11, PT, P1 ;  /* 0x0000000bff007c0c */ /* 0x000fe2000bf25310 */
[----:B------:R-:W-:Y:S01]  /*11a0*/  ULDC UR8, c[0x0][0x424] ;  /* 0x0001090000087ab9 */ /* 0x000fe20000000800 */
[----:B------:R-:W-:Y:S02]  /*11b0*/  USHF.R.U32.HI UR4, URZ, 0x8, UR4 ;  /* 0x000000083f047899 */ /* 0x000fe40008011604 */
[----:B------:R-:W-:Y:S01]  /*11c0*/  USEL UR8, UR8, 0x1, UP0 ;  /* 0x0000000108087887 */ /* 0x000fe20008000000 */
[----:B------:R-:W-:Y:S01]  /*11d0*/  ULDC UR9, c[0x0][0x2f0] ;  /* 0x0000bc0000097ab9 */ /* 0x000fe20000000800 */
[----:B------:R-:W-:Y:S01]  /*11e0*/  UMOV UR38, URZ ;  /* 0x0000003f00267c82 */ /* 0x000fe20008000000 */
[----:B------:R-:W-:Y:S01]  /*11f0*/  ULEA.HI UR45, UR45, UR4, URZ, 0x10 ;  /* 0x000000042d2d7291 */ /* 0x000fe2000f8f803f */
[----:B------:R-:W-:Y:S01]  /*1200*/  ULDC UR46, c[0x0][0x288] ;  /* 0x0000a200002e7ab9 */ /* 0x000fe20000000800 */
[----:B------:R-:W-:-:S02]  /*1210*/  UIMAD UR4, UR8, UR9, URZ ;  /* 0x00000009080472a4 */ /* 0x000fc4000f8e023f */
[----:B------:R-:W-:Y:S01]  /*1220*/  ULOP3.LUT UR42, UR7, 0xffff, URZ, 0xc0, !UPT ;  /* 0x0000ffff072a7892 */ /* 0x000fe2000f8ec03f */
[----:B--2---:R-:W-:Y:S02]  /*1230*/  @P0 R2UR UR38, R2 ;  /* 0x00000000022602ca */ /* 0x004fe400000e0000 */
[----:B---3--:R-:W-:Y:S01]  /*1240*/  @P2 R2UR UR46, R4 ;  /* 0x00000000042e22ca */ /* 0x008fe200000e0000 */
[----:B-1---5:R-:W-:-:S14]  /*1250*/  @P2 BRA `(.L_x_7423) ;  /* 0x0000000000342947 */ /* 0x022fdc0003800000 */
[----:B------:R-:W-:Y:S02]  /*1260*/  ULDC.64 UR8, c[0x0][0xa00] ;  /* 0x0002800000087ab9 */ /* 0x000fe40000000a00 */
[----:B------:R-:W-:-:S04]  /*1270*/  ISETP.NE.U32.AND P0, PT, RZ, UR8, PT ;  /* 0x00000008ff007c0c */ /* 0x000fc8000bf05070 */
[----:B------:R-:W-:-:S13]  /*1280*/  ISETP.NE.AND.EX P0, PT, RZ, UR9, PT, P0 ;  /* 0x00000009ff007c0c */ /* 0x000fda000bf05300 */
[----:B------:R-:W-:Y:S05]  /*1290*/  @!P0 BRA `(.L_x_7423) ;  /* 0x0000000000248947 */ /* 0x000fea0003800000 */
[----:B------:R-:W-:Y:S02]  /*12a0*/  ULDC.64 UR8, c[0x0][0xa00] ;  /* 0x0002800000087ab9 */ /* 0x000fe40000000a00 */
        /* <DEDUP_REMOVED lines=8> */
.L_x_7423:
[----:B------:R-:W-:Y:S01]  /*1330*/  UMOV UR43, UR6 ;  /* 0x00000006002b7c82 */ /* 0x000fe20008000000 */
[----:B------:R-:W-:Y:S05]  /*1340*/  @!P1 BRA `(.L_x_7424) ;  /* 0x00000000001c9947 */ /* 0x000fea0003800000 */
[----:B------:R-:W-:Y:S02]  /*1350*/  ULDC.64 UR8, c[0x0][0xa20] ;  /* 0x0002880000087ab9 */ /* 0x000fe40000000a00 */
[----:B------:R-:W-:-:S06]  /*1360*/  UIMAD.WIDE UR6, UR6, 0x4, UR8 ;  /* 0x00000004060678a5 */ /* 0x000fcc000f8e0208 */
[----:B------:R-:W-:Y:S02]  /*1370*/  IMAD.U32 R2, RZ, RZ, UR6 ;  /* 0x00000006ff027e24 */ /* 0x000fe4000f8e00ff */
[----:B------:R-:W-:-:S05]  /*1380*/  IMAD.U32 R3, RZ, RZ, UR7 ;  /* 0x00000007ff037e24 */ /* 0x000fca000f8e00ff */
[----:B------:R-:W2:Y:S02]  /*1390*/  LDG.E R2, desc[UR52][R2.64] ;  /* 0x0000003402027981 */ /* 0x000ea4000c1e1900 */
[----:B--2---:R-:W-:Y:S01]  /*13a0*/  R2UR UR4, R2 ;  /* 0x00000000020472ca */ /* 0x004fe200000e0000 */
[----:B------:R-:W-:-:S14]  /*13b0*/  BRA `(.L_x_7425) ;  /* 0x0000000000347947 */ /* 0x000fdc0003800000 */
.L_x_7424:
        /* <DEDUP_REMOVED lines=13> */
.L_x_7425:
[----:B------:R-:W-:Y:S01]  /*1490*/  ULDC UR6, c[0x0][0x448] ;  /* 0x0001120000067ab9 */ /* 0x000fe20000000800 */
[----:B------:R-:W-:Y:S02]  /*14a0*/  USHF.L.U32 UR37, UR5, 0x7, URZ ;  /* 0x0000000705257899 */ /* 0x000fe4000800063f */
[----:B------:R-:W-:Y:S02]  /*14b0*/  UISETP.NE.AND UP0, UPT, UR6, 0x1, UPT ;  /* 0x000000010600788c */ /* 0x000fe4000bf05270 */
[----:B------:R-:W-:Y:S02]  /*14c0*/  UIADD3 UR38, -UR38, UR4, URZ ;  /* 0x0000000426267290 */ /* 0x000fe4000fffe13f */
[----:B------:R-:W-:Y:S01]  /*14d0*/  UIADD3 UR8, UR37, 0x7f, URZ ;  /* 0x0000007f25087890 */ /* 0x000fe2000fffe03f */
[----:B------:R-:W-:Y:S01]  /*14e0*/  ULDC.64 UR4, c[0x0][0x9e0] ;  /* 0x0002780000047ab9 */ /* 0x000fe20000000a00 */
[----:B------:R-:W-:Y:S02]  /*14f0*/  UIADD3 UR9, UR38, 0x1, -UR46 ;  /* 0x0000000126097890 */ /* 0x000fe4000fffe82e */
[----:B------:R-:W-:-:S03]  /*1500*/  UISETP.GE.AND UP1, UPT, UR5, 0x1, UPT ;  /* 0x000000010500788c */ /* 0x000fc6000bf26270 */
        /* <DEDUP_REMOVED lines=18> */
.L_x_7427:
[----:B------:R-:W-:-:S11]  /*1630*/  UISETP.NE.AND UP1, UPT, UR5, 0x1, UPT ;  /* 0x000000010500788c */ /* 0x000fd6000bf25270 */
[----:B------:R-:W-:Y:S02]  /*1640*/  @UP1 ULDC.64 UR10, c[0x0][0x9e8] ;  /* 0x00027a00000a1ab9 */ /* 0x000fe40000000a00 */
[----:B------:R-:W-:-:S04]  /*1650*/  UIMAD.WIDE.U32 UR6, UR8, UR10, URZ ;  /* 0x0000000a080672a5 */ /* 0x000fc8000f8e003f */
[----:B------:R-:W-:-:S12]  /*1660*/  @UP1 USHF.R.U32.HI UR8, URZ, UR11, UR7 ;  /* 0x0000000b3f081299 */ /* 0x000fd80008011607 */
.L_x_7428:
[----:B------:R-:W-:-:S04]  /*1670*/  UIMAD UR8, UR8, UR5, UR5 ;  /* 0x00000005080872a4 */ /* 0x000fc8000f8e0205 */
[----:B------:R-:W-:-:S04]  /*1680*/  UISETP.LT.AND UP1, UPT, UR4, UR8, UPT ;  /* 0x000000080400728c */ /* 0x000fc8000bf21270 */
[----:B------:R-:W-:-:S12]  /*1690*/  USEL UR4, UR4, UR8, UP1 ;  /* 0x0000000804047287 */ /* 0x000fd80008800000 */
.L_x_7426:
[----:B------:R-:W-:Y:S02]  /*16a0*/  UIADD3 UR8, UR38, 0x7f, URZ ;  /* 0x0000007f26087890 */ /* 0x000fe4000fffe03f */
[----:B------:R-:W-:Y:S02]  /*16b0*/  UIADD3 UR9, UR4, 0x7f, URZ ;  /* 0x0000007f04097890 */ /* 0x000fe4000fffe03f */
[----:B------:R-:W-:Y:S02]  /*16c0*/  USHF.R.S32.HI UR4, URZ, 0x1f, UR8 ;  /* 0x0000001f3f047899 */ /* 0x000fe40008011408 */
[----:B------:R-:W-:Y:S01]  /*16d0*/  USHF.R.S32.HI UR10, URZ, 0x1f, UR9 ;  /* 0x0000001f3f0a7899 */ /* 0x000fe20008011409 */
[----:B------:R-:W-:Y:S01]  /*16e0*/  @UP0 ULDC UR6, c[0x0][0x44c] ;  /* 0x0001130000060ab9 */ /* 0x000fe20000000800 */
[----:B------:R-:W-:Y:S02]  /*16f0*/  ULEA.HI UR4, UR4, UR8, URZ, 0x7 ;  /* 0x0000000804047291 */ /* 0x000fe4000f8f383f */
[----:B------:R-:W-:-:S02]  /*1700*/  ULEA.HI UR10, UR10, UR9, URZ, 0x7 ;  /* 0x000000090a0a7291 */ /* 0x000fc4000f8f383f */
[----:B------:R-:W-:Y:S01]  /*1710*/  UIMAD.WIDE.U32 UR6, UR37, UR6, URZ ;  /* 0x00000006250672a5 */ /* 0x000fe2000f8e003f */
[----:B------:R-:W-:Y:S01]  /*1720*/  @UP0 ULDC UR12, c[0x0][0x450] ;  /* 0x00011400000c0ab9 */ /* 0x000fe20000000800 */
[----:B------:R-:W-:Y:S01]  /*1730*/  UMOV UR11, UR37 ;  /* 0x00000025000b7c82 */ /* 0x000fe20008000000 */
[----:B------:R-:W-:Y:S02]  /*1740*/  USHF.R.S32.HI UR4, URZ, 0x7, UR4 ;  /* 0x000000073f047899 */ /* 0x000fe40008011404 */
[----:B------:R-:W-:Y:S02]  /*1750*/  USHF.R.S32.HI UR10, URZ, 0x7, UR10 ;  /* 0x000000073f0a7899 */ /* 0x000fe4000801140a */
[----:B------:R-:W-:Y:S02]  /*1760*/  UIADD3 UR55, UR38, -UR46, URZ ;  /* 0x8000002e26377290 */ /* 0x000fe4000fffe03f */
        /* <DEDUP_REMOVED lines=17> */
.L_x_7430:
[----:B------:R-:W-:-:S11]  /*1880*/  UISETP.NE.AND UP0, UPT, UR5, 0x1, UPT ;  /* 0x000000010500788c */ /* 0x000fd6000bf05270 */
[----:B------:R-:W-:Y:S02]  /*1890*/  @UP0 ULDC.64 UR10, c[0x0][0x9e8] ;  /* 0x00027a00000a0ab9 */ /* 0x000fe40000000a00 */
[----:B------:R-:W-:-:S04]  /*18a0*/  UIMAD.WIDE.U32 UR8, UR7, UR10, URZ ;  /* 0x0000000a070872a5 */ /* 0x000fc8000f8e003f */
[----:B------:R-:W-:-:S12]  /*18b0*/  @UP0 USHF.R.U32.HI UR7, URZ, UR11, UR9 ;  /* 0x0000000b3f070299 */ /* 0x000fd80008011609 */
.L_x_7431:
[----:B------:R-:W-:-:S04]  /*18c0*/  UIMAD UR5, UR7, UR5, URZ ;  /* 0x00000005070572a4 */ /* 0x000fc8000f8e023f */
[----:B------:R-:W-:-:S04]  /*18d0*/  UISETP.LT.AND UP0, UPT, UR4, UR5, UPT ;  /* 0x000000050400728c */ /* 0x000fc8000bf01270 */
[----:B------:R-:W-:-:S12]  /*18e0*/  USEL UR4, UR4, UR5, !UP0 ;  /* 0x0000000504047287 */ /* 0x000fd8000c000000 */
.L_x_7429:
[----:B------:R-:W-:Y:S02]  /*18f0*/  USHF.R.S32.HI UR5, URZ, 0x1f, UR4 ;  /* 0x0000001f3f057899 */ /* 0x000fe40008011404 */
[----:B------:R-:W-:Y:S02]  /*1900*/  ULOP3.LUT UR39, UR45, 0xff, URZ, 0xc0, !UPT ;  /* 0x000000ff2d277892 */ /* 0x000fe4000f8ec03f */
[----:B------:R-:W-:Y:S02]  /*1910*/  ULEA.HI UR5, UR5, UR4, URZ, 0x7 ;  /* 0x0000000405057291 */ /* 0x000fe4000f8f383f */
[----:B------:R-:W-:Y:S02]  /*1920*/  USHF.R.U32.HI UR45, URZ, 0x10, UR45 ;  /* 0x000000103f2d7899 */ /* 0x000fe4000801162d */
[----:B------:R-:W-:Y:S01]  /*1930*/  USHF.R.S32.HI UR5, URZ, 0x7, UR5 ;  /* 0x000000073f057899 */ /* 0x000fe20008011405 */
[----:B------:R-:W-:-:S03]  /*1940*/  UMOV UR4, URZ ;  /* 0x0000003f00047c82 */ /* 0x000fc60008000000 */
[----:B------:R-:W-:-:S04]  /*1950*/  UISETP.LT.AND UP0, UPT, URZ, UR5, UPT ;  /* 0x000000053f00728c */ /* 0x000fc8000bf01270 */
[----:B------:R-:W-:-:S04]  /*1960*/  USEL UR40, URZ, UR5, !UP0 ;  /* 0x000000053f287287 */ /* 0x000fc8000c000000 */
[----:B------:R-:W-:-:S06]  /*1970*/  UISETP.GT.AND UP0, UPT, UR6, UR40, UPT ;  /* 0x000000280600728c */ /* 0x000fcc000bf04270 */
[----:B------:R-:W-:-:S13]  /*1980*/  PLOP3.LUT P0, PT, PT, PT, UP0, 0x80, 0x0 ;  /* 0x000000000000781c */ /* 0x000fda0003f0f008 */
[----:B------:R-:W-:Y:S05]  /*1990*/  @!P0 BRA `(.L_x_7432) ;  /* 0x0000000000948947 */ /* 0x000fea0003800000 */
[----:B------:R-:W-:Y:S01]  /*19a0*/  UISETP.NE.AND UP0, UPT, UR45, URZ, UPT ;  /* 0x0000003f2d00728c */ /* 0x000fe2000bf05270 */
[----:B------:R-:W-:-:S03]  /*19b0*/  ULDC UR4, c[0x0][0x9f0] ;  /* 0x00027c0000047ab9 */ /* 0x000fc60000000800 */
        /* <DEDUP_REMOVED lines=35> */
.L_x_7432:
[----:B------:R-:W-:Y:S01]  /*1bf0*/  UIMAD UR40, UR39, UR4, UR40 ;  /* 0x00000004272872a4 */ /* 0x000fe2000f8e0228 */
[----:B------:R-:W-:Y:S01]  /*1c00*/  IMAD.U32 R90, RZ, RZ, UR6 ;  /* 0x00000006ff5a7e24 */ /* 0x000fe2000f8e00ff */
[----:B------:R-:W-:Y:S01]  /*1c10*/  PLOP3.LUT P0, PT, PT, PT, PT, 0x80, 0x0 ;  /* 0x000000000000781c */ /* 0x000fe20003f0f070 */
[----:B------:R-:W-:Y:S01]  /*1c20*/  IMAD.U32 R3, RZ, RZ, UR4 ;  /* 0x00000004ff037e24 */ /* 0x000fe2000f8e00ff */
[----:B------:R-:W-:Y:S01]  /*1c30*/  CS2R R150, SRZ ;  /* 0x0000000000967805 */ /* 0x000fe2000001ff00 */
[----:B------:R-:W-:Y:S01]  /*1c40*/  IMAD.MOV.U32 R0, RZ, RZ, RZ ;  /* 0x000000ffff007224 */ /* 0x000fe200078e00ff */
[----:B------:R-:W-:Y:S01]  /*1c50*/  CS2R R148, SRZ ;  /* 0x0000000000947805 */ /* 0x000fe2000001ff00 */
[----:B------:R-:W-:Y:S01]  /*1c60*/  IMAD.MOV.U32 R20, RZ, RZ, RZ ;  /* 0x000000ffff147224 */ /* 0x000fe200078e00ff */
[----:B------:R-:W-:Y:S02]  /*1c70*/  VIADDMNMX R90, R3, UR40, R90, PT ;  /* 0x00000028035a7c46 */ /* 0x000fe4000b80015a */
[----:B------:R-:W-:-:S02]  /*1c80*/  CS2R R146, SRZ ;  /* 0x0000000000927805 */ /* 0x000fc4000001ff00 */
[----:B------:R-:W-:Y:S02]  /*1c90*/  CS2R R144, SRZ ;  /* 0x0000000000907805 */ /* 0x000fe4000001ff00 */
[----:B------:R-:W-:Y:S02]  /*1ca0*/  CS2R R142, SRZ ;  /* 0x00000000008e7805 */ /* 0x000fe4000001ff00 */
[----:B------:R-:W-:Y:S02]  /*1cb0*/  ISETP.GT.AND P1, PT, R90, UR40, PT ;  /* 0x000000285a007c0c */ /* 0x000fe4000bf24270 */
        /* <DEDUP_REMOVED lines=28> */
[----:B------:R-:W0:Y:S01]  /*1e80*/  SHFL.IDX PT, R0, R216, RZ, 0x1f ;  /* 0x00001fffd8007589 */ /* 0x000e2200000e0000 */
[----:B------:R-:W1:Y:S01]  /*1e90*/  S2UR UR5, SR_CgaCtaId ;  /* 0x00000000000579c3 */ /* 0x000e620000008800 */
[----:B------:R-:W-:Y:S01]  /*1ea0*/  UMOV UR41, 0x400 ;  /* 0x0000040000297882 */ /* 0x000fe20000000000 */
[----:B0-----:R-:W-:Y:S01]  /*1eb0*/  R2UR UR44, R0 ;  /* 0x00000000002c72ca */ /* 0x001fe200000e0000 */
[----:B-1----:R-:W-:-:S04]  /*1ec0*/  ULEA UR41, UR5, UR41, 0x18 ;  /* 0x0000002905297291 */ /* 0x002fc8000f8ec03f */
[----:B------:R-:W-:-:S04]  /*1ed0*/  UIADD3 UR5, UR41, 0x10400, URZ ;  /* 0x0001040029057890 */ /* 0x000fc8000fffe03f */
[----:B------:R-:W-:-:S04]  /*1ee0*/  ULOP3.LUT UP0, URZ, UR5, 0x3ff, URZ, 0xc0, !UPT ;  /* 0x000003ff053f7892 */ /* 0x000fc8000f80c03f */
[----:B------:R-:W-:Y:S02]  /*1ef0*/  ULEA.HI UR4, UR44, UR44, URZ, 0x1 ;  /* 0x0000002c2c047291 */ /* 0x000fe4000f8f083f */
[----:B------:R-:W-:Y:S02]  /*1f00*/  PLOP3.LUT P0, PT, PT, PT, UP0, 0x80, 0x0 ;  /* 0x000000000000781c */ /* 0x000fe40003f0f008 */
        /* <DEDUP_REMOVED lines=22> */
.L_x_7434:
[----:B------:R-:W-:Y:S01]  /*2070*/  ULEA.HI UR4, UR48, UR48, URZ, 0x1 ;  /* 0x0000003030047291 */ /* 0x000fe2000f8f083f */
[----:B------:R-:W-:-:S03]  /*2080*/  IMAD.U32 R2, RZ, RZ, UR49 ;  /* 0x00000031ff027e24 */ /* 0x000fc6000f8e00ff */
[----:B------:R-:W-:Y:S02]  /*2090*/  ULOP3.LUT UR4, UR4, 0xfffffffe, URZ, 0xc0, !UPT ;  /* 0xfffffffe04047892 */ /* 0x000fe4000f8ec03f */
[----:B------:R-:W-:Y:S02]  /*20a0*/  ISETP.NE.AND P0, PT, R2, 0x3, PT ;  /* 0x000000030200780c */ /* 0x000fe40003f05270 */
[----:B------:R-:W-:-:S06]  /*20b0*/  UIADD3 UR4, UR48, -UR4, URZ ;  /* 0x8000000430047290 */ /* 0x000fcc000fffe03f */
[----:B------:R-:W-:-:S05]  /*20c0*/  IMAD.U32 R0, RZ, RZ, UR4 ;  /* 0x00000004ff007e24 */ /* 0x000fca000f8e00ff */
[----:B------:R-:W-:-:S04]  /*20d0*/  SHF.L.U32 R0, R0, 0x1f, RZ ;  /* 0x0000001f00007819 */ /* 0x000fc800000006ff */
[----:B------:R-:W0:Y:S02]  /*20e0*/  SYNCS.PHASECHK.TRANS64.TRYWAIT P1, [UR41+0x28800], R0 ;  /* 0x02880000ff0075a7 */ /* 0x000e240008020169 */
[----:B0-----:R-:W-:Y:S05]  /*20f0*/  @!P1 BRA `(.L_x_7435) ;  /* 0x0000018000189947 */ /* 0x001fea0003800000 */
.L_x_7658:
[----:B------:R-:W-:Y:S05]  /*2100*/  @!P0 BRA `(.L_x_7436) ;  /* 0x0000000000048947 */ /* 0x000fea0003800000 */
[----:B------:R-:W-:Y:S01]  /*2110*/  BPT.TRAP 0x1 ;  /* 0x000000040000795c */ /* 0x000fe20000300000 */
.L_x_7436:
[----:B------:R-:W-:Y:S02]  /*2120*/  IMAD.U32 R15, RZ, RZ, UR47 ;  /* 0x0000002fff0f7e24 */ /* 0x000fe4000f8e00ff */
[----:B0-----:R-:W-:-:S03]  /*2130*/  IMAD.U32 R0, RZ, RZ, UR50 ;  /* 0x00000032ff007e24 */ /* 0x001fc6000f8e00ff */
[----:B------:R-:W-:Y:S02]  /*2140*/  LEA R15, R15, UR41, 0x3 ;  /* 0x000000290f0f7c11 */ /* 0x000fe4000f8e18ff */
[----:B------:R-:W-:-:S04]  /*2150*/  SHF.L.U32 R0, R0, 0x1f, RZ ;  /* 0x0000001f00007819 */ /* 0x000fc800000006ff */
[----:B------:R0:W1:Y:S01]  /*2160*/  SYNCS.PHASECHK.TRANS64.TRYWAIT P2, [R15+URZ+0x28830], R0 ;  /* 0x028830000f0075a7 */ /* 0x000062000804017f */
[----:B------:R-:W-:Y:S05]  /*2170*/  @!P0 BRA `(.L_x_7437) ;  /* 0x0000000000048947 */ /* 0x000fea0003800000 */
[----:B------:R-:W-:Y:S01]  /*2180*/  BPT.TRAP 0x1 ;  /* 0x000000040000795c */ /* 0x000fe20000300000 */
.L_x_7437:
[----:B------:R-:W2:Y:S02]  /*2190*/  S2R R2, SR_TID.X ;  /* 0x0000000000027919 */ /* 0x000ea40000002100 */
[----:B--2---:R-:W-:-:S04]  /*21a0*/  LOP3.LUT R2, R2, 0x7f, RZ, 0xc0, !PT ;  /* 0x0000007f02027812 */ /* 0x004fc800078ec0ff */
[----:B------:R-:W-:Y:S01]  /*21b0*/  ISETP.NE.AND P1, PT, R2, RZ, PT ;  /* 0x000000ff0200720c */ /* 0x000fe20003f25270 */
[----:B-1----:R-:W-:-:S12]  /*21c0*/  @P2 BRA `(.L_x_7438) ;  /* 0x0000000000082947 */ /* 0x002fd80003800000 */
[----:B------:R-:W1:Y:S02]  /*21d0*/  SYNCS.PHASECHK.TRANS64.TRYWAIT P2, [R15+URZ+0x28830], R0 ;  /* 0x028830000f0075a7 */ /* 0x000e64000804017f */
[----:B-1----:R-:W-:Y:S05]  /*21e0*/  @!P2 BRA `(.L_x_7439) ;  /* 0x0000017c00f4a947 */ /* 0x002fea0003800000 */
.L_x_7438:
[----:B------:R-:W-:Y:S05]  /*21f0*/  WARPSYNC.ALL ;  /* 0x0000000000007948 */ /* 0x000fea0003800000 */
[----:B------:R-:W-:Y:S01]  /*2200*/  UIADD3 UR4, UR41, 0x18400, URZ ;  /* 0x0001840029047890 */ /* 0x000fe2000fffe03f */
[----:B------:R-:W-:Y:S01]  /*2210*/  WARPGROUP.ARRIVE ;  /* 0x00000000000079c5 */ /* 0x000fe20000000000 */
[----:B------:R-:W-:Y:S01]  /*2220*/  ULOP3.LUT UR32, UR54, 0x10000, URZ, 0xfc, !UPT ;  /* 0x0001000036207892 */ /* 0x000fe2000f8efc3f */
[----:B------:R-:W-:Y:S01]  /*2230*/  VIADD R20, R17, UR37 ;  /* 0x0000002511147c36 */ /* 0x000fe20008000000 */
[----:B------:R-:W-:Y:S01]  /*2240*/  USHF.R.U32.HI UR4, URZ, 0x4, UR4 ;  /* 0x000000043f047899 */ /* 0x000fe20008011604 */
[----:B01----:R-:W-:Y:S01]  /*2250*/  @!P1 VIADD R15, R15, 0x28840 ;  /* 0x000288400f0f9836 */ /* 0x003fe20000000000 */
[----:B------:R-:W-:Y:S01]  /*2260*/  UMOV UR33, 0x40000040 ;  /* 0x4000004000217882 */ /* 0x000fe20000000000 */
[----:B------:R-:W-:Y:S01]  /*2270*/  UMOV UR35, 0x40000040 ;  /* 0x4000004000237882 */ /* 0x000fe20000000000 */
[----:B------:R-:W-:Y:S01]  /*2280*/  ULOP3.LUT UR4, UR4, 0x3fff, URZ, 0xc0, !UPT ;  /* 0x00003fff04047892 */ /* 0x000fe2000f8ec03f */
[----:B------:R-:W-:Y:S01]  /*2290*/  UMOV UR5, 0x40000040 ;  /* 0x4000004000057882 */ /* 0x000fe20000000000 */
[----:B------:R-:W-:-:S02]  /*22a0*/  UMOV UR7, 0x40000040 ;  /* 0x4000004000077882 */ /* 0x000fc40000000000 */
[----:B------:R-:W-:Y:S01]  /*22b0*/  ULOP3.LUT UR51, UR4, 0x10000, URZ, 0xfc, !UPT ;  /* 0x0001000004337892 */ /* 0x000fe2000f8efc3f */
[----:B------:R-:W-:Y:S01]  /*22c0*/  @!P1 PRMT R15, RZ, 0x654, R15 ;  /* 0x00000654ff0f9816 */ /* 0x000fe2000000000f */
[----:B------:R-:W-:Y:S02]  /*22d0*/  UIADD3 UR4, UR32, 0x2, URZ ;  /* 0x0000000220047890 */ /* 0x000fe4000fffe03f */
[----:B------:R-:W-:Y:S02]  /*22e0*/  ULEA UR34, UR47, UR51, 0xb ;  /* 0x000000332f227291 */ /* 0x000fe4000f8e583f */
[----:B------:R-:W-:Y:S02]  /*22f0*/  UIADD3 UR8, UR32, 0x4, URZ ;  /* 0x0000000420087890 */ /* 0x000fe4000fffe03f */
[----:B------:R-:W-:Y:S02]  /*2300*/  UIADD3 UR6, UR34, 0x2, URZ ;  /* 0x0000000222067890 */ /* 0x000fe4000fffe03f */
[----:B------:R-:W-:Y:S01]  /*2310*/  UIADD3 UR10, UR34, 0x4, URZ ;  /* 0x00000004220a7890 */ /* 0x000fe2000fffe03f */
[----:B------:R-:W-:-:S02]  /*2320*/  UMOV UR9, 0x40000040 ;  /* 0x4000004000097882 */ /* 0x000fc40000000000 */
[----:B------:R-:W-:Y:S01]  /*2330*/  HGMMA.64x128x16.F32 R24, gdesc[UR32], RZ, !UPT, gsb0 ;  /* 0x01e00000201879f0 */ /* 0x000fe2000c0008ff */
        /* <DEDUP_REMOVED lines=21> */
[----:B------:R-:W-:-:S02]  /*2490*/  ULDC UR54, c[0x0][0x9dc] ;  /* 0x0002770000367ab9 */ /* 0x000fc40000000800 */
[----:B------:R-:W-:Y:S01]  /*24a0*/  ULOP3.LUT UR54, URZ, UR54, URZ, 0x33, !UPT ;  /* 0x000000363f367292 */ /* 0x000fe2000f8e333f */
[----:B------:R-:W-:Y:S02]  /*24b0*/  WARPGROUP.DEPBAR.LE gsb0, 0x0 ;  /* 0x00008000000079c5 */ /* 0x000fe40000010000 */
[----:B------:R-:W-:-:S06]  /*24c0*/  WARPGROUP.ARRIVE ;  /* 0x00000000000079c5 */ /* 0x000fcc0000000000 */
[----:B------:R-:W-:Y:S01]  /*24d0*/  HGMMA.64x128x16.F32 R24, gdesc[UR4], R24, gsb0 ;  /* 0x01e00000041879f0 */ /* 0x000fe20008000818 */
[----:B------:R-:W-:Y:S01]  /*24e0*/  ULDC UR7, c[0x0][0x448] ;  /* 0x0001120000077ab9 */ /* 0x000fe20000000800 */
[----:B------:R-:W-:Y:S01]  /*24f0*/  ULDC UR6, c[0x0][0x9d8] ;  /* 0x0002760000067ab9 */ /* 0x000fe20000000800 */
[----:B------:R-:W-:-:S06]  /*2500*/  UISETP.NE.AND UP0, UPT, UR7, 0x1, UPT ;  /* 0x000000010700788c */ /* 0x000fcc000bf05270 */
[----:B------:R-:W-:Y:S02]  /*2510*/  PLOP3.LUT P2, PT, PT, PT, UP0, 0x80, 0x0 ;  /* 0x000000000000781c */ /* 0x000fe40003f4f008 */
[----:B------:R-:W-:-:S03]  /*2520*/  PLOP3.LUT P3, PT, PT, PT, UP0, 0x80, 0x0 ;  /* 0x000000000000781c */ /* 0x000fc60003f6f008 */
[----:B------:R-:W-:Y:S01]  /*2530*/  @UP0 ULDC UR7, c[0x0][0x44c] ;  /* 0x0001130000070ab9 */ /* 0x000fe20000000800 */
        /* <DEDUP_REMOVED lines=21> */
[----:B------:R-:W-:-:S04]  /*2690*/  @P2 IMAD.HI.U32 R34, R20, UR7, RZ ;  /* 0x0000000714222c27 */ /* 0x000fc8000f8e00ff */
[----:B------:R-:W-:Y:S01]  /*26a0*/  FMUL.FTZ R31, R41, UR6 ;  /* 0x00000006291f7c20 */ /* 0x000fe20008410000 */
[----:B------:R-:W-:Y:S01]  /*26b0*/  FMUL.FTZ R41, R54, UR6 ;  /* 0x0000000636297c20 */ /* 0x000fe20008410000 */
[----:B------:R-:W-:Y:S01]  /*26c0*/  FMUL.FTZ R54, R74, UR6 ;  /* 0x000000064a367c20 */ /* 0x000fe20008410000 */
[----:B------:R-:W-:Y:S01]  /*26d0*/  @UP0 ULDC UR7, c[0x0][0x450] ;  /* 0x0001140000070ab9 */ /* 0x000fe20000000800 */
[----:B------:R-:W-:Y:S01]  /*26e0*/  FMUL.FTZ R57, R57, UR6 ;  /* 0x0000000639397c20 */ /* 0x000fe20008410000 */
[----:B------:R-:W-:Y:S02]  /*26f0*/  IMAD.MOV.U32 R74, RZ, RZ, R20 ;  /* 0x000000ffff4a7224 */ /* 0x000fe400078e0014 */
[----:B------:R-:W-:Y:S01]  /*2700*/  FMUL.FTZ R48, R48, UR6 ;  /* 0x0000000630307c20 */ /* 0x000fe20008410000 */
[----:B------:R-:W-:Y:S01]  /*2710*/  FMUL.FTZ R52, R52, UR6 ;  /* 0x0000000634347c20 */ /* 0x000fe20008410000 */
[----:B------:R-:W-:Y:S01]  /*2720*/  FMUL.FTZ R56, R56, UR6 ;  /* 0x0000000638387c20 */ /* 0x000fe20008410000 */
        /* <DEDUP_REMOVED lines=21> */
[----:B------:R0:W1:Y:S01]  /*2880*/  MUFU.TANH R39, R48 ;  /* 0x0000003000277308 */ /* 0x0000620000002400 */
[----:B------:R-:W-:Y:S01]  /*2890*/  FMUL.FTZ R38, R50, UR6 ;  /* 0x0000000632267c20 */ /* 0x000fe20008410000 */
[----:B------:R-:W-:Y:S01]  /*28a0*/  FMUL.FTZ R40, R51, UR6 ;  /* 0x0000000633287c20 */ /* 0x000fe20008410000 */
[----:B------:R-:W-:Y:S01]  /*28b0*/  FMUL.FTZ R42, R55, UR6 ;  /* 0x00000006372a7c20 */ /* 0x000fe20008410000 */
[----:B------:R2:W-:Y:S01]  /*28c0*/  @!P1 SYNCS.ARRIVE.TRANS64.RED.A1T0 RZ, [R15+URZ], RZ ;  /* 0x000000ff0fff99a7 */ /* 0x0005e2000810043f */
[----:B------:R-:W-:Y:S01]  /*28d0*/  FMUL.FTZ R7, R35, UR6 ;  /* 0x0000000623077c20 */ /* 0x000fe20008410000 */
[----:B------:R-:W-:Y:S01]  /*28e0*/  FMUL.FTZ R49, R49, UR6 ;  /* 0x0000000631317c20 */ /* 0x000fe20008410000 */
[----:B------:R-:W-:Y:S01]  /*28f0*/  FMUL.FTZ R53, R53, UR6 ;  /* 0x0000000635357c20 */ /* 0x000fe20008410000 */
[----:B------:R3:W4:Y:S01]  /*2900*/  MUFU.TANH R43, R52 ;  /* 0x00000034002b7308 */ /* 0x0007220000002400 */
        /* <DEDUP_REMOVED lines=9> */
[----:B0-----:R-:W-:Y:S01]  /*29a0*/  FMUL.FTZ R48, R66, UR6 ;  /* 0x0000000642307c20 */ /* 0x001fe20008410000 */
[----:B------:R-:W-:Y:S01]  /*29b0*/  FMUL.FTZ R50, R67, UR6 ;  /* 0x0000000643327c20 */ /* 0x000fe20008410000 */
[----:B------:R-:W-:Y:S01]  /*29c0*/  FMUL.FTZ R68, R68, UR6 ;  /* 0x0000000644447c20 */ /* 0x000fe20008410000 */
[----:B------:R-:W-:Y:S01]  /*29d0*/  FMUL.FTZ R69, R69, UR6 ;  /* 0x0000000645457c20 */ /* 0x000fe20008410000 */
[----:B------:R-:W-:Y:S01]  /*29e0*/  FMUL.FTZ R51, R70, UR6 ;  /* 0x0000000646337c20 */ /* 0x000fe20008410000 */
[----:B---3--:R-:W-:Y:S01]  /*29f0*/  FMUL.FTZ R52, R71, UR6 ;  /* 0x0000000647347c20 */ /* 0x008fe20008410000 */
[----:B------:R0:W3:Y:S01]  /*2a00*/  MUFU.TANH R91, R57 ;  /* 0x00000039005b7308 */ /* 0x0000e20000002400 */
[----:B------:R-:W-:Y:S01]  /*2a10*/  FMUL.FTZ R72, R72, UR6 ;  /* 0x0000000648487c20 */ /* 0x000fe20008410000 */
[----:B------:R-:W-:Y:S01]  /*2a20*/  FMUL.FTZ R73, R73, UR6 ;  /* 0x0000000649497c20 */ /* 0x000fe20008410000 */
[----:B------:R-:W-:Y:S01]  /*2a30*/  FMUL.FTZ R55, R75, UR6 ;  /* 0x000000064b377c20 */ /* 0x000fe20008410000 */
[----:B------:R-:W-:Y:S01]  /*2a40*/  FMUL.FTZ R76, R76, UR6 ;  /* 0x000000064c4c7c20 */ /* 0x000fe20008410000 */
[----:B------:R-:W-:Y:S01]  /*2a50*/  FMUL.FTZ R77, R77, UR6 ;  /* 0x000000064d4d7c20 */ /* 0x000fe20008410000 */
        /* <DEDUP_REMOVED lines=8> */
[----:B0-----:R-:W0:Y:S01]  /*2ae0*/  SHFL.IDX PT, R57, R74, RZ, 0x1c1f ;  /* 0x001c1fff4a397589 */ /* 0x001e2200000e0000 */
[----:B------:R-:W-:Y:S01]  /*2af0*/  FMUL.FTZ R20, R86, UR6 ;  /* 0x0000000656147c20 */ /* 0x000fe20008410000 */
[----:B--2---:R-:W-:Y:S01]  /*2b00*/  FMUL.FTZ R15, R87, UR6 ;  /* 0x00000006570f7c20 */ /* 0x004fe20008410000 */
[----:B------:R-:W-:Y:S01]  /*2b10*/  IMAD.MOV.U32 R35, RZ, RZ, -0x80 ;  /* 0xffffff80ff237424 */ /* 0x000fe200078e00ff */
[----:B------:R-:W-:Y:S01]  /*2b20*/  ULDC.64 UR6, c[0x0][0x9e0] ;  /* 0x0002780000067ab9 */ /* 0x000fe20000000a00 */
[----:B------:R-:W2:Y:S01]  /*2b30*/  MUFU.TANH R2, R2 ;  /* 0x0000000200027308 */ /* 0x000ea20000002400 */
[----:B------:R-:W-:Y:S01]  /*2b40*/  UISETP.GE.AND UP1, UPT, UR7, 0x1, UPT ;  /* 0x000000010700788c */ /* 0x000fe2000bf26270 */
[C---:B------:R-:W-:Y:S01]  /*2b50*/  IMAD R79, R90.reuse, R35, 0x80 ;  /* 0x000000805a4f7424 */ /* 0x040fe200078e0223 */
[----:B------:R-:W-:Y:S01]  /*2b60*/  LEA R75, R90, 0xffffff80, 0x7 ;  /* 0xffffff805a4b7811 */ /* 0x000fe200078e38ff */
[----:B------:R-:W-:-:S03]  /*2b70*/  IMAD.U32 R35, RZ, RZ, UR46 ;  /* 0x0000002eff237e24 */ /* 0x000fc6000f8e00ff */
[----:B------:R-:W-:Y:S01]  /*2b80*/  PLOP3.LUT P2, PT, PT, PT, UP1, 0x40, 0x0 ;  /* 0x000000000000781c */ /* 0x000fe20003f4e818 */
[----:B------:R-:W0:Y:S01]  /*2b90*/  MUFU.TANH R21, R21 ;  /* 0x0000001500157308 */ /* 0x000e220000002400 */
[C-C-:B------:R-:W-:Y:S02]  /*2ba0*/  IADD3 R34, -R16.reuse, 0x1, R79.reuse ;  /* 0x0000000110227810 */ /* 0x140fe40007ffe14f */
[----:B------:R-:W-:Y:S02]  /*2bb0*/  IADD3 R78, -R16, UR38, R79 ;  /* 0x00000026104e7c10 */ /* 0x000fe4000fffe14f */
[----:B------:R-:W-:-:S03]  /*2bc0*/  IADD3 R34, -R35, UR38, R34 ;  /* 0x0000002623227c10 */ /* 0x000fc6000fffe122 */
[----:B------:R-:W1:Y:S02]  /*2bd0*/  MUFU.TANH R0, R0 ;  /* 0x0000000000007308 */ /* 0x000e640000002400 */
[C---:B------:R-:W-:Y:S02]  /*2be0*/  VIADD R83, R34.reuse, UR6 ;  /* 0x0000000622537c36 */ /* 0x040fe40008000000 */
[----:B------:R-:W-:-:S04]  /*2bf0*/  VIADD R82, R34, UR54 ;  /* 0x0000003622527c36 */ /* 0x000fc80008000000 */
[----:B------:R-:W1:Y:S01]  /*2c00*/  MUFU.TANH R3, R3 ;  /* 0x0000000300037308 */ /* 0x000e620000002400 */
[----:B0-----:R-:W-:-:S07]  /*2c10*/  IMAD.IADD R70, R82, 0x1, R57 ;  /* 0x0000000152467824 */ /* 0x001fce00078e0239 */
        /* <DEDUP_REMOVED lines=56> */
[----:B-----5:R-:W-:Y:S01]  /*2fa0*/  VIADDMNMX R53, R57, R83, R78, PT ;  /* 0x0000005339357246 */ /* 0x020fe2000380014e */
[----:B-1234-:R-:W-:Y:S06]  /*2fb0*/  @P2 BRA `(.L_x_7440) ;  /* 0x00000000005c2947 */ /* 0x01efec0003800000 */
        /* <DEDUP_REMOVED lines=13> */
.L_x_7442:
[----:B------:R-:W-:-:S06]  /*3090*/  UISETP.NE.AND UP2, UPT, UR7, 0x1, UPT ;  /* 0x000000010700788c */ /* 0x000fcc000bf45270 */
[----:B------:R-:W-:-:S05]  /*30a0*/  PLOP3.LUT P2, PT, PT, PT, UP2, 0x80, 0x0 ;  /* 0x000000000000781c */ /* 0x000fca0003f4f028 */
[----:B------:R-:W-:-:S08]  /*30b0*/  @UP2 ULDC.64 UR10, c[0x0][0x9e8] ;  /* 0x00027a00000a2ab9 */ /* 0x000fd00000000a00 */
[----:B------:R-:W-:-:S05]  /*30c0*/  @P2 IMAD.HI.U32 R35, R34, UR10, RZ ;  /* 0x0000000a22232c27 */ /* 0x000fca000f8e00ff */
[----:B------:R-:W-:-:S07]  /*30d0*/  @P2 SHF.R.U32.HI R34, RZ, UR11, R35 ;  /* 0x0000000bff222c19 */ /* 0x000fce0008011623 */
.L_x_7443:
[----:B------:R-:W-:Y:S05]  /*30e0*/  BSYNC B0 ;  /* 0x0000000000007941 */ /* 0x000fea0003800000 */
.L_x_7441:
[----:B------:R-:W-:-:S04]  /*30f0*/  IMAD R35, R34, UR7, -R75 ;  /* 0x0000000722237c24 */ /* 0x000fc8000f8e0a4b */
[----:B------:R-:W-:-:S05]  /*3100*/  IMAD.IADD R35, R35, 0x1, -R16 ;  /* 0x0000000123237824 */ /* 0x000fca00078e0a10 */
[----:B------:R-:W-:Y:S02]  /*3110*/  VIMNMX R70, R70, R35, !PT ;  /* 0x0000002346467248 */ /* 0x000fe40007fe0100 */
[----:B------:R-:W-:-:S07]  /*3120*/  VIADDMNMX R53, R35, UR7, R53, PT ;  /* 0x0000000723357c46 */ /* 0x000fce000b800135 */
.L_x_7440:
        /* <DEDUP_REMOVED lines=8> */
[----:B------:R-:W-:Y:S02]  /*31b0*/  P2R R87, PR, RZ, 0x20 ;  /* 0x00000020ff577803 */ /* 0x000fe40000000000 */
[----:B------:R-:W-:Y:S02]  /*31c0*/  ISETP.LT.OR P3, PT, R53, 0xa, P3 ;  /* 0x0000000a3500780c */ /* 0x000fe40001f61670 */
[----:B------:R-:W-:Y:S02]  /*31d0*/  ISETP.GT.AND P4, PT, R70, 0x8, !P4 ;  /* 0x000000084600780c */ /* 0x000fe40006784270 */
[----:B------:R-:W-:-:S02]  /*31e0*/  ISETP.GE.AND P5, PT, R79, 0x11, PT ;  /* 0x000000114f00780c */ /* 0x000fc40003fa6270 */
[----:B0-----:R-:W-:Y:S02]  /*31f0*/  FSEL R61, R25, -INF , !P3 ;  /* 0xff800000193d7808 */ /* 0x001fe40005800000 */
[C---:B------:R-:W-:Y:S02]  /*3200*/  ISETP.LT.OR P4, PT, R53.reuse, 0x9, P4 ;  /* 0x000000093500780c */ /* 0x040fe40002781670 */
[----:B------:R-:W-:Y:S02]  /*3210*/  ISETP.GT.AND P3, PT, R70, 0x10, !P5 ;  /* 0x000000104600780c */ /* 0x000fe40006f64270 */
[----:B------:R-:W-:Y:S02]  /*3220*/  FSEL R73, R24, -INF , !P4 ;  /* 0xff80000018497808 */ /* 0x000fe40006000000 */
        /* <DEDUP_REMOVED lines=28> */
[----:B------:R-:W-:Y:S01]  /*33f0*/  ISETP.GT.AND P3, PT, R70, 0x28, !P4 ;  /* 0x000000284600780c */ /* 0x000fe20006764270 */
[----:B------:R-:W0:Y:S01]  /*3400*/  SHFL.IDX PT, R31, R74, 0x1, 0x1c1f ;  /* 0x003c1f004a1f7f89 */ /* 0x000e2200000e0000 */
        /* <DEDUP_REMOVED lines=9> */
[C---:B------:R-:W-:Y:S02]  /*34a0*/  ISETP.GT.AND P3, PT, R70.reuse, 0x30, !P4 ;  /* 0x000000304600780c */ /* 0x040fe40006764270 */
        /* <DEDUP_REMOVED lines=99> */
[----:B0-----:R-:W-:-:S03]  /*3ae0*/  IMAD.IADD R70, R82, 0x1, R31 ;  /* 0x0000000152467824 */ /* 0x001fc600078e021f */
        /* <DEDUP_REMOVED lines=19> */
.L_x_7446:
[----:B------:R-:W-:-:S06]  /*3c20*/  UISETP.NE.AND UP2, UPT, UR7, 0x1, UPT ;  /* 0x000000010700788c */ /* 0x000fcc000bf45270 */
[----:B------:R-:W-:-:S05]  /*3c30*/  PLOP3.LUT P6, PT, PT, PT, UP2, 0x80, 0x0 ;  /* 0x000000000000781c */ /* 0x000fca0003fcf028 */
[----:B------:R-:W-:-:S08]  /*3c40*/  @UP2 ULDC.64 UR10, c[0x0][0x9e8] ;  /* 0x00027a00000a2ab9 */ /* 0x000fd00000000a00 */
[----:B------:R-:W-:Y:S01]  /*3c50*/  @P6 IMAD.HI.U32 R31, R28, UR10, RZ ;  /* 0x0000000a1c1f6c27 */ /* 0x000fe2000f8e00ff */
[----:B------:R-:W-:-:S13]  /*3c60*/  PLOP3.LUT P6, PT, PT, PT, UP2, 0x80, 0x0 ;  /* 0x000000000000781c */ /* 0x000fda0003fcf028 */
[----:B------:R-:W-:-:S07]  /*3c70*/  @P6 SHF.R.U32.HI R28, RZ, UR11, R31 ;  /* 0x0000000bff1c6c19 */ /* 0x000fce000801161f */
.L_x_7447:
[----:B------:R-:W-:Y:S05]  /*3c80*/  BSYNC B0 ;  /* 0x0000000000007941 */ /* 0x000fea0003800000 */
.L_x_7445:
[----:B------:R-:W-:-:S04]  /*3c90*/  IMAD R31, R28, UR7, -R75 ;  /* 0x000000071c1f7c24 */ /* 0x000fc8000f8e0a4b */
[----:B------:R-:W-:-:S05]  /*3ca0*/  IMAD.IADD R31, R31, 0x1, -R16 ;  /* 0x000000011f1f7824 */ /* 0x000fca00078e0a10 */
[----:B------:R-:W-:Y:S02]  /*3cb0*/  VIMNMX R70, R70, R31, !PT ;  /* 0x0000001f46467248 */ /* 0x000fe40007fe0100 */
[----:B------:R-:W-:-:S07]  /*3cc0*/  VIADDMNMX R53, R31, UR7, R53, PT ;  /* 0x000000071f357c46 */ /* 0x000fce000b800135 */
.L_x_7444:
[----:B------:R-:W-:Y:S01]  /*3cd0*/  ISETP.GT.AND P2, PT, R70, 0x1, !P2 ;  /* 0x000000014600780c */ /* 0x000fe20005744270 */
[----:B------:R-:W-:Y:S01]  /*3ce0*/  ULDC UR10, c[0x0][0x988] ;  /* 0x00026200000a7ab9 */ /* 0x000fe20000000800 */
[----:B------:R-:W-:Y:S01]  /*3cf0*/  ISETP.NE.AND P6, PT, R100, RZ, PT ;  /* 0x000000ff6400720c */ /* 0x000fe20003fc5270 */
[----:B------:R-:W-:Y:S01]  /*3d00*/  @UP0 ULDC UR14, c[0x0][0x44c] ;  /* 0x00011300000e0ab9 */ /* 0x000fe20000000800 */
[----:B------:R-:W-:Y:S01]  /*3d10*/  ISETP.LT.OR P2, PT, R53, 0x2, P2 ;  /* 0x000000023500780c */ /* 0x000fe20001741670 */
[----:B------:R-:W-:Y:S01]  /*3d20*/  UIMAD.WIDE.U32 UR14, UR37, UR14, URZ ;  /* 0x0000000e250e72a5 */ /* 0x000fe2000f8e003f */
[----:B------:R-:W-:Y:S01]  /*3d30*/  ISETP.GT.AND P3, PT, R70, 0x70, !P3 ;  /* 0x000000704600780c */ /* 0x000fe20005f64270 */
[----:B------:R-:W-:Y:S01]  /*3d40*/  @UP0 ULDC UR18, c[0x0][0x450] ;  /* 0x0001140000120ab9 */ /* 0x000fe20000000800 */
[----:B------:R-:W-:Y:S01]  /*3d50*/  FSEL R28, R3, -INF , !P2 ;  /* 0xff800000031c7808 */ /* 0x000fe20005000000 */
[----:B------:R-:W-:Y:S01]  /*3d60*/  UMOV UR11, UR37 ;  /* 0x00000025000b7c82 */ /* 0x000fe20008000000 */
[----:B------:R-:W-:Y:S01]  /*3d70*/  ISETP.NE.AND P2, PT, R86, RZ, PT ;  /* 0x000000ff5600720c */ /* 0x000fe20003f45270 */
[----:B------:R-:W-:Y:S01]  /*3d80*/  @UP0 USHF.R.U32.HI UR11, URZ, UR18, UR15 ;  /* 0x000000123f0b0299 */ /* 0x000fe2000801160f */
[----:B------:R-:W-:-:S02]  /*3d90*/  ISETP.GT.AND P4, PT, R70, 0x71, !P4 ;  /* 0x000000714600780c */ /* 0x000fc40006784270 */
[C---:B------:R-:W-:Y:S01]  /*3da0*/  ISETP.GT.AND P2, PT, R70.reuse, 0x8, !P2 ;  /* 0x000000084600780c */ /* 0x040fe20005744270 */
[----:B------:R-:W-:Y:S01]  /*3db0*/  UIADD3 UR55, UR55, UR11, URZ ;  /* 0x0000000b37377290 */ /* 0x000fe2000fffe03f */
[C---:B------:R-:W-:Y:S02]  /*3dc0*/  ISETP.LT.OR P3, PT, R53.reuse, 0x71, P3 ;  /* 0x000000713500780c */ /* 0x040fe40001f61670 */
[----:B------:R-:W-:Y:S01]  /*3dd0*/  ISETP.LT.OR P2, PT, R53, 0x9, P2 ;  /* 0x000000093500780c */ /* 0x000fe20001741670 */
[----:B------:R-:W-:Y:S01]  /*3de0*/  UIADD3 UR6, UR55, UR6, URZ ;  /* 0x0000000637067290 */ /* 0x000fe2000fffe03f */
        /* <DEDUP_REMOVED lines=22> */
[----:B------:R-:W-:Y:S02]  /*3f50*/  ISETP.NE.AND P6, PT, R111, RZ, PT ;  /* 0x000000ff6f00720c */ /* 0x000fe40003fc5270 */
        /* <DEDUP_REMOVED lines=59> */
[C---:B------:R-:W-:Y:S02]  /*4310*/  ISETP.LT.OR P2, PT, R53.reuse, 0x39, P2 ;  /* 0x000000393500780c */ /* 0x040fe40001741670 */
[----:B------:R-:W-:Y:S02]  /*4320*/  ISETP.LT.OR P5, PT, R53, 0x79, P5 ;  /* 0x000000793500780c */ /* 0x000fe40002fa1670 */
[----:B------:R-:W-:Y:S02]  /*4330*/  FSEL R41, R41, -INF , !P2 ;  /* 0xff80000029297808 */ /* 0x000fe40005000000 */
[----:B------:R-:W-:Y:S02]  /*4340*/  ISETP.GT.AND P2, PT, R70, 0x39, !P6 ;  /* 0x000000394600780c */ /* 0x000fe40007744270 */
[----:B------:R-:W-:Y:S02]  /*4350*/  ISETP.NE.AND P6, PT, R99, RZ, PT ;  /* 0x000000ff6300720c */ /* 0x000fe40003fc5270 */
[----:B------:R-:W-:-:S02]  /*4360*/  ISETP.LT.OR P2, PT, R53, 0x3a, P2 ;  /* 0x0000003a3500780c */ /* 0x000fc40001741670 */
[----:B------:R-:W-:Y:S02]  /*4370*/  FSEL R20, R20, -INF , !P5 ;  /* 0xff80000014147808 */ /* 0x000fe40006800000 */
        /* <DEDUP_REMOVED lines=14> */
[----:B------:R-:W-:Y:S01]  /*4460*/  FMUL.FTZ R75, R4, UR10 ;  /* 0x0000000a044b7c20 */ /* 0x000fe20008410000 */
        /* <DEDUP_REMOVED lines=38> */
[--C-:B------:R-:W-:Y:S01]  /*46d0*/  FFMA.FTZ R182, R73, UR10, -R76.reuse ;  /* 0x0000000a49b67c23 */ /* 0x100fe2000801084c */
[----:B------:R-:W-:Y:S01]  /*46e0*/  ISETP.LT.OR P2, PT, R53, 0x1, P2 ;  /* 0x000000013500780c */ /* 0x000fe20001741670 */
[--C-:B------:R-:W-:Y:S01]  /*46f0*/  FFMA.FTZ R178, R71, UR10, -R76.reuse ;  /* 0x0000000a47b27c23 */ /* 0x100fe2000801084c */
[--C-:B------:R-:W-:Y:S01]  /*4700*/  FFMA.FTZ R172, R69, UR10, -R76.reuse ;  /* 0x0000000a45ac7c23 */ /* 0x100fe2000801084c */
[--C-:B------:R-:W-:Y:S01]  /*4710*/  FFMA.FTZ R180, R77, UR10, -R76.reuse ;  /* 0x0000000a4db47c23 */ /* 0x100fe2000801084c */
[----:B------:R-:W-:Y:S01]  /*4720*/  FSEL R75, R0, -INF , !P2 ;  /* 0xff800000004b7808 */ /* 0x000fe20005000000 */
[--C-:B------:R-:W-:Y:S01]  /*4730*/  FFMA.FTZ R164, R57, UR10, -R76.reuse ;  /* 0x0000000a39a47c23 */ /* 0x100fe2000801084c */
[----:B------:R-:W-:Y:S01]  /*4740*/  ISETP.NE.AND P2, PT, R112, RZ, PT ;  /* 0x000000ff7000720c */ /* 0x000fe20003f45270 */
[--C-:B------:R-:W-:Y:S01]  /*4750*/  FFMA.FTZ R59, R59, UR10, -R76.reuse ;  /* 0x0000000a3b3b7c23 */ /* 0x100fe2000801084c */
[----:B------:R-:W-:Y:S01]  /*4760*/  FMNMX.FTZ R0, R75, R28, !PT ;  /* 0x0000001c4b007209 */ /* 0x000fe20007810000 */
[----:B------:R-:W-:Y:S01]  /*4770*/  MUFU.EX2 R180, R180 ;  /* 0x000000b400b47308 */ /* 0x000fe20000000800 */
[----:B------:R-:W-:Y:S01]  /*4780*/  ISETP.GT.AND P2, PT, R70, 0x69, !P2 ;  /* 0x000000694600780c */ /* 0x000fe20005744270 */
[--C-:B------:R-:W-:Y:S01]  /*4790*/  FFMA.FTZ R61, R61, UR10, -R76.reuse ;  /* 0x0000000a3d3d7c23 */ /* 0x100fe2000801084c */
[----:B------:R-:W-:Y:S01]  /*47a0*/  FMNMX.FTZ R0, R3, R0, !PT ;  /* 0x0000000003007209 */ /* 0x000fe20007810000 */
[--C-:B------:R-:W-:Y:S01]  /*47b0*/  FFMA.FTZ R176, R72, UR10, -R76.reuse ;  /* 0x0000000a48b07c23 */ /* 0x100fe2000801084c */
[----:B------:R-:W-:Y:S01]  /*47c0*/  ISETP.LT.OR P2, PT, R53, 0x6a, P2 ;  /* 0x0000006a3500780c */ /* 0x000fe20001741670 */
[--C-:B------:R-:W-:Y:S01]  /*47d0*/  FFMA.FTZ R63, R63, UR10, -R76.reuse ;  /* 0x0000000a3f3f7c23 */ /* 0x100fe2000801084c */
[----:B------:R-:W-:Y:S01]  /*47e0*/  FMNMX.FTZ R0, R5, R0, !PT ;  /* 0x0000000005007209 */ /* 0x000fe20007810000 */
[----:B------:R-:W0:Y:S01]  /*47f0*/  MUFU.EX2 R59, R59 ;  /* 0x0000003b003b7308 */ /* 0x000e220000000800 */
[----:B------:R-:W-:Y:S01]  /*4800*/  FSEL R12, R12, -INF , !P2 ;  /* 0xff8000000c0c7808 */ /* 0x000fe20005000000 */
[--C-:B------:R-:W-:Y:S01]  /*4810*/  FFMA.FTZ R65, R65, UR10, -R76.reuse ;  /* 0x0000000a41417c23 */ /* 0x100fe2000801084c */
[----:B------:R-:W-:Y:S01]  /*4820*/  FMNMX.FTZ R0, R31, R0, !PT ;  /* 0x000000001f007209 */ /* 0x000fe20007810000 */
[--C-:B------:R-:W-:Y:S01]  /*4830*/  FFMA.FTZ R154, R21, UR10, -R76.reuse ;  /* 0x0000000a159a7c23 */ /* 0x100fe2000801084c */
[----:B------:R-:W-:Y:S01]  /*4840*/  ISETP.GT.AND P6, PT, R70, 0x79, !P6 ;  /* 0x000000794600780c */ /* 0x000fe200077c4270 */
[--C-:B------:R-:W-:Y:S01]  /*4850*/  FFMA.FTZ R21, R2, UR10, -R76.reuse ;  /* 0x0000000a02157c23 */ /* 0x100fe2000801084c */
[----:B------:R-:W-:Y:S01]  /*4860*/  FMNMX.FTZ R73, R7, R0, !PT ;  /* 0x0000000007497209 */ /* 0x000fe20007810000 */
[----:B------:R-:W1:Y:S01]  /*4870*/  MUFU.EX2 R182, R182 ;  /* 0x000000b600b67308 */ /* 0x000e620000000800 */
[----:B------:R-:W-:Y:S01]  /*4880*/  FSEL R57, R13, -INF , !P4 ;  /* 0xff8000000d397808 */ /* 0x000fe20006000000 */
[--C-:B------:R-:W-:Y:S01]  /*4890*/  FFMA.FTZ R13, R49, UR10, -R76.reuse ;  /* 0x0000000a310d7c23 */ /* 0x100fe2000801084c */
[----:B------:R-:W-:Y:S01]  /*48a0*/  FMNMX.FTZ R0, R8, R73, !PT ;  /* 0x0000004908007209 */ /* 0x000fe20007810000 */
[--C-:B------:R-:W-:Y:S01]  /*48b0*/  FFMA.FTZ R67, R67, UR10, -R76.reuse ;  /* 0x0000000a43437c23 */ /* 0x100fe2000801084c */
[----:B------:R-:W-:Y:S01]  /*48c0*/  ISETP.LT.OR P6, PT, R53, 0x7a, P6 ;  /* 0x0000007a3500780c */ /* 0x000fe200037c1670 */
[--C-:B------:R-:W-:Y:S01]  /*48d0*/  FFMA.FTZ R174, R68, UR10, -R76.reuse ;  /* 0x0000000a44ae7c23 */ /* 0x100fe2000801084c */
[----:B------:R-:W-:Y:S01]  /*48e0*/  FMNMX.FTZ R71, R9, R0, !PT ;  /* 0x0000000009477209 */ /* 0x000fe20007810000 */
[----:B------:R-:W2:Y:S01]  /*48f0*/  MUFU.EX2 R61, R61 ;  /* 0x0000003d003d7308 */ /* 0x000ea20000000800 */
[----:B------:R-:W-:Y:S01]  /*4900*/  FSEL R49, R15, -INF , !P6 ;  /* 0xff8000000f317808 */ /* 0x000fe20007000000 */
[--C-:B------:R-:W-:Y:S01]  /*4910*/  FFMA.FTZ R15, R39, UR10, -R76.reuse ;  /* 0x0000000a270f7c23 */ /* 0x100fe2000801084c */
[----:B------:R-:W-:Y:S01]  /*4920*/  FMNMX.FTZ R0, R10, R71, !PT ;  /* 0x000000470a007209 */ /* 0x000fe20007810000 */
[--C-:B------:R-:W-:Y:S01]  /*4930*/  FFMA.FTZ R66, R66, UR10, -R76.reuse ;  /* 0x0000000a42427c23 */ /* 0x100fe2000801084c */
[--C-:B------:R-:W-:Y:S01]  /*4940*/  FFMA.FTZ R168, R64, UR10, -R76.reuse ;  /* 0x0000000a40a87c23 */ /* 0x100fe2000801084c */
[--C-:B------:R-:W-:Y:S01]  /*4950*/  FFMA.FTZ R152, R25, UR10, -R76.reuse ;  /* 0x0000000a19987c23 */ /* 0x100fe2000801084c */
[----:B------:R-:W-:Y:S01]  /*4960*/  FMNMX.FTZ R71, R11, R0, !PT ;  /* 0x000000000b477209 */ /* 0x000fe20007810000 */
[----:B------:R-:W3:Y:S01]  /*4970*/  MUFU.EX2 R176, R176 ;  /* 0x000000b000b07308 */ /* 0x000ee20000000800 */
[--C-:B------:R-:W-:Y:S01]  /*4980*/  FFMA.FTZ R62, R62, UR10, -R76.reuse ;  /* 0x0000000a3e3e7c23 */ /* 0x100fe2000801084c */
[--C-:B------:R-:W-:Y:S01]  /*4990*/  FFMA.FTZ R25, R24, UR10, -R76.reuse ;  /* 0x0000000a18197c23 */ /* 0x100fe2000801084c */
[----:B------:R-:W-:Y:S01]  /*49a0*/  FMNMX.FTZ R0, R36, R71, !PT ;  /* 0x0000004724007209 */ /* 0x000fe20007810000 */
[--C-:B------:R-:W-:Y:S01]  /*49b0*/  FFMA.FTZ R170, R60, UR10, -R76.reuse ;  /* 0x0000000a3caa7c23 */ /* 0x100fe2000801084c */
[--C-:B------:R-:W-:Y:S01]  /*49c0*/  FFMA.FTZ R158, R27, UR10, -R76.reuse ;  /* 0x0000000a1b9e7c23 */ /* 0x100fe2000801084c */
[--C-:B------:R-:W-:Y:S01]  /*49d0*/  FFMA.FTZ R58, R58, UR10, -R76.reuse ;  /* 0x0000000a3a3a7c23 */ /* 0x100fe2000801084c */
[----:B------:R-:W-:Y:S01]  /*49e0*/  FMNMX.FTZ R69, R37, R0, !PT ;  /* 0x0000000025457209 */ /* 0x000fe20007810000 */
[----:B------:R-:W4:Y:S01]  /*49f0*/  MUFU.EX2 R63, R63 ;  /* 0x0000003f003f7308 */ /* 0x000f220000000800 */
[--C-:B------:R-:W-:Y:S01]  /*4a00*/  FFMA.FTZ R27, R26, UR10, -R76.reuse ;  /* 0x0000000a1a1b7c23 */ /* 0x100fe2000801084c */
[--C-:B------:R-:W-:Y:S01]  /*4a10*/  FFMA.FTZ R166, R43, UR10, -R76.reuse ;  /* 0x0000000a2ba67c23 */ /* 0x100fe2000801084c */
[----:B------:R-:W-:Y:S01]  /*4a20*/  FMNMX.FTZ R69, R38, R69, !PT ;  /* 0x0000004526457209 */ /* 0x000fe20007810000 */
[--C-:B------:R-:W-:Y:S01]  /*4a30*/  FFMA.FTZ R160, R35, UR10, -R76.reuse ;  /* 0x0000000a23a07c23 */ /* 0x100fe2000801084c */
[--C-:B------:R-:W-:Y:S01]  /*4a40*/  FFMA.FTZ R35, R34, UR10, -R76.reuse ;  /* 0x0000000a22237c23 */ /* 0x100fe2000801084c */
[--C-:B------:R-:W-:Y:S01]  /*4a50*/  FFMA.FTZ R162, R33, UR10, -R76.reuse ;  /* 0x0000000a21a27c23 */ /* 0x100fe2000801084c */
[----:B------:R-:W-:Y:S01]  /*4a60*/  FMNMX.FTZ R0, R40, R69, !PT ;  /* 0x0000004528007209 */ /* 0x000fe20007810000 */
[----:B------:R-:W5:Y:S01]  /*4a70*/  MUFU.EX2 R178, R178 ;  /* 0x000000b200b27308 */ /* 0x000f620000000800 */
[--C-:B------:R-:W-:Y:S01]  /*4a80*/  FFMA.FTZ R33, R32, UR10, -R76.reuse ;  /* 0x0000000a20217c23 */ /* 0x100fe2000801084c */
[--C-:B------:R-:W-:Y:S01]  /*4a90*/  FFMA.FTZ R156, R30, UR10, -R76.reuse ;  /* 0x0000000a1e9c7c23 */ /* 0x100fe2000801084c */
[----:B------:R-:W-:Y:S01]  /*4aa0*/  FMNMX.FTZ R69, R41, R0, !PT ;  /* 0x0000000029457209 */ /* 0x000fe20007810000 */
[----:B------:R-:W-:-:S03]  /*4ab0*/  FFMA.FTZ R29, R29, UR10, -R76 ;  /* 0x0000000a1d1d7c23 */ /* 0x000fc6000801084c */
[----:B------:R-:W-:Y:S01]  /*4ac0*/  FMNMX.FTZ R69, R42, R69, !PT ;  /* 0x000000452a457209 */ /* 0x000fe20007810000 */
[----:B------:R-:W5:Y:S03]  /*4ad0*/  MUFU.EX2 R65, R65 ;  /* 0x0000004100417308 */ /* 0x000f660000000800 */
[----:B------:R-:W-:-:S04]  /*4ae0*/  FMNMX.FTZ R0, R44, R69, !PT ;  /* 0x000000452c007209 */ /* 0x000fc80007810000 */
        /* <DEDUP_REMOVED lines=39> */
[----:B------:R-:W-:Y:S01]  /*4d60*/  FFMA.FTZ R183, R3, UR10, -R39 ;  /* 0x0000000a03b77c23 */ /* 0x000fe20008010827 */
[----:B------:R-:W-:Y:S01]  /*4d70*/  FADD.FTZ R3, R180, R59 ;  /* 0x0000003bb4037221 */ /* 0x000fe20000010000 */
[--C-:B------:R-:W-:Y:S01]  /*4d80*/  FFMA.FTZ R181, R75, UR10, -R39.reuse ;  /* 0x0000000a4bb57c23 */ /* 0x100fe20008010827 */
[--C-:B------:R-:W-:Y:S01]  /*4d90*/  FFMA.FTZ R0, R28, UR10, -R39.reuse ;  /* 0x0000000a1c007c23 */ /* 0x100fe20008010827 */
[----:B------:R-:W-:Y:S01]  /*4da0*/  FFMA.FTZ R5, R5, UR10, -R39 ;  /* 0x0000000a05057c23 */ /* 0x000fe20008010827 */
[----:B-1----:R-:W-:Y:S01]  /*4db0*/  FADD.FTZ R2, R182, R3 ;  /* 0x00000003b6027221 */ /* 0x002fe20000010000 */
[----:B------:R-:W-:Y:S01]  /*4dc0*/  MUFU.EX2 R183, R183 ;  /* 0x000000b700b77308 */ /* 0x000fe20000000800 */
[--C-:B------:R-:W-:Y:S01]  /*4dd0*/  FFMA.FTZ R177, R31, UR10, -R39.reuse ;  /* 0x0000000a1fb17c23 */ /* 0x100fe20008010827 */
[--C-:B------:R-:W-:Y:S01]  /*4de0*/  FFMA.FTZ R7, R7, UR10, -R39.reuse ;  /* 0x0000000a07077c23 */ /* 0x100fe20008010827 */
[----:B--2---:R-:W-:Y:S01]  /*4df0*/  FADD.FTZ R3, R61, R2 ;  /* 0x000000023d037221 */ /* 0x004fe20000010000 */
[--C-:B------:R-:W-:Y:S01]  /*4e00*/  FFMA.FTZ R8, R8, UR10, -R39.reuse ;  /* 0x0000000a08087c23 */ /* 0x100fe20008010827 */
[--C-:B------:R-:W-:Y:S01]  /*4e10*/  FFMA.FTZ R9, R9, UR10, -R39.reuse ;  /* 0x0000000a09097c23 */ /* 0x100fe20008010827 */
[----:B------:R-:W-:Y:S01]  /*4e20*/  FFMA.FTZ R10, R10, UR10, -R39 ;  /* 0x0000000a0a0a7c23 */ /* 0x000fe20008010827 */
[----:B---3--:R-:W-:Y:S01]  /*4e30*/  FADD.FTZ R2, R176, R3 ;  /* 0x00000003b0027221 */ /* 0x008fe20000010000 */
[----:B------:R-:W-:Y:S01]  /*4e40*/  MUFU.EX2 R181, R181 ;  /* 0x000000b500b57308 */ /* 0x000fe20000000800 */
[--C-:B------:R-:W-:Y:S01]  /*4e50*/  FFMA.FTZ R11, R11, UR10, -R39.reuse ;  /* 0x0000000a0b0b7c23 */ /* 0x100fe20008010827 */
[--C-:B------:R-:W-:Y:S01]  /*4e60*/  FFMA.FTZ R36, R36, UR10, -R39.reuse ;  /* 0x0000000a24247c23 */ /* 0x100fe20008010827 */
[----:B----4-:R-:W-:Y:S01]  /*4e70*/  FADD.FTZ R3, R63, R2 ;  /* 0x000000023f037221 */ /* 0x010fe20000010000 */
[--C-:B------:R-:W-:Y:S01]  /*4e80*/  FFMA.FTZ R37, R37, UR10, -R39.reuse ;  /* 0x0000000a25257c23 */ /* 0x100fe20008010827 */
[--C-:B------:R-:W-:Y:S01]  /*4e90*/  FFMA.FTZ R38, R38, UR10, -R39.reuse ;  /* 0x0000000a26267c23 */ /* 0x100fe20008010827 */
[----:B------:R-:W-:Y:S01]  /*4ea0*/  FFMA.FTZ R40, R40, UR10, -R39 ;  /* 0x0000000a28287c23 */ /* 0x000fe20008010827 */
[----:B-----5:R-:W-:Y:S01]  /*4eb0*/  FADD.FTZ R2, R178, R3 ;  /* 0x00000003b2027221 */ /* 0x020fe20000010000 */
[----:B------:R-:W0:Y:S01]  /*4ec0*/  MUFU.EX2 R0, R0 ;  /* 0x0000000000007308 */ /* 0x000e220000000800 */
[--C-:B------:R-:W-:Y:S01]  /*4ed0*/  FFMA.FTZ R41, R41, UR10, -R39.reuse ;  /* 0x0000000a29297c23 */ /* 0x100fe20008010827 */
[--C-:B------:R-:W-:Y:S01]  /*4ee0*/  FFMA.FTZ R42, R42, UR10, -R39.reuse ;  /* 0x0000000a2a2a7c23 */ /* 0x100fe20008010827 */
[----:B------:R-:W-:Y:S01]  /*4ef0*/  FADD.FTZ R3, R65, R2 ;  /* 0x0000000241037221 */ /* 0x000fe20000010000 */
[--C-:B------:R-:W-:Y:S01]  /*4f00*/  FFMA.FTZ R44, R44, UR10, -R39.reuse ;  /* 0x0000000a2c2c7c23 */ /* 0x100fe20008010827 */
[--C-:B------:R-:W-:Y:S01]  /*4f10*/  FFMA.FTZ R45, R45, UR10, -R39.reuse ;  /* 0x0000000a2d2d7c23 */ /* 0x100fe20008010827 */
[----:B------:R-:W-:Y:S01]  /*4f20*/  FFMA.FTZ R46, R46, UR10, -R39 ;  /* 0x0000000a2e2e7c23 */ /* 0x000fe20008010827 */
[----:B------:R-:W-:Y:S01]  /*4f30*/  FADD.FTZ R2, R172, R3 ;  /* 0x00000003ac027221 */ /* 0x000fe20000010000 */
[----:B------:R1:W2:Y:S01]  /*4f40*/  MUFU.EX2 R24, R5 ;  /* 0x0000000500187308 */ /* 0x0002a20000000800 */
[--C-:B------:R-:W-:Y:S01]  /*4f50*/  FFMA.FTZ R47, R47, UR10, -R39.reuse ;  /* 0x0000000a2f2f7c23 */ /* 0x100fe20008010827 */
[--C-:B------:R-:W-:Y:S01]  /*4f60*/  FFMA.FTZ R48, R48, UR10, -R39.reuse ;  /* 0x0000000a30307c23 */ /* 0x100fe20008010827 */
[----:B------:R-:W-:Y:S01]  /*4f70*/  FADD.FTZ R3, R67, R2 ;  /* 0x0000000243037221 */ /* 0x000fe20000010000 */
[--C-:B------:R-:W-:Y:S01]  /*4f80*/  FFMA.FTZ R50, R50, UR10, -R39.reuse ;  /* 0x0000000a32327c23 */ /* 0x100fe20008010827 */
[--C-:B------:R-:W-:Y:S01]  /*4f90*/  FFMA.FTZ R51, R51, UR10, -R39.reuse ;  /* 0x0000000a33337c23 */ /* 0x100fe20008010827 */
[----:B------:R-:W-:Y:S01]  /*4fa0*/  FFMA.FTZ R52, R52, UR10, -R39 ;  /* 0x0000000a34347c23 */ /* 0x000fe20008010827 */
[----:B------:R-:W-:Y:S01]  /*4fb0*/  FADD.FTZ R28, R174, R3 ;  /* 0x00000003ae1c7221 */ /* 0x000fe20000010000 */
[----:B------:R-:W3:Y:S01]  /*4fc0*/  MUFU.EX2 R177, R177 ;  /* 0x000000b100b17308 */ /* 0x000ee20000000800 */
[----:B0-----:R-:W-:Y:S01]  /*4fd0*/  FADD.FTZ R2, R181, R0 ;  /* 0x00000000b5027221 */ /* 0x001fe20000010000 */
[--C-:B------:R-:W-:Y:S01]  /*4fe0*/  FFMA.FTZ R54, R54, UR10, -R39.reuse ;  /* 0x0000000a36367c23 */ /* 0x100fe20008010827 */
[----:B-1----:R-:W-:Y:S01]  /*4ff0*/  FADD.FTZ R5, R69, R28 ;  /* 0x0000001c45057221 */ /* 0x002fe20000010000 */
[--C-:B------:R-:W-:Y:S01]  /*5000*/  FFMA.FTZ R55, R55, UR10, -R39.reuse ;  /* 0x0000000a37377c23 */ /* 0x100fe20008010827 */
[----:B------:R-:W-:Y:S01]  /*5010*/  FADD.FTZ R3, R183, R2 ;  /* 0x00000002b7037221 */ /* 0x000fe20000010000 */
[----:B------:R-:W-:Y:S01]  /*5020*/  FFMA.FTZ R56, R56, UR10, -R39 ;  /* 0x0000000a38387c23 */ /* 0x000fe20008010827 */
[----:B------:R-:W-:Y:S01]  /*5030*/  FADD.FTZ R28, R168, R5 ;  /* 0x00000005a81c7221 */ /* 0x000fe20000010000 */
[----:B------:R-:W0:Y:S01]  /*5040*/  MUFU.EX2 R26, R7 ;  /* 0x00000007001a7308 */ /* 0x000e220000000800 */
[----:B--2---:R-:W-:Y:S01]  /*5050*/  FADD.FTZ R2, R24, R3 ;  /* 0x0000000318027221 */ /* 0x004fe20000010000 */
[--C-:B------:R-:W-:Y:S01]  /*5060*/  FFMA.FTZ R12, R12, UR10, -R39.reuse ;  /* 0x0000000a0c0c7c23 */ /* 0x100fe20008010827 */
[----:B------:R-:W-:Y:S01]  /*5070*/  FADD.FTZ R5, R71, R28 ;  /* 0x0000001c47057221 */ /* 0x000fe20000010000 */
[--C-:B------:R-:W-:Y:S01]  /*5080*/  FFMA.FTZ R14, R14, UR10, -R39.reuse ;  /* 0x0000000a0e0e7c23 */ /* 0x100fe20008010827 */
[--C-:B------:R-:W-:Y:S01]  /*5090*/  FFMA.FTZ R57, R57, UR10, -R39.reuse ;  /* 0x0000000a39397c23 */ /* 0x100fe20008010827 */
[----:B------:R-:W-:Y:S01]  /*50a0*/  F2FP.F16.F32.PACK_AB R181, R0, R181 ;  /* 0x000000b500b5723e */ /* 0x000fe200000000ff */
[----:B------:R-:W-:Y:S01]  /*50b0*/  FFMA.FTZ R20, R20, UR10, -R39 ;  /* 0x0000000a14147c23 */ /* 0x000fe20008010827 */
[----:B------:R-:W1:Y:S01]  /*50c0*/  MUFU.EX2 R8, R8 ;  /* 0x0000000800087308 */ /* 0x000e620000000800 */
[----:B---3--:R-:W-:Y:S01]  /*50d0*/  FADD.FTZ R3, R177, R2 ;  /* 0x00000002b1037221 */ /* 0x008fe20000010000 */
[----:B------:R-:W-:Y:S01]  /*50e0*/  FADD.FTZ R2, R170, R5 ;  /* 0x00000005aa027221 */ /* 0x000fe20000010000 */
[----:B------:R-:W-:Y:S01]  /*50f0*/  FFMA.FTZ R39, R49, UR10, -R39 ;  /* 0x0000000a31277c23 */ /* 0x000fe20008010827 */
[----:B------:R-:W-:-:S02]  /*5100*/  F2FP.F16.F32.PACK_AB R180, R59, R180 ;  /* 0x000000b43bb4723e */ /* 0x000fc400000000ff */
[----:B------:R-:W-:Y:S01]  /*5110*/  FADD.FTZ R5, R73, R2 ;  /* 0x0000000249057221 */ /* 0x000fe20000010000 */
[----:B------:R-:W-:Y:S01]  /*5120*/  F2FP.F16.F32.PACK_AB R182, R61, R182 ;  /* 0x000000b63db6723e */ /* 0x000fe200000000ff */
[----:B------:R-:W2:Y:S01]  /*5130*/  MUFU.EX2 R9, R9 ;  /* 0x0000000900097308 */ /* 0x000ea20000000800 */
[----:B0-----:R-:W-:Y:S01]  /*5140*/  FADD.FTZ R3, R26, R3 ;  /* 0x000000031a037221 */ /* 0x001fe20000010000 */
[----:B------:R-:W-:Y:S01]  /*5150*/  FADD.FTZ R28, R164, R5 ;  /* 0x00000005a41c7221 */ /* 0x000fe20000010000 */
[----:B------:R-:W-:Y:S02]  /*5160*/  F2FP.F16.F32.PACK_AB R176, R63, R176 ;  /* 0x000000b03fb0723e */ /* 0x000fe400000000ff */
[----:B------:R-:W-:Y:S01]  /*5170*/  F2FP.F16.F32.PACK_AB R178, R65, R178 ;  /* 0x000000b241b2723e */ /* 0x000fe200000000ff */
[----:B------:R-:W-:Y:S01]  /*5180*/  FADD.FTZ R5, R13, R28 ;  /* 0x0000001c0d057221 */ /* 0x000fe20000010000 */
[----:B------:R-:W-:Y:S01]  /*5190*/  F2FP.F16.F32.PACK_AB R172, R67, R172 ;  /* 0x000000ac43ac723e */ /* 0x000fe200000000ff */
[----:B------:R-:W0:Y:S01]  /*51a0*/  MUFU.EX2 R10, R10 ;  /* 0x0000000a000a7308 */ /* 0x000e220000000800 */
        /* <DEDUP_REMOVED lines=8> */
[----:B------:R-:W-:Y:S01]  /*5230*/  FADD.FTZ R28, R160, R5 ;  /* 0x00000005a01c7221 */ /* 0x000fe20000010000 */
[----:B------:R-:W-:Y:S02]  /*5240*/  F2FP.F16.F32.PACK_AB R164, R13, R164 ;  /* 0x000000a40da4723e */ /* 0x000fe400000000ff */
[----:B------:R-:W-:Y:S01]  /*5250*/  F2FP.F16.F32.PACK_AB R166, R15, R166 ;  /* 0x000000a60fa6723e */ /* 0x000fe200000000ff */
[C---:B------:R-:W-:Y:S01]  /*5260*/  FADD.FTZ R5, R35.reuse, R28 ;  /* 0x0000001c23057221 */ /* 0x040fe20000010000 */
[----:B------:R-:W-:Y:S01]  /*5270*/  F2FP.F16.F32.PACK_AB R160, R35, R160 ;  /* 0x000000a023a0723e */ /* 0x000fe200000000ff */
[----:B------:R-:W2:Y:S01]  /*5280*/  MUFU.EX2 R36, R36 ;  /* 0x0000002400247308 */ /* 0x000ea20000000800 */
[----:B0-----:R-:W-:Y:S01]  /*5290*/  FADD.FTZ R2, R10, R3 ;  /* 0x000000030a027221 */ /* 0x001fe20000010000 */
[----:B------:R-:W-:Y:S01]  /*52a0*/  FADD.FTZ R28, R162, R5 ;  /* 0x00000005a21c7221 */ /* 0x000fe20000010000 */
[----:B------:R-:W-:-:S02]  /*52b0*/  F2FP.F16.F32.PACK_AB R162, R33, R162 ;  /* 0x000000a221a2723e */ /* 0x000fc400000000ff */
[----:B------:R-:W-:Y:S01]  /*52c0*/  F2FP.F16.F32.PACK_AB R183, R24, R183 ;  /* 0x000000b718b7723e */ /* 0x000fe200000000ff */
[----:B------:R-:W-:Y:S01]  /*52d0*/  FADD.FTZ R5, R33, R28 ;  /* 0x0000001c21057221 */ /* 0x000fe20000010000 */
[----:B------:R-:W-:Y:S01]  /*52e0*/  F2FP.F16.F32.PACK_AB R177, R26, R177 ;  /* 0x000000b11ab1723e */ /* 0x000fe200000000ff */
[----:B------:R-:W0:Y:S01]  /*52f0*/  MUFU.EX2 R37, R37 ;  /* 0x0000002500257308 */ /* 0x000e220000000800 */
[----:B-1----:R-:W-:Y:S01]  /*5300*/  FADD.FTZ R3, R11, R2 ;  /* 0x000000020b037221 */ /* 0x002fe20000010000 */
[----:B------:R-:W-:Y:S02]  /*5310*/  F2FP.F16.F32.PACK_AB R179, R9, R8 ;  /* 0x0000000809b3723e */ /* 0x000fe400000000ff */
        /* <DEDUP_REMOVED lines=69> */
[----:B--2---:R-:W-:Y:S01]  /*5770*/  FADD.FTZ R0, R20, R3 ;  /* 0x0000000314007221 */ /* 0x004fe20000010000 */
[----:B------:R-:W-:Y:S02]  /*5780*/  VIADD R3, R90, 0xfffffffe ;  /* 0xfffffffe5a037836 */ /* 0x000fe40000000000 */
[C---:B0-----:R-:W-:Y:S01]  /*5790*/  FADD.FTZ R2, R21.reuse, R30 ;  /* 0x0000001e15027221 */ /* 0x041fe20000010000 */
[----:B------:R-:W-:Y:S01]  /*57a0*/  F2FP.F16.F32.PACK_AB R154, R21, R154 ;  /* 0x0000009a159a723e */ /* 0x000fe200000000ff */
        /* <DEDUP_REMOVED lines=13> */
.L_x_7449:
[----:B------:R-:W-:-:S11]  /*5880*/  UISETP.NE.AND UP2, UPT, UR7, 0x1, UPT ;  /* 0x000000010700788c */ /* 0x000fd6000bf45270 */
[----:B------:R-:W-:Y:S02]  /*5890*/  @UP2 ULDC.64 UR14, c[0x0][0x9e8] ;  /* 0x00027a00000e2ab9 */ /* 0x000fe40000000a00 */
[----:B------:R-:W-:-:S04]  /*58a0*/  UIMAD.WIDE.U32 UR18, UR11, UR14, URZ ;  /* 0x0000000e0b1272a5 */ /* 0x000fc8000f8e003f */
[----:B------:R-:W-:-:S12]  /*58b0*/  @UP2 USHF.R.U32.HI UR11, URZ, UR15, UR19 ;  /* 0x0000000f3f0b2299 */ /* 0x000fd80008011613 */
.L_x_7450:
[----:B------:R-:W-:-:S04]  /*58c0*/  UIMAD UR7, UR11, UR7, UR7 ;  /* 0x000000070b0772a4 */ /* 0x000fc8000f8e0207 */
[----:B------:R-:W-:-:S04]  /*58d0*/  UISETP.LT.AND UP2, UPT, UR6, UR7, UPT ;  /* 0x000000070600728c */ /* 0x000fc8000bf41270 */
[----:B------:R-:W-:-:S12]  /*58e0*/  USEL UR6, UR6, UR7, UP2 ;  /* 0x0000000706067287 */ /* 0x000fd80009000000 */
.L_x_7448:
[----:B------:R-:W-:Y:S01]  /*58f0*/  USHF.R.S32.HI UR7, URZ, 0x1f, UR6 ;  /* 0x0000001f3f077899 */ /* 0x000fe20008011406 */
[----:B------:R-:W-:Y:S02]  /*5900*/  CS2R R150, SRZ ;  /* 0x0000000000967805 */ /* 0x000fe4000001ff00 */
[----:B------:R-:W-:Y:S02]  /*5910*/  CS2R R148, SRZ ;  /* 0x0000000000947805 */ /* 0x000fe4000001ff00 */
[----:B------:R-:W-:Y:S01]  /*5920*/  CS2R R146, SRZ ;  /* 0x0000000000927805 */ /* 0x000fe2000001ff00 */
        /* <DEDUP_REMOVED lines=35> */
[----:B------:R-:W-:Y:S01]  /*5b60*/  IMAD.MOV.U32 R151, RZ, RZ, RZ ;  /* 0x000000ffff977224 */ /* 0x000fe200078e00ff */
[----:B------:R-:W-:Y:S01]  /*5b70*/  ULDC UR56, c[0x0][0x9e4] ;  /* 0x0002790000387ab9 */ /* 0x000fe20000000800 */
[----:B------:R-:W-:Y:S01]  /*5b80*/  ULDC UR58, c[0x0][0x9d8] ;  /* 0x00027600003a7ab9 */ /* 0x000fe20000000800 */
[----:B------:R-:W-:Y:S01]  /*5b90*/  ULDC UR55, c[0x0][0x988] ;  /* 0x0002620000377ab9 */ /* 0x000fe20000000800 */
[----:B------:R-:W-:-:S05]  /*5ba0*/  ULDC UR57, c[0x0][0x9e0] ;  /* 0x0002780000397ab9 */ /* 0x000fca0000000800 */
.L_x_7468:
[----:B------:R-:W-:Y:S01]  /*5bb0*/  UIADD3 UR60, UR47, 0x1, URZ ;  /* 0x000000012f3c7890 */ /* 0x000fe2000fffe03f */
[----:B------:R-:W-:-:S03]  /*5bc0*/  ISETP.NE.AND P3, PT, RZ, UR44, PT ;  /* 0x0000002cff007c0c */ /* 0x000fc6000bf65270 */
[----:B------:R-:W-:-:S04]  /*5bd0*/  UISETP.NE.AND UP2, UPT, UR60, 0x2, UPT ;  /* 0x000000023c00788c */ /* 0x000fc8000bf45270 */
[----:B------:R-:W-:Y:S02]  /*5be0*/  USEL UR59, URZ, 0x1, UP2 ;  /* 0x000000013f3b7887 */ /* 0x000fe40009000000 */
[----:B------:R-:W-:Y:S02]  /*5bf0*/  USEL UR60, UR60, URZ, UP2 ;  /* 0x0000003f3c3c7287 */ /* 0x000fe40009000000 */
[----:B------:R-:W-:Y:S02]  /*5c00*/  ULOP3.LUT UR59, UR50, UR59, URZ, 0x3c, !UPT ;  /* 0x0000003b323b7292 */ /* 0x000fe4000f8e3c3f */
[----:B------:R-:W-:Y:S10]  /*5c10*/  @P3 BRA `(.L_x_7452) ;  /* 0x00000000002c3947 */ /* 0x000ff40003800000 */
[----:B------:R-:W-:Y:S05]  /*5c20*/  @!P0 BRA `(.L_x_7453) ;  /* 0x0000000000048947 */ /* 0x000fea0003800000 */
[----:B------:R-:W-:Y:S01]  /*5c30*/  BPT.TRAP 0x1 ;  /* 0x000000040000795c */ /* 0x000fe20000300000 */
.L_x_7453:
[----:B------:R-:W-:Y:S01]  /*5c40*/  ULEA UR6, UR60, UR41, 0x3 ;  /* 0x000000293c067291 */ /* 0x000fe2000f8e183f */
[----:B------:R-:W-:-:S05]  /*5c50*/  IMAD.U32 R5, RZ, RZ, UR59 ;  /* 0x0000003bff057e24 */ /* 0x000fca000f8e00ff */
[----:B------:R-:W-:-:S04]  /*5c60*/  SHF.L.U32 R5, R5, 0x1f, RZ ;  /* 0x0000001f05057819 */ /* 0x000fc800000006ff */
[----:B------:R0:W1:Y:S01]  /*5c70*/  SYNCS.PHASECHK.TRANS64.TRYWAIT P2, [UR6+0x28830], R5 ;  /* 0x02883005ff0075a7 */ /* 0x0000620008040146 */
[----:B------:R-:W-:Y:S05]  /*5c80*/  @!P0 BRA `(.L_x_7454) ;  /* 0x0000000000048947 */ /* 0x000fea0003800000 */
[----:B------:R-:W-:Y:S01]  /*5c90*/  BPT.TRAP 0x1 ;  /* 0x000000040000795c */ /* 0x000fe20000300000 */
.L_x_7454:
[----:B-1----:R-:W-:Y:S05]  /*5ca0*/  @P2 BRA `(.L_x_7452) ;  /* 0x0000000000082947 */ /* 0x002fea0003800000 */
[----:B------:R-:W1:Y:S02]  /*5cb0*/  SYNCS.PHASECHK.TRANS64.TRYWAIT P2, [UR6+0x28830], R5 ;  /* 0x02883005ff0075a7 */ /* 0x000e640008040146 */
[----:B-1----:R-:W-:Y:S05]  /*5cc0*/  @!P2 BRA `(.L_x_7455) ;  /* 0x000001440050a947 */ /* 0x002fea0003800000 */
.L_x_7452:
[----:B------:R-:W2:Y:S01]  /*5cd0*/  S2R R7, SR_TID.X ;  /* 0x0000000000077919 */ /* 0x000ea20000002100 */
[----:B------:R-:W-:Y:S01]  /*5ce0*/  ULEA UR34, UR60, UR51, 0xb ;  /* 0x000000333c227291 */ /* 0x000fe2000f8e583f */
[----:B------:R-:W-:Y:S01]  /*5cf0*/  UMOV UR35, 0x40000040 ;  /* 0x4000004000237882 */ /* 0x000fe20000000000 */
[----:B------:R-:W-:Y:S02]  /*5d00*/  UMOV UR7, 0x40000040 ;  /* 0x4000004000077882 */ /* 0x000fe40000000000 */
[----:B------:R-:W-:Y:S02]  /*5d10*/  UIADD3 UR6, UR34, 0x2, URZ ;  /* 0x0000000222067890 */ /* 0x000fe4000fffe03f */
        /* <DEDUP_REMOVED lines=12> */
[----:B--2---:R-:W-:-:S05]  /*5de0*/  SHF.R.U32.HI R7, RZ, 0x7, R7 ;  /* 0x00000007ff077819 */ /* 0x004fca0000011607 */
[----:B01----:R-:W-:-:S05]  /*5df0*/  VIADD R5, R7, 0x8 ;  /* 0x0000000807057836 */ /* 0x003fca0000000000 */
[----:B------:R0:W-:Y:S06]  /*5e00*/  BAR.SYNC.DEFER_BLOCKING R5, 0x100 ;  /* 0x000400050000751d */ /* 0x0001ec0000010000 */
        /* <DEDUP_REMOVED lines=27> */
.L_x_7457:
[----:B------:R-:W-:Y:S01]  /*5fc0*/  ULEA UR6, UR47, UR41, 0x3 ;  /* 0x000000292f067291 */ /* 0x000fe2000f8e183f */
[----:B------:R-:W-:-:S05]  /*5fd0*/  IMAD.U32 R5, RZ, RZ, UR50 ;  /* 0x00000032ff057e24 */ /* 0x000fca000f8e00ff */
[----:B------:R-:W-:-:S04]  /*5fe0*/  SHF.L.U32 R5, R5, 0x1f, RZ ;  /* 0x0000001f05057819 */ /* 0x000fc800000006ff */
[----:B------:R0:W1:Y:S01]  /*5ff0*/  SYNCS.PHASECHK.TRANS64.TRYWAIT P2, [UR6+0x28850], R5 ;  /* 0x02885005ff0075a7 */ /* 0x0000620008040146 */
[----:B------:R-:W-:Y:S05]  /*6000*/  @!P0 BRA `(.L_x_7458) ;  /* 0x0000000000048947 */ /* 0x000fea0003800000 */
[----:B------:R-:W-:Y:S01]  /*6010*/  BPT.TRAP 0x1 ;  /* 0x000000040000795c */ /* 0x000fe20000300000 */
.L_x_7458:
[----:B-1----:R-:W-:Y:S05]  /*6020*/  @P2 BRA `(.L_x_7456) ;  /* 0x0000000000082947 */ /* 0x002fea0003800000 */
[----:B------:R-:W1:Y:S02]  /*6030*/  SYNCS.PHASECHK.TRANS64.TRYWAIT P2, [UR6+0x28850], R5 ;  /* 0x02885005ff0075a7 */ /* 0x000e640008040146 */
[----:B-1----:R-:W-:Y:S05]  /*6040*/  @!P2 BRA `(.L_x_7459) ;  /* 0x000001400088a947 */ /* 0x002fea0003800000 */
.L_x_7456:
[----:B------:R-:W-:Y:S01]  /*6050*/  UIADD3 UR6, UR41, 0x400, URZ ;  /* 0x0000040029067890 */ /* 0x000fe2000fffe03f */
[----:B------:R-:W-:Y:S01]  /*6060*/  WARPGROUP.ARRIVE ;  /* 0x00000000000079c5 */ /* 0x000fe20000000000 */
[----:B------:R-:W-:-:S05]  /*6070*/  UMOV UR7, 0x40000040 ;  /* 0x4000004000077882 */ /* 0x000fca0000000000 */
[----:B------:R-:W2:Y:S01]  /*6080*/  S2R R222, SR_TID.X ;  /* 0x0000000000de7919 */ /* 0x000ea20000002100 */
[----:B------:R-:W-:Y:S01]  /*6090*/  USHF.R.U32.HI UR6, URZ, 0x4, UR6 ;  /* 0x000000043f067899 */ /* 0x000fe20008011606 */
[----:B------:R-:W-:Y:S01]  /*60a0*/  PLOP3.LUT P2, PT, PT, PT, UP0, 0x80, 0x0 ;  /* 0x000000000000781c */ /* 0x000fe20003f4f008 */
[----:B------:R-:W-:Y:S01]  /*60b0*/  IMAD.U32 R9, RZ, RZ, UR60 ;  /* 0x0000003cff097e24 */ /* 0x000fe2000f8e00ff */
[----:B------:R-:W-:Y:S01]  /*60c0*/  PLOP3.LUT P3, PT, PT, PT, UP0, 0x80, 0x0 ;  /* 0x000000000000781c */ /* 0x000fe20003f6f008 */
[----:B------:R-:W-:Y:S01]  /*60d0*/  ULOP3.LUT UR6, UR6, 0x3fff, URZ, 0xc0, !UPT ;  /* 0x00003fff06067892 */ /* 0x000fe2000f8ec03f */
[----:B------:R-:W-:Y:S01]  /*60e0*/  FMUL.FTZ R11, R30, UR58 ;  /* 0x0000003a1e0b7c20 */ /* 0x000fe20008410000 */
[----:B------:R-:W-:Y:S01]  /*60f0*/  FMUL.FTZ R30, R51, UR58 ;  /* 0x0000003a331e7c20 */ /* 0x000fe20008410000 */
[----:B------:R-:W-:Y:S01]  /*6100*/  @!P1 LEA R9, R9, UR41, 0x3 ;  /* 0x0000002909099c11 */ /* 0x000fe2000f8e18ff */
[----:B------:R-:W-:Y:S01]  /*6110*/  ULOP3.LUT UR6, UR6, 0x4000000, URZ, 0xfc, !UPT ;  /* 0x0400000006067892 */ /* 0x000fe2000f8efc3f */
[----:B------:R-:W-:Y:S01]  /*6120*/  FMUL.FTZ R13, R31, UR58 ;  /* 0x0000003a1f0d7c20 */ /* 0x000fe20008410000 */
[----:B------:R-:W-:Y:S01]  /*6130*/  FMUL.FTZ R15, R34, UR58 ;  /* 0x0000003a220f7c20 */ /* 0x000fe20008410000 */
[----:B------:R-:W-:Y:S01]  /*6140*/  FMUL.FTZ R51, R52, UR58 ;  /* 0x0000003a34337c20 */ /* 0x000fe20008410000 */
[----:B------:R-:W-:Y:S01]  /*6150*/  ULEA UR10, UR47, UR6, 0xb ;  /* 0x000000062f0a7291 */ /* 0x000fe2000f8e583f */
[----:B------:R-:W-:-:S02]  /*6160*/  @!P1 VIADD R9, R9, 0x28840 ;  /* 0x0002884009099836 */ /* 0x000fc40000000000 */
[----:B------:R-:W-:Y:S01]  /*6170*/  FMUL.FTZ R10, R24, UR58 ;  /* 0x0000003a180a7c20 */ /* 0x000fe20008410000 */
[----:B------:R-:W-:Y:S01]  /*6180*/  FMUL.FTZ R12, R25, UR58 ;  /* 0x0000003a190c7c20 */ /* 0x000fe20008410000 */
[----:B01----:R-:W-:Y:S01]  /*6190*/  FMUL.FTZ R5, R26, UR58 ;  /* 0x0000003a1a057c20 */ /* 0x003fe20008410000 */
[----:B------:R-:W-:Y:S01]  /*61a0*/  FMUL.FTZ R7, R27, UR58 ;  /* 0x0000003a1b077c20 */ /* 0x000fe20008410000 */
[----:B------:R-:W-:Y:S01]  /*61b0*/  FMUL.FTZ R14, R28, UR58 ;  /* 0x0000003a1c0e7c20 */ /* 0x000fe20008410000 */
[----:B------:R-:W-:Y:S01]  /*61c0*/  UMOV UR6, UR10 ;  /* 0x0000000a00067c82 */ /* 0x000fe20008000000 */
[----:B------:R-:W-:Y:S01]  /*61d0*/  FMUL.FTZ R20, R35, UR58 ;  /* 0x0000003a23147c20 */ /* 0x000fe20008410000 */
[----:B------:R-:W-:Y:S01]  /*61e0*/  HGMMA.64x128x16.F32 R88, R180, gdesc[UR4].tnspB, R88, gsb0 ;  /* 0x41e00004b4587df0 */ /* 0x000fe20008000858 */
        /* <DEDUP_REMOVED lines=9> */
[----:B--2---:R-:W-:Y:S01]  /*6280*/  SHF.R.U32.HI R222, RZ, 0x7, R222 ;  /* 0x00000007ffde7819 */ /* 0x004fe200000116de */
        /* <DEDUP_REMOVED lines=17> */
[----:B------:R-:W-:Y:S01]  /*63a0*/  @!P1 PRMT R9, RZ, 0x654, R9 ;  /* 0x00000654ff099816 */ /* 0x000fe20000000009 */
[----:B------:R-:W-:Y:S01]  /*63b0*/  IMAD.SHL.U32 R67, R3, 0x80, RZ ;  /* 0x0000008003437824 */ /* 0x000fe200078e00ff */
[----:B------:R-:W0:Y:S01]  /*63c0*/  MUFU.TANH R10, R10 ;  /* 0x0000000a000a7308 */ /* 0x000e220000002400 */
[----:B------:R-:W-:-:S07]  /*63d0*/  IMAD.U32 R70, RZ, RZ, UR46 ;  /* 0x0000002eff467e24 */ /* 0x000fce000f8e00ff */
        /* <DEDUP_REMOVED lines=43> */
[----:B------:R-:W0:Y:S01]  /*6690*/  MUFU.TANH R47, R47 ;  /* 0x0000002f002f7308 */ /* 0x000e220000002400 */
[----:B------:R-:W-:Y:S02]  /*66a0*/  WARPGROUP.DEPBAR.LE gsb0, 0x0 ;  /* 0x00008000000079c5 */ /* 0x000fe40000010000 */
[----:B------:R-:W-:-:S06]  /*66b0*/  WARPGROUP.ARRIVE ;  /* 0x00000000000079c5 */ /* 0x000fcc0000000000 */
        /* <DEDUP_REMOVED lines=8> */
[----:B------:R-:W-:-:S03]  /*6740*/  FMUL.FTZ R48, R87, UR58 ;  /* 0x0000003a57307c20 */ /* 0x000fc60008410000 */
[----:B------:R-:W-:Y:S01]  /*6750*/  HGMMA.64x128x16.F32 R88, R164, gdesc[UR4].tnspB, R88, gsb0 ;  /* 0x41e00004a4587df0 */ /* 0x000fe20008000858 */
[----:B------:R-:W-:Y:S01]  /*6760*/  UIADD3 UR6, UR10, 0x280, URZ ;  /* 0x000002800a067890 */ /* 0x000fe2000fffe03f */
[----:B------:R-:W0:Y:S01]  /*6770*/  MUFU.TANH R168, R168 ;  /* 0x000000a800a87308 */ /* 0x000e220000002400 */
[----:B------:R-:W-:-:S07]  /*6780*/  UMOV UR7, 0x40000040 ;  /* 0x4000004000077882 */ /* 0x000fce0000000000 */
        /* <DEDUP_REMOVED lines=8> */
[----:B------:R-:W-:Y:S01]  /*6810*/  FMUL.FTZ R164, R29, UR58 ;  /* 0x0000003a1da47c20 */ /* 0x000fe20008410000 */
        /* <DEDUP_REMOVED lines=36> */
[----:B------:R-:W-:Y:S02]  /*6a60*/  VIADD R66, R17, UR37 ;  /* 0x0000002511427c36 */ /* 0x000fe40008000000 */
        /* <DEDUP_REMOVED lines=21> */
[----:B------:R-:W-:Y:S01]  /*6bc0*/  @UP0 ULDC UR6, c[0x0][0x44c] ;  /* 0x0001130000060ab9 */ /* 0x000fe20000000800 */
[----:B------:R-:W-:Y:S01]  /*6bd0*/  @UP0 ULDC UR7, c[0x0][0x450] ;  /* 0x0001140000070ab9 */ /* 0x000fe20000000800 */
[----:B------:R-:W-:Y:S01]  /*6be0*/  @P2 IMAD.HI.U32 R8, R66, UR6, RZ ;  /* 0x0000000642082c27 */ /* 0x000fe2000f8e00ff */
[----:B------:R-:W-:-:S04]  /*6bf0*/  PLOP3.LUT P2, PT, PT, PT, UP1, 0x40, 0x0 ;  /* 0x000000000000781c */ /* 0x000fc80003f4e818 */
[----:B------:R-:W-:Y:S02]  /*6c00*/  @P3 SHF.R.U32.HI R66, RZ, UR7, R8 ;  /* 0x00000007ff423c19 */ /* 0x000fe40008011608 */
[----:B------:R-:W-:-:S03]  /*6c10*/  IADD3 R8, -R222, 0xb, RZ ;  /* 0x0000000bde087810 */ /* 0x000fc60007ffe1ff */
[----:B------:R-:W5:Y:S01]  /*6c20*/  SHFL.IDX PT, R68, R66, RZ, 0x1c1f ;  /* 0x001c1fff42447589 */ /* 0x000f6200000e0000 */
[----:B------:R-:W-:Y:S02]  /*6c30*/  WARPGROUP.DEPBAR.LE gsb0, 0x0 ;  /* 0x00008000000079c5 */ /* 0x000fe40000010000 */
[----:B------:R0:W-:Y:S06]  /*6c40*/  BAR.ARV R8, 0x100 ;  /* 0x000400080000751d */ /* 0x0001ec0000002000 */
[----:B------:R1:W-:Y:S02]  /*6c50*/  @!P1 SYNCS.ARRIVE.TRANS64.RED.A1T0 RZ, [R9+URZ], RZ ;  /* 0x000000ff09ff99a7 */ /* 0x0003e4000810043f */
[----:B-1----:R-:W-:-:S04]  /*6c60*/  IADD3 R9, -R16, 0x1, -R67 ;  /* 0x0000000110097810 */ /* 0x002fc80007ffe943 */
        /* <DEDUP_REMOVED lines=19> */
.L_x_7462:
[----:B------:R-:W-:-:S05]  /*6da0*/  IMAD.U32 R70, RZ, RZ, UR56 ;  /* 0x00000038ff467e24 */ /* 0x000fca000f8e00ff */
[----:B------:R-:W-:-:S13]  /*6db0*/  ISETP.NE.AND P2, PT, R70, 0x1, PT ;  /* 0x000000014600780c */ /* 0x000fda0003f45270 */
[----:B------:R-:W0:Y:S02]  /*6dc0*/  @P2 LDC.64 R8, c[0x0][0x9e8] ;  /* 0x00027a00ff082b82 */ /* 0x000e240000000a00 */
[----:B0-----:R-:W-:-:S05]  /*6dd0*/  @P2 IMAD.HI.U32 R8, R68, R8, RZ ;  /* 0x0000000844082227 */ /* 0x001fca00078e00ff */
[----:B------:R-:W-:-:S07]  /*6de0*/  @P2 SHF.R.U32.HI R68, RZ, R9, R8 ;  /* 0x00000009ff442219 */ /* 0x000fce0000011608 */
.L_x_7463:
[----:B------:R-:W-:Y:S05]  /*6df0*/  BSYNC B0 ;  /* 0x0000000000007941 */ /* 0x000fea0003800000 */
.L_x_7461:
[----:B------:R-:W-:-:S04]  /*6e00*/  IMAD R9, R68, R70, -R67 ;  /* 0x0000004644097224 */ /* 0x000fc800078e0a43 */
[----:B------:R-:W-:-:S05]  /*6e10*/  IMAD.IADD R8, R9, 0x1, -R16 ;  /* 0x0000000109087824 */ /* 0x000fca00078e0a10 */
[----:B------:R-:W-:Y:S02]  /*6e20*/  VIADDMNMX R71, R8, R70, R71, PT ;  /* 0x0000004608477246 */ /* 0x000fe40003800147 */
[----:B------:R-:W-:-:S07]  /*6e30*/  VIMNMX R75, R75, R8, !PT ;  /* 0x000000084b4b7248 */ /* 0x000fce0007fe0100 */
.L_x_7460:
[----:B------:R-:W-:Y:S01]  /*6e40*/  ISETP.GT.AND P2, PT, R3, -0x1, PT ;  /* 0xffffffff0300780c */ /* 0x000fe20003f44270 */
[----:B------:R-:W0:Y:S03]  /*6e50*/  SHFL.IDX PT, R8, R66, 0x1, 0x1c1f ;  /* 0x003c1f0042087f89 */ /* 0x000e2600000e0000 */
[C---:B------:R-:W-:Y:S02]  /*6e60*/  ISETP.GT.AND P5, PT, R75.reuse, RZ, P2 ;  /* 0x000000ff4b00720c */ /* 0x040fe400017a4270 */
[----:B------:R-:W-:Y:S02]  /*6e70*/  ISETP.GT.AND P4, PT, R75, 0x1, P2 ;  /* 0x000000014b00780c */ /* 0x000fe40001784270 */
[C---:B------:R-:W-:Y:S02]  /*6e80*/  ISETP.LT.OR P5, PT, R71.reuse, 0x1, P5 ;  /* 0x000000014700780c */ /* 0x040fe40002fa1670 */
[----:B------:R-:W-:-:S02]  /*6e90*/  ISETP.LT.OR P4, PT, R71, 0x2, P4 ;  /* 0x000000024700780c */ /* 0x000fc40002781670 */
[----:B------:R-:W-:Y:S02]  /*6ea0*/  FSEL R80, R10, -INF , !P5 ;  /* 0xff8000000a507808 */ /* 0x000fe40006800000 */
[C---:B------:R-:W-:Y:S02]  /*6eb0*/  ISETP.GT.AND P5, PT, R75.reuse, 0x10, P2 ;  /* 0x000000104b00780c */ /* 0x040fe400017a4270 */
[----:B------:R-:W-:Y:S02]  /*6ec0*/  ISETP.GT.AND P6, PT, R75, 0x8, P2 ;  /* 0x000000084b00780c */ /* 0x000fe400017c4270 */
[----:B------:R-:W-:Y:S02]  /*6ed0*/  ISETP.LT.OR P5, PT, R71, 0x11, P5 ;  /* 0x000000114700780c */ /* 0x000fe40002fa1670 */
[----:B------:R-:W-:Y:S02]  /*6ee0*/  ISETP.GT.AND P3, PT, R75, 0x9, P2 ;  /* 0x000000094b00780c */ /* 0x000fe40001764270 */
[----:B------:R-:W-:-:S02]  /*6ef0*/  FSEL R78, R12, -INF , !P4 ;  /* 0xff8000000c4e7808 */ /* 0x000fc40006000000 */
[----:B------:R-:W-:Y:S01]  /*6f00*/  ISETP.GT.AND P4, PT, R75, 0x11, P2 ;  /* 0x000000114b00780c */ /* 0x000fe20001784270 */
[----:B0-----:R-:W-:Y:S01]  /*6f10*/  IMAD.IADD R66, R79, 0x1, R8 ;  /* 0x000000014f427824 */ /* 0x001fe200078e0208 */
[----:B------:R-:W-:Y:S02]  /*6f20*/  FSEL R74, R165, -INF , !P5 ;  /* 0xff800000a54a7808 */ /* 0x000fe40006800000 */
[----:B------:R-:W-:Y:S02]  /*6f30*/  ISETP.GT.AND P5, PT, R75, 0x20, P2 ;  /* 0x000000204b00780c */ /* 0x000fe400017a4270 */
[C---:B------:R-:W-:Y:S02]  /*6f40*/  ISETP.LT.OR P6, PT, R71.reuse, 0x9, P6 ;  /* 0x000000094700780c */ /* 0x040fe400037c1670 */
[C---:B------:R-:W-:Y:S02]  /*6f50*/  ISETP.LT.OR P3, PT, R71.reuse, 0xa, P3 ;  /* 0x0000000a4700780c */ /* 0x040fe40001f61670 */
[----:B------:R-:W-:-:S02]  /*6f60*/  ISETP.LT.OR P4, PT, R71, 0x12, P4 ;  /* 0x000000124700780c */ /* 0x000fc40002781670 */
[----:B------:R-:W-:Y:S02]  /*6f70*/  ISETP.LT.OR P5, PT, R71, 0x21, P5 ;  /* 0x000000214700780c */ /* 0x000fe40002fa1670 */
[----:B------:R-:W-:Y:S02]  /*6f80*/  FSEL R76, R14, -INF , !P6 ;  /* 0xff8000000e4c7808 */ /* 0x000fe40007000000 */
[----:B------:R-:W-:Y:S02]  /*6f90*/  FSEL R164, R164, -INF , !P3 ;  /* 0xff800000a4a47808 */ /* 0x000fe40005800000 */
[C---:B------:R-:W-:Y:S02]  /*6fa0*/  ISETP.GT.AND P6, PT, R75.reuse, 0x18, P2 ;  /* 0x000000184b00780c */ /* 0x040fe400017c4270 */
[----:B------:R-:W-:Y:S02]  /*6fb0*/  ISETP.GT.AND P3, PT, R75, 0x19, P2 ;  /* 0x000000194b00780c */ /* 0x000fe40001764270 */
[----:B------:R-:W-:-:S02]  /*6fc0*/  FSEL R166, R166, -INF , !P4 ;  /* 0xff800000a6a67808 */ /* 0x000fc40006000000 */
[C---:B------:R-:W-:Y:S02]  /*6fd0*/  ISETP.GT.AND P4, PT, R75.reuse, 0x21, P2 ;  /* 0x000000214b00780c */ /* 0x040fe40001784270 */
        /* <DEDUP_REMOVED lines=11> */
[----:B------:R-:W-:Y:S02]  /*7090*/  ISETP.GT.AND P4, PT, R75, 0x31, P2 ;  /* 0x000000314b00780c */ /* 0x000fe40001784270 */
        /* <DEDUP_REMOVED lines=47> */
[----:B------:R-:W-:Y:S02]  /*7390*/  FSEL R61, R65, -INF , !P5 ;  /* 0xff800000413d7808 */ /* 0x000fe40006800000 */
[----:B------:R-:W-:Y:S02]  /*73a0*/  PLOP3.LUT P5, PT, PT, PT, UP1, 0x40, 0x0 ;  /* 0x000000000000781c */ /* 0x000fe40003fae818 */
[C---:B------:R-:W-:Y:S02]  /*73b0*/  ISETP.LT.OR P6, PT, R71.reuse, 0x69, P6 ;  /* 0x000000694700780c */ /* 0x040fe400037c1670 */
[----:B------:R-:W-:Y:S02]  /*73c0*/  ISETP.LT.OR P3, PT, R71, 0x6a, P3 ;  /* 0x0000006a4700780c */ /* 0x000fe40001f61670 */
[----:B------:R-:W-:Y:S02]  /*73d0*/  FSEL R59, R62, -INF , !P6 ;  /* 0xff8000003e3b7808 */ /* 0x000fe40007000000 */
[----:B------:R-:W-:-:S02]  /*73e0*/  FSEL R60, R63, -INF , !P3 ;  /* 0xff8000003f3c7808 */ /* 0x000fc40005800000 */
[C---:B------:R-:W-:Y:S02]  /*73f0*/  ISETP.GT.AND P4, PT, R75.reuse, 0x71, P2 ;  /* 0x000000714b00780c */ /* 0x040fe40001784270 */
[C---:B------:R-:W-:Y:S02]  /*7400*/  ISETP.GT.AND P6, PT, R75.reuse, 0x78, P2 ;  /* 0x000000784b00780c */ /* 0x040fe400017c4270 */
[----:B------:R-:W-:Y:S02]  /*7410*/  ISETP.GT.AND P3, PT, R75, 0x79, P2 ;  /* 0x000000794b00780c */ /* 0x000fe40001764270 */
[C---:B------:R-:W-:Y:S02]  /*7420*/  ISETP.LT.OR P4, PT, R71.reuse, 0x72, P4 ;  /* 0x000000724700780c */ /* 0x040fe40002781670 */
[C---:B------:R-:W-:Y:S02]  /*7430*/  ISETP.LT.OR P6, PT, R71.reuse, 0x79, P6 ;  /* 0x000000794700780c */ /* 0x040fe400037c1670 */
[----:B------:R-:W-:Y:S01]  /*7440*/  ISETP.LT.OR P3, PT, R71, 0x7a, P3 ;  /* 0x0000007a4700780c */ /* 0x000fe20001f61670 */
[----:B------:R-:W-:Y:S01]  /*7450*/  IMAD.IADD R71, R81, 0x1, R8 ;  /* 0x0000000151477824 */ /* 0x000fe200078e0208 */
[----:B------:R-:W-:-:S02]  /*7460*/  FSEL R64, R64, -INF , !P4 ;  /* 0xff80000040407808 */ /* 0x000fc40006000000 */
        /* <DEDUP_REMOVED lines=16> */
.L_x_7466:
[----:B------:R-:W-:-:S05]  /*7570*/  IMAD.U32 R82, RZ, RZ, UR56 ;  /* 0x00000038ff527e24 */ /* 0x000fca000f8e00ff */
[----:B------:R-:W-:-:S13]  /*7580*/  ISETP.NE.AND P3, PT, R82, 0x1, PT ;  /* 0x000000015200780c */ /* 0x000fda0003f65270 */
[----:B------:R-:W0:Y:S02]  /*7590*/  @P3 LDC.64 R8, c[0x0][0x9e8] ;  /* 0x00027a00ff083b82 */ /* 0x000e240000000a00 */
[----:B0-----:R-:W-:-:S05]  /*75a0*/  @P3 IMAD.HI.U32 R8, R65, R8, RZ ;  /* 0x0000000841083227 */ /* 0x001fca00078e00ff */
[----:B------:R-:W-:-:S07]  /*75b0*/  @P3 SHF.R.U32.HI R65, RZ, R9, R8 ;  /* 0x00000009ff413219 */ /* 0x000fce0000011608 */
.L_x_7467:
[----:B------:R-:W-:Y:S05]  /*75c0*/  BSYNC B0 ;  /* 0x0000000000007941 */ /* 0x000fea0003800000 */
.L_x_7465:
[----:B------:R-:W-:-:S04]  /*75d0*/  IMAD R65, R65, R82, -R67 ;  /* 0x0000005241417224 */ /* 0x000fc800078e0a43 */
[----:B------:R-:W-:-:S05]  /*75e0*/  IMAD.IADD R65, R65, 0x1, -R16 ;  /* 0x0000000141417824 */ /* 0x000fca00078e0a10 */
[----:B------:R-:W-:Y:S02]  /*75f0*/  VIADDMNMX R66, R65, R82, R66, PT ;  /* 0x0000005241427246 */ /* 0x000fe40003800142 */
[----:B------:R-:W-:-:S07]  /*7600*/  VIMNMX R71, R71, R65, !PT ;  /* 0x0000004147477248 */ /* 0x000fce0007fe0100 */
.L_x_7464:
[----:B------:R-:W-:Y:S01]  /*7610*/  FMNMX.FTZ R9, R80, R4, !PT ;  /* 0x0000000450097209 */ /* 0x000fe20007810000 */
[----:B------:R-:W-:Y:S01]  /*7620*/  UMOV UR10, UR55 ;  /* 0x00000037000a7c82 */ /* 0x000fe20008000000 */
[----:B------:R-:W-:Y:S01]  /*7630*/  ISETP.GT.AND P5, PT, R71, 0x8, P2 ;  /* 0x000000084700780c */ /* 0x000fe200017a4270 */
[----:B------:R-:W-:Y:S01]  /*7640*/  UMOV UR50, UR59 ;  /* 0x0000003b00327c82 */ /* 0x000fe20008000000 */
[----:B------:R-:W-:Y:S02]  /*7650*/  FMNMX.FTZ R9, R78, R9, !PT ;  /* 0x000000094e097209 */ /* 0x000fe40007810000 */
        /* <DEDUP_REMOVED lines=10> */
[C---:B------:R-:W-:Y:S02]  /*7700*/  ISETP.GT.AND P5, PT, R71.reuse, 0x20, P2 ;  /* 0x000000204700780c */ /* 0x040fe400017a4270 */
[----:B------:R-:W-:Y:S02]  /*7710*/  FMNMX.FTZ R9, R160, R9, !PT ;  /* 0x00000009a0097209 */ /* 0x000fe40007810000 */
[----:B------:R-:W-:Y:S02]  /*7720*/  ISETP.LT.OR P5, PT, R66, 0x21, P5 ;  /* 0x000000214200780c */ /* 0x000fe40002fa1670 */
[----:B------:R-:W-:Y:S02]  /*7730*/  FMNMX.FTZ R9, R162, R9, !PT ;  /* 0x00000009a2097209 */ /* 0x000fe40007810000 */
[----:B------:R-:W-:-:S02]  /*7740*/  ISETP.GT.AND P4, PT, R71, 0x1, P2 ;  /* 0x000000014700780c */ /* 0x000fc40001784270 */
[----:B------:R-:W-:Y:S02]  /*7750*/  FMNMX.FTZ R9, R72, R9, !PT ;  /* 0x0000000948097209 */ /* 0x000fe40007810000 */
[----:B------:R-:W-:Y:S02]  /*7760*/  ISETP.GT.AND P3, PT, R71, 0x9, P2 ;  /* 0x000000094700780c */ /* 0x000fe40001764270 */
[----:B------:R-:W-:Y:S02]  /*7770*/  FMNMX.FTZ R9, R168, R9, !PT ;  /* 0x00000009a8097209 */ /* 0x000fe40007810000 */
[----:B------:R-:W-:Y:S02]  /*7780*/  FSEL R25, R25, -INF , !P5 ;  /* 0xff80000019197808 */ /* 0x000fe40006800000 */
[----:B------:R-:W-:Y:S02]  /*7790*/  FMNMX.FTZ R8, R70, R9, !PT ;  /* 0x0000000946087209 */ /* 0x000fe40007810000 */
[----:B------:R-:W-:-:S02]  /*77a0*/  ISETP.GT.AND P5, PT, R71, RZ, P2 ;  /* 0x000000ff4700720c */ /* 0x000fc400017a4270 */
[----:B------:R-:W-:Y:S02]  /*77b0*/  FMNMX.FTZ R8, R169, R8, !PT ;  /* 0x00000008a9087209 */ /* 0x000fe40007810000 */
[C---:B------:R-:W-:Y:S02]  /*77c0*/  ISETP.LT.OR P4, PT, R66.reuse, 0x2, P4 ;  /* 0x000000024200780c */ /* 0x040fe40002781670 */
[----:B------:R-:W-:Y:S02]  /*77d0*/  FMNMX.FTZ R8, R49, R8, !PT ;  /* 0x0000000831087209 */ /* 0x000fe40007810000 */
[C---:B------:R-:W-:Y:S02]  /*77e0*/  ISETP.LT.OR P3, PT, R66.reuse, 0xa, P3 ;  /* 0x0000000a4200780c */ /* 0x040fe40001f61670 */
        /* <DEDUP_REMOVED lines=11> */
[----:B------:R-:W-:Y:S02]  /*78a0*/  FSEL R73, R5, -INF , !P5 ;  /* 0xff80000005497808 */ /* 0x000fe40006800000 */
[----:B------:R-:W-:Y:S02]  /*78b0*/  FMNMX.FTZ R9, R53, R8, !PT ;  /* 0x0000000835097209 */ /* 0x000fe40007810000 */
[----:B------:R-:W-:-:S02]  /*78c0*/  ISETP.LT.OR P4, PT, R66, 0x11, P4 ;  /* 0x000000114200780c */ /* 0x000fc40002781670 */
[----:B------:R-:W-:Y:S02]  /*78d0*/  FMNMX.FTZ R8, R54, R9, !PT ;  /* 0x0000000936087209 */ /* 0x000fe40007810000 */
[----:B------:R-:W-:Y:S02]  /*78e0*/  ISETP.LT.OR P3, PT, R66, 0x19, P3 ;  /* 0x000000194200780c */ /* 0x000fe40001f61670 */
[----:B------:R-:W-:Y:S02]  /*78f0*/  FMNMX.FTZ R9, R55, R8, !PT ;  /* 0x0000000837097209 */ /* 0x000fe40007810000 */
[----:B------:R-:W-:Y:S02]  /*7900*/  FSEL R15, R15, -INF , !P4 ;  /* 0xff8000000f0f7808 */ /* 0x000fe40006000000 */
[----:B------:R-:W-:Y:S02]  /*7910*/  FMNMX.FTZ R8, R56, R9, !PT ;  /* 0x0000000938087209 */ /* 0x000fe40007810000 */
[----:B------:R-:W-:-:S02]  /*7920*/  FSEL R21, R21, -INF , !P3 ;  /* 0xff80000015157808 */ /* 0x000fc40005800000 */
        /* <DEDUP_REMOVED lines=13> */
[----:B------:R-:W-:Y:S02]  /*7a00*/  ISETP.GT.AND P4, PT, R71, 0x28, P2 ;  /* 0x000000284700780c */ /* 0x000fe40001784270 */
[----:B------:R-:W-:Y:S02]  /*7a10*/  FMNMX.FTZ R9, R63, R8, !PT ;  /* 0x000000083f097209 */ /* 0x000fe40007810000 */
[----:B------:R-:W-:Y:S02]  /*7a20*/  ISETP.GT.AND P3, PT, R71, 0x29, P2 ;  /* 0x000000294700780c */ /* 0x000fe40001764270 */
[C---:B------:R-:W-:Y:S01]  /*7a30*/  ISETP.LT.OR P4, PT, R66.reuse, 0x29, P4 ;  /* 0x000000294200780c */ /* 0x040fe20002781670 */
[----:B------:R-:W0:Y:S01]  /*7a40*/  SHFL.BFLY PT, R8, R9, 0x2, 0x1f ;  /* 0x0c401f0009087f89 */ /* 0x000e2200000e0000 */
[----:B------:R-:W-:-:S02]  /*7a50*/  ISETP.LT.OR P5, PT, R66, 0x2a, P3 ;  /* 0x0000002a4200780c */ /* 0x000fc40001fa1670 */
[----:B------:R-:W-:Y:S02]  /*7a60*/  ISETP.GT.AND P3, PT, R71, 0x31, P2 ;  /* 0x000000314700780c */ /* 0x000fe40001764270 */
[----:B------:R-:W-:Y:S02]  /*7a70*/  FSEL R27, R27, -INF , !P4 ;  /* 0xff8000001b1b7808 */ /* 0x000fe40006000000 */
[----:B------:R-:W-:Y:S02]  /*7a80*/  ISETP.GT.AND P4, PT, R71, 0x30, P2 ;  /* 0x000000304700780c */ /* 0x000fe40001784270 */
[C---:B------:R-:W-:Y:S02]  /*7a90*/  ISETP.LT.OR P3, PT, R66.reuse, 0x32, P3 ;  /* 0x000000324200780c */ /* 0x040fe40001f61670 */
[----:B------:R-:W-:Y:S02]  /*7aa0*/  ISETP.LT.OR P4, PT, R66, 0x31, P4 ;  /* 0x000000314200780c */ /* 0x000fe40002781670 */
[----:B------:R-:W-:-:S02]  /*7ab0*/  FSEL R30, R30, -INF , !P3 ;  /* 0xff8000001e1e7808 */ /* 0x000fc40005800000 */
[----:B------:R-:W-:Y:S02]  /*7ac0*/  ISETP.GT.AND P3, PT, R71, 0x40, P2 ;  /* 0x000000404700780c */ /* 0x000fe40001764270 */
[----:B------:R-:W-:Y:S02]  /*7ad0*/  FSEL R29, R29, -INF , !P4 ;  /* 0xff8000001d1d7808 */ /* 0x000fe40006000000 */
[----:B------:R-:W-:Y:S02]  /*7ae0*/  ISETP.GT.AND P4, PT, R71, 0x39, P2 ;  /* 0x000000394700780c */ /* 0x000fe40001784270 */
[C---:B------:R-:W-:Y:S02]  /*7af0*/  ISETP.LT.OR P3, PT, R66.reuse, 0x41, P3 ;  /* 0x000000414200780c */ /* 0x040fe40001f61670 */
[----:B------:R-:W-:Y:S02]  /*7b00*/  ISETP.LT.OR P4, PT, R66, 0x3a, P4 ;  /* 0x0000003a4200780c */ /* 0x000fe40002781670 */
[----:B0-----:R-:W-:-:S02]  /*7b10*/  FMNMX.FTZ R65, R9, R8, !PT ;  /* 0x0000000809417209 */ /* 0x001fc40007810000 */
[----:B------:R-:W-:Y:S02]  /*7b20*/  FSEL R28, R28, -INF , !P5 ;  /* 0xff8000001c1c7808 */ /* 0x000fe40006800000 */
[C---:B------:R-:W-:Y:S01]  /*7b30*/  ISETP.GT.AND P5, PT, R71.reuse, 0x38, P2 ;  /* 0x000000384700780c */ /* 0x040fe200017a4270 */
[----:B------:R-:W0:Y:S01]  /*7b40*/  SHFL.BFLY PT, R8, R65, 0x1, 0x1f ;  /* 0x0c201f0041087f89 */ /* 0x000e2200000e0000 */
[----:B------:R-:W-:Y:S02]  /*7b50*/  FSEL R32, R32, -INF , !P4 ;  /* 0xff80000020207808 */ /* 0x000fe40006000000 */
[----:B------:R-:W-:Y:S02]  /*7b60*/  ISETP.GT.AND P4, PT, R71, 0x48, P2 ;  /* 0x000000484700780c */ /* 0x000fe40001784270 */
[C---:B------:R-:W-:Y:S02]  /*7b70*/  ISETP.LT.OR P5, PT, R66.reuse, 0x39, P5 ;  /* 0x000000394200780c */ /* 0x040fe40002fa1670 */
[----:B------:R-:W-:-:S02]  /*7b80*/  ISETP.LT.OR P4, PT, R66, 0x49, P4 ;  /* 0x000000494200780c */ /* 0x000fc40002781670 */
[----:B0-----:R-:W-:-:S04]  /*7b90*/  FMNMX.FTZ R8, R65, R8, !PT ;  /* 0x0000000841087209 */ /* 0x001fc80007810000 */
[C---:B------:R-:W-:Y:S01]  /*7ba0*/  FSETP.NEU.FTZ.AND P6, PT, R8.reuse, -INF , PT ;  /* 0xff8000000800780b */ /* 0x040fe20003fdd000 */
[----:B------:R-:W-:-:S05]  /*7bb0*/  FMUL.FTZ R67, R8, UR10 ;  /* 0x0000000a08437c20 */ /* 0x000fca0008410000 */
[----:B------:R-:W-:-:S05]  /*7bc0*/  FSEL R9, R67, RZ, P6 ;  /* 0x000000ff43097208 */ /* 0x000fca0003000000 */
[--C-:B------:R-:W-:Y:S01]  /*7bd0*/  FFMA.FTZ R176, R74, UR10, -R9.reuse ;  /* 0x0000000a4ab07c23 */ /* 0x100fe20008010809 */
[----:B------:R-:W-:Y:S01]  /*7be0*/  FMNMX.FTZ R74, R73, R6, !PT ;  /* 0x00000006494a7209 */ /* 0x000fe20007810000 */
[--C-:B------:R-:W-:Y:S01]  /*7bf0*/  FFMA.FTZ R178, R68, UR10, -R9.reuse ;  /* 0x0000000a44b27c23 */ /* 0x100fe20008010809 */
[----:B------:R-:W-:Y:S01]  /*7c00*/  FSEL R68, R31, -INF , !P5 ;  /* 0xff8000001f447808 */ /* 0x000fe20006800000 */
[--C-:B------:R-:W-:Y:S01]  /*7c10*/  FFMA.FTZ R182, R76, UR10, -R9.reuse ;  /* 0x0000000a4cb67c23 */ /* 0x100fe20008010809 */
[----:B------:R-:W-:Y:S01]  /*7c20*/  FMNMX.FTZ R74, R7, R74, !PT ;  /* 0x0000004a074a7209 */ /* 0x000fe20007810000 */
[--C-:B------:R-:W-:Y:S01]  /*7c30*/  FFMA.FTZ R76, R70, UR10, -R9.reuse ;  /* 0x0000000a464c7c23 */ /* 0x100fe20008010809 */
[----:B------:R-:W-:Y:S01]  /*7c40*/  ISETP.GT.AND P5, PT, R71, 0x41, P2 ;  /* 0x000000414700780c */ /* 0x000fe200017a4270 */
        /* <DEDUP_REMOVED lines=18> */
[----:B------:R0:W-:Y:S01]  /*7d70*/  MUFU.EX2 R31, R160 ;  /* 0x000000a0001f7308 */ /* 0x0001e20000000800 */
[----:B------:R-:W-:Y:S01]  /*7d80*/  FSEL R70, R37, -INF , !P5 ;  /* 0xff80000025467808 */ /* 0x000fe20006800000 */
        /* <DEDUP_REMOVED lines=8> */
[--C-:B0-----:R-:W-:Y:S01]  /*7e10*/  FFMA.FTZ R160, R53, UR10, -R9.reuse ;  /* 0x0000000a35a07c23 */ /* 0x101fe20008010809 */
[----:B------:R-:W-:Y:S01]  /*7e20*/  FMNMX.FTZ R72, R26, R75, !PT ;  /* 0x0000004b1a487209 */ /* 0x000fe20007810000 */
[--C-:B------:R-:W-:Y:S01]  /*7e30*/  FFMA.FTZ R156, R57, UR10, -R9.reuse ;  /* 0x0000000a399c7c23 */ /* 0x100fe20008010809 */
[----:B------:R-:W-:Y:S01]  /*7e40*/  ISETP.LT.OR P3, PT, R66, 0x4a, P3 ;  /* 0x0000004a4200780c */ /* 0x000fe20001f61670 */
[----:B------:R-:W-:Y:S01]  /*7e50*/  MUFU.EX2 R65, R65 ;  /* 0x0000004100417308 */ /* 0x000fe20000000800 */
        /* <DEDUP_REMOVED lines=17> */
[----:B------:R-:W-:Y:S01]  /*7f70*/  FFMA.FTZ R63, R63, UR10, -R9 ;  /* 0x0000000a3f3f7c23 */ /* 0x000fe20008010809 */
[----:B------:R-:W-:Y:S01]  /*7f80*/  ISETP.LT.OR P4, PT, R66, 0x52, P4 ;  /* 0x000000524200780c */ /* 0x000fe20002781670 */
[----:B------:R-:W-:Y:S01]  /*7f90*/  MUFU.EX2 R180, R180 ;  /* 0x000000b400b47308 */ /* 0x000fe20000000800 */
[----:B------:R-:W-:-:S02]  /*7fa0*/  FMNMX.FTZ R74, R32, R75, !PT ;  /* 0x0000004b204a7209 */ /* 0x000fc40007810000 */
[----:B------:R-:W-:Y:S02]  /*7fb0*/  FSEL R38, R38, -INF , !P4 ;  /* 0xff80000026267808 */ /* 0x000fe40006000000 */
[----:B------:R-:W-:Y:S01]  /*7fc0*/  FMNMX.FTZ R37, R69, R74, !PT ;  /* 0x0000004a45257209 */ /* 0x000fe20007810000 */
[----:B------:R-:W-:Y:S01]  /*7fd0*/  FFMA.FTZ R74, R49, UR10, -R9 ;  /* 0x0000000a314a7c23 */ /* 0x000fe20008010809 */
[----:B------:R-:W-:Y:S01]  /*7fe0*/  ISETP.LT.OR P3, PT, R66, 0x59, P3 ;  /* 0x000000594200780c */ /* 0x000fe20001f61670 */
[----:B------:R-:W-:Y:S01]  /*7ff0*/  MUFU.EX2 R182, R182 ;  /* 0x000000b600b67308 */ /* 0x000fe20000000800 */
[----:B------:R-:W-:Y:S02]  /*8000*/  FMNMX.FTZ R75, R34, R37, !PT ;  /* 0x00000025224b7209 */ /* 0x000fe40007810000 */
[----:B------:R-:W-:Y:S02]  /*8010*/  ISETP.GT.AND P4, PT, R71, 0x60, P2 ;  /* 0x000000604700780c */ /* 0x000fe40001784270 */
[----:B------:R-:W-:-:S02]  /*8020*/  FMNMX.FTZ R75, R72, R75, !PT ;  /* 0x0000004b484b7209 */ /* 0x000fc40007810000 */
[----:B------:R-:W-:Y:S01]  /*8030*/  ISETP.GT.AND P5, PT, R71, 0x59, P2 ;  /* 0x000000594700780c */ /* 0x000fe200017a4270 */
[----:B------:R-:W-:Y:S01]  /*8040*/  MUFU.EX2 R67, R67 ;  /* 0x0000004300437308 */ /* 0x000fe20000000800 */
[----:B------:R-:W-:Y:S02]  /*8050*/  FMNMX.FTZ R75, R36, R75, !PT ;  /* 0x0000004b244b7209 */ /* 0x000fe40007810000 */
[----:B------:R-:W-:Y:S01]  /*8060*/  FSEL R49, R39, -INF , !P3 ;  /* 0xff80000027317808 */ /* 0x000fe20005800000 */
[----:B------:R-:W-:Y:S01]  /*8070*/  FFMA.FTZ R39, R50, UR10, -R9 ;  /* 0x0000000a32277c23 */ /* 0x000fe20008010809 */
[----:B------:R-:W-:Y:S02]  /*8080*/  FMNMX.FTZ R75, R70, R75, !PT ;  /* 0x0000004b464b7209 */ /* 0x000fe40007810000 */
[C---:B------:R-:W-:Y:S01]  /*8090*/  ISETP.LT.OR P4, PT, R66.reuse, 0x61, P4 ;  /* 0x000000614200780c */ /* 0x040fe20002781670 */
[----:B------:R-:W-:Y:S01]  /*80a0*/  MUFU.EX2 R176, R176 ;  /* 0x000000b000b07308 */ /* 0x000fe20000000800 */
[----:B------:R-:W-:-:S02]  /*80b0*/  ISETP.LT.OR P5, PT, R66, 0x5a, P5 ;  /* 0x0000005a4200780c */ /* 0x000fc40002fa1670 */
[----:B------:R-:W-:Y:S02]  /*80c0*/  FMNMX.FTZ R50, R38, R75, !PT ;  /* 0x0000004b26327209 */ /* 0x000fe40007810000 */
[----:B------:R-:W-:Y:S02]  /*80d0*/  FSEL R51, R41, -INF , !P4 ;  /* 0xff80000029337808 */ /* 0x000fe40006000000 */
[----:B------:R-:W-:Y:S01]  /*80e0*/  ISETP.GT.AND P3, PT, R71, 0x61, P2 ;  /* 0x000000614700780c */ /* 0x000fe20001764270 */
[----:B------:R-:W-:Y:S01]  /*80f0*/  MUFU.EX2 R5, R5 ;  /* 0x0000000500057308 */ /* 0x000fe20000000800 */
[----:B------:R-:W-:Y:S02]  /*8100*/  FSEL R40, R40, -INF , !P5 ;  /* 0xff80000028287808 */ /* 0x000fe40006800000 */
[----:B------:R-:W-:Y:S02]  /*8110*/  FMNMX.FTZ R41, R49, R50, !PT ;  /* 0x0000003231297209 */ /* 0x000fe40007810000 */
[----:B------:R-:W-:-:S02]  /*8120*/  ISETP.GT.AND P5, PT, R71, 0x68, P2 ;  /* 0x000000684700780c */ /* 0x000fc400017a4270 */
[----:B------:R-:W-:Y:S01]  /*8130*/  ISETP.LT.OR P3, PT, R66, 0x62, P3 ;  /* 0x000000624200780c */ /* 0x000fe20001f61670 */
[----:B------:R-:W-:Y:S01]  /*8140*/  MUFU.EX2 R178, R178 ;  /* 0x000000b200b27308 */ /* 0x000fe20000000800 */
[----:B------:R-:W-:Y:S02]  /*8150*/  FMNMX.FTZ R50, R40, R41, !PT ;  /* 0x0000002928327209 */ /* 0x000fe40007810000 */
[----:B------:R-:W-:Y:S02]  /*8160*/  ISETP.LT.OR P5, PT, R66, 0x69, P5 ;  /* 0x000000694200780c */ /* 0x000fe40002fa1670 */
[----:B------:R-:W-:Y:S02]  /*8170*/  ISETP.GT.AND P4, PT, R71, 0x69, P2 ;  /* 0x000000694700780c */ /* 0x000fe40001784270 */
[----:B------:R-:W-:Y:S01]  /*8180*/  FSEL R42, R42, -INF , !P3 ;  /* 0xff8000002a2a7808 */ /* 0x000fe20005800000 */
[----:B------:R-:W-:Y:S01]  /*8190*/  MUFU.EX2 R172, R172 ;  /* 0x000000ac00ac7308 */ /* 0x000fe20000000800 */
[----:B------:R-:W-:-:S02]  /*81a0*/  FMNMX.FTZ R41, R51, R50, !PT ;  /* 0x0000003233297209 */ /* 0x000fc40007810000 */
[----:B------:R-:W-:Y:S02]  /*81b0*/  FSEL R10, R43, -INF , !P5 ;  /* 0xff8000002b0a7808 */ /* 0x000fe40006800000 */
[C---:B------:R-:W-:Y:S02]  /*81c0*/  ISETP.GT.AND P3, PT, R71.reuse, 0x70, P2 ;  /* 0x000000704700780c */ /* 0x040fe40001764270 */
[----:B------:R-:W-:Y:S01]  /*81d0*/  ISETP.LT.OR P4, PT, R66, 0x6a, P4 ;  /* 0x0000006a4200780c */ /* 0x000fe20002781670 */
[----:B------:R-:W-:Y:S01]  /*81e0*/  MUFU.EX2 R33, R33 ;  /* 0x0000002100217308 */ /* 0x000fe20000000800 */
[----:B------:R-:W-:Y:S02]  /*81f0*/  FMNMX.FTZ R43, R42, R41, !PT ;  /* 0x000000292a2b7209 */ /* 0x000fe40007810000 */
[----:B------:R-:W-:Y:S02]  /*8200*/  ISETP.GT.AND P5, PT, R71, 0x71, P2 ;  /* 0x000000714700780c */ /* 0x000fe400017a4270 */
[----:B------:R-:W-:-:S02]  /*8210*/  FSEL R44, R44, -INF , !P4 ;  /* 0xff8000002c2c7808 */ /* 0x000fc40006000000 */
[----:B------:R-:W-:Y:S01]  /*8220*/  ISETP.LT.OR P3, PT, R66, 0x71, P3 ;  /* 0x000000714200780c */ /* 0x000fe20001f61670 */
[----:B------:R-:W-:Y:S01]  /*8230*/  MUFU.EX2 R174, R174 ;  /* 0x000000ae00ae7308 */ /* 0x000fe20000000800 */
[----:B------:R-:W-:Y:S02]  /*8240*/  FMNMX.FTZ R43, R10, R43, !PT ;  /* 0x0000002b0a2b7209 */ /* 0x000fe40007810000 */
[----:B------:R-:W-:Y:S02]  /*8250*/  ISETP.GT.AND P4, PT, R71, 0x78, P2 ;  /* 0x000000784700780c */ /* 0x000fe40001784270 */
[----:B------:R-:W-:Y:S02]  /*8260*/  ISETP.LT.OR P5, PT, R66, 0x72, P5 ;  /* 0x000000724200780c */ /* 0x000fe40002fa1670 */
[----:B------:R-:W-:Y:S01]  /*8270*/  FSEL R50, R45, -INF , !P3 ;  /* 0xff8000002d327808 */ /* 0x000fe20005800000 */
[----:B------:R-:W-:Y:S01]  /*8280*/  MUFU.EX2 R35, R76 ;  /* 0x0000004c00237308 */ /* 0x000fe20000000800 */
[----:B------:R-:W-:-:S02]  /*8290*/  FMNMX.FTZ R43, R44, R43, !PT ;  /* 0x0000002b2c2b7209 */ /* 0x000fc40007810000 */
[----:B------:R-:W-:Y:S02]  /*82a0*/  ISETP.GT.AND P2, PT, R71, 0x79, P2 ;  /* 0x000000794700780c */ /* 0x000fe40001744270 */
[----:B------:R-:W-:Y:S02]  /*82b0*/  ISETP.LT.OR P4, PT, R66, 0x79, P4 ;  /* 0x000000794200780c */ /* 0x000fe40002781670 */
[----:B------:R-:W-:Y:S01]  /*82c0*/  FSEL R46, R46, -INF , !P5 ;  /* 0xff8000002e2e7808 */ /* 0x000fe20006800000 */
[----:B------:R-:W-:Y:S01]  /*82d0*/  MUFU.EX2 R168, R168 ;  /* 0x000000a800a87308 */ /* 0x000fe20000000800 */
[----:B------:R-:W-:Y:S02]  /*82e0*/  FMNMX.FTZ R43, R50, R43, !PT ;  /* 0x0000002b322b7209 */ /* 0x000fe40007810000 */
[----:B------:R-:W-:Y:S02]  /*82f0*/  ISETP.LT.OR P2, PT, R66, 0x7a, P2 ;  /* 0x0000007a4200780c */ /* 0x000fe40001741670 */
[----:B------:R-:W-:Y:S01]  /*8300*/  FSEL R14, R47, -INF , !P4 ;  /* 0xff8000002f0e7808 */ /* 0x000fe20006000000 */
[----:B------:R-:W-:Y:S01]  /*8310*/  FFMA.FTZ R47, R12, UR10, -R9 ;  /* 0x0000000a0c2f7c23 */ /* 0x000fe20008010809 */
[----:B------:R-:W-:Y:S01]  /*8320*/  FMNMX.FTZ R45, R46, R43, !PT ;  /* 0x0000002b2e2d7209 */ /* 0x000fe20007810000 */
[----:B------:R-:W-:Y:S01]  /*8330*/  MUFU.EX2 R37, R74 ;  /* 0x0000004a00257308 */ /* 0x000fe20000000800 */
[----:B------:R-:W-:-:S02]  /*8340*/  FSEL R48, R48, -INF , !P2 ;  /* 0xff80000030307808 */ /* 0x000fc40005000000 */
[----:B------:R-:W-:Y:S02]  /*8350*/  FMNMX.FTZ R45, R14, R45, !PT ;  /* 0x0000002d0e2d7209 */ /* 0x000fe40007810000 */
[----:B------:R-:W-:Y:S02]  /*8360*/  FSEL R59, R8, RZ, P6 ;  /* 0x000000ff083b7208 */ /* 0x000fe40003000000 */
[----:B------:R-:W-:Y:S01]  /*8370*/  FMNMX.FTZ R12, R48, R45, !PT ;  /* 0x0000002d300c7209 */ /* 0x000fe20007810000 */
[----:B------:R-:W-:Y:S01]  /*8380*/  FFMA.FTZ R45, R54, UR10, -R9 ;  /* 0x0000000a362d7c23 */ /* 0x000fe20008010809 */
[----:B------:R-:W-:Y:S01]  /*8390*/  MUFU.EX2 R170, R170 ;  /* 0x000000aa00aa7308 */ /* 0x000fe20000000800 */
[----:B------:R-:W-:Y:S02]  /*83a0*/  FADD.FTZ R4, -R59, R4 ;  /* 0x000000043b047221 */ /* 0x000fe40000010100 */
[----:B------:R-:W0:Y:S02]  /*83b0*/  SHFL.BFLY PT, R71, R12, 0x2, 0x1f ;  /* 0x0c401f000c477f89 */ /* 0x000e2400000e0000 */
[----:B------:R-:W-:-:S03]  /*83c0*/  FMUL.FTZ R4, R4, UR10 ;  /* 0x0000000a04047c20 */ /* 0x000fc60008410000 */
[----:B------:R-:W-:Y:S08]  /*83d0*/  MUFU.EX2 R39, R39 ;  /* 0x0000002700277308 */ /* 0x000ff00000000800 */
[----:B------:R-:W1:Y:S08]  /*83e0*/  MUFU.EX2 R4, R4 ;  /* 0x0000000400047308 */ /* 0x000e700000000800 */
[----:B------:R-:W2:Y:S01]  /*83f0*/  MUFU.EX2 R164, R164 ;  /* 0x000000a400a47308 */ /* 0x000ea20000000800 */
[----:B0-----:R-:W-:-:S05]  /*8400*/  FMNMX.FTZ R71, R12, R71, !PT ;  /* 0x000000470c477209 */ /* 0x001fca0007810000 */
[----:B------:R-:W0:Y:S02]  /*8410*/  SHFL.BFLY PT, R12, R71, 0x1, 0x1f ;  /* 0x0c201f00470c7f89 */ /* 0x000e2400000e0000 */
[----:B------:R3:W4:Y:S01]  /*8420*/  MUFU.EX2 R41, R52 ;  /* 0x0000003400297308 */ /* 0x0007220000000800 */
[-C--:B-1----:R-:W-:Y:S01]  /*8430*/  FMUL.FTZ R88, R88, R4.reuse ;  /* 0x0000000458587220 */ /* 0x082fe20000410000 */
[-C--:B------:R-:W-:Y:S01]  /*8440*/  FMUL.FTZ R89, R89, R4.reuse ;  /* 0x0000000459597220 */ /* 0x080fe20000410000 */
[-C--:B------:R-:W-:Y:S01]  /*8450*/  FMUL.FTZ R92, R92, R4.reuse ;  /* 0x000000045c5c7220 */ /* 0x080fe20000410000 */
[-C--:B------:R-:W-:Y:S01]  /*8460*/  FMUL.FTZ R93, R93, R4.reuse ;  /* 0x000000045d5d7220 */ /* 0x080fe20000410000 */
[-C--:B------:R-:W-:Y:S01]  /*8470*/  FMUL.FTZ R96, R96, R4.reuse ;  /* 0x0000000460607220 */ /* 0x080fe20000410000 */
[-C--:B------:R-:W-:Y:S01]  /*8480*/  FMUL.FTZ R97, R97, R4.reuse ;  /* 0x0000000461617220 */ /* 0x080fe20000410000 */
[-C--:B------:R-:W-:Y:S01]  /*8490*/  FMUL.FTZ R100, R100, R4.reuse ;  /* 0x0000000464647220 */ /* 0x080fe20000410000 */
[----:B------:R-:W1:Y:S01]  /*84a0*/  MUFU.EX2 R166, R166 ;  /* 0x000000a600a67308 */ /* 0x000e620000000800 */
[-C--:B------:R-:W-:Y:S01]  /*84b0*/  FMUL.FTZ R101, R101, R4.reuse ;  /* 0x0000000465657220 */ /* 0x080fe20000410000 */
[-C--:B------:R-:W-:Y:S01]  /*84c0*/  FMUL.FTZ R104, R104, R4.reuse ;  /* 0x0000000468687220 */ /* 0x080fe20000410000 */
[-C--:B------:R-:W-:Y:S01]  /*84d0*/  FMUL.FTZ R105, R105, R4.reuse ;  /* 0x0000000469697220 */ /* 0x080fe20000410000 */
[-C--:B------:R-:W-:Y:S01]  /*84e0*/  FMUL.FTZ R108, R108, R4.reuse ;  /* 0x000000046c6c7220 */ /* 0x080fe20000410000 */
[-C--:B------:R-:W-:Y:S01]  /*84f0*/  FMUL.FTZ R109, R109, R4.reuse ;  /* 0x000000046d6d7220 */ /* 0x080fe20000410000 */
[-C--:B------:R-:W-:Y:S01]  /*8500*/  FMUL.FTZ R112, R112, R4.reuse ;  /* 0x0000000470707220 */ /* 0x080fe20000410000 */
[-C--:B------:R-:W-:Y:S01]  /*8510*/  FMUL.FTZ R113, R113, R4.reuse ;  /* 0x0000000471717220 */ /* 0x080fe20000410000 */
[----:B------:R-:W5:Y:S01]  /*8520*/  MUFU.EX2 R43, R47 ;  /* 0x0000002f002b7308 */ /* 0x000f620000000800 */
[-C--:B------:R-:W-:Y:S01]  /*8530*/  FMUL.FTZ R116, R116, R4.reuse ;  /* 0x0000000474747220 */ /* 0x080fe20000410000 */
[-C--:B------:R-:W-:Y:S01]  /*8540*/  FMUL.FTZ R117, R117, R4.reuse ;  /* 0x0000000475757220 */ /* 0x080fe20000410000 */
[-C--:B------:R-:W-:Y:S01]  /*8550*/  FMUL.FTZ R120, R120, R4.reuse ;  /* 0x0000000478787220 */ /* 0x080fe20000410000 */
[-C--:B------:R-:W-:Y:S01]  /*8560*/  FMUL.FTZ R121, R121, R4.reuse ;  /* 0x0000000479797220 */ /* 0x080fe20000410000 */
[-C--:B------:R-:W-:Y:S01]  /*8570*/  FMUL.FTZ R124, R124, R4.reuse ;  /* 0x000000047c7c7220 */ /* 0x080fe20000410000 */
[----:B------:R-:W-:Y:S01]  /*8580*/  FMUL.FTZ R125, R125, R4 ;  /* 0x000000047d7d7220 */ /* 0x000fe20000410000 */
[----:B0-----:R-:W-:Y:S01]  /*8590*/  FMNMX.FTZ R9, R71, R12, !PT ;  /* 0x0000000c47097209 */ /* 0x001fe20007810000 */
[----:B------:R-:W-:Y:S01]  /*85a0*/  MUFU.EX2 R160, R160 ;  /* 0x000000a000a07308 */ /* 0x000fe20000000800 */
[-C--:B------:R-:W-:Y:S01]  /*85b0*/  FMUL.FTZ R128, R128, R4.reuse ;  /* 0x0000000480807220 */ /* 0x080fe20000410000 */
[-C--:B------:R-:W-:Y:S01]  /*85c0*/  FMUL.FTZ R129, R129, R4.reuse ;  /* 0x0000000481817220 */ /* 0x080fe20000410000 */
[C---:B------:R-:W-:Y:S01]  /*85d0*/  FSETP.NEU.FTZ.AND P2, PT, R9.reuse, -INF , PT ;  /* 0xff8000000900780b */ /* 0x040fe20003f5d000 */
[----:B------:R-:W-:Y:S01]  /*85e0*/  FMUL.FTZ R61, R9, UR10 ;  /* 0x0000000a093d7c20 */ /* 0x000fe20008410000 */
[-C--:B------:R-:W-:Y:S01]  /*85f0*/  FMUL.FTZ R132, R132, R4.reuse ;  /* 0x0000000484847220 */ /* 0x080fe20000410000 */
[-C--:B------:R-:W-:Y:S01]  /*8600*/  FMUL.FTZ R133, R133, R4.reuse ;  /* 0x0000000485857220 */ /* 0x080fe20000410000 */
[-C--:B------:R-:W-:Y:S01]  /*8610*/  FMUL.FTZ R136, R136, R4.reuse ;  /* 0x0000000488887220 */ /* 0x080fe20000410000 */
[----:B------:R-:W-:Y:S01]  /*8620*/  MUFU.EX2 R45, R45 ;  /* 0x0000002d002d7308 */ /* 0x000fe20000000800 */
[----:B------:R-:W-:Y:S01]  /*8630*/  FSEL R61, R61, RZ, P2 ;  /* 0x000000ff3d3d7208 */ /* 0x000fe20001000000 */
[-C--:B------:R-:W-:Y:S01]  /*8640*/  FMUL.FTZ R137, R137, R4.reuse ;  /* 0x0000000489897220 */ /* 0x080fe20000410000 */
[-C--:B------:R-:W-:Y:S01]  /*8650*/  FMUL.FTZ R140, R140, R4.reuse ;  /* 0x000000048c8c7220 */ /* 0x080fe20000410000 */
[-C--:B------:R-:W-:Y:S01]  /*8660*/  FMUL.FTZ R141, R141, R4.reuse ;  /* 0x000000048d8d7220 */ /* 0x080fe20000410000 */
[----:B------:R-:W-:Y:S01]  /*8670*/  FMUL.FTZ R144, R144, R4 ;  /* 0x0000000490907220 */ /* 0x000fe20000410000 */
[----:B------:R-:W-:Y:S01]  /*8680*/  FFMA.FTZ R12, R7, UR10, -R61 ;  /* 0x0000000a070c7c23 */ /* 0x000fe2000801083d */
[----:B------:R-:W-:Y:S01]  /*8690*/  FFMA.FTZ R7, R4, R2, R65 ;  /* 0x0000000204077223 */ /* 0x000fe20000010041 */
[--C-:B------:R-:W-:Y:S01]  /*86a0*/  FFMA.FTZ R183, R11, UR10, -R61.reuse ;  /* 0x0000000a0bb77c23 */ /* 0x100fe2000801083d */
[--C-:B------:R-:W-:Y:S01]  /*86b0*/  FFMA.FTZ R181, R73, UR10, -R61.reuse ;  /* 0x0000000a49b57c23 */ /* 0x100fe2000801083d */
[----:B---3--:R-:W-:Y:S01]  /*86c0*/  FFMA.FTZ R52, R13, UR10, -R61 ;  /* 0x0000000a0d347c23 */ /* 0x008fe2000801083d */
[----:B------:R-:W-:Y:S01]  /*86d0*/  FADD.FTZ R7, R180, R7 ;  /* 0x00000007b4077221 */ /* 0x000fe20000010000 */
[----:B------:R-:W-:Y:S01]  /*86e0*/  MUFU.EX2 R12, R12 ;  /* 0x0000000c000c7308 */ /* 0x000fe20000000800 */
[--C-:B------:R-:W-:Y:S01]  /*86f0*/  FFMA.FTZ R177, R15, UR10, -R61.reuse ;  /* 0x0000000a0fb17c23 */ /* 0x100fe2000801083d */
[----:B------:R-:W-:Y:S01]  /*8700*/  FFMA.FTZ R20, R20, UR10, -R61 ;  /* 0x0000000a14147c23 */ /* 0x000fe2000801083d */
[----:B------:R-:W-:Y:S01]  /*8710*/  FADD.FTZ R2, R182, R7 ;  /* 0x00000007b6027221 */ /* 0x000fe20000010000 */
[--C-:B------:R-:W-:Y:S01]  /*8720*/  FFMA.FTZ R179, R21, UR10, -R61.reuse ;  /* 0x0000000a15b37c23 */ /* 0x100fe2000801083d */
[--C-:B------:R-:W-:Y:S01]  /*8730*/  FFMA.FTZ R24, R24, UR10, -R61.reuse ;  /* 0x0000000a18187c23 */ /* 0x100fe2000801083d */
[--C-:B------:R-:W-:Y:S01]  /*8740*/  FFMA.FTZ R173, R25, UR10, -R61.reuse ;  /* 0x0000000a19ad7c23 */ /* 0x100fe2000801083d */
[----:B------:R-:W-:Y:S01]  /*8750*/  FADD.FTZ R7, R67, R2 ;  /* 0x0000000243077221 */ /* 0x000fe20000010000 */
[----:B------:R-:W-:Y:S01]  /*8760*/  MUFU.EX2 R181, R181 ;  /* 0x000000b500b57308 */ /* 0x000fe20000000800 */
[--C-:B------:R-:W-:Y:S01]  /*8770*/  FFMA.FTZ R26, R26, UR10, -R61.reuse ;  /* 0x0000000a1a1a7c23 */ /* 0x100fe2000801083d */
[----:B------:R-:W-:Y:S01]  /*8780*/  FFMA.FTZ R175, R27, UR10, -R61 ;  /* 0x0000000a1baf7c23 */ /* 0x000fe2000801083d */
[----:B------:R-:W-:Y:S01]  /*8790*/  FADD.FTZ R2, R176, R7 ;  /* 0x00000007b0027221 */ /* 0x000fe20000010000 */
[----:B------:R-:W-:Y:S01]  /*87a0*/  F2FP.F16.F32.PACK_AB R176, R5, R176 ;  /* 0x000000b005b0723e */ /* 0x000fe200000000ff */
[--C-:B------:R-:W-:Y:S01]  /*87b0*/  FFMA.FTZ R28, R28, UR10, -R61.reuse ;  /* 0x0000000a1c1c7c23 */ /* 0x100fe2000801083d */
[--C-:B------:R-:W-:Y:S01]  /*87c0*/  FFMA.FTZ R169, R29, UR10, -R61.reuse ;  /* 0x0000000a1da97c23 */ /* 0x100fe2000801083d */
        /* <DEDUP_REMOVED lines=21> */
[----:B------:R-:W-:Y:S01]  /*8920*/  FSEL R7, R9, RZ, P2 ;  /* 0x000000ff09077208 */ /* 0x000fe20001000000 */
[--C-:B------:R-:W-:Y:S01]  /*8930*/  FFMA.FTZ R42, R42, UR10, -R61.reuse ;  /* 0x0000000a2a2a7c23 */ /* 0x100fe2000801083d */
[--C-:B------:R-:W-:Y:S01]  /*8940*/  FFMA.FTZ R10, R10, UR10, -R61.reuse ;  /* 0x0000000a0a0a7c23 */ /* 0x100fe2000801083d */
[----:B------:R-:W-:Y:S01]  /*8950*/  FADD.FTZ R11, R35, R2 ;  /* 0x00000002230b7221 */ /* 0x000fe20000010000 */
[----:B------:R-:W-:Y:S01]  /*8960*/  MUFU.EX2 R177, R177 ;  /* 0x000000b100b17308 */ /* 0x000fe20000000800 */
[----:B------:R-:W-:Y:S01]  /*8970*/  FADD.FTZ R7, -R7, R6 ;  /* 0x0000000607077221 */ /* 0x000fe20000010100 */
[----:B------:R-:W-:Y:S01]  /*8980*/  FFMA.FTZ R44, R44, UR10, -R61 ;  /* 0x0000000a2c2c7c23 */ /* 0x000fe2000801083d */
[----:B------:R-:W-:Y:S01]  /*8990*/  FADD.FTZ R2, R168, R11 ;  /* 0x0000000ba8027221 */ /* 0x000fe20000010000 */
[--C-:B------:R-:W-:Y:S01]  /*89a0*/  FFMA.FTZ R50, R50, UR10, -R61.reuse ;  /* 0x0000000a32327c23 */ /* 0x100fe2000801083d */
[----:B------:R-:W-:Y:S01]  /*89b0*/  FMUL.FTZ R6, R7, UR10 ;  /* 0x0000000a07067c20 */ /* 0x000fe20008410000 */
[--C-:B------:R-:W-:Y:S01]  /*89c0*/  FFMA.FTZ R46, R46, UR10, -R61.reuse ;  /* 0x0000000a2e2e7c23 */ /* 0x100fe2000801083d */
[----:B------:R-:W-:Y:S01]  /*89d0*/  FADD.FTZ R7, R37, R2 ;  /* 0x0000000225077221 */ /* 0x000fe20000010000 */
[----:B------:R-:W-:Y:S01]  /*89e0*/  MUFU.EX2 R47, R56 ;  /* 0x00000038002f7308 */ /* 0x000fe20000000800 */
[--C-:B------:R-:W-:Y:S01]  /*89f0*/  FFMA.FTZ R14, R14, UR10, -R61.reuse ;  /* 0x0000000a0e0e7c23 */ /* 0x100fe2000801083d */
[----:B------:R-:W-:Y:S01]  /*8a00*/  FFMA.FTZ R48, R48, UR10, -R61 ;  /* 0x0000000a30307c23 */ /* 0x000fe2000801083d */
[----:B------:R-:W-:Y:S01]  /*8a10*/  FADD.FTZ R2, R170, R7 ;  /* 0x00000007aa027221 */ /* 0x000fe20000010000 */
[----:B------:R-:W-:Y:S01]  /*8a20*/  IMAD.U32 R13, RZ, RZ, UR47 ;  /* 0x0000002fff0d7e24 */ /* 0x000fe2000f8e00ff */
[----:B------:R-:W-:Y:S01]  /*8a30*/  ISETP.GT.AND P2, PT, R3, UR61, PT ;  /* 0x0000003d03007c0c */ /* 0x000fe2000bf44270 */
[----:B------:R-:W-:Y:S01]  /*8a40*/  UMOV UR47, UR60 ;  /* 0x0000003c002f7c82 */ /* 0x000fe20008000000 */
[----:B------:R-:W-:Y:S01]  /*8a50*/  FADD.FTZ R7, R39, R2 ;  /* 0x0000000227077221 */ /* 0x000fe20000010000 */
[----:B------:R-:W0:Y:S01]  /*8a60*/  MUFU.EX2 R6, R6 ;  /* 0x0000000600067308 */ /* 0x000e220000000800 */
[----:B------:R-:W-:Y:S01]  /*8a70*/  @!P1 LEA R13, R13, UR41, 0x3 ;  /* 0x000000290d0d9c11 */ /* 0x000fe2000f8e18ff */
[-C--:B------:R-:W-:Y:S01]  /*8a80*/  FMUL.FTZ R145, R145, R4.reuse ;  /* 0x0000000491917220 */ /* 0x080fe20000410000 */
[----:B--2---:R-:W-:Y:S01]  /*8a90*/  FADD.FTZ R2, R164, R7 ;  /* 0x00000007a4027221 */ /* 0x004fe20000010000 */
[-C--:B------:R-:W-:Y:S01]  /*8aa0*/  FMUL.FTZ R148, R148, R4.reuse ;  /* 0x0000000494947220 */ /* 0x080fe20000410000 */
[----:B------:R-:W-:Y:S01]  /*8ab0*/  FMUL.FTZ R149, R149, R4 ;  /* 0x0000000495957220 */ /* 0x000fe20000410000 */
[----:B------:R-:W-:-:S02]  /*8ac0*/  @!P1 VIADD R13, R13, 0x28860 ;  /* 0x000288600d0d9836 */ /* 0x000fc40000000000 */
[----:B----4-:R-:W-:Y:S01]  /*8ad0*/  FADD.FTZ R7, R41, R2 ;  /* 0x0000000229077221 */ /* 0x010fe20000010000 */
[----:B------:R-:W-:Y:S01]  /*8ae0*/  MUFU.EX2 R20, R20 ;  /* 0x0000001400147308 */ /* 0x000fe20000000800 */
[----:B------:R-:W-:Y:S01]  /*8af0*/  F2FP.F16.F32.PACK_AB R180, R180, R65 ;  /* 0x00000041b4b4723e */ /* 0x000fe200000000ff */
[----:B------:R-:W-:Y:S02]  /*8b00*/  VIADD R3, R3, 0xffffffff ;  /* 0xffffffff03037836 */ /* 0x000fe40000000000 */
[----:B-1----:R-:W-:Y:S01]  /*8b10*/  FADD.FTZ R2, R166, R7 ;  /* 0x00000007a6027221 */ /* 0x002fe20000010000 */
[----:B------:R-:W-:Y:S01]  /*8b20*/  @!P1 PRMT R13, RZ, 0x654, R13 ;  /* 0x00000654ff0d9816 */ /* 0x000fe2000000000d */
[----:B------:R-:W-:Y:S01]  /*8b30*/  IMAD.MOV.U32 R4, RZ, RZ, R8 ;  /* 0x000000ffff047224 */ /* 0x000fe200078e0008 */
[----:B------:R-:W-:Y:S01]  /*8b40*/  F2FP.F16.F32.PACK_AB R182, R67, R182 ;  /* 0x000000b643b6723e */ /* 0x000fe200000000ff */
[----:B-----5:R-:W-:Y:S01]  /*8b50*/  FADD.FTZ R11, R43, R2 ;  /* 0x000000022b0b7221 */ /* 0x020fe20000010000 */
[----:B------:R-:W1:Y:S01]  /*8b60*/  MUFU.EX2 R156, R156 ;  /* 0x0000009c009c7308 */ /* 0x000e620000000800 */
[----:B0-----:R-:W-:Y:S01]  /*8b70*/  FFMA.FTZ R7, R6, R0, R181 ;  /* 0x0000000006077223 */ /* 0x001fe200000100b5 */
[----:B------:R0:W-:Y:S01]  /*8b80*/  @!P1 SYNCS.ARRIVE.TRANS64.RED.A1T0 RZ, [R13+URZ], RZ ;  /* 0x000000ff0dff99a7 */ /* 0x0001e2000810043f */
[----:B------:R-:W-:Y:S01]  /*8b90*/  FADD.FTZ R2, R160, R11 ;  /* 0x0000000ba0027221 */ /* 0x000fe20000010000 */
[-C--:B------:R-:W-:Y:S01]  /*8ba0*/  FMUL.FTZ R90, R90, R6.reuse ;  /* 0x000000065a5a7220 */ /* 0x080fe20000410000 */
[----:B------:R-:W-:Y:S01]  /*8bb0*/  FADD.FTZ R0, R12, R7 ;  /* 0x000000070c007221 */ /* 0x000fe20000010000 */
[-C--:B------:R-:W-:Y:S01]  /*8bc0*/  FMUL.FTZ R91, R91, R6.reuse ;  /* 0x000000065b5b7220 */ /* 0x080fe20000410000 */
[----:B------:R-:W-:Y:S01]  /*8bd0*/  FADD.FTZ R11, R45, R2 ;  /* 0x000000022d0b7221 */ /* 0x000fe20000010000 */
[----:B------:R-:W2:Y:S01]  /*8be0*/  MUFU.EX2 R179, R179 ;  /* 0x000000b300b37308 */ /* 0x000ea20000000800 */
[----:B------:R-:W-:Y:S01]  /*8bf0*/  FADD.FTZ R7, R183, R0 ;  /* 0x00000000b7077221 */ /* 0x000fe20000010000 */
[-C--:B------:R-:W-:Y:S01]  /*8c00*/  FMUL.FTZ R94, R94, R6.reuse ;  /* 0x000000065e5e7220 */ /* 0x080fe20000410000 */
[----:B------:R-:W-:Y:S01]  /*8c10*/  FADD.FTZ R54, R162, R11 ;  /* 0x0000000ba2367221 */ /* 0x000fe20000010000 */
[-C--:B------:R-:W-:Y:S01]  /*8c20*/  FMUL.FTZ R95, R95, R6.reuse ;  /* 0x000000065f5f7220 */ /* 0x080fe20000410000 */
[----:B------:R-:W-:Y:S01]  /*8c30*/  FADD.FTZ R2, R52, R7 ;  /* 0x0000000734027221 */ /* 0x000fe20000010000 */
[-C--:B------:R-:W-:Y:S01]  /*8c40*/  FMUL.FTZ R98, R98, R6.reuse ;  /* 0x0000000662627220 */ /* 0x080fe20000410000 */
[----:B------:R-:W-:Y:S01]  /*8c50*/  FADD.FTZ R7, R47, R54 ;  /* 0x000000362f077221 */ /* 0x000fe20000010000 */
[----:B------:R-:W3:Y:S01]  /*8c60*/  MUFU.EX2 R53, R53 ;  /* 0x0000003500357308 */ /* 0x000ee20000000800 */
[----:B------:R-:W-:Y:S01]  /*8c70*/  FADD.FTZ R5, R177, R2 ;  /* 0x00000002b1057221 */ /* 0x000fe20000010000 */
[-C--:B------:R-:W-:Y:S01]  /*8c80*/  FMUL.FTZ R99, R99, R6.reuse ;  /* 0x0000000663637220 */ /* 0x080fe20000410000 */
[----:B-1----:R-:W-:Y:S01]  /*8c90*/  FADD.FTZ R54, R156, R7 ;  /* 0x000000079c367221 */ /* 0x002fe20000010000 */
[-C--:B------:R-:W-:Y:S01]  /*8ca0*/  FMUL.FTZ R102, R102, R6.reuse ;  /* 0x0000000666667220 */ /* 0x080fe20000410000 */
[----:B------:R-:W-:Y:S01]  /*8cb0*/  FADD.FTZ R2, R20, R5 ;  /* 0x0000000514027221 */ /* 0x000fe20000010000 */
[-C--:B------:R-:W-:Y:S01]  /*8cc0*/  FMUL.FTZ R103, R103, R6.reuse ;  /* 0x0000000667677220 */ /* 0x080fe20000410000 */
[-C--:B------:R-:W-:Y:S01]  /*8cd0*/  FMUL.FTZ R106, R106, R6.reuse ;  /* 0x000000066a6a7220 */ /* 0x080fe20000410000 */
[----:B------:R-:W1:Y:S01]  /*8ce0*/  MUFU.EX2 R24, R24 ;  /* 0x0000001800187308 */ /* 0x000e620000000800 */
[----:B--2---:R-:W-:Y:S01]  /*8cf0*/  FADD.FTZ R5, R179, R2 ;  /* 0x00000002b3057221 */ /* 0x004fe20000010000 */
[-C--:B------:R-:W-:Y:S01]  /*8d00*/  FMUL.FTZ R107, R107, R6.reuse ;  /* 0x000000066b6b7220 */ /* 0x080fe20000410000 */
[-C--:B------:R-:W-:Y:S01]  /*8d10*/  FMUL.FTZ R110, R110, R6.reuse ;  /* 0x000000066e6e7220 */ /* 0x080fe20000410000 */
[-C--:B------:R-:W-:Y:S01]  /*8d20*/  FMUL.FTZ R111, R111, R6.reuse ;  /* 0x000000066f6f7220 */ /* 0x080fe20000410000 */
[-C--:B------:R-:W-:Y:S01]  /*8d30*/  FMUL.FTZ R114, R114, R6.reuse ;  /* 0x0000000672727220 */ /* 0x080fe20000410000 */
[-C--:B------:R-:W-:Y:S01]  /*8d40*/  FMUL.FTZ R115, R115, R6.reuse ;  /* 0x0000000673737220 */ /* 0x080fe20000410000 */
[-C--:B------:R-:W-:Y:S01]  /*8d50*/  FMUL.FTZ R118, R118, R6.reuse ;  /* 0x0000000676767220 */ /* 0x080fe20000410000 */
[----:B------:R-:W-:Y:S01]  /*8d60*/  MUFU.EX2 R158, R158 ;  /* 0x0000009e009e7308 */ /* 0x000fe20000000800 */
[----:B---3--:R-:W-:Y:S01]  /*8d70*/  FADD.FTZ R7, R53, R54 ;  /* 0x0000003635077221 */ /* 0x008fe20000010000 */
[-C--:B------:R-:W-:Y:S01]  /*8d80*/  FMUL.FTZ R119, R119, R6.reuse ;  /* 0x0000000677777220 */ /* 0x080fe20000410000 */
        /* <DEDUP_REMOVED lines=13> */
[----:B------:R-:W-:Y:S01]  /*8e60*/  MUFU.EX2 R55, R55 ;  /* 0x0000003700377308 */ /* 0x000fe20000000800 */
[-C--:B------:R-:W-:Y:S01]  /*8e70*/  FMUL.FTZ R143, R143, R6.reuse ;  /* 0x000000068f8f7220 */ /* 0x080fe20000410000 */
[-C--:B------:R-:W-:Y:S01]  /*8e80*/  FMUL.FTZ R146, R146, R6.reuse ;  /* 0x0000000692927220 */ /* 0x080fe20000410000 */
[-C--:B------:R-:W-:Y:S01]  /*8e90*/  FMUL.FTZ R147, R147, R6.reuse ;  /* 0x0000000693937220 */ /* 0x080fe20000410000 */
[-C--:B------:R-:W-:Y:S01]  /*8ea0*/  FMUL.FTZ R150, R150, R6.reuse ;  /* 0x0000000696967220 */ /* 0x080fe20000410000 */
[----:B------:R-:W-:Y:S01]  /*8eb0*/  FMUL.FTZ R151, R151, R6 ;  /* 0x0000000697977220 */ /* 0x000fe20000410000 */
[----:B------:R-:W-:Y:S01]  /*8ec0*/  F2FP.F16.F32.PACK_AB R178, R31, R178 ;  /* 0x000000b21fb2723e */ /* 0x000fe200000000ff */
[----:B------:R-:W-:Y:S01]  /*8ed0*/  IMAD.MOV.U32 R6, RZ, RZ, R9 ;  /* 0x000000ffff067224 */ /* 0x000fe200078e0009 */
[----:B------:R-:W1:Y:S01]  /*8ee0*/  MUFU.EX2 R26, R26 ;  /* 0x0000001a001a7308 */ /* 0x000e620000000800 */
[----:B--2---:R-:W-:Y:S01]  /*8ef0*/  FADD.FTZ R5, R173, R2 ;  /* 0x00000002ad057221 */ /* 0x004fe20000010000 */
[----:B------:R-:W-:-:S02]  /*8f00*/  F2FP.F16.F32.PACK_AB R172, R33, R172 ;  /* 0x000000ac21ac723e */ /* 0x000fc400000000ff */
[----:B------:R-:W-:Y:S02]  /*8f10*/  F2FP.F16.F32.PACK_AB R174, R35, R174 ;  /* 0x000000ae23ae723e */ /* 0x000fe400000000ff */
[----:B------:R-:W-:Y:S02]  /*8f20*/  F2FP.F16.F32.PACK_AB R168, R37, R168 ;  /* 0x000000a825a8723e */ /* 0x000fe400000000ff */
[----:B------:R-:W-:Y:S01]  /*8f30*/  MUFU.EX2 R152, R152 ;  /* 0x0000009800987308 */ /* 0x000fe20000000800 */
[----:B------:R-:W-:Y:S02]  /*8f40*/  F2FP.F16.F32.PACK_AB R170, R39, R170 ;  /* 0x000000aa27aa723e */ /* 0x000fe400000000ff */
[----:B------:R-:W-:Y:S02]  /*8f50*/  F2FP.F16.F32.PACK_AB R164, R41, R164 ;  /* 0x000000a429a4723e */ /* 0x000fe400000000ff */
[----:B------:R-:W-:Y:S02]  /*8f60*/  F2FP.F16.F32.PACK_AB R166, R43, R166 ;  /* 0x000000a62ba6723e */ /* 0x000fe400000000ff */
[----:B------:R-:W-:Y:S01]  /*8f70*/  F2FP.F16.F32.PACK_AB R160, R45, R160 ;  /* 0x000000a02da0723e */ /* 0x000fe200000000ff */
[----:B------:R-:W2:Y:S01]  /*8f80*/  MUFU.EX2 R175, R175 ;  /* 0x000000af00af7308 */ /* 0x000ea20000000800 */
[----:B-1----:R-:W-:Y:S01]  /*8f90*/  FADD.FTZ R2, R26, R5 ;  /* 0x000000051a027221 */ /* 0x002fe20000010000 */
        /* <DEDUP_REMOVED lines=8> */
[----:B------:R-:W1:Y:S01]  /*9020*/  MUFU.EX2 R28, R28 ;  /* 0x0000001c001c7308 */ /* 0x000e620000000800 */
[----:B--2---:R-:W-:-:S07]  /*9030*/  FADD.FTZ R5, R175, R2 ;  /* 0x00000002af057221 */ /* 0x004fce0000010000 */
[----:B------:R-:W2:Y:S08]  /*9040*/  MUFU.EX2 R154, R154 ;  /* 0x0000009a009a7308 */ /* 0x000eb00000000800 */
[----:B------:R3:W-:Y:S01]  /*9050*/  MUFU.EX2 R0, R36 ;  /* 0x0000002400007308 */ /* 0x0007e20000000800 */
[C---:B-1----:R-:W-:Y:S01]  /*9060*/  FADD.FTZ R2, R28.reuse, R5 ;  /* 0x000000051c027221 */ /* 0x042fe20000010000 */
[----:B------:R-:W-:-:S06]  /*9070*/  F2FP.F16.F32.PACK_AB R175, R28, R175 ;  /* 0x000000af1caf723e */ /* 0x000fcc00000000ff */
[----:B------:R-:W1:Y:S01]  /*9080*/  MUFU.EX2 R169, R169 ;  /* 0x000000a900a97308 */ /* 0x000e620000000800 */
[----:B---3--:R-:W-:Y:S01]  /*9090*/  FADD.FTZ R36, R158, R7 ;  /* 0x000000079e247221 */ /* 0x008fe20000010000 */
[----:B------:R-:W-:-:S03]  /*90a0*/  F2FP.F16.F32.PACK_AB R158, R55, R158 ;  /* 0x0000009e379e723e */ /* 0x000fc600000000ff */
[----:B------:R-:W-:-:S03]  /*90b0*/  FADD.FTZ R7, R55, R36 ;  /* 0x0000002437077221 */ /* 0x000fc60000010000 */
[----:B------:R-:W3:Y:S01]  /*90c0*/  MUFU.EX2 R59, R63 ;  /* 0x0000003f003b7308 */ /* 0x000ee20000000800 */
[----:B------:R-:W-:Y:S01]  /*90d0*/  FADD.FTZ R36, R152, R7 ;  /* 0x0000000798247221 */ /* 0x000fe20000010000 */
[----:B------:R-:W-:-:S03]  /*90e0*/  F2FP.F16.F32.PACK_AB R152, R57, R152 ;  /* 0x000000983998723e */ /* 0x000fc600000000ff */
[----:B------:R-:W-:-:S03]  /*90f0*/  FADD.FTZ R7, R57, R36 ;  /* 0x0000002439077221 */ /* 0x000fc60000010000 */
[----:B------:R-:W4:Y:S01]  /*9100*/  MUFU.EX2 R30, R30 ;  /* 0x0000001e001e7308 */ /* 0x000f220000000800 */
[----:B--2---:R-:W-:Y:S01]  /*9110*/  FADD.FTZ R36, R154, R7 ;  /* 0x000000079a247221 */ /* 0x004fe20000010000 */
[----:B-1----:R-:W-:-:S06]  /*9120*/  FADD.FTZ R5, R169, R2 ;  /* 0x00000002a9057221 */ /* 0x002fcc0000010000 */
[----:B------:R-:W1:Y:S01]  /*9130*/  MUFU.EX2 R171, R171 ;  /* 0x000000ab00ab7308 */ /* 0x000e620000000800 */
[C---:B---3--:R-:W-:Y:S01]  /*9140*/  FADD.FTZ R2, R59.reuse, R36 ;  /* 0x000000243b027221 */ /* 0x048fe20000010000 */
[----:B------:R-:W-:-:S06]  /*9150*/  F2FP.F16.F32.PACK_AB R154, R59, R154 ;  /* 0x0000009a3b9a723e */ /* 0x000fcc00000000ff */
[----:B------:R-:W2:Y:S01]  /*9160*/  MUFU.EX2 R32, R32 ;  /* 0x0000002000207308 */ /* 0x000ea20000000800 */
[C---:B----4-:R-:W-:Y:S01]  /*9170*/  FADD.FTZ R36, R30.reuse, R5 ;  /* 0x000000051e247221 */ /* 0x050fe20000010000 */
[----:B------:R-:W-:-:S06]  /*9180*/  F2FP.F16.F32.PACK_AB R169, R30, R169 ;  /* 0x000000a91ea9723e */ /* 0x000fcc00000000ff */
        /* <DEDUP_REMOVED lines=8> */
[C---:B-1----:R-:W-:Y:S01]  /*9210*/  FADD.FTZ R36, R34.reuse, R5 ;  /* 0x0000000522247221 */ /* 0x042fe20000010000 */
[----:B------:R-:W-:-:S06]  /*9220*/  F2FP.F16.F32.PACK_AB R165, R34, R165 ;  /* 0x000000a522a5723e */ /* 0x000fcc00000000ff */
[----:B------:R-:W1:Y:S01]  /*9230*/  MUFU.EX2 R38, R38 ;  /* 0x0000002600267308 */ /* 0x000e620000000800 */
[----:B--2---:R-:W-:Y:S01]  /*9240*/  FADD.FTZ R5, R167, R36 ;  /* 0x00000024a7057221 */ /* 0x004fe20000010000 */
[----:B------:R-:W-:-:S03]  /*9250*/  F2FP.F16.F32.PACK_AB R167, R0, R167 ;  /* 0x000000a700a7723e */ /* 0x000fc600000000ff */
[----:B------:R-:W-:-:S03]  /*9260*/  FADD.FTZ R36, R0, R5 ;  /* 0x0000000500247221 */ /* 0x000fc60000010000 */
        /* <DEDUP_REMOVED lines=24> */
[----:B------:R-:W-:-:S03]  /*93f0*/  F2FP.F16.F32.PACK_AB R153, R46, R153 ;  /* 0x000000992e99723e */ /* 0x000fc600000000ff */
[----:B-1----:R-:W-:-:S04]  /*9400*/  FADD.FTZ R36, R155, R36 ;  /* 0x000000249b247221 */ /* 0x002fc80000010000 */
[C---:B--2---:R-:W-:Y:S01]  /*9410*/  FADD.FTZ R0, R48.reuse, R36 ;  /* 0x0000002430007221 */ /* 0x044fe20000010000 */
[----:B------:R-:W-:Y:S01]  /*9420*/  F2FP.F16.F32.PACK_AB R155, R48, R155 ;  /* 0x0000009b309b723e */ /* 0x000fe200000000ff */
[----:B0-----:R-:W-:Y:S06]  /*9430*/  @P2 BRA `(.L_x_7468) ;  /* 0xffffffc400dc2947 */ /* 0x001fec000383ffff */
[----:B------:R-:W-:Y:S01]  /*9440*/  IMAD.MOV.U32 R6, RZ, RZ, R9 ;  /* 0x000000ffff067224 */ /* 0x000fe200078e0009 */
[----:B------:R-:W-:Y:S01]  /*9450*/  UMOV UR47, UR60 ;  /* 0x0000003c002f7c82 */ /* 0x000fe20008000000 */
[----:B------:R-:W-:Y:S01]  /*9460*/  IMAD.MOV.U32 R4, RZ, RZ, R8 ;  /* 0x000000ffff047224 */ /* 0x000fe200078e0008 */
[----:B------:R-:W-:-:S06]  /*9470*/  UMOV UR50, UR59 ;  /* 0x0000003b00327c82 */ /* 0x000fcc0008000000 */
.L_x_7451:
[----:B------:R-:W-:Y:S01]  /*9480*/  ULDC UR6, c[0x0][0x448] ;  /* 0x0001120000067ab9 */ /* 0x000fe20000000800 */
[----:B------:R-:W-:Y:S01]  /*9490*/  ULDC UR11, c[0x0][0x9e4] ;  /* 0x00027900000b7ab9 */ /* 0x000fe20000000800 */
[----:B------:R-:W-:Y:S02]  /*94a0*/  UISETP.NE.AND UP0, UPT, UR6, 0x1, UPT ;  /* 0x000000010600788c */ /* 0x000fe4000bf05270 */
[----:B------:R-:W-:Y:S02]  /*94b0*/  UISETP.GE.AND UP1, UPT, UR11, 0x1, UPT ;  /* 0x000000010b00788c */ /* 0x000fe4000bf26270 */
[----:B------:R-:W-:Y:S02]  /*94c0*/  UIADD3 UR14, UR37, 0x7f, URZ ;  /* 0x0000007f250e7890 */ /* 0x000fe4000fffe03f */
[----:B------:R-:W-:Y:S02]  /*94d0*/  UIADD3 UR15, UR38, 0x1, -UR46 ;  /* 0x00000001260f7890 */ /* 0x000fe4000fffe82e */
[----:B------:R-:W-:Y:S01]  /*94e0*/  PLOP3.LUT P5, PT, PT, PT, UP1, 0x80, 0x0 ;  /* 0x000000000000781c */ /* 0x000fe20003faf018 */
[----:B------:R-:W-:-:S02]  /*94f0*/  ULDC UR19, c[0x0][0x9dc] ;  /* 0x0002770000137ab9 */ /* 0x000fc40000000800 */
[----:B------:R-:W-:Y:S01]  /*9500*/  @UP0 ULDC UR6, c[0x0][0x44c] ;  /* 0x0001130000060ab9 */ /* 0x000fe20000000800 */
[----:B------:R-:W-:Y:S01]  /*9510*/  @UP0 ULDC UR18, c[0x0][0x450] ;  /* 0x0001140000120ab9 */ /* 0x000fe20000000800 */
[----:B------:R-:W-:-:S04]  /*9520*/  UIMAD.WIDE.U32 UR6, UR14, UR6, URZ ;  /* 0x000000060e0672a5 */ /* 0x000fc8000f8e003f */
[----:B------:R-:W-:-:S04]  /*9530*/  @UP0 USHF.R.U32.HI UR14, URZ, UR18, UR7 ;  /* 0x000000123f0e0299 */ /* 0x000fc80008011607 */
[----:B------:R-:W-:-:S04]  /*9540*/  UIADD3 UR14, UR15, UR14, URZ ;  /* 0x0000000e0f0e7290 */ /* 0x000fc8000fffe03f */
[----:B------:R-:W-:Y:S01]  /*9550*/  UIADD3 UR19, UR14, -UR19, URZ ;  /* 0x800000130e137290 */ /* 0x000fe2000fffe03f */
[----:B------:R-:W-:Y:S11]  /*9560*/  @!P5 BRA `(.L_x_7469) ;  /* 0x000000000048d947 */ /* 0x000ff60003800000 */
        /* <DEDUP_REMOVED lines=11> */
.L_x_7470:
[----:B------:R-:W-:-:S11]  /*9620*/  UISETP.NE.AND UP1, UPT, UR11, 0x1, UPT ;  /* 0x000000010b00788c */ /* 0x000fd6000bf25270 */
[----:B------:R-:W-:Y:S02]  /*9630*/  @UP1 ULDC.64 UR6, c[0x0][0x9e8] ;  /* 0x00027a0000061ab9 */ /* 0x000fe40000000a00 */
[----:B------:R-:W-:-:S04]  /*9640*/  UIMAD.WIDE.U32 UR14, UR18, UR6, URZ ;  /* 0x00000006120e72a5 */ /* 0x000fc8000f8e003f */
[----:B------:R-:W-:-:S12]  /*9650*/  @UP1 USHF.R.U32.HI UR18, URZ, UR7, UR15 ;  /* 0x000000073f121299 */ /* 0x000fd8000801160f */
.L_x_7471:
[----:B------:R-:W-:-:S04]  /*9660*/  UIMAD UR11, UR18, UR11, URZ ;  /* 0x0000000b120b72a4 */ /* 0x000fc8000f8e023f */
[----:B------:R-:W-:-:S04]  /*9670*/  UISETP.LT.AND UP1, UPT, UR19, UR11, UPT ;  /* 0x0000000b1300728c */ /* 0x000fc8000bf21270 */
[----:B------:R-:W-:-:S12]  /*9680*/  USEL UR19, UR19, UR11, !UP1 ;  /* 0x0000000b13137287 */ /* 0x000fd8000c800000 */
.L_x_7469:
[----:B------:R-:W-:-:S04]  /*9690*/  UIADD3 UR19, UR19, 0x7f, URZ ;  /* 0x0000007f13137890 */ /* 0x000fc8000fffe03f */
        /* <DEDUP_REMOVED lines=13> */
.L_x_7481:
        /* <DEDUP_REMOVED lines=9> */
.L_x_7474:
[----:B------:R-:W-:Y:S01]  /*9800*/  ULEA UR6, UR47, UR41, 0x3 ;  /* 0x000000292f067291 */ /* 0x000fe2000f8e183f */
[----:B------:R-:W-:-:S05]  /*9810*/  IMAD.U32 R4, RZ, RZ, UR50 ;  /* 0x00000032ff047e24 */ /* 0x000fca000f8e00ff */
[----:B------:R-:W-:-:S04]  /*9820*/  SHF.L.U32 R4, R4, 0x1f, RZ ;  /* 0x0000001f04047819 */ /* 0x000fc800000006ff */
[----:B------:R0:W1:Y:S01]  /*9830*/  SYNCS.PHASECHK.TRANS64.TRYWAIT P2, [UR6+0x28830], R4 ;  /* 0x02883004ff0075a7 */ /* 0x0000620008040146 */
[----:B------:R-:W-:Y:S05]  /*9840*/  @!P0 BRA `(.L_x_7475) ;  /* 0x0000000000048947 */ /* 0x000fea0003800000 */
[----:B------:R-:W-:Y:S01]  /*9850*/  BPT.TRAP 0x1 ;  /* 0x000000040000795c */ /* 0x000fe20000300000 */
.L_x_7475:
[----:B-1----:R-:W-:Y:S05]  /*9860*/  @P2 BRA `(.L_x_7473) ;  /* 0x0000000000082947 */ /* 0x002fea0003800000 */
[----:B------:R-:W1:Y:S02]  /*9870*/  SYNCS.PHASECHK.TRANS64.TRYWAIT P2, [UR6+0x28830], R4 ;  /* 0x02883004ff0075a7 */ /* 0x000e640008040146 */
[----:B-1----:R-:W-:Y:S05]  /*9880*/  @!P2 BRA `(.L_x_7476) ;  /* 0x000001080090a947 */ /* 0x002fea0003800000 */
.L_x_7473:
        /* <DEDUP_REMOVED lines=47> */
.L_x_7478:
[----:B------:R-:W-:Y:S01]  /*9b80*/  ULEA UR6, UR58, UR41, 0x3 ;  /* 0x000000293a067291 */ /* 0x000fe2000f8e183f */
[----:B------:R-:W-:-:S05]  /*9b90*/  IMAD.U32 R4, RZ, RZ, UR59 ;  /* 0x0000003bff047e24 */ /* 0x000fca000f8e00ff */
[----:B------:R-:W-:-:S04]  /*9ba0*/  SHF.L.U32 R4, R4, 0x1f, RZ ;  /* 0x0000001f04047819 */ /* 0x000fc800000006ff */
[----:B------:R0:W1:Y:S01]  /*9bb0*/  SYNCS.PHASECHK.TRANS64.TRYWAIT P2, [UR6+0x28850], R4 ;  /* 0x02885004ff0075a7 */ /* 0x0000620008040146 */
[----:B------:R-:W-:Y:S05]  /*9bc0*/  @!P0 BRA `(.L_x_7479) ;  /* 0x0000000000048947 */ /* 0x000fea0003800000 */
[----:B------:R-:W-:Y:S01]  /*9bd0*/  BPT.TRAP 0x1 ;  /* 0x000000040000795c */ /* 0x000fe20000300000 */
.L_x_7479:
[----:B-1----:R-:W-:Y:S05]  /*9be0*/  @P2 BRA `(.L_x_7477) ;  /* 0x0000000000082947 */ /* 0x002fea0003800000 */
[----:B------:R-:W1:Y:S02]  /*9bf0*/  SYNCS.PHASECHK.TRANS64.TRYWAIT P2, [UR6+0x28850], R4 ;  /* 0x02885004ff0075a7 */ /* 0x000e640008040146 */
[----:B-1----:R-:W-:Y:S05]  /*9c00*/  @!P2 BRA `(.L_x_7480) ;  /* 0x0000010400c8a947 */ /* 0x002fea0003800000 */
.L_x_7477:
[----:B------:R-:W-:Y:S01]  /*9c10*/  UIADD3 UR6, UR41, 0x400, URZ ;  /* 0x0000040029067890 */ /* 0x000fe2000fffe03f */
[----:B------:R-:W-:Y:S01]  /*9c20*/  WARPGROUP.ARRIVE ;  /* 0x00000000000079c5 */ /* 0x000fe20000000000 */
[----:B------:R-:W-:Y:S01]  /*9c30*/  UMOV UR7, 0x40000040 ;  /* 0x4000004000077882 */ /* 0x000fe20000000000 */
[----:B------:R-:W-:Y:S01]  /*9c40*/  FMUL.FTZ R6, R24, UR56 ;  /* 0x0000003818067c20 */ /* 0x000fe20008410000 */
[----:B------:R-:W-:Y:S01]  /*9c50*/  USHF.R.U32.HI UR6, URZ, 0x4, UR6 ;  /* 0x000000043f067899 */ /* 0x000fe20008011606 */
[----:B------:R-:W-:Y:S01]  /*9c60*/  FMUL.FTZ R8, R25, UR56 ;  /* 0x0000003819087c20 */ /* 0x000fe20008410000 */
        /* <DEDUP_REMOVED lines=10> */
[----:B------:R-:W-:Y:S01]  /*9d10*/  ULEA UR11, UR58, UR6, 0xb ;  /* 0x000000063a0b7291 */ /* 0x000fe2000f8e583f */
[----:B------:R-:W0:Y:S01]  /*9d20*/  MUFU.TANH R8, R8 ;  /* 0x0000000800087308 */ /* 0x000e220000002400 */
[----:B------:R-:W-:Y:S01]  /*9d30*/  FMUL.FTZ R25, R36, UR56 ;  /* 0x0000003824197c20 */ /* 0x000fe20008410000 */
[----:B-1----:R-:W-:Y:S01]  /*9d40*/  FMUL.FTZ R9, R27, UR56 ;  /* 0x000000381b097c20 */ /* 0x002fe20008410000 */
[----:B------:R-:W-:Y:S01]  /*9d50*/  FMUL.FTZ R27, R37, UR56 ;  /* 0x00000038251b7c20 */ /* 0x000fe20008410000 */
[----:B------:R-:W-:Y:S01]  /*9d60*/  FMUL.FTZ R29, R40, UR56 ;  /* 0x00000038281d7c20 */ /* 0x000fe20008410000 */
[----:B------:R-:W-:Y:S01]  /*9d70*/  FMUL.FTZ R12, R30, UR56 ;  /* 0x000000381e0c7c20 */ /* 0x000fe20008410000 */
[----:B------:R-:W-:Y:S01]  /*9d80*/  UMOV UR6, UR11 ;  /* 0x0000000b00067c82 */ /* 0x000fe20008000000 */
[----:B------:R-:W-:Y:S01]  /*9d90*/  FMUL.FTZ R30, R41, UR56 ;  /* 0x00000038291e7c20 */ /* 0x000fe20008410000 */
[----:B------:R-:W-:Y:S01]  /*9da0*/  HGMMA.64x128x16.F32 R88, R180, gdesc[UR4].tnspB, R88, gsb0 ;  /* 0x41e00004b4587df0 */ /* 0x000fe20008000858 */
[----:B------:R-:W-:Y:S01]  /*9db0*/  UIADD3 UR6, UR11, 0x80, URZ ;  /* 0x000000800b067890 */ /* 0x000fe2000fffe03f */
[----:B------:R-:W1:Y:S01]  /*9dc0*/  MUFU.TANH R11, R11 ;  /* 0x0000000b000b7308 */ /* 0x000e620000002400 */
[----:B------:R-:W-:Y:S01]  /*9dd0*/  UMOV UR7, 0x40000040 ;  /* 0x4000004000077882 */ /* 0x000fe20000000000 */
[----:B--2---:R-:W-:Y:S01]  /*9de0*/  FMNMX.FTZ R53, R6, R7, !PT ;  /* 0x0000000706357209 */ /* 0x004fe20007810000 */
[----:B------:R-:W-:Y:S01]  /*9df0*/  FMUL.FTZ R33, R44, UR56 ;  /* 0x000000382c217c20 */ /* 0x000fe20008410000 */
[----:B------:R-:W-:Y:S01]  /*9e00*/  FMUL.FTZ R24, R35, UR56 ;  /* 0x0000003823187c20 */ /* 0x000fe20008410000 */
[----:B------:R-:W-:Y:S01]  /*9e10*/  FMUL.FTZ R35, R45, UR56 ;  /* 0x000000382d237c20 */ /* 0x000fe20008410000 */
[----:B------:R-:W-:Y:S01]  /*9e20*/  FMUL.FTZ R37, R48, UR56 ;  /* 0x0000003830257c20 */ /* 0x000fe20008410000 */
[----:B0-----:R-:W-:Y:S01]  /*9e30*/  FMNMX.FTZ R4, R8, R53, !PT ;  /* 0x0000003508047209 */ /* 0x001fe20007810000 */
        /* <DEDUP_REMOVED lines=39> */
[----:B------:R-:W-:Y:S01]  /*a0b0*/  UMOV UR10, UR55 ;  /* 0x00000037000a7c82 */ /* 0x000fe20008000000 */
[----:B------:R-:W1:Y:S01]  /*a0c0*/  MUFU.TANH R29, R29 ;  /* 0x0000001d001d7308 */ /* 0x000e620000002400 */
[----:B0-----:R-:W-:Y:S01]  /*a0d0*/  FMNMX.FTZ R4, R25, R4, !PT ;  /* 0x0000000419047209 */ /* 0x001fe20007810000 */
[----:B------:R-:W-:Y:S01]  /*a0e0*/  FMUL.FTZ R71, R78, UR56 ;  /* 0x000000384e477c20 */ /* 0x000fe20008410000 */
[----:B------:R-:W-:Y:S01]  /*a0f0*/  FMUL.FTZ R72, R79, UR56 ;  /* 0x000000384f487c20 */ /* 0x000fe20008410000 */
[----:B------:R-:W-:Y:S01]  /*a100*/  FMUL.FTZ R63, R63, UR56 ;  /* 0x000000383f3f7c20 */ /* 0x000fe20008410000 */
[----:B------:R-:W-:Y:S01]  /*a110*/  FMUL.FTZ R76, R87, UR56 ;  /* 0x00000038574c7c20 */ /* 0x000fe20008410000 */
[----:B------:R-:W0:Y:S01]  /*a120*/  S2R R222, SR_TID.X ;  /* 0x0000000000de7919 */ /* 0x000e220000002100 */
[----:B------:R-:W-:Y:S01]  /*a130*/  ISETP.GT.AND P2, PT, R3, UR57, PT ;  /* 0x0000003903007c0c */ /* 0x000fe2000bf44270 */
[----:B------:R-:W3:Y:S01]  /*a140*/  MUFU.TANH R30, R30 ;  /* 0x0000001e001e7308 */ /* 0x000ee20000002400 */
[----:B--2---:R-:W-:Y:S01]  /*a150*/  FMNMX.FTZ R4, R27, R4, !PT ;  /* 0x000000041b047209 */ /* 0x004fe20007810000 */
[----:B------:R-:W-:Y:S01]  /*a160*/  UMOV UR59, UR50 ;  /* 0x00000032003b7c82 */ /* 0x000fe20008000000 */
[----:B------:R-:W-:-:S05]  /*a170*/  VIADD R3, R3, 0xffffffff ;  /* 0xffffffff03037836 */ /* 0x000fca0000000000 */
[----:B------:R-:W2:Y:S01]  /*a180*/  MUFU.TANH R33, R33 ;  /* 0x0000002100217308 */ /* 0x000ea20000002400 */
[----:B-1----:R-:W-:-:S07]  /*a190*/  FMNMX.FTZ R57, R29, R4, !PT ;  /* 0x000000041d397209 */ /* 0x002fce0007810000 */
[----:B------:R-:W1:Y:S01]  /*a1a0*/  MUFU.TANH R35, R35 ;  /* 0x0000002300237308 */ /* 0x000e620000002400 */
[----:B---3--:R-:W-:Y:S01]  /*a1b0*/  FMNMX.FTZ R4, R30, R57, !PT ;  /* 0x000000391e047209 */ /* 0x008fe20007810000 */
[----:B------:R-:W-:-:S06]  /*a1c0*/  FMUL.FTZ R57, R73, UR56 ;  /* 0x0000003849397c20 */ /* 0x000fcc0008410000 */
[----:B------:R-:W3:Y:S01]  /*a1d0*/  MUFU.TANH R37, R37 ;  /* 0x0000002500257308 */ /* 0x000ee20000002400 */
[----:B--2---:R-:W-:Y:S02]  /*a1e0*/  FMNMX.FTZ R4, R33, R4, !PT ;  /* 0x0000000421047209 */ /* 0x004fe40007810000 */
[----:B0-----:R-:W-:-:S05]  /*a1f0*/  SHF.R.U32.HI R222, RZ, 0x7, R222 ;  /* 0x00000007ffde7819 */ /* 0x001fca00000116de */
[----:B------:R-:W0:Y:S01]  /*a200*/  MUFU.TANH R39, R39 ;  /* 0x0000002700277308 */ /* 0x000e220000002400 */
[----:B-1----:R-:W-:-:S07]  /*a210*/  FMNMX.FTZ R4, R35, R4, !PT ;  /* 0x0000000423047209 */ /* 0x002fce0007810000 */
[----:B------:R-:W1:Y:S01]  /*a220*/  MUFU.TANH R41, R41 ;  /* 0x0000002900297308 */ /* 0x000e620000002400 */
[----:B---3--:R-:W-:-:S07]  /*a230*/  FMNMX.FTZ R4, R37, R4, !PT ;  /* 0x0000000425047209 */ /* 0x008fce0007810000 */
        /* <DEDUP_REMOVED lines=10> */
[----:B-1----:R-:W-:Y:S01]  /*a2e0*/  FMNMX.FTZ R4, R46, R61, !PT ;  /* 0x0000003d2e047209 */ /* 0x002fe20007810000 */
[----:B------:R-:W-:Y:S02]  /*a2f0*/  WARPGROUP.DEPBAR.LE gsb0, 0x0 ;  /* 0x00008000000079c5 */ /* 0x000fe40000010000 */
[----:B------:R-:W-:-:S04]  /*a300*/  WARPGROUP.ARRIVE ;  /* 0x00000000000079c5 */ /* 0x000fc80000000000 */
[----:B------:R-:W1:Y:S01]  /*a310*/  MUFU.TANH R52, R52 ;  /* 0x0000003400347308 */ /* 0x000e620000002400 */
[----:B--2---:R-:W-:Y:S01]  /*a320*/  FMNMX.FTZ R4, R49, R4, !PT ;  /* 0x0000000431047209 */ /* 0x004fe20007810000 */
[----:B------:R-:W-:Y:S01]  /*a330*/  HGMMA.64x128x16.F32 R88, R176, gdesc[UR4].tnspB, R88, gsb0 ;  /* 0x41e00004b0587df0 */ /* 0x000fe20008000858 */
[----:B------:R-:W-:Y:S01]  /*a340*/  UIADD3 UR6, UR11, 0x100, URZ ;  /* 0x000001000b067890 */ /* 0x000fe2000fffe03f */
        /* <DEDUP_REMOVED lines=22> */
[----:B------:R-:W-:Y:S01]  /*a4b0*/  FMUL.FTZ R65, R66, UR56 ;  /* 0x0000003842417c20 */ /* 0x000fe20008410000 */
[----:B------:R-:W-:Y:S01]  /*a4c0*/  FMUL.FTZ R66, R67, UR56 ;  /* 0x0000003843427c20 */ /* 0x000fe20008410000 */
[----:B------:R-:W-:Y:S01]  /*a4d0*/  FMUL.FTZ R67, R70, UR56 ;  /* 0x0000003846437c20 */ /* 0x000fe20008410000 */
[----:B------:R-:W-:Y:S01]  /*a4e0*/  FMUL.FTZ R70, R75, UR56 ;  /* 0x000000384b467c20 */ /* 0x000fe20008410000 */
[----:B------:R-:W-:Y:S02]  /*a4f0*/  FMUL.FTZ R75, R86, UR56 ;  /* 0x00000038564b7c20 */ /* 0x000fe40008410000 */
[----:B------:R-:W0:Y:S01]  /*a500*/  MUFU.TANH R62, R62 ;  /* 0x0000003e003e7308 */ /* 0x000e220000002400 */
[----:B-1----:R-:W-:-:S07]  /*a510*/  FMNMX.FTZ R69, R61, R4, !PT ;  /* 0x000000043d457209 */ /* 0x002fce0007810000 */
[----:B------:R-:W1:Y:S01]  /*a520*/  MUFU.TANH R10, R10 ;  /* 0x0000000a000a7308 */ /* 0x000e620000002400 */
[----:B--2---:R-:W-:-:S07]  /*a530*/  FMNMX.FTZ R69, R64, R69, !PT ;  /* 0x0000004540457209 */ /* 0x004fce0007810000 */
[----:B------:R-:W2:Y:S01]  /*a540*/  MUFU.TANH R9, R9 ;  /* 0x0000000900097308 */ /* 0x000ea20000002400 */
[----:B0-----:R-:W-:Y:S01]  /*a550*/  FMNMX.FTZ R4, R62, R69, !PT ;  /* 0x000000453e047209 */ /* 0x001fe20007810000 */
[----:B------:R-:W-:Y:S01]  /*a560*/  FMUL.FTZ R69, R74, UR56 ;  /* 0x000000384a457c20 */ /* 0x000fe20008410000 */
[----:B------:R-:W-:-:S03]  /*a570*/  FMUL.FTZ R74, R83, UR56 ;  /* 0x00000038534a7c20 */ /* 0x000fc60008410000 */
[----:B------:R-:W0:Y:S02]  /*a580*/  SHFL.BFLY PT, R73, R4, 0x2, 0x1f ;  /* 0x0c401f0004497f89 */ /* 0x000e2400000e0000 */
[----:B------:R-:W3:Y:S08]  /*a590*/  MUFU.TANH R12, R12 ;  /* 0x0000000c000c7308 */ /* 0x000ef00000002400 */
[----:B------:R-:W4:Y:S08]  /*a5a0*/  MUFU.TANH R14, R14 ;  /* 0x0000000e000e7308 */ /* 0x000f300000002400 */
[----:B------:R-:W5:Y:S01]  /*a5b0*/  MUFU.TANH R20, R20 ;  /* 0x0000001400147308 */ /* 0x000f620000002400 */
[----:B0-----:R-:W-:Y:S01]  /*a5c0*/  FMNMX.FTZ R77, R4, R73, !PT ;  /* 0x00000049044d7209 */ /* 0x001fe20007810000 */
[----:B------:R-:W-:-:S06]  /*a5d0*/  FMUL.FTZ R73, R82, UR56 ;  /* 0x0000003852497c20 */ /* 0x000fcc0008410000 */
[----:B------:R-:W0:Y:S01]  /*a5e0*/  MUFU.TANH R24, R24 ;  /* 0x0000001800187308 */ /* 0x000e220000002400 */
[----:B------:R-:W1:Y:S07]  /*a5f0*/  SHFL.BFLY PT, R4, R77, 0x1, 0x1f ;  /* 0x0c201f004d047f89 */ /* 0x000e6e00000e0000 */
[----:B------:R-:W0:Y:S01]  /*a600*/  MUFU.TANH R26, R26 ;  /* 0x0000001a001a7308 */ /* 0x000e220000002400 */
[----:B------:R-:W-:Y:S02]  /*a610*/  WARPGROUP.DEPBAR.LE gsb0, 0x0 ;  /* 0x00008000000079c5 */ /* 0x000fe40000010000 */
[----:B------:R-:W-:-:S05]  /*a620*/  WARPGROUP.ARRIVE ;  /* 0x00000000000079c5 */ /* 0x000fca0000000000 */
[----:B------:R-:W0:Y:S01]  /*a630*/  MUFU.TANH R28, R28 ;  /* 0x0000001c001c7308 */ /* 0x000e220000002400 */
[----:B------:R-:W-:Y:S01]  /*a640*/  HGMMA.64x128x16.F32 R88, R172, gdesc[UR4].tnspB, R88, gsb0 ;  /* 0x41e00004ac587df0 */ /* 0x000fe20008000858 */
[----:B------:R-:W-:Y:S01]  /*a650*/  UIADD3 UR6, UR11, 0x180, URZ ;  /* 0x000001800b067890 */ /* 0x000fe2000fffe03f */
[----:B------:R-:W-:-:S05]  /*a660*/  UMOV UR7, 0x40000040 ;  /* 0x4000004000077882 */ /* 0x000fca0000000000 */
[----:B------:R-:W0:Y:S01]  /*a670*/  MUFU.TANH R31, R31 ;  /* 0x0000001f001f7308 */ /* 0x000e220000002400 */
[----:B-1----:R-:W-:-:S05]  /*a680*/  FMNMX.FTZ R4, R77, R4, !PT ;  /* 0x000000044d047209 */ /* 0x002fca0007810000 */
[C---:B------:R-:W-:Y:S02]  /*a690*/  FMUL.FTZ R78, R4.reuse, UR10 ;  /* 0x0000000a044e7c20 */ /* 0x040fe40008410000 */
[----:B------:R-:W1:Y:S01]  /*a6a0*/  MUFU.TANH R32, R32 ;  /* 0x0000002000207308 */ /* 0x000e620000002400 */
[----:B------:R-:W-:Y:S01]  /*a6b0*/  FADD.FTZ R7, -R4, R7 ;  /* 0x0000000704077221 */ /* 0x000fe20000010100 */
[--C-:B------:R-:W-:Y:S01]  /*a6c0*/  FFMA.FTZ R180, R6, UR10, -R78.reuse ;  /* 0x0000000a06b47c23 */ /* 0x100fe2000801084e */
[----:B------:R-:W-:Y:S01]  /*a6d0*/  FMNMX.FTZ R6, R10, R5, !PT ;  /* 0x000000050a067209 */ /* 0x000fe20007810000 */
[--C-:B------:R-:W-:Y:S01]  /*a6e0*/  FFMA.FTZ R182, R11, UR10, -R78.reuse ;  /* 0x0000000a0bb67c23 */ /* 0x100fe2000801084e */
[--C-:B------:R-:W-:Y:S01]  /*a6f0*/  FFMA.FTZ R79, R13, UR10, -R78.reuse ;  /* 0x0000000a0d4f7c23 */ /* 0x100fe2000801084e */
        /* <DEDUP_REMOVED lines=8> */
[----:B------:R-:W-:Y:S01]  /*a780*/  FMUL.FTZ R7, R7, UR10 ;  /* 0x0000000a07077c20 */ /* 0x000fe20008410000 */
[----:B----4-:R-:W-:Y:S01]  /*a790*/  FMNMX.FTZ R13, R14, R11, !PT ;  /* 0x0000000b0e0d7209 */ /* 0x010fe20007810000 */
[----:B------:R-:W3:Y:S01]  /*a7a0*/  MUFU.TANH R36, R36 ;  /* 0x0000002400247308 */ /* 0x000ee20000002400 */
[--C-:B------:R-:W-:Y:S01]  /*a7b0*/  FFMA.FTZ R77, R8, UR10, -R78.reuse ;  /* 0x0000000a084d7c23 */ /* 0x100fe2000801084e */
[--C-:B------:R-:W-:Y:S01]  /*a7c0*/  FFMA.FTZ R21, R21, UR10, -R78.reuse ;  /* 0x0000000a15157c23 */ /* 0x100fe2000801084e */
[----:B-----5:R-:W-:Y:S01]  /*a7d0*/  FMNMX.FTZ R13, R20, R13, !PT ;  /* 0x0000000d140d7209 */ /* 0x020fe20007810000 */
[--C-:B------:R-:W-:Y:S01]  /*a7e0*/  FFMA.FTZ R35, R35, UR10, -R78.reuse ;  /* 0x0000000a23237c23 */ /* 0x100fe2000801084e */
[--C-:B------:R-:W-:Y:S01]  /*a7f0*/  FFMA.FTZ R8, R56, UR10, -R78.reuse ;  /* 0x0000000a38087c23 */ /* 0x100fe2000801084e */
[--C-:B------:R-:W-:Y:S01]  /*a800*/  FFMA.FTZ R64, R64, UR10, -R78.reuse ;  /* 0x0000000a40407c23 */ /* 0x100fe2000801084e */
[----:B0-----:R-:W-:Y:S01]  /*a810*/  FMNMX.FTZ R13, R24, R13, !PT ;  /* 0x0000000d180d7209 */ /* 0x001fe20007810000 */
[----:B------:R-:W0:Y:S01]  /*a820*/  MUFU.TANH R38, R38 ;  /* 0x0000002600267308 */ /* 0x000e220000002400 */
[----:B------:R-:W-:-:S02]  /*a830*/  FFMA.FTZ R62, R62, UR10, -R78 ;  /* 0x0000000a3e3e7c23 */ /* 0x000fc4000801084e */
        /* <DEDUP_REMOVED lines=21> */
[--C-:B------:R-:W-:Y:S01]  /*a990*/  FFMA.FTZ R25, R39, UR10, -R78.reuse ;  /* 0x0000000a27197c23 */ /* 0x100fe2000801084e */
[----:B------:R-:W-:-:S05]  /*a9a0*/  FFMA.FTZ R39, R55, UR10, -R78 ;  /* 0x0000000a37277c23 */ /* 0x000fca000801084e */
        /* <DEDUP_REMOVED lines=17> */
[----:B------:R-:W-:Y:S01]  /*aac0*/  FFMA.FTZ R42, R60, UR10, -R78 ;  /* 0x0000000a3c2a7c23 */ /* 0x000fe2000801084e */
[----:B------:R-:W-:Y:S01]  /*aad0*/  UMOV UR7, 0x40000040 ;  /* 0x4000004000077882 */ /* 0x000fe20000000000 */
        /* <DEDUP_REMOVED lines=12> */
[----:B------:R-:W-:Y:S01]  /*aba0*/  MUFU.EX2 R27, R46 ;  /* 0x0000002e001b7308 */ /* 0x000fe20000000800 */
[----:B--2---:R-:W-:-:S07]  /*abb0*/  FMNMX.FTZ R33, R75, R6, !PT ;  /* 0x000000064b217209 */ /* 0x004fce0007810000 */
[----:B------:R-:W-:Y:S01]  /*abc0*/  MUFU.EX2 R7, R7 ;  /* 0x0000000700077308 */ /* 0x000fe20000000800 */
[----:B0-----:R-:W-:-:S07]  /*abd0*/  FMNMX.FTZ R6, R76, R33, !PT ;  /* 0x000000214c067209 */ /* 0x001fce0007810000 */
        /* <DEDUP_REMOVED lines=8> */
[----:B------:R0:W-:Y:S08]  /*ac60*/  MUFU.EX2 R11, R21 ;  /* 0x00000015000b7308 */ /* 0x0001f00000000800 */
[----:B------:R-:W-:Y:S01]  /*ac70*/  MUFU.EX2 R178, R178 ;  /* 0x000000b200b27308 */ /* 0x000fe20000000800 */
[--C-:B0-----:R-:W-:Y:S01]  /*ac80*/  FFMA.FTZ R21, R30, UR10, -R78.reuse ;  /* 0x0000000a1e157c23 */ /* 0x101fe2000801084e */
[----:B------:R-:W-:-:S06]  /*ac90*/  FFMA.FTZ R30, R58, UR10, -R78 ;  /* 0x0000000a3a1e7c23 */ /* 0x000fcc000801084e */
[----:B------:R-:W-:Y:S08]  /*aca0*/  MUFU.EX2 R15, R15 ;  /* 0x0000000f000f7308 */ /* 0x000ff00000000800 */
[----:B------:R-:W-:Y:S01]  /*acb0*/  MUFU.EX2 R172, R172 ;  /* 0x000000ac00ac7308 */ /* 0x000fe20000000800 */
[----:B------:R-:W-:Y:S02]  /*acc0*/  WARPGROUP.DEPBAR.LE gsb0, 0x0 ;  /* 0x00008000000079c5 */ /* 0x000fe40000010000 */
[----:B------:R-:W-:Y:S01]  /*acd0*/  WARPGROUP.ARRIVE ;  /* 0x00000000000079c5 */ /* 0x000fe20000000000 */
[--C-:B------:R-:W-:Y:S01]  /*ace0*/  FFMA.FTZ R168, R37, UR10, -R78.reuse ;  /* 0x0000000a25a87c23 */ /* 0x100fe2000801084e */
[--C-:B------:R-:W-:Y:S01]  /*acf0*/  FFMA.FTZ R170, R41, UR10, -R78.reuse ;  /* 0x0000000a29aa7c23 */ /* 0x100fe2000801084e */
[----:B------:R-:W0:Y:S02]  /*ad00*/  SHFL.BFLY PT, R37, R6, 0x2, 0x1f ;  /* 0x0c401f0006257f89 */ /* 0x000e2400000e0000 */
[----:B------:R-:W-:Y:S01]  /*ad10*/  MUFU.EX2 R21, R21 ;  /* 0x0000001500157308 */ /* 0x000fe20000000800 */
[----:B------:R-:W-:Y:S01]  /*ad20*/  FFMA.FTZ R41, R59, UR10, -R78 ;  /* 0x0000000a3b297c23 */ /* 0x000fe2000801084e */
[----:B------:R-:W-:Y:S01]  /*ad30*/  HGMMA.64x128x16.F32 R88, R164, gdesc[UR4].tnspB, R88, gsb0 ;  /* 0x41e00004a4587df0 */ /* 0x000fe20008000858 */
[----:B------:R-:W-:Y:S01]  /*ad40*/  UIADD3 UR6, UR11, 0x280, URZ ;  /* 0x000002800b067890 */ /* 0x000fe2000fffe03f */
[----:B------:R-:W-:-:S04]  /*ad50*/  UMOV UR7, 0x40000040 ;  /* 0x4000004000077882 */ /* 0x000fc80000000000 */
[----:B------:R-:W-:Y:S08]  /*ad60*/  MUFU.EX2 R174, R174 ;  /* 0x000000ae00ae7308 */ /* 0x000ff00000000800 */
[----:B------:R1:W-:Y:S01]  /*ad70*/  MUFU.EX2 R13, R35 ;  /* 0x00000023000d7308 */ /* 0x0003e20000000800 */
[----:B0-----:R-:W-:-:S07]  /*ad80*/  FMNMX.FTZ R46, R6, R37, !PT ;  /* 0x00000025062e7209 */ /* 0x001fce0007810000 */
[----:B------:R-:W-:Y:S01]  /*ad90*/  MUFU.EX2 R168, R168 ;  /* 0x000000a800a87308 */ /* 0x000fe20000000800 */
[--C-:B-1----:R-:W-:Y:S01]  /*ada0*/  FFMA.FTZ R35, R53, UR10, -R78.reuse ;  /* 0x0000000a35237c23 */ /* 0x102fe2000801084e */
[----:B------:R-:W-:-:S06]  /*adb0*/  FFMA.FTZ R37, R57, UR10, -R78 ;  /* 0x0000000a39257c23 */ /* 0x000fcc000801084e */
        /* <DEDUP_REMOVED lines=14> */
[----:B------:R-:W0:Y:S01]  /*aea0*/  SHFL.BFLY PT, R49, R46, 0x1, 0x1f ;  /* 0x0c201f002e317f89 */ /* 0x000e2200000e0000 */
[----:B------:R-:W-:Y:S02]  /*aeb0*/  FFMA.FTZ R45, R61, UR10, -R78 ;  /* 0x0000000a3d2d7c23 */ /* 0x000fe4000801084e */
[----:B------:R-:W-:Y:S01]  /*aec0*/  HGMMA.64x128x16.F32 R88, R160, gdesc[UR4].tnspB, R88, gsb0 ;  /* 0x41e00004a0587df0 */ /* 0x000fe20008000858 */
[----:B------:R-:W-:Y:S01]  /*aed0*/  UIADD3 UR6, UR11, 0x300, URZ ;  /* 0x000003000b067890 */ /* 0x000fe2000fffe03f */
[----:B------:R-:W-:Y:S01]  /*aee0*/  MUFU.EX2 R164, R164 ;  /* 0x000000a400a47308 */ /* 0x000fe20000000800 */
[----:B------:R-:W-:-:S07]  /*aef0*/  UMOV UR7, 0x40000040 ;  /* 0x4000004000077882 */ /* 0x000fce0000000000 */
        /* <DEDUP_REMOVED lines=9> */
[----:B------:R-:W-:Y:S02]  /*af90*/  IMAD.U32 R9, RZ, RZ, UR47 ;  /* 0x0000002fff097e24 */ /* 0x000fe4000f8e00ff */
[--C-:B------:R-:W-:Y:S01]  /*afa0*/  FFMA.FTZ R183, R12, UR10, -R51.reuse ;  /* 0x0000000a0cb77c23 */ /* 0x100fe20008010833 */
[--C-:B------:R-:W-:Y:S01]  /*afb0*/  FFMA.FTZ R12, R14, UR10, -R51.reuse ;  /* 0x0000000a0e0c7c23 */ /* 0x100fe20008010833 */
[----:B------:R-:W-:Y:S01]  /*afc0*/  MUFU.EX2 R49, R49 ;  /* 0x0000003100317308 */ /* 0x000fe20000000800 */
[--C-:B------:R-:W-:Y:S01]  /*afd0*/  FFMA.FTZ R177, R20, UR10, -R51.reuse ;  /* 0x0000000a14b17c23 */ /* 0x100fe20008010833 */
[----:B------:R-:W-:Y:S01]  /*afe0*/  @!P1 LEA R9, R9, UR41, 0x3 ;  /* 0x0000002909099c11 */ /* 0x000fe2000f8e18ff */
[--C-:B------:R-:W-:Y:S01]  /*aff0*/  FFMA.FTZ R179, R26, UR10, -R51.reuse ;  /* 0x0000000a1ab37c23 */ /* 0x100fe20008010833 */
[--C-:B------:R-:W-:Y:S01]  /*b000*/  FFMA.FTZ R26, R36, UR10, -R51.reuse ;  /* 0x0000000a241a7c23 */ /* 0x100fe20008010833 */
[----:B------:R-:W-:Y:S01]  /*b010*/  FFMA.FTZ R173, R31, UR10, -R51 ;  /* 0x0000000a1fad7c23 */ /* 0x000fe20008010833 */
[----:B------:R-:W-:Y:S01]  /*b020*/  IMAD.U32 R36, RZ, RZ, UR58 ;  /* 0x0000003aff247e24 */ /* 0x000fe2000f8e00ff */
[----:B------:R-:W-:Y:S01]  /*b030*/  IADD3 R31, -R222, 0xb, RZ ;  /* 0x0000000bde1f7810 */ /* 0x000fe20007ffe1ff */
[----:B------:R-:W0:Y:S01]  /*b040*/  MUFU.EX2 R10, R10 ;  /* 0x0000000a000a7308 */ /* 0x000e220000000800 */
[----:B------:R-:W-:-:S02]  /*b050*/  @!P1 VIADD R9, R9, 0x28840 ;  /* 0x0002884009099836 */ /* 0x000fc40000000000 */
[--C-:B------:R-:W-:Y:S01]  /*b060*/  FFMA.FTZ R14, R24, UR10, -R51.reuse ;  /* 0x0000000a180e7c23 */ /* 0x100fe20008010833 */
[----:B------:R-:W-:Y:S01]  /*b070*/  @!P1 LEA R36, R36, UR41, 0x3 ;  /* 0x0000002924249c11 */ /* 0x000fe2000f8e18ff */
[--C-:B------:R-:W-:Y:S01]  /*b080*/  FFMA.FTZ R20, R28, UR10, -R51.reuse ;  /* 0x0000000a1c147c23 */ /* 0x100fe20008010833 */
[----:B------:R-:W-:Y:S01]  /*b090*/  FFMA.FTZ R169, R38, UR10, -R51 ;  /* 0x0000000a26a97c23 */ /* 0x000fe20008010833 */
[----:B------:R-:W-:Y:S01]  /*b0a0*/  @!P1 PRMT R9, RZ, 0x654, R9 ;  /* 0x00000654ff099816 */ /* 0x000fe20000000009 */
        /* <DEDUP_REMOVED lines=9> */
[----:B------:R-:W-:Y:S01]  /*b140*/  MUFU.EX2 R183, R183 ;  /* 0x000000b700b77308 */ /* 0x000fe20000000800 */
[----:B0-----:R-:W-:Y:S01]  /*b150*/  FFMA.FTZ R0, R49, R0, R10 ;  /* 0x0000000031007223 */ /* 0x001fe2000001000a */
[--C-:B------:R-:W-:Y:S01]  /*b160*/  FFMA.FTZ R70, R70, UR10, -R51.reuse ;  /* 0x0000000a46467c23 */ /* 0x100fe20008010833 */
[--C-:B------:R-:W-:Y:S01]  /*b170*/  FFMA.FTZ R71, R71, UR10, -R51.reuse ;  /* 0x0000000a47477c23 */ /* 0x100fe20008010833 */
[--C-:B------:R-:W-:Y:S01]  /*b180*/  FFMA.FTZ R72, R72, UR10, -R51.reuse ;  /* 0x0000000a48487c23 */ /* 0x100fe20008010833 */
[--C-:B------:R-:W-:Y:S01]  /*b190*/  FFMA.FTZ R73, R73, UR10, -R51.reuse ;  /* 0x0000000a49497c23 */ /* 0x100fe20008010833 */
[--C-:B------:R-:W-:Y:S01]  /*b1a0*/  FFMA.FTZ R74, R74, UR10, -R51.reuse ;  /* 0x0000000a4a4a7c23 */ /* 0x100fe20008010833 */
[----:B------:R-:W-:Y:S01]  /*b1b0*/  FFMA.FTZ R75, R75, UR10, -R51 ;  /* 0x0000000a4b4b7c23 */ /* 0x000fe20008010833 */
[----:B------:R-:W-:Y:S01]  /*b1c0*/  MUFU.EX2 R12, R12 ;  /* 0x0000000c000c7308 */ /* 0x000fe20000000800 */
[----:B------:R-:W-:-:S07]  /*b1d0*/  UMOV UR58, UR47 ;  /* 0x0000002f003a7c82 */ /* 0x000fce0008000000 */
        /* <DEDUP_REMOVED lines=13> */
[----:B------:R-:W-:Y:S02]  /*b2b0*/  FFMA.FTZ R162, R54, UR10, -R78 ;  /* 0x0000000a36a27c23 */ /* 0x000fe4000801084e */
[----:B------:R-:W-:Y:S01]  /*b2c0*/  MUFU.EX2 R28, R28 ;  /* 0x0000001c001c7308 */ /* 0x000fe20000000800 */
[----:B------:R-:W-:Y:S01]  /*b2d0*/  FFMA.FTZ R163, R67, UR10, -R51 ;  /* 0x0000000a43a37c23 */ /* 0x000fe20008010833 */
[----:B------:R-:W-:Y:S01]  /*b2e0*/  HGMMA.64x128x16.F32 R88, R156, gdesc[UR4].tnspB, R88, gsb0 ;  /* 0x41e000049c587df0 */ /* 0x000fe20008000858 */
[----:B------:R-:W-:Y:S01]  /*b2f0*/  UIADD3 UR6, UR11, 0x380, URZ ;  /* 0x000003800b067890 */ /* 0x000fe2000fffe03f */
[----:B------:R-:W-:-:S04]  /*b300*/  UMOV UR7, 0x40000040 ;  /* 0x4000004000077882 */ /* 0x000fc80000000000 */
        /* <DEDUP_REMOVED lines=17> */
[----:B------:R-:W-:Y:S01]  /*b420*/  WARPGROUP.ARRIVE ;  /* 0x00000000000079c5 */ /* 0x000fe20000000000 */
[----:B------:R-:W-:Y:S01]  /*b430*/  FFMA.FTZ R157, R69, UR10, -R51 ;  /* 0x0000000a459d7c23 */ /* 0x000fe20008010833 */
[----:B------:R-:W-:Y:S02]  /*b440*/  F2FP.F16.F32.PACK_AB R156, R37, R8 ;  /* 0x00000008259c723e */ /* 0x000fe400000000ff */
[----:B------:R-:W-:Y:S02]  /*b450*/  F2FP.F16.F32.PACK_AB R158, R41, R30 ;  /* 0x0000001e299e723e */ /* 0x000fe400000000ff */
[----:B------:R-:W-:Y:S01]  /*b460*/  HGMMA.64x128x16.F32 R88, R152, gdesc[UR4].tnspB, R88, gsb0 ;  /* 0x41e0000498587df0 */ /* 0x000fe20008000858 */
[----:B------:R-:W-:Y:S01]  /*b470*/  MUFU.EX2 R157, R157 ;  /* 0x0000009d009d7308 */ /* 0x000fe20000000800 */
[----:B0-----:R-:W-:Y:S01]  /*b480*/  F2FP.F16.F32.PACK_AB R159, R72, R71 ;  /* 0x00000047489f723e */ /* 0x001fe200000000ff */
[----:B------:R-:W-:Y:S02]  /*b490*/  WARPGROUP.DEPBAR.LE gsb0, 0x0 ;  /* 0x00008000000079c5 */ /* 0x000fe40000010000 */
[----:B------:R0:W-:Y:S06]  /*b4a0*/  BAR.ARV R31, 0x100 ;  /* 0x0004001f0000751d */ /* 0x0001ec0000002000 */
[----:B------:R2:W-:Y:S01]  /*b4b0*/  @!P1 SYNCS.ARRIVE.TRANS64.RED.A1T0 RZ, [R9+URZ], RZ ;  /* 0x000000ff09ff99a7 */ /* 0x0005e2000810043f */
[----:B-1----:R-:W-:Y:S01]  /*b4c0*/  F2FP.F16.F32.PACK_AB R154, R5, R46 ;  /* 0x0000002e059a723e */ /* 0x002fe200000000ff */
[----:B0-----:R-:W-:-:S02]  /*b4d0*/  @!P1 VIADD R31, R36, 0x28860 ;  /* 0x00028860241f9836 */ /* 0x001fc40000000000 */
[-C--:B------:R-:W-:Y:S01]  /*b4e0*/  FMUL.FTZ R88, R88, R7.reuse ;  /* 0x0000000758587220 */ /* 0x080fe20000410000 */
[-C--:B------:R-:W-:Y:S01]  /*b4f0*/  FMUL.FTZ R89, R89, R7.reuse ;  /* 0x0000000759597220 */ /* 0x080fe20000410000 */
[-C--:B------:R-:W-:Y:S01]  /*b500*/  FMUL.FTZ R92, R92, R7.reuse ;  /* 0x000000075c5c7220 */ /* 0x080fe20000410000 */
[-C--:B------:R-:W-:Y:S01]  /*b510*/  FMUL.FTZ R93, R93, R7.reuse ;  /* 0x000000075d5d7220 */ /* 0x080fe20000410000 */
[----:B------:R-:W-:Y:S01]  /*b520*/  @!P1 PRMT R38, RZ, 0x654, R31 ;  /* 0x00000654ff269816 */ /* 0x000fe2000000001f */
[----:B--2---:R-:W-:Y:S01]  /*b530*/  FADD.FTZ R9, R77, R2 ;  /* 0x000000024d097221 */ /* 0x004fe20000010000 */
[----:B------:R-:W-:Y:S01]  /*b540*/  FADD.FTZ R2, R181, R0 ;  /* 0x00000000b5027221 */ /* 0x000fe20000010000 */
[----:B------:R-:W-:Y:S01]  /*b550*/  FFMA.FTZ R0, R63, UR10, -R51 ;  /* 0x0000000a3f007c23 */ /* 0x000fe20008010833 */
[----:B------:R0:W-:Y:S01]  /*b560*/  @!P1 SYNCS.ARRIVE.TRANS64.RED.A1T0 RZ, [R38+URZ], RZ ;  /* 0x000000ff26ff99a7 */ /* 0x0001e2000810043f */
[----:B------:R-:W-:Y:S01]  /*b570*/  FADD.FTZ R36, R182, R9 ;  /* 0x00000009b6247221 */ /* 0x000fe20000010000 */
[----:B------:R-:W-:Y:S01]  /*b580*/  FADD.FTZ R9, R183, R2 ;  /* 0x00000002b7097221 */ /* 0x000fe20000010000 */
[----:B------:R-:W-:Y:S01]  /*b590*/  F2FP.F16.F32.PACK_AB R181, R181, R10 ;  /* 0x0000000ab5b5723e */ /* 0x000fe200000000ff */
[----:B------:R-:W-:Y:S01]  /*b5a0*/  FMUL.FTZ R96, R96, R7 ;  /* 0x0000000760607220 */ /* 0x000fe20000410000 */
[----:B------:R-:W-:Y:S01]  /*b5b0*/  FADD.FTZ R31, R79, R36 ;  /* 0x000000244f1f7221 */ /* 0x000fe20000010000 */
[C---:B------:R-:W-:Y:S01]  /*b5c0*/  FADD.FTZ R2, R12.reuse, R9 ;  /* 0x000000090c027221 */ /* 0x040fe20000010000 */
[----:B------:R-:W1:Y:S01]  /*b5d0*/  MUFU.EX2 R0, R0 ;  /* 0x0000000000007308 */ /* 0x000e620000000800 */
[----:B------:R-:W-:Y:S01]  /*b5e0*/  F2FP.F16.F32.PACK_AB R183, R12, R183 ;  /* 0x000000b70cb7723e */ /* 0x000fe200000000ff */
[----:B------:R-:W-:Y:S01]  /*b5f0*/  FADD.FTZ R36, R176, R31 ;  /* 0x0000001fb0247221 */ /* 0x000fe20000010000 */
[----:B------:R-:W-:Y:S01]  /*b600*/  FADD.FTZ R9, R177, R2 ;  /* 0x00000002b1097221 */ /* 0x000fe20000010000 */
[C---:B------:R-:W-:Y:S01]  /*b610*/  F2FP.F16.F32.PACK_AB R176, R11.reuse, R176 ;  /* 0x000000b00bb0723e */ /* 0x040fe200000000ff */
[----:B------:R-:W-:Y:S01]  /*b620*/  FFMA.FTZ R2, R66, UR10, -R51 ;  /* 0x0000000a42027c23 */ /* 0x000fe20008010833 */
[----:B------:R-:W-:Y:S01]  /*b630*/  FADD.FTZ R31, R11, R36 ;  /* 0x000000240b1f7221 */ /* 0x000fe20000010000 */
[----:B0-----:R-:W-:Y:S01]  /*b640*/  FADD.FTZ R38, R14, R9 ;  /* 0x000000090e267221 */ /* 0x001fe20000010000 */
[--C-:B------:R-:W-:Y:S01]  /*b650*/  FFMA.FTZ R36, R68, UR10, -R51.reuse ;  /* 0x0000000a44247c23 */ /* 0x100fe20008010833 */
[----:B------:R-:W-:Y:S01]  /*b660*/  FFMA.FTZ R51, R76, UR10, -R51 ;  /* 0x0000000a4c337c23 */ /* 0x000fe20008010833 */
[----:B------:R-:W-:Y:S01]  /*b670*/  FADD.FTZ R40, R178, R31 ;  /* 0x0000001fb2287221 */ /* 0x000fe20000010000 */
[----:B------:R-:W-:Y:S01]  /*b680*/  FADD.FTZ R9, R179, R38 ;  /* 0x00000026b3097221 */ /* 0x000fe20000010000 */
[----:B------:R-:W0:Y:S01]  /*b690*/  MUFU.EX2 R2, R2 ;  /* 0x0000000200027308 */ /* 0x000e220000000800 */
[-C--:B------:R-:W-:Y:S01]  /*b6a0*/  FMUL.FTZ R97, R97, R7.reuse ;  /* 0x0000000761617220 */ /* 0x080fe20000410000 */
[----:B------:R-:W-:Y:S01]  /*b6b0*/  FADD.FTZ R31, R15, R40 ;  /* 0x000000280f1f7221 */ /* 0x000fe20000010000 */
[----:B------:R-:W-:Y:S01]  /*b6c0*/  FADD.FTZ R38, R20, R9 ;  /* 0x0000000914267221 */ /* 0x000fe20000010000 */
[-C--:B------:R-:W-:Y:S01]  /*b6d0*/  FMUL.FTZ R100, R100, R7.reuse ;  /* 0x0000000764647220 */ /* 0x080fe20000410000 */
[-C--:B------:R-:W-:Y:S01]  /*b6e0*/  FMUL.FTZ R101, R101, R7.reuse ;  /* 0x0000000765657220 */ /* 0x080fe20000410000 */
[----:B------:R-:W-:Y:S01]  /*b6f0*/  FADD.FTZ R40, R172, R31 ;  /* 0x0000001fac287221 */ /* 0x000fe20000010000 */
[----:B------:R-:W-:Y:S01]  /*b700*/  FADD.FTZ R9, R173, R38 ;  /* 0x00000026ad097221 */ /* 0x000fe20000010000 */
[----:B------:R-:W2:Y:S01]  /*b710*/  MUFU.EX2 R36, R36 ;  /* 0x0000002400247308 */ /* 0x000ea20000000800 */
[-C--:B------:R-:W-:Y:S01]  /*b720*/  FMUL.FTZ R104, R104, R7.reuse ;  /* 0x0000000768687220 */ /* 0x080fe20000410000 */
[----:B------:R-:W-:Y:S01]  /*b730*/  FADD.FTZ R31, R21, R40 ;  /* 0x00000028151f7221 */ /* 0x000fe20000010000 */
[----:B------:R-:W-:Y:S01]  /*b740*/  FADD.FTZ R38, R24, R9 ;  /* 0x0000000918267221 */ /* 0x000fe20000010000 */
[-C--:B------:R-:W-:Y:S01]  /*b750*/  FMUL.FTZ R105, R105, R7.reuse ;  /* 0x0000000769697220 */ /* 0x080fe20000410000 */
[-C--:B------:R-:W-:Y:S01]  /*b760*/  FMUL.FTZ R108, R108, R7.reuse ;  /* 0x000000076c6c7220 */ /* 0x080fe20000410000 */
[----:B------:R-:W-:Y:S01]  /*b770*/  FADD.FTZ R40, R174, R31 ;  /* 0x0000001fae287221 */ /* 0x000fe20000010000 */
[----:B------:R-:W-:Y:S01]  /*b780*/  FADD.FTZ R9, R175, R38 ;  /* 0x00000026af097221 */ /* 0x000fe20000010000 */
[----:B------:R-:W3:Y:S01]  /*b790*/  MUFU.EX2 R51, R51 ;  /* 0x0000003300337308 */ /* 0x000ee20000000800 */
[-C--:B------:R-:W-:Y:S01]  /*b7a0*/  FMUL.FTZ R109, R109, R7.reuse ;  /* 0x000000076d6d7220 */ /* 0x080fe20000410000 */
[----:B------:R-:W-:Y:S01]  /*b7b0*/  FADD.FTZ R31, R13, R40 ;  /* 0x000000280d1f7221 */ /* 0x000fe20000010000 */
[----:B------:R-:W-:Y:S01]  /*b7c0*/  FADD.FTZ R38, R26, R9 ;  /* 0x000000091a267221 */ /* 0x000fe20000010000 */
[-C--:B------:R-:W-:Y:S01]  /*b7d0*/  FMUL.FTZ R112, R112, R7.reuse ;  /* 0x0000000770707220 */ /* 0x080fe20000410000 */
        /* <DEDUP_REMOVED lines=27> */
[----:B-1----:R-:W-:Y:S01]  /*b990*/  F2FP.F16.F32.PACK_AB R167, R0, R167 ;  /* 0x000000a700a7723e */ /* 0x002fe200000000ff */
[-C--:B------:R-:W-:Y:S01]  /*b9a0*/  FMUL.FTZ R140, R140, R7.reuse ;  /* 0x000000078c8c7220 */ /* 0x080fe20000410000 */
[----:B------:R-:W-:Y:S01]  /*b9b0*/  FADD.FTZ R11, R33, R12 ;  /* 0x0000000c210b7221 */ /* 0x000fe20000010000 */
[----:B------:R-:W-:Y:S01]  /*b9c0*/  FADD.FTZ R10, R0, R9 ;  /* 0x00000009000a7221 */ /* 0x000fe20000010000 */
[-C--:B------:R-:W-:Y:S01]  /*b9d0*/  FMUL.FTZ R141, R141, R7.reuse ;  /* 0x000000078d8d7220 */ /* 0x080fe20000410000 */
[----:B------:R-:W-:Y:S01]  /*b9e0*/  FMUL.FTZ R144, R144, R7 ;  /* 0x0000000790907220 */ /* 0x000fe20000410000 */
[----:B------:R-:W-:Y:S01]  /*b9f0*/  FADD.FTZ R12, R160, R11 ;  /* 0x0000000ba00c7221 */ /* 0x000fe20000010000 */
[----:B------:R-:W-:Y:S01]  /*ba00*/  FADD.FTZ R9, R161, R10 ;  /* 0x0000000aa1097221 */ /* 0x000fe20000010000 */
[C---:B0-----:R-:W-:Y:S01]  /*ba10*/  F2FP.F16.F32.PACK_AB R161, R2.reuse, R161 ;  /* 0x000000a102a1723e */ /* 0x041fe200000000ff */
        /* <DEDUP_REMOVED lines=10> */
[----:B--2---:R-:W-:Y:S01]  /*bac0*/  FADD.FTZ R10, R36, R9 ;  /* 0x00000009240a7221 */ /* 0x004fe20000010000 */
        /* <DEDUP_REMOVED lines=31> */
[----:B------:R-:W-:Y:S01]  /*bcc0*/  F2FP.F16.F32.PACK_AB R169, R28, R169 ;  /* 0x000000a91ca9723e */ /* 0x000fe200000000ff */
[----:B---3--:R-:W-:Y:S01]  /*bcd0*/  FADD.FTZ R0, R51, R10 ;  /* 0x0000000a33007221 */ /* 0x008fe20000010000 */
        /* <DEDUP_REMOVED lines=38> */
.L_x_7472:
        /* <DEDUP_REMOVED lines=10> */
.L_x_7499:
        /* <DEDUP_REMOVED lines=9> */
.L_x_7484:
[----:B------:R-:W-:Y:S01]  /*c070*/  ULEA UR6, UR47, UR41, 0x3 ;  /* 0x000000292f067291 */ /* 0x000fe2000f8e183f */
[----:B------:R-:W-:-:S05]  /*c080*/  IMAD.U32 R4, RZ, RZ, UR50 ;  /* 0x00000032ff047e24 */ /* 0x000fca000f8e00ff */
[----:B------:R-:W-:-:S04]  /*c090*/  SHF.L.U32 R4, R4, 0x1f, RZ ;  /* 0x0000001f04047819 */ /* 0x000fc800000006ff */
[----:B------:R0:W1:Y:S01]  /*c0a0*/  SYNCS.PHASECHK.TRANS64.TRYWAIT P2, [UR6+0x28830], R4 ;  /* 0x02883004ff0075a7 */ /* 0x0000620008040146 */
[----:B------:R-:W-:Y:S05]  /*c0b0*/  @!P0 BRA `(.L_x_7485) ;  /* 0x0000000000048947 */ /* 0x000fea0003800000 */
[----:B------:R-:W-:Y:S01]  /*c0c0*/  BPT.TRAP 0x1 ;  /* 0x000000040000795c */ /* 0x000fe20000300000 */
.L_x_7485:
[----:B-1----:R-:W-:Y:S05]  /*c0d0*/  @P2 BRA `(.L_x_7483) ;  /* 0x0000000000082947 */ /* 0x002fea0003800000 */
[----:B------:R-:W1:Y:S02]  /*c0e0*/  SYNCS.PHASECHK.TRANS64.TRYWAIT P2, [UR6+0x28830], R4 ;  /* 0x02883004ff0075a7 */ /* 0x000e640008040146 */
[----:B-1----:R-:W-:Y:S05]  /*c0f0*/  @!P2 BRA `(.L_x_7486) ;  /* 0x000000e000a4a947 */ /* 0x002fea0003800000 */
.L_x_7483:
        /* <DEDUP_REMOVED lines=47> */
.L_x_7488:
[----:B------:R-:W-:Y:S01]  /*c3f0*/  ULEA UR6, UR59, UR41, 0x3 ;  /* 0x000000293b067291 */ /* 0x000fe2000f8e183f */
[----:B------:R-:W-:-:S05]  /*c400*/  IMAD.U32 R4, RZ, RZ, UR60 ;  /* 0x0000003cff047e24 */ /* 0x000fca000f8e00ff */
[----:B------:R-:W-:-:S04]  /*c410*/  SHF.L.U32 R4, R4, 0x1f, RZ ;  /* 0x0000001f04047819 */ /* 0x000fc800000006ff */
[----:B------:R0:W1:Y:S01]  /*c420*/  SYNCS.PHASECHK.TRANS64.TRYWAIT P2, [UR6+0x28850], R4 ;  /* 0x02885004ff0075a7 */ /* 0x0000620008040146 */
[----:B------:R-:W-:Y:S05]  /*c430*/  @!P0 BRA `(.L_x_7489) ;  /* 0x0000000000048947 */ /* 0x000fea0003800000 */
[----:B------:R-:W-:Y:S01]  /*c440*/  BPT.TRAP 0x1 ;  /* 0x000000040000795c */ /* 0x000fe20000300000 */
.L_x_7489:
[----:B-1----:R-:W-:Y:S05]  /*c450*/  @P2 BRA `(.L_x_7487) ;  /* 0x0000000000082947 */ /* 0x002fea0003800000 */
[----:B------:R-:W1:Y:S02]  /*c460*/  SYNCS.PHASECHK.TRANS64.TRYWAIT P2, [UR6+0x28850], R4 ;  /* 0x02885004ff0075a7 */ /* 0x000e640008040146 */
[----:B-1----:R-:W-:Y:S05]  /*c470*/  @!P2 BRA `(.L_x_7490) ;  /* 0x000000dc00dca947 */ /* 0x002fea0003800000 */
.L_x_7487:
[----:B------:R-:W-:Y:S01]  /*c480*/  UIADD3 UR6, UR41, 0x400, URZ ;  /* 0x0000040029067890 */ /* 0x000fe2000fffe03f */
[----:B------:R-:W-:Y:S01]  /*c490*/  WARPGROUP.ARRIVE ;  /* 0x00000000000079c5 */ /* 0x000fe20000000000 */
[----:B------:R-:W-:-:S05]  /*c4a0*/  UMOV UR7, 0x40000040 ;  /* 0x4000004000077882 */ /* 0x000fca0000000000 */
[----:B------:R-:W2:Y:S01]  /*c4b0*/  S2R R222, SR_TID.X ;  /* 0x0000000000de7919 */ /* 0x000ea20000002100 */
[----:B------:R-:W-:Y:S01]  /*c4c0*/  USHF.R.U32.HI UR6, URZ, 0x4, UR6 ;  /* 0x000000043f067899 */ /* 0x000fe20008011606 */
[----:B------:R-:W-:Y:S01]  /*c4d0*/  PLOP3.LUT P2, PT, PT, PT, UP0, 0x80, 0x0 ;  /* 0x000000000000781c */ /* 0x000fe20003f4f008 */
[----:B------:R-:W-:Y:S02]  /*c4e0*/  IMAD.U32 R8, RZ, RZ, UR47 ;  /* 0x0000002fff087e24 */ /* 0x000fe4000f8e00ff */
[----:B------:R-:W-:Y:S01]  /*c4f0*/  FMUL.FTZ R11, R30, UR58 ;  /* 0x0000003a1e0b7c20 */ /* 0x000fe20008410000 */
[----:B------:R-:W-:Y:S01]  /*c500*/  ULOP3.LUT UR6, UR6, 0x3fff, URZ, 0xc0, !UPT ;  /* 0x00003fff06067892 */ /* 0x000fe2000f8ec03f */
[----:B------:R-:W-:Y:S01]  /*c510*/  FMUL.FTZ R30, R51, UR58 ;  /* 0x0000003a331e7c20 */ /* 0x000fe20008410000 */
[----:B------:R-:W-:Y:S01]  /*c520*/  FMUL.FTZ R13, R31, UR58 ;  /* 0x0000003a1f0d7c20 */ /* 0x000fe20008410000 */
[----:B------:R-:W-:Y:S01]  /*c530*/  @!P1 LEA R8, R8, UR41, 0x3 ;  /* 0x0000002908089c11 */ /* 0x000fe2000f8e18ff */
[----:B------:R-:W-:Y:S01]  /*c540*/  ULOP3.LUT UR6, UR6, 0x4000000, URZ, 0xfc, !UPT ;  /* 0x0400000006067892 */ /* 0x000fe2000f8efc3f */
[----:B------:R-:W-:Y:S01]  /*c550*/  FMUL.FTZ R15, R34, UR58 ;  /* 0x0000003a220f7c20 */ /* 0x000fe20008410000 */
[----:B------:R-:W-:Y:S01]  /*c560*/  FMUL.FTZ R51, R52, UR58 ;  /* 0x0000003a34337c20 */ /* 0x000fe20008410000 */
[----:B01----:R-:W-:Y:S01]  /*c570*/  FMUL.FTZ R4, R24, UR58 ;  /* 0x0000003a18047c20 */ /* 0x003fe20008410000 */
[----:B------:R-:W-:Y:S01]  /*c580*/  ULEA UR10, UR59, UR6, 0xb ;  /* 0x000000063b0a7291 */ /* 0x000fe2000f8e583f */
[----:B------:R-:W-:-:S02]  /*c590*/  @!P1 VIADD R8, R8, 0x28840 ;  /* 0x0002884008089836 */ /* 0x000fc40000000000 */
[----:B------:R-:W-:Y:S01]  /*c5a0*/  FMUL.FTZ R12, R25, UR58 ;  /* 0x0000003a190c7c20 */ /* 0x000fe20008410000 */
        /* <DEDUP_REMOVED lines=119> */
[----:B------:R-:W-:Y:S01]  /*cd20*/  IMAD.U32 R73, RZ, RZ, UR46 ;  /* 0x0000002eff497e24 */ /* 0x000fe2000f8e00ff */
        /* <DEDUP_REMOVED lines=45> */
[----:B------:R-:W-:-:S05]  /*d000*/  @P2 IMAD.HI.U32 R9, R66, UR6, RZ ;  /* 0x0000000642092c27 */ /* 0x000fca000f8e00ff */
        /* <DEDUP_REMOVED lines=12> */
[----:B0-234-:R-:W-:Y:S06]  /*d0d0*/  @!P5 BRA `(.L_x_7491) ;  /* 0x00000000005cd947 */ /* 0x01dfec0003800000 */
        /* <DEDUP_REMOVED lines=13> */
.L_x_7493:
[----:B------:R-:W-:-:S05]  /*d1b0*/  IMAD.U32 R70, RZ, RZ, UR56 ;  /* 0x00000038ff467e24 */ /* 0x000fca000f8e00ff */
[----:B------:R-:W-:-:S13]  /*d1c0*/  ISETP.NE.AND P2, PT, R70, 0x1, PT ;  /* 0x000000014600780c */ /* 0x000fda0003f45270 */
[----:B------:R-:W0:Y:S02]  /*d1d0*/  @P2 LDC.64 R8, c[0x0][0x9e8] ;  /* 0x00027a00ff082b82 */ /* 0x000e240000000a00 */
[----:B0-----:R-:W-:-:S05]  /*d1e0*/  @P2 IMAD.HI.U32 R8, R68, R8, RZ ;  /* 0x0000000844082227 */ /* 0x001fca00078e00ff */
[----:B------:R-:W-:-:S07]  /*d1f0*/  @P2 SHF.R.U32.HI R68, RZ, R9, R8 ;  /* 0x00000009ff442219 */ /* 0x000fce0000011608 */
.L_x_7494:
[----:B------:R-:W-:Y:S05]  /*d200*/  BSYNC B0 ;  /* 0x0000000000007941 */ /* 0x000fea0003800000 */
.L_x_7492:
[----:B------:R-:W-:-:S04]  /*d210*/  IMAD R9, R68, R70, -R67 ;  /* 0x0000004644097224 */ /* 0x000fc800078e0a43 */
[----:B------:R-:W-:-:S05]  /*d220*/  IMAD.IADD R8, R9, 0x1, -R16 ;  /* 0x0000000109087824 */ /* 0x000fca00078e0a10 */
[----:B------:R-:W-:Y:S02]  /*d230*/  VIADDMNMX R73, R8, R70, R73, PT ;  /* 0x0000004608497246 */ /* 0x000fe40003800149 */
[----:B------:R-:W-:-:S07]  /*d240*/  VIMNMX R75, R75, R8, !PT ;  /* 0x000000084b4b7248 */ /* 0x000fce0007fe0100 */
.L_x_7491:
[----:B------:R-:W-:-:S04]  /*d250*/  ISETP.GT.AND P2, PT, R3, -0x1, PT ;  /* 0xffffffff0300780c */ /* 0x000fc80003f44270 */
[C---:B------:R-:W-:Y:S02]  /*d260*/  ISETP.GT.AND P4, PT, R75.reuse, RZ, P2 ;  /* 0x000000ff4b00720c */ /* 0x040fe40001784270 */
[----:B------:R-:W-:Y:S02]  /*d270*/  ISETP.GT.AND P6, PT, R75, 0x1, P2 ;  /* 0x000000014b00780c */ /* 0x000fe400017c4270 */
[C---:B------:R-:W-:Y:S02]  /*d280*/  ISETP.LT.OR P4, PT, R73.reuse, 0x1, P4 ;  /* 0x000000014900780c */ /* 0x040fe40002781670 */
[----:B------:R-:W-:Y:S02]  /*d290*/  ISETP.LT.OR P6, PT, R73, 0x2, P6 ;  /* 0x000000024900780c */ /* 0x000fe400037c1670 */
[----:B------:R-:W-:Y:S02]  /*d2a0*/  ISETP.GT.AND P3, PT, R75, 0x8, P2 ;  /* 0x000000084b00780c */ /* 0x000fe40001764270 */
[----:B------:R-:W-:-:S02]  /*d2b0*/  FSEL R82, R4, -INF , !P4 ;  /* 0xff80000004527808 */ /* 0x000fc40006000000 */
[----:B------:R-:W-:Y:S01]  /*d2c0*/  FSEL R80, R12, -INF , !P6 ;  /* 0xff8000000c507808 */ /* 0x000fe20007000000 */
[----:B------:R-:W0:Y:S01]  /*d2d0*/  SHFL.IDX PT, R4, R66, 0x1, 0x1c1f ;  /* 0x003c1f0042047f89 */ /* 0x000e2200000e0000 */
[C---:B------:R-:W-:Y:S02]  /*d2e0*/  ISETP.GT.AND P4, PT, R75.reuse, 0x9, P2 ;  /* 0x000000094b00780c */ /* 0x040fe40001784270 */
[----:B------:R-:W-:Y:S02]  /*d2f0*/  ISETP.GT.AND P6, PT, R75, 0x10, P2 ;  /* 0x000000104b00780c */ /* 0x000fe400017c4270 */
[C---:B------:R-:W-:Y:S02]  /*d300*/  ISETP.LT.OR P3, PT, R73.reuse, 0x9, P3 ;  /* 0x000000094900780c */ /* 0x040fe40001f61670 */
[C---:B------:R-:W-:Y:S02]  /*d310*/  ISETP.LT.OR P4, PT, R73.reuse, 0xa, P4 ;  /* 0x0000000a4900780c */ /* 0x040fe40002781670 */
[----:B------:R-:W-:-:S02]  /*d320*/  ISETP.LT.OR P6, PT, R73, 0x11, P6 ;  /* 0x000000114900780c */ /* 0x000fc400037c1670 */
[----:B------:R-:W-:Y:S02]  /*d330*/  FSEL R78, R14, -INF , !P3 ;  /* 0xff8000000e4e7808 */ /* 0x000fe40005800000 */
[----:B------:R-:W-:Y:S02]  /*d340*/  ISETP.GT.AND P3, PT, R75, 0x11, P2 ;  /* 0x000000114b00780c */ /* 0x000fe40001764270 */
[----:B------:R-:W-:Y:S02]  /*d350*/  FSEL R164, R164, -INF , !P4 ;  /* 0xff800000a4a47808 */ /* 0x000fe40006000000 */
[----:B------:R-:W-:Y:S02]  /*d360*/  FSEL R68, R165, -INF , !P6 ;  /* 0xff800000a5447808 */ /* 0x000fe40007000000 */
[C---:B------:R-:W-:Y:S02]  /*d370*/  ISETP.GT.AND P4, PT, R75.reuse, 0x18, P2 ;  /* 0x000000184b00780c */ /* 0x040fe40001784270 */
[----:B------:R-:W-:-:S02]  /*d380*/  ISETP.GT.AND P6, PT, R75, 0x19, P2 ;  /* 0x000000194b00780c */ /* 0x000fc400017c4270 */
[----:B------:R-:W-:Y:S01]  /*d390*/  ISETP.LT.OR P3, PT, R73, 0x12, P3 ;  /* 0x000000124900780c */ /* 0x000fe20001f61670 */
[----:B0-----:R-:W-:Y:S01]  /*d3a0*/  IMAD.IADD R66, R79, 0x1, R4 ;  /* 0x000000014f427824 */ /* 0x001fe200078e0204 */
[C---:B------:R-:W-:Y:S02]  /*d3b0*/  ISETP.LT.OR P4, PT, R73.reuse, 0x19, P4 ;  /* 0x000000194900780c */ /* 0x040fe40002781670 */
[----:B------:R-:W-:Y:S02]  /*d3c0*/  ISETP.LT.OR P6, PT, R73, 0x1a, P6 ;  /* 0x0000001a4900780c */ /* 0x000fe400037c1670 */
[----:B------:R-:W-:Y:S02]  /*d3d0*/  FSEL R166, R166, -INF , !P3 ;  /* 0xff800000a6a67808 */ /* 0x000fe40005800000 */
[----:B------:R-:W-:Y:S02]  /*d3e0*/  ISETP.GT.AND P3, PT, R75, 0x20, P2 ;  /* 0x000000204b00780c */ /* 0x000fe40001764270 */
[----:B------:R-:W-:-:S02]  /*d3f0*/  FSEL R70, R167, -INF , !P4 ;  /* 0xff800000a7467808 */ /* 0x000fc40006000000 */
[----:B------:R-:W-:Y:S02]  /*d400*/  FSEL R160, R160, -INF , !P6 ;  /* 0xff800000a0a07808 */ /* 0x000fe40007000000 */
        /* <DEDUP_REMOVED lines=11> */
[C---:B------:R-:W-:Y:S02]  /*d4c0*/  ISETP.LT.OR P3, PT, R73.reuse, 0x2a, P3 ;  /* 0x0000002a4900780c */ /* 0x040fe40001f61670 */
        /* <DEDUP_REMOVED lines=12> */
[C---:B------:R-:W-:Y:S02]  /*d590*/  ISETP.GT.AND P3, PT, R75.reuse, 0x41, P2 ;  /* 0x000000414b00780c */ /* 0x040fe40001764270 */
        /* <DEDUP_REMOVED lines=35> */
[----:B------:R-:W-:Y:S02]  /*d7d0*/  FSEL R61, R63, -INF , !P4 ;  /* 0xff8000003f3d7808 */ /* 0x000fe40006000000 */
[----:B------:R-:W-:Y:S02]  /*d7e0*/  FSEL R62, R64, -INF , !P6 ;  /* 0xff800000403e7808 */ /* 0x000fe40007000000 */
[C---:B------:R-:W-:Y:S02]  /*d7f0*/  ISETP.GT.AND P3, PT, R75.reuse, 0x71, P2 ;  /* 0x000000714b00780c */ /* 0x040fe40001764270 */
[C---:B------:R-:W-:Y:S02]  /*d800*/  ISETP.GT.AND P4, PT, R75.reuse, 0x78, P2 ;  /* 0x000000784b00780c */ /* 0x040fe40001784270 */
[----:B------:R-:W-:-:S02]  /*d810*/  ISETP.GT.AND P6, PT, R75, 0x79, P2 ;  /* 0x000000794b00780c */ /* 0x000fc400017c4270 */
[C---:B------:R-:W-:Y:S02]  /*d820*/  ISETP.LT.OR P3, PT, R73.reuse, 0x72, P3 ;  /* 0x000000724900780c */ /* 0x040fe40001f61670 */
[C---:B------:R-:W-:Y:S02]  /*d830*/  ISETP.LT.OR P4, PT, R73.reuse, 0x79, P4 ;  /* 0x000000794900780c */ /* 0x040fe40002781670 */
[----:B------:R-:W-:Y:S01]  /*d840*/  ISETP.LT.OR P6, PT, R73, 0x7a, P6 ;  /* 0x0000007a4900780c */ /* 0x000fe200037c1670 */
[----:B------:R-:W-:Y:S01]  /*d850*/  IMAD.IADD R73, R81, 0x1, R4 ;  /* 0x0000000151497824 */ /* 0x000fe200078e0204 */
[----:B------:R-:W-:Y:S02]  /*d860*/  FSEL R65, R65, -INF , !P3 ;  /* 0xff80000041417808 */ /* 0x000fe40005800000 */
        /* <DEDUP_REMOVED lines=16> */
.L_x_7497:
[----:B------:R-:W-:-:S05]  /*d970*/  IMAD.U32 R71, RZ, RZ, UR56 ;  /* 0x00000038ff477e24 */ /* 0x000fca000f8e00ff */
[----:B------:R-:W-:-:S13]  /*d980*/  ISETP.NE.AND P3, PT, R71, 0x1, PT ;  /* 0x000000014700780c */ /* 0x000fda0003f65270 */
[----:B------:R-:W0:Y:S02]  /*d990*/  @P3 LDC.64 R8, c[0x0][0x9e8] ;  /* 0x00027a00ff083b82 */ /* 0x000e240000000a00 */
[----:B0-----:R-:W-:-:S05]  /*d9a0*/  @P3 IMAD.HI.U32 R8, R4, R8, RZ ;  /* 0x0000000804083227 */ /* 0x001fca00078e00ff */
[----:B------:R-:W-:-:S07]  /*d9b0*/  @P3 SHF.R.U32.HI R4, RZ, R9, R8 ;  /* 0x00000009ff043219 */ /* 0x000fce0000011608 */
.L_x_7498:
[----:B------:R-:W-:Y:S05]  /*d9c0*/  BSYNC B0 ;  /* 0x0000000000007941 */ /* 0x000fea0003800000 */
.L_x_7496:
[----:B------:R-:W-:-:S04]  /*d9d0*/  IMAD R67, R4, R71, -R67 ;  /* 0x0000004704437224 */ /* 0x000fc800078e0a43 */
[----:B------:R-:W-:-:S05]  /*d9e0*/  IMAD.IADD R67, R67, 0x1, -R16 ;  /* 0x0000000143437824 */ /* 0x000fca00078e0a10 */
[----:B------:R-:W-:Y:S02]  /*d9f0*/  VIADDMNMX R66, R67, R71, R66, PT ;  /* 0x0000004743427246 */ /* 0x000fe40003800142 */
[----:B------:R-:W-:-:S07]  /*da00*/  VIMNMX R73, R73, R67, !PT ;  /* 0x0000004349497248 */ /* 0x000fce0007fe0100 */
.L_x_7495:
        /* <DEDUP_REMOVED lines=41> */
[----:B------:R-:W-:Y:S02]  /*dca0*/  FSEL R26, R26, -INF , !P3 ;  /* 0xff8000001a1a7808 */ /* 0x000fe40005800000 */
[----:B------:R-:W-:Y:S02]  /*dcb0*/  FMNMX.FTZ R4, R54, R9, !PT ;  /* 0x0000000936047209 */ /* 0x000fe40007810000 */
[----:B------:R-:W-:-:S02]  /*dcc0*/  ISETP.GT.AND P3, PT, R73, RZ, P2 ;  /* 0x000000ff4900720c */ /* 0x000fc40001764270 */
        /* <DEDUP_REMOVED lines=20> */
[----:B------:R-:W-:-:S05]  /*de10*/  FMNMX.FTZ R9, R64, R9, !PT ;  /* 0x0000000940097209 */ /* 0x000fca0007810000 */
[----:B------:R-:W0:Y:S02]  /*de20*/  SHFL.BFLY PT, R4, R9, 0x2, 0x1f ;  /* 0x0c401f0009047f89 */ /* 0x000e2400000e0000 */
[----:B0-----:R-:W-:-:S05]  /*de30*/  FMNMX.FTZ R8, R9, R4, !PT ;  /* 0x0000000409087209 */ /* 0x001fca0007810000 */
[----:B------:R-:W0:Y:S02]  /*de40*/  SHFL.BFLY PT, R67, R8, 0x1, 0x1f ;  /* 0x0c201f0008437f89 */ /* 0x000e2400000e0000 */
[----:B0-----:R-:W-:Y:S02]  /*de50*/  FMNMX.FTZ R4, R8, R67, !PT ;  /* 0x0000004308047209 */ /* 0x001fe40007810000 */
[----:B------:R-:W-:Y:S02]  /*de60*/  FSEL R8, R27, -INF , !P4 ;  /* 0xff8000001b087808 */ /* 0x000fe40006000000 */
[C---:B------:R-:W-:Y:S01]  /*de70*/  FSETP.NEU.FTZ.AND P6, PT, R4.reuse, -INF , PT ;  /* 0xff8000000400780b */ /* 0x040fe20003fdd000 */
[----:B------:R-:W-:Y:S01]  /*de80*/  FMUL.FTZ R9, R4, UR10 ;  /* 0x0000000a04097c20 */ /* 0x000fe20008410000 */
[----:B------:R-:W-:-:S04]  /*de90*/  ISETP.GT.AND P4, PT, R73, 0x29, P2 ;  /* 0x000000294900780c */ /* 0x000fc80001784270 */
[----:B------:R-:W-:Y:S02]  /*dea0*/  FSEL R9, R9, RZ, P6 ;  /* 0x000000ff09097208 */ /* 0x000fe40003000000 */
[----:B------:R-:W-:-:S03]  /*deb0*/  ISETP.LT.OR P4, PT, R66, 0x2a, P4 ;  /* 0x0000002a4200780c */ /* 0x000fc60002781670 */
[--C-:B------:R-:W-:Y:S01]  /*dec0*/  FFMA.FTZ R182, R78, UR10, -R9.reuse ;  /* 0x0000000a4eb67c23 */ /* 0x100fe20008010809 */
[----:B------:R-:W-:Y:S01]  /*ded0*/  FSEL R78, R6, -INF , !P3 ;  /* 0xff800000064e7808 */ /* 0x000fe20005800000 */
        /* <DEDUP_REMOVED lines=12> */
[----:B------:R0:W-:Y:S01]  /*dfa0*/  MUFU.EX2 R27, R164 ;  /* 0x000000a4001b7308 */ /* 0x0001e20000000800 */
        /* <DEDUP_REMOVED lines=9> */
[--C-:B0-----:R-:W-:Y:S01]  /*e040*/  FFMA.FTZ R164, R12, UR10, -R9.reuse ;  /* 0x0000000a0ca47c23 */ /* 0x101fe20008010809 */
[----:B------:R-:W-:Y:S01]  /*e050*/  FMNMX.FTZ R6, R20, R71, !PT ;  /* 0x0000004714067209 */ /* 0x000fe20007810000 */
[--C-:B------:R-:W-:Y:S01]  /*e060*/  FFMA.FTZ R31, R160, UR10, -R9.reuse ;  /* 0x0000000aa01f7c23 */ /* 0x100fe20008010809 */
[----:B------:R-:W-:Y:S01]  /*e070*/  ISETP.GT.AND P3, PT, R73, 0x40, P2 ;  /* 0x000000404900780c */ /* 0x000fe20001764270 */
[--C-:B------:R-:W-:Y:S01]  /*e080*/  FFMA.FTZ R160, R54, UR10, -R9.reuse ;  /* 0x0000000a36a07c23 */ /* 0x100fe20008010809 */
[----:B------:R-:W-:Y:S01]  /*e090*/  FMNMX.FTZ R71, R21, R6, !PT ;  /* 0x0000000615477209 */ /* 0x000fe20007810000 */
[--C-:B------:R-:W-:Y:S01]  /*e0a0*/  FFMA.FTZ R67, R82, UR10, -R9.reuse ;  /* 0x0000000a52437c23 */ /* 0x100fe20008010809 */
[----:B------:R-:W-:Y:S01]  /*e0b0*/  FSEL R28, R28, -INF , !P4 ;  /* 0xff8000001c1c7808 */ /* 0x000fe20006000000 */
[--C-:B-1----:R-:W-:Y:S01]  /*e0c0*/  FFMA.FTZ R166, R53, UR10, -R9.reuse ;  /* 0x0000000a35a67c23 */ /* 0x102fe20008010809 */
[----:B------:R-:W-:Y:S01]  /*e0d0*/  ISETP.LT.OR P3, PT, R66, 0x41, P3 ;  /* 0x000000414200780c */ /* 0x000fe20001f61670 */
[--C-:B------:R-:W-:Y:S01]  /*e0e0*/  FFMA.FTZ R180, R80, UR10, -R9.reuse ;  /* 0x0000000a50b47c23 */ /* 0x100fe20008010809 */
[----:B------:R-:W-:Y:S01]  /*e0f0*/  ISETP.GT.AND P4, PT, R73, 0x31, P2 ;  /* 0x000000314900780c */ /* 0x000fe20001784270 */
[----:B------:R-:W-:Y:S01]  /*e100*/  MUFU.EX2 R67, R67 ;  /* 0x0000004300437308 */ /* 0x000fe20000000800 */
[----:B------:R-:W-:Y:S01]  /*e110*/  FMNMX.FTZ R6, R24, R71, !PT ;  /* 0x0000004718067209 */ /* 0x000fe20007810000 */
[--C-:B------:R-:W-:Y:S01]  /*e120*/  FFMA.FTZ R172, R162, UR10, -R9.reuse ;  /* 0x0000000aa2ac7c23 */ /* 0x100fe20008010809 */
[----:B------:R-:W-:Y:S01]  /*e130*/  FSEL R70, R33, -INF , !P3 ;  /* 0xff80000021467808 */ /* 0x000fe20005800000 */
[--C-:B------:R-:W-:Y:S01]  /*e140*/  FFMA.FTZ R170, R51, UR10, -R9.reuse ;  /* 0x0000000a33aa7c23 */ /* 0x100fe20008010809 */
[----:B------:R-:W-:Y:S01]  /*e150*/  ISETP.LT.OR P4, PT, R66, 0x32, P4 ;  /* 0x000000324200780c */ /* 0x000fe20002781670 */
[--C-:B------:R-:W-:Y:S01]  /*e160*/  FFMA.FTZ R76, R76, UR10, -R9.reuse ;  /* 0x0000000a4c4c7c23 */ /* 0x100fe20008010809 */
[----:B------:R-:W-:Y:S01]  /*e170*/  FMNMX.FTZ R33, R25, R6, !PT ;  /* 0x0000000619217209 */ /* 0x000fe20007810000 */
[----:B------:R-:W-:Y:S01]  /*e180*/  MUFU.EX2 R180, R180 ;  /* 0x000000b400b47308 */ /* 0x000fe20000000800 */
[----:B------:R-:W-:Y:S01]  /*e190*/  FSEL R30, R30, -INF , !P4 ;  /* 0xff8000001e1e7808 */ /* 0x000fe20006000000 */
[--C-:B------:R-:W-:Y:S01]  /*e1a0*/  FFMA.FTZ R162, R56, UR10, -R9.reuse ;  /* 0x0000000a38a27c23 */ /* 0x100fe20008010809 */
[----:B------:R-:W-:Y:S01]  /*e1b0*/  FMNMX.FTZ R71, R26, R33, !PT ;  /* 0x000000211a477209 */ /* 0x000fe20007810000 */
[--C-:B------:R-:W-:Y:S01]  /*e1c0*/  FFMA.FTZ R156, R58, UR10, -R9.reuse ;  /* 0x0000000a3a9c7c23 */ /* 0x100fe20008010809 */
[----:B------:R-:W-:Y:S01]  /*e1d0*/  ISETP.GT.AND P4, PT, R73, 0x39, P2 ;  /* 0x000000394900780c */ /* 0x000fe20001784270 */
[--C-:B------:R-:W-:Y:S01]  /*e1e0*/  FFMA.FTZ R51, R59, UR10, -R9.reuse ;  /* 0x0000000a3b337c23 */ /* 0x100fe20008010809 */
[----:B------:R-:W-:Y:S01]  /*e1f0*/  ISETP.GT.AND P3, PT, R73, 0x48, P2 ;  /* 0x000000484900780c */ /* 0x000fe20001764270 */
[--C-:B------:R-:W-:Y:S01]  /*e200*/  FFMA.FTZ R158, R60, UR10, -R9.reuse ;  /* 0x0000000a3c9e7c23 */ /* 0x100fe20008010809 */
[----:B------:R-:W-:Y:S01]  /*e210*/  FMNMX.FTZ R75, R8, R71, !PT ;  /* 0x00000047084b7209 */ /* 0x000fe20007810000 */
[--C-:B------:R-:W-:Y:S01]  /*e220*/  FFMA.FTZ R152, R62, UR10, -R9.reuse ;  /* 0x0000000a3e987c23 */ /* 0x100fe20008010809 */
[C---:B------:R-:W-:Y:S01]  /*e230*/  ISETP.LT.OR P4, PT, R66.reuse, 0x3a, P4 ;  /* 0x0000003a4200780c */ /* 0x040fe20002781670 */
[--C-:B------:R-:W-:Y:S01]  /*e240*/  FFMA.FTZ R154, R63, UR10, -R9.reuse ;  /* 0x0000000a3f9a7c23 */ /* 0x100fe20008010809 */
[----:B------:R-:W-:Y:S01]  /*e250*/  ISETP.LT.OR P3, PT, R66, 0x49, P3 ;  /* 0x000000494200780c */ /* 0x000fe20001f61670 */
[----:B------:R-:W-:Y:S01]  /*e260*/  FFMA.FTZ R64, R64, UR10, -R9 ;  /* 0x0000000a40407c23 */ /* 0x000fe20008010809 */
[----:B------:R-:W-:Y:S01]  /*e270*/  FMNMX.FTZ R75, R28, R75, !PT ;  /* 0x0000004b1c4b7209 */ /* 0x000fe20007810000 */
[----:B------:R-:W-:Y:S01]  /*e280*/  MUFU.EX2 R182, R182 ;  /* 0x000000b600b67308 */ /* 0x000fe20000000800 */
[----:B------:R-:W-:-:S02]  /*e290*/  FSEL R32, R32, -INF , !P4 ;  /* 0xff80000020207808 */ /* 0x000fc40006000000 */
[----:B------:R-:W-:Y:S02]  /*e2a0*/  ISETP.GT.AND P4, PT, R73, 0x41, P2 ;  /* 0x000000414900780c */ /* 0x000fe40001784270 */
[----:B------:R-:W-:Y:S01]  /*e2b0*/  FSEL R71, R35, -INF , !P3 ;  /* 0xff80000023477808 */ /* 0x000fe20005800000 */
[----:B------:R-:W-:Y:S01]  /*e2c0*/  FFMA.FTZ R35, R74, UR10, -R9 ;  /* 0x0000000a4a237c23 */ /* 0x000fe20008010809 */
[----:B------:R-:W-:Y:S01]  /*e2d0*/  ISETP.GT.AND P3, PT, R73, 0x50, P2 ;  /* 0x000000504900780c */ /* 0x000fe20001764270 */
[----:B------:R-:W-:Y:S01]  /*e2e0*/  MUFU.EX2 R176, R176 ;  /* 0x000000b000b07308 */ /* 0x000fe20000000800 */
[----:B------:R-:W-:Y:S02]  /*e2f0*/  FMNMX.FTZ R75, R68, R75, !PT ;  /* 0x0000004b444b7209 */ /* 0x000fe40007810000 */
[C---:B------:R-:W-:Y:S02]  /*e300*/  ISETP.LT.OR P4, PT, R66.reuse, 0x42, P4 ;  /* 0x000000424200780c */ /* 0x040fe40002781670 */
[----:B------:R-:W-:-:S02]  /*e310*/  ISETP.LT.OR P3, PT, R66, 0x51, P3 ;  /* 0x000000514200780c */ /* 0x000fc40001f61670 */
[----:B------:R-:W-:Y:S01]  /*e320*/  FMNMX.FTZ R6, R30, R75, !PT ;  /* 0x0000004b1e067209 */ /* 0x000fe20007810000 */
[----:B------:R-:W-:Y:S01]  /*e330*/  FFMA.FTZ R75, R49, UR10, -R9 ;  /* 0x0000000a314b7c23 */ /* 0x000fe20008010809 */
[----:B------:R-:W-:Y:S01]  /*e340*/  FSEL R34, R34, -INF , !P4 ;  /* 0xff80000022227808 */ /* 0x000fe20006000000 */
[----:B------:R-:W-:Y:S01]  /*e350*/  MUFU.EX2 R178, R178 ;  /* 0x000000b200b27308 */ /* 0x000fe20000000800 */
[----:B------:R-:W-:Y:S02]  /*e360*/  ISETP.GT.AND P4, PT, R73, 0x49, P2 ;  /* 0x000000494900780c */ /* 0x000fe40001784270 */
[----:B------:R-:W-:Y:S02]  /*e370*/  FSEL R74, R37, -INF , !P3 ;  /* 0xff800000254a7808 */ /* 0x000fe40005800000 */
[----:B------:R-:W-:Y:S02]  /*e380*/  FMNMX.FTZ R37, R69, R6, !PT ;  /* 0x0000000645257209 */ /* 0x000fe40007810000 */
[----:B------:R-:W-:Y:S01]  /*e390*/  ISETP.LT.OR P4, PT, R66, 0x4a, P4 ;  /* 0x0000004a4200780c */ /* 0x000fe20002781670 */
[----:B------:R-:W-:Y:S01]  /*e3a0*/  MUFU.EX2 R31, R31 ;  /* 0x0000001f001f7308 */ /* 0x000fe20000000800 */
[----:B------:R-:W-:-:S02]  /*e3b0*/  FMNMX.FTZ R37, R32, R37, !PT ;  /* 0x0000002520257209 */ /* 0x000fc40007810000 */
[----:B------:R-:W-:Y:S02]  /*e3c0*/  FSEL R36, R36, -INF , !P4 ;  /* 0xff80000024247808 */ /* 0x000fe40006000000 */
[C---:B------:R-:W-:Y:S02]  /*e3d0*/  ISETP.GT.AND P3, PT, R73.reuse, 0x58, P2 ;  /* 0x000000584900780c */ /* 0x040fe40001764270 */
[----:B------:R-:W-:Y:S01]  /*e3e0*/  ISETP.GT.AND P4, PT, R73, 0x51, P2 ;  /* 0x000000514900780c */ /* 0x000fe20001784270 */
[----:B------:R-:W-:Y:S01]  /*e3f0*/  MUFU.EX2 R172, R172 ;  /* 0x000000ac00ac7308 */ /* 0x000fe20000000800 */
[----:B------:R-:W-:Y:S02]  /*e400*/  FMNMX.FTZ R37, R70, R37, !PT ;  /* 0x0000002546257209 */ /* 0x000fe40007810000 */
[C---:B------:R-:W-:Y:S02]  /*e410*/  ISETP.LT.OR P3, PT, R66.reuse, 0x59, P3 ;  /* 0x000000594200780c */ /* 0x040fe40001f61670 */
[----:B------:R-:W-:-:S02]  /*e420*/  ISETP.LT.OR P4, PT, R66, 0x52, P4 ;  /* 0x000000524200780c */ /* 0x000fc40002781670 */
[----:B------:R-:W-:Y:S01]  /*e430*/  FMNMX.FTZ R6, R34, R37, !PT ;  /* 0x0000002522067209 */ /* 0x000fe20007810000 */
[----:B------:R-:W-:Y:S01]  /*e440*/  MUFU.EX2 R33, R76 ;  /* 0x0000004c00217308 */ /* 0x000fe20000000800 */
[----:B------:R-:W-:Y:S02]  /*e450*/  FSEL R72, R39, -INF , !P3 ;  /* 0xff80000027487808 */ /* 0x000fe40005800000 */
[----:B------:R-:W-:Y:S02]  /*e460*/  FSEL R38, R38, -INF , !P4 ;  /* 0xff80000026267808 */ /* 0x000fe40006000000 */
[----:B------:R-:W-:Y:S02]  /*e470*/  FMNMX.FTZ R39, R71, R6, !PT ;  /* 0x0000000647277209 */ /* 0x000fe40007810000 */
[C---:B------:R-:W-:Y:S01]  /*e480*/  ISETP.GT.AND P4, PT, R73.reuse, 0x59, P2 ;  /* 0x000000594900780c */ /* 0x040fe20001784270 */
[----:B------:R-:W-:Y:S01]  /*e490*/  MUFU.EX2 R174, R174 ;  /* 0x000000ae00ae7308 */ /* 0x000fe20000000800 */
[----:B------:R-:W-:-:S02]  /*e4a0*/  ISETP.GT.AND P3, PT, R73, 0x60, P2 ;  /* 0x000000604900780c */ /* 0x000fc40001764270 */
[----:B------:R-:W-:Y:S02]  /*e4b0*/  FMNMX.FTZ R39, R36, R39, !PT ;  /* 0x0000002724277209 */ /* 0x000fe40007810000 */
[C---:B------:R-:W-:Y:S02]  /*e4c0*/  ISETP.LT.OR P4, PT, R66.reuse, 0x5a, P4 ;  /* 0x0000005a4200780c */ /* 0x040fe40002781670 */
[----:B------:R-:W-:Y:S01]  /*e4d0*/  ISETP.LT.OR P3, PT, R66, 0x61, P3 ;  /* 0x000000614200780c */ /* 0x000fe20001f61670 */
[----:B------:R-:W-:Y:S01]  /*e4e0*/  MUFU.EX2 R35, R35 ;  /* 0x0000002300237308 */ /* 0x000fe20000000800 */
[----:B------:R-:W-:Y:S02]  /*e4f0*/  FMNMX.FTZ R39, R74, R39, !PT ;  /* 0x000000274a277209 */ /* 0x000fe40007810000 */
[----:B------:R-:W-:Y:S02]  /*e500*/  FSEL R40, R40, -INF , !P4 ;  /* 0xff80000028287808 */ /* 0x000fe40006000000 */
[----:B------:R-:W-:-:S02]  /*e510*/  ISETP.GT.AND P4, PT, R73, 0x61, P2 ;  /* 0x000000614900780c */ /* 0x000fc40001784270 */
[----:B------:R-:W-:Y:S01]  /*e520*/  FSEL R49, R41, -INF , !P3 ;  /* 0xff80000029317808 */ /* 0x000fe20005800000 */
[----:B------:R-:W-:Y:S01]  /*e530*/  MUFU.EX2 R168, R168 ;  /* 0x000000a800a87308 */ /* 0x000fe20000000800 */
[----:B------:R-:W-:Y:S02]  /*e540*/  FMNMX.FTZ R41, R38, R39, !PT ;  /* 0x0000002726297209 */ /* 0x000fe40007810000 */
[----:B------:R-:W-:Y:S02]  /*e550*/  ISETP.LT.OR P4, PT, R66, 0x62, P4 ;  /* 0x000000624200780c */ /* 0x000fe40002781670 */
[----:B------:R-:W-:Y:S02]  /*e560*/  FMNMX.FTZ R41, R72, R41, !PT ;  /* 0x0000002948297209 */ /* 0x000fe40007810000 */
[----:B------:R-:W-:Y:S01]  /*e570*/  ISETP.GT.AND P3, PT, R73, 0x68, P2 ;  /* 0x000000684900780c */ /* 0x000fe20001764270 */
[----:B------:R0:W-:Y:S01]  /*e580*/  MUFU.EX2 R39, R50 ;  /* 0x0000003200277308 */ /* 0x0001e20000000800 */
[----:B------:R-:W-:-:S02]  /*e590*/  FSEL R42, R42, -INF , !P4 ;  /* 0xff8000002a2a7808 */ /* 0x000fc40006000000 */
[----:B------:R-:W-:Y:S02]  /*e5a0*/  ISETP.GT.AND P4, PT, R73, 0x69, P2 ;  /* 0x000000694900780c */ /* 0x000fe40001784270 */
[----:B------:R-:W-:Y:S02]  /*e5b0*/  FMNMX.FTZ R6, R40, R41, !PT ;  /* 0x0000002928067209 */ /* 0x000fe40007810000 */
[C---:B------:R-:W-:Y:S01]  /*e5c0*/  ISETP.LT.OR P3, PT, R66.reuse, 0x69, P3 ;  /* 0x000000694200780c */ /* 0x040fe20001f61670 */
[----:B------:R-:W-:Y:S01]  /*e5d0*/  MUFU.EX2 R37, R75 ;  /* 0x0000004b00257308 */ /* 0x000fe20000000800 */
[----:B------:R-:W-:Y:S02]  /*e5e0*/  ISETP.LT.OR P4, PT, R66, 0x6a, P4 ;  /* 0x0000006a4200780c */ /* 0x000fe40002781670 */
[----:B------:R-:W-:Y:S02]  /*e5f0*/  FMNMX.FTZ R41, R49, R6, !PT ;  /* 0x0000000631297209 */ /* 0x000fe40007810000 */
[----:B------:R-:W-:-:S02]  /*e600*/  FSEL R44, R44, -INF , !P3 ;  /* 0xff8000002c2c7808 */ /* 0x000fc40005800000 */
[----:B------:R-:W-:Y:S01]  /*e610*/  ISETP.GT.AND P3, PT, R73, 0x70, P2 ;  /* 0x000000704900780c */ /* 0x000fe20001764270 */
[----:B------:R-:W-:Y:S01]  /*e620*/  MUFU.EX2 R170, R170 ;  /* 0x000000aa00aa7308 */ /* 0x000fe20000000800 */
[----:B------:R-:W-:Y:S02]  /*e630*/  FSEL R12, R43, -INF , !P4 ;  /* 0xff8000002b0c7808 */ /* 0x000fe40006000000 */
[----:B------:R-:W-:Y:S02]  /*e640*/  FMNMX.FTZ R43, R42, R41, !PT ;  /* 0x000000292a2b7209 */ /* 0x000fe40007810000 */
[----:B------:R-:W-:Y:S02]  /*e650*/  ISETP.LT.OR P3, PT, R66, 0x71, P3 ;  /* 0x000000714200780c */ /* 0x000fe40001f61670 */
[----:B------:R-:W-:Y:S01]  /*e660*/  ISETP.GT.AND P4, PT, R73, 0x71, P2 ;  /* 0x000000714900780c */ /* 0x000fe20001784270 */
[----:B------:R1:W-:Y:S01]  /*e670*/  MUFU.EX2 R41, R52 ;  /* 0x0000003400297308 */ /* 0x0003e20000000800 */
[----:B------:R-:W-:-:S02]  /*e680*/  FMNMX.FTZ R43, R44, R43, !PT ;  /* 0x0000002b2c2b7209 */ /* 0x000fc40007810000 */
[----:B0-----:R-:W-:Y:S02]  /*e690*/  FSEL R50, R45, -INF , !P3 ;  /* 0xff8000002d327808 */ /* 0x001fe40005800000 */
[C---:B------:R-:W-:Y:S02]  /*e6a0*/  ISETP.GT.AND P3, PT, R73.reuse, 0x78, P2 ;  /* 0x000000784900780c */ /* 0x040fe40001764270 */
[----:B------:R-:W-:Y:S01]  /*e6b0*/  ISETP.LT.OR P4, PT, R66, 0x72, P4 ;  /* 0x000000724200780c */ /* 0x000fe20002781670 */
[----:B------:R-:W-:Y:S01]  /*e6c0*/  MUFU.EX2 R164, R164 ;  /* 0x000000a400a47308 */ /* 0x000fe20000000800 */
[----:B------:R-:W-:Y:S02]  /*e6d0*/  FMNMX.FTZ R43, R12, R43, !PT ;  /* 0x0000002b0c2b7209 */ /* 0x000fe40007810000 */
[----:B------:R-:W-:Y:S02]  /*e6e0*/  ISETP.GT.AND P2, PT, R73, 0x79, P2 ;  /* 0x000000794900780c */ /* 0x000fe40001744270 */
[----:B------:R-:W-:-:S02]  /*e6f0*/  ISETP.LT.OR P3, PT, R66, 0x79, P3 ;  /* 0x000000794200780c */ /* 0x000fc40001f61670 */
[----:B------:R-:W-:Y:S01]  /*e700*/  FSEL R46, R46, -INF , !P4 ;  /* 0xff8000002e2e7808 */ /* 0x000fe20006000000 */
[----:B------:R-:W-:Y:S01]  /*e710*/  MUFU.EX2 R166, R166 ;  /* 0x000000a600a67308 */ /* 0x000fe20000000800 */
[----:B------:R-:W-:Y:S02]  /*e720*/  FMNMX.FTZ R43, R50, R43, !PT ;  /* 0x0000002b322b7209 */ /* 0x000fe40007810000 */
[----:B------:R-:W-:Y:S02]  /*e730*/  ISETP.LT.OR P2, PT, R66, 0x7a, P2 ;  /* 0x0000007a4200780c */ /* 0x000fe40001741670 */
[----:B-1----:R-:W-:Y:S01]  /*e740*/  FSEL R52, R47, -INF , !P3 ;  /* 0xff8000002f347808 */ /* 0x002fe20005800000 */
[----:B------:R-:W-:Y:S01]  /*e750*/  FFMA.FTZ R47, R57, UR10, -R9 ;  /* 0x0000000a392f7c23 */ /* 0x000fe20008010809 */
[----:B------:R-:W-:Y:S01]  /*e760*/  FMNMX.FTZ R45, R46, R43, !PT ;  /* 0x0000002b2e2d7209 */ /* 0x000fe20007810000 */
[----:B------:R-:W-:Y:S01]  /*e770*/  MUFU.EX2 R160, R160 ;  /* 0x000000a000a07308 */ /* 0x000fe20000000800 */
[----:B------:R-:W-:-:S02]  /*e780*/  FSEL R48, R48, -INF , !P2 ;  /* 0xff80000030307808 */ /* 0x000fc40005000000 */
[----:B------:R-:W-:Y:S02]  /*e790*/  FMNMX.FTZ R45, R52, R45, !PT ;  /* 0x0000002d342d7209 */ /* 0x000fe40007810000 */
[----:B------:R-:W-:Y:S02]  /*e7a0*/  FSEL R54, R4, RZ, P6 ;  /* 0x000000ff04367208 */ /* 0x000fe40003000000 */
[----:B------:R-:W-:Y:S01]  /*e7b0*/  FMNMX.FTZ R6, R48, R45, !PT ;  /* 0x0000002d30067209 */ /* 0x000fe20007810000 */
[----:B------:R0:W-:Y:S01]  /*e7c0*/  MUFU.EX2 R43, R14 ;  /* 0x0000000e002b7308 */ /* 0x0001e20000000800 */
[----:B------:R-:W-:Y:S01]  /*e7d0*/  FFMA.FTZ R45, R55, UR10, -R9 ;  /* 0x0000000a372d7c23 */ /* 0x000fe20008010809 */
[----:B------:R-:W-:Y:S01]  /*e7e0*/  FADD.FTZ R54, -R54, R5 ;  /* 0x0000000536367221 */ /* 0x000fe20000010100 */
[--C-:B------:R-:W-:Y:S01]  /*e7f0*/  FFMA.FTZ R55, R65, UR10, -R9.reuse ;  /* 0x0000000a41377c23 */ /* 0x100fe20008010809 */
[----:B------:R-:W0:Y:S04]  /*e800*/  SHFL.BFLY PT, R53, R6, 0x2, 0x1f ;  /* 0x0c401f0006357f89 */ /* 0x000e2800000e0000 */
[----:B------:R-:W-:Y:S08]  /*e810*/  MUFU.EX2 R45, R45 ;  /* 0x0000002d002d7308 */ /* 0x000ff00000000800 */
[----:B------:R-:W-:Y:S08]  /*e820*/  MUFU.EX2 R162, R162 ;  /* 0x000000a200a27308 */ /* 0x000ff00000000800 */
[----:B------:R-:W-:Y:S01]  /*e830*/  MUFU.EX2 R47, R47 ;  /* 0x0000002f002f7308 */ /* 0x000fe20000000800 */
[----:B0-----:R-:W-:Y:S01]  /*e840*/  FMNMX.FTZ R14, R6, R53, !PT ;  /* 0x00000035060e7209 */ /* 0x001fe20007810000 */
[----:B------:R-:W-:-:S06]  /*e850*/  FFMA.FTZ R53, R61, UR10, -R9 ;  /* 0x0000000a3d357c23 */ /* 0x000fcc0008010809 */
[----:B------:R-:W-:Y:S01]  /*e860*/  MUFU.EX2 R156, R156 ;  /* 0x0000009c009c7308 */ /* 0x000fe20000000800 */
[----:B------:R-:W0:Y:S07]  /*e870*/  SHFL.BFLY PT, R57, R14, 0x1, 0x1f ;  /* 0x0c201f000e397f89 */ /* 0x000e2e00000e0000 */
[----:B------:R-:W-:Y:S08]  /*e880*/  MUFU.EX2 R51, R51 ;  /* 0x0000003300337308 */ /* 0x000ff00000000800 */
[----:B------:R-:W-:Y:S08]  /*e890*/  MUFU.EX2 R158, R158 ;  /* 0x0000009e009e7308 */ /* 0x000ff00000000800 */
[----:B------:R-:W-:Y:S01]  /*e8a0*/  MUFU.EX2 R53, R53 ;  /* 0x0000003500357308 */ /* 0x000fe20000000800 */
[----:B0-----:R-:W-:Y:S01]  /*e8b0*/  FMNMX.FTZ R6, R14, R57, !PT ;  /* 0x000000390e067209 */ /* 0x001fe20007810000 */
[----:B------:R-:W-:-:S03]  /*e8c0*/  FMUL.FTZ R14, R54, UR10 ;  /* 0x0000000a360e7c20 */ /* 0x000fc60008410000 */
[C---:B------:R-:W-:Y:S01]  /*e8d0*/  FSETP.NEU.FTZ.AND P2, PT, R6.reuse, -INF , PT ;  /* 0xff8000000600780b */ /* 0x040fe20003f5d000 */
[----:B------:R-:W-:Y:S02]  /*e8e0*/  FMUL.FTZ R9, R6, UR10 ;  /* 0x0000000a06097c20 */ /* 0x000fe40008410000 */
[----:B------:R-:W0:Y:S03]  /*e8f0*/  MUFU.EX2 R14, R14 ;  /* 0x0000000e000e7308 */ /* 0x000e260000000800 */
        /* <DEDUP_REMOVED lines=9> */
[----:B------:R-:W-:Y:S01]  /*e990*/  FFMA.FTZ R20, R20, UR10, -R9 ;  /* 0x0000000a14147c23 */ /* 0x000fe20008010809 */
[----:B0-----:R-:W-:Y:S01]  /*e9a0*/  FFMA.FTZ R11, R14, R2, R67 ;  /* 0x000000020e0b7223 */ /* 0x001fe20000010043 */
[--C-:B------:R-:W-:Y:S01]  /*e9b0*/  FFMA.FTZ R179, R21, UR10, -R9.reuse ;  /* 0x0000000a15b37c23 */ /* 0x100fe20008010809 */
[--C-:B------:R-:W-:Y:S01]  /*e9c0*/  FFMA.FTZ R24, R24, UR10, -R9.reuse ;  /* 0x0000000a18187c23 */ /* 0x100fe20008010809 */
[----:B------:R-:W-:Y:S01]  /*e9d0*/  FFMA.FTZ R173, R25, UR10, -R9 ;  /* 0x0000000a19ad7c23 */ /* 0x000fe20008010809 */
        /* <DEDUP_REMOVED lines=33> */
[----:B------:R-:W-:Y:S01]  /*ebf0*/  FSEL R2, R6, RZ, P2 ;  /* 0x000000ff06027208 */ /* 0x000fe20001000000 */
[----:B------:R-:W-:Y:S01]  /*ec00*/  MUFU.EX2 R20, R20 ;  /* 0x0000001400147308 */ /* 0x000fe20000000800 */
[----:B------:R-:W-:Y:S01]  /*ec10*/  FFMA.FTZ R9, R48, UR10, -R9 ;  /* 0x0000000a30097c23 */ /* 0x000fe20008010809 */
[----:B------:R-:W-:Y:S01]  /*ec20*/  FADD.FTZ R28, R174, R11 ;  /* 0x0000000bae1c7221 */ /* 0x000fe20000010000 */
[----:B------:R-:W-:-:S02]  /*ec30*/  IMAD.U32 R13, RZ, RZ, UR59 ;  /* 0x0000003bff0d7e24 */ /* 0x000fc4000f8e00ff */
[----:B------:R-:W-:Y:S01]  /*ec40*/  FADD.FTZ R2, -R2, R7 ;  /* 0x0000000702027221 */ /* 0x000fe20000010100 */
[----:B------:R-:W-:Y:S01]  /*ec50*/  ISETP.GT.AND P2, PT, R3, UR40, PT ;  /* 0x0000002803007c0c */ /* 0x000fe2000bf44270 */
[----:B------:R-:W-:Y:S01]  /*ec60*/  FADD.FTZ R11, R35, R28 ;  /* 0x0000001c230b7221 */ /* 0x000fe20000010000 */
[----:B------:R-:W-:Y:S01]  /*ec70*/  UMOV UR59, UR47 ;  /* 0x0000002f003b7c82 */ /* 0x000fe20008000000 */
[----:B------:R-:W-:Y:S01]  /*ec80*/  FMUL.FTZ R2, R2, UR10 ;  /* 0x0000000a02027c20 */ /* 0x000fe20008410000 */
[----:B------:R-:W-:Y:S01]  /*ec90*/  MUFU.EX2 R179, R179 ;  /* 0x000000b300b37308 */ /* 0x000fe20000000800 */
[----:B------:R-:W-:Y:S01]  /*eca0*/  FADD.FTZ R28, R168, R11 ;  /* 0x0000000ba81c7221 */ /* 0x000fe20000010000 */
[----:B------:R-:W-:Y:S01]  /*ecb0*/  @!P1 LEA R13, R13, UR41, 0x3 ;  /* 0x000000290d0d9c11 */ /* 0x000fe2000f8e18ff */
[----:B------:R-:W-:Y:S01]  /*ecc0*/  FMUL.FTZ R88, R88, R14 ;  /* 0x0000000e58587220 */ /* 0x000fe20000410000 */
[----:B------:R-:W-:Y:S01]  /*ecd0*/  F2FP.F16.F32.PACK_AB R180, R180, R67 ;  /* 0x00000043b4b4723e */ /* 0x000fe200000000ff */
[----:B------:R-:W-:Y:S01]  /*ece0*/  FADD.FTZ R7, R37, R28 ;  /* 0x0000001c25077221 */ /* 0x000fe20000010000 */
[----:B------:R-:W-:Y:S01]  /*ecf0*/  F2FP.F16.F32.PACK_AB R182, R27, R182 ;  /* 0x000000b61bb6723e */ /* 0x000fe200000000ff */
[----:B------:R-:W-:Y:S01]  /*ed00*/  @!P1 VIADD R13, R13, 0x28860 ;  /* 0x000288600d0d9836 */ /* 0x000fe20000000000 */
[----:B------:R0:W1:Y:S01]  /*ed10*/  MUFU.EX2 R28, R2 ;  /* 0x00000002001c7308 */ /* 0x0000620000000800 */
[----:B------:R-:W-:Y:S01]  /*ed20*/  FADD.FTZ R56, R170, R7 ;  /* 0x00000007aa387221 */ /* 0x000fe20000010000 */
[----:B------:R-:W-:Y:S01]  /*ed30*/  F2FP.F16.F32.PACK_AB R176, R29, R176 ;  /* 0x000000b01db0723e */ /* 0x000fe200000000ff */
[----:B------:R-:W-:Y:S01]  /*ed40*/  FMUL.FTZ R89, R89, R14 ;  /* 0x0000000e59597220 */ /* 0x000fe20000410000 */
[----:B------:R-:W-:Y:S01]  /*ed50*/  @!P1 PRMT R13, RZ, 0x654, R13 ;  /* 0x00000654ff0d9816 */ /* 0x000fe2000000000d */
[----:B------:R-:W-:Y:S01]  /*ed60*/  FADD.FTZ R7, R39, R56 ;  /* 0x0000003827077221 */ /* 0x000fe20000010000 */
[----:B------:R-:W-:Y:S01]  /*ed70*/  F2FP.F16.F32.PACK_AB R178, R31, R178 ;  /* 0x000000b21fb2723e */ /* 0x000fe200000000ff */
[----:B------:R-:W-:Y:S01]  /*ed80*/  FMUL.FTZ R92, R92, R14 ;  /* 0x0000000e5c5c7220 */ /* 0x000fe20000410000 */
[----:B------:R-:W2:Y:S01]  /*ed90*/  MUFU.EX2 R24, R24 ;  /* 0x0000001800187308 */ /* 0x000ea20000000800 */
[----:B------:R-:W-:Y:S01]  /*eda0*/  FADD.FTZ R56, R164, R7 ;  /* 0x00000007a4387221 */ /* 0x000fe20000010000 */
[----:B------:R3:W-:Y:S01]  /*edb0*/  @!P1 SYNCS.ARRIVE.TRANS64.RED.A1T0 RZ, [R13+URZ], RZ ;  /* 0x000000ff0dff99a7 */ /* 0x0007e2000810043f */
[----:B------:R-:W-:Y:S01]  /*edc0*/  F2FP.F16.F32.PACK_AB R172, R33, R172 ;  /* 0x000000ac21ac723e */ /* 0x000fe200000000ff */
[----:B------:R-:W-:Y:S01]  /*edd0*/  FMUL.FTZ R93, R93, R14 ;  /* 0x0000000e5d5d7220 */ /* 0x000fe20000410000 */
[----:B------:R-:W-:Y:S01]  /*ede0*/  FADD.FTZ R7, R41, R56 ;  /* 0x0000003829077221 */ /* 0x000fe20000010000 */
[----:B------:R-:W-:Y:S01]  /*edf0*/  F2FP.F16.F32.PACK_AB R174, R35, R174 ;  /* 0x000000ae23ae723e */ /* 0x000fe200000000ff */
[----:B------:R-:W-:Y:S01]  /*ee00*/  FMUL.FTZ R96, R96, R14 ;  /* 0x0000000e60607220 */ /* 0x000fe20000410000 */
[----:B------:R-:W4:Y:S01]  /*ee10*/  MUFU.EX2 R173, R173 ;  /* 0x000000ad00ad7308 */ /* 0x000f220000000800 */
[----:B0-----:R-:W-:Y:S01]  /*ee20*/  FADD.FTZ R2, R166, R7 ;  /* 0x00000007a6027221 */ /* 0x001fe20000010000 */
[----:B-1----:R-:W-:Y:S01]  /*ee30*/  FFMA.FTZ R7, R28, R0, R181 ;  /* 0x000000001c077223 */ /* 0x002fe200000100b5 */
        /* <DEDUP_REMOVED lines=13> */
[----:B------:R-:W-:Y:S01]  /*ef10*/  MUFU.EX2 R152, R152 ;  /* 0x0000009800987308 */ /* 0x000fe20000000800 */
[----:B------:R-:W-:Y:S01]  /*ef20*/  FADD.FTZ R48, R162, R11 ;  /* 0x0000000ba2307221 */ /* 0x000fe20000010000 */
[----:B------:R-:W-:Y:S01]  /*ef30*/  FADD.FTZ R7, R177, R2 ;  /* 0x00000002b1077221 */ /* 0x000fe20000010000 */
[----:B------:R-:W-:Y:S01]  /*ef40*/  F2FP.F16.F32.PACK_AB R160, R45, R160 ;  /* 0x000000a02da0723e */ /* 0x000fe200000000ff */
[----:B------:R-:W-:Y:S01]  /*ef50*/  FMUL.FTZ R101, R101, R14 ;  /* 0x0000000e65657220 */ /* 0x000fe20000410000 */
[C---:B------:R-:W-:Y:S01]  /*ef60*/  FADD.FTZ R11, R47.reuse, R48 ;  /* 0x000000302f0b7221 */ /* 0x040fe20000010000 */
[----:B------:R-:W-:Y:S01]  /*ef70*/  FADD.FTZ R2, R20, R7 ;  /* 0x0000000714027221 */ /* 0x000fe20000010000 */
[----:B------:R-:W-:Y:S01]  /*ef80*/  F2FP.F16.F32.PACK_AB R162, R47, R162 ;  /* 0x000000a22fa2723e */ /* 0x000fe200000000ff */
[----:B------:R-:W1:Y:S01]  /*ef90*/  MUFU.EX2 R175, R175 ;  /* 0x000000af00af7308 */ /* 0x000e620000000800 */
[----:B------:R-:W-:Y:S01]  /*efa0*/  FADD.FTZ R48, R156, R11 ;  /* 0x0000000b9c307221 */ /* 0x000fe20000010000 */
[----:B------:R-:W-:Y:S01]  /*efb0*/  FADD.FTZ R7, R179, R2 ;  /* 0x00000002b3077221 */ /* 0x000fe20000010000 */
[C---:B------:R-:W-:Y:S01]  /*efc0*/  F2FP.F16.F32.PACK_AB R156, R51.reuse, R156 ;  /* 0x0000009c339c723e */ /* 0x040fe200000000ff */
[-C--:B------:R-:W-:Y:S01]  /*efd0*/  FMUL.FTZ R104, R104, R14.reuse ;  /* 0x0000000e68687220 */ /* 0x080fe20000410000 */
[----:B------:R-:W-:Y:S01]  /*efe0*/  FADD.FTZ R11, R51, R48 ;  /* 0x00000030330b7221 */ /* 0x000fe20000010000 */
[----:B--2---:R-:W-:Y:S01]  /*eff0*/  FADD.FTZ R2, R24, R7 ;  /* 0x0000000718027221 */ /* 0x004fe20000010000 */
[-C--:B------:R-:W-:Y:S01]  /*f000*/  FMUL.FTZ R105, R105, R14.reuse ;  /* 0x0000000e69697220 */ /* 0x080fe20000410000 */
[----:B------:R-:W-:Y:S01]  /*f010*/  MUFU.EX2 R55, R55 ;  /* 0x0000003700377308 */ /* 0x000fe20000000800 */
[-C--:B------:R-:W-:Y:S01]  /*f020*/  FMUL.FTZ R108, R108, R14.reuse ;  /* 0x0000000e6c6c7220 */ /* 0x080fe20000410000 */
[----:B----4-:R-:W-:Y:S01]  /*f030*/  FADD.FTZ R7, R173, R2 ;  /* 0x00000002ad077221 */ /* 0x010fe20000010000 */
[-C--:B------:R-:W-:Y:S01]  /*f040*/  FMUL.FTZ R109, R109, R14.reuse ;  /* 0x0000000e6d6d7220 */ /* 0x080fe20000410000 */
[-C--:B------:R-:W-:Y:S01]  /*f050*/  FMUL.FTZ R112, R112, R14.reuse ;  /* 0x0000000e70707220 */ /* 0x080fe20000410000 */
[-C--:B------:R-:W-:Y:S01]  /*f060*/  FMUL.FTZ R113, R113, R14.reuse ;  /* 0x0000000e71717220 */ /* 0x080fe20000410000 */
[----:B0-----:R-:W-:Y:S01]  /*f070*/  FADD.FTZ R2, R26, R7 ;  /* 0x000000071a027221 */ /* 0x001fe20000010000 */
[-C--:B------:R-:W-:Y:S01]  /*f080*/  FMUL.FTZ R116, R116, R14.reuse ;  /* 0x0000000e74747220 */ /* 0x080fe20000410000 */
[----:B------:R-:W0:Y:S01]  /*f090*/  MUFU.EX2 R8, R8 ;  /* 0x0000000800087308 */ /* 0x000e220000000800 */
[-C--:B------:R-:W-:Y:S01]  /*f0a0*/  FMUL.FTZ R117, R117, R14.reuse ;  /* 0x0000000e75757220 */ /* 0x080fe20000410000 */
[----:B-1----:R-:W-:Y:S01]  /*f0b0*/  FADD.FTZ R7, R175, R2 ;  /* 0x00000002af077221 */ /* 0x002fe20000010000 */
        /* <DEDUP_REMOVED lines=13> */
[----:B------:R2:W-:Y:S01]  /*f190*/  MUFU.EX2 R0, R36 ;  /* 0x0000002400007308 */ /* 0x0005e20000000800 */
[----:B0-----:R-:W-:Y:S01]  /*f1a0*/  FADD.FTZ R2, R8, R7 ;  /* 0x0000000708027221 */ /* 0x001fe20000010000 */
[-C--:B------:R-:W-:Y:S01]  /*f1b0*/  FMUL.FTZ R144, R144, R14.reuse ;  /* 0x0000000e90907220 */ /* 0x080fe20000410000 */
[-C--:B------:R-:W-:Y:S01]  /*f1c0*/  FMUL.FTZ R145, R145, R14.reuse ;  /* 0x0000000e91917220 */ /* 0x080fe20000410000 */
[-C--:B------:R-:W-:Y:S01]  /*f1d0*/  FMUL.FTZ R148, R148, R14.reuse ;  /* 0x0000000e94947220 */ /* 0x080fe20000410000 */
[----:B------:R-:W-:Y:S01]  /*f1e0*/  FMUL.FTZ R149, R149, R14 ;  /* 0x0000000e95957220 */ /* 0x000fe20000410000 */
[----:B------:R-:W-:Y:S01]  /*f1f0*/  F2FP.F16.F32.PACK_AB R181, R10, R181 ;  /* 0x000000b50ab5723e */ /* 0x000fe200000000ff */
[----:B------:R-:W-:Y:S01]  /*f200*/  VIADD R3, R3, 0xffffffff ;  /* 0xffffffff03037836 */ /* 0x000fe20000000000 */
[----:B------:R-:W0:Y:S01]  /*f210*/  MUFU.EX2 R169, R169 ;  /* 0x000000a900a97308 */ /* 0x000e220000000800 */
[----:B--2---:R-:W-:Y:S01]  /*f220*/  FADD.FTZ R36, R158, R11 ;  /* 0x0000000b9e247221 */ /* 0x004fe20000010000 */
[C---:B------:R-:W-:Y:S01]  /*f230*/  F2FP.F16.F32.PACK_AB R158, R53.reuse, R158 ;  /* 0x0000009e359e723e */ /* 0x040fe200000000ff */
[-C--:B------:R-:W-:Y:S01]  /*f240*/  FMUL.FTZ R90, R90, R28.reuse ;  /* 0x0000001c5a5a7220 */ /* 0x080fe20000410000 */
[----:B------:R-:W-:Y:S01]  /*f250*/  F2FP.F16.F32.PACK_AB R183, R54, R183 ;  /* 0x000000b736b7723e */ /* 0x000fe200000000ff */
[----:B------:R-:W-:Y:S01]  /*f260*/  FADD.FTZ R11, R53, R36 ;  /* 0x00000024350b7221 */ /* 0x000fe20000010000 */
[----:B------:R-:W-:Y:S01]  /*f270*/  F2FP.F16.F32.PACK_AB R177, R20, R177 ;  /* 0x000000b114b1723e */ /* 0x000fe200000000ff */
[----:B------:R-:W-:Y:S01]  /*f280*/  FMUL.FTZ R91, R91, R28 ;  /* 0x0000001c5b5b7220 */ /* 0x000fe20000410000 */
[----:B------:R-:W2:Y:S01]  /*f290*/  MUFU.EX2 R5, R64 ;  /* 0x0000004000057308 */ /* 0x000ea20000000800 */
[----:B------:R-:W-:Y:S01]  /*f2a0*/  FADD.FTZ R36, R152, R11 ;  /* 0x0000000b98247221 */ /* 0x000fe20000010000 */
[C---:B------:R-:W-:Y:S01]  /*f2b0*/  F2FP.F16.F32.PACK_AB R152, R55.reuse, R152 ;  /* 0x000000983798723e */ /* 0x040fe200000000ff */
[-C--:B------:R-:W-:Y:S01]  /*f2c0*/  FMUL.FTZ R94, R94, R28.reuse ;  /* 0x0000001c5e5e7220 */ /* 0x080fe20000410000 */
[----:B------:R-:W-:Y:S01]  /*f2d0*/  F2FP.F16.F32.PACK_AB R179, R24, R179 ;  /* 0x000000b318b3723e */ /* 0x000fe200000000ff */
[----:B------:R-:W-:Y:S01]  /*f2e0*/  FADD.FTZ R11, R55, R36 ;  /* 0x00000024370b7221 */ /* 0x000fe20000010000 */
[----:B------:R-:W-:Y:S01]  /*f2f0*/  F2FP.F16.F32.PACK_AB R173, R26, R173 ;  /* 0x000000ad1aad723e */ /* 0x000fe200000000ff */
[-C--:B------:R-:W-:Y:S01]  /*f300*/  FMUL.FTZ R95, R95, R28.reuse ;  /* 0x0000001c5f5f7220 */ /* 0x080fe20000410000 */
[----:B------:R-:W4:Y:S01]  /*f310*/  MUFU.EX2 R30, R30 ;  /* 0x0000001e001e7308 */ /* 0x000f220000000800 */
[----:B-1----:R-:W-:Y:S01]  /*f320*/  FADD.FTZ R36, R154, R11 ;  /* 0x0000000b9a247221 */ /* 0x002fe20000010000 */
[----:B0-----:R-:W-:Y:S01]  /*f330*/  FADD.FTZ R7, R169, R2 ;  /* 0x00000002a9077221 */ /* 0x001fe20000010000 */
[----:B------:R-:W-:Y:S01]  /*f340*/  F2FP.F16.F32.PACK_AB R175, R8, R175 ;  /* 0x000000af08af723e */ /* 0x000fe200000000ff */
        /* <DEDUP_REMOVED lines=12> */
[----:B------:R-:W1:Y:S01]  /*f410*/  MUFU.EX2 R32, R32 ;  /* 0x0000002000207308 */ /* 0x000e620000000800 */
[C---:B----4-:R-:W-:Y:S01]  /*f420*/  FADD.FTZ R36, R30.reuse, R7 ;  /* 0x000000071e247221 */ /* 0x050fe20000010000 */
[----:B------:R-:W-:Y:S01]  /*f430*/  F2FP.F16.F32.PACK_AB R169, R30, R169 ;  /* 0x000000a91ea9723e */ /* 0x000fe200000000ff */
[-C--:B------:R-:W-:Y:S01]  /*f440*/  FMUL.FTZ R115, R115, R28.reuse ;  /* 0x0000001c73737220 */ /* 0x080fe20000410000 */
[-C--:B------:R-:W-:Y:S01]  /*f450*/  FMUL.FTZ R118, R118, R28.reuse ;  /* 0x0000001c76767220 */ /* 0x080fe20000410000 */
[-C--:B------:R-:W-:Y:S01]  /*f460*/  FMUL.FTZ R119, R119, R28.reuse ;  /* 0x0000001c77777220 */ /* 0x080fe20000410000 */
[-C--:B------:R-:W-:Y:S01]  /*f470*/  FMUL.FTZ R122, R122, R28.reuse ;  /* 0x0000001c7a7a7220 */ /* 0x080fe20000410000 */
[-C--:B------:R-:W-:Y:S01]  /*f480*/  FMUL.FTZ R123, R123, R28.reuse ;  /* 0x0000001c7b7b7220 */ /* 0x080fe20000410000 */
[----:B------:R-:W2:Y:S01]  /*f490*/  MUFU.EX2 R165, R165 ;  /* 0x000000a500a57308 */ /* 0x000ea20000000800 */
        /* <DEDUP_REMOVED lines=8> */
[C---:B-1----:R-:W-:Y:S01]  /*f520*/  FADD.FTZ R36, R32.reuse, R5 ;  /* 0x0000000520247221 */ /* 0x042fe20000010000 */
[----:B------:R-:W-:Y:S01]  /*f530*/  F2FP.F16.F32.PACK_AB R171, R32, R171 ;  /* 0x000000ab20ab723e */ /* 0x000fe200000000ff */
[-C--:B------:R-:W-:Y:S01]  /*f540*/  FMUL.FTZ R138, R138, R28.reuse ;  /* 0x0000001c8a8a7220 */ /* 0x080fe20000410000 */
[-C--:B------:R-:W-:Y:S01]  /*f550*/  FMUL.FTZ R139, R139, R28.reuse ;  /* 0x0000001c8b8b7220 */ /* 0x080fe20000410000 */
[-C--:B------:R-:W-:Y:S01]  /*f560*/  FMUL.FTZ R142, R142, R28.reuse ;  /* 0x0000001c8e8e7220 */ /* 0x080fe20000410000 */
[-C--:B------:R-:W-:Y:S01]  /*f570*/  FMUL.FTZ R143, R143, R28.reuse ;  /* 0x0000001c8f8f7220 */ /* 0x080fe20000410000 */
[-C--:B------:R-:W-:Y:S01]  /*f580*/  FMUL.FTZ R146, R146, R28.reuse ;  /* 0x0000001c92927220 */ /* 0x080fe20000410000 */
[----:B------:R-:W1:Y:S01]  /*f590*/  MUFU.EX2 R167, R167 ;  /* 0x000000a700a77308 */ /* 0x000e620000000800 */
[----:B--2---:R-:W-:Y:S01]  /*f5a0*/  FADD.FTZ R5, R165, R36 ;  /* 0x00000024a5057221 */ /* 0x004fe20000010000 */
[-C--:B------:R-:W-:Y:S01]  /*f5b0*/  FMUL.FTZ R147, R147, R28.reuse ;  /* 0x0000001c93937220 */ /* 0x080fe20000410000 */
[-C--:B------:R-:W-:Y:S01]  /*f5c0*/  FMUL.FTZ R150, R150, R28.reuse ;  /* 0x0000001c96967220 */ /* 0x080fe20000410000 */
[----:B------:R-:W-:Y:S01]  /*f5d0*/  FMUL.FTZ R151, R151, R28 ;  /* 0x0000001c97977220 */ /* 0x000fe20000410000 */
[----:B------:R-:W-:-:S03]  /*f5e0*/  IMAD.MOV.U32 R7, RZ, RZ, R6 ;  /* 0x000000ffff077224 */ /* 0x000fc600078e0006 */
[----:B------:R-:W2:Y:S01]  /*f5f0*/  MUFU.EX2 R161, R161 ;  /* 0x000000a100a17308 */ /* 0x000ea20000000800 */
[C---:B0-----:R-:W-:Y:S01]  /*f600*/  FADD.FTZ R36, R34.reuse, R5 ;  /* 0x0000000522247221 */ /* 0x041fe20000010000 */
[----:B------:R-:W-:-:S06]  /*f610*/  F2FP.F16.F32.PACK_AB R165, R34, R165 ;  /* 0x000000a522a5723e */ /* 0x000fcc00000000ff */
[----:B------:R-:W0:Y:S01]  /*f620*/  MUFU.EX2 R38, R38 ;  /* 0x0000002600267308 */ /* 0x000e220000000800 */
[----:B-1----:R-:W-:Y:S01]  /*f630*/  FADD.FTZ R5, R167, R36 ;  /* 0x00000024a7057221 */ /* 0x002fe20000010000 */
[----:B------:R-:W-:-:S03]  /*f640*/  F2FP.F16.F32.PACK_AB R167, R0, R167 ;  /* 0x000000a700a7723e */ /* 0x000fc600000000ff */
[----:B------:R-:W-:Y:S01]  /*f650*/  FADD.FTZ R36, R0, R5 ;  /* 0x0000000500247221 */ /* 0x000fe20000010000 */
[----:B------:R-:W-:Y:S02]  /*f660*/  IMAD.MOV.U32 R5, RZ, RZ, R4 ;  /* 0x000000ffff057224 */ /* 0x000fe400078e0004 */
        /* <DEDUP_REMOVED lines=28> */
[----:B---3--:R-:W-:Y:S06]  /*f830*/  @P2 BRA `(.L_x_7499) ;  /* 0xffffffc400e82947 */ /* 0x008fec000383ffff */
.L_x_7482:
[----:B------:R-:W-:Y:S06]  /*f840*/  BAR.ARV 0x8, 0x180 ;  /* 0x0206000000007b1d */ /* 0x000fec0000002000 */
[----:B------:R-:W-:Y:S05]  /*f850*/  @!P0 BRA `(.L_x_7500) ;  /* 0x0000000000048947 */ /* 0x000fea0003800000 */
[----:B------:R-:W-:Y:S01]  /*f860*/  BPT.TRAP 0x1 ;  /* 0x000000040000795c */ /* 0x000fe20000300000 */
.L_x_7500:
[----:B------:R-:W-:Y:S01]  /*f870*/  ULEA UR5, UR47, UR41, 0x3 ;  /* 0x000000292f057291 */ /* 0x000fe2000f8e183f */
[----:B------:R-:W-:-:S05]  /*f880*/  IMAD.U32 R3, RZ, RZ, UR50 ;  /* 0x00000032ff037e24 */ /* 0x000fca000f8e00ff */
[----:B------:R-:W-:-:S04]  /*f890*/  SHF.L.U32 R3, R3, 0x1f, RZ ;  /* 0x0000001f03037819 */ /* 0x000fc800000006ff */
[----:B------:R0:W1:Y:S01]  /*f8a0*/  SYNCS.PHASECHK.TRANS64.TRYWAIT P2, [UR5+0x28850], R3 ;  /* 0x02885003ff0075a7 */ /* 0x0000620008040145 */
[----:B------:R-:W-:Y:S05]  /*f8b0*/  @!P0 BRA `(.L_x_7501) ;  /* 0x0000000000048947 */ /* 0x000fea0003800000 */
[----:B------:R-:W-:Y:S01]  /*f8c0*/  BPT.TRAP 0x1 ;  /* 0x000000040000795c */ /* 0x000fe20000300000 */
.L_x_7501:
[----:B-1----:R-:W-:Y:S05]  /*f8d0*/  @P2 BRA `(.L_x_7502) ;  /* 0x0000000000082947 */ /* 0x002fea0003800000 */
[----:B------:R-:W1:Y:S02]  /*f8e0*/  SYNCS.PHASECHK.TRANS64.TRYWAIT P0, [UR5+0x28850], R3 ;  /* 0x02885003ff0075a7 */ /* 0x000e640008000145 */
[----:B-1----:R-:W-:Y:S05]  /*f8f0*/  @!P0 BRA `(.L_x_7503) ;  /* 0x000000a800d48947 */ /* 0x002fea0003800000 */
.L_x_7502:
[----:B------:R-:W-:Y:S01]  /*f900*/  UIADD3 UR41, UR41, 0x400, URZ ;  /* 0x0000040029297890 */ /* 0x000fe2000fffe03f */
[----:B------:R-:W-:Y:S01]  /*f910*/  WARPGROUP.ARRIVE ;  /* 0x00000000000079c5 */ /* 0x000fe20000000000 */
[----:B------:R-:W-:Y:S01]  /*f920*/  UMOV UR7, 0x40000040 ;  /* 0x4000004000077882 */ /* 0x000fe20000000000 */
[----:B01----:R-:W0:Y:S01]  /*f930*/  SHFL.BFLY PT, R3, R2, 0x2, 0x1f ;  /* 0x0c401f0002037f89 */ /* 0x003e2200000e0000 */
[----:B------:R-:W-:Y:S01]  /*f940*/  USHF.R.U32.HI UR41, URZ, 0x4, UR41 ;  /* 0x000000043f297899 */ /* 0x000fe20008011629 */
[----:B------:R-:W-:Y:S01]  /*f950*/  IMAD.U32 R11, RZ, RZ, UR5 ;  /* 0x00000005ff0b7e24 */ /* 0x000fe2000f8e00ff */
[----:B------:R-:W-:Y:S01]  /*f960*/  UIADD3 UR48, UR48, 0x1, URZ ;  /* 0x0000000130307890 */ /* 0x000fe2000fffe03f */
[----:B------:R-:W1:Y:S01]  /*f970*/  SHFL.BFLY PT, R5, R0, 0x2, 0x1f ;  /* 0x0c401f0000057f89 */ /* 0x000e6200000e0000 */
[----:B------:R-:W-:Y:S01]  /*f980*/  ULOP3.LUT UR41, UR41, 0x3fff, URZ, 0xc0, !UPT ;  /* 0x00003fff29297892 */ /* 0x000fe2000f8ec03f */
[----:B------:R-:W-:Y:S02]  /*f990*/  @!P1 VIADD R11, R11, 0x28860 ;  /* 0x000288600b0b9836 */ /* 0x000fe40000000000 */
[----:B------:R-:W-:Y:S01]  /*f9a0*/  IMAD.MOV.U32 R9, RZ, RZ, RZ ;  /* 0x000000ffff097224 */ /* 0x000fe200078e00ff */
[----:B------:R-:W-:Y:S01]  /*f9b0*/  ULOP3.LUT UR4, UR41, 0x4000000, URZ, 0xfc, !UPT ;  /* 0x0400000029047892 */ /* 0x000fe2000f8efc3f */
[----:B------:R-:W-:Y:S01]  /*f9c0*/  IMAD.U32 R14, RZ, RZ, UR10 ;  /* 0x0000000aff0e7e24 */ /* 0x000fe2000f8e00ff */
[----:B------:R-:W-:Y:S01]  /*f9d0*/  @!P1 PRMT R11, RZ, 0x654, R11 ;  /* 0x00000654ff0b9816 */ /* 0x000fe2000000000b */
[----:B------:R-:W-:Y:S01]  /*f9e0*/  IMAD.MOV.U32 R20, RZ, RZ, -0x800000 ;  /* 0xff800000ff147424 */ /* 0x000fe200078e00ff */
[----:B------:R-:W-:-:S02]  /*f9f0*/  ULEA UR4, UR47, UR4, 0xb ;  /* 0x000000042f047291 */ /* 0x000fc4000f8e583f */
[----:B------:R-:W-:-:S04]  /*fa00*/  UIADD3 UR47, UR47, 0x1, URZ ;  /* 0x000000012f2f7890 */ /* 0x000fc8000fffe03f */
[----:B------:R-:W-:Y:S01]  /*fa10*/  UISETP.NE.AND UP0, UPT, UR47, 0x2, UPT ;  /* 0x000000022f00788c */ /* 0x000fe2000bf05270 */
[----:B------:R-:W-:Y:S02]  /*fa20*/  UMOV UR6, UR4 ;  /* 0x0000000400067c82 */ /* 0x000fe40008000000 */
[----:B------:R-:W-:Y:S01]  /*fa30*/  HGMMA.64x128x16.F32 R88, R180, gdesc[UR4].tnspB, R88, gsb0 ;  /* 0x41e00004b4587df0 */ /* 0x000fe20008000858 */
[----:B------:R-:W-:Y:S01]  /*fa40*/  UIADD3 UR6, UR4, 0x80, URZ ;  /* 0x0000008004067890 */ /* 0x000fe2000fffe03f */
[----:B0-----:R-:W-:Y:S01]  /*fa50*/  FADD.FTZ R3, R3, R2 ;  /* 0x0000000203037221 */ /* 0x001fe20000010000 */
[----:B------:R-:W-:Y:S01]  /*fa60*/  UMOV UR7, 0x40000040 ;  /* 0x4000004000077882 */ /* 0x000fe20000000000 */
[----:B------:R-:W-:Y:S02]  /*fa70*/  IMAD.MOV.U32 R2, RZ, RZ, RZ ;  /* 0x000000ffff027224 */ /* 0x000fe400078e00ff */
[----:B-1----:R-:W-:Y:S01]  /*fa80*/  FADD.FTZ R5, R5, R0 ;  /* 0x0000000005057221 */ /* 0x002fe20000010000 */
[----:B------:R-:W-:Y:S01]  /*fa90*/  IMAD.MOV.U32 R0, RZ, RZ, -0x800000 ;  /* 0xff800000ff007424 */ /* 0x000fe200078e00ff */
[----:B------:R-:W0:Y:S01]  /*faa0*/  SHFL.BFLY PT, R8, R3, 0x1, 0x1f ;  /* 0x0c201f0003087f89 */ /* 0x000e2200000e0000 */
[----:B------:R-:W-:-:S03]  /*fab0*/  USEL UR47, UR47, URZ, UP0 ;  /* 0x0000003f2f2f7287 */ /* 0x000fc60008000000 */
[----:B------:R-:W1:Y:S01]  /*fac0*/  SHFL.BFLY PT, R10, R5, 0x1, 0x1f ;  /* 0x0c201f00050a7f89 */ /* 0x000e6200000e0000 */
[----:B0-----:R-:W-:Y:S01]  /*fad0*/  FADD.FTZ R8, R3, R8 ;  /* 0x0000000803087221 */ /* 0x001fe20000010000 */
[----:B------:R-:W-:Y:S02]  /*fae0*/  IMAD.U32 R3, RZ, RZ, UR10 ;  /* 0x0000000aff037e24 */ /* 0x000fe4000f8e00ff */
[----:B-1----:R-:W-:Y:S02]  /*faf0*/  FADD.FTZ R12, R5, R10 ;  /* 0x0000000a050c7221 */ /* 0x002fe40000010000 */
[----:B------:R-:W-:-:S03]  /*fb00*/  FSETP.NE.FTZ.AND P0, PT, R8, RZ, PT ;  /* 0x000000ff0800720b */ /* 0x000fc60003f15000 */
[----:B------:R-:W-:-:S10]  /*fb10*/  FSETP.NE.FTZ.AND P2, PT, R12, RZ, PT ;  /* 0x000000ff0c00720b */ /* 0x000fd40003f55000 */
[----:B------:R-:W0:Y:S01]  /*fb20*/  @P0 MUFU.LG2 R7, R8 ;  /* 0x0000000800070308 */ /* 0x000e220000000c00 */
[----:B------:R-:W-:Y:S02]  /*fb30*/  @P0 FMUL.FTZ R3, R3, 0.69314718246459960938 ;  /* 0x3f31721803030820 */ /* 0x000fe40000410000 */
[----:B------:R-:W-:-:S05]  /*fb40*/  @P2 FMUL.FTZ R14, R14, 0.69314718246459960938 ;  /* 0x3f3172180e0e2820 */ /* 0x000fca0000410000 */
[----:B------:R-:W1:Y:S08]  /*fb50*/  @P2 MUFU.LG2 R10, R12 ;  /* 0x0000000c000a2308 */ /* 0x000e700000000c00 */
[----:B------:R0:W2:Y:S08]  /*fb60*/  @P0 MUFU.RCP R2, R8 ;  /* 0x0000000800020308 */ /* 0x0000b00000001000 */
[----:B------:R-:W3:Y:S01]  /*fb70*/  @P2 MUFU.RCP R9, R12 ;  /* 0x0000000c00092308 */ /* 0x000ee20000001000 */
[----:B0-----:R-:W-:Y:S01]  /*fb80*/  @P0 FMUL.FTZ R8, R7, 0.69314718246459960938 ;  /* 0x3f31721807080820 */ /* 0x001fe20000410000 */
[----:B-1----:R-:W-:-:S03]  /*fb90*/  @P2 FMUL.FTZ R5, R10, 0.69314718246459960938 ;  /* 0x3f3172180a052820 */ /* 0x002fc60000410000 */
[----:B------:R-:W-:Y:S01]  /*fba0*/  @P0 FFMA.FTZ R20, R3, R4, R8 ;  /* 0x0000000403140223 */ /* 0x000fe20000010008 */
[----:B------:R-:W-:Y:S01]  /*fbb0*/  @P2 FFMA.FTZ R0, R14, R6, R5 ;  /* 0x000000060e002223 */ /* 0x000fe20000010005 */
[----:B------:R-:W-:Y:S01]  /*fbc0*/  PLOP3.LUT P0, PT, PT, PT, PT, 0x8, 0x0 ;  /* 0x000000000000781c */ /* 0x000fe20003f0e170 */
        /* <DEDUP_REMOVED lines=31> */
[----:B------:R-:W-:-:S04]  /*fdc0*/  USEL UR4, URZ, 0x1, UP0 ;  /* 0x000000013f047887 */ /* 0x000fc80008000000 */
[----:B------:R-:W-:Y:S01]  /*fdd0*/  ULOP3.LUT UR50, UR50, UR4, URZ, 0x3c, !UPT ;  /* 0x0000000432327292 */ /* 0x000fe2000f8e3c3f */
        /* <DEDUP_REMOVED lines=69> */
.L_x_7433:
[----:B------:R-:W0:Y:S01]  /*10230*/  S2R R4, SR_CgaCtaId ;  /* 0x0000000000047919 */ /* 0x000e220000008800 */
[----:B------:R-:W-:Y:S01]  /*10240*/  MOV R21, 0x400 ;  /* 0x0000040000157802 */ /* 0x000fe20000000f00 */
[----:B------:R-:W-:Y:S01]  /*10250*/  BSSY B0, `(.L_x_7504) ;  /* 0x00002e8000007945 */ /* 0x000fe20003800000 */
[----:B------:R-:W-:Y:S02]  /*10260*/  BAR.SYNC.DEFER_BLOCKING 0x5, 0x180 ;  /* 0x0146000000007b1d */ /* 0x000fe40000010000 */
[----:B0-----:R-:W-:-:S05]  /*10270*/  LEA R21, R4, R21, 0x18 ;  /* 0x0000001504157211 */ /* 0x001fca00078ec0ff */
[----:B------:R-:W0:Y:S02]  /*10280*/  LDS.128 R4, [R21+0x288d0] ;  /* 0x0288d00015047984 */ /* 0x000e240000000c00 */
[----:B0-----:R-:W-:Y:S02]  /*10290*/  R2UR UR5, R5 ;  /* 0x00000000050572ca */ /* 0x001fe400000e0000 */
[----:B------:R-:W-:Y:S02]  /*102a0*/  R2UR UR7, R6 ;  /* 0x00000000060772ca */ /* 0x000fe400000e0000 */
[----:B------:R-:W-:Y:S01]  /*102b0*/  R2UR UR6, R7 ;  /* 0x00000000070672ca */ /* 0x000fe200000e0000 */
[----:B------:R-:W-:Y:S06]  /*102c0*/  BAR.ARV 0x4, 0x180 ;  /* 0x0106000000007b1d */ /* 0x000fec0000002000 */
[----:B------:R-:W-:Y:S08]  /*102d0*/  @P0 BRA `(.L_x_7505) ;  /* 0x0000002000640947 */ /* 0x000ff00003800000 */
[----:B------:R-:W0:Y:S01]  /*102e0*/  S2R R4, SR_SWINHI ;  /* 0x0000000000047919 */ /* 0x000e220000002f00 */
[----:B------:R-:W-:Y:S01]  /*102f0*/  ULDC.64 UR10, c[0x0][0xc00] ;  /* 0x00030000000a7ab9 */ /* 0x000fe20000000a00 */
[----:B------:R-:W-:Y:S01]  /*10300*/  ULDC.64 UR8, c[0x0][0xc00] ;  /* 0x0003000000087ab9 */ /* 0x000fe20000000a00 */
[----:B------:R-:W1:Y:S01]  /*10310*/  LDC R45, c[0x0][0xbe8] ;  /* 0x0002fa00ff2d7b82 */ /* 0x000e620000000800 */
[----:B------:R-:W-:Y:S01]  /*10320*/  UIMAD.WIDE UR8, UR43, 0x4, UR8 ;  /* 0x000000042b0878a5 */ /* 0x000fe2000f8e0208 */
[----:B------:R-:W-:Y:S02]  /*10330*/  MOV R32, R21 ;  /* 0x0000001500207202 */ /* 0x000fe40000000f00 */
[----:B0-----:R-:W-:-:S03]  /*10340*/  MOV R33, R4 ;  /* 0x0000000400217202 */ /* 0x001fc60000000f00 */
[----:B------:R-:W-:-:S03]  /*10350*/  IMAD.WIDE R4, R218, 0x2, R32 ;  /* 0x00000002da047825 */ /* 0x000fc600078e0220 */
[C---:B------:R-:W-:Y:S02]  /*10360*/  LOP3.LUT R7, R4.reuse, 0x380, RZ, 0xc0, !PT ;  /* 0x0000038004077812 */ /* 0x040fe400078ec0ff */
[C---:B------:R-:W-:Y:S02]  /*10370*/  IADD3 R8, P5, R4.reuse, 0x40, RZ ;  /* 0x0000004004087810 */ /* 0x040fe40007fbe0ff */
[----:B------:R-:W-:Y:S02]  /*10380*/  SHF.R.U64 R7, R7, 0x3, RZ ;  /* 0x0000000307077819 */ /* 0x000fe400000012ff */
[C---:B------:R-:W-:Y:S01]  /*10390*/  IADD3 R31, P6, R4.reuse, 0x20, RZ ;  /* 0x00000020041f7810 */ /* 0x040fe20007fde0ff */
[--C-:B------:R-:W-:Y:S01]  /*103a0*/  IMAD.X R27, RZ, RZ, R5.reuse, P5 ;  /* 0x000000ffff1b7224 */ /* 0x100fe200028e0605 */
[C---:B------:R-:W-:Y:S02]  /*103b0*/  IADD3 R35, P4, R4.reuse, 0x60, RZ ;  /* 0x0000006004237810 */ /* 0x040fe40007f9e0ff */
        /* <DEDUP_REMOVED lines=12> */
[----:B------:R-:W-:-:S02]  /*10480*/  LOP3.LUT R6, R31, 0x380, RZ, 0xc0, !PT ;  /* 0x000003801f067812 */ /* 0x000fc400078ec0ff */
[----:B------:R-:W-:Y:S02]  /*10490*/  SHF.R.U64 R7, R7, 0x3, RZ ;  /* 0x0000000307077819 */ /* 0x000fe400000012ff */
[----:B------:R-:W-:Y:S02]  /*104a0*/  LOP3.LUT R10, R35, 0x380, RZ, 0xc0, !PT ;  /* 0x00000380230a7812 */ /* 0x000fe400078ec0ff */
[----:B------:R-:W-:Y:S02]  /*104b0*/  LOP3.LUT R12, R37, 0x380, RZ, 0xc0, !PT ;  /* 0x00000380250c7812 */ /* 0x000fe400078ec0ff */
[----:B------:R-:W-:Y:S02]  /*104c0*/  LOP3.LUT R26, R7, R8, RZ, 0x3c, !PT ;  /* 0x00000008071a7212 */ /* 0x000fe400078e3cff */
[----:B------:R-:W-:Y:S02]  /*104d0*/  SHF.R.U64 R6, R6, 0x3, RZ ;  /* 0x0000000306067819 */ /* 0x000fe400000012ff */
[----:B------:R-:W-:-:S02]  /*104e0*/  SHF.R.U64 R10, R10, 0x3, RZ ;  /* 0x000000030a0a7819 */ /* 0x000fc400000012ff */
[----:B------:R-:W-:Y:S02]  /*104f0*/  LOP3.LUT R8, R39, 0x380, RZ, 0xc0, !PT ;  /* 0x0000038027087812 */ /* 0x000fe400078ec0ff */
[----:B------:R-:W-:Y:S02]  /*10500*/  SHF.R.U64 R12, R12, 0x3, RZ ;  /* 0x000000030c0c7819 */ /* 0x000fe400000012ff */
[----:B------:R-:W-:Y:S02]  /*10510*/  LOP3.LUT R28, R6, R31, RZ, 0x3c, !PT ;  /* 0x0000001f061c7212 */ /* 0x000fe400078e3cff */
[----:B------:R-:W-:Y:S02]  /*10520*/  LOP3.LUT R24, R10, R35, RZ, 0x3c, !PT ;  /* 0x000000230a187212 */ /* 0x000fe400078e3cff */
[----:B------:R-:W-:Y:S02]  /*10530*/  SHF.R.U64 R8, R8, 0x3, RZ ;  /* 0x0000000308087819 */ /* 0x000fe400000012ff */
[----:B------:R-:W-:-:S02]  /*10540*/  LOP3.LUT R10, R41, 0x380, RZ, 0xc0, !PT ;  /* 0x00000380290a7812 */ /* 0x000fc400078ec0ff */
[----:B------:R-:W-:Y:S02]  /*10550*/  LOP3.LUT R31, R34, 0x380, RZ, 0xc0, !PT ;  /* 0x00000380221f7812 */ /* 0x000fe400078ec0ff */
[----:B------:R-:W-:Y:S02]  /*10560*/  LOP3.LUT R14, R12, R37, RZ, 0x3c, !PT ;  /* 0x000000250c0e7212 */ /* 0x000fe400078e3cff */
[----:B------:R-:W-:Y:S02]  /*10570*/  LOP3.LUT R12, R8, R39, RZ, 0x3c, !PT ;  /* 0x00000027080c7212 */ /* 0x000fe400078e3cff */
[----:B------:R-:W-:Y:S02]  /*10580*/  MOV R30, R4 ;  /* 0x00000004001e7202 */ /* 0x000fe40000000f00 */
[----:B------:R-:W-:Y:S02]  /*10590*/  SHF.R.U64 R10, R10, 0x3, RZ ;  /* 0x000000030a0a7819 */ /* 0x000fe400000012ff */
[----:B------:R-:W-:-:S02]  /*105a0*/  SHF.R.U64 R31, R31, 0x3, RZ ;  /* 0x000000031f1f7819 */ /* 0x000fc400000012ff */
[----:B------:R-:W-:Y:S02]  /*105b0*/  F2FP.F16.F32.PACK_AB R4, R89, R88 ;  /* 0x000000585904723e */ /* 0x000fe400000000ff */
[----:B------:R-:W-:Y:S02]  /*105c0*/  F2FP.F16.F32.PACK_AB R5, R3, R2 ;  /* 0x000000020305723e */ /* 0x000fe400000000ff */
[----:B------:R-:W-:Y:S02]  /*105d0*/  F2FP.F16.F32.PACK_AB R6, R93, R92 ;  /* 0x0000005c5d06723e */ /* 0x000fe400000000ff */
[----:B------:R-:W-:Y:S01]  /*105e0*/  F2FP.F16.F32.PACK_AB R7, R95, R94 ;  /* 0x0000005e5f07723e */ /* 0x000fe200000000ff */
[----:B------:R-:W-:Y:S01]  /*105f0*/  BAR.SYNC.DEFER_BLOCKING 0x1, 0x100 ;  /* 0x0044000000007b1d */ /* 0x000fe20000010000 */
[----:B------:R-:W-:Y:S02]  /*10600*/  MOV R37, R14 ;  /* 0x0000000e00257202 */ /* 0x000fe40000000f00 */
[----:B------:R-:W-:-:S02]  /*10610*/  MOV R36, R12 ;  /* 0x0000000c00247202 */ /* 0x000fc40000000f00 */
[----:B------:R-:W-:Y:S02]  /*10620*/  LOP3.LUT R10, R10, R41, RZ, 0x3c, !PT ;  /* 0x000000290a0a7212 */ /* 0x000fe400078e3cff */
[----:B------:R-:W-:Y:S02]  /*10630*/  LOP3.LUT R8, R31, R34, RZ, 0x3c, !PT ;  /* 0x000000221f087212 */ /* 0x000fe400078e3cff */
[----:B------:R-:W-:Y:S02]  /*10640*/  MOV R40, R28 ;  /* 0x0000001c00287202 */ /* 0x000fe40000000f00 */
[----:B------:R-:W-:Y:S02]  /*10650*/  MOV R39, R26 ;  /* 0x0000001a00277202 */ /* 0x000fe40000000f00 */
[----:B------:R-:W-:Y:S02]  /*10660*/  MOV R38, R24 ;  /* 0x0000001800267202 */ /* 0x000fe40000000f00 */
[----:B------:R-:W-:-:S02]  /*10670*/  F2FP.F16.F32.PACK_AB R12, R97, R96 ;  /* 0x00000060610c723e */ /* 0x000fc400000000ff */
[----:B------:R-:W-:Y:S02]  /*10680*/  F2FP.F16.F32.PACK_AB R13, R99, R98 ;  /* 0x00000062630d723e */ /* 0x000fe400000000ff */
[----:B------:R-:W-:Y:S02]  /*10690*/  F2FP.F16.F32.PACK_AB R14, R101, R100 ;  /* 0x00000064650e723e */ /* 0x000fe400000000ff */
[----:B------:R-:W-:Y:S02]  /*106a0*/  F2FP.F16.F32.PACK_AB R15, R103, R102 ;  /* 0x00000066670f723e */ /* 0x000fe400000000ff */
[----:B------:R-:W-:Y:S01]  /*106b0*/  F2FP.F16.F32.PACK_AB R24, R105, R104 ;  /* 0x000000686918723e */ /* 0x000fe200000000ff */
[----:B------:R0:W-:Y:S01]  /*106c0*/  STSM.16.M88.4 [R30], R4 ;  /* 0x000000041e007844 */ /* 0x0001e20000000200 */
[----:B------:R-:W-:Y:S02]  /*106d0*/  F2FP.F16.F32.PACK_AB R25, R107, R106 ;  /* 0x0000006a6b19723e */ /* 0x000fe400000000ff */
[----:B------:R-:W-:Y:S01]  /*106e0*/  F2FP.F16.F32.PACK_AB R26, R109, R108 ;  /* 0x0000006c6d1a723e */ /* 0x000fe200000000ff */
[----:B------:R2:W-:Y:S01]  /*106f0*/  STSM.16.M88.4 [R40], R12 ;  /* 0x0000000c28007844 */ /* 0x0005e20000000200 */
[----:B------:R-:W-:-:S02]  /*10700*/  F2FP.F16.F32.PACK_AB R27, R111, R110 ;  /* 0x0000006e6f1b723e */ /* 0x000fc400000000ff */
[----:B------:R-:W-:Y:S02]  /*10710*/  F2FP.F16.F32.PACK_AB R28, R113, R112 ;  /* 0x00000070711c723e */ /* 0x000fe400000000ff */
[----:B------:R-:W-:Y:S01]  /*10720*/  F2FP.F16.F32.PACK_AB R29, R115, R114 ;  /* 0x00000072731d723e */ /* 0x000fe200000000ff */
[----:B------:R-:W-:Y:S01]  /*10730*/  STSM.16.M88.4 [R39], R24 ;  /* 0x0000001827007844 */ /* 0x000fe20000000200 */
[----:B------:R-:W-:Y:S02]  /*10740*/  F2FP.F16.F32.PACK_AB R31, R119, R118 ;  /* 0x00000076771f723e */ /* 0x000fe400000000ff */
[----:B------:R-:W-:Y:S02]  /*10750*/  MOV R35, R10 ;  /* 0x0000000a00237202 */ /* 0x000fe40000000f00 */
[----:B------:R-:W-:Y:S02]  /*10760*/  MOV R34, R8 ;  /* 0x0000000800227202 */ /* 0x000fe40000000f00 */
[----:B0-----:R-:W-:-:S02]  /*10770*/  F2FP.F16.F32.PACK_AB R30, R117, R116 ;  /* 0x00000074751e723e */ /* 0x001fc400000000ff */
[----:B------:R-:W-:Y:S02]  /*10780*/  F2FP.F16.F32.PACK_AB R4, R121, R120 ;  /* 0x000000787904723e */ /* 0x000fe400000000ff */
[----:B------:R-:W-:Y:S01]  /*10790*/  F2FP.F16.F32.PACK_AB R5, R123, R122 ;  /* 0x0000007a7b05723e */ /* 0x000fe200000000ff */
[----:B------:R0:W-:Y:S01]  /*107a0*/  STSM.16.M88.4 [R38], R28 ;  /* 0x0000001c26007844 */ /* 0x0001e20000000200 */
[----:B------:R-:W-:Y:S02]  /*107b0*/  F2FP.F16.F32.PACK_AB R6, R125, R124 ;  /* 0x0000007c7d06723e */ /* 0x000fe400000000ff */
[----:B------:R-:W-:Y:S02]  /*107c0*/  F2FP.F16.F32.PACK_AB R7, R127, R126 ;  /* 0x0000007e7f07723e */ /* 0x000fe400000000ff */
[----:B------:R-:W-:Y:S02]  /*107d0*/  F2FP.F16.F32.PACK_AB R8, R129, R128 ;  /* 0x000000808108723e */ /* 0x000fe400000000ff */
[----:B------:R-:W-:Y:S01]  /*107e0*/  F2FP.F16.F32.PACK_AB R9, R131, R130 ;  /* 0x000000828309723e */ /* 0x000fe200000000ff */
[----:B------:R3:W-:Y:S01]  /*107f0*/  STSM.16.M88.4 [R37], R4 ;  /* 0x0000000425007844 */ /* 0x0007e20000000200 */
[----:B------:R-:W-:-:S02]  /*10800*/  F2FP.F16.F32.PACK_AB R10, R133, R132 ;  /* 0x00000084850a723e */ /* 0x000fc400000000ff */
[----:B------:R-:W-:Y:S02]  /*10810*/  F2FP.F16.F32.PACK_AB R11, R135, R134 ;  /* 0x00000086870b723e */ /* 0x000fe400000000ff */
[----:B--2---:R-:W-:Y:S02]  /*10820*/  F2FP.F16.F32.PACK_AB R12, R137, R136 ;  /* 0x00000088890c723e */ /* 0x004fe400000000ff */
[----:B------:R-:W-:Y:S01]  /*10830*/  F2FP.F16.F32.PACK_AB R13, R139, R138 ;  /* 0x0000008a8b0d723e */ /* 0x000fe200000000ff */
[----:B------:R2:W-:Y:S01]  /*10840*/  STSM.16.M88.4 [R36], R8 ;  /* 0x0000000824007844 */ /* 0x0005e20000000200 */
[----:B------:R-:W-:Y:S01]  /*10850*/  F2FP.F16.F32.PACK_AB R14, R141, R140 ;  /* 0x0000008c8d0e723e */ /* 0x000fe200000000ff */
[----:B0-----:R-:W-:Y:S01]  /*10860*/  IMAD.U32 R28, RZ, RZ, UR8 ;  /* 0x00000008ff1c7e24 */ /* 0x001fe2000f8e00ff */
[----:B------:R-:W-:Y:S01]  /*10870*/  F2FP.F16.F32.PACK_AB R15, R143, R142 ;  /* 0x0000008e8f0f723e */ /* 0x000fe200000000ff */
[----:B------:R-:W-:Y:S01]  /*10880*/  IMAD.U32 R29, RZ, RZ, UR9 ;  /* 0x00000009ff1d7e24 */ /* 0x000fe2000f8e00ff */
[----:B------:R-:W-:Y:S01]  /*10890*/  F2FP.F16.F32.PACK_AB R24, R145, R144 ;  /* 0x000000909118723e */ /* 0x000fe200000000ff */
[----:B------:R-:W-:Y:S01]  /*108a0*/  ULDC.64 UR8, c[0x0][0xc08] ;  /* 0x0003020000087ab9 */ /* 0x000fe20000000a00 */
[----:B------:R-:W-:Y:S01]  /*108b0*/  F2FP.F16.F32.PACK_AB R25, R147, R146 ;  /* 0x000000929319723e */ /* 0x000fe200000000ff */
[----:B------:R0:W-:Y:S01]  /*108c0*/  STSM.16.M88.4 [R35], R12 ;  /* 0x0000000c23007844 */ /* 0x0001e20000000200 */
[----:B------:R-:W-:-:S02]  /*108d0*/  F2FP.F16.F32.PACK_AB R26, R149, R148 ;  /* 0x00000094951a723e */ /* 0x000fc400000000ff */
[----:B------:R-:W-:Y:S02]  /*108e0*/  F2FP.F16.F32.PACK_AB R27, R151, R150 ;  /* 0x00000096971b723e */ /* 0x000fe400000000ff */
[----:B------:R-:W-:-:S03]  /*108f0*/  ISETP.NE.U32.AND P0, PT, RZ, UR10, PT ;  /* 0x0000000aff007c0c */ /* 0x000fc6000bf05070 */
[----:B------:R4:W-:Y:S01]  /*10900*/  STSM.16.M88.4 [R34], R24 ;  /* 0x0000001822007844 */ /* 0x0009e20000000200 */
[----:B------:R-:W-:Y:S01]  /*10910*/  BAR.SYNC.DEFER_BLOCKING 0x1, 0x100 ;  /* 0x0044000000007b1d */ /* 0x000fe20000010000 */
[----:B------:R-:W-:-:S13]  /*10920*/  ISETP.NE.AND.EX P0, PT, RZ, UR11, PT, P0 ;  /* 0x0000000bff007c0c */ /* 0x000fda000bf05300 */
[----:B------:R-:W4:Y:S01]  /*10930*/  @P0 LDG.E R30, desc[UR52][R28.64] ;  /* 0x000000341c1e0981 */ /* 0x000f22000c1e1900 */
[----:B------:R-:W-:Y:S01]  /*10940*/  UISETP.NE.U32.AND UP0, UPT, UR8, URZ, UPT ;  /* 0x0000003f0800728c */ /* 0x000fe2000bf05070 */
[----:B-1----:R-:W-:Y:S01]  /*10950*/  ISETP.NE.AND P1, PT, R45, 0x1, PT ;  /* 0x000000012d00780c */ /* 0x002fe20003f25270 */
[----:B------:R-:W-:Y:S02]  /*10960*/  ULDC UR4, c[0x0][0xa88] ;  /* 0x0002a20000047ab9 */ /* 0x000fe40000000800 */
[----:B------:R-:W-:Y:S01]  /*10970*/  UISETP.NE.AND.EX UP0, UPT, UR9, URZ, UPT, UP0 ;  /* 0x0000003f0900728c */ /* 0x000fe2000bf05300 */
[----:B------:R-:W-:Y:S01]  /*10980*/  IMAD.U32 R44, RZ, RZ, UR4 ;  /* 0x00000004ff2c7e24 */ /* 0x000fe2000f8e00ff */
[----:B------:R-:W-:-:S04]  /*10990*/  ULDC UR4, c[0x0][0xad4] ;  /* 0x0002b50000047ab9 */ /* 0x000fc80000000800 */
[----:B------:R-:W-:-:S04]  /*109a0*/  PLOP3.LUT P4, PT, PT, PT, UP0, 0x80, 0x0 ;  /* 0x000000000000781c */ /* 0x000fc80003f8f008 */
[----:B---3--:R-:W1:Y:S01]  /*109b0*/  @P1 LDC R6, c[0x0][0xbec] ;  /* 0x0002fb00ff061b82 */ /* 0x008e620000000800 */
[----:B------:R-:W-:Y:S02]  /*109c0*/  @UP0 ULDC.64 UR8, c[0x0][0xc08] ;  /* 0x0003020000080ab9 */ /* 0x000fe40000000a00 */
[----:B------:R-:W-:Y:S02]  /*109d0*/  @UP0 UIMAD.WIDE UR8, UR43, 0x4, UR8 ;  /* 0x000000042b0808a5 */ /* 0x000fe4000f8e0208 */
[----:B------:R-:W-:-:S03]  /*109e0*/  UISETP.NE.AND UP0, UPT, UR45, URZ, UPT ;  /* 0x0000003f2d00728c */ /* 0x000fc6000bf05270 */
[----:B--2---:R-:W2:Y:S01]  /*109f0*/  @P1 LDC R9, c[0x0][0xbf0] ;  /* 0x0002fc00ff091b82 */ /* 0x004ea20000000800 */
[----:B------:R-:W-:Y:S01]  /*10a00*/  USEL UR4, UR45, UR4, UP0 ;  /* 0x000000042d047287 */ /* 0x000fe20008000000 */
[----:B------:R-:W-:Y:S01]  /*10a10*/  IMAD.U32 R4, RZ, RZ, UR8 ;  /* 0x00000008ff047e24 */ /* 0x000fe2000f8e00ff */
[----:B------:R-:W-:Y:S01]  /*10a20*/  UMOV UR19, 0x9b8 ;  /* 0x000009b800137882 */ /* 0x000fe20000000000 */
[----:B------:R-:W-:Y:S01]  /*10a30*/  IMAD.U32 R5, RZ, RZ, UR9 ;  /* 0x00000009ff057e24 */ /* 0x000fe2000f8e00ff */
[----:B------:R-:W-:Y:S02]  /*10a40*/  UISETP.GT.AND UP1, UPT, UR4, 0x1, UPT ;  /* 0x000000010400788c */ /* 0x000fe4000bf24270 */
[----:B------:R-:W-:Y:S02]  /*10a50*/  UISETP.NE.U32.AND UP0, UPT, UR10, URZ, UPT ;  /* 0x0000003f0a00728c */ /* 0x000fe4000bf05070 */
[----:B------:R-:W-:Y:S01]  /*10a60*/  USEL UR19, UR19, 0x978, UP1 ;  /* 0x0000097813137887 */ /* 0x000fe20008800000 */
[----:B0-----:R-:W-:Y:S01]  /*10a70*/  VIADD R13, R17, UR37 ;  /* 0x00000025110d7c36 */ /* 0x001fe20008000000 */
[----:B------:R-:W-:Y:S01]  /*10a80*/  UISETP.NE.AND.EX UP0, UPT, UR11, URZ, UPT, UP0 ;  /* 0x0000003f0b00728c */ /* 0x000fe2000bf05300 */
[----:B------:R1:W5:Y:S01]  /*10a90*/  @P4 LDG.E R44, desc[UR52][R4.64] ;  /* 0x00000034042c4981 */ /* 0x000362000c1e1900 */
[----:B------:R-:W-:Y:S01]  /*10aa0*/  UMOV UR4, URZ ;  /* 0x0000003f00047c82 */ /* 0x000fe20008000000 */
[----:B------:R-:W-:Y:S01]  /*10ab0*/  USHF.R.S32.HI UR10, URZ, 0x1f, UR43 ;  /* 0x0000001f3f0a7899 */ /* 0x000fe2000801142b */
[----:B------:R-:W-:Y:S01]  /*10ac0*/  IMAD.MOV.U32 R7, RZ, RZ, R13 ;  /* 0x000000ffff077224 */ /* 0x000fe200078e000d */
[----:B------:R-:W-:-:S02]  /*10ad0*/  USEL UR8, UR43, URZ, !UP0 ;  /* 0x0000003f2b087287 */ /* 0x000fc4000c000000 */
[----:B------:R-:W-:Y:S02]  /*10ae0*/  USEL UR9, UR39, URZ, UP1 ;  /* 0x0000003f27097287 */ /* 0x000fe40008800000 */
[----:B------:R-:W-:Y:S01]  /*10af0*/  USEL UR18, UR10, URZ, !UP0 ;  /* 0x0000003f0a127287 */ /* 0x000fe2000c000000 */
[----:B------:R-:W-:Y:S02]  /*10b00*/  ULDC.64 UR12, c[0x0][UR19+0x220] ;  /* 0x00008800130c7abb */ /* 0x000fe40008000a00 */
[----:B------:R-:W-:Y:S01]  /*10b10*/  ULDC.64 UR10, c[0x0][UR19+0x218] ;  /* 0x00008600130a7abb */ /* 0x000fe20008000a00 */
[----:B-1----:R-:W-:Y:S01]  /*10b20*/  @P1 IMAD.HI.U32 R4, R13, R6, RZ ;  /* 0x000000060d041227 */ /* 0x002fe200078e00ff */
[----:B------:R-:W-:Y:S01]  /*10b30*/  ULDC.64 UR14, c[0x0][UR19+0x228] ;  /* 0x00008a00130e7abb */ /* 0x000fe20008000a00 */
[----:B------:R-:W-:Y:S02]  /*10b40*/  UIMAD UR13, UR13, UR8, URZ ;  /* 0x000000080d0d72a4 */ /* 0x000fe4000f8e023f */
[----:B------:R-:W-:Y:S01]  /*10b50*/  UIMAD.WIDE.U32 UR16, UR10, UR42, URZ ;  /* 0x0000002a0a1072a5 */ /* 0x000fe2000f8e003f */
[----:B--2---:R-:W-:Y:S01]  /*10b60*/  @P1 SHF.R.U32.HI R7, RZ, R9, R4 ;  /* 0x00000009ff071219 */ /* 0x004fe20000011604 */
[----:B------:R-:W-:-:S02]  /*10b70*/  UIMAD UR20, UR11, UR42, URZ ;  /* 0x0000002a0b1472a4 */ /* 0x000fc4000f8e023f */
[----:B------:R-:W-:Y:S02]  /*10b80*/  UIMAD.WIDE.U32 UR10, UR12, UR8, URZ ;  /* 0x000000080c0a72a5 */ /* 0x000fe4000f8e003f */
[----:B------:R-:W-:Y:S01]  /*10b90*/  UIMAD.WIDE.U32 UR22, UR14, UR9, URZ ;  /* 0x000000090e1672a5 */ /* 0x000fe2000f8e003f */
[----:B------:R-:W-:Y:S01]  /*10ba0*/  IMAD.MOV R6, RZ, RZ, -R7 ;  /* 0x000000ffff067224 */ /* 0x000fe200078e0a07 */
[----:B------:R-:W-:Y:S02]  /*10bb0*/  UIMAD UR9, UR15, UR9, URZ ;  /* 0x000000090f0972a4 */ /* 0x000fe4000f8e023f */
[----:B------:R-:W-:Y:S01]  /*10bc0*/  UIMAD UR13, UR12, UR18, UR13 ;  /* 0x000000120c0d72a4 */ /* 0x000fe2000f8e020d */
[----:B------:R-:W-:Y:S01]  /*10bd0*/  IMAD R9, R45, R6, R13 ;  /* 0x000000062d097224 */ /* 0x000fe200078e020d */
[----:B------:R-:W-:Y:S01]  /*10be0*/  UIADD3 UR20, UR17, UR20, URZ ;  /* 0x0000001411147290 */ /* 0x000fe2000fffe03f */
[----:B------:R-:W-:Y:S02]  /*10bf0*/  IMAD.U32 R4, RZ, RZ, UR22 ;  /* 0x00000016ff047e24 */ /* 0x000fe4000f8e00ff */
[----:B------:R-:W-:Y:S01]  /*10c00*/  IMAD.U32 R5, RZ, RZ, UR23 ;  /* 0x00000017ff057e24 */ /* 0x000fe2000f8e00ff */
[----:B------:R-:W-:-:S02]  /*10c10*/  SHF.R.S32.HI R5, RZ, 0x1f, R7 ;  /* 0x0000001fff057819 */ /* 0x000fc40000011407 */
[----:B------:R-:W-:Y:S02]  /*10c20*/  SHF.R.S32.HI R6, RZ, 0x1f, R9 ;  /* 0x0000001fff067819 */ /* 0x000fe40000011409 */
[----:B----4-:R-:W-:-:S13]  /*10c30*/  @P0 R2UR UR4, R30 ;  /* 0x000000001e0402ca */ /* 0x010fda00000e0000 */
[----:B------:R-:W-:Y:S02]  /*10c40*/  UIADD3 UR16, UP0, UP2, UR10, UR16, UR4 ;  /* 0x000000100a107290 */ /* 0x000fe4000fa1e004 */
[----:B------:R-:W-:Y:S02]  /*10c50*/  UIADD3 UR10, UR23, UR9, URZ ;  /* 0x00000009170a7290 */ /* 0x000fe4000fffe03f */
[----:B------:R-:W-:Y:S02]  /*10c60*/  UIADD3 UR9, UR11, UR13, URZ ;  /* 0x0000000d0b097290 */ /* 0x000fe4000fffe03f */
[----:B------:R-:W-:Y:S01]  /*10c70*/  USHF.R.S32.HI UR14, URZ, 0x1f, UR4 ;  /* 0x0000001f3f0e7899 */ /* 0x000fe20008011404 */
[----:B------:R-:W-:Y:S01]  /*10c80*/  IADD3 R4, P2, P3, R7, UR16, R4 ;  /* 0x0000001007047c10 */ /* 0x000fe2000fb5e004 */
[----:B------:R-:W-:Y:S01]  /*10c90*/  IMAD.U32 R8, RZ, RZ, UR10 ;  /* 0x0000000aff087e24 */ /* 0x000fe2000f8e00ff */
[----:B------:R-:W-:Y:S01]  /*10ca0*/  ULDC.64 UR10, c[0x0][UR19+0x210] ;  /* 0x00008400130a7abb */ /* 0x000fe20008000a00 */
[----:B------:R-:W-:Y:S01]  /*10cb0*/  UIADD3.X UR9, UR9, UR20, UR14, UP0, UP2 ;  /* 0x0000001409097290 */ /* 0x000fe200087e440e */
[----:B------:R-:W-:Y:S01]  /*10cc0*/  IMAD R7, R9, UR11, RZ ;  /* 0x0000000b09077c24 */ /* 0x000fe2000f8e02ff */
[----:B------:R-:W-:Y:S01]  /*10cd0*/  ULDC.64 UR12, c[0x0][0xba8] ;  /* 0x0002ea00000c7ab9 */ /* 0x000fe20000000a00 */
[----:B------:R-:W-:Y:S01]  /*10ce0*/  @!UP1 ULDC UR12, c[0x0][0xb50] ;  /* 0x0002d400000c9ab9 */ /* 0x000fe20000000800 */
[----:B------:R-:W-:Y:S01]  /*10cf0*/  @!UP1 ULDC UR13, c[0x0][0xb54] ;  /* 0x0002d500000d9ab9 */ /* 0x000fe20000000800 */
[----:B------:R-:W-:Y:S01]  /*10d00*/  IMAD R7, R6, UR10, R7 ;  /* 0x0000000a06077c24 */ /* 0x000fe2000f8e0207 */
[----:B------:R-:W-:-:S03]  /*10d10*/  IADD3.X R5, R5, UR9, R8, P2, P3 ;  /* 0x0000000905057c10 */ /* 0x000fc600097e6408 */
[----:B------:R-:W-:-:S04]  /*10d20*/  IMAD.WIDE.U32 R4, R9, UR10, R4 ;  /* 0x0000000a09047c25 */ /* 0x000fc8000f8e0004 */
[----:B------:R-:W-:Y:S01]  /*10d30*/  IMAD.IADD R5, R5, 0x1, R7 ;  /* 0x0000000105057824 */ /* 0x000fe200078e0207 */
[----:B------:R-:W-:-:S04]  /*10d40*/  LEA R8, P2, R4, UR12, 0x2 ;  /* 0x0000000c04087c11 */ /* 0x000fc8000f8410ff */
[----:B------:R-:W-:Y:S01]  /*10d50*/  LEA.HI.X R9, R4, UR13, R5, 0x2, P2 ;  /* 0x0000000d04097c11 */ /* 0x000fe200090f1405 */
[----:B------:R-:W-:Y:S08]  /*10d60*/  @P4 BRA `(.L_x_7506) ;  /* 0x0000000000104947 */ /* 0x000ff00003800000 */
[----:B------:R-:W-:Y:S05]  /*10d70*/  @!P0 BRA `(.L_x_7506) ;  /* 0x00000000000c8947 */ /* 0x000fea0003800000 */
[----:B------:R-:W2:Y:S04]  /*10d80*/  LDG.E R5, desc[UR52][R28.64] ;  /* 0x000000341c057981 */ /* 0x000ea8000c1e1900 */
[----:B-----5:R-:W2:Y:S02]  /*10d90*/  LDG.E R44, desc[UR52][R28.64+0x4] ;  /* 0x000004341c2c7981 */ /* 0x020ea4000c1e1900 */
[----:B--2---:R-:W-:-:S07]  /*10da0*/  IMAD.IADD R44, R44, 0x1, -R5 ;  /* 0x000000012c2c7824 */ /* 0x004fce00078e0a05 */
.L_x_7506:
[----:B------:R-:W-:Y:S01]  /*10db0*/  SHFL.IDX PT, R4, R8, RZ, 0x1c1f ;  /* 0x001c1fff08047589 */ /* 0x000fe200000e0000 */
[----:B------:R-:W-:Y:S01]  /*10dc0*/  VIADD R11, R217, UR37 ;  /* 0x00000025d90b7c36 */ /* 0x000fe20008000000 */
[----:B------:R-:W-:Y:S01]  /*10dd0*/  LOP3.LUT P0, RZ, R199, 0x3, RZ, 0xc0, !PT ;  /* 0x00000003c7ff7812 */ /* 0x000fe2000780c0ff */
[----:B-----5:R-:W-:Y:S01]  /*10de0*/  IMAD R44, R44, R45, RZ ;  /* 0x0000002d2c2c7224 */ /* 0x020fe200078e02ff */
[----:B------:R-:W0:Y:S01]  /*10df0*/  SHFL.IDX PT, R5, R9, RZ, 0x1c1f ;  /* 0x001c1fff09057589 */ /* 0x000e2200000e0000 */
[----:B------:R-:W-:-:S03]  /*10e00*/  VIADD R25, R11, 0x8 ;  /* 0x000000080b197836 */ /* 0x000fc60000000000 */
[----:B------:R-:W-:Y:S01]  /*10e10*/  SHFL.IDX PT, R6, R8, 0x1, 0x1c1f ;  /* 0x003c1f0008067f89 */ /* 0x000fe200000e0000 */
[-C--:B------:R-:W-:Y:S02]  /*10e20*/  ISETP.GE.OR P2, PT, R11, R44.reuse, P0 ;  /* 0x0000002c0b00720c */ /* 0x080fe40000746670 */
[----:B------:R-:W-:Y:S01]  /*10e30*/  ISETP.GE.OR P0, PT, R25, R44, P0 ;  /* 0x0000002c1900720c */ /* 0x000fe20000706670 */
[----:B------:R-:W1:Y:S10]  /*10e40*/  SHFL.IDX PT, R7, R9, 0x1, 0x1c1f ;  /* 0x003c1f0009077f89 */ /* 0x000e7400000e0000 */
[----:B0-----:R0:W-:Y:S04]  /*10e50*/  @!P2 ST.E desc[UR52][R4.64], R20 ;  /* 0x000000140400a985 */ /* 0x0011e8000c101934 */
[----:B-1----:R0:W-:Y:S01]  /*10e60*/  @!P0 ST.E desc[UR52][R6.64], R0 ;  /* 0x0000000006008985 */ /* 0x0021e2000c101934 */
[----:B------:R-:W-:-:S13]  /*10e70*/  PLOP3.LUT P0, PT, PT, PT, UP1, 0x80, 0x0 ;  /* 0x000000000000781c */ /* 0x000fda0003f0f018 */
[----:B0-----:R-:W-:Y:S05]  /*10e80*/  @P0 BRA `(.L_x_7507) ;  /* 0x00000008008c0947 */ /* 0x001fea0003800000 */
[----:B------:R-:W-:Y:S01]  /*10e90*/  IMAD R3, R198, 0x40, R18 ;  /* 0x00000040c6037824 */ /* 0x000fe200078e0212 */
[----:B------:R-:W-:Y:S01]  /*10ea0*/  ULDC.64 UR12, c[0x0][0xaa0] ;  /* 0x0002a800000c7ab9 */ /* 0x000fe20000000a00 */
[----:B------:R-:W0:Y:S02]  /*10eb0*/  @P1 LDC R49, c[0x0][0xbf0] ;  /* 0x0002fc00ff311b82 */ /* 0x000e240000000800 */
[----:B------:R-:W-:-:S03]  /*10ec0*/  IMAD.WIDE R32, R3, 0x2, R32 ;  /* 0x0000000203207825 */ /* 0x000fc600078e0220 */
[C---:B------:R-:W-:Y:S01]  /*10ed0*/  IADD3 R9, P6, R32.reuse, 0x1000, RZ ;  /* 0x0000100020097810 */ /* 0x040fe20007fde0ff */
[----:B------:R-:W-:Y:S01]  /*10ee0*/  UIMAD UR9, UR14, UR12, URZ ;  /* 0x0000000c0e0972a4 */ /* 0x000fe2000f8e023f */
[C---:B------:R-:W-:Y:S02]  /*10ef0*/  IADD3 R13, P5, R32.reuse, 0x2000, RZ ;  /* 0x00002000200d7810 */ /* 0x040fe40007fbe0ff */
[----:B------:R-:W-:Y:S01]  /*10f00*/  LOP3.LUT R8, R9, 0x380, RZ, 0xc0, !PT ;  /* 0x0000038009087812 */ /* 0x000fe200078ec0ff */
[----:B------:R-:W-:Y:S01]  /*10f10*/  UIMAD.WIDE.U32 UR10, UR4, UR12, URZ ;  /* 0x0000000c040a72a5 */ /* 0x000fe2000f8e003f */
[----:B------:R-:W-:Y:S02]  /*10f20*/  IADD3 R25, P4, R32, 0x3000, RZ ;  /* 0x0000300020197810 */ /* 0x000fe40007f9e0ff */
[----:B------:R-:W-:Y:S01]  /*10f30*/  SHF.R.U64 R8, R8, 0x3, RZ ;  /* 0x0000000308087819 */ /* 0x000fe200000012ff */
[----:B------:R-:W-:Y:S01]  /*10f40*/  UIMAD UR9, UR4, UR13, UR9 ;  /* 0x0000000d040972a4 */ /* 0x000fe2000f8e0209 */
[----:B------:R-:W-:-:S02]  /*10f50*/  IADD3 R29, P3, R32, 0x4000, RZ ;  /* 0x00004000201d7810 */ /* 0x000fc40007f7e0ff */
[----:B------:R-:W-:Y:S01]  /*10f60*/  LOP3.LUT R8, R8, R9, RZ, 0x3c, !PT ;  /* 0x0000000908087212 */ /* 0x000fe200078e3cff */
[--C-:B------:R-:W-:Y:S01]  /*10f70*/  IMAD.X R9, RZ, RZ, R33.reuse, P6 ;  /* 0x000000ffff097224 */ /* 0x100fe200030e0621 */
[C---:B------:R-:W-:Y:S01]  /*10f80*/  IADD3 R3, P6, R32.reuse, 0x7000, RZ ;  /* 0x0000700020037810 */ /* 0x040fe20007fde0ff */
[----:B------:R-:W-:Y:S01]  /*10f90*/  UIADD3 UR11, UR11, UR9, URZ ;  /* 0x000000090b0b7290 */ /* 0x000fe2000fffe03f */
[C---:B------:R-:W-:Y:S01]  /*10fa0*/  IADD3 R35, P2, R32.reuse, 0x5000, RZ ;  /* 0x0000500020237810 */ /* 0x040fe20007f5e0ff */
[----:B------:R-:W-:Y:S01]  /*10fb0*/  ULDC.64 UR12, c[0x0][0xae8] ;  /* 0x0002ba00000c7ab9 */ /* 0x000fe20000000a00 */
[----:B------:R-:W-:Y:S01]  /*10fc0*/  LOP3.LUT R0, R3, 0x380, RZ, 0xc0, !PT ;  /* 0x0000038003007812 */ /* 0x000fe200078ec0ff */
[----:B------:R-:W-:Y:S01]  /*10fd0*/  USHF.R.S32.HI UR4, URZ, 0x1f, UR8 ;  /* 0x0000001f3f047899 */ /* 0x000fe20008011408 */
[----:B------:R-:W-:Y:S01]  /*10fe0*/  IADD3 R37, P0, R32, 0x6000, RZ ;  /* 0x0000600020257810 */ /* 0x000fe20007f1e0ff */
[----:B------:R-:W-:Y:S01]  /*10ff0*/  IMAD.X R41, RZ, RZ, R33, P6 ;  /* 0x000000ffff297224 */ /* 0x000fe200030e0621 */
[----:B------:R-:W-:Y:S01]  /*11000*/  SHF.R.U64 R0, R0, 0x3, RZ ;  /* 0x0000000300007819 */ /* 0x000fe200000012ff */
[----:B------:R-:W-:Y:S01]  /*11010*/  UIMAD.WIDE.U32 UR10, UR42, UR12, UR10 ;  /* 0x0000000c2a0a72a5 */ /* 0x000fe2000f8e000a */
[----:B------:R-:W-:Y:S01]  /*11020*/  LOP3.LUT R12, R13, 0x380, RZ, 0xc0, !PT ;  /* 0x000003800d0c7812 */ /* 0x000fe200078ec0ff */
[----:B------:R-:W5:Y:S01]  /*11030*/  LD.E.128 R8, desc[UR52][R8.64] ;  /* 0x0000003408087980 */ /* 0x000f62000c101d00 */
[----:B------:R-:W-:-:S02]  /*11040*/  LOP3.LUT R40, R0, R3, RZ, 0x3c, !PT ;  /* 0x0000000300287212 */ /* 0x000fc400078e3cff */
[----:B------:R-:W1:Y:S01]  /*11050*/  @P1 LDC R3, c[0x0][0xbec] ;  /* 0x0002fb00ff031b82 */ /* 0x000e620000000800 */
[----:B------:R-:W-:Y:S01]  /*11060*/  IMAD R0, R22, 0x20, R198 ;  /* 0x0000002016007824 */ /* 0x000fe200078e02c6 */
[----:B------:R-:W-:Y:S01]  /*11070*/  UIMAD UR11, UR42, UR13, UR11 ;  /* 0x0000000d2a0b72a4 */ /* 0x000fe2000f8e020b */
[----:B------:R-:W-:Y:S01]  /*11080*/  LOP3.LUT R24, R25, 0x380, RZ, 0xc0, !PT ;  /* 0x0000038019187812 */ /* 0x000fe200078ec0ff */
[----:B------:R-:W5:Y:S01]  /*11090*/  LD.E.128 R40, desc[UR52][R40.64] ;  /* 0x0000003428287980 */ /* 0x000f62000c101d00 */
[----:B------:R-:W-:Y:S01]  /*110a0*/  VIADD R46, R0, UR37 ;  /* 0x00000025002e7c36 */ /* 0x000fe20008000000 */
[----:B------:R-:W-:Y:S01]  /*110b0*/  ULDC.64 UR12, c[0x0][0xaf0] ;  /* 0x0002bc00000c7ab9 */ /* 0x000fe20000000a00 */
[----:B------:R-:W-:Y:S01]  /*110c0*/  LOP3.LUT R28, R29, 0x380, RZ, 0xc0, !PT ;  /* 0x000003801d1c7812 */ /* 0x000fe200078ec0ff */
[----:B------:R-:W-:Y:S01]  /*110d0*/  UIMAD UR4, UR4, UR12, URZ ;  /* 0x0000000c040472a4 */ /* 0x000fe2000f8e023f */
[----:B------:R-:W-:Y:S02]  /*110e0*/  LOP3.LUT R34, R35, 0x380, RZ, 0xc0, !PT ;  /* 0x0000038023227812 */ /* 0x000fe400078ec0ff */
[----:B------:R-:W-:-:S02]  /*110f0*/  LOP3.LUT R36, R37, 0x380, RZ, 0xc0, !PT ;  /* 0x0000038025247812 */ /* 0x000fc400078ec0ff */
[----:B------:R-:W-:Y:S01]  /*11100*/  LOP3.LUT R5, R32, 0x380, RZ, 0xc0, !PT ;  /* 0x0000038020057812 */ /* 0x000fe200078ec0ff */
[----:B------:R-:W-:Y:S01]  /*11110*/  IMAD.MOV.U32 R47, RZ, RZ, R46 ;  /* 0x000000ffff2f7224 */ /* 0x000fe200078e002e */
[----:B------:R-:W-:Y:S01]  /*11120*/  SHF.R.U64 R12, R12, 0x3, RZ ;  /* 0x000000030c0c7819 */ /* 0x000fe200000012ff */
[----:B------:R-:W-:Y:S01]  /*11130*/  UIMAD UR4, UR8, UR13, UR4 ;  /* 0x0000000d080472a4 */ /* 0x000fe2000f8e0204 */
[----:B------:R-:W-:Y:S01]  /*11140*/  SHF.R.U64 R24, R24, 0x3, RZ ;  /* 0x0000000318187819 */ /* 0x000fe200000012ff */
[----:B------:R-:W-:Y:S01]  /*11150*/  UIMAD.WIDE.U32 UR8, UR8, UR12, UR10 ;  /* 0x0000000c080872a5 */ /* 0x000fe2000f8e000a */
[----:B------:R-:W-:Y:S02]  /*11160*/  SHF.R.U64 R28, R28, 0x3, RZ ;  /* 0x000000031c1c7819 */ /* 0x000fe400000012ff */
[----:B------:R-:W-:Y:S02]  /*11170*/  SHF.R.U64 R34, R34, 0x3, RZ ;  /* 0x0000000322227819 */ /* 0x000fe400000012ff */
[----:B------:R-:W-:Y:S01]  /*11180*/  SHF.R.U64 R36, R36, 0x3, RZ ;  /* 0x0000000324247819 */ /* 0x000fe200000012ff */
[----:B-1----:R-:W-:Y:S01]  /*11190*/  @P1 IMAD.HI.U32 R0, R46, R3, RZ ;  /* 0x000000032e001227 */ /* 0x002fe200078e00ff */
[----:B------:R-:W-:Y:S01]  /*111a0*/  SHF.R.U64 R5, R5, 0x3, RZ ;  /* 0x0000000305057819 */ /* 0x000fe200000012ff */
[----:B------:R-:W-:Y:S01]  /*111b0*/  UIADD3 UR4, UR9, UR4, URZ ;  /* 0x0000000409047290 */ /* 0x000fe2000fffe03f */
[----:B------:R-:W-:Y:S01]  /*111c0*/  LOP3.LUT R12, R12, R13, RZ, 0x3c, !PT ;  /* 0x0000000d0c0c7212 */ /* 0x000fe200078e3cff */
[--C-:B------:R-:W-:Y:S01]  /*111d0*/  IMAD.X R13, RZ, RZ, R33.reuse, P5 ;  /* 0x000000ffff0d7224 */ /* 0x100fe200028e0621 */
[----:B0-----:R-:W-:Y:S01]  /*111e0*/  @P1 SHF.R.U32.HI R47, RZ, R49, R0 ;  /* 0x00000031ff2f1219 */ /* 0x001fe20000011600 */
[----:B------:R-:W-:Y:S01]  /*111f0*/  ULDC.64 UR10, c[0x0][0xae0] ;  /* 0x0002b800000a7ab9 */ /* 0x000fe20000000a00 */
        /* <DEDUP_REMOVED lines=9> */
[----:B------:R-:W-:Y:S01]  /*11290*/  IMAD.MOV.U32 R5, RZ, RZ, R33 ;  /* 0x000000ffff057224 */ /* 0x000fe200078e0021 */
[--C-:B------:R-:W-:Y:S01]  /*112a0*/  SHF.R.S32.HI R0, RZ, 0x1f, R47.reuse ;  /* 0x0000001fff007819 */ /* 0x100fe2000001142f */
[----:B------:R-:W-:Y:S01]  /*112b0*/  IMAD.MOV R20, RZ, RZ, -R47 ;  /* 0x000000ffff147224 */ /* 0x000fe200078e0a2f */
[----:B------:R-:W5:Y:S01]  /*112c0*/  LD.E.128 R12, desc[UR52][R12.64] ;  /* 0x000000340c0c7980 */ /* 0x000f62000c101d00 */
[----:B------:R-:W-:-:S02]  /*112d0*/  IMAD.U32 R3, RZ, RZ, UR9 ;  /* 0x00000009ff037e24 */ /* 0x000fc4000f8e00ff */
[----:B------:R-:W-:Y:S01]  /*112e0*/  IMAD R0, R0, UR10, RZ ;  /* 0x0000000a00007c24 */ /* 0x000fe2000f8e02ff */
[----:B------:R-:W5:Y:S01]  /*112f0*/  LD.E.128 R4, desc[UR52][R4.64] ;  /* 0x0000003404047980 */ /* 0x000f62000c101d00 */
[----:B------:R-:W-:Y:S02]  /*11300*/  IMAD R45, R45, R20, R46 ;  /* 0x000000142d2d7224 */ /* 0x000fe400078e022e */
[----:B------:R-:W-:Y:S01]  /*11310*/  IMAD.U32 R2, RZ, RZ, UR8 ;  /* 0x00000008ff027e24 */ /* 0x000fe2000f8e00ff */
[----:B------:R-:W5:Y:S01]  /*11320*/  LD.E.128 R24, desc[UR52][R24.64] ;  /* 0x0000003418187980 */ /* 0x000f62000c101d00 */
[----:B------:R-:W-:Y:S01]  /*11330*/  IMAD.U32 R3, RZ, RZ, UR4 ;  /* 0x00000004ff037e24 */ /* 0x000fe2000f8e00ff */
[----:B------:R-:W-:Y:S02]  /*11340*/  ULDC.64 UR8, c[0x0][0xad8] ;  /* 0x0002b60000087ab9 */ /* 0x000fe40000000a00 */
[----:B------:R-:W5:Y:S01]  /*11350*/  LD.E.128 R28, desc[UR52][R28.64] ;  /* 0x000000341c1c7980 */ /* 0x000f62000c101d00 */
[----:B------:R-:W-:-:S03]  /*11360*/  IMAD R49, R47, UR11, R0 ;  /* 0x0000000b2f317c24 */ /* 0x000fc6000f8e0200 */
[----:B------:R-:W5:Y:S01]  /*11370*/  LD.E.128 R32, desc[UR52][R34.64] ;  /* 0x0000003422207980 */ /* 0x000f62000c101d00 */
[----:B------:R-:W-:-:S03]  /*11380*/  SHF.R.S32.HI R0, RZ, 0x1f, R45 ;  /* 0x0000001fff007819 */ /* 0x000fc6000001142d */
        /* <DEDUP_REMOVED lines=8> */
[----:B------:R-:W-:Y:S02]  /*11410*/  IMAD.IADD R3, R3, 0x1, R49 ;  /* 0x0000000103037824 */ /* 0x000fe400078e0231 */
[----:B------:R-:W-:-:S02]  /*11420*/  IMAD R0, R0, UR8, RZ ;  /* 0x0000000800007c24 */ /* 0x000fc4000f8e02ff */
[----:B------:R-:W-:Y:S02]  /*11430*/  VIADD R51, R198, UR37 ;  /* 0x00000025c6337c36 */ /* 0x000fe40008000000 */
[C---:B------:R-:W-:Y:S02]  /*11440*/  IMAD R49, R45.reuse, UR9, R0 ;  /* 0x000000092d317c24 */ /* 0x040fe4000f8e0200 */
[----:B------:R-:W-:Y:S01]  /*11450*/  IMAD.WIDE.U32 R2, R45, UR8, R2 ;  /* 0x000000082d027c25 */ /* 0x000fe2000f8e0002 */
[----:B------:R-:W-:Y:S01]  /*11460*/  ISETP.GE.AND P2, PT, R51, R44, PT ;  /* 0x0000002c3300720c */ /* 0x000fe20003f46270 */
[----:B------:R-:W-:Y:S02]  /*11470*/  ULDC.64 UR8, c[0x0][0xa80] ;  /* 0x0002a00000087ab9 */ /* 0x000fe40000000a00 */
[----:B------:R-:W-:Y:S02]  /*11480*/  VIADD R21, R21, 0x28820 ;  /* 0x0002882015157836 */ /* 0x000fe40000000000 */
[----:B------:R-:W-:Y:S01]  /*11490*/  VIADD R45, R51, 0x40 ;  /* 0x00000040332d7836 */ /* 0x000fe20000000000 */
[----:B------:R-:W-:Y:S01]  /*114a0*/  LEA R0, P3, R2, UR8, 0x1 ;  /* 0x0000000802007c11 */ /* 0x000fe2000f8608ff */
[----:B------:R-:W-:Y:S01]  /*114b0*/  IMAD.IADD R3, R3, 0x1, R49 ;  /* 0x0000000103037824 */ /* 0x000fe200078e0231 */
[----:B------:R-:W-:-:S02]  /*114c0*/  PRMT R21, RZ, 0x654, R21 ;  /* 0x00000654ff157816 */ /* 0x000fc40000000015 */
[-C--:B------:R-:W-:Y:S02]  /*114d0*/  ISETP.GE.AND P1, PT, R45, R44.reuse, PT ;  /* 0x0000002c2d00720c */ /* 0x080fe40003f26270 */
[----:B------:R-:W-:Y:S01]  /*114e0*/  LEA.HI.X R45, R2, UR9, R3, 0x1, P3 ;  /* 0x00000009022d7c11 */ /* 0x000fe200098f0c03 */
[----:B------:R-:W-:Y:S01]  /*114f0*/  VIADD R47, R51, 0x20 ;  /* 0x00000020332f7836 */ /* 0x000fe20000000000 */
[----:B0-----:R0:W-:Y:S01]  /*11500*/  SYNCS.ARRIVE.TRANS64.RED.A1T0 RZ, [R21+URZ], RZ ;  /* 0x000000ff15ff79a7 */ /* 0x0011e2000810043f */
[----:B------:R1:W2:Y:S01]  /*11510*/  SHFL.IDX PT, R20, R0, RZ, 0x181f ;  /* 0x00181fff00147589 */ /* 0x0002a200000e0000 */
[----:B------:R-:W-:Y:S02]  /*11520*/  BSSY B1, `(.L_x_7508) ;  /* 0x000000d000017945 */ /* 0x000fe40003800000 */
[----:B------:R-:W-:Y:S01]  /*11530*/  ISETP.GE.AND P0, PT, R47, R44, PT ;  /* 0x0000002c2f00720c */ /* 0x000fe20003f06270 */
[----:B0-----:R1:W0:Y:S01]  /*11540*/  SHFL.IDX PT, R21, R45, RZ, 0x181f ;  /* 0x00181fff2d157589 */ /* 0x00122200000e0000 */
[----:B------:R-:W-:Y:S11]  /*11550*/  @P2 BRA `(.L_x_7509) ;  /* 0x0000000000242947 */ /* 0x000ff60003800000 */
[----:B------:R-:W-:Y:S02]  /*11560*/  ULDC UR4, c[0x0][0xac8] ;  /* 0x0002b20000047ab9 */ /* 0x000fe40000000800 */
[----:B------:R-:W-:Y:S02]  /*11570*/  ISETP.GE.AND P2, PT, R18, UR4, PT ;  /* 0x0000000412007c0c */ /* 0x000fe4000bf46270 */
[----:B------:R-:W-:-:S11]  /*11580*/  ISETP.GE.AND P3, PT, R19, UR4, PT ;  /* 0x0000000413007c0c */ /* 0x000fd6000bf66270 */
[CC--:B--2---:R-:W-:Y:S02]  /*11590*/  @!P2 LEA R2, P4, R18.reuse, R20.reuse, 0x1 ;  /* 0x000000141202a211 */ /* 0x0c4fe400078808ff */
[C---:B------:R-:W-:Y:S02]  /*115a0*/  @!P3 LEA R20, P5, R19.reuse, R20, 0x1 ;  /* 0x000000141314b211 */ /* 0x040fe400078a08ff */
[-C--:B0-----:R-:W-:Y:S02]  /*115b0*/  @!P2 LEA.HI.X R3, R18, R21.reuse, R220, 0x1, P4 ;  /* 0x000000151203a211 */ /* 0x081fe400020f0cdc */
[----:B------:R-:W-:-:S03]  /*115c0*/  @!P3 LEA.HI.X R21, R19, R21, R219, 0x1, P5 ;  /* 0x000000151315b211 */ /* 0x000fc600028f0cdb */
[----:B-----5:R3:W-:Y:S04]  /*115d0*/  @!P2 ST.E.128 desc[UR52][R2.64], R4 ;  /* 0x000000040200a985 */ /* 0x0207e8000c101d34 */
[----:B------:R3:W-:Y:S02]  /*115e0*/  @!P3 ST.E.128 desc[UR52][R20.64], R28 ;  /* 0x0000001c1400b985 */ /* 0x0007e4000c101d34 */
.L_x_7509:
[----:B------:R-:W-:Y:S05]  /*115f0*/  BSYNC B1 ;  /* 0x0000000000017941 */ /* 0x000fea0003800000 */
.L_x_7508:
[----:B---3-5:R3:W4:Y:S01]  /*11600*/  SHFL.IDX PT, R5, R45, 0x1, 0x181f ;  /* 0x00381f002d057f89 */ /* 0x02872200000e0000 */
[----:B------:R-:W-:Y:S03]  /*11610*/  BSSY B1, `(.L_x_7510) ;  /* 0x000000c000017945 */ /* 0x000fe60003800000 */
[----:B------:R3:W0:Y:S01]  /*11620*/  SHFL.IDX PT, R4, R0, 0x1, 0x181f ;  /* 0x00381f0000047f89 */ /* 0x00062200000e0000 */
[----:B------:R-:W-:Y:S05]  /*11630*/  @P0 BRA `(.L_x_7511) ;  /* 0x0000000000240947 */ /* 0x000fea0003800000 */
[----:B------:R-:W-:Y:S02]  /*11640*/  ULDC UR4, c[0x0][0xac8] ;  /* 0x0002b20000047ab9 */ /* 0x000fe40000000800 */
[----:B------:R-:W-:Y:S02]  /*11650*/  ISETP.GE.AND P3, PT, R18, UR4, PT ;  /* 0x0000000412007c0c */ /* 0x000fe4000bf66270 */
[----:B------:R-:W-:-:S11]  /*11660*/  ISETP.GE.AND P4, PT, R19, UR4, PT ;  /* 0x0000000413007c0c */ /* 0x000fd6000bf86270 */
[CC--:B0-----:R-:W-:Y:S02]  /*11670*/  @!P3 LEA R2, P0, R18.reuse, R4.reuse, 0x1 ;  /* 0x000000041202b211 */ /* 0x0c1fe400078008ff */
[C---:B------:R-:W-:Y:S02]  /*11680*/  @!P4 LEA R4, P2, R19.reuse, R4, 0x1 ;  /* 0x000000041304c211 */ /* 0x040fe400078408ff */
[-C--:B----4-:R-:W-:Y:S02]  /*11690*/  @!P3 LEA.HI.X R3, R18, R5.reuse, R220, 0x1, P0 ;  /* 0x000000051203b211 */ /* 0x090fe400000f0cdc */
[----:B------:R-:W-:-:S03]  /*116a0*/  @!P4 LEA.HI.X R5, R19, R5, R219, 0x1, P2 ;  /* 0x000000051305c211 */ /* 0x000fc600010f0cdb */
[----:B------:R0:W-:Y:S04]  /*116b0*/  @!P3 ST.E.128 desc[UR52][R2.64], R8 ;  /* 0x000000080200b985 */ /* 0x0001e8000c101d34 */
[----:B------:R0:W-:Y:S02]  /*116c0*/  @!P4 ST.E.128 desc[UR52][R4.64], R32 ;  /* 0x000000200400c985 */ /* 0x0001e4000c101d34 */
.L_x_7511:
[----:B------:R-:W-:Y:S05]  /*116d0*/  BSYNC B1 ;  /* 0x0000000000017941 */ /* 0x000fea0003800000 */
.L_x_7510:
[----:B0---4-:R0:W4:Y:S01]  /*116e0*/  SHFL.IDX PT, R5, R45, 0x2, 0x181f ;  /* 0x00581f002d057f89 */ /* 0x01112200000e0000 */
        /* <DEDUP_REMOVED lines=12> */
.L_x_7513:
[----:B------:R-:W-:Y:S05]  /*117b0*/  BSYNC B1 ;  /* 0x0000000000017941 */ /* 0x000fea0003800000 */
.L_x_7512:
[----:B0-----:R-:W-:Y:S01]  /*117c0*/  VIADD R3, R51, 0x60 ;  /* 0x0000006033037836 */ /* 0x001fe20000000000 */
[----:B-1-3--:R-:W0:Y:S04]  /*117d0*/  SHFL.IDX PT, R45, R45, 0x3, 0x181f ;  /* 0x00781f002d2d7f89 */ /* 0x00ae2800000e0000 */
[----:B------:R-:W-:Y:S01]  /*117e0*/  ISETP.GE.AND P0, PT, R3, R44, PT ;  /* 0x0000002c0300720c */ /* 0x000fe20003f06270 */
[----:B------:R-:W1:-:S12]  /*117f0*/  SHFL.IDX PT, R0, R0, 0x3, 0x181f ;  /* 0x00781f0000007f89 */ /* 0x000e5800000e0000 */
[----:B------:R-:W-:Y:S05]  /*11800*/  @P0 BRA `(.L_x_7514) ;  /* 0x0000001800300947 */ /* 0x000fea0003800000 */
[----:B------:R-:W-:Y:S02]  /*11810*/  ULDC UR4, c[0x0][0xac8] ;  /* 0x0002b20000047ab9 */ /* 0x000fe40000000800 */
[----:B------:R-:W-:-:S13]  /*11820*/  ISETP.GE.AND P1, PT, R18, UR4, PT ;  /* 0x0000000412007c0c */ /* 0x000fda000bf26270 */
[----:B-1----:R-:W-:-:S04]  /*11830*/  @!P1 LEA R2, P0, R18, R0, 0x1 ;  /* 0x0000000012029211 */ /* 0x002fc800078008ff */
[----:B0-----:R-:W-:Y:S02]  /*11840*/  @!P1 LEA.HI.X R3, R18, R45, R220, 0x1, P0 ;  /* 0x0000002d12039211 */ /* 0x001fe400000f0cdc */
[----:B------:R-:W-:-:S03]  /*11850*/  ISETP.GE.AND P0, PT, R19, UR4, PT ;  /* 0x0000000413007c0c */ /* 0x000fc6000bf06270 */
[----:B------:R0:W-:Y:S10]  /*11860*/  @!P1 ST.E.128 desc[UR52][R2.64], R24 ;  /* 0x0000001802009985 */ /* 0x0001f4000c101d34 */
[----:B------:R-:W-:Y:S05]  /*11870*/  @P0 BRA `(.L_x_7514) ;  /* 0x0000001800140947 */ /* 0x000fea0003800000 */
[----:B0-----:R-:W-:-:S04]  /*11880*/  LEA R2, P0, R19, R0, 0x1 ;  /* 0x0000000013027211 */ /* 0x001fc800078008ff */
[----:B------:R-:W-:-:S05]  /*11890*/  LEA.HI.X R3, R19, R45, R219, 0x1, P0 ;  /* 0x0000002d13037211 */ /* 0x000fca00000f0cdb */
[----:B------:R0:W-:Y:S01]  /*118a0*/  ST.E.128 desc[UR52][R2.64], R40 ;  /* 0x0000002802007985 */ /* 0x0001e2000c101d34 */
[----:B------:R-:W-:Y:S05]  /*118b0*/  BRA `(.L_x_7514) ;  /* 0x0000001800047947 */ /* 0x000fea0003800000 */
.L_x_7507:
[----:B------:R-:W-:Y:S01]  /*118c0*/  ULDC.64 UR12, c[0x0][0xb08] ;  /* 0x0002c200000c7ab9 */ /* 0x000fe20000000a00 */
[----:B------:R-:W0:Y:S01]  /*118d0*/  @P1 LDC R0, c[0x0][0xbec] ;  /* 0x0002fb00ff001b82 */ /* 0x000e220000000800 */
[----:B------:R-:W-:Y:S01]  /*118e0*/  UIMAD UR9, UR14, UR12, URZ ;  /* 0x0000000c0e0972a4 */ /* 0x000fe2000f8e023f */
[----:B------:R-:W-:Y:S01]  /*118f0*/  IMAD.MOV.U32 R7, RZ, RZ, R13 ;  /* 0x000000ffff077224 */ /* 0x000fe200078e000d */
[----:B------:R-:W-:Y:S01]  /*11900*/  UIMAD.WIDE.U32 UR10, UR4, UR12, URZ ;  /* 0x0000000c040a72a5 */ /* 0x000fe2000f8e003f */
[----:B------:R-:W-:Y:S01]  /*11910*/  ISETP.GE.AND P0, PT, R11, R44, PT ;  /* 0x0000002c0b00720c */ /* 0x000fe20003f06270 */
[----:B------:R-:W-:Y:S01]  /*11920*/  UIMAD UR9, UR4, UR13, UR9 ;  /* 0x0000000d040972a4 */ /* 0x000fe2000f8e0209 */
[----:B------:R-:W-:Y:S01]  /*11930*/  VIADD R21, R21, 0x28820 ;  /* 0x0002882015157836 */ /* 0x000fe20000000000 */
[----:B------:R-:W-:Y:S01]  /*11940*/  USHF.R.S32.HI UR4, URZ, 0x1f, UR8 ;  /* 0x0000001f3f047899 */ /* 0x000fe20008011408 */
[----:B------:R-:W1:Y:S01]  /*11950*/  @P1 LDC R5, c[0x0][0xbf0] ;  /* 0x0002fc00ff051b82 */ /* 0x000e620000000800 */
[----:B------:R-:W-:Y:S01]  /*11960*/  UIADD3 UR11, UR11, UR9, URZ ;  /* 0x000000090b0b7290 */ /* 0x000fe2000fffe03f */
[----:B------:R-:W-:Y:S01]  /*11970*/  BSSY B1, `(.L_x_7515) ;  /* 0x0000068000017945 */ /* 0x000fe20003800000 */
[----:B------:R-:W-:Y:S01]  /*11980*/  ULDC.64 UR12, c[0x0][0xb38] ;  /* 0x0002ce00000c7ab9 */ /* 0x000fe20000000a00 */
[----:B------:R-:W-:Y:S01]  /*11990*/  PRMT R21, RZ, 0x654, R21 ;  /* 0x00000654ff157816 */ /* 0x000fe20000000015 */
[----:B------:R-:W-:-:S03]  /*119a0*/  UIMAD.WIDE.U32 UR10, UR42, UR12, UR10 ;  /* 0x0000000c2a0a72a5 */ /* 0x000fc6000f8e000a */
[----:B------:R2:W-:Y:S01]  /*119b0*/  SYNCS.ARRIVE.TRANS64.RED.A1T0 RZ, [R21+URZ], RZ ;  /* 0x000000ff15ff79a7 */ /* 0x0005e2000810043f */
[----:B------:R-:W-:-:S03]  /*119c0*/  UIMAD UR11, UR42, UR13, UR11 ;  /* 0x0000000d2a0b72a4 */ /* 0x000fc6000f8e020b */
[----:B------:R-:W-:Y:S02]  /*119d0*/  ULDC.64 UR12, c[0x0][0xb40] ;  /* 0x0002d000000c7ab9 */ /* 0x000fe40000000a00 */
[----:B------:R-:W-:Y:S01]  /*119e0*/  UIMAD UR4, UR4, UR12, URZ ;  /* 0x0000000c040472a4 */ /* 0x000fe2000f8e023f */
[----:B0-----:R-:W-:-:S03]  /*119f0*/  @P1 IMAD.HI.U32 R0, R13, R0, RZ ;  /* 0x000000000d001227 */ /* 0x001fc600078e00ff */
[----:B------:R-:W-:Y:S02]  /*11a00*/  UIMAD UR4, UR8, UR13, UR4 ;  /* 0x0000000d080472a4 */ /* 0x000fe4000f8e0204 */
[----:B------:R-:W-:-:S03]  /*11a10*/  UIMAD.WIDE.U32 UR8, UR8, UR12, UR10 ;  /* 0x0000000c080872a5 */ /* 0x000fc6000f8e000a */
[----:B------:R-:W-:Y:S01]  /*11a20*/  ULDC.64 UR10, c[0x0][0xb48] ;  /* 0x0002d200000a7ab9 */ /* 0x000fe20000000a00 */
[----:B------:R-:W-:Y:S01]  /*11a30*/  UIADD3 UR9, UR9, UR4, URZ ;  /* 0x0000000409097290 */ /* 0x000fe2000fffe03f */
[----:B-1----:R-:W-:-:S03]  /*11a40*/  @P1 SHF.R.U32.HI R7, RZ, R5, R0 ;  /* 0x00000005ff071219 */ /* 0x002fc60000011600 */
[----:B------:R-:W-:Y:S01]  /*11a50*/  UIMAD.WIDE.U32 UR8, UR39, UR10, UR8 ;  /* 0x0000000a270872a5 */ /* 0x000fe2000f8e0008 */
[--C-:B------:R-:W-:Y:S01]  /*11a60*/  SHF.R.S32.HI R0, RZ, 0x1f, R7.reuse ;  /* 0x0000001fff007819 */ /* 0x100fe20000011407 */
[----:B------:R-:W-:Y:S02]  /*11a70*/  IMAD.MOV R4, RZ, RZ, -R7 ;  /* 0x000000ffff047224 */ /* 0x000fe400078e0a07 */
[----:B------:R-:W-:Y:S02]  /*11a80*/  UIMAD UR39, UR39, UR11, UR9 ;  /* 0x0000000b272772a4 */ /* 0x000fe4000f8e0209 */
[----:B------:R-:W-:Y:S01]  /*11a90*/  IMAD R45, R45, R4, R13 ;  /* 0x000000042d2d7224 */ /* 0x000fe200078e020d */
[----:B------:R-:W-:Y:S01]  /*11aa0*/  ULDC.64 UR10, c[0x0][0xb30] ;  /* 0x0002cc00000a7ab9 */ /* 0x000fe20000000a00 */
[----:B------:R-:W-:Y:S02]  /*11ab0*/  IMAD.U32 R5, RZ, RZ, UR9 ;  /* 0x00000009ff057e24 */ /* 0x000fe4000f8e00ff */
[----:B------:R-:W-:-:S02]  /*11ac0*/  IMAD R0, R0, UR10, RZ ;  /* 0x0000000a00007c24 */ /* 0x000fc4000f8e02ff */
        /* <DEDUP_REMOVED lines=13> */
[----:B------:R-:W-:Y:S01]  /*11ba0*/  LEA.HI.X R20, R4, UR9, R5, 0x2, P1 ;  /* 0x0000000904147c11 */ /* 0x000fe200088f1405 */
[----:B------:R0:W1:Y:S04]  /*11bb0*/  SHFL.IDX PT, R24, R0, RZ, 0x1c1f ;  /* 0x001c1fff00187589 */ /* 0x00006800000e0000 */
[----:B--2---:R0:W2:Y:S01]  /*11bc0*/  SHFL.IDX PT, R21, R20, RZ, 0x1c1f ;  /* 0x001c1fff14157589 */ /* 0x0040a200000e0000 */
[----:B------:R-:W-:Y:S05]  /*11bd0*/  @P0 BRA `(.L_x_7516) ;  /* 0x0000000400040947 */ /* 0x000fea0003800000 */
[----:B------:R-:W-:Y:S02]  /*11be0*/  ULDC UR4, c[0x0][0xac8] ;  /* 0x0002b20000047ab9 */ /* 0x000fe40000000800 */
[----:B------:R-:W-:Y:S02]  /*11bf0*/  ISETP.GE.AND P3, PT, R16, UR4, PT ;  /* 0x0000000410007c0c */ /* 0x000fe4000bf66270 */
[----:B------:R-:W-:Y:S02]  /*11c00*/  ISETP.GE.AND P2, PT, R197, UR4, PT ;  /* 0x00000004c5007c0c */ /* 0x000fe4000bf46270 */
[----:B------:R-:W-:Y:S02]  /*11c10*/  ISETP.GE.AND P1, PT, R196, UR4, PT ;  /* 0x00000004c4007c0c */ /* 0x000fe4000bf26270 */
[----:B------:R-:W-:-:S07]  /*11c20*/  ISETP.GE.AND P0, PT, R195, UR4, PT ;  /* 0x00000004c3007c0c */ /* 0x000fce000bf06270 */
[CC--:B-1----:R-:W-:Y:S02]  /*11c30*/  @!P3 LEA R4, P4, R16.reuse, R24.reuse, 0x2 ;  /* 0x000000181004b211 */ /* 0x0c2fe400078810ff */
[-C--:B------:R-:W-:Y:S02]  /*11c40*/  @!P2 LEA R6, P6, R197, R24.reuse, 0x2 ;  /* 0x00000018c506a211 */ /* 0x080fe400078c10ff */
[----:B--2---:R-:W-:Y:S02]  /*11c50*/  @!P3 LEA.HI.X R5, R16, R21, R215, 0x2, P4 ;  /* 0x000000151005b211 */ /* 0x004fe400020f14d7 */
[----:B------:R-:W-:Y:S02]  /*11c60*/  ISETP.GE.AND P4, PT, R193, UR4, PT ;  /* 0x00000004c1007c0c */ /* 0x000fe4000bf86270 */
[----:B------:R-:W-:Y:S01]  /*11c70*/  @!P1 LEA R8, P5, R196, R24, 0x2 ;  /* 0x00000018c4089211 */ /* 0x000fe200078a10ff */
[----:B------:R1:W-:Y:S01]  /*11c80*/  @!P3 ST.E.64 desc[UR52][R4.64], R88 ;  /* 0x000000580400b985 */ /* 0x0003e2000c101b34 */
[----:B------:R-:W-:-:S02]  /*11c90*/  ISETP.GE.AND P3, PT, R194, UR4, PT ;  /* 0x00000004c2007c0c */ /* 0x000fc4000bf66270 */
[-C--:B------:R-:W-:Y:S02]  /*11ca0*/  @!P2 LEA.HI.X R7, R197, R21.reuse, R214, 0x2, P6 ;  /* 0x00000015c507a211 */ /* 0x080fe400030f14d6 */
[C---:B------:R-:W-:Y:S02]  /*11cb0*/  @!P0 LEA R10, P6, R195.reuse, R24, 0x2 ;  /* 0x00000018c30a8211 */ /* 0x040fe400078c10ff */
[-C--:B------:R-:W-:Y:S01]  /*11cc0*/  @!P1 LEA.HI.X R9, R196, R21.reuse, R213, 0x2, P5 ;  /* 0x00000015c4099211 */ /* 0x080fe200028f14d5 */
[----:B------:R2:W-:Y:S01]  /*11cd0*/  @!P2 ST.E.64 desc[UR52][R6.64], R92 ;  /* 0x0000005c0600a985 */ /* 0x0005e2000c101b34 */
[----:B------:R-:W-:Y:S02]  /*11ce0*/  ISETP.GE.AND P5, PT, R192, UR4, PT ;  /* 0x00000004c0007c0c */ /* 0x000fe4000bfa6270 */
[----:B------:R-:W-:Y:S01]  /*11cf0*/  @!P0 LEA.HI.X R11, R195, R21, R212, 0x2, P6 ;  /* 0x00000015c30b8211 */ /* 0x000fe200030f14d4 */
[----:B------:R3:W-:Y:S01]  /*11d00*/  @!P1 ST.E.64 desc[UR52][R8.64], R96 ;  /* 0x0000006008009985 */ /* 0x0007e2000c101b34 */
[----:B------:R-:W-:-:S02]  /*11d10*/  ISETP.GE.AND P2, PT, R191, UR4, PT ;  /* 0x00000004bf007c0c */ /* 0x000fc4000bf46270 */
[-C--:B-1----:R-:W-:Y:S01]  /*11d20*/  @!P3 LEA R4, P6, R194, R24.reuse, 0x2 ;  /* 0x00000018c204b211 */ /* 0x082fe200078c10ff */
[----:B------:R1:W-:Y:S01]  /*11d30*/  @!P0 ST.E.64 desc[UR52][R10.64], R100 ;  /* 0x000000640a008985 */ /* 0x0003e2000c101b34 */
[C---:B------:R-:W-:Y:S02]  /*11d40*/  @!P4 LEA R12, P0, R193.reuse, R24, 0x2 ;  /* 0x00000018c10cc211 */ /* 0x040fe400078010ff */
[----:B------:R-:W-:Y:S02]  /*11d50*/  ISETP.GE.AND P1, PT, R190, UR4, PT ;  /* 0x00000004be007c0c */ /* 0x000fe4000bf26270 */
[-C--:B------:R-:W-:Y:S02]  /*11d60*/  @!P4 LEA.HI.X R13, R193, R21.reuse, R210, 0x2, P0 ;  /* 0x00000015c10dc211 */ /* 0x080fe400000f14d2 */
[----:B------:R-:W-:Y:S02]  /*11d70*/  @!P3 LEA.HI.X R5, R194, R21, R211, 0x2, P6 ;  /* 0x00000015c205b211 */ /* 0x000fe400030f14d3 */
[----:B------:R-:W-:-:S02]  /*11d80*/  ISETP.GE.AND P0, PT, R189, UR4, PT ;  /* 0x00000004bd007c0c */ /* 0x000fc4000bf06270 */
[-C--:B------:R-:W-:Y:S01]  /*11d90*/  @!P5 LEA R14, P6, R192, R24.reuse, 0x2 ;  /* 0x00000018c00ed211 */ /* 0x080fe200078c10ff */
[----:B------:R4:W-:Y:S01]  /*11da0*/  @!P3 ST.E.64 desc[UR52][R4.64], R104 ;  /* 0x000000680400b985 */ /* 0x0009e2000c101b34 */
[----:B------:R-:W-:Y:S02]  /*11db0*/  ISETP.GE.AND P3, PT, R188, UR4, PT ;  /* 0x00000004bc007c0c */ /* 0x000fe4000bf66270 */
        /* <DEDUP_REMOVED lines=13> */
[----:B----4-:R-:W-:Y:S02]  /*11e90*/  @!P3 LEA R4, P5, R188, R24, 0x2 ;  /* 0x00000018bc04b211 */ /* 0x010fe400078a10ff */
        /* <DEDUP_REMOVED lines=9> */
[-C--:B--2---:R-:W-:Y:S02]  /*11f30*/  @!P1 LEA R8, P6, R185, R24.reuse, 0x2 ;  /* 0x00000018b9089211 */ /* 0x084fe400078c10ff */
[----:B------:R-:W-:Y:S01]  /*11f40*/  @!P2 LEA.HI.X R7, R186, R21, R203, 0x2, P3 ;  /* 0x00000015ba07a211 */ /* 0x000fe200018f14cb */
[----:B------:R4:W-:Y:S01]  /*11f50*/  @!P4 ST.E.64 desc[UR52][R12.64], R132 ;  /* 0x000000840c00c985 */ /* 0x0009e2000c101b34 */
[----:B---3--:R-:W-:-:S02]  /*11f60*/  @!P0 LEA R10, P4, R184, R24, 0x2 ;  /* 0x00000018b80a8211 */ /* 0x008fc400078810ff */
        /* <DEDUP_REMOVED lines=8> */
.L_x_7516:
[----:B------:R-:W-:Y:S05]  /*11ff0*/  BSYNC B1 ;  /* 0x0000000000017941 */ /* 0x000fea0003800000 */
.L_x_7515:
[----:B------:R-:W-:Y:S01]  /*12000*/  ISETP.GE.AND P0, PT, R25, R44, PT ;  /* 0x0000002c1900720c */ /* 0x000fe20003f06270 */
[----:B0-----:R-:W0:Y:S04]  /*12010*/  SHFL.IDX PT, R20, R20, 0x1, 0x1c1f ;  /* 0x003c1f0014147f89 */ /* 0x001e2800000e0000 */
[----:B------:R-:W3:Y:S08]  /*12020*/  SHFL.IDX PT, R0, R0, 0x1, 0x1c1f ;  /* 0x003c1f0000007f89 */ /* 0x000ef000000e0000 */
[----:B------:R-:W-:Y:S05]  /*12030*/  @P0 BRA `(.L_x_7514) ;  /* 0x0000001000240947 */ /* 0x000fea0003800000 */
[----:B------:R-:W-:Y:S02]  /*12040*/  ULDC UR4, c[0x0][0xac8] ;  /* 0x0002b20000047ab9 */ /* 0x000fe40000000800 */
[----:B------:R-:W-:Y:S02]  /*12050*/  ISETP.GE.AND P2, PT, R16, UR4, PT ;  /* 0x0000000410007c0c */ /* 0x000fe4000bf46270 */
[----:B------:R-:W-:Y:S02]  /*12060*/  ISETP.GE.AND P1, PT, R197, UR4, PT ;  /* 0x00000004c5007c0c */ /* 0x000fe4000bf26270 */
[----:B------:R-:W-:Y:S02]  /*12070*/  ISETP.GE.AND P0, PT, R196, UR4, PT ;  /* 0x00000004c4007c0c */ /* 0x000fe4000bf06270 */
[----:B------:R-:W-:Y:S02]  /*12080*/  ISETP.GE.AND P4, PT, R194, UR4, PT ;  /* 0x00000004c2007c0c */ /* 0x000fe4000bf86270 */
[----:B------:R-:W-:-:S05]  /*12090*/  ISETP.GE.AND P3, PT, R195, UR4, PT ;  /* 0x00000004c3007c0c */ /* 0x000fca000bf66270 */
[CC--:B---34-:R-:W-:Y:S02]  /*120a0*/  @!P2 LEA R4, P6, R16.reuse, R0.reuse, 0x2 ;  /* 0x000000001004a211 */ /* 0x0d8fe400078c10ff */
[C---:B------:R-:W-:Y:S02]  /*120b0*/  @!P1 LEA R6, P5, R197.reuse, R0, 0x2 ;  /* 0x00000000c5069211 */ /* 0x040fe400078a10ff */
[----:B0-----:R-:W-:Y:S02]  /*120c0*/  @!P2 LEA.HI.X R5, R16, R20, R215, 0x2, P6 ;  /* 0x000000141005a211 */ /* 0x001fe400030f14d7 */
[----:B------:R-:W-:Y:S02]  /*120d0*/  @!P0 LEA R8, P6, R196, R0, 0x2 ;  /* 0x00000000c4088211 */ /* 0x000fe400078c10ff */
[----:B------:R-:W-:Y:S01]  /*120e0*/  @!P1 LEA.HI.X R7, R197, R20, R214, 0x2, P5 ;  /* 0x00000014c5079211 */ /* 0x000fe200028f14d6 */
[----:B------:R0:W-:Y:S01]  /*120f0*/  @!P2 ST.E.64 desc[UR52][R4.64], R2 ;  /* 0x000000020400a985 */ /* 0x0001e2000c101b34 */
[----:B------:R-:W-:-:S02]  /*12100*/  ISETP.GE.AND P5, PT, R193, UR4, PT ;  /* 0x00000004c1007c0c */ /* 0x000fc4000bfa6270 */
[----:B------:R-:W-:Y:S01]  /*12110*/  @!P0 LEA.HI.X R9, R196, R20, R213, 0x2, P6 ;  /* 0x00000014c4098211 */ /* 0x000fe200030f14d5 */
[----:B------:R3:W-:Y:S01]  /*12120*/  @!P1 ST.E.64 desc[UR52][R6.64], R94 ;  /* 0x0000005e06009985 */ /* 0x0007e2000c101b34 */
[----:B------:R-:W-:Y:S02]  /*12130*/  ISETP.GE.AND P2, PT, R192, UR4, PT ;  /* 0x00000004c0007c0c */ /* 0x000fe4000bf46270 */
[-C--:B------:R-:W-:Y:S01]  /*12140*/  @!P3 LEA R10, P6, R195, R0.reuse, 0x2 ;  /* 0x00000000c30ab211 */ /* 0x080fe200078c10ff */
[----:B------:R4:W-:Y:S01]  /*12150*/  @!P0 ST.E.64 desc[UR52][R8.64], R98 ;  /* 0x0000006208008985 */ /* 0x0009e2000c101b34 */
[C---:B------:R-:W-:Y:S02]  /*12160*/  @!P4 LEA R12, P0, R194.reuse, R0, 0x2 ;  /* 0x00000000c20cc211 */ /* 0x040fe400078010ff */
[----:B------:R-:W-:Y:S02]  /*12170*/  ISETP.GE.AND P1, PT, R191, UR4, PT ;  /* 0x00000004bf007c0c */ /* 0x000fe4000bf26270 */
[----:B------:R-:W-:-:S02]  /*12180*/  @!P4 LEA.HI.X R13, R194, R20, R211, 0x2, P0 ;  /* 0x00000014c20dc211 */ /* 0x000fc400000f14d3 */
[----:B------:R-:W-:Y:S02]  /*12190*/  @!P3 LEA.HI.X R11, R195, R20, R212, 0x2, P6 ;  /* 0x00000014c30bb211 */ /* 0x000fe400030f14d4 */
[----:B------:R-:W-:Y:S02]  /*121a0*/  ISETP.GE.AND P0, PT, R190, UR4, PT ;  /* 0x00000004be007c0c */ /* 0x000fe4000bf06270 */
[----:B------:R-:W-:Y:S01]  /*121b0*/  @!P5 LEA R14, P6, R193, R0, 0x2 ;  /* 0x00000000c10ed211 */ /* 0x000fe200078c10ff */
[----:B------:R5:W-:Y:S01]  /*121c0*/  @!P3 ST.E.64 desc[UR52][R10.64], R102 ;  /* 0x000000660a00b985 */ /* 0x000be2000c101b34 */
[----:B------:R-:W-:Y:S02]  /*121d0*/  ISETP.GE.AND P3, PT, R189, UR4, PT ;  /* 0x00000004bd007c0c */ /* 0x000fe4000bf66270 */
[----:B------:R-:W-:Y:S01]  /*121e0*/  @!P5 LEA.HI.X R15, R193, R20, R210, 0x2, P6 ;  /* 0x00000014c10fd211 */ /* 0x000fe200030f14d2 */
[----:B------:R-:W-:Y:S01]  /*121f0*/  @!P4 ST.E.64 desc[UR52][R12.64], R106 ;  /* 0x0000006a0c00c985 */ /* 0x000fe2000c101b34 */
[----:B0-----:R-:W-:-:S03]  /*12200*/  @!P2 LEA R2, P4, R192, R0, 0x2 ;  /* 0x00000000c002a211 */ /* 0x001fc600078810ff */
[----:B------:R-:W-:Y:S01]  /*12210*/  @!P5 ST.E.64 desc[UR52][R14.64], R110 ;  /* 0x0000006e0e00d985 */ /* 0x000fe2000c101b34 */
[C---:B------:R-:W-:Y:S02]  /*12220*/  @!P1 LEA R4, P5, R191.reuse, R0, 0x2 ;  /* 0x00000000bf049211 */ /* 0x040fe400078a10ff */
[----:B------:R-:W-:Y:S02]  /*12230*/  @!P2 LEA.HI.X R3, R192, R20, R209, 0x2, P4 ;  /* 0x00000014c003a211 */ /* 0x000fe400020f14d1 */
[----:B---3--:R-:W-:Y:S02]  /*12240*/  @!P0 LEA R6, P6, R190, R0, 0x2 ;  /* 0x00000000be068211 */ /* 0x008fe400078c10ff */
        /* <DEDUP_REMOVED lines=14> */
[C---:B0-----:R-:W-:Y:S02]  /*12330*/  @!P2 LEA R2, P3, R187.reuse, R0, 0x2 ;  /* 0x00000000bb02a211 */ /* 0x041fe400078610ff */
[----:B------:R-:W-:Y:S02]  /*12340*/  @!P4 LEA.HI.X R11, R188, R20, R205, 0x2, P6 ;  /* 0x00000014bc0bc211 */ /* 0x000fe400030f14cd */
[----:B---3--:R-:W-:Y:S02]  /*12350*/  @!P1 LEA R4, P6, R186, R0, 0x2 ;  /* 0x00000000ba049211 */ /* 0x008fe400078c10ff */
[----:B------:R-:W-:Y:S01]  /*12360*/  @!P2 LEA.HI.X R3, R187, R20, R204, 0x2, P3 ;  /* 0x00000014bb03a211 */ /* 0x000fe200018f14cc */
[----:B------:R0:W-:Y:S01]  /*12370*/  @!P4 ST.E.64 desc[UR52][R10.64], R130 ;  /* 0x000000820a00c985 */ /* 0x0001e2000c101b34 */
[----:B----4-:R-:W-:-:S02]  /*12380*/  @!P0 LEA R6, P4, R185, R0, 0x2 ;  /* 0x00000000b9068211 */ /* 0x010fc400078810ff */
[----:B------:R-:W-:Y:S01]  /*12390*/  @!P5 LEA R12, P3, R184, R0, 0x2 ;  /* 0x00000000b80cd211 */ /* 0x000fe200078610ff */
[----:B------:R0:W-:Y:S01]  /*123a0*/  @!P2 ST.E.64 desc[UR52][R2.64], R134 ;  /* 0x000000860200a985 */ /* 0x0001e2000c101b34 */
[-C--:B------:R-:W-:Y:S02]  /*123b0*/  @!P1 LEA.HI.X R5, R186, R20.reuse, R203, 0x2, P6 ;  /* 0x00000014ba059211 */ /* 0x080fe400030f14cb */
[-C--:B------:R-:W-:Y:S02]  /*123c0*/  @!P0 LEA.HI.X R7, R185, R20.reuse, R202, 0x2, P4 ;  /* 0x00000014b9078211 */ /* 0x080fe400020f14ca */
[----:B------:R-:W-:Y:S01]  /*123d0*/  @!P5 LEA.HI.X R13, R184, R20, R201, 0x2, P3 ;  /* 0x00000014b80dd211 */ /* 0x000fe200018f14c9 */
[----:B------:R0:W-:Y:S04]  /*123e0*/  @!P1 ST.E.64 desc[UR52][R4.64], R138 ;  /* 0x0000008a04009985 */ /* 0x0001e8000c101b34 */
[----:B------:R0:W-:Y:S01]  /*123f0*/  @!P0 ST.E.64 desc[UR52][R6.64], R142 ;  /* 0x0000008e06008985 */ /* 0x0001e2000c101b34 */
[----:B------:R-:W-:-:S03]  /*12400*/  ISETP.GE.AND P0, PT, R23, UR4, PT ;  /* 0x0000000417007c0c */ /* 0x000fc6000bf06270 */
[----:B------:R0:W-:Y:S10]  /*12410*/  @!P5 ST.E.64 desc[UR52][R12.64], R146 ;  /* 0x000000920c00d985 */ /* 0x0001f4000c101b34 */
[----:B-1----:R-:W-:Y:S05]  /*12420*/  @P0 BRA `(.L_x_7514) ;  /* 0x0000000c00280947 */ /* 0x002fea0003800000 */
[----:B0-----:R-:W-:-:S04]  /*12430*/  LEA R2, P0, R23, R0, 0x2 ;  /* 0x0000000017027211 */ /* 0x001fc800078010ff */
[----:B------:R-:W-:-:S05]  /*12440*/  LEA.HI.X R3, R23, R20, R200, 0x2, P0 ;  /* 0x0000001417037211 */ /* 0x000fca00000f14c8 */
[----:B------:R0:W-:Y:S01]  /*12450*/  ST.E.64 desc[UR52][R2.64], R150 ;  /* 0x0000009602007985 */ /* 0x0001e2000c101b34 */
[----:B------:R-:W-:Y:S05]  /*12460*/  BRA `(.L_x_7514) ;  /* 0x0000000c00187947 */ /* 0x000fea0003800000 */
.L_x_7505:
[----:B------:R-:W-:Y:S02]  /*12470*/  ULDC.64 UR8, c[0x0][0xc00] ;  /* 0x0003000000087ab9 */ /* 0x000fe40000000a00 */
[----:B------:R-:W-:-:S04]  /*12480*/  UISETP.NE.U32.AND UP0, UPT, UR8, URZ, UPT ;  /* 0x0000003f0800728c */ /* 0x000fc8000bf05070 */
[----:B------:R-:W-:-:S03]  /*12490*/  UISETP.NE.AND.EX UP0, UPT, UR9, URZ, UPT, UP0 ;  /* 0x0000003f0900728c */ /* 0x000fc6000bf05300 */
[----:B------:R-:W-:Y:S02]  /*124a0*/  ULDC.64 UR8, c[0x0][0xc00] ;  /* 0x0003000000087ab9 */ /* 0x000fe40000000a00 */
[----:B------:R-:W-:Y:S01]  /*124b0*/  UIMAD.WIDE UR8, UR43, 0x4, UR8 ;  /* 0x000000042b0878a5 */ /* 0x000fe2000f8e0208 */
[----:B------:R-:W-:-:S05]  /*124c0*/  PLOP3.LUT P1, PT, PT, PT, UP0, 0x80, 0x0 ;  /* 0x000000000000781c */ /* 0x000fca0003f2f008 */
[----:B------:R-:W-:Y:S02]  /*124d0*/  IMAD.U32 R2, RZ, RZ, UR8 ;  /* 0x00000008ff027e24 */ /* 0x000fe4000f8e00ff */
[----:B------:R-:W-:Y:S01]  /*124e0*/  IMAD.U32 R3, RZ, RZ, UR9 ;  /* 0x00000009ff037e24 */ /* 0x000fe2000f8e00ff */
[----:B------:R-:W-:Y:S02]  /*124f0*/  ULDC.64 UR8, c[0x0][0xc08] ;  /* 0x0003020000087ab9 */ /* 0x000fe40000000a00 */
[----:B------:R-:W-:Y:S01]  /*12500*/  UISETP.NE.U32.AND UP1, UPT, UR8, URZ, UPT ;  /* 0x0000003f0800728c */ /* 0x000fe2000bf25070 */
[----:B------:R-:W-:Y:S02]  /*12510*/  ULDC UR4, c[0x0][0xa88] ;  /* 0x0002a20000047ab9 */ /* 0x000fe40000000800 */
[----:B------:R-:W2:Y:S01]  /*12520*/  @P1 LDG.E R6, desc[UR52][R2.64] ;  /* 0x0000003402061981 */ /* 0x000ea2000c1e1900 */
[----:B------:R-:W-:Y:S01]  /*12530*/  UISETP.NE.AND.EX UP1, UPT, UR9, URZ, UPT, UP1 ;  /* 0x0000003f0900728c */ /* 0x000fe2000bf25310 */
[----:B------:R-:W-:-:S05]  /*12540*/  IMAD.U32 R0, RZ, RZ, UR4 ;  /* 0x00000004ff007e24 */ /* 0x000fca000f8e00ff */
[----:B------:R-:W-:-:S05]  /*12550*/  PLOP3.LUT P2, PT, PT, PT, UP1, 0x80, 0x0 ;  /* 0x000000000000781c */ /* 0x000fca0003f4f018 */
[----:B------:R-:W-:Y:S02]  /*12560*/  @UP1 ULDC.64 UR8, c[0x0][0xc08] ;  /* 0x0003020000081ab9 */ /* 0x000fe40000000a00 */
[----:B------:R-:W-:-:S06]  /*12570*/  @UP1 UIMAD.WIDE UR8, UR43, 0x4, UR8 ;  /* 0x000000042b0818a5 */ /* 0x000fcc000f8e0208 */
[----:B------:R-:W-:Y:S02]  /*12580*/  IMAD.U32 R4, RZ, RZ, UR8 ;  /* 0x00000008ff047e24 */ /* 0x000fe4000f8e00ff */
[----:B------:R-:W-:-:S05]  /*12590*/  IMAD.U32 R5, RZ, RZ, UR9 ;  /* 0x00000009ff057e24 */ /* 0x000fca000f8e00ff */
[----:B------:R0:W5:Y:S01]  /*125a0*/  @P2 LDG.E R0, desc[UR52][R4.64] ;  /* 0x0000003404002981 */ /* 0x000162000c1e1900 */
[----:B------:R-:W-:Y:S01]  /*125b0*/  UISETP.NE.AND UP1, UPT, UR45, URZ, UPT ;  /* 0x0000003f2d00728c */ /* 0x000fe2000bf25270 */
[----:B------:R-:W-:Y:S01]  /*125c0*/  ISETP.GT.AND P0, PT, R221, 0x7f, PT ;  /* 0x0000007fdd00780c */ /* 0x000fe20003f04270 */
[----:B------:R-:W-:-:S09]  /*125d0*/  UMOV UR4, URZ ;  /* 0x0000003f00047c82 */ /* 0x000fd20008000000 */
[----:B------:R-:W-:Y:S01]  /*125e0*/  @!UP1 ULDC UR45, c[0x0][0xad4] ;  /* 0x0002b500002d9ab9 */ /* 0x000fe20000000800 */
[----:B--2---:R-:W-:Y:S01]  /*125f0*/  @P1 R2UR UR4, R6 ;  /* 0x00000000060412ca */ /* 0x004fe200000e0000 */
[----:B0-----:R-:W-:-:S14]  /*12600*/  @P2 BRA `(.L_x_7517) ;  /* 0x0000000000102947 */ /* 0x001fdc0003800000 */
[----:B------:R-:W-:Y:S05]  /*12610*/  @!P1 BRA `(.L_x_7517) ;  /* 0x00000000000c9947 */ /* 0x000fea0003800000 */
[----:B------:R-:W2:Y:S04]  /*12620*/  LDG.E R5, desc[UR52][R2.64] ;  /* 0x0000003402057981 */ /* 0x000ea8000c1e1900 */
[----:B-----5:R-:W2:Y:S02]  /*12630*/  LDG.E R0, desc[UR52][R2.64+0x4] ;  /* 0x0000043402007981 */ /* 0x020ea4000c1e1900 */
[----:B--2---:R-:W-:-:S07]  /*12640*/  IMAD.IADD R0, R0, 0x1, -R5 ;  /* 0x0000000100007824 */ /* 0x004fce00078e0a05 */
.L_x_7517:
[----:B------:R-:W-:Y:S01]  /*12650*/  USHF.R.S32.HI UR13, URZ, 0x1f, UR43 ;  /* 0x0000001f3f0d7899 */ /* 0x000fe2000801142b */
[----:B------:R-:W-:Y:S01]  /*12660*/  BSSY B1, `(.L_x_7518) ;  /* 0x000003a000017945 */ /* 0x000fe20003800000 */
[----:B------:R-:W-:Y:S02]  /*12670*/  USHF.R.S32.HI UR21, URZ, 0x1f, UR4 ;  /* 0x0000001f3f157899 */ /* 0x000fe40008011404 */
        /* <DEDUP_REMOVED lines=11> */
[----:B------:R-:W-:Y:S01]  /*12730*/  UISETP.GT.AND UP0, UPT, UR45, 0x1, UPT ;  /* 0x000000012d00788c */ /* 0x000fe2000bf04270 */
[----:B------:R-:W-:Y:S01]  /*12740*/  IMAD.MOV.U32 R5, RZ, RZ, R4 ;  /* 0x000000ffff057224 */ /* 0x000fe200078e0004 */
[----:B------:R-:W-:Y:S02]  /*12750*/  UMOV UR19, 0x9b8 ;  /* 0x000009b800137882 */ /* 0x000fe40000000000 */
[----:B------:R-:W-:Y:S02]  /*12760*/  USEL UR19, UR19, 0x978, UP0 ;  /* 0x0000097813137887 */ /* 0x000fe40008000000 */
[----:B------:R-:W-:-:S06]  /*12770*/  USEL UR18, UR39, URZ, UP0 ;  /* 0x0000003f27127287 */ /* 0x000fcc0008000000 */
[----:B------:R-:W0:Y:S04]  /*12780*/  @P0 LDC R3, c[0x0][0xbec] ;  /* 0x0002fb00ff030b82 */ /* 0x000e280000000800 */
[----:B------:R-:W-:Y:S01]  /*12790*/  ULDC.64 UR8, c[0x0][UR19+0x218] ;  /* 0x0000860013087abb */ /* 0x000fe20008000a00 */
[----:B------:R-:W-:Y:S01]  /*127a0*/  ULDC.64 UR14, c[0x0][UR19+0x220] ;  /* 0x00008800130e7abb */ /* 0x000fe20008000a00 */
[----:B------:R-:W-:Y:S01]  /*127b0*/  ULDC.64 UR16, c[0x0][UR19+0x228] ;  /* 0x00008a0013107abb */ /* 0x000fe20008000a00 */
[----:B------:R-:W-:Y:S01]  /*127c0*/  UIMAD.WIDE.U32 UR10, UR8, UR42, URZ ;  /* 0x0000002a080a72a5 */ /* 0x000fe2000f8e003f */
[----:B------:R-:W1:Y:S01]  /*127d0*/  @P0 LDC R7, c[0x0][0xbf0] ;  /* 0x0002fc00ff070b82 */ /* 0x000e620000000800 */
[----:B------:R-:W-:Y:S02]  /*127e0*/  UIMAD UR20, UR9, UR42, URZ ;  /* 0x0000002a091472a4 */ /* 0x000fe4000f8e023f */
[----:B------:R-:W-:-:S02]  /*127f0*/  UIMAD UR15, UR15, UR12, URZ ;  /* 0x0000000c0f0f72a4 */ /* 0x000fc4000f8e023f */
[----:B------:R-:W-:Y:S02]  /*12800*/  UIMAD.WIDE.U32 UR22, UR16, UR18, URZ ;  /* 0x00000012101672a5 */ /* 0x000fe4000f8e003f */
[----:B------:R-:W-:Y:S02]  /*12810*/  UIMAD.WIDE.U32 UR8, UR14, UR12, URZ ;  /* 0x0000000c0e0872a5 */ /* 0x000fe4000f8e003f */
[----:B------:R-:W-:Y:S02]  /*12820*/  UIMAD UR16, UR17, UR18, URZ ;  /* 0x00000012111072a4 */ /* 0x000fe4000f8e023f */
[----:B------:R-:W-:Y:S02]  /*12830*/  UIMAD UR15, UR14, UR13, UR15 ;  /* 0x0000000d0e0f72a4 */ /* 0x000fe4000f8e020f */
[----:B------:R-:W-:Y:S02]  /*12840*/  UIADD3 UR10, UP1, UP2, UR8, UR10, UR4 ;  /* 0x0000000a080a7290 */ /* 0x000fe4000fa3e004 */
[----:B------:R-:W-:Y:S01]  /*12850*/  UIADD3 UR16, UR23, UR16, URZ ;  /* 0x0000001017107290 */ /* 0x000fe2000fffe03f */
[----:B0-----:R-:W-:Y:S01]  /*12860*/  @P0 IMAD.HI.U32 R2, R4, R3, RZ ;  /* 0x0000000304020227 */ /* 0x001fe200078e00ff */
[----:B------:R-:W-:-:S02]  /*12870*/  UIADD3 UR20, UR11, UR20, URZ ;  /* 0x000000140b147290 */ /* 0x000fc4000fffe03f */
[----:B------:R-:W-:Y:S01]  /*12880*/  UIADD3 UR15, UR9, UR15, URZ ;  /* 0x0000000f090f7290 */ /* 0x000fe2000fffe03f */
[----:B------:R-:W-:Y:S02]  /*12890*/  IMAD.U32 R3, RZ, RZ, UR23 ;  /* 0x00000017ff037e24 */ /* 0x000fe4000f8e00ff */
[----:B------:R-:W-:Y:S01]  /*128a0*/  IMAD.U32 R6, RZ, RZ, UR16 ;  /* 0x00000010ff067e24 */ /* 0x000fe2000f8e00ff */
[----:B------:R-:W-:Y:S01]  /*128b0*/  ULDC.64 UR8, c[0x0][UR19+0x210] ;  /* 0x0000840013087abb */ /* 0x000fe20008000a00 */
[----:B-1----:R-:W-:Y:S01]  /*128c0*/  @P0 SHF.R.U32.HI R5, RZ, R7, R2 ;  /* 0x00000007ff050219 */ /* 0x002fe20000011602 */
[----:B------:R-:W-:-:S04]  /*128d0*/  IMAD.U32 R2, RZ, RZ, UR22 ;  /* 0x00000016ff027e24 */ /* 0x000fc8000f8e00ff */
[--C-:B------:R-:W-:Y:S01]  /*128e0*/  IMAD.MOV R7, RZ, RZ, -R5.reuse ;  /* 0x000000ffff077224 */ /* 0x100fe200078e0a05 */
[----:B------:R-:W-:Y:S01]  /*128f0*/  IADD3 R2, P0, P1, R5, UR10, R2 ;  /* 0x0000000a05027c10 */ /* 0x000fe2000f91e002 */
[----:B------:R-:W-:Y:S01]  /*12900*/  UIADD3.X UR10, UR15, UR20, UR21, UP1, UP2 ;  /* 0x000000140f0a7290 */ /* 0x000fe20008fe4415 */
[----:B------:R-:W-:Y:S01]  /*12910*/  SHF.R.S32.HI R5, RZ, 0x1f, R5 ;  /* 0x0000001fff057819 */ /* 0x000fe20000011405 */
[----:B------:R-:W-:-:S04]  /*12920*/  IMAD R7, R9, R7, R4 ;  /* 0x0000000709077224 */ /* 0x000fc800078e0204 */
[----:B------:R-:W-:Y:S01]  /*12930*/  IADD3.X R3, R5, UR10, R6, P0, P1 ;  /* 0x0000000a05037c10 */ /* 0x000fe200087e2406 */
[C---:B------:R-:W-:Y:S01]  /*12940*/  IMAD R9, R7.reuse, UR9, RZ ;  /* 0x0000000907097c24 */ /* 0x040fe2000f8e02ff */
[----:B------:R-:W-:Y:S01]  /*12950*/  SHF.R.S32.HI R4, RZ, 0x1f, R7 ;  /* 0x0000001fff047819 */ /* 0x000fe20000011407 */
[----:B------:R-:W-:Y:S01]  /*12960*/  ULDC.64 UR10, c[0x0][0xba8] ;  /* 0x0002ea00000a7ab9 */ /* 0x000fe20000000a00 */
[----:B------:R-:W-:Y:S01]  /*12970*/  @!UP0 ULDC UR10, c[0x0][0xb50] ;  /* 0x0002d400000a8ab9 */ /* 0x000fe20000000800 */
[----:B------:R-:W-:Y:S01]  /*12980*/  IMAD.WIDE.U32 R2, R7, UR8, R2 ;  /* 0x0000000807027c25 */ /* 0x000fe2000f8e0002 */
[----:B------:R-:W-:-:S03]  /*12990*/  @!UP0 ULDC UR11, c[0x0][0xb54] ;  /* 0x0002d500000b8ab9 */ /* 0x000fc60000000800 */
[----:B------:R-:W-:Y:S01]  /*129a0*/  IMAD R9, R4, UR8, R9 ;  /* 0x0000000804097c24 */ /* 0x000fe2000f8e0209 */
[----:B------:R-:W-:-:S03]  /*129b0*/  LEA R4, P0, R2, UR10, 0x2 ;  /* 0x0000000a02047c11 */ /* 0x000fc6000f8010ff */
[----:B------:R-:W-:-:S05]  /*129c0*/  IMAD.IADD R3, R3, 0x1, R9 ;  /* 0x0000000103037824 */ /* 0x000fca00078e0209 */
[----:B------:R-:W-:Y:S01]  /*129d0*/  LEA.HI.X R5, R2, UR11, R3, 0x2, P0 ;  /* 0x0000000b02057c11 */ /* 0x000fe200080f1403 */
[----:B------:R-:W-:-:S05]  /*129e0*/  IMAD.MOV.U32 R3, RZ, RZ, -0x800000 ;  /* 0xff800000ff037424 */ /* 0x000fca00078e00ff */
[----:B------:R0:W-:Y:S02]  /*129f0*/  STG.E desc[UR52][R4.64], R3 ;  /* 0x0000000304007986 */ /* 0x0001e4000c101934 */
.L_x_7519:
[----:B------:R-:W-:Y:S05]  /*12a00*/  BSYNC B1 ;  /* 0x0000000000017941 */ /* 0x000fea0003800000 */
.L_x_7518:
[----:B------:R-:W-:-:S06]  /*12a10*/  UISETP.GT.AND UP0, UPT, UR45, 0x1, UPT ;  /* 0x000000012d00788c */ /* 0x000fcc000bf04270 */
[----:B------:R-:W-:-:S13]  /*12a20*/  PLOP3.LUT P0, PT, PT, PT, UP0, 0x80, 0x0 ;  /* 0x000000000000781c */ /* 0x000fda0003f0f008 */
[----:B------:R-:W-:Y:S05]  /*12a30*/  @P0 BRA `(.L_x_7514) ;  /* 0x0000000400a40947 */ /* 0x000fea0003800000 */
[----:B------:R-:W1:Y:S01]  /*12a40*/  LDC R11, c[0x0][0xbe8] ;  /* 0x0002fa00ff0b7b82 */ /* 0x000e620000000800 */
[----:B------:R-:W-:Y:S01]  /*12a50*/  ULDC.64 UR14, c[0x0][0xaa0] ;  /* 0x0002a800000e7ab9 */ /* 0x000fe20000000a00 */
[----:B------:R-:W-:Y:S01]  /*12a60*/  IMAD R2, R22, 0x20, R198 ;  /* 0x0000002016027824 */ /* 0x000fe200078e02c6 */
[----:B------:R-:W-:Y:S01]  /*12a70*/  UIMAD UR10, UR21, UR14, URZ ;  /* 0x0000000e150a72a4 */ /* 0x000fe2000f8e023f */
[----:B------:R-:W-:Y:S01]  /*12a80*/  BSSY B1, `(.L_x_7520) ;  /* 0x000003a000017945 */ /* 0x000fe20003800000 */
[----:B------:R-:W-:Y:S01]  /*12a90*/  UIMAD.WIDE.U32 UR8, UR4, UR14, URZ ;  /* 0x0000000e040872a5 */ /* 0x000fe2000f8e003f */
[----:B------:R-:W-:Y:S01]  /*12aa0*/  VIADD R6, R2, UR37 ;  /* 0x0000002502067c36 */ /* 0x000fe20008000000 */
[----:B------:R-:W-:-:S03]  /*12ab0*/  UIMAD UR10, UR4, UR15, UR10 ;  /* 0x0000000f040a72a4 */ /* 0x000fc6000f8e020a */
[----:B0-----:R-:W-:Y:S01]  /*12ac0*/  IMAD.MOV.U32 R5, RZ, RZ, R6 ;  /* 0x000000ffff057224 */ /* 0x001fe200078e0006 */
[----:B------:R-:W-:-:S03]  /*12ad0*/  UIADD3 UR9, UR9, UR10, URZ ;  /* 0x0000000a09097290 */ /* 0x000fc6000fffe03f */
[----:B------:R-:W-:Y:S02]  /*12ae0*/  ULDC.64 UR10, c[0x0][0xae8] ;  /* 0x0002ba00000a7ab9 */ /* 0x000fe40000000a00 */
[----:B------:R-:W-:-:S04]  /*12af0*/  UIMAD.WIDE.U32 UR8, UR42, UR10, UR8 ;  /* 0x0000000a2a0872a5 */ /* 0x000fc8000f8e0008 */
[----:B------:R-:W-:-:S03]  /*12b00*/  UIMAD UR9, UR42, UR11, UR9 ;  /* 0x0000000b2a0972a4 */ /* 0x000fc6000f8e0209 */
        /* <DEDUP_REMOVED lines=24> */
[----:B------:R-:W-:Y:S02]  /*12c90*/  VIADD R6, R198, UR37 ;  /* 0x00000025c6067c36 */ /* 0x000fe40008000000 */
[----:B-----5:R-:W-:Y:S02]  /*12ca0*/  IMAD R11, R0, R11, RZ ;  /* 0x0000000b000b7224 */ /* 0x020fe400078e02ff */
[C---:B------:R-:W-:Y:S02]  /*12cb0*/  IMAD R5, R7.reuse, UR9, R4 ;  /* 0x0000000907057c24 */ /* 0x040fe4000f8e0204 */
[----:B------:R-:W-:Y:S01]  /*12cc0*/  IMAD.WIDE.U32 R2, R7, UR8, R2 ;  /* 0x0000000807027c25 */ /* 0x000fe2000f8e0002 */
[----:B------:R-:W-:Y:S01]  /*12cd0*/  ISETP.GE.AND P2, PT, R6, R11, PT ;  /* 0x0000000b0600720c */ /* 0x000fe20003f46270 */
[----:B------:R-:W-:-:S02]  /*12ce0*/  ULDC.64 UR8, c[0x0][0xa80] ;  /* 0x0002a00000087ab9 */ /* 0x000fc40000000a00 */
        /* <DEDUP_REMOVED lines=10> */
[----:B------:R-:W-:Y:S02]  /*12d90*/  ULDC UR4, c[0x0][0xac8] ;  /* 0x0002b20000047ab9 */ /* 0x000fe40000000800 */
        /* <DEDUP_REMOVED lines=8> */
.L_x_7521:
[----:B------:R-:W-:Y:S05]  /*12e20*/  BSYNC B1 ;  /* 0x0000000000017941 */ /* 0x000fea0003800000 */
.L_x_7520:
[----:B--2---:R2:W4:Y:S01]  /*12e30*/  SHFL.IDX PT, R0, R5, 0x1, 0x181f ;  /* 0x00381f0005007f89 */ /* 0x00452200000e0000 */
[----:B------:R-:W-:Y:S03]  /*12e40*/  BSSY B1, `(.L_x_7522) ;  /* 0x000000c000017945 */ /* 0x000fe60003800000 */
[----:B-1-3--:R2:W1:Y:S01]  /*12e50*/  SHFL.IDX PT, R2, R4, 0x1, 0x181f ;  /* 0x00381f0004027f89 */ /* 0x00a46200000e0000 */
[----:B------:R-:W-:Y:S05]  /*12e60*/  @P1 BRA `(.L_x_7523) ;  /* 0x0000000000241947 */ /* 0x000fea0003800000 */
[----:B------:R-:W-:Y:S02]  /*12e70*/  ULDC UR4, c[0x0][0xac8] ;  /* 0x0002b20000047ab9 */ /* 0x000fe40000000800 */
        /* <DEDUP_REMOVED lines=8> */
.L_x_7523:
[----:B------:R-:W-:Y:S05]  /*12f00*/  BSYNC B1 ;  /* 0x0000000000017941 */ /* 0x000fea0003800000 */
.L_x_7522:
[----:B----4-:R4:W0:Y:S01]  /*12f10*/  SHFL.IDX PT, R0, R5, 0x2, 0x181f ;  /* 0x00581f0005007f89 */ /* 0x01082200000e0000 */
        /* <DEDUP_REMOVED lines=12> */
.L_x_7525:
[----:B------:R-:W-:Y:S05]  /*12fe0*/  BSYNC B1 ;  /* 0x0000000000017941 */ /* 0x000fea0003800000 */
.L_x_7524:
[----:B0-----:R-:W-:Y:S01]  /*12ff0*/  VIADD R0, R6, 0x60 ;  /* 0x0000006006007836 */ /* 0x001fe20000000000 */
[----:B--2-4-:R-:W0:Y:S04]  /*13000*/  SHFL.IDX PT, R5, R5, 0x3, 0x181f ;  /* 0x00781f0005057f89 */ /* 0x014e2800000e0000 */
[----:B------:R-:W-:Y:S01]  /*13010*/  ISETP.GE.AND P0, PT, R0, R11, PT ;  /* 0x0000000b0000720c */ /* 0x000fe20003f06270 */
[----:B-1-3--:R1:W2:-:S12]  /*13020*/  SHFL.IDX PT, R2, R4, 0x3, 0x181f ;  /* 0x00781f0004027f89 */ /* 0x00a29800000e0000 */
[----:B-1----:R-:W-:Y:S05]  /*13030*/  @P0 BRA `(.L_x_7514) ;  /* 0x0000000000240947 */ /* 0x002fea0003800000 */
[----:B------:R-:W-:Y:S02]  /*13040*/  ULDC UR4, c[0x0][0xac8] ;  /* 0x0002b20000047ab9 */ /* 0x000fe40000000800 */
[----:B------:R-:W-:Y:S02]  /*13050*/  ISETP.GE.AND P2, PT, R18, UR4, PT ;  /* 0x0000000412007c0c */ /* 0x000fe4000bf46270 */
[----:B------:R-:W-:-:S11]  /*13060*/  ISETP.GE.AND P3, PT, R19, UR4, PT ;  /* 0x0000000413007c0c */ /* 0x000fd6000bf66270 */
[CC--:B--2---:R-:W-:Y:S02]  /*13070*/  @!P2 LEA R6, P0, R18.reuse, R2.reuse, 0x1 ;  /* 0x000000021206a211 */ /* 0x0c4fe400078008ff */
[C---:B------:R-:W-:Y:S02]  /*13080*/  @!P3 LEA R2, P1, R19.reuse, R2, 0x1 ;  /* 0x000000021302b211 */ /* 0x040fe400078208ff */
[-C--:B0-----:R-:W-:Y:S02]  /*13090*/  @!P2 LEA.HI.X R7, R18, R5.reuse, R220, 0x1, P0 ;  /* 0x000000051207a211 */ /* 0x081fe400000f0cdc */
[----:B------:R-:W-:-:S03]  /*130a0*/  @!P3 LEA.HI.X R3, R19, R5, R219, 0x1, P1 ;  /* 0x000000051303b211 */ /* 0x000fc600008f0cdb */
[----:B------:R0:W-:Y:S04]  /*130b0*/  @!P2 ST.E.128 desc[UR52][R6.64], RZ ;  /* 0x000000ff0600a985 */ /* 0x0001e8000c101d34 */
[----:B------:R0:W-:Y:S02]  /*130c0*/  @!P3 ST.E.128 desc[UR52][R2.64], RZ ;  /* 0x000000ff0200b985 */ /* 0x0001e4000c101d34 */
.L_x_7514:
[----:B------:R-:W-:Y:S05]  /*130d0*/  BSYNC B0 ;  /* 0x0000000000007941 */ /* 0x000fea0003800000 */
.L_x_7504:
[----:B------:R-:W-:Y:S02]  /*130e0*/  ULDC UR4, c[0x0][0xc3c] ;  /* 0x00030f0000047ab9 */ /* 0x000fe40000000800 */
[----:B------:R-:W-:-:S06]  /*130f0*/  UISETP.GE.AND UP0, UPT, UR6, UR4, UPT ;  /* 0x000000040600728c */ /* 0x000fcc000bf06270 */
[----:B------:R-:W-:-:S13]  /*13100*/  PLOP3.LUT P0, PT, PT, PT, UP0, 0x80, 0x0 ;  /* 0x000000000000781c */ /* 0x000fda0003f0f008 */
[----:B------:R-:W-:Y:S05]  /*13110*/  @!P0 BRA `(.L_x_7526) ;  /* 0xfffffedc00b88947 */ /* 0x000fea000383ffff */
[----:B------:R-:W-:Y:S05]  /*13120*/  EXIT ;  /* 0x000000000000794d */ /* 0x000fea0003800000 */
.L_x_7421:
        /* <DEDUP_REMOVED lines=20> */
.L_x_7527:
        /* <DEDUP_REMOVED lines=43> */
.L_x_7531:
        /* <DEDUP_REMOVED lines=39> */
.L_x_7529:
        /* <DEDUP_REMOVED lines=12> */
.L_x_7532:
[----:B---34-:R-:W-:Y:S01]  /*13850*/  IMAD R2, R3, UR5, R10 ;  /* 0x0000000503027c24 */ /* 0x018fe2000f8e020a */
[----:B-1----:R-:W-:Y:S01]  /*13860*/  ISETP.NE.AND P0, PT, R8, 0x1, PT ;  /* 0x000000010800780c */ /* 0x002fe20003f05270 */
[----:B------:R-:W-:-:S03]  /*13870*/  VIADD R14, R9, UR4 ;  /* 0x00000004090e7c36 */ /* 0x000fc60008000000 */
[----:B------:R1:W-:Y:S01]  /*13880*/  STL [R1], R2 ;  /* 0x0000000201007387 */ /* 0x0003e20000100800 */
[----:B------:R-:W-:-:S03]  /*13890*/  IADD3 R5, -R2, UR6, RZ ;  /* 0x0000000602057c10 */ /* 0x000fc6000fffe1ff */
[----:B------:R1:W-:Y:S05]  /*138a0*/  STL [R1+0xc], R14 ;  /* 0x00000c0e01007387 */ /* 0x0003ea0000100800 */
[----:B------:R-:W-:Y:S05]  /*138b0*/  @!P0 BRA `(.L_x_7533) ;  /* 0x0000000000e08947 */ /* 0x000fea0003800000 */
[----:B0-2---:R-:W-:Y:S02]  /*138c0*/  IABS R7, R4 ;  /* 0x0000000400077213 */ /* 0x005fe40000000000 */
[----:B------:R-:W-:Y:S02]  /*138d0*/  IABS R9, R8 ;  /* 0x0000000800097213 */ /* 0x000fe40000000000 */
[----:B------:R-:W0:Y:S08]  /*138e0*/  I2F.RP R10, R7 ;  /* 0x00000007000a7306 */ /* 0x000e300000209400 */
[----:B------:R-:W2:Y:S08]  /*138f0*/  I2F.RP R11, R9 ;  /* 0x00000009000b7306 */ /* 0x000eb00000209400 */
[----:B0-----:R-:W1:Y:S08]  /*13900*/  MUFU.RCP R10, R10 ;  /* 0x0000000a000a7308 */ /* 0x001e700000001000 */
[----:B--2---:R-:W-:Y:S01]  /*13910*/  MUFU.RCP R11, R11 ;  /* 0x0000000b000b7308 */ /* 0x004fe20000001000 */
[----:B-1----:R-:W-:Y:S01]  /*13920*/  VIADD R2, R10, 0xffffffe ;  /* 0x0ffffffe0a027836 */ /* 0x002fe20000000000 */
[----:B------:R-:W-:-:S06]  /*13930*/  IABS R10, R4 ;  /* 0x00000004000a7213 */ /* 0x000fcc0000000000 */
[----:B------:R0:W1:Y:S02]  /*13940*/  F2I.FTZ.U32.TRUNC.NTZ R3, R2 ;  /* 0x0000000200037305 */ /* 0x000064000021f000 */
[----:B0-----:R-:W-:Y:S02]  /*13950*/  IMAD.MOV.U32 R2, RZ, RZ, RZ ;  /* 0x000000ffff027224 */ /* 0x001fe400078e00ff */
[----:B-1----:R-:W-:-:S04]  /*13960*/  IMAD.MOV R12, RZ, RZ, -R3 ;  /* 0x000000ffff0c7224 */ /* 0x002fc800078e0a03 */
[----:B------:R-:W-:-:S04]  /*13970*/  IMAD R13, R12, R7, RZ ;  /* 0x000000070c0d7224 */ /* 0x000fc800078e02ff */
[----:B------:R-:W-:Y:S01]  /*13980*/  IMAD.HI.U32 R3, R3, R13, R2 ;  /* 0x0000000d03037227 */ /* 0x000fe200078e0002 */
[----:B------:R-:W-:-:S03]  /*13990*/  IABS R2, R5 ;  /* 0x0000000500027213 */ /* 0x000fc60000000000 */
[----:B------:R-:W-:Y:S02]  /*139a0*/  IMAD.MOV R13, RZ, RZ, -R10 ;  /* 0x000000ffff0d7224 */ /* 0x000fe400078e0a0a */
[----:B------:R-:W-:-:S04]  /*139b0*/  IMAD.HI.U32 R10, R3, R2, RZ ;  /* 0x00000002030a7227 */ /* 0x000fc800078e00ff */
[----:B------:R-:W-:Y:S02]  /*139c0*/  IMAD R2, R10, R13, R2 ;  /* 0x0000000d0a027224 */ /* 0x000fe400078e0202 */
[----:B------:R-:W-:-:S03]  /*139d0*/  VIADD R3, R11, 0xffffffe ;  /* 0x0ffffffe0b037836 */ /* 0x000fc60000000000 */
[----:B------:R-:W-:-:S03]  /*139e0*/  ISETP.GT.U32.AND P1, PT, R7, R2, PT ;  /* 0x000000020700720c */ /* 0x000fc60003f24070 */
[----:B------:R-:W0:Y:S10]  /*139f0*/  F2I.FTZ.U32.TRUNC.NTZ R3, R3 ;  /* 0x0000000300037305 */ /* 0x000e34000021f000 */
[----:B------:R-:W-:-:S02]  /*13a00*/  @!P1 IMAD.IADD R2, R2, 0x1, -R7 ;  /* 0x0000000102029824 */ /* 0x000fc400078e0a07 */
[----:B------:R-:W-:Y:S01]  /*13a10*/  @!P1 VIADD R10, R10, 0x1 ;  /* 0x000000010a0a9836 */ /* 0x000fe20000000000 */
[----:B------:R-:W-:Y:S02]  /*13a20*/  ISETP.NE.AND P1, PT, R4, RZ, PT ;  /* 0x000000ff0400720c */ /* 0x000fe40003f25270 */
[----:B------:R-:W-:Y:S01]  /*13a30*/  ISETP.GE.U32.AND P0, PT, R2, R7, PT ;  /* 0x000000070200720c */ /* 0x000fe20003f06070 */
[----:B0-----:R-:W-:-:S04]  /*13a40*/  IMAD.MOV R2, RZ, RZ, -R3 ;  /* 0x000000ffff027224 */ /* 0x001fc800078e0a03 */
[----:B------:R-:W-:Y:S02]  /*13a50*/  IMAD R7, R2, R9, RZ ;  /* 0x0000000902077224 */ /* 0x000fe400078e02ff */
[----:B------:R-:W-:-:S04]  /*13a60*/  IMAD.MOV.U32 R2, RZ, RZ, RZ ;  /* 0x000000ffff027224 */ /* 0x000fc800078e00ff */
        /* <DEDUP_REMOVED lines=29> */
.L_x_7533:
[----:B-1----:R-:W1:Y:S02]  /*13c40*/  LDC.64 R2, c[0x0][0xc90] ;  /* 0x00032400ff027b82 */ /* 0x002e640000000a00 */
        /* <DEDUP_REMOVED lines=60> */
.L_x_7534:
[----:B01----:R-:W-:-:S05]  /*14010*/  LOP3.LUT R3, RZ, R2, RZ, 0x33, !PT ;  /* 0x00000002ff037212 */ /* 0x003fca00078e33ff */
[----:B------:R-:W-:-:S05]  /*14020*/  IMAD.IADD R2, R4, 0x1, R3 ;  /* 0x0000000104027824 */ /* 0x000fca00078e0203 */
[----:B------:R1:W-:Y:S01]  /*14030*/  STL [R1+0x4], R2 ;  /* 0x0000040201007387 */ /* 0x0003e20000100800 */
[----:B------:R-:W-:Y:S05]  /*14040*/  BRA `(.L_x_7535) ;  /* 0x0000000000107947 */ /* 0x000fea0003800000 */
.L_x_7530:
[----:B------:R-:W-:Y:S01]  /*14050*/  IMAD.U32 R2, RZ, RZ, UR6 ;  /* 0x00000006ff027e24 */ /* 0x000fe2000f8e00ff */
[----:B------:R0:W-:Y:S04]  /*14060*/  STL [R1+0x4], RZ ;  /* 0x000004ff01007387 */ /* 0x0001e80000100800 */
[----:B------:R0:W-:Y:S04]  /*14070*/  STL [R1+0x8], RZ ;  /* 0x000008ff01007387 */ /* 0x0001e80000100800 */
[----:B------:R0:W-:Y:S02]  /*14080*/  STL [R1], R2 ;  /* 0x0000000201007387 */ /* 0x0001e40000100800 */
.L_x_7535:
        /* <DEDUP_REMOVED lines=10> */
.L_x_7528:
        /* <DEDUP_REMOVED lines=20> */
[----:B------:R-:W-:Y:S01]  /*14270*/  LOP3.LUT R0, R0, 0x40, RZ, 0xfc, !PT ;  /* 0x0000004000007812 */ /* 0x000fe200078efcff */
[----:B------:R-:W-:Y:S01]  /*14280*/  ULDC.64 UR38, c[0x0][0x198] ;  /* 0x0000660000267ab9 */ /* 0x000fe20000000a00 */
[----:B------:R-:W-:-:S02]  /*14290*/  LOP3.LUT R3, R3, 0x200, R2, 0xf8, !PT ;  /* 0x0000020003037812 */ /* 0x000fc400078ef802 */
[----:B------:R-:W-:-:S04]  /*142a0*/  SHF.R.U32.HI R2, RZ, 0x3, R4 ;  /* 0x00000003ff027819 */ /* 0x000fc80000011604 */
[----:B------:R-:W-:Y:S01]  /*142b0*/  LOP3.LUT R4, R2, 0x70, R6, 0xf8, !PT ;  /* 0x0000007002047812 */ /* 0x000fe200078ef806 */
[----:B------:R-:W-:Y:S01]  /*142c0*/  IMAD.MOV.U32 R2, RZ, RZ, 0x1 ;  /* 0x00000001ff027424 */ /* 0x000fe200078e00ff */
[----:B----4-:R-:W-:-:S06]  /*142d0*/  ULEA UR4, UR5, UR4, 0x18 ;  /* 0x0000000405047291 */ /* 0x010fcc000f8ec03f */
[----:B------:R-:W-:-:S04]  /*142e0*/  IMAD.U32 R18, RZ, RZ, UR4 ;  /* 0x00000004ff127e24 */ /* 0x000fc8000f8e00ff */
[----:B------:R-:W-:-:S05]  /*142f0*/  IMAD R3, R3, 0x2, R18 ;  /* 0x0000000203037824 */ /* 0x000fca00078e0212 */
[----:B------:R0:W-:Y:S04]  /*14300*/  STL [R1+0x24], R3 ;  /* 0x0000240301007387 */ /* 0x0001e80000100800 */
[----:B------:R0:W-:Y:S04]  /*14310*/  STL [R1+0x44], RZ ;  /* 0x000044ff01007387 */ /* 0x0001e80000100800 */
[----:B------:R0:W-:Y:S02]  /*14320*/  STL [R1+0x10], R2 ;  /* 0x0000100201007387 */ /* 0x0001e40000100800 */
.L_x_7645:
[----:B--23--:R-:W2:Y:S01]  /*14330*/  LDL R9, [R1+0xc] ;  /* 0x00000c0001097983 */ /* 0x00cea20000100800 */
[----:B------:R-:W-:Y:S05]  /*14340*/  YIELD ;  /* 0x0000000000007946 */ /* 0x000fea0003800000 */
[----:B------:R-:W-:Y:S01]  /*14350*/  ULDC.64 UR4, c[0x0][0xa28] ;  /* 0x00028a0000047ab9 */ /* 0x000fe20000000a00 */
[----:B------:R-:W-:Y:S01]  /*14360*/  IMAD.MOV.U32 R0, RZ, RZ, RZ ;  /* 0x000000ffff007224 */ /* 0x000fe200078e00ff */
[----:B------:R-:W-:Y:S01]  /*14370*/  ISETP.NE.U32.AND P0, PT, RZ, UR4, PT ;  /* 0x00000004ff007c0c */ /* 0x000fe2000bf05070 */
[----:B01----:R-:W1:Y:S01]  /*14380*/  LDC.64 R4, c[0x0][0xa00] ;  /* 0x00028000ff047b82 */ /* 0x003e620000000a00 */
[----:B------:R-:W-:Y:S01]  /*14390*/  IMAD.MOV.U32 R10, RZ, RZ, RZ ;  /* 0x000000ffff0a7224 */ /* 0x000fe200078e00ff */
[----:B------:R-:W-:Y:S01]  /*143a0*/  ULDC.64 UR6, c[0x0][0xa08] ;  /* 0x0002820000067ab9 */ /* 0x000fe20000000a00 */
[----:B------:R-:W-:Y:S01]  /*143b0*/  ISETP.NE.AND.EX P0, PT, RZ, UR5, PT, P0 ;  /* 0x00000005ff007c0c */ /* 0x000fe2000bf05300 */
[----:B------:R-:W-:-:S12]  /*143c0*/  ULDC.64 UR4, c[0x0][0xa18] ;  /* 0x0002860000047ab9 */ /* 0x000fd80000000a00 */
[----:B0-----:R-:W2:Y:S02]  /*143d0*/  @P0 LDC.64 R2, c[0x0][0xa28] ;  /* 0x00028a00ff020b82 */ /* 0x001ea40000000a00 */
[----:B--2---:R-:W-:-:S05]  /*143e0*/  @P0 IMAD.WIDE R2, R9, 0x4, R2 ;  /* 0x0000000409020825 */ /* 0x004fca00078e0202 */
[----:B------:R0:W5:Y:S01]  /*143f0*/  @P0 LDG.E R0, desc[UR52][R2.64] ;  /* 0x0000003402000981 */ /* 0x000162000c1e1900 */
[----:B------:R-:W-:Y:S01]  /*14400*/  ISETP.NE.U32.AND P0, PT, RZ, UR4, PT ;  /* 0x00000004ff007c0c */ /* 0x000fe2000bf05070 */
[----:B-1----:R-:W-:Y:S01]  /*14410*/  IMAD.WIDE R4, R9, 0x4, R4 ;  /* 0x0000000409047825 */ /* 0x002fe200078e0204 */
[----:B------:R-:W-:Y:S02]  /*14420*/  ISETP.NE.U32.AND P1, PT, RZ, UR6, PT ;  /* 0x00000006ff007c0c */ /* 0x000fe4000bf25070 */
[----:B------:R-:W-:Y:S01]  /*14430*/  ISETP.NE.AND.EX P2, PT, RZ, UR5, PT, P0 ;  /* 0x00000005ff007c0c */ /* 0x000fe2000bf45300 */
[----:B------:R-:W-:Y:S01]  /*14440*/  ULDC.64 UR4, c[0x0][0xa00] ;  /* 0x0002800000047ab9 */ /* 0x000fe20000000a00 */
[----:B------:R-:W-:Y:S01]  /*14450*/  ISETP.NE.AND.EX P1, PT, RZ, UR7, PT, P1 ;  /* 0x00000007ff007c0c */ /* 0x000fe2000bf25310 */
[----:B------:R-:W-:Y:S01]  /*14460*/  IMAD.MOV.U32 R8, RZ, RZ, RZ ;  /* 0x000000ffff087224 */ /* 0x000fe200078e00ff */
[----:B------:R-:W-:Y:S01]  /*14470*/  ISETP.NE.U32.AND P0, PT, RZ, UR4, PT ;  /* 0x00000004ff007c0c */ /* 0x000fe2000bf05070 */
[----:B0-----:R-:W0:Y:S03]  /*14480*/  LDC.64 R2, c[0x0][0xa08] ;  /* 0x00028200ff027b82 */ /* 0x001e260000000a00 */
        /* <DEDUP_REMOVED lines=21> */
[----:B------:R-:W0:Y:S04]  /*145e0*/  LDG.E R7, desc[UR52][R4.64] ;  /* 0x0000003404077981 */ /* 0x000e28000c1e1900 */
[----:B------:R-:W0:Y:S02]  /*145f0*/  LDG.E R4, desc[UR52][R4.64+0x4] ;  /* 0x0000043404047981 */ /* 0x000e24000c1e1900 */
[----:B0-----:R-:W-:-:S05]  /*14600*/  IMAD.IADD R10, R4, 0x1, -R7 ;  /* 0x00000001040a7824 */ /* 0x001fca00078e0a07 */
[----:B------:R1:W-:Y:S02]  /*14610*/  STL [R1+0x2c], R10 ;  /* 0x00002c0a01007387 */ /* 0x0003e40000100800 */
.L_x_7537:
        /* <DEDUP_REMOVED lines=12> */
[----:B------:R-:W3:Y:S02]  /*146e0*/  LDC.64 R2, c[0x0][0xa20] ;  /* 0x00028800ff027b82 */ /* 0x000ee40000000a00 */
[----:B---3--:R-:W-:-:S05]  /*146f0*/  IMAD.WIDE R2, R9, 0x4, R2 ;  /* 0x0000000409027825 */ /* 0x008fca00078e0202 */
[----:B------:R3:W5:Y:S01]  /*14700*/  LDG.E R6, desc[UR52][R2.64] ;  /* 0x0000003402067981 */ /* 0x000762000c1e1900 */
[----:B------:R-:W-:Y:S05]  /*14710*/  BRA `(.L_x_7539) ;  /* 0x0000000000107947 */ /* 0x000fea0003800000 */
.L_x_7538:
[----:B------:R-:W-:Y:S05]  /*14720*/  @!P1 BRA `(.L_x_7539) ;  /* 0x00000000000c9947 */ /* 0x000fea0003800000 */
[----:B------:R-:W3:Y:S04]  /*14730*/  LDG.E R6, desc[UR52][R2.64] ;  /* 0x0000003402067981 */ /* 0x000ee8000c1e1900 */
[----:B------:R-:W3:Y:S02]  /*14740*/  LDG.E R2, desc[UR52][R2.64+0x4] ;  /* 0x0000043402027981 */ /* 0x000ee4000c1e1900 */
[----:B---3--:R-:W-:-:S07]  /*14750*/  IMAD.IADD R6, R2, 0x1, -R6 ;  /* 0x0000000102067824 */ /* 0x008fce00078e0a06 */
.L_x_7539:
        /* <DEDUP_REMOVED lines=34> */
.L_x_7542:
[----:B------:R-:W-:-:S13]  /*14980*/  ISETP.NE.AND P0, PT, R3, 0x1, PT ;  /* 0x000000010300780c */ /* 0x000fda0003f05270 */
[----:B------:R-:W2:Y:S02]  /*14990*/  @P0 LDC.64 R4, c[0x0][0x9e8] ;  /* 0x00027a00ff040b82 */ /* 0x000ea40000000a00 */
[----:B--2---:R-:W-:-:S05]  /*149a0*/  @P0 IMAD.HI.U32 R4, R8, R4, RZ ;  /* 0x0000000408040227 */ /* 0x004fca00078e00ff */
[----:B------:R-:W-:-:S07]  /*149b0*/  @P0 SHF.R.U32.HI R8, RZ, R5, R4 ;  /* 0x00000005ff080219 */ /* 0x000fce0000011604 */
.L_x_7543:
[----:B------:R-:W-:Y:S05]  /*149c0*/  BSYNC B0 ;  /* 0x0000000000007941 */ /* 0x000fea0003800000 */
.L_x_7541:
[----:B------:R-:W-:-:S05]  /*149d0*/  IMAD R8, R8, R3, R3 ;  /* 0x0000000308087224 */ /* 0x000fca00078e0203 */
[----:B------:R-:W-:-:S07]  /*149e0*/  VIMNMX R2, R2, R8, PT ;  /* 0x0000000802027248 */ /* 0x000fce0003fe0100 */
.L_x_7540:
        /* <DEDUP_REMOVED lines=25> */
.L_x_7546:
[----:B------:R-:W-:-:S13]  /*14b80*/  ISETP.NE.AND P0, PT, R3, 0x1, PT ;  /* 0x000000010300780c */ /* 0x000fda0003f05270 */
[----:B--2---:R-:W2:Y:S02]  /*14b90*/  @P0 LDC.64 R4, c[0x0][0x9e8] ;  /* 0x00027a00ff040b82 */ /* 0x004ea40000000a00 */
[----:B--2---:R-:W-:-:S05]  /*14ba0*/  @P0 IMAD.HI.U32 R4, R6, R4, RZ ;  /* 0x0000000406040227 */ /* 0x004fca00078e00ff */
[----:B------:R-:W-:-:S07]  /*14bb0*/  @P0 SHF.R.U32.HI R6, RZ, R5, R4 ;  /* 0x00000005ff060219 */ /* 0x000fce0000011604 */
.L_x_7547:
[----:B------:R-:W-:Y:S05]  /*14bc0*/  BSYNC B0 ;  /* 0x0000000000007941 */ /* 0x000fea0003800000 */
.L_x_7545:
[----:B------:R-:W-:-:S05]  /*14bd0*/  IMAD R3, R6, R3, RZ ;  /* 0x0000000306037224 */ /* 0x000fca00078e02ff */
[----:B------:R-:W-:-:S07]  /*14be0*/  VIMNMX R2, R2, R3, !PT ;  /* 0x0000000302027248 */ /* 0x000fce0007fe0100 */
.L_x_7544:
        /* <DEDUP_REMOVED lines=44> */
.L_x_7549:
[----:B------:R-:W-:Y:S05]  /*14eb0*/  BSYNC B0 ;  /* 0x0000000000007941 */ /* 0x000fea0003800000 */
.L_x_7548:
        /* <DEDUP_REMOVED lines=15> */
[----:B------:R-:W0:Y:S02]  /*14fb0*/  FLO.U32 R0, UR4 ;  /* 0x0000000400007d00 */ /* 0x000e2400080e0000 */
        /* <DEDUP_REMOVED lines=10> */
.L_x_7551:
        /* <DEDUP_REMOVED lines=20> */
.L_x_7554:
[----:B------:R-:W-:Y:S05]  /*151a0*/  BSYNC B6 ;  /* 0x0000000000067941 */ /* 0x000fea0003800000 */
.L_x_7553:
        /* <DEDUP_REMOVED lines=20> */
.L_x_7557:
        /* <DEDUP_REMOVED lines=15> */
.L_x_7556:
[----:B------:R-:W-:Y:S05]  /*153e0*/  BSYNC B6 ;  /* 0x0000000000067941 */ /* 0x000fea0003800000 */
.L_x_7555:
[----:B------:R-:W3:Y:S01]  /*153f0*/  LDL R0, [R1+0xc] ;  /* 0x00000c0001007983 */ /* 0x000ee20000100800 */
[----:B------:R-:W-:Y:S02]  /*15400*/  ULDC.64 UR4, c[0x0][0x9f8] ;  /* 0x00027e0000047ab9 */ /* 0x000fe40000000a00 */
[----:B------:R-:W-:Y:S01]  /*15410*/  ISETP.NE.U32.AND P0, PT, RZ, UR4, PT ;  /* 0x00000004ff007c0c */ /* 0x000fe2000bf05070 */
[----:B------:R-:W4:Y:S03]  /*15420*/  LDL R17, [R1+0x30] ;  /* 0x0000300001117983 */ /* 0x000f260000100800 */
        /* <DEDUP_REMOVED lines=20> */
.L_x_7661:
        /* <DEDUP_REMOVED lines=11> */
.L_x_7664:
[----:B------:R-:W-:Y:S05]  /*15620*/  @!P6 BRA `(.L_x_7559) ;  /* 0x000000040010e947 */ /* 0x000fea0003800000 */
[----:B------:R-:W-:-:S04]  /*15630*/  ISETP.NE.U32.AND P0, PT, R2, RZ, PT ;  /* 0x000000ff0200720c */ /* 0x000fc80003f05070 */
[----:B------:R-:W-:-:S13]  /*15640*/  ISETP.NE.AND.EX P0, PT, R3, RZ, PT, P0 ;  /* 0x000000ff0300720c */ /* 0x000fda0003f05300 */
[----:B------:R-:W-:Y:S05]  /*15650*/  @!P0 BRA `(.L_x_7561) ;  /* 0x0000000000508947 */ /* 0x000fea0003800000 */
[----:B------:R-:W3:Y:S01]  /*15660*/  LDC R6, c[0x0][0x43c] ;  /* 0x00010f00ff067b82 */ /* 0x000ee20000000800 */
[----:B------:R-:W-:Y:S01]  /*15670*/  IMAD.MOV.U32 R9, RZ, RZ, R0 ;  /* 0x000000ffff097224 */ /* 0x000fe200078e0000 */
[----:B------:R-:W-:-:S03]  /*15680*/  ULDC.64 UR4, c[0x0][0x428] ;  /* 0x00010a0000047ab9 */ /* 0x000fc60000000a00 */
        /* <DEDUP_REMOVED lines=17> */
.L_x_7561:
[----:B---3--:R-:W3:Y:S01]  /*157a0*/  LDL R2, [R1+0x10] ;  /* 0x0000100001027983 */ /* 0x008ee20000100800 */
[----:B-1----:R-:W-:Y:S01]  /*157b0*/  IMAD R0, R19, 0x8, R18 ;  /* 0x0000000813007824 */ /* 0x002fe200078e0212 */
[----:B---3--:R-:W-:-:S04]  /*157c0*/  SHF.L.U32 R2, R2, 0x1f, RZ ;  /* 0x0000001f02027819 */ /* 0x008fc800000006ff */
[----:B------:R-:W1:Y:S02]  /*157d0*/  SYNCS.PHASECHK.TRANS64.TRYWAIT P0, [R0+URZ+0x28840], R2 ;  /* 0x02884002000075a7 */ /* 0x000e64000800017f */
[----:B-1----:R-:W-:Y:S05]  /*157e0*/  @!P0 BRA `(.L_x_7562) ;  /* 0x0000004c00848947 */ /* 0x002fea0003800000 */
.L_x_7665:
        /* <DEDUP_REMOVED lines=11> */
.L_x_7563:
[----:B------:R-:W3:Y:S04]  /*158a0*/  LDL R4, [R1+0x4] ;  /* 0x0000040001047983 */ /* 0x000ee80000100800 */
[----:B------:R-:W4:Y:S04]  /*158b0*/  LDL R3, [R1+0x14] ;  /* 0x0000140001037983 */ /* 0x000f280000100800 */
[----:B-1----:R-:W2:Y:S01]  /*158c0*/  LDL.LU R2, [R1+0x18] ;  /* 0x0000180001027983 */ /* 0x002ea20000300800 */
        /* <DEDUP_REMOVED lines=9> */
[----:B------:R-:W-:-:S04]  /*15960*/  UMOV UR15, 0x40 ;  /* 0x00000040000f7882 */ /* 0x000fc80000000000 */
[----:B------:R-:W-:-:S06]  /*15970*/  UIADD3 UR9, UR9, 0x28830, URZ ;  /* 0x0002883009097890 */ /* 0x000fcc000fffe03f */
[----:B------:R-:W-:Y:S02]  /*15980*/  UIADD3 UR8, UR6, 0x18400, URZ ;  /* 0x0001840006087890 */ /* 0x000fe4000fffe03f */
[----:B------:R-:W-:-:S03]  /*15990*/  UIADD3 UR14, UR6, 0x1c400, URZ ;  /* 0x0001c400060e7890 */ /* 0x000fc6000fffe03f */
[----:B------:R-:W-:Y:S01]  /*159a0*/  UMOV UR6, 0x0 ;  /* 0x0000000000067882 */ /* 0x000fe20000000000 */
[----:B---3--:R-:W-:Y:S02]  /*159b0*/  R2UR UR11, R4 ;  /* 0x00000000040b72ca */ /* 0x008fe400000e0000 */
[----:B----4-:R-:W-:Y:S02]  /*159c0*/  R2UR UR5, R3 ;  /* 0x00000000030572ca */ /* 0x010fe400000e0000 */
[----:B--2---:R-:W-:-:S04]  /*159d0*/  LOP3.LUT R2, R2, 0xfffffffe, RZ, 0xc0, !PT ;  /* 0xfffffffe02027812 */ /* 0x004fc800078ec0ff */
[----:B------:R-:W-:-:S07]  /*159e0*/  @P0 LOP3.LUT R2, R2, 0x1, RZ, 0xfc, !PT ;  /* 0x0000000102020812 */ /* 0x000fce00078efcff */
[----:B------:R-:W-:Y:S01]  /*159f0*/  ULEA UR11, UR11, UR5, 0x7 ;  /* 0x000000050b0b7291 */ /* 0x000fe2000f8e383f */
[----:B------:R3:W-:Y:S01]  /*15a00*/  STL [R1+0x18], R2 ;  /* 0x0000180201007387 */ /* 0x0007e20000100800 */
[----:B------:R-:W-:-:S09]  /*15a10*/  UIADD3.X UR5, URZ, UR39, URZ, UP0, !UPT ;  /* 0x000000273f057290 */ /* 0x000fd200087fe43f */
[----:B------:R1:W-:Y:S02]  /*15a20*/  UTMALDG.4D [UR8], [UR4], desc[UR6] ;  /* 0x00000608040075b4 */ /* 0x0003e40008019000 */
[----:B-1----:R-:W-:Y:S01]  /*15a30*/  UMOV UR8, UR14 ;  /* 0x0000000e00087c82 */ /* 0x002fe20008000000 */
[----:B------:R-:W-:Y:S02]  /*15a40*/  UMOV UR10, UR15 ;  /* 0x0000000f000a7c82 */ /* 0x000fe40008000000 */
[----:B------:R3:W-:Y:S02]  /*15a50*/  UTMALDG.4D [UR8], [UR4], desc[UR6] ;  /* 0x00000608040075b4 */ /* 0x0007e40008019000 */
[----:B---3--:R-:W-:Y:S01]  /*15a60*/  NOP ;  /* 0x0000000000007918 */ /* 0x008fe20000000000 */
.L_x_7559:
[----:B------:R-:W1:Y:S01]  /*15a70*/  LDL.LU R3, [R1+0x3c] ;  /* 0x00003c0001037983 */ /* 0x000e620000300800 */
[----:B------:R-:W-:Y:S05]  /*15a80*/  WARPSYNC.ALL ;  /* 0x0000000000007948 */ /* 0x000fea0003800000 */
[----:B------:R-:W-:Y:S01]  /*15a90*/  ULDC.64 UR4, c[0x0][0x298] ;  /* 0x0000a60000047ab9 */ /* 0x000fe20000000a00 */
        /* <DEDUP_REMOVED lines=28> */
.L_x_7565:
[----:B------:R-:W-:Y:S05]  /*15c60*/  BSYNC B6 ;  /* 0x0000000000067941 */ /* 0x000fea0003800000 */
.L_x_7564:
        /* <DEDUP_REMOVED lines=9> */
[----:B------:R-:W1:Y:S01]  /*15d00*/  S2R R9, SR_TID.X ;  /* 0x0000000000097919 */ /* 0x000e620000002100 */
[----:B------:R-:W-:Y:S01]  /*15d10*/  ULDC.64 UR6, c[0x0][0x280] ;  /* 0x0000a00000067ab9 */ /* 0x000fe20000000a00 */
        /* <DEDUP_REMOVED lines=9> */
[----:B------:R-:W-:Y:S02]  /*15db0*/  ULDC.64 UR4, c[0x0][0x2e0] ;  /* 0x0000b80000047ab9 */ /* 0x000fe40000000a00 */
[----:B------:R-:W-:-:S05]  /*15dc0*/  IMAD R4, R4, UR4, RZ ;  /* 0x0000000404047c24 */ /* 0x000fca000f8e02ff */
[----:B------:R-:W0:Y:S01]  /*15dd0*/  @P0 LDC R6, c[0x0][0x450] ;  /* 0x00011400ff060b82 */ /* 0x000e220000000800 */
[----:B-1----:R-:W-:-:S04]  /*15de0*/  LOP3.LUT R5, R5, 0x7f, RZ, 0xc0, !PT ;  /* 0x0000007f05057812 */ /* 0x002fc800078ec0ff */
[----:B------:R-:W-:-:S04]  /*15df0*/  SHF.R.U32.HI R5, RZ, 0x3, R5 ;  /* 0x00000003ff057819 */ /* 0x000fc80000011605 */
[----:B------:R-:W-:Y:S02]  /*15e00*/  LOP3.LUT R9, R5, 0x70, R9, 0xf8, !PT ;  /* 0x0000007005097812 */ /* 0x000fe400078ef809 */
[----:B------:R-:W1:Y:S01]  /*15e10*/  @P0 LDC R5, c[0x0][0x44c] ;  /* 0x00011300ff050b82 */ /* 0x000e620000000800 */
        /* <DEDUP_REMOVED lines=13> */
[----:B------:R-:W-:Y:S02]  /*15ef0*/  IMAD R5, R5, UR4, RZ ;  /* 0x0000000405057c24 */ /* 0x000fe4000f8e02ff */
[----:B--2---:R-:W-:Y:S02]  /*15f00*/  IMAD.SHL.U32 R9, R9, 0x8, RZ ;  /* 0x0000000809097824 */ /* 0x004fe400078e00ff */
[----:B------:R-:W-:Y:S01]  /*15f10*/  IMAD R0, R0, UR5, R5 ;  /* 0x0000000500007c24 */ /* 0x000fe2000f8e0205 */
[----:B------:R-:W-:Y:S02]  /*15f20*/  ULDC.64 UR4, c[0x0][0x2c8] ;  /* 0x0000b20000047ab9 */ /* 0x000fe40000000a00 */
[----:B------:R-:W-:Y:S01]  /*15f30*/  LOP3.LUT R9, R9, 0x38, RZ, 0xc0, !PT ;  /* 0x0000003809097812 */ /* 0x000fe200078ec0ff */
[----:B------:R-:W-:Y:S01]  /*15f40*/  IMAD.IADD R3, R3, 0x1, R0 ;  /* 0x0000000103037824 */ /* 0x000fe200078e0200 */
[----:B------:R-:W-:Y:S02]  /*15f50*/  SHF.R.S32.HI R0, RZ, 0x1f, R4 ;  /* 0x0000001fff007819 */ /* 0x000fe40000011404 */
[----:B------:R-:W-:Y:S01]  /*15f60*/  LOP3.LUT R9, R9, 0x40, RZ, 0xfc, !PT ;  /* 0x0000004009097812 */ /* 0x000fe200078efcff */
        /* <DEDUP_REMOVED lines=19> */
[----:B------:R-:W3:Y:S03]  /*160a0*/  LDL.LU R6, [R1+0x2c] ;  /* 0x00002c0001067983 */ /* 0x000ee60000300800 */
[----:B--2---:R-:W-:-:S04]  /*160b0*/  IMAD.IADD R0, R8, 0x1, R11 ;  /* 0x0000000108007824 */ /* 0x004fc800078e020b */
[----:B------:R-:W-:Y:S02]  /*160c0*/  VIADD R5, R0, 0x10 ;  /* 0x0000001000057836 */ /* 0x000fe40000000000 */
[----:B---3--:R-:W-:Y:S02]  /*160d0*/  IMAD R2, R6, R7, RZ ;  /* 0x0000000706027224 */ /* 0x008fe400078e02ff */
[----:B------:R-:W0:Y:S04]  /*160e0*/  SHFL.IDX PT, R7, R4, RZ, 0x181f ;  /* 0x00181fff04077589 */ /* 0x000e2800000e0000 */
[----:B------:R-:W1:Y:S01]  /*160f0*/  SHFL.IDX PT, R6, R3, RZ, 0x181f ;  /* 0x00181fff03067589 */ /* 0x000e6200000e0000 */
[-C--:B------:R-:W-:Y:S02]  /*16100*/  ISETP.GE.AND P4, PT, R0, R2.reuse, PT ;  /* 0x000000020000720c */ /* 0x080fe40003f86270 */
[----:B------:R-:W-:-:S02]  /*16110*/  ISETP.GE.AND P2, PT, R5, R2, PT ;  /* 0x000000020500720c */ /* 0x000fc40003f46270 */
[----:B------:R-:W2:Y:S04]  /*16120*/  SHFL.IDX PT, R5, R4, 0x1, 0x181f ;  /* 0x00381f0004057f89 */ /* 0x000ea800000e0000 */
[----:B------:R-:W3:Y:S05]  /*16130*/  SHFL.IDX PT, R8, R3, 0x1, 0x181f ;  /* 0x00381f0003087f89 */ /* 0x000eea00000e0000 */
[----:B0-----:R-:W-:-:S05]  /*16140*/  @!P4 LEA R7, P3, R10, R7, 0x1 ;  /* 0x000000070a07c211 */ /* 0x001fca00078608ff */
[----:B-1----:R-:W-:-:S05]  /*16150*/  @!P4 IMAD.X R6, RZ, RZ, R6, P3 ;  /* 0x000000ffff06c224 */ /* 0x002fca00018e0606 */
[----:B------:R-:W-:-:S04]  /*16160*/  @!P4 LOP3.LUT R7, R7, R6, RZ, 0x3c, !PT ;  /* 0x000000060707c212 */ /* 0x000fc800078e3cff */
[----:B------:R-:W-:-:S04]  /*16170*/  @!P4 LOP3.LUT R6, R7, R6, RZ, 0x3c, !PT ;  /* 0x000000060706c212 */ /* 0x000fc800078e3cff */
[----:B------:R-:W-:-:S05]  /*16180*/  @!P4 LOP3.LUT R7, R7, R6, RZ, 0x3c, !PT ;  /* 0x000000060707c212 */ /* 0x000fca00078e3cff */
[----:B-----5:R-:W-:Y:S04]  /*16190*/  @!P4 LDGSTS.E.BYPASS.LTC128B.128 [R9+0x10400], desc[UR52][R6.64], !P0 ;  /* 0x104000000609cfae */ /* 0x020fe8000c101d74 */
[----:B------:R2:W-:Y:S02]  /*161a0*/  @!P4 LDGSTS.E.BYPASS.LTC128B.128 [R9+0x14400], desc[UR52][R6.64+0x80], !P1 ;  /* 0x144000800609cfae */ /* 0x0005e4000c901d74 */
[----:B--2---:R-:W-:-:S05]  /*161b0*/  @!P2 LEA R7, P3, R10, R5, 0x1 ;  /* 0x000000050a07a211 */ /* 0x004fca00078608ff */
[----:B---3--:R-:W-:-:S05]  /*161c0*/  @!P2 IMAD.X R6, RZ, RZ, R8, P3 ;  /* 0x000000ffff06a224 */ /* 0x008fca00018e0608 */
[----:B------:R-:W-:-:S04]  /*161d0*/  @!P2 LOP3.LUT R7, R7, R6, RZ, 0x3c, !PT ;  /* 0x000000060707a212 */ /* 0x000fc800078e3cff */
[----:B------:R-:W-:Y:S01]  /*161e0*/  @!P2 LOP3.LUT R6, R7, R6, RZ, 0x3c, !PT ;  /* 0x000000060706a212 */ /* 0x000fe200078e3cff */
[----:B------:R-:W-:-:S03]  /*161f0*/  VIADD R5, R0, 0x20 ;  /* 0x0000002000057836 */ /* 0x000fc60000000000 */
        /* <DEDUP_REMOVED lines=54> */
.L_x_7682:
[----:B------:R-:W-:Y:S01]  /*16560*/  VIADD R0, R0, 0x70 ;  /* 0x0000007000007836 */ /* 0x000fe20000000000 */
[----:B------:R-:W-:Y:S04]  /*16570*/  BSSY B0, `(.L_x_7567) ;  /* 0x000000a000007945 */ /* 0x000fe80003800000 */
[----:B------:R-:W-:-:S13]  /*16580*/  ISETP.GE.AND P2, PT, R0, R2, PT ;  /* 0x000000020000720c */ /* 0x000fda0003f46270 */
[----:B------:R-:W-:Y:S05]  /*16590*/  @P2 BRA `(.L_x_7568) ;  /* 0x00000000001c2947 */ /* 0x000fea0003800000 */
[----:B--2---:R-:W-:-:S05]  /*165a0*/  LEA R2, P2, R10, R3, 0x1 ;  /* 0x000000030a027211 */ /* 0x004fca00078408ff */
[----:B01----:R-:W-:-:S05]  /*165b0*/  IMAD.X R3, RZ, RZ, R5, P2 ;  /* 0x000000ffff037224 */ /* 0x003fca00010e0605 */
[----:B------:R-:W-:Y:S01]  /*165c0*/  @!PT LDS RZ, [RZ] ;  /* 0x00000000fffff984 */ /* 0x000fe20000000800 */
[----:B------:R-:W-:Y:S01]  /*165d0*/  @!PT LDS RZ, [RZ] ;  /* 0x00000000fffff984 */ /* 0x000fe20000000800 */
[----:B------:R-:W-:Y:S01]  /*165e0*/  @!PT LDS RZ, [RZ] ;  /* 0x00000000fffff984 */ /* 0x000fe20000000800 */
[----:B------:R3:W-:Y:S04]  /*165f0*/  LDGSTS.E.BYPASS.LTC128B.128 [R9+0x13c00], desc[UR52][R2.64], !P0 ;  /* 0x13c0000002097fae */ /* 0x0007e8000c101d74 */
[----:B------:R3:W-:Y:S02]  /*16600*/  LDGSTS.E.BYPASS.LTC128B.128 [R9+0x17c00], desc[UR52][R2.64+0x80], !P1 ;  /* 0x17c0008002097fae */ /* 0x0007e4000c901d74 */
.L_x_7568:
[----:B------:R-:W-:Y:S05]  /*16610*/  BSYNC B0 ;  /* 0x0000000000007941 */ /* 0x000fea0003800000 */
.L_x_7567:
[----:B------:R-:W-:Y:S01]  /*16620*/  NOP ;  /* 0x0000000000007918 */ /* 0x000fe20000000000 */
[----:B------:R-:W-:Y:S01]  /*16630*/  PLOP3.LUT P0, PT, PT, PT, PT, 0x80, 0x0 ;  /* 0x000000000000781c */ /* 0x000fe20003f0f070 */
[----:B0-----:R-:W-:-:S12]  /*16640*/  VIADD R6, R18, 0x28800 ;  /* 0x0002880012067836 */ /* 0x001fd80000000000 */
.L_x_7569:
        /* <DEDUP_REMOVED lines=18> */
.L_x_7683:
[----:B------:R-:W-:Y:S05]  /*16770*/  BSYNC B0 ;  /* 0x0000000000007941 */ /* 0x000fea0003800000 */
.L_x_7570:
        /* <DEDUP_REMOVED lines=60> */
.L_x_7578:
[----:B------:R-:W-:Y:S01]  /*16b40*/  IMAD R3, R8, 0x8, R18 ;  /* 0x0000000808037824 */ /* 0x000fe200078e0212 */
[----:B------:R-:W-:Y:S01]  /*16b50*/  SHF.L.U32 R2, R10, 0x1f, RZ ;  /* 0x0000001f0a027819 */ /* 0x000fe200000006ff */
[----:B------:R-:W-:Y:S03]  /*16b60*/  BSSY B3, `(.L_x_7579) ;  /* 0x0000003000037945 */ /* 0x000fe60003800000 */
[----:B------:R-:W1:Y:S02]  /*16b70*/  SYNCS.PHASECHK.TRANS64.TRYWAIT P0, [R3+URZ+0x28840], R2 ;  /* 0x02884002030075a7 */ /* 0x000e64000800017f */
[----:B-1----:R-:W-:Y:S05]  /*16b80*/  @!P0 BRA `(.L_x_7580) ;  /* 0x0000004400808947 */ /* 0x002fea0003800000 */
.L_x_7684:
[----:B------:R-:W-:Y:S05]  /*16b90*/  BSYNC B3 ;  /* 0x0000000000037941 */ /* 0x000fea0003800000 */
.L_x_7579:
        /* <DEDUP_REMOVED lines=12> */
.L_x_7582:
[----:B------:R-:W-:Y:S05]  /*16c60*/  BSYNC B3 ;  /* 0x0000000000037941 */ /* 0x000fea0003800000 */
.L_x_7581:
        /* <DEDUP_REMOVED lines=12> */
.L_x_7583:
        /* <DEDUP_REMOVED lines=16> */
.L_x_7584:
        /* <DEDUP_REMOVED lines=16> */
.L_x_7685:
[----:B------:R-:W-:Y:S05]  /*16f30*/  BSYNC B3 ;  /* 0x0000000000037941 */ /* 0x000fea0003800000 */
.L_x_7585:
        /* <DEDUP_REMOVED lines=12> */
.L_x_7588:
[----:B------:R-:W-:Y:S05]  /*17000*/  BSYNC B3 ;  /* 0x0000000000037941 */ /* 0x000fea0003800000 */
.L_x_7587:
        /* <DEDUP_REMOVED lines=13> */
.L_x_7589:
        /* <DEDUP_REMOVED lines=15> */
.L_x_7590:
        /* <DEDUP_REMOVED lines=12> */
.L_x_7577:
[----:B------:R-:W-:Y:S05]  /*17290*/  BSYNC B1 ;  /* 0x0000000000017941 */ /* 0x000fea0003800000 */
.L_x_7576:
[----:B0-----:R-:W2:Y:S01]  /*172a0*/  LDL.LU R0, [R1+0x30] ;  /* 0x0000300001007983 */ /* 0x001ea20000300800 */
[----:B------:R-:W-:-:S03]  /*172b0*/  IMAD.MOV.U32 R19, RZ, RZ, R8 ;  /* 0x000000ffff137224 */ /* 0x000fc600078e0008 */
[----:B------:R0:W-:Y:S02]  /*172c0*/  STL [R1+0x10], R10 ;  /* 0x0000100a01007387 */ /* 0x0001e40000100800 */
[----:B0-2---:R-:W-:-:S07]  /*172d0*/  VIADD R0, R0, 0xfffffffd ;  /* 0xfffffffd00007836 */ /* 0x005fce0000000000 */
.L_x_7575:
[----:B------:R-:W-:Y:S05]  /*172e0*/  BSYNC B2 ;  /* 0x0000000000027941 */ /* 0x000fea0003800000 */
.L_x_7574:
[----:B------:R-:W-:-:S05]  /*172f0*/  VIADD R11, R11, 0xfffffffe ;  /* 0xfffffffe0b0b7836 */ /* 0x000fca0000000000 */
[----:B------:R-:W-:-:S13]  /*17300*/  ISETP.NE.AND P0, PT, R11, R7, PT ;  /* 0x000000070b00720c */ /* 0x000fda0003f05270 */
[----:B------:R-:W-:Y:S05]  /*17310*/  @!P0 BRA `(.L_x_7573) ;  /* 0x0000001000cc8947 */ /* 0x000fea0003800000 */
[----:B------:R-:W-:-:S07]  /*17320*/  IMAD.MOV.U32 R9, RZ, RZ, R17 ;  /* 0x000000ffff097224 */ /* 0x000fce00078e0011 */
.L_x_7621:
        /* <DEDUP_REMOVED lines=35> */
.L_x_7593:
[----:B------:R-:W-:Y:S01]  /*17560*/  IMAD R3, R4, 0x8, R18 ;  /* 0x0000000804037824 */ /* 0x000fe200078e0212 */
[----:B------:R-:W-:Y:S01]  /*17570*/  SHF.L.U32 R2, R5, 0x1f, RZ ;  /* 0x0000001f05027819 */ /* 0x000fe200000006ff */
[----:B------:R-:W-:Y:S03]  /*17580*/  BSSY B2, `(.L_x_7594) ;  /* 0x0000003000027945 */ /* 0x000fe60003800000 */
[----:B------:R-:W1:Y:S02]  /*17590*/  SYNCS.PHASECHK.TRANS64.TRYWAIT P0, [R3+URZ+0x28840], R2 ;  /* 0x02884002030075a7 */ /* 0x000e64000800017f */
[----:B-1----:R-:W-:Y:S05]  /*175a0*/  @!P0 BRA `(.L_x_7595) ;  /* 0x0000003c00208947 */ /* 0x002fea0003800000 */
.L_x_7686:
[----:B------:R-:W-:Y:S05]  /*175b0*/  BSYNC B2 ;  /* 0x0000000000027941 */ /* 0x000fea0003800000 */
.L_x_7594:
        /* <DEDUP_REMOVED lines=12> */
.L_x_7597:
[----:B------:R-:W-:Y:S05]  /*17680*/  BSYNC B2 ;  /* 0x0000000000027941 */ /* 0x000fea0003800000 */
.L_x_7596:
        /* <DEDUP_REMOVED lines=12> */
.L_x_7598:
        /* <DEDUP_REMOVED lines=16> */
.L_x_7599:
        /* <DEDUP_REMOVED lines=16> */
.L_x_7687:
[----:B------:R-:W-:Y:S05]  /*17950*/  BSYNC B2 ;  /* 0x0000000000027941 */ /* 0x000fea0003800000 */
.L_x_7600:
        /* <DEDUP_REMOVED lines=11> */
.L_x_7603:
[----:B------:R-:W-:Y:S05]  /*17a10*/  BSYNC B2 ;  /* 0x0000000000027941 */ /* 0x000fea0003800000 */
.L_x_7602:
        /* <DEDUP_REMOVED lines=12> */
.L_x_7604:
        /* <DEDUP_REMOVED lines=15> */
.L_x_7605:
        /* <DEDUP_REMOVED lines=12> */
.L_x_7592:
[----:B------:R-:W-:Y:S05]  /*17c90*/  BSYNC B1 ;  /* 0x0000000000017941 */ /* 0x000fea0003800000 */
.L_x_7591:
        /* <DEDUP_REMOVED lines=35> */
.L_x_7608:
[----:B------:R-:W-:Y:S01]  /*17ed0*/  IMAD R2, R19, 0x8, R18 ;  /* 0x0000000813027824 */ /* 0x000fe200078e0212 */
[----:B------:R-:W-:Y:S01]  /*17ee0*/  SHF.L.U32 R3, R12, 0x1f, RZ ;  /* 0x0000001f0c037819 */ /* 0x000fe200000006ff */
[----:B------:R-:W-:Y:S03]  /*17ef0*/  BSSY B2, `(.L_x_7609) ;  /* 0x0000003000027945 */ /* 0x000fe60003800000 */
[----:B------:R-:W2:Y:S02]  /*17f00*/  SYNCS.PHASECHK.TRANS64.TRYWAIT P0, [R2+URZ+0x28840], R3 ;  /* 0x02884003020075a7 */ /* 0x000ea4000800017f */
[----:B--2---:R-:W-:Y:S05]  /*17f10*/  @!P0 BRA `(.L_x_7610) ;  /* 0x0000003000ec8947 */ /* 0x004fea0003800000 */
.L_x_7688:
[----:B------:R-:W-:Y:S05]  /*17f20*/  BSYNC B2 ;  /* 0x0000000000027941 */ /* 0x000fea0003800000 */
.L_x_7609:
        /* <DEDUP_REMOVED lines=12> */
.L_x_7612:
[----:B------:R-:W-:Y:S05]  /*17ff0*/  BSYNC B2 ;  /* 0x0000000000027941 */ /* 0x000fea0003800000 */
.L_x_7611:
        /* <DEDUP_REMOVED lines=13> */
.L_x_7613:
        /* <DEDUP_REMOVED lines=16> */
.L_x_7614:
        /* <DEDUP_REMOVED lines=15> */
.L_x_7689:
[----:B------:R-:W-:Y:S05]  /*182c0*/  BSYNC B2 ;  /* 0x0000000000027941 */ /* 0x000fea0003800000 */
.L_x_7615:
        /* <DEDUP_REMOVED lines=11> */
.L_x_7618:
[----:B------:R-:W-:Y:S05]  /*18380*/  BSYNC B2 ;  /* 0x0000000000027941 */ /* 0x000fea0003800000 */
.L_x_7617:
        /* <DEDUP_REMOVED lines=12> */
.L_x_7619:
        /* <DEDUP_REMOVED lines=15> */
.L_x_7620:
        /* <DEDUP_REMOVED lines=12> */
.L_x_7607:
[----:B------:R-:W-:Y:S05]  /*18600*/  BSYNC B1 ;  /* 0x0000000000017941 */ /* 0x000fea0003800000 */
.L_x_7606:
[----:B------:R-:W2:Y:S01]  /*18610*/  LDL R2, [R1+0x20] ;  /* 0x0000200001027983 */ /* 0x000ea20000100800 */
[----:B------:R-:W-:Y:S01]  /*18620*/  VIADD R0, R0, 0xfffffffe ;  /* 0xfffffffe00007836 */ /* 0x000fe20000000000 */
[----:B--2---:R-:W-:-:S13]  /*18630*/  ISETP.GT.AND P0, PT, R7, R2, PT ;  /* 0x000000020700720c */ /* 0x004fda0003f04270 */
[----:B------:R-:W-:Y:S05]  /*18640*/  @P0 BRA `(.L_x_7621) ;  /* 0xffffffec00380947 */ /* 0x000fea000383ffff */
.L_x_7573:
[----:B------:R-:W-:Y:S05]  /*18650*/  BSYNC B0 ;  /* 0x0000000000007941 */ /* 0x000fea0003800000 */
.L_x_7572:
[----:B------:R-:W3:Y:S01]  /*18660*/  S2R R7, SR_TID.X ;  /* 0x0000000000077919 */ /* 0x000ee20000002100 */
[----:B------:R-:W-:Y:S01]  /*18670*/  BSSY B0, `(.L_x_7622) ;  /* 0x0000011000007945 */ /* 0x000fe20003800000 */
[----:B---3--:R-:W-:-:S04]  /*18680*/  LOP3.LUT R7, R7, 0x7f, RZ, 0xc0, !PT ;  /* 0x0000007f07077812 */ /* 0x008fc800078ec0ff */
[----:B------:R-:W-:-:S13]  /*18690*/  ISETP.NE.AND P0, PT, R7, RZ, PT ;  /* 0x000000ff0700720c */ /* 0x000fda0003f05270 */
[----:B------:R-:W-:Y:S05]  /*186a0*/  @P0 BRA `(.L_x_7623) ;  /* 0x0000000000340947 */ /* 0x000fea0003800000 */
[----:B--2---:R-:W2:Y:S01]  /*186b0*/  S2R R3, SR_LANEID ;  /* 0x0000000000037919 */ /* 0x004ea20000000000 */
[----:B------:R-:W-:Y:S02]  /*186c0*/  VOTEU.ANY UR4, UPT, PT ;  /* 0x0000000000047886 */ /* 0x000fe400038e0100 */
[----:B------:R-:W2:Y:S08]  /*186d0*/  FLO.U32 R0, UR4 ;  /* 0x0000000400007d00 */ /* 0x000eb000080e0000 */
[----:B------:R-:W3:Y:S01]  /*186e0*/  POPC R4, UR4 ;  /* 0x0000000400047d09 */ /* 0x000ee20008000000 */
[----:B--2---:R-:W-:-:S02]  /*186f0*/  ISETP.EQ.U32.AND P0, PT, R0, R3, PT ;  /* 0x000000030000720c */ /* 0x004fc40003f02070 */
[----:B------:R-:W3:Y:S11]  /*18700*/  LDC.64 R2, c[0x0][0xc60] ;  /* 0x00031800ff027b82 */ /* 0x000ef60000000a00 */
[----:B---3--:R-:W2:Y:S01]  /*18710*/  @P0 ATOMG.E.ADD.STRONG.GPU PT, R3, desc[UR52][R2.64], R4 ;  /* 0x00000004020309a8 */ /* 0x008ea200081ee1f4 */
[----:B-1----:R-:W1:Y:S02]  /*18720*/  S2R R5, SR_LTMASK ;  /* 0x0000000000057919 */ /* 0x002e640000003900 */
[----:B-1----:R-:W-:-:S06]  /*18730*/  LOP3.LUT R5, R5, UR4, RZ, 0xc0, !PT ;  /* 0x0000000405057c12 */ /* 0x002fcc000f8ec0ff */
[----:B------:R-:W1:Y:S01]  /*18740*/  POPC R5, R5 ;  /* 0x0000000500057309 */ /* 0x000e620000000000 */
[----:B--2---:R-:W1:Y:S02]  /*18750*/  SHFL.IDX PT, R0, R3, R0, 0x1f ;  /* 0x00001f0003007589 */ /* 0x004e6400000e0000 */
[----:B-1----:R-:W-:-:S05]  /*18760*/  IADD3 R0, R0, UR37, R5 ;  /* 0x0000002500007c10 */ /* 0x002fca000fffe005 */
[----:B------:R3:W-:Y:S02]  /*18770*/  STL [R1], R0 ;  /* 0x0000000001007387 */ /* 0x0007e40000100800 */
.L_x_7623:
[----:B------:R-:W-:Y:S05]  /*18780*/  BSYNC B0 ;  /* 0x0000000000007941 */ /* 0x000fea0003800000 */
.L_x_7622:
[----:B---3--:R-:W3:Y:S01]  /*18790*/  LDL R0, [R1+0x18] ;  /* 0x0000180001007983 */ /* 0x008ee20000100800 */
[----:B------:R-:W-:Y:S01]  /*187a0*/  BSSY B0, `(.L_x_7624) ;  /* 0x000003a000007945 */ /* 0x000fe20003800000 */
[----:B---3--:R-:W-:-:S13]  /*187b0*/  LOP3.LUT P0, RZ, R0, 0x1, RZ, 0xc0, !PT ;  /* 0x0000000100ff7812 */ /* 0x008fda000780c0ff */
        /* <DEDUP_REMOVED lines=8> */
.L_x_7690:
[----:B------:R-:W-:Y:S05]  /*18840*/  BSYNC B1 ;  /* 0x0000000000017941 */ /* 0x000fea0003800000 */
.L_x_7626:
        /* <DEDUP_REMOVED lines=9> */
.L_x_7629:
[----:B------:R-:W-:Y:S05]  /*188e0*/  BSYNC B1 ;  /* 0x0000000000017941 */ /* 0x000fea0003800000 */
.L_x_7628:
[----:B--2---:R-:W2:Y:S04]  /*188f0*/  LDL.LU R3, [R1+0x14] ;  /* 0x0000140001037983 */ /* 0x004ea80000300800 */
        /* <DEDUP_REMOVED lines=11> */
.L_x_7630:
        /* <DEDUP_REMOVED lines=15> */
.L_x_7631:
        /* <DEDUP_REMOVED lines=10> */
.L_x_7625:
[----:B------:R-:W-:Y:S05]  /*18b40*/  BSYNC B0 ;  /* 0x0000000000007941 */ /* 0x000fea0003800000 */
.L_x_7624:
[----:B------:R-:W3:Y:S01]  /*18b50*/  LDL.LU R4, [R1+0x10] ;  /* 0x0000100001047983 */ /* 0x000ee20000300800 */
[----:B------:R-:W-:-:S05]  /*18b60*/  VIADD R19, R19, 0x1 ;  /* 0x0000000113137836 */ /* 0x000fca0000000000 */
[----:B------:R-:W-:-:S04]  /*18b70*/  ISETP.NE.AND P0, PT, R19, 0x2, PT ;  /* 0x000000021300780c */ /* 0x000fc80003f05270 */
[----:B------:R-:W-:Y:S02]  /*18b80*/  SEL R0, RZ, 0x1, P0 ;  /* 0x00000001ff007807 */ /* 0x000fe40000000000 */
[----:B------:R-:W-:Y:S02]  /*18b90*/  SEL R19, R19, RZ, P0 ;  /* 0x000000ff13137207 */ /* 0x000fe40000000000 */
[----:B---3--:R-:W-:-:S05]  /*18ba0*/  LOP3.LUT R4, R4, R0, RZ, 0x3c, !PT ;  /* 0x0000000004047212 */ /* 0x008fca00078e3cff */
[----:B------:R3:W-:Y:S02]  /*18bb0*/  STL [R1+0x10], R4 ;  /* 0x0000100401007387 */ /* 0x0007e40000100800 */
.L_x_7552:
[----:B------:R-:W-:Y:S05]  /*18bc0*/  BSYNC B7 ;  /* 0x0000000000077941 */ /* 0x000fea0003800000 */
.L_x_7550:
[----:B----4-:R-:W4:Y:S02]  /*18bd0*/  LDL R0, [R1+0x18] ;  /* 0x0000180001007983 */ /* 0x010f240000100800 */
[----:B----4-:R-:W-:-:S13]  /*18be0*/  LOP3.LUT P0, RZ, R0, 0x2, RZ, 0xc0, !PT ;  /* 0x0000000200ff7812 */ /* 0x010fda000780c0ff */
[----:B------:R-:W-:Y:S05]  /*18bf0*/  @!P0 BRA `(.L_x_7632) ;  /* 0x00000000002c8947 */ /* 0x000fea0003800000 */
[----:B------:R-:W-:Y:S05]  /*18c00*/  WARPSYNC.ALL ;  /* 0x0000000000007948 */ /* 0x000fea0003800000 */
[----:B------:R-:W4:Y:S08]  /*18c10*/  S2UR UR5, SR_CgaCtaId ;  /* 0x00000000000579c3 */ /* 0x000f300000008800 */
[----:B------:R-:W-:Y:S06]  /*18c20*/  BAR.SYNC.DEFER_BLOCKING 0x5, 0x180 ;  /* 0x0146000000007b1d */ /* 0x000fec0000010000 */
[----:B------:R-:W-:-:S02]  /*18c30*/  UMOV UR4, 0x400 ;  /* 0x0000040000047882 */ /* 0x000fc40000000000 */
[----:B----4-:R-:W-:-:S06]  /*18c40*/  ULEA UR4, UR5, UR4, 0x18 ;  /* 0x0000000405047291 */ /* 0x010fcc000f8ec03f */
[----:B------:R-:W-:-:S05]  /*18c50*/  IMAD.U32 R18, RZ, RZ, UR4 ;  /* 0x00000004ff127e24 */ /* 0x000fca000f8e00ff */
[----:B01-3--:R-:W0:Y:S04]  /*18c60*/  LDS.128 R4, [R18+0x288d0] ;  /* 0x0288d00012047984 */ /* 0x00be280000000c00 */
[----:B0-----:R0:W-:Y:S04]  /*18c70*/  STL.64 [R1], R4 ;  /* 0x0000000401007387 */ /* 0x0011e80000100a00 */
[----:B------:R0:W-:Y:S01]  /*18c80*/  STL.64 [R1+0x8], R6 ;  /* 0x0000080601007387 */ /* 0x0001e20000100a00 */
[----:B------:R-:W-:Y:S06]  /*18c90*/  BAR.ARV 0x4, 0x180 ;  /* 0x0106000000007b1d */ /* 0x000fec0000002000 */
[----:B------:R-:W-:Y:S05]  /*18ca0*/  BRA `(.L_x_7633) ;  /* 0x00000010002c7947 */ /* 0x000fea0003800000 */
.L_x_7632:
[----:B------:R-:W4:Y:S01]  /*18cb0*/  S2R R16, SR_TID.X ;  /* 0x0000000000107919 */ /* 0x000f220000002100 */
[----:B------:R-:W-:Y:S01]  /*18cc0*/  UMOV UR4, 0xffffffff ;  /* 0xffffffff00047882 */ /* 0x000fe20000000000 */
[----:B----4-:R-:W-:-:S04]  /*18cd0*/  LOP3.LUT R16, R16, 0x1f, RZ, 0xc0, !PT ;  /* 0x0000001f10107812 */ /* 0x010fc800078ec0ff */
[----:B------:R-:W-:Y:S01]  /*18ce0*/  ISETP.NE.AND P0, PT, R16, 0x1f, PT ;  /* 0x0000001f1000780c */ /* 0x000fe20003f05270 */
[----:B------:R-:W-:-:S12]  /*18cf0*/  BRA.DIV UR4, `(.L_x_7634) ;  /* 0x0000002604b07947 */ /* 0x000fd8000b800000 */
[----:B--2---:R-:W0:Y:S01]  /*18d00*/  LDL.LU R3, [R1] ;  /* 0x0000000001037983 */ /* 0x004e220000300800 */
[----:B------:R-:W-:-:S03]  /*18d10*/  ULDC UR4, c[0x0][0xc3c] ;  /* 0x00030f0000047ab9 */ /* 0x000fc60000000800 */
[----:B-1-3--:R-:W2:Y:S01]  /*18d20*/  LDL R4, [R1+0xc] ;  /* 0x00000c0001047983 */ /* 0x00aea20000100800 */
[----:B0-----:R-:W-:Y:S02]  /*18d30*/  IMAD.MOV.U32 R8, RZ, RZ, R3 ;  /* 0x000000ffff087224 */ /* 0x001fe400078e0003 */
[----:B--2---:R-:W-:-:S05]  /*18d40*/  IMAD.IADD R0, R4, 0x1, R16 ;  /* 0x0000000104007824 */ /* 0x004fca00078e0210 */
[----:B------:R-:W-:-:S13]  /*18d50*/  ISETP.GE.OR P1, PT, R0, UR4, !P0 ;  /* 0x0000000400007c0c */ /* 0x000fda000c726670 */
[----:B------:R-:W0:Y:S08]  /*18d60*/  @!P1 LDC.64 R2, c[0x0][0xc80] ;  /* 0x00032000ff029b82 */ /* 0x000e300000000a00 */
[----:B------:R-:W1:Y:S01]  /*18d70*/  @!P1 LDC.64 R4, c[0x0][0xc78] ;  /* 0x00031e00ff049b82 */ /* 0x000e620000000a00 */
[----:B0-----:R-:W-:-:S05]  /*18d80*/  @!P1 IMAD.WIDE R2, R0, 0x4, R2 ;  /* 0x0000000400029825 */ /* 0x001fca00078e0202 */
[----:B------:R1:W2:Y:S02]  /*18d90*/  @!P1 LDG.E R6, desc[UR52][R2.64] ;  /* 0x0000003402069981 */ /* 0x0002a4000c1e1900 */
[----:B-1----:R-:W-:-:S05]  /*18da0*/  @!P1 IMAD.WIDE R2, R0, 0x4, R4 ;  /* 0x0000000400029825 */ /* 0x002fca00078e0204 */
[----:B------:R-:W3:Y:S01]  /*18db0*/  @!P1 LDG.E R4, desc[UR52][R2.64] ;  /* 0x0000003402049981 */ /* 0x000ee2000c1e1900 */
[----:B------:R-:W-:Y:S01]  /*18dc0*/  IMAD.MOV.U32 R5, RZ, RZ, RZ ;  /* 0x000000ffff057224 */ /* 0x000fe200078e00ff */
[C---:B------:R-:W-:Y:S02]  /*18dd0*/  ISETP.GE.U32.AND P2, PT, R16.reuse, 0x2, PT ;  /* 0x000000021000780c */ /* 0x040fe40003f46070 */
[C---:B------:R-:W-:Y:S01]  /*18de0*/  ISETP.GE.U32.AND P3, PT, R16.reuse, 0x4, PT ;  /* 0x000000041000780c */ /* 0x040fe20003f66070 */
[----:B------:R-:W-:Y:S01]  /*18df0*/  SHFL.IDX PT, R0, R8, RZ, 0x1f ;  /* 0x00001fff08007589 */ /* 0x000fe200000e0000 */
[C---:B------:R-:W-:Y:S02]  /*18e00*/  ISETP.GE.U32.AND P4, PT, R16.reuse, 0x8, PT ;  /* 0x000000081000780c */ /* 0x040fe40003f86070 */
[----:B------:R-:W-:Y:S01]  /*18e10*/  ISETP.GE.U32.AND P5, PT, R16, 0x10, PT ;  /* 0x000000101000780c */ /* 0x000fe20003fa6070 */
[----:B--2---:R-:W-:Y:S01]  /*18e20*/  @!P1 IMAD.MOV.U32 R5, RZ, RZ, R6 ;  /* 0x000000ffff059224 */ /* 0x004fe200078e0006 */
[----:B------:R-:W-:-:S02]  /*18e30*/  CS2R R6, SRZ ;  /* 0x0000000000067805 */ /* 0x000fc4000001ff00 */
[----:B---3--:R-:W-:Y:S01]  /*18e40*/  @!P1 IMAD.MOV.U32 R7, RZ, RZ, R4 ;  /* 0x000000ffff079224 */ /* 0x008fe200078e0004 */
        /* <DEDUP_REMOVED lines=19> */
.L_x_7700:
[----:B------:R-:W-:Y:S02]  /*18f80*/  ULDC UR4, c[0x0][0xc38] ;  /* 0x00030e0000047ab9 */ /* 0x000fe40000000800 */
[----:B------:R-:W-:-:S04]  /*18f90*/  IMAD.U32 R8, RZ, RZ, UR4 ;  /* 0x00000004ff087e24 */ /* 0x000fc8000f8e00ff */
[----:B-1----:R-:W-:-:S04]  /*18fa0*/  IMAD R10, R10, R8, RZ ;  /* 0x000000080a0a7224 */ /* 0x002fc800078e02ff */
[----:B------:R-:W-:-:S05]  /*18fb0*/  IMAD.IADD R4, R9, 0x1, R10 ;  /* 0x0000000109047824 */ /* 0x000fca00078e020a */
[----:B------:R-:W-:-:S13]  /*18fc0*/  ISETP.GT.AND P6, PT, R4, R0, PT ;  /* 0x000000000400720c */ /* 0x000fda0003fc4270 */
[----:B------:R-:W-:Y:S05]  /*18fd0*/  @P6 BRA `(.L_x_7635) ;  /* 0x0000000000ac6947 */ /* 0x000fea0003800000 */
.L_x_7638:
[----:B0-----:R-:W2:Y:S01]  /*18fe0*/  LDL.LU R2, [R1+0xc] ;  /* 0x00000c0001027983 */ /* 0x001ea20000300800 */
[----:B------:R-:W0:Y:S01]  /*18ff0*/  LDC R3, c[0x0][0xc3c] ;  /* 0x00030f00ff037b82 */ /* 0x000e220000000800 */
[----:B--2---:R-:W-:-:S05]  /*19000*/  VIADD R2, R2, 0x1f ;  /* 0x0000001f02027836 */ /* 0x004fca0000000000 */
[----:B0-----:R-:W-:-:S13]  /*19010*/  ISETP.GE.AND P6, PT, R2, R3, PT ;  /* 0x000000030200720c */ /* 0x001fda0003fc6270 */
[----:B------:R-:W-:Y:S05]  /*19020*/  @P6 BRA `(.L_x_7636) ;  /* 0x0000000800e46947 */ /* 0x000fea0003800000 */
[----:B------:R-:W0:Y:S01]  /*19030*/  S2R R5, SR_TID.X ;  /* 0x0000000000057919 */ /* 0x000e220000002100 */
        /* <DEDUP_REMOVED lines=31> */
.L_x_7708:
[----:B------:R-:W-:Y:S02]  /*19230*/  ULDC UR4, c[0x0][0xc38] ;  /* 0x00030e0000047ab9 */ /* 0x000fe40000000800 */
[----:B------:R-:W-:-:S04]  /*19240*/  IMAD.U32 R8, RZ, RZ, UR4 ;  /* 0x00000004ff087e24 */ /* 0x000fc8000f8e00ff */
[----:B-1----:R-:W-:-:S04]  /*19250*/  IMAD R10, R10, R8, RZ ;  /* 0x000000080a0a7224 */ /* 0x002fc800078e02ff */
[----:B------:R-:W-:-:S05]  /*19260*/  IMAD.IADD R4, R10, 0x1, R4 ;  /* 0x000000010a047824 */ /* 0x000fca00078e0204 */
[----:B------:R-:W-:-:S13]  /*19270*/  ISETP.GT.AND P6, PT, R4, R0, PT ;  /* 0x000000000400720c */ /* 0x000fda0003fc4270 */
[----:B------:R-:W-:Y:S05]  /*19280*/  @!P6 BRA `(.L_x_7638) ;  /* 0xfffffffc0054e947 */ /* 0x000fea000383ffff */
.L_x_7635:
        /* <DEDUP_REMOVED lines=12> */
.L_x_7713:
[----:B------:R-:W-:-:S13]  /*19350*/  ISETP.NE.AND P0, PT, R3, RZ, PT ;  /* 0x000000ff0300720c */ /* 0x000fda0003f05270 */
[----:B------:R-:W-:Y:S05]  /*19360*/  @!P0 BRA `(.L_x_7640) ;  /* 0x0000000000108947 */ /* 0x000fea0003800000 */
[----:B------:R-:W-:Y:S01]  /*19370*/  UMOV UR4, 0xffffffff ;  /* 0xffffffff00047882 */ /* 0x000fe20000000000 */
[----:B---3--:R-:W-:Y:S02]  /*19380*/  VIADD R9, R9, 0xffffffff ;  /* 0xffffffff09097836 */ /* 0x008fe40000000000 */
[----:B------:R-:W-:Y:S05]  /*19390*/  BRA.DIV UR4, `(.L_x_7641) ;  /* 0x0000002a047c7947 */ /* 0x000fea000b800000 */
[----:B------:R1:W2:Y:S02]  /*193a0*/  SHFL.IDX PT, R6, R2, R9, 0x1f ;  /* 0x00001f0902067589 */ /* 0x0002a400000e0000 */
.L_x_7640:
[----:B--2---:R-:W-:Y:S01]  /*193b0*/  IMAD R3, R6, R8, R10 ;  /* 0x0000000806037224 */ /* 0x004fe200078e020a */
[----:B------:R-:W-:-:S03]  /*193c0*/  ISETP.NE.AND P0, PT, R7, 0x1, PT ;  /* 0x000000010700780c */ /* 0x000fc60003f05270 */
[----:B------:R-:W-:Y:S01]  /*193d0*/  IMAD.IADD R0, R0, 0x1, -R3 ;  /* 0x0000000100007824 */ /* 0x000fe200078e0a03 */
[----:B------:R2:W-:Y:S09]  /*193e0*/  STL [R1], R3 ;  /* 0x0000000301007387 */ /* 0x0005f20000100800 */
[----:B------:R-:W-:Y:S05]  /*193f0*/  @!P0 BRA `(.L_x_7642) ;  /* 0x0000000000e48947 */ /* 0x000fea0003800000 */
[----:B0--3--:R-:W-:-:S04]  /*19400*/  IABS R5, R4 ;  /* 0x0000000400057213 */ /* 0x009fc80000000000 */
[----:B------:R-:W0:Y:S08]  /*19410*/  I2F.RP R6, R5 ;  /* 0x0000000500067306 */ /* 0x000e300000209400 */
[----:B0-----:R-:W1:Y:S02]  /*19420*/  MUFU.RCP R6, R6 ;  /* 0x0000000600067308 */ /* 0x001e640000001000 */
[----:B-1----:R-:W-:-:S06]  /*19430*/  VIADD R9, R6, 0xffffffe ;  /* 0x0ffffffe06097836 */ /* 0x002fcc0000000000 */
[----:B--2---:R-:W0:Y:S02]  /*19440*/  F2I.FTZ.U32.TRUNC.NTZ R3, R9 ;  /* 0x0000000900037305 */ /* 0x004e24000021f000 */
        /* <DEDUP_REMOVED lines=39> */
[----:B------:R-:W-:Y:S01]  /*196c0*/  IMAD.MOV R5, RZ, RZ, -R3 ;  /* 0x000000ffff057224 */ /* 0x000fe200078e0a03 */
[----:B------:R-:W-:-:S03]  /*196d0*/  LOP3.LUT R2, R3, R7, RZ, 0x3c, !PT ;  /* 0x0000000703027212 */ /* 0x000fc600078e3cff */
[----:B------:R-:W-:Y:S01]  /*196e0*/  IMAD R0, R4, R5, R0 ;  /* 0x0000000504007224 */ /* 0x000fe200078e0200 */
        /* <DEDUP_REMOVED lines=10> */
.L_x_7642:
[----:B0--3--:R-:W3:Y:S01]  /*19790*/  LDL R5, [R1+0xc] ;  /* 0x00000c0001057983 */ /* 0x009ee20000100800 */
[----:B-12---:R-:W3:Y:S02]  /*197a0*/  LDC.64 R2, c[0x0][0xc90] ;  /* 0x00032400ff027b82 */ /* 0x006ee40000000a00 */
[----:B---3--:R-:W-:-:S05]  /*197b0*/  IMAD.WIDE R2, R5, 0x4, R2 ;  /* 0x0000000405027825 */ /* 0x008fca00078e0202 */
        /* <DEDUP_REMOVED lines=60> */
.L_x_7643:
[----:B0-----:R-:W-:-:S05]  /*19b80*/  LOP3.LUT R3, RZ, R0, RZ, 0x33, !PT ;  /* 0x00000000ff037212 */ /* 0x001fca00078e33ff */
[----:B------:R-:W-:-:S05]  /*19b90*/  IMAD.IADD R0, R4, 0x1, R3 ;  /* 0x0000000104007824 */ /* 0x000fca00078e0203 */
[----:B------:R0:W-:Y:S01]  /*19ba0*/  STL [R1+0x4], R0 ;  /* 0x0000040001007387 */ /* 0x0001e20000100800 */
[----:B------:R-:W-:Y:S05]  /*19bb0*/  BRA `(.L_x_7644) ;  /* 0x0000000000287947 */ /* 0x000fea0003800000 */
.L_x_7636:
        /* <DEDUP_REMOVED lines=10> */
.L_x_7644:
[----:B-1----:R-:W2:Y:S04]  /*19c60*/  LDL R3, [R1+0x8] ;  /* 0x0000080001037983 */ /* 0x002ea80000100800 */
[----:B------:R-:W3:Y:S04]  /*19c70*/  LDL R2, [R1+0xc] ;  /* 0x00000c0001027983 */ /* 0x000ee80000100800 */
[----:B------:R-:W4:Y:S04]  /*19c80*/  LDL R5, [R1+0x4] ;  /* 0x0000040001057983 */ /* 0x000f280000100800 */
[----:B------:R-:W4:Y:S01]  /*19c90*/  LDL R4, [R1] ;  /* 0x0000000001047983 */ /* 0x000f220000100800 */
[----:B0-----:R-:W0:Y:S01]  /*19ca0*/  S2R R0, SR_TID.X ;  /* 0x0000000000007919 */ /* 0x001e220000002100 */
[----:B------:R-:W-:Y:S05]  /*19cb0*/  WARPSYNC.ALL ;  /* 0x0000000000007948 */ /* 0x000fea0003800000 */
        /* <DEDUP_REMOVED lines=10> */
.L_x_7633:
[----:B------:R-:W3:Y:S01]  /*19d60*/  LDL R0, [R1+0xc] ;  /* 0x00000c0001007983 */ /* 0x000ee20000100800 */
[----:B------:R-:W-:Y:S02]  /*19d70*/  ULDC UR4, c[0x0][0xc3c] ;  /* 0x00030f0000047ab9 */ /* 0x000fe40000000800 */
[----:B---3--:R-:W-:-:S13]  /*19d80*/  ISETP.GE.AND P0, PT, R0, UR4, PT ;  /* 0x0000000400007c0c */ /* 0x008fda000bf06270 */
[----:B------:R-:W-:Y:S05]  /*19d90*/  @!P0 BRA `(.L_x_7645) ;  /* 0xffffffa400648947 */ /* 0x000fea000383ffff */
[----:B------:R-:W-:Y:S05]  /*19da0*/  BSYNC B8 ;  /* 0x0000000000087941 */ /* 0x000fea0003800000 */
.L_x_7536:
        /* <DEDUP_REMOVED lines=12> */
.L_x_7716:
[----:B------:R-:W-:Y:S05]  /*19e70*/  BSYNC B0 ;  /* 0x0000000000007941 */ /* 0x000fea0003800000 */
.L_x_7646:
[----:B------:R-:W-:-:S03]  /*19e80*/  UMOV UR4, 0xffffffff ;  /* 0xffffffff00047882 */ /* 0x000fc60000000000 */
[----:B------:R-:W-:Y:S05]  /*19e90*/  BRA.DIV UR4, `(.L_x_7648) ;  /* 0x0000001e04fc7947 */ /* 0x000fea000b800000 */
[----:B------:R-:W1:Y:S02]  /*19ea0*/  S2R R2, SR_TID.X ;  /* 0x0000000000027919 */ /* 0x000e640000002100 */
[----:B-1----:R-:W-:-:S04]  /*19eb0*/  SHF.R.U32.HI R2, RZ, 0x5, R2 ;  /* 0x00000005ff027819 */ /* 0x002fc80000011602 */
[----:B------:R-:W-:-:S05]  /*19ec0*/  LOP3.LUT R2, R2, 0x3, RZ, 0xc0, !PT ;  /* 0x0000000302027812 */ /* 0x000fca00078ec0ff */
[----:B------:R1:W2:Y:S02]  /*19ed0*/  SHFL.IDX PT, R14, R2, RZ, 0x1f ;  /* 0x00001fff020e7589 */ /* 0x0002a400000e0000 */
.L_x_7719:
[----:B--2---:R-:W-:Y:S01]  /*19ee0*/  ISETP.NE.AND P0, PT, R14, RZ, PT ;  /* 0x000000ff0e00720c */ /* 0x004fe20003f05270 */
[----:B------:R-:W-:-:S12]  /*19ef0*/  BSSY B0, `(.L_x_7649) ;  /* 0x0000025000007945 */ /* 0x000fd80003800000 */
[----:B------:R-:W-:Y:S05]  /*19f00*/  @P0 BRA `(.L_x_7650) ;  /* 0x00000000008c0947 */ /* 0x000fea0003800000 */
[----:B------:R-:W-:-:S03]  /*19f10*/  UMOV UR4, 0xffffffff ;  /* 0xffffffff00047882 */ /* 0x000fc60000000000 */
[----:B------:R-:W-:Y:S05]  /*19f20*/  BRA.DIV UR4, `(.L_x_7651) ;  /* 0x00000022040c7947 */ /* 0x000fea000b800000 */
[----:B------:R-:W-:-:S13]  /*19f30*/  ELECT P6, URZ, PT ;  /* 0x00000000003f782f */ /* 0x000fda00038c0000 */
.L_x_7722:
[----:B------:R-:W-:Y:S05]  /*19f40*/  @!P6 BRA `(.L_x_7650) ;  /* 0x00000000007ce947 */ /* 0x000fea0003800000 */
[----:B------:R-:W-:-:S06]  /*19f50*/  ULOP3.LUT UR4, UR36, 0x2, URZ, 0xfc, !UPT ;  /* 0x0000000224047892 */ /* 0x000fcc000f8efc3f */
[----:B-1----:R-:W-:-:S05]  /*19f60*/  IMAD.U32 R2, RZ, RZ, UR4 ;  /* 0x00000004ff027e24 */ /* 0x002fca000f8e00ff */
[----:B------:R-:W-:-:S13]  /*19f70*/  ISETP.NE.AND P2, PT, R2, 0x3, PT ;  /* 0x000000030200780c */ /* 0x000fda0003f45270 */
[----:B------:R-:W-:Y:S05]  /*19f80*/  @!P2 BRA `(.L_x_7652) ;  /* 0x000000000004a947 */ /* 0x000fea0003800000 */
[----:B------:R-:W-:Y:S01]  /*19f90*/  BPT.TRAP 0x1 ;  /* 0x000000040000795c */ /* 0x000fe20000300000 */
.L_x_7652:
        /* <DEDUP_REMOVED lines=13> */
.L_x_7723:
[----:B------:R-:W1:Y:S02]  /*1a070*/  SYNCS.PHASECHK.TRANS64.TRYWAIT P0, [R7+URZ], R2 ;  /* 0x00000002070075a7 */ /* 0x000e64000800017f */
[----:B-1----:R-:W-:Y:S05]  /*1a080*/  @!P0 BRA `(.L_x_7654) ;  /* 0x0000001c00e88947 */ /* 0x002fea0003800000 */
.L_x_7724:
[----:B------:R-:W-:Y:S05]  /*1a090*/  @!P2 BRA `(.L_x_7655) ;  /* 0x000000000004a947 */ /* 0x000fea0003800000 */
[----:B------:R-:W-:Y:S01]  /*1a0a0*/  BPT.TRAP 0x1 ;  /* 0x000000040000795c */ /* 0x000fe20000300000 */
.L_x_7655:
[----:B------:R-:W-:-:S04]  /*1a0b0*/  VIADD R0, R0, 0x28860 ;  /* 0x0002886000007836 */ /* 0x000fc80000000000 */
[----:B------:R-:W-:-:S04]  /*1a0c0*/  IMAD R4, R19, 0x8, R0 ;  /* 0x0000000813047824 */ /* 0x000fc800078e0200 */
[----:B------:R-:W2:Y:S02]  /*1a0d0*/  SYNCS.PHASECHK.TRANS64.TRYWAIT P0, [R4+URZ], R5 ;  /* 0x00000005040075a7 */ /* 0x000ea4000800017f */
[----:B--2---:R-:W-:Y:S05]  /*1a0e0*/  @!P0 BRA `(.L_x_7656) ;  /* 0x0000001c00e48947 */ /* 0x004fea0003800000 */
.L_x_7725:
[----:B------:R-:W-:-:S07]  /*1a0f0*/  IMAD R3, R3, 0x8, R0 ;  /* 0x0000000803037824 */ /* 0x000fce00078e0200 */
.L_x_7657:
[----:B----4-:R4:W0:Y:S02]  /*1a100*/  SYNCS.PHASECHK.TRANS64.TRYWAIT P0, [R3+URZ], R2 ;  /* 0x00000002030075a7 */ /* 0x010824000800017f */
[----:B0-----:R-:W-:Y:S05]  /*1a110*/  @!P0 NANOSLEEP.SYNCS 0x989680 ;  /* 0x009896800000895d */ /* 0x001fea0003900000 */
[----:B------:R-:W0:Y:S02]  /*1a120*/  @!P0 SYNCS.PHASECHK.TRANS64 P0, [R3+URZ], R2 ;  /* 0x00000002030085a7 */ /* 0x000e24000800007f */
[----:B0-----:R-:W-:Y:S05]  /*1a130*/  @!P0 BRA `(.L_x_7657) ;  /* 0xfffffffc00f08947 */ /* 0x001fea000383ffff */
.L_x_7650:
[----:B------:R-:W-:Y:S05]  /*1a140*/  BSYNC B0 ;  /* 0x0000000000007941 */ /* 0x000fea0003800000 */
.L_x_7649:
[----:B------:R-:W-:Y:S05]  /*1a150*/  EXIT ;  /* 0x000000000000794d */ /* 0x000fea0003800000 */
.L_x_7435:
[----:B0-----:R-:W-:-:S04]  /*1a160*/  IMAD.U32 R3, RZ, RZ, UR41 ;  /* 0x00000029ff037e24 */ /* 0x001fc8000f8e00ff */
[----:B------:R0:W1:Y:S03]  /*1a170*/  SYNCS.PHASECHK.TRANS64.TRYWAIT P1, [R3+URZ+0x28800], R0 ;  /* 0x02880000030075a7 */ /* 0x000066000802017f */
[----:B-1----:R-:W-:Y:S05]  /*1a180*/  @!P1 NANOSLEEP.SYNCS 0x989680 ;  /* 0x009896800000995d */ /* 0x002fea0003900000 */
[----:B------:R-:W1:Y:S02]  /*1a190*/  @!P1 SYNCS.PHASECHK.TRANS64 P1, [R3+URZ+0x28800], R0 ;  /* 0x02880000030095a7 */ /* 0x000e64000802007f */
[----:B-1----:R-:W-:Y:S05]  /*1a1a0*/  @!P1 BRA `(.L_x_7435) ;  /* 0xfffffffc00ec9947 */ /* 0x002fea000383ffff */
[----:B------:R-:W-:Y:S05]  /*1a1b0*/  BRA `(.L_x_7658) ;  /* 0xfffffe7c00d07947 */ /* 0x000fea000383ffff */
.L_x_7439:
[----:B-1----:R1:W2:Y:S02]  /*1a1c0*/  SYNCS.PHASECHK.TRANS64.TRYWAIT P2, [R15+URZ+0x28830], R0 ;  /* 0x028830000f0075a7 */ /* 0x0022a4000804017f */
[----:B--2---:R-:W-:Y:S05]  /*1a1d0*/  @!P2 NANOSLEEP.SYNCS 0x989680 ;  /* 0x009896800000a95d */ /* 0x004fea0003900000 */
[----:B------:R-:W2:Y:S02]  /*1a1e0*/  @!P2 SYNCS.PHASECHK.TRANS64 P2, [R15+URZ+0x28830], R0 ;  /* 0x028830000f00a5a7 */ /* 0x000ea4000804007f */
[----:B--2---:R-:W-:Y:S05]  /*1a1f0*/  @!P2 BRA `(.L_x_7439) ;  /* 0xfffffffc00f0a947 */ /* 0x004fea000383ffff */
[----:B------:R-:W-:Y:S05]  /*1a200*/  BRA `(.L_x_7438) ;  /* 0xfffffe7c00f87947 */ /* 0x000fea000383ffff */
.L_x_7455:
[----:B-1----:R-:W-:-:S04]  /*1a210*/  IMAD.U32 R8, RZ, RZ, UR6 ;  /* 0x00000006ff087e24 */ /* 0x002fc8000f8e00ff */
[----:B------:R1:W2:Y:S03]  /*1a220*/  SYNCS.PHASECHK.TRANS64.TRYWAIT P2, [R8+URZ+0x28830], R5 ;  /* 0x02883005080075a7 */ /* 0x0002a6000804017f */
[----:B--2---:R-:W-:Y:S05]  /*1a230*/  @!P2 NANOSLEEP.SYNCS 0x989680 ;  /* 0x009896800000a95d */ /* 0x004fea0003900000 */
[----:B------:R-:W2:Y:S02]  /*1a240*/  @!P2 SYNCS.PHASECHK.TRANS64 P2, [R8+URZ+0x28830], R5 ;  /* 0x028830050800a5a7 */ /* 0x000ea4000804007f */
[----:B--2---:R-:W-:Y:S05]  /*1a250*/  @!P2 BRA `(.L_x_7455) ;  /* 0xfffffffc00eca947 */ /* 0x004fea000383ffff */
[----:B------:R-:W-:Y:S05]  /*1a260*/  BRA `(.L_x_7452) ;  /* 0xfffffeb800987947 */ /* 0x000fea000383ffff */
.L_x_7459:
[----:B-1----:R-:W-:-:S04]  /*1a270*/  IMAD.U32 R8, RZ, RZ, UR6 ;  /* 0x00000006ff087e24 */ /* 0x002fc8000f8e00ff */
[----:B------:R1:W2:Y:S03]  /*1a280*/  SYNCS.PHASECHK.TRANS64.TRYWAIT P2, [R8+URZ+0x28850], R5 ;  /* 0x02885005080075a7 */ /* 0x0002a6000804017f */
[----:B--2---:R-:W-:Y:S05]  /*1a290*/  @!P2 NANOSLEEP.SYNCS 0x989680 ;  /* 0x009896800000a95d */ /* 0x004fea0003900000 */
[----:B------:R-:W2:Y:S02]  /*1a2a0*/  @!P2 SYNCS.PHASECHK.TRANS64 P2, [R8+URZ+0x28850], R5 ;  /* 0x028850050800a5a7 */ /* 0x000ea4000804007f */
[----:B--2---:R-:W-:Y:S05]  /*1a2b0*/  @!P2 BRA `(.L_x_7459) ;  /* 0xfffffffc00eca947 */ /* 0x004fea000383ffff */
[----:B------:R-:W-:Y:S05]  /*1a2c0*/  BRA `(.L_x_7456) ;  /* 0xfffffebc00607947 */ /* 0x000fea000383ffff */
.L_x_7476:
[----:B-1----:R-:W-:-:S04]  /*1a2d0*/  IMAD.U32 R9, RZ, RZ, UR6 ;  /* 0x00000006ff097e24 */ /* 0x002fc8000f8e00ff */
[----:B------:R1:W2:Y:S03]  /*1a2e0*/  SYNCS.PHASECHK.TRANS64.TRYWAIT P2, [R9+URZ+0x28830], R4 ;  /* 0x02883004090075a7 */ /* 0x0002a6000804017f */
[----:B--2---:R-:W-:Y:S05]  /*1a2f0*/  @!P2 NANOSLEEP.SYNCS 0x989680 ;  /* 0x009896800000a95d */ /* 0x004fea0003900000 */
[----:B------:R-:W2:Y:S02]  /*1a300*/  @!P2 SYNCS.PHASECHK.TRANS64 P2, [R9+URZ+0x28830], R4 ;  /* 0x028830040900a5a7 */ /* 0x000ea4000804007f */
[----:B--2---:R-:W-:Y:S05]  /*1a310*/  @!P2 BRA `(.L_x_7476) ;  /* 0xfffffffc00eca947 */ /* 0x004fea000383ffff */
[----:B------:R-:W-:Y:S05]  /*1a320*/  BRA `(.L_x_7473) ;  /* 0xfffffef400587947 */ /* 0x000fea000383ffff */
.L_x_7480:
[----:B-1----:R-:W-:-:S04]  /*1a330*/  IMAD.U32 R9, RZ, RZ, UR6 ;  /* 0x00000006ff097e24 */ /* 0x002fc8000f8e00ff */
[----:B------:R1:W2:Y:S03]  /*1a340*/  SYNCS.PHASECHK.TRANS64.TRYWAIT P2, [R9+URZ+0x28850], R4 ;  /* 0x02885004090075a7 */ /* 0x0002a6000804017f */
[----:B--2---:R-:W-:Y:S05]  /*1a350*/  @!P2 NANOSLEEP.SYNCS 0x989680 ;  /* 0x009896800000a95d */ /* 0x004fea0003900000 */
[----:B------:R-:W2:Y:S02]  /*1a360*/  @!P2 SYNCS.PHASECHK.TRANS64 P2, [R9+URZ+0x28850], R4 ;  /* 0x028850040900a5a7 */ /* 0x000ea4000804007f */
[----:B--2---:R-:W-:Y:S05]  /*1a370*/  @!P2 BRA `(.L_x_7480) ;  /* 0xfffffffc00eca947 */ /* 0x004fea000383ffff */
[----:B------:R-:W-:Y:S05]  /*1a380*/  BRA `(.L_x_7477) ;  /* 0xfffffef800207947 */ /* 0x000fea000383ffff */
.L_x_7486:
[----:B-1----:R-:W-:-:S04]  /*1a390*/  IMAD.U32 R9, RZ, RZ, UR6 ;  /* 0x00000006ff097e24 */ /* 0x002fc8000f8e00ff */
[----:B------:R1:W2:Y:S03]  /*1a3a0*/  SYNCS.PHASECHK.TRANS64.TRYWAIT P2, [R9+URZ+0x28830], R4 ;  /* 0x02883004090075a7 */ /* 0x0002a6000804017f */
[----:B--2---:R-:W-:Y:S05]  /*1a3b0*/  @!P2 NANOSLEEP.SYNCS 0x989680 ;  /* 0x009896800000a95d */ /* 0x004fea0003900000 */
[----:B------:R-:W2:Y:S02]  /*1a3c0*/  @!P2 SYNCS.PHASECHK.TRANS64 P2, [R9+URZ+0x28830], R4 ;  /* 0x028830040900a5a7 */ /* 0x000ea4000804007f */
[----:B--2---:R-:W-:Y:S05]  /*1a3d0*/  @!P2 BRA `(.L_x_7486) ;  /* 0xfffffffc00eca947 */ /* 0x004fea000383ffff */
[----:B------:R-:W-:Y:S05]  /*1a3e0*/  BRA `(.L_x_7483) ;  /* 0xffffff1c00447947 */ /* 0x000fea000383ffff */
.L_x_7490:
[----:B-1----:R-:W-:-:S04]  /*1a3f0*/  IMAD.U32 R9, RZ, RZ, UR6 ;  /* 0x00000006ff097e24 */ /* 0x002fc8000f8e00ff */
[----:B------:R1:W2:Y:S03]  /*1a400*/  SYNCS.PHASECHK.TRANS64.TRYWAIT P2, [R9+URZ+0x28850], R4 ;  /* 0x02885004090075a7 */ /* 0x0002a6000804017f */
[----:B--2---:R-:W-:Y:S05]  /*1a410*/  @!P2 NANOSLEEP.SYNCS 0x989680 ;  /* 0x009896800000a95d */ /* 0x004fea0003900000 */
[----:B------:R-:W2:Y:S02]  /*1a420*/  @!P2 SYNCS.PHASECHK.TRANS64 P2, [R9+URZ+0x28850], R4 ;  /* 0x028850040900a5a7 */ /* 0x000ea4000804007f */
[----:B--2---:R-:W-:Y:S05]  /*1a430*/  @!P2 BRA `(.L_x_7490) ;  /* 0xfffffffc00eca947 */ /* 0x004fea000383ffff */
[----:B------:R-:W-:Y:S05]  /*1a440*/  BRA `(.L_x_7487) ;  /* 0xffffff20000c7947 */ /* 0x000fea000383ffff */
.L_x_7503:
[----:B-1----:R-:W-:-:S04]  /*1a450*/  IMAD.U32 R8, RZ, RZ, UR5 ;  /* 0x00000005ff087e24 */ /* 0x002fc8000f8e00ff */
[----:B------:R1:W2:Y:S03]  /*1a460*/  SYNCS.PHASECHK.TRANS64.TRYWAIT P0, [R8+URZ+0x28850], R3 ;  /* 0x02885003080075a7 */ /* 0x0002a6000800017f */
[----:B--2---:R-:W-:Y:S05]  /*1a470*/  @!P0 NANOSLEEP.SYNCS 0x989680 ;  /* 0x009896800000895d */ /* 0x004fea0003900000 */
[----:B------:R-:W2:Y:S02]  /*1a480*/  @!P0 SYNCS.PHASECHK.TRANS64 P0, [R8+URZ+0x28850], R3 ;  /* 0x02885003080085a7 */ /* 0x000ea4000800007f */
[----:B--2---:R-:W-:Y:S05]  /*1a490*/  @!P0 BRA `(.L_x_7503) ;  /* 0xfffffffc00ec8947 */ /* 0x004fea000383ffff */
[----:B------:R-:W-:Y:S05]  /*1a4a0*/  BRA `(.L_x_7502) ;  /* 0xffffff5400147947 */ /* 0x000fea000383ffff */
.L_x_7558:
        /* <DEDUP_REMOVED lines=11> */
.L_x_7660:
[----:B------:R-:W-:Y:S05]  /*1a560*/  BSYNC B0 ;  /* 0x0000000000007941 */ /* 0x000fea0003800000 */
.L_x_7659:
[----:B------:R-:W-:Y:S05]  /*1a570*/  BRA `(.L_x_7661) ;  /* 0xffffffac00fc7947 */ /* 0x000fea000383ffff */
.L_x_7560:
[----:B------:R-:W-:Y:S01]  /*1a580*/  BSSY B0, `(.L_x_7662) ;  /* 0x0000006000007945 */ /* 0x000fe20003800000 */
[----:B------:R-:W-:-:S07]  /*1a590*/  IMAD.MOV.U32 R15, RZ, RZ, -0x1 ;  /* 0xffffffffff0f7424 */ /* 0x000fce00078e00ff */
[----:B012---:R-:W-:Y:S05]  /*1a5a0*/  WARPSYNC.COLLECTIVE R15, `(.L_x_7663) ;  /* 0x000000000f0c7348 */ /* 0x007fea0003c00000 */
[----:B------:R-:W-:Y:S02]  /*1a5b0*/  ELECT P6, UR62, PT ;  /* 0x00000000003e782f */ /* 0x000fe400038c0000 */
[----:B------:R-:W-:Y:S01]  /*1a5c0*/  MOV R14, UR62 ;  /* 0x0000003e000e7c02 */ /* 0x000fe20008000f00 */
[----:B012---:R-:W-:Y:S10]  /*1a5d0*/  ENDCOLLECTIVE ;  /* 0x000000000000791b */ /* 0x007ff40003800000 */
.L_x_7663:
[----:B------:R-:W-:Y:S05]  /*1a5e0*/  BSYNC B0 ;  /* 0x0000000000007941 */ /* 0x000fea0003800000 */
.L_x_7662:
[----:B------:R-:W-:Y:S05]  /*1a5f0*/  BRA `(.L_x_7664) ;  /* 0xffffffb000087947 */ /* 0x000fea000383ffff */
.L_x_7562:
[----:B-1----:R1:W3:Y:S02]  /*1a600*/  SYNCS.PHASECHK.TRANS64.TRYWAIT P0, [R0+URZ+0x28840], R2 ;  /* 0x02884002000075a7 */ /* 0x0022e4000800017f */
[----:B---3--:R-:W-:Y:S05]  /*1a610*/  @!P0 NANOSLEEP.SYNCS 0x989680 ;  /* 0x009896800000895d */ /* 0x008fea0003900000 */
[----:B------:R-:W3:Y:S02]  /*1a620*/  @!P0 SYNCS.PHASECHK.TRANS64 P0, [R0+URZ+0x28840], R2 ;  /* 0x02884002000085a7 */ /* 0x000ee4000800007f */
[----:B---3--:R-:W-:Y:S05]  /*1a630*/  @!P0 BRA `(.L_x_7562) ;  /* 0xfffffffc00f08947 */ /* 0x008fea000383ffff */
[----:B------:R-:W-:Y:S05]  /*1a640*/  BRA `(.L_x_7665) ;  /* 0xffffffb000687947 */ /* 0x000fea000383ffff */
.L_x_7566:
        /* <DEDUP_REMOVED lines=15> */
.L_x_7666:
[----:B------:R-:W-:Y:S02]  /*1a740*/  IMAD.MOV.U32 R13, RZ, RZ, R4 ;  /* 0x000000ffff0d7224 */ /* 0x000fe400078e0004 */
[----:B------:R-:W-:-:S07]  /*1a750*/  IMAD.MOV.U32 R6, RZ, RZ, R14 ;  /* 0x000000ffff067224 */ /* 0x000fce00078e000e */
[----:B------:R-:W-:Y:S05]  /*1a760*/  WARPSYNC.COLLECTIVE R15, `(.L_x_7667) ;  /* 0x000000000f087348 */ /* 0x000fea0003c00000 */
[----:B------:R0:W1:Y:S02]  /*1a770*/  SHFL.IDX P6, R14, R13, R12, R11 ;  /* 0x0000000c0d0e7389 */ /* 0x00006400000c000b */
[----:B01----:R-:W-:Y:S01]  /*1a780*/  ENDCOLLECTIVE ;  /* 0x000000000000791b */ /* 0x003fe20003800000 */
.L_x_7667:
[----:B------:R-:W-:Y:S02]  /*1a790*/  IMAD.MOV.U32 R13, RZ, RZ, R3 ;  /* 0x000000ffff0d7224 */ /* 0x000fe400078e0003 */
[----:B------:R-:W-:Y:S02]  /*1a7a0*/  IMAD.MOV.U32 R12, RZ, RZ, 0x1 ;  /* 0x00000001ff0c7424 */ /* 0x000fe400078e00ff */
[----:B------:R-:W-:-:S07]  /*1a7b0*/  IMAD.MOV.U32 R7, RZ, RZ, R14 ;  /* 0x000000ffff077224 */ /* 0x000fce00078e000e */
[----:B------:R-:W-:Y:S05]  /*1a7c0*/  WARPSYNC.COLLECTIVE R15, `(.L_x_7668) ;  /* 0x000000000f087348 */ /* 0x000fea0003c00000 */
[----:B------:R0:W1:Y:S02]  /*1a7d0*/  SHFL.IDX P6, R14, R13, R12, R11 ;  /* 0x0000000c0d0e7389 */ /* 0x00006400000c000b */
[----:B01----:R-:W-:Y:S01]  /*1a7e0*/  ENDCOLLECTIVE ;  /* 0x000000000000791b */ /* 0x003fe20003800000 */
.L_x_7668:
[----:B------:R-:W-:-:S05]  /*1a7f0*/  @!P2 LEA R7, P3, R10, R7, 0x1 ;  /* 0x000000070a07a211 */ /* 0x000fca00078608ff */
[----:B------:R-:W-:-:S05]  /*1a800*/  @!P2 IMAD.X R6, RZ, RZ, R6, P3 ;  /* 0x000000ffff06a224 */ /* 0x000fca00018e0606 */
[----:B------:R-:W-:Y:S01]  /*1a810*/  @!P2 LOP3.LUT R7, R7, R6, RZ, 0x3c, !PT ;  /* 0x000000060707a212 */ /* 0x000fe200078e3cff */
[----:B------:R-:W-:-:S03]  /*1a820*/  IMAD.MOV.U32 R13, RZ, RZ, R4 ;  /* 0x000000ffff0d7224 */ /* 0x000fc600078e0004 */
[----:B------:R-:W-:-:S04]  /*1a830*/  @!P2 LOP3.LUT R6, R7, R6, RZ, 0x3c, !PT ;  /* 0x000000060706a212 */ /* 0x000fc800078e3cff */
[----:B------:R-:W-:Y:S01]  /*1a840*/  @!P2 LOP3.LUT R7, R7, R6, RZ, 0x3c, !PT ;  /* 0x000000060707a212 */ /* 0x000fe200078e3cff */
[----:B------:R-:W-:-:S07]  /*1a850*/  IMAD.MOV.U32 R8, RZ, RZ, R14 ;  /* 0x000000ffff087224 */ /* 0x000fce00078e000e */
[----:B------:R-:W-:Y:S05]  /*1a860*/  WARPSYNC.COLLECTIVE R15, `(.L_x_7669) ;  /* 0x000000000f087348 */ /* 0x000fea0003c00000 */
[----:B------:R0:W1:Y:S02]  /*1a870*/  SHFL.IDX P6, R14, R13, R12, R11 ;  /* 0x0000000c0d0e7389 */ /* 0x00006400000c000b */
[----:B01----:R-:W-:Y:S01]  /*1a880*/  ENDCOLLECTIVE ;  /* 0x000000000000791b */ /* 0x003fe20003800000 */
.L_x_7669:
[----:B------:R-:W-:Y:S01]  /*1a890*/  @!PT LDS RZ, [RZ] ;  /* 0x00000000fffff984 */ /* 0x000fe20000000800 */
[----:B------:R-:W-:Y:S01]  /*1a8a0*/  @!PT LDS RZ, [RZ] ;  /* 0x00000000fffff984 */ /* 0x000fe20000000800 */
[----:B------:R-:W-:Y:S01]  /*1a8b0*/  @!PT LDS RZ, [RZ] ;  /* 0x00000000fffff984 */ /* 0x000fe20000000800 */
[----:B------:R0:W-:Y:S04]  /*1a8c0*/  @!P2 LDGSTS.E.BYPASS.LTC128B.128 [R9+0x10400], desc[UR52][R6.64], !P0 ;  /* 0x104000000609afae */ /* 0x0001e8000c101d74 */
[----:B------:R0:W-:Y:S01]  /*1a8d0*/  @!P2 LDGSTS.E.BYPASS.LTC128B.128 [R9+0x14400], desc[UR52][R6.64+0x80], !P1 ;  /* 0x144000800609afae */ /* 0x0001e2000c901d74 */
[----:B------:R-:W-:Y:S01]  /*1a8e0*/  ISETP.GE.AND P2, PT, R5, R2, PT ;  /* 0x000000020500720c */ /* 0x000fe20003f46270 */
[----:B------:R-:W-:Y:S02]  /*1a8f0*/  IMAD.MOV.U32 R13, RZ, RZ, R3 ;  /* 0x000000ffff0d7224 */ /* 0x000fe400078e0003 */
[----:B------:R-:W-:Y:S02]  /*1a900*/  IMAD.MOV.U32 R12, RZ, RZ, 0x2 ;  /* 0x00000002ff0c7424 */ /* 0x000fe400078e00ff */
[----:B------:R-:W-:-:S08]  /*1a910*/  IMAD.MOV.U32 R5, RZ, RZ, R14 ;  /* 0x000000ffff057224 */ /* 0x000fd000078e000e */
[----:B0-----:R-:W-:Y:S05]  /*1a920*/  WARPSYNC.COLLECTIVE R15, `(.L_x_7670) ;  /* 0x000000000f087348 */ /* 0x001fea0003c00000 */
[----:B------:R1:W2:Y:S02]  /*1a930*/  SHFL.IDX P6, R14, R13, R12, R11 ;  /* 0x0000000c0d0e7389 */ /* 0x0002a400000c000b */
[----:B012---:R-:W-:Y:S01]  /*1a940*/  ENDCOLLECTIVE ;  /* 0x000000000000791b */ /* 0x007fe20003800000 */
.L_x_7670:
[----:B------:R-:W-:Y:S01]  /*1a950*/  @!P2 LEA R7, P3, R10, R5, 0x1 ;  /* 0x000000050a07a211 */ /* 0x000fe200078608ff */
[----:B------:R-:W-:-:S04]  /*1a960*/  VIADD R5, R0, 0x20 ;  /* 0x0000002000057836 */ /* 0x000fc80000000000 */
[----:B------:R-:W-:-:S05]  /*1a970*/  @!P2 IMAD.X R6, RZ, RZ, R8, P3 ;  /* 0x000000ffff06a224 */ /* 0x000fca00018e0608 */
[----:B------:R-:W-:Y:S01]  /*1a980*/  @!P2 LOP3.LUT R7, R7, R6, RZ, 0x3c, !PT ;  /* 0x000000060707a212 */ /* 0x000fe200078e3cff */
[----:B------:R-:W-:-:S03]  /*1a990*/  IMAD.MOV.U32 R13, RZ, RZ, R4 ;  /* 0x000000ffff0d7224 */ /* 0x000fc600078e0004 */
[----:B------:R-:W-:-:S04]  /*1a9a0*/  @!P2 LOP3.LUT R6, R7, R6, RZ, 0x3c, !PT ;  /* 0x000000060706a212 */ /* 0x000fc800078e3cff */
[----:B------:R-:W-:-:S05]  /*1a9b0*/  @!P2 LOP3.LUT R7, R7, R6, RZ, 0x3c, !PT ;  /* 0x000000060707a212 */ /* 0x000fca00078e3cff */
[----:B------:R-:W-:Y:S01]  /*1a9c0*/  @!PT LDS RZ, [RZ] ;  /* 0x00000000fffff984 */ /* 0x000fe20000000800 */
[----:B------:R-:W-:Y:S01]  /*1a9d0*/  @!PT LDS RZ, [RZ] ;  /* 0x00000000fffff984 */ /* 0x000fe20000000800 */
[----:B------:R-:W-:Y:S01]  /*1a9e0*/  @!PT LDS RZ, [RZ] ;  /* 0x00000000fffff984 */ /* 0x000fe20000000800 */
[----:B------:R-:W-:Y:S04]  /*1a9f0*/  @!P2 LDGSTS.E.BYPASS.LTC128B.128 [R9+0x10c00], desc[UR52][R6.64], !P0 ;  /* 0x10c000000609afae */ /* 0x000fe8000c101d74 */
[----:B------:R0:W-:Y:S01]  /*1aa00*/  @!P2 LDGSTS.E.BYPASS.LTC128B.128 [R9+0x14c00], desc[UR52][R6.64+0x80], !P1 ;  /* 0x14c000800609afae */ /* 0x0001e2000c901d74 */
[----:B------:R-:W-:Y:S01]  /*1aa10*/  ISETP.GE.AND P2, PT, R5, R2, PT ;  /* 0x000000020500720c */ /* 0x000fe20003f46270 */
[----:B0-----:R-:W-:-:S12]  /*1aa20*/  IMAD.MOV.U32 R6, RZ, RZ, R14 ;  /* 0x000000ffff067224 */ /* 0x001fd800078e000e */
[----:B------:R-:W-:Y:S05]  /*1aa30*/  WARPSYNC.COLLECTIVE R15, `(.L_x_7671) ;  /* 0x000000000f087348 */ /* 0x000fea0003c00000 */
[----:B------:R0:W1:Y:S02]  /*1aa40*/  SHFL.IDX P6, R14, R13, R12, R11 ;  /* 0x0000000c0d0e7389 */ /* 0x00006400000c000b */
[----:B01----:R-:W-:Y:S01]  /*1aa50*/  ENDCOLLECTIVE ;  /* 0x000000000000791b */ /* 0x003fe20003800000 */
.L_x_7671:
[----:B------:R-:W-:Y:S02]  /*1aa60*/  IMAD.MOV.U32 R13, RZ, RZ, R3 ;  /* 0x000000ffff0d7224 */ /* 0x000fe400078e0003 */
[----:B------:R-:W-:Y:S02]  /*1aa70*/  IMAD.MOV.U32 R12, RZ, RZ, 0x3 ;  /* 0x00000003ff0c7424 */ /* 0x000fe400078e00ff */
[----:B------:R-:W-:-:S07]  /*1aa80*/  IMAD.MOV.U32 R5, RZ, RZ, R14 ;  /* 0x000000ffff057224 */ /* 0x000fce00078e000e */
[----:B------:R-:W-:Y:S05]  /*1aa90*/  WARPSYNC.COLLECTIVE R15, `(.L_x_7672) ;  /* 0x000000000f087348 */ /* 0x000fea0003c00000 */
[----:B------:R0:W1:Y:S02]  /*1aaa0*/  SHFL.IDX P6, R14, R13, R12, R11 ;  /* 0x0000000c0d0e7389 */ /* 0x00006400000c000b */
[----:B01----:R-:W-:Y:S01]  /*1aab0*/  ENDCOLLECTIVE ;  /* 0x000000000000791b */ /* 0x003fe20003800000 */
.L_x_7672:
        /* <DEDUP_REMOVED lines=16> */
.L_x_7673:
[----:B------:R-:W-:Y:S02]  /*1abc0*/  IMAD.MOV.U32 R13, RZ, RZ, R3 ;  /* 0x000000ffff0d7224 */ /* 0x000fe400078e0003 */
[----:B------:R-:W-:Y:S02]  /*1abd0*/  IMAD.MOV.U32 R12, RZ, RZ, 0x4 ;  /* 0x00000004ff0c7424 */ /* 0x000fe400078e00ff */
[----:B------:R-:W-:-:S07]  /*1abe0*/  IMAD.MOV.U32 R5, RZ, RZ, R14 ;  /* 0x000000ffff057224 */ /* 0x000fce00078e000e */
[----:B------:R-:W-:Y:S05]  /*1abf0*/  WARPSYNC.COLLECTIVE R15, `(.L_x_7674) ;  /* 0x000000000f087348 */ /* 0x000fea0003c00000 */
[----:B------:R0:W1:Y:S02]  /*1ac00*/  SHFL.IDX P6, R14, R13, R12, R11 ;  /* 0x0000000c0d0e7389 */ /* 0x00006400000c000b */
[----:B01----:R-:W-:Y:S01]  /*1ac10*/  ENDCOLLECTIVE ;  /* 0x000000000000791b */ /* 0x003fe20003800000 */
.L_x_7674:
        /* <DEDUP_REMOVED lines=16> */
.L_x_7675:
[----:B------:R-:W-:Y:S02]  /*1ad20*/  IMAD.MOV.U32 R13, RZ, RZ, R3 ;  /* 0x000000ffff0d7224 */ /* 0x000fe400078e0003 */
[----:B------:R-:W-:Y:S02]  /*1ad30*/  IMAD.MOV.U32 R12, RZ, RZ, 0x5 ;  /* 0x00000005ff0c7424 */ /* 0x000fe400078e00ff */
[----:B------:R-:W-:-:S07]  /*1ad40*/  IMAD.MOV.U32 R5, RZ, RZ, R14 ;  /* 0x000000ffff057224 */ /* 0x000fce00078e000e */
[----:B------:R-:W-:Y:S05]  /*1ad50*/  WARPSYNC.COLLECTIVE R15, `(.L_x_7676) ;  /* 0x000000000f087348 */ /* 0x000fea0003c00000 */
[----:B------:R0:W1:Y:S02]  /*1ad60*/  SHFL.IDX P6, R14, R13, R12, R11 ;  /* 0x0000000c0d0e7389 */ /* 0x00006400000c000b */
[----:B01----:R-:W-:Y:S01]  /*1ad70*/  ENDCOLLECTIVE ;  /* 0x000000000000791b */ /* 0x003fe20003800000 */
.L_x_7676:
        /* <DEDUP_REMOVED lines=16> */
.L_x_7677:
[----:B------:R-:W-:Y:S02]  /*1ae80*/  IMAD.MOV.U32 R13, RZ, RZ, R3 ;  /* 0x000000ffff0d7224 */ /* 0x000fe400078e0003 */
[----:B------:R-:W-:Y:S02]  /*1ae90*/  IMAD.MOV.U32 R12, RZ, RZ, 0x6 ;  /* 0x00000006ff0c7424 */ /* 0x000fe400078e00ff */
[----:B------:R-:W-:-:S07]  /*1aea0*/  IMAD.MOV.U32 R5, RZ, RZ, R14 ;  /* 0x000000ffff057224 */ /* 0x000fce00078e000e */
[----:B------:R-:W-:Y:S05]  /*1aeb0*/  WARPSYNC.COLLECTIVE R15, `(.L_x_7678) ;  /* 0x000000000f087348 */ /* 0x000fea0003c00000 */
[----:B------:R0:W1:Y:S02]  /*1aec0*/  SHFL.IDX P6, R14, R13, R12, R11 ;  /* 0x0000000c0d0e7389 */ /* 0x00006400000c000b */
[----:B01----:R-:W-:Y:S01]  /*1aed0*/  ENDCOLLECTIVE ;  /* 0x000000000000791b */ /* 0x003fe20003800000 */
.L_x_7678:
[----:B------:R-:W-:-:S05]  /*1aee0*/  @!P2 LEA R5, P3, R10, R5, 0x1 ;  /* 0x000000050a05a211 */ /* 0x000fca00078608ff */
[----:B------:R-:W-:-:S04]  /*1aef0*/  @!P2 IMAD.X R6, RZ, RZ, R6, P3 ;  /* 0x000000ffff06a224 */ /* 0x000fc800018e0606 */
[----:B------:R-:W-:Y:S02]  /*1af00*/  @!P2 IMAD.MOV.U32 R7, RZ, RZ, R6 ;  /* 0x000000ffff07a224 */ /* 0x000fe400078e0006 */
[----:B------:R-:W-:Y:S02]  /*1af10*/  @!P2 IMAD.MOV.U32 R6, RZ, RZ, R5 ;  /* 0x000000ffff06a224 */ /* 0x000fe400078e0005 */
[----:B------:R-:W-:-:S03]  /*1af20*/  IMAD.MOV.U32 R13, RZ, RZ, R4 ;  /* 0x000000ffff0d7224 */ /* 0x000fc600078e0004 */
[----:B------:R-:W-:Y:S01]  /*1af30*/  @!PT LDS RZ, [RZ] ;  /* 0x00000000fffff984 */ /* 0x000fe20000000800 */
[----:B------:R-:W-:Y:S01]  /*1af40*/  @!PT LDS RZ, [RZ] ;  /* 0x00000000fffff984 */ /* 0x000fe20000000800 */
[----:B------:R-:W-:Y:S01]  /*1af50*/  @!PT LDS RZ, [RZ] ;  /* 0x00000000fffff984 */ /* 0x000fe20000000800 */
[----:B------:R-:W-:Y:S04]  /*1af60*/  @!P2 LDGSTS.E.BYPASS.LTC128B.128 [R9+0x12c00], desc[UR52][R6.64], !P0 ;  /* 0x12c000000609afae */ /* 0x000fe8000c101d74 */
[----:B------:R0:W-:Y:S02]  /*1af70*/  @!P2 LDGSTS.E.BYPASS.LTC128B.128 [R9+0x16c00], desc[UR52][R6.64+0x80], !P1 ;  /* 0x16c000800609afae */ /* 0x0001e4000c901d74 */
[----:B0-----:R-:W-:-:S07]  /*1af80*/  IMAD.MOV.U32 R6, RZ, RZ, R14 ;  /* 0x000000ffff067224 */ /* 0x001fce00078e000e */
[----:B------:R-:W-:Y:S05]  /*1af90*/  WARPSYNC.COLLECTIVE R15, `(.L_x_7679) ;  /* 0x000000000f087348 */ /* 0x000fea0003c00000 */
[----:B------:R0:W1:Y:S02]  /*1afa0*/  SHFL.IDX P6, R14, R13, R12, R11 ;  /* 0x0000000c0d0e7389 */ /* 0x00006400000c000b */
[----:B01----:R-:W-:Y:S01]  /*1afb0*/  ENDCOLLECTIVE ;  /* 0x000000000000791b */ /* 0x003fe20003800000 */
.L_x_7679:
[----:B------:R-:W-:-:S05]  /*1afc0*/  VIADD R7, R0, 0x60 ;  /* 0x0000006000077836 */ /* 0x000fca0000000000 */
[----:B------:R-:W-:Y:S01]  /*1afd0*/  ISETP.GE.AND P2, PT, R7, R2, PT ;  /* 0x000000020700720c */ /* 0x000fe20003f46270 */
[----:B------:R-:W-:Y:S02]  /*1afe0*/  IMAD.MOV.U32 R13, RZ, RZ, R3 ;  /* 0x000000ffff0d7224 */ /* 0x000fe400078e0003 */
[----:B------:R-:W-:Y:S02]  /*1aff0*/  IMAD.MOV.U32 R12, RZ, RZ, 0x7 ;  /* 0x00000007ff0c7424 */ /* 0x000fe400078e00ff */
[----:B------:R-:W-:-:S08]  /*1b000*/  IMAD.MOV.U32 R5, RZ, RZ, R14 ;  /* 0x000000ffff057224 */ /* 0x000fd000078e000e */
[----:B------:R-:W-:Y:S05]  /*1b010*/  WARPSYNC.COLLECTIVE R15, `(.L_x_7680) ;  /* 0x000000000f087348 */ /* 0x000fea0003c00000 */
[----:B------:R0:W1:Y:S02]  /*1b020*/  SHFL.IDX P6, R14, R13, R12, R11 ;  /* 0x0000000c0d0e7389 */ /* 0x00006400000c000b */
[----:B01----:R-:W-:Y:S01]  /*1b030*/  ENDCOLLECTIVE ;  /* 0x000000000000791b */ /* 0x003fe20003800000 */
.L_x_7680:
[----:B------:R-:W-:-:S05]  /*1b040*/  @!P2 LEA R5, P3, R10, R5, 0x1 ;  /* 0x000000050a05a211 */ /* 0x000fca00078608ff */
[----:B------:R-:W-:-:S04]  /*1b050*/  @!P2 IMAD.X R6, RZ, RZ, R6, P3 ;  /* 0x000000ffff06a224 */ /* 0x000fc800018e0606 */
[----:B------:R-:W-:Y:S02]  /*1b060*/  @!P2 IMAD.MOV.U32 R7, RZ, RZ, R6 ;  /* 0x000000ffff07a224 */ /* 0x000fe400078e0006 */
        /* <DEDUP_REMOVED lines=11> */
.L_x_7681:
[----:B------:R-:W-:Y:S01]  /*1b120*/  IMAD.MOV.U32 R3, RZ, RZ, R14 ;  /* 0x000000ffff037224 */ /* 0x000fe200078e000e */
[----:B------:R-:W-:Y:S06]  /*1b130*/  BRA `(.L_x_7682) ;  /* 0xffffffb400087947 */ /* 0x000fec000383ffff */
.L_x_7571:
[----:B0-----:R0:W3:Y:S02]  /*1b140*/  SYNCS.PHASECHK.TRANS64.TRYWAIT P0, [R18+URZ+0x28820], R0 ;  /* 0x02882000120075a7 */ /* 0x0010e4000800017f */
[----:B---3--:R-:W-:Y:S05]  /*1b150*/  @!P0 NANOSLEEP.SYNCS 0x989680 ;  /* 0x009896800000895d */ /* 0x008fea0003900000 */
[----:B------:R-:W3:Y:S02]  /*1b160*/  @!P0 SYNCS.PHASECHK.TRANS64 P0, [R18+URZ+0x28820], R0 ;  /* 0x02882000120085a7 */ /* 0x000ee4000800007f */
[----:B---3--:R-:W-:Y:S05]  /*1b170*/  @!P0 BRA `(.L_x_7571) ;  /* 0xfffffffc00f08947 */ /* 0x008fea000383ffff */
[----:B------:R-:W-:Y:S05]  /*1b180*/  BRA `(.L_x_7683) ;  /* 0xffffffb400787947 */ /* 0x000fea000383ffff */
.L_x_7580:
[----:B-1----:R1:W2:Y:S02]  /*1b190*/  SYNCS.PHASECHK.TRANS64.TRYWAIT P0, [R3+URZ+0x28840], R2 ;  /* 0x02884002030075a7 */ /* 0x0022a4000800017f */
[----:B--2---:R-:W-:Y:S05]  /*1b1a0*/  @!P0 NANOSLEEP.SYNCS 0x989680 ;  /* 0x009896800000895d */ /* 0x004fea0003900000 */
[----:B------:R-:W2:Y:S02]  /*1b1b0*/  @!P0 SYNCS.PHASECHK.TRANS64 P0, [R3+URZ+0x28840], R2 ;  /* 0x02884002030085a7 */ /* 0x000ea4000800007f */
[----:B--2---:R-:W-:Y:S05]  /*1b1c0*/  @!P0 BRA `(.L_x_7580) ;  /* 0xfffffffc00f08947 */ /* 0x004fea000383ffff */
[----:B------:R-:W-:Y:S05]  /*1b1d0*/  BRA `(.L_x_7684) ;  /* 0xffffffb8006c7947 */ /* 0x000fea000383ffff */
.L_x_7586:
[----:B0-----:R0:W1:Y:S02]  /*1b1e0*/  SYNCS.PHASECHK.TRANS64.TRYWAIT P0, [R3+URZ+0x60], R2 ;  /* 0x00006002030075a7 */ /* 0x001064000800017f */
[----:B-1----:R-:W-:Y:S05]  /*1b1f0*/  @!P0 NANOSLEEP.SYNCS 0x989680 ;  /* 0x009896800000895d */ /* 0x002fea0003900000 */
[----:B------:R-:W1:Y:S02]  /*1b200*/  @!P0 SYNCS.PHASECHK.TRANS64 P0, [R3+URZ+0x60], R2 ;  /* 0x00006002030085a7 */ /* 0x000e64000800007f */
[----:B-1----:R-:W-:Y:S05]  /*1b210*/  @!P0 BRA `(.L_x_7586) ;  /* 0xfffffffc00f08947 */ /* 0x002fea000383ffff */
[----:B------:R-:W-:Y:S05]  /*1b220*/  BRA `(.L_x_7685) ;  /* 0xffffffbc00407947 */ /* 0x000fea000383ffff */
.L_x_7595:
[----:B-1----:R1:W2:Y:S02]  /*1b230*/  SYNCS.PHASECHK.TRANS64.TRYWAIT P0, [R3+URZ+0x28840], R2 ;  /* 0x02884002030075a7 */ /* 0x0022a4000800017f */
[----:B--2---:R-:W-:Y:S05]  /*1b240*/  @!P0 NANOSLEEP.SYNCS 0x989680 ;  /* 0x009896800000895d */ /* 0x004fea0003900000 */
[----:B------:R-:W2:Y:S02]  /*1b250*/  @!P0 SYNCS.PHASECHK.TRANS64 P0, [R3+URZ+0x28840], R2 ;  /* 0x02884002030085a7 */ /* 0x000ea4000800007f */
[----:B--2---:R-:W-:Y:S05]  /*1b260*/  @!P0 BRA `(.L_x_7595) ;  /* 0xfffffffc00f08947 */ /* 0x004fea000383ffff */
[----:B------:R-:W-:Y:S05]  /*1b270*/  BRA `(.L_x_7686) ;  /* 0xffffffc000cc7947 */ /* 0x000fea000383ffff */
.L_x_7601:
[----:B0-----:R0:W1:Y:S02]  /*1b280*/  SYNCS.PHASECHK.TRANS64.TRYWAIT P0, [R2+URZ+0x60], R3 ;  /* 0x00006003020075a7 */ /* 0x001064000800017f */
[----:B-1----:R-:W-:Y:S05]  /*1b290*/  @!P0 NANOSLEEP.SYNCS 0x989680 ;  /* 0x009896800000895d */ /* 0x002fea0003900000 */
[----:B------:R-:W1:Y:S02]  /*1b2a0*/  @!P0 SYNCS.PHASECHK.TRANS64 P0, [R2+URZ+0x60], R3 ;  /* 0x00006003020085a7 */ /* 0x000e64000800007f */
[----:B-1----:R-:W-:Y:S05]  /*1b2b0*/  @!P0 BRA `(.L_x_7601) ;  /* 0xfffffffc00f08947 */ /* 0x002fea000383ffff */
[----:B------:R-:W-:Y:S05]  /*1b2c0*/  BRA `(.L_x_7687) ;  /* 0xffffffc400a07947 */ /* 0x000fea000383ffff */
.L_x_7610:
[----:B--2---:R2:W3:Y:S02]  /*1b2d0*/  SYNCS.PHASECHK.TRANS64.TRYWAIT P0, [R2+URZ+0x28840], R3 ;  /* 0x02884003020075a7 */ /* 0x0044e4000800017f */
[----:B---3--:R-:W-:Y:S05]  /*1b2e0*/  @!P0 NANOSLEEP.SYNCS 0x989680 ;  /* 0x009896800000895d */ /* 0x008fea0003900000 */
[----:B------:R-:W3:Y:S02]  /*1b2f0*/  @!P0 SYNCS.PHASECHK.TRANS64 P0, [R2+URZ+0x28840], R3 ;  /* 0x02884003020085a7 */ /* 0x000ee4000800007f */
[----:B---3--:R-:W-:Y:S05]  /*1b300*/  @!P0 BRA `(.L_x_7610) ;  /* 0xfffffffc00f08947 */ /* 0x008fea000383ffff */
[----:B------:R-:W-:Y:S05]  /*1b310*/  BRA `(.L_x_7688) ;  /* 0xffffffcc00007947 */ /* 0x000fea000383ffff */
.L_x_7616:
[----:B0-----:R0:W1:Y:S02]  /*1b320*/  SYNCS.PHASECHK.TRANS64.TRYWAIT P0, [R2+URZ+0x60], R5 ;  /* 0x00006005020075a7 */ /* 0x001064000800017f */
[----:B-1----:R-:W-:Y:S05]  /*1b330*/  @!P0 NANOSLEEP.SYNCS 0x989680 ;  /* 0x009896800000895d */ /* 0x002fea0003900000 */
[----:B------:R-:W1:Y:S02]  /*1b340*/  @!P0 SYNCS.PHASECHK.TRANS64 P0, [R2+URZ+0x60], R5 ;  /* 0x00006005020085a7 */ /* 0x000e64000800007f */
[----:B-1----:R-:W-:Y:S05]  /*1b350*/  @!P0 BRA `(.L_x_7616) ;  /* 0xfffffffc00f08947 */ /* 0x002fea000383ffff */
[----:B------:R-:W-:Y:S05]  /*1b360*/  BRA `(.L_x_7689) ;  /* 0xffffffcc00d47947 */ /* 0x000fea000383ffff */
.L_x_7627:
[----:B--2---:R2:W3:Y:S02]  /*1b370*/  SYNCS.PHASECHK.TRANS64.TRYWAIT P0, [R0+URZ+0x28860], R3 ;  /* 0x02886003000075a7 */ /* 0x0044e4000800017f */
[----:B---3--:R-:W-:Y:S05]  /*1b380*/  @!P0 NANOSLEEP.SYNCS 0x989680 ;  /* 0x009896800000895d */ /* 0x008fea0003900000 */
[----:B------:R-:W3:Y:S02]  /*1b390*/  @!P0 SYNCS.PHASECHK.TRANS64 P0, [R0+URZ+0x28860], R3 ;  /* 0x02886003000085a7 */ /* 0x000ee4000800007f */
[----:B---3--:R-:W-:Y:S05]  /*1b3a0*/  @!P0 BRA `(.L_x_7627) ;  /* 0xfffffffc00f08947 */ /* 0x008fea000383ffff */
[----:B------:R-:W-:Y:S05]  /*1b3b0*/  BRA `(.L_x_7690) ;  /* 0xffffffd400207947 */ /* 0x000fea000383ffff */
.L_x_7634:
[----:B--2---:R-:W2:Y:S01]  /*1b3c0*/  LDL R3, [R1] ;  /* 0x0000000001037983 */ /* 0x004ea20000100800 */
[----:B------:R-:W-:Y:S01]  /*1b3d0*/  BSSY B0, `(.L_x_7691) ;  /* 0x0000008000007945 */ /* 0x000fe20003800000 */
[----:B0-----:R-:W-:Y:S02]  /*1b3e0*/  IMAD.MOV.U32 R12, RZ, RZ, RZ ;  /* 0x000000ffff0c7224 */ /* 0x001fe400078e00ff */
[----:B------:R-:W-:Y:S02]  /*1b3f0*/  IMAD.MOV.U32 R11, RZ, RZ, 0x1f ;  /* 0x0000001fff0b7424 */ /* 0x000fe400078e00ff */
[----:B------:R-:W-:Y:S02]  /*1b400*/  IMAD.MOV.U32 R15, RZ, RZ, -0x1 ;  /* 0xffffffffff0f7424 */ /* 0x000fe400078e00ff */
[----:B--2---:R-:W-:-:S07]  /*1b410*/  IMAD.MOV.U32 R13, RZ, RZ, R3 ;  /* 0x000000ffff0d7224 */ /* 0x004fce00078e0003 */
[----:B-1-3--:R-:W-:Y:S05]  /*1b420*/  WARPSYNC.COLLECTIVE R15, `(.L_x_7692) ;  /* 0x000000000f087348 */ /* 0x00afea0003c00000 */
[----:B------:R0:W2:Y:S02]  /*1b430*/  SHFL.IDX P6, R14, R13, R12, R11 ;  /* 0x0000000c0d0e7389 */ /* 0x0000a400000c000b */
[----:B0123--:R-:W-:Y:S01]  /*1b440*/  ENDCOLLECTIVE ;  /* 0x000000000000791b */ /* 0x00ffe20003800000 */
.L_x_7692:
[----:B------:R-:W-:Y:S05]  /*1b450*/  BSYNC B0 ;  /* 0x0000000000007941 */ /* 0x000fea0003800000 */
.L_x_7691:
        /* <DEDUP_REMOVED lines=9> */
.L_x_7693:
[----:B------:R-:W-:Y:S01]  /*1b4f0*/  ULDC UR4, c[0x0][0xc3c] ;  /* 0x00030f0000047ab9 */ /* 0x000fe20000000800 */
        /* <DEDUP_REMOVED lines=24> */
.L_x_7694:
[----:B------:R-:W-:Y:S01]  /*1b680*/  IMAD.MOV.U32 R12, RZ, RZ, 0x2 ;  /* 0x00000002ff0c7424 */ /* 0x000fe200078e00ff */
[----:B------:R-:W-:-:S05]  /*1b690*/  SEL R3, R14, RZ, P1 ;  /* 0x000000ff0e037207 */ /* 0x000fca0000800000 */
[----:B------:R-:W-:-:S04]  /*1b6a0*/  IMAD.IADD R2, R2, 0x1, R3 ;  /* 0x0000000102027824 */ /* 0x000fc800078e0203 */
[----:B------:R-:W-:-:S07]  /*1b6b0*/  IMAD.MOV.U32 R13, RZ, RZ, R2 ;  /* 0x000000ffff0d7224 */ /* 0x000fce00078e0002 */
[----:B------:R-:W-:Y:S05]  /*1b6c0*/  WARPSYNC.COLLECTIVE R15, `(.L_x_7695) ;  /* 0x000000000f087348 */ /* 0x000fea0003c00000 */
[----:B------:R0:W1:Y:S02]  /*1b6d0*/  SHFL.UP P6, R14, R13, R12, R11 ;  /* 0x0400000c0d0e7389 */ /* 0x00006400000c000b */
[----:B01----:R-:W-:Y:S01]  /*1b6e0*/  ENDCOLLECTIVE ;  /* 0x000000000000791b */ /* 0x003fe20003800000 */
.L_x_7695:
[----:B------:R-:W-:Y:S01]  /*1b6f0*/  IMAD.MOV.U32 R12, RZ, RZ, 0x4 ;  /* 0x00000004ff0c7424 */ /* 0x000fe200078e00ff */
[----:B------:R-:W-:-:S05]  /*1b700*/  SEL R3, R14, RZ, P2 ;  /* 0x000000ff0e037207 */ /* 0x000fca0001000000 */
[----:B------:R-:W-:-:S04]  /*1b710*/  IMAD.IADD R2, R2, 0x1, R3 ;  /* 0x0000000102027824 */ /* 0x000fc800078e0203 */
[----:B------:R-:W-:-:S07]  /*1b720*/  IMAD.MOV.U32 R13, RZ, RZ, R2 ;  /* 0x000000ffff0d7224 */ /* 0x000fce00078e0002 */
[----:B------:R-:W-:Y:S05]  /*1b730*/  WARPSYNC.COLLECTIVE R15, `(.L_x_7696) ;  /* 0x000000000f087348 */ /* 0x000fea0003c00000 */
[----:B------:R0:W1:Y:S02]  /*1b740*/  SHFL.UP P6, R14, R13, R12, R11 ;  /* 0x0400000c0d0e7389 */ /* 0x00006400000c000b */
[----:B01----:R-:W-:Y:S01]  /*1b750*/  ENDCOLLECTIVE ;  /* 0x000000000000791b */ /* 0x003fe20003800000 */
.L_x_7696:
[----:B------:R-:W-:Y:S01]  /*1b760*/  IMAD.MOV.U32 R12, RZ, RZ, 0x8 ;  /* 0x00000008ff0c7424 */ /* 0x000fe200078e00ff */
[----:B------:R-:W-:-:S05]  /*1b770*/  SEL R3, R14, RZ, P3 ;  /* 0x000000ff0e037207 */ /* 0x000fca0001800000 */
[----:B------:R-:W-:-:S04]  /*1b780*/  IMAD.IADD R2, R2, 0x1, R3 ;  /* 0x0000000102027824 */ /* 0x000fc800078e0203 */
[----:B------:R-:W-:-:S07]  /*1b790*/  IMAD.MOV.U32 R13, RZ, RZ, R2 ;  /* 0x000000ffff0d7224 */ /* 0x000fce00078e0002 */
[----:B------:R-:W-:Y:S05]  /*1b7a0*/  WARPSYNC.COLLECTIVE R15, `(.L_x_7697) ;  /* 0x000000000f087348 */ /* 0x000fea0003c00000 */
[----:B------:R0:W1:Y:S02]  /*1b7b0*/  SHFL.UP P6, R14, R13, R12, R11 ;  /* 0x0400000c0d0e7389 */ /* 0x00006400000c000b */
[----:B01----:R-:W-:Y:S01]  /*1b7c0*/  ENDCOLLECTIVE ;  /* 0x000000000000791b */ /* 0x003fe20003800000 */
.L_x_7697:
[----:B------:R-:W-:Y:S01]  /*1b7d0*/  IMAD.MOV.U32 R12, RZ, RZ, 0x10 ;  /* 0x00000010ff0c7424 */ /* 0x000fe200078e00ff */
[----:B------:R-:W-:-:S05]  /*1b7e0*/  SEL R3, R14, RZ, P4 ;  /* 0x000000ff0e037207 */ /* 0x000fca0002000000 */
[----:B------:R-:W-:-:S04]  /*1b7f0*/  IMAD.IADD R2, R2, 0x1, R3 ;  /* 0x0000000102027824 */ /* 0x000fc800078e0203 */
[----:B------:R-:W-:-:S07]  /*1b800*/  IMAD.MOV.U32 R13, RZ, RZ, R2 ;  /* 0x000000ffff0d7224 */ /* 0x000fce00078e0002 */
[----:B------:R-:W-:Y:S05]  /*1b810*/  WARPSYNC.COLLECTIVE R15, `(.L_x_7698) ;  /* 0x000000000f087348 */ /* 0x000fea0003c00000 */
[----:B------:R0:W1:Y:S02]  /*1b820*/  SHFL.UP P6, R14, R13, R12, R11 ;  /* 0x0400000c0d0e7389 */ /* 0x00006400000c000b */
[----:B01----:R-:W-:Y:S01]  /*1b830*/  ENDCOLLECTIVE ;  /* 0x000000000000791b */ /* 0x003fe20003800000 */
.L_x_7698:
[----:B------:R-:W-:Y:S02]  /*1b840*/  IMAD.MOV.U32 R12, RZ, RZ, 0x1f ;  /* 0x0000001fff0c7424 */ /* 0x000fe400078e00ff */
[----:B------:R-:W-:Y:S01]  /*1b850*/  IMAD.MOV.U32 R11, RZ, RZ, 0x1f ;  /* 0x0000001fff0b7424 */ /* 0x000fe200078e00ff */
[----:B------:R-:W-:-:S05]  /*1b860*/  SEL R3, R14, RZ, P5 ;  /* 0x000000ff0e037207 */ /* 0x000fca0002800000 */
[----:B------:R-:W-:-:S04]  /*1b870*/  IMAD.IADD R2, R2, 0x1, R3 ;  /* 0x0000000102027824 */ /* 0x000fc800078e0203 */
[----:B------:R-:W-:-:S07]  /*1b880*/  IMAD.MOV.U32 R13, RZ, RZ, R2 ;  /* 0x000000ffff0d7224 */ /* 0x000fce00078e0002 */
[----:B------:R-:W-:Y:S05]  /*1b890*/  WARPSYNC.COLLECTIVE R15, `(.L_x_7699) ;  /* 0x000000000f087348 */ /* 0x000fea0003c00000 */
[----:B------:R0:W1:Y:S02]  /*1b8a0*/  SHFL.IDX P6, R14, R13, R12, R11 ;  /* 0x0000000c0d0e7389 */ /* 0x00006400000c000b */
[----:B01----:R-:W-:Y:S01]  /*1b8b0*/  ENDCOLLECTIVE ;  /* 0x000000000000791b */ /* 0x003fe20003800000 */
.L_x_7699:
[----:B------:R-:W-:Y:S01]  /*1b8c0*/  IMAD.MOV.U32 R10, RZ, RZ, R14 ;  /* 0x000000ffff0a7224 */ /* 0x000fe200078e000e */
[----:B------:R-:W-:Y:S06]  /*1b8d0*/  BRA `(.L_x_7700) ;  /* 0xffffffd400a87947 */ /* 0x000fec000383ffff */
.L_x_7637:
        /* <DEDUP_REMOVED lines=8> */
.L_x_7702:
[----:B------:R-:W-:Y:S05]  /*1b960*/  BSYNC B0 ;  /* 0x0000000000007941 */ /* 0x000fea0003800000 */
.L_x_7701:
[----:B------:R-:W-:Y:S01]  /*1b970*/  SEL R3, R14, RZ, P1 ;  /* 0x000000ff0e037207 */ /* 0x000fe20000800000 */
[----:B------:R-:W-:Y:S02]  /*1b980*/  IMAD.MOV.U32 R12, RZ, RZ, 0x2 ;  /* 0x00000002ff0c7424 */ /* 0x000fe400078e00ff */
[----:B------:R-:W-:Y:S02]  /*1b990*/  IMAD.MOV.U32 R11, RZ, RZ, RZ ;  /* 0x000000ffff0b7224 */ /* 0x000fe400078e00ff */
[----:B------:R-:W-:Y:S02]  /*1b9a0*/  IMAD.IADD R2, R2, 0x1, R3 ;  /* 0x0000000102027824 */ /* 0x000fe400078e0203 */
[----:B------:R-:W-:Y:S02]  /*1b9b0*/  IMAD.MOV.U32 R15, RZ, RZ, -0x1 ;  /* 0xffffffffff0f7424 */ /* 0x000fe400078e00ff */
[----:B------:R-:W-:-:S07]  /*1b9c0*/  IMAD.MOV.U32 R13, RZ, RZ, R2 ;  /* 0x000000ffff0d7224 */ /* 0x000fce00078e0002 */
[----:B------:R-:W-:Y:S05]  /*1b9d0*/  WARPSYNC.COLLECTIVE R15, `(.L_x_7703) ;  /* 0x000000000f087348 */ /* 0x000fea0003c00000 */
[----:B------:R0:W1:Y:S02]  /*1b9e0*/  SHFL.UP P6, R14, R13, R12, R11 ;  /* 0x0400000c0d0e7389 */ /* 0x00006400000c000b */
[----:B01----:R-:W-:Y:S01]  /*1b9f0*/  ENDCOLLECTIVE ;  /* 0x000000000000791b */ /* 0x003fe20003800000 */
.L_x_7703:
[----:B------:R-:W-:Y:S01]  /*1ba00*/  IMAD.MOV.U32 R12, RZ, RZ, 0x4 ;  /* 0x00000004ff0c7424 */ /* 0x000fe200078e00ff */
[----:B------:R-:W-:-:S05]  /*1ba10*/  SEL R3, R14, RZ, P2 ;  /* 0x000000ff0e037207 */ /* 0x000fca0001000000 */
[----:B------:R-:W-:-:S04]  /*1ba20*/  IMAD.IADD R2, R2, 0x1, R3 ;  /* 0x0000000102027824 */ /* 0x000fc800078e0203 */
[----:B------:R-:W-:-:S07]  /*1ba30*/  IMAD.MOV.U32 R13, RZ, RZ, R2 ;  /* 0x000000ffff0d7224 */ /* 0x000fce00078e0002 */
[----:B------:R-:W-:Y:S05]  /*1ba40*/  WARPSYNC.COLLECTIVE R15, `(.L_x_7704) ;  /* 0x000000000f087348 */ /* 0x000fea0003c00000 */
[----:B------:R0:W1:Y:S02]  /*1ba50*/  SHFL.UP P6, R14, R13, R12, R11 ;  /* 0x0400000c0d0e7389 */ /* 0x00006400000c000b */
[----:B01----:R-:W-:Y:S01]  /*1ba60*/  ENDCOLLECTIVE ;  /* 0x000000000000791b */ /* 0x003fe20003800000 */
.L_x_7704:
[----:B------:R-:W-:Y:S01]  /*1ba70*/  IMAD.MOV.U32 R12, RZ, RZ, 0x8 ;  /* 0x00000008ff0c7424 */ /* 0x000fe200078e00ff */
[----:B------:R-:W-:-:S05]  /*1ba80*/  SEL R3, R14, RZ, P3 ;  /* 0x000000ff0e037207 */ /* 0x000fca0001800000 */
[----:B------:R-:W-:-:S04]  /*1ba90*/  IMAD.IADD R2, R2, 0x1, R3 ;  /* 0x0000000102027824 */ /* 0x000fc800078e0203 */
[----:B------:R-:W-:-:S07]  /*1baa0*/  IMAD.MOV.U32 R13, RZ, RZ, R2 ;  /* 0x000000ffff0d7224 */ /* 0x000fce00078e0002 */
[----:B------:R-:W-:Y:S05]  /*1bab0*/  WARPSYNC.COLLECTIVE R15, `(.L_x_7705) ;  /* 0x000000000f087348 */ /* 0x000fea0003c00000 */
[----:B------:R0:W1:Y:S02]  /*1bac0*/  SHFL.UP P6, R14, R13, R12, R11 ;  /* 0x0400000c0d0e7389 */ /* 0x00006400000c000b */
[----:B01----:R-:W-:Y:S01]  /*1bad0*/  ENDCOLLECTIVE ;  /* 0x000000000000791b */ /* 0x003fe20003800000 */
.L_x_7705:
[----:B------:R-:W-:Y:S01]  /*1bae0*/  IMAD.MOV.U32 R12, RZ, RZ, 0x10 ;  /* 0x00000010ff0c7424 */ /* 0x000fe200078e00ff */
[----:B------:R-:W-:-:S05]  /*1baf0*/  SEL R3, R14, RZ, P4 ;  /* 0x000000ff0e037207 */ /* 0x000fca0002000000 */
[----:B------:R-:W-:-:S04]  /*1bb00*/  IMAD.IADD R2, R2, 0x1, R3 ;  /* 0x0000000102027824 */ /* 0x000fc800078e0203 */
[----:B------:R-:W-:-:S07]  /*1bb10*/  IMAD.MOV.U32 R13, RZ, RZ, R2 ;  /* 0x000000ffff0d7224 */ /* 0x000fce00078e0002 */
[----:B------:R-:W-:Y:S05]  /*1bb20*/  WARPSYNC.COLLECTIVE R15, `(.L_x_7706) ;  /* 0x000000000f087348 */ /* 0x000fea0003c00000 */
[----:B------:R0:W1:Y:S02]  /*1bb30*/  SHFL.UP P6, R14, R13, R12, R11 ;  /* 0x0400000c0d0e7389 */ /* 0x00006400000c000b */
[----:B01----:R-:W-:Y:S01]  /*1bb40*/  ENDCOLLECTIVE ;  /* 0x000000000000791b */ /* 0x003fe20003800000 */
.L_x_7706:
        /* <DEDUP_REMOVED lines=8> */
.L_x_7707:
[----:B------:R-:W-:Y:S01]  /*1bbd0*/  IMAD.MOV.U32 R10, RZ, RZ, R14 ;  /* 0x000000ffff0a7224 */ /* 0x000fe200078e000e */
[----:B------:R-:W-:Y:S06]  /*1bbe0*/  BRA `(.L_x_7708) ;  /* 0xffffffd400907947 */ /* 0x000fec000383ffff */
.L_x_7639:
[----:B------:R-:W-:Y:S01]  /*1bbf0*/  BSSY B0, `(.L_x_7709) ;  /* 0x0000006000007945 */ /* 0x000fe20003800000 */
[----:B------:R-:W-:Y:S01]  /*1bc00*/  PLOP3.LUT P6, PT, P6, PT, PT, 0x8, 0x0 ;  /* 0x000000000000781c */ /* 0x000fe200037ce170 */
[----:B------:R-:W-:-:S12]  /*1bc10*/  IMAD.MOV.U32 R15, RZ, RZ, -0x1 ;  /* 0xffffffffff0f7424 */ /* 0x000fd800078e00ff */
[----:B0-----:R-:W-:Y:S05]  /*1bc20*/  WARPSYNC.COLLECTIVE R15, `(.L_x_7710) ;  /* 0x000000000f087348 */ /* 0x001fea0003c00000 */
[----:B------:R-:W-:Y:S01]  /*1bc30*/  VOTE.ANY R14, PT, P6 ;  /* 0x00000000000e7806 */ /* 0x000fe200030e0100 */
[----:B0-----:R-:W-:Y:S06]  /*1bc40*/  ENDCOLLECTIVE ;  /* 0x000000000000791b */ /* 0x001fec0003800000 */
.L_x_7710:
[----:B------:R-:W-:Y:S05]  /*1bc50*/  BSYNC B0 ;  /* 0x0000000000007941 */ /* 0x000fea0003800000 */
.L_x_7709:
        /* <DEDUP_REMOVED lines=10> */
.L_x_7711:
[----:B------:R-:W-:Y:S02]  /*1bd00*/  IMAD.MOV.U32 R13, RZ, RZ, R7 ;  /* 0x000000ffff0d7224 */ /* 0x000fe400078e0007 */
[----:B------:R-:W-:-:S07]  /*1bd10*/  IMAD.MOV.U32 R4, RZ, RZ, R14 ;  /* 0x000000ffff047224 */ /* 0x000fce00078e000e */
[----:B------:R-:W-:Y:S05]  /*1bd20*/  WARPSYNC.COLLECTIVE R15, `(.L_x_7712) ;  /* 0x000000000f087348 */ /* 0x000fea0003c00000 */
[----:B------:R0:W1:Y:S02]  /*1bd30*/  SHFL.IDX P6, R14, R13, R12, R11 ;  /* 0x0000000c0d0e7389 */ /* 0x00006400000c000b */
[----:B01----:R-:W-:Y:S01]  /*1bd40*/  ENDCOLLECTIVE ;  /* 0x000000000000791b */ /* 0x003fe20003800000 */
.L_x_7712:
[----:B------:R-:W-:Y:S02]  /*1bd50*/  IMAD.MOV.U32 R7, RZ, RZ, R14 ;  /* 0x000000ffff077224 */ /* 0x000fe400078e000e */
[----:B------:R-:W-:-:S05]  /*1bd60*/  IMAD.IADD R5, R9, 0x1, R16 ;  /* 0x0000000109057824 */ /* 0x000fca00078e0210 */
[----:B------:R0:W-:Y:S01]  /*1bd70*/  STL [R1+0xc], R5 ;  /* 0x00000c0501007387 */ /* 0x0001e20000100800 */
[----:B------:R-:W-:Y:S05]  /*1bd80*/  BRA `(.L_x_7713) ;  /* 0xffffffd400707947 */ /* 0x000fea000383ffff */
.L_x_7641:
        /* <DEDUP_REMOVED lines=8> */
.L_x_7715:
[----:B------:R-:W-:Y:S05]  /*1be10*/  BSYNC B0 ;  /* 0x0000000000007941 */ /* 0x000fea0003800000 */
.L_x_7714:
[----:B------:R-:W-:Y:S01]  /*1be20*/  IMAD.MOV.U32 R6, RZ, RZ, R14 ;  /* 0x000000ffff067224 */ /* 0x000fe200078e000e */
[----:B------:R-:W-:Y:S06]  /*1be30*/  BRA `(.L_x_7640) ;  /* 0xffffffd4005c7947 */ /* 0x000fec000383ffff */
.L_x_7647:
[----:B0-----:R0:W1:Y:S02]  /*1be40*/  SYNCS.PHASECHK.TRANS64.TRYWAIT P0, [R0+URZ+0x28820], R3 ;  /* 0x02882003000075a7 */ /* 0x001064000800017f */
[----:B-1----:R-:W-:Y:S05]  /*1be50*/  @!P0 NANOSLEEP.SYNCS 0x989680 ;  /* 0x009896800000895d */ /* 0x002fea0003900000 */
[----:B------:R-:W1:Y:S02]  /*1be60*/  @!P0 SYNCS.PHASECHK.TRANS64 P0, [R0+URZ+0x28820], R3 ;  /* 0x02882003000085a7 */ /* 0x000e64000800007f */
[----:B-1----:R-:W-:Y:S05]  /*1be70*/  @!P0 BRA `(.L_x_7647) ;  /* 0xfffffffc00f08947 */ /* 0x002fea000383ffff */
[----:B------:R-:W-:Y:S05]  /*1be80*/  BRA `(.L_x_7716) ;  /* 0xffffffdc00f87947 */ /* 0x000fea000383ffff */
.L_x_7648:
        /* <DEDUP_REMOVED lines=11> */
.L_x_7718:
[----:B------:R-:W-:Y:S05]  /*1bf40*/  BSYNC B0 ;  /* 0x0000000000007941 */ /* 0x000fea0003800000 */
.L_x_7717:
[----:B------:R-:W-:Y:S05]  /*1bf50*/  BRA `(.L_x_7719) ;  /* 0xffffffdc00e07947 */ /* 0x000fea000383ffff */
.L_x_7651:
[----:B------:R-:W-:Y:S01]  /*1bf60*/  BSSY B1, `(.L_x_7720) ;  /* 0x0000006000017945 */ /* 0x000fe20003800000 */
[----:B------:R-:W-:-:S07]  /*1bf70*/  IMAD.MOV.U32 R15, RZ, RZ, -0x1 ;  /* 0xffffffffff0f7424 */ /* 0x000fce00078e00ff */
[----:B01-3--:R-:W-:Y:S05]  /*1bf80*/  WARPSYNC.COLLECTIVE R15, `(.L_x_7721) ;  /* 0x000000000f0c7348 */ /* 0x00bfea0003c00000 */
[----:B------:R-:W-:Y:S02]  /*1bf90*/  ELECT P6, UR62, PT ;  /* 0x00000000003e782f */ /* 0x000fe400038c0000 */
[----:B------:R-:W-:Y:S01]  /*1bfa0*/  MOV R14, UR62 ;  /* 0x0000003e000e7c02 */ /* 0x000fe20008000f00 */
[----:B01-3--:R-:W-:Y:S10]  /*1bfb0*/  ENDCOLLECTIVE ;  /* 0x000000000000791b */ /* 0x00bff40003800000 */
.L_x_7721:
[----:B------:R-:W-:Y:S05]  /*1bfc0*/  BSYNC B1 ;  /* 0x0000000000017941 */ /* 0x000fea0003800000 */
.L_x_7720:
[----:B------:R-:W-:Y:S05]  /*1bfd0*/  BRA `(.L_x_7722) ;  /* 0xffffffdc00d87947 */ /* 0x000fea000383ffff */
.L_x_7653:
[----:B0-----:R0:W1:Y:S02]  /*1bfe0*/  SYNCS.PHASECHK.TRANS64.TRYWAIT P0, [R6+URZ], R5 ;  /* 0x00000005060075a7 */ /* 0x001064000800017f */
[----:B-1----:R-:W-:Y:S05]  /*1bff0*/  @!P0 NANOSLEEP.SYNCS 0x989680 ;  /* 0x009896800000895d */ /* 0x002fea0003900000 */
[----:B------:R-:W1:Y:S02]  /*1c000*/  @!P0 SYNCS.PHASECHK.TRANS64 P0, [R6+URZ], R5 ;  /* 0x00000005060085a7 */ /* 0x000e64000800007f */
[----:B-1----:R-:W-:Y:S05]  /*1c010*/  @!P0 BRA `(.L_x_7653) ;  /* 0xfffffffc00f08947 */ /* 0x002fea000383ffff */
[----:B------:R-:W-:Y:S05]  /*1c020*/  BRA `(.L_x_7723) ;  /* 0xffffffe000107947 */ /* 0x000fea000383ffff */
.L_x_7654:
[----:B-1----:R1:W2:Y:S02]  /*1c030*/  SYNCS.PHASECHK.TRANS64.TRYWAIT P0, [R7+URZ], R2 ;  /* 0x00000002070075a7 */ /* 0x0022a4000800017f */
[----:B--2---:R-:W-:Y:S05]  /*1c040*/  @!P0 NANOSLEEP.SYNCS 0x989680 ;  /* 0x009896800000895d */ /* 0x004fea0003900000 */
[----:B------:R-:W2:Y:S02]  /*1c050*/  @!P0 SYNCS.PHASECHK.TRANS64 P0, [R7+URZ], R2 ;  /* 0x00000002070085a7 */ /* 0x000ea4000800007f */
[----:B--2---:R-:W-:Y:S05]  /*1c060*/  @!P0 BRA `(.L_x_7654) ;  /* 0xfffffffc00f08947 */ /* 0x004fea000383ffff */
[----:B------:R-:W-:Y:S05]  /*1c070*/  BRA `(.L_x_7724) ;  /* 0xffffffe000047947 */ /* 0x000fea000383ffff */
.L_x_7656:
[----:B--2---:R2:W4:Y:S02]  /*1c080*/  SYNCS.PHASECHK.TRANS64.TRYWAIT P0, [R4+URZ], R5 ;  /* 0x00000005040075a7 */ /* 0x004524000800017f */
[----:B----4-:R-:W-:Y:S05]  /*1c090*/  @!P0 NANOSLEEP.SYNCS 0x989680 ;  /* 0x009896800000895d */ /* 0x010fea0003900000 */
[----:B------:R-:W4:Y:S02]  /*1c0a0*/  @!P0 SYNCS.PHASECHK.TRANS64 P0, [R4+URZ], R5 ;  /* 0x00000005040085a7 */ /* 0x000f24000800007f */
[----:B----4-:R-:W-:Y:S05]  /*1c0b0*/  @!P0 BRA `(.L_x_7656) ;  /* 0xfffffffc00f08947 */ /* 0x010fea000383ffff */
[----:B------:R-:W-:Y:S05]  /*1c0c0*/  BRA `(.L_x_7725) ;  /* 0xffffffe000087947 */ /* 0x000fea000383ffff */
.L_x_7726:
        /* <DEDUP_REMOVED lines=11> */
.L_x_14861:


//--------------------- .text._ZN7cutlass13device_kernelIN5flash11enable_sm90INS1_16FlashAttnFwdSm90INS1_25CollectiveMainloopFwdSm90ILi2EN4cute5tupleIJNS5_1CILi1EEES8_S8_EEENS6_IJNS7_ILi128EEESA_SA_EEELi128ENS_6half_tEfNS_4arch4Sm90ELb0ELb1ELb1ELb1ELb0ELb1ELb0ELb1ELb1ELb1ELb1ELb0EEENS1_21CollectiveEpilogueFwdISB_S9_SC_SE_Li256ELb1ELb1ELb1ELb0EEENS1_36VarlenDynamicPersistentTileSchedulerILi128ELi128ELi256ELi128ELb1ELb1ELb1ELb1ELb0ELb1EEEEEEEEEvNT_6ParamsE --------------------------
	.section	.text._ZN7cutlass13device_kernelIN5flash11enable_sm90INS1_16FlashAttnFwdSm90INS1_25CollectiveMainloopFwdSm90ILi2EN4cute5tupleIJNS5_1CILi1EEES8_S8_EEENS6_IJNS7_ILi128EEESA_SA_EEELi128ENS_6half_tEfNS_4arch4Sm90ELb0ELb1ELb1ELb1ELb0ELb1ELb0ELb1ELb1ELb1ELb1ELb0EEENS1_21CollectiveEpilogueFwdISB_S9_SC_SE_Li256ELb1ELb1ELb1ELb0EEENS1_36VarlenDynamicPersistentTileSchedulerILi128ELi128ELi256ELi128ELb1ELb1ELb1ELb1ELb0ELb1EEEEEEEEEvNT_6ParamsE,"ax",@progbits
	.align	128
.text._ZN7cutlass13device_kernelIN5flash11enable_sm90INS1_16FlashAttnFwdSm90INS1_25CollectiveMainloopFwdSm90ILi2EN4cute5tupleIJNS5_1CILi1EEES8_S8_EEENS6_IJNS7_ILi128EEESA_SA_EEELi128ENS_6half_tEfNS_4arch4Sm90ELb0ELb1ELb1ELb1ELb0ELb1ELb0ELb1ELb1ELb1ELb1ELb0EEENS1_21CollectiveEpilogueFwdISB_S9_SC_SE_Li256ELb1ELb1ELb1ELb0EEENS1_36VarlenDynamicPersistentTileSchedulerILi128ELi128ELi256ELi128ELb1ELb1ELb1ELb1ELb0ELb1EEEEEEEEEvNT_6ParamsE:
        .type           _ZN7cutlass13device_kernelIN5flash11enable_sm90INS1_16FlashAttnFwdSm90INS1_25CollectiveMainloopFwdSm90ILi2EN4cute5tupleIJNS5_1CILi1EEES8_S8_EEENS6_IJNS7_ILi128EEESA_SA_EEELi128ENS_6half_tEfNS_4arch4Sm90ELb0ELb1ELb1ELb1ELb0ELb1ELb0ELb1ELb1ELb1ELb1ELb0EEENS1_21CollectiveEpilogueFwdISB_S9_SC_SE_Li256ELb1ELb1ELb1ELb0EEENS1_36VarlenDynamicPersistentTileSchedulerILi128ELi128ELi256ELi128ELb1ELb1ELb1ELb1ELb0ELb1EEEEEEEEEvNT_6ParamsE,@function
        .size           _ZN7cutlass13device_kernelIN5flash11enable_sm90INS1_16FlashAttnFwdSm90INS1_25CollectiveMainloopFwdSm90ILi2EN4cute5tupleIJNS5_1CILi1EEES8_S8_EEENS6_IJNS7_ILi128EEESA_SA_EEELi128ENS_6half_tEfNS_4arch4Sm90ELb0ELb1ELb1ELb1ELb0ELb1ELb0ELb1ELb1ELb1ELb1ELb0EEENS1_21CollectiveEpilogueFwdISB_S9_SC_SE_Li256ELb1ELb1ELb1ELb0EEENS1_36VarlenDynamicPersistentTileSchedulerILi128ELi128ELi256ELi128ELb1ELb1ELb1ELb1ELb0ELb1EEEEEEEEEvNT_6ParamsE,(.L_x_14862 - _ZN7cutlass13device_kernelIN5flash11enable_sm90INS1_16FlashAttnFwdSm90INS1_25CollectiveMainloopFwdSm90ILi2EN4cute5tupleIJNS5_1CILi1EEES8_S8_EEENS6_IJNS7_ILi128EEESA_SA_EEELi128ENS_6half_tEfNS_4arch4Sm90ELb0ELb1ELb1ELb1ELb0ELb1ELb0ELb1ELb1ELb1ELb1ELb0EEENS1_21CollectiveEpilogueFwdISB_S9_SC_SE_Li256ELb1ELb1ELb1ELb0EEENS1_36VarlenDynamicPersistentTileSchedulerILi128ELi128ELi256ELi128ELb1ELb1ELb1ELb1ELb0ELb1EEEEEEEEEvNT_6ParamsE)
        .other          _ZN7cutlass13device_kernelIN5flash11enable_sm90INS1_16FlashAttnFwdSm90INS1_25CollectiveMainloopFwdSm90ILi2EN4cute5tupleIJNS5_1CILi1EEES8_S8_EEENS6_IJNS7_ILi128EEESA_SA_EEELi128ENS_6half_tEfNS_4arch4Sm90ELb0ELb1ELb1ELb1ELb0ELb1ELb0ELb1ELb1ELb1ELb1ELb0EEENS1_21CollectiveEpilogueFwdISB_S9_SC_SE_Li256ELb1ELb1ELb1ELb0EEENS1_36VarlenDynamicPersistentTileSchedulerILi128ELi128ELi256ELi128ELb1ELb1ELb1ELb1ELb0ELb1EEEEEEEEEvNT_6ParamsE,@"STO_CUDA_ENTRY STV_DEFAULT"
_ZN7cutlass13device_kernelIN5flash11enable_sm90INS1_16FlashAttnFwdSm90INS1_25CollectiveMainloopFwdSm90ILi2EN4cute5tupleIJNS5_1CILi1EEES8_S8_EEENS6_IJNS7_ILi128EEESA_SA_EEELi128ENS_6half_tEfNS_4arch4Sm90ELb0ELb1ELb1ELb1ELb0ELb1ELb0ELb1ELb1ELb1ELb1ELb0EEENS1_21CollectiveEpilogueFwdISB_S9_SC_SE_Li256ELb1ELb1ELb1ELb0EEENS1_36VarlenDynamicPersistentTileSchedulerILi128ELi128ELi256ELi128ELb1ELb1ELb1ELb1ELb0ELb1EEEEEEEEEvNT_6ParamsE:
        /* <DEDUP_REMOVED lines=24> */
.L_x_7728:
[----:B------:R-:W-:Y:S05]  /*0180*/  BSYNC B0 ;  /* 0x0000000000007941 */ /* 0x000fea0003800000 */
.L_x_7727:
        /* <DEDUP_REMOVED lines=41> */
.L_x_7729:
        /* <DEDUP_REMOVED lines=22> */
.L_x_7730:
        /* <DEDUP_REMOVED lines=18> */
.L_x_7731:
        /* <DEDUP_REMOVED lines=22> */
.L_x_7732:
        /* <DEDUP_REMOVED lines=22> */
.L_x_7733:
[----:B------:R-:W-:Y:S01]  /*0960*/  PLOP3.LUT P0, PT, PT, PT, UP0, 0x80, 0x0 ;  /* 0x000000000000781c */ /* 0x000fe20003f0f008 */
[----:B------:R-:W-:Y:S01]  /*0970*/  UMOV UR40, 0x1 ;  /* 0x0000000100287882 */ /* 0x000fe20000000000 */
[----:B------:R-:W-:Y:S01]  /*0980*/  NOP ;  /* 0x0000000000007918 */ /* 0x000fe20000000000 */
[----:B------:R-:W-:Y:S01]  /*0990*/  USEL UR40, UR40, 0x2, !UP0 ;  /* 0x0000000228287887 */ /* 0x000fe2000c000000 */
[----:B------:R-:W-:Y:S01]  /*09a0*/  BSSY B9, `(.L_x_7734) ;  /* 0x0002818000097945 */ /* 0x000fe20003800000 */
[----:B------:R-:W-:Y:S01]  /*09b0*/  ULDC.64 UR42, c[0x0][0x208] ;  /* 0x00008200002a7ab9 */ /* 0x000fe20000000a00 */
[----:B012-4-:R-:W-:Y:S07]  /*09c0*/  BAR.SYNC.DEFER_BLOCKING 0x0 ;  /* 0x0000000000007b1d */ /* 0x017fee0000010000 */
[----:B------:R-:W-:Y:S05]  /*09d0*/  @!P0 BRA `(.L_x_7735) ;  /* 0x000001f400a08947 */ /* 0x000fea0003800000 */
.L_x_7736:
[----:B------:R-:W-:-:S08]  /*09e0*/  NOP ;  /* 0x0000000000007918 */ /* 0x000fd00000000000 */
[----:B------:R-:W0:Y:S02]  /*09f0*/  USETMAXREG.TRY_ALLOC.CTAPOOL UP0, 0xf0 ;  /* 0x000000f0000079c8 */ /* 0x000e240008000600 */
[----:B0-----:R-:W-:-:S13]  /*0a00*/  PLOP3.LUT P0, PT, PT, PT, UP0, 0x80, 0x0 ;  /* 0x000000000000781c */ /* 0x001fda0003f0f008 */
[----:B------:R-:W-:Y:S05]  /*0a10*/  @!P0 BRA `(.L_x_7736) ;  /* 0xfffffffc00f08947 */ /* 0x000fea000383ffff */
[----:B------:R-:W2:Y:S01]  /*0a20*/  LDL.LU R0, [R1+0x10] ;  /* 0x0000100001007983 */ /* 0x000ea20000300800 */
        /* <DEDUP_REMOVED lines=15> */
[----:B------:R0:W-:Y:S10]  /*0b20*/  STL [R1+0x10], R0 ;  /* 0x0000100001007387 */ /* 0x0001f40000100800 */
[----:B0-----:R-:W-:Y:S05]  /*0b30*/  @P0 BRA `(.L_x_7737) ;  /* 0x0000027c00f80947 */ /* 0x001fea0003800000 */
[----:B------:R-:W-:Y:S01]  /*0b40*/  VIADD R13, R6, 0xffffff80 ;  /* 0xffffff80060d7836 */ /* 0x000fe20000000000 */
[----:B------:R-:W-:Y:S01]  /*0b50*/  R2UR UR44, R2 ;  /* 0x00000000022c72ca */ /* 0x000fe200000e0000 */
[----:B------:R-:W-:Y:S01]  /*0b60*/  IMAD.MOV.U32 R213, RZ, RZ, RZ ;  /* 0x000000ffffd57224 */ /* 0x000fe200078e00ff */
[----:B------:R-:W-:Y:S01]  /*0b70*/  MOV R22, RZ ;  /* 0x000000ff00167202 */ /* 0x000fe20000000f00 */
[----:B------:R-:W-:Y:S01]  /*0b80*/  IMAD.MOV.U32 R184, RZ, RZ, RZ ;  /* 0x000000ffffb87224 */ /* 0x000fe200078e00ff */
[----:B------:R-:W-:Y:S01]  /*0b90*/  SHF.R.S32.HI R0, RZ, 0x1f, R13 ;  /* 0x0000001fff007819 */ /* 0x000fe2000001140d */
[----:B------:R-:W-:Y:S01]  /*0ba0*/  IMAD.MOV.U32 R191, RZ, RZ, RZ ;  /* 0x000000ffffbf7224 */ /* 0x000fe200078e00ff */
[----:B------:R-:W-:Y:S01]  /*0bb0*/  ULOP3.LUT UR45, UR40, 0x1, URZ, 0xfc, !UPT ;  /* 0x00000001282d7892 */ /* 0x000fe2000f8efc3f */
[----:B------:R-:W-:Y:S01]  /*0bc0*/  IMAD.MOV.U32 R186, RZ, RZ, RZ ;  /* 0x000000ffffba7224 */ /* 0x000fe200078e00ff */
[CC--:B------:R-:W-:Y:S02]  /*0bd0*/  LEA.HI R3, R0.reuse, R13.reuse, RZ, 0x7 ;  /* 0x0000000d00037211 */ /* 0x0c0fe400078f38ff */
[----:B------:R-:W-:-:S02]  /*0be0*/  LEA.HI R5, R0, R13, RZ, 0x5 ;  /* 0x0000000d00057211 */ /* 0x000fc400078f28ff */
[----:B------:R-:W-:Y:S01]  /*0bf0*/  LOP3.LUT R233, R3, 0xffffff80, RZ, 0xc0, !PT ;  /* 0xffffff8003e97812 */ /* 0x000fe200078ec0ff */
[----:B------:R-:W-:Y:S01]  /*0c00*/  UIADD3 UR44, UR44, 0x10400, URZ ;  /* 0x000104002c2c7890 */ /* 0x000fe2000fffe03f */
[----:B------:R-:W-:Y:S01]  /*0c10*/  LEA.HI R4, R0, R13, RZ, 0x4 ;  /* 0x0000000d00047211 */ /* 0x000fe200078f20ff */
[----:B------:R-:W-:Y:S01]  /*0c20*/  IMAD.SHL.U32 R6, R5, 0x20, RZ ;  /* 0x0000002005067824 */ /* 0x000fe200078e00ff */
[----:B------:R-:W-:Y:S01]  /*0c30*/  SHF.R.S32.HI R14, RZ, 0x7, R3 ;  /* 0x00000007ff0e7819 */ /* 0x000fe20000011403 */
[C---:B------:R-:W-:Y:S01]  /*0c40*/  IMAD.IADD R233, R13.reuse, 0x1, -R233 ;  /* 0x000000010de97824 */ /* 0x040fe200078e0ae9 */
[----:B------:R-:W-:Y:S02]  /*0c50*/  LOP3.LUT R5, R4, 0x3fffff0, RZ, 0xc0, !PT ;  /* 0x03fffff004057812 */ /* 0x000fe400078ec0ff */
[----:B------:R-:W-:Y:S02]  /*0c60*/  LOP3.LUT R6, R6, 0xfffffc00, RZ, 0xc0, !PT ;  /* 0xfffffc0006067812 */ /* 0x000fe400078ec0ff */
[----:B------:R-:W-:Y:S01]  /*0c70*/  SHF.R.S32.HI R8, RZ, 0x1f, R233 ;  /* 0x0000001fff087819 */ /* 0x000fe200000114e9 */
[----:B------:R-:W-:Y:S01]  /*0c80*/  IMAD.IADD R5, R13, 0x1, -R5 ;  /* 0x000000010d057824 */ /* 0x000fe200078e0a05 */
[----:B------:R-:W-:-:S02]  /*0c90*/  LEA.HI R3, R3, R14, RZ, 0x1 ;  /* 0x0000000e03037211 */ /* 0x000fc400078f08ff */
[CC--:B------:R-:W-:Y:S02]  /*0ca0*/  LEA.HI R9, R8.reuse, R233.reuse, RZ, 0x2 ;  /* 0x000000e908097211 */ /* 0x0c0fe400078f10ff */
[----:B------:R-:W-:Y:S02]  /*0cb0*/  LEA.HI R8, R8, R233, RZ, 0x5 ;  /* 0x000000e908087211 */ /* 0x000fe400078f28ff */
[--C-:B------:R-:W-:Y:S02]  /*0cc0*/  SHF.R.S32.HI R10, RZ, 0x2, R9.reuse ;  /* 0x00000002ff0a7819 */ /* 0x100fe40000011409 */
[----:B------:R-:W-:Y:S02]  /*0cd0*/  SHF.R.S32.HI R7, RZ, 0x1f, R9 ;  /* 0x0000001fff077819 */ /* 0x000fe40000011409 */
[----:B------:R-:W-:Y:S02]  /*0ce0*/  LEA.HI R23, R0, R13, RZ, 0x3 ;  /* 0x0000000d00177211 */ /* 0x000fe400078f18ff */
[----:B------:R-:W-:-:S02]  /*0cf0*/  LEA.HI R7, R7, R10, RZ, 0x3 ;  /* 0x0000000a07077211 */ /* 0x000fc400078f18ff */
[----:B------:R-:W-:Y:S02]  /*0d00*/  SHF.R.S32.HI R8, RZ, 0x5, R8 ;  /* 0x00000005ff087819 */ /* 0x000fe40000011408 */
[----:B------:R-:W-:Y:S01]  /*0d10*/  LOP3.LUT R11, R7, 0xfffffff8, RZ, 0xc0, !PT ;  /* 0xfffffff8070b7812 */ /* 0x000fe200078ec0ff */
[----:B------:R-:W-:Y:S01]  /*0d20*/  IMAD R7, R5, 0x40, R6 ;  /* 0x0000004005077824 */ /* 0x000fe200078e0206 */
[----:B------:R-:W-:Y:S02]  /*0d30*/  SHF.R.S32.HI R5, RZ, 0x4, R4 ;  /* 0x00000004ff057819 */ /* 0x000fe40000011404 */
[----:B------:R-:W-:Y:S01]  /*0d40*/  LOP3.LUT R3, R3, 0x3fffffe, RZ, 0xc0, !PT ;  /* 0x03fffffe03037812 */ /* 0x000fe200078ec0ff */
[----:B------:R-:W-:Y:S01]  /*0d50*/  IMAD.IADD R11, R10, 0x1, -R11 ;  /* 0x000000010a0b7824 */ /* 0x000fe200078e0a0b */
[----:B------:R-:W-:Y:S02]  /*0d60*/  LEA.HI R4, R4, R5, RZ, 0x1 ;  /* 0x0000000504047211 */ /* 0x000fe400078f08ff */
[----:B------:R-:W-:Y:S01]  /*0d70*/  LOP3.LUT R207, R23, 0xfffffff8, RZ, 0xc0, !PT ;  /* 0xfffffff817cf7812 */ /* 0x000fe200078ec0ff */
[----:B------:R-:W-:Y:S01]  /*0d80*/  IMAD R8, R8, 0x10, R11 ;  /* 0x0000001008087824 */ /* 0x000fe200078e020b */
[----:B------:R-:W-:Y:S01]  /*0d90*/  LOP3.LUT R4, R4, 0x1ffffffe, RZ, 0xc0, !PT ;  /* 0x1ffffffe04047812 */ /* 0x000fe200078ec0ff */
[----:B------:R-:W-:Y:S01]  /*0da0*/  IMAD.IADD R3, R14, 0x1, -R3 ;  /* 0x000000010e037824 */ /* 0x000fe200078e0a03 */
[----:B------:R-:W-:Y:S01]  /*0db0*/  SHF.R.S32.HI R23, RZ, 0x3, R23 ;  /* 0x00000003ff177819 */ /* 0x000fe20000011417 */
[----:B------:R-:W-:Y:S01]  /*0dc0*/  IMAD.IADD R207, R13, 0x1, -R207 ;  /* 0x000000010dcf7824 */ /* 0x000fe200078e0acf */
[CC--:B------:R-:W-:Y:S01]  /*0dd0*/  LEA.HI R12, R0.reuse, R13.reuse, RZ, 0x2 ;  /* 0x0000000d000c7211 */ /* 0x0c0fe200078f10ff */
[----:B------:R-:W-:Y:S01]  /*0de0*/  IMAD R8, R3, 0x40, R8 ;  /* 0x0000004003087824 */ /* 0x000fe200078e0208 */
[----:B------:R-:W-:Y:S01]  /*0df0*/  IADD3 R4, R5, -R4, RZ ;  /* 0x8000000405047210 */ /* 0x000fe20007ffe0ff */
[C---:B------:R-:W-:Y:S01]  /*0e00*/  VIADD R212, R23.reuse, 0x20 ;  /* 0x0000002017d47836 */ /* 0x040fe20000000000 */
[----:B------:R-:W-:Y:S01]  /*0e10*/  LEA.HI R0, R0, R13, RZ, 0x6 ;  /* 0x0000000d00007211 */ /* 0x000fe200078f30ff */
[----:B------:R-:W-:Y:S01]  /*0e20*/  IMAD.SHL.U32 R3, R23, 0x40, RZ ;  /* 0x0000004017037824 */ /* 0x000fe200078e00ff */
[----:B------:R-:W-:Y:S01]  /*0e30*/  LOP3.LUT R12, R12, 0xfffffffc, RZ, 0xc0, !PT ;  /* 0xfffffffc0c0c7812 */ /* 0x000fe200078ec0ff */
[----:B------:R-:W-:Y:S01]  /*0e40*/  IMAD R4, R4, 0x8, R7 ;  /* 0x0000000804047824 */ /* 0x000fe200078e0207 */
[----:B------:R-:W-:Y:S01]  /*0e50*/  SHF.R.S32.HI R7, RZ, 0x1f, R212 ;  /* 0x0000001fff077819 */ /* 0x000fe200000114d4 */
[----:B------:R-:W-:Y:S01]  /*0e60*/  IMAD.SHL.U32 R0, R0, 0x8, RZ ;  /* 0x0000000800007824 */ /* 0x000fe200078e00ff */
[----:B------:R-:W-:Y:S01]  /*0e70*/  LOP3.LUT R3, R3, 0x1c0, RZ, 0xc0, !PT ;  /* 0x000001c003037812 */ /* 0x000fe200078ec0ff */
[----:B------:R-:W-:Y:S01]  /*0e80*/  VIADD R211, R23, 0x40 ;  /* 0x0000004017d37836 */ /* 0x000fe20000000000 */
[----:B------:R-:W-:Y:S01]  /*0e90*/  LEA.HI R7, R7, R212, RZ, 0x3 ;  /* 0x000000d407077211 */ /* 0x000fe200078f18ff */
[----:B------:R-:W-:Y:S01]  /*0ea0*/  VIADD R210, R23, 0x60 ;  /* 0x0000006017d27836 */ /* 0x000fe20000000000 */
[----:B------:R-:W-:Y:S01]  /*0eb0*/  LOP3.LUT R203, R0, 0xfffffe00, RZ, 0xc0, !PT ;  /* 0xfffffe0000cb7812 */ /* 0x000fe200078ec0ff */
[----:B------:R-:W-:Y:S01]  /*0ec0*/  IMAD.SHL.U32 R16, R207, 0x8, RZ ;  /* 0x00000008cf107824 */ /* 0x000fe200078e00ff */
[----:B------:R-:W-:Y:S01]  /*0ed0*/  SHF.R.S32.HI R0, RZ, 0x1f, R211 ;  /* 0x0000001fff007819 */ /* 0x000fe200000114d3 */
[----:B------:R-:W-:Y:S01]  /*0ee0*/  IMAD.IADD R12, R13, 0x1, -R12 ;  /* 0x000000010d0c7824 */ /* 0x000fe200078e0a0c */
[----:B------:R-:W-:Y:S01]  /*0ef0*/  SHF.R.S32.HI R11, RZ, 0x1f, R210 ;  /* 0x0000001fff0b7819 */ /* 0x000fe200000114d2 */
[----:B------:R-:W-:Y:S01]  /*0f00*/  IMAD.SHL.U32 R198, R212, 0x40, RZ ;  /* 0x00000040d4c67824 */ /* 0x000fe200078e00ff */
[----:B------:R-:W-:Y:S01]  /*0f10*/  SHF.R.U32.HI R202, RZ, 0x3, R3 ;  /* 0x00000003ffca7819 */ /* 0x000fe20000011603 */
[----:B------:R-:W-:Y:S01]  /*0f20*/  IMAD.SHL.U32 R7, R7, 0x40, RZ ;  /* 0x0000004007077824 */ /* 0x000fe200078e00ff */
[----:B------:R-:W-:Y:S01]  /*0f30*/  LOP3.LUT R205, R3, 0x38, R16, 0xf8, !PT ;  /* 0x0000003803cd7812 */ /* 0x000fe200078ef810 */
[----:B------:R-:W-:Y:S01]  /*0f40*/  IMAD.SHL.U32 R197, R211, 0x40, RZ ;  /* 0x00000040d3c57824 */ /* 0x000fe200078e00ff */
[----:B------:R-:W-:Y:S01]  /*0f50*/  LEA.HI R6, R12, R12, RZ, 0x1 ;  /* 0x0000000c0c067211 */ /* 0x000fe200078f08ff */
[----:B------:R0:W-:Y:S01]  /*0f60*/  STL [R1+0x4c], R4 ;  /* 0x00004c0401007387 */ /* 0x0001e20000100800 */
[----:B------:R-:W-:Y:S01]  /*0f70*/  LEA.HI R3, R0, R211, RZ, 0x3 ;  /* 0x000000d300037211 */ /* 0x000fe200078f18ff */
[----:B------:R-:W-:Y:S01]  /*0f80*/  IMAD.SHL.U32 R18, R207, 0x4, RZ ;  /* 0x00000004cf127824 */ /* 0x000fe200078e00ff */
[----:B------:R-:W-:Y:S01]  /*0f90*/  LEA.HI R11, R11, R210, RZ, 0x3 ;  /* 0x000000d20b0b7211 */ /* 0x000fe200078f18ff */
[----:B------:R-:W-:Y:S01]  /*0fa0*/  STL [R1+0x48], R8 ;  /* 0x0000480801007387 */ /* 0x000fe20000100800 */
[----:B------:R-:W-:Y:S01]  /*0fb0*/  LOP3.LUT R198, R198, 0x1c0, RZ, 0xc0, !PT ;  /* 0x000001c0c6c67812 */ /* 0x000fe200078ec0ff */
[----:B------:R-:W-:Y:S01]  /*0fc0*/  IMAD.SHL.U32 R3, R3, 0x40, RZ ;  /* 0x0000004003037824 */ /* 0x000fe200078e00ff */
[----:B------:R-:W-:Y:S01]  /*0fd0*/  SHF.L.U32 R196, R210, 0x6, RZ ;  /* 0x00000006d2c47819 */ /* 0x000fe200000006ff */
[----:B------:R-:W-:Y:S01]  /*0fe0*/  IMAD.SHL.U32 R11, R11, 0x40, RZ ;  /* 0x000000400b0b7824 */ /* 0x000fe200078e00ff */
[----:B------:R-:W-:Y:S01]  /*0ff0*/  LOP3.LUT R5, R6, 0x1ffffffe, RZ, 0xc0, !PT ;  /* 0x1ffffffe06057812 */ /* 0x000fe200078ec0ff */
[----:B------:R-:W-:Y:S01]  /*1000*/  VIADD R185, R18, 0x20 ;  /* 0x0000002012b97836 */ /* 0x000fe20000000000 */
[----:B------:R-:W-:Y:S01]  /*1010*/  SHF.R.U32.HI R13, RZ, 0x3, R198 ;  /* 0x00000003ff0d7819 */ /* 0x000fe200000116c6 */
[----:B------:R-:W-:Y:S01]  /*1020*/  VIADD R190, R16, 0x40 ;  /* 0x0000004010be7836 */ /* 0x000fe20000000000 */
[----:B0-----:R-:W-:Y:S01]  /*1030*/  LOP3.LUT R4, R198, 0x38, R16, 0xf8, !PT ;  /* 0x00000038c6047812 */ /* 0x001fe200078ef810 */
[----:B------:R-:W-:Y:S01]  /*1040*/  IMAD.IADD R5, R12, 0x1, -R5 ;  /* 0x000000010c057824 */ /* 0x000fe200078e0a05 */
[----:B------:R-:W-:-:S02]  /*1050*/  LOP3.LUT R201, R7, 0xfffffe00, RZ, 0xc0, !PT ;  /* 0xfffffe0007c97812 */ /* 0x000fc400078ec0ff */
[----:B------:R-:W-:Y:S01]  /*1060*/  LOP3.LUT R197, R197, 0x1c0, RZ, 0xc0, !PT ;  /* 0x000001c0c5c57812 */ /* 0x000fe200078ec0ff */
[----:B------:R-:W-:Y:S01]  /*1070*/  IMAD R195, R5, 0x8, R8 ;  /* 0x0000000805c37824 */ /* 0x000fe200078e0208 */
[----:B------:R-:W-:Y:S02]  /*1080*/  LOP3.LUT R196, R196, 0x1c0, RZ, 0xc0, !PT ;  /* 0x000001c0c4c47812 */ /* 0x000fe400078ec0ff */
[----:B------:R-:W-:Y:S02]  /*1090*/  LOP3.LUT R0, R9, 0x7ffffffc, RZ, 0xc0, !PT ;  /* 0x7ffffffc09007812 */ /* 0x000fe400078ec0ff */
[----:B------:R-:W-:Y:S02]  /*10a0*/  LOP3.LUT R4, R201, R4, R13, 0xf6, !PT ;  /* 0x00000004c9047212 */ /* 0x000fe400078ef60d */
[----:B------:R-:W-:Y:S01]  /*10b0*/  SHF.R.U32.HI R12, RZ, 0x3, R197 ;  /* 0x00000003ff0c7819 */ /* 0x000fe200000116c5 */
[----:B------:R-:W-:Y:S01]  /*10c0*/  IMAD.IADD R0, R233, 0x1, -R0 ;  /* 0x00000001e9007824 */ /* 0x000fe200078e0a00 */
[----:B------:R-:W-:-:S02]  /*10d0*/  LOP3.LUT R9, R197, 0x38, R16, 0xf8, !PT ;  /* 0x00000038c5097812 */ /* 0x000fc400078ef810 */
[----:B------:R-:W-:Y:S01]  /*10e0*/  LOP3.LUT R200, R3, 0xfffffe00, RZ, 0xc0, !PT ;  /* 0xfffffe0003c87812 */ /* 0x000fe200078ec0ff */
[----:B------:R-:W-:Y:S01]  /*10f0*/  IMAD.SHL.U32 R188, R0, 0x2, RZ ;  /* 0x0000000200bc7824 */ /* 0x000fe200078e00ff */
[----:B------:R-:W-:Y:S02]  /*1100*/  SHF.R.U32.HI R10, RZ, 0x3, R196 ;  /* 0x00000003ff0a7819 */ /* 0x000fe400000116c4 */
[----:B------:R-:W-:Y:S01]  /*1110*/  LOP3.LUT R6, R196, 0x38, R16, 0xf8, !PT ;  /* 0x00000038c4067812 */ /* 0x000fe200078ef810 */
[C---:B------:R-:W-:Y:S01]  /*1120*/  VIADD R231, R188.reuse, 0x8 ;  /* 0x00000008bce77836 */ /* 0x040fe20000000000 */
[----:B------:R-:W-:Y:S01]  /*1130*/  LOP3.LUT R199, R11, 0xfffffe00, RZ, 0xc0, !PT ;  /* 0xfffffe000bc77812 */ /* 0x000fe200078ec0ff */
[----:B------:R-:W-:Y:S01]  /*1140*/  VIADD R229, R188, 0x18 ;  /* 0x00000018bce57836 */ /* 0x000fe20000000000 */
[----:B------:R-:W-:Y:S01]  /*1150*/  LEA R3, R4, UR44, 0x1 ;  /* 0x0000002c04037c11 */ /* 0x000fe2000f8e08ff */
[----:B------:R-:W-:Y:S01]  /*1160*/  VIADD R228, R188, 0x20 ;  /* 0x00000020bce47836 */ /* 0x000fe20000000000 */
[----:B------:R-:W-:Y:S01]  /*1170*/  LOP3.LUT R9, R200, R9, R12, 0xf6, !PT ;  /* 0x00000009c8097212 */ /* 0x000fe200078ef60c */
[C---:B------:R-:W-:Y:S01]  /*1180*/  VIADD R227, R188.reuse, 0x28 ;  /* 0x00000028bce37836 */ /* 0x040fe20000000000 */
[----:B------:R-:W-:Y:S01]  /*1190*/  LOP3.LUT R6, R199, R6, R10, 0xf6, !PT ;  /* 0x00000006c7067212 */ /* 0x000fe200078ef60a */
[----:B------:R0:W-:Y:S01]  /*11a0*/  STL [R1+0x40], R3 ;  /* 0x0000400301007387 */ /* 0x0001e20000100800 */
[----:B------:R-:W-:Y:S01]  /*11b0*/  LEA R0, R9, UR44, 0x1 ;  /* 0x0000002c09007c11 */ /* 0x000fe2000f8e08ff */
[C---:B------:R-:W-:Y:S01]  /*11c0*/  VIADD R226, R188.reuse, 0x30 ;  /* 0x00000030bce27836 */ /* 0x040fe20000000000 */
[C---:B------:R-:W-:Y:S01]  /*11d0*/  IADD3 R230, R188.reuse, 0x10, RZ ;  /* 0x00000010bce67810 */ /* 0x040fe20007ffe0ff */
[C---:B------:R-:W-:Y:S01]  /*11e0*/  VIADD R225, R188.reuse, 0x38 ;  /* 0x00000038bce17836 */ /* 0x040fe20000000000 */
[----:B------:R-:W-:Y:S01]  /*11f0*/  LOP3.LUT R205, R203, R205, R202, 0xf6, !PT ;  /* 0x000000cdcbcd7212 */ /* 0x000fe200078ef6ca */
[C---:B------:R-:W-:Y:S01]  /*1200*/  VIADD R224, R188.reuse, 0x40 ;  /* 0x00000040bce07836 */ /* 0x040fe20000000000 */
[----:B------:R1:W-:Y:S01]  /*1210*/  STL [R1+0x3c], R0 ;  /* 0x00003c0001007387 */ /* 0x0003e20000100800 */
[C---:B------:R-:W-:Y:S01]  /*1220*/  VIADD R223, R188.reuse, 0x48 ;  /* 0x00000048bcdf7836 */ /* 0x040fe20000000000 */
[C---:B------:R-:W-:Y:S01]  /*1230*/  IADD3 R220, R188.reuse, 0x60, RZ ;  /* 0x00000060bcdc7810 */ /* 0x040fe20007ffe0ff */
[----:B------:R-:W-:Y:S01]  /*1240*/  VIADD R222, R188, 0x50 ;  /* 0x00000050bcde7836 */ /* 0x000fe20000000000 */
[----:B0-----:R-:W-:Y:S01]  /*1250*/  LEA R3, R6, UR44, 0x1 ;  /* 0x0000002c06037c11 */ /* 0x001fe2000f8e08ff */
[C---:B------:R-:W-:Y:S01]  /*1260*/  VIADD R221, R188.reuse, 0x58 ;  /* 0x00000058bcdd7836 */ /* 0x040fe20000000000 */
[----:B------:R-:W-:Y:S01]  /*1270*/  SHF.R.S32.HI R4, RZ, 0x1f, R229 ;  /* 0x0000001fff047819 */ /* 0x000fe200000114e5 */
[C---:B------:R-:W-:Y:S01]  /*1280*/  VIADD R219, R188.reuse, 0x68 ;  /* 0x00000068bcdb7836 */ /* 0x040fe20000000000 */
[----:B------:R-:W-:Y:S01]  /*1290*/  SHF.R.S32.HI R4, RZ, 0x1f, R226 ;  /* 0x0000001fff047819 */ /* 0x000fe200000114e2 */
[C---:B------:R-:W-:Y:S01]  /*12a0*/  VIADD R218, R188.reuse, 0x70 ;  /* 0x00000070bcda7836 */ /* 0x040fe20000000000 */
[----:B-1----:R-:W-:Y:S01]  /*12b0*/  SHF.R.S32.HI R0, RZ, 0x1f, R188 ;  /* 0x0000001fff007819 */ /* 0x002fe200000114bc */
[----:B------:R-:W-:Y:S01]  /*12c0*/  VIADD R217, R188, 0x78 ;  /* 0x00000078bcd97836 */ /* 0x000fe20000000000 */
[----:B------:R0:W-:Y:S01]  /*12d0*/  STL [R1+0x38], R3 ;  /* 0x0000380301007387 */ /* 0x0001e20000100800 */
        /* <DEDUP_REMOVED lines=8> */
[----:B------:R-:W-:Y:S02]  /*1360*/  SHF.R.S32.HI R19, RZ, 0x1f, R18 ;  /* 0x0000001fff137819 */ /* 0x000fe40000011412 */
[----:B------:R-:W-:Y:S02]  /*1370*/  SHF.R.S32.HI R232, RZ, 0x1f, R185 ;  /* 0x0000001fffe87819 */ /* 0x000fe400000114b9 */
[----:B------:R-:W-:Y:S02]  /*1380*/  SHF.R.S32.HI R214, RZ, 0x1f, R190 ;  /* 0x0000001fffd67819 */ /* 0x000fe400000114be */
[----:B------:R-:W-:Y:S02]  /*1390*/  LEA R204, R205, UR44, 0x1 ;  /* 0x0000002ccdcc7c11 */ /* 0x000fe4000f8e08ff */
[----:B------:R-:W-:-:S02]  /*13a0*/  SHF.R.S32.HI R4, RZ, 0x1f, R223 ;  /* 0x0000001fff047819 */ /* 0x000fc400000114df */
[----:B------:R-:W-:Y:S02]  /*13b0*/  SHF.R.S32.HI R3, RZ, 0x1f, R222 ;  /* 0x0000001fff037819 */ /* 0x000fe400000114de */
[----:B------:R-:W-:Y:S02]  /*13c0*/  SHF.R.S32.HI R0, RZ, 0x1f, R221 ;  /* 0x0000001fff007819 */ /* 0x000fe400000114dd */
[----:B------:R-:W-:Y:S02]  /*13d0*/  SHF.R.S32.HI R237, RZ, 0x1f, R220 ;  /* 0x0000001fffed7819 */ /* 0x000fe400000114dc */
[----:B------:R-:W-:Y:S02]  /*13e0*/  SHF.R.S32.HI R236, RZ, 0x1f, R219 ;  /* 0x0000001fffec7819 */ /* 0x000fe400000114db */
[----:B------:R-:W-:Y:S02]  /*13f0*/  SHF.R.S32.HI R235, RZ, 0x1f, R218 ;  /* 0x0000001fffeb7819 */ /* 0x000fe400000114da */
[----:B------:R-:W-:-:S07]  /*1400*/  SHF.R.S32.HI R234, RZ, 0x1f, R217 ;  /* 0x0000001fffea7819 */ /* 0x000fce00000114d9 */
.L_x_8012:
[----:B------:R-:W-:Y:S05]  /*1410*/  YIELD ;  /* 0x0000000000007946 */ /* 0x000fea0003800000 */
[----:B------:R-:W-:Y:S01]  /*1420*/  ULDC.64 UR4, c[0x0][0xa28] ;  /* 0x00028a0000047ab9 */ /* 0x000fe20000000a00 */
[----:B0-2---:R-:W0:Y:S01]  /*1430*/  LDC.64 R6, c[0x0][0xa08] ;  /* 0x00028200ff067b82 */ /* 0x005e220000000a00 */
[----:B------:R-:W-:Y:S01]  /*1440*/  ISETP.NE.U32.AND P1, PT, RZ, UR4, PT ;  /* 0x00000004ff007c0c */ /* 0x000fe2000bf25070 */
[----:B------:R-:W-:Y:S02]  /*1450*/  IMAD.MOV.U32 R12, RZ, RZ, RZ ;  /* 0x000000ffff0c7224 */ /* 0x000fe400078e00ff */
[----:B------:R-:W-:Y:S01]  /*1460*/  IMAD.MOV.U32 R28, RZ, RZ, RZ ;  /* 0x000000ffff1c7224 */ /* 0x000fe200078e00ff */
[----:B------:R-:W-:Y:S01]  /*1470*/  ISETP.NE.AND.EX P1, PT, RZ, UR5, PT, P1 ;  /* 0x00000005ff007c0c */ /* 0x000fe2000bf25310 */
[----:B------:R-:W-:-:S02]  /*1480*/  ULDC.64 UR4, c[0x0][0xa18] ;  /* 0x0002860000047ab9 */ /* 0x000fc40000000a00 */
[----:B------:R-:W-:-:S04]  /*1490*/  ISETP.NE.U32.AND P2, PT, RZ, UR4, PT ;  /* 0x00000004ff007c0c */ /* 0x000fc8000bf45070 */
[----:B------:R-:W-:Y:S01]  /*14a0*/  ISETP.NE.AND.EX P2, PT, RZ, UR5, PT, P2 ;  /* 0x00000005ff007c0c */ /* 0x000fe2000bf45320 */
[----:B------:R-:W-:Y:S02]  /*14b0*/  ULDC.64 UR4, c[0x0][0xa08] ;  /* 0x0002820000047ab9 */ /* 0x000fe40000000a00 */
[----:B------:R-:W-:-:S03]  /*14c0*/  ISETP.NE.U32.AND P0, PT, RZ, UR4, PT ;  /* 0x00000004ff007c0c */ /* 0x000fc6000bf05070 */
[----:B---3--:R-:W1:Y:S01]  /*14d0*/  @P1 LDC.64 R4, c[0x0][0xa28] ;  /* 0x00028a00ff041b82 */ /* 0x008e620000000a00 */
        /* <DEDUP_REMOVED lines=11> */
[----:B------:R-:W-:-:S03]  /*1590*/  UISETP.NE.U32.AND UP0, UPT, UR4, URZ, UPT ;  /* 0x0000003f0400728c */ /* 0x000fc6000bf05070 */
[----:B------:R-:W-:Y:S01]  /*15a0*/  ULDC UR4, c[0x0][0x424] ;  /* 0x0001090000047ab9 */ /* 0x000fe20000000800 */
[----:B------:R-:W-:-:S03]  /*15b0*/  UISETP.NE.AND.EX UP0, UPT, UR5, URZ, UPT, UP0 ;  /* 0x0000003f0500728c */ /* 0x000fc6000bf05300 */
[----:B------:R-:W-:Y:S01]  /*15c0*/  ULDC UR5, c[0x0][0x2f0] ;  /* 0x0000bc0000057ab9 */ /* 0x000fe20000000800 */
[----:B------:R-:W-:-:S04]  /*15d0*/  USEL UR4, UR4, 0x1, UP0 ;  /* 0x0000000104047887 */ /* 0x000fc80008000000 */
[----:B------:R-:W-:-:S03]  /*15e0*/  UIMAD UR4, UR4, UR5, URZ ;  /* 0x00000005040472a4 */ /* 0x000fc6000f8e023f */
[----:B------:R-:W-:Y:S02]  /*15f0*/  ULDC UR5, c[0x0][0x348] ;  /* 0x0000d20000057ab9 */ /* 0x000fe40000000800 */
[----:B------:R-:W-:Y:S02]  /*1600*/  IMAD.U32 R24, RZ, RZ, UR5 ;  /* 0x00000005ff187e24 */ /* 0x000fe4000f8e00ff */
[----:B------:R-:W-:Y:S01]  /*1610*/  IMAD.U32 R29, RZ, RZ, UR4 ;  /* 0x00000004ff1d7e24 */ /* 0x000fe2000f8e00ff */
[----:B--2-4-:R-:W-:Y:S06]  /*1620*/  @P2 BRA `(.L_x_7738) ;  /* 0x0000000000242947 */ /* 0x014fec0003800000 */
        /* <DEDUP_REMOVED lines=9> */
.L_x_7738:
[----:B------:R-:W-:Y:S01]  /*16c0*/  ULDC.64 UR4, c[0x0][0xa20] ;  /* 0x0002880000047ab9 */ /* 0x000fe20000000a00 */
[C---:B------:R-:W-:Y:S01]  /*16d0*/  LOP3.LUT R3, R26.reuse, 0xff000000, RZ, 0xc0, !PT ;  /* 0xff0000001a037812 */ /* 0x040fe200078ec0ff */
[----:B------:R-:W-:Y:S01]  /*16e0*/  IMAD.MOV.U32 R209, RZ, RZ, R27 ;  /* 0x000000ffffd17224 */ /* 0x000fe200078e001b */
[----:B------:R-:W-:Y:S02]  /*16f0*/  ISETP.NE.U32.AND P1, PT, RZ, UR4, PT ;  /* 0x00000004ff007c0c */ /* 0x000fe4000bf25070 */
[C---:B------:R-:W-:Y:S02]  /*1700*/  LOP3.LUT R0, R26.reuse, 0xff0000, RZ, 0xc0, !PT ;  /* 0x00ff00001a007812 */ /* 0x040fe400078ec0ff */
[----:B------:R-:W-:Y:S02]  /*1710*/  ISETP.NE.AND.EX P1, PT, RZ, UR5, PT, P1 ;  /* 0x00000005ff007c0c */ /* 0x000fe4000bf25310 */
[----:B------:R-:W-:Y:S02]  /*1720*/  SHF.R.U32.HI R3, RZ, 0x8, R3 ;  /* 0x00000008ff037819 */ /* 0x000fe40000011603 */
[----:B------:R-:W-:-:S02]  /*1730*/  LOP3.LUT R206, R26, 0xffff, RZ, 0xc0, !PT ;  /* 0x0000ffff1ace7812 */ /* 0x000fc400078ec0ff */
[----:B------:R-:W-:-:S07]  /*1740*/  LEA.HI R208, R0, R3, RZ, 0x10 ;  /* 0x0000000300d07211 */ /* 0x000fce00078f80ff */
[----:B------:R-:W-:Y:S05]  /*1750*/  @!P1 BRA `(.L_x_7739) ;  /* 0x0000000000109947 */ /* 0x000fea0003800000 */
[----:B------:R-:W0:Y:S02]  /*1760*/  LDC.64 R4, c[0x0][0xa20] ;  /* 0x00028800ff047b82 */ /* 0x000e240000000a00 */
[----:B0-----:R-:W-:-:S05]  /*1770*/  IMAD.WIDE R4, R27, 0x4, R4 ;  /* 0x000000041b047825 */ /* 0x001fca00078e0204 */
[----:B------:R0:W5:Y:S01]  /*1780*/  LDG.E R29, desc[UR42][R4.64] ;  /* 0x0000002a041d7981 */ /* 0x000162000c1e1900 */
[----:B------:R-:W-:Y:S05]  /*1790*/  BRA `(.L_x_7740) ;  /* 0x0000000000107947 */ /* 0x000fea0003800000 */
.L_x_7739:
[----:B------:R-:W-:Y:S05]  /*17a0*/  @!P0 BRA `(.L_x_7740) ;  /* 0x00000000000c8947 */ /* 0x000fea0003800000 */
[----:B------:R-:W2:Y:S04]  /*17b0*/  LDG.E R0, desc[UR42][R10.64] ;  /* 0x0000002a0a007981 */ /* 0x000ea8000c1e1900 */
[----:B------:R-:W2:Y:S02]  /*17c0*/  LDG.E R29, desc[UR42][R10.64+0x4] ;  /* 0x0000042a0a1d7981 */ /* 0x000ea4000c1e1900 */
[----:B--2---:R-:W-:-:S07]  /*17d0*/  IMAD.IADD R29, R29, 0x1, -R0 ;  /* 0x000000011d1d7824 */ /* 0x004fce00078e0a00 */
.L_x_7740:
        /* <DEDUP_REMOVED lines=23> */
[----:B------:R-:W-:Y:S02]  /*1950*/  VIADD R0, R192, 0x7f ;  /* 0x0000007fc0007836 */ /* 0x000fe40000000000 */
[----:B------:R-:W-:Y:S02]  /*1960*/  IMAD.IADD R189, R13, 0x1, R24 ;  /* 0x000000010dbd7824 */ /* 0x000fe400078e0218 */
[----:B--2---:R-:W-:-:S03]  /*1970*/  @P1 IMAD.HI.U32 R3, R0, R11, RZ ;  /* 0x0000000b00031227 */ /* 0x004fc600078e00ff */
[C---:B------:R-:W-:Y:S01]  /*1980*/  IADD3 R7, R189.reuse, 0x1, -R187 ;  /* 0x00000001bd077810 */ /* 0x040fe20007ffe8bb */
[----:B------:R-:W-:Y:S01]  /*1990*/  IMAD.MOV.U32 R6, RZ, RZ, R0 ;  /* 0x000000ffff067224 */ /* 0x000fe200078e0000 */
[----:B------:R-:W-:Y:S02]  /*19a0*/  IADD3 R0, R189, 0x7f, RZ ;  /* 0x0000007fbd007810 */ /* 0x000fe40007ffe0ff */
[----:B----4-:R-:W-:Y:S02]  /*19b0*/  @P1 SHF.R.U32.HI R6, RZ, R10, R3 ;  /* 0x0000000aff061219 */ /* 0x010fe40000011603 */
[----:B------:R-:W-:-:S03]  /*19c0*/  SHF.R.S32.HI R3, RZ, 0x1f, R0 ;  /* 0x0000001fff037819 */ /* 0x000fc60000011400 */
[----:B-1----:R-:W-:Y:S01]  /*19d0*/  IMAD.IADD R9, R7, 0x1, R6 ;  /* 0x0000000107097824 */ /* 0x002fe200078e0206 */
[----:B------:R-:W-:-:S03]  /*19e0*/  LEA.HI R3, R3, R0, RZ, 0x7 ;  /* 0x0000000003037211 */ /* 0x000fc600078f38ff */
[----:B------:R-:W-:Y:S01]  /*19f0*/  IMAD.IADD R4, R9, 0x1, R4 ;  /* 0x0000000109047824 */ /* 0x000fe200078e0204 */
[----:B------:R-:W-:Y:S01]  /*1a00*/  SHF.R.S32.HI R124, RZ, 0x7, R3 ;  /* 0x00000007ff7c7819 */ /* 0x000fe20000011403 */
        /* <DEDUP_REMOVED lines=12> */
.L_x_7743:
[----:B------:R-:W-:-:S13]  /*1ad0*/  ISETP.NE.AND P0, PT, R5, 0x1, PT ;  /* 0x000000010500780c */ /* 0x000fda0003f05270 */
[----:B------:R-:W0:Y:S02]  /*1ae0*/  @P0 LDC.64 R6, c[0x0][0x9e8] ;  /* 0x00027a00ff060b82 */ /* 0x000e240000000a00 */
[----:B0-----:R-:W-:-:S05]  /*1af0*/  @P0 IMAD.HI.U32 R6, R0, R6, RZ ;  /* 0x0000000600060227 */ /* 0x001fca00078e00ff */
[----:B------:R-:W-:-:S07]  /*1b00*/  @P0 SHF.R.U32.HI R0, RZ, R7, R6 ;  /* 0x00000007ff000219 */ /* 0x000fce0000011606 */
.L_x_7744:
[----:B------:R-:W-:Y:S05]  /*1b10*/  BSYNC B0 ;  /* 0x0000000000007941 */ /* 0x000fea0003800000 */
.L_x_7742:
[----:B------:R-:W-:-:S05]  /*1b20*/  IMAD R3, R0, R5, R5 ;  /* 0x0000000500037224 */ /* 0x000fca00078e0205 */
[----:B------:R-:W-:-:S07]  /*1b30*/  VIMNMX R4, R4, R3, PT ;  /* 0x0000000304047248 */ /* 0x000fce0003fe0100 */
.L_x_7741:
[----:B------:R-:W0:Y:S01]  /*1b40*/  @P1 LDC R7, c[0x0][0x44c] ;  /* 0x00011300ff071b82 */ /* 0x000e220000000800 */
[----:B------:R-:W-:Y:S01]  /*1b50*/  VIADD R4, R4, 0x7f ;  /* 0x0000007f04047836 */ /* 0x000fe20000000000 */
[----:B------:R-:W-:Y:S01]  /*1b60*/  ULDC UR4, c[0x0][0x9dc] ;  /* 0x0002770000047ab9 */ /* 0x000fe20000000800 */
[----:B------:R-:W-:Y:S02]  /*1b70*/  IMAD.MOV.U32 R0, RZ, RZ, R192 ;  /* 0x000000ffff007224 */ /* 0x000fe400078e00c0 */
[----:B------:R-:W-:Y:S01]  /*1b80*/  IMAD.IADD R125, R189, 0x1, -R187 ;  /* 0x00000001bd7d7824 */ /* 0x000fe200078e0abb */
[----:B------:R-:W-:Y:S02]  /*1b90*/  SHF.R.S32.HI R3, RZ, 0x1f, R4 ;  /* 0x0000001fff037819 */ /* 0x000fe40000011404 */
[----:B------:R-:W1:Y:S02]  /*1ba0*/  @P1 LDC R9, c[0x0][0x450] ;  /* 0x00011400ff091b82 */ /* 0x000e640000000800 */
        /* <DEDUP_REMOVED lines=18> */
.L_x_7747:
[----:B------:R-:W-:-:S13]  /*1cd0*/  ISETP.NE.AND P0, PT, R5, 0x1, PT ;  /* 0x000000010500780c */ /* 0x000fda0003f05270 */
[----:B------:R-:W0:Y:S02]  /*1ce0*/  @P0 LDC.64 R6, c[0x0][0x9e8] ;  /* 0x00027a00ff060b82 */ /* 0x000e240000000a00 */
[----:B0-----:R-:W-:-:S05]  /*1cf0*/  @P0 IMAD.HI.U32 R4, R0, R6, RZ ;  /* 0x0000000600040227 */ /* 0x001fca00078e00ff */
[----:B------:R-:W-:-:S07]  /*1d00*/  @P0 SHF.R.U32.HI R0, RZ, R7, R4 ;  /* 0x00000007ff000219 */ /* 0x000fce0000011604 */
.L_x_7748:
[----:B------:R-:W-:Y:S05]  /*1d10*/  BSYNC B0 ;  /* 0x0000000000007941 */ /* 0x000fea0003800000 */
.L_x_7746:
[----:B------:R-:W-:-:S05]  /*1d20*/  IMAD R0, R0, R5, RZ ;  /* 0x0000000500007224 */ /* 0x000fca00078e02ff */
[----:B------:R-:W-:-:S07]  /*1d30*/  VIMNMX R3, R3, R0, !PT ;  /* 0x0000000003037248 */ /* 0x000fce0007fe0100 */
.L_x_7745:
[----:B------:R-:W-:Y:S01]  /*1d40*/  SHF.R.S32.HI R0, RZ, 0x1f, R3 ;  /* 0x0000001fff007819 */ /* 0x000fe20000011403 */
[----:B------:R-:W-:Y:S01]  /*1d50*/  BSSY B0, `(.L_x_7749) ;  /* 0x0000028000007945 */ /* 0x000fe20003800000 */
[----:B------:R-:W-:Y:S02]  /*1d60*/  LOP3.LUT R215, R208, 0xff, RZ, 0xc0, !PT ;  /* 0x000000ffd0d77812 */ /* 0x000fe400078ec0ff */
[----:B------:R-:W-:Y:S02]  /*1d70*/  LEA.HI R0, R0, R3, RZ, 0x7 ;  /* 0x0000000300007211 */ /* 0x000fe400078f38ff */
[----:B------:R-:W-:Y:S02]  /*1d80*/  SHF.R.U32.HI R208, RZ, 0x10, R208 ;  /* 0x00000010ffd07819 */ /* 0x000fe400000116d0 */
[----:B------:R-:W-:-:S04]  /*1d90*/  SHF.R.S32.HI R0, RZ, 0x7, R0 ;  /* 0x00000007ff007819 */ /* 0x000fc80000011400 */
[----:B------:R-:W-:Y:S02]  /*1da0*/  VIMNMX R9, RZ, R0, !PT ;  /* 0x00000000ff097248 */ /* 0x000fe40007fe0100 */
[----:B------:R-:W-:Y:S02]  /*1db0*/  MOV R0, RZ ;  /* 0x000000ff00007202 */ /* 0x000fe40000000f00 */
        /* <DEDUP_REMOVED lines=33> */
.L_x_7750:
[----:B------:R-:W-:Y:S05]  /*1fd0*/  BSYNC B0 ;  /* 0x0000000000007941 */ /* 0x000fea0003800000 */
.L_x_7749:
[----:B------:R-:W-:-:S05]  /*1fe0*/  IMAD R3, R215, R0, R9 ;  /* 0x00000000d7037224 */ /* 0x000fca00078e0209 */
        /* <DEDUP_REMOVED lines=11> */
[----:B------:R-:W-:Y:S02]  /*20a0*/  @P0 SHF.R.S32.HI R26, RZ, 0x7, R3 ;  /* 0x00000007ff1a0819 */ /* 0x000fe40000011403 */
[----:B------:R-:W-:Y:S02]  /*20b0*/  PLOP3.LUT P0, PT, PT, PT, PT, 0x80, 0x0 ;  /* 0x000000000000781c */ /* 0x000fe40003f0f070 */
        /* <DEDUP_REMOVED lines=22> */
.L_x_7753:
[----:B------:R-:W-:Y:S05]  /*2220*/  BSYNC B6 ;  /* 0x0000000000067941 */ /* 0x000fea0003800000 */
.L_x_7752:
        /* <DEDUP_REMOVED lines=20> */
.L_x_7755:
[----:B------:R-:W-:Y:S05]  /*2370*/  BSYNC B6 ;  /* 0x0000000000067941 */ /* 0x000fea0003800000 */
.L_x_7754:
[----:B------:R-:W-:Y:S01]  /*2380*/  ULDC.64 UR4, c[0x0][0x9f8] ;  /* 0x00027e0000047ab9 */ /* 0x000fe20000000a00 */
[----:B------:R-:W2:Y:S01]  /*2390*/  LDL.LU R20, [R1+0x10] ;  /* 0x0000100001147983 */ /* 0x000ea20000300800 */
[----:B------:R-:W-:Y:S01]  /*23a0*/  ISETP.NE.U32.AND P0, PT, RZ, UR4, PT ;  /* 0x00000004ff007c0c */ /* 0x000fe2000bf05070 */
[----:B------:R-:W0:Y:S03]  /*23b0*/  LDC.64 R98, c[0x0][0x300] ;  /* 0x0000c000ff627b82 */ /* 0x000e260000000a00 */
[----:B------:R-:W-:Y:S01]  /*23c0*/  ISETP.NE.AND.EX P0, PT, RZ, UR5, PT, P0 ;  /* 0x00000005ff007c0c */ /* 0x000fe2000bf05300 */
[----:B------:R-:W1:Y:S01]  /*23d0*/  S2R R30, SR_TID.X ;  /* 0x00000000001e7919 */ /* 0x000e620000002100 */
[----:B------:R-:W-:Y:S01]  /*23e0*/  IMAD.IADD R28, R28, 0x1, R29 ;  /* 0x000000011c1c7824 */ /* 0x000fe200078e021d */
[----:B------:R-:W-:Y:S02]  /*23f0*/  ULDC.64 UR4, c[0x0][0xa08] ;  /* 0x0002820000047ab9 */ /* 0x000fe40000000a00 */
[----:B------:R-:W3:Y:S08]  /*2400*/  LDC R33, c[0x0][0x3f4] ;  /* 0x0000fd00ff217b82 */ /* 0x000ef00000000800 */
[----:B------:R-:W4:Y:S02]  /*2410*/  @P0 LDC.64 R4, c[0x0][0x9f8] ;  /* 0x00027e00ff040b82 */ /* 0x000f240000000a00 */
[----:B----4-:R-:W-:-:S05]  /*2420*/  @P0 IMAD.WIDE R4, R27, 0x4, R4 ;  /* 0x000000041b040825 */ /* 0x010fca00078e0204 */
[----:B------:R4:W2:Y:S01]  /*2430*/  @P0 LDG.E R27, desc[UR42][R4.64] ;  /* 0x0000002a041b0981 */ /* 0x0008a2000c1e1900 */
[----:B------:R-:W-:Y:S01]  /*2440*/  SHF.R.S32.HI R39, RZ, 0x1f, R28 ;  /* 0x0000001fff277819 */ /* 0x000fe2000001141c */
[-C--:B0-----:R-:W-:Y:S01]  /*2450*/  IMAD.WIDE.U32 R6, R28, R98.reuse, RZ ;  /* 0x000000621c067225 */ /* 0x081fe200078e00ff */
[----:B------:R-:W-:Y:S02]  /*2460*/  ISETP.NE.U32.AND P0, PT, RZ, UR4, PT ;  /* 0x00000004ff007c0c */ /* 0x000fe4000bf05070 */
[----:B-1----:R-:W-:Y:S01]  /*2470*/  SHF.R.U32.HI R30, RZ, 0x7, R30 ;  /* 0x00000007ff1e7819 */ /* 0x002fe2000001161e */
[-C--:B------:R-:W-:Y:S01]  /*2480*/  IMAD R0, R39, R98.reuse, RZ ;  /* 0x0000006227007224 */ /* 0x080fe200078e02ff */
[----:B------:R-:W-:Y:S01]  /*2490*/  ISETP.NE.AND.EX P0, PT, RZ, UR5, PT, P0 ;  /* 0x00000005ff007c0c */ /* 0x000fe2000bf05300 */
[----:B------:R-:W-:Y:S01]  /*24a0*/  ULDC.64 UR4, c[0x0][0x308] ;  /* 0x0000c20000047ab9 */ /* 0x000fe20000000a00 */
[----:B------:R-:W-:Y:S01]  /*24b0*/  ISETP.NE.AND P6, PT, R30, 0x1, PT ;  /* 0x000000011e00780c */ /* 0x000fe20003fc5270 */
[----:B------:R-:W-:Y:S01]  /*24c0*/  IMAD R3, R28, R99, R0 ;  /* 0x000000631c037224 */ /* 0x000fe200078e0200 */
[----:B---3--:R-:W-:Y:S01]  /*24d0*/  ISETP.GE.AND P1, PT, R16, R33, PT ;  /* 0x000000211000720c */ /* 0x008fe20003f26270 */
[----:B------:R-:W-:Y:S01]  /*24e0*/  IMAD.SHL.U32 R32, R23, 0x40, RZ ;  /* 0x0000004017207824 */ /* 0x000fe200078e00ff */
[----:B-----5:R-:W-:Y:S01]  /*24f0*/  SHF.R.S32.HI R29, RZ, 0x1f, R112 ;  /* 0x0000001fff1d7819 */ /* 0x020fe20000011470 */
[----:B------:R-:W-:Y:S01]  /*2500*/  IMAD.IADD R7, R7, 0x1, R3 ;  /* 0x0000000107077824 */ /* 0x000fe200078e0203 */
[----:B------:R-:W-:Y:S01]  /*2510*/  SHF.R.U32.HI R31, RZ, 0x3, R198 ;  /* 0x00000003ff1f7819 */ /* 0x000fe200000116c6 */
[----:B------:R-:W-:Y:S01]  /*2520*/  IMAD.SHL.U32 R88, R98, 0x20, RZ ;  /* 0x0000002062587824 */ /* 0x000fe200078e00ff */
[----:B------:R-:W-:Y:S01]  /*2530*/  SHF.R.U32.HI R21, RZ, 0x3, R197 ;  /* 0x00000003ff157819 */ /* 0x000fe200000116c5 */
[----:B----4-:R-:W-:Y:S01]  /*2540*/  IMAD.WIDE.U32 R4, R206, UR4, R6 ;  /* 0x00000004ce047c25 */ /* 0x010fe2000f8e0006 */
[----:B------:R-:W-:Y:S01]  /*2550*/  SHF.L.U64.HI R89, R98, 0x5, R99 ;  /* 0x0000000562597819 */ /* 0x000fe20000010263 */
[----:B------:R-:W0:Y:S01]  /*2560*/  LDC.64 R6, c[0x0][0x3f8] ;  /* 0x0000fe00ff067b82 */ /* 0x000e220000000a00 */
[----:B------:R-:W-:Y:S01]  /*2570*/  SHF.R.S32.HI R116, RZ, 0x1f, R212 ;  /* 0x0000001fff747819 */ /* 0x000fe200000114d4 */
[----:B------:R-:W-:Y:S01]  /*2580*/  IMAD R5, R206, UR5, R5 ;  /* 0x00000005ce057c24 */ /* 0x000fe2000f8e0205 */
[----:B------:R-:W-:Y:S01]  /*2590*/  ULDC.64 UR4, c[0x0][0x310] ;  /* 0x0000c40000047ab9 */ /* 0x000fe20000000a00 */
[----:B------:R-:W-:Y:S01]  /*25a0*/  IMAD.WIDE.U32 R126, R23, R98, R88 ;  /* 0x00000062177e7225 */ /* 0x000fe200078e0058 */
[----:B------:R-:W-:-:S02]  /*25b0*/  SHF.R.S32.HI R115, RZ, 0x1f, R211 ;  /* 0x0000001fff737819 */ /* 0x000fc400000114d3 */
[----:B------:R-:W-:Y:S01]  /*25c0*/  SHF.R.S32.HI R114, RZ, 0x1f, R210 ;  /* 0x0000001fff727819 */ /* 0x000fe200000114d2 */
[----:B------:R-:W-:-:S04]  /*25d0*/  IMAD.WIDE.U32 R40, R23, R98, R16 ;  /* 0x0000006217287225 */ /* 0x000fc800078e0010 */
[----:B------:R-:W-:Y:S02]  /*25e0*/  VIADD R122, R30, 0x8 ;  /* 0x000000081e7a7836 */ /* 0x000fe40000000000 */
[----:B------:R-:W-:Y:S02]  /*25f0*/  IMAD.SHL.U32 R110, R33, 0x2, RZ ;  /* 0x00000002216e7824 */ /* 0x000fe400078e00ff */
[----:B------:R-:W-:Y:S02]  /*2600*/  IMAD.SHL.U32 R123, R98, 0x80, RZ ;  /* 0x00000080627b7824 */ /* 0x000fe400078e00ff */
[CC--:B0-----:R-:W-:Y:S01]  /*2610*/  IMAD.WIDE.U32 R92, R23.reuse, R6.reuse, R18 ;  /* 0x00000006175c7225 */ /* 0x0c1fe200078e0012 */
[C-C-:B------:R-:W-:Y:S02]  /*2620*/  SHF.L.U64.HI R15, R6.reuse, 0x6, R7.reuse ;  /* 0x00000006060f7819 */ /* 0x140fe40000010207 */
[----:B------:R-:W-:Y:S01]  /*2630*/  SHF.L.U64.HI R14, R6, 0x7, R7 ;  /* 0x00000007060e7819 */ /* 0x000fe20000010207 */
[----:B------:R-:W-:-:S04]  /*2640*/  IMAD.WIDE.U32 R90, R23, R6, R16 ;  /* 0x00000006175a7225 */ /* 0x000fc800078e0010 */
[----:B------:R-:W-:Y:S02]  /*2650*/  IMAD R12, R29, R6, RZ ;  /* 0x000000061d0c7224 */ /* 0x000fe400078e02ff */
[----:B------:R-:W-:Y:S02]  /*2660*/  IMAD.SHL.U32 R13, R6, 0x20, RZ ;  /* 0x00000020060d7824 */ /* 0x000fe400078e00ff */
[----:B------:R-:W-:Y:S02]  /*2670*/  IMAD R35, R112, R7, R12 ;  /* 0x0000000770237224 */ /* 0x000fe400078e020c */
[----:B------:R-:W-:Y:S01]  /*2680*/  IMAD.SHL.U32 R12, R6, 0x40, RZ ;  /* 0x00000040060c7824 */ /* 0x000fe200078e00ff */
[----:B--2---:R-:W-:-:S04]  /*2690*/  LOP3.LUT R20, R20, 0xfffffffe, RZ, 0xc0, !PT ;  /* 0xfffffffe14147812 */ /* 0x004fc800078ec0ff */
[----:B------:R-:W-:-:S05]  /*26a0*/  @P1 LOP3.LUT R20, R20, 0x1, RZ, 0xfc, !PT ;  /* 0x0000000114141812 */ /* 0x000fca00078efcff */
[----:B------:R0:W-:Y:S02]  /*26b0*/  STL [R1+0x10], R20 ;  /* 0x0000101401007387 */ /* 0x0001e40000100800 */
[----:B0-----:R-:W-:Y:S02]  /*26c0*/  SHF.R.U32.HI R20, RZ, 0x3, R196 ;  /* 0x00000003ff147819 */ /* 0x001fe400000116c4 */
[----:B------:R-:W-:Y:S02]  /*26d0*/  SHF.R.S32.HI R0, RZ, 0x1f, R27 ;  /* 0x0000001fff007819 */ /* 0x000fe4000001141b */
[----:B------:R-:W-:Y:S02]  /*26e0*/  SEL R27, R27, RZ, !P0 ;  /* 0x000000ff1b1b7207 */ /* 0x000fe40004000000 */
[----:B------:R-:W-:Y:S02]  /*26f0*/  SEL R3, R0, RZ, !P0 ;  /* 0x000000ff00037207 */ /* 0x000fe40004000000 */
[----:B------:R-:W-:Y:S01]  /*2700*/  IADD3 R42, P0, R23, R28, RZ ;  /* 0x0000001c172a7210 */ /* 0x000fe20007f1e0ff */
[----:B------:R-:W-:Y:S01]  /*2710*/  IMAD.WIDE.U32 R96, R27, UR4, R4 ;  /* 0x000000041b607c25 */ /* 0x000fe2000f8e0004 */
[----:B------:R-:W-:Y:S01]  /*2720*/  SHF.L.U64.HI R28, R98, 0x6, R99 ;  /* 0x00000006621c7819 */ /* 0x000fe20000010263 */
[----:B------:R-:W0:Y:S02]  /*2730*/  LDC.64 R4, c[0x0][0x408] ;  /* 0x00010200ff047b82 */ /* 0x000e240000000a00 */
[----:B------:R-:W-:-:S02]  /*2740*/  IMAD R0, R3, UR4, RZ ;  /* 0x0000000403007c24 */ /* 0x000fc4000f8e02ff */
[----:B------:R-:W-:Y:S01]  /*2750*/  IMAD.X R43, R216, 0x1, R39, P0 ;  /* 0x00000001d82b7824 */ /* 0x000fe200000e0627 */
[----:B------:R-:W-:Y:S01]  /*2760*/  IADD3 R39, P3, R96, 0x40, RZ ;  /* 0x0000004060277810 */ /* 0x000fe20007f7e0ff */
[----:B------:R-:W-:Y:S01]  /*2770*/  IMAD R37, R27, UR5, R0 ;  /* 0x000000051b257c24 */ /* 0x000fe2000f8e0200 */
[----:B------:R-:W-:Y:S05]  /*2780*/  @!P6 WARPSYNC.ALL ;  /* 0x000000000000e948 */ /* 0x000fea0003800000 */
[----:B------:R-:W-:Y:S01]  /*2790*/  ULDC.64 UR4, c[0x0][0x330] ;  /* 0x0000cc0000047ab9 */ /* 0x000fe20000000a00 */
[----:B------:R-:W-:Y:S01]  /*27a0*/  IMAD.IADD R36, R97, 0x1, R37 ;  /* 0x0000000161247824 */ /* 0x000fe200078e0225 */
[----:B------:R-:W-:Y:S01]  /*27b0*/  @!P6 BAR.SYNC.DEFER_BLOCKING 0x9, 0x100 ;  /* 0x024400000000eb1d */ /* 0x000fe20000010000 */
[----:B------:R-:W-:Y:S01]  /*27c0*/  IMAD.WIDE.U32 R8, R206, UR4, R16 ;  /* 0x00000004ce087c25 */ /* 0x000fe2000f8e0010 */
[----:B------:R-:W-:-:S03]  /*27d0*/  IADD3 R37, P0, R96, R40, RZ ;  /* 0x0000002860257210 */ /* 0x000fc60007f1e0ff */
[----:B------:R-:W-:Y:S01]  /*27e0*/  IMAD R9, R206, UR5, R9 ;  /* 0x00000005ce097c24 */ /* 0x000fe2000f8e0209 */
[----:B------:R-:W-:Y:S01]  /*27f0*/  ULDC.64 UR4, c[0x0][0x338] ;  /* 0x0000ce0000047ab9 */ /* 0x000fe20000000a00 */
[----:B------:R-:W-:Y:S02]  /*2800*/  IMAD.X R104, RZ, RZ, R36, P3 ;  /* 0x000000ffff687224 */ /* 0x000fe400018e0624 */
[----:B------:R-:W-:Y:S01]  /*2810*/  IMAD R0, R3, UR4, RZ ;  /* 0x0000000403007c24 */ /* 0x000fe2000f8e02ff */
[----:B------:R-:W-:Y:S01]  /*2820*/  SEL R3, R33, RZ, P1 ;  /* 0x000000ff21037207 */ /* 0x000fe20000800000 */
[C---:B------:R-:W-:Y:S01]  /*2830*/  IMAD.WIDE.U32 R94, R27.reuse, UR4, R8 ;  /* 0x000000041b5e7c25 */ /* 0x040fe2000f8e0008 */
[----:B------:R-:W-:Y:S02]  /*2840*/  ULDC UR4, c[0x0][0x2f4] ;  /* 0x0000bd0000047ab9 */ /* 0x000fe40000000800 */
[C---:B------:R-:W-:Y:S01]  /*2850*/  IADD3 R3, R16.reuse, R3, RZ ;  /* 0x0000000310037210 */ /* 0x040fe20007ffe0ff */
[----:B------:R-:W-:Y:S01]  /*2860*/  IMAD R47, R27, UR5, R0 ;  /* 0x000000051b2f7c24 */ /* 0x000fe2000f8e0200 */
[----:B------:R-:W-:Y:S01]  /*2870*/  ISETP.GE.AND P2, PT, R16, UR4, PT ;  /* 0x0000000410007c0c */ /* 0x000fe2000bf46270 */
[----:B------:R-:W-:-:S02]  /*2880*/  IMAD R0, R216, R6, RZ ;  /* 0x00000006d8007224 */ /* 0x000fc400078e02ff */
[----:B0-----:R-:W-:-:S04]  /*2890*/  IMAD.WIDE.U32 R86, R23, R4, R18 ;  /* 0x0000000417567225 */ /* 0x001fc800078e0012 */
[C---:B------:R-:W-:Y:S02]  /*28a0*/  IMAD R9, R23.reuse, R7, R0 ;  /* 0x0000000717097224 */ /* 0x040fe400078e0200 */
[-C--:B------:R-:W-:Y:S02]  /*28b0*/  IMAD R0, R216, R4.reuse, RZ ;  /* 0x00000004d8007224 */ /* 0x080fe400078e02ff */
[----:B------:R-:W-:-:S04]  /*28c0*/  IMAD.WIDE.U32 R84, R23, R4, R16 ;  /* 0x0000000417547225 */ /* 0x000fc800078e0010 */
[----:B------:R-:W-:Y:S01]  /*28d0*/  IMAD R11, R23, R5, R0 ;  /* 0x00000005170b7224 */ /* 0x000fe200078e0200 */
[----:B------:R-:W-:Y:S01]  /*28e0*/  SHF.R.S32.HI R0, RZ, 0x1f, R3 ;  /* 0x0000001fff007819 */ /* 0x000fe20000011403 */
[----:B------:R-:W-:Y:S02]  /*28f0*/  IMAD.IADD R93, R93, 0x1, R9 ;  /* 0x000000015d5d7824 */ /* 0x000fe400078e0209 */
[----:B------:R-:W-:Y:S01]  /*2900*/  IMAD.IADD R91, R9, 0x1, R91 ;  /* 0x00000001095b7824 */ /* 0x000fe200078e025b */
[CC--:B------:R-:W-:Y:S01]  /*2910*/  LEA.HI R45, R0.reuse, R3.reuse, RZ, 0x3 ;  /* 0x00000003002d7211 */ /* 0x0c0fe200078f18ff */
[----:B------:R-:W-:Y:S01]  /*2920*/  IMAD.IADD R87, R87, 0x1, R11 ;  /* 0x0000000157577824 */ /* 0x000fe200078e020b */
[----:B------:R-:W-:Y:S01]  /*2930*/  LEA.HI R8, R0, R3, RZ, 0x6 ;  /* 0x0000000300087211 */ /* 0x000fe200078f30ff */
[----:B------:R-:W-:Y:S01]  /*2940*/  IMAD.IADD R85, R11, 0x1, R85 ;  /* 0x000000010b557824 */ /* 0x000fe200078e0255 */
[----:B------:R-:W-:Y:S01]  /*2950*/  LOP3.LUT R0, R45, 0x38, RZ, 0xc0, !PT ;  /* 0x000000382d007812 */ /* 0x000fe200078ec0ff */
[----:B------:R-:W-:Y:S01]  /*2960*/  IMAD R29, R29, R4, RZ ;  /* 0x000000041d1d7224 */ /* 0x000fe200078e02ff */
[--C-:B------:R-:W-:Y:S01]  /*2970*/  LOP3.LUT R9, R198, 0x38, R45.reuse, 0xf8, !PT ;  /* 0x00000038c6097812 */ /* 0x100fe200078ef82d */
[----:B------:R-:W-:Y:S01]  /*2980*/  IMAD.SHL.U32 R8, R8, 0x80, RZ ;  /* 0x0000008008087824 */ /* 0x000fe200078e00ff */
[----:B------:R-:W-:Y:S01]  /*2990*/  LOP3.LUT R10, R197, 0x38, R45, 0xf8, !PT ;  /* 0x00000038c50a7812 */ /* 0x000fe200078ef82d */
[----:B------:R-:W-:Y:S01]  /*29a0*/  IMAD.WIDE.U32 R92, R112, R6, R92 ;  /* 0x00000006705c7225 */ /* 0x000fe200078e005c */
[----:B------:R-:W-:-:S02]  /*29b0*/  LOP3.LUT R11, R196, 0x38, R45, 0xf8, !PT ;  /* 0x00000038c40b7812 */ /* 0x000fc400078ef82d */
[----:B------:R-:W-:Y:S01]  /*29c0*/  LOP3.LUT R3, R0, 0x1c0, R32, 0xf8, !PT ;  /* 0x000001c000037812 */ /* 0x000fe200078ef820 */
[----:B------:R-:W-:Y:S01]  /*29d0*/  IMAD R0, R216, R98, RZ ;  /* 0x00000062d8007224 */ /* 0x000fe200078e02ff */
[----:B------:R-:W-:Y:S01]  /*29e0*/  LOP3.LUT R8, R8, 0xffffe000, RZ, 0xc0, !PT ;  /* 0xffffe00008087812 */ /* 0x000fe200078ec0ff */
[----:B------:R-:W-:Y:S01]  /*29f0*/  IMAD.WIDE.U32 R90, R112, R6, R90 ;  /* 0x00000006705a7225 */ /* 0x000fe200078e005a */
[----:B------:R-:W-:Y:S02]  /*2a00*/  LOP3.LUT R9, R9, R31, RZ, 0x3c, !PT ;  /* 0x0000001f09097212 */ /* 0x000fe400078e3cff */
[----:B------:R-:W-:Y:S01]  /*2a10*/  LOP3.LUT R27, R10, R21, RZ, 0x3c, !PT ;  /* 0x000000150a1b7212 */ /* 0x000fe200078e3cff */
[----:B------:R-:W-:Y:S01]  /*2a20*/  IMAD R31, R23, R99, R0 ;  /* 0x00000063171f7224 */ /* 0x000fe200078e0200 */
[----:B------:R-:W-:Y:S01]  /*2a30*/  LOP3.LUT R11, R11, R20, RZ, 0x3c, !PT ;  /* 0x000000140b0b7212 */ /* 0x000fe200078e3cff */
[C---:B------:R-:W-:Y:S01]  /*2a40*/  IMAD R101, R112.reuse, R5, R29 ;  /* 0x0000000570657224 */ /* 0x040fe200078e021d */
[----:B------:R-:W-:Y:S01]  /*2a50*/  LOP3.LUT R3, R3, R202, RZ, 0x3c, !PT ;  /* 0x000000ca03037212 */ /* 0x000fe200078e3cff */
[----:B------:R-:W-:Y:S01]  /*2a60*/  IMAD.WIDE.U32 R86, R112, R4, R86 ;  /* 0x0000000470567225 */ /* 0x000fe200078e0056 */
[----:B------:R-:W-:-:S02]  /*2a70*/  IADD3 R108, R9, R8, R201 ;  /* 0x00000008096c7210 */ /* 0x000fc40007ffe0c9 */
[----:B------:R-:W-:Y:S01]  /*2a80*/  IADD3 R27, R27, R8, R200 ;  /* 0x000000081b1b7210 */ /* 0x000fe20007ffe0c8 */
[----:B------:R-:W-:Y:S01]  /*2a90*/  IMAD.WIDE.U32 R84, R112, R4, R84 ;  /* 0x0000000470547225 */ /* 0x000fe200078e0054 */
[-C--:B------:R-:W-:Y:S02]  /*2aa0*/  IADD3 R21, R11, R8.reuse, R199 ;  /* 0x000000080b157210 */ /* 0x080fe40007ffe0c7 */
[----:B------:R-:W-:Y:S01]  /*2ab0*/  IADD3 R109, R3, R8, R203 ;  /* 0x00000008036d7210 */ /* 0x000fe20007ffe0cb */
[C---:B------:R-:W-:Y:S01]  /*2ac0*/  IMAD.SHL.U32 R11, R6.reuse, 0x80, RZ ;  /* 0x00000080060b7824 */ /* 0x040fe200078e00ff */
[----:B------:R-:W-:Y:S01]  /*2ad0*/  SHF.L.U64.HI R20, R6, 0x5, R7 ;  /* 0x0000000506147819 */ /* 0x000fe20000010207 */
[C---:B------:R-:W-:Y:S01]  /*2ae0*/  IMAD.SHL.U32 R7, R4.reuse, 0x20, RZ ;  /* 0x0000002004077824 */ /* 0x040fe200078e00ff */
[C---:B------:R-:W-:Y:S01]  /*2af0*/  SHF.L.U64.HI R10, R4.reuse, 0x5, R5 ;  /* 0x00000005040a7819 */ /* 0x040fe20000010205 */
[----:B------:R-:W-:Y:S01]  /*2b00*/  IMAD.IADD R34, R35, 0x1, R91 ;  /* 0x0000000123227824 */ /* 0x000fe200078e025b */
[C---:B------:R-:W-:Y:S01]  /*2b10*/  SHF.L.U64.HI R9, R4.reuse, 0x6, R5 ;  /* 0x0000000604097819 */ /* 0x040fe20000010205 */
[----:B------:R-:W-:Y:S01]  /*2b20*/  IMAD.IADD R106, R95, 0x1, R47 ;  /* 0x000000015f6a7824 */ /* 0x000fe200078e022f */
[C---:B------:R-:W-:Y:S01]  /*2b30*/  SHF.L.U64.HI R8, R4.reuse, 0x7, R5 ;  /* 0x0000000704087819 */ /* 0x040fe20000010205 */
[C---:B------:R-:W-:Y:S01]  /*2b40*/  IMAD.SHL.U32 R5, R4.reuse, 0x80, RZ ;  /* 0x0000008004057824 */ /* 0x040fe200078e00ff */
[----:B------:R-:W-:Y:S01]  /*2b50*/  SHF.L.U32 R6, R4, 0x6, RZ ;  /* 0x0000000604067819 */ /* 0x000fe200000006ff */
[----:B------:R-:W-:Y:S01]  /*2b60*/  IMAD.IADD R4, R31, 0x1, R127 ;  /* 0x000000011f047824 */ /* 0x000fe200078e027f */
[----:B------:R-:W-:Y:S01]  /*2b70*/  IADD3 R3, P1, R88, R126, RZ ;  /* 0x0000007e58037210 */ /* 0x000fe20007f3e0ff */
[----:B------:R-:W-:Y:S01]  /*2b80*/  IMAD.IADD R31, R41, 0x1, R31 ;  /* 0x00000001291f7824 */ /* 0x000fe200078e021f */
[----:B------:R-:W-:-:S02]  /*2b90*/  SHF.L.U64.HI R0, R98, 0x7, R99 ;  /* 0x0000000762007819 */ /* 0x000fc40000010263 */
[----:B------:R-:W-:Y:S01]  /*2ba0*/  LOP3.LUT R38, R45, 0xfffffff8, RZ, 0xc0, !PT ;  /* 0xfffffff82d267812 */ /* 0x000fe200078ec0ff */
[--C-:B------:R-:W-:Y:S01]  /*2bb0*/  IMAD.X R29, R4, 0x1, R89.reuse, P1 ;  /* 0x00000001041d7824 */ /* 0x100fe200008e0659 */
[----:B------:R-:W-:Y:S01]  /*2bc0*/  IADD3 R30, P1, R3, R88, RZ ;  /* 0x00000058031e7210 */ /* 0x000fe20007f3e0ff */
[----:B------:R-:W-:Y:S01]  /*2bd0*/  IMAD.X R99, R31, 0x1, R36, P0 ;  /* 0x000000011f637824 */ /* 0x000fe200000e0624 */
[----:B------:R-:W-:Y:S02]  /*2be0*/  IADD3 R100, P0, R37, 0x40, RZ ;  /* 0x0000004025647810 */ /* 0x000fe40007f1e0ff */
[----:B------:R-:W-:Y:S01]  /*2bf0*/  IADD3 R33, R93, R35, RZ ;  /* 0x000000235d217210 */ /* 0x000fe20007ffe0ff */
[----:B------:R-:W-:Y:S01]  /*2c00*/  IMAD.X R32, R29, 0x1, R89, P1 ;  /* 0x000000011d207824 */ /* 0x000fe200008e0659 */
[----:B------:R-:W-:Y:S01]  /*2c10*/  ISETP.GE.AND P1, PT, R190, UR4, PT ;  /* 0x00000004be007c0c */ /* 0x000fe2000bf26270 */
[----:B------:R-:W-:Y:S01]  /*2c20*/  IMAD.IADD R35, R87, 0x1, R101 ;  /* 0x0000000157237824 */ /* 0x000fe200078e0265 */
[----:B------:R-:W-:Y:S01]  /*2c30*/  SHF.R.S32.HI R102, RZ, 0x3, R45 ;  /* 0x00000003ff667819 */ /* 0x000fe2000001142d */
[----:B------:R-:W-:Y:S01]  /*2c40*/  IMAD.IADD R101, R101, 0x1, R85 ;  /* 0x0000000165657824 */ /* 0x000fe200078e0255 */
[----:B------:R-:W-:Y:S01]  /*2c50*/  SHF.R.S32.HI R103, RZ, 0x1f, R38 ;  /* 0x0000001fff677819 */ /* 0x000fe20000011426 */
[----:B------:R-:W-:-:S08]  /*2c60*/  IMAD.X R105, RZ, RZ, R99, P0 ;  /* 0x000000ffff697224 */ /* 0x000fd000000e0663 */
.L_x_7841:
[----:B------:R-:W2:Y:S01]  /*2c70*/  LDL.LU R44, [R1+0x10] ;  /* 0x00001000012c7983 */ /* 0x000ea20000300800 */
[----:B------:R-:W-:Y:S01]  /*2c80*/  VIADD R26, R26, 0xffffffff ;  /* 0xffffffff1a1a7836 */ /* 0x000fe20000000000 */
[----:B------:R-:W0:Y:S01]  /*2c90*/  LDC R121, c[0x0][0x3f4] ;  /* 0x0000fd00ff797b82 */ /* 0x000e220000000800 */
[----:B------:R-:W-:Y:S01]  /*2ca0*/  LEA R111, R184, R205, 0xe ;  /* 0x000000cdb86f7211 */ /* 0x000fe200078e70ff */
[----:B------:R-:W-:Y:S05]  /*2cb0*/  YIELD ;  /* 0x0000000000007946 */ /* 0x000fea0003800000 */
[----:B------:R-:W-:Y:S01]  /*2cc0*/  ISETP.GT.AND P3, PT, R26, R25, PT ;  /* 0x000000191a00720c */ /* 0x000fe20003f64270 */
[----:B------:R-:W-:Y:S01]  /*2cd0*/  BSSY B0, `(.L_x_7756) ;  /* 0x000059d000007945 */ /* 0x000fe20003800000 */
[----:B------:R-:W-:Y:S01]  /*2ce0*/  IMAD R111, R111, 0x2, R2 ;  /* 0x000000026f6f7824 */ /* 0x000fe200078e0202 */
[----:B0-----:R-:W-:-:S02]  /*2cf0*/  ISETP.GE.AND P0, PT, R121, 0x1, PT ;  /* 0x000000017900780c */ /* 0x001fc40003f06270 */
[----:B--2---:R-:W-:-:S08]  /*2d00*/  LOP3.LUT R44, R44, 0xfffffffb, RZ, 0xc0, !PT ;  /* 0xfffffffb2c2c7812 */ /* 0x004fd000078ec0ff */
[----:B------:R-:W-:-:S05]  /*2d10*/  @P3 LOP3.LUT R44, R44, 0x4, RZ, 0xfc, !PT ;  /* 0x000000042c2c3812 */ /* 0x000fca00078efcff */
[----:B------:R0:W-:Y:S01]  /*2d20*/  STL [R1+0x10], R44 ;  /* 0x0000102c01007387 */ /* 0x0001e20000100800 */
[----:B------:R-:W-:Y:S05]  /*2d30*/  @!P0 BRA `(.L_x_7757) ;  /* 0x0000005000d88947 */ /* 0x000fea0003800000 */
[----:B------:R-:W-:Y:S01]  /*2d40*/  ULDC.U8 UR4, c[0x0][0x410] ;  /* 0x0001040000047ab9 */ /* 0x000fe20000000000 */
[----:B0-----:R-:W-:Y:S01]  /*2d50*/  SHF.R.S32.HI R44, RZ, 0x1f, R26 ;  /* 0x0000001fff2c7819 */ /* 0x001fe2000001141a */
[-C--:B------:R-:W-:Y:S01]  /*2d60*/  IMAD R45, R0, R26.reuse, RZ ;  /* 0x0000001a002d7224 */ /* 0x080fe200078e02ff */
[----:B------:R-:W-:Y:S01]  /*2d70*/  ISETP.NE.AND P0, PT, RZ, UR4, PT ;  /* 0x00000004ff007c0c */ /* 0x000fe2000bf05270 */
[-C--:B------:R-:W-:Y:S02]  /*2d80*/  IMAD R46, R14, R26.reuse, RZ ;  /* 0x0000001a0e2e7224 */ /* 0x080fe400078e02ff */
[----:B------:R-:W-:Y:S02]  /*2d90*/  IMAD R47, R8, R26, RZ ;  /* 0x0000001a082f7224 */ /* 0x000fe400078e02ff */
[----:B------:R-:W-:Y:S02]  /*2da0*/  IMAD R113, R26, -0x80, R24 ;  /* 0xffffff801a717824 */ /* 0x000fe400078e0218 */
[----:B------:R-:W-:-:S02]  /*2db0*/  IMAD R45, R44, R123, R45 ;  /* 0x0000007b2c2d7224 */ /* 0x000fc400078e022d */
[C---:B------:R-:W-:Y:S01]  /*2dc0*/  IMAD R117, R44.reuse, R11, R46 ;  /* 0x0000000b2c757224 */ /* 0x040fe200078e022e */
[----:B------:R-:W-:Y:S01]  /*2dd0*/  VIMNMX R113, R113, 0x80, PT ;  /* 0x0000008071717848 */ /* 0x000fe20003fe0100 */
[----:B------:R-:W-:Y:S02]  /*2de0*/  IMAD R47, R44, R5, R47 ;  /* 0x000000052c2f7224 */ /* 0x000fe400078e022f */
[----:B------:R-:W-:-:S04]  /*2df0*/  IMAD.WIDE.U32 R118, R123, R26, RZ ;  /* 0x0000001a7b767225 */ /* 0x000fc800078e00ff */
[----:B------:R-:W-:-:S04]  /*2e00*/  IMAD.WIDE.U32 R78, R11, R26, RZ ;  /* 0x0000001a0b4e7225 */ /* 0x000fc800078e00ff */
[----:B------:R-:W-:-:S04]  /*2e10*/  IMAD.WIDE.U32 R76, R5, R26, RZ ;  /* 0x0000001a054c7225 */ /* 0x000fc800078e00ff */
[----:B------:R-:W-:Y:S02]  /*2e20*/  IMAD.IADD R120, R119, 0x1, R45 ;  /* 0x0000000177787824 */ /* 0x000fe400078e022d */
        /* <DEDUP_REMOVED lines=31> */
.L_x_7760:
[----:B------:R-:W-:Y:S05]  /*3020*/  BSYNC B1 ;  /* 0x0000000000017941 */ /* 0x000fea0003800000 */
.L_x_7759:
[----:B------:R-:W-:Y:S01]  /*3030*/  ISETP.GE.AND P4, PT, R212, R113, PT ;  /* 0x00000071d400720c */ /* 0x000fe20003f86270 */
[----:B0----5:R-:W-:Y:S01]  /*3040*/  IMAD.MOV.U32 R44, RZ, RZ, R72 ;  /* 0x000000ffff2c7224 */ /* 0x021fe200078e0048 */
[----:B------:R-:W-:Y:S01]  /*3050*/  MOV R47, R81 ;  /* 0x00000051002f7202 */ /* 0x000fe20000000f00 */
[----:B------:R-:W-:Y:S01]  /*3060*/  IMAD.MOV.U32 R45, RZ, RZ, R73 ;  /* 0x000000ffff2d7224 */ /* 0x000fe200078e0049 */
[----:B------:R-:W-:Y:S01]  /*3070*/  BSSY B1, `(.L_x_7761) ;  /* 0x0000023000017945 */ /* 0x000fe20003800000 */
[----:B------:R-:W-:Y:S01]  /*3080*/  IMAD.MOV.U32 R46, RZ, RZ, R80 ;  /* 0x000000ffff2e7224 */ /* 0x000fe200078e0050 */
[----:B------:R-:W-:Y:S02]  /*3090*/  CS2R R68, SRZ ;  /* 0x0000000000447805 */ /* 0x000fe4000001ff00 */
[----:B------:R-:W-:Y:S02]  /*30a0*/  CS2R R66, SRZ ;  /* 0x0000000000427805 */ /* 0x000fe4000001ff00 */
[----:B------:R-:W-:Y:S01]  /*30b0*/  PRMT R131, R44, 0x5410, R45 ;  /* 0x000054102c837816 */ /* 0x000fe2000000002d */
[----:B------:R-:W-:Y:S01]  /*30c0*/  IMAD.MOV.U32 R44, RZ, RZ, R74 ;  /* 0x000000ffff2c7224 */ /* 0x000fe200078e004a */
[----:B------:R-:W-:Y:S01]  /*30d0*/  PRMT R140, R47, 0x5410, R46 ;  /* 0x000054102f8c7816 */ /* 0x000fe2000000002e */
[----:B------:R-:W-:Y:S01]  /*30e0*/  IMAD.MOV.U32 R45, RZ, RZ, R75 ;  /* 0x000000ffff2d7224 */ /* 0x000fe200078e004b */
[----:B------:R-:W-:Y:S01]  /*30f0*/  CS2R R70, SRZ ;  /* 0x0000000000467805 */ /* 0x000fe2000001ff00 */
[----:B------:R-:W-:-:S02]  /*3100*/  IMAD.MOV.U32 R46, RZ, RZ, R82 ;  /* 0x000000ffff2e7224 */ /* 0x000fc400078e0052 */
[----:B------:R-:W-:Y:S01]  /*3110*/  IMAD.MOV.U32 R47, RZ, RZ, R83 ;  /* 0x000000ffff2f7224 */ /* 0x000fe200078e0053 */
[----:B------:R-:W-:Y:S02]  /*3120*/  PRMT R132, R44, 0x5410, R45 ;  /* 0x000054102c847816 */ /* 0x000fe4000000002d */
[----:B------:R-:W-:Y:S02]  /*3130*/  PRMT R141, R46, 0x7610, R141 ;  /* 0x000076102e8d7816 */ /* 0x000fe4000000008d */
[----:B------:R-:W-:Y:S01]  /*3140*/  PRMT R144, R144, 0x5410, R47 ;  /* 0x0000541090907816 */ /* 0x000fe2000000002f */
[----:B------:R-:W-:Y:S06]  /*3150*/  @P4 BRA `(.L_x_7762) ;  /* 0x0000000000504947 */ /* 0x000fec0003800000 */
[----:B------:R-:W-:Y:S01]  /*3160*/  IADD3 R45, P0, P5, R92, R78, R13 ;  /* 0x0000004e5c2d7210 */ /* 0x000fe20007d1e00d */
[----:B------:R-:W-:Y:S01]  /*3170*/  ULDC.64 UR4, c[0x0][0x3e8] ;  /* 0x0000fa0000047ab9 */ /* 0x000fe20000000a00 */
[----:B------:R-:W-:Y:S02]  /*3180*/  CS2R R68, SRZ ;  /* 0x0000000000447805 */ /* 0x000fe4000001ff00 */
[----:B------:R-:W-:Y:S02]  /*3190*/  CS2R R70, SRZ ;  /* 0x0000000000467805 */ /* 0x000fe4000001ff00 */
        /* <DEDUP_REMOVED lines=16> */
.L_x_7762:
[----:B------:R-:W-:Y:S05]  /*32a0*/  BSYNC B1 ;  /* 0x0000000000017941 */ /* 0x000fea0003800000 */
.L_x_7761:
[----:B------:R-:W-:Y:S01]  /*32b0*/  ISETP.GE.AND P0, PT, R211, R113, PT ;  /* 0x00000071d300720c */ /* 0x000fe20003f06270 */
[----:B0----5:R-:W-:Y:S01]  /*32c0*/  IMAD.MOV.U32 R44, RZ, RZ, R64 ;  /* 0x000000ffff2c7224 */ /* 0x021fe200078e0040 */
[----:B------:R-:W-:Y:S01]  /*32d0*/  BSSY B1, `(.L_x_7763) ;  /* 0x000002a000017945 */ /* 0x000fe20003800000 */
[----:B------:R-:W-:Y:S01]  /*32e0*/  IMAD.MOV.U32 R45, RZ, RZ, R65 ;  /* 0x000000ffff2d7224 */ /* 0x000fe200078e0041 */
[----:B------:R-:W-:Y:S01]  /*32f0*/  CS2R R48, SRZ ;  /* 0x0000000000307805 */ /* 0x000fe2000001ff00 */
[----:B------:R-:W-:Y:S01]  /*3300*/  IMAD.MOV.U32 R46, RZ, RZ, R68 ;  /* 0x000000ffff2e7224 */ /* 0x000fe200078e0044 */
[----:B------:R-:W-:Y:S01]  /*3310*/  CS2R R56, SRZ ;  /* 0x0000000000387805 */ /* 0x000fe2000001ff00 */
        /* <DEDUP_REMOVED lines=9> */
[----:B------:R-:W-:Y:S02]  /*33b0*/  CS2R R58, SRZ ;  /* 0x00000000003a7805 */ /* 0x000fe4000001ff00 */
[----:B------:R-:W-:Y:S02]  /*33c0*/  CS2R R62, SRZ ;  /* 0x00000000003e7805 */ /* 0x000fe4000001ff00 */
[----:B------:R-:W-:-:S02]  /*33d0*/  CS2R R52, SRZ ;  /* 0x0000000000347805 */ /* 0x000fc4000001ff00 */
[----:B------:R-:W-:Y:S02]  /*33e0*/  CS2R R50, SRZ ;  /* 0x0000000000327805 */ /* 0x000fe4000001ff00 */
[----:B------:R-:W-:Y:S02]  /*33f0*/  PRMT R147, R46, 0x5410, R47 ;  /* 0x000054102e937816 */ /* 0x000fe4000000002f */
[----:B------:R-:W-:Y:S02]  /*3400*/  CS2R R54, SRZ ;  /* 0x0000000000367805 */ /* 0x000fe4000001ff00 */
[----:B------:R-:W-:Y:S01]  /*3410*/  P2R R128, PR, RZ, 0x1 ;  /* 0x00000001ff807803 */ /* 0x000fe20000000000 */
        /* <DEDUP_REMOVED lines=21> */
.L_x_7764:
[----:B------:R-:W-:Y:S05]  /*3570*/  BSYNC B1 ;  /* 0x0000000000017941 */ /* 0x000fea0003800000 */
.L_x_7763:
[----:B------:R-:W-:Y:S01]  /*3580*/  ISETP.GE.AND P5, PT, R210, R113, PT ;  /* 0x00000071d200720c */ /* 0x000fe20003fa6270 */
[----:B------:R-:W-:-:S12]  /*3590*/  BSSY B1, `(.L_x_7765) ;  /* 0x000001e000017945 */ /* 0x000fd80003800000 */
[----:B------:R-:W-:Y:S05]  /*35a0*/  @P5 BRA `(.L_x_7766) ;  /* 0x0000000000705947 */ /* 0x000fea0003800000 */
[----:B0-----:R-:W0:Y:S01]  /*35b0*/  LDC.64 R44, c[0x0][0x3f8] ;  /* 0x0000fe00ff2c7b82 */ /* 0x001e220000000a00 */
[----:B------:R-:W-:Y:S01]  /*35c0*/  IMAD.MOV.U32 R79, RZ, RZ, R117 ;  /* 0x000000ffff4f7224 */ /* 0x000fe200078e0075 */
[----:B------:R-:W-:Y:S01]  /*35d0*/  ULDC.64 UR4, c[0x0][0x3e8] ;  /* 0x0000fa0000047ab9 */ /* 0x000fe20000000a00 */
[----:B------:R-:W-:Y:S01]  /*35e0*/  IMAD.MOV.U32 R77, RZ, RZ, R107 ;  /* 0x000000ffff4d7224 */ /* 0x000fe200078e006b */
[----:B------:R-:W-:Y:S02]  /*35f0*/  CS2R R52, SRZ ;  /* 0x0000000000347805 */ /* 0x000fe4000001ff00 */
[----:B------:R-:W-:Y:S01]  /*3600*/  CS2R R54, SRZ ;  /* 0x0000000000367805 */ /* 0x000fe2000001ff00 */
        /* <DEDUP_REMOVED lines=22> */
.L_x_7766:
[----:B------:R-:W-:Y:S05]  /*3770*/  BSYNC B1 ;  /* 0x0000000000017941 */ /* 0x000fea0003800000 */
.L_x_7765:
[----:B01---5:R-:W-:Y:S01]  /*3780*/  IMAD.MOV.U32 R44, RZ, RZ, R56 ;  /* 0x000000ffff2c7224 */ /* 0x023fe200078e0038 */
[----:B------:R-:W-:Y:S01]  /*3790*/  UISETP.NE.AND UP0, UPT, UR45, 0x3, UPT ;  /* 0x000000032d00788c */ /* 0x000fe2000bf05270 */
        /* <DEDUP_REMOVED lines=19> */
[----:B------:R-:W-:-:S02]  /*38d0*/  IMAD.MOV.U32 R44, RZ, RZ, R50 ;  /* 0x000000ffff2c7224 */ /* 0x000fc400078e0032 */
[----:B------:R-:W-:Y:S01]  /*38e0*/  IMAD.MOV.U32 R45, RZ, RZ, R51 ;  /* 0x000000ffff2d7224 */ /* 0x000fe200078e0033 */
[----:B------:R-:W-:Y:S01]  /*38f0*/  PRMT R133, R46, 0x5410, R47 ;  /* 0x000054102e857816 */ /* 0x000fe2000000002f */
[----:B------:R-:W-:Y:S01]  /*3900*/  IMAD.MOV.U32 R46, RZ, RZ, R54 ;  /* 0x000000ffff2e7224 */ /* 0x000fe200078e0036 */
[----:B------:R-:W-:Y:S02]  /*3910*/  MOV R47, R55 ;  /* 0x00000037002f7202 */ /* 0x000fe40000000f00 */
[----:B------:R-:W-:Y:S02]  /*3920*/  PRMT R78, R45, 0x5410, R44 ;  /* 0x000054102d4e7816 */ /* 0x000fe4000000002c */
[----:B------:R-:W-:Y:S01]  /*3930*/  PRMT R134, R46, 0x5410, R47 ;  /* 0x000054102e867816 */ /* 0x000fe2000000002f */
[----:B------:R-:W-:Y:S06]  /*3940*/  @!P0 BRA `(.L_x_7767) ;  /* 0x0000000000048947 */ /* 0x000fec0003800000 */
[----:B------:R-:W-:Y:S01]  /*3950*/  BPT.TRAP 0x1 ;  /* 0x000000040000795c */ /* 0x000fe20000300000 */
.L_x_7767:
[----:B------:R-:W-:Y:S01]  /*3960*/  IMAD R107, R184, 0x8, R2 ;  /* 0x00000008b86b7824 */ /* 0x000fe200078e0202 */
[----:B------:R-:W-:Y:S01]  /*3970*/  SHF.L.U32 R117, R191, 0x1f, RZ ;  /* 0x0000001fbf757819 */ /* 0x000fe200000006ff */
[----:B------:R-:W-:Y:S03]  /*3980*/  BSSY B1, `(.L_x_7768) ;  /* 0x0000003000017945 */ /* 0x000fe60003800000 */
[----:B------:R-:W0:Y:S02]  /*3990*/  SYNCS.PHASECHK.TRANS64.TRYWAIT P6, [R107+URZ+0x28890], R117 ;  /* 0x028890756b0075a7 */ /* 0x000e2400080c017f */
[----:B0-----:R-:W-:Y:S05]  /*39a0*/  @!P6 BRA `(.L_x_7769) ;  /* 0x000002500064e947 */ /* 0x001fea0003800000 */
.L_x_8192:
[----:B------:R-:W-:Y:S05]  /*39b0*/  BSYNC B1 ;  /* 0x0000000000017941 */ /* 0x000fea0003800000 */
.L_x_7768:
[----:B------:R-:W-:Y:S04]  /*39c0*/  BSSY B1, `(.L_x_7770) ;  /* 0x0000072000017945 */ /* 0x000fe80003800000 */
[----:B------:R-:W-:Y:S05]  /*39d0*/  @P3 BRA `(.L_x_7771) ;  /* 0x0000000400c03947 */ /* 0x000fea0003800000 */
[----:B------:R-:W-:Y:S01]  /*39e0*/  IADD3 R137, P3, R40, R118, RZ ;  /* 0x0000007628897210 */ /* 0x000fe20007f7e0ff */
[----:B------:R-:W-:Y:S04]  /*39f0*/  BSSY B2, `(.L_x_7772) ;  /* 0x0000039000027945 */ /* 0x000fe80003800000 */
[----:B------:R-:W-:Y:S01]  /*3a00*/  IMAD.X R139, R120, 0x1, R31, P3 ;  /* 0x00000001788b7824 */ /* 0x000fe200018e061f */
[----:B------:R-:W-:Y:S07]  /*3a10*/  @P2 BRA `(.L_x_7773) ;  /* 0x0000000000d82947 */ /* 0x000fee0003800000 */
[----:B------:R1:W2:Y:S01]  /*3a20*/  LDS.128 R44, [R111+0x18400] ;  /* 0x018400006f2c7984 */ /* 0x0002a20000000c00 */
[----:B------:R-:W-:Y:S01]  /*3a30*/  IADD3 R77, P3, R137, R96, RZ ;  /* 0x00000060894d7210 */ /* 0x000fe20007f7e0ff */
[----:B------:R-:W-:Y:S04]  /*3a40*/  BSSY B3, `(.L_x_7774) ;  /* 0x000002f000037945 */ /* 0x000fe80003800000 */
[----:B------:R-:W-:Y:S01]  /*3a50*/  IMAD.X R138, R139, 0x1, R36, P3 ;  /* 0x000000018b8a7824 */ /* 0x000fe200018e0624 */
[----:B------:R-:W-:-:S13]  /*3a60*/  ISETP.GE.AND P3, PT, R18, R121, PT ;  /* 0x000000791200720c */ /* 0x000fda0003f66270 */
        /* <DEDUP_REMOVED lines=11> */
[----:B------:R-:W-:Y:S01]  /*3b20*/  SHF.R.U32.HI R76, RZ, 0x10, R83 ;  /* 0x00000010ff4c7819 */ /* 0x000fe20000011653 */
[----:B------:R-:W-:Y:S01]  /*3b30*/  FFMA.FTZ R82, R45, R80, R82 ;  /* 0x000000502d527223 */ /* 0x000fe20000010052 */
[----:B------:R-:W-:Y:S01]  /*3b40*/  SHF.R.U32.HI R80, RZ, 0x10, R81 ;  /* 0x00000010ff507819 */ /* 0x000fe20000011651 */
[--C-:B------:R-:W-:Y:S02]  /*3b50*/  HADD2.F32 R45, -RZ, R47.reuse.H1_H1 ;  /* 0x3000002fff2d7230 */ /* 0x100fe40000004100 */
[----:B------:R-:W-:Y:S01]  /*3b60*/  HADD2.F32 R76, -RZ, R76.H0_H0 ;  /* 0x2000004cff4c7230 */ /* 0x000fe20000004100 */
[----:B------:R-:W-:Y:S01]  /*3b70*/  F2FP.F16.F32.PACK_AB R82, R82, R143 ;  /* 0x0000008f5252723e */ /* 0x000fe200000000ff */
[----:B------:R-:W-:Y:S02]  /*3b80*/  HADD2.F32 R47, -RZ, R47.H0_H0 ;  /* 0x2000002fff2f7230 */ /* 0x000fe40000004100 */
[----:B------:R-:W-:-:S02]  /*3b90*/  HADD2.F32 R80, -RZ, R80.H0_H0 ;  /* 0x20000050ff507230 */ /* 0x000fc40000004100 */
[-C--:B------:R-:W-:Y:S01]  /*3ba0*/  FMUL.FTZ R146, R45, R76.reuse ;  /* 0x0000004c2d927220 */ /* 0x080fe20000410000 */
[--C-:B------:R-:W-:Y:S02]  /*3bb0*/  HADD2.F32 R81, -RZ, R140.reuse.H1_H1 ;  /* 0x3000008cff517230 */ /* 0x100fe40000004100 */
        /* <DEDUP_REMOVED lines=8> */
[-C--:B------:R-:W-:Y:S01]  /*3c40*/  FMUL.FTZ R83, R76, R47.reuse ;  /* 0x0000002f4c537220 */ /* 0x080fe20000410000 */
[----:B------:R-:W-:Y:S02]  /*3c50*/  IMAD.MOV.U32 R45, RZ, RZ, R82 ;  /* 0x000000ffff2d7224 */ /* 0x000fe400078e0052 */
[C---:B------:R-:W-:Y:S01]  /*3c60*/  FMUL.FTZ R47, R44.reuse, R47 ;  /* 0x0000002f2c2f7220 */ /* 0x040fe20000410000 */
[-C--:B------:R-:W-:Y:S01]  /*3c70*/  FFMA.FTZ R83, R44, R81.reuse, -R83 ;  /* 0x000000512c537223 */ /* 0x080fe20000010853 */
[----:B------:R-:W-:Y:S02]  /*3c80*/  HADD2.F32 R44, -RZ, R144.H1_H1 ;  /* 0x30000090ff2c7230 */ /* 0x000fe40000004100 */
[----:B------:R-:W-:Y:S01]  /*3c90*/  FFMA.FTZ R76, R76, R81, R47 ;  /* 0x000000514c4c7223 */ /* 0x000fe2000001002f */
[----:B------:R-:W-:-:S02]  /*3ca0*/  HADD2.F32 R47, -RZ, R46.H1_H1 ;  /* 0x3000002eff2f7230 */ /* 0x000fc40000004100 */
[----:B------:R-:W-:-:S03]  /*3cb0*/  HADD2.F32 R81, -RZ, R46.H0_H0 ;  /* 0x2000002eff517230 */ /* 0x000fc60000004100 */
[-C--:B------:R-:W-:Y:S02]  /*3cc0*/  FMUL.FTZ R46, R47, R44.reuse ;  /* 0x0000002c2f2e7220 */ /* 0x080fe40000410000 */
[C---:B------:R-:W-:Y:S02]  /*3cd0*/  FMUL.FTZ R44, R81.reuse, R44 ;  /* 0x0000002c512c7220 */ /* 0x040fe40000410000 */
[-C--:B------:R-:W-:Y:S02]  /*3ce0*/  FFMA.FTZ R46, R81, R140.reuse, -R46 ;  /* 0x0000008c512e7223 */ /* 0x080fe4000001082e */
[----:B------:R-:W-:Y:S01]  /*3cf0*/  FFMA.FTZ R47, R47, R140, R44 ;  /* 0x0000008c2f2f7223 */ /* 0x000fe2000001002c */
[----:B------:R-:W-:-:S04]  /*3d00*/  F2FP.F16.F32.PACK_AB R44, R76, R83 ;  /* 0x000000534c2c723e */ /* 0x000fc800000000ff */
[----:B------:R-:W-:Y:S01]  /*3d10*/  F2FP.F16.F32.PACK_AB R46, R47, R46 ;  /* 0x0000002e2f2e723e */ /* 0x000fe200000000ff */
[----:B------:R-:W-:-:S07]  /*3d20*/  IMAD.MOV.U32 R47, RZ, RZ, R146 ;  /* 0x000000ffff2f7224 */ /* 0x000fce00078e0092 */
.L_x_7775:
[----:B------:R-:W-:Y:S05]  /*3d30*/  BSYNC B3 ;  /* 0x0000000000037941 */ /* 0x000fea0003800000 */
.L_x_7774:
[----:B------:R-:W-:Y:S02]  /*3d40*/  ULDC.64 UR4, c[0x0][0x2e8] ;  /* 0x0000ba0000047ab9 */ /* 0x000fe40000000a00 */
[----:B------:R-:W-:-:S04]  /*3d50*/  LEA R76, P3, R77, UR4, 0x1 ;  /* 0x000000044d4c7c11 */ /* 0x000fc8000f8608ff */
[----:B------:R-:W-:-:S05]  /*3d60*/  LEA.HI.X R77, R77, UR5, R138, 0x1, P3 ;  /* 0x000000054d4d7c11 */ /* 0x000fca00098f0c8a */
[----:B--2---:R1:W-:Y:S04]  /*3d70*/  STG.E.128 desc[UR42][R76.64], R44 ;  /* 0x0000002c4c007986 */ /* 0x0043e8000c101d2a */
.L_x_7773:
[----:B------:R-:W-:Y:S05]  /*3d80*/  BSYNC B2 ;  /* 0x0000000000027941 */ /* 0x000fea0003800000 */
.L_x_7772:
[----:B------:R-:W-:Y:S05]  /*3d90*/  @P1 BRA `(.L_x_7771) ;  /* 0x0000000000d01947 */ /* 0x000fea0003800000 */
[----:B-1----:R1:W2:Y:S01]  /*3da0*/  LDS.128 R44, [R111+0x1c400] ;  /* 0x01c400006f2c7984 */ /* 0x0022a20000000c00 */
[----:B------:R-:W-:Y:S01]  /*3db0*/  IADD3 R137, P3, R137, R39, RZ ;  /* 0x0000002789897210 */ /* 0x000fe20007f7e0ff */
[----:B------:R-:W-:Y:S04]  /*3dc0*/  BSSY B2, `(.L_x_7776) ;  /* 0x000002d000027945 */ /* 0x000fe80003800000 */
[----:B------:R-:W-:Y:S01]  /*3dd0*/  IMAD.X R76, R139, 0x1, R104, P3 ;  /* 0x000000018b4c7824 */ /* 0x000fe200018e0668 */
[----:B------:R-:W-:-:S13]  /*3de0*/  ISETP.GE.AND P3, PT, R185, R121, PT ;  /* 0x00000079b900720c */ /* 0x000fda0003f66270 */
[----:B-1----:R-:W-:Y:S05]  /*3df0*/  @P3 BRA `(.L_x_7777) ;  /* 0x0000000000a43947 */ /* 0x002fea0003800000 */
[--C-:B------:R-:W-:Y:S02]  /*3e00*/  SHF.R.U64 R80, R72, 0x10, R73.reuse ;  /* 0x0000001048507819 */ /* 0x100fe40000001249 */
[----:B------:R-:W-:Y:S01]  /*3e10*/  SHF.R.U32.HI R72, RZ, 0x10, R73 ;  /* 0x00000010ff487819 */ /* 0x000fe20000011649 */
[----:B--2---:R-:W-:Y:S01]  /*3e20*/  IMAD.MOV.U32 R73, RZ, RZ, R47 ;  /* 0x000000ffff497224 */ /* 0x004fe200078e002f */
[--C-:B------:R-:W-:Y:S01]  /*3e30*/  SHF.R.U64 R82, R74, 0x10, R75.reuse ;  /* 0x000000104a527819 */ /* 0x100fe2000000124b */
[--C-:B------:R-:W-:Y:S01]  /*3e40*/  HADD2.F32 R47, -RZ, R45.reuse.H1_H1 ;  /* 0x3000002dff2f7230 */ /* 0x100fe20000004100 */
[----:B------:R-:W-:Y:S01]  /*3e50*/  SHF.R.U32.HI R77, RZ, 0x10, R75 ;  /* 0x00000010ff4d7819 */ /* 0x000fe2000001164b */
[----:B------:R-:W-:Y:S02]  /*3e60*/  HADD2.F32 R45, -RZ, R45.H0_H0 ;  /* 0x2000002dff2d7230 */ /* 0x000fe40000004100 */
[----:B------:R-:W-:Y:S02]  /*3e70*/  HADD2.F32 R82, -RZ, R82.H0_H0 ;  /* 0x20000052ff527230 */ /* 0x000fe40000004100 */
[----:B------:R-:W-:-:S02]  /*3e80*/  HADD2.F32 R77, -RZ, R77.H0_H0 ;  /* 0x2000004dff4d7230 */ /* 0x000fc40000004100 */
[--C-:B------:R-:W-:Y:S02]  /*3e90*/  HADD2.F32 R74, -RZ, R73.reuse.H1_H1 ;  /* 0x30000049ff4a7230 */ /* 0x100fe40000004100 */
[----:B------:R-:W-:Y:S02]  /*3ea0*/  HADD2.F32 R73, -RZ, R73.H0_H0 ;  /* 0x20000049ff497230 */ /* 0x000fe40000004100 */
[----:B------:R-:W-:Y:S02]  /*3eb0*/  HADD2.F32 R80, -RZ, R80.H0_H0 ;  /* 0x20000050ff507230 */ /* 0x000fe40000004100 */
[-C--:B------:R-:W-:Y:S01]  /*3ec0*/  FMUL.FTZ R138, R74, R77.reuse ;  /* 0x0000004d4a8a7220 */ /* 0x080fe20000410000 */
[----:B------:R-:W-:Y:S02]  /*3ed0*/  HADD2.F32 R75, -RZ, R72.H0_H0 ;  /* 0x20000048ff4b7230 */ /* 0x000fe40000004100 */
[-C--:B------:R-:W-:Y:S01]  /*3ee0*/  FMUL.FTZ R72, R47, R82.reuse ;  /* 0x000000522f487220 */ /* 0x080fe20000410000 */
[----:B------:R-:W-:Y:S01]  /*3ef0*/  FMUL.FTZ R82, R45, R82 ;  /* 0x000000522d527220 */ /* 0x000fe20000410000 */
[----:B------:R-:W-:-:S02]  /*3f00*/  FMUL.FTZ R77, R73, R77 ;  /* 0x0000004d494d7220 */ /* 0x000fc40000410000 */
[-C--:B------:R-:W-:Y:S01]  /*3f10*/  FFMA.FTZ R45, R45, R80.reuse, -R72 ;  /* 0x000000502d2d7223 */ /* 0x080fe20000010848 */
[----:B------:R-:W-:Y:S01]  /*3f20*/  FFMA.FTZ R72, R47, R80, R82 ;  /* 0x000000502f487223 */ /* 0x000fe20000010052 */
[-C--:B------:R-:W-:Y:S01]  /*3f30*/  FFMA.FTZ R74, R74, R75.reuse, R77 ;  /* 0x0000004b4a4a7223 */ /* 0x080fe2000001004d */
[----:B------:R-:W-:Y:S01]  /*3f40*/  FFMA.FTZ R47, R73, R75, -R138 ;  /* 0x0000004b492f7223 */ /* 0x000fe2000001088a */
[--C-:B------:R-:W-:Y:S02]  /*3f50*/  HADD2.F32 R77, -RZ, R132.reuse.H0_H0 ;  /* 0x20000084ff4d7230 */ /* 0x100fe40000004100 */
[----:B------:R-:W-:Y:S01]  /*3f60*/  HADD2.F32 R132, -RZ, R132.H1_H1 ;  /* 0x30000084ff847230 */ /* 0x000fe20000004100 */
[----:B------:R-:W-:Y:S01]  /*3f70*/  F2FP.F16.F32.PACK_AB R45, R72, R45 ;  /* 0x0000002d482d723e */ /* 0x000fe200000000ff */
[----:B------:R-:W-:Y:S01]  /*3f80*/  HADD2.F32 R80, -RZ, R44.H1_H1 ;  /* 0x3000002cff507230 */ /* 0x000fe20000004100 */
[----:B------:R-:W-:Y:S01]  /*3f90*/  F2FP.F16.F32.PACK_AB R47, R74, R47 ;  /* 0x0000002f4a2f723e */ /* 0x000fe200000000ff */
[----:B------:R-:W-:-:S02]  /*3fa0*/  HADD2.F32 R75, -RZ, R46.H1_H1 ;  /* 0x3000002eff4b7230 */ /* 0x000fc40000004100 */
[----:B------:R-:W-:Y:S02]  /*3fb0*/  HADD2.F32 R44, -RZ, R44.H0_H0 ;  /* 0x2000002cff2c7230 */ /* 0x000fe40000004100 */
[-C--:B------:R-:W-:Y:S01]  /*3fc0*/  FMUL.FTZ R81, R80, R77.reuse ;  /* 0x0000004d50517220 */ /* 0x080fe20000410000 */
[----:B------:R-:W-:Y:S02]  /*3fd0*/  HADD2.F32 R46, -RZ, R46.H0_H0 ;  /* 0x2000002eff2e7230 */ /* 0x000fe40000004100 */
[CC--:B------:R-:W-:Y:S01]  /*3fe0*/  FMUL.FTZ R83, R75.reuse, R132.reuse ;  /* 0x000000844b537220 */ /* 0x0c0fe20000410000 */
[--C-:B------:R-:W-:Y:S02]  /*3ff0*/  HADD2.F32 R73, -RZ, R131.reuse.H0_H0 ;  /* 0x20000083ff497230 */ /* 0x100fe40000004100 */
        /* <DEDUP_REMOVED lines=9> */
.L_x_7777:
[----:B------:R-:W-:Y:S05]  /*4090*/  BSYNC B2 ;  /* 0x0000000000027941 */ /* 0x000fea0003800000 */
.L_x_7776:
[----:B------:R-:W-:Y:S02]  /*40a0*/  ULDC.64 UR4, c[0x0][0x2e8] ;  /* 0x0000ba0000047ab9 */ /* 0x000fe40000000a00 */
[----:B------:R-:W-:-:S04]  /*40b0*/  LEA R72, P3, R137, UR4, 0x1 ;  /* 0x0000000489487c11 */ /* 0x000fc8000f8608ff */
[----:B------:R-:W-:-:S05]  /*40c0*/  LEA.HI.X R73, R137, UR5, R76, 0x1, P3 ;  /* 0x0000000589497c11 */ /* 0x000fca00098f0c4c */
[----:B--2---:R2:W-:Y:S04]  /*40d0*/  STG.E.128 desc[UR42][R72.64], R44 ;  /* 0x0000002c48007986 */ /* 0x0045e8000c101d2a */
.L_x_7771:
[----:B------:R-:W-:Y:S05]  /*40e0*/  BSYNC B1 ;  /* 0x0000000000017941 */ /* 0x000fea0003800000 */
.L_x_7770:
        /* <DEDUP_REMOVED lines=16> */
[----:B------:R-:W-:Y:S01]  /*41f0*/  HADD2.F32 R47, -RZ, R45.H1_H1 ;  /* 0x3000002dff2f7230 */ /* 0x000fe20000004100 */
[----:B------:R-:W-:Y:S01]  /*4200*/  SHF.R.U32.HI R80, RZ, 0x10, R71 ;  /* 0x00000010ff507819 */ /* 0x000fe20000011647 */
[----:B------:R-:W-:Y:S01]  /*4210*/  HADD2.F32 R71, -RZ, R81.H0_H0 ;  /* 0x20000051ff477230 */ /* 0x000fe20000004100 */
[----:B------:R-:W-:Y:S01]  /*4220*/  MOV R68, R44 ;  /* 0x0000002c00447202 */ /* 0x000fe20000000f00 */
[----:B------:R-:W-:Y:S02]  /*4230*/  HADD2.F32 R77, -RZ, R77.H0_H0 ;  /* 0x2000004dff4d7230 */ /* 0x000fe40000004100 */
[----:B------:R-:W-:-:S02]  /*4240*/  HADD2.F32 R44, -RZ, R45.H0_H0 ;  /* 0x2000002dff2c7230 */ /* 0x000fc40000004100 */
[--C-:B------:R-:W-:Y:S02]  /*4250*/  HADD2.F32 R70, -RZ, R69.reuse.H1_H1 ;  /* 0x30000045ff467230 */ /* 0x100fe40000004100 */
[CC--:B------:R-:W-:Y:S01]  /*4260*/  FMUL.FTZ R45, R47.reuse, R77.reuse ;  /* 0x0000004d2f2d7220 */ /* 0x0c0fe20000410000 */
[----:B------:R-:W-:Y:S02]  /*4270*/  HADD2.F32 R80, -RZ, R80.H0_H0 ;  /* 0x20000050ff507230 */ /* 0x000fe40000004100 */
        /* <DEDUP_REMOVED lines=11> */
[--C-:B------:R-:W-:Y:S01]  /*4330*/  HADD2.F32 R76, -RZ, R147.reuse.H0_H0 ;  /* 0x20000093ff4c7230 */ /* 0x100fe20000004100 */
[----:B------:R-:W-:Y:S01]  /*4340*/  F2FP.F16.F32.PACK_AB R45, R45, R44 ;  /* 0x0000002c2d2d723e */ /* 0x000fe200000000ff */
[----:B------:R-:W-:Y:S02]  /*4350*/  HADD2.F32 R147, -RZ, R147.H1_H1 ;  /* 0x30000093ff937230 */ /* 0x000fe40000004100 */
[----:B------:R-:W-:Y:S02]  /*4360*/  HADD2.F32 R70, -RZ, R46.H1_H1 ;  /* 0x3000002eff467230 */ /* 0x000fe40000004100 */
[----:B------:R-:W-:Y:S01]  /*4370*/  FMUL.FTZ R77, R69, R76 ;  /* 0x0000004c454d7220 */ /* 0x000fe20000410000 */
[----:B------:R-:W-:Y:S01]  /*4380*/  HADD2.F32 R68, -RZ, R68.H0_H0 ;  /* 0x20000044ff447230 */ /* 0x000fe20000004100 */
[----:B------:R-:W-:Y:S01]  /*4390*/  F2FP.F16.F32.PACK_AB R47, R80, R47 ;  /* 0x0000002f502f723e */ /* 0x000fe200000000ff */
        /* <DEDUP_REMOVED lines=8> */
[----:B------:R-:W-:-:S03]  /*4420*/  FFMA.FTZ R70, R70, R145, R147 ;  /* 0x0000009146467223 */ /* 0x000fc60000010093 */
[----:B------:R-:W-:Y:S02]  /*4430*/  F2FP.F16.F32.PACK_AB R44, R76, R77 ;  /* 0x0000004d4c2c723e */ /* 0x000fe400000000ff */
[----:B------:R-:W-:-:S07]  /*4440*/  F2FP.F16.F32.PACK_AB R46, R70, R81 ;  /* 0x00000051462e723e */ /* 0x000fce00000000ff */
.L_x_7783:
[----:B------:R-:W-:Y:S05]  /*4450*/  BSYNC B3 ;  /* 0x0000000000037941 */ /* 0x000fea0003800000 */
.L_x_7782:
[----:B------:R-:W-:Y:S02]  /*4460*/  ULDC.64 UR4, c[0x0][0x2e8] ;  /* 0x0000ba0000047ab9 */ /* 0x000fe40000000a00 */
[----:B------:R-:W-:-:S04]  /*4470*/  LEA R68, P3, R74, UR4, 0x1 ;  /* 0x000000044a447c11 */ /* 0x000fc8000f8608ff */
[----:B------:R-:W-:-:S05]  /*4480*/  LEA.HI.X R69, R74, UR5, R75, 0x1, P3 ;  /* 0x000000054a457c11 */ /* 0x000fca00098f0c4b */
[----:B--2---:R2:W-:Y:S04]  /*4490*/  STG.E.128 desc[UR42][R68.64], R44 ;  /* 0x0000002c44007986 */ /* 0x0045e8000c101d2a */
.L_x_7781:
[----:B------:R-:W-:Y:S05]  /*44a0*/  BSYNC B2 ;  /* 0x0000000000027941 */ /* 0x000fea0003800000 */
.L_x_7780:
        /* <DEDUP_REMOVED lines=25> */
[----:B------:R-:W-:-:S02]  /*4640*/  HADD2.F32 R66, -RZ, R129.H1_H1 ;  /* 0x30000081ff427230 */ /* 0x000fc40000004100 */
[C---:B------:R-:W-:Y:S01]  /*4650*/  FMUL.FTZ R70, R47.reuse, R70 ;  /* 0x000000462f467220 */ /* 0x040fe20000410000 */
[----:B------:R-:W-:Y:S02]  /*4660*/  HADD2.F32 R129, -RZ, R129.H0_H0 ;  /* 0x20000081ff817230 */ /* 0x000fe40000004100 */
        /* <DEDUP_REMOVED lines=20> */
.L_x_7785:
[----:B------:R-:W-:Y:S05]  /*47b0*/  BSYNC B2 ;  /* 0x0000000000027941 */ /* 0x000fea0003800000 */
.L_x_7784:
[----:B------:R-:W-:Y:S02]  /*47c0*/  ULDC.64 UR4, c[0x0][0x2e8] ;  /* 0x0000ba0000047ab9 */ /* 0x000fe40000000a00 */
[----:B------:R-:W-:-:S04]  /*47d0*/  LEA R64, P3, R72, UR4, 0x1 ;  /* 0x0000000448407c11 */ /* 0x000fc8000f8608ff */
[----:B------:R-:W-:-:S05]  /*47e0*/  LEA.HI.X R65, R72, UR5, R73, 0x1, P3 ;  /* 0x0000000548417c11 */ /* 0x000fca00098f0c49 */
[----:B--2---:R3:W-:Y:S04]  /*47f0*/  STG.E.128 desc[UR42][R64.64], R44 ;  /* 0x0000002c40007986 */ /* 0x0047e8000c101d2a */
.L_x_7779:
[----:B------:R-:W-:Y:S05]  /*4800*/  BSYNC B1 ;  /* 0x0000000000017941 */ /* 0x000fea0003800000 */
.L_x_7778:
[----:B------:R-:W-:Y:S01]  /*4810*/  ISETP.NE.AND P3, PT, R128, RZ, PT ;  /* 0x000000ff8000720c */ /* 0x000fe20003f65270 */
[----:B------:R-:W-:-:S12]  /*4820*/  BSSY B1, `(.L_x_7786) ;  /* 0x0000070000017945 */ /* 0x000fd80003800000 */
        /* <DEDUP_REMOVED lines=33> */
[----:B------:R-:W-:Y:S02]  /*4a40*/  HADD2.F32 R61, -RZ, R142.H1_H1 ;  /* 0x3000008eff3d7230 */ /* 0x000fe40000004100 */
[----:B------:R-:W-:Y:S01]  /*4a50*/  FFMA.FTZ R74, R47, R68, -R74 ;  /* 0x000000442f4a7223 */ /* 0x000fe2000001084a */
[----:B------:R-:W-:Y:S02]  /*4a60*/  HADD2.F32 R63, -RZ, R144.H0_H0 ;  /* 0x20000090ff3f7230 */ /* 0x000fe40000004100 */
[--C-:B------:R-:W-:Y:S02]  /*4a70*/  HADD2.F32 R46, -RZ, R60.reuse.H1_H1 ;  /* 0x3000003cff2e7230 */ /* 0x100fe40000004100 */
[----:B------:R-:W-:Y:S01]  /*4a80*/  FMUL.FTZ R69, R45, R61 ;  /* 0x0000003d2d457220 */ /* 0x000fe20000410000 */
[----:B------:R-:W-:-:S02]  /*4a90*/  HADD2.F32 R60, -RZ, R60.H0_H0 ;  /* 0x2000003cff3c7230 */ /* 0x000fc40000004100 */
[----:B------:R-:W-:Y:S01]  /*4aa0*/  FMUL.FTZ R62, R44, R61 ;  /* 0x0000003d2c3e7220 */ /* 0x000fe20000410000 */
[----:B------:R-:W-:Y:S02]  /*4ab0*/  HADD2.F32 R141, -RZ, R141.H1_H1 ;  /* 0x3000008dff8d7230 */ /* 0x000fe40000004100 */
        /* <DEDUP_REMOVED lines=11> */
.L_x_7791:
[----:B------:R-:W-:Y:S05]  /*4b70*/  BSYNC B3 ;  /* 0x0000000000037941 */ /* 0x000fea0003800000 */
.L_x_7790:
[----:B------:R-:W-:Y:S02]  /*4b80*/  ULDC.64 UR4, c[0x0][0x2e8] ;  /* 0x0000ba0000047ab9 */ /* 0x000fe40000000a00 */
[----:B------:R-:W-:-:S04]  /*4b90*/  LEA R60, P3, R66, UR4, 0x1 ;  /* 0x00000004423c7c11 */ /* 0x000fc8000f8608ff */
[----:B------:R-:W-:-:S05]  /*4ba0*/  LEA.HI.X R61, R66, UR5, R67, 0x1, P3 ;  /* 0x00000005423d7c11 */ /* 0x000fca00098f0c43 */
[----:B--2---:R3:W-:Y:S04]  /*4bb0*/  STG.E.128 desc[UR42][R60.64], R44 ;  /* 0x0000002c3c007986 */ /* 0x0047e8000c101d2a */
.L_x_7789:
[----:B------:R-:W-:Y:S05]  /*4bc0*/  BSYNC B2 ;  /* 0x0000000000027941 */ /* 0x000fea0003800000 */
.L_x_7788:
        /* <DEDUP_REMOVED lines=48> */
.L_x_7793:
[----:B------:R-:W-:Y:S05]  /*4ed0*/  BSYNC B2 ;  /* 0x0000000000027941 */ /* 0x000fea0003800000 */
.L_x_7792:
[----:B------:R-:W-:Y:S02]  /*4ee0*/  ULDC.64 UR4, c[0x0][0x2e8] ;  /* 0x0000ba0000047ab9 */ /* 0x000fe40000000a00 */
[----:B------:R-:W-:-:S04]  /*4ef0*/  LEA R56, P3, R64, UR4, 0x1 ;  /* 0x0000000440387c11 */ /* 0x000fc8000f8608ff */
[----:B------:R-:W-:-:S05]  /*4f00*/  LEA.HI.X R57, R64, UR5, R65, 0x1, P3 ;  /* 0x0000000540397c11 */ /* 0x000fca00098f0c41 */
[----:B--2---:R4:W-:Y:S04]  /*4f10*/  STG.E.128 desc[UR42][R56.64], R44 ;  /* 0x0000002c38007986 */ /* 0x0049e8000c101d2a */
.L_x_7787:
[----:B------:R-:W-:Y:S05]  /*4f20*/  BSYNC B1 ;  /* 0x0000000000017941 */ /* 0x000fea0003800000 */
.L_x_7786:
[----:B------:R-:W-:Y:S05]  /*4f30*/  @P5 BRA `(.L_x_7794) ;  /* 0x0000003400d85947 */ /* 0x000fea0003800000 */
[----:B------:R-:W-:Y:S01]  /*4f40*/  IADD3 R118, P3, P4, R30, R118, R16 ;  /* 0x000000761e767210 */ /* 0x000fe20007c7e010 */
[----:B------:R-:W-:Y:S03]  /*4f50*/  BSSY B1, `(.L_x_7795) ;  /* 0x0000037000017945 */ /* 0x000fe60003800000 */
[----:B----4-:R-:W-:Y:S01]  /*4f60*/  IADD3.X R57, R32, R120, R17, P3, P4 ;  /* 0x0000007820397210 */ /* 0x010fe20001fe8411 */
[----:B------:R-:W-:Y:S08]  /*4f70*/  @P2 BRA `(.L_x_7796) ;  /* 0x0000000000d02947 */ /* 0x000ff00003800000 */
[----:B-123--:R1:W2:Y:S01]  /*4f80*/  LDS.128 R44, [R111+0x1b400] ;  /* 0x01b400006f2c7984 */ /* 0x00e2a20000000c00 */
[----:B------:R-:W-:Y:S01]  /*4f90*/  ISETP.GE.AND P4, PT, R18, R121, PT ;  /* 0x000000791200720c */ /* 0x000fe20003f86270 */
[----:B------:R-:W-:Y:S01]  /*4fa0*/  BSSY B2, `(.L_x_7797) ;  /* 0x000002c000027945 */ /* 0x000fe20003800000 */
[----:B------:R-:W-:-:S11]  /*4fb0*/  IADD3 R64, P3, R118, R96, RZ ;  /* 0x0000006076407210 */ /* 0x000fd60007f7e0ff */
        /* <DEDUP_REMOVED lines=42> */
.L_x_7798:
[----:B------:R-:W-:Y:S05]  /*5260*/  BSYNC B2 ;  /* 0x0000000000027941 */ /* 0x000fea0003800000 */
.L_x_7797:
[----:B------:R-:W-:Y:S01]  /*5270*/  ULDC.64 UR4, c[0x0][0x2e8] ;  /* 0x0000ba0000047ab9 */ /* 0x000fe20000000a00 */
[----:B------:R-:W-:Y:S01]  /*5280*/  IMAD.X R53, R57, 0x1, R36, P3 ;  /* 0x0000000139357824 */ /* 0x000fe200018e0624 */
[----:B------:R-:W-:-:S04]  /*5290*/  LEA R52, P3, R64, UR4, 0x1 ;  /* 0x0000000440347c11 */ /* 0x000fc8000f8608ff */
[----:B------:R-:W-:-:S05]  /*52a0*/  LEA.HI.X R53, R64, UR5, R53, 0x1, P3 ;  /* 0x0000000540357c11 */ /* 0x000fca00098f0c35 */
[----:B--2---:R4:W-:Y:S04]  /*52b0*/  STG.E.128 desc[UR42][R52.64], R44 ;  /* 0x0000002c34007986 */ /* 0x0049e8000c101d2a */
.L_x_7796:
[----:B------:R-:W-:Y:S05]  /*52c0*/  BSYNC B1 ;  /* 0x0000000000017941 */ /* 0x000fea0003800000 */
.L_x_7795:
[----:B------:R-:W-:Y:S05]  /*52d0*/  @P1 BRA `(.L_x_7794) ;  /* 0x0000003000f01947 */ /* 0x000fea0003800000 */
[----:B-1234-:R1:W2:Y:S01]  /*52e0*/  LDS.128 R44, [R111+0x1f400] ;  /* 0x01f400006f2c7984 */ /* 0x01e2a20000000c00 */
[----:B------:R-:W-:Y:S01]  /*52f0*/  ISETP.GE.AND P4, PT, R185, R121, PT ;  /* 0x00000079b900720c */ /* 0x000fe20003f86270 */
[----:B------:R-:W-:Y:S01]  /*5300*/  BSSY B1, `(.L_x_7799) ;  /* 0x000002c000017945 */ /* 0x000fe20003800000 */
[----:B------:R-:W-:-:S11]  /*5310*/  IADD3 R60, P3, R118, R39, RZ ;  /* 0x00000027763c7210 */ /* 0x000fd60007f7e0ff */
        /* <DEDUP_REMOVED lines=22> */
[----:B------:R-:W-:Y:S02]  /*5480*/  HADD2.F32 R49, -RZ, R78.H1_H1 ;  /* 0x3000004eff317230 */ /* 0x000fe40000004100 */
[----:B------:R-:W-:Y:S01]  /*5490*/  FFMA.FTZ R58, R47, R52, -R58 ;  /* 0x000000342f3a7223 */ /* 0x000fe2000001083a */
[----:B------:R-:W-:Y:S02]  /*54a0*/  HADD2.F32 R44, -RZ, R44.H0_H0 ;  /* 0x2000002cff2c7230 */ /* 0x000fe40000004100 */
[----:B------:R-:W-:-:S02]  /*54b0*/  HADD2.F32 R51, -RZ, R78.H0_H0 ;  /* 0x2000004eff337230 */ /* 0x000fc40000004100 */
[CC--:B------:R-:W-:Y:S01]  /*54c0*/  FMUL.FTZ R53, R45.reuse, R49.reuse ;  /* 0x000000312d357220 */ /* 0x0c0fe20000410000 */
[--C-:B------:R-:W-:Y:S02]  /*54d0*/  HADD2.F32 R46, -RZ, R48.reuse.H1_H1 ;  /* 0x30000030ff2e7230 */ /* 0x100fe40000004100 */
        /* <DEDUP_REMOVED lines=14> */
.L_x_7800:
[----:B------:R-:W-:Y:S05]  /*55c0*/  BSYNC B1 ;  /* 0x0000000000017941 */ /* 0x000fea0003800000 */
.L_x_7799:
[----:B------:R-:W-:Y:S01]  /*55d0*/  ULDC.64 UR4, c[0x0][0x2e8] ;  /* 0x0000ba0000047ab9 */ /* 0x000fe20000000a00 */
[----:B------:R-:W-:Y:S01]  /*55e0*/  IMAD.X R57, R57, 0x1, R104, P3 ;  /* 0x0000000139397824 */ /* 0x000fe200018e0668 */
[----:B------:R-:W-:-:S04]  /*55f0*/  LEA R48, P3, R60, UR4, 0x1 ;  /* 0x000000043c307c11 */ /* 0x000fc8000f8608ff */
[----:B------:R-:W-:-:S05]  /*5600*/  LEA.HI.X R49, R60, UR5, R57, 0x1, P3 ;  /* 0x000000053c317c11 */ /* 0x000fca00098f0c39 */
[----:B--2---:R1:W-:Y:S01]  /*5610*/  STG.E.128 desc[UR42][R48.64], R44 ;  /* 0x0000002c30007986 */ /* 0x0043e2000c101d2a */
[----:B------:R-:W-:Y:S05]  /*5620*/  BRA `(.L_x_7794) ;  /* 0x00000030001c7947 */ /* 0x000fea0003800000 */
.L_x_7758:
[----:B------:R-:W-:Y:S02]  /*5630*/  ISETP.GE.AND P3, PT, R212, R113, PT ;  /* 0x00000071d400720c */ /* 0x000fe40003f66270 */
[----:B------:R-:W-:Y:S02]  /*5640*/  CS2R R50, SRZ ;  /* 0x0000000000327805 */ /* 0x000fe4000001ff00 */
[----:B------:R-:W-:-:S13]  /*5650*/  ISETP.GE.OR P3, PT, R16, R121, P3 ;  /* 0x000000791000720c */ /* 0x000fda0001f66670 */
[----:B------:R-:W-:Y:S01]  /*5660*/  @!P3 IADD3 R46, P0, P4, R90, R78, R13 ;  /* 0x0000004e5a2eb210 */ /* 0x000fe20007c1e00d */
[----:B------:R-:W0:Y:S03]  /*5670*/  @!P3 LDC.64 R60, c[0x0][0x3e8] ;  /* 0x0000fa00ff3cbb82 */ /* 0x000e260000000a00 */
[----:B------:R-:W-:Y:S02]  /*5680*/  @!P3 IADD3.X R47, R34, R117, R20, P0, P4 ;  /* 0x00000075222fb210 */ /* 0x000fe400007e8414 */
[----:B------:R-:W-:-:S03]  /*5690*/  @!P3 IADD3 R44, P0, P4, R84, R76, R7 ;  /* 0x0000004c542cb210 */ /* 0x000fc60007c1e007 */
[----:B------:R-:W1:Y:S01]  /*56a0*/  @!P3 LDC.64 R62, c[0x0][0x400] ;  /* 0x00010000ff3ebb82 */ /* 0x000e620000000a00 */
[----:B------:R-:W-:Y:S02]  /*56b0*/  @!P3 IADD3.X R45, R101, R107, R10, P0, P4 ;  /* 0x0000006b652db210 */ /* 0x000fe400007e840a */
[----:B------:R-:W-:-:S04]  /*56c0*/  ISETP.GE.AND P0, PT, R211, R113, PT ;  /* 0x00000071d300720c */ /* 0x000fc80003f06270 */
[----:B------:R-:W-:-:S13]  /*56d0*/  ISETP.GE.OR P0, PT, R16, R121, P0 ;  /* 0x000000791000720c */ /* 0x000fda0000706670 */
[----:B------:R-:W-:Y:S01]  /*56e0*/  @!P0 IADD3 R66, P4, P5, R90, R12, R78 ;  /* 0x0000000c5a428210 */ /* 0x000fe20007d9e04e */
[----:B------:R-:W2:Y:S03]  /*56f0*/  @!P0 LDC.64 R68, c[0x0][0x3e8] ;  /* 0x0000fa00ff448b82 */ /* 0x000ea60000000a00 */
[----:B------:R-:W-:Y:S02]  /*5700*/  @!P0 IADD3.X R67, R34, R15, R117, P4, P5 ;  /* 0x0000000f22438210 */ /* 0x000fe400027ea475 */
[----:B------:R-:W-:-:S03]  /*5710*/  @!P0 IADD3 R64, P4, P5, R84, R6, R76 ;  /* 0x0000000654408210 */ /* 0x000fc60007d9e04c */
[----:B------:R-:W3:Y:S01]  /*5720*/  @!P0 LDC.64 R70, c[0x0][0x400] ;  /* 0x00010000ff468b82 */ /* 0x000ee20000000a00 */
[----:B------:R-:W-:Y:S02]  /*5730*/  @!P0 IADD3.X R65, R101, R9, R107, P4, P5 ;  /* 0x0000000965418210 */ /* 0x000fe400027ea46b */
[----:B------:R-:W-:-:S04]  /*5740*/  ISETP.GE.AND P4, PT, R23, R113, PT ;  /* 0x000000711700720c */ /* 0x000fc80003f86270 */
[----:B------:R-:W-:-:S13]  /*5750*/  ISETP.GE.OR P4, PT, R16, R121, P4 ;  /* 0x000000791000720c */ /* 0x000fda0002786670 */
[----:B------:R-:W4:Y:S01]  /*5760*/  @!P4 LDC.64 R52, c[0x0][0x3e8] ;  /* 0x0000fa00ff34cb82 */ /* 0x000f220000000a00 */
[----:B------:R-:W-:-:S05]  /*5770*/  @!P4 IADD3 R48, P5, R90, R78, RZ ;  /* 0x0000004e5a30c210 */ /* 0x000fca0007fbe0ff */
[----:B------:R-:W-:Y:S02]  /*5780*/  @!P4 IMAD.X R49, R117, 0x1, R34, P5 ;  /* 0x000000017531c824 */ /* 0x000fe400028e0622 */
[----:B------:R-:W0:Y:S01]  /*5790*/  @!P4 LDC.64 R54, c[0x0][0x400] ;  /* 0x00010000ff36cb82 */ /* 0x000e220000000a00 */
[----:B----4-:R-:W-:-:S04]  /*57a0*/  @!P4 LEA R52, P5, R48, R52, 0x1 ;  /* 0x000000343034c211 */ /* 0x010fc800078a08ff */
[----:B------:R-:W-:Y:S02]  /*57b0*/  @!P4 LEA.HI.X R53, R48, R53, R49, 0x1, P5 ;  /* 0x000000353035c211 */ /* 0x000fe400028f0c31 */
[----:B------:R-:W-:-:S05]  /*57c0*/  @!P4 IADD3 R48, P5, R84, R76, RZ ;  /* 0x0000004c5430c210 */ /* 0x000fca0007fbe0ff */
[----:B------:R-:W-:Y:S01]  /*57d0*/  @!P4 IMAD.X R49, R107, 0x1, R101, P5 ;  /* 0x000000016b31c824 */ /* 0x000fe200028e0665 */
[----:B0-----:R-:W-:-:S04]  /*57e0*/  @!P4 LEA R54, P5, R48, R54, 0x1 ;  /* 0x000000363036c211 */ /* 0x001fc800078a08ff */
[----:B------:R-:W-:Y:S02]  /*57f0*/  @!P4 LEA.HI.X R55, R48, R55, R49, 0x1, P5 ;  /* 0x000000373037c211 */ /* 0x000fe400028f0c31 */
[----:B------:R-:W-:Y:S02]  /*5800*/  CS2R R48, SRZ ;  /* 0x0000000000307805 */ /* 0x000fe4000001ff00 */
[----:B------:R-:W-:-:S04]  /*5810*/  @!P3 LEA R60, P5, R46, R60, 0x1 ;  /* 0x0000003c2e3cb211 */ /* 0x000fc800078a08ff */
[----:B------:R-:W-:Y:S02]  /*5820*/  @!P3 LEA.HI.X R61, R46, R61, R47, 0x1, P5 ;  /* 0x0000003d2e3db211 */ /* 0x000fe400028f0c2f */
[----:B------:R-:W-:Y:S02]  /*5830*/  CS2R R46, SRZ ;  /* 0x00000000002e7805 */ /* 0x000fe4000001ff00 */
[C---:B-1----:R-:W-:Y:S01]  /*5840*/  @!P3 LEA R62, P5, R44.reuse, R62, 0x1 ;  /* 0x0000003e2c3eb211 */ /* 0x042fe200078a08ff */
[----:B------:R0:W5:Y:S03]  /*5850*/  @!P4 LDG.E.128 R48, desc[UR42][R54.64] ;  /* 0x0000002a3630c981 */ /* 0x000166000c1e1d00 */
[----:B------:R-:W-:Y:S02]  /*5860*/  @!P3 LEA.HI.X R63, R44, R63, R45, 0x1, P5 ;  /* 0x0000003f2c3fb211 */ /* 0x000fe400028f0c2d */
[----:B------:R-:W-:-:S02]  /*5870*/  CS2R R44, SRZ ;  /* 0x00000000002c7805 */ /* 0x000fc4000001ff00 */
[----:B------:R-:W-:Y:S02]  /*5880*/  CS2R R58, SRZ ;  /* 0x00000000003a7805 */ /* 0x000fe4000001ff00 */
[----:B------:R-:W-:Y:S02]  /*5890*/  CS2R R56, SRZ ;  /* 0x0000000000387805 */ /* 0x000fe4000001ff00 */
[----:B------:R1:W5:Y:S01]  /*58a0*/  @!P4 LDG.E.128 R44, desc[UR42][R52.64] ;  /* 0x0000002a342cc981 */ /* 0x000362000c1e1d00 */
[----:B0-----:R-:W-:-:S03]  /*58b0*/  CS2R R54, SRZ ;  /* 0x0000000000367805 */ /* 0x001fc6000001ff00 */
[----:B------:R0:W5:Y:S01]  /*58c0*/  @!P3 LDG.E.128 R56, desc[UR42][R62.64] ;  /* 0x0000002a3e38b981 */ /* 0x000162000c1e1d00 */
[----:B-1----:R-:W-:-:S06]  /*58d0*/  CS2R R52, SRZ ;  /* 0x0000000000347805 */ /* 0x002fcc000001ff00 */
[----:B------:R1:W5:Y:S01]  /*58e0*/  @!P3 LDG.E.128 R52, desc[UR42][R60.64] ;  /* 0x0000002a3c34b981 */ /* 0x000362000c1e1d00 */
[----:B--2---:R-:W-:-:S04]  /*58f0*/  @!P0 LEA R68, P3, R66, R68, 0x1 ;  /* 0x0000004442448211 */ /* 0x004fc800078608ff */
[----:B------:R-:W-:Y:S02]  /*5900*/  @!P0 LEA.HI.X R69, R66, R69, R67, 0x1, P3 ;  /* 0x0000004542458211 */ /* 0x000fe400018f0c43 */
[C---:B---3--:R-:W-:Y:S02]  /*5910*/  @!P0 LEA R70, P3, R64.reuse, R70, 0x1 ;  /* 0x0000004640468211 */ /* 0x048fe400078608ff */
[----:B0-----:R-:W-:Y:S02]  /*5920*/  CS2R R62, SRZ ;  /* 0x00000000003e7805 */ /* 0x001fe4000001ff00 */
[----:B------:R-:W-:Y:S02]  /*5930*/  CS2R R66, SRZ ;  /* 0x0000000000427805 */ /* 0x000fe4000001ff00 */
[----:B-1----:R-:W-:Y:S02]  /*5940*/  CS2R R60, SRZ ;  /* 0x00000000003c7805 */ /* 0x002fe4000001ff00 */
[----:B------:R-:W-:-:S02]  /*5950*/  @!P0 LEA.HI.X R71, R64, R71, R65, 0x1, P3 ;  /* 0x0000004740478211 */ /* 0x000fc400018f0c41 */
[----:B------:R-:W-:Y:S02]  /*5960*/  CS2R R64, SRZ ;  /* 0x0000000000407805 */ /* 0x000fe4000001ff00 */
[----:B------:R0:W5:Y:S04]  /*5970*/  @!P0 LDG.E.128 R60, desc[UR42][R68.64] ;  /* 0x0000002a443c8981 */ /* 0x000168000c1e1d00 */
[----:B------:R1:W5:Y:S01]  /*5980*/  @!P0 LDG.E.128 R64, desc[UR42][R70.64] ;  /* 0x0000002a46408981 */ /* 0x000362000c1e1d00 */
[----:B------:R-:W-:-:S04]  /*5990*/  ISETP.GE.AND P0, PT, R210, R113, PT ;  /* 0x00000071d200720c */ /* 0x000fc80003f06270 */
[CC--:B------:R-:W-:Y:S01]  /*59a0*/  ISETP.GE.OR P0, PT, R16.reuse, R121.reuse, P0 ;  /* 0x000000791000720c */ /* 0x0c0fe20000706670 */
[----:B------:R-:W-:Y:S01]  /*59b0*/  BSSY B1, `(.L_x_7801) ;  /* 0x000001c000017945 */ /* 0x000fe20003800000 */
[----:B------:R-:W-:Y:S02]  /*59c0*/  ISETP.GE.AND P3, PT, R16, R121, PT ;  /* 0x000000791000720c */ /* 0x000fe40003f66270 */
[----:B0-----:R-:W-:Y:S02]  /*59d0*/  CS2R R68, SRZ ;  /* 0x0000000000447805 */ /* 0x001fe4000001ff00 */
[----:B------:R-:W-:Y:S02]  /*59e0*/  CS2R R74, SRZ ;  /* 0x00000000004a7805 */ /* 0x000fe4000001ff00 */
[----:B-1----:R-:W-:Y:S02]  /*59f0*/  CS2R R70, SRZ ;  /* 0x0000000000467805 */ /* 0x002fe4000001ff00 */
[----:B------:R-:W-:-:S03]  /*5a00*/  CS2R R72, SRZ ;  /* 0x0000000000487805 */ /* 0x000fc6000001ff00 */
[----:B------:R-:W-:Y:S05]  /*5a10*/  @P0 BRA `(.L_x_7802) ;  /* 0x0000000000540947 */ /* 0x000fea0003800000 */
[----:B------:R-:W0:Y:S01]  /*5a20*/  LDC.64 R68, c[0x0][0x3f8] ;  /* 0x0000fe00ff447b82 */ /* 0x000e220000000a00 */
[----:B------:R-:W-:Y:S01]  /*5a30*/  IMAD.MOV.U32 R72, RZ, RZ, R78 ;  /* 0x000000ffff487224 */ /* 0x000fe200078e004e */
[----:B------:R-:W-:Y:S01]  /*5a40*/  ULDC.64 UR4, c[0x0][0x3e8] ;  /* 0x0000fa0000047ab9 */ /* 0x000fe20000000a00 */
[----:B------:R-:W-:Y:S01]  /*5a50*/  IMAD.MOV.U32 R73, RZ, RZ, R117 ;  /* 0x000000ffff497224 */ /* 0x000fe200078e0075 */
[----:B------:R-:W-:Y:S01]  /*5a60*/  ULDC.64 UR6, c[0x0][0x400] ;  /* 0x0001000000067ab9 */ /* 0x000fe20000000a00 */
[----:B------:R-:W-:-:S03]  /*5a70*/  IMAD.MOV.U32 R77, RZ, RZ, R107 ;  /* 0x000000ffff4d7224 */ /* 0x000fc600078e006b */
[----:B------:R-:W1:Y:S01]  /*5a80*/  LDC.64 R70, c[0x0][0x408] ;  /* 0x00010200ff467b82 */ /* 0x000e620000000a00 */
[----:B0-----:R-:W-:-:S04]  /*5a90*/  IMAD.WIDE.U32 R72, R68, 0x60, R72 ;  /* 0x0000006044487825 */ /* 0x001fc800078e0048 */
[----:B------:R-:W-:Y:S01]  /*5aa0*/  IMAD R75, R69, 0x60, RZ ;  /* 0x00000060454b7824 */ /* 0x000fe200078e02ff */
[----:B------:R-:W-:Y:S01]  /*5ab0*/  IADD3 R69, P0, R90, R72, RZ ;  /* 0x000000485a457210 */ /* 0x000fe20007f1e0ff */
[----:B-1----:R-:W-:-:S03]  /*5ac0*/  IMAD.WIDE.U32 R76, R70, 0x60, R76 ;  /* 0x00000060464c7825 */ /* 0x002fc600078e004c */
[----:B------:R-:W-:Y:S01]  /*5ad0*/  IADD3.X R72, R34, R73, R75, P0, !PT ;  /* 0x0000004922487210 */ /* 0x000fe200007fe44b */
[----:B------:R-:W-:Y:S01]  /*5ae0*/  IMAD R71, R71, 0x60, RZ ;  /* 0x0000006047477824 */ /* 0x000fe200078e02ff */
[----:B------:R-:W-:-:S04]  /*5af0*/  IADD3 R70, P0, R84, R76, RZ ;  /* 0x0000004c54467210 */ /* 0x000fc80007f1e0ff */
[----:B------:R-:W-:Y:S02]  /*5b00*/  IADD3.X R77, R101, R77, R71, P0, !PT ;  /* 0x0000004d654d7210 */ /* 0x000fe400007fe447 */
[----:B------:R-:W-:-:S04]  /*5b10*/  LEA R68, P0, R69, UR4, 0x1 ;  /* 0x0000000445447c11 */ /* 0x000fc8000f8008ff */
[----:B------:R-:W-:Y:S02]  /*5b20*/  LEA.HI.X R69, R69, UR5, R72, 0x1, P0 ;  /* 0x0000000545457c11 */ /* 0x000fe400080f0c48 */
[----:B------:R-:W-:-:S04]  /*5b30*/  LEA R72, P0, R70, UR6, 0x1 ;  /* 0x0000000646487c11 */ /* 0x000fc8000f8008ff */
[----:B------:R-:W-:Y:S02]  /*5b40*/  LEA.HI.X R73, R70, UR7, R77, 0x1, P0 ;  /* 0x0000000746497c11 */ /* 0x000fe400080f0c4d */
[----:B------:R-:W5:Y:S04]  /*5b50*/  LDG.E.128 R68, desc[UR42][R68.64] ;  /* 0x0000002a44447981 */ /* 0x000f68000c1e1d00 */
[----:B------:R-:W5:Y:S03]  /*5b60*/  LDG.E.128 R72, desc[UR42][R72.64] ;  /* 0x0000002a48487981 */ /* 0x000f66000c1e1d00 */
.L_x_7802:
[----:B------:R-:W-:Y:S05]  /*5b70*/  BSYNC B1 ;  /* 0x0000000000017941 */ /* 0x000fea0003800000 */
.L_x_7801:
[----:B-----5:R-:W-:Y:S01]  /*5b80*/  IMAD.MOV.U32 R76, RZ, RZ, R70 ;  /* 0x000000ffff4c7224 */ /* 0x020fe200078e0046 */
[----:B------:R-:W-:Y:S01]  /*5b90*/  MOV R79, R69 ;  /* 0x00000045004f7202 */ /* 0x000fe20000000f00 */
[----:B------:R-:W-:Y:S01]  /*5ba0*/  IMAD.MOV.U32 R77, RZ, RZ, R71 ;  /* 0x000000ffff4d7224 */ /* 0x000fe200078e0047 */
[----:B------:R-:W-:Y:S01]  /*5bb0*/  UISETP.NE.AND UP0, UPT, UR45, 0x3, UPT ;  /* 0x000000032d00788c */ /* 0x000fe2000bf05270 */
        /* <DEDUP_REMOVED lines=50> */
[----:B------:R-:W-:-:S02]  /*5ee0*/  IMAD.MOV.U32 R78, RZ, RZ, R64 ;  /* 0x000000ffff4e7224 */ /* 0x000fc400078e0040 */
[----:B------:R-:W-:Y:S01]  /*5ef0*/  IMAD.MOV.U32 R79, RZ, RZ, R65 ;  /* 0x000000ffff4f7224 */ /* 0x000fe200078e0041 */
[----:B------:R-:W-:-:S04]  /*5f00*/  PRMT R136, R76, 0x5410, R77 ;  /* 0x000054104c887816 */ /* 0x000fc8000000004d */
[----:B------:R-:W-:Y:S01]  /*5f10*/  PRMT R137, R78, 0x5410, R79 ;  /* 0x000054104e897816 */ /* 0x000fe2000000004f */
[----:B------:R-:W-:Y:S06]  /*5f20*/  @!P0 BRA `(.L_x_7803) ;  /* 0x0000000000048947 */ /* 0x000fec0003800000 */
[----:B------:R-:W-:Y:S01]  /*5f30*/  BPT.TRAP 0x1 ;  /* 0x000000040000795c */ /* 0x000fe20000300000 */
.L_x_7803:
[----:B------:R-:W-:Y:S01]  /*5f40*/  IMAD R107, R184, 0x8, R2 ;  /* 0x00000008b86b7824 */ /* 0x000fe200078e0202 */
[----:B------:R-:W-:Y:S01]  /*5f50*/  SHF.L.U32 R117, R191, 0x1f, RZ ;  /* 0x0000001fbf757819 */ /* 0x000fe200000006ff */
[----:B------:R-:W0:Y:S01]  /*5f60*/  LDC R128, c[0x0][0x2f4] ;  /* 0x0000bd00ff807b82 */ /* 0x000e220000000800 */
[----:B------:R-:W-:Y:S01]  /*5f70*/  MOV R119, R120 ;  /* 0x0000007800777202 */ /* 0x000fe20000000f00 */
[----:B------:R-:W-:Y:S01]  /*5f80*/  BSSY B1, `(.L_x_7804) ;  /* 0x0000005000017945 */ /* 0x000fe20003800000 */
[----:B------:R-:W1:Y:S05]  /*5f90*/  SYNCS.PHASECHK.TRANS64.TRYWAIT P4, [R107+URZ+0x28890], R117 ;  /* 0x028890756b0075a7 */ /* 0x000e6a000808017f */
[----:B------:R-:W2:Y:S01]  /*5fa0*/  LDC.64 R120, c[0x0][0x300] ;  /* 0x0000c000ff787b82 */ /* 0x000ea20000000a00 */
[----:B0-----:R-:W-:Y:S01]  /*5fb0*/  IMAD.IADD R129, R128, 0x1, -R110 ;  /* 0x0000000180817824 */ /* 0x001fe200078e0a6e */
[----:B-1----:R-:W-:Y:S06]  /*5fc0*/  @!P4 BRA `(.L_x_7805) ;  /* 0x0000022800f0c947 */ /* 0x002fec0003800000 */
.L_x_8193:
[----:B------:R-:W-:Y:S05]  /*5fd0*/  BSYNC B1 ;  /* 0x0000000000017941 */ /* 0x000fea0003800000 */
.L_x_7804:
[----:B------:R-:W-:Y:S01]  /*5fe0*/  ISETP.GE.OR P4, PT, R23, R113, P2 ;  /* 0x000000711700720c */ /* 0x000fe20001786670 */
[----:B------:R-:W-:-:S12]  /*5ff0*/  BSSY B1, `(.L_x_7806) ;  /* 0x0000082000017945 */ /* 0x000fd80003800000 */
[----:B------:R-:W-:Y:S05]  /*6000*/  @P4 BRA `(.L_x_7807) ;  /* 0x0000000800004947 */ /* 0x000fea0003800000 */
[----:B------:R-:W3:Y:S01]  /*6010*/  LDL R76, [R1+0x10] ;  /* 0x00001000014c7983 */ /* 0x000ee20000100800 */
[----:B------:R-:W-:Y:S01]  /*6020*/  IMAD.SHL.U32 R79, R23, 0x40, RZ ;  /* 0x00000040174f7824 */ /* 0x000fe200078e00ff */
[----:B------:R-:W-:Y:S01]  /*6030*/  BSSY B2, `(.L_x_7808) ;  /* 0x000006c000027945 */ /* 0x000fe20003800000 */
        /* <DEDUP_REMOVED lines=13> */
[----:B------:R-:W-:Y:S01]  /*6110*/  IADD3 R79, R77, R78, R203 ;  /* 0x0000004e4d4f7210 */ /* 0x000fe20007ffe0cb */
[----:B------:R-:W-:-:S04]  /*6120*/  IMAD R77, R184, 0x4000, R109 ;  /* 0x00004000b84d7824 */ /* 0x000fc800078e026d */
[----:B------:R-:W-:Y:S02]  /*6130*/  IMAD R79, R184, 0x4000, R79 ;  /* 0x00004000b84f7824 */ /* 0x000fe400078e024f */
[--C-:B------:R-:W-:Y:S02]  /*6140*/  IMAD R77, R77, 0x2, R2.reuse ;  /* 0x000000024d4d7824 */ /* 0x100fe400078e0202 */
[----:B------:R-:W-:-:S04]  /*6150*/  IMAD R80, R79, 0x2, R2 ;  /* 0x000000024f507824 */ /* 0x000fc800078e0202 */
[----:B------:R-:W1:Y:S04]  /*6160*/  LDS.128 R76, [R77+0x18400] ;  /* 0x018400004d4c7984 */ /* 0x000e680000000c00 */
[----:B------:R-:W3:Y:S01]  /*6170*/  LDS.128 R80, [R80+0x18400] ;  /* 0x0184000050507984 */ /* 0x000ee20000000c00 */
[----:B------:R-:W-:Y:S05]  /*6180*/  @P3 BRA `(.L_x_7809) ;  /* 0x0000000400583947 */ /* 0x000fea0003800000 */
[----:B---3--:R-:W-:Y:S01]  /*6190*/  IMAD.MOV.U32 R141, RZ, RZ, R81 ;  /* 0x000000ffff8d7224 */ /* 0x008fe200078e0051 */
[----:B-1----:R-:W-:Y:S01]  /*61a0*/  MOV R81, R77 ;  /* 0x0000004d00517202 */ /* 0x002fe20000000f00 */
[----:B------:R-:W-:Y:S01]  /*61b0*/  HADD2.F32 R143, -RZ, R143.H0_H0 ;  /* 0x2000008fff8f7230 */ /* 0x000fe20000004100 */
[----:B------:R-:W-:Y:S01]  /*61c0*/  SHF.R.U32.HI R144, RZ, 0x10, R49 ;  /* 0x00000010ff907819 */ /* 0x000fe20000011631 */
[----:B------:R-:W-:Y:S01]  /*61d0*/  HADD2.F32 R77, -RZ, R142.H0_H0 ;  /* 0x2000008eff4d7230 */ /* 0x000fe20000004100 */
[----:B------:R-:W-:Y:S01]  /*61e0*/  SHF.R.U32.HI R142, RZ, 0x10, R45 ;  /* 0x00000010ff8e7819 */ /* 0x000fe2000001162d */
[----:B------:R-:W-:Y:S01]  /*61f0*/  HADD2.F32 R138, -RZ, R141.H0_H0 ;  /* 0x2000008dff8a7230 */ /* 0x000fe20000004100 */
[----:B------:R-:W-:Y:S01]  /*6200*/  SHF.R.U64 R48, R48, 0x10, R49 ;  /* 0x0000001030307819 */ /* 0x000fe20000001231 */
[----:B------:R-:W-:Y:S01]  /*6210*/  HADD2.F32 R140, -RZ, R81.H0_H0 ;  /* 0x20000051ff8c7230 */ /* 0x000fe20000004100 */
[----:B------:R-:W-:Y:S01]  /*6220*/  SHF.R.U64 R44, R44, 0x10, R45 ;  /* 0x000000102c2c7819 */ /* 0x000fe2000000122d */
[----:B------:R-:W-:-:S02]  /*6230*/  HADD2.F32 R144, -RZ, R144.H0_H0 ;  /* 0x20000090ff907230 */ /* 0x000fc40000004100 */
[-C--:B------:R-:W-:Y:S01]  /*6240*/  FMUL.FTZ R145, R138, R143.reuse ;  /* 0x0000008f8a917220 */ /* 0x080fe20000410000 */
[----:B------:R-:W-:Y:S02]  /*6250*/  HADD2.F32 R81, -RZ, R81.H1_H1 ;  /* 0x30000051ff517230 */ /* 0x000fe40000004100 */
[C---:B------:R-:W-:Y:S01]  /*6260*/  FMUL.FTZ R143, R140.reuse, R143 ;  /* 0x0000008f8c8f7220 */ /* 0x040fe20000410000 */
[----:B------:R-:W-:Y:S02]  /*6270*/  HADD2.F32 R142, -RZ, R142.H0_H0 ;  /* 0x2000008eff8e7230 */ /* 0x000fe40000004100 */
[-C--:B------:R-:W-:Y:S01]  /*6280*/  FFMA.FTZ R140, R140, R77.reuse, -R145 ;  /* 0x0000004d8c8c7223 */ /* 0x080fe20000010891 */
[----:B------:R-:W-:Y:S01]  /*6290*/  SHF.R.U32.HI R145, RZ, 0x10, R47 ;  /* 0x00000010ff917819 */ /* 0x000fe2000001162f */
[----:B------:R-:W-:Y:S01]  /*62a0*/  FFMA.FTZ R138, R138, R77, R143 ;  /* 0x0000004d8a8a7223 */ /* 0x000fe2000001008f */
[----:B------:R-:W-:Y:S01]  /*62b0*/  HADD2.F32 R77, -RZ, R141.H1_H1 ;  /* 0x3000008dff4d7230 */ /* 0x000fe20000004100 */
[----:B------:R-:W-:Y:S01]  /*62c0*/  SHF.R.U32.HI R143, RZ, 0x10, R51 ;  /* 0x00000010ff8f7819 */ /* 0x000fe20000011633 */
[----:B------:R-:W-:Y:S01]  /*62d0*/  IMAD.MOV.U32 R141, RZ, RZ, R79 ;  /* 0x000000ffff8d7224 */ /* 0x000fe200078e004f */
[----:B------:R-:W-:Y:S01]  /*62e0*/  SHF.R.U64 R50, R50, 0x10, R51 ;  /* 0x0000001032327819 */ /* 0x000fe20000001233 */
[----:B------:R-:W-:-:S02]  /*62f0*/  HADD2.F32 R150, -RZ, R150.H0_H0 ;  /* 0x20000096ff967230 */ /* 0x000fc40000004100 */
[-C--:B------:R-:W-:Y:S01]  /*6300*/  FMUL.FTZ R146, R77, R144.reuse ;  /* 0x000000904d927220 */ /* 0x080fe20000410000 */
[C---:B------:R-:W-:Y:S01]  /*6310*/  FMUL.FTZ R144, R81.reuse, R144 ;  /* 0x0000009051907220 */ /* 0x040fe20000410000 */
[----:B------:R-:W-:Y:S02]  /*6320*/  HADD2.F32 R79, -RZ, R141.H0_H0 ;  /* 0x2000008dff4f7230 */ /* 0x000fe40000004100 */
[-C--:B------:R-:W-:Y:S01]  /*6330*/  FFMA.FTZ R81, R81, R142.reuse, -R146 ;  /* 0x0000008e51517223 */ /* 0x080fe20000010892 */
[----:B------:R-:W-:Y:S01]  /*6340*/  FFMA.FTZ R77, R77, R142, R144 ;  /* 0x0000008e4d4d7223 */ /* 0x000fe20000010090 */
[----:B------:R-:W-:Y:S02]  /*6350*/  IMAD.MOV.U32 R142, RZ, RZ, R83 ;  /* 0x000000ffff8e7224 */ /* 0x000fe400078e0053 */
[--C-:B------:R-:W-:Y:S01]  /*6360*/  HADD2.F32 R146, -RZ, R148.reuse.H1_H1 ;  /* 0x30000094ff927230 */ /* 0x100fe20000004100 */
[----:B------:R-:W-:Y:S01]  /*6370*/  F2FP.F16.F32.PACK_AB R81, R81, R140 ;  /* 0x0000008c5151723e */ /* 0x000fe200000000ff */
[----:B------:R-:W-:Y:S01]  /*6380*/  HADD2.F32 R144, -RZ, R148.H0_H0 ;  /* 0x20000094ff907230 */ /* 0x000fe20000004100 */
[----:B------:R-:W-:Y:S01]  /*6390*/  F2FP.F16.F32.PACK_AB R138, R77, R138 ;  /* 0x0000008a4d8a723e */ /* 0x000fe200000000ff */
[----:B------:R-:W-:-:S02]  /*63a0*/  HADD2.F32 R83, -RZ, R142.H0_H0 ;  /* 0x2000008eff537230 */ /* 0x000fc40000004100 */
[----:B------:R-:W-:Y:S02]  /*63b0*/  HADD2.F32 R142, -RZ, R142.H1_H1 ;  /* 0x3000008eff8e7230 */ /* 0x000fe40000004100 */
[----:B------:R-:W-:Y:S02]  /*63c0*/  HADD2.F32 R143, -RZ, R143.H0_H0 ;  /* 0x2000008fff8f7230 */ /* 0x000fe40000004100 */
[-C--:B------:R-:W-:Y:S01]  /*63d0*/  FMUL.FTZ R148, R83, R146.reuse ;  /* 0x0000009253947220 */ /* 0x080fe20000410000 */
[C---:B------:R-:W-:Y:S01]  /*63e0*/  FMUL.FTZ R146, R79.reuse, R146 ;  /* 0x000000924f927220 */ /* 0x040fe20000410000 */
[----:B------:R-:W-:Y:S02]  /*63f0*/  HADD2.F32 R49, -RZ, R80.H0_H0 ;  /* 0x20000050ff317230 */ /* 0x000fe40000004100 */
[-C--:B------:R-:W-:Y:S01]  /*6400*/  FFMA.FTZ R79, R79, R144.reuse, -R148 ;  /* 0x000000904f4f7223 */ /* 0x080fe20000010894 */
[----:B------:R-:W-:Y:S01]  /*6410*/  FFMA.FTZ R83, R83, R144, R146 ;  /* 0x0000009053537223 */ /* 0x000fe20000010092 */
[----:B------:R-:W-:-:S02]  /*6420*/  HADD2.F32 R144, -RZ, R141.H1_H1 ;  /* 0x3000008dff907230 */ /* 0x000fc40000004100 */
[----:B------:R-:W-:Y:S01]  /*6430*/  FMUL.FTZ R148, R49, R150 ;  /* 0x0000009631947220 */ /* 0x000fe20000410000 */
[----:B------:R-:W-:Y:S02]  /*6440*/  HADD2.F32 R141, -RZ, R145.H0_H0 ;  /* 0x20000091ff8d7230 */ /* 0x000fe40000004100 */
[-C--:B------:R-:W-:Y:S01]  /*6450*/  FMUL.FTZ R145, R142, R143.reuse ;  /* 0x0000008f8e917220 */ /* 0x080fe20000410000 */
[----:B------:R-:W-:Y:S02]  /*6460*/  HADD2.F32 R146, -RZ, R151.H0_H0 ;  /* 0x20000097ff927230 */ /* 0x000fe40000004100 */
[C---:B------:R-:W-:Y:S01]  /*6470*/  FMUL.FTZ R143, R144.reuse, R143 ;  /* 0x0000008f908f7220 */ /* 0x040fe20000410000 */
[----:B------:R-:W-:Y:S02]  /*6480*/  HADD2.F32 R48, -RZ, R48.H0_H0 ;  /* 0x20000030ff307230 */ /* 0x000fe40000004100 */
[----:B------:R-:W-:Y:S01]  /*6490*/  FFMA.FTZ R144, R144, R141, -R145 ;  /* 0x0000008d90907223 */ /* 0x000fe20000010891 */
[----:B------:R-:W-:-:S02]  /*64a0*/  HADD2.F32 R45, -RZ, R80.H1_H1 ;  /* 0x30000050ff2d7230 */ /* 0x000fc40000004100 */
[----:B------:R-:W-:Y:S01]  /*64b0*/  FFMA.FTZ R142, R142, R141, R143 ;  /* 0x0000008d8e8e7223 */ /* 0x000fe2000001008f */
[----:B------:R-:W-:Y:S01]  /*64c0*/  HADD2.F32 R141, -RZ, R76.H0_H0 ;  /* 0x2000004cff8d7230 */ /* 0x000fe20000004100 */
[----:B------:R-:W-:Y:S01]  /*64d0*/  SHF.R.U64 R143, R46, 0x10, R47 ;  /* 0x000000102e8f7819 */ /* 0x000fe2000000122f */
[----:B------:R-:W-:Y:S01]  /*64e0*/  HADD2.F32 R44, -RZ, R44.H0_H0 ;  /* 0x2000002cff2c7230 */ /* 0x000fe20000004100 */
[----:B------:R-:W-:Y:S01]  /*64f0*/  F2FP.F16.F32.PACK_AB R79, R144, R79 ;  /* 0x0000004f904f723e */ /* 0x000fe200000000ff */
[--C-:B------:R-:W-:Y:S02]  /*6500*/  HADD2.F32 R51, -RZ, R149.reuse.H1_H1 ;  /* 0x30000095ff337230 */ /* 0x100fe40000004100 */
[C---:B------:R-:W-:Y:S01]  /*6510*/  FMUL.FTZ R150, R141.reuse, R150 ;  /* 0x000000968d967220 */ /* 0x040fe20000410000 */
[-C--:B------:R-:W-:Y:S01]  /*6520*/  FFMA.FTZ R148, R141, R146.reuse, -R148 ;  /* 0x000000928d947223 */ /* 0x080fe20000010894 */
[----:B------:R-:W-:Y:S01]  /*6530*/  HADD2.F32 R149, -RZ, R149.H0_H0 ;  /* 0x20000095ff957230 */ /* 0x000fe20000004100 */
[----:B------:R-:W-:Y:S01]  /*6540*/  F2FP.F16.F32.PACK_AB R83, R142, R83 ;  /* 0x000000538e53723e */ /* 0x000fe200000000ff */
[----:B------:R-:W-:Y:S01]  /*6550*/  FFMA.FTZ R150, R49, R146, R150 ;  /* 0x0000009231967223 */ /* 0x000fe20000010096 */
[----:B------:R-:W-:-:S02]  /*6560*/  HADD2.F32 R49, -RZ, R76.H1_H1 ;  /* 0x3000004cff317230 */ /* 0x000fc40000004100 */
[-C--:B------:R-:W-:Y:S01]  /*6570*/  FMUL.FTZ R76, R45, R48.reuse ;  /* 0x000000302d4c7220 */ /* 0x080fe20000410000 */
[----:B------:R-:W-:Y:S02]  /*6580*/  HADD2.F32 R47, -RZ, R50.H0_H0 ;  /* 0x20000032ff2f7230 */ /* 0x000fe40000004100 */
[----:B------:R-:W-:Y:S02]  /*6590*/  HADD2.F32 R143, -RZ, R143.H0_H0 ;  /* 0x2000008fff8f7230 */ /* 0x000fe40000004100 */
[C---:B------:R-:W-:Y:S01]  /*65a0*/  FMUL.FTZ R48, R49.reuse, R48 ;  /* 0x0000003031307220 */ /* 0x040fe20000410000 */
[-C--:B------:R-:W-:Y:S01]  /*65b0*/  FFMA.FTZ R49, R49, R44.reuse, -R76 ;  /* 0x0000002c31317223 */ /* 0x080fe2000001084c */
[----:B------:R-:W-:Y:S02]  /*65c0*/  IMAD.MOV.U32 R77, RZ, RZ, R81 ;  /* 0x000000ffff4d7224 */ /* 0x000fe400078e0051 */
[----:B------:R-:W-:Y:S01]  /*65d0*/  FFMA.FTZ R45, R45, R44, R48 ;  /* 0x0000002c2d2d7223 */ /* 0x000fe20000010030 */
[----:B------:R-:W-:Y:S01]  /*65e0*/  HADD2.F32 R44, -RZ, R82.H0_H0 ;  /* 0x20000052ff2c7230 */ /* 0x000fe20000004100 */
[----:B------:R-:W-:Y:S01]  /*65f0*/  F2FP.F16.F32.PACK_AB R76, R49, R148 ;  /* 0x00000094314c723e */ /* 0x000fe200000000ff */
[----:B------:R-:W-:-:S02]  /*6600*/  HADD2.F32 R48, -RZ, R78.H0_H0 ;  /* 0x2000004eff307230 */ /* 0x000fc40000004100 */
[----:B------:R-:W-:Y:S02]  /*6610*/  HADD2.F32 R82, -RZ, R82.H1_H1 ;  /* 0x30000052ff527230 */ /* 0x000fe40000004100 */
[-C--:B------:R-:W-:Y:S01]  /*6620*/  FMUL.FTZ R141, R44, R51.reuse ;  /* 0x000000332c8d7220 */ /* 0x080fe20000410000 */
[----:B------:R-:W-:Y:S01]  /*6630*/  F2FP.F16.F32.PACK_AB R80, R45, R150 ;  /* 0x000000962d50723e */ /* 0x000fe200000000ff */
[----:B------:R-:W-:Y:S01]  /*6640*/  FMUL.FTZ R51, R48, R51 ;  /* 0x0000003330337220 */ /* 0x000fe20000410000 */
[----:B------:R-:W-:Y:S02]  /*6650*/  IMAD.MOV.U32 R81, RZ, RZ, R138 ;  /* 0x000000ffff517224 */ /* 0x000fe400078e008a */
[----:B------:R-:W-:Y:S01]  /*6660*/  FMUL.FTZ R145, R82, R47 ;  /* 0x0000002f52917220 */ /* 0x000fe20000410000 */
[-C--:B------:R-:W-:Y:S01]  /*6670*/  FFMA.FTZ R141, R48, R149.reuse, -R141 ;  /* 0x00000095308d7223 */ /* 0x080fe2000001088d */
[----:B------:R-:W-:Y:S01]  /*6680*/  FFMA.FTZ R51, R44, R149, R51 ;  /* 0x000000952c337223 */ /* 0x000fe20000010033 */
[----:B------:R-:W-:-:S05]  /*6690*/  HADD2.F32 R44, -RZ, R78.H1_H1 ;  /* 0x3000004eff2c7230 */ /* 0x000fca0000004100 */
[C---:B------:R-:W-:Y:S01]  /*66a0*/  FMUL.FTZ R47, R44.reuse, R47 ;  /* 0x0000002f2c2f7220 */ /* 0x040fe20000410000 */
[----:B------:R-:W-:-:S03]  /*66b0*/  FFMA.FTZ R44, R44, R143, -R145 ;  /* 0x0000008f2c2c7223 */ /* 0x000fc60000010891 */
[----:B------:R-:W-:Y:S02]  /*66c0*/  FFMA.FTZ R82, R82, R143, R47 ;  /* 0x0000008f52527223 */ /* 0x000fe4000001002f */
[----:B------:R-:W-:-:S03]  /*66d0*/  F2FP.F16.F32.PACK_AB R78, R44, R141 ;  /* 0x0000008d2c4e723e */ /* 0x000fc600000000ff */
[----:B------:R-:W-:-:S07]  /*66e0*/  F2FP.F16.F32.PACK_AB R82, R82, R51 ;  /* 0x000000335252723e */ /* 0x000fce00000000ff */
.L_x_7809:
[----:B------:R-:W-:Y:S05]  /*66f0*/  BSYNC B2 ;  /* 0x0000000000027941 */ /* 0x000fea0003800000 */
.L_x_7808:
[-C--:B--2---:R-:W-:Y:S01]  /*6700*/  IMAD R46, R216, R120.reuse, RZ ;  /* 0x00000078d82e7224 */ /* 0x084fe200078e02ff */
[----:B------:R-:W-:Y:S01]  /*6710*/  ULDC.64 UR4, c[0x0][0x2e8] ;  /* 0x0000ba0000047ab9 */ /* 0x000fe20000000a00 */
[----:B------:R-:W-:-:S04]  /*6720*/  IMAD.WIDE.U32 R44, R23, R120, R118 ;  /* 0x00000078172c7225 */ /* 0x000fc800078e0076 */
[----:B------:R-:W-:Y:S01]  /*6730*/  IMAD R47, R23, R121, R46 ;  /* 0x00000079172f7224 */ /* 0x000fe200078e022e */
[----:B------:R-:W-:-:S03]  /*6740*/  IADD3 R46, P4, P5, R96, R44, R38 ;  /* 0x0000002c602e7210 */ /* 0x000fc60007d9e026 */
[----:B------:R-:W-:-:S05]  /*6750*/  IMAD.IADD R48, R47, 0x1, R45 ;  /* 0x000000012f307824 */ /* 0x000fca00078e022d */
        /* <DEDUP_REMOVED lines=8> */
[----:B-1----:R1:W-:Y:S01]  /*67e0*/  STG.E.128 desc[UR42][R44.64], R76 ;  /* 0x0000004c2c007986 */ /* 0x0023e2000c101d2a */
[----:B------:R-:W-:-:S05]  /*67f0*/  @!P4 LEA.HI.X R47, R139, UR5, R48, 0x1, P5 ;  /* 0x000000058b2fcc11 */ /* 0x000fca000a8f0c30 */
[----:B---3--:R1:W-:Y:S04]  /*6800*/  @!P4 STG.E.128 desc[UR42][R46.64], R80 ;  /* 0x000000502e00c986 */ /* 0x0083e8000c101d2a */
.L_x_7807:
[----:B------:R-:W-:Y:S05]  /*6810*/  BSYNC B1 ;  /* 0x0000000000017941 */ /* 0x000fea0003800000 */
.L_x_7806:
[----:B------:R-:W-:Y:S01]  /*6820*/  ISETP.GE.OR P4, PT, R212, R113, P2 ;  /* 0x00000071d400720c */ /* 0x000fe20001786670 */
[----:B------:R-:W-:-:S12]  /*6830*/  BSSY B1, `(.L_x_7810) ;  /* 0x0000081000017945 */ /* 0x000fd80003800000 */
[----:B------:R-:W-:Y:S05]  /*6840*/  @P4 BRA `(.L_x_7811) ;  /* 0x0000000400fc4947 */ /* 0x000fea0003800000 */
[----:B-1----:R-:W3:Y:S01]  /*6850*/  LDL R44, [R1+0x10] ;  /* 0x00001000012c7983 */ /* 0x002ee20000100800 */
[----:B------:R-:W-:Y:S01]  /*6860*/  SHF.R.U32.HI R46, RZ, 0x3, R198 ;  /* 0x00000003ff2e7819 */ /* 0x000fe200000116c6 */
[----:B--2---:R-:W-:Y:S01]  /*6870*/  IMAD.WIDE.U32 R76, R212, R120, R118 ;  /* 0x00000078d44c7225 */ /* 0x004fe200078e0076 */
[----:B------:R-:W-:Y:S02]  /*6880*/  BSSY B2, `(.L_x_7812) ;  /* 0x0000070000027945 */ /* 0x000fe40003800000 */
[----:B------:R-:W-:Y:S02]  /*6890*/  IADD3 R78, P4, P5, R96, R76, R38 ;  /* 0x0000004c604e7210 */ /* 0x000fe40007d9e026 */
        /* <DEDUP_REMOVED lines=12> */
[----:B------:R-:W-:-:S03]  /*6960*/  LOP3.LUT R44, R198, 0x38, R83, 0xf8, !PT ;  /* 0x00000038c62c7812 */ /* 0x000fc600078ef853 */
[----:B------:R-:W-:Y:S01]  /*6970*/  IMAD.SHL.U32 R45, R45, 0x400, RZ ;  /* 0x000004002d2d7824 */ /* 0x000fe200078e00ff */
[----:B------:R-:W-:-:S04]  /*6980*/  LOP3.LUT R44, R44, R46, RZ, 0x3c, !PT ;  /* 0x0000002e2c2c7212 */ /* 0x000fc800078e3cff */
[----:B------:R-:W-:-:S04]  /*6990*/  LOP3.LUT R45, R45, 0x7fffe000, RZ, 0xc0, !PT ;  /* 0x7fffe0002d2d7812 */ /* 0x000fc800078ec0ff */
[----:B------:R-:W-:Y:S01]  /*69a0*/  IADD3 R47, R44, R45, R201 ;  /* 0x0000002d2c2f7210 */ /* 0x000fe20007ffe0c9 */
[----:B------:R-:W-:-:S03]  /*69b0*/  IMAD R45, R184, 0x4000, R108 ;  /* 0x00004000b82d7824 */ /* 0x000fc600078e026c */
[----:B------:R-:W-:Y:S01]  /*69c0*/  LEA R47, R184, R47, 0xe ;  /* 0x0000002fb82f7211 */ /* 0x000fe200078e70ff */
[----:B------:R-:W-:-:S04]  /*69d0*/  IMAD R45, R45, 0x2, R2 ;  /* 0x000000022d2d7824 */ /* 0x000fc800078e0202 */
[----:B------:R-:W-:Y:S02]  /*69e0*/  IMAD R48, R47, 0x2, R2 ;  /* 0x000000022f307824 */ /* 0x000fe400078e0202 */
[----:B------:R-:W1:Y:S04]  /*69f0*/  LDS.128 R44, [R45+0x18400] ;  /* 0x018400002d2c7984 */ /* 0x000e680000000c00 */
[----:B------:R-:W2:Y:S01]  /*6a00*/  LDS.128 R48, [R48+0x18400] ;  /* 0x0184000030307984 */ /* 0x000ea20000000c00 */
[----:B------:R-:W-:Y:S05]  /*6a10*/  @P3 BRA `(.L_x_7813) ;  /* 0x0000000400583947 */ /* 0x000fea0003800000 */
[--C-:B------:R-:W-:Y:S01]  /*6a20*/  SHF.R.U64 R52, R52, 0x10, R53.reuse ;  /* 0x0000001034347819 */ /* 0x100fe20000001235 */
[----:B------:R-:W-:Y:S01]  /*6a30*/  HADD2.F32 R154, -RZ, R154.H0_H0 ;  /* 0x2000009aff9a7230 */ /* 0x000fe20000004100 */
[----:B------:R-:W-:Y:S01]  /*6a40*/  SHF.R.U32.HI R80, RZ, 0x10, R53 ;  /* 0x00000010ff507819 */ /* 0x000fe20000011635 */
[----:B------:R-:W-:Y:S01]  /*6a50*/  HADD2.F32 R138, -RZ, R152.H0_H0 ;  /* 0x20000098ff8a7230 */ /* 0x000fe20000004100 */
[--C-:B------:R-:W-:Y:S01]  /*6a60*/  SHF.R.U64 R53, R56, 0x10, R57.reuse ;  /* 0x0000001038357819 */ /* 0x100fe20000001239 */
[----:B------:R-:W-:Y:S01]  /*6a70*/  HADD2.F32 R151, -RZ, R151.H1_H1 ;  /* 0x30000097ff977230 */ /* 0x000fe20000004100 */
[----:B------:R-:W-:Y:S01]  /*6a80*/  SHF.R.U32.HI R56, RZ, 0x10, R57 ;  /* 0x00000010ff387819 */ /* 0x000fe20000011639 */
[----:B------:R-:W-:Y:S01]  /*6a90*/  HADD2.F32 R52, -RZ, R52.H0_H0 ;  /* 0x20000034ff347230 */ /* 0x000fe20000004100 */
[--C-:B------:R-:W-:Y:S01]  /*6aa0*/  SHF.R.U64 R54, R54, 0x10, R55.reuse ;  /* 0x0000001036367819 */ /* 0x100fe20000001237 */
[----:B------:R-:W-:Y:S01]  /*6ab0*/  HADD2.F32 R152, -RZ, R152.H1_H1 ;  /* 0x30000098ff987230 */ /* 0x000fe20000004100 */
[----:B------:R-:W-:Y:S01]  /*6ac0*/  SHF.R.U32.HI R57, RZ, 0x10, R55 ;  /* 0x00000010ff397819 */ /* 0x000fe20000011637 */
[----:B------:R-:W-:Y:S01]  /*6ad0*/  HADD2.F32 R139, -RZ, R56.H0_H0 ;  /* 0x20000038ff8b7230 */ /* 0x000fe20000004100 */
[--C-:B------:R-:W-:Y:S01]  /*6ae0*/  SHF.R.U64 R55, R58, 0x10, R59.reuse ;  /* 0x000000103a377819 */ /* 0x100fe2000000123b */
[----:B------:R-:W-:Y:S01]  /*6af0*/  HADD2.F32 R54, -RZ, R54.H0_H0 ;  /* 0x20000036ff367230 */ /* 0x000fe20000004100 */
[----:B------:R-:W-:Y:S01]  /*6b00*/  SHF.R.U32.HI R58, RZ, 0x10, R59 ;  /* 0x00000010ff3a7819 */ /* 0x000fe2000001163b */
[----:B--2---:R-:W-:-:S02]  /*6b10*/  IMAD.MOV.U32 R59, RZ, RZ, R49 ;  /* 0x000000ffff3b7224 */ /* 0x004fc400078e0031 */
[----:B-1----:R-:W-:Y:S02]  /*6b20*/  IMAD.MOV.U32 R49, RZ, RZ, R47 ;  /* 0x000000ffff317224 */ /* 0x002fe400078e002f */
[----:B------:R-:W-:Y:S02]  /*6b30*/  HADD2.F32 R47, -RZ, R45.H0_H0 ;  /* 0x2000002dff2f7230 */ /* 0x000fe40000004100 */
[--C-:B------:R-:W-:Y:S02]  /*6b40*/  HADD2.F32 R82, -RZ, R59.reuse.H0_H0 ;  /* 0x2000003bff527230 */ /* 0x100fe40000004100 */
[----:B------:R-:W-:Y:S02]  /*6b50*/  HADD2.F32 R59, -RZ, R59.H1_H1 ;  /* 0x3000003bff3b7230 */ /* 0x000fe40000004100 */
[-C--:B------:R-:W-:Y:S01]  /*6b60*/  FMUL.FTZ R141, R47, R154.reuse ;  /* 0x0000009a2f8d7220 */ /* 0x080fe20000410000 */
[----:B------:R-:W-:-:S03]  /*6b70*/  FMUL.FTZ R140, R82, R154 ;  /* 0x0000009a528c7220 */ /* 0x000fc60000410000 */
[-C--:B------:R-:W-:Y:S01]  /*6b80*/  FFMA.FTZ R56, R82, R138.reuse, R141 ;  /* 0x0000008a52387223 */ /* 0x080fe2000001008d */
[----:B------:R-:W-:Y:S02]  /*6b90*/  HADD2.F32 R82, -RZ, R45.H1_H1 ;  /* 0x3000002dff527230 */ /* 0x000fe40000004100 */
[----:B------:R-:W-:Y:S01]  /*6ba0*/  FFMA.FTZ R47, R47, R138, -R140 ;  /* 0x0000008a2f2f7223 */ /* 0x000fe2000001088c */
[----:B------:R-:W-:Y:S02]  /*6bb0*/  HADD2.F32 R138, -RZ, R80.H0_H0 ;  /* 0x20000050ff8a7230 */ /* 0x000fe40000004100 */
[-C--:B------:R-:W-:Y:S01]  /*6bc0*/  FMUL.FTZ R141, R59, R139.reuse ;  /* 0x0000008b3b8d7220 */ /* 0x080fe20000410000 */
[----:B------:R-:W-:Y:S02]  /*6bd0*/  IMAD.MOV.U32 R80, RZ, RZ, R51 ;  /* 0x000000ffff507224 */ /* 0x000fe400078e0033 */
[----:B------:R-:W-:Y:S01]  /*6be0*/  FMUL.FTZ R140, R82, R139 ;  /* 0x0000008b528c7220 */ /* 0x000fe20000410000 */
[----:B------:R-:W-:-:S02]  /*6bf0*/  IMAD.MOV.U32 R45, RZ, RZ, R50 ;  /* 0x000000ffff2d7224 */ /* 0x000fc400078e0032 */
[-C--:B------:R-:W-:Y:S01]  /*6c00*/  FFMA.FTZ R50, R82, R138.reuse, -R141 ;  /* 0x0000008a52327223 */ /* 0x080fe2000001088d */
[----:B------:R-:W-:Y:S02]  /*6c10*/  HADD2.F32 R139, -RZ, R153.H0_H0 ;  /* 0x20000099ff8b7230 */ /* 0x000fe40000004100 */
[----:B------:R-:W-:Y:S01]  /*6c20*/  FFMA.FTZ R51, R59, R138, R140 ;  /* 0x0000008a3b337223 */ /* 0x000fe2000001008c */
[--C-:B------:R-:W-:Y:S02]  /*6c30*/  HADD2.F32 R82, -RZ, R80.reuse.H0_H0 ;  /* 0x20000050ff527230 */ /* 0x100fe40000004100 */
[----:B------:R-:W-:Y:S01]  /*6c40*/  HADD2.F32 R59, -RZ, R147.H1_H1 ;  /* 0x30000093ff3b7230 */ /* 0x000fe20000004100 */
[----:B------:R-:W-:Y:S01]  /*6c50*/  F2FP.F16.F32.PACK_AB R47, R50, R47 ;  /* 0x0000002f322f723e */ /* 0x000fe200000000ff */
[----:B------:R-:W-:Y:S02]  /*6c60*/  HADD2.F32 R138, -RZ, R49.H0_H0 ;  /* 0x20000031ff8a7230 */ /* 0x000fe40000004100 */
[----:B------:R-:W-:Y:S01]  /*6c70*/  FMUL.FTZ R143, R82, R139 ;  /* 0x0000008b528f7220 */ /* 0x000fe20000410000 */
[----:B------:R-:W-:-:S02]  /*6c80*/  HADD2.F32 R80, -RZ, R80.H1_H1 ;  /* 0x30000050ff507230 */ /* 0x000fc40000004100 */
[----:B------:R-:W-:Y:S02]  /*6c90*/  HADD2.F32 R141, -RZ, R58.H0_H0 ;  /* 0x2000003aff8d7230 */ /* 0x000fe40000004100 */
[C---:B------:R-:W-:Y:S01]  /*6ca0*/  FMUL.FTZ R145, R138.reuse, R139 ;  /* 0x0000008b8a917220 */ /* 0x040fe20000410000 */
[----:B------:R-:W-:Y:S02]  /*6cb0*/  HADD2.F32 R58, -RZ, R49.H1_H1 ;  /* 0x30000031ff3a7230 */ /* 0x000fe40000004100 */
[----:B------:R-:W-:Y:S01]  /*6cc0*/  FFMA.FTZ R49, R138, R59, -R143 ;  /* 0x0000003b8a317223 */ /* 0x000fe2000001088f */
[----:B------:R-:W-:Y:S02]  /*6cd0*/  HADD2.F32 R139, -RZ, R57.H0_H0 ;  /* 0x20000039ff8b7230 */ /* 0x000fe40000004100 */
[----:B------:R-:W-:Y:S01]  /*6ce0*/  FMUL.FTZ R143, R80, R141 ;  /* 0x0000008d508f7220 */ /* 0x000fe20000410000 */
[----:B------:R-:W-:Y:S01]  /*6cf0*/  FFMA.FTZ R57, R82, R59, R145 ;  /* 0x0000003b52397223 */ /* 0x000fe20000010091 */
[----:B------:R-:W-:Y:S01]  /*6d00*/  FMUL.FTZ R141, R58, R141 ;  /* 0x0000008d3a8d7220 */ /* 0x000fe20000410000 */
[----:B------:R-:W-:-:S02]  /*6d10*/  HADD2.F32 R153, -RZ, R153.H1_H1 ;  /* 0x30000099ff997230 */ /* 0x000fc40000004100 */
[-C--:B------:R-:W-:Y:S01]  /*6d20*/  FFMA.FTZ R58, R58, R139.reuse, -R143 ;  /* 0x0000008b3a3a7223 */ /* 0x080fe2000001088f */
[----:B------:R-:W-:Y:S02]  /*6d30*/  HADD2.F32 R82, -RZ, R48.H0_H0 ;  /* 0x20000030ff527230 */ /* 0x000fe40000004100 */
[----:B------:R-:W-:Y:S01]  /*6d40*/  FFMA.FTZ R80, R80, R139, R141 ;  /* 0x0000008b50507223 */ /* 0x000fe2000001008d */
[----:B------:R-:W-:Y:S02]  /*6d50*/  HADD2.F32 R139, -RZ, R53.H0_H0 ;  /* 0x20000035ff8b7230 */ /* 0x000fe40000004100 */
[----:B------:R-:W-:Y:S01]  /*6d60*/  HADD2.F32 R53, -RZ, R44.H0_H0 ;  /* 0x2000002cff357230 */ /* 0x000fe20000004100 */
[----:B------:R-:W-:Y:S01]  /*6d70*/  F2FP.F16.F32.PACK_AB R58, R58, R49 ;  /* 0x000000313a3a723e */ /* 0x000fe200000000ff */
[----:B------:R-:W-:Y:S01]  /*6d80*/  HADD2.F32 R138, -RZ, R48.H1_H1 ;  /* 0x30000030ff8a7230 */ /* 0x000fe20000004100 */
[----:B------:R-:W-:Y:S01]  /*6d90*/  F2FP.F16.F32.PACK_AB R49, R51, R56 ;  /* 0x000000383331723e */ /* 0x000fe200000000ff */
[----:B------:R-:W-:-:S02]  /*6da0*/  HADD2.F32 R59, -RZ, R44.H1_H1 ;  /* 0x3000002cff3b7230 */ /* 0x000fc40000004100 */
[-C--:B------:R-:W-:Y:S01]  /*6db0*/  FMUL.FTZ R44, R82, R153.reuse ;  /* 0x00000099522c7220 */ /* 0x080fe20000410000 */
[----:B------:R-:W-:Y:S01]  /*6dc0*/  FMUL.FTZ R153, R53, R153 ;  /* 0x0000009935997220 */ /* 0x000fe20000410000 */
[-C--:B------:R-:W-:Y:S01]  /*6dd0*/  FMUL.FTZ R140, R138, R139.reuse ;  /* 0x0000008b8a8c7220 */ /* 0x080fe20000410000 */
[----:B------:R-:W-:Y:S02]  /*6de0*/  HADD2.F32 R147, -RZ, R147.H0_H0 ;  /* 0x20000093ff937230 */ /* 0x000fe40000004100 */
[----:B------:R-:W-:Y:S01]  /*6df0*/  FMUL.FTZ R139, R59, R139 ;  /* 0x0000008b3b8b7220 */ /* 0x000fe20000410000 */
[-C--:B------:R-:W-:Y:S01]  /*6e00*/  FFMA.FTZ R44, R53, R151.reuse, -R44 ;  /* 0x00000097352c7223 */ /* 0x080fe2000001082c */
[----:B------:R-:W-:Y:S01]  /*6e10*/  FFMA.FTZ R48, R82, R151, R153 ;  /* 0x0000009752307223 */ /* 0x000fe20000010099 */
[-C--:B------:R-:W-:Y:S01]  /*6e20*/  FFMA.FTZ R53, R59, R52.reuse, -R140 ;  /* 0x000000343b357223 */ /* 0x080fe2000001088c */
[----:B------:R-:W-:Y:S02]  /*6e30*/  HADD2.F32 R82, -RZ, R55.H0_H0 ;  /* 0x20000037ff527230 */ /* 0x000fe40000004100 */
[----:B------:R-:W-:Y:S01]  /*6e40*/  FFMA.FTZ R59, R138, R52, R139 ;  /* 0x000000348a3b7223 */ /* 0x000fe2000001008b */
[--C-:B------:R-:W-:Y:S01]  /*6e50*/  HADD2.F32 R55, -RZ, R45.reuse.H0_H0 ;  /* 0x2000002dff377230 */ /* 0x100fe20000004100 */
[----:B------:R-:W-:Y:S01]  /*6e60*/  F2FP.F16.F32.PACK_AB R51, R80, R57 ;  /* 0x000000395033723e */ /* 0x000fe200000000ff */
[----:B------:R-:W-:Y:S01]  /*6e70*/  HADD2.F32 R52, -RZ, R46.H0_H0 ;  /* 0x2000002eff347230 */ /* 0x000fe20000004100 */
[----:B------:R-:W-:Y:S01]  /*6e80*/  F2FP.F16.F32.PACK_AB R44, R53, R44 ;  /* 0x0000002c352c723e */ /* 0x000fe200000000ff */
[----:B------:R-:W-:-:S02]  /*6e90*/  HADD2.F32 R45, -RZ, R45.H1_H1 ;  /* 0x3000002dff2d7230 */ /* 0x000fc40000004100 */
[-C--:B------:R-:W-:Y:S01]  /*6ea0*/  FMUL.FTZ R139, R55, R152.reuse ;  /* 0x00000098378b7220 */ /* 0x080fe20000410000 */
[----:B------:R-:W-:Y:S02]  /*6eb0*/  HADD2.F32 R46, -RZ, R46.H1_H1 ;  /* 0x3000002eff2e7230 */ /* 0x000fe40000004100 */
[C---:B------:R-:W-:Y:S01]  /*6ec0*/  FMUL.FTZ R152, R52.reuse, R152 ;  /* 0x0000009834987220 */ /* 0x040fe20000410000 */
[----:B------:R-:W-:Y:S01]  /*6ed0*/  F2FP.F16.F32.PACK_AB R48, R59, R48 ;  /* 0x000000303b30723e */ /* 0x000fe200000000ff */
[-C--:B------:R-:W-:Y:S01]  /*6ee0*/  FMUL.FTZ R141, R45, R82.reuse ;  /* 0x000000522d8d7220 */ /* 0x080fe20000410000 */
[-C--:B------:R-:W-:Y:S01]  /*6ef0*/  FFMA.FTZ R139, R52, R147.reuse, -R139 ;  /* 0x00000093348b7223 */ /* 0x080fe2000001088b */
[C---:B------:R-:W-:Y:S01]  /*6f00*/  FMUL.FTZ R82, R46.reuse, R82 ;  /* 0x000000522e527220 */ /* 0x040fe20000410000 */
[----:B------:R-:W-:Y:S01]  /*6f10*/  FFMA.FTZ R152, R55, R147, R152 ;  /* 0x0000009337987223 */ /* 0x000fe20000010098 */
[-C--:B------:R-:W-:Y:S02]  /*6f20*/  FFMA.FTZ R46, R46, R54.reuse, -R141 ;  /* 0x000000362e2e7223 */ /* 0x080fe4000001088d */
[----:B------:R-:W-:-:S03]  /*6f30*/  FFMA.FTZ R45, R45, R54, R82 ;  /* 0x000000362d2d7223 */ /* 0x000fc60000010052 */
[----:B------:R-:W-:Y:S02]  /*6f40*/  F2FP.F16.F32.PACK_AB R46, R46, R139 ;  /* 0x0000008b2e2e723e */ /* 0x000fe400000000ff */
[----:B------:R-:W-:Y:S01]  /*6f50*/  F2FP.F16.F32.PACK_AB R50, R45, R152 ;  /* 0x000000982d32723e */ /* 0x000fe200000000ff */
[----:B------:R-:W-:Y:S02]  /*6f60*/  IMAD.MOV.U32 R45, RZ, RZ, R47 ;  /* 0x000000ffff2d7224 */ /* 0x000fe400078e002f */
[----:B------:R-:W-:-:S07]  /*6f70*/  IMAD.MOV.U32 R47, RZ, RZ, R58 ;  /* 0x000000ffff2f7224 */ /* 0x000fce00078e003a */
.L_x_7813:
[----:B------:R-:W-:Y:S05]  /*6f80*/  BSYNC B2 ;  /* 0x0000000000027941 */ /* 0x000fea0003800000 */
.L_x_7812:
[----:B------:R-:W-:Y:S01]  /*6f90*/  ISETP.GE.AND P4, PT, R83, R128, PT ;  /* 0x000000805300720c */ /* 0x000fe20003f86270 */
[----:B------:R-:W-:-:S12]  /*6fa0*/  ULDC.64 UR4, c[0x0][0x2e8] ;  /* 0x0000ba0000047ab9 */ /* 0x000fd80000000a00 */
        /* <DEDUP_REMOVED lines=8> */
[----:B--2---:R3:W-:Y:S04]  /*7030*/  @!P4 STG.E.128 desc[UR42][R54.64], R48 ;  /* 0x000000303600c986 */ /* 0x0047e8000c101d2a */
.L_x_7811:
[----:B------:R-:W-:Y:S05]  /*7040*/  BSYNC B1 ;  /* 0x0000000000017941 */ /* 0x000fea0003800000 */
.L_x_7810:
[----:B------:R-:W-:Y:S01]  /*7050*/  ISETP.GE.OR P4, PT, R211, R113, P2 ;  /* 0x00000071d300720c */ /* 0x000fe20001786670 */
[----:B------:R-:W-:-:S12]  /*7060*/  BSSY B1, `(.L_x_7814) ;  /* 0x000007f000017945 */ /* 0x000fd80003800000 */
[----:B------:R-:W-:Y:S05]  /*7070*/  @P4 BRA `(.L_x_7815) ;  /* 0x0000000400f44947 */ /* 0x000fea0003800000 */
[----:B-1-3--:R-:W3:Y:S01]  /*7080*/  LDL R44, [R1+0x10] ;  /* 0x00001000012c7983 */ /* 0x00aee20000100800 */
        /* <DEDUP_REMOVED lines=16> */
[----:B------:R-:W-:-:S03]  /*7190*/  LOP3.LUT R44, R197, 0x38, R59, 0xf8, !PT ;  /* 0x00000038c52c7812 */ /* 0x000fc600078ef83b */
[----:B------:R-:W-:Y:S01]  /*71a0*/  IMAD.SHL.U32 R46, R45, 0x400, RZ ;  /* 0x000004002d2e7824 */ /* 0x000fe200078e00ff */
[----:B------:R-:W-:-:S04]  /*71b0*/  LOP3.LUT R45, R44, R47, RZ, 0x3c, !PT ;  /* 0x0000002f2c2d7212 */ /* 0x000fc800078e3cff */
[----:B------:R-:W-:-:S04]  /*71c0*/  LOP3.LUT R46, R46, 0x7fffe000, RZ, 0xc0, !PT ;  /* 0x7fffe0002e2e7812 */ /* 0x000fc800078ec0ff */
[----:B------:R-:W-:Y:S01]  /*71d0*/  IADD3 R47, R45, R46, R200 ;  /* 0x0000002e2d2f7210 */ /* 0x000fe20007ffe0c8 */
[----:B------:R-:W-:-:S04]  /*71e0*/  IMAD R45, R184, 0x4000, R27 ;  /* 0x00004000b82d7824 */ /* 0x000fc800078e021b */
[----:B------:R-:W-:Y:S02]  /*71f0*/  IMAD R47, R184, 0x4000, R47 ;  /* 0x00004000b82f7824 */ /* 0x000fe400078e022f */
[--C-:B------:R-:W-:Y:S02]  /*7200*/  IMAD R45, R45, 0x2, R2.reuse ;  /* 0x000000022d2d7824 */ /* 0x100fe400078e0202 */
[----:B------:R-:W-:-:S04]  /*7210*/  IMAD R48, R47, 0x2, R2 ;  /* 0x000000022f307824 */ /* 0x000fc800078e0202 */
[----:B------:R-:W1:Y:S04]  /*7220*/  LDS.128 R44, [R45+0x18400] ;  /* 0x018400002d2c7984 */ /* 0x000e680000000c00 */
[----:B------:R-:W2:Y:S01]  /*7230*/  LDS.128 R48, [R48+0x18400] ;  /* 0x0184000030307984 */ /* 0x000ea20000000c00 */
[----:B------:R-:W-:Y:S05]  /*7240*/  @P3 BRA `(.L_x_7817) ;  /* 0x0000000400503947 */ /* 0x000fea0003800000 */
[--C-:B------:R-:W-:Y:S01]  /*7250*/  SHF.R.U64 R58, R62, 0x10, R63.reuse ;  /* 0x000000103e3a7819 */ /* 0x100fe2000000123f */
[----:B------:R-:W-:Y:S01]  /*7260*/  HADD2.F32 R78, -RZ, R137.H1_H1 ;  /* 0x30000089ff4e7230 */ /* 0x000fe20000004100 */
[----:B------:R-:W-:Y:S01]  /*7270*/  SHF.R.U32.HI R62, RZ, 0x10, R63 ;  /* 0x00000010ff3e7819 */ /* 0x000fe2000001163f */
[----:B--2---:R-:W-:Y:S01]  /*7280*/  IMAD.MOV.U32 R63, RZ, RZ, R49 ;  /* 0x000000ffff3f7224 */ /* 0x004fe200078e0031 */
[----:B------:R-:W-:Y:S01]  /*7290*/  SHF.R.U64 R56, R60, 0x10, R61 ;  /* 0x000000103c387819 */ /* 0x000fe2000000123d */
[----:B-1----:R-:W-:Y:S01]  /*72a0*/  IMAD.MOV.U32 R49, RZ, RZ, R47 ;  /* 0x000000ffff317224 */ /* 0x002fe200078e002f */
[--C-:B------:R-:W-:Y:S01]  /*72b0*/  SHF.R.U32.HI R77, RZ, 0x10, R65.reuse ;  /* 0x00000010ff4d7819 */ /* 0x100fe20000011641 */
[----:B------:R-:W-:Y:S01]  /*72c0*/  HADD2.F32 R47, -RZ, R45.H0_H0 ;  /* 0x2000002dff2f7230 */ /* 0x000fe20000004100 */
[----:B------:R-:W-:Y:S01]  /*72d0*/  SHF.R.U64 R60, R64, 0x10, R65 ;  /* 0x00000010403c7819 */ /* 0x000fe20000001241 */
[----:B------:R-:W-:Y:S01]  /*72e0*/  IMAD.MOV.U32 R65, RZ, RZ, R51 ;  /* 0x000000ffff417224 */ /* 0x000fe200078e0033 */
[----:B------:R-:W-:Y:S01]  /*72f0*/  SHF.R.U32.HI R76, RZ, 0x10, R61 ;  /* 0x00000010ff4c7819 */ /* 0x000fe2000001163d */
[--C-:B------:R-:W-:Y:S01]  /*7300*/  HADD2.F32 R51, -RZ, R63.reuse.H0_H0 ;  /* 0x2000003fff337230 */ /* 0x100fe20000004100 */
[--C-:B------:R-:W-:Y:S01]  /*7310*/  SHF.R.U64 R61, R66, 0x10, R67.reuse ;  /* 0x00000010423d7819 */ /* 0x100fe20000001243 */
[----:B------:R-:W-:Y:S01]  /*7320*/  HADD2.F32 R63, -RZ, R63.H1_H1 ;  /* 0x3000003fff3f7230 */ /* 0x000fe20000004100 */
[----:B------:R-:W-:Y:S01]  /*7330*/  SHF.R.U32.HI R67, RZ, 0x10, R67 ;  /* 0x00000010ff437819 */ /* 0x000fe20000011643 */
[----:B------:R-:W-:-:S02]  /*7340*/  HADD2.F32 R77, -RZ, R77.H0_H0 ;  /* 0x2000004dff4d7230 */ /* 0x000fc40000004100 */
[-C--:B------:R-:W-:Y:S01]  /*7350*/  FMUL.FTZ R80, R51, R78.reuse ;  /* 0x0000004e33507220 */ /* 0x080fe20000410000 */
[----:B------:R-:W-:Y:S02]  /*7360*/  HADD2.F32 R64, -RZ, R45.H1_H1 ;  /* 0x3000002dff407230 */ /* 0x000fe40000004100 */
[----:B------:R-:W-:Y:S01]  /*7370*/  FMUL.FTZ R78, R47, R78 ;  /* 0x0000004e2f4e7220 */ /* 0x000fe20000410000 */
[----:B------:R-:W-:Y:S02]  /*7380*/  HADD2.F32 R66, -RZ, R135.H1_H1 ;  /* 0x30000087ff427230 */ /* 0x000fe40000004100 */
[-C--:B------:R-:W-:Y:S01]  /*7390*/  FMUL.FTZ R79, R63, R77.reuse ;  /* 0x0000004d3f4f7220 */ /* 0x080fe20000410000 */
[----:B------:R-:W-:Y:S02]  /*73a0*/  HADD2.F32 R76, -RZ, R76.H0_H0 ;  /* 0x2000004cff4c7230 */ /* 0x000fe40000004100 */
[----:B------:R-:W-:Y:S01]  /*73b0*/  FMUL.FTZ R82, R64, R77 ;  /* 0x0000004d40527220 */ /* 0x000fe20000410000 */
[----:B------:R-:W-:-:S02]  /*73c0*/  HADD2.F32 R77, -RZ, R134.H1_H1 ;  /* 0x30000086ff4d7230 */ /* 0x000fc40000004100 */
[-C--:B------:R-:W-:Y:S01]  /*73d0*/  FFMA.FTZ R45, R47, R66.reuse, -R80 ;  /* 0x000000422f2d7223 */ /* 0x080fe20000010850 */
[----:B------:R-:W-:Y:S01]  /*73e0*/  FFMA.FTZ R47, R51, R66, R78 ;  /* 0x00000042332f7223 */ /* 0x000fe2000001004e */
[-C--:B------:R-:W-:Y:S01]  /*73f0*/  FFMA.FTZ R64, R64, R76.reuse, -R79 ;  /* 0x0000004c40407223 */ /* 0x080fe2000001084f */
[----:B------:R-:W-:Y:S01]  /*7400*/  FFMA.FTZ R66, R63, R76, R82 ;  /* 0x0000004c3f427223 */ /* 0x000fe20000010052 */
[----:B------:R-:W-:Y:S02]  /*7410*/  HADD2.F32 R79, -RZ, R136.H1_H1 ;  /* 0x30000088ff4f7230 */ /* 0x000fe40000004100 */
[--C-:B------:R-:W-:Y:S01]  /*7420*/  HADD2.F32 R76, -RZ, R65.reuse.H0_H0 ;  /* 0x20000041ff4c7230 */ /* 0x100fe20000004100 */
[----:B------:R-:W-:Y:S01]  /*7430*/  F2FP.F16.F32.PACK_AB R45, R64, R45 ;  /* 0x0000002d402d723e */ /* 0x000fe200000000ff */
[----:B------:R-:W-:Y:S02]  /*7440*/  HADD2.F32 R65, -RZ, R65.H1_H1 ;  /* 0x30000041ff417230 */ /* 0x000fe40000004100 */
[----:B------:R-:W-:-:S02]  /*7450*/  HADD2.F32 R80, -RZ, R67.H0_H0 ;  /* 0x20000043ff507230 */ /* 0x000fc40000004100 */
[--C-:B------:R-:W-:Y:S02]  /*7460*/  HADD2.F32 R51, -RZ, R49.reuse.H0_H0 ;  /* 0x20000031ff337230 */ /* 0x100fe40000004100 */
[----:B------:R-:W-:Y:S02]  /*7470*/  HADD2.F32 R78, -RZ, R62.H0_H0 ;  /* 0x2000003eff4e7230 */ /* 0x000fe40000004100 */
[-C--:B------:R-:W-:Y:S01]  /*7480*/  FMUL.FTZ R62, R76, R79.reuse ;  /* 0x0000004f4c3e7220 */ /* 0x080fe20000410000 */
[----:B------:R-:W-:Y:S02]  /*7490*/  HADD2.F32 R63, -RZ, R49.H1_H1 ;  /* 0x30000031ff3f7230 */ /* 0x000fe40000004100 */
[----:B------:R-:W-:Y:S01]  /*74a0*/  FMUL.FTZ R82, R65, R80 ;  /* 0x0000005041527220 */ /* 0x000fe20000410000 */
[C---:B------:R-:W-:Y:S01]  /*74b0*/  FMUL.FTZ R79, R51.reuse, R79 ;  /* 0x0000004f334f7220 */ /* 0x040fe20000410000 */
[----:B------:R-:W-:Y:S01]  /*74c0*/  FFMA.FTZ R49, R51, R77, -R62 ;  /* 0x0000004d33317223 */ /* 0x000fe2000001083e */
[----:B------:R-:W-:-:S02]  /*74d0*/  HADD2.F32 R137, -RZ, R137.H0_H0 ;  /* 0x20000089ff897230 */ /* 0x000fc40000004100 */
[C---:B------:R-:W-:Y:S01]  /*74e0*/  FMUL.FTZ R80, R63.reuse, R80 ;  /* 0x000000503f507220 */ /* 0x040fe20000410000 */
[-C--:B------:R-:W-:Y:S01]  /*74f0*/  FFMA.FTZ R62, R63, R78.reuse, -R82 ;  /* 0x0000004e3f3e7223 */ /* 0x080fe20000010852 */
[----:B------:R-:W-:Y:S02]  /*7500*/  HADD2.F32 R67, -RZ, R60.H0_H0 ;  /* 0x2000003cff437230 */ /* 0x000fe40000004100 */
[----:B------:R-:W-:Y:S01]  /*7510*/  FFMA.FTZ R51, R76, R77, R79 ;  /* 0x0000004d4c337223 */ /* 0x000fe2000001004f */
[----:B------:R-:W-:Y:S02]  /*7520*/  HADD2.F32 R63, -RZ, R48.H0_H0 ;  /* 0x20000030ff3f7230 */ /* 0x000fe40000004100 */
[----:B------:R-:W-:Y:S01]  /*7530*/  FFMA.FTZ R76, R65, R78, R80 ;  /* 0x0000004e414c7223 */ /* 0x000fe20000010050 */
[----:B------:R-:W-:Y:S01]  /*7540*/  HADD2.F32 R60, -RZ, R44.H0_H0 ;  /* 0x2000002cff3c7230 */ /* 0x000fe20000004100 */
[----:B------:R-:W-:Y:S01]  /*7550*/  F2FP.F16.F32.PACK_AB R62, R62, R49 ;  /* 0x000000313e3e723e */ /* 0x000fe200000000ff */
[----:B------:R-:W-:-:S02]  /*7560*/  HADD2.F32 R48, -RZ, R48.H1_H1 ;  /* 0x30000030ff307230 */ /* 0x000fc40000004100 */
[----:B------:R-:W-:Y:S01]  /*7570*/  FMUL.FTZ R77, R63, R137 ;  /* 0x000000893f4d7220 */ /* 0x000fe20000410000 */
[----:B------:R-:W-:Y:S01]  /*7580*/  HADD2.F32 R44, -RZ, R44.H1_H1 ;  /* 0x3000002cff2c7230 */ /* 0x000fe20000004100 */
[----:B------:R-:W-:Y:S01]  /*7590*/  F2FP.F16.F32.PACK_AB R49, R66, R47 ;  /* 0x0000002f4231723e */ /* 0x000fe200000000ff */
[----:B------:R-:W-:Y:S02]  /*75a0*/  HADD2.F32 R135, -RZ, R135.H0_H0 ;  /* 0x20000087ff877230 */ /* 0x000fe40000004100 */
[-C--:B------:R-:W-:Y:S01]  /*75b0*/  FMUL.FTZ R79, R48, R67.reuse ;  /* 0x00000043304f7220 */ /* 0x080fe20000410000 */
[----:B------:R-:W-:Y:S02]  /*75c0*/  HADD2.F32 R65, -RZ, R56.H0_H0 ;  /* 0x20000038ff417230 */ /* 0x000fe40000004100 */
[----:B------:R-:W-:Y:S01]  /*75d0*/  FMUL.FTZ R67, R44, R67 ;  /* 0x000000432c437220 */ /* 0x000fe20000410000 */
[C---:B------:R-:W-:Y:S01]  /*75e0*/  FMUL.FTZ R56, R60.reuse, R137 ;  /* 0x000000893c387220 */ /* 0x040fe20000410000 */
[----:B------:R-:W-:Y:S01]  /*75f0*/  FFMA.FTZ R77, R60, R135, -R77 ;  /* 0x000000873c4d7223 */ /* 0x000fe2000001084d */
[----:B------:R-:W-:Y:S01]  /*7600*/  F2FP.F16.F32.PACK_AB R51, R76, R51 ;  /* 0x000000334c33723e */ /* 0x000fe200000000ff */
[-C--:B------:R-:W-:Y:S01]  /*7610*/  FFMA.FTZ R60, R44, R65.reuse, -R79 ;  /* 0x000000412c3c7223 */ /* 0x080fe2000001084f */
[----:B------:R-:W-:Y:S01]  /*7620*/  FFMA.FTZ R79, R48, R65, R67 ;  /* 0x00000041304f7223 */ /* 0x000fe20000010043 */
[----:B------:R-:W-:-:S02]  /*7630*/  HADD2.F32 R48, -RZ, R50.H0_H0 ;  /* 0x20000032ff307230 */ /* 0x000fc40000004100 */
[----:B------:R-:W-:Y:S01]  /*7640*/  FFMA.FTZ R56, R63, R135, R56 ;  /* 0x000000873f387223 */ /* 0x000fe20000010038 */
[----:B------:R-:W-:Y:S02]  /*7650*/  HADD2.F32 R65, -RZ, R136.H0_H0 ;  /* 0x20000088ff417230 */ /* 0x000fe40000004100 */
[----:B------:R-:W-:Y:S02]  /*7660*/  HADD2.F32 R67, -RZ, R61.H0_H0 ;  /* 0x2000003dff437230 */ /* 0x000fe40000004100 */
[----:B------:R-:W-:Y:S02]  /*7670*/  HADD2.F32 R44, -RZ, R46.H0_H0 ;  /* 0x2000002eff2c7230 */ /* 0x000fe40000004100 */
[----:B------:R-:W-:Y:S01]  /*7680*/  FMUL.FTZ R81, R48, R65 ;  /* 0x0000004130517220 */ /* 0x000fe20000410000 */
[----:B------:R-:W-:Y:S02]  /*7690*/  HADD2.F32 R50, -RZ, R50.H1_H1 ;  /* 0x30000032ff327230 */ /* 0x000fe40000004100 */
[----:B------:R-:W-:-:S02]  /*76a0*/  HADD2.F32 R46, -RZ, R46.H1_H1 ;  /* 0x3000002eff2e7230 */ /* 0x000fc40000004100 */
[----:B------:R-:W-:Y:S01]  /*76b0*/  FMUL.FTZ R65, R44, R65 ;  /* 0x000000412c417220 */ /* 0x000fe20000410000 */
[----:B------:R-:W-:Y:S02]  /*76c0*/  HADD2.F32 R63, -RZ, R134.H0_H0 ;  /* 0x20000086ff3f7230 */ /* 0x000fe40000004100 */
[-C--:B------:R-:W-:Y:S01]  /*76d0*/  FMUL.FTZ R83, R50, R67.reuse ;  /* 0x0000004332537220 */ /* 0x080fe20000410000 */
[----:B------:R-:W-:Y:S02]  /*76e0*/  HADD2.F32 R61, -RZ, R58.H0_H0 ;  /* 0x2000003aff3d7230 */ /* 0x000fe40000004100 */
[----:B------:R-:W-:Y:S01]  /*76f0*/  FMUL.FTZ R67, R46, R67 ;  /* 0x000000432e437220 */ /* 0x000fe20000410000 */
[----:B------:R-:W-:Y:S02]  /*7700*/  IMAD.MOV.U32 R47, RZ, RZ, R62 ;  /* 0x000000ffff2f7224 */ /* 0x000fe400078e003e */
        /* <DEDUP_REMOVED lines=8> */
.L_x_7817:
[----:B------:R-:W-:Y:S05]  /*7790*/  BSYNC B2 ;  /* 0x0000000000027941 */ /* 0x000fea0003800000 */
.L_x_7816:
        /* <DEDUP_REMOVED lines=11> */
.L_x_7815:
[----:B------:R-:W-:Y:S05]  /*7850*/  BSYNC B1 ;  /* 0x0000000000017941 */ /* 0x000fea0003800000 */
.L_x_7814:
[----:B------:R-:W-:Y:S01]  /*7860*/  ISETP.GE.OR P4, PT, R210, R113, P2 ;  /* 0x00000071d200720c */ /* 0x000fe20001786670 */
[-C--:B-1234-:R-:W-:Y:S02]  /*7870*/  IMAD R44, R114, R120.reuse, RZ ;  /* 0x00000078722c7224 */ /* 0x09efe400078e02ff */
[----:B------:R-:W-:-:S04]  /*7880*/  IMAD.WIDE.U32 R118, R210, R120, R118 ;  /* 0x00000078d2767225 */ /* 0x000fc800078e0076 */
[----:B------:R-:W-:-:S06]  /*7890*/  IMAD R57, R210, R121, R44 ;  /* 0x00000079d2397224 */ /* 0x000fcc00078e022c */
[----:B------:R-:W-:Y:S05]  /*78a0*/  @P4 BRA `(.L_x_7794) ;  /* 0x0000000c007c4947 */ /* 0x000fea0003800000 */
[----:B------:R-:W2:Y:S01]  /*78b0*/  LDL R45, [R1+0x10] ;  /* 0x00001000012d7983 */ /* 0x000ea20000100800 */
[----:B------:R-:W1:Y:S01]  /*78c0*/  LDC.64 R52, c[0x0][0x2e8] ;  /* 0x0000ba00ff347b82 */ /* 0x000e620000000a00 */
[----:B------:R-:W-:Y:S01]  /*78d0*/  IADD3 R57, R119, R57, RZ ;  /* 0x0000003977397210 */ /* 0x000fe20007ffe0ff */
[----:B------:R-:W-:Y:S01]  /*78e0*/  BSSY B1, `(.L_x_7818) ;  /* 0x0000071000017945 */ /* 0x000fe20003800000 */
[----:B------:R-:W-:Y:S02]  /*78f0*/  IADD3 R44, P4, P5, R96, R118, R38 ;  /* 0x00000076602c7210 */ /* 0x000fe40007d9e026 */
[----:B------:R-:W-:Y:S02]  /*7900*/  SHF.R.U32.HI R46, RZ, 0x3, R196 ;  /* 0x00000003ff2e7819 */ /* 0x000fe400000116c4 */
[----:B--2---:R-:W-:Y:S02]  /*7910*/  LOP3.LUT P6, RZ, R45, 0x1, RZ, 0xc0, !PT ;  /* 0x000000012dff7812 */ /* 0x004fe400078cc0ff */
[----:B------:R-:W-:-:S02]  /*7920*/  IADD3.X R45, R36, R57, R103, P4, P5 ;  /* 0x00000039242d7210 */ /* 0x000fc400027ea467 */
[----:B-1----:R-:W-:Y:S02]  /*7930*/  LEA R54, P4, R44, R52, 0x1 ;  /* 0x000000342c367211 */ /* 0x002fe400078808ff */
[----:B------:R-:W-:Y:S02]  /*7940*/  SEL R129, R110, R129, !P6 ;  /* 0x000000816e817207 */ /* 0x000fe40007000000 */
[----:B------:R-:W-:Y:S01]  /*7950*/  LEA.HI.X R55, R44, R53, R45, 0x1, P4 ;  /* 0x000000352c377211 */ /* 0x000fe200020f0c2d */
[----:B------:R-:W-:Y:S01]  /*7960*/  IMAD R45, R184, 0x4000, R21 ;  /* 0x00004000b82d7824 */ /* 0x000fe200078e0215 */
[----:B------:R-:W-:-:S03]  /*7970*/  SHF.R.S32.HI R44, RZ, 0x1f, R129 ;  /* 0x0000001fff2c7819 */ /* 0x000fc60000011481 */
[----:B------:R-:W-:Y:S01]  /*7980*/  IMAD R45, R45, 0x2, R2 ;  /* 0x000000022d2d7824 */ /* 0x000fe200078e0202 */
[----:B------:R-:W-:-:S04]  /*7990*/  LEA.HI R129, R44, R129, RZ, 0x4 ;  /* 0x000000812c817211 */ /* 0x000fc800078f20ff */
        /* <DEDUP_REMOVED lines=8> */
[----:B------:R-:W-:-:S05]  /*7a20*/  IADD3 R47, R44, R47, R199 ;  /* 0x0000002f2c2f7210 */ /* 0x000fca0007ffe0c7 */
[----:B------:R-:W-:-:S04]  /*7a30*/  IMAD R47, R184, 0x4000, R47 ;  /* 0x00004000b82f7824 */ /* 0x000fc800078e022f */
[----:B------:R-:W-:Y:S02]  /*7a40*/  IMAD R48, R47, 0x2, R2 ;  /* 0x000000022f307824 */ /* 0x000fe400078e0202 */
[----:B------:R-:W1:Y:S04]  /*7a50*/  LDS.128 R44, [R45+0x18400] ;  /* 0x018400002d2c7984 */ /* 0x000e680000000c00 */
[----:B------:R-:W2:Y:S01]  /*7a60*/  LDS.128 R48, [R48+0x18400] ;  /* 0x0184000030307984 */ /* 0x000ea20000000c00 */
[----:B------:R-:W-:Y:S05]  /*7a70*/  @P3 BRA `(.L_x_7819) ;  /* 0x00000004005c3947 */ /* 0x000fea0003800000 */
[----:B-1----:R-:W-:Y:S01]  /*7a80*/  IMAD.MOV.U32 R62, RZ, RZ, R44 ;  /* 0x000000ffff3e7224 */ /* 0x002fe200078e002c */
[----:B------:R-:W-:Y:S01]  /*7a90*/  SHF.R.U64 R60, R68, 0x10, R69 ;  /* 0x00000010443c7819 */ /* 0x000fe20000001245 */
[----:B--2---:R-:W-:Y:S01]  /*7aa0*/  IMAD.MOV.U32 R44, RZ, RZ, R49 ;  /* 0x000000ffff2c7224 */ /* 0x004fe200078e0031 */
[----:B------:R-:W-:Y:S01]  /*7ab0*/  SHF.R.U32.HI R68, RZ, 0x10, R73 ;  /* 0x00000010ff447819 */ /* 0x000fe20000011649 */
[----:B------:R-:W-:Y:S01]  /*7ac0*/  IMAD.MOV.U32 R63, RZ, RZ, R48 ;  /* 0x000000ffff3f7224 */ /* 0x000fe200078e0030 */
[----:B------:R-:W-:Y:S01]  /*7ad0*/  SHF.R.U32.HI R66, RZ, 0x10, R69 ;  /* 0x00000010ff427819 */ /* 0x000fe20000011645 */
[----:B------:R-:W-:Y:S01]  /*7ae0*/  IMAD.MOV.U32 R64, RZ, RZ, R51 ;  /* 0x000000ffff407224 */ /* 0x000fe200078e0033 */
[----:B------:R-:W-:Y:S01]  /*7af0*/  MOV R49, R47 ;  /* 0x0000002f00317202 */ /* 0x000fe20000000f00 */
[----:B------:R-:W-:Y:S01]  /*7b00*/  HADD2.F32 R67, -RZ, R133.H1_H1 ;  /* 0x30000085ff437230 */ /* 0x000fe20000004100 */
[----:B------:R-:W-:Y:S01]  /*7b10*/  SHF.R.U64 R56, R70, 0x10, R71 ;  /* 0x0000001046387819 */ /* 0x000fe20000001247 */
[--C-:B------:R-:W-:Y:S01]  /*7b20*/  HADD2.F32 R48, -RZ, R44.reuse.H0_H0 ;  /* 0x2000002cff307230 */ /* 0x100fe20000004100 */
[----:B------:R-:W-:Y:S01]  /*7b30*/  SHF.R.U32.HI R69, RZ, 0x10, R75 ;  /* 0x00000010ff457819 */ /* 0x000fe2000001164b */
[----:B------:R-:W-:Y:S01]  /*7b40*/  HADD2.F32 R51, -RZ, R44.H1_H1 ;  /* 0x3000002cff337230 */ /* 0x000fe20000004100 */
[----:B------:R-:W-:Y:S01]  /*7b50*/  SHF.R.U32.HI R71, RZ, 0x10, R71 ;  /* 0x00000010ff477819 */ /* 0x000fe20000011647 */
[--C-:B------:R-:W-:Y:S01]  /*7b60*/  HADD2.F32 R44, -RZ, R45.reuse.H0_H0 ;  /* 0x2000002dff2c7230 */ /* 0x100fe20000004100 */
[----:B------:R-:W-:Y:S01]  /*7b70*/  SHF.R.U64 R61, R72, 0x10, R73 ;  /* 0x00000010483d7819 */ /* 0x000fe20000001249 */
[----:B------:R-:W-:Y:S01]  /*7b80*/  HADD2.F32 R68, -RZ, R68.H0_H0 ;  /* 0x20000044ff447230 */ /* 0x000fe20000004100 */
[----:B------:R-:W-:Y:S01]  /*7b90*/  SHF.R.U64 R58, R74, 0x10, R75 ;  /* 0x000000104a3a7819 */ /* 0x000fe2000000124b */
[----:B------:R-:W-:-:S02]  /*7ba0*/  HADD2.F32 R47, -RZ, R45.H1_H1 ;  /* 0x3000002dff2f7230 */ /* 0x000fc40000004100 */
[-C--:B------:R-:W-:Y:S01]  /*7bb0*/  FMUL.FTZ R45, R48, R67.reuse ;  /* 0x00000043302d7220 */ /* 0x080fe20000410000 */
[----:B------:R-:W-:Y:S02]  /*7bc0*/  HADD2.F32 R65, -RZ, R131.H1_H1 ;  /* 0x30000083ff417230 */ /* 0x000fe40000004100 */
[C---:B------:R-:W-:Y:S01]  /*7bd0*/  FMUL.FTZ R67, R44.reuse, R67 ;  /* 0x000000432c437220 */ /* 0x040fe20000410000 */
[----:B------:R-:W-:Y:S02]  /*7be0*/  HADD2.F32 R66, -RZ, R66.H0_H0 ;  /* 0x20000042ff427230 */ /* 0x000fe40000004100 */
[-C--:B------:R-:W-:Y:S01]  /*7bf0*/  FMUL.FTZ R70, R51, R68.reuse ;  /* 0x0000004433467220 */ /* 0x080fe20000410000 */
[----:B------:R-:W-:Y:S01]  /*7c00*/  FMUL.FTZ R68, R47, R68 ;  /* 0x000000442f447220 */ /* 0x000fe20000410000 */
[-C--:B------:R-:W-:Y:S01]  /*7c10*/  FFMA.FTZ R44, R44, R65.reuse, -R45 ;  /* 0x000000412c2c7223 */ /* 0x080fe2000001082d */
[----:B------:R-:W-:Y:S01]  /*7c20*/  FFMA.FTZ R45, R48, R65, R67 ;  /* 0x00000041302d7223 */ /* 0x000fe20000010043 */
[----:B------:R-:W-:-:S02]  /*7c30*/  HADD2.F32 R65, -RZ, R64.H0_H0 ;  /* 0x20000040ff417230 */ /* 0x000fc40000004100 */
[-C--:B------:R-:W-:Y:S01]  /*7c40*/  FFMA.FTZ R48, R51, R66.reuse, R68 ;  /* 0x0000004233307223 */ /* 0x080fe20000010044 */
[----:B------:R-:W-:Y:S02]  /*7c50*/  HADD2.F32 R68, -RZ, R130.H1_H1 ;  /* 0x30000082ff447230 */ /* 0x000fe40000004100 */
[----:B------:R-:W-:Y:S01]  /*7c60*/  FFMA.FTZ R47, R47, R66, -R70 ;  /* 0x000000422f2f7223 */ /* 0x000fe20000010846 */
[----:B------:R-:W-:Y:S02]  /*7c70*/  HADD2.F32 R64, -RZ, R64.H1_H1 ;  /* 0x30000040ff407230 */ /* 0x000fe40000004100 */
[----:B------:R-:W-:Y:S02]  /*7c80*/  HADD2.F32 R69, -RZ, R69.H0_H0 ;  /* 0x20000045ff457230 */ /* 0x000fe40000004100 */
[----:B------:R-:W-:Y:S01]  /*7c90*/  FMUL.FTZ R70, R65, R68 ;  /* 0x0000004441467220 */ /* 0x000fe20000410000 */
[----:B------:R-:W-:Y:S01]  /*7ca0*/  HADD2.F32 R66, -RZ, R132.H1_H1 ;  /* 0x30000084ff427230 */ /* 0x000fe20000004100 */
[----:B------:R-:W-:Y:S01]  /*7cb0*/  F2FP.F16.F32.PACK_AB R47, R47, R44 ;  /* 0x0000002c2f2f723e */ /* 0x000fe200000000ff */
[----:B------:R-:W-:-:S02]  /*7cc0*/  HADD2.F32 R51, -RZ, R49.H0_H0 ;  /* 0x20000031ff337230 */ /* 0x000fc40000004100 */
[-C--:B------:R-:W-:Y:S01]  /*7cd0*/  FMUL.FTZ R72, R64, R69.reuse ;  /* 0x0000004540487220 */ /* 0x080fe20000410000 */
[----:B------:R-:W-:Y:S02]  /*7ce0*/  HADD2.F32 R49, -RZ, R49.H1_H1 ;  /* 0x30000031ff317230 */ /* 0x000fe40000004100 */
        /* <DEDUP_REMOVED lines=8> */
[--C-:B------:R-:W-:Y:S02]  /*7d70*/  HADD2.F32 R49, -RZ, R62.reuse.H0_H0 ;  /* 0x2000003eff317230 */ /* 0x100fe40000004100 */
[----:B------:R-:W-:Y:S01]  /*7d80*/  FFMA.FTZ R68, R65, R66, R68 ;  /* 0x0000004241447223 */ /* 0x000fe20000010044 */
[----:B------:R-:W-:Y:S02]  /*7d90*/  HADD2.F32 R61, -RZ, R61.H0_H0 ;  /* 0x2000003dff3d7230 */ /* 0x000fe40000004100 */
[-C--:B------:R-:W-:Y:S01]  /*7da0*/  FMUL.FTZ R64, R51, R130.reuse ;  /* 0x0000008233407220 */ /* 0x080fe20000410000 */
[----:B------:R-:W-:Y:S02]  /*7db0*/  HADD2.F32 R63, -RZ, R63.H1_H1 ;  /* 0x3000003fff3f7230 */ /* 0x000fe40000004100 */
[----:B------:R-:W-:Y:S01]  /*7dc0*/  FMUL.FTZ R130, R49, R130 ;  /* 0x0000008231827220 */ /* 0x000fe20000410000 */
[----:B------:R-:W-:Y:S01]  /*7dd0*/  HADD2.F32 R62, -RZ, R62.H1_H1 ;  /* 0x3000003eff3e7230 */ /* 0x000fe20000004100 */
[----:B------:R-:W-:Y:S01]  /*7de0*/  F2FP.F16.F32.PACK_AB R70, R71, R70 ;  /* 0x000000464746723e */ /* 0x000fe200000000ff */
[----:B------:R-:W-:-:S02]  /*7df0*/  HADD2.F32 R132, -RZ, R132.H0_H0 ;  /* 0x20000084ff847230 */ /* 0x000fc40000004100 */
        /* <DEDUP_REMOVED lines=11> */
[----:B------:R-:W-:Y:S02]  /*7eb0*/  HADD2.F32 R63, -RZ, R58.H0_H0 ;  /* 0x2000003aff3f7230 */ /* 0x000fe40000004100 */
[----:B------:R-:W-:Y:S02]  /*7ec0*/  HADD2.F32 R49, -RZ, R46.H0_H0 ;  /* 0x2000002eff317230 */ /* 0x000fe40000004100 */
[-C--:B------:R-:W-:Y:S01]  /*7ed0*/  FMUL.FTZ R56, R51, R62.reuse ;  /* 0x0000003e33387220 */ /* 0x080fe20000410000 */
[----:B------:R-:W-:Y:S02]  /*7ee0*/  HADD2.F32 R50, -RZ, R50.H1_H1 ;  /* 0x30000032ff327230 */ /* 0x000fe40000004100 */
[----:B------:R-:W-:Y:S02]  /*7ef0*/  HADD2.F32 R46, -RZ, R46.H1_H1 ;  /* 0x3000002eff2e7230 */ /* 0x000fe40000004100 */
[----:B------:R-:W-:Y:S01]  /*7f00*/  FMUL.FTZ R62, R49, R62 ;  /* 0x0000003e313e7220 */ /* 0x000fe20000410000 */
[----:B------:R-:W-:-:S02]  /*7f10*/  HADD2.F32 R60, -RZ, R133.H0_H0 ;  /* 0x20000085ff3c7230 */ /* 0x000fc40000004100 */
[-C--:B------:R-:W-:Y:S01]  /*7f20*/  FMUL.FTZ R69, R50, R63.reuse ;  /* 0x0000003f32457220 */ /* 0x080fe20000410000 */
[C---:B------:R-:W-:Y:S02]  /*7f30*/  FMUL.FTZ R63, R46.reuse, R63 ;  /* 0x0000003f2e3f7220 */ /* 0x040fe40000410000 */
        /* <DEDUP_REMOVED lines=8> */
[----:B------:R-:W-:-:S02]  /*7fc0*/  F2FP.F16.F32.PACK_AB R48, R67, R130 ;  /* 0x000000824330723e */ /* 0x000fc400000000ff */
[----:B------:R-:W-:Y:S02]  /*7fd0*/  F2FP.F16.F32.PACK_AB R46, R69, R56 ;  /* 0x00000038452e723e */ /* 0x000fe400000000ff */
[----:B------:R-:W-:-:S07]  /*7fe0*/  F2FP.F16.F32.PACK_AB R50, R63, R62 ;  /* 0x0000003e3f32723e */ /* 0x000fce00000000ff */
.L_x_7819:
[----:B------:R-:W-:Y:S05]  /*7ff0*/  BSYNC B1 ;  /* 0x0000000000017941 */ /* 0x000fea0003800000 */
.L_x_7818:
[----:B-1----:R1:W-:Y:S01]  /*8000*/  STG.E.128 desc[UR42][R54.64], R44 ;  /* 0x0000002c36007986 */ /* 0x0023e2000c101d2a */
[----:B------:R-:W-:-:S13]  /*8010*/  ISETP.GE.AND P3, PT, R59, R128, PT ;  /* 0x000000803b00720c */ /* 0x000fda0003f66270 */
[----:B------:R-:W-:Y:S05]  /*8020*/  @P3 BRA `(.L_x_7794) ;  /* 0x00000004009c3947 */ /* 0x000fea0003800000 */
[--C-:B-1----:R-:W-:Y:S02]  /*8030*/  SHF.R.S32.HI R44, RZ, 0x1f, R59.reuse ;  /* 0x0000001fff2c7819 */ /* 0x102fe4000001143b */
[----:B------:R-:W-:-:S04]  /*8040*/  IADD3 R59, P3, P4, R96, R118, R59 ;  /* 0x00000076603b7210 */ /* 0x000fc80007c7e03b */
[----:B------:R-:W-:Y:S02]  /*8050*/  IADD3.X R44, R36, R57, R44, P3, P4 ;  /* 0x00000039242c7210 */ /* 0x000fe40001fe842c */
[----:B------:R-:W-:-:S04]  /*8060*/  LEA R52, P3, R59, R52, 0x1 ;  /* 0x000000343b347211 */ /* 0x000fc800078608ff */
[----:B------:R-:W-:-:S05]  /*8070*/  LEA.HI.X R53, R59, R53, R44, 0x1, P3 ;  /* 0x000000353b357211 */ /* 0x000fca00018f0c2c */
[----:B--2---:R1:W-:Y:S01]  /*8080*/  STG.E.128 desc[UR42][R52.64], R48 ;  /* 0x0000003034007986 */ /* 0x0043e2000c101d2a */
[----:B------:R-:W-:Y:S05]  /*8090*/  BRA `(.L_x_7794) ;  /* 0x0000000400807947 */ /* 0x000fea0003800000 */
.L_x_7757:
[----:B------:R-:W-:-:S06]  /*80a0*/  UISETP.NE.AND UP0, UPT, UR45, 0x3, UPT ;  /* 0x000000032d00788c */ /* 0x000fcc000bf05270 */
[----:B------:R-:W-:-:S13]  /*80b0*/  PLOP3.LUT P0, PT, PT, PT, UP0, 0x80, 0x0 ;  /* 0x000000000000781c */ /* 0x000fda0003f0f008 */
[----:B------:R-:W-:Y:S05]  /*80c0*/  @!P0 BRA `(.L_x_7820) ;  /* 0x0000000000048947 */ /* 0x000fea0003800000 */
[----:B------:R-:W-:Y:S01]  /*80d0*/  BPT.TRAP 0x1 ;  /* 0x000000040000795c */ /* 0x000fe20000300000 */
.L_x_7820:
[----:B------:R-:W-:Y:S01]  /*80e0*/  IMAD R107, R184, 0x8, R2 ;  /* 0x00000008b86b7824 */ /* 0x000fe200078e0202 */
[----:B------:R-:W-:Y:S01]  /*80f0*/  SHF.L.U32 R117, R191, 0x1f, RZ ;  /* 0x0000001fbf757819 */ /* 0x000fe200000006ff */
[----:B------:R-:W-:Y:S01]  /*8100*/  IMAD R113, R26, -0x80, R24 ;  /* 0xffffff801a717824 */ /* 0x000fe200078e0218 */
[----:B------:R-:W-:Y:S01]  /*8110*/  BSSY B1, `(.L_x_7821) ;  /* 0x0000006000017945 */ /* 0x000fe20003800000 */
[----:B0-----:R-:W-:Y:S01]  /*8120*/  SHF.R.S32.HI R44, RZ, 0x1f, R26 ;  /* 0x0000001fff2c7819 */ /* 0x001fe2000001141a */
[----:B------:R-:W0:Y:S01]  /*8130*/  SYNCS.PHASECHK.TRANS64.TRYWAIT P3, [R107+URZ+0x28890], R117 ;  /* 0x028890756b0075a7 */ /* 0x000e22000806017f */
[----:B------:R-:W-:Y:S01]  /*8140*/  IMAD R45, R0, R26, RZ ;  /* 0x0000001a002d7224 */ /* 0x000fe200078e02ff */
[----:B------:R-:W-:Y:S01]  /*8150*/  VIMNMX R113, R113, 0x80, PT ;  /* 0x0000008071717848 */ /* 0x000fe20003fe0100 */
[----:B0-----:R-:W-:Y:S06]  /*8160*/  @!P3 BRA `(.L_x_7822) ;  /* 0x00000208009cb947 */ /* 0x001fec0003800000 */
.L_x_8194:
[----:B------:R-:W-:Y:S05]  /*8170*/  BSYNC B1 ;  /* 0x0000000000017941 */ /* 0x000fea0003800000 */
.L_x_7821:
[----:B------:R-:W-:Y:S01]  /*8180*/  ISETP.GE.AND P3, PT, R23, R113, PT ;  /* 0x000000711700720c */ /* 0x000fe20003f66270 */
[----:B------:R-:W-:Y:S01]  /*8190*/  IMAD R45, R44, R123, R45 ;  /* 0x0000007b2c2d7224 */ /* 0x000fe200078e022d */
[----:B------:R-:W-:Y:S01]  /*81a0*/  BSSY B1, `(.L_x_7823) ;  /* 0x0000012000017945 */ /* 0x000fe20003800000 */
[----:B------:R-:W-:-:S04]  /*81b0*/  IMAD.WIDE.U32 R52, R123, R26, RZ ;  /* 0x0000001a7b347225 */ /* 0x000fc800078e00ff */
[----:B------:R-:W-:-:S06]  /*81c0*/  IMAD.IADD R61, R45, 0x1, R53 ;  /* 0x000000012d3d7824 */ /* 0x000fcc00078e0235 */
[----:B------:R-:W-:Y:S05]  /*81d0*/  @P3 BRA `(.L_x_7824) ;  /* 0x0000000000383947 */ /* 0x000fea0003800000 */
[----:B------:R-:W1:Y:S01]  /*81e0*/  @!P2 LDC.64 R54, c[0x0][0x2e8] ;  /* 0x0000ba00ff36ab82 */ /* 0x000e620000000a00 */
[----:B------:R-:W2:Y:S01]  /*81f0*/  @!P2 LDS.128 R44, [R111+0x18400] ;  /* 0x018400006f2ca984 */ /* 0x000ea20000000c00 */
[----:B------:R-:W-:-:S03]  /*8200*/  @!P2 IADD3 R58, P3, R37, R52, RZ ;  /* 0x00000034253aa210 */ /* 0x000fc60007f7e0ff */
[----:B------:R-:W3:Y:S02]  /*8210*/  @!P1 LDS.128 R48, [R111+0x1c400] ;  /* 0x01c400006f309984 */ /* 0x000ee40000000c00 */
[----:B------:R-:W-:Y:S01]  /*8220*/  @!P2 IMAD.X R59, R61, 0x1, R99, P3 ;  /* 0x000000013d3ba824 */ /* 0x000fe200018e0663 */
[----:B------:R-:W4:Y:S01]  /*8230*/  @!P1 LDC.64 R56, c[0x0][0x2e8] ;  /* 0x0000ba00ff389b82 */ /* 0x000f220000000a00 */
[----:B-1----:R-:W-:-:S04]  /*8240*/  @!P2 LEA R54, P3, R58, R54, 0x1 ;  /* 0x000000363a36a211 */ /* 0x002fc800078608ff */
[----:B------:R-:W-:Y:S02]  /*8250*/  @!P2 LEA.HI.X R55, R58, R55, R59, 0x1, P3 ;  /* 0x000000373a37a211 */ /* 0x000fe400018f0c3b */
[----:B------:R-:W-:-:S05]  /*8260*/  @!P1 IADD3 R58, P3, R100, R52, RZ ;  /* 0x00000034643a9210 */ /* 0x000fca0007f7e0ff */
[----:B------:R-:W-:Y:S01]  /*8270*/  @!P1 IMAD.X R59, R61, 0x1, R105, P3 ;  /* 0x000000013d3b9824 */ /* 0x000fe200018e0669 */
[----:B----4-:R-:W-:-:S04]  /*8280*/  @!P1 LEA R56, P3, R58, R56, 0x1 ;  /* 0x000000383a389211 */ /* 0x010fc800078608ff */
[----:B------:R-:W-:Y:S01]  /*8290*/  @!P1 LEA.HI.X R57, R58, R57, R59, 0x1, P3 ;  /* 0x000000393a399211 */ /* 0x000fe200018f0c3b */
[----:B--2---:R1:W-:Y:S04]  /*82a0*/  @!P2 STG.E.128 desc[UR42][R54.64], R44 ;  /* 0x0000002c3600a986 */ /* 0x0043e8000c101d2a */
[----:B---3--:R1:W-:Y:S04]  /*82b0*/  @!P1 STG.E.128 desc[UR42][R56.64], R48 ;  /* 0x0000003038009986 */ /* 0x0083e8000c101d2a */
.L_x_7824:
[----:B------:R-:W-:Y:S05]  /*82c0*/  BSYNC B1 ;  /* 0x0000000000017941 */ /* 0x000fea0003800000 */
.L_x_7823:
[----:B------:R-:W-:Y:S01]  /*82d0*/  ISETP.GE.AND P3, PT, R212, R113, PT ;  /* 0x00000071d400720c */ /* 0x000fe20003f66270 */
[----:B------:R-:W-:-:S12]  /*82e0*/  BSSY B1, `(.L_x_7825) ;  /* 0x0000012000017945 */ /* 0x000fd80003800000 */
[----:B------:R-:W-:Y:S05]  /*82f0*/  @P3 BRA `(.L_x_7826) ;  /* 0x0000000000403947 */ /* 0x000fea0003800000 */
[----:B-1----:R-:W1:Y:S01]  /*8300*/  @!P2 LDC.64 R54, c[0x0][0x2e8] ;  /* 0x0000ba00ff36ab82 */ /* 0x002e620000000a00 */
[----:B------:R-:W2:Y:S01]  /*8310*/  @!P2 LDS.128 R44, [R111+0x19400] ;  /* 0x019400006f2ca984 */ /* 0x000ea20000000c00 */
[----:B------:R-:W-:-:S03]  /*8320*/  IADD3 R60, P3, R88, R52, RZ ;  /* 0x00000034583c7210 */ /* 0x000fc60007f7e0ff */
[----:B------:R-:W3:Y:S02]  /*8330*/  @!P1 LDS.128 R48, [R111+0x1d400] ;  /* 0x01d400006f309984 */ /* 0x000ee40000000c00 */
[----:B------:R-:W-:Y:S01]  /*8340*/  IMAD.X R62, R61, 0x1, R89, P3 ;  /* 0x000000013d3e7824 */ /* 0x000fe200018e0659 */
[----:B------:R-:W4:Y:S01]  /*8350*/  @!P1 LDC.64 R56, c[0x0][0x2e8] ;  /* 0x0000ba00ff389b82 */ /* 0x000f220000000a00 */
[----:B------:R-:W-:-:S05]  /*8360*/  @!P2 IADD3 R58, P3, R60, R37, RZ ;  /* 0x000000253c3aa210 */ /* 0x000fca0007f7e0ff */
[----:B------:R-:W-:Y:S01]  /*8370*/  @!P2 IMAD.X R59, R62, 0x1, R99, P3 ;  /* 0x000000013e3ba824 */ /* 0x000fe200018e0663 */
[----:B-1----:R-:W-:-:S04]  /*8380*/  @!P2 LEA R54, P3, R58, R54, 0x1 ;  /* 0x000000363a36a211 */ /* 0x002fc800078608ff */
[----:B------:R-:W-:Y:S02]  /*8390*/  @!P2 LEA.HI.X R55, R58, R55, R59, 0x1, P3 ;  /* 0x000000373a37a211 */ /* 0x000fe400018f0c3b */
[----:B------:R-:W-:-:S04]  /*83a0*/  @!P1 IADD3 R58, P3, R60, R100, RZ ;  /* 0x000000643c3a9210 */ /* 0x000fc80007f7e0ff */
[----:B------:R-:W-:Y:S02]  /*83b0*/  @!P1 IADD3.X R59, R62, R105, RZ, P3, !PT ;  /* 0x000000693e3b9210 */ /* 0x000fe40001ffe4ff */
[----:B----4-:R-:W-:-:S04]  /*83c0*/  @!P1 LEA R56, P3, R58, R56, 0x1 ;  /* 0x000000383a389211 */ /* 0x010fc800078608ff */
[----:B------:R-:W-:Y:S01]  /*83d0*/  @!P1 LEA.HI.X R57, R58, R57, R59, 0x1, P3 ;  /* 0x000000393a399211 */ /* 0x000fe200018f0c3b */
[----:B--2---:R2:W-:Y:S04]  /*83e0*/  @!P2 STG.E.128 desc[UR42][R54.64], R44 ;  /* 0x0000002c3600a986 */ /* 0x0045e8000c101d2a */
[----:B---3--:R2:W-:Y:S04]  /*83f0*/  @!P1 STG.E.128 desc[UR42][R56.64], R48 ;  /* 0x0000003038009986 */ /* 0x0085e8000c101d2a */
.L_x_7826:
[----:B------:R-:W-:Y:S05]  /*8400*/  BSYNC B1 ;  /* 0x0000000000017941 */ /* 0x000fea0003800000 */
.L_x_7825:
[----:B------:R-:W-:Y:S01]  /*8410*/  ISETP.GE.AND P3, PT, R211, R113, PT ;  /* 0x00000071d300720c */ /* 0x000fe20003f66270 */
[----:B------:R-:W-:-:S12]  /*8420*/  BSSY B1, `(.L_x_7827) ;  /* 0x0000012000017945 */ /* 0x000fd80003800000 */
[----:B------:R-:W-:Y:S05]  /*8430*/  @P3 BRA `(.L_x_7828) ;  /* 0x0000000000403947 */ /* 0x000fea0003800000 */
[----:B-12---:R-:W1:Y:S01]  /*8440*/  @!P2 LDC.64 R54, c[0x0][0x2e8] ;  /* 0x0000ba00ff36ab82 */ /* 0x006e620000000a00 */
[----:B------:R-:W2:Y:S01]  /*8450*/  @!P2 LDS.128 R44, [R111+0x1a400] ;  /* 0x01a400006f2ca984 */ /* 0x000ea20000000c00 */
[----:B------:R-:W-:-:S03]  /*8460*/  LEA R60, P3, R98, R52, 0x6 ;  /* 0x00000034623c7211 */ /* 0x000fc600078630ff */
[----:B------:R-:W3:Y:S02]  /*8470*/  @!P1 LDS.128 R48, [R111+0x1e400] ;  /* 0x01e400006f309984 */ /* 0x000ee40000000c00 */
[----:B------:R-:W-:Y:S01]  /*8480*/  IMAD.X R62, R61, 0x1, R28, P3 ;  /* 0x000000013d3e7824 */ /* 0x000fe200018e061c */
[----:B------:R-:W4:Y:S01]  /*8490*/  @!P1 LDC.64 R56, c[0x0][0x2e8] ;  /* 0x0000ba00ff389b82 */ /* 0x000f220000000a00 */
[----:B------:R-:W-:-:S05]  /*84a0*/  @!P2 IADD3 R58, P3, R60, R37, RZ ;  /* 0x000000253c3aa210 */ /* 0x000fca0007f7e0ff */
[----:B------:R-:W-:Y:S01]  /*84b0*/  @!P2 IMAD.X R59, R62, 0x1, R99, P3 ;  /* 0x000000013e3ba824 */ /* 0x000fe200018e0663 */
        /* <DEDUP_REMOVED lines=8> */
.L_x_7828:
[----:B------:R-:W-:Y:S05]  /*8540*/  BSYNC B1 ;  /* 0x0000000000017941 */ /* 0x000fea0003800000 */
.L_x_7827:
[----:B------:R-:W-:-:S13]  /*8550*/  ISETP.GE.AND P3, PT, R210, R113, PT ;  /* 0x00000071d200720c */ /* 0x000fda0003f66270 */
[----:B------:R-:W-:Y:S05]  /*8560*/  @P3 BRA `(.L_x_7794) ;  /* 0x00000000004c3947 */ /* 0x000fea0003800000 */
[----:B------:R-:W3:Y:S01]  /*8570*/  LDC.64 R58, c[0x0][0x300] ;  /* 0x0000c000ff3a7b82 */ /* 0x000ee20000000a00 */
[----:B-12-4-:R-:W1:Y:S01]  /*8580*/  @!P2 LDS.128 R44, [R111+0x1b400] ;  /* 0x01b400006f2ca984 */ /* 0x016e620000000c00 */
[----:B------:R-:W-:-:S03]  /*8590*/  IMAD.MOV.U32 R53, RZ, RZ, R61 ;  /* 0x000000ffff357224 */ /* 0x000fc600078e003d */
[----:B------:R-:W2:Y:S03]  /*85a0*/  @!P1 LDS.128 R48, [R111+0x1f400] ;  /* 0x01f400006f309984 */ /* 0x000ea60000000c00 */
[----:B------:R-:W4:Y:S08]  /*85b0*/  @!P2 LDC.64 R54, c[0x0][0x2e8] ;  /* 0x0000ba00ff36ab82 */ /* 0x000f300000000a00 */
[----:B------:R-:W5:Y:S01]  /*85c0*/  @!P1 LDC.64 R56, c[0x0][0x2e8] ;  /* 0x0000ba00ff389b82 */ /* 0x000f620000000a00 */
[----:B---3--:R-:W-:-:S04]  /*85d0*/  IMAD.WIDE.U32 R52, R58, 0x60, R52 ;  /* 0x000000603a347825 */ /* 0x008fc800078e0034 */
[----:B------:R-:W-:-:S04]  /*85e0*/  IMAD R59, R59, 0x60, RZ ;  /* 0x000000603b3b7824 */ /* 0x000fc800078e02ff */
[----:B------:R-:W-:Y:S01]  /*85f0*/  IMAD.IADD R60, R53, 0x1, R59 ;  /* 0x00000001353c7824 */ /* 0x000fe200078e023b */
[----:B------:R-:W-:-:S05]  /*8600*/  @!P2 IADD3 R53, P3, R37, R52, RZ ;  /* 0x000000342535a210 */ /* 0x000fca0007f7e0ff */
[----:B------:R-:W-:Y:S01]  /*8610*/  @!P2 IMAD.X R58, R60, 0x1, R99, P3 ;  /* 0x000000013c3aa824 */ /* 0x000fe200018e0663 */
[----:B----4-:R-:W-:-:S04]  /*8620*/  @!P2 LEA R54, P3, R53, R54, 0x1 ;  /* 0x000000363536a211 */ /* 0x010fc800078608ff */
[----:B------:R-:W-:Y:S02]  /*8630*/  @!P2 LEA.HI.X R55, R53, R55, R58, 0x1, P3 ;  /* 0x000000373537a211 */ /* 0x000fe400018f0c3a */
[----:B------:R-:W-:-:S03]  /*8640*/  @!P1 IADD3 R52, P3, R100, R52, RZ ;  /* 0x0000003464349210 */ /* 0x000fc60007f7e0ff */
[----:B-1----:R3:W-:Y:S02]  /*8650*/  @!P2 STG.E.128 desc[UR42][R54.64], R44 ;  /* 0x0000002c3600a986 */ /* 0x0027e4000c101d2a */
[----:B------:R-:W-:Y:S01]  /*8660*/  @!P1 IMAD.X R53, R60, 0x1, R105, P3 ;  /* 0x000000013c359824 */ /* 0x000fe200018e0669 */
[----:B-----5:R-:W-:-:S04]  /*8670*/  @!P1 LEA R56, P3, R52, R56, 0x1 ;  /* 0x0000003834389211 */ /* 0x020fc800078608ff */
[----:B------:R-:W-:-:S05]  /*8680*/  @!P1 LEA.HI.X R57, R52, R57, R53, 0x1, P3 ;  /* 0x0000003934399211 */ /* 0x000fca00018f0c35 */
[----:B--2---:R3:W-:Y:S04]  /*8690*/  @!P1 STG.E.128 desc[UR42][R56.64], R48 ;  /* 0x0000003038009986 */ /* 0x0047e8000c101d2a */
.L_x_7794:
[----:B------:R-:W-:Y:S05]  /*86a0*/  BSYNC B0 ;  /* 0x0000000000007941 */ /* 0x000fea0003800000 */
.L_x_7756:
        /* <DEDUP_REMOVED lines=17> */
.L_x_7830:
[----:B------:R-:W-:Y:S05]  /*87c0*/  BSYNC B0 ;  /* 0x0000000000007941 */ /* 0x000fea0003800000 */
.L_x_7829:
[----:B------:R-:W2:Y:S01]  /*87d0*/  SYNCS.PHASECHK.TRANS64.TRYWAIT P0, [R107+URZ+0x288b0], R117 ;  /* 0x0288b0756b0075a7 */ /* 0x000ea2000800017f */
[----:B------:R-:W-:Y:S01]  /*87e0*/  ULDC UR41, c[0x0][0x2f4] ;  /* 0x0000bd0000297ab9 */ /* 0x000fe20000000800 */
[----:B------:R-:W-:Y:S01]  /*87f0*/  ULDC.64 UR36, c[0x0][0x328] ;  /* 0x0000ca0000247ab9 */ /* 0x000fe20000000a00 */
[----:B------:R-:W-:Y:S01]  /*8800*/  ULDC.64 UR38, c[0x0][0x318] ;  /* 0x0000c60000267ab9 */ /* 0x000fe20000000a00 */
[----:B------:R-:W-:Y:S04]  /*8810*/  BSSY B0, `(.L_x_7831) ;  /* 0x0000002000007945 */ /* 0x000fe80003800000 */
[----:B--2---:R-:W-:Y:S05]  /*8820*/  @!P0 BRA `(.L_x_7832) ;  /* 0x0000020400008947 */ /* 0x004fea0003800000 */
.L_x_8195:
[----:B------:R-:W-:Y:S05]  /*8830*/  BSYNC B0 ;  /* 0x0000000000007941 */ /* 0x000fea0003800000 */
.L_x_7831:
[----:B------:R-:W-:Y:S01]  /*8840*/  ISETP.GE.AND P0, PT, R23, R113, PT ;  /* 0x000000711700720c */ /* 0x000fe20003f06270 */
[----:B------:R-:W-:Y:S01]  /*8850*/  BSSY B0, `(.L_x_7833) ;  /* 0x0000011000007945 */ /* 0x000fe20003800000 */
[----:B------:R-:W-:-:S11]  /*8860*/  IMAD.WIDE R48, R26, 0x80, R42 ;  /* 0x000000801a307825 */ /* 0x000fd600078e022a */
[----:B------:R-:W-:Y:S05]  /*8870*/  @P0 BRA `(.L_x_7834) ;  /* 0x0000000000380947 */ /* 0x000fea0003800000 */
[----:B------:R-:W-:Y:S01]  /*8880*/  MOV R45, R106 ;  /* 0x0000006a002d7202 */ /* 0x000fe20000000f00 */
[----:B------:R-:W-:Y:S02]  /*8890*/  IMAD R47, R49, UR36, RZ ;  /* 0x00000024312f7c24 */ /* 0x000fe4000f8e02ff */
[----:B-1----:R-:W-:Y:S02]  /*88a0*/  IMAD.MOV.U32 R44, RZ, RZ, R94 ;  /* 0x000000ffff2c7224 */ /* 0x002fe400078e005e */
[C---:B------:R-:W-:Y:S02]  /*88b0*/  IMAD R47, R48.reuse, UR37, R47 ;  /* 0x00000025302f7c24 */ /* 0x040fe4000f8e022f */
[----:B------:R-:W-:-:S04]  /*88c0*/  IMAD.WIDE.U32 R44, R48, UR36, R44 ;  /* 0x00000024302c7c25 */ /* 0x000fc8000f8e002c */
[----:B------:R-:W-:Y:S01]  /*88d0*/  IMAD.IADD R45, R45, 0x1, R47 ;  /* 0x000000012d2d7824 */ /* 0x000fe200078e022f */
[----:B------:R-:W-:-:S04]  /*88e0*/  LEA R50, P0, R44, UR38, 0x1 ;  /* 0x000000262c327c11 */ /* 0x000fc8000f8008ff */
[----:B------:R-:W-:Y:S02]  /*88f0*/  LEA.HI.X R51, R44, UR39, R45, 0x1, P0 ;  /* 0x000000272c337c11 */ /* 0x000fe400080f0c2d */
[----:B------:R-:W-:-:S13]  /*8900*/  ISETP.GE.AND P0, PT, R16, UR41, PT ;  /* 0x0000002910007c0c */ /* 0x000fda000bf06270 */
[----:B------:R-:W1:Y:S04]  /*8910*/  @!P0 LDS.128 R44, [R111+0x400] ;  /* 0x000400006f2c8984 */ /* 0x000e680000000c00 */
[----:B-1----:R-:W-:Y:S01]  /*8920*/  @!P0 STG.E.128 desc[UR42][R50.64], R44 ;  /* 0x0000002c32008986 */ /* 0x002fe2000c101d2a */
[----:B------:R-:W-:-:S13]  /*8930*/  ISETP.GE.AND P0, PT, R190, UR41, PT ;  /* 0x00000029be007c0c */ /* 0x000fda000bf06270 */
[----:B------:R-:W1:Y:S04]  /*8940*/  @!P0 LDS.128 R44, [R111+0x4400] ;  /* 0x004400006f2c8984 */ /* 0x000e680000000c00 */
[----:B-1----:R3:W-:Y:S02]  /*8950*/  @!P0 STG.E.128 desc[UR42][R50.64+0x80], R44 ;  /* 0x0000802c32008986 */ /* 0x0027e4000c101d2a */
.L_x_7834:
[----:B------:R-:W-:Y:S05]  /*8960*/  BSYNC B0 ;  /* 0x0000000000007941 */ /* 0x000fea0003800000 */
.L_x_7833:
[----:B------:R-:W-:Y:S01]  /*8970*/  ISETP.GE.AND P0, PT, R212, R113, PT ;  /* 0x00000071d400720c */ /* 0x000fe20003f06270 */
[----:B------:R-:W-:-:S12]  /*8980*/  BSSY B0, `(.L_x_7835) ;  /* 0x0000012000007945 */ /* 0x000fd80003800000 */
[----:B------:R-:W-:Y:S05]  /*8990*/  @P0 BRA `(.L_x_7836) ;  /* 0x0000000000400947 */ /* 0x000fea0003800000 */
[----:B---3--:R-:W-:Y:S01]  /*89a0*/  IADD3 R47, P0, R48, 0x20, RZ ;  /* 0x00000020302f7810 */ /* 0x008fe20007f1e0ff */
[----:B------:R-:W-:-:S04]  /*89b0*/  IMAD.MOV.U32 R45, RZ, RZ, R106 ;  /* 0x000000ffff2d7224 */ /* 0x000fc800078e006a */
[----:B-1----:R-:W-:-:S04]  /*89c0*/  IMAD.X R44, RZ, RZ, R49, P0 ;  /* 0x000000ffff2c7224 */ /* 0x002fc800000e0631 */
[----:B------:R-:W-:Y:S02]  /*89d0*/  IMAD R46, R44, UR36, RZ ;  /* 0x000000242c2e7c24 */ /* 0x000fe4000f8e02ff */
[----:B------:R-:W-:-:S04]  /*89e0*/  IMAD.MOV.U32 R44, RZ, RZ, R94 ;  /* 0x000000ffff2c7224 */ /* 0x000fc800078e005e */
[----:B------:R-:W-:-:S04]  /*89f0*/  IMAD.WIDE.U32 R44, R47, UR36, R44 ;  /* 0x000000242f2c7c25 */ /* 0x000fc8000f8e002c */
[----:B------:R-:W-:Y:S01]  /*8a00*/  IMAD R47, R47, UR37, R46 ;  /* 0x000000252f2f7c24 */ /* 0x000fe2000f8e022e */
[----:B------:R-:W-:-:S03]  /*8a10*/  LEA R50, P0, R44, UR38, 0x1 ;  /* 0x000000262c327c11 */ /* 0x000fc6000f8008ff */
[----:B------:R-:W-:-:S05]  /*8a20*/  IMAD.IADD R45, R45, 0x1, R47 ;  /* 0x000000012d2d7824 */ /* 0x000fca00078e022f */
[----:B------:R-:W-:Y:S02]  /*8a30*/  LEA.HI.X R51, R44, UR39, R45, 0x1, P0 ;  /* 0x000000272c337c11 */ /* 0x000fe400080f0c2d */
[----:B------:R-:W-:-:S13]  /*8a40*/  ISETP.GE.AND P0, PT, R16, UR41, PT ;  /* 0x0000002910007c0c */ /* 0x000fda000bf06270 */
[----:B------:R-:W1:Y:S04]  /*8a50*/  @!P0 LDS.128 R44, [R111+0x1400] ;  /* 0x001400006f2c8984 */ /* 0x000e680000000c00 */
[----:B-1----:R-:W-:Y:S01]  /*8a60*/  @!P0 STG.E.128 desc[UR42][R50.64], R44 ;  /* 0x0000002c32008986 */ /* 0x002fe2000c101d2a */
[----:B------:R-:W-:-:S13]  /*8a70*/  ISETP.GE.AND P0, PT, R190, UR41, PT ;  /* 0x00000029be007c0c */ /* 0x000fda000bf06270 */
[----:B------:R-:W1:Y:S04]  /*8a80*/  @!P0 LDS.128 R44, [R111+0x5400] ;  /* 0x005400006f2c8984 */ /* 0x000e680000000c00 */
[----:B-1----:R4:W-:Y:S02]  /*8a90*/  @!P0 STG.E.128 desc[UR42][R50.64+0x80], R44 ;  /* 0x0000802c32008986 */ /* 0x0029e4000c101d2a */
.L_x_7836:
[----:B------:R-:W-:Y:S05]  /*8aa0*/  BSYNC B0 ;  /* 0x0000000000007941 */ /* 0x000fea0003800000 */
.L_x_7835:
[----:B------:R-:W-:Y:S01]  /*8ab0*/  ISETP.GE.AND P0, PT, R211, R113, PT ;  /* 0x00000071d300720c */ /* 0x000fe20003f06270 */
[----:B------:R-:W-:-:S12]  /*8ac0*/  BSSY B0, `(.L_x_7837) ;  /* 0x0000012000007945 */ /* 0x000fd80003800000 */
[----:B------:R-:W-:Y:S05]  /*8ad0*/  @P0 BRA `(.L_x_7838) ;  /* 0x0000000000400947 */ /* 0x000fea0003800000 */
[----:B---34-:R-:W-:Y:S01]  /*8ae0*/  IADD3 R47, P0, R48, 0x40, RZ ;  /* 0x00000040302f7810 */ /* 0x018fe20007f1e0ff */
        /* <DEDUP_REMOVED lines=15> */
.L_x_7838:
[----:B------:R-:W-:Y:S05]  /*8be0*/  BSYNC B0 ;  /* 0x0000000000007941 */ /* 0x000fea0003800000 */
.L_x_7837:
[----:B------:R-:W-:Y:S01]  /*8bf0*/  ISETP.GE.AND P0, PT, R210, R113, PT ;  /* 0x00000071d200720c */ /* 0x000fe20003f06270 */
[----:B------:R-:W-:-:S12]  /*8c00*/  BSSY B0, `(.L_x_7839) ;  /* 0x0000012000007945 */ /* 0x000fd80003800000 */
[----:B------:R-:W-:Y:S05]  /*8c10*/  @P0 BRA `(.L_x_7840) ;  /* 0x0000000000400947 */ /* 0x000fea0003800000 */
[----:B-1-34-:R-:W-:Y:S01]  /*8c20*/  IADD3 R47, P0, R48, 0x60, RZ ;  /* 0x00000060302f7810 */ /* 0x01afe20007f1e0ff */
[----:B------:R-:W-:Y:S02]  /*8c30*/  IMAD.MOV.U32 R44, RZ, RZ, R94 ;  /* 0x000000ffff2c7224 */ /* 0x000fe400078e005e */
[----:B------:R-:W-:Y:S01]  /*8c40*/  IMAD.MOV.U32 R45, RZ, RZ, R106 ;  /* 0x000000ffff2d7224 */ /* 0x000fe200078e006a */
[----:B------:R-:W-:Y:S01]  /*8c50*/  IADD3.X R48, RZ, R49, RZ, P0, !PT ;  /* 0x00000031ff307210 */ /* 0x000fe200007fe4ff */
[----:B------:R-:W-:-:S04]  /*8c60*/  IMAD.WIDE.U32 R44, R47, UR36, R44 ;  /* 0x000000242f2c7c25 */ /* 0x000fc8000f8e002c */
[----:B------:R-:W-:-:S04]  /*8c70*/  IMAD R48, R48, UR36, RZ ;  /* 0x0000002430307c24 */ /* 0x000fc8000f8e02ff */
        /* <DEDUP_REMOVED lines=10> */
.L_x_7840:
[----:B------:R-:W-:Y:S05]  /*8d20*/  BSYNC B0 ;  /* 0x0000000000007941 */ /* 0x000fea0003800000 */
.L_x_7839:
[----:B-1-34-:R-:W3:Y:S01]  /*8d30*/  LDL R44, [R1+0x10] ;  /* 0x00001000012c7983 */ /* 0x01aee20000100800 */
[----:B------:R-:W-:Y:S02]  /*8d40*/  VIADD R184, R184, 0x1 ;  /* 0x00000001b8b87836 */ /* 0x000fe40000000000 */
[----:B0-2---:R-:W-:Y:S01]  /*8d50*/  @!P3 VIADD R107, R107, 0x288c0 ;  /* 0x000288c06b6bb836 */ /* 0x005fe20000000000 */
[----:B------:R-:W-:Y:S01]  /*8d60*/  @!PT LDS RZ, [RZ] ;  /* 0x00000000fffff984 */ /* 0x000fe20000000800 */
[----:B------:R-:W-:Y:S01]  /*8d70*/  @!PT LDS RZ, [RZ] ;  /* 0x00000000fffff984 */ /* 0x000fe20000000800 */
[----:B------:R-:W-:Y:S01]  /*8d80*/  @!PT LDS RZ, [RZ] ;  /* 0x00000000fffff984 */ /* 0x000fe20000000800 */
[----:B------:R-:W-:Y:S01]  /*8d90*/  @!PT LDS RZ, [RZ] ;  /* 0x00000000fffff984 */ /* 0x000fe20000000800 */
[----:B------:R0:W-:Y:S06]  /*8da0*/  MEMBAR.ALL.CTA ;  /* 0x0000000000007992 */ /* 0x0001ec0000008000 */
[----:B0-----:R-:W0:Y:S02]  /*8db0*/  FENCE.VIEW.ASYNC.S ;  /* 0x00000000000073c6 */ /* 0x001e240000000000 */
[----:B0-----:R0:W-:Y:S01]  /*8dc0*/  BAR.SYNC.DEFER_BLOCKING R122, 0x80 ;  /* 0x0002007a0000751d */ /* 0x0011e20000010000 */
[----:B------:R-:W-:-:S02]  /*8dd0*/  ISETP.NE.AND P0, PT, R184, 0x2, PT ;  /* 0x00000002b800780c */ /* 0x000fc40003f05270 */
[----:B------:R-:W-:Y:S02]  /*8de0*/  @!P3 PRMT R107, RZ, 0x654, R107 ;  /* 0x00000654ff6bb816 */ /* 0x000fe4000000006b */
[----:B------:R-:W-:Y:S02]  /*8df0*/  SEL R184, R184, RZ, P0 ;  /* 0x000000ffb8b87207 */ /* 0x000fe40000000000 */
[----:B------:R0:W-:Y:S01]  /*8e00*/  @!P3 SYNCS.ARRIVE.TRANS64.RED.A1T0 RZ, [R107+URZ], RZ ;  /* 0x000000ff6bffb9a7 */ /* 0x0001e2000810043f */
[----:B---3--:R-:W-:Y:S02]  /*8e10*/  LOP3.LUT P4, RZ, R44, 0x4, RZ, 0xc0, !PT ;  /* 0x000000042cff7812 */ /* 0x008fe4000788c0ff */
[----:B------:R-:W-:-:S04]  /*8e20*/  SEL R44, RZ, 0x1, P0 ;  /* 0x00000001ff2c7807 */ /* 0x000fc80000000000 */
[----:B------:R-:W-:-:S07]  /*8e30*/  LOP3.LUT R191, R191, R44, RZ, 0x3c, !PT ;  /* 0x0000002cbfbf7212 */ /* 0x000fce00078e3cff */
[----:B0-----:R-:W-:Y:S05]  /*8e40*/  @P4 BRA `(.L_x_7841) ;  /* 0xffffff9c00884947 */ /* 0x001fea000383ffff */
[----:B------:R-:W0:Y:S01]  /*8e50*/  S2R R45, SR_TID.X ;  /* 0x00000000002d7919 */ /* 0x000e220000002100 */
[----:B------:R-:W-:Y:S02]  /*8e60*/  PLOP3.LUT P0, PT, PT, PT, PT, 0x8, 0x0 ;  /* 0x000000000000781c */ /* 0x000fe40003f0e170 */
[----:B0-----:R-:W-:-:S04]  /*8e70*/  SHF.R.U32.HI R45, RZ, 0x7, R45 ;  /* 0x00000007ff2d7819 */ /* 0x001fc8000001162d */
[----:B------:R-:W-:-:S13]  /*8e80*/  ISETP.NE.AND P4, PT, R45, 0x1, PT ;  /* 0x000000012d00780c */ /* 0x000fda0003f85270 */
[----:B------:R-:W-:Y:S06]  /*8e90*/  @!P4 BAR.ARV 0x9, 0x100 ;  /* 0x024400000000cb1d */ /* 0x000fec0000002000 */
.L_x_7751:
[----:B------:R-:W0:Y:S01]  /*8ea0*/  LDC R0, c[0x0][0x448] ;  /* 0x00011200ff007b82 */ /* 0x000e220000000800 */
[----:B------:R-:W-:-:S07]  /*8eb0*/  IADD3 R7, R189, 0x1, -R187 ;  /* 0x00000001bd077810 */ /* 0x000fce0007ffe8bb */
[----:B------:R-:W1:Y:S01]  /*8ec0*/  LDC.64 R4, c[0x0][0x9e0] ;  /* 0x00027800ff047b82 */ /* 0x000e620000000a00 */
[----:B0-----:R-:W-:Y:S01]  /*8ed0*/  ISETP.NE.AND P1, PT, R0, 0x1, PT ;  /* 0x000000010000780c */ /* 0x001fe20003f25270 */
[----:B------:R-:W-:Y:S01]  /*8ee0*/  VIADD R0, R192, 0x7f ;  /* 0x0000007fc0007836 */ /* 0x000fe20000000000 */
[----:B-1----:R-:W-:-:S11]  /*8ef0*/  ISETP.GE.AND P2, PT, R5, 0x1, PT ;  /* 0x000000010500780c */ /* 0x002fd60003f46270 */
[----:B------:R-:W0:Y:S08]  /*8f00*/  @P1 LDC R3, c[0x0][0x44c] ;  /* 0x00011300ff031b82 */ /* 0x000e300000000800 */
[----:B------:R-:W1:Y:S01]  /*8f10*/  @P1 LDC R6, c[0x0][0x450] ;  /* 0x00011400ff061b82 */ /* 0x000e620000000800 */
[----:B0-----:R-:W-:-:S05]  /*8f20*/  @P1 IMAD.HI.U32 R3, R0, R3, RZ ;  /* 0x0000000300031227 */ /* 0x001fca00078e00ff */
[----:B-1----:R-:W-:-:S05]  /*8f30*/  @P1 SHF.R.U32.HI R0, RZ, R6, R3 ;  /* 0x00000006ff001219 */ /* 0x002fca0000011603 */
[----:B------:R-:W-:Y:S01]  /*8f40*/  IMAD.IADD R3, R7, 0x1, R0 ;  /* 0x0000000107037824 */ /* 0x000fe200078e0200 */
[----:B------:R-:W-:Y:S06]  /*8f50*/  @P0 BRA `(.L_x_7842) ;  /* 0x00000000000c0947 */ /* 0x000fec0003800000 */
[----:B------:R-:W0:Y:S01]  /*8f60*/  FENCE.VIEW.ASYNC.G ;  /* 0x00000000000073c6 */ /* 0x000e220000000100 */
[----:B------:R-:W-:Y:S05]  /*8f70*/  WARPSYNC.ALL ;  /* 0x0000000000007948 */ /* 0x000fea0003800000 */
[----:B0-----:R-:W-:Y:S06]  /*8f80*/  BAR.ARV 0xc, 0x180 ;  /* 0x0306000000007b1d */ /* 0x001fec0000002000 */
.L_x_7842:
        /* <DEDUP_REMOVED lines=13> */
.L_x_7845:
[----:B------:R-:W-:-:S13]  /*9060*/  ISETP.NE.AND P0, PT, R5, 0x1, PT ;  /* 0x000000010500780c */ /* 0x000fda0003f05270 */
[----:B------:R-:W0:Y:S02]  /*9070*/  @P0 LDC.64 R6, c[0x0][0x9e8] ;  /* 0x00027a00ff060b82 */ /* 0x000e240000000a00 */
[----:B0-----:R-:W-:-:S05]  /*9080*/  @P0 IMAD.HI.U32 R6, R0, R6, RZ ;  /* 0x0000000600060227 */ /* 0x001fca00078e00ff */
[----:B------:R-:W-:-:S07]  /*9090*/  @P0 SHF.R.U32.HI R0, RZ, R7, R6 ;  /* 0x00000007ff000219 */ /* 0x000fce0000011606 */
.L_x_7846:
[----:B------:R-:W-:Y:S05]  /*90a0*/  BSYNC B0 ;  /* 0x0000000000007941 */ /* 0x000fea0003800000 */
.L_x_7844:
[----:B------:R-:W-:-:S05]  /*90b0*/  IMAD R3, R0, R5, R5 ;  /* 0x0000000500037224 */ /* 0x000fca00078e0205 */
[----:B------:R-:W-:-:S07]  /*90c0*/  VIMNMX R4, R4, R3, PT ;  /* 0x0000000304047248 */ /* 0x000fce0003fe0100 */
.L_x_7843:
[----:B------:R-:W0:Y:S01]  /*90d0*/  @P1 LDC R7, c[0x0][0x44c] ;  /* 0x00011300ff071b82 */ /* 0x000e220000000800 */
[----:B------:R-:W-:Y:S01]  /*90e0*/  VIADD R4, R4, 0x7f ;  /* 0x0000007f04047836 */ /* 0x000fe20000000000 */
[----:B------:R-:W-:Y:S01]  /*90f0*/  ULDC UR4, c[0x0][0x9dc] ;  /* 0x0002770000047ab9 */ /* 0x000fe20000000800 */
[----:B------:R-:W-:-:S03]  /*9100*/  IMAD.MOV.U32 R0, RZ, RZ, R192 ;  /* 0x000000ffff007224 */ /* 0x000fc600078e00c0 */
        /* <DEDUP_REMOVED lines=20> */
.L_x_7849:
[----:B------:R-:W-:-:S13]  /*9250*/  ISETP.NE.AND P0, PT, R5, 0x1, PT ;  /* 0x000000010500780c */ /* 0x000fda0003f05270 */
[----:B------:R-:W0:Y:S02]  /*9260*/  @P0 LDC.64 R6, c[0x0][0x9e8] ;  /* 0x00027a00ff060b82 */ /* 0x000e240000000a00 */
[----:B0-----:R-:W-:-:S05]  /*9270*/  @P0 IMAD.HI.U32 R4, R0, R6, RZ ;  /* 0x0000000600040227 */ /* 0x001fca00078e00ff */
[----:B------:R-:W-:-:S07]  /*9280*/  @P0 SHF.R.U32.HI R0, RZ, R7, R4 ;  /* 0x00000007ff000219 */ /* 0x000fce0000011604 */
.L_x_7850:
[----:B------:R-:W-:Y:S05]  /*9290*/  BSYNC B0 ;  /* 0x0000000000007941 */ /* 0x000fea0003800000 */
.L_x_7848:
[----:B------:R-:W-:-:S05]  /*92a0*/  IMAD R0, R0, R5, RZ ;  /* 0x0000000500007224 */ /* 0x000fca00078e02ff */
[----:B------:R-:W-:-:S07]  /*92b0*/  VIMNMX R3, R3, R0, !PT ;  /* 0x0000000003037248 */ /* 0x000fce0007fe0100 */
.L_x_7847:
        /* <DEDUP_REMOVED lines=39> */
.L_x_7852:
[----:B------:R-:W-:Y:S05]  /*9530*/  BSYNC B0 ;  /* 0x0000000000007941 */ /* 0x000fea0003800000 */
.L_x_7851:
[-C--:B------:R-:W-:Y:S01]  /*9540*/  IMAD R194, R215, R88.reuse, R194 ;  /* 0x00000058d7c27224 */ /* 0x080fe200078e02c2 */
        /* <DEDUP_REMOVED lines=38> */
[----:B------:R-:W-:-:S03]  /*97b0*/  UMOV UR4, 0xffffffff ;  /* 0xffffffff00047882 */ /* 0x000fc60000000000 */
[----:B------:R-:W-:Y:S05]  /*97c0*/  BRA.DIV UR4, `(.L_x_7854) ;  /* 0x000001f6042c7947 */ /* 0x000fea000b800000 */
[----:B------:R-:W0:Y:S02]  /*97d0*/  S2R R3, SR_TID.X ;  /* 0x0000000000037919 */ /* 0x000e240000002100 */
[----:B0-----:R-:W-:-:S05]  /*97e0*/  VIADD R3, R3, 0xffffff80 ;  /* 0xffffff8003037836 */ /* 0x001fca0000000000 */
[----:B------:R-:W-:-:S04]  /*97f0*/  SHF.R.S32.HI R0, RZ, 0x1f, R3 ;  /* 0x0000001fff007819 */ /* 0x000fc80000011403 */
[----:B------:R-:W-:-:S04]  /*9800*/  LEA.HI R0, R0, R3, RZ, 0x7 ;  /* 0x0000000300007211 */ /* 0x000fc800078f38ff */
[----:B------:R-:W-:-:S05]  /*9810*/  SHF.R.S32.HI R0, RZ, 0x7, R0 ;  /* 0x00000007ff007819 */ /* 0x000fca0000011400 */
[----:B------:R0:W1:Y:S02]  /*9820*/  SHFL.IDX PT, R193, R0, RZ, 0x1f ;  /* 0x00001fff00c17589 */ /* 0x00006400000e0000 */
.L_x_8198:
[----:B01----:R-:W-:Y:S01]  /*9830*/  LEA.HI R0, R193, R193, RZ, 0x1 ;  /* 0x000000c1c1007211 */ /* 0x003fe200078f08ff */
[----:B------:R-:W-:-:S03]  /*9840*/  IMAD.U32 R3, RZ, RZ, UR44 ;  /* 0x0000002cff037e24 */ /* 0x000fc6000f8e00ff */
[----:B------:R-:W-:Y:S02]  /*9850*/  LOP3.LUT R0, R0, 0x1e, RZ, 0xc0, !PT ;  /* 0x0000001e00007812 */ /* 0x000fe400078ec0ff */
[----:B------:R-:W-:Y:S02]  /*9860*/  LOP3.LUT P0, RZ, R3, 0x3ff, RZ, 0xc0, !PT ;  /* 0x000003ff03ff7812 */ /* 0x000fe4000780c0ff */
[----:B------:R-:W-:Y:S02]  /*9870*/  IADD3 R0, R193, -R0, RZ ;  /* 0x80000000c1007210 */ /* 0x000fe40007ffe0ff */
[----:B------:R-:W-:Y:S02]  /*9880*/  P2R R24, PR, RZ, 0x1 ;  /* 0x00000001ff187803 */ /* 0x000fe40000000000 */
        /* <DEDUP_REMOVED lines=20> */
.L_x_7855:
        /* <DEDUP_REMOVED lines=12> */
.L_x_7859:
[----:B-1----:R1:W2:Y:S02]  /*9a90*/  SYNCS.PHASECHK.TRANS64.TRYWAIT P0, [R2+URZ+0x28800], R3 ;  /* 0x02880003020075a7 */ /* 0x0022a4000800017f */
[----:B--2---:R-:W-:Y:S05]  /*9aa0*/  @!P0 NANOSLEEP.SYNCS 0x989680 ;  /* 0x009896800000895d */ /* 0x004fea0003900000 */
[----:B------:R-:W2:Y:S02]  /*9ab0*/  @!P0 SYNCS.PHASECHK.TRANS64 P0, [R2+URZ+0x28800], R3 ;  /* 0x02880003020085a7 */ /* 0x000ea4000800007f */
[----:B--2---:R-:W-:Y:S05]  /*9ac0*/  @!P0 BRA `(.L_x_7859) ;  /* 0xfffffffc00f08947 */ /* 0x004fea000383ffff */
.L_x_7858:
[----:B------:R-:W-:Y:S05]  /*9ad0*/  BSYNC B0 ;  /* 0x0000000000007941 */ /* 0x000fea0003800000 */
.L_x_7857:
[----:B------:R-:W-:Y:S05]  /*9ae0*/  BRA `(.L_x_7860) ;  /* 0x0000004c00a07947 */ /* 0x000fea0003800000 */
.L_x_7856:
[----:B------:R-:W-:Y:S01]  /*9af0*/  ISETP.NE.AND P0, PT, R24, RZ, PT ;  /* 0x000000ff1800720c */ /* 0x000fe20003f05270 */
[----:B------:R-:W-:Y:S01]  /*9b00*/  ULDC.64 UR4, c[0x0][0x3f8] ;  /* 0x0000fe0000047ab9 */ /* 0x000fe20000000a00 */
[----:B-----5:R-:W-:Y:S01]  /*9b10*/  SHF.R.S32.HI R0, RZ, 0x1f, R112 ;  /* 0x0000001fff007819 */ /* 0x020fe20000011470 */
[----:B------:R-:W-:Y:S01]  /*9b20*/  ULDC.64 UR6, c[0x0][0x408] ;  /* 0x0001020000067ab9 */ /* 0x000fe20000000a00 */
[----:B------:R-:W-:-:S04]  /*9b30*/  IMAD.WIDE.U32 R24, R112, UR4, RZ ;  /* 0x0000000470187c25 */ /* 0x000fc8000f8e00ff */
[C---:B------:R-:W-:Y:S02]  /*9b40*/  IMAD R3, R0.reuse, UR4, RZ ;  /* 0x0000000400037c24 */ /* 0x040fe4000f8e02ff */
[----:B------:R-:W-:Y:S02]  /*9b50*/  IMAD R5, R0, UR6, RZ ;  /* 0x0000000600057c24 */ /* 0x000fe4000f8e02ff */
        /* <DEDUP_REMOVED lines=22> */
.L_x_7861:
[----:B------:R-:W-:Y:S01]  /*9cc0*/  ULDC.U8 UR4, c[0x0][0x410] ;  /* 0x0001040000047ab9 */ /* 0x000fe20000000000 */
[----:B------:R-:W-:Y:S01]  /*9cd0*/  IMAD.IADD R56, R23, 0x1, R192 ;  /* 0x0000000117387824 */ /* 0x000fe200078e02c0 */
[----:B------:R-:W-:Y:S01]  /*9ce0*/  ISETP.NE.AND P0, PT, RZ, UR4, PT ;  /* 0x00000004ff007c0c */ /* 0x000fe2000bf05270 */
[----:B------:R-:W-:Y:S02]  /*9cf0*/  BSSY B0, `(.L_x_7862) ;  /* 0x00004bf000007945 */ /* 0x000fe40003800000 */
[----:B------:R-:W-:-:S10]  /*9d00*/  IMAD R3, R207, 0x20, R56 ;  /* 0x00000020cf037824 */ /* 0x000fd400078e0238 */
[----:B------:R-:W-:Y:S05]  /*9d10*/  @!P0 BRA `(.L_x_7863) ;  /* 0x0000002400ac8947 */ /* 0x000fea0003800000 */
[----:B------:R-:W0:Y:S01]  /*9d20*/  LDC R8, c[0x0][0x448] ;  /* 0x00011200ff087b82 */ /* 0x000e220000000800 */
[----:B------:R-:W-:Y:S01]  /*9d30*/  ULDC.64 UR4, c[0x0][0x3f8] ;  /* 0x0000fe0000047ab9 */ /* 0x000fe20000000a00 */
[----:B------:R-:W-:Y:S01]  /*9d40*/  ULDC.64 UR6, c[0x0][0x408] ;  /* 0x0001020000067ab9 */ /* 0x000fe20000000a00 */
[----:B------:R-:W-:Y:S02]  /*9d50*/  IMAD.MOV.U32 R4, RZ, RZ, R24 ;  /* 0x000000ffff047224 */ /* 0x000fe400078e0018 */
[----:B------:R-:W-:Y:S02]  /*9d60*/  IMAD.MOV.U32 R10, RZ, RZ, R112 ;  /* 0x000000ffff0a7224 */ /* 0x000fe400078e0070 */
[----:B------:R-:W-:Y:S01]  /*9d70*/  IMAD.MOV.U32 R11, RZ, RZ, R29 ;  /* 0x000000ffff0b7224 */ /* 0x000fe200078e001d */
        /* <DEDUP_REMOVED lines=18> */
[----:B------:R-:W-:-:S02]  /*9ea0*/  LEA R5, P1, R10, UR6, 0x1 ;  /* 0x000000060a057c11 */ /* 0x000fc4000f8208ff */
[----:B------:R-:W-:Y:S02]  /*9eb0*/  IADD3 R3, R11, R3, RZ ;  /* 0x000000030b037210 */ /* 0x000fe40007ffe0ff */
[----:B------:R-:W-:Y:S02]  /*9ec0*/  LEA.HI.X R7, R4, UR5, R7, 0x1, P0 ;  /* 0x0000000504077c11 */ /* 0x000fe400080f0c07 */
[----:B------:R-:W-:Y:S01]  /*9ed0*/  LEA.HI.X R10, R10, UR7, R3, 0x1, P1 ;  /* 0x000000070a0a7c11 */ /* 0x000fe200088f0c03 */
[----:B------:R-:W-:Y:S06]  /*9ee0*/  BRA.DIV UR4, `(.L_x_7864) ;  /* 0x000001ee04a47947 */ /* 0x000fec000b800000 */
[----:B------:R0:W1:Y:S04]  /*9ef0*/  SHFL.IDX PT, R0, R7, RZ, 0x181f ;  /* 0x00181fff07007589 */ /* 0x00006800000e0000 */
[----:B------:R0:W2:Y:S04]  /*9f00*/  SHFL.IDX PT, R3, R6, RZ, 0x181f ;  /* 0x00181fff06037589 */ /* 0x0000a800000e0000 */
[----:B------:R0:W3:Y:S04]  /*9f10*/  SHFL.IDX PT, R4, R10, RZ, 0x181f ;  /* 0x00181fff0a047589 */ /* 0x0000e800000e0000 */
[----:B------:R0:W4:Y:S02]  /*9f20*/  SHFL.IDX PT, R14, R5, RZ, 0x181f ;  /* 0x00181fff050e7589 */ /* 0x00012400000e0000 */
.L_x_8204:
[----:B------:R-:W-:Y:S01]  /*9f30*/  IMAD R65, R187, R8, RZ ;  /* 0x00000008bb417224 */ /* 0x000fe200078e02ff */
[----:B------:R-:W-:Y:S01]  /*9f40*/  BSSY B1, `(.L_x_7865) ;  /* 0x000001e000017945 */ /* 0x000fe20003800000 */
[----:B------:R-:W-:Y:S02]  /*9f50*/  CS2R R46, SRZ ;  /* 0x00000000002e7805 */ /* 0x000fe4000001ff00 */
[----:B------:R-:W-:Y:S02]  /*9f60*/  CS2R R40, SRZ ;  /* 0x0000000000287805 */ /* 0x000fe4000001ff00 */
[----:B------:R-:W-:Y:S02]  /*9f70*/  CS2R R44, SRZ ;  /* 0x00000000002c7805 */ /* 0x000fe4000001ff00 */
[----:B------:R-:W-:Y:S02]  /*9f80*/  ISETP.GE.AND P0, PT, R56, R65, PT ;  /* 0x000000413800720c */ /* 0x000fe40003f06270 */
[----:B------:R-:W-:-:S11]  /*9f90*/  CS2R R38, SRZ ;  /* 0x0000000000267805 */ /* 0x000fd6000001ff00 */
[----:B------:R-:W-:Y:S05]  /*9fa0*/  @P0 BRA `(.L_x_7866) ;  /* 0x00000000005c0947 */ /* 0x000fea0003800000 */
[----:B------:R-:W-:Y:S01]  /*9fb0*/  ULDC UR4, c[0x0][0x3f4] ;  /* 0x0000fd0000047ab9 */ /* 0x000fe20000000800 */
[----:B------:R-:W-:Y:S02]  /*9fc0*/  CS2R R38, SRZ ;  /* 0x0000000000267805 */ /* 0x000fe4000001ff00 */
[----:B------:R-:W-:Y:S02]  /*9fd0*/  ISETP.GE.AND P4, PT, R18, UR4, PT ;  /* 0x0000000412007c0c */ /* 0x000fe4000bf86270 */
[----:B------:R-:W-:Y:S02]  /*9fe0*/  CS2R R40, SRZ ;  /* 0x0000000000287805 */ /* 0x000fe4000001ff00 */
[----:B------:R-:W-:-:S09]  /*9ff0*/  ISETP.GE.AND P5, PT, R185, UR4, PT ;  /* 0x00000004b9007c0c */ /* 0x000fd2000bfa6270 */
[C---:B------:R-:W-:Y:S01]  /*a000*/  @!P4 IMAD.SHL.U32 R12, R18.reuse, 0x2, RZ ;  /* 0x00000002120cc824 */ /* 0x040fe200078e00ff */
[----:B------:R-:W-:-:S03]  /*a010*/  @!P4 SHF.L.U64.HI R13, R18, 0x1, R19 ;  /* 0x00000001120dc819 */ /* 0x000fc60000010213 */
[C---:B------:R-:W-:Y:S01]  /*a020*/  @!P5 IMAD.SHL.U32 R15, R185.reuse, 0x2, RZ ;  /* 0x00000002b90fd824 */ /* 0x040fe200078e00ff */
[----:B------:R-:W-:Y:S02]  /*a030*/  @!P5 SHF.L.U64.HI R11, R185, 0x1, R232 ;  /* 0x00000001b90bd819 */ /* 0x000fe400000102e8 */
[CC--:B--2---:R-:W-:Y:S02]  /*a040*/  @!P4 IADD3 R8, P0, R3.reuse, R12.reuse, RZ ;  /* 0x0000000c0308c210 */ /* 0x0c4fe40007f1e0ff */
[----:B----4-:R-:W-:Y:S02]  /*a050*/  @!P4 IADD3 R12, P1, R14, R12, RZ ;  /* 0x0000000c0e0cc210 */ /* 0x010fe40007f3e0ff */
[-C--:B------:R-:W-:Y:S01]  /*a060*/  @!P5 IADD3 R20, P2, R3, R15.reuse, RZ ;  /* 0x0000000f0314d210 */ /* 0x080fe20007f5e0ff */
[----:B-1----:R-:W-:Y:S01]  /*a070*/  @!P4 IMAD.X R9, R0, 0x1, R13, P0 ;  /* 0x000000010009c824 */ /* 0x002fe200000e060d */
[----:B------:R-:W-:Y:S02]  /*a080*/  @!P5 IADD3 R14, P3, R14, R15, RZ ;  /* 0x0000000f0e0ed210 */ /* 0x000fe40007f7e0ff */
[----:B------:R-:W-:-:S02]  /*a090*/  CS2R R44, SRZ ;  /* 0x00000000002c7805 */ /* 0x000fc4000001ff00 */
[----:B------:R-:W-:Y:S01]  /*a0a0*/  CS2R R46, SRZ ;  /* 0x00000000002e7805 */ /* 0x000fe2000001ff00 */
[----:B------:R-:W-:Y:S02]  /*a0b0*/  @!P5 IMAD.X R21, R0, 0x1, R11, P2 ;  /* 0x000000010015d824 */ /* 0x000fe400010e060b */
[C---:B---3--:R-:W-:Y:S02]  /*a0c0*/  @!P4 IMAD.X R13, R4.reuse, 0x1, R13, P1 ;  /* 0x00000001040dc824 */ /* 0x048fe400008e060d */
[----:B------:R-:W-:Y:S01]  /*a0d0*/  @!P5 IMAD.X R15, R4, 0x1, R11, P3 ;  /* 0x00000001040fd824 */ /* 0x000fe200018e060b */
[----:B------:R1:W5:Y:S04]  /*a0e0*/  @!P5 LD.E.64 R38, desc[UR42][R20.64] ;  /* 0x0000002a1426d980 */ /* 0x000368000c101b00 */
[----:B------:R1:W5:Y:S04]  /*a0f0*/  @!P5 LD.E.64 R40, desc[UR42][R14.64] ;  /* 0x0000002a0e28d980 */ /* 0x000368000c101b00 */
[----:B------:R1:W5:Y:S04]  /*a100*/  @!P4 LD.E.64 R44, desc[UR42][R8.64] ;  /* 0x0000002a082cc980 */ /* 0x000368000c101b00 */
[----:B------:R1:W5:Y:S02]  /*a110*/  @!P4 LD.E.64 R46, desc[UR42][R12.64] ;  /* 0x0000002a0c2ec980 */ /* 0x000364000c101b00 */
.L_x_7866:
[----:B------:R-:W-:Y:S05]  /*a120*/  BSYNC B1 ;  /* 0x0000000000017941 */ /* 0x000fea0003800000 */
.L_x_7865:
[----:B-1---5:R-:W-:Y:S01]  /*a130*/  IMAD.MOV.U32 R0, RZ, RZ, R46 ;  /* 0x000000ffff007224 */ /* 0x022fe200078e002e */
[----:B------:R-:W-:Y:S01]  /*a140*/  MOV R8, R41 ;  /* 0x0000002900087202 */ /* 0x000fe20000000f00 */
[----:B--2---:R-:W-:Y:S01]  /*a150*/  IMAD.MOV.U32 R3, RZ, RZ, R47 ;  /* 0x000000ffff037224 */ /* 0x004fe200078e002f */
[----:B------:R-:W-:Y:S01]  /*a160*/  UMOV UR4, 0xffffffff ;  /* 0xffffffff00047882 */ /* 0x000fe20000000000 */
[----:B---3--:R-:W-:Y:S01]  /*a170*/  IMAD.MOV.U32 R4, RZ, RZ, R40 ;  /* 0x000000ffff047224 */ /* 0x008fe200078e0028 */
        /* <DEDUP_REMOVED lines=11> */
[----:B------:R-:W-:Y:S02]  /*a230*/  PRMT R63, R63, 0x5410, R4 ;  /* 0x000054103f3f7816 */ /* 0x000fe40000000004 */
[----:B------:R-:W-:Y:S01]  /*a240*/  PRMT R62, R8, 0x7610, R62 ;  /* 0x00007610083e7816 */ /* 0x000fe2000000003e */
[----:B------:R-:W-:Y:S06]  /*a250*/  BRA.DIV UR4, `(.L_x_7867) ;  /* 0x000001ee04387947 */ /* 0x000fec000b800000 */
[----:B------:R1:W2:Y:S04]  /*a260*/  SHFL.IDX PT, R0, R7, 0x1, 0x181f ;  /* 0x00381f0007007f89 */ /* 0x0002a800000e0000 */
[----:B------:R1:W3:Y:S04]  /*a270*/  SHFL.IDX PT, R3, R6, 0x1, 0x181f ;  /* 0x00381f0006037f89 */ /* 0x0002e800000e0000 */
[----:B------:R1:W0:Y:S04]  /*a280*/  SHFL.IDX PT, R4, R10, 0x1, 0x181f ;  /* 0x00381f000a047f89 */ /* 0x00022800000e0000 */
[----:B----4-:R1:W4:Y:S02]  /*a290*/  SHFL.IDX PT, R14, R5, 0x1, 0x181f ;  /* 0x00381f00050e7f89 */ /* 0x01032400000e0000 */
.L_x_8210:
[----:B------:R-:W-:Y:S01]  /*a2a0*/  VIADD R8, R56, 0x20 ;  /* 0x0000002038087836 */ /* 0x000fe20000000000 */
[----:B------:R-:W-:Y:S01]  /*a2b0*/  BSSY B1, `(.L_x_7868) ;  /* 0x000001d000017945 */ /* 0x000fe20003800000 */
[----:B------:R-:W-:Y:S02]  /*a2c0*/  CS2R R30, SRZ ;  /* 0x00000000001e7805 */ /* 0x000fe4000001ff00 */
[----:B------:R-:W-:Y:S02]  /*a2d0*/  CS2R R42, SRZ ;  /* 0x00000000002a7805 */ /* 0x000fe4000001ff00 */
[----:B------:R-:W-:Y:S02]  /*a2e0*/  CS2R R32, SRZ ;  /* 0x0000000000207805 */ /* 0x000fe4000001ff00 */
[----:B------:R-:W-:-:S13]  /*a2f0*/  ISETP.GE.AND P0, PT, R8, R65, PT ;  /* 0x000000410800720c */ /* 0x000fda0003f06270 */
        /* <DEDUP_REMOVED lines=10> */
[CC--:B---3--:R-:W-:Y:S02]  /*a3a0*/  @!P4 IADD3 R8, P0, R3.reuse, R12.reuse, RZ ;  /* 0x0000000c0308c210 */ /* 0x0c8fe40007f1e0ff */
[-C--:B------:R-:W-:Y:S02]  /*a3b0*/  @!P5 IADD3 R20, P2, R3, R9.reuse, RZ ;  /* 0x000000090314d210 */ /* 0x080fe40007f5e0ff */
[C---:B----4-:R-:W-:Y:S02]  /*a3c0*/  @!P4 IADD3 R12, P1, R14.reuse, R12, RZ ;  /* 0x0000000c0e0cc210 */ /* 0x050fe40007f3e0ff */
[----:B------:R-:W-:Y:S01]  /*a3d0*/  @!P5 IADD3 R14, P3, R14, R9, RZ ;  /* 0x000000090e0ed210 */ /* 0x000fe20007f7e0ff */
[----:B--2---:R-:W-:Y:S01]  /*a3e0*/  @!P5 IMAD.X R21, R0, 0x1, R15, P2 ;  /* 0x000000010015d824 */ /* 0x004fe200010e060f */
[----:B------:R-:W-:-:S02]  /*a3f0*/  CS2R R42, SRZ ;  /* 0x00000000002a7805 */ /* 0x000fc4000001ff00 */
[----:B------:R-:W-:Y:S01]  /*a400*/  CS2R R34, SRZ ;  /* 0x0000000000227805 */ /* 0x000fe2000001ff00 */
[----:B------:R-:W-:Y:S01]  /*a410*/  @!P4 IMAD.X R9, R0, 0x1, R11, P0 ;  /* 0x000000010009c824 */ /* 0x000fe200000e060b */
[C---:B0-----:R-:W-:Y:S01]  /*a420*/  @!P4 IADD3.X R13, R4.reuse, R11, RZ, P1, !PT ;  /* 0x0000000b040dc210 */ /* 0x041fe20000ffe4ff */
[----:B------:R-:W-:Y:S01]  /*a430*/  @!P5 IMAD.X R15, R4, 0x1, R15, P3 ;  /* 0x00000001040fd824 */ /* 0x000fe200018e060f */
[----:B------:R0:W5:Y:S04]  /*a440*/  @!P5 LD.E.64 R32, desc[UR42][R20.64] ;  /* 0x0000002a1420d980 */ /* 0x000168000c101b00 */
[----:B------:R0:W5:Y:S04]  /*a450*/  @!P5 LD.E.64 R30, desc[UR42][R14.64] ;  /* 0x0000002a0e1ed980 */ /* 0x000168000c101b00 */
[----:B------:R0:W5:Y:S04]  /*a460*/  @!P4 LD.E.64 R42, desc[UR42][R8.64] ;  /* 0x0000002a082ac980 */ /* 0x000168000c101b00 */
[----:B------:R0:W5:Y:S02]  /*a470*/  @!P4 LD.E.64 R34, desc[UR42][R12.64] ;  /* 0x0000002a0c22c980 */ /* 0x000164000c101b00 */
.L_x_7869:
[----:B------:R-:W-:Y:S05]  /*a480*/  BSYNC B1 ;  /* 0x0000000000017941 */ /* 0x000fea0003800000 */
.L_x_7868:
[----:B--2--5:R-:W-:Y:S01]  /*a490*/  IMAD.MOV.U32 R0, RZ, RZ, R34 ;  /* 0x000000ffff007224 */ /* 0x024fe200078e0022 */
[----:B------:R-:W-:Y:S01]  /*a4a0*/  UMOV UR4, 0xffffffff ;  /* 0xffffffff00047882 */ /* 0x000fe20000000000 */
[----:B---3--:R-:W-:Y:S02]  /*a4b0*/  IMAD.MOV.U32 R3, RZ, RZ, R35 ;  /* 0x000000ffff037224 */ /* 0x008fe400078e0023 */
[----:B0-----:R-:W-:Y:S02]  /*a4c0*/  IMAD.MOV.U32 R4, RZ, RZ, R30 ;  /* 0x000000ffff047224 */ /* 0x001fe400078e001e */
        /* <DEDUP_REMOVED lines=9> */
[----:B------:R-:W-:Y:S06]  /*a560*/  BRA.DIV UR4, `(.L_x_7870) ;  /* 0x000001ea04e47947 */ /* 0x000fec000b800000 */
[----:B------:R0:W2:Y:S04]  /*a570*/  SHFL.IDX PT, R0, R7, 0x2, 0x181f ;  /* 0x00581f0007007f89 */ /* 0x0000a800000e0000 */
[----:B------:R0:W3:Y:S04]  /*a580*/  SHFL.IDX PT, R3, R6, 0x2, 0x181f ;  /* 0x00581f0006037f89 */ /* 0x0000e800000e0000 */
[----:B------:R0:W0:Y:S04]  /*a590*/  SHFL.IDX PT, R4, R10, 0x2, 0x181f ;  /* 0x00581f000a047f89 */ /* 0x00002800000e0000 */
[----:B----4-:R4:W0:Y:S02]  /*a5a0*/  SHFL.IDX PT, R14, R5, 0x2, 0x181f ;  /* 0x00581f00050e7f89 */ /* 0x01082400000e0000 */
.L_x_8216:
[----:B------:R-:W-:Y:S01]  /*a5b0*/  IADD3 R8, R56, 0x40, RZ ;  /* 0x0000004038087810 */ /* 0x000fe20007ffe0ff */
[----:B------:R-:W-:Y:S01]  /*a5c0*/  BSSY B1, `(.L_x_7871) ;  /* 0x000001e000017945 */ /* 0x000fe20003800000 */
[----:B------:R-:W-:Y:S02]  /*a5d0*/  CS2R R26, SRZ ;  /* 0x00000000001a7805 */ /* 0x000fe4000001ff00 */
[----:B------:R-:W-:Y:S02]  /*a5e0*/  CS2R R24, SRZ ;  /* 0x0000000000187805 */ /* 0x000fe4000001ff00 */
[----:B------:R-:W-:Y:S02]  /*a5f0*/  ISETP.GE.AND P0, PT, R8, R65, PT ;  /* 0x000000410800720c */ /* 0x000fe40003f06270 */
[----:B------:R-:W-:Y:S02]  /*a600*/  CS2R R28, SRZ ;  /* 0x00000000001c7805 */ /* 0x000fe4000001ff00 */
[----:B------:R-:W-:-:S09]  /*a610*/  CS2R R20, SRZ ;  /* 0x0000000000147805 */ /* 0x000fd2000001ff00 */
        /* <DEDUP_REMOVED lines=12> */
[C---:B0-----:R-:W-:Y:S02]  /*a6e0*/  @!P4 IADD3 R12, P1, R14.reuse, R12, RZ ;  /* 0x0000000c0e0cc210 */ /* 0x041fe40007f3e0ff */
[----:B------:R-:W-:Y:S01]  /*a6f0*/  @!P5 IADD3 R14, P3, R14, R9, RZ ;  /* 0x000000090e0ed210 */ /* 0x000fe20007f7e0ff */
[----:B--2---:R-:W-:Y:S01]  /*a700*/  @!P5 IMAD.X R49, R0, 0x1, R15, P2 ;  /* 0x000000010031d824 */ /* 0x004fe200010e060f */
[----:B------:R-:W-:-:S02]  /*a710*/  CS2R R28, SRZ ;  /* 0x00000000001c7805 */ /* 0x000fc4000001ff00 */
[----:B------:R-:W-:Y:S01]  /*a720*/  CS2R R26, SRZ ;  /* 0x00000000001a7805 */ /* 0x000fe2000001ff00 */
[--C-:B------:R-:W-:Y:S02]  /*a730*/  @!P4 IMAD.X R9, R0, 0x1, R11.reuse, P0 ;  /* 0x000000010009c824 */ /* 0x100fe400000e060b */
[C---:B------:R-:W-:Y:S01]  /*a740*/  @!P4 IMAD.X R13, R4.reuse, 0x1, R11, P1 ;  /* 0x00000001040dc824 */ /* 0x040fe200008e060b */
[----:B------:R0:W5:Y:S01]  /*a750*/  @!P5 LD.E.64 R20, desc[UR42][R48.64] ;  /* 0x0000002a3014d980 */ /* 0x000162000c101b00 */
[----:B------:R-:W-:-:S03]  /*a760*/  @!P5 IMAD.X R15, R4, 0x1, R15, P3 ;  /* 0x00000001040fd824 */ /* 0x000fc600018e060f */
[----:B------:R0:W5:Y:S04]  /*a770*/  @!P4 LD.E.64 R28, desc[UR42][R8.64] ;  /* 0x0000002a081cc980 */ /* 0x000168000c101b00 */
[----:B------:R0:W5:Y:S04]  /*a780*/  @!P5 LD.E.64 R24, desc[UR42][R14.64] ;  /* 0x0000002a0e18d980 */ /* 0x000168000c101b00 */
[----:B------:R0:W5:Y:S02]  /*a790*/  @!P4 LD.E.64 R26, desc[UR42][R12.64] ;  /* 0x0000002a0c1ac980 */ /* 0x000164000c101b00 */
.L_x_7872:
[----:B------:R-:W-:Y:S05]  /*a7a0*/  BSYNC B1 ;  /* 0x0000000000017941 */ /* 0x000fea0003800000 */
.L_x_7871:
[----:B0----5:R-:W-:Y:S01]  /*a7b0*/  IMAD.MOV.U32 R4, RZ, RZ, R24 ;  /* 0x000000ffff047224 */ /* 0x021fe200078e0018 */
[----:B------:R-:W-:Y:S01]  /*a7c0*/  MOV R8, R25 ;  /* 0x0000001900087202 */ /* 0x000fe20000000f00 */
[----:B--2---:R-:W-:Y:S01]  /*a7d0*/  IMAD.MOV.U32 R0, RZ, RZ, R26 ;  /* 0x000000ffff007224 */ /* 0x004fe200078e001a */
[----:B------:R-:W-:Y:S01]  /*a7e0*/  UMOV UR4, 0xffffffff ;  /* 0xffffffff00047882 */ /* 0x000fe20000000000 */
[----:B---3--:R-:W-:Y:S01]  /*a7f0*/  IMAD.MOV.U32 R3, RZ, RZ, R27 ;  /* 0x000000ffff037224 */ /* 0x008fe200078e001b */
[----:B------:R-:W-:Y:S01]  /*a800*/  PRMT R37, R4, 0x5410, R8 ;  /* 0x0000541004257816 */ /* 0x000fe20000000008 */
[----:B------:R-:W-:Y:S02]  /*a810*/  IMAD.MOV.U32 R4, RZ, RZ, R20 ;  /* 0x000000ffff047224 */ /* 0x000fe400078e0014 */
[----:B------:R-:W-:Y:S01]  /*a820*/  IMAD.MOV.U32 R8, RZ, RZ, R21 ;  /* 0x000000ffff087224 */ /* 0x000fe200078e0015 */
[----:B------:R-:W-:Y:S01]  /*a830*/  PRMT R58, R0, 0x5410, R3 ;  /* 0x00005410003a7816 */ /* 0x000fe20000000003 */
[----:B------:R-:W-:-:S02]  /*a840*/  IMAD.MOV.U32 R0, RZ, RZ, R28 ;  /* 0x000000ffff007224 */ /* 0x000fc400078e001c */
[----:B------:R-:W-:Y:S01]  /*a850*/  IMAD.MOV.U32 R3, RZ, RZ, R29 ;  /* 0x000000ffff037224 */ /* 0x000fe200078e001d */
[----:B------:R-:W-:Y:S02]  /*a860*/  PRMT R54, R4, 0x5410, R8 ;  /* 0x0000541004367816 */ /* 0x000fe40000000008 */
[----:B------:R-:W-:Y:S02]  /*a870*/  CS2R R8, SRZ ;  /* 0x0000000000087805 */ /* 0x000fe4000001ff00 */
[----:B------:R-:W-:Y:S01]  /*a880*/  PRMT R59, R0, 0x5410, R3 ;  /* 0x00005410003b7816 */ /* 0x000fe20000000003 */
[----:B------:R-:W-:Y:S06]  /*a890*/  BRA.DIV UR4, `(.L_x_7873) ;  /* 0x000001ea04887947 */ /* 0x000fec000b800000 */
[----:B------:R0:W2:Y:S04]  /*a8a0*/  SHFL.IDX PT, R0, R7, 0x3, 0x181f ;  /* 0x00781f0007007f89 */ /* 0x0000a800000e0000 */
[----:B------:R0:W3:Y:S04]  /*a8b0*/  SHFL.IDX PT, R3, R6, 0x3, 0x181f ;  /* 0x00781f0006037f89 */ /* 0x0000e800000e0000 */
[----:B------:R0:W0:Y:S04]  /*a8c0*/  SHFL.IDX PT, R4, R10, 0x3, 0x181f ;  /* 0x00781f000a047f89 */ /* 0x00002800000e0000 */
[----:B-1--4-:R-:W1:Y:S02]  /*a8d0*/  SHFL.IDX PT, R5, R5, 0x3, 0x181f ;  /* 0x00781f0005057f89 */ /* 0x012e6400000e0000 */
.L_x_8222:
[----:B------:R-:W-:Y:S01]  /*a8e0*/  VIADD R56, R56, 0x60 ;  /* 0x0000006038387836 */ /* 0x000fe20000000000 */
[----:B0-----:R-:W-:Y:S01]  /*a8f0*/  LEA.HI R6, R213, R213, RZ, 0x1 ;  /* 0x000000d5d5067211 */ /* 0x001fe200078f08ff */
[----:B------:R-:W-:Y:S01]  /*a900*/  BSSY B1, `(.L_x_7874) ;  /* 0x0000020000017945 */ /* 0x000fe20003800000 */
[----:B------:R-:W-:Y:S02]  /*a910*/  CS2R R10, SRZ ;  /* 0x00000000000a7805 */ /* 0x000fe4000001ff00 */
[----:B------:R-:W-:Y:S02]  /*a920*/  CS2R R14, SRZ ;  /* 0x00000000000e7805 */ /* 0x000fe4000001ff00 */
[----:B------:R-:W-:Y:S02]  /*a930*/  ISETP.GE.AND P0, PT, R56, R65, PT ;  /* 0x000000413800720c */ /* 0x000fe40003f06270 */
[----:B------:R-:W-:Y:S02]  /*a940*/  CS2R R12, SRZ ;  /* 0x00000000000c7805 */ /* 0x000fe4000001ff00 */
[----:B------:R-:W-:-:S05]  /*a950*/  LOP3.LUT R6, R6, 0xfffffffe, RZ, 0xc0, !PT ;  /* 0xfffffffe06067812 */ /* 0x000fca00078ec0ff */
[----:B------:R-:W-:-:S05]  /*a960*/  IMAD.IADD R6, R213, 0x1, -R6 ;  /* 0x00000001d5067824 */ /* 0x000fca00078e0a06 */
[----:B------:R-:W-:Y:S01]  /*a970*/  SHF.L.U32 R67, R6, 0x1f, RZ ;  /* 0x0000001f06437819 */ /* 0x000fe200000006ff */
[----:B------:R-:W-:Y:S06]  /*a980*/  @P0 BRA `(.L_x_7875) ;  /* 0x00000000005c0947 */ /* 0x000fec0003800000 */
[----:B------:R-:W-:Y:S01]  /*a990*/  ULDC UR4, c[0x0][0x3f4] ;  /* 0x0000fd0000047ab9 */ /* 0x000fe20000000800 */
[----:B------:R-:W-:Y:S02]  /*a9a0*/  CS2R R12, SRZ ;  /* 0x00000000000c7805 */ /* 0x000fe4000001ff00 */
[----:B------:R-:W-:Y:S02]  /*a9b0*/  ISETP.GE.AND P4, PT, R18, UR4, PT ;  /* 0x0000000412007c0c */ /* 0x000fe4000bf86270 */
[----:B------:R-:W-:-:S11]  /*a9c0*/  ISETP.GE.AND P5, PT, R185, UR4, PT ;  /* 0x00000004b9007c0c */ /* 0x000fd6000bfa6270 */
[C---:B------:R-:W-:Y:S01]  /*a9d0*/  @!P4 IMAD.SHL.U32 R48, R18.reuse, 0x2, RZ ;  /* 0x000000021230c824 */ /* 0x040fe200078e00ff */
[----:B------:R-:W-:Y:S01]  /*a9e0*/  @!P4 SHF.L.U64.HI R9, R18, 0x1, R19 ;  /* 0x000000011209c819 */ /* 0x000fe20000010213 */
[C---:B------:R-:W-:Y:S01]  /*a9f0*/  @!P5 IMAD.SHL.U32 R50, R185.reuse, 0x2, RZ ;  /* 0x00000002b932d824 */ /* 0x040fe200078e00ff */
[----:B------:R-:W-:Y:S02]  /*aa00*/  @!P5 SHF.L.U64.HI R11, R185, 0x1, R232 ;  /* 0x00000001b90bd819 */ /* 0x000fe400000102e8 */
[C---:B---3--:R-:W-:Y:S02]  /*aa10*/  @!P4 IADD3 R6, P0, R3.reuse, R48, RZ ;  /* 0x000000300306c210 */ /* 0x048fe40007f1e0ff */
[----:B------:R-:W-:Y:S02]  /*aa20*/  @!P5 IADD3 R52, P2, R3, R50, RZ ;  /* 0x000000320334d210 */ /* 0x000fe40007f5e0ff */
[C---:B-1----:R-:W-:Y:S02]  /*aa30*/  @!P4 IADD3 R48, P1, R5.reuse, R48, RZ ;  /* 0x000000300530c210 */ /* 0x042fe40007f3e0ff */
[----:B------:R-:W-:Y:S01]  /*aa40*/  @!P5 IADD3 R50, P3, R5, R50, RZ ;  /* 0x000000320532d210 */ /* 0x000fe20007f7e0ff */
[C---:B--2---:R-:W-:Y:S01]  /*aa50*/  @!P5 IMAD.X R53, R0.reuse, 0x1, R11, P2 ;  /* 0x000000010035d824 */ /* 0x044fe200010e060b */
[----:B------:R-:W-:Y:S01]  /*aa60*/  @!P4 IADD3.X R7, R0, R9, RZ, P0, !PT ;  /* 0x000000090007c210 */ /* 0x000fe200007fe4ff */
[C---:B------:R-:W-:Y:S01]  /*aa70*/  @!P4 IMAD.X R49, R4.reuse, 0x1, R9, P1 ;  /* 0x000000010431c824 */ /* 0x040fe200008e0609 */
[----:B------:R-:W-:Y:S01]  /*aa80*/  CS2R R14, SRZ ;  /* 0x00000000000e7805 */ /* 0x000fe2000001ff00 */
[----:B------:R-:W-:Y:S01]  /*aa90*/  @!P5 IMAD.X R51, R4, 0x1, R11, P3 ;  /* 0x000000010433d824 */ /* 0x000fe200018e060b */
[----:B------:R-:W-:-:S02]  /*aaa0*/  CS2R R10, SRZ ;  /* 0x00000000000a7805 */ /* 0x000fc4000001ff00 */
[----:B------:R-:W-:Y:S01]  /*aab0*/  CS2R R8, SRZ ;  /* 0x0000000000087805 */ /* 0x000fe2000001ff00 */
[----:B------:R0:W5:Y:S04]  /*aac0*/  @!P5 LD.E.64 R12, desc[UR42][R52.64] ;  /* 0x0000002a340cd980 */ /* 0x000168000c101b00 */
[----:B------:R0:W5:Y:S04]  /*aad0*/  @!P5 LD.E.64 R10, desc[UR42][R50.64] ;  /* 0x0000002a320ad980 */ /* 0x000168000c101b00 */
[----:B------:R0:W5:Y:S04]  /*aae0*/  @!P4 LD.E.64 R14, desc[UR42][R6.64] ;  /* 0x0000002a060ec980 */ /* 0x000168000c101b00 */
[----:B------:R0:W5:Y:S02]  /*aaf0*/  @!P4 LD.E.64 R8, desc[UR42][R48.64] ;  /* 0x0000002a3008c980 */ /* 0x000164000c101b00 */
.L_x_7875:
[----:B------:R-:W-:Y:S05]  /*ab00*/  BSYNC B1 ;  /* 0x0000000000017941 */ /* 0x000fea0003800000 */
.L_x_7874:
[----:B------:R-:W4:Y:S01]  /*ab10*/  SYNCS.PHASECHK.TRANS64.TRYWAIT P0, [R2+URZ+0x28800], R67 ;  /* 0x02880043020075a7 */ /* 0x000f22000800017f */
[----:B---3-5:R-:W-:Y:S01]  /*ab20*/  IMAD.MOV.U32 R3, RZ, RZ, R8 ;  /* 0x000000ffff037224 */ /* 0x028fe200078e0008 */
[----:B--2---:R-:W-:Y:S01]  /*ab30*/  VIADDMNMX R0, R65, -R192, 0x80, PT ;  /* 0x0000008041007446 */ /* 0x004fe200038009c0 */
[----:B------:R-:W-:Y:S01]  /*ab40*/  IMAD.MOV.U32 R4, RZ, RZ, R9 ;  /* 0x000000ffff047224 */ /* 0x000fe200078e0009 */
[----:B------:R-:W-:Y:S01]  /*ab50*/  BSSY B1, `(.L_x_7876) ;  /* 0x000000c000017945 */ /* 0x000fe20003800000 */
[----:B-1----:R-:W-:Y:S01]  /*ab60*/  IMAD.MOV.U32 R5, RZ, RZ, R14 ;  /* 0x000000ffff057224 */ /* 0x002fe200078e000e */
[----:B------:R-:W-:Y:S01]  /*ab70*/  ISETP.GE.AND P1, PT, R23, R0, PT ;  /* 0x000000001700720c */ /* 0x000fe20003f26270 */
[----:B0-----:R-:W-:Y:S01]  /*ab80*/  IMAD.MOV.U32 R6, RZ, RZ, R15 ;  /* 0x000000ffff067224 */ /* 0x001fe200078e000f */
[----:B------:R-:W-:Y:S01]  /*ab90*/  PRMT R49, R3, 0x5410, R4 ;  /* 0x0000541003317816 */ /* 0x000fe20000000004 */
[----:B------:R-:W-:Y:S02]  /*aba0*/  IMAD.MOV.U32 R3, RZ, RZ, R10 ;  /* 0x000000ffff037224 */ /* 0x000fe400078e000a */
[----:B------:R-:W-:Y:S01]  /*abb0*/  IMAD.MOV.U32 R4, RZ, RZ, R11 ;  /* 0x000000ffff047224 */ /* 0x000fe200078e000b */
[----:B------:R-:W-:-:S02]  /*abc0*/  PRMT R50, R5, 0x5410, R6 ;  /* 0x0000541005327816 */ /* 0x000fc40000000006 */
[----:B------:R-:W-:Y:S02]  /*abd0*/  MOV R5, R13 ;  /* 0x0000000d00057202 */ /* 0x000fe40000000f00 */
[----:B------:R-:W-:Y:S01]  /*abe0*/  PRMT R3, R3, 0x5410, R4 ;  /* 0x0000541003037816 */ /* 0x000fe20000000004 */
[----:B------:R-:W-:Y:S01]  /*abf0*/  IMAD.MOV.U32 R4, RZ, RZ, R12 ;  /* 0x000000ffff047224 */ /* 0x000fe200078e000c */
[----:B----4-:R-:W-:Y:S06]  /*ac00*/  @!P0 BRA `(.L_x_7877) ;  /* 0x000001e800208947 */ /* 0x010fec0003800000 */
.L_x_8223:
[----:B------:R-:W-:Y:S05]  /*ac10*/  BSYNC B1 ;  /* 0x0000000000017941 */ /* 0x000fea0003800000 */
.L_x_7876:
[----:B------:R-:W-:Y:S01]  /*ac20*/  BSSY B1, `(.L_x_7878) ;  /* 0x000005e000017945 */ /* 0x000fe20003800000 */
[----:B------:R-:W-:-:S03]  /*ac30*/  PRMT R48, R4, 0x5410, R5 ;  /* 0x0000541004307816 */ /* 0x000fc60000000005 */
[----:B------:R-:W-:Y:S05]  /*ac40*/  @P1 BRA `(.L_x_7879) ;  /* 0x00000004006c1947 */ /* 0x000fea0003800000 */
[----:B------:R-:W1:Y:S01]  /*ac50*/  LDC R4, c[0x0][0x3f4] ;  /* 0x0000fd00ff047b82 */ /* 0x000e620000000800 */
[----:B------:R-:W-:Y:S01]  /*ac60*/  BSSY B2, `(.L_x_7880) ;  /* 0x000002e000027945 */ /* 0x000fe20003800000 */
[-C--:B-1----:R-:W-:Y:S02]  /*ac70*/  ISETP.GE.AND P0, PT, R18, R4.reuse, PT ;  /* 0x000000041200720c */ /* 0x082fe40003f06270 */
[----:B------:R-:W-:-:S11]  /*ac80*/  ISETP.GE.AND P1, PT, R185, R4, PT ;  /* 0x00000004b900720c */ /* 0x000fd60003f26270 */
[----:B------:R-:W-:Y:S05]  /*ac90*/  @P0 BRA `(.L_x_7881) ;  /* 0x0000000000a80947 */ /* 0x000fea0003800000 */
[----:B------:R-:W1:Y:S01]  /*aca0*/  LDS.128 R4, [R204] ;  /* 0x00000000cc047984 */ /* 0x000e620000000c00 */
[----:B------:R-:W-:Y:S01]  /*acb0*/  SHF.R.U32.HI R56, RZ, 0x10, R47 ;  /* 0x00000010ff387819 */ /* 0x000fe2000001162f */
[--C-:B------:R-:W-:Y:S01]  /*acc0*/  HADD2.F32 R51, -RZ, R66.reuse.H1_H1 ;  /* 0x30000042ff337230 */ /* 0x100fe20000004100 */
[----:B------:R-:W-:Y:S01]  /*acd0*/  SHF.R.U32.HI R52, RZ, 0x10, R45 ;  /* 0x00000010ff347819 */ /* 0x000fe2000001162d */
[----:B------:R-:W-:Y:S01]  /*ace0*/  HADD2.F32 R53, -RZ, R66.H0_H0 ;  /* 0x20000042ff357230 */ /* 0x000fe20000004100 */
[----:B0-----:R-:W-:Y:S01]  /*acf0*/  SHF.R.U64 R67, R46, 0x10, R47 ;  /* 0x000000102e437819 */ /* 0x001fe2000000122f */
[----:B------:R-:W-:Y:S01]  /*ad00*/  HADD2.F32 R56, -RZ, R56.H0_H0 ;  /* 0x20000038ff387230 */ /* 0x000fe20000004100 */
[----:B------:R-:W-:Y:S01]  /*ad10*/  SHF.R.U64 R68, R44, 0x10, R45 ;  /* 0x000000102c447819 */ /* 0x000fe2000000122d */
[----:B------:R-:W-:Y:S02]  /*ad20*/  HADD2.F32 R52, -RZ, R52.H0_H0 ;  /* 0x20000034ff347230 */ /* 0x000fe40000004100 */
[----:B-1----:R-:W-:-:S02]  /*ad30*/  HADD2.F32 R47, -RZ, R7.H1_H1 ;  /* 0x30000007ff2f7230 */ /* 0x002fc40000004100 */
[----:B------:R-:W-:Y:S02]  /*ad40*/  HADD2.F32 R46, -RZ, R7.H0_H0 ;  /* 0x20000007ff2e7230 */ /* 0x000fe40000004100 */
[--C-:B------:R-:W-:Y:S02]  /*ad50*/  HADD2.F32 R7, -RZ, R4.reuse.H0_H0 ;  /* 0x20000004ff077230 */ /* 0x100fe40000004100 */
[C---:B------:R-:W-:Y:S01]  /*ad60*/  FMUL.FTZ R65, R47.reuse, R56 ;  /* 0x000000382f417220 */ /* 0x040fe20000410000 */
[----:B------:R-:W-:Y:S01]  /*ad70*/  FMUL.FTZ R47, R47, R52 ;  /* 0x000000342f2f7220 */ /* 0x000fe20000410000 */
[----:B------:R-:W-:Y:S02]  /*ad80*/  HADD2.F32 R4, -RZ, R4.H1_H1 ;  /* 0x30000004ff047230 */ /* 0x000fe40000004100 */
[--C-:B------:R-:W-:Y:S02]  /*ad90*/  HADD2.F32 R44, -RZ, R6.reuse.H0_H0 ;  /* 0x20000006ff2c7230 */ /* 0x100fe40000004100 */
[----:B------:R-:W-:Y:S01]  /*ada0*/  FFMA.FTZ R56, R46, R56, R47 ;  /* 0x000000382e387223 */ /* 0x000fe2000001002f */
[----:B------:R-:W-:-:S02]  /*adb0*/  HADD2.F32 R45, -RZ, R6.H1_H1 ;  /* 0x30000006ff2d7230 */ /* 0x000fc40000004100 */
[----:B------:R-:W-:Y:S01]  /*adc0*/  FFMA.FTZ R65, R46, R52, -R65 ;  /* 0x000000342e417223 */ /* 0x000fe20000010841 */
[--C-:B------:R-:W-:Y:S02]  /*add0*/  HADD2.F32 R47, -RZ, R64.reuse.H0_H0 ;  /* 0x20000040ff2f7230 */ /* 0x100fe40000004100 */
[C---:B------:R-:W-:Y:S01]  /*ade0*/  FMUL.FTZ R66, R4.reuse, R53 ;  /* 0x0000003504427220 */ /* 0x040fe20000410000 */
        /* <DEDUP_REMOVED lines=20> */
[----:B------:R1:W-:Y:S02]  /*af30*/  STS.128 [R204], R4 ;  /* 0x00000004cc007388 */ /* 0x0003e40000000c00 */
.L_x_7881:
[----:B------:R-:W-:Y:S05]  /*af40*/  BSYNC B2 ;  /* 0x0000000000027941 */ /* 0x000fea0003800000 */
.L_x_7880:
[----:B------:R-:W-:Y:S05]  /*af50*/  @P1 BRA `(.L_x_7879) ;  /* 0x0000000000a81947 */ /* 0x000fea0003800000 */
[----:B-1----:R-:W1:Y:S01]  /*af60*/  LDS.128 R4, [R204+0x4000] ;  /* 0x00400000cc047984 */ /* 0x002e620000000c00 */
        /* <DEDUP_REMOVED lines=8> */
[----:B-1----:R-:W-:-:S02]  /*aff0*/  HADD2.F32 R41, -RZ, R7.H1_H1 ;  /* 0x30000007ff297230 */ /* 0x002fc40000004100 */
        /* <DEDUP_REMOVED lines=32> */
.L_x_7879:
[----:B------:R-:W-:Y:S05]  /*b200*/  BSYNC B1 ;  /* 0x0000000000017941 */ /* 0x000fea0003800000 */
.L_x_7878:
[----:B------:R-:W-:Y:S01]  /*b210*/  ISETP.GE.AND P0, PT, R212, R0, PT ;  /* 0x00000000d400720c */ /* 0x000fe20003f06270 */
[----:B------:R-:W-:-:S12]  /*b220*/  BSSY B1, `(.L_x_7882) ;  /* 0x000005d000017945 */ /* 0x000fd80003800000 */
[----:B------:R-:W-:Y:S05]  /*b230*/  @P0 BRA `(.L_x_7883) ;  /* 0x00000004006c0947 */ /* 0x000fea0003800000 */
[----:B-12---:R-:W1:Y:S01]  /*b240*/  LDC R4, c[0x0][0x3f4] ;  /* 0x0000fd00ff047b82 */ /* 0x006e620000000800 */
[----:B------:R-:W-:Y:S01]  /*b250*/  BSSY B2, `(.L_x_7884) ;  /* 0x000002e000027945 */ /* 0x000fe20003800000 */
[-C--:B-1----:R-:W-:Y:S02]  /*b260*/  ISETP.GE.AND P0, PT, R18, R4.reuse, PT ;  /* 0x000000041200720c */ /* 0x082fe40003f06270 */
[----:B------:R-:W-:-:S11]  /*b270*/  ISETP.GE.AND P1, PT, R185, R4, PT ;  /* 0x00000004b900720c */ /* 0x000fd60003f26270 */
[----:B------:R-:W-:Y:S05]  /*b280*/  @P0 BRA `(.L_x_7885) ;  /* 0x0000000000a80947 */ /* 0x000fea0003800000 */
[----:B------:R-:W1:Y:S01]  /*b290*/  LDS.128 R4, [R204+0x1000] ;  /* 0x00100000cc047984 */ /* 0x000e620000000c00 */
        /* <DEDUP_REMOVED lines=10> */
[--C-:B-1----:R-:W-:Y:S02]  /*b340*/  HADD2.F32 R39, -RZ, R7.reuse.H1_H1 ;  /* 0x30000007ff277230 */ /* 0x102fe40000004100 */
        /* <DEDUP_REMOVED lines=30> */
.L_x_7885:
[----:B------:R-:W-:Y:S05]  /*b530*/  BSYNC B2 ;  /* 0x0000000000027941 */ /* 0x000fea0003800000 */
.L_x_7884:
[----:B------:R-:W-:Y:S05]  /*b540*/  @P1 BRA `(.L_x_7883) ;  /* 0x0000000000a81947 */ /* 0x000fea0003800000 */
[----:B-1----:R-:W1:Y:S01]  /*b550*/  LDS.128 R4, [R204+0x5000] ;  /* 0x00500000cc047984 */ /* 0x002e620000000c00 */
        /* <DEDUP_REMOVED lines=41> */
.L_x_7883:
[----:B------:R-:W-:Y:S05]  /*b7f0*/  BSYNC B1 ;  /* 0x0000000000017941 */ /* 0x000fea0003800000 */
.L_x_7882:
[----:B------:R-:W-:Y:S01]  /*b800*/  ISETP.GE.AND P0, PT, R211, R0, PT ;  /* 0x00000000d300720c */ /* 0x000fe20003f06270 */
[----:B------:R-:W-:-:S12]  /*b810*/  BSSY B1, `(.L_x_7886) ;  /* 0x000005d000017945 */ /* 0x000fd80003800000 */
[----:B------:R-:W-:Y:S05]  /*b820*/  @P0 BRA `(.L_x_7887) ;  /* 0x00000004006c0947 */ /* 0x000fea0003800000 */
[----:B-123--:R-:W1:Y:S01]  /*b830*/  LDC R4, c[0x0][0x3f4] ;  /* 0x0000fd00ff047b82 */ /* 0x00ee620000000800 */
[----:B------:R-:W-:Y:S01]  /*b840*/  BSSY B2, `(.L_x_7888) ;  /* 0x000002e000027945 */ /* 0x000fe20003800000 */
[-C--:B-1----:R-:W-:Y:S02]  /*b850*/  ISETP.GE.AND P0, PT, R18, R4.reuse, PT ;  /* 0x000000041200720c */ /* 0x082fe40003f06270 */
[----:B------:R-:W-:-:S11]  /*b860*/  ISETP.GE.AND P1, PT, R185, R4, PT ;  /* 0x00000004b900720c */ /* 0x000fd60003f26270 */
[----:B------:R-:W-:Y:S05]  /*b870*/  @P0 BRA `(.L_x_7889) ;  /* 0x0000000000a80947 */ /* 0x000fea0003800000 */
[----:B------:R-:W1:Y:S01]  /*b880*/  LDS.128 R4, [R204+0x2000] ;  /* 0x00200000cc047984 */ /* 0x000e620000000c00 */
        /* <DEDUP_REMOVED lines=41> */
.L_x_7889:
[----:B------:R-:W-:Y:S05]  /*bb20*/  BSYNC B2 ;  /* 0x0000000000027941 */ /* 0x000fea0003800000 */
.L_x_7888:
[----:B------:R-:W-:Y:S05]  /*bb30*/  @P1 BRA `(.L_x_7887) ;  /* 0x0000000000a81947 */ /* 0x000fea0003800000 */
[----:B-1----:R-:W1:Y:S01]  /*bb40*/  LDS.128 R4, [R204+0x6000] ;  /* 0x00600000cc047984 */ /* 0x002e620000000c00 */
        /* <DEDUP_REMOVED lines=41> */
.L_x_7887:
[----:B------:R-:W-:Y:S05]  /*bde0*/  BSYNC B1 ;  /* 0x0000000000017941 */ /* 0x000fea0003800000 */
.L_x_7886:
[----:B------:R-:W-:-:S13]  /*bdf0*/  ISETP.GE.AND P0, PT, R210, R0, PT ;  /* 0x00000000d200720c */ /* 0x000fda0003f06270 */
[----:B------:R-:W-:Y:S05]  /*be00*/  @P0 BRA `(.L_x_7890) ;  /* 0x0000002800b40947 */ /* 0x000fea0003800000 */
[----:B------:R-:W5:Y:S01]  /*be10*/  LDC R0, c[0x0][0x3f4] ;  /* 0x0000fd00ff007b82 */ /* 0x000f620000000800 */
[----:B------:R-:W-:Y:S01]  /*be20*/  BSSY B1, `(.L_x_7891) ;  /* 0x000002e000017945 */ /* 0x000fe20003800000 */
[-C--:B-----5:R-:W-:Y:S02]  /*be30*/  ISETP.GE.AND P0, PT, R18, R0.reuse, PT ;  /* 0x000000001200720c */ /* 0x0a0fe40003f06270 */
[----:B------:R-:W-:-:S11]  /*be40*/  ISETP.GE.AND P1, PT, R185, R0, PT ;  /* 0x00000000b900720c */ /* 0x000fd60003f26270 */
[----:B------:R-:W-:Y:S05]  /*be50*/  @P0 BRA `(.L_x_7892) ;  /* 0x0000000000a80947 */ /* 0x000fea0003800000 */
[----:B-1234-:R-:W1:Y:S01]  /*be60*/  LDS.128 R4, [R204+0x3000] ;  /* 0x00300000cc047984 */ /* 0x01ee620000000c00 */
        /* <DEDUP_REMOVED lines=17> */
[C---:B------:R-:W-:Y:S01]  /*bf80*/  FFMA.FTZ R29, R9.reuse, R24, R27 ;  /* 0x00000018091d7223 */ /* 0x040fe2000001001b */
[----:B------:R-:W-:Y:S02]  /*bf90*/  HADD2.F32 R8, -RZ, R6.H1_H1 ;  /* 0x30000006ff087230 */ /* 0x000fe40000004100 */
[C---:B------:R-:W-:Y:S01]  /*bfa0*/  FMUL.FTZ R25, R4.reuse, R21 ;  /* 0x0000001504197220 */ /* 0x040fe20000410000 */
[--C-:B------:R-:W-:Y:S02]  /*bfb0*/  HADD2.F32 R6, -RZ, R5.reuse.H0_H0 ;  /* 0x20000005ff067230 */ /* 0x100fe40000004100 */
[----:B------:R-:W-:Y:S01]  /*bfc0*/  FFMA.FTZ R26, R9, R20, -R26 ;  /* 0x00000014091a7223 */ /* 0x000fe2000001081a */
[-C--:B------:R-:W-:Y:S01]  /*bfd0*/  FMUL.FTZ R27, R4, R15.reuse ;  /* 0x0000000f041b7220 */ /* 0x080fe20000410000 */
[----:B------:R-:W-:Y:S02]  /*bfe0*/  HADD2.F32 R5, -RZ, R5.H1_H1 ;  /* 0x30000005ff057230 */ /* 0x000fe40000004100 */
[----:B------:R-:W-:Y:S01]  /*bff0*/  FFMA.FTZ R25, R0, R15, -R25 ;  /* 0x0000000f00197223 */ /* 0x000fe20000010819 */
[----:B------:R-:W-:-:S02]  /*c000*/  HADD2.F32 R9, -RZ, R28.H0_H0 ;  /* 0x2000001cff097230 */ /* 0x000fc40000004100 */
[C---:B------:R-:W-:Y:S01]  /*c010*/  FMUL.FTZ R14, R8.reuse, R49 ;  /* 0x00000031080e7220 */ /* 0x040fe20000410000 */
[----:B------:R-:W-:Y:S02]  /*c020*/  HADD2.F32 R4, -RZ, R30.H0_H0 ;  /* 0x2000001eff047230 */ /* 0x000fe40000004100 */
[-C--:B------:R-:W-:Y:S01]  /*c030*/  FMUL.FTZ R20, R8, R50.reuse ;  /* 0x0000003208147220 */ /* 0x080fe20000410000 */
[----:B------:R-:W-:Y:S01]  /*c040*/  FFMA.FTZ R0, R0, R21, R27 ;  /* 0x0000001500007223 */ /* 0x000fe2000001001b */
[----:B------:R-:W-:Y:S01]  /*c050*/  FMUL.FTZ R15, R5, R9 ;  /* 0x00000009050f7220 */ /* 0x000fe20000410000 */
[----:B------:R-:W-:Y:S01]  /*c060*/  FFMA.FTZ R14, R7, R50, -R14 ;  /* 0x00000032070e7223 */ /* 0x000fe2000001080e */
[-C--:B------:R-:W-:Y:S01]  /*c070*/  FMUL.FTZ R8, R5, R4.reuse ;  /* 0x0000000405087220 */ /* 0x080fe20000410000 */
[----:B------:R-:W-:Y:S01]  /*c080*/  FFMA.FTZ R49, R7, R49, R20 ;  /* 0x0000003107317223 */ /* 0x000fe20000010014 */
[C---:B------:R-:W-:Y:S01]  /*c090*/  FFMA.FTZ R5, R6.reuse, R4, -R15 ;  /* 0x0000000406057223 */ /* 0x040fe2000001080f */
[----:B------:R-:W-:Y:S01]  /*c0a0*/  F2FP.F16.F32.PACK_AB R7, R29, R26 ;  /* 0x0000001a1d07723e */ /* 0x000fe200000000ff */
[----:B------:R-:W-:Y:S01]  /*c0b0*/  FFMA.FTZ R8, R6, R9, R8 ;  /* 0x0000000906087223 */ /* 0x000fe20000010008 */
[----:B------:R-:W-:-:S02]  /*c0c0*/  F2FP.F16.F32.PACK_AB R4, R0, R25 ;  /* 0x000000190004723e */ /* 0x000fc400000000ff */
[----:B------:R-:W-:Y:S02]  /*c0d0*/  F2FP.F16.F32.PACK_AB R6, R49, R14 ;  /* 0x0000000e3106723e */ /* 0x000fe400000000ff */
[----:B------:R-:W-:-:S05]  /*c0e0*/  F2FP.F16.F32.PACK_AB R5, R8, R5 ;  /* 0x000000050805723e */ /* 0x000fca00000000ff */
[----:B------:R1:W-:Y:S02]  /*c0f0*/  STS.128 [R204+0x3000], R4 ;  /* 0x00300004cc007388 */ /* 0x0003e40000000c00 */
.L_x_7892:
[----:B------:R-:W-:Y:S05]  /*c100*/  BSYNC B1 ;  /* 0x0000000000017941 */ /* 0x000fea0003800000 */
.L_x_7891:
[----:B------:R-:W-:Y:S05]  /*c110*/  @P1 BRA `(.L_x_7890) ;  /* 0x0000002400f01947 */ /* 0x000fea0003800000 */
[----:B-1234-:R-:W1:Y:S01]  /*c120*/  LDS.128 R4, [R204+0x7000] ;  /* 0x00700000cc047984 */ /* 0x01ee620000000c00 */
[--C-:B------:R-:W-:Y:S02]  /*c130*/  SHF.R.U64 R26, R12, 0x10, R13.reuse ;  /* 0x000000100c1a7819 */ /* 0x100fe4000000120d */
[----:B------:R-:W-:Y:S01]  /*c140*/  SHF.R.U32.HI R12, RZ, 0x10, R13 ;  /* 0x00000010ff0c7819 */ /* 0x000fe2000001160d */
[----:B------:R-:W-:Y:S01]  /*c150*/  HADD2.F32 R13, -RZ, R3.H0_H0 ;  /* 0x20000003ff0d7230 */ /* 0x000fe20000004100 */
[--C-:B------:R-:W-:Y:S02]  /*c160*/  SHF.R.U32.HI R14, RZ, 0x10, R11.reuse ;  /* 0x00000010ff0e7819 */ /* 0x100fe4000001160b */
[----:B------:R-:W-:Y:S01]  /*c170*/  SHF.R.U64 R24, R10, 0x10, R11 ;  /* 0x000000100a187819 */ /* 0x000fe2000000120b */
[----:B------:R-:W-:Y:S02]  /*c180*/  HADD2.F32 R12, -RZ, R12.H0_H0 ;  /* 0x2000000cff0c7230 */ /* 0x000fe40000004100 */
[----:B------:R-:W-:-:S02]  /*c190*/  HADD2.F32 R14, -RZ, R14.H0_H0 ;  /* 0x2000000eff0e7230 */ /* 0x000fc40000004100 */
[--C-:B------:R-:W-:Y:S02]  /*c1a0*/  HADD2.F32 R11, -RZ, R48.reuse.H0_H0 ;  /* 0x20000030ff0b7230 */ /* 0x100fe40000004100 */
[----:B------:R-:W-:Y:S02]  /*c1b0*/  HADD2.F32 R48, -RZ, R48.H1_H1 ;  /* 0x30000030ff307230 */ /* 0x000fe40000004100 */
[--C-:B-1----:R-:W-:Y:S02]  /*c1c0*/  HADD2.F32 R10, -RZ, R7.reuse.H1_H1 ;  /* 0x30000007ff0a7230 */ /* 0x102fe40000004100 */
[----:B------:R-:W-:Y:S02]  /*c1d0*/  HADD2.F32 R9, -RZ, R7.H0_H0 ;  /* 0x20000007ff097230 */ /* 0x000fe40000004100 */
[--C-:B------:R-:W-:Y:S02]  /*c1e0*/  HADD2.F32 R0, -RZ, R4.reuse.H0_H0 ;  /* 0x20000004ff007230 */ /* 0x100fe40000004100 */
        /* <DEDUP_REMOVED lines=13> */
[----:B------:R-:W-:Y:S02]  /*c2c0*/  HADD2.F32 R5, -RZ, R5.H1_H1 ;  /* 0x30000005ff057230 */ /* 0x000fe40000004100 */
[CC--:B------:R-:W-:Y:S01]  /*c2d0*/  FMUL.FTZ R10, R8.reuse, R9.reuse ;  /* 0x00000009080a7220 */ /* 0x0c0fe20000410000 */
[----:B------:R-:W-:Y:S02]  /*c2e0*/  HADD2.F32 R4, -RZ, R24.H0_H0 ;  /* 0x20000018ff047230 */ /* 0x000fe40000004100 */
[-C--:B------:R-:W-:Y:S01]  /*c2f0*/  FMUL.FTZ R8, R8, R48.reuse ;  /* 0x0000003008087220 */ /* 0x080fe20000410000 */
[----:B------:R-:W-:Y:S02]  /*c300*/  HADD2.F32 R3, -RZ, R26.H0_H0 ;  /* 0x2000001aff037230 */ /* 0x000fe40000004100 */
[----:B------:R-:W-:Y:S01]  /*c310*/  FFMA.FTZ R10, R7, R48, -R10 ;  /* 0x00000030070a7223 */ /* 0x000fe2000001080a */
[----:B------:R-:W-:Y:S01]  /*c320*/  FMUL.FTZ R11, R5, R4 ;  /* 0x00000004050b7220 */ /* 0x000fe20000410000 */
[----:B------:R-:W-:Y:S01]  /*c330*/  FFMA.FTZ R9, R7, R9, R8 ;  /* 0x0000000907097223 */ /* 0x000fe20000010008 */
[-C--:B------:R-:W-:Y:S01]  /*c340*/  FMUL.FTZ R13, R5, R3.reuse ;  /* 0x00000003050d7220 */ /* 0x080fe20000410000 */
[----:B------:R-:W-:Y:S01]  /*c350*/  F2FP.F16.F32.PACK_AB R7, R25, R20 ;  /* 0x000000141907723e */ /* 0x000fe200000000ff */
[----:B------:R-:W-:-:S02]  /*c360*/  FFMA.FTZ R5, R6, R3, -R11 ;  /* 0x0000000306057223 */ /* 0x000fc4000001080b */
[----:B------:R-:W-:Y:S01]  /*c370*/  FFMA.FTZ R8, R6, R4, R13 ;  /* 0x0000000406087223 */ /* 0x000fe2000001000d */
[----:B------:R-:W-:Y:S02]  /*c380*/  F2FP.F16.F32.PACK_AB R6, R9, R10 ;  /* 0x0000000a0906723e */ /* 0x000fe400000000ff */
[----:B------:R-:W-:Y:S02]  /*c390*/  F2FP.F16.F32.PACK_AB R4, R0, R15 ;  /* 0x0000000f0004723e */ /* 0x000fe400000000ff */
[----:B------:R-:W-:-:S05]  /*c3a0*/  F2FP.F16.F32.PACK_AB R5, R8, R5 ;  /* 0x000000050805723e */ /* 0x000fca00000000ff */
[----:B------:R1:W-:Y:S01]  /*c3b0*/  STS.128 [R204+0x7000], R4 ;  /* 0x00700004cc007388 */ /* 0x0003e20000000c00 */
[----:B------:R-:W-:Y:S05]  /*c3c0*/  BRA `(.L_x_7890) ;  /* 0x0000002400447947 */ /* 0x000fea0003800000 */
.L_x_7863:
        /* <DEDUP_REMOVED lines=27> */
[----:B------:R-:W0:Y:S01]  /*c580*/  LDC R54, c[0x0][0x3f4] ;  /* 0x0000fd00ff367b82 */ /* 0x000e220000000800 */
[----:B------:R-:W1:Y:S01]  /*c590*/  SHFL.IDX PT, R4, R32, RZ, 0x181f ;  /* 0x00181fff20047589 */ /* 0x000e6200000e0000 */
[----:B------:R-:W-:-:S03]  /*c5a0*/  IMAD R3, R187, R6, RZ ;  /* 0x00000006bb037224 */ /* 0x000fc600078e02ff */
[----:B------:R-:W2:Y:S04]  /*c5b0*/  SHFL.IDX PT, R0, R35, RZ, 0x181f ;  /* 0x00181fff23007589 */ /* 0x000ea800000e0000 */
[----:B------:R-:W3:Y:S04]  /*c5c0*/  SHFL.IDX PT, R14, R34, RZ, 0x181f ;  /* 0x00181fff220e7589 */ /* 0x000ee800000e0000 */
[----:B------:R-:W4:Y:S01]  /*c5d0*/  SHFL.IDX PT, R5, R33, RZ, 0x181f ;  /* 0x00181fff21057589 */ /* 0x000f2200000e0000 */
[----:B0-----:R-:W-:-:S04]  /*c5e0*/  ISETP.GE.AND P0, PT, R16, R54, PT ;  /* 0x000000361000720c */ /* 0x001fc80003f06270 */
[----:B------:R-:W-:-:S13]  /*c5f0*/  ISETP.GE.OR P1, PT, R56, R3, P0 ;  /* 0x000000033800720c */ /* 0x000fda0000726670 */
[C---:B------:R-:W-:Y:S01]  /*c600*/  @!P1 IMAD.SHL.U32 R21, R16.reuse, 0x2, RZ ;  /* 0x0000000210159824 */ /* 0x040fe200078e00ff */
[----:B------:R-:W-:-:S04]  /*c610*/  @!P1 SHF.L.U64.HI R6, R16, 0x1, R17 ;  /* 0x0000000110069819 */ /* 0x000fc80000010211 */
[----:B-1----:R-:W-:-:S05]  /*c620*/  @!P1 IADD3 R4, P2, R4, R21, RZ ;  /* 0x0000001504049210 */ /* 0x002fca0007f5e0ff */
[----:B--2---:R-:W-:Y:S02]  /*c630*/  @!P1 IMAD.X R7, R0, 0x1, R6, P2 ;  /* 0x0000000100079824 */ /* 0x004fe400010e0606 */
[----:B------:R-:W-:Y:S02]  /*c640*/  @!P1 IMAD.MOV.U32 R8, RZ, RZ, R4 ;  /* 0x000000ffff089224 */ /* 0x000fe400078e0004 */
[----:B------:R-:W-:-:S06]  /*c650*/  @!P1 IMAD.MOV.U32 R9, RZ, RZ, R7 ;  /* 0x000000ffff099224 */ /* 0x000fcc00078e0007 */
[----:B------:R-:W2:Y:S01]  /*c660*/  @!P1 LD.E.128 R8, desc[UR42][R8.64] ;  /* 0x0000002a08089980 */ /* 0x000ea2000c101d00 */
[----:B---3--:R-:W-:-:S04]  /*c670*/  @!P1 IADD3 R14, P2, R14, R21, RZ ;  /* 0x000000150e0e9210 */ /* 0x008fc80007f5e0ff */
[----:B------:R-:W-:Y:S01]  /*c680*/  @!P1 MOV R4, R14 ;  /* 0x0000000e00049202 */ /* 0x000fe20000000f00 */
[----:B----4-:R-:W-:-:S06]  /*c690*/  @!P1 IMAD.X R5, R5, 0x1, R6, P2 ;  /* 0x0000000105059824 */ /* 0x010fcc00010e0606 */
[----:B------:R-:W3:Y:S01]  /*c6a0*/  @!P1 LD.E.128 R4, desc[UR42][R4.64] ;  /* 0x0000002a04049980 */ /* 0x000ee2000c101d00 */
[----:B------:R-:W-:Y:S02]  /*c6b0*/  CS2R R46, SRZ ;  /* 0x00000000002e7805 */ /* 0x000fe4000001ff00 */
[----:B------:R-:W-:Y:S02]  /*c6c0*/  CS2R R44, SRZ ;  /* 0x00000000002c7805 */ /* 0x000fe4000001ff00 */
[----:B------:R-:W-:Y:S01]  /*c6d0*/  CS2R R48, SRZ ;  /* 0x0000000000307805 */ /* 0x000fe2000001ff00 */
[----:B------:R0:W1:Y:S01]  /*c6e0*/  SHFL.IDX PT, R14, R34, 0x1, 0x181f ;  /* 0x00381f00220e7f89 */ /* 0x00006200000e0000 */
[----:B------:R-:W-:Y:S02]  /*c6f0*/  CS2R R50, SRZ ;  /* 0x0000000000327805 */ /* 0x000fe4000001ff00 */
[----:B------:R-:W-:Y:S01]  /*c700*/  CS2R R24, SRZ ;  /* 0x0000000000187805 */ /* 0x000fe2000001ff00 */
[----:B--2---:R-:W-:-:S02]  /*c710*/  @!P1 IMAD.MOV.U32 R46, RZ, RZ, R8 ;  /* 0x000000ffff2e9224 */ /* 0x004fc400078e0008 */
[----:B------:R-:W-:Y:S01]  /*c720*/  @!P1 IMAD.MOV.U32 R47, RZ, RZ, R9 ;  /* 0x000000ffff2f9224 */ /* 0x000fe200078e0009 */
[----:B------:R0:W2:Y:S01]  /*c730*/  SHFL.IDX PT, R8, R32, 0x1, 0x181f ;  /* 0x00381f0020087f89 */ /* 0x0000a200000e0000 */
[----:B------:R-:W-:Y:S02]  /*c740*/  IMAD.MOV.U32 R0, RZ, RZ, R46 ;  /* 0x000000ffff007224 */ /* 0x000fe400078e002e */
[----:B------:R-:W-:Y:S01]  /*c750*/  IMAD.MOV.U32 R12, RZ, RZ, R47 ;  /* 0x000000ffff0c7224 */ /* 0x000fe200078e002f */
[----:B------:R0:W4:Y:S01]  /*c760*/  SHFL.IDX PT, R9, R33, 0x1, 0x181f ;  /* 0x00381f0021097f89 */ /* 0x00012200000e0000 */
[----:B------:R-:W-:Y:S01]  /*c770*/  @!P1 IMAD.MOV.U32 R48, RZ, RZ, R10 ;  /* 0x000000ffff309224 */ /* 0x000fe200078e000a */
[----:B------:R-:W-:Y:S01]  /*c780*/  PRMT R64, R64, 0x5410, R0 ;  /* 0x0000541040407816 */ /* 0x000fe20000000000 */
[----:B------:R-:W-:Y:S01]  /*c790*/  @!P1 IMAD.MOV.U32 R49, RZ, RZ, R11 ;  /* 0x000000ffff319224 */ /* 0x000fe200078e000b */
[----:B------:R0:W0:Y:S01]  /*c7a0*/  SHFL.IDX PT, R0, R35, 0x1, 0x181f ;  /* 0x00381f0023007f89 */ /* 0x00002200000e0000 */
[----:B---3--:R-:W-:Y:S01]  /*c7b0*/  @!P1 MOV R45, R5 ;  /* 0x00000005002d9202 */ /* 0x008fe20000000f00 */
[----:B------:R-:W-:Y:S01]  /*c7c0*/  @!P1 IMAD.MOV.U32 R44, RZ, RZ, R4 ;  /* 0x000000ffff2c9224 */ /* 0x000fe200078e0004 */
[----:B------:R-:W-:Y:S01]  /*c7d0*/  PRMT R67, R12, 0x7610, R67 ;  /* 0x000076100c437816 */ /* 0x000fe20000000043 */
[----:B------:R-:W-:-:S02]  /*c7e0*/  @!P1 IMAD.MOV.U32 R50, RZ, RZ, R6 ;  /* 0x000000ffff329224 */ /* 0x000fc400078e0006 */
[----:B------:R-:W-:Y:S02]  /*c7f0*/  @!P1 IMAD.MOV.U32 R51, RZ, RZ, R7 ;  /* 0x000000ffff339224 */ /* 0x000fe400078e0007 */
[----:B------:R-:W-:Y:S02]  /*c800*/  IMAD.MOV.U32 R10, RZ, RZ, R48 ;  /* 0x000000ffff0a7224 */ /* 0x000fe400078e0030 */
[----:B------:R-:W-:Y:S02]  /*c810*/  IMAD.MOV.U32 R11, RZ, RZ, R49 ;  /* 0x000000ffff0b7224 */ /* 0x000fe400078e0031 */
[----:B------:R-:W-:Y:S02]  /*c820*/  IMAD.MOV.U32 R4, RZ, RZ, R44 ;  /* 0x000000ffff047224 */ /* 0x000fe400078e002c */
[----:B------:R-:W-:Y:S01]  /*c830*/  IMAD.MOV.U32 R5, RZ, RZ, R45 ;  /* 0x000000ffff057224 */ /* 0x000fe200078e002d */
[----:B------:R-:W-:Y:S01]  /*c840*/  PRMT R37, R10, 0x5410, R11 ;  /* 0x000054100a257816 */ /* 0x000fe2000000000b */
[----:B------:R-:W-:-:S02]  /*c850*/  IMAD.MOV.U32 R6, RZ, RZ, R50 ;  /* 0x000000ffff067224 */ /* 0x000fc400078e0032 */
[----:B------:R-:W-:Y:S01]  /*c860*/  IMAD.MOV.U32 R7, RZ, RZ, R51 ;  /* 0x000000ffff077224 */ /* 0x000fe200078e0033 */
[----:B------:R-:W-:Y:S02]  /*c870*/  PRMT R67, R67, 0x5410, R5 ;  /* 0x0000541043437816 */ /* 0x000fe40000000005 */
[----:B------:R-:W-:Y:S02]  /*c880*/  PRMT R66, R6, 0x5410, R4 ;  /* 0x0000541006427816 */ /* 0x000fe40000000004 */
[----:B-12-4-:R-:W-:-:S07]  /*c890*/  PRMT R64, R7, 0x7610, R64 ;  /* 0x0000761007407816 */ /* 0x016fce0000000040 */
.L_x_8233:
[----:B------:R-:W-:Y:S01]  /*c8a0*/  VIADD R4, R56, 0x20 ;  /* 0x0000002038047836 */ /* 0x000fe20000000000 */
[----:B------:R-:W-:Y:S01]  /*c8b0*/  BSSY B1, `(.L_x_7894) ;  /* 0x0000012000017945 */ /* 0x000fe20003800000 */
[----:B------:R-:W-:Y:S02]  /*c8c0*/  CS2R R26, SRZ ;  /* 0x00000000001a7805 */ /* 0x000fe4000001ff00 */
[----:B------:R-:W-:Y:S02]  /*c8d0*/  CS2R R6, SRZ ;  /* 0x0000000000067805 */ /* 0x000fe4000001ff00 */
[----:B------:R-:W-:Y:S02]  /*c8e0*/  ISETP.GE.AND P1, PT, R4, R3, PT ;  /* 0x000000030400720c */ /* 0x000fe40003f26270 */
[----:B------:R-:W-:-:S11]  /*c8f0*/  CS2R R4, SRZ ;  /* 0x0000000000047805 */ /* 0x000fd6000001ff00 */
[----:B------:R-:W-:Y:S05]  /*c900*/  @P1 BRA `(.L_x_7895) ;  /* 0x0000000000301947 */ /* 0x000fea0003800000 */
[----:B------:R-:W-:Y:S02]  /*c910*/  CS2R R26, SRZ ;  /* 0x00000000001a7805 */ /* 0x000fe4000001ff00 */
[----:B------:R-:W-:Y:S02]  /*c920*/  CS2R R4, SRZ ;  /* 0x0000000000047805 */ /* 0x000fe4000001ff00 */
[----:B------:R-:W-:Y:S01]  /*c930*/  CS2R R6, SRZ ;  /* 0x0000000000067805 */ /* 0x000fe2000001ff00 */
[----:B------:R-:W-:Y:S06]  /*c940*/  @P0 BRA `(.L_x_7895) ;  /* 0x0000000000200947 */ /* 0x000fec0003800000 */
[C---:B------:R-:W-:Y:S01]  /*c950*/  IMAD.SHL.U32 R15, R16.reuse, 0x2, RZ ;  /* 0x00000002100f7824 */ /* 0x040fe200078e00ff */
[----:B------:R-:W-:-:S04]  /*c960*/  SHF.L.U64.HI R6, R16, 0x1, R17 ;  /* 0x0000000110067819 */ /* 0x000fc80000010211 */
[-C--:B------:R-:W-:Y:S02]  /*c970*/  IADD3 R4, P1, R8, R15.reuse, RZ ;  /* 0x0000000f08047210 */ /* 0x080fe40007f3e0ff */
[----:B------:R-:W-:-:S03]  /*c980*/  IADD3 R14, P2, R14, R15, RZ ;  /* 0x0000000f0e0e7210 */ /* 0x000fc60007f5e0ff */
[----:B0-----:R-:W-:Y:S01]  /*c990*/  IMAD.X R5, R0, 0x1, R6, P1 ;  /* 0x0000000100057824 */ /* 0x001fe200008e0606 */
[----:B------:R-:W-:-:S05]  /*c9a0*/  IADD3.X R15, R9, R6, RZ, P2, !PT ;  /* 0x00000006090f7210 */ /* 0x000fca00017fe4ff */
[----:B------:R-:W5:Y:S04]  /*c9b0*/  LD.E.128 R4, desc[UR42][R4.64] ;  /* 0x0000002a04047980 */ /* 0x000f68000c101d00 */
[----:B------:R1:W5:Y:S02]  /*c9c0*/  LD.E.128 R24, desc[UR42][R14.64] ;  /* 0x0000002a0e187980 */ /* 0x000364000c101d00 */
.L_x_7895:
[----:B------:R-:W-:Y:S05]  /*c9d0*/  BSYNC B1 ;  /* 0x0000000000017941 */ /* 0x000fea0003800000 */
.L_x_7894:
[----:B0----5:R-:W-:Y:S01]  /*c9e0*/  IMAD.MOV.U32 R0, RZ, RZ, R24 ;  /* 0x000000ffff007224 */ /* 0x021fe200078e0018 */
[----:B------:R-:W-:Y:S01]  /*c9f0*/  UMOV UR4, 0xffffffff ;  /* 0xffffffff00047882 */ /* 0x000fe20000000000 */
[----:B------:R-:W-:Y:S02]  /*ca00*/  IMAD.MOV.U32 R8, RZ, RZ, R25 ;  /* 0x000000ffff087224 */ /* 0x000fe400078e0019 */
        /* <DEDUP_REMOVED lines=11> */
[----:B------:R-:W0:Y:S01]  /*cac0*/  SHFL.IDX PT, R8, R32, 0x2, 0x181f ;  /* 0x00581f0020087f89 */ /* 0x000e2200000e0000 */
[----:B------:R-:W-:-:S03]  /*cad0*/  VIADD R10, R56, 0x40 ;  /* 0x00000040380a7836 */ /* 0x000fc60000000000 */
[----:B------:R-:W2:Y:S02]  /*cae0*/  SHFL.IDX PT, R0, R35, 0x2, 0x181f ;  /* 0x00581f0023007f89 */ /* 0x000ea400000e0000 */
[----:B------:R-:W-:Y:S02]  /*caf0*/  ISETP.GE.OR P1, PT, R10, R3, P0 ;  /* 0x000000030a00720c */ /* 0x000fe40000726670 */
[----:B-1----:R-:W1:Y:S04]  /*cb00*/  SHFL.IDX PT, R14, R34, 0x2, 0x181f ;  /* 0x00581f00220e7f89 */ /* 0x002e6800000e0000 */
[----:B------:R-:W3:Y:S07]  /*cb10*/  SHFL.IDX PT, R20, R33, 0x2, 0x181f ;  /* 0x00581f0021147f89 */ /* 0x000eee00000e0000 */
[----:B------:R-:W-:-:S02]  /*cb20*/  @!P1 SHF.L.U32 R21, R16, 0x1, RZ ;  /* 0x0000000110159819 */ /* 0x000fc400000006ff */
[----:B------:R-:W-:Y:S02]  /*cb30*/  @!P1 SHF.L.U64.HI R29, R16, 0x1, R17 ;  /* 0x00000001101d9819 */ /* 0x000fe40000010211 */
[----:B0-----:R-:W-:-:S05]  /*cb40*/  @!P1 IADD3 R8, P2, R8, R21, RZ ;  /* 0x0000001508089210 */ /* 0x001fca0007f5e0ff */
[----:B--2---:R-:W-:-:S06]  /*cb50*/  @!P1 IMAD.X R9, R0, 0x1, R29, P2 ;  /* 0x0000000100099824 */ /* 0x004fcc00010e061d */
[----:B------:R-:W2:Y:S01]  /*cb60*/  @!P1 LD.E.128 R8, desc[UR42][R8.64] ;  /* 0x0000002a08089980 */ /* 0x000ea2000c101d00 */
[----:B-1----:R-:W-:-:S05]  /*cb70*/  @!P1 IADD3 R28, P2, R14, R21, RZ ;  /* 0x000000150e1c9210 */ /* 0x002fca0007f5e0ff */
[----:B---3--:R-:W-:-:S06]  /*cb80*/  @!P1 IMAD.X R29, R20, 0x1, R29, P2 ;  /* 0x00000001141d9824 */ /* 0x008fcc00010e061d */
[----:B------:R-:W3:Y:S01]  /*cb90*/  @!P1 LD.E.128 R28, desc[UR42][R28.64] ;  /* 0x0000002a1c1c9980 */ /* 0x000ee2000c101d00 */
[----:B------:R-:W-:Y:S02]  /*cba0*/  CS2R R20, SRZ ;  /* 0x0000000000147805 */ /* 0x000fe4000001ff00 */
[----:B------:R-:W-:Y:S02]  /*cbb0*/  CS2R R38, SRZ ;  /* 0x0000000000267805 */ /* 0x000fe4000001ff00 */
[----:B------:R-:W-:Y:S01]  /*cbc0*/  CS2R R40, SRZ ;  /* 0x0000000000287805 */ /* 0x000fe2000001ff00 */
[----:B------:R-:W0:Y:S01]  /*cbd0*/  SHFL.IDX PT, R32, R32, 0x3, 0x181f ;  /* 0x00781f0020207f89 */ /* 0x000e2200000e0000 */
[----:B------:R-:W-:-:S03]  /*cbe0*/  CS2R R42, SRZ ;  /* 0x00000000002a7805 */ /* 0x000fc6000001ff00 */
[----:B------:R-:W1:Y:S04]  /*cbf0*/  SHFL.IDX PT, R34, R34, 0x3, 0x181f ;  /* 0x00781f0022227f89 */ /* 0x000e6800000e0000 */
[----:B------:R-:W4:Y:S01]  /*cc00*/  SHFL.IDX PT, R33, R33, 0x3, 0x181f ;  /* 0x00781f0021217f89 */ /* 0x000f2200000e0000 */
[----:B--2---:R-:W-:Y:S02]  /*cc10*/  @!P1 IMAD.MOV.U32 R20, RZ, RZ, R8 ;  /* 0x000000ffff149224 */ /* 0x004fe400078e0008 */
[----:B------:R-:W-:Y:S02]  /*cc20*/  @!P1 IMAD.MOV.U32 R21, RZ, RZ, R9 ;  /* 0x000000ffff159224 */ /* 0x000fe400078e0009 */
[----:B------:R-:W-:Y:S02]  /*cc30*/  IMAD.MOV.U32 R0, RZ, RZ, R20 ;  /* 0x000000ffff007224 */ /* 0x000fe400078e0014 */
[----:B------:R-:W-:-:S02]  /*cc40*/  IMAD.MOV.U32 R12, RZ, RZ, R21 ;  /* 0x000000ffff0c7224 */ /* 0x000fc400078e0015 */
[----:B------:R-:W-:Y:S02]  /*cc50*/  @!P1 IMAD.MOV.U32 R38, RZ, RZ, R10 ;  /* 0x000000ffff269224 */ /* 0x000fe400078e000a */
[----:B------:R-:W-:Y:S01]  /*cc60*/  @!P1 IMAD.MOV.U32 R39, RZ, RZ, R11 ;  /* 0x000000ffff279224 */ /* 0x000fe200078e000b */
[----:B------:R-:W-:Y:S01]  /*cc70*/  PRMT R59, R0, 0x5410, R12 ;  /* 0x00005410003b7816 */ /* 0x000fe2000000000c */
[----:B------:R-:W-:Y:S01]  /*cc80*/  IMAD.MOV.U32 R8, RZ, RZ, R38 ;  /* 0x000000ffff087224 */ /* 0x000fe200078e0026 */
[----:B------:R2:W0:Y:S01]  /*cc90*/  SHFL.IDX PT, R0, R35, 0x3, 0x181f ;  /* 0x00781f0023007f89 */ /* 0x00042200000e0000 */
[----:B---3--:R-:W-:Y:S01]  /*cca0*/  @!P1 IMAD.MOV.U32 R40, RZ, RZ, R28 ;  /* 0x000000ffff289224 */ /* 0x008fe200078e001c */
[----:B------:R-:W-:Y:S01]  /*ccb0*/  MOV R9, R39 ;  /* 0x0000002700097202 */ /* 0x000fe20000000f00 */
[----:B------:R-:W-:Y:S02]  /*ccc0*/  @!P1 IMAD.MOV.U32 R41, RZ, RZ, R29 ;  /* 0x000000ffff299224 */ /* 0x000fe400078e001d */
[----:B------:R-:W-:Y:S01]  /*ccd0*/  @!P1 IMAD.MOV.U32 R42, RZ, RZ, R30 ;  /* 0x000000ffff2a9224 */ /* 0x000fe200078e001e */
[----:B------:R-:W-:Y:S01]  /*cce0*/  PRMT R52, R8, 0x5410, R9 ;  /* 0x0000541008347816 */ /* 0x000fe20000000009 */
[----:B------:R-:W-:-:S02]  /*ccf0*/  @!P1 IMAD.MOV.U32 R43, RZ, RZ, R31 ;  /* 0x000000ffff2b9224 */ /* 0x000fc400078e001f */
[----:B------:R-:W-:Y:S02]  /*cd00*/  IMAD.MOV.U32 R8, RZ, RZ, R40 ;  /* 0x000000ffff087224 */ /* 0x000fe400078e0028 */
[----:B------:R-:W-:Y:S02]  /*cd10*/  IMAD.MOV.U32 R9, RZ, RZ, R41 ;  /* 0x000000ffff097224 */ /* 0x000fe400078e0029 */
[----:B------:R-:W-:Y:S02]  /*cd20*/  IMAD.MOV.U32 R10, RZ, RZ, R42 ;  /* 0x000000ffff0a7224 */ /* 0x000fe400078e002a */
[----:B------:R-:W-:Y:S01]  /*cd30*/  IMAD.MOV.U32 R11, RZ, RZ, R43 ;  /* 0x000000ffff0b7224 */ /* 0x000fe200078e002b */
[----:B------:R-:W-:Y:S02]  /*cd40*/  PRMT R62, R8, 0x5410, R9 ;  /* 0x00005410083e7816 */ /* 0x000fe40000000009 */
[----:B------:R-:W-:Y:S02]  /*cd50*/  CS2R R8, SRZ ;  /* 0x0000000000087805 */ /* 0x000fe4000001ff00 */
[----:B-12-4-:R-:W-:-:S07]  /*cd60*/  PRMT R63, R10, 0x5410, R11 ;  /* 0x000054100a3f7816 */ /* 0x016fce000000000b */
.L_x_8243:
[----:B------:R-:W-:Y:S01]  /*cd70*/  VIADD R56, R56, 0x60 ;  /* 0x0000006038387836 */ /* 0x000fe20000000000 */
[----:B------:R-:W-:Y:S01]  /*cd80*/  LEA.HI R10, R213, R213, RZ, 0x1 ;  /* 0x000000d5d50a7211 */ /* 0x000fe200078f08ff */
[----:B------:R-:W-:Y:S01]  /*cd90*/  BSSY B1, `(.L_x_7897) ;  /* 0x0000015000017945 */ /* 0x000fe20003800000 */
[----:B------:R-:W-:Y:S02]  /*cda0*/  CS2R R12, SRZ ;  /* 0x00000000000c7805 */ /* 0x000fe4000001ff00 */
[----:B------:R-:W-:Y:S02]  /*cdb0*/  CS2R R14, SRZ ;  /* 0x00000000000e7805 */ /* 0x000fe4000001ff00 */
[----:B------:R-:W-:Y:S02]  /*cdc0*/  ISETP.GE.AND P1, PT, R56, R3, PT ;  /* 0x000000033800720c */ /* 0x000fe40003f26270 */
[----:B------:R-:W-:-:S04]  /*cdd0*/  LOP3.LUT R10, R10, 0xfffffffe, RZ, 0xc0, !PT ;  /* 0xfffffffe0a0a7812 */ /* 0x000fc800078ec0ff */
[----:B------:R-:W-:Y:S02]  /*cde0*/  IADD3 R29, R213, -R10, RZ ;  /* 0x8000000ad51d7210 */ /* 0x000fe40007ffe0ff */
[----:B------:R-:W-:Y:S02]  /*cdf0*/  CS2R R10, SRZ ;  /* 0x00000000000a7805 */ /* 0x000fe4000001ff00 */
[----:B------:R-:W-:-:S03]  /*ce00*/  SHF.L.U32 R29, R29, 0x1f, RZ ;  /* 0x0000001f1d1d7819 */ /* 0x000fc600000006ff */
[----:B------:R-:W-:Y:S05]  /*ce10*/  @P1 BRA `(.L_x_7898) ;  /* 0x0000000000301947 */ /* 0x000fea0003800000 */
[----:B------:R-:W-:Y:S02]  /*ce20*/  CS2R R10, SRZ ;  /* 0x00000000000a7805 */ /* 0x000fe4000001ff00 */
[----:B------:R-:W-:Y:S02]  /*ce30*/  CS2R R12, SRZ ;  /* 0x00000000000c7805 */ /* 0x000fe4000001ff00 */
[----:B------:R-:W-:Y:S01]  /*ce40*/  CS2R R14, SRZ ;  /* 0x00000000000e7805 */ /* 0x000fe2000001ff00 */
[----:B------:R-:W-:Y:S06]  /*ce50*/  @P0 BRA `(.L_x_7898) ;  /* 0x0000000000200947 */ /* 0x000fec0003800000 */
[C---:B------:R-:W-:Y:S01]  /*ce60*/  IMAD.SHL.U32 R11, R16.reuse, 0x2, RZ ;  /* 0x00000002100b7824 */ /* 0x040fe200078e00ff */
[----:B------:R-:W-:-:S04]  /*ce70*/  SHF.L.U64.HI R9, R16, 0x1, R17 ;  /* 0x0000000110097819 */ /* 0x000fc80000010211 */
[-C--:B0-----:R-:W-:Y:S02]  /*ce80*/  IADD3 R12, P1, R32, R11.reuse, RZ ;  /* 0x0000000b200c7210 */ /* 0x081fe40007f3e0ff */
[----:B------:R-:W-:-:S03]  /*ce90*/  IADD3 R8, P2, R34, R11, RZ ;  /* 0x0000000b22087210 */ /* 0x000fc60007f5e0ff */
[--C-:B------:R-:W-:Y:S02]  /*cea0*/  IMAD.X R13, R0, 0x1, R9.reuse, P1 ;  /* 0x00000001000d7824 */ /* 0x100fe400008e0609 */
[----:B------:R-:W-:-:S04]  /*ceb0*/  IMAD.X R9, R33, 0x1, R9, P2 ;  /* 0x0000000121097824 */ /* 0x000fc800010e0609 */
[----:B------:R-:W5:Y:S04]  /*cec0*/  LD.E.128 R12, desc[UR42][R12.64] ;  /* 0x0000002a0c0c7980 */ /* 0x000f68000c101d00 */
[----:B------:R-:W5:Y:S02]  /*ced0*/  LD.E.128 R8, desc[UR42][R8.64] ;  /* 0x0000002a08087980 */ /* 0x000f64000c101d00 */
.L_x_7898:
[----:B------:R-:W-:Y:S05]  /*cee0*/  BSYNC B1 ;  /* 0x0000000000017941 */ /* 0x000fea0003800000 */
.L_x_7897:
[----:B------:R-:W1:Y:S01]  /*cef0*/  SYNCS.PHASECHK.TRANS64.TRYWAIT P4, [R2+URZ+0x28800], R29 ;  /* 0x0288001d020075a7 */ /* 0x000e62000808017f */
[----:B------:R-:W-:Y:S01]  /*cf00*/  VIADDMNMX R3, R3, -R192, 0x80, PT ;  /* 0x0000008003037446 */ /* 0x000fe200038009c0 */
[----:B0----5:R-:W-:Y:S01]  /*cf10*/  IMAD.MOV.U32 R0, RZ, RZ, R8 ;  /* 0x000000ffff007224 */ /* 0x021fe200078e0008 */
[----:B------:R-:W-:Y:S01]  /*cf20*/  BSSY B1, `(.L_x_7899) ;  /* 0x0000010000017945 */ /* 0x000fe20003800000 */
[----:B------:R-:W-:Y:S01]  /*cf30*/  IMAD.MOV.U32 R28, RZ, RZ, R9 ;  /* 0x000000ffff1c7224 */ /* 0x000fe200078e0009 */
[-C--:B------:R-:W-:Y:S01]  /*cf40*/  ISETP.GE.OR P3, PT, R23, R3.reuse, P0 ;  /* 0x000000031700720c */ /* 0x080fe20000766670 */
[----:B------:R-:W-:Y:S01]  /*cf50*/  IMAD.MOV.U32 R30, RZ, RZ, R13 ;  /* 0x000000ffff1e7224 */ /* 0x000fe200078e000d */
[-C--:B------:R-:W-:Y:S02]  /*cf60*/  ISETP.GE.OR P2, PT, R212, R3.reuse, P0 ;  /* 0x00000003d400720c */ /* 0x080fe40000746670 */
[-C--:B------:R-:W-:Y:S02]  /*cf70*/  ISETP.GE.OR P1, PT, R211, R3.reuse, P0 ;  /* 0x00000003d300720c */ /* 0x080fe40000726670 */
[----:B------:R-:W-:Y:S01]  /*cf80*/  ISETP.GE.OR P0, PT, R210, R3, P0 ;  /* 0x00000003d200720c */ /* 0x000fe20000706670 */
[----:B------:R-:W-:Y:S01]  /*cf90*/  IMAD.MOV.U32 R3, RZ, RZ, R11 ;  /* 0x000000ffff037224 */ /* 0x000fe200078e000b */
[----:B------:R-:W-:Y:S01]  /*cfa0*/  PRMT R56, R0, 0x5410, R28 ;  /* 0x0000541000387816 */ /* 0x000fe2000000001c */
[----:B------:R-:W-:-:S02]  /*cfb0*/  IMAD.MOV.U32 R0, RZ, RZ, R10 ;  /* 0x000000ffff007224 */ /* 0x000fc400078e000a */
[----:B------:R-:W-:-:S03]  /*cfc0*/  IMAD.MOV.U32 R28, RZ, RZ, R12 ;  /* 0x000000ffff1c7224 */ /* 0x000fc600078e000c */
[----:B------:R-:W-:Y:S01]  /*cfd0*/  PRMT R60, R0, 0x5410, R3 ;  /* 0x00005410003c7816 */ /* 0x000fe20000000003 */
[----:B------:R-:W-:Y:S01]  /*cfe0*/  IMAD.MOV.U32 R3, RZ, RZ, R15 ;  /* 0x000000ffff037224 */ /* 0x000fe200078e000f */
[----:B------:R-:W-:Y:S02]  /*cff0*/  PRMT R61, R28, 0x5410, R30 ;  /* 0x000054101c3d7816 */ /* 0x000fe4000000001e */
[----:B------:R-:W-:Y:S01]  /*d000*/  MOV R0, R14 ;  /* 0x0000000e00007202 */ /* 0x000fe20000000f00 */
[----:B-1----:R-:W-:Y:S06]  /*d010*/  @!P4 BRA `(.L_x_7900) ;  /* 0x000001cc00f0c947 */ /* 0x002fec0003800000 */
.L_x_8244:
[----:B------:R-:W-:Y:S05]  /*d020*/  BSYNC B1 ;  /* 0x0000000000017941 */ /* 0x000fea0003800000 */
.L_x_7899:
[----:B------:R-:W-:Y:S04]  /*d030*/  BSSY B1, `(.L_x_7901) ;  /* 0x0000062000017945 */ /* 0x000fe80003800000 */
[----:B------:R-:W-:Y:S05]  /*d040*/  @P3 BRA `(.L_x_7902) ;  /* 0x0000000400803947 */ /* 0x000fea0003800000 */
[----:B------:R-:W-:Y:S01]  /*d050*/  LEA.HI R28, R54, R207, RZ, 0x1d ;  /* 0x000000cf361c7211 */ /* 0x000fe200078fe8ff */
[----:B------:R-:W-:Y:S01]  /*d060*/  IMAD.SHL.U32 R30, R23, 0x40, RZ ;  /* 0x00000040171e7824 */ /* 0x000fe200078e00ff */
[----:B------:R-:W-:Y:S01]  /*d070*/  SHF.R.U64 R79, R48, 0x10, R49 ;  /* 0x00000010304f7819 */ /* 0x000fe20000001231 */
[--C-:B------:R-:W-:Y:S01]  /*d080*/  HADD2.F32 R69, -RZ, R67.reuse.H0_H0 ;  /* 0x20000043ff457230 */ /* 0x100fe20000004100 */
[----:B------:R-:W-:Y:S01]  /*d090*/  SHF.R.S32.HI R31, RZ, 0x1f, R28 ;  /* 0x0000001fff1f7819 */ /* 0x000fe2000001141c */
[----:B0-----:R-:W-:Y:S01]  /*d0a0*/  IMAD.SHL.U32 R29, R28, 0x8, RZ ;  /* 0x000000081c1d7824 */ /* 0x001fe200078e00ff */
[--C-:B------:R-:W-:Y:S01]  /*d0b0*/  SHF.R.U32.HI R70, RZ, 0x10, R45.reuse ;  /* 0x00000010ff467819 */ /* 0x100fe2000001162d */
[----:B------:R-:W-:Y:S01]  /*d0c0*/  HADD2.F32 R67, -RZ, R67.H1_H1 ;  /* 0x30000043ff437230 */ /* 0x000fe20000004100 */
[----:B------:R-:W-:Y:S02]  /*d0d0*/  LEA.HI R31, R31, R28, RZ, 0x3 ;  /* 0x0000001c1f1f7211 */ /* 0x000fe400078f18ff */
[----:B------:R-:W-:Y:S01]  /*d0e0*/  LOP3.LUT R29, R29, 0x38, RZ, 0xc0, !PT ;  /* 0x000000381d1d7812 */ /* 0x000fe200078ec0ff */
[----:B------:R-:W-:Y:S01]  /*d0f0*/  HADD2.F32 R70, -RZ, R70.H0_H0 ;  /* 0x20000046ff467230 */ /* 0x000fe20000004100 */
[----:B------:R-:W-:Y:S01]  /*d100*/  SHF.R.U64 R77, R44, 0x10, R45 ;  /* 0x000000102c4d7819 */ /* 0x000fe2000000122d */
[----:B------:R-:W-:Y:S01]  /*d110*/  IMAD.SHL.U32 R31, R31, 0x400, RZ ;  /* 0x000004001f1f7824 */ /* 0x000fe200078e00ff */
[----:B------:R-:W-:-:S02]  /*d120*/  LOP3.LUT R29, R29, 0x1c0, R30, 0xf8, !PT ;  /* 0x000001c01d1d7812 */ /* 0x000fc400078ef81e */
[----:B------:R-:W-:Y:S02]  /*d130*/  SHF.R.U32.HI R68, RZ, 0x10, R47 ;  /* 0x00000010ff447819 */ /* 0x000fe4000001162f */
[----:B------:R-:W-:Y:S02]  /*d140*/  LOP3.LUT R33, R29, R202, RZ, 0x3c, !PT ;  /* 0x000000ca1d217212 */ /* 0x000fe400078e3cff */
[----:B------:R-:W-:Y:S02]  /*d150*/  LOP3.LUT R32, R31, 0x7fffe000, RZ, 0xc0, !PT ;  /* 0x7fffe0001f207812 */ /* 0x000fe400078ec0ff */
[----:B------:R-:W0:Y:S01]  /*d160*/  LDS.128 R28, [R204] ;  /* 0x00000000cc1c7984 */ /* 0x000e220000000c00 */
[----:B------:R-:W-:Y:S02]  /*d170*/  SHF.R.U32.HI R78, RZ, 0x10, R49 ;  /* 0x00000010ff4e7819 */ /* 0x000fe40000011631 */
[----:B------:R-:W-:Y:S02]  /*d180*/  IADD3 R33, R33, R32, R203 ;  /* 0x0000002021217210 */ /* 0x000fe40007ffe0cb */
[----:B------:R-:W-:-:S02]  /*d190*/  SHF.R.U64 R76, R50, 0x10, R51 ;  /* 0x00000010324c7819 */ /* 0x000fc40000001233 */
[----:B------:R-:W-:Y:S01]  /*d1a0*/  SHF.R.U32.HI R75, RZ, 0x10, R51 ;  /* 0x00000010ff4b7819 */ /* 0x000fe20000011633 */
[----:B------:R-:W-:Y:S01]  /*d1b0*/  IMAD R65, R33, 0x2, R2 ;  /* 0x0000000221417824 */ /* 0x000fe200078e0202 */
[----:B------:R-:W-:-:S04]  /*d1c0*/  SHF.R.U64 R80, R46, 0x10, R47 ;  /* 0x000000102e507819 */ /* 0x000fc8000000122f */
[----:B------:R-:W1:Y:S01]  /*d1d0*/  LDS.128 R32, [R65+0x10400] ;  /* 0x0104000041207984 */ /* 0x000e620000000c00 */
[--C-:B0-----:R-:W-:Y:S02]  /*d1e0*/  HADD2.F32 R44, -RZ, R29.reuse.H0_H0 ;  /* 0x2000001dff2c7230 */ /* 0x101fe40000004100 */
[----:B------:R-:W-:Y:S02]  /*d1f0*/  HADD2.F32 R45, -RZ, R29.H1_H1 ;  /* 0x3000001dff2d7230 */ /* 0x000fe40000004100 */
[----:B------:R-:W-:Y:S02]  /*d200*/  HADD2.F32 R29, -RZ, R28.H0_H0 ;  /* 0x2000001cff1d7230 */ /* 0x000fe40000004100 */
[----:B------:R-:W-:Y:S02]  /*d210*/  HADD2.F32 R46, -RZ, R30.H0_H0 ;  /* 0x2000001eff2e7230 */ /* 0x000fe40000004100 */
[--C-:B------:R-:W-:Y:S02]  /*d220*/  HADD2.F32 R47, -RZ, R31.reuse.H0_H0 ;  /* 0x2000001fff2f7230 */ /* 0x100fe40000004100 */
[----:B------:R-:W-:-:S02]  /*d230*/  HADD2.F32 R31, -RZ, R31.H1_H1 ;  /* 0x3000001fff1f7230 */ /* 0x000fc40000004100 */
[----:B------:R-:W-:Y:S02]  /*d240*/  HADD2.F32 R28, -RZ, R28.H1_H1 ;  /* 0x3000001cff1c7230 */ /* 0x000fe40000004100 */
[--C-:B-1----:R-:W-:Y:S02]  /*d250*/  HADD2.F32 R48, -RZ, R33.reuse.H0_H0 ;  /* 0x20000021ff307230 */ /* 0x102fe40000004100 */
[----:B------:R-:W-:Y:S02]  /*d260*/  HADD2.F32 R49, -RZ, R33.H1_H1 ;  /* 0x30000021ff317230 */ /* 0x000fe40000004100 */
[----:B------:R-:W-:Y:S02]  /*d270*/  HADD2.F32 R33, -RZ, R32.H0_H0 ;  /* 0x20000020ff217230 */ /* 0x000fe40000004100 */
[C---:B------:R-:W-:Y:S01]  /*d280*/  FMUL.FTZ R71, R48.reuse, R67 ;  /* 0x0000004330477220 */ /* 0x040fe20000410000 */
[----:B------:R-:W-:Y:S01]  /*d290*/  FMUL.FTZ R73, R48, R69 ;  /* 0x0000004530497220 */ /* 0x000fe20000410000 */
[----:B------:R-:W-:-:S02]  /*d2a0*/  HADD2.F32 R48, -RZ, R68.H0_H0 ;  /* 0x20000044ff307230 */ /* 0x000fc40000004100 */
[C---:B------:R-:W-:Y:S01]  /*d2b0*/  FMUL.FTZ R72, R49.reuse, R70 ;  /* 0x0000004631487220 */ /* 0x040fe20000410000 */
[C---:B------:R-:W-:Y:S01]  /*d2c0*/  FFMA.FTZ R71, R44.reuse, R69, -R71 ;  /* 0x000000452c477223 */ /* 0x040fe20000010847 */
[----:B------:R-:W-:Y:S01]  /*d2d0*/  FFMA.FTZ R73, R44, R67, R73 ;  /* 0x000000432c497223 */ /* 0x000fe20000010049 */
[----:B------:R-:W-:Y:S02]  /*d2e0*/  HADD2.F32 R68, -RZ, R66.H1_H1 ;  /* 0x30000042ff447230 */ /* 0x000fe40000004100 */
[-C--:B------:R-:W-:Y:S01]  /*d2f0*/  FMUL.FTZ R74, R49, R48.reuse ;  /* 0x00000030314a7220 */ /* 0x080fe20000410000 */
[----:B------:R-:W-:Y:S02]  /*d300*/  HADD2.F32 R44, -RZ, R64.H1_H1 ;  /* 0x30000040ff2c7230 */ /* 0x000fe40000004100 */
[----:B------:R-:W-:Y:S01]  /*d310*/  FFMA.FTZ R72, R45, R48, -R72 ;  /* 0x000000302d487223 */ /* 0x000fe20000010848 */
[----:B------:R-:W-:Y:S02]  /*d320*/  HADD2.F32 R50, -RZ, R34.H0_H0 ;  /* 0x20000022ff327230 */ /* 0x000fe40000004100 */
        /* <DEDUP_REMOVED lines=10> */
[C---:B------:R-:W-:Y:S01]  /*d3d0*/  FMUL.FTZ R29, R50.reuse, R49 ;  /* 0x00000031321d7220 */ /* 0x040fe20000410000 */
[-C--:B------:R-:W-:Y:S01]  /*d3e0*/  FMUL.FTZ R37, R50, R33.reuse ;  /* 0x0000002132257220 */ /* 0x080fe20000410000 */
[----:B------:R-:W-:Y:S02]  /*d3f0*/  HADD2.F32 R35, -RZ, R35.H1_H1 ;  /* 0x30000023ff237230 */ /* 0x000fe40000004100 */
[C---:B------:R-:W-:Y:S01]  /*d400*/  FMUL.FTZ R68, R51.reuse, R64 ;  /* 0x0000004033447220 */ /* 0x040fe20000410000 */
[----:B------:R-:W-:Y:S02]  /*d410*/  HADD2.F32 R50, -RZ, R75.H0_H0 ;  /* 0x2000004bff327230 */ /* 0x000fe40000004100 */
[C---:B------:R-:W-:Y:S01]  /*d420*/  FFMA.FTZ R66, R46.reuse, R33, -R29 ;  /* 0x000000212e427223 */ /* 0x040fe2000001081d */
[----:B------:R-:W-:Y:S02]  /*d430*/  HADD2.F32 R48, -RZ, R78.H0_H0 ;  /* 0x2000004eff307230 */ /* 0x000fe40000004100 */
[-C--:B------:R-:W-:Y:S01]  /*d440*/  FMUL.FTZ R51, R51, R44.reuse ;  /* 0x0000002c33337220 */ /* 0x080fe20000410000 */
[----:B------:R-:W-:Y:S01]  /*d450*/  FFMA.FTZ R68, R47, R44, -R68 ;  /* 0x0000002c2f447223 */ /* 0x000fe20000010844 */
[----:B------:R-:W-:Y:S01]  /*d460*/  FFMA.FTZ R46, R46, R49, R37 ;  /* 0x000000312e2e7223 */ /* 0x000fe20000010025 */
[C---:B------:R-:W-:Y:S01]  /*d470*/  FMUL.FTZ R70, R35.reuse, R50 ;  /* 0x0000003223467220 */ /* 0x040fe20000410000 */
[----:B------:R-:W-:Y:S01]  /*d480*/  FMUL.FTZ R44, R35, R48 ;  /* 0x00000030232c7220 */ /* 0x000fe20000410000 */
[----:B------:R-:W-:-:S02]  /*d490*/  HADD2.F32 R32, -RZ, R32.H1_H1 ;  /* 0x30000020ff207230 */ /* 0x000fc40000004100 */
[----:B------:R-:W-:Y:S01]  /*d4a0*/  FFMA.FTZ R51, R47, R64, R51 ;  /* 0x000000402f337223 */ /* 0x000fe20000010033 */
        /* <DEDUP_REMOVED lines=26> */
.L_x_7902:
[----:B------:R-:W-:Y:S05]  /*d650*/  BSYNC B1 ;  /* 0x0000000000017941 */ /* 0x000fea0003800000 */
.L_x_7901:
[----:B------:R-:W-:Y:S04]  /*d660*/  BSSY B1, `(.L_x_7903) ;  /* 0x0000062000017945 */ /* 0x000fe80003800000 */
[----:B------:R-:W-:Y:S05]  /*d670*/  @P2 BRA `(.L_x_7904) ;  /* 0x0000000400802947 */ /* 0x000fea0003800000 */
[----:B------:R-:W2:Y:S01]  /*d680*/  LDL R70, [R1+0x40] ;  /* 0x0000400001467983 */ /* 0x000ea20000100800 */
[----:B-1----:R-:W-:Y:S01]  /*d690*/  LEA.HI R28, R54, R207, RZ, 0x1d ;  /* 0x000000cf361c7211 */ /* 0x002fe200078fe8ff */
[----:B------:R-:W-:Y:S01]  /*d6a0*/  HADD2.F32 R44, -RZ, R57.H1_H1 ;  /* 0x30000039ff2c7230 */ /* 0x000fe20000004100 */
[----:B------:R-:W-:Y:S01]  /*d6b0*/  SHF.R.U32.HI R30, RZ, 0x3, R198 ;  /* 0x00000003ff1e7819 */ /* 0x000fe200000116c6 */
[--C-:B------:R-:W-:Y:S01]  /*d6c0*/  HADD2.F32 R46, -RZ, R53.reuse.H1_H1 ;  /* 0x30000035ff2e7230 */ /* 0x100fe20000004100 */
[----:B------:R-:W-:Y:S01]  /*d6d0*/  SHF.R.S32.HI R31, RZ, 0x1f, R28 ;  /* 0x0000001fff1f7819 */ /* 0x000fe2000001141c */
[----:B0-----:R-:W-:Y:S01]  /*d6e0*/  IMAD.SHL.U32 R29, R28, 0x8, RZ ;  /* 0x000000081c1d7824 */ /* 0x001fe200078e00ff */
[----:B------:R-:W-:Y:S01]  /*d6f0*/  SHF.R.U64 R65, R24, 0x10, R25 ;  /* 0x0000001018417819 */ /* 0x000fe20000001219 */
[----:B------:R-:W-:Y:S01]  /*d700*/  HADD2.F32 R53, -RZ, R53.H0_H0 ;  /* 0x20000035ff357230 */ /* 0x000fe20000004100 */
[----:B------:R-:W-:Y:S01]  /*d710*/  LEA.HI R31, R31, R28, RZ, 0x3 ;  /* 0x0000001c1f1f7211 */ /* 0x000fe200078f18ff */
[----:B------:R-:W-:Y:S01]  /*d720*/  HADD2.F32 R57, -RZ, R57.H0_H0 ;  /* 0x20000039ff397230 */ /* 0x000fe20000004100 */
[----:B------:R-:W-:-:S02]  /*d730*/  LOP3.LUT R28, R198, 0x38, R29, 0xf8, !PT ;  /* 0x00000038c61c7812 */ /* 0x000fc400078ef81d */
[----:B------:R-:W-:Y:S01]  /*d740*/  SHF.R.U32.HI R48, RZ, 0x10, R25 ;  /* 0x00000010ff307819 */ /* 0x000fe20000011619 */
[----:B------:R-:W-:Y:S01]  /*d750*/  IMAD.SHL.U32 R31, R31, 0x400, RZ ;  /* 0x000004001f1f7824 */ /* 0x000fe200078e00ff */
[----:B------:R-:W-:Y:S02]  /*d760*/  LOP3.LUT R32, R28, R30, RZ, 0x3c, !PT ;  /* 0x0000001e1c207212 */ /* 0x000fe400078e3cff */
[--C-:B------:R-:W-:Y:S01]  /*d770*/  SHF.R.U64 R69, R4, 0x10, R5.reuse ;  /* 0x0000001004457819 */ /* 0x100fe20000001205 */
[----:B------:R-:W-:Y:S01]  /*d780*/  HADD2.F32 R48, -RZ, R48.H0_H0 ;  /* 0x20000030ff307230 */ /* 0x000fe20000004100 */
[----:B------:R-:W-:Y:S02]  /*d790*/  LOP3.LUT R33, R31, 0x7fffe000, RZ, 0xc0, !PT ;  /* 0x7fffe0001f217812 */ /* 0x000fe400078ec0ff */
[----:B------:R-:W-:Y:S02]  /*d7a0*/  SHF.R.U32.HI R45, RZ, 0x10, R5 ;  /* 0x00000010ff2d7819 */ /* 0x000fe40000011605 */
[----:B------:R-:W-:-:S02]  /*d7b0*/  IADD3 R33, R32, R33, R201 ;  /* 0x0000002120217210 */ /* 0x000fc40007ffe0c9 */
[--C-:B------:R-:W-:Y:S02]  /*d7c0*/  SHF.R.U64 R51, R26, 0x10, R27.reuse ;  /* 0x000000101a337819 */ /* 0x100fe4000000121b */
[----:B------:R-:W-:Y:S01]  /*d7d0*/  SHF.R.U32.HI R49, RZ, 0x10, R27 ;  /* 0x00000010ff317819 */ /* 0x000fe2000001161b */
[----:B------:R-:W-:Y:S01]  /*d7e0*/  IMAD R37, R33, 0x2, R2 ;  /* 0x0000000221257824 */ /* 0x000fe200078e0202 */
[--C-:B------:R-:W-:Y:S02]  /*d7f0*/  SHF.R.U32.HI R67, RZ, 0x10, R7.reuse ;  /* 0x00000010ff437819 */ /* 0x100fe40000011607 */
[----:B------:R-:W-:Y:S02]  /*d800*/  SHF.R.U64 R68, R6, 0x10, R7 ;  /* 0x0000001006447819 */ /* 0x000fe40000001207 */
[----:B------:R-:W0:Y:S02]  /*d810*/  LDS.128 R32, [R37+0x10400] ;  /* 0x0104000025207984 */ /* 0x000e240000000c00 */
[----:B0-----:R-:W-:-:S02]  /*d820*/  HADD2.F32 R25, -RZ, R33.H0_H0 ;  /* 0x20000021ff197230 */ /* 0x001fc40000004100 */
[----:B------:R-:W-:Y:S02]  /*d830*/  HADD2.F32 R24, -RZ, R32.H0_H0 ;  /* 0x20000020ff187230 */ /* 0x000fe40000004100 */
[----:B------:R-:W-:Y:S02]  /*d840*/  HADD2.F32 R33, -RZ, R33.H1_H1 ;  /* 0x30000021ff217230 */ /* 0x000fe40000004100 */
[C---:B------:R-:W-:Y:S01]  /*d850*/  FMUL.FTZ R50, R25.reuse, R46 ;  /* 0x0000002e19327220 */ /* 0x040fe20000410000 */
[----:B------:R-:W-:Y:S01]  /*d860*/  FMUL.FTZ R64, R25, R44 ;  /* 0x0000002c19407220 */ /* 0x000fe20000410000 */
[----:B------:R-:W-:Y:S02]  /*d870*/  HADD2.F32 R26, -RZ, R34.H0_H0 ;  /* 0x20000022ff1a7230 */ /* 0x000fe40000004100 */
[----:B------:R-:W-:Y:S02]  /*d880*/  HADD2.F32 R27, -RZ, R35.H0_H0 ;  /* 0x20000023ff1b7230 */ /* 0x000fe40000004100 */
[----:B------:R-:W-:Y:S01]  /*d890*/  FMUL.FTZ R66, R33, R48 ;  /* 0x0000003021427220 */ /* 0x000fe20000410000 */
[----:B------:R-:W-:-:S02]  /*d8a0*/  HADD2.F32 R25, -RZ, R55.H0_H0 ;  /* 0x20000037ff197230 */ /* 0x000fc40000004100 */
[----:B------:R-:W-:Y:S02]  /*d8b0*/  HADD2.F32 R35, -RZ, R35.H1_H1 ;  /* 0x30000023ff237230 */ /* 0x000fe40000004100 */
[----:B------:R-:W-:Y:S02]  /*d8c0*/  HADD2.F32 R32, -RZ, R32.H1_H1 ;  /* 0x30000020ff207230 */ /* 0x000fe40000004100 */
[----:B------:R-:W-:Y:S01]  /*d8d0*/  HADD2.F32 R34, -RZ, R34.H1_H1 ;  /* 0x30000022ff227230 */ /* 0x000fe20000004100 */
[----:B--2---:R-:W0:Y:S02]  /*d8e0*/  LDS.128 R28, [R70] ;  /* 0x00000000461c7984 */ /* 0x004e240000000c00 */
[--C-:B0-----:R-:W-:Y:S02]  /*d8f0*/  HADD2.F32 R5, -RZ, R29.reuse.H0_H0 ;  /* 0x2000001dff057230 */ /* 0x101fe40000004100 */
[----:B------:R-:W-:Y:S02]  /*d900*/  HADD2.F32 R4, -RZ, R28.H0_H0 ;  /* 0x2000001cff047230 */ /* 0x000fe40000004100 */
[----:B------:R-:W-:-:S02]  /*d910*/  HADD2.F32 R29, -RZ, R29.H1_H1 ;  /* 0x3000001dff1d7230 */ /* 0x000fc40000004100 */
[C---:B------:R-:W-:Y:S01]  /*d920*/  FFMA.FTZ R50, R5.reuse, R44, -R50 ;  /* 0x0000002c05327223 */ /* 0x040fe20000010832 */
[----:B------:R-:W-:Y:S01]  /*d930*/  FFMA.FTZ R64, R5, R46, R64 ;  /* 0x0000002e05407223 */ /* 0x000fe20000010040 */
[C---:B------:R-:W-:Y:S01]  /*d940*/  FMUL.FTZ R5, R24.reuse, R53 ;  /* 0x0000003518057220 */ /* 0x040fe20000410000 */
[----:B------:R-:W-:Y:S02]  /*d950*/  HADD2.F32 R44, -RZ, R45.H0_H0 ;  /* 0x2000002dff2c7230 */ /* 0x000fe40000004100 */
[-C--:B------:R-:W-:Y:S01]  /*d960*/  FMUL.FTZ R24, R24, R57.reuse ;  /* 0x0000003918187220 */ /* 0x080fe20000410000 */
[----:B------:R-:W-:Y:S02]  /*d970*/  HADD2.F32 R6, -RZ, R30.H0_H0 ;  /* 0x2000001eff067230 */ /* 0x000fe40000004100 */
[C---:B------:R-:W-:Y:S01]  /*d980*/  FFMA.FTZ R57, R4.reuse, R57, -R5 ;  /* 0x0000003904397223 */ /* 0x040fe20000010805 */
[----:B------:R-:W-:Y:S02]  /*d990*/  HADD2.F32 R5, -RZ, R58.H0_H0 ;  /* 0x2000003aff057230 */ /* 0x000fe40000004100 */
[----:B------:R-:W-:Y:S01]  /*d9a0*/  FFMA.FTZ R53, R4, R53, R24 ;  /* 0x0000003504357223 */ /* 0x000fe20000010018 */
[----:B------:R-:W-:Y:S01]  /*d9b0*/  FMUL.FTZ R46, R33, R44 ;  /* 0x0000002c212e7220 */ /* 0x000fe20000410000 */
[----:B------:R-:W-:-:S02]  /*d9c0*/  HADD2.F32 R24, -RZ, R55.H1_H1 ;  /* 0x30000037ff187230 */ /* 0x000fc40000004100 */
[C---:B------:R-:W-:Y:S01]  /*d9d0*/  FFMA.FTZ R33, R29.reuse, R44, -R66 ;  /* 0x0000002c1d217223 */ /* 0x040fe20000010842 */
[----:B------:R-:W-:Y:S02]  /*d9e0*/  HADD2.F32 R58, -RZ, R58.H1_H1 ;  /* 0x3000003aff3a7230 */ /* 0x000fe40000004100 */
[----:B------:R-:W-:Y:S01]  /*d9f0*/  FFMA.FTZ R45, R29, R48, R46 ;  /* 0x000000301d2d7223 */ /* 0x000fe2000001002e */
[----:B------:R-:W-:Y:S02]  /*da00*/  HADD2.F32 R7, -RZ, R31.H0_H0 ;  /* 0x2000001fff077230 */ /* 0x000fe40000004100 */
[C---:B------:R-:W-:Y:S01]  /*da10*/  FMUL.FTZ R29, R26.reuse, R25 ;  /* 0x000000191a1d7220 */ /* 0x040fe20000410000 */
[----:B------:R-:W-:Y:S01]  /*da20*/  FMUL.FTZ R47, R26, R5 ;  /* 0x000000051a2f7220 */ /* 0x000fe20000410000 */
[C---:B------:R-:W-:Y:S01]  /*da30*/  FMUL.FTZ R46, R27.reuse, R24 ;  /* 0x000000181b2e7220 */ /* 0x040fe20000410000 */
[----:B------:R-:W-:Y:S02]  /*da40*/  HADD2.F32 R26, -RZ, R49.H0_H0 ;  /* 0x20000031ff1a7230 */ /* 0x000fe40000004100 */
[----:B------:R-:W-:Y:S01]  /*da50*/  FMUL.FTZ R27, R27, R58 ;  /* 0x0000003a1b1b7220 */ /* 0x000fe20000410000 */
[----:B------:R-:W-:-:S02]  /*da60*/  HADD2.F32 R4, -RZ, R67.H0_H0 ;  /* 0x20000043ff047230 */ /* 0x000fc40000004100 */
[C---:B------:R-:W-:Y:S01]  /*da70*/  FFMA.FTZ R44, R6.reuse, R5, -R29 ;  /* 0x00000005062c7223 */ /* 0x040fe2000001081d */
[----:B------:R-:W-:Y:S01]  /*da80*/  FFMA.FTZ R47, R6, R25, R47 ;  /* 0x00000019062f7223 */ /* 0x000fe2000001002f */
[----:B------:R-:W-:Y:S02]  /*da90*/  HADD2.F32 R31, -RZ, R31.H1_H1 ;  /* 0x3000001fff1f7230 */ /* 0x000fe40000004100 */
[----:B------:R-:W-:Y:S01]  /*daa0*/  FFMA.FTZ R6, R7, R24, R27 ;  /* 0x0000001807067223 */ /* 0x000fe2000001001b */
[----:B------:R-:W-:Y:S01]  /*dab0*/  FMUL.FTZ R48, R35, R26 ;  /* 0x0000001a23307220 */ /* 0x000fe20000410000 */
[----:B------:R-:W-:Y:S01]  /*dac0*/  FFMA.FTZ R46, R7, R58, -R46 ;  /* 0x0000003a072e7223 */ /* 0x000fe2000001082e */
[-C--:B------:R-:W-:Y:S01]  /*dad0*/  FMUL.FTZ R24, R35, R4.reuse ;  /* 0x0000000423187220 */ /* 0x080fe20000410000 */
[----:B------:R-:W-:Y:S02]  /*dae0*/  HADD2.F32 R25, -RZ, R65.H0_H0 ;  /* 0x20000041ff197230 */ /* 0x000fe40000004100 */
[----:B------:R-:W-:Y:S01]  /*daf0*/  FFMA.FTZ R35, R31, R4, -R48 ;  /* 0x000000041f237223 */ /* 0x000fe20000010830 */
[----:B------:R-:W-:-:S02]  /*db00*/  HADD2.F32 R27, -RZ, R51.H0_H0 ;  /* 0x20000033ff1b7230 */ /* 0x000fc40000004100 */
[----:B------:R-:W-:Y:S01]  /*db10*/  FFMA.FTZ R49, R31, R26, R24 ;  /* 0x0000001a1f317223 */ /* 0x000fe20000010018 */
[----:B------:R-:W-:Y:S02]  /*db20*/  HADD2.F32 R5, -RZ, R69.H0_H0 ;  /* 0x20000045ff057230 */ /* 0x000fe40000004100 */
[----:B------:R-:W-:Y:S01]  /*db30*/  FMUL.FTZ R29, R32, R25 ;  /* 0x00000019201d7220 */ /* 0x000fe20000410000 */
[----:B------:R-:W-:Y:S02]  /*db40*/  HADD2.F32 R7, -RZ, R68.H0_H0 ;  /* 0x20000044ff077230 */ /* 0x000fe40000004100 */
[----:B------:R-:W-:Y:S01]  /*db50*/  FMUL.FTZ R31, R34, R27 ;  /* 0x0000001b221f7220 */ /* 0x000fe20000410000 */
[----:B------:R-:W-:Y:S02]  /*db60*/  HADD2.F32 R28, -RZ, R28.H1_H1 ;  /* 0x3000001cff1c7230 */ /* 0x000fe40000004100 */
[----:B------:R-:W-:Y:S01]  /*db70*/  FMUL.FTZ R32, R32, R5 ;  /* 0x0000000520207220 */ /* 0x000fe20000410000 */
[----:B------:R-:W-:-:S02]  /*db80*/  HADD2.F32 R30, -RZ, R30.H1_H1 ;  /* 0x3000001eff1e7230 */ /* 0x000fc40000004100 */
[----:B------:R-:W-:Y:S01]  /*db90*/  FMUL.FTZ R34, R34, R7 ;  /* 0x0000000722227220 */ /* 0x000fe20000410000 */
[C---:B------:R-:W-:Y:S01]  /*dba0*/  FFMA.FTZ R4, R28.reuse, R5, -R29 ;  /* 0x000000051c047223 */ /* 0x040fe2000001081d */
[----:B------:R-:W-:Y:S01]  /*dbb0*/  FFMA.FTZ R24, R28, R25, R32 ;  /* 0x000000191c187223 */ /* 0x000fe20000010020 */
[C---:B------:R-:W-:Y:S01]  /*dbc0*/  FFMA.FTZ R31, R30.reuse, R7, -R31 ;  /* 0x000000071e1f7223 */ /* 0x040fe2000001081f */
[----:B------:R-:W-:Y:S01]  /*dbd0*/  FFMA.FTZ R26, R30, R27, R34 ;  /* 0x0000001b1e1a7223 */ /* 0x000fe20000010022 */
[----:B------:R-:W-:Y:S02]  /*dbe0*/  F2FP.F16.F32.PACK_AB R27, R49, R6 ;  /* 0x00000006311b723e */ /* 0x000fe400000000ff */
        /* <DEDUP_REMOVED lines=9> */
.L_x_7904:
[----:B------:R-:W-:Y:S05]  /*dc80*/  BSYNC B1 ;  /* 0x0000000000017941 */ /* 0x000fea0003800000 */
.L_x_7903:
[----:B------:R-:W-:Y:S04]  /*dc90*/  BSSY B1, `(.L_x_7905) ;  /* 0x0000062000017945 */ /* 0x000fe80003800000 */
[----:B------:R-:W-:Y:S05]  /*dca0*/  @P1 BRA `(.L_x_7906) ;  /* 0x0000000400801947 */ /* 0x000fea0003800000 */
[----:B------:R-:W3:Y:S01]  /*dcb0*/  LDL R51, [R1+0x3c] ;  /* 0x00003c0001337983 */ /* 0x000ee20000100800 */
[----:B--2---:R-:W-:Y:S01]  /*dcc0*/  LEA.HI R4, R54, R207, RZ, 0x1d ;  /* 0x000000cf36047211 */ /* 0x004fe200078fe8ff */
[----:B-1----:R-:W-:Y:S01]  /*dcd0*/  HADD2.F32 R35, -RZ, R59.H1_H1 ;  /* 0x3000003bff237230 */ /* 0x002fe20000004100 */
[----:B------:R-:W-:Y:S01]  /*dce0*/  SHF.R.U32.HI R7, RZ, 0x3, R197 ;  /* 0x00000003ff077819 */ /* 0x000fe200000116c5 */
[--C-:B------:R-:W-:Y:S01]  /*dcf0*/  HADD2.F32 R37, -RZ, R62.reuse.H1_H1 ;  /* 0x3000003eff257230 */ /* 0x100fe20000004100 */
[----:B------:R-:W-:Y:S01]  /*dd00*/  SHF.R.S32.HI R5, RZ, 0x1f, R4 ;  /* 0x0000001fff057819 */ /* 0x000fe20000011404 */
[----:B------:R-:W-:Y:S01]  /*dd10*/  IMAD.SHL.U32 R6, R4, 0x8, RZ ;  /* 0x0000000804067824 */ /* 0x000fe200078e00ff */
[----:B------:R-:W-:Y:S01]  /*dd20*/  SHF.R.U64 R47, R40, 0x10, R41 ;  /* 0x00000010282f7819 */ /* 0x000fe20000001229 */
[----:B------:R-:W-:Y:S01]  /*dd30*/  HADD2.F32 R62, -RZ, R62.H0_H0 ;  /* 0x2000003eff3e7230 */ /* 0x000fe20000004100 */
[----:B------:R-:W-:Y:S02]  /*dd40*/  LEA.HI R5, R5, R4, RZ, 0x3 ;  /* 0x0000000405057211 */ /* 0x000fe400078f18ff */
[----:B------:R-:W-:-:S02]  /*dd50*/  LOP3.LUT R4, R197, 0x38, R6, 0xf8, !PT ;  /* 0x00000038c5047812 */ /* 0x000fc400078ef806 */
[----:B------:R-:W-:Y:S02]  /*dd60*/  SHF.L.U32 R5, R5, 0xa, RZ ;  /* 0x0000000a05057819 */ /* 0x000fe400000006ff */
[----:B------:R-:W-:Y:S02]  /*dd70*/  LOP3.LUT R25, R4, R7, RZ, 0x3c, !PT ;  /* 0x0000000704197212 */ /* 0x000fe400078e3cff */
[----:B------:R-:W-:Y:S02]  /*dd80*/  LOP3.LUT R24, R5, 0x7fffe000, RZ, 0xc0, !PT ;  /* 0x7fffe00005187812 */ /* 0x000fe400078ec0ff */
[----:B------:R-:W-:Y:S02]  /*dd90*/  SHF.R.U32.HI R40, RZ, 0x10, R41 ;  /* 0x00000010ff287819 */ /* 0x000fe40000011629 */
[----:B------:R-:W-:Y:S02]  /*dda0*/  IADD3 R25, R25, R24, R200 ;  /* 0x0000001819197210 */ /* 0x000fe40007ffe0c8 */
[----:B------:R-:W-:-:S02]  /*ddb0*/  SHF.R.U32.HI R44, RZ, 0x10, R21 ;  /* 0x00000010ff2c7819 */ /* 0x000fc40000011615 */
[----:B------:R-:W-:Y:S01]  /*ddc0*/  SHF.R.U64 R49, R38, 0x10, R39 ;  /* 0x0000001026317819 */ /* 0x000fe20000001227 */
[----:B------:R-:W-:Y:S01]  /*ddd0*/  IMAD R28, R25, 0x2, R2 ;  /* 0x00000002191c7824 */ /* 0x000fe200078e0202 */
[----:B------:R-:W-:Y:S01]  /*dde0*/  SHF.R.U64 R50, R20, 0x10, R21 ;  /* 0x0000001014327819 */ /* 0x000fe20000001215 */
[----:B------:R-:W-:Y:S01]  /*ddf0*/  HADD2.F32 R38, -RZ, R40.H0_H0 ;  /* 0x20000028ff267230 */ /* 0x000fe20000004100 */
[----:B------:R-:W-:Y:S02]  /*de00*/  SHF.R.U32.HI R48, RZ, 0x10, R39 ;  /* 0x00000010ff307819 */ /* 0x000fe40000011627 */
[----:B------:R-:W1:Y:S01]  /*de10*/  LDS.128 R24, [R28+0x10400] ;  /* 0x010400001c187984 */ /* 0x000e620000000c00 */
[--C-:B------:R-:W-:Y:S02]  /*de20*/  SHF.R.U64 R45, R42, 0x10, R43.reuse ;  /* 0x000000102a2d7819 */ /* 0x100fe4000000122b */
[----:B------:R-:W-:Y:S01]  /*de30*/  SHF.R.U32.HI R43, RZ, 0x10, R43 ;  /* 0x00000010ff2b7819 */ /* 0x000fe2000001162b */
[----:B-1----:R-:W-:-:S02]  /*de40*/  HADD2.F32 R31, -RZ, R25.H0_H0 ;  /* 0x20000019ff1f7230 */ /* 0x002fc40000004100 */
[----:B------:R-:W-:Y:S02]  /*de50*/  HADD2.F32 R32, -RZ, R25.H1_H1 ;  /* 0x30000019ff207230 */ /* 0x000fe40000004100 */
[----:B------:R-:W-:Y:S02]  /*de60*/  HADD2.F32 R25, -RZ, R24.H0_H0 ;  /* 0x20000018ff197230 */ /* 0x000fe40000004100 */
[C---:B------:R-:W-:Y:S01]  /*de70*/  FMUL.FTZ R39, R31.reuse, R37 ;  /* 0x000000251f277220 */ /* 0x040fe20000410000 */
[----:B------:R-:W-:Y:S01]  /*de80*/  FMUL.FTZ R41, R31, R35 ;  /* 0x000000231f297220 */ /* 0x000fe20000410000 */
[----:B------:R-:W-:Y:S02]  /*de90*/  HADD2.F32 R31, -RZ, R44.H0_H0 ;  /* 0x2000002cff1f7230 */ /* 0x000fe40000004100 */
[----:B------:R-:W-:Y:S01]  /*dea0*/  FMUL.FTZ R40, R32, R38 ;  /* 0x0000002620287220 */ /* 0x000fe20000410000 */
[----:B------:R-:W-:Y:S02]  /*deb0*/  HADD2.F32 R33, -RZ, R26.H0_H0 ;  /* 0x2000001aff217230 */ /* 0x000fe40000004100 */
[----:B------:R-:W-:-:S02]  /*dec0*/  HADD2.F32 R34, -RZ, R27.H0_H0 ;  /* 0x2000001bff227230 */ /* 0x000fc40000004100 */
[----:B------:R-:W-:Y:S01]  /*ded0*/  FMUL.FTZ R44, R32, R31 ;  /* 0x0000001f202c7220 */ /* 0x000fe20000410000 */
[--C-:B------:R-:W-:Y:S02]  /*dee0*/  HADD2.F32 R32, -RZ, R63.reuse.H0_H0 ;  /* 0x2000003fff207230 */ /* 0x100fe40000004100 */
[----:B------:R-:W-:Y:S02]  /*def0*/  HADD2.F32 R63, -RZ, R63.H1_H1 ;  /* 0x3000003fff3f7230 */ /* 0x000fe40000004100 */
[----:B------:R-:W-:Y:S02]  /*df00*/  HADD2.F32 R27, -RZ, R27.H1_H1 ;  /* 0x3000001bff1b7230 */ /* 0x000fe40000004100 */
[----:B------:R-:W-:Y:S02]  /*df10*/  HADD2.F32 R24, -RZ, R24.H1_H1 ;  /* 0x30000018ff187230 */ /* 0x000fe40000004100 */
[----:B------:R-:W-:Y:S01]  /*df20*/  HADD2.F32 R26, -RZ, R26.H1_H1 ;  /* 0x3000001aff1a7230 */ /* 0x000fe20000004100 */
[----:B---3--:R-:W1:Y:S02]  /*df30*/  LDS.128 R4, [R51] ;  /* 0x0000000033047984 */ /* 0x008e640000000c00 */
[----:B-1----:R-:W-:-:S02]  /*df40*/  HADD2.F32 R20, -RZ, R5.H0_H0 ;  /* 0x20000005ff147230 */ /* 0x002fc40000004100 */
[----:B------:R-:W-:Y:S02]  /*df50*/  HADD2.F32 R21, -RZ, R5.H1_H1 ;  /* 0x30000005ff157230 */ /* 0x000fe40000004100 */
[----:B------:R-:W-:Y:S02]  /*df60*/  HADD2.F32 R5, -RZ, R4.H0_H0 ;  /* 0x20000004ff057230 */ /* 0x000fe40000004100 */
[C---:B------:R-:W-:Y:S01]  /*df70*/  FFMA.FTZ R39, R20.reuse, R35, -R39 ;  /* 0x0000002314277223 */ /* 0x040fe20000010827 */
[----:B------:R-:W-:Y:S01]  /*df80*/  FFMA.FTZ R41, R20, R37, R41 ;  /* 0x0000002514297223 */ /* 0x000fe20000010029 */
[----:B------:R-:W-:Y:S02]  /*df90*/  HADD2.F32 R20, -RZ, R59.H0_H0 ;  /* 0x2000003bff147230 */ /* 0x000fe40000004100 */
[----:B------:R-:W-:Y:S01]  /*dfa0*/  FFMA.FTZ R42, R21, R31, -R40 ;  /* 0x0000001f152a7223 */ /* 0x000fe20000010828 */
[----:B------:R-:W-:Y:S01]  /*dfb0*/  FMUL.FTZ R40, R25, R62 ;  /* 0x0000003e19287220 */ /* 0x000fe20000410000 */
[----:B0-----:R-:W-:-:S02]  /*dfc0*/  HADD2.F32 R29, -RZ, R6.H0_H0 ;  /* 0x20000006ff1d7230 */ /* 0x001fc40000004100 */
[----:B------:R-:W-:Y:S01]  /*dfd0*/  FFMA.FTZ R44, R21, R38, R44 ;  /* 0x00000026152c7223 */ /* 0x000fe2000001002c */
[-C--:B------:R-:W-:Y:S01]  /*dfe0*/  FMUL.FTZ R25, R25, R20.reuse ;  /* 0x0000001419197220 */ /* 0x080fe20000410000 */
[----:B------:R-:W-:Y:S01]  /*dff0*/  FFMA.FTZ R40, R5, R20, -R40 ;  /* 0x0000001405287223 */ /* 0x000fe20000010828 */
[--C-:B------:R-:W-:Y:S02]  /*e000*/  HADD2.F32 R20, -RZ, R52.reuse.H0_H0 ;  /* 0x20000034ff147230 */ /* 0x100fe40000004100 */
[----:B------:R-:W-:Y:S01]  /*e010*/  FMUL.FTZ R38, R33, R32 ;  /* 0x0000002021267220 */ /* 0x000fe20000410000 */
[----:B------:R-:W-:Y:S01]  /*e020*/  FFMA.FTZ R62, R5, R62, R25 ;  /* 0x0000003e053e7223 */ /* 0x000fe20000010019 */
[----:B------:R-:W-:Y:S02]  /*e030*/  HADD2.F32 R5, -RZ, R52.H1_H1 ;  /* 0x30000034ff057230 */ /* 0x000fe40000004100 */
[----:B------:R-:W-:Y:S01]  /*e040*/  FMUL.FTZ R21, R34, R63 ;  /* 0x0000003f22157220 */ /* 0x000fe20000410000 */
[----:B------:R-:W-:Y:S01]  /*e050*/  FMUL.FTZ R46, R33, R20 ;  /* 0x00000014212e7220 */ /* 0x000fe20000410000 */
[----:B------:R-:W-:-:S02]  /*e060*/  HADD2.F32 R30, -RZ, R7.H0_H0 ;  /* 0x20000007ff1e7230 */ /* 0x000fc40000004100 */
[C---:B------:R-:W-:Y:S01]  /*e070*/  FFMA.FTZ R33, R29.reuse, R20, -R38 ;  /* 0x000000141d217223 */ /* 0x040fe20000010826 */
[----:B------:R-:W-:Y:S02]  /*e080*/  HADD2.F32 R38, -RZ, R43.H0_H0 ;  /* 0x2000002bff267230 */ /* 0x000fe40000004100 */
[-C--:B------:R-:W-:Y:S01]  /*e090*/  FMUL.FTZ R34, R34, R5.reuse ;  /* 0x0000000522227220 */ /* 0x080fe20000410000 */
[----:B------:R-:W-:Y:S02]  /*e0a0*/  HADD2.F32 R20, -RZ, R48.H0_H0 ;  /* 0x20000030ff147230 */ /* 0x000fe40000004100 */
[----:B------:R-:W-:Y:S01]  /*e0b0*/  FFMA.FTZ R46, R29, R32, R46 ;  /* 0x000000201d2e7223 */ /* 0x000fe2000001002e */
[C---:B------:R-:W-:Y:S01]  /*e0c0*/  FFMA.FTZ R32, R30.reuse, R5, -R21 ;  /* 0x000000051e207223 */ /* 0x040fe20000010815 */
[----:B------:R-:W-:Y:S01]  /*e0d0*/  FFMA.FTZ R34, R30, R63, R34 ;  /* 0x0000003f1e227223 */ /* 0x000fe20000010022 */
[----:B------:R-:W-:Y:S02]  /*e0e0*/  HADD2.F32 R7, -RZ, R7.H1_H1 ;  /* 0x30000007ff077230 */ /* 0x000fe40000004100 */
[C---:B------:R-:W-:Y:S01]  /*e0f0*/  FMUL.FTZ R48, R27.reuse, R38 ;  /* 0x000000261b307220 */ /* 0x040fe20000410000 */
[----:B------:R-:W-:Y:S01]  /*e100*/  FMUL.FTZ R30, R27, R20 ;  /* 0x000000141b1e7220 */ /* 0x000fe20000410000 */
[----:B------:R-:W-:-:S02]  /*e110*/  HADD2.F32 R25, -RZ, R47.H0_H0 ;  /* 0x2000002fff197230 */ /* 0x000fc40000004100 */
[----:B------:R-:W-:Y:S02]  /*e120*/  HADD2.F32 R27, -RZ, R45.H0_H0 ;  /* 0x2000002dff1b7230 */ /* 0x000fe40000004100 */
        /* <DEDUP_REMOVED lines=24> */
.L_x_7906:
[----:B------:R-:W-:Y:S05]  /*e2b0*/  BSYNC B1 ;  /* 0x0000000000017941 */ /* 0x000fea0003800000 */
.L_x_7905:
[----:B-1----:R-:W-:Y:S01]  /*e2c0*/  PRMT R30, R0, 0x5410, R3 ;  /* 0x00005410001e7816 */ /* 0x002fe20000000003 */
[----:B------:R-:W-:Y:S06]  /*e2d0*/  @P0 BRA `(.L_x_7890) ;  /* 0x0000000400800947 */ /* 0x000fec0003800000 */
[----:B------:R-:W4:Y:S01]  /*e2e0*/  LDL R39, [R1+0x38] ;  /* 0x0000380001277983 */ /* 0x000f220000100800 */
[----:B------:R-:W-:Y:S01]  /*e2f0*/  LEA.HI R54, R54, R207, RZ, 0x1d ;  /* 0x000000cf36367211 */ /* 0x000fe200078fe8ff */
[--C-:B------:R-:W-:Y:S01]  /*e300*/  HADD2.F32 R21, -RZ, R56.reuse.H1_H1 ;  /* 0x30000038ff157230 */ /* 0x100fe20000004100 */
[----:B--23--:R-:W-:Y:S01]  /*e310*/  SHF.R.U32.HI R4, RZ, 0x3, R196 ;  /* 0x00000003ff047819 */ /* 0x00cfe200000116c4 */
[----:B------:R-:W-:Y:S01]  /*e320*/  HADD2.F32 R56, -RZ, R56.H0_H0 ;  /* 0x20000038ff387230 */ /* 0x000fe20000004100 */
[----:B------:R-:W-:Y:S01]  /*e330*/  SHF.R.S32.HI R5, RZ, 0x1f, R54 ;  /* 0x0000001fff057819 */ /* 0x000fe20000011436 */
[----:B------:R-:W-:Y:S01]  /*e340*/  IMAD.SHL.U32 R3, R54, 0x8, RZ ;  /* 0x0000000836037824 */ /* 0x000fe200078e00ff */
[----:B------:R-:W-:Y:S02]  /*e350*/  SHF.R.U32.HI R20, RZ, 0x10, R9 ;  /* 0x00000010ff147819 */ /* 0x000fe40000011609 */
[----:B------:R-:W-:Y:S02]  /*e360*/  LEA.HI R5, R5, R54, RZ, 0x3 ;  /* 0x0000003605057211 */ /* 0x000fe400078f18ff */
[----:B------:R-:W-:Y:S01]  /*e370*/  LOP3.LUT R0, R196, 0x38, R3, 0xf8, !PT ;  /* 0x00000038c4007812 */ /* 0x000fe200078ef803 */
[----:B------:R-:W-:Y:S01]  /*e380*/  HADD2.F32 R20, -RZ, R20.H0_H0 ;  /* 0x20000014ff147230 */ /* 0x000fe20000004100 */
[----:B------:R-:W-:Y:S01]  /*e390*/  SHF.R.U64 R38, R12, 0x10, R13 ;  /* 0x000000100c267819 */ /* 0x000fe2000000120d */
[----:B------:R-:W-:Y:S01]  /*e3a0*/  IMAD.SHL.U32 R5, R5, 0x400, RZ ;  /* 0x0000040005057824 */ /* 0x000fe200078e00ff */
[----:B------:R-:W-:-:S02]  /*e3b0*/  LOP3.LUT R0, R0, R4, RZ, 0x3c, !PT ;  /* 0x0000000400007212 */ /* 0x000fc400078e3cff */
[--C-:B------:R-:W-:Y:S02]  /*e3c0*/  SHF.R.U64 R37, R14, 0x10, R15.reuse ;  /* 0x000000100e257819 */ /* 0x100fe4000000120f */
[----:B------:R-:W-:Y:S02]  /*e3d0*/  LOP3.LUT R3, R5, 0x7fffe000, RZ, 0xc0, !PT ;  /* 0x7fffe00005037812 */ /* 0x000fe400078ec0ff */
[----:B------:R-:W-:Y:S01]  /*e3e0*/  SHF.R.U32.HI R33, RZ, 0x10, R15 ;  /* 0x00000010ff217819 */ /* 0x000fe2000001160f */
[--C-:B------:R-:W-:Y:S01]  /*e3f0*/  HADD2.F32 R15, -RZ, R61.reuse.H1_H1 ;  /* 0x3000003dff0f7230 */ /* 0x100fe20000004100 */
[----:B------:R-:W-:Y:S01]  /*e400*/  IADD3 R3, R0, R3, R199 ;  /* 0x0000000300037210 */ /* 0x000fe20007ffe0c7 */
[----:B------:R-:W-:Y:S01]  /*e410*/  HADD2.F32 R61, -RZ, R61.H0_H0 ;  /* 0x2000003dff3d7230 */ /* 0x000fe20000004100 */
[----:B------:R-:W-:Y:S02]  /*e420*/  SHF.R.U32.HI R28, RZ, 0x10, R13 ;  /* 0x00000010ff1c7819 */ /* 0x000fe4000001160d */
[----:B------:R-:W-:Y:S01]  /*e430*/  SHF.R.U64 R35, R8, 0x10, R9 ;  /* 0x0000001008237819 */ /* 0x000fe20000001209 */
[----:B------:R-:W-:Y:S01]  /*e440*/  IMAD R3, R3, 0x2, R2 ;  /* 0x0000000203037824 */ /* 0x000fe200078e0202 */
[----:B------:R-:W-:-:S02]  /*e450*/  SHF.R.U64 R34, R10, 0x10, R11 ;  /* 0x000000100a227819 */ /* 0x000fc4000000120b */
[----:B------:R-:W-:Y:S02]  /*e460*/  SHF.R.U32.HI R32, RZ, 0x10, R11 ;  /* 0x00000010ff207819 */ /* 0x000fe4000001160b */
[----:B------:R-:W1:Y:S02]  /*e470*/  LDS.128 R24, [R3+0x10400] ;  /* 0x0104000003187984 */ /* 0x000e640000000c00 */
[--C-:B-1----:R-:W-:Y:S02]  /*e480*/  HADD2.F32 R12, -RZ, R25.reuse.H0_H0 ;  /* 0x20000019ff0c7230 */ /* 0x102fe40000004100 */
[----:B------:R-:W-:Y:S02]  /*e490*/  HADD2.F32 R25, -RZ, R25.H1_H1 ;  /* 0x30000019ff197230 */ /* 0x000fe40000004100 */
[----:B------:R-:W-:Y:S02]  /*e4a0*/  HADD2.F32 R11, -RZ, R24.H0_H0 ;  /* 0x20000018ff0b7230 */ /* 0x000fe40000004100 */
[C---:B0-----:R-:W-:Y:S01]  /*e4b0*/  FMUL.FTZ R29, R12.reuse, R21 ;  /* 0x000000150c1d7220 */ /* 0x041fe20000410000 */
[----:B------:R-:W-:Y:S01]  /*e4c0*/  FMUL.FTZ R31, R12, R15 ;  /* 0x0000000f0c1f7220 */ /* 0x000fe20000410000 */
[----:B------:R-:W-:-:S02]  /*e4d0*/  HADD2.F32 R12, -RZ, R28.H0_H0 ;  /* 0x2000001cff0c7230 */ /* 0x000fc40000004100 */
[----:B------:R-:W-:Y:S01]  /*e4e0*/  FMUL.FTZ R28, R25, R20 ;  /* 0x00000014191c7220 */ /* 0x000fe20000410000 */
[----:B------:R-:W-:Y:S02]  /*e4f0*/  HADD2.F32 R13, -RZ, R26.H0_H0 ;  /* 0x2000001aff0d7230 */ /* 0x000fe40000004100 */
[--C-:B------:R-:W-:Y:S02]  /*e500*/  HADD2.F32 R14, -RZ, R27.reuse.H0_H0 ;  /* 0x2000001bff0e7230 */ /* 0x100fe40000004100 */
[----:B------:R-:W-:Y:S02]  /*e510*/  HADD2.F32 R27, -RZ, R27.H1_H1 ;  /* 0x3000001bff1b7230 */ /* 0x000fe40000004100 */
[----:B------:R-:W-:Y:S02]  /*e520*/  HADD2.F32 R24, -RZ, R24.H1_H1 ;  /* 0x30000018ff187230 */ /* 0x000fe40000004100 */
[----:B------:R-:W-:Y:S01]  /*e530*/  HADD2.F32 R26, -RZ, R26.H1_H1 ;  /* 0x3000001aff1a7230 */ /* 0x000fe20000004100 */
[----:B----4-:R-:W0:Y:S02]  /*e540*/  LDS.128 R4, [R39] ;  /* 0x0000000027047984 */ /* 0x010e240000000c00 */
[----:B0-----:R-:W-:-:S02]  /*e550*/  HADD2.F32 R8, -RZ, R5.H0_H0 ;  /* 0x20000005ff087230 */ /* 0x001fc40000004100 */
[----:B------:R-:W-:Y:S02]  /*e560*/  HADD2.F32 R5, -RZ, R5.H1_H1 ;  /* 0x30000005ff057230 */ /* 0x000fe40000004100 */
[----:B------:R-:W-:Y:S02]  /*e570*/  HADD2.F32 R0, -RZ, R4.H0_H0 ;  /* 0x20000004ff007230 */ /* 0x000fe40000004100 */
[C---:B------:R-:W-:Y:S01]  /*e580*/  FFMA.FTZ R29, R8.reuse, R15, -R29 ;  /* 0x0000000f081d7223 */ /* 0x040fe2000001081d */
[----:B------:R-:W-:Y:S01]  /*e590*/  FFMA.FTZ R31, R8, R21, R31 ;  /* 0x00000015081f7223 */ /* 0x000fe2000001001f */
[----:B------:R-:W-:Y:S01]  /*e5a0*/  FMUL.FTZ R8, R25, R12 ;  /* 0x0000000c19087220 */ /* 0x000fe20000410000 */
[----:B------:R-:W-:Y:S01]  /*e5b0*/  FMUL.FTZ R15, R11, R56 ;  /* 0x000000380b0f7220 */ /* 0x000fe20000410000 */
[----:B------:R-:W-:Y:S01]  /*e5c0*/  FFMA.FTZ R28, R5, R12, -R28 ;  /* 0x0000000c051c7223 */ /* 0x000fe2000001081c */
[----:B------:R-:W-:Y:S01]  /*e5d0*/  FMUL.FTZ R11, R11, R61 ;  /* 0x0000003d0b0b7220 */ /* 0x000fe20000410000 */
[----:B------:R-:W-:-:S02]  /*e5e0*/  HADD2.F32 R12, -RZ, R60.H0_H0 ;  /* 0x2000003cff0c7230 */ /* 0x000fc40000004100 */
[----:B------:R-:W-:Y:S01]  /*e5f0*/  FFMA.FTZ R20, R5, R20, R8 ;  /* 0x0000001405147223 */ /* 0x000fe20000010008 */
[----:B------:R-:W-:Y:S02]  /*e600*/  HADD2.F32 R8, -RZ, R30.H0_H0 ;  /* 0x2000001eff087230 */ /* 0x000fe40000004100 */
[C---:B------:R-:W-:Y:S01]  /*e610*/  FFMA.FTZ R56, R0.reuse, R56, R11 ;  /* 0x0000003800387223 */ /* 0x040fe2000001000b */
[----:B------:R-:W-:Y:S02]  /*e620*/  HADD2.F32 R9, -RZ, R6.H0_H0 ;  /* 0x20000006ff097230 */ /* 0x000fe40000004100 */
[----:B------:R-:W-:Y:S01]  /*e630*/  FFMA.FTZ R15, R0, R61, -R15 ;  /* 0x0000003d000f7223 */ /* 0x000fe2000001080f */
[----:B------:R-:W-:Y:S02]  /*e640*/  HADD2.F32 R11, -RZ, R60.H1_H1 ;  /* 0x3000003cff0b7230 */ /* 0x000fe40000004100 */
[----:B------:R-:W-:Y:S01]  /*e650*/  FMUL.FTZ R0, R13, R12 ;  /* 0x0000000c0d007220 */ /* 0x000fe20000410000 */
[----:B------:R-:W-:-:S02]  /*e660*/  HADD2.F32 R5, -RZ, R30.H1_H1 ;  /* 0x3000001eff057230 */ /* 0x000fc40000004100 */
[-C--:B------:R-:W-:Y:S01]  /*e670*/  FMUL.FTZ R30, R13, R8.reuse ;  /* 0x000000080d1e7220 */ /* 0x080fe20000410000 */
[----:B------:R-:W-:Y:S02]  /*e680*/  HADD2.F32 R10, -RZ, R7.H0_H0 ;  /* 0x20000007ff0a7230 */ /* 0x000fe40000004100 */
[C---:B------:R-:W-:Y:S01]  /*e690*/  FFMA.FTZ R25, R9.reuse, R8, -R0 ;  /* 0x0000000809197223 */ /* 0x040fe20000010800 */
[C---:B------:R-:W-:Y:S01]  /*e6a0*/  FMUL.FTZ R13, R14.reuse, R11 ;  /* 0x0000000b0e0d7220 */ /* 0x040fe20000410000 */
[----:B------:R-:W-:Y:S02]  /*e6b0*/  HADD2.F32 R8, -RZ, R32.H0_H0 ;  /* 0x20000020ff087230 */ /* 0x000fe40000004100 */
[----:B------:R-:W-:Y:S01]  /*e6c0*/  FMUL.FTZ R14, R14, R5 ;  /* 0x000000050e0e7220 */ /* 0x000fe20000410000 */
[----:B------:R-:W-:Y:S02]  /*e6d0*/  HADD2.F32 R0, -RZ, R33.H0_H0 ;  /* 0x20000021ff007230 */ /* 0x000fe40000004100 */
[----:B------:R-:W-:Y:S01]  /*e6e0*/  FFMA.FTZ R30, R9, R12, R30 ;  /* 0x0000000c091e7223 */ /* 0x000fe2000001001e */
[----:B------:R-:W-:-:S02]  /*e6f0*/  HADD2.F32 R7, -RZ, R7.H1_H1 ;  /* 0x30000007ff077230 */ /* 0x000fc40000004100 */
[C---:B------:R-:W-:Y:S01]  /*e700*/  FFMA.FTZ R12, R10.reuse, R5, -R13 ;  /* 0x000000050a0c7223 */ /* 0x040fe2000001080d */
[----:B------:R-:W-:Y:S01]  /*e710*/  FFMA.FTZ R14, R10, R11, R14 ;  /* 0x0000000b0a0e7223 */ /* 0x000fe2000001000e */
[C---:B------:R-:W-:Y:S01]  /*e720*/  FMUL.FTZ R32, R27.reuse, R8 ;  /* 0x000000081b207220 */ /* 0x040fe20000410000 */
[-C--:B------:R-:W-:Y:S01]  /*e730*/  FMUL.FTZ R10, R27, R0.reuse ;  /* 0x000000001b0a7220 */ /* 0x080fe20000410000 */
[----:B------:R-:W-:Y:S02]  /*e740*/  HADD2.F32 R11, -RZ, R35.H0_H0 ;  /* 0x20000023ff0b7230 */ /* 0x000fe40000004100 */
        /* <DEDUP_REMOVED lines=25> */
.L_x_7890:
[----:B------:R-:W-:Y:S05]  /*e8e0*/  BSYNC B0 ;  /* 0x0000000000007941 */ /* 0x000fea0003800000 */
.L_x_7862:
        /* <DEDUP_REMOVED lines=8> */
.L_x_7860:
[----:B------:R-:W-:-:S05]  /*e970*/  IMAD.U32 R0, RZ, RZ, UR45 ;  /* 0x0000002dff007e24 */ /* 0x000fca000f8e00ff */
[----:B------:R-:W-:-:S13]  /*e980*/  ISETP.NE.AND P0, PT, R0, 0x3, PT ;  /* 0x000000030000780c */ /* 0x000fda0003f05270 */
[----:B------:R-:W-:Y:S05]  /*e990*/  @!P0 BRA `(.L_x_7907) ;  /* 0x0000000000048947 */ /* 0x000fea0003800000 */
[----:B------:R-:W-:Y:S01]  /*e9a0*/  BPT.TRAP 0x1 ;  /* 0x000000040000795c */ /* 0x000fe20000300000 */
.L_x_7907:
[----:B------:R-:W-:Y:S01]  /*e9b0*/  IMAD R89, R22, 0x8, R2 ;  /* 0x0000000816597824 */ /* 0x000fe200078e0202 */
[----:B------:R-:W-:-:S04]  /*e9c0*/  SHF.L.U32 R0, R186, 0x1f, RZ ;  /* 0x0000001fba007819 */ /* 0x000fc800000006ff */
[----:B------:R0:W0:Y:S01]  /*e9d0*/  SYNCS.PHASECHK.TRANS64.TRYWAIT P2, [R89+URZ+0x28830], R0 ;  /* 0x02883000590075a7 */ /* 0x000022000804017f */
[----:B------:R-:W-:Y:S05]  /*e9e0*/  @!P0 BRA `(.L_x_7908) ;  /* 0x0000000000048947 */ /* 0x000fea0003800000 */
[----:B------:R-:W-:Y:S01]  /*e9f0*/  BPT.TRAP 0x1 ;  /* 0x000000040000795c */ /* 0x000fe20000300000 */
.L_x_7908:
[----:B01----:R-:W0:Y:S02]  /*ea00*/  S2R R3, SR_TID.X ;  /* 0x0000000000037919 */ /* 0x003e240000002100 */
[----:B0-----:R-:W-:-:S04]  /*ea10*/  LOP3.LUT R3, R3, 0x7f, RZ, 0xc0, !PT ;  /* 0x0000007f03037812 */ /* 0x001fc800078ec0ff */
[----:B------:R-:W-:Y:S01]  /*ea20*/  ISETP.NE.AND P1, PT, R3, RZ, PT ;  /* 0x000000ff0300720c */ /* 0x000fe20003f25270 */
[----:B------:R-:W-:-:S12]  /*ea30*/  @P2 BRA `(.L_x_7909) ;  /* 0x0000000000082947 */ /* 0x000fd80003800000 */
[----:B------:R-:W0:Y:S02]  /*ea40*/  SYNCS.PHASECHK.TRANS64.TRYWAIT P2, [R89+URZ+0x28830], R0 ;  /* 0x02883000590075a7 */ /* 0x000e24000804017f */
[----:B0-----:R-:W-:Y:S05]  /*ea50*/  @!P2 BRA `(.L_x_7910) ;  /* 0x000001b40074a947 */ /* 0x001fea0003800000 */
.L_x_7909:
[----:B------:R-:W-:Y:S05]  /*ea60*/  WARPSYNC.ALL ;  /* 0x0000000000007948 */ /* 0x000fea0003800000 */
[----:B0-----:R-:W-:Y:S01]  /*ea70*/  VIADD R0, R2, 0x18400 ;  /* 0x0001840002007836 */ /* 0x001fe20000000000 */
[----:B------:R-:W-:Y:S01]  /*ea80*/  R2UR UR12, R36 ;  /* 0x00000000240c72ca */ /* 0x000fe200000e0000 */
[----:B--234-:R-:W-:Y:S01]  /*ea90*/  IMAD.MOV.U32 R7, RZ, RZ, 0x40000040 ;  /* 0x40000040ff077424 */ /* 0x01cfe200078e00ff */
[----:B------:R-:W-:Y:S01]  /*eaa0*/  WARPGROUP.ARRIVE ;  /* 0x00000000000079c5 */ /* 0x000fe20000000000 */
[----:B------:R-:W-:Y:S01]  /*eab0*/  UMOV UR13, 0x40000040 ;  /* 0x40000040000d7882 */ /* 0x000fe20000000000 */
[----:B------:R-:W-:Y:S01]  /*eac0*/  SHF.R.U32.HI R0, RZ, 0x4, R0 ;  /* 0x00000004ff007819 */ /* 0x000fe20000011600 */
[----:B------:R-:W-:Y:S01]  /*ead0*/  IMAD.MOV.U32 R9, RZ, RZ, 0x40000040 ;  /* 0x40000040ff097424 */ /* 0x000fe200078e00ff */
[----:B------:R-:W-:Y:S01]  /*eae0*/  R2UR UR15, R7 ;  /* 0x00000000070f72ca */ /* 0x000fe200000e0000 */
[----:B------:R-:W-:Y:S01]  /*eaf0*/  UMOV UR9, 0x40000040 ;  /* 0x4000004000097882 */ /* 0x000fe20000000000 */
[----:B------:R-:W-:Y:S01]  /*eb00*/  LOP3.LUT R0, R0, 0x3fff, RZ, 0xc0, !PT ;  /* 0x00003fff00007812 */ /* 0x000fe200078ec0ff */
[----:B------:R-:W-:Y:S01]  /*eb10*/  UMOV UR5, 0x40000040 ;  /* 0x4000004000057882 */ /* 0x000fe20000000000 */
[----:B------:R-:W-:Y:S01]  /*eb20*/  R2UR UR11, R9 ;  /* 0x00000000090b72ca */ /* 0x000fe200000e0000 */
[----:B------:R-:W-:Y:S01]  /*eb30*/  IMAD.MOV.U32 R9, RZ, RZ, 0x40000040 ;  /* 0x40000040ff097424 */ /* 0x000fe200078e00ff */
[----:B------:R-:W-:Y:S01]  /*eb40*/  LOP3.LUT R5, R0, 0x10000, RZ, 0xfc, !PT ;  /* 0x0001000000057812 */ /* 0x000fe200078efcff */
[----:B------:R-:W-:Y:S01]  /*eb50*/  ULOP3.LUT UR12, UR12, 0x10000, URZ, 0xfc, !UPT ;  /* 0x000100000c0c7892 */ /* 0x000fe2000f8efc3f */
[----:B------:R-:W-:Y:S01]  /*eb60*/  IMAD.MOV.U32 R7, RZ, RZ, 0x40000040 ;  /* 0x40000040ff077424 */ /* 0x000fe200078e00ff */
[----:B------:R-:W-:Y:S01]  /*eb70*/  UMOV UR17, 0x40000040 ;  /* 0x4000004000117882 */ /* 0x000fe20000000000 */
[----:B------:R-:W-:Y:S01]  /*eb80*/  R2UR UR7, R9 ;  /* 0x00000000090772ca */ /* 0x000fe200000e0000 */
[----:B------:R-:W-:Y:S01]  /*eb90*/  IMAD R6, R22, 0x800, R5 ;  /* 0x0000080016067824 */ /* 0x000fe200078e0205 */
[----:B------:R-:W-:Y:S01]  /*eba0*/  UIADD3 UR8, UR12, 0x2, URZ ;  /* 0x000000020c087890 */ /* 0x000fe2000fffe03f */
[----:B------:R-:W-:Y:S01]  /*ebb0*/  IMAD.MOV.U32 R9, RZ, RZ, 0x40000040 ;  /* 0x40000040ff097424 */ /* 0x000fe200078e00ff */
[----:B------:R-:W-:Y:S01]  /*ebc0*/  UIADD3 UR4, UR12, 0x4, URZ ;  /* 0x000000040c047890 */ /* 0x000fe2000fffe03f */
[----:B------:R-:W-:Y:S01]  /*ebd0*/  R2UR UR35, R7 ;  /* 0x00000000072372ca */ /* 0x000fe200000e0000 */
[----:B------:R-:W-:Y:S01]  /*ebe0*/  UIADD3 UR16, UR12, 0x6, URZ ;  /* 0x000000060c107890 */ /* 0x000fe2000fffe03f */
[C---:B------:R-:W-:Y:S01]  /*ebf0*/  R2UR UR14, R6.reuse ;  /* 0x00000000060e72ca */ /* 0x040fe200000e0000 */
[----:B------:R-:W-:Y:S01]  /*ec00*/  UIADD3 UR20, UR12, 0x400, URZ ;  /* 0x000004000c147890 */ /* 0x000fe2000fffe03f */
[----:B------:R-:W-:Y:S01]  /*ec10*/  IADD3 R8, R6, 0x2, RZ ;  /* 0x0000000206087810 */ /* 0x000fe20007ffe0ff */
[----:B------:R-:W-:Y:S01]  /*ec20*/  UMOV UR21, 0x40000040 ;  /* 0x4000004000157882 */ /* 0x000fe20000000000 */
[----:B------:R-:W-:Y:S01]  /*ec30*/  R2UR UR19, R9 ;  /* 0x00000000091372ca */ /* 0x000fe200000e0000 */
[----:B------:R-:W-:Y:S01]  /*ec40*/  IMAD.MOV.U32 R9, RZ, RZ, 0x40000040 ;  /* 0x40000040ff097424 */ /* 0x000fe200078e00ff */
[----:B------:R-:W-:Y:S01]  /*ec50*/  R2UR UR10, R8 ;  /* 0x00000000080a72ca */ /* 0x000fe200000e0000 */
[----:B------:R-:W-:Y:S01]  /*ec60*/  VIADD R8, R6, 0x4 ;  /* 0x0000000406087836 */ /* 0x000fe20000000000 */
[----:B------:R-:W-:Y:S01]  /*ec70*/  UIADD3 UR24, UR12, 0x402, URZ ;  /* 0x000004020c187890 */ /* 0x000fe2000fffe03f */
[----:B------:R-:W-:Y:S01]  /*ec80*/  @!P1 VIADD R89, R89, 0x28840 ;  /* 0x0002884059599836 */ /* 0x000fe20000000000 */
[----:B------:R-:W-:Y:S01]  /*ec90*/  R2UR UR23, R9 ;  /* 0x00000000091772ca */ /* 0x000fe200000e0000 */
[----:B------:R-:W-:Y:S01]  /*eca0*/  IMAD.MOV.U32 R9, RZ, RZ, 0x40000040 ;  /* 0x40000040ff097424 */ /* 0x000fe200078e00ff */
[----:B------:R-:W-:Y:S01]  /*ecb0*/  R2UR UR6, R8 ;  /* 0x00000000080672ca */ /* 0x000fe200000e0000 */
[----:B------:R-:W-:Y:S01]  /*ecc0*/  HGMMA.64x128x16.F32 R24, gdesc[UR12], RZ, !UPT, gsb0 ;  /* 0x01e000000c1879f0 */ /* 0x000fe2000c0008ff */
[----:B------:R-:W-:Y:S01]  /*ecd0*/  VIADD R8, R6, 0x6 ;  /* 0x0000000606087836 */ /* 0x000fe20000000000 */
[----:B------:R-:W-:Y:S01]  /*ece0*/  UMOV UR25, 0x40000040 ;  /* 0x4000004000197882 */ /* 0x000fe20000000000 */
[----:B------:R-:W-:Y:S01]  /*ecf0*/  R2UR UR27, R9 ;  /* 0x00000000091b72ca */ /* 0x000fe200000e0000 */
[----:B------:R-:W-:Y:S01]  /*ed00*/  IMAD.MOV.U32 R9, RZ, RZ, 0x40000040 ;  /* 0x40000040ff097424 */ /* 0x000fe200078e00ff */
[----:B------:R-:W-:Y:S01]  /*ed10*/  UIADD3 UR28, UR12, 0x404, URZ ;  /* 0x000004040c1c7890 */ /* 0x000fe2000fffe03f */
[----:B------:R-:W-:Y:S01]  /*ed20*/  R2UR UR18, R8 ;  /* 0x00000000081272ca */ /* 0x000fe200000e0000 */
[----:B------:R-:W-:Y:S01]  /*ed30*/  VIADD R8, R6, 0x400 ;  /* 0x0000040006087836 */ /* 0x000fe20000000000 */
[----:B------:R-:W-:Y:S01]  /*ed40*/  UMOV UR29, 0x40000040 ;  /* 0x40000040001d7882 */ /* 0x000fe20000000000 */
[----:B------:R-:W-:Y:S01]  /*ed50*/  R2UR UR31, R9 ;  /* 0x00000000091f72ca */ /* 0x000fe200000e0000 */
[----:B------:R-:W-:Y:S01]  /*ed60*/  UIADD3 UR32, UR12, 0x406, URZ ;  /* 0x000004060c207890 */ /* 0x000fe2000fffe03f */
[----:B------:R-:W-:Y:S01]  /*ed70*/  @!P1 PRMT R89, RZ, 0x654, R89 ;  /* 0x00000654ff599816 */ /* 0x000fe20000000059 */
[----:B------:R-:W-:Y:S01]  /*ed80*/  UMOV UR33, 0x40000040 ;  /* 0x4000004000217882 */ /* 0x000fe20000000000 */
[----:B------:R-:W-:Y:S01]  /*ed90*/  R2UR UR22, R8 ;  /* 0x00000000081672ca */ /* 0x000fe200000e0000 */
[----:B------:R-:W-:Y:S01]  /*eda0*/  VIADD R8, R6, 0x402 ;  /* 0x0000040206087836 */ /* 0x000fe20000000000 */
[----:B------:R-:W-:-:S02]  /*edb0*/  ULDC UR57, c[0x0][0x9dc] ;  /* 0x0002770000397ab9 */ /* 0x000fc40000000800 */
[----:B------:R-:W-:Y:S02]  /*edc0*/  ULOP3.LUT UR57, URZ, UR57, URZ, 0x33, !UPT ;  /* 0x000000393f397292 */ /* 0x000fe4000f8e333f */
[----:B------:R-:W-:Y:S02]  /*edd0*/  R2UR UR26, R8 ;  /* 0x00000000081a72ca */ /* 0x000fe400000e0000 */
[C---:B------:R-:W-:Y:S01]  /*ede0*/  IADD3 R8, R6.reuse, 0x404, RZ ;  /* 0x0000040406087810 */ /* 0x040fe20007ffe0ff */
[----:B------:R-:W-:-:S03]  /*edf0*/  VIADD R6, R6, 0x406 ;  /* 0x0000040606067836 */ /* 0x000fc60000000000 */
[----:B------:R-:W-:Y:S02]  /*ee00*/  R2UR UR30, R8 ;  /* 0x00000000081e72ca */ /* 0x000fe400000e0000 */
[----:B------:R-:W-:Y:S02]  /*ee10*/  R2UR UR34, R6 ;  /* 0x00000000062272ca */ /* 0x000fe400000e0000 */
[----:B------:R-:W0:Y:S02]  /*ee20*/  LDC R6, c[0x0][0x448] ;  /* 0x00011200ff067b82 */ /* 0x000e240000000800 */
[----:B0-----:R-:W-:-:S13]  /*ee30*/  ISETP.NE.AND P2, PT, R6, 0x1, PT ;  /* 0x000000010600780c */ /* 0x001fda0003f45270 */
[----:B------:R-:W0:Y:S08]  /*ee40*/  @P2 LDC R7, c[0x0][0x44c] ;  /* 0x00011300ff072b82 */ /* 0x000e300000000800 */
[----:B------:R-:W1:Y:S01]  /*ee50*/  @P2 LDC R9, c[0x0][0x450] ;  /* 0x00011400ff092b82 */ /* 0x000e620000000800 */
[----:B------:R-:W-:Y:S02]  /*ee60*/  WARPGROUP.DEPBAR.LE gsb0, 0x0 ;  /* 0x00008000000079c5 */ /* 0x000fe40000010000 */
[----:B------:R-:W-:-:S06]  /*ee70*/  WARPGROUP.ARRIVE ;  /* 0x00000000000079c5 */ /* 0x000fcc0000000000 */
[----:B------:R-:W-:Y:S03]  /*ee80*/  HGMMA.64x128x16.F32 R24, gdesc[UR8], R24, gsb0 ;  /* 0x01e00000081879f0 */ /* 0x000fe60008000818 */
[----:B------:R-:W-:Y:S02]  /*ee90*/  WARPGROUP.DEPBAR.LE gsb0, 0x0 ;  /* 0x00008000000079c5 */ /* 0x000fe40000010000 */
[----:B------:R-:W-:-:S07]  /*eea0*/  WARPGROUP.ARRIVE ;  /* 0x00000000000079c5 */ /* 0x000fce0000000000 */
[----:B------:R-:W-:Y:S01]  /*eeb0*/  HGMMA.64x128x16.F32 R24, gdesc[UR4], R24, gsb0 ;  /* 0x01e00000041879f0 */ /* 0x000fe20008000818 */
[----:B------:R-:W-:Y:S02]  /*eec0*/  ULDC UR6, c[0x0][0x9d8] ;  /* 0x0002760000067ab9 */ /* 0x000fe40000000800 */
        /* <DEDUP_REMOVED lines=18> */
[----:B------:R-:W-:Y:S02]  /*eff0*/  IMAD.IADD R70, R195, 0x1, R192 ;  /* 0x00000001c3467824 */ /* 0x000fe400078e02c0 */
        /* <DEDUP_REMOVED lines=8> */
[----:B-1----:R-:W-:Y:S01]  /*f080*/  @P2 SHF.R.U32.HI R70, RZ, R9, R6 ;  /* 0x00000009ff462219 */ /* 0x002fe20000011606 */
[----:B------:R-:W-:Y:S01]  /*f090*/  IMAD.MOV.U32 R75, RZ, RZ, -0x80 ;  /* 0xffffff80ff4b7424 */ /* 0x000fe200078e00ff */
[----:B------:R-:W0:Y:S01]  /*f0a0*/  LDC.64 R6, c[0x0][0x9e0] ;  /* 0x00027800ff067b82 */ /* 0x000e220000000a00 */
[----:B------:R-:W-:Y:S01]  /*f0b0*/  FMUL.FTZ R4, R24, UR6 ;  /* 0x0000000618047c20 */ /* 0x000fe20008410000 */
[----:B------:R-:W-:Y:S01]  /*f0c0*/  FMUL.FTZ R0, R26, UR6 ;  /* 0x000000061a007c20 */ /* 0x000fe20008410000 */
[----:B------:R-:W1:Y:S01]  /*f0d0*/  SHFL.IDX PT, R60, R70, RZ, 0x1c1f ;  /* 0x001c1fff463c7589 */ /* 0x000e6200000e0000 */
        /* <DEDUP_REMOVED lines=15> */
[----:B------:R-:W-:-:S02]  /*f1d0*/  IMAD R75, R88, R75, 0x80 ;  /* 0x00000080584b7424 */ /* 0x000fc400078e024b */
        /* <DEDUP_REMOVED lines=38> */
[----:B------:R-:W-:Y:S01]  /*f440*/  IADD3 R8, -R188, 0x1, R75 ;  /* 0x00000001bc087810 */ /* 0x000fe20007ffe14b */
[----:B------:R-:W2:Y:S01]  /*f450*/  MUFU.TANH R4, R4 ;  /* 0x0000000400047308 */ /* 0x000ea20000002400 */
[----:B0-----:R-:W-:Y:S01]  /*f460*/  ISETP.GE.AND P3, PT, R7, 0x1, PT ;  /* 0x000000010700780c */ /* 0x001fe20003f66270 */
[----:B------:R0:W-:Y:S01]  /*f470*/  @!P1 SYNCS.ARRIVE.TRANS64.RED.A1T0 RZ, [R89+URZ], RZ ;  /* 0x000000ff59ff99a7 */ /* 0x0001e2000810043f */
[----:B------:R-:W-:-:S02]  /*f480*/  IADD3 R77, -R187, R8, R189 ;  /* 0x00000008bb4d7210 */ /* 0x000fc40007ffe1bd */
[----:B------:R-:W-:Y:S02]  /*f490*/  IADD3 R76, -R188, R189, R75 ;  /* 0x000000bdbc4c7210 */ /* 0x000fe40007ffe14b */
[----:B------:R-:W-:Y:S01]  /*f4a0*/  LEA R72, R88, 0xffffff80, 0x7 ;  /* 0xffffff8058487811 */ /* 0x000fe200078e38ff */
[----:B------:R-:W3:Y:S01]  /*f4b0*/  MUFU.TANH R90, R90 ;  /* 0x0000005a005a7308 */ /* 0x000ee20000002400 */
[C---:B------:R-:W-:Y:S02]  /*f4c0*/  VIADD R74, R77.reuse, UR57 ;  /* 0x000000394d4a7c36 */ /* 0x040fe40008000000 */
[----:B------:R-:W-:Y:S02]  /*f4d0*/  IMAD.IADD R77, R77, 0x1, R6 ;  /* 0x000000014d4d7824 */ /* 0x000fe400078e0206 */
[----:B-1----:R-:W-:-:S03]  /*f4e0*/  IMAD.IADD R79, R74, 0x1, R60 ;  /* 0x000000014a4f7824 */ /* 0x002fc600078e023c */
[----:B------:R-:W1:Y:S01]  /*f4f0*/  MUFU.TANH R0, R0 ;  /* 0x0000000000007308 */ /* 0x000e620000002400 */
[----:B------:R-:W-:-:S07]  /*f500*/  VIADDMNMX R78, R60, R77, R76, PT ;  /* 0x0000004d3c4e7246 */ /* 0x000fce000380014c */
        /* <DEDUP_REMOVED lines=73> */
.L_x_7913:
[----:B------:R-:W-:-:S13]  /*f9a0*/  ISETP.NE.AND P4, PT, R7, 0x1, PT ;  /* 0x000000010700780c */ /* 0x000fda0003f85270 */
[----:B------:R-:W1:Y:S02]  /*f9b0*/  @P4 LDC.64 R8, c[0x0][0x9e8] ;  /* 0x00027a00ff084b82 */ /* 0x000e640000000a00 */
[----:B-1----:R-:W-:-:S05]  /*f9c0*/  @P4 IMAD.HI.U32 R8, R59, R8, RZ ;  /* 0x000000083b084227 */ /* 0x002fca00078e00ff */
[----:B------:R-:W-:-:S07]  /*f9d0*/  @P4 SHF.R.U32.HI R59, RZ, R9, R8 ;  /* 0x00000009ff3b4219 */ /* 0x000fce0000011608 */
.L_x_7914:
[----:B------:R-:W-:Y:S05]  /*f9e0*/  BSYNC B0 ;  /* 0x0000000000007941 */ /* 0x000fea0003800000 */
.L_x_7912:
[----:B------:R-:W-:-:S05]  /*f9f0*/  IMAD R59, R59, R7, -R72 ;  /* 0x000000073b3b7224 */ /* 0x000fca00078e0a48 */
[----:B------:R-:W-:-:S04]  /*fa00*/  IADD3 R8, -R188, R59, RZ ;  /* 0x0000003bbc087210 */ /* 0x000fc80007ffe1ff */
[----:B------:R-:W-:Y:S02]  /*fa10*/  VIMNMX R79, R79, R8, !PT ;  /* 0x000000084f4f7248 */ /* 0x000fe40007fe0100 */
[----:B------:R-:W-:-:S07]  /*fa20*/  VIADDMNMX R78, R8, R7, R78, PT ;  /* 0x00000007084e7246 */ /* 0x000fce000380014e */
.L_x_7911:
[C---:B------:R-:W-:Y:S01]  /*fa30*/  ISETP.GE.AND P4, PT, R75.reuse, 0x2, PT ;  /* 0x000000024b00780c */ /* 0x040fe20003f86270 */
[----:B------:R-:W1:Y:S01]  /*fa40*/  SHFL.IDX PT, R70, R70, 0x1, 0x1c1f ;  /* 0x003c1f0046467f89 */ /* 0x000e6200000e0000 */
        /* <DEDUP_REMOVED lines=9> */
[----:B0-----:R-:W-:-:S02]  /*fae0*/  FSEL R91, R91, -INF , !P5 ;  /* 0xff8000005b5b7808 */ /* 0x001fc40006800000 */
        /* <DEDUP_REMOVED lines=103> */
[----:B-----5:R-:W-:Y:S02]  /*10160*/  P2R R112, PR, RZ, 0x40 ;  /* 0x00000040ff707803 */ /* 0x020fe40000000000 */
        /* <DEDUP_REMOVED lines=10> */
[----:B------:R-:W-:Y:S01]  /*10210*/  FSEL R48, R65, -INF , !P5 ;  /* 0xff80000041307808 */ /* 0x000fe20006800000 */
[----:B-1----:R-:W-:Y:S01]  /*10220*/  IMAD.IADD R65, R74, 0x1, R70 ;  /* 0x000000014a417824 */ /* 0x002fe200078e0246 */
        /* <DEDUP_REMOVED lines=16> */
[----:B------:R-:W-:-:S02]  /*10330*/  VIADDMNMX R66, R70, R77, R76, PT ;  /* 0x0000004d46427246 */ /* 0x000fc4000380014c */
        /* <DEDUP_REMOVED lines=15> */
[----:B------:R-:W-:Y:S01]  /*10430*/  FSEL R4, R73, -INF , !P6 ;  /* 0xff80000049047808 */ /* 0x000fe20007000000 */
[----:B------:R-:W-:Y:S08]  /*10440*/  @!P3 BRA `(.L_x_7915) ;  /* 0x000000000050b947 */ /* 0x000ff00003800000 */
        /* <DEDUP_REMOVED lines=11> */
.L_x_7917:
[----:B------:R-:W-:-:S13]  /*10500*/  ISETP.NE.AND P6, PT, R7, 0x1, PT ;  /* 0x000000010700780c */ /* 0x000fda0003fc5270 */
[----:B------:R-:W0:Y:S02]  /*10510*/  @P6 LDC.64 R8, c[0x0][0x9e8] ;  /* 0x00027a00ff086b82 */ /* 0x000e240000000a00 */
[----:B0-----:R-:W-:-:S05]  /*10520*/  @P6 IMAD.HI.U32 R8, R69, R8, RZ ;  /* 0x0000000845086227 */ /* 0x001fca00078e00ff */
[----:B------:R-:W-:-:S07]  /*10530*/  @P6 SHF.R.U32.HI R69, RZ, R9, R8 ;  /* 0x00000009ff456219 */ /* 0x000fce0000011608 */
.L_x_7918:
[----:B------:R-:W-:Y:S05]  /*10540*/  BSYNC B0 ;  /* 0x0000000000007941 */ /* 0x000fea0003800000 */
.L_x_7916:
[----:B------:R-:W-:-:S04]  /*10550*/  IMAD R69, R69, R7, -R72 ;  /* 0x0000000745457224 */ /* 0x000fc800078e0a48 */
[----:B------:R-:W-:-:S05]  /*10560*/  IMAD.IADD R8, R69, 0x1, -R188 ;  /* 0x0000000145087824 */ /* 0x000fca00078e0abc */
[----:B------:R-:W-:Y:S02]  /*10570*/  VIMNMX R65, R65, R8, !PT ;  /* 0x0000000841417248 */ /* 0x000fe40007fe0100 */
[----:B------:R-:W-:-:S07]  /*10580*/  VIADDMNMX R66, R8, R7, R66, PT ;  /* 0x0000000708427246 */ /* 0x000fce0003800142 */
.L_x_7915:
[----:B------:R-:W-:Y:S01]  /*10590*/  ISETP.GT.AND P4, PT, R65, 0x1, !P4 ;  /* 0x000000014100780c */ /* 0x000fe20006784270 */
[----:B------:R-:W-:Y:S01]  /*105a0*/  ULDC UR46, c[0x0][0x988] ;  /* 0x00026200002e7ab9 */ /* 0x000fe20000000800 */
[----:B------:R-:W-:Y:S02]  /*105b0*/  ISETP.NE.AND P6, PT, R117, RZ, PT ;  /* 0x000000ff7500720c */ /* 0x000fe40003fc5270 */
[----:B------:R-:W-:Y:S02]  /*105c0*/  ISETP.LT.OR P4, PT, R66, 0x2, P4 ;  /* 0x000000024200780c */ /* 0x000fe40002781670 */
[----:B------:R-:W-:Y:S02]  /*105d0*/  ISETP.GT.AND P5, PT, R65, 0x78, !P5 ;  /* 0x000000784100780c */ /* 0x000fe40006fa4270 */
[----:B------:R-:W-:Y:S02]  /*105e0*/  FSEL R9, R3, -INF , !P4 ;  /* 0xff80000003097808 */ /* 0x000fe40006000000 */
[----:B------:R-:W-:-:S02]  /*105f0*/  ISETP.NE.AND P4, PT, R84, RZ, PT ;  /* 0x000000ff5400720c */ /* 0x000fc40003f85270 */
[----:B------:R-:W-:Y:S02]  /*10600*/  ISETP.LT.OR P5, PT, R66, 0x79, P5 ;  /* 0x000000794200780c */ /* 0x000fe40002fa1670 */
[----:B------:R-:W-:Y:S02]  /*10610*/  ISETP.GT.AND P4, PT, R65, 0x8, !P4 ;  /* 0x000000084100780c */ /* 0x000fe40006784270 */
[----:B------:R-:W-:Y:S02]  /*10620*/  FSEL R28, R28, -INF , !P5 ;  /* 0xff8000001c1c7808 */ /* 0x000fe40006800000 */
[----:B------:R-:W-:-:S04]  /*10630*/  ISETP.LT.OR P4, PT, R66, 0x9, P4 ;  /* 0x000000094200780c */ /* 0x000fc80002781670 */
[----:B------:R-:W-:Y:S02]  /*10640*/  FSEL R3, R10, -INF , !P4 ;  /* 0xff8000000a037808 */ /* 0x000fe40006000000 */
[----:B------:R-:W-:Y:S02]  /*10650*/  ISETP.NE.AND P4, PT, R83, RZ, PT ;  /* 0x000000ff5300720c */ /* 0x000fe40003f85270 */
[----:B------:R-:W-:Y:S02]  /*10660*/  FMNMX.FTZ R10, R67, R90, !PT ;  /* 0x0000005a430a7209 */ /* 0x000fe40007810000 */
[----:B------:R-:W-:-:S04]  /*10670*/  ISETP.GT.AND P4, PT, R65, 0x9, !P4 ;  /* 0x000000094100780c */ /* 0x000fc80006784270 */
[----:B------:R-:W-:-:S04]  /*10680*/  ISETP.LT.OR P4, PT, R66, 0xa, P4 ;  /* 0x0000000a4200780c */ /* 0x000fc80002781670 */
        /* <DEDUP_REMOVED lines=22> */
[----:B------:R-:W-:Y:S02]  /*107f0*/  ISETP.GT.AND P4, PT, R65, 0x19, !P6 ;  /* 0x000000194100780c */ /* 0x000fe40007784270 */
[----:B------:R-:W-:-:S02]  /*10800*/  ISETP.NE.AND P6, PT, R118, RZ, PT ;  /* 0x000000ff7600720c */ /* 0x000fc40003fc5270 */
        /* <DEDUP_REMOVED lines=49> */
[----:B------:R-:W-:-:S03]  /*10b20*/  ISETP.LT.OR P4, PT, R66, 0x39, P4 ;  /* 0x000000394200780c */ /* 0x000fc60002781670 */
[----:B------:R-:W0:Y:S01]  /*10b30*/  SHFL.BFLY PT, R10, R11, 0x2, 0x1f ;  /* 0x0c401f000b0a7f89 */ /* 0x000e2200000e0000 */
[----:B------:R-:W-:Y:S02]  /*10b40*/  FSEL R31, R31, -INF , !P4 ;  /* 0xff8000001f1f7808 */ /* 0x000fe40006000000 */
[----:B------:R-:W-:-:S04]  /*10b50*/  ISETP.NE.AND P4, PT, R104, RZ, PT ;  /* 0x000000ff6800720c */ /* 0x000fc80003f85270 */
[----:B------:R-:W-:-:S04]  /*10b60*/  ISETP.GT.AND P4, PT, R65, 0x39, !P4 ;  /* 0x000000394100780c */ /* 0x000fc80006784270 */
[----:B------:R-:W-:-:S04]  /*10b70*/  ISETP.LT.OR P4, PT, R66, 0x3a, P4 ;  /* 0x0000003a4200780c */ /* 0x000fc80002781670 */
[----:B------:R-:W-:Y:S02]  /*10b80*/  FSEL R30, R30, -INF , !P4 ;  /* 0xff8000001e1e7808 */ /* 0x000fe40006000000 */
[----:B------:R-:W-:-:S04]  /*10b90*/  ISETP.NE.AND P4, PT, R105, RZ, PT ;  /* 0x000000ff6900720c */ /* 0x000fc80003f85270 */
[----:B------:R-:W-:Y:S02]  /*10ba0*/  ISETP.GT.AND P4, PT, R65, 0x40, !P4 ;  /* 0x000000404100780c */ /* 0x000fe40006784270 */
[----:B0-----:R-:W-:Y:S02]  /*10bb0*/  FMNMX.FTZ R69, R11, R10, !PT ;  /* 0x0000000a0b457209 */ /* 0x001fe40007810000 */
[----:B------:R-:W-:-:S03]  /*10bc0*/  ISETP.LT.OR P4, PT, R66, 0x41, P4 ;  /* 0x000000414200780c */ /* 0x000fc60002781670 */
[----:B------:R-:W0:Y:S01]  /*10bd0*/  SHFL.BFLY PT, R10, R69, 0x1, 0x1f ;  /* 0x0c201f00450a7f89 */ /* 0x000e2200000e0000 */
        /* <DEDUP_REMOVED lines=8> */
[----:B0-----:R-:W-:Y:S02]  /*10c60*/  FMNMX.FTZ R10, R69, R10, !PT ;  /* 0x0000000a450a7209 */ /* 0x001fe40007810000 */
[----:B------:R-:W-:-:S02]  /*10c70*/  FSEL R35, R35, -INF , !P4 ;  /* 0xff80000023237808 */ /* 0x000fc40006000000 */
[----:B------:R-:W-:Y:S01]  /*10c80*/  ISETP.NE.AND P4, PT, R107, RZ, PT ;  /* 0x000000ff6b00720c */ /* 0x000fe20003f85270 */
[----:B------:R-:W-:-:S03]  /*10c90*/  FMUL.FTZ R75, R10, UR46 ;  /* 0x0000002e0a4b7c20 */ /* 0x000fc60008410000 */
        /* <DEDUP_REMOVED lines=54> */
[----:B------:R-:W-:Y:S01]  /*11000*/  ISETP.GT.AND P4, PT, R65, 0x79, !P6 ;  /* 0x000000794100780c */ /* 0x000fe20007784270 */
[--C-:B------:R-:W-:Y:S01]  /*11010*/  FFMA.FTZ R182, R91, UR46, -R75.reuse ;  /* 0x0000002e5bb67c23 */ /* 0x100fe2000801084b */
[----:B------:R-:W-:Y:S01]  /*11020*/  FMNMX.FTZ R68, R0, R9, !PT ;  /* 0x0000000900447209 */ /* 0x000fe20007810000 */
[----:B------:R-:W-:Y:S01]  /*11030*/  MUFU.EX2 R180, R180 ;  /* 0x000000b400b47308 */ /* 0x000fe20000000800 */
[----:B------:R-:W-:Y:S01]  /*11040*/  ISETP.LT.OR P4, PT, R66, 0x7a, P4 ;  /* 0x0000007a4200780c */ /* 0x000fe20002781670 */
        /* <DEDUP_REMOVED lines=23> */
[--C-:B------:R-:W-:Y:S01]  /*111c0*/  FFMA.FTZ R160, R54, UR46, -R75.reuse ;  /* 0x0000002e36a07c23 */ /* 0x100fe2000801084b */
        /* <DEDUP_REMOVED lines=10> */
[----:B------:R-:W-:Y:S01]  /*11270*/  FFMA.FTZ R51, R58, UR46, -R75 ;  /* 0x0000002e3a337c23 */ /* 0x000fe2000801084b */
[----:B------:R-:W4:Y:S01]  /*11280*/  @P2 LDC R50, c[0x0][0x450] ;  /* 0x00011400ff322b82 */ /* 0x000f220000000800 */
[----:B------:R-:W-:Y:S01]  /*11290*/  IMAD.MOV.U32 R48, RZ, RZ, R192 ;  /* 0x000000ffff307224 */ /* 0x000fe200078e00c0 */
        /* <DEDUP_REMOVED lines=28> */
[----:B------:R-:W-:Y:S01]  /*11460*/  MUFU.EX2 R170, R170 ;  /* 0x000000aa00aa7308 */ /* 0x000fe20000000800 */
[----:B------:R-:W-:Y:S01]  /*11470*/  FSEL R60, R29, -INF , !P4 ;  /* 0xff8000001d3c7808 */ /* 0x000fe20006000000 */
[--C-:B------:R-:W-:Y:S01]  /*11480*/  FFMA.FTZ R29, R53, UR46, -R75.reuse ;  /* 0x0000002e351d7c23 */ /* 0x100fe2000801084b */
[----:B------:R-:W-:Y:S01]  /*11490*/  FMNMX.FTZ R11, R28, R11, !PT ;  /* 0x0000000b1c0b7209 */ /* 0x000fe20007810000 */
[--C-:B------:R-:W-:Y:S01]  /*114a0*/  FFMA.FTZ R53, R55, UR46, -R75.reuse ;  /* 0x0000002e37357c23 */ /* 0x100fe2000801084b */
[--C-:B------:R-:W-:Y:S01]  /*114b0*/  FFMA.FTZ R55, R57, UR46, -R75.reuse ;  /* 0x0000002e39377c23 */ /* 0x100fe2000801084b */
[----:B------:R-:W-:Y:S01]  /*114c0*/  FFMA.FTZ R57, R4, UR46, -R75 ;  /* 0x0000002e04397c23 */ /* 0x000fe2000801084b */
        /* <DEDUP_REMOVED lines=17> */
[--C-:B------:R-:W-:Y:S01]  /*115e0*/  FFMA.FTZ R181, R0, UR46, -R65.reuse ;  /* 0x0000002e00b57c23 */ /* 0x100fe20008010841 */
[--C-:B------:R-:W-:Y:S01]  /*115f0*/  FFMA.FTZ R0, R9, UR46, -R65.reuse ;  /* 0x0000002e09007c23 */ /* 0x100fe20008010841 */
[----:B------:R-:W-:Y:S01]  /*11600*/  FFMA.FTZ R183, R3, UR46, -R65 ;  /* 0x0000002e03b77c23 */ /* 0x000fe20008010841 */
[----:B------:R-:W-:Y:S01]  /*11610*/  FADD.FTZ R3, R180, R67 ;  /* 0x00000043b4037221 */ /* 0x000fe20000010000 */
[--C-:B------:R-:W-:Y:S01]  /*11620*/  FFMA.FTZ R8, R8, UR46, -R65.reuse ;  /* 0x0000002e08087c23 */ /* 0x100fe20008010841 */
[----:B------:R-:W-:Y:S01]  /*11630*/  FFMA.FTZ R177, R12, UR46, -R65 ;  /* 0x0000002e0cb17c23 */ /* 0x000fe20008010841 */
[----:B------:R-:W-:Y:S01]  /*11640*/  MUFU.EX2 R181, R181 ;  /* 0x000000b500b57308 */ /* 0x000fe20000000800 */
[----:B-1----:R-:W-:Y:S01]  /*11650*/  FADD.FTZ R4, R182, R3 ;  /* 0x00000003b6047221 */ /* 0x002fe20000010000 */
[--C-:B------:R-:W-:Y:S01]  /*11660*/  FFMA.FTZ R12, R13, UR46, -R65.reuse ;  /* 0x0000002e0d0c7c23 */ /* 0x100fe20008010841 */
[--C-:B------:R-:W-:Y:S01]  /*11670*/  FFMA.FTZ R179, R14, UR46, -R65.reuse ;  /* 0x0000002e0eb37c23 */ /* 0x100fe20008010841 */
[--C-:B------:R-:W-:Y:S01]  /*11680*/  FFMA.FTZ R14, R15, UR46, -R65.reuse ;  /* 0x0000002e0f0e7c23 */ /* 0x100fe20008010841 */
[----:B--2---:R-:W-:Y:S01]  /*11690*/  FADD.FTZ R3, R69, R4 ;  /* 0x0000000445037221 */ /* 0x004fe20000010000 */
[--C-:B------:R-:W-:Y:S01]  /*116a0*/  FFMA.FTZ R173, R21, UR46, -R65.reuse ;  /* 0x0000002e15ad7c23 */ /* 0x100fe20008010841 */
[----:B------:R-:W-:Y:S01]  /*116b0*/  FFMA.FTZ R20, R20, UR46, -R65 ;  /* 0x0000002e14147c23 */ /* 0x000fe20008010841 */
[----:B------:R-:W0:Y:S01]  /*116c0*/  MUFU.EX2 R0, R0 ;  /* 0x0000000000007308 */ /* 0x000e220000000800 */
[----:B---3--:R-:W-:Y:S01]  /*116d0*/  FADD.FTZ R4, R176, R3 ;  /* 0x00000003b0047221 */ /* 0x008fe20000010000 */
[--C-:B------:R-:W-:Y:S01]  /*116e0*/  FFMA.FTZ R175, R25, UR46, -R65.reuse ;  /* 0x0000002e19af7c23 */ /* 0x100fe20008010841 */
[--C-:B------:R-:W-:Y:S01]  /*116f0*/  FFMA.FTZ R24, R24, UR46, -R65.reuse ;  /* 0x0000002e18187c23 */ /* 0x100fe20008010841 */
[--C-:B------:R-:W-:Y:S01]  /*11700*/  FFMA.FTZ R169, R27, UR46, -R65.reuse ;  /* 0x0000002e1ba97c23 */ /* 0x100fe20008010841 */
[----:B-----5:R-:W-:Y:S01]  /*11710*/  FADD.FTZ R3, R71, R4 ;  /* 0x0000000447037221 */ /* 0x020fe20000010000 */
        /* <DEDUP_REMOVED lines=28> */
[----:B------:R-:W-:Y:S01]  /*118e0*/  FADD.FTZ R46, R168, R9 ;  /* 0x00000009a82e7221 */ /* 0x000fe20000010000 */
[----:B------:R-:W2:Y:S01]  /*118f0*/  @P2 LDC R13, c[0x0][0x44c] ;  /* 0x00011300ff0d2b82 */ /* 0x000ea20000000800 */
[--C-:B------:R-:W-:Y:S01]  /*11900*/  FFMA.FTZ R44, R44, UR46, -R65.reuse ;  /* 0x0000002e2c2c7c23 */ /* 0x100fe20008010841 */
[--C-:B------:R-:W-:Y:S01]  /*11910*/  FFMA.FTZ R45, R45, UR46, -R65.reuse ;  /* 0x0000002e2d2d7c23 */ /* 0x100fe20008010841 */
[----:B------:R-:W-:Y:S01]  /*11920*/  FADD.FTZ R9, R59, R46 ;  /* 0x0000002e3b097221 */ /* 0x000fe20000010000 */
[----:B------:R-:W-:Y:S01]  /*11930*/  FFMA.FTZ R28, R28, UR46, -R65 ;  /* 0x0000002e1c1c7c23 */ /* 0x000fe20008010841 */
[----:B------:R-:W3:Y:S01]  /*11940*/  MUFU.EX2 R179, R179 ;  /* 0x000000b300b37308 */ /* 0x000ee20000000800 */
[----:B0-----:R-:W-:Y:S01]  /*11950*/  FADD.FTZ R3, R177, R4 ;  /* 0x00000004b1037221 */ /* 0x001fe20000010000 */
[----:B------:R-:W-:Y:S01]  /*11960*/  FADD.FTZ R46, R170, R9 ;  /* 0x00000009aa2e7221 */ /* 0x000fe20000010000 */
[----:B------:R-:W-:Y:S01]  /*11970*/  FFMA.FTZ R60, R60, UR46, -R65 ;  /* 0x0000002e3c3c7c23 */ /* 0x000fe20008010841 */
[----:B------:R-:W-:-:S02]  /*11980*/  F2FP.F16.F32.PACK_AB R181, R0, R181 ;  /* 0x000000b500b5723e */ /* 0x000fc400000000ff */
[----:B------:R-:W-:Y:S01]  /*11990*/  FADD.FTZ R9, R61, R46 ;  /* 0x0000002e3d097221 */ /* 0x000fe20000010000 */
[----:B------:R-:W-:Y:S01]  /*119a0*/  F2FP.F16.F32.PACK_AB R180, R67, R180 ;  /* 0x000000b443b4723e */ /* 0x000fe200000000ff */
[----:B------:R-:W0:Y:S01]  /*119b0*/  MUFU.EX2 R14, R14 ;  /* 0x0000000e000e7308 */ /* 0x000e220000000800 */
[----:B-1----:R-:W-:Y:S01]  /*119c0*/  FADD.FTZ R4, R12, R3 ;  /* 0x000000030c047221 */ /* 0x002fe20000010000 */
[----:B------:R-:W-:Y:S01]  /*119d0*/  FADD.FTZ R46, R164, R9 ;  /* 0x00000009a42e7221 */ /* 0x000fe20000010000 */
[----:B------:R-:W-:Y:S02]  /*119e0*/  F2FP.F16.F32.PACK_AB R182, R69, R182 ;  /* 0x000000b645b6723e */ /* 0x000fe400000000ff */
[----:B------:R-:W-:Y:S01]  /*119f0*/  F2FP.F16.F32.PACK_AB R176, R71, R176 ;  /* 0x000000b047b0723e */ /* 0x000fe200000000ff */
[----:B------:R-:W-:Y:S01]  /*11a00*/  FADD.FTZ R9, R63, R46 ;  /* 0x0000002e3f097221 */ /* 0x000fe20000010000 */
[----:B------:R-:W-:Y:S01]  /*11a10*/  F2FP.F16.F32.PACK_AB R178, R73, R178 ;  /* 0x000000b249b2723e */ /* 0x000fe200000000ff */
[----:B------:R-:W1:Y:S01]  /*11a20*/  MUFU.EX2 R173, R173 ;  /* 0x000000ad00ad7308 */ /* 0x000e620000000800 */
[----:B---3--:R-:W-:Y:S01]  /*11a30*/  FADD.FTZ R3, R179, R4 ;  /* 0x00000004b3037221 */ /* 0x008fe20000010000 */
[----:B------:R-:W-:Y:S01]  /*11a40*/  FADD.FTZ R46, R166, R9 ;  /* 0x00000009a62e7221 */ /* 0x000fe20000010000 */
[----:B--2---:R-:W-:Y:S01]  /*11a50*/  @P2 IMAD.HI.U32 R13, R192, R13, RZ ;  /* 0x0000000dc00d2227 */ /* 0x004fe200078e00ff */
[----:B------:R-:W-:-:S03]  /*11a60*/  F2FP.F16.F32.PACK_AB R172, R77, R172 ;  /* 0x000000ac4dac723e */ /* 0x000fc600000000ff */
[----:B------:R-:W-:Y:S01]  /*11a70*/  FADD.FTZ R9, R29, R46 ;  /* 0x0000002e1d097221 */ /* 0x000fe20000010000 */
[----:B------:R-:W-:Y:S01]  /*11a80*/  F2FP.F16.F32.PACK_AB R174, R79, R174 ;  /* 0x000000ae4fae723e */ /* 0x000fe200000000ff */
[----:B------:R-:W2:Y:S01]  /*11a90*/  MUFU.EX2 R20, R20 ;  /* 0x0000001400147308 */ /* 0x000ea20000000800 */
[----:B0-----:R-:W-:Y:S01]  /*11aa0*/  FADD.FTZ R4, R14, R3 ;  /* 0x000000030e047221 */ /* 0x001fe20000010000 */
[----:B------:R-:W-:Y:S01]  /*11ab0*/  FADD.FTZ R46, R160, R9 ;  /* 0x00000009a02e7221 */ /* 0x000fe20000010000 */
[----:B----4-:R-:W-:Y:S02]  /*11ac0*/  @P2 SHF.R.U32.HI R48, RZ, R50, R13 ;  /* 0x00000032ff302219 */ /* 0x010fe4000001160d */
[----:B------:R-:W-:Y:S01]  /*11ad0*/  F2FP.F16.F32.PACK_AB R168, R59, R168 ;  /* 0x000000a83ba8723e */ /* 0x000fe200000000ff */
[----:B------:R-:W-:Y:S01]  /*11ae0*/  FADD.FTZ R9, R53, R46 ;  /* 0x0000002e35097221 */ /* 0x000fe20000010000 */
[----:B------:R-:W-:Y:S01]  /*11af0*/  F2FP.F16.F32.PACK_AB R170, R61, R170 ;  /* 0x000000aa3daa723e */ /* 0x000fe200000000ff */
[----:B------:R-:W0:Y:S01]  /*11b00*/  MUFU.EX2 R175, R175 ;  /* 0x000000af00af7308 */ /* 0x000e220000000800 */
[----:B-1----:R-:W-:Y:S01]  /*11b10*/  FADD.FTZ R3, R173, R4 ;  /* 0x00000004ad037221 */ /* 0x002fe20000010000 */
[----:B------:R-:W-:Y:S01]  /*11b20*/  FADD.FTZ R46, R162, R9 ;  /* 0x00000009a22e7221 */ /* 0x000fe20000010000 */
[----:B------:R-:W-:Y:S01]  /*11b30*/  IMAD.IADD R125, R125, 0x1, R48 ;  /* 0x000000017d7d7824 */ /* 0x000fe200078e0230 */
[----:B------:R-:W-:-:S02]  /*11b40*/  F2FP.F16.F32.PACK_AB R164, R63, R164 ;  /* 0x000000a43fa4723e */ /* 0x000fc400000000ff */
[----:B------:R-:W-:Y:S01]  /*11b50*/  FADD.FTZ R9, R55, R46 ;  /* 0x0000002e37097221 */ /* 0x000fe20000010000 */
[----:B------:R-:W-:Y:S01]  /*11b60*/  F2FP.F16.F32.PACK_AB R166, R29, R166 ;  /* 0x000000a61da6723e */ /* 0x000fe200000000ff */
[----:B------:R-:W1:Y:S01]  /*11b70*/  MUFU.EX2 R24, R24 ;  /* 0x0000001800187308 */ /* 0x000e620000000800 */
[----:B--2---:R-:W-:Y:S01]  /*11b80*/  FADD.FTZ R4, R20, R3 ;  /* 0x0000000314047221 */ /* 0x004fe20000010000 */
[----:B------:R-:W-:Y:S01]  /*11b90*/  F2FP.F16.F32.PACK_AB R160, R53, R160 ;  /* 0x000000a035a0723e */ /* 0x000fe200000000ff */
[----:B------:R-:W-:Y:S01]  /*11ba0*/  IMAD.IADD R6, R125, 0x1, R6 ;  /* 0x000000017d067824 */ /* 0x000fe200078e0206 */
[----:B------:R-:W-:Y:S02]  /*11bb0*/  F2FP.F16.F32.PACK_AB R162, R55, R162 ;  /* 0x000000a237a2723e */ /* 0x000fe400000000ff */
[----:B------:R-:W-:Y:S02]  /*11bc0*/  F2FP.F16.F32.PACK_AB R183, R8, R183 ;  /* 0x000000b708b7723e */ /* 0x000fe400000000ff */
        /* <DEDUP_REMOVED lines=69> */
[----:B--2---:R-:W-:Y:S01]  /*12020*/  FADD.FTZ R0, R28, R3 ;  /* 0x000000031c007221 */ /* 0x004fe20000010000 */
[----:B------:R-:W-:-:S06]  /*12030*/  VIADD R3, R88, 0xfffffffe ;  /* 0xfffffffe58037836 */ /* 0x000fcc0000000000 */
[----:B------:R-:W2:Y:S01]  /*12040*/  MUFU.EX2 R57, R57 ;  /* 0x0000003900397308 */ /* 0x000ea20000000800 */
[----:B0-----:R-:W-:Y:S01]  /*12050*/  FADD.FTZ R4, R154, R9 ;  /* 0x000000099a047221 */ /* 0x001fe20000010000 */
[C---:B-1----:R-:W-:Y:S01]  /*12060*/  FADD.FTZ R0, R155.reuse, R0 ;  /* 0x000000009b007221 */ /* 0x042fe20000010000 */
[----:B------:R-:W-:Y:S02]  /*12070*/  F2FP.F16.F32.PACK_AB R155, R155, R28 ;  /* 0x0000001c9b9b723e */ /* 0x000fe400000000ff */
[C---:B--2---:R-:W-:Y:S01]  /*12080*/  FADD.FTZ R4, R57.reuse, R4 ;  /* 0x0000000439047221 */ /* 0x044fe20000010000 */
        /* <DEDUP_REMOVED lines=13> */
.L_x_7921:
[----:B------:R-:W-:-:S13]  /*12160*/  ISETP.NE.AND P4, PT, R7, 0x1, PT ;  /* 0x000000010700780c */ /* 0x000fda0003f85270 */
[----:B------:R-:W0:Y:S02]  /*12170*/  @P4 LDC.64 R12, c[0x0][0x9e8] ;  /* 0x00027a00ff0c4b82 */ /* 0x000e240000000a00 */
[----:B0-----:R-:W-:-:S05]  /*12180*/  @P4 IMAD.HI.U32 R12, R8, R12, RZ ;  /* 0x0000000c080c4227 */ /* 0x001fca00078e00ff */
[----:B------:R-:W-:-:S07]  /*12190*/  @P4 SHF.R.U32.HI R8, RZ, R13, R12 ;  /* 0x0000000dff084219 */ /* 0x000fce000001160c */
.L_x_7922:
[----:B------:R-:W-:Y:S05]  /*121a0*/  BSYNC B0 ;  /* 0x0000000000007941 */ /* 0x000fea0003800000 */
.L_x_7920:
[----:B------:R-:W-:-:S05]  /*121b0*/  IMAD R7, R8, R7, R7 ;  /* 0x0000000708077224 */ /* 0x000fca00078e0207 */
[----:B------:R-:W-:-:S07]  /*121c0*/  VIMNMX R6, R6, R7, PT ;  /* 0x0000000706067248 */ /* 0x000fce0003fe0100 */
.L_x_7919:
[----:B------:R-:W-:Y:S01]  /*121d0*/  SHF.R.S32.HI R7, RZ, 0x1f, R6 ;  /* 0x0000001fff077819 */ /* 0x000fe20000011406 */
[----:B------:R-:W-:Y:S01]  /*121e0*/  ULDC UR51, c[0x0][0x9e4] ;  /* 0x0002790000337ab9 */ /* 0x000fe20000000800 */
[----:B------:R-:W-:Y:S01]  /*121f0*/  ULDC UR48, c[0x0][0x9e4] ;  /* 0x0002790000307ab9 */ /* 0x000fe20000000800 */
[----:B------:R-:W-:Y:S01]  /*12200*/  ULDC UR53, c[0x0][0x9d8] ;  /* 0x0002760000357ab9 */ /* 0x000fe20000000800 */
[----:B------:R-:W-:Y:S01]  /*12210*/  LEA.HI R7, R7, R6, RZ, 0x7 ;  /* 0x0000000607077211 */ /* 0x000fe200078f38ff */
[----:B------:R-:W-:Y:S01]  /*12220*/  ULDC UR56, c[0x0][0x9d8] ;  /* 0x0002760000387ab9 */ /* 0x000fe20000000800 */
[----:B------:R-:W-:Y:S01]  /*12230*/  ULDC UR54, c[0x0][0x9d8] ;  /* 0x0002760000367ab9 */ /* 0x000fe20000000800 */
[----:B------:R-:W-:Y:S01]  /*12240*/  ULDC UR47, c[0x0][0x988] ;  /* 0x00026200002f7ab9 */ /* 0x000fe20000000800 */
[----:B------:R-:W-:Y:S01]  /*12250*/  SHF.R.S32.HI R7, RZ, 0x7, R7 ;  /* 0x00000007ff077819 */ /* 0x000fe20000011407 */
[----:B------:R-:W-:Y:S01]  /*12260*/  ULDC UR50, c[0x0][0x988] ;  /* 0x0002620000327ab9 */ /* 0x000fe20000000800 */
[----:B------:R-:W-:Y:S01]  /*12270*/  ULDC UR49, c[0x0][0x988] ;  /* 0x0002620000317ab9 */ /* 0x000fe20000000800 */
[----:B------:R-:W-:Y:S01]  /*12280*/  ULDC UR55, c[0x0][0x9e0] ;  /* 0x0002780000377ab9 */ /* 0x000fe20000000800 */
[----:B------:R-:W-:Y:S01]  /*12290*/  VIMNMX R12, R194, R7, !PT ;  /* 0x00000007c20c7248 */ /* 0x000fe20007fe0100 */
[----:B------:R-:W-:Y:S01]  /*122a0*/  ULDC UR52, c[0x0][0x9e0] ;  /* 0x0002780000347ab9 */ /* 0x000fe20000000800 */
        /* <DEDUP_REMOVED lines=34> */
[----:B------:R-:W-:-:S07]  /*124d0*/  IMAD.MOV.U32 R151, RZ, RZ, RZ ;  /* 0x000000ffff977224 */ /* 0x000fce00078e00ff */
.L_x_7941:
[----:B------:R-:W-:Y:S01]  /*124e0*/  IADD3 R13, R22, 0x1, RZ ;  /* 0x00000001160d7810 */ /* 0x000fe20007ffe0ff */
[----:B------:R-:W-:Y:S05]  /*124f0*/  YIELD ;  /* 0x0000000000007946 */ /* 0x000fea0003800000 */
[----:B------:R-:W-:-:S04]  /*12500*/  ISETP.NE.AND P4, PT, R13, 0x2, PT ;  /* 0x000000020d00780c */ /* 0x000fc80003f85270 */
[----:B------:R-:W-:Y:S02]  /*12510*/  SEL R7, RZ, 0x1, P4 ;  /* 0x00000001ff077807 */ /* 0x000fe40002000000 */
[----:B------:R-:W-:Y:S02]  /*12520*/  SEL R13, R13, RZ, P4 ;  /* 0x000000ff0d0d7207 */ /* 0x000fe40002000000 */
[----:B------:R-:W-:Y:S02]  /*12530*/  ISETP.NE.AND P4, PT, R193, RZ, PT ;  /* 0x000000ffc100720c */ /* 0x000fe40003f85270 */
[----:B------:R-:W-:-:S11]  /*12540*/  LOP3.LUT R14, R186, R7, RZ, 0x3c, !PT ;  /* 0x00000007ba0e7212 */ /* 0x000fd600078e3cff */
[----:B------:R-:W-:Y:S05]  /*12550*/  @P4 BRA `(.L_x_7924) ;  /* 0x0000000000304947 */ /* 0x000fea0003800000 */
[----:B------:R-:W-:Y:S05]  /*12560*/  @!P0 BRA `(.L_x_7925) ;  /* 0x0000000000048947 */ /* 0x000fea0003800000 */
[----:B------:R-:W-:Y:S01]  /*12570*/  BPT.TRAP 0x1 ;  /* 0x000000040000795c */ /* 0x000fe20000300000 */
.L_x_7925:
[----:B------:R-:W-:Y:S01]  /*12580*/  IMAD R7, R13, 0x8, R2 ;  /* 0x000000080d077824 */ /* 0x000fe200078e0202 */
[----:B------:R-:W-:-:S04]  /*12590*/  SHF.L.U32 R6, R14, 0x1f, RZ ;  /* 0x0000001f0e067819 */ /* 0x000fc800000006ff */
[----:B------:R0:W1:Y:S01]  /*125a0*/  SYNCS.PHASECHK.TRANS64.TRYWAIT P5, [R7+URZ+0x28830], R6 ;  /* 0x02883006070075a7 */ /* 0x00006200080a017f */
[----:B------:R-:W-:Y:S05]  /*125b0*/  @!P0 BRA `(.L_x_7926) ;  /* 0x0000000000048947 */ /* 0x000fea0003800000 */
[----:B------:R-:W-:Y:S01]  /*125c0*/  BPT.TRAP 0x1 ;  /* 0x000000040000795c */ /* 0x000fe20000300000 */
.L_x_7926:
[----:B------:R-:W-:Y:S04]  /*125d0*/  BSSY B0, `(.L_x_7924) ;  /* 0x0000004000007945 */ /* 0x000fe80003800000 */
[----:B-1----:R-:W-:Y:S05]  /*125e0*/  @P5 BRA `(.L_x_7927) ;  /* 0x0000000000085947 */ /* 0x002fea0003800000 */
[----:B------:R-:W1:Y:S02]  /*125f0*/  SYNCS.PHASECHK.TRANS64.TRYWAIT P5, [R7+URZ+0x28830], R6 ;  /* 0x02883006070075a7 */ /* 0x000e6400080a017f */
[----:B-1----:R-:W-:Y:S05]  /*12600*/  @!P5 BRA `(.L_x_7928) ;  /* 0x00000178009cd947 */ /* 0x002fea0003800000 */
.L_x_7927:
[----:B------:R-:W-:Y:S05]  /*12610*/  BSYNC B0 ;  /* 0x0000000000007941 */ /* 0x000fea0003800000 */
.L_x_7924:
[----:B------:R-:W2:Y:S01]  /*12620*/  S2R R8, SR_TID.X ;  /* 0x0000000000087919 */ /* 0x000ea20000002100 */
[----:B------:R-:W-:Y:S05]  /*12630*/  WARPSYNC.ALL ;  /* 0x0000000000007948 */ /* 0x000fea0003800000 */
[----:B01----:R-:W-:Y:S02]  /*12640*/  IMAD R6, R13, 0x800, R5 ;  /* 0x000008000d067824 */ /* 0x003fe400078e0205 */
[----:B------:R-:W-:Y:S02]  /*12650*/  IMAD.MOV.U32 R7, RZ, RZ, 0x40000040 ;  /* 0x40000040ff077424 */ /* 0x000fe400078e00ff */
[C---:B------:R-:W-:Y:S01]  /*12660*/  VIADD R24, R6.reuse, 0x4 ;  /* 0x0000000406187836 */ /* 0x040fe20000000000 */
[C---:B------:R-:W-:Y:S01]  /*12670*/  R2UR UR14, R6.reuse ;  /* 0x00000000060e72ca */ /* 0x040fe200000e0000 */
[----:B------:R-:W-:Y:S01]  /*12680*/  IMAD.MOV.U32 R25, RZ, RZ, 0x40000040 ;  /* 0x40000040ff197424 */ /* 0x000fe200078e00ff */
[----:B------:R-:W-:Y:S01]  /*12690*/  R2UR UR15, R7 ;  /* 0x00000000070f72ca */ /* 0x000fe200000e0000 */
[----:B------:R-:W-:Y:S01]  /*126a0*/  VIADD R20, R6, 0x2 ;  /* 0x0000000206147836 */ /* 0x000fe20000000000 */
[----:B------:R-:W-:Y:S01]  /*126b0*/  R2UR UR6, R24 ;  /* 0x00000000180672ca */ /* 0x000fe200000e0000 */
[----:B------:R-:W-:Y:S01]  /*126c0*/  VIADD R24, R6, 0x404 ;  /* 0x0000040406187836 */ /* 0x000fe20000000000 */
[C---:B------:R-:W-:Y:S01]  /*126d0*/  R2UR UR7, R25.reuse ;  /* 0x00000000190772ca */ /* 0x040fe200000e0000 */
[----:B------:R-:W-:Y:S01]  /*126e0*/  IMAD.MOV.U32 R21, RZ, RZ, 0x40000040 ;  /* 0x40000040ff157424 */ /* 0x000fe200078e00ff */
[----:B------:R-:W-:Y:S01]  /*126f0*/  R2UR UR31, R25 ;  /* 0x00000000191f72ca */ /* 0x000fe200000e0000 */
[----:B------:R-:W-:Y:S01]  /*12700*/  IMAD.MOV.U32 R9, RZ, RZ, 0x40000040 ;  /* 0x40000040ff097424 */ /* 0x000fe200078e00ff */
[----:B------:R-:W-:-:S02]  /*12710*/  R2UR UR30, R24 ;  /* 0x00000000181e72ca */ /* 0x000fc400000e0000 */
[----:B------:R-:W-:Y:S02]  /*12720*/  R2UR UR10, R20 ;  /* 0x00000000140a72ca */ /* 0x000fe400000e0000 */
[----:B------:R-:W-:Y:S02]  /*12730*/  R2UR UR11, R21 ;  /* 0x00000000150b72ca */ /* 0x000fe400000e0000 */
[----:B------:R-:W-:Y:S02]  /*12740*/  R2UR UR19, R9 ;  /* 0x00000000091372ca */ /* 0x000fe400000e0000 */
[----:B------:R-:W-:Y:S02]  /*12750*/  IADD3 R20, R6, 0x400, RZ ;  /* 0x0000040006147810 */ /* 0x000fe40007ffe0ff */
[----:B------:R-:W-:Y:S02]  /*12760*/  R2UR UR23, R21 ;  /* 0x00000000151772ca */ /* 0x000fe400000e0000 */
[----:B--2---:R-:W-:-:S02]  /*12770*/  SHF.R.U32.HI R8, RZ, 0x7, R8 ;  /* 0x00000007ff087819 */ /* 0x004fc40000011608 */
[----:B------:R-:W-:Y:S02]  /*12780*/  R2UR UR22, R20 ;  /* 0x00000000141672ca */ /* 0x000fe400000e0000 */
[----:B------:R-:W-:Y:S01]  /*12790*/  R2UR UR27, R9 ;  /* 0x00000000091b72ca */ /* 0x000fe200000e0000 */
[----:B------:R-:W-:Y:S01]  /*127a0*/  VIADD R15, R8, 0x8 ;  /* 0x00000008080f7836 */ /* 0x000fe20000000000 */
[----:B------:R-:W-:Y:S01]  /*127b0*/  R2UR UR35, R7 ;  /* 0x00000000072372ca */ /* 0x000fe200000e0000 */
[----:B------:R-:W-:-:S03]  /*127c0*/  VIADD R8, R6, 0x6 ;  /* 0x0000000606087836 */ /* 0x000fc60000000000 */
[----:B------:R0:W-:Y:S02]  /*127d0*/  BAR.SYNC.DEFER_BLOCKING R15, 0x100 ;  /* 0x0004000f0000751d */ /* 0x0001e40000010000 */
[----:B------:R-:W-:Y:S01]  /*127e0*/  R2UR UR18, R8 ;  /* 0x00000000081272ca */ /* 0x000fe200000e0000 */
[C---:B------:R-:W-:Y:S02]  /*127f0*/  VIADD R8, R6.reuse, 0x402 ;  /* 0x0000040206087836 */ /* 0x040fe40000000000 */
[----:B------:R-:W-:-:S03]  /*12800*/  VIADD R6, R6, 0x406 ;  /* 0x0000040606067836 */ /* 0x000fc60000000000 */
[----:B------:R-:W-:Y:S02]  /*12810*/  R2UR UR26, R8 ;  /* 0x00000000081a72ca */ /* 0x000fe400000e0000 */
[----:B------:R-:W-:Y:S01]  /*12820*/  R2UR UR34, R6 ;  /* 0x00000000062272ca */ /* 0x000fe200000e0000 */
        /* <DEDUP_REMOVED lines=27> */
.L_x_7930:
[----:B------:R-:W-:Y:S01]  /*129e0*/  SHF.L.U32 R6, R186, 0x1f, RZ ;  /* 0x0000001fba067819 */ /* 0x000fe200000006ff */
[----:B------:R-:W-:-:S04]  /*129f0*/  IMAD R7, R22, 0x8, R2 ;  /* 0x0000000816077824 */ /* 0x000fc800078e0202 */
[----:B------:R0:W1:Y:S01]  /*12a00*/  SYNCS.PHASECHK.TRANS64.TRYWAIT P4, [R7+URZ+0x28850], R6 ;  /* 0x02885006070075a7 */ /* 0x000062000808017f */
[----:B------:R-:W-:Y:S05]  /*12a10*/  @!P0 BRA `(.L_x_7931) ;  /* 0x0000000000048947 */ /* 0x000fea0003800000 */
[----:B------:R-:W-:Y:S01]  /*12a20*/  BPT.TRAP 0x1 ;  /* 0x000000040000795c */ /* 0x000fe20000300000 */
.L_x_7931:
[----:B-1----:R-:W-:Y:S05]  /*12a30*/  @P4 BRA `(.L_x_7929) ;  /* 0x0000000000084947 */ /* 0x002fea0003800000 */
[----:B------:R-:W1:Y:S02]  /*12a40*/  SYNCS.PHASECHK.TRANS64.TRYWAIT P4, [R7+URZ+0x28850], R6 ;  /* 0x02885006070075a7 */ /* 0x000e64000808017f */
[----:B-1----:R-:W-:Y:S05]  /*12a50*/  @!P4 BRA `(.L_x_7932) ;  /* 0x00000174009cc947 */ /* 0x002fea0003800000 */
.L_x_7929:
[----:B01----:R-:W-:Y:S01]  /*12a60*/  VIADD R6, R2, 0x400 ;  /* 0x0000040002067836 */ /* 0x003fe20000000000 */
[----:B------:R-:W-:Y:S05]  /*12a70*/  WARPSYNC.ALL ;  /* 0x0000000000007948 */ /* 0x000fea0003800000 */
[----:B------:R-:W-:Y:S01]  /*12a80*/  SHF.R.U32.HI R6, RZ, 0x4, R6 ;  /* 0x00000004ff067819 */ /* 0x000fe20000011606 */
[----:B------:R-:W-:Y:S01]  /*12a90*/  IMAD.MOV.U32 R7, RZ, RZ, 0x40000040 ;  /* 0x40000040ff077424 */ /* 0x000fe200078e00ff */
[----:B------:R-:W-:Y:S01]  /*12aa0*/  WARPGROUP.ARRIVE ;  /* 0x00000000000079c5 */ /* 0x000fe20000000000 */
[----:B------:R-:W-:Y:S01]  /*12ab0*/  IMAD.MOV.U32 R9, RZ, RZ, 0x40000040 ;  /* 0x40000040ff097424 */ /* 0x000fe200078e00ff */
[----:B------:R-:W-:Y:S01]  /*12ac0*/  LOP3.LUT R6, R6, 0x3fff, RZ, 0xc0, !PT ;  /* 0x00003fff06067812 */ /* 0x000fe200078ec0ff */
[----:B------:R-:W-:Y:S01]  /*12ad0*/  FMUL.FTZ R20, R25, UR56 ;  /* 0x0000003819147c20 */ /* 0x000fe20008410000 */
[----:B------:R-:W-:Y:S01]  /*12ae0*/  R2UR UR7, R7 ;  /* 0x00000000070772ca */ /* 0x000fe200000e0000 */
[----:B------:R-:W-:Y:S01]  /*12af0*/  IMAD.MOV.U32 R7, RZ, RZ, 0x40000040 ;  /* 0x40000040ff077424 */ /* 0x000fe200078e00ff */
        /* <DEDUP_REMOVED lines=12> */
[----:B------:R-:W-:Y:S01]  /*12bc0*/  IADD3 R8, R6, 0x80, RZ ;  /* 0x0000008006087810 */ /* 0x000fe20007ffe0ff */
[----:B------:R-:W-:Y:S01]  /*12bd0*/  FMUL.FTZ R46, R51, UR56 ;  /* 0x00000038332e7c20 */ /* 0x000fe20008410000 */
[----:B------:R-:W-:Y:S01]  /*12be0*/  FMUL.FTZ R51, R53, UR56 ;  /* 0x0000003835337c20 */ /* 0x000fe20008410000 */
[----:B------:R-:W0:Y:S01]  /*12bf0*/  S2R R186, SR_TID.X ;  /* 0x0000000000ba7919 */ /* 0x000e220000002100 */
[----:B------:R-:W-:Y:S01]  /*12c00*/  FMUL.FTZ R53, R59, UR56 ;  /* 0x000000383b357c20 */ /* 0x000fe20008410000 */
[----:B------:R-:W-:Y:S01]  /*12c10*/  FMUL.FTZ R59, R66, UR56 ;  /* 0x00000038423b7c20 */ /* 0x000fe20008410000 */
[----:B------:R-:W-:Y:S01]  /*12c20*/  FMUL.FTZ R66, R69, UR56 ;  /* 0x0000003845427c20 */ /* 0x000fe20008410000 */
[----:B------:R-:W-:Y:S01]  /*12c30*/  FMUL.FTZ R69, R73, UR56 ;  /* 0x0000003849457c20 */ /* 0x000fe20008410000 */
[----:B------:R-:W-:Y:S01]  /*12c40*/  FMUL.FTZ R73, R76, UR56 ;  /* 0x000000384c497c20 */ /* 0x000fe20008410000 */
[----:B------:R-:W-:Y:S01]  /*12c50*/  FMUL.FTZ R76, R83, UR56 ;  /* 0x00000038534c7c20 */ /* 0x000fe20008410000 */
[----:B------:R-:W-:Y:S01]  /*12c60*/  IMAD.IADD R83, R195, 0x1, R192 ;  /* 0x00000001c3537824 */ /* 0x000fe200078e02c0 */
[----:B------:R-:W-:Y:S01]  /*12c70*/  HGMMA.64x128x16.F32 R88, R180, gdesc[UR4].tnspB, R88, gsb0 ;  /* 0x41e00004b4587df0 */ /* 0x000fe20008000858 */
[----:B------:R-:W-:Y:S01]  /*12c80*/  R2UR UR6, R8 ;  /* 0x00000000080672ca */ /* 0x000fe200000e0000 */
[----:B------:R-:W-:Y:S01]  /*12c90*/  VIADD R8, R6, 0x100 ;  /* 0x0000010006087836 */ /* 0x000fe20000000000 */
[----:B------:R-:W-:Y:S01]  /*12ca0*/  R2UR UR7, R9 ;  /* 0x00000000090772ca */ /* 0x000fe200000e0000 */
[----:B------:R-:W-:-:S02]  /*12cb0*/  IMAD.MOV.U32 R9, RZ, RZ, 0x40000040 ;  /* 0x40000040ff097424 */ /* 0x000fc400078e00ff */
        /* <DEDUP_REMOVED lines=33> */
[----:B0-----:R-:W-:Y:S01]  /*12ed0*/  SHF.R.U32.HI R186, RZ, 0x7, R186 ;  /* 0x00000007ffba7819 */ /* 0x001fe200000116ba */
        /* <DEDUP_REMOVED lines=17> */
[----:B------:R-:W-:Y:S01]  /*12ff0*/  R2UR UR6, R8 ;  /* 0x00000000080672ca */ /* 0x000fe200000e0000 */
[----:B------:R-:W-:Y:S01]  /*13000*/  VIADD R8, R6, 0x180 ;  /* 0x0000018006087836 */ /* 0x000fe20000000000 */
[----:B------:R-:W-:Y:S01]  /*13010*/  R2UR UR7, R9 ;  /* 0x00000000090772ca */ /* 0x000fe200000e0000 */
[----:B------:R-:W-:-:S03]  /*13020*/  IMAD.MOV.U32 R9, RZ, RZ, 0x40000040 ;  /* 0x40000040ff097424 */ /* 0x000fc600078e00ff */
        /* <DEDUP_REMOVED lines=71> */
[----:B------:R-:W5:Y:S01]  /*134a0*/  @P2 LDC R79, c[0x0][0x450] ;  /* 0x00011400ff4f2b82 */ /* 0x000f620000000800 */
        /* <DEDUP_REMOVED lines=22> */
[----:B------:R-:W-:Y:S02]  /*13610*/  R2UR UR6, R6 ;  /* 0x00000000060672ca */ /* 0x000fe400000e0000 */
[----:B------:R-:W-:Y:S01]  /*13620*/  R2UR UR7, R7 ;  /* 0x00000000070772ca */ /* 0x000fe200000e0000 */
[----:B------:R-:W1:Y:S01]  /*13630*/  @P2 LDC R6, c[0x0][0x44c] ;  /* 0x00011300ff062b82 */ /* 0x000e620000000800 */
[----:B------:R-:W-:-:S04]  /*13640*/  @!P1 IMAD R7, R13, 0x8, R2 ;  /* 0x000000080d079824 */ /* 0x000fc800078e0202 */
[----:B------:R-:W-:-:S05]  /*13650*/  @!P1 VIADD R7, R7, 0x28840 ;  /* 0x0002884007079836 */ /* 0x000fca0000000000 */
[----:B------:R-:W-:Y:S01]  /*13660*/  @!P1 PRMT R7, RZ, 0x654, R7 ;  /* 0x00000654ff079816 */ /* 0x000fe20000000007 */
[----:B-1----:R-:W-:-:S05]  /*13670*/  @P2 IMAD.HI.U32 R6, R83, R6, RZ ;  /* 0x0000000653062227 */ /* 0x002fca00078e00ff */
[----:B-----5:R-:W-:Y:S01]  /*13680*/  @P2 SHF.R.U32.HI R83, RZ, R79, R6 ;  /* 0x0000004fff532219 */ /* 0x020fe20000011606 */
[----:B------:R-:W-:Y:S01]  /*13690*/  IMAD.SHL.U32 R79, R3, 0x80, RZ ;  /* 0x00000080034f7824 */ /* 0x000fe200078e00ff */
[----:B------:R-:W-:-:S04]  /*136a0*/  IADD3 R6, -R186, 0xb, RZ ;  /* 0x0000000bba067810 */ /* 0x000fc80007ffe1ff */
[----:B------:R-:W-:-:S04]  /*136b0*/  IADD3 R86, -R188, 0x1, -R79 ;  /* 0x00000001bc567810 */ /* 0x000fc80007ffe94f */
[----:B------:R-:W-:-:S05]  /*136c0*/  IADD3 R86, -R187, R86, R189 ;  /* 0x00000056bb567210 */ /* 0x000fca0007ffe1bd */
[----:B------:R-:W-:Y:S01]  /*136d0*/  VIADD R87, R86, UR57 ;  /* 0x0000003956577c36 */ /* 0x000fe20008000000 */
[----:B------:R-:W-:Y:S02]  /*136e0*/  WARPGROUP.DEPBAR.LE gsb0, 0x0 ;  /* 0x00008000000079c5 */ /* 0x000fe40000010000 */
[----:B------:R-:W-:-:S06]  /*136f0*/  WARPGROUP.ARRIVE ;  /* 0x00000000000079c5 */ /* 0x000fcc0000000000 */
[----:B------:R-:W-:Y:S03]  /*13700*/  HGMMA.64x128x16.F32 R88, R152, gdesc[UR4].tnspB, R88, gsb0 ;  /* 0x41e0000498587df0 */ /* 0x000fe60008000858 */
[----:B------:R-:W-:Y:S02]  /*13710*/  WARPGROUP.DEPBAR.LE gsb0, 0x0 ;  /* 0x00008000000079c5 */ /* 0x000fe40000010000 */
[----:B------:R-:W1:Y:S01]  /*13720*/  SHFL.IDX PT, R154, R83, RZ, 0x1c1f ;  /* 0x001c1fff539a7589 */ /* 0x000e6200000e0000 */
[----:B------:R-:W-:Y:S01]  /*13730*/  IADD3 R152, R86, UR55, RZ ;  /* 0x0000003756987c10 */ /* 0x000fe2000fffe0ff */
[----:B------:R0:W-:Y:S06]  /*13740*/  BAR.ARV R6, 0x100 ;  /* 0x000400060000751d */ /* 0x0001ec0000002000 */
[----:B------:R0:W-:Y:S01]  /*13750*/  @!P1 SYNCS.ARRIVE.TRANS64.RED.A1T0 RZ, [R7+URZ], RZ ;  /* 0x000000ff07ff99a7 */ /* 0x0001e2000810043f */
[----:B-1----:R-:W-:-:S02]  /*13760*/  IMAD.IADD R86, R152, 0x1, R154 ;  /* 0x0000000198567824 */ /* 0x002fc400078e029a */
[----:B------:R-:W-:Y:S01]  /*13770*/  IMAD.IADD R85, R87, 0x1, R154 ;  /* 0x0000000157557824 */ /* 0x000fe200078e029a */
[----:B0-234-:R-:W-:Y:S06]  /*13780*/  @!P3 BRA `(.L_x_7933) ;  /* 0x000000000058b947 */ /* 0x01dfec0003800000 */
        /* <DEDUP_REMOVED lines=12> */
.L_x_7935:
[----:B------:R-:W-:-:S05]  /*13850*/  IMAD.U32 R153, RZ, RZ, UR51 ;  /* 0x00000033ff997e24 */ /* 0x000fca000f8e00ff */
[----:B------:R-:W-:-:S13]  /*13860*/  ISETP.NE.AND P4, PT, R153, 0x1, PT ;  /* 0x000000019900780c */ /* 0x000fda0003f85270 */
[----:B------:R-:W0:Y:S02]  /*13870*/  @P4 LDC.64 R6, c[0x0][0x9e8] ;  /* 0x00027a00ff064b82 */ /* 0x000e240000000a00 */
[----:B0-----:R-:W-:-:S05]  /*13880*/  @P4 IMAD.HI.U32 R6, R154, R6, RZ ;  /* 0x000000069a064227 */ /* 0x001fca00078e00ff */
[----:B------:R-:W-:-:S07]  /*13890*/  @P4 SHF.R.U32.HI R154, RZ, R7, R6 ;  /* 0x00000007ff9a4219 */ /* 0x000fce0000011606 */
.L_x_7936:
[----:B------:R-:W-:Y:S05]  /*138a0*/  BSYNC B0 ;  /* 0x0000000000007941 */ /* 0x000fea0003800000 */
.L_x_7934:
[----:B------:R-:W-:-:S04]  /*138b0*/  IMAD R7, R154, R153, -R79 ;  /* 0x000000999a077224 */ /* 0x000fc800078e0a4f */
[----:B------:R-:W-:-:S05]  /*138c0*/  IMAD.IADD R6, R7, 0x1, -R188 ;  /* 0x0000000107067824 */ /* 0x000fca00078e0abc */
[----:B------:R-:W-:Y:S02]  /*138d0*/  VIADDMNMX R86, R6, R153, R86, PT ;  /* 0x0000009906567246 */ /* 0x000fe40003800156 */
[----:B------:R-:W-:-:S07]  /*138e0*/  VIMNMX R85, R85, R6, !PT ;  /* 0x0000000655557248 */ /* 0x000fce0007fe0100 */
.L_x_7933:
[----:B------:R-:W-:Y:S01]  /*138f0*/  ISETP.GT.AND P4, PT, R3, -0x1, PT ;  /* 0xffffffff0300780c */ /* 0x000fe20003f84270 */
[----:B------:R-:W0:Y:S03]  /*13900*/  SHFL.IDX PT, R6, R83, 0x1, 0x1c1f ;  /* 0x003c1f0053067f89 */ /* 0x000e2600000e0000 */
[----:B------:R-:W-:-:S04]  /*13910*/  ISETP.GT.AND P5, PT, R85, RZ, P4 ;  /* 0x000000ff5500720c */ /* 0x000fc800027a4270 */
[----:B------:R-:W-:-:S04]  /*13920*/  ISETP.LT.OR P5, PT, R86, 0x1, P5 ;  /* 0x000000015600780c */ /* 0x000fc80002fa1670 */
[----:B------:R-:W-:Y:S02]  /*13930*/  FSEL R15, R15, -INF , !P5 ;  /* 0xff8000000f0f7808 */ /* 0x000fe40006800000 */
[----:B------:R-:W-:-:S04]  /*13940*/  ISETP.GT.AND P5, PT, R85, 0x1, P4 ;  /* 0x000000015500780c */ /* 0x000fc800027a4270 */
[----:B------:R-:W-:-:S04]  /*13950*/  ISETP.LT.OR P5, PT, R86, 0x2, P5 ;  /* 0x000000025600780c */ /* 0x000fc80002fa1670 */
[----:B------:R-:W-:Y:S02]  /*13960*/  FSEL R20, R20, -INF , !P5 ;  /* 0xff80000014147808 */ /* 0x000fe40006800000 */
[----:B------:R-:W-:Y:S01]  /*13970*/  ISETP.GT.AND P5, PT, R85, 0x8, P4 ;  /* 0x000000085500780c */ /* 0x000fe200027a4270 */
[--C-:B0-----:R-:W-:Y:S02]  /*13980*/  IMAD.IADD R152, R152, 0x1, R6.reuse ;  /* 0x0000000198987824 */ /* 0x101fe400078e0206 */
[----:B------:R-:W-:Y:S01]  /*13990*/  IMAD.IADD R87, R87, 0x1, R6 ;  /* 0x0000000157577824 */ /* 0x000fe200078e0206 */
[----:B------:R-:W-:-:S04]  /*139a0*/  ISETP.LT.OR P5, PT, R86, 0x9, P5 ;  /* 0x000000095600780c */ /* 0x000fc80002fa1670 */
[----:B------:R-:W-:Y:S02]  /*139b0*/  FSEL R25, R25, -INF , !P5 ;  /* 0xff80000019197808 */ /* 0x000fe40006800000 */
[----:B------:R-:W-:-:S04]  /*139c0*/  ISETP.GT.AND P5, PT, R85, 0x9, P4 ;  /* 0x000000095500780c */ /* 0x000fc800027a4270 */
        /* <DEDUP_REMOVED lines=85> */
[----:B------:R-:W-:Y:S01]  /*13f20*/  FSEL R84, R84, -INF , !P5 ;  /* 0xff80000054547808 */ /* 0x000fe20006800000 */
[----:B------:R-:W-:Y:S08]  /*13f30*/  @!P3 BRA `(.L_x_7937) ;  /* 0x000000000058b947 */ /* 0x000ff00003800000 */
[----:B------:R-:W-:Y:S01]  /*13f40*/  IADD3 R83, -R187, R189, R6 ;  /* 0x000000bdbb537210 */ /* 0x000fe20007ffe106 */
[----:B------:R-:W-:Y:S03]  /*13f50*/  BSSY B0, `(.L_x_7938) ;  /* 0x0000010000007945 */ /* 0x000fe60003800000 */
[----:B------:R-:W-:-:S13]  /*13f60*/  ISETP.GT.AND P5, PT, R83, -0x1, PT ;  /* 0xffffffff5300780c */ /* 0x000fda0003fa4270 */
[----:B------:R-:W-:Y:S05]  /*13f70*/  @P5 BRA `(.L_x_7939) ;  /* 0x0000000000205947 */ /* 0x000fea0003800000 */
[----:B------:R-:W-:Y:S02]  /*13f80*/  MOV R86, UR51 ;  /* 0x0000003300567c02 */ /* 0x000fe40008000f00 */
[----:B------:R-:W-:Y:S02]  /*13f90*/  LOP3.LUT R83, RZ, R83, RZ, 0x33, !PT ;  /* 0x00000053ff537212 */ /* 0x000fe400078e33ff */
[----:B------:R-:W-:-:S13]  /*13fa0*/  ISETP.NE.AND P5, PT, R86, 0x1, PT ;  /* 0x000000015600780c */ /* 0x000fda0003fa5270 */
[----:B------:R-:W0:Y:S02]  /*13fb0*/  @P5 LDC.64 R6, c[0x0][0x9e8] ;  /* 0x00027a00ff065b82 */ /* 0x000e240000000a00 */
[----:B0-----:R-:W-:-:S05]  /*13fc0*/  @P5 IMAD.HI.U32 R6, R83, R6, RZ ;  /* 0x0000000653065227 */ /* 0x001fca00078e00ff */
[----:B------:R-:W-:-:S04]  /*13fd0*/  @P5 SHF.R.U32.HI R83, RZ, R7, R6 ;  /* 0x00000007ff535219 */ /* 0x000fc80000011606 */
[----:B------:R-:W-:Y:S01]  /*13fe0*/  LOP3.LUT R83, RZ, R83, RZ, 0x33, !PT ;  /* 0x00000053ff537212 */ /* 0x000fe200078e33ff */
[----:B------:R-:W-:Y:S06]  /*13ff0*/  BRA `(.L_x_7940) ;  /* 0x0000000000147947 */ /* 0x000fec0003800000 */
.L_x_7939:
[----:B------:R-:W-:-:S05]  /*14000*/  IMAD.U32 R86, RZ, RZ, UR51 ;  /* 0x00000033ff567e24 */ /* 0x000fca000f8e00ff */
[----:B------:R-:W-:-:S13]  /*14010*/  ISETP.NE.AND P5, PT, R86, 0x1, PT ;  /* 0x000000015600780c */ /* 0x000fda0003fa5270 */
[----:B------:R-:W0:Y:S02]  /*14020*/  @P5 LDC.64 R6, c[0x0][0x9e8] ;  /* 0x00027a00ff065b82 */ /* 0x000e240000000a00 */
[----:B0-----:R-:W-:-:S05]  /*14030*/  @P5 IMAD.HI.U32 R6, R83, R6, RZ ;  /* 0x0000000653065227 */ /* 0x001fca00078e00ff */
[----:B------:R-:W-:-:S07]  /*14040*/  @P5 SHF.R.U32.HI R83, RZ, R7, R6 ;  /* 0x00000007ff535219 */ /* 0x000fce0000011606 */
.L_x_7940:
[----:B------:R-:W-:Y:S05]  /*14050*/  BSYNC B0 ;  /* 0x0000000000007941 */ /* 0x000fea0003800000 */
.L_x_7938:
[----:B------:R-:W-:-:S04]  /*14060*/  IMAD R79, R83, R86, -R79 ;  /* 0x00000056534f7224 */ /* 0x000fc800078e0a4f */
[----:B------:R-:W-:-:S05]  /*14070*/  IMAD.IADD R79, R79, 0x1, -R188 ;  /* 0x000000014f4f7824 */ /* 0x000fca00078e0abc */
[----:B------:R-:W-:Y:S02]  /*14080*/  VIADDMNMX R152, R79, R86, R152, PT ;  /* 0x000000564f987246 */ /* 0x000fe40003800198 */
[----:B------:R-:W-:-:S07]  /*14090*/  VIMNMX R87, R87, R79, !PT ;  /* 0x0000004f57577248 */ /* 0x000fce0007fe0100 */
.L_x_7937:
[----:B------:R-:W-:Y:S01]  /*140a0*/  ISETP.GT.AND P5, PT, R87, 0x1, P4 ;  /* 0x000000015700780c */ /* 0x000fe200027a4270 */
[----:B------:R-:W-:Y:S01]  /*140b0*/  UMOV UR46, UR50 ;  /* 0x00000032002e7c82 */ /* 0x000fe20008000000 */
[----:B------:R-:W-:Y:S01]  /*140c0*/  FMNMX.FTZ R7, R15, R10, !PT ;  /* 0x0000000a0f077209 */ /* 0x000fe20007810000 */
[----:B------:R-:W-:Y:S01]  /*140d0*/  IMAD.MOV.U32 R186, RZ, RZ, R14 ;  /* 0x000000ffffba7224 */ /* 0x000fe200078e000e */
[----:B------:R-:W-:Y:S02]  /*140e0*/  ISETP.LT.OR P5, PT, R152, 0x2, P5 ;  /* 0x000000029800780c */ /* 0x000fe40002fa1670 */
[----:B------:R-:W-:Y:S02]  /*140f0*/  FMNMX.FTZ R6, R20, R7, !PT ;  /* 0x0000000714067209 */ /* 0x000fe40007810000 */
[----:B------:R-:W-:Y:S02]  /*14100*/  FSEL R24, R24, -INF , !P5 ;  /* 0xff80000018187808 */ /* 0x000fe40006800000 */
[----:B------:R-:W-:-:S02]  /*14110*/  ISETP.GT.AND P5, PT, R87, 0x8, P4 ;  /* 0x000000085700780c */ /* 0x000fc400027a4270 */
[----:B------:R-:W-:Y:S02]  /*14120*/  FMNMX.FTZ R7, R25, R6, !PT ;  /* 0x0000000619077209 */ /* 0x000fe40007810000 */
[----:B------:R-:W-:Y:S02]  /*14130*/  ISETP.LT.OR P5, PT, R152, 0x9, P5 ;  /* 0x000000099800780c */ /* 0x000fe40002fa1670 */
[----:B------:R-:W-:Y:S02]  /*14140*/  FMNMX.FTZ R6, R26, R7, !PT ;  /* 0x000000071a067209 */ /* 0x000fe40007810000 */
[----:B------:R-:W-:Y:S02]  /*14150*/  FSEL R27, R27, -INF , !P5 ;  /* 0xff8000001b1b7808 */ /* 0x000fe40006800000 */
[----:B------:R-:W-:Y:S02]  /*14160*/  ISETP.GT.AND P5, PT, R87, 0x9, P4 ;  /* 0x000000095700780c */ /* 0x000fe400027a4270 */
[----:B------:R-:W-:-:S02]  /*14170*/  FMNMX.FTZ R7, R31, R6, !PT ;  /* 0x000000061f077209 */ /* 0x000fc40007810000 */
[----:B------:R-:W-:Y:S02]  /*14180*/  ISETP.LT.OR P5, PT, R152, 0xa, P5 ;  /* 0x0000000a9800780c */ /* 0x000fe40002fa1670 */
[----:B------:R-:W-:Y:S02]  /*14190*/  FMNMX.FTZ R6, R32, R7, !PT ;  /* 0x0000000720067209 */ /* 0x000fe40007810000 */
[----:B------:R-:W-:Y:S02]  /*141a0*/  FSEL R28, R28, -INF , !P5 ;  /* 0xff8000001c1c7808 */ /* 0x000fe40006800000 */
[----:B------:R-:W-:Y:S02]  /*141b0*/  ISETP.GT.AND P5, PT, R87, 0x10, P4 ;  /* 0x000000105700780c */ /* 0x000fe400027a4270 */
[----:B------:R-:W-:Y:S02]  /*141c0*/  FMNMX.FTZ R6, R33, R6, !PT ;  /* 0x0000000621067209 */ /* 0x000fe40007810000 */
[----:B------:R-:W-:-:S02]  /*141d0*/  ISETP.LT.OR P5, PT, R152, 0x11, P5 ;  /* 0x000000119800780c */ /* 0x000fc40002fa1670 */
[----:B------:R-:W-:Y:S02]  /*141e0*/  FMNMX.FTZ R6, R35, R6, !PT ;  /* 0x0000000623067209 */ /* 0x000fe40007810000 */
[----:B------:R-:W-:Y:S02]  /*141f0*/  FSEL R29, R29, -INF , !P5 ;  /* 0xff8000001d1d7808 */ /* 0x000fe40006800000 */
[----:B------:R-:W-:Y:S02]  /*14200*/  ISETP.GT.AND P5, PT, R87, 0x11, P4 ;  /* 0x000000115700780c */ /* 0x000fe400027a4270 */
[----:B------:R-:W-:Y:S02]  /*14210*/  FMNMX.FTZ R7, R39, R6, !PT ;  /* 0x0000000627077209 */ /* 0x000fe40007810000 */
[----:B------:R-:W-:Y:S02]  /*14220*/  ISETP.LT.OR P5, PT, R152, 0x12, P5 ;  /* 0x000000129800780c */ /* 0x000fe40002fa1670 */
[----:B------:R-:W-:-:S02]  /*14230*/  FMNMX.FTZ R6, R40, R7, !PT ;  /* 0x0000000728067209 */ /* 0x000fc40007810000 */
[----:B------:R-:W-:Y:S02]  /*14240*/  FSEL R30, R30, -INF , !P5 ;  /* 0xff8000001e1e7808 */ /* 0x000fe40006800000 */
[----:B------:R-:W-:Y:S02]  /*14250*/  ISETP.GT.AND P5, PT, R87, 0x18, P4 ;  /* 0x000000185700780c */ /* 0x000fe400027a4270 */
[----:B------:R-:W-:Y:S02]  /*14260*/  FMNMX.FTZ R7, R43, R6, !PT ;  /* 0x000000062b077209 */ /* 0x000fe40007810000 */
[----:B------:R-:W-:Y:S02]  /*14270*/  ISETP.LT.OR P5, PT, R152, 0x19, P5 ;  /* 0x000000199800780c */ /* 0x000fe40002fa1670 */
[----:B------:R-:W-:Y:S02]  /*14280*/  FMNMX.FTZ R6, R44, R7, !PT ;  /* 0x000000072c067209 */ /* 0x000fe40007810000 */
[----:B------:R-:W-:-:S02]  /*14290*/  FSEL R34, R34, -INF , !P5 ;  /* 0xff80000022227808 */ /* 0x000fc40006800000 */
[----:B------:R-:W-:Y:S02]  /*142a0*/  ISETP.GT.AND P5, PT, R87, 0x19, P4 ;  /* 0x000000195700780c */ /* 0x000fe400027a4270 */
[----:B------:R-:W-:Y:S02]  /*142b0*/  FMNMX.FTZ R7, R47, R6, !PT ;  /* 0x000000062f077209 */ /* 0x000fe40007810000 */
        /* <DEDUP_REMOVED lines=48> */
[----:B------:R-:W-:Y:S01]  /*145c0*/  ISETP.GT.AND P5, PT, R87, 0x41, P4 ;  /* 0x000000415700780c */ /* 0x000fe200027a4270 */
[----:B------:R-:W0:Y:S03]  /*145d0*/  SHFL.BFLY PT, R6, R7, 0x2, 0x1f ;  /* 0x0c401f0007067f89 */ /* 0x000e2600000e0000 */
[----:B------:R-:W-:-:S04]  /*145e0*/  ISETP.LT.OR P5, PT, R152, 0x42, P5 ;  /* 0x000000429800780c */ /* 0x000fc80002fa1670 */
[----:B------:R-:W-:Y:S02]  /*145f0*/  FSEL R53, R53, -INF , !P5 ;  /* 0xff80000035357808 */ /* 0x000fe40006800000 */
[----:B------:R-:W-:-:S04]  /*14600*/  ISETP.GT.AND P5, PT, R87, 0x48, P4 ;  /* 0x000000485700780c */ /* 0x000fc800027a4270 */
[----:B------:R-:W-:-:S04]  /*14610*/  ISETP.LT.OR P5, PT, R152, 0x49, P5 ;  /* 0x000000499800780c */ /* 0x000fc80002fa1670 */
[----:B------:R-:W-:Y:S02]  /*14620*/  FSEL R55, R55, -INF , !P5 ;  /* 0xff80000037377808 */ /* 0x000fe40006800000 */
[----:B------:R-:W-:-:S04]  /*14630*/  ISETP.GT.AND P5, PT, R87, 0x49, P4 ;  /* 0x000000495700780c */ /* 0x000fc800027a4270 */
[----:B------:R-:W-:Y:S02]  /*14640*/  ISETP.LT.OR P5, PT, R152, 0x4a, P5 ;  /* 0x0000004a9800780c */ /* 0x000fe40002fa1670 */
[----:B0-----:R-:W-:Y:S02]  /*14650*/  FMNMX.FTZ R79, R7, R6, !PT ;  /* 0x00000006074f7209 */ /* 0x001fe40007810000 */
        /* <DEDUP_REMOVED lines=13> */
[----:B------:R-:W-:-:S03]  /*14730*/  FMUL.FTZ R7, R6, UR46 ;  /* 0x0000002e06077c20 */ /* 0x000fc60008410000 */
        /* <DEDUP_REMOVED lines=23> */
[C---:B------:R-:W-:Y:S02]  /*148b0*/  ISETP.GT.AND P5, PT, R87.reuse, RZ, P4 ;  /* 0x000000ff5700720c */ /* 0x040fe400027a4270 */
[----:B------:R-:W-:Y:S02]  /*148c0*/  ISETP.GT.AND P4, PT, R87, 0x79, P4 ;  /* 0x000000795700780c */ /* 0x000fe40002784270 */
[C---:B------:R-:W-:Y:S02]  /*148d0*/  ISETP.LT.OR P5, PT, R152.reuse, 0x1, P5 ;  /* 0x000000019800780c */ /* 0x040fe40002fa1670 */
[----:B------:R-:W-:Y:S02]  /*148e0*/  ISETP.LT.OR P4, PT, R152, 0x7a, P4 ;  /* 0x0000007a9800780c */ /* 0x000fe40002781670 */
[----:B------:R-:W-:-:S02]  /*148f0*/  FSEL R21, R21, -INF , !P5 ;  /* 0xff80000015157808 */ /* 0x000fc40006800000 */
[----:B------:R-:W-:Y:S02]  /*14900*/  FSETP.NEU.FTZ.AND P5, PT, R6, -INF , PT ;  /* 0xff8000000600780b */ /* 0x000fe40003fbd000 */
[----:B------:R-:W-:Y:S02]  /*14910*/  FSEL R81, R81, -INF , !P4 ;  /* 0xff80000051517808 */ /* 0x000fe40006000000 */
[----:B------:R-:W-:-:S05]  /*14920*/  FSEL R7, R7, RZ, P5 ;  /* 0x000000ff07077208 */ /* 0x000fca0002800000 */
        /* <DEDUP_REMOVED lines=47> */
[----:B------:R0:W-:Y:S01]  /*14c20*/  MUFU.EX2 R32, R44 ;  /* 0x0000002c00207308 */ /* 0x0001e20000000800 */
[--C-:B------:R-:W-:Y:S01]  /*14c30*/  FFMA.FTZ R33, R48, UR46, -R7.reuse ;  /* 0x0000002e30217c23 */ /* 0x100fe20008010807 */
[----:B------:R-:W-:Y:S01]  /*14c40*/  FFMA.FTZ R48, R78, UR46, -R7 ;  /* 0x0000002e4e307c23 */ /* 0x000fe20008010807 */
[----:B------:R-:W-:-:S04]  /*14c50*/  FMNMX.FTZ R40, R53, R40, !PT ;  /* 0x0000002835287209 */ /* 0x000fc80007810000 */
        /* <DEDUP_REMOVED lines=22> */
[----:B0-----:R-:W-:Y:S01]  /*14dc0*/  FMNMX.FTZ R44, R81, R40, !PT ;  /* 0x00000028512c7209 */ /* 0x001fe20007810000 */
[----:B------:R-:W-:-:S04]  /*14dd0*/  FFMA.FTZ R40, R62, UR46, -R7 ;  /* 0x0000002e3e287c23 */ /* 0x000fc80008010807 */
[----:B------:R-:W0:Y:S01]  /*14de0*/  SHFL.BFLY PT, R47, R44, 0x2, 0x1f ;  /* 0x0c401f002c2f7f89 */ /* 0x000e2200000e0000 */
        /* <DEDUP_REMOVED lines=10> */
[----:B0-----:R-:W-:-:S02]  /*14e90*/  FMNMX.FTZ R7, R50, R51, !PT ;  /* 0x0000003332077209 */ /* 0x001fc40007810000 */
[----:B------:R-:W-:Y:S02]  /*14ea0*/  FSEL R51, R6, RZ, P5 ;  /* 0x000000ff06337208 */ /* 0x000fe40002800000 */
[C---:B------:R-:W-:Y:S01]  /*14eb0*/  FSETP.NEU.FTZ.AND P4, PT, R7.reuse, -INF , PT ;  /* 0xff8000000700780b */ /* 0x040fe20003f9d000 */
[----:B------:R-:W-:Y:S02]  /*14ec0*/  FMUL.FTZ R54, R7, UR46 ;  /* 0x0000002e07367c20 */ /* 0x000fe40008410000 */
[----:B------:R-:W-:Y:S01]  /*14ed0*/  MUFU.EX2 R39, R58 ;  /* 0x0000003a00277308 */ /* 0x000fe20000000800 */
[----:B------:R-:W-:-:S04]  /*14ee0*/  FADD.FTZ R51, -R51, R10 ;  /* 0x0000000a33337221 */ /* 0x000fc80000010100 */
[----:B------:R-:W-:Y:S01]  /*14ef0*/  FMUL.FTZ R10, R51, UR46 ;  /* 0x0000002e330a7c20 */ /* 0x000fe20008410000 */
[----:B------:R-:W-:Y:S02]  /*14f00*/  FSEL R51, R54, RZ, P4 ;  /* 0x000000ff36337208 */ /* 0x000fe40002000000 */
[----:B------:R-:W-:Y:S03]  /*14f10*/  MUFU.EX2 R160, R160 ;  /* 0x000000a000a07308 */ /* 0x000fe60000000800 */
        /* <DEDUP_REMOVED lines=8> */
[----:B------:R-:W-:Y:S01]  /*14fa0*/  FFMA.FTZ R177, R29, UR46, -R51 ;  /* 0x0000002e1db17c23 */ /* 0x000fe20008010833 */
[----:B------:R-:W-:-:S02]  /*14fb0*/  @!P1 IMAD R28, R22, 0x8, R2 ;  /* 0x00000008161c9824 */ /* 0x000fc400078e0202 */
[--C-:B------:R-:W-:Y:S01]  /*14fc0*/  FFMA.FTZ R22, R36, UR46, -R51.reuse ;  /* 0x0000002e24167c23 */ /* 0x100fe20008010833 */
[--C-:B------:R-:W-:Y:S01]  /*14fd0*/  FFMA.FTZ R175, R41, UR46, -R51.reuse ;  /* 0x0000002e29af7c23 */ /* 0x100fe20008010833 */
[--C-:B------:R-:W-:Y:S01]  /*14fe0*/  FFMA.FTZ R42, R42, UR46, -R51.reuse ;  /* 0x0000002e2a2a7c23 */ /* 0x100fe20008010833 */
[----:B------:R-:W-:Y:S01]  /*14ff0*/  MUFU.EX2 R181, R181 ;  /* 0x000000b500b57308 */ /* 0x000fe20000000800 */
[----:B------:R-:W-:Y:S02]  /*15000*/  @!P1 VIADD R28, R28, 0x28860 ;  /* 0x000288601c1c9836 */ /* 0x000fe40000000000 */
[--C-:B------:R-:W-:Y:S01]  /*15010*/  FFMA.FTZ R169, R45, UR46, -R51.reuse ;  /* 0x0000002e2da97c23 */ /* 0x100fe20008010833 */
[--C-:B------:R-:W-:Y:S01]  /*15020*/  FFMA.FTZ R29, R46, UR46, -R51.reuse ;  /* 0x0000002e2e1d7c23 */ /* 0x100fe20008010833 */
[--C-:B------:R-:W-:Y:S01]  /*15030*/  FFMA.FTZ R171, R49, UR46, -R51.reuse ;  /* 0x0000002e31ab7c23 */ /* 0x100fe20008010833 */
[--C-:B------:R-:W-:Y:S01]  /*15040*/  FFMA.FTZ R165, R52, UR46, -R51.reuse ;  /* 0x0000002e34a57c23 */ /* 0x100fe20008010833 */
[----:B------:R-:W-:Y:S01]  /*15050*/  @!P1 PRMT R28, RZ, 0x654, R28 ;  /* 0x00000654ff1c9816 */ /* 0x000fe2000000001c */
[--C-:B------:R-:W-:Y:S01]  /*15060*/  FFMA.FTZ R53, R53, UR46, -R51.reuse ;  /* 0x0000002e35357c23 */ /* 0x100fe20008010833 */
[----:B------:R-:W-:Y:S01]  /*15070*/  MUFU.EX2 R21, R21 ;  /* 0x0000001500157308 */ /* 0x000fe20000000800 */
[----:B0-----:R-:W-:Y:S01]  /*15080*/  FFMA.FTZ R30, R10, R4, R180 ;  /* 0x000000040a1e7223 */ /* 0x001fe200000100b4 */
[C---:B------:R-:W-:Y:S01]  /*15090*/  F2FP.F16.F32.PACK_AB R180, R15.reuse, R180 ;  /* 0x000000b40fb4723e */ /* 0x040fe200000000ff */
[--C-:B------:R-:W-:Y:S01]  /*150a0*/  FFMA.FTZ R4, R8, UR46, -R51.reuse ;  /* 0x0000002e08047c23 */ /* 0x100fe20008010833 */
[----:B------:R0:W-:Y:S01]  /*150b0*/  @!P1 SYNCS.ARRIVE.TRANS64.RED.A1T0 RZ, [R28+URZ], RZ ;  /* 0x000000ff1cff99a7 */ /* 0x0001e2000810043f */
[----:B------:R-:W-:Y:S01]  /*150c0*/  FADD.FTZ R37, R15, R30 ;  /* 0x0000001e0f257221 */ /* 0x000fe20000010000 */
[--C-:B------:R-:W-:Y:S01]  /*150d0*/  FFMA.FTZ R55, R55, UR46, -R51.reuse ;  /* 0x0000002e37377c23 */ /* 0x100fe20008010833 */
[----:B------:R-:W-:Y:S01]  /*150e0*/  FFMA.FTZ R56, R56, UR46, -R51 ;  /* 0x0000002e38387c23 */ /* 0x000fe20008010833 */
[----:B------:R-:W-:Y:S01]  /*150f0*/  MUFU.EX2 R183, R183 ;  /* 0x000000b700b77308 */ /* 0x000fe20000000800 */
[----:B------:R-:W-:Y:S01]  /*15100*/  FADD.FTZ R37, R182, R37 ;  /* 0x00000025b6257221 */ /* 0x000fe20000010000 */
[----:B------:R-:W-:Y:S01]  /*15110*/  F2FP.F16.F32.PACK_AB R182, R20, R182 ;  /* 0x000000b614b6723e */ /* 0x000fe200000000ff */
[--C-:B------:R-:W-:Y:S01]  /*15120*/  FFMA.FTZ R59, R59, UR46, -R51.reuse ;  /* 0x0000002e3b3b7c23 */ /* 0x100fe20008010833 */
[----:B0-----:R-:W-:Y:S01]  /*15130*/  FFMA.FTZ R28, R38, UR46, -R51 ;  /* 0x0000002e261c7c23 */ /* 0x001fe20008010833 */
[----:B------:R-:W-:Y:S01]  /*15140*/  FADD.FTZ R37, R20, R37 ;  /* 0x0000002514257221 */ /* 0x000fe20000010000 */
[--C-:B------:R-:W-:Y:S01]  /*15150*/  FFMA.FTZ R60, R60, UR46, -R51.reuse ;  /* 0x0000002e3c3c7c23 */ /* 0x100fe20008010833 */
[----:B------:R-:W-:Y:S01]  /*15160*/  FFMA.FTZ R63, R63, UR46, -R51 ;  /* 0x0000002e3f3f7c23 */ /* 0x000fe20008010833 */
[----:B------:R-:W-:Y:S01]  /*15170*/  MUFU.EX2 R40, R40 ;  /* 0x0000002800287308 */ /* 0x000fe20000000800 */
[----:B------:R-:W-:Y:S01]  /*15180*/  FADD.FTZ R30, R176, R37 ;  /* 0x00000025b01e7221 */ /* 0x000fe20000010000 */
[----:B------:R-:W-:Y:S01]  /*15190*/  F2FP.F16.F32.PACK_AB R176, R25, R176 ;  /* 0x000000b019b0723e */ /* 0x000fe200000000ff */
[--C-:B------:R-:W-:Y:S01]  /*151a0*/  FFMA.FTZ R64, R64, UR46, -R51.reuse ;  /* 0x0000002e40407c23 */ /* 0x100fe20008010833 */
[--C-:B------:R-:W-:Y:S01]  /*151b0*/  FFMA.FTZ R67, R67, UR46, -R51.reuse ;  /* 0x0000002e43437c23 */ /* 0x100fe20008010833 */
[----:B------:R-:W-:Y:S01]  /*151c0*/  FADD.FTZ R37, R25, R30 ;  /* 0x0000001e19257221 */ /* 0x000fe20000010000 */
[--C-:B------:R-:W-:Y:S01]  /*151d0*/  FFMA.FTZ R70, R70, UR46, -R51.reuse ;  /* 0x0000002e46467c23 */ /* 0x100fe20008010833 */
[----:B------:R-:W-:Y:S01]  /*151e0*/  FFMA.FTZ R71, R71, UR46, -R51 ;  /* 0x0000002e47477c23 */ /* 0x000fe20008010833 */
[----:B------:R-:W-:Y:S01]  /*151f0*/  MUFU.EX2 R24, R24 ;  /* 0x0000001800187308 */ /* 0x000fe20000000800 */
[----:B------:R-:W-:Y:S01]  /*15200*/  FADD.FTZ R37, R178, R37 ;  /* 0x00000025b2257221 */ /* 0x000fe20000010000 */
        /* <DEDUP_REMOVED lines=8> */
[-C--:B------:R-:W-:Y:S01]  /*15290*/  FMUL.FTZ R88, R88, R10.reuse ;  /* 0x0000000a58587220 */ /* 0x080fe20000410000 */
[-C--:B------:R-:W-:Y:S01]  /*152a0*/  FMUL.FTZ R89, R89, R10.reuse ;  /* 0x0000000a59597220 */ /* 0x080fe20000410000 */
[-C--:B------:R-:W-:Y:S01]  /*152b0*/  FMUL.FTZ R92, R92, R10.reuse ;  /* 0x0000000a5c5c7220 */ /* 0x080fe20000410000 */
[----:B------:R-:W-:Y:S01]  /*152c0*/  FADD.FTZ R15, R31, R30 ;  /* 0x0000001e1f0f7221 */ /* 0x000fe20000010000 */
[----:B------:R-:W-:Y:S01]  /*152d0*/  FSEL R30, R7, RZ, P4 ;  /* 0x000000ff071e7208 */ /* 0x000fe20002000000 */
[----:B------:R-:W-:Y:S01]  /*152e0*/  FMUL.FTZ R93, R93, R10 ;  /* 0x0000000a5d5d7220 */ /* 0x000fe20000410000 */
[----:B------:R-:W-:Y:S01]  /*152f0*/  MUFU.EX2 R177, R177 ;  /* 0x000000b100b17308 */ /* 0x000fe20000000800 */
[----:B------:R-:W-:Y:S01]  /*15300*/  FADD.FTZ R15, R174, R15 ;  /* 0x0000000fae0f7221 */ /* 0x000fe20000010000 */
[----:B------:R-:W-:Y:S01]  /*15310*/  ISETP.GT.AND P4, PT, R3, R12, PT ;  /* 0x0000000c0300720c */ /* 0x000fe20003f84270 */
[----:B------:R-:W-:Y:S01]  /*15320*/  FADD.FTZ R30, -R30, R11 ;  /* 0x0000000b1e1e7221 */ /* 0x000fe20000010100 */
[-C--:B------:R-:W-:Y:S01]  /*15330*/  FMUL.FTZ R96, R96, R10.reuse ;  /* 0x0000000a60607220 */ /* 0x080fe20000410000 */
[----:B------:R-:W-:Y:S01]  /*15340*/  FADD.FTZ R37, R32, R15 ;  /* 0x0000000f20257221 */ /* 0x000fe20000010000 */
[-C--:B------:R-:W-:Y:S01]  /*15350*/  FMUL.FTZ R97, R97, R10.reuse ;  /* 0x0000000a61617220 */ /* 0x080fe20000410000 */
[----:B------:R-:W-:Y:S01]  /*15360*/  FMUL.FTZ R11, R30, UR46 ;  /* 0x0000002e1e0b7c20 */ /* 0x000fe20008410000 */
[----:B------:R0:W-:Y:S01]  /*15370*/  MUFU.EX2 R15, R4 ;  /* 0x00000004000f7308 */ /* 0x0001e20000000800 */
[----:B------:R-:W-:Y:S01]  /*15380*/  FADD.FTZ R34, R168, R37 ;  /* 0x00000025a8227221 */ /* 0x000fe20000010000 */
[-C--:B------:R-:W-:Y:S01]  /*15390*/  FMUL.FTZ R100, R100, R10.reuse ;  /* 0x0000000a64647220 */ /* 0x080fe20000410000 */
[-C--:B------:R-:W-:Y:S01]  /*153a0*/  FMUL.FTZ R101, R101, R10.reuse ;  /* 0x0000000a65657220 */ /* 0x080fe20000410000 */
[-C--:B------:R-:W-:Y:S01]  /*153b0*/  FMUL.FTZ R104, R104, R10.reuse ;  /* 0x0000000a68687220 */ /* 0x080fe20000410000 */
[----:B------:R-:W-:Y:S01]  /*153c0*/  FADD.FTZ R37, R33, R34 ;  /* 0x0000002221257221 */ /* 0x000fe20000010000 */
[-C--:B------:R-:W-:Y:S01]  /*153d0*/  FMUL.FTZ R105, R105, R10.reuse ;  /* 0x0000000a69697220 */ /* 0x080fe20000410000 */
[-C--:B------:R-:W-:Y:S01]  /*153e0*/  FMUL.FTZ R108, R108, R10.reuse ;  /* 0x0000000a6c6c7220 */ /* 0x080fe20000410000 */
[----:B------:R-:W1:Y:S01]  /*153f0*/  MUFU.EX2 R11, R11 ;  /* 0x0000000b000b7308 */ /* 0x000e620000000800 */
[----:B------:R-:W-:Y:S01]  /*15400*/  FADD.FTZ R30, R170, R37 ;  /* 0x00000025aa1e7221 */ /* 0x000fe20000010000 */
[-C--:B------:R-:W-:Y:S01]  /*15410*/  FMUL.FTZ R109, R109, R10.reuse ;  /* 0x0000000a6d6d7220 */ /* 0x080fe20000410000 */
[-C--:B------:R-:W-:Y:S01]  /*15420*/  FMUL.FTZ R112, R112, R10.reuse ;  /* 0x0000000a70707220 */ /* 0x080fe20000410000 */
[-C--:B------:R-:W-:Y:S01]  /*15430*/  FMUL.FTZ R113, R113, R10.reuse ;  /* 0x0000000a71717220 */ /* 0x080fe20000410000 */
[----:B------:R-:W-:Y:S01]  /*15440*/  FADD.FTZ R37, R35, R30 ;  /* 0x0000001e23257221 */ /* 0x000fe20000010000 */
[-C--:B------:R-:W-:Y:S01]  /*15450*/  FMUL.FTZ R116, R116, R10.reuse ;  /* 0x0000000a74747220 */ /* 0x080fe20000410000 */
[----:B------:R-:W-:Y:S01]  /*15460*/  FMUL.FTZ R117, R117, R10 ;  /* 0x0000000a75757220 */ /* 0x000fe20000410000 */
[----:B------:R-:W2:Y:S01]  /*15470*/  MUFU.EX2 R43, R43 ;  /* 0x0000002b002b7308 */ /* 0x000ea20000000800 */
[----:B------:R-:W-:Y:S01]  /*15480*/  FADD.FTZ R20, R164, R37 ;  /* 0x00000025a4147221 */ /* 0x000fe20000010000 */
[----:B------:R-:W-:Y:S01]  /*15490*/  F2FP.F16.F32.PACK_AB R164, R9, R164 ;  /* 0x000000a409a4723e */ /* 0x000fe200000000ff */
[-C--:B------:R-:W-:Y:S01]  /*154a0*/  FMUL.FTZ R120, R120, R10.reuse ;  /* 0x0000000a78787220 */ /* 0x080fe20000410000 */
[-C--:B------:R-:W-:Y:S01]  /*154b0*/  FMUL.FTZ R121, R121, R10.reuse ;  /* 0x0000000a79797220 */ /* 0x080fe20000410000 */
[----:B------:R-:W-:Y:S01]  /*154c0*/  FADD.FTZ R25, R9, R20 ;  /* 0x0000001409197221 */ /* 0x000fe20000010000 */
[-C--:B------:R-:W-:Y:S01]  /*154d0*/  FMUL.FTZ R124, R124, R10.reuse ;  /* 0x0000000a7c7c7220 */ /* 0x080fe20000410000 */
[----:B------:R-:W-:Y:S01]  /*154e0*/  FMUL.FTZ R125, R125, R10 ;  /* 0x0000000a7d7d7220 */ /* 0x000fe20000410000 */
[----:B------:R-:W3:Y:S01]  /*154f0*/  MUFU.EX2 R27, R27 ;  /* 0x0000001b001b7308 */ /* 0x000ee20000000800 */
[----:B0-----:R-:W-:Y:S01]  /*15500*/  FADD.FTZ R4, R166, R25 ;  /* 0x00000019a6047221 */ /* 0x001fe20000010000 */
[----:B-1----:R-:W-:Y:S01]  /*15510*/  FFMA.FTZ R0, R11, R0, R181 ;  /* 0x000000000b007223 */ /* 0x002fe200000100b5 */
[-C--:B------:R-:W-:Y:S01]  /*15520*/  FMUL.FTZ R128, R128, R10.reuse ;  /* 0x0000000a80807220 */ /* 0x080fe20000410000 */
[-C--:B------:R-:W-:Y:S01]  /*15530*/  FMUL.FTZ R129, R129, R10.reuse ;  /* 0x0000000a81817220 */ /* 0x080fe20000410000 */
[----:B------:R-:W-:Y:S01]  /*15540*/  FADD.FTZ R25, R39, R4 ;  /* 0x0000000427197221 */ /* 0x000fe20000010000 */
[----:B------:R-:W-:Y:S01]  /*15550*/  FADD.FTZ R0, R21, R0 ;  /* 0x0000000015007221 */ /* 0x000fe20000010000 */
[-C--:B------:R-:W-:Y:S01]  /*15560*/  FMUL.FTZ R132, R132, R10.reuse ;  /* 0x0000000a84847220 */ /* 0x080fe20000410000 */
[----:B------:R-:W0:Y:S01]  /*15570*/  MUFU.EX2 R156, R156 ;  /* 0x0000009c009c7308 */ /* 0x000e220000000800 */
[----:B------:R-:W-:Y:S01]  /*15580*/  FADD.FTZ R37, R160, R25 ;  /* 0x00000019a0257221 */ /* 0x000fe20000010000 */
        /* <DEDUP_REMOVED lines=11> */
[----:B--2---:R-:W-:Y:S01]  /*15640*/  FADD.FTZ R25, R43, R4 ;  /* 0x000000042b197221 */ /* 0x004fe20000010000 */
[----:B---3--:R-:W-:Y:S01]  /*15650*/  FADD.FTZ R0, R27, R0 ;  /* 0x000000001b007221 */ /* 0x008fe20000010000 */
[-C--:B------:R-:W-:Y:S01]  /*15660*/  FMUL.FTZ R144, R144, R10.reuse ;  /* 0x0000000a90907220 */ /* 0x080fe20000410000 */
[----:B------:R-:W2:Y:S01]  /*15670*/  MUFU.EX2 R22, R22 ;  /* 0x0000001600167308 */ /* 0x000ea20000000800 */
[----:B0-----:R-:W-:Y:S01]  /*15680*/  FADD.FTZ R37, R156, R25 ;  /* 0x000000199c257221 */ /* 0x001fe20000010000 */
[-C--:B------:R-:W-:Y:S01]  /*15690*/  FMUL.FTZ R145, R145, R10.reuse ;  /* 0x0000000a91917220 */ /* 0x080fe20000410000 */
[-C--:B------:R-:W-:Y:S01]  /*156a0*/  FMUL.FTZ R148, R148, R10.reuse ;  /* 0x0000000a94947220 */ /* 0x080fe20000410000 */
[----:B------:R-:W-:Y:S01]  /*156b0*/  FMUL.FTZ R149, R149, R10 ;  /* 0x0000000a95957220 */ /* 0x000fe20000410000 */
[-C--:B------:R-:W-:Y:S01]  /*156c0*/  FMUL.FTZ R90, R90, R11.reuse ;  /* 0x0000000b5a5a7220 */ /* 0x080fe20000410000 */
[-C--:B------:R-:W-:Y:S01]  /*156d0*/  FMUL.FTZ R91, R91, R11.reuse ;  /* 0x0000000b5b5b7220 */ /* 0x080fe20000410000 */
[-C--:B------:R-:W-:Y:S01]  /*156e0*/  FMUL.FTZ R94, R94, R11.reuse ;  /* 0x0000000b5e5e7220 */ /* 0x080fe20000410000 */
[----:B------:R-:W0:Y:S01]  /*156f0*/  MUFU.EX2 R173, R173 ;  /* 0x000000ad00ad7308 */ /* 0x000e220000000800 */
[----:B-1----:R-:W-:Y:S01]  /*15700*/  FADD.FTZ R25, R179, R0 ;  /* 0x00000000b3197221 */ /* 0x002fe20000010000 */
[-C--:B------:R-:W-:Y:S01]  /*15710*/  FMUL.FTZ R95, R95, R11.reuse ;  /* 0x0000000b5f5f7220 */ /* 0x080fe20000410000 */
[-C--:B------:R-:W-:Y:S01]  /*15720*/  FMUL.FTZ R98, R98, R11.reuse ;  /* 0x0000000b62627220 */ /* 0x080fe20000410000 */
[-C--:B------:R-:W-:Y:S01]  /*15730*/  FMUL.FTZ R99, R99, R11.reuse ;  /* 0x0000000b63637220 */ /* 0x080fe20000410000 */
[-C--:B------:R-:W-:Y:S01]  /*15740*/  FMUL.FTZ R102, R102, R11.reuse ;  /* 0x0000000b66667220 */ /* 0x080fe20000410000 */
[-C--:B------:R-:W-:Y:S01]  /*15750*/  FMUL.FTZ R103, R103, R11.reuse ;  /* 0x0000000b67677220 */ /* 0x080fe20000410000 */
[----:B------:R-:W-:Y:S01]  /*15760*/  FMUL.FTZ R106, R106, R11 ;  /* 0x0000000b6a6a7220 */ /* 0x000fe20000410000 */
[----:B------:R-:W1:Y:S01]  /*15770*/  MUFU.EX2 R28, R28 ;  /* 0x0000001c001c7308 */ /* 0x000e620000000800 */
        /* <DEDUP_REMOVED lines=30> */
[----:B------:R-:W-:Y:S01]  /*15960*/  FMUL.FTZ R151, R151, R11 ;  /* 0x0000000b97977220 */ /* 0x000fe20000410000 */
[----:B------:R-:W2:Y:S01]  /*15970*/  MUFU.EX2 R29, R29 ;  /* 0x0000001d001d7308 */ /* 0x000ea20000000800 */
[----:B0-----:R-:W-:Y:S01]  /*15980*/  FADD.FTZ R0, R8, R9 ;  /* 0x0000000908007221 */ /* 0x001fe20000010000 */
[----:B------:R-:W-:Y:S01]  /*15990*/  F2FP.F16.F32.PACK_AB R178, R26, R178 ;  /* 0x000000b21ab2723e */ /* 0x000fe200000000ff */
[----:B------:R-:W-:Y:S01]  /*159a0*/  VIADD R3, R3, 0xffffffff ;  /* 0xffffffff03037836 */ /* 0x000fe20000000000 */
[----:B------:R-:W-:Y:S01]  /*159b0*/  F2FP.F16.F32.PACK_AB R172, R31, R172 ;  /* 0x000000ac1fac723e */ /* 0x000fe200000000ff */
[----:B------:R-:W-:Y:S01]  /*159c0*/  IMAD.MOV.U32 R22, RZ, RZ, R13 ;  /* 0x000000ffff167224 */ /* 0x000fe200078e000d */
[----:B------:R-:W-:Y:S01]  /*159d0*/  F2FP.F16.F32.PACK_AB R174, R32, R174 ;  /* 0x000000ae20ae723e */ /* 0x000fe200000000ff */
[----:B------:R-:W-:Y:S01]  /*159e0*/  IMAD.MOV.U32 R10, RZ, RZ, R6 ;  /* 0x000000ffff0a7224 */ /* 0x000fe200078e0006 */
[----:B------:R-:W0:Y:S01]  /*159f0*/  MUFU.EX2 R171, R171 ;  /* 0x000000ab00ab7308 */ /* 0x000e220000000800 */
[----:B-1----:R-:W-:Y:S01]  /*15a00*/  FADD.FTZ R0, R169, R0 ;  /* 0x00000000a9007221 */ /* 0x002fe20000010000 */
[----:B------:R-:W-:-:S02]  /*15a10*/  F2FP.F16.F32.PACK_AB R168, R33, R168 ;  /* 0x000000a821a8723e */ /* 0x000fc400000000ff */
[----:B------:R-:W-:Y:S02]  /*15a20*/  F2FP.F16.F32.PACK_AB R170, R35, R170 ;  /* 0x000000aa23aa723e */ /* 0x000fe400000000ff */
[----:B------:R-:W-:Y:S02]  /*15a30*/  F2FP.F16.F32.PACK_AB R166, R39, R166 ;  /* 0x000000a627a6723e */ /* 0x000fe400000000ff */
[----:B------:R-:W1:Y:S01]  /*15a40*/  MUFU.EX2 R165, R165 ;  /* 0x000000a500a57308 */ /* 0x000e620000000800 */
[----:B--2---:R-:W-:Y:S01]  /*15a50*/  FADD.FTZ R0, R29, R0 ;  /* 0x000000001d007221 */ /* 0x004fe20000010000 */
[----:B------:R-:W-:Y:S02]  /*15a60*/  F2FP.F16.F32.PACK_AB R160, R40, R160 ;  /* 0x000000a028a0723e */ /* 0x000fe400000000ff */
[----:B------:R-:W-:Y:S02]  /*15a70*/  F2FP.F16.F32.PACK_AB R162, R43, R162 ;  /* 0x000000a22ba2723e */ /* 0x000fe400000000ff */
[----:B------:R-:W-:-:S02]  /*15a80*/  F2FP.F16.F32.PACK_AB R181, R21, R181 ;  /* 0x000000b515b5723e */ /* 0x000fc400000000ff */
[----:B------:R-:W2:Y:S01]  /*15a90*/  MUFU.EX2 R53, R53 ;  /* 0x0000003500357308 */ /* 0x000ea20000000800 */
[----:B0-----:R-:W-:Y:S01]  /*15aa0*/  FADD.FTZ R0, R171, R0 ;  /* 0x00000000ab007221 */ /* 0x001fe20000010000 */
[----:B------:R-:W-:Y:S02]  /*15ab0*/  F2FP.F16.F32.PACK_AB R183, R24, R183 ;  /* 0x000000b718b7723e */ /* 0x000fe400000000ff */
[----:B------:R-:W-:Y:S01]  /*15ac0*/  F2FP.F16.F32.PACK_AB R177, R27, R177 ;  /* 0x000000b11bb1723e */ /* 0x000fe200000000ff */
[----:B------:R-:W-:Y:S01]  /*15ad0*/  FADD.FTZ R0, R15, R0 ;  /* 0x000000000f007221 */ /* 0x000fe20000010000 */
[----:B------:R-:W-:Y:S02]  /*15ae0*/  F2FP.F16.F32.PACK_AB R173, R28, R173 ;  /* 0x000000ad1cad723e */ /* 0x000fe400000000ff */
[----:B------:R-:W0:Y:S01]  /*15af0*/  MUFU.EX2 R55, R55 ;  /* 0x0000003700377308 */ /* 0x000e220000000800 */
[----:B-1----:R-:W-:Y:S01]  /*15b00*/  FADD.FTZ R0, R165, R0 ;  /* 0x00000000a5007221 */ /* 0x002fe20000010000 */
[----:B------:R-:W-:-:S02]  /*15b10*/  F2FP.F16.F32.PACK_AB R175, R8, R175 ;  /* 0x000000af08af723e */ /* 0x000fc400000000ff */
[----:B------:R-:W-:Y:S02]  /*15b20*/  F2FP.F16.F32.PACK_AB R169, R29, R169 ;  /* 0x000000a91da9723e */ /* 0x000fe400000000ff */
[----:B------:R-:W-:Y:S02]  /*15b30*/  F2FP.F16.F32.PACK_AB R171, R15, R171 ;  /* 0x000000ab0fab723e */ /* 0x000fe400000000ff */
[----:B------:R-:W1:Y:S01]  /*15b40*/  MUFU.EX2 R56, R56 ;  /* 0x0000003800387308 */ /* 0x000e620000000800 */
[C---:B--2---:R-:W-:Y:S01]  /*15b50*/  FADD.FTZ R0, R53.reuse, R0 ;  /* 0x0000000035007221 */ /* 0x044fe20000010000 */
[----:B------:R-:W-:Y:S02]  /*15b60*/  F2FP.F16.F32.PACK_AB R165, R53, R165 ;  /* 0x000000a535a5723e */ /* 0x000fe400000000ff */
[----:B------:R-:W-:-:S04]  /*15b70*/  MOV R11, R7 ;  /* 0x00000007000b7202 */ /* 0x000fc80000000f00 */
        /* <DEDUP_REMOVED lines=46> */
[----:B0-----:R-:W-:Y:S01]  /*15e60*/  FADD.FTZ R0, R155, R0 ;  /* 0x000000009b007221 */ /* 0x001fe20000010000 */
[C---:B-1----:R-:W-:Y:S01]  /*15e70*/  FADD.FTZ R4, R50.reuse, R25 ;  /* 0x0000001932047221 */ /* 0x042fe20000010000 */
[----:B------:R-:W-:Y:S02]  /*15e80*/  F2FP.F16.F32.PACK_AB R154, R50, R154 ;  /* 0x0000009a329a723e */ /* 0x000fe400000000ff */
[C---:B--2---:R-:W-:Y:S01]  /*15e90*/  FADD.FTZ R0, R51.reuse, R0 ;  /* 0x0000000033007221 */ /* 0x044fe20000010000 */
[----:B------:R-:W-:Y:S01]  /*15ea0*/  F2FP.F16.F32.PACK_AB R155, R51, R155 ;  /* 0x0000009b339b723e */ /* 0x000fe200000000ff */
[----:B------:R-:W-:Y:S06]  /*15eb0*/  @P4 BRA `(.L_x_7941) ;  /* 0xffffffc400884947 */ /* 0x000fec000383ffff */
[----:B------:R-:W-:Y:S02]  /*15ec0*/  IMAD.MOV.U32 R11, RZ, RZ, R7 ;  /* 0x000000ffff0b7224 */ /* 0x000fe400078e0007 */
[----:B------:R-:W-:Y:S02]  /*15ed0*/  IMAD.MOV.U32 R10, RZ, RZ, R6 ;  /* 0x000000ffff0a7224 */ /* 0x000fe400078e0006 */
[----:B------:R-:W-:Y:S02]  /*15ee0*/  IMAD.MOV.U32 R22, RZ, RZ, R13 ;  /* 0x000000ffff167224 */ /* 0x000fe400078e000d */
[----:B------:R-:W-:-:S07]  /*15ef0*/  IMAD.MOV.U32 R186, RZ, RZ, R14 ;  /* 0x000000ffffba7224 */ /* 0x000fce00078e000e */
.L_x_7923:
[----:B------:R-:W0:Y:S01]  /*15f00*/  LDC R6, c[0x0][0x448] ;  /* 0x00011200ff067b82 */ /* 0x000e220000000800 */
[----:B------:R-:W-:Y:S01]  /*15f10*/  IADD3 R9, R189, 0x1, -R187 ;  /* 0x00000001bd097810 */ /* 0x000fe20007ffe8bb */
[----:B------:R-:W-:-:S06]  /*15f20*/  ULDC UR6, c[0x0][0x9dc] ;  /* 0x0002770000067ab9 */ /* 0x000fcc0000000800 */
[----:B------:R-:W1:Y:S01]  /*15f30*/  LDC R12, c[0x0][0x9e4] ;  /* 0x00027900ff0c7b82 */ /* 0x000e620000000800 */
[----:B0-----:R-:W-:Y:S01]  /*15f40*/  ISETP.NE.AND P4, PT, R6, 0x1, PT ;  /* 0x000000010600780c */ /* 0x001fe20003f85270 */
[----:B------:R-:W-:Y:S01]  /*15f50*/  VIADD R6, R192, 0x7f ;  /* 0x0000007fc0067836 */ /* 0x000fe20000000000 */
[----:B-1----:R-:W-:-:S11]  /*15f60*/  ISETP.GE.AND P5, PT, R12, 0x1, PT ;  /* 0x000000010c00780c */ /* 0x002fd60003fa6270 */
[----:B------:R-:W0:Y:S08]  /*15f70*/  @P4 LDC R7, c[0x0][0x44c] ;  /* 0x00011300ff074b82 */ /* 0x000e300000000800 */
[----:B------:R-:W1:Y:S01]  /*15f80*/  @P4 LDC R8, c[0x0][0x450] ;  /* 0x00011400ff084b82 */ /* 0x000e620000000800 */
[----:B0-----:R-:W-:-:S05]  /*15f90*/  @P4 IMAD.HI.U32 R7, R6, R7, RZ ;  /* 0x0000000706074227 */ /* 0x001fca00078e00ff */
[----:B-1----:R-:W-:-:S05]  /*15fa0*/  @P4 SHF.R.U32.HI R6, RZ, R8, R7 ;  /* 0x00000008ff064219 */ /* 0x002fca0000011607 */
        /* <DEDUP_REMOVED lines=14> */
.L_x_7944:
[----:B------:R-:W-:-:S13]  /*16090*/  ISETP.NE.AND P2, PT, R12, 0x1, PT ;  /* 0x000000010c00780c */ /* 0x000fda0003f45270 */
[----:B------:R-:W0:Y:S02]  /*160a0*/  @P2 LDC.64 R6, c[0x0][0x9e8] ;  /* 0x00027a00ff062b82 */ /* 0x000e240000000a00 */
[----:B0-----:R-:W-:-:S05]  /*160b0*/  @P2 IMAD.HI.U32 R6, R9, R6, RZ ;  /* 0x0000000609062227 */ /* 0x001fca00078e00ff */
[----:B------:R-:W-:-:S07]  /*160c0*/  @P2 SHF.R.U32.HI R9, RZ, R7, R6 ;  /* 0x00000007ff092219 */ /* 0x000fce0000011606 */
.L_x_7945:
[----:B------:R-:W-:Y:S05]  /*160d0*/  BSYNC B0 ;  /* 0x0000000000007941 */ /* 0x000fea0003800000 */
.L_x_7943:
[----:B------:R-:W-:-:S05]  /*160e0*/  IMAD R9, R9, R12, RZ ;  /* 0x0000000c09097224 */ /* 0x000fca00078e02ff */
[----:B------:R-:W-:-:S07]  /*160f0*/  VIMNMX R8, R8, R9, !PT ;  /* 0x0000000908087248 */ /* 0x000fce0007fe0100 */
.L_x_7942:
[----:B------:R-:W-:-:S04]  /*16100*/  IADD3 R8, R8, 0x7f, RZ ;  /* 0x0000007f08087810 */ /* 0x000fc80007ffe0ff */
[----:B------:R-:W-:-:S04]  /*16110*/  SHF.R.S32.HI R7, RZ, 0x1f, R8 ;  /* 0x0000001fff077819 */ /* 0x000fc80000011408 */
[----:B------:R-:W-:-:S04]  /*16120*/  LEA.HI R7, R7, R8, RZ, 0x7 ;  /* 0x0000000807077211 */ /* 0x000fc800078f38ff */
[----:B------:R-:W-:-:S04]  /*16130*/  SHF.R.S32.HI R7, RZ, 0x7, R7 ;  /* 0x00000007ff077819 */ /* 0x000fc80000011407 */
[----:B------:R-:W-:-:S04]  /*16140*/  VIMNMX R14, R194, R7, !PT ;  /* 0x00000007c20e7248 */ /* 0x000fc80007fe0100 */
[----:B------:R-:W-:-:S13]  /*16150*/  ISETP.GE.AND P2, PT, R3, R14, PT ;  /* 0x0000000e0300720c */ /* 0x000fda0003f46270 */
[----:B------:R-:W-:Y:S05]  /*16160*/  @!P2 BRA `(.L_x_7946) ;  /* 0x000000280074a947 */ /* 0x000fea0003800000 */
[----:B------:R-:W-:Y:S02]  /*16170*/  IMAD.MOV.U32 R13, RZ, RZ, R11 ;  /* 0x000000ffff0d7224 */ /* 0x000fe400078e000b */
[----:B------:R-:W-:Y:S02]  /*16180*/  IMAD.MOV.U32 R12, RZ, RZ, R10 ;  /* 0x000000ffff0c7224 */ /* 0x000fe400078e000a */
[----:B------:R-:W-:Y:S02]  /*16190*/  IMAD.MOV.U32 R6, RZ, RZ, R186 ;  /* 0x000000ffff067224 */ /* 0x000fe400078e00ba */
[----:B------:R-:W-:-:S07]  /*161a0*/  IMAD.MOV.U32 R15, RZ, RZ, R22 ;  /* 0x000000ffff0f7224 */ /* 0x000fce00078e0016 */
.L_x_7956:
[----:B------:R-:W-:Y:S01]  /*161b0*/  VIADD R22, R15, 0x1 ;  /* 0x000000010f167836 */ /* 0x000fe20000000000 */
        /* <DEDUP_REMOVED lines=9> */
.L_x_7948:
[----:B------:R-:W-:Y:S01]  /*16250*/  IMAD R7, R22, 0x8, R2 ;  /* 0x0000000816077824 */ /* 0x000fe200078e0202 */
[----:B------:R-:W-:-:S04]  /*16260*/  SHF.L.U32 R8, R186, 0x1f, RZ ;  /* 0x0000001fba087819 */ /* 0x000fc800000006ff */
[----:B------:R0:W1:Y:S01]  /*16270*/  SYNCS.PHASECHK.TRANS64.TRYWAIT P3, [R7+URZ+0x28830], R8 ;  /* 0x02883008070075a7 */ /* 0x000062000806017f */
[----:B------:R-:W-:Y:S05]  /*16280*/  @!P0 BRA `(.L_x_7949) ;  /* 0x0000000000048947 */ /* 0x000fea0003800000 */
[----:B------:R-:W-:Y:S01]  /*16290*/  BPT.TRAP 0x1 ;  /* 0x000000040000795c */ /* 0x000fe20000300000 */
.L_x_7949:
[----:B------:R-:W-:Y:S04]  /*162a0*/  BSSY B0, `(.L_x_7947) ;  /* 0x0000004000007945 */ /* 0x000fe80003800000 */
[----:B-1----:R-:W-:Y:S05]  /*162b0*/  @P3 BRA `(.L_x_7950) ;  /* 0x0000000000083947 */ /* 0x002fea0003800000 */
[----:B------:R-:W1:Y:S02]  /*162c0*/  SYNCS.PHASECHK.TRANS64.TRYWAIT P3, [R7+URZ+0x28830], R8 ;  /* 0x02883008070075a7 */ /* 0x000e64000806017f */
[----:B-1----:R-:W-:Y:S05]  /*162d0*/  @!P3 BRA `(.L_x_7951) ;  /* 0x0000013c0090b947 */ /* 0x002fea0003800000 */
.L_x_7950:
[----:B------:R-:W-:Y:S05]  /*162e0*/  BSYNC B0 ;  /* 0x0000000000007941 */ /* 0x000fea0003800000 */
.L_x_7947:
[----:B01----:R-:W0:Y:S01]  /*162f0*/  S2R R7, SR_TID.X ;  /* 0x0000000000077919 */ /* 0x003e220000002100 */
[----:B------:R-:W-:Y:S05]  /*16300*/  WARPSYNC.ALL ;  /* 0x0000000000007948 */ /* 0x000fea0003800000 */
[----:B------:R-:W-:Y:S02]  /*16310*/  IMAD R8, R22, 0x800, R5 ;  /* 0x0000080016087824 */ /* 0x000fe400078e0205 */
[----:B------:R-:W-:Y:S02]  /*16320*/  IMAD.MOV.U32 R9, RZ, RZ, 0x40000040 ;  /* 0x40000040ff097424 */ /* 0x000fe400078e00ff */
[C---:B------:R-:W-:Y:S01]  /*16330*/  VIADD R24, R8.reuse, 0x4 ;  /* 0x0000000408187836 */ /* 0x040fe20000000000 */
[----:B------:R-:W-:Y:S01]  /*16340*/  R2UR UR14, R8 ;  /* 0x00000000080e72ca */ /* 0x000fe200000e0000 */
[----:B------:R-:W-:Y:S01]  /*16350*/  IMAD.MOV.U32 R25, RZ, RZ, 0x40000040 ;  /* 0x40000040ff197424 */ /* 0x000fe200078e00ff */
[----:B------:R-:W-:Y:S01]  /*16360*/  R2UR UR15, R9 ;  /* 0x00000000090f72ca */ /* 0x000fe200000e0000 */
[----:B------:R-:W-:Y:S01]  /*16370*/  IMAD.MOV.U32 R21, RZ, RZ, 0x40000040 ;  /* 0x40000040ff157424 */ /* 0x000fe200078e00ff */
[----:B------:R-:W-:Y:S01]  /*16380*/  R2UR UR6, R24 ;  /* 0x00000000180672ca */ /* 0x000fe200000e0000 */
[C---:B------:R-:W-:Y:S01]  /*16390*/  VIADD R10, R8.reuse, 0x6 ;  /* 0x00000006080a7836 */ /* 0x040fe20000000000 */
[----:B------:R-:W-:Y:S01]  /*163a0*/  IADD3 R24, R8, 0x404, RZ ;  /* 0x0000040408187810 */ /* 0x000fe20007ffe0ff */
[----:B------:R-:W-:Y:S01]  /*163b0*/  IMAD.MOV.U32 R11, RZ, RZ, 0x40000040 ;  /* 0x40000040ff0b7424 */ /* 0x000fe200078e00ff */
[----:B------:R-:W-:-:S02]  /*163c0*/  R2UR UR7, R25 ;  /* 0x00000000190772ca */ /* 0x000fc400000e0000 */
[----:B------:R-:W-:Y:S02]  /*163d0*/  R2UR UR30, R24 ;  /* 0x00000000181e72ca */ /* 0x000fe400000e0000 */
[----:B------:R-:W-:Y:S02]  /*163e0*/  R2UR UR31, R25 ;  /* 0x00000000191f72ca */ /* 0x000fe400000e0000 */
[----:B------:R-:W-:Y:S02]  /*163f0*/  IADD3 R20, R8, 0x2, RZ ;  /* 0x0000000208147810 */ /* 0x000fe40007ffe0ff */
[----:B------:R-:W-:Y:S02]  /*16400*/  R2UR UR11, R21 ;  /* 0x00000000150b72ca */ /* 0x000fe400000e0000 */
[----:B------:R-:W-:Y:S01]  /*16410*/  R2UR UR10, R20 ;  /* 0x00000000140a72ca */ /* 0x000fe200000e0000 */
[----:B------:R-:W-:Y:S01]  /*16420*/  VIADD R20, R8, 0x400 ;  /* 0x0000040008147836 */ /* 0x000fe20000000000 */
[----:B------:R-:W-:Y:S01]  /*16430*/  R2UR UR18, R10 ;  /* 0x000000000a1272ca */ /* 0x000fe200000e0000 */
[C---:B------:R-:W-:Y:S01]  /*16440*/  VIADD R10, R8.reuse, 0x402 ;  /* 0x00000402080a7836 */ /* 0x040fe20000000000 */
[----:B0-----:R-:W-:Y:S01]  /*16450*/  SHF.R.U32.HI R7, RZ, 0x7, R7 ;  /* 0x00000007ff077819 */ /* 0x001fe20000011607 */
[----:B------:R-:W-:Y:S01]  /*16460*/  VIADD R8, R8, 0x406 ;  /* 0x0000040608087836 */ /* 0x000fe20000000000 */
[----:B------:R-:W-:-:S02]  /*16470*/  R2UR UR19, R11 ;  /* 0x000000000b1372ca */ /* 0x000fc400000e0000 */
[----:B------:R-:W-:Y:S01]  /*16480*/  R2UR UR22, R20 ;  /* 0x00000000141672ca */ /* 0x000fe200000e0000 */
[----:B------:R-:W-:Y:S01]  /*16490*/  VIADD R7, R7, 0x8 ;  /* 0x0000000807077836 */ /* 0x000fe20000000000 */
[----:B------:R-:W-:Y:S02]  /*164a0*/  R2UR UR23, R21 ;  /* 0x00000000151772ca */ /* 0x000fe400000e0000 */
[----:B------:R-:W-:Y:S02]  /*164b0*/  R2UR UR26, R10 ;  /* 0x000000000a1a72ca */ /* 0x000fe400000e0000 */
[----:B------:R0:W-:Y:S01]  /*164c0*/  BAR.SYNC.DEFER_BLOCKING R7, 0x100 ;  /* 0x000400070000751d */ /* 0x0001e20000010000 */
[----:B------:R-:W-:Y:S02]  /*164d0*/  R2UR UR27, R11 ;  /* 0x000000000b1b72ca */ /* 0x000fe400000e0000 */
        /* <DEDUP_REMOVED lines=29> */
.L_x_7953:
[----:B------:R-:W-:Y:S01]  /*166b0*/  SHF.L.U32 R6, R6, 0x1f, RZ ;  /* 0x0000001f06067819 */ /* 0x000fe200000006ff */
[----:B------:R-:W-:-:S04]  /*166c0*/  IMAD R7, R15, 0x8, R2 ;  /* 0x000000080f077824 */ /* 0x000fc800078e0202 */
[----:B------:R0:W1:Y:S01]  /*166d0*/  SYNCS.PHASECHK.TRANS64.TRYWAIT P2, [R7+URZ+0x28850], R6 ;  /* 0x02885006070075a7 */ /* 0x000062000804017f */
[----:B------:R-:W-:Y:S05]  /*166e0*/  @!P0 BRA `(.L_x_7954) ;  /* 0x0000000000048947 */ /* 0x000fea0003800000 */
[----:B------:R-:W-:Y:S01]  /*166f0*/  BPT.TRAP 0x1 ;  /* 0x000000040000795c */ /* 0x000fe20000300000 */
.L_x_7954:
[----:B-1----:R-:W-:Y:S05]  /*16700*/  @P2 BRA `(.L_x_7952) ;  /* 0x0000000000082947 */ /* 0x002fea0003800000 */
[----:B------:R-:W1:Y:S02]  /*16710*/  SYNCS.PHASECHK.TRANS64.TRYWAIT P2, [R7+URZ+0x28850], R6 ;  /* 0x02885006070075a7 */ /* 0x000e64000804017f */
[----:B-1----:R-:W-:Y:S05]  /*16720*/  @!P2 BRA `(.L_x_7955) ;  /* 0x000001380090a947 */ /* 0x002fea0003800000 */
.L_x_7952:
[----:B01----:R-:W-:Y:S01]  /*16730*/  VIADD R6, R2, 0x400 ;  /* 0x0000040002067836 */ /* 0x003fe20000000000 */
[----:B------:R-:W-:Y:S05]  /*16740*/  WARPSYNC.ALL ;  /* 0x0000000000007948 */ /* 0x000fea0003800000 */
[----:B------:R-:W-:-:S04]  /*16750*/  SHF.R.U32.HI R6, RZ, 0x4, R6 ;  /* 0x00000004ff067819 */ /* 0x000fc80000011606 */
[----:B------:R-:W-:-:S04]  /*16760*/  LOP3.LUT R6, R6, 0x3fff, RZ, 0xc0, !PT ;  /* 0x00003fff06067812 */ /* 0x000fc800078ec0ff */
[----:B------:R-:W-:-:S05]  /*16770*/  LOP3.LUT R6, R6, 0x4000000, RZ, 0xfc, !PT ;  /* 0x0400000006067812 */ /* 0x000fca00078efcff */
[----:B------:R-:W-:Y:S01]  /*16780*/  IMAD R6, R15, 0x800, R6 ;  /* 0x000008000f067824 */ /* 0x000fe200078e0206 */
[----:B------:R-:W-:Y:S01]  /*16790*/  WARPGROUP.ARRIVE ;  /* 0x00000000000079c5 */ /* 0x000fe20000000000 */
[----:B------:R-:W-:Y:S02]  /*167a0*/  IMAD.MOV.U32 R7, RZ, RZ, 0x40000040 ;  /* 0x40000040ff077424 */ /* 0x000fe400078e00ff */
[----:B------:R-:W-:Y:S01]  /*167b0*/  FMUL.FTZ R11, R28, UR54 ;  /* 0x000000361c0b7c20 */ /* 0x000fe20008410000 */
[C---:B------:R-:W-:Y:S01]  /*167c0*/  VIADD R8, R6.reuse, 0x80 ;  /* 0x0000008006087836 */ /* 0x040fe20000000000 */
[----:B------:R-:W-:Y:S01]  /*167d0*/  R2UR UR6, R6 ;  /* 0x00000000060672ca */ /* 0x000fe200000e0000 */
[----:B------:R-:W-:Y:S01]  /*167e0*/  IMAD.MOV.U32 R9, RZ, RZ, 0x40000040 ;  /* 0x40000040ff097424 */ /* 0x000fe200078e00ff */
[----:B------:R-:W-:Y:S01]  /*167f0*/  R2UR UR7, R7 ;  /* 0x00000000070772ca */ /* 0x000fe200000e0000 */
        /* <DEDUP_REMOVED lines=12> */
[----:B------:R-:W-:Y:S01]  /*168c0*/  HGMMA.64x128x16.F32 R88, R180, gdesc[UR4].tnspB, R88, gsb0 ;  /* 0x41e00004b4587df0 */ /* 0x000fe20008000858 */
[----:B------:R-:W-:Y:S01]  /*168d0*/  R2UR UR6, R8 ;  /* 0x00000000080672ca */ /* 0x000fe200000e0000 */
[----:B------:R-:W-:Y:S01]  /*168e0*/  VIADD R8, R6, 0x100 ;  /* 0x0000010006087836 */ /* 0x000fe20000000000 */
[----:B------:R-:W-:Y:S01]  /*168f0*/  R2UR UR7, R9 ;  /* 0x00000000090772ca */ /* 0x000fe200000e0000 */
[----:B------:R-:W-:Y:S01]  /*16900*/  FMUL.FTZ R42, R45, UR54 ;  /* 0x000000362d2a7c20 */ /* 0x000fe20008410000 */
[----:B------:R-:W-:Y:S01]  /*16910*/  MOV R9, 0x40000040 ;  /* 0x4000004000097802 */ /* 0x000fe20000000f00 */
        /* <DEDUP_REMOVED lines=19> */
[----:B------:R-:W-:Y:S01]  /*16a50*/  UMOV UR46, UR49 ;  /* 0x00000031002e7c82 */ /* 0x000fe20008000000 */
        /* <DEDUP_REMOVED lines=13> */
[C---:B------:R-:W-:Y:S01]  /*16b30*/  ISETP.GT.AND P2, PT, R3.reuse, R14, PT ;  /* 0x0000000e0300720c */ /* 0x040fe20003f44270 */
[----:B------:R-:W-:-:S06]  /*16b40*/  VIADD R3, R3, 0xffffffff ;  /* 0xffffffff03037836 */ /* 0x000fcc0000000000 */
        /* <DEDUP_REMOVED lines=76> */
[----:B------:R-:W-:Y:S01]  /*17010*/  FMNMX.FTZ R10, R11, R10, !PT ;  /* 0x0000000a0b0a7209 */ /* 0x000fe20007810000 */
[----:B------:R-:W-:Y:S01]  /*17020*/  FMUL.FTZ R69, R81, UR54 ;  /* 0x0000003651457c20 */ /* 0x000fe20008410000 */
[----:B------:R-:W-:Y:S01]  /*17030*/  FMUL.FTZ R77, R84, UR54 ;  /* 0x00000036544d7c20 */ /* 0x000fe20008410000 */
[----:B------:R-:W0:Y:S01]  /*17040*/  MUFU.TANH R36, R36 ;  /* 0x0000002400247308 */ /* 0x000e220000002400 */
[----:B------:R-:W-:Y:S01]  /*17050*/  FMNMX.FTZ R10, R24, R10, !PT ;  /* 0x0000000a180a7209 */ /* 0x000fe20007810000 */
[----:B------:R-:W-:Y:S01]  /*17060*/  FMUL.FTZ R81, R83, UR54 ;  /* 0x0000003653517c20 */ /* 0x000fe20008410000 */
[----:B------:R-:W-:-:S02]  /*17070*/  FMUL.FTZ R83, R87, UR54 ;  /* 0x0000003657537c20 */ /* 0x000fc40008410000 */
[----:B-1----:R-:W-:-:S03]  /*17080*/  FMNMX.FTZ R10, R26, R10, !PT ;  /* 0x0000000a1a0a7209 */ /* 0x002fc60007810000 */
[----:B------:R-:W1:Y:S01]  /*17090*/  MUFU.TANH R40, R40 ;  /* 0x0000002800287308 */ /* 0x000e620000002400 */
[----:B------:R-:W-:-:S04]  /*170a0*/  FMNMX.FTZ R10, R30, R10, !PT ;  /* 0x0000000a1e0a7209 */ /* 0x000fc80007810000 */
[----:B--2---:R-:W-:-:S03]  /*170b0*/  FMNMX.FTZ R10, R32, R10, !PT ;  /* 0x0000000a200a7209 */ /* 0x004fc60007810000 */
[----:B------:R-:W2:Y:S01]  /*170c0*/  MUFU.TANH R44, R44 ;  /* 0x0000002c002c7308 */ /* 0x000ea20000002400 */
[----:B------:R-:W-:-:S04]  /*170d0*/  FMNMX.FTZ R10, R34, R10, !PT ;  /* 0x0000000a220a7209 */ /* 0x000fc80007810000 */
[----:B0-----:R-:W-:-:S03]  /*170e0*/  FMNMX.FTZ R10, R36, R10, !PT ;  /* 0x0000000a240a7209 */ /* 0x001fc60007810000 */
[----:B------:R-:W0:Y:S01]  /*170f0*/  MUFU.TANH R51, R51 ;  /* 0x0000003300337308 */ /* 0x000e220000002400 */
[----:B------:R-:W-:-:S04]  /*17100*/  FMNMX.FTZ R10, R38, R10, !PT ;  /* 0x0000000a260a7209 */ /* 0x000fc80007810000 */
[----:B-1----:R-:W-:-:S03]  /*17110*/  FMNMX.FTZ R10, R40, R10, !PT ;  /* 0x0000000a280a7209 */ /* 0x002fc60007810000 */
[----:B------:R-:W1:Y:S01]  /*17120*/  MUFU.TANH R54, R54 ;  /* 0x0000003600367308 */ /* 0x000e620000002400 */
[----:B------:R-:W-:-:S04]  /*17130*/  FMNMX.FTZ R10, R42, R10, !PT ;  /* 0x0000000a2a0a7209 */ /* 0x000fc80007810000 */
[----:B--2---:R-:W-:-:S03]  /*17140*/  FMNMX.FTZ R10, R44, R10, !PT ;  /* 0x0000000a2c0a7209 */ /* 0x004fc60007810000 */
[----:B------:R-:W2:Y:S01]  /*17150*/  MUFU.TANH R59, R59 ;  /* 0x0000003b003b7308 */ /* 0x000ea20000002400 */
[----:B------:R-:W-:-:S04]  /*17160*/  FMNMX.FTZ R10, R46, R10, !PT ;  /* 0x0000000a2e0a7209 */ /* 0x000fc80007810000 */
[----:B------:R-:W-:-:S03]  /*17170*/  FMNMX.FTZ R10, R50, R10, !PT ;  /* 0x0000000a320a7209 */ /* 0x000fc60007810000 */
[----:B------:R-:W3:Y:S01]  /*17180*/  MUFU.TANH R62, R62 ;  /* 0x0000003e003e7308 */ /* 0x000ee20000002400 */
[----:B0-----:R-:W-:-:S04]  /*17190*/  FMNMX.FTZ R10, R51, R10, !PT ;  /* 0x0000000a330a7209 */ /* 0x001fc80007810000 */
[----:B-1----:R-:W-:-:S03]  /*171a0*/  FMNMX.FTZ R10, R54, R10, !PT ;  /* 0x0000000a360a7209 */ /* 0x002fc60007810000 */
[----:B------:R-:W0:Y:S01]  /*171b0*/  MUFU.TANH R64, R64 ;  /* 0x0000004000407308 */ /* 0x000e220000002400 */
[----:B------:R-:W-:-:S04]  /*171c0*/  FMNMX.FTZ R10, R55, R10, !PT ;  /* 0x0000000a370a7209 */ /* 0x000fc80007810000 */
[----:B------:R-:W-:-:S03]  /*171d0*/  FMNMX.FTZ R10, R57, R10, !PT ;  /* 0x0000000a390a7209 */ /* 0x000fc60007810000 */
[----:B------:R-:W1:Y:S01]  /*171e0*/  MUFU.TANH R72, R72 ;  /* 0x0000004800487308 */ /* 0x000e620000002400 */
[----:B------:R-:W-:-:S04]  /*171f0*/  FMNMX.FTZ R10, R58, R10, !PT ;  /* 0x0000000a3a0a7209 */ /* 0x000fc80007810000 */
[----:B--2---:R-:W-:-:S03]  /*17200*/  FMNMX.FTZ R10, R59, R10, !PT ;  /* 0x0000000a3b0a7209 */ /* 0x004fc60007810000 */
[----:B------:R-:W2:Y:S01]  /*17210*/  MUFU.TANH R69, R69 ;  /* 0x0000004500457308 */ /* 0x000ea20000002400 */
[----:B------:R-:W-:-:S04]  /*17220*/  FMNMX.FTZ R10, R60, R10, !PT ;  /* 0x0000000a3c0a7209 */ /* 0x000fc80007810000 */
[----:B------:R-:W-:-:S03]  /*17230*/  FMNMX.FTZ R10, R61, R10, !PT ;  /* 0x0000000a3d0a7209 */ /* 0x000fc60007810000 */
[----:B------:R-:W4:Y:S01]  /*17240*/  MUFU.TANH R77, R77 ;  /* 0x0000004d004d7308 */ /* 0x000f220000002400 */
[----:B---3--:R-:W-:-:S04]  /*17250*/  FMNMX.FTZ R10, R62, R10, !PT ;  /* 0x0000000a3e0a7209 */ /* 0x008fc80007810000 */
[----:B0-----:R-:W-:-:S03]  /*17260*/  FMNMX.FTZ R10, R64, R10, !PT ;  /* 0x0000000a400a7209 */ /* 0x001fc60007810000 */
[----:B------:R-:W0:Y:S01]  /*17270*/  MUFU.TANH R8, R8 ;  /* 0x0000000800087308 */ /* 0x000e220000002400 */
[----:B------:R-:W-:-:S04]  /*17280*/  FMNMX.FTZ R10, R65, R10, !PT ;  /* 0x0000000a410a7209 */ /* 0x000fc80007810000 */
[----:B------:R-:W-:-:S03]  /*17290*/  FMNMX.FTZ R10, R68, R10, !PT ;  /* 0x0000000a440a7209 */ /* 0x000fc60007810000 */
[----:B------:R-:W3:Y:S01]  /*172a0*/  MUFU.TANH R25, R25 ;  /* 0x0000001900197308 */ /* 0x000ee20000002400 */
[----:B-1----:R-:W-:-:S04]  /*172b0*/  FMNMX.FTZ R10, R72, R10, !PT ;  /* 0x0000000a480a7209 */ /* 0x002fc80007810000 */
[----:B------:R-:W-:-:S03]  /*172c0*/  FMNMX.FTZ R10, R76, R10, !PT ;  /* 0x0000000a4c0a7209 */ /* 0x000fc60007810000 */
[----:B------:R-:W1:Y:S01]  /*172d0*/  MUFU.TANH R31, R31 ;  /* 0x0000001f001f7308 */ /* 0x000e620000002400 */
[----:B--2---:R-:W-:-:S04]  /*172e0*/  FMNMX.FTZ R10, R69, R10, !PT ;  /* 0x0000000a450a7209 */ /* 0x004fc80007810000 */
[----:B----4-:R-:W-:Y:S01]  /*172f0*/  FMNMX.FTZ R10, R77, R10, !PT ;  /* 0x0000000a4d0a7209 */ /* 0x010fe20007810000 */
[----:B------:R-:W-:Y:S02]  /*17300*/  WARPGROUP.DEPBAR.LE gsb0, 0x0 ;  /* 0x00008000000079c5 */ /* 0x000fe40000010000 */
[----:B------:R-:W-:Y:S01]  /*17310*/  WARPGROUP.ARRIVE ;  /* 0x00000000000079c5 */ /* 0x000fe20000000000 */
[----:B------:R-:W-:Y:S01]  /*17320*/  FMNMX.FTZ R10, R73, R10, !PT ;  /* 0x0000000a490a7209 */ /* 0x000fe20007810000 */
[----:B------:R-:W2:Y:S04]  /*17330*/  MUFU.TANH R35, R35 ;  /* 0x0000002300237308 */ /* 0x000ea80000002400 */
[----:B------:R-:W-:Y:S01]  /*17340*/  HGMMA.64x128x16.F32 R88, R164, gdesc[UR4].tnspB, R88, gsb0 ;  /* 0x41e00004a4587df0 */ /* 0x000fe20008000858 */
[----:B------:R-:W4:Y:S03]  /*17350*/  SHFL.BFLY PT, R28, R10, 0x2, 0x1f ;  /* 0x0c401f000a1c7f89 */ /* 0x000f2600000e0000 */
[----:B------:R-:W-:Y:S08]  /*17360*/  MUFU.TANH R39, R39 ;  /* 0x0000002700277308 */ /* 0x000ff00000002400 */
[----:B------:R-:W-:Y:S08]  /*17370*/  MUFU.TANH R43, R43 ;  /* 0x0000002b002b7308 */ /* 0x000ff00000002400 */
[----:B------:R-:W-:Y:S01]  /*17380*/  MUFU.TANH R47, R47 ;  /* 0x0000002f002f7308 */ /* 0x000fe20000002400 */
[----:B----4-:R-:W-:Y:S01]  /*17390*/  FMNMX.FTZ R10, R10, R28, !PT ;  /* 0x0000001c0a0a7209 */ /* 0x010fe20007810000 */
[----:B------:R-:W-:-:S06]  /*173a0*/  VIADD R28, R6, 0x280 ;  /* 0x00000280061c7836 */ /* 0x000fcc0000000000 */
[----:B------:R-:W-:Y:S01]  /*173b0*/  MUFU.TANH R48, R48 ;  /* 0x0000003000307308 */ /* 0x000fe20000002400 */
[----:B------:R-:W4:Y:S01]  /*173c0*/  SHFL.BFLY PT, R29, R10, 0x1, 0x1f ;  /* 0x0c201f000a1d7f89 */ /* 0x000f2200000e0000 */
[----:B------:R-:W-:-:S06]  /*173d0*/  R2UR UR6, R28 ;  /* 0x000000001c0672ca */ /* 0x000fcc00000e0000 */
[----:B------:R-:W-:Y:S08]  /*173e0*/  MUFU.TANH R53, R53 ;  /* 0x0000003500357308 */ /* 0x000ff00000002400 */
[----:B------:R-:W-:Y:S08]  /*173f0*/  MUFU.TANH R56, R56 ;  /* 0x0000003800387308 */ /* 0x000ff00000002400 */
[----:B------:R-:W-:Y:S01]  /*17400*/  MUFU.TANH R81, R81 ;  /* 0x0000005100517308 */ /* 0x000fe20000002400 */
[----:B----4-:R-:W-:Y:S01]  /*17410*/  FMNMX.FTZ R10, R10, R29, !PT ;  /* 0x0000001d0a0a7209 */ /* 0x010fe20007810000 */
[----:B------:R-:W-:-:S04]  /*17420*/  IMAD.MOV.U32 R29, RZ, RZ, 0x40000040 ;  /* 0x40000040ff1d7424 */ /* 0x000fc800078e00ff */
[----:B------:R-:W-:Y:S01]  /*17430*/  FMUL.FTZ R85, R10, UR46 ;  /* 0x0000002e0a557c20 */ /* 0x000fe20008410000 */
[----:B------:R-:W-:Y:S01]  /*17440*/  R2UR UR7, R29 ;  /* 0x000000001d0772ca */ /* 0x000fe200000e0000 */
[----:B------:R-:W-:Y:S01]  /*17450*/  MUFU.TANH R83, R83 ;  /* 0x0000005300537308 */ /* 0x000fe20000002400 */
[----:B------:R-:W-:Y:S02]  /*17460*/  IMAD.MOV.U32 R29, RZ, RZ, 0x40000040 ;  /* 0x40000040ff1d7424 */ /* 0x000fe400078e00ff */
[--C-:B------:R-:W-:Y:S01]  /*17470*/  FFMA.FTZ R180, R7, UR46, -R85.reuse ;  /* 0x0000002e07b47c23 */ /* 0x100fe20008010855 */
[----:B0-----:R-:W-:Y:S01]  /*17480*/  FMNMX.FTZ R7, R8, R13, !PT ;  /* 0x0000000d08077209 */ /* 0x001fe20007810000 */
[--C-:B------:R-:W-:Y:S01]  /*17490*/  FFMA.FTZ R182, R11, UR46, -R85.reuse ;  /* 0x0000002e0bb67c23 */ /* 0x100fe20008010855 */
[--C-:B------:R-:W-:Y:S01]  /*174a0*/  FFMA.FTZ R176, R26, UR46, -R85.reuse ;  /* 0x0000002e1ab07c23 */ /* 0x100fe20008010855 */
[--C-:B------:R-:W-:Y:S01]  /*174b0*/  FFMA.FTZ R26, R42, UR46, -R85.reuse ;  /* 0x0000002e2a1a7c23 */ /* 0x100fe20008010855 */
[----:B------:R-:W-:Y:S01]  /*174c0*/  FMNMX.FTZ R7, R20, R7, !PT ;  /* 0x0000000714077209 */ /* 0x000fe20007810000 */
[----:B------:R-:W-:Y:S01]  /*174d0*/  FADD.FTZ R12, -R10, R12 ;  /* 0x0000000c0a0c7221 */ /* 0x000fe20000010100 */
[--C-:B------:R-:W-:Y:S01]  /*174e0*/  FFMA.FTZ R42, R58, UR46, -R85.reuse ;  /* 0x0000002e3a2a7c23 */ /* 0x100fe20008010855 */
[--C-:B------:R-:W-:Y:S01]  /*174f0*/  FFMA.FTZ R9, R9, UR46, -R85.reuse ;  /* 0x0000002e09097c23 */ /* 0x100fe20008010855 */
[----:B------:R-:W-:Y:S01]  /*17500*/  FMNMX.FTZ R7, R21, R7, !PT ;  /* 0x0000000715077209 */ /* 0x000fe20007810000 */
[----:B------:R-:W-:Y:S01]  /*17510*/  FMUL.FTZ R12, R12, UR46 ;  /* 0x0000002e0c0c7c20 */ /* 0x000fe20008410000 */
[----:B------:R-:W-:Y:S01]  /*17520*/  MUFU.EX2 R180, R180 ;  /* 0x000000b400b47308 */ /* 0x000fe20000000800 */
[--C-:B------:R-:W-:Y:S01]  /*17530*/  FFMA.FTZ R84, R24, UR46, -R85.reuse ;  /* 0x0000002e18547c23 */ /* 0x100fe20008010855 */
[----:B---3--:R-:W-:Y:S01]  /*17540*/  FMNMX.FTZ R7, R25, R7, !PT ;  /* 0x0000000719077209 */ /* 0x008fe20007810000 */
[--C-:B------:R-:W-:Y:S01]  /*17550*/  FFMA.FTZ R24, R30, UR46, -R85.reuse ;  /* 0x0000002e1e187c23 */ /* 0x100fe20008010855 */
[--C-:B------:R-:W-:Y:S01]  /*17560*/  FFMA.FTZ R178, R32, UR46, -R85.reuse ;  /* 0x0000002e20b27c23 */ /* 0x100fe20008010855 */
[--C-:B------:R-:W-:Y:S01]  /*17570*/  FFMA.FTZ R30, R34, UR46, -R85.reuse ;  /* 0x0000002e221e7c23 */ /* 0x100fe20008010855 */
[----:B------:R-:W-:Y:S01]  /*17580*/  FMNMX.FTZ R7, R27, R7, !PT ;  /* 0x000000071b077209 */ /* 0x000fe20007810000 */
[--C-:B------:R-:W-:Y:S01]  /*17590*/  FFMA.FTZ R172, R36, UR46, -R85.reuse ;  /* 0x0000002e24ac7c23 */ /* 0x100fe20008010855 */
[----:B------:R-:W0:Y:S01]  /*175a0*/  MUFU.EX2 R12, R12 ;  /* 0x0000000c000c7308 */ /* 0x000e220000000800 */
[--C-:B------:R-:W-:Y:S01]  /*175b0*/  FFMA.FTZ R32, R38, UR46, -R85.reuse ;  /* 0x0000002e26207c23 */ /* 0x100fe20008010855 */
[----:B-1----:R-:W-:Y:S01]  /*175c0*/  FMNMX.FTZ R7, R31, R7, !PT ;  /* 0x000000071f077209 */ /* 0x002fe20007810000 */
[--C-:B------:R-:W-:Y:S01]  /*175d0*/  FFMA.FTZ R174, R40, UR46, -R85.reuse ;  /* 0x0000002e28ae7c23 */ /* 0x100fe20008010855 */
[--C-:B------:R-:W-:Y:S01]  /*175e0*/  FFMA.FTZ R168, R44, UR46, -R85.reuse ;  /* 0x0000002e2ca87c23 */ /* 0x100fe20008010855 */
[--C-:B------:R-:W-:Y:S01]  /*175f0*/  FFMA.FTZ R34, R46, UR46, -R85.reuse ;  /* 0x0000002e2e227c23 */ /* 0x100fe20008010855 */
[----:B------:R-:W-:Y:S01]  /*17600*/  FMNMX.FTZ R7, R33, R7, !PT ;  /* 0x0000000721077209 */ /* 0x000fe20007810000 */
[--C-:B------:R-:W-:Y:S01]  /*17610*/  FFMA.FTZ R170, R50, UR46, -R85.reuse ;  /* 0x0000002e32aa7c23 */ /* 0x100fe20008010855 */
[----:B------:R-:W1:Y:S01]  /*17620*/  MUFU.EX2 R9, R9 ;  /* 0x0000000900097308 */ /* 0x000e620000000800 */
[--C-:B------:R-:W-:Y:S01]  /*17630*/  FFMA.FTZ R36, R51, UR46, -R85.reuse ;  /* 0x0000002e33247c23 */ /* 0x100fe20008010855 */
[----:B--2---:R-:W-:Y:S01]  /*17640*/  FMNMX.FTZ R7, R35, R7, !PT ;  /* 0x0000000723077209 */ /* 0x004fe20007810000 */
[--C-:B------:R-:W-:Y:S01]  /*17650*/  FFMA.FTZ R40, R55, UR46, -R85.reuse ;  /* 0x0000002e37287c23 */ /* 0x100fe20008010855 */
[--C-:B------:R-:W-:Y:S01]  /*17660*/  FFMA.FTZ R44, R60, UR46, -R85.reuse ;  /* 0x0000002e3c2c7c23 */ /* 0x100fe20008010855 */
[--C-:B------:R-:W-:Y:S01]  /*17670*/  FFMA.FTZ R50, R62, UR46, -R85.reuse ;  /* 0x0000002e3e327c23 */ /* 0x100fe20008010855 */
[----:B------:R-:W-:Y:S01]  /*17680*/  FMNMX.FTZ R7, R37, R7, !PT ;  /* 0x0000000725077209 */ /* 0x000fe20007810000 */
[--C-:B------:R-:W-:Y:S01]  /*17690*/  FFMA.FTZ R38, R64, UR46, -R85.reuse ;  /* 0x0000002e40267c23 */ /* 0x100fe20008010855 */
[----:B------:R-:W2:Y:S01]  /*176a0*/  MUFU.EX2 R182, R182 ;  /* 0x000000b600b67308 */ /* 0x000ea20000000800 */
[----:B0-----:R-:W-:Y:S01]  /*176b0*/  FFMA.FTZ R4, R12, R4, R180 ;  /* 0x000000040c047223 */ /* 0x001fe200000100b4 */
[----:B------:R-:W-:Y:S01]  /*176c0*/  FMNMX.FTZ R7, R39, R7, !PT ;  /* 0x0000000727077209 */ /* 0x000fe20007810000 */
[--C-:B------:R-:W-:Y:S01]  /*176d0*/  FFMA.FTZ R46, R65, UR46, -R85.reuse ;  /* 0x0000002e412e7c23 */ /* 0x100fe20008010855 */
[--C-:B------:R-:W-:Y:S01]  /*176e0*/  FFMA.FTZ R51, R68, UR46, -R85.reuse ;  /* 0x0000002e44337c23 */ /* 0x100fe20008010855 */
[--C-:B------:R-:W-:Y:S01]  /*176f0*/  FFMA.FTZ R55, R76, UR46, -R85.reuse ;  /* 0x0000002e4c377c23 */ /* 0x100fe20008010855 */
[----:B------:R-:W-:Y:S01]  /*17700*/  FMNMX.FTZ R7, R41, R7, !PT ;  /* 0x0000000729077209 */ /* 0x000fe20007810000 */
[----:B------:R-:W-:Y:S01]  /*17710*/  FFMA.FTZ R73, R73, UR46, -R85 ;  /* 0x0000002e49497c23 */ /* 0x000fe20008010855 */
[----:B------:R-:W0:Y:S01]  /*17720*/  MUFU.EX2 R84, R84 ;  /* 0x0000005400547308 */ /* 0x000e220000000800 */
[----:B-1----:R-:W-:-:S02]  /*17730*/  F2FP.F16.F32.PACK_AB R180, R9, R180 ;  /* 0x000000b409b4723e */ /* 0x002fc400000000ff */
[----:B------:R-:W-:-:S04]  /*17740*/  FMNMX.FTZ R7, R43, R7, !PT ;  /* 0x000000072b077209 */ /* 0x000fc80007810000 */
[----:B------:R-:W-:Y:S01]  /*17750*/  FMNMX.FTZ R7, R45, R7, !PT ;  /* 0x000000072d077209 */ /* 0x000fe20007810000 */
[----:B------:R-:W1:Y:S03]  /*17760*/  MUFU.EX2 R176, R176 ;  /* 0x000000b000b07308 */ /* 0x000e660000000800 */
[----:B------:R-:W-:-:S04]  /*17770*/  FMNMX.FTZ R7, R47, R7, !PT ;  /* 0x000000072f077209 */ /* 0x000fc80007810000 */
[----:B------:R-:W-:Y:S01]  /*17780*/  FMNMX.FTZ R7, R48, R7, !PT ;  /* 0x0000000730077209 */ /* 0x000fe20007810000 */
[----:B------:R-:W3:Y:S03]  /*17790*/  MUFU.EX2 R24, R24 ;  /* 0x0000001800187308 */ /* 0x000ee60000000800 */
[----:B------:R-:W-:-:S04]  /*177a0*/  FMNMX.FTZ R7, R49, R7, !PT ;  /* 0x0000000731077209 */ /* 0x000fc80007810000 */
[----:B------:R-:W-:Y:S01]  /*177b0*/  FMNMX.FTZ R7, R52, R7, !PT ;  /* 0x0000000734077209 */ /* 0x000fe20007810000 */
[----:B------:R-:W-:Y:S03]  /*177c0*/  MUFU.EX2 R178, R178 ;  /* 0x000000b200b27308 */ /* 0x000fe60000000800 */
[----:B------:R-:W-:-:S04]  /*177d0*/  FMNMX.FTZ R7, R53, R7, !PT ;  /* 0x0000000735077209 */ /* 0x000fc80007810000 */
[----:B------:R-:W-:Y:S01]  /*177e0*/  FMNMX.FTZ R7, R56, R7, !PT ;  /* 0x0000000738077209 */ /* 0x000fe20007810000 */
[----:B------:R-:W-:Y:S03]  /*177f0*/  MUFU.EX2 R30, R30 ;  /* 0x0000001e001e7308 */ /* 0x000fe60000000800 */
[----:B------:R-:W-:Y:S01]  /*17800*/  FMNMX.FTZ R7, R63, R7, !PT ;  /* 0x000000073f077209 */ /* 0x000fe20007810000 */
[----:B------:R-:W-:Y:S02]  /*17810*/  WARPGROUP.DEPBAR.LE gsb0, 0x0 ;  /* 0x00008000000079c5 */ /* 0x000fe40000010000 */
[----:B------:R-:W-:Y:S01]  /*17820*/  WARPGROUP.ARRIVE ;  /* 0x00000000000079c5 */ /* 0x000fe20000000000 */
[----:B------:R-:W-:-:S05]  /*17830*/  FMNMX.FTZ R7, R66, R7, !PT ;  /* 0x0000000742077209 */ /* 0x000fca0007810000 */
[----:B------:R-:W4:Y:S01]  /*17840*/  S2R R167, SR_TID.X ;  /* 0x0000000000a77919 */ /* 0x000f220000002100 */
[----:B------:R-:W-:Y:S01]  /*17850*/  MUFU.EX2 R172, R172 ;  /* 0x000000ac00ac7308 */ /* 0x000fe20000000800 */
[--C-:B------:R-:W-:Y:S01]  /*17860*/  FFMA.FTZ R164, R54, UR46, -R85.reuse ;  /* 0x0000002e36a47c23 */ /* 0x100fe20008010855 */
[----:B------:R-:W-:Y:S01]  /*17870*/  FMNMX.FTZ R7, R67, R7, !PT ;  /* 0x0000000743077209 */ /* 0x000fe20007810000 */
[----:B------:R-:W-:Y:S01]  /*17880*/  HGMMA.64x128x16.F32 R88, R160, gdesc[UR4].tnspB, R88, gsb0 ;  /* 0x41e00004a0587df0 */ /* 0x000fe20008000858 */
[----:B------:R-:W-:Y:S01]  /*17890*/  R2UR UR7, R29 ;  /* 0x000000001d0772ca */ /* 0x000fe200000e0000 */
[--C-:B------:R-:W-:Y:S01]  /*178a0*/  FFMA.FTZ R166, R57, UR46, -R85.reuse ;  /* 0x0000002e39a67c23 */ /* 0x100fe20008010855 */
        /* <DEDUP_REMOVED lines=12> */
[----:B----4-:R-:W-:Y:S01]  /*17970*/  SHF.R.U32.HI R167, RZ, 0x7, R167 ;  /* 0x00000007ffa77819 */ /* 0x010fe200000116a7 */
[----:B------:R-:W-:Y:S01]  /*17980*/  MUFU.EX2 R168, R168 ;  /* 0x000000a800a87308 */ /* 0x000fe20000000800 */
[----:B------:R-:W-:-:S04]  /*17990*/  FMNMX.FTZ R7, R81, R28, !PT ;  /* 0x0000001c51077209 */ /* 0x000fc80007810000 */
[----:B------:R-:W-:-:S03]  /*179a0*/  FMNMX.FTZ R28, R82, R7, !PT ;  /* 0x00000007521c7209 */ /* 0x000fc60007810000 */
[----:B------:R-:W-:Y:S01]  /*179b0*/  MUFU.EX2 R34, R34 ;  /* 0x0000002200227308 */ /* 0x000fe20000000800 */
[----:B------:R-:W-:Y:S01]  /*179c0*/  FMNMX.FTZ R11, R83, R28, !PT ;  /* 0x0000001c530b7209 */ /* 0x000fe20007810000 */
[C---:B------:R-:W-:Y:S01]  /*179d0*/  VIADD R28, R6.reuse, 0x300 ;  /* 0x00000300061c7836 */ /* 0x040fe20000000000 */
[----:B------:R-:W-:-:S03]  /*179e0*/  IADD3 R6, R6, 0x380, RZ ;  /* 0x0000038006067810 */ /* 0x000fc60007ffe0ff */
[----:B------:R-:W4:Y:S01]  /*179f0*/  SHFL.BFLY PT, R7, R11, 0x2, 0x1f ;  /* 0x0c401f000b077f89 */ /* 0x000f2200000e0000 */
[----:B------:R-:W-:Y:S01]  /*17a00*/  R2UR UR6, R28 ;  /* 0x000000001c0672ca */ /* 0x000fe200000e0000 */
[----:B------:R-:W-:Y:S01]  /*17a10*/  MUFU.EX2 R170, R170 ;  /* 0x000000aa00aa7308 */ /* 0x000fe20000000800 */
[----:B------:R-:W-:-:S07]  /*17a20*/  FFMA.FTZ R28, R77, UR46, -R85 ;  /* 0x0000002e4d1c7c23 */ /* 0x000fce0008010855 */
[----:B------:R-:W-:Y:S08]  /*17a30*/  MUFU.EX2 R36, R36 ;  /* 0x0000002400247308 */ /* 0x000ff00000000800 */
[----:B------:R-:W-:Y:S01]  /*17a40*/  MUFU.EX2 R164, R164 ;  /* 0x000000a400a47308 */ /* 0x000fe20000000800 */
[----:B----4-:R-:W-:-:S07]  /*17a50*/  FMNMX.FTZ R11, R11, R7, !PT ;  /* 0x000000070b0b7209 */ /* 0x010fce0007810000 */
[----:B------:R-:W-:Y:S01]  /*17a60*/  MUFU.EX2 R40, R40 ;  /* 0x0000002800287308 */ /* 0x000fe20000000800 */
[----:B------:R-:W4:Y:S07]  /*17a70*/  SHFL.BFLY PT, R7, R11, 0x1, 0x1f ;  /* 0x0c201f000b077f89 */ /* 0x000f2e00000e0000 */
[----:B------:R-:W-:Y:S08]  /*17a80*/  MUFU.EX2 R166, R166 ;  /* 0x000000a600a67308 */ /* 0x000ff00000000800 */
[----:B------:R-:W-:Y:S08]  /*17a90*/  MUFU.EX2 R42, R42 ;  /* 0x0000002a002a7308 */ /* 0x000ff00000000800 */
[----:B------:R-:W-:Y:S01]  /*17aa0*/  MUFU.EX2 R44, R44 ;  /* 0x0000002c002c7308 */ /* 0x000fe20000000800 */
[----:B----4-:R-:W-:-:S05]  /*17ab0*/  FMNMX.FTZ R11, R11, R7, !PT ;  /* 0x000000070b0b7209 */ /* 0x010fca0007810000 */
        /* <DEDUP_REMOVED lines=12> */
[----:B------:R-:W-:Y:S01]  /*17b80*/  IADD3 R39, -R167, 0xb, RZ ;  /* 0x0000000ba7277810 */ /* 0x000fe20007ffe1ff */
[--C-:B------:R-:W-:Y:S01]  /*17b90*/  FFMA.FTZ R33, R35, UR46, -R58.reuse ;  /* 0x0000002e23217c23 */ /* 0x100fe2000801083a */
[--C-:B------:R-:W-:Y:S01]  /*17ba0*/  FFMA.FTZ R21, R31, UR46, -R58.reuse ;  /* 0x0000002e1f157c23 */ /* 0x100fe2000801083a */
[----:B------:R-:W-:Y:S01]  /*17bb0*/  FFMA.FTZ R173, R37, UR46, -R58 ;  /* 0x0000002e25ad7c23 */ /* 0x000fe2000801083a */
[----:B------:R-:W-:Y:S01]  /*17bc0*/  @!P1 IMAD R37, R15, 0x8, R2 ;  /* 0x000000080f259824 */ /* 0x000fe200078e0202 */
[----:B------:R-:W-:Y:S01]  /*17bd0*/  MUFU.EX2 R181, R181 ;  /* 0x000000b500b57308 */ /* 0x000fe20000000800 */
[----:B----4-:R-:W-:-:S02]  /*17be0*/  IMAD.MOV.U32 R7, RZ, RZ, 0x40000040 ;  /* 0x40000040ff077424 */ /* 0x010fc400078e00ff */
[----:B------:R-:W-:Y:S01]  /*17bf0*/  FADD.FTZ R15, R9, R4 ;  /* 0x00000004090f7221 */ /* 0x000fe20000010000 */
[--C-:B------:R-:W-:Y:S01]  /*17c00*/  FFMA.FTZ R171, R48, UR46, -R58.reuse ;  /* 0x0000002e30ab7c23 */ /* 0x100fe2000801083a */
[--C-:B------:R-:W-:Y:S01]  /*17c10*/  FFMA.FTZ R175, R41, UR46, -R58.reuse ;  /* 0x0000002e29af7c23 */ /* 0x100fe2000801083a */
[--C-:B------:R-:W-:Y:S01]  /*17c20*/  FFMA.FTZ R27, R43, UR46, -R58.reuse ;  /* 0x0000002e2b1b7c23 */ /* 0x100fe2000801083a */
[----:B--2---:R-:W-:Y:S01]  /*17c30*/  FADD.FTZ R15, R182, R15 ;  /* 0x0000000fb60f7221 */ /* 0x004fe20000010000 */
[--C-:B------:R-:W-:Y:S01]  /*17c40*/  FFMA.FTZ R169, R45, UR46, -R58.reuse ;  /* 0x0000002e2da97c23 */ /* 0x100fe2000801083a */
[----:B------:R-:W-:Y:S01]  /*17c50*/  MUFU.EX2 R8, R8 ;  /* 0x0000000800087308 */ /* 0x000fe20000000800 */
[--C-:B------:R-:W-:Y:S01]  /*17c60*/  FFMA.FTZ R31, R47, UR46, -R58.reuse ;  /* 0x0000002e2f1f7c23 */ /* 0x100fe2000801083a */
[----:B0-----:R-:W-:Y:S01]  /*17c70*/  FADD.FTZ R15, R84, R15 ;  /* 0x0000000f540f7221 */ /* 0x001fe20000010000 */
[--C-:B------:R-:W-:Y:S01]  /*17c80*/  FFMA.FTZ R165, R52, UR46, -R58.reuse ;  /* 0x0000002e34a57c23 */ /* 0x100fe2000801083a */
[--C-:B------:R-:W-:Y:S01]  /*17c90*/  FFMA.FTZ R53, R53, UR46, -R58.reuse ;  /* 0x0000002e35357c23 */ /* 0x100fe2000801083a */
[--C-:B------:R-:W-:Y:S01]  /*17ca0*/  FFMA.FTZ R167, R56, UR46, -R58.reuse ;  /* 0x0000002e38a77c23 */ /* 0x100fe2000801083a */
[----:B-1----:R-:W-:Y:S01]  /*17cb0*/  FADD.FTZ R15, R176, R15 ;  /* 0x0000000fb00f7221 */ /* 0x002fe20000010000 */
[--C-:B------:R-:W-:Y:S01]  /*17cc0*/  FFMA.FTZ R75, R75, UR46, -R58.reuse ;  /* 0x0000002e4b4b7c23 */ /* 0x100fe2000801083a */
[----:B------:R-:W-:Y:S01]  /*17cd0*/  MUFU.EX2 R183, R183 ;  /* 0x000000b700b77308 */ /* 0x000fe20000000800 */
[--C-:B------:R-:W-:Y:S01]  /*17ce0*/  FFMA.FTZ R78, R78, UR46, -R58.reuse ;  /* 0x0000002e4e4e7c23 */ /* 0x100fe2000801083a */
[----:B---3--:R-:W-:Y:S01]  /*17cf0*/  FADD.FTZ R15, R24, R15 ;  /* 0x0000000f180f7221 */ /* 0x008fe20000010000 */
[--C-:B------:R-:W-:Y:S01]  /*17d00*/  FFMA.FTZ R79, R79, UR46, -R58.reuse ;  /* 0x0000002e4f4f7c23 */ /* 0x100fe2000801083a */
[--C-:B------:R-:W-:Y:S01]  /*17d10*/  FFMA.FTZ R80, R80, UR46, -R58.reuse ;  /* 0x0000002e50507c23 */ /* 0x100fe2000801083a */
[----:B------:R-:W-:Y:S01]  /*17d20*/  FFMA.FTZ R81, R81, UR46, -R58 ;  /* 0x0000002e51517c23 */ /* 0x000fe2000801083a */
[----:B------:R-:W-:-:S02]  /*17d30*/  WARPGROUP.DEPBAR.LE gsb0, 0x0 ;  /* 0x00008000000079c5 */ /* 0x000fc40000010000 */
[----:B------:R-:W-:Y:S01]  /*17d40*/  WARPGROUP.ARRIVE ;  /* 0x00000000000079c5 */ /* 0x000fe20000000000 */
[----:B------:R-:W-:Y:S01]  /*17d50*/  MUFU.EX2 R20, R20 ;  /* 0x0000001400147308 */ /* 0x000fe20000000800 */
[--C-:B------:R-:W-:Y:S01]  /*17d60*/  FFMA.FTZ R160, R59, UR46, -R85.reuse ;  /* 0x0000002e3ba07c23 */ /* 0x100fe20008010855 */
[--C-:B------:R-:W-:Y:S01]  /*17d70*/  FFMA.FTZ R161, R66, UR46, -R58.reuse ;  /* 0x0000002e42a17c23 */ /* 0x100fe2000801083a */
[----:B------:R-:W-:Y:S01]  /*17d80*/  FFMA.FTZ R162, R61, UR46, -R85 ;  /* 0x0000002e3da27c23 */ /* 0x000fe20008010855 */
[--C-:B------:R-:W-:Y:S01]  /*17d90*/  FFMA.FTZ R163, R70, UR46, -R58.reuse ;  /* 0x0000002e46a37c23 */ /* 0x100fe2000801083a */
[----:B------:R-:W-:Y:S01]  /*17da0*/  HGMMA.64x128x16.F32 R88, R156, gdesc[UR4].tnspB, R88, gsb0 ;  /* 0x41e000049c587df0 */ /* 0x000fe20008000858 */
[----:B------:R-:W-:Y:S01]  /*17db0*/  R2UR UR6, R6 ;  /* 0x00000000060672ca */ /* 0x000fe200000e0000 */
[----:B------:R-:W-:Y:S01]  /*17dc0*/  FFMA.FTZ R6, R49, UR46, -R58 ;  /* 0x0000002e31067c23 */ /* 0x000fe2000801083a */
[----:B------:R-:W-:Y:S01]  /*17dd0*/  R2UR UR7, R7 ;  /* 0x00000000070772ca */ /* 0x000fe200000e0000 */
[----:B------:R-:W-:Y:S01]  /*17de0*/  @!P1 IMAD R7, R22, 0x8, R2 ;  /* 0x0000000816079824 */ /* 0x000fe200078e0202 */
[----:B------:R-:W-:Y:S01]  /*17df0*/  MUFU.EX2 R177, R177 ;  /* 0x000000b100b17308 */ /* 0x000fe20000000800 */
[----:B------:R-:W-:Y:S01]  /*17e00*/  FFMA.FTZ R82, R82, UR46, -R58 ;  /* 0x0000002e52527c23 */ /* 0x000fe2000801083a */
[----:B------:R-:W-:Y:S01]  /*17e10*/  @!P1 VIADD R37, R37, 0x28860 ;  /* 0x0002886025259836 */ /* 0x000fe20000000000 */
[----:B------:R-:W-:Y:S01]  /*17e20*/  F2FP.F16.F32.PACK_AB R182, R84, R182 ;  /* 0x000000b654b6723e */ /* 0x000fe200000000ff */
[----:B------:R-:W-:Y:S01]  /*17e30*/  @!P1 VIADD R7, R7, 0x28840 ;  /* 0x0002884007079836 */ /* 0x000fe20000000000 */
[----:B------:R-:W-:-:S02]  /*17e40*/  F2FP.F16.F32.PACK_AB R176, R24, R176 ;  /* 0x000000b018b0723e */ /* 0x000fc400000000ff */
[----:B------:R-:W-:Y:S01]  /*17e50*/  @!P1 PRMT R37, RZ, 0x654, R37 ;  /* 0x00000654ff259816 */ /* 0x000fe20000000025 */
[----:B------:R-:W-:Y:S01]  /*17e60*/  MUFU.EX2 R21, R21 ;  /* 0x0000001500157308 */ /* 0x000fe20000000800 */
[----:B------:R-:W-:-:S07]  /*17e70*/  @!P1 PRMT R35, RZ, 0x654, R7 ;  /* 0x00000654ff239816 */ /* 0x000fce0000000007 */
        /* <DEDUP_REMOVED lines=18> */
[----:B------:R-:W-:-:S04]  /*17fa0*/  FFMA.FTZ R157, R74, UR46, -R58 ;  /* 0x0000002e4a9d7c23 */ /* 0x000fc8000801083a */
[----:B------:R-:W-:Y:S01]  /*17fb0*/  MUFU.EX2 R163, R163 ;  /* 0x000000a300a37308 */ /* 0x000fe20000000800 */
[----:B------:R-:W-:Y:S07]  /*17fc0*/  HGMMA.64x128x16.F32 R88, R152, gdesc[UR4].tnspB, R88, gsb0 ;  /* 0x41e0000498587df0 */ /* 0x000fee0008000858 */
[----:B------:R-:W-:Y:S08]  /*17fd0*/  MUFU.EX2 R38, R38 ;  /* 0x0000002600267308 */ /* 0x000ff00000000800 */
[----:B------:R-:W-:Y:S08]  /*17fe0*/  MUFU.EX2 R157, R157 ;  /* 0x0000009d009d7308 */ /* 0x000ff00000000800 */
[----:B------:R-:W0:Y:S08]  /*17ff0*/  MUFU.EX2 R46, R46 ;  /* 0x0000002e002e7308 */ /* 0x000e300000000800 */
[----:B------:R-:W-:Y:S08]  /*18000*/  MUFU.EX2 R51, R51 ;  /* 0x0000003300337308 */ /* 0x000ff00000000800 */
[----:B------:R-:W-:Y:S01]  /*18010*/  MUFU.EX2 R78, R78 ;  /* 0x0000004e004e7308 */ /* 0x000fe20000000800 */
[----:B0-----:R-:W-:-:S07]  /*18020*/  F2FP.F16.F32.PACK_AB R156, R46, R38 ;  /* 0x000000262e9c723e */ /* 0x001fce00000000ff */
[----:B------:R-:W0:Y:S08]  /*18030*/  MUFU.EX2 R54, R54 ;  /* 0x0000003600367308 */ /* 0x000e300000000800 */
[----:B------:R-:W1:Y:S08]  /*18040*/  MUFU.EX2 R79, R79 ;  /* 0x0000004f004f7308 */ /* 0x000e700000000800 */
[----:B------:R-:W-:Y:S01]  /*18050*/  MUFU.EX2 R55, R55 ;  /* 0x0000003700377308 */ /* 0x000fe20000000800 */
[----:B0-----:R-:W-:-:S07]  /*18060*/  F2FP.F16.F32.PACK_AB R158, R54, R51 ;  /* 0x00000033369e723e */ /* 0x001fce00000000ff */
[----:B------:R-:W-:Y:S01]  /*18070*/  MUFU.EX2 R80, R80 ;  /* 0x0000005000507308 */ /* 0x000fe20000000800 */
[----:B-1----:R-:W-:-:S07]  /*18080*/  F2FP.F16.F32.PACK_AB R159, R79, R78 ;  /* 0x0000004e4f9f723e */ /* 0x002fce00000000ff */
[----:B------:R-:W-:Y:S08]  /*18090*/  MUFU.EX2 R57, R57 ;  /* 0x0000003900397308 */ /* 0x000ff00000000800 */
[----:B------:R-:W-:Y:S08]  /*180a0*/  MUFU.EX2 R81, R81 ;  /* 0x0000005100517308 */ /* 0x000ff00000000800 */
[----:B------:R-:W-:Y:S08]  /*180b0*/  MUFU.EX2 R28, R28 ;  /* 0x0000001c001c7308 */ /* 0x000ff00000000800 */
[----:B------:R-:W-:Y:S08]  /*180c0*/  MUFU.EX2 R82, R82 ;  /* 0x0000005200527308 */ /* 0x000ff00000000800 */
[----:B------:R-:W0:Y:S01]  /*180d0*/  MUFU.EX2 R13, R73 ;  /* 0x00000049000d7308 */ /* 0x000e220000000800 */
[----:B------:R-:W-:-:S02]  /*180e0*/  WARPGROUP.DEPBAR.LE gsb0, 0x0 ;  /* 0x00008000000079c5 */ /* 0x000fc40000010000 */
[----:B------:R1:W-:Y:S06]  /*180f0*/  BAR.ARV R39, 0x100 ;  /* 0x000400270000751d */ /* 0x0003ec0000002000 */
[----:B------:R2:W-:Y:S01]  /*18100*/  @!P1 SYNCS.ARRIVE.TRANS64.RED.A1T0 RZ, [R35+URZ], RZ ;  /* 0x000000ff23ff99a7 */ /* 0x0005e2000810043f */
[----:B0-----:R-:W-:Y:S01]  /*18110*/  F2FP.F16.F32.PACK_AB R154, R13, R28 ;  /* 0x0000001c0d9a723e */ /* 0x001fe200000000ff */
[-C--:B------:R-:W-:Y:S01]  /*18120*/  FMUL.FTZ R88, R88, R12.reuse ;  /* 0x0000000c58587220 */ /* 0x080fe20000410000 */
[-C--:B------:R-:W-:Y:S01]  /*18130*/  FMUL.FTZ R89, R89, R12.reuse ;  /* 0x0000000c59597220 */ /* 0x080fe20000410000 */
[-C--:B------:R-:W-:Y:S01]  /*18140*/  FMUL.FTZ R92, R92, R12.reuse ;  /* 0x0000000c5c5c7220 */ /* 0x080fe20000410000 */
[-C--:B------:R-:W-:Y:S01]  /*18150*/  FMUL.FTZ R93, R93, R12.reuse ;  /* 0x0000000c5d5d7220 */ /* 0x080fe20000410000 */
[-C--:B------:R-:W-:Y:S01]  /*18160*/  FMUL.FTZ R96, R96, R12.reuse ;  /* 0x0000000c60607220 */ /* 0x080fe20000410000 */
[----:B------:R-:W-:Y:S01]  /*18170*/  FMUL.FTZ R97, R97, R12 ;  /* 0x0000000c61617220 */ /* 0x000fe20000410000 */
[----:B--2---:R-:W-:Y:S01]  /*18180*/  FFMA.FTZ R35, R29, R0, R181 ;  /* 0x000000001d237223 */ /* 0x004fe200000100b5 */
[----:B------:R-:W-:Y:S01]  /*18190*/  FFMA.FTZ R0, R63, UR46, -R58 ;  /* 0x0000002e3f007c23 */ /* 0x000fe2000801083a */
[C---:B------:R-:W-:Y:S01]  /*181a0*/  F2FP.F16.F32.PACK_AB R181, R8.reuse, R181 ;  /* 0x000000b508b5723e */ /* 0x040fe200000000ff */
[----:B------:R1:W-:Y:S01]  /*181b0*/  @!P1 SYNCS.ARRIVE.TRANS64.RED.A1T0 RZ, [R37+URZ], RZ ;  /* 0x000000ff25ff99a7 */ /* 0x0003e2000810043f */
[----:B------:R-:W-:Y:S01]  /*181c0*/  FADD.FTZ R4, R8, R35 ;  /* 0x0000002308047221 */ /* 0x000fe20000010000 */
[-C--:B------:R-:W-:Y:S01]  /*181d0*/  FMUL.FTZ R100, R100, R12.reuse ;  /* 0x0000000c64647220 */ /* 0x080fe20000410000 */
[----:B------:R-:W-:Y:S01]  /*181e0*/  MUFU.EX2 R8, R75 ;  /* 0x0000004b00087308 */ /* 0x000fe20000000800 */
[-C--:B------:R-:W-:Y:S01]  /*181f0*/  FMUL.FTZ R101, R101, R12.reuse ;  /* 0x0000000c65657220 */ /* 0x080fe20000410000 */
[----:B------:R-:W-:Y:S01]  /*18200*/  FADD.FTZ R35, R183, R4 ;  /* 0x00000004b7237221 */ /* 0x000fe20000010000 */
[----:B------:R-:W-:Y:S01]  /*18210*/  F2FP.F16.F32.PACK_AB R183, R20, R183 ;  /* 0x000000b714b7723e */ /* 0x000fe200000000ff */
[-C--:B------:R-:W-:Y:S01]  /*18220*/  FMUL.FTZ R104, R104, R12.reuse ;  /* 0x0000000c68687220 */ /* 0x080fe20000410000 */
[-C--:B------:R-:W-:Y:S01]  /*18230*/  FMUL.FTZ R105, R105, R12.reuse ;  /* 0x0000000c69697220 */ /* 0x080fe20000410000 */
[----:B------:R-:W-:Y:S01]  /*18240*/  FADD.FTZ R4, R20, R35 ;  /* 0x0000002314047221 */ /* 0x000fe20000010000 */
[----:B------:R-:W-:Y:S01]  /*18250*/  FADD.FTZ R35, R178, R15 ;  /* 0x0000000fb2237221 */ /* 0x000fe20000010000 */
[----:B------:R-:W0:Y:S01]  /*18260*/  MUFU.EX2 R0, R0 ;  /* 0x0000000000007308 */ /* 0x000e220000000800 */
[----:B------:R-:W-:Y:S01]  /*18270*/  FFMA.FTZ R15, R71, UR46, -R58 ;  /* 0x0000002e470f7c23 */ /* 0x000fe2000801083a */
[----:B------:R-:W-:Y:S01]  /*18280*/  FADD.FTZ R48, R177, R4 ;  /* 0x00000004b1307221 */ /* 0x000fe20000010000 */
[----:B------:R-:W-:Y:S01]  /*18290*/  FADD.FTZ R35, R30, R35 ;  /* 0x000000231e237221 */ /* 0x000fe20000010000 */
[--C-:B------:R-:W-:Y:S01]  /*182a0*/  FFMA.FTZ R4, R67, UR46, -R58.reuse ;  /* 0x0000002e43047c23 */ /* 0x100fe2000801083a */
[----:B------:R-:W-:Y:S01]  /*182b0*/  FFMA.FTZ R58, R83, UR46, -R58 ;  /* 0x0000002e533a7c23 */ /* 0x000fe2000801083a */
[----:B------:R-:W-:Y:S01]  /*182c0*/  FADD.FTZ R48, R21, R48 ;  /* 0x0000003015307221 */ /* 0x000fe20000010000 */
[----:B------:R-:W-:Y:S01]  /*182d0*/  FADD.FTZ R35, R172, R35 ;  /* 0x00000023ac237221 */ /* 0x000fe20000010000 */
[----:B------:R-:W-:Y:S01]  /*182e0*/  MUFU.EX2 R15, R15 ;  /* 0x0000000f000f7308 */ /* 0x000fe20000000800 */
        /* <DEDUP_REMOVED lines=51> */
[C---:B0-----:R-:W-:Y:S01]  /*18620*/  F2FP.F16.F32.PACK_AB R167, R0.reuse, R167 ;  /* 0x000000a700a7723e */ /* 0x041fe200000000ff */
[----:B------:R-:W-:Y:S01]  /*18630*/  FMUL.FTZ R149, R149, R12 ;  /* 0x0000000c95957220 */ /* 0x000fe20000410000 */
[----:B------:R-:W-:Y:S01]  /*18640*/  FADD.FTZ R20, R0, R9 ;  /* 0x0000000900147221 */ /* 0x000fe20000010000 */
[----:B------:R-:W-:Y:S01]  /*18650*/  FADD.FTZ R35, R162, R35 ;  /* 0x00000023a2237221 */ /* 0x000fe20000010000 */
[----:B------:R-:W-:Y:S01]  /*18660*/  F2FP.F16.F32.PACK_AB R177, R21, R177 ;  /* 0x000000b115b1723e */ /* 0x000fe200000000ff */
[----:B------:R-:W-:Y:S01]  /*18670*/  FMUL.FTZ R90, R90, R29 ;  /* 0x0000001d5a5a7220 */ /* 0x000fe20000410000 */
[----:B------:R-:W-:Y:S01]  /*18680*/  FADD.FTZ R9, R161, R20 ;  /* 0x00000014a1097221 */ /* 0x000fe20000010000 */
[----:B------:R-:W-:Y:S01]  /*18690*/  FADD.FTZ R35, R50, R35 ;  /* 0x0000002332237221 */ /* 0x000fe20000010000 */
[C---:B--2---:R-:W-:Y:S01]  /*186a0*/  F2FP.F16.F32.PACK_AB R161, R4.reuse, R161 ;  /* 0x000000a104a1723e */ /* 0x044fe200000000ff */
        /* <DEDUP_REMOVED lines=35> */
[-C--:B------:R-:W-:Y:S01]  /*188e0*/  FMUL.FTZ R110, R110, R29.reuse ;  /* 0x0000001d6e6e7220 */ /* 0x080fe20000410000 */
[----:B------:R-:W-:Y:S01]  /*188f0*/  F2FP.F16.F32.PACK_AB R170, R36, R170 ;  /* 0x000000aa24aa723e */ /* 0x000fe200000000ff */
[----:B------:R-:W-:Y:S01]  /*18900*/  FADD.FTZ R7, R82, R7 ;  /* 0x0000000752077221 */ /* 0x000fe20000010000 */
[----:B------:R-:W-:Y:S01]  /*18910*/  F2FP.F16.F32.PACK_AB R164, R40, R164 ;  /* 0x000000a428a4723e */ /* 0x000fe200000000ff */
[-C--:B------:R-:W-:Y:S01]  /*18920*/  FMUL.FTZ R111, R111, R29.reuse ;  /* 0x0000001d6f6f7220 */ /* 0x080fe20000410000 */
[----:B------:R-:W-:Y:S01]  /*18930*/  F2FP.F16.F32.PACK_AB R166, R42, R166 ;  /* 0x000000a62aa6723e */ /* 0x000fe200000000ff */
[----:B---3--:R-:W-:Y:S01]  /*18940*/  FADD.FTZ R0, R58, R7 ;  /* 0x000000073a007221 */ /* 0x008fe20000010000 */
        /* <DEDUP_REMOVED lines=26> */
[----:B------:R-:W-:Y:S01]  /*18af0*/  IMAD.MOV.U32 R6, RZ, RZ, R186 ;  /* 0x000000ffff067224 */ /* 0x000fe200078e00ba */
[----:B------:R-:W-:Y:S01]  /*18b00*/  MOV R13, R11 ;  /* 0x0000000b000d7202 */ /* 0x000fe20000000f00 */
[----:B------:R-:W-:-:S02]  /*18b10*/  IMAD.MOV.U32 R15, RZ, RZ, R22 ;  /* 0x000000ffff0f7224 */ /* 0x000fc400078e0016 */
[----:B------:R-:W-:Y:S01]  /*18b20*/  IMAD.MOV.U32 R12, RZ, RZ, R10 ;  /* 0x000000ffff0c7224 */ /* 0x000fe200078e000a */
[----:B-1----:R-:W-:Y:S06]  /*18b30*/  @P2 BRA `(.L_x_7956) ;  /* 0xffffffd4009c2947 */ /* 0x002fec000383ffff */
.L_x_7946:
[----:B------:R-:W-:-:S13]  /*18b40*/  ISETP.GE.AND P2, PT, R3, R194, PT ;  /* 0x000000c20300720c */ /* 0x000fda0003f46270 */
[----:B------:R-:W-:Y:S05]  /*18b50*/  @!P2 BRA `(.L_x_7957) ;  /* 0x000000380088a947 */ /* 0x000fea0003800000 */
[----:B------:R-:W-:Y:S02]  /*18b60*/  IMAD.MOV.U32 R12, RZ, RZ, R11 ;  /* 0x000000ffff0c7224 */ /* 0x000fe400078e000b */
[----:B------:R-:W-:Y:S02]  /*18b70*/  IMAD.MOV.U32 R13, RZ, RZ, R10 ;  /* 0x000000ffff0d7224 */ /* 0x000fe400078e000a */
[----:B------:R-:W-:Y:S02]  /*18b80*/  IMAD.MOV.U32 R6, RZ, RZ, R186 ;  /* 0x000000ffff067224 */ /* 0x000fe400078e00ba */
[----:B------:R-:W-:-:S07]  /*18b90*/  IMAD.MOV.U32 R14, RZ, RZ, R22 ;  /* 0x000000ffff0e7224 */ /* 0x000fce00078e0016 */
.L_x_7975:
        /* <DEDUP_REMOVED lines=10> */
.L_x_7959:
[----:B------:R-:W-:Y:S01]  /*18c40*/  IMAD R7, R22, 0x8, R2 ;  /* 0x0000000816077824 */ /* 0x000fe200078e0202 */
[----:B------:R-:W-:-:S04]  /*18c50*/  SHF.L.U32 R8, R186, 0x1f, RZ ;  /* 0x0000001fba087819 */ /* 0x000fc800000006ff */
[----:B------:R0:W1:Y:S01]  /*18c60*/  SYNCS.PHASECHK.TRANS64.TRYWAIT P3, [R7+URZ+0x28830], R8 ;  /* 0x02883008070075a7 */ /* 0x000062000806017f */
[----:B------:R-:W-:Y:S05]  /*18c70*/  @!P0 BRA `(.L_x_7960) ;  /* 0x0000000000048947 */ /* 0x000fea0003800000 */
[----:B------:R-:W-:Y:S01]  /*18c80*/  BPT.TRAP 0x1 ;  /* 0x000000040000795c */ /* 0x000fe20000300000 */
.L_x_7960:
[----:B------:R-:W-:Y:S04]  /*18c90*/  BSSY B0, `(.L_x_7958) ;  /* 0x0000004000007945 */ /* 0x000fe80003800000 */
[----:B-1----:R-:W-:Y:S05]  /*18ca0*/  @P3 BRA `(.L_x_7961) ;  /* 0x0000000000083947 */ /* 0x002fea0003800000 */
[----:B------:R-:W1:Y:S02]  /*18cb0*/  SYNCS.PHASECHK.TRANS64.TRYWAIT P3, [R7+URZ+0x28830], R8 ;  /* 0x02883008070075a7 */ /* 0x000e64000806017f */
[----:B-1----:R-:W-:Y:S05]  /*18cc0*/  @!P3 BRA `(.L_x_7962) ;  /* 0x00000114003cb947 */ /* 0x002fea0003800000 */
.L_x_7961:
[----:B------:R-:W-:Y:S05]  /*18cd0*/  BSYNC B0 ;  /* 0x0000000000007941 */ /* 0x000fea0003800000 */
.L_x_7958:
[----:B01----:R-:W0:Y:S01]  /*18ce0*/  S2R R7, SR_TID.X ;  /* 0x0000000000077919 */ /* 0x003e220000002100 */
[----:B------:R-:W-:Y:S05]  /*18cf0*/  WARPSYNC.ALL ;  /* 0x0000000000007948 */ /* 0x000fea0003800000 */
[----:B------:R-:W-:Y:S02]  /*18d00*/  IMAD R8, R22, 0x800, R5 ;  /* 0x0000080016087824 */ /* 0x000fe400078e0205 */
[----:B------:R-:W-:Y:S02]  /*18d10*/  IMAD.MOV.U32 R9, RZ, RZ, 0x40000040 ;  /* 0x40000040ff097424 */ /* 0x000fe400078e00ff */
[C---:B------:R-:W-:Y:S01]  /*18d20*/  VIADD R24, R8.reuse, 0x4 ;  /* 0x0000000408187836 */ /* 0x040fe20000000000 */
[C---:B------:R-:W-:Y:S01]  /*18d30*/  R2UR UR14, R8.reuse ;  /* 0x00000000080e72ca */ /* 0x040fe200000e0000 */
[----:B------:R-:W-:Y:S01]  /*18d40*/  IMAD.MOV.U32 R25, RZ, RZ, 0x40000040 ;  /* 0x40000040ff197424 */ /* 0x000fe200078e00ff */
[----:B------:R-:W-:Y:S01]  /*18d50*/  R2UR UR15, R9 ;  /* 0x00000000090f72ca */ /* 0x000fe200000e0000 */
[----:B------:R-:W-:Y:S01]  /*18d60*/  VIADD R20, R8, 0x2 ;  /* 0x0000000208147836 */ /* 0x000fe20000000000 */
[----:B------:R-:W-:Y:S01]  /*18d70*/  R2UR UR6, R24 ;  /* 0x00000000180672ca */ /* 0x000fe200000e0000 */
[C---:B------:R-:W-:Y:S01]  /*18d80*/  VIADD R24, R8.reuse, 0x404 ;  /* 0x0000040408187836 */ /* 0x040fe20000000000 */
[C---:B------:R-:W-:Y:S01]  /*18d90*/  R2UR UR7, R25.reuse ;  /* 0x00000000190772ca */ /* 0x040fe200000e0000 */
        /* <DEDUP_REMOVED lines=8> */
[----:B------:R-:W-:Y:S02]  /*18e20*/  R2UR UR18, R10 ;  /* 0x000000000a1272ca */ /* 0x000fe400000e0000 */
[----:B------:R-:W-:Y:S02]  /*18e30*/  R2UR UR19, R11 ;  /* 0x000000000b1372ca */ /* 0x000fe400000e0000 */
[----:B------:R-:W-:Y:S02]  /*18e40*/  R2UR UR22, R20 ;  /* 0x00000000141672ca */ /* 0x000fe400000e0000 */
[----:B0-----:R-:W-:Y:S02]  /*18e50*/  SHF.R.U32.HI R7, RZ, 0x7, R7 ;  /* 0x00000007ff077819 */ /* 0x001fe40000011607 */
[----:B------:R-:W-:Y:S02]  /*18e60*/  R2UR UR23, R21 ;  /* 0x00000000151772ca */ /* 0x000fe400000e0000 */
[----:B------:R-:W-:-:S02]  /*18e70*/  IADD3 R7, R7, 0x8, RZ ;  /* 0x0000000807077810 */ /* 0x000fc40007ffe0ff */
[C---:B------:R-:W-:Y:S01]  /*18e80*/  IADD3 R10, R8.reuse, 0x402, RZ ;  /* 0x00000402080a7810 */ /* 0x040fe20007ffe0ff */
[----:B------:R-:W-:Y:S01]  /*18e90*/  VIADD R8, R8, 0x406 ;  /* 0x0000040608087836 */ /* 0x000fe20000000000 */
[----:B------:R-:W-:Y:S01]  /*18ea0*/  R2UR UR27, R11 ;  /* 0x000000000b1b72ca */ /* 0x000fe200000e0000 */
        /* <DEDUP_REMOVED lines=31> */
.L_x_7964:
[----:B------:R-:W-:Y:S01]  /*190a0*/  SHF.L.U32 R6, R6, 0x1f, RZ ;  /* 0x0000001f06067819 */ /* 0x000fe200000006ff */
[----:B------:R-:W-:-:S04]  /*190b0*/  IMAD R7, R14, 0x8, R2 ;  /* 0x000000080e077824 */ /* 0x000fc800078e0202 */
[----:B------:R0:W1:Y:S01]  /*190c0*/  SYNCS.PHASECHK.TRANS64.TRYWAIT P2, [R7+URZ+0x28850], R6 ;  /* 0x02885006070075a7 */ /* 0x000062000804017f */
[----:B------:R-:W-:Y:S05]  /*190d0*/  @!P0 BRA `(.L_x_7965) ;  /* 0x0000000000048947 */ /* 0x000fea0003800000 */
[----:B------:R-:W-:Y:S01]  /*190e0*/  BPT.TRAP 0x1 ;  /* 0x000000040000795c */ /* 0x000fe20000300000 */
.L_x_7965:
[----:B-1----:R-:W-:Y:S05]  /*190f0*/  @P2 BRA `(.L_x_7963) ;  /* 0x0000000000082947 */ /* 0x002fea0003800000 */
[----:B------:R-:W1:Y:S02]  /*19100*/  SYNCS.PHASECHK.TRANS64.TRYWAIT P2, [R7+URZ+0x28850], R6 ;  /* 0x02885006070075a7 */ /* 0x000e64000804017f */
[----:B-1----:R-:W-:Y:S05]  /*19110*/  @!P2 BRA `(.L_x_7966) ;  /* 0x00000110003ca947 */ /* 0x002fea0003800000 */
.L_x_7963:
        /* <DEDUP_REMOVED lines=19> */
[C---:B------:R-:W-:Y:S01]  /*19250*/  VIADD R8, R6.reuse, 0x80 ;  /* 0x0000008006087836 */ /* 0x040fe20000000000 */
[----:B------:R-:W-:Y:S01]  /*19260*/  R2UR UR6, R6 ;  /* 0x00000000060672ca */ /* 0x000fe200000e0000 */
[----:B------:R-:W-:Y:S01]  /*19270*/  FMUL.FTZ R65, R72, UR53 ;  /* 0x0000003548417c20 */ /* 0x000fe20008410000 */
[----:B------:R-:W-:Y:S01]  /*19280*/  FMUL.FTZ R72, R77, UR53 ;  /* 0x000000354d487c20 */ /* 0x000fe20008410000 */
[----:B------:R-:W-:Y:S01]  /*19290*/  FMUL.FTZ R77, R81, UR53 ;  /* 0x00000035514d7c20 */ /* 0x000fe20008410000 */
[----:B------:R-:W-:Y:S02]  /*192a0*/  IMAD.IADD R81, R195, 0x1, R192 ;  /* 0x00000001c3517824 */ /* 0x000fe400078e02c0 */
        /* <DEDUP_REMOVED lines=10> */
[----:B------:R-:W-:Y:S01]  /*19350*/  FMUL.FTZ R30, R33, UR53 ;  /* 0x00000035211e7c20 */ /* 0x000fe20008410000 */
[----:B------:R-:W-:Y:S01]  /*19360*/  R2UR UR7, R9 ;  /* 0x00000000090772ca */ /* 0x000fe200000e0000 */
[----:B------:R-:W-:Y:S01]  /*19370*/  IMAD.MOV.U32 R9, RZ, RZ, 0x40000040 ;  /* 0x40000040ff097424 */ /* 0x000fe200078e00ff */
[----:B------:R-:W-:Y:S01]  /*19380*/  IADD3 R8, R6, 0x100, RZ ;  /* 0x0000010006087810 */ /* 0x000fe20007ffe0ff */
        /* <DEDUP_REMOVED lines=36> */
[----:B------:R-:W0:Y:S01]  /*195d0*/  MUFU.TANH R10, R10 ;  /* 0x0000000a000a7308 */ /* 0x000e220000002400 */
[----:B------:R-:W-:-:S04]  /*195e0*/  IADD3 R84, -R188, 0x1, -R76 ;  /* 0x00000001bc547810 */ /* 0x000fc80007ffe94c */
[----:B------:R-:W-:-:S03]  /*195f0*/  IADD3 R84, -R187, R84, R189 ;  /* 0x00000054bb547210 */ /* 0x000fc60007ffe1bd */
[----:B------:R-:W1:Y:S02]  /*19600*/  MUFU.TANH R15, R15 ;  /* 0x0000000f000f7308 */ /* 0x000e640000002400 */
[----:B------:R-:W-:-:S06]  /*19610*/  VIADD R87, R84, UR52 ;  /* 0x0000003454577c36 */ /* 0x000fcc0008000000 */
        /* <DEDUP_REMOVED lines=13> */
[----:B------:R-:W5:Y:S01]  /*196f0*/  S2R R183, SR_TID.X ;  /* 0x0000000000b77919 */ /* 0x000f620000002100 */
        /* <DEDUP_REMOVED lines=8> */
[----:B------:R-:W0:Y:S01]  /*19780*/  MUFU.TANH R37, R37 ;  /* 0x0000002500257308 */ /* 0x000e220000002400 */
[----:B-----5:R-:W-:-:S07]  /*19790*/  SHF.R.U32.HI R183, RZ, 0x7, R183 ;  /* 0x00000007ffb77819 */ /* 0x020fce00000116b7 */
        /* <DEDUP_REMOVED lines=51> */
[----:B------:R-:W0:Y:S01]  /*19ad0*/  MUFU.TANH R78, R78 ;  /* 0x0000004e004e7308 */ /* 0x000e220000002400 */
[----:B------:R-:W-:-:S02]  /*19ae0*/  WARPGROUP.DEPBAR.LE gsb0, 0x0 ;  /* 0x00008000000079c5 */ /* 0x000fc40000010000 */
[----:B------:R-:W-:-:S06]  /*19af0*/  WARPGROUP.ARRIVE ;  /* 0x00000000000079c5 */ /* 0x000fcc0000000000 */
        /* <DEDUP_REMOVED lines=35> */
[----:B------:R-:W5:Y:S08]  /*19d30*/  @P4 LDC R6, c[0x0][0x44c] ;  /* 0x00011300ff064b82 */ /* 0x000f700000000800 */
[----:B------:R-:W1:Y:S01]  /*19d40*/  @P4 LDC R7, c[0x0][0x450] ;  /* 0x00011400ff074b82 */ /* 0x000e620000000800 */
[----:B-----5:R-:W-:-:S05]  /*19d50*/  @P4 IMAD.HI.U32 R6, R81, R6, RZ ;  /* 0x0000000651064227 */ /* 0x020fca00078e00ff */
[----:B-1----:R-:W-:Y:S01]  /*19d60*/  @P4 SHF.R.U32.HI R81, RZ, R7, R6 ;  /* 0x00000007ff514219 */ /* 0x002fe20000011606 */
[----:B------:R-:W-:-:S04]  /*19d70*/  @!P1 IMAD R7, R22, 0x8, R2 ;  /* 0x0000000816079824 */ /* 0x000fc800078e0202 */
[----:B------:R-:W1:Y:S01]  /*19d80*/  SHFL.IDX PT, R6, R81, RZ, 0x1c1f ;  /* 0x001c1fff51067589 */ /* 0x000e6200000e0000 */
[----:B------:R-:W-:Y:S01]  /*19d90*/  @!P1 VIADD R83, R7, 0x28840 ;  /* 0x0002884007539836 */ /* 0x000fe20000000000 */
[----:B------:R-:W-:-:S04]  /*19da0*/  IADD3 R7, -R183, 0xb, RZ ;  /* 0x0000000bb7077810 */ /* 0x000fc80007ffe1ff */
[----:B------:R-:W-:Y:S02]  /*19db0*/  @!P1 PRMT R83, RZ, 0x654, R83 ;  /* 0x00000654ff539816 */ /* 0x000fe40000000053 */
[----:B-1----:R-:W-:Y:S01]  /*19dc0*/  IADD3 R85, R87, R6, RZ ;  /* 0x0000000657557210 */ /* 0x002fe20007ffe0ff */
[----:B------:R-:W-:Y:S01]  /*19dd0*/  IMAD.IADD R84, R86, 0x1, R6 ;  /* 0x0000000156547824 */ /* 0x000fe200078e0206 */
[----:B------:R-:W-:Y:S02]  /*19de0*/  WARPGROUP.DEPBAR.LE gsb0, 0x0 ;  /* 0x00008000000079c5 */ /* 0x000fe40000010000 */
[----:B------:R-:W-:-:S06]  /*19df0*/  WARPGROUP.ARRIVE ;  /* 0x00000000000079c5 */ /* 0x000fcc0000000000 */
[----:B------:R-:W-:Y:S03]  /*19e00*/  HGMMA.64x128x16.F32 R88, R152, gdesc[UR4].tnspB, R88, gsb0 ;  /* 0x41e0000498587df0 */ /* 0x000fe60008000858 */
[----:B------:R-:W-:Y:S02]  /*19e10*/  WARPGROUP.DEPBAR.LE gsb0, 0x0 ;  /* 0x00008000000079c5 */ /* 0x000fe40000010000 */
[----:B------:R1:W-:Y:S06]  /*19e20*/  BAR.ARV R7, 0x100 ;  /* 0x000400070000751d */ /* 0x0003ec0000002000 */
[----:B------:R1:W-:Y:S01]  /*19e30*/  @!P1 SYNCS.ARRIVE.TRANS64.RED.A1T0 RZ, [R83+URZ], RZ ;  /* 0x000000ff53ff99a7 */ /* 0x0003e2000810043f */
[----:B0-234-:R-:W-:Y:S05]  /*19e40*/  @!P5 BRA `(.L_x_7967) ;  /* 0x000000000058d947 */ /* 0x01dfea0003800000 */
[----:B------:R-:W-:Y:S01]  /*19e50*/  IADD3 R153, -R187, R189, R6 ;  /* 0x000000bdbb997210 */ /* 0x000fe20007ffe106 */
[----:B------:R-:W-:Y:S03]  /*19e60*/  BSSY B0, `(.L_x_7968) ;  /* 0x0000010000007945 */ /* 0x000fe60003800000 */
[----:B------:R-:W-:-:S13]  /*19e70*/  ISETP.GT.AND P2, PT, R153, -0x1, PT ;  /* 0xffffffff9900780c */ /* 0x000fda0003f44270 */
[----:B------:R-:W-:Y:S05]  /*19e80*/  @P2 BRA `(.L_x_7969) ;  /* 0x0000000000202947 */ /* 0x000fea0003800000 */
[----:B-1----:R-:W-:Y:S01]  /*19e90*/  IMAD.U32 R83, RZ, RZ, UR48 ;  /* 0x00000030ff537e24 */ /* 0x002fe2000f8e00ff */
[----:B------:R-:W-:-:S04]  /*19ea0*/  LOP3.LUT R153, RZ, R153, RZ, 0x33, !PT ;  /* 0x00000099ff997212 */ /* 0x000fc800078e33ff */
[----:B------:R-:W-:-:S13]  /*19eb0*/  ISETP.NE.AND P2, PT, R83, 0x1, PT ;  /* 0x000000015300780c */ /* 0x000fda0003f45270 */
[----:B------:R-:W0:Y:S02]  /*19ec0*/  @P2 LDC.64 R6, c[0x0][0x9e8] ;  /* 0x00027a00ff062b82 */ /* 0x000e240000000a00 */
[----:B0-----:R-:W-:-:S05]  /*19ed0*/  @P2 IMAD.HI.U32 R6, R153, R6, RZ ;  /* 0x0000000699062227 */ /* 0x001fca00078e00ff */
[----:B------:R-:W-:-:S04]  /*19ee0*/  @P2 SHF.R.U32.HI R153, RZ, R7, R6 ;  /* 0x00000007ff992219 */ /* 0x000fc80000011606 */
[----:B------:R-:W-:Y:S01]  /*19ef0*/  LOP3.LUT R153, RZ, R153, RZ, 0x33, !PT ;  /* 0x00000099ff997212 */ /* 0x000fe200078e33ff */
[----:B------:R-:W-:Y:S06]  /*19f00*/  BRA `(.L_x_7970) ;  /* 0x0000000000147947 */ /* 0x000fec0003800000 */
.L_x_7969:
[----:B-1----:R-:W-:-:S05]  /*19f10*/  IMAD.U32 R83, RZ, RZ, UR48 ;  /* 0x00000030ff537e24 */ /* 0x002fca000f8e00ff */
[----:B------:R-:W-:-:S13]  /*19f20*/  ISETP.NE.AND P2, PT, R83, 0x1, PT ;  /* 0x000000015300780c */ /* 0x000fda0003f45270 */
[----:B------:R-:W0:Y:S02]  /*19f30*/  @P2 LDC.64 R6, c[0x0][0x9e8] ;  /* 0x00027a00ff062b82 */ /* 0x000e240000000a00 */
[----:B0-----:R-:W-:-:S05]  /*19f40*/  @P2 IMAD.HI.U32 R6, R153, R6, RZ ;  /* 0x0000000699062227 */ /* 0x001fca00078e00ff */
[----:B------:R-:W-:-:S07]  /*19f50*/  @P2 SHF.R.U32.HI R153, RZ, R7, R6 ;  /* 0x00000007ff992219 */ /* 0x000fce0000011606 */
.L_x_7970:
[----:B------:R-:W-:Y:S05]  /*19f60*/  BSYNC B0 ;  /* 0x0000000000007941 */ /* 0x000fea0003800000 */
.L_x_7968:
[----:B------:R-:W-:-:S04]  /*19f70*/  IMAD R153, R153, R83, -R76 ;  /* 0x0000005399997224 */ /* 0x000fc800078e0a4c */
[----:B------:R-:W-:-:S05]  /*19f80*/  IMAD.IADD R6, R153, 0x1, -R188 ;  /* 0x0000000199067824 */ /* 0x000fca00078e0abc */
[----:B------:R-:W-:Y:S02]  /*19f90*/  VIADDMNMX R85, R6, R83, R85, PT ;  /* 0x0000005306557246 */ /* 0x000fe40003800155 */
[----:B------:R-:W-:-:S07]  /*19fa0*/  VIMNMX R84, R84, R6, !PT ;  /* 0x0000000654547248 */ /* 0x000fce0007fe0100 */
.L_x_7967:
[----:B------:R-:W-:Y:S01]  /*19fb0*/  ISETP.GT.AND P2, PT, R3, -0x1, PT ;  /* 0xffffffff0300780c */ /* 0x000fe20003f44270 */
[----:B------:R-:W0:Y:S03]  /*19fc0*/  SHFL.IDX PT, R6, R81, 0x1, 0x1c1f ;  /* 0x003c1f0051067f89 */ /* 0x000e2600000e0000 */
[----:B------:R-:W-:-:S04]  /*19fd0*/  ISETP.GT.AND P3, PT, R84, RZ, P2 ;  /* 0x000000ff5400720c */ /* 0x000fc80001764270 */
[----:B------:R-:W-:-:S04]  /*19fe0*/  ISETP.LT.OR P3, PT, R85, 0x1, P3 ;  /* 0x000000015500780c */ /* 0x000fc80001f61670 */
[----:B-1----:R-:W-:Y:S02]  /*19ff0*/  FSEL R83, R10, -INF , !P3 ;  /* 0xff8000000a537808 */ /* 0x002fe40005800000 */
        /* <DEDUP_REMOVED lines=108> */
.L_x_7973:
[----:B------:R-:W-:-:S05]  /*1a6c0*/  IMAD.U32 R10, RZ, RZ, UR48 ;  /* 0x00000030ff0a7e24 */ /* 0x000fca000f8e00ff */
[----:B------:R-:W-:-:S13]  /*1a6d0*/  ISETP.NE.AND P3, PT, R10, 0x1, PT ;  /* 0x000000010a00780c */ /* 0x000fda0003f65270 */
[----:B------:R-:W0:Y:S02]  /*1a6e0*/  @P3 LDC.64 R6, c[0x0][0x9e8] ;  /* 0x00027a00ff063b82 */ /* 0x000e240000000a00 */
[----:B0-----:R-:W-:-:S05]  /*1a6f0*/  @P3 IMAD.HI.U32 R6, R81, R6, RZ ;  /* 0x0000000651063227 */ /* 0x001fca00078e00ff */
[----:B------:R-:W-:-:S07]  /*1a700*/  @P3 SHF.R.U32.HI R81, RZ, R7, R6 ;  /* 0x00000007ff513219 */ /* 0x000fce0000011606 */
.L_x_7974:
[----:B------:R-:W-:Y:S05]  /*1a710*/  BSYNC B0 ;  /* 0x0000000000007941 */ /* 0x000fea0003800000 */
.L_x_7972:
[----:B------:R-:W-:-:S05]  /*1a720*/  IMAD R81, R81, R10, -R76 ;  /* 0x0000000a51517224 */ /* 0x000fca00078e0a4c */
[----:B------:R-:W-:-:S04]  /*1a730*/  IADD3 R81, -R188, R81, RZ ;  /* 0x00000051bc517210 */ /* 0x000fc80007ffe1ff */
[----:B------:R-:W-:Y:S02]  /*1a740*/  VIADDMNMX R87, R81, R10, R87, PT ;  /* 0x0000000a51577246 */ /* 0x000fe40003800157 */
[----:B------:R-:W-:-:S07]  /*1a750*/  VIMNMX R86, R86, R81, !PT ;  /* 0x0000005156567248 */ /* 0x000fce0007fe0100 */
.L_x_7971:
[----:B------:R-:W-:Y:S01]  /*1a760*/  ISETP.GT.AND P3, PT, R86, 0x1, P2 ;  /* 0x000000015600780c */ /* 0x000fe20001764270 */
[----:B------:R-:W-:Y:S01]  /*1a770*/  UMOV UR46, UR47 ;  /* 0x0000002f002e7c82 */ /* 0x000fe20008000000 */
[----:B------:R-:W-:Y:S01]  /*1a780*/  FMNMX.FTZ R6, R83, R13, !PT ;  /* 0x0000000d53067209 */ /* 0x000fe20007810000 */
[----:B------:R-:W-:Y:S01]  /*1a790*/  @!P1 IMAD R14, R14, 0x8, R2 ;  /* 0x000000080e0e9824 */ /* 0x000fe200078e0202 */
[----:B------:R-:W-:Y:S02]  /*1a7a0*/  ISETP.LT.OR P3, PT, R87, 0x2, P3 ;  /* 0x000000025700780c */ /* 0x000fe40001f61670 */
[----:B------:R-:W-:Y:S01]  /*1a7b0*/  FMNMX.FTZ R6, R15, R6, !PT ;  /* 0x000000060f067209 */ /* 0x000fe20007810000 */
[----:B------:R-:W-:Y:S01]  /*1a7c0*/  @!P1 VIADD R14, R14, 0x28860 ;  /* 0x000288600e0e9836 */ /* 0x000fe20000000000 */
        /* <DEDUP_REMOVED lines=8> */
[C---:B------:R-:W-:Y:S02]  /*1a850*/  ISETP.LT.OR P3, PT, R87.reuse, 0xa, P3 ;  /* 0x0000000a5700780c */ /* 0x040fe40001f61670 */
        /* <DEDUP_REMOVED lines=120> */
[----:B------:R-:W-:Y:S02]  /*1afe0*/  FMNMX.FTZ R11, R6, R12, !PT ;  /* 0x0000000c060b7209 */ /* 0x000fe40007810000 */
[----:B------:R-:W-:Y:S02]  /*1aff0*/  FSEL R76, R76, RZ, P3 ;  /* 0x000000ff4c4c7208 */ /* 0x000fe40001800000 */
[----:B------:R-:W-:-:S03]  /*1b000*/  FSEL R78, R78, -INF , !P2 ;  /* 0xff8000004e4e7808 */ /* 0x000fc60005000000 */
        /* <DEDUP_REMOVED lines=54> */
[----:B------:R0:W-:Y:S02]  /*1b370*/  MUFU.EX2 R24, R33 ;  /* 0x0000002100187308 */ /* 0x0001e40000000800 */
[----:B------:R-:W-:-:S04]  /*1b380*/  FMNMX.FTZ R38, R58, R11, !PT ;  /* 0x0000000b3a267209 */ /* 0x000fc80007810000 */
[----:B------:R-:W-:Y:S02]  /*1b390*/  FMNMX.FTZ R11, R61, R38, !PT ;  /* 0x000000263d0b7209 */ /* 0x000fe40007810000 */
[----:B------:R-:W-:Y:S01]  /*1b3a0*/  MUFU.EX2 R172, R172 ;  /* 0x000000ac00ac7308 */ /* 0x000fe20000000800 */
[----:B0-----:R-:W-:Y:S01]  /*1b3b0*/  FFMA.FTZ R33, R50, UR46, -R76 ;  /* 0x0000002e32217c23 */ /* 0x001fe2000801084c */
        /* <DEDUP_REMOVED lines=9> */
[----:B------:R-:W-:Y:S01]  /*1b450*/  FMNMX.FTZ R38, R74, R9, !PT ;  /* 0x000000094a267209 */ /* 0x000fe20007810000 */
[----:B------:R-:W-:-:S03]  /*1b460*/  FFMA.FTZ R9, R56, UR46, -R76 ;  /* 0x0000002e38097c23 */ /* 0x000fc6000801084c */
[----:B------:R-:W-:Y:S01]  /*1b470*/  FMNMX.FTZ R11, R79, R38, !PT ;  /* 0x000000264f0b7209 */ /* 0x000fe20007810000 */
[--C-:B------:R-:W-:Y:S01]  /*1b480*/  FFMA.FTZ R38, R64, UR46, -R76.reuse ;  /* 0x0000002e40267c23 */ /* 0x100fe2000801084c */
[----:B------:R-:W-:Y:S01]  /*1b490*/  MUFU.EX2 R168, R168 ;  /* 0x000000a800a87308 */ /* 0x000fe20000000800 */
[----:B0-----:R-:W-:Y:S01]  /*1b4a0*/  FFMA.FTZ R42, R72, UR46, -R76 ;  /* 0x0000002e482a7c23 */ /* 0x001fe2000801084c */
[----:B------:R-:W-:-:S05]  /*1b4b0*/  FMNMX.FTZ R11, R78, R11, !PT ;  /* 0x0000000b4e0b7209 */ /* 0x000fca0007810000 */
[----:B------:R-:W0:Y:S01]  /*1b4c0*/  SHFL.BFLY PT, R46, R11, 0x2, 0x1f ;  /* 0x0c401f000b2e7f89 */ /* 0x000e2200000e0000 */
[----:B------:R-:W-:Y:S08]  /*1b4d0*/  MUFU.EX2 R170, R170 ;  /* 0x000000aa00aa7308 */ /* 0x000ff00000000800 */
[----:B------:R-:W-:Y:S08]  /*1b4e0*/  MUFU.EX2 R33, R33 ;  /* 0x0000002100217308 */ /* 0x000ff00000000800 */
[----:B------:R-:W-:Y:S01]  /*1b4f0*/  MUFU.EX2 R164, R164 ;  /* 0x000000a400a47308 */ /* 0x000fe20000000800 */
[----:B0-----:R-:W-:-:S07]  /*1b500*/  FMNMX.FTZ R46, R11, R46, !PT ;  /* 0x0000002e0b2e7209 */ /* 0x001fce0007810000 */
[----:B------:R0:W-:Y:S01]  /*1b510*/  MUFU.EX2 R8, R37 ;  /* 0x0000002500087308 */ /* 0x0001e20000000800 */
[----:B------:R-:W1:Y:S07]  /*1b520*/  SHFL.BFLY PT, R11, R46, 0x1, 0x1f ;  /* 0x0c201f002e0b7f89 */ /* 0x000e6e00000e0000 */
[----:B------:R-:W-:Y:S01]  /*1b530*/  MUFU.EX2 R166, R166 ;  /* 0x000000a600a67308 */ /* 0x000fe20000000800 */
[--C-:B0-----:R-:W-:Y:S01]  /*1b540*/  FFMA.FTZ R37, R60, UR46, -R76.reuse ;  /* 0x0000002e3c257c23 */ /* 0x101fe2000801084c */
[----:B------:R-:W-:-:S06]  /*1b550*/  FFMA.FTZ R76, R82, UR46, -R76 ;  /* 0x0000002e524c7c23 */ /* 0x000fcc000801084c */
[----:B------:R-:W-:Y:S08]  /*1b560*/  MUFU.EX2 R9, R9 ;  /* 0x0000000900097308 */ /* 0x000ff00000000800 */
[----:B------:R-:W-:Y:S01]  /*1b570*/  MUFU.EX2 R160, R160 ;  /* 0x000000a000a07308 */ /* 0x000fe20000000800 */
[----:B-1----:R-:W-:Y:S02]  /*1b580*/  FMNMX.FTZ R11, R46, R11, !PT ;  /* 0x0000000b2e0b7209 */ /* 0x002fe40007810000 */
[----:B------:R-:W-:-:S02]  /*1b590*/  FSEL R46, R10, RZ, P3 ;  /* 0x000000ff0a2e7208 */ /* 0x000fc40001800000 */
[C---:B------:R-:W-:Y:S01]  /*1b5a0*/  FSETP.NEU.FTZ.AND P2, PT, R11.reuse, -INF , PT ;  /* 0xff8000000b00780b */ /* 0x040fe20003f5d000 */
[----:B------:R-:W-:Y:S02]  /*1b5b0*/  FMUL.FTZ R49, R11, UR46 ;  /* 0x0000002e0b317c20 */ /* 0x000fe40008410000 */
[----:B------:R-:W-:Y:S01]  /*1b5c0*/  MUFU.EX2 R37, R37 ;  /* 0x0000002500257308 */ /* 0x000fe20000000800 */
[----:B------:R-:W-:Y:S02]  /*1b5d0*/  FADD.FTZ R13, -R46, R13 ;  /* 0x0000000d2e0d7221 */ /* 0x000fe40000010100 */
[----:B------:R-:W-:Y:S02]  /*1b5e0*/  FSEL R49, R49, RZ, P2 ;  /* 0x000000ff31317208 */ /* 0x000fe40001000000 */
[----:B------:R-:W-:-:S03]  /*1b5f0*/  FMUL.FTZ R13, R13, UR46 ;  /* 0x0000002e0d0d7c20 */ /* 0x000fc60008410000 */
        /* <DEDUP_REMOVED lines=12> */
[----:B------:R-:W-:Y:S01]  /*1b6c0*/  @!P1 PRMT R27, RZ, 0x654, R14 ;  /* 0x00000654ff1b9816 */ /* 0x000fe2000000000e */
[--C-:B------:R-:W-:Y:S01]  /*1b6d0*/  FFMA.FTZ R14, R36, UR46, -R49.reuse ;  /* 0x0000002e240e7c23 */ /* 0x100fe20008010831 */
[--C-:B------:R-:W-:Y:S01]  /*1b6e0*/  FFMA.FTZ R169, R43, UR46, -R49.reuse ;  /* 0x0000002e2ba97c23 */ /* 0x100fe20008010831 */
[--C-:B------:R-:W-:Y:S01]  /*1b6f0*/  FFMA.FTZ R28, R44, UR46, -R49.reuse ;  /* 0x0000002e2c1c7c23 */ /* 0x100fe20008010831 */
[----:B------:R-:W-:Y:S01]  /*1b700*/  MUFU.EX2 R181, R181 ;  /* 0x000000b500b57308 */ /* 0x000fe20000000800 */
[----:B------:R1:W-:Y:S01]  /*1b710*/  @!P1 SYNCS.ARRIVE.TRANS64.RED.A1T0 RZ, [R27+URZ], RZ ;  /* 0x000000ff1bff99a7 */ /* 0x0003e2000810043f */
        /* <DEDUP_REMOVED lines=8> */
[C---:B------:R-:W-:Y:S01]  /*1b7a0*/  F2FP.F16.F32.PACK_AB R180, R7.reuse, R180 ;  /* 0x000000b407b4723e */ /* 0x040fe200000000ff */
[--C-:B-1----:R-:W-:Y:S01]  /*1b7b0*/  FFMA.FTZ R27, R40, UR46, -R49.reuse ;  /* 0x0000002e281b7c23 */ /* 0x102fe20008010831 */
[--C-:B------:R-:W-:Y:S01]  /*1b7c0*/  FFMA.FTZ R58, R58, UR46, -R49.reuse ;  /* 0x0000002e3a3a7c23 */ /* 0x100fe20008010831 */
[----:B------:R-:W-:Y:S01]  /*1b7d0*/  FADD.FTZ R31, R7, R4 ;  /* 0x00000004071f7221 */ /* 0x000fe20000010000 */
[--C-:B------:R-:W-:Y:S01]  /*1b7e0*/  FFMA.FTZ R61, R61, UR46, -R49.reuse ;  /* 0x0000002e3d3d7c23 */ /* 0x100fe20008010831 */
[----:B------:R-:W-:Y:S01]  /*1b7f0*/  FFMA.FTZ R62, R62, UR46, -R49 ;  /* 0x0000002e3e3e7c23 */ /* 0x000fe20008010831 */
[----:B------:R-:W-:Y:S01]  /*1b800*/  MUFU.EX2 R183, R183 ;  /* 0x000000b700b77308 */ /* 0x000fe20000000800 */
[----:B------:R-:W-:Y:S01]  /*1b810*/  FADD.FTZ R4, R182, R31 ;  /* 0x0000001fb6047221 */ /* 0x000fe20000010000 */
[C---:B------:R-:W-:Y:S01]  /*1b820*/  F2FP.F16.F32.PACK_AB R182, R15.reuse, R182 ;  /* 0x000000b60fb6723e */ /* 0x040fe200000000ff */
[--C-:B------:R-:W-:Y:S01]  /*1b830*/  FFMA.FTZ R31, R48, UR46, -R49.reuse ;  /* 0x0000002e301f7c23 */ /* 0x100fe20008010831 */
[--C-:B------:R-:W-:Y:S01]  /*1b840*/  FFMA.FTZ R66, R66, UR46, -R49.reuse ;  /* 0x0000002e42427c23 */ /* 0x100fe20008010831 */
        /* <DEDUP_REMOVED lines=14> */
[----:B------:R-:W-:Y:S01]  /*1b930*/  FFMA.FTZ R49, R78, UR46, -R49 ;  /* 0x0000002e4e317c23 */ /* 0x000fe20008010831 */
[-C--:B------:R-:W-:Y:S01]  /*1b940*/  FMUL.FTZ R88, R88, R13.reuse ;  /* 0x0000000d58587220 */ /* 0x080fe20000410000 */
[----:B------:R-:W-:Y:S01]  /*1b950*/  FADD.FTZ R35, R24, R35 ;  /* 0x0000002318237221 */ /* 0x000fe20000010000 */
[-C--:B------:R-:W-:Y:S01]  /*1b960*/  FMUL.FTZ R89, R89, R13.reuse ;  /* 0x0000000d59597220 */ /* 0x080fe20000410000 */
[-C--:B------:R-:W-:Y:S01]  /*1b970*/  FMUL.FTZ R92, R92, R13.reuse ;  /* 0x0000000d5c5c7220 */ /* 0x080fe20000410000 */
[----:B------:R-:W-:Y:S01]  /*1b980*/  MUFU.EX2 R38, R38 ;  /* 0x0000002600267308 */ /* 0x000fe20000000800 */
[----:B------:R-:W-:Y:S01]  /*1b990*/  FADD.FTZ R4, R172, R35 ;  /* 0x00000023ac047221 */ /* 0x000fe20000010000 */
[-C--:B------:R-:W-:Y:S01]  /*1b9a0*/  FMUL.FTZ R93, R93, R13.reuse ;  /* 0x0000000d5d5d7220 */ /* 0x080fe20000410000 */
[-C--:B------:R-:W-:Y:S01]  /*1b9b0*/  FMUL.FTZ R96, R96, R13.reuse ;  /* 0x0000000d60607220 */ /* 0x080fe20000410000 */
[-C--:B------:R-:W-:Y:S01]  /*1b9c0*/  FMUL.FTZ R97, R97, R13.reuse ;  /* 0x0000000d61617220 */ /* 0x080fe20000410000 */
[----:B------:R-:W-:Y:S01]  /*1b9d0*/  FADD.FTZ R35, R29, R4 ;  /* 0x000000041d237221 */ /* 0x000fe20000010000 */
[-C--:B------:R-:W-:Y:S01]  /*1b9e0*/  FMUL.FTZ R100, R100, R13.reuse ;  /* 0x0000000d64647220 */ /* 0x080fe20000410000 */
[-C--:B------:R-:W-:Y:S01]  /*1b9f0*/  FMUL.FTZ R101, R101, R13.reuse ;  /* 0x0000000d65657220 */ /* 0x080fe20000410000 */
[----:B------:R-:W-:Y:S01]  /*1ba00*/  MUFU.EX2 R25, R25 ;  /* 0x0000001900197308 */ /* 0x000fe20000000800 */
[----:B------:R-:W-:Y:S01]  /*1ba10*/  FADD.FTZ R39, R174, R35 ;  /* 0x00000023ae277221 */ /* 0x000fe20000010000 */
[----:B------:R-:W-:Y:S01]  /*1ba20*/  FSEL R35, R11, RZ, P2 ;  /* 0x000000ff0b237208 */ /* 0x000fe20001000000 */
[-C--:B------:R-:W-:Y:S01]  /*1ba30*/  FMUL.FTZ R104, R104, R13.reuse ;  /* 0x0000000d68687220 */ /* 0x080fe20000410000 */
[----:B------:R-:W-:Y:S01]  /*1ba40*/  ISETP.GT.AND P2, PT, R3, R194, PT ;  /* 0x000000c20300720c */ /* 0x000fe20003f44270 */
[----:B------:R-:W-:Y:S01]  /*1ba50*/  FADD.FTZ R39, R30, R39 ;  /* 0x000000271e277221 */ /* 0x000fe20000010000 */
[-C--:B------:R-:W-:Y:S01]  /*1ba60*/  FMUL.FTZ R105, R105, R13.reuse ;  /* 0x0000000d69697220 */ /* 0x080fe20000410000 */
[----:B------:R-:W-:Y:S01]  /*1ba70*/  FADD.FTZ R35, -R35, R12 ;  /* 0x0000000c23237221 */ /* 0x000fe20000010100 */
[----:B------:R-:W-:Y:S01]  /*1ba80*/  MUFU.EX2 R156, R156 ;  /* 0x0000009c009c7308 */ /* 0x000fe20000000800 */
[----:B------:R-:W-:Y:S01]  /*1ba90*/  FADD.FTZ R39, R168, R39 ;  /* 0x00000027a8277221 */ /* 0x000fe20000010000 */
[-C--:B------:R-:W-:Y:S01]  /*1baa0*/  FMUL.FTZ R108, R108, R13.reuse ;  /* 0x0000000d6c6c7220 */ /* 0x080fe20000410000 */
[----:B------:R-:W-:Y:S01]  /*1bab0*/  FMUL.FTZ R12, R35, UR46 ;  /* 0x0000002e230c7c20 */ /* 0x000fe20008410000 */
        /* <DEDUP_REMOVED lines=12> */
[----:B------:R-:W0:Y:S01]  /*1bb80*/  MUFU.EX2 R12, R12 ;  /* 0x0000000c000c7308 */ /* 0x000e220000000800 */
[----:B------:R-:W-:Y:S01]  /*1bb90*/  FADD.FTZ R7, R164, R7 ;  /* 0x00000007a4077221 */ /* 0x000fe20000010000 */
[----:B------:R-:W-:Y:S01]  /*1bba0*/  F2FP.F16.F32.PACK_AB R164, R8, R164 ;  /* 0x000000a408a4723e */ /* 0x000fe200000000ff */
[-C--:B------:R-:W-:Y:S01]  /*1bbb0*/  FMUL.FTZ R125, R125, R13.reuse ;  /* 0x0000000d7d7d7220 */ /* 0x080fe20000410000 */
[-C--:B------:R-:W-:Y:S01]  /*1bbc0*/  FMUL.FTZ R128, R128, R13.reuse ;  /* 0x0000000d80807220 */ /* 0x080fe20000410000 */
[----:B------:R-:W-:Y:S01]  /*1bbd0*/  FADD.FTZ R15, R8, R7 ;  /* 0x00000007080f7221 */ /* 0x000fe20000010000 */
[-C--:B------:R-:W-:Y:S01]  /*1bbe0*/  FMUL.FTZ R129, R129, R13.reuse ;  /* 0x0000000d81817220 */ /* 0x080fe20000410000 */
[-C--:B------:R-:W-:Y:S01]  /*1bbf0*/  FMUL.FTZ R132, R132, R13.reuse ;  /* 0x0000000d84847220 */ /* 0x080fe20000410000 */
[----:B------:R-:W1:Y:S01]  /*1bc00*/  MUFU.EX2 R41, R41 ;  /* 0x0000002900297308 */ /* 0x000e620000000800 */
[----:B------:R-:W-:Y:S01]  /*1bc10*/  FADD.FTZ R4, R166, R15 ;  /* 0x0000000fa6047221 */ /* 0x000fe20000010000 */
[----:B------:R-:W-:Y:S01]  /*1bc20*/  F2FP.F16.F32.PACK_AB R166, R9, R166 ;  /* 0x000000a609a6723e */ /* 0x000fe200000000ff */
[-C--:B------:R-:W-:Y:S01]  /*1bc30*/  FMUL.FTZ R133, R133, R13.reuse ;  /* 0x0000000d85857220 */ /* 0x080fe20000410000 */
[-C--:B------:R-:W-:Y:S01]  /*1bc40*/  FMUL.FTZ R136, R136, R13.reuse ;  /* 0x0000000d88887220 */ /* 0x080fe20000410000 */
[----:B------:R-:W-:Y:S01]  /*1bc50*/  FADD.FTZ R35, R9, R4 ;  /* 0x0000000409237221 */ /* 0x000fe20000010000 */
[-C--:B------:R-:W-:Y:S01]  /*1bc60*/  FMUL.FTZ R137, R137, R13.reuse ;  /* 0x0000000d89897220 */ /* 0x080fe20000410000 */
[-C--:B------:R-:W-:Y:S01]  /*1bc70*/  FMUL.FTZ R140, R140, R13.reuse ;  /* 0x0000000d8c8c7220 */ /* 0x080fe20000410000 */
[----:B------:R-:W-:Y:S01]  /*1bc80*/  MUFU.EX2 R26, R26 ;  /* 0x0000001a001a7308 */ /* 0x000fe20000000800 */
[----:B0-----:R-:W-:Y:S01]  /*1bc90*/  FFMA.FTZ R15, R12, R0, R181 ;  /* 0x000000000c0f7223 */ /* 0x001fe200000100b5 */
[----:B------:R-:W-:Y:S01]  /*1bca0*/  FADD.FTZ R4, R160, R35 ;  /* 0x00000023a0047221 */ /* 0x000fe20000010000 */
        /* <DEDUP_REMOVED lines=9> */
[----:B------:R-:W-:Y:S01]  /*1bd40*/  FMUL.FTZ R149, R149, R13 ;  /* 0x0000000d95957220 */ /* 0x000fe20000410000 */
[----:B------:R-:W-:Y:S01]  /*1bd50*/  FADD.FTZ R4, R20, R15 ;  /* 0x0000000f14047221 */ /* 0x000fe20000010000 */
[----:B------:R-:W-:Y:S01]  /*1bd60*/  FADD.FTZ R35, R38, R35 ;  /* 0x0000002326237221 */ /* 0x000fe20000010000 */
[----:B------:R-:W-:Y:S01]  /*1bd70*/  F2FP.F16.F32.PACK_AB R181, R6, R181 ;  /* 0x000000b506b5723e */ /* 0x000fe200000000ff */
[----:B------:R-:W2:Y:S01]  /*1bd80*/  MUFU.EX2 R173, R173 ;  /* 0x000000ad00ad7308 */ /* 0x000ea20000000800 */
[----:B------:R-:W-:Y:S01]  /*1bd90*/  FADD.FTZ R4, R177, R4 ;  /* 0x00000004b1047221 */ /* 0x000fe20000010000 */
[----:B------:R-:W-:Y:S01]  /*1bda0*/  FADD.FTZ R24, R156, R35 ;  /* 0x000000239c187221 */ /* 0x000fe20000010000 */
[-C--:B------:R-:W-:Y:S01]  /*1bdb0*/  FMUL.FTZ R90, R90, R12.reuse ;  /* 0x0000000c5a5a7220 */ /* 0x080fe20000410000 */
[-C--:B------:R-:W-:Y:S01]  /*1bdc0*/  FMUL.FTZ R91, R91, R12.reuse ;  /* 0x0000000c5b5b7220 */ /* 0x080fe20000410000 */
[----:B------:R-:W-:Y:S01]  /*1bdd0*/  FADD.FTZ R4, R25, R4 ;  /* 0x0000000419047221 */ /* 0x000fe20000010000 */
[----:B-1----:R-:W-:Y:S01]  /*1bde0*/  FADD.FTZ R21, R41, R24 ;  /* 0x0000001829157221 */ /* 0x002fe20000010000 */
[-C--:B------:R-:W-:Y:S01]  /*1bdf0*/  FMUL.FTZ R94, R94, R12.reuse ;  /* 0x0000000c5e5e7220 */ /* 0x080fe20000410000 */
[----:B------:R-:W1:Y:S01]  /*1be00*/  MUFU.EX2 R42, R42 ;  /* 0x0000002a002a7308 */ /* 0x000e620000000800 */
[----:B------:R-:W-:Y:S01]  /*1be10*/  FADD.FTZ R15, R179, R4 ;  /* 0x00000004b30f7221 */ /* 0x000fe20000010000 */
[----:B0-----:R-:W-:Y:S01]  /*1be20*/  FADD.FTZ R21, R158, R21 ;  /* 0x000000159e157221 */ /* 0x001fe20000010000 */
[-C--:B------:R-:W-:Y:S01]  /*1be30*/  FMUL.FTZ R95, R95, R12.reuse ;  /* 0x0000000c5f5f7220 */ /* 0x080fe20000410000 */
[-C--:B------:R-:W-:Y:S01]  /*1be40*/  FMUL.FTZ R98, R98, R12.reuse ;  /* 0x0000000c62627220 */ /* 0x080fe20000410000 */
[----:B------:R-:W-:Y:S01]  /*1be50*/  FADD.FTZ R4, R26, R15 ;  /* 0x0000000f1a047221 */ /* 0x000fe20000010000 */
[-C--:B------:R-:W-:Y:S01]  /*1be60*/  FMUL.FTZ R99, R99, R12.reuse ;  /* 0x0000000c63637220 */ /* 0x080fe20000410000 */
[-C--:B------:R-:W-:Y:S01]  /*1be70*/  FMUL.FTZ R102, R102, R12.reuse ;  /* 0x0000000c66667220 */ /* 0x080fe20000410000 */
[----:B------:R-:W0:Y:S01]  /*1be80*/  MUFU.EX2 R14, R14 ;  /* 0x0000000e000e7308 */ /* 0x000e220000000800 */
[----:B--2---:R-:W-:Y:S01]  /*1be90*/  FADD.FTZ R15, R173, R4 ;  /* 0x00000004ad0f7221 */ /* 0x004fe20000010000 */
        /* <DEDUP_REMOVED lines=33> */
[----:B------:R-:W-:Y:S01]  /*1c0b0*/  FMUL.FTZ R151, R151, R12 ;  /* 0x0000000c97977220 */ /* 0x000fe20000410000 */
[----:B------:R-:W-:Y:S01]  /*1c0c0*/  F2FP.F16.F32.PACK_AB R172, R29, R172 ;  /* 0x000000ac1dac723e */ /* 0x000fe200000000ff */
[----:B------:R-:W-:Y:S01]  /*1c0d0*/  VIADD R3, R3, 0xffffffff ;  /* 0xffffffff03037836 */ /* 0x000fe20000000000 */
[----:B------:R-:W-:Y:S01]  /*1c0e0*/  F2FP.F16.F32.PACK_AB R174, R30, R174 ;  /* 0x000000ae1eae723e */ /* 0x000fe200000000ff */
[----:B------:R-:W-:Y:S01]  /*1c0f0*/  IMAD.MOV.U32 R6, RZ, RZ, R186 ;  /* 0x000000ffff067224 */ /* 0x000fe200078e00ba */
[----:B------:R-:W1:Y:S01]  /*1c100*/  MUFU.EX2 R154, R154 ;  /* 0x0000009a009a7308 */ /* 0x000e620000000800 */
[----:B0-----:R-:W-:Y:S01]  /*1c110*/  FADD.FTZ R9, R45, R8 ;  /* 0x000000082d097221 */ /* 0x001fe20000010000 */
[----:B------:R-:W-:Y:S01]  /*1c120*/  F2FP.F16.F32.PACK_AB R168, R32, R168 ;  /* 0x000000a820a8723e */ /* 0x000fe200000000ff */
[----:B------:R-:W-:Y:S01]  /*1c130*/  IMAD.MOV.U32 R14, RZ, RZ, R22 ;  /* 0x000000ffff0e7224 */ /* 0x000fe200078e0016 */
[----:B------:R-:W-:Y:S01]  /*1c140*/  F2FP.F16.F32.PACK_AB R170, R33, R170 ;  /* 0x000000aa21aa723e */ /* 0x000fe200000000ff */
[----:B------:R-:W-:Y:S01]  /*1c150*/  IMAD.MOV.U32 R13, RZ, RZ, R10 ;  /* 0x000000ffff0d7224 */ /* 0x000fe200078e000a */
[----:B------:R-:W-:Y:S01]  /*1c160*/  F2FP.F16.F32.PACK_AB R160, R37, R160 ;  /* 0x000000a025a0723e */ /* 0x000fe200000000ff */
[----:B------:R-:W-:Y:S01]  /*1c170*/  IMAD.MOV.U32 R12, RZ, RZ, R11 ;  /* 0x000000ffff0c7224 */ /* 0x000fe200078e000b */
[----:B------:R-:W0:Y:S01]  /*1c180*/  MUFU.EX2 R169, R169 ;  /* 0x000000a900a97308 */ /* 0x000e220000000800 */
[----:B--2---:R-:W-:Y:S01]  /*1c190*/  FADD.FTZ R4, R27, R4 ;  /* 0x000000041b047221 */ /* 0x004fe20000010000 */
[----:B------:R-:W-:-:S02]  /*1c1a0*/  F2FP.F16.F32.PACK_AB R162, R38, R162 ;  /* 0x000000a226a2723e */ /* 0x000fc400000000ff */
[----:B------:R-:W-:Y:S02]  /*1c1b0*/  F2FP.F16.F32.PACK_AB R156, R41, R156 ;  /* 0x0000009c299c723e */ /* 0x000fe400000000ff */
[----:B------:R-:W-:Y:S02]  /*1c1c0*/  F2FP.F16.F32.PACK_AB R158, R42, R158 ;  /* 0x0000009e2a9e723e */ /* 0x000fe400000000ff */
[----:B------:R-:W2:Y:S01]  /*1c1d0*/  MUFU.EX2 R28, R28 ;  /* 0x0000001c001c7308 */ /* 0x000ea20000000800 */
[----:B-1----:R-:W-:Y:S01]  /*1c1e0*/  FADD.FTZ R15, R154, R9 ;  /* 0x000000099a0f7221 */ /* 0x002fe20000010000 */
[----:B------:R-:W-:Y:S02]  /*1c1f0*/  F2FP.F16.F32.PACK_AB R152, R45, R152 ;  /* 0x000000982d98723e */ /* 0x000fe400000000ff */
[----:B------:R-:W-:Y:S02]  /*1c200*/  F2FP.F16.F32.PACK_AB R183, R20, R183 ;  /* 0x000000b714b7723e */ /* 0x000fe400000000ff */
[----:B------:R-:W-:-:S02]  /*1c210*/  F2FP.F16.F32.PACK_AB R177, R25, R177 ;  /* 0x000000b119b1723e */ /* 0x000fc400000000ff */
[----:B------:R-:W1:Y:S01]  /*1c220*/  MUFU.EX2 R171, R171 ;  /* 0x000000ab00ab7308 */ /* 0x000e620000000800 */
[----:B0-----:R-:W-:Y:S01]  /*1c230*/  FADD.FTZ R9, R169, R4 ;  /* 0x00000004a9097221 */ /* 0x001fe20000010000 */
[----:B------:R-:W-:Y:S02]  /*1c240*/  F2FP.F16.F32.PACK_AB R179, R26, R179 ;  /* 0x000000b31ab3723e */ /* 0x000fe400000000ff */
[----:B------:R-:W-:-:S04]  /*1c250*/  F2FP.F16.F32.PACK_AB R175, R27, R175 ;  /* 0x000000af1baf723e */ /* 0x000fc800000000ff */
        /* <DEDUP_REMOVED lines=44> */
[----:B0-----:R-:W-:Y:S01]  /*1c520*/  FADD.FTZ R8, R79, R8 ;  /* 0x000000084f087221 */ /* 0x001fe20000010000 */
[C---:B--2---:R-:W-:Y:S01]  /*1c530*/  FADD.FTZ R4, R46.reuse, R15 ;  /* 0x0000000f2e047221 */ /* 0x044fe20000010000 */
[----:B------:R-:W-:Y:S02]  /*1c540*/  F2FP.F16.F32.PACK_AB R154, R46, R154 ;  /* 0x0000009a2e9a723e */ /* 0x000fe400000000ff */
[C---:B-1----:R-:W-:Y:S01]  /*1c550*/  FADD.FTZ R0, R49.reuse, R8 ;  /* 0x0000000831007221 */ /* 0x042fe20000010000 */
[----:B------:R-:W-:Y:S01]  /*1c560*/  F2FP.F16.F32.PACK_AB R155, R49, R79 ;  /* 0x0000004f319b723e */ /* 0x000fe200000000ff */
[----:B------:R-:W-:Y:S06]  /*1c570*/  @P2 BRA `(.L_x_7975) ;  /* 0xffffffc400882947 */ /* 0x000fec000383ffff */
.L_x_7957:
[----:B------:R-:W-:Y:S05]  /*1c580*/  WARPSYNC.ALL ;  /* 0x0000000000007948 */ /* 0x000fea0003800000 */
[----:B------:R-:W-:Y:S06]  /*1c590*/  BAR.ARV 0x8, 0x180 ;  /* 0x0206000000007b1d */ /* 0x000fec0000002000 */
[----:B------:R-:W-:Y:S05]  /*1c5a0*/  @!P0 BRA `(.L_x_7976) ;  /* 0x0000000000048947 */ /* 0x000fea0003800000 */
[----:B------:R-:W-:Y:S01]  /*1c5b0*/  BPT.TRAP 0x1 ;  /* 0x000000040000795c */ /* 0x000fe20000300000 */
.L_x_7976:
[----:B------:R-:W-:Y:S01]  /*1c5c0*/  IMAD R8, R22, 0x8, R2 ;  /* 0x0000000816087824 */ /* 0x000fe200078e0202 */
[----:B------:R-:W-:-:S04]  /*1c5d0*/  SHF.L.U32 R3, R186, 0x1f, RZ ;  /* 0x0000001fba037819 */ /* 0x000fc800000006ff */
[----:B------:R0:W1:Y:S01]  /*1c5e0*/  SYNCS.PHASECHK.TRANS64.TRYWAIT P2, [R8+URZ+0x28850], R3 ;  /* 0x02885003080075a7 */ /* 0x000062000804017f */
[----:B------:R-:W-:Y:S05]  /*1c5f0*/  @!P0 BRA `(.L_x_7977) ;  /* 0x0000000000048947 */ /* 0x000fea0003800000 */
[----:B------:R-:W-:Y:S01]  /*1c600*/  BPT.TRAP 0x1 ;  /* 0x000000040000795c */ /* 0x000fe20000300000 */
.L_x_7977:
[----:B------:R-:W-:-:S04]  /*1c610*/  IADD3 R2, R2, 0x400, RZ ;  /* 0x0000040002027810 */ /* 0x000fc80007ffe0ff */
[----:B------:R-:W-:-:S04]  /*1c620*/  SHF.R.U32.HI R2, RZ, 0x4, R2 ;  /* 0x00000004ff027819 */ /* 0x000fc80000011602 */
[----:B------:R-:W-:-:S04]  /*1c630*/  LOP3.LUT R2, R2, 0x3fff, RZ, 0xc0, !PT ;  /* 0x00003fff02027812 */ /* 0x000fc800078ec0ff */
[----:B------:R-:W-:Y:S01]  /*1c640*/  LOP3.LUT R5, R2, 0x4000000, RZ, 0xfc, !PT ;  /* 0x0400000002057812 */ /* 0x000fe200078efcff */
[----:B-1----:R-:W-:Y:S06]  /*1c650*/  @P2 BRA `(.L_x_7978) ;  /* 0x0000000000082947 */ /* 0x002fec0003800000 */
[----:B------:R-:W1:Y:S02]  /*1c660*/  SYNCS.PHASECHK.TRANS64.TRYWAIT P0, [R8+URZ+0x28850], R3 ;  /* 0x02885003080075a7 */ /* 0x000e64000800017f */
[----:B-1----:R-:W-:Y:S05]  /*1c670*/  @!P0 BRA `(.L_x_7979) ;  /* 0x000000d800f88947 */ /* 0x002fea0003800000 */
.L_x_7978:
[----:B------:R-:W-:Y:S01]  /*1c680*/  IMAD R2, R22, 0x800, R5 ;  /* 0x0000080016027824 */ /* 0x000fe200078e0205 */
[----:B------:R-:W-:Y:S05]  /*1c690*/  WARPSYNC.ALL ;  /* 0x0000000000007948 */ /* 0x000fea0003800000 */
[----:B01----:R-:W-:Y:S01]  /*1c6a0*/  IMAD.MOV.U32 R3, RZ, RZ, 0x40000040 ;  /* 0x40000040ff037424 */ /* 0x003fe200078e00ff */
[C---:B------:R-:W-:Y:S01]  /*1c6b0*/  R2UR UR6, R2.reuse ;  /* 0x00000000020672ca */ /* 0x040fe200000e0000 */
[----:B------:R-:W-:Y:S01]  /*1c6c0*/  WARPGROUP.ARRIVE ;  /* 0x00000000000079c5 */ /* 0x000fe20000000000 */
[----:B------:R-:W-:Y:S01]  /*1c6d0*/  VIADD R6, R2, 0x80 ;  /* 0x0000008002067836 */ /* 0x000fe20000000000 */
[----:B------:R-:W0:Y:S01]  /*1c6e0*/  SHFL.BFLY PT, R5, R0, 0x2, 0x1f ;  /* 0x0c401f0000057f89 */ /* 0x000e2200000e0000 */
[----:B------:R-:W-:Y:S01]  /*1c6f0*/  R2UR UR7, R3 ;  /* 0x00000000030772ca */ /* 0x000fe200000e0000 */
[----:B------:R-:W-:-:S02]  /*1c700*/  IMAD.MOV.U32 R7, RZ, RZ, 0x40000040 ;  /* 0x40000040ff077424 */ /* 0x000fc400078e00ff */
[----:B------:R-:W-:Y:S02]  /*1c710*/  IMAD.MOV.U32 R3, RZ, RZ, 0x40000040 ;  /* 0x40000040ff037424 */ /* 0x000fe400078e00ff */
[----:B------:R-:W-:Y:S02]  /*1c720*/  @!P1 VIADD R9, R8, 0x28860 ;  /* 0x0002886008099836 */ /* 0x000fe40000000000 */
[----:B------:R-:W-:Y:S02]  /*1c730*/  VIADD R22, R22, 0x1 ;  /* 0x0000000116167836 */ /* 0x000fe40000000000 */
[----:B------:R-:W-:Y:S01]  /*1c740*/  IMAD.U32 R15, RZ, RZ, UR46 ;  /* 0x0000002eff0f7e24 */ /* 0x000fe2000f8e00ff */
[----:B------:R-:W-:Y:S01]  /*1c750*/  @!P1 PRMT R9, RZ, 0x654, R9 ;  /* 0x00000654ff099816 */ /* 0x000fe20000000009 */
[----:B------:R-:W-:Y:S01]  /*1c760*/  VIADD R213, R213, 0x1 ;  /* 0x00000001d5d57836 */ /* 0x000fe20000000000 */
[----:B------:R-:W-:Y:S01]  /*1c770*/  ISETP.NE.AND P2, PT, R22, 0x2, PT ;  /* 0x000000021600780c */ /* 0x000fe20003f45270 */
[----:B------:R-:W-:Y:S01]  /*1c780*/  HGMMA.64x128x16.F32 R88, R180, gdesc[UR4].tnspB, R88, gsb0 ;  /* 0x41e00004b4587df0 */ /* 0x000fe20008000858 */
[----:B------:R-:W-:Y:S01]  /*1c790*/  R2UR UR6, R6 ;  /* 0x00000000060672ca */ /* 0x000fe200000e0000 */
[----:B------:R-:W-:Y:S01]  /*1c7a0*/  VIADD R6, R2, 0x100 ;  /* 0x0000010002067836 */ /* 0x000fe20000000000 */
[----:B------:R-:W-:Y:S01]  /*1c7b0*/  R2UR UR7, R7 ;  /* 0x00000000070772ca */ /* 0x000fe200000e0000 */
[----:B------:R-:W-:Y:S01]  /*1c7c0*/  IMAD.MOV.U32 R7, RZ, RZ, 0x40000040 ;  /* 0x40000040ff077424 */ /* 0x000fe200078e00ff */
[----:B------:R-:W-:Y:S01]  /*1c7d0*/  SEL R22, R22, RZ, P2 ;  /* 0x000000ff16167207 */ /* 0x000fe20001000000 */
[----:B0-----:R-:W-:Y:S01]  /*1c7e0*/  FADD.FTZ R5, R5, R0 ;  /* 0x0000000005057221 */ /* 0x001fe20000010000 */
[----:B------:R-:W-:Y:S01]  /*1c7f0*/  IMAD.MOV.U32 R0, RZ, RZ, -0x800000 ;  /* 0xff800000ff007424 */ /* 0x000fe200078e00ff */
        /* <DEDUP_REMOVED lines=10> */
[----:B------:R-:W-:Y:S02]  /*1c8a0*/  R2UR UR6, R6 ;  /* 0x00000000060672ca */ /* 0x000fe400000e0000 */
[----:B------:R-:W-:Y:S01]  /*1c8b0*/  R2UR UR7, R7 ;  /* 0x00000000070772ca */ /* 0x000fe200000e0000 */
[----:B------:R-:W-:Y:S01]  /*1c8c0*/  IMAD.MOV.U32 R7, RZ, RZ, 0x40000040 ;  /* 0x40000040ff077424 */ /* 0x000fe200078e00ff */
[----:B------:R-:W-:Y:S01]  /*1c8d0*/  IADD3 R6, R2, 0x200, RZ ;  /* 0x0000020002067810 */ /* 0x000fe20007ffe0ff */
        /* <DEDUP_REMOVED lines=20> */
[----:B------:R-:W0:Y:S02]  /*1ca20*/  SHFL.BFLY PT, R6, R5, 0x1, 0x1f ;  /* 0x0c201f0005067f89 */ /* 0x000e2400000e0000 */
[----:B0-----:R-:W-:Y:S01]  /*1ca30*/  FADD.FTZ R13, R5, R6 ;  /* 0x00000006050d7221 */ /* 0x001fe20000010000 */
[----:B------:R-:W-:Y:S02]  /*1ca40*/  IMAD.MOV.U32 R6, RZ, RZ, RZ ;  /* 0x000000ffff067224 */ /* 0x000fe400078e00ff */
[----:B------:R-:W-:Y:S02]  /*1ca50*/  IMAD.U32 R5, RZ, RZ, UR46 ;  /* 0x0000002eff057e24 */ /* 0x000fe4000f8e00ff */
[----:B------:R-:W-:-:S13]  /*1ca60*/  FSETP.NE.FTZ.AND P3, PT, R13, RZ, PT ;  /* 0x000000ff0d00720b */ /* 0x000fda0003f75000 */
[----:B------:R-:W0:Y:S01]  /*1ca70*/  @P3 MUFU.LG2 R7, R13 ;  /* 0x0000000d00073308 */ /* 0x000e220000000c00 */
[----:B------:R-:W-:-:S07]  /*1ca80*/  @P3 FMUL.FTZ R15, R15, 0.69314718246459960938 ;  /* 0x3f3172180f0f3820 */ /* 0x000fce0000410000 */
[----:B------:R-:W-:Y:S01]  /*1ca90*/  @P3 MUFU.RCP R6, R13 ;  /* 0x0000000d00063308 */ /* 0x000fe20000001000 */
[----:B0-----:R-:W-:-:S04]  /*1caa0*/  @P3 FMUL.FTZ R8, R7, 0.69314718246459960938 ;  /* 0x3f31721807083820 */ /* 0x001fc80000410000 */
[----:B------:R-:W-:Y:S01]  /*1cab0*/  @P3 FFMA.FTZ R0, R15, R11, R8 ;  /* 0x0000000b0f003223 */ /* 0x000fe20000010008 */
[----:B------:R-:W-:Y:S02]  /*1cac0*/  WARPGROUP.DEPBAR.LE gsb0, 0x0 ;  /* 0x00008000000079c5 */ /* 0x000fe40000010000 */
        /* <DEDUP_REMOVED lines=8> */
[----:B------:R-:W-:Y:S02]  /*1cb50*/  MOV R2, RZ ;  /* 0x000000ff00027202 */ /* 0x000fe40000000f00 */
[----:B------:R-:W-:Y:S02]  /*1cb60*/  SEL R3, RZ, 0x1, P2 ;  /* 0x00000001ff037807 */ /* 0x000fe40001000000 */
[----:B------:R-:W-:Y:S02]  /*1cb70*/  FSETP.NE.FTZ.AND P0, PT, R12, RZ, PT ;  /* 0x000000ff0c00720b */ /* 0x000fe40003f15000 */
[----:B------:R-:W-:Y:S01]  /*1cb80*/  LOP3.LUT R186, R186, R3, RZ, 0x3c, !PT ;  /* 0x00000003baba7212 */ /* 0x000fe200078e3cff */
[----:B------:R-:W-:-:S10]  /*1cb90*/  IMAD.MOV.U32 R3, RZ, RZ, -0x800000 ;  /* 0xff800000ff037424 */ /* 0x000fd400078e00ff */
[----:B------:R-:W0:Y:S01]  /*1cba0*/  @P0 MUFU.LG2 R4, R12 ;  /* 0x0000000c00040308 */ /* 0x000e220000000c00 */
[----:B------:R-:W-:-:S07]  /*1cbb0*/  @P0 FMUL.FTZ R5, R5, 0.69314718246459960938 ;  /* 0x3f31721805050820 */ /* 0x000fce0000410000 */
        /* <DEDUP_REMOVED lines=73> */
.L_x_7853:
        /* <DEDUP_REMOVED lines=11> */
[----:B------:R-:W-:Y:S01]  /*1d100*/  ULDC UR4, c[0x0][0xad4] ;  /* 0x0002b50000047ab9 */ /* 0x000fe20000000800 */
[----:B------:R-:W-:Y:S01]  /*1d110*/  F2FP.F16.F32.PACK_AB R34, R133, R132 ;  /* 0x000000848522723e */ /* 0x000fe200000000ff */
[----:B------:R-:W3:Y:S01]  /*1d120*/  S2R R5, SR_SWINHI ;  /* 0x0000000000057919 */ /* 0x000ee20000002f00 */
[----:B------:R-:W-:Y:S02]  /*1d130*/  MOV R40, R2 ;  /* 0x0000000200287202 */ /* 0x000fe40000000f00 */
[----:B---3--:R-:W-:-:S03]  /*1d140*/  MOV R41, R5 ;  /* 0x0000000500297202 */ /* 0x008fc60000000f00 */
[----:B--2---:R-:W-:-:S03]  /*1d150*/  IMAD.WIDE R4, R4, 0x2, R40 ;  /* 0x0000000204047825 */ /* 0x004fc600078e0228 */
[C---:B------:R-:W-:Y:S02]  /*1d160*/  IADD3 R10, P0, R4.reuse, 0x40, RZ ;  /* 0x00000040040a7810 */ /* 0x040fe40007f1e0ff */
[C---:B------:R-:W-:Y:S02]  /*1d170*/  LOP3.LUT R7, R4.reuse, 0x380, RZ, 0xc0, !PT ;  /* 0x0000038004077812 */ /* 0x040fe400078ec0ff */
[----:B------:R-:W-:Y:S01]  /*1d180*/  IADD3 R35, P5, R4, 0x20, RZ ;  /* 0x0000002004237810 */ /* 0x000fe20007fbe0ff */
[----:B------:R-:W-:Y:S01]  /*1d190*/  IMAD.X R11, RZ, RZ, R5, P0 ;  /* 0x000000ffff0b7224 */ /* 0x000fe200000e0605 */
[C---:B------:R-:W-:Y:S02]  /*1d1a0*/  ISETP.NE.AND P0, PT, R208.reuse, RZ, PT ;  /* 0x000000ffd000720c */ /* 0x040fe40003f05270 */
[----:B------:R-:W-:Y:S02]  /*1d1b0*/  SHF.R.U64 R7, R7, 0x3, RZ ;  /* 0x0000000307077819 */ /* 0x000fe400000012ff */
[----:B------:R-:W-:Y:S01]  /*1d1c0*/  SEL R208, R208, UR4, P0 ;  /* 0x00000004d0d07c07 */ /* 0x000fe20008000000 */
[----:B------:R-:W-:Y:S05]  /*1d1d0*/  WARPSYNC.ALL ;  /* 0x0000000000007948 */ /* 0x000fea0003800000 */
[----:B------:R-:W-:Y:S01]  /*1d1e0*/  LOP3.LUT R8, R10, 0x380, RZ, 0xc0, !PT ;  /* 0x000003800a087812 */ /* 0x000fe200078ec0ff */
[----:B------:R-:W-:Y:S01]  /*1d1f0*/  ULDC.64 UR4, c[0x0][0xc00] ;  /* 0x0003000000047ab9 */ /* 0x000fe20000000a00 */
[----:B------:R-:W-:Y:S01]  /*1d200*/  IADD3.X R9, RZ, R5, RZ, P5, !PT ;  /* 0x00000005ff097210 */ /* 0x000fe20002ffe4ff */
[----:B------:R-:W-:Y:S01]  /*1d210*/  ULDC.64 UR6, c[0x0][0xc08] ;  /* 0x0003020000067ab9 */ /* 0x000fe20000000a00 */
[----:B------:R-:W-:Y:S01]  /*1d220*/  LOP3.LUT R6, R35, 0x380, RZ, 0xc0, !PT ;  /* 0x0000038023067812 */ /* 0x000fe200078ec0ff */
[----:B------:R-:W-:Y:S01]  /*1d230*/  BAR.SYNC.DEFER_BLOCKING 0x1, 0x100 ;  /* 0x0044000000007b1d */ /* 0x000fe20000010000 */
[----:B------:R-:W-:-:S02]  /*1d240*/  IADD3 R43, P1, R4, 0x60, RZ ;  /* 0x00000060042b7810 */ /* 0x000fc40007f3e0ff */
[C---:B------:R-:W-:Y:S02]  /*1d250*/  IADD3 R45, P2, R4.reuse, 0x4000, RZ ;  /* 0x00004000042d7810 */ /* 0x040fe40007f5e0ff */
[C---:B-1----:R-:W-:Y:S01]  /*1d260*/  IADD3 R24, P3, R4.reuse, 0x4020, RZ ;  /* 0x0000402004187810 */ /* 0x042fe20007f7e0ff */
[--C-:B------:R-:W-:Y:S01]  /*1d270*/  IMAD.X R13, RZ, RZ, R5.reuse, P1 ;  /* 0x000000ffff0d7224 */ /* 0x100fe200008e0605 */
[C---:B------:R-:W-:Y:S01]  /*1d280*/  IADD3 R47, P4, R4.reuse, 0x4040, RZ ;  /* 0x00004040042f7810 */ /* 0x040fe20007f9e0ff */
[--C-:B------:R-:W-:Y:S01]  /*1d290*/  IMAD.X R15, RZ, RZ, R5.reuse, P2 ;  /* 0x000000ffff0f7224 */ /* 0x100fe200010e0605 */
[----:B------:R-:W-:Y:S01]  /*1d2a0*/  IADD3 R49, P5, R4, 0x4060, RZ ;  /* 0x0000406004317810 */ /* 0x000fe20007fbe0ff */
[--C-:B------:R-:W-:Y:S01]  /*1d2b0*/  IMAD.X R29, RZ, RZ, R5.reuse, P3 ;  /* 0x000000ffff1d7224 */ /* 0x100fe200018e0605 */
[----:B------:R-:W-:Y:S01]  /*1d2c0*/  LOP3.LUT R4, R7, R4, RZ, 0x3c, !PT ;  /* 0x0000000407047212 */ /* 0x000fe200078e3cff */
[--C-:B------:R-:W-:Y:S01]  /*1d2d0*/  IMAD.X R31, RZ, RZ, R5.reuse, P4 ;  /* 0x000000ffff1f7224 */ /* 0x100fe200020e0605 */
[----:B------:R-:W-:Y:S01]  /*1d2e0*/  SHF.R.U64 R7, R8, 0x3, RZ ;  /* 0x0000000308077819 */ /* 0x000fe200000012ff */
[----:B------:R-:W-:Y:S01]  /*1d2f0*/  IMAD.X R33, RZ, RZ, R5, P5 ;  /* 0x000000ffff217224 */ /* 0x000fe200028e0605 */
[----:B------:R-:W-:-:S02]  /*1d300*/  SHF.R.U64 R6, R6, 0x3, RZ ;  /* 0x0000000306067819 */ /* 0x000fc400000012ff */
[----:B------:R-:W-:Y:S02]  /*1d310*/  LOP3.LUT R10, R7, R10, RZ, 0x3c, !PT ;  /* 0x0000000a070a7212 */ /* 0x000fe400078e3cff */
[----:B------:R-:W-:Y:S02]  /*1d320*/  LOP3.LUT R8, R6, R35, RZ, 0x3c, !PT ;  /* 0x0000002306087212 */ /* 0x000fe400078e3cff */
[----:B------:R-:W-:Y:S02]  /*1d330*/  LOP3.LUT R7, R24, 0x380, RZ, 0xc0, !PT ;  /* 0x0000038018077812 */ /* 0x000fe400078ec0ff */
[----:B------:R-:W-:Y:S02]  /*1d340*/  LOP3.LUT R6, R45, 0x380, RZ, 0xc0, !PT ;  /* 0x000003802d067812 */ /* 0x000fe400078ec0ff */
[----:B------:R-:W-:Y:S02]  /*1d350*/  SHF.R.U64 R7, R7, 0x3, RZ ;  /* 0x0000000307077819 */ /* 0x000fe400000012ff */
[----:B------:R-:W-:-:S02]  /*1d360*/  SHF.R.U64 R6, R6, 0x3, RZ ;  /* 0x0000000306067819 */ /* 0x000fc400000012ff */
[----:B------:R-:W-:Y:S02]  /*1d370*/  LOP3.LUT R12, R43, 0x380, RZ, 0xc0, !PT ;  /* 0x000003802b0c7812 */ /* 0x000fe400078ec0ff */
[----:B------:R-:W-:Y:S02]  /*1d380*/  LOP3.LUT R30, R47, 0x380, RZ, 0xc0, !PT ;  /* 0x000003802f1e7812 */ /* 0x000fe400078ec0ff */
[----:B------:R-:W-:Y:S02]  /*1d390*/  LOP3.LUT R32, R49, 0x380, RZ, 0xc0, !PT ;  /* 0x0000038031207812 */ /* 0x000fe400078ec0ff */
[----:B------:R-:W-:Y:S02]  /*1d3a0*/  LOP3.LUT R28, R7, R24, RZ, 0x3c, !PT ;  /* 0x00000018071c7212 */ /* 0x000fe400078e3cff */
[----:B------:R-:W-:Y:S02]  /*1d3b0*/  LOP3.LUT R14, R6, R45, RZ, 0x3c, !PT ;  /* 0x0000002d060e7212 */ /* 0x000fe400078e3cff */
[----:B------:R-:W-:-:S02]  /*1d3c0*/  MOV R24, R4 ;  /* 0x0000000400187202 */ /* 0x000fc40000000f00 */
[----:B------:R-:W-:Y:S02]  /*1d3d0*/  SHF.R.U64 R12, R12, 0x3, RZ ;  /* 0x000000030c0c7819 */ /* 0x000fe400000012ff */
[----:B------:R-:W-:Y:S02]  /*1d3e0*/  F2FP.F16.F32.PACK_AB R4, R21, R20 ;  /* 0x000000141504723e */ /* 0x000fe400000000ff */
[----:B------:R-:W-:Y:S02]  /*1d3f0*/  F2FP.F16.F32.PACK_AB R5, R91, R90 ;  /* 0x0000005a5b05723e */ /* 0x000fe400000000ff */
[----:B------:R-:W-:Y:S02]  /*1d400*/  F2FP.F16.F32.PACK_AB R6, R93, R92 ;  /* 0x0000005c5d06723e */ /* 0x000fe400000000ff */
[----:B------:R-:W-:Y:S02]  /*1d410*/  F2FP.F16.F32.PACK_AB R7, R95, R94 ;  /* 0x0000005e5f07723e */ /* 0x000fe400000000ff */
[----:B------:R-:W-:-:S02]  /*1d420*/  SHF.R.U64 R30, R30, 0x3, RZ ;  /* 0x000000031e1e7819 */ /* 0x000fc400000012ff */
[----:B------:R-:W-:Y:S01]  /*1d430*/  SHF.R.U64 R32, R32, 0x3, RZ ;  /* 0x0000000320207819 */ /* 0x000fe200000012ff */
[----:B------:R1:W-:Y:S01]  /*1d440*/  STSM.16.M88.4 [R24], R4 ;  /* 0x0000000418007844 */ /* 0x0003e20000000200 */
[----:B------:R-:W-:Y:S02]  /*1d450*/  LOP3.LUT R12, R12, R43, RZ, 0x3c, !PT ;  /* 0x0000002b0c0c7212 */ /* 0x000fe400078e3cff */
[----:B------:R-:W-:Y:S01]  /*1d460*/  LOP3.LUT R30, R30, R47, RZ, 0x3c, !PT ;  /* 0x0000002f1e1e7212 */ /* 0x000fe200078e3cff */
[----:B------:R-:W2:Y:S01]  /*1d470*/  LDC.64 R42, c[0x0][0xc00] ;  /* 0x00030000ff2a7b82 */ /* 0x000ea20000000a00 */
[----:B------:R-:W-:Y:S02]  /*1d480*/  LOP3.LUT R32, R32, R49, RZ, 0x3c, !PT ;  /* 0x0000003120207212 */ /* 0x000fe400078e3cff */
[----:B------:R-:W-:Y:S02]  /*1d490*/  MOV R49, R8 ;  /* 0x0000000800317202 */ /* 0x000fe40000000f00 */
[----:B------:R-:W-:-:S02]  /*1d4a0*/  MOV R48, R10 ;  /* 0x0000000a00307202 */ /* 0x000fc40000000f00 */
[----:B------:R-:W-:Y:S02]  /*1d4b0*/  F2FP.F16.F32.PACK_AB R8, R105, R104 ;  /* 0x000000686908723e */ /* 0x000fe400000000ff */
[----:B------:R-:W-:Y:S02]  /*1d4c0*/  F2FP.F16.F32.PACK_AB R9, R107, R106 ;  /* 0x0000006a6b09723e */ /* 0x000fe400000000ff */
[----:B------:R-:W-:Y:S02]  /*1d4d0*/  F2FP.F16.F32.PACK_AB R10, R109, R108 ;  /* 0x0000006c6d0a723e */ /* 0x000fe400000000ff */
[----:B-1----:R-:W-:Y:S02]  /*1d4e0*/  F2FP.F16.F32.PACK_AB R4, R97, R96 ;  /* 0x000000606104723e */ /* 0x002fe400000000ff */
[----:B------:R-:W-:Y:S02]  /*1d4f0*/  F2FP.F16.F32.PACK_AB R5, R99, R98 ;  /* 0x000000626305723e */ /* 0x000fe400000000ff */
[----:B------:R-:W-:-:S02]  /*1d500*/  F2FP.F16.F32.PACK_AB R6, R101, R100 ;  /* 0x000000646506723e */ /* 0x000fc400000000ff */
[----:B------:R-:W-:Y:S02]  /*1d510*/  F2FP.F16.F32.PACK_AB R7, R103, R102 ;  /* 0x000000666707723e */ /* 0x000fe400000000ff */
[----:B------:R-:W-:Y:S02]  /*1d520*/  F2FP.F16.F32.PACK_AB R11, R111, R110 ;  /* 0x0000006e6f0b723e */ /* 0x000fe400000000ff */
[----:B------:R-:W-:Y:S01]  /*1d530*/  MOV R47, R12 ;  /* 0x0000000c002f7202 */ /* 0x000fe20000000f00 */
[----:B------:R1:W-:Y:S01]  /*1d540*/  STSM.16.M88.4 [R49], R4 ;  /* 0x0000000431007844 */ /* 0x0003e20000000200 */
[----:B------:R-:W-:Y:S02]  /*1d550*/  MOV R46, R14 ;  /* 0x0000000e002e7202 */ /* 0x000fe40000000f00 */
[----:B------:R-:W-:Y:S01]  /*1d560*/  MOV R45, R28 ;  /* 0x0000001c002d7202 */ /* 0x000fe20000000f00 */
[----:B------:R-:W-:Y:S01]  /*1d570*/  STSM.16.M88.4 [R48], R8 ;  /* 0x0000000830007844 */ /* 0x000fe20000000200 */
[----:B------:R-:W-:-:S02]  /*1d580*/  MOV R44, R30 ;  /* 0x0000001e002c7202 */ /* 0x000fc40000000f00 */
        /* <DEDUP_REMOVED lines=9> */
[----:B------:R-:W-:Y:S02]  /*1d620*/  MOV R24, R32 ;  /* 0x0000002000187202 */ /* 0x000fe40000000f00 */
[----:B------:R-:W-:Y:S01]  /*1d630*/  F2FP.F16.F32.PACK_AB R32, R129, R128 ;  /* 0x000000808120723e */ /* 0x000fe200000000ff */
[----:B------:R4:W-:Y:S01]  /*1d640*/  STSM.16.M88.4 [R46], R28 ;  /* 0x0000001c2e007844 */ /* 0x0009e20000000200 */
[----:B------:R-:W-:Y:S02]  /*1d650*/  F2FP.F16.F32.PACK_AB R33, R131, R130 ;  /* 0x000000828321723e */ /* 0x000fe400000000ff */
[----:B------:R-:W-:Y:S02]  /*1d660*/  F2FP.F16.F32.PACK_AB R35, R135, R134 ;  /* 0x000000868723723e */ /* 0x000fe400000000ff */
[----:B-1----:R-:W-:-:S02]  /*1d670*/  F2FP.F16.F32.PACK_AB R4, R137, R136 ;  /* 0x000000888904723e */ /* 0x002fc400000000ff */
[----:B------:R-:W-:Y:S01]  /*1d680*/  F2FP.F16.F32.PACK_AB R5, R139, R138 ;  /* 0x0000008a8b05723e */ /* 0x000fe200000000ff */
[----:B------:R-:W-:Y:S01]  /*1d690*/  STSM.16.M88.4 [R45], R32 ;  /* 0x000000202d007844 */ /* 0x000fe20000000200 */
[----:B------:R-:W-:Y:S01]  /*1d6a0*/  F2FP.F16.F32.PACK_AB R6, R141, R140 ;  /* 0x0000008c8d06723e */ /* 0x000fe200000000ff */
[----:B---3--:R-:W-:Y:S01]  /*1d6b0*/  IMAD.MOV.U32 R15, RZ, RZ, RZ ;  /* 0x000000ffff0f7224 */ /* 0x008fe200078e00ff */
[----:B------:R-:W-:Y:S01]  /*1d6c0*/  F2FP.F16.F32.PACK_AB R7, R143, R142 ;  /* 0x0000008e8f07723e */ /* 0x000fe200000000ff */
[----:B--2---:R-:W-:Y:S01]  /*1d6d0*/  IMAD.WIDE R12, R209, 0x4, R42 ;  /* 0x00000004d10c7825 */ /* 0x004fe200078e022a */
[----:B------:R-:W-:Y:S01]  /*1d6e0*/  F2FP.F16.F32.PACK_AB R8, R145, R144 ;  /* 0x000000909108723e */ /* 0x000fe200000000ff */
[----:B------:R-:W1:Y:S01]  /*1d6f0*/  LDC R14, c[0x0][0xbe8] ;  /* 0x0002fa00ff0e7b82 */ /* 0x000e620000000800 */
        /* <DEDUP_REMOVED lines=8> */
[----:B------:R-:W5:Y:S01]  /*1d780*/  @P3 LDG.E R15, desc[UR42][R12.64] ;  /* 0x0000002a0c0f3981 */ /* 0x000f62000c1e1900 */
[----:B------:R-:W-:Y:S01]  /*1d790*/  ISETP.NE.U32.AND P0, PT, RZ, UR6, PT ;  /* 0x00000006ff007c0c */ /* 0x000fe2000bf05070 */
[----:B------:R-:W-:Y:S01]  /*1d7a0*/  ULDC UR6, c[0x0][0xa88] ;  /* 0x0002a20000067ab9 */ /* 0x000fe20000000800 */
[----:B------:R-:W-:Y:S01]  /*1d7b0*/  ISETP.GT.AND P1, PT, R208, 0x1, PT ;  /* 0x00000001d000780c */ /* 0x000fe20003f24270 */
[----:B----4-:R-:W-:Y:S01]  /*1d7c0*/  IMAD.U32 R29, RZ, RZ, UR6 ;  /* 0x00000006ff1d7e24 */ /* 0x010fe2000f8e00ff */
[----:B------:R-:W-:-:S13]  /*1d7d0*/  ISETP.NE.AND.EX P0, PT, RZ, UR7, PT, P0 ;  /* 0x00000007ff007c0c */ /* 0x000fda000bf05300 */
[----:B--2---:R-:W2:Y:S01]  /*1d7e0*/  @P0 LDC.64 R4, c[0x0][0xc08] ;  /* 0x00030200ff040b82 */ /* 0x004ea20000000a00 */
[----:B---3--:R-:W-:-:S04]  /*1d7f0*/  MOV R10, 0x9b8 ;  /* 0x000009b8000a7802 */ /* 0x008fc80000000f00 */
[----:B------:R-:W-:-:S04]  /*1d800*/  SEL R10, R10, 0x978, P1 ;  /* 0x000009780a0a7807 */ /* 0x000fc80000800000 */
[----:B------:R3:W4:Y:S08]  /*1d810*/  LDC.64 R6, c[0x0][R10+0x218] ;  /* 0x000086000a067b82 */ /* 0x0007300000000a00 */
[----:B------:R3:W0:Y:S01]  /*1d820*/  LDC.64 R8, c[0x0][R10+0x228] ;  /* 0x00008a000a087b82 */ /* 0x0006220000000a00 */
[----:B--2---:R-:W-:-:S05]  /*1d830*/  @P0 IMAD.WIDE R4, R209, 0x4, R4 ;  /* 0x00000004d1040825 */ /* 0x004fca00078e0204 */
[----:B------:R2:W5:Y:S01]  /*1d840*/  @P0 LDG.E R29, desc[UR42][R4.64] ;  /* 0x0000002a041d0981 */ /* 0x000562000c1e1900 */
[----:B-1----:R-:W-:Y:S01]  /*1d850*/  ISETP.NE.AND P2, PT, R14, 0x1, PT ;  /* 0x000000010e00780c */ /* 0x002fe20003f45270 */
[----:B--2---:R3:W1:Y:S01]  /*1d860*/  LDC.64 R4, c[0x0][R10+0x220] ;  /* 0x000088000a047b82 */ /* 0x0046620000000a00 */
[----:B----4-:R-:W-:Y:S11]  /*1d870*/  @P0 BRA `(.L_x_7982) ;  /* 0x0000000000100947 */ /* 0x010ff60003800000 */
[----:B------:R-:W-:Y:S05]  /*1d880*/  @!P3 BRA `(.L_x_7982) ;  /* 0x00000000000cb947 */ /* 0x000fea0003800000 */
[----:B------:R-:W2:Y:S04]  /*1d890*/  LDG.E R24, desc[UR42][R12.64] ;  /* 0x0000002a0c187981 */ /* 0x000ea8000c1e1900 */
[----:B-----5:R-:W2:Y:S02]  /*1d8a0*/  LDG.E R29, desc[UR42][R12.64+0x4] ;  /* 0x0000042a0c1d7981 */ /* 0x020ea4000c1e1900 */
[----:B--2---:R-:W-:-:S07]  /*1d8b0*/  IMAD.IADD R29, R29, 0x1, -R24 ;  /* 0x000000011d1d7824 */ /* 0x004fce00078e0a18 */
.L_x_7982:
[----:B------:R-:W2:Y:S01]  /*1d8c0*/  LDL R30, [R1+0x48] ;  /* 0x00004800011e7983 */ /* 0x000ea20000100800 */
[----:B---3--:R-:W3:Y:S01]  /*1d8d0*/  LDC.64 R10, c[0x0][R10+0x210] ;  /* 0x000084000a0a7b82 */ /* 0x008ee20000000a00 */
[----:B------:R-:W-:Y:S01]  /*1d8e0*/  ISETP.NE.U32.AND P0, PT, RZ, UR4, PT ;  /* 0x00000004ff007c0c */ /* 0x000fe2000bf05070 */
[-C--:B------:R-:W-:Y:S01]  /*1d8f0*/  IMAD R33, R7, R206.reuse, RZ ;  /* 0x000000ce07217224 */ /* 0x080fe200078e02ff */
[----:B------:R-:W-:Y:S01]  /*1d900*/  SHF.R.S32.HI R24, RZ, 0x1f, R209 ;  /* 0x0000001fff187819 */ /* 0x000fe200000114d1 */
[----:B------:R-:W-:Y:S01]  /*1d910*/  IMAD.WIDE.U32 R6, R6, R206, RZ ;  /* 0x000000ce06067225 */ /* 0x000fe200078e00ff */
[----:B------:R-:W-:-:S03]  /*1d920*/  ISETP.NE.AND.EX P0, PT, RZ, UR5, PT, P0 ;  /* 0x00000005ff007c0c */ /* 0x000fc6000bf05300 */
[----:B------:R-:W4:Y:S01]  /*1d930*/  @P2 LDC R28, c[0x0][0xbec] ;  /* 0x0002fb00ff1c2b82 */ /* 0x000f220000000800 */
[----:B------:R-:W-:Y:S01]  /*1d940*/  SEL R57, R209, RZ, !P0 ;  /* 0x000000ffd1397207 */ /* 0x000fe20004000000 */
[----:B------:R-:W-:Y:S01]  /*1d950*/  IMAD.IADD R45, R195, 0x1, R192 ;  /* 0x00000001c32d7824 */ /* 0x000fe200078e02c0 */
[----:B------:R-:W-:Y:S01]  /*1d960*/  SEL R31, R24, RZ, !P0 ;  /* 0x000000ff181f7207 */ /* 0x000fe20004000000 */
[----:B------:R-:W-:Y:S01]  /*1d970*/  IMAD.IADD R7, R7, 0x1, R33 ;  /* 0x0000000107077824 */ /* 0x000fe200078e0221 */
[----:B-----5:R-:W-:Y:S01]  /*1d980*/  SHF.R.S32.HI R24, RZ, 0x1f, R15 ;  /* 0x0000001fff187819 */ /* 0x020fe2000001140f */
[----:B-1----:R-:W-:Y:S02]  /*1d990*/  IMAD R5, R5, R57, RZ ;  /* 0x0000003905057224 */ /* 0x002fe400078e02ff */
[----:B------:R-:W1:Y:S02]  /*1d9a0*/  @P2 LDC R43, c[0x0][0xbf0] ;  /* 0x0002fc00ff2b2b82 */ /* 0x000e640000000800 */
[C---:B------:R-:W-:Y:S01]  /*1d9b0*/  IMAD R35, R4.reuse, R31, R5 ;  /* 0x0000001f04237224 */ /* 0x040fe200078e0205 */
[----:B------:R-:W-:Y:S01]  /*1d9c0*/  SEL R31, R215, RZ, P1 ;  /* 0x000000ffd71f7207 */ /* 0x000fe20000800000 */
[----:B------:R-:W-:-:S04]  /*1d9d0*/  IMAD.WIDE.U32 R4, R4, R57, RZ ;  /* 0x0000003904047225 */ /* 0x000fc800078e00ff */
[----:B------:R-:W3:Y:S01]  /*1d9e0*/  LDC.64 R12, c[0x0][0xba8] ;  /* 0x0002ea00ff0c7b82 */ /* 0x000ee20000000a00 */
[----:B------:R-:W-:Y:S01]  /*1d9f0*/  IADD3 R6, P0, P3, R4, R6, R15 ;  /* 0x0000000604067210 */ /* 0x000fe20007b1e00f */
[----:B------:R-:W-:Y:S02]  /*1da00*/  IMAD.IADD R35, R5, 0x1, R35 ;  /* 0x0000000105237824 */ /* 0x000fe400078e0223 */
[----:B------:R-:W-:Y:S02]  /*1da10*/  IMAD.MOV.U32 R5, RZ, RZ, R45 ;  /* 0x000000ffff057224 */ /* 0x000fe400078e002d */
[----:B0-----:R-:W-:Y:S01]  /*1da20*/  IMAD R33, R9, R31, RZ ;  /* 0x0000001f09217224 */ /* 0x001fe200078e02ff */
[----:B------:R-:W-:Y:S01]  /*1da30*/  IADD3.X R7, R35, R7, R24, P0, P3 ;  /* 0x0000000723077210 */ /* 0x000fe200007e6418 */
[----:B----4-:R-:W-:-:S04]  /*1da40*/  @P2 IMAD.HI.U32 R4, R45, R28, RZ ;  /* 0x0000001c2d042227 */ /* 0x010fc800078e00ff */
[----:B------:R-:W-:Y:S01]  /*1da50*/  IMAD.WIDE.U32 R8, R8, R31, RZ ;  /* 0x0000001f08087225 */ /* 0x000fe200078e00ff */
[----:B-1----:R-:W-:-:S03]  /*1da60*/  @P2 SHF.R.U32.HI R5, RZ, R43, R4 ;  /* 0x0000002bff052219 */ /* 0x002fc60000011604 */
[----:B------:R-:W-:Y:S01]  /*1da70*/  IMAD.IADD R33, R9, 0x1, R33 ;  /* 0x0000000109217824 */ /* 0x000fe200078e0221 */
[----:B------:R-:W-:Y:S01]  /*1da80*/  IADD3 R8, P0, P3, R5, R6, R8 ;  /* 0x0000000605087210 */ /* 0x000fe20007b1e008 */
[--C-:B------:R-:W-:Y:S01]  /*1da90*/  IMAD.MOV R31, RZ, RZ, -R5.reuse ;  /* 0x000000ffff1f7224 */ /* 0x100fe200078e0a05 */
[----:B------:R-:W-:Y:S01]  /*1daa0*/  SHF.R.S32.HI R4, RZ, 0x1f, R5 ;  /* 0x0000001fff047819 */ /* 0x000fe20000011405 */
[----:B---3--:R-:W0:Y:S02]  /*1dab0*/  @!P1 LDC R12, c[0x0][0xb50] ;  /* 0x0002d400ff0c9b82 */ /* 0x008e240000000800 */
[----:B------:R-:W-:Y:S01]  /*1dac0*/  IMAD R5, R14, R31, R45 ;  /* 0x0000001f0e057224 */ /* 0x000fe200078e022d */
[----:B------:R-:W-:-:S03]  /*1dad0*/  IADD3.X R9, R4, R7, R33, P0, P3 ;  /* 0x0000000704097210 */ /* 0x000fc600007e6421 */
[-C--:B------:R-:W-:Y:S01]  /*1dae0*/  IMAD R4, R11, R5.reuse, RZ ;  /* 0x000000050b047224 */ /* 0x080fe200078e02ff */
[----:B------:R-:W-:Y:S01]  /*1daf0*/  SHF.R.S32.HI R7, RZ, 0x1f, R5 ;  /* 0x0000001fff077819 */ /* 0x000fe20000011405 */
[C---:B------:R-:W-:Y:S01]  /*1db00*/  IMAD.WIDE.U32 R8, R10.reuse, R5, R8 ;  /* 0x000000050a087225 */ /* 0x040fe200078e0008 */
[----:B------:R-:W1:Y:S03]  /*1db10*/  @!P1 LDC R13, c[0x0][0xb54] ;  /* 0x0002d500ff0d9b82 */ /* 0x000e660000000800 */
[----:B------:R-:W-:-:S04]  /*1db20*/  IMAD R7, R10, R7, R4 ;  /* 0x000000070a077224 */ /* 0x000fc800078e0204 */
[----:B------:R-:W-:Y:S02]  /*1db30*/  IMAD.IADD R4, R9, 0x1, R7 ;  /* 0x0000000109047824 */ /* 0x000fe400078e0207 */
[----:B------:R-:W-:Y:S01]  /*1db40*/  IMAD R9, R29, R14, RZ ;  /* 0x0000000e1d097224 */ /* 0x000fe200078e02ff */
[----:B0-----:R-:W-:-:S05]  /*1db50*/  LEA R12, P0, R8, R12, 0x2 ;  /* 0x0000000c080c7211 */ /* 0x001fca00078010ff */
[----:B------:R-:W-:Y:S01]  /*1db60*/  SHFL.IDX PT, R6, R12, 0x1, 0x1c1f ;  /* 0x003c1f000c067f89 */ /* 0x000fe200000e0000 */
[----:B-1----:R-:W-:-:S03]  /*1db70*/  LEA.HI.X R13, R8, R13, R4, 0x2, P0 ;  /* 0x0000000d080d7211 */ /* 0x002fc600000f1404 */
[----:B------:R-:W-:Y:S01]  /*1db80*/  SHFL.IDX PT, R4, R12, RZ, 0x1c1f ;  /* 0x001c1fff0c047589 */ /* 0x000fe200000e0000 */
[----:B------:R-:W-:-:S03]  /*1db90*/  LOP3.LUT P0, RZ, R233, 0x3, RZ, 0xc0, !PT ;  /* 0x00000003e9ff7812 */ /* 0x000fc6000780c0ff */
[----:B------:R-:W0:Y:S04]  /*1dba0*/  SHFL.IDX PT, R5, R13, RZ, 0x1c1f ;  /* 0x001c1fff0d057589 */ /* 0x000e2800000e0000 */
[----:B------:R-:W1:Y:S01]  /*1dbb0*/  SHFL.IDX PT, R7, R13, 0x1, 0x1c1f ;  /* 0x003c1f000d077f89 */ /* 0x000e6200000e0000 */
[----:B--2---:R-:W-:-:S04]  /*1dbc0*/  IADD3 R10, R30, R192, RZ ;  /* 0x000000c01e0a7210 */ /* 0x004fc80007ffe0ff */
[C---:B------:R-:W-:Y:S01]  /*1dbd0*/  ISETP.GE.OR P3, PT, R10.reuse, R9, P0 ;  /* 0x000000090a00720c */ /* 0x040fe20000766670 */
[----:B------:R-:W-:-:S05]  /*1dbe0*/  VIADD R8, R10, 0x8 ;  /* 0x000000080a087836 */ /* 0x000fca0000000000 */
[----:B------:R-:W-:-:S07]  /*1dbf0*/  ISETP.GE.OR P0, PT, R8, R9, P0 ;  /* 0x000000090800720c */ /* 0x000fce0000706670 */
[----:B0-----:R0:W-:Y:S06]  /*1dc00*/  @!P3 ST.E desc[UR42][R4.64], R3 ;  /* 0x000000030400b985 */ /* 0x0011ec000c10192a */
[----:B-1----:R0:W-:Y:S01]  /*1dc10*/  @!P0 ST.E desc[UR42][R6.64], R0 ;  /* 0x0000000006008985 */ /* 0x0021e2000c10192a */
[----:B------:R-:W-:Y:S05]  /*1dc20*/  @P1 BRA `(.L_x_7983) ;  /* 0x0000000800a41947 */ /* 0x000fea0003800000 */
[----:B------:R-:W-:Y:S01]  /*1dc30*/  IMAD.SHL.U32 R30, R23, 0x40, RZ ;  /* 0x00000040171e7824 */ /* 0x000fe200078e00ff */
[----:B------:R-:W-:Y:S01]  /*1dc40*/  ULDC.64 UR4, c[0x0][0xaa0] ;  /* 0x0002a80000047ab9 */ /* 0x000fe20000000a00 */
[----:B------:R-:W1:Y:S02]  /*1dc50*/  @P2 LDC R13, c[0x0][0xbec] ;  /* 0x0002fb00ff0d2b82 */ /* 0x000e640000000800 */
[----:B0-----:R-:W-:-:S04]  /*1dc60*/  IMAD.IADD R3, R16, 0x1, R30 ;  /* 0x0000000110037824 */ /* 0x001fc800078e021e */
        /* <DEDUP_REMOVED lines=8> */
[--C-:B------:R-:W-:Y:S01]  /*1dcf0*/  IMAD.X R33, RZ, RZ, R41.reuse, P0 ;  /* 0x000000ffff217224 */ /* 0x100fe200000e0629 */
[----:B------:R-:W-:Y:S02]  /*1dd00*/  IADD3 R3, P0, R40, 0x7000, RZ ;  /* 0x0000700028037810 */ /* 0x000fe40007f1e0ff */
[----:B------:R-:W-:Y:S01]  /*1dd10*/  LOP3.LUT R28, R28, R29, RZ, 0x3c, !PT ;  /* 0x0000001d1c1c7212 */ /* 0x000fe200078e3cff */
[--C-:B------:R-:W-:Y:S01]  /*1dd20*/  IMAD.X R29, RZ, RZ, R41.reuse, P5 ;  /* 0x000000ffff1d7224 */ /* 0x100fe200028e0629 */
[----:B------:R-:W-:Y:S01]  /*1dd30*/  LOP3.LUT R0, R3, 0x380, RZ, 0xc0, !PT ;  /* 0x0000038003007812 */ /* 0x000fe200078ec0ff */
[----:B------:R-:W-:Y:S01]  /*1dd40*/  IMAD R24, R24, UR4, RZ ;  /* 0x0000000418187c24 */ /* 0x000fe2000f8e02ff */
[C---:B------:R-:W-:Y:S01]  /*1dd50*/  IADD3 R37, P1, R40.reuse, 0x3000, RZ ;  /* 0x0000300028257810 */ /* 0x040fe20007f3e0ff */
[----:B------:R-:W-:Y:S01]  /*1dd60*/  IMAD.WIDE.U32 R10, R15, UR4, RZ ;  /* 0x000000040f0a7c25 */ /* 0x000fe2000f8e00ff */
[C---:B------:R-:W-:Y:S01]  /*1dd70*/  IADD3 R43, P3, R40.reuse, 0x4000, RZ ;  /* 0x00004000282b7810 */ /* 0x040fe20007f7e0ff */
[----:B------:R-:W5:Y:S01]  /*1dd80*/  LD.E.128 R28, desc[UR42][R28.64] ;  /* 0x0000002a1c1c7980 */ /* 0x000f62000c101d00 */
[C---:B------:R-:W-:Y:S01]  /*1dd90*/  IADD3 R45, P4, R40.reuse, 0x5000, RZ ;  /* 0x00005000282d7810 */ /* 0x040fe20007f9e0ff */
[----:B------:R-:W-:Y:S01]  /*1dda0*/  IMAD.X R53, RZ, RZ, R41, P0 ;  /* 0x000000ffff357224 */ /* 0x000fe200000e0629 */
[----:B------:R-:W-:Y:S01]  /*1ddb0*/  IADD3 R49, P5, R40, 0x6000, RZ ;  /* 0x0000600028317810 */ /* 0x000fe20007fbe0ff */
[----:B------:R-:W5:Y:S01]  /*1ddc0*/  LD.E.128 R32, desc[UR42][R32.64] ;  /* 0x0000002a20207980 */ /* 0x000f62000c101d00 */
[----:B------:R-:W-:-:S02]  /*1ddd0*/  SHF.R.U64 R0, R0, 0x3, RZ ;  /* 0x0000000300007819 */ /* 0x000fc400000012ff */
[----:B------:R-:W-:Y:S02]  /*1dde0*/  LOP3.LUT R36, R37, 0x380, RZ, 0xc0, !PT ;  /* 0x0000038025247812 */ /* 0x000fe400078ec0ff */
[----:B------:R-:W-:Y:S02]  /*1ddf0*/  LOP3.LUT R42, R43, 0x380, RZ, 0xc0, !PT ;  /* 0x000003802b2a7812 */ /* 0x000fe400078ec0ff */
[----:B------:R-:W-:Y:S02]  /*1de00*/  LOP3.LUT R44, R45, 0x380, RZ, 0xc0, !PT ;  /* 0x000003802d2c7812 */ /* 0x000fe400078ec0ff */
[----:B------:R-:W-:Y:S02]  /*1de10*/  LOP3.LUT R48, R49, 0x380, RZ, 0xc0, !PT ;  /* 0x0000038031307812 */ /* 0x000fe400078ec0ff */
[----:B------:R-:W-:Y:S02]  /*1de20*/  LOP3.LUT R5, R40, 0x380, RZ, 0xc0, !PT ;  /* 0x0000038028057812 */ /* 0x000fe400078ec0ff */
[----:B------:R-:W-:Y:S01]  /*1de30*/  LOP3.LUT R52, R0, R3, RZ, 0x3c, !PT ;  /* 0x0000000300347212 */ /* 0x000fe200078e3cff */
[----:B------:R-:W-:Y:S01]  /*1de40*/  IMAD R3, R15, UR5, R24 ;  /* 0x000000050f037c24 */ /* 0x000fe2000f8e0218 */
[----:B------:R-:W-:Y:S01]  /*1de50*/  SHF.R.U64 R36, R36, 0x3, RZ ;  /* 0x0000000324247819 */ /* 0x000fe200000012ff */
[----:B------:R-:W0:Y:S01]  /*1de60*/  @P2 LDC R15, c[0x0][0xbf0] ;  /* 0x0002fc00ff0f2b82 */ /* 0x000e220000000800 */
[----:B------:R-:W-:Y:S01]  /*1de70*/  SHF.R.U64 R42, R42, 0x3, RZ ;  /* 0x000000032a2a7819 */ /* 0x000fe200000012ff */
[----:B------:R-:W-:Y:S01]  /*1de80*/  ULDC.64 UR4, c[0x0][0xae8] ;  /* 0x0002ba0000047ab9 */ /* 0x000fe20000000a00 */
[----:B------:R-:W-:Y:S01]  /*1de90*/  SHF.R.U64 R44, R44, 0x3, RZ ;  /* 0x000000032c2c7819 */ /* 0x000fe200000012ff */
[----:B------:R-:W5:Y:S01]  /*1dea0*/  LD.E.128 R52, desc[UR42][R52.64] ;  /* 0x0000002a34347980 */ /* 0x000f62000c101d00 */
        /* <DEDUP_REMOVED lines=9> */
[----:B------:R-:W-:Y:S01]  /*1df40*/  IMAD.IADD R11, R11, 0x1, R3 ;  /* 0x000000010b0b7824 */ /* 0x000fe200078e0203 */
[----:B------:R-:W-:Y:S01]  /*1df50*/  LOP3.LUT R4, R5, R40, RZ, 0x3c, !PT ;  /* 0x0000002805047212 */ /* 0x000fe200078e3cff */
[----:B------:R-:W-:Y:S01]  /*1df60*/  IMAD.MOV.U32 R5, RZ, RZ, R41 ;  /* 0x000000ffff057224 */ /* 0x000fe200078e0029 */
[----:B------:R-:W-:Y:S01]  /*1df70*/  IADD3.X R49, RZ, R41, RZ, P5, !PT ;  /* 0x00000029ff317210 */ /* 0x000fe20002ffe4ff */
[----:B------:R-:W-:Y:S01]  /*1df80*/  IMAD R3, R207, 0x20, R23 ;  /* 0x00000020cf037824 */ /* 0x000fe200078e0217 */
[----:B------:R-:W5:Y:S01]  /*1df90*/  LD.E.128 R36, desc[UR42][R36.64] ;  /* 0x0000002a24247980 */ /* 0x000f62000c101d00 */
[----:B------:R-:W-:-:S03]  /*1dfa0*/  IMAD.WIDE.U32 R10, R206, UR4, R10 ;  /* 0x00000004ce0a7c25 */ /* 0x000fc6000f8e000a */
[----:B------:R-:W5:Y:S01]  /*1dfb0*/  LD.E.128 R4, desc[UR42][R4.64] ;  /* 0x0000002a04047980 */ /* 0x000f62000c101d00 */
[----:B------:R-:W-:-:S03]  /*1dfc0*/  SHF.R.S32.HI R8, RZ, 0x1f, R57 ;  /* 0x0000001fff087819 */ /* 0x000fc60000011439 */
[----:B------:R-:W5:Y:S01]  /*1dfd0*/  LD.E.128 R40, desc[UR42][R42.64] ;  /* 0x0000002a2a287980 */ /* 0x000f62000c101d00 */
[----:B------:R-:W-:-:S03]  /*1dfe0*/  IMAD.IADD R12, R192, 0x1, R3 ;  /* 0x00000001c00c7824 */ /* 0x000fc600078e0203 */
[----:B------:R-:W5:Y:S04]  /*1dff0*/  LD.E.128 R44, desc[UR42][R44.64] ;  /* 0x0000002a2c2c7980 */ /* 0x000f68000c101d00 */
[----:B------:R-:W5:Y:S01]  /*1e000*/  LD.E.128 R48, desc[UR42][R48.64] ;  /* 0x0000002a30307980 */ /* 0x000f62000c101d00 */
[----:B------:R-:W-:Y:S01]  /*1e010*/  @!PT LDS RZ, [RZ] ;  /* 0x00000000fffff984 */ /* 0x000fe20000000800 */
[----:B------:R-:W-:Y:S01]  /*1e020*/  @!PT LDS RZ, [RZ] ;  /* 0x00000000fffff984 */ /* 0x000fe20000000800 */
[----:B------:R-:W-:Y:S01]  /*1e030*/  @!PT LDS RZ, [RZ] ;  /* 0x00000000fffff984 */ /* 0x000fe20000000800 */
[----:B------:R-:W-:Y:S01]  /*1e040*/  @!PT LDS RZ, [RZ] ;  /* 0x00000000fffff984 */ /* 0x000fe20000000800 */
[----:B------:R2:W-:Y:S06]  /*1e050*/  MEMBAR.ALL.CTA ;  /* 0x0000000000007992 */ /* 0x0005ec0000008000 */
[----:B--2---:R-:W2:Y:S01]  /*1e060*/  FENCE.VIEW.ASYNC.S ;  /* 0x00000000000073c6 */ /* 0x004ea20000000000 */
[----:B------:R-:W-:Y:S01]  /*1e070*/  IMAD R11, R206, UR5, R11 ;  /* 0x00000005ce0b7c24 */ /* 0x000fe2000f8e020b */
[----:B------:R-:W-:Y:S01]  /*1e080*/  ULDC.64 UR4, c[0x0][0xaf0] ;  /* 0x0002bc0000047ab9 */ /* 0x000fe20000000a00 */
[----:B-1----:R-:W-:-:S04]  /*1e090*/  @P2 IMAD.HI.U32 R0, R12, R13, RZ ;  /* 0x0000000d0c002227 */ /* 0x002fc800078e00ff */
[----:B------:R-:W-:Y:S02]  /*1e0a0*/  IMAD R8, R8, UR4, RZ ;  /* 0x0000000408087c24 */ /* 0x000fe4000f8e02ff */
[----:B------:R-:W-:Y:S01]  /*1e0b0*/  IMAD.MOV.U32 R3, RZ, RZ, R12 ;  /* 0x000000ffff037224 */ /* 0x000fe200078e000c */
[----:B0-----:R-:W-:Y:S01]  /*1e0c0*/  @P2 SHF.R.U32.HI R3, RZ, R15, R0 ;  /* 0x0000000fff032219 */ /* 0x001fe20000011600 */
[C---:B------:R-:W-:Y:S02]  /*1e0d0*/  IMAD R13, R57.reuse, UR5, R8 ;  /* 0x00000005390d7c24 */ /* 0x040fe4000f8e0208 */
[----:B------:R-:W-:Y:S01]  /*1e0e0*/  IMAD.WIDE.U32 R10, R57, UR4, R10 ;  /* 0x00000004390a7c25 */ /* 0x000fe2000f8e000a */
[----:B------:R-:W-:Y:S01]  /*1e0f0*/  IADD3 R0, R2, 0x28820, RZ ;  /* 0x0002882002007810 */ /* 0x000fe20007ffe0ff */
[----:B------:R-:W-:Y:S02]  /*1e100*/  ULDC.64 UR4, c[0x0][0xae0] ;  /* 0x0002b80000047ab9 */ /* 0x000fe40000000a00 */
[----:B------:R-:W-:Y:S01]  /*1e110*/  IMAD.IADD R11, R11, 0x1, R13 ;  /* 0x000000010b0b7824 */ /* 0x000fe200078e020d */
[--C-:B------:R-:W-:Y:S01]  /*1e120*/  SHF.R.S32.HI R8, RZ, 0x1f, R3.reuse ;  /* 0x0000001fff087819 */ /* 0x100fe20000011403 */
[----:B------:R-:W-:Y:S01]  /*1e130*/  IMAD.MOV R13, RZ, RZ, -R3 ;  /* 0x000000ffff0d7224 */ /* 0x000fe200078e0a03 */
[----:B------:R-:W-:-:S03]  /*1e140*/  PRMT R0, RZ, 0x654, R0 ;  /* 0x00000654ff007816 */ /* 0x000fc60000000000 */
[----:B------:R-:W-:Y:S01]  /*1e150*/  IMAD R13, R14, R13, R12 ;  /* 0x0000000d0e0d7224 */ /* 0x000fe200078e020c */
[----:B--2---:R0:W-:Y:S01]  /*1e160*/  SYNCS.ARRIVE.TRANS64.RED.A1T0 RZ, [R0+URZ], RZ ;  /* 0x000000ff00ff79a7 */ /* 0x0041e2000810043f */
[----:B------:R-:W-:Y:S02]  /*1e170*/  IMAD R8, R8, UR4, RZ ;  /* 0x0000000408087c24 */ /* 0x000fe4000f8e02ff */
[----:B------:R-:W-:-:S04]  /*1e180*/  IMAD.WIDE.U32 R10, R3, UR4, R10 ;  /* 0x00000004030a7c25 */ /* 0x000fc8000f8e000a */
[----:B------:R-:W-:Y:S01]  /*1e190*/  IMAD R15, R3, UR5, R8 ;  /* 0x00000005030f7c24 */ /* 0x000fe2000f8e0208 */
[----:B0-----:R-:W-:Y:S01]  /*1e1a0*/  SHF.R.S32.HI R0, RZ, 0x1f, R13 ;  /* 0x0000001fff007819 */ /* 0x001fe2000001140d */
[----:B------:R-:W-:Y:S02]  /*1e1b0*/  ULDC.64 UR4, c[0x0][0xad8] ;  /* 0x0002b60000047ab9 */ /* 0x000fe40000000a00 */
[----:B------:R-:W-:Y:S02]  /*1e1c0*/  IMAD.IADD R11, R11, 0x1, R15 ;  /* 0x000000010b0b7824 */ /* 0x000fe400078e020f */
[----:B------:R-:W-:Y:S02]  /*1e1d0*/  IMAD R0, R0, UR4, RZ ;  /* 0x0000000400007c24 */ /* 0x000fe4000f8e02ff */
[----:B------:R-:W-:-:S04]  /*1e1e0*/  IMAD.WIDE.U32 R10, R13, UR4, R10 ;  /* 0x000000040d0a7c25 */ /* 0x000fc8000f8e000a */
[----:B------:R-:W-:Y:S01]  /*1e1f0*/  IMAD R3, R13, UR5, R0 ;  /* 0x000000050d037c24 */ /* 0x000fe2000f8e0200 */
[----:B------:R-:W-:Y:S02]  /*1e200*/  ULDC.64 UR4, c[0x0][0xa80] ;  /* 0x0002a00000047ab9 */ /* 0x000fe40000000a00 */
[----:B------:R-:W-:Y:S01]  /*1e210*/  LEA R0, P0, R10, UR4, 0x1 ;  /* 0x000000040a007c11 */ /* 0x000fe2000f8008ff */
[----:B------:R-:W-:Y:S01]  /*1e220*/  IMAD.IADD R3, R11, 0x1, R3 ;  /* 0x000000010b037824 */ /* 0x000fe200078e0203 */
[----:B------:R-:W-:Y:S01]  /*1e230*/  UMOV UR4, 0xffffffff ;  /* 0xffffffff00047882 */ /* 0x000fe20000000000 */
[----:B------:R-:W-:-:S03]  /*1e240*/  IMAD.IADD R192, R23, 0x1, R192 ;  /* 0x0000000117c07824 */ /* 0x000fc600078e02c0 */
[----:B------:R-:W-:Y:S01]  /*1e250*/  LEA.HI.X R8, R10, UR5, R3, 0x1, P0 ;  /* 0x000000050a087c11 */ /* 0x000fe200080f0c03 */
[----:B------:R-:W-:Y:S06]  /*1e260*/  BRA.DIV UR4, `(.L_x_7984) ;  /* 0x000000c204107947 */ /* 0x000fec000b800000 */
[----:B------:R0:W1:Y:S04]  /*1e270*/  SHFL.IDX PT, R3, R8, RZ, 0x181f ;  /* 0x00181fff08037589 */ /* 0x00006800000e0000 */
[----:B------:R0:W2:Y:S02]  /*1e280*/  SHFL.IDX PT, R14, R0, RZ, 0x181f ;  /* 0x00181fff000e7589 */ /* 0x0000a400000e0000 */
.L_x_8247:
[----:B------:R-:W-:Y:S01]  /*1e290*/  ISETP.GE.AND P0, PT, R192, R9, PT ;  /* 0x00000009c000720c */ /* 0x000fe20003f06270 */
[----:B------:R-:W-:-:S12]  /*1e2a0*/  BSSY B1, `(.L_x_7985) ;  /* 0x000000b000017945 */ /* 0x000fd80003800000 */
[----:B------:R-:W-:Y:S05]  /*1e2b0*/  @P0 BRA `(.L_x_7986) ;  /* 0x0000000000240947 */ /* 0x000fea0003800000 */
[----:B------:R-:W-:Y:S02]  /*1e2c0*/  ULDC UR4, c[0x0][0xac8] ;  /* 0x0002b20000047ab9 */ /* 0x000fe40000000800 */
[----:B------:R-:W-:Y:S02]  /*1e2d0*/  ISETP.GE.AND P0, PT, R16, UR4, PT ;  /* 0x0000000410007c0c */ /* 0x000fe4000bf06270 */
[----:B------:R-:W-:-:S11]  /*1e2e0*/  ISETP.GE.AND P1, PT, R190, UR4, PT ;  /* 0x00000004be007c0c */ /* 0x000fd6000bf26270 */
[-C--:B--2---:R-:W-:Y:S02]  /*1e2f0*/  @!P0 LEA R10, P2, R16, R14.reuse, 0x1 ;  /* 0x0000000e100a8211 */ /* 0x084fe400078408ff */
[----:B------:R-:W-:Y:S02]  /*1e300*/  @!P1 LEA R14, P3, R190, R14, 0x1 ;  /* 0x0000000ebe0e9211 */ /* 0x000fe400078608ff */
[-C--:B-1----:R-:W-:Y:S02]  /*1e310*/  @!P0 LEA.HI.X R11, R16, R3.reuse, R17, 0x1, P2 ;  /* 0x00000003100b8211 */ /* 0x082fe400010f0c11 */
[----:B------:R-:W-:-:S03]  /*1e320*/  @!P1 LEA.HI.X R15, R190, R3, R214, 0x1, P3 ;  /* 0x00000003be0f9211 */ /* 0x000fc600018f0cd6 */
[----:B-----5:R3:W-:Y:S04]  /*1e330*/  @!P0 ST.E.128 desc[UR42][R10.64], R4 ;  /* 0x000000040a008985 */ /* 0x0207e8000c101d2a */
[----:B------:R3:W-:Y:S02]  /*1e340*/  @!P1 ST.E.128 desc[UR42][R14.64], R40 ;  /* 0x000000280e009985 */ /* 0x0007e4000c101d2a */
.L_x_7986:
[----:B------:R-:W-:Y:S05]  /*1e350*/  BSYNC B1 ;  /* 0x0000000000017941 */ /* 0x000fea0003800000 */
.L_x_7985:
[----:B------:R-:W-:-:S03]  /*1e360*/  UMOV UR4, 0xffffffff ;  /* 0xffffffff00047882 */ /* 0x000fc60000000000 */
[----:B------:R-:W-:Y:S05]  /*1e370*/  BRA.DIV UR4, `(.L_x_7987) ;  /* 0x000000c204007947 */ /* 0x000fea000b800000 */
[----:B-1----:R1:W4:Y:S04]  /*1e380*/  SHFL.IDX PT, R3, R8, 0x1, 0x181f ;  /* 0x00381f0008037f89 */ /* 0x00232800000e0000 */
[----:B--23--:R1:W2:Y:S02]  /*1e390*/  SHFL.IDX PT, R14, R0, 0x1, 0x181f ;  /* 0x00381f00000e7f89 */ /* 0x00c2a400000e0000 */
.L_x_8251:
[----:B-----5:R-:W-:Y:S01]  /*1e3a0*/  VIADD R4, R192, 0x20 ;  /* 0x00000020c0047836 */ /* 0x020fe20000000000 */
[----:B------:R-:W-:Y:S04]  /*1e3b0*/  BSSY B1, `(.L_x_7988) ;  /* 0x000000c000017945 */ /* 0x000fe80003800000 */
[----:B------:R-:W-:-:S13]  /*1e3c0*/  ISETP.GE.AND P0, PT, R4, R9, PT ;  /* 0x000000090400720c */ /* 0x000fda0003f06270 */
[----:B------:R-:W-:Y:S05]  /*1e3d0*/  @P0 BRA `(.L_x_7989) ;  /* 0x0000000000240947 */ /* 0x000fea0003800000 */
[----:B------:R-:W-:Y:S02]  /*1e3e0*/  ULDC UR4, c[0x0][0xac8] ;  /* 0x0002b20000047ab9 */ /* 0x000fe40000000800 */
[----:B------:R-:W-:Y:S02]  /*1e3f0*/  ISETP.GE.AND P2, PT, R16, UR4, PT ;  /* 0x0000000410007c0c */ /* 0x000fe4000bf46270 */
[----:B------:R-:W-:-:S11]  /*1e400*/  ISETP.GE.AND P3, PT, R190, UR4, PT ;  /* 0x00000004be007c0c */ /* 0x000fd6000bf66270 */
[-C--:B--2---:R-:W-:Y:S02]  /*1e410*/  @!P2 LEA R4, P0, R16, R14.reuse, 0x1 ;  /* 0x0000000e1004a211 */ /* 0x084fe400078008ff */
[----:B------:R-:W-:Y:S02]  /*1e420*/  @!P3 LEA R14, P1, R190, R14, 0x1 ;  /* 0x0000000ebe0eb211 */ /* 0x000fe400078208ff */
[-C--:B----4-:R-:W-:Y:S02]  /*1e430*/  @!P2 LEA.HI.X R5, R16, R3.reuse, R17, 0x1, P0 ;  /* 0x000000031005a211 */ /* 0x090fe400000f0c11 */
[----:B------:R-:W-:-:S03]  /*1e440*/  @!P3 LEA.HI.X R15, R190, R3, R214, 0x1, P1 ;  /* 0x00000003be0fb211 */ /* 0x000fc600008f0cd6 */
[----:B------:R3:W-:Y:S04]  /*1e450*/  @!P2 ST.E.128 desc[UR42][R4.64], R28 ;  /* 0x0000001c0400a985 */ /* 0x0007e8000c101d2a */
[----:B------:R3:W-:Y:S02]  /*1e460*/  @!P3 ST.E.128 desc[UR42][R14.64], R44 ;  /* 0x0000002c0e00b985 */ /* 0x0007e4000c101d2a */
.L_x_7989:
[----:B------:R-:W-:Y:S05]  /*1e470*/  BSYNC B1 ;  /* 0x0000000000017941 */ /* 0x000fea0003800000 */
.L_x_7988:
[----:B------:R-:W-:-:S03]  /*1e480*/  UMOV UR4, 0xffffffff ;  /* 0xffffffff00047882 */ /* 0x000fc60000000000 */
[----:B------:R-:W-:Y:S05]  /*1e490*/  BRA.DIV UR4, `(.L_x_7990) ;  /* 0x000000c204007947 */ /* 0x000fea000b800000 */
[----:B----4-:R4:W0:Y:S04]  /*1e4a0*/  SHFL.IDX PT, R3, R8, 0x2, 0x181f ;  /* 0x00581f0008037f89 */ /* 0x01082800000e0000 */
[----:B--23--:R4:W2:Y:S02]  /*1e4b0*/  SHFL.IDX PT, R14, R0, 0x2, 0x181f ;  /* 0x00581f00000e7f89 */ /* 0x00c8a400000e0000 */
.L_x_8255:
[----:B------:R-:W-:Y:S01]  /*1e4c0*/  VIADD R4, R192, 0x40 ;  /* 0x00000040c0047836 */ /* 0x000fe20000000000 */
        /* <DEDUP_REMOVED lines=8> */
[-C--:B0-----:R-:W-:Y:S02]  /*1e550*/  @!P2 LEA.HI.X R5, R16, R3.reuse, R17, 0x1, P0 ;  /* 0x000000031005a211 */ /* 0x081fe400000f0c11 */
[----:B------:R-:W-:-:S03]  /*1e560*/  @!P3 LEA.HI.X R15, R190, R3, R214, 0x1, P1 ;  /* 0x00000003be0fb211 */ /* 0x000fc600008f0cd6 */
[----:B------:R3:W-:Y:S04]  /*1e570*/  @!P2 ST.E.128 desc[UR42][R4.64], R32 ;  /* 0x000000200400a985 */ /* 0x0007e8000c101d2a */
[----:B------:R3:W-:Y:S02]  /*1e580*/  @!P3 ST.E.128 desc[UR42][R14.64], R48 ;  /* 0x000000300e00b985 */ /* 0x0007e4000c101d2a */
.L_x_7992:
[----:B------:R-:W-:Y:S05]  /*1e590*/  BSYNC B1 ;  /* 0x0000000000017941 */ /* 0x000fea0003800000 */
.L_x_7991:
[----:B------:R-:W-:-:S03]  /*1e5a0*/  UMOV UR4, 0xffffffff ;  /* 0xffffffff00047882 */ /* 0x000fc60000000000 */
[----:B------:R-:W-:Y:S05]  /*1e5b0*/  BRA.DIV UR4, `(.L_x_7993) ;  /* 0x000000c204007947 */ /* 0x000fea000b800000 */
[----:B0-----:R0:W0:Y:S04]  /*1e5c0*/  SHFL.IDX PT, R3, R8, 0x3, 0x181f ;  /* 0x00781f0008037f89 */ /* 0x00102800000e0000 */
[----:B--23--:R2:W3:Y:S02]  /*1e5d0*/  SHFL.IDX PT, R14, R0, 0x3, 0x181f ;  /* 0x00781f00000e7f89 */ /* 0x00c4e400000e0000 */
.L_x_8259:
[----:B-12-4-:R-:W-:-:S05]  /*1e5e0*/  VIADD R0, R192, 0x60 ;  /* 0x00000060c0007836 */ /* 0x016fca0000000000 */
[----:B------:R-:W-:-:S13]  /*1e5f0*/  ISETP.GE.AND P0, PT, R0, R9, PT ;  /* 0x000000090000720c */ /* 0x000fda0003f06270 */
[----:B------:R-:W-:Y:S05]  /*1e600*/  @P0 BRA `(.L_x_7994) ;  /* 0x0000001800800947 */ /* 0x000fea0003800000 */
[----:B------:R-:W-:Y:S02]  /*1e610*/  ULDC UR4, c[0x0][0xac8] ;  /* 0x0002b20000047ab9 */ /* 0x000fe40000000800 */
[----:B------:R-:W-:-:S13]  /*1e620*/  ISETP.GE.AND P1, PT, R16, UR4, PT ;  /* 0x0000000410007c0c */ /* 0x000fda000bf26270 */
[----:B---3--:R-:W-:-:S04]  /*1e630*/  @!P1 LEA R4, P0, R16, R14, 0x1 ;  /* 0x0000000e10049211 */ /* 0x008fc800078008ff */
[----:B0-----:R-:W-:Y:S02]  /*1e640*/  @!P1 LEA.HI.X R5, R16, R3, R17, 0x1, P0 ;  /* 0x0000000310059211 */ /* 0x001fe400000f0c11 */
[----:B------:R-:W-:-:S03]  /*1e650*/  ISETP.GE.AND P0, PT, R190, UR4, PT ;  /* 0x00000004be007c0c */ /* 0x000fc6000bf06270 */
[----:B------:R0:W-:Y:S10]  /*1e660*/  @!P1 ST.E.128 desc[UR42][R4.64], R36 ;  /* 0x0000002404009985 */ /* 0x0001f4000c101d2a */
[----:B------:R-:W-:Y:S05]  /*1e670*/  @P0 BRA `(.L_x_7994) ;  /* 0x0000001800640947 */ /* 0x000fea0003800000 */
[----:B------:R-:W-:-:S04]  /*1e680*/  LEA R14, P0, R190, R14, 0x1 ;  /* 0x0000000ebe0e7211 */ /* 0x000fc800078008ff */
[----:B------:R-:W-:-:S05]  /*1e690*/  LEA.HI.X R15, R190, R3, R214, 0x1, P0 ;  /* 0x00000003be0f7211 */ /* 0x000fca00000f0cd6 */
[----:B------:R1:W-:Y:S01]  /*1e6a0*/  ST.E.128 desc[UR42][R14.64], R52 ;  /* 0x000000340e007985 */ /* 0x0003e2000c101d2a */
[----:B------:R-:W-:Y:S05]  /*1e6b0*/  BRA `(.L_x_7994) ;  /* 0x0000001800547947 */ /* 0x000fea0003800000 */
.L_x_7983:
[----:B------:R-:W-:Y:S01]  /*1e6c0*/  ULDC.64 UR4, c[0x0][0xb08] ;  /* 0x0002c20000047ab9 */ /* 0x000fe20000000a00 */
[----:B0-----:R-:W0:Y:S01]  /*1e6d0*/  @P2 LDC R6, c[0x0][0xbec] ;  /* 0x0002fb00ff062b82 */ /* 0x001e220000000800 */
[----:B------:R-:W-:Y:S01]  /*1e6e0*/  IMAD R24, R24, UR4, RZ ;  /* 0x0000000418187c24 */ /* 0x000fe2000f8e02ff */
[----:B------:R-:W-:Y:S01]  /*1e6f0*/  SHF.R.S32.HI R0, RZ, 0x1f, R57 ;  /* 0x0000001fff007819 */ /* 0x000fe20000011439 */
[----:B------:R-:W-:-:S04]  /*1e700*/  IMAD.WIDE.U32 R4, R15, UR4, RZ ;  /* 0x000000040f047c25 */ /* 0x000fc8000f8e00ff */
[----:B------:R-:W-:Y:S01]  /*1e710*/  IMAD R15, R15, UR5, R24 ;  /* 0x000000050f0f7c24 */ /* 0x000fe2000f8e0218 */
[----:B------:R-:W1:Y:S01]  /*1e720*/  @P2 LDC R11, c[0x0][0xbf0] ;  /* 0x0002fc00ff0b2b82 */ /* 0x000e620000000800 */
[----:B------:R-:W-:Y:S01]  /*1e730*/  ULDC.64 UR4, c[0x0][0xb38] ;  /* 0x0002ce0000047ab9 */ /* 0x000fe20000000a00 */
[----:B------:R-:W-:Y:S02]  /*1e740*/  IMAD.MOV.U32 R3, RZ, RZ, R45 ;  /* 0x000000ffff037224 */ /* 0x000fe400078e002d */
[----:B------:R-:W-:Y:S02]  /*1e750*/  IMAD.IADD R5, R5, 0x1, R15 ;  /* 0x0000000105057824 */ /* 0x000fe400078e020f */
[----:B------:R-:W-:-:S04]  /*1e760*/  IMAD.WIDE.U32 R4, R206, UR4, R4 ;  /* 0x00000004ce047c25 */ /* 0x000fc8000f8e0004 */
[----:B------:R-:W-:Y:S01]  /*1e770*/  IMAD R5, R206, UR5, R5 ;  /* 0x00000005ce057c24 */ /* 0x000fe2000f8e0205 */
[----:B------:R-:W-:Y:S02]  /*1e780*/  ULDC.64 UR4, c[0x0][0xb40] ;  /* 0x0002d00000047ab9 */ /* 0x000fe40000000a00 */
[----:B------:R-:W-:Y:S02]  /*1e790*/  IMAD R0, R0, UR4, RZ ;  /* 0x0000000400007c24 */ /* 0x000fe4000f8e02ff */
[----:B------:R-:W-:-:S04]  /*1e7a0*/  IMAD.WIDE.U32 R4, R57, UR4, R4 ;  /* 0x0000000439047c25 */ /* 0x000fc8000f8e0004 */
[----:B------:R-:W-:Y:S01]  /*1e7b0*/  IMAD R7, R57, UR5, R0 ;  /* 0x0000000539077c24 */ /* 0x000fe2000f8e0200 */
[----:B------:R-:W-:Y:S01]  /*1e7c0*/  ULDC.64 UR4, c[0x0][0xb48] ;  /* 0x0002d20000047ab9 */ /* 0x000fe20000000a00 */
[----:B0-----:R-:W-:-:S03]  /*1e7d0*/  @P2 IMAD.HI.U32 R6, R45, R6, RZ ;  /* 0x000000062d062227 */ /* 0x001fc600078e00ff */
[----:B------:R-:W-:Y:S02]  /*1e7e0*/  IADD3 R5, R5, R7, RZ ;  /* 0x0000000705057210 */ /* 0x000fe40007ffe0ff */
[----:B-1----:R-:W-:Y:S01]  /*1e7f0*/  @P2 SHF.R.U32.HI R3, RZ, R11, R6 ;  /* 0x0000000bff032219 */ /* 0x002fe20000011606 */
[----:B------:R-:W-:Y:S02]  /*1e800*/  VIADD R6, R2, 0x28820 ;  /* 0x0002882002067836 */ /* 0x000fe40000000000 */
[C---:B------:R-:W-:Y:S01]  /*1e810*/  IMAD.WIDE.U32 R4, R215.reuse, UR4, R4 ;  /* 0x00000004d7047c25 */ /* 0x040fe2000f8e0004 */
[--C-:B------:R-:W-:Y:S02]  /*1e820*/  SHF.R.S32.HI R0, RZ, 0x1f, R3.reuse ;  /* 0x0000001fff007819 */ /* 0x100fe40000011403 */
[----:B------:R-:W-:Y:S01]  /*1e830*/  PRMT R6, RZ, 0x654, R6 ;  /* 0x00000654ff067816 */ /* 0x000fe20000000006 */
[----:B------:R-:W-:Y:S02]  /*1e840*/  IMAD.MOV R7, RZ, RZ, -R3 ;  /* 0x000000ffff077224 */ /* 0x000fe400078e0a03 */
[----:B------:R-:W-:Y:S01]  /*1e850*/  IMAD R5, R215, UR5, R5 ;  /* 0x00000005d7057c24 */ /* 0x000fe2000f8e0205 */
[----:B------:R-:W-:Y:S01]  /*1e860*/  ULDC.64 UR4, c[0x0][0xb30] ;  /* 0x0002cc0000047ab9 */ /* 0x000fe20000000a00 */
[----:B------:R-:W-:Y:S01]  /*1e870*/  IMAD R7, R14, R7, R45 ;  /* 0x000000070e077224 */ /* 0x000fe200078e022d */
[----:B------:R0:W-:Y:S01]  /*1e880*/  SYNCS.ARRIVE.TRANS64.RED.A1T0 RZ, [R6+URZ], RZ ;  /* 0x000000ff06ff79a7 */ /* 0x0001e2000810043f */
        /* <DEDUP_REMOVED lines=12> */
[----:B------:R-:W-:-:S04]  /*1e950*/  UMOV UR4, 0xffffffff ;  /* 0xffffffff00047882 */ /* 0x000fc80000000000 */
[----:B------:R-:W-:Y:S01]  /*1e960*/  LEA.HI.X R4, R4, UR5, R5, 0x2, P0 ;  /* 0x0000000504047c11 */ /* 0x000fe200080f1405 */
[----:B0-----:R-:W-:Y:S06]  /*1e970*/  BRA.DIV UR4, `(.L_x_7995) ;  /* 0x000000be04587947 */ /* 0x001fec000b800000 */
[----:B------:R0:W1:Y:S04]  /*1e980*/  SHFL.IDX PT, R0, R4, RZ, 0x1c1f ;  /* 0x001c1fff04007589 */ /* 0x00006800000e0000 */
[----:B------:R0:W2:Y:S02]  /*1e990*/  SHFL.IDX PT, R14, R3, RZ, 0x1c1f ;  /* 0x001c1fff030e7589 */ /* 0x0000a400000e0000 */
.L_x_8262:
[----:B------:R-:W-:Y:S01]  /*1e9a0*/  ISETP.GE.AND P0, PT, R10, R9, PT ;  /* 0x000000090a00720c */ /* 0x000fe20003f06270 */
[----:B------:R-:W-:-:S12]  /*1e9b0*/  BSSY B1, `(.L_x_7996) ;  /* 0x000004f000017945 */ /* 0x000fd80003800000 */
[----:B------:R-:W-:Y:S05]  /*1e9c0*/  @P0 BRA `(.L_x_7997) ;  /* 0x0000000400340947 */ /* 0x000fea0003800000 */
[----:B------:R-:W-:Y:S01]  /*1e9d0*/  ULDC UR4, c[0x0][0xac8] ;  /* 0x0002b20000047ab9 */ /* 0x000fe20000000800 */
[----:B------:R-:W-:Y:S02]  /*1e9e0*/  SHF.R.S32.HI R12, RZ, 0x1f, R188 ;  /* 0x0000001fff0c7819 */ /* 0x000fe400000114bc */
[----:B------:R-:W-:Y:S02]  /*1e9f0*/  ISETP.GE.AND P0, PT, R188, UR4, PT ;  /* 0x00000004bc007c0c */ /* 0x000fe4000bf06270 */
[----:B------:R-:W-:Y:S02]  /*1ea00*/  ISETP.GE.AND P2, PT, R231, UR4, PT ;  /* 0x00000004e7007c0c */ /* 0x000fe4000bf46270 */
[----:B------:R-:W-:Y:S02]  /*1ea10*/  ISETP.GE.AND P3, PT, R230, UR4, PT ;  /* 0x00000004e6007c0c */ /* 0x000fe4000bf66270 */
[----:B------:R-:W-:Y:S02]  /*1ea20*/  ISETP.GE.AND P1, PT, R229, UR4, PT ;  /* 0x00000004e5007c0c */ /* 0x000fe4000bf26270 */
[----:B------:R-:W-:-:S02]  /*1ea30*/  SHF.R.S32.HI R5, RZ, 0x1f, R231 ;  /* 0x0000001fff057819 */ /* 0x000fc400000114e7 */
[----:B------:R-:W-:-:S03]  /*1ea40*/  SHF.R.S32.HI R15, RZ, 0x1f, R230 ;  /* 0x0000001fff0f7819 */ /* 0x000fc600000114e6 */
[CC--:B--2---:R-:W-:Y:S02]  /*1ea50*/  @!P0 LEA R10, P4, R188.reuse, R14.reuse, 0x2 ;  /* 0x0000000ebc0a8211 */ /* 0x0c4fe400078810ff */
[C---:B------:R-:W-:Y:S02]  /*1ea60*/  @!P2 LEA R6, P5, R231.reuse, R14, 0x2 ;  /* 0x0000000ee706a211 */ /* 0x040fe400078a10ff */
[-C--:B-1----:R-:W-:Y:S02]  /*1ea70*/  @!P0 LEA.HI.X R11, R188, R0.reuse, R12, 0x2, P4 ;  /* 0x00000000bc0b8211 */ /* 0x082fe400020f140c */
[----:B------:R-:W-:Y:S02]  /*1ea80*/  @!P2 LEA.HI.X R7, R231, R0, R5, 0x2, P5 ;  /* 0x00000000e707a211 */ /* 0x000fe400028f1405 */
[----:B------:R-:W-:Y:S01]  /*1ea90*/  @!P3 LEA R12, P4, R230, R14, 0x2 ;  /* 0x0000000ee60cb211 */ /* 0x000fe200078810ff */
[----:B------:R1:W-:Y:S01]  /*1eaa0*/  @!P0 ST.E.64 desc[UR42][R10.64], R20 ;  /* 0x000000140a008985 */ /* 0x0003e2000c101b2a */
[----:B------:R-:W-:-:S02]  /*1eab0*/  ISETP.GE.AND P0, PT, R228, UR4, PT ;  /* 0x00000004e4007c0c */ /* 0x000fc4000bf06270 */
[----:B------:R-:W-:Y:S01]  /*1eac0*/  SHF.R.S32.HI R5, RZ, 0x1f, R229 ;  /* 0x0000001fff057819 */ /* 0x000fe200000114e5 */
[----:B------:R2:W-:Y:S01]  /*1ead0*/  @!P2 ST.E.64 desc[UR42][R6.64], R92 ;  /* 0x0000005c0600a985 */ /* 0x0005e2000c101b2a */
[----:B------:R-:W-:Y:S02]  /*1eae0*/  @!P1 LEA R28, P5, R229, R14, 0x2 ;  /* 0x0000000ee51c9211 */ /* 0x000fe400078a10ff */
[----:B------:R-:W-:Y:S02]  /*1eaf0*/  ISETP.GE.AND P2, PT, R227, UR4, PT ;  /* 0x00000004e3007c0c */ /* 0x000fe4000bf46270 */
[-C--:B------:R-:W-:Y:S02]  /*1eb00*/  @!P3 LEA.HI.X R13, R230, R0.reuse, R15, 0x2, P4 ;  /* 0x00000000e60db211 */ /* 0x080fe400020f140f */
[----:B------:R-:W-:Y:S02]  /*1eb10*/  @!P1 LEA.HI.X R29, R229, R0, R5, 0x2, P5 ;  /* 0x00000000e51d9211 */ /* 0x000fe400028f1405 */
[----:B------:R-:W-:Y:S01]  /*1eb20*/  ISETP.GE.AND P4, PT, R226, UR4, PT ;  /* 0x00000004e2007c0c */ /* 0x000fe2000bf86270 */
[----:B------:R3:W-:Y:S01]  /*1eb30*/  @!P3 ST.E.64 desc[UR42][R12.64], R96 ;  /* 0x000000600c00b985 */ /* 0x0007e2000c101b2a */
[----:B------:R-:W-:-:S02]  /*1eb40*/  @!P0 LEA R30, P3, R228, R14, 0x2 ;  /* 0x0000000ee41e8211 */ /* 0x000fc400078610ff */
[----:B------:R-:W-:Y:S01]  /*1eb50*/  SHF.R.S32.HI R15, RZ, 0x1f, R228 ;  /* 0x0000001fff0f7819 */ /* 0x000fe200000114e4 */
[----:B------:R4:W-:Y:S01]  /*1eb60*/  @!P1 ST.E.64 desc[UR42][R28.64], R100 ;  /* 0x000000641c009985 */ /* 0x0009e2000c101b2a */
[----:B------:R-:W-:Y:S02]  /*1eb70*/  ISETP.GE.AND P1, PT, R225, UR4, PT ;  /* 0x00000004e1007c0c */ /* 0x000fe4000bf26270 */
[----:B------:R-:W-:Y:S02]  /*1eb80*/  SHF.R.S32.HI R5, RZ, 0x1f, R227 ;  /* 0x0000001fff057819 */ /* 0x000fe400000114e3 */
[C---:B-1----:R-:W-:Y:S02]  /*1eb90*/  @!P2 LEA R10, P5, R227.reuse, R14, 0x2 ;  /* 0x0000000ee30aa211 */ /* 0x042fe400078a10ff */
[-C--:B------:R-:W-:Y:S02]  /*1eba0*/  @!P0 LEA.HI.X R31, R228, R0.reuse, R15, 0x2, P3 ;  /* 0x00000000e41f8211 */ /* 0x080fe400018f140f */
[----:B------:R-:W-:-:S02]  /*1ebb0*/  @!P2 LEA.HI.X R11, R227, R0, R5, 0x2, P5 ;  /* 0x00000000e30ba211 */ /* 0x000fc400028f1405 */
[----:B------:R-:W-:Y:S01]  /*1ebc0*/  ISETP.GE.AND P3, PT, R224, UR4, PT ;  /* 0x00000004e0007c0c */ /* 0x000fe2000bf66270 */
[----:B------:R-:W-:Y:S01]  /*1ebd0*/  @!P0 ST.E.64 desc[UR42][R30.64], R104 ;  /* 0x000000681e008985 */ /* 0x000fe2000c101b2a */
[-C--:B--2---:R-:W-:Y:S02]  /*1ebe0*/  @!P4 LEA R6, P0, R226, R14.reuse, 0x2 ;  /* 0x0000000ee206c211 */ /* 0x084fe400078010ff */
[----:B------:R-:W-:Y:S01]  /*1ebf0*/  SHF.R.S32.HI R15, RZ, 0x1f, R226 ;  /* 0x0000001fff0f7819 */ /* 0x000fe200000114e2 */
[----:B------:R1:W-:Y:S01]  /*1ec00*/  @!P2 ST.E.64 desc[UR42][R10.64], R108 ;  /* 0x0000006c0a00a985 */ /* 0x0003e2000c101b2a */
[----:B------:R-:W-:Y:S02]  /*1ec10*/  SHF.R.S32.HI R5, RZ, 0x1f, R225 ;  /* 0x0000001fff057819 */ /* 0x000fe400000114e1 */
[----:B---3--:R-:W-:Y:S02]  /*1ec20*/  @!P1 LEA R12, P5, R225, R14, 0x2 ;  /* 0x0000000ee10c9211 */ /* 0x008fe400078a10ff */
[----:B------:R-:W-:-:S02]  /*1ec30*/  ISETP.GE.AND P2, PT, R223, UR4, PT ;  /* 0x00000004df007c0c */ /* 0x000fc4000bf46270 */
[-C--:B------:R-:W-:Y:S02]  /*1ec40*/  @!P4 LEA.HI.X R7, R226, R0.reuse, R15, 0x2, P0 ;  /* 0x00000000e207c211 */ /* 0x080fe400000f140f */
[----:B------:R-:W-:Y:S02]  /*1ec50*/  ISETP.GE.AND P0, PT, R222, UR4, PT ;  /* 0x00000004de007c0c */ /* 0x000fe4000bf06270 */
[----:B------:R-:W-:Y:S01]  /*1ec60*/  @!P1 LEA.HI.X R13, R225, R0, R5, 0x2, P5 ;  /* 0x00000000e10d9211 */ /* 0x000fe200028f1405 */
[----:B------:R2:W-:Y:S01]  /*1ec70*/  @!P4 ST.E.64 desc[UR42][R6.64], R36 ;  /* 0x000000240600c985 */ /* 0x0005e2000c101b2a */
[----:B------:R-:W-:Y:S02]  /*1ec80*/  @!P3 LEA R20, P5, R224, R14, 0x2 ;  /* 0x0000000ee014b211 */ /* 0x000fe400078a10ff */
[----:B------:R-:W-:Y:S01]  /*1ec90*/  SHF.R.S32.HI R5, RZ, 0x1f, R224 ;  /* 0x0000001fff057819 */ /* 0x000fe200000114e0 */
[----:B------:R3:W-:Y:S01]  /*1eca0*/  @!P1 ST.E.64 desc[UR42][R12.64], R116 ;  /* 0x000000740c009985 */ /* 0x0007e2000c101b2a */
[----:B------:R-:W-:-:S02]  /*1ecb0*/  ISETP.GE.AND P1, PT, R221, UR4, PT ;  /* 0x00000004dd007c0c */ /* 0x000fc4000bf26270 */
[----:B------:R-:W-:Y:S02]  /*1ecc0*/  @!P3 LEA.HI.X R21, R224, R0, R5, 0x2, P5 ;  /* 0x00000000e015b211 */ /* 0x000fe400028f1405 */
[CC--:B----4-:R-:W-:Y:S02]  /*1ecd0*/  @!P2 LEA R28, P4, R223.reuse, R14.reuse, 0x2 ;  /* 0x0000000edf1ca211 */ /* 0x0d0fe400078810ff */
[----:B------:R-:W-:Y:S01]  /*1ece0*/  SHF.R.S32.HI R15, RZ, 0x1f, R223 ;  /* 0x0000001fff0f7819 */ /* 0x000fe200000114df */
[----:B------:R4:W-:Y:S01]  /*1ecf0*/  @!P3 ST.E.64 desc[UR42][R20.64], R120 ;  /* 0x000000781400b985 */ /* 0x0009e2000c101b2a */
[----:B-1----:R-:W-:Y:S02]  /*1ed00*/  @!P0 LEA R10, P5, R222, R14, 0x2 ;  /* 0x0000000ede0a8211 */ /* 0x002fe400078a10ff */
[----:B------:R-:W-:Y:S02]  /*1ed10*/  SHF.R.S32.HI R5, RZ, 0x1f, R222 ;  /* 0x0000001fff057819 */ /* 0x000fe400000114de */
[----:B------:R-:W-:-:S02]  /*1ed20*/  @!P2 LEA.HI.X R29, R223, R0, R15, 0x2, P4 ;  /* 0x00000000df1da211 */ /* 0x000fc400020f140f */
[----:B------:R-:W-:Y:S02]  /*1ed30*/  ISETP.GE.AND P3, PT, R220, UR4, PT ;  /* 0x00000004dc007c0c */ /* 0x000fe4000bf66270 */
[----:B------:R-:W-:Y:S01]  /*1ed40*/  @!P0 LEA.HI.X R11, R222, R0, R5, 0x2, P5 ;  /* 0x00000000de0b8211 */ /* 0x000fe200028f1405 */
[----:B------:R1:W-:Y:S01]  /*1ed50*/  @!P2 ST.E.64 desc[UR42][R28.64], R38 ;  /* 0x000000261c00a985 */ /* 0x0003e2000c101b2a */
[----:B------:R-:W-:Y:S02]  /*1ed60*/  ISETP.GE.AND P4, PT, R219, UR4, PT ;  /* 0x00000004db007c0c */ /* 0x000fe4000bf86270 */
[----:B------:R-:W-:Y:S01]  /*1ed70*/  SHF.R.S32.HI R5, RZ, 0x1f, R221 ;  /* 0x0000001fff057819 */ /* 0x000fe200000114dd */
[----:B------:R0:W-:Y:S01]  /*1ed80*/  @!P0 ST.E.64 desc[UR42][R10.64], R128 ;  /* 0x000000800a008985 */ /* 0x0001e2000c101b2a */
[----:B--2---:R-:W-:Y:S02]  /*1ed90*/  @!P1 LEA R6, P5, R221, R14, 0x2 ;  /* 0x0000000edd069211 */ /* 0x004fe400078a10ff */
[----:B------:R-:W-:-:S02]  /*1eda0*/  ISETP.GE.AND P2, PT, R218, UR4, PT ;  /* 0x00000004da007c0c */ /* 0x000fc4000bf46270 */
[----:B------:R-:W-:Y:S02]  /*1edb0*/  ISETP.GE.AND P0, PT, R217, UR4, PT ;  /* 0x00000004d9007c0c */ /* 0x000fe4000bf06270 */
[----:B------:R-:W-:Y:S02]  /*1edc0*/  @!P1 LEA.HI.X R7, R221, R0, R5, 0x2, P5 ;  /* 0x00000000dd079211 */ /* 0x000fe400028f1405 */
[----:B---3--:R-:W-:-:S03]  /*1edd0*/  @!P3 LEA R12, P5, R220, R14, 0x2 ;  /* 0x0000000edc0cb211 */ /* 0x008fc600078a10ff */
[----:B------:R0:W-:Y:S01]  /*1ede0*/  @!P1 ST.E.64 desc[UR42][R6.64], R132 ;  /* 0x0000008406009985 */ /* 0x0001e2000c101b2a */
[C---:B----4-:R-:W-:Y:S02]  /*1edf0*/  @!P4 LEA R20, P1, R219.reuse, R14, 0x2 ;  /* 0x0000000edb14c211 */ /* 0x050fe400078210ff */
[----:B------:R-:W-:Y:S02]  /*1ee00*/  @!P3 LEA.HI.X R13, R220, R0, R237, 0x2, P5 ;  /* 0x00000000dc0db211 */ /* 0x000fe400028f14ed */
[C---:B-1----:R-:W-:Y:S02]  /*1ee10*/  @!P2 LEA R28, P5, R218.reuse, R14, 0x2 ;  /* 0x0000000eda1ca211 */ /* 0x042fe400078a10ff */
[----:B------:R-:W-:Y:S01]  /*1ee20*/  @!P4 LEA.HI.X R21, R219, R0, R236, 0x2, P1 ;  /* 0x00000000db15c211 */ /* 0x000fe200008f14ec */
[----:B------:R0:W-:Y:S01]  /*1ee30*/  @!P3 ST.E.64 desc[UR42][R12.64], R136 ;  /* 0x000000880c00b985 */ /* 0x0001e2000c101b2a */
[C---:B------:R-:W-:Y:S02]  /*1ee40*/  @!P0 LEA R14, P1, R217.reuse, R14, 0x2 ;  /* 0x0000000ed90e8211 */ /* 0x040fe400078210ff */
[-C--:B------:R-:W-:Y:S01]  /*1ee50*/  @!P2 LEA.HI.X R29, R218, R0.reuse, R235, 0x2, P5 ;  /* 0x00000000da1da211 */ /* 0x080fe200028f14eb */
[----:B------:R0:W-:Y:S01]  /*1ee60*/  @!P4 ST.E.64 desc[UR42][R20.64], R140 ;  /* 0x0000008c1400c985 */ /* 0x0001e2000c101b2a */
[----:B------:R-:W-:-:S03]  /*1ee70*/  @!P0 LEA.HI.X R15, R217, R0, R234, 0x2, P1 ;  /* 0x00000000d90f8211 */ /* 0x000fc600008f14ea */
[----:B------:R0:W-:Y:S04]  /*1ee80*/  @!P2 ST.E.64 desc[UR42][R28.64], R144 ;  /* 0x000000901c00a985 */ /* 0x0001e8000c101b2a */
[----:B------:R0:W-:Y:S02]  /*1ee90*/  @!P0 ST.E.64 desc[UR42][R14.64], R148 ;  /* 0x000000940e008985 */ /* 0x0001e4000c101b2a */
.L_x_7997:
[----:B------:R-:W-:Y:S05]  /*1eea0*/  BSYNC B1 ;  /* 0x0000000000017941 */ /* 0x000fea0003800000 */
.L_x_7996:
[----:B------:R-:W-:-:S03]  /*1eeb0*/  UMOV UR4, 0xffffffff ;  /* 0xffffffff00047882 */ /* 0x000fc60000000000 */
[----:B------:R-:W-:Y:S05]  /*1eec0*/  BRA.DIV UR4, `(.L_x_7998) ;  /* 0x000000ba04387947 */ /* 0x000fea000b800000 */
[----:B-1----:R1:W3:Y:S04]  /*1eed0*/  SHFL.IDX PT, R0, R4, 0x1, 0x1c1f ;  /* 0x003c1f0004007f89 */ /* 0x0022e800000e0000 */
[----:B0-2---:R1:W0:Y:S02]  /*1eee0*/  SHFL.IDX PT, R14, R3, 0x1, 0x1c1f ;  /* 0x003c1f00030e7f89 */ /* 0x00522400000e0000 */
.L_x_8266:
[----:B------:R-:W-:-:S13]  /*1eef0*/  ISETP.GE.AND P0, PT, R8, R9, PT ;  /* 0x000000090800720c */ /* 0x000fda0003f06270 */
[----:B------:R-:W-:Y:S05]  /*1ef00*/  @P0 BRA `(.L_x_7994) ;  /* 0x0000001000400947 */ /* 0x000fea0003800000 */
[----:B------:R-:W-:Y:S01]  /*1ef10*/  ULDC UR4, c[0x0][0xac8] ;  /* 0x0002b20000047ab9 */ /* 0x000fe20000000800 */
[----:B-1----:R-:W-:Y:S02]  /*1ef20*/  SHF.R.S32.HI R3, RZ, 0x1f, R188 ;  /* 0x0000001fff037819 */ /* 0x002fe400000114bc */
[----:B------:R-:W-:Y:S02]  /*1ef30*/  ISETP.GE.AND P2, PT, R188, UR4, PT ;  /* 0x00000004bc007c0c */ /* 0x000fe4000bf46270 */
[----:B------:R-:W-:Y:S02]  /*1ef40*/  ISETP.GE.AND P3, PT, R231, UR4, PT ;  /* 0x00000004e7007c0c */ /* 0x000fe4000bf66270 */
[----:B------:R-:W-:Y:S02]  /*1ef50*/  ISETP.GE.AND P1, PT, R230, UR4, PT ;  /* 0x00000004e6007c0c */ /* 0x000fe4000bf26270 */
[----:B------:R-:W-:Y:S02]  /*1ef60*/  SHF.R.S32.HI R10, RZ, 0x1f, R231 ;  /* 0x0000001fff0a7819 */ /* 0x000fe400000114e7 */
[----:B------:R-:W-:-:S05]  /*1ef70*/  SHF.R.S32.HI R15, RZ, 0x1f, R229 ;  /* 0x0000001fff0f7819 */ /* 0x000fca00000114e5 */
[CC--:B0-----:R-:W-:Y:S02]  /*1ef80*/  @!P2 LEA R4, P0, R188.reuse, R14.reuse, 0x2 ;  /* 0x0000000ebc04a211 */ /* 0x0c1fe400078010ff */
[----:B------:R-:W-:Y:S02]  /*1ef90*/  @!P3 LEA R6, P4, R231, R14, 0x2 ;  /* 0x0000000ee706b211 */ /* 0x000fe400078810ff */
[----:B---3--:R-:W-:Y:S02]  /*1efa0*/  @!P2 LEA.HI.X R5, R188, R0, R3, 0x2, P0 ;  /* 0x00000000bc05a211 */ /* 0x008fe400000f1403 */
[----:B------:R-:W-:Y:S02]  /*1efb0*/  ISETP.GE.AND P0, PT, R229, UR4, PT ;  /* 0x00000004e5007c0c */ /* 0x000fe4000bf06270 */
[----:B------:R-:W-:Y:S01]  /*1efc0*/  SHF.R.S32.HI R3, RZ, 0x1f, R230 ;  /* 0x0000001fff037819 */ /* 0x000fe200000114e6 */
[----:B------:R0:W-:Y:S01]  /*1efd0*/  @!P2 ST.E.64 desc[UR42][R4.64], R90 ;  /* 0x0000005a0400a985 */ /* 0x0001e2000c101b2a */
[----:B------:R-:W-:-:S02]  /*1efe0*/  ISETP.GE.AND P2, PT, R228, UR4, PT ;  /* 0x00000004e4007c0c */ /* 0x000fc4000bf46270 */
[C---:B------:R-:W-:Y:S02]  /*1eff0*/  @!P1 LEA R8, P5, R230.reuse, R14, 0x2 ;  /* 0x0000000ee6089211 */ /* 0x040fe400078a10ff */
[-C--:B------:R-:W-:Y:S02]  /*1f000*/  @!P3 LEA.HI.X R7, R231, R0.reuse, R10, 0x2, P4 ;  /* 0x00000000e707b211 */ /* 0x080fe400020f140a */
[----:B------:R-:W-:Y:S02]  /*1f010*/  ISETP.GE.AND P4, PT, R227, UR4, PT ;  /* 0x00000004e3007c0c */ /* 0x000fe4000bf86270 */
[----:B------:R-:W-:Y:S01]  /*1f020*/  @!P1 LEA.HI.X R9, R230, R0, R3, 0x2, P5 ;  /* 0x00000000e6099211 */ /* 0x000fe200028f1403 */
[----:B------:R1:W-:Y:S01]  /*1f030*/  @!P3 ST.E.64 desc[UR42][R6.64], R94 ;  /* 0x0000005e0600b985 */ /* 0x0003e2000c101b2a */
[----:B------:R-:W-:Y:S02]  /*1f040*/  @!P0 LEA R10, P5, R229, R14, 0x2 ;  /* 0x0000000ee50a8211 */ /* 0x000fe400078a10ff */
[----:B------:R-:W-:Y:S01]  /*1f050*/  ISETP.GE.AND P3, PT, R226, UR4, PT ;  /* 0x00000004e2007c0c */ /* 0x000fe2000bf66270 */
[----:B------:R2:W-:Y:S01]  /*1f060*/  @!P1 ST.E.64 desc[UR42][R8.64], R98 ;  /* 0x0000006208009985 */ /* 0x0005e2000c101b2a */
[----:B------:R-:W-:-:S02]  /*1f070*/  SHF.R.S32.HI R3, RZ, 0x1f, R228 ;  /* 0x0000001fff037819 */ /* 0x000fc400000114e4 */
[C---:B------:R-:W-:Y:S02]  /*1f080*/  @!P2 LEA R12, P1, R228.reuse, R14, 0x2 ;  /* 0x0000000ee40ca211 */ /* 0x040fe400078210ff */
[-C--:B------:R-:W-:Y:S02]  /*1f090*/  @!P0 LEA.HI.X R11, R229, R0.reuse, R15, 0x2, P5 ;  /* 0x00000000e50b8211 */ /* 0x080fe400028f140f */
[----:B------:R-:W-:Y:S02]  /*1f0a0*/  @!P2 LEA.HI.X R13, R228, R0, R3, 0x2, P1 ;  /* 0x00000000e40da211 */ /* 0x000fe400008f1403 */
[----:B------:R-:W-:Y:S01]  /*1f0b0*/  ISETP.GE.AND P1, PT, R225, UR4, PT ;  /* 0x00000004e1007c0c */ /* 0x000fe2000bf26270 */
[----:B------:R3:W-:Y:S01]  /*1f0c0*/  @!P0 ST.E.64 desc[UR42][R10.64], R102 ;  /* 0x000000660a008985 */ /* 0x0007e2000c101b2a */
[----:B0-----:R-:W-:Y:S02]  /*1f0d0*/  @!P4 LEA R4, P0, R227, R14, 0x2 ;  /* 0x0000000ee304c211 */ /* 0x001fe400078010ff */
[----:B------:R-:W-:Y:S01]  /*1f0e0*/  SHF.R.S32.HI R15, RZ, 0x1f, R227 ;  /* 0x0000001fff0f7819 */ /* 0x000fe200000114e3 */
[----:B------:R0:W-:Y:S01]  /*1f0f0*/  @!P2 ST.E.64 desc[UR42][R12.64], R106 ;  /* 0x0000006a0c00a985 */ /* 0x0001e2000c101b2a */
[----:B------:R-:W-:-:S02]  /*1f100*/  SHF.R.S32.HI R3, RZ, 0x1f, R226 ;  /* 0x0000001fff037819 */ /* 0x000fc400000114e2 */
[----:B-1----:R-:W-:Y:S02]  /*1f110*/  @!P3 LEA R6, P5, R226, R14, 0x2 ;  /* 0x0000000ee206b211 */ /* 0x002fe400078a10ff */
[----:B------:R-:W-:Y:S02]  /*1f120*/  ISETP.GE.AND P2, PT, R224, UR4, PT ;  /* 0x00000004e0007c0c */ /* 0x000fe4000bf46270 */
[-C--:B------:R-:W-:Y:S02]  /*1f130*/  @!P4 LEA.HI.X R5, R227, R0.reuse, R15, 0x2, P0 ;  /* 0x00000000e305c211 */ /* 0x080fe400000f140f */
[----:B------:R-:W-:Y:S02]  /*1f140*/  ISETP.GE.AND P0, PT, R223, UR4, PT ;  /* 0x00000004df007c0c */ /* 0x000fe4000bf06270 */
[----:B------:R-:W-:Y:S01]  /*1f150*/  @!P3 LEA.HI.X R7, R226, R0, R3, 0x2, P5 ;  /* 0x00000000e207b211 */ /* 0x000fe200028f1403 */
[----:B------:R1:W-:Y:S01]  /*1f160*/  @!P4 ST.E.64 desc[UR42][R4.64], R110 ;  /* 0x0000006e0400c985 */ /* 0x0003e2000c101b2a */
[----:B--2---:R-:W-:-:S02]  /*1f170*/  @!P1 LEA R8, P5, R225, R14, 0x2 ;  /* 0x0000000ee1089211 */ /* 0x004fc400078a10ff */
[----:B------:R-:W-:Y:S01]  /*1f180*/  SHF.R.S32.HI R3, RZ, 0x1f, R225 ;  /* 0x0000001fff037819 */ /* 0x000fe200000114e1 */
[----:B------:R2:W-:Y:S01]  /*1f190*/  @!P3 ST.E.64 desc[UR42][R6.64], R114 ;  /* 0x000000720600b985 */ /* 0x0005e2000c101b2a */
[----:B------:R-:W-:Y:S02]  /*1f1a0*/  ISETP.GE.AND P3, PT, R222, UR4, PT ;  /* 0x00000004de007c0c */ /* 0x000fe4000bf66270 */
[----:B------:R-:W-:Y:S02]  /*1f1b0*/  @!P1 LEA.HI.X R9, R225, R0, R3, 0x2, P5 ;  /* 0x00000000e1099211 */ /* 0x000fe400028f1403 */
[-C--:B---3--:R-:W-:Y:S02]  /*1f1c0*/  @!P2 LEA R10, P4, R224, R14.reuse, 0x2 ;  /* 0x0000000ee00aa211 */ /* 0x088fe400078810ff */
[----:B------:R-:W-:Y:S01]  /*1f1d0*/  SHF.R.S32.HI R15, RZ, 0x1f, R224 ;  /* 0x0000001fff0f7819 */ /* 0x000fe200000114e0 */
[----:B------:R3:W-:Y:S01]  /*1f1e0*/  @!P1 ST.E.64 desc[UR42][R8.64], R118 ;  /* 0x0000007608009985 */ /* 0x0007e2000c101b2a */
[----:B0-----:R-:W-:-:S02]  /*1f1f0*/  @!P0 LEA R12, P5, R223, R14, 0x2 ;  /* 0x0000000edf0c8211 */ /* 0x001fc400078a10ff */
[----:B------:R-:W-:Y:S02]  /*1f200*/  SHF.R.S32.HI R3, RZ, 0x1f, R223 ;  /* 0x0000001fff037819 */ /* 0x000fe400000114df */
[-C--:B------:R-:W-:Y:S02]  /*1f210*/  @!P2 LEA.HI.X R11, R224, R0.reuse, R15, 0x2, P4 ;  /* 0x00000000e00ba211 */ /* 0x080fe400020f140f */
[----:B------:R-:W-:Y:S02]  /*1f220*/  ISETP.GE.AND P1, PT, R221, UR4, PT ;  /* 0x00000004dd007c0c */ /* 0x000fe4000bf26270 */
[----:B------:R-:W-:Y:S01]  /*1f230*/  @!P0 LEA.HI.X R13, R223, R0, R3, 0x2, P5 ;  /* 0x00000000df0d8211 */ /* 0x000fe200028f1403 */
[----:B------:R0:W-:Y:S01]  /*1f240*/  @!P2 ST.E.64 desc[UR42][R10.64], R122 ;  /* 0x0000007a0a00a985 */ /* 0x0001e2000c101b2a */
[----:B------:R-:W-:Y:S02]  /*1f250*/  ISETP.GE.AND P4, PT, R220, UR4, PT ;  /* 0x00000004dc007c0c */ /* 0x000fe4000bf86270 */
[----:B------:R-:W-:Y:S01]  /*1f260*/  SHF.R.S32.HI R3, RZ, 0x1f, R222 ;  /* 0x0000001fff037819 */ /* 0x000fe200000114de */
[----:B------:R4:W-:Y:S01]  /*1f270*/  @!P0 ST.E.64 desc[UR42][R12.64], R126 ;  /* 0x0000007e0c008985 */ /* 0x0009e2000c101b2a */
[----:B-1----:R-:W-:-:S02]  /*1f280*/  @!P3 LEA R4, P5, R222, R14, 0x2 ;  /* 0x0000000ede04b211 */ /* 0x002fc400078a10ff */
[----:B------:R-:W-:Y:S02]  /*1f290*/  ISETP.GE.AND P2, PT, R219, UR4, PT ;  /* 0x00000004db007c0c */ /* 0x000fe4000bf46270 */
[----:B------:R-:W-:Y:S02]  /*1f2a0*/  ISETP.GE.AND P0, PT, R218, UR4, PT ;  /* 0x00000004da007c0c */ /* 0x000fe4000bf06270 */
[----:B------:R-:W-:Y:S02]  /*1f2b0*/  @!P3 LEA.HI.X R5, R222, R0, R3, 0x2, P5 ;  /* 0x00000000de05b211 */ /* 0x000fe400028f1403 */
[----:B------:R-:W-:Y:S02]  /*1f2c0*/  SHF.R.S32.HI R3, RZ, 0x1f, R221 ;  /* 0x0000001fff037819 */ /* 0x000fe400000114dd */
[-C--:B--2---:R-:W-:Y:S01]  /*1f2d0*/  @!P1 LEA R6, P5, R221, R14.reuse, 0x2 ;  /* 0x0000000edd069211 */ /* 0x084fe200078a10ff */
[----:B------:R4:W-:Y:S01]  /*1f2e0*/  @!P3 ST.E.64 desc[UR42][R4.64], R130 ;  /* 0x000000820400b985 */ /* 0x0009e2000c101b2a */
[----:B---3--:R-:W-:-:S02]  /*1f2f0*/  @!P4 LEA R8, P3, R220, R14, 0x2 ;  /* 0x0000000edc08c211 */ /* 0x008fc400078610ff */
[----:B------:R-:W-:Y:S02]  /*1f300*/  @!P1 LEA.HI.X R7, R221, R0, R3, 0x2, P5 ;  /* 0x00000000dd079211 */ /* 0x000fe400028f1403 */
[C---:B0-----:R-:W-:Y:S02]  /*1f310*/  @!P2 LEA R10, P5, R219.reuse, R14, 0x2 ;  /* 0x0000000edb0aa211 */ /* 0x041fe400078a10ff */
[----:B------:R-:W-:Y:S01]  /*1f320*/  @!P4 LEA.HI.X R9, R220, R0, R237, 0x2, P3 ;  /* 0x00000000dc09c211 */ /* 0x000fe200018f14ed */
[----:B------:R4:W-:Y:S01]  /*1f330*/  @!P1 ST.E.64 desc[UR42][R6.64], R134 ;  /* 0x0000008606009985 */ /* 0x0009e2000c101b2a */
[C---:B------:R-:W-:Y:S02]  /*1f340*/  @!P0 LEA R20, P3, R218.reuse, R14, 0x2 ;  /* 0x0000000eda148211 */ /* 0x040fe400078610ff */
[-C--:B------:R-:W-:Y:S01]  /*1f350*/  @!P2 LEA.HI.X R11, R219, R0.reuse, R236, 0x2, P5 ;  /* 0x00000000db0ba211 */ /* 0x080fe200028f14ec */
[----:B------:R4:W-:Y:S01]  /*1f360*/  @!P4 ST.E.64 desc[UR42][R8.64], R138 ;  /* 0x0000008a0800c985 */ /* 0x0009e2000c101b2a */
[----:B------:R-:W-:-:S03]  /*1f370*/  @!P0 LEA.HI.X R21, R218, R0, R235, 0x2, P3 ;  /* 0x00000000da158211 */ /* 0x000fc600018f14eb */
[----:B------:R4:W-:Y:S04]  /*1f380*/  @!P2 ST.E.64 desc[UR42][R10.64], R142 ;  /* 0x0000008e0a00a985 */ /* 0x0009e8000c101b2a */
[----:B------:R4:W-:Y:S01]  /*1f390*/  @!P0 ST.E.64 desc[UR42][R20.64], R146 ;  /* 0x0000009214008985 */ /* 0x0009e2000c101b2a */
[----:B------:R-:W-:-:S13]  /*1f3a0*/  ISETP.GE.AND P0, PT, R217, UR4, PT ;  /* 0x00000004d9007c0c */ /* 0x000fda000bf06270 */
[----:B----4-:R-:W-:Y:S05]  /*1f3b0*/  @P0 BRA `(.L_x_7994) ;  /* 0x0000000c00140947 */ /* 0x010fea0003800000 */
[----:B------:R-:W-:-:S04]  /*1f3c0*/  LEA R14, P0, R217, R14, 0x2 ;  /* 0x0000000ed90e7211 */ /* 0x000fc800078010ff */
[----:B------:R-:W-:-:S05]  /*1f3d0*/  LEA.HI.X R15, R217, R0, R234, 0x2, P0 ;  /* 0x00000000d90f7211 */ /* 0x000fca00000f14ea */
[----:B------:R4:W-:Y:S01]  /*1f3e0*/  ST.E.64 desc[UR42][R14.64], R150 ;  /* 0x000000960e007985 */ /* 0x0009e2000c101b2a */
[----:B------:R-:W-:Y:S05]  /*1f3f0*/  BRA `(.L_x_7994) ;  /* 0x0000000c00047947 */ /* 0x000fea0003800000 */
.L_x_7981:
        /* <DEDUP_REMOVED lines=13> */
[----:B------:R-:W4:Y:S01]  /*1f4d0*/  S2R R0, SR_TID.X ;  /* 0x0000000000007919 */ /* 0x000f220000002100 */
[----:B---3--:R-:W-:-:S05]  /*1f4e0*/  @P1 IMAD.WIDE R6, R209, 0x4, R6 ;  /* 0x00000004d1061825 */ /* 0x008fca00078e0206 */
[----:B------:R2:W5:Y:S01]  /*1f4f0*/  @P1 LDG.E R20, desc[UR42][R6.64] ;  /* 0x0000002a06141981 */ /* 0x000562000c1e1900 */
[----:B------:R-:W-:-:S13]  /*1f500*/  ISETP.NE.AND P2, PT, R208, RZ, PT ;  /* 0x000000ffd000720c */ /* 0x000fda0003f45270 */
[----:B------:R-:W3:Y:S01]  /*1f510*/  @!P2 LDC R208, c[0x0][0xad4] ;  /* 0x0002b500ffd0ab82 */ /* 0x000ee20000000800 */
[----:B----4-:R-:W-:Y:S01]  /*1f520*/  VIADD R0, R0, 0xffffff80 ;  /* 0xffffff8000007836 */ /* 0x010fe20000000000 */
[----:B------:R-:W-:-:S04]  /*1f530*/  SHF.R.S32.HI R30, RZ, 0x1f, R209 ;  /* 0x0000001fff1e7819 */ /* 0x000fc800000114d1 */
[----:B------:R-:W-:Y:S02]  /*1f540*/  ISETP.GT.AND P3, PT, R0, 0x7f, PT ;  /* 0x0000007f0000780c */ /* 0x000fe40003f64270 */
[----:B---3--:R-:W-:Y:S01]  /*1f550*/  ISETP.GT.AND P2, PT, R208, 0x1, PT ;  /* 0x00000001d000780c */ /* 0x008fe20003f44270 */
[----:B--2---:R-:W-:-:S12]  /*1f560*/  @P1 BRA `(.L_x_7999) ;  /* 0x0000000000101947 */ /* 0x004fd80003800000 */
[----:B------:R-:W-:Y:S05]  /*1f570*/  @!P0 BRA `(.L_x_7999) ;  /* 0x00000000000c8947 */ /* 0x000fea0003800000 */
[----:B------:R-:W2:Y:S04]  /*1f580*/  LDG.E R7, desc[UR42][R4.64] ;  /* 0x0000002a04077981 */ /* 0x000ea8000c1e1900 */
[----:B-----5:R-:W2:Y:S02]  /*1f590*/  LDG.E R20, desc[UR42][R4.64+0x4] ;  /* 0x0000042a04147981 */ /* 0x020ea4000c1e1900 */
[----:B--2---:R-:W-:-:S07]  /*1f5a0*/  IMAD.IADD R20, R20, 0x1, -R7 ;  /* 0x0000000114147824 */ /* 0x004fce00078e0a07 */
.L_x_7999:
[----:B------:R-:W-:Y:S01]  /*1f5b0*/  BSSY B1, `(.L_x_8000) ;  /* 0x0000036000017945 */ /* 0x000fe20003800000 */
[----:B------:R-:W-:Y:S02]  /*1f5c0*/  SEL R31, R209, RZ, !P0 ;  /* 0x000000ffd11f7207 */ /* 0x000fe40004000000 */
[----:B------:R-:W-:Y:S02]  /*1f5d0*/  SEL R30, R30, RZ, !P0 ;  /* 0x000000ff1e1e7207 */ /* 0x000fe40004000000 */
[----:B-----5:R-:W-:Y:S01]  /*1f5e0*/  SHF.R.S32.HI R28, RZ, 0x1f, R3 ;  /* 0x0000001fff1c7819 */ /* 0x020fe20000011403 */
[----:B------:R-:W-:Y:S06]  /*1f5f0*/  @P3 BRA `(.L_x_8001) ;  /* 0x0000000000c43947 */ /* 0x000fec0003800000 */
[----:B------:R-:W2:Y:S01]  /*1f600*/  S2R R33, SR_TID.X ;  /* 0x0000000000217919 */ /* 0x000ea20000002100 */
[----:B------:R-:W3:Y:S02]  /*1f610*/  LDC R35, c[0x0][0xbe8] ;  /* 0x0002fa00ff237b82 */ /* 0x000ee40000000800 */
[----:B---3--:R-:W-:Y:S01]  /*1f620*/  IMAD R0, R20, R35, RZ ;  /* 0x0000002314007224 */ /* 0x008fe200078e02ff */
[----:B--2---:R-:W-:-:S04]  /*1f630*/  IADD3 R33, R192, -0x80, R33 ;  /* 0xffffff80c0217810 */ /* 0x004fc80007ffe021 */
[----:B------:R-:W-:-:S13]  /*1f640*/  ISETP.GE.AND P0, PT, R33, R0, PT ;  /* 0x000000002100720c */ /* 0x000fda0003f06270 */
[----:B------:R-:W-:Y:S05]  /*1f650*/  @P0 BRA `(.L_x_8001) ;  /* 0x0000000000ac0947 */ /* 0x000fea0003800000 */
[----:B------:R-:W-:Y:S01]  /*1f660*/  ISETP.GT.AND P0, PT, R208, 0x1, PT ;  /* 0x00000001d000780c */ /* 0x000fe20003f04270 */
[----:B------:R-:W2:Y:S01]  /*1f670*/  LDC.64 R4, c[0x0][0xba8] ;  /* 0x0002ea00ff047b82 */ /* 0x000ea20000000a00 */
[----:B-1----:R-:W-:Y:S01]  /*1f680*/  MOV R24, 0x9b8 ;  /* 0x000009b800187802 */ /* 0x002fe20000000f00 */
[----:B------:R-:W-:Y:S01]  /*1f690*/  IMAD.MOV.U32 R21, RZ, RZ, R33 ;  /* 0x000000ffff157224 */ /* 0x000fe200078e0021 */
[----:B------:R-:W-:Y:S02]  /*1f6a0*/  ISETP.NE.AND P1, PT, R35, 0x1, PT ;  /* 0x000000012300780c */ /* 0x000fe40003f25270 */
[----:B------:R-:W-:Y:S02]  /*1f6b0*/  SEL R24, R24, 0x978, P0 ;  /* 0x0000097818187807 */ /* 0x000fe40000000000 */
[----:B------:R-:W-:Y:S02]  /*1f6c0*/  SEL R215, R215, RZ, P0 ;  /* 0x000000ffd7d77207 */ /* 0x000fe40000000000 */
[----:B------:R-:W1:Y:S08]  /*1f6d0*/  LDC.64 R8, c[0x0][R24+0x220] ;  /* 0x0000880018087b82 */ /* 0x000e700000000a00 */
[----:B------:R-:W3:Y:S08]  /*1f6e0*/  LDC.64 R6, c[0x0][R24+0x218] ;  /* 0x0000860018067b82 */ /* 0x000ef00000000a00 */
[----:B------:R-:W4:Y:S08]  /*1f6f0*/  LDC.64 R10, c[0x0][R24+0x228] ;  /* 0x00008a00180a7b82 */ /* 0x000f300000000a00 */
[----:B------:R-:W5:Y:S08]  /*1f700*/  LDC.64 R12, c[0x0][R24+0x210] ;  /* 0x00008400180c7b82 */ /* 0x000f700000000a00 */
[----:B------:R-:W0:Y:S08]  /*1f710*/  @P1 LDC R0, c[0x0][0xbec] ;  /* 0x0002fb00ff001b82 */ /* 0x000e300000000800 */
[----:B------:R-:W4:Y:S01]  /*1f720*/  @P1 LDC R37, c[0x0][0xbf0] ;  /* 0x0002fc00ff251b82 */ /* 0x000f220000000800 */
[----:B-1----:R-:W-:-:S07]  /*1f730*/  IMAD R9, R9, R31, RZ ;  /* 0x0000001f09097224 */ /* 0x002fce00078e02ff */
[----:B--2---:R-:W1:Y:S01]  /*1f740*/  @!P0 LDC R4, c[0x0][0xb50] ;  /* 0x0002d400ff048b82 */ /* 0x004e620000000800 */
[----:B------:R-:W-:-:S04]  /*1f750*/  IMAD.WIDE.U32 R14, R8, R31, RZ ;  /* 0x0000001f080e7225 */ /* 0x000fc800078e00ff */
[----:B------:R-:W-:Y:S02]  /*1f760*/  IMAD R9, R8, R30, R9 ;  /* 0x0000001e08097224 */ /* 0x000fe400078e0209 */
[----:B0-----:R-:W-:Y:S01]  /*1f770*/  @P1 IMAD.HI.U32 R0, R33, R0, RZ ;  /* 0x0000000021001227 */ /* 0x001fe200078e00ff */
[----:B------:R-:W0:Y:S03]  /*1f780*/  @!P0 LDC R5, c[0x0][0xb54] ;  /* 0x0002d500ff058b82 */ /* 0x000e260000000800 */
[-C--:B---3--:R-:W-:Y:S02]  /*1f790*/  IMAD R29, R7, R206.reuse, RZ ;  /* 0x000000ce071d7224 */ /* 0x088fe400078e02ff */
[----:B------:R-:W-:Y:S01]  /*1f7a0*/  IMAD.WIDE.U32 R6, R6, R206, RZ ;  /* 0x000000ce06067225 */ /* 0x000fe200078e00ff */
[----:B----4-:R-:W-:-:S03]  /*1f7b0*/  @P1 SHF.R.U32.HI R21, RZ, R37, R0 ;  /* 0x00000025ff151219 */ /* 0x010fc60000011600 */
[----:B------:R-:W-:Y:S01]  /*1f7c0*/  IMAD.IADD R29, R7, 0x1, R29 ;  /* 0x00000001071d7824 */ /* 0x000fe200078e021d */
[----:B------:R-:W-:Y:S01]  /*1f7d0*/  IADD3 R0, P1, P3, R14, R6, R3 ;  /* 0x000000060e007210 */ /* 0x000fe20007b3e003 */
[----:B------:R-:W-:Y:S02]  /*1f7e0*/  IMAD.IADD R14, R15, 0x1, R9 ;  /* 0x000000010f0e7824 */ /* 0x000fe400078e0209 */
[----:B------:R-:W-:Y:S02]  /*1f7f0*/  IMAD.MOV R8, RZ, RZ, -R21 ;  /* 0x000000ffff087224 */ /* 0x000fe400078e0a15 */
[----:B------:R-:W-:-:S04]  /*1f800*/  IMAD.WIDE.U32 R6, R10, R215, RZ ;  /* 0x000000d70a067225 */ /* 0x000fc800078e00ff */
[----:B------:R-:W-:Y:S02]  /*1f810*/  IMAD R11, R11, R215, RZ ;  /* 0x000000d70b0b7224 */ /* 0x000fe400078e02ff */
[----:B------:R-:W-:Y:S01]  /*1f820*/  IMAD R9, R35, R8, R33 ;  /* 0x0000000823097224 */ /* 0x000fe200078e0221 */
[----:B------:R-:W-:Y:S01]  /*1f830*/  IADD3.X R8, R14, R29, R28, P1, P3 ;  /* 0x0000001d0e087210 */ /* 0x000fe20000fe641c */
[----:B------:R-:W-:Y:S01]  /*1f840*/  IMAD.IADD R11, R7, 0x1, R11 ;  /* 0x00000001070b7824 */ /* 0x000fe200078e020b */
[----:B------:R-:W-:Y:S01]  /*1f850*/  IADD3 R6, P0, P1, R21, R0, R6 ;  /* 0x0000000015067210 */ /* 0x000fe2000791e006 */
[----:B-----5:R-:W-:Y:S01]  /*1f860*/  IMAD R0, R13, R9, RZ ;  /* 0x000000090d007224 */ /* 0x020fe200078e02ff */
[----:B------:R-:W-:-:S04]  /*1f870*/  SHF.R.S32.HI R21, RZ, 0x1f, R21 ;  /* 0x0000001fff157819 */ /* 0x000fc80000011415 */
[----:B------:R-:W-:Y:S02]  /*1f880*/  IADD3.X R7, R21, R8, R11, P0, P1 ;  /* 0x0000000815077210 */ /* 0x000fe400007e240b */
[----:B------:R-:W-:Y:S01]  /*1f890*/  SHF.R.S32.HI R11, RZ, 0x1f, R9 ;  /* 0x0000001fff0b7819 */ /* 0x000fe20000011409 */
[----:B------:R-:W-:-:S04]  /*1f8a0*/  IMAD.WIDE.U32 R6, R12, R9, R6 ;  /* 0x000000090c067225 */ /* 0x000fc800078e0006 */
[----:B------:R-:W-:Y:S01]  /*1f8b0*/  IMAD R11, R12, R11, R0 ;  /* 0x0000000b0c0b7224 */ /* 0x000fe200078e0200 */
[----:B-1----:R-:W-:-:S03]  /*1f8c0*/  LEA R4, P0, R6, R4, 0x2 ;  /* 0x0000000406047211 */ /* 0x002fc600078010ff */
[----:B------:R-:W-:Y:S02]  /*1f8d0*/  IMAD.IADD R0, R7, 0x1, R11 ;  /* 0x0000000107007824 */ /* 0x000fe400078e020b */
[----:B------:R-:W-:-:S03]  /*1f8e0*/  IMAD.MOV.U32 R7, RZ, RZ, -0x800000 ;  /* 0xff800000ff077424 */ /* 0x000fc600078e00ff */
[----:B0-----:R-:W-:-:S05]  /*1f8f0*/  LEA.HI.X R5, R6, R5, R0, 0x2, P0 ;  /* 0x0000000506057211 */ /* 0x001fca00000f1400 */
[----:B------:R2:W-:Y:S02]  /*1f900*/  STG.E desc[UR42][R4.64], R7 ;  /* 0x0000000704007986 */ /* 0x0005e4000c10192a */
.L_x_8001:
[----:B------:R-:W-:Y:S05]  /*1f910*/  BSYNC B1 ;  /* 0x0000000000017941 */ /* 0x000fea0003800000 */
.L_x_8000:
[----:B------:R-:W-:Y:S05]  /*1f920*/  @P2 BRA `(.L_x_7994) ;  /* 0x0000000400b82947 */ /* 0x000fea0003800000 */
[----:B------:R-:W3:Y:S01]  /*1f930*/  LDC R21, c[0x0][0xbe8] ;  /* 0x0002fa00ff157b82 */ /* 0x000ee20000000800 */
[----:B------:R-:W-:Y:S01]  /*1f940*/  ULDC.64 UR4, c[0x0][0xaa0] ;  /* 0x0002a80000047ab9 */ /* 0x000fe20000000a00 */
[----:B------:R-:W-:Y:S01]  /*1f950*/  ULDC.64 UR6, c[0x0][0xaf0] ;  /* 0x0002bc0000067ab9 */ /* 0x000fe20000000a00 */
[----:B------:R-:W-:Y:S02]  /*1f960*/  IMAD R0, R28, UR4, RZ ;  /* 0x000000041c007c24 */ /* 0x000fe4000f8e02ff */
[----:B--2---:R-:W-:-:S04]  /*1f970*/  IMAD.WIDE.U32 R4, R3, UR4, RZ ;  /* 0x0000000403047c25 */ /* 0x004fc8000f8e00ff */
[----:B------:R-:W-:Y:S01]  /*1f980*/  IMAD R7, R3, UR5, R0 ;  /* 0x0000000503077c24 */ /* 0x000fe2000f8e0200 */
[----:B------:R-:W-:Y:S01]  /*1f990*/  ULDC.64 UR4, c[0x0][0xae8] ;  /* 0x0002ba0000047ab9 */ /* 0x000fe20000000a00 */
[----:B------:R-:W-:Y:S02]  /*1f9a0*/  IMAD R3, R207, 0x20, R23 ;  /* 0x00000020cf037824 */ /* 0x000fe400078e0217 */
[----:B------:R-:W-:Y:S01]  /*1f9b0*/  IMAD R6, R30, UR6, RZ ;  /* 0x000000061e067c24 */ /* 0x000fe2000f8e02ff */
[----:B------:R-:W-:Y:S01]  /*1f9c0*/  IADD3 R5, R5, R7, RZ ;  /* 0x0000000705057210 */ /* 0x000fe20007ffe0ff */
[----:B------:R-:W-:Y:S02]  /*1f9d0*/  IMAD.IADD R8, R192, 0x1, R3 ;  /* 0x00000001c0087824 */ /* 0x000fe400078e0203 */
[----:B------:R-:W-:Y:S02]  /*1f9e0*/  IMAD.IADD R192, R23, 0x1, R192 ;  /* 0x0000000117c07824 */ /* 0x000fe400078e02c0 */
[----:B------:R-:W-:-:S02]  /*1f9f0*/  IMAD.MOV.U32 R3, RZ, RZ, R8 ;  /* 0x000000ffff037224 */ /* 0x000fc400078e0008 */
[----:B------:R-:W-:Y:S01]  /*1fa00*/  IMAD.WIDE.U32 R4, R206, UR4, R4 ;  /* 0x00000004ce047c25 */ /* 0x000fe2000f8e0004 */
[----:B---3--:R-:W-:-:S03]  /*1fa10*/  ISETP.NE.AND P0, PT, R21, 0x1, PT ;  /* 0x000000011500780c */ /* 0x008fc60003f05270 */
[----:B------:R-:W-:Y:S01]  /*1fa20*/  IMAD R5, R206, UR5, R5 ;  /* 0x00000005ce057c24 */ /* 0x000fe2000f8e0205 */
[----:B------:R-:W-:Y:S01]  /*1fa30*/  ULDC.64 UR4, c[0x0][0xae0] ;  /* 0x0002b80000047ab9 */ /* 0x000fe20000000a00 */
[----:B------:R-:W-:-:S08]  /*1fa40*/  IMAD.WIDE.U32 R4, R31, UR6, R4 ;  /* 0x000000061f047c25 */ /* 0x000fd0000f8e0004 */
[----:B------:R-:W2:Y:S08]  /*1fa50*/  @P0 LDC R9, c[0x0][0xbec] ;  /* 0x0002fb00ff090b82 */ /* 0x000eb00000000800 */
[----:B------:R-:W3:Y:S01]  /*1fa60*/  @P0 LDC R11, c[0x0][0xbf0] ;  /* 0x0002fc00ff0b0b82 */ /* 0x000ee20000000800 */
[----:B--2---:R-:W-:-:S04]  /*1fa70*/  @P0 IMAD.HI.U32 R0, R8, R9, RZ ;  /* 0x0000000908000227 */ /* 0x004fc800078e00ff */
[----:B------:R-:W-:Y:S01]  /*1fa80*/  IMAD R9, R31, UR7, R6 ;  /* 0x000000071f097c24 */ /* 0x000fe2000f8e0206 */
[----:B---3--:R-:W-:-:S03]  /*1fa90*/  @P0 SHF.R.U32.HI R3, RZ, R11, R0 ;  /* 0x0000000bff030219 */ /* 0x008fc60000011600 */
[----:B------:R-:W-:Y:S01]  /*1faa0*/  IMAD.IADD R5, R5, 0x1, R9 ;  /* 0x0000000105057824 */ /* 0x000fe200078e0209 */
[--C-:B------:R-:W-:Y:S01]  /*1fab0*/  SHF.R.S32.HI R0, RZ, 0x1f, R3.reuse ;  /* 0x0000001fff007819 */ /* 0x100fe20000011403 */
[----:B------:R-:W-:Y:S02]  /*1fac0*/  IMAD.MOV R7, RZ, RZ, -R3 ;  /* 0x000000ffff077224 */ /* 0x000fe400078e0a03 */
[----:B------:R-:W-:-:S04]  /*1fad0*/  IMAD.WIDE.U32 R4, R3, UR4, R4 ;  /* 0x0000000403047c25 */ /* 0x000fc8000f8e0004 */
[----:B------:R-:W-:Y:S02]  /*1fae0*/  IMAD R7, R21, R7, R8 ;  /* 0x0000000715077224 */ /* 0x000fe400078e0208 */
        /* <DEDUP_REMOVED lines=13> */
[----:B------:R-:W-:Y:S06]  /*1fbc0*/  BRA.DIV UR4, `(.L_x_8002) ;  /* 0x000000ae04407947 */ /* 0x000fec000b800000 */
[----:B------:R2:W3:Y:S04]  /*1fbd0*/  SHFL.IDX PT, R3, R4, RZ, 0x181f ;  /* 0x00181fff04037589 */ /* 0x0004e800000e0000 */
[----:B------:R2:W4:Y:S02]  /*1fbe0*/  SHFL.IDX PT, R14, R0, RZ, 0x181f ;  /* 0x00181fff000e7589 */ /* 0x00052400000e0000 */
.L_x_8269:
[----:B------:R-:W-:Y:S01]  /*1fbf0*/  IMAD R20, R20, R21, RZ ;  /* 0x0000001514147224 */ /* 0x000fe200078e02ff */
[----:B------:R-:W-:Y:S04]  /*1fc00*/  BSSY B1, `(.L_x_8003) ;  /* 0x000000c000017945 */ /* 0x000fe80003800000 */
[----:B------:R-:W-:-:S13]  /*1fc10*/  ISETP.GE.AND P0, PT, R192, R20, PT ;  /* 0x00000014c000720c */ /* 0x000fda0003f06270 */
[----:B------:R-:W-:Y:S05]  /*1fc20*/  @P0 BRA `(.L_x_8004) ;  /* 0x0000000000240947 */ /* 0x000fea0003800000 */
[----:B------:R-:W-:Y:S02]  /*1fc30*/  ULDC UR4, c[0x0][0xac8] ;  /* 0x0002b20000047ab9 */ /* 0x000fe40000000800 */
[----:B------:R-:W-:Y:S02]  /*1fc40*/  ISETP.GE.AND P2, PT, R16, UR4, PT ;  /* 0x0000000410007c0c */ /* 0x000fe4000bf46270 */
[----:B------:R-:W-:-:S11]  /*1fc50*/  ISETP.GE.AND P3, PT, R190, UR4, PT ;  /* 0x00000004be007c0c */ /* 0x000fd6000bf66270 */
[-C--:B----4-:R-:W-:Y:S02]  /*1fc60*/  @!P2 LEA R6, P0, R16, R14.reuse, 0x1 ;  /* 0x0000000e1006a211 */ /* 0x090fe400078008ff */
[----:B------:R-:W-:Y:S02]  /*1fc70*/  @!P3 LEA R14, P1, R190, R14, 0x1 ;  /* 0x0000000ebe0eb211 */ /* 0x000fe400078208ff */
[-C--:B---3--:R-:W-:Y:S02]  /*1fc80*/  @!P2 LEA.HI.X R7, R16, R3.reuse, R17, 0x1, P0 ;  /* 0x000000031007a211 */ /* 0x088fe400000f0c11 */
[----:B------:R-:W-:-:S03]  /*1fc90*/  @!P3 LEA.HI.X R15, R190, R3, R214, 0x1, P1 ;  /* 0x00000003be0fb211 */ /* 0x000fc600008f0cd6 */
[----:B------:R3:W-:Y:S04]  /*1fca0*/  @!P2 ST.E.128 desc[UR42][R6.64], RZ ;  /* 0x000000ff0600a985 */ /* 0x0007e8000c101d2a */
[----:B------:R3:W-:Y:S02]  /*1fcb0*/  @!P3 ST.E.128 desc[UR42][R14.64], RZ ;  /* 0x000000ff0e00b985 */ /* 0x0007e4000c101d2a */
.L_x_8004:
[----:B------:R-:W-:Y:S05]  /*1fcc0*/  BSYNC B1 ;  /* 0x0000000000017941 */ /* 0x000fea0003800000 */
.L_x_8003:
[----:B------:R-:W-:-:S03]  /*1fcd0*/  UMOV UR4, 0xffffffff ;  /* 0xffffffff00047882 */ /* 0x000fc60000000000 */
[----:B------:R-:W-:Y:S05]  /*1fce0*/  BRA.DIV UR4, `(.L_x_8005) ;  /* 0x000000ae042c7947 */ /* 0x000fea000b800000 */
[----:B---3--:R3:W0:Y:S04]  /*1fcf0*/  SHFL.IDX PT, R3, R4, 0x1, 0x181f ;  /* 0x00381f0004037f89 */ /* 0x00862800000e0000 */
[----:B----4-:R3:W4:Y:S02]  /*1fd00*/  SHFL.IDX PT, R14, R0, 0x1, 0x181f ;  /* 0x00381f00000e7f89 */ /* 0x01072400000e0000 */
.L_x_8273:
[----:B------:R-:W-:Y:S01]  /*1fd10*/  VIADD R5, R192, 0x20 ;  /* 0x00000020c0057836 */ /* 0x000fe20000000000 */
        /* <DEDUP_REMOVED lines=8> */
[-C--:B0-----:R-:W-:Y:S02]  /*1fda0*/  @!P2 LEA.HI.X R7, R16, R3.reuse, R17, 0x1, P0 ;  /* 0x000000031007a211 */ /* 0x081fe400000f0c11 */
[----:B------:R-:W-:-:S03]  /*1fdb0*/  @!P3 LEA.HI.X R15, R190, R3, R214, 0x1, P1 ;  /* 0x00000003be0fb211 */ /* 0x000fc600008f0cd6 */
[----:B------:R0:W-:Y:S04]  /*1fdc0*/  @!P2 ST.E.128 desc[UR42][R6.64], RZ ;  /* 0x000000ff0600a985 */ /* 0x0001e8000c101d2a */
[----:B------:R0:W-:Y:S02]  /*1fdd0*/  @!P3 ST.E.128 desc[UR42][R14.64], RZ ;  /* 0x000000ff0e00b985 */ /* 0x0001e4000c101d2a */
.L_x_8007:
[----:B------:R-:W-:Y:S05]  /*1fde0*/  BSYNC B1 ;  /* 0x0000000000017941 */ /* 0x000fea0003800000 */
.L_x_8006:
[----:B------:R-:W-:-:S03]  /*1fdf0*/  UMOV UR4, 0xffffffff ;  /* 0xffffffff00047882 */ /* 0x000fc60000000000 */
[----:B------:R-:W-:Y:S05]  /*1fe00*/  BRA.DIV UR4, `(.L_x_8008) ;  /* 0x000000ae042c7947 */ /* 0x000fea000b800000 */
[----:B0-----:R0:W0:Y:S04]  /*1fe10*/  SHFL.IDX PT, R3, R4, 0x2, 0x181f ;  /* 0x00581f0004037f89 */ /* 0x00102800000e0000 */
[----:B----4-:R4:W0:Y:S02]  /*1fe20*/  SHFL.IDX PT, R14, R0, 0x2, 0x181f ;  /* 0x00581f00000e7f89 */ /* 0x01082400000e0000 */
.L_x_8277:
[----:B------:R-:W-:Y:S01]  /*1fe30*/  IADD3 R5, R192, 0x40, RZ ;  /* 0x00000040c0057810 */ /* 0x000fe20007ffe0ff */
[----:B------:R-:W-:Y:S03]  /*1fe40*/  BSSY B1, `(.L_x_8009) ;  /* 0x000000c000017945 */ /* 0x000fe60003800000 */
[----:B------:R-:W-:-:S13]  /*1fe50*/  ISETP.GE.AND P0, PT, R5, R20, PT ;  /* 0x000000140500720c */ /* 0x000fda0003f06270 */
[----:B------:R-:W-:Y:S05]  /*1fe60*/  @P0 BRA `(.L_x_8010) ;  /* 0x0000000000240947 */ /* 0x000fea0003800000 */
[----:B------:R-:W-:Y:S02]  /*1fe70*/  ULDC UR4, c[0x0][0xac8] ;  /* 0x0002b20000047ab9 */ /* 0x000fe40000000800 */
[----:B------:R-:W-:Y:S02]  /*1fe80*/  ISETP.GE.AND P2, PT, R16, UR4, PT ;  /* 0x0000000410007c0c */ /* 0x000fe4000bf46270 */
[----:B------:R-:W-:-:S11]  /*1fe90*/  ISETP.GE.AND P3, PT, R190, UR4, PT ;  /* 0x00000004be007c0c */ /* 0x000fd6000bf66270 */
[-C--:B0-----:R-:W-:Y:S02]  /*1fea0*/  @!P2 LEA R6, P0, R16, R14.reuse, 0x1 ;  /* 0x0000000e1006a211 */ /* 0x081fe400078008ff */
[----:B------:R-:W-:Y:S02]  /*1feb0*/  @!P3 LEA R14, P1, R190, R14, 0x1 ;  /* 0x0000000ebe0eb211 */ /* 0x000fe400078208ff */
[-C--:B------:R-:W-:Y:S02]  /*1fec0*/  @!P2 LEA.HI.X R7, R16, R3.reuse, R17, 0x1, P0 ;  /* 0x000000031007a211 */ /* 0x080fe400000f0c11 */
[----:B------:R-:W-:-:S03]  /*1fed0*/  @!P3 LEA.HI.X R15, R190, R3, R214, 0x1, P1 ;  /* 0x00000003be0fb211 */ /* 0x000fc600008f0cd6 */
[----:B------:R0:W-:Y:S04]  /*1fee0*/  @!P2 ST.E.128 desc[UR42][R6.64], RZ ;  /* 0x000000ff0600a985 */ /* 0x0001e8000c101d2a */
[----:B------:R0:W-:Y:S02]  /*1fef0*/  @!P3 ST.E.128 desc[UR42][R14.64], RZ ;  /* 0x000000ff0e00b985 */ /* 0x0001e4000c101d2a */
.L_x_8010:
[----:B------:R-:W-:Y:S05]  /*1ff00*/  BSYNC B1 ;  /* 0x0000000000017941 */ /* 0x000fea0003800000 */
.L_x_8009:
[----:B------:R-:W-:-:S03]  /*1ff10*/  UMOV UR4, 0xffffffff ;  /* 0xffffffff00047882 */ /* 0x000fc60000000000 */
[----:B------:R-:W-:Y:S05]  /*1ff20*/  BRA.DIV UR4, `(.L_x_8011) ;  /* 0x000000ae042c7947 */ /* 0x000fea000b800000 */
[----:B0-----:R0:W0:Y:S04]  /*1ff30*/  SHFL.IDX PT, R3, R4, 0x3, 0x181f ;  /* 0x00781f0004037f89 */ /* 0x00102800000e0000 */
[----:B------:R0:W0:Y:S02]  /*1ff40*/  SHFL.IDX PT, R14, R0, 0x3, 0x181f ;  /* 0x00781f00000e7f89 */ /* 0x00002400000e0000 */
.L_x_8281:
[----:B0-234-:R-:W-:-:S05]  /*1ff50*/  VIADD R0, R192, 0x60 ;  /* 0x00000060c0007836 */ /* 0x01dfca0000000000 */
[----:B------:R-:W-:-:S13]  /*1ff60*/  ISETP.GE.AND P0, PT, R0, R20, PT ;  /* 0x000000140000720c */ /* 0x000fda0003f06270 */
[----:B------:R-:W-:Y:S05]  /*1ff70*/  @P0 BRA `(.L_x_7994) ;  /* 0x0000000000240947 */ /* 0x000fea0003800000 */
[----:B------:R-:W-:Y:S02]  /*1ff80*/  ULDC UR4, c[0x0][0xac8] ;  /* 0x0002b20000047ab9 */ /* 0x000fe40000000800 */
[----:B------:R-:W-:Y:S02]  /*1ff90*/  ISETP.GE.AND P2, PT, R16, UR4, PT ;  /* 0x0000000410007c0c */ /* 0x000fe4000bf46270 */
[----:B------:R-:W-:-:S11]  /*1ffa0*/  ISETP.GE.AND P3, PT, R190, UR4, PT ;  /* 0x00000004be007c0c */ /* 0x000fd6000bf66270 */
[-C--:B------:R-:W-:Y:S02]  /*1ffb0*/  @!P2 LEA R4, P0, R16, R14.reuse, 0x1 ;  /* 0x0000000e1004a211 */ /* 0x080fe400078008ff */
[----:B------:R-:W-:Y:S02]  /*1ffc0*/  @!P3 LEA R14, P1, R190, R14, 0x1 ;  /* 0x0000000ebe0eb211 */ /* 0x000fe400078208ff */
[-C--:B------:R-:W-:Y:S02]  /*1ffd0*/  @!P2 LEA.HI.X R5, R16, R3.reuse, R17, 0x1, P0 ;  /* 0x000000031005a211 */ /* 0x080fe400000f0c11 */
[----:B------:R-:W-:-:S03]  /*1ffe0*/  @!P3 LEA.HI.X R15, R190, R3, R214, 0x1, P1 ;  /* 0x00000003be0fb211 */ /* 0x000fc600008f0cd6 */
[----:B------:R3:W-:Y:S04]  /*1fff0*/  @!P2 ST.E.128 desc[UR42][R4.64], RZ ;  /* 0x000000ff0400a985 */ /* 0x0007e8000c101d2a */
[----:B------:R3:W-:Y:S02]  /*20000*/  @!P3 ST.E.128 desc[UR42][R14.64], RZ ;  /* 0x000000ff0e00b985 */ /* 0x0007e4000c101d2a */
.L_x_7994:
[----:B------:R-:W-:Y:S05]  /*20010*/  BSYNC B0 ;  /* 0x0000000000007941 */ /* 0x000fea0003800000 */
.L_x_7980:
[----:B------:R-:W-:Y:S02]  /*20020*/  ULDC UR4, c[0x0][0xc3c] ;  /* 0x00030f0000047ab9 */ /* 0x000fe40000000800 */
[----:B-1----:R-:W-:-:S13]  /*20030*/  ISETP.GE.AND P0, PT, R27, UR4, PT ;  /* 0x000000041b007c0c */ /* 0x002fda000bf06270 */
[----:B------:R-:W-:Y:S05]  /*20040*/  @!P0 BRA `(.L_x_8012) ;  /* 0xfffffe1000f08947 */ /* 0x000fea000383ffff */
[----:B------:R-:W-:Y:S05]  /*20050*/  BRA `(.L_x_7737) ;  /* 0x0000008800b07947 */ /* 0x000fea0003800000 */
.L_x_7735:
        /* <DEDUP_REMOVED lines=20> */
.L_x_8013:
        /* <DEDUP_REMOVED lines=37> */
[----:B-1----:R-:W-:Y:S02]  /*203f0*/  ISETP.GT.AND P6, PT, R9, UR6, PT ;  /* 0x0000000609007c0c */ /* 0x002fe4000bfc4270 */
[----:B------:R-:W-:-:S11]  /*20400*/  MOV R4, R9 ;  /* 0x0000000900047202 */ /* 0x000fd60000000f00 */
[----:B------:R-:W-:Y:S05]  /*20410*/  @P6 BRA `(.L_x_8015) ;  /* 0x0000000000a86947 */ /* 0x000fea0003800000 */
[----:B------:R-:W-:Y:S01]  /*20420*/  IMAD.MOV.U32 R9, RZ, RZ, R4 ;  /* 0x000000ffff097224 */ /* 0x000fe200078e0004 */
[----:B------:R-:W-:Y:S01]  /*20430*/  UMOV UR4, URZ ;  /* 0x0000003f00047c82 */ /* 0x000fe20008000000 */
[----:B------:R-:W-:-:S05]  /*20440*/  ULDC UR5, c[0x0][0xc38] ;  /* 0x00030e0000057ab9 */ /* 0x000fca0000000800 */
.L_x_8017:
        /* <DEDUP_REMOVED lines=39> */
.L_x_8015:
        /* <DEDUP_REMOVED lines=12> */
.L_x_8018:
        /* <DEDUP_REMOVED lines=16> */
[----:B0-----:R-:W-:Y:S01]  /*20880*/  IMAD.MOV.U32 R2, RZ, RZ, RZ ;  /* 0x000000ffff027224 */ /* 0x001fe200078e00ff */
[----:B-1----:R-:W-:-:S05]  /*20890*/  IADD3 R12, RZ, -R3, RZ ;  /* 0x80000003ff0c7210 */ /* 0x002fca0007ffe0ff */
        /* <DEDUP_REMOVED lines=45> */
.L_x_8019:
        /* <DEDUP_REMOVED lines=29> */
[----:B------:R-:W-:-:S03]  /*20d40*/  IMAD.MOV R2, RZ, RZ, -R2 ;  /* 0x000000ffff027224 */ /* 0x000fc600078e0a02 */
[C---:B------:R-:W-:Y:S01]  /*20d50*/  IADD3 R10, -R9.reuse, RZ, RZ ;  /* 0x000000ff090a7210 */ /* 0x040fe20007ffe1ff */
        /* <DEDUP_REMOVED lines=30> */
.L_x_8020:
[----:B01----:R-:W-:-:S05]  /*20f40*/  LOP3.LUT R3, RZ, R2, RZ, 0x33, !PT ;  /* 0x00000002ff037212 */ /* 0x003fca00078e33ff */
[----:B------:R-:W-:-:S05]  /*20f50*/  IMAD.IADD R2, R4, 0x1, R3 ;  /* 0x0000000104027824 */ /* 0x000fca00078e0203 */
[----:B------:R1:W-:Y:S01]  /*20f60*/  STL [R1+0x4], R2 ;  /* 0x0000040201007387 */ /* 0x0003e20000100800 */
[----:B------:R-:W-:Y:S05]  /*20f70*/  BRA `(.L_x_8021) ;  /* 0x0000000000107947 */ /* 0x000fea0003800000 */
.L_x_8016:
[----:B------:R-:W-:Y:S01]  /*20f80*/  IMAD.U32 R2, RZ, RZ, UR6 ;  /* 0x00000006ff027e24 */ /* 0x000fe2000f8e00ff */
[----:B------:R0:W-:Y:S04]  /*20f90*/  STL [R1+0x4], RZ ;  /* 0x000004ff01007387 */ /* 0x0001e80000100800 */
[----:B------:R0:W-:Y:S04]  /*20fa0*/  STL [R1+0x8], RZ ;  /* 0x000008ff01007387 */ /* 0x0001e80000100800 */
[----:B------:R0:W-:Y:S02]  /*20fb0*/  STL [R1], R2 ;  /* 0x0000000201007387 */ /* 0x0001e40000100800 */
.L_x_8021:
        /* <DEDUP_REMOVED lines=10> */
.L_x_8014:
        /* <DEDUP_REMOVED lines=8> */
[----:B------:R-:W4:Y:S01]  /*210e0*/  LDL.LU R4, [R1+0x10] ;  /* 0x0000100001047983 */ /* 0x000f220000300800 */
[C---:B--2---:R-:W-:Y:S01]  /*210f0*/  IMAD.SHL.U32 R0, R6.reuse, 0x8, RZ ;  /* 0x0000000806007824 */ /* 0x044fe200078e00ff */
[----:B------:R-:W2:Y:S01]  /*21100*/  S2UR UR5, SR_CgaCtaId ;  /* 0x00000000000579c3 */ /* 0x000ea20000008800 */
[----:B------:R-:W-:Y:S01]  /*21110*/  LOP3.LUT R5, R6, 0x7f, RZ, 0xc0, !PT ;  /* 0x0000007f06057812 */ /* 0x000fe200078ec0ff */
[----:B------:R-:W-:Y:S01]  /*21120*/  UMOV UR4, 0x400 ;  /* 0x0000040000047882 */ /* 0x000fe20000000000 */
[----:B------:R-:W-:Y:S01]  /*21130*/  BSSY B8, `(.L_x_8022) ;  /* 0x0000766000087945 */ /* 0x000fe20003800000 */
[C---:B------:R-:W-:Y:S01]  /*21140*/  LOP3.LUT R3, R0.reuse, 0x1f8, RZ, 0xc0, !PT ;  /* 0x000001f800037812 */ /* 0x040fe200078ec0ff */
[----:B------:R-:W-:Y:S01]  /*21150*/  IMAD.MOV.U32 R19, RZ, RZ, RZ ;  /* 0x000000ffff137224 */ /* 0x000fe200078e00ff */
[C---:B------:R-:W-:Y:S01]  /*21160*/  ISETP.NE.AND P1, PT, R5.reuse, RZ, PT ;  /* 0x000000ff0500720c */ /* 0x040fe20003f25270 */
[----:B01----:R-:W-:Y:S01]  /*21170*/  IMAD.SHL.U32 R2, R5, 0x8, RZ ;  /* 0x0000000805027824 */ /* 0x003fe200078e00ff */
[----:B------:R-:W-:Y:S01]  /*21180*/  LOP3.LUT R3, R3, 0x38, R6, 0x78, !PT ;  /* 0x0000003803037812 */ /* 0x000fe200078e7806 */
[----:B------:R-:W-:Y:S01]  /*21190*/  ULDC.64 UR38, c[0x0][0x198] ;  /* 0x0000660000267ab9 */ /* 0x000fe20000000a00 */
[----:B------:R-:W-:Y:S01]  /*211a0*/  LOP3.LUT R0, R0, 0x38, RZ, 0xc0, !PT ;  /* 0x0000003800007812 */ /* 0x000fe200078ec0ff */
[----:B------:R-:W-:Y:S01]  /*211b0*/  ULOP3.LUT UR37, UR40, 0x2, URZ, 0xfc, !UPT ;  /* 0x0000000228257892 */ /* 0x000fe2000f8efc3f */
[----:B------:R-:W-:Y:S01]  /*211c0*/  LOP3.LUT R3, R3, 0x200, R2, 0xf8, !PT ;  /* 0x0000020003037812 */ /* 0x000fe200078ef802 */
[----:B------:R-:W-:Y:S01]  /*211d0*/  ULDC UR36, c[0x0][0xc] ;  /* 0x0000030000247ab9 */ /* 0x000fe20000000800 */
[C---:B------:R-:W-:Y:S01]  /*211e0*/  LOP3.LUT P0, R2, R6.reuse, 0x1f, RZ, 0xc0, !PT ;  /* 0x0000001f06027812 */ /* 0x040fe2000780c0ff */
[----:B------:R-:W-:Y:S01]  /*211f0*/  IMAD.SHL.U32 R6, R6, 0x10, RZ ;  /* 0x0000001006067824 */ /* 0x000fe200078e00ff */
[----:B------:R-:W-:-:S03]  /*21200*/  LOP3.LUT R0, R0, 0x40, RZ, 0xfc, !PT ;  /* 0x0000004000007812 */ /* 0x000fc600078efcff */
[----:B------:R0:W-:Y:S01]  /*21210*/  STL [R1+0x28], R2 ;  /* 0x0000280201007387 */ /* 0x0001e20000100800 */
[----:B--2---:R-:W-:Y:S01]  /*21220*/  ULEA UR4, UR5, UR4, 0x18 ;  /* 0x0000000405047291 */ /* 0x004fe2000f8ec03f */
[----:B0-----:R-:W-:-:S05]  /*21230*/  SHF.R.U32.HI R2, RZ, 0x3, R5 ;  /* 0x00000003ff027819 */ /* 0x001fca0000011605 */
[----:B------:R-:W-:Y:S02]  /*21240*/  MOV R18, UR4 ;  /* 0x0000000400127c02 */ /* 0x000fe40008000f00 */
[----:B----4-:R-:W-:-:S04]  /*21250*/  LOP3.LUT R4, R4, 0xfffffffd, RZ, 0xc0, !PT ;  /* 0xfffffffd04047812 */ /* 0x010fc800078ec0ff */
        /* <DEDUP_REMOVED lines=11> */
[----:B------:R1:W-:Y:S04]  /*21310*/  STL [R1+0x10], R4 ;  /* 0x0000100401007387 */ /* 0x0003e80000100800 */
[----:B------:R1:W-:Y:S04]  /*21320*/  STL [R1+0x20], R2 ;  /* 0x0000200201007387 */ /* 0x0003e80000100800 */
[----:B------:R1:W-:Y:S04]  /*21330*/  STL [R1+0x1c], RZ ;  /* 0x00001cff01007387 */ /* 0x0003e80000100800 */
[----:B------:R1:W-:Y:S02]  /*21340*/  STL [R1+0x14], R2 ;  /* 0x0000140201007387 */ /* 0x0003e40000100800 */
.L_x_8181:
[----:B------:R-:W2:Y:S01]  /*21350*/  LDL R14, [R1+0xc] ;  /* 0x00000c00010e7983 */ /* 0x000ea20000100800 */
[----:B------:R-:W2:Y:S01]  /*21360*/  LDC.64 R12, c[0x0][0xa00] ;  /* 0x00028000ff0c7b82 */ /* 0x000ea20000000a00 */
[----:B------:R-:W-:Y:S05]  /*21370*/  YIELD ;  /* 0x0000000000007946 */ /* 0x000fea0003800000 */
[----:B------:R-:W-:Y:S01]  /*21380*/  ULDC.64 UR4, c[0x0][0xa28] ;  /* 0x00028a0000047ab9 */ /* 0x000fe20000000a00 */
[----:B01----:R-:W-:Y:S02]  /*21390*/  CS2R R6, SRZ ;  /* 0x0000000000067805 */ /* 0x003fe4000001ff00 */
[----:B------:R-:W-:Y:S01]  /*213a0*/  ISETP.NE.U32.AND P0, PT, RZ, UR4, PT ;  /* 0x00000004ff007c0c */ /* 0x000fe2000bf05070 */
[----:B------:R-:W-:Y:S01]  /*213b0*/  ULDC.64 UR8, c[0x0][0xa18] ;  /* 0x0002860000087ab9 */ /* 0x000fe20000000a00 */
[----:B-1----:R-:W0:Y:S01]  /*213c0*/  LDC.64 R4, c[0x0][0xa08] ;  /* 0x00028200ff047b82 */ /* 0x002e220000000a00 */
        /* <DEDUP_REMOVED lines=8> */
[----:B------:R-:W1:-:S12]  /*21450*/  @P0 LDC.64 R2, c[0x0][0xa28] ;  /* 0x00028a00ff020b82 */ /* 0x000e580000000a00 */
[----:B---3--:R-:W3:Y:S01]  /*21460*/  @P3 LDC.64 R10, c[0x0][0xa18] ;  /* 0x00028600ff0a3b82 */ /* 0x008ee20000000a00 */
        /* <DEDUP_REMOVED lines=38> */
.L_x_8023:
        /* <DEDUP_REMOVED lines=16> */
.L_x_8024:
[----:B------:R-:W-:Y:S05]  /*217d0*/  @!P2 BRA `(.L_x_8025) ;  /* 0x00000000000ca947 */ /* 0x000fea0003800000 */
[----:B------:R-:W2:Y:S04]  /*217e0*/  LDG.E R7, desc[UR42][R4.64] ;  /* 0x0000002a04077981 */ /* 0x000ea8000c1e1900 */
[----:B------:R-:W2:Y:S02]  /*217f0*/  LDG.E R4, desc[UR42][R4.64+0x4] ;  /* 0x0000042a04047981 */ /* 0x000ea4000c1e1900 */
[----:B--2---:R-:W-:-:S07]  /*21800*/  IMAD.IADD R7, R4, 0x1, -R7 ;  /* 0x0000000104077824 */ /* 0x004fce00078e0a07 */
.L_x_8025:
        /* <DEDUP_REMOVED lines=14> */
[----:B----4-:R-:W-:-:S03]  /*218f0*/  @P1 SHF.R.U32.HI R7, RZ, R5, R2 ;  /* 0x00000005ff071219 */ /* 0x010fc60000011602 */
        /* <DEDUP_REMOVED lines=22> */
.L_x_8028:
[----:B------:R-:W-:-:S13]  /*21a60*/  ISETP.NE.AND P3, PT, R3, 0x1, PT ;  /* 0x000000010300780c */ /* 0x000fda0003f65270 */
[----:B------:R-:W1:Y:S02]  /*21a70*/  @P3 LDC.64 R4, c[0x0][0x9e8] ;  /* 0x00027a00ff043b82 */ /* 0x000e640000000a00 */
[----:B-1----:R-:W-:-:S05]  /*21a80*/  @P3 IMAD.HI.U32 R4, R2, R4, RZ ;  /* 0x0000000402043227 */ /* 0x002fca00078e00ff */
[----:B------:R-:W-:-:S07]  /*21a90*/  @P3 SHF.R.U32.HI R2, RZ, R5, R4 ;  /* 0x00000005ff023219 */ /* 0x000fce0000011604 */
.L_x_8029:
[----:B------:R-:W-:Y:S05]  /*21aa0*/  BSYNC B0 ;  /* 0x0000000000007941 */ /* 0x000fea0003800000 */
.L_x_8027:
[----:B------:R-:W-:-:S05]  /*21ab0*/  IMAD R2, R2, R3, R3 ;  /* 0x0000000302027224 */ /* 0x000fca00078e0203 */
[----:B------:R-:W-:-:S07]  /*21ac0*/  VIMNMX R8, R8, R2, PT ;  /* 0x0000000208087248 */ /* 0x000fce0003fe0100 */
.L_x_8026:
[----:B------:R-:W1:Y:S01]  /*21ad0*/  @P1 LDC R4, c[0x0][0x44c] ;  /* 0x00011300ff041b82 */ /* 0x000e620000000800 */
[----:B------:R-:W-:Y:S01]  /*21ae0*/  VIADD R8, R8, 0x7f ;  /* 0x0000007f08087836 */ /* 0x000fe20000000000 */
[----:B------:R-:W-:Y:S01]  /*21af0*/  ULDC UR4, c[0x0][0x9dc] ;  /* 0x0002770000047ab9 */ /* 0x000fe20000000800 */
[----:B------:R-:W-:Y:S02]  /*21b00*/  IMAD.MOV.U32 R2, RZ, RZ, R12 ;  /* 0x000000ffff027224 */ /* 0x000fe400078e000c */
[----:B------:R-:W-:Y:S01]  /*21b10*/  IMAD.IADD R20, R6, 0x1, -R15 ;  /* 0x0000000106147824 */ /* 0x000fe200078e0a0f */
[----:B------:R-:W-:Y:S02]  /*21b20*/  SHF.R.S32.HI R7, RZ, 0x1f, R8 ;  /* 0x0000001fff077819 */ /* 0x000fe40000011408 */
[----:B------:R-:W2:Y:S02]  /*21b30*/  @P1 LDC R5, c[0x0][0x450] ;  /* 0x00011400ff051b82 */ /* 0x000ea40000000800 */
[----:B------:R-:W-:-:S04]  /*21b40*/  LEA.HI R7, R7, R8, RZ, 0x7 ;  /* 0x0000000807077211 */ /* 0x000fc800078f38ff */
[----:B------:R-:W-:-:S04]  /*21b50*/  SHF.R.S32.HI R7, RZ, 0x7, R7 ;  /* 0x00000007ff077819 */ /* 0x000fc80000011407 */
[----:B------:R-:W-:Y:S01]  /*21b60*/  VIMNMX R7, R11, R7, PT ;  /* 0x000000070b077248 */ /* 0x000fe20003fe0100 */
[----:B-1----:R-:W-:-:S05]  /*21b70*/  @P1 IMAD.HI.U32 R4, R12, R4, RZ ;  /* 0x000000040c041227 */ /* 0x002fca00078e00ff */
[----:B--2---:R-:W-:-:S05]  /*21b80*/  @P1 SHF.R.U32.HI R2, RZ, R5, R4 ;  /* 0x00000005ff021219 */ /* 0x004fca0000011604 */
        /* <DEDUP_REMOVED lines=13> */
.L_x_8032:
[----:B------:R-:W-:-:S13]  /*21c60*/  ISETP.NE.AND P1, PT, R3, 0x1, PT ;  /* 0x000000010300780c */ /* 0x000fda0003f25270 */
[----:B------:R-:W1:Y:S02]  /*21c70*/  @P1 LDC.64 R4, c[0x0][0x9e8] ;  /* 0x00027a00ff041b82 */ /* 0x000e640000000a00 */
[----:B-1----:R-:W-:-:S05]  /*21c80*/  @P1 IMAD.HI.U32 R4, R6, R4, RZ ;  /* 0x0000000406041227 */ /* 0x002fca00078e00ff */
[----:B------:R-:W-:-:S07]  /*21c90*/  @P1 SHF.R.U32.HI R6, RZ, R5, R4 ;  /* 0x00000005ff061219 */ /* 0x000fce0000011604 */
.L_x_8033:
[----:B------:R-:W-:Y:S05]  /*21ca0*/  BSYNC B0 ;  /* 0x0000000000007941 */ /* 0x000fea0003800000 */
.L_x_8031:
[----:B------:R-:W-:-:S05]  /*21cb0*/  IMAD R3, R6, R3, RZ ;  /* 0x0000000306037224 */ /* 0x000fca00078e02ff */
[----:B------:R-:W-:-:S07]  /*21cc0*/  VIMNMX R2, R2, R3, !PT ;  /* 0x0000000302027248 */ /* 0x000fce0007fe0100 */
.L_x_8030:
[----:B------:R-:W-:Y:S01]  /*21cd0*/  SHF.R.S32.HI R4, RZ, 0x1f, R2 ;  /* 0x0000001fff047819 */ /* 0x000fe20000011402 */
[----:B------:R-:W-:Y:S01]  /*21ce0*/  BSSY B0, `(.L_x_8034) ;  /* 0x0000028000007945 */ /* 0x000fe20003800000 */
[----:B------:R-:W-:Y:S02]  /*21cf0*/  LOP3.LUT R12, R17, 0xff, RZ, 0xc0, !PT ;  /* 0x000000ff110c7812 */ /* 0x000fe400078ec0ff */
[----:B------:R-:W-:Y:S02]  /*21d00*/  LEA.HI R4, R4, R2, RZ, 0x7 ;  /* 0x0000000204047211 */ /* 0x000fe400078f38ff */
[----:B------:R-:W-:Y:S01]  /*21d10*/  SHF.R.U32.HI R17, RZ, 0x10, R17 ;  /* 0x00000010ff117819 */ /* 0x000fe20000011611 */
[----:B------:R1:W-:Y:S01]  /*21d20*/  STL [R1+0x50], R12 ;  /* 0x0000500c01007387 */ /* 0x0003e20000100800 */
[----:B------:R-:W-:Y:S02]  /*21d30*/  SHF.R.S32.HI R4, RZ, 0x7, R4 ;  /* 0x00000007ff047819 */ /* 0x000fe40000011404 */
[----:B------:R-:W-:-:S02]  /*21d40*/  MOV R2, RZ ;  /* 0x000000ff00027202 */ /* 0x000fc40000000f00 */
        /* <DEDUP_REMOVED lines=33> */
.L_x_8035:
[----:B------:R-:W-:Y:S05]  /*21f60*/  BSYNC B0 ;  /* 0x0000000000007941 */ /* 0x000fea0003800000 */
.L_x_8034:
[-C--:B------:R-:W-:Y:S01]  /*21f70*/  IMAD R4, R12, R2.reuse, R4 ;  /* 0x000000020c047224 */ /* 0x080fe200078e0204 */
[----:B------:R-:W-:Y:S01]  /*21f80*/  BSSY B0, `(.L_x_8036) ;  /* 0x000011e000007945 */ /* 0x000fe20003800000 */
[----:B------:R-:W-:Y:S02]  /*21f90*/  PLOP3.LUT P5, PT, PT, PT, PT, 0x80, 0x0 ;  /* 0x000000000000781c */ /* 0x000fe40003faf070 */
[C---:B------:R-:W-:Y:S01]  /*21fa0*/  IMAD R3, R4.reuse, 0x80, -R9 ;  /* 0x0000008004037824 */ /* 0x040fe200078e0a09 */
[----:B------:R-:W-:-:S04]  /*21fb0*/  VIADDMNMX R2, R4, R2, R7, PT ;  /* 0x0000000204027246 */ /* 0x000fc80003800107 */
[----:B------:R-:W-:Y:S01]  /*21fc0*/  VIMNMX R3, RZ, R3, !PT ;  /* 0x00000003ff037248 */ /* 0x000fe20007fe0100 */
[----:B------:R-:W-:-:S05]  /*21fd0*/  IMAD R2, R2, 0x80, -R9 ;  /* 0x0000008002027824 */ /* 0x000fca00078e0a09 */
[----:B------:R-:W-:-:S04]  /*21fe0*/  VIMNMX R2, R2, R10, PT ;  /* 0x0000000a02027248 */ /* 0x000fc80003fe0100 */
        /* <DEDUP_REMOVED lines=16> */
.L_x_8284:
[----:B--2---:R-:W-:Y:S02]  /*220f0*/  ISETP.NE.AND P0, PT, R14, RZ, PT ;  /* 0x000000ff0e00720c */ /* 0x004fe40003f05270 */
[----:B------:R-:W-:-:S11]  /*22100*/  PLOP3.LUT P1, PT, PT, PT, PT, 0x8, 0x0 ;  /* 0x000000000000781c */ /* 0x000fd60003f2e170 */
[----:B------:R-:W-:Y:S05]  /*22110*/  @P0 BRA `(.L_x_8039) ;  /* 0x00000000000c0947 */ /* 0x000fea0003800000 */
[----:B------:R-:W-:-:S03]  /*22120*/  UMOV UR4, 0xffffffff ;  /* 0xffffffff00047882 */ /* 0x000fc60000000000 */
[----:B------:R-:W-:Y:S05]  /*22130*/  BRA.DIV UR4, `(.L_x_8040) ;  /* 0x0000008e04247947 */ /* 0x000fea000b800000 */
[----:B------:R-:W-:-:S13]  /*22140*/  ELECT P1, URZ, PT ;  /* 0x00000000003f782f */ /* 0x000fda0003820000 */
.L_x_8039:
[----:B-1----:R-:W2:Y:S01]  /*22150*/  LDL R4, [R1+0x58] ;  /* 0x0000580001047983 */ /* 0x002ea20000100800 */
[----:B------:R-:W-:Y:S01]  /*22160*/  BSSY B1, `(.L_x_8041) ;  /* 0x0000008000017945 */ /* 0x000fe20003800000 */
[----:B--2---:R-:W-:-:S05]  /*22170*/  VIADD R4, R4, 0x1 ;  /* 0x0000000104047836 */ /* 0x004fca0000000000 */
[----:B------:R-:W-:-:S04]  /*22180*/  LEA.HI R5, R4, R4, RZ, 0x1 ;  /* 0x0000000404057211 */ /* 0x000fc800078f08ff */
[----:B------:R-:W-:-:S05]  /*22190*/  LOP3.LUT R5, R5, 0xfffffffe, RZ, 0xc0, !PT ;  /* 0xfffffffe05057812 */ /* 0x000fca00078ec0ff */
[----:B------:R-:W-:-:S05]  /*221a0*/  IMAD.IADD R4, R4, 0x1, -R5 ;  /* 0x0000000104047824 */ /* 0x000fca00078e0a05 */
[----:B------:R-:W-:-:S04]  /*221b0*/  SHF.L.U32 R4, R4, 0x1f, RZ ;  /* 0x0000001f04047819 */ /* 0x000fc800000006ff */
[----:B------:R-:W1:Y:S02]  /*221c0*/  SYNCS.PHASECHK.TRANS64.TRYWAIT P0, [R18+URZ+0x28820], R4 ;  /* 0x02882004120075a7 */ /* 0x000e64000800017f */
[----:B-1----:R-:W-:Y:S05]  /*221d0*/  @!P0 BRA `(.L_x_8042) ;  /* 0x0000008c00208947 */ /* 0x002fea0003800000 */
.L_x_8287:
[----:B------:R-:W-:Y:S05]  /*221e0*/  BSYNC B1 ;  /* 0x0000000000017941 */ /* 0x000fea0003800000 */
.L_x_8041:
        /* <DEDUP_REMOVED lines=12> */
.L_x_8288:
[----:B------:R-:W-:Y:S05]  /*222b0*/  BSYNC B2 ;  /* 0x0000000000027941 */ /* 0x000fea0003800000 */
.L_x_8045:
[----:B------:R-:W-:Y:S04]  /*222c0*/  BSSY B2, `(.L_x_8047) ;  /* 0x0000008000027945 */ /* 0x000fe80003800000 */
[----:B------:R-:W-:Y:S05]  /*222d0*/  @P4 BRA `(.L_x_8048) ;  /* 0x0000000000184947 */ /* 0x000fea0003800000 */
[----:B-1----:R-:W3:Y:S02]  /*222e0*/  LDL R4, [R1+0x10] ;  /* 0x0000100001047983 */ /* 0x002ee40000100800 */
[----:B---3--:R-:W-:Y:S02]  /*222f0*/  LOP3.LUT P0, RZ, R4, 0x1, RZ, 0xc0, !PT ;  /* 0x0000000104ff7812 */ /* 0x008fe4000780c0ff */
[----:B------:R-:W-:-:S04]  /*22300*/  MOV R4, 0x8000 ;  /* 0x0000800000047802 */ /* 0x000fc80000000f00 */
[----:B------:R3:W-:Y:S07]  /*22310*/  SYNCS.ARRIVE.TRANS64 RZ, [R6+URZ+0x28890], R4 ;  /* 0x0288900406ff79a7 */ /* 0x0007ee000800003f */
[----:B------:R-:W-:Y:S05]  /*22320*/  @!P0 BRA `(.L_x_8048) ;  /* 0x0000000000048947 */ /* 0x000fea0003800000 */
[----:B------:R-:W-:Y:S01]  /*22330*/  BPT.TRAP 0x1 ;  /* 0x000000040000795c */ /* 0x000fe20000300000 */
.L_x_8048:
[----:B------:R-:W-:Y:S05]  /*22340*/  BSYNC B2 ;  /* 0x0000000000027941 */ /* 0x000fea0003800000 */
.L_x_8047:
        /* <DEDUP_REMOVED lines=11> */
[----:B------:R-:W-:Y:S02]  /*22400*/  IMAD.SHL.U32 R11, R4, 0x4000, RZ ;  /* 0x00004000040b7824 */ /* 0x000fe400078e00ff */
[----:B------:R-:W-:Y:S02]  /*22410*/  VIADD R4, R6, 0x28890 ;  /* 0x0002889006047836 */ /* 0x000fe40000000000 */
[----:B------:R-:W-:-:S07]  /*22420*/  VIADD R7, R9, 0x18400 ;  /* 0x0001840009077836 */ /* 0x000fce0000000000 */
.L_x_8049:
        /* <DEDUP_REMOVED lines=12> */
[----:B------:R-:W-:Y:S01]  /*224f0*/  UMOV UR6, 0x0 ;  /* 0x0000000000067882 */ /* 0x000fe20000000000 */
[----:B------:R-:W-:Y:S01]  /*22500*/  IADD3 R7, R9, 0x1c400, RZ ;  /* 0x0001c40009077810 */ /* 0x000fe20007ffe0ff */
[----:B------:R-:W-:Y:S01]  /*22510*/  UMOV UR7, 0x12f00000 ;  /* 0x12f0000000077882 */ /* 0x000fe20000000000 */
[----:B------:R-:W-:-:S15]  /*22520*/  R2UR UR10, R15 ;  /* 0x000000000f0a72ca */ /* 0x000fde00000e0000 */
.L_x_8050:
        /* <DEDUP_REMOVED lines=13> */
.L_x_8289:
[----:B------:R-:W-:Y:S05]  /*22600*/  BSYNC B2 ;  /* 0x0000000000027941 */ /* 0x000fea0003800000 */
.L_x_8051:
[----:B------:R-:W-:Y:S01]  /*22610*/  BSSY B2, `(.L_x_8053) ;  /* 0x000000a000027945 */ /* 0x000fe20003800000 */
[----:B------:R-:W-:Y:S02]  /*22620*/  IMAD.MOV.U32 R12, RZ, RZ, 0x0 ;  /* 0x00000000ff0c7424 */ /* 0x000fe400078e00ff */
[----:B------:R-:W-:Y:S01]  /*22630*/  IMAD.MOV.U32 R13, RZ, RZ, 0x12f00000 ;  /* 0x12f00000ff0d7424 */ /* 0x000fe200078e00ff */
[----:B------:R-:W-:Y:S06]  /*22640*/  @P4 BRA `(.L_x_8054) ;  /* 0x0000000000184947 */ /* 0x000fec0003800000 */
[----:B------:R-:W3:Y:S02]  /*22650*/  LDL R4, [R1+0x10] ;  /* 0x0000100001047983 */ /* 0x000ee40000100800 */
[----:B---3--:R-:W-:Y:S01]  /*22660*/  LOP3.LUT P0, RZ, R4, 0x1, RZ, 0xc0, !PT ;  /* 0x0000000104ff7812 */ /* 0x008fe2000780c0ff */
[----:B------:R-:W-:-:S04]  /*22670*/  IMAD.MOV.U32 R4, RZ, RZ, 0x8000 ;  /* 0x00008000ff047424 */ /* 0x000fc800078e00ff */
[----:B------:R1:W-:Y:S08]  /*22680*/  SYNCS.ARRIVE.TRANS64 RZ, [R6+URZ+0x288b0], R4 ;  /* 0x0288b00406ff79a7 */ /* 0x0003f0000800003f */
[----:B------:R-:W-:Y:S05]  /*22690*/  @!P0 BRA `(.L_x_8054) ;  /* 0x0000000000048947 */ /* 0x000fea0003800000 */
[----:B------:R-:W-:Y:S01]  /*226a0*/  BPT.TRAP 0x1 ;  /* 0x000000040000795c */ /* 0x000fe20000300000 */
.L_x_8054:
[----:B------:R-:W-:Y:S05]  /*226b0*/  BSYNC B2 ;  /* 0x0000000000027941 */ /* 0x000fea0003800000 */
.L_x_8053:
[----:B------:R-:W-:Y:S01]  /*226c0*/  R2UR UR10, R14 ;  /* 0x000000000e0a72ca */ /* 0x000fe200000e0000 */
[----:B------:R-:W-:Y:S01]  /*226d0*/  IMAD R7, R11, 0x2, R18 ;  /* 0x000000020b077824 */ /* 0x000fe200078e0212 */
[----:B------:R-:W-:Y:S01]  /*226e0*/  R2UR UR6, R12 ;  /* 0x000000000c0672ca */ /* 0x000fe200000e0000 */
[----:B------:R-:W-:Y:S01]  /*226f0*/  UIADD3 UR4, UP0, UR38, 0x670, URZ ;  /* 0x0000067026047890 */ /* 0x000fe2000ff1e03f */
[----:B------:R-:W-:Y:S01]  /*22700*/  R2UR UR7, R13 ;  /* 0x000000000d0772ca */ /* 0x000fe200000e0000 */
[----:B012---:R-:W-:Y:S01]  /*22710*/  VIADD R6, R6, 0x288b0 ;  /* 0x000288b006067836 */ /* 0x007fe20000000000 */
[----:B------:R-:W-:Y:S01]  /*22720*/  PLOP3.LUT P0, PT, PT, PT, PT, 0x80, 0x0 ;  /* 0x000000000000781c */ /* 0x000fe20003f0f070 */
[----:B------:R-:W-:Y:S01]  /*22730*/  VIADD R4, R7, 0x400 ;  /* 0x0000040007047836 */ /* 0x000fe20000000000 */
[----:B------:R-:W-:-:S12]  /*22740*/  UIADD3.X UR5, URZ, UR39, URZ, UP0, !UPT ;  /* 0x000000273f057290 */ /* 0x000fd800087fe43f */
.L_x_8055:
        /* <DEDUP_REMOVED lines=15> */
.L_x_8056:
        /* <DEDUP_REMOVED lines=10> */
.L_x_8044:
[----:B------:R-:W-:Y:S05]  /*228e0*/  BSYNC B1 ;  /* 0x0000000000017941 */ /* 0x000fea0003800000 */
.L_x_8043:
[----:B------:R-:W1:Y:S04]  /*228f0*/  LDL.LU R9, [R1+0x1c] ;  /* 0x00001c0001097983 */ /* 0x000e680000300800 */
[----:B------:R-:W2:Y:S01]  /*22900*/  LDL.LU R7, [R1+0x20] ;  /* 0x0000200001077983 */ /* 0x000ea20000300800 */
[----:B------:R-:W-:Y:S01]  /*22910*/  PLOP3.LUT P5, PT, PT, PT, PT, 0x8, 0x0 ;  /* 0x000000000000781c */ /* 0x000fe20003fae170 */
[----:B-1----:R-:W-:Y:S01]  /*22920*/  VIADD R4, R9, 0x1 ;  /* 0x0000000109047836 */ /* 0x002fe20000000000 */
        /* <DEDUP_REMOVED lines=9> */
.L_x_8071:
        /* <DEDUP_REMOVED lines=13> */
.L_x_8290:
[----:B------:R-:W-:Y:S05]  /*22a90*/  BSYNC B2 ;  /* 0x0000000000027941 */ /* 0x000fea0003800000 */
.L_x_8059:
        /* <DEDUP_REMOVED lines=8> */
.L_x_8062:
[----:B------:R-:W-:Y:S05]  /*22b20*/  BSYNC B2 ;  /* 0x0000000000027941 */ /* 0x000fea0003800000 */
.L_x_8061:
        /* <DEDUP_REMOVED lines=12> */
.L_x_8063:
        /* <DEDUP_REMOVED lines=11> */
[----:B------:R-:W-:Y:S01]  /*22ca0*/  IADD3 R10, R6, 0x1c400, RZ ;  /* 0x0001c400060a7810 */ /* 0x000fe20007ffe0ff */
[----:B------:R-:W-:Y:S01]  /*22cb0*/  UMOV UR6, 0x0 ;  /* 0x0000000000067882 */ /* 0x000fe20000000000 */
[----:B------:R-:W-:Y:S01]  /*22cc0*/  PLOP3.LUT P0, PT, PT, PT, PT, 0x80, 0x0 ;  /* 0x000000000000781c */ /* 0x000fe20003f0f070 */
[----:B------:R-:W-:Y:S01]  /*22cd0*/  UMOV UR7, 0x12f00000 ;  /* 0x12f0000000077882 */ /* 0x000fe20000000000 */
[----:B------:R-:W-:-:S15]  /*22ce0*/  R2UR UR10, R13 ;  /* 0x000000000d0a72ca */ /* 0x000fde00000e0000 */
.L_x_8064:
        /* <DEDUP_REMOVED lines=13> */
.L_x_8291:
[----:B------:R-:W-:Y:S05]  /*22dc0*/  BSYNC B2 ;  /* 0x0000000000027941 */ /* 0x000fea0003800000 */
.L_x_8065:
        /* <DEDUP_REMOVED lines=10> */
.L_x_8068:
[----:B------:R-:W-:Y:S05]  /*22e70*/  BSYNC B2 ;  /* 0x0000000000027941 */ /* 0x000fea0003800000 */
.L_x_8067:
[----:B------:R-:W-:Y:S01]  /*22e80*/  R2UR UR10, R12 ;  /* 0x000000000c0a72ca */ /* 0x000fe200000e0000 */
[----:B------:R-:W-:Y:S01]  /*22e90*/  UIADD3 UR4, UP0, UR38, 0x670, URZ ;  /* 0x0000067026047890 */ /* 0x000fe2000ff1e03f */
[----:B------:R-:W-:Y:S01]  /*22ea0*/  R2UR UR6, R10 ;  /* 0x000000000a0672ca */ /* 0x000fe200000e0000 */
[----:B-123--:R-:W-:Y:S01]  /*22eb0*/  VIADD R8, R8, 0x288b0 ;  /* 0x000288b008087836 */ /* 0x00efe20000000000 */
[----:B------:R-:W-:Y:S01]  /*22ec0*/  R2UR UR7, R11 ;  /* 0x000000000b0772ca */ /* 0x000fe200000e0000 */
[----:B------:R-:W-:Y:S01]  /*22ed0*/  VIADD R4, R6, 0x400 ;  /* 0x0000040006047836 */ /* 0x000fe20000000000 */
[----:B------:R-:W-:Y:S01]  /*22ee0*/  PLOP3.LUT P0, PT, PT, PT, PT, 0x80, 0x0 ;  /* 0x000000000000781c */ /* 0x000fe20003f0f070 */
[----:B------:R-:W-:-:S12]  /*22ef0*/  UIADD3.X UR5, URZ, UR39, URZ, UP0, !UPT ;  /* 0x000000273f057290 */ /* 0x000fd800087fe43f */
.L_x_8069:
        /* <DEDUP_REMOVED lines=15> */
.L_x_8070:
        /* <DEDUP_REMOVED lines=10> */
.L_x_8058:
[----:B------:R-:W-:Y:S05]  /*23090*/  BSYNC B1 ;  /* 0x0000000000017941 */ /* 0x000fea0003800000 */
.L_x_8057:
        /* <DEDUP_REMOVED lines=12> */
.L_x_8037:
[----:B------:R-:W-:Y:S05]  /*23160*/  BSYNC B0 ;  /* 0x0000000000007941 */ /* 0x000fea0003800000 */
.L_x_8036:
[----:B-12---:R-:W2:Y:S01]  /*23170*/  LDL R7, [R1+0x34] ;  /* 0x0000340001077983 */ /* 0x006ea20000100800 */
[----:B------:R-:W1:Y:S01]  /*23180*/  LDC R0, c[0x0][0x448] ;  /* 0x00011200ff007b82 */ /* 0x000e620000000800 */
[----:B------:R-:W-:Y:S07]  /*23190*/  @!P5 WARPSYNC.ALL ;  /* 0x000000000000d948 */ /* 0x000fee0003800000 */
[----:B------:R-:W-:Y:S01]  /*231a0*/  @!P5 BAR.SYNC.DEFER_BLOCKING 0xc, 0x180 ;  /* 0x030600000000db1d */ /* 0x000fe20000010000 */
[----:B-1----:R-:W-:-:S13]  /*231b0*/  ISETP.NE.AND P0, PT, R0, 0x1, PT ;  /* 0x000000010000780c */ /* 0x002fda0003f05270 */
[----:B------:R-:W1:Y:S08]  /*231c0*/  @P0 LDC R0, c[0x0][0x44c] ;  /* 0x00011300ff000b82 */ /* 0x000e700000000800 */
[----:B------:R-:W3:Y:S01]  /*231d0*/  @P0 LDC R3, c[0x0][0x450] ;  /* 0x00011400ff030b82 */ /* 0x000ee20000000800 */
[----:B--2---:R-:W-:-:S05]  /*231e0*/  IADD3 R2, R7, 0x7f, RZ ;  /* 0x0000007f07027810 */ /* 0x004fca0007ffe0ff */
[----:B-1----:R-:W-:-:S05]  /*231f0*/  @P0 IMAD.HI.U32 R0, R2, R0, RZ ;  /* 0x0000000002000227 */ /* 0x002fca00078e00ff */
[----:B---3--:R-:W-:-:S05]  /*23200*/  @P0 SHF.R.U32.HI R2, RZ, R3, R0 ;  /* 0x00000003ff020219 */ /* 0x008fca0000011600 */
        /* <DEDUP_REMOVED lines=16> */
.L_x_8074:
[----:B------:R-:W-:-:S13]  /*23310*/  ISETP.NE.AND P2, PT, R3, 0x1, PT ;  /* 0x000000010300780c */ /* 0x000fda0003f45270 */
[----:B------:R-:W1:Y:S02]  /*23320*/  @P2 LDC.64 R4, c[0x0][0x9e8] ;  /* 0x00027a00ff042b82 */ /* 0x000e640000000a00 */
[----:B-1----:R-:W-:-:S05]  /*23330*/  @P2 IMAD.HI.U32 R4, R6, R4, RZ ;  /* 0x0000000406042227 */ /* 0x002fca00078e00ff */
[----:B------:R-:W-:-:S07]  /*23340*/  @P2 SHF.R.U32.HI R6, RZ, R5, R4 ;  /* 0x00000005ff062219 */ /* 0x000fce0000011604 */
.L_x_8075:
[----:B------:R-:W-:Y:S05]  /*23350*/  BSYNC B0 ;  /* 0x0000000000007941 */ /* 0x000fea0003800000 */
.L_x_8073:
[----:B------:R-:W-:-:S05]  /*23360*/  IMAD R6, R6, R3, R3 ;  /* 0x0000000306067224 */ /* 0x000fca00078e0203 */
[----:B------:R-:W-:-:S07]  /*23370*/  VIMNMX R2, R2, R6, PT ;  /* 0x0000000602027248 */ /* 0x000fce0003fe0100 */
.L_x_8072:
[----:B------:R-:W2:Y:S01]  /*23380*/  LDL R6, [R1+0x5c] ;  /* 0x00005c0001067983 */ /* 0x000ea20000100800 */
[----:B------:R-:W1:Y:S01]  /*23390*/  @P0 LDC R4, c[0x0][0x44c] ;  /* 0x00011300ff040b82 */ /* 0x000e620000000800 */
[----:B------:R-:W-:Y:S01]  /*233a0*/  IMAD.MOV.U32 R0, RZ, RZ, R7 ;  /* 0x000000ffff007224 */ /* 0x000fe200078e0007 */
[----:B------:R-:W-:-:S06]  /*233b0*/  ULDC UR4, c[0x0][0x9dc] ;  /* 0x0002770000047ab9 */ /* 0x000fcc0000000800 */
[----:B------:R-:W3:Y:S01]  /*233c0*/  @P0 LDC R5, c[0x0][0x450] ;  /* 0x00011400ff050b82 */ /* 0x000ee20000000800 */
[----:B-1----:R-:W-:-:S05]  /*233d0*/  @P0 IMAD.HI.U32 R4, R7, R4, RZ ;  /* 0x0000000407040227 */ /* 0x002fca00078e00ff */
[----:B---3--:R-:W-:Y:S01]  /*233e0*/  @P0 SHF.R.U32.HI R0, RZ, R5, R4 ;  /* 0x00000005ff000219 */ /* 0x008fe20000011604 */
[----:B------:R-:W-:-:S04]  /*233f0*/  VIADD R4, R2, 0x7f ;  /* 0x0000007f02047836 */ /* 0x000fc80000000000 */
        /* <DEDUP_REMOVED lines=18> */
.L_x_8078:
[----:B------:R-:W-:-:S13]  /*23520*/  ISETP.NE.AND P0, PT, R3, 0x1, PT ;  /* 0x000000010300780c */ /* 0x000fda0003f05270 */
[----:B------:R-:W1:Y:S02]  /*23530*/  @P0 LDC.64 R4, c[0x0][0x9e8] ;  /* 0x00027a00ff040b82 */ /* 0x000e640000000a00 */
[----:B-1----:R-:W-:-:S05]  /*23540*/  @P0 IMAD.HI.U32 R4, R2, R4, RZ ;  /* 0x0000000402040227 */ /* 0x002fca00078e00ff */
[----:B------:R-:W-:-:S07]  /*23550*/  @P0 SHF.R.U32.HI R2, RZ, R5, R4 ;  /* 0x00000005ff020219 */ /* 0x000fce0000011604 */
.L_x_8079:
[----:B------:R-:W-:Y:S05]  /*23560*/  BSYNC B0 ;  /* 0x0000000000007941 */ /* 0x000fea0003800000 */
.L_x_8077:
[----:B------:R-:W-:-:S05]  /*23570*/  IMAD R2, R2, R3, RZ ;  /* 0x0000000302027224 */ /* 0x000fca00078e02ff */
[----:B------:R-:W-:-:S07]  /*23580*/  VIMNMX R0, R0, R2, !PT ;  /* 0x0000000200007248 */ /* 0x000fce0007fe0100 */
.L_x_8076:
        /* <DEDUP_REMOVED lines=14> */
[----:B-1----:R-:W-:-:S06]  /*23670*/  IADD3 R2, R2, 0xffffffe, RZ ;  /* 0x0ffffffe02027810 */ /* 0x002fcc0007ffe0ff */
[----:B------:R-:W1:Y:S02]  /*23680*/  F2I.FTZ.U32.TRUNC.NTZ R3, R2 ;  /* 0x0000000200037305 */ /* 0x000e64000021f000 */
[----:B-1----:R-:W-:-:S04]  /*23690*/  IMAD.MOV R2, RZ, RZ, -R3 ;  /* 0x000000ffff027224 */ /* 0x002fc800078e0a03 */
        /* <DEDUP_REMOVED lines=22> */
.L_x_8081:
[----:B------:R-:W-:Y:S05]  /*23800*/  BSYNC B0 ;  /* 0x0000000000007941 */ /* 0x000fea0003800000 */
.L_x_8080:
        /* <DEDUP_REMOVED lines=21> */
[----:B---3--:R-:W-:-:S04]  /*23960*/  LOP3.LUT R4, R4, UR4, RZ, 0xc0, !PT ;  /* 0x0000000404047c12 */ /* 0x008fc8000f8ec0ff */
[----:B------:R-:W3:Y:S01]  /*23970*/  POPC R7, R4 ;  /* 0x0000000400077309 */ /* 0x000ee20000000000 */
[----:B--2---:R-:W3:Y:S02]  /*23980*/  SHFL.IDX PT, R0, R3, R0, 0x1f ;  /* 0x00001f0003007589 */ /* 0x004ee400000e0000 */
[----:B---3--:R-:W-:-:S05]  /*23990*/  IADD3 R0, R0, UR36, R7 ;  /* 0x0000002400007c10 */ /* 0x008fca000fffe007 */
[----:B------:R2:W-:Y:S01]  /*239a0*/  STL [R1], R0 ;  /* 0x0000000001007387 */ /* 0x0005e20000100800 */
[----:B------:R-:W-:Y:S05]  /*239b0*/  BRA `(.L_x_8084) ;  /* 0x0000003800f87947 */ /* 0x000fea0003800000 */
.L_x_8083:
        /* <DEDUP_REMOVED lines=20> */
.L_x_8086:
[----:B------:R-:W-:Y:S05]  /*23b00*/  BSYNC B6 ;  /* 0x0000000000067941 */ /* 0x000fea0003800000 */
.L_x_8085:
        /* <DEDUP_REMOVED lines=10> */
[----:B------:R-:W-:Y:S01]  /*23bb0*/  MOV R8, 0x70 ;  /* 0x0000007000087802 */ /* 0x000fe20000000f00 */
[----:B------:R-:W-:Y:S02]  /*23bc0*/  IMAD.U32 R5, RZ, RZ, UR7 ;  /* 0x00000007ff057e24 */ /* 0x000fe4000f8e00ff */
        /* <DEDUP_REMOVED lines=8> */
.L_x_8089:
[----:B------:R0:W1:Y:S01]  /*23c50*/  LDC.64 R2, c[0x4][R17] ;  /* 0x0100000011027b82 */ /* 0x0000620000000a00 */
[----:B------:R-:W-:Y:S01]  /*23c60*/  ULDC.64 UR4, c[0x4][0x1b8] ;  /* 0x01006e0000047ab9 */ /* 0x000fe20000000a00 */
[----:B------:R-:W-:Y:S01]  /*23c70*/  ULDC.64 UR6, c[0x4][0x1c0] ;  /* 0x0100700000067ab9 */ /* 0x000fe20000000a00 */
[----:B------:R-:W-:Y:S01]  /*23c80*/  ULDC.64 UR8, c[0x4][0xa0] ;  /* 0x0100280000087ab9 */ /* 0x000fe20000000a00 */
        /* <DEDUP_REMOVED lines=11> */
.L_x_8088:
[----:B------:R-:W-:Y:S05]  /*23d40*/  BSYNC B6 ;  /* 0x0000000000067941 */ /* 0x000fea0003800000 */
.L_x_8087:
        /* <DEDUP_REMOVED lines=24> */
.L_x_8294:
[----:B--2---:R-:W2:Y:S01]  /*23ed0*/  LDL.LU R4, [R1+0x10] ;  /* 0x0000100001047983 */ /* 0x004ea20000300800 */
[----:B------:R-:W-:Y:S02]  /*23ee0*/  PLOP3.LUT P1, PT, PT, PT, PT, 0x8, 0x0 ;  /* 0x000000000000781c */ /* 0x000fe40003f2e170 */
[----:B---3--:R-:W-:Y:S01]  /*23ef0*/  ISETP.NE.AND P0, PT, R14, RZ, PT ;  /* 0x000000ff0e00720c */ /* 0x008fe20003f05270 */
        /* <DEDUP_REMOVED lines=8> */
.L_x_8297:
[----:B------:R-:W-:Y:S05]  /*23f80*/  @!P6 BRA `(.L_x_8091) ;  /* 0x000000040008e947 */ /* 0x000fea0003800000 */
[----:B------:R-:W-:-:S04]  /*23f90*/  ISETP.NE.U32.AND P0, PT, R2, RZ, PT ;  /* 0x000000ff0200720c */ /* 0x000fc80003f05070 */
[----:B------:R-:W-:-:S13]  /*23fa0*/  ISETP.NE.AND.EX P0, PT, R3, RZ, PT, P0 ;  /* 0x000000ff0300720c */ /* 0x000fda0003f05300 */
[----:B------:R-:W-:Y:S05]  /*23fb0*/  @!P0 BRA `(.L_x_8093) ;  /* 0x0000000000508947 */ /* 0x000fea0003800000 */
[----:B------:R-:W2:Y:S01]  /*23fc0*/  LDC R6, c[0x0][0x43c] ;  /* 0x00010f00ff067b82 */ /* 0x000ea20000000800 */
[----:B------:R-:W-:Y:S01]  /*23fd0*/  IMAD.MOV.U32 R9, RZ, RZ, R0 ;  /* 0x000000ffff097224 */ /* 0x000fe200078e0000 */
[----:B------:R-:W-:-:S03]  /*23fe0*/  ULDC.64 UR4, c[0x0][0x428] ;  /* 0x00010a0000047ab9 */ /* 0x000fc60000000a00 */
[----:B---3--:R-:W-:Y:S01]  /*23ff0*/  IMAD.MOV.U32 R0, RZ, RZ, R9 ;  /* 0x000000ffff007224 */ /* 0x008fe200078e0009 */
        /* <DEDUP_REMOVED lines=16> */
.L_x_8093:
[----:B--2---:R-:W2:Y:S01]  /*24100*/  LDL R2, [R1+0x14] ;  /* 0x0000140001027983 */ /* 0x004ea20000100800 */
[----:B---3--:R-:W-:Y:S01]  /*24110*/  IMAD R0, R19, 0x8, R18 ;  /* 0x0000000813007824 */ /* 0x008fe200078e0212 */
[----:B--2---:R-:W-:-:S04]  /*24120*/  SHF.L.U32 R2, R2, 0x1f, RZ ;  /* 0x0000001f02027819 */ /* 0x004fc800000006ff */
[----:B------:R-:W2:Y:S02]  /*24130*/  SYNCS.PHASECHK.TRANS64.TRYWAIT P0, [R0+URZ+0x28840], R2 ;  /* 0x02884002000075a7 */ /* 0x000ea4000800017f */
[----:B--2---:R-:W-:Y:S05]  /*24140*/  @!P0 BRA `(.L_x_8094) ;  /* 0x0000006c00fc8947 */ /* 0x004fea0003800000 */
.L_x_8298:
[----:B------:R3:W5:Y:S01]  /*24150*/  LDL R3, [R1+0x10] ;  /* 0x0000100001037983 */ /* 0x0007620000100800 */
[----:B------:R-:W4:Y:S02]  /*24160*/  S2R R4, SR_TID.X ;  /* 0x0000000000047919 */ /* 0x000f240000002100 */
[----:B----4-:R-:W-:-:S04]  /*24170*/  LOP3.LUT R4, R4, 0x7f, RZ, 0xc0, !PT ;  /* 0x0000007f04047812 */ /* 0x010fc800078ec0ff */
[----:B------:R-:W-:-:S13]  /*24180*/  ISETP.NE.AND P0, PT, R4, RZ, PT ;  /* 0x000000ff0400720c */ /* 0x000fda0003f05270 */
[----:B---3--:R-:W-:Y:S05]  /*24190*/  @P0 BRA `(.L_x_8095) ;  /* 0x0000000000140947 */ /* 0x008fea0003800000 */
[----:B-----5:R-:W-:Y:S01]  /*241a0*/  LOP3.LUT P1, RZ, R3, 0x1, RZ, 0xc0, !PT ;  /* 0x0000000103ff7812 */ /* 0x020fe2000782c0ff */
[----:B--2---:R-:W-:-:S04]  /*241b0*/  IMAD.MOV.U32 R2, RZ, RZ, 0x8000 ;  /* 0x00008000ff027424 */ /* 0x004fc800078e00ff */
[----:B------:R3:W-:Y:S08]  /*241c0*/  SYNCS.ARRIVE.TRANS64 RZ, [R0+URZ+0x28830], R2 ;  /* 0x0288300200ff79a7 */ /* 0x0007f0000800003f */
[----:B------:R-:W-:Y:S05]  /*241d0*/  @!P1 BRA `(.L_x_8095) ;  /* 0x0000000000049947 */ /* 0x000fea0003800000 */
[----:B------:R-:W-:Y:S01]  /*241e0*/  BPT.TRAP 0x1 ;  /* 0x000000040000795c */ /* 0x000fe20000300000 */
.L_x_8095:
[----:B------:R-:W4:Y:S04]  /*241f0*/  LDL R4, [R1+0x4] ;  /* 0x0000040001047983 */ /* 0x000f280000100800 */
[----:B--23--:R-:W2:Y:S01]  /*24200*/  LDL R2, [R1+0x18] ;  /* 0x0000180001027983 */ /* 0x00cea20000100800 */
        /* <DEDUP_REMOVED lines=14> */
[----:B------:R3:W-:Y:S01]  /*242f0*/  STL [R1+0x10], R3 ;  /* 0x0000100301007387 */ /* 0x0007e20000100800 */
[----:B------:R-:W-:-:S03]  /*24300*/  UIADD3 UR14, UR6, 0x1c400, URZ ;  /* 0x0001c400060e7890 */ /* 0x000fc6000fffe03f */
[----:B------:R-:W-:Y:S01]  /*24310*/  UMOV UR6, 0x0 ;  /* 0x0000000000067882 */ /* 0x000fe20000000000 */
[----:B----4-:R-:W-:Y:S02]  /*24320*/  R2UR UR11, R4 ;  /* 0x00000000040b72ca */ /* 0x010fe400000e0000 */
[----:B--2---:R-:W-:-:S13]  /*24330*/  R2UR UR5, R2 ;  /* 0x00000000020572ca */ /* 0x004fda00000e0000 */
[----:B------:R-:W-:Y:S02]  /*24340*/  ULEA UR11, UR11, UR5, 0x7 ;  /* 0x000000050b0b7291 */ /* 0x000fe4000f8e383f */
[----:B------:R-:W-:-:S09]  /*24350*/  UIADD3.X UR5, URZ, UR39, URZ, UP0, !UPT ;  /* 0x000000273f057290 */ /* 0x000fd200087fe43f */
[----:B------:R2:W-:Y:S02]  /*24360*/  UTMALDG.4D [UR8], [UR4], desc[UR6] ;  /* 0x00000608040075b4 */ /* 0x0005e40008019000 */
[----:B--2---:R-:W-:Y:S01]  /*24370*/  UMOV UR8, UR14 ;  /* 0x0000000e00087c82 */ /* 0x004fe20008000000 */
[----:B------:R-:W-:Y:S02]  /*24380*/  UMOV UR10, UR15 ;  /* 0x0000000f000a7c82 */ /* 0x000fe40008000000 */
[----:B------:R3:W-:Y:S02]  /*24390*/  UTMALDG.4D [UR8], [UR4], desc[UR6] ;  /* 0x00000608040075b4 */ /* 0x0007e40008019000 */
[----:B---3--:R-:W-:Y:S01]  /*243a0*/  NOP ;  /* 0x0000000000007918 */ /* 0x008fe20000000000 */
.L_x_8091:
[----:B------:R-:W3:Y:S01]  /*243b0*/  LDL.LU R3, [R1+0x48] ;  /* 0x0000480001037983 */ /* 0x000ee20000300800 */
[----:B------:R-:W-:Y:S05]  /*243c0*/  WARPSYNC.ALL ;  /* 0x0000000000007948 */ /* 0x000fea0003800000 */
[----:B------:R-:W-:Y:S01]  /*243d0*/  ULDC.64 UR4, c[0x0][0x298] ;  /* 0x0000a60000047ab9 */ /* 0x000fe20000000a00 */
[----:B------:R-:W-:Y:S01]  /*243e0*/  BSSY B6, `(.L_x_8096) ;  /* 0x000001c000067945 */ /* 0x000fe20003800000 */
[----:B------:R-:W-:Y:S01]  /*243f0*/  BAR.SYNC.DEFER_BLOCKING 0x8, 0x180 ;  /* 0x0206000000007b1d */ /* 0x000fe20000010000 */
[----:B---3--:R-:W-:Y:S01]  /*24400*/  SHF.R.S32.HI R0, RZ, 0x1f, R3 ;  /* 0x0000001fff007819 */ /* 0x008fe20000011403 */
        /* <DEDUP_REMOVED lines=13> */
[----:B--2---:R-:W-:Y:S01]  /*244e0*/  IMAD.U32 R4, RZ, RZ, UR4 ;  /* 0x00000004ff047e24 */ /* 0x004fe2000f8e00ff */
[----:B-1----:R-:W-:Y:S01]  /*244f0*/  MOV R7, UR7 ;  /* 0x0000000700077c02 */ /* 0x002fe20008000f00 */
        /* <DEDUP_REMOVED lines=10> */
.L_x_8097:
[----:B------:R-:W-:Y:S05]  /*245a0*/  BSYNC B6 ;  /* 0x0000000000067941 */ /* 0x000fea0003800000 */
.L_x_8096:
        /* <DEDUP_REMOVED lines=9> */
[----:B------:R-:W0:Y:S02]  /*24640*/  S2R R8, SR_TID.X ;  /* 0x0000000000087919 */ /* 0x000e240000002100 */
[----:B0-----:R-:W-:Y:S02]  /*24650*/  IMAD.SHL.U32 R8, R8, 0x10, RZ ;  /* 0x0000001008087824 */ /* 0x001fe400078e00ff */
        /* <DEDUP_REMOVED lines=18> */
[----:B------:R-:W-:Y:S01]  /*24780*/  ULDC.64 UR4, c[0x0][0x2d0] ;  /* 0x0000b40000047ab9 */ /* 0x000fe20000000a00 */
[----:B------:R-:W2:Y:S01]  /*24790*/  S2R R8, SR_TID.X ;  /* 0x0000000000087919 */ /* 0x000ea20000002100 */
[----:B------:R-:W-:Y:S02]  /*247a0*/  IMAD.IADD R3, R3, 0x1, R0 ;  /* 0x0000000103037824 */ /* 0x000fe400078e0200 */
[----:B------:R-:W-:Y:S02]  /*247b0*/  IMAD.MOV.U32 R0, RZ, RZ, R4 ;  /* 0x000000ffff007224 */ /* 0x000fe400078e0004 */
        /* <DEDUP_REMOVED lines=16> */
[----:B------:R-:W-:Y:S01]  /*248c0*/  ULDC.64 UR4, c[0x0][0x280] ;  /* 0x0000a00000047ab9 */ /* 0x000fe20000000a00 */
[----:B------:R-:W-:Y:S02]  /*248d0*/  LOP3.LUT R8, R8, 0x40, RZ, 0xfc, !PT ;  /* 0x0000004008087812 */ /* 0x000fe400078efcff */
[----:B------:R-:W-:Y:S01]  /*248e0*/  IMAD.IADD R3, R3, 0x1, R4 ;  /* 0x0000000103037824 */ /* 0x000fe200078e0204 */
[----:B------:R-:W-:Y:S01]  /*248f0*/  LEA R4, P0, R2, UR4, 0x1 ;  /* 0x0000000402047c11 */ /* 0x000fe2000f8008ff */
[----:B------:R-:W-:Y:S02]  /*24900*/  ULDC UR4, c[0x0][0x2b8] ;  /* 0x0000ae0000047ab9 */ /* 0x000fe40000000800 */
[----:B------:R-:W-:Y:S02]  /*24910*/  ISETP.GE.AND P1, PT, R8, UR4, PT ;  /* 0x0000000408007c0c */ /* 0x000fe4000bf26270 */
[----:B------:R0:W5:Y:S01]  /*24920*/  LDL R8, [R1+0x30] ;  /* 0x0000300001087983 */ /* 0x0001620000100800 */
[----:B------:R-:W1:Y:S01]  /*24930*/  S2R R9, SR_TID.X ;  /* 0x0000000000097919 */ /* 0x000e620000002100 */
[----:B------:R-:W2:Y:S01]  /*24940*/  S2R R10, SR_TID.X ;  /* 0x00000000000a7919 */ /* 0x000ea20000002100 */
[----:B------:R-:W-:Y:S01]  /*24950*/  LEA.HI.X R3, R2, UR5, R3, 0x1, P0 ;  /* 0x0000000502037c11 */ /* 0x000fe200080f0c03 */
[----:B-1----:R-:W-:-:S05]  /*24960*/  IMAD.SHL.U32 R9, R9, 0x8, RZ ;  /* 0x0000000809097824 */ /* 0x002fca00078e00ff */
[----:B------:R-:W-:Y:S02]  /*24970*/  LOP3.LUT R9, R9, 0x38, RZ, 0xc0, !PT ;  /* 0x0000003809097812 */ /* 0x000fe400078ec0ff */
[----:B--2---:R-:W-:Y:S02]  /*24980*/  LOP3.LUT R10, R10, 0x7f, RZ, 0xc0, !PT ;  /* 0x0000007f0a0a7812 */ /* 0x004fe400078ec0ff */
[----:B------:R-:W-:Y:S01]  /*24990*/  ISETP.GE.AND P0, PT, R9, UR4, PT ;  /* 0x0000000409007c0c */ /* 0x000fe2000bf06270 */
[----:B------:R-:W-:Y:S01]  /*249a0*/  UMOV UR4, 0xffffffff ;  /* 0xffffffff00047882 */ /* 0x000fe20000000000 */
[----:B------:R-:W-:Y:S02]  /*249b0*/  SHF.R.U32.HI R10, RZ, 0x3, R10 ;  /* 0x00000003ff0a7819 */ /* 0x000fe4000001160a */
[----:B0-----:R-:W-:Y:S09]  /*249c0*/  BRA.DIV UR4, `(.L_x_8098) ;  /* 0x0000006604f07947 */ /* 0x001ff2000b800000 */
[----:B------:R-:W2:Y:S04]  /*249d0*/  LDL.LU R6, [R1+0x38] ;  /* 0x0000380001067983 */ /* 0x000ea80000300800 */
[----:B------:R-:W3:Y:S01]  /*249e0*/  LDL.LU R11, [R1+0x34] ;  /* 0x00003400010b7983 */ /* 0x000ee20000300800 */
[----:B--2---:R-:W-:-:S03]  /*249f0*/  IMAD R2, R6, R7, RZ ;  /* 0x0000000706027224 */ /* 0x004fc600078e02ff */
[----:B------:R-:W0:Y:S01]  /*24a00*/  SHFL.IDX PT, R7, R4, RZ, 0x181f ;  /* 0x00181fff04077589 */ /* 0x000e2200000e0000 */
[----:B---3--:R-:W-:-:S03]  /*24a10*/  IMAD.IADD R0, R10, 0x1, R11 ;  /* 0x000000010a007824 */ /* 0x008fc600078e020b */
[----:B------:R-:W1:Y:S02]  /*24a20*/  SHFL.IDX PT, R6, R3, RZ, 0x181f ;  /* 0x00181fff03067589 */ /* 0x000e6400000e0000 */
[C---:B------:R-:W-:Y:S02]  /*24a30*/  ISETP.GE.AND P2, PT, R0.reuse, R2, PT ;  /* 0x000000020000720c */ /* 0x040fe40003f46270 */
[----:B------:R-:W-:-:S11]  /*24a40*/  IADD3 R5, R0, 0x10, RZ ;  /* 0x0000001000057810 */ /* 0x000fd60007ffe0ff */
[----:B0-----:R-:W-:-:S05]  /*24a50*/  @!P2 LEA R7, P3, R9, R7, 0x1 ;  /* 0x000000070907a211 */ /* 0x001fca00078608ff */
[----:B-1----:R-:W-:-:S05]  /*24a60*/  @!P2 IMAD.X R6, RZ, RZ, R6, P3 ;  /* 0x000000ffff06a224 */ /* 0x002fca00018e0606 */
[----:B------:R-:W-:-:S04]  /*24a70*/  @!P2 LOP3.LUT R7, R7, R6, RZ, 0x3c, !PT ;  /* 0x000000060707a212 */ /* 0x000fc800078e3cff */
[----:B------:R-:W-:-:S04]  /*24a80*/  @!P2 LOP3.LUT R6, R7, R6, RZ, 0x3c, !PT ;  /* 0x000000060706a212 */ /* 0x000fc800078e3cff */
[----:B------:R-:W-:-:S05]  /*24a90*/  @!P2 LOP3.LUT R7, R7, R6, RZ, 0x3c, !PT ;  /* 0x000000060707a212 */ /* 0x000fca00078e3cff */
[----:B------:R-:W-:Y:S01]  /*24aa0*/  @!PT LDS RZ, [RZ] ;  /* 0x00000000fffff984 */ /* 0x000fe20000000800 */
[----:B-----5:R-:W-:Y:S04]  /*24ab0*/  @!P2 LDGSTS.E.BYPASS.LTC128B.128 [R8+0x10400], desc[UR42][R6.64], !P0 ;  /* 0x104000000608afae */ /* 0x020fe8000c101d6a */
        /* <DEDUP_REMOVED lines=62> */
.L_x_8315:
        /* <DEDUP_REMOVED lines=11> */
.L_x_8100:
[----:B------:R-:W-:Y:S05]  /*24f50*/  BSYNC B0 ;  /* 0x0000000000007941 */ /* 0x000fea0003800000 */
.L_x_8099:
[----:B------:R-:W-:Y:S01]  /*24f60*/  NOP ;  /* 0x0000000000007918 */ /* 0x000fe20000000000 */
[----:B------:R-:W-:-:S13]  /*24f70*/  PLOP3.LUT P0, PT, PT, PT, PT, 0x80, 0x0 ;  /* 0x000000000000781c */ /* 0x000fda0003f0f070 */
.L_x_8101:
        /* <DEDUP_REMOVED lines=18> */
.L_x_8316:
[----:B------:R-:W-:Y:S05]  /*250a0*/  BSYNC B0 ;  /* 0x0000000000007941 */ /* 0x000fea0003800000 */
.L_x_8102:
        /* <DEDUP_REMOVED lines=60> */
.L_x_8110:
[----:B------:R-:W-:Y:S01]  /*25470*/  LEA R3, R7, R18, 0x3 ;  /* 0x0000001207037211 */ /* 0x000fe200078e18ff */
[----:B------:R-:W-:Y:S01]  /*25480*/  BSSY B3, `(.L_x_8111) ;  /* 0x0000004000037945 */ /* 0x000fe20003800000 */
[----:B------:R-:W-:-:S04]  /*25490*/  SHF.L.U32 R2, R9, 0x1f, RZ ;  /* 0x0000001f09027819 */ /* 0x000fc800000006ff */
[----:B------:R-:W1:Y:S02]  /*254a0*/  SYNCS.PHASECHK.TRANS64.TRYWAIT P0, [R3+URZ+0x28840], R2 ;  /* 0x02884002030075a7 */ /* 0x000e64000800017f */
[----:B-1----:R-:W-:Y:S05]  /*254b0*/  @!P0 BRA `(.L_x_8112) ;  /* 0x0000006400f88947 */ /* 0x002fea0003800000 */
.L_x_8317:
[----:B------:R-:W-:Y:S05]  /*254c0*/  BSYNC B3 ;  /* 0x0000000000037941 */ /* 0x000fea0003800000 */
.L_x_8111:
        /* <DEDUP_REMOVED lines=11> */
.L_x_8114:
[----:B------:R-:W-:Y:S05]  /*25580*/  BSYNC B3 ;  /* 0x0000000000037941 */ /* 0x000fea0003800000 */
.L_x_8113:
        /* <DEDUP_REMOVED lines=12> */
.L_x_8115:
        /* <DEDUP_REMOVED lines=16> */
.L_x_8116:
        /* <DEDUP_REMOVED lines=16> */
.L_x_8318:
[----:B------:R-:W-:Y:S05]  /*25850*/  BSYNC B3 ;  /* 0x0000000000037941 */ /* 0x000fea0003800000 */
.L_x_8117:
        /* <DEDUP_REMOVED lines=10> */
.L_x_8119:
[----:B------:R-:W2:Y:S01]  /*25900*/  LDL R3, [R1+0x10] ;  /* 0x0000100001037983 */ /* 0x000ea20000100800 */
[----:B------:R-:W-:Y:S01]  /*25910*/  BSSY B3, `(.L_x_8120) ;  /* 0x0000004000037945 */ /* 0x000fe20003800000 */
[----:B--2---:R-:W-:-:S13]  /*25920*/  LOP3.LUT P0, RZ, R3, 0x8, RZ, 0xc0, !PT ;  /* 0x0000000803ff7812 */ /* 0x004fda000780c0ff */
[----:B------:R-:W-:Y:S05]  /*25930*/  @P0 BRA `(.L_x_8121) ;  /* 0x0000000000040947 */ /* 0x000fea0003800000 */
[----:B------:R-:W-:Y:S01]  /*25940*/  BPT.TRAP 0x1 ;  /* 0x000000040000795c */ /* 0x000fe20000300000 */
.L_x_8121:
[----:B------:R-:W-:Y:S05]  /*25950*/  BSYNC B3 ;  /* 0x0000000000037941 */ /* 0x000fea0003800000 */
.L_x_8120:
        /* <DEDUP_REMOVED lines=12> */
.L_x_8122:
        /* <DEDUP_REMOVED lines=15> */
.L_x_8123:
        /* <DEDUP_REMOVED lines=12> */
.L_x_8109:
[----:B------:R-:W-:Y:S05]  /*25bd0*/  BSYNC B1 ;  /* 0x0000000000017941 */ /* 0x000fea0003800000 */
.L_x_8108:
[----:B0-----:R-:W2:Y:S01]  /*25be0*/  LDL.LU R0, [R1+0x3c] ;  /* 0x00003c0001007983 */ /* 0x001ea20000300800 */
[----:B------:R-:W-:-:S03]  /*25bf0*/  MOV R19, R7 ;  /* 0x0000000700137202 */ /* 0x000fc60000000f00 */
[----:B------:R0:W-:Y:S02]  /*25c00*/  STL [R1+0x14], R9 ;  /* 0x0000140901007387 */ /* 0x0001e40000100800 */
[----:B0-2---:R-:W-:-:S07]  /*25c10*/  VIADD R0, R0, 0xfffffffd ;  /* 0xfffffffd00007836 */ /* 0x005fce0000000000 */
.L_x_8107:
[----:B------:R-:W-:Y:S05]  /*25c20*/  BSYNC B2 ;  /* 0x0000000000027941 */ /* 0x000fea0003800000 */
.L_x_8106:
[----:B------:R-:W-:-:S05]  /*25c30*/  VIADD R10, R10, 0xfffffffe ;  /* 0xfffffffe0a0a7836 */ /* 0x000fca0000000000 */
[----:B------:R-:W-:-:S13]  /*25c40*/  ISETP.NE.AND P0, PT, R10, R6, PT ;  /* 0x000000060a00720c */ /* 0x000fda0003f05270 */
[----:B------:R-:W-:Y:S05]  /*25c50*/  @!P0 BRA `(.L_x_8105) ;  /* 0x0000001000e08947 */ /* 0x000fea0003800000 */
[----:B------:R-:W-:-:S07]  /*25c60*/  IMAD.MOV.U32 R8, RZ, RZ, R17 ;  /* 0x000000ffff087224 */ /* 0x000fce00078e0011 */
.L_x_8156:
        /* <DEDUP_REMOVED lines=35> */
.L_x_8126:
[----:B------:R-:W-:Y:S01]  /*25ea0*/  IMAD R3, R4, 0x8, R18 ;  /* 0x0000000804037824 */ /* 0x000fe200078e0212 */
[----:B------:R-:W-:Y:S01]  /*25eb0*/  SHF.L.U32 R2, R5, 0x1f, RZ ;  /* 0x0000001f05027819 */ /* 0x000fe200000006ff */
[----:B------:R-:W-:Y:S03]  /*25ec0*/  BSSY B2, `(.L_x_8127) ;  /* 0x0000003000027945 */ /* 0x000fe60003800000 */
[----:B------:R-:W1:Y:S02]  /*25ed0*/  SYNCS.PHASECHK.TRANS64.TRYWAIT P0, [R3+URZ+0x28840], R2 ;  /* 0x02884002030075a7 */ /* 0x000e64000800017f */
[----:B-1----:R-:W-:Y:S05]  /*25ee0*/  @!P0 BRA `(.L_x_8128) ;  /* 0x0000005c00948947 */ /* 0x002fea0003800000 */
.L_x_8319:
[----:B------:R-:W-:Y:S05]  /*25ef0*/  BSYNC B2 ;  /* 0x0000000000027941 */ /* 0x000fea0003800000 */
.L_x_8127:
        /* <DEDUP_REMOVED lines=11> */
.L_x_8130:
[----:B------:R-:W-:Y:S05]  /*25fb0*/  BSYNC B2 ;  /* 0x0000000000027941 */ /* 0x000fea0003800000 */
.L_x_8129:
[----:B------:R-:W2:Y:S01]  /*25fc0*/  LDL R7, [R1+0x18] ;  /* 0x0000180001077983 */ /* 0x000ea20000100800 */
[----:B------:R-:W-:Y:S01]  /*25fd0*/  IMAD.MOV.U32 R10, RZ, RZ, RZ ;  /* 0x000000ffff0a7224 */ /* 0x000fe200078e00ff */
[----:B------:R-:W-:Y:S01]  /*25fe0*/  UIADD3 UR4, UP0, UR38, 0x370, URZ ;  /* 0x0000037026047890 */ /* 0x000fe2000ff1e03f */
[----:B-1----:R-:W-:Y:S01]  /*25ff0*/  IMAD R2, R4, 0x8000, R18 ;  /* 0x0000800004027824 */ /* 0x002fe200078e0212 */
        /* <DEDUP_REMOVED lines=8> */
.L_x_8131:
        /* <DEDUP_REMOVED lines=16> */
.L_x_8132:
        /* <DEDUP_REMOVED lines=16> */
.L_x_8320:
[----:B------:R-:W-:Y:S05]  /*26280*/  BSYNC B2 ;  /* 0x0000000000027941 */ /* 0x000fea0003800000 */
.L_x_8133:
        /* <DEDUP_REMOVED lines=10> */
.L_x_8135:
[----:B------:R-:W2:Y:S01]  /*26330*/  LDL R3, [R1+0x10] ;  /* 0x0000100001037983 */ /* 0x000ea20000100800 */
[----:B------:R-:W-:Y:S01]  /*26340*/  BSSY B2, `(.L_x_8136) ;  /* 0x0000004000027945 */ /* 0x000fe20003800000 */
[----:B--2---:R-:W-:-:S13]  /*26350*/  LOP3.LUT P0, RZ, R3, 0x8, RZ, 0xc0, !PT ;  /* 0x0000000803ff7812 */ /* 0x004fda000780c0ff */
[----:B------:R-:W-:Y:S05]  /*26360*/  @P0 BRA `(.L_x_8137) ;  /* 0x0000000000040947 */ /* 0x000fea0003800000 */
[----:B------:R-:W-:Y:S01]  /*26370*/  BPT.TRAP 0x1 ;  /* 0x000000040000795c */ /* 0x000fe20000300000 */
.L_x_8137:
[----:B------:R-:W-:Y:S05]  /*26380*/  BSYNC B2 ;  /* 0x0000000000027941 */ /* 0x000fea0003800000 */
.L_x_8136:
        /* <DEDUP_REMOVED lines=12> */
.L_x_8138:
        /* <DEDUP_REMOVED lines=15> */
.L_x_8139:
        /* <DEDUP_REMOVED lines=12> */
.L_x_8125:
[----:B------:R-:W-:Y:S05]  /*26600*/  BSYNC B1 ;  /* 0x0000000000017941 */ /* 0x000fea0003800000 */
.L_x_8124:
        /* <DEDUP_REMOVED lines=35> */
.L_x_8142:
[----:B------:R-:W-:Y:S01]  /*26840*/  IMAD R2, R19, 0x8, R18 ;  /* 0x0000000813027824 */ /* 0x000fe200078e0212 */
[----:B------:R-:W-:Y:S01]  /*26850*/  SHF.L.U32 R3, R10, 0x1f, RZ ;  /* 0x0000001f0a037819 */ /* 0x000fe200000006ff */
[----:B------:R-:W-:Y:S03]  /*26860*/  BSSY B2, `(.L_x_8143) ;  /* 0x0000003000027945 */ /* 0x000fe60003800000 */
[----:B------:R-:W2:Y:S02]  /*26870*/  SYNCS.PHASECHK.TRANS64.TRYWAIT P0, [R2+URZ+0x28840], R3 ;  /* 0x02884003020075a7 */ /* 0x000ea4000800017f */
[----:B--2---:R-:W-:Y:S05]  /*26880*/  @!P0 BRA `(.L_x_8144) ;  /* 0x0000005400548947 */ /* 0x004fea0003800000 */
.L_x_8321:
[----:B------:R-:W-:Y:S05]  /*26890*/  BSYNC B2 ;  /* 0x0000000000027941 */ /* 0x000fea0003800000 */
.L_x_8143:
        /* <DEDUP_REMOVED lines=11> */
.L_x_8146:
[----:B------:R-:W-:Y:S05]  /*26950*/  BSYNC B2 ;  /* 0x0000000000027941 */ /* 0x000fea0003800000 */
.L_x_8145:
[----:B--2---:R-:W2:Y:S01]  /*26960*/  LDL R3, [R1+0x18] ;  /* 0x0000180001037983 */ /* 0x004ea20000100800 */
[----:B------:R-:W-:Y:S01]  /*26970*/  IMAD.MOV.U32 R11, RZ, RZ, RZ ;  /* 0x000000ffff0b7224 */ /* 0x000fe200078e00ff */
[----:B------:R-:W-:Y:S01]  /*26980*/  UIADD3 UR4, UP0, UR38, 0x370, URZ ;  /* 0x0000037026047890 */ /* 0x000fe2000ff1e03f */
[----:B0-----:R-:W-:Y:S01]  /*26990*/  IMAD R10, R19, 0x8000, R18 ;  /* 0x00008000130a7824 */ /* 0x001fe200078e0212 */
[----:B------:R-:W-:Y:S01]  /*269a0*/  PLOP3.LUT P0, PT, PT, PT, PT, 0x80, 0x0 ;  /* 0x000000000000781c */ /* 0x000fe20003f0f070 */
[----:B------:R-:W-:Y:S01]  /*269b0*/  VIADD R2, R2, 0x28830 ;  /* 0x0002883002027836 */ /* 0x000fe20000000000 */
[----:B------:R-:W-:Y:S01]  /*269c0*/  R2UR UR10, R11 ;  /* 0x000000000b0a72ca */ /* 0x000fe200000e0000 */
[----:B------:R-:W-:Y:S01]  /*269d0*/  VIADD R9, R10, 0x18400 ;  /* 0x000184000a097836 */ /* 0x000fe20000000000 */
[----:B------:R-:W-:Y:S01]  /*269e0*/  UIADD3.X UR5, URZ, UR39, URZ, UP0, !UPT ;  /* 0x000000273f057290 */ /* 0x000fe200087fe43f */
[----:B------:R-:W-:Y:S01]  /*269f0*/  UMOV UR6, 0x0 ;  /* 0x0000000000067882 */ /* 0x000fe20000000000 */
[----:B------:R-:W-:Y:S01]  /*26a00*/  UMOV UR7, 0x14f00000 ;  /* 0x14f0000000077882 */ /* 0x000fe20000000000 */
[----:B--2---:R-:W-:-:S10]  /*26a10*/  LEA R3, R7, R3, 0x7 ;  /* 0x0000000307037211 */ /* 0x004fd400078e38ff */
.L_x_8147:
        /* <DEDUP_REMOVED lines=16> */
.L_x_8148:
        /* <DEDUP_REMOVED lines=15> */
.L_x_8322:
[----:B------:R-:W-:Y:S05]  /*26c10*/  BSYNC B2 ;  /* 0x0000000000027941 */ /* 0x000fea0003800000 */
.L_x_8149:
        /* <DEDUP_REMOVED lines=10> */
.L_x_8151:
[----:B------:R-:W2:Y:S01]  /*26cc0*/  LDL R3, [R1+0x10] ;  /* 0x0000100001037983 */ /* 0x000ea20000100800 */
[----:B------:R-:W-:Y:S01]  /*26cd0*/  BSSY B2, `(.L_x_8152) ;  /* 0x0000004000027945 */ /* 0x000fe20003800000 */
[----:B--2---:R-:W-:-:S13]  /*26ce0*/  LOP3.LUT P0, RZ, R3, 0x8, RZ, 0xc0, !PT ;  /* 0x0000000803ff7812 */ /* 0x004fda000780c0ff */
[----:B------:R-:W-:Y:S05]  /*26cf0*/  @P0 BRA `(.L_x_8153) ;  /* 0x0000000000040947 */ /* 0x000fea0003800000 */
[----:B------:R-:W-:Y:S01]  /*26d00*/  BPT.TRAP 0x1 ;  /* 0x000000040000795c */ /* 0x000fe20000300000 */
.L_x_8153:
[----:B------:R-:W-:Y:S05]  /*26d10*/  BSYNC B2 ;  /* 0x0000000000027941 */ /* 0x000fea0003800000 */
.L_x_8152:
        /* <DEDUP_REMOVED lines=12> */
.L_x_8154:
        /* <DEDUP_REMOVED lines=15> */
.L_x_8155:
        /* <DEDUP_REMOVED lines=12> */
.L_x_8141:
[----:B------:R-:W-:Y:S05]  /*26f90*/  BSYNC B1 ;  /* 0x0000000000017941 */ /* 0x000fea0003800000 */
.L_x_8140:
[----:B------:R-:W2:Y:S01]  /*26fa0*/  LDL R2, [R1+0x2c] ;  /* 0x00002c0001027983 */ /* 0x000ea20000100800 */
[----:B------:R-:W-:Y:S01]  /*26fb0*/  VIADD R0, R0, 0xfffffffe ;  /* 0xfffffffe00007836 */ /* 0x000fe20000000000 */
[----:B--2---:R-:W-:-:S13]  /*26fc0*/  ISETP.GT.AND P0, PT, R6, R2, PT ;  /* 0x000000020600720c */ /* 0x004fda0003f04270 */
[----:B------:R-:W-:Y:S05]  /*26fd0*/  @P0 BRA `(.L_x_8156) ;  /* 0xffffffec00240947 */ /* 0x000fea000383ffff */
.L_x_8105:
[----:B------:R-:W-:Y:S05]  /*26fe0*/  BSYNC B0 ;  /* 0x0000000000007941 */ /* 0x000fea0003800000 */
.L_x_8104:
        /* <DEDUP_REMOVED lines=8> */
[----:B------:R-:W3:Y:S02]  /*27070*/  FLO.U32 R0, UR4 ;  /* 0x0000000400007d00 */ /* 0x000ee400080e0000 */
        /* <DEDUP_REMOVED lines=9> */
.L_x_8158:
[----:B------:R-:W-:Y:S05]  /*27110*/  BSYNC B0 ;  /* 0x0000000000007941 */ /* 0x000fea0003800000 */
.L_x_8157:
        /* <DEDUP_REMOVED lines=10> */
.L_x_8323:
[----:B------:R-:W-:Y:S05]  /*271c0*/  BSYNC B1 ;  /* 0x0000000000017941 */ /* 0x000fea0003800000 */
.L_x_8161:
        /* <DEDUP_REMOVED lines=10> */
.L_x_8163:
[----:B------:R-:W2:Y:S01]  /*27270*/  LDL R2, [R1+0x10] ;  /* 0x0000100001027983 */ /* 0x000ea20000100800 */
[----:B------:R-:W-:Y:S01]  /*27280*/  BSSY B1, `(.L_x_8164) ;  /* 0x0000004000017945 */ /* 0x000fe20003800000 */
[----:B--2---:R-:W-:-:S13]  /*27290*/  LOP3.LUT P0, RZ, R2, 0x8, RZ, 0xc0, !PT ;  /* 0x0000000802ff7812 */ /* 0x004fda000780c0ff */
[----:B------:R-:W-:Y:S05]  /*272a0*/  @P0 BRA `(.L_x_8165) ;  /* 0x0000000000040947 */ /* 0x000fea0003800000 */
[----:B------:R-:W-:Y:S01]  /*272b0*/  BPT.TRAP 0x1 ;  /* 0x000000040000795c */ /* 0x000fe20000300000 */
.L_x_8165:
[----:B------:R-:W-:Y:S05]  /*272c0*/  BSYNC B1 ;  /* 0x0000000000017941 */ /* 0x000fea0003800000 */
.L_x_8164:
        /* <DEDUP_REMOVED lines=12> */
.L_x_8166:
        /* <DEDUP_REMOVED lines=15> */
.L_x_8167:
        /* <DEDUP_REMOVED lines=10> */
.L_x_8160:
[----:B------:R-:W-:Y:S05]  /*27520*/  BSYNC B0 ;  /* 0x0000000000007941 */ /* 0x000fea0003800000 */
.L_x_8159:
[----:B------:R-:W3:Y:S01]  /*27530*/  LDL.LU R4, [R1+0x14] ;  /* 0x0000140001047983 */ /* 0x000ee20000300800 */
[----:B------:R-:W-:-:S05]  /*27540*/  VIADD R19, R19, 0x1 ;  /* 0x0000000113137836 */ /* 0x000fca0000000000 */
[----:B------:R-:W-:-:S04]  /*27550*/  ISETP.NE.AND P0, PT, R19, 0x2, PT ;  /* 0x000000021300780c */ /* 0x000fc80003f05270 */
[----:B------:R-:W-:Y:S02]  /*27560*/  SEL R0, RZ, 0x1, P0 ;  /* 0x00000001ff007807 */ /* 0x000fe40000000000 */
[----:B------:R-:W-:Y:S02]  /*27570*/  SEL R19, R19, RZ, P0 ;  /* 0x000000ff13137207 */ /* 0x000fe40000000000 */
[----:B---3--:R-:W-:-:S05]  /*27580*/  LOP3.LUT R4, R4, R0, RZ, 0x3c, !PT ;  /* 0x0000000004047212 */ /* 0x008fca00078e3cff */
[----:B------:R3:W-:Y:S02]  /*27590*/  STL [R1+0x14], R4 ;  /* 0x0000140401007387 */ /* 0x0007e40000100800 */
.L_x_8084:
[----:B------:R-:W-:Y:S05]  /*275a0*/  BSYNC B7 ;  /* 0x0000000000077941 */ /* 0x000fea0003800000 */
.L_x_8082:
        /* <DEDUP_REMOVED lines=9> */
[----:B-1-3--:R-:W0:Y:S04]  /*27640*/  LDS.128 R4, [R18+0x288d0] ;  /* 0x0288d00012047984 */ /* 0x00ae280000000c00 */
[----:B0-----:R0:W-:Y:S04]  /*27650*/  STL.64 [R1], R4 ;  /* 0x0000000401007387 */ /* 0x0011e80000100a00 */
[----:B------:R0:W-:Y:S01]  /*27660*/  STL.64 [R1+0x8], R6 ;  /* 0x0000080601007387 */ /* 0x0001e20000100a00 */
[----:B------:R-:W-:Y:S06]  /*27670*/  BAR.ARV 0x4, 0x180 ;  /* 0x0106000000007b1d */ /* 0x000fec0000002000 */
[----:B------:R-:W-:Y:S05]  /*27680*/  BRA `(.L_x_8169) ;  /* 0x0000001000307947 */ /* 0x000fea0003800000 */
.L_x_8168:
[----:B------:R-:W4:Y:S01]  /*27690*/  LDL R16, [R1+0x28] ;  /* 0x0000280001107983 */ /* 0x000f220000100800 */
[----:B------:R-:W-:Y:S01]  /*276a0*/  UMOV UR4, 0xffffffff ;  /* 0xffffffff00047882 */ /* 0x000fe20000000000 */
[----:B----4-:R-:W-:Y:S02]  /*276b0*/  ISETP.NE.AND P5, PT, R16, 0x1f, PT ;  /* 0x0000001f1000780c */ /* 0x010fe40003fa5270 */
[----:B------:R-:W-:Y:S11]  /*276c0*/  BRA.DIV UR4, `(.L_x_8170) ;  /* 0x0000004a04007947 */ /* 0x000ff6000b800000 */
[----:B--2---:R-:W2:Y:S01]  /*276d0*/  LDL R3, [R1+0xc] ;  /* 0x00000c0001037983 */ /* 0x004ea20000100800 */
[----:B------:R-:W-:-:S03]  /*276e0*/  ULDC UR4, c[0x0][0xc3c] ;  /* 0x00030f0000047ab9 */ /* 0x000fc60000000800 */
[----:B------:R-:W4:Y:S01]  /*276f0*/  LDL.LU R2, [R1] ;  /* 0x0000000001027983 */ /* 0x000f220000300800 */
[----:B------:R-:W-:Y:S01]  /*27700*/  LOP3.LUT P4, RZ, R10, 0x1, RZ, 0xc0, !PT ;  /* 0x000000010aff7812 */ /* 0x000fe2000788c0ff */
[----:B--2---:R-:W-:Y:S02]  /*27710*/  IMAD.IADD R0, R3, 0x1, R16 ;  /* 0x0000000103007824 */ /* 0x004fe400078e0210 */
[----:B----4-:R-:W-:-:S03]  /*27720*/  IMAD.MOV.U32 R10, RZ, RZ, R2 ;  /* 0x000000ffff0a7224 */ /* 0x010fc600078e0002 */
[----:B------:R-:W-:-:S13]  /*27730*/  ISETP.GE.OR P0, PT, R0, UR4, !P5 ;  /* 0x0000000400007c0c */ /* 0x000fda000ef06670 */
[----:B------:R-:W0:Y:S08]  /*27740*/  @!P0 LDC.64 R2, c[0x0][0xc80] ;  /* 0x00032000ff028b82 */ /* 0x000e300000000a00 */
[----:B-1----:R-:W1:Y:S01]  /*27750*/  @!P0 LDC.64 R6, c[0x0][0xc78] ;  /* 0x00031e00ff068b82 */ /* 0x002e620000000a00 */
[----:B0-----:R-:W-:-:S05]  /*27760*/  @!P0 IMAD.WIDE R2, R0, 0x4, R2 ;  /* 0x0000000400028825 */ /* 0x001fca00078e0202 */
[----:B------:R1:W2:Y:S02]  /*27770*/  @!P0 LDG.E R8, desc[UR42][R2.64] ;  /* 0x0000002a02088981 */ /* 0x0002a4000c1e1900 */
[----:B-1----:R-:W-:-:S06]  /*27780*/  @!P0 IMAD.WIDE R2, R0, 0x4, R6 ;  /* 0x0000000400028825 */ /* 0x002fcc00078e0206 */
[----:B------:R-:W4:Y:S01]  /*27790*/  @!P0 LDG.E R2, desc[UR42][R2.64] ;  /* 0x0000002a02028981 */ /* 0x000f22000c1e1900 */
[----:B------:R-:W-:Y:S01]  /*277a0*/  IMAD.MOV.U32 R6, RZ, RZ, RZ ;  /* 0x000000ffff067224 */ /* 0x000fe200078e00ff */
[C---:B------:R-:W-:Y:S01]  /*277b0*/  ISETP.GE.U32.AND P1, PT, R16.reuse, 0x4, PT ;  /* 0x000000041000780c */ /* 0x040fe20003f26070 */
[----:B---3--:R-:W-:Y:S01]  /*277c0*/  IMAD.MOV.U32 R4, RZ, RZ, RZ ;  /* 0x000000ffff047224 */ /* 0x008fe200078e00ff */
[C---:B------:R-:W-:Y:S01]  /*277d0*/  ISETP.GE.U32.AND P2, PT, R16.reuse, 0x8, PT ;  /* 0x000000081000780c */ /* 0x040fe20003f46070 */
[----:B------:R-:W-:Y:S01]  /*277e0*/  SHFL.IDX PT, R0, R10, 0x1, 0x1f ;  /* 0x00201f000a007f89 */ /* 0x000fe200000e0000 */
[----:B------:R-:W-:Y:S01]  /*277f0*/  ISETP.GE.U32.AND P3, PT, R16, 0x10, PT ;  /* 0x000000101000780c */ /* 0x000fe20003f66070 */
[----:B--2---:R-:W-:Y:S02]  /*27800*/  @!P0 IMAD.MOV.U32 R4, RZ, RZ, R8 ;  /* 0x000000ffff048224 */ /* 0x004fe400078e0008 */
[----:B------:R-:W-:Y:S01]  /*27810*/  IMAD.MOV.U32 R8, RZ, RZ, RZ ;  /* 0x000000ffff087224 */ /* 0x000fe200078e00ff */
[----:B----4-:R-:W-:-:S02]  /*27820*/  @!P0 MOV R6, R2 ;  /* 0x0000000200068202 */ /* 0x010fc40000000f00 */
[----:B------:R-:W-:-:S03]  /*27830*/  ISETP.GE.U32.AND P0, PT, R16, 0x2, PT ;  /* 0x000000021000780c */ /* 0x000fc60003f06070 */
[----:B------:R-:W-:-:S05]  /*27840*/  IMAD R2, R6, R4, RZ ;  /* 0x0000000406027224 */ /* 0x000fca00078e02ff */
[----:B------:R-:W0:Y:S02]  /*27850*/  SHFL.UP PT, R3, R2, 0x1, RZ ;  /* 0x0420000002037989 */ /* 0x000e2400000e00ff */
[----:B0-----:R-:W-:-:S05]  /*27860*/  SEL R5, R3, RZ, P4 ;  /* 0x000000ff03057207 */ /* 0x001fca0002000000 */
[----:B------:R-:W-:Y:S02]  /*27870*/  IMAD.IADD R2, R2, 0x1, R5 ;  /* 0x0000000102027824 */ /* 0x000fe400078e0205 */
[----:B------:R-:W-:Y:S04]  /*27880*/  SHFL.IDX PT, R5, R10, RZ, 0x1f ;  /* 0x00001fff0a057589 */ /* 0x000fe800000e0000 */
        /* <DEDUP_REMOVED lines=13> */
.L_x_8333:
[----:B------:R-:W-:Y:S02]  /*27960*/  ULDC UR4, c[0x0][0xc38] ;  /* 0x00030e0000047ab9 */ /* 0x000fe40000000800 */
[----:B------:R-:W-:-:S04]  /*27970*/  IMAD.U32 R2, RZ, RZ, UR4 ;  /* 0x00000004ff027e24 */ /* 0x000fc8000f8e00ff */
[----:B-1----:R-:W-:-:S04]  /*27980*/  IMAD R9, R9, R2, RZ ;  /* 0x0000000209097224 */ /* 0x002fc800078e02ff */
[----:B------:R-:W-:-:S05]  /*27990*/  IMAD.IADD R0, R0, 0x1, R9 ;  /* 0x0000000100007824 */ /* 0x000fca00078e0209 */
[----:B------:R-:W-:-:S13]  /*279a0*/  ISETP.GT.AND P4, PT, R0, R5, PT ;  /* 0x000000050000720c */ /* 0x000fda0003f84270 */
[----:B------:R-:W-:Y:S05]  /*279b0*/  @P4 BRA `(.L_x_8171) ;  /* 0x0000000000b04947 */ /* 0x000fea0003800000 */
.L_x_8174:
[----:B------:R-:W2:Y:S01]  /*279c0*/  LDL.LU R2, [R1+0xc] ;  /* 0x00000c0001027983 */ /* 0x000ea20000300800 */
[----:B------:R-:W1:Y:S01]  /*279d0*/  LDC R3, c[0x0][0xc3c] ;  /* 0x00030f00ff037b82 */ /* 0x000e620000000800 */
[----:B--2---:R-:W-:-:S04]  /*279e0*/  IADD3 R2, R2, 0x1f, RZ ;  /* 0x0000001f02027810 */ /* 0x004fc80007ffe0ff */
[----:B-1----:R-:W-:-:S13]  /*279f0*/  ISETP.GE.AND P4, PT, R2, R3, PT ;  /* 0x000000030200720c */ /* 0x002fda0003f86270 */
[----:B------:R-:W-:Y:S05]  /*27a00*/  @P4 BRA `(.L_x_8172) ;  /* 0x0000000800ec4947 */ /* 0x000fea0003800000 */
[----:B------:R-:W2:Y:S04]  /*27a10*/  LDL R4, [R1+0x28] ;  /* 0x0000280001047983 */ /* 0x000ea80000100800 */
        /* <DEDUP_REMOVED lines=32> */
.L_x_8341:
[----:B------:R-:W-:Y:S02]  /*27c20*/  ULDC UR4, c[0x0][0xc38] ;  /* 0x00030e0000047ab9 */ /* 0x000fe40000000800 */
[----:B------:R-:W-:-:S05]  /*27c30*/  MOV R2, UR4 ;  /* 0x0000000400027c02 */ /* 0x000fca0008000f00 */
[----:B-1----:R-:W-:-:S04]  /*27c40*/  IMAD R9, R9, R2, RZ ;  /* 0x0000000209097224 */ /* 0x002fc800078e02ff */
[----:B------:R-:W-:-:S05]  /*27c50*/  IMAD.IADD R0, R9, 0x1, R0 ;  /* 0x0000000109007824 */ /* 0x000fca00078e0200 */
[----:B------:R-:W-:-:S13]  /*27c60*/  ISETP.GT.AND P4, PT, R0, R5, PT ;  /* 0x000000050000720c */ /* 0x000fda0003f84270 */
[----:B------:R-:W-:Y:S05]  /*27c70*/  @!P4 BRA `(.L_x_8174) ;  /* 0xfffffffc0050c947 */ /* 0x000fea000383ffff */
.L_x_8171:
        /* <DEDUP_REMOVED lines=12> */
.L_x_8346:
[----:B------:R-:W-:-:S13]  /*27d40*/  ISETP.NE.AND P0, PT, R0, RZ, PT ;  /* 0x000000ff0000720c */ /* 0x000fda0003f05270 */
[----:B------:R-:W-:Y:S05]  /*27d50*/  @!P0 BRA `(.L_x_8176) ;  /* 0x0000000000148947 */ /* 0x000fea0003800000 */
[----:B------:R-:W-:Y:S01]  /*27d60*/  UMOV UR4, 0xffffffff ;  /* 0xffffffff00047882 */ /* 0x000fe20000000000 */
[----:B-1----:R-:W-:Y:S02]  /*27d70*/  VIADD R3, R3, 0xffffffff ;  /* 0xffffffff03037836 */ /* 0x002fe40000000000 */
[----:B------:R-:W-:Y:S05]  /*27d80*/  BRA.DIV UR4, `(.L_x_8177) ;  /* 0x0000004a04f87947 */ /* 0x000fea000b800000 */
[----:B------:R1:W3:Y:S02]  /*27d90*/  SHFL.IDX PT, R3, R7, R3, 0x1f ;  /* 0x00001f0307037589 */ /* 0x0002e400000e0000 */
.L_x_8349:
[----:B---3--:R-:W-:-:S07]  /*27da0*/  IMAD.MOV.U32 R8, RZ, RZ, R3 ;  /* 0x000000ffff087224 */ /* 0x008fce00078e0003 */
.L_x_8176:
        /* <DEDUP_REMOVED lines=11> */
[----:B------:R-:W-:Y:S01]  /*27e60*/  IMAD R8, R2, R5, RZ ;  /* 0x0000000502087224 */ /* 0x000fe200078e02ff */
[----:B------:R-:W-:-:S05]  /*27e70*/  MOV R2, RZ ;  /* 0x000000ff00027202 */ /* 0x000fca0000000f00 */
        /* <DEDUP_REMOVED lines=49> */
.L_x_8178:
[----:B-1----:R-:W3:Y:S01]  /*28190*/  LDL R3, [R1+0xc] ;  /* 0x00000c0001037983 */ /* 0x002ee20000100800 */
[----:B0-----:R-:W3:Y:S02]  /*281a0*/  LDC.64 R6, c[0x0][0xc90] ;  /* 0x00032400ff067b82 */ /* 0x001ee40000000a00 */
        /* <DEDUP_REMOVED lines=31> */
[----:B------:R-:W-:Y:S02]  /*283a0*/  VIADDMNMX R8, R8, R2, R3, PT ;  /* 0x0000000208087246 */ /* 0x000fe40003800103 */
[----:B------:R-:W-:Y:S02]  /*283b0*/  IADD3 R7, R7, 0x1000000, R6 ;  /* 0x0100000007077810 */ /* 0x000fe40007ffe006 */
        /* <DEDUP_REMOVED lines=21> */
[----:B------:R-:W-:-:S05]  /*28510*/  @P0 VIADD R2, R2, 0x1 ;  /* 0x0000000102020836 */ /* 0x000fca0000000000 */
[----:B------:R-:W-:-:S05]  /*28520*/  MOV R0, R2 ;  /* 0x0000000200007202 */ /* 0x000fca0000000f00 */
[----:B------:R-:W-:Y:S01]  /*28530*/  @!P1 IMAD.MOV R0, RZ, RZ, -R0 ;  /* 0x000000ffff009224 */ /* 0x000fe200078e0a00 */
[----:B------:R-:W-:Y:S01]  /*28540*/  @!P2 LOP3.LUT R0, RZ, R8, RZ, 0x33, !PT ;  /* 0x00000008ff00a212 */ /* 0x000fe200078e33ff */
[----:B------:R-:W-:-:S04]  /*28550*/  IMAD.MOV R8, RZ, RZ, -R8 ;  /* 0x000000ffff087224 */ /* 0x000fc800078e0a08 */
[----:B------:R-:W-:-:S05]  /*28560*/  IMAD R2, R0, R8, R7 ;  /* 0x0000000800027224 */ /* 0x000fca00078e0207 */
[----:B------:R0:W-:Y:S02]  /*28570*/  STL [R1+0x8], R2 ;  /* 0x0000080201007387 */ /* 0x0001e40000100800 */
.L_x_8179:
[----:B------:R-:W-:-:S05]  /*28580*/  LOP3.LUT R3, RZ, R0, RZ, 0x33, !PT ;  /* 0x00000000ff037212 */ /* 0x000fca00078e33ff */
[----:B------:R-:W-:-:S05]  /*28590*/  IMAD.IADD R0, R4, 0x1, R3 ;  /* 0x0000000104007824 */ /* 0x000fca00078e0203 */
[----:B------:R3:W-:Y:S01]  /*285a0*/  STL [R1+0x4], R0 ;  /* 0x0000040001007387 */ /* 0x0007e20000100800 */
[----:B------:R-:W-:Y:S05]  /*285b0*/  BRA `(.L_x_8180) ;  /* 0x0000000000287947 */ /* 0x000fea0003800000 */
.L_x_8172:
        /* <DEDUP_REMOVED lines=10> */
.L_x_8180:
[----:B---34-:R-:W3:Y:S04]  /*28660*/  LDL R0, [R1+0x28] ;  /* 0x0000280001007983 */ /* 0x018ee80000100800 */
[----:B------:R-:W4:Y:S04]  /*28670*/  LDL R3, [R1+0x8] ;  /* 0x0000080001037983 */ /* 0x000f280000100800 */
[----:B01----:R-:W5:Y:S04]  /*28680*/  LDL R2, [R1+0xc] ;  /* 0x00000c0001027983 */ /* 0x003f680000100800 */
[----:B------:R-:W2:Y:S04]  /*28690*/  LDL R4, [R1] ;  /* 0x0000000001047983 */ /* 0x000ea80000100800 */
[----:B------:R-:W2:Y:S01]  /*286a0*/  LDL R5, [R1+0x4] ;  /* 0x0000040001057983 */ /* 0x000ea20000100800 */
[----:B------:R-:W-:Y:S05]  /*286b0*/  WARPSYNC.ALL ;  /* 0x0000000000007948 */ /* 0x000fea0003800000 */
[----:B------:R-:W-:Y:S01]  /*286c0*/  BAR.SYNC.DEFER_BLOCKING 0x4, 0x180 ;  /* 0x0106000000007b1d */ /* 0x000fe20000010000 */
[----:B---3--:R-:W-:Y:S01]  /*286d0*/  ISETP.NE.AND P0, PT, R0, RZ, PT ;  /* 0x000000ff0000720c */ /* 0x008fe20003f05270 */
[----:B----4-:R-:W-:-:S12]  /*286e0*/  IMAD.MOV.U32 R6, RZ, RZ, R3 ;  /* 0x000000ffff067224 */ /* 0x010fd800078e0003 */
[----:B------:R-:W0:Y:S01]  /*286f0*/  @!P0 S2R R3, SR_CgaCtaId ;  /* 0x0000000000038919 */ /* 0x000e220000008800 */
[----:B------:R-:W-:Y:S01]  /*28700*/  @!P0 MOV R0, 0x400 ;  /* 0x0000040000008802 */ /* 0x000fe20000000f00 */
[----:B-----5:R-:W-:-:S03]  /*28710*/  IMAD.MOV.U32 R7, RZ, RZ, R2 ;  /* 0x000000ffff077224 */ /* 0x020fc600078e0002 */
[----:B0-----:R-:W-:-:S05]  /*28720*/  @!P0 LEA R18, R3, R0, 0x18 ;  /* 0x0000000003128211 */ /* 0x001fca00078ec0ff */
[----:B--2---:R1:W-:Y:S01]  /*28730*/  @!P0 STS.128 [R18+0x288d0], R4 ;  /* 0x0288d00412008388 */ /* 0x0043e20000000c00 */
[----:B------:R-:W-:Y:S06]  /*28740*/  BAR.ARV 0x5, 0x180 ;  /* 0x0146000000007b1d */ /* 0x000fec0000002000 */
.L_x_8169:
[----:B--2---:R-:W2:Y:S01]  /*28750*/  LDL R0, [R1+0xc] ;  /* 0x00000c0001007983 */ /* 0x004ea20000100800 */
[----:B------:R-:W-:Y:S02]  /*28760*/  ULDC UR4, c[0x0][0xc3c] ;  /* 0x00030f0000047ab9 */ /* 0x000fe40000000800 */
[----:B--2---:R-:W-:-:S13]  /*28770*/  ISETP.GE.AND P0, PT, R0, UR4, PT ;  /* 0x0000000400007c0c */ /* 0x004fda000bf06270 */
[----:B------:R-:W-:Y:S05]  /*28780*/  @!P0 BRA `(.L_x_8181) ;  /* 0xffffff8800f08947 */ /* 0x000fea000383ffff */
[----:B------:R-:W-:Y:S05]  /*28790*/  BSYNC B8 ;  /* 0x0000000000087941 */ /* 0x000fea0003800000 */
.L_x_8022:
[----:B--2---:R-:W2:Y:S01]  /*287a0*/  LDL.LU R0, [R1+0x58] ;  /* 0x0000580001007983 */ /* 0x004ea20000300800 */
[----:B------:R-:W-:Y:S01]  /*287b0*/  BSSY B0, `(.L_x_8182) ;  /* 0x000000b000007945 */ /* 0x000fe20003800000 */
[----:B01----:R-:W0:Y:S01]  /*287c0*/  S2R R5, SR_CgaCtaId ;  /* 0x0000000000057919 */ /* 0x003e220000008800 */
[----:B--2---:R-:W-:-:S04]  /*287d0*/  IADD3 R0, R0, 0x1, RZ ;  /* 0x0000000100007810 */ /* 0x004fc80007ffe0ff */
        /* <DEDUP_REMOVED lines=8> */
.L_x_8350:
[----:B------:R-:W-:Y:S05]  /*28860*/  BSYNC B0 ;  /* 0x0000000000007941 */ /* 0x000fea0003800000 */
.L_x_8182:
[----:B------:R-:W-:-:S03]  /*28870*/  UMOV UR4, 0xffffffff ;  /* 0xffffffff00047882 */ /* 0x000fc60000000000 */
[----:B------:R-:W-:Y:S05]  /*28880*/  BRA.DIV UR4, `(.L_x_8184) ;  /* 0x0000004204787947 */ /* 0x000fea000b800000 */
[----:B------:R-:W1:Y:S02]  /*28890*/  S2R R2, SR_TID.X ;  /* 0x0000000000027919 */ /* 0x000e640000002100 */
[----:B-1----:R-:W-:-:S04]  /*288a0*/  SHF.R.U32.HI R2, RZ, 0x5, R2 ;  /* 0x00000005ff027819 */ /* 0x002fc80000011602 */
[----:B------:R-:W-:-:S05]  /*288b0*/  LOP3.LUT R2, R2, 0x3, RZ, 0xc0, !PT ;  /* 0x0000000302027812 */ /* 0x000fca00078ec0ff */
[----:B------:R1:W2:Y:S02]  /*288c0*/  SHFL.IDX PT, R14, R2, RZ, 0x1f ;  /* 0x00001fff020e7589 */ /* 0x0002a400000e0000 */
.L_x_8353:
[----:B--2---:R-:W-:-:S13]  /*288d0*/  ISETP.NE.AND P0, PT, R14, RZ, PT ;  /* 0x000000ff0e00720c */ /* 0x004fda0003f05270 */
[----:B------:R-:W-:Y:S05]  /*288e0*/  @P0 BRA `(.L_x_7737) ;  /* 0x00000000008c0947 */ /* 0x000fea0003800000 */
[----:B------:R-:W-:-:S03]  /*288f0*/  UMOV UR4, 0xffffffff ;  /* 0xffffffff00047882 */ /* 0x000fc60000000000 */
[----:B------:R-:W-:Y:S05]  /*28900*/  BRA.DIV UR4, `(.L_x_8185) ;  /* 0x00000042048c7947 */ /* 0x000fea000b800000 */
[----:B------:R-:W-:-:S13]  /*28910*/  ELECT P6, URZ, PT ;  /* 0x00000000003f782f */ /* 0x000fda00038c0000 */
.L_x_8356:
[----:B------:R-:W-:Y:S05]  /*28920*/  @!P6 BRA `(.L_x_7737) ;  /* 0x00000000007ce947 */ /* 0x000fea0003800000 */
[----:B------:R-:W-:-:S06]  /*28930*/  ULOP3.LUT UR4, UR40, 0x2, URZ, 0xfc, !UPT ;  /* 0x0000000228047892 */ /* 0x000fcc000f8efc3f */
[----:B-1----:R-:W-:-:S05]  /*28940*/  IMAD.U32 R2, RZ, RZ, UR4 ;  /* 0x00000004ff027e24 */ /* 0x002fca000f8e00ff */
[----:B------:R-:W-:-:S13]  /*28950*/  ISETP.NE.AND P2, PT, R2, 0x3, PT ;  /* 0x000000030200780c */ /* 0x000fda0003f45270 */
[----:B------:R-:W-:Y:S05]  /*28960*/  @!P2 BRA `(.L_x_8186) ;  /* 0x000000000004a947 */ /* 0x000fea0003800000 */
[----:B------:R-:W-:Y:S01]  /*28970*/  BPT.TRAP 0x1 ;  /* 0x000000040000795c */ /* 0x000fe20000300000 */
.L_x_8186:
        /* <DEDUP_REMOVED lines=13> */
.L_x_8357:
[----:B------:R-:W1:Y:S02]  /*28a50*/  SYNCS.PHASECHK.TRANS64.TRYWAIT P0, [R7+URZ], R2 ;  /* 0x00000002070075a7 */ /* 0x000e64000800017f */
[----:B-1----:R-:W-:Y:S05]  /*28a60*/  @!P0 BRA `(.L_x_8188) ;  /* 0x0000004000688947 */ /* 0x002fea0003800000 */
.L_x_8358:
[----:B------:R-:W-:Y:S05]  /*28a70*/  @!P2 BRA `(.L_x_8189) ;  /* 0x000000000004a947 */ /* 0x000fea0003800000 */
[----:B------:R-:W-:Y:S01]  /*28a80*/  BPT.TRAP 0x1 ;  /* 0x000000040000795c */ /* 0x000fe20000300000 */
.L_x_8189:
[----:B------:R-:W-:-:S04]  /*28a90*/  VIADD R0, R0, 0x28860 ;  /* 0x0002886000007836 */ /* 0x000fc80000000000 */
[----:B------:R-:W-:-:S04]  /*28aa0*/  IMAD R4, R19, 0x8, R0 ;  /* 0x0000000813047824 */ /* 0x000fc800078e0200 */
[----:B------:R-:W2:Y:S02]  /*28ab0*/  SYNCS.PHASECHK.TRANS64.TRYWAIT P0, [R4+URZ], R5 ;  /* 0x00000005040075a7 */ /* 0x000ea4000800017f */
[----:B--2---:R-:W-:Y:S05]  /*28ac0*/  @!P0 BRA `(.L_x_8190) ;  /* 0x0000004000648947 */ /* 0x004fea0003800000 */
.L_x_8359:
[----:B------:R-:W-:-:S07]  /*28ad0*/  LEA R3, R3, R0, 0x3 ;  /* 0x0000000003037211 */ /* 0x000fce00078e18ff */
.L_x_8191:
[----:B----4-:R4:W0:Y:S02]  /*28ae0*/  SYNCS.PHASECHK.TRANS64.TRYWAIT P0, [R3+URZ], R2 ;  /* 0x00000002030075a7 */ /* 0x010824000800017f */
[----:B0-----:R-:W-:Y:S05]  /*28af0*/  @!P0 NANOSLEEP.SYNCS 0x989680 ;  /* 0x009896800000895d */ /* 0x001fea0003900000 */
[----:B------:R-:W0:Y:S02]  /*28b00*/  @!P0 SYNCS.PHASECHK.TRANS64 P0, [R3+URZ], R2 ;  /* 0x00000002030085a7 */ /* 0x000e24000800007f */
[----:B0-----:R-:W-:Y:S05]  /*28b10*/  @!P0 BRA `(.L_x_8191) ;  /* 0xfffffffc00f08947 */ /* 0x001fea000383ffff */
.L_x_7737:
[----:B------:R-:W-:Y:S05]  /*28b20*/  BSYNC B9 ;  /* 0x0000000000097941 */ /* 0x000fea0003800000 */
.L_x_7734:
[----:B------:R-:W-:Y:S05]  /*28b30*/  EXIT ;  /* 0x000000000000794d */ /* 0x000fea0003800000 */
.L_x_7769:
[----:B0-----:R0:W1:Y:S02]  /*28b40*/  SYNCS.PHASECHK.TRANS64.TRYWAIT P6, [R107+URZ+0x28890], R117 ;  /* 0x028890756b0075a7 */ /* 0x00106400080c017f */
[----:B-1----:R-:W-:Y:S05]  /*28b50*/  @!P6 NANOSLEEP.SYNCS 0x989680 ;  /* 0x009896800000e95d */ /* 0x002fea0003900000 */
[----:B------:R-:W1:Y:S02]  /*28b60*/  @!P6 SYNCS.PHASECHK.TRANS64 P6, [R107+URZ+0x28890], R117 ;  /* 0x028890756b00e5a7 */ /* 0x000e6400080c007f */
[----:B-1----:R-:W-:Y:S05]  /*28b70*/  @!P6 BRA `(.L_x_7769) ;  /* 0xfffffffc00f0e947 */ /* 0x002fea000383ffff */
[----:B------:R-:W-:Y:S05]  /*28b80*/  BRA `(.L_x_8192) ;  /* 0xfffffdac00887947 */ /* 0x000fea000383ffff */
.L_x_7805:
[----:B0-----:R0:W1:Y:S02]  /*28b90*/  SYNCS.PHASECHK.TRANS64.TRYWAIT P4, [R107+URZ+0x28890], R117 ;  /* 0x028890756b0075a7 */ /* 0x001064000808017f */
[----:B-1----:R-:W-:Y:S05]  /*28ba0*/  @!P4 NANOSLEEP.SYNCS 0x989680 ;  /* 0x009896800000c95d */ /* 0x002fea0003900000 */
[----:B------:R-:W1:Y:S02]  /*28bb0*/  @!P4 SYNCS.PHASECHK.TRANS64 P4, [R107+URZ+0x28890], R117 ;  /* 0x028890756b00c5a7 */ /* 0x000e64000808007f */
[----:B-1----:R-:W-:Y:S05]  /*28bc0*/  @!P4 BRA `(.L_x_7805) ;  /* 0xfffffffc00f0c947 */ /* 0x002fea000383ffff */
[----:B------:R-:W-:Y:S05]  /*28bd0*/  BRA `(.L_x_8193) ;  /* 0xfffffdd000fc7947 */ /* 0x000fea000383ffff */
.L_x_7822:
[----:B0-----:R0:W1:Y:S02]  /*28be0*/  SYNCS.PHASECHK.TRANS64.TRYWAIT P3, [R107+URZ+0x28890], R117 ;  /* 0x028890756b0075a7 */ /* 0x001064000806017f */
[----:B-1----:R-:W-:Y:S05]  /*28bf0*/  @!P3 NANOSLEEP.SYNCS 0x989680 ;  /* 0x009896800000b95d */ /* 0x002fea0003900000 */
[----:B------:R-:W1:Y:S02]  /*28c00*/  @!P3 SYNCS.PHASECHK.TRANS64 P3, [R107+URZ+0x28890], R117 ;  /* 0x028890756b00b5a7 */ /* 0x000e64000806007f */
[----:B-1----:R-:W-:Y:S05]  /*28c10*/  @!P3 BRA `(.L_x_7822) ;  /* 0xfffffffc00f0b947 */ /* 0x002fea000383ffff */
[----:B------:R-:W-:Y:S05]  /*28c20*/  BRA `(.L_x_8194) ;  /* 0xfffffdf400507947 */ /* 0x000fea000383ffff */
.L_x_7832:
[----:B--2---:R2:W3:Y:S02]  /*28c30*/  SYNCS.PHASECHK.TRANS64.TRYWAIT P0, [R107+URZ+0x288b0], R117 ;  /* 0x0288b0756b0075a7 */ /* 0x0044e4000800017f */
[----:B---3--:R-:W-:Y:S05]  /*28c40*/  @!P0 NANOSLEEP.SYNCS 0x989680 ;  /* 0x009896800000895d */ /* 0x008fea0003900000 */
[----:B------:R-:W3:Y:S02]  /*28c50*/  @!P0 SYNCS.PHASECHK.TRANS64 P0, [R107+URZ+0x288b0], R117 ;  /* 0x0288b0756b0085a7 */ /* 0x000ee4000800007f */
[----:B---3--:R-:W-:Y:S05]  /*28c60*/  @!P0 BRA `(.L_x_7832) ;  /* 0xfffffffc00f08947 */ /* 0x008fea000383ffff */
[----:B------:R-:W-:Y:S05]  /*28c70*/  BRA `(.L_x_8195) ;  /* 0xfffffdf800ec7947 */ /* 0x000fea000383ffff */
.L_x_7854:
[----:B------:R-:W0:Y:S01]  /*28c80*/  S2R R5, SR_TID.X ;  /* 0x0000000000057919 */ /* 0x000e220000002100 */
[----:B------:R-:W-:Y:S01]  /*28c90*/  BSSY B0, `(.L_x_8196) ;  /* 0x000000c000007945 */ /* 0x000fe20003800000 */
[----:B------:R-:W-:Y:S02]  /*28ca0*/  IMAD.MOV.U32 R12, RZ, RZ, RZ ;  /* 0x000000ffff0c7224 */ /* 0x000fe400078e00ff */
[----:B------:R-:W-:Y:S02]  /*28cb0*/  IMAD.MOV.U32 R11, RZ, RZ, 0x1f ;  /* 0x0000001fff0b7424 */ /* 0x000fe400078e00ff */
        /* <DEDUP_REMOVED lines=9> */
.L_x_8197:
[----:B------:R-:W-:Y:S05]  /*28d50*/  BSYNC B0 ;  /* 0x0000000000007941 */ /* 0x000fea0003800000 */
.L_x_8196:
[----:B------:R-:W-:Y:S01]  /*28d60*/  IMAD.MOV.U32 R193, RZ, RZ, R14 ;  /* 0x000000ffffc17224 */ /* 0x000fe200078e000e */
[----:B------:R-:W-:Y:S06]  /*28d70*/  BRA `(.L_x_8198) ;  /* 0xfffffe0800ac7947 */ /* 0x000fec000383ffff */
.L_x_7864:
        /* <DEDUP_REMOVED lines=8> */
.L_x_8200:
[----:B------:R-:W-:Y:S05]  /*28e00*/  BSYNC B1 ;  /* 0x0000000000017941 */ /* 0x000fea0003800000 */
.L_x_8199:
[----:B------:R-:W-:Y:S02]  /*28e10*/  IMAD.MOV.U32 R13, RZ, RZ, R6 ;  /* 0x000000ffff0d7224 */ /* 0x000fe400078e0006 */
[----:B------:R-:W-:Y:S02]  /*28e20*/  IMAD.MOV.U32 R12, RZ, RZ, RZ ;  /* 0x000000ffff0c7224 */ /* 0x000fe400078e00ff */
[----:B------:R-:W-:Y:S02]  /*28e30*/  IMAD.MOV.U32 R11, RZ, RZ, 0x181f ;  /* 0x0000181fff0b7424 */ /* 0x000fe400078e00ff */
[----:B------:R-:W-:Y:S02]  /*28e40*/  IMAD.MOV.U32 R15, RZ, RZ, -0x1 ;  /* 0xffffffffff0f7424 */ /* 0x000fe400078e00ff */
[----:B------:R-:W-:-:S07]  /*28e50*/  IMAD.MOV.U32 R0, RZ, RZ, R14 ;  /* 0x000000ffff007224 */ /* 0x000fce00078e000e */
[----:B------:R-:W-:Y:S05]  /*28e60*/  WARPSYNC.COLLECTIVE R15, `(.L_x_8201) ;  /* 0x000000000f087348 */ /* 0x000fea0003c00000 */
[----:B------:R0:W1:Y:S02]  /*28e70*/  SHFL.IDX P6, R14, R13, R12, R11 ;  /* 0x0000000c0d0e7389 */ /* 0x00006400000c000b */
[----:B01----:R-:W-:Y:S01]  /*28e80*/  ENDCOLLECTIVE ;  /* 0x000000000000791b */ /* 0x003fe20003800000 */
.L_x_8201:
[----:B------:R-:W-:Y:S02]  /*28e90*/  IMAD.MOV.U32 R13, RZ, RZ, R10 ;  /* 0x000000ffff0d7224 */ /* 0x000fe400078e000a */
[----:B------:R-:W-:-:S07]  /*28ea0*/  IMAD.MOV.U32 R3, RZ, RZ, R14 ;  /* 0x000000ffff037224 */ /* 0x000fce00078e000e */
[----:B------:R-:W-:Y:S05]  /*28eb0*/  WARPSYNC.COLLECTIVE R15, `(.L_x_8202) ;  /* 0x000000000f087348 */ /* 0x000fea0003c00000 */
[----:B------:R0:W1:Y:S02]  /*28ec0*/  SHFL.IDX P6, R14, R13, R12, R11 ;  /* 0x0000000c0d0e7389 */ /* 0x00006400000c000b */
[----:B01----:R-:W-:Y:S01]  /*28ed0*/  ENDCOLLECTIVE ;  /* 0x000000000000791b */ /* 0x003fe20003800000 */
.L_x_8202:
[----:B------:R-:W-:Y:S01]  /*28ee0*/  IMAD.MOV.U32 R13, RZ, RZ, R5 ;  /* 0x000000ffff0d7224 */ /* 0x000fe200078e0005 */
[----:B------:R-:W-:-:S07]  /*28ef0*/  MOV R4, R14 ;  /* 0x0000000e00047202 */ /* 0x000fce0000000f00 */
[----:B------:R-:W-:Y:S05]  /*28f00*/  WARPSYNC.COLLECTIVE R15, `(.L_x_8203) ;  /* 0x000000000f087348 */ /* 0x000fea0003c00000 */
[----:B------:R0:W1:Y:S02]  /*28f10*/  SHFL.IDX P6, R14, R13, R12, R11 ;  /* 0x0000000c0d0e7389 */ /* 0x00006400000c000b */
[----:B01----:R-:W-:Y:S01]  /*28f20*/  ENDCOLLECTIVE ;  /* 0x000000000000791b */ /* 0x003fe20003800000 */
.L_x_8203:
[----:B------:R-:W-:Y:S05]  /*28f30*/  BRA `(.L_x_8204) ;  /* 0xfffffe0c00fc7947 */ /* 0x000fea000383ffff */
.L_x_7867:
[----:B------:R-:W-:Y:S01]  /*28f40*/  BSSY B1, `(.L_x_8205) ;  /* 0x0000008000017945 */ /* 0x000fe20003800000 */
[----:B------:R-:W-:Y:S02]  /*28f50*/  IMAD.MOV.U32 R13, RZ, RZ, R7 ;  /* 0x000000ffff0d7224 */ /* 0x000fe400078e0007 */
[----:B------:R-:W-:Y:S02]  /*28f60*/  IMAD.MOV.U32 R12, RZ, RZ, 0x1 ;  /* 0x00000001ff0c7424 */ /* 0x000fe400078e00ff */
[----:B------:R-:W-:Y:S02]  /*28f70*/  IMAD.MOV.U32 R11, RZ, RZ, 0x181f ;  /* 0x0000181fff0b7424 */ /* 0x000fe400078e00ff */
[----:B------:R-:W-:-:S07]  /*28f80*/  IMAD.MOV.U32 R15, RZ, RZ, -0x1 ;  /* 0xffffffffff0f7424 */ /* 0x000fce00078e00ff */
[----:B0---4-:R-:W-:Y:S05]  /*28f90*/  WARPSYNC.COLLECTIVE R15, `(.L_x_8206) ;  /* 0x000000000f087348 */ /* 0x011fea0003c00000 */
[----:B----4-:R1:W2:Y:S02]  /*28fa0*/  SHFL.IDX P6, R14, R13, R12, R11 ;  /* 0x0000000c0d0e7389 */ /* 0x0102a400000c000b */
[----:B012---:R-:W-:Y:S01]  /*28fb0*/  ENDCOLLECTIVE ;  /* 0x000000000000791b */ /* 0x007fe20003800000 */
.L_x_8206:
[----:B------:R-:W-:Y:S05]  /*28fc0*/  BSYNC B1 ;  /* 0x0000000000017941 */ /* 0x000fea0003800000 */
.L_x_8205:
        /* <DEDUP_REMOVED lines=8> */
.L_x_8207:
[----:B------:R-:W-:Y:S02]  /*29050*/  IMAD.MOV.U32 R13, RZ, RZ, R10 ;  /* 0x000000ffff0d7224 */ /* 0x000fe400078e000a */
[----:B------:R-:W-:-:S07]  /*29060*/  IMAD.MOV.U32 R3, RZ, RZ, R14 ;  /* 0x000000ffff037224 */ /* 0x000fce00078e000e */
[----:B------:R-:W-:Y:S05]  /*29070*/  WARPSYNC.COLLECTIVE R15, `(.L_x_8208) ;  /* 0x000000000f087348 */ /* 0x000fea0003c00000 */
[----:B------:R0:W1:Y:S02]  /*29080*/  SHFL.IDX P6, R14, R13, R12, R11 ;  /* 0x0000000c0d0e7389 */ /* 0x00006400000c000b */
[----:B01----:R-:W-:Y:S01]  /*29090*/  ENDCOLLECTIVE ;  /* 0x000000000000791b */ /* 0x003fe20003800000 */
.L_x_8208:
[----:B------:R-:W-:Y:S02]  /*290a0*/  IMAD.MOV.U32 R13, RZ, RZ, R5 ;  /* 0x000000ffff0d7224 */ /* 0x000fe400078e0005 */
[----:B------:R-:W-:-:S07]  /*290b0*/  IMAD.MOV.U32 R4, RZ, RZ, R14 ;  /* 0x000000ffff047224 */ /* 0x000fce00078e000e */
[----:B------:R-:W-:Y:S05]  /*290c0*/  WARPSYNC.COLLECTIVE R15, `(.L_x_8209) ;  /* 0x000000000f087348 */ /* 0x000fea0003c00000 */
[----:B------:R0:W1:Y:S02]  /*290d0*/  SHFL.IDX P6, R14, R13, R12, R11 ;  /* 0x0000000c0d0e7389 */ /* 0x00006400000c000b */
[----:B01----:R-:W-:Y:S01]  /*290e0*/  ENDCOLLECTIVE ;  /* 0x000000000000791b */ /* 0x003fe20003800000 */
.L_x_8209:
[----:B------:R-:W-:Y:S05]  /*290f0*/  BRA `(.L_x_8210) ;  /* 0xfffffe1000687947 */ /* 0x000fea000383ffff */
.L_x_7870:
        /* <DEDUP_REMOVED lines=8> */
.L_x_8212:
[----:B------:R-:W-:Y:S05]  /*29180*/  BSYNC B1 ;  /* 0x0000000000017941 */ /* 0x000fea0003800000 */
.L_x_8211:
        /* <DEDUP_REMOVED lines=8> */
.L_x_8213:
[----:B------:R-:W-:Y:S02]  /*29210*/  IMAD.MOV.U32 R13, RZ, RZ, R10 ;  /* 0x000000ffff0d7224 */ /* 0x000fe400078e000a */
[----:B------:R-:W-:-:S07]  /*29220*/  IMAD.MOV.U32 R3, RZ, RZ, R14 ;  /* 0x000000ffff037224 */ /* 0x000fce00078e000e */
[----:B------:R-:W-:Y:S05]  /*29230*/  WARPSYNC.COLLECTIVE R15, `(.L_x_8214) ;  /* 0x000000000f087348 */ /* 0x000fea0003c00000 */
[----:B------:R0:W1:Y:S02]  /*29240*/  SHFL.IDX P6, R14, R13, R12, R11 ;  /* 0x0000000c0d0e7389 */ /* 0x00006400000c000b */
[----:B01----:R-:W-:Y:S01]  /*29250*/  ENDCOLLECTIVE ;  /* 0x000000000000791b */ /* 0x003fe20003800000 */
.L_x_8214:
[----:B------:R-:W-:Y:S01]  /*29260*/  MOV R13, R5 ;  /* 0x00000005000d7202 */ /* 0x000fe20000000f00 */
[----:B------:R-:W-:-:S07]  /*29270*/  IMAD.MOV.U32 R4, RZ, RZ, R14 ;  /* 0x000000ffff047224 */ /* 0x000fce00078e000e */
[----:B------:R-:W-:Y:S05]  /*29280*/  WARPSYNC.COLLECTIVE R15, `(.L_x_8215) ;  /* 0x000000000f087348 */ /* 0x000fea0003c00000 */
[----:B------:R0:W1:Y:S02]  /*29290*/  SHFL.IDX P6, R14, R13, R12, R11 ;  /* 0x0000000c0d0e7389 */ /* 0x00006400000c000b */
[----:B01----:R-:W-:Y:S01]  /*292a0*/  ENDCOLLECTIVE ;  /* 0x000000000000791b */ /* 0x003fe20003800000 */
.L_x_8215:
[----:B------:R-:W-:Y:S05]  /*292b0*/  BRA `(.L_x_8216) ;  /* 0xfffffe1000bc7947 */ /* 0x000fea000383ffff */
.L_x_7873:
[----:B------:R-:W-:Y:S01]  /*292c0*/  BSSY B1, `(.L_x_8217) ;  /* 0x0000008000017945 */ /* 0x000fe20003800000 */
[----:B------:R-:W-:Y:S02]  /*292d0*/  IMAD.MOV.U32 R13, RZ, RZ, R7 ;  /* 0x000000ffff0d7224 */ /* 0x000fe400078e0007 */
[----:B------:R-:W-:Y:S02]  /*292e0*/  IMAD.MOV.U32 R12, RZ, RZ, 0x3 ;  /* 0x00000003ff0c7424 */ /* 0x000fe400078e00ff */
[----:B------:R-:W-:Y:S02]  /*292f0*/  IMAD.MOV.U32 R11, RZ, RZ, 0x181f ;  /* 0x0000181fff0b7424 */ /* 0x000fe400078e00ff */
[----:B------:R-:W-:-:S07]  /*29300*/  IMAD.MOV.U32 R15, RZ, RZ, -0x1 ;  /* 0xffffffffff0f7424 */ /* 0x000fce00078e00ff */
[----:B-1--4-:R-:W-:Y:S05]  /*29310*/  WARPSYNC.COLLECTIVE R15, `(.L_x_8218) ;  /* 0x000000000f087348 */ /* 0x012fea0003c00000 */
[----:B------:R0:W2:Y:S02]  /*29320*/  SHFL.IDX P6, R14, R13, R12, R11 ;  /* 0x0000000c0d0e7389 */ /* 0x0000a400000c000b */
[----:B012-4-:R-:W-:Y:S01]  /*29330*/  ENDCOLLECTIVE ;  /* 0x000000000000791b */ /* 0x017fe20003800000 */
.L_x_8218:
[----:B------:R-:W-:Y:S05]  /*29340*/  BSYNC B1 ;  /* 0x0000000000017941 */ /* 0x000fea0003800000 */
.L_x_8217:
        /* <DEDUP_REMOVED lines=8> */
.L_x_8219:
[----:B------:R-:W-:Y:S02]  /*293d0*/  IMAD.MOV.U32 R13, RZ, RZ, R10 ;  /* 0x000000ffff0d7224 */ /* 0x000fe400078e000a */
[----:B------:R-:W-:-:S07]  /*293e0*/  IMAD.MOV.U32 R3, RZ, RZ, R14 ;  /* 0x000000ffff037224 */ /* 0x000fce00078e000e */
[----:B------:R-:W-:Y:S05]  /*293f0*/  WARPSYNC.COLLECTIVE R15, `(.L_x_8220) ;  /* 0x000000000f087348 */ /* 0x000fea0003c00000 */
[----:B------:R0:W1:Y:S02]  /*29400*/  SHFL.IDX P6, R14, R13, R12, R11 ;  /* 0x0000000c0d0e7389 */ /* 0x00006400000c000b */
[----:B01----:R-:W-:Y:S01]  /*29410*/  ENDCOLLECTIVE ;  /* 0x000000000000791b */ /* 0x003fe20003800000 */
.L_x_8220:
[----:B------:R-:W-:Y:S02]  /*29420*/  IMAD.MOV.U32 R13, RZ, RZ, R5 ;  /* 0x000000ffff0d7224 */ /* 0x000fe400078e0005 */
[----:B------:R-:W-:-:S07]  /*29430*/  IMAD.MOV.U32 R4, RZ, RZ, R14 ;  /* 0x000000ffff047224 */ /* 0x000fce00078e000e */
[----:B------:R-:W-:Y:S05]  /*29440*/  WARPSYNC.COLLECTIVE R15, `(.L_x_8221) ;  /* 0x000000000f087348 */ /* 0x000fea0003c00000 */
[----:B------:R0:W1:Y:S02]  /*29450*/  SHFL.IDX P6, R14, R13, R12, R11 ;  /* 0x0000000c0d0e7389 */ /* 0x00006400000c000b */
[----:B01----:R-:W-:Y:S01]  /*29460*/  ENDCOLLECTIVE ;  /* 0x000000000000791b */ /* 0x003fe20003800000 */
.L_x_8221:
[----:B------:R-:W-:Y:S01]  /*29470*/  IMAD.MOV.U32 R5, RZ, RZ, R14 ;  /* 0x000000ffff057224 */ /* 0x000fe200078e000e */
[----:B------:R-:W-:Y:S06]  /*29480*/  BRA `(.L_x_8222) ;  /* 0xfffffe1400147947 */ /* 0x000fec000383ffff */
.L_x_7877:
[----:B0-----:R0:W1:Y:S02]  /*29490*/  SYNCS.PHASECHK.TRANS64.TRYWAIT P0, [R2+URZ+0x28800], R67 ;  /* 0x02880043020075a7 */ /* 0x001064000800017f */
[----:B-1----:R-:W-:Y:S05]  /*294a0*/  @!P0 NANOSLEEP.SYNCS 0x989680 ;  /* 0x009896800000895d */ /* 0x002fea0003900000 */
[----:B------:R-:W1:Y:S02]  /*294b0*/  @!P0 SYNCS.PHASECHK.TRANS64 P0, [R2+URZ+0x28800], R67 ;  /* 0x02880043020085a7 */ /* 0x000e64000800007f */
[----:B-1----:R-:W-:Y:S05]  /*294c0*/  @!P0 BRA `(.L_x_7877) ;  /* 0xfffffffc00f08947 */ /* 0x002fea000383ffff */
[----:B------:R-:W-:Y:S05]  /*294d0*/  BRA `(.L_x_8223) ;  /* 0xfffffe1400cc7947 */ /* 0x000fea000383ffff */
.L_x_7893:
[----:B------:R-:W0:Y:S01]  /*294e0*/  LDC R54, c[0x0][0x3f4] ;  /* 0x0000fd00ff367b82 */ /* 0x000e220000000800 */
[----:B------:R-:W-:Y:S01]  /*294f0*/  BSSY B1, `(.L_x_8224) ;  /* 0x0000008000017945 */ /* 0x000fe20003800000 */
[----:B------:R-:W-:Y:S01]  /*29500*/  IMAD.MOV.U32 R13, RZ, RZ, R35 ;  /* 0x000000ffff0d7224 */ /* 0x000fe200078e0023 */
[----:B------:R-:W-:Y:S01]  /*29510*/  MOV R15, 0xffffffff ;  /* 0xffffffff000f7802 */ /* 0x000fe20000000f00 */
[----:B------:R-:W-:Y:S02]  /*29520*/  IMAD.MOV.U32 R12, RZ, RZ, RZ ;  /* 0x000000ffff0c7224 */ /* 0x000fe400078e00ff */
[----:B------:R-:W-:-:S07]  /*29530*/  IMAD.MOV.U32 R11, RZ, RZ, 0x181f ;  /* 0x0000181fff0b7424 */ /* 0x000fce00078e00ff */
[----:B0-----:R-:W-:Y:S05]  /*29540*/  WARPSYNC.COLLECTIVE R15, `(.L_x_8225) ;  /* 0x000000000f087348 */ /* 0x001fea0003c00000 */
[----:B------:R1:W2:Y:S02]  /*29550*/  SHFL.IDX P6, R14, R13, R12, R11 ;  /* 0x0000000c0d0e7389 */ /* 0x0002a400000c000b */
[----:B012---:R-:W-:Y:S01]  /*29560*/  ENDCOLLECTIVE ;  /* 0x000000000000791b */ /* 0x007fe20003800000 */
.L_x_8225:
[----:B------:R-:W-:Y:S05]  /*29570*/  BSYNC B1 ;  /* 0x0000000000017941 */ /* 0x000fea0003800000 */
.L_x_8224:
[----:B------:R-:W-:Y:S01]  /*29580*/  IMAD.MOV.U32 R13, RZ, RZ, R32 ;  /* 0x000000ffff0d7224 */ /* 0x000fe200078e0020 */
[----:B------:R-:W-:Y:S01]  /*29590*/  ISETP.GE.AND P0, PT, R16, R54, PT ;  /* 0x000000361000720c */ /* 0x000fe20003f06270 */
[----:B------:R-:W-:Y:S02]  /*295a0*/  IMAD.MOV.U32 R12, RZ, RZ, RZ ;  /* 0x000000ffff0c7224 */ /* 0x000fe400078e00ff */
[----:B------:R-:W-:Y:S02]  /*295b0*/  IMAD.MOV.U32 R11, RZ, RZ, 0x181f ;  /* 0x0000181fff0b7424 */ /* 0x000fe400078e00ff */
[----:B------:R-:W-:Y:S02]  /*295c0*/  IMAD.MOV.U32 R15, RZ, RZ, -0x1 ;  /* 0xffffffffff0f7424 */ /* 0x000fe400078e00ff */
[----:B------:R-:W-:Y:S02]  /*295d0*/  IMAD.MOV.U32 R0, RZ, RZ, R14 ;  /* 0x000000ffff007224 */ /* 0x000fe400078e000e */
[----:B------:R-:W-:-:S07]  /*295e0*/  IMAD R3, R187, R6, RZ ;  /* 0x00000006bb037224 */ /* 0x000fce00078e02ff */
[----:B------:R-:W-:Y:S05]  /*295f0*/  WARPSYNC.COLLECTIVE R15, `(.L_x_8226) ;  /* 0x000000000f087348 */ /* 0x000fea0003c00000 */
[----:B------:R0:W1:Y:S02]  /*29600*/  SHFL.IDX P6, R14, R13, R12, R11 ;  /* 0x0000000c0d0e7389 */ /* 0x00006400000c000b */
[----:B01----:R-:W-:Y:S01]  /*29610*/  ENDCOLLECTIVE ;  /* 0x000000000000791b */ /* 0x003fe20003800000 */
.L_x_8226:
[----:B------:R-:W-:Y:S01]  /*29620*/  ISETP.GE.OR P1, PT, R56, R3, P0 ;  /* 0x000000033800720c */ /* 0x000fe20000726670 */
[----:B------:R-:W-:-:S12]  /*29630*/  IMAD.MOV.U32 R13, RZ, RZ, R33 ;  /* 0x000000ffff0d7224 */ /* 0x000fd800078e0021 */
[C---:B------:R-:W-:Y:S01]  /*29640*/  @!P1 IMAD.SHL.U32 R21, R16.reuse, 0x2, RZ ;  /* 0x0000000210159824 */ /* 0x040fe200078e00ff */
[----:B------:R-:W-:Y:S01]  /*29650*/  @!P1 SHF.L.U64.HI R6, R16, 0x1, R17 ;  /* 0x0000000110069819 */ /* 0x000fe20000010211 */
[----:B------:R-:W-:-:S07]  /*29660*/  IMAD.MOV.U32 R4, RZ, RZ, R14 ;  /* 0x000000ffff047224 */ /* 0x000fce00078e000e */
[----:B------:R-:W-:Y:S05]  /*29670*/  WARPSYNC.COLLECTIVE R15, `(.L_x_8227) ;  /* 0x000000000f087348 */ /* 0x000fea0003c00000 */
[----:B------:R0:W1:Y:S02]  /*29680*/  SHFL.IDX P6, R14, R13, R12, R11 ;  /* 0x0000000c0d0e7389 */ /* 0x00006400000c000b */
[----:B01----:R-:W-:Y:S01]  /*29690*/  ENDCOLLECTIVE ;  /* 0x000000000000791b */ /* 0x003fe20003800000 */
.L_x_8227:
[----:B------:R-:W-:-:S05]  /*296a0*/  @!P1 IADD3 R4, P2, R4, R21, RZ ;  /* 0x0000001504049210 */ /* 0x000fca0007f5e0ff */
[----:B------:R-:W-:Y:S02]  /*296b0*/  @!P1 IMAD.X R7, R0, 0x1, R6, P2 ;  /* 0x0000000100079824 */ /* 0x000fe400010e0606 */
[----:B------:R-:W-:Y:S02]  /*296c0*/  @!P1 IMAD.MOV.U32 R8, RZ, RZ, R4 ;  /* 0x000000ffff089224 */ /* 0x000fe400078e0004 */
[----:B------:R-:W-:Y:S01]  /*296d0*/  @!P1 IMAD.MOV.U32 R9, RZ, RZ, R7 ;  /* 0x000000ffff099224 */ /* 0x000fe200078e0007 */
[----:B------:R-:W-:Y:S01]  /*296e0*/  MOV R13, R34 ;  /* 0x00000022000d7202 */ /* 0x000fe20000000f00 */
[----:B------:R-:W-:-:S07]  /*296f0*/  IMAD.MOV.U32 R5, RZ, RZ, R14 ;  /* 0x000000ffff057224 */ /* 0x000fce00078e000e */
[----:B------:R-:W-:Y:S05]  /*29700*/  WARPSYNC.COLLECTIVE R15, `(.L_x_8228) ;  /* 0x000000000f087348 */ /* 0x000fea0003c00000 */
[----:B------:R0:W1:Y:S02]  /*29710*/  SHFL.IDX P6, R14, R13, R12, R11 ;  /* 0x0000000c0d0e7389 */ /* 0x00006400000c000b */
[----:B01----:R-:W-:Y:S01]  /*29720*/  ENDCOLLECTIVE ;  /* 0x000000000000791b */ /* 0x003fe20003800000 */
.L_x_8228:
[----:B------:R-:W2:Y:S01]  /*29730*/  @!P1 LD.E.128 R8, desc[UR42][R8.64] ;  /* 0x0000002a08089980 */ /* 0x000ea2000c101d00 */
[----:B------:R-:W-:-:S05]  /*29740*/  @!P1 IADD3 R14, P2, R14, R21, RZ ;  /* 0x000000150e0e9210 */ /* 0x000fca0007f5e0ff */
[----:B------:R-:W-:Y:S02]  /*29750*/  @!P1 IMAD.X R5, R5, 0x1, R6, P2 ;  /* 0x0000000105059824 */ /* 0x000fe400010e0606 */
[----:B------:R-:W-:-:S06]  /*29760*/  @!P1 IMAD.MOV.U32 R4, RZ, RZ, R14 ;  /* 0x000000ffff049224 */ /* 0x000fcc00078e000e */
[----:B------:R-:W5:Y:S01]  /*29770*/  @!P1 LD.E.128 R4, desc[UR42][R4.64] ;  /* 0x0000002a04049980 */ /* 0x000f62000c101d00 */
[----:B------:R-:W-:Y:S02]  /*29780*/  CS2R R46, SRZ ;  /* 0x00000000002e7805 */ /* 0x000fe4000001ff00 */
[----:B------:R-:W-:Y:S01]  /*29790*/  CS2R R48, SRZ ;  /* 0x0000000000307805 */ /* 0x000fe2000001ff00 */
[----:B------:R-:W-:Y:S01]  /*297a0*/  IMAD.MOV.U32 R13, RZ, RZ, R35 ;  /* 0x000000ffff0d7224 */ /* 0x000fe200078e0023 */
[----:B------:R-:W-:Y:S02]  /*297b0*/  CS2R R50, SRZ ;  /* 0x0000000000327805 */ /* 0x000fe4000001ff00 */
[----:B------:R-:W-:Y:S02]  /*297c0*/  CS2R R44, SRZ ;  /* 0x00000000002c7805 */ /* 0x000fe4000001ff00 */
[----:B------:R-:W-:Y:S01]  /*297d0*/  CS2R R24, SRZ ;  /* 0x0000000000187805 */ /* 0x000fe2000001ff00 */
[----:B--2---:R-:W-:-:S02]  /*297e0*/  @!P1 IMAD.MOV.U32 R47, RZ, RZ, R9 ;  /* 0x000000ffff2f9224 */ /* 0x004fc400078e0009 */
[----:B------:R-:W-:Y:S02]  /*297f0*/  @!P1 IMAD.MOV.U32 R49, RZ, RZ, R11 ;  /* 0x000000ffff319224 */ /* 0x000fe400078e000b */
[----:B------:R-:W-:Y:S02]  /*29800*/  IMAD.MOV.U32 R12, RZ, RZ, R47 ;  /* 0x000000ffff0c7224 */ /* 0x000fe400078e002f */
[----:B------:R-:W-:Y:S02]  /*29810*/  IMAD.MOV.U32 R11, RZ, RZ, 0x181f ;  /* 0x0000181fff0b7424 */ /* 0x000fe400078e00ff */
[----:B------:R-:W-:Y:S01]  /*29820*/  @!P1 IMAD.MOV.U32 R46, RZ, RZ, R8 ;  /* 0x000000ffff2e9224 */ /* 0x000fe200078e0008 */
[----:B------:R-:W-:Y:S01]  /*29830*/  PRMT R67, R12, 0x7610, R67 ;  /* 0x000076100c437816 */ /* 0x000fe20000000043 */
[----:B------:R-:W-:Y:S02]  /*29840*/  IMAD.MOV.U32 R12, RZ, RZ, 0x1 ;  /* 0x00000001ff0c7424 */ /* 0x000fe400078e00ff */
[----:B------:R-:W-:Y:S01]  /*29850*/  @!P1 IMAD.MOV.U32 R48, RZ, RZ, R10 ;  /* 0x000000ffff309224 */ /* 0x000fe200078e000a */
[----:B------:R-:W-:Y:S01]  /*29860*/  MOV R0, R46 ;  /* 0x0000002e00007202 */ /* 0x000fe20000000f00 */
[----:B------:R-:W-:-:S07]  /*29870*/  IMAD.MOV.U32 R20, RZ, RZ, R49 ;  /* 0x000000ffff147224 */ /* 0x000fce00078e0031 */
[----:B-----5:R-:W-:Y:S05]  /*29880*/  WARPSYNC.COLLECTIVE R15, `(.L_x_8229) ;  /* 0x000000000f087348 */ /* 0x020fea0003c00000 */
[----:B------:R0:W1:Y:S02]  /*29890*/  SHFL.IDX P6, R14, R13, R12, R11 ;  /* 0x0000000c0d0e7389 */ /* 0x00006400000c000b */
[----:B01---5:R-:W-:Y:S01]  /*298a0*/  ENDCOLLECTIVE ;  /* 0x000000000000791b */ /* 0x023fe20003800000 */
.L_x_8229:
[----:B------:R-:W-:Y:S01]  /*298b0*/  IMAD.MOV.U32 R10, RZ, RZ, R48 ;  /* 0x000000ffff0a7224 */ /* 0x000fe200078e0030 */
[----:B------:R-:W-:-:S04]  /*298c0*/  PRMT R64, R64, 0x5410, R0 ;  /* 0x0000541040407816 */ /* 0x000fc80000000000 */
[----:B------:R-:W-:Y:S02]  /*298d0*/  PRMT R37, R10, 0x5410, R20 ;  /* 0x000054100a257816 */ /* 0x000fe40000000014 */
[----:B------:R-:W-:Y:S01]  /*298e0*/  @!P1 MOV R51, R7 ;  /* 0x0000000700339202 */ /* 0x000fe20000000f00 */
[----:B------:R-:W-:Y:S02]  /*298f0*/  @!P1 IMAD.MOV.U32 R44, RZ, RZ, R4 ;  /* 0x000000ffff2c9224 */ /* 0x000fe400078e0004 */
[----:B------:R-:W-:Y:S02]  /*29900*/  @!P1 IMAD.MOV.U32 R45, RZ, RZ, R5 ;  /* 0x000000ffff2d9224 */ /* 0x000fe400078e0005 */
[----:B------:R-:W-:Y:S02]  /*29910*/  @!P1 IMAD.MOV.U32 R50, RZ, RZ, R6 ;  /* 0x000000ffff329224 */ /* 0x000fe400078e0006 */
[----:B------:R-:W-:Y:S02]  /*29920*/  IMAD.MOV.U32 R13, RZ, RZ, R32 ;  /* 0x000000ffff0d7224 */ /* 0x000fe400078e0020 */
[----:B------:R-:W-:-:S02]  /*29930*/  IMAD.MOV.U32 R4, RZ, RZ, R44 ;  /* 0x000000ffff047224 */ /* 0x000fc400078e002c */
[----:B------:R-:W-:Y:S02]  /*29940*/  IMAD.MOV.U32 R5, RZ, RZ, R45 ;  /* 0x000000ffff057224 */ /* 0x000fe400078e002d */
[----:B------:R-:W-:Y:S02]  /*29950*/  IMAD.MOV.U32 R6, RZ, RZ, R50 ;  /* 0x000000ffff067224 */ /* 0x000fe400078e0032 */
[----:B------:R-:W-:Y:S01]  /*29960*/  IMAD.MOV.U32 R7, RZ, RZ, R51 ;  /* 0x000000ffff077224 */ /* 0x000fe200078e0033 */
[----:B------:R-:W-:Y:S01]  /*29970*/  PRMT R67, R67, 0x5410, R5 ;  /* 0x0000541043437816 */ /* 0x000fe20000000005 */
[----:B------:R-:W-:Y:S01]  /*29980*/  IMAD.MOV.U32 R0, RZ, RZ, R14 ;  /* 0x000000ffff007224 */ /* 0x000fe200078e000e */
[----:B------:R-:W-:-:S07]  /*29990*/  PRMT R66, R6, 0x5410, R4 ;  /* 0x0000541006427816 */ /* 0x000fce0000000004 */
[----:B------:R-:W-:Y:S05]  /*299a0*/  WARPSYNC.COLLECTIVE R15, `(.L_x_8230) ;  /* 0x000000000f087348 */ /* 0x000fea0003c00000 */
[----:B------:R0:W1:Y:S02]  /*299b0*/  SHFL.IDX P6, R14, R13, R12, R11 ;  /* 0x0000000c0d0e7389 */ /* 0x00006400000c000b */
[----:B01----:R-:W-:Y:S01]  /*299c0*/  ENDCOLLECTIVE ;  /* 0x000000000000791b */ /* 0x003fe20003800000 */
.L_x_8230:
[----:B------:R-:W-:Y:S01]  /*299d0*/  PRMT R64, R7, 0x7610, R64 ;  /* 0x0000761007407816 */ /* 0x000fe20000000040 */
[----:B------:R-:W-:Y:S01]  /*299e0*/  IMAD.MOV.U32 R13, RZ, RZ, R33 ;  /* 0x000000ffff0d7224 */ /* 0x000fe200078e0021 */
[----:B------:R-:W-:-:S07]  /*299f0*/  MOV R8, R14 ;  /* 0x0000000e00087202 */ /* 0x000fce0000000f00 */
[----:B------:R-:W-:Y:S05]  /*29a00*/  WARPSYNC.COLLECTIVE R15, `(.L_x_8231) ;  /* 0x000000000f087348 */ /* 0x000fea0003c00000 */
[----:B------:R0:W1:Y:S02]  /*29a10*/  SHFL.IDX P6, R14, R13, R12, R11 ;  /* 0x0000000c0d0e7389 */ /* 0x00006400000c000b */
[----:B01----:R-:W-:Y:S01]  /*29a20*/  ENDCOLLECTIVE ;  /* 0x000000000000791b */ /* 0x003fe20003800000 */
.L_x_8231:
[----:B------:R-:W-:Y:S02]  /*29a30*/  IMAD.MOV.U32 R13, RZ, RZ, R34 ;  /* 0x000000ffff0d7224 */ /* 0x000fe400078e0022 */
[----:B------:R-:W-:-:S07]  /*29a40*/  IMAD.MOV.U32 R9, RZ, RZ, R14 ;  /* 0x000000ffff097224 */ /* 0x000fce00078e000e */
[----:B------:R-:W-:Y:S05]  /*29a50*/  WARPSYNC.COLLECTIVE R15, `(.L_x_8232) ;  /* 0x000000000f087348 */ /* 0x000fea0003c00000 */
[----:B------:R0:W1:Y:S02]  /*29a60*/  SHFL.IDX P6, R14, R13, R12, R11 ;  /* 0x0000000c0d0e7389 */ /* 0x00006400000c000b */
[----:B01----:R-:W-:Y:S01]  /*29a70*/  ENDCOLLECTIVE ;  /* 0x000000000000791b */ /* 0x003fe20003800000 */
.L_x_8232:
[----:B------:R-:W-:Y:S05]  /*29a80*/  BRA `(.L_x_8233) ;  /* 0xfffffe2c00847947 */ /* 0x000fea000383ffff */
.L_x_7896:
[----:B------:R-:W-:Y:S01]  /*29a90*/  BSSY B1, `(.L_x_8234) ;  /* 0x0000008000017945 */ /* 0x000fe20003800000 */
[----:B------:R-:W-:Y:S02]  /*29aa0*/  IMAD.MOV.U32 R13, RZ, RZ, R35 ;  /* 0x000000ffff0d7224 */ /* 0x000fe400078e0023 */
[----:B------:R-:W-:Y:S02]  /*29ab0*/  IMAD.MOV.U32 R12, RZ, RZ, 0x2 ;  /* 0x00000002ff0c7424 */ /* 0x000fe400078e00ff */
[----:B------:R-:W-:Y:S02]  /*29ac0*/  IMAD.MOV.U32 R11, RZ, RZ, 0x181f ;  /* 0x0000181fff0b7424 */ /* 0x000fe400078e00ff */
[----:B-1----:R-:W-:-:S07]  /*29ad0*/  IMAD.MOV.U32 R15, RZ, RZ, -0x1 ;  /* 0xffffffffff0f7424 */ /* 0x002fce00078e00ff */
[----:B------:R-:W-:Y:S05]  /*29ae0*/  WARPSYNC.COLLECTIVE R15, `(.L_x_8235) ;  /* 0x000000000f087348 */ /* 0x000fea0003c00000 */
[----:B------:R0:W1:Y:S02]  /*29af0*/  SHFL.IDX P6, R14, R13, R12, R11 ;  /* 0x0000000c0d0e7389 */ /* 0x00006400000c000b */
[----:B01----:R-:W-:Y:S01]  /*29b00*/  ENDCOLLECTIVE ;  /* 0x000000000000791b */ /* 0x003fe20003800000 */
.L_x_8235:
[----:B------:R-:W-:Y:S05]  /*29b10*/  BSYNC B1 ;  /* 0x0000000000017941 */ /* 0x000fea0003800000 */
.L_x_8234:
[----:B------:R-:W-:Y:S01]  /*29b20*/  IMAD.MOV.U32 R13, RZ, RZ, R32 ;  /* 0x000000ffff0d7224 */ /* 0x000fe200078e0020 */
[----:B------:R-:W-:Y:S01]  /*29b30*/  MOV R0, R14 ;  /* 0x0000000e00007202 */ /* 0x000fe20000000f00 */
[----:B------:R-:W-:Y:S02]  /*29b40*/  IMAD.MOV.U32 R12, RZ, RZ, 0x2 ;  /* 0x00000002ff0c7424 */ /* 0x000fe400078e00ff */
[----:B------:R-:W-:Y:S02]  /*29b50*/  IMAD.MOV.U32 R11, RZ, RZ, 0x181f ;  /* 0x0000181fff0b7424 */ /* 0x000fe400078e00ff */
[----:B------:R-:W-:Y:S02]  /*29b60*/  IMAD.MOV.U32 R15, RZ, RZ, -0x1 ;  /* 0xffffffffff0f7424 */ /* 0x000fe400078e00ff */
[----:B------:R-:W-:-:S07]  /*29b70*/  VIADD R10, R56, 0x40 ;  /* 0x00000040380a7836 */ /* 0x000fce0000000000 */
[----:B------:R-:W-:Y:S05]  /*29b80*/  WARPSYNC.COLLECTIVE R15, `(.L_x_8236) ;  /* 0x000000000f087348 */ /* 0x000fea0003c00000 */
[----:B------:R0:W1:Y:S02]  /*29b90*/  SHFL.IDX P6, R14, R13, R12, R11 ;  /* 0x0000000c0d0e7389 */ /* 0x00006400000c000b */
[----:B01----:R-:W-:Y:S01]  /*29ba0*/  ENDCOLLECTIVE ;  /* 0x000000000000791b */ /* 0x003fe20003800000 */
.L_x_8236:
[----:B------:R-:W-:Y:S01]  /*29bb0*/  ISETP.GE.OR P1, PT, R10, R3, P0 ;  /* 0x000000030a00720c */ /* 0x000fe20000726670 */
[----:B------:R-:W-:-:S12]  /*29bc0*/  IMAD.MOV.U32 R13, RZ, RZ, R33 ;  /* 0x000000ffff0d7224 */ /* 0x000fd800078e0021 */
[C---:B------:R-:W-:Y:S01]  /*29bd0*/  @!P1 SHF.L.U64.HI R29, R16.reuse, 0x1, R17 ;  /* 0x00000001101d9819 */ /* 0x040fe20000010211 */
[----:B------:R-:W-:Y:S02]  /*29be0*/  @!P1 IMAD.SHL.U32 R21, R16, 0x2, RZ ;  /* 0x0000000210159824 */ /* 0x000fe400078e00ff */
[----:B------:R-:W-:-:S07]  /*29bf0*/  IMAD.MOV.U32 R8, RZ, RZ, R14 ;  /* 0x000000ffff087224 */ /* 0x000fce00078e000e */
[----:B------:R-:W-:Y:S05]  /*29c00*/  WARPSYNC.COLLECTIVE R15, `(.L_x_8237) ;  /* 0x000000000f087348 */ /* 0x000fea0003c00000 */
[----:B------:R0:W1:Y:S02]  /*29c10*/  SHFL.IDX P6, R14, R13, R12, R11 ;  /* 0x0000000c0d0e7389 */ /* 0x00006400000c000b */
[----:B01----:R-:W-:Y:S01]  /*29c20*/  ENDCOLLECTIVE ;  /* 0x000000000000791b */ /* 0x003fe20003800000 */
.L_x_8237:
[----:B------:R-:W-:-:S05]  /*29c30*/  @!P1 IADD3 R8, P2, R8, R21, RZ ;  /* 0x0000001508089210 */ /* 0x000fca0007f5e0ff */
[----:B------:R-:W-:Y:S01]  /*29c40*/  @!P1 IMAD.X R9, R0, 0x1, R29, P2 ;  /* 0x0000000100099824 */ /* 0x000fe200010e061d */
[----:B------:R-:W-:Y:S01]  /*29c50*/  MOV R13, R34 ;  /* 0x00000022000d7202 */ /* 0x000fe20000000f00 */
[----:B------:R-:W-:-:S07]  /*29c60*/  IMAD.MOV.U32 R20, RZ, RZ, R14 ;  /* 0x000000ffff147224 */ /* 0x000fce00078e000e */
[----:B------:R-:W-:Y:S05]  /*29c70*/  WARPSYNC.COLLECTIVE R15, `(.L_x_8238) ;  /* 0x000000000f087348 */ /* 0x000fea0003c00000 */
[----:B------:R0:W1:Y:S02]  /*29c80*/  SHFL.IDX P6, R14, R13, R12, R11 ;  /* 0x0000000c0d0e7389 */ /* 0x00006400000c000b */
[----:B01----:R-:W-:Y:S01]  /*29c90*/  ENDCOLLECTIVE ;  /* 0x000000000000791b */ /* 0x003fe20003800000 */
.L_x_8238:
[----:B------:R-:W2:Y:S01]  /*29ca0*/  @!P1 LD.E.128 R8, desc[UR42][R8.64] ;  /* 0x0000002a08089980 */ /* 0x000ea2000c101d00 */
[----:B------:R-:W-:-:S05]  /*29cb0*/  @!P1 IADD3 R28, P2, R14, R21, RZ ;  /* 0x000000150e1c9210 */ /* 0x000fca0007f5e0ff */
[----:B------:R-:W-:-:S06]  /*29cc0*/  @!P1 IMAD.X R29, R20, 0x1, R29, P2 ;  /* 0x00000001141d9824 */ /* 0x000fcc00010e061d */
[----:B------:R-:W5:Y:S01]  /*29cd0*/  @!P1 LD.E.128 R28, desc[UR42][R28.64] ;  /* 0x0000002a1c1c9980 */ /* 0x000f62000c101d00 */
[----:B------:R-:W-:Y:S02]  /*29ce0*/  CS2R R20, SRZ ;  /* 0x0000000000147805 */ /* 0x000fe4000001ff00 */
[----:B------:R-:W-:Y:S01]  /*29cf0*/  CS2R R38, SRZ ;  /* 0x0000000000267805 */ /* 0x000fe2000001ff00 */
[----:B------:R-:W-:Y:S01]  /*29d00*/  IMAD.MOV.U32 R13, RZ, RZ, R35 ;  /* 0x000000ffff0d7224 */ /* 0x000fe200078e0023 */
[----:B------:R-:W-:Y:S02]  /*29d10*/  CS2R R40, SRZ ;  /* 0x0000000000287805 */ /* 0x000fe4000001ff00 */
[----:B------:R-:W-:Y:S01]  /*29d20*/  CS2R R42, SRZ ;  /* 0x00000000002a7805 */ /* 0x000fe2000001ff00 */
[----:B--2---:R-:W-:Y:S01]  /*29d30*/  @!P1 IMAD.MOV.U32 R20, RZ, RZ, R8 ;  /* 0x000000ffff149224 */ /* 0x004fe200078e0008 */
[----:B------:R-:W-:Y:S01]  /*29d40*/  @!P1 MOV R39, R11 ;  /* 0x0000000b00279202 */ /* 0x000fe20000000f00 */
[----:B------:R-:W-:-:S02]  /*29d50*/  @!P1 IMAD.MOV.U32 R21, RZ, RZ, R9 ;  /* 0x000000ffff159224 */ /* 0x000fc400078e0009 */
[----:B------:R-:W-:Y:S02]  /*29d60*/  IMAD.MOV.U32 R0, RZ, RZ, R20 ;  /* 0x000000ffff007224 */ /* 0x000fe400078e0014 */
[----:B------:R-:W-:Y:S02]  /*29d70*/  IMAD.MOV.U32 R12, RZ, RZ, R21 ;  /* 0x000000ffff0c7224 */ /* 0x000fe400078e0015 */
[----:B------:R-:W-:Y:S02]  /*29d80*/  IMAD.MOV.U32 R11, RZ, RZ, 0x181f ;  /* 0x0000181fff0b7424 */ /* 0x000fe400078e00ff */
[----:B------:R-:W-:Y:S01]  /*29d90*/  @!P1 IMAD.MOV.U32 R38, RZ, RZ, R10 ;  /* 0x000000ffff269224 */ /* 0x000fe200078e000a */
[----:B------:R-:W-:Y:S01]  /*29da0*/  PRMT R59, R0, 0x5410, R12 ;  /* 0x00005410003b7816 */ /* 0x000fe2000000000c */
[----:B------:R-:W-:Y:S02]  /*29db0*/  IMAD.MOV.U32 R12, RZ, RZ, 0x3 ;  /* 0x00000003ff0c7424 */ /* 0x000fe400078e00ff */
[----:B------:R-:W-:-:S02]  /*29dc0*/  IMAD.MOV.U32 R8, RZ, RZ, R38 ;  /* 0x000000ffff087224 */ /* 0x000fc400078e0026 */
[----:B------:R-:W-:-:S07]  /*29dd0*/  IMAD.MOV.U32 R9, RZ, RZ, R39 ;  /* 0x000000ffff097224 */ /* 0x000fce00078e0027 */
[----:B-----5:R-:W-:Y:S05]  /*29de0*/  WARPSYNC.COLLECTIVE R15, `(.L_x_8239) ;  /* 0x000000000f087348 */ /* 0x020fea0003c00000 */
[----:B------:R0:W1:Y:S02]  /*29df0*/  SHFL.IDX P6, R14, R13, R12, R11 ;  /* 0x0000000c0d0e7389 */ /* 0x00006400000c000b */
[----:B01---5:R-:W-:Y:S01]  /*29e00*/  ENDCOLLECTIVE ;  /* 0x000000000000791b */ /* 0x023fe20003800000 */
.L_x_8239:
[----:B------:R-:W-:Y:S01]  /*29e10*/  @!P1 IMAD.MOV.U32 R40, RZ, RZ, R28 ;  /* 0x000000ffff289224 */ /* 0x000fe200078e001c */
[----:B------:R-:W-:Y:S01]  /*29e20*/  PRMT R52, R8, 0x5410, R9 ;  /* 0x0000541008347816 */ /* 0x000fe20000000009 */
[----:B------:R-:W-:Y:S02]  /*29e30*/  @!P1 IMAD.MOV.U32 R41, RZ, RZ, R29 ;  /* 0x000000ffff299224 */ /* 0x000fe400078e001d */
[----:B------:R-:W-:Y:S02]  /*29e40*/  @!P1 IMAD.MOV.U32 R42, RZ, RZ, R30 ;  /* 0x000000ffff2a9224 */ /* 0x000fe400078e001e */
[----:B------:R-:W-:Y:S01]  /*29e50*/  @!P1 IMAD.MOV.U32 R43, RZ, RZ, R31 ;  /* 0x000000ffff2b9224 */ /* 0x000fe200078e001f */
[----:B------:R-:W-:Y:S01]  /*29e60*/  MOV R9, R41 ;  /* 0x0000002900097202 */ /* 0x000fe20000000f00 */
[----:B------:R-:W-:Y:S02]  /*29e70*/  IMAD.MOV.U32 R8, RZ, RZ, R40 ;  /* 0x000000ffff087224 */ /* 0x000fe400078e0028 */
[----:B------:R-:W-:-:S02]  /*29e80*/  IMAD.MOV.U32 R13, RZ, RZ, R32 ;  /* 0x000000ffff0d7224 */ /* 0x000fc400078e0020 */
[----:B------:R-:W-:Y:S01]  /*29e90*/  IMAD.MOV.U32 R10, RZ, RZ, R42 ;  /* 0x000000ffff0a7224 */ /* 0x000fe200078e002a */
[----:B------:R-:W-:Y:S02]  /*29ea0*/  PRMT R62, R8, 0x5410, R9 ;  /* 0x00005410083e7816 */ /* 0x000fe40000000009 */
[----:B------:R-:W-:Y:S01]  /*29eb0*/  CS2R R8, SRZ ;  /* 0x0000000000087805 */ /* 0x000fe2000001ff00 */
[----:B------:R-:W-:-:S07]  /*29ec0*/  IMAD.MOV.U32 R0, RZ, RZ, R14 ;  /* 0x000000ffff007224 */ /* 0x000fce00078e000e */
[----:B------:R-:W-:Y:S05]  /*29ed0*/  WARPSYNC.COLLECTIVE R15, `(.L_x_8240) ;  /* 0x000000000f087348 */ /* 0x000fea0003c00000 */
[----:B------:R0:W1:Y:S02]  /*29ee0*/  SHFL.IDX P6, R14, R13, R12, R11 ;  /* 0x0000000c0d0e7389 */ /* 0x00006400000c000b */
[----:B01----:R-:W-:Y:S01]  /*29ef0*/  ENDCOLLECTIVE ;  /* 0x000000000000791b */ /* 0x003fe20003800000 */
.L_x_8240:
[----:B------:R-:W-:Y:S02]  /*29f00*/  IMAD.MOV.U32 R13, RZ, RZ, R33 ;  /* 0x000000ffff0d7224 */ /* 0x000fe400078e0021 */
[----:B------:R-:W-:-:S07]  /*29f10*/  IMAD.MOV.U32 R32, RZ, RZ, R14 ;  /* 0x000000ffff207224 */ /* 0x000fce00078e000e */
[----:B------:R-:W-:Y:S05]  /*29f20*/  WARPSYNC.COLLECTIVE R15, `(.L_x_8241) ;  /* 0x000000000f087348 */ /* 0x000fea0003c00000 */
[----:B------:R0:W1:Y:S02]  /*29f30*/  SHFL.IDX P6, R14, R13, R12, R11 ;  /* 0x0000000c0d0e7389 */ /* 0x00006400000c000b */
[----:B01----:R-:W-:Y:S01]  /*29f40*/  ENDCOLLECTIVE ;  /* 0x000000000000791b */ /* 0x003fe20003800000 */
.L_x_8241:
[----:B------:R-:W-:Y:S01]  /*29f50*/  MOV R13, R34 ;  /* 0x00000022000d7202 */ /* 0x000fe20000000f00 */
[----:B------:R-:W-:-:S07]  /*29f60*/  IMAD.MOV.U32 R33, RZ, RZ, R14 ;  /* 0x000000ffff217224 */ /* 0x000fce00078e000e */
[----:B------:R-:W-:Y:S05]  /*29f70*/  WARPSYNC.COLLECTIVE R15, `(.L_x_8242) ;  /* 0x000000000f087348 */ /* 0x000fea0003c00000 */
[----:B------:R0:W1:Y:S02]  /*29f80*/  SHFL.IDX P6, R14, R13, R12, R11 ;  /* 0x0000000c0d0e7389 */ /* 0x00006400000c000b */
[----:B01----:R-:W-:Y:S01]  /*29f90*/  ENDCOLLECTIVE ;  /* 0x000000000000791b */ /* 0x003fe20003800000 */
.L_x_8242:
[----:B------:R-:W-:-:S05]  /*29fa0*/  IMAD.MOV.U32 R11, RZ, RZ, R43 ;  /* 0x000000ffff0b7224 */ /* 0x000fca00078e002b */
[----:B------:R-:W-:Y:S01]  /*29fb0*/  PRMT R63, R10, 0x5410, R11 ;  /* 0x000054100a3f7816 */ /* 0x000fe2000000000b */
[----:B------:R-:W-:Y:S01]  /*29fc0*/  IMAD.MOV.U32 R34, RZ, RZ, R14 ;  /* 0x000000ffff227224 */ /* 0x000fe200078e000e */
[----:B------:R-:W-:Y:S06]  /*29fd0*/  BRA `(.L_x_8243) ;  /* 0xfffffe2c00647947 */ /* 0x000fec000383ffff */
.L_x_7900:
[----:B0-----:R0:W1:Y:S02]  /*29fe0*/  SYNCS.PHASECHK.TRANS64.TRYWAIT P4, [R2+URZ+0x28800], R29 ;  /* 0x0288001d020075a7 */ /* 0x001064000808017f */
[----:B-1----:R-:W-:Y:S05]  /*29ff0*/  @!P4 NANOSLEEP.SYNCS 0x989680 ;  /* 0x009896800000c95d */ /* 0x002fea0003900000 */
[----:B------:R-:W1:Y:S02]  /*2a000*/  @!P4 SYNCS.PHASECHK.TRANS64 P4, [R2+URZ+0x28800], R29 ;  /* 0x0288001d0200c5a7 */ /* 0x000e64000808007f */
[----:B-1----:R-:W-:Y:S05]  /*2a010*/  @!P4 BRA `(.L_x_7900) ;  /* 0xfffffffc00f0c947 */ /* 0x002fea000383ffff */
[----:B------:R-:W-:Y:S05]  /*2a020*/  BRA `(.L_x_8244) ;  /* 0xfffffe2c00fc7947 */ /* 0x000fea000383ffff */
.L_x_7910:
[----:B0-----:R0:W1:Y:S02]  /*2a030*/  SYNCS.PHASECHK.TRANS64.TRYWAIT P2, [R89+URZ+0x28830], R0 ;  /* 0x02883000590075a7 */ /* 0x001064000804017f */
[----:B-1----:R-:W-:Y:S05]  /*2a040*/  @!P2 NANOSLEEP.SYNCS 0x989680 ;  /* 0x009896800000a95d */ /* 0x002fea0003900000 */
[----:B------:R-:W1:Y:S02]  /*2a050*/  @!P2 SYNCS.PHASECHK.TRANS64 P2, [R89+URZ+0x28830], R0 ;  /* 0x028830005900a5a7 */ /* 0x000e64000804007f */
[----:B-1----:R-:W-:Y:S05]  /*2a060*/  @!P2 BRA `(.L_x_7910) ;  /* 0xfffffffc00f0a947 */ /* 0x002fea000383ffff */
[----:B------:R-:W-:Y:S05]  /*2a070*/  BRA `(.L_x_7909) ;  /* 0xfffffe4800787947 */ /* 0x000fea000383ffff */
.L_x_7928:
[----:B-1----:R1:W2:Y:S02]  /*2a080*/  SYNCS.PHASECHK.TRANS64.TRYWAIT P5, [R7+URZ+0x28830], R6 ;  /* 0x02883006070075a7 */ /* 0x0022a400080a017f */
[----:B--2---:R-:W-:Y:S05]  /*2a090*/  @!P5 NANOSLEEP.SYNCS 0x989680 ;  /* 0x009896800000d95d */ /* 0x004fea0003900000 */
[----:B------:R-:W2:Y:S02]  /*2a0a0*/  @!P5 SYNCS.PHASECHK.TRANS64 P5, [R7+URZ+0x28830], R6 ;  /* 0x028830060700d5a7 */ /* 0x000ea400080a007f */
[----:B--2---:R-:W-:Y:S05]  /*2a0b0*/  @!P5 BRA `(.L_x_7928) ;  /* 0xfffffffc00f0d947 */ /* 0x004fea000383ffff */
[----:B------:R-:W-:Y:S05]  /*2a0c0*/  BRA `(.L_x_7927) ;  /* 0xfffffe8400507947 */ /* 0x000fea000383ffff */
.L_x_7932:
[----:B-1----:R1:W2:Y:S02]  /*2a0d0*/  SYNCS.PHASECHK.TRANS64.TRYWAIT P4, [R7+URZ+0x28850], R6 ;  /* 0x02885006070075a7 */ /* 0x0022a4000808017f */
[----:B--2---:R-:W-:Y:S05]  /*2a0e0*/  @!P4 NANOSLEEP.SYNCS 0x989680 ;  /* 0x009896800000c95d */ /* 0x004fea0003900000 */
[----:B------:R-:W2:Y:S02]  /*2a0f0*/  @!P4 SYNCS.PHASECHK.TRANS64 P4, [R7+URZ+0x28850], R6 ;  /* 0x028850060700c5a7 */ /* 0x000ea4000808007f */
[----:B--2---:R-:W-:Y:S05]  /*2a100*/  @!P4 BRA `(.L_x_7932) ;  /* 0xfffffffc00f0c947 */ /* 0x004fea000383ffff */
[----:B------:R-:W-:Y:S05]  /*2a110*/  BRA `(.L_x_7929) ;  /* 0xfffffe8800507947 */ /* 0x000fea000383ffff */
.L_x_7951:
[----:B-1----:R1:W2:Y:S02]  /*2a120*/  SYNCS.PHASECHK.TRANS64.TRYWAIT P3, [R7+URZ+0x28830], R8 ;  /* 0x02883008070075a7 */ /* 0x0022a4000806017f */
[----:B--2---:R-:W-:Y:S05]  /*2a130*/  @!P3 NANOSLEEP.SYNCS 0x989680 ;  /* 0x009896800000b95d */ /* 0x004fea0003900000 */
[----:B------:R-:W2:Y:S02]  /*2a140*/  @!P3 SYNCS.PHASECHK.TRANS64 P3, [R7+URZ+0x28830], R8 ;  /* 0x028830080700b5a7 */ /* 0x000ea4000806007f */
[----:B--2---:R-:W-:Y:S05]  /*2a150*/  @!P3 BRA `(.L_x_7951) ;  /* 0xfffffffc00f0b947 */ /* 0x004fea000383ffff */
[----:B------:R-:W-:Y:S05]  /*2a160*/  BRA `(.L_x_7950) ;  /* 0xfffffec0005c7947 */ /* 0x000fea000383ffff */
.L_x_7955:
[----:B-1----:R1:W2:Y:S02]  /*2a170*/  SYNCS.PHASECHK.TRANS64.TRYWAIT P2, [R7+URZ+0x28850], R6 ;  /* 0x02885006070075a7 */ /* 0x0022a4000804017f */
[----:B--2---:R-:W-:Y:S05]  /*2a180*/  @!P2 NANOSLEEP.SYNCS 0x989680 ;  /* 0x009896800000a95d */ /* 0x004fea0003900000 */
[----:B------:R-:W2:Y:S02]  /*2a190*/  @!P2 SYNCS.PHASECHK.TRANS64 P2, [R7+URZ+0x28850], R6 ;  /* 0x028850060700a5a7 */ /* 0x000ea4000804007f */
[----:B--2---:R-:W-:Y:S05]  /*2a1a0*/  @!P2 BRA `(.L_x_7955) ;  /* 0xfffffffc00f0a947 */ /* 0x004fea000383ffff */
[----:B------:R-:W-:Y:S05]  /*2a1b0*/  BRA `(.L_x_7952) ;  /* 0xfffffec4005c7947 */ /* 0x000fea000383ffff */
.L_x_7962:
[----:B-1----:R1:W2:Y:S02]  /*2a1c0*/  SYNCS.PHASECHK.TRANS64.TRYWAIT P3, [R7+URZ+0x28830], R8 ;  /* 0x02883008070075a7 */ /* 0x0022a4000806017f */
[----:B--2---:R-:W-:Y:S05]  /*2a1d0*/  @!P3 NANOSLEEP.SYNCS 0x989680 ;  /* 0x009896800000b95d */ /* 0x004fea0003900000 */
[----:B------:R-:W2:Y:S02]  /*2a1e0*/  @!P3 SYNCS.PHASECHK.TRANS64 P3, [R7+URZ+0x28830], R8 ;  /* 0x028830080700b5a7 */ /* 0x000ea4000806007f */
[----:B--2---:R-:W-:Y:S05]  /*2a1f0*/  @!P3 BRA `(.L_x_7962) ;  /* 0xfffffffc00f0b947 */ /* 0x004fea000383ffff */
[----:B------:R-:W-:Y:S05]  /*2a200*/  BRA `(.L_x_7961) ;  /* 0xfffffee800b07947 */ /* 0x000fea000383ffff */
.L_x_7966:
[----:B-1----:R1:W2:Y:S02]  /*2a210*/  SYNCS.PHASECHK.TRANS64.TRYWAIT P2, [R7+URZ+0x28850], R6 ;  /* 0x02885006070075a7 */ /* 0x0022a4000804017f */
[----:B--2---:R-:W-:Y:S05]  /*2a220*/  @!P2 NANOSLEEP.SYNCS 0x989680 ;  /* 0x009896800000a95d */ /* 0x004fea0003900000 */
[----:B------:R-:W2:Y:S02]  /*2a230*/  @!P2 SYNCS.PHASECHK.TRANS64 P2, [R7+URZ+0x28850], R6 ;  /* 0x028850060700a5a7 */ /* 0x000ea4000804007f */
[----:B--2---:R-:W-:Y:S05]  /*2a240*/  @!P2 BRA `(.L_x_7966) ;  /* 0xfffffffc00f0a947 */ /* 0x004fea000383ffff */
[----:B------:R-:W-:Y:S05]  /*2a250*/  BRA `(.L_x_7963) ;  /* 0xfffffeec00b07947 */ /* 0x000fea000383ffff */
.L_x_7979:
[----:B-1----:R1:W2:Y:S02]  /*2a260*/  SYNCS.PHASECHK.TRANS64.TRYWAIT P0, [R8+URZ+0x28850], R3 ;  /* 0x02885003080075a7 */ /* 0x0022a4000800017f */
[----:B--2---:R-:W-:Y:S05]  /*2a270*/  @!P0 NANOSLEEP.SYNCS 0x989680 ;  /* 0x009896800000895d */ /* 0x004fea0003900000 */
[----:B------:R-:W2:Y:S02]  /*2a280*/  @!P0 SYNCS.PHASECHK.TRANS64 P0, [R8+URZ+0x28850], R3 ;  /* 0x02885003080085a7 */ /* 0x000ea4000800007f */
[----:B--2---:R-:W-:Y:S05]  /*2a290*/  @!P0 BRA `(.L_x_7979) ;  /* 0xfffffffc00f08947 */ /* 0x004fea000383ffff */
[----:B------:R-:W-:Y:S05]  /*2a2a0*/  BRA `(.L_x_7978) ;  /* 0xffffff2000f47947 */ /* 0x000fea000383ffff */
.L_x_7984:
[----:B------:R-:W-:Y:S02]  /*2a2b0*/  IMAD.MOV.U32 R13, RZ, RZ, R8 ;  /* 0x000000ffff0d7224 */ /* 0x000fe400078e0008 */
[----:B------:R-:W-:Y:S02]  /*2a2c0*/  IMAD.MOV.U32 R12, RZ, RZ, RZ ;  /* 0x000000ffff0c7224 */ /* 0x000fe400078e00ff */
[----:B------:R-:W-:Y:S02]  /*2a2d0*/  IMAD.MOV.U32 R11, RZ, RZ, 0x181f ;  /* 0x0000181fff0b7424 */ /* 0x000fe400078e00ff */
[----:B------:R-:W-:-:S07]  /*2a2e0*/  IMAD.MOV.U32 R15, RZ, RZ, -0x1 ;  /* 0xffffffffff0f7424 */ /* 0x000fce00078e00ff */
[----:B-----5:R-:W-:Y:S05]  /*2a2f0*/  WARPSYNC.COLLECTIVE R15, `(.L_x_8245) ;  /* 0x000000000f087348 */ /* 0x020fea0003c00000 */
[----:B------:R0:W1:Y:S02]  /*2a300*/  SHFL.IDX P6, R14, R13, R12, R11 ;  /* 0x0000000c0d0e7389 */ /* 0x00006400000c000b */
[----:B01---5:R-:W-:Y:S01]  /*2a310*/  ENDCOLLECTIVE ;  /* 0x000000000000791b */ /* 0x023fe20003800000 */
.L_x_8245:
[----:B------:R-:W-:Y:S02]  /*2a320*/  IMAD.MOV.U32 R13, RZ, RZ, R0 ;  /* 0x000000ffff0d7224 */ /* 0x000fe400078e0000 */
[----:B------:R-:W-:-:S07]  /*2a330*/  IMAD.MOV.U32 R3, RZ, RZ, R14 ;  /* 0x000000ffff037224 */ /* 0x000fce00078e000e */
[----:B------:R-:W-:Y:S05]  /*2a340*/  WARPSYNC.COLLECTIVE R15, `(.L_x_8246) ;  /* 0x000000000f087348 */ /* 0x000fea0003c00000 */
[----:B------:R0:W1:Y:S02]  /*2a350*/  SHFL.IDX P6, R14, R13, R12, R11 ;  /* 0x0000000c0d0e7389 */ /* 0x00006400000c000b */
[----:B01----:R-:W-:Y:S01]  /*2a360*/  ENDCOLLECTIVE ;  /* 0x000000000000791b */ /* 0x003fe20003800000 */
.L_x_8246:
[----:B------:R-:W-:Y:S05]  /*2a370*/  BRA `(.L_x_8247) ;  /* 0xffffff3c00c47947 */ /* 0x000fea000383ffff */
.L_x_7987:
[----:B------:R-:W-:Y:S01]  /*2a380*/  BSSY B1, `(.L_x_8248) ;  /* 0x0000008000017945 */ /* 0x000fe20003800000 */
[----:B------:R-:W-:Y:S01]  /*2a390*/  MOV R13, R8 ;  /* 0x00000008000d7202 */ /* 0x000fe20000000f00 */
[----:B------:R-:W-:Y:S02]  /*2a3a0*/  IMAD.MOV.U32 R12, RZ, RZ, 0x1 ;  /* 0x00000001ff0c7424 */ /* 0x000fe400078e00ff */
[----:B---3--:R-:W-:Y:S02]  /*2a3b0*/  IMAD.MOV.U32 R11, RZ, RZ, 0x181f ;  /* 0x0000181fff0b7424 */ /* 0x008fe400078e00ff */
[----:B------:R-:W-:-:S07]  /*2a3c0*/  IMAD.MOV.U32 R15, RZ, RZ, -0x1 ;  /* 0xffffffffff0f7424 */ /* 0x000fce00078e00ff */
[----:B012--5:R-:W-:Y:S05]  /*2a3d0*/  WARPSYNC.COLLECTIVE R15, `(.L_x_8249) ;  /* 0x000000000f087348 */ /* 0x027fea0003c00000 */
[----:B--2---:R2:W3:Y:S02]  /*2a3e0*/  SHFL.IDX P6, R14, R13, R12, R11 ;  /* 0x0000000c0d0e7389 */ /* 0x0044e400000c000b */
[----:B0123-5:R-:W-:Y:S01]  /*2a3f0*/  ENDCOLLECTIVE ;  /* 0x000000000000791b */ /* 0x02ffe20003800000 */
.L_x_8249:
[----:B------:R-:W-:Y:S05]  /*2a400*/  BSYNC B1 ;  /* 0x0000000000017941 */ /* 0x000fea0003800000 */
.L_x_8248:
        /* <DEDUP_REMOVED lines=8> */
.L_x_8250:
[----:B------:R-:W-:Y:S05]  /*2a490*/  BRA `(.L_x_8251) ;  /* 0xffffff3c00c07947 */ /* 0x000fea000383ffff */
.L_x_7990:
        /* <DEDUP_REMOVED lines=8> */
.L_x_8253:
[----:B------:R-:W-:Y:S05]  /*2a520*/  BSYNC B1 ;  /* 0x0000000000017941 */ /* 0x000fea0003800000 */
.L_x_8252:
        /* <DEDUP_REMOVED lines=8> */
.L_x_8254:
[----:B------:R-:W-:Y:S05]  /*2a5b0*/  BRA `(.L_x_8255) ;  /* 0xffffff3c00c07947 */ /* 0x000fea000383ffff */
.L_x_7993:
        /* <DEDUP_REMOVED lines=8> */
.L_x_8257:
[----:B------:R-:W-:Y:S05]  /*2a640*/  BSYNC B1 ;  /* 0x0000000000017941 */ /* 0x000fea0003800000 */
.L_x_8256:
        /* <DEDUP_REMOVED lines=8> */
.L_x_8258:
[----:B------:R-:W-:Y:S05]  /*2a6d0*/  BRA `(.L_x_8259) ;  /* 0xffffff3c00c07947 */ /* 0x000fea000383ffff */
.L_x_7995:
[----:B------:R-:W-:Y:S01]  /*2a6e0*/  MOV R13, R4 ;  /* 0x00000004000d7202 */ /* 0x000fe20000000f00 */
[----:B------:R-:W-:Y:S02]  /*2a6f0*/  IMAD.MOV.U32 R12, RZ, RZ, RZ ;  /* 0x000000ffff0c7224 */ /* 0x000fe400078e00ff */
[----:B------:R-:W-:Y:S02]  /*2a700*/  IMAD.MOV.U32 R11, RZ, RZ, 0x1c1f ;  /* 0x00001c1fff0b7424 */ /* 0x000fe400078e00ff */
[----:B------:R-:W-:-:S07]  /*2a710*/  IMAD.MOV.U32 R15, RZ, RZ, -0x1 ;  /* 0xffffffffff0f7424 */ /* 0x000fce00078e00ff */
[----:B------:R-:W-:Y:S05]  /*2a720*/  WARPSYNC.COLLECTIVE R15, `(.L_x_8260) ;  /* 0x000000000f087348 */ /* 0x000fea0003c00000 */
[----:B------:R0:W1:Y:S02]  /*2a730*/  SHFL.IDX P6, R14, R13, R12, R11 ;  /* 0x0000000c0d0e7389 */ /* 0x00006400000c000b */
[----:B01----:R-:W-:Y:S01]  /*2a740*/  ENDCOLLECTIVE ;  /* 0x000000000000791b */ /* 0x003fe20003800000 */
.L_x_8260:
[----:B------:R-:W-:Y:S02]  /*2a750*/  IMAD.MOV.U32 R13, RZ, RZ, R3 ;  /* 0x000000ffff0d7224 */ /* 0x000fe400078e0003 */
[----:B------:R-:W-:-:S07]  /*2a760*/  IMAD.MOV.U32 R0, RZ, RZ, R14 ;  /* 0x000000ffff007224 */ /* 0x000fce00078e000e */
[----:B------:R-:W-:Y:S05]  /*2a770*/  WARPSYNC.COLLECTIVE R15, `(.L_x_8261) ;  /* 0x000000000f087348 */ /* 0x000fea0003c00000 */
[----:B------:R0:W1:Y:S02]  /*2a780*/  SHFL.IDX P6, R14, R13, R12, R11 ;  /* 0x0000000c0d0e7389 */ /* 0x00006400000c000b */
[----:B01----:R-:W-:Y:S01]  /*2a790*/  ENDCOLLECTIVE ;  /* 0x000000000000791b */ /* 0x003fe20003800000 */
.L_x_8261:
[----:B------:R-:W-:Y:S05]  /*2a7a0*/  BRA `(.L_x_8262) ;  /* 0xffffff40007c7947 */ /* 0x000fea000383ffff */
.L_x_7998:
[----:B------:R-:W-:Y:S01]  /*2a7b0*/  BSSY B1, `(.L_x_8263) ;  /* 0x0000008000017945 */ /* 0x000fe20003800000 */
[----:B0-----:R-:W-:Y:S01]  /*2a7c0*/  IMAD.MOV.U32 R13, RZ, RZ, R4 ;  /* 0x000000ffff0d7224 */ /* 0x001fe200078e0004 */
[----:B------:R-:W-:Y:S01]  /*2a7d0*/  MOV R15, 0xffffffff ;  /* 0xffffffff000f7802 */ /* 0x000fe20000000f00 */
[----:B------:R-:W-:Y:S02]  /*2a7e0*/  IMAD.MOV.U32 R12, RZ, RZ, 0x1 ;  /* 0x00000001ff0c7424 */ /* 0x000fe400078e00ff */
[----:B------:R-:W-:-:S07]  /*2a7f0*/  IMAD.MOV.U32 R11, RZ, RZ, 0x1c1f ;  /* 0x00001c1fff0b7424 */ /* 0x000fce00078e00ff */
[----:B-12---:R-:W-:Y:S05]  /*2a800*/  WARPSYNC.COLLECTIVE R15, `(.L_x_8264) ;  /* 0x000000000f087348 */ /* 0x006fea0003c00000 */
[----:B--2---:R0:W2:Y:S02]  /*2a810*/  SHFL.IDX P6, R14, R13, R12, R11 ;  /* 0x0000000c0d0e7389 */ /* 0x0040a400000c000b */
[----:B012---:R-:W-:Y:S01]  /*2a820*/  ENDCOLLECTIVE ;  /* 0x000000000000791b */ /* 0x007fe20003800000 */
.L_x_8264:
[----:B------:R-:W-:Y:S05]  /*2a830*/  BSYNC B1 ;  /* 0x0000000000017941 */ /* 0x000fea0003800000 */
.L_x_8263:
        /* <DEDUP_REMOVED lines=8> */
.L_x_8265:
[----:B------:R-:W-:Y:S05]  /*2a8c0*/  BRA `(.L_x_8266) ;  /* 0xffffff4400887947 */ /* 0x000fea000383ffff */
.L_x_8002:
[----:B------:R-:W-:Y:S01]  /*2a8d0*/  IMAD.MOV.U32 R13, RZ, RZ, R4 ;  /* 0x000000ffff0d7224 */ /* 0x000fe200078e0004 */
[----:B------:R-:W-:Y:S01]  /*2a8e0*/  MOV R15, 0xffffffff ;  /* 0xffffffff000f7802 */ /* 0x000fe20000000f00 */
[----:B------:R-:W-:Y:S02]  /*2a8f0*/  IMAD.MOV.U32 R12, RZ, RZ, RZ ;  /* 0x000000ffff0c7224 */ /* 0x000fe400078e00ff */
[----:B------:R-:W-:-:S07]  /*2a900*/  IMAD.MOV.U32 R11, RZ, RZ, 0x181f ;  /* 0x0000181fff0b7424 */ /* 0x000fce00078e00ff */
[----:B01----:R-:W-:Y:S05]  /*2a910*/  WARPSYNC.COLLECTIVE R15, `(.L_x_8267) ;  /* 0x000000000f087348 */ /* 0x003fea0003c00000 */
[----:B------:R2:W3:Y:S02]  /*2a920*/  SHFL.IDX P6, R14, R13, R12, R11 ;  /* 0x0000000c0d0e7389 */ /* 0x0004e400000c000b */
[----:B0123--:R-:W-:Y:S01]  /*2a930*/  ENDCOLLECTIVE ;  /* 0x000000000000791b */ /* 0x00ffe20003800000 */
.L_x_8267:
[----:B------:R-:W-:Y:S02]  /*2a940*/  IMAD.MOV.U32 R13, RZ, RZ, R0 ;  /* 0x000000ffff0d7224 */ /* 0x000fe400078e0000 */
[----:B------:R-:W-:-:S07]  /*2a950*/  IMAD.MOV.U32 R3, RZ, RZ, R14 ;  /* 0x000000ffff037224 */ /* 0x000fce00078e000e */
[----:B------:R-:W-:Y:S05]  /*2a960*/  WARPSYNC.COLLECTIVE R15, `(.L_x_8268) ;  /* 0x000000000f087348 */ /* 0x000fea0003c00000 */
[----:B------:R0:W1:Y:S02]  /*2a970*/  SHFL.IDX P6, R14, R13, R12, R11 ;  /* 0x0000000c0d0e7389 */ /* 0x00006400000c000b */
[----:B01----:R-:W-:Y:S01]  /*2a980*/  ENDCOLLECTIVE ;  /* 0x000000000000791b */ /* 0x003fe20003800000 */
.L_x_8268:
[----:B------:R-:W-:Y:S05]  /*2a990*/  BRA `(.L_x_8269) ;  /* 0xffffff5000947947 */ /* 0x000fea000383ffff */
.L_x_8005:
[----:B------:R-:W-:Y:S01]  /*2a9a0*/  BSSY B1, `(.L_x_8270) ;  /* 0x0000008000017945 */ /* 0x000fe20003800000 */
[----:B------:R-:W-:Y:S02]  /*2a9b0*/  IMAD.MOV.U32 R13, RZ, RZ, R4 ;  /* 0x000000ffff0d7224 */ /* 0x000fe400078e0004 */
[----:B------:R-:W-:Y:S02]  /*2a9c0*/  IMAD.MOV.U32 R12, RZ, RZ, 0x1 ;  /* 0x00000001ff0c7424 */ /* 0x000fe400078e00ff */
[----:B------:R-:W-:Y:S02]  /*2a9d0*/  IMAD.MOV.U32 R11, RZ, RZ, 0x181f ;  /* 0x0000181fff0b7424 */ /* 0x000fe400078e00ff */
[----:B---3--:R-:W-:-:S07]  /*2a9e0*/  IMAD.MOV.U32 R15, RZ, RZ, -0x1 ;  /* 0xffffffffff0f7424 */ /* 0x008fce00078e00ff */
[----:B012-4-:R-:W-:Y:S05]  /*2a9f0*/  WARPSYNC.COLLECTIVE R15, `(.L_x_8271) ;  /* 0x000000000f087348 */ /* 0x017fea0003c00000 */
[----:B----4-:R3:W4:Y:S02]  /*2aa00*/  SHFL.IDX P6, R14, R13, R12, R11 ;  /* 0x0000000c0d0e7389 */ /* 0x01072400000c000b */
[----:B01234-:R-:W-:Y:S01]  /*2aa10*/  ENDCOLLECTIVE ;  /* 0x000000000000791b */ /* 0x01ffe20003800000 */
.L_x_8271:
[----:B------:R-:W-:Y:S05]  /*2aa20*/  BSYNC B1 ;  /* 0x0000000000017941 */ /* 0x000fea0003800000 */
.L_x_8270:
        /* <DEDUP_REMOVED lines=8> */
.L_x_8272:
[----:B------:R-:W-:Y:S05]  /*2aab0*/  BRA `(.L_x_8273) ;  /* 0xffffff5000947947 */ /* 0x000fea000383ffff */
.L_x_8008:
[----:B------:R-:W-:Y:S01]  /*2aac0*/  BSSY B1, `(.L_x_8274) ;  /* 0x0000008000017945 */ /* 0x000fe20003800000 */
[----:B------:R-:W-:Y:S02]  /*2aad0*/  IMAD.MOV.U32 R13, RZ, RZ, R4 ;  /* 0x000000ffff0d7224 */ /* 0x000fe400078e0004 */
[----:B------:R-:W-:Y:S02]  /*2aae0*/  IMAD.MOV.U32 R12, RZ, RZ, 0x2 ;  /* 0x00000002ff0c7424 */ /* 0x000fe400078e00ff */
[----:B------:R-:W-:Y:S02]  /*2aaf0*/  IMAD.MOV.U32 R11, RZ, RZ, 0x181f ;  /* 0x0000181fff0b7424 */ /* 0x000fe400078e00ff */
[----:B0-----:R-:W-:-:S07]  /*2ab00*/  IMAD.MOV.U32 R15, RZ, RZ, -0x1 ;  /* 0xffffffffff0f7424 */ /* 0x001fce00078e00ff */
[----:B-1234-:R-:W-:Y:S05]  /*2ab10*/  WARPSYNC.COLLECTIVE R15, `(.L_x_8275) ;  /* 0x000000000f087348 */ /* 0x01efea0003c00000 */
[----:B----4-:R0:W4:Y:S02]  /*2ab20*/  SHFL.IDX P6, R14, R13, R12, R11 ;  /* 0x0000000c0d0e7389 */ /* 0x01012400000c000b */
[----:B01234-:R-:W-:Y:S01]  /*2ab30*/  ENDCOLLECTIVE ;  /* 0x000000000000791b */ /* 0x01ffe20003800000 */
.L_x_8275:
[----:B------:R-:W-:Y:S05]  /*2ab40*/  BSYNC B1 ;  /* 0x0000000000017941 */ /* 0x000fea0003800000 */
.L_x_8274:
        /* <DEDUP_REMOVED lines=8> */
.L_x_8276:
[----:B------:R-:W-:Y:S05]  /*2abd0*/  BRA `(.L_x_8277) ;  /* 0xffffff5000947947 */ /* 0x000fea000383ffff */
.L_x_8011:
[----:B------:R-:W-:Y:S01]  /*2abe0*/  BSSY B1, `(.L_x_8278) ;  /* 0x0000008000017945 */ /* 0x000fe20003800000 */
[----:B------:R-:W-:Y:S02]  /*2abf0*/  IMAD.MOV.U32 R13, RZ, RZ, R4 ;  /* 0x000000ffff0d7224 */ /* 0x000fe400078e0004 */
[----:B------:R-:W-:Y:S02]  /*2ac00*/  IMAD.MOV.U32 R12, RZ, RZ, 0x3 ;  /* 0x00000003ff0c7424 */ /* 0x000fe400078e00ff */
[----:B------:R-:W-:Y:S02]  /*2ac10*/  IMAD.MOV.U32 R11, RZ, RZ, 0x181f ;  /* 0x0000181fff0b7424 */ /* 0x000fe400078e00ff */
[----:B0-----:R-:W-:-:S07]  /*2ac20*/  IMAD.MOV.U32 R15, RZ, RZ, -0x1 ;  /* 0xffffffffff0f7424 */ /* 0x001fce00078e00ff */
[----:B-1234-:R-:W-:Y:S05]  /*2ac30*/  WARPSYNC.COLLECTIVE R15, `(.L_x_8279) ;  /* 0x000000000f087348 */ /* 0x01efea0003c00000 */
[----:B------:R0:W0:Y:S02]  /*2ac40*/  SHFL.IDX P6, R14, R13, R12, R11 ;  /* 0x0000000c0d0e7389 */ /* 0x00002400000c000b */
[----:B01234-:R-:W-:Y:S01]  /*2ac50*/  ENDCOLLECTIVE ;  /* 0x000000000000791b */ /* 0x01ffe20003800000 */
.L_x_8279:
[----:B------:R-:W-:Y:S05]  /*2ac60*/  BSYNC B1 ;  /* 0x0000000000017941 */ /* 0x000fea0003800000 */
.L_x_8278:
        /* <DEDUP_REMOVED lines=8> */
.L_x_8280:
[----:B------:R-:W-:Y:S05]  /*2acf0*/  BRA `(.L_x_8281) ;  /* 0xffffff5000947947 */ /* 0x000fea000383ffff */
.L_x_8038:
[----:B------:R-:W1:Y:S01]  /*2ad00*/  S2R R5, SR_TID.X ;  /* 0x0000000000057919 */ /* 0x000e620000002100 */
[----:B------:R-:W-:Y:S01]  /*2ad10*/  BSSY B1, `(.L_x_8282) ;  /* 0x000000a000017945 */ /* 0x000fe20003800000 */
[----:B------:R-:W-:Y:S02]  /*2ad20*/  IMAD.MOV.U32 R12, RZ, RZ, RZ ;  /* 0x000000ffff0c7224 */ /* 0x000fe400078e00ff */
[----:B------:R-:W-:Y:S02]  /*2ad30*/  IMAD.MOV.U32 R11, RZ, RZ, 0x1f ;  /* 0x0000001fff0b7424 */ /* 0x000fe400078e00ff */
[----:B0-----:R-:W-:Y:S01]  /*2ad40*/  IMAD.MOV.U32 R15, RZ, RZ, -0x1 ;  /* 0xffffffffff0f7424 */ /* 0x001fe200078e00ff */
[----:B-1----:R-:W-:-:S04]  /*2ad50*/  SHF.R.U32.HI R5, RZ, 0x5, R5 ;  /* 0x00000005ff057819 */ /* 0x002fc80000011605 */
[----:B------:R-:W-:-:S05]  /*2ad60*/  LOP3.LUT R5, R5, 0x3, RZ, 0xc0, !PT ;  /* 0x0000000305057812 */ /* 0x000fca00078ec0ff */
[----:B------:R-:W-:-:S07]  /*2ad70*/  IMAD.MOV.U32 R13, RZ, RZ, R5 ;  /* 0x000000ffff0d7224 */ /* 0x000fce00078e0005 */
[----:B------:R-:W-:Y:S05]  /*2ad80*/  WARPSYNC.COLLECTIVE R15, `(.L_x_8283) ;  /* 0x000000000f087348 */ /* 0x000fea0003c00000 */
[----:B------:R0:W1:Y:S02]  /*2ad90*/  SHFL.IDX P6, R14, R13, R12, R11 ;  /* 0x0000000c0d0e7389 */ /* 0x00006400000c000b */
[----:B01----:R-:W-:Y:S01]  /*2ada0*/  ENDCOLLECTIVE ;  /* 0x000000000000791b */ /* 0x003fe20003800000 */
.L_x_8283:
[----:B------:R-:W-:Y:S05]  /*2adb0*/  BSYNC B1 ;  /* 0x0000000000017941 */ /* 0x000fea0003800000 */
.L_x_8282:
[----:B------:R-:W-:Y:S05]  /*2adc0*/  BRA `(.L_x_8284) ;  /* 0xffffff7000c87947 */ /* 0x000fea000383ffff */
.L_x_8040:
[----:B------:R-:W-:Y:S01]  /*2add0*/  BSSY B1, `(.L_x_8285) ;  /* 0x0000006000017945 */ /* 0x000fe20003800000 */
[----:B0-----:R-:W-:-:S07]  /*2ade0*/  IMAD.MOV.U32 R15, RZ, RZ, -0x1 ;  /* 0xffffffffff0f7424 */ /* 0x001fce00078e00ff */
[----:B-1----:R-:W-:Y:S05]  /*2adf0*/  WARPSYNC.COLLECTIVE R15, `(.L_x_8286) ;  /* 0x000000000f0c7348 */ /* 0x002fea0003c00000 */
[----:B------:R-:W-:Y:S02]  /*2ae00*/  ELECT P6, UR62, PT ;  /* 0x00000000003e782f */ /* 0x000fe400038c0000 */
[----:B------:R-:W-:Y:S01]  /*2ae10*/  MOV R14, UR62 ;  /* 0x0000003e000e7c02 */ /* 0x000fe20008000f00 */
[----:B-1----:R-:W-:Y:S10]  /*2ae20*/  ENDCOLLECTIVE ;  /* 0x000000000000791b */ /* 0x002ff40003800000 */
.L_x_8286:
[----:B------:R-:W-:Y:S05]  /*2ae30*/  BSYNC B1 ;  /* 0x0000000000017941 */ /* 0x000fea0003800000 */
.L_x_8285:
[----:B------:R-:W-:Y:S01]  /*2ae40*/  PLOP3.LUT P1, PT, P6, PT, PT, 0x80, 0x0 ;  /* 0x000000000000781c */ /* 0x000fe2000372f070 */
[----:B------:R-:W-:-:S12]  /*2ae50*/  BRA `(.L_x_8039) ;  /* 0xffffff7000bc7947 */ /* 0x000fd8000383ffff */
.L_x_8042:
[----:B-1----:R1:W2:Y:S02]  /*2ae60*/  SYNCS.PHASECHK.TRANS64.TRYWAIT P0, [R18+URZ+0x28820], R4 ;  /* 0x02882004120075a7 */ /* 0x0022a4000800017f */
[----:B--2---:R-:W-:Y:S05]  /*2ae70*/  @!P0 NANOSLEEP.SYNCS 0x989680 ;  /* 0x009896800000895d */ /* 0x004fea0003900000 */
[----:B------:R-:W2:Y:S02]  /*2ae80*/  @!P0 SYNCS.PHASECHK.TRANS64 P0, [R18+URZ+0x28820], R4 ;  /* 0x02882004120085a7 */ /* 0x000ea4000800007f */
[----:B--2---:R-:W-:Y:S05]  /*2ae90*/  @!P0 BRA `(.L_x_8042) ;  /* 0xfffffffc00f08947 */ /* 0x004fea000383ffff */
[----:B------:R-:W-:Y:S05]  /*2aea0*/  BRA `(.L_x_8287) ;  /* 0xffffff7000cc7947 */ /* 0x000fea000383ffff */
.L_x_8046:
[----:B--2---:R2:W3:Y:S02]  /*2aeb0*/  SYNCS.PHASECHK.TRANS64.TRYWAIT P0, [R6+URZ+0x288a0], R10 ;  /* 0x0288a00a060075a7 */ /* 0x0044e4000800017f */
[----:B---3--:R-:W-:Y:S05]  /*2aec0*/  @!P0 NANOSLEEP.SYNCS 0x989680 ;  /* 0x009896800000895d */ /* 0x008fea0003900000 */
[----:B------:R-:W3:Y:S02]  /*2aed0*/  @!P0 SYNCS.PHASECHK.TRANS64 P0, [R6+URZ+0x288a0], R10 ;  /* 0x0288a00a060085a7 */ /* 0x000ee4000800007f */
[----:B---3--:R-:W-:Y:S05]  /*2aee0*/  @!P0 BRA `(.L_x_8046) ;  /* 0xfffffffc00f08947 */ /* 0x008fea000383ffff */
[----:B------:R-:W-:Y:S05]  /*2aef0*/  BRA `(.L_x_8288) ;  /* 0xffffff7000ec7947 */ /* 0x000fea000383ffff */
.L_x_8052:
[----:B0-----:R0:W1:Y:S02]  /*2af00*/  SYNCS.PHASECHK.TRANS64.TRYWAIT P0, [R6+URZ+0x288c0], R10 ;  /* 0x0288c00a060075a7 */ /* 0x001064000800017f */
[----:B-1----:R-:W-:Y:S05]  /*2af10*/  @!P0 NANOSLEEP.SYNCS 0x989680 ;  /* 0x009896800000895d */ /* 0x002fea0003900000 */
[----:B------:R-:W1:Y:S02]  /*2af20*/  @!P0 SYNCS.PHASECHK.TRANS64 P0, [R6+URZ+0x288c0], R10 ;  /* 0x0288c00a060085a7 */ /* 0x000e64000800007f */
[----:B-1----:R-:W-:Y:S05]  /*2af30*/  @!P0 BRA `(.L_x_8052) ;  /* 0xfffffffc00f08947 */ /* 0x002fea000383ffff */
[----:B------:R-:W-:Y:S05]  /*2af40*/  BRA `(.L_x_8289) ;  /* 0xffffff7400ac7947 */ /* 0x000fea000383ffff */
.L_x_8060:
[----:B-1----:R1:W2:Y:S02]  /*2af50*/  SYNCS.PHASECHK.TRANS64.TRYWAIT P0, [R8+URZ+0x288a0], R7 ;  /* 0x0288a007080075a7 */ /* 0x0022a4000800017f */
[----:B--2---:R-:W-:Y:S05]  /*2af60*/  @!P0 NANOSLEEP.SYNCS 0x989680 ;  /* 0x009896800000895d */ /* 0x004fea0003900000 */
[----:B------:R-:W2:Y:S02]  /*2af70*/  @!P0 SYNCS.PHASECHK.TRANS64 P0, [R8+URZ+0x288a0], R7 ;  /* 0x0288a007080085a7 */ /* 0x000ea4000800007f */
[----:B--2---:R-:W-:Y:S05]  /*2af80*/  @!P0 BRA `(.L_x_8060) ;  /* 0xfffffffc00f08947 */ /* 0x004fea000383ffff */
[----:B------:R-:W-:Y:S05]  /*2af90*/  BRA `(.L_x_8290) ;  /* 0xffffff7800bc7947 */ /* 0x000fea000383ffff */
.L_x_8066:
[----:B--2---:R2:W3:Y:S02]  /*2afa0*/  SYNCS.PHASECHK.TRANS64.TRYWAIT P0, [R8+URZ+0x288c0], R7 ;  /* 0x0288c007080075a7 */ /* 0x0044e4000800017f */
[----:B---3--:R-:W-:Y:S05]  /*2afb0*/  @!P0 NANOSLEEP.SYNCS 0x989680 ;  /* 0x009896800000895d */ /* 0x008fea0003900000 */
[----:B------:R-:W3:Y:S02]  /*2afc0*/  @!P0 SYNCS.PHASECHK.TRANS64 P0, [R8+URZ+0x288c0], R7 ;  /* 0x0288c007080085a7 */ /* 0x000ee4000800007f */
[----:B---3--:R-:W-:Y:S05]  /*2afd0*/  @!P0 BRA `(.L_x_8066) ;  /* 0xfffffffc00f08947 */ /* 0x008fea000383ffff */
[----:B------:R-:W-:Y:S05]  /*2afe0*/  BRA `(.L_x_8291) ;  /* 0xffffff7c00747947 */ /* 0x000fea000383ffff */
.L_x_8090:
        /* <DEDUP_REMOVED lines=11> */
.L_x_8293:
[----:B------:R-:W-:Y:S05]  /*2b0a0*/  BSYNC B0 ;  /* 0x0000000000007941 */ /* 0x000fea0003800000 */
.L_x_8292:
[----:B------:R-:W-:Y:S05]  /*2b0b0*/  BRA `(.L_x_8294) ;  /* 0xffffff8c00847947 */ /* 0x000fea000383ffff */
.L_x_8092:
[----:B------:R-:W-:Y:S01]  /*2b0c0*/  BSSY B0, `(.L_x_8295) ;  /* 0x0000006000007945 */ /* 0x000fe20003800000 */
[----:B0-----:R-:W-:-:S07]  /*2b0d0*/  IMAD.MOV.U32 R15, RZ, RZ, -0x1 ;  /* 0xffffffffff0f7424 */ /* 0x001fce00078e00ff */
[----:B-1-3--:R-:W-:Y:S05]  /*2b0e0*/  WARPSYNC.COLLECTIVE R15, `(.L_x_8296) ;  /* 0x000000000f0c7348 */ /* 0x00afea0003c00000 */
[----:B------:R-:W-:Y:S02]  /*2b0f0*/  ELECT P6, UR62, PT ;  /* 0x00000000003e782f */ /* 0x000fe400038c0000 */
[----:B------:R-:W-:Y:S01]  /*2b100*/  MOV R14, UR62 ;  /* 0x0000003e000e7c02 */ /* 0x000fe20008000f00 */
[----:B-1-3--:R-:W-:Y:S10]  /*2b110*/  ENDCOLLECTIVE ;  /* 0x000000000000791b */ /* 0x00aff40003800000 */
.L_x_8296:
[----:B------:R-:W-:Y:S05]  /*2b120*/  BSYNC B0 ;  /* 0x0000000000007941 */ /* 0x000fea0003800000 */
.L_x_8295:
[----:B------:R-:W-:Y:S05]  /*2b130*/  BRA `(.L_x_8297) ;  /* 0xffffff8c00907947 */ /* 0x000fea000383ffff */
.L_x_8094:
[----:B--2---:R2:W3:Y:S02]  /*2b140*/  SYNCS.PHASECHK.TRANS64.TRYWAIT P0, [R0+URZ+0x28840], R2 ;  /* 0x02884002000075a7 */ /* 0x0044e4000800017f */
[----:B---3--:R-:W-:Y:S05]  /*2b150*/  @!P0 NANOSLEEP.SYNCS 0x989680 ;  /* 0x009896800000895d */ /* 0x008fea0003900000 */
[----:B------:R-:W3:Y:S02]  /*2b160*/  @!P0 SYNCS.PHASECHK.TRANS64 P0, [R0+URZ+0x28840], R2 ;  /* 0x02884002000085a7 */ /* 0x000ee4000800007f */
[----:B---3--:R-:W-:Y:S05]  /*2b170*/  @!P0 BRA `(.L_x_8094) ;  /* 0xfffffffc00f08947 */ /* 0x008fea000383ffff */
[----:B------:R-:W-:Y:S05]  /*2b180*/  BRA `(.L_x_8298) ;  /* 0xffffff8c00f07947 */ /* 0x000fea000383ffff */
.L_x_8098:
[----:B------:R-:W2:Y:S01]  /*2b190*/  LDL.LU R11, [R1+0x38] ;  /* 0x00003800010b7983 */ /* 0x000ea20000300800 */
[----:B------:R-:W-:Y:S02]  /*2b1a0*/  IMAD.MOV.U32 R5, RZ, RZ, R12 ;  /* 0x000000ffff057224 */ /* 0x000fe400078e000c */
[----:B------:R-:W-:Y:S02]  /*2b1b0*/  IMAD.MOV.U32 R13, RZ, RZ, R3 ;  /* 0x000000ffff0d7224 */ /* 0x000fe400078e0003 */
[----:B------:R-:W-:Y:S02]  /*2b1c0*/  IMAD.MOV.U32 R12, RZ, RZ, RZ ;  /* 0x000000ffff0c7224 */ /* 0x000fe400078e00ff */
[----:B------:R-:W-:Y:S02]  /*2b1d0*/  IMAD.MOV.U32 R15, RZ, RZ, -0x1 ;  /* 0xffffffffff0f7424 */ /* 0x000fe400078e00ff */
        /* <DEDUP_REMOVED lines=8> */
.L_x_8299:
[----:B------:R-:W-:Y:S01]  /*2b260*/  IMAD.MOV.U32 R13, RZ, RZ, R4 ;  /* 0x000000ffff0d7224 */ /* 0x000fe200078e0004 */
[----:B------:R-:W-:-:S07]  /*2b270*/  MOV R6, R14 ;  /* 0x0000000e00067202 */ /* 0x000fce0000000f00 */
[----:B------:R-:W-:Y:S05]  /*2b280*/  WARPSYNC.COLLECTIVE R15, `(.L_x_8300) ;  /* 0x000000000f087348 */ /* 0x000fea0003c00000 */
[----:B------:R0:W1:Y:S02]  /*2b290*/  SHFL.IDX P6, R14, R13, R12, R11 ;  /* 0x0000000c0d0e7389 */ /* 0x00006400000c000b */
[----:B01----:R-:W-:Y:S01]  /*2b2a0*/  ENDCOLLECTIVE ;  /* 0x000000000000791b */ /* 0x003fe20003800000 */
.L_x_8300:
[----:B------:R-:W-:Y:S02]  /*2b2b0*/  IMAD.MOV.U32 R13, RZ, RZ, R3 ;  /* 0x000000ffff0d7224 */ /* 0x000fe400078e0003 */
[----:B------:R-:W-:Y:S02]  /*2b2c0*/  IMAD.MOV.U32 R12, RZ, RZ, 0x1 ;  /* 0x00000001ff0c7424 */ /* 0x000fe400078e00ff */
[----:B------:R-:W-:-:S07]  /*2b2d0*/  IMAD.MOV.U32 R7, RZ, RZ, R14 ;  /* 0x000000ffff077224 */ /* 0x000fce00078e000e */
[----:B------:R-:W-:Y:S05]  /*2b2e0*/  WARPSYNC.COLLECTIVE R15, `(.L_x_8301) ;  /* 0x000000000f087348 */ /* 0x000fea0003c00000 */
[----:B------:R0:W1:Y:S02]  /*2b2f0*/  SHFL.IDX P6, R14, R13, R12, R11 ;  /* 0x0000000c0d0e7389 */ /* 0x00006400000c000b */
[----:B01----:R-:W-:Y:S01]  /*2b300*/  ENDCOLLECTIVE ;  /* 0x000000000000791b */ /* 0x003fe20003800000 */
.L_x_8301:
[----:B------:R-:W-:-:S05]  /*2b310*/  @!P2 LEA R7, P3, R9, R7, 0x1 ;  /* 0x000000070907a211 */ /* 0x000fca00078608ff */
[----:B------:R-:W-:-:S05]  /*2b320*/  @!P2 IMAD.X R6, RZ, RZ, R6, P3 ;  /* 0x000000ffff06a224 */ /* 0x000fca00018e0606 */
[----:B------:R-:W-:Y:S02]  /*2b330*/  @!P2 LOP3.LUT R7, R7, R6, RZ, 0x3c, !PT ;  /* 0x000000060707a212 */ /* 0x000fe400078e3cff */
[----:B------:R-:W-:Y:S02]  /*2b340*/  MOV R13, R4 ;  /* 0x00000004000d7202 */ /* 0x000fe40000000f00 */
        /* <DEDUP_REMOVED lines=12> */
.L_x_8302:
[----:B------:R-:W-:Y:S02]  /*2b410*/  IMAD.MOV.U32 R13, RZ, RZ, R3 ;  /* 0x000000ffff0d7224 */ /* 0x000fe400078e0003 */
[----:B------:R-:W-:Y:S02]  /*2b420*/  IMAD.MOV.U32 R12, RZ, RZ, 0x2 ;  /* 0x00000002ff0c7424 */ /* 0x000fe400078e00ff */
[----:B------:R-:W-:-:S07]  /*2b430*/  IMAD.MOV.U32 R5, RZ, RZ, R14 ;  /* 0x000000ffff057224 */ /* 0x000fce00078e000e */
[----:B------:R-:W-:Y:S05]  /*2b440*/  WARPSYNC.COLLECTIVE R15, `(.L_x_8303) ;  /* 0x000000000f087348 */ /* 0x000fea0003c00000 */
[----:B------:R0:W1:Y:S02]  /*2b450*/  SHFL.IDX P6, R14, R13, R12, R11 ;  /* 0x0000000c0d0e7389 */ /* 0x00006400000c000b */
[----:B01----:R-:W-:Y:S01]  /*2b460*/  ENDCOLLECTIVE ;  /* 0x000000000000791b */ /* 0x003fe20003800000 */
.L_x_8303:
[----:B------:R-:W-:-:S05]  /*2b470*/  @!P2 LEA R5, P3, R9, R5, 0x1 ;  /* 0x000000050905a211 */ /* 0x000fca00078608ff */
[----:B------:R-:W-:-:S04]  /*2b480*/  @!P2 IMAD.X R6, RZ, RZ, R6, P3 ;  /* 0x000000ffff06a224 */ /* 0x000fc800018e0606 */
[----:B------:R-:W-:Y:S02]  /*2b490*/  @!P2 IMAD.MOV.U32 R7, RZ, RZ, R6 ;  /* 0x000000ffff07a224 */ /* 0x000fe400078e0006 */
[----:B------:R-:W-:Y:S01]  /*2b4a0*/  @!P2 IMAD.MOV.U32 R6, RZ, RZ, R5 ;  /* 0x000000ffff06a224 */ /* 0x000fe200078e0005 */
[----:B------:R-:W-:Y:S01]  /*2b4b0*/  MOV R13, R4 ;  /* 0x00000004000d7202 */ /* 0x000fe20000000f00 */
[----:B------:R-:W-:-:S03]  /*2b4c0*/  VIADD R5, R0, 0x20 ;  /* 0x0000002000057836 */ /* 0x000fc60000000000 */
        /* <DEDUP_REMOVED lines=10> */
.L_x_8304:
[----:B------:R-:W-:Y:S02]  /*2b570*/  IMAD.MOV.U32 R13, RZ, RZ, R3 ;  /* 0x000000ffff0d7224 */ /* 0x000fe400078e0003 */
[----:B------:R-:W-:Y:S02]  /*2b580*/  IMAD.MOV.U32 R12, RZ, RZ, 0x3 ;  /* 0x00000003ff0c7424 */ /* 0x000fe400078e00ff */
[----:B------:R-:W-:-:S07]  /*2b590*/  IMAD.MOV.U32 R5, RZ, RZ, R14 ;  /* 0x000000ffff057224 */ /* 0x000fce00078e000e */
[----:B------:R-:W-:Y:S05]  /*2b5a0*/  WARPSYNC.COLLECTIVE R15, `(.L_x_8305) ;  /* 0x000000000f087348 */ /* 0x000fea0003c00000 */
[----:B------:R0:W1:Y:S02]  /*2b5b0*/  SHFL.IDX P6, R14, R13, R12, R11 ;  /* 0x0000000c0d0e7389 */ /* 0x00006400000c000b */
[----:B01----:R-:W-:Y:S01]  /*2b5c0*/  ENDCOLLECTIVE ;  /* 0x000000000000791b */ /* 0x003fe20003800000 */
.L_x_8305:
        /* <DEDUP_REMOVED lines=16> */
.L_x_8306:
[----:B------:R-:W-:Y:S02]  /*2b6d0*/  IMAD.MOV.U32 R13, RZ, RZ, R3 ;  /* 0x000000ffff0d7224 */ /* 0x000fe400078e0003 */
[----:B------:R-:W-:Y:S02]  /*2b6e0*/  IMAD.MOV.U32 R12, RZ, RZ, 0x4 ;  /* 0x00000004ff0c7424 */ /* 0x000fe400078e00ff */
[----:B------:R-:W-:-:S07]  /*2b6f0*/  IMAD.MOV.U32 R5, RZ, RZ, R14 ;  /* 0x000000ffff057224 */ /* 0x000fce00078e000e */
[----:B------:R-:W-:Y:S05]  /*2b700*/  WARPSYNC.COLLECTIVE R15, `(.L_x_8307) ;  /* 0x000000000f087348 */ /* 0x000fea0003c00000 */
[----:B------:R0:W1:Y:S02]  /*2b710*/  SHFL.IDX P6, R14, R13, R12, R11 ;  /* 0x0000000c0d0e7389 */ /* 0x00006400000c000b */
[----:B01----:R-:W-:Y:S01]  /*2b720*/  ENDCOLLECTIVE ;  /* 0x000000000000791b */ /* 0x003fe20003800000 */
.L_x_8307:
        /* <DEDUP_REMOVED lines=16> */
.L_x_8308:
[----:B------:R-:W-:Y:S02]  /*2b830*/  IMAD.MOV.U32 R13, RZ, RZ, R3 ;  /* 0x000000ffff0d7224 */ /* 0x000fe400078e0003 */
[----:B------:R-:W-:Y:S02]  /*2b840*/  IMAD.MOV.U32 R12, RZ, RZ, 0x5 ;  /* 0x00000005ff0c7424 */ /* 0x000fe400078e00ff */
[----:B------:R-:W-:-:S07]  /*2b850*/  IMAD.MOV.U32 R5, RZ, RZ, R14 ;  /* 0x000000ffff057224 */ /* 0x000fce00078e000e */
[----:B------:R-:W-:Y:S05]  /*2b860*/  WARPSYNC.COLLECTIVE R15, `(.L_x_8309) ;  /* 0x000000000f087348 */ /* 0x000fea0003c00000 */
[----:B------:R0:W1:Y:S02]  /*2b870*/  SHFL.IDX P6, R14, R13, R12, R11 ;  /* 0x0000000c0d0e7389 */ /* 0x00006400000c000b */
[----:B01----:R-:W-:Y:S01]  /*2b880*/  ENDCOLLECTIVE ;  /* 0x000000000000791b */ /* 0x003fe20003800000 */
.L_x_8309:
        /* <DEDUP_REMOVED lines=16> */
.L_x_8310:
[----:B------:R-:W-:Y:S02]  /*2b990*/  IMAD.MOV.U32 R13, RZ, RZ, R3 ;  /* 0x000000ffff0d7224 */ /* 0x000fe400078e0003 */
[----:B------:R-:W-:Y:S02]  /*2b9a0*/  IMAD.MOV.U32 R12, RZ, RZ, 0x6 ;  /* 0x00000006ff0c7424 */ /* 0x000fe400078e00ff */
[----:B------:R-:W-:-:S07]  /*2b9b0*/  IMAD.MOV.U32 R5, RZ, RZ, R14 ;  /* 0x000000ffff057224 */ /* 0x000fce00078e000e */
[----:B------:R-:W-:Y:S05]  /*2b9c0*/  WARPSYNC.COLLECTIVE R15, `(.L_x_8311) ;  /* 0x000000000f087348 */ /* 0x000fea0003c00000 */
[----:B------:R0:W1:Y:S02]  /*2b9d0*/  SHFL.IDX P6, R14, R13, R12, R11 ;  /* 0x0000000c0d0e7389 */ /* 0x00006400000c000b */
[----:B01----:R-:W-:Y:S01]  /*2b9e0*/  ENDCOLLECTIVE ;  /* 0x000000000000791b */ /* 0x003fe20003800000 */
.L_x_8311:
        /* <DEDUP_REMOVED lines=16> */
.L_x_8312:
[----:B------:R-:W-:Y:S02]  /*2baf0*/  IMAD.MOV.U32 R13, RZ, RZ, R3 ;  /* 0x000000ffff0d7224 */ /* 0x000fe400078e0003 */
[----:B------:R-:W-:Y:S02]  /*2bb00*/  IMAD.MOV.U32 R12, RZ, RZ, 0x7 ;  /* 0x00000007ff0c7424 */ /* 0x000fe400078e00ff */
[----:B------:R-:W-:-:S07]  /*2bb10*/  IMAD.MOV.U32 R5, RZ, RZ, R14 ;  /* 0x000000ffff057224 */ /* 0x000fce00078e000e */
[----:B------:R-:W-:Y:S05]  /*2bb20*/  WARPSYNC.COLLECTIVE R15, `(.L_x_8313) ;  /* 0x000000000f087348 */ /* 0x000fea0003c00000 */
[----:B------:R0:W1:Y:S02]  /*2bb30*/  SHFL.IDX P6, R14, R13, R12, R11 ;  /* 0x0000000c0d0e7389 */ /* 0x00006400000c000b */
[----:B01----:R-:W-:Y:S01]  /*2bb40*/  ENDCOLLECTIVE ;  /* 0x000000000000791b */ /* 0x003fe20003800000 */
.L_x_8313:
        /* <DEDUP_REMOVED lines=14> */
.L_x_8314:
[----:B------:R-:W-:Y:S01]  /*2bc30*/  MOV R3, R14 ;  /* 0x0000000e00037202 */ /* 0x000fe20000000f00 */
[----:B------:R-:W-:Y:S06]  /*2bc40*/  BRA `(.L_x_8315) ;  /* 0xffffff9000947947 */ /* 0x000fec000383ffff */
.L_x_8103:
[----:B---3--:R3:W4:Y:S02]  /*2bc50*/  SYNCS.PHASECHK.TRANS64.TRYWAIT P0, [R18+URZ+0x28820], R0 ;  /* 0x02882000120075a7 */ /* 0x008724000800017f */
[----:B----4-:R-:W-:Y:S05]  /*2bc60*/  @!P0 NANOSLEEP.SYNCS 0x989680 ;  /* 0x009896800000895d */ /* 0x010fea0003900000 */
[----:B------:R-:W4:Y:S02]  /*2bc70*/  @!P0 SYNCS.PHASECHK.TRANS64 P0, [R18+URZ+0x28820], R0 ;  /* 0x02882000120085a7 */ /* 0x000f24000800007f */
[----:B----4-:R-:W-:Y:S05]  /*2bc80*/  @!P0 BRA `(.L_x_8103) ;  /* 0xfffffffc00f08947 */ /* 0x010fea000383ffff */
[----:B------:R-:W-:Y:S05]  /*2bc90*/  BRA `(.L_x_8316) ;  /* 0xffffff9400007947 */ /* 0x000fea000383ffff */
.L_x_8112:
[----:B-1----:R1:W2:Y:S02]  /*2bca0*/  SYNCS.PHASECHK.TRANS64.TRYWAIT P0, [R3+URZ+0x28840], R2 ;  /* 0x02884002030075a7 */ /* 0x0022a4000800017f */
[----:B--2---:R-:W-:Y:S05]  /*2bcb0*/  @!P0 NANOSLEEP.SYNCS 0x989680 ;  /* 0x009896800000895d */ /* 0x004fea0003900000 */
[----:B------:R-:W2:Y:S02]  /*2bcc0*/  @!P0 SYNCS.PHASECHK.TRANS64 P0, [R3+URZ+0x28840], R2 ;  /* 0x02884002030085a7 */ /* 0x000ea4000800007f */
[----:B--2---:R-:W-:Y:S05]  /*2bcd0*/  @!P0 BRA `(.L_x_8112) ;  /* 0xfffffffc00f08947 */ /* 0x004fea000383ffff */
[----:B------:R-:W-:Y:S05]  /*2bce0*/  BRA `(.L_x_8317) ;  /* 0xffffff9400f47947 */ /* 0x000fea000383ffff */
.L_x_8118:
[----:B0-----:R0:W1:Y:S02]  /*2bcf0*/  SYNCS.PHASECHK.TRANS64.TRYWAIT P0, [R2+URZ+0x28860], R3 ;  /* 0x02886003020075a7 */ /* 0x001064000800017f */
[----:B-1----:R-:W-:Y:S05]  /*2bd00*/  @!P0 NANOSLEEP.SYNCS 0x989680 ;  /* 0x009896800000895d */ /* 0x002fea0003900000 */
[----:B------:R-:W1:Y:S02]  /*2bd10*/  @!P0 SYNCS.PHASECHK.TRANS64 P0, [R2+URZ+0x28860], R3 ;  /* 0x02886003020085a7 */ /* 0x000e64000800007f */
[----:B-1----:R-:W-:Y:S05]  /*2bd20*/  @!P0 BRA `(.L_x_8118) ;  /* 0xfffffffc00f08947 */ /* 0x002fea000383ffff */
[----:B------:R-:W-:Y:S05]  /*2bd30*/  BRA `(.L_x_8318) ;  /* 0xffffff9800c47947 */ /* 0x000fea000383ffff */
.L_x_8128:
[----:B-1----:R1:W2:Y:S02]  /*2bd40*/  SYNCS.PHASECHK.TRANS64.TRYWAIT P0, [R3+URZ+0x28840], R2 ;  /* 0x02884002030075a7 */ /* 0x0022a4000800017f */
[----:B--2---:R-:W-:Y:S05]  /*2bd50*/  @!P0 NANOSLEEP.SYNCS 0x989680 ;  /* 0x009896800000895d */ /* 0x004fea0003900000 */
[----:B------:R-:W2:Y:S02]  /*2bd60*/  @!P0 SYNCS.PHASECHK.TRANS64 P0, [R3+URZ+0x28840], R2 ;  /* 0x02884002030085a7 */ /* 0x000ea4000800007f */
[----:B--2---:R-:W-:Y:S05]  /*2bd70*/  @!P0 BRA `(.L_x_8128) ;  /* 0xfffffffc00f08947 */ /* 0x004fea000383ffff */
[----:B------:R-:W-:Y:S05]  /*2bd80*/  BRA `(.L_x_8319) ;  /* 0xffffffa000587947 */ /* 0x000fea000383ffff */
.L_x_8134:
[----:B0-----:R0:W1:Y:S02]  /*2bd90*/  SYNCS.PHASECHK.TRANS64.TRYWAIT P0, [R2+URZ+0x28860], R3 ;  /* 0x02886003020075a7 */ /* 0x001064000800017f */
[----:B-1----:R-:W-:Y:S05]  /*2bda0*/  @!P0 NANOSLEEP.SYNCS 0x989680 ;  /* 0x009896800000895d */ /* 0x002fea0003900000 */
[----:B------:R-:W1:Y:S02]  /*2bdb0*/  @!P0 SYNCS.PHASECHK.TRANS64 P0, [R2+URZ+0x28860], R3 ;  /* 0x02886003020085a7 */ /* 0x000e64000800007f */
[----:B-1----:R-:W-:Y:S05]  /*2bdc0*/  @!P0 BRA `(.L_x_8134) ;  /* 0xfffffffc00f08947 */ /* 0x002fea000383ffff */
[----:B------:R-:W-:Y:S05]  /*2bdd0*/  BRA `(.L_x_8320) ;  /* 0xffffffa400287947 */ /* 0x000fea000383ffff */
.L_x_8144:
[----:B--2---:R2:W3:Y:S02]  /*2bde0*/  SYNCS.PHASECHK.TRANS64.TRYWAIT P0, [R2+URZ+0x28840], R3 ;  /* 0x02884003020075a7 */ /* 0x0044e4000800017f */
[----:B---3--:R-:W-:Y:S05]  /*2bdf0*/  @!P0 NANOSLEEP.SYNCS 0x989680 ;  /* 0x009896800000895d */ /* 0x008fea0003900000 */
[----:B------:R-:W3:Y:S02]  /*2be00*/  @!P0 SYNCS.PHASECHK.TRANS64 P0, [R2+URZ+0x28840], R3 ;  /* 0x02884003020085a7 */ /* 0x000ee4000800007f */
[----:B---3--:R-:W-:Y:S05]  /*2be10*/  @!P0 BRA `(.L_x_8144) ;  /* 0xfffffffc00f08947 */ /* 0x008fea000383ffff */
[----:B------:R-:W-:Y:S05]  /*2be20*/  BRA `(.L_x_8321) ;  /* 0xffffffa800987947 */ /* 0x000fea000383ffff */
.L_x_8150:
[----:B0-----:R0:W1:Y:S02]  /*2be30*/  SYNCS.PHASECHK.TRANS64.TRYWAIT P0, [R2+URZ+0x28860], R5 ;  /* 0x02886005020075a7 */ /* 0x001064000800017f */
[----:B-1----:R-:W-:Y:S05]  /*2be40*/  @!P0 NANOSLEEP.SYNCS 0x989680 ;  /* 0x009896800000895d */ /* 0x002fea0003900000 */
[----:B------:R-:W1:Y:S02]  /*2be50*/  @!P0 SYNCS.PHASECHK.TRANS64 P0, [R2+URZ+0x28860], R5 ;  /* 0x02886005020085a7 */ /* 0x000e64000800007f */
[----:B-1----:R-:W-:Y:S05]  /*2be60*/  @!P0 BRA `(.L_x_8150) ;  /* 0xfffffffc00f08947 */ /* 0x002fea000383ffff */
[----:B------:R-:W-:Y:S05]  /*2be70*/  BRA `(.L_x_8322) ;  /* 0xffffffac00647947 */ /* 0x000fea000383ffff */
.L_x_8162:
[----:B---3--:R3:W4:Y:S02]  /*2be80*/  SYNCS.PHASECHK.TRANS64.TRYWAIT P0, [R0+URZ+0x28860], R2 ;  /* 0x02886002000075a7 */ /* 0x008724000800017f */
[----:B----4-:R-:W-:Y:S05]  /*2be90*/  @!P0 NANOSLEEP.SYNCS 0x989680 ;  /* 0x009896800000895d */ /* 0x010fea0003900000 */
[----:B------:R-:W4:Y:S02]  /*2bea0*/  @!P0 SYNCS.PHASECHK.TRANS64 P0, [R0+URZ+0x28860], R2 ;  /* 0x02886002000085a7 */ /* 0x000f24000800007f */
[----:B----4-:R-:W-:Y:S05]  /*2beb0*/  @!P0 BRA `(.L_x_8162) ;  /* 0xfffffffc00f08947 */ /* 0x010fea000383ffff */
[----:B------:R-:W-:Y:S05]  /*2bec0*/  BRA `(.L_x_8323) ;  /* 0xffffffb000bc7947 */ /* 0x000fea000383ffff */
.L_x_8170:
[----:B--2---:R-:W2:Y:S01]  /*2bed0*/  LDL R0, [R1] ;  /* 0x0000000001007983 */ /* 0x004ea20000100800 */
[----:B------:R-:W-:Y:S01]  /*2bee0*/  BSSY B0, `(.L_x_8324) ;  /* 0x0000008000007945 */ /* 0x000fe20003800000 */
[----:B------:R-:W-:Y:S02]  /*2bef0*/  IMAD.MOV.U32 R12, RZ, RZ, RZ ;  /* 0x000000ffff0c7224 */ /* 0x000fe400078e00ff */
[----:B------:R-:W-:Y:S02]  /*2bf00*/  IMAD.MOV.U32 R11, RZ, RZ, 0x1f ;  /* 0x0000001fff0b7424 */ /* 0x000fe400078e00ff */
[----:B------:R-:W-:Y:S02]  /*2bf10*/  IMAD.MOV.U32 R15, RZ, RZ, -0x1 ;  /* 0xffffffffff0f7424 */ /* 0x000fe400078e00ff */
[----:B--2---:R-:W-:-:S07]  /*2bf20*/  IMAD.MOV.U32 R13, RZ, RZ, R0 ;  /* 0x000000ffff0d7224 */ /* 0x004fce00078e0000 */
[----:B-1-3--:R-:W-:Y:S05]  /*2bf30*/  WARPSYNC.COLLECTIVE R15, `(.L_x_8325) ;  /* 0x000000000f087348 */ /* 0x00afea0003c00000 */
[----:B------:R0:W2:Y:S02]  /*2bf40*/  SHFL.IDX P6, R14, R13, R12, R11 ;  /* 0x0000000c0d0e7389 */ /* 0x0000a400000c000b */
[----:B0123--:R-:W-:Y:S01]  /*2bf50*/  ENDCOLLECTIVE ;  /* 0x000000000000791b */ /* 0x00ffe20003800000 */
.L_x_8325:
[----:B------:R-:W-:Y:S05]  /*2bf60*/  BSYNC B0 ;  /* 0x0000000000007941 */ /* 0x000fea0003800000 */
.L_x_8324:
[----:B------:R0:W5:Y:S01]  /*2bf70*/  LDL R2, [R1+0xc] ;  /* 0x00000c0001027983 */ /* 0x0001620000100800 */
[----:B------:R-:W-:Y:S01]  /*2bf80*/  IMAD.MOV.U32 R13, RZ, RZ, R0 ;  /* 0x000000ffff0d7224 */ /* 0x000fe200078e0000 */
[----:B------:R-:W-:Y:S01]  /*2bf90*/  MOV R15, 0xffffffff ;  /* 0xffffffff000f7802 */ /* 0x000fe20000000f00 */
[----:B------:R-:W-:Y:S01]  /*2bfa0*/  IMAD.MOV.U32 R12, RZ, RZ, 0x1 ;  /* 0x00000001ff0c7424 */ /* 0x000fe200078e00ff */
[----:B------:R-:W-:Y:S01]  /*2bfb0*/  LOP3.LUT P1, RZ, R10, 0x1, RZ, 0xc0, !PT ;  /* 0x000000010aff7812 */ /* 0x000fe2000782c0ff */
[----:B------:R-:W-:Y:S02]  /*2bfc0*/  IMAD.MOV.U32 R11, RZ, RZ, 0x1f ;  /* 0x0000001fff0b7424 */ /* 0x000fe400078e00ff */
[----:B------:R-:W-:-:S10]  /*2bfd0*/  IMAD.MOV.U32 R5, RZ, RZ, R14 ;  /* 0x000000ffff057224 */ /* 0x000fd400078e000e */
[----:B0----5:R-:W-:Y:S05]  /*2bfe0*/  WARPSYNC.COLLECTIVE R15, `(.L_x_8326) ;  /* 0x000000000f087348 */ /* 0x021fea0003c00000 */
[----:B------:R1:W2:Y:S02]  /*2bff0*/  SHFL.IDX P6, R14, R13, R12, R11 ;  /* 0x0000000c0d0e7389 */ /* 0x0002a400000c000b */
[----:B012--5:R-:W-:Y:S01]  /*2c000*/  ENDCOLLECTIVE ;  /* 0x000000000000791b */ /* 0x027fe20003800000 */
.L_x_8326:
        /* <DEDUP_REMOVED lines=24> */
.L_x_8327:
        /* <DEDUP_REMOVED lines=9> */
.L_x_8328:
        /* <DEDUP_REMOVED lines=8> */
.L_x_8329:
        /* <DEDUP_REMOVED lines=8> */
.L_x_8330:
        /* <DEDUP_REMOVED lines=8> */
.L_x_8331:
        /* <DEDUP_REMOVED lines=9> */
.L_x_8332:
[----:B------:R-:W-:Y:S01]  /*2c430*/  IMAD.MOV.U32 R9, RZ, RZ, R14 ;  /* 0x000000ffff097224 */ /* 0x000fe200078e000e */
[----:B------:R-:W-:Y:S06]  /*2c440*/  BRA `(.L_x_8333) ;  /* 0xffffffb400447947 */ /* 0x000fec000383ffff */
.L_x_8173:
        /* <DEDUP_REMOVED lines=8> */
.L_x_8335:
[----:B------:R-:W-:Y:S05]  /*2c4d0*/  BSYNC B0 ;  /* 0x0000000000007941 */ /* 0x000fea0003800000 */
.L_x_8334:
[----:B------:R-:W2:Y:S01]  /*2c4e0*/  LDL R7, [R1+0x10] ;  /* 0x0000100001077983 */ /* 0x000ea20000100800 */
[----:B------:R-:W-:Y:S01]  /*2c4f0*/  MOV R3, R14 ;  /* 0x0000000e00037202 */ /* 0x000fe20000000f00 */
[----:B------:R-:W-:Y:S02]  /*2c500*/  IMAD.MOV.U32 R12, RZ, RZ, 0x2 ;  /* 0x00000002ff0c7424 */ /* 0x000fe400078e00ff */
        /* <DEDUP_REMOVED lines=9> */
.L_x_8336:
        /* <DEDUP_REMOVED lines=8> */
.L_x_8337:
        /* <DEDUP_REMOVED lines=8> */
.L_x_8338:
        /* <DEDUP_REMOVED lines=8> */
.L_x_8339:
        /* <DEDUP_REMOVED lines=9> */
.L_x_8340:
[----:B------:R-:W-:Y:S01]  /*2c7b0*/  IMAD.MOV.U32 R9, RZ, RZ, R14 ;  /* 0x000000ffff097224 */ /* 0x000fe200078e000e */
[----:B------:R-:W-:Y:S06]  /*2c7c0*/  BRA `(.L_x_8341) ;  /* 0xffffffb400147947 */ /* 0x000fec000383ffff */
.L_x_8175:
[----:B------:R-:W-:Y:S01]  /*2c7d0*/  BSSY B0, `(.L_x_8342) ;  /* 0x0000006000007945 */ /* 0x000fe20003800000 */
[----:B------:R-:W-:Y:S01]  /*2c7e0*/  PLOP3.LUT P6, PT, P6, PT, PT, 0x8, 0x0 ;  /* 0x000000000000781c */ /* 0x000fe200037ce170 */
[----:B------:R-:W-:-:S12]  /*2c7f0*/  IMAD.MOV.U32 R15, RZ, RZ, -0x1 ;  /* 0xffffffffff0f7424 */ /* 0x000fd800078e00ff */
[----:B0-----:R-:W-:Y:S05]  /*2c800*/  WARPSYNC.COLLECTIVE R15, `(.L_x_8343) ;  /* 0x000000000f087348 */ /* 0x001fea0003c00000 */
[----:B------:R-:W-:Y:S01]  /*2c810*/  VOTE.ANY R14, PT, P6 ;  /* 0x00000000000e7806 */ /* 0x000fe200030e0100 */
[----:B0-----:R-:W-:Y:S06]  /*2c820*/  ENDCOLLECTIVE ;  /* 0x000000000000791b */ /* 0x001fec0003800000 */
.L_x_8343:
[----:B------:R-:W-:Y:S05]  /*2c830*/  BSYNC B0 ;  /* 0x0000000000007941 */ /* 0x000fea0003800000 */
.L_x_8342:
        /* <DEDUP_REMOVED lines=10> */
.L_x_8344:
[----:B------:R-:W-:Y:S02]  /*2c8e0*/  IMAD.MOV.U32 R13, RZ, RZ, R6 ;  /* 0x000000ffff0d7224 */ /* 0x000fe400078e0006 */
[----:B------:R-:W-:-:S07]  /*2c8f0*/  IMAD.MOV.U32 R4, RZ, RZ, R14 ;  /* 0x000000ffff047224 */ /* 0x000fce00078e000e */
[----:B------:R-:W-:Y:S05]  /*2c900*/  WARPSYNC.COLLECTIVE R15, `(.L_x_8345) ;  /* 0x000000000f087348 */ /* 0x000fea0003c00000 */
[----:B------:R0:W1:Y:S02]  /*2c910*/  SHFL.IDX P6, R14, R13, R12, R11 ;  /* 0x0000000c0d0e7389 */ /* 0x00006400000c000b */
[----:B01----:R-:W-:Y:S01]  /*2c920*/  ENDCOLLECTIVE ;  /* 0x000000000000791b */ /* 0x003fe20003800000 */
.L_x_8345:
[----:B------:R-:W-:Y:S02]  /*2c930*/  IMAD.MOV.U32 R6, RZ, RZ, R14 ;  /* 0x000000ffff067224 */ /* 0x000fe400078e000e */
[----:B------:R-:W-:-:S05]  /*2c940*/  IMAD.IADD R10, R3, 0x1, R10 ;  /* 0x00000001030a7824 */ /* 0x000fca00078e020a */
[----:B------:R2:W-:Y:S01]  /*2c950*/  STL [R1+0xc], R10 ;  /* 0x00000c0a01007387 */ /* 0x0005e20000100800 */
[----:B------:R-:W-:Y:S05]  /*2c960*/  BRA `(.L_x_8346) ;  /* 0xffffffb000f47947 */ /* 0x000fea000383ffff */
.L_x_8177:
[----:B------:R-:W-:Y:S01]  /*2c970*/  BSSY B0, `(.L_x_8347) ;  /* 0x0000008000007945 */ /* 0x000fe20003800000 */
[----:B------:R-:W-:Y:S01]  /*2c980*/  IMAD.MOV.U32 R13, RZ, RZ, R7 ;  /* 0x000000ffff0d7224 */ /* 0x000fe200078e0007 */
[----:B------:R-:W-:Y:S01]  /*2c990*/  MOV R11, 0x1f ;  /* 0x0000001f000b7802 */ /* 0x000fe20000000f00 */
[----:B------:R-:W-:Y:S02]  /*2c9a0*/  IMAD.MOV.U32 R12, RZ, RZ, R3 ;  /* 0x000000ffff0c7224 */ /* 0x000fe400078e0003 */
[----:B------:R-:W-:-:S07]  /*2c9b0*/  IMAD.MOV.U32 R15, RZ, RZ, -0x1 ;  /* 0xffffffffff0f7424 */ /* 0x000fce00078e00ff */
[----:B0-2---:R-:W-:Y:S05]  /*2c9c0*/  WARPSYNC.COLLECTIVE R15, `(.L_x_8348) ;  /* 0x000000000f087348 */ /* 0x005fea0003c00000 */
[----:B------:R1:W3:Y:S02]  /*2c9d0*/  SHFL.IDX P6, R14, R13, R12, R11 ;  /* 0x0000000c0d0e7389 */ /* 0x0002e400000c000b */
[----:B0123--:R-:W-:Y:S01]  /*2c9e0*/  ENDCOLLECTIVE ;  /* 0x000000000000791b */ /* 0x00ffe20003800000 */
.L_x_8348:
[----:B------:R-:W-:Y:S05]  /*2c9f0*/  BSYNC B0 ;  /* 0x0000000000007941 */ /* 0x000fea0003800000 */
.L_x_8347:
[----:B------:R-:W-:Y:S01]  /*2ca00*/  IMAD.MOV.U32 R3, RZ, RZ, R14 ;  /* 0x000000ffff037224 */ /* 0x000fe200078e000e */
[----:B------:R-:W-:Y:S06]  /*2ca10*/  BRA `(.L_x_8349) ;  /* 0xffffffb000e07947 */ /* 0x000fec000383ffff */
.L_x_8183:
[----:B0-----:R0:W1:Y:S02]  /*2ca20*/  SYNCS.PHASECHK.TRANS64.TRYWAIT P0, [R0+URZ+0x28820], R3 ;  /* 0x02882003000075a7 */ /* 0x001064000800017f */
[----:B-1----:R-:W-:Y:S05]  /*2ca30*/  @!P0 NANOSLEEP.SYNCS 0x989680 ;  /* 0x009896800000895d */ /* 0x002fea0003900000 */
[----:B------:R-:W1:Y:S02]  /*2ca40*/  @!P0 SYNCS.PHASECHK.TRANS64 P0, [R0+URZ+0x28820], R3 ;  /* 0x02882003000085a7 */ /* 0x000e64000800007f */
[----:B-1----:R-:W-:Y:S05]  /*2ca50*/  @!P0 BRA `(.L_x_8183) ;  /* 0xfffffffc00f08947 */ /* 0x002fea000383ffff */
[----:B------:R-:W-:Y:S05]  /*2ca60*/  BRA `(.L_x_8350) ;  /* 0xffffffbc007c7947 */ /* 0x000fea000383ffff */
.L_x_8184:
        /* <DEDUP_REMOVED lines=11> */
.L_x_8352:
[----:B------:R-:W-:Y:S05]  /*2cb20*/  BSYNC B0 ;  /* 0x0000000000007941 */ /* 0x000fea0003800000 */
.L_x_8351:
[----:B------:R-:W-:Y:S05]  /*2cb30*/  BRA `(.L_x_8353) ;  /* 0xffffffbc00647947 */ /* 0x000fea000383ffff */
.L_x_8185:
[----:B------:R-:W-:Y:S01]  /*2cb40*/  BSSY B0, `(.L_x_8354) ;  /* 0x0000006000007945 */ /* 0x000fe20003800000 */
[----:B------:R-:W-:-:S07]  /*2cb50*/  IMAD.MOV.U32 R15, RZ, RZ, -0x1 ;  /* 0xffffffffff0f7424 */ /* 0x000fce00078e00ff */
[----:B01-3--:R-:W-:Y:S05]  /*2cb60*/  WARPSYNC.COLLECTIVE R15, `(.L_x_8355) ;  /* 0x000000000f0c7348 */ /* 0x00bfea0003c00000 */
[----:B------:R-:W-:Y:S02]  /*2cb70*/  ELECT P6, UR62, PT ;  /* 0x00000000003e782f */ /* 0x000fe400038c0000 */
[----:B------:R-:W-:Y:S01]  /*2cb80*/  MOV R14, UR62 ;  /* 0x0000003e000e7c02 */ /* 0x000fe20008000f00 */
[----:B01-3--:R-:W-:Y:S10]  /*2cb90*/  ENDCOLLECTIVE ;  /* 0x000000000000791b */ /* 0x00bff40003800000 */
.L_x_8355:
[----:B------:R-:W-:Y:S05]  /*2cba0*/  BSYNC B0 ;  /* 0x0000000000007941 */ /* 0x000fea0003800000 */
.L_x_8354:
[----:B------:R-:W-:Y:S05]  /*2cbb0*/  BRA `(.L_x_8356) ;  /* 0xffffffbc00587947 */ /* 0x000fea000383ffff */
.L_x_8187:
[----:B0-----:R0:W1:Y:S02]  /*2cbc0*/  SYNCS.PHASECHK.TRANS64.TRYWAIT P0, [R6+URZ], R5 ;  /* 0x00000005060075a7 */ /* 0x001064000800017f */
[----:B-1----:R-:W-:Y:S05]  /*2cbd0*/  @!P0 NANOSLEEP.SYNCS 0x989680 ;  /* 0x009896800000895d */ /* 0x002fea0003900000 */
[----:B------:R-:W1:Y:S02]  /*2cbe0*/  @!P0 SYNCS.PHASECHK.TRANS64 P0, [R6+URZ], R5 ;  /* 0x00000005060085a7 */ /* 0x000e64000800007f */
[----:B-1----:R-:W-:Y:S05]  /*2cbf0*/  @!P0 BRA `(.L_x_8187) ;  /* 0xfffffffc00f08947 */ /* 0x002fea000383ffff */
[----:B------:R-:W-:Y:S05]  /*2cc00*/  BRA `(.L_x_8357) ;  /* 0xffffffbc00907947 */ /* 0x000fea000383ffff */
.L_x_8188:
[----:B-1----:R1:W2:Y:S02]  /*2cc10*/  SYNCS.PHASECHK.TRANS64.TRYWAIT P0, [R7+URZ], R2 ;  /* 0x00000002070075a7 */ /* 0x0022a4000800017f */
[----:B--2---:R-:W-:Y:S05]  /*2cc20*/  @!P0 NANOSLEEP.SYNCS 0x989680 ;  /* 0x009896800000895d */ /* 0x004fea0003900000 */
[----:B------:R-:W2:Y:S02]  /*2cc30*/  @!P0 SYNCS.PHASECHK.TRANS64 P0, [R7+URZ], R2 ;  /* 0x00000002070085a7 */ /* 0x000ea4000800007f */
[----:B--2---:R-:W-:Y:S05]  /*2cc40*/  @!P0 BRA `(.L_x_8188) ;  /* 0xfffffffc00f08947 */ /* 0x004fea000383ffff */
[----:B------:R-:W-:Y:S05]  /*2cc50*/  BRA `(.L_x_8358) ;  /* 0xffffffbc00847947 */ /* 0x000fea000383ffff */
.L_x_8190:
[----:B--2---:R2:W4:Y:S02]  /*2cc60*/  SYNCS.PHASECHK.TRANS64.TRYWAIT P0, [R4+URZ], R5 ;  /* 0x00000005040075a7 */ /* 0x004524000800017f */
[----:B----4-:R-:W-:Y:S05]  /*2cc70*/  @!P0 NANOSLEEP.SYNCS 0x989680 ;  /* 0x009896800000895d */ /* 0x010fea0003900000 */
[----:B------:R-:W4:Y:S02]  /*2cc80*/  @!P0 SYNCS.PHASECHK.TRANS64 P0, [R4+URZ], R5 ;  /* 0x00000005040085a7 */ /* 0x000f24000800007f */
[----:B----4-:R-:W-:Y:S05]  /*2cc90*/  @!P0 BRA `(.L_x_8190) ;  /* 0xfffffffc00f08947 */ /* 0x010fea000383ffff */
[----:B------:R-:W-:Y:S05]  /*2cca0*/  BRA `(.L_x_8359) ;  /* 0xffffffbc00887947 */ /* 0x000fea000383ffff */
.L_x_8360:
        /* <DEDUP_REMOVED lines=13> */
.L_x_14862:


//--------------------- .text._ZN7cutlass13device_kernelIN5flash11enable_sm90INS1_16FlashAttnFwdSm90INS1_25CollectiveMainloopFwdSm90ILi2EN4cute5tupleIJNS5_1CILi1EEES8_S8_EEENS6_IJNS7_ILi128EEESA_SA_EEELi128ENS_6half_tEfNS_4arch4Sm90ELb1ELb0ELb1ELb0ELb0ELb0ELb0ELb1ELb1ELb1ELb1ELb0EEENS1_21CollectiveEpilogueFwdISB_S9_SC_SE_Li256ELb0ELb1ELb1ELb0EEENS1_19SingleTileSchedulerILb0ELb1ELb1ELi128EEEEEEEEEvNT_6ParamsE --------------------------
	.section	.text._ZN7cutlass13device_kernelIN5flash11enable_sm90INS1_16FlashAttnFwdSm90INS1_25CollectiveMainloopFwdSm90ILi2EN4cute5tupleIJNS5_1CILi1EEES8_S8_EEENS6_IJNS7_ILi128EEESA_SA_EEELi128ENS_6half_tEfNS_4arch4Sm90ELb1ELb0ELb1ELb0ELb0ELb0ELb0ELb1ELb1ELb1ELb1ELb0EEENS1_21CollectiveEpilogueFwdISB_S9_SC_SE_Li256ELb0ELb1ELb1ELb0EEENS1_19SingleTileSchedulerILb0ELb1ELb1ELi128EEEEEEEEEvNT_6ParamsE,"ax",@progbits
	.align	128
.text._ZN7cutlass13device_kernelIN5flash11enable_sm90INS1_16FlashAttnFwdSm90INS1_25CollectiveMainloopFwdSm90ILi2EN4cute5tupleIJNS5_1CILi1EEES8_S8_EEENS6_IJNS7_ILi128EEESA_SA_EEELi128ENS_6half_tEfNS_4arch4Sm90ELb1ELb0ELb1ELb0ELb0ELb0ELb0ELb1ELb1ELb1ELb1ELb0EEENS1_21CollectiveEpilogueFwdISB_S9_SC_SE_Li256ELb0ELb1ELb1ELb0EEENS1_19SingleTileSchedulerILb0ELb1ELb1ELi128EEEEEEEEEvNT_6ParamsE:
        .type           _ZN7cutlass13device_kernelIN5flash11enable_sm90INS1_16FlashAttnFwdSm90INS1_25CollectiveMainloopFwdSm90ILi2EN4cute5tupleIJNS5_1CILi1EEES8_S8_EEENS6_IJNS7_ILi128EEESA_SA_EEELi128ENS_6half_tEfNS_4arch4Sm90ELb1ELb0ELb1ELb0ELb0ELb0ELb0ELb1ELb1ELb1ELb1ELb0EEENS1_21CollectiveEpilogueFwdISB_S9_SC_SE_Li256ELb0ELb1ELb1ELb0EEENS1_19SingleTileSchedulerILb0ELb1ELb1ELi128EEEEEEEEEvNT_6ParamsE,@function
        .size           _ZN7cutlass13device_kernelIN5flash11enable_sm90INS1_16FlashAttnFwdSm90INS1_25CollectiveMainloopFwdSm90ILi2EN4cute5tupleIJNS5_1CILi1EEES8_S8_EEENS6_IJNS7_ILi128EEESA_SA_EEELi128ENS_6half_tEfNS_4arch4Sm90ELb1ELb0ELb1ELb0ELb0ELb0ELb0ELb1ELb1ELb1ELb1ELb0EEENS1_21CollectiveEpilogueFwdISB_S9_SC_SE_Li256ELb0ELb1ELb1ELb0EEENS1_19SingleTileSchedulerILb0ELb1ELb1ELi128EEEEEEEEEvNT_6ParamsE,(.L_x_14863 - _ZN7cutlass13device_kernelIN5flash11enable_sm90INS1_16FlashAttnFwdSm90INS1_25CollectiveMainloopFwdSm90ILi2EN4cute5tupleIJNS5_1CILi1EEES8_S8_EEENS6_IJNS7_ILi128EEESA_SA_EEELi128ENS_6half_tEfNS_4arch4Sm90ELb1ELb0ELb1ELb0ELb0ELb0ELb0ELb1ELb1ELb1ELb1ELb0EEENS1_21CollectiveEpilogueFwdISB_S9_SC_SE_Li256ELb0ELb1ELb1ELb0EEENS1_19SingleTileSchedulerILb0ELb1ELb1ELi128EEEEEEEEEvNT_6ParamsE)
        .other          _ZN7cutlass13device_kernelIN5flash11enable_sm90INS1_16FlashAttnFwdSm90INS1_25CollectiveMainloopFwdSm90ILi2EN4cute5tupleIJNS5_1CILi1EEES8_S8_EEENS6_IJNS7_ILi128EEESA_SA_EEELi128ENS_6half_tEfNS_4arch4Sm90ELb1ELb0ELb1ELb0ELb0ELb0ELb0ELb1ELb1ELb1ELb1ELb0EEENS1_21CollectiveEpilogueFwdISB_S9_SC_SE_Li256ELb0ELb1ELb1ELb0EEENS1_19SingleTileSchedulerILb0ELb1ELb1ELi128EEEEEEEEEvNT_6ParamsE,@"STO_CUDA_ENTRY STV_DEFAULT"
_ZN7cutlass13device_kernelIN5flash11enable_sm90INS1_16FlashAttnFwdSm90INS1_25CollectiveMainloopFwdSm90ILi2EN4cute5tupleIJNS5_1CILi1EEES8_S8_EEENS6_IJNS7_ILi128EEESA_SA_EEELi128ENS_6half_tEfNS_4arch4Sm90ELb1ELb0ELb1ELb0ELb0ELb0ELb0ELb1ELb1ELb1ELb1ELb0EEENS1_21CollectiveEpilogueFwdISB_S9_SC_SE_Li256ELb0ELb1ELb1ELb0EEENS1_19SingleTileSchedulerILb0ELb1ELb1ELi128EEEEEEEEEvNT_6ParamsE:
        /* <DEDUP_REMOVED lines=17> */
.L_x_8362:
[----:B------:R-:W-:Y:S05]  /*0110*/  BSYNC B0 ;  /* 0x0000000000007941 */ /* 0x000fea0003800000 */
.L_x_8361:
        /* <DEDUP_REMOVED lines=40> */
.L_x_8363:
        /* <DEDUP_REMOVED lines=22> */
.L_x_8364:
        /* <DEDUP_REMOVED lines=18> */
.L_x_8365:
        /* <DEDUP_REMOVED lines=22> */
.L_x_8366:
        /* <DEDUP_REMOVED lines=22> */
.L_x_8367:
        /* <DEDUP_REMOVED lines=9> */
.L_x_8370:
        /* <DEDUP_REMOVED lines=24> */
[----:B------:R-:W-:Y:S01]  /*0af0*/  SHF.R.U32.HI R4, RZ, 0x10, R17 ;  /* 0x00000010ff047819 */ /* 0x000fe20000011611 */
[----:B------:R-:W-:Y:S01]  /*0b00*/  IMAD.MOV.U32 R22, RZ, RZ, RZ ;  /* 0x000000ffff167224 */ /* 0x000fe200078e00ff */
[----:B------:R-:W-:-:S04]  /*0b10*/  LOP3.LUT R17, R17, 0xffff, RZ, 0xc0, !PT ;  /* 0x0000ffff11117812 */ /* 0x000fc800078ec0ff */
[----:B------:R-:W2:Y:S08]  /*0b20*/  LDC.64 R10, c[0x0][0x418] ;  /* 0x00010600ff0a7b82 */ /* 0x000eb00000000a00 */
[----:B------:R-:W3:Y:S01]  /*0b30*/  LDC R3, c[0x0][0x288] ;  /* 0x0000a200ff037b82 */ /* 0x000ee20000000800 */
[----:B0-----:R-:W-:-:S07]  /*0b40*/  ISETP.NE.AND P1, PT, R0, 0x1, PT ;  /* 0x000000010000780c */ /* 0x001fce0003f25270 */
[----:B------:R-:W0:Y:S01]  /*0b50*/  LDC R16, c[0x0][0x424] ;  /* 0x00010900ff107b82 */ /* 0x000e220000000800 */
[----:B--2---:R-:W-:-:S07]  /*0b60*/  ISETP.NE.U32.AND P0, PT, R10, RZ, PT ;  /* 0x000000ff0a00720c */ /* 0x004fce0003f05070 */
[----:B------:R-:W2:Y:S01]  /*0b70*/  LDC R9, c[0x0][0x2f0] ;  /* 0x0000bc00ff097b82 */ /* 0x000ea20000000800 */
[----:B-1----:R-:W-:Y:S01]  /*0b80*/  IMAD.SHL.U32 R23, R23, 0x80, RZ ;  /* 0x0000008017177824 */ /* 0x002fe200078e00ff */
[----:B------:R-:W-:-:S04]  /*0b90*/  ISETP.NE.AND.EX P0, PT, R11, RZ, PT, P0 ;  /* 0x000000ff0b00720c */ /* 0x000fc80003f05300 */
[----:B------:R-:W-:Y:S02]  /*0ba0*/  @P1 IADD3 R0, R23, 0x7f, RZ ;  /* 0x0000007f17001810 */ /* 0x000fe40007ffe0ff */
[----:B------:R-:W1:Y:S01]  /*0bb0*/  @P1 LDC R5, c[0x0][0x44c] ;  /* 0x00011300ff051b82 */ /* 0x000e620000000800 */
[----:B---3--:R-:W-:-:S07]  /*0bc0*/  IADD3 R3, -R3, 0x80, RZ ;  /* 0x0000008003037810 */ /* 0x008fce0007ffe1ff */
[----:B------:R-:W3:Y:S01]  /*0bd0*/  @P1 LDC R7, c[0x0][0x450] ;  /* 0x00011400ff071b82 */ /* 0x000ee20000000800 */
[----:B0-----:R-:W-:Y:S02]  /*0be0*/  SEL R16, R16, 0x1, P0 ;  /* 0x0000000110107807 */ /* 0x001fe40000000000 */
[----:B------:R-:W-:-:S03]  /*0bf0*/  ISETP.NE.AND P0, PT, R4, RZ, PT ;  /* 0x000000ff0400720c */ /* 0x000fc60003f05270 */
[----:B--2---:R-:W-:Y:S02]  /*0c00*/  IMAD R3, R16, R9, R3 ;  /* 0x0000000910037224 */ /* 0x004fe400078e0203 */
[----:B-1----:R-:W-:-:S08]  /*0c10*/  @P1 IMAD.HI.U32 R2, R0, R5, RZ ;  /* 0x0000000500021227 */ /* 0x002fd000078e00ff */
[----:B------:R-:W0:Y:S01]  /*0c20*/  @!P0 LDC R4, c[0x0][0x9f0] ;  /* 0x00027c00ff048b82 */ /* 0x000e220000000800 */
[----:B------:R-:W-:Y:S01]  /*0c30*/  VIADD R0, R23, 0x7f ;  /* 0x0000007f17007836 */ /* 0x000fe20000000000 */
[----:B---3--:R-:W-:Y:S01]  /*0c40*/  @P1 SHF.R.U32.HI R0, RZ, R7, R2 ;  /* 0x00000007ff001219 */ /* 0x008fe20000011602 */
[----:B------:R-:W-:-:S04]  /*0c50*/  IMAD R2, R16, R9, 0x7f ;  /* 0x0000007f10027424 */ /* 0x000fc800078e0209 */
[----:B------:R-:W-:Y:S01]  /*0c60*/  IMAD.IADD R0, R3, 0x1, R0 ;  /* 0x0000000103007824 */ /* 0x000fe200078e0200 */
[----:B------:R-:W-:-:S04]  /*0c70*/  SHF.R.S32.HI R3, RZ, 0x1f, R2 ;  /* 0x0000001fff037819 */ /* 0x000fc80000011402 */
[----:B------:R-:W-:Y:S02]  /*0c80*/  SHF.R.S32.HI R5, RZ, 0x1f, R0 ;  /* 0x0000001fff057819 */ /* 0x000fe40000011400 */
[----:B------:R-:W-:Y:S02]  /*0c90*/  LEA.HI R3, R3, R2, RZ, 0x7 ;  /* 0x0000000203037211 */ /* 0x000fe400078f38ff */
[----:B------:R-:W-:Y:S02]  /*0ca0*/  LEA.HI R5, R5, R0, RZ, 0x7 ;  /* 0x0000000005057211 */ /* 0x000fe400078f38ff */
[----:B------:R-:W-:Y:S02]  /*0cb0*/  SHF.R.S32.HI R3, RZ, 0x7, R3 ;  /* 0x00000007ff037819 */ /* 0x000fe40000011403 */
[----:B------:R-:W-:-:S04]  /*0cc0*/  SHF.R.S32.HI R0, RZ, 0x7, R5 ;  /* 0x00000007ff007819 */ /* 0x000fc80000011405 */
[----:B------:R-:W-:-:S04]  /*0cd0*/  VIMNMX R11, R3, R0, PT ;  /* 0x00000000030b7248 */ /* 0x000fc80003fe0100 */
[----:B------:R-:W-:-:S13]  /*0ce0*/  ISETP.GE.AND P1, PT, R11, 0x1, PT ;  /* 0x000000010b00780c */ /* 0x000fda0003f26270 */
[----:B------:R-:W-:Y:S05]  /*0cf0*/  @!P1 BRA `(.L_x_8372) ;  /* 0x00000000006c9947 */ /* 0x000fea0003800000 */
[-C--:B0-----:R-:W-:Y:S02]  /*0d00*/  IABS R7, R4.reuse ;  /* 0x0000000400077213 */ /* 0x081fe40000000000 */
[----:B------:R-:W-:Y:S02]  /*0d10*/  IADD3 R5, R4, -0x1, R11 ;  /* 0xffffffff04057810 */ /* 0x000fe40007ffe00b */
[----:B------:R-:W0:Y:S01]  /*0d20*/  I2F.RP R0, R7 ;  /* 0x0000000700007306 */ /* 0x000e220000209400 */
[----:B------:R-:W-:-:S04]  /*0d30*/  IABS R8, R4 ;  /* 0x0000000400087213 */ /* 0x000fc80000000000 */
[----:B------:R-:W-:-:S03]  /*0d40*/  IADD3 R8, RZ, -R8, RZ ;  /* 0x80000008ff087210 */ /* 0x000fc60007ffe0ff */
[----:B0-----:R-:W0:Y:S02]  /*0d50*/  MUFU.RCP R0, R0 ;  /* 0x0000000000007308 */ /* 0x001e240000001000 */
[----:B0-----:R-:W-:Y:S01]  /*0d60*/  VIADD R2, R0, 0xffffffe ;  /* 0x0ffffffe00027836 */ /* 0x001fe20000000000 */
[----:B------:R-:W-:Y:S02]  /*0d70*/  IABS R0, R5 ;  /* 0x0000000500007213 */ /* 0x000fe40000000000 */
[----:B------:R-:W-:-:S03]  /*0d80*/  LOP3.LUT R5, R5, R4, RZ, 0x3c, !PT ;  /* 0x0000000405057212 */ /* 0x000fc600078e3cff */
[----:B------:R0:W1:Y:S01]  /*0d90*/  F2I.FTZ.U32.TRUNC.NTZ R3, R2 ;  /* 0x0000000200037305 */ /* 0x000062000021f000 */
        /* <DEDUP_REMOVED lines=17> */
.L_x_8372:
[-C--:B------:R-:W-:Y:S01]  /*0eb0*/  IMAD R17, R17, R22.reuse, RZ ;  /* 0x0000001611117224 */ /* 0x080fe200078e02ff */
[----:B------:R-:W-:Y:S01]  /*0ec0*/  PLOP3.LUT P0, PT, PT, PT, PT, 0x80, 0x0 ;  /* 0x000000000000781c */ /* 0x000fe20003f0f070 */
[----:B------:R-:W-:Y:S01]  /*0ed0*/  VIADD R152, R12, 0xffffff80 ;  /* 0xffffff800c987836 */ /* 0x000fe20000000000 */
[----:B------:R-:W-:Y:S01]  /*0ee0*/  CS2R R150, SRZ ;  /* 0x0000000000967805 */ /* 0x000fe2000001ff00 */
[----:B------:R-:W-:Y:S01]  /*0ef0*/  IMAD.MOV.U32 R0, RZ, RZ, RZ ;  /* 0x000000ffff007224 */ /* 0x000fe200078e00ff */
[----:B------:R-:W-:Y:S01]  /*0f00*/  VIADDMNMX R22, R17, R22, R11, PT ;  /* 0x0000001611167246 */ /* 0x000fe2000380010b */
[----:B------:R-:W-:Y:S01]  /*0f10*/  IMAD.MOV.U32 R2, RZ, RZ, RZ ;  /* 0x000000ffff027224 */ /* 0x000fe200078e00ff */
[----:B------:R-:W-:Y:S02]  /*0f20*/  CS2R R148, SRZ ;  /* 0x0000000000947805 */ /* 0x000fe4000001ff00 */
[----:B------:R-:W-:Y:S02]  /*0f30*/  CS2R R146, SRZ ;  /* 0x0000000000927805 */ /* 0x000fe4000001ff00 */
[----:B------:R-:W-:-:S02]  /*0f40*/  ISETP.GT.AND P1, PT, R22, R17, PT ;  /* 0x000000111600720c */ /* 0x000fc40003f24270 */
        /* <DEDUP_REMOVED lines=37> */
[----:B------:R-:W-:-:S04]  /*11a0*/  UIADD3 UR5, UR36, 0x10400, URZ ;  /* 0x0001040024057890 */ /* 0x000fc8000fffe03f */
        /* <DEDUP_REMOVED lines=26> */
.L_x_8374:
[----:B------:R-:W2:Y:S01]  /*1350*/  LDL.LU R2, [R1+0x14] ;  /* 0x0000140001027983 */ /* 0x000ea20000300800 */
[----:B------:R-:W-:-:S04]  /*1360*/  SHF.L.U32 R3, RZ, 0x1f, RZ ;  /* 0x0000001fff037819 */ /* 0x000fc800000006ff */
[----:B------:R-:W1:Y:S01]  /*1370*/  SYNCS.PHASECHK.TRANS64.TRYWAIT P1, [UR36+0x28800], R3 ;  /* 0x02880003ff0075a7 */ /* 0x000e620008020164 */
[----:B--2---:R-:W-:-:S04]  /*1380*/  LOP3.LUT R0, R2, 0x1, RZ, 0xfc, !PT ;  /* 0x0000000102007812 */ /* 0x004fc800078efcff */
[----:B------:R-:W-:Y:S01]  /*1390*/  ISETP.NE.AND P0, PT, R0, 0x3, PT ;  /* 0x000000030000780c */ /* 0x000fe20003f05270 */
[----:B-1----:R-:W-:-:S12]  /*13a0*/  @!P1 BRA `(.L_x_8375) ;  /* 0x000000e000f89947 */ /* 0x002fd80003800000 */
.L_x_8489:
[----:B------:R-:W-:Y:S05]  /*13b0*/  @!P0 BRA `(.L_x_8376) ;  /* 0x0000000000048947 */ /* 0x000fea0003800000 */
[----:B------:R-:W-:Y:S01]  /*13c0*/  BPT.TRAP 0x1 ;  /* 0x000000040000795c */ /* 0x000fe20000300000 */
.L_x_8376:
[----:B------:R2:W3:Y:S01]  /*13d0*/  SYNCS.PHASECHK.TRANS64.TRYWAIT P2, [UR36+0x28830], R3 ;  /* 0x02883003ff0075a7 */ /* 0x0004e20008040164 */
[----:B------:R-:W-:Y:S05]  /*13e0*/  @!P0 BRA `(.L_x_8377) ;  /* 0x0000000000048947 */ /* 0x000fea0003800000 */
[----:B------:R-:W-:Y:S01]  /*13f0*/  BPT.TRAP 0x1 ;  /* 0x000000040000795c */ /* 0x000fe20000300000 */
.L_x_8377:
[----:B-1----:R-:W1:Y:S01]  /*1400*/  S2R R0, SR_TID.X ;  /* 0x0000000000007919 */ /* 0x002e620000002100 */
[----:B------:R-:W-:-:S05]  /*1410*/  IMAD.U32 R2, RZ, RZ, UR38 ;  /* 0x00000026ff027e24 */ /* 0x000fca000f8e00ff */
[----:B------:R-:W-:Y:S02]  /*1420*/  LOP3.LUT R2, R2, 0x10000, RZ, 0xfc, !PT ;  /* 0x0001000002027812 */ /* 0x000fe400078efcff */
[----:B-1----:R-:W-:-:S04]  /*1430*/  LOP3.LUT R0, R0, 0x7f, RZ, 0xc0, !PT ;  /* 0x0000007f00007812 */ /* 0x002fc800078ec0ff */
[----:B------:R-:W-:Y:S01]  /*1440*/  ISETP.NE.AND P1, PT, R0, RZ, PT ;  /* 0x000000ff0000720c */ /* 0x000fe20003f25270 */
[----:B---3--:R-:W-:-:S12]  /*1450*/  @P2 BRA `(.L_x_8378) ;  /* 0x0000000000082947 */ /* 0x008fd80003800000 */
[----:B------:R-:W1:Y:S02]  /*1460*/  SYNCS.PHASECHK.TRANS64.TRYWAIT P2, [UR36+0x28830], R3 ;  /* 0x02883003ff0075a7 */ /* 0x000e640008040164 */
[----:B-1----:R-:W-:Y:S05]  /*1470*/  @!P2 BRA `(.L_x_8379) ;  /* 0x000000e000dca947 */ /* 0x002fea0003800000 */
.L_x_8378:
[----:B------:R-:W-:Y:S05]  /*1480*/  WARPSYNC.ALL ;  /* 0x0000000000007948 */ /* 0x000fea0003800000 */
[----:B-12---:R-:W-:Y:S01]  /*1490*/  IMAD.MOV.U32 R3, RZ, RZ, 0x40000040 ;  /* 0x40000040ff037424 */ /* 0x006fe200078e00ff */
[----:B------:R-:W-:Y:S01]  /*14a0*/  UIADD3 UR4, UR36, 0x18400, URZ ;  /* 0x0001840024047890 */ /* 0x000fe2000fffe03f */
[C---:B------:R-:W-:Y:S01]  /*14b0*/  R2UR UR8, R2.reuse ;  /* 0x00000000020872ca */ /* 0x040fe200000e0000 */
[----:B------:R-:W-:Y:S02]  /*14c0*/  WARPGROUP.ARRIVE ;  /* 0x00000000000079c5 */ /* 0x000fe40000000000 */
[----:B------:R-:W-:Y:S01]  /*14d0*/  R2UR UR9, R3 ;  /* 0x00000000030972ca */ /* 0x000fe200000e0000 */
[----:B------:R-:W-:Y:S01]  /*14e0*/  USHF.R.U32.HI UR4, URZ, 0x4, UR4 ;  /* 0x000000043f047899 */ /* 0x000fe20008011604 */
[----:B------:R-:W-:Y:S01]  /*14f0*/  R2UR UR28, R2 ;  /* 0x00000000021c72ca */ /* 0x000fe200000e0000 */
[----:B------:R-:W-:Y:S01]  /*1500*/  UMOV UR11, 0x40000040 ;  /* 0x40000040000b7882 */ /* 0x000fe20000000000 */
[----:B------:R-:W-:Y:S01]  /*1510*/  UMOV UR33, 0x40000040 ;  /* 0x4000004000217882 */ /* 0x000fe20000000000 */
[----:B------:R-:W-:Y:S01]  /*1520*/  ULOP3.LUT UR4, UR4, 0x3fff, URZ, 0xc0, !UPT ;  /* 0x00003fff04047892 */ /* 0x000fe2000f8ec03f */
[----:B------:R-:W1:Y:S01]  /*1530*/  LDC R0, c[0x0][0x448] ;  /* 0x00011200ff007b82 */ /* 0x000e620000000800 */
[----:B------:R-:W-:Y:S01]  /*1540*/  UMOV UR35, 0x40000040 ;  /* 0x4000004000237882 */ /* 0x000fe20000000000 */
[----:B------:R-:W-:Y:S01]  /*1550*/  UMOV UR13, 0x40000040 ;  /* 0x40000040000d7882 */ /* 0x000fe20000000000 */
[----:B------:R-:W-:Y:S01]  /*1560*/  ULOP3.LUT UR6, UR4, 0x10000, URZ, 0xfc, !UPT ;  /* 0x0001000004067892 */ /* 0x000fe2000f8efc3f */
[----:B------:R-:W-:Y:S01]  /*1570*/  LOP3.LUT R5, R88, 0xffffff80, RZ, 0xc0, !PT ;  /* 0xffffff8058057812 */ /* 0x000fe200078ec0ff */
[----:B------:R-:W-:Y:S01]  /*1580*/  UMOV UR15, 0x40000040 ;  /* 0x40000040000f7882 */ /* 0x000fe20000000000 */
[----:B------:R-:W-:Y:S01]  /*1590*/  UMOV UR17, 0x40000040 ;  /* 0x4000004000117882 */ /* 0x000fe20000000000 */
[----:B------:R-:W-:Y:S01]  /*15a0*/  UIADD3 UR34, UR6, 0x2, URZ ;  /* 0x0000000206227890 */ /* 0x000fe2000fffe03f */
[----:B0-----:R-:W-:Y:S01]  /*15b0*/  LEA.HI R4, R90, R90, RZ, 0x1 ;  /* 0x0000005a5a047211 */ /* 0x001fe200078f08ff */
[----:B------:R-:W-:Y:S01]  /*15c0*/  UIADD3 UR32, UR28, 0x2, URZ ;  /* 0x000000021c207890 */ /* 0x000fe2000fffe03f */
[----:B------:R-:W-:Y:S01]  /*15d0*/  IMAD.IADD R7, R152, 0x1, -R5 ;  /* 0x0000000198077824 */ /* 0x000fe200078e0a05 */
[----:B------:R-:W-:Y:S01]  /*15e0*/  UMOV UR10, UR6 ;  /* 0x00000006000a7c82 */ /* 0x000fe20008000000 */
[----:B------:R-:W-:Y:S01]  /*15f0*/  UIADD3 UR12, UR28, 0x6, URZ ;  /* 0x000000061c0c7890 */ /* 0x000fe2000fffe03f */
[----:B------:R-:W-:Y:S01]  /*1600*/  HGMMA.64x128x16.F32 R24, gdesc[UR8], RZ, !UPT, gsb0 ;  /* 0x01e00000081879f0 */ /* 0x000fe2000c0008ff */
[----:B------:R-:W-:Y:S01]  /*1610*/  UIADD3 UR8, UR28, 0x4, URZ ;  /* 0x000000041c087890 */ /* 0x000fe2000fffe03f */
[----:B------:R-:W-:Y:S01]  /*1620*/  LEA.HI R89, R89, R152, RZ, 0x2 ;  /* 0x0000009859597211 */ /* 0x000fe200078f10ff */
[----:B------:R-:W-:Y:S01]  /*1630*/  UIADD3 UR10, UR6, 0x4, URZ ;  /* 0x00000004060a7890 */ /* 0x000fe2000fffe03f */
[----:B------:R-:W-:Y:S01]  /*1640*/  LOP3.LUT R11, R4, 0x3fffffe, RZ, 0xc0, !PT ;  /* 0x03fffffe040b7812 */ /* 0x000fe200078ec0ff */
[----:B------:R-:W-:Y:S01]  /*1650*/  UMOV UR9, 0x40000040 ;  /* 0x4000004000097882 */ /* 0x000fe20000000000 */
[----:B------:R-:W-:Y:S01]  /*1660*/  UMOV UR11, 0x40000040 ;  /* 0x40000040000b7882 */ /* 0x000fe20000000000 */
[----:B------:R-:W-:Y:S01]  /*1670*/  UIADD3 UR14, UR6, 0x6, URZ ;  /* 0x00000006060e7890 */ /* 0x000fe2000fffe03f */
[----:B------:R-:W-:Y:S01]  /*1680*/  LOP3.LUT R89, R89, 0xfffffffc, RZ, 0xc0, !PT ;  /* 0xfffffffc59597812 */ /* 0x000fe200078ec0ff */
[----:B------:R-:W-:Y:S01]  /*1690*/  UIADD3 UR16, UR28, 0x400, URZ ;  /* 0x000004001c107890 */ /* 0x000fe2000fffe03f */
[----:B------:R-:W-:Y:S01]  /*16a0*/  IMAD.IADD R11, R90, 0x1, -R11 ;  /* 0x000000015a0b7824 */ /* 0x000fe200078e0a0b */
[----:B------:R-:W-:Y:S01]  /*16b0*/  UIADD3 UR18, UR6, 0x400, URZ ;  /* 0x0000040006127890 */ /* 0x000fe2000fffe03f */
[----:B-1----:R-:W-:Y:S01]  /*16c0*/  ISETP.NE.AND P2, PT, R0, 0x1, PT ;  /* 0x000000010000780c */ /* 0x002fe20003f45270 */
[----:B------:R-:W-:Y:S01]  /*16d0*/  UMOV UR19, 0x40000040 ;  /* 0x4000004000137882 */ /* 0x000fe20000000000 */
[----:B------:R-:W-:Y:S01]  /*16e0*/  UIADD3 UR20, UR28, 0x402, URZ ;  /* 0x000004021c147890 */ /* 0x000fe2000fffe03f */
[----:B------:R-:W-:Y:S01]  /*16f0*/  SHF.R.S32.HI R0, RZ, 0x1f, R7 ;  /* 0x0000001fff007819 */ /* 0x000fe20000011407 */
[----:B------:R-:W-:Y:S01]  /*1700*/  UIADD3 UR22, UR6, 0x402, URZ ;  /* 0x0000040206167890 */ /* 0x000fe2000fffe03f */
[----:B------:R-:W-:Y:S01]  /*1710*/  IMAD.IADD R89, R152, 0x1, -R89 ;  /* 0x0000000198597824 */ /* 0x000fe200078e0a59 */
[----:B------:R-:W-:Y:S01]  /*1720*/  UMOV UR21, 0x40000040 ;  /* 0x4000004000157882 */ /* 0x000fe20000000000 */
[----:B------:R-:W-:Y:S01]  /*1730*/  UMOV UR23, 0x40000040 ;  /* 0x4000004000177882 */ /* 0x000fe20000000000 */
[----:B------:R-:W-:Y:S01]  /*1740*/  UIADD3 UR24, UR28, 0x404, URZ ;  /* 0x000004041c187890 */ /* 0x000fe2000fffe03f */
[CC--:B------:R-:W-:Y:S01]  /*1750*/  LEA.HI R4, R0.reuse, R7.reuse, RZ, 0x2 ;  /* 0x0000000700047211 */ /* 0x0c0fe200078f10ff */
        /* <DEDUP_REMOVED lines=8> */
[----:B------:R-:W-:Y:S01]  /*17e0*/  UMOV UR29, 0x40000040 ;  /* 0x40000040001d7882 */ /* 0x000fe20000000000 */
[----:B------:R-:W-:Y:S01]  /*17f0*/  UMOV UR31, 0x40000040 ;  /* 0x40000040001f7882 */ /* 0x000fe20000000000 */
[----:B------:R-:W-:Y:S01]  /*1800*/  ULDC UR4, c[0x0][0x9d8] ;  /* 0x0002760000047ab9 */ /* 0x000fe20000000800 */
[----:B------:R-:W-:Y:S01]  /*1810*/  SHF.R.S32.HI R6, RZ, 0x5, R5 ;  /* 0x00000005ff067819 */ /* 0x000fe20000011405 */
[----:B------:R-:W0:Y:S01]  /*1820*/  @P2 LDC R10, c[0x0][0x450] ;  /* 0x00011400ff0a2b82 */ /* 0x000e220000000800 */
[----:B------:R-:W-:Y:S01]  /*1830*/  LEA.HI R9, R9, R0, RZ, 0x3 ;  /* 0x0000000009097211 */ /* 0x000fe200078f18ff */
[----:B------:R-:W-:Y:S01]  /*1840*/  ULDC UR5, c[0x0][0x2f0] ;  /* 0x0000bc0000057ab9 */ /* 0x000fe20000000800 */
[----:B------:R-:W-:Y:S01]  /*1850*/  LEA.HI R5, R89, R89, RZ, 0x1 ;  /* 0x0000005959057211 */ /* 0x000fe200078f08ff */
[----:B------:R-:W-:Y:S01]  /*1860*/  ULDC UR7, c[0x0][0x988] ;  /* 0x0002620000077ab9 */ /* 0x000fe20000000800 */
[----:B------:R-:W-:-:S02]  /*1870*/  LEA R8, R6, R23, 0x4 ;  /* 0x0000001706087211 */ /* 0x000fc400078e20ff */
[----:B------:R-:W-:Y:S02]  /*1880*/  CS2R R150, SRZ ;  /* 0x0000000000967805 */ /* 0x000fe4000001ff00 */
[----:B------:R-:W-:Y:S02]  /*1890*/  LOP3.LUT R9, R9, 0xfffffff8, RZ, 0xc0, !PT ;  /* 0xfffffff809097812 */ /* 0x000fe400078ec0ff */
[----:B------:R-:W-:Y:S02]  /*18a0*/  CS2R R148, SRZ ;  /* 0x0000000000947805 */ /* 0x000fe4000001ff00 */
[----:B------:R-:W-:Y:S02]  /*18b0*/  LOP3.LUT R6, R5, 0x1ffffffe, RZ, 0xc0, !PT ;  /* 0x1ffffffe05067812 */ /* 0x000fe400078ec0ff */
[----:B------:R-:W-:Y:S02]  /*18c0*/  CS2R R146, SRZ ;  /* 0x0000000000927805 */ /* 0x000fe4000001ff00 */
[----:B------:R-:W-:-:S02]  /*18d0*/  IADD3 R8, R8, R0, -R9 ;  /* 0x0000000008087210 */ /* 0x000fc40007ffe809 */
[----:B------:R-:W-:Y:S02]  /*18e0*/  CS2R R144, SRZ ;  /* 0x0000000000907805 */ /* 0x000fe4000001ff00 */
[----:B------:R-:W-:Y:S01]  /*18f0*/  MOV R9, 0xffffff80 ;  /* 0xffffff8000097802 */ /* 0x000fe20000000f00 */
[----:B------:R-:W-:Y:S01]  /*1900*/  IMAD.IADD R6, R89, 0x1, -R6 ;  /* 0x0000000159067824 */ /* 0x000fe200078e0a06 */
[----:B------:R-:W-:Y:S01]  /*1910*/  LOP3.LUT R4, R4, 0x7ffffffc, RZ, 0xc0, !PT ;  /* 0x7ffffffc04047812 */ /* 0x000fe200078ec0ff */
[----:B------:R-:W-:Y:S01]  /*1920*/  IMAD R11, R11, 0x40, R8 ;  /* 0x000000400b0b7824 */ /* 0x000fe200078e0208 */
[----:B------:R-:W-:Y:S01]  /*1930*/  CS2R R142, SRZ ;  /* 0x00000000008e7805 */ /* 0x000fe2000001ff00 */
[----:B------:R-:W-:Y:S01]  /*1940*/  IMAD R9, R22, R9, 0x80 ;  /* 0x0000008016097424 */ /* 0x000fe200078e0209 */
[----:B------:R-:W-:Y:S01]  /*1950*/  CS2R R140, SRZ ;  /* 0x00000000008c7805 */ /* 0x000fe2000001ff00 */
[----:B------:R-:W-:Y:S01]  /*1960*/  IMAD R6, R6, 0x8, R11 ;  /* 0x0000000806067824 */ /* 0x000fe200078e020b */
[----:B------:R-:W-:Y:S01]  /*1970*/  CS2R R138, SRZ ;  /* 0x00000000008a7805 */ /* 0x000fe2000001ff00 */
[----:B------:R-:W-:Y:S01]  /*1980*/  IMAD.IADD R7, R7, 0x1, -R4 ;  /* 0x0000000107077824 */ /* 0x000fe200078e0a04 */
[----:B------:R-:W-:Y:S01]  /*1990*/  CS2R R136, SRZ ;  /* 0x0000000000887805 */ /* 0x000fe2000001ff00 */
[----:B------:R-:W-:Y:S01]  /*19a0*/  IMAD.MOV.U32 R0, RZ, RZ, R6 ;  /* 0x000000ffff007224 */ /* 0x000fe200078e0006 */
[----:B------:R-:W-:Y:S01]  /*19b0*/  CS2R R134, SRZ ;  /* 0x0000000000867805 */ /* 0x000fe2000001ff00 */
[----:B------:R-:W-:Y:S01]  /*19c0*/  VIADD R4, R9, 0x1 ;  /* 0x0000000109047836 */ /* 0x000fe20000000000 */
[----:B------:R-:W-:-:S02]  /*19d0*/  CS2R R132, SRZ ;  /* 0x0000000000847805 */ /* 0x000fc4000001ff00 */
[----:B------:R-:W-:Y:S02]  /*19e0*/  CS2R R130, SRZ ;  /* 0x0000000000827805 */ /* 0x000fe4000001ff00 */
[----:B------:R-:W-:Y:S01]  /*19f0*/  CS2R R128, SRZ ;  /* 0x0000000000807805 */ /* 0x000fe2000001ff00 */
[C---:B------:R-:W-:Y:S01]  /*1a00*/  IMAD R11, R7.reuse, -0x2, R4 ;  /* 0xfffffffe070b7824 */ /* 0x040fe200078e0204 */
[----:B------:R-:W-:Y:S01]  /*1a10*/  CS2R R126, SRZ ;  /* 0x00000000007e7805 */ /* 0x000fe2000001ff00 */
[C---:B------:R-:W-:Y:S01]  /*1a20*/  IMAD R4, R16.reuse, UR5, R9 ;  /* 0x0000000510047c24 */ /* 0x040fe2000f8e0209 */
[----:B------:R-:W-:Y:S01]  /*1a30*/  CS2R R124, SRZ ;  /* 0x00000000007c7805 */ /* 0x000fe2000001ff00 */
[----:B------:R-:W-:Y:S02]  /*1a40*/  IMAD R8, R16, UR5, R11 ;  /* 0x0000000510087c24 */ /* 0x000fe4000f8e020b */
[----:B------:R-:W-:Y:S01]  /*1a50*/  IMAD R4, R7, -0x2, R4 ;  /* 0xfffffffe07047824 */ /* 0x000fe200078e0204 */
[----:B------:R-:W-:-:S02]  /*1a60*/  WARPGROUP.DEPBAR.LE gsb0, 0x0 ;  /* 0x00008000000079c5 */ /* 0x000fc40000010000 */
        /* <DEDUP_REMOVED lines=24> */
[----:B------:R-:W-:Y:S01]  /*1bf0*/  FMUL.FTZ R28, R28, UR4 ;  /* 0x000000041c1c7c20 */ /* 0x000fe20008410000 */
[----:B------:R1:W-:Y:S01]  /*1c00*/  MUFU.TANH R14, R69 ;  /* 0x00000045000e7308 */ /* 0x0003e20000002400 */
        /* <DEDUP_REMOVED lines=8> */
[----:B-1----:R-:W1:Y:S01]  /*1c90*/  @P2 LDC R69, c[0x0][0x44c] ;  /* 0x00011300ff452b82 */ /* 0x002e620000000800 */
        /* <DEDUP_REMOVED lines=20> */
[----:B------:R-:W-:Y:S01]  /*1de0*/  FMUL.FTZ R68, R68, UR4 ;  /* 0x0000000444447c20 */ /* 0x000fe20008410000 */
[----:B------:R-:W-:Y:S01]  /*1df0*/  FMUL.FTZ R35, R35, UR4 ;  /* 0x0000000423237c20 */ /* 0x000fe20008410000 */
[----:B------:R-:W5:Y:S01]  /*1e00*/  MUFU.TANH R29, R29 ;  /* 0x0000001d001d7308 */ /* 0x000f620000002400 */
[----:B-1----:R-:W-:-:S04]  /*1e10*/  @P2 IMAD.HI.U32 R5, R6, R69, RZ ;  /* 0x0000004506052227 */ /* 0x002fc800078e00ff */
[----:B------:R-:W-:Y:S01]  /*1e20*/  FMUL.FTZ R72, R72, UR4 ;  /* 0x0000000448487c20 */ /* 0x000fe20008410000 */
[----:B------:R-:W-:Y:S01]  /*1e30*/  FMUL.FTZ R39, R39, UR4 ;  /* 0x0000000427277c20 */ /* 0x000fe20008410000 */
[----:B------:R-:W-:Y:S01]  /*1e40*/  FMUL.FTZ R76, R76, UR4 ;  /* 0x000000044c4c7c20 */ /* 0x000fe20008410000 */
[----:B------:R-:W-:Y:S01]  /*1e50*/  FMUL.FTZ R80, R80, UR4 ;  /* 0x0000000450507c20 */ /* 0x000fe20008410000 */
[----:B0-----:R-:W-:Y:S01]  /*1e60*/  @P2 SHF.R.U32.HI R0, RZ, R10, R5 ;  /* 0x0000000aff002219 */ /* 0x001fe20000011605 */
[----:B------:R-:W-:Y:S01]  /*1e70*/  FMUL.FTZ R47, R47, UR4 ;  /* 0x000000042f2f7c20 */ /* 0x000fe20008410000 */
[----:B------:R-:W0:Y:S01]  /*1e80*/  LDC R5, c[0x0][0x288] ;  /* 0x0000a200ff057b82 */ /* 0x000e220000000800 */
[----:B------:R-:W1:Y:S01]  /*1e90*/  MUFU.TANH R32, R32 ;  /* 0x0000002000207308 */ /* 0x000e620000002400 */
[----:B------:R-:W-:Y:S01]  /*1ea0*/  FMUL.FTZ R84, R84, UR4 ;  /* 0x0000000454547c20 */ /* 0x000fe20008410000 */
[----:B------:R-:W2:Y:S01]  /*1eb0*/  SHFL.IDX PT, R10, R0, RZ, 0x1c1f ;  /* 0x001c1fff000a7589 */ /* 0x000ea200000e0000 */
[----:B------:R-:W-:Y:S01]  /*1ec0*/  FMUL.FTZ R55, R55, UR4 ;  /* 0x0000000437377c20 */ /* 0x000fe20008410000 */
[----:B------:R-:W-:Y:S01]  /*1ed0*/  FMUL.FTZ R51, R51, UR4 ;  /* 0x0000000433337c20 */ /* 0x000fe20008410000 */
[----:B------:R-:W-:Y:S01]  /*1ee0*/  FMUL.FTZ R43, R43, UR4 ;  /* 0x000000042b2b7c20 */ /* 0x000fe20008410000 */
[----:B------:R-:W-:Y:S01]  /*1ef0*/  SHFL.IDX PT, R0, R0, 0x1, 0x1c1f ;  /* 0x003c1f0000007f89 */ /* 0x000fe200000e0000 */
        /* <DEDUP_REMOVED lines=16> */
[----:B0-----:R-:W-:Y:S01]  /*2000*/  IMAD.IADD R9, R8, 0x1, -R5 ;  /* 0x0000000108097824 */ /* 0x001fe200078e0a05 */
[----:B------:R-:W0:Y:S01]  /*2010*/  MUFU.TANH R37, R37 ;  /* 0x0000002500257308 */ /* 0x000e220000002400 */
[----:B------:R-:W-:Y:S01]  /*2020*/  FMUL.FTZ R87, R87, UR4 ;  /* 0x0000000457577c20 */ /* 0x000fe20008410000 */
[----:B------:R-:W-:Y:S01]  /*2030*/  FMUL.FTZ R54, R54, UR4 ;  /* 0x0000000436367c20 */ /* 0x000fe20008410000 */
[----:B------:R-:W-:Y:S01]  /*2040*/  FMUL.FTZ R58, R58, UR4 ;  /* 0x000000043a3a7c20 */ /* 0x000fe20008410000 */
[----:B--2---:R-:W-:Y:S01]  /*2050*/  VIADDMNMX R9, R10, R9, R4, PT ;  /* 0x000000090a097246 */ /* 0x004fe20003800104 */
[----:B------:R-:W-:Y:S01]  /*2060*/  FMUL.FTZ R62, R62, UR4 ;  /* 0x000000043e3e7c20 */ /* 0x000fe20008410000 */
[----:B------:R-:W-:Y:S01]  /*2070*/  FMUL.FTZ R66, R66, UR4 ;  /* 0x0000000442427c20 */ /* 0x000fe20008410000 */
[----:B------:R-:W-:Y:S01]  /*2080*/  FMUL.FTZ R70, R70, UR4 ;  /* 0x0000000446467c20 */ /* 0x000fe20008410000 */
[C---:B------:R-:W-:Y:S01]  /*2090*/  ISETP.GT.AND P3, PT, R9.reuse, RZ, PT ;  /* 0x000000ff0900720c */ /* 0x040fe20003f64270 */
[----:B------:R-:W-:Y:S01]  /*20a0*/  MUFU.TANH R40, R40 ;  /* 0x0000002800287308 */ /* 0x000fe20000002400 */
[C---:B------:R-:W-:Y:S01]  /*20b0*/  ISETP.GT.AND P4, PT, R9.reuse, 0x1, PT ;  /* 0x000000010900780c */ /* 0x040fe20003f84270 */
[----:B------:R-:W-:Y:S01]  /*20c0*/  FMUL.FTZ R74, R74, UR4 ;  /* 0x000000044a4a7c20 */ /* 0x000fe20008410000 */
[----:B------:R-:W-:Y:S01]  /*20d0*/  ISETP.GT.AND P5, PT, R9, 0x8, PT ;  /* 0x000000080900780c */ /* 0x000fe20003fa4270 */
[----:B------:R-:W-:Y:S01]  /*20e0*/  FMUL.FTZ R78, R78, UR4 ;  /* 0x000000044e4e7c20 */ /* 0x000fe20008410000 */
[----:B------:R-:W-:Y:S01]  /*20f0*/  FSEL R11, R24, -INF , P3 ;  /* 0xff800000180b7808 */ /* 0x000fe20001800000 */
[----:B------:R-:W-:Y:S01]  /*2100*/  FMUL.FTZ R82, R82, UR4 ;  /* 0x0000000452527c20 */ /* 0x000fe20008410000 */
[----:B---3--:R-:W-:Y:S01]  /*2110*/  FSEL R10, R25, -INF , P4 ;  /* 0xff800000190a7808 */ /* 0x008fe20002000000 */
[----:B------:R1:W-:Y:S01]  /*2120*/  MUFU.TANH R20, R27 ;  /* 0x0000001b00147308 */ /* 0x0003e20000002400 */
[----:B------:R-:W-:Y:S01]  /*2130*/  ISETP.GT.AND P3, PT, R9, 0x9, PT ;  /* 0x000000090900780c */ /* 0x000fe20003f64270 */
[----:B------:R-:W-:Y:S01]  /*2140*/  FMUL.FTZ R86, R86, UR4 ;  /* 0x0000000456567c20 */ /* 0x000fe20008410000 */
[----:B----4-:R-:W-:Y:S01]  /*2150*/  FSEL R15, R15, -INF , P5 ;  /* 0xff8000000f0f7808 */ /* 0x010fe20002800000 */
[----:B------:R-:W-:Y:S01]  /*2160*/  UMOV UR4, URZ ;  /* 0x0000003f00047c82 */ /* 0x000fe20008000000 */
[----:B------:R-:W-:-:S02]  /*2170*/  FMNMX.FTZ R12, R11, R10, !PT ;  /* 0x0000000a0b0c7209 */ /* 0x000fc40007810000 */
[----:B------:R-:W-:Y:S01]  /*2180*/  ISETP.GT.AND P4, PT, R9, 0x10, PT ;  /* 0x000000100900780c */ /* 0x000fe20003f84270 */
[----:B------:R-:W2:Y:S01]  /*2190*/  MUFU.TANH R41, R41 ;  /* 0x0000002900297308 */ /* 0x000ea20000002400 */
[----:B-----5:R-:W-:Y:S02]  /*21a0*/  FSEL R25, R29, -INF , P3 ;  /* 0xff8000001d197808 */ /* 0x020fe40001800000 */
[----:B------:R-:W-:Y:S02]  /*21b0*/  FMNMX.FTZ R12, R15, R12, !PT ;  /* 0x0000000c0f0c7209 */ /* 0x000fe40007810000 */
[----:B------:R-:W-:Y:S02]  /*21c0*/  ISETP.GT.AND P3, PT, R9, 0x11, PT ;  /* 0x000000110900780c */ /* 0x000fe40003f64270 */
[----:B-1----:R-:W-:Y:S01]  /*21d0*/  FSEL R27, R32, -INF , P4 ;  /* 0xff800000201b7808 */ /* 0x002fe20002000000 */
[----:B------:R-:W-:Y:S01]  /*21e0*/  MUFU.TANH R13, R60 ;  /* 0x0000003c000d7308 */ /* 0x000fe20000002400 */
[----:B------:R-:W-:-:S02]  /*21f0*/  FMNMX.FTZ R12, R25, R12, !PT ;  /* 0x0000000c190c7209 */ /* 0x000fc40007810000 */
[----:B------:R-:W-:Y:S02]  /*2200*/  ISETP.GT.AND P4, PT, R9, 0x18, PT ;  /* 0x000000180900780c */ /* 0x000fe40003f84270 */
[----:B------:R-:W-:Y:S02]  /*2210*/  FSEL R29, R33, -INF , P3 ;  /* 0xff800000211d7808 */ /* 0x000fe40001800000 */
[----:B------:R-:W-:Y:S01]  /*2220*/  FMNMX.FTZ R12, R27, R12, !PT ;  /* 0x0000000c1b0c7209 */ /* 0x000fe20007810000 */
[----:B------:R-:W-:Y:S01]  /*2230*/  MUFU.TANH R44, R44 ;  /* 0x0000002c002c7308 */ /* 0x000fe20000002400 */
[----:B------:R-:W-:Y:S02]  /*2240*/  ISETP.GT.AND P3, PT, R9, 0x19, PT ;  /* 0x000000190900780c */ /* 0x000fe40003f64270 */
[----:B------:R-:W-:-:S05]  /*2250*/  FMNMX.FTZ R12, R29, R12, !PT ;  /* 0x0000000c1d0c7209 */ /* 0x000fca0007810000 */
[----:B------:R1:W-:Y:S08]  /*2260*/  MUFU.TANH R60, R77 ;  /* 0x0000004d003c7308 */ /* 0x0003f00000002400 */
[----:B------:R-:W3:Y:S01]  /*2270*/  MUFU.TANH R45, R45 ;  /* 0x0000002d002d7308 */ /* 0x000ee20000002400 */
[----:B-1----:R-:W-:Y:S02]  /*2280*/  FSEL R77, R36, -INF , P4 ;  /* 0xff800000244d7808 */ /* 0x002fe40002000000 */
[----:B------:R-:W-:-:S02]  /*2290*/  ISETP.GT.AND P4, PT, R9, 0x20, PT ;  /* 0x000000200900780c */ /* 0x000fc40003f84270 */
[----:B------:R-:W-:-:S03]  /*22a0*/  FMNMX.FTZ R12, R77, R12, !PT ;  /* 0x0000000c4d0c7209 */ /* 0x000fc60007810000 */
[----:B------:R0:W-:Y:S08]  /*22b0*/  MUFU.TANH R88, R81 ;  /* 0x0000005100587308 */ /* 0x0001f00000002400 */
[----:B------:R-:W1:Y:S01]  /*22c0*/  MUFU.TANH R48, R48 ;  /* 0x0000003000307308 */ /* 0x000e620000002400 */
[----:B0-----:R-:W-:Y:S02]  /*22d0*/  FSEL R81, R37, -INF , P3 ;  /* 0xff80000025517808 */ /* 0x001fe40001800000 */
[----:B------:R-:W-:-:S02]  /*22e0*/  ISETP.GT.AND P3, PT, R9, 0x21, PT ;  /* 0x000000210900780c */ /* 0x000fc40003f64270 */
[----:B------:R-:W-:Y:S02]  /*22f0*/  FMNMX.FTZ R12, R81, R12, !PT ;  /* 0x0000000c510c7209 */ /* 0x000fe40007810000 */
[----:B--2---:R-:W-:Y:S01]  /*2300*/  FSEL R89, R41, -INF , P3 ;  /* 0xff80000029597808 */ /* 0x004fe20001800000 */
[----:B------:R0:W-:Y:S01]  /*2310*/  MUFU.TANH R90, R85 ;  /* 0x00000055005a7308 */ /* 0x0001e20000002400 */
[----:B------:R-:W-:-:S04]  /*2320*/  ISETP.GT.AND P3, PT, R9, 0x29, PT ;  /* 0x000000290900780c */ /* 0x000fc80003f64270 */
[----:B---3--:R-:W-:Y:S02]  /*2330*/  FSEL R93, R45, -INF , P3 ;  /* 0xff8000002d5d7808 */ /* 0x008fe40001800000 */
[C---:B------:R-:W-:Y:S01]  /*2340*/  ISETP.GT.AND P3, PT, R9.reuse, 0x31, PT ;  /* 0x000000310900780c */ /* 0x040fe20003f64270 */
[----:B------:R-:W2:Y:S01]  /*2350*/  MUFU.TANH R49, R49 ;  /* 0x0000003100317308 */ /* 0x000ea20000002400 */
[----:B0-----:R-:W-:Y:S02]  /*2360*/  FSEL R85, R40, -INF , P4 ;  /* 0xff80000028557808 */ /* 0x001fe40002000000 */
[----:B------:R-:W-:Y:S02]  /*2370*/  ISETP.GT.AND P4, PT, R9, 0x28, PT ;  /* 0x000000280900780c */ /* 0x000fe40003f84270 */
[----:B------:R-:W-:Y:S02]  /*2380*/  FMNMX.FTZ R12, R85, R12, !PT ;  /* 0x0000000c550c7209 */ /* 0x000fe40007810000 */
[----:B------:R-:W-:Y:S01]  /*2390*/  FSEL R91, R44, -INF , P4 ;  /* 0xff8000002c5b7808 */ /* 0x000fe20002000000 */
[----:B------:R-:W-:Y:S01]  /*23a0*/  MUFU.TANH R52, R52 ;  /* 0x0000003400347308 */ /* 0x000fe20000002400 */
[----:B------:R-:W-:-:S02]  /*23b0*/  FMNMX.FTZ R12, R89, R12, !PT ;  /* 0x0000000c590c7209 */ /* 0x000fc40007810000 */
[----:B------:R-:W-:Y:S02]  /*23c0*/  ISETP.GT.AND P4, PT, R9, 0x30, PT ;  /* 0x000000300900780c */ /* 0x000fe40003f84270 */
[----:B------:R-:W-:Y:S02]  /*23d0*/  FMNMX.FTZ R12, R91, R12, !PT ;  /* 0x0000000c5b0c7209 */ /* 0x000fe40007810000 */
[----:B-1----:R-:W-:Y:S01]  /*23e0*/  FSEL R95, R48, -INF , P4 ;  /* 0xff800000305f7808 */ /* 0x002fe20002000000 */
[----:B------:R-:W0:Y:S01]  /*23f0*/  MUFU.TANH R53, R53 ;  /* 0x0000003500357308 */ /* 0x000e220000002400 */
[----:B------:R-:W-:Y:S02]  /*2400*/  FMNMX.FTZ R12, R93, R12, !PT ;  /* 0x0000000c5d0c7209 */ /* 0x000fe40007810000 */
[----:B------:R-:W-:Y:S02]  /*2410*/  ISETP.GT.AND P4, PT, R9, 0x38, PT ;  /* 0x000000380900780c */ /* 0x000fe40003f84270 */
[----:B------:R-:W-:-:S03]  /*2420*/  FMNMX.FTZ R12, R95, R12, !PT ;  /* 0x0000000c5f0c7209 */ /* 0x000fc60007810000 */
[----:B------:R-:W1:Y:S08]  /*2430*/  MUFU.TANH R56, R56 ;  /* 0x0000003800387308 */ /* 0x000e700000002400 */
[----:B------:R-:W3:Y:S08]  /*2440*/  MUFU.TANH R57, R57 ;  /* 0x0000003900397308 */ /* 0x000ef00000002400 */
[----:B------:R2:W-:Y:S08]  /*2450*/  MUFU.TANH R28, R31 ;  /* 0x0000001f001c7308 */ /* 0x0005f00000002400 */
[----:B------:R4:W-:Y:S01]  /*2460*/  MUFU.TANH R21, R73 ;  /* 0x0000004900157308 */ /* 0x0009e20000002400 */
[----:B--2---:R-:W-:-:S02]  /*2470*/  FSEL R31, R49, -INF , P3 ;  /* 0xff800000311f7808 */ /* 0x004fc40001800000 */
[----:B------:R-:W-:Y:S02]  /*2480*/  ISETP.GT.AND P3, PT, R9, 0x39, PT ;  /* 0x000000390900780c */ /* 0x000fe40003f64270 */
[----:B------:R-:W-:Y:S02]  /*2490*/  FMNMX.FTZ R12, R31, R12, !PT ;  /* 0x0000000c1f0c7209 */ /* 0x000fe40007810000 */
[----:B0-----:R-:W-:Y:S01]  /*24a0*/  FSEL R33, R53, -INF , P3 ;  /* 0xff80000035217808 */ /* 0x001fe20001800000 */
[----:B------:R-:W-:Y:S01]  /*24b0*/  MUFU.TANH R61, R61 ;  /* 0x0000003d003d7308 */ /* 0x000fe20000002400 */
[----:B----4-:R-:W-:Y:S02]  /*24c0*/  FSEL R73, R52, -INF , P4 ;  /* 0xff80000034497808 */ /* 0x010fe40002000000 */
[----:B------:R-:W-:Y:S02]  /*24d0*/  ISETP.GT.AND P4, PT, R9, 0x40, PT ;  /* 0x000000400900780c */ /* 0x000fe40003f84270 */
[----:B------:R-:W-:-:S02]  /*24e0*/  FMNMX.FTZ R12, R73, R12, !PT ;  /* 0x0000000c490c7209 */ /* 0x000fc40007810000 */
[----:B------:R-:W-:Y:S01]  /*24f0*/  ISETP.GT.AND P3, PT, R9, 0x41, PT ;  /* 0x000000410900780c */ /* 0x000fe20003f64270 */
[----:B------:R-:W0:Y:S01]  /*2500*/  MUFU.TANH R64, R64 ;  /* 0x0000004000407308 */ /* 0x000e220000002400 */
[----:B-1----:R-:W-:Y:S02]  /*2510*/  FSEL R69, R56, -INF , P4 ;  /* 0xff80000038457808 */ /* 0x002fe40002000000 */
[----:B------:R-:W-:Y:S02]  /*2520*/  FMNMX.FTZ R12, R33, R12, !PT ;  /* 0x0000000c210c7209 */ /* 0x000fe40007810000 */
[----:B------:R-:W-:Y:S02]  /*2530*/  ISETP.GT.AND P4, PT, R9, 0x48, PT ;  /* 0x000000480900780c */ /* 0x000fe40003f84270 */
[----:B---3--:R-:W-:Y:S01]  /*2540*/  FSEL R45, R57, -INF , P3 ;  /* 0xff800000392d7808 */ /* 0x008fe20001800000 */
[----:B------:R-:W-:Y:S01]  /*2550*/  MUFU.TANH R65, R65 ;  /* 0x0000004100417308 */ /* 0x000fe20000002400 */
[----:B------:R-:W-:-:S02]  /*2560*/  FMNMX.FTZ R12, R69, R12, !PT ;  /* 0x0000000c450c7209 */ /* 0x000fc40007810000 */
[----:B------:R-:W-:Y:S02]  /*2570*/  ISETP.GT.AND P3, PT, R9, 0x49, PT ;  /* 0x000000490900780c */ /* 0x000fe40003f64270 */
[----:B------:R-:W-:Y:S02]  /*2580*/  FSEL R13, R13, -INF , P4 ;  /* 0xff8000000d0d7808 */ /* 0x000fe40002000000 */
[----:B------:R-:W-:Y:S01]  /*2590*/  FMNMX.FTZ R12, R45, R12, !PT ;  /* 0x0000000c2d0c7209 */ /* 0x000fe20007810000 */
[----:B------:R-:W1:Y:S01]  /*25a0*/  MUFU.TANH R68, R68 ;  /* 0x0000004400447308 */ /* 0x000e620000002400 */
[----:B------:R-:W-:Y:S02]  /*25b0*/  ISETP.GT.AND P4, PT, R9, 0x50, PT ;  /* 0x000000500900780c */ /* 0x000fe40003f84270 */
[----:B------:R-:W-:Y:S02]  /*25c0*/  FMNMX.FTZ R12, R13, R12, !PT ;  /* 0x0000000c0d0c7209 */ /* 0x000fe40007810000 */
[----:B0-----:R-:W-:-:S02]  /*25d0*/  FSEL R37, R64, -INF , P4 ;  /* 0xff80000040257808 */ /* 0x001fc40002000000 */
[----:B------:R-:W-:Y:S01]  /*25e0*/  ISETP.GT.AND P4, PT, R9, 0x58, PT ;  /* 0x000000580900780c */ /* 0x000fe20003f84270 */
[----:B------:R0:W-:Y:S08]  /*25f0*/  MUFU.TANH R24, R35 ;  /* 0x0000002300187308 */ /* 0x0001f00000002400 */
[----:B------:R-:W2:Y:S01]  /*2600*/  MUFU.TANH R72, R72 ;  /* 0x0000004800487308 */ /* 0x000ea20000002400 */
[----:B0-----:R-:W-:-:S02]  /*2610*/  FSEL R35, R61, -INF , P3 ;  /* 0xff8000003d237808 */ /* 0x001fc40001800000 */
[----:B------:R-:W-:Y:S02]  /*2620*/  ISETP.GT.AND P3, PT, R9, 0x51, PT ;  /* 0x000000510900780c */ /* 0x000fe40003f64270 */
[----:B------:R-:W-:Y:S02]  /*2630*/  FMNMX.FTZ R12, R35, R12, !PT ;  /* 0x0000000c230c7209 */ /* 0x000fe40007810000 */
[----:B-1----:R-:W-:Y:S01]  /*2640*/  FSEL R41, R68, -INF , P4 ;  /* 0xff80000044297808 */ /* 0x002fe20002000000 */
[----:B------:R0:W-:Y:S01]  /*2650*/  MUFU.TANH R32, R39 ;  /* 0x0000002700207308 */ /* 0x0001e20000002400 */
[----:B------:R-:W-:Y:S02]  /*2660*/  FMNMX.FTZ R12, R37, R12, !PT ;  /* 0x0000000c250c7209 */ /* 0x000fe40007810000 */
[----:B------:R-:W-:-:S05]  /*2670*/  ISETP.GT.AND P4, PT, R9, 0x60, PT ;  /* 0x000000600900780c */ /* 0x000fca0003f84270 */
[----:B------:R-:W1:Y:S01]  /*2680*/  MUFU.TANH R76, R76 ;  /* 0x0000004c004c7308 */ /* 0x000e620000002400 */
[----:B0-----:R-:W-:Y:S02]  /*2690*/  FSEL R39, R65, -INF , P3 ;  /* 0xff80000041277808 */ /* 0x001fe40001800000 */
[----:B------:R-:W-:Y:S02]  /*26a0*/  ISETP.GT.AND P3, PT, R9, 0x59, PT ;  /* 0x000000590900780c */ /* 0x000fe40003f64270 */
[----:B------:R-:W-:Y:S02]  /*26b0*/  FMNMX.FTZ R12, R39, R12, !PT ;  /* 0x0000000c270c7209 */ /* 0x000fe40007810000 */
[----:B------:R-:W-:Y:S01]  /*26c0*/  FSEL R65, R14, -INF , P3 ;  /* 0xff8000000e417808 */ /* 0x000fe20001800000 */
[----:B------:R-:W0:Y:S01]  /*26d0*/  MUFU.TANH R80, R80 ;  /* 0x0000005000507308 */ /* 0x000e220000002400 */
[----:B------:R-:W-:Y:S02]  /*26e0*/  FMNMX.FTZ R12, R41, R12, !PT ;  /* 0x0000000c290c7209 */ /* 0x000fe40007810000 */
[----:B------:R-:W-:-:S02]  /*26f0*/  ISETP.GT.AND P3, PT, R9, 0x61, PT ;  /* 0x000000610900780c */ /* 0x000fc40003f64270 */
[----:B--2---:R-:W-:Y:S02]  /*2700*/  FSEL R61, R72, -INF , P4 ;  /* 0xff800000483d7808 */ /* 0x004fe40002000000 */
[----:B------:R-:W-:Y:S01]  /*2710*/  FMNMX.FTZ R12, R65, R12, !PT ;  /* 0x0000000c410c7209 */ /* 0x000fe20007810000 */
[----:B------:R2:W-:Y:S01]  /*2720*/  MUFU.TANH R40, R47 ;  /* 0x0000002f00287308 */ /* 0x0005e20000002400 */
[----:B------:R-:W-:Y:S02]  /*2730*/  ISETP.GT.AND P4, PT, R9, 0x68, PT ;  /* 0x000000680900780c */ /* 0x000fe40003f84270 */
[----:B------:R-:W-:Y:S02]  /*2740*/  FMNMX.FTZ R12, R61, R12, !PT ;  /* 0x0000000c3d0c7209 */ /* 0x000fe40007810000 */
[----:B-1----:R-:W-:Y:S02]  /*2750*/  FSEL R53, R76, -INF , P4 ;  /* 0xff8000004c357808 */ /* 0x002fe40002000000 */
[----:B------:R-:W-:Y:S01]  /*2760*/  ISETP.GT.AND P4, PT, R9, 0x70, PT ;  /* 0x000000700900780c */ /* 0x000fe20003f84270 */
[----:B------:R-:W1:Y:S01]  /*2770*/  MUFU.TANH R84, R84 ;  /* 0x0000005400547308 */ /* 0x000e620000002400 */
[----:B--2---:R-:W-:-:S02]  /*2780*/  FSEL R47, R21, -INF , P3 ;  /* 0xff800000152f7808 */ /* 0x004fc40001800000 */
[----:B------:R-:W-:Y:S02]  /*2790*/  ISETP.GT.AND P3, PT, R9, 0x69, PT ;  /* 0x000000690900780c */ /* 0x000fe40003f64270 */
[----:B------:R-:W-:Y:S02]  /*27a0*/  FMNMX.FTZ R12, R47, R12, !PT ;  /* 0x0000000c2f0c7209 */ /* 0x000fe40007810000 */
[----:B------:R-:W-:Y:S01]  /*27b0*/  FSEL R57, R60, -INF , P3 ;  /* 0xff8000003c397808 */ /* 0x000fe20001800000 */
[----:B------:R2:W-:Y:S01]  /*27c0*/  MUFU.TANH R48, R55 ;  /* 0x0000003700307308 */ /* 0x0005e20000002400 */
[----:B------:R-:W-:Y:S02]  /*27d0*/  FMNMX.FTZ R12, R53, R12, !PT ;  /* 0x0000000c350c7209 */ /* 0x000fe40007810000 */
[----:B------:R-:W-:Y:S02]  /*27e0*/  ISETP.GT.AND P3, PT, R9, 0x71, PT ;  /* 0x000000710900780c */ /* 0x000fe40003f64270 */
[----:B0-----:R-:W-:-:S02]  /*27f0*/  FSEL R49, R80, -INF , P4 ;  /* 0xff80000050317808 */ /* 0x001fc40002000000 */
[----:B------:R-:W-:Y:S01]  /*2800*/  FMNMX.FTZ R12, R57, R12, !PT ;  /* 0x0000000c390c7209 */ /* 0x000fe20007810000 */
[----:B------:R1:W-:Y:S01]  /*2810*/  MUFU.TANH R44, R51 ;  /* 0x00000033002c7308 */ /* 0x0003e20000002400 */
[----:B------:R-:W-:Y:S02]  /*2820*/  ISETP.GT.AND P4, PT, R9, 0x78, PT ;  /* 0x000000780900780c */ /* 0x000fe40003f84270 */
[----:B--2---:R-:W-:Y:S02]  /*2830*/  FSEL R55, R88, -INF , P3 ;  /* 0xff80000058377808 */ /* 0x004fe40001800000 */
[----:B------:R-:W-:Y:S02]  /*2840*/  FMNMX.FTZ R12, R49, R12, !PT ;  /* 0x0000000c310c7209 */ /* 0x000fe40007810000 */
[----:B------:R-:W-:Y:S01]  /*2850*/  ISETP.GT.AND P3, PT, R9, 0x79, PT ;  /* 0x000000790900780c */ /* 0x000fe20003f64270 */
[----:B------:R0:W-:Y:S01]  /*2860*/  MUFU.TANH R36, R43 ;  /* 0x0000002b00247308 */ /* 0x0001e20000002400 */
[----:B-1----:R-:W-:-:S02]  /*2870*/  FSEL R51, R84, -INF , P4 ;  /* 0xff80000054337808 */ /* 0x002fc40002000000 */
[----:B------:R-:W-:-:S04]  /*2880*/  FMNMX.FTZ R12, R55, R12, !PT ;  /* 0x0000000c370c7209 */ /* 0x000fc80007810000 */
[----:B------:R-:W-:Y:S01]  /*2890*/  FMNMX.FTZ R12, R51, R12, !PT ;  /* 0x0000000c330c7209 */ /* 0x000fe20007810000 */
[----:B------:R-:W1:Y:S01]  /*28a0*/  MUFU.TANH R26, R26 ;  /* 0x0000001a001a7308 */ /* 0x000e620000002400 */
[----:B0-----:R-:W-:-:S04]  /*28b0*/  FSEL R43, R90, -INF , P3 ;  /* 0xff8000005a2b7808 */ /* 0x001fc80001800000 */
[----:B------:R-:W-:-:S03]  /*28c0*/  FMNMX.FTZ R12, R43, R12, !PT ;  /* 0x0000000c2b0c7209 */ /* 0x000fc60007810000 */
[----:B------:R-:W0:Y:S02]  /*28d0*/  MUFU.TANH R30, R30 ;  /* 0x0000001e001e7308 */ /* 0x000e240000002400 */
[----:B------:R-:W2:Y:S06]  /*28e0*/  SHFL.BFLY PT, R9, R12, 0x2, 0x1f ;  /* 0x0c401f000c097f89 */ /* 0x000eac00000e0000 */
[----:B------:R-:W3:Y:S08]  /*28f0*/  MUFU.TANH R34, R34 ;  /* 0x0000002200227308 */ /* 0x000ef00000002400 */
[----:B------:R1:W-:Y:S08]  /*2900*/  MUFU.TANH R52, R59 ;  /* 0x0000003b00347308 */ /* 0x0003f00000002400 */
[----:B------:R-:W4:Y:S01]  /*2910*/  MUFU.TANH R38, R38 ;  /* 0x0000002600267308 */ /* 0x000f220000002400 */
[----:B--2---:R-:W-:-:S05]  /*2920*/  FMNMX.FTZ R9, R12, R9, !PT ;  /* 0x000000090c097209 */ /* 0x004fca0007810000 */
[----:B------:R-:W2:Y:S02]  /*2930*/  SHFL.BFLY PT, R12, R9, 0x1, 0x1f ;  /* 0x0c201f00090c7f89 */ /* 0x000ea400000e0000 */
[----:B------:R0:W-:Y:S08]  /*2940*/  MUFU.TANH R56, R63 ;  /* 0x0000003f00387308 */ /* 0x0001f00000002400 */
[----:B------:R5:W-:Y:S08]  /*2950*/  MUFU.TANH R60, R67 ;  /* 0x00000043003c7308 */ /* 0x000bf00000002400 */
[----:B------:R-:W4:Y:S01]  /*2960*/  MUFU.TANH R42, R42 ;  /* 0x0000002a002a7308 */ /* 0x000f220000002400 */
[----:B--2---:R-:W-:Y:S01]  /*2970*/  FMNMX.FTZ R21, R9, R12, !PT ;  /* 0x0000000c09157209 */ /* 0x004fe20007810000 */
[----:B------:R-:W-:-:S06]  /*2980*/  IMAD.U32 R12, RZ, RZ, UR7 ;  /* 0x00000007ff0c7e24 */ /* 0x000fcc000f8e00ff */
[----:B------:R3:W-:Y:S01]  /*2990*/  MUFU.TANH R111, R71 ;  /* 0x00000047006f7308 */ /* 0x0007e20000002400 */
[C---:B------:R-:W-:Y:S01]  /*29a0*/  FSETP.NEU.FTZ.AND P3, PT, R21.reuse, -INF , PT ;  /* 0xff8000001500780b */ /* 0x040fe20003f7d000 */
[----:B------:R-:W-:-:S05]  /*29b0*/  FMUL.FTZ R9, R21, R12 ;  /* 0x0000000c15097220 */ /* 0x000fca0000410000 */
[----:B------:R-:W-:Y:S01]  /*29c0*/  FSEL R14, R9, RZ, P3 ;  /* 0x000000ff090e7208 */ /* 0x000fe20001800000 */
[----:B------:R2:W-:Y:S01]  /*29d0*/  MUFU.TANH R64, R75 ;  /* 0x0000004b00407308 */ /* 0x0005e20000002400 */
[----:B------:R-:W-:-:S03]  /*29e0*/  IADD3 R9, R0, -R5, R8 ;  /* 0x8000000500097210 */ /* 0x000fc60007ffe008 */
[-CC-:B------:R-:W-:Y:S01]  /*29f0*/  FFMA.FTZ R178, R77, R12.reuse, -R14.reuse ;  /* 0x0000000c4db27223 */ /* 0x180fe2000001080e */
[----:B------:R-:W-:Y:S01]  /*2a00*/  VIMNMX R4, R4, R9, PT ;  /* 0x0000000904047248 */ /* 0x000fe20003fe0100 */
[-CC-:B------:R-:W-:Y:S01]  /*2a10*/  FFMA.FTZ R180, R11, R12.reuse, -R14.reuse ;  /* 0x0000000c0bb47223 */ /* 0x180fe2000001080e */
[-CC-:B------:R-:W-:Y:S01]  /*2a20*/  FFMA.FTZ R11, R25, R12.reuse, -R14.reuse ;  /* 0x0000000c190b7223 */ /* 0x180fe2000001080e */
[----:B------:R-:W4:Y:S01]  /*2a30*/  MUFU.TANH R46, R46 ;  /* 0x0000002e002e7308 */ /* 0x000f220000002400 */
[C---:B------:R-:W-:Y:S01]  /*2a40*/  ISETP.GT.AND P3, PT, R4.reuse, RZ, PT ;  /* 0x000000ff0400720c */ /* 0x040fe20003f64270 */
[-CC-:B------:R-:W-:Y:S01]  /*2a50*/  FFMA.FTZ R25, R81, R12.reuse, -R14.reuse ;  /* 0x0000000c51197223 */ /* 0x180fe2000001080e */
[C---:B------:R-:W-:Y:S01]  /*2a60*/  ISETP.GT.AND P4, PT, R4.reuse, 0x1, PT ;  /* 0x000000010400780c */ /* 0x040fe20003f84270 */
[-CC-:B------:R-:W-:Y:S01]  /*2a70*/  FFMA.FTZ R172, R85, R12.reuse, -R14.reuse ;  /* 0x0000000c55ac7223 */ /* 0x180fe2000001080e */
[----:B------:R-:W-:Y:S01]  /*2a80*/  ISETP.GT.AND P5, PT, R4, 0x8, PT ;  /* 0x000000080400780c */ /* 0x000fe20003fa4270 */
[-CC-:B------:R-:W-:Y:S01]  /*2a90*/  FFMA.FTZ R176, R27, R12.reuse, -R14.reuse ;  /* 0x0000000c1bb07223 */ /* 0x180fe2000001080e */
[----:B-1----:R-:W-:Y:S01]  /*2aa0*/  FSEL R59, R26, -INF , P3 ;  /* 0xff8000001a3b7808 */ /* 0x002fe20001800000 */
[----:B------:R4:W-:Y:S01]  /*2ab0*/  MUFU.TANH R117, R79 ;  /* 0x0000004f00757308 */ /* 0x0009e20000002400 */
[----:B------:R-:W-:Y:S01]  /*2ac0*/  FSEL R0, R20, -INF , P4 ;  /* 0xff80000014007808 */ /* 0x000fe20002000000 */
[-CC-:B------:R-:W-:Y:S01]  /*2ad0*/  FFMA.FTZ R27, R89, R12.reuse, -R14.reuse ;  /* 0x0000000c591b7223 */ /* 0x180fe2000001080e */
[----:B------:R-:W-:Y:S01]  /*2ae0*/  ISETP.GT.AND P3, PT, R4, 0x9, PT ;  /* 0x000000090400780c */ /* 0x000fe20003f64270 */
[-CC-:B------:R-:W-:Y:S01]  /*2af0*/  FFMA.FTZ R174, R91, R12.reuse, -R14.reuse ;  /* 0x0000000c5bae7223 */ /* 0x180fe2000001080e */
[----:B0-----:R-:W-:Y:S01]  /*2b00*/  FSEL R63, R30, -INF , P5 ;  /* 0xff8000001e3f7808 */ /* 0x001fe20002800000 */
[--C-:B------:R-:W-:Y:S01]  /*2b10*/  FFMA.FTZ R182, R15, R12, -R14.reuse ;  /* 0x0000000c0fb67223 */ /* 0x100fe2000001080e */
[----:B------:R-:W-:Y:S01]  /*2b20*/  FMNMX.FTZ R8, R59, R0, !PT ;  /* 0x000000003b087209 */ /* 0x000fe20007810000 */
[----:B------:R0:W-:Y:S01]  /*2b30*/  MUFU.TANH R68, R83 ;  /* 0x0000005300447308 */ /* 0x0001e20000002400 */
[----:B------:R-:W-:Y:S01]  /*2b40*/  ISETP.GT.AND P4, PT, R4, 0x10, PT ;  /* 0x000000100400780c */ /* 0x000fe20003f84270 */
[-CC-:B------:R-:W-:Y:S01]  /*2b50*/  FFMA.FTZ R15, R29, R12.reuse, -R14.reuse ;  /* 0x0000000c1d0f7223 */ /* 0x180fe2000001080e */
[----:B-----5:R-:W-:Y:S01]  /*2b60*/  FSEL R67, R28, -INF , P3 ;  /* 0xff8000001c437808 */ /* 0x020fe20001800000 */
[--C-:B------:R-:W-:Y:S01]  /*2b70*/  FFMA.FTZ R29, R93, R12, -R14.reuse ;  /* 0x0000000c5d1d7223 */ /* 0x100fe2000001080e */
[----:B------:R-:W-:Y:S01]  /*2b80*/  FMNMX.FTZ R8, R63, R8, !PT ;  /* 0x000000083f087209 */ /* 0x000fe20007810000 */
[-CC-:B------:R-:W-:Y:S01]  /*2b90*/  FFMA.FTZ R168, R95, R12.reuse, -R14.reuse ;  /* 0x0000000c5fa87223 */ /* 0x180fe2000001080e */
[----:B------:R-:W-:Y:S01]  /*2ba0*/  ISETP.GT.AND P3, PT, R4, 0x11, PT ;  /* 0x000000110400780c */ /* 0x000fe20003f64270 */
[----:B------:R-:W1:Y:S01]  /*2bb0*/  MUFU.TANH R50, R50 ;  /* 0x0000003200327308 */ /* 0x000e620000002400 */
[----:B---3--:R-:W-:Y:S01]  /*2bc0*/  FSEL R71, R34, -INF , P4 ;  /* 0xff80000022477808 */ /* 0x008fe20002000000 */
[--C-:B------:R-:W-:Y:S01]  /*2bd0*/  FFMA.FTZ R170, R73, R12, -R14.reuse ;  /* 0x0000000c49aa7223 */ /* 0x100fe2000001080e */
[----:B------:R-:W-:Y:S01]  /*2be0*/  FMNMX.FTZ R8, R67, R8, !PT ;  /* 0x0000000843087209 */ /* 0x000fe20007810000 */
[-CC-:B------:R-:W-:Y:S01]  /*2bf0*/  FFMA.FTZ R152, R69, R12.reuse, -R14.reuse ;  /* 0x0000000c45987223 */ /* 0x180fe2000001080e */
[----:B------:R-:W-:Y:S01]  /*2c00*/  ISETP.GT.AND P4, PT, R4, 0x18, PT ;  /* 0x000000180400780c */ /* 0x000fe20003f84270 */
[--C-:B------:R-:W-:Y:S01]  /*2c10*/  FFMA.FTZ R154, R13, R12, -R14.reuse ;  /* 0x0000000c0d9a7223 */ /* 0x100fe2000001080e */
[----:B--2---:R-:W-:Y:S01]  /*2c20*/  FSEL R75, R24, -INF , P3 ;  /* 0xff800000184b7808 */ /* 0x004fe20001800000 */
[----:B------:R2:W-:Y:S01]  /*2c30*/  MUFU.TANH R123, R87 ;  /* 0x00000057007b7308 */ /* 0x0005e20000002400 */
[----:B------:R-:W-:Y:S01]  /*2c40*/  FMNMX.FTZ R8, R71, R8, !PT ;  /* 0x0000000847087209 */ /* 0x000fe20007810000 */
[-CC-:B------:R-:W-:Y:S01]  /*2c50*/  FFMA.FTZ R10, R10, R12.reuse, -R14.reuse ;  /* 0x0000000c0a0a7223 */ /* 0x180fe2000001080e */
[----:B------:R-:W-:Y:S01]  /*2c60*/  ISETP.GT.AND P3, PT, R4, 0x19, PT ;  /* 0x000000190400780c */ /* 0x000fe20003f64270 */
[-CC-:B------:R-:W-:Y:S01]  /*2c70*/  FFMA.FTZ R39, R39, R12.reuse, -R14.reuse ;  /* 0x0000000c27277223 */ /* 0x180fe2000001080e */
[----:B----4-:R-:W-:Y:S01]  /*2c80*/  FSEL R79, R38, -INF , P4 ;  /* 0xff800000264f7808 */ /* 0x010fe20002000000 */
[--C-:B------:R-:W-:Y:S01]  /*2c90*/  FFMA.FTZ R47, R47, R12, -R14.reuse ;  /* 0x0000000c2f2f7223 */ /* 0x100fe2000001080e */
[----:B------:R-:W-:Y:S01]  /*2ca0*/  FMNMX.FTZ R8, R75, R8, !PT ;  /* 0x000000084b087209 */ /* 0x000fe20007810000 */
[----:B------:R-:W3:Y:S01]  /*2cb0*/  MUFU.TANH R54, R54 ;  /* 0x0000003600367308 */ /* 0x000ee20000002400 */
[----:B------:R-:W-:Y:S01]  /*2cc0*/  ISETP.GT.AND P4, PT, R4, 0x20, PT ;  /* 0x000000200400780c */ /* 0x000fe20003f84270 */
[-CC-:B------:R-:W-:Y:S01]  /*2cd0*/  FFMA.FTZ R31, R31, R12.reuse, -R14.reuse ;  /* 0x0000000c1f1f7223 */ /* 0x180fe2000001080e */
[----:B0-----:R-:W-:Y:S01]  /*2ce0*/  FSEL R83, R32, -INF , P3 ;  /* 0xff80000020537808 */ /* 0x001fe20001800000 */
[--C-:B------:R-:W-:Y:S01]  /*2cf0*/  FFMA.FTZ R33, R33, R12, -R14.reuse ;  /* 0x0000000c21217223 */ /* 0x100fe2000001080e */
[----:B------:R-:W-:Y:S01]  /*2d00*/  FMNMX.FTZ R8, R79, R8, !PT ;  /* 0x000000084f087209 */ /* 0x000fe20007810000 */
[-CC-:B------:R-:W-:Y:S01]  /*2d10*/  FFMA.FTZ R45, R45, R12.reuse, -R14.reuse ;  /* 0x0000000c2d2d7223 */ /* 0x180fe2000001080e */
[----:B------:R-:W-:Y:S01]  /*2d20*/  ISETP.GT.AND P3, PT, R4, 0x21, PT ;  /* 0x000000210400780c */ /* 0x000fe20003f64270 */
[----:B------:R-:W0:Y:S01]  /*2d30*/  MUFU.TANH R58, R58 ;  /* 0x0000003a003a7308 */ /* 0x000e220000002400 */
[----:B--2---:R-:W-:Y:S01]  /*2d40*/  FSEL R87, R42, -INF , P4 ;  /* 0xff8000002a577808 */ /* 0x004fe20002000000 */
[--C-:B------:R-:W-:Y:S01]  /*2d50*/  FFMA.FTZ R35, R35, R12, -R14.reuse ;  /* 0x0000000c23237223 */ /* 0x100fe2000001080e */
[----:B------:R-:W-:Y:S01]  /*2d60*/  FMNMX.FTZ R8, R83, R8, !PT ;  /* 0x0000000853087209 */ /* 0x000fe20007810000 */
[-CC-:B------:R-:W-:Y:S01]  /*2d70*/  FFMA.FTZ R37, R37, R12.reuse, -R14.reuse ;  /* 0x0000000c25257223 */ /* 0x180fe2000001080e */
[----:B------:R-:W-:Y:S01]  /*2d80*/  ISETP.GT.AND P4, PT, R4, 0x28, PT ;  /* 0x000000280400780c */ /* 0x000fe20003f84270 */
[--C-:B------:R-:W-:Y:S01]  /*2d90*/  FFMA.FTZ R41, R41, R12, -R14.reuse ;  /* 0x0000000c29297223 */ /* 0x100fe2000001080e */
[----:B------:R-:W-:Y:S01]  /*2da0*/  FSEL R77, R36, -INF , P3 ;  /* 0xff800000244d7808 */ /* 0x000fe20001800000 */
[----:B------:R-:W2:Y:S01]  /*2db0*/  MUFU.TANH R62, R62 ;  /* 0x0000003e003e7308 */ /* 0x000ea20000002400 */
[----:B------:R-:W-:Y:S01]  /*2dc0*/  FMNMX.FTZ R8, R87, R8, !PT ;  /* 0x0000000857087209 */ /* 0x000fe20007810000 */
[----:B------:R-:W-:Y:S01]  /*2dd0*/  IMAD.U32 R36, RZ, RZ, UR36 ;  /* 0x00000024ff247e24 */ /* 0x000fe2000f8e00ff */
[----:B------:R-:W-:Y:S01]  /*2de0*/  ISETP.GT.AND P3, PT, R4, 0x29, PT ;  /* 0x000000290400780c */ /* 0x000fe20003f64270 */
[-CC-:B------:R-:W-:Y:S01]  /*2df0*/  FFMA.FTZ R65, R65, R12.reuse, -R14.reuse ;  /* 0x0000000c41417223 */ /* 0x180fe2000001080e */
[----:B------:R-:W-:Y:S01]  /*2e00*/  FSEL R97, R46, -INF , P4 ;  /* 0xff8000002e617808 */ /* 0x000fe20002000000 */
[--C-:B------:R-:W-:Y:S01]  /*2e10*/  FFMA.FTZ R61, R61, R12, -R14.reuse ;  /* 0x0000000c3d3d7223 */ /* 0x100fe2000001080e */
[----:B------:R-:W-:Y:S01]  /*2e20*/  FMNMX.FTZ R8, R77, R8, !PT ;  /* 0x000000084d087209 */ /* 0x000fe20007810000 */
[----:B------:R-:W4:Y:S01]  /*2e30*/  MUFU.TANH R66, R66 ;  /* 0x0000004200427308 */ /* 0x000f220000002400 */
[----:B------:R-:W-:Y:S01]  /*2e40*/  ISETP.GT.AND P4, PT, R4, 0x30, PT ;  /* 0x000000300400780c */ /* 0x000fe20003f84270 */
[-CC-:B------:R-:W-:Y:S01]  /*2e50*/  FFMA.FTZ R53, R53, R12.reuse, -R14.reuse ;  /* 0x0000000c35357223 */ /* 0x180fe2000001080e */
[----:B------:R-:W-:Y:S01]  /*2e60*/  FSEL R81, R40, -INF , P3 ;  /* 0xff80000028517808 */ /* 0x000fe20001800000 */
[--C-:B------:R-:W-:Y:S01]  /*2e70*/  FFMA.FTZ R57, R57, R12, -R14.reuse ;  /* 0x0000000c39397223 */ /* 0x100fe2000001080e */
[----:B------:R-:W-:Y:S01]  /*2e80*/  FMNMX.FTZ R8, R97, R8, !PT ;  /* 0x0000000861087209 */ /* 0x000fe20007810000 */
[----:B------:R-:W5:Y:S01]  /*2e90*/  @P2 LDC R40, c[0x0][0x44c] ;  /* 0x00011300ff282b82 */ /* 0x000f620000000800 */
[----:B------:R-:W-:Y:S01]  /*2ea0*/  ISETP.GT.AND P3, PT, R4, 0x31, PT ;  /* 0x000000310400780c */ /* 0x000fe20003f64270 */
[----:B------:R-:W4:Y:S01]  /*2eb0*/  MUFU.TANH R70, R70 ;  /* 0x0000004600467308 */ /* 0x000f220000002400 */
[----:B-1----:R-:W-:Y:S01]  /*2ec0*/  FSEL R99, R50, -INF , P4 ;  /* 0xff80000032637808 */ /* 0x002fe20002000000 */
[--C-:B------:R-:W-:Y:S01]  /*2ed0*/  FFMA.FTZ R49, R49, R12, -R14.reuse ;  /* 0x0000000c31317223 */ /* 0x100fe2000001080e */
[----:B------:R-:W-:Y:S01]  /*2ee0*/  FMNMX.FTZ R8, R81, R8, !PT ;  /* 0x0000000851087209 */ /* 0x000fe20007810000 */
[-CC-:B------:R-:W-:Y:S01]  /*2ef0*/  FFMA.FTZ R55, R55, R12.reuse, -R14.reuse ;  /* 0x0000000c37377223 */ /* 0x180fe2000001080e */
[----:B------:R-:W-:Y:S01]  /*2f00*/  ISETP.GT.AND P4, PT, R4, 0x38, PT ;  /* 0x000000380400780c */ /* 0x000fe20003f84270 */
[--C-:B------:R-:W-:Y:S01]  /*2f10*/  FFMA.FTZ R51, R51, R12, -R14.reuse ;  /* 0x0000000c33337223 */ /* 0x100fe2000001080e */
[----:B------:R-:W-:Y:S01]  /*2f20*/  FSEL R85, R44, -INF , P3 ;  /* 0xff8000002c557808 */ /* 0x000fe20001800000 */
[----:B------:R-:W1:Y:S01]  /*2f30*/  MUFU.TANH R74, R74 ;  /* 0x0000004a004a7308 */ /* 0x000e620000002400 */
[----:B------:R-:W-:Y:S01]  /*2f40*/  FMNMX.FTZ R8, R99, R8, !PT ;  /* 0x0000000863087209 */ /* 0x000fe20007810000 */
[----:B------:R-:W-:Y:S01]  /*2f50*/  FFMA.FTZ R14, R43, R12, -R14 ;  /* 0x0000000c2b0e7223 */ /* 0x000fe2000001080e */
[----:B------:R-:W-:Y:S01]  /*2f60*/  ISETP.GT.AND P3, PT, R4, 0x39, PT ;  /* 0x000000390400780c */ /* 0x000fe20003f64270 */
[----:B------:R-:W-:Y:S01]  /*2f70*/  IMAD R42, R16, UR5, -R5 ;  /* 0x00000005102a7c24 */ /* 0x000fe2000f8e0a05 */
[----:B---3--:R-:W-:-:S02]  /*2f80*/  FSEL R101, R54, -INF , P4 ;  /* 0xff80000036657808 */ /* 0x008fc40002000000 */
[----:B------:R-:W-:Y:S01]  /*2f90*/  FMNMX.FTZ R8, R85, R8, !PT ;  /* 0x0000000855087209 */ /* 0x000fe20007810000 */
[----:B------:R-:W3:Y:S01]  /*2fa0*/  MUFU.TANH R78, R78 ;  /* 0x0000004e004e7308 */ /* 0x000ee20000002400 */
[----:B------:R-:W-:Y:S02]  /*2fb0*/  ISETP.GT.AND P4, PT, R4, 0x40, PT ;  /* 0x000000400400780c */ /* 0x000fe40003f84270 */
[----:B------:R-:W-:Y:S02]  /*2fc0*/  FSEL R89, R48, -INF , P3 ;  /* 0xff80000030597808 */ /* 0x000fe40001800000 */
[----:B------:R-:W-:Y:S01]  /*2fd0*/  FMNMX.FTZ R8, R101, R8, !PT ;  /* 0x0000000865087209 */ /* 0x000fe20007810000 */
[----:B-----5:R-:W-:Y:S01]  /*2fe0*/  @P2 IMAD.HI.U32 R40, R23, R40, RZ ;  /* 0x0000002817282227 */ /* 0x020fe200078e00ff */
[----:B------:R-:W-:Y:S01]  /*2ff0*/  ISETP.GT.AND P3, PT, R4, 0x41, PT ;  /* 0x000000410400780c */ /* 0x000fe20003f64270 */
[----:B------:R-:W5:Y:S01]  /*3000*/  MUFU.TANH R82, R82 ;  /* 0x0000005200527308 */ /* 0x000f620000002400 */
[----:B0-----:R-:W-:-:S02]  /*3010*/  FSEL R103, R58, -INF , P4 ;  /* 0xff8000003a677808 */ /* 0x001fc40002000000 */
[----:B------:R-:W-:Y:S02]  /*3020*/  FMNMX.FTZ R8, R89, R8, !PT ;  /* 0x0000000859087209 */ /* 0x000fe40007810000 */
[----:B------:R-:W-:Y:S02]  /*3030*/  ISETP.GT.AND P4, PT, R4, 0x48, PT ;  /* 0x000000480400780c */ /* 0x000fe40003f84270 */
[----:B------:R-:W-:Y:S01]  /*3040*/  FSEL R91, R52, -INF , P3 ;  /* 0xff800000345b7808 */ /* 0x000fe20001800000 */
[----:B------:R-:W-:Y:S01]  /*3050*/  MUFU.TANH R86, R86 ;  /* 0x0000005600567308 */ /* 0x000fe20000002400 */
[----:B------:R-:W-:Y:S02]  /*3060*/  FMNMX.FTZ R8, R103, R8, !PT ;  /* 0x0000000867087209 */ /* 0x000fe40007810000 */
[----:B------:R-:W-:Y:S02]  /*3070*/  ISETP.GT.AND P3, PT, R4, 0x49, PT ;  /* 0x000000490400780c */ /* 0x000fe40003f64270 */
[----:B--2---:R-:W-:-:S02]  /*3080*/  FSEL R105, R62, -INF , P4 ;  /* 0xff8000003e697808 */ /* 0x004fc40002000000 */
[----:B------:R-:W-:Y:S01]  /*3090*/  FMNMX.FTZ R8, R91, R8, !PT ;  /* 0x000000085b087209 */ /* 0x000fe20007810000 */
[----:B------:R-:W-:Y:S01]  /*30a0*/  MUFU.EX2 R180, R180 ;  /* 0x000000b400b47308 */ /* 0x000fe20000000800 */
[----:B------:R-:W-:Y:S02]  /*30b0*/  ISETP.GT.AND P4, PT, R4, 0x50, PT ;  /* 0x000000500400780c */ /* 0x000fe40003f84270 */
[----:B------:R-:W-:Y:S02]  /*30c0*/  FSEL R93, R56, -INF , P3 ;  /* 0xff800000385d7808 */ /* 0x000fe40001800000 */
[----:B------:R-:W-:Y:S02]  /*30d0*/  FMNMX.FTZ R8, R105, R8, !PT ;  /* 0x0000000869087209 */ /* 0x000fe40007810000 */
[----:B------:R-:W-:Y:S01]  /*30e0*/  ISETP.GT.AND P3, PT, R4, 0x51, PT ;  /* 0x000000510400780c */ /* 0x000fe20003f64270 */
[----:B------:R-:W0:Y:S01]  /*30f0*/  MUFU.EX2 R9, R10 ;  /* 0x0000000a00097308 */ /* 0x000e220000000800 */
[----:B----4-:R-:W-:-:S02]  /*3100*/  FSEL R107, R66, -INF , P4 ;  /* 0xff800000426b7808 */ /* 0x010fc40002000000 */
[----:B------:R-:W-:Y:S02]  /*3110*/  FMNMX.FTZ R8, R93, R8, !PT ;  /* 0x000000085d087209 */ /* 0x000fe40007810000 */
[----:B------:R-:W-:Y:S02]  /*3120*/  ISETP.GT.AND P4, PT, R4, 0x58, PT ;  /* 0x000000580400780c */ /* 0x000fe40003f84270 */
[----:B------:R-:W-:Y:S01]  /*3130*/  FSEL R95, R60, -INF , P3 ;  /* 0xff8000003c5f7808 */ /* 0x000fe20001800000 */
[----:B------:R-:W2:Y:S01]  /*3140*/  MUFU.EX2 R182, R182 ;  /* 0x000000b600b67308 */ /* 0x000ea20000000800 */
[----:B------:R-:W-:Y:S02]  /*3150*/  FMNMX.FTZ R8, R107, R8, !PT ;  /* 0x000000086b087209 */ /* 0x000fe40007810000 */
[----:B------:R-:W-:Y:S02]  /*3160*/  ISETP.GT.AND P3, PT, R4, 0x59, PT ;  /* 0x000000590400780c */ /* 0x000fe40003f64270 */
[----:B------:R-:W-:-:S02]  /*3170*/  FSEL R109, R70, -INF , P4 ;  /* 0xff800000466d7808 */ /* 0x000fc40002000000 */
[----:B------:R-:W-:Y:S01]  /*3180*/  FMNMX.FTZ R8, R95, R8, !PT ;  /* 0x000000085f087209 */ /* 0x000fe20007810000 */
[----:B------:R-:W4:Y:S01]  /*3190*/  MUFU.EX2 R11, R11 ;  /* 0x0000000b000b7308 */ /* 0x000f220000000800 */
[C---:B------:R-:W-:Y:S02]  /*31a0*/  ISETP.GT.AND P4, PT, R4.reuse, 0x60, PT ;  /* 0x000000600400780c */ /* 0x040fe40003f84270 */
[----:B------:R-:W-:Y:S02]  /*31b0*/  FSEL R111, R111, -INF , P3 ;  /* 0xff8000006f6f7808 */ /* 0x000fe40001800000 */
[----:B------:R-:W-:Y:S02]  /*31c0*/  FMNMX.FTZ R8, R109, R8, !PT ;  /* 0x000000086d087209 */ /* 0x000fe40007810000 */
[----:B------:R-:W-:Y:S01]  /*31d0*/  ISETP.GT.AND P3, PT, R4, 0x61, PT ;  /* 0x000000610400780c */ /* 0x000fe20003f64270 */
[----:B------:R-:W4:Y:S01]  /*31e0*/  MUFU.EX2 R176, R176 ;  /* 0x000000b000b07308 */ /* 0x000f220000000800 */
[----:B-1----:R-:W-:-:S02]  /*31f0*/  FSEL R113, R74, -INF , P4 ;  /* 0xff8000004a717808 */ /* 0x002fc40002000000 */
[----:B------:R-:W-:Y:S02]  /*3200*/  FMNMX.FTZ R8, R111, R8, !PT ;  /* 0x000000086f087209 */ /* 0x000fe40007810000 */
[----:B------:R-:W-:Y:S02]  /*3210*/  ISETP.GT.AND P4, PT, R4, 0x68, PT ;  /* 0x000000680400780c */ /* 0x000fe40003f84270 */
[----:B------:R-:W-:Y:S01]  /*3220*/  FSEL R73, R64, -INF , P3 ;  /* 0xff80000040497808 */ /* 0x000fe20001800000 */
[----:B------:R-:W1:Y:S01]  /*3230*/  MUFU.EX2 R15, R15 ;  /* 0x0000000f000f7308 */ /* 0x000e620000000800 */
[----:B------:R-:W-:Y:S02]  /*3240*/  FMNMX.FTZ R8, R113, R8, !PT ;  /* 0x0000000871087209 */ /* 0x000fe40007810000 */
[----:B------:R-:W-:Y:S02]  /*3250*/  ISETP.GT.AND P3, PT, R4, 0x69, PT ;  /* 0x000000690400780c */ /* 0x000fe40003f64270 */
[----:B---3--:R-:W-:-:S02]  /*3260*/  FSEL R115, R78, -INF , P4 ;  /* 0xff8000004e737808 */ /* 0x008fc40002000000 */
[----:B------:R-:W-:Y:S01]  /*3270*/  FMNMX.FTZ R8, R73, R8, !PT ;  /* 0x0000000849087209 */ /* 0x000fe20007810000 */
[----:B------:R0:W-:Y:S01]  /*3280*/  MUFU.EX2 R156, R39 ;  /* 0x00000027009c7308 */ /* 0x0001e20000000800 */
[C---:B------:R-:W-:Y:S02]  /*3290*/  ISETP.GT.AND P4, PT, R4.reuse, 0x70, PT ;  /* 0x000000700400780c */ /* 0x040fe40003f84270 */
[----:B------:R-:W-:Y:S02]  /*32a0*/  FSEL R117, R117, -INF , P3 ;  /* 0xff80000075757808 */ /* 0x000fe40001800000 */
[----:B------:R-:W-:Y:S02]  /*32b0*/  FMNMX.FTZ R8, R115, R8, !PT ;  /* 0x0000000873087209 */ /* 0x000fe40007810000 */
[----:B------:R-:W-:Y:S01]  /*32c0*/  ISETP.GT.AND P3, PT, R4, 0x71, PT ;  /* 0x000000710400780c */ /* 0x000fe20003f64270 */
[----:B------:R-:W3:Y:S01]  /*32d0*/  MUFU.EX2 R178, R178 ;  /* 0x000000b200b27308 */ /* 0x000ee20000000800 */
[----:B-----5:R-:W-:Y:S01]  /*32e0*/  FSEL R119, R82, -INF , P4 ;  /* 0xff80000052777808 */ /* 0x020fe20002000000 */
[----:B0-----:R-:W-:Y:S01]  /*32f0*/  FADD.FTZ R39, R180, R9 ;  /* 0x00000009b4277221 */ /* 0x001fe20000010000 */
        /* <DEDUP_REMOVED lines=9> */
[----:B------:R-:W-:-:S02]  /*3390*/  FSEL R123, R123, -INF , P3 ;  /* 0xff8000007b7b7808 */ /* 0x000fc40001800000 */
[----:B------:R-:W-:Y:S02]  /*33a0*/  FMNMX.FTZ R8, R121, R8, !PT ;  /* 0x0000000879087209 */ /* 0x000fe40007810000 */
[----:B------:R-:W-:Y:S02]  /*33b0*/  F2FP.F16.F32.PACK_AB R180, R9, R180 ;  /* 0x000000b409b4723e */ /* 0x000fe400000000ff */
[----:B------:R-:W-:Y:S01]  /*33c0*/  FMNMX.FTZ R8, R123, R8, !PT ;  /* 0x000000087b087209 */ /* 0x000fe20007810000 */
[----:B------:R-:W-:Y:S04]  /*33d0*/  MUFU.EX2 R27, R27 ;  /* 0x0000001b001b7308 */ /* 0x000fe80000000800 */
[----:B------:R-:W0:Y:S04]  /*33e0*/  SHFL.BFLY PT, R13, R8, 0x2, 0x1f ;  /* 0x0c401f00080d7f89 */ /* 0x000e2800000e0000 */
[----:B------:R5:W-:Y:S08]  /*33f0*/  MUFU.EX2 R160, R47 ;  /* 0x0000002f00a07308 */ /* 0x000bf00000000800 */
[----:B------:R-:W-:Y:S01]  /*3400*/  MUFU.EX2 R174, R174 ;  /* 0x000000ae00ae7308 */ /* 0x000fe20000000800 */
[----:B-----5:R-:W5:Y:S07]  /*3410*/  @P2 LDC R47, c[0x0][0x450] ;  /* 0x00011400ff2f2b82 */ /* 0x020f6e0000000800 */
[----:B------:R-:W-:Y:S01]  /*3420*/  MUFU.EX2 R29, R29 ;  /* 0x0000001d001d7308 */ /* 0x000fe20000000800 */
[----:B0-----:R-:W-:-:S07]  /*3430*/  FMNMX.FTZ R4, R8, R13, !PT ;  /* 0x0000000d08047209 */ /* 0x001fce0007810000 */
[----:B------:R-:W-:Y:S01]  /*3440*/  MUFU.EX2 R168, R168 ;  /* 0x000000a800a87308 */ /* 0x000fe20000000800 */
[----:B------:R-:W0:Y:S07]  /*3450*/  SHFL.BFLY PT, R13, R4, 0x1, 0x1f ;  /* 0x0c201f00040d7f89 */ /* 0x000e2e00000e0000 */
[----:B------:R-:W-:Y:S01]  /*3460*/  MUFU.EX2 R31, R31 ;  /* 0x0000001f001f7308 */ /* 0x000fe20000000800 */
[----:B-----5:R-:W-:-:S07]  /*3470*/  @P2 SHF.R.U32.HI R23, RZ, R47, R40 ;  /* 0x0000002fff172219 */ /* 0x020fce0000011628 */
        /* <DEDUP_REMOVED lines=21> */
[----:B--2---:R-:W-:Y:S01]  /*35d0*/  FADD.FTZ R0, R182, R39 ;  /* 0x00000027b6007221 */ /* 0x004fe20000010000 */
[-CC-:B------:R-:W-:Y:S01]  /*35e0*/  FFMA.FTZ R99, R99, R12.reuse, -R4.reuse ;  /* 0x0000000c63637223 */ /* 0x180fe20000010804 */
[-CC-:B------:R-:W-:Y:S01]  /*35f0*/  FFMA.FTZ R85, R85, R12.reuse, -R4.reuse ;  /* 0x0000000c55557223 */ /* 0x180fe20000010804 */
[-C--:B------:R-:W-:Y:S01]  /*3600*/  FFMA.FTZ R101, R101, R12.reuse, -R4 ;  /* 0x0000000c65657223 */ /* 0x080fe20000010804 */
[----:B----4-:R-:W-:Y:S01]  /*3610*/  FADD.FTZ R39, R11, R0 ;  /* 0x000000000b277221 */ /* 0x010fe20000010000 */
[-CC-:B------:R-:W-:Y:S01]  /*3620*/  FFMA.FTZ R89, R89, R12.reuse, -R4.reuse ;  /* 0x0000000c59597223 */ /* 0x180fe20000010804 */
[-CC-:B------:R-:W-:Y:S01]  /*3630*/  FFMA.FTZ R103, R103, R12.reuse, -R4.reuse ;  /* 0x0000000c67677223 */ /* 0x180fe20000010804 */
[----:B------:R-:W2:Y:S01]  /*3640*/  MUFU.EX2 R63, R63 ;  /* 0x0000003f003f7308 */ /* 0x000ea20000000800 */
[----:B------:R-:W-:Y:S01]  /*3650*/  FADD.FTZ R0, R176, R39 ;  /* 0x00000027b0007221 */ /* 0x000fe20000010000 */
[-CC-:B------:R-:W-:Y:S01]  /*3660*/  FFMA.FTZ R91, R91, R12.reuse, -R4.reuse ;  /* 0x0000000c5b5b7223 */ /* 0x180fe20000010804 */
[-CC-:B------:R-:W-:Y:S01]  /*3670*/  FFMA.FTZ R105, R105, R12.reuse, -R4.reuse ;  /* 0x0000000c69697223 */ /* 0x180fe20000010804 */
[-C--:B------:R-:W-:Y:S01]  /*3680*/  FFMA.FTZ R93, R93, R12.reuse, -R4 ;  /* 0x0000000c5d5d7223 */ /* 0x080fe20000010804 */
[----:B-1----:R-:W-:Y:S01]  /*3690*/  FADD.FTZ R39, R15, R0 ;  /* 0x000000000f277221 */ /* 0x002fe20000010000 */
[----:B------:R-:W-:Y:S01]  /*36a0*/  @!P1 IADD3 R0, R36, 0x28840, RZ ;  /* 0x0002884024009810 */ /* 0x000fe20007ffe0ff */
[-C--:B------:R-:W-:Y:S01]  /*36b0*/  FFMA.FTZ R107, R107, R12.reuse, -R4 ;  /* 0x0000000c6b6b7223 */ /* 0x080fe20000010804 */
[----:B------:R-:W1:Y:S01]  /*36c0*/  MUFU.EX2 R10, R67 ;  /* 0x00000043000a7308 */ /* 0x000e620000000800 */
[----:B---3--:R-:W-:Y:S01]  /*36d0*/  FADD.FTZ R38, R178, R39 ;  /* 0x00000027b2267221 */ /* 0x008fe20000010000 */
[----:B0-----:R-:W-:Y:S01]  /*36e0*/  FADD.FTZ R36, R59, R8 ;  /* 0x000000083b247221 */ /* 0x001fe20000010000 */
[----:B------:R-:W-:Y:S01]  /*36f0*/  @!P1 PRMT R0, RZ, 0x654, R0 ;  /* 0x00000654ff009816 */ /* 0x000fe20000000000 */
[-C--:B------:R-:W-:Y:S01]  /*3700*/  FFMA.FTZ R95, R95, R12.reuse, -R4 ;  /* 0x0000000c5f5f7223 */ /* 0x080fe20000010804 */
[----:B------:R-:W-:Y:S01]  /*3710*/  FADD.FTZ R43, R25, R38 ;  /* 0x00000026192b7221 */ /* 0x000fe20000010000 */
[-C--:B------:R-:W-:Y:S01]  /*3720*/  FFMA.FTZ R109, R109, R12.reuse, -R4 ;  /* 0x0000000c6d6d7223 */ /* 0x080fe20000010804 */
[----:B------:R0:W-:Y:S01]  /*3730*/  @!P1 SYNCS.ARRIVE.TRANS64.RED.A1T0 RZ, [R0+URZ], RZ ;  /* 0x000000ff00ff99a7 */ /* 0x0001e2000810043f */
[----:B------:R-:W3:Y:S01]  /*3740*/  MUFU.EX2 R71, R71 ;  /* 0x0000004700477308 */ /* 0x000ee20000000800 */
[----:B--2---:R-:W-:Y:S01]  /*3750*/  FADD.FTZ R39, R63, R36 ;  /* 0x000000243f277221 */ /* 0x004fe20000010000 */
[----:B------:R-:W-:Y:S01]  /*3760*/  FADD.FTZ R38, R172, R43 ;  /* 0x0000002bac267221 */ /* 0x000fe20000010000 */
[-CC-:B------:R-:W-:Y:S01]  /*3770*/  FFMA.FTZ R111, R111, R12.reuse, -R4.reuse ;  /* 0x0000000c6f6f7223 */ /* 0x180fe20000010804 */
[-CC-:B------:R-:W-:Y:S01]  /*3780*/  FFMA.FTZ R113, R113, R12.reuse, -R4.reuse ;  /* 0x0000000c71717223 */ /* 0x180fe20000010804 */
[-C--:B------:R-:W-:Y:S01]  /*3790*/  FFMA.FTZ R73, R73, R12.reuse, -R4 ;  /* 0x0000000c49497223 */ /* 0x080fe20000010804 */
[----:B------:R-:W-:Y:S01]  /*37a0*/  FADD.FTZ R43, R27, R38 ;  /* 0x000000261b2b7221 */ /* 0x000fe20000010000 */
[-CC-:B------:R-:W-:Y:S01]  /*37b0*/  FFMA.FTZ R115, R115, R12.reuse, -R4.reuse ;  /* 0x0000000c73737223 */ /* 0x180fe20000010804 */
[----:B------:R-:W2:Y:S01]  /*37c0*/  MUFU.EX2 R20, R75 ;  /* 0x0000004b00147308 */ /* 0x000ea20000000800 */
[----:B-1----:R-:W-:Y:S01]  /*37d0*/  FADD.FTZ R36, R10, R39 ;  /* 0x000000270a247221 */ /* 0x002fe20000010000 */
[----:B------:R-:W-:Y:S01]  /*37e0*/  FADD.FTZ R38, R174, R43 ;  /* 0x0000002bae267221 */ /* 0x000fe20000010000 */
[-CC-:B------:R-:W-:Y:S01]  /*37f0*/  FFMA.FTZ R117, R117, R12.reuse, -R4.reuse ;  /* 0x0000000c75757223 */ /* 0x180fe20000010804 */
[-CC-:B------:R-:W-:Y:S01]  /*3800*/  FFMA.FTZ R119, R119, R12.reuse, -R4.reuse ;  /* 0x0000000c77777223 */ /* 0x180fe20000010804 */
[-CC-:B------:R-:W-:Y:S01]  /*3810*/  FFMA.FTZ R69, R69, R12.reuse, -R4.reuse ;  /* 0x0000000c45457223 */ /* 0x180fe20000010804 */
[-CC-:B------:R-:W-:Y:S01]  /*3820*/  FFMA.FTZ R121, R121, R12.reuse, -R4.reuse ;  /* 0x0000000c79797223 */ /* 0x180fe20000010804 */
[----:B------:R-:W-:Y:S01]  /*3830*/  FFMA.FTZ R123, R123, R12, -R4 ;  /* 0x0000000c7b7b7223 */ /* 0x000fe20000010804 */
[----:B------:R-:W1:Y:S01]  /*3840*/  MUFU.EX2 R79, R79 ;  /* 0x0000004f004f7308 */ /* 0x000e620000000800 */
[----:B---3--:R-:W-:Y:S01]  /*3850*/  FADD.FTZ R39, R71, R36 ;  /* 0x0000002447277221 */ /* 0x008fe20000010000 */
[----:B------:R-:W-:-:S02]  /*3860*/  F2FP.F16.F32.PACK_AB R183, R10, R63 ;  /* 0x0000003f0ab7723e */ /* 0x000fc400000000ff */
[----:B------:R-:W-:Y:S01]  /*3870*/  F2FP.F16.F32.PACK_AB R182, R11, R182 ;  /* 0x000000b60bb6723e */ /* 0x000fe200000000ff */
[----:B------:R-:W-:Y:S01]  /*3880*/  VIADD R11, R22, 0xfffffffe ;  /* 0xfffffffe160b7836 */ /* 0x000fe20000000000 */
[----:B------:R-:W-:Y:S02]  /*3890*/  F2FP.F16.F32.PACK_AB R181, R8, R59 ;  /* 0x0000003b08b5723e */ /* 0x000fe400000000ff */
[----:B------:R-:W3:Y:S01]  /*38a0*/  MUFU.EX2 R24, R83 ;  /* 0x0000005300187308 */ /* 0x000ee20000000800 */
[----:B--2---:R-:W-:Y:S01]  /*38b0*/  FADD.FTZ R36, R20, R39 ;  /* 0x0000002714247221 */ /* 0x004fe20000010000 */
[----:B------:R-:W-:Y:S01]  /*38c0*/  FADD.FTZ R39, R29, R38 ;  /* 0x000000261d277221 */ /* 0x000fe20000010000 */
[----:B------:R-:W-:Y:S02]  /*38d0*/  F2FP.F16.F32.PACK_AB R176, R15, R176 ;  /* 0x000000b00fb0723e */ /* 0x000fe400000000ff */
[----:B------:R-:W-:Y:S01]  /*38e0*/  F2FP.F16.F32.PACK_AB R178, R25, R178 ;  /* 0x000000b219b2723e */ /* 0x000fe200000000ff */
[----:B------:R-:W-:Y:S01]  /*38f0*/  FADD.FTZ R40, R168, R39 ;  /* 0x00000027a8287221 */ /* 0x000fe20000010000 */
[----:B------:R-:W-:Y:S01]  /*3900*/  IMAD.IADD R39, R42, 0x1, R23 ;  /* 0x000000012a277824 */ /* 0x000fe200078e0217 */
[----:B------:R-:W2:Y:S01]  /*3910*/  MUFU.EX2 R87, R87 ;  /* 0x0000005700577308 */ /* 0x000ea20000000800 */
[----:B-1----:R-:W-:Y:S01]  /*3920*/  FADD.FTZ R5, R79, R36 ;  /* 0x000000244f057221 */ /* 0x002fe20000010000 */
[----:B------:R-:W-:Y:S01]  /*3930*/  FADD.FTZ R23, R31, R40 ;  /* 0x000000281f177221 */ /* 0x000fe20000010000 */
[----:B------:R-:W-:-:S02]  /*3940*/  F2FP.F16.F32.PACK_AB R172, R27, R172 ;  /* 0x000000ac1bac723e */ /* 0x000fc400000000ff */
[----:B------:R-:W-:Y:S01]  /*3950*/  SHF.R.S32.HI R44, RZ, 0x1f, R39 ;  /* 0x0000001fff2c7819 */ /* 0x000fe20000011427 */
[----:B------:R-:W-:Y:S01]  /*3960*/  FADD.FTZ R40, R170, R23 ;  /* 0x00000017aa287221 */ /* 0x000fe20000010000 */
[----:B------:R-:W-:Y:S01]  /*3970*/  F2FP.F16.F32.PACK_AB R174, R29, R174 ;  /* 0x000000ae1dae723e */ /* 0x000fe200000000ff */
[----:B------:R-:W1:Y:S01]  /*3980*/  MUFU.EX2 R26, R77 ;  /* 0x0000004d001a7308 */ /* 0x000e620000000800 */
[----:B---3--:R-:W-:Y:S01]  /*3990*/  FADD.FTZ R38, R24, R5 ;  /* 0x0000000518267221 */ /* 0x008fe20000010000 */
[----:B------:R-:W-:Y:S01]  /*39a0*/  FADD.FTZ R23, R33, R40 ;  /* 0x0000002821177221 */ /* 0x000fe20000010000 */
[----:B------:R-:W-:Y:S02]  /*39b0*/  LEA.HI R39, R44, R39, RZ, 0x7 ;  /* 0x000000272c277211 */ /* 0x000fe400078f38ff */
[----:B------:R-:W-:Y:S01]  /*39c0*/  F2FP.F16.F32.PACK_AB R168, R31, R168 ;  /* 0x000000a81fa8723e */ /* 0x000fe200000000ff */
[----:B------:R-:W-:Y:S01]  /*39d0*/  FADD.FTZ R42, R152, R23 ;  /* 0x00000017982a7221 */ /* 0x000fe20000010000 */
[----:B------:R-:W-:Y:S01]  /*39e0*/  F2FP.F16.F32.PACK_AB R170, R33, R170 ;  /* 0x000000aa21aa723e */ /* 0x000fe200000000ff */
[----:B------:R-:W3:Y:S01]  /*39f0*/  MUFU.EX2 R97, R97 ;  /* 0x0000006100617308 */ /* 0x000ee20000000800 */
[----:B--2---:R-:W-:Y:S01]  /*3a00*/  FADD.FTZ R5, R87, R38 ;  /* 0x0000002657057221 */ /* 0x004fe20000010000 */
[----:B------:R-:W-:-:S02]  /*3a10*/  F2FP.F16.F32.PACK_AB R177, R20, R71 ;  /* 0x0000004714b1723e */ /* 0x000fc400000000ff */
[----:B------:R-:W-:-:S04]  /*3a20*/  F2FP.F16.F32.PACK_AB R179, R24, R79 ;  /* 0x0000004f18b3723e */ /* 0x000fc800000000ff */
[----:B------:R-:W2:Y:S01]  /*3a30*/  MUFU.EX2 R28, R81 ;  /* 0x00000051001c7308 */ /* 0x000ea20000000800 */
[C---:B-1----:R-:W-:Y:S01]  /*3a40*/  FADD.FTZ R38, R26.reuse, R5 ;  /* 0x000000051a267221 */ /* 0x042fe20000010000 */
[----:B------:R-:W-:-:S06]  /*3a50*/  F2FP.F16.F32.PACK_AB R173, R26, R87 ;  /* 0x000000571aad723e */ /* 0x000fcc00000000ff */
[----:B------:R-:W1:Y:S01]  /*3a60*/  MUFU.EX2 R45, R45 ;  /* 0x0000002d002d7308 */ /* 0x000e620000000800 */
[----:B---3--:R-:W-:-:S07]  /*3a70*/  FADD.FTZ R5, R97, R38 ;  /* 0x0000002661057221 */ /* 0x008fce0000010000 */
[----:B------:R-:W3:Y:S01]  /*3a80*/  MUFU.EX2 R99, R99 ;  /* 0x0000006300637308 */ /* 0x000ee20000000800 */
[C---:B--2---:R-:W-:Y:S01]  /*3a90*/  FADD.FTZ R40, R28.reuse, R5 ;  /* 0x000000051c287221 */ /* 0x044fe20000010000 */
[----:B------:R-:W-:Y:S02]  /*3aa0*/  F2FP.F16.F32.PACK_AB R175, R28, R97 ;  /* 0x000000611caf723e */ /* 0x000fe400000000ff */
[----:B------:R-:W-:-:S04]  /*3ab0*/  CS2R R96, SRZ ;  /* 0x0000000000607805 */ /* 0x000fc8000001ff00 */
[----:B------:R-:W2:Y:S01]  /*3ac0*/  MUFU.EX2 R154, R154 ;  /* 0x0000009a009a7308 */ /* 0x000ea20000000800 */
[C---:B-1----:R-:W-:Y:S01]  /*3ad0*/  FADD.FTZ R23, R45.reuse, R42 ;  /* 0x0000002a2d177221 */ /* 0x042fe20000010000 */
[----:B------:R-:W-:-:S06]  /*3ae0*/  F2FP.F16.F32.PACK_AB R152, R45, R152 ;  /* 0x000000982d98723e */ /* 0x000fcc00000000ff */
[----:B------:R-:W1:Y:S01]  /*3af0*/  MUFU.EX2 R30, R85 ;  /* 0x00000055001e7308 */ /* 0x000e620000000800 */
[----:B---3--:R-:W-:-:S07]  /*3b00*/  FADD.FTZ R5, R99, R40 ;  /* 0x0000002863057221 */ /* 0x008fce0000010000 */
[----:B------:R-:W3:Y:S01]  /*3b10*/  MUFU.EX2 R35, R35 ;  /* 0x0000002300237308 */ /* 0x000ee20000000800 */
[----:B--2---:R-:W-:-:S07]  /*3b20*/  FADD.FTZ R42, R154, R23 ;  /* 0x000000179a2a7221 */ /* 0x004fce0000010000 */
[----:B------:R-:W2:Y:S01]  /*3b30*/  MUFU.EX2 R101, R101 ;  /* 0x0000006500657308 */ /* 0x000ea20000000800 */
[C---:B-1----:R-:W-:Y:S01]  /*3b40*/  FADD.FTZ R40, R30.reuse, R5 ;  /* 0x000000051e287221 */ /* 0x042fe20000010000 */
[----:B------:R-:W-:Y:S02]  /*3b50*/  F2FP.F16.F32.PACK_AB R169, R30, R99 ;  /* 0x000000631ea9723e */ /* 0x000fe400000000ff */
[----:B------:R-:W-:-:S04]  /*3b60*/  CS2R R98, SRZ ;  /* 0x0000000000627805 */ /* 0x000fc8000001ff00 */
[----:B------:R-:W1:Y:S01]  /*3b70*/  MUFU.EX2 R37, R37 ;  /* 0x0000002500257308 */ /* 0x000e620000000800 */
[C---:B---3--:R-:W-:Y:S01]  /*3b80*/  FADD.FTZ R42, R35.reuse, R42 ;  /* 0x0000002a232a7221 */ /* 0x048fe20000010000 */
[----:B------:R-:W-:-:S06]  /*3b90*/  F2FP.F16.F32.PACK_AB R154, R35, R154 ;  /* 0x0000009a239a723e */ /* 0x000fcc00000000ff */
[----:B------:R3:W4:Y:S01]  /*3ba0*/  MUFU.EX2 R32, R89 ;  /* 0x0000005900207308 */ /* 0x0007220000000800 */
[----:B--2---:R-:W-:-:S07]  /*3bb0*/  FADD.FTZ R5, R101, R40 ;  /* 0x0000002865057221 */ /* 0x004fce0000010000 */
[----:B------:R-:W2:Y:S01]  /*3bc0*/  MUFU.EX2 R103, R103 ;  /* 0x0000006700677308 */ /* 0x000ea20000000800 */
[----:B-1----:R-:W-:Y:S01]  /*3bd0*/  FADD.FTZ R23, R37, R42 ;  /* 0x0000002a25177221 */ /* 0x002fe20000010000 */
[----:B---3--:R-:W-:-:S03]  /*3be0*/  CS2R R88, SRZ ;  /* 0x0000000000587805 */ /* 0x008fc6000001ff00 */
[C---:B------:R-:W-:Y:S01]  /*3bf0*/  FADD.FTZ R42, R156.reuse, R23 ;  /* 0x000000179c2a7221 */ /* 0x040fe20000010000 */
[----:B------:R-:W-:Y:S02]  /*3c00*/  F2FP.F16.F32.PACK_AB R156, R156, R37 ;  /* 0x000000259c9c723e */ /* 0x000fe400000000ff */
[----:B------:R-:W1:Y:S01]  /*3c10*/  MUFU.EX2 R41, R41 ;  /* 0x0000002900297308 */ /* 0x000e620000000800 */
[C---:B----4-:R-:W-:Y:S01]  /*3c20*/  FADD.FTZ R40, R32.reuse, R5 ;  /* 0x0000000520287221 */ /* 0x050fe20000010000 */
[----:B------:R-:W-:Y:S02]  /*3c30*/  F2FP.F16.F32.PACK_AB R171, R32, R101 ;  /* 0x0000006520ab723e */ /* 0x000fe400000000ff */
[----:B------:R-:W-:-:S04]  /*3c40*/  CS2R R100, SRZ ;  /* 0x0000000000647805 */ /* 0x000fc8000001ff00 */
[----:B------:R3:W4:Y:S01]  /*3c50*/  MUFU.EX2 R34, R91 ;  /* 0x0000005b00227308 */ /* 0x0007220000000800 */
[----:B--2---:R-:W-:-:S07]  /*3c60*/  FADD.FTZ R5, R103, R40 ;  /* 0x0000002867057221 */ /* 0x004fce0000010000 */
[----:B------:R-:W2:Y:S01]  /*3c70*/  MUFU.EX2 R158, R65 ;  /* 0x00000041009e7308 */ /* 0x000ea20000000800 */
[----:B-1----:R-:W-:Y:S01]  /*3c80*/  FADD.FTZ R9, R41, R42 ;  /* 0x0000002a29097221 */ /* 0x002fe20000010000 */
[----:B---3--:R-:W-:-:S06]  /*3c90*/  CS2R R90, SRZ ;  /* 0x00000000005a7805 */ /* 0x008fcc000001ff00 */
[----:B------:R-:W1:Y:S01]  /*3ca0*/  MUFU.EX2 R105, R105 ;  /* 0x0000006900697308 */ /* 0x000e620000000800 */
[C---:B----4-:R-:W-:Y:S01]  /*3cb0*/  FADD.FTZ R40, R34.reuse, R5 ;  /* 0x0000000522287221 */ /* 0x050fe20000010000 */
[----:B------:R-:W-:Y:S02]  /*3cc0*/  F2FP.F16.F32.PACK_AB R153, R34, R103 ;  /* 0x000000672299723e */ /* 0x000fe400000000ff */
[----:B------:R-:W-:-:S04]  /*3cd0*/  CS2R R102, SRZ ;  /* 0x0000000000667805 */ /* 0x000fc8000001ff00 */
[----:B------:R-:W3:Y:S01]  /*3ce0*/  MUFU.EX2 R61, R61 ;  /* 0x0000003d003d7308 */ /* 0x000ee20000000800 */
[C---:B--2---:R-:W-:Y:S01]  /*3cf0*/  FADD.FTZ R42, R158.reuse, R9 ;  /* 0x000000099e2a7221 */ /* 0x044fe20000010000 */
[----:B------:R-:W-:-:S06]  /*3d00*/  F2FP.F16.F32.PACK_AB R158, R158, R41 ;  /* 0x000000299e9e723e */ /* 0x000fcc00000000ff */
[----:B0-----:R0:W2:Y:S01]  /*3d10*/  MUFU.EX2 R0, R93 ;  /* 0x0000005d00007308 */ /* 0x0010a20000000800 */
[----:B-1----:R-:W-:-:S07]  /*3d20*/  FADD.FTZ R5, R105, R40 ;  /* 0x0000002869057221 */ /* 0x002fce0000010000 */
[----:B------:R-:W1:Y:S01]  /*3d30*/  MUFU.EX2 R107, R107 ;  /* 0x0000006b006b7308 */ /* 0x000e620000000800 */
[----:B---3--:R-:W-:Y:S01]  /*3d40*/  FADD.FTZ R9, R61, R42 ;  /* 0x0000002a3d097221 */ /* 0x008fe20000010000 */
[----:B0-----:R-:W-:-:S03]  /*3d50*/  CS2R R92, SRZ ;  /* 0x00000000005c7805 */ /* 0x001fc6000001ff00 */
[C---:B------:R-:W-:Y:S01]  /*3d60*/  FADD.FTZ R44, R160.reuse, R9 ;  /* 0x00000009a02c7221 */ /* 0x040fe20000010000 */
[----:B------:R-:W-:Y:S02]  /*3d70*/  F2FP.F16.F32.PACK_AB R160, R160, R61 ;  /* 0x0000003da0a0723e */ /* 0x000fe400000000ff */
[----:B------:R-:W0:Y:S01]  /*3d80*/  MUFU.EX2 R53, R53 ;  /* 0x0000003500357308 */ /* 0x000e220000000800 */
[C---:B--2---:R-:W-:Y:S01]  /*3d90*/  FADD.FTZ R42, R0.reuse, R5 ;  /* 0x00000005002a7221 */ /* 0x044fe20000010000 */
[----:B------:R-:W-:Y:S01]  /*3da0*/  F2FP.F16.F32.PACK_AB R155, R0, R105 ;  /* 0x00000069009b723e */ /* 0x000fe200000000ff */
[----:B------:R-:W-:Y:S01]  /*3db0*/  IMAD.MOV.U32 R0, RZ, RZ, RZ ;  /* 0x000000ffff007224 */ /* 0x000fe200078e00ff */
[----:B------:R-:W-:-:S04]  /*3dc0*/  CS2R R104, SRZ ;  /* 0x0000000000687805 */ /* 0x000fc8000001ff00 */
[----:B------:R2:W3:Y:S01]  /*3dd0*/  MUFU.EX2 R36, R95 ;  /* 0x0000005f00247308 */ /* 0x0004e20000000800 */
[----:B-1----:R-:W-:-:S07]  /*3de0*/  FADD.FTZ R5, R107, R42 ;  /* 0x0000002a6b057221 */ /* 0x002fce0000010000 */
[----:B------:R-:W1:Y:S01]  /*3df0*/  MUFU.EX2 R162, R57 ;  /* 0x0000003900a27308 */ /* 0x000e620000000800 */
[----:B0-----:R-:W-:Y:S01]  /*3e00*/  FADD.FTZ R9, R53, R44 ;  /* 0x0000002c35097221 */ /* 0x001fe20000010000 */
[----:B--2---:R-:W-:-:S06]  /*3e10*/  CS2R R94, SRZ ;  /* 0x00000000005e7805 */ /* 0x004fcc000001ff00 */
[----:B------:R-:W0:Y:S01]  /*3e20*/  MUFU.EX2 R109, R109 ;  /* 0x0000006d006d7308 */ /* 0x000e220000000800 */
[C---:B---3--:R-:W-:Y:S01]  /*3e30*/  FADD.FTZ R42, R36.reuse, R5 ;  /* 0x00000005242a7221 */ /* 0x048fe20000010000 */
[----:B------:R-:W-:Y:S02]  /*3e40*/  F2FP.F16.F32.PACK_AB R157, R36, R107 ;  /* 0x0000006b249d723e */ /* 0x000fe400000000ff */
[----:B------:R-:W-:-:S04]  /*3e50*/  CS2R R106, SRZ ;  /* 0x00000000006a7805 */ /* 0x000fc8000001ff00 */
[----:B------:R-:W2:Y:S01]  /*3e60*/  MUFU.EX2 R49, R49 ;  /* 0x0000003100317308 */ /* 0x000ea20000000800 */
[C---:B-1----:R-:W-:Y:S01]  /*3e70*/  FADD.FTZ R44, R162.reuse, R9 ;  /* 0x00000009a22c7221 */ /* 0x042fe20000010000 */
[----:B------:R-:W-:-:S06]  /*3e80*/  F2FP.F16.F32.PACK_AB R162, R162, R53 ;  /* 0x00000035a2a2723e */ /* 0x000fcc00000000ff */
[----:B------:R1:W3:Y:S01]  /*3e90*/  MUFU.EX2 R38, R111 ;  /* 0x0000006f00267308 */ /* 0x0002e20000000800 */
[----:B0-----:R-:W-:-:S07]  /*3ea0*/  FADD.FTZ R5, R109, R42 ;  /* 0x0000002a6d057221 */ /* 0x001fce0000010000 */
[----:B------:R-:W0:Y:S01]  /*3eb0*/  MUFU.EX2 R164, R55 ;  /* 0x0000003700a47308 */ /* 0x000e220000000800 */
[----:B--2---:R-:W-:Y:S01]  /*3ec0*/  FADD.FTZ R9, R49, R44 ;  /* 0x0000002c31097221 */ /* 0x004fe20000010000 */
[----:B-1----:R-:W-:-:S06]  /*3ed0*/  CS2R R110, SRZ ;  /* 0x00000000006e7805 */ /* 0x002fcc000001ff00 */
[----:B------:R-:W1:Y:S01]  /*3ee0*/  MUFU.EX2 R113, R113 ;  /* 0x0000007100717308 */ /* 0x000e620000000800 */
[C---:B---3--:R-:W-:Y:S01]  /*3ef0*/  FADD.FTZ R44, R38.reuse, R5 ;  /* 0x00000005262c7221 */ /* 0x048fe20000010000 */
[----:B------:R-:W-:Y:S02]  /*3f00*/  F2FP.F16.F32.PACK_AB R159, R38, R109 ;  /* 0x0000006d269f723e */ /* 0x000fe400000000ff */
[----:B------:R-:W-:-:S04]  /*3f10*/  CS2R R108, SRZ ;  /* 0x00000000006c7805 */ /* 0x000fc8000001ff00 */
        /* <DEDUP_REMOVED lines=9> */
[----:B------:R-:W-:Y:S02]  /*3fb0*/  F2FP.F16.F32.PACK_AB R161, R4, R113 ;  /* 0x0000007104a1723e */ /* 0x000fe400000000ff */
[----:B------:R-:W-:-:S04]  /*3fc0*/  CS2R R112, SRZ ;  /* 0x0000000000707805 */ /* 0x000fc8000001ff00 */
[----:B------:R0:W3:Y:S01]  /*3fd0*/  MUFU.EX2 R40, R117 ;  /* 0x0000007500287308 */ /* 0x0000e20000000800 */
[C---:B-1----:R-:W-:Y:S01]  /*3fe0*/  FADD.FTZ R5, R14.reuse, R9 ;  /* 0x000000090e057221 */ /* 0x042fe20000010000 */
[----:B------:R-:W-:-:S06]  /*3ff0*/  F2FP.F16.F32.PACK_AB R166, R14, R51 ;  /* 0x000000330ea6723e */ /* 0x000fcc00000000ff */
[----:B------:R-:W1:Y:S01]  /*4000*/  MUFU.EX2 R119, R119 ;  /* 0x0000007700777308 */ /* 0x000e620000000800 */
[----:B--2---:R-:W-:Y:S01]  /*4010*/  FADD.FTZ R9, R115, R44 ;  /* 0x0000002c73097221 */ /* 0x004fe20000010000 */
[----:B0-----:R-:W-:-:S06]  /*4020*/  CS2R R116, SRZ ;  /* 0x0000000000747805 */ /* 0x001fcc000001ff00 */
[----:B------:R-:W0:Y:S01]  /*4030*/  MUFU.EX2 R42, R69 ;  /* 0x00000045002a7308 */ /* 0x000e220000000800 */
[C---:B---3--:R-:W-:Y:S01]  /*4040*/  FADD.FTZ R10, R40.reuse, R9 ;  /* 0x00000009280a7221 */ /* 0x048fe20000010000 */
[----:B------:R-:W-:Y:S02]  /*4050*/  F2FP.F16.F32.PACK_AB R163, R40, R115 ;  /* 0x0000007328a3723e */ /* 0x000fe400000000ff */
[----:B------:R-:W-:-:S04]  /*4060*/  CS2R R114, SRZ ;  /* 0x0000000000727805 */ /* 0x000fc8000001ff00 */
[----:B------:R-:W2:Y:S01]  /*4070*/  MUFU.EX2 R121, R121 ;  /* 0x0000007900797308 */ /* 0x000ea20000000800 */
[----:B-1----:R-:W-:-:S07]  /*4080*/  FADD.FTZ R9, R119, R10 ;  /* 0x0000000a77097221 */ /* 0x002fce0000010000 */
[----:B------:R1:W3:Y:S01]  /*4090*/  MUFU.EX2 R8, R123 ;  /* 0x0000007b00087308 */ /* 0x0002e20000000800 */
[C---:B0-----:R-:W-:Y:S01]  /*40a0*/  FADD.FTZ R10, R42.reuse, R9 ;  /* 0x000000092a0a7221 */ /* 0x041fe20000010000 */
[----:B------:R-:W-:Y:S02]  /*40b0*/  F2FP.F16.F32.PACK_AB R165, R42, R119 ;  /* 0x000000772aa5723e */ /* 0x000fe400000000ff */
[----:B------:R-:W-:Y:S01]  /*40c0*/  CS2R R118, SRZ ;  /* 0x0000000000767805 */ /* 0x000fe2000001ff00 */
[----:B--2---:R-:W-:Y:S01]  /*40d0*/  FADD.FTZ R9, R121, R10 ;  /* 0x0000000a79097221 */ /* 0x004fe20000010000 */
[----:B------:R-:W-:Y:S02]  /*40e0*/  SHF.R.S32.HI R10, RZ, 0x7, R39 ;  /* 0x00000007ff0a7819 */ /* 0x000fe40000011427 */
[----:B-1----:R-:W-:Y:S02]  /*40f0*/  CS2R R122, SRZ ;  /* 0x00000000007a7805 */ /* 0x002fe4000001ff00 */
[----:B------:R-:W-:-:S02]  /*4100*/  VIMNMX R10, R17, R10, !PT ;  /* 0x0000000a110a7248 */ /* 0x000fc40007fe0100 */
[C---:B---3--:R-:W-:Y:S01]  /*4110*/  F2FP.F16.F32.PACK_AB R167, R8.reuse, R121 ;  /* 0x0000007908a7723e */ /* 0x048fe200000000ff */
[----:B------:R-:W-:Y:S01]  /*4120*/  FADD.FTZ R4, R8, R9 ;  /* 0x0000000908047221 */ /* 0x000fe20000010000 */
[----:B------:R-:W-:Y:S02]  /*4130*/  ISETP.GE.AND P3, PT, R11, R10, PT ;  /* 0x0000000a0b00720c */ /* 0x000fe40003f66270 */
[----:B------:R-:W-:-:S11]  /*4140*/  CS2R R120, SRZ ;  /* 0x0000000000787805 */ /* 0x000fd6000001ff00 */
[----:B------:R-:W-:Y:S05]  /*4150*/  @!P3 BRA `(.L_x_8380) ;  /* 0x00000030004cb947 */ /* 0x000fea0003800000 */
[----:B------:R-:W-:Y:S01]  /*4160*/  IMAD.MOV.U32 R9, RZ, RZ, R13 ;  /* 0x000000ffff097224 */ /* 0x000fe200078e000d */
[----:B------:R-:W-:Y:S01]  /*4170*/  MOV R14, RZ ;  /* 0x000000ff000e7202 */ /* 0x000fe20000000f00 */
[----:B------:R-:W-:Y:S01]  /*4180*/  IMAD.MOV.U32 R8, RZ, RZ, R21 ;  /* 0x000000ffff087224 */ /* 0x000fe200078e0015 */
[----:B------:R-:W-:Y:S01]  /*4190*/  UMOV UR5, URZ ;  /* 0x0000003f00057c82 */ /* 0x000fe20008000000 */
[----:B------:R-:W-:Y:S01]  /*41a0*/  IMAD.MOV.U32 R151, RZ, RZ, RZ ;  /* 0x000000ffff977224 */ /* 0x000fe200078e00ff */
[----:B------:R-:W-:Y:S01]  /*41b0*/  ULDC UR39, c[0x0][0x288] ;  /* 0x0000a20000277ab9 */ /* 0x000fe20000000800 */
[----:B------:R-:W-:Y:S01]  /*41c0*/  ULDC UR40, c[0x0][0x2f0] ;  /* 0x0000bc0000287ab9 */ /* 0x000fe20000000800 */
[----:B------:R-:W-:-:S05]  /*41d0*/  ULDC UR38, c[0x0][0x9d8] ;  /* 0x0002760000267ab9 */ /* 0x000fca0000000800 */
.L_x_8389:
        /* <DEDUP_REMOVED lines=9> */
.L_x_8382:
[----:B------:R-:W-:Y:S01]  /*4270*/  ULEA UR7, UR4, UR36, 0x3 ;  /* 0x0000002404077291 */ /* 0x000fe2000f8e183f */
[----:B------:R-:W-:-:S08]  /*4280*/  SHF.L.U32 R12, R0, 0x1f, RZ ;  /* 0x0000001f000c7819 */ /* 0x000fd000000006ff */
[----:B------:R0:W1:Y:S01]  /*4290*/  SYNCS.PHASECHK.TRANS64.TRYWAIT P3, [UR7+0x28830], R12 ;  /* 0x0288300cff0075a7 */ /* 0x0000620008060147 */
[----:B------:R-:W-:Y:S05]  /*42a0*/  @!P0 BRA `(.L_x_8383) ;  /* 0x0000000000048947 */ /* 0x000fea0003800000 */
[----:B------:R-:W-:Y:S01]  /*42b0*/  BPT.TRAP 0x1 ;  /* 0x000000040000795c */ /* 0x000fe20000300000 */
.L_x_8383:
[----:B-1----:R-:W-:Y:S05]  /*42c0*/  @P3 BRA `(.L_x_8381) ;  /* 0x0000000000083947 */ /* 0x002fea0003800000 */
[----:B------:R-:W1:Y:S02]  /*42d0*/  SYNCS.PHASECHK.TRANS64.TRYWAIT P3, [UR7+0x28830], R12 ;  /* 0x0288300cff0075a7 */ /* 0x000e640008060147 */
[----:B-1----:R-:W-:Y:S05]  /*42e0*/  @!P3 BRA `(.L_x_8384) ;  /* 0x000000b40058b947 */ /* 0x002fea0003800000 */
.L_x_8381:
        /* <DEDUP_REMOVED lines=47> */
.L_x_8386:
[----:B------:R-:W-:Y:S01]  /*45e0*/  ULEA UR7, UR5, UR36, 0x3 ;  /* 0x0000002405077291 */ /* 0x000fe2000f8e183f */
[----:B------:R-:W-:-:S08]  /*45f0*/  SHF.L.U32 R12, R14, 0x1f, RZ ;  /* 0x0000001f0e0c7819 */ /* 0x000fd000000006ff */
[----:B------:R0:W1:Y:S01]  /*4600*/  SYNCS.PHASECHK.TRANS64.TRYWAIT P3, [UR7+0x28850], R12 ;  /* 0x0288500cff0075a7 */ /* 0x0000620008060147 */
[----:B------:R-:W-:Y:S05]  /*4610*/  @!P0 BRA `(.L_x_8387) ;  /* 0x0000000000048947 */ /* 0x000fea0003800000 */
[----:B------:R-:W-:Y:S01]  /*4620*/  BPT.TRAP 0x1 ;  /* 0x000000040000795c */ /* 0x000fe20000300000 */
.L_x_8387:
[----:B-1----:R-:W-:Y:S05]  /*4630*/  @P3 BRA `(.L_x_8385) ;  /* 0x0000000000083947 */ /* 0x002fea0003800000 */
[----:B------:R-:W1:Y:S02]  /*4640*/  SYNCS.PHASECHK.TRANS64.TRYWAIT P3, [UR7+0x28850], R12 ;  /* 0x0288500cff0075a7 */ /* 0x000e640008060147 */
[----:B-1----:R-:W-:Y:S05]  /*4650*/  @!P3 BRA `(.L_x_8388) ;  /* 0x000000b00094b947 */ /* 0x002fea0003800000 */
.L_x_8385:
[----:B------:R-:W-:Y:S01]  /*4660*/  UIADD3 UR7, UR36, 0x400, URZ ;  /* 0x0000040024077890 */ /* 0x000fe2000fffe03f */
[----:B------:R-:W-:Y:S01]  /*4670*/  WARPGROUP.ARRIVE ;  /* 0x00000000000079c5 */ /* 0x000fe20000000000 */
[----:B------:R-:W-:Y:S01]  /*4680*/  UMOV UR11, 0x40000040 ;  /* 0x40000040000b7882 */ /* 0x000fe20000000000 */
[----:B------:R-:W-:Y:S01]  /*4690*/  UMOV UR15, 0x40000040 ;  /* 0x40000040000f7882 */ /* 0x000fe20000000000 */
[----:B------:R-:W-:Y:S01]  /*46a0*/  USHF.R.U32.HI UR7, URZ, 0x4, UR7 ;  /* 0x000000043f077899 */ /* 0x000fe20008011607 */
[----:B-1----:R-:W1:Y:S01]  /*46b0*/  @P2 LDC R13, c[0x0][0x44c] ;  /* 0x00011300ff0d2b82 */ /* 0x002e620000000800 */
[----:B------:R-:W-:Y:S01]  /*46c0*/  FMUL.FTZ R43, R43, UR38 ;  /* 0x000000262b2b7c20 */ /* 0x000fe20008410000 */
[----:B------:R-:W-:Y:S01]  /*46d0*/  FMUL.FTZ R34, R34, UR38 ;  /* 0x0000002622227c20 */ /* 0x000fe20008410000 */
[----:B------:R-:W-:Y:S01]  /*46e0*/  ULOP3.LUT UR7, UR7, 0x3fff, URZ, 0xc0, !UPT ;  /* 0x00003fff07077892 */ /* 0x000fe2000f8ec03f */
[----:B------:R-:W-:Y:S01]  /*46f0*/  FMUL.FTZ R190, R26, UR38 ;  /* 0x000000261abe7c20 */ /* 0x000fe20008410000 */
[----:B------:R-:W-:Y:S01]  /*4700*/  FMUL.FTZ R188, R27, UR38 ;  /* 0x000000261bbc7c20 */ /* 0x000fe20008410000 */
[----:B------:R-:W-:Y:S01]  /*4710*/  FMUL.FTZ R30, R30, UR38 ;  /* 0x000000261e1e7c20 */ /* 0x000fe20008410000 */
[----:B------:R-:W-:Y:S01]  /*4720*/  ULOP3.LUT UR7, UR7, 0x4000000, URZ, 0xfc, !UPT ;  /* 0x0400000007077892 */ /* 0x000fe2000f8efc3f */
[----:B0-----:R-:W0:Y:S01]  /*4730*/  @P2 LDC R12, c[0x0][0x450] ;  /* 0x00011400ff0c2b82 */ /* 0x001e220000000800 */
[----:B------:R-:W-:Y:S01]  /*4740*/  FMUL.FTZ R184, R31, UR38 ;  /* 0x000000261fb87c20 */ /* 0x000fe20008410000 */
[----:B------:R-:W2:Y:S01]  /*4750*/  MUFU.TANH R190, R190 ;  /* 0x000000be00be7308 */ /* 0x000ea20000002400 */
[----:B------:R-:W-:Y:S01]  /*4760*/  ULEA UR10, UR5, UR7, 0xb ;  /* 0x00000007050a7291 */ /* 0x000fe2000f8e583f */
[----:B------:R-:W-:Y:S01]  /*4770*/  FMUL.FTZ R35, R35, UR38 ;  /* 0x0000002623237c20 */ /* 0x000fe20008410000 */
[----:B------:R-:W-:Y:S01]  /*4780*/  FMUL.FTZ R38, R38, UR38 ;  /* 0x0000002626267c20 */ /* 0x000fe20008410000 */
[----:B------:R-:W-:Y:S01]  /*4790*/  FMUL.FTZ R39, R39, UR38 ;  /* 0x0000002627277c20 */ /* 0x000fe20008410000 */
[----:B------:R-:W-:Y:S01]  /*47a0*/  UIADD3 UR14, UR10, 0x80, URZ ;  /* 0x000000800a0e7890 */ /* 0x000fe2000fffe03f */
[----:B------:R-:W-:Y:S01]  /*47b0*/  FMUL.FTZ R42, R42, UR38 ;  /* 0x000000262a2a7c20 */ /* 0x000fe20008410000 */
[----:B------:R-:W-:Y:S01]  /*47c0*/  FMUL.FTZ R46, R46, UR38 ;  /* 0x000000262e2e7c20 */ /* 0x000fe20008410000 */
[----:B------:R-:W3:Y:S01]  /*47d0*/  MUFU.TANH R188, R188 ;  /* 0x000000bc00bc7308 */ /* 0x000ee20000002400 */
[----:B------:R-:W-:Y:S01]  /*47e0*/  FMUL.FTZ R47, R47, UR38 ;  /* 0x000000262f2f7c20 */ /* 0x000fe20008410000 */
[----:B------:R-:W-:Y:S01]  /*47f0*/  HGMMA.64x128x16.F32 R88, R180, gdesc[UR8].tnspB, R88, gsb0 ;  /* 0x41e00008b4587df0 */ /* 0x000fe20008000858 */
[----:B------:R-:W-:Y:S01]  /*4800*/  FMUL.FTZ R50, R50, UR38 ;  /* 0x0000002632327c20 */ /* 0x000fe20008410000 */
[----:B------:R-:W-:Y:S01]  /*4810*/  FMUL.FTZ R51, R51, UR38 ;  /* 0x0000002633337c20 */ /* 0x000fe20008410000 */
[----:B------:R-:W-:Y:S01]  /*4820*/  FMUL.FTZ R54, R54, UR38 ;  /* 0x0000002636367c20 */ /* 0x000fe20008410000 */
[----:B-1----:R-:W-:-:S04]  /*4830*/  @P2 IMAD.HI.U32 R13, R6, R13, RZ ;  /* 0x0000000d060d2227 */ /* 0x002fc800078e00ff */
        /* <DEDUP_REMOVED lines=19> */
[----:B-1----:R-:W-:Y:S01]  /*4970*/  FMUL.FTZ R30, R44, UR38 ;  /* 0x000000262c1e7c20 */ /* 0x002fe20008410000 */
        /* <DEDUP_REMOVED lines=33> */
[----:B------:R1:W-:Y:S08]  /*4b90*/  MUFU.TANH R52, R67 ;  /* 0x0000004300347308 */ /* 0x0003f00000002400 */
[----:B------:R2:W-:Y:S01]  /*4ba0*/  MUFU.TANH R48, R71 ;  /* 0x0000004700307308 */ /* 0x0005e20000002400 */
[----:B-1----:R-:W-:Y:S01]  /*4bb0*/  FMUL.FTZ R67, R68, UR38 ;  /* 0x0000002644437c20 */ /* 0x002fe20008410000 */
[----:B------:R-:W-:-:S06]  /*4bc0*/  FMUL.FTZ R68, R76, UR38 ;  /* 0x000000264c447c20 */ /* 0x000fcc0008410000 */
[----:B------:R-:W-:Y:S01]  /*4bd0*/  MUFU.TANH R44, R75 ;  /* 0x0000004b002c7308 */ /* 0x000fe20000002400 */
[----:B--2---:R-:W-:Y:S01]  /*4be0*/  FMUL.FTZ R71, R65, UR38 ;  /* 0x0000002641477c20 */ /* 0x004fe20008410000 */
[----:B------:R-:W-:Y:S01]  /*4bf0*/  FMUL.FTZ R65, R73, UR38 ;  /* 0x0000002649417c20 */ /* 0x000fe20008410000 */
[----:B------:R-:W-:Y:S02]  /*4c00*/  WARPGROUP.DEPBAR.LE gsb0, 0x0 ;  /* 0x00008000000079c5 */ /* 0x000fe40000010000 */
[----:B------:R-:W-:-:S03]  /*4c10*/  WARPGROUP.ARRIVE ;  /* 0x00000000000079c5 */ /* 0x000fc60000000000 */
[----:B------:R-:W1:Y:S03]  /*4c20*/  MUFU.TANH R182, R34 ;  /* 0x0000002200b67308 */ /* 0x000e660000002400 */
[----:B------:R-:W-:Y:S01]  /*4c30*/  HGMMA.64x128x16.F32 R88, R176, gdesc[UR12].tnspB, R88, gsb0 ;  /* 0x41e0000cb0587df0 */ /* 0x000fe20008000858 */
[----:B------:R-:W-:Y:S01]  /*4c40*/  UIADD3 UR14, UR10, 0x100, URZ ;  /* 0x000001000a0e7890 */ /* 0x000fe2000fffe03f */
[----:B------:R-:W-:-:S03]  /*4c50*/  UMOV UR15, 0x40000040 ;  /* 0x40000040000f7882 */ /* 0x000fc60000000000 */
[----:B------:R2:W1:Y:S08]  /*4c60*/  MUFU.TANH R180, R35 ;  /* 0x0000002300b47308 */ /* 0x0004700000002400 */
[----:B------:R-:W-:Y:S01]  /*4c70*/  MUFU.TANH R40, R79 ;  /* 0x0000004f00287308 */ /* 0x000fe20000002400 */
[----:B--2---:R-:W-:-:S07]  /*4c80*/  FMUL.FTZ R35, R53, UR38 ;  /* 0x0000002635237c20 */ /* 0x004fce0008410000 */
        /* <DEDUP_REMOVED lines=18> */
[----:B------:R2:W1:Y:S01]  /*4db0*/  MUFU.TANH R176, R39 ;  /* 0x0000002700b07308 */ /* 0x0004620000002400 */
[----:B------:R-:W-:Y:S01]  /*4dc0*/  HGMMA.64x128x16.F32 R88, R172, gdesc[UR12].tnspB, R88, gsb0 ;  /* 0x41e0000cac587df0 */ /* 0x000fe20008000858 */
[----:B------:R-:W-:Y:S01]  /*4dd0*/  UIADD3 UR14, UR10, 0x180, URZ ;  /* 0x000001800a0e7890 */ /* 0x000fe2000fffe03f */
[----:B------:R-:W-:-:S05]  /*4de0*/  UMOV UR15, 0x40000040 ;  /* 0x40000040000f7882 */ /* 0x000fca0000000000 */
[----:B------:R-:W-:Y:S01]  /*4df0*/  MUFU.TANH R35, R35 ;  /* 0x0000002300237308 */ /* 0x000fe20000002400 */
[----:B--2---:R-:W-:-:S07]  /*4e00*/  FMUL.FTZ R39, R56, UR38 ;  /* 0x0000002638277c20 */ /* 0x004fce0008410000 */
[----:B------:R2:W-:Y:S08]  /*4e10*/  MUFU.TANH R56, R63 ;  /* 0x0000003f00387308 */ /* 0x0005f00000002400 */
[----:B------:R-:W-:Y:S01]  /*4e20*/  MUFU.TANH R39, R39 ;  /* 0x0000002700277308 */ /* 0x000fe20000002400 */
[----:B--2---:R-:W-:Y:S01]  /*4e30*/  FMUL.FTZ R63, R72, UR38 ;  /* 0x00000026483f7c20 */ /* 0x004fe20008410000 */
        /* <DEDUP_REMOVED lines=19> */
[----:B------:R-:W-:Y:S01]  /*4f70*/  UMOV UR15, 0x40000040 ;  /* 0x40000040000f7882 */ /* 0x000fe20000000000 */
[----:B--2---:R-:W-:Y:S01]  /*4f80*/  IMAD.MOV.U32 R43, RZ, RZ, R6 ;  /* 0x000000ffff2b7224 */ /* 0x004fe200078e0006 */
[----:B0-----:R-:W-:Y:S01]  /*4f90*/  @P2 SHF.R.U32.HI R43, RZ, R12, R13 ;  /* 0x0000000cff2b2219 */ /* 0x001fe2000001160d */
[----:B------:R-:W-:-:S04]  /*4fa0*/  IMAD.MOV.U32 R12, RZ, RZ, -0x80 ;  /* 0xffffff80ff0c7424 */ /* 0x000fc800078e00ff */
[----:B------:R-:W0:Y:S01]  /*4fb0*/  SHFL.IDX PT, R34, R43, 0x1, 0x1c1f ;  /* 0x003c1f002b227f89 */ /* 0x000e2200000e0000 */
[----:B------:R-:W-:-:S03]  /*4fc0*/  IMAD R12, R11, R12, 0x1 ;  /* 0x000000010b0c7424 */ /* 0x000fc600078e020c */
[----:B------:R-:W2:Y:S01]  /*4fd0*/  SHFL.IDX PT, R76, R43, RZ, 0x1c1f ;  /* 0x001c1fff2b4c7589 */ /* 0x000ea200000e0000 */
[----:B------:R-:W-:-:S04]  /*4fe0*/  IMAD R23, R7, -0x2, R12 ;  /* 0xfffffffe07177824 */ /* 0x000fc800078e020c */
[----:B------:R-:W-:-:S05]  /*4ff0*/  IMAD R23, R16, UR40, R23 ;  /* 0x0000002810177c24 */ /* 0x000fca000f8e0217 */
[----:B0-----:R-:W-:Y:S02]  /*5000*/  IADD3 R12, R34, -UR39, R23 ;  /* 0x80000027220c7c10 */ /* 0x001fe4000fffe017 */
[----:B------:R-:W0:Y:S02]  /*5010*/  MUFU.TANH R34, R66 ;  /* 0x0000004200227308 */ /* 0x000e240000002400 */
[C---:B------:R-:W-:Y:S02]  /*5020*/  ISETP.GT.AND P3, PT, R12.reuse, RZ, PT ;  /* 0x000000ff0c00720c */ /* 0x040fe40003f64270 */
[----:B------:R-:W-:Y:S02]  /*5030*/  ISETP.GT.AND P4, PT, R12, 0x1, PT ;  /* 0x000000010c00780c */ /* 0x000fe40003f84270 */
[----:B------:R-:W-:Y:S02]  /*5040*/  FSEL R190, R190, -INF , P3 ;  /* 0xff800000bebe7808 */ /* 0x000fe40001800000 */
[----:B------:R-:W-:-:S02]  /*5050*/  ISETP.GT.AND P3, PT, R12, 0x8, PT ;  /* 0x000000080c00780c */ /* 0x000fc40003f64270 */
[----:B---3--:R-:W-:Y:S02]  /*5060*/  FSEL R188, R188, -INF , P4 ;  /* 0xff800000bcbc7808 */ /* 0x008fe40002000000 */
[----:B------:R-:W-:Y:S02]  /*5070*/  FMNMX.FTZ R13, R190, R9, !PT ;  /* 0x00000009be0d7209 */ /* 0x000fe40007810000 */
[----:B------:R-:W-:Y:S02]  /*5080*/  ISETP.GT.AND P4, PT, R12, 0x9, PT ;  /* 0x000000090c00780c */ /* 0x000fe40003f84270 */
[----:B----4-:R-:W-:Y:S02]  /*5090*/  FSEL R186, R186, -INF , P3 ;  /* 0xff800000baba7808 */ /* 0x010fe40001800000 */
[----:B------:R-:W-:Y:S02]  /*50a0*/  FMNMX.FTZ R13, R188, R13, !PT ;  /* 0x0000000dbc0d7209 */ /* 0x000fe40007810000 */
[----:B------:R-:W-:-:S02]  /*50b0*/  ISETP.GT.AND P3, PT, R12, 0x10, PT ;  /* 0x000000100c00780c */ /* 0x000fc40003f64270 */
[----:B-----5:R-:W-:Y:S02]  /*50c0*/  FSEL R184, R184, -INF , P4 ;  /* 0xff800000b8b87808 */ /* 0x020fe40002000000 */
[----:B------:R-:W-:Y:S02]  /*50d0*/  FMNMX.FTZ R13, R186, R13, !PT ;  /* 0x0000000dba0d7209 */ /* 0x000fe40007810000 */
[----:B------:R-:W-:Y:S02]  /*50e0*/  ISETP.GT.AND P4, PT, R12, 0x11, PT ;  /* 0x000000110c00780c */ /* 0x000fe40003f84270 */
[----:B-1----:R-:W-:Y:S02]  /*50f0*/  FSEL R182, R182, -INF , P3 ;  /* 0xff800000b6b67808 */ /* 0x002fe40001800000 */
[----:B------:R-:W-:Y:S02]  /*5100*/  FMNMX.FTZ R13, R184, R13, !PT ;  /* 0x0000000db80d7209 */ /* 0x000fe40007810000 */
[----:B------:R-:W-:-:S02]  /*5110*/  ISETP.GT.AND P3, PT, R12, 0x18, PT ;  /* 0x000000180c00780c */ /* 0x000fc40003f64270 */
[----:B------:R-:W-:Y:S02]  /*5120*/  FSEL R180, R180, -INF , P4 ;  /* 0xff800000b4b47808 */ /* 0x000fe40002000000 */
[----:B------:R-:W-:Y:S02]  /*5130*/  FMNMX.FTZ R13, R182, R13, !PT ;  /* 0x0000000db60d7209 */ /* 0x000fe40007810000 */
[----:B------:R-:W-:Y:S02]  /*5140*/  ISETP.GT.AND P4, PT, R12, 0x19, PT ;  /* 0x000000190c00780c */ /* 0x000fe40003f84270 */
[----:B------:R-:W-:Y:S02]  /*5150*/  FSEL R178, R38, -INF , P3 ;  /* 0xff80000026b27808 */ /* 0x000fe40001800000 */
[----:B------:R-:W-:Y:S01]  /*5160*/  FMNMX.FTZ R13, R180, R13, !PT ;  /* 0x0000000db40d7209 */ /* 0x000fe20007810000 */
[----:B------:R-:W-:Y:S01]  /*5170*/  MUFU.TANH R38, R86 ;  /* 0x0000005600267308 */ /* 0x000fe20000002400 */
[----:B------:R-:W-:-:S02]  /*5180*/  ISETP.GT.AND P3, PT, R12, 0x20, PT ;  /* 0x000000200c00780c */ /* 0x000fc40003f64270 */
[----:B------:R-:W-:Y:S02]  /*5190*/  FSEL R176, R176, -INF , P4 ;  /* 0xff800000b0b07808 */ /* 0x000fe40002000000 */
[----:B------:R-:W-:Y:S02]  /*51a0*/  FMNMX.FTZ R13, R178, R13, !PT ;  /* 0x0000000db20d7209 */ /* 0x000fe40007810000 */
[----:B------:R-:W-:Y:S02]  /*51b0*/  ISETP.GT.AND P4, PT, R12, 0x21, PT ;  /* 0x000000210c00780c */ /* 0x000fe40003f84270 */
[----:B------:R-:W-:Y:S02]  /*51c0*/  FSEL R174, R42, -INF , P3 ;  /* 0xff8000002aae7808 */ /* 0x000fe40001800000 */
[----:B------:R-:W-:Y:S01]  /*51d0*/  FMNMX.FTZ R13, R176, R13, !PT ;  /* 0x0000000db00d7209 */ /* 0x000fe20007810000 */
[----:B------:R1:W-:Y:S01]  /*51e0*/  MUFU.TANH R42, R78 ;  /* 0x0000004e002a7308 */ /* 0x0003e20000002400 */
[----:B------:R-:W-:-:S02]  /*51f0*/  ISETP.GT.AND P3, PT, R12, 0x28, PT ;  /* 0x000000280c00780c */ /* 0x000fc40003f64270 */
[----:B------:R-:W-:Y:S02]  /*5200*/  FSEL R172, R172, -INF , P4 ;  /* 0xff800000acac7808 */ /* 0x000fe40002000000 */
[----:B------:R-:W-:Y:S02]  /*5210*/  FMNMX.FTZ R13, R174, R13, !PT ;  /* 0x0000000dae0d7209 */ /* 0x000fe40007810000 */
[----:B------:R-:W-:Y:S02]  /*5220*/  ISETP.GT.AND P4, PT, R12, 0x29, PT ;  /* 0x000000290c00780c */ /* 0x000fe40003f84270 */
[----:B------:R-:W-:Y:S01]  /*5230*/  FMNMX.FTZ R13, R172, R13, !PT ;  /* 0x0000000dac0d7209 */ /* 0x000fe20007810000 */
[----:B-1----:R-:W-:Y:S01]  /*5240*/  FMUL.FTZ R78, R64, UR38 ;  /* 0x00000026404e7c20 */ /* 0x002fe20008410000 */
[----:B--2---:R-:W-:Y:S01]  /*5250*/  IADD3 R76, R76, -UR39, R23 ;  /* 0x800000274c4c7c10 */ /* 0x004fe2000fffe017 */
[----:B------:R-:W-:-:S03]  /*5260*/  FMUL.FTZ R64, R81, UR38 ;  /* 0x0000002651407c20 */ /* 0x000fc60008410000 */
[----:B------:R-:W-:Y:S01]  /*5270*/  ISETP.GT.AND P5, PT, R76, 0x1, PT ;  /* 0x000000014c00780c */ /* 0x000fe20003fa4270 */
[----:B------:R-:W-:Y:S03]  /*5280*/  MUFU.TANH R78, R78 ;  /* 0x0000004e004e7308 */ /* 0x000fe60000002400 */
[----:B------:R-:W-:Y:S02]  /*5290*/  FSEL R43, R20, -INF , P5 ;  /* 0xff800000142b7808 */ /* 0x000fe40002800000 */
[----:B------:R-:W-:-:S03]  /*52a0*/  ISETP.GT.AND P5, PT, R76, 0x9, PT ;  /* 0x000000094c00780c */ /* 0x000fc60003fa4270 */
[----:B------:R-:W-:Y:S01]  /*52b0*/  MUFU.TANH R64, R64 ;  /* 0x0000004000407308 */ /* 0x000fe20000002400 */
[----:B------:R-:W-:Y:S02]  /*52c0*/  FSEL R49, R22, -INF , P5 ;  /* 0xff80000016317808 */ /* 0x000fe40002800000 */
[----:B------:R-:W-:Y:S01]  /*52d0*/  ISETP.GT.AND P5, PT, R76, 0x11, PT ;  /* 0x000000114c00780c */ /* 0x000fe20003fa4270 */
[----:B------:R-:W-:Y:S02]  /*52e0*/  WARPGROUP.DEPBAR.LE gsb0, 0x0 ;  /* 0x00008000000079c5 */ /* 0x000fe40000010000 */
[----:B------:R-:W-:Y:S01]  /*52f0*/  WARPGROUP.ARRIVE ;  /* 0x00000000000079c5 */ /* 0x000fe20000000000 */
[----:B------:R-:W-:Y:S02]  /*5300*/  FSEL R170, R46, -INF , P3 ;  /* 0xff8000002eaa7808 */ /* 0x000fe40001800000 */
[----:B------:R-:W-:Y:S02]  /*5310*/  ISETP.GT.AND P3, PT, R12, 0x30, PT ;  /* 0x000000300c00780c */ /* 0x000fe40003f64270 */
[----:B------:R-:W-:Y:S01]  /*5320*/  FSEL R168, R47, -INF , P4 ;  /* 0xff8000002fa87808 */ /* 0x000fe20002000000 */
[----:B------:R-:W-:Y:S01]  /*5330*/  HGMMA.64x128x16.F32 R88, R152, gdesc[UR12].tnspB, R88, gsb0 ;  /* 0x41e0000c98587df0 */ /* 0x000fe20008000858 */
[----:B------:R-:W-:Y:S01]  /*5340*/  FMNMX.FTZ R15, R170, R13, !PT ;  /* 0x0000000daa0f7209 */ /* 0x000fe20007810000 */
[----:B------:R-:W-:Y:S01]  /*5350*/  FMUL.FTZ R13, R74, UR38 ;  /* 0x000000264a0d7c20 */ /* 0x000fe20008410000 */
[----:B------:R-:W-:Y:S01]  /*5360*/  ISETP.GT.AND P4, PT, R12, 0x31, PT ;  /* 0x000000310c00780c */ /* 0x000fe20003f84270 */
[----:B------:R-:W-:Y:S01]  /*5370*/  UIADD3 UR14, UR10, 0x280, URZ ;  /* 0x000002800a0e7890 */ /* 0x000fe2000fffe03f */
[----:B------:R-:W-:Y:S01]  /*5380*/  FMNMX.FTZ R15, R168, R15, !PT ;  /* 0x0000000fa80f7209 */ /* 0x000fe20007810000 */
[----:B------:R-:W-:-:S02]  /*5390*/  UMOV UR15, 0x40000040 ;  /* 0x40000040000f7882 */ /* 0x000fc40000000000 */
[----:B------:R-:W1:Y:S01]  /*53a0*/  MUFU.TANH R13, R13 ;  /* 0x0000000d000d7308 */ /* 0x000e620000002400 */
[----:B------:R-:W-:Y:S02]  /*53b0*/  WARPGROUP.DEPBAR.LE gsb0, 0x0 ;  /* 0x00008000000079c5 */ /* 0x000fe40000010000 */
[----:B------:R-:W-:Y:S01]  /*53c0*/  FSEL R154, R50, -INF , P3 ;  /* 0xff800000329a7808 */ /* 0x000fe20001800000 */
[----:B------:R-:W-:Y:S01]  /*53d0*/  WARPGROUP.ARRIVE ;  /* 0x00000000000079c5 */ /* 0x000fe20000000000 */
[----:B------:R-:W-:Y:S02]  /*53e0*/  ISETP.GT.AND P3, PT, R12, 0x38, PT ;  /* 0x000000380c00780c */ /* 0x000fe40003f64270 */
[----:B------:R-:W-:Y:S02]  /*53f0*/  FSEL R152, R51, -INF , P4 ;  /* 0xff80000033987808 */ /* 0x000fe40002000000 */
[----:B------:R-:W-:Y:S01]  /*5400*/  FMNMX.FTZ R15, R154, R15, !PT ;  /* 0x0000000f9a0f7209 */ /* 0x000fe20007810000 */
[----:B------:R-:W-:Y:S01]  /*5410*/  HGMMA.64x128x16.F32 R88, R156, gdesc[UR12].tnspB, R88, gsb0 ;  /* 0x41e0000c9c587df0 */ /* 0x000fe20008000858 */
[----:B------:R-:W-:Y:S01]  /*5420*/  ISETP.GT.AND P4, PT, R12, 0x39, PT ;  /* 0x000000390c00780c */ /* 0x000fe20003f84270 */
[----:B------:R-:W-:Y:S01]  /*5430*/  UIADD3 UR14, UR10, 0x300, URZ ;  /* 0x000003000a0e7890 */ /* 0x000fe2000fffe03f */
[----:B------:R-:W-:Y:S01]  /*5440*/  FSEL R74, R54, -INF , P3 ;  /* 0xff800000364a7808 */ /* 0x000fe20001800000 */
[----:B------:R-:W-:Y:S01]  /*5450*/  UMOV UR15, 0x40000040 ;  /* 0x40000040000f7882 */ /* 0x000fe20000000000 */
[----:B------:R-:W-:Y:S01]  /*5460*/  FMNMX.FTZ R15, R152, R15, !PT ;  /* 0x0000000f980f7209 */ /* 0x000fe20007810000 */
[----:B------:R-:W-:Y:S01]  /*5470*/  UIADD3 UR10, UR10, 0x380, URZ ;  /* 0x000003800a0a7890 */ /* 0x000fe2000fffe03f */
        /* <DEDUP_REMOVED lines=16> */
[----:B0-----:R-:W-:Y:S02]  /*5580*/  FSEL R54, R34, -INF , P3 ;  /* 0xff80000022367808 */ /* 0x001fe40001800000 */
[----:B------:R-:W-:Y:S01]  /*5590*/  FMNMX.FTZ R15, R56, R15, !PT ;  /* 0x0000000f380f7209 */ /* 0x000fe20007810000 */
[----:B------:R-:W0:Y:S01]  /*55a0*/  MUFU.TANH R34, R82 ;  /* 0x0000005200227308 */ /* 0x000e220000002400 */
[----:B------:R-:W-:-:S02]  /*55b0*/  ISETP.GT.AND P3, PT, R12, 0x58, PT ;  /* 0x000000580c00780c */ /* 0x000fc40003f64270 */
[----:B------:R-:W-:Y:S02]  /*55c0*/  FSEL R52, R52, -INF , P4 ;  /* 0xff80000034347808 */ /* 0x000fe40002000000 */
[----:B------:R-:W-:Y:S02]  /*55d0*/  FMNMX.FTZ R15, R54, R15, !PT ;  /* 0x0000000f360f7209 */ /* 0x000fe40007810000 */
[----:B------:R-:W-:Y:S02]  /*55e0*/  ISETP.GT.AND P4, PT, R12, 0x59, PT ;  /* 0x000000590c00780c */ /* 0x000fe40003f84270 */
[----:B------:R-:W-:Y:S02]  /*55f0*/  FSEL R50, R36, -INF , P3 ;  /* 0xff80000024327808 */ /* 0x000fe40001800000 */
[----:B------:R-:W-:Y:S01]  /*5600*/  FMNMX.FTZ R15, R52, R15, !PT ;  /* 0x0000000f340f7209 */ /* 0x000fe20007810000 */
[----:B------:R-:W2:Y:S01]  /*5610*/  MUFU.TANH R36, R83 ;  /* 0x0000005300247308 */ /* 0x000ea20000002400 */
[----:B------:R-:W-:-:S02]  /*5620*/  ISETP.GT.AND P3, PT, R12, 0x60, PT ;  /* 0x000000600c00780c */ /* 0x000fc40003f64270 */
[----:B------:R-:W-:Y:S02]  /*5630*/  FSEL R48, R48, -INF , P4 ;  /* 0xff80000030307808 */ /* 0x000fe40002000000 */
        /* <DEDUP_REMOVED lines=15> */
[----:B------:R-:W-:Y:S02]  /*5730*/  FMNMX.FTZ R15, R40, R15, !PT ;  /* 0x0000000f280f7209 */ /* 0x000fe40007810000 */
[----:B------:R-:W-:-:S02]  /*5740*/  ISETP.GT.AND P3, PT, R12, 0x78, PT ;  /* 0x000000780c00780c */ /* 0x000fc40003f64270 */
[----:B--2---:R-:W-:Y:S02]  /*5750*/  FSEL R36, R36, -INF , P4 ;  /* 0xff80000024247808 */ /* 0x004fe40002000000 */
[----:B------:R-:W-:Y:S02]  /*5760*/  FMNMX.FTZ R15, R34, R15, !PT ;  /* 0x0000000f220f7209 */ /* 0x000fe40007810000 */
[----:B------:R-:W-:Y:S02]  /*5770*/  ISETP.GT.AND P4, PT, R12, 0x79, PT ;  /* 0x000000790c00780c */ /* 0x000fe40003f84270 */
[----:B------:R-:W-:Y:S02]  /*5780*/  FSEL R38, R38, -INF , P3 ;  /* 0xff80000026267808 */ /* 0x000fe40001800000 */
[----:B------:R-:W-:Y:S02]  /*5790*/  FMNMX.FTZ R13, R36, R15, !PT ;  /* 0x0000000f240d7209 */ /* 0x000fe40007810000 */
[----:B------:R-:W-:-:S02]  /*57a0*/  FSEL R15, R87, -INF , P4 ;  /* 0xff800000570f7808 */ /* 0x000fc40002000000 */
[----:B------:R-:W-:Y:S02]  /*57b0*/  FMNMX.FTZ R12, R38, R13, !PT ;  /* 0x0000000d260c7209 */ /* 0x000fe40007810000 */
[----:B------:R-:W-:Y:S02]  /*57c0*/  ISETP.GT.AND P4, PT, R76, RZ, PT ;  /* 0x000000ff4c00720c */ /* 0x000fe40003f84270 */
[----:B------:R-:W-:Y:S02]  /*57d0*/  FMNMX.FTZ R12, R15, R12, !PT ;  /* 0x0000000c0f0c7209 */ /* 0x000fe40007810000 */
[----:B------:R-:W-:Y:S02]  /*57e0*/  FSEL R51, R24, -INF , P5 ;  /* 0xff80000018337808 */ /* 0x000fe40002800000 */
[----:B------:R-:W-:Y:S01]  /*57f0*/  ISETP.GT.AND P5, PT, R76, 0x19, PT ;  /* 0x000000194c00780c */ /* 0x000fe20003fa4270 */
[----:B------:R-:W0:Y:S03]  /*5800*/  SHFL.BFLY PT, R13, R12, 0x2, 0x1f ;  /* 0x0c401f000c0d7f89 */ /* 0x000e2600000e0000 */
[----:B------:R-:W-:-:S02]  /*5810*/  FSEL R53, R26, -INF , P5 ;  /* 0xff8000001a357808 */ /* 0x000fc40002800000 */
[----:B------:R-:W-:-:S04]  /*5820*/  ISETP.GT.AND P5, PT, R76, 0x21, PT ;  /* 0x000000214c00780c */ /* 0x000fc80003fa4270 */
[----:B------:R-:W-:Y:S02]  /*5830*/  FSEL R55, R28, -INF , P5 ;  /* 0xff8000001c377808 */ /* 0x000fe40002800000 */
[----:B------:R-:W-:-:S04]  /*5840*/  ISETP.GT.AND P5, PT, R76, 0x29, PT ;  /* 0x000000294c00780c */ /* 0x000fc80003fa4270 */
[----:B------:R-:W-:Y:S02]  /*5850*/  FSEL R31, R31, -INF , P5 ;  /* 0xff8000001f1f7808 */ /* 0x000fe40002800000 */
[----:B------:R-:W-:-:S04]  /*5860*/  ISETP.GT.AND P5, PT, R76, 0x31, PT ;  /* 0x000000314c00780c */ /* 0x000fc80003fa4270 */
[----:B------:R-:W-:Y:S02]  /*5870*/  FSEL R75, R32, -INF , P5 ;  /* 0xff800000204b7808 */ /* 0x000fe40002800000 */
[----:B------:R-:W-:Y:S02]  /*5880*/  ISETP.GT.AND P5, PT, R76, 0x39, PT ;  /* 0x000000394c00780c */ /* 0x000fe40003fa4270 */
[----:B0-----:R-:W-:Y:S02]  /*5890*/  FMNMX.FTZ R13, R12, R13, !PT ;  /* 0x0000000d0c0d7209 */ /* 0x001fe40007810000 */
[----:B------:R-:W0:Y:S01]  /*58a0*/  LDC R12, c[0x0][0x988] ;  /* 0x00026200ff0c7b82 */ /* 0x000e220000000800 */
[----:B------:R-:W-:Y:S02]  /*58b0*/  WARPGROUP.DEPBAR.LE gsb0, 0x0 ;  /* 0x00008000000079c5 */ /* 0x000fe40000010000 */
[----:B------:R-:W1:Y:S01]  /*58c0*/  SHFL.BFLY PT, R82, R13, 0x1, 0x1f ;  /* 0x0c201f000d527f89 */ /* 0x000e6200000e0000 */
[----:B------:R-:W-:Y:S01]  /*58d0*/  WARPGROUP.ARRIVE ;  /* 0x00000000000079c5 */ /* 0x000fe20000000000 */
[----:B------:R-:W-:-:S02]  /*58e0*/  FSEL R77, R35, -INF , P5 ;  /* 0xff800000234d7808 */ /* 0x000fc40002800000 */
[----:B------:R-:W-:-:S03]  /*58f0*/  ISETP.GT.AND P5, PT, R76, 0x41, PT ;  /* 0x000000414c00780c */ /* 0x000fc60003fa4270 */
[----:B------:R-:W-:Y:S01]  /*5900*/  HGMMA.64x128x16.F32 R88, R160, gdesc[UR12].tnspB, R88, gsb0 ;  /* 0x41e0000ca0587df0 */ /* 0x000fe20008000858 */
[----:B------:R-:W-:Y:S02]  /*5910*/  FSEL R41, R41, -INF , P5 ;  /* 0xff80000029297808 */ /* 0x000fe40002800000 */
[----:B------:R-:W-:Y:S02]  /*5920*/  ISETP.GT.AND P5, PT, R76, 0x49, PT ;  /* 0x000000494c00780c */ /* 0x000fe40003fa4270 */
[----:B-1----:R-:W-:-:S04]  /*5930*/  FMNMX.FTZ R13, R13, R82, !PT ;  /* 0x000000520d0d7209 */ /* 0x002fc80007810000 */
[C---:B------:R-:W-:Y:S01]  /*5940*/  FSETP.NEU.FTZ.AND P3, PT, R13.reuse, -INF , PT ;  /* 0xff8000000d00780b */ /* 0x040fe20003f7d000 */
[----:B0-----:R-:W-:-:S05]  /*5950*/  FMUL.FTZ R45, R13, R12 ;  /* 0x0000000c0d2d7220 */ /* 0x001fca0000410000 */
[----:B------:R-:W-:Y:S02]  /*5960*/  FSEL R23, R45, RZ, P3 ;  /* 0x000000ff2d177208 */ /* 0x000fe40001800000 */
[----:B------:R-:W-:Y:S02]  /*5970*/  FSEL R45, R14, -INF , P4 ;  /* 0xff8000000e2d7808 */ /* 0x000fe40002000000 */
        /* <DEDUP_REMOVED lines=19> */
[----:B------:R-:W-:Y:S01]  /*5ab0*/  MUFU.EX2 R181, R181 ;  /* 0x000000b500b57308 */ /* 0x000fe20000000800 */
        /* <DEDUP_REMOVED lines=54> */
[----:B------:R-:W-:Y:S01]  /*5e20*/  FSEL R33, R60, -INF , P5 ;  /* 0xff8000003c217808 */ /* 0x000fe20002800000 */
[----:B------:R-:W-:Y:S01]  /*5e30*/  MUFU.EX2 R179, R179 ;  /* 0x000000b300b37308 */ /* 0x000fe20000000800 */
[----:B------:R-:W-:Y:S01]  /*5e40*/  FMNMX.FTZ R28, R57, R28, !PT ;  /* 0x0000001c391c7209 */ /* 0x000fe20007810000 */
[-CC-:B------:R-:W-:Y:S01]  /*5e50*/  FFMA.FTZ R34, R34, R12.reuse, -R23.reuse ;  /* 0x0000000c22227223 */ /* 0x180fe20000010817 */
[----:B------:R-:W-:Y:S01]  /*5e60*/  ISETP.GT.AND P5, PT, R76, 0x51, PT ;  /* 0x000000514c00780c */ /* 0x000fe20003fa4270 */
[----:B------:R-:W-:Y:S01]  /*5e70*/  FFMA.FTZ R15, R15, R12, -R23 ;  /* 0x0000000c0f0f7223 */ /* 0x000fe20000010817 */
[----:B------:R-:W-:-:S02]  /*5e80*/  FSEL R35, R78, -INF , P4 ;  /* 0xff8000004e237808 */ /* 0x000fc40002000000 */
[----:B------:R-:W-:Y:S01]  /*5e90*/  FMNMX.FTZ R28, R33, R28, !PT ;  /* 0x0000001c211c7209 */ /* 0x000fe20007810000 */
[----:B------:R-:W-:Y:S01]  /*5ea0*/  MUFU.EX2 R26, R172 ;  /* 0x000000ac001a7308 */ /* 0x000fe20000000800 */
[C---:B------:R-:W-:Y:S02]  /*5eb0*/  ISETP.GT.AND P4, PT, R76.reuse, 0x58, PT ;  /* 0x000000584c00780c */ /* 0x040fe40003f84270 */
[----:B------:R-:W-:Y:S02]  /*5ec0*/  FSEL R71, R71, -INF , P5 ;  /* 0xff80000047477808 */ /* 0x000fe40002800000 */
[----:B------:R-:W-:Y:S02]  /*5ed0*/  FMNMX.FTZ R30, R35, R28, !PT ;  /* 0x0000001c231e7209 */ /* 0x000fe40007810000 */
[----:B------:R-:W-:Y:S01]  /*5ee0*/  ISETP.GT.AND P5, PT, R76, 0x59, PT ;  /* 0x000000594c00780c */ /* 0x000fe20003fa4270 */
[----:B------:R-:W-:Y:S01]  /*5ef0*/  MUFU.EX2 R173, R173 ;  /* 0x000000ad00ad7308 */ /* 0x000fe20000000800 */
[----:B------:R-:W-:-:S02]  /*5f00*/  FSEL R67, R67, -INF , P4 ;  /* 0xff80000043437808 */ /* 0x000fc40002000000 */
[----:B------:R-:W-:Y:S02]  /*5f10*/  FMNMX.FTZ R30, R71, R30, !PT ;  /* 0x0000001e471e7209 */ /* 0x000fe40007810000 */
[C---:B------:R-:W-:Y:S02]  /*5f20*/  ISETP.GT.AND P4, PT, R76.reuse, 0x60, PT ;  /* 0x000000604c00780c */ /* 0x040fe40003f84270 */
[----:B------:R-:W-:Y:S01]  /*5f30*/  FSEL R61, R61, -INF , P5 ;  /* 0xff8000003d3d7808 */ /* 0x000fe20002800000 */
[----:B------:R-:W-:Y:S01]  /*5f40*/  MUFU.EX2 R175, R175 ;  /* 0x000000af00af7308 */ /* 0x000fe20000000800 */
[----:B------:R-:W-:Y:S02]  /*5f50*/  FMNMX.FTZ R30, R67, R30, !PT ;  /* 0x0000001e431e7209 */ /* 0x000fe40007810000 */
[----:B------:R-:W-:Y:S02]  /*5f60*/  ISETP.GT.AND P5, PT, R76, 0x61, PT ;  /* 0x000000614c00780c */ /* 0x000fe40003fa4270 */
[----:B------:R-:W-:-:S02]  /*5f70*/  FSEL R63, R63, -INF , P4 ;  /* 0xff8000003f3f7808 */ /* 0x000fc40002000000 */
[----:B------:R-:W-:Y:S01]  /*5f80*/  FMNMX.FTZ R30, R61, R30, !PT ;  /* 0x0000001e3d1e7209 */ /* 0x000fe20007810000 */
[----:B------:R-:W-:Y:S01]  /*5f90*/  MUFU.EX2 R28, R168 ;  /* 0x000000a8001c7308 */ /* 0x000fe20000000800 */
[C---:B------:R-:W-:Y:S02]  /*5fa0*/  ISETP.GT.AND P4, PT, R76.reuse, 0x68, PT ;  /* 0x000000684c00780c */ /* 0x040fe40003f84270 */
[----:B------:R-:W-:Y:S01]  /*5fb0*/  FSEL R65, R65, -INF , P5 ;  /* 0xff80000041417808 */ /* 0x000fe20002800000 */
[----:B------:R-:W-:Y:S02]  /*5fc0*/  WARPGROUP.DEPBAR.LE gsb0, 0x0 ;  /* 0x00008000000079c5 */ /* 0x000fe40000010000 */
[----:B------:R-:W-:Y:S01]  /*5fd0*/  FMNMX.FTZ R32, R63, R30, !PT ;  /* 0x0000001e3f207209 */ /* 0x000fe20007810000 */
[----:B------:R-:W-:Y:S01]  /*5fe0*/  WARPGROUP.ARRIVE ;  /* 0x00000000000079c5 */ /* 0x000fe20000000000 */
[----:B------:R-:W-:Y:S01]  /*5ff0*/  ISETP.GT.AND P5, PT, R76, 0x69, PT ;  /* 0x000000694c00780c */ /* 0x000fe20003fa4270 */
[----:B------:R0:W-:Y:S01]  /*6000*/  MUFU.EX2 R30, R152 ;  /* 0x00000098001e7308 */ /* 0x0001e20000000800 */
[----:B------:R-:W-:-:S02]  /*6010*/  FSEL R79, R68, -INF , P4 ;  /* 0xff800000444f7808 */ /* 0x000fc40002000000 */
[----:B------:R-:W-:Y:S01]  /*6020*/  FMNMX.FTZ R32, R65, R32, !PT ;  /* 0x0000002041207209 */ /* 0x000fe20007810000 */
[----:B------:R-:W-:Y:S01]  /*6030*/  HGMMA.64x128x16.F32 R88, R164, gdesc[UR8].tnspB, R88, gsb0 ;  /* 0x41e00008a4587df0 */ /* 0x000fe20008000858 */
        /* <DEDUP_REMOVED lines=15> */
[----:B------:R-:W-:Y:S02]  /*6130*/  FSEL R189, R189, -INF , P5 ;  /* 0xff800000bdbd7808 */ /* 0x000fe40002800000 */
[----:B------:R-:W-:Y:S01]  /*6140*/  FMNMX.FTZ R60, R187, R60, !PT ;  /* 0x0000003cbb3c7209 */ /* 0x000fe20007810000 */
[----:B------:R-:W-:Y:S01]  /*6150*/  MUFU.EX2 R153, R153 ;  /* 0x0000009900997308 */ /* 0x000fe20000000800 */
[----:B------:R-:W-:Y:S02]  /*6160*/  FSEL R38, R13, RZ, P3 ;  /* 0x000000ff0d267208 */ /* 0x000fe40001800000 */
[----:B------:R-:W-:Y:S02]  /*6170*/  FMNMX.FTZ R60, R189, R60, !PT ;  /* 0x0000003cbd3c7209 */ /* 0x000fe40007810000 */
[C---:B------:R-:W-:Y:S01]  /*6180*/  ISETP.GT.AND P3, PT, R11.reuse, R10, PT ;  /* 0x0000000a0b00720c */ /* 0x040fe20003f64270 */
[----:B------:R-:W-:-:S02]  /*6190*/  VIADD R11, R11, 0xffffffff ;  /* 0xffffffff0b0b7836 */ /* 0x000fc40000000000 */
[----:B------:R-:W1:Y:S01]  /*61a0*/  SHFL.BFLY PT, R21, R60, 0x2, 0x1f ;  /* 0x0c401f003c157f89 */ /* 0x000e6200000e0000 */
        /* <DEDUP_REMOVED lines=9> */
[----:B-1----:R-:W-:Y:S01]  /*6240*/  FMNMX.FTZ R21, R50, R21, !PT ;  /* 0x0000001532157209 */ /* 0x002fe20007810000 */
[----:B------:R-:W-:Y:S01]  /*6250*/  IMAD.U32 R50, RZ, RZ, UR5 ;  /* 0x00000005ff327e24 */ /* 0x000fe2000f8e00ff */
[----:B------:R-:W-:-:S02]  /*6260*/  UMOV UR5, UR4 ;  /* 0x0000000400057c82 */ /* 0x000fc40008000000 */
[C---:B------:R-:W-:Y:S01]  /*6270*/  FSETP.NEU.FTZ.AND P4, PT, R21.reuse, -INF , PT ;  /* 0xff8000001500780b */ /* 0x040fe20003f9d000 */
[----:B------:R-:W-:Y:S02]  /*6280*/  FMUL.FTZ R40, R21, R12 ;  /* 0x0000000c15287220 */ /* 0x000fe40000410000 */
[----:B------:R-:W-:Y:S01]  /*6290*/  MUFU.EX2 R46, R46 ;  /* 0x0000002e002e7308 */ /* 0x000fe20000000800 */
[----:B------:R-:W-:Y:S02]  /*62a0*/  @!P1 LEA R50, R50, UR36, 0x3 ;  /* 0x0000002432329c11 */ /* 0x000fe4000f8e18ff */
[----:B------:R-:W-:-:S05]  /*62b0*/  FSEL R40, R40, RZ, P4 ;  /* 0x000000ff28287208 */ /* 0x000fca0002000000 */
[----:B------:R-:W-:Y:S01]  /*62c0*/  MUFU.EX2 R81, R81 ;  /* 0x0000005100517308 */ /* 0x000fe20000000800 */
[-CC-:B0-----:R-:W-:Y:S01]  /*62d0*/  FFMA.FTZ R152, R39, R12.reuse, -R40.reuse ;  /* 0x0000000c27987223 */ /* 0x181fe20000010828 */
[----:B------:R-:W-:Y:S01]  /*62e0*/  FADD.FTZ R39, -R38, R9 ;  /* 0x0000000926277221 */ /* 0x000fe20000010100 */
[----:B------:R-:W-:Y:S01]  /*62f0*/  FSEL R9, R21, RZ, P4 ;  /* 0x000000ff15097208 */ /* 0x000fe20002000000 */
[-CC-:B------:R-:W-:Y:S01]  /*6300*/  FFMA.FTZ R180, R45, R12.reuse, -R40.reuse ;  /* 0x0000000c2db47223 */ /* 0x180fe20000010828 */
[-CC-:B------:R-:W-:Y:S01]  /*6310*/  FFMA.FTZ R43, R43, R12.reuse, -R40.reuse ;  /* 0x0000000c2b2b7223 */ /* 0x180fe20000010828 */
[-C--:B------:R-:W-:Y:S01]  /*6320*/  FMUL.FTZ R44, R39, R12.reuse ;  /* 0x0000000c272c7220 */ /* 0x080fe20000410000 */
[-C--:B------:R-:W-:Y:S01]  /*6330*/  FFMA.FTZ R182, R47, R12.reuse, -R40 ;  /* 0x0000000c2fb67223 */ /* 0x080fe20000010828 */
[----:B------:R-:W-:Y:S01]  /*6340*/  FADD.FTZ R9, -R9, R8 ;  /* 0x0000000809097221 */ /* 0x000fe20000010100 */
[----:B------:R-:W-:Y:S01]  /*6350*/  IMAD.U32 R39, RZ, RZ, UR4 ;  /* 0x00000004ff277e24 */ /* 0x000fe2000f8e00ff */
[----:B------:R-:W-:Y:S01]  /*6360*/  MUFU.EX2 R180, R180 ;  /* 0x000000b400b47308 */ /* 0x000fe20000000800 */
[-CC-:B------:R-:W-:Y:S01]  /*6370*/  FFMA.FTZ R45, R49, R12.reuse, -R40.reuse ;  /* 0x0000000c312d7223 */ /* 0x180fe20000010828 */
[-C--:B------:R-:W-:Y:S01]  /*6380*/  FMUL.FTZ R9, R9, R12.reuse ;  /* 0x0000000c09097220 */ /* 0x080fe20000410000 */
[-CC-:B------:R-:W-:Y:S01]  /*6390*/  FFMA.FTZ R176, R25, R12.reuse, -R40.reuse ;  /* 0x0000000c19b07223 */ /* 0x180fe20000010828 */
[----:B------:R-:W-:Y:S01]  /*63a0*/  @!P1 LEA R39, R39, UR36, 0x3 ;  /* 0x0000002427279c11 */ /* 0x000fe2000f8e18ff */
[-CC-:B------:R-:W-:Y:S01]  /*63b0*/  FFMA.FTZ R25, R51, R12.reuse, -R40.reuse ;  /* 0x0000000c33197223 */ /* 0x180fe20000010828 */
[----:B------:R-:W-:Y:S01]  /*63c0*/  IADD3 R38, -R19, 0xb, RZ ;  /* 0x0000000b13267810 */ /* 0x000fe20007ffe1ff */
[-CC-:B------:R-:W-:Y:S01]  /*63d0*/  FFMA.FTZ R49, R41, R12.reuse, -R40.reuse ;  /* 0x0000000c29317223 */ /* 0x180fe20000010828 */
[----:B------:R-:W0:Y:S01]  /*63e0*/  MUFU.EX2 R9, R9 ;  /* 0x0000000900097308 */ /* 0x000e220000000800 */
[----:B------:R-:W-:Y:S01]  /*63f0*/  @!P1 IADD3 R39, R39, 0x28840, RZ ;  /* 0x0002884027279810 */ /* 0x000fe20007ffe0ff */
[-CC-:B------:R-:W-:Y:S01]  /*6400*/  FFMA.FTZ R178, R27, R12.reuse, -R40.reuse ;  /* 0x0000000c1bb27223 */ /* 0x180fe20000010828 */
[-CC-:B------:R-:W-:Y:S01]  /*6410*/  FFMA.FTZ R27, R53, R12.reuse, -R40.reuse ;  /* 0x0000000c351b7223 */ /* 0x180fe20000010828 */
[-CC-:B------:R-:W-:Y:S01]  /*6420*/  FFMA.FTZ R172, R29, R12.reuse, -R40.reuse ;  /* 0x0000000c1dac7223 */ /* 0x180fe20000010828 */
[----:B------:R-:W-:Y:S01]  /*6430*/  @!P1 PRMT R41, RZ, 0x654, R39 ;  /* 0x00000654ff299816 */ /* 0x000fe20000000027 */
[-CC-:B------:R-:W-:Y:S01]  /*6440*/  FFMA.FTZ R29, R55, R12.reuse, -R40.reuse ;  /* 0x0000000c371d7223 */ /* 0x180fe20000010828 */
[-CC-:B------:R-:W-:Y:S01]  /*6450*/  FFMA.FTZ R174, R59, R12.reuse, -R40.reuse ;  /* 0x0000000c3bae7223 */ /* 0x180fe20000010828 */
[----:B------:R0:W1:Y:S01]  /*6460*/  MUFU.EX2 R8, R44 ;  /* 0x0000002c00087308 */ /* 0x0000620000000800 */
[-CC-:B------:R-:W-:Y:S01]  /*6470*/  FFMA.FTZ R31, R31, R12.reuse, -R40.reuse ;  /* 0x0000000c1f1f7223 */ /* 0x180fe20000010828 */
[-CC-:B------:R-:W-:Y:S01]  /*6480*/  FFMA.FTZ R168, R73, R12.reuse, -R40.reuse ;  /* 0x0000000c49a87223 */ /* 0x180fe20000010828 */
[-CC-:B------:R-:W-:Y:S01]  /*6490*/  FFMA.FTZ R47, R75, R12.reuse, -R40.reuse ;  /* 0x0000000c4b2f7223 */ /* 0x180fe20000010828 */
[-CC-:B------:R-:W-:Y:S01]  /*64a0*/  FFMA.FTZ R170, R37, R12.reuse, -R40.reuse ;  /* 0x0000000c25aa7223 */ /* 0x180fe20000010828 */
[-CC-:B------:R-:W-:Y:S01]  /*64b0*/  FFMA.FTZ R37, R77, R12.reuse, -R40.reuse ;  /* 0x0000000c4d257223 */ /* 0x180fe20000010828 */
[-CC-:B------:R-:W-:Y:S01]  /*64c0*/  FFMA.FTZ R154, R57, R12.reuse, -R40.reuse ;  /* 0x0000000c399a7223 */ /* 0x180fe20000010828 */
[-C--:B------:R-:W-:Y:S01]  /*64d0*/  FFMA.FTZ R35, R35, R12.reuse, -R40 ;  /* 0x0000000c23237223 */ /* 0x080fe20000010828 */
[----:B------:R-:W2:Y:S01]  /*64e0*/  MUFU.EX2 R43, R43 ;  /* 0x0000002b002b7308 */ /* 0x000ea20000000800 */
[----:B0-----:R-:W-:Y:S01]  /*64f0*/  FFMA.FTZ R44, R9, R5, R180 ;  /* 0x00000005092c7223 */ /* 0x001fe200000100b4 */
[-CC-:B------:R-:W-:Y:S01]  /*6500*/  FFMA.FTZ R5, R33, R12.reuse, -R40.reuse ;  /* 0x0000000c21057223 */ /* 0x180fe20000010828 */
[-CC-:B------:R-:W-:Y:S01]  /*6510*/  FFMA.FTZ R71, R71, R12.reuse, -R40.reuse ;  /* 0x0000000c47477223 */ /* 0x180fe20000010828 */
[----:B------:R-:W-:Y:S01]  /*6520*/  FFMA.FTZ R67, R67, R12, -R40 ;  /* 0x0000000c43437223 */ /* 0x000fe20000010828 */
[----:B------:R-:W-:-:S02]  /*6530*/  WARPGROUP.DEPBAR.LE gsb0, 0x0 ;  /* 0x00008000000079c5 */ /* 0x000fc40000010000 */
[----:B------:R0:W-:Y:S06]  /*6540*/  BAR.ARV R38, 0x100 ;  /* 0x000400260000751d */ /* 0x0001ec0000002000 */
[----:B------:R-:W0:Y:S01]  /*6550*/  MUFU.EX2 R182, R182 ;  /* 0x000000b600b67308 */ /* 0x000e220000000800 */
[----:B-1----:R-:W-:Y:S01]  /*6560*/  FFMA.FTZ R33, R8, R4, R181 ;  /* 0x0000000408217223 */ /* 0x002fe200000100b5 */
[----:B------:R2:W-:Y:S01]  /*6570*/  @!P1 SYNCS.ARRIVE.TRANS64.RED.A1T0 RZ, [R41+URZ], RZ ;  /* 0x000000ff29ff99a7 */ /* 0x0005e2000810043f */
[C---:B------:R-:W-:Y:S01]  /*6580*/  F2FP.F16.F32.PACK_AB R181, R14.reuse, R181 ;  /* 0x000000b50eb5723e */ /* 0x040fe200000000ff */
[-CC-:B------:R-:W-:Y:S01]  /*6590*/  FFMA.FTZ R61, R61, R12.reuse, -R40.reuse ;  /* 0x0000000c3d3d7223 */ /* 0x180fe20000010828 */
[----:B------:R-:W-:Y:S01]  /*65a0*/  FADD.FTZ R4, R14, R33 ;  /* 0x000000210e047221 */ /* 0x000fe20000010000 */
[-CC-:B------:R-:W-:Y:S01]  /*65b0*/  FFMA.FTZ R63, R63, R12.reuse, -R40.reuse ;  /* 0x0000000c3f3f7223 */ /* 0x180fe20000010828 */
[-C--:B------:R-:W-:Y:S01]  /*65c0*/  FFMA.FTZ R65, R65, R12.reuse, -R40 ;  /* 0x0000000c41417223 */ /* 0x080fe20000010828 */
[----:B------:R-:W1:Y:S01]  /*65d0*/  MUFU.EX2 R45, R45 ;  /* 0x0000002d002d7308 */ /* 0x000e620000000800 */
[----:B------:R-:W-:Y:S01]  /*65e0*/  FADD.FTZ R33, R183, R4 ;  /* 0x00000004b7217221 */ /* 0x000fe20000010000 */
[----:B--2---:R-:W-:Y:S01]  /*65f0*/  FADD.FTZ R41, R43, R44 ;  /* 0x0000002c2b297221 */ /* 0x004fe20000010000 */
[-CC-:B------:R-:W-:Y:S01]  /*6600*/  FFMA.FTZ R79, R79, R12.reuse, -R40.reuse ;  /* 0x0000000c4f4f7223 */ /* 0x180fe20000010828 */
[-CC-:B------:R-:W-:Y:S01]  /*6610*/  FFMA.FTZ R69, R69, R12.reuse, -R40.reuse ;  /* 0x0000000c45457223 */ /* 0x180fe20000010828 */
[----:B------:R-:W-:Y:S01]  /*6620*/  FADD.FTZ R4, R20, R33 ;  /* 0x0000002114047221 */ /* 0x000fe20000010000 */
[-CC-:B------:R-:W-:Y:S01]  /*6630*/  FFMA.FTZ R83, R83, R12.reuse, -R40.reuse ;  /* 0x0000000c53537223 */ /* 0x180fe20000010828 */
[-C--:B------:R-:W-:Y:S01]  /*6640*/  FFMA.FTZ R87, R87, R12.reuse, -R40 ;  /* 0x0000000c57577223 */ /* 0x080fe20000010828 */
[----:B------:R-:W2:Y:S01]  /*6650*/  MUFU.EX2 R176, R176 ;  /* 0x000000b000b07308 */ /* 0x000ea20000000800 */
[----:B0-----:R-:W-:Y:S01]  /*6660*/  FADD.FTZ R38, R182, R41 ;  /* 0x00000029b6267221 */ /* 0x001fe20000010000 */
[----:B------:R-:W-:Y:S01]  /*6670*/  FADD.FTZ R33, R177, R4 ;  /* 0x00000004b1217221 */ /* 0x000fe20000010000 */
[-CC-:B------:R-:W-:Y:S01]  /*6680*/  FFMA.FTZ R187, R187, R12.reuse, -R40.reuse ;  /* 0x0000000cbbbb7223 */ /* 0x180fe20000010828 */
[----:B------:R-:W-:Y:S01]  /*6690*/  FFMA.FTZ R40, R189, R12, -R40 ;  /* 0x0000000cbd287223 */ /* 0x000fe20000010828 */
[----:B------:R-:W-:-:S02]  /*66a0*/  @!P1 VIADD R44, R50, 0x28860 ;  /* 0x00028860322c9836 */ /* 0x000fc40000000000 */
[----:B------:R-:W-:Y:S01]  /*66b0*/  FADD.FTZ R4, R22, R33 ;  /* 0x0000002116047221 */ /* 0x000fe20000010000 */
[-C--:B------:R-:W-:Y:S01]  /*66c0*/  FMUL.FTZ R88, R88, R9.reuse ;  /* 0x0000000958587220 */ /* 0x080fe20000410000 */
[----:B------:R-:W0:Y:S01]  /*66d0*/  MUFU.EX2 R25, R25 ;  /* 0x0000001900197308 */ /* 0x000e220000000800 */
[----:B-1----:R-:W-:Y:S01]  /*66e0*/  FADD.FTZ R41, R45, R38 ;  /* 0x000000262d297221 */ /* 0x002fe20000010000 */
[----:B------:R-:W-:Y:S01]  /*66f0*/  @!P1 PRMT R44, RZ, 0x654, R44 ;  /* 0x00000654ff2c9816 */ /* 0x000fe2000000002c */
[-C--:B------:R-:W-:Y:S01]  /*6700*/  FMUL.FTZ R89, R89, R9.reuse ;  /* 0x0000000959597220 */ /* 0x080fe20000410000 */
[-C--:B------:R-:W-:Y:S01]  /*6710*/  FMUL.FTZ R92, R92, R9.reuse ;  /* 0x000000095c5c7220 */ /* 0x080fe20000410000 */
[-C--:B------:R-:W-:Y:S01]  /*6720*/  FMUL.FTZ R93, R93, R9.reuse ;  /* 0x000000095d5d7220 */ /* 0x080fe20000410000 */
[----:B------:R1:W-:Y:S01]  /*6730*/  @!P1 SYNCS.ARRIVE.TRANS64.RED.A1T0 RZ, [R44+URZ], RZ ;  /* 0x000000ff2cff99a7 */ /* 0x0003e2000810043f */
[-C--:B------:R-:W-:Y:S01]  /*6740*/  FMUL.FTZ R96, R96, R9.reuse ;  /* 0x0000000960607220 */ /* 0x080fe20000410000 */
[----:B------:R-:W3:Y:S01]  /*6750*/  MUFU.EX2 R178, R178 ;  /* 0x000000b200b27308 */ /* 0x000ee20000000800 */
        /* <DEDUP_REMOVED lines=16> */
[----:B---3--:R-:W-:Y:S01]  /*6860*/  FADD.FTZ R38, R178, R23 ;  /* 0x00000017b2267221 */ /* 0x008fe20000010000 */
[----:B------:R-:W-:Y:S01]  /*6870*/  FADD.FTZ R23, R179, R4 ;  /* 0x00000004b3177221 */ /* 0x000fe20000010000 */
[-C--:B------:R-:W-:Y:S01]  /*6880*/  FMUL.FTZ R120, R120, R9.reuse ;  /* 0x0000000978787220 */ /* 0x080fe20000410000 */
[-C--:B------:R-:W-:Y:S01]  /*6890*/  FMUL.FTZ R121, R121, R9.reuse ;  /* 0x0000000979797220 */ /* 0x080fe20000410000 */
[-C--:B------:R-:W-:Y:S01]  /*68a0*/  FMUL.FTZ R124, R124, R9.reuse ;  /* 0x000000097c7c7220 */ /* 0x080fe20000410000 */
[----:B------:R-:W-:Y:S01]  /*68b0*/  FADD.FTZ R4, R24, R23 ;  /* 0x0000001718047221 */ /* 0x000fe20000010000 */
[-C--:B------:R-:W-:Y:S01]  /*68c0*/  FMUL.FTZ R125, R125, R9.reuse ;  /* 0x000000097d7d7220 */ /* 0x080fe20000410000 */
[----:B------:R-:W3:Y:S01]  /*68d0*/  MUFU.EX2 R29, R29 ;  /* 0x0000001d001d7308 */ /* 0x000ee20000000800 */
[----:B--2---:R-:W-:Y:S01]  /*68e0*/  FADD.FTZ R33, R27, R38 ;  /* 0x000000261b217221 */ /* 0x004fe20000010000 */
[----:B------:R-:W-:Y:S01]  /*68f0*/  FADD.FTZ R23, R173, R4 ;  /* 0x00000004ad177221 */ /* 0x000fe20000010000 */
[-C--:B------:R-:W-:Y:S01]  /*6900*/  FMUL.FTZ R128, R128, R9.reuse ;  /* 0x0000000980807220 */ /* 0x080fe20000410000 */
[-C--:B------:R-:W-:Y:S01]  /*6910*/  FMUL.FTZ R129, R129, R9.reuse ;  /* 0x0000000981817220 */ /* 0x080fe20000410000 */
[-C--:B------:R-:W-:Y:S01]  /*6920*/  FMUL.FTZ R132, R132, R9.reuse ;  /* 0x0000000984847220 */ /* 0x080fe20000410000 */
[----:B------:R-:W-:Y:S01]  /*6930*/  FADD.FTZ R4, R26, R23 ;  /* 0x000000171a047221 */ /* 0x000fe20000010000 */
[-C--:B------:R-:W-:Y:S01]  /*6940*/  FMUL.FTZ R133, R133, R9.reuse ;  /* 0x0000000985857220 */ /* 0x080fe20000410000 */
[----:B------:R-:W2:Y:S01]  /*6950*/  MUFU.EX2 R174, R174 ;  /* 0x000000ae00ae7308 */ /* 0x000ea20000000800 */
[----:B0-----:R-:W-:Y:S01]  /*6960*/  FADD.FTZ R38, R172, R33 ;  /* 0x00000021ac267221 */ /* 0x001fe20000010000 */
[----:B------:R-:W-:Y:S01]  /*6970*/  FADD.FTZ R23, R175, R4 ;  /* 0x00000004af177221 */ /* 0x000fe20000010000 */
[-C--:B------:R-:W-:Y:S01]  /*6980*/  FMUL.FTZ R136, R136, R9.reuse ;  /* 0x0000000988887220 */ /* 0x080fe20000410000 */
[-C--:B------:R-:W-:Y:S01]  /*6990*/  FMUL.FTZ R137, R137, R9.reuse ;  /* 0x0000000989897220 */ /* 0x080fe20000410000 */
[-C--:B------:R-:W-:Y:S01]  /*69a0*/  FMUL.FTZ R140, R140, R9.reuse ;  /* 0x000000098c8c7220 */ /* 0x080fe20000410000 */
[----:B------:R-:W-:Y:S01]  /*69b0*/  FADD.FTZ R4, R28, R23 ;  /* 0x000000171c047221 */ /* 0x000fe20000010000 */
        /* <DEDUP_REMOVED lines=8> */
[----:B------:R-:W-:Y:S01]  /*6a40*/  FMUL.FTZ R149, R149, R9 ;  /* 0x0000000995957220 */ /* 0x000fe20000410000 */
        /* <DEDUP_REMOVED lines=46> */
[-C--:B------:R-:W-:Y:S01]  /*6d30*/  FMUL.FTZ R135, R135, R8.reuse ;  /* 0x0000000887877220 */ /* 0x080fe20000410000 */
        /* <DEDUP_REMOVED lines=10> */
[----:B0-----:R-:W-:Y:S01]  /*6de0*/  FADD.FTZ R25, R39, R14 ;  /* 0x0000000e27197221 */ /* 0x001fe20000010000 */
[----:B------:R-:W-:Y:S01]  /*6df0*/  FMUL.FTZ R151, R151, R8 ;  /* 0x0000000897977220 */ /* 0x000fe20000410000 */
[----:B------:R-:W-:Y:S01]  /*6e00*/  F2FP.F16.F32.PACK_AB R183, R20, R183 ;  /* 0x000000b714b7723e */ /* 0x000fe200000000ff */
[----:B------:R-:W-:Y:S01]  /*6e10*/  IMAD.MOV.U32 R9, RZ, RZ, R13 ;  /* 0x000000ffff097224 */ /* 0x000fe200078e000d */
[----:B------:R-:W-:-:S02]  /*6e20*/  F2FP.F16.F32.PACK_AB R177, R22, R177 ;  /* 0x000000b116b1723e */ /* 0x000fc400000000ff */
[----:B------:R-:W-:Y:S01]  /*6e30*/  F2FP.F16.F32.PACK_AB R180, R43, R180 ;  /* 0x000000b42bb4723e */ /* 0x000fe200000000ff */
[----:B------:R-:W0:Y:S01]  /*6e40*/  MUFU.EX2 R35, R35 ;  /* 0x0000002300237308 */ /* 0x000e220000000800 */
[----:B---3--:R-:W-:Y:S01]  /*6e50*/  FADD.FTZ R14, R154, R25 ;  /* 0x000000199a0e7221 */ /* 0x008fe20000010000 */
[----:B------:R-:W-:Y:S02]  /*6e60*/  F2FP.F16.F32.PACK_AB R182, R45, R182 ;  /* 0x000000b62db6723e */ /* 0x000fe400000000ff */
[----:B------:R-:W-:Y:S02]  /*6e70*/  F2FP.F16.F32.PACK_AB R178, R27, R178 ;  /* 0x000000b21bb2723e */ /* 0x000fe400000000ff */
[----:B------:R-:W-:Y:S02]  /*6e80*/  F2FP.F16.F32.PACK_AB R179, R24, R179 ;  /* 0x000000b318b3723e */ /* 0x000fe400000000ff */
[----:B------:R-:W3:Y:S01]  /*6e90*/  MUFU.EX2 R71, R71 ;  /* 0x0000004700477308 */ /* 0x000ee20000000800 */
[C---:B--2---:R-:W-:Y:S01]  /*6ea0*/  FADD.FTZ R14, R5.reuse, R14 ;  /* 0x0000000e050e7221 */ /* 0x044fe20000010000 */
[----:B------:R-:W-:Y:S01]  /*6eb0*/  F2FP.F16.F32.PACK_AB R154, R5, R154 ;  /* 0x0000009a059a723e */ /* 0x000fe200000000ff */
[----:B------:R-:W-:Y:S01]  /*6ec0*/  FADD.FTZ R5, R81, R4 ;  /* 0x0000000451057221 */ /* 0x000fe20000010000 */
[----:B------:R-:W-:-:S02]  /*6ed0*/  F2FP.F16.F32.PACK_AB R172, R29, R172 ;  /* 0x000000ac1dac723e */ /* 0x000fc400000000ff */
[----:B------:R-:W-:Y:S02]  /*6ee0*/  F2FP.F16.F32.PACK_AB R173, R26, R173 ;  /* 0x000000ad1aad723e */ /* 0x000fe400000000ff */
[----:B------:R-:W2:Y:S01]  /*6ef0*/  MUFU.EX2 R67, R67 ;  /* 0x0000004300437308 */ /* 0x000ea20000000800 */
[----:B0-----:R-:W-:Y:S01]  /*6f00*/  FADD.FTZ R14, R35, R14 ;  /* 0x0000000e230e7221 */ /* 0x001fe20000010000 */
[----:B------:R-:W-:Y:S02]  /*6f10*/  F2FP.F16.F32.PACK_AB R174, R31, R174 ;  /* 0x000000ae1fae723e */ /* 0x000fe400000000ff */
[----:B------:R-:W-:Y:S02]  /*6f20*/  F2FP.F16.F32.PACK_AB R175, R28, R175 ;  /* 0x000000af1caf723e */ /* 0x000fe400000000ff */
[----:B------:R-:W-:Y:S02]  /*6f30*/  F2FP.F16.F32.PACK_AB R168, R47, R168 ;  /* 0x000000a82fa8723e */ /* 0x000fe400000000ff */
[----:B------:R-:W0:Y:S01]  /*6f40*/  MUFU.EX2 R61, R61 ;  /* 0x0000003d003d7308 */ /* 0x000e220000000800 */
[----:B---3--:R-:W-:Y:S01]  /*6f50*/  FADD.FTZ R14, R71, R14 ;  /* 0x0000000e470e7221 */ /* 0x008fe20000010000 */
[----:B------:R-:W-:-:S02]  /*6f60*/  F2FP.F16.F32.PACK_AB R169, R30, R169 ;  /* 0x000000a91ea9723e */ /* 0x000fc400000000ff */
[----:B------:R-:W-:Y:S02]  /*6f70*/  F2FP.F16.F32.PACK_AB R170, R37, R170 ;  /* 0x000000aa25aa723e */ /* 0x000fe400000000ff */
[----:B------:R-:W-:Y:S02]  /*6f80*/  F2FP.F16.F32.PACK_AB R171, R32, R171 ;  /* 0x000000ab20ab723e */ /* 0x000fe400000000ff */
[----:B------:R-:W3:Y:S01]  /*6f90*/  MUFU.EX2 R63, R63 ;  /* 0x0000003f003f7308 */ /* 0x000ee20000000800 */
[----:B--2---:R-:W-:Y:S01]  /*6fa0*/  FADD.FTZ R14, R67, R14 ;  /* 0x0000000e430e7221 */ /* 0x004fe20000010000 */
[----:B------:R-:W-:Y:S02]  /*6fb0*/  F2FP.F16.F32.PACK_AB R152, R39, R152 ;  /* 0x000000982798723e */ /* 0x000fe400000000ff */
[----:B------:R-:W-:Y:S02]  /*6fc0*/  F2FP.F16.F32.PACK_AB R153, R58, R153 ;  /* 0x000000993a99723e */ /* 0x000fe400000000ff */
[----:B------:R-:W-:-:S02]  /*6fd0*/  F2FP.F16.F32.PACK_AB R155, R56, R155 ;  /* 0x0000009b389b723e */ /* 0x000fc400000000ff */
        /* <DEDUP_REMOVED lines=9> */
[----:B------:R-:W-:Y:S02]  /*7070*/  MOV R8, R21 ;  /* 0x0000001500087202 */ /* 0x000fe40000000f00 */
[----:B------:R-:W3:Y:S01]  /*7080*/  MUFU.EX2 R42, R42 ;  /* 0x0000002a002a7308 */ /* 0x000ee20000000800 */
[C---:B--2---:R-:W-:Y:S01]  /*7090*/  FADD.FTZ R14, R65.reuse, R14 ;  /* 0x0000000e410e7221 */ /* 0x044fe20000010000 */
[----:B------:R-:W-:-:S06]  /*70a0*/  F2FP.F16.F32.PACK_AB R160, R65, R63 ;  /* 0x0000003f41a0723e */ /* 0x000fcc00000000ff */
[----:B------:R-:W2:Y:S01]  /*70b0*/  MUFU.EX2 R69, R69 ;  /* 0x0000004500457308 */ /* 0x000ea20000000800 */
[----:B0-----:R-:W-:-:S07]  /*70c0*/  FADD.FTZ R14, R79, R14 ;  /* 0x0000000e4f0e7221 */ /* 0x001fce0000010000 */
[----:B------:R-:W0:Y:S01]  /*70d0*/  MUFU.EX2 R85, R85 ;  /* 0x0000005500557308 */ /* 0x000e220000000800 */
[----:B---3--:R-:W-:-:S07]  /*70e0*/  FADD.FTZ R4, R42, R5 ;  /* 0x000000052a047221 */ /* 0x008fce0000010000 */
[----:B------:R-:W3:Y:S01]  /*70f0*/  MUFU.EX2 R83, R83 ;  /* 0x0000005300537308 */ /* 0x000ee20000000800 */
[C---:B--2---:R-:W-:Y:S01]  /*7100*/  FADD.FTZ R14, R69.reuse, R14 ;  /* 0x0000000e450e7221 */ /* 0x044fe20000010000 */
[----:B------:R-:W-:-:S06]  /*7110*/  F2FP.F16.F32.PACK_AB R162, R69, R79 ;  /* 0x0000004f45a2723e */ /* 0x000fcc00000000ff */
[----:B------:R-:W2:Y:S01]  /*7120*/  MUFU.EX2 R34, R34 ;  /* 0x0000002200227308 */ /* 0x000ea20000000800 */
[C---:B0-----:R-:W-:Y:S01]  /*7130*/  FADD.FTZ R5, R85.reuse, R4 ;  /* 0x0000000455057221 */ /* 0x041fe20000010000 */
[----:B------:R-:W-:-:S06]  /*7140*/  F2FP.F16.F32.PACK_AB R163, R85, R42 ;  /* 0x0000002a55a3723e */ /* 0x000fcc00000000ff */
[----:B------:R-:W0:Y:S01]  /*7150*/  MUFU.EX2 R87, R87 ;  /* 0x0000005700577308 */ /* 0x000e220000000800 */
[----:B---3--:R-:W-:-:S07]  /*7160*/  FADD.FTZ R14, R83, R14 ;  /* 0x0000000e530e7221 */ /* 0x008fce0000010000 */
[----:B------:R-:W3:Y:S01]  /*7170*/  MUFU.EX2 R185, R185 ;  /* 0x000000b900b97308 */ /* 0x000ee20000000800 */
[----:B--2---:R-:W-:-:S07]  /*7180*/  FADD.FTZ R4, R34, R5 ;  /* 0x0000000522047221 */ /* 0x004fce0000010000 */
[----:B------:R-:W2:Y:S01]  /*7190*/  MUFU.EX2 R187, R187 ;  /* 0x000000bb00bb7308 */ /* 0x000ea20000000800 */
[C---:B0-----:R-:W-:Y:S01]  /*71a0*/  FADD.FTZ R14, R87.reuse, R14 ;  /* 0x0000000e570e7221 */ /* 0x041fe20000010000 */
[----:B------:R-:W-:-:S06]  /*71b0*/  F2FP.F16.F32.PACK_AB R164, R87, R83 ;  /* 0x0000005357a4723e */ /* 0x000fcc00000000ff */
[----:B------:R-:W0:Y:S01]  /*71c0*/  MUFU.EX2 R36, R36 ;  /* 0x0000002400247308 */ /* 0x000e220000000800 */
[C---:B---3--:R-:W-:Y:S01]  /*71d0*/  FADD.FTZ R5, R185.reuse, R4 ;  /* 0x00000004b9057221 */ /* 0x048fe20000010000 */
[----:B------:R-:W-:-:S06]  /*71e0*/  F2FP.F16.F32.PACK_AB R165, R185, R34 ;  /* 0x00000022b9a5723e */ /* 0x000fcc00000000ff */
[----:B------:R-:W3:Y:S01]  /*71f0*/  MUFU.EX2 R40, R40 ;  /* 0x0000002800287308 */ /* 0x000ee20000000800 */
[----:B--2---:R-:W-:-:S07]  /*7200*/  FADD.FTZ R14, R187, R14 ;  /* 0x0000000ebb0e7221 */ /* 0x004fce0000010000 */
[----:B------:R-:W2:Y:S01]  /*7210*/  MUFU.EX2 R15, R15 ;  /* 0x0000000f000f7308 */ /* 0x000ea20000000800 */
[----:B0-----:R-:W-:Y:S01]  /*7220*/  FADD.FTZ R4, R36, R5 ;  /* 0x0000000524047221 */ /* 0x001fe20000010000 */
[C---:B---3--:R-:W-:Y:S01]  /*7230*/  FADD.FTZ R5, R40.reuse, R14 ;  /* 0x0000000e28057221 */ /* 0x048fe20000010000 */
[----:B------:R-:W-:Y:S01]  /*7240*/  F2FP.F16.F32.PACK_AB R166, R40, R187 ;  /* 0x000000bb28a6723e */ /* 0x000fe200000000ff */
[----:B------:R-:W-:Y:S02]  /*7250*/  IMAD.MOV.U32 R14, RZ, RZ, R0 ;  /* 0x000000ffff0e7224 */ /* 0x000fe400078e0000 */
[C---:B--2---:R-:W-:Y:S01]  /*7260*/  FADD.FTZ R4, R15.reuse, R4 ;  /* 0x000000040f047221 */ /* 0x044fe20000010000 */
[----:B------:R-:W-:Y:S01]  /*7270*/  F2FP.F16.F32.PACK_AB R167, R15, R36 ;  /* 0x000000240fa7723e */ /* 0x000fe200000000ff */
[----:B-1----:R-:W-:Y:S06]  /*7280*/  @P3 BRA `(.L_x_8389) ;  /* 0xffffffcc00d43947 */ /* 0x002fec000383ffff */
.L_x_8380:
        /* <DEDUP_REMOVED lines=8> */
[----:B------:R-:W-:-:S07]  /*7310*/  IMAD.MOV.U32 R9, RZ, RZ, R0 ;  /* 0x000000ffff097224 */ /* 0x000fce00078e0000 */
.L_x_8399:
        /* <DEDUP_REMOVED lines=9> */
.L_x_8392:
[----:B------:R-:W-:Y:S01]  /*73b0*/  ULEA UR10, UR4, UR36, 0x3 ;  /* 0x00000024040a7291 */ /* 0x000fe2000f8e183f */
[----:B------:R-:W-:-:S08]  /*73c0*/  SHF.L.U32 R10, R0, 0x1f, RZ ;  /* 0x0000001f000a7819 */ /* 0x000fd000000006ff */
[----:B------:R0:W1:Y:S01]  /*73d0*/  SYNCS.PHASECHK.TRANS64.TRYWAIT P2, [UR10+0x28830], R10 ;  /* 0x0288300aff0075a7 */ /* 0x000062000804014a */
[----:B------:R-:W-:Y:S05]  /*73e0*/  @!P0 BRA `(.L_x_8393) ;  /* 0x0000000000048947 */ /* 0x000fea0003800000 */
[----:B------:R-:W-:Y:S01]  /*73f0*/  BPT.TRAP 0x1 ;  /* 0x000000040000795c */ /* 0x000fe20000300000 */
.L_x_8393:
[----:B-1----:R-:W-:Y:S05]  /*7400*/  @P2 BRA `(.L_x_8391) ;  /* 0x0000000000082947 */ /* 0x002fea0003800000 */
[----:B------:R-:W1:Y:S02]  /*7410*/  SYNCS.PHASECHK.TRANS64.TRYWAIT P2, [UR10+0x28830], R10 ;  /* 0x0288300aff0075a7 */ /* 0x000e64000804014a */
[----:B-1----:R-:W-:Y:S05]  /*7420*/  @!P2 BRA `(.L_x_8394) ;  /* 0x000000840038a947 */ /* 0x002fea0003800000 */
.L_x_8391:
        /* <DEDUP_REMOVED lines=46> */
.L_x_8396:
[----:B------:R-:W-:Y:S01]  /*7710*/  ULEA UR10, UR5, UR36, 0x3 ;  /* 0x00000024050a7291 */ /* 0x000fe2000f8e183f */
[----:B------:R-:W-:-:S08]  /*7720*/  SHF.L.U32 R9, R9, 0x1f, RZ ;  /* 0x0000001f09097819 */ /* 0x000fd000000006ff */
[----:B------:R2:W3:Y:S01]  /*7730*/  SYNCS.PHASECHK.TRANS64.TRYWAIT P2, [UR10+0x28850], R9 ;  /* 0x02885009ff0075a7 */ /* 0x0004e2000804014a */
[----:B------:R-:W-:Y:S05]  /*7740*/  @!P0 BRA `(.L_x_8397) ;  /* 0x0000000000048947 */ /* 0x000fea0003800000 */
[----:B------:R-:W-:Y:S01]  /*7750*/  BPT.TRAP 0x1 ;  /* 0x000000040000795c */ /* 0x000fe20000300000 */
.L_x_8397:
[----:B---3--:R-:W-:Y:S05]  /*7760*/  @P2 BRA `(.L_x_8395) ;  /* 0x0000000000082947 */ /* 0x008fea0003800000 */
[----:B------:R-:W3:Y:S02]  /*7770*/  SYNCS.PHASECHK.TRANS64.TRYWAIT P2, [UR10+0x28850], R9 ;  /* 0x02885009ff0075a7 */ /* 0x000ee4000804014a */
[----:B---3--:R-:W-:Y:S05]  /*7780*/  @!P2 BRA `(.L_x_8398) ;  /* 0x000000800078a947 */ /* 0x008fea0003800000 */
.L_x_8395:
[----:B------:R-:W-:Y:S01]  /*7790*/  UIADD3 UR10, UR36, 0x400, URZ ;  /* 0x00000400240a7890 */ /* 0x000fe2000fffe03f */
[----:B------:R-:W-:Y:S01]  /*77a0*/  WARPGROUP.ARRIVE ;  /* 0x00000000000079c5 */ /* 0x000fe20000000000 */
[----:B------:R-:W-:Y:S01]  /*77b0*/  UMOV UR11, 0x40000040 ;  /* 0x40000040000b7882 */ /* 0x000fe20000000000 */
[----:B------:R-:W-:Y:S01]  /*77c0*/  UMOV UR15, 0x40000040 ;  /* 0x40000040000f7882 */ /* 0x000fe20000000000 */
[----:B------:R-:W-:Y:S01]  /*77d0*/  USHF.R.U32.HI UR10, URZ, 0x4, UR10 ;  /* 0x000000043f0a7899 */ /* 0x000fe2000801160a */
[----:B0-2---:R-:W-:Y:S01]  /*77e0*/  FMUL.FTZ R9, R24, UR7 ;  /* 0x0000000718097c20 */ /* 0x005fe20008410000 */
[----:B-1----:R-:W-:Y:S01]  /*77f0*/  FMUL.FTZ R13, R25, UR7 ;  /* 0x00000007190d7c20 */ /* 0x002fe20008410000 */
[----:B------:R-:W-:Y:S01]  /*7800*/  FMUL.FTZ R185, R32, UR7 ;  /* 0x0000000720b97c20 */ /* 0x000fe20008410000 */
[----:B------:R-:W-:Y:S01]  /*7810*/  ULOP3.LUT UR10, UR10, 0x3fff, URZ, 0xc0, !UPT ;  /* 0x00003fff0a0a7892 */ /* 0x000fe2000f8ec03f */
[----:B------:R-:W-:Y:S01]  /*7820*/  FMUL.FTZ R187, R33, UR7 ;  /* 0x0000000721bb7c20 */ /* 0x000fe20008410000 */
[----:B------:R-:W-:Y:S01]  /*7830*/  FMUL.FTZ R189, R36, UR7 ;  /* 0x0000000724bd7c20 */ /* 0x000fe20008410000 */
[----:B------:R-:W0:Y:S01]  /*7840*/  MUFU.TANH R9, R9 ;  /* 0x0000000900097308 */ /* 0x000e220000002400 */
[----:B------:R-:W-:Y:S01]  /*7850*/  ULOP3.LUT UR10, UR10, 0x4000000, URZ, 0xfc, !UPT ;  /* 0x040000000a0a7892 */ /* 0x000fe2000f8efc3f */
[----:B------:R-:W-:Y:S01]  /*7860*/  FMUL.FTZ R191, R37, UR7 ;  /* 0x0000000725bf7c20 */ /* 0x000fe20008410000 */
[----:B------:R-:W-:Y:S01]  /*7870*/  FMUL.FTZ R193, R40, UR7 ;  /* 0x0000000728c17c20 */ /* 0x000fe20008410000 */
[----:B------:R-:W-:Y:S01]  /*7880*/  FMUL.FTZ R195, R41, UR7 ;  /* 0x0000000729c37c20 */ /* 0x000fe20008410000 */
[----:B------:R-:W-:Y:S01]  /*7890*/  ULEA UR10, UR5, UR10, 0xb ;  /* 0x0000000a050a7291 */ /* 0x000fe2000f8e583f */
[----:B------:R-:W-:Y:S01]  /*78a0*/  FMUL.FTZ R197, R48, UR7 ;  /* 0x0000000730c57c20 */ /* 0x000fe20008410000 */
[----:B------:R-:W-:Y:S01]  /*78b0*/  FMUL.FTZ R199, R49, UR7 ;  /* 0x0000000731c77c20 */ /* 0x000fe20008410000 */
[----:B------:R-:W1:Y:S01]  /*78c0*/  MUFU.TANH R13, R13 ;  /* 0x0000000d000d7308 */ /* 0x000e620000002400 */
        /* <DEDUP_REMOVED lines=51> */
[----:B------:R-:W0:Y:S01]  /*7c00*/  LDC R12, c[0x0][0x988] ;  /* 0x00026200ff0c7b82 */ /* 0x000e220000000800 */
[----:B------:R-:W-:Y:S01]  /*7c10*/  FMUL.FTZ R223, R86, UR7 ;  /* 0x0000000756df7c20 */ /* 0x000fe20008410000 */
[----:B------:R-:W-:Y:S01]  /*7c20*/  FMUL.FTZ R87, R87, UR7 ;  /* 0x0000000757577c20 */ /* 0x000fe20008410000 */
[----:B------:R-:W-:Y:S01]  /*7c30*/  UMOV UR11, 0x40000040 ;  /* 0x40000040000b7882 */ /* 0x000fe20000000000 */
[----:B------:R-:W-:Y:S01]  /*7c40*/  MUFU.TANH R197, R197 ;  /* 0x000000c500c57308 */ /* 0x000fe20000002400 */
[C---:B------:R-:W-:Y:S01]  /*7c50*/  ISETP.GT.AND P2, PT, R11.reuse, R17, PT ;  /* 0x000000110b00720c */ /* 0x040fe20003f44270 */
[----:B------:R-:W-:-:S06]  /*7c60*/  VIADD R11, R11, 0xffffffff ;  /* 0xffffffff0b0b7836 */ /* 0x000fcc0000000000 */
        /* <DEDUP_REMOVED lines=13> */
[----:B-1----:R-:W-:Y:S01]  /*7d40*/  FMNMX.FTZ R14, R25, R14, !PT ;  /* 0x0000000e190e7209 */ /* 0x002fe20007810000 */
[----:B------:R-:W-:-:S02]  /*7d50*/  WARPGROUP.DEPBAR.LE gsb0, 0x0 ;  /* 0x00008000000079c5 */ /* 0x000fc40000010000 */
[----:B------:R-:W-:Y:S01]  /*7d60*/  WARPGROUP.ARRIVE ;  /* 0x00000000000079c5 */ /* 0x000fe20000000000 */
[----:B------:R-:W-:Y:S01]  /*7d70*/  FMUL.FTZ R181, R28, UR7 ;  /* 0x000000071cb57c20 */ /* 0x000fe20008410000 */
[----:B------:R-:W-:Y:S01]  /*7d80*/  FMUL.FTZ R183, R29, UR7 ;  /* 0x000000071db77c20 */ /* 0x000fe20008410000 */
[----:B------:R-:W-:Y:S01]  /*7d90*/  FMUL.FTZ R29, R34, UR7 ;  /* 0x00000007221d7c20 */ /* 0x000fe20008410000 */
[----:B------:R-:W-:Y:S02]  /*7da0*/  MUFU.TANH R31, R31 ;  /* 0x0000001f001f7308 */ /* 0x000fe40000002400 */
[----:B------:R-:W-:Y:S01]  /*7db0*/  HGMMA.64x128x16.F32 R88, R176, gdesc[UR12].tnspB, R88, gsb0 ;  /* 0x41e0000cb0587df0 */ /* 0x000fe20008000858 */
[----:B------:R-:W-:Y:S01]  /*7dc0*/  UIADD3 UR14, UR10, 0x100, URZ ;  /* 0x000001000a0e7890 */ /* 0x000fe2000fffe03f */
[----:B------:R-:W-:Y:S01]  /*7dd0*/  UMOV UR15, 0x40000040 ;  /* 0x40000040000f7882 */ /* 0x000fe20000000000 */
[----:B--2---:R-:W-:-:S03]  /*7de0*/  FMNMX.FTZ R14, R27, R14, !PT ;  /* 0x0000000e1b0e7209 */ /* 0x004fc60007810000 */
[----:B------:R-:W1:Y:S08]  /*7df0*/  MUFU.TANH R181, R181 ;  /* 0x000000b500b57308 */ /* 0x000e700000002400 */
[----:B------:R-:W2:Y:S08]  /*7e00*/  MUFU.TANH R183, R183 ;  /* 0x000000b700b77308 */ /* 0x000eb00000002400 */
[----:B------:R-:W3:Y:S01]  /*7e10*/  MUFU.TANH R29, R29 ;  /* 0x0000001d001d7308 */ /* 0x000ee20000002400 */
[----:B-1----:R-:W-:-:S07]  /*7e20*/  FMNMX.FTZ R10, R181, R10, !PT ;  /* 0x0000000ab50a7209 */ /* 0x002fce0007810000 */
[----:B------:R-:W-:Y:S01]  /*7e30*/  MUFU.TANH R209, R209 ;  /* 0x000000d100d17308 */ /* 0x000fe20000002400 */
[----:B--2---:R-:W-:-:S04]  /*7e40*/  FMNMX.FTZ R10, R183, R10, !PT ;  /* 0x0000000ab70a7209 */ /* 0x004fc80007810000 */
[----:B------:R-:W-:-:S03]  /*7e50*/  FMNMX.FTZ R10, R185, R10, !PT ;  /* 0x0000000ab90a7209 */ /* 0x000fc60007810000 */
[----:B------:R-:W1:Y:S01]  /*7e60*/  MUFU.TANH R33, R33 ;  /* 0x0000002100217308 */ /* 0x000e620000002400 */
[----:B------:R-:W-:Y:S02]  /*7e70*/  FMNMX.FTZ R10, R187, R10, !PT ;  /* 0x0000000abb0a7209 */ /* 0x000fe40007810000 */
[----:B---3--:R-:W-:Y:S02]  /*7e80*/  FMNMX.FTZ R14, R29, R14, !PT ;  /* 0x0000000e1d0e7209 */ /* 0x008fe40007810000 */
[----:B------:R-:W-:Y:S02]  /*7e90*/  FMNMX.FTZ R10, R189, R10, !PT ;  /* 0x0000000abd0a7209 */ /* 0x000fe40007810000 */
[----:B------:R-:W-:Y:S01]  /*7ea0*/  FMNMX.FTZ R14, R31, R14, !PT ;  /* 0x0000000e1f0e7209 */ /* 0x000fe20007810000 */
[----:B------:R-:W-:Y:S01]  /*7eb0*/  MUFU.TANH R211, R211 ;  /* 0x000000d300d37308 */ /* 0x000fe20000002400 */
[----:B------:R-:W-:-:S04]  /*7ec0*/  FMNMX.FTZ R10, R191, R10, !PT ;  /* 0x0000000abf0a7209 */ /* 0x000fc80007810000 */
[----:B------:R-:W-:-:S03]  /*7ed0*/  FMNMX.FTZ R10, R193, R10, !PT ;  /* 0x0000000ac10a7209 */ /* 0x000fc60007810000 */
[----:B------:R-:W2:Y:S01]  /*7ee0*/  MUFU.TANH R35, R35 ;  /* 0x0000002300237308 */ /* 0x000ea20000002400 */
[----:B------:R-:W-:Y:S02]  /*7ef0*/  FMNMX.FTZ R10, R195, R10, !PT ;  /* 0x0000000ac30a7209 */ /* 0x000fe40007810000 */
[----:B-1----:R-:W-:-:S05]  /*7f00*/  FMNMX.FTZ R14, R33, R14, !PT ;  /* 0x0000000e210e7209 */ /* 0x002fca0007810000 */
[----:B------:R-:W-:Y:S08]  /*7f10*/  MUFU.TANH R213, R213 ;  /* 0x000000d500d57308 */ /* 0x000ff00000002400 */
        /* <DEDUP_REMOVED lines=13> */
[----:B--2---:R-:W-:Y:S01]  /*7ff0*/  FMNMX.FTZ R14, R43, R14, !PT ;  /* 0x0000000e2b0e7209 */ /* 0x004fe20007810000 */
        /* <DEDUP_REMOVED lines=8> */
[----:B------:R-:W-:-:S04]  /*8080*/  UMOV UR15, 0x40000040 ;  /* 0x40000040000f7882 */ /* 0x000fc80000000000 */
        /* <DEDUP_REMOVED lines=17> */
[----:B-1----:R-:W-:Y:S02]  /*81a0*/  FMNMX.FTZ R14, R51, R14, !PT ;  /* 0x0000000e330e7209 */ /* 0x002fe40007810000 */
[----:B------:R-:W-:-:S03]  /*81b0*/  FMNMX.FTZ R10, R59, R10, !PT ;  /* 0x0000000a3b0a7209 */ /* 0x000fc60007810000 */
[----:B------:R-:W1:Y:S01]  /*81c0*/  MUFU.TANH R53, R53 ;  /* 0x0000003500357308 */ /* 0x000e620000002400 */
[----:B------:R-:W-:-:S07]  /*81d0*/  FMNMX.FTZ R10, R61, R10, !PT ;  /* 0x0000000a3d0a7209 */ /* 0x000fce0007810000 */
[----:B------:R-:W3:Y:S01]  /*81e0*/  MUFU.TANH R55, R55 ;  /* 0x0000003700377308 */ /* 0x000ee20000002400 */
[----:B--2---:R-:W-:-:S07]  /*81f0*/  FMNMX.FTZ R14, R49, R14, !PT ;  /* 0x0000000e310e7209 */ /* 0x004fce0007810000 */
[----:B------:R-:W2:Y:S01]  /*8200*/  MUFU.TANH R57, R57 ;  /* 0x0000003900397308 */ /* 0x000ea20000002400 */
[----:B-1----:R-:W-:-:S07]  /*8210*/  FMNMX.FTZ R14, R53, R14, !PT ;  /* 0x0000000e350e7209 */ /* 0x002fce0007810000 */
[----:B------:R-:W1:Y:S01]  /*8220*/  MUFU.TANH R63, R63 ;  /* 0x0000003f003f7308 */ /* 0x000e620000002400 */
[----:B---3--:R-:W-:-:S07]  /*8230*/  FMNMX.FTZ R14, R55, R14, !PT ;  /* 0x0000000e370e7209 */ /* 0x008fce0007810000 */
[----:B------:R-:W-:Y:S01]  /*8240*/  MUFU.TANH R67, R67 ;  /* 0x0000004300437308 */ /* 0x000fe20000002400 */
[----:B--2---:R-:W-:-:S07]  /*8250*/  FMNMX.FTZ R14, R57, R14, !PT ;  /* 0x0000000e390e7209 */ /* 0x004fce0007810000 */
[----:B------:R-:W-:Y:S01]  /*8260*/  MUFU.TANH R69, R69 ;  /* 0x0000004500457308 */ /* 0x000fe20000002400 */
[----:B-1----:R-:W-:-:S07]  /*8270*/  FMNMX.FTZ R14, R63, R14, !PT ;  /* 0x0000000e3f0e7209 */ /* 0x002fce0007810000 */
        /* <DEDUP_REMOVED lines=13> */
[----:B------:R-:W1:Y:S08]  /*8350*/  MUFU.TANH R173, R173 ;  /* 0x000000ad00ad7308 */ /* 0x000e700000002400 */
[----:B------:R-:W2:Y:S08]  /*8360*/  MUFU.TANH R175, R175 ;  /* 0x000000af00af7308 */ /* 0x000eb00000002400 */
[----:B------:R-:W3:Y:S01]  /*8370*/  MUFU.TANH R65, R65 ;  /* 0x0000004100417308 */ /* 0x000ee20000002400 */
[----:B-1----:R-:W-:-:S07]  /*8380*/  FMNMX.FTZ R10, R173, R10, !PT ;  /* 0x0000000aad0a7209 */ /* 0x002fce0007810000 */
[----:B------:R-:W-:Y:S01]  /*8390*/  MUFU.TANH R223, R223 ;  /* 0x000000df00df7308 */ /* 0x000fe20000002400 */
[----:B--2---:R-:W-:-:S04]  /*83a0*/  FMNMX.FTZ R10, R175, R10, !PT ;  /* 0x0000000aaf0a7209 */ /* 0x004fc80007810000 */
[----:B------:R-:W-:-:S03]  /*83b0*/  FMNMX.FTZ R10, R209, R10, !PT ;  /* 0x0000000ad10a7209 */ /* 0x000fc60007810000 */
[----:B------:R-:W-:Y:S01]  /*83c0*/  MUFU.TANH R87, R87 ;  /* 0x0000005700577308 */ /* 0x000fe20000002400 */
        /* <DEDUP_REMOVED lines=12> */
[----:B------:R-:W-:-:S04]  /*8490*/  FMNMX.FTZ R10, R81, R10, !PT ;  /* 0x0000000a510a7209 */ /* 0x000fc80007810000 */
[----:B------:R-:W-:-:S04]  /*84a0*/  FMNMX.FTZ R10, R221, R10, !PT ;  /* 0x0000000add0a7209 */ /* 0x000fc80007810000 */
[----:B------:R-:W-:-:S05]  /*84b0*/  FMNMX.FTZ R10, R85, R10, !PT ;  /* 0x0000000a550a7209 */ /* 0x000fca0007810000 */
[----:B------:R-:W1:Y:S02]  /*84c0*/  SHFL.BFLY PT, R21, R10, 0x2, 0x1f ;  /* 0x0c401f000a157f89 */ /* 0x000e6400000e0000 */
[----:B-1----:R-:W-:-:S05]  /*84d0*/  FMNMX.FTZ R21, R10, R21, !PT ;  /* 0x000000150a157209 */ /* 0x002fca0007810000 */
[----:B------:R-:W1:Y:S02]  /*84e0*/  SHFL.BFLY PT, R10, R21, 0x1, 0x1f ;  /* 0x0c201f00150a7f89 */ /* 0x000e6400000e0000 */
[----:B-1----:R-:W-:-:S05]  /*84f0*/  FMNMX.FTZ R21, R21, R10, !PT ;  /* 0x0000000a15157209 */ /* 0x002fca0007810000 */
[C---:B0-----:R-:W-:Y:S01]  /*8500*/  FMUL.FTZ R10, R21.reuse, R12 ;  /* 0x0000000c150a7220 */ /* 0x041fe20000410000 */
[----:B------:R-:W-:-:S03]  /*8510*/  FADD.FTZ R225, -R21, R8 ;  /* 0x0000000815e17221 */ /* 0x000fc60000010100 */
[-CC-:B------:R-:W-:Y:S01]  /*8520*/  FFMA.FTZ R180, R13, R12.reuse, -R10.reuse ;  /* 0x0000000c0db47223 */ /* 0x180fe2000001080a */
[-CC-:B------:R-:W-:Y:S01]  /*8530*/  FFMA.FTZ R182, R181, R12.reuse, -R10.reuse ;  /* 0x0000000cb5b67223 */ /* 0x180fe2000001080a */
[-C--:B------:R-:W-:Y:S01]  /*8540*/  FMUL.FTZ R8, R225, R12.reuse ;  /* 0x0000000ce1087220 */ /* 0x080fe20000410000 */
[-CC-:B------:R-:W-:Y:S01]  /*8550*/  FFMA.FTZ R9, R9, R12.reuse, -R10.reuse ;  /* 0x0000000c09097223 */ /* 0x180fe2000001080a */
[----:B------:R-:W-:Y:S02]  /*8560*/  WARPGROUP.DEPBAR.LE gsb0, 0x0 ;  /* 0x00008000000079c5 */ /* 0x000fe40000010000 */
[----:B------:R-:W-:Y:S01]  /*8570*/  WARPGROUP.ARRIVE ;  /* 0x00000000000079c5 */ /* 0x000fe20000000000 */
[----:B------:R-:W-:Y:S01]  /*8580*/  FMUL.FTZ R169, R78, UR7 ;  /* 0x000000074ea97c20 */ /* 0x000fe20008410000 */
[----:B------:R-:W-:Y:S01]  /*8590*/  FMUL.FTZ R171, R82, UR7 ;  /* 0x0000000752ab7c20 */ /* 0x000fe20008410000 */
[----:B------:R-:W-:Y:S01]  /*85a0*/  MUFU.EX2 R8, R8 ;  /* 0x0000000800087308 */ /* 0x000fe20000000800 */
[-CC-:B------:R-:W-:Y:S01]  /*85b0*/  FFMA.FTZ R168, R197, R12.reuse, -R10.reuse ;  /* 0x0000000cc5a87223 */ /* 0x180fe2000001080a */
[-CC-:B------:R-:W-:Y:S01]  /*85c0*/  FFMA.FTZ R176, R185, R12.reuse, -R10.reuse ;  /* 0x0000000cb9b07223 */ /* 0x180fe2000001080a */
[----:B------:R-:W-:Y:S01]  /*85d0*/  HGMMA.64x128x16.F32 R88, R152, gdesc[UR12].tnspB, R88, gsb0 ;  /* 0x41e0000c98587df0 */ /* 0x000fe20008000858 */
[----:B------:R-:W-:Y:S01]  /*85e0*/  UIADD3 UR14, UR10, 0x280, URZ ;  /* 0x000002800a0e7890 */ /* 0x000fe2000fffe03f */
[-CC-:B------:R-:W-:Y:S01]  /*85f0*/  FFMA.FTZ R174, R177, R12.reuse, -R10.reuse ;  /* 0x0000000cb1ae7223 */ /* 0x180fe2000001080a */
[----:B------:R-:W-:Y:S01]  /*8600*/  UMOV UR15, 0x40000040 ;  /* 0x40000040000f7882 */ /* 0x000fe20000000000 */
[-CC-:B------:R-:W-:Y:S01]  /*8610*/  FFMA.FTZ R178, R189, R12.reuse, -R10.reuse ;  /* 0x0000000cbdb27223 */ /* 0x180fe2000001080a */
[----:B------:R-:W0:Y:S01]  /*8620*/  MUFU.TANH R169, R169 ;  /* 0x000000a900a97308 */ /* 0x000e220000002400 */
[-CC-:B------:R-:W-:Y:S01]  /*8630*/  FFMA.FTZ R189, R179, R12.reuse, -R10.reuse ;  /* 0x0000000cb3bd7223 */ /* 0x180fe2000001080a */
        /* <DEDUP_REMOVED lines=10> */
[----:B------:R-:W-:-:S04]  /*86e0*/  FFMA.FTZ R85, R85, R12, -R10 ;  /* 0x0000000c55557223 */ /* 0x000fc8000001080a */
[----:B------:R-:W2:Y:S01]  /*86f0*/  MUFU.EX2 R9, R9 ;  /* 0x0000000900097308 */ /* 0x000ea20000000800 */
[----:B0-----:R-:W-:-:S04]  /*8700*/  FMNMX.FTZ R14, R169, R14, !PT ;  /* 0x0000000ea90e7209 */ /* 0x001fc80007810000 */
[----:B------:R-:W-:-:S03]  /*8710*/  FMNMX.FTZ R14, R79, R14, !PT ;  /* 0x0000000e4f0e7209 */ /* 0x000fc60007810000 */
[----:B------:R-:W0:Y:S01]  /*8720*/  MUFU.EX2 R180, R180 ;  /* 0x000000b400b47308 */ /* 0x000e220000000800 */
[----:B-1----:R-:W-:-:S04]  /*8730*/  FMNMX.FTZ R14, R171, R14, !PT ;  /* 0x0000000eab0e7209 */ /* 0x002fc80007810000 */
[----:B------:R-:W-:-:S03]  /*8740*/  FMNMX.FTZ R14, R83, R14, !PT ;  /* 0x0000000e530e7209 */ /* 0x000fc60007810000 */
[----:B------:R-:W1:Y:S01]  /*8750*/  MUFU.EX2 R182, R182 ;  /* 0x000000b600b67308 */ /* 0x000e620000000800 */
[----:B------:R-:W-:Y:S01]  /*8760*/  FMNMX.FTZ R14, R223, R14, !PT ;  /* 0x0000000edf0e7209 */ /* 0x000fe20007810000 */
[----:B--2---:R-:W-:-:S03]  /*8770*/  FFMA.FTZ R5, R8, R5, R9 ;  /* 0x0000000508057223 */ /* 0x004fc60000010009 */
[----:B------:R-:W-:Y:S01]  /*8780*/  FMNMX.FTZ R13, R87, R14, !PT ;  /* 0x0000000e570d7209 */ /* 0x000fe20007810000 */
[----:B------:R-:W-:Y:S02]  /*8790*/  FFMA.FTZ R14, R213, R12, -R10 ;  /* 0x0000000cd50e7223 */ /* 0x000fe4000001080a */
[----:B------:R-:W-:Y:S01]  /*87a0*/  MUFU.EX2 R176, R176 ;  /* 0x000000b000b07308 */ /* 0x000fe20000000800 */
[C---:B0-----:R-:W-:Y:S01]  /*87b0*/  FADD.FTZ R5, R180.reuse, R5 ;  /* 0x00000005b4057221 */ /* 0x041fe20000010000 */
[----:B------:R-:W0:Y:S01]  /*87c0*/  SHFL.BFLY PT, R16, R13, 0x2, 0x1f ;  /* 0x0c401f000d107f89 */ /* 0x000e2200000e0000 */
[----:B------:R-:W-:-:S05]  /*87d0*/  F2FP.F16.F32.PACK_AB R180, R180, R9 ;  /* 0x00000009b4b4723e */ /* 0x000fca00000000ff */
[----:B------:R-:W-:Y:S01]  /*87e0*/  MUFU.EX2 R178, R178 ;  /* 0x000000b200b27308 */ /* 0x000fe20000000800 */
[----:B-1----:R-:W-:-:S07]  /*87f0*/  FADD.FTZ R40, R182, R5 ;  /* 0x00000005b6287221 */ /* 0x002fce0000010000 */
        /* <DEDUP_REMOVED lines=13> */
[----:B------:R-:W-:Y:S02]  /*88d0*/  IMAD.U32 R23, RZ, RZ, UR4 ;  /* 0x00000004ff177e24 */ /* 0x000fe4000f8e00ff */
[-CC-:B------:R-:W-:Y:S01]  /*88e0*/  FFMA.FTZ R34, R27, R12.reuse, -R38.reuse ;  /* 0x0000000c1b227223 */ /* 0x180fe20000010826 */
[-CC-:B------:R-:W-:Y:S01]  /*88f0*/  FFMA.FTZ R177, R29, R12.reuse, -R38.reuse ;  /* 0x0000000c1db17223 */ /* 0x180fe20000010826 */
[-CC-:B------:R-:W-:Y:S01]  /*8900*/  FFMA.FTZ R32, R31, R12.reuse, -R38.reuse ;  /* 0x0000000c1f207223 */ /* 0x180fe20000010826 */
[----:B------:R-:W-:Y:S01]  /*8910*/  MUFU.EX2 R181, R181 ;  /* 0x000000b500b57308 */ /* 0x000fe20000000800 */
[----:B------:R-:W-:Y:S01]  /*8920*/  @!P1 LEA R23, R23, UR36, 0x3 ;  /* 0x0000002417179c11 */ /* 0x000fe2000f8e18ff */
[-CC-:B------:R-:W-:Y:S01]  /*8930*/  FFMA.FTZ R179, R33, R12.reuse, -R38.reuse ;  /* 0x0000000c21b37223 */ /* 0x180fe20000010826 */
[-CC-:B------:R-:W-:Y:S01]  /*8940*/  FFMA.FTZ R36, R35, R12.reuse, -R38.reuse ;  /* 0x0000000c23247223 */ /* 0x180fe20000010826 */
[-CC-:B------:R-:W-:Y:S01]  /*8950*/  FFMA.FTZ R28, R39, R12.reuse, -R38.reuse ;  /* 0x0000000c271c7223 */ /* 0x180fe20000010826 */
[----:B------:R-:W-:Y:S01]  /*8960*/  @!P1 IADD3 R27, R23, 0x28840, RZ ;  /* 0x00028840171b9810 */ /* 0x000fe20007ffe0ff */
[-CC-:B------:R-:W-:Y:S01]  /*8970*/  FFMA.FTZ R24, R43, R12.reuse, -R38.reuse ;  /* 0x0000000c2b187223 */ /* 0x180fe20000010826 */
[-CC-:B------:R-:W-:Y:S01]  /*8980*/  FFMA.FTZ R15, R49, R12.reuse, -R38.reuse ;  /* 0x0000000c310f7223 */ /* 0x180fe20000010826 */
[----:B------:R-:W-:Y:S01]  /*8990*/  MUFU.EX2 R26, R26 ;  /* 0x0000001a001a7308 */ /* 0x000fe20000000800 */
[----:B------:R-:W-:Y:S01]  /*89a0*/  @!P1 PRMT R27, RZ, 0x654, R27 ;  /* 0x00000654ff1b9816 */ /* 0x000fe2000000001b */
        /* <DEDUP_REMOVED lines=16> */
[----:B------:R-:W-:-:S02]  /*8ab0*/  WARPGROUP.DEPBAR.LE gsb0, 0x0 ;  /* 0x00008000000079c5 */ /* 0x000fc40000010000 */
[----:B------:R-:W-:Y:S01]  /*8ac0*/  WARPGROUP.ARRIVE ;  /* 0x00000000000079c5 */ /* 0x000fe20000000000 */
[-C--:B------:R-:W-:Y:S01]  /*8ad0*/  FFMA.FTZ R153, R183, R12.reuse, -R10 ;  /* 0x0000000cb7997223 */ /* 0x080fe2000001080a */
[-C--:B------:R-:W-:Y:S01]  /*8ae0*/  FFMA.FTZ R183, R25, R12.reuse, -R38 ;  /* 0x0000000c19b77223 */ /* 0x080fe20000010826 */
[-CC-:B------:R-:W-:Y:S01]  /*8af0*/  FFMA.FTZ R155, R187, R12.reuse, -R10.reuse ;  /* 0x0000000cbb9b7223 */ /* 0x180fe2000001080a */
[----:B------:R-:W-:Y:S01]  /*8b00*/  MUFU.EX2 R32, R32 ;  /* 0x0000002000207308 */ /* 0x000fe20000000800 */
[-CC-:B------:R-:W-:Y:S01]  /*8b10*/  FFMA.FTZ R187, R195, R12.reuse, -R10.reuse ;  /* 0x0000000cc3bb7223 */ /* 0x180fe2000001080a */
[----:B------:R-:W-:Y:S01]  /*8b20*/  HGMMA.64x128x16.F32 R88, R156, gdesc[UR12].tnspB, R88, gsb0 ;  /* 0x41e0000c9c587df0 */ /* 0x000fe20008000858 */
[----:B------:R-:W-:Y:S01]  /*8b30*/  UIADD3 UR14, UR10, 0x300, URZ ;  /* 0x000003000a0e7890 */ /* 0x000fe2000fffe03f */
[-CC-:B------:R-:W-:Y:S01]  /*8b40*/  FFMA.FTZ R154, R59, R12.reuse, -R10.reuse ;  /* 0x0000000c3b9a7223 */ /* 0x180fe2000001080a */
[----:B------:R-:W-:Y:S01]  /*8b50*/  UMOV UR15, 0x40000040 ;  /* 0x40000040000f7882 */ /* 0x000fe20000000000 */
[----:B------:R-:W-:Y:S01]  /*8b60*/  UIADD3 UR10, UR10, 0x380, URZ ;  /* 0x000003800a0a7890 */ /* 0x000fe2000fffe03f */
[-CC-:B------:R-:W-:Y:S01]  /*8b70*/  FFMA.FTZ R59, R61, R12.reuse, -R10.reuse ;  /* 0x0000000c3d3b7223 */ /* 0x180fe2000001080a */
[----:B------:R-:W-:Y:S01]  /*8b80*/  MUFU.EX2 R183, R183 ;  /* 0x000000b700b77308 */ /* 0x000fe20000000800 */
[-C--:B------:R-:W-:Y:S01]  /*8b90*/  FFMA.FTZ R61, R175, R12.reuse, -R10 ;  /* 0x0000000caf3d7223 */ /* 0x080fe2000001080a */
[-C--:B------:R-:W-:Y:S01]  /*8ba0*/  FFMA.FTZ R175, R41, R12.reuse, -R38 ;  /* 0x0000000c29af7223 */ /* 0x080fe20000010826 */
[-CC-:B------:R-:W-:Y:S01]  /*8bb0*/  FFMA.FTZ R152, R205, R12.reuse, -R10.reuse ;  /* 0x0000000ccd987223 */ /* 0x180fe2000001080a */
[-C--:B------:R-:W-:Y:S01]  /*8bc0*/  FFMA.FTZ R195, R217, R12.reuse, -R10 ;  /* 0x0000000cd9c37223 */ /* 0x080fe2000001080a */
[----:B------:R-:W-:-:S03]  /*8bd0*/  FFMA.FTZ R25, R47, R12, -R38 ;  /* 0x0000000c2f197223 */ /* 0x000fc60000010826 */
        /* <DEDUP_REMOVED lines=22> */
[-CC-:B------:R-:W-:Y:S01]  /*8d40*/  FFMA.FTZ R159, R207, R12.reuse, -R10.reuse ;  /* 0x0000000ccf9f7223 */ /* 0x180fe2000001080a */
[-C--:B------:R-:W-:Y:S01]  /*8d50*/  FFMA.FTZ R158, R209, R12.reuse, -R10 ;  /* 0x0000000cd19e7223 */ /* 0x080fe2000001080a */
[----:B------:R-:W-:Y:S01]  /*8d60*/  HGMMA.64x128x16.F32 R88, R160, gdesc[UR12].tnspB, R88, gsb0 ;  /* 0x41e0000ca0587df0 */ /* 0x000fe20008000858 */
        /* <DEDUP_REMOVED lines=18> */
[----:B------:R-:W1:Y:S01]  /*8e90*/  MUFU.EX2 R75, R75 ;  /* 0x0000004b004b7308 */ /* 0x000e620000000800 */
[----:B------:R-:W-:-:S02]  /*8ea0*/  WARPGROUP.DEPBAR.LE gsb0, 0x0 ;  /* 0x00008000000079c5 */ /* 0x000fc40000010000 */
[----:B------:R-:W-:Y:S01]  /*8eb0*/  WARPGROUP.ARRIVE ;  /* 0x00000000000079c5 */ /* 0x000fe20000000000 */
[----:B------:R-:W-:Y:S01]  /*8ec0*/  FADD.FTZ R161, -R13, R6 ;  /* 0x000000060da17221 */ /* 0x000fe20000010100 */
[----:B------:R-:W-:-:S03]  /*8ed0*/  FFMA.FTZ R6, R51, R12, -R38 ;  /* 0x0000000c33067223 */ /* 0x000fc60000010826 */
[----:B------:R-:W-:Y:S01]  /*8ee0*/  MUFU.EX2 R16, R16 ;  /* 0x0000001000107308 */ /* 0x000fe20000000800 */
[----:B0-----:R-:W-:Y:S01]  /*8ef0*/  F2FP.F16.F32.PACK_AB R160, R73, R14 ;  /* 0x0000000e49a0723e */ /* 0x001fe200000000ff */
[----:B------:R-:W-:Y:S01]  /*8f00*/  FMUL.FTZ R161, R161, R12 ;  /* 0x0000000ca1a17220 */ /* 0x000fe20000410000 */
[----:B------:R-:W-:Y:S05]  /*8f10*/  HGMMA.64x128x16.F32 R88, R164, gdesc[UR8].tnspB, R88, gsb0 ;  /* 0x41e00008a4587df0 */ /* 0x000fea0008000858 */
[----:B------:R1:W0:Y:S08]  /*8f20*/  MUFU.EX2 R197, R161 ;  /* 0x000000a100c57308 */ /* 0x0002300000000800 */
[----:B------:R-:W-:Y:S01]  /*8f30*/  MUFU.EX2 R6, R6 ;  /* 0x0000000600067308 */ /* 0x000fe20000000800 */
[----:B-1----:R-:W-:-:S07]  /*8f40*/  F2FP.F16.F32.PACK_AB R161, R75, R50 ;  /* 0x000000324ba1723e */ /* 0x002fce00000000ff */
[----:B------:R-:W1:Y:S01]  /*8f50*/  MUFU.EX2 R195, R195 ;  /* 0x000000c300c37308 */ /* 0x000e620000000800 */
[----:B0-----:R-:W-:-:S04]  /*8f60*/  FFMA.FTZ R4, R197, R4, R26 ;  /* 0x00000004c5047223 */ /* 0x001fc8000001001a */
[C---:B------:R-:W-:Y:S01]  /*8f70*/  FADD.FTZ R4, R181.reuse, R4 ;  /* 0x00000004b5047221 */ /* 0x040fe20000010000 */
[----:B------:R-:W-:Y:S02]  /*8f80*/  F2FP.F16.F32.PACK_AB R181, R181, R26 ;  /* 0x0000001ab5b5723e */ /* 0x000fe400000000ff */
[----:B------:R-:W-:Y:S01]  /*8f90*/  MUFU.EX2 R79, R79 ;  /* 0x0000004f004f7308 */ /* 0x000fe20000000800 */
[----:B------:R-:W-:Y:S01]  /*8fa0*/  FADD.FTZ R5, R183, R4 ;  /* 0x00000004b7057221 */ /* 0x000fe20000010000 */
[----:B------:R-:W-:-:S03]  /*8fb0*/  F2FP.F16.F32.PACK_AB R183, R34, R183 ;  /* 0x000000b722b7723e */ /* 0x000fc600000000ff */
[----:B------:R-:W-:-:S03]  /*8fc0*/  FADD.FTZ R4, R34, R5 ;  /* 0x0000000522047221 */ /* 0x000fc60000010000 */
[----:B------:R-:W-:Y:S01]  /*8fd0*/  MUFU.EX2 R20, R20 ;  /* 0x0000001400147308 */ /* 0x000fe20000000800 */
[----:B------:R-:W-:Y:S01]  /*8fe0*/  FADD.FTZ R5, R177, R4 ;  /* 0x00000004b1057221 */ /* 0x000fe20000010000 */
[C---:B------:R-:W-:Y:S02]  /*8ff0*/  F2FP.F16.F32.PACK_AB R177, R32.reuse, R177 ;  /* 0x000000b120b1723e */ /* 0x040fe400000000ff */
[----:B-1----:R-:W-:Y:S01]  /*9000*/  F2FP.F16.F32.PACK_AB R162, R195, R16 ;  /* 0x00000010c3a2723e */ /* 0x002fe200000000ff */
[----:B------:R-:W-:-:S03]  /*9010*/  FADD.FTZ R4, R32, R5 ;  /* 0x0000000520047221 */ /* 0x000fc60000010000 */
[----:B------:R-:W-:Y:S01]  /*9020*/  MUFU.EX2 R81, R81 ;  /* 0x0000005100517308 */ /* 0x000fe20000000800 */
[----:B------:R-:W-:Y:S01]  /*9030*/  FADD.FTZ R5, R179, R4 ;  /* 0x00000004b3057221 */ /* 0x000fe20000010000 */
[----:B------:R-:W-:-:S03]  /*9040*/  F2FP.F16.F32.PACK_AB R179, R36, R179 ;  /* 0x000000b324b3723e */ /* 0x000fc600000000ff */
[----:B------:R-:W-:-:S03]  /*9050*/  FADD.FTZ R4, R36, R5 ;  /* 0x0000000524047221 */ /* 0x000fc60000010000 */
[----:B------:R-:W-:Y:S01]  /*9060*/  MUFU.EX2 R83, R83 ;  /* 0x0000005300537308 */ /* 0x000fe20000000800 */
[----:B------:R-:W-:Y:S01]  /*9070*/  FADD.FTZ R5, R173, R4 ;  /* 0x00000004ad057221 */ /* 0x000fe20000010000 */
[-CC-:B------:R-:W-:Y:S01]  /*9080*/  FFMA.FTZ R4, R171, R12.reuse, -R38.reuse ;  /* 0x0000000cab047223 */ /* 0x180fe20000010826 */
[----:B------:R-:W-:Y:S01]  /*9090*/  FFMA.FTZ R38, R87, R12, -R38 ;  /* 0x0000000c57267223 */ /* 0x000fe20000010826 */
[----:B------:R-:W-:Y:S02]  /*90a0*/  F2FP.F16.F32.PACK_AB R171, R15, R6 ;  /* 0x000000060fab723e */ /* 0x000fe400000000ff */
[----:B------:R-:W-:Y:S02]  /*90b0*/  F2FP.F16.F32.PACK_AB R173, R28, R173 ;  /* 0x000000ad1cad723e */ /* 0x000fe400000000ff */
[----:B------:R-:W-:Y:S08]  /*90c0*/  MUFU.EX2 R22, R221 ;  /* 0x000000dd00167308 */ /* 0x000ff00000000800 */
[----:B------:R-:W-:Y:S01]  /*90d0*/  MUFU.EX2 R85, R85 ;  /* 0x0000005500557308 */ /* 0x000fe20000000800 */
[----:B------:R-:W-:-:S02]  /*90e0*/  WARPGROUP.DEPBAR.LE gsb0, 0x0 ;  /* 0x00008000000079c5 */ /* 0x000fc40000010000 */
[----:B------:R0:W-:Y:S06]  /*90f0*/  BAR.ARV R19, 0x100 ;  /* 0x000400130000751d */ /* 0x0001ec0000002000 */
        /* <DEDUP_REMOVED lines=8> */
[----:B-1----:R-:W-:Y:S01]  /*9180*/  IMAD.U32 R27, RZ, RZ, UR5 ;  /* 0x00000005ff1b7e24 */ /* 0x002fe2000f8e00ff */
[----:B------:R-:W-:Y:S01]  /*9190*/  UMOV UR5, UR4 ;  /* 0x0000000400057c82 */ /* 0x000fe20008000000 */
[-C--:B------:R-:W-:Y:S01]  /*91a0*/  FMUL.FTZ R100, R100, R8.reuse ;  /* 0x0000000864647220 */ /* 0x080fe20000410000 */
[-C--:B------:R-:W-:Y:S01]  /*91b0*/  FMUL.FTZ R101, R101, R8.reuse ;  /* 0x0000000865657220 */ /* 0x080fe20000410000 */
[-C--:B------:R-:W-:Y:S01]  /*91c0*/  FMUL.FTZ R104, R104, R8.reuse ;  /* 0x0000000868687220 */ /* 0x080fe20000410000 */
[----:B------:R-:W-:Y:S01]  /*91d0*/  @!P1 LEA R27, R27, UR36, 0x3 ;  /* 0x000000241b1b9c11 */ /* 0x000fe2000f8e18ff */
[-C--:B------:R-:W-:Y:S01]  /*91e0*/  FMUL.FTZ R105, R105, R8.reuse ;  /* 0x0000000869697220 */ /* 0x080fe20000410000 */
[-C--:B------:R-:W-:Y:S01]  /*91f0*/  FMUL.FTZ R108, R108, R8.reuse ;  /* 0x000000086c6c7220 */ /* 0x080fe20000410000 */
[-C--:B------:R-:W-:Y:S01]  /*9200*/  FMUL.FTZ R109, R109, R8.reuse ;  /* 0x000000086d6d7220 */ /* 0x080fe20000410000 */
[----:B------:R-:W-:Y:S01]  /*9210*/  FMUL.FTZ R112, R112, R8 ;  /* 0x0000000870707220 */ /* 0x000fe20000410000 */
[----:B------:R-:W-:-:S02]  /*9220*/  @!P1 VIADD R27, R27, 0x28860 ;  /* 0x000288601b1b9836 */ /* 0x000fc40000000000 */
[-C--:B------:R-:W-:Y:S01]  /*9230*/  FMUL.FTZ R113, R113, R8.reuse ;  /* 0x0000000871717220 */ /* 0x080fe20000410000 */
[-C--:B------:R-:W-:Y:S01]  /*9240*/  FMUL.FTZ R116, R116, R8.reuse ;  /* 0x0000000874747220 */ /* 0x080fe20000410000 */
[-C--:B------:R-:W-:Y:S01]  /*9250*/  FMUL.FTZ R117, R117, R8.reuse ;  /* 0x0000000875757220 */ /* 0x080fe20000410000 */
[-C--:B------:R-:W-:Y:S01]  /*9260*/  FMUL.FTZ R120, R120, R8.reuse ;  /* 0x0000000878787220 */ /* 0x080fe20000410000 */
[----:B------:R-:W-:Y:S01]  /*9270*/  @!P1 PRMT R29, RZ, 0x654, R27 ;  /* 0x00000654ff1d9816 */ /* 0x000fe2000000001b */
[----:B------:R-:W-:Y:S01]  /*9280*/  FADD.FTZ R27, R153, R40 ;  /* 0x00000028991b7221 */ /* 0x000fe20000010000 */
[-C--:B------:R-:W-:Y:S01]  /*9290*/  FMUL.FTZ R121, R121, R8.reuse ;  /* 0x0000000879797220 */ /* 0x080fe20000410000 */
[----:B------:R-:W-:Y:S01]  /*92a0*/  FMUL.FTZ R124, R124, R8 ;  /* 0x000000087c7c7220 */ /* 0x000fe20000410000 */
[----:B------:R0:W-:Y:S01]  /*92b0*/  @!P1 SYNCS.ARRIVE.TRANS64.RED.A1T0 RZ, [R29+URZ], RZ ;  /* 0x000000ff1dff99a7 */ /* 0x0001e2000810043f */
[----:B------:R-:W-:Y:S01]  /*92c0*/  FADD.FTZ R40, R176, R27 ;  /* 0x0000001bb0287221 */ /* 0x000fe20000010000 */
[----:B------:R-:W-:Y:S01]  /*92d0*/  F2FP.F16.F32.PACK_AB R176, R155, R176 ;  /* 0x000000b09bb0723e */ /* 0x000fe200000000ff */
        /* <DEDUP_REMOVED lines=16> */
[----:B------:R-:W-:Y:S01]  /*93e0*/  FMUL.FTZ R149, R149, R8 ;  /* 0x0000000895957220 */ /* 0x000fe20000410000 */
[----:B------:R-:W-:Y:S01]  /*93f0*/  F2FP.F16.F32.PACK_AB R178, R185, R178 ;  /* 0x000000b2b9b2723e */ /* 0x000fe200000000ff */
[C---:B------:R-:W-:Y:S01]  /*9400*/  FADD.FTZ R27, R187.reuse, R40 ;  /* 0x00000028bb1b7221 */ /* 0x040fe20000010000 */
[----:B------:R-:W-:Y:S01]  /*9410*/  FADD.FTZ R40, R28, R5 ;  /* 0x000000051c287221 */ /* 0x000fe20000010000 */
[----:B------:R-:W-:Y:S01]  /*9420*/  F2FP.F16.F32.PACK_AB R172, R187, R172 ;  /* 0x000000acbbac723e */ /* 0x000fe200000000ff */
[----:B------:R-:W-:Y:S01]  /*9430*/  FMUL.FTZ R90, R90, R197 ;  /* 0x000000c55a5a7220 */ /* 0x000fe20000410000 */
[----:B------:R-:W-:Y:S01]  /*9440*/  FADD.FTZ R42, R174, R27 ;  /* 0x0000001bae2a7221 */ /* 0x000fe20000010000 */
[----:B------:R-:W-:Y:S01]  /*9450*/  FADD.FTZ R5, R175, R40 ;  /* 0x00000028af057221 */ /* 0x000fe20000010000 */
[C---:B------:R-:W-:Y:S01]  /*9460*/  F2FP.F16.F32.PACK_AB R175, R24.reuse, R175 ;  /* 0x000000af18af723e */ /* 0x040fe200000000ff */
[-C--:B------:R-:W-:Y:S01]  /*9470*/  FMUL.FTZ R91, R91, R197.reuse ;  /* 0x000000c55b5b7220 */ /* 0x080fe20000410000 */
[C---:B------:R-:W-:Y:S01]  /*9480*/  FADD.FTZ R27, R189.reuse, R42 ;  /* 0x0000002abd1b7221 */ /* 0x040fe20000010000 */
        /* <DEDUP_REMOVED lines=25> */
[----:B------:R1:W2:Y:S01]  /*9620*/  MUFU.EX2 R32, R169 ;  /* 0x000000a900207308 */ /* 0x0002a20000000800 */
[----:B------:R-:W-:Y:S01]  /*9630*/  F2FP.F16.F32.PACK_AB R157, R67, R46 ;  /* 0x0000002e439d723e */ /* 0x000fe200000000ff */
[----:B------:R-:W-:Y:S01]  /*9640*/  FADD.FTZ R26, R154, R9 ;  /* 0x000000099a1a7221 */ /* 0x000fe20000010000 */
[----:B------:R-:W-:Y:S01]  /*9650*/  FADD.FTZ R5, R44, R5 ;  /* 0x000000052c057221 */ /* 0x000fe20000010000 */
[C---:B------:R-:W-:Y:S01]  /*9660*/  F2FP.F16.F32.PACK_AB R154, R59.reuse, R154 ;  /* 0x0000009a3b9a723e */ /* 0x040fe200000000ff */
[-C--:B------:R-:W-:Y:S01]  /*9670*/  FMUL.FTZ R106, R106, R197.reuse ;  /* 0x000000c56a6a7220 */ /* 0x080fe20000410000 */
[----:B------:R-:W-:Y:S01]  /*9680*/  FADD.FTZ R9, R59, R26 ;  /* 0x0000001a3b097221 */ /* 0x000fe20000010000 */
[----:B------:R-:W-:Y:S01]  /*9690*/  FADD.FTZ R5, R63, R5 ;  /* 0x000000053f057221 */ /* 0x000fe20000010000 */
[----:B------:R-:W-:Y:S01]  /*96a0*/  F2FP.F16.F32.PACK_AB R159, R71, R48 ;  /* 0x00000030479f723e */ /* 0x000fe200000000ff */
[-C--:B------:R-:W-:Y:S01]  /*96b0*/  FMUL.FTZ R107, R107, R197.reuse ;  /* 0x000000c56b6b7220 */ /* 0x080fe20000410000 */
[----:B------:R-:W-:Y:S01]  /*96c0*/  FADD.FTZ R24, R156, R9 ;  /* 0x000000099c187221 */ /* 0x000fe20000010000 */
[----:B------:R-:W-:Y:S01]  /*96d0*/  FADD.FTZ R5, R46, R5 ;  /* 0x000000052e057221 */ /* 0x000fe20000010000 */
[----:B-1----:R-:W-:Y:S01]  /*96e0*/  F2FP.F16.F32.PACK_AB R169, R25, R10 ;  /* 0x0000000a19a9723e */ /* 0x002fe200000000ff */
[-C--:B------:R-:W-:Y:S01]  /*96f0*/  FMUL.FTZ R110, R110, R197.reuse ;  /* 0x000000c56e6e7220 */ /* 0x080fe20000410000 */
[----:B------:R-:W-:Y:S01]  /*9700*/  FADD.FTZ R9, R61, R24 ;  /* 0x000000183d097221 */ /* 0x000fe20000010000 */
[----:B------:R-:W-:Y:S01]  /*9710*/  FADD.FTZ R5, R67, R5 ;  /* 0x0000000543057221 */ /* 0x000fe20000010000 */
[----:B------:R1:W3:Y:S01]  /*9720*/  MUFU.EX2 R24, R4 ;  /* 0x0000000400187308 */ /* 0x0002e20000000800 */
[----:B------:R-:W-:Y:S01]  /*9730*/  F2FP.F16.F32.PACK_AB R156, R61, R156 ;  /* 0x0000009c3d9c723e */ /* 0x000fe200000000ff */
[----:B------:R-:W-:Y:S01]  /*9740*/  FADD.FTZ R10, R158, R9 ;  /* 0x000000099e0a7221 */ /* 0x000fe20000010000 */
[----:B------:R-:W-:Y:S01]  /*9750*/  FADD.FTZ R5, R48, R5 ;  /* 0x0000000530057221 */ /* 0x000fe20000010000 */
[----:B------:R-:W-:Y:S01]  /*9760*/  F2FP.F16.F32.PACK_AB R158, R193, R158 ;  /* 0x0000009ec19e723e */ /* 0x000fe200000000ff */
[-C--:B------:R-:W-:Y:S01]  /*9770*/  FMUL.FTZ R111, R111, R197.reuse ;  /* 0x000000c56f6f7220 */ /* 0x080fe20000410000 */
[----:B------:R-:W-:Y:S01]  /*9780*/  FADD.FTZ R9, R193, R10 ;  /* 0x0000000ac1097221 */ /* 0x000fe20000010000 */
[----:B------:R-:W-:Y:S01]  /*9790*/  FADD.FTZ R5, R71, R5 ;  /* 0x0000000547057221 */ /* 0x000fe20000010000 */
[----:B------:R-:W4:Y:S01]  /*97a0*/  MUFU.EX2 R10, R223 ;  /* 0x000000df000a7308 */ /* 0x000f220000000800 */
[----:B--2---:R-:W-:Y:S01]  /*97b0*/  F2FP.F16.F32.PACK_AB R163, R79, R32 ;  /* 0x000000204fa3723e */ /* 0x004fe200000000ff */
[----:B-1----:R-:W-:Y:S01]  /*97c0*/  FADD.FTZ R4, R14, R9 ;  /* 0x000000090e047221 */ /* 0x002fe20000010000 */
        /* <DEDUP_REMOVED lines=9> */
[----:B---3--:R-:W-:Y:S01]  /*9860*/  F2FP.F16.F32.PACK_AB R165, R83, R24 ;  /* 0x0000001853a5723e */ /* 0x008fe200000000ff */
        /* <DEDUP_REMOVED lines=14> */
[----:B----4-:R-:W-:Y:S01]  /*9950*/  FADD.FTZ R6, R10, R5 ;  /* 0x000000050a067221 */ /* 0x010fe20000010000 */
[-C--:B------:R-:W-:Y:S01]  /*9960*/  FMUL.FTZ R131, R131, R197.reuse ;  /* 0x000000c583837220 */ /* 0x080fe20000410000 */
[-C--:B------:R-:W-:Y:S01]  /*9970*/  FMUL.FTZ R134, R134, R197.reuse ;  /* 0x000000c586867220 */ /* 0x080fe20000410000 */
[----:B------:R-:W-:Y:S01]  /*9980*/  FADD.FTZ R5, R85, R4 ;  /* 0x0000000455057221 */ /* 0x000fe20000010000 */
[C---:B------:R-:W-:Y:S01]  /*9990*/  FADD.FTZ R4, R167.reuse, R6 ;  /* 0x00000006a7047221 */ /* 0x040fe20000010000 */
        /* <DEDUP_REMOVED lines=12> */
[----:B------:R-:W-:Y:S01]  /*9a60*/  IMAD.MOV.U32 R6, RZ, RZ, R13 ;  /* 0x000000ffff067224 */ /* 0x000fe200078e000d */
[----:B0-----:R-:W-:Y:S06]  /*9a70*/  @P2 BRA `(.L_x_8399) ;  /* 0xffffffd800282947 */ /* 0x001fec000383ffff */
.L_x_8390:
[----:B------:R-:W-:Y:S06]  /*9a80*/  BAR.ARV 0x8, 0x180 ;  /* 0x0206000000007b1d */ /* 0x000fec0000002000 */
[----:B------:R-:W-:Y:S05]  /*9a90*/  @!P0 BRA `(.L_x_8400) ;  /* 0x0000000000048947 */ /* 0x000fea0003800000 */
[----:B------:R-:W-:Y:S01]  /*9aa0*/  BPT.TRAP 0x1 ;  /* 0x000000040000795c */ /* 0x000fe20000300000 */
.L_x_8400:
[----:B------:R-:W-:Y:S01]  /*9ab0*/  ULEA UR5, UR4, UR36, 0x3 ;  /* 0x0000002404057291 */ /* 0x000fe2000f8e183f */
[----:B------:R-:W-:-:S08]  /*9ac0*/  SHF.L.U32 R0, R0, 0x1f, RZ ;  /* 0x0000001f00007819 */ /* 0x000fd000000006ff */
[----:B------:R0:W1:Y:S01]  /*9ad0*/  SYNCS.PHASECHK.TRANS64.TRYWAIT P2, [UR5+0x28850], R0 ;  /* 0x02885000ff0075a7 */ /* 0x0000620008040145 */
[----:B------:R-:W-:Y:S05]  /*9ae0*/  @!P0 BRA `(.L_x_8401) ;  /* 0x0000000000048947 */ /* 0x000fea0003800000 */
[----:B------:R-:W-:Y:S01]  /*9af0*/  BPT.TRAP 0x1 ;  /* 0x000000040000795c */ /* 0x000fe20000300000 */
.L_x_8401:
[----:B-1----:R-:W-:Y:S05]  /*9b00*/  @P2 BRA `(.L_x_8402) ;  /* 0x0000000000082947 */ /* 0x002fea0003800000 */
[----:B------:R-:W1:Y:S02]  /*9b10*/  SYNCS.PHASECHK.TRANS64.TRYWAIT P0, [UR5+0x28850], R0 ;  /* 0x02885000ff0075a7 */ /* 0x000e640008000145 */
[----:B-1----:R-:W-:Y:S05]  /*9b20*/  @!P0 BRA `(.L_x_8403) ;  /* 0x0000005c00a88947 */ /* 0x002fea0003800000 */
.L_x_8402:
[----:B------:R-:W-:Y:S01]  /*9b30*/  UIADD3 UR36, UR36, 0x400, URZ ;  /* 0x0000040024247890 */ /* 0x000fe2000fffe03f */
[----:B------:R-:W-:Y:S01]  /*9b40*/  WARPGROUP.ARRIVE ;  /* 0x00000000000079c5 */ /* 0x000fe20000000000 */
[----:B------:R-:W-:Y:S01]  /*9b50*/  UMOV UR7, 0x40000040 ;  /* 0x4000004000077882 */ /* 0x000fe20000000000 */
[----:B01----:R-:W0:Y:S01]  /*9b60*/  SHFL.BFLY PT, R0, R5, 0x2, 0x1f ;  /* 0x0c401f0005007f89 */ /* 0x003e2200000e0000 */
[----:B------:R-:W-:Y:S01]  /*9b70*/  USHF.R.U32.HI UR36, URZ, 0x4, UR36 ;  /* 0x000000043f247899 */ /* 0x000fe20008011624 */
[----:B------:R-:W-:Y:S02]  /*9b80*/  IMAD.MOV.U32 R2, RZ, RZ, -0x800000 ;  /* 0xff800000ff027424 */ /* 0x000fe400078e00ff */
[----:B------:R-:W1:Y:S01]  /*9b90*/  SHFL.BFLY PT, R3, R4, 0x2, 0x1f ;  /* 0x0c401f0004037f89 */ /* 0x000e6200000e0000 */
[----:B------:R-:W-:-:S04]  /*9ba0*/  ULOP3.LUT UR36, UR36, 0x3fff, URZ, 0xc0, !UPT ;  /* 0x00003fff24247892 */ /* 0x000fc8000f8ec03f */
[----:B------:R-:W-:-:S04]  /*9bb0*/  ULOP3.LUT UR36, UR36, 0x4000000, URZ, 0xfc, !UPT ;  /* 0x0400000024247892 */ /* 0x000fc8000f8efc3f */
[----:B------:R-:W-:-:S07]  /*9bc0*/  ULEA UR4, UR4, UR36, 0xb ;  /* 0x0000002404047291 */ /* 0x000fce000f8e583f */
[----:B------:R-:W-:Y:S02]  /*9bd0*/  UMOV UR6, UR4 ;  /* 0x0000000400067c82 */ /* 0x000fe40008000000 */
[----:B------:R-:W-:Y:S01]  /*9be0*/  HGMMA.64x128x16.F32 R88, R180, gdesc[UR4].tnspB, R88, gsb0 ;  /* 0x41e00004b4587df0 */ /* 0x000fe20008000858 */
[----:B------:R-:W-:Y:S01]  /*9bf0*/  UIADD3 UR6, UR4, 0x80, URZ ;  /* 0x0000008004067890 */ /* 0x000fe2000fffe03f */
[----:B0-----:R-:W-:Y:S01]  /*9c00*/  FADD.FTZ R0, R0, R5 ;  /* 0x0000000500007221 */ /* 0x001fe20000010000 */
[----:B------:R-:W-:Y:S01]  /*9c10*/  UMOV UR7, 0x40000040 ;  /* 0x4000004000077882 */ /* 0x000fe20000000000 */
[----:B------:R-:W-:Y:S02]  /*9c20*/  IMAD.MOV.U32 R5, RZ, RZ, RZ ;  /* 0x000000ffff057224 */ /* 0x000fe400078e00ff */
[----:B-1----:R-:W-:Y:S01]  /*9c30*/  FADD.FTZ R6, R3, R4 ;  /* 0x0000000403067221 */ /* 0x002fe20000010000 */
[----:B------:R-:W-:Y:S01]  /*9c40*/  IMAD.U32 R4, RZ, RZ, UR5 ;  /* 0x00000005ff047e24 */ /* 0x000fe2000f8e00ff */
[----:B------:R-:W0:Y:S04]  /*9c50*/  SHFL.BFLY PT, R3, R0, 0x1, 0x1f ;  /* 0x0c201f0000037f89 */ /* 0x000e2800000e0000 */
[----:B------:R-:W1:Y:S01]  /*9c60*/  SHFL.BFLY PT, R7, R6, 0x1, 0x1f ;  /* 0x0c201f0006077f89 */ /* 0x000e6200000e0000 */
[----:B0-----:R-:W-:Y:S01]  /*9c70*/  FADD.FTZ R9, R0, R3 ;  /* 0x0000000300097221 */ /* 0x001fe20000010000 */
[----:B------:R-:W-:-:S02]  /*9c80*/  IMAD.MOV.U32 R3, RZ, RZ, RZ ;  /* 0x000000ffff037224 */ /* 0x000fc400078e00ff */
[----:B------:R-:W-:Y:S02]  /*9c90*/  IMAD.MOV.U32 R0, RZ, RZ, -0x800000 ;  /* 0xff800000ff007424 */ /* 0x000fe400078e00ff */
[----:B-1----:R-:W-:Y:S01]  /*9ca0*/  FADD.FTZ R10, R6, R7 ;  /* 0x00000007060a7221 */ /* 0x002fe20000010000 */
[----:B------:R-:W-:Y:S02]  /*9cb0*/  FSETP.NE.FTZ.AND P0, PT, R9, RZ, PT ;  /* 0x000000ff0900720b */ /* 0x000fe40003f15000 */
[----:B------:R-:W-:Y:S02]  /*9cc0*/  @!P1 IADD3 R6, R4, 0x28860, RZ ;  /* 0x0002886004069810 */ /* 0x000fe40007ffe0ff */
[----:B------:R-:W-:Y:S02]  /*9cd0*/  FSETP.NE.FTZ.AND P2, PT, R10, RZ, PT ;  /* 0x000000ff0a00720b */ /* 0x000fe40003f55000 */
[----:B------:R-:W-:-:S07]  /*9ce0*/  @!P1 PRMT R6, RZ, 0x654, R6 ;  /* 0x00000654ff069816 */ /* 0x000fce0000000006 */
        /* <DEDUP_REMOVED lines=111> */
.L_x_8373:
[----:B------:R-:W-:Y:S05]  /*a3e0*/  @P0 BRA `(.L_x_8404) ;  /* 0x0000001400340947 */ /* 0x000fea0003800000 */
[----:B------:R-:W1:Y:S01]  /*a3f0*/  S2R R3, SR_TID.X ;  /* 0x0000000000037919 */ /* 0x000e620000002100 */
[----:B------:R-:W2:Y:S01]  /*a400*/  LDC R17, c[0x0][0xbe8] ;  /* 0x0002fa00ff117b82 */ /* 0x000ea20000000800 */
[----:B------:R-:W-:Y:S01]  /*a410*/  SHF.R.S32.HI R11, RZ, 0x1f, R18 ;  /* 0x0000001fff0b7819 */ /* 0x000fe20000011412 */
[----:B------:R-:W-:Y:S01]  /*a420*/  ULDC.64 UR4, c[0x0][0xbd0] ;  /* 0x0002f40000047ab9 */ /* 0x000fe20000000a00 */
[----:B------:R-:W3:Y:S01]  /*a430*/  S2R R16, SR_CTAID.X ;  /* 0x0000000000107919 */ /* 0x000ee20000002500 */
[----:B------:R-:W-:Y:S01]  /*a440*/  ULDC.64 UR6, c[0x0][0xb38] ;  /* 0x0002ce0000067ab9 */ /* 0x000fe20000000a00 */
[----:B------:R-:W-:Y:S03]  /*a450*/  BSSY B0, `(.L_x_8405) ;  /* 0x00000e2000007945 */ /* 0x000fe60003800000 */
[----:B------:R-:W4:Y:S08]  /*a460*/  S2UR UR9, SR_CTAID.Z ;  /* 0x00000000000979c3 */ /* 0x000f300000002700 */
[----:B------:R-:W5:Y:S08]  /*a470*/  LDC.64 R20, c[0x0][0xbd8] ;  /* 0x0002f600ff147b82 */ /* 0x000f700000000a00 */
[----:B------:R-:W-:Y:S01]  /*a480*/  BAR.SYNC.DEFER_BLOCKING 0x1, 0x100 ;  /* 0x0044000000007b1d */ /* 0x000fe20000010000 */
[----:B--2---:R-:W-:-:S07]  /*a490*/  ISETP.NE.AND P0, PT, R17, 0x1, PT ;  /* 0x000000011100780c */ /* 0x004fce0003f05270 */
[----:B------:R-:W2:Y:S01]  /*a4a0*/  S2UR UR8, SR_CTAID.Y ;  /* 0x00000000000879c3 */ /* 0x000ea20000002600 */
[----:B-1----:R-:W-:-:S07]  /*a4b0*/  VIADD R3, R3, 0xffffff80 ;  /* 0xffffff8003037836 */ /* 0x002fce0000000000 */
[----:B------:R-:W2:Y:S01]  /*a4c0*/  LDC R19, c[0x0][0xc50] ;  /* 0x00031400ff137b82 */ /* 0x000ea20000000800 */
[----:B0-----:R-:W-:-:S04]  /*a4d0*/  SHF.R.S32.HI R4, RZ, 0x1f, R3 ;  /* 0x0000001fff047819 */ /* 0x001fc80000011403 */
        /* <DEDUP_REMOVED lines=8> */
[----:B------:R-:W1:Y:S02]  /*a560*/  @P0 LDC R13, c[0x0][0xbec] ;  /* 0x0002fb00ff0d0b82 */ /* 0x000e640000000800 */
[----:B------:R-:W-:Y:S02]  /*a570*/  SHF.R.S32.HI R7, RZ, 0x1f, R24 ;  /* 0x0000001fff077819 */ /* 0x000fe40000011418 */
[----:B------:R-:W-:Y:S02]  /*a580*/  LEA.HI R3, R5, R6, RZ, 0x1 ;  /* 0x0000000605037211 */ /* 0x000fe400078f08ff */
[CC--:B------:R-:W-:Y:S02]  /*a590*/  LEA.HI R25, R7.reuse, R24.reuse, RZ, 0x2 ;  /* 0x0000001807197211 */ /* 0x0c0fe400078f10ff */
[----:B------:R-:W-:Y:S01]  /*a5a0*/  LEA.HI R7, R7, R24, RZ, 0x5 ;  /* 0x0000001807077211 */ /* 0x000fe200078f28ff */
[----:B------:R-:W1:Y:S01]  /*a5b0*/  @P0 LDC R27, c[0x0][0xbec] ;  /* 0x0002fb00ff1b0b82 */ /* 0x000e620000000800 */
[----:B------:R-:W-:-:S02]  /*a5c0*/  SHF.R.S32.HI R8, RZ, 0x2, R25 ;  /* 0x00000002ff087819 */ /* 0x000fc40000011419 */
[----:B------:R-:W-:Y:S02]  /*a5d0*/  SHF.R.S32.HI R9, RZ, 0x1f, R25 ;  /* 0x0000001fff097819 */ /* 0x000fe40000011419 */
[----:B------:R-:W-:Y:S02]  /*a5e0*/  LOP3.LUT R3, R3, 0x3fffffe, RZ, 0xc0, !PT ;  /* 0x03fffffe03037812 */ /* 0x000fe400078ec0ff */
[----:B------:R-:W-:Y:S01]  /*a5f0*/  LEA.HI R9, R9, R8, RZ, 0x3 ;  /* 0x0000000809097211 */ /* 0x000fe200078f18ff */
[----:B------:R-:W1:Y:S01]  /*a600*/  @P0 LDC R15, c[0x0][0xbf0] ;  /* 0x0002fc00ff0f0b82 */ /* 0x000e620000000800 */
[----:B------:R-:W-:Y:S01]  /*a610*/  LEA.HI R5, R10, R10, RZ, 0x1 ;  /* 0x0000000a0a057211 */ /* 0x000fe200078f08ff */
[----:B------:R-:W-:Y:S01]  /*a620*/  IMAD.IADD R3, R6, 0x1, -R3 ;  /* 0x0000000106037824 */ /* 0x000fe200078e0a03 */
[----:B------:R-:W-:Y:S02]  /*a630*/  LOP3.LUT R9, R9, 0xfffffff8, RZ, 0xc0, !PT ;  /* 0xfffffff809097812 */ /* 0x000fe400078ec0ff */
[----:B------:R-:W-:-:S02]  /*a640*/  SHF.R.S32.HI R7, RZ, 0x5, R7 ;  /* 0x00000005ff077819 */ /* 0x000fc40000011407 */
[----:B------:R-:W-:Y:S01]  /*a650*/  LOP3.LUT R5, R5, 0x1ffffffe, RZ, 0xc0, !PT ;  /* 0x1ffffffe05057812 */ /* 0x000fe200078ec0ff */
[----:B------:R-:W-:Y:S01]  /*a660*/  IMAD.IADD R4, R8, 0x1, -R9 ;  /* 0x0000000108047824 */ /* 0x000fe200078e0a09 */
[----:B------:R-:W1:Y:S01]  /*a670*/  @P0 LDC R14, c[0x0][0xbf0] ;  /* 0x0002fc00ff0e0b82 */ /* 0x000e620000000800 */
[----:B------:R-:W-:Y:S02]  /*a680*/  LOP3.LUT R25, R25, 0x7ffffffc, RZ, 0xc0, !PT ;  /* 0x7ffffffc19197812 */ /* 0x000fe400078ec0ff */
[----:B------:R-:W-:Y:S01]  /*a690*/  IMAD.IADD R8, R10, 0x1, -R5 ;  /* 0x000000010a087824 */ /* 0x000fe200078e0a05 */
[----:B------:R-:W-:Y:S01]  /*a6a0*/  LEA R4, R7, R4, 0x4 ;  /* 0x0000000407047211 */ /* 0x000fe200078e20ff */
[C---:B------:R-:W-:Y:S02]  /*a6b0*/  IMAD R7, R11.reuse, UR4, RZ ;  /* 0x000000040b077c24 */ /* 0x040fe4000f8e02ff */
[----:B------:R-:W-:Y:S02]  /*a6c0*/  IMAD R11, R11, UR6, RZ ;  /* 0x000000060b0b7c24 */ /* 0x000fe4000f8e02ff */
[----:B------:R-:W-:-:S02]  /*a6d0*/  IMAD R3, R3, 0x40, R4 ;  /* 0x0000004003037824 */ /* 0x000fc400078e0204 */
[----:B------:R-:W-:Y:S01]  /*a6e0*/  IMAD.WIDE.U32 R4, R18, UR4, RZ ;  /* 0x0000000412047c25 */ /* 0x000fe2000f8e00ff */
[----:B----4-:R-:W-:-:S03]  /*a6f0*/  USHF.R.S32.HI UR4, URZ, 0x1f, UR9 ;  /* 0x0000001f3f047899 */ /* 0x010fc60008011409 */
[C---:B------:R-:W-:Y:S02]  /*a700*/  IMAD R9, R18.reuse, UR5, R7 ;  /* 0x0000000512097c24 */ /* 0x040fe4000f8e0207 */
[----:B------:R-:W-:-:S04]  /*a710*/  IMAD.WIDE.U32 R6, R18, UR6, RZ ;  /* 0x0000000612067c25 */ /* 0x000fc8000f8e00ff */
[----:B------:R-:W-:Y:S02]  /*a720*/  IMAD.IADD R5, R5, 0x1, R9 ;  /* 0x0000000105057824 */ /* 0x000fe400078e0209 */
[----:B------:R-:W-:Y:S01]  /*a730*/  IMAD R9, R18, UR7, R11 ;  /* 0x0000000712097c24 */ /* 0x000fe2000f8e020b */
[----:B------:R-:W-:Y:S01]  /*a740*/  ULDC.64 UR6, c[0x0][0xb48] ;  /* 0x0002d20000067ab9 */ /* 0x000fe20000000a00 */
[----:B------:R-:W-:Y:S01]  /*a750*/  IMAD R8, R8, 0x8, R3 ;  /* 0x0000000808087824 */ /* 0x000fe200078e0203 */
[----:B---3--:R-:W-:Y:S01]  /*a760*/  LEA R3, R16, R3, 0x7 ;  /* 0x0000000310037211 */ /* 0x008fe200078e38ff */
[----:B------:R-:W-:Y:S01]  /*a770*/  IMAD.MOV R18, RZ, RZ, -R18 ;  /* 0x000000ffff127224 */ /* 0x000fe200078e0a12 */
[----:B------:R-:W-:Y:S01]  /*a780*/  IADD3 R7, R7, R9, RZ ;  /* 0x0000000907077210 */ /* 0x000fe20007ffe0ff */
[----:B-----5:R-:W-:Y:S02]  /*a790*/  IMAD R10, R20, UR4, RZ ;  /* 0x00000004140a7c24 */ /* 0x020fe4000f8e02ff */
[----:B------:R-:W-:-:S02]  /*a7a0*/  IMAD R8, R16, 0x80, R8 ;  /* 0x0000008010087824 */ /* 0x000fc400078e0208 */
[----:B0-----:R-:W-:Y:S01]  /*a7b0*/  IMAD R12, R22, UR4, RZ ;  /* 0x00000004160c7c24 */ /* 0x001fe2000f8e02ff */
[----:B------:R-:W-:Y:S01]  /*a7c0*/  ULDC.64 UR4, c[0x0][0xbe0] ;  /* 0x0002f80000047ab9 */ /* 0x000fe20000000a00 */
[----:B--2---:R-:W-:Y:S02]  /*a7d0*/  IMAD R19, R19, R18, UR8 ;  /* 0x0000000813137e24 */ /* 0x004fe4000f8e0212 */
[----:B------:R-:W-:Y:S02]  /*a7e0*/  IMAD R11, R21, UR9, R10 ;  /* 0x00000009150b7c24 */ /* 0x000fe4000f8e020a */
[----:B------:R-:W-:-:S04]  /*a7f0*/  IMAD.WIDE.U32 R4, R20, UR9, R4 ;  /* 0x0000000914047c25 */ /* 0x000fc8000f8e0004 */
[----:B-1----:R-:W-:-:S04]  /*a800*/  @P0 IMAD.HI.U32 R10, R8, R13, RZ ;  /* 0x0000000d080a0227 */ /* 0x002fc800078e00ff */
        /* <DEDUP_REMOVED lines=50> */
[----:B------:R-:W-:Y:S01]  /*ab30*/  IMAD R16, R17, UR6, RZ ;  /* 0x0000000611107c24 */ /* 0x000fe2000f8e02ff */
[----:B------:R-:W-:Y:S01]  /*ab40*/  LEA.HI.X R9, R4, UR7, R9, 0x2, P0 ;  /* 0x0000000704097c11 */ /* 0x000fe200080f1409 */
[C---:B------:R-:W-:Y:S01]  /*ab50*/  VIADD R17, R3.reuse, 0x8 ;  /* 0x0000000803117836 */ /* 0x040fe20000000000 */
[----:B------:R-:W-:Y:S01]  /*ab60*/  LEA.HI.X R22, R6, UR9, R5, 0x2, P1 ;  /* 0x0000000906167c11 */ /* 0x000fe200088f1405 */
[----:B------:R-:W-:Y:S01]  /*ab70*/  SHFL.IDX PT, R4, R8, RZ, 0x1c1f ;  /* 0x001c1fff08047589 */ /* 0x000fe200000e0000 */
[C---:B------:R-:W-:Y:S01]  /*ab80*/  LOP3.LUT P0, RZ, R24.reuse, 0x3, RZ, 0xc0, !PT ;  /* 0x0000000318ff7812 */ /* 0x040fe2000780c0ff */
[----:B------:R-:W-:Y:S01]  /*ab90*/  UIADD3 UR4, UR4, 0x28820, URZ ;  /* 0x0002882004047890 */ /* 0x000fe2000fffe03f */
[CC--:B------:R-:W-:Y:S01]  /*aba0*/  ISETP.GE.AND P2, PT, R3.reuse, R16.reuse, PT ;  /* 0x000000100300720c */ /* 0x0c0fe20003f46270 */
[----:B------:R-:W0:Y:S01]  /*abb0*/  SHFL.IDX PT, R5, R9, RZ, 0x1c1f ;  /* 0x001c1fff09057589 */ /* 0x000e2200000e0000 */
[-C--:B------:R-:W-:Y:S01]  /*abc0*/  ISETP.GE.OR P1, PT, R3, R16.reuse, P0 ;  /* 0x000000100300720c */ /* 0x080fe20000726670 */
[----:B------:R-:W-:Y:S01]  /*abd0*/  UPRMT UR4, URZ, 0x654, UR4 ;  /* 0x000006543f047896 */ /* 0x000fe20008000004 */
[----:B------:R-:W-:Y:S01]  /*abe0*/  ISETP.GE.OR P0, PT, R17, R16, P0 ;  /* 0x000000101100720c */ /* 0x000fe20000706670 */
[----:B------:R-:W-:Y:S01]  /*abf0*/  SHFL.IDX PT, R6, R8, 0x1, 0x1c1f ;  /* 0x003c1f0008067f89 */ /* 0x000fe200000e0000 */
[----:B------:R-:W-:-:S03]  /*ac00*/  IMAD.IADD R19, R24, 0x1, -R25 ;  /* 0x0000000118137824 */ /* 0x000fc600078e0a19 */
[----:B------:R-:W1:Y:S01]  /*ac10*/  SHFL.IDX PT, R7, R9, 0x1, 0x1c1f ;  /* 0x003c1f0009077f89 */ /* 0x000e6200000e0000 */
[----:B------:R-:W-:Y:S02]  /*ac20*/  IMAD.SHL.U32 R19, R19, 0x2, RZ ;  /* 0x0000000213137824 */ /* 0x000fe400078e00ff */
        /* <DEDUP_REMOVED lines=20> */
[C---:B------:R-:W-:Y:S01]  /*ad70*/  VIADD R18, R19.reuse, 0x60 ;  /* 0x0000006013127836 */ /* 0x040fe20000000000 */
[----:B------:R-:W-:Y:S01]  /*ad80*/  ISETP.GE.AND P5, PT, R10, UR4, PT ;  /* 0x000000040a007c0c */ /* 0x000fe2000bfa6270 */
[----:B---34-:R-:W-:Y:S01]  /*ad90*/  @!P2 IMAD.WIDE R2, R19, 0x4, R14 ;  /* 0x000000041302a825 */ /* 0x018fe200078e020e */
[----:B------:R-:W-:-:S02]  /*ada0*/  ISETP.GE.AND P6, PT, R11, UR4, PT ;  /* 0x000000040b007c0c */ /* 0x000fc4000bfc6270 */
[----:B------:R-:W-:Y:S02]  /*adb0*/  @!P3 LEA.HI R0, R0, R0, RZ, 0x1 ;  /* 0x000000000000b211 */ /* 0x000fe400078f08ff */
        /* <DEDUP_REMOVED lines=8> */
[----:B------:R-:W-:Y:S02]  /*ae40*/  @!P5 LOP3.LUT R13, R10, 0xfffffffe, RZ, 0xc0, !PT ;  /* 0xfffffffe0a0dd812 */ /* 0x000fe400078ec0ff */
[----:B------:R1:W-:Y:S01]  /*ae50*/  @!P3 ST.E.64 desc[UR42][R4.64], R92 ;  /* 0x0000005c0400b985 */ /* 0x0003e2000c101b2a */
[----:B------:R-:W-:Y:S02]  /*ae60*/  ISETP.GE.AND P3, PT, R8, UR4, PT ;  /* 0x0000000408007c0c */ /* 0x000fe4000bf66270 */
[----:B0-----:R-:W-:Y:S02]  /*ae70*/  @!P0 LOP3.LUT R3, R6, 0xfffffffe, RZ, 0xc0, !PT ;  /* 0xfffffffe06038812 */ /* 0x001fe400078ec0ff */
[----:B------:R-:W-:-:S03]  /*ae80*/  @!P4 LEA.HI R6, R9, R9, RZ, 0x1 ;  /* 0x000000090906c211 */ /* 0x000fc600078f08ff */
[----:B------:R-:W-:Y:S01]  /*ae90*/  @!P0 IMAD.WIDE R2, R3, 0x4, R14 ;  /* 0x0000000403028825 */ /* 0x000fe200078e020e */
[----:B------:R-:W-:-:S04]  /*aea0*/  @!P2 LEA.HI R0, R0, R0, RZ, 0x1 ;  /* 0x000000000000a211 */ /* 0x000fc800078f08ff */
[----:B------:R0:W-:Y:S01]  /*aeb0*/  @!P0 ST.E.64 desc[UR42][R2.64], R96 ;  /* 0x0000006002008985 */ /* 0x0001e2000c101b2a */
[----:B-1----:R-:W-:Y:S02]  /*aec0*/  @!P1 LOP3.LUT R5, R7, 0xfffffffe, RZ, 0xc0, !PT ;  /* 0xfffffffe07059812 */ /* 0x002fe400078ec0ff */
[----:B------:R-:W-:Y:S02]  /*aed0*/  @!P3 LEA.HI R8, R8, R8, RZ, 0x1 ;  /* 0x000000080808b211 */ /* 0x000fe400078f08ff */
[----:B------:R-:W-:Y:S01]  /*aee0*/  @!P2 LOP3.LUT R7, R0, 0xfffffffe, RZ, 0xc0, !PT ;  /* 0xfffffffe0007a812 */ /* 0x000fe200078ec0ff */
[--C-:B------:R-:W-:Y:S01]  /*aef0*/  @!P1 IMAD.WIDE R4, R5, 0x4, R14.reuse ;  /* 0x0000000405049825 */ /* 0x100fe200078e020e */
[----:B------:R-:W-:Y:S02]  /*af00*/  @!P3 LOP3.LUT R9, R8, 0xfffffffe, RZ, 0xc0, !PT ;  /* 0xfffffffe0809b812 */ /* 0x000fe400078ec0ff */
[----:B------:R-:W-:Y:S02]  /*af10*/  @!P6 LEA.HI R0, R11, R11, RZ, 0x1 ;  /* 0x0000000b0b00e211 */ /* 0x000fe400078f08ff */
[----:B------:R-:W-:Y:S01]  /*af20*/  @!P4 LOP3.LUT R11, R6, 0xfffffffe, RZ, 0xc0, !PT ;  /* 0xfffffffe060bc812 */ /* 0x000fe200078ec0ff */
[--C-:B------:R-:W-:Y:S01]  /*af30*/  @!P2 IMAD.WIDE R6, R7, 0x4, R14.reuse ;  /* 0x000000040706a825 */ /* 0x100fe200078e020e */
[----:B------:R-:W-:Y:S01]  /*af40*/  @!P6 LOP3.LUT R21, R0, 0xfffffffe, RZ, 0xc0, !PT ;  /* 0xfffffffe0015e812 */ /* 0x000fe200078ec0ff */
[----:B------:R1:W-:Y:S01]  /*af50*/  @!P1 ST.E.64 desc[UR42][R4.64], R100 ;  /* 0x0000006404009985 */ /* 0x0003e2000c101b2a */
[----:B------:R-:W-:Y:S01]  /*af60*/  IADD3 R0, R19, 0x48, RZ ;  /* 0x0000004813007810 */ /* 0x000fe20007ffe0ff */
[--C-:B0-----:R-:W-:Y:S01]  /*af70*/  @!P3 IMAD.WIDE R2, R9, 0x4, R14.reuse ;  /* 0x000000040902b825 */ /* 0x101fe200078e020e */
[----:B------:R-:W-:Y:S01]  /*af80*/  ISETP.GE.AND P1, PT, R12, UR4, PT ;  /* 0x000000040c007c0c */ /* 0x000fe2000bf26270 */
[----:B------:R0:W-:Y:S01]  /*af90*/  @!P2 ST.E.64 desc[UR42][R6.64], R104 ;  /* 0x000000680600a985 */ /* 0x0001e2000c101b2a */
[----:B------:R-:W-:Y:S01]  /*afa0*/  ISETP.GE.AND P0, PT, R0, UR4, PT ;  /* 0x0000000400007c0c */ /* 0x000fe2000bf06270 */
[----:B------:R-:W-:-:S02]  /*afb0*/  @!P5 IMAD.WIDE R8, R13, 0x4, R14 ;  /* 0x000000040d08d825 */ /* 0x000fc400078e020e */
[----:B------:R2:W-:Y:S01]  /*afc0*/  @!P3 ST.E.64 desc[UR42][R2.64], R108 ;  /* 0x0000006c0200b985 */ /* 0x0005e2000c101b2a */
[----:B------:R-:W-:Y:S01]  /*afd0*/  ISETP.GE.AND P3, PT, R18, UR4, PT ;  /* 0x0000000412007c0c */ /* 0x000fe2000bf66270 */
[----:B------:R-:W-:Y:S02]  /*afe0*/  VIADD R13, R19, 0x58 ;  /* 0x00000058130d7836 */ /* 0x000fe40000000000 */
[----:B-1----:R-:W-:-:S03]  /*aff0*/  @!P4 IMAD.WIDE R4, R11, 0x4, R14 ;  /* 0x000000040b04c825 */ /* 0x002fc600078e020e */
[----:B------:R-:W-:Y:S02]  /*b000*/  ISETP.GE.AND P2, PT, R13, UR4, PT ;  /* 0x000000040d007c0c */ /* 0x000fe4000bf46270 */
[----:B------:R-:W-:Y:S01]  /*b010*/  @!P1 LEA.HI R12, R12, R12, RZ, 0x1 ;  /* 0x0000000c0c0c9211 */ /* 0x000fe200078f08ff */
[----:B------:R-:W-:Y:S01]  /*b020*/  @!P6 IMAD.WIDE R10, R21, 0x4, R14 ;  /* 0x00000004150ae825 */ /* 0x000fe200078e020e */
[----:B------:R1:W-:Y:S01]  /*b030*/  @!P4 ST.E.64 desc[UR42][R4.64], R112 ;  /* 0x000000700400c985 */ /* 0x0003e2000c101b2a */
[----:B------:R-:W-:Y:S02]  /*b040*/  @!P0 LEA.HI R0, R0, R0, RZ, 0x1 ;  /* 0x0000000000008211 */ /* 0x000fe400078f08ff */
[C---:B0-----:R-:W-:Y:S01]  /*b050*/  VIADD R6, R19.reuse, 0x68 ;  /* 0x0000006813067836 */ /* 0x041fe20000000000 */
[C---:B--2---:R-:W-:Y:S01]  /*b060*/  IADD3 R3, R19.reuse, 0x78, RZ ;  /* 0x0000007813037810 */ /* 0x044fe20007ffe0ff */
[----:B------:R-:W-:Y:S01]  /*b070*/  VIADD R7, R19, 0x70 ;  /* 0x0000007013077836 */ /* 0x000fe20000000000 */
[----:B------:R0:W-:Y:S01]  /*b080*/  @!P5 ST.E.64 desc[UR42][R8.64], R116 ;  /* 0x000000740800d985 */ /* 0x0001e2000c101b2a */
[----:B------:R-:W-:-:S02]  /*b090*/  @!P3 LEA.HI R18, R18, R18, RZ, 0x1 ;  /* 0x000000121212b211 */ /* 0x000fc400078f08ff */
[----:B------:R-:W-:Y:S01]  /*b0a0*/  ISETP.GE.AND P4, PT, R6, UR4, PT ;  /* 0x0000000406007c0c */ /* 0x000fe2000bf86270 */
[----:B------:R2:W-:Y:S01]  /*b0b0*/  @!P6 ST.E.64 desc[UR42][R10.64], R120 ;  /* 0x000000780a00e985 */ /* 0x0005e2000c101b2a */
[----:B------:R-:W-:Y:S02]  /*b0c0*/  ISETP.GE.AND P6, PT, R3, UR4, PT ;  /* 0x0000000403007c0c */ /* 0x000fe4000bfc6270 */
[----:B------:R-:W-:Y:S02]  /*b0d0*/  ISETP.GE.AND P5, PT, R7, UR4, PT ;  /* 0x0000000407007c0c */ /* 0x000fe4000bfa6270 */
[----:B------:R-:W-:Y:S02]  /*b0e0*/  @!P2 LEA.HI R13, R13, R13, RZ, 0x1 ;  /* 0x0000000d0d0da211 */ /* 0x000fe400078f08ff */
[----:B-1----:R-:W-:Y:S02]  /*b0f0*/  @!P1 LOP3.LUT R5, R12, 0xfffffffe, RZ, 0xc0, !PT ;  /* 0xfffffffe0c059812 */ /* 0x002fe400078ec0ff */
[----:B0-----:R-:W-:-:S03]  /*b100*/  @!P3 LOP3.LUT R9, R18, 0xfffffffe, RZ, 0xc0, !PT ;  /* 0xfffffffe1209b812 */ /* 0x001fc600078ec0ff */
[----:B------:R-:W-:Y:S02]  /*b110*/  @!P4 LEA.HI R6, R6, R6, RZ, 0x1 ;  /* 0x000000060606c211 */ /* 0x000fe400078f08ff */
[----:B------:R-:W-:Y:S01]  /*b120*/  @!P6 LEA.HI R4, R3, R3, RZ, 0x1 ;  /* 0x000000030304e211 */ /* 0x000fe200078f08ff */
[----:B------:R-:W-:Y:S01]  /*b130*/  @!P3 IMAD.WIDE R8, R9, 0x4, R14 ;  /* 0x000000040908b825 */ /* 0x000fe200078e020e */
[----:B------:R-:W-:Y:S02]  /*b140*/  @!P5 LEA.HI R2, R7, R7, RZ, 0x1 ;  /* 0x000000070702d211 */ /* 0x000fe400078f08ff */
[----:B------:R-:W-:Y:S02]  /*b150*/  @!P0 LOP3.LUT R3, R0, 0xfffffffe, RZ, 0xc0, !PT ;  /* 0xfffffffe00038812 */ /* 0x000fe400078ec0ff */
[----:B------:R-:W-:Y:S02]  /*b160*/  @!P2 LOP3.LUT R7, R13, 0xfffffffe, RZ, 0xc0, !PT ;  /* 0xfffffffe0d07a812 */ /* 0x000fe400078ec0ff */
[----:B--2---:R-:W-:-:S02]  /*b170*/  @!P4 LOP3.LUT R11, R6, 0xfffffffe, RZ, 0xc0, !PT ;  /* 0xfffffffe060bc812 */ /* 0x004fc400078ec0ff */
        /* <DEDUP_REMOVED lines=15> */
.L_x_8406:
[----:B------:R-:W-:Y:S05]  /*b270*/  BSYNC B0 ;  /* 0x0000000000007941 */ /* 0x000fea0003800000 */
.L_x_8405:
[----:B------:R-:W-:Y:S01]  /*b280*/  ISETP.GE.AND P0, PT, R17, R16, PT ;  /* 0x000000101100720c */ /* 0x000fe20003f06270 */
[----:B0-----:R0:W1:Y:S04]  /*b290*/  SHFL.IDX PT, R13, R22, 0x1, 0x1c1f ;  /* 0x003c1f00160d7f89 */ /* 0x00106800000e0000 */
[----:B------:R0:W0:Y:S08]  /*b2a0*/  SHFL.IDX PT, R12, R20, 0x1, 0x1c1f ;  /* 0x003c1f00140c7f89 */ /* 0x00003000000e0000 */
[----:B------:R-:W-:Y:S05]  /*b2b0*/  @P0 BRA `(.L_x_8371) ;  /* 0x00000044002c0947 */ /* 0x000fea0003800000 */
[----:B------:R-:W-:Y:S01]  /*b2c0*/  ULDC UR4, c[0x0][0xac8] ;  /* 0x0002b20000047ab9 */ /* 0x000fe20000000800 */
[C---:B--2---:R-:W-:Y:S01]  /*b2d0*/  VIADD R0, R19.reuse, 0x8 ;  /* 0x0000000813007836 */ /* 0x044fe20000000000 */
[C---:B------:R-:W-:Y:S01]  /*b2e0*/  ISETP.GE.AND P0, PT, R19.reuse, UR4, PT ;  /* 0x0000000413007c0c */ /* 0x040fe2000bf06270 */
[C---:B------:R-:W-:Y:S01]  /*b2f0*/  VIADD R4, R19.reuse, 0x10 ;  /* 0x0000001013047836 */ /* 0x040fe20000000000 */
[C---:B------:R-:W-:Y:S01]  /*b300*/  IADD3 R9, R19.reuse, 0x28, RZ ;  /* 0x0000002813097810 */ /* 0x040fe20007ffe0ff */
[C---:B------:R-:W-:Y:S01]  /*b310*/  VIADD R6, R19.reuse, 0x18 ;  /* 0x0000001813067836 */ /* 0x040fe20000000000 */
[----:B------:R-:W-:Y:S01]  /*b320*/  ISETP.GE.AND P5, PT, R0, UR4, PT ;  /* 0x0000000400007c0c */ /* 0x000fe2000bfa6270 */
[C---:B------:R-:W-:Y:S01]  /*b330*/  VIADD R8, R19.reuse, 0x20 ;  /* 0x0000002013087836 */ /* 0x040fe20000000000 */
[----:B------:R-:W-:Y:S01]  /*b340*/  ISETP.GE.AND P6, PT, R4, UR4, PT ;  /* 0x0000000404007c0c */ /* 0x000fe2000bfc6270 */
[----:B------:R-:W-:Y:S01]  /*b350*/  VIADD R10, R19, 0x30 ;  /* 0x00000030130a7836 */ /* 0x000fe20000000000 */
[----:B------:R-:W-:Y:S01]  /*b360*/  ISETP.GE.AND P3, PT, R9, UR4, PT ;  /* 0x0000000409007c0c */ /* 0x000fe2000bf66270 */
[C---:B------:R-:W-:Y:S01]  /*b370*/  VIADD R11, R19.reuse, 0x38 ;  /* 0x00000038130b7836 */ /* 0x040fe20000000000 */
[----:B------:R-:W-:Y:S01]  /*b380*/  ISETP.GE.AND P4, PT, R8, UR4, PT ;  /* 0x0000000408007c0c */ /* 0x000fe2000bf86270 */
[C---:B------:R-:W-:Y:S01]  /*b390*/  VIADD R16, R19.reuse, 0x40 ;  /* 0x0000004013107836 */ /* 0x040fe20000000000 */
[----:B------:R-:W-:Y:S01]  /*b3a0*/  ISETP.GE.AND P2, PT, R10, UR4, PT ;  /* 0x000000040a007c0c */ /* 0x000fe2000bf46270 */
[----:B01----:R-:W-:Y:S01]  /*b3b0*/  @!P0 IMAD.WIDE R2, R19, 0x4, R12 ;  /* 0x0000000413028825 */ /* 0x003fe200078e020c */
[----:B------:R-:W-:-:S03]  /*b3c0*/  ISETP.GE.AND P1, PT, R11, UR4, PT ;  /* 0x000000040b007c0c */ /* 0x000fc6000bf26270 */
[----:B------:R-:W-:Y:S01]  /*b3d0*/  @!P5 LEA.HI R0, R0, R0, RZ, 0x1 ;  /* 0x000000000000d211 */ /* 0x000fe200078f08ff */
[----:B------:R0:W-:Y:S01]  /*b3e0*/  @!P0 ST.E.64 desc[UR42][R2.64], R90 ;  /* 0x0000005a02008985 */ /* 0x0001e2000c101b2a */
[----:B------:R-:W-:Y:S01]  /*b3f0*/  ISETP.GE.AND P0, PT, R6, UR4, PT ;  /* 0x0000000406007c0c */ /* 0x000fe2000bf06270 */
[C---:B------:R-:W-:Y:S01]  /*b400*/  VIADD R18, R19.reuse, 0x48 ;  /* 0x0000004813127836 */ /* 0x040fe20000000000 */
[----:B------:R-:W-:Y:S01]  /*b410*/  @!P6 LEA.HI R4, R4, R4, RZ, 0x1 ;  /* 0x000000040404e211 */ /* 0x000fe200078f08ff */
[----:B------:R-:W-:Y:S01]  /*b420*/  VIADD R20, R19, 0x70 ;  /* 0x0000007013147836 */ /* 0x000fe20000000000 */
[----:B------:R-:W-:Y:S02]  /*b430*/  @!P5 LOP3.LUT R5, R0, 0xfffffffe, RZ, 0xc0, !PT ;  /* 0xfffffffe0005d812 */ /* 0x000fe400078ec0ff */
[----:B------:R-:W-:Y:S02]  /*b440*/  @!P6 LOP3.LUT R7, R4, 0xfffffffe, RZ, 0xc0, !PT ;  /* 0xfffffffe0407e812 */ /* 0x000fe400078ec0ff */
[----:B------:R-:W-:-:S02]  /*b450*/  @!P4 LEA.HI R8, R8, R8, RZ, 0x1 ;  /* 0x000000080808c211 */ /* 0x000fc400078f08ff */
[----:B------:R-:W-:Y:S02]  /*b460*/  @!P3 LEA.HI R0, R9, R9, RZ, 0x1 ;  /* 0x000000090900b211 */ /* 0x000fe400078f08ff */
[----:B------:R-:W-:Y:S01]  /*b470*/  @!P2 LEA.HI R10, R10, R10, RZ, 0x1 ;  /* 0x0000000a0a0aa211 */ /* 0x000fe200078f08ff */
[--C-:B0-----:R-:W-:Y:S01]  /*b480*/  @!P5 IMAD.WIDE R2, R5, 0x4, R12.reuse ;  /* 0x000000040502d825 */ /* 0x101fe200078e020c */
[----:B------:R-:W-:Y:S02]  /*b490*/  @!P0 LEA.HI R6, R6, R6, RZ, 0x1 ;  /* 0x0000000606068211 */ /* 0x000fe400078f08ff */
[----:B---3--:R-:W-:Y:S01]  /*b4a0*/  @!P1 LEA.HI R14, R11, R11, RZ, 0x1 ;  /* 0x0000000b0b0e9211 */ /* 0x008fe200078f08ff */
[----:B------:R-:W-:Y:S01]  /*b4b0*/  @!P6 IMAD.WIDE R4, R7, 0x4, R12 ;  /* 0x000000040704e825 */ /* 0x000fe200078e020c */
[----:B------:R-:W-:Y:S01]  /*b4c0*/  @!P0 LOP3.LUT R7, R6, 0xfffffffe, RZ, 0xc0, !PT ;  /* 0xfffffffe06078812 */ /* 0x000fe200078ec0ff */
[----:B------:R0:W-:Y:S01]  /*b4d0*/  @!P5 ST.E.64 desc[UR42][R2.64], R94 ;  /* 0x0000005e0200d985 */ /* 0x0001e2000c101b2a */
[----:B------:R-:W-:-:S02]  /*b4e0*/  @!P4 LOP3.LUT R9, R8, 0xfffffffe, RZ, 0xc0, !PT ;  /* 0xfffffffe0809c812 */ /* 0x000fc400078ec0ff */
[----:B------:R-:W-:Y:S01]  /*b4f0*/  @!P3 LOP3.LUT R11, R0, 0xfffffffe, RZ, 0xc0, !PT ;  /* 0xfffffffe000bb812 */ /* 0x000fe200078ec0ff */
[----:B------:R1:W-:Y:S01]  /*b500*/  @!P6 ST.E.64 desc[UR42][R4.64], R98 ;  /* 0x000000620400e985 */ /* 0x0003e2000c101b2a */
[----:B----4-:R-:W-:Y:S02]  /*b510*/  @!P2 LOP3.LUT R15, R10, 0xfffffffe, RZ, 0xc0, !PT ;  /* 0xfffffffe0a0fa812 */ /* 0x010fe400078ec0ff */
[----:B------:R-:W-:Y:S01]  /*b520*/  @!P1 LOP3.LUT R17, R14, 0xfffffffe, RZ, 0xc0, !PT ;  /* 0xfffffffe0e119812 */ /* 0x000fe200078ec0ff */
[C---:B------:R-:W-:Y:S01]  /*b530*/  VIADD R14, R19.reuse, 0x58 ;  /* 0x00000058130e7836 */ /* 0x040fe20000000000 */
[----:B------:R-:W-:Y:S02]  /*b540*/  ISETP.GE.AND P5, PT, R16, UR4, PT ;  /* 0x0000000410007c0c */ /* 0x000fe4000bfa6270 */
[----:B------:R-:W-:Y:S02]  /*b550*/  ISETP.GE.AND P6, PT, R18, UR4, PT ;  /* 0x0000000412007c0c */ /* 0x000fe4000bfc6270 */
[----:B------:R-:W-:Y:S01]  /*b560*/  IADD3 R0, R19, 0x50, RZ ;  /* 0x0000005013007810 */ /* 0x000fe20007ffe0ff */
        /* <DEDUP_REMOVED lines=15> */
[----:B------:R-:W-:Y:S01]  /*b660*/  VIADD R17, R19, 0x68 ;  /* 0x0000006813117836 */ /* 0x000fe20000000000 */
[----:B------:R-:W-:Y:S02]  /*b670*/  ISETP.GE.AND P1, PT, R14, UR4, PT ;  /* 0x000000040e007c0c */ /* 0x000fe4000bf26270 */
        /* <DEDUP_REMOVED lines=17> */
[----:B----4-:R-:W-:Y:S02]  /*b790*/  @!P4 LOP3.LUT R11, R20, 0xfffffffe, RZ, 0xc0, !PT ;  /* 0xfffffffe140bc812 */ /* 0x010fe400078ec0ff */
[----:B------:R-:W-:Y:S01]  /*b7a0*/  IADD3 R19, R19, 0x78, RZ ;  /* 0x0000007813137810 */ /* 0x000fe20007ffe0ff */
        /* <DEDUP_REMOVED lines=17> */
.L_x_8404:
[----:B------:R-:W1:Y:S02]  /*b8c0*/  S2R R0, SR_TID.X ;  /* 0x0000000000007919 */ /* 0x000e640000002100 */
[----:B-1----:R-:W-:-:S05]  /*b8d0*/  VIADD R2, R0, 0xffffff80 ;  /* 0xffffff8000027836 */ /* 0x002fca0000000000 */
[----:B------:R-:W-:-:S13]  /*b8e0*/  ISETP.GT.AND P0, PT, R2, 0x7f, PT ;  /* 0x0000007f0200780c */ /* 0x000fda0003f04270 */
[----:B------:R-:W-:Y:S05]  /*b8f0*/  @P0 BRA `(.L_x_8371) ;  /* 0x0000003c009c0947 */ /* 0x000fea0003800000 */
[----:B------:R-:W1:Y:S01]  /*b900*/  S2R R3, SR_CTAID.X ;  /* 0x0000000000037919 */ /* 0x000e620000002500 */
[----:B------:R-:W2:Y:S01]  /*b910*/  LDC R6, c[0x0][0xbe8] ;  /* 0x0002fa00ff067b82 */ /* 0x000ea20000000800 */
[----:B------:R-:W-:Y:S01]  /*b920*/  ULDC UR4, c[0x0][0xa88] ;  /* 0x0002a20000047ab9 */ /* 0x000fe20000000800 */
[----:B-1----:R-:W-:Y:S02]  /*b930*/  IMAD R0, R3, 0x80, R0 ;  /* 0x0000008003007824 */ /* 0x002fe400078e0200 */
[----:B--2---:R-:W-:Y:S02]  /*b940*/  IMAD R3, R6, UR4, RZ ;  /* 0x0000000406037c24 */ /* 0x004fe4000f8e02ff */
[----:B------:R-:W-:-:S05]  /*b950*/  VIADD R0, R0, 0xffffff80 ;  /* 0xffffff8000007836 */ /* 0x000fca0000000000 */
[----:B------:R-:W-:-:S13]  /*b960*/  ISETP.GE.AND P0, PT, R0, R3, PT ;  /* 0x000000030000720c */ /* 0x000fda0003f06270 */
[----:B------:R-:W-:Y:S05]  /*b970*/  @P0 BRA `(.L_x_8371) ;  /* 0x0000003c007c0947 */ /* 0x000fea0003800000 */
[----:B------:R-:W-:Y:S01]  /*b980*/  ISETP.NE.AND P0, PT, R6, 0x1, PT ;  /* 0x000000010600780c */ /* 0x000fe20003f05270 */
[----:B------:R-:W1:Y:S01]  /*b990*/  S2UR UR4, SR_CTAID.Z ;  /* 0x00000000000479c3 */ /* 0x000e620000002700 */
[----:B------:R-:W-:Y:S01]  /*b9a0*/  SHF.R.S32.HI R5, RZ, 0x1f, R18 ;  /* 0x0000001fff057819 */ /* 0x000fe20000011412 */
[----:B------:R-:W-:Y:S02]  /*b9b0*/  ULDC.64 UR6, c[0x0][0xbd0] ;  /* 0x0002f40000067ab9 */ /* 0x000fe40000000a00 */
[----:B------:R-:W-:-:S04]  /*b9c0*/  IMAD.WIDE.U32 R2, R18, UR6, RZ ;  /* 0x0000000612027c25 */ /* 0x000fc8000f8e00ff */
[----:B------:R-:W2:Y:S01]  /*b9d0*/  LDC.64 R12, c[0x0][0xbd8] ;  /* 0x0002f600ff0c7b82 */ /* 0x000ea20000000a00 */
[----:B------:R-:W-:-:S04]  /*b9e0*/  IMAD R5, R5, UR6, RZ ;  /* 0x0000000605057c24 */ /* 0x000fc8000f8e02ff */
[----:B------:R-:W-:Y:S02]  /*b9f0*/  IMAD R5, R18, UR7, R5 ;  /* 0x0000000712057c24 */ /* 0x000fe4000f8e0205 */
[----:B------:R-:W-:Y:S01]  /*ba00*/  IMAD.MOV R18, RZ, RZ, -R18 ;  /* 0x000000ffff127224 */ /* 0x000fe200078e0a12 */
[----:B------:R-:W0:Y:S02]  /*ba10*/  @P0 LDC R9, c[0x0][0xbec] ;  /* 0x0002fb00ff090b82 */ /* 0x000e240000000800 */
[----:B------:R-:W-:Y:S01]  /*ba20*/  IADD3 R3, R3, R5, RZ ;  /* 0x0000000503037210 */ /* 0x000fe20007ffe0ff */
        /* <DEDUP_REMOVED lines=30> */
[----:B------:R-:W-:Y:S02]  /*bc10*/  LEA.HI.X R5, R2, UR5, R3, 0x2, P0 ;  /* 0x0000000502057c11 */ /* 0x000fe400080f1403 */
[----:B------:R-:W-:-:S05]  /*bc20*/  MOV R3, 0xff800000 ;  /* 0xff80000000037802 */ /* 0x000fca0000000f00 */
[----:B------:R0:W-:Y:S01]  /*bc30*/  STG.E desc[UR42][R4.64], R3 ;  /* 0x0000000304007986 */ /* 0x0001e2000c10192a */
[----:B------:R-:W-:Y:S05]  /*bc40*/  BRA `(.L_x_8371) ;  /* 0x0000003800c87947 */ /* 0x000fea0003800000 */
.L_x_8369:
        /* <DEDUP_REMOVED lines=18> */
.L_x_8407:
[----:B------:R-:W-:Y:S01]  /*bd70*/  ULDC UR39, c[0x0][0xc50] ;  /* 0x0003140000277ab9 */ /* 0x000fe20000000800 */
[----:B------:R-:W-:Y:S01]  /*bd80*/  UMOV UR36, UR6 ;  /* 0x0000000600247c82 */ /* 0x000fe20008000000 */
[----:B------:R-:W-:-:S11]  /*bd90*/  UISETP.NE.AND UP0, UPT, UR39, 0x1, UPT ;  /* 0x000000012700788c */ /* 0x000fd6000bf05270 */
[----:B------:R-:W-:Y:S01]  /*bda0*/  @UP0 ULDC UR4, c[0x0][0xc54] ;  /* 0x0003150000040ab9 */ /* 0x000fe20000000800 */
[----:B------:R-:W-:Y:S01]  /*bdb0*/  @UP0 ULDC UR7, c[0x0][0xc58] ;  /* 0x0003160000070ab9 */ /* 0x000fe20000000800 */
[----:B------:R-:W-:-:S04]  /*bdc0*/  UIMAD.WIDE.U32 UR4, UR6, UR4, URZ ;  /* 0x00000004060472a5 */ /* 0x000fc8000f8e003f */
[----:B------:R-:W-:-:S12]  /*bdd0*/  @UP0 USHF.R.U32.HI UR36, URZ, UR7, UR5 ;  /* 0x000000073f240299 */ /* 0x000fd80008011605 */
.L_x_8408:
        /* <DEDUP_REMOVED lines=20> */
[----:B------:R-:W-:Y:S02]  /*bf20*/  UIMAD UR7, UR7, UR9, 0x7f ;  /* 0x0000007f070774a4 */ /* 0x000fe4000f8e0209 */
[----:B0-----:R-:W-:-:S03]  /*bf30*/  ULEA UR8, UR4, 0x7f, 0x7 ;  /* 0x0000007f04087891 */ /* 0x001fc6000f8e383f */
[----:B------:R-:W-:Y:S02]  /*bf40*/  @UP1 ULDC UR4, c[0x0][0x44c] ;  /* 0x0001130000041ab9 */ /* 0x000fe40000000800 */
[----:B------:R-:W-:Y:S02]  /*bf50*/  UIMAD.WIDE.U32 UR4, UR8, UR4, URZ ;  /* 0x00000004080472a5 */ /* 0x000fe4000f8e003f */
[----:B------:R-:W-:Y:S01]  /*bf60*/  UMOV UR6, UR8 ;  /* 0x0000000800067c82 */ /* 0x000fe20008000000 */
[----:B------:R-:W-:Y:S02]  /*bf70*/  @UP1 ULDC UR8, c[0x0][0x450] ;  /* 0x0001140000081ab9 */ /* 0x000fe40000000800 */
[----:B------:R-:W-:Y:S02]  /*bf80*/  @UP1 USHF.R.U32.HI UR6, URZ, UR8, UR5 ;  /* 0x000000083f061299 */ /* 0x000fe40008011605 */
[----:B------:R-:W-:Y:S02]  /*bf90*/  USHF.R.S32.HI UR5, URZ, 0x1f, UR7 ;  /* 0x0000001f3f057899 */ /* 0x000fe40008011407 */
[----:B------:R-:W-:-:S02]  /*bfa0*/  UIADD3 UR6, UR10, UR6, URZ ;  /* 0x000000060a067290 */ /* 0x000fc4000fffe03f */
[----:B------:R-:W-:Y:S02]  /*bfb0*/  ULEA.HI UR5, UR5, UR7, URZ, 0x7 ;  /* 0x0000000705057291 */ /* 0x000fe4000f8f383f */
[----:B------:R-:W-:Y:S02]  /*bfc0*/  USHF.R.S32.HI UR4, URZ, 0x1f, UR6 ;  /* 0x0000001f3f047899 */ /* 0x000fe40008011406 */
[----:B------:R-:W-:Y:S02]  /*bfd0*/  USHF.R.S32.HI UR5, URZ, 0x7, UR5 ;  /* 0x000000073f057899 */ /* 0x000fe40008011405 */
[----:B------:R-:W-:-:S04]  /*bfe0*/  ULEA.HI UR4, UR4, UR6, URZ, 0x7 ;  /* 0x0000000604047291 */ /* 0x000fc8000f8f383f */
[----:B------:R-:W-:-:S04]  /*bff0*/  USHF.R.S32.HI UR4, URZ, 0x7, UR4 ;  /* 0x000000073f047899 */ /* 0x000fc80008011404 */
[----:B------:R-:W-:-:S04]  /*c000*/  UISETP.LT.AND UP0, UPT, UR5, UR4, UPT ;  /* 0x000000040500728c */ /* 0x000fc8000bf01270 */
[----:B------:R-:W-:Y:S02]  /*c010*/  USEL UR40, UR5, UR4, UP0 ;  /* 0x0000000405287287 */ /* 0x000fe40008000000 */
[----:B------:R-:W-:Y:S02]  /*c020*/  USHF.R.U32.HI UR5, URZ, 0x10, UR39 ;  /* 0x000000103f057899 */ /* 0x000fe40008011627 */
[----:B------:R-:W-:Y:S02]  /*c030*/  UISETP.GE.AND UP1, UPT, UR40, 0x1, UPT ;  /* 0x000000012800788c */ /* 0x000fe4000bf26270 */
[----:B------:R-:W-:Y:S02]  /*c040*/  UISETP.NE.AND UP0, UPT, UR5, URZ, UPT ;  /* 0x0000003f0500728c */ /* 0x000fe4000bf05270 */
[----:B------:R-:W-:Y:S02]  /*c050*/  ULOP3.LUT UR39, UR39, 0xffff, URZ, 0xc0, !UPT ;  /* 0x0000ffff27277892 */ /* 0x000fe4000f8ec03f */
[----:B------:R-:W-:-:S07]  /*c060*/  PLOP3.LUT P0, PT, PT, PT, UP1, 0x80, 0x0 ;  /* 0x000000000000781c */ /* 0x000fce0003f0f018 */
[----:B------:R-:W-:-:S06]  /*c070*/  @!UP0 ULDC UR5, c[0x0][0x9f0] ;  /* 0x00027c0000058ab9 */ /* 0x000fcc0000000800 */
[----:B-1----:R-:W-:Y:S05]  /*c080*/  @!P0 BRA `(.L_x_8410) ;  /* 0x0000000000708947 */ /* 0x002fea0003800000 */
        /* <DEDUP_REMOVED lines=20> */
[-C--:B------:R-:W-:Y:S01]  /*c1d0*/  @!P1 IADD3 R5, R5, -R0.reuse, RZ ;  /* 0x8000000005059210 */ /* 0x080fe20007ffe0ff */
[----:B------:R-:W-:Y:S01]  /*c1e0*/  @!P1 VIADD R3, R3, 0x1 ;  /* 0x0000000103039836 */ /* 0x000fe20000000000 */
[----:B------:R-:W-:Y:S02]  /*c1f0*/  ISETP.NE.AND P1, PT, RZ, UR5, PT ;  /* 0x00000005ff007c0c */ /* 0x000fe4000bf25270 */
[----:B------:R-:W-:-:S13]  /*c200*/  ISETP.GE.U32.AND P0, PT, R5, R0, PT ;  /* 0x000000000500720c */ /* 0x000fda0003f06070 */
[----:B------:R-:W-:-:S04]  /*c210*/  @P0 VIADD R3, R3, 0x1 ;  /* 0x0000000103030836 */ /* 0x000fc80000000000 */
[----:B------:R-:W-:Y:S01]  /*c220*/  @!P2 IMAD.MOV R3, RZ, RZ, -R3 ;  /* 0x000000ffff03a224 */ /* 0x000fe200078e0a03 */
[----:B------:R-:W-:-:S05]  /*c230*/  @!P1 LOP3.LUT R3, RZ, UR5, RZ, 0x33, !PT ;  /* 0x00000005ff039c12 */ /* 0x000fca000f8e33ff */
[----:B------:R0:W-:Y:S02]  /*c240*/  STL [R1+0xc], R3 ;  /* 0x00000c0301007387 */ /* 0x0001e40000100800 */
.L_x_8410:
[----:B------:R-:W2:Y:S01]  /*c250*/  LDL R2, [R1+0xc] ;  /* 0x00000c0001027983 */ /* 0x000ea20000100800 */
[----:B0-----:R-:W-:Y:S01]  /*c260*/  MOV R3, 0x1 ;  /* 0x0000000100037802 */ /* 0x001fe20000000f00 */
        /* <DEDUP_REMOVED lines=30> */
.L_x_8411:
        /* <DEDUP_REMOVED lines=20> */
.L_x_8413:
        /* <DEDUP_REMOVED lines=15> */
.L_x_8412:
[----:B------:R-:W0:Y:S02]  /*c680*/  LDC.64 R2, c[0x0][0x9f8] ;  /* 0x00027e00ff027b82 */ /* 0x000e240000000a00 */
        /* <DEDUP_REMOVED lines=19> */
.L_x_8491:
        /* <DEDUP_REMOVED lines=8> */
.L_x_8494:
[----:B------:R-:W-:Y:S05]  /*c840*/  @!P6 BRA `(.L_x_8415) ;  /* 0x0000000000e4e947 */ /* 0x000fea0003800000 */
[----:B------:R-:W-:Y:S01]  /*c850*/  IMAD.MOV.U32 R16, RZ, RZ, R18 ;  /* 0x000000ffff107224 */ /* 0x000fe200078e0012 */
[----:B------:R-:W-:Y:S06]  /*c860*/  @!P1 BRA `(.L_x_8417) ;  /* 0x0000000000489947 */ /* 0x000fec0003800000 */
[----:B------:R-:W1:Y:S01]  /*c870*/  LDC R6, c[0x0][0x43c] ;  /* 0x00010f00ff067b82 */ /* 0x000e620000000800 */
[----:B0-----:R-:W-:Y:S01]  /*c880*/  MOV R0, R17 ;  /* 0x0000001100007202 */ /* 0x001fe20000000f00 */
[----:B------:R-:W-:Y:S02]  /*c890*/  ULDC.64 UR4, c[0x0][0x428] ;  /* 0x00010a0000047ab9 */ /* 0x000fe40000000a00 */
        /* <DEDUP_REMOVED lines=15> */
.L_x_8417:
[----:B0-----:R-:W-:Y:S01]  /*c990*/  IMAD.MOV.U32 R0, RZ, RZ, 0x1 ;  /* 0x00000001ff007424 */ /* 0x001fe200078e00ff */
[----:B------:R-:W1:Y:S04]  /*c9a0*/  S2R R8, SR_TID.X ;  /* 0x0000000000087919 */ /* 0x000e680000002100 */
[----:B------:R-:W-:-:S04]  /*c9b0*/  SHF.L.U32 R0, R0, 0x1f, RZ ;  /* 0x0000001f00007819 */ /* 0x000fc800000006ff */
[----:B------:R-:W0:Y:S01]  /*c9c0*/  SYNCS.PHASECHK.TRANS64.TRYWAIT P0, [UR38+0x28840], R0 ;  /* 0x02884000ff0075a7 */ /* 0x000e220008000166 */
[----:B-1----:R-:W-:-:S04]  /*c9d0*/  LOP3.LUT R2, R8, 0x7f, RZ, 0xc0, !PT ;  /* 0x0000007f08027812 */ /* 0x002fc800078ec0ff */
[----:B------:R-:W-:Y:S01]  /*c9e0*/  ISETP.NE.AND P1, PT, R2, RZ, PT ;  /* 0x000000ff0200720c */ /* 0x000fe20003f25270 */
[----:B0-----:R-:W-:-:S12]  /*c9f0*/  @!P0 BRA `(.L_x_8418) ;  /* 0x00000030004c8947 */ /* 0x001fd80003800000 */
.L_x_8495:
[----:B------:R-:W-:Y:S05]  /*ca00*/  @P1 BRA `(.L_x_8419) ;  /* 0x0000000000181947 */ /* 0x000fea0003800000 */
[----:B------:R-:W1:Y:S01]  /*ca10*/  S2R R2, SR_TID.X ;  /* 0x0000000000027919 */ /* 0x000e620000002100 */
[----:B0-----:R-:W-:-:S04]  /*ca20*/  MOV R0, 0x8000 ;  /* 0x0000800000007802 */ /* 0x001fc80000000f00 */
[----:B------:R2:W-:Y:S01]  /*ca30*/  SYNCS.ARRIVE.TRANS64 RZ, [UR38+0x28830], R0 ;  /* 0x02883000ffff79a7 */ /* 0x0005e20008000026 */
[----:B-1----:R-:W-:-:S13]  /*ca40*/  LOP3.LUT P0, RZ, R2, 0x1f, RZ, 0xc0, !PT ;  /* 0x0000001f02ff7812 */ /* 0x002fda000780c0ff */
[----:B--2---:R-:W-:Y:S05]  /*ca50*/  @!P0 BRA `(.L_x_8419) ;  /* 0x0000000000048947 */ /* 0x004fea0003800000 */
[----:B------:R-:W-:Y:S01]  /*ca60*/  BPT.TRAP 0x1 ;  /* 0x000000040000795c */ /* 0x000fe20000300000 */
.L_x_8419:
        /* <DEDUP_REMOVED lines=21> */
[----:B------:R1:W-:Y:S02]  /*cbc0*/  UTMALDG.4D [UR32], [UR4], desc[UR6] ;  /* 0x00000620040075b4 */ /* 0x0003e40008019000 */
[----:B-1----:R-:W-:Y:S01]  /*cbd0*/  NOP ;  /* 0x0000000000007918 */ /* 0x002fe20000000000 */
.L_x_8415:
        /* <DEDUP_REMOVED lines=22> */
.L_x_8420:
        /* <DEDUP_REMOVED lines=14> */
[----:B0-----:R-:W-:Y:S01]  /*ce20*/  IMAD R0, R5, R2, RZ ;  /* 0x0000000205007224 */ /* 0x001fe200078e02ff */
[----:B------:R-:W-:-:S03]  /*ce30*/  SHF.R.U32.HI R6, RZ, 0x3, R11 ;  /* 0x00000003ff067819 */ /* 0x000fc6000001160b */
[C---:B------:R-:W-:Y:S02]  /*ce40*/  IMAD R5, R4.reuse, R3, R0 ;  /* 0x0000000304057224 */ /* 0x040fe400078e0200 */
[----:B------:R-:W-:Y:S01]  /*ce50*/  IMAD.WIDE.U32 R2, R4, R2, UR4 ;  /* 0x0000000404027e25 */ /* 0x000fe2000f8e0002 */
[----:B------:R-:W0:Y:S01]  /*ce60*/  @P0 LDC R0, c[0x0][0x450] ;  /* 0x00011400ff000b82 */ /* 0x000e220000000800 */
[----:B------:R-:W-:-:S03]  /*ce70*/  ULDC.64 UR4, c[0x0][0x2d0] ;  /* 0x0000b40000047ab9 */ /* 0x000fc60000000a00 */
[----:B------:R-:W-:Y:S01]  /*ce80*/  IADD3 R3, R3, R5, RZ ;  /* 0x0000000503037210 */ /* 0x000fe20007ffe0ff */
[----:B------:R-:W-:-:S03]  /*ce90*/  IMAD.SHL.U32 R5, R12, 0x10, RZ ;  /* 0x000000100c057824 */ /* 0x000fc600078e00ff */
[----:B------:R-:W1:Y:S02]  /*cea0*/  @P0 LDC R4, c[0x0][0x44c] ;  /* 0x00011300ff040b82 */ /* 0x000e640000000800 */
[----:B------:R-:W-:-:S05]  /*ceb0*/  LOP3.LUT R10, R6, 0x70, R5, 0xf8, !PT ;  /* 0x00000070060a7812 */ /* 0x000fca00078ef805 */
[----:B----4-:R-:W-:-:S04]  /*cec0*/  IMAD R5, R9, 0x80, R10 ;  /* 0x0000008009057824 */ /* 0x010fc800078e020a */
        /* <DEDUP_REMOVED lines=34> */
[----:B------:R-:W-:Y:S02]  /*d0f0*/  IMAD R6, R9, 0x80, R6 ;  /* 0x0000008009067824 */ /* 0x000fe400078e0206 */
[----:B------:R-:W0:Y:S01]  /*d100*/  SHFL.IDX PT, R3, R0, RZ, 0x181f ;  /* 0x00181fff00037589 */ /* 0x000e2200000e0000 */
[----:B------:R-:W-:Y:S02]  /*d110*/  IMAD R4, R8, UR4, RZ ;  /* 0x0000000408047c24 */ /* 0x000fe4000f8e02ff */
[C---:B------:R-:W-:Y:S01]  /*d120*/  IADD3 R9, R6.reuse, 0x10, RZ ;  /* 0x0000001006097810 */ /* 0x040fe20007ffe0ff */
[----:B------:R-:W-:Y:S01]  /*d130*/  SHFL.IDX PT, R14, R0, 0x1, 0x181f ;  /* 0x00381f00000e7f89 */ /* 0x000fe200000e0000 */
[C---:B------:R-:W-:Y:S01]  /*d140*/  VIADD R11, R6.reuse, 0x20 ;  /* 0x00000020060b7836 */ /* 0x040fe20000000000 */
        /* <DEDUP_REMOVED lines=8> */
[----:B------:R-:W-:-:S03]  /*d1d0*/  ISETP.GE.AND P2, PT, R9, R4, PT ;  /* 0x000000040900720c */ /* 0x000fc60003f46270 */
        /* <DEDUP_REMOVED lines=10> */
[----:B------:R-:W-:Y:S01]  /*d280*/  ISETP.GE.AND P2, PT, R11, R4, PT ;  /* 0x000000040b00720c */ /* 0x000fe20003f46270 */
[----:B------:R-:W-:Y:S01]  /*d290*/  VIADD R11, R6, 0x30 ;  /* 0x00000030060b7836 */ /* 0x000fe20000000000 */
[----:B0-----:R-:W-:Y:S01]  /*d2a0*/  MOV R2, R14 ;  /* 0x0000000e00027202 */ /* 0x001fe20000000f00 */
[----:B-1----:R-:W0:Y:S10]  /*d2b0*/  SHFL.IDX PT, R8, R5, 0x3, 0x181f ;  /* 0x00781f0005087f89 */ /* 0x002e3400000e0000 */
        /* <DEDUP_REMOVED lines=16> */
[----:B------:R-:W-:Y:S01]  /*d3c0*/  VIADD R11, R6, 0x50 ;  /* 0x00000050060b7836 */ /* 0x000fe20000000000 */
[----:B0-----:R-:W-:Y:S01]  /*d3d0*/  MOV R3, R2 ;  /* 0x0000000200037202 */ /* 0x001fe20000000f00 */
[----:B--2---:R-:W0:Y:S01]  /*d3e0*/  SHFL.IDX PT, R8, R5, 0x5, 0x181f ;  /* 0x00b81f0005087f89 */ /* 0x004e2200000e0000 */
[----:B-1----:R-:W-:-:S09]  /*d3f0*/  IMAD.MOV.U32 R2, RZ, RZ, R14 ;  /* 0x000000ffff027224 */ /* 0x002fd200078e000e */
[----:B------:R-:W-:Y:S01]  /*d400*/  @!P2 LEA R20, R7, UR38, 0x1 ;  /* 0x000000260714ac11 */ /* 0x000fe2000f8e08ff */
[----:B------:R-:W1:Y:S01]  /*d410*/  SHFL.IDX PT, R14, R0, 0x5, 0x181f ;  /* 0x00b81f00000e7f89 */ /* 0x000e6200000e0000 */
[----:B------:R-:W-:-:S05]  /*d420*/  @!P2 IMAD.WIDE.U32 R2, R10, 0x2, R2 ;  /* 0x000000020a02a825 */ /* 0x000fca00078e0002 */
[----:B------:R-:W-:Y:S04]  /*d430*/  @!P2 LDGSTS.E.BYPASS.LTC128B.128 [R20+0x12400], desc[UR42][R2.64], !P1 ;  /* 0x124000000214afae */ /* 0x000fe8000c901d6a */
[----:B------:R2:W-:Y:S01]  /*d440*/  @!P2 LDGSTS.E.BYPASS.LTC128B.128 [R20+0x16400], desc[UR42][R2.64+0x80], !P0 ;  /* 0x164000800214afae */ /* 0x0005e2000c101d6a */
[----:B------:R-:W-:Y:S02]  /*d450*/  ISETP.GE.AND P2, PT, R11, R4, PT ;  /* 0x000000040b00720c */ /* 0x000fe40003f46270 */
[----:B------:R-:W-:Y:S01]  /*d460*/  IADD3 R11, R6, 0x60, RZ ;  /* 0x00000060060b7810 */ /* 0x000fe20007ffe0ff */
        /* <DEDUP_REMOVED lines=17> */
.L_x_8512:
[----:B------:R-:W-:Y:S01]  /*d580*/  VIADD R3, R6, 0x70 ;  /* 0x0000007006037836 */ /* 0x000fe20000000000 */
[----:B------:R-:W-:Y:S04]  /*d590*/  BSSY B0, `(.L_x_8422) ;  /* 0x000000c000007945 */ /* 0x000fe80003800000 */
[----:B------:R-:W-:Y:S01]  /*d5a0*/  ISETP.GE.AND P2, PT, R3, R4, PT ;  /* 0x000000040300720c */ /* 0x000fe20003f46270 */
[----:B--2---:R-:W-:Y:S01]  /*d5b0*/  IMAD.MOV.U32 R3, RZ, RZ, R2 ;  /* 0x000000ffff037224 */ /* 0x004fe200078e0002 */
[----:B-1----:R-:W-:-:S11]  /*d5c0*/  MOV R2, R14 ;  /* 0x0000000e00027202 */ /* 0x002fd60000000f00 */
        /* <DEDUP_REMOVED lines=8> */
.L_x_8423:
[----:B------:R-:W-:Y:S05]  /*d650*/  BSYNC B0 ;  /* 0x0000000000007941 */ /* 0x000fea0003800000 */
.L_x_8422:
[----:B------:R-:W-:Y:S01]  /*d660*/  NOP ;  /* 0x0000000000007918 */ /* 0x000fe20000000000 */
[----:B------:R-:W-:Y:S01]  /*d670*/  SYNCS.ARRIVE.TRANS64.RED.A0T1 RZ, [UR38+0x28800], RZ ;  /* 0x028800ffffff79a7 */ /* 0x000fe20008200426 */
[----:B-1----:R-:W-:Y:S01]  /*d680*/  IMAD.MOV.U32 R2, RZ, RZ, 0x1 ;  /* 0x00000001ff027424 */ /* 0x002fe200078e00ff */
[----:B------:R-:W-:Y:S04]  /*d690*/  ARRIVES.LDGSTSBAR.64.TRANSCNT [UR38+0x28800] ;  /* 0x02880000ff0079b0 */ /* 0x000fe80008000aa6 */
[----:B------:R-:W-:Y:S01]  /*d6a0*/  SHF.L.U32 R2, R2, 0x1f, RZ ;  /* 0x0000001f02027819 */ /* 0x000fe200000006ff */
[----:B------:R-:W-:Y:S01]  /*d6b0*/  NOP ;  /* 0x0000000000007918 */ /* 0x000fe20000000000 */
[----:B------:R-:W0:Y:S01]  /*d6c0*/  LDL.LU R4, [R1+0x10] ;  /* 0x0000100001047983 */ /* 0x000e220000300800 */
[----:B------:R-:W-:Y:S03]  /*d6d0*/  SYNCS.ARRIVE.TRANS64.A1T0 RZ, [UR38+0x28800], RZ ;  /* 0x028800ffffff79a7 */ /* 0x000fe60008100026 */
[----:B------:R-:W2:Y:S01]  /*d6e0*/  LDL R3, [R1+0x8] ;  /* 0x0000080001037983 */ /* 0x000ea20000100800 */
[----:B------:R-:W1:Y:S01]  /*d6f0*/  SYNCS.PHASECHK.TRANS64.TRYWAIT P0, [UR38+0x28820], R2 ;  /* 0x02882002ff0075a7 */ /* 0x000e620008000166 */
[----:B0-----:R-:W-:-:S05]  /*d700*/  VIADD R0, R4, 0xfffffffe ;  /* 0xfffffffe04007836 */ /* 0x001fca0000000000 */
[----:B--2---:R-:W-:Y:S01]  /*d710*/  ISETP.GE.AND P1, PT, R0, R3, PT ;  /* 0x000000030000720c */ /* 0x004fe20003f26270 */
[----:B-1----:R-:W-:-:S12]  /*d720*/  @!P0 BRA `(.L_x_8424) ;  /* 0x0000002c00a88947 */ /* 0x002fd80003800000 */
.L_x_8513:
[----:B------:R-:W-:Y:S02]  /*d730*/  IMAD.MOV.U32 R9, RZ, RZ, 0x1 ;  /* 0x00000001ff097424 */ /* 0x000fe400078e00ff */
[----:B------:R-:W-:Y:S01]  /*d740*/  IMAD.MOV.U32 R8, RZ, RZ, RZ ;  /* 0x000000ffff087224 */ /* 0x000fe200078e00ff */
[----:B------:R-:W-:Y:S06]  /*d750*/  @!P1 BRA `(.L_x_8425) ;  /* 0x0000001800489947 */ /* 0x000fec0003800000 */
[----:B------:R-:W2:Y:S04]  /*d760*/  LDL.LU R4, [R1+0xc] ;  /* 0x00000c0001047983 */ /* 0x000ea80000300800 */
[----:B0-----:R-:W3:Y:S01]  /*d770*/  LDL.LU R3, [R1+0x8] ;  /* 0x0000080001037983 */ /* 0x001ee20000300800 */
[----:B------:R-:W-:Y:S01]  /*d780*/  UIADD3 UR4, UR39, 0x1, URZ ;  /* 0x0000000127047890 */ /* 0x000fe2000fffe03f */
[----:B------:R-:W-:Y:S01]  /*d790*/  IMAD.MOV.U32 R9, RZ, RZ, 0x1 ;  /* 0x00000001ff097424 */ /* 0x000fe200078e00ff */
[----:B------:R-:W0:Y:S02]  /*d7a0*/  S2R R6, SR_TID.X ;  /* 0x0000000000067919 */ /* 0x000e240000002100 */
[----:B0-----:R-:W-:Y:S02]  /*d7b0*/  LOP3.LUT R10, R6, 0x1f, RZ, 0xc0, !PT ;  /* 0x0000001f060a7812 */ /* 0x001fe400078ec0ff */
[----:B--2---:R-:W-:Y:S01]  /*d7c0*/  IMAD R2, R4, UR4, RZ ;  /* 0x0000000404027c24 */ /* 0x004fe2000f8e02ff */
[----:B---3--:R-:W-:-:S04]  /*d7d0*/  LOP3.LUT R3, RZ, R3, RZ, 0x33, !PT ;  /* 0x00000003ff037212 */ /* 0x008fc800078e33ff */
[----:B------:R-:W-:-:S04]  /*d7e0*/  VIMNMX R2, R2, UR40, PT ;  /* 0x0000002802027c48 */ /* 0x000fc8000bfe0100 */
[----:B------:R-:W-:-:S04]  /*d7f0*/  IADD3 R4, -R2, RZ, RZ ;  /* 0x000000ff02047210 */ /* 0x000fc80007ffe1ff */
        /* <DEDUP_REMOVED lines=9> */
[----:B------:R-:W-:Y:S01]  /*d890*/  IADD3 R6, R5, -R12, RZ ;  /* 0x8000000c05067210 */ /* 0x000fe20007ffe0ff */
[----:B------:R-:W-:Y:S02]  /*d8a0*/  IMAD.MOV.U32 R7, RZ, RZ, 0x1 ;  /* 0x00000001ff077424 */ /* 0x000fe400078e00ff */
[----:B------:R-:W-:-:S07]  /*d8b0*/  IMAD.MOV.U32 R4, RZ, RZ, R16 ;  /* 0x000000ffff047224 */ /* 0x000fce00078e0010 */
.L_x_8457:
        /* <DEDUP_REMOVED lines=11> */
[----:B------:R-:W-:Y:S02]  /*d970*/  ULDC.64 UR4, c[0x0][0x428] ;  /* 0x00010a0000047ab9 */ /* 0x000fe40000000a00 */
[----:B------:R-:W-:Y:S01]  /*d980*/  IMAD R5, R19, UR4, RZ ;  /* 0x0000000413057c24 */ /* 0x000fe2000f8e02ff */
[----:B0-----:R-:W-:-:S13]  /*d990*/  ISETP.NE.AND P0, PT, R9, 0x1, PT ;  /* 0x000000010900780c */ /* 0x001fda0003f05270 */
[----:B------:R-:W0:Y:S02]  /*d9a0*/  @P0 LDC.64 R2, c[0x0][0x440] ;  /* 0x00011000ff020b82 */ /* 0x000e240000000a00 */
[----:B0-----:R-:W-:Y:S01]  /*d9b0*/  @P0 IMAD.HI.U32 R4, R0, R2, RZ ;  /* 0x0000000200040227 */ /* 0x001fe200078e00ff */
[----:B------:R-:W-:-:S04]  /*d9c0*/  MOV R2, R0 ;  /* 0x0000000000027202 */ /* 0x000fc80000000f00 */
        /* <DEDUP_REMOVED lines=11> */
.L_x_8429:
[----:B------:R-:W1:Y:S01]  /*da80*/  S2R R2, SR_TID.X ;  /* 0x0000000000027919 */ /* 0x000e620000002100 */
[----:B------:R-:W-:Y:S01]  /*da90*/  BSSY B2, `(.L_x_8430) ;  /* 0x0000006000027945 */ /* 0x000fe20003800000 */
[----:B-1----:R-:W-:Y:S02]  /*daa0*/  LOP3.LUT R3, R2, 0x7f, RZ, 0xc0, !PT ;  /* 0x0000007f02037812 */ /* 0x002fe400078ec0ff */
[----:B------:R-:W-:Y:S02]  /*dab0*/  SHF.L.U32 R2, R7, 0x1f, RZ ;  /* 0x0000001f07027819 */ /* 0x000fe400000006ff */
[----:B------:R-:W-:Y:S02]  /*dac0*/  ISETP.NE.AND P2, PT, R3, RZ, PT ;  /* 0x000000ff0300720c */ /* 0x000fe40003f45270 */
[----:B------:R-:W1:Y:S02]  /*dad0*/  SYNCS.PHASECHK.TRANS64.TRYWAIT P0, [UR38+0x28848], R2 ;  /* 0x02884802ff0075a7 */ /* 0x000e640008000166 */
[----:B-1----:R-:W-:Y:S09]  /*dae0*/  @!P0 BRA `(.L_x_8431) ;  /* 0x0000002800d08947 */ /* 0x002ff20003800000 */
.L_x_8514:
[----:B------:R-:W-:Y:S05]  /*daf0*/  BSYNC B2 ;  /* 0x0000000000027941 */ /* 0x000fea0003800000 */
.L_x_8430:
[----:B------:R-:W-:Y:S04]  /*db00*/  BSSY B2, `(.L_x_8432) ;  /* 0x0000007000027945 */ /* 0x000fe80003800000 */
[----:B------:R-:W-:Y:S05]  /*db10*/  @P2 BRA `(.L_x_8433) ;  /* 0x0000000000142947 */ /* 0x000fea0003800000 */
[----:B------:R-:W-:Y:S01]  /*db20*/  ISETP.NE.AND P0, PT, R10, RZ, PT ;  /* 0x000000ff0a00720c */ /* 0x000fe20003f05270 */
[----:B-1----:R-:W-:-:S04]  /*db30*/  IMAD.MOV.U32 R3, RZ, RZ, 0x8000 ;  /* 0x00008000ff037424 */ /* 0x002fc800078e00ff */
[----:B------:R2:W-:Y:S08]  /*db40*/  SYNCS.ARRIVE.TRANS64 RZ, [UR38+0x28838], R3 ;  /* 0x02883803ffff79a7 */ /* 0x0005f00008000026 */
[----:B--2---:R-:W-:Y:S05]  /*db50*/  @!P0 BRA `(.L_x_8433) ;  /* 0x0000000000048947 */ /* 0x004fea0003800000 */
[----:B------:R-:W-:Y:S01]  /*db60*/  BPT.TRAP 0x1 ;  /* 0x000000040000795c */ /* 0x000fe20000300000 */
.L_x_8433:
[----:B------:R-:W-:Y:S05]  /*db70*/  BSYNC B2 ;  /* 0x0000000000027941 */ /* 0x000fea0003800000 */
.L_x_8432:
[----:B0-----:R-:W-:Y:S01]  /*db80*/  IMAD.MOV.U32 R5, RZ, RZ, RZ ;  /* 0x000000ffff057224 */ /* 0x001fe200078e00ff */
[----:B------:R-:W-:Y:S01]  /*db90*/  ULDC.64 UR4, c[0x0][0x198] ;  /* 0x0000660000047ab9 */ /* 0x000fe20000000a00 */
[----:B------:R-:W-:Y:S01]  /*dba0*/  PLOP3.LUT P0, PT, PT, PT, PT, 0x80, 0x0 ;  /* 0x000000000000781c */ /* 0x000fe20003f0f070 */
[----:B------:R-:W-:Y:S01]  /*dbb0*/  UIADD3 UR4, UP0, UR4, 0x370, URZ ;  /* 0x0000037004047890 */ /* 0x000fe2000ff1e03f */
[----:B-1----:R-:W-:Y:S01]  /*dbc0*/  SHF.L.U32 R3, R9, 0x7, RZ ;  /* 0x0000000709037819 */ /* 0x002fe200000006ff */
[----:B------:R-:W-:Y:S01]  /*dbd0*/  UIADD3 UR32, UR38, 0x20400, URZ ;  /* 0x0002040026207890 */ /* 0x000fe2000fffe03f */
[----:B------:R-:W-:Y:S01]  /*dbe0*/  R2UR UR34, R5 ;  /* 0x00000000052272ca */ /* 0x000fe200000e0000 */
[----:B------:R-:W-:Y:S02]  /*dbf0*/  UIADD3 UR33, UR38, 0x28838, URZ ;  /* 0x0002883826217890 */ /* 0x000fe4000fffe03f */
[----:B------:R-:W-:Y:S01]  /*dc00*/  UIADD3.X UR5, URZ, UR5, URZ, UP0, !UPT ;  /* 0x000000053f057290 */ /* 0x000fe200087fe43f */
[----:B------:R-:W-:Y:S01]  /*dc10*/  UMOV UR6, 0x0 ;  /* 0x0000000000067882 */ /* 0x000fe20000000000 */
[----:B------:R-:W-:-:S10]  /*dc20*/  UMOV UR7, 0x14f00000 ;  /* 0x14f0000000077882 */ /* 0x000fd40000000000 */
.L_x_8434:
        /* <DEDUP_REMOVED lines=13> */
.L_x_8435:
        /* <DEDUP_REMOVED lines=12> */
.L_x_8515:
[----:B------:R-:W-:Y:S05]  /*ddc0*/  BSYNC B2 ;  /* 0x0000000000027941 */ /* 0x000fea0003800000 */
.L_x_8436:
        /* <DEDUP_REMOVED lines=9> */
.L_x_8439:
[----:B------:R-:W-:Y:S05]  /*de60*/  BSYNC B2 ;  /* 0x0000000000027941 */ /* 0x000fea0003800000 */
.L_x_8438:
[----:B------:R-:W-:Y:S01]  /*de70*/  R2UR UR6, R2 ;  /* 0x00000000020672ca */ /* 0x000fe200000e0000 */
[----:B------:R-:W-:Y:S01]  /*de80*/  ULDC.64 UR4, c[0x0][0x198] ;  /* 0x0000660000047ab9 */ /* 0x000fe20000000a00 */
[----:B------:R-:W-:Y:S01]  /*de90*/  R2UR UR7, R3 ;  /* 0x00000000030772ca */ /* 0x000fe200000e0000 */
[----:B------:R-:W-:Y:S01]  /*dea0*/  UIADD3 UR4, UP0, UR4, 0x470, URZ ;  /* 0x0000047004047890 */ /* 0x000fe2000ff1e03f */
[----:B------:R-:W-:Y:S01]  /*deb0*/  R2UR UR10, R5 ;  /* 0x00000000050a72ca */ /* 0x000fe200000e0000 */
[----:B------:R-:W-:Y:S01]  /*dec0*/  UIADD3 UR8, UR38, 0x400, URZ ;  /* 0x0000040026087890 */ /* 0x000fe2000fffe03f */
[----:B------:R-:W-:Y:S01]  /*ded0*/  PLOP3.LUT P0, PT, PT, PT, PT, 0x80, 0x0 ;  /* 0x000000000000781c */ /* 0x000fe20003f0f070 */
[----:B------:R-:W-:Y:S01]  /*dee0*/  UIADD3 UR9, UR38, 0x28850, URZ ;  /* 0x0002885026097890 */ /* 0x000fe2000fffe03f */
[----:B------:R-:W-:Y:S01]  /*def0*/  SHF.L.U32 R5, R17, 0x7, RZ ;  /* 0x0000000711057819 */ /* 0x000fe200000006ff */
[----:B------:R-:W-:-:S12]  /*df00*/  UIADD3.X UR5, URZ, UR5, URZ, UP0, !UPT ;  /* 0x000000053f057290 */ /* 0x000fd800087fe43f */
.L_x_8440:
        /* <DEDUP_REMOVED lines=13> */
.L_x_8441:
        /* <DEDUP_REMOVED lines=10> */
.L_x_8428:
[----:B------:R-:W-:Y:S05]  /*e080*/  BSYNC B1 ;  /* 0x0000000000017941 */ /* 0x000fea0003800000 */
.L_x_8427:
        /* <DEDUP_REMOVED lines=27> */
.L_x_8444:
[----:B------:R-:W1:Y:S01]  /*e240*/  S2R R2, SR_TID.X ;  /* 0x0000000000027919 */ /* 0x000e620000002100 */
[----:B------:R-:W-:Y:S01]  /*e250*/  BSSY B2, `(.L_x_8445) ;  /* 0x0000006000027945 */ /* 0x000fe20003800000 */
[----:B-1----:R-:W-:Y:S02]  /*e260*/  LOP3.LUT R3, R2, 0x7f, RZ, 0xc0, !PT ;  /* 0x0000007f02037812 */ /* 0x002fe400078ec0ff */
[----:B------:R-:W-:Y:S02]  /*e270*/  SHF.L.U32 R2, R9, 0x1f, RZ ;  /* 0x0000001f09027819 */ /* 0x000fe400000006ff */
[----:B------:R-:W-:Y:S02]  /*e280*/  ISETP.NE.AND P2, PT, R3, RZ, PT ;  /* 0x000000ff0300720c */ /* 0x000fe40003f45270 */
[----:B------:R-:W1:Y:S02]  /*e290*/  SYNCS.PHASECHK.TRANS64.TRYWAIT P0, [UR38+0x28840], R2 ;  /* 0x02884002ff0075a7 */ /* 0x000e640008000166 */
[----:B-1----:R-:W-:Y:S09]  /*e2a0*/  @!P0 BRA `(.L_x_8446) ;  /* 0x0000002400108947 */ /* 0x002ff20003800000 */
.L_x_8516:
[----:B------:R-:W-:Y:S05]  /*e2b0*/  BSYNC B2 ;  /* 0x0000000000027941 */ /* 0x000fea0003800000 */
.L_x_8445:
[----:B------:R-:W-:Y:S04]  /*e2c0*/  BSSY B2, `(.L_x_8447) ;  /* 0x0000007000027945 */ /* 0x000fe80003800000 */
[----:B------:R-:W-:Y:S05]  /*e2d0*/  @P2 BRA `(.L_x_8448) ;  /* 0x0000000000142947 */ /* 0x000fea0003800000 */
[----:B------:R-:W-:Y:S01]  /*e2e0*/  ISETP.NE.AND P0, PT, R10, RZ, PT ;  /* 0x000000ff0a00720c */ /* 0x000fe20003f05270 */
[----:B-1----:R-:W-:-:S04]  /*e2f0*/  IMAD.MOV.U32 R2, RZ, RZ, 0x8000 ;  /* 0x00008000ff027424 */ /* 0x002fc800078e00ff */
[----:B------:R2:W-:Y:S08]  /*e300*/  SYNCS.ARRIVE.TRANS64 RZ, [UR38+0x28830], R2 ;  /* 0x02883002ffff79a7 */ /* 0x0005f00008000026 */
[----:B--2---:R-:W-:Y:S05]  /*e310*/  @!P0 BRA `(.L_x_8448) ;  /* 0x0000000000048947 */ /* 0x004fea0003800000 */
[----:B------:R-:W-:Y:S01]  /*e320*/  BPT.TRAP 0x1 ;  /* 0x000000040000795c */ /* 0x000fe20000300000 */
.L_x_8448:
[----:B------:R-:W-:Y:S05]  /*e330*/  BSYNC B2 ;  /* 0x0000000000027941 */ /* 0x000fea0003800000 */
.L_x_8447:
        /* <DEDUP_REMOVED lines=11> */
.L_x_8449:
        /* <DEDUP_REMOVED lines=14> */
.L_x_8450:
        /* <DEDUP_REMOVED lines=12> */
.L_x_8517:
[----:B------:R-:W-:Y:S05]  /*e590*/  BSYNC B2 ;  /* 0x0000000000027941 */ /* 0x000fea0003800000 */
.L_x_8451:
        /* <DEDUP_REMOVED lines=9> */
.L_x_8454:
[----:B------:R-:W-:Y:S05]  /*e630*/  BSYNC B2 ;  /* 0x0000000000027941 */ /* 0x000fea0003800000 */
.L_x_8453:
        /* <DEDUP_REMOVED lines=10> */
.L_x_8455:
        /* <DEDUP_REMOVED lines=13> */
.L_x_8456:
        /* <DEDUP_REMOVED lines=10> */
.L_x_8443:
[----:B------:R-:W-:Y:S05]  /*e850*/  BSYNC B1 ;  /* 0x0000000000017941 */ /* 0x000fea0003800000 */
.L_x_8442:
[----:B------:R-:W-:Y:S02]  /*e860*/  VIADD R0, R0, 0xfffffffe ;  /* 0xfffffffe00007836 */ /* 0x000fe40000000000 */
[----:B------:R-:W-:Y:S01]  /*e870*/  IMAD.MOV.U32 R7, RZ, RZ, R9 ;  /* 0x000000ffff077224 */ /* 0x000fe200078e0009 */
[----:B------:R-:W-:Y:S06]  /*e880*/  @P1 BRA `(.L_x_8457) ;  /* 0xfffffff0000c1947 */ /* 0x000fec000383ffff */
[----:B------:R-:W-:Y:S05]  /*e890*/  BSYNC B0 ;  /* 0x0000000000007941 */ /* 0x000fea0003800000 */
.L_x_8426:
        /* <DEDUP_REMOVED lines=12> */
[----:B------:R-:W-:Y:S02]  /*e960*/  ULDC.64 UR4, c[0x0][0x428] ;  /* 0x00010a0000047ab9 */ /* 0x000fe40000000a00 */
        /* <DEDUP_REMOVED lines=16> */
.L_x_8459:
[----:B------:R-:W1:Y:S01]  /*ea70*/  S2R R2, SR_TID.X ;  /* 0x0000000000027919 */ /* 0x000e620000002100 */
[----:B------:R-:W-:Y:S01]  /*ea80*/  BSSY B1, `(.L_x_8460) ;  /* 0x0000006000017945 */ /* 0x000fe20003800000 */
[----:B-1----:R-:W-:Y:S02]  /*ea90*/  LOP3.LUT R3, R2, 0x7f, RZ, 0xc0, !PT ;  /* 0x0000007f02037812 */ /* 0x002fe400078ec0ff */
[----:B------:R-:W-:Y:S02]  /*eaa0*/  SHF.L.U32 R2, R9, 0x1f, RZ ;  /* 0x0000001f09027819 */ /* 0x000fe400000006ff */
[----:B------:R-:W-:Y:S02]  /*eab0*/  ISETP.NE.AND P1, PT, R3, RZ, PT ;  /* 0x000000ff0300720c */ /* 0x000fe40003f25270 */
[----:B------:R-:W1:Y:S02]  /*eac0*/  SYNCS.PHASECHK.TRANS64.TRYWAIT P0, [UR38+0x28848], R2 ;  /* 0x02884802ff0075a7 */ /* 0x000e640008000166 */
[----:B-1----:R-:W-:Y:S09]  /*ead0*/  @!P0 BRA `(.L_x_8461) ;  /* 0x0000001c00348947 */ /* 0x002ff20003800000 */
.L_x_8518:
[----:B------:R-:W-:Y:S05]  /*eae0*/  BSYNC B1 ;  /* 0x0000000000017941 */ /* 0x000fea0003800000 */
.L_x_8460:
[----:B------:R-:W-:Y:S04]  /*eaf0*/  BSSY B1, `(.L_x_8462) ;  /* 0x0000007000017945 */ /* 0x000fe80003800000 */
[----:B------:R-:W-:Y:S05]  /*eb00*/  @P1 BRA `(.L_x_8463) ;  /* 0x0000000000141947 */ /* 0x000fea0003800000 */
[----:B------:R-:W-:Y:S01]  /*eb10*/  ISETP.NE.AND P0, PT, R10, RZ, PT ;  /* 0x000000ff0a00720c */ /* 0x000fe20003f05270 */
[----:B-1----:R-:W-:-:S04]  /*eb20*/  IMAD.MOV.U32 R3, RZ, RZ, 0x8000 ;  /* 0x00008000ff037424 */ /* 0x002fc800078e00ff */
[----:B------:R2:W-:Y:S08]  /*eb30*/  SYNCS.ARRIVE.TRANS64 RZ, [UR38+0x28838], R3 ;  /* 0x02883803ffff79a7 */ /* 0x0005f00008000026 */
[----:B--2---:R-:W-:Y:S05]  /*eb40*/  @!P0 BRA `(.L_x_8463) ;  /* 0x0000000000048947 */ /* 0x004fea0003800000 */
[----:B------:R-:W-:Y:S01]  /*eb50*/  BPT.TRAP 0x1 ;  /* 0x000000040000795c */ /* 0x000fe20000300000 */
.L_x_8463:
[----:B------:R-:W-:Y:S05]  /*eb60*/  BSYNC B1 ;  /* 0x0000000000017941 */ /* 0x000fea0003800000 */
.L_x_8462:
        /* <DEDUP_REMOVED lines=11> */
.L_x_8464:
        /* <DEDUP_REMOVED lines=14> */
.L_x_8465:
        /* <DEDUP_REMOVED lines=11> */
.L_x_8519:
[----:B------:R-:W-:Y:S05]  /*edb0*/  BSYNC B1 ;  /* 0x0000000000017941 */ /* 0x000fea0003800000 */
.L_x_8466:
        /* <DEDUP_REMOVED lines=9> */
.L_x_8469:
[----:B------:R-:W-:Y:S05]  /*ee50*/  BSYNC B1 ;  /* 0x0000000000017941 */ /* 0x000fea0003800000 */
.L_x_8468:
        /* <DEDUP_REMOVED lines=10> */
.L_x_8470:
        /* <DEDUP_REMOVED lines=13> */
.L_x_8471:
        /* <DEDUP_REMOVED lines=10> */
.L_x_8458:
[----:B------:R-:W-:Y:S05]  /*f070*/  BSYNC B0 ;  /* 0x0000000000007941 */ /* 0x000fea0003800000 */
.L_x_8425:
        /* <DEDUP_REMOVED lines=12> */
.L_x_8520:
[----:B------:R-:W-:Y:S05]  /*f140*/  BSYNC B1 ;  /* 0x0000000000017941 */ /* 0x000fea0003800000 */
.L_x_8474:
        /* <DEDUP_REMOVED lines=8> */
.L_x_8477:
[----:B------:R-:W-:Y:S05]  /*f1d0*/  BSYNC B1 ;  /* 0x0000000000017941 */ /* 0x000fea0003800000 */
.L_x_8476:
[----:B------:R-:W-:Y:S01]  /*f1e0*/  R2UR UR4, R8 ;  /* 0x00000000080472ca */ /* 0x000fe200000e0000 */
[----:B------:R-:W-:Y:S01]  /*f1f0*/  ULDC.64 UR6, c[0x0][0x198] ;  /* 0x0000660000067ab9 */ /* 0x000fe20000000a00 */
[----:B------:R-:W-:Y:S01]  /*f200*/  R2UR UR9, R3 ;  /* 0x00000000030972ca */ /* 0x000fe200000e0000 */
[----:B------:R-:W-:Y:S01]  /*f210*/  UIADD3 UR6, UP0, UR6, 0x470, URZ ;  /* 0x0000047006067890 */ /* 0x000fe2000ff1e03f */
[----:B------:R-:W-:Y:S01]  /*f220*/  PLOP3.LUT P0, PT, PT, PT, PT, 0x80, 0x0 ;  /* 0x000000000000781c */ /* 0x000fe20003f0f070 */
[----:B------:R-:W-:Y:S01]  /*f230*/  UMOV UR14, 0x0 ;  /* 0x00000000000e7882 */ /* 0x000fe20000000000 */
[----:B------:R-:W-:Y:S01]  /*f240*/  SHF.L.U32 R17, R17, 0x7, RZ ;  /* 0x0000000711117819 */ /* 0x000fe200000006ff */
[----:B------:R-:W-:Y:S01]  /*f250*/  UIADD3.X UR7, URZ, UR7, URZ, UP0, !UPT ;  /* 0x000000073f077290 */ /* 0x000fe200087fe43f */
[----:B------:R-:W-:Y:S01]  /*f260*/  UMOV UR15, 0x14f00000 ;  /* 0x14f00000000f7882 */ /* 0x000fe20000000000 */
[----:B------:R-:W-:-:S04]  /*f270*/  UMOV UR10, URZ ;  /* 0x0000003f000a7c82 */ /* 0x000fc80008000000 */
[----:B------:R-:W-:Y:S02]  /*f280*/  ULEA UR4, UR4, UR38, 0xf ;  /* 0x0000002604047291 */ /* 0x000fe4000f8e783f */
[----:B------:R-:W-:Y:S02]  /*f290*/  UIADD3 UR9, UR9, 0x28850, URZ ;  /* 0x0002885009097890 */ /* 0x000fe4000fffe03f */
[----:B------:R-:W-:-:S12]  /*f2a0*/  UIADD3 UR8, UR4, 0x400, URZ ;  /* 0x0000040004087890 */ /* 0x000fd8000fffe03f */
.L_x_8478:
        /* <DEDUP_REMOVED lines=13> */
.L_x_8479:
        /* <DEDUP_REMOVED lines=8> */
.L_x_8473:
[----:B------:R-:W-:Y:S05]  /*f400*/  BSYNC B0 ;  /* 0x0000000000007941 */ /* 0x000fea0003800000 */
.L_x_8472:
[----:B0-----:R-:W-:Y:S02]  /*f410*/  VIADD R0, R8, 0x1 ;  /* 0x0000000108007836 */ /* 0x001fe40000000000 */
[----:B------:R-:W-:-:S03]  /*f420*/  IMAD.MOV.U32 R3, RZ, RZ, RZ ;  /* 0x000000ffff037224 */ /* 0x000fc600078e00ff */
[----:B------:R-:W-:-:S04]  /*f430*/  ISETP.NE.AND P0, PT, R0, 0x2, PT ;  /* 0x000000020000780c */ /* 0x000fc80003f05270 */
[----:B------:R-:W-:Y:S02]  /*f440*/  SEL R2, RZ, 0x1, P0 ;  /* 0x00000001ff027807 */ /* 0x000fe40000000000 */
[----:B------:R-:W-:Y:S02]  /*f450*/  SEL R0, R0, RZ, P0 ;  /* 0x000000ff00007207 */ /* 0x000fe40000000000 */
[----:B------:R-:W-:-:S07]  /*f460*/  LOP3.LUT R9, R9, R2, RZ, 0x3c, !PT ;  /* 0x0000000209097212 */ /* 0x000fce00078e3cff */
.L_x_8409:
[----:B------:R-:W0:Y:S01]  /*f470*/  S2R R5, SR_CgaCtaId ;  /* 0x0000000000057919 */ /* 0x000e220000008800 */
[----:B------:R-:W-:Y:S02]  /*f480*/  MOV R2, 0x400 ;  /* 0x0000040000027802 */ /* 0x000fe40000000f00 */
[----:B------:R-:W-:Y:S02]  /*f490*/  SHF.L.U32 R3, R3, 0x1f, RZ ;  /* 0x0000001f03037819 */ /* 0x000fe400000006ff */
[----:B0-----:R-:W-:-:S04]  /*f4a0*/  LEA R2, R5, R2, 0x18 ;  /* 0x0000000205027211 */ /* 0x001fc800078ec0ff */
[----:B------:R-:W0:Y:S02]  /*f4b0*/  SYNCS.PHASECHK.TRANS64.TRYWAIT P0, [R2+URZ+0x28820], R3 ;  /* 0x02882003020075a7 */ /* 0x000e24000800017f */
[----:B0-----:R-:W-:Y:S05]  /*f4c0*/  @!P0 BRA `(.L_x_8480) ;  /* 0x0000001000fc8947 */ /* 0x001fea0003800000 */
.L_x_8521:
[----:B------:R-:W-:-:S03]  /*f4d0*/  UMOV UR4, 0xffffffff ;  /* 0xffffffff00047882 */ /* 0x000fc60000000000 */
[----:B------:R-:W-:Y:S05]  /*f4e0*/  BRA.DIV UR4, `(.L_x_8481) ;  /* 0x0000001604087947 */ /* 0x000fea000b800000 */
[----:B0-----:R-:W0:Y:S02]  /*f4f0*/  S2R R3, SR_TID.X ;  /* 0x0000000000037919 */ /* 0x001e240000002100 */
[----:B0-----:R-:W-:-:S04]  /*f500*/  SHF.R.U32.HI R3, RZ, 0x5, R3 ;  /* 0x00000005ff037819 */ /* 0x001fc80000011603 */
[----:B------:R-:W-:-:S05]  /*f510*/  LOP3.LUT R3, R3, 0x3, RZ, 0xc0, !PT ;  /* 0x0000000303037812 */ /* 0x000fca00078ec0ff */
[----:B------:R0:W1:Y:S02]  /*f520*/  SHFL.IDX PT, R14, R3, RZ, 0x1f ;  /* 0x00001fff030e7589 */ /* 0x00006400000e0000 */
.L_x_8524:
[----:B-1----:R-:W-:-:S13]  /*f530*/  ISETP.NE.AND P0, PT, R14, RZ, PT ;  /* 0x000000ff0e00720c */ /* 0x002fda0003f05270 */
[----:B------:R-:W-:Y:S05]  /*f540*/  @P0 BRA `(.L_x_8371) ;  /* 0x0000000000880947 */ /* 0x000fea0003800000 */
[----:B------:R-:W-:-:S03]  /*f550*/  UMOV UR4, 0xffffffff ;  /* 0xffffffff00047882 */ /* 0x000fc60000000000 */
[----:B------:R-:W-:Y:S05]  /*f560*/  BRA.DIV UR4, `(.L_x_8482) ;  /* 0x00000016041c7947 */ /* 0x000fea000b800000 */
[----:B------:R-:W-:-:S13]  /*f570*/  ELECT P6, URZ, PT ;  /* 0x00000000003f782f */ /* 0x000fda00038c0000 */
.L_x_8527:
[----:B------:R-:W-:Y:S05]  /*f580*/  @!P6 BRA `(.L_x_8371) ;  /* 0x000000000078e947 */ /* 0x000fea0003800000 */
[----:B0-----:R-:W2:Y:S02]  /*f590*/  LDL.LU R3, [R1+0x14] ;  /* 0x0000140001037983 */ /* 0x001ea40000300800 */
[----:B--2---:R-:W-:-:S04]  /*f5a0*/  LOP3.LUT R3, R3, 0x2, RZ, 0xfc, !PT ;  /* 0x0000000203037812 */ /* 0x004fc800078efcff */
[----:B------:R-:W-:-:S13]  /*f5b0*/  ISETP.NE.AND P2, PT, R3, 0x3, PT ;  /* 0x000000030300780c */ /* 0x000fda0003f45270 */
[----:B------:R-:W-:Y:S05]  /*f5c0*/  @!P2 BRA `(.L_x_8483) ;  /* 0x000000000004a947 */ /* 0x000fea0003800000 */
[----:B------:R-:W-:Y:S01]  /*f5d0*/  BPT.TRAP 0x1 ;  /* 0x000000040000795c */ /* 0x000fe20000300000 */
.L_x_8483:
        /* <DEDUP_REMOVED lines=12> */
.L_x_8528:
[----:B------:R-:W1:Y:S02]  /*f6a0*/  SYNCS.PHASECHK.TRANS64.TRYWAIT P0, [R3+URZ], R4 ;  /* 0x00000004030075a7 */ /* 0x000e64000800017f */
[----:B-1----:R-:W-:Y:S05]  /*f6b0*/  @!P0 BRA `(.L_x_8485) ;  /* 0x0000001000fc8947 */ /* 0x002fea0003800000 */
.L_x_8529:
[----:B------:R-:W-:Y:S05]  /*f6c0*/  @!P2 BRA `(.L_x_8486) ;  /* 0x000000000004a947 */ /* 0x000fea0003800000 */
[----:B------:R-:W-:Y:S01]  /*f6d0*/  BPT.TRAP 0x1 ;  /* 0x000000040000795c */ /* 0x000fe20000300000 */
.L_x_8486:
[----:B-1----:R-:W-:-:S04]  /*f6e0*/  VIADD R3, R2, 0x28860 ;  /* 0x0002886002037836 */ /* 0x002fc80000000000 */
[----:B------:R-:W-:-:S04]  /*f6f0*/  IMAD R0, R0, 0x8, R3 ;  /* 0x0000000800007824 */ /* 0x000fc800078e0203 */
[----:B------:R-:W1:Y:S02]  /*f700*/  SYNCS.PHASECHK.TRANS64.TRYWAIT P0, [R0+URZ], R5 ;  /* 0x00000005000075a7 */ /* 0x000e64000800017f */
[----:B-1----:R-:W-:Y:S05]  /*f710*/  @!P0 BRA `(.L_x_8487) ;  /* 0x0000001000f88947 */ /* 0x002fea0003800000 */
.L_x_8530:
[----:B------:R-:W-:-:S07]  /*f720*/  IMAD R3, R8, 0x8, R3 ;  /* 0x0000000808037824 */ /* 0x000fce00078e0203 */
.L_x_8488:
[----:B--2---:R2:W3:Y:S02]  /*f730*/  SYNCS.PHASECHK.TRANS64.TRYWAIT P0, [R3+URZ], R4 ;  /* 0x00000004030075a7 */ /* 0x0044e4000800017f */
[----:B---3--:R-:W-:Y:S05]  /*f740*/  @!P0 NANOSLEEP.SYNCS 0x989680 ;  /* 0x009896800000895d */ /* 0x008fea0003900000 */
[----:B------:R-:W3:Y:S02]  /*f750*/  @!P0 SYNCS.PHASECHK.TRANS64 P0, [R3+URZ], R4 ;  /* 0x00000004030085a7 */ /* 0x000ee4000800007f */
[----:B---3--:R-:W-:Y:S05]  /*f760*/  @!P0 BRA `(.L_x_8488) ;  /* 0xfffffffc00f08947 */ /* 0x008fea000383ffff */
.L_x_8371:
[----:B------:R-:W-:Y:S05]  /*f770*/  BSYNC B6 ;  /* 0x0000000000067941 */ /* 0x000fea0003800000 */
.L_x_8368:
[----:B------:R-:W-:Y:S05]  /*f780*/  EXIT ;  /* 0x000000000000794d */ /* 0x000fea0003800000 */
.L_x_8375:
[----:B-1----:R-:W-:-:S04]  /*f790*/  MOV R0, UR36 ;  /* 0x0000002400007c02 */ /* 0x002fc80008000f00 */
[----:B------:R1:W2:Y:S03]  /*f7a0*/  SYNCS.PHASECHK.TRANS64.TRYWAIT P1, [R0+URZ+0x28800], R3 ;  /* 0x02880003000075a7 */ /* 0x0002a6000802017f */
[----:B--2---:R-:W-:Y:S05]  /*f7b0*/  @!P1 NANOSLEEP.SYNCS 0x989680 ;  /* 0x009896800000995d */ /* 0x004fea0003900000 */
[----:B------:R-:W2:Y:S02]  /*f7c0*/  @!P1 SYNCS.PHASECHK.TRANS64 P1, [R0+URZ+0x28800], R3 ;  /* 0x02880003000095a7 */ /* 0x000ea4000802007f */
[----:B--2---:R-:W-:Y:S05]  /*f7d0*/  @!P1 BRA `(.L_x_8375) ;  /* 0xfffffffc00ec9947 */ /* 0x004fea000383ffff */
[----:B------:R-:W-:Y:S05]  /*f7e0*/  BRA `(.L_x_8489) ;  /* 0xffffff1800f07947 */ /* 0x000fea000383ffff */
.L_x_8379:
[----:B-1----:R-:W-:-:S04]  /*f7f0*/  IMAD.U32 R0, RZ, RZ, UR36 ;  /* 0x00000024ff007e24 */ /* 0x002fc8000f8e00ff */
[----:B------:R1:W3:Y:S03]  /*f800*/  SYNCS.PHASECHK.TRANS64.TRYWAIT P2, [R0+URZ+0x28830], R3 ;  /* 0x02883003000075a7 */ /* 0x0002e6000804017f */
[----:B---3--:R-:W-:Y:S05]  /*f810*/  @!P2 NANOSLEEP.SYNCS 0x989680 ;  /* 0x009896800000a95d */ /* 0x008fea0003900000 */
[----:B------:R-:W3:Y:S02]  /*f820*/  @!P2 SYNCS.PHASECHK.TRANS64 P2, [R0+URZ+0x28830], R3 ;  /* 0x028830030000a5a7 */ /* 0x000ee4000804007f */
[----:B---3--:R-:W-:Y:S05]  /*f830*/  @!P2 BRA `(.L_x_8379) ;  /* 0xfffffffc00eca947 */ /* 0x008fea000383ffff */
[----:B------:R-:W-:Y:S05]  /*f840*/  BRA `(.L_x_8378) ;  /* 0xffffff1c000c7947 */ /* 0x000fea000383ffff */
.L_x_8384:
[----:B-1----:R-:W-:-:S04]  /*f850*/  IMAD.U32 R13, RZ, RZ, UR7 ;  /* 0x00000007ff0d7e24 */ /* 0x002fc8000f8e00ff */
[----:B------:R1:W2:Y:S03]  /*f860*/  SYNCS.PHASECHK.TRANS64.TRYWAIT P3, [R13+URZ+0x28830], R12 ;  /* 0x0288300c0d0075a7 */ /* 0x0002a6000806017f */
[----:B--2---:R-:W-:Y:S05]  /*f870*/  @!P3 NANOSLEEP.SYNCS 0x989680 ;  /* 0x009896800000b95d */ /* 0x004fea0003900000 */
[----:B------:R-:W2:Y:S02]  /*f880*/  @!P3 SYNCS.PHASECHK.TRANS64 P3, [R13+URZ+0x28830], R12 ;  /* 0x0288300c0d00b5a7 */ /* 0x000ea4000806007f */
[----:B--2---:R-:W-:Y:S05]  /*f890*/  @!P3 BRA `(.L_x_8384) ;  /* 0xfffffffc00ecb947 */ /* 0x004fea000383ffff */
[----:B------:R-:W-:Y:S05]  /*f8a0*/  BRA `(.L_x_8381) ;  /* 0xffffff4800907947 */ /* 0x000fea000383ffff */
.L_x_8388:
[----:B-1----:R-:W-:-:S04]  /*f8b0*/  IMAD.U32 R13, RZ, RZ, UR7 ;  /* 0x00000007ff0d7e24 */ /* 0x002fc8000f8e00ff */
[----:B------:R1:W2:Y:S03]  /*f8c0*/  SYNCS.PHASECHK.TRANS64.TRYWAIT P3, [R13+URZ+0x28850], R12 ;  /* 0x0288500c0d0075a7 */ /* 0x0002a6000806017f */
[----:B--2---:R-:W-:Y:S05]  /*f8d0*/  @!P3 NANOSLEEP.SYNCS 0x989680 ;  /* 0x009896800000b95d */ /* 0x004fea0003900000 */
[----:B------:R-:W2:Y:S02]  /*f8e0*/  @!P3 SYNCS.PHASECHK.TRANS64 P3, [R13+URZ+0x28850], R12 ;  /* 0x0288500c0d00b5a7 */ /* 0x000ea4000806007f */
[----:B--2---:R-:W-:Y:S05]  /*f8f0*/  @!P3 BRA `(.L_x_8388) ;  /* 0xfffffffc00ecb947 */ /* 0x004fea000383ffff */
[----:B------:R-:W-:Y:S05]  /*f900*/  BRA `(.L_x_8385) ;  /* 0xffffff4c00547947 */ /* 0x000fea000383ffff */
.L_x_8394:
[----:B-1----:R-:W-:-:S04]  /*f910*/  IMAD.U32 R13, RZ, RZ, UR10 ;  /* 0x0000000aff0d7e24 */ /* 0x002fc8000f8e00ff */
[----:B------:R1:W2:Y:S03]  /*f920*/  SYNCS.PHASECHK.TRANS64.TRYWAIT P2, [R13+URZ+0x28830], R10 ;  /* 0x0288300a0d0075a7 */ /* 0x0002a6000804017f */
[----:B--2---:R-:W-:Y:S05]  /*f930*/  @!P2 NANOSLEEP.SYNCS 0x989680 ;  /* 0x009896800000a95d */ /* 0x004fea0003900000 */
[----:B------:R-:W2:Y:S02]  /*f940*/  @!P2 SYNCS.PHASECHK.TRANS64 P2, [R13+URZ+0x28830], R10 ;  /* 0x0288300a0d00a5a7 */ /* 0x000ea4000804007f */
[----:B--2---:R-:W-:Y:S05]  /*f950*/  @!P2 BRA `(.L_x_8394) ;  /* 0xfffffffc00eca947 */ /* 0x004fea000383ffff */
[----:B------:R-:W-:Y:S05]  /*f960*/  BRA `(.L_x_8391) ;  /* 0xffffff7800b07947 */ /* 0x000fea000383ffff */
.L_x_8398:
[----:B01----:R-:W-:-:S04]  /*f970*/  MOV R10, UR10 ;  /* 0x0000000a000a7c02 */ /* 0x003fc80008000f00 */
[----:B------:R0:W1:Y:S03]  /*f980*/  SYNCS.PHASECHK.TRANS64.TRYWAIT P2, [R10+URZ+0x28850], R9 ;  /* 0x028850090a0075a7 */ /* 0x000066000804017f */
[----:B-1----:R-:W-:Y:S05]  /*f990*/  @!P2 NANOSLEEP.SYNCS 0x989680 ;  /* 0x009896800000a95d */ /* 0x002fea0003900000 */
[----:B------:R-:W1:Y:S02]  /*f9a0*/  @!P2 SYNCS.PHASECHK.TRANS64 P2, [R10+URZ+0x28850], R9 ;  /* 0x028850090a00a5a7 */ /* 0x000e64000804007f */
[----:B-1----:R-:W-:Y:S05]  /*f9b0*/  @!P2 BRA `(.L_x_8398) ;  /* 0xfffffffc00eca947 */ /* 0x002fea000383ffff */
[----:B------:R-:W-:Y:S05]  /*f9c0*/  BRA `(.L_x_8395) ;  /* 0xffffff7c00707947 */ /* 0x000fea000383ffff */
.L_x_8403:
[----:B-1----:R-:W-:-:S04]  /*f9d0*/  IMAD.U32 R3, RZ, RZ, UR5 ;  /* 0x00000005ff037e24 */ /* 0x002fc8000f8e00ff */
[----:B------:R1:W2:Y:S03]  /*f9e0*/  SYNCS.PHASECHK.TRANS64.TRYWAIT P0, [R3+URZ+0x28850], R0 ;  /* 0x02885000030075a7 */ /* 0x0002a6000800017f */
[----:B--2---:R-:W-:Y:S05]  /*f9f0*/  @!P0 NANOSLEEP.SYNCS 0x989680 ;  /* 0x009896800000895d */ /* 0x004fea0003900000 */
[----:B------:R-:W2:Y:S02]  /*fa00*/  @!P0 SYNCS.PHASECHK.TRANS64 P0, [R3+URZ+0x28850], R0 ;  /* 0x02885000030085a7 */ /* 0x000ea4000800007f */
[----:B--2---:R-:W-:Y:S05]  /*fa10*/  @!P0 BRA `(.L_x_8403) ;  /* 0xfffffffc00ec8947 */ /* 0x004fea000383ffff */
[----:B------:R-:W-:Y:S05]  /*fa20*/  BRA `(.L_x_8402) ;  /* 0xffffffa000407947 */ /* 0x000fea000383ffff */
.L_x_8414:
[----:B------:R-:W-:Y:S01]  /*fa30*/  IMAD.MOV.U32 R13, RZ, RZ, R0 ;  /* 0x000000ffff0d7224 */ /* 0x000fe200078e0000 */
[----:B------:R-:W-:Y:S01]  /*fa40*/  MOV R15, 0xffffffff ;  /* 0xffffffff000f7802 */ /* 0x000fe20000000f00 */
[----:B------:R-:W-:Y:S02]  /*fa50*/  IMAD.MOV.U32 R12, RZ, RZ, RZ ;  /* 0x000000ffff0c7224 */ /* 0x000fe400078e00ff */
[----:B------:R-:W-:-:S07]  /*fa60*/  IMAD.MOV.U32 R11, RZ, RZ, 0x1f ;  /* 0x0000001fff0b7424 */ /* 0x000fce00078e00ff */
[----:B------:R-:W-:Y:S05]  /*fa70*/  WARPSYNC.COLLECTIVE R15, `(.L_x_8490) ;  /* 0x000000000f087348 */ /* 0x000fea0003c00000 */
[----:B------:R0:W1:Y:S02]  /*fa80*/  SHFL.IDX P6, R14, R13, R12, R11 ;  /* 0x0000000c0d0e7389 */ /* 0x00006400000c000b */
[----:B01----:R-:W-:Y:S01]  /*fa90*/  ENDCOLLECTIVE ;  /* 0x000000000000791b */ /* 0x003fe20003800000 */
.L_x_8490:
[----:B------:R-:W-:Y:S05]  /*faa0*/  BRA `(.L_x_8491) ;  /* 0xffffffcc00447947 */ /* 0x000fea000383ffff */
.L_x_8416:
[----:B------:R-:W-:Y:S01]  /*fab0*/  BSSY B0, `(.L_x_8492) ;  /* 0x0000006000007945 */ /* 0x000fe20003800000 */
[----:B------:R-:W-:-:S07]  /*fac0*/  IMAD.MOV.U32 R15, RZ, RZ, -0x1 ;  /* 0xffffffffff0f7424 */ /* 0x000fce00078e00ff */
[----:B0-----:R-:W-:Y:S05]  /*fad0*/  WARPSYNC.COLLECTIVE R15, `(.L_x_8493) ;  /* 0x000000000f0c7348 */ /* 0x001fea0003c00000 */
[----:B------:R-:W-:Y:S02]  /*fae0*/  ELECT P6, UR62, PT ;  /* 0x00000000003e782f */ /* 0x000fe400038c0000 */
[----:B------:R-:W-:Y:S01]  /*faf0*/  MOV R14, UR62 ;  /* 0x0000003e000e7c02 */ /* 0x000fe20008000f00 */
[----:B0-----:R-:W-:Y:S10]  /*fb00*/  ENDCOLLECTIVE ;  /* 0x000000000000791b */ /* 0x001ff40003800000 */
.L_x_8493:
[----:B------:R-:W-:Y:S05]  /*fb10*/  BSYNC B0 ;  /* 0x0000000000007941 */ /* 0x000fea0003800000 */
.L_x_8492:
[----:B------:R-:W-:Y:S05]  /*fb20*/  BRA `(.L_x_8494) ;  /* 0xffffffcc00447947 */ /* 0x000fea000383ffff */
.L_x_8418:
[----:B0-----:R-:W-:-:S04]  /*fb30*/  IMAD.U32 R3, RZ, RZ, UR38 ;  /* 0x00000026ff037e24 */ /* 0x001fc8000f8e00ff */
[----:B------:R0:W1:Y:S03]  /*fb40*/  SYNCS.PHASECHK.TRANS64.TRYWAIT P0, [R3+URZ+0x28840], R0 ;  /* 0x02884000030075a7 */ /* 0x000066000800017f */
[----:B-1----:R-:W-:Y:S05]  /*fb50*/  @!P0 NANOSLEEP.SYNCS 0x989680 ;  /* 0x009896800000895d */ /* 0x002fea0003900000 */
[----:B------:R-:W1:Y:S02]  /*fb60*/  @!P0 SYNCS.PHASECHK.TRANS64 P0, [R3+URZ+0x28840], R0 ;  /* 0x02884000030085a7 */ /* 0x000e64000800007f */
[----:B-1----:R-:W-:Y:S05]  /*fb70*/  @!P0 BRA `(.L_x_8418) ;  /* 0xfffffffc00ec8947 */ /* 0x002fea000383ffff */
[----:B------:R-:W-:Y:S05]  /*fb80*/  BRA `(.L_x_8495) ;  /* 0xffffffcc009c7947 */ /* 0x000fea000383ffff */
.L_x_8421:
[----:B------:R-:W-:Y:S01]  /*fb90*/  IMAD.MOV.U32 R13, RZ, RZ, R5 ;  /* 0x000000ffff0d7224 */ /* 0x000fe200078e0005 */
[----:B------:R-:W-:Y:S01]  /*fba0*/  MOV R12, RZ ;  /* 0x000000ff000c7202 */ /* 0x000fe20000000f00 */
[----:B------:R-:W-:Y:S02]  /*fbb0*/  IMAD.MOV.U32 R11, RZ, RZ, 0x181f ;  /* 0x0000181fff0b7424 */ /* 0x000fe400078e00ff */
[----:B------:R-:W-:Y:S02]  /*fbc0*/  IMAD.MOV.U32 R15, RZ, RZ, -0x1 ;  /* 0xffffffffff0f7424 */ /* 0x000fe400078e00ff */
[----:B------:R-:W-:-:S07]  /*fbd0*/  IMAD R6, R9, 0x80, R6 ;  /* 0x0000008009067824 */ /* 0x000fce00078e0206 */
[----:B------:R-:W-:Y:S05]  /*fbe0*/  WARPSYNC.COLLECTIVE R15, `(.L_x_8496) ;  /* 0x000000000f087348 */ /* 0x000fea0003c00000 */
[----:B------:R0:W1:Y:S02]  /*fbf0*/  SHFL.IDX P6, R14, R13, R12, R11 ;  /* 0x0000000c0d0e7389 */ /* 0x00006400000c000b */
[----:B01----:R-:W-:Y:S01]  /*fc00*/  ENDCOLLECTIVE ;  /* 0x000000000000791b */ /* 0x003fe20003800000 */
.L_x_8496:
[----:B------:R-:W-:Y:S02]  /*fc10*/  VIADD R9, R6, 0x10 ;  /* 0x0000001006097836 */ /* 0x000fe40000000000 */
[----:B------:R-:W-:Y:S02]  /*fc20*/  IMAD.MOV.U32 R13, RZ, RZ, R0 ;  /* 0x000000ffff0d7224 */ /* 0x000fe400078e0000 */
[----:B------:R-:W-:-:S07]  /*fc30*/  IMAD.MOV.U32 R2, RZ, RZ, R14 ;  /* 0x000000ffff027224 */ /* 0x000fce00078e000e */
[----:B------:R-:W-:Y:S05]  /*fc40*/  WARPSYNC.COLLECTIVE R15, `(.L_x_8497) ;  /* 0x000000000f087348 */ /* 0x000fea0003c00000 */
[----:B------:R0:W1:Y:S02]  /*fc50*/  SHFL.IDX P6, R14, R13, R12, R11 ;  /* 0x0000000c0d0e7389 */ /* 0x00006400000c000b */
[----:B01----:R-:W-:Y:S01]  /*fc60*/  ENDCOLLECTIVE ;  /* 0x000000000000791b */ /* 0x003fe20003800000 */
.L_x_8497:
[----:B------:R-:W-:Y:S02]  /*fc70*/  ULDC UR4, c[0x0][0x288] ;  /* 0x0000a20000047ab9 */ /* 0x000fe40000000800 */
[----:B------:R-:W-:-:S05]  /*fc80*/  IMAD R4, R8, UR4, RZ ;  /* 0x0000000408047c24 */ /* 0x000fca000f8e02ff */
[----:B------:R-:W-:Y:S01]  /*fc90*/  ISETP.GE.AND P2, PT, R6, R4, PT ;  /* 0x000000040600720c */ /* 0x000fe20003f46270 */
[----:B------:R-:W-:Y:S02]  /*fca0*/  IMAD.MOV.U32 R13, RZ, RZ, R5 ;  /* 0x000000ffff0d7224 */ /* 0x000fe400078e0005 */
[----:B------:R-:W-:-:S10]  /*fcb0*/  IMAD.MOV.U32 R12, RZ, RZ, 0x1 ;  /* 0x00000001ff0c7424 */ /* 0x000fd400078e00ff */
[----:B------:R-:W-:Y:S02]  /*fcc0*/  @!P2 LEA R8, R7, UR38, 0x1 ;  /* 0x000000260708ac11 */ /* 0x000fe4000f8e08ff */
[----:B------:R-:W-:-:S07]  /*fcd0*/  MOV R3, R14 ;  /* 0x0000000e00037202 */ /* 0x000fce0000000f00 */
[----:B------:R-:W-:Y:S05]  /*fce0*/  WARPSYNC.COLLECTIVE R15, `(.L_x_8498) ;  /* 0x000000000f087348 */ /* 0x000fea0003c00000 */
[----:B------:R0:W1:Y:S02]  /*fcf0*/  SHFL.IDX P6, R14, R13, R12, R11 ;  /* 0x0000000c0d0e7389 */ /* 0x00006400000c000b */
[----:B01----:R-:W-:Y:S01]  /*fd00*/  ENDCOLLECTIVE ;  /* 0x000000000000791b */ /* 0x003fe20003800000 */
.L_x_8498:
[----:B------:R-:W-:-:S04]  /*fd10*/  LOP3.LUT R3, R3, R2, RZ, 0x3c, !PT ;  /* 0x0000000203037212 */ /* 0x000fc800078e3cff */
[----:B------:R-:W-:-:S04]  /*fd20*/  LOP3.LUT R2, R3, R2, RZ, 0x3c, !PT ;  /* 0x0000000203027212 */ /* 0x000fc800078e3cff */
[----:B------:R-:W-:Y:S02]  /*fd30*/  LOP3.LUT R3, R3, R2, RZ, 0x3c, !PT ;  /* 0x0000000203037212 */ /* 0x000fe400078e3cff */
[----:B------:R-:W-:Y:S01]  /*fd40*/  MOV R13, R0 ;  /* 0x00000000000d7202 */ /* 0x000fe20000000f00 */
[----:B------:R-:W-:-:S05]  /*fd50*/  @!P2 IMAD.WIDE.U32 R2, R10, 0x2, R2 ;  /* 0x000000020a02a825 */ /* 0x000fca00078e0002 */
        /* <DEDUP_REMOVED lines=10> */
.L_x_8499:
[----:B------:R-:W-:Y:S01]  /*fe00*/  @!P2 LEA R21, R7, UR38, 0x1 ;  /* 0x000000260715ac11 */ /* 0x000fe2000f8e08ff */
[----:B------:R-:W-:Y:S02]  /*fe10*/  IMAD.MOV.U32 R9, RZ, RZ, R8 ;  /* 0x000000ffff097224 */ /* 0x000fe400078e0008 */
[----:B------:R-:W-:Y:S02]  /*fe20*/  VIADD R3, R6, 0x20 ;  /* 0x0000002006037836 */ /* 0x000fe40000000000 */
[----:B------:R-:W-:Y:S01]  /*fe30*/  IMAD.MOV.U32 R13, RZ, RZ, R5 ;  /* 0x000000ffff0d7224 */ /* 0x000fe200078e0005 */
[----:B------:R-:W-:Y:S01]  /*fe40*/  MOV R12, 0x2 ;  /* 0x00000002000c7802 */ /* 0x000fe20000000f00 */
[----:B------:R-:W-:-:S07]  /*fe50*/  IMAD.MOV.U32 R8, RZ, RZ, R14 ;  /* 0x000000ffff087224 */ /* 0x000fce00078e000e */
[----:B------:R-:W-:Y:S05]  /*fe60*/  WARPSYNC.COLLECTIVE R15, `(.L_x_8500) ;  /* 0x000000000f087348 */ /* 0x000fea0003c00000 */
[----:B------:R0:W1:Y:S02]  /*fe70*/  SHFL.IDX P6, R14, R13, R12, R11 ;  /* 0x0000000c0d0e7389 */ /* 0x00006400000c000b */
[----:B01----:R-:W-:Y:S01]  /*fe80*/  ENDCOLLECTIVE ;  /* 0x000000000000791b */ /* 0x003fe20003800000 */
.L_x_8500:
[----:B------:R-:W-:-:S05]  /*fe90*/  @!P2 IMAD.WIDE.U32 R8, R10, 0x2, R8 ;  /* 0x000000020a08a825 */ /* 0x000fca00078e0008 */
[----:B------:R-:W-:Y:S01]  /*fea0*/  @!PT LDS RZ, [RZ] ;  /* 0x00000000fffff984 */ /* 0x000fe20000000800 */
[----:B------:R-:W-:Y:S01]  /*feb0*/  @!PT LDS RZ, [RZ] ;  /* 0x00000000fffff984 */ /* 0x000fe20000000800 */
[----:B------:R-:W-:Y:S01]  /*fec0*/  @!PT LDS RZ, [RZ] ;  /* 0x00000000fffff984 */ /* 0x000fe20000000800 */
[----:B------:R-:W-:Y:S04]  /*fed0*/  @!P2 LDGSTS.E.BYPASS.LTC128B.128 [R21+0x10c00], desc[UR42][R8.64], !P1 ;  /* 0x10c000000815afae */ /* 0x000fe8000c901d6a */
[----:B------:R0:W-:Y:S01]  /*fee0*/  @!P2 LDGSTS.E.BYPASS.LTC128B.128 [R21+0x14c00], desc[UR42][R8.64+0x80], !P0 ;  /* 0x14c000800815afae */ /* 0x0001e2000c101d6a */
[----:B------:R-:W-:Y:S01]  /*fef0*/  ISETP.GE.AND P2, PT, R3, R4, PT ;  /* 0x000000040300720c */ /* 0x000fe20003f46270 */
[----:B------:R-:W-:Y:S01]  /*ff00*/  IMAD.MOV.U32 R13, RZ, RZ, R0 ;  /* 0x000000ffff0d7224 */ /* 0x000fe200078e0000 */
[----:B0-----:R-:W-:Y:S01]  /*ff10*/  IADD3 R9, R6, 0x30, RZ ;  /* 0x0000003006097810 */ /* 0x001fe20007ffe0ff */
[----:B------:R-:W-:-:S10]  /*ff20*/  IMAD.MOV.U32 R2, RZ, RZ, R14 ;  /* 0x000000ffff027224 */ /* 0x000fd400078e000e */
[----:B------:R-:W-:-:S07]  /*ff30*/  @!P2 LEA R20, R7, UR38, 0x1 ;  /* 0x000000260714ac11 */ /* 0x000fce000f8e08ff */
[----:B------:R-:W-:Y:S05]  /*ff40*/  WARPSYNC.COLLECTIVE R15, `(.L_x_8501) ;  /* 0x000000000f087348 */ /* 0x000fea0003c00000 */
[----:B------:R0:W1:Y:S02]  /*ff50*/  SHFL.IDX P6, R14, R13, R12, R11 ;  /* 0x0000000c0d0e7389 */ /* 0x00006400000c000b */
[----:B01----:R-:W-:Y:S01]  /*ff60*/  ENDCOLLECTIVE ;  /* 0x000000000000791b */ /* 0x003fe20003800000 */
.L_x_8501:
[----:B------:R-:W-:Y:S02]  /*ff70*/  IMAD.MOV.U32 R3, RZ, RZ, R2 ;  /* 0x000000ffff037224 */ /* 0x000fe400078e0002 */
[----:B------:R-:W-:Y:S02]  /*ff80*/  IMAD.MOV.U32 R13, RZ, RZ, R5 ;  /* 0x000000ffff0d7224 */ /* 0x000fe400078e0005 */
[----:B------:R-:W-:Y:S02]  /*ff90*/  IMAD.MOV.U32 R12, RZ, RZ, 0x3 ;  /* 0x00000003ff0c7424 */ /* 0x000fe400078e00ff */
[----:B------:R-:W-:-:S07]  /*ffa0*/  IMAD.MOV.U32 R2, RZ, RZ, R14 ;  /* 0x000000ffff027224 */ /* 0x000fce00078e000e */
[----:B------:R-:W-:Y:S05]  /*ffb0*/  WARPSYNC.COLLECTIVE R15, `(.L_x_8502) ;  /* 0x000000000f087348 */ /* 0x000fea0003c00000 */
[----:B------:R0:W1:Y:S02]  /*ffc0*/  SHFL.IDX P6, R14, R13, R12, R11 ;  /* 0x0000000c0d0e7389 */ /* 0x00006400000c000b */
[----:B01----:R-:W-:Y:S01]  /*ffd0*/  ENDCOLLECTIVE ;  /* 0x000000000000791b */ /* 0x003fe20003800000 */
.L_x_8502:
        /* <DEDUP_REMOVED lines=14> */
.L_x_8503:
[----:B------:R-:W-:Y:S01]  /*100c0*/  MOV R9, R8 ;  /* 0x0000000800097202 */ /* 0x000fe20000000f00 */
[----:B------:R-:W-:Y:S02]  /*100d0*/  IMAD.MOV.U32 R13, RZ, RZ, R5 ;  /* 0x000000ffff0d7224 */ /* 0x000fe400078e0005 */
[----:B------:R-:W-:Y:S02]  /*100e0*/  IMAD.MOV.U32 R12, RZ, RZ, 0x4 ;  /* 0x00000004ff0c7424 */ /* 0x000fe400078e00ff */
[----:B------:R-:W-:-:S07]  /*100f0*/  IMAD.MOV.U32 R8, RZ, RZ, R14 ;  /* 0x000000ffff087224 */ /* 0x000fce00078e000e */
[----:B------:R-:W-:Y:S05]  /*10100*/  WARPSYNC.COLLECTIVE R15, `(.L_x_8504) ;  /* 0x000000000f087348 */ /* 0x000fea0003c00000 */
[----:B------:R0:W1:Y:S02]  /*10110*/  SHFL.IDX P6, R14, R13, R12, R11 ;  /* 0x0000000c0d0e7389 */ /* 0x00006400000c000b */
[----:B01----:R-:W-:Y:S01]  /*10120*/  ENDCOLLECTIVE ;  /* 0x000000000000791b */ /* 0x003fe20003800000 */
.L_x_8504:
        /* <DEDUP_REMOVED lines=8> */
[----:B0-----:R-:W-:Y:S01]  /*101b0*/  VIADD R9, R6, 0x50 ;  /* 0x0000005006097836 */ /* 0x001fe20000000000 */
[----:B------:R-:W-:-:S09]  /*101c0*/  MOV R2, R14 ;  /* 0x0000000e00027202 */ /* 0x000fd20000000f00 */
[----:B------:R-:W-:Y:S05]  /*101d0*/  WARPSYNC.COLLECTIVE R15, `(.L_x_8505) ;  /* 0x000000000f087348 */ /* 0x000fea0003c00000 */
[----:B------:R0:W1:Y:S02]  /*101e0*/  SHFL.IDX P6, R14, R13, R12, R11 ;  /* 0x0000000c0d0e7389 */ /* 0x00006400000c000b */
[----:B01----:R-:W-:Y:S01]  /*101f0*/  ENDCOLLECTIVE ;  /* 0x000000000000791b */ /* 0x003fe20003800000 */
.L_x_8505:
[----:B------:R-:W-:Y:S01]  /*10200*/  @!P2 LEA R20, R7, UR38, 0x1 ;  /* 0x000000260714ac11 */ /* 0x000fe2000f8e08ff */
[----:B------:R-:W-:Y:S01]  /*10210*/  IMAD.MOV.U32 R3, RZ, RZ, R2 ;  /* 0x000000ffff037224 */ /* 0x000fe200078e0002 */
[----:B------:R-:W-:Y:S01]  /*10220*/  MOV R13, R5 ;  /* 0x00000005000d7202 */ /* 0x000fe20000000f00 */
[----:B------:R-:W-:Y:S02]  /*10230*/  IMAD.MOV.U32 R12, RZ, RZ, 0x5 ;  /* 0x00000005ff0c7424 */ /* 0x000fe400078e00ff */
[----:B------:R-:W-:-:S07]  /*10240*/  IMAD.MOV.U32 R2, RZ, RZ, R14 ;  /* 0x000000ffff027224 */ /* 0x000fce00078e000e */
[----:B------:R-:W-:Y:S05]  /*10250*/  WARPSYNC.COLLECTIVE R15, `(.L_x_8506) ;  /* 0x000000000f087348 */ /* 0x000fea0003c00000 */
[----:B------:R0:W1:Y:S02]  /*10260*/  SHFL.IDX P6, R14, R13, R12, R11 ;  /* 0x0000000c0d0e7389 */ /* 0x00006400000c000b */
[----:B01----:R-:W-:Y:S01]  /*10270*/  ENDCOLLECTIVE ;  /* 0x000000000000791b */ /* 0x003fe20003800000 */
.L_x_8506:
        /* <DEDUP_REMOVED lines=14> */
.L_x_8507:
[----:B------:R-:W-:Y:S02]  /*10360*/  IMAD.MOV.U32 R9, RZ, RZ, R8 ;  /* 0x000000ffff097224 */ /* 0x000fe400078e0008 */
[----:B------:R-:W-:Y:S02]  /*10370*/  IMAD.MOV.U32 R13, RZ, RZ, R5 ;  /* 0x000000ffff0d7224 */ /* 0x000fe400078e0005 */
[----:B------:R-:W-:Y:S01]  /*10380*/  IMAD.MOV.U32 R12, RZ, RZ, 0x6 ;  /* 0x00000006ff0c7424 */ /* 0x000fe200078e00ff */
[----:B------:R-:W-:-:S07]  /*10390*/  MOV R8, R14 ;  /* 0x0000000e00087202 */ /* 0x000fce0000000f00 */
[----:B------:R-:W-:Y:S05]  /*103a0*/  WARPSYNC.COLLECTIVE R15, `(.L_x_8508) ;  /* 0x000000000f087348 */ /* 0x000fea0003c00000 */
[----:B------:R0:W1:Y:S02]  /*103b0*/  SHFL.IDX P6, R14, R13, R12, R11 ;  /* 0x0000000c0d0e7389 */ /* 0x00006400000c000b */
[----:B01----:R-:W-:Y:S01]  /*103c0*/  ENDCOLLECTIVE ;  /* 0x000000000000791b */ /* 0x003fe20003800000 */
.L_x_8508:
[----:B------:R-:W-:-:S05]  /*103d0*/  @!P2 IMAD.WIDE.U32 R8, R10, 0x2, R8 ;  /* 0x000000020a08a825 */ /* 0x000fca00078e0008 */
[----:B------:R-:W-:Y:S01]  /*103e0*/  @!PT LDS RZ, [RZ] ;  /* 0x00000000fffff984 */ /* 0x000fe20000000800 */
[----:B------:R-:W-:Y:S01]  /*103f0*/  @!PT LDS RZ, [RZ] ;  /* 0x00000000fffff984 */ /* 0x000fe20000000800 */
[----:B------:R-:W-:Y:S01]  /*10400*/  @!PT LDS RZ, [RZ] ;  /* 0x00000000fffff984 */ /* 0x000fe20000000800 */
[----:B------:R0:W-:Y:S04]  /*10410*/  @!P2 LDGSTS.E.BYPASS.LTC128B.128 [R21+0x12c00], desc[UR42][R8.64], !P1 ;  /* 0x12c000000815afae */ /* 0x0001e8000c901d6a */
[----:B------:R0:W-:Y:S01]  /*10420*/  @!P2 LDGSTS.E.BYPASS.LTC128B.128 [R21+0x16c00], desc[UR42][R8.64+0x80], !P0 ;  /* 0x16c000800815afae */ /* 0x0001e2000c101d6a */
[----:B------:R-:W-:Y:S02]  /*10430*/  ISETP.GE.AND P2, PT, R3, R4, PT ;  /* 0x000000040300720c */ /* 0x000fe40003f46270 */
[----:B------:R-:W-:Y:S01]  /*10440*/  MOV R13, R0 ;  /* 0x00000000000d7202 */ /* 0x000fe20000000f00 */
[----:B------:R-:W-:-:S10]  /*10450*/  IMAD.MOV.U32 R2, RZ, RZ, R14 ;  /* 0x000000ffff027224 */ /* 0x000fd400078e000e */
[----:B0-----:R-:W-:Y:S05]  /*10460*/  WARPSYNC.COLLECTIVE R15, `(.L_x_8509) ;  /* 0x000000000f087348 */ /* 0x001fea0003c00000 */
[----:B------:R1:W2:Y:S02]  /*10470*/  SHFL.IDX P6, R14, R13, R12, R11 ;  /* 0x0000000c0d0e7389 */ /* 0x0002a400000c000b */
[----:B012---:R-:W-:Y:S01]  /*10480*/  ENDCOLLECTIVE ;  /* 0x000000000000791b */ /* 0x007fe20003800000 */
.L_x_8509:
[----:B------:R-:W-:Y:S01]  /*10490*/  @!P2 LEA R8, R7, UR38, 0x1 ;  /* 0x000000260708ac11 */ /* 0x000fe2000f8e08ff */
[----:B------:R-:W-:Y:S02]  /*104a0*/  IMAD.MOV.U32 R3, RZ, RZ, R2 ;  /* 0x000000ffff037224 */ /* 0x000fe400078e0002 */
[----:B------:R-:W-:Y:S02]  /*104b0*/  IMAD.MOV.U32 R13, RZ, RZ, R5 ;  /* 0x000000ffff0d7224 */ /* 0x000fe400078e0005 */
[----:B------:R-:W-:Y:S02]  /*104c0*/  IMAD.MOV.U32 R12, RZ, RZ, 0x7 ;  /* 0x00000007ff0c7424 */ /* 0x000fe400078e00ff */
[----:B------:R-:W-:-:S07]  /*104d0*/  IMAD.MOV.U32 R2, RZ, RZ, R14 ;  /* 0x000000ffff027224 */ /* 0x000fce00078e000e */
[----:B------:R-:W-:Y:S05]  /*104e0*/  WARPSYNC.COLLECTIVE R15, `(.L_x_8510) ;  /* 0x000000000f087348 */ /* 0x000fea0003c00000 */
[----:B------:R0:W1:Y:S02]  /*104f0*/  SHFL.IDX P6, R14, R13, R12, R11 ;  /* 0x0000000c0d0e7389 */ /* 0x00006400000c000b */
[----:B01----:R-:W-:Y:S01]  /*10500*/  ENDCOLLECTIVE ;  /* 0x000000000000791b */ /* 0x003fe20003800000 */
.L_x_8510:
[----:B------:R-:W-:-:S05]  /*10510*/  @!P2 IMAD.WIDE.U32 R2, R10, 0x2, R2 ;  /* 0x000000020a02a825 */ /* 0x000fca00078e0002 */
[----:B------:R-:W-:Y:S01]  /*10520*/  @!PT LDS RZ, [RZ] ;  /* 0x00000000fffff984 */ /* 0x000fe20000000800 */
[----:B------:R-:W-:Y:S01]  /*10530*/  @!PT LDS RZ, [RZ] ;  /* 0x00000000fffff984 */ /* 0x000fe20000000800 */
[----:B------:R-:W-:Y:S01]  /*10540*/  @!PT LDS RZ, [RZ] ;  /* 0x00000000fffff984 */ /* 0x000fe20000000800 */
[----:B------:R-:W-:Y:S04]  /*10550*/  @!P2 LDGSTS.E.BYPASS.LTC128B.128 [R8+0x13400], desc[UR42][R2.64], !P1 ;  /* 0x134000000208afae */ /* 0x000fe8000c901d6a */
[----:B------:R0:W-:Y:S01]  /*10560*/  @!P2 LDGSTS.E.BYPASS.LTC128B.128 [R8+0x17400], desc[UR42][R2.64+0x80], !P0 ;  /* 0x174000800208afae */ /* 0x0001e2000c101d6a */
[----:B------:R-:W-:Y:S01]  /*10570*/  IMAD.MOV.U32 R13, RZ, RZ, R0 ;  /* 0x000000ffff0d7224 */ /* 0x000fe200078e0000 */
[----:B0-----:R-:W-:-:S07]  /*10580*/  MOV R2, R14 ;  /* 0x0000000e00027202 */ /* 0x001fce0000000f00 */
[----:B------:R-:W-:Y:S05]  /*10590*/  WARPSYNC.COLLECTIVE R15, `(.L_x_8511) ;  /* 0x000000000f087348 */ /* 0x000fea0003c00000 */
[----:B------:R0:W1:Y:S02]  /*105a0*/  SHFL.IDX P6, R14, R13, R12, R11 ;  /* 0x0000000c0d0e7389 */ /* 0x00006400000c000b */
[----:B01----:R-:W-:Y:S01]  /*105b0*/  ENDCOLLECTIVE ;  /* 0x000000000000791b */ /* 0x003fe20003800000 */
.L_x_8511:
[----:B------:R-:W-:Y:S05]  /*105c0*/  BRA `(.L_x_8512) ;  /* 0xffffffcc00ec7947 */ /* 0x000fea000383ffff */
.L_x_8424:
[----:B0-----:R-:W-:-:S04]  /*105d0*/  IMAD.U32 R3, RZ, RZ, UR38 ;  /* 0x00000026ff037e24 */ /* 0x001fc8000f8e00ff */
[----:B------:R0:W1:Y:S03]  /*105e0*/  SYNCS.PHASECHK.TRANS64.TRYWAIT P0, [R3+URZ+0x28820], R2 ;  /* 0x02882002030075a7 */ /* 0x000066000800017f */
[----:B-1----:R-:W-:Y:S05]  /*105f0*/  @!P0 NANOSLEEP.SYNCS 0x989680 ;  /* 0x009896800000895d */ /* 0x002fea0003900000 */
[----:B------:R-:W1:Y:S02]  /*10600*/  @!P0 SYNCS.PHASECHK.TRANS64 P0, [R3+URZ+0x28820], R2 ;  /* 0x02882002030085a7 */ /* 0x000e64000800007f */
[----:B-1----:R-:W-:Y:S05]  /*10610*/  @!P0 BRA `(.L_x_8424) ;  /* 0xfffffffc00ec8947 */ /* 0x002fea000383ffff */
[----:B------:R-:W-:Y:S05]  /*10620*/  BRA `(.L_x_8513) ;  /* 0xffffffd000407947 */ /* 0x000fea000383ffff */
.L_x_8431:
[----:B-1----:R-:W-:-:S04]  /*10630*/  IMAD.U32 R3, RZ, RZ, UR38 ;  /* 0x00000026ff037e24 */ /* 0x002fc8000f8e00ff */
[----:B------:R1:W2:Y:S03]  /*10640*/  SYNCS.PHASECHK.TRANS64.TRYWAIT P0, [R3+URZ+0x28848], R2 ;  /* 0x02884802030075a7 */ /* 0x0002a6000800017f */
[----:B--2---:R-:W-:Y:S05]  /*10650*/  @!P0 NANOSLEEP.SYNCS 0x989680 ;  /* 0x009896800000895d */ /* 0x004fea0003900000 */
[----:B------:R-:W2:Y:S02]  /*10660*/  @!P0 SYNCS.PHASECHK.TRANS64 P0, [R3+URZ+0x28848], R2 ;  /* 0x02884802030085a7 */ /* 0x000ea4000800007f */
[----:B--2---:R-:W-:Y:S05]  /*10670*/  @!P0 BRA `(.L_x_8431) ;  /* 0xfffffffc00ec8947 */ /* 0x004fea000383ffff */
[----:B------:R-:W-:Y:S05]  /*10680*/  BRA `(.L_x_8514) ;  /* 0xffffffd400187947 */ /* 0x000fea000383ffff */
.L_x_8437:
[----:B0-----:R-:W-:-:S04]  /*10690*/  IMAD.U32 R3, RZ, RZ, UR38 ;  /* 0x00000026ff037e24 */ /* 0x001fc8000f8e00ff */
[----:B------:R0:W1:Y:S03]  /*106a0*/  SYNCS.PHASECHK.TRANS64.TRYWAIT P0, [R3+URZ+0x28860], R2 ;  /* 0x02886002030075a7 */ /* 0x000066000800017f */
[----:B-1----:R-:W-:Y:S05]  /*106b0*/  @!P0 NANOSLEEP.SYNCS 0x989680 ;  /* 0x009896800000895d */ /* 0x002fea0003900000 */
[----:B------:R-:W1:Y:S02]  /*106c0*/  @!P0 SYNCS.PHASECHK.TRANS64 P0, [R3+URZ+0x28860], R2 ;  /* 0x02886002030085a7 */ /* 0x000e64000800007f */
[----:B-1----:R-:W-:Y:S05]  /*106d0*/  @!P0 BRA `(.L_x_8437) ;  /* 0xfffffffc00ec8947 */ /* 0x002fea000383ffff */
[----:B------:R-:W-:Y:S05]  /*106e0*/  BRA `(.L_x_8515) ;  /* 0xffffffd400b47947 */ /* 0x000fea000383ffff */
.L_x_8446:
[----:B-1----:R-:W-:-:S04]  /*106f0*/  MOV R3, UR38 ;  /* 0x0000002600037c02 */ /* 0x002fc80008000f00 */
[----:B------:R1:W2:Y:S03]  /*10700*/  SYNCS.PHASECHK.TRANS64.TRYWAIT P0, [R3+URZ+0x28840], R2 ;  /* 0x02884002030075a7 */ /* 0x0002a6000800017f */
[----:B--2---:R-:W-:Y:S05]  /*10710*/  @!P0 NANOSLEEP.SYNCS 0x989680 ;  /* 0x009896800000895d */ /* 0x004fea0003900000 */
[----:B------:R-:W2:Y:S02]  /*10720*/  @!P0 SYNCS.PHASECHK.TRANS64 P0, [R3+URZ+0x28840], R2 ;  /* 0x02884002030085a7 */ /* 0x000ea4000800007f */
[----:B--2---:R-:W-:Y:S05]  /*10730*/  @!P0 BRA `(.L_x_8446) ;  /* 0xfffffffc00ec8947 */ /* 0x004fea000383ffff */
[----:B------:R-:W-:Y:S05]  /*10740*/  BRA `(.L_x_8516) ;  /* 0xffffffd800d87947 */ /* 0x000fea000383ffff */
.L_x_8452:
[----:B0-----:R-:W-:-:S04]  /*10750*/  IMAD.U32 R3, RZ, RZ, UR38 ;  /* 0x00000026ff037e24 */ /* 0x001fc8000f8e00ff */
[----:B------:R0:W1:Y:S03]  /*10760*/  SYNCS.PHASECHK.TRANS64.TRYWAIT P0, [R3+URZ+0x28868], R2 ;  /* 0x02886802030075a7 */ /* 0x000066000800017f */
[----:B-1----:R-:W-:Y:S05]  /*10770*/  @!P0 NANOSLEEP.SYNCS 0x989680 ;  /* 0x009896800000895d */ /* 0x002fea0003900000 */
[----:B------:R-:W1:Y:S02]  /*10780*/  @!P0 SYNCS.PHASECHK.TRANS64 P0, [R3+URZ+0x28868], R2 ;  /* 0x02886802030085a7 */ /* 0x000e64000800007f */
[----:B-1----:R-:W-:Y:S05]  /*10790*/  @!P0 BRA `(.L_x_8452) ;  /* 0xfffffffc00ec8947 */ /* 0x002fea000383ffff */
[----:B------:R-:W-:Y:S05]  /*107a0*/  BRA `(.L_x_8517) ;  /* 0xffffffdc00787947 */ /* 0x000fea000383ffff */
.L_x_8461:
[----:B-1----:R-:W-:-:S04]  /*107b0*/  IMAD.U32 R3, RZ, RZ, UR38 ;  /* 0x00000026ff037e24 */ /* 0x002fc8000f8e00ff */
[----:B------:R1:W2:Y:S03]  /*107c0*/  SYNCS.PHASECHK.TRANS64.TRYWAIT P0, [R3+URZ+0x28848], R2 ;  /* 0x02884802030075a7 */ /* 0x0002a6000800017f */
[----:B--2---:R-:W-:Y:S05]  /*107d0*/  @!P0 NANOSLEEP.SYNCS 0x989680 ;  /* 0x009896800000895d */ /* 0x004fea0003900000 */
[----:B------:R-:W2:Y:S02]  /*107e0*/  @!P0 SYNCS.PHASECHK.TRANS64 P0, [R3+URZ+0x28848], R2 ;  /* 0x02884802030085a7 */ /* 0x000ea4000800007f */
[----:B--2---:R-:W-:Y:S05]  /*107f0*/  @!P0 BRA `(.L_x_8461) ;  /* 0xfffffffc00ec8947 */ /* 0x004fea000383ffff */
[----:B------:R-:W-:Y:S05]  /*10800*/  BRA `(.L_x_8518) ;  /* 0xffffffe000b47947 */ /* 0x000fea000383ffff */
.L_x_8467:
[----:B0-----:R-:W-:-:S04]  /*10810*/  IMAD.U32 R3, RZ, RZ, UR38 ;  /* 0x00000026ff037e24 */ /* 0x001fc8000f8e00ff */
[----:B------:R0:W1:Y:S03]  /*10820*/  SYNCS.PHASECHK.TRANS64.TRYWAIT P0, [R3+URZ+0x28860], R2 ;  /* 0x02886002030075a7 */ /* 0x000066000800017f */
[----:B-1----:R-:W-:Y:S05]  /*10830*/  @!P0 NANOSLEEP.SYNCS 0x989680 ;  /* 0x009896800000895d */ /* 0x002fea0003900000 */
[----:B------:R-:W1:Y:S02]  /*10840*/  @!P0 SYNCS.PHASECHK.TRANS64 P0, [R3+URZ+0x28860], R2 ;  /* 0x02886002030085a7 */ /* 0x000e64000800007f */
[----:B-1----:R-:W-:Y:S05]  /*10850*/  @!P0 BRA `(.L_x_8467) ;  /* 0xfffffffc00ec8947 */ /* 0x002fea000383ffff */
[----:B------:R-:W-:Y:S05]  /*10860*/  BRA `(.L_x_8519) ;  /* 0xffffffe400507947 */ /* 0x000fea000383ffff */
.L_x_8475:
[----:B0-----:R0:W1:Y:S02]  /*10870*/  SYNCS.PHASECHK.TRANS64.TRYWAIT P0, [R3+URZ+0x28860], R0 ;  /* 0x02886000030075a7 */ /* 0x001064000800017f */
[----:B-1----:R-:W-:Y:S05]  /*10880*/  @!P0 NANOSLEEP.SYNCS 0x989680 ;  /* 0x009896800000895d */ /* 0x002fea0003900000 */
[----:B------:R-:W1:Y:S02]  /*10890*/  @!P0 SYNCS.PHASECHK.TRANS64 P0, [R3+URZ+0x28860], R0 ;  /* 0x02886000030085a7 */ /* 0x000e64000800007f */
[----:B-1----:R-:W-:Y:S05]  /*108a0*/  @!P0 BRA `(.L_x_8475) ;  /* 0xfffffffc00f08947 */ /* 0x002fea000383ffff */
[----:B------:R-:W-:Y:S05]  /*108b0*/  BRA `(.L_x_8520) ;  /* 0xffffffe800207947 */ /* 0x000fea000383ffff */
.L_x_8480:
[----:B0-----:R0:W1:Y:S02]  /*108c0*/  SYNCS.PHASECHK.TRANS64.TRYWAIT P0, [R2+URZ+0x28820], R3 ;  /* 0x02882003020075a7 */ /* 0x001064000800017f */
[----:B-1----:R-:W-:Y:S05]  /*108d0*/  @!P0 NANOSLEEP.SYNCS 0x989680 ;  /* 0x009896800000895d */ /* 0x002fea0003900000 */
[----:B------:R-:W1:Y:S02]  /*108e0*/  @!P0 SYNCS.PHASECHK.TRANS64 P0, [R2+URZ+0x28820], R3 ;  /* 0x02882003020085a7 */ /* 0x000e64000800007f */
[----:B-1----:R-:W-:Y:S05]  /*108f0*/  @!P0 BRA `(.L_x_8480) ;  /* 0xfffffffc00f08947 */ /* 0x002fea000383ffff */
[----:B------:R-:W-:Y:S05]  /*10900*/  BRA `(.L_x_8521) ;  /* 0xffffffe800f07947 */ /* 0x000fea000383ffff */
.L_x_8481:
        /* <DEDUP_REMOVED lines=11> */
.L_x_8523:
[----:B------:R-:W-:Y:S05]  /*109c0*/  BSYNC B0 ;  /* 0x0000000000007941 */ /* 0x000fea0003800000 */
.L_x_8522:
[----:B------:R-:W-:Y:S05]  /*109d0*/  BRA `(.L_x_8524) ;  /* 0xffffffe800d47947 */ /* 0x000fea000383ffff */
.L_x_8482:
[----:B------:R-:W-:Y:S01]  /*109e0*/  BSSY B0, `(.L_x_8525) ;  /* 0x0000006000007945 */ /* 0x000fe20003800000 */
[----:B------:R-:W-:-:S07]  /*109f0*/  IMAD.MOV.U32 R15, RZ, RZ, -0x1 ;  /* 0xffffffffff0f7424 */ /* 0x000fce00078e00ff */
[----:B0-----:R-:W-:Y:S05]  /*10a00*/  WARPSYNC.COLLECTIVE R15, `(.L_x_8526) ;  /* 0x000000000f0c7348 */ /* 0x001fea0003c00000 */
[----:B------:R-:W-:Y:S02]  /*10a10*/  ELECT P6, UR62, PT ;  /* 0x00000000003e782f */ /* 0x000fe400038c0000 */
[----:B------:R-:W-:Y:S01]  /*10a20*/  MOV R14, UR62 ;  /* 0x0000003e000e7c02 */ /* 0x000fe20008000f00 */
[----:B0-----:R-:W-:Y:S10]  /*10a30*/  ENDCOLLECTIVE ;  /* 0x000000000000791b */ /* 0x001ff40003800000 */
.L_x_8526:
[----:B------:R-:W-:Y:S05]  /*10a40*/  BSYNC B0 ;  /* 0x0000000000007941 */ /* 0x000fea0003800000 */
.L_x_8525:
[----:B------:R-:W-:Y:S05]  /*10a50*/  BRA `(.L_x_8527) ;  /* 0xffffffe800c87947 */ /* 0x000fea000383ffff */
.L_x_8484:
[----:B0-----:R0:W1:Y:S02]  /*10a60*/  SYNCS.PHASECHK.TRANS64.TRYWAIT P0, [R6+URZ], R5 ;  /* 0x00000005060075a7 */ /* 0x001064000800017f */
[----:B-1----:R-:W-:Y:S05]  /*10a70*/  @!P0 NANOSLEEP.SYNCS 0x989680 ;  /* 0x009896800000895d */ /* 0x002fea0003900000 */
[----:B------:R-:W1:Y:S02]  /*10a80*/  @!P0 SYNCS.PHASECHK.TRANS64 P0, [R6+URZ], R5 ;  /* 0x00000005060085a7 */ /* 0x000e64000800007f */
[----:B-1----:R-:W-:Y:S05]  /*10a90*/  @!P0 BRA `(.L_x_8484) ;  /* 0xfffffffc00f08947 */ /* 0x002fea000383ffff */
[----:B------:R-:W-:Y:S05]  /*10aa0*/  BRA `(.L_x_8528) ;  /* 0xffffffe800fc7947 */ /* 0x000fea000383ffff */
.L_x_8485:
[----:B-1----:R1:W2:Y:S02]  /*10ab0*/  SYNCS.PHASECHK.TRANS64.TRYWAIT P0, [R3+URZ], R4 ;  /* 0x00000004030075a7 */ /* 0x0022a4000800017f */
[----:B--2---:R-:W-:Y:S05]  /*10ac0*/  @!P0 NANOSLEEP.SYNCS 0x989680 ;  /* 0x009896800000895d */ /* 0x004fea0003900000 */
[----:B------:R-:W2:Y:S02]  /*10ad0*/  @!P0 SYNCS.PHASECHK.TRANS64 P0, [R3+URZ], R4 ;  /* 0x00000004030085a7 */ /* 0x000ea4000800007f */
[----:B--2---:R-:W-:Y:S05]  /*10ae0*/  @!P0 BRA `(.L_x_8485) ;  /* 0xfffffffc00f08947 */ /* 0x004fea000383ffff */
[----:B------:R-:W-:Y:S05]  /*10af0*/  BRA `(.L_x_8529) ;  /* 0xffffffe800f07947 */ /* 0x000fea000383ffff */
.L_x_8487:
[----:B-1----:R1:W2:Y:S02]  /*10b00*/  SYNCS.PHASECHK.TRANS64.TRYWAIT P0, [R0+URZ], R5 ;  /* 0x00000005000075a7 */ /* 0x0022a4000800017f */
[----:B--2---:R-:W-:Y:S05]  /*10b10*/  @!P0 NANOSLEEP.SYNCS 0x989680 ;  /* 0x009896800000895d */ /* 0x004fea0003900000 */
[----:B------:R-:W2:Y:S02]  /*10b20*/  @!P0 SYNCS.PHASECHK.TRANS64 P0, [R0+URZ], R5 ;  /* 0x00000005000085a7 */ /* 0x000ea4000800007f */
[----:B--2---:R-:W-:Y:S05]  /*10b30*/  @!P0 BRA `(.L_x_8487) ;  /* 0xfffffffc00f08947 */ /* 0x004fea000383ffff */
[----:B------:R-:W-:Y:S05]  /*10b40*/  BRA `(.L_x_8530) ;  /* 0xffffffe800f47947 */ /* 0x000fea000383ffff */
.L_x_8531:
        /* <DEDUP_REMOVED lines=11> */
.L_x_14863:


//--------------------- .text._ZN7cutlass13device_kernelIN5flash11enable_sm90INS1_16FlashAttnFwdSm90INS1_25CollectiveMainloopFwdSm90ILi2EN4cute5tupleIJNS5_1CILi1EEES8_S8_EEENS6_IJNS7_ILi128EEESA_SA_EEELi128ENS_6half_tEfNS_4arch4Sm90ELb1ELb0ELb1ELb1ELb0ELb0ELb0ELb1ELb1ELb1ELb1ELb0EEENS1_21CollectiveEpilogueFwdISB_S9_SC_SE_Li256ELb1ELb1ELb1ELb0EEENS1_36VarlenDynamicPersistentTileSchedulerILi128ELi128ELi256ELi128ELb1ELb1ELb1ELb1ELb1ELb1EEEEEEEEEvNT_6ParamsE --------------------------
	.section	.text._ZN7cutlass13device_kernelIN5flash11enable_sm90INS1_16FlashAttnFwdSm90INS1_25CollectiveMainloopFwdSm90ILi2EN4cute5tupleIJNS5_1CILi1EEES8_S8_EEENS6_IJNS7_ILi128EEESA_SA_EEELi128ENS_6half_tEfNS_4arch4Sm90ELb1ELb0ELb1ELb1ELb0ELb0ELb0ELb1ELb1ELb1ELb1ELb0EEENS1_21CollectiveEpilogueFwdISB_S9_SC_SE_Li256ELb1ELb1ELb1ELb0EEENS1_36VarlenDynamicPersistentTileSchedulerILi128ELi128ELi256ELi128ELb1ELb1ELb1ELb1ELb1ELb1EEEEEEEEEvNT_6ParamsE,"ax",@progbits
	.align	128
.text._ZN7cutlass13device_kernelIN5flash11enable_sm90INS1_16FlashAttnFwdSm90INS1_25CollectiveMainloopFwdSm90ILi2EN4cute5tupleIJNS5_1CILi1EEES8_S8_EEENS6_IJNS7_ILi128EEESA_SA_EEELi128ENS_6half_tEfNS_4arch4Sm90ELb1ELb0ELb1ELb1ELb0ELb0ELb0ELb1ELb1ELb1ELb1ELb0EEENS1_21CollectiveEpilogueFwdISB_S9_SC_SE_Li256ELb1ELb1ELb1ELb0EEENS1_36VarlenDynamicPersistentTileSchedulerILi128ELi128ELi256ELi128ELb1ELb1ELb1ELb1ELb1ELb1EEEEEEEEEvNT_6ParamsE:
        .type           _ZN7cutlass13device_kernelIN5flash11enable_sm90INS1_16FlashAttnFwdSm90INS1_25CollectiveMainloopFwdSm90ILi2EN4cute5tupleIJNS5_1CILi1EEES8_S8_EEENS6_IJNS7_ILi128EEESA_SA_EEELi128ENS_6half_tEfNS_4arch4Sm90ELb1ELb0ELb1ELb1ELb0ELb0ELb0ELb1ELb1ELb1ELb1ELb0EEENS1_21CollectiveEpilogueFwdISB_S9_SC_SE_Li256ELb1ELb1ELb1ELb0EEENS1_36VarlenDynamicPersistentTileSchedulerILi128ELi128ELi256ELi128ELb1ELb1ELb1ELb1ELb1ELb1EEEEEEEEEvNT_6ParamsE,@function
        .size           _ZN7cutlass13device_kernelIN5flash11enable_sm90INS1_16FlashAttnFwdSm90INS1_25CollectiveMainloopFwdSm90ILi2EN4cute5tupleIJNS5_1CILi1EEES8_S8_EEENS6_IJNS7_ILi128EEESA_SA_EEELi128ENS_6half_tEfNS_4arch4Sm90ELb1ELb0ELb1ELb1ELb0ELb0ELb0ELb1ELb1ELb1ELb1ELb0EEENS1_21CollectiveEpilogueFwdISB_S9_SC_SE_Li256ELb1ELb1ELb1ELb0EEENS1_36VarlenDynamicPersistentTileSchedulerILi128ELi128ELi256ELi128ELb1ELb1ELb1ELb1ELb1ELb1EEEEEEEEEvNT_6ParamsE,(.L_x_14864 - _ZN7cutlass13device_kernelIN5flash11enable_sm90INS1_16FlashAttnFwdSm90INS1_25CollectiveMainloopFwdSm90ILi2EN4cute5tupleIJNS5_1CILi1EEES8_S8_EEENS6_IJNS7_ILi128EEESA_SA_EEELi128ENS_6half_tEfNS_4arch4Sm90ELb1ELb0ELb1ELb1ELb0ELb0ELb0ELb1ELb1ELb1ELb1ELb0EEENS1_21CollectiveEpilogueFwdISB_S9_SC_SE_Li256ELb1ELb1ELb1ELb0EEENS1_36VarlenDynamicPersistentTileSchedulerILi128ELi128ELi256ELi128ELb1ELb1ELb1ELb1ELb1ELb1EEEEEEEEEvNT_6ParamsE)
        .other          _ZN7cutlass13device_kernelIN5flash11enable_sm90INS1_16FlashAttnFwdSm90INS1_25CollectiveMainloopFwdSm90ILi2EN4cute5tupleIJNS5_1CILi1EEES8_S8_EEENS6_IJNS7_ILi128EEESA_SA_EEELi128ENS_6half_tEfNS_4arch4Sm90ELb1ELb0ELb1ELb1ELb0ELb0ELb0ELb1ELb1ELb1ELb1ELb0EEENS1_21CollectiveEpilogueFwdISB_S9_SC_SE_Li256ELb1ELb1ELb1ELb0EEENS1_36VarlenDynamicPersistentTileSchedulerILi128ELi128ELi256ELi128ELb1ELb1ELb1ELb1ELb1ELb1EEEEEEEEEvNT_6ParamsE,@"STO_CUDA_ENTRY STV_DEFAULT"
_ZN7cutlass13device_kernelIN5flash11enable_sm90INS1_16FlashAttnFwdSm90INS1_25CollectiveMainloopFwdSm90ILi2EN4cute5tupleIJNS5_1CILi1EEES8_S8_EEENS6_IJNS7_ILi128EEESA_SA_EEELi128ENS_6half_tEfNS_4arch4Sm90ELb1ELb0ELb1ELb1ELb0ELb0ELb0ELb1ELb1ELb1ELb1ELb0EEENS1_21CollectiveEpilogueFwdISB_S9_SC_SE_Li256ELb1ELb1ELb1ELb0EEENS1_36VarlenDynamicPersistentTileSchedulerILi128ELi128ELi256ELi128ELb1ELb1ELb1ELb1ELb1ELb1EEEEEEEEEvNT_6ParamsE:
        /* <DEDUP_REMOVED lines=18> */
.L_x_8533:
[----:B------:R-:W-:Y:S05]  /*0120*/  BSYNC B0 ;  /* 0x0000000000007941 */ /* 0x000fea0003800000 */
.L_x_8532:
        /* <DEDUP_REMOVED lines=41> */
.L_x_8534:
        /* <DEDUP_REMOVED lines=22> */
.L_x_8535:
        /* <DEDUP_REMOVED lines=18> */
.L_x_8536:
        /* <DEDUP_REMOVED lines=22> */
.L_x_8537:
        /* <DEDUP_REMOVED lines=22> */
.L_x_8538:
[----:B------:R-:W-:Y:S01]  /*0900*/  PLOP3.LUT P0, PT, PT, PT, UP0, 0x80, 0x0 ;  /* 0x000000000000781c */ /* 0x000fe20003f0f008 */
[----:B------:R-:W-:Y:S01]  /*0910*/  UMOV UR36, 0x1 ;  /* 0x0000000100247882 */ /* 0x000fe20000000000 */
[----:B------:R-:W-:Y:S01]  /*0920*/  NOP ;  /* 0x0000000000007918 */ /* 0x000fe20000000000 */
[----:B------:R-:W-:Y:S01]  /*0930*/  USEL UR36, UR36, 0x2, !UP0 ;  /* 0x0000000224247887 */ /* 0x000fe2000c000000 */
[----:B------:R-:W-:Y:S01]  /*0940*/  ULDC.64 UR50, c[0x0][0x208] ;  /* 0x0000820000327ab9 */ /* 0x000fe20000000a00 */
[----:B012-4-:R-:W-:Y:S08]  /*0950*/  BAR.SYNC.DEFER_BLOCKING 0x0 ;  /* 0x0000000000007b1d */ /* 0x017ff00000010000 */
[----:B------:R-:W-:Y:S05]  /*0960*/  @!P0 BRA `(.L_x_8539) ;  /* 0x000000d000ac8947 */ /* 0x000fea0003800000 */
.L_x_8540:
[----:B------:R-:W-:-:S08]  /*0970*/  NOP ;  /* 0x0000000000007918 */ /* 0x000fd00000000000 */
[----:B------:R-:W0:Y:S02]  /*0980*/  USETMAXREG.TRY_ALLOC.CTAPOOL UP0, 0xf0 ;  /* 0x000000f0000079c8 */ /* 0x000e240008000600 */
[----:B0-----:R-:W-:-:S13]  /*0990*/  PLOP3.LUT P0, PT, PT, PT, UP0, 0x80, 0x0 ;  /* 0x000000000000781c */ /* 0x001fda0003f0f008 */
[----:B------:R-:W-:Y:S05]  /*09a0*/  @!P0 BRA `(.L_x_8540) ;  /* 0xfffffffc00f08947 */ /* 0x000fea000383ffff */
[----:B------:R-:W0:Y:S01]  /*09b0*/  S2R R2, SR_TID.X ;  /* 0x0000000000027919 */ /* 0x000e220000002100 */
        /* <DEDUP_REMOVED lines=20> */
[----:B------:R-:W-:Y:S02]  /*0b00*/  UMOV UR46, URZ ;  /* 0x0000003f002e7c82 */ /* 0x000fe40008000000 */
[CC--:B------:R-:W-:Y:S02]  /*0b10*/  LEA.HI R4, R0.reuse, R219.reuse, RZ, 0x5 ;  /* 0x000000db00047211 */ /* 0x0c0fe400078f28ff */
[----:B------:R-:W-:-:S02]  /*0b20*/  LEA.HI R2, R0, R219, RZ, 0x4 ;  /* 0x000000db00027211 */ /* 0x000fc400078f20ff */
[----:B------:R-:W-:Y:S01]  /*0b30*/  LEA.HI R3, R0, R219, RZ, 0x7 ;  /* 0x000000db00037211 */ /* 0x000fe200078f38ff */
[----:B------:R-:W-:Y:S01]  /*0b40*/  IMAD.SHL.U32 R6, R4, 0x20, RZ ;  /* 0x0000002004067824 */ /* 0x000fe200078e00ff */
[----:B------:R-:W-:Y:S02]  /*0b50*/  LOP3.LUT R4, R2, 0x3fffff0, RZ, 0xc0, !PT ;  /* 0x03fffff002047812 */ /* 0x000fe400078ec0ff */
[----:B------:R-:W-:Y:S02]  /*0b60*/  SHF.R.S32.HI R5, RZ, 0x4, R2 ;  /* 0x00000004ff057819 */ /* 0x000fe40000011402 */
[----:B------:R-:W-:Y:S01]  /*0b70*/  LOP3.LUT R7, R6, 0xfffffc00, RZ, 0xc0, !PT ;  /* 0xfffffc0006077812 */ /* 0x000fe200078ec0ff */
[----:B------:R-:W-:Y:S01]  /*0b80*/  IMAD.IADD R4, R219, 0x1, -R4 ;  /* 0x00000001db047824 */ /* 0x000fe200078e0a04 */
[----:B------:R-:W-:Y:S02]  /*0b90*/  LOP3.LUT R198, R3, 0xffffff80, RZ, 0xc0, !PT ;  /* 0xffffff8003c67812 */ /* 0x000fe400078ec0ff */
[----:B------:R-:W-:Y:S01]  /*0ba0*/  LEA.HI R2, R2, R5, RZ, 0x1 ;  /* 0x0000000502027211 */ /* 0x000fe200078f08ff */
[----:B------:R-:W-:Y:S01]  /*0bb0*/  IMAD R7, R4, 0x40, R7 ;  /* 0x0000004004077824 */ /* 0x000fe200078e0207 */
[----:B------:R-:W-:Y:S01]  /*0bc0*/  LEA.HI R4, R0, R219, RZ, 0x2 ;  /* 0x000000db00047211 */ /* 0x000fe200078f10ff */
[----:B------:R-:W-:Y:S01]  /*0bd0*/  IMAD.IADD R198, R219, 0x1, -R198 ;  /* 0x00000001dbc67824 */ /* 0x000fe200078e0ac6 */
[----:B------:R-:W-:-:S02]  /*0be0*/  LOP3.LUT R2, R2, 0x1ffffffe, RZ, 0xc0, !PT ;  /* 0x1ffffffe02027812 */ /* 0x000fc400078ec0ff */
[----:B------:R-:W-:Y:S02]  /*0bf0*/  LOP3.LUT R4, R4, 0xfffffffc, RZ, 0xc0, !PT ;  /* 0xfffffffc04047812 */ /* 0x000fe400078ec0ff */
[----:B------:R-:W-:Y:S01]  /*0c00*/  SHF.R.S32.HI R9, RZ, 0x1f, R198 ;  /* 0x0000001fff097819 */ /* 0x000fe200000114c6 */
[----:B------:R-:W-:Y:S01]  /*0c10*/  IMAD.IADD R2, R5, 0x1, -R2 ;  /* 0x0000000105027824 */ /* 0x000fe200078e0a02 */
[----:B------:R-:W-:Y:S01]  /*0c20*/  LEA.HI R0, R0, R219, RZ, 0x3 ;  /* 0x000000db00007211 */ /* 0x000fe200078f18ff */
[----:B------:R-:W-:Y:S01]  /*0c30*/  IMAD.IADD R4, R219, 0x1, -R4 ;  /* 0x00000001db047824 */ /* 0x000fe200078e0a04 */
[----:B------:R-:W-:Y:S01]  /*0c40*/  LEA.HI R8, R9, R198, RZ, 0x2 ;  /* 0x000000c609087211 */ /* 0x000fe200078f10ff */
[----:B------:R-:W-:Y:S01]  /*0c50*/  IMAD R216, R2, 0x8, R7 ;  /* 0x0000000802d87824 */ /* 0x000fe200078e0207 */
[----:B------:R-:W-:Y:S02]  /*0c60*/  SHF.R.S32.HI R214, RZ, 0x7, R3 ;  /* 0x00000007ffd67819 */ /* 0x000fe40000011403 */
[----:B------:R-:W-:-:S02]  /*0c70*/  LEA.HI R2, R4, R4, RZ, 0x1 ;  /* 0x0000000404027211 */ /* 0x000fc400078f08ff */
[--C-:B------:R-:W-:Y:S02]  /*0c80*/  SHF.R.S32.HI R6, RZ, 0x2, R8.reuse ;  /* 0x00000002ff067819 */ /* 0x100fe40000011408 */
[----:B------:R-:W-:Y:S02]  /*0c90*/  SHF.R.S32.HI R11, RZ, 0x1f, R8 ;  /* 0x0000001fff0b7819 */ /* 0x000fe40000011408 */
[----:B------:R-:W-:Y:S02]  /*0ca0*/  LOP3.LUT R5, R2, 0x1ffffffe, RZ, 0xc0, !PT ;  /* 0x1ffffffe02057812 */ /* 0x000fe400078ec0ff */
[----:B------:R-:W-:Y:S02]  /*0cb0*/  LEA.HI R11, R11, R6, RZ, 0x3 ;  /* 0x000000060b0b7211 */ /* 0x000fe400078f18ff */
[----:B------:R-:W-:Y:S01]  /*0cc0*/  LOP3.LUT R2, R0, 0xfffffff8, RZ, 0xc0, !PT ;  /* 0xfffffff800027812 */ /* 0x000fe200078ec0ff */
[----:B------:R-:W-:Y:S01]  /*0cd0*/  IMAD.IADD R4, R4, 0x1, -R5 ;  /* 0x0000000104047824 */ /* 0x000fe200078e0a05 */
[----:B------:R-:W-:-:S02]  /*0ce0*/  LOP3.LUT R5, R8, 0x7ffffffc, RZ, 0xc0, !PT ;  /* 0x7ffffffc08057812 */ /* 0x000fc400078ec0ff */
        /* <DEDUP_REMOVED lines=13> */
[----:B------:R-:W-:-:S02]  /*0dc0*/  IMAD.IADD R3, R214, 0x1, -R3 ;  /* 0x00000001d6037824 */ /* 0x000fc400078e0a03 */
[----:B------:R-:W-:Y:S02]  /*0dd0*/  VIADD R18, R2, 0x40 ;  /* 0x0000004002127836 */ /* 0x000fe40000000000 */
        /* <DEDUP_REMOVED lines=33> */
.L_x_8598:
[----:B012-4-:R-:W0:Y:S01]  /*0ff0*/  LDC.64 R4, c[0x0][0xc88] ;  /* 0x00032200ff047b82 */ /* 0x017e220000000a00 */
[----:B------:R-:W-:Y:S01]  /*1000*/  ULDC.64 UR8, c[0x0][0xa28] ;  /* 0x00028a0000087ab9 */ /* 0x000fe20000000a00 */
[----:B------:R-:W-:Y:S01]  /*1010*/  ULDC.64 UR10, c[0x0][0xa18] ;  /* 0x00028600000a7ab9 */ /* 0x000fe20000000a00 */
[----:B------:R-:W-:Y:S01]  /*1020*/  ULOP3.LUT UR4, UR6, 0xff000000, URZ, 0xc0, !UPT ;  /* 0xff00000006047892 */ /* 0x000fe2000f8ec03f */
[----:B------:R-:W-:Y:S01]  /*1030*/  ULDC UR7, c[0x0][0x424] ;  /* 0x0001090000077ab9 */ /* 0x000fe20000000800 */
        /* <DEDUP_REMOVED lines=10> */
[----:B------:R-:W-:-:S04]  /*10e0*/  @UP0 ULEA UR8, UP2, UR42, UR8, 0x2 ;  /* 0x000000082a080291 */ /* 0x000fc8000f84103f */
[----:B------:R-:W-:Y:S02]  /*10f0*/  @UP0 ULEA.HI.X UR9, UR42, UR9, UR37, 0x2, UP2 ;  /* 0x000000092a090291 */ /* 0x000fe400090f1425 */
[----:B------:R-:W-:Y:S01]  /*1100*/  @UP1 ULEA UR10, UP0, UR42, UR10, 0x2 ;  /* 0x0000000a2a0a1291 */ /* 0x000fe2000f80103f */
[----:B------:R-:W-:-:S03]  /*1110*/  IMAD.U32 R4, RZ, RZ, UR8 ;  /* 0x00000008ff047e24 */ /* 0x000fc6000f8e00ff */
[----:B------:R-:W-:Y:S01]  /*1120*/  @UP1 ULEA.HI.X UR11, UR42, UR11, UR37, 0x2, UP0 ;  /* 0x0000000b2a0b1291 */ /* 0x000fe200080f1425 */
[----:B------:R-:W-:Y:S01]  /*1130*/  IMAD.U32 R5, RZ, RZ, UR9 ;  /* 0x00000009ff057e24 */ /* 0x000fe2000f8e00ff */
[----:B------:R-:W-:Y:S01]  /*1140*/  ULDC.64 UR8, c[0x0][0x418] ;  /* 0x0001060000087ab9 */ /* 0x000fe20000000a00 */
[----:B------:R-:W-:-:S03]  /*1150*/  IMAD.U32 R6, RZ, RZ, UR10 ;  /* 0x0000000aff067e24 */ /* 0x000fc6000f8e00ff */
[----:B---3--:R-:W-:Y:S01]  /*1160*/  IMAD.U32 R7, RZ, RZ, UR11 ;  /* 0x0000000bff077e24 */ /* 0x008fe2000f8e00ff */
[----:B------:R-:W2:Y:S01]  /*1170*/  @P0 LDG.E R4, desc[UR50][R4.64] ;  /* 0x0000003204040981 */ /* 0x000ea2000c1e1900 */
[----:B------:R-:W-:Y:S01]  /*1180*/  UISETP.NE.U32.AND UP0, UPT, UR8, URZ, UPT ;  /* 0x0000003f0800728c */ /* 0x000fe2000bf05070 */
[----:B------:R-:W-:Y:S02]  /*1190*/  ULDC.64 UR10, c[0x0][0xa20] ;  /* 0x00028800000a7ab9 */ /* 0x000fe40000000a00 */
[----:B------:R-:W3:Y:S01]  /*11a0*/  @P2 LDG.E R6, desc[UR50][R6.64] ;  /* 0x0000003206062981 */ /* 0x000ee2000c1e1900 */
[----:B------:R-:W-:Y:S01]  /*11b0*/  UISETP.NE.AND.EX UP0, UPT, UR9, URZ, UPT, UP0 ;  /* 0x0000003f0900728c */ /* 0x000fe2000bf05300 */
[----:B------:R-:W-:Y:S01]  /*11c0*/  ISETP.NE.U32.AND P1, PT, RZ, UR10, PT ;  /* 0x0000000aff007c0c */ /* 0x000fe2000bf25070 */
[----:B------:R-:W-:Y:S02]  /*11d0*/  ULOP3.LUT UR45, UR6, 0xff0000, URZ, 0xc0, !UPT ;  /* 0x00ff0000062d7892 */ /* 0x000fe4000f8ec03f */
[----:B------:R-:W-:Y:S01]  /*11e0*/  USHF.R.U32.HI UR4, URZ, 0x8, UR4 ;  /* 0x000000083f047899 */ /* 0x000fe20008011604 */
[----:B------:R-:W-:Y:S01]  /*11f0*/  ISETP.NE.AND.EX P1, PT, RZ, UR11, PT, P1 ;  /* 0x0000000bff007c0c */ /* 0x000fe2000bf25310 */
        /* <DEDUP_REMOVED lines=9> */
[----:B-----5:R-:W-:-:S14]  /*1290*/  @P2 BRA `(.L_x_8541) ;  /* 0x0000000000342947 */ /* 0x020fdc0003800000 */
        /* <DEDUP_REMOVED lines=13> */
.L_x_8541:
[----:B------:R-:W-:Y:S05]  /*1370*/  @!P1 BRA `(.L_x_8542) ;  /* 0x00000000001c9947 */ /* 0x000fea0003800000 */
[----:B------:R-:W-:-:S04]  /*1380*/  ULEA UR4, UP0, UR42, UR10, 0x2 ;  /* 0x0000000a2a047291 */ /* 0x000fc8000f80103f */
[----:B------:R-:W-:Y:S02]  /*1390*/  ULEA.HI.X UR6, UR42, UR11, UR37, 0x2, UP0 ;  /* 0x0000000b2a067291 */ /* 0x000fe400080f1425 */
[----:B------:R-:W-:-:S04]  /*13a0*/  IMAD.U32 R4, RZ, RZ, UR4 ;  /* 0x00000004ff047e24 */ /* 0x000fc8000f8e00ff */
[----:B------:R-:W-:-:S05]  /*13b0*/  IMAD.U32 R5, RZ, RZ, UR6 ;  /* 0x00000006ff057e24 */ /* 0x000fca000f8e00ff */
[----:B------:R-:W2:Y:S02]  /*13c0*/  LDG.E R4, desc[UR50][R4.64] ;  /* 0x0000003204047981 */ /* 0x000ea4000c1e1900 */
[----:B--2---:R-:W-:Y:S01]  /*13d0*/  R2UR UR4, R4 ;  /* 0x00000000040472ca */ /* 0x004fe200000e0000 */
[----:B------:R-:W-:-:S14]  /*13e0*/  BRA `(.L_x_8543) ;  /* 0x0000000000347947 */ /* 0x000fdc0003800000 */
.L_x_8542:
        /* <DEDUP_REMOVED lines=13> */
.L_x_8543:
[----:B------:R-:W-:Y:S01]  /*14c0*/  ULDC UR6, c[0x0][0x448] ;  /* 0x0001120000067ab9 */ /* 0x000fe20000000800 */
[----:B------:R-:W-:Y:S02]  /*14d0*/  USHF.L.U32 UR38, UR5, 0x7, URZ ;  /* 0x0000000705267899 */ /* 0x000fe4000800063f */
[----:B------:R-:W-:Y:S02]  /*14e0*/  UISETP.NE.AND UP0, UPT, UR6, 0x1, UPT ;  /* 0x000000010600788c */ /* 0x000fe4000bf05270 */
[----:B------:R-:W-:Y:S02]  /*14f0*/  UIADD3 UR6, UR38, 0x7f, URZ ;  /* 0x0000007f26067890 */ /* 0x000fe4000fffe03f */
[----:B------:R-:W-:Y:S02]  /*1500*/  UIADD3 UR53, -UR53, UR4, URZ ;  /* 0x0000000435357290 */ /* 0x000fe4000fffe13f */
[----:B------:R-:W-:Y:S02]  /*1510*/  ULOP3.LUT UR39, UR45, 0xff, URZ, 0xc0, !UPT ;  /* 0x000000ff2d277892 */ /* 0x000fe4000f8ec03f */
[----:B------:R-:W-:-:S02]  /*1520*/  UIADD3 UR7, UR53, 0x80, -UR54 ;  /* 0x0000008035077890 */ /* 0x000fc4000fffe836 */
[----:B------:R-:W-:Y:S01]  /*1530*/  USHF.R.U32.HI UR45, URZ, 0x10, UR45 ;  /* 0x000000103f2d7899 */ /* 0x000fe2000801162d */
[----:B------:R-:W-:Y:S01]  /*1540*/  @UP0 ULDC UR4, c[0x0][0x44c] ;  /* 0x0001130000040ab9 */ /* 0x000fe20000000800 */
[----:B------:R-:W-:Y:S01]  /*1550*/  @UP0 ULDC UR8, c[0x0][0x450] ;  /* 0x0001140000080ab9 */ /* 0x000fe20000000800 */
[----:B------:R-:W-:Y:S02]  /*1560*/  UIMAD.WIDE.U32 UR4, UR6, UR4, URZ ;  /* 0x00000004060472a5 */ /* 0x000fe4000f8e003f */
[----:B------:R-:W-:Y:S02]  /*1570*/  UIADD3 UR4, UR53, 0x7f, URZ ;  /* 0x0000007f35047890 */ /* 0x000fe4000fffe03f */
[----:B------:R-:W-:Y:S02]  /*1580*/  @UP0 USHF.R.U32.HI UR6, URZ, UR8, UR5 ;  /* 0x000000083f060299 */ /* 0x000fe40008011605 */
[----:B------:R-:W-:Y:S02]  /*1590*/  USHF.R.S32.HI UR5, URZ, 0x1f, UR4 ;  /* 0x0000001f3f057899 */ /* 0x000fe40008011404 */
[----:B------:R-:W-:-:S02]  /*15a0*/  UIADD3 UR6, UR7, UR6, URZ ;  /* 0x0000000607067290 */ /* 0x000fc4000fffe03f */
[----:B------:R-:W-:Y:S02]  /*15b0*/  ULEA.HI UR5, UR5, UR4, URZ, 0x7 ;  /* 0x0000000405057291 */ /* 0x000fe4000f8f383f */
[----:B------:R-:W-:Y:S02]  /*15c0*/  USHF.R.S32.HI UR7, URZ, 0x1f, UR6 ;  /* 0x0000001f3f077899 */ /* 0x000fe40008011406 */
[----:B------:R-:W-:Y:S02]  /*15d0*/  USHF.R.S32.HI UR5, URZ, 0x7, UR5 ;  /* 0x000000073f057899 */ /* 0x000fe40008011405 */
[----:B------:R-:W-:Y:S01]  /*15e0*/  ULEA.HI UR7, UR7, UR6, URZ, 0x7 ;  /* 0x0000000607077291 */ /* 0x000fe2000f8f383f */
[----:B------:R-:W-:-:S03]  /*15f0*/  UMOV UR4, URZ ;  /* 0x0000003f00047c82 */ /* 0x000fc60008000000 */
[----:B------:R-:W-:-:S04]  /*1600*/  USHF.R.S32.HI UR7, URZ, 0x7, UR7 ;  /* 0x000000073f077899 */ /* 0x000fc80008011407 */
[----:B------:R-:W-:-:S04]  /*1610*/  UISETP.LT.AND UP0, UPT, UR5, UR7, UPT ;  /* 0x000000070500728c */ /* 0x000fc8000bf01270 */
[----:B------:R-:W-:-:S04]  /*1620*/  USEL UR9, UR5, UR7, UP0 ;  /* 0x0000000705097287 */ /* 0x000fc80008000000 */
[----:B------:R-:W-:-:S06]  /*1630*/  UISETP.GE.AND UP0, UPT, UR9, 0x1, UPT ;  /* 0x000000010900788c */ /* 0x000fcc000bf06270 */
[----:B------:R-:W-:-:S13]  /*1640*/  PLOP3.LUT P0, PT, PT, PT, UP0, 0x80, 0x0 ;  /* 0x000000000000781c */ /* 0x000fda0003f0f008 */
[----:B------:R-:W-:Y:S05]  /*1650*/  @!P0 BRA `(.L_x_8544) ;  /* 0x0000000000908947 */ /* 0x000fea0003800000 */
[----:B------:R-:W-:Y:S01]  /*1660*/  UISETP.NE.AND UP0, UPT, UR45, URZ, UPT ;  /* 0x0000003f2d00728c */ /* 0x000fe2000bf05270 */
[----:B------:R-:W-:-:S03]  /*1670*/  ULDC UR4, c[0x0][0x9f0] ;  /* 0x00027c0000047ab9 */ /* 0x000fc60000000800 */
        /* <DEDUP_REMOVED lines=34> */
.L_x_8544:
[----:B------:R-:W-:Y:S01]  /*18a0*/  UIMAD UR40, UR39, UR4, URZ ;  /* 0x00000004272872a4 */ /* 0x000fe2000f8e023f */
[----:B------:R-:W-:Y:S01]  /*18b0*/  IMAD.U32 R0, RZ, RZ, UR9 ;  /* 0x00000009ff007e24 */ /* 0x000fe2000f8e00ff */
[----:B------:R-:W-:Y:S01]  /*18c0*/  PLOP3.LUT P0, PT, PT, PT, PT, 0x80, 0x0 ;  /* 0x000000000000781c */ /* 0x000fe20003f0f070 */
[----:B------:R-:W-:Y:S01]  /*18d0*/  IMAD.U32 R3, RZ, RZ, UR4 ;  /* 0x00000004ff037e24 */ /* 0x000fe2000f8e00ff */
[----:B------:R-:W-:Y:S02]  /*18e0*/  CS2R R150, SRZ ;  /* 0x0000000000967805 */ /* 0x000fe4000001ff00 */
[----:B------:R-:W-:Y:S02]  /*18f0*/  CS2R R148, SRZ ;  /* 0x0000000000947805 */ /* 0x000fe4000001ff00 */
[----:B------:R-:W-:Y:S02]  /*1900*/  CS2R R146, SRZ ;  /* 0x0000000000927805 */ /* 0x000fe4000001ff00 */
[----:B------:R-:W-:-:S02]  /*1910*/  CS2R R144, SRZ ;  /* 0x0000000000907805 */ /* 0x000fc4000001ff00 */
[----:B------:R-:W-:Y:S01]  /*1920*/  VIADDMNMX R3, R3, UR40, R0, PT ;  /* 0x0000002803037c46 */ /* 0x000fe2000b800100 */
[----:B------:R-:W-:Y:S01]  /*1930*/  IMAD.MOV.U32 R0, RZ, RZ, RZ ;  /* 0x000000ffff007224 */ /* 0x000fe200078e00ff */
        /* <DEDUP_REMOVED lines=64> */
.L_x_8546:
        /* <DEDUP_REMOVED lines=9> */
.L_x_8722:
[----:B------:R-:W-:Y:S05]  /*1dd0*/  @!P0 BRA `(.L_x_8548) ;  /* 0x0000000000048947 */ /* 0x000fea0003800000 */
[----:B------:R-:W-:Y:S01]  /*1de0*/  BPT.TRAP 0x1 ;  /* 0x000000040000795c */ /* 0x000fe20000300000 */
.L_x_8548:
[----:B0-----:R-:W-:Y:S02]  /*1df0*/  IMAD.U32 R0, RZ, RZ, UR46 ;  /* 0x0000002eff007e24 */ /* 0x001fe4000f8e00ff */
[----:B------:R-:W-:-:S03]  /*1e00*/  IMAD.U32 R3, RZ, RZ, UR47 ;  /* 0x0000002fff037e24 */ /* 0x000fc6000f8e00ff */
[----:B------:R-:W-:Y:S02]  /*1e10*/  LEA R0, R0, UR41, 0x3 ;  /* 0x0000002900007c11 */ /* 0x000fe4000f8e18ff */
[----:B------:R-:W-:-:S04]  /*1e20*/  SHF.L.U32 R3, R3, 0x1f, RZ ;  /* 0x0000001f03037819 */ /* 0x000fc800000006ff */
[----:B------:R0:W1:Y:S01]  /*1e30*/  SYNCS.PHASECHK.TRANS64.TRYWAIT P2, [R0+URZ+0x28830], R3 ;  /* 0x02883003000075a7 */ /* 0x000062000804017f */
[----:B------:R-:W-:Y:S05]  /*1e40*/  @!P0 BRA `(.L_x_8549) ;  /* 0x0000000000048947 */ /* 0x000fea0003800000 */
[----:B------:R-:W-:Y:S01]  /*1e50*/  BPT.TRAP 0x1 ;  /* 0x000000040000795c */ /* 0x000fe20000300000 */
.L_x_8549:
[----:B------:R-:W2:Y:S02]  /*1e60*/  S2R R4, SR_TID.X ;  /* 0x0000000000047919 */ /* 0x000ea40000002100 */
[----:B--2---:R-:W-:Y:S01]  /*1e70*/  LOP3.LUT P1, RZ, R4, 0x7f, RZ, 0xc0, !PT ;  /* 0x0000007f04ff7812 */ /* 0x004fe2000782c0ff */
[----:B-1----:R-:W-:-:S12]  /*1e80*/  @P2 BRA `(.L_x_8550) ;  /* 0x0000000000082947 */ /* 0x002fd80003800000 */
[----:B------:R-:W1:Y:S02]  /*1e90*/  SYNCS.PHASECHK.TRANS64.TRYWAIT P2, [R0+URZ+0x28830], R3 ;  /* 0x02883003000075a7 */ /* 0x000e64000804017f */
[----:B-1----:R-:W-:Y:S05]  /*1ea0*/  @!P2 BRA `(.L_x_8551) ;  /* 0x0000012800b8a947 */ /* 0x002fea0003800000 */
.L_x_8550:
        /* <DEDUP_REMOVED lines=15> */
[----:B------:R-:W-:Y:S01]  /*1fa0*/  UIADD3 UR4, UR32, 0x2, URZ ;  /* 0x0000000220047890 */ /* 0x000fe2000fffe03f */
[----:B------:R-:W-:Y:S01]  /*1fb0*/  CS2R R146, SRZ ;  /* 0x0000000000927805 */ /* 0x000fe2000001ff00 */
[----:B------:R-:W-:Y:S01]  /*1fc0*/  ULEA UR34, UR46, UR52, 0xb ;  /* 0x000000342e227291 */ /* 0x000fe2000f8e583f */
        /* <DEDUP_REMOVED lines=8> */
[----:B------:R-:W-:Y:S01]  /*2050*/  HGMMA.64x128x16.F32 R24, gdesc[UR32], RZ, !UPT, gsb0 ;  /* 0x01e00000201879f0 */ /* 0x000fe2000c0008ff */
[----:B------:R-:W-:Y:S01]  /*2060*/  UMOV UR11, 0x40000040 ;  /* 0x40000040000b7882 */ /* 0x000fe20000000000 */
[----:B------:R-:W-:Y:S01]  /*2070*/  UIADD3 UR12, UR32, 0x6, URZ ;  /* 0x00000006200c7890 */ /* 0x000fe2000fffe03f */
[----:B------:R-:W-:Y:S01]  /*2080*/  CS2R R136, SRZ ;  /* 0x0000000000887805 */ /* 0x000fe2000001ff00 */
[----:B------:R-:W-:Y:S01]  /*2090*/  UIADD3 UR14, UR34, 0x6, URZ ;  /* 0x00000006220e7890 */ /* 0x000fe2000fffe03f */
[----:B------:R-:W-:Y:S01]  /*20a0*/  CS2R R134, SRZ ;  /* 0x0000000000867805 */ /* 0x000fe2000001ff00 */
[----:B------:R-:W-:Y:S01]  /*20b0*/  UMOV UR13, 0x40000040 ;  /* 0x40000040000d7882 */ /* 0x000fe20000000000 */
        /* <DEDUP_REMOVED lines=36> */
[----:B------:R-:W-:Y:S02]  /*2300*/  WARPGROUP.DEPBAR.LE gsb0, 0x0 ;  /* 0x00008000000079c5 */ /* 0x000fe40000010000 */
[----:B------:R-:W-:-:S06]  /*2310*/  WARPGROUP.ARRIVE ;  /* 0x00000000000079c5 */ /* 0x000fcc0000000000 */
[----:B------:R-:W-:Y:S01]  /*2320*/  HGMMA.64x128x16.F32 R24, gdesc[UR4], R24, gsb0 ;  /* 0x01e00000041879f0 */ /* 0x000fe20008000818 */
[----:B------:R-:W-:Y:S01]  /*2330*/  ULDC UR6, c[0x0][0x448] ;  /* 0x0001120000067ab9 */ /* 0x000fe20000000800 */
[----:B------:R-:W-:Y:S01]  /*2340*/  ULDC UR7, c[0x0][0x9d8] ;  /* 0x0002760000077ab9 */ /* 0x000fe20000000800 */
[----:B------:R-:W-:-:S06]  /*2350*/  UISETP.NE.AND UP0, UPT, UR6, 0x1, UPT ;  /* 0x000000010600788c */ /* 0x000fcc000bf05270 */
[----:B------:R-:W-:-:S05]  /*2360*/  PLOP3.LUT P2, PT, PT, PT, UP0, 0x80, 0x0 ;  /* 0x000000000000781c */ /* 0x000fca0003f4f008 */
[----:B------:R-:W-:Y:S01]  /*2370*/  @UP0 ULDC UR6, c[0x0][0x44c] ;  /* 0x0001130000060ab9 */ /* 0x000fe20000000800 */
[----:B------:R-:W-:Y:S02]  /*2380*/  WARPGROUP.DEPBAR.LE gsb0, 0x0 ;  /* 0x00008000000079c5 */ /* 0x000fe40000010000 */
[----:B------:R-:W-:-:S06]  /*2390*/  WARPGROUP.ARRIVE ;  /* 0x00000000000079c5 */ /* 0x000fcc0000000000 */
[----:B------:R-:W-:Y:S01]  /*23a0*/  HGMMA.64x128x16.F32 R24, gdesc[UR8], R24, gsb0 ;  /* 0x01e00000081879f0 */ /* 0x000fe20008000818 */
[----:B------:R-:W-:Y:S01]  /*23b0*/  ULDC UR10, c[0x0][0x988] ;  /* 0x00026200000a7ab9 */ /* 0x000fe20000000800 */
[----:B------:R-:W-:Y:S01]  /*23c0*/  UMOV UR11, UR38 ;  /* 0x00000026000b7c82 */ /* 0x000fe20008000000 */
[----:B------:R-:W-:Y:S02]  /*23d0*/  WARPGROUP.DEPBAR.LE gsb0, 0x0 ;  /* 0x00008000000079c5 */ /* 0x000fe40000010000 */
[----:B------:R-:W-:-:S07]  /*23e0*/  WARPGROUP.ARRIVE ;  /* 0x00000000000079c5 */ /* 0x000fce0000000000 */
[----:B------:R-:W-:Y:S01]  /*23f0*/  HGMMA.64x128x16.F32 R24, gdesc[UR12], R24, gsb0 ;  /* 0x01e000000c1879f0 */ /* 0x000fe20008000818 */
[----:B------:R-:W-:Y:S02]  /*2400*/  @UP0 ULDC UR14, c[0x0][0x450] ;  /* 0x00011400000e0ab9 */ /* 0x000fe40000000800 */
        /* <DEDUP_REMOVED lines=16> */
[----:B------:R-:W-:Y:S02]  /*2510*/  VIADD R56, R17, UR38 ;  /* 0x0000002611387c36 */ /* 0x000fe40008000000 */
[----:B------:R-:W-:Y:S01]  /*2520*/  FMUL.FTZ R27, R27, UR7 ;  /* 0x000000071b1b7c20 */ /* 0x000fe20008410000 */
[----:B------:R-:W-:Y:S01]  /*2530*/  FMUL.FTZ R7, R33, UR7 ;  /* 0x0000000721077c20 */ /* 0x000fe20008410000 */
[----:B------:R0:W1:Y:S01]  /*2540*/  MUFU.TANH R95, R26 ;  /* 0x0000001a005f7308 */ /* 0x0000620000002400 */
[----:B------:R-:W-:Y:S01]  /*2550*/  FMUL.FTZ R34, R34, UR7 ;  /* 0x0000000722227c20 */ /* 0x000fe20008410000 */
[----:B------:R-:W-:Y:S01]  /*2560*/  FMUL.FTZ R8, R29, UR7 ;  /* 0x000000071d087c20 */ /* 0x000fe20008410000 */
[----:B------:R-:W-:Y:S01]  /*2570*/  FMUL.FTZ R9, R37, UR7 ;  /* 0x0000000725097c20 */ /* 0x000fe20008410000 */
[----:B------:R-:W-:Y:S01]  /*2580*/  FMUL.FTZ R30, R30, UR7 ;  /* 0x000000071e1e7c20 */ /* 0x000fe20008410000 */
[----:B------:R-:W-:-:S02]  /*2590*/  IMAD.U32 R37, RZ, RZ, UR54 ;  /* 0x00000036ff257e24 */ /* 0x000fc4000f8e00ff */
[----:B------:R-:W-:Y:S01]  /*25a0*/  FMUL.FTZ R31, R31, UR7 ;  /* 0x000000071f1f7c20 */ /* 0x000fe20008410000 */
[----:B------:R-:W-:Y:S01]  /*25b0*/  FMUL.FTZ R35, R35, UR7 ;  /* 0x0000000723237c20 */ /* 0x000fe20008410000 */
[----:B------:R2:W3:Y:S01]  /*25c0*/  MUFU.TANH R93, R27 ;  /* 0x0000001b005d7308 */ /* 0x0004e20000002400 */
[----:B0-----:R-:W-:Y:S01]  /*25d0*/  @P2 IMAD.HI.U32 R26, R56, UR6, RZ ;  /* 0x00000006381a2c27 */ /* 0x001fe2000f8e00ff */
[----:B------:R-:W-:-:S03]  /*25e0*/  @UP0 ULDC UR6, c[0x0][0x450] ;  /* 0x0001140000060ab9 */ /* 0x000fc60000000800 */
[----:B------:R-:W-:Y:S01]  /*25f0*/  FMUL.FTZ R38, R38, UR7 ;  /* 0x0000000726267c20 */ /* 0x000fe20008410000 */
[----:B------:R-:W-:Y:S01]  /*2600*/  FMUL.FTZ R39, R39, UR7 ;  /* 0x0000000727277c20 */ /* 0x000fe20008410000 */
[----:B------:R-:W-:Y:S01]  /*2610*/  FMUL.FTZ R42, R42, UR7 ;  /* 0x000000072a2a7c20 */ /* 0x000fe20008410000 */
[----:B------:R-:W-:Y:S01]  /*2620*/  @P2 SHF.R.U32.HI R56, RZ, UR6, R26 ;  /* 0x00000006ff382c19 */ /* 0x000fe2000801161a */
[----:B------:R-:W-:Y:S01]  /*2630*/  UMOV UR6, 0xffffff80 ;  /* 0xffffff8000067882 */ /* 0x000fe20000000000 */
[----:B------:R0:W-:Y:S01]  /*2640*/  MUFU.TANH R29, R34 ;  /* 0x00000022001d7308 */ /* 0x0001e20000002400 */
[----:B------:R-:W-:Y:S01]  /*2650*/  UIMAD UR6, UR59, UR6, 0x80 ;  /* 0x000000803b0674a4 */ /* 0x000fe2000f8e0206 */
[----:B------:R-:W-:Y:S01]  /*2660*/  FMUL.FTZ R26, R59, UR7 ;  /* 0x000000073b1a7c20 */ /* 0x000fe20008410000 */
[----:B--2---:R-:W2:Y:S01]  /*2670*/  SHFL.IDX PT, R27, R56, 0x1, 0x1c1f ;  /* 0x003c1f00381b7f89 */ /* 0x004ea200000e0000 */
[----:B------:R-:W-:Y:S01]  /*2680*/  FMUL.FTZ R43, R43, UR7 ;  /* 0x000000072b2b7c20 */ /* 0x000fe20008410000 */
[----:B------:R-:W-:Y:S01]  /*2690*/  FMUL.FTZ R46, R46, UR7 ;  /* 0x000000072e2e7c20 */ /* 0x000fe20008410000 */
[----:B------:R-:W-:Y:S01]  /*26a0*/  FMUL.FTZ R11, R28, UR7 ;  /* 0x000000071c0b7c20 */ /* 0x000fe20008410000 */
[----:B------:R-:W-:Y:S01]  /*26b0*/  IMAD.U32 R33, RZ, RZ, UR6 ;  /* 0x00000006ff217e24 */ /* 0x000fe2000f8e00ff */
[----:B------:R2:W4:Y:S01]  /*26c0*/  MUFU.TANH R91, R30 ;  /* 0x0000001e005b7308 */ /* 0x0005220000002400 */
[----:B------:R-:W-:Y:S01]  /*26d0*/  FMUL.FTZ R28, R57, UR7 ;  /* 0x00000007391c7c20 */ /* 0x000fe20008410000 */
[----:B------:R-:W-:Y:S01]  /*26e0*/  FMUL.FTZ R55, R55, UR7 ;  /* 0x0000000737377c20 */ /* 0x000fe20008410000 */
[----:B------:R-:W-:Y:S01]  /*26f0*/  FMUL.FTZ R47, R47, UR7 ;  /* 0x000000072f2f7c20 */ /* 0x000fe20008410000 */
[C-C-:B0-----:R-:W-:Y:S01]  /*2700*/  IADD3 R34, -R16.reuse, 0x1, R33.reuse ;  /* 0x0000000110227810 */ /* 0x141fe20007ffe121 */
[----:B------:R-:W-:Y:S01]  /*2710*/  FMUL.FTZ R14, R45, UR7 ;  /* 0x000000072d0e7c20 */ /* 0x000fe20008410000 */
[----:B------:R-:W-:Y:S01]  /*2720*/  IADD3 R59, -R16, UR53, R33 ;  /* 0x00000035103b7c10 */ /* 0x000fe2000fffe121 */
[----:B------:R-:W-:Y:S01]  /*2730*/  FMUL.FTZ R3, R24, UR7 ;  /* 0x0000000718037c20 */ /* 0x000fe20008410000 */
[----:B------:R-:W-:Y:S01]  /*2740*/  IADD3 R34, -R37, UR53, R34 ;  /* 0x0000003525227c10 */ /* 0x000fe2000fffe122 */
        /* <DEDUP_REMOVED lines=10> */
[----:B--2---:R-:W-:Y:S01]  /*27f0*/  VIADDMNMX R30, R27, R34, R59, PT ;  /* 0x000000221b1e7246 */ /* 0x004fe2000380013b */
[----:B------:R-:W-:Y:S01]  /*2800*/  FMUL.FTZ R27, R63, UR7 ;  /* 0x000000073f1b7c20 */ /* 0x000fe20008410000 */
[----:B------:R-:W-:Y:S01]  /*2810*/  FMUL.FTZ R58, R58, UR7 ;  /* 0x000000073a3a7c20 */ /* 0x000fe20008410000 */
[----:B------:R-:W-:Y:S01]  /*2820*/  FMUL.FTZ R21, R49, UR7 ;  /* 0x0000000731157c20 */ /* 0x000fe20008410000 */
[----:B------:R-:W-:Y:S01]  /*2830*/  ISETP.GT.AND P3, PT, R30, RZ, PT ;  /* 0x000000ff1e00720c */ /* 0x000fe20003f64270 */
[----:B------:R-:W-:Y:S01]  /*2840*/  FMUL.FTZ R62, R62, UR7 ;  /* 0x000000073e3e7c20 */ /* 0x000fe20008410000 */
[C---:B------:R-:W-:Y:S01]  /*2850*/  ISETP.GT.AND P4, PT, R30.reuse, 0x1, PT ;  /* 0x000000011e00780c */ /* 0x040fe20003f84270 */
[----:B------:R-:W-:Y:S01]  /*2860*/  MUFU.TANH R38, R38 ;  /* 0x0000002600267308 */ /* 0x000fe20000002400 */
[----:B------:R-:W-:Y:S01]  /*2870*/  ISETP.GT.AND P5, PT, R30, 0x8, PT ;  /* 0x000000081e00780c */ /* 0x000fe20003fa4270 */
[----:B------:R-:W-:Y:S01]  /*2880*/  FMUL.FTZ R66, R66, UR7 ;  /* 0x0000000742427c20 */ /* 0x000fe20008410000 */
[----:B-1----:R-:W-:Y:S01]  /*2890*/  FSEL R95, R95, -INF , P3 ;  /* 0xff8000005f5f7808 */ /* 0x002fe20001800000 */
[----:B------:R-:W-:Y:S01]  /*28a0*/  FMUL.FTZ R67, R67, UR7 ;  /* 0x0000000743437c20 */ /* 0x000fe20008410000 */
[----:B---3--:R-:W-:Y:S01]  /*28b0*/  FSEL R93, R93, -INF , P4 ;  /* 0xff8000005d5d7808 */ /* 0x008fe20002000000 */
[----:B------:R-:W-:Y:S01]  /*28c0*/  FMUL.FTZ R70, R70, UR7 ;  /* 0x0000000746467c20 */ /* 0x000fe20008410000 */
[C---:B------:R-:W-:Y:S01]  /*28d0*/  ISETP.GT.AND P3, PT, R30.reuse, 0x9, PT ;  /* 0x000000091e00780c */ /* 0x040fe20003f64270 */
[----:B------:R1:W-:Y:S01]  /*28e0*/  MUFU.TANH R33, R26 ;  /* 0x0000001a00217308 */ /* 0x0003e20000002400 */
[----:B----4-:R-:W-:Y:S01]  /*28f0*/  FSEL R91, R91, -INF , P5 ;  /* 0xff8000005b5b7808 */ /* 0x010fe20002800000 */
[----:B------:R-:W-:Y:S01]  /*2900*/  FMUL.FTZ R71, R71, UR7 ;  /* 0x0000000747477c20 */ /* 0x000fe20008410000 */
[----:B------:R-:W-:Y:S01]  /*2910*/  ISETP.GT.AND P4, PT, R30, 0x10, PT ;  /* 0x000000101e00780c */ /* 0x000fe20003f84270 */
[----:B------:R-:W-:Y:S01]  /*2920*/  FMUL.FTZ R74, R74, UR7 ;  /* 0x000000074a4a7c20 */ /* 0x000fe20008410000 */
[----:B0-----:R-:W-:Y:S01]  /*2930*/  FSEL R89, R31, -INF , P3 ;  /* 0xff8000001f597808 */ /* 0x001fe20001800000 */
[----:B------:R-:W-:Y:S01]  /*2940*/  FMUL.FTZ R75, R75, UR7 ;  /* 0x000000074b4b7c20 */ /* 0x000fe20008410000 */
[----:B------:R-:W-:Y:S01]  /*2950*/  ISETP.GT.AND P3, PT, R30, 0x11, PT ;  /* 0x000000111e00780c */ /* 0x000fe20003f64270 */
[----:B------:R-:W0:Y:S01]  /*2960*/  MUFU.TANH R39, R39 ;  /* 0x0000002700277308 */ /* 0x000e220000002400 */
[----:B-1----:R-:W-:Y:S01]  /*2970*/  FMNMX.FTZ R26, R95, R93, !PT ;  /* 0x0000005d5f1a7209 */ /* 0x002fe20007810000 */
[----:B------:R-:W-:Y:S01]  /*2980*/  FMUL.FTZ R78, R78, UR7 ;  /* 0x000000074e4e7c20 */ /* 0x000fe20008410000 */
[----:B------:R-:W-:Y:S01]  /*2990*/  FSEL R63, R29, -INF , P4 ;  /* 0xff8000001d3f7808 */ /* 0x000fe20002000000 */
[----:B------:R-:W-:Y:S01]  /*29a0*/  FMUL.FTZ R79, R79, UR7 ;  /* 0x000000074f4f7c20 */ /* 0x000fe20008410000 */
[----:B------:R-:W-:Y:S01]  /*29b0*/  FMNMX.FTZ R26, R91, R26, !PT ;  /* 0x0000001a5b1a7209 */ /* 0x000fe20007810000 */
[----:B------:R-:W-:Y:S01]  /*29c0*/  FMUL.FTZ R82, R82, UR7 ;  /* 0x0000000752527c20 */ /* 0x000fe20008410000 */
[----:B------:R-:W-:Y:S01]  /*29d0*/  ISETP.GT.AND P4, PT, R30, 0x18, PT ;  /* 0x000000181e00780c */ /* 0x000fe20003f84270 */
[----:B------:R-:W1:Y:S01]  /*29e0*/  MUFU.TANH R42, R42 ;  /* 0x0000002a002a7308 */ /* 0x000e620000002400 */
[----:B------:R-:W-:Y:S01]  /*29f0*/  FMNMX.FTZ R26, R89, R26, !PT ;  /* 0x0000001a591a7209 */ /* 0x000fe20007810000 */
[----:B------:R-:W-:Y:S01]  /*2a00*/  FMUL.FTZ R13, R41, UR7 ;  /* 0x00000007290d7c20 */ /* 0x000fe20008410000 */
[----:B-----5:R-:W-:Y:S01]  /*2a10*/  FSEL R57, R35, -INF , P3 ;  /* 0xff80000023397808 */ /* 0x020fe20001800000 */
[----:B------:R-:W-:Y:S01]  /*2a20*/  FMUL.FTZ R83, R83, UR7 ;  /* 0x0000000753537c20 */ /* 0x000fe20008410000 */
[----:B------:R-:W-:Y:S01]  /*2a30*/  FMNMX.FTZ R26, R63, R26, !PT ;  /* 0x0000001a3f1a7209 */ /* 0x000fe20007810000 */
[----:B------:R-:W-:Y:S01]  /*2a40*/  FMUL.FTZ R86, R86, UR7 ;  /* 0x0000000756567c20 */ /* 0x000fe20008410000 */
[----:B------:R-:W-:Y:S01]  /*2a50*/  ISETP.GT.AND P3, PT, R30, 0x19, PT ;  /* 0x000000191e00780c */ /* 0x000fe20003f64270 */
[----:B------:R-:W-:Y:S01]  /*2a60*/  MUFU.TANH R43, R43 ;  /* 0x0000002b002b7308 */ /* 0x000fe20000002400 */
[----:B------:R-:W-:Y:S01]  /*2a70*/  FMNMX.FTZ R26, R57, R26, !PT ;  /* 0x0000001a391a7209 */ /* 0x000fe20007810000 */
[----:B------:R-:W-:Y:S01]  /*2a80*/  FMUL.FTZ R10, R40, UR7 ;  /* 0x00000007280a7c20 */ /* 0x000fe20008410000 */
[----:B0-----:R-:W-:Y:S01]  /*2a90*/  FSEL R53, R39, -INF , P3 ;  /* 0xff80000027357808 */ /* 0x001fe20001800000 */
[----:B------:R-:W-:Y:S01]  /*2aa0*/  FMUL.FTZ R87, R87, UR7 ;  /* 0x0000000757577c20 */ /* 0x000fe20008410000 */
[----:B------:R-:W-:Y:S01]  /*2ab0*/  ISETP.GT.AND P3, PT, R30, 0x21, PT ;  /* 0x000000211e00780c */ /* 0x000fe20003f64270 */
[----:B------:R-:W-:Y:S01]  /*2ac0*/  FMUL.FTZ R12, R44, UR7 ;  /* 0x000000072c0c7c20 */ /* 0x000fe20008410000 */
[----:B------:R-:W0:Y:S01]  /*2ad0*/  SHFL.IDX PT, R56, R56, RZ, 0x1c1f ;  /* 0x001c1fff38387589 */ /* 0x000e2200000e0000 */
        /* <DEDUP_REMOVED lines=17> */
[----:B---3--:R-:W-:Y:S01]  /*2bf0*/  FSEL R55, R38, -INF , P4 ;  /* 0xff80000026377808 */ /* 0x008fe20002000000 */
[----:B------:R3:W-:Y:S01]  /*2c00*/  @!P1 SYNCS.ARRIVE.TRANS64.RED.A1T0 RZ, [R0+URZ], RZ ;  /* 0x000000ff00ff99a7 */ /* 0x0007e2000810043f */
[----:B------:R-:W-:Y:S01]  /*2c10*/  ISETP.GT.AND P4, PT, R30, 0x20, PT ;  /* 0x000000201e00780c */ /* 0x000fe20003f84270 */
[----:B------:R-:W-:Y:S01]  /*2c20*/  @UP0 ULDC UR6, c[0x0][0x44c] ;  /* 0x0001130000060ab9 */ /* 0x000fe20000000800 */
[----:B------:R-:W-:Y:S01]  /*2c30*/  FMNMX.FTZ R26, R55, R26, !PT ;  /* 0x0000001a371a7209 */ /* 0x000fe20007810000 */
[----:B------:R-:W-:Y:S01]  /*2c40*/  UIMAD.WIDE.U32 UR6, UR38, UR6, URZ ;  /* 0x00000006260672a5 */ /* 0x000fe2000f8e003f */
[----:B-1----:R-:W-:Y:S01]  /*2c50*/  FSEL R52, R42, -INF , P4 ;  /* 0xff8000002a347808 */ /* 0x002fe20002000000 */
[----:B------:R2:W1:Y:S01]  /*2c60*/  MUFU.TANH R48, R50 ;  /* 0x0000003200307308 */ /* 0x0004620000002400 */
[----:B------:R-:W-:Y:S01]  /*2c70*/  ISETP.GT.AND P4, PT, R30, 0x28, PT ;  /* 0x000000281e00780c */ /* 0x000fe20003f84270 */
[----:B------:R-:W-:-:S02]  /*2c80*/  @UP0 USHF.R.U32.HI UR11, URZ, UR14, UR7 ;  /* 0x0000000e3f0b0299 */ /* 0x000fc40008011607 */
[----:B------:R-:W-:Y:S02]  /*2c90*/  UIADD3 UR59, UR59, -0x2, URZ ;  /* 0xfffffffe3b3b7890 */ /* 0x000fe4000fffe03f */
[----:B------:R-:W-:Y:S02]  /*2ca0*/  UIADD3 UR6, UR11, UR53, -UR54 ;  /* 0x000000350b067290 */ /* 0x000fe4000fffe836 */
[----:B------:R4:W-:Y:S01]  /*2cb0*/  MUFU.TANH R36, R27 ;  /* 0x0000001b00247308 */ /* 0x0009e20000002400 */
[----:B--2---:R-:W-:Y:S01]  /*2cc0*/  FSEL R50, R46, -INF , P4 ;  /* 0xff8000002e327808 */ /* 0x004fe20002000000 */
[----:B------:R-:W-:Y:S01]  /*2cd0*/  USHF.R.S32.HI UR7, URZ, 0x1f, UR6 ;  /* 0x0000001f3f077899 */ /* 0x000fe20008011406 */
[----:B------:R-:W-:-:S03]  /*2ce0*/  ISETP.GT.AND P4, PT, R30, 0x30, PT ;  /* 0x000000301e00780c */ /* 0x000fc60003f84270 */
[----:B------:R-:W-:Y:S02]  /*2cf0*/  ULEA.HI UR7, UR7, UR6, URZ, 0x7 ;  /* 0x0000000607077291 */ /* 0x000fe4000f8f383f */
[----:B------:R2:W5:Y:S01]  /*2d00*/  MUFU.TANH R32, R51 ;  /* 0x0000003300207308 */ /* 0x0005620000002400 */
[----:B----4-:R-:W-:Y:S01]  /*2d10*/  FMNMX.FTZ R27, R53, R26, !PT ;  /* 0x0000001a351b7209 */ /* 0x010fe20007810000 */
[----:B------:R-:W-:Y:S01]  /*2d20*/  USHF.R.S32.HI UR7, URZ, 0x7, UR7 ;  /* 0x000000073f077899 */ /* 0x000fe20008011407 */
[----:B-1----:R-:W-:Y:S02]  /*2d30*/  FSEL R48, R48, -INF , P4 ;  /* 0xff80000030307808 */ /* 0x002fe40002000000 */
[----:B------:R-:W-:Y:S01]  /*2d40*/  FMNMX.FTZ R26, R52, R27, !PT ;  /* 0x0000001b341a7209 */ /* 0x000fe20007810000 */
[----:B------:R-:W-:Y:S01]  /*2d50*/  UISETP.LT.AND UP1, UPT, UR40, UR7, UPT ;  /* 0x000000072800728c */ /* 0x000fe2000bf21270 */
[C---:B------:R-:W-:Y:S01]  /*2d60*/  ISETP.GT.AND P4, PT, R30.reuse, 0x38, PT ;  /* 0x000000381e00780c */ /* 0x040fe20003f84270 */
[----:B------:R-:W1:Y:S01]  /*2d70*/  MUFU.TANH R54, R54 ;  /* 0x0000003600367308 */ /* 0x000e620000002400 */
[----:B--2---:R-:W-:Y:S01]  /*2d80*/  FSEL R51, R43, -INF , P3 ;  /* 0xff8000002b337808 */ /* 0x004fe20001800000 */
[----:B------:R-:W-:Y:S01]  /*2d90*/  USEL UR57, UR40, UR7, !UP1 ;  /* 0x0000000728397287 */ /* 0x000fe2000c800000 */
[----:B------:R-:W-:-:S02]  /*2da0*/  ISETP.GT.AND P3, PT, R30, 0x29, PT ;  /* 0x000000291e00780c */ /* 0x000fc40003f64270 */
[----:B------:R-:W-:Y:S01]  /*2db0*/  FMNMX.FTZ R27, R51, R26, !PT ;  /* 0x0000001a331b7209 */ /* 0x000fe20007810000 */
[----:B------:R-:W-:Y:S01]  /*2dc0*/  UISETP.GE.AND UP1, UPT, UR59, UR57, UPT ;  /* 0x000000393b00728c */ /* 0x000fe2000bf26270 */
[----:B------:R-:W-:Y:S01]  /*2dd0*/  FSEL R49, R47, -INF , P3 ;  /* 0xff8000002f317808 */ /* 0x000fe20001800000 */
[----:B------:R-:W2:Y:S01]  /*2de0*/  MUFU.TANH R58, R58 ;  /* 0x0000003a003a7308 */ /* 0x000ea20000002400 */
[----:B------:R-:W-:Y:S02]  /*2df0*/  FMNMX.FTZ R26, R50, R27, !PT ;  /* 0x0000001b321a7209 */ /* 0x000fe40007810000 */
[----:B------:R-:W-:Y:S02]  /*2e00*/  ISETP.GT.AND P3, PT, R30, 0x31, PT ;  /* 0x000000311e00780c */ /* 0x000fe40003f64270 */
[----:B------:R-:W-:Y:S02]  /*2e10*/  FMNMX.FTZ R27, R49, R26, !PT ;  /* 0x0000001a311b7209 */ /* 0x000fe40007810000 */
[----:B-----5:R-:W-:Y:S01]  /*2e20*/  FSEL R47, R32, -INF , P3 ;  /* 0xff800000202f7808 */ /* 0x020fe20001800000 */
[----:B------:R-:W4:Y:S01]  /*2e30*/  MUFU.TANH R62, R62 ;  /* 0x0000003e003e7308 */ /* 0x000f220000002400 */
[----:B------:R-:W-:-:S02]  /*2e40*/  FMNMX.FTZ R26, R48, R27, !PT ;  /* 0x0000001b301a7209 */ /* 0x000fc40007810000 */
[----:B------:R-:W-:Y:S02]  /*2e50*/  ISETP.GT.AND P3, PT, R30, 0x39, PT ;  /* 0x000000391e00780c */ /* 0x000fe40003f64270 */
[----:B-1----:R-:W-:Y:S02]  /*2e60*/  FSEL R46, R54, -INF , P4 ;  /* 0xff800000362e7808 */ /* 0x002fe40002000000 */
[----:B------:R-:W-:Y:S01]  /*2e70*/  FMNMX.FTZ R27, R47, R26, !PT ;  /* 0x0000001a2f1b7209 */ /* 0x000fe20007810000 */
[----:B------:R-:W1:Y:S01]  /*2e80*/  MUFU.TANH R66, R66 ;  /* 0x0000004200427308 */ /* 0x000e620000002400 */
[----:B------:R-:W-:Y:S02]  /*2e90*/  ISETP.GT.AND P4, PT, R30, 0x40, PT ;  /* 0x000000401e00780c */ /* 0x000fe40003f84270 */
[----:B------:R-:W-:Y:S02]  /*2ea0*/  FSEL R45, R45, -INF , P3 ;  /* 0xff8000002d2d7808 */ /* 0x000fe40001800000 */
[----:B------:R-:W-:-:S02]  /*2eb0*/  FMNMX.FTZ R26, R46, R27, !PT ;  /* 0x0000001b2e1a7209 */ /* 0x000fc40007810000 */
[----:B------:R-:W-:Y:S01]  /*2ec0*/  ISETP.GT.AND P3, PT, R30, 0x41, PT ;  /* 0x000000411e00780c */ /* 0x000fe20003f64270 */
[----:B------:R-:W5:Y:S01]  /*2ed0*/  MUFU.TANH R31, R67 ;  /* 0x00000043001f7308 */ /* 0x000f620000002400 */
[----:B--2---:R-:W-:Y:S02]  /*2ee0*/  FSEL R39, R58, -INF , P4 ;  /* 0xff8000003a277808 */ /* 0x004fe40002000000 */
[----:B------:R-:W-:Y:S02]  /*2ef0*/  FMNMX.FTZ R26, R45, R26, !PT ;  /* 0x0000001a2d1a7209 */ /* 0x000fe40007810000 */
[----:B------:R-:W-:Y:S02]  /*2f00*/  ISETP.GT.AND P4, PT, R30, 0x48, PT ;  /* 0x000000481e00780c */ /* 0x000fe40003f84270 */
[----:B------:R-:W-:Y:S01]  /*2f10*/  FSEL R33, R33, -INF , P3 ;  /* 0xff80000021217808 */ /* 0x000fe20001800000 */
[----:B------:R-:W2:Y:S01]  /*2f20*/  MUFU.TANH R70, R70 ;  /* 0x0000004600467308 */ /* 0x000ea20000002400 */
[----:B------:R-:W-:-:S02]  /*2f30*/  FMNMX.FTZ R32, R39, R26, !PT ;  /* 0x0000001a27207209 */ /* 0x000fc40007810000 */
[----:B------:R-:W-:Y:S02]  /*2f40*/  ISETP.GT.AND P3, PT, R30, 0x49, PT ;  /* 0x000000491e00780c */ /* 0x000fe40003f64270 */
[----:B----4-:R-:W-:Y:S02]  /*2f50*/  FSEL R26, R62, -INF , P4 ;  /* 0xff8000003e1a7808 */ /* 0x010fe40002000000 */
[----:B------:R-:W-:Y:S01]  /*2f60*/  FMNMX.FTZ R27, R33, R32, !PT ;  /* 0x00000020211b7209 */ /* 0x000fe20007810000 */
[----:B------:R-:W4:Y:S01]  /*2f70*/  MUFU.TANH R37, R71 ;  /* 0x0000004700257308 */ /* 0x000f220000002400 */
[----:B------:R-:W-:Y:S02]  /*2f80*/  ISETP.GT.AND P4, PT, R30, 0x50, PT ;  /* 0x000000501e00780c */ /* 0x000fe40003f84270 */
[----:B------:R-:W-:Y:S02]  /*2f90*/  FSEL R29, R36, -INF , P3 ;  /* 0xff800000241d7808 */ /* 0x000fe40001800000 */
[----:B------:R-:W-:-:S02]  /*2fa0*/  FMNMX.FTZ R32, R26, R27, !PT ;  /* 0x0000001b1a207209 */ /* 0x000fc40007810000 */
[----:B------:R-:W-:Y:S01]  /*2fb0*/  ISETP.GT.AND P3, PT, R30, 0x51, PT ;  /* 0x000000511e00780c */ /* 0x000fe20003f64270 */
[----:B------:R-:W0:Y:S01]  /*2fc0*/  MUFU.TANH R74, R74 ;  /* 0x0000004a004a7308 */ /* 0x000e220000002400 */
[----:B-1----:R-:W-:Y:S02]  /*2fd0*/  FSEL R27, R66, -INF , P4 ;  /* 0xff800000421b7808 */ /* 0x002fe40002000000 */
[----:B------:R-:W-:Y:S02]  /*2fe0*/  FMNMX.FTZ R32, R29, R32, !PT ;  /* 0x000000201d207209 */ /* 0x000fe40007810000 */
[----:B------:R-:W-:Y:S02]  /*2ff0*/  ISETP.GT.AND P4, PT, R30, 0x58, PT ;  /* 0x000000581e00780c */ /* 0x000fe40003f84270 */
[----:B-----5:R-:W-:Y:S01]  /*3000*/  FSEL R31, R31, -INF , P3 ;  /* 0xff8000001f1f7808 */ /* 0x020fe20001800000 */
[----:B------:R-:W1:Y:S01]  /*3010*/  MUFU.TANH R75, R75 ;  /* 0x0000004b004b7308 */ /* 0x000e620000002400 */
[----:B------:R-:W-:-:S02]  /*3020*/  FMNMX.FTZ R36, R27, R32, !PT ;  /* 0x000000201b247209 */ /* 0x000fc40007810000 */
[----:B------:R-:W-:Y:S02]  /*3030*/  ISETP.GT.AND P3, PT, R30, 0x59, PT ;  /* 0x000000591e00780c */ /* 0x000fe40003f64270 */
[----:B--2---:R-:W-:Y:S02]  /*3040*/  FSEL R32, R70, -INF , P4 ;  /* 0xff80000046207808 */ /* 0x004fe40002000000 */
[----:B------:R-:W-:Y:S01]  /*3050*/  FMNMX.FTZ R35, R31, R36, !PT ;  /* 0x000000241f237209 */ /* 0x000fe20007810000 */
[----:B------:R-:W2:Y:S01]  /*3060*/  MUFU.TANH R78, R78 ;  /* 0x0000004e004e7308 */ /* 0x000ea20000002400 */
[----:B------:R-:W-:Y:S02]  /*3070*/  ISETP.GT.AND P4, PT, R30, 0x60, PT ;  /* 0x000000601e00780c */ /* 0x000fe40003f84270 */
[----:B----4-:R-:W-:Y:S02]  /*3080*/  FSEL R37, R37, -INF , P3 ;  /* 0xff80000025257808 */ /* 0x010fe40001800000 */
[----:B------:R-:W-:-:S02]  /*3090*/  FMNMX.FTZ R38, R32, R35, !PT ;  /* 0x0000002320267209 */ /* 0x000fc40007810000 */
[----:B------:R-:W-:Y:S01]  /*30a0*/  ISETP.GT.AND P3, PT, R30, 0x61, PT ;  /* 0x000000611e00780c */ /* 0x000fe20003f64270 */
[----:B------:R-:W4:Y:S01]  /*30b0*/  MUFU.TANH R79, R79 ;  /* 0x0000004f004f7308 */ /* 0x000f220000002400 */
[----:B0-----:R-:W-:Y:S02]  /*30c0*/  FSEL R36, R74, -INF , P4 ;  /* 0xff8000004a247808 */ /* 0x001fe40002000000 */
[----:B------:R-:W-:Y:S02]  /*30d0*/  FMNMX.FTZ R41, R37, R38, !PT ;  /* 0x0000002625297209 */ /* 0x000fe40007810000 */
[----:B------:R-:W-:Y:S02]  /*30e0*/  ISETP.GT.AND P4, PT, R30, 0x68, PT ;  /* 0x000000681e00780c */ /* 0x000fe40003f84270 */
[----:B-1----:R-:W-:Y:S01]  /*30f0*/  FSEL R35, R75, -INF , P3 ;  /* 0xff8000004b237808 */ /* 0x002fe20001800000 */
[----:B------:R-:W0:Y:S01]  /*3100*/  MUFU.TANH R82, R82 ;  /* 0x0000005200527308 */ /* 0x000e220000002400 */
[----:B------:R-:W-:-:S02]  /*3110*/  FMNMX.FTZ R40, R36, R41, !PT ;  /* 0x0000002924287209 */ /* 0x000fc40007810000 */
[----:B------:R-:W-:Y:S02]  /*3120*/  ISETP.GT.AND P3, PT, R30, 0x69, PT ;  /* 0x000000691e00780c */ /* 0x000fe40003f64270 */
[----:B--2---:R-:W-:Y:S02]  /*3130*/  FSEL R38, R78, -INF , P4 ;  /* 0xff8000004e267808 */ /* 0x004fe40002000000 */
[----:B------:R-:W-:Y:S01]  /*3140*/  FMNMX.FTZ R41, R35, R40, !PT ;  /* 0x0000002823297209 */ /* 0x000fe20007810000 */
[----:B------:R-:W1:Y:S01]  /*3150*/  MUFU.TANH R42, R83 ;  /* 0x00000053002a7308 */ /* 0x000e620000002400 */
[----:B------:R-:W-:Y:S02]  /*3160*/  ISETP.GT.AND P4, PT, R30, 0x70, PT ;  /* 0x000000701e00780c */ /* 0x000fe40003f84270 */
[----:B----4-:R-:W-:Y:S02]  /*3170*/  FSEL R40, R79, -INF , P3 ;  /* 0xff8000004f287808 */ /* 0x010fe40001800000 */
[----:B------:R-:W-:-:S02]  /*3180*/  FMNMX.FTZ R43, R38, R41, !PT ;  /* 0x00000029262b7209 */ /* 0x000fc40007810000 */
[----:B------:R-:W-:Y:S01]  /*3190*/  ISETP.GT.AND P3, PT, R30, 0x71, PT ;  /* 0x000000711e00780c */ /* 0x000fe20003f64270 */
[----:B------:R-:W2:Y:S01]  /*31a0*/  MUFU.TANH R86, R86 ;  /* 0x0000005600567308 */ /* 0x000ea20000002400 */
[----:B0-----:R-:W-:Y:S02]  /*31b0*/  FSEL R41, R82, -INF , P4 ;  /* 0xff80000052297808 */ /* 0x001fe40002000000 */
[----:B------:R-:W-:Y:S02]  /*31c0*/  FMNMX.FTZ R44, R40, R43, !PT ;  /* 0x0000002b282c7209 */ /* 0x000fe40007810000 */
[----:B------:R-:W-:Y:S02]  /*31d0*/  ISETP.GT.AND P4, PT, R30, 0x78, PT ;  /* 0x000000781e00780c */ /* 0x000fe40003f84270 */
[----:B------:R-:W-:Y:S01]  /*31e0*/  FMNMX.FTZ R43, R41, R44, !PT ;  /* 0x0000002c292b7209 */ /* 0x000fe20007810000 */
[----:B------:R-:W0:Y:S01]  /*31f0*/  MUFU.TANH R87, R87 ;  /* 0x0000005700577308 */ /* 0x000e220000002400 */
[----:B-1----:R-:W-:-:S02]  /*3200*/  FSEL R42, R42, -INF , P3 ;  /* 0xff8000002a2a7808 */ /* 0x002fc40001800000 */
[----:B------:R-:W-:Y:S02]  /*3210*/  ISETP.GT.AND P3, PT, R30, 0x79, PT ;  /* 0x000000791e00780c */ /* 0x000fe40003f64270 */
[----:B------:R-:W-:-:S03]  /*3220*/  FMNMX.FTZ R67, R42, R43, !PT ;  /* 0x0000002b2a437209 */ /* 0x000fc60007810000 */
[----:B------:R-:W-:Y:S01]  /*3230*/  MUFU.TANH R3, R3 ;  /* 0x0000000300037308 */ /* 0x000fe20000002400 */
[----:B--2---:R-:W-:-:S04]  /*3240*/  FSEL R44, R86, -INF , P4 ;  /* 0xff800000562c7808 */ /* 0x004fc80002000000 */
[----:B------:R-:W-:-:S03]  /*3250*/  FMNMX.FTZ R30, R44, R67, !PT ;  /* 0x000000432c1e7209 */ /* 0x000fc60007810000 */
[----:B------:R-:W-:Y:S01]  /*3260*/  MUFU.TANH R5, R5 ;  /* 0x0000000500057308 */ /* 0x000fe20000002400 */
[----:B0-----:R-:W-:-:S04]  /*3270*/  FSEL R43, R87, -INF , P3 ;  /* 0xff800000572b7808 */ /* 0x001fc80001800000 */
[----:B------:R-:W-:-:S03]  /*3280*/  FMNMX.FTZ R30, R43, R30, !PT ;  /* 0x0000001e2b1e7209 */ /* 0x000fc60007810000 */
[----:B------:R-:W0:Y:S02]  /*3290*/  MUFU.TANH R11, R11 ;  /* 0x0000000b000b7308 */ /* 0x000e240000002400 */
[----:B------:R-:W1:Y:S06]  /*32a0*/  SHFL.BFLY PT, R67, R30, 0x2, 0x1f ;  /* 0x0c401f001e437f89 */ /* 0x000e6c00000e0000 */
[----:B------:R-:W2:Y:S08]  /*32b0*/  MUFU.TANH R8, R8 ;  /* 0x0000000800087308 */ /* 0x000eb00000002400 */
[----:B------:R4:W-:Y:S08]  /*32c0*/  MUFU.TANH R74, R64 ;  /* 0x00000040004a7308 */ /* 0x0009f00000002400 */
[----:B------:R-:W5:Y:S01]  /*32d0*/  MUFU.TANH R4, R4 ;  /* 0x0000000400047308 */ /* 0x000f620000002400 */
[----:B----4-:R-:W-:-:S02]  /*32e0*/  VIADDMNMX R64, R56, R34, R59, PT ;  /* 0x0000002238407246 */ /* 0x010fc4000380013b */
[----:B-1----:R-:W-:Y:S02]  /*32f0*/  FMNMX.FTZ R67, R30, R67, !PT ;  /* 0x000000431e437209 */ /* 0x002fe40007810000 */
[C---:B------:R-:W-:Y:S02]  /*3300*/  ISETP.GT.AND P4, PT, R64.reuse, 0x1, PT ;  /* 0x000000014000780c */ /* 0x040fe40003f84270 */
[----:B------:R-:W-:Y:S01]  /*3310*/  ISETP.GT.AND P5, PT, R64, 0x8, PT ;  /* 0x000000084000780c */ /* 0x000fe20003fa4270 */
[----:B------:R-:W1:Y:S01]  /*3320*/  SHFL.BFLY PT, R30, R67, 0x1, 0x1f ;  /* 0x0c201f00431e7f89 */ /* 0x000e6200000e0000 */
[----:B------:R-:W4:Y:S02]  /*3330*/  MUFU.TANH R7, R7 ;  /* 0x0000000700077308 */ /* 0x000f240000002400 */
[----:B0-----:R-:W-:-:S06]  /*3340*/  FSEL R56, R11, -INF , P5 ;  /* 0xff8000000b387808 */ /* 0x001fcc0002800000 */
[----:B------:R0:W-:Y:S08]  /*3350*/  MUFU.TANH R70, R60 ;  /* 0x0000003c00467308 */ /* 0x0001f00000002400 */
[----:B------:R-:W3:Y:S01]  /*3360*/  MUFU.TANH R6, R6 ;  /* 0x0000000600067308 */ /* 0x000ee20000002400 */
[----:B0-----:R-:W-:Y:S02]  /*3370*/  FSEL R60, R5, -INF , P4 ;  /* 0xff800000053c7808 */ /* 0x001fe40002000000 */
[----:B------:R-:W-:-:S02]  /*3380*/  ISETP.GT.AND P4, PT, R64, 0x10, PT ;  /* 0x000000104000780c */ /* 0x000fc40003f84270 */
[----:B-1----:R-:W-:-:S03]  /*3390*/  FMNMX.FTZ R30, R67, R30, !PT ;  /* 0x0000001e431e7209 */ /* 0x002fc60007810000 */
[----:B------:R-:W0:Y:S01]  /*33a0*/  MUFU.TANH R9, R9 ;  /* 0x0000000900097308 */ /* 0x000e220000002400 */
[C---:B------:R-:W-:Y:S01]  /*33b0*/  FSETP.NEU.FTZ.AND P3, PT, R30.reuse, -INF , PT ;  /* 0xff8000001e00780b */ /* 0x040fe20003f7d000 */
[----:B------:R-:W-:-:S06]  /*33c0*/  FMUL.FTZ R54, R30, UR10 ;  /* 0x0000000a1e367c20 */ /* 0x000fcc0008410000 */
[----:B------:R5:W-:Y:S01]  /*33d0*/  MUFU.TANH R71, R61 ;  /* 0x0000003d00477308 */ /* 0x000be20000002400 */
[----:B------:R-:W-:Y:S02]  /*33e0*/  FSEL R54, R54, RZ, P3 ;  /* 0x000000ff36367208 */ /* 0x000fe40001800000 */
[----:B------:R-:W-:-:S03]  /*33f0*/  ISETP.GT.AND P3, PT, R64, RZ, PT ;  /* 0x000000ff4000720c */ /* 0x000fc60003f64270 */
[--C-:B------:R-:W-:Y:S01]  /*3400*/  FFMA.FTZ R177, R63, UR10, -R54.reuse ;  /* 0x0000000a3fb17c23 */ /* 0x100fe20008010836 */
[----:B------:R-:W-:Y:S01]  /*3410*/  FSEL R59, R3, -INF , P3 ;  /* 0xff800000033b7808 */ /* 0x000fe20001800000 */
[----:B------:R-:W-:Y:S01]  /*3420*/  MUFU.TANH R10, R10 ;  /* 0x0000000a000a7308 */ /* 0x000fe20000002400 */
[----:B------:R-:W-:Y:S01]  /*3430*/  ISETP.GT.AND P3, PT, R64, 0x9, PT ;  /* 0x000000094000780c */ /* 0x000fe20003f64270 */
[--C-:B------:R-:W-:Y:S01]  /*3440*/  FFMA.FTZ R179, R55, UR10, -R54.reuse ;  /* 0x0000000a37b37c23 */ /* 0x100fe20008010836 */
[----:B------:R-:W-:Y:S01]  /*3450*/  FMNMX.FTZ R3, R59, R60, !PT ;  /* 0x0000003c3b037209 */ /* 0x000fe20007810000 */
[--C-:B------:R-:W-:Y:S01]  /*3460*/  FFMA.FTZ R5, R53, UR10, -R54.reuse ;  /* 0x0000000a35057c23 */ /* 0x100fe20008010836 */
[----:B--2---:R-:W-:Y:S01]  /*3470*/  FSEL R58, R8, -INF , P3 ;  /* 0xff800000083a7808 */ /* 0x004fe20001800000 */
[--C-:B------:R-:W-:Y:S01]  /*3480*/  FFMA.FTZ R173, R52, UR10, -R54.reuse ;  /* 0x0000000a34ad7c23 */ /* 0x100fe20008010836 */
[----:B------:R-:W-:Y:S01]  /*3490*/  FMNMX.FTZ R3, R56, R3, !PT ;  /* 0x0000000338037209 */ /* 0x000fe20007810000 */
[----:B------:R-:W1:Y:S01]  /*34a0*/  MUFU.TANH R13, R13 ;  /* 0x0000000d000d7308 */ /* 0x000e620000002400 */
[----:B-----5:R-:W-:Y:S01]  /*34b0*/  FSEL R61, R4, -INF , P4 ;  /* 0xff800000043d7808 */ /* 0x020fe20002000000 */
[--C-:B------:R-:W-:Y:S01]  /*34c0*/  FFMA.FTZ R175, R50, UR10, -R54.reuse ;  /* 0x0000000a32af7c23 */ /* 0x100fe20008010836 */
[----:B------:R-:W-:Y:S01]  /*34d0*/  ISETP.GT.AND P3, PT, R64, 0x11, PT ;  /* 0x000000114000780c */ /* 0x000fe20003f64270 */
[--C-:B------:R-:W-:Y:S01]  /*34e0*/  FFMA.FTZ R169, R48, UR10, -R54.reuse ;  /* 0x0000000a30a97c23 */ /* 0x100fe20008010836 */
[----:B------:R-:W-:Y:S01]  /*34f0*/  FMNMX.FTZ R4, R58, R3, !PT ;  /* 0x000000033a047209 */ /* 0x000fe20007810000 */
[--C-:B------:R-:W-:Y:S01]  /*3500*/  FFMA.FTZ R153, R39, UR10, -R54.reuse ;  /* 0x0000000a27997c23 */ /* 0x100fe20008010836 */
[----:B------:R-:W-:Y:S01]  /*3510*/  ISETP.GT.AND P4, PT, R64, 0x18, PT ;  /* 0x000000184000780c */ /* 0x000fe20003f84270 */
[----:B------:R-:W-:Y:S01]  /*3520*/  MUFU.TANH R12, R12 ;  /* 0x0000000c000c7308 */ /* 0x000fe20000002400 */
[----:B----4-:R-:W-:Y:S01]  /*3530*/  FSEL R62, R7, -INF , P3 ;  /* 0xff800000073e7808 */ /* 0x010fe20001800000 */
[--C-:B------:R-:W-:Y:S01]  /*3540*/  FFMA.FTZ R39, R33, UR10, -R54.reuse ;  /* 0x0000000a21277c23 */ /* 0x100fe20008010836 */
[----:B------:R-:W-:Y:S01]  /*3550*/  FMNMX.FTZ R3, R61, R4, !PT ;  /* 0x000000043d037209 */ /* 0x000fe20007810000 */
[--C-:B------:R-:W-:Y:S01]  /*3560*/  FFMA.FTZ R4, R57, UR10, -R54.reuse ;  /* 0x0000000a39047c23 */ /* 0x100fe20008010836 */
[----:B---3--:R-:W-:Y:S01]  /*3570*/  FSEL R63, R6, -INF , P4 ;  /* 0xff800000063f7808 */ /* 0x008fe20002000000 */
[--C-:B------:R-:W-:Y:S01]  /*3580*/  FFMA.FTZ R171, R46, UR10, -R54.reuse ;  /* 0x0000000a2eab7c23 */ /* 0x100fe20008010836 */
[----:B------:R-:W-:Y:S01]  /*3590*/  ISETP.GT.AND P3, PT, R64, 0x19, PT ;  /* 0x000000194000780c */ /* 0x000fe20003f64270 */
[----:B------:R-:W2:Y:S01]  /*35a0*/  MUFU.TANH R14, R14 ;  /* 0x0000000e000e7308 */ /* 0x000ea20000002400 */
[----:B------:R-:W-:Y:S01]  /*35b0*/  FMNMX.FTZ R6, R62, R3, !PT ;  /* 0x000000033e067209 */ /* 0x000fe20007810000 */
[--C-:B------:R-:W-:Y:S01]  /*35c0*/  FFMA.FTZ R181, R95, UR10, -R54.reuse ;  /* 0x0000000a5fb57c23 */ /* 0x100fe20008010836 */
[C---:B------:R-:W-:Y:S01]  /*35d0*/  ISETP.GT.AND P4, PT, R64.reuse, 0x20, PT ;  /* 0x000000204000780c */ /* 0x040fe20003f84270 */
[--C-:B------:R-:W-:Y:S01]  /*35e0*/  FFMA.FTZ R93, R93, UR10, -R54.reuse ;  /* 0x0000000a5d5d7c23 */ /* 0x100fe20008010836 */
[----:B0-----:R-:W-:Y:S01]  /*35f0*/  FSEL R57, R9, -INF , P3 ;  /* 0xff80000009397808 */ /* 0x001fe20001800000 */
[--C-:B------:R-:W-:Y:S01]  /*3600*/  FFMA.FTZ R183, R91, UR10, -R54.reuse ;  /* 0x0000000a5bb77c23 */ /* 0x100fe20008010836 */
[----:B------:R-:W-:Y:S01]  /*3610*/  FMNMX.FTZ R6, R63, R6, !PT ;  /* 0x000000063f067209 */ /* 0x000fe20007810000 */
[----:B------:R-:W0:Y:S01]  /*3620*/  MUFU.TANH R15, R15 ;  /* 0x0000000f000f7308 */ /* 0x000e220000002400 */
[----:B------:R-:W-:Y:S01]  /*3630*/  ISETP.GT.AND P3, PT, R64, 0x21, PT ;  /* 0x000000214000780c */ /* 0x000fe20003f64270 */
[--C-:B------:R-:W-:Y:S01]  /*3640*/  FFMA.FTZ R89, R89, UR10, -R54.reuse ;  /* 0x0000000a59597c23 */ /* 0x100fe20008010836 */
[----:B------:R-:W-:Y:S01]  /*3650*/  FMNMX.FTZ R6, R57, R6, !PT ;  /* 0x0000000639067209 */ /* 0x000fe20007810000 */
[--C-:B------:R-:W-:Y:S01]  /*3660*/  FFMA.FTZ R157, R27, UR10, -R54.reuse ;  /* 0x0000000a1b9d7c23 */ /* 0x100fe20008010836 */
[----:B-1----:R-:W-:Y:S01]  /*3670*/  FSEL R55, R13, -INF , P3 ;  /* 0xff8000000d377808 */ /* 0x002fe20001800000 */
[--C-:B------:R-:W-:Y:S01]  /*3680*/  FFMA.FTZ R167, R44, UR10, -R54.reuse ;  /* 0x0000000a2ca77c23 */ /* 0x100fe20008010836 */
[----:B------:R-:W-:Y:S01]  /*3690*/  ISETP.GT.AND P3, PT, R64, 0x29, PT ;  /* 0x000000294000780c */ /* 0x000fe20003f64270 */
[----:B------:R1:W-:Y:S01]  /*36a0*/  MUFU.TANH R75, R65 ;  /* 0x00000041004b7308 */ /* 0x0003e20000002400 */
[--C-:B------:R-:W-:Y:S01]  /*36b0*/  FFMA.FTZ R159, R32, UR10, -R54.reuse ;  /* 0x0000000a209f7c23 */ /* 0x100fe20008010836 */
[--C-:B------:R-:W-:Y:S01]  /*36c0*/  FFMA.FTZ R32, R37, UR10, -R54.reuse ;  /* 0x0000000a25207c23 */ /* 0x100fe20008010836 */
[----:B--2---:R-:W-:Y:S01]  /*36d0*/  FSEL R53, R14, -INF , P3 ;  /* 0xff8000000e357808 */ /* 0x004fe20001800000 */
[--C-:B------:R-:W-:Y:S01]  /*36e0*/  FFMA.FTZ R155, R26, UR10, -R54.reuse ;  /* 0x0000000a1a9b7c23 */ /* 0x100fe20008010836 */
[----:B------:R-:W-:Y:S01]  /*36f0*/  ISETP.GT.AND P3, PT, R64, 0x31, PT ;  /* 0x000000314000780c */ /* 0x000fe20003f64270 */
[--C-:B------:R-:W-:Y:S01]  /*3700*/  FFMA.FTZ R26, R29, UR10, -R54.reuse ;  /* 0x0000000a1d1a7c23 */ /* 0x100fe20008010836 */
[--C-:B------:R-:W-:Y:S01]  /*3710*/  FFMA.FTZ R161, R36, UR10, -R54.reuse ;  /* 0x0000000a24a17c23 */ /* 0x100fe20008010836 */
[----:B------:R-:W2:Y:S01]  /*3720*/  MUFU.TANH R21, R21 ;  /* 0x0000001500157308 */ /* 0x000ea20000002400 */
[----:B-1----:R-:W-:Y:S01]  /*3730*/  FSEL R65, R10, -INF , P4 ;  /* 0xff8000000a417808 */ /* 0x002fe20002000000 */
[--C-:B------:R-:W-:Y:S01]  /*3740*/  FFMA.FTZ R163, R38, UR10, -R54.reuse ;  /* 0x0000000a26a37c23 */ /* 0x100fe20008010836 */
[----:B------:R-:W-:Y:S01]  /*3750*/  ISETP.GT.AND P4, PT, R64, 0x28, PT ;  /* 0x000000284000780c */ /* 0x000fe20003f84270 */
[--C-:B------:R-:W-:Y:S01]  /*3760*/  FFMA.FTZ R36, R35, UR10, -R54.reuse ;  /* 0x0000000a23247c23 */ /* 0x100fe20008010836 */
[----:B------:R-:W-:Y:S01]  /*3770*/  FMNMX.FTZ R6, R65, R6, !PT ;  /* 0x0000000641067209 */ /* 0x000fe20007810000 */
[--C-:B------:R-:W-:Y:S01]  /*3780*/  FFMA.FTZ R38, R40, UR10, -R54.reuse ;  /* 0x0000000a28267c23 */ /* 0x100fe20008010836 */
[----:B------:R-:W-:Y:S01]  /*3790*/  FSEL R66, R12, -INF , P4 ;  /* 0xff8000000c427808 */ /* 0x000fe20002000000 */
[----:B------:R-:W-:Y:S01]  /*37a0*/  MUFU.TANH R20, R20 ;  /* 0x0000001400147308 */ /* 0x000fe20000002400 */
[----:B------:R-:W-:Y:S01]  /*37b0*/  FMNMX.FTZ R3, R55, R6, !PT ;  /* 0x0000000637037209 */ /* 0x000fe20007810000 */
[--C-:B------:R-:W-:Y:S01]  /*37c0*/  FFMA.FTZ R40, R42, UR10, -R54.reuse ;  /* 0x0000000a2a287c23 */ /* 0x100fe20008010836 */
[----:B------:R-:W-:Y:S01]  /*37d0*/  ISETP.GT.AND P4, PT, R64, 0x30, PT ;  /* 0x000000304000780c */ /* 0x000fe20003f84270 */
[--C-:B------:R-:W-:Y:S01]  /*37e0*/  FFMA.FTZ R47, R47, UR10, -R54.reuse ;  /* 0x0000000a2f2f7c23 */ /* 0x100fe20008010836 */
[----:B------:R-:W-:Y:S01]  /*37f0*/  FMNMX.FTZ R10, R66, R3, !PT ;  /* 0x00000003420a7209 */ /* 0x000fe20007810000 */
[--C-:B------:R-:W-:Y:S01]  /*3800*/  FFMA.FTZ R45, R45, UR10, -R54.reuse ;  /* 0x0000000a2d2d7c23 */ /* 0x100fe20008010836 */
[----:B0-----:R-:W-:Y:S01]  /*3810*/  FSEL R67, R15, -INF , P4 ;  /* 0xff8000000f437808 */ /* 0x001fe20002000000 */
[----:B------:R-:W0:Y:S01]  /*3820*/  MUFU.TANH R24, R24 ;  /* 0x0000001800187308 */ /* 0x000e220000002400 */
[----:B------:R-:W-:Y:S01]  /*3830*/  FMNMX.FTZ R10, R53, R10, !PT ;  /* 0x0000000a350a7209 */ /* 0x000fe20007810000 */
[--C-:B------:R-:W-:Y:S01]  /*3840*/  FFMA.FTZ R165, R41, UR10, -R54.reuse ;  /* 0x0000000a29a57c23 */ /* 0x100fe20008010836 */
[----:B------:R-:W-:Y:S01]  /*3850*/  ISETP.GT.AND P4, PT, R64, 0x38, PT ;  /* 0x000000384000780c */ /* 0x000fe20003f84270 */
[----:B------:R-:W-:Y:S01]  /*3860*/  FFMA.FTZ R42, R43, UR10, -R54 ;  /* 0x0000000a2b2a7c23 */ /* 0x000fe20008010836 */
[----:B--2---:R-:W-:-:S02]  /*3870*/  FSEL R52, R21, -INF , P3 ;  /* 0xff80000015347808 */ /* 0x004fc40001800000 */
[----:B------:R-:W-:Y:S02]  /*3880*/  CS2R R94, SRZ ;  /* 0x00000000005e7805 */ /* 0x000fe4000001ff00 */
[----:B------:R-:W-:Y:S01]  /*3890*/  FMNMX.FTZ R3, R67, R10, !PT ;  /* 0x0000000a43037209 */ /* 0x000fe20007810000 */
[----:B------:R-:W-:Y:S01]  /*38a0*/  MUFU.TANH R25, R25 ;  /* 0x0000001900197308 */ /* 0x000fe20000002400 */
[----:B------:R-:W-:Y:S01]  /*38b0*/  ISETP.GT.AND P3, PT, R64, 0x39, PT ;  /* 0x000000394000780c */ /* 0x000fe20003f64270 */
[----:B------:R-:W-:Y:S01]  /*38c0*/  FFMA.FTZ R10, R51, UR10, -R54 ;  /* 0x0000000a330a7c23 */ /* 0x000fe20008010836 */
[----:B------:R-:W-:Y:S02]  /*38d0*/  FMNMX.FTZ R3, R52, R3, !PT ;  /* 0x0000000334037209 */ /* 0x000fe40007810000 */
[----:B------:R-:W-:-:S03]  /*38e0*/  CS2R R90, SRZ ;  /* 0x00000000005a7805 */ /* 0x000fc6000001ff00 */
[----:B------:R-:W1:Y:S01]  /*38f0*/  MUFU.TANH R28, R28 ;  /* 0x0000001c001c7308 */ /* 0x000e620000002400 */
[----:B0-----:R-:W-:Y:S02]  /*3900*/  FSEL R51, R24, -INF , P3 ;  /* 0xff80000018337808 */ /* 0x001fe40001800000 */
[----:B------:R-:W-:-:S05]  /*3910*/  ISETP.GT.AND P3, PT, R64, 0x41, PT ;  /* 0x000000414000780c */ /* 0x000fca0003f64270 */
[----:B------:R0:W2:Y:S08]  /*3920*/  MUFU.TANH R78, R68 ;  /* 0x00000044004e7308 */ /* 0x0000b00000002400 */
[----:B------:R3:W4:Y:S01]  /*3930*/  MUFU.TANH R79, R69 ;  /* 0x00000045004f7308 */ /* 0x0007220000002400 */
[----:B0-----:R-:W-:Y:S02]  /*3940*/  FSEL R68, R20, -INF , P4 ;  /* 0xff80000014447808 */ /* 0x001fe40002000000 */
[----:B------:R-:W-:-:S02]  /*3950*/  ISETP.GT.AND P4, PT, R64, 0x40, PT ;  /* 0x000000404000780c */ /* 0x000fc40003f84270 */
[----:B------:R-:W-:Y:S02]  /*3960*/  FMNMX.FTZ R12, R68, R3, !PT ;  /* 0x00000003440c7209 */ /* 0x000fe40007810000 */
[----:B-1----:R-:W-:Y:S01]  /*3970*/  FSEL R50, R28, -INF , P3 ;  /* 0xff8000001c327808 */ /* 0x002fe20001800000 */
[----:B------:R0:W1:Y:S01]  /*3980*/  MUFU.TANH R82, R72 ;  /* 0x0000004800527308 */ /* 0x0000620000002400 */
[----:B---3--:R-:W-:Y:S02]  /*3990*/  FSEL R69, R25, -INF , P4 ;  /* 0xff80000019457808 */ /* 0x008fe40002000000 */
[----:B------:R-:W-:Y:S02]  /*39a0*/  FMNMX.FTZ R12, R51, R12, !PT ;  /* 0x0000000c330c7209 */ /* 0x000fe40007810000 */
[C---:B------:R-:W-:Y:S02]  /*39b0*/  ISETP.GT.AND P4, PT, R64.reuse, 0x48, PT ;  /* 0x000000484000780c */ /* 0x040fe40003f84270 */
[----:B------:R-:W-:Y:S01]  /*39c0*/  FMNMX.FTZ R3, R69, R12, !PT ;  /* 0x0000000c45037209 */ /* 0x000fe20007810000 */
[----:B------:R-:W3:Y:S01]  /*39d0*/  MUFU.TANH R73, R73 ;  /* 0x0000004900497308 */ /* 0x000ee20000002400 */
[----:B------:R-:W-:Y:S01]  /*39e0*/  ISETP.GT.AND P3, PT, R64, 0x49, PT ;  /* 0x000000494000780c */ /* 0x000fe20003f64270 */
[----:B------:R-:W-:Y:S01]  /*39f0*/  FFMA.FTZ R12, R49, UR10, -R54 ;  /* 0x0000000a310c7c23 */ /* 0x000fe20008010836 */
[----:B------:R-:W-:-:S02]  /*3a00*/  FSEL R70, R70, -INF , P4 ;  /* 0xff80000046467808 */ /* 0x000fc40002000000 */
[----:B------:R-:W-:Y:S02]  /*3a10*/  FMNMX.FTZ R3, R50, R3, !PT ;  /* 0x0000000332037209 */ /* 0x000fe40007810000 */
[----:B------:R-:W-:Y:S01]  /*3a20*/  ISETP.GT.AND P4, PT, R64, 0x50, PT ;  /* 0x000000504000780c */ /* 0x000fe20003f84270 */
[----:B------:R-:W5:Y:S01]  /*3a30*/  MUFU.TANH R76, R76 ;  /* 0x0000004c004c7308 */ /* 0x000f620000002400 */
[----:B------:R-:W-:Y:S02]  /*3a40*/  FSEL R71, R71, -INF , P3 ;  /* 0xff80000047477808 */ /* 0x000fe40001800000 */
[----:B------:R-:W-:Y:S02]  /*3a50*/  FMNMX.FTZ R14, R70, R3, !PT ;  /* 0x00000003460e7209 */ /* 0x000fe40007810000 */
[----:B------:R-:W-:Y:S02]  /*3a60*/  ISETP.GT.AND P3, PT, R64, 0x51, PT ;  /* 0x000000514000780c */ /* 0x000fe40003f64270 */
[----:B0-----:R-:W-:Y:S01]  /*3a70*/  FSEL R72, R74, -INF , P4 ;  /* 0xff8000004a487808 */ /* 0x001fe20002000000 */
[----:B------:R0:W-:Y:S01]  /*3a80*/  MUFU.EX2 R6, R5 ;  /* 0x0000000500067308 */ /* 0x0001e20000000800 */
[----:B------:R-:W-:-:S02]  /*3a90*/  FMNMX.FTZ R3, R71, R14, !PT ;  /* 0x0000000e47037209 */ /* 0x000fc40007810000 */
[----:B------:R-:W-:Y:S02]  /*3aa0*/  ISETP.GT.AND P4, PT, R64, 0x58, PT ;  /* 0x000000584000780c */ /* 0x000fe40003f84270 */
[----:B------:R-:W-:Y:S02]  /*3ab0*/  FSEL R49, R75, -INF , P3 ;  /* 0xff8000004b317808 */ /* 0x000fe40001800000 */
[----:B------:R-:W-:Y:S01]  /*3ac0*/  FMNMX.FTZ R14, R72, R3, !PT ;  /* 0x00000003480e7209 */ /* 0x000fe20007810000 */
[----:B------:R-:W5:Y:S01]  /*3ad0*/  MUFU.TANH R77, R77 ;  /* 0x0000004d004d7308 */ /* 0x000f620000002400 */
[----:B------:R-:W-:Y:S02]  /*3ae0*/  ISETP.GT.AND P3, PT, R64, 0x59, PT ;  /* 0x000000594000780c */ /* 0x000fe40003f64270 */
[----:B--2---:R-:W-:Y:S02]  /*3af0*/  FSEL R48, R78, -INF , P4 ;  /* 0xff8000004e307808 */ /* 0x004fe40002000000 */
[----:B0-----:R-:W-:-:S02]  /*3b00*/  FMNMX.FTZ R5, R49, R14, !PT ;  /* 0x0000000e31057209 */ /* 0x001fc40007810000 */
[----:B------:R-:W-:Y:S01]  /*3b10*/  ISETP.GT.AND P4, PT, R64, 0x60, PT ;  /* 0x000000604000780c */ /* 0x000fe20003f84270 */
[----:B------:R-:W0:Y:S01]  /*3b20*/  MUFU.TANH R80, R80 ;  /* 0x0000005000507308 */ /* 0x000e220000002400 */
[----:B----4-:R-:W-:Y:S02]  /*3b30*/  FSEL R3, R79, -INF , P3 ;  /* 0xff8000004f037808 */ /* 0x010fe40001800000 */
[----:B------:R-:W-:Y:S02]  /*3b40*/  FMNMX.FTZ R20, R48, R5, !PT ;  /* 0x0000000530147209 */ /* 0x000fe40007810000 */
[----:B------:R-:W-:Y:S02]  /*3b50*/  ISETP.GT.AND P3, PT, R64, 0x61, PT ;  /* 0x000000614000780c */ /* 0x000fe40003f64270 */
[----:B-1----:R-:W-:Y:S01]  /*3b60*/  FSEL R15, R82, -INF , P4 ;  /* 0xff800000520f7808 */ /* 0x002fe20002000000 */
[----:B------:R-:W1:Y:S01]  /*3b70*/  MUFU.TANH R81, R81 ;  /* 0x0000005100517308 */ /* 0x000e620000002400 */
[----:B------:R-:W-:-:S02]  /*3b80*/  FMNMX.FTZ R20, R3, R20, !PT ;  /* 0x0000001403147209 */ /* 0x000fc40007810000 */
[C---:B------:R-:W-:Y:S02]  /*3b90*/  ISETP.GT.AND P4, PT, R64.reuse, 0x68, PT ;  /* 0x000000684000780c */ /* 0x040fe40003f84270 */
[----:B---3--:R-:W-:Y:S02]  /*3ba0*/  FSEL R11, R73, -INF , P3 ;  /* 0xff800000490b7808 */ /* 0x008fe40001800000 */
[----:B------:R-:W-:Y:S01]  /*3bb0*/  FMNMX.FTZ R20, R15, R20, !PT ;  /* 0x000000140f147209 */ /* 0x000fe20007810000 */
[----:B------:R-:W2:Y:S01]  /*3bc0*/  MUFU.TANH R84, R84 ;  /* 0x0000005400547308 */ /* 0x000ea20000002400 */
[----:B------:R-:W-:Y:S02]  /*3bd0*/  ISETP.GT.AND P3, PT, R64, 0x69, PT ;  /* 0x000000694000780c */ /* 0x000fe40003f64270 */
[----:B-----5:R-:W-:Y:S02]  /*3be0*/  FSEL R7, R76, -INF , P4 ;  /* 0xff8000004c077808 */ /* 0x020fe40002000000 */
[----:B------:R-:W-:-:S02]  /*3bf0*/  FMNMX.FTZ R24, R11, R20, !PT ;  /* 0x000000140b187209 */ /* 0x000fc40007810000 */
[C---:B------:R-:W-:Y:S01]  /*3c00*/  ISETP.GT.AND P4, PT, R64.reuse, 0x70, PT ;  /* 0x000000704000780c */ /* 0x040fe20003f84270 */
[----:B------:R-:W3:Y:S01]  /*3c10*/  MUFU.TANH R85, R85 ;  /* 0x0000005500557308 */ /* 0x000ee20000002400 */
[----:B------:R-:W-:Y:S02]  /*3c20*/  FSEL R9, R77, -INF , P3 ;  /* 0xff8000004d097808 */ /* 0x000fe40001800000 */
[----:B------:R-:W-:Y:S02]  /*3c30*/  FMNMX.FTZ R24, R7, R24, !PT ;  /* 0x0000001807187209 */ /* 0x000fe40007810000 */
[----:B------:R-:W-:Y:S02]  /*3c40*/  ISETP.GT.AND P3, PT, R64, 0x71, PT ;  /* 0x000000714000780c */ /* 0x000fe40003f64270 */
[----:B0-----:R-:W-:Y:S01]  /*3c50*/  FSEL R13, R80, -INF , P4 ;  /* 0xff800000500d7808 */ /* 0x001fe20002000000 */
[----:B------:R-:W-:Y:S01]  /*3c60*/  MUFU.EX2 R181, R181 ;  /* 0x000000b500b57308 */ /* 0x000fe20000000800 */
[----:B------:R-:W-:-:S02]  /*3c70*/  FMNMX.FTZ R24, R9, R24, !PT ;  /* 0x0000001809187209 */ /* 0x000fc40007810000 */
[C---:B------:R-:W-:Y:S02]  /*3c80*/  ISETP.GT.AND P4, PT, R64.reuse, 0x78, PT ;  /* 0x000000784000780c */ /* 0x040fe40003f84270 */
[----:B-1----:R-:W-:Y:S02]  /*3c90*/  FSEL R5, R81, -INF , P3 ;  /* 0xff80000051057808 */ /* 0x002fe40001800000 */
[----:B------:R-:W-:Y:S01]  /*3ca0*/  FMNMX.FTZ R24, R13, R24, !PT ;  /* 0x000000180d187209 */ /* 0x000fe20007810000 */
[----:B------:R0:W1:Y:S01]  /*3cb0*/  MUFU.EX2 R34, R93 ;  /* 0x0000005d00227308 */ /* 0x0000620000000800 */
[----:B------:R-:W-:Y:S02]  /*3cc0*/  ISETP.GT.AND P3, PT, R64, 0x79, PT ;  /* 0x000000794000780c */ /* 0x000fe40003f64270 */
[----:B--2---:R-:W-:Y:S02]  /*3cd0*/  FSEL R21, R84, -INF , P4 ;  /* 0xff80000054157808 */ /* 0x004fe40002000000 */
[----:B------:R-:W-:-:S02]  /*3ce0*/  FMNMX.FTZ R28, R5, R24, !PT ;  /* 0x00000018051c7209 */ /* 0x000fc40007810000 */
[----:B---3--:R-:W-:Y:S01]  /*3cf0*/  FSEL R25, R85, -INF , P3 ;  /* 0xff80000055197808 */ /* 0x008fe20001800000 */
[----:B------:R-:W2:Y:S01]  /*3d00*/  MUFU.EX2 R183, R183 ;  /* 0x000000b700b77308 */ /* 0x000ea20000000800 */
[----:B------:R-:W-:Y:S02]  /*3d10*/  FMNMX.FTZ R28, R21, R28, !PT ;  /* 0x0000001c151c7209 */ /* 0x000fe40007810000 */
[----:B0-----:R-:W-:Y:S02]  /*3d20*/  CS2R R92, SRZ ;  /* 0x00000000005c7805 */ /* 0x001fe4000001ff00 */
[----:B------:R-:W-:Y:S01]  /*3d30*/  FMNMX.FTZ R33, R25, R28, !PT ;  /* 0x0000001c19217209 */ /* 0x000fe20007810000 */
[----:B------:R-:W-:Y:S02]  /*3d40*/  FFMA.FTZ R28, R31, UR10, -R54 ;  /* 0x0000000a1f1c7c23 */ /* 0x000fe40008010836 */
[----:B------:R0:W3:Y:S02]  /*3d50*/  MUFU.EX2 R8, R89 ;  /* 0x0000005900087308 */ /* 0x0000e40000000800 */
[----:B------:R-:W4:Y:S06]  /*3d60*/  SHFL.BFLY PT, R46, R33, 0x2, 0x1f ;  /* 0x0c401f00212e7f89 */ /* 0x000f2c00000e0000 */
[----:B------:R-:W5:Y:S01]  /*3d70*/  MUFU.EX2 R177, R177 ;  /* 0x000000b100b17308 */ /* 0x000f620000000800 */
[----:B0-----:R-:W-:-:S07]  /*3d80*/  CS2R R88, SRZ ;  /* 0x0000000000587805 */ /* 0x001fce000001ff00 */
[----:B------:R-:W0:Y:S08]  /*3d90*/  MUFU.EX2 R4, R4 ;  /* 0x0000000400047308 */ /* 0x000e300000000800 */
[----:B------:R-:W0:Y:S01]  /*3da0*/  MUFU.EX2 R179, R179 ;  /* 0x000000b300b37308 */ /* 0x000e220000000800 */
[----:B----4-:R-:W-:-:S05]  /*3db0*/  FMNMX.FTZ R46, R33, R46, !PT ;  /* 0x0000002e212e7209 */ /* 0x010fca0007810000 */
[----:B------:R-:W4:Y:S02]  /*3dc0*/  SHFL.BFLY PT, R33, R46, 0x1, 0x1f ;  /* 0x0c201f002e217f89 */ /* 0x000f2400000e0000 */
[----:B------:R-:W0:Y:S08]  /*3dd0*/  MUFU.EX2 R173, R173 ;  /* 0x000000ad00ad7308 */ /* 0x000e300000000800 */
[----:B------:R-:W0:Y:S08]  /*3de0*/  MUFU.EX2 R10, R10 ;  /* 0x0000000a000a7308 */ /* 0x000e300000000800 */
[----:B------:R-:W0:Y:S01]  /*3df0*/  MUFU.EX2 R175, R175 ;  /* 0x000000af00af7308 */ /* 0x000e220000000800 */
[----:B----4-:R-:W-:Y:S01]  /*3e00*/  FMNMX.FTZ R33, R46, R33, !PT ;  /* 0x000000212e217209 */ /* 0x010fe20007810000 */
[----:B-1----:R-:W-:-:S06]  /*3e10*/  FADD.FTZ R46, R181, R34 ;  /* 0x00000022b52e7221 */ /* 0x002fcc0000010000 */
[----:B------:R1:W-:Y:S01]  /*3e20*/  MUFU.EX2 R24, R39 ;  /* 0x0000002700187308 */ /* 0x0003e20000000800 */
[----:B------:R-:W-:Y:S01]  /*3e30*/  F2FP.F16.F32.PACK_AB R181, R34, R181 ;  /* 0x000000b522b5723e */ /* 0x000fe200000000ff */
[C---:B------:R-:W-:Y:S01]  /*3e40*/  FMUL.FTZ R27, R33.reuse, UR10 ;  /* 0x0000000a211b7c20 */ /* 0x040fe20008410000 */
[----:B------:R-:W-:Y:S01]  /*3e50*/  FSETP.NEU.FTZ.AND P3, PT, R33, -INF , PT ;  /* 0xff8000002100780b */ /* 0x000fe20003f7d000 */
[----:B--2---:R-:W-:Y:S01]  /*3e60*/  FADD.FTZ R37, R183, R46 ;  /* 0x0000002eb7257221 */ /* 0x004fe20000010000 */
[C---:B---3--:R-:W-:Y:S02]  /*3e70*/  F2FP.F16.F32.PACK_AB R183, R8.reuse, R183 ;  /* 0x000000b708b7723e */ /* 0x048fe400000000ff */
[----:B------:R-:W-:Y:S01]  /*3e80*/  FSEL R44, R27, RZ, P3 ;  /* 0x000000ff1b2c7208 */ /* 0x000fe20001800000 */
[----:B------:R-:W-:Y:S01]  /*3e90*/  FADD.FTZ R46, R8, R37 ;  /* 0x00000025082e7221 */ /* 0x000fe20000010000 */
[----:B------:R-:W-:Y:S01]  /*3ea0*/  MUFU.EX2 R12, R12 ;  /* 0x0000000c000c7308 */ /* 0x000fe20000000800 */
[----:B------:R-:W-:-:S02]  /*3eb0*/  PLOP3.LUT P3, PT, PT, PT, UP1, 0x80, 0x0 ;  /* 0x000000000000781c */ /* 0x000fc40003f6f018 */
[--C-:B------:R-:W-:Y:S01]  /*3ec0*/  FFMA.FTZ R180, R59, UR10, -R44.reuse ;  /* 0x0000000a3bb47c23 */ /* 0x100fe2000801082c */
[--C-:B------:R-:W-:Y:S01]  /*3ed0*/  FFMA.FTZ R27, R60, UR10, -R44.reuse ;  /* 0x0000000a3c1b7c23 */ /* 0x100fe2000801082c */
[--C-:B------:R-:W-:Y:S01]  /*3ee0*/  FFMA.FTZ R182, R56, UR10, -R44.reuse ;  /* 0x0000000a38b67c23 */ /* 0x100fe2000801082c */
[--C-:B------:R-:W-:Y:S01]  /*3ef0*/  FFMA.FTZ R29, R58, UR10, -R44.reuse ;  /* 0x0000000a3a1d7c23 */ /* 0x100fe2000801082c */
[----:B------:R-:W-:Y:S01]  /*3f00*/  FFMA.FTZ R176, R61, UR10, -R44 ;  /* 0x0000000a3db07c23 */ /* 0x000fe2000801082c */
[----:B-----5:R-:W-:Y:S01]  /*3f10*/  FADD.FTZ R37, R177, R46 ;  /* 0x0000002eb1257221 */ /* 0x020fe20000010000 */
[----:B------:R-:W-:Y:S01]  /*3f20*/  MUFU.EX2 R180, R180 ;  /* 0x000000b400b47308 */ /* 0x000fe20000000800 */
[--C-:B------:R-:W-:Y:S01]  /*3f30*/  FFMA.FTZ R31, R62, UR10, -R44.reuse ;  /* 0x0000000a3e1f7c23 */ /* 0x100fe2000801082c */
[--C-:B------:R-:W-:Y:S01]  /*3f40*/  FFMA.FTZ R178, R63, UR10, -R44.reuse ;  /* 0x0000000a3fb27c23 */ /* 0x100fe2000801082c */
[----:B0-----:R-:W-:Y:S01]  /*3f50*/  FADD.FTZ R46, R4, R37 ;  /* 0x00000025042e7221 */ /* 0x001fe20000010000 */
[--C-:B------:R-:W-:Y:S01]  /*3f60*/  FFMA.FTZ R35, R57, UR10, -R44.reuse ;  /* 0x0000000a39237c23 */ /* 0x100fe2000801082c */
[--C-:B------:R-:W-:Y:S01]  /*3f70*/  FFMA.FTZ R172, R65, UR10, -R44.reuse ;  /* 0x0000000a41ac7c23 */ /* 0x100fe2000801082c */
[----:B------:R-:W-:Y:S01]  /*3f80*/  FFMA.FTZ R55, R55, UR10, -R44 ;  /* 0x0000000a37377c23 */ /* 0x000fe2000801082c */
[----:B-1----:R-:W-:Y:S01]  /*3f90*/  FADD.FTZ R39, R179, R46 ;  /* 0x0000002eb3277221 */ /* 0x002fe20000010000 */
        /* <DEDUP_REMOVED lines=8> */
[----:B------:R-:W1:Y:S01]  /*4020*/  MUFU.EX2 R182, R182 ;  /* 0x000000b600b67308 */ /* 0x000e620000000800 */
[--C-:B------:R-:W-:Y:S01]  /*4030*/  FFMA.FTZ R51, R51, UR10, -R44.reuse ;  /* 0x0000000a33337c23 */ /* 0x100fe2000801082c */
[--C-:B------:R-:W-:Y:S01]  /*4040*/  FFMA.FTZ R69, R69, UR10, -R44.reuse ;  /* 0x0000000a45457c23 */ /* 0x100fe2000801082c */
[----:B------:R-:W-:Y:S01]  /*4050*/  FADD.FTZ R54, R10, R39 ;  /* 0x000000270a367221 */ /* 0x000fe20000010000 */
[--C-:B------:R-:W-:Y:S01]  /*4060*/  FFMA.FTZ R50, R50, UR10, -R44.reuse ;  /* 0x0000000a32327c23 */ /* 0x100fe2000801082c */
[--C-:B------:R-:W-:Y:S01]  /*4070*/  FFMA.FTZ R70, R70, UR10, -R44.reuse ;  /* 0x0000000a46467c23 */ /* 0x100fe2000801082c */
[----:B------:R-:W-:Y:S01]  /*4080*/  FFMA.FTZ R71, R71, UR10, -R44 ;  /* 0x0000000a47477c23 */ /* 0x000fe2000801082c */
[----:B------:R-:W-:Y:S01]  /*4090*/  FADD.FTZ R39, R175, R54 ;  /* 0x00000036af277221 */ /* 0x000fe20000010000 */
[----:B------:R-:W2:Y:S01]  /*40a0*/  MUFU.EX2 R29, R29 ;  /* 0x0000001d001d7308 */ /* 0x000ea20000000800 */
[----:B0-----:R-:W-:Y:S01]  /*40b0*/  FADD.FTZ R37, R180, R27 ;  /* 0x0000001bb4257221 */ /* 0x001fe20000010000 */
[--C-:B------:R-:W-:Y:S01]  /*40c0*/  FFMA.FTZ R72, R72, UR10, -R44.reuse ;  /* 0x0000000a48487c23 */ /* 0x100fe2000801082c */
[----:B------:R-:W-:Y:S01]  /*40d0*/  FADD.FTZ R54, R12, R39 ;  /* 0x000000270c367221 */ /* 0x000fe20000010000 */
[--C-:B------:R-:W-:Y:S01]  /*40e0*/  FFMA.FTZ R49, R49, UR10, -R44.reuse ;  /* 0x0000000a31317c23 */ /* 0x100fe2000801082c */
[--C-:B------:R-:W-:Y:S01]  /*40f0*/  FFMA.FTZ R48, R48, UR10, -R44.reuse ;  /* 0x0000000a30307c23 */ /* 0x100fe2000801082c */
[--C-:B------:R-:W-:Y:S01]  /*4100*/  FFMA.FTZ R3, R3, UR10, -R44.reuse ;  /* 0x0000000a03037c23 */ /* 0x100fe2000801082c */
[--C-:B------:R-:W-:Y:S01]  /*4110*/  FFMA.FTZ R15, R15, UR10, -R44.reuse ;  /* 0x0000000a0f0f7c23 */ /* 0x100fe2000801082c */
[----:B------:R-:W0:Y:S01]  /*4120*/  MUFU.EX2 R176, R176 ;  /* 0x000000b000b07308 */ /* 0x000e220000000800 */
[----:B-1----:R-:W-:Y:S01]  /*4130*/  FADD.FTZ R46, R182, R37 ;  /* 0x00000025b62e7221 */ /* 0x002fe20000010000 */
[--C-:B------:R-:W-:Y:S01]  /*4140*/  FFMA.FTZ R11, R11, UR10, -R44.reuse ;  /* 0x0000000a0b0b7c23 */ /* 0x100fe2000801082c */
[--C-:B------:R-:W-:Y:S01]  /*4150*/  FFMA.FTZ R7, R7, UR10, -R44.reuse ;  /* 0x0000000a07077c23 */ /* 0x100fe2000801082c */
[--C-:B------:R-:W-:Y:S01]  /*4160*/  FFMA.FTZ R9, R9, UR10, -R44.reuse ;  /* 0x0000000a09097c23 */ /* 0x100fe2000801082c */
[--C-:B------:R-:W-:Y:S01]  /*4170*/  FFMA.FTZ R13, R13, UR10, -R44.reuse ;  /* 0x0000000a0d0d7c23 */ /* 0x100fe2000801082c */
[--C-:B------:R-:W-:Y:S01]  /*4180*/  FFMA.FTZ R5, R5, UR10, -R44.reuse ;  /* 0x0000000a05057c23 */ /* 0x100fe2000801082c */
[----:B------:R-:W-:Y:S01]  /*4190*/  FFMA.FTZ R21, R21, UR10, -R44 ;  /* 0x0000000a15157c23 */ /* 0x000fe2000801082c */
[----:B------:R-:W1:Y:S01]  /*41a0*/  MUFU.EX2 R31, R31 ;  /* 0x0000001f001f7308 */ /* 0x000e620000000800 */
[----:B--2---:R-:W-:Y:S01]  /*41b0*/  FADD.FTZ R37, R29, R46 ;  /* 0x0000002e1d257221 */ /* 0x004fe20000010000 */
[----:B------:R-:W-:Y:S01]  /*41c0*/  FFMA.FTZ R25, R25, UR10, -R44 ;  /* 0x0000000a19197c23 */ /* 0x000fe2000801082c */
[----:B------:R-:W-:-:S02]  /*41d0*/  F2FP.F16.F32.PACK_AB R177, R4, R177 ;  /* 0x000000b104b1723e */ /* 0x000fc400000000ff */
[----:B------:R-:W-:Y:S02]  /*41e0*/  F2FP.F16.F32.PACK_AB R179, R6, R179 ;  /* 0x000000b306b3723e */ /* 0x000fe400000000ff */
[----:B------:R-:W-:Y:S01]  /*41f0*/  F2FP.F16.F32.PACK_AB R173, R10, R173 ;  /* 0x000000ad0aad723e */ /* 0x000fe200000000ff */
[----:B------:R-:W2:Y:S01]  /*4200*/  MUFU.EX2 R178, R178 ;  /* 0x000000b200b27308 */ /* 0x000ea20000000800 */
[----:B0-----:R-:W-:Y:S01]  /*4210*/  FADD.FTZ R46, R176, R37 ;  /* 0x00000025b02e7221 */ /* 0x001fe20000010000 */
[----:B------:R-:W-:Y:S02]  /*4220*/  F2FP.F16.F32.PACK_AB R175, R12, R175 ;  /* 0x000000af0caf723e */ /* 0x000fe400000000ff */
        /* <DEDUP_REMOVED lines=28> */
[----:B--2---:R-:W-:Y:S01]  /*43f0*/  FADD.FTZ R37, R153, R46 ;  /* 0x0000002e99257221 */ /* 0x004fe20000010000 */
[----:B------:R-:W-:-:S03]  /*4400*/  F2FP.F16.F32.PACK_AB R153, R24, R153 ;  /* 0x000000991899723e */ /* 0x000fc600000000ff */
        /* <DEDUP_REMOVED lines=38> */
[----:B------:R-:W-:Y:S01]  /*4670*/  MUFU.EX2 R72, R72 ;  /* 0x0000004800487308 */ /* 0x000fe20000000800 */
[----:B0-----:R-:W-:-:S07]  /*4680*/  F2FP.F16.F32.PACK_AB R154, R71, R70 ;  /* 0x00000046479a723e */ /* 0x001fce00000000ff */
[----:B------:R-:W0:Y:S01]  /*4690*/  MUFU.EX2 R163, R163 ;  /* 0x000000a300a37308 */ /* 0x000e220000000800 */
[C---:B-1----:R-:W-:Y:S01]  /*46a0*/  FADD.FTZ R4, R36.reuse, R37 ;  /* 0x0000002524047221 */ /* 0x042fe20000010000 */
[----:B------:R-:W-:-:S06]  /*46b0*/  F2FP.F16.F32.PACK_AB R161, R36, R161 ;  /* 0x000000a124a1723e */ /* 0x000fcc00000000ff */
[----:B------:R-:W1:Y:S08]  /*46c0*/  MUFU.EX2 R49, R49 ;  /* 0x0000003100317308 */ /* 0x000e700000000800 */
[----:B------:R-:W2:Y:S01]  /*46d0*/  MUFU.EX2 R38, R38 ;  /* 0x0000002600267308 */ /* 0x000ea20000000800 */
[----:B0-----:R-:W-:-:S07]  /*46e0*/  FADD.FTZ R37, R163, R4 ;  /* 0x00000004a3257221 */ /* 0x001fce0000010000 */
[----:B------:R-:W-:Y:S01]  /*46f0*/  MUFU.EX2 R48, R48 ;  /* 0x0000003000307308 */ /* 0x000fe20000000800 */
[----:B-1----:R-:W-:-:S07]  /*4700*/  F2FP.F16.F32.PACK_AB R156, R49, R72 ;  /* 0x00000048319c723e */ /* 0x002fce00000000ff */
[----:B------:R-:W-:Y:S01]  /*4710*/  MUFU.EX2 R165, R165 ;  /* 0x000000a500a57308 */ /* 0x000fe20000000800 */
[C---:B--2---:R-:W-:Y:S01]  /*4720*/  FADD.FTZ R4, R38.reuse, R37 ;  /* 0x0000002526047221 */ /* 0x044fe20000010000 */
[----:B------:R-:W-:-:S06]  /*4730*/  F2FP.F16.F32.PACK_AB R163, R38, R163 ;  /* 0x000000a326a3723e */ /* 0x000fcc00000000ff */
[----:B------:R-:W0:Y:S08]  /*4740*/  MUFU.EX2 R3, R3 ;  /* 0x0000000300037308 */ /* 0x000e300000000800 */
[----:B------:R1:W-:Y:S08]  /*4750*/  MUFU.EX2 R160, R11 ;  /* 0x0000000b00a07308 */ /* 0x0003f00000000800 */
[----:B------:R-:W2:Y:S01]  /*4760*/  MUFU.EX2 R40, R40 ;  /* 0x0000002800287308 */ /* 0x000ea20000000800 */
[----:B-1----:R-:W-:Y:S01]  /*4770*/  FADD.FTZ R11, R71, R0 ;  /* 0x00000000470b7221 */ /* 0x002fe20000010000 */
[----:B0-----:R-:W-:-:S03]  /*4780*/  F2FP.F16.F32.PACK_AB R158, R3, R48 ;  /* 0x00000030039e723e */ /* 0x001fc600000000ff */
[----:B------:R-:W-:-:S03]  /*4790*/  FADD.FTZ R0, R72, R11 ;  /* 0x0000000b48007221 */ /* 0x000fc60000010000 */
[----:B------:R-:W0:Y:S01]  /*47a0*/  MUFU.EX2 R15, R15 ;  /* 0x0000000f000f7308 */ /* 0x000e220000000800 */
[----:B------:R-:W-:-:S04]  /*47b0*/  FADD.FTZ R11, R49, R0 ;  /* 0x00000000310b7221 */ /* 0x000fc80000010000 */
[----:B------:R-:W-:-:S03]  /*47c0*/  FADD.FTZ R0, R48, R11 ;  /* 0x0000000b30007221 */ /* 0x000fc60000010000 */
[----:B------:R-:W1:Y:S01]  /*47d0*/  MUFU.EX2 R167, R167 ;  /* 0x000000a700a77308 */ /* 0x000e620000000800 */
[----:B------:R-:W-:-:S07]  /*47e0*/  FADD.FTZ R0, R3, R0 ;  /* 0x0000000003007221 */ /* 0x000fce0000010000 */
[----:B------:R-:W3:Y:S08]  /*47f0*/  MUFU.EX2 R7, R7 ;  /* 0x0000000700077308 */ /* 0x000ef00000000800 */
[----:B------:R4:W5:Y:S08]  /*4800*/  MUFU.EX2 R162, R9 ;  /* 0x0000000900a27308 */ /* 0x0009700000000800 */
[----:B------:R-:W5:Y:S01]  /*4810*/  MUFU.EX2 R13, R13 ;  /* 0x0000000d000d7308 */ /* 0x000f620000000800 */
[----:B----4-:R-:W-:Y:S01]  /*4820*/  FADD.FTZ R9, R165, R4 ;  /* 0x00000004a5097221 */ /* 0x010fe20000010000 */
[----:B--2---:R-:W-:-:S03]  /*4830*/  F2FP.F16.F32.PACK_AB R165, R40, R165 ;  /* 0x000000a528a5723e */ /* 0x004fc600000000ff */
[----:B------:R-:W-:Y:S01]  /*4840*/  FADD.FTZ R4, R40, R9 ;  /* 0x0000000928047221 */ /* 0x000fe20000010000 */
[----:B0-----:R-:W-:Y:S02]  /*4850*/  FADD.FTZ R9, R15, R0 ;  /* 0x000000000f097221 */ /* 0x001fe40000010000 */
[----:B------:R3:W0:Y:S01]  /*4860*/  MUFU.EX2 R164, R5 ;  /* 0x0000000500a47308 */ /* 0x0006220000000800 */
[----:B-1----:R-:W-:Y:S01]  /*4870*/  FADD.FTZ R11, R167, R4 ;  /* 0x00000004a70b7221 */ /* 0x002fe20000010000 */
[C---:B------:R-:W-:Y:S01]  /*4880*/  FADD.FTZ R4, R160.reuse, R9 ;  /* 0x00000009a0047221 */ /* 0x040fe20000010000 */
[----:B------:R-:W-:-:S05]  /*4890*/  F2FP.F16.F32.PACK_AB R160, R160, R15 ;  /* 0x0000000fa0a0723e */ /* 0x000fca00000000ff */
[----:B------:R-:W1:Y:S01]  /*48a0*/  MUFU.EX2 R21, R21 ;  /* 0x0000001500157308 */ /* 0x000e620000000800 */
[----:B---3--:R-:W-:-:S04]  /*48b0*/  FADD.FTZ R5, R7, R4 ;  /* 0x0000000407057221 */ /* 0x008fc80000010000 */
[C---:B-----5:R-:W-:Y:S01]  /*48c0*/  FADD.FTZ R4, R162.reuse, R5 ;  /* 0x00000005a2047221 */ /* 0x060fe20000010000 */
[----:B------:R-:W-:Y:S02]  /*48d0*/  F2FP.F16.F32.PACK_AB R162, R162, R7 ;  /* 0x00000007a2a2723e */ /* 0x000fe400000000ff */
[----:B------:R-:W2:Y:S01]  /*48e0*/  MUFU.EX2 R166, R25 ;  /* 0x0000001900a67308 */ /* 0x000ea20000000800 */
[----:B------:R-:W-:-:S04]  /*48f0*/  FADD.FTZ R5, R13, R4 ;  /* 0x000000040d057221 */ /* 0x000fc80000010000 */
[C---:B0-----:R-:W-:Y:S01]  /*4900*/  FADD.FTZ R4, R164.reuse, R5 ;  /* 0x00000005a4047221 */ /* 0x041fe20000010000 */
[----:B------:R-:W-:Y:S02]  /*4910*/  F2FP.F16.F32.PACK_AB R164, R164, R13 ;  /* 0x0000000da4a4723e */ /* 0x000fe400000000ff */
[----:B------:R-:W0:Y:S01]  /*4920*/  MUFU.EX2 R42, R42 ;  /* 0x0000002a002a7308 */ /* 0x000e220000000800 */
[----:B-1----:R-:W-:-:S04]  /*4930*/  FADD.FTZ R3, R21, R4 ;  /* 0x0000000415037221 */ /* 0x002fc80000010000 */
[C---:B--2---:R-:W-:Y:S01]  /*4940*/  FADD.FTZ R3, R166.reuse, R3 ;  /* 0x00000003a6037221 */ /* 0x044fe20000010000 */
[----:B------:R-:W-:Y:S01]  /*4950*/  F2FP.F16.F32.PACK_AB R166, R166, R21 ;  /* 0x00000015a6a6723e */ /* 0x000fe200000000ff */
[C---:B0-----:R-:W-:Y:S01]  /*4960*/  FADD.FTZ R0, R42.reuse, R11 ;  /* 0x0000000b2a007221 */ /* 0x041fe20000010000 */
[----:B------:R-:W-:Y:S01]  /*4970*/  F2FP.F16.F32.PACK_AB R167, R42, R167 ;  /* 0x000000a72aa7723e */ /* 0x000fe200000000ff */
[----:B------:R-:W-:Y:S06]  /*4980*/  @!P3 BRA `(.L_x_8552) ;  /* 0x000000300064b947 */ /* 0x000fec0003800000 */
[----:B------:R-:W-:Y:S01]  /*4990*/  IMAD.MOV.U32 R5, RZ, RZ, R30 ;  /* 0x000000ffff057224 */ /* 0x000fe200078e001e */
[----:B------:R-:W-:Y:S01]  /*49a0*/  UMOV UR60, UR47 ;  /* 0x0000002f003c7c82 */ /* 0x000fe20008000000 */
[----:B------:R-:W-:Y:S01]  /*49b0*/  IMAD.MOV.U32 R4, RZ, RZ, R33 ;  /* 0x000000ffff047224 */ /* 0x000fe200078e0021 */
[----:B------:R-:W-:Y:S01]  /*49c0*/  UMOV UR58, UR46 ;  /* 0x0000002e003a7c82 */ /* 0x000fe20008000000 */
[----:B------:R-:W-:Y:S01]  /*49d0*/  IMAD.MOV.U32 R151, RZ, RZ, RZ ;  /* 0x000000ffff977224 */ /* 0x000fe200078e00ff */
[----:B------:R-:W-:Y:S01]  /*49e0*/  ULDC UR56, c[0x0][0x9d8] ;  /* 0x0002760000387ab9 */ /* 0x000fe20000000800 */
[----:B------:R-:W-:-:S05]  /*49f0*/  ULDC UR55, c[0x0][0x988] ;  /* 0x0002620000377ab9 */ /* 0x000fca0000000800 */
.L_x_8561:
        /* <DEDUP_REMOVED lines=9> */
.L_x_8554:
[----:B------:R-:W-:Y:S01]  /*4a90*/  ULEA UR6, UR46, UR41, 0x3 ;  /* 0x000000292e067291 */ /* 0x000fe2000f8e183f */
[----:B------:R-:W-:-:S05]  /*4aa0*/  IMAD.U32 R6, RZ, RZ, UR47 ;  /* 0x0000002fff067e24 */ /* 0x000fca000f8e00ff */
[----:B------:R-:W-:-:S04]  /*4ab0*/  SHF.L.U32 R6, R6, 0x1f, RZ ;  /* 0x0000001f06067819 */ /* 0x000fc800000006ff */
[----:B------:R0:W1:Y:S01]  /*4ac0*/  SYNCS.PHASECHK.TRANS64.TRYWAIT P3, [UR6+0x28830], R6 ;  /* 0x02883006ff0075a7 */ /* 0x0000620008060146 */
[----:B------:R-:W-:Y:S05]  /*4ad0*/  @!P0 BRA `(.L_x_8555) ;  /* 0x0000000000048947 */ /* 0x000fea0003800000 */
[----:B------:R-:W-:Y:S01]  /*4ae0*/  BPT.TRAP 0x1 ;  /* 0x000000040000795c */ /* 0x000fe20000300000 */
.L_x_8555:
[----:B-1----:R-:W-:Y:S05]  /*4af0*/  @P3 BRA `(.L_x_8553) ;  /* 0x0000000000083947 */ /* 0x002fea0003800000 */
[----:B------:R-:W1:Y:S02]  /*4b00*/  SYNCS.PHASECHK.TRANS64.TRYWAIT P3, [UR6+0x28830], R6 ;  /* 0x02883006ff0075a7 */ /* 0x000e640008060146 */
[----:B-1----:R-:W-:Y:S05]  /*4b10*/  @!P3 BRA `(.L_x_8556) ;  /* 0x000000fc00b0b947 */ /* 0x002fea0003800000 */
.L_x_8553:
[----:B-1----:R-:W1:Y:S01]  /*4b20*/  S2R R7, SR_TID.X ;  /* 0x0000000000077919 */ /* 0x002e620000002100 */
        /* <DEDUP_REMOVED lines=16> */
[----:B-1----:R-:W-:-:S05]  /*4c30*/  SHF.R.U32.HI R7, RZ, 0x7, R7 ;  /* 0x00000007ff077819 */ /* 0x002fca0000011607 */
[----:B0-----:R-:W-:-:S05]  /*4c40*/  VIADD R6, R7, 0x8 ;  /* 0x0000000807067836 */ /* 0x001fca0000000000 */
        /* <DEDUP_REMOVED lines=28> */
.L_x_8558:
[----:B------:R-:W-:Y:S01]  /*4e10*/  ULEA UR6, UR58, UR41, 0x3 ;  /* 0x000000293a067291 */ /* 0x000fe2000f8e183f */
[----:B------:R-:W-:-:S05]  /*4e20*/  IMAD.U32 R6, RZ, RZ, UR60 ;  /* 0x0000003cff067e24 */ /* 0x000fca000f8e00ff */
[----:B------:R-:W-:-:S04]  /*4e30*/  SHF.L.U32 R6, R6, 0x1f, RZ ;  /* 0x0000001f06067819 */ /* 0x000fc800000006ff */
[----:B------:R0:W1:Y:S01]  /*4e40*/  SYNCS.PHASECHK.TRANS64.TRYWAIT P3, [UR6+0x28850], R6 ;  /* 0x02885006ff0075a7 */ /* 0x0000620008060146 */
[----:B------:R-:W-:Y:S05]  /*4e50*/  @!P0 BRA `(.L_x_8559) ;  /* 0x0000000000048947 */ /* 0x000fea0003800000 */
[----:B------:R-:W-:Y:S01]  /*4e60*/  BPT.TRAP 0x1 ;  /* 0x000000040000795c */ /* 0x000fe20000300000 */
.L_x_8559:
[----:B-1----:R-:W-:Y:S05]  /*4e70*/  @P3 BRA `(.L_x_8557) ;  /* 0x0000000000083947 */ /* 0x002fea0003800000 */
[----:B------:R-:W1:Y:S02]  /*4e80*/  SYNCS.PHASECHK.TRANS64.TRYWAIT P3, [UR6+0x28850], R6 ;  /* 0x02885006ff0075a7 */ /* 0x000e640008060146 */
[----:B-1----:R-:W-:Y:S05]  /*4e90*/  @!P3 BRA `(.L_x_8560) ;  /* 0x000000f800e8b947 */ /* 0x002fea0003800000 */
.L_x_8557:
        /* <DEDUP_REMOVED lines=15> */
[----:B------:R-:W-:Y:S01]  /*4f90*/  MUFU.TANH R32, R32 ;  /* 0x0000002000207308 */ /* 0x000fe20000002400 */
[----:B------:R-:W-:Y:S01]  /*4fa0*/  ULEA UR11, UR58, UR6, 0xb ;  /* 0x000000063a0b7291 */ /* 0x000fe2000f8e583f */
[----:B------:R-:W-:Y:S01]  /*4fb0*/  FMUL.FTZ R13, R37, UR56 ;  /* 0x00000038250d7c20 */ /* 0x000fe20008410000 */
[----:B------:R-:W-:Y:S01]  /*4fc0*/  FMUL.FTZ R37, R38, UR56 ;  /* 0x0000003826257c20 */ /* 0x000fe20008410000 */
[----:B-1----:R-:W-:Y:S01]  /*4fd0*/  FMUL.FTZ R7, R25, UR56 ;  /* 0x0000003819077c20 */ /* 0x002fe20008410000 */
[----:B------:R-:W-:Y:S01]  /*4fe0*/  FMUL.FTZ R25, R49, UR56 ;  /* 0x0000003831197c20 */ /* 0x000fe20008410000 */
[----:B------:R-:W-:Y:S01]  /*4ff0*/  FMUL.FTZ R35, R42, UR56 ;  /* 0x000000382a237c20 */ /* 0x000fe20008410000 */
[----:B------:R-:W-:Y:S01]  /*5000*/  FMUL.FTZ R12, R36, UR56 ;  /* 0x00000038240c7c20 */ /* 0x000fe20008410000 */
[----:B------:R-:W-:Y:S01]  /*5010*/  UMOV UR6, UR11 ;  /* 0x0000000b00067c82 */ /* 0x000fe20008000000 */
[----:B------:R-:W-:Y:S01]  /*5020*/  MUFU.TANH R33, R33 ;  /* 0x0000002100217308 */ /* 0x000fe20000002400 */
[----:B------:R-:W-:Y:S01]  /*5030*/  HGMMA.64x128x16.F32 R88, R180, gdesc[UR4].tnspB, R88, gsb0 ;  /* 0x41e00004b4587df0 */ /* 0x000fe20008000858 */
[----:B------:R-:W-:Y:S01]  /*5040*/  UIADD3 UR6, UR11, 0x80, URZ ;  /* 0x000000800b067890 */ /* 0x000fe2000fffe03f */
[----:B------:R-:W-:Y:S01]  /*5050*/  FMUL.FTZ R36, R43, UR56 ;  /* 0x000000382b247c20 */ /* 0x000fe20008410000 */
[----:B------:R-:W-:Y:S01]  /*5060*/  UMOV UR7, 0x40000040 ;  /* 0x4000004000077882 */ /* 0x000fe20000000000 */
        /* <DEDUP_REMOVED lines=14> */
[----:B0-----:R-:W-:Y:S01]  /*5150*/  FMUL.FTZ R6, R24, UR56 ;  /* 0x0000003818067c20 */ /* 0x001fe20008410000 */
        /* <DEDUP_REMOVED lines=21> */
[----:B------:R-:W0:Y:S01]  /*52b0*/  S2R R220, SR_TID.X ;  /* 0x0000000000dc7919 */ /* 0x000e220000002100 */
[----:B------:R-:W-:Y:S01]  /*52c0*/  UISETP.GT.AND UP1, UPT, UR59, UR57, UPT ;  /* 0x000000393b00728c */ /* 0x000fe2000bf24270 */
[----:B------:R-:W-:-:S05]  /*52d0*/  UMOV UR60, UR47 ;  /* 0x0000002f003c7c82 */ /* 0x000fca0008000000 */
[----:B------:R-:W-:Y:S08]  /*52e0*/  MUFU.TANH R39, R39 ;  /* 0x0000002700277308 */ /* 0x000ff00000002400 */
[----:B------:R-:W-:Y:S08]  /*52f0*/  MUFU.TANH R40, R40 ;  /* 0x0000002800287308 */ /* 0x000ff00000002400 */
[----:B------:R-:W-:Y:S08]  /*5300*/  MUFU.TANH R41, R41 ;  /* 0x0000002900297308 */ /* 0x000ff00000002400 */
[----:B------:R-:W-:Y:S01]  /*5310*/  MUFU.TANH R42, R42 ;  /* 0x0000002a002a7308 */ /* 0x000fe20000002400 */
[----:B0-----:R-:W-:-:S07]  /*5320*/  SHF.R.U32.HI R220, RZ, 0x7, R220 ;  /* 0x00000007ffdc7819 */ /* 0x001fce00000116dc */
        /* <DEDUP_REMOVED lines=10> */
[----:B------:R-:W-:-:S04]  /*53d0*/  FMUL.FTZ R180, R26, UR56 ;  /* 0x000000381ab47c20 */ /* 0x000fc80008410000 */
[----:B------:R-:W-:Y:S01]  /*53e0*/  MUFU.TANH R75, R75 ;  /* 0x0000004b004b7308 */ /* 0x000fe20000002400 */
[----:B------:R-:W-:Y:S01]  /*53f0*/  FMUL.FTZ R26, R52, UR56 ;  /* 0x00000038341a7c20 */ /* 0x000fe20008410000 */
[----:B------:R-:W-:Y:S01]  /*5400*/  HGMMA.64x128x16.F32 R88, R176, gdesc[UR4].tnspB, R88, gsb0 ;  /* 0x41e00004b0587df0 */ /* 0x000fe20008000858 */
[----:B------:R-:W-:Y:S01]  /*5410*/  UIADD3 UR6, UR11, 0x100, URZ ;  /* 0x000001000b067890 */ /* 0x000fe2000fffe03f */
[----:B------:R-:W-:-:S04]  /*5420*/  UMOV UR7, 0x40000040 ;  /* 0x4000004000077882 */ /* 0x000fc80000000000 */
[----:B------:R-:W0:Y:S08]  /*5430*/  MUFU.TANH R180, R180 ;  /* 0x000000b400b47308 */ /* 0x000e300000002400 */
        /* <DEDUP_REMOVED lines=25> */
[----:B------:R-:W-:Y:S01]  /*55d0*/  @UP0 ULDC UR6, c[0x0][0x44c] ;  /* 0x0001130000060ab9 */ /* 0x000fe20000000800 */
[----:B------:R-:W-:-:S05]  /*55e0*/  UMOV UR7, 0x40000040 ;  /* 0x4000004000077882 */ /* 0x000fca0000000000 */
[----:B------:R-:W1:Y:S08]  /*55f0*/  MUFU.TANH R178, R178 ;  /* 0x000000b200b27308 */ /* 0x000e700000002400 */
[----:B------:R-:W2:Y:S08]  /*5600*/  MUFU.TANH R176, R176 ;  /* 0x000000b000b07308 */ /* 0x000eb00000002400 */
[----:B------:R-:W3:Y:S08]  /*5610*/  MUFU.TANH R30, R30 ;  /* 0x0000001e001e7308 */ /* 0x000ef00000002400 */
        /* <DEDUP_REMOVED lines=11> */
[----:B------:R-:W-:Y:S01]  /*56d0*/  VIADD R173, R17, UR38 ;  /* 0x0000002611ad7c36 */ /* 0x000fe20008000000 */
[----:B------:R-:W-:-:S03]  /*56e0*/  WARPGROUP.ARRIVE ;  /* 0x00000000000079c5 */ /* 0x000fc60000000000 */
[----:B------:R-:W-:Y:S01]  /*56f0*/  @P2 IMAD.HI.U32 R29, R173, UR6, RZ ;  /* 0x00000006ad1d2c27 */ /* 0x000fe2000f8e00ff */
[----:B------:R-:W-:-:S04]  /*5700*/  @UP0 ULDC UR6, c[0x0][0x450] ;  /* 0x0001140000060ab9 */ /* 0x000fc80000000800 */
[----:B------:R-:W-:Y:S01]  /*5710*/  @P2 SHF.R.U32.HI R173, RZ, UR6, R29 ;  /* 0x00000006ffad2c19 */ /* 0x000fe2000801161d */
[----:B------:R-:W-:Y:S01]  /*5720*/  UMOV UR6, 0xffffff80 ;  /* 0xffffff8000067882 */ /* 0x000fe20000000000 */
[----:B------:R-:W-:Y:S01]  /*5730*/  FMUL.FTZ R29, R57, UR56 ;  /* 0x00000038391d7c20 */ /* 0x000fe20008410000 */
[----:B------:R-:W-:Y:S02]  /*5740*/  UIMAD UR6, UR59, UR6, 0x1 ;  /* 0x000000013b0674a4 */ /* 0x000fe4000f8e0206 */
[----:B------:R-:W4:Y:S01]  /*5750*/  SHFL.IDX PT, R47, R173, 0x1, 0x1c1f ;  /* 0x003c1f00ad2f7f89 */ /* 0x000f2200000e0000 */
[----:B------:R-:W-:Y:S02]  /*5760*/  UIADD3 UR59, UR59, -0x1, URZ ;  /* 0xffffffff3b3b7890 */ /* 0x000fe4000fffe03f */
[----:B------:R-:W-:Y:S01]  /*5770*/  MUFU.TANH R29, R29 ;  /* 0x0000001d001d7308 */ /* 0x000fe20000002400 */
[----:B------:R-:W-:Y:S01]  /*5780*/  IMAD.U32 R31, RZ, RZ, UR6 ;  /* 0x00000006ff1f7e24 */ /* 0x000fe2000f8e00ff */
[----:B------:R-:W-:-:S04]  /*5790*/  UIADD3 UR6, UR11, 0x180, URZ ;  /* 0x000001800b067890 */ /* 0x000fc8000fffe03f */
[----:B------:R-:W-:Y:S01]  /*57a0*/  IADD3 R174, R31, UR53, -R16 ;  /* 0x000000351fae7c10 */ /* 0x000fe2000fffe810 */
[----:B------:R-:W-:Y:S01]  /*57b0*/  FMUL.FTZ R31, R60, UR56 ;  /* 0x000000383c1f7c20 */ /* 0x000fe20008410000 */
[----:B------:R-:W-:Y:S01]  /*57c0*/  FMUL.FTZ R60, R64, UR56 ;  /* 0x00000038403c7c20 */ /* 0x000fe20008410000 */
[----:B------:R-:W-:Y:S01]  /*57d0*/  FMUL.FTZ R64, R72, UR56 ;  /* 0x0000003848407c20 */ /* 0x000fe20008410000 */
[----:B------:R-:W-:Y:S01]  /*57e0*/  FMUL.FTZ R72, R85, UR56 ;  /* 0x0000003855487c20 */ /* 0x000fe20008410000 */
[----:B------:R-:W-:Y:S01]  /*57f0*/  HGMMA.64x128x16.F32 R88, R168, gdesc[UR4].tnspB, R88, gsb0 ;  /* 0x41e00004a8587df0 */ /* 0x000fe20008000858 */
[----:B------:R-:W-:Y:S01]  /*5800*/  UIADD3 UR6, UR11, 0x200, URZ ;  /* 0x000002000b067890 */ /* 0x000fe2000fffe03f */
[----:B------:R-:W-:Y:S01]  /*5810*/  VIADD R174, R174, -UR54 ;  /* 0x80000036aeae7c36 */ /* 0x000fe20008000000 */
[----:B------:R-:W-:Y:S01]  /*5820*/  UMOV UR7, 0x40000040 ;  /* 0x4000004000077882 */ /* 0x000fe20000000000 */
[----:B------:R-:W-:Y:S02]  /*5830*/  MUFU.TANH R31, R31 ;  /* 0x0000001f001f7308 */ /* 0x000fe40000002400 */
[----:B----4-:R-:W-:-:S02]  /*5840*/  IMAD.IADD R56, R174, 0x1, R47 ;  /* 0x00000001ae387824 */ /* 0x010fc400078e022f */
[----:B------:R-:W-:Y:S01]  /*5850*/  FMUL.FTZ R47, R63, UR56 ;  /* 0x000000383f2f7c20 */ /* 0x000fe20008410000 */
[----:B------:R-:W-:-:S03]  /*5860*/  FMUL.FTZ R63, R73, UR56 ;  /* 0x00000038493f7c20 */ /* 0x000fc60008410000 */
[----:B------:R-:W-:Y:S01]  /*5870*/  MUFU.TANH R60, R60 ;  /* 0x0000003c003c7308 */ /* 0x000fe20000002400 */
[----:B------:R-:W4:Y:S01]  /*5880*/  SHFL.IDX PT, R73, R173, RZ, 0x1c1f ;  /* 0x001c1fffad497589 */ /* 0x000f2200000e0000 */
[C---:B------:R-:W-:Y:S02]  /*5890*/  ISETP.GT.AND P3, PT, R56.reuse, RZ, PT ;  /* 0x000000ff3800720c */ /* 0x040fe40003f64270 */
[----:B------:R-:W-:Y:S02]  /*58a0*/  ISETP.GT.AND P4, PT, R56, 0x1, PT ;  /* 0x000000013800780c */ /* 0x000fe40003f84270 */
[----:B0-----:R-:W-:Y:S02]  /*58b0*/  FSEL R180, R180, -INF , P3 ;  /* 0xff800000b4b47808 */ /* 0x001fe40001800000 */
[----:B------:R-:W-:Y:S01]  /*58c0*/  ISETP.GT.AND P3, PT, R56, 0x8, PT ;  /* 0x000000083800780c */ /* 0x000fe20003f64270 */
[----:B------:R-:W0:Y:S01]  /*58d0*/  MUFU.TANH R47, R47 ;  /* 0x0000002f002f7308 */ /* 0x000e220000002400 */
[----:B-1----:R-:W-:-:S02]  /*58e0*/  FSEL R178, R178, -INF , P4 ;  /* 0xff800000b2b27808 */ /* 0x002fc40002000000 */
[----:B------:R-:W-:Y:S02]  /*58f0*/  FMNMX.FTZ R49, R180, R5, !PT ;  /* 0x00000005b4317209 */ /* 0x000fe40007810000 */
[----:B------:R-:W-:Y:S02]  /*5900*/  ISETP.GT.AND P4, PT, R56, 0x9, PT ;  /* 0x000000093800780c */ /* 0x000fe40003f84270 */
[----:B--2---:R-:W-:Y:S01]  /*5910*/  FSEL R176, R176, -INF , P3 ;  /* 0xff800000b0b07808 */ /* 0x004fe20001800000 */
[----:B------:R-:W-:Y:S01]  /*5920*/  MUFU.TANH R64, R64 ;  /* 0x0000004000407308 */ /* 0x000fe20000002400 */
[----:B------:R-:W-:Y:S02]  /*5930*/  FMNMX.FTZ R49, R178, R49, !PT ;  /* 0x00000031b2317209 */ /* 0x000fe40007810000 */
[----:B------:R-:W-:Y:S02]  /*5940*/  ISETP.GT.AND P3, PT, R56, 0x10, PT ;  /* 0x000000103800780c */ /* 0x000fe40003f64270 */
[----:B---3--:R-:W-:Y:S01]  /*5950*/  FSEL R172, R30, -INF , P4 ;  /* 0xff8000001eac7808 */ /* 0x008fe20002000000 */
[----:B------:R-:W-:Y:S01]  /*5960*/  FMUL.FTZ R30, R66, UR56 ;  /* 0x00000038421e7c20 */ /* 0x000fe20008410000 */
[----:B------:R-:W-:Y:S01]  /*5970*/  FMNMX.FTZ R49, R176, R49, !PT ;  /* 0x00000031b0317209 */ /* 0x000fe20007810000 */
[----:B----4-:R-:W-:Y:S01]  /*5980*/  IMAD.IADD R73, R174, 0x1, R73 ;  /* 0x00000001ae497824 */ /* 0x010fe200078e0249 */
[----:B------:R-:W-:Y:S01]  /*5990*/  ISETP.GT.AND P4, PT, R56, 0x11, PT ;  /* 0x000000113800780c */ /* 0x000fe20003f84270 */
[----:B------:R-:W-:Y:S01]  /*59a0*/  FMUL.FTZ R66, R77, UR56 ;  /* 0x000000384d427c20 */ /* 0x000fe20008410000 */
[----:B------:R-:W-:Y:S01]  /*59b0*/  FMNMX.FTZ R49, R172, R49, !PT ;  /* 0x00000031ac317209 */ /* 0x000fe20007810000 */
[----:B------:R-:W1:Y:S01]  /*59c0*/  MUFU.TANH R30, R30 ;  /* 0x0000001e001e7308 */ /* 0x000e620000002400 */
[----:B------:R-:W-:-:S02]  /*59d0*/  ISETP.GT.AND P5, PT, R73, RZ, PT ;  /* 0x000000ff4900720c */ /* 0x000fc40003fa4270 */
[----:B------:R-:W-:-:S04]  /*59e0*/  ISETP.GT.AND P6, PT, R73, 0x8, PT ;  /* 0x000000084900780c */ /* 0x000fc80003fc4270 */
[----:B------:R-:W-:Y:S01]  /*59f0*/  FSEL R8, R8, -INF , P6 ;  /* 0xff80000008087808 */ /* 0x000fe20003000000 */
[----:B------:R-:W-:Y:S01]  /*5a00*/  MUFU.TANH R63, R63 ;  /* 0x0000003f003f7308 */ /* 0x000fe20000002400 */
[----:B------:R-:W-:-:S04]  /*5a10*/  ISETP.GT.AND P6, PT, R73, 0x11, PT ;  /* 0x000000114900780c */ /* 0x000fc80003fc4270 */
[----:B------:R-:W-:Y:S02]  /*5a20*/  FSEL R11, R11, -INF , P6 ;  /* 0xff8000000b0b7808 */ /* 0x000fe40003000000 */
[----:B------:R-:W-:Y:S01]  /*5a30*/  ISETP.GT.AND P6, PT, R73, 0x20, PT ;  /* 0x000000204900780c */ /* 0x000fe20003fc4270 */
[----:B------:R-:W-:Y:S08]  /*5a40*/  MUFU.TANH R66, R66 ;  /* 0x0000004200427308 */ /* 0x000ff00000002400 */
[----:B------:R-:W-:Y:S01]  /*5a50*/  MUFU.TANH R72, R72 ;  /* 0x0000004800487308 */ /* 0x000fe20000002400 */
[----:B------:R-:W-:-:S02]  /*5a60*/  WARPGROUP.DEPBAR.LE gsb0, 0x0 ;  /* 0x00008000000079c5 */ /* 0x000fc40000010000 */
[----:B------:R-:W-:Y:S01]  /*5a70*/  WARPGROUP.ARRIVE ;  /* 0x00000000000079c5 */ /* 0x000fe20000000000 */
[----:B------:R-:W-:Y:S02]  /*5a80*/  FSEL R170, R32, -INF , P3 ;  /* 0xff80000020aa7808 */ /* 0x000fe40001800000 */
[----:B------:R-:W-:Y:S02]  /*5a90*/  ISETP.GT.AND P3, PT, R56, 0x18, PT ;  /* 0x000000183800780c */ /* 0x000fe40003f64270 */
[----:B------:R-:W-:Y:S01]  /*5aa0*/  FSEL R168, R33, -INF , P4 ;  /* 0xff80000021a87808 */ /* 0x000fe20002000000 */
[----:B------:R-:W-:Y:S01]  /*5ab0*/  HGMMA.64x128x16.F32 R88, R152, gdesc[UR4].tnspB, R88, gsb0 ;  /* 0x41e0000498587df0 */ /* 0x000fe20008000858 */
[----:B------:R-:W-:Y:S01]  /*5ac0*/  FMNMX.FTZ R49, R170, R49, !PT ;  /* 0x00000031aa317209 */ /* 0x000fe20007810000 */
[----:B------:R-:W-:Y:S01]  /*5ad0*/  UIADD3 UR6, UR11, 0x280, URZ ;  /* 0x000002800b067890 */ /* 0x000fe2000fffe03f */
[----:B------:R-:W-:Y:S01]  /*5ae0*/  ISETP.GT.AND P4, PT, R56, 0x19, PT ;  /* 0x000000193800780c */ /* 0x000fe20003f84270 */
[----:B------:R-:W-:Y:S01]  /*5af0*/  UMOV UR7, 0x40000040 ;  /* 0x4000004000077882 */ /* 0x000fe20000000000 */
[----:B------:R-:W-:-:S02]  /*5b00*/  FSEL R37, R37, -INF , P3 ;  /* 0xff80000025257808 */ /* 0x000fc40001800000 */
[----:B------:R-:W-:Y:S02]  /*5b10*/  FMNMX.FTZ R50, R168, R49, !PT ;  /* 0x00000031a8327209 */ /* 0x000fe40007810000 */
[----:B------:R-:W-:Y:S02]  /*5b20*/  ISETP.GT.AND P3, PT, R56, 0x20, PT ;  /* 0x000000203800780c */ /* 0x000fe40003f64270 */
[----:B------:R-:W-:Y:S02]  /*5b30*/  FSEL R32, R34, -INF , P4 ;  /* 0xff80000022207808 */ /* 0x000fe40002000000 */
[----:B------:R-:W-:Y:S02]  /*5b40*/  FMNMX.FTZ R49, R37, R50, !PT ;  /* 0x0000003225317209 */ /* 0x000fe40007810000 */
[----:B------:R-:W-:Y:S02]  /*5b50*/  ISETP.GT.AND P4, PT, R56, 0x21, PT ;  /* 0x000000213800780c */ /* 0x000fe40003f84270 */
        /* <DEDUP_REMOVED lines=11> */
[----:B------:R-:W-:Y:S02]  /*5c10*/  FSEL R39, R40, -INF , P3 ;  /* 0xff80000028277808 */ /* 0x000fe40001800000 */
[----:B------:R-:W-:-:S02]  /*5c20*/  ISETP.GT.AND P4, PT, R56, 0x31, PT ;  /* 0x000000313800780c */ /* 0x000fc40003f84270 */
[----:B------:R-:W-:Y:S02]  /*5c30*/  FMNMX.FTZ R40, R35, R38, !PT ;  /* 0x0000002623287209 */ /* 0x000fe40007810000 */
[----:B------:R-:W-:Y:S02]  /*5c40*/  ISETP.GT.AND P3, PT, R56, 0x38, PT ;  /* 0x000000383800780c */ /* 0x000fe40003f64270 */
[----:B------:R-:W-:Y:S02]  /*5c50*/  FSEL R38, R41, -INF , P4 ;  /* 0xff80000029267808 */ /* 0x000fe40002000000 */
[----:B------:R-:W-:Y:S02]  /*5c60*/  FMNMX.FTZ R49, R39, R40, !PT ;  /* 0x0000002827317209 */ /* 0x000fe40007810000 */
[----:B------:R-:W-:Y:S02]  /*5c70*/  FSEL R41, R42, -INF , P3 ;  /* 0xff8000002a297808 */ /* 0x000fe40001800000 */
[----:B------:R-:W-:-:S02]  /*5c80*/  ISETP.GT.AND P4, PT, R56, 0x39, PT ;  /* 0x000000393800780c */ /* 0x000fc40003f84270 */
[----:B------:R-:W-:Y:S02]  /*5c90*/  FMNMX.FTZ R42, R38, R49, !PT ;  /* 0x00000031262a7209 */ /* 0x000fe40007810000 */
[C---:B------:R-:W-:Y:S02]  /*5ca0*/  ISETP.GT.AND P3, PT, R56.reuse, 0x40, PT ;  /* 0x000000403800780c */ /* 0x040fe40003f64270 */
[----:B------:R-:W-:Y:S02]  /*5cb0*/  FSEL R40, R43, -INF , P4 ;  /* 0xff8000002b287808 */ /* 0x000fe40002000000 */
[----:B------:R-:W-:Y:S02]  /*5cc0*/  FMNMX.FTZ R49, R41, R42, !PT ;  /* 0x0000002a29317209 */ /* 0x000fe40007810000 */
[----:B------:R-:W-:Y:S02]  /*5cd0*/  ISETP.GT.AND P4, PT, R56, 0x41, PT ;  /* 0x000000413800780c */ /* 0x000fe40003f84270 */
[----:B------:R-:W-:-:S02]  /*5ce0*/  FSEL R43, R44, -INF , P3 ;  /* 0xff8000002c2b7808 */ /* 0x000fc40001800000 */
[----:B------:R-:W-:Y:S02]  /*5cf0*/  FMNMX.FTZ R44, R40, R49, !PT ;  /* 0x00000031282c7209 */ /* 0x000fe40007810000 */
[----:B------:R-:W-:Y:S02]  /*5d00*/  FSEL R42, R45, -INF , P4 ;  /* 0xff8000002d2a7808 */ /* 0x000fe40002000000 */
[C---:B------:R-:W-:Y:S02]  /*5d10*/  ISETP.GT.AND P3, PT, R56.reuse, 0x48, PT ;  /* 0x000000483800780c */ /* 0x040fe40003f64270 */
[----:B------:R-:W-:Y:S02]  /*5d20*/  FMNMX.FTZ R45, R43, R44, !PT ;  /* 0x0000002c2b2d7209 */ /* 0x000fe40007810000 */
[----:B------:R-:W-:Y:S02]  /*5d30*/  ISETP.GT.AND P4, PT, R56, 0x49, PT ;  /* 0x000000493800780c */ /* 0x000fe40003f84270 */
[----:B------:R-:W-:-:S02]  /*5d40*/  FSEL R44, R46, -INF , P3 ;  /* 0xff8000002e2c7808 */ /* 0x000fc40001800000 */
[----:B------:R-:W-:Y:S02]  /*5d50*/  FMNMX.FTZ R49, R42, R45, !PT ;  /* 0x0000002d2a317209 */ /* 0x000fe40007810000 */
[----:B------:R-:W-:Y:S02]  /*5d60*/  ISETP.GT.AND P3, PT, R56, 0x50, PT ;  /* 0x000000503800780c */ /* 0x000fe40003f64270 */
[----:B0-----:R-:W-:Y:S02]  /*5d70*/  FSEL R45, R47, -INF , P4 ;  /* 0xff8000002f2d7808 */ /* 0x001fe40002000000 */
[----:B------:R-:W-:Y:S02]  /*5d80*/  FMNMX.FTZ R50, R44, R49, !PT ;  /* 0x000000312c327209 */ /* 0x000fe40007810000 */
[----:B------:R-:W-:Y:S02]  /*5d90*/  ISETP.GT.AND P4, PT, R56, 0x51, PT ;  /* 0x000000513800780c */ /* 0x000fe40003f84270 */
[----:B-1----:R-:W-:-:S02]  /*5da0*/  FSEL R46, R30, -INF , P3 ;  /* 0xff8000001e2e7808 */ /* 0x002fc40001800000 */
[----:B------:R-:W-:Y:S02]  /*5db0*/  FMNMX.FTZ R49, R45, R50, !PT ;  /* 0x000000322d317209 */ /* 0x000fe40007810000 */
[----:B------:R-:W-:Y:S02]  /*5dc0*/  ISETP.GT.AND P3, PT, R56, 0x58, PT ;  /* 0x000000583800780c */ /* 0x000fe40003f64270 */
[----:B------:R-:W-:Y:S02]  /*5dd0*/  FSEL R47, R48, -INF , P4 ;  /* 0xff800000302f7808 */ /* 0x000fe40002000000 */
[----:B------:R-:W-:Y:S02]  /*5de0*/  FMNMX.FTZ R30, R46, R49, !PT ;  /* 0x000000312e1e7209 */ /* 0x000fe40007810000 */
[----:B------:R-:W-:Y:S02]  /*5df0*/  ISETP.GT.AND P4, PT, R56, 0x59, PT ;  /* 0x000000593800780c */ /* 0x000fe40003f84270 */
[----:B------:R-:W-:Y:S01]  /*5e00*/  FSEL R48, R70, -INF , P3 ;  /* 0xff80000046307808 */ /* 0x000fe20001800000 */
[----:B------:R-:W-:Y:S01]  /*5e10*/  FMUL.FTZ R70, R84, UR56 ;  /* 0x0000003854467c20 */ /* 0x000fe20008410000 */
[----:B------:R-:W-:-:S02]  /*5e20*/  FMNMX.FTZ R51, R47, R30, !PT ;  /* 0x0000001e2f337209 */ /* 0x000fc40007810000 */
[----:B------:R-:W-:Y:S02]  /*5e30*/  ISETP.GT.AND P3, PT, R56, 0x60, PT ;  /* 0x000000603800780c */ /* 0x000fe40003f64270 */
        /* <DEDUP_REMOVED lines=18> */
[----:B------:R-:W-:Y:S01]  /*5f60*/  ISETP.GT.AND P3, PT, R56, 0x78, PT ;  /* 0x000000783800780c */ /* 0x000fe20003f64270 */
[----:B------:R-:W-:Y:S02]  /*5f70*/  WARPGROUP.DEPBAR.LE gsb0, 0x0 ;  /* 0x00008000000079c5 */ /* 0x000fe40000010000 */
[----:B------:R-:W-:Y:S01]  /*5f80*/  WARPGROUP.ARRIVE ;  /* 0x00000000000079c5 */ /* 0x000fe20000000000 */
[----:B------:R-:W-:Y:S02]  /*5f90*/  FSEL R54, R54, -INF , P4 ;  /* 0xff80000036367808 */ /* 0x000fe40002000000 */
[----:B------:R-:W-:Y:S02]  /*5fa0*/  FMNMX.FTZ R57, R52, R57, !PT ;  /* 0x0000003934397209 */ /* 0x000fe40007810000 */
[----:B------:R-:W-:Y:S01]  /*5fb0*/  ISETP.GT.AND P4, PT, R56, 0x79, PT ;  /* 0x000000793800780c */ /* 0x000fe20003f84270 */
[----:B------:R-:W-:Y:S01]  /*5fc0*/  HGMMA.64x128x16.F32 R88, R156, gdesc[UR4].tnspB, R88, gsb0 ;  /* 0x41e000049c587df0 */ /* 0x000fe20008000858 */
[----:B------:R-:W-:Y:S01]  /*5fd0*/  FSEL R56, R86, -INF , P3 ;  /* 0xff80000056387808 */ /* 0x000fe20001800000 */
[----:B------:R-:W-:Y:S01]  /*5fe0*/  UIADD3 UR6, UR11, 0x300, URZ ;  /* 0x000003000b067890 */ /* 0x000fe2000fffe03f */
[----:B------:R-:W-:Y:S01]  /*5ff0*/  FMNMX.FTZ R59, R54, R57, !PT ;  /* 0x00000039363b7209 */ /* 0x000fe20007810000 */
[----:B------:R-:W-:Y:S01]  /*6000*/  UMOV UR7, 0x40000040 ;  /* 0x4000004000077882 */ /* 0x000fe20000000000 */
[----:B------:R-:W-:-:S02]  /*6010*/  FSEL R57, R87, -INF , P4 ;  /* 0xff80000057397808 */ /* 0x000fc40002000000 */
[----:B------:R-:W-:Y:S01]  /*6020*/  FMNMX.FTZ R30, R56, R59, !PT ;  /* 0x0000003b381e7209 */ /* 0x000fe20007810000 */
[----:B------:R-:W-:Y:S01]  /*6030*/  FMUL.FTZ R59, R65, UR56 ;  /* 0x00000038413b7c20 */ /* 0x000fe20008410000 */
[----:B------:R-:W-:Y:S02]  /*6040*/  ISETP.GT.AND P4, PT, R73, 0x1, PT ;  /* 0x000000014900780c */ /* 0x000fe40003f84270 */
[----:B------:R-:W-:Y:S02]  /*6050*/  FMNMX.FTZ R30, R57, R30, !PT ;  /* 0x0000001e391e7209 */ /* 0x000fe40007810000 */
[----:B------:R-:W-:Y:S01]  /*6060*/  FSEL R71, R6, -INF , P5 ;  /* 0xff80000006477808 */ /* 0x000fe20002800000 */
[----:B------:R-:W0:Y:S01]  /*6070*/  MUFU.TANH R59, R59 ;  /* 0x0000003b003b7308 */ /* 0x000e220000002400 */
[----:B------:R-:W-:Y:S01]  /*6080*/  FSEL R7, R7, -INF , P4 ;  /* 0xff80000007077808 */ /* 0x000fe20002000000 */
[----:B------:R-:W1:Y:S01]  /*6090*/  SHFL.BFLY PT, R65, R30, 0x2, 0x1f ;  /* 0x0c401f001e417f89 */ /* 0x000e6200000e0000 */
[----:B------:R-:W-:-:S02]  /*60a0*/  FMNMX.FTZ R74, R71, R4, !PT ;  /* 0x00000004474a7209 */ /* 0x000fc40007810000 */
[----:B------:R-:W-:Y:S02]  /*60b0*/  ISETP.GT.AND P5, PT, R73, 0x9, PT ;  /* 0x000000094900780c */ /* 0x000fe40003fa4270 */
[----:B------:R-:W-:Y:S02]  /*60c0*/  FMNMX.FTZ R75, R7, R74, !PT ;  /* 0x0000004a074b7209 */ /* 0x000fe40007810000 */
[----:B------:R-:W-:Y:S02]  /*60d0*/  ISETP.GT.AND P4, PT, R73, 0x10, PT ;  /* 0x000000104900780c */ /* 0x000fe40003f84270 */
[----:B------:R-:W-:Y:S02]  /*60e0*/  FSEL R9, R9, -INF , P5 ;  /* 0xff80000009097808 */ /* 0x000fe40002800000 */
[----:B------:R-:W-:Y:S02]  /*60f0*/  FMNMX.FTZ R74, R8, R75, !PT ;  /* 0x0000004b084a7209 */ /* 0x000fe40007810000 */
[----:B------:R-:W-:-:S02]  /*6100*/  FSEL R10, R10, -INF , P4 ;  /* 0xff8000000a0a7808 */ /* 0x000fc40002000000 */
[----:B------:R-:W-:Y:S02]  /*6110*/  FMNMX.FTZ R75, R9, R74, !PT ;  /* 0x0000004a094b7209 */ /* 0x000fe40007810000 */
[C---:B------:R-:W-:Y:S02]  /*6120*/  ISETP.GT.AND P5, PT, R73.reuse, 0x18, PT ;  /* 0x000000184900780c */ /* 0x040fe40003fa4270 */
[----:B------:R-:W-:Y:S02]  /*6130*/  ISETP.GT.AND P4, PT, R73, 0x19, PT ;  /* 0x000000194900780c */ /* 0x000fe40003f84270 */
[----:B------:R-:W-:Y:S02]  /*6140*/  FSEL R74, R12, -INF , P5 ;  /* 0xff8000000c4a7808 */ /* 0x000fe40002800000 */
[----:B------:R-:W-:Y:S02]  /*6150*/  FSEL R13, R13, -INF , P4 ;  /* 0xff8000000d0d7808 */ /* 0x000fe40002000000 */
[----:B-1----:R-:W-:Y:S01]  /*6160*/  FMNMX.FTZ R69, R30, R65, !PT ;  /* 0x000000411e457209 */ /* 0x002fe20007810000 */
[----:B------:R-:W-:Y:S01]  /*6170*/  FMUL.FTZ R65, R76, UR56 ;  /* 0x000000384c417c20 */ /* 0x000fe20008410000 */
[----:B------:R-:W-:-:S02]  /*6180*/  FMNMX.FTZ R76, R10, R75, !PT ;  /* 0x0000004b0a4c7209 */ /* 0x000fc40007810000 */
[----:B------:R-:W-:Y:S01]  /*6190*/  ISETP.GT.AND P5, PT, R73, 0x21, PT ;  /* 0x000000214900780c */ /* 0x000fe20003fa4270 */
[----:B------:R-:W1:Y:S01]  /*61a0*/  SHFL.BFLY PT, R30, R69, 0x1, 0x1f ;  /* 0x0c201f00451e7f89 */ /* 0x000e6200000e0000 */
[----:B------:R-:W-:Y:S01]  /*61b0*/  FMNMX.FTZ R75, R11, R76, !PT ;  /* 0x0000004c0b4b7209 */ /* 0x000fe20007810000 */
[----:B------:R-:W2:Y:S01]  /*61c0*/  MUFU.TANH R65, R65 ;  /* 0x0000004100417308 */ /* 0x000ea20000002400 */
[----:B------:R-:W-:Y:S02]  /*61d0*/  ISETP.GT.AND P4, PT, R73, 0x28, PT ;  /* 0x000000284900780c */ /* 0x000fe40003f84270 */
[----:B------:R-:W-:Y:S02]  /*61e0*/  FMNMX.FTZ R76, R74, R75, !PT ;  /* 0x0000004b4a4c7209 */ /* 0x000fe40007810000 */
[----:B------:R-:W-:Y:S02]  /*61f0*/  FSEL R75, R14, -INF , P6 ;  /* 0xff8000000e4b7808 */ /* 0x000fe40003000000 */
[----:B------:R-:W-:-:S02]  /*6200*/  FMNMX.FTZ R76, R13, R76, !PT ;  /* 0x0000004c0d4c7209 */ /* 0x000fc40007810000 */
[----:B------:R-:W-:Y:S02]  /*6210*/  FSEL R15, R15, -INF , P5 ;  /* 0xff8000000f0f7808 */ /* 0x000fe40002800000 */
[----:B------:R-:W-:Y:S02]  /*6220*/  FMNMX.FTZ R78, R75, R76, !PT ;  /* 0x0000004c4b4e7209 */ /* 0x000fe40007810000 */
[----:B------:R-:W-:Y:S02]  /*6230*/  ISETP.GT.AND P6, PT, R73, 0x29, PT ;  /* 0x000000294900780c */ /* 0x000fe40003fc4270 */
[----:B------:R-:W-:Y:S02]  /*6240*/  FSEL R76, R20, -INF , P4 ;  /* 0xff800000144c7808 */ /* 0x000fe40002000000 */
[----:B------:R-:W-:Y:S02]  /*6250*/  FMNMX.FTZ R77, R15, R78, !PT ;  /* 0x0000004e0f4d7209 */ /* 0x000fe40007810000 */
[----:B------:R-:W-:-:S02]  /*6260*/  ISETP.GT.AND P5, PT, R73, 0x30, PT ;  /* 0x000000304900780c */ /* 0x000fc40003fa4270 */
[----:B------:R-:W-:Y:S02]  /*6270*/  FSEL R21, R21, -INF , P6 ;  /* 0xff80000015157808 */ /* 0x000fe40003000000 */
[----:B-1----:R-:W-:Y:S02]  /*6280*/  FMNMX.FTZ R30, R69, R30, !PT ;  /* 0x0000001e451e7209 */ /* 0x002fe40007810000 */
[----:B------:R-:W-:Y:S02]  /*6290*/  FMNMX.FTZ R20, R76, R77, !PT ;  /* 0x0000004d4c147209 */ /* 0x000fe40007810000 */
[C---:B------:R-:W-:Y:S01]  /*62a0*/  FSETP.NEU.FTZ.AND P3, PT, R30.reuse, -INF , PT ;  /* 0xff8000001e00780b */ /* 0x040fe20003f7d000 */
[----:B------:R-:W-:Y:S01]  /*62b0*/  FMUL.FTZ R69, R30, UR10 ;  /* 0x0000000a1e457c20 */ /* 0x000fe20008410000 */
[----:B------:R-:W-:Y:S02]  /*62c0*/  ISETP.GT.AND P4, PT, R73, 0x31, PT ;  /* 0x000000314900780c */ /* 0x000fe40003f84270 */
[----:B------:R-:W-:-:S02]  /*62d0*/  FMNMX.FTZ R20, R21, R20, !PT ;  /* 0x0000001415147209 */ /* 0x000fc40007810000 */
[----:B------:R-:W-:Y:S02]  /*62e0*/  FSEL R69, R69, RZ, P3 ;  /* 0x000000ff45457208 */ /* 0x000fe40001800000 */
[----:B------:R-:W-:Y:S02]  /*62f0*/  ISETP.GT.AND P6, PT, R73, 0x38, PT ;  /* 0x000000384900780c */ /* 0x000fe40003fc4270 */
[----:B------:R-:W-:Y:S01]  /*6300*/  FSEL R25, R25, -INF , P4 ;  /* 0xff80000019197808 */ /* 0x000fe20002000000 */
        /* <DEDUP_REMOVED lines=10> */
[----:B------:R1:W-:Y:S01]  /*63b0*/  MUFU.EX2 R20, R78 ;  /* 0x0000004e00147308 */ /* 0x0003e20000000800 */
[----:B------:R-:W-:Y:S01]  /*63c0*/  ISETP.GT.AND P4, PT, R73, 0x40, PT ;  /* 0x000000404900780c */ /* 0x000fe20003f84270 */
[--C-:B------:R-:W-:Y:S01]  /*63d0*/  FFMA.FTZ R181, R180, UR10, -R69.reuse ;  /* 0x0000000ab4b57c23 */ /* 0x100fe20008010845 */
        /* <DEDUP_REMOVED lines=31> */
[----:B------:R3:W-:Y:S01]  /*65d0*/  MUFU.EX2 R12, R172 ;  /* 0x000000ac000c7308 */ /* 0x0007e20000000800 */
[----:B------:R-:W-:Y:S01]  /*65e0*/  FMNMX.FTZ R33, R58, R33, !PT ;  /* 0x000000213a217209 */ /* 0x000fe20007810000 */
[--C-:B------:R-:W-:Y:S01]  /*65f0*/  FFMA.FTZ R39, R53, UR10, -R69.reuse ;  /* 0x0000000a35277c23 */ /* 0x100fe20008010845 */
[----:B------:R-:W-:Y:S01]  /*6600*/  ISETP.GT.AND P4, PT, R73, 0x58, PT ;  /* 0x000000584900780c */ /* 0x000fe20003f84270 */
[--C-:B------:R-:W-:Y:S01]  /*6610*/  FFMA.FTZ R50, R54, UR10, -R69.reuse ;  /* 0x0000000a36327c23 */ /* 0x100fe20008010845 */
[----:B0-----:R-:W-:Y:S01]  /*6620*/  FSEL R59, R59, -INF , P5 ;  /* 0xff8000003b3b7808 */ /* 0x001fe20002800000 */
[--C-:B------:R-:W-:Y:S01]  /*6630*/  FFMA.FTZ R43, R56, UR10, -R69.reuse ;  /* 0x0000000a382b7c23 */ /* 0x100fe20008010845 */
[----:B------:R-:W-:Y:S01]  /*6640*/  FMNMX.FTZ R34, R60, R33, !PT ;  /* 0x000000213c227209 */ /* 0x000fe20007810000 */
[----:B------:R-:W-:Y:S01]  /*6650*/  MUFU.EX2 R177, R177 ;  /* 0x000000b100b17308 */ /* 0x000fe20000000800 */
[----:B------:R-:W-:Y:S01]  /*6660*/  ISETP.GT.AND P6, PT, R73, 0x59, PT ;  /* 0x000000594900780c */ /* 0x000fe20003fc4270 */
[----:B------:R-:W-:Y:S01]  /*6670*/  FFMA.FTZ R57, R57, UR10, -R69 ;  /* 0x0000000a39397c23 */ /* 0x000fe20008010845 */
[----:B------:R-:W-:Y:S01]  /*6680*/  FSEL R61, R61, -INF , P4 ;  /* 0xff8000003d3d7808 */ /* 0x000fe20002000000 */
[----:B------:R-:W-:-:S02]  /*6690*/  WARPGROUP.DEPBAR.LE gsb0, 0x0 ;  /* 0x00008000000079c5 */ /* 0x000fc40000010000 */
[----:B------:R-:W-:Y:S01]  /*66a0*/  WARPGROUP.ARRIVE ;  /* 0x00000000000079c5 */ /* 0x000fe20000000000 */
[----:B------:R-:W-:Y:S01]  /*66b0*/  FMNMX.FTZ R34, R59, R34, !PT ;  /* 0x000000223b227209 */ /* 0x000fe20007810000 */
[----:B------:R-:W-:Y:S01]  /*66c0*/  MUFU.EX2 R14, R14 ;  /* 0x0000000e000e7308 */ /* 0x000fe20000000800 */
[----:B------:R-:W-:Y:S01]  /*66d0*/  ISETP.GT.AND P5, PT, R73, 0x60, PT ;  /* 0x000000604900780c */ /* 0x000fe20003fa4270 */
[--C-:B------:R-:W-:Y:S01]  /*66e0*/  FFMA.FTZ R157, R46, UR10, -R69.reuse ;  /* 0x0000000a2e9d7c23 */ /* 0x100fe20008010845 */
[----:B------:R-:W-:Y:S01]  /*66f0*/  FSEL R62, R62, -INF , P6 ;  /* 0xff8000003e3e7808 */ /* 0x000fe20003000000 */
[----:B------:R-:W-:Y:S01]  /*6700*/  HGMMA.64x128x16.F32 R88, R160, gdesc[UR4].tnspB, R88, gsb0 ;  /* 0x41e00004a0587df0 */ /* 0x000fe20008000858 */
[----:B------:R-:W-:Y:S01]  /*6710*/  FMNMX.FTZ R33, R61, R34, !PT ;  /* 0x000000223d217209 */ /* 0x000fe20007810000 */
[--C-:B------:R-:W-:Y:S01]  /*6720*/  FFMA.FTZ R34, R38, UR10, -R69.reuse ;  /* 0x0000000a26227c23 */ /* 0x100fe20008010845 */
[C---:B------:R-:W-:Y:S01]  /*6730*/  ISETP.GT.AND P4, PT, R73.reuse, 0x61, PT ;  /* 0x000000614900780c */ /* 0x040fe20003f84270 */
[----:B------:R-:W-:Y:S01]  /*6740*/  UIADD3 UR6, UR11, 0x380, URZ ;  /* 0x000003800b067890 */ /* 0x000fe2000fffe03f */
[----:B------:R-:W-:Y:S01]  /*6750*/  FSEL R64, R64, -INF , P5 ;  /* 0xff80000040407808 */ /* 0x000fe20002800000 */
[----:B------:R-:W-:Y:S01]  /*6760*/  UMOV UR7, 0x40000040 ;  /* 0x4000004000077882 */ /* 0x000fe20000000000 */
[----:B------:R-:W-:Y:S01]  /*6770*/  FMNMX.FTZ R33, R62, R33, !PT ;  /* 0x000000213e217209 */ /* 0x000fe20007810000 */
[----:B------:R-:W-:Y:S01]  /*6780*/  MUFU.EX2 R179, R179 ;  /* 0x000000b300b37308 */ /* 0x000fe20000000800 */
[----:B------:R-:W-:Y:S01]  /*6790*/  ISETP.GT.AND P6, PT, R73, 0x68, PT ;  /* 0x000000684900780c */ /* 0x000fe20003fc4270 */
[--C-:B------:R-:W-:Y:S01]  /*67a0*/  FFMA.FTZ R159, R48, UR10, -R69.reuse ;  /* 0x0000000a309f7c23 */ /* 0x100fe20008010845 */
[----:B------:R-:W-:Y:S01]  /*67b0*/  FSEL R63, R63, -INF , P4 ;  /* 0xff8000003f3f7808 */ /* 0x000fe20002000000 */
[--C-:B------:R-:W-:Y:S01]  /*67c0*/  FFMA.FTZ R46, R51, UR10, -R69.reuse ;  /* 0x0000000a332e7c23 */ /* 0x100fe20008010845 */
[----:B------:R-:W-:Y:S01]  /*67d0*/  FMNMX.FTZ R36, R64, R33, !PT ;  /* 0x0000002140247209 */ /* 0x000fe20007810000 */
[----:B------:R-:W-:Y:S01]  /*67e0*/  FFMA.FTZ R48, R55, UR10, -R69 ;  /* 0x0000000a37307c23 */ /* 0x000fe20008010845 */
[----:B------:R-:W-:Y:S01]  /*67f0*/  ISETP.GT.AND P5, PT, R73, 0x69, PT ;  /* 0x000000694900780c */ /* 0x000fe20003fa4270 */
[----:B------:R-:W-:Y:S01]  /*6800*/  MUFU.EX2 R173, R173 ;  /* 0x000000ad00ad7308 */ /* 0x000fe20000000800 */
[----:B--2---:R-:W-:-:S02]  /*6810*/  FSEL R65, R65, -INF , P6 ;  /* 0xff80000041417808 */ /* 0x004fc40003000000 */
[----:B------:R-:W-:Y:S02]  /*6820*/  FMNMX.FTZ R36, R63, R36, !PT ;  /* 0x000000243f247209 */ /* 0x000fe40007810000 */
[----:B------:R-:W-:Y:S02]  /*6830*/  ISETP.GT.AND P4, PT, R73, 0x70, PT ;  /* 0x000000704900780c */ /* 0x000fe40003f84270 */
[----:B------:R-:W-:Y:S01]  /*6840*/  FSEL R66, R66, -INF , P5 ;  /* 0xff80000042427808 */ /* 0x000fe20002800000 */
[----:B------:R-:W-:Y:S01]  /*6850*/  MUFU.EX2 R24, R24 ;  /* 0x0000001800187308 */ /* 0x000fe20000000800 */
[----:B------:R-:W-:Y:S01]  /*6860*/  FMNMX.FTZ R33, R65, R36, !PT ;  /* 0x0000002441217209 */ /* 0x000fe20007810000 */
[--C-:B------:R-:W-:Y:S01]  /*6870*/  FFMA.FTZ R36, R40, UR10, -R69.reuse ;  /* 0x0000000a28247c23 */ /* 0x100fe20008010845 */
[----:B------:R-:W-:Y:S01]  /*6880*/  ISETP.GT.AND P6, PT, R73, 0x71, PT ;  /* 0x000000714900780c */ /* 0x000fe20003fc4270 */
[----:B------:R-:W-:Y:S01]  /*6890*/  FFMA.FTZ R40, R47, UR10, -R69 ;  /* 0x0000000a2f287c23 */ /* 0x000fe20008010845 */
        /* <DEDUP_REMOVED lines=9> */
[----:B------:R-:W-:Y:S01]  /*6930*/  FMNMX.FTZ R33, R67, R38, !PT ;  /* 0x0000002643217209 */ /* 0x000fe20007810000 */
[----:B------:R-:W-:Y:S01]  /*6940*/  FFMA.FTZ R38, R42, UR10, -R69 ;  /* 0x0000000a2a267c23 */ /* 0x000fe20008010845 */
[----:B------:R-:W-:Y:S02]  /*6950*/  FSEL R72, R72, -INF , P4 ;  /* 0xff80000048487808 */ /* 0x000fe40002000000 */
        /* <DEDUP_REMOVED lines=9> */
[--C-:B------:R-:W-:Y:S01]  /*69f0*/  FFMA.FTZ R42, R49, UR10, -R69.reuse ;  /* 0x0000000a312a7c23 */ /* 0x100fe20008010845 */
[----:B-1----:R-:W0:Y:S06]  /*6a00*/  SHFL.BFLY PT, R78, R41, 0x1, 0x1f ;  /* 0x0c201f00294e7f89 */ /* 0x002e2c00000e0000 */
[----:B------:R-:W-:Y:S08]  /*6a10*/  MUFU.EX2 R38, R38 ;  /* 0x0000002600267308 */ /* 0x000ff00000000800 */
[----:B------:R-:W-:Y:S08]  /*6a20*/  MUFU.EX2 R155, R155 ;  /* 0x0000009b009b7308 */ /* 0x000ff00000000800 */
[----:B------:R-:W-:Y:S01]  /*6a30*/  MUFU.EX2 R44, R44 ;  /* 0x0000002c002c7308 */ /* 0x000fe20000000800 */
[----:B0-----:R-:W-:Y:S01]  /*6a40*/  FMNMX.FTZ R33, R41, R78, !PT ;  /* 0x0000004e29217209 */ /* 0x001fe20007810000 */
[----:B------:R-:W-:-:S03]  /*6a50*/  FFMA.FTZ R41, R52, UR10, -R69 ;  /* 0x0000000a34297c23 */ /* 0x000fc60008010845 */
        /* <DEDUP_REMOVED lines=10> */
[----:B------:R-:W-:Y:S02]  /*6b00*/  IMAD.U32 R10, RZ, RZ, UR46 ;  /* 0x0000002eff0a7e24 */ /* 0x000fe4000f8e00ff */
[----:B------:R-:W-:Y:S01]  /*6b10*/  FADD.FTZ R8, -R8, R5 ;  /* 0x0000000508087221 */ /* 0x000fe20000010100 */
[----:B------:R-:W-:Y:S01]  /*6b20*/  FSEL R5, R33, RZ, P4 ;  /* 0x000000ff21057208 */ /* 0x000fe20002000000 */
[----:B------:R-:W-:Y:S01]  /*6b30*/  FFMA.FTZ R7, R7, UR10, -R52 ;  /* 0x0000000a07077c23 */ /* 0x000fe20008010834 */
[----:B------:R-:W-:Y:S01]  /*6b40*/  MUFU.EX2 R180, R180 ;  /* 0x000000b400b47308 */ /* 0x000fe20000000800 */
[----:B------:R-:W-:Y:S01]  /*6b50*/  FMUL.FTZ R26, R8, UR10 ;  /* 0x0000000a081a7c20 */ /* 0x000fe20008410000 */
[----:B------:R-:W-:Y:S01]  /*6b60*/  @!P1 LEA R10, R10, UR41, 0x3 ;  /* 0x000000290a0a9c11 */ /* 0x000fe2000f8e18ff */
[----:B------:R-:W-:Y:S01]  /*6b70*/  FADD.FTZ R5, -R5, R4 ;  /* 0x0000000405057221 */ /* 0x000fe20000010100 */
[--C-:B------:R-:W-:Y:S01]  /*6b80*/  FFMA.FTZ R9, R9, UR10, -R52.reuse ;  /* 0x0000000a09097c23 */ /* 0x100fe20008010834 */
[----:B------:R-:W-:Y:S01]  /*6b90*/  IADD3 R8, -R220, 0xb, RZ ;  /* 0x0000000bdc087810 */ /* 0x000fe20007ffe1ff */
[----:B------:R-:W-:Y:S01]  /*6ba0*/  FFMA.FTZ R11, R11, UR10, -R52 ;  /* 0x0000000a0b0b7c23 */ /* 0x000fe20008010834 */
[----:B------:R-:W-:Y:S01]  /*6bb0*/  FMUL.FTZ R5, R5, UR10 ;  /* 0x0000000a05057c20 */ /* 0x000fe20008410000 */
[----:B------:R-:W0:Y:S01]  /*6bc0*/  MUFU.EX2 R4, R26 ;  /* 0x0000001a00047308 */ /* 0x000e220000000800 */
[----:B------:R-:W-:-:S02]  /*6bd0*/  WARPGROUP.DEPBAR.LE gsb0, 0x0 ;  /* 0x00008000000079c5 */ /* 0x000fc40000010000 */
[----:B------:R-:W-:Y:S01]  /*6be0*/  WARPGROUP.ARRIVE ;  /* 0x00000000000079c5 */ /* 0x000fe20000000000 */
[----:B------:R-:W-:Y:S02]  /*6bf0*/  @!P1 VIADD R10, R10, 0x28840 ;  /* 0x000288400a0a9836 */ /* 0x000fe40000000000 */
[--C-:B------:R-:W-:Y:S01]  /*6c00*/  FFMA.FTZ R154, R31, UR10, -R52.reuse ;  /* 0x0000000a1f9a7c23 */ /* 0x100fe20008010834 */
[--C-:B------:R-:W-:Y:S01]  /*6c10*/  FFMA.FTZ R178, R74, UR10, -R52.reuse ;  /* 0x0000000a4ab27c23 */ /* 0x100fe20008010834 */
[----:B------:R-:W-:Y:S01]  /*6c20*/  FFMA.FTZ R168, R37, UR10, -R52 ;  /* 0x0000000a25a87c23 */ /* 0x000fe20008010834 */
[----:B------:R-:W1:Y:S01]  /*6c30*/  MUFU.EX2 R5, R5 ;  /* 0x0000000500057308 */ /* 0x000e620000000800 */
[----:B------:R-:W-:Y:S01]  /*6c40*/  HGMMA.64x128x16.F32 R88, R164, gdesc[UR4].tnspB, R88, gsb0 ;  /* 0x41e00004a4587df0 */ /* 0x000fe20008000858 */
[----:B------:R-:W-:Y:S01]  /*6c50*/  @!P1 PRMT R10, RZ, 0x654, R10 ;  /* 0x00000654ff0a9816 */ /* 0x000fe2000000000a */
[--C-:B------:R-:W-:Y:S01]  /*6c60*/  FFMA.FTZ R13, R13, UR10, -R52.reuse ;  /* 0x0000000a0d0d7c23 */ /* 0x100fe20008010834 */
[--C-:B---3--:R-:W-:Y:S01]  /*6c70*/  FFMA.FTZ R172, R75, UR10, -R52.reuse ;  /* 0x0000000a4bac7c23 */ /* 0x108fe20008010834 */
[--C-:B------:R-:W-:Y:S01]  /*6c80*/  FFMA.FTZ R15, R15, UR10, -R52.reuse ;  /* 0x0000000a0f0f7c23 */ /* 0x100fe20008010834 */
[--C-:B------:R-:W-:Y:S01]  /*6c90*/  FFMA.FTZ R174, R76, UR10, -R52.reuse ;  /* 0x0000000a4cae7c23 */ /* 0x100fe20008010834 */
[--C-:B------:R-:W-:Y:S01]  /*6ca0*/  FFMA.FTZ R21, R21, UR10, -R52.reuse ;  /* 0x0000000a15157c23 */ /* 0x100fe20008010834 */
[----:B------:R-:W2:Y:S01]  /*6cb0*/  MUFU.EX2 R7, R7 ;  /* 0x0000000700077308 */ /* 0x000ea20000000800 */
[----:B0-----:R-:W-:Y:S01]  /*6cc0*/  FFMA.FTZ R31, R4, R0, R181 ;  /* 0x00000000041f7223 */ /* 0x001fe200000100b5 */
[--C-:B------:R-:W-:Y:S01]  /*6cd0*/  FFMA.FTZ R25, R25, UR10, -R52.reuse ;  /* 0x0000000a19197c23 */ /* 0x100fe20008010834 */
[--C-:B------:R-:W-:Y:S01]  /*6ce0*/  FFMA.FTZ R27, R27, UR10, -R52.reuse ;  /* 0x0000000a1b1b7c23 */ /* 0x100fe20008010834 */
[--C-:B------:R-:W-:Y:S01]  /*6cf0*/  FFMA.FTZ R152, R32, UR10, -R52.reuse ;  /* 0x0000000a20987c23 */ /* 0x100fe20008010834 */
[C---:B------:R-:W-:Y:S01]  /*6d00*/  FADD.FTZ R0, R6.reuse, R31 ;  /* 0x0000001f06007221 */ /* 0x040fe20000010000 */
[----:B------:R-:W-:Y:S01]  /*6d10*/  FFMA.FTZ R29, R29, UR10, -R52 ;  /* 0x0000000a1d1d7c23 */ /* 0x000fe20008010834 */
[----:B------:R-:W-:Y:S01]  /*6d20*/  F2FP.F16.F32.PACK_AB R181, R6, R181 ;  /* 0x000000b506b5723e */ /* 0x000fe200000000ff */
        /* <DEDUP_REMOVED lines=8> */
[----:B------:R-:W3:Y:S01]  /*6db0*/  MUFU.EX2 R9, R9 ;  /* 0x0000000900097308 */ /* 0x000ee20000000800 */
[--C-:B------:R-:W-:Y:S01]  /*6dc0*/  FFMA.FTZ R65, R65, UR10, -R52.reuse ;  /* 0x0000000a41417c23 */ /* 0x100fe20008010834 */
[--C-:B------:R-:W-:Y:S01]  /*6dd0*/  FFMA.FTZ R66, R66, UR10, -R52.reuse ;  /* 0x0000000a42427c23 */ /* 0x100fe20008010834 */
[--C-:B------:R-:W-:Y:S01]  /*6de0*/  FFMA.FTZ R68, R68, UR10, -R52.reuse ;  /* 0x0000000a44447c23 */ /* 0x100fe20008010834 */
[--C-:B------:R-:W-:Y:S01]  /*6df0*/  FFMA.FTZ R67, R67, UR10, -R52.reuse ;  /* 0x0000000a43437c23 */ /* 0x100fe20008010834 */
[----:B------:R-:W-:Y:S01]  /*6e00*/  FFMA.FTZ R70, R70, UR10, -R52 ;  /* 0x0000000a46467c23 */ /* 0x000fe20008010834 */
[----:B------:R-:W-:Y:S01]  /*6e10*/  IMAD.U32 R26, RZ, RZ, UR58 ;  /* 0x0000003aff1a7e24 */ /* 0x000fe2000f8e00ff */
[----:B------:R-:W-:Y:S01]  /*6e20*/  PLOP3.LUT P3, PT, PT, PT, UP1, 0x80, 0x0 ;  /* 0x000000000000781c */ /* 0x000fe20003f6f018 */
[----:B------:R-:W4:Y:S01]  /*6e30*/  MUFU.EX2 R176, R176 ;  /* 0x000000b000b07308 */ /* 0x000f220000000800 */
[----:B------:R-:W-:Y:S01]  /*6e40*/  UMOV UR58, UR46 ;  /* 0x0000002e003a7c82 */ /* 0x000fe20008000000 */
[----:B------:R-:W-:-:S02]  /*6e50*/  F2FP.F16.F32.PACK_AB R183, R12, R183 ;  /* 0x000000b70cb7723e */ /* 0x000fc400000000ff */
[----:B------:R-:W-:-:S04]  /*6e60*/  @!P1 LEA R26, R26, UR41, 0x3 ;  /* 0x000000291a1a9c11 */ /* 0x000fc8000f8e18ff */
        /* <DEDUP_REMOVED lines=13> */
[----:B------:R-:W-:-:S02]  /*6f40*/  WARPGROUP.DEPBAR.LE gsb0, 0x0 ;  /* 0x00008000000079c5 */ /* 0x000fc40000010000 */
[----:B------:R0:W-:Y:S06]  /*6f50*/  BAR.ARV R8, 0x100 ;  /* 0x000400080000751d */ /* 0x0001ec0000002000 */
[----:B------:R2:W-:Y:S01]  /*6f60*/  @!P1 SYNCS.ARRIVE.TRANS64.RED.A1T0 RZ, [R10+URZ], RZ ;  /* 0x000000ff0aff99a7 */ /* 0x0005e2000810043f */
[----:B------:R-:W5:Y:S01]  /*6f70*/  MUFU.EX2 R154, R154 ;  /* 0x0000009a009a7308 */ /* 0x000f620000000800 */
[-C--:B-1----:R-:W-:Y:S01]  /*6f80*/  FMUL.FTZ R88, R88, R5.reuse ;  /* 0x0000000558587220 */ /* 0x082fe20000410000 */
        /* <DEDUP_REMOVED lines=8> */
[----:B------:R-:W-:Y:S01]  /*7010*/  MUFU.EX2 R156, R156 ;  /* 0x0000009c009c7308 */ /* 0x000fe20000000800 */
[----:B------:R-:W-:Y:S01]  /*7020*/  FADD.FTZ R37, R7, R10 ;  /* 0x0000000a07257221 */ /* 0x000fe20000010000 */
[----:B------:R-:W-:-:S02]  /*7030*/  @!P1 VIADD R10, R26, 0x28860 ;  /* 0x000288601a0a9836 */ /* 0x000fc40000000000 */
[-C--:B------:R-:W-:Y:S01]  /*7040*/  FMUL.FTZ R100, R100, R5.reuse ;  /* 0x0000000564647220 */ /* 0x080fe20000410000 */
[-C--:B------:R-:W-:Y:S01]  /*7050*/  FMUL.FTZ R101, R101, R5.reuse ;  /* 0x0000000565657220 */ /* 0x080fe20000410000 */
[----:B0-----:R-:W-:Y:S01]  /*7060*/  FADD.FTZ R8, R182, R37 ;  /* 0x00000025b6087221 */ /* 0x001fe20000010000 */
[C---:B---3--:R-:W-:Y:S01]  /*7070*/  F2FP.F16.F32.PACK_AB R182, R9.reuse, R182 ;  /* 0x000000b609b6723e */ /* 0x048fe200000000ff */
[-C--:B------:R-:W-:Y:S01]  /*7080*/  FMUL.FTZ R104, R104, R5.reuse ;  /* 0x0000000568687220 */ /* 0x080fe20000410000 */
[----:B------:R-:W0:Y:S01]  /*7090*/  MUFU.EX2 R3, R3 ;  /* 0x0000000300037308 */ /* 0x000e220000000800 */
[----:B------:R-:W-:Y:S01]  /*70a0*/  FADD.FTZ R37, R9, R8 ;  /* 0x0000000809257221 */ /* 0x000fe20000010000 */
[----:B------:R-:W-:Y:S01]  /*70b0*/  @!P1 PRMT R10, RZ, 0x654, R10 ;  /* 0x00000654ff0a9816 */ /* 0x000fe2000000000a */
[-C--:B------:R-:W-:Y:S01]  /*70c0*/  FMUL.FTZ R105, R105, R5.reuse ;  /* 0x0000000569697220 */ /* 0x080fe20000410000 */
[-C--:B------:R-:W-:Y:S01]  /*70d0*/  FMUL.FTZ R108, R108, R5.reuse ;  /* 0x000000056c6c7220 */ /* 0x080fe20000410000 */
[----:B----4-:R-:W-:Y:S01]  /*70e0*/  FADD.FTZ R8, R176, R37 ;  /* 0x00000025b0087221 */ /* 0x010fe20000010000 */
[----:B------:R-:W-:Y:S01]  /*70f0*/  FADD.FTZ R37, R177, R0 ;  /* 0x00000000b1257221 */ /* 0x000fe20000010000 */
[----:B------:R1:W-:Y:S01]  /*7100*/  @!P1 SYNCS.ARRIVE.TRANS64.RED.A1T0 RZ, [R10+URZ], RZ ;  /* 0x000000ff0aff99a7 */ /* 0x0003e2000810043f */
[----:B------:R-:W2:Y:S01]  /*7110*/  MUFU.EX2 R31, R31 ;  /* 0x0000001f001f7308 */ /* 0x000ea20000000800 */
[----:B-----5:R-:W-:Y:S01]  /*7120*/  FADD.FTZ R45, R11, R8 ;  /* 0x000000080b2d7221 */ /* 0x020fe20000010000 */
[----:B------:R-:W-:Y:S01]  /*7130*/  FADD.FTZ R0, R14, R37 ;  /* 0x000000250e007221 */ /* 0x000fe20000010000 */
[--C-:B------:R-:W-:Y:S01]  /*7140*/  FFMA.FTZ R37, R62, UR10, -R52.reuse ;  /* 0x0000000a3e257c23 */ /* 0x100fe20008010834 */
[----:B------:R-:W-:Y:S01]  /*7150*/  FFMA.FTZ R52, R72, UR10, -R52 ;  /* 0x0000000a48347c23 */ /* 0x000fe20008010834 */
[----:B------:R-:W-:Y:S01]  /*7160*/  FADD.FTZ R8, R178, R45 ;  /* 0x0000002db2087221 */ /* 0x000fe20000010000 */
[----:B------:R-:W-:Y:S01]  /*7170*/  FADD.FTZ R45, R179, R0 ;  /* 0x00000000b32d7221 */ /* 0x000fe20000010000 */
[-C--:B------:R-:W-:Y:S01]  /*7180*/  FMUL.FTZ R109, R109, R5.reuse ;  /* 0x000000056d6d7220 */ /* 0x080fe20000410000 */
[----:B------:R-:W-:Y:S01]  /*7190*/  MUFU.EX2 R159, R159 ;  /* 0x0000009f009f7308 */ /* 0x000fe20000000800 */
[----:B------:R-:W-:Y:S01]  /*71a0*/  FADD.FTZ R47, R13, R8 ;  /* 0x000000080d2f7221 */ /* 0x000fe20000010000 */
[----:B------:R-:W-:Y:S01]  /*71b0*/  FADD.FTZ R0, R20, R45 ;  /* 0x0000002d14007221 */ /* 0x000fe20000010000 */
[-C--:B------:R-:W-:Y:S01]  /*71c0*/  FMUL.FTZ R112, R112, R5.reuse ;  /* 0x0000000570707220 */ /* 0x080fe20000410000 */
[-C--:B------:R-:W-:Y:S01]  /*71d0*/  FMUL.FTZ R113, R113, R5.reuse ;  /* 0x0000000571717220 */ /* 0x080fe20000410000 */
[----:B------:R-:W-:Y:S01]  /*71e0*/  FADD.FTZ R8, R172, R47 ;  /* 0x0000002fac087221 */ /* 0x000fe20000010000 */
[----:B------:R-:W-:Y:S01]  /*71f0*/  FADD.FTZ R45, R173, R0 ;  /* 0x00000000ad2d7221 */ /* 0x000fe20000010000 */
[-C--:B------:R-:W-:Y:S01]  /*7200*/  FMUL.FTZ R116, R116, R5.reuse ;  /* 0x0000000574747220 */ /* 0x080fe20000410000 */
[----:B------:R-:W3:Y:S01]  /*7210*/  MUFU.EX2 R158, R158 ;  /* 0x0000009e009e7308 */ /* 0x000ee20000000800 */
[----:B------:R-:W-:Y:S01]  /*7220*/  FADD.FTZ R47, R15, R8 ;  /* 0x000000080f2f7221 */ /* 0x000fe20000010000 */
[----:B------:R-:W-:Y:S01]  /*7230*/  FADD.FTZ R0, R24, R45 ;  /* 0x0000002d18007221 */ /* 0x000fe20000010000 */
[-C--:B------:R-:W-:Y:S01]  /*7240*/  FMUL.FTZ R117, R117, R5.reuse ;  /* 0x0000000575757220 */ /* 0x080fe20000410000 */
[-C--:B------:R-:W-:Y:S01]  /*7250*/  FMUL.FTZ R120, R120, R5.reuse ;  /* 0x0000000578787220 */ /* 0x080fe20000410000 */
        /* <DEDUP_REMOVED lines=29> */
[----:B------:R-:W-:Y:S01]  /*7430*/  FADD.FTZ R0, R38, R7 ;  /* 0x0000000726007221 */ /* 0x000fe20000010000 */
[-C--:B------:R-:W-:Y:S01]  /*7440*/  FMUL.FTZ R141, R141, R5.reuse ;  /* 0x000000058d8d7220 */ /* 0x080fe20000410000 */
[-C--:B------:R-:W-:Y:S01]  /*7450*/  FMUL.FTZ R144, R144, R5.reuse ;  /* 0x0000000590907220 */ /* 0x080fe20000410000 */
[----:B------:R-:W-:Y:S01]  /*7460*/  FADD.FTZ R6, R154, R9 ;  /* 0x000000099a067221 */ /* 0x000fe20000010000 */
[----:B------:R-:W-:Y:S01]  /*7470*/  FADD.FTZ R7, R155, R0 ;  /* 0x000000009b077221 */ /* 0x000fe20000010000 */
[C---:B0-----:R-:W-:Y:S01]  /*7480*/  F2FP.F16.F32.PACK_AB R154, R3.reuse, R154 ;  /* 0x0000009a039a723e */ /* 0x041fe200000000ff */
[----:B------:R-:W-:Y:S01]  /*7490*/  MUFU.EX2 R46, R46 ;  /* 0x0000002e002e7308 */ /* 0x000fe20000000800 */
[----:B------:R-:W-:Y:S01]  /*74a0*/  FADD.FTZ R9, R3, R6 ;  /* 0x0000000603097221 */ /* 0x000fe20000010000 */
[----:B------:R-:W-:Y:S01]  /*74b0*/  FADD.FTZ R0, R44, R7 ;  /* 0x000000072c007221 */ /* 0x000fe20000010000 */
[-C--:B------:R-:W-:Y:S01]  /*74c0*/  FMUL.FTZ R145, R145, R5.reuse ;  /* 0x0000000591917220 */ /* 0x080fe20000410000 */
[-C--:B------:R-:W-:Y:S01]  /*74d0*/  FMUL.FTZ R148, R148, R5.reuse ;  /* 0x0000000594947220 */ /* 0x080fe20000410000 */
[----:B------:R-:W-:Y:S01]  /*74e0*/  FADD.FTZ R6, R156, R9 ;  /* 0x000000099c067221 */ /* 0x000fe20000010000 */
[----:B------:R-:W-:Y:S01]  /*74f0*/  FADD.FTZ R7, R157, R0 ;  /* 0x000000009d077221 */ /* 0x000fe20000010000 */
[----:B------:R-:W-:Y:S01]  /*7500*/  FMUL.FTZ R149, R149, R5 ;  /* 0x0000000595957220 */ /* 0x000fe20000410000 */
[----:B------:R-:W0:Y:S01]  /*7510*/  MUFU.EX2 R63, R63 ;  /* 0x0000003f003f7308 */ /* 0x000e220000000800 */
[----:B--2---:R-:W-:Y:S01]  /*7520*/  FADD.FTZ R9, R31, R6 ;  /* 0x000000061f097221 */ /* 0x004fe20000010000 */
[----:B------:R-:W-:Y:S01]  /*7530*/  FADD.FTZ R0, R40, R7 ;  /* 0x0000000728007221 */ /* 0x000fe20000010000 */
[-C--:B------:R-:W-:Y:S01]  /*7540*/  FMUL.FTZ R90, R90, R4.reuse ;  /* 0x000000045a5a7220 */ /* 0x080fe20000410000 */
[-C--:B------:R-:W-:Y:S01]  /*7550*/  FMUL.FTZ R91, R91, R4.reuse ;  /* 0x000000045b5b7220 */ /* 0x080fe20000410000 */
[----:B---3--:R-:W-:Y:S01]  /*7560*/  FADD.FTZ R6, R158, R9 ;  /* 0x000000099e067221 */ /* 0x008fe20000010000 */
[----:B------:R-:W-:Y:S01]  /*7570*/  FADD.FTZ R7, R159, R0 ;  /* 0x000000009f077221 */ /* 0x000fe20000010000 */
[-C--:B------:R-:W-:Y:S01]  /*7580*/  FMUL.FTZ R94, R94, R4.reuse ;  /* 0x000000045e5e7220 */ /* 0x080fe20000410000 */
[----:B------:R-:W2:Y:S01]  /*7590*/  MUFU.EX2 R39, R39 ;  /* 0x0000002700277308 */ /* 0x000ea20000000800 */
[----:B----4-:R-:W-:Y:S01]  /*75a0*/  FADD.FTZ R9, R37, R6 ;  /* 0x0000000625097221 */ /* 0x010fe20000010000 */
[----:B------:R-:W-:Y:S01]  /*75b0*/  FADD.FTZ R0, R42, R7 ;  /* 0x000000072a007221 */ /* 0x000fe20000010000 */
[-C--:B------:R-:W-:Y:S01]  /*75c0*/  FMUL.FTZ R95, R95, R4.reuse ;  /* 0x000000045f5f7220 */ /* 0x080fe20000410000 */
[-C--:B------:R-:W-:Y:S01]  /*75d0*/  FMUL.FTZ R98, R98, R4.reuse ;  /* 0x0000000462627220 */ /* 0x080fe20000410000 */
[----:B-----5:R-:W-:Y:S01]  /*75e0*/  FADD.FTZ R9, R160, R9 ;  /* 0x00000009a0097221 */ /* 0x020fe20000010000 */
[----:B------:R-:W-:Y:S01]  /*75f0*/  FADD.FTZ R3, R35, R0 ;  /* 0x0000000023037221 */ /* 0x000fe20000010000 */
[-C--:B------:R-:W-:Y:S01]  /*7600*/  FMUL.FTZ R99, R99, R4.reuse ;  /* 0x0000000463637220 */ /* 0x080fe20000410000 */
[----:B------:R-:W3:Y:S01]  /*7610*/  MUFU.EX2 R162, R65 ;  /* 0x0000004100a27308 */ /* 0x000ee20000000800 */
[----:B0-----:R-:W-:Y:S01]  /*7620*/  FADD.FTZ R9, R63, R9 ;  /* 0x000000093f097221 */ /* 0x001fe20000010000 */
[----:B------:R-:W-:Y:S01]  /*7630*/  FADD.FTZ R0, R46, R3 ;  /* 0x000000032e007221 */ /* 0x000fe20000010000 */
        /* <DEDUP_REMOVED lines=14> */
[----:B---3--:R-:W-:Y:S01]  /*7720*/  FADD.FTZ R9, R162, R9 ;  /* 0x00000009a2097221 */ /* 0x008fe20000010000 */
[-C--:B------:R-:W-:Y:S01]  /*7730*/  FMUL.FTZ R123, R123, R4.reuse ;  /* 0x000000047b7b7220 */ /* 0x080fe20000410000 */
[-C--:B------:R-:W-:Y:S01]  /*7740*/  FMUL.FTZ R126, R126, R4.reuse ;  /* 0x000000047e7e7220 */ /* 0x080fe20000410000 */
[-C--:B------:R-:W-:Y:S01]  /*7750*/  FMUL.FTZ R127, R127, R4.reuse ;  /* 0x000000047f7f7220 */ /* 0x080fe20000410000 */
[-C--:B------:R-:W-:Y:S01]  /*7760*/  FMUL.FTZ R130, R130, R4.reuse ;  /* 0x0000000482827220 */ /* 0x080fe20000410000 */
[-C--:B------:R-:W-:Y:S01]  /*7770*/  FMUL.FTZ R131, R131, R4.reuse ;  /* 0x0000000483837220 */ /* 0x080fe20000410000 */
[-C--:B------:R-:W-:Y:S01]  /*7780*/  FMUL.FTZ R134, R134, R4.reuse ;  /* 0x0000000486867220 */ /* 0x080fe20000410000 */
[----:B------:R-:W3:Y:S01]  /*7790*/  MUFU.EX2 R41, R41 ;  /* 0x0000002900297308 */ /* 0x000ee20000000800 */
        /* <DEDUP_REMOVED lines=11> */
[----:B------:R-:W-:Y:S01]  /*7850*/  FMUL.FTZ R151, R151, R4 ;  /* 0x0000000497977220 */ /* 0x000fe20000410000 */
[----:B------:R-:W-:Y:S01]  /*7860*/  F2FP.F16.F32.PACK_AB R176, R11, R176 ;  /* 0x000000b00bb0723e */ /* 0x000fe200000000ff */
[----:B------:R-:W-:Y:S01]  /*7870*/  IMAD.MOV.U32 R5, RZ, RZ, R30 ;  /* 0x000000ffff057224 */ /* 0x000fe200078e001e */
[----:B------:R-:W-:Y:S01]  /*7880*/  F2FP.F16.F32.PACK_AB R177, R14, R177 ;  /* 0x000000b10eb1723e */ /* 0x000fe200000000ff */
[----:B------:R-:W2:Y:S01]  /*7890*/  MUFU.EX2 R50, R50 ;  /* 0x0000003200327308 */ /* 0x000ea20000000800 */
[----:B---3--:R-:W-:Y:S01]  /*78a0*/  FADD.FTZ R3, R41, R0 ;  /* 0x0000000029037221 */ /* 0x008fe20000010000 */
[----:B------:R-:W-:Y:S01]  /*78b0*/  F2FP.F16.F32.PACK_AB R178, R13, R178 ;  /* 0x000000b20db2723e */ /* 0x000fe200000000ff */
[----:B------:R-:W-:Y:S01]  /*78c0*/  IMAD.MOV.U32 R4, RZ, RZ, R33 ;  /* 0x000000ffff047224 */ /* 0x000fe200078e0021 */
[----:B------:R-:W-:-:S02]  /*78d0*/  F2FP.F16.F32.PACK_AB R179, R20, R179 ;  /* 0x000000b314b3723e */ /* 0x000fc400000000ff */
[----:B------:R-:W-:Y:S02]  /*78e0*/  F2FP.F16.F32.PACK_AB R172, R15, R172 ;  /* 0x000000ac0fac723e */ /* 0x000fe400000000ff */
[----:B------:R-:W3:Y:S01]  /*78f0*/  MUFU.EX2 R67, R67 ;  /* 0x0000004300437308 */ /* 0x000ee20000000800 */
[----:B0-----:R-:W-:Y:S01]  /*7900*/  FADD.FTZ R9, R68, R9 ;  /* 0x0000000944097221 */ /* 0x001fe20000010000 */
[----:B------:R-:W-:Y:S02]  /*7910*/  F2FP.F16.F32.PACK_AB R173, R24, R173 ;  /* 0x000000ad18ad723e */ /* 0x000fe400000000ff */
[----:B------:R-:W-:Y:S02]  /*7920*/  F2FP.F16.F32.PACK_AB R174, R21, R174 ;  /* 0x000000ae15ae723e */ /* 0x000fe400000000ff */
[----:B------:R-:W-:Y:S02]  /*7930*/  F2FP.F16.F32.PACK_AB R175, R28, R175 ;  /* 0x000000af1caf723e */ /* 0x000fe400000000ff */
[----:B------:R-:W0:Y:S01]  /*7940*/  MUFU.EX2 R43, R43 ;  /* 0x0000002b002b7308 */ /* 0x000e220000000800 */
[----:B--2---:R-:W-:Y:S01]  /*7950*/  FADD.FTZ R0, R50, R3 ;  /* 0x0000000332007221 */ /* 0x004fe20000010000 */
[----:B------:R-:W-:-:S02]  /*7960*/  F2FP.F16.F32.PACK_AB R168, R25, R168 ;  /* 0x000000a819a8723e */ /* 0x000fc400000000ff */
[----:B------:R-:W-:Y:S02]  /*7970*/  F2FP.F16.F32.PACK_AB R169, R34, R169 ;  /* 0x000000a922a9723e */ /* 0x000fe400000000ff */
[----:B------:R-:W-:Y:S02]  /*7980*/  F2FP.F16.F32.PACK_AB R170, R27, R170 ;  /* 0x000000aa1baa723e */ /* 0x000fe400000000ff */
[----:B------:R-:W2:Y:S01]  /*7990*/  MUFU.EX2 R70, R70 ;  /* 0x0000004600467308 */ /* 0x000ea20000000800 */
[----:B---3--:R-:W-:Y:S01]  /*79a0*/  FADD.FTZ R9, R67, R9 ;  /* 0x0000000943097221 */ /* 0x008fe20000010000 */
[----:B------:R-:W-:Y:S02]  /*79b0*/  F2FP.F16.F32.PACK_AB R171, R36, R171 ;  /* 0x000000ab24ab723e */ /* 0x000fe400000000ff */
[----:B------:R-:W-:Y:S02]  /*79c0*/  F2FP.F16.F32.PACK_AB R152, R29, R152 ;  /* 0x000000981d98723e */ /* 0x000fe400000000ff */
[----:B------:R-:W-:-:S02]  /*79d0*/  F2FP.F16.F32.PACK_AB R153, R38, R153 ;  /* 0x000000992699723e */ /* 0x000fc400000000ff */
        /* <DEDUP_REMOVED lines=10> */
[----:B------:R-:W-:Y:S01]  /*7a80*/  F2FP.F16.F32.PACK_AB R161, R46, R35 ;  /* 0x000000232ea1723e */ /* 0x000fe200000000ff */
[----:B---3--:R-:W-:Y:S01]  /*7a90*/  FADD.FTZ R3, R52, R9 ;  /* 0x0000000934037221 */ /* 0x008fe20000010000 */
[----:B------:R-:W-:Y:S02]  /*7aa0*/  F2FP.F16.F32.PACK_AB R162, R66, R162 ;  /* 0x000000a242a2723e */ /* 0x000fe400000000ff */
[----:B------:R-:W-:Y:S02]  /*7ab0*/  F2FP.F16.F32.PACK_AB R163, R48, R39 ;  /* 0x0000002730a3723e */ /* 0x000fe400000000ff */
[----:B------:R-:W-:-:S02]  /*7ac0*/  F2FP.F16.F32.PACK_AB R164, R67, R68 ;  /* 0x0000004443a4723e */ /* 0x000fc400000000ff */
[----:B------:R-:W-:Y:S01]  /*7ad0*/  F2FP.F16.F32.PACK_AB R165, R50, R41 ;  /* 0x0000002932a5723e */ /* 0x000fe200000000ff */
[C---:B0-----:R-:W-:Y:S01]  /*7ae0*/  FADD.FTZ R0, R57.reuse, R0 ;  /* 0x0000000039007221 */ /* 0x041fe20000010000 */
[----:B------:R-:W-:Y:S02]  /*7af0*/  F2FP.F16.F32.PACK_AB R166, R52, R70 ;  /* 0x0000004634a6723e */ /* 0x000fe400000000ff */
[----:B------:R-:W-:Y:S01]  /*7b00*/  F2FP.F16.F32.PACK_AB R167, R57, R43 ;  /* 0x0000002b39a7723e */ /* 0x000fe200000000ff */
[----:B-1----:R-:W-:Y:S06]  /*7b10*/  @P3 BRA `(.L_x_8561) ;  /* 0xffffffcc00b83947 */ /* 0x002fec000383ffff */
.L_x_8552:
[----:B------:R-:W-:-:S06]  /*7b20*/  UISETP.GE.AND UP0, UPT, UR59, UR40, UPT ;  /* 0x000000283b00728c */ /* 0x000fcc000bf06270 */
[----:B------:R-:W-:-:S13]  /*7b30*/  PLOP3.LUT P2, PT, PT, PT, UP0, 0x80, 0x0 ;  /* 0x000000000000781c */ /* 0x000fda0003f4f008 */
[----:B------:R-:W-:Y:S05]  /*7b40*/  @!P2 BRA `(.L_x_8562) ;  /* 0x000000280010a947 */ /* 0x000fea0003800000 */
[----:B------:R-:W-:Y:S01]  /*7b50*/  IMAD.MOV.U32 R5, RZ, RZ, R30 ;  /* 0x000000ffff057224 */ /* 0x000fe200078e001e */
[----:B------:R-:W-:Y:S01]  /*7b60*/  UMOV UR56, UR47 ;  /* 0x0000002f00387c82 */ /* 0x000fe20008000000 */
[----:B------:R-:W-:Y:S01]  /*7b70*/  IMAD.MOV.U32 R4, RZ, RZ, R33 ;  /* 0x000000ffff047224 */ /* 0x000fe200078e0021 */
[----:B------:R-:W-:Y:S01]  /*7b80*/  UMOV UR55, UR46 ;  /* 0x0000002e00377c82 */ /* 0x000fe20008000000 */
[----:B------:R-:W-:Y:S01]  /*7b90*/  ULDC UR54, c[0x0][0x9d8] ;  /* 0x0002760000367ab9 */ /* 0x000fe20000000800 */
[----:B------:R-:W-:-:S05]  /*7ba0*/  ULDC UR53, c[0x0][0x988] ;  /* 0x0002620000357ab9 */ /* 0x000fca0000000800 */
.L_x_8571:
        /* <DEDUP_REMOVED lines=9> */
.L_x_8564:
[----:B------:R-:W-:Y:S01]  /*7c40*/  ULEA UR6, UR46, UR41, 0x3 ;  /* 0x000000292e067291 */ /* 0x000fe2000f8e183f */
[----:B------:R-:W-:-:S05]  /*7c50*/  IMAD.U32 R6, RZ, RZ, UR47 ;  /* 0x0000002fff067e24 */ /* 0x000fca000f8e00ff */
[----:B------:R-:W-:-:S04]  /*7c60*/  SHF.L.U32 R6, R6, 0x1f, RZ ;  /* 0x0000001f06067819 */ /* 0x000fc800000006ff */
[----:B------:R0:W1:Y:S01]  /*7c70*/  SYNCS.PHASECHK.TRANS64.TRYWAIT P2, [UR6+0x28830], R6 ;  /* 0x02883006ff0075a7 */ /* 0x0000620008040146 */
[----:B------:R-:W-:Y:S05]  /*7c80*/  @!P0 BRA `(.L_x_8565) ;  /* 0x0000000000048947 */ /* 0x000fea0003800000 */
[----:B------:R-:W-:Y:S01]  /*7c90*/  BPT.TRAP 0x1 ;  /* 0x000000040000795c */ /* 0x000fe20000300000 */
.L_x_8565:
[----:B-1----:R-:W-:Y:S05]  /*7ca0*/  @P2 BRA `(.L_x_8563) ;  /* 0x0000000000082947 */ /* 0x002fea0003800000 */
[----:B------:R-:W1:Y:S02]  /*7cb0*/  SYNCS.PHASECHK.TRANS64.TRYWAIT P2, [UR6+0x28830], R6 ;  /* 0x02883006ff0075a7 */ /* 0x000e640008040146 */
[----:B-1----:R-:W-:Y:S05]  /*7cc0*/  @!P2 BRA `(.L_x_8566) ;  /* 0x000000cc0074a947 */ /* 0x002fea0003800000 */
.L_x_8563:
        /* <DEDUP_REMOVED lines=47> */
.L_x_8568:
[----:B------:R-:W-:Y:S01]  /*7fc0*/  ULEA UR6, UR55, UR41, 0x3 ;  /* 0x0000002937067291 */ /* 0x000fe2000f8e183f */
[----:B------:R-:W-:-:S05]  /*7fd0*/  IMAD.U32 R6, RZ, RZ, UR56 ;  /* 0x00000038ff067e24 */ /* 0x000fca000f8e00ff */
[----:B------:R-:W-:-:S04]  /*7fe0*/  SHF.L.U32 R6, R6, 0x1f, RZ ;  /* 0x0000001f06067819 */ /* 0x000fc800000006ff */
[----:B------:R0:W1:Y:S01]  /*7ff0*/  SYNCS.PHASECHK.TRANS64.TRYWAIT P2, [UR6+0x28850], R6 ;  /* 0x02885006ff0075a7 */ /* 0x0000620008040146 */
[----:B------:R-:W-:Y:S05]  /*8000*/  @!P0 BRA `(.L_x_8569) ;  /* 0x0000000000048947 */ /* 0x000fea0003800000 */
[----:B------:R-:W-:Y:S01]  /*8010*/  BPT.TRAP 0x1 ;  /* 0x000000040000795c */ /* 0x000fe20000300000 */
.L_x_8569:
[----:B-1----:R-:W-:Y:S05]  /*8020*/  @P2 BRA `(.L_x_8567) ;  /* 0x0000000000082947 */ /* 0x002fea0003800000 */
[----:B------:R-:W1:Y:S02]  /*8030*/  SYNCS.PHASECHK.TRANS64.TRYWAIT P2, [UR6+0x28850], R6 ;  /* 0x02885006ff0075a7 */ /* 0x000e640008040146 */
[----:B-1----:R-:W-:Y:S05]  /*8040*/  @!P2 BRA `(.L_x_8570) ;  /* 0x000000c800aca947 */ /* 0x002fea0003800000 */
.L_x_8567:
[----:B------:R-:W-:Y:S01]  /*8050*/  UIADD3 UR6, UR41, 0x400, URZ ;  /* 0x0000040029067890 */ /* 0x000fe2000fffe03f */
[----:B------:R-:W-:Y:S01]  /*8060*/  WARPGROUP.ARRIVE ;  /* 0x00000000000079c5 */ /* 0x000fe20000000000 */
[----:B------:R-:W-:Y:S01]  /*8070*/  UMOV UR7, 0x40000040 ;  /* 0x4000004000077882 */ /* 0x000fe20000000000 */
[----:B-1----:R-:W-:Y:S01]  /*8080*/  FMUL.FTZ R7, R24, UR54 ;  /* 0x0000003618077c20 */ /* 0x002fe20008410000 */
[----:B------:R-:W-:Y:S01]  /*8090*/  USHF.R.U32.HI UR6, URZ, 0x4, UR6 ;  /* 0x000000043f067899 */ /* 0x000fe20008011606 */
[----:B0-----:R-:W-:Y:S01]  /*80a0*/  FMUL.FTZ R6, R25, UR54 ;  /* 0x0000003619067c20 */ /* 0x001fe20008410000 */
        /* <DEDUP_REMOVED lines=65> */
[----:B------:R-:W-:Y:S01]  /*84c0*/  UMOV UR10, UR53 ;  /* 0x00000035000a7c82 */ /* 0x000fe20008000000 */
        /* <DEDUP_REMOVED lines=10> */
[----:B------:R-:W0:Y:S01]  /*8570*/  S2R R220, SR_TID.X ;  /* 0x0000000000dc7919 */ /* 0x000e220000002100 */
[----:B------:R-:W3:Y:S01]  /*8580*/  MUFU.TANH R29, R29 ;  /* 0x0000001d001d7308 */ /* 0x000ee20000002400 */
[----:B-1----:R-:W-:Y:S01]  /*8590*/  FMNMX.FTZ R33, R25, R56, !PT ;  /* 0x0000003819217209 */ /* 0x002fe20007810000 */
[----:B------:R-:W-:-:S02]  /*85a0*/  UISETP.GT.AND UP0, UPT, UR59, UR40, UPT ;  /* 0x000000283b00728c */ /* 0x000fc4000bf04270 */
[----:B------:R-:W-:Y:S01]  /*85b0*/  UIADD3 UR59, UR59, -0x1, URZ ;  /* 0xffffffff3b3b7890 */ /* 0x000fe2000fffe03f */
[----:B------:R-:W-:-:S03]  /*85c0*/  UMOV UR56, UR47 ;  /* 0x0000002f00387c82 */ /* 0x000fc60008000000 */
[----:B------:R-:W1:Y:S01]  /*85d0*/  MUFU.TANH R30, R30 ;  /* 0x0000001e001e7308 */ /* 0x000e620000002400 */
[----:B--2---:R-:W-:Y:S02]  /*85e0*/  FMNMX.FTZ R56, R28, R33, !PT ;  /* 0x000000211c387209 */ /* 0x004fe40007810000 */
[----:B------:R-:W-:-:S05]  /*85f0*/  PLOP3.LUT P2, PT, PT, PT, UP0, 0x80, 0x0 ;  /* 0x000000000000781c */ /* 0x000fca0003f4f008 */
[----:B------:R-:W2:Y:S01]  /*8600*/  MUFU.TANH R35, R35 ;  /* 0x0000002300237308 */ /* 0x000ea20000002400 */
[----:B---3--:R-:W-:-:S07]  /*8610*/  FMNMX.FTZ R33, R29, R56, !PT ;  /* 0x000000381d217209 */ /* 0x008fce0007810000 */
[----:B------:R-:W3:Y:S01]  /*8620*/  MUFU.TANH R37, R37 ;  /* 0x0000002500257308 */ /* 0x000ee20000002400 */
[----:B-1----:R-:W-:Y:S02]  /*8630*/  FMNMX.FTZ R56, R30, R33, !PT ;  /* 0x000000211e387209 */ /* 0x002fe40007810000 */
[----:B0-----:R-:W-:-:S05]  /*8640*/  SHF.R.U32.HI R220, RZ, 0x7, R220 ;  /* 0x00000007ffdc7819 */ /* 0x001fca00000116dc */
[----:B------:R-:W0:Y:S01]  /*8650*/  MUFU.TANH R38, R38 ;  /* 0x0000002600267308 */ /* 0x000e220000002400 */
[----:B--2---:R-:W-:-:S07]  /*8660*/  FMNMX.FTZ R56, R35, R56, !PT ;  /* 0x0000003823387209 */ /* 0x004fce0007810000 */
[----:B------:R-:W1:Y:S01]  /*8670*/  MUFU.TANH R41, R41 ;  /* 0x0000002900297308 */ /* 0x000e620000002400 */
[----:B---3--:R-:W-:Y:S01]  /*8680*/  FMNMX.FTZ R33, R37, R56, !PT ;  /* 0x0000003825217209 */ /* 0x008fe20007810000 */
[----:B------:R-:W-:Y:S01]  /*8690*/  FMUL.FTZ R56, R73, UR54 ;  /* 0x0000003649387c20 */ /* 0x000fe20008410000 */
[----:B------:R-:W-:-:S05]  /*86a0*/  FMUL.FTZ R73, R82, UR54 ;  /* 0x0000003652497c20 */ /* 0x000fca0008410000 */
[----:B------:R-:W2:Y:S01]  /*86b0*/  MUFU.TANH R42, R42 ;  /* 0x0000002a002a7308 */ /* 0x000ea20000002400 */
[----:B0-----:R-:W-:-:S07]  /*86c0*/  FMNMX.FTZ R58, R38, R33, !PT ;  /* 0x00000021263a7209 */ /* 0x001fce0007810000 */
[----:B------:R-:W0:Y:S01]  /*86d0*/  MUFU.TANH R45, R45 ;  /* 0x0000002d002d7308 */ /* 0x000e220000002400 */
[----:B-1----:R-:W-:Y:S01]  /*86e0*/  FMNMX.FTZ R33, R41, R58, !PT ;  /* 0x0000003a29217209 */ /* 0x002fe20007810000 */
[----:B------:R-:W-:Y:S01]  /*86f0*/  FMUL.FTZ R58, R76, UR54 ;  /* 0x000000364c3a7c20 */ /* 0x000fe20008410000 */
[----:B------:R-:W-:-:S05]  /*8700*/  FMUL.FTZ R76, R87, UR54 ;  /* 0x00000036574c7c20 */ /* 0x000fca0008410000 */
[----:B------:R-:W1:Y:S01]  /*8710*/  MUFU.TANH R47, R47 ;  /* 0x0000002f002f7308 */ /* 0x000e620000002400 */
[----:B--2---:R-:W-:-:S07]  /*8720*/  FMNMX.FTZ R60, R42, R33, !PT ;  /* 0x000000212a3c7209 */ /* 0x004fce0007810000 */
        /* <DEDUP_REMOVED lines=8> */
[----:B------:R-:W-:Y:S01]  /*87b0*/  FMUL.FTZ R60, R80, UR54 ;  /* 0x00000036503c7c20 */ /* 0x000fe20008410000 */
[----:B------:R-:W-:Y:S01]  /*87c0*/  HGMMA.64x128x16.F32 R88, R176, gdesc[UR4].tnspB, R88, gsb0 ;  /* 0x41e00004b0587df0 */ /* 0x000fe20008000858 */
[----:B------:R-:W-:Y:S01]  /*87d0*/  UIADD3 UR6, UR11, 0x100, URZ ;  /* 0x000001000b067890 */ /* 0x000fe2000fffe03f */
[----:B------:R-:W-:-:S03]  /*87e0*/  UMOV UR7, 0x40000040 ;  /* 0x4000004000077882 */ /* 0x000fc60000000000 */
        /* <DEDUP_REMOVED lines=58> */
[----:B------:R-:W-:Y:S01]  /*8b90*/  FMUL.FTZ R4, R4, UR10 ;  /* 0x0000000a04047c20 */ /* 0x000fe20008410000 */
[----:B---3--:R-:W-:Y:S01]  /*8ba0*/  FMNMX.FTZ R6, R11, R6, !PT ;  /* 0x000000060b067209 */ /* 0x008fe20007810000 */
[--C-:B------:R-:W-:Y:S01]  /*8bb0*/  FFMA.FTZ R7, R7, UR10, -R85.reuse ;  /* 0x0000000a07077c23 */ /* 0x100fe20008010855 */
[--C-:B------:R-:W-:Y:S01]  /*8bc0*/  FFMA.FTZ R81, R12, UR10, -R85.reuse ;  /* 0x0000000a0c517c23 */ /* 0x100fe20008010855 */
[--C-:B------:R-:W-:Y:S01]  /*8bd0*/  FFMA.FTZ R178, R24, UR10, -R85.reuse ;  /* 0x0000000a18b27c23 */ /* 0x100fe20008010855 */
        /* <DEDUP_REMOVED lines=10> */
[--C-:B------:R-:W-:Y:S01]  /*8c80*/  FFMA.FTZ R12, R60, UR10, -R85.reuse ;  /* 0x0000000a3c0c7c23 */ /* 0x100fe20008010855 */
[--C-:B------:R-:W-:Y:S01]  /*8c90*/  FFMA.FTZ R14, R62, UR10, -R85.reuse ;  /* 0x0000000a3e0e7c23 */ /* 0x100fe20008010855 */
[----:B------:R-:W-:Y:S01]  /*8ca0*/  FMNMX.FTZ R6, R26, R79, !PT ;  /* 0x0000004f1a067209 */ /* 0x000fe20007810000 */
[----:B------:R-:W-:-:S03]  /*8cb0*/  FFMA.FTZ R64, R64, UR10, -R85 ;  /* 0x0000000a40407c23 */ /* 0x000fc60008010855 */
        /* <DEDUP_REMOVED lines=18> */
[----:B------:R-:W-:Y:S01]  /*8de0*/  MUFU.TANH R65, R65 ;  /* 0x0000004100417308 */ /* 0x000fe20000002400 */
[----:B--2---:R-:W-:Y:S01]  /*8df0*/  FMNMX.FTZ R6, R50, R35, !PT ;  /* 0x0000002332067209 */ /* 0x004fe20007810000 */
[----:B------:R-:W-:-:S06]  /*8e00*/  FFMA.FTZ R35, R38, UR10, -R85 ;  /* 0x0000000a26237c23 */ /* 0x000fcc0008010855 */
[----:B------:R-:W-:Y:S01]  /*8e10*/  MUFU.TANH R66, R66 ;  /* 0x0000004200427308 */ /* 0x000fe20000002400 */
[----:B0-----:R-:W-:-:S07]  /*8e20*/  FMNMX.FTZ R6, R63, R6, !PT ;  /* 0x000000063f067209 */ /* 0x001fce0007810000 */
[----:B------:R-:W-:Y:S08]  /*8e30*/  MUFU.TANH R67, R67 ;  /* 0x0000004300437308 */ /* 0x000ff00000002400 */
[----:B------:R-:W-:Y:S08]  /*8e40*/  MUFU.TANH R68, R68 ;  /* 0x0000004400447308 */ /* 0x000ff00000002400 */
[----:B------:R-:W-:Y:S01]  /*8e50*/  MUFU.TANH R69, R69 ;  /* 0x0000004500457308 */ /* 0x000fe20000002400 */
[----:B------:R-:W-:-:S02]  /*8e60*/  WARPGROUP.DEPBAR.LE gsb0, 0x0 ;  /* 0x00008000000079c5 */ /* 0x000fc40000010000 */
[----:B------:R-:W-:-:S05]  /*8e70*/  WARPGROUP.ARRIVE ;  /* 0x00000000000079c5 */ /* 0x000fca0000000000 */
[----:B------:R-:W-:Y:S01]  /*8e80*/  MUFU.TANH R70, R70 ;  /* 0x0000004600467308 */ /* 0x000fe20000002400 */
[--C-:B------:R-:W-:Y:S01]  /*8e90*/  FFMA.FTZ R174, R30, UR10, -R85.reuse ;  /* 0x0000000a1eae7c23 */ /* 0x100fe20008010855 */
[----:B------:R-:W-:Y:S01]  /*8ea0*/  FFMA.FTZ R172, R28, UR10, -R85 ;  /* 0x0000000a1cac7c23 */ /* 0x000fe20008010855 */
[----:B------:R-:W-:Y:S01]  /*8eb0*/  HGMMA.64x128x16.F32 R88, R168, gdesc[UR4].tnspB, R88, gsb0 ;  /* 0x41e00004a8587df0 */ /* 0x000fe20008000858 */
[----:B------:R-:W-:Y:S01]  /*8ec0*/  UIADD3 UR6, UR11, 0x200, URZ ;  /* 0x000002000b067890 */ /* 0x000fe2000fffe03f */
[----:B------:R-:W-:-:S03]  /*8ed0*/  UMOV UR7, 0x40000040 ;  /* 0x4000004000077882 */ /* 0x000fc60000000000 */
[----:B------:R-:W-:Y:S08]  /*8ee0*/  MUFU.TANH R71, R71 ;  /* 0x0000004700477308 */ /* 0x000ff00000002400 */
[----:B------:R-:W-:Y:S08]  /*8ef0*/  MUFU.TANH R72, R72 ;  /* 0x0000004800487308 */ /* 0x000ff00000002400 */
[----:B------:R-:W-:Y:S08]  /*8f00*/  MUFU.TANH R73, R73 ;  /* 0x0000004900497308 */ /* 0x000ff00000002400 */
[----:B------:R-:W-:Y:S08]  /*8f10*/  MUFU.TANH R74, R74 ;  /* 0x0000004a004a7308 */ /* 0x000ff00000002400 */
[----:B------:R-:W-:Y:S08]  /*8f20*/  MUFU.TANH R75, R75 ;  /* 0x0000004b004b7308 */ /* 0x000ff00000002400 */
[----:B------:R-:W-:Y:S08]  /*8f30*/  MUFU.TANH R76, R76 ;  /* 0x0000004c004c7308 */ /* 0x000ff00000002400 */
[----:B------:R-:W-:Y:S08]  /*8f40*/  MUFU.EX2 R79, R10 ;  /* 0x0000000a004f7308 */ /* 0x000ff00000000800 */
[----:B------:R-:W-:Y:S08]  /*8f50*/  MUFU.EX2 R4, R4 ;  /* 0x0000000400047308 */ /* 0x000ff00000000800 */
[----:B------:R-:W0:Y:S08]  /*8f60*/  MUFU.EX2 R7, R7 ;  /* 0x0000000700077308 */ /* 0x000e300000000800 */
[----:B------:R-:W1:Y:S08]  /*8f70*/  MUFU.EX2 R180, R180 ;  /* 0x000000b400b47308 */ /* 0x000e700000000800 */
[----:B------:R-:W2:Y:S01]  /*8f80*/  MUFU.EX2 R182, R182 ;  /* 0x000000b600b67308 */ /* 0x000ea20000000800 */
        /* <DEDUP_REMOVED lines=13> */
[----:B------:R-:W-:Y:S01]  /*9060*/  FMNMX.FTZ R37, R65, R6, !PT ;  /* 0x0000000641257209 */ /* 0x000fe20007810000 */
[----:B------:R-:W-:Y:S02]  /*9070*/  FFMA.FTZ R170, R41, UR10, -R85 ;  /* 0x0000000a29aa7c23 */ /* 0x000fe40008010855 */
[----:B------:R-:W-:Y:S01]  /*9080*/  MUFU.EX2 R174, R174 ;  /* 0x000000ae00ae7308 */ /* 0x000fe20000000800 */
[----:B------:R-:W-:Y:S01]  /*9090*/  HGMMA.64x128x16.F32 R88, R152, gdesc[UR4].tnspB, R88, gsb0 ;  /* 0x41e0000498587df0 */ /* 0x000fe20008000858 */
[----:B------:R-:W-:Y:S01]  /*90a0*/  UIADD3 UR6, UR11, 0x280, URZ ;  /* 0x000002800b067890 */ /* 0x000fe2000fffe03f */
[----:B------:R-:W-:Y:S01]  /*90b0*/  FMNMX.FTZ R6, R66, R37, !PT ;  /* 0x0000002542067209 */ /* 0x000fe20007810000 */
[----:B------:R-:W-:-:S03]  /*90c0*/  UMOV UR7, 0x40000040 ;  /* 0x4000004000077882 */ /* 0x000fc60000000000 */
        /* <DEDUP_REMOVED lines=14> */
[----:B------:R-:W-:Y:S02]  /*91b0*/  FFMA.FTZ R6, R57, UR10, -R85 ;  /* 0x0000000a39067c23 */ /* 0x000fe40008010855 */
[----:B------:R-:W-:-:S05]  /*91c0*/  FMNMX.FTZ R10, R76, R41, !PT ;  /* 0x000000294c0a7209 */ /* 0x000fca0007810000 */
[----:B------:R-:W0:Y:S01]  /*91d0*/  SHFL.BFLY PT, R47, R10, 0x2, 0x1f ;  /* 0x0c401f000a2f7f89 */ /* 0x000e2200000e0000 */
[----:B------:R1:W-:Y:S08]  /*91e0*/  MUFU.EX2 R41, R51 ;  /* 0x0000003300297308 */ /* 0x0003f00000000800 */
[----:B------:R-:W-:Y:S01]  /*91f0*/  MUFU.EX2 R6, R6 ;  /* 0x0000000600067308 */ /* 0x000fe20000000800 */
[----:B-1----:R-:W-:-:S07]  /*9200*/  FFMA.FTZ R51, R59, UR10, -R85 ;  /* 0x0000000a3b337c23 */ /* 0x002fce0008010855 */
[----:B------:R-:W-:Y:S01]  /*9210*/  MUFU.EX2 R51, R51 ;  /* 0x0000003300337308 */ /* 0x000fe20000000800 */
[----:B0-----:R-:W-:Y:S01]  /*9220*/  FMNMX.FTZ R30, R10, R47, !PT ;  /* 0x0000002f0a1e7209 */ /* 0x001fe20007810000 */
[--C-:B------:R-:W-:Y:S01]  /*9230*/  FFMA.FTZ R47, R56, UR10, -R85.reuse ;  /* 0x0000000a382f7c23 */ /* 0x100fe20008010855 */
[----:B------:R-:W-:-:S05]  /*9240*/  FFMA.FTZ R10, R58, UR10, -R85 ;  /* 0x0000000a3a0a7c23 */ /* 0x000fca0008010855 */
        /* <DEDUP_REMOVED lines=9> */
[----:B------:R-:W0:Y:S01]  /*92e0*/  SHFL.BFLY PT, R55, R30, 0x1, 0x1f ;  /* 0x0c201f001e377f89 */ /* 0x000e2200000e0000 */
[--C-:B------:R-:W-:Y:S01]  /*92f0*/  FFMA.FTZ R45, R53, UR10, -R85.reuse ;  /* 0x0000000a352d7c23 */ /* 0x100fe20008010855 */
[----:B------:R-:W-:Y:S01]  /*9300*/  HGMMA.64x128x16.F32 R88, R156, gdesc[UR4].tnspB, R88, gsb0 ;  /* 0x41e000049c587df0 */ /* 0x000fe20008000858 */
[----:B------:R-:W-:Y:S01]  /*9310*/  UIADD3 UR6, UR11, 0x300, URZ ;  /* 0x000003000b067890 */ /* 0x000fe2000fffe03f */
[----:B------:R-:W-:Y:S01]  /*9320*/  MUFU.EX2 R154, R154 ;  /* 0x0000009a009a7308 */ /* 0x000fe20000000800 */
[----:B------:R-:W-:Y:S01]  /*9330*/  UMOV UR7, 0x40000040 ;  /* 0x4000004000077882 */ /* 0x000fe20000000000 */
[----:B------:R-:W-:-:S06]  /*9340*/  FFMA.FTZ R53, R61, UR10, -R85 ;  /* 0x0000000a3d357c23 */ /* 0x000fcc0008010855 */
[----:B------:R-:W-:Y:S08]  /*9350*/  MUFU.EX2 R152, R152 ;  /* 0x0000009800987308 */ /* 0x000ff00000000800 */
[----:B------:R-:W-:Y:S01]  /*9360*/  MUFU.EX2 R45, R45 ;  /* 0x0000002d002d7308 */ /* 0x000fe20000000800 */
[----:B0-----:R-:W-:-:S07]  /*9370*/  FMNMX.FTZ R30, R30, R55, !PT ;  /* 0x000000371e1e7209 */ /* 0x001fce0007810000 */
[----:B------:R-:W-:Y:S01]  /*9380*/  MUFU.EX2 R49, R49 ;  /* 0x0000003100317308 */ /* 0x000fe20000000800 */
[----:B------:R-:W-:-:S04]  /*9390*/  FADD.FTZ R20, -R30, R5 ;  /* 0x000000051e147221 */ /* 0x000fc80000010100 */
[----:B------:R-:W-:Y:S01]  /*93a0*/  FMUL.FTZ R55, R20, UR10 ;  /* 0x0000000a14377c20 */ /* 0x000fe20008410000 */
[----:B------:R-:W-:Y:S02]  /*93b0*/  FMUL.FTZ R20, R30, UR10 ;  /* 0x0000000a1e147c20 */ /* 0x000fe40008410000 */
[----:B------:R-:W-:Y:S02]  /*93c0*/  MUFU.EX2 R53, R53 ;  /* 0x0000003500357308 */ /* 0x000fe40000000800 */
[--C-:B------:R-:W-:Y:S01]  /*93d0*/  FFMA.FTZ R181, R9, UR10, -R20.reuse ;  /* 0x0000000a09b57c23 */ /* 0x100fe20008010814 */
[----:B------:R-:W-:Y:S02]  /*93e0*/  IMAD.U32 R9, RZ, RZ, UR46 ;  /* 0x0000002eff097e24 */ /* 0x000fe4000f8e00ff */
[--C-:B------:R-:W-:Y:S01]  /*93f0*/  FFMA.FTZ R8, R8, UR10, -R20.reuse ;  /* 0x0000000a08087c23 */ /* 0x100fe20008010814 */
[--C-:B------:R-:W-:Y:S01]  /*9400*/  FFMA.FTZ R183, R11, UR10, -R20.reuse ;  /* 0x0000000a0bb77c23 */ /* 0x100fe20008010814 */
[--C-:B------:R-:W-:Y:S01]  /*9410*/  FFMA.FTZ R24, R13, UR10, -R20.reuse ;  /* 0x0000000a0d187c23 */ /* 0x100fe20008010814 */
[--C-:B------:R-:W-:Y:S01]  /*9420*/  FFMA.FTZ R177, R15, UR10, -R20.reuse ;  /* 0x0000000a0fb17c23 */ /* 0x100fe20008010814 */
[----:B------:R-:W-:Y:S01]  /*9430*/  @!P1 LEA R9, R9, UR41, 0x3 ;  /* 0x0000002909099c11 */ /* 0x000fe2000f8e18ff */
[----:B------:R-:W-:Y:S01]  /*9440*/  MUFU.EX2 R55, R55 ;  /* 0x0000003700377308 */ /* 0x000fe20000000800 */
[--C-:B------:R-:W-:Y:S01]  /*9450*/  FFMA.FTZ R28, R21, UR10, -R20.reuse ;  /* 0x0000000a151c7c23 */ /* 0x100fe20008010814 */
[--C-:B------:R-:W-:Y:S01]  /*9460*/  FFMA.FTZ R179, R26, UR10, -R20.reuse ;  /* 0x0000000a1ab37c23 */ /* 0x100fe20008010814 */
[--C-:B------:R-:W-:Y:S01]  /*9470*/  FFMA.FTZ R26, R27, UR10, -R20.reuse ;  /* 0x0000000a1b1a7c23 */ /* 0x100fe20008010814 */
[----:B------:R-:W-:Y:S01]  /*9480*/  @!P1 VIADD R11, R9, 0x28840 ;  /* 0x00028840090b9836 */ /* 0x000fe20000000000 */
[----:B------:R-:W-:Y:S01]  /*9490*/  IADD3 R9, -R220, 0xb, RZ ;  /* 0x0000000bdc097810 */ /* 0x000fe20007ffe1ff */
[--C-:B------:R-:W-:Y:S01]  /*94a0*/  FFMA.FTZ R38, R44, UR10, -R20.reuse ;  /* 0x0000000a2c267c23 */ /* 0x100fe20008010814 */
[----:B--2---:R-:W-:Y:S01]  /*94b0*/  FADD.FTZ R44, R182, R3 ;  /* 0x00000003b62c7221 */ /* 0x004fe20000010000 */
[----:B------:R-:W0:Y:S01]  /*94c0*/  MUFU.EX2 R8, R8 ;  /* 0x0000000800087308 */ /* 0x000e220000000800 */
[----:B------:R-:W-:Y:S01]  /*94d0*/  @!P1 PRMT R11, RZ, 0x654, R11 ;  /* 0x00000654ff0b9816 */ /* 0x000fe2000000000b */
        /* <DEDUP_REMOVED lines=15> */
[----:B0-----:R-:W-:Y:S01]  /*95d0*/  FFMA.FTZ R0, R55, R0, R8 ;  /* 0x0000000037007223 */ /* 0x001fe20000010008 */
[--C-:B------:R-:W-:Y:S01]  /*95e0*/  FFMA.FTZ R73, R73, UR10, -R20.reuse ;  /* 0x0000000a49497c23 */ /* 0x100fe20008010814 */
[--C-:B------:R-:W-:Y:S01]  /*95f0*/  FFMA.FTZ R74, R74, UR10, -R20.reuse ;  /* 0x0000000a4a4a7c23 */ /* 0x100fe20008010814 */
[----:B------:R-:W-:Y:S01]  /*9600*/  FFMA.FTZ R75, R75, UR10, -R20 ;  /* 0x0000000a4b4b7c23 */ /* 0x000fe20008010814 */
[----:B------:R-:W-:-:S03]  /*9610*/  F2FP.F16.F32.PACK_AB R182, R81, R182 ;  /* 0x000000b651b6723e */ /* 0x000fc600000000ff */
[----:B------:R-:W0:Y:S01]  /*9620*/  MUFU.EX2 R24, R24 ;  /* 0x0000001800187308 */ /* 0x000e220000000800 */
[----:B-1----:R-:W-:Y:S01]  /*9630*/  FADD.FTZ R42, R181, R0 ;  /* 0x00000000b52a7221 */ /* 0x002fe20000010000 */
[----:B------:R-:W-:Y:S01]  /*9640*/  FFMA.FTZ R0, R63, UR10, -R20 ;  /* 0x0000000a3f007c23 */ /* 0x000fe20008010814 */
[----:B------:R-:W-:-:S05]  /*9650*/  F2FP.F16.F32.PACK_AB R181, R181, R8 ;  /* 0x00000008b5b5723e */ /* 0x000fca00000000ff */
[----:B------:R-:W1:Y:S01]  /*9660*/  MUFU.EX2 R177, R177 ;  /* 0x000000b100b17308 */ /* 0x000e620000000800 */
[----:B--2---:R-:W-:-:S07]  /*9670*/  FADD.FTZ R3, R183, R42 ;  /* 0x0000002ab7037221 */ /* 0x004fce0000010000 */
[----:B------:R-:W2:Y:S01]  /*9680*/  MUFU.EX2 R28, R28 ;  /* 0x0000001c001c7308 */ /* 0x000ea20000000800 */
[C---:B0-----:R-:W-:Y:S01]  /*9690*/  FADD.FTZ R42, R24.reuse, R3 ;  /* 0x00000003182a7221 */ /* 0x041fe20000010000 */
[----:B------:R-:W-:-:S06]  /*96a0*/  F2FP.F16.F32.PACK_AB R183, R24, R183 ;  /* 0x000000b718b7723e */ /* 0x000fcc00000000ff */
[----:B------:R-:W0:Y:S01]  /*96b0*/  MUFU.EX2 R179, R179 ;  /* 0x000000b300b37308 */ /* 0x000e220000000800 */
[----:B-1----:R-:W-:Y:S01]  /*96c0*/  FADD.FTZ R3, R177, R42 ;  /* 0x0000002ab1037221 */ /* 0x002fe20000010000 */
[----:B------:R-:W-:-:S06]  /*96d0*/  FFMA.FTZ R42, R66, UR10, -R20 ;  /* 0x0000000a422a7c23 */ /* 0x000fcc0008010814 */
        /* <DEDUP_REMOVED lines=13> */
[----:B------:R-:W-:Y:S02]  /*97b0*/  WARPGROUP.DEPBAR.LE gsb0, 0x0 ;  /* 0x00008000000079c5 */ /* 0x000fe40000010000 */
[----:B------:R-:W-:Y:S01]  /*97c0*/  WARPGROUP.ARRIVE ;  /* 0x00000000000079c5 */ /* 0x000fe20000000000 */
[--C-:B------:R-:W-:Y:S01]  /*97d0*/  FFMA.FTZ R156, R52, UR10, -R85.reuse ;  /* 0x0000000a349c7c23 */ /* 0x100fe20008010855 */
[----:B------:R-:W-:Y:S01]  /*97e0*/  FFMA.FTZ R157, R65, UR10, -R20 ;  /* 0x0000000a419d7c23 */ /* 0x000fe20008010814 */
[----:B------:R-:W0:Y:S01]  /*97f0*/  MUFU.EX2 R169, R169 ;  /* 0x000000a900a97308 */ /* 0x000e220000000800 */
[----:B-1----:R-:W-:Y:S01]  /*9800*/  FADD.FTZ R3, R175, R46 ;  /* 0x0000002eaf037221 */ /* 0x002fe20000010000 */
[----:B------:R-:W-:Y:S01]  /*9810*/  FFMA.FTZ R158, R54, UR10, -R85 ;  /* 0x0000000a369e7c23 */ /* 0x000fe20008010855 */
[----:B------:R-:W-:Y:S01]  /*9820*/  HGMMA.64x128x16.F32 R88, R160, gdesc[UR4].tnspB, R88, gsb0 ;  /* 0x41e00004a0587df0 */ /* 0x000fe20008000858 */
[----:B------:R-:W-:Y:S01]  /*9830*/  UIADD3 UR6, UR11, 0x380, URZ ;  /* 0x000003800b067890 */ /* 0x000fe2000fffe03f */
[----:B------:R-:W-:Y:S01]  /*9840*/  FFMA.FTZ R159, R67, UR10, -R20 ;  /* 0x0000000a439f7c23 */ /* 0x000fe20008010814 */
[----:B------:R-:W-:-:S02]  /*9850*/  UMOV UR7, 0x40000040 ;  /* 0x4000004000077882 */ /* 0x000fc40000000000 */
        /* <DEDUP_REMOVED lines=24> */
[----:B------:R-:W-:Y:S01]  /*99e0*/  MUFU.EX2 R75, R75 ;  /* 0x0000004b004b7308 */ /* 0x000fe20000000800 */
[----:B------:R-:W-:-:S02]  /*99f0*/  WARPGROUP.DEPBAR.LE gsb0, 0x0 ;  /* 0x00008000000079c5 */ /* 0x000fc40000010000 */
[----:B------:R-:W-:Y:S01]  /*9a00*/  WARPGROUP.ARRIVE ;  /* 0x00000000000079c5 */ /* 0x000fe20000000000 */
[----:B------:R-:W-:Y:S01]  /*9a10*/  FFMA.FTZ R161, R69, UR10, -R20 ;  /* 0x0000000a45a17c23 */ /* 0x000fe20008010814 */
[----:B------:R-:W-:Y:S02]  /*9a20*/  F2FP.F16.F32.PACK_AB R160, R47, R6 ;  /* 0x000000062fa0723e */ /* 0x000fe400000000ff */
[----:B------:R-:W-:Y:S01]  /*9a30*/  F2FP.F16.F32.PACK_AB R162, R51, R10 ;  /* 0x0000000a33a2723e */ /* 0x000fe200000000ff */
[----:B------:R-:W1:Y:S01]  /*9a40*/  MUFU.EX2 R5, R64 ;  /* 0x0000004000057308 */ /* 0x000e620000000800 */
[----:B------:R-:W-:Y:S01]  /*9a50*/  HGMMA.64x128x16.F32 R88, R164, gdesc[UR4].tnspB, R88, gsb0 ;  /* 0x41e00004a4587df0 */ /* 0x000fe20008000858 */
[----:B0-----:R-:W-:-:S06]  /*9a60*/  F2FP.F16.F32.PACK_AB R163, R72, R71 ;  /* 0x0000004748a3723e */ /* 0x001fcc00000000ff */
[----:B------:R-:W-:Y:S01]  /*9a70*/  MUFU.EX2 R161, R161 ;  /* 0x000000a100a17308 */ /* 0x000fe20000000800 */
[----:B------:R-:W-:Y:S02]  /*9a80*/  WARPGROUP.DEPBAR.LE gsb0, 0x0 ;  /* 0x00008000000079c5 */ /* 0x000fe40000010000 */
[----:B------:R0:W-:Y:S06]  /*9a90*/  BAR.ARV R9, 0x100 ;  /* 0x000400090000751d */ /* 0x0001ec0000002000 */
[----:B------:R2:W-:Y:S01]  /*9aa0*/  @!P1 SYNCS.ARRIVE.TRANS64.RED.A1T0 RZ, [R11+URZ], RZ ;  /* 0x000000ff0bff99a7 */ /* 0x0005e2000810043f */
[----:B-1----:R-:W-:Y:S01]  /*9ab0*/  F2FP.F16.F32.PACK_AB R166, R5, R14 ;  /* 0x0000000e05a6723e */ /* 0x002fe200000000ff */
[-C--:B------:R-:W-:Y:S01]  /*9ac0*/  FMUL.FTZ R88, R88, R4.reuse ;  /* 0x0000000458587220 */ /* 0x080fe20000410000 */
[-C--:B------:R-:W-:Y:S01]  /*9ad0*/  FMUL.FTZ R89, R89, R4.reuse ;  /* 0x0000000459597220 */ /* 0x080fe20000410000 */
[-C--:B------:R-:W-:Y:S01]  /*9ae0*/  FMUL.FTZ R92, R92, R4.reuse ;  /* 0x000000045c5c7220 */ /* 0x080fe20000410000 */
[-C--:B------:R-:W-:Y:S01]  /*9af0*/  FMUL.FTZ R93, R93, R4.reuse ;  /* 0x000000045d5d7220 */ /* 0x080fe20000410000 */
[-C--:B------:R-:W-:Y:S01]  /*9b00*/  FMUL.FTZ R96, R96, R4.reuse ;  /* 0x0000000460607220 */ /* 0x080fe20000410000 */
[-C--:B------:R-:W-:Y:S01]  /*9b10*/  FMUL.FTZ R97, R97, R4.reuse ;  /* 0x0000000461617220 */ /* 0x080fe20000410000 */
[----:B--2---:R-:W-:Y:S01]  /*9b20*/  IMAD.U32 R11, RZ, RZ, UR55 ;  /* 0x00000037ff0b7e24 */ /* 0x004fe2000f8e00ff */
        /* <DEDUP_REMOVED lines=9> */
[----:B0-----:R-:W-:-:S02]  /*9bc0*/  @!P1 VIADD R9, R11, 0x28860 ;  /* 0x000288600b099836 */ /* 0x001fc40000000000 */
[-C--:B------:R-:W-:Y:S01]  /*9bd0*/  FMUL.FTZ R113, R113, R4.reuse ;  /* 0x0000000471717220 */ /* 0x080fe20000410000 */
[-C--:B------:R-:W-:Y:S01]  /*9be0*/  FMUL.FTZ R116, R116, R4.reuse ;  /* 0x0000000474747220 */ /* 0x080fe20000410000 */
[-C--:B------:R-:W-:Y:S01]  /*9bf0*/  FMUL.FTZ R117, R117, R4.reuse ;  /* 0x0000000475757220 */ /* 0x080fe20000410000 */
[-C--:B------:R-:W-:Y:S01]  /*9c00*/  FMUL.FTZ R120, R120, R4.reuse ;  /* 0x0000000478787220 */ /* 0x080fe20000410000 */
[----:B------:R-:W-:Y:S01]  /*9c10*/  @!P1 PRMT R11, RZ, 0x654, R9 ;  /* 0x00000654ff0b9816 */ /* 0x000fe20000000009 */
[----:B------:R-:W-:Y:S01]  /*9c20*/  FADD.FTZ R9, R81, R44 ;  /* 0x0000002c51097221 */ /* 0x000fe20000010000 */
[-C--:B------:R-:W-:Y:S01]  /*9c30*/  FMUL.FTZ R121, R121, R4.reuse ;  /* 0x0000000479797220 */ /* 0x080fe20000410000 */
[-C--:B------:R-:W-:Y:S01]  /*9c40*/  FMUL.FTZ R124, R124, R4.reuse ;  /* 0x000000047c7c7220 */ /* 0x080fe20000410000 */
[----:B------:R0:W-:Y:S01]  /*9c50*/  @!P1 SYNCS.ARRIVE.TRANS64.RED.A1T0 RZ, [R11+URZ], RZ ;  /* 0x000000ff0bff99a7 */ /* 0x0001e2000810043f */
[----:B------:R-:W-:Y:S01]  /*9c60*/  FADD.FTZ R44, R176, R9 ;  /* 0x00000009b02c7221 */ /* 0x000fe20000010000 */
[-C--:B------:R-:W-:Y:S01]  /*9c70*/  FMUL.FTZ R125, R125, R4.reuse ;  /* 0x000000047d7d7220 */ /* 0x080fe20000410000 */
[-C--:B------:R-:W-:Y:S01]  /*9c80*/  FMUL.FTZ R128, R128, R4.reuse ;  /* 0x0000000480807220 */ /* 0x080fe20000410000 */
[-C--:B------:R-:W-:Y:S01]  /*9c90*/  FMUL.FTZ R129, R129, R4.reuse ;  /* 0x0000000481817220 */ /* 0x080fe20000410000 */
[----:B------:R-:W-:Y:S01]  /*9ca0*/  FADD.FTZ R9, R77, R44 ;  /* 0x0000002c4d097221 */ /* 0x000fe20000010000 */
[--C-:B------:R-:W-:Y:S01]  /*9cb0*/  FFMA.FTZ R44, R68, UR10, -R20.reuse ;  /* 0x0000000a442c7c23 */ /* 0x100fe20008010814 */
        /* <DEDUP_REMOVED lines=16> */
[----:B------:R-:W-:Y:S01]  /*9dc0*/  FMUL.FTZ R149, R149, R4 ;  /* 0x0000000495957220 */ /* 0x000fe20000410000 */
[----:B------:R-:W-:Y:S01]  /*9dd0*/  F2FP.F16.F32.PACK_AB R176, R77, R176 ;  /* 0x000000b04db0723e */ /* 0x000fe200000000ff */
[----:B------:R-:W-:Y:S01]  /*9de0*/  FADD.FTZ R48, R174, R9 ;  /* 0x00000009ae307221 */ /* 0x000fe20000010000 */
[----:B------:R-:W-:Y:S01]  /*9df0*/  F2FP.F16.F32.PACK_AB R178, R25, R178 ;  /* 0x000000b219b2723e */ /* 0x000fe200000000ff */
[-C--:B------:R-:W-:Y:S01]  /*9e00*/  FMUL.FTZ R90, R90, R55.reuse ;  /* 0x000000375a5a7220 */ /* 0x080fe20000410000 */
[----:B------:R-:W-:Y:S01]  /*9e10*/  F2FP.F16.F32.PACK_AB R172, R29, R172 ;  /* 0x000000ac1dac723e */ /* 0x000fe200000000ff */
[C---:B------:R-:W-:Y:S01]  /*9e20*/  FADD.FTZ R9, R79.reuse, R48 ;  /* 0x000000304f097221 */ /* 0x040fe20000010000 */
[----:B------:R-:W-:Y:S01]  /*9e30*/  F2FP.F16.F32.PACK_AB R174, R79, R174 ;  /* 0x000000ae4fae723e */ /* 0x000fe200000000ff */
[-C--:B------:R-:W-:Y:S01]  /*9e40*/  FMUL.FTZ R91, R91, R55.reuse ;  /* 0x000000375b5b7220 */ /* 0x080fe20000410000 */
[----:B------:R-:W-:Y:S01]  /*9e50*/  F2FP.F16.F32.PACK_AB R164, R53, R12 ;  /* 0x0000000c35a4723e */ /* 0x000fe200000000ff */
[----:B------:R-:W-:Y:S01]  /*9e60*/  FADD.FTZ R48, R168, R9 ;  /* 0x00000009a8307221 */ /* 0x000fe20000010000 */
[C---:B------:R-:W-:Y:S01]  /*9e70*/  F2FP.F16.F32.PACK_AB R168, R35.reuse, R168 ;  /* 0x000000a823a8723e */ /* 0x040fe200000000ff */
[----:B------:R-:W-:Y:S01]  /*9e80*/  FMUL.FTZ R94, R94, R55 ;  /* 0x000000375e5e7220 */ /* 0x000fe20000410000 */
[----:B------:R-:W-:Y:S01]  /*9e90*/  F2FP.F16.F32.PACK_AB R165, R74, R73 ;  /* 0x000000494aa5723e */ /* 0x000fe200000000ff */
[----:B------:R-:W-:Y:S01]  /*9ea0*/  FADD.FTZ R7, R35, R48 ;  /* 0x0000003023077221 */ /* 0x000fe20000010000 */
[----:B-1----:R-:W-:Y:S01]  /*9eb0*/  F2FP.F16.F32.PACK_AB R167, R20, R75 ;  /* 0x0000004b14a7723e */ /* 0x002fe200000000ff */
[-C--:B------:R-:W-:Y:S01]  /*9ec0*/  FMUL.FTZ R95, R95, R55.reuse ;  /* 0x000000375f5f7220 */ /* 0x080fe20000410000 */
[-C--:B------:R-:W-:Y:S01]  /*9ed0*/  FMUL.FTZ R98, R98, R55.reuse ;  /* 0x0000003762627220 */ /* 0x080fe20000410000 */
[----:B------:R-:W-:Y:S01]  /*9ee0*/  FADD.FTZ R8, R170, R7 ;  /* 0x00000007aa087221 */ /* 0x000fe20000010000 */
[----:B------:R-:W-:Y:S01]  /*9ef0*/  F2FP.F16.F32.PACK_AB R170, R37, R170 ;  /* 0x000000aa25aa723e */ /* 0x000fe200000000ff */
        /* <DEDUP_REMOVED lines=8> */
[----:B------:R-:W-:Y:S01]  /*9f80*/  F2FP.F16.F32.PACK_AB R152, R83, R152 ;  /* 0x000000985398723e */ /* 0x000fe200000000ff */
[----:B------:R-:W-:Y:S01]  /*9f90*/  FMUL.FTZ R107, R107, R55 ;  /* 0x000000376b6b7220 */ /* 0x000fe20000410000 */
[----:B------:R-:W-:Y:S01]  /*9fa0*/  FADD.FTZ R7, R83, R24 ;  /* 0x0000001853077221 */ /* 0x000fe20000010000 */
[C---:B------:R-:W-:Y:S01]  /*9fb0*/  FADD.FTZ R8, R40.reuse, R3 ;  /* 0x0000000328087221 */ /* 0x040fe20000010000 */
        /* <DEDUP_REMOVED lines=58> */
[----:B------:R-:W-:-:S02]  /*a360*/  IMAD.MOV.U32 R5, RZ, RZ, R30 ;  /* 0x000000ffff057224 */ /* 0x000fc400078e001e */
[----:B------:R-:W-:Y:S01]  /*a370*/  IMAD.MOV.U32 R4, RZ, RZ, R33 ;  /* 0x000000ffff047224 */ /* 0x000fe200078e0021 */
[----:B0-----:R-:W-:Y:S06]  /*a380*/  @P2 BRA `(.L_x_8571) ;  /* 0xffffffd800082947 */ /* 0x001fec000383ffff */
.L_x_8562:
[----:B------:R-:W-:Y:S06]  /*a390*/  BAR.ARV 0x8, 0x180 ;  /* 0x0206000000007b1d */ /* 0x000fec0000002000 */
[----:B------:R-:W-:Y:S05]  /*a3a0*/  @!P0 BRA `(.L_x_8572) ;  /* 0x0000000000048947 */ /* 0x000fea0003800000 */
[----:B------:R-:W-:Y:S01]  /*a3b0*/  BPT.TRAP 0x1 ;  /* 0x000000040000795c */ /* 0x000fe20000300000 */
.L_x_8572:
[----:B------:R-:W-:Y:S01]  /*a3c0*/  ULEA UR5, UR46, UR41, 0x3 ;  /* 0x000000292e057291 */ /* 0x000fe2000f8e183f */
[----:B------:R-:W-:-:S05]  /*a3d0*/  IMAD.U32 R4, RZ, RZ, UR47 ;  /* 0x0000002fff047e24 */ /* 0x000fca000f8e00ff */
[----:B------:R-:W-:-:S04]  /*a3e0*/  SHF.L.U32 R4, R4, 0x1f, RZ ;  /* 0x0000001f04047819 */ /* 0x000fc800000006ff */
[----:B------:R0:W1:Y:S01]  /*a3f0*/  SYNCS.PHASECHK.TRANS64.TRYWAIT P2, [UR5+0x28850], R4 ;  /* 0x02885004ff0075a7 */ /* 0x0000620008040145 */
[----:B------:R-:W-:Y:S05]  /*a400*/  @!P0 BRA `(.L_x_8573) ;  /* 0x0000000000048947 */ /* 0x000fea0003800000 */
[----:B------:R-:W-:Y:S01]  /*a410*/  BPT.TRAP 0x1 ;  /* 0x000000040000795c */ /* 0x000fe20000300000 */
.L_x_8573:
[----:B-1----:R-:W-:Y:S05]  /*a420*/  @P2 BRA `(.L_x_8574) ;  /* 0x0000000000082947 */ /* 0x002fea0003800000 */
[----:B------:R-:W1:Y:S02]  /*a430*/  SYNCS.PHASECHK.TRANS64.TRYWAIT P0, [UR5+0x28850], R4 ;  /* 0x02885004ff0075a7 */ /* 0x000e640008000145 */
[----:B-1----:R-:W-:Y:S05]  /*a440*/  @!P0 BRA `(.L_x_8575) ;  /* 0x000000a400c48947 */ /* 0x002fea0003800000 */
.L_x_8574:
[----:B------:R-:W-:Y:S01]  /*a450*/  UIADD3 UR41, UR41, 0x400, URZ ;  /* 0x0000040029297890 */ /* 0x000fe2000fffe03f */
[----:B------:R-:W-:Y:S01]  /*a460*/  WARPGROUP.ARRIVE ;  /* 0x00000000000079c5 */ /* 0x000fe20000000000 */
[----:B------:R-:W-:Y:S01]  /*a470*/  UMOV UR7, 0x40000040 ;  /* 0x4000004000077882 */ /* 0x000fe20000000000 */
[----:B01----:R-:W0:Y:S01]  /*a480*/  SHFL.BFLY PT, R4, R3, 0x2, 0x1f ;  /* 0x0c401f0003047f89 */ /* 0x003e2200000e0000 */
[----:B------:R-:W-:Y:S01]  /*a490*/  USHF.R.U32.HI UR41, URZ, 0x4, UR41 ;  /* 0x000000043f297899 */ /* 0x000fe20008011629 */
[----:B------:R-:W-:Y:S01]  /*a4a0*/  IMAD.MOV.U32 R8, RZ, RZ, RZ ;  /* 0x000000ffff087224 */ /* 0x000fe200078e00ff */
[----:B------:R-:W-:Y:S01]  /*a4b0*/  UIADD3 UR48, UR48, 0x1, URZ ;  /* 0x0000000130307890 */ /* 0x000fe2000fffe03f */
[----:B------:R-:W1:Y:S01]  /*a4c0*/  SHFL.BFLY PT, R5, R0, 0x2, 0x1f ;  /* 0x0c401f0000057f89 */ /* 0x000e6200000e0000 */
[----:B------:R-:W-:Y:S01]  /*a4d0*/  ULOP3.LUT UR41, UR41, 0x3fff, URZ, 0xc0, !UPT ;  /* 0x00003fff29297892 */ /* 0x000fe2000f8ec03f */
[----:B------:R-:W-:-:S03]  /*a4e0*/  IMAD.U32 R12, RZ, RZ, UR10 ;  /* 0x0000000aff0c7e24 */ /* 0x000fc6000f8e00ff */
[----:B------:R-:W-:-:S04]  /*a4f0*/  ULOP3.LUT UR4, UR41, 0x4000000, URZ, 0xfc, !UPT ;  /* 0x0400000029047892 */ /* 0x000fc8000f8efc3f */
[----:B------:R-:W-:Y:S02]  /*a500*/  ULEA UR4, UR46, UR4, 0xb ;  /* 0x000000042e047291 */ /* 0x000fe4000f8e583f */
[----:B------:R-:W-:-:S04]  /*a510*/  UIADD3 UR46, UR46, 0x1, URZ ;  /* 0x000000012e2e7890 */ /* 0x000fc8000fffe03f */
[----:B------:R-:W-:Y:S01]  /*a520*/  UISETP.NE.AND UP0, UPT, UR46, 0x2, UPT ;  /* 0x000000022e00788c */ /* 0x000fe2000bf05270 */
[----:B------:R-:W-:Y:S02]  /*a530*/  UMOV UR6, UR4 ;  /* 0x0000000400067c82 */ /* 0x000fe40008000000 */
[----:B------:R-:W-:Y:S01]  /*a540*/  HGMMA.64x128x16.F32 R88, R180, gdesc[UR4].tnspB, R88, gsb0 ;  /* 0x41e00004b4587df0 */ /* 0x000fe20008000858 */
[----:B------:R-:W-:Y:S01]  /*a550*/  UIADD3 UR6, UR4, 0x80, URZ ;  /* 0x0000008004067890 */ /* 0x000fe2000fffe03f */
[----:B0-----:R-:W-:Y:S01]  /*a560*/  FADD.FTZ R4, R4, R3 ;  /* 0x0000000304047221 */ /* 0x001fe20000010000 */
[----:B------:R-:W-:Y:S01]  /*a570*/  UMOV UR7, 0x40000040 ;  /* 0x4000004000077882 */ /* 0x000fe20000000000 */
[----:B------:R-:W-:Y:S02]  /*a580*/  IMAD.MOV.U32 R3, RZ, RZ, -0x800000 ;  /* 0xff800000ff037424 */ /* 0x000fe400078e00ff */
[----:B-1----:R-:W-:Y:S01]  /*a590*/  FADD.FTZ R6, R5, R0 ;  /* 0x0000000005067221 */ /* 0x002fe20000010000 */
[----:B------:R-:W-:Y:S01]  /*a5a0*/  IMAD.MOV.U32 R0, RZ, RZ, -0x800000 ;  /* 0xff800000ff007424 */ /* 0x000fe200078e00ff */
[----:B------:R-:W0:Y:S01]  /*a5b0*/  SHFL.BFLY PT, R5, R4, 0x1, 0x1f ;  /* 0x0c201f0004057f89 */ /* 0x000e2200000e0000 */
[----:B------:R-:W-:-:S03]  /*a5c0*/  USEL UR46, UR46, URZ, UP0 ;  /* 0x0000003f2e2e7287 */ /* 0x000fc60008000000 */
[----:B------:R-:W1:Y:S01]  /*a5d0*/  SHFL.BFLY PT, R7, R6, 0x1, 0x1f ;  /* 0x0c201f0006077f89 */ /* 0x000e6200000e0000 */
[----:B0-----:R-:W-:Y:S01]  /*a5e0*/  FADD.FTZ R10, R4, R5 ;  /* 0x00000005040a7221 */ /* 0x001fe20000010000 */
[----:B------:R-:W-:Y:S02]  /*a5f0*/  IMAD.MOV.U32 R5, RZ, RZ, RZ ;  /* 0x000000ffff057224 */ /* 0x000fe400078e00ff */
[----:B------:R-:W-:Y:S02]  /*a600*/  IMAD.U32 R4, RZ, RZ, UR10 ;  /* 0x0000000aff047e24 */ /* 0x000fe4000f8e00ff */
[----:B-1----:R-:W-:Y:S01]  /*a610*/  FADD.FTZ R11, R6, R7 ;  /* 0x00000007060b7221 */ /* 0x002fe20000010000 */
[----:B------:R-:W-:Y:S01]  /*a620*/  FSETP.NE.FTZ.AND P0, PT, R10, RZ, PT ;  /* 0x000000ff0a00720b */ /* 0x000fe20003f15000 */
[----:B------:R-:W-:-:S03]  /*a630*/  IMAD.U32 R6, RZ, RZ, UR5 ;  /* 0x00000005ff067e24 */ /* 0x000fc6000f8e00ff */
[----:B------:R-:W-:Y:S01]  /*a640*/  FSETP.NE.FTZ.AND P2, PT, R11, RZ, PT ;  /* 0x000000ff0b00720b */ /* 0x000fe20003f55000 */
[----:B------:R-:W-:-:S05]  /*a650*/  @!P1 VIADD R6, R6, 0x28860 ;  /* 0x0002886006069836 */ /* 0x000fca0000000000 */
[----:B------:R-:W-:-:S03]  /*a660*/  @!P1 PRMT R6, RZ, 0x654, R6 ;  /* 0x00000654ff069816 */ /* 0x000fc60000000006 */
        /* <DEDUP_REMOVED lines=113> */
.L_x_8545:
        /* <DEDUP_REMOVED lines=10> */
[----:B------:R-:W0:Y:S01]  /*ae20*/  S2R R5, SR_SWINHI ;  /* 0x0000000000057919 */ /* 0x000e220000002f00 */
[----:B------:R-:W-:Y:S01]  /*ae30*/  ULDC.64 UR10, c[0x0][0xc00] ;  /* 0x00030000000a7ab9 */ /* 0x000fe20000000a00 */
[----:B------:R-:W-:Y:S02]  /*ae40*/  ULDC.64 UR8, c[0x0][0xc00] ;  /* 0x0003000000087ab9 */ /* 0x000fe40000000a00 */
        /* <DEDUP_REMOVED lines=77> */
[----:B------:R-:W-:Y:S01]  /*b320*/  STSM.16.M88.4 [R37], R4 ;  /* 0x0000000425007844 */ /* 0x000fe20000000200 */
[----:B------:R-:W-:-:S02]  /*b330*/  F2FP.F16.F32.PACK_AB R10, R133, R132 ;  /* 0x00000084850a723e */ /* 0x000fc400000000ff */
[----:B------:R-:W-:Y:S02]  /*b340*/  F2FP.F16.F32.PACK_AB R11, R135, R134 ;  /* 0x00000086870b723e */ /* 0x000fe400000000ff */
[----:B-1----:R-:W-:Y:S02]  /*b350*/  F2FP.F16.F32.PACK_AB R12, R137, R136 ;  /* 0x00000088890c723e */ /* 0x002fe400000000ff */
[----:B------:R-:W-:Y:S01]  /*b360*/  F2FP.F16.F32.PACK_AB R13, R139, R138 ;  /* 0x0000008a8b0d723e */ /* 0x000fe200000000ff */
[----:B------:R-:W-:Y:S01]  /*b370*/  STSM.16.M88.4 [R36], R8 ;  /* 0x0000000824007844 */ /* 0x000fe20000000200 */
[----:B------:R-:W-:Y:S01]  /*b380*/  F2FP.F16.F32.PACK_AB R14, R141, R140 ;  /* 0x0000008c8d0e723e */ /* 0x000fe200000000ff */
[----:B0-----:R-:W-:Y:S01]  /*b390*/  IMAD.U32 R28, RZ, RZ, UR8 ;  /* 0x00000008ff1c7e24 */ /* 0x001fe2000f8e00ff */
[----:B------:R-:W-:Y:S01]  /*b3a0*/  F2FP.F16.F32.PACK_AB R15, R143, R142 ;  /* 0x0000008e8f0f723e */ /* 0x000fe200000000ff */
[----:B------:R-:W-:Y:S01]  /*b3b0*/  IMAD.U32 R29, RZ, RZ, UR9 ;  /* 0x00000009ff1d7e24 */ /* 0x000fe2000f8e00ff */
[----:B------:R-:W-:Y:S01]  /*b3c0*/  F2FP.F16.F32.PACK_AB R24, R145, R144 ;  /* 0x000000909118723e */ /* 0x000fe200000000ff */
[----:B------:R-:W-:Y:S01]  /*b3d0*/  ULDC.64 UR8, c[0x0][0xc08] ;  /* 0x0003020000087ab9 */ /* 0x000fe20000000a00 */
        /* <DEDUP_REMOVED lines=28> */
[----:B------:R-:W-:Y:S01]  /*b5a0*/  VIADD R11, R17, UR38 ;  /* 0x00000026110b7c36 */ /* 0x000fe20008000000 */
[----:B------:R-:W-:Y:S01]  /*b5b0*/  UISETP.NE.U32.AND UP0, UPT, UR10, URZ, UPT ;  /* 0x0000003f0a00728c */ /* 0x000fe2000bf05070 */
[----:B------:R0:W5:Y:S01]  /*b5c0*/  @P4 LDG.E R21, desc[UR50][R4.64] ;  /* 0x0000003204154981 */ /* 0x000162000c1e1900 */
[----:B------:R-:W-:Y:S01]  /*b5d0*/  UMOV UR4, URZ ;  /* 0x0000003f00047c82 */ /* 0x000fe20008000000 */
[----:B------:R-:W-:Y:S01]  /*b5e0*/  USEL UR7, UR39, URZ, UP1 ;  /* 0x0000003f27077287 */ /* 0x000fe20008800000 */
[----:B------:R-:W-:Y:S01]  /*b5f0*/  IMAD.MOV.U32 R7, RZ, RZ, R11 ;  /* 0x000000ffff077224 */ /* 0x000fe200078e000b */
[----:B------:R-:W-:-:S04]  /*b600*/  UISETP.NE.AND.EX UP0, UPT, UR11, URZ, UPT, UP0 ;  /* 0x0000003f0b00728c */ /* 0x000fc8000bf05300 */
[----:B------:R-:W-:Y:S01]  /*b610*/  USEL UR42, UR42, URZ, !UP0 ;  /* 0x0000003f2a2a7287 */ /* 0x000fe2000c000000 */
[----:B------:R-:W-:Y:S01]  /*b620*/  ULDC.64 UR10, c[0x0][UR16+0x220] ;  /* 0x00008800100a7abb */ /* 0x000fe20008000a00 */
[----:B------:R-:W-:Y:S01]  /*b630*/  ULDC.64 UR8, c[0x0][UR16+0x218] ;  /* 0x0000860010087abb */ /* 0x000fe20008000a00 */
[----:B0-----:R-:W-:Y:S01]  /*b640*/  @P1 IMAD.HI.U32 R4, R11, R6, RZ ;  /* 0x000000060b041227 */ /* 0x001fe200078e00ff */
[----:B------:R-:W-:Y:S01]  /*b650*/  USEL UR37, UR37, URZ, !UP0 ;  /* 0x0000003f25257287 */ /* 0x000fe2000c000000 */
[----:B------:R-:W-:Y:S01]  /*b660*/  ULDC.64 UR12, c[0x0][UR16+0x228] ;  /* 0x00008a00100c7abb */ /* 0x000fe20008000a00 */
[----:B------:R-:W-:Y:S02]  /*b670*/  UIMAD UR11, UR11, UR42, URZ ;  /* 0x0000002a0b0b72a4 */ /* 0x000fe4000f8e023f */
[----:B------:R-:W-:Y:S02]  /*b680*/  UIMAD.WIDE.U32 UR14, UR8, UR43, URZ ;  /* 0x0000002b080e72a5 */ /* 0x000fe4000f8e003f */
[----:B------:R-:W-:Y:S01]  /*b690*/  UIMAD UR17, UR9, UR43, URZ ;  /* 0x0000002b091172a4 */ /* 0x000fe2000f8e023f */
[----:B-1----:R-:W-:Y:S01]  /*b6a0*/  @P1 SHF.R.U32.HI R7, RZ, R9, R4 ;  /* 0x00000009ff071219 */ /* 0x002fe20000011604 */
[----:B------:R-:W-:-:S02]  /*b6b0*/  UIMAD.WIDE.U32 UR8, UR10, UR42, URZ ;  /* 0x0000002a0a0872a5 */ /* 0x000fc4000f8e003f */
[----:B------:R-:W-:Y:S02]  /*b6c0*/  UIMAD.WIDE.U32 UR18, UR12, UR7, URZ ;  /* 0x000000070c1272a5 */ /* 0x000fe4000f8e003f */
[----:B------:R-:W-:Y:S01]  /*b6d0*/  UIMAD UR7, UR13, UR7, URZ ;  /* 0x000000070d0772a4 */ /* 0x000fe2000f8e023f */
[--C-:B------:R-:W-:Y:S01]  /*b6e0*/  IMAD.MOV R9, RZ, RZ, -R7.reuse ;  /* 0x000000ffff097224 */ /* 0x100fe200078e0a07 */
[----:B------:R-:W-:Y:S02]  /*b6f0*/  UIMAD UR11, UR10, UR37, UR11 ;  /* 0x000000250a0b72a4 */ /* 0x000fe4000f8e020b */
[----:B------:R-:W-:Y:S01]  /*b700*/  UIADD3 UR17, UR15, UR17, URZ ;  /* 0x000000110f117290 */ /* 0x000fe2000fffe03f */
[----:B------:R-:W-:Y:S02]  /*b710*/  IMAD.U32 R4, RZ, RZ, UR18 ;  /* 0x00000012ff047e24 */ /* 0x000fe4000f8e00ff */
[----:B------:R-:W-:Y:S01]  /*b720*/  IMAD.U32 R5, RZ, RZ, UR19 ;  /* 0x00000013ff057e24 */ /* 0x000fe2000f8e00ff */
[----:B------:R-:W-:Y:S01]  /*b730*/  SHF.R.S32.HI R5, RZ, 0x1f, R7 ;  /* 0x0000001fff057819 */ /* 0x000fe20000011407 */
[----:B------:R-:W-:-:S05]  /*b740*/  IMAD R9, R34, R9, R11 ;  /* 0x0000000922097224 */ /* 0x000fca00078e020b */
[----:B------:R-:W-:Y:S02]  /*b750*/  SHF.R.S32.HI R6, RZ, 0x1f, R9 ;  /* 0x0000001fff067819 */ /* 0x000fe40000011409 */
[----:B--2---:R-:W-:-:S13]  /*b760*/  @P0 R2UR UR4, R30 ;  /* 0x000000001e0402ca */ /* 0x004fda00000e0000 */
        /* <DEDUP_REMOVED lines=23> */
.L_x_8578:
        /* <DEDUP_REMOVED lines=18> */
[C---:B------:R-:W-:Y:S02]  /*ba00*/  IADD3 R9, P6, R32.reuse, 0x1000, RZ ;  /* 0x0000100020097810 */ /* 0x040fe40007fde0ff */
[C---:B------:R-:W-:Y:S02]  /*ba10*/  IADD3 R13, P5, R32.reuse, 0x2000, RZ ;  /* 0x00002000200d7810 */ /* 0x040fe40007fbe0ff */
[----:B------:R-:W-:Y:S02]  /*ba20*/  LOP3.LUT R8, R9, 0x380, RZ, 0xc0, !PT ;  /* 0x0000038009087812 */ /* 0x000fe400078ec0ff */
[C---:B------:R-:W-:Y:S02]  /*ba30*/  IADD3 R25, P4, R32.reuse, 0x3000, RZ ;  /* 0x0000300020197810 */ /* 0x040fe40007f9e0ff */
[C---:B------:R-:W-:Y:S02]  /*ba40*/  IADD3 R29, P3, R32.reuse, 0x4000, RZ ;  /* 0x00004000201d7810 */ /* 0x040fe40007f7e0ff */
[----:B------:R-:W-:-:S02]  /*ba50*/  IADD3 R37, P2, R32, 0x5000, RZ ;  /* 0x0000500020257810 */ /* 0x000fc40007f5e0ff */
[C---:B------:R-:W-:Y:S02]  /*ba60*/  IADD3 R41, P0, R32.reuse, 0x6000, RZ ;  /* 0x0000600020297810 */ /* 0x040fe40007f1e0ff */
[----:B------:R-:W-:Y:S02]  /*ba70*/  LOP3.LUT R5, R32, 0x380, RZ, 0xc0, !PT ;  /* 0x0000038020057812 */ /* 0x000fe400078ec0ff */
[----:B------:R-:W-:Y:S02]  /*ba80*/  SHF.R.U64 R8, R8, 0x3, RZ ;  /* 0x0000000308087819 */ /* 0x000fe400000012ff */
[----:B------:R-:W-:Y:S02]  /*ba90*/  LOP3.LUT R12, R13, 0x380, RZ, 0xc0, !PT ;  /* 0x000003800d0c7812 */ /* 0x000fe400078ec0ff */
[----:B------:R-:W-:Y:S02]  /*baa0*/  LOP3.LUT R24, R25, 0x380, RZ, 0xc0, !PT ;  /* 0x0000038019187812 */ /* 0x000fe400078ec0ff */
[----:B------:R-:W-:-:S02]  /*bab0*/  LOP3.LUT R28, R29, 0x380, RZ, 0xc0, !PT ;  /* 0x000003801d1c7812 */ /* 0x000fc400078ec0ff */
[----:B------:R-:W-:Y:S02]  /*bac0*/  LOP3.LUT R36, R37, 0x380, RZ, 0xc0, !PT ;  /* 0x0000038025247812 */ /* 0x000fe400078ec0ff */
[----:B------:R-:W-:Y:S02]  /*bad0*/  LOP3.LUT R40, R41, 0x380, RZ, 0xc0, !PT ;  /* 0x0000038029287812 */ /* 0x000fe400078ec0ff */
[----:B------:R-:W-:Y:S02]  /*bae0*/  SHF.R.U64 R5, R5, 0x3, RZ ;  /* 0x0000000305057819 */ /* 0x000fe400000012ff */
[----:B------:R-:W-:Y:S01]  /*baf0*/  LOP3.LUT R8, R8, R9, RZ, 0x3c, !PT ;  /* 0x0000000908087212 */ /* 0x000fe200078e3cff */
[----:B------:R-:W-:Y:S01]  /*bb00*/  IMAD.X R9, RZ, RZ, R33, P6 ;  /* 0x000000ffff097224 */ /* 0x000fe200030e0621 */
[----:B------:R-:W-:Y:S02]  /*bb10*/  IADD3 R3, P6, R32, 0x7000, RZ ;  /* 0x0000700020037810 */ /* 0x000fe40007fde0ff */
[----:B------:R-:W-:-:S02]  /*bb20*/  SHF.R.U64 R12, R12, 0x3, RZ ;  /* 0x000000030c0c7819 */ /* 0x000fc400000012ff */
[----:B------:R-:W-:Y:S01]  /*bb30*/  SHF.R.U64 R24, R24, 0x3, RZ ;  /* 0x0000000318187819 */ /* 0x000fe200000012ff */
[--C-:B------:R-:W-:Y:S01]  /*bb40*/  IMAD.X R45, RZ, RZ, R33.reuse, P6 ;  /* 0x000000ffff2d7224 */ /* 0x100fe200030e0621 */
[----:B------:R-:W-:Y:S01]  /*bb50*/  SHF.R.U64 R28, R28, 0x3, RZ ;  /* 0x000000031c1c7819 */ /* 0x000fe200000012ff */
[----:B------:R-:W-:Y:S01]  /*bb60*/  UIMAD UR7, UR12, UR10, URZ ;  /* 0x0000000a0c0772a4 */ /* 0x000fe2000f8e023f */
[----:B------:R-:W-:Y:S01]  /*bb70*/  SHF.R.U64 R36, R36, 0x3, RZ ;  /* 0x0000000324247819 */ /* 0x000fe200000012ff */
[----:B------:R-:W-:Y:S01]  /*bb80*/  UIMAD.WIDE.U32 UR8, UR4, UR10, URZ ;  /* 0x0000000a040872a5 */ /* 0x000fe2000f8e003f */
[----:B------:R-:W-:Y:S01]  /*bb90*/  SHF.R.U64 R40, R40, 0x3, RZ ;  /* 0x0000000328287819 */ /* 0x000fe200000012ff */
[----:B------:R-:W5:Y:S01]  /*bba0*/  LD.E.128 R8, desc[UR50][R8.64] ;  /* 0x0000003208087980 */ /* 0x000f62000c101d00 */
        /* <DEDUP_REMOVED lines=11> */
[----:B------:R1:W5:Y:S01]  /*bc60*/  LD.E.128 R4, desc[UR50][R32.64] ;  /* 0x0000003220047980 */ /* 0x000362000c101d00 */
[----:B------:R-:W-:Y:S01]  /*bc70*/  LOP3.LUT R0, R3, 0x380, RZ, 0xc0, !PT ;  /* 0x0000038003007812 */ /* 0x000fe200078ec0ff */
[----:B------:R-:W-:-:S02]  /*bc80*/  UIMAD UR7, UR4, UR11, UR7 ;  /* 0x0000000b040772a4 */ /* 0x000fc4000f8e0207 */
[----:B------:R-:W5:Y:S01]  /*bc90*/  LD.E.128 R12, desc[UR50][R12.64] ;  /* 0x000000320c0c7980 */ /* 0x000f62000c101d00 */
[----:B------:R-:W-:-:S03]  /*bca0*/  SHF.R.U64 R0, R0, 0x3, RZ ;  /* 0x0000000300007819 */ /* 0x000fc600000012ff */
[----:B------:R-:W5:Y:S01]  /*bcb0*/  LD.E.128 R24, desc[UR50][R24.64] ;  /* 0x0000003218187980 */ /* 0x000f62000c101d00 */
[----:B-1----:R-:W1:Y:S01]  /*bcc0*/  @P1 LDC R33, c[0x0][0xbec] ;  /* 0x0002fb00ff211b82 */ /* 0x002e620000000800 */
[----:B------:R-:W-:Y:S01]  /*bcd0*/  UIADD3 UR9, UR9, UR7, URZ ;  /* 0x0000000709097290 */ /* 0x000fe2000fffe03f */
[----:B------:R-:W-:Y:S01]  /*bce0*/  LOP3.LUT R44, R0, R3, RZ, 0x3c, !PT ;  /* 0x00000003002c7212 */ /* 0x000fe200078e3cff */
[----:B------:R-:W-:Y:S01]  /*bcf0*/  ULDC.64 UR10, c[0x0][0xae8] ;  /* 0x0002ba00000a7ab9 */ /* 0x000fe20000000a00 */
[----:B------:R-:W-:Y:S01]  /*bd00*/  IMAD R0, R19, 0x20, R197 ;  /* 0x0000002013007824 */ /* 0x000fe200078e02c5 */
[----:B------:R-:W-:Y:S01]  /*bd10*/  UIMAD.WIDE.U32 UR8, UR43, UR10, UR8 ;  /* 0x0000000a2b0872a5 */ /* 0x000fe2000f8e0008 */
[----:B------:R-:W5:Y:S01]  /*bd20*/  LD.E.128 R28, desc[UR50][R28.64] ;  /* 0x000000321c1c7980 */ /* 0x000f62000c101d00 */
[----:B------:R-:W-:Y:S01]  /*bd30*/  USHF.R.S32.HI UR4, URZ, 0x1f, UR42 ;  /* 0x0000001f3f047899 */ /* 0x000fe2000801142a */
[----:B------:R-:W-:Y:S01]  /*bd40*/  VIADD R48, R0, UR38 ;  /* 0x0000002600307c36 */ /* 0x000fe20008000000 */
[----:B------:R-:W-:Y:S01]  /*bd50*/  UIMAD UR9, UR43, UR11, UR9 ;  /* 0x0000000b2b0972a4 */ /* 0x000fe2000f8e0209 */
[----:B------:R-:W5:Y:S02]  /*bd60*/  LD.E.128 R36, desc[UR50][R36.64] ;  /* 0x0000003224247980 */ /* 0x000f64000c101d00 */
[----:B------:R-:W-:-:S02]  /*bd70*/  ULDC.64 UR10, c[0x0][0xaf0] ;  /* 0x0002bc00000a7ab9 */ /* 0x000fc40000000a00 */
[----:B------:R-:W-:Y:S01]  /*bd80*/  UIMAD UR4, UR4, UR10, URZ ;  /* 0x0000000a040472a4 */ /* 0x000fe2000f8e023f */
[----:B------:R-:W-:Y:S01]  /*bd90*/  IMAD.MOV.U32 R3, RZ, RZ, R48 ;  /* 0x000000ffff037224 */ /* 0x000fe200078e0030 */
[----:B------:R-:W5:Y:S02]  /*bda0*/  LD.E.128 R40, desc[UR50][R40.64] ;  /* 0x0000003228287980 */ /* 0x000f64000c101d00 */
[----:B------:R-:W-:Y:S02]  /*bdb0*/  UIMAD UR4, UR42, UR11, UR4 ;  /* 0x0000000b2a0472a4 */ /* 0x000fe4000f8e0204 */
[----:B------:R-:W5:Y:S01]  /*bdc0*/  LD.E.128 R44, desc[UR50][R44.64] ;  /* 0x000000322c2c7980 */ /* 0x000f62000c101d00 */
[----:B-1----:R-:W-:Y:S01]  /*bdd0*/  @P1 IMAD.HI.U32 R0, R48, R33, RZ ;  /* 0x0000002130001227 */ /* 0x002fe200078e00ff */
[----:B------:R-:W-:Y:S01]  /*bde0*/  UIMAD.WIDE.U32 UR42, UR42, UR10, UR8 ;  /* 0x0000000a2a2a72a5 */ /* 0x000fe2000f8e0008 */
[----:B------:R-:W-:Y:S01]  /*bdf0*/  @!PT LDS RZ, [RZ] ;  /* 0x00000000fffff984 */ /* 0x000fe20000000800 */
[----:B------:R-:W-:Y:S01]  /*be00*/  @!PT LDS RZ, [RZ] ;  /* 0x00000000fffff984 */ /* 0x000fe20000000800 */
[----:B------:R-:W-:Y:S01]  /*be10*/  @!PT LDS RZ, [RZ] ;  /* 0x00000000fffff984 */ /* 0x000fe20000000800 */
[----:B------:R-:W-:Y:S01]  /*be20*/  @!PT LDS RZ, [RZ] ;  /* 0x00000000fffff984 */ /* 0x000fe20000000800 */
[----:B------:R1:W-:Y:S06]  /*be30*/  MEMBAR.ALL.CTA ;  /* 0x0000000000007992 */ /* 0x0003ec0000008000 */
[----:B-1----:R-:W1:Y:S01]  /*be40*/  FENCE.VIEW.ASYNC.S ;  /* 0x00000000000073c6 */ /* 0x002e620000000000 */
[----:B------:R-:W-:Y:S01]  /*be50*/  ULDC.64 UR8, c[0x0][0xae0] ;  /* 0x0002b80000087ab9 */ /* 0x000fe20000000a00 */
[----:B0-----:R-:W-:Y:S01]  /*be60*/  @P1 SHF.R.U32.HI R3, RZ, R49, R0 ;  /* 0x00000031ff031219 */ /* 0x001fe20000011600 */
[----:B------:R-:W-:-:S03]  /*be70*/  UIADD3 UR4, UR43, UR4, URZ ;  /* 0x000000042b047290 */ /* 0x000fc6000fffe03f */
[--C-:B------:R-:W-:Y:S01]  /*be80*/  SHF.R.S32.HI R0, RZ, 0x1f, R3.reuse ;  /* 0x0000001fff007819 */ /* 0x100fe20000011403 */
[----:B------:R-:W-:Y:S02]  /*be90*/  IMAD.MOV R49, RZ, RZ, -R3 ;  /* 0x000000ffff317224 */ /* 0x000fe400078e0a03 */
[----:B------:R-:W-:Y:S02]  /*bea0*/  IMAD.U32 R33, RZ, RZ, UR43 ;  /* 0x0000002bff217e24 */ /* 0x000fe4000f8e00ff */
[----:B------:R-:W-:Y:S02]  /*beb0*/  IMAD R0, R0, UR8, RZ ;  /* 0x0000000800007c24 */ /* 0x000fe4000f8e02ff */
[----:B------:R-:W-:Y:S02]  /*bec0*/  IMAD R49, R34, R49, R48 ;  /* 0x0000003122317224 */ /* 0x000fe400078e0230 */
[----:B------:R-:W-:Y:S02]  /*bed0*/  IMAD.U32 R32, RZ, RZ, UR42 ;  /* 0x0000002aff207e24 */ /* 0x000fe4000f8e00ff */
[----:B------:R-:W-:-:S02]  /*bee0*/  IMAD.U32 R33, RZ, RZ, UR4 ;  /* 0x00000004ff217e24 */ /* 0x000fc4000f8e00ff */
[C---:B------:R-:W-:Y:S01]  /*bef0*/  IMAD R51, R3.reuse, UR9, R0 ;  /* 0x0000000903337c24 */ /* 0x040fe2000f8e0200 */
[----:B------:R-:W-:Y:S01]  /*bf00*/  SHF.R.S32.HI R0, RZ, 0x1f, R49 ;  /* 0x0000001fff007819 */ /* 0x000fe20000011431 */
[----:B------:R-:W-:Y:S01]  /*bf10*/  IMAD.WIDE.U32 R32, R3, UR8, R32 ;  /* 0x0000000803207c25 */ /* 0x000fe2000f8e0020 */
[----:B------:R-:W-:-:S03]  /*bf20*/  ULDC.64 UR8, c[0x0][0xad8] ;  /* 0x0002b60000087ab9 */ /* 0x000fc60000000a00 */
[----:B------:R-:W-:Y:S02]  /*bf30*/  IMAD.IADD R33, R33, 0x1, R51 ;  /* 0x0000000121217824 */ /* 0x000fe400078e0233 */
[----:B------:R-:W-:Y:S02]  /*bf40*/  IMAD R34, R0, UR8, RZ ;  /* 0x0000000800227c24 */ /* 0x000fe4000f8e02ff */
[----:B------:R-:W-:Y:S02]  /*bf50*/  VIADD R50, R197, UR38 ;  /* 0x00000026c5327c36 */ /* 0x000fe40008000000 */
[C---:B------:R-:W-:Y:S02]  /*bf60*/  IMAD R3, R49.reuse, UR9, R34 ;  /* 0x0000000931037c24 */ /* 0x040fe4000f8e0222 */
[----:B------:R-:W-:Y:S01]  /*bf70*/  IMAD.WIDE.U32 R32, R49, UR8, R32 ;  /* 0x0000000831207c25 */ /* 0x000fe2000f8e0020 */
[----:B------:R-:W-:Y:S01]  /*bf80*/  ISETP.GE.AND P2, PT, R50, R21, PT ;  /* 0x000000153200720c */ /* 0x000fe20003f46270 */
[----:B------:R-:W-:-:S02]  /*bf90*/  ULDC.64 UR8, c[0x0][0xa80] ;  /* 0x0002a00000087ab9 */ /* 0x000fc40000000a00 */
[----:B------:R-:W-:Y:S01]  /*bfa0*/  IMAD.IADD R3, R33, 0x1, R3 ;  /* 0x0000000121037824 */ /* 0x000fe200078e0203 */
[----:B------:R-:W-:Y:S01]  /*bfb0*/  LEA R34, P3, R32, UR8, 0x1 ;  /* 0x0000000820227c11 */ /* 0x000fe2000f8608ff */
[----:B------:R-:W-:Y:S02]  /*bfc0*/  VIADD R20, R20, 0x28820 ;  /* 0x0002882014147836 */ /* 0x000fe40000000000 */
[----:B------:R-:W-:Y:S01]  /*bfd0*/  VIADD R0, R50, 0x20 ;  /* 0x0000002032007836 */ /* 0x000fe20000000000 */
[----:B------:R-:W-:Y:S02]  /*bfe0*/  LEA.HI.X R3, R32, UR9, R3, 0x1, P3 ;  /* 0x0000000920037c11 */ /* 0x000fe400098f0c03 */
[----:B------:R-:W-:Y:S02]  /*bff0*/  PRMT R20, RZ, 0x654, R20 ;  /* 0x00000654ff147816 */ /* 0x000fe40000000014 */
[-C--:B------:R-:W-:Y:S01]  /*c000*/  ISETP.GE.AND P0, PT, R0, R21.reuse, PT ;  /* 0x000000150000720c */ /* 0x080fe20003f06270 */
[----:B------:R-:W-:Y:S01]  /*c010*/  VIADD R0, R50, 0x40 ;  /* 0x0000004032007836 */ /* 0x000fe20000000000 */
[----:B-1----:R0:W-:Y:S01]  /*c020*/  SYNCS.ARRIVE.TRANS64.RED.A1T0 RZ, [R20+URZ], RZ ;  /* 0x000000ff14ff79a7 */ /* 0x0021e2000810043f */
[----:B------:R0:W1:Y:S01]  /*c030*/  SHFL.IDX PT, R33, R34, RZ, 0x181f ;  /* 0x00181fff22217589 */ /* 0x00006200000e0000 */
[----:B------:R-:W-:Y:S03]  /*c040*/  BSSY B1, `(.L_x_8580) ;  /* 0x000000d000017945 */ /* 0x000fe60003800000 */
[----:B------:R0:W2:Y:S01]  /*c050*/  SHFL.IDX PT, R49, R3, RZ, 0x181f ;  /* 0x00181fff03317589 */ /* 0x0000a200000e0000 */
[----:B------:R-:W-:Y:S01]  /*c060*/  ISETP.GE.AND P1, PT, R0, R21, PT ;  /* 0x000000150000720c */ /* 0x000fe20003f26270 */
[----:B------:R-:W-:-:S12]  /*c070*/  @P2 BRA `(.L_x_8581) ;  /* 0x0000000000242947 */ /* 0x000fd80003800000 */
[----:B------:R-:W-:Y:S02]  /*c080*/  ULDC UR4, c[0x0][0xac8] ;  /* 0x0002b20000047ab9 */ /* 0x000fe40000000800 */
[----:B------:R-:W-:Y:S02]  /*c090*/  ISETP.GE.AND P2, PT, R2, UR4, PT ;  /* 0x0000000402007c0c */ /* 0x000fe4000bf46270 */
[----:B------:R-:W-:-:S11]  /*c0a0*/  ISETP.GE.AND P3, PT, R18, UR4, PT ;  /* 0x0000000412007c0c */ /* 0x000fd6000bf66270 */
[-C--:B-1----:R-:W-:Y:S02]  /*c0b0*/  @!P2 LEA R32, P4, R2, R33.reuse, 0x1 ;  /* 0x000000210220a211 */ /* 0x082fe400078808ff */
[----:B------:R-:W-:Y:S02]  /*c0c0*/  @!P3 LEA R48, P5, R18, R33, 0x1 ;  /* 0x000000211230b211 */ /* 0x000fe400078a08ff */
[-C--:B--2---:R-:W-:Y:S02]  /*c0d0*/  @!P2 LEA.HI.X R33, R2, R49.reuse, R218, 0x1, P4 ;  /* 0x000000310221a211 */ /* 0x084fe400020f0cda */
[----:B------:R-:W-:-:S03]  /*c0e0*/  @!P3 LEA.HI.X R49, R18, R49, R217, 0x1, P5 ;  /* 0x000000311231b211 */ /* 0x000fc600028f0cd9 */
[----:B-----5:R3:W-:Y:S04]  /*c0f0*/  @!P2 ST.E.128 desc[UR50][R32.64], R4 ;  /* 0x000000042000a985 */ /* 0x0207e8000c101d32 */
[----:B------:R3:W-:Y:S02]  /*c100*/  @!P3 ST.E.128 desc[UR50][R48.64], R28 ;  /* 0x0000001c3000b985 */ /* 0x0007e4000c101d32 */
.L_x_8581:
[----:B------:R-:W-:Y:S05]  /*c110*/  BSYNC B1 ;  /* 0x0000000000017941 */ /* 0x000fea0003800000 */
.L_x_8580:
[----:B---3-5:R3:W4:Y:S01]  /*c120*/  SHFL.IDX PT, R7, R3, 0x1, 0x181f ;  /* 0x00381f0003077f89 */ /* 0x02872200000e0000 */
[----:B------:R-:W-:Y:S03]  /*c130*/  BSSY B1, `(.L_x_8582) ;  /* 0x000000c000017945 */ /* 0x000fe60003800000 */
[----:B------:R3:W0:Y:S01]  /*c140*/  SHFL.IDX PT, R5, R34, 0x1, 0x181f ;  /* 0x00381f0022057f89 */ /* 0x00062200000e0000 */
[----:B------:R-:W-:Y:S05]  /*c150*/  @P0 BRA `(.L_x_8583) ;  /* 0x0000000000240947 */ /* 0x000fea0003800000 */
[----:B------:R-:W-:Y:S02]  /*c160*/  ULDC UR4, c[0x0][0xac8] ;  /* 0x0002b20000047ab9 */ /* 0x000fe40000000800 */
[----:B------:R-:W-:Y:S02]  /*c170*/  ISETP.GE.AND P3, PT, R2, UR4, PT ;  /* 0x0000000402007c0c */ /* 0x000fe4000bf66270 */
[----:B------:R-:W-:-:S11]  /*c180*/  ISETP.GE.AND P4, PT, R18, UR4, PT ;  /* 0x0000000412007c0c */ /* 0x000fd6000bf86270 */
[-C--:B0-----:R-:W-:Y:S02]  /*c190*/  @!P3 LEA R4, P0, R2, R5.reuse, 0x1 ;  /* 0x000000050204b211 */ /* 0x081fe400078008ff */
[----:B------:R-:W-:Y:S02]  /*c1a0*/  @!P4 LEA R6, P2, R18, R5, 0x1 ;  /* 0x000000051206c211 */ /* 0x000fe400078408ff */
[-C--:B----4-:R-:W-:Y:S02]  /*c1b0*/  @!P3 LEA.HI.X R5, R2, R7.reuse, R218, 0x1, P0 ;  /* 0x000000070205b211 */ /* 0x090fe400000f0cda */
[----:B------:R-:W-:-:S03]  /*c1c0*/  @!P4 LEA.HI.X R7, R18, R7, R217, 0x1, P2 ;  /* 0x000000071207c211 */ /* 0x000fc600010f0cd9 */
[----:B------:R0:W-:Y:S04]  /*c1d0*/  @!P3 ST.E.128 desc[UR50][R4.64], R8 ;  /* 0x000000080400b985 */ /* 0x0001e8000c101d32 */
[----:B------:R0:W-:Y:S02]  /*c1e0*/  @!P4 ST.E.128 desc[UR50][R6.64], R36 ;  /* 0x000000240600c985 */ /* 0x0001e4000c101d32 */
.L_x_8583:
[----:B------:R-:W-:Y:S05]  /*c1f0*/  BSYNC B1 ;  /* 0x0000000000017941 */ /* 0x000fea0003800000 */
.L_x_8582:
[----:B0---4-:R0:W4:Y:S01]  /*c200*/  SHFL.IDX PT, R7, R3, 0x2, 0x181f ;  /* 0x00581f0003077f89 */ /* 0x01112200000e0000 */
        /* <DEDUP_REMOVED lines=12> */
.L_x_8585:
[----:B------:R-:W-:Y:S05]  /*c2d0*/  BSYNC B1 ;  /* 0x0000000000017941 */ /* 0x000fea0003800000 */
.L_x_8584:
[----:B------:R-:W-:Y:S01]  /*c2e0*/  VIADD R0, R50, 0x60 ;  /* 0x0000006032007836 */ /* 0x000fe20000000000 */
[----:B0--3--:R-:W0:Y:S04]  /*c2f0*/  SHFL.IDX PT, R3, R3, 0x3, 0x181f ;  /* 0x00781f0003037f89 */ /* 0x009e2800000e0000 */
[----:B------:R-:W-:Y:S01]  /*c300*/  ISETP.GE.AND P0, PT, R0, R21, PT ;  /* 0x000000150000720c */ /* 0x000fe20003f06270 */
[----:B----4-:R3:W4:-:S12]  /*c310*/  SHFL.IDX PT, R7, R34, 0x3, 0x181f ;  /* 0x00781f0022077f89 */ /* 0x01071800000e0000 */
[----:B---3--:R-:W-:Y:S05]  /*c320*/  @P0 BRA `(.L_x_8586) ;  /* 0x0000001800280947 */ /* 0x008fea0003800000 */
[----:B------:R-:W-:Y:S02]  /*c330*/  ULDC UR4, c[0x0][0xac8] ;  /* 0x0002b20000047ab9 */ /* 0x000fe40000000800 */
[----:B------:R-:W-:-:S13]  /*c340*/  ISETP.GE.AND P1, PT, R2, UR4, PT ;  /* 0x0000000402007c0c */ /* 0x000fda000bf26270 */
[----:B----4-:R-:W-:-:S04]  /*c350*/  @!P1 LEA R4, P0, R2, R7, 0x1 ;  /* 0x0000000702049211 */ /* 0x010fc800078008ff */
        /* <DEDUP_REMOVED lines=8> */
.L_x_8579:
        /* <DEDUP_REMOVED lines=24> */
[----:B-1----:R-:W-:Y:S02]  /*c560*/  @P1 SHF.R.U32.HI R3, RZ, R5, R0 ;  /* 0x00000005ff031219 */ /* 0x002fe40000011600 */
[----:B------:R-:W-:Y:S02]  /*c570*/  UMOV UR8, UR42 ;  /* 0x0000002a00087c82 */ /* 0x000fe40008000000 */
[----:B------:R-:W-:Y:S01]  /*c580*/  UIMAD.WIDE.U32 UR8, UR39, UR10, UR8 ;  /* 0x0000000a270872a5 */ /* 0x000fe2000f8e0008 */
[--C-:B------:R-:W-:Y:S01]  /*c590*/  SHF.R.S32.HI R0, RZ, 0x1f, R3.reuse ;  /* 0x0000001fff007819 */ /* 0x100fe20000011403 */
[----:B------:R-:W-:Y:S02]  /*c5a0*/  IMAD.MOV R7, RZ, RZ, -R3 ;  /* 0x000000ffff077224 */ /* 0x000fe400078e0a03 */
[----:B------:R-:W-:-:S02]  /*c5b0*/  UIMAD UR39, UR39, UR11, UR9 ;  /* 0x0000000b272772a4 */ /* 0x000fc4000f8e0209 */
[----:B------:R-:W-:Y:S01]  /*c5c0*/  IMAD R7, R34, R7, R11 ;  /* 0x0000000722077224 */ /* 0x000fe200078e020b */
[----:B------:R-:W-:Y:S01]  /*c5d0*/  ULDC.64 UR10, c[0x0][0xb30] ;  /* 0x0002cc00000a7ab9 */ /* 0x000fe20000000a00 */
[----:B------:R-:W-:Y:S02]  /*c5e0*/  IMAD.U32 R5, RZ, RZ, UR9 ;  /* 0x00000009ff057e24 */ /* 0x000fe4000f8e00ff */
        /* <DEDUP_REMOVED lines=15> */
[----:B------:R2:W0:Y:S04]  /*c6e0*/  SHFL.IDX PT, R6, R0, RZ, 0x1c1f ;  /* 0x001c1fff00067589 */ /* 0x00042800000e0000 */
[----:B------:R2:W1:Y:S01]  /*c6f0*/  SHFL.IDX PT, R7, R3, RZ, 0x1c1f ;  /* 0x001c1fff03077589 */ /* 0x00046200000e0000 */
[----:B------:R-:W-:Y:S05]  /*c700*/  @P0 BRA `(.L_x_8588) ;  /* 0x0000000400000947 */ /* 0x000fea0003800000 */
[----:B------:R-:W-:Y:S02]  /*c710*/  ULDC UR4, c[0x0][0xac8] ;  /* 0x0002b20000047ab9 */ /* 0x000fe40000000800 */
[----:B------:R-:W-:Y:S02]  /*c720*/  ISETP.GE.AND P3, PT, R16, UR4, PT ;  /* 0x0000000410007c0c */ /* 0x000fe4000bf66270 */
[----:B------:R-:W-:Y:S02]  /*c730*/  ISETP.GE.AND P2, PT, R196, UR4, PT ;  /* 0x00000004c4007c0c */ /* 0x000fe4000bf46270 */
[----:B------:R-:W-:Y:S02]  /*c740*/  ISETP.GE.AND P1, PT, R195, UR4, PT ;  /* 0x00000004c3007c0c */ /* 0x000fe4000bf26270 */
[----:B------:R-:W-:Y:S02]  /*c750*/  ISETP.GE.AND P0, PT, R194, UR4, PT ;  /* 0x00000004c2007c0c */ /* 0x000fe4000bf06270 */
[----:B------:R-:W-:-:S05]  /*c760*/  ISETP.GE.AND P4, PT, R192, UR4, PT ;  /* 0x00000004c0007c0c */ /* 0x000fca000bf86270 */
[----:B01----:R-:W-:Y:S02]  /*c770*/  @!P3 IMAD.WIDE R4, R16, 0x4, R6 ;  /* 0x000000041004b825 */ /* 0x003fe400078e0206 */
        /* <DEDUP_REMOVED lines=12> */
[-C--:B0-----:R-:W-:Y:S01]  /*c840*/  @!P3 LEA R4, P6, R193, R6.reuse, 0x2 ;  /* 0x00000006c104b211 */ /* 0x081fe200078c10ff */
[----:B------:R0:W-:Y:S01]  /*c850*/  @!P0 ST.E.64 desc[UR50][R12.64], R100 ;  /* 0x000000640c008985 */ /* 0x0001e2000c101b32 */
[----:B------:R-:W-:-:S02]  /*c860*/  @!P4 LEA R14, P0, R192, R6, 0x2 ;  /* 0x00000006c00ec211 */ /* 0x000fc400078010ff */
        /* <DEDUP_REMOVED lines=9> */
[----:B-1----:R-:W-:-:S03]  /*c900*/  @!P2 LEA R8, P4, R190, R6, 0x2 ;  /* 0x00000006be08a211 */ /* 0x002fc600078810ff */
[----:B------:R-:W-:Y:S01]  /*c910*/  @!P5 ST.E.64 desc[UR50][R24.64], R112 ;  /* 0x000000701800d985 */ /* 0x000fe2000c101b32 */
[CC--:B---3--:R-:W-:Y:S02]  /*c920*/  @!P1 LEA R10, P5, R189.reuse, R6.reuse, 0x2 ;  /* 0x00000006bd0a9211 */ /* 0x0c8fe400078a10ff */
[-C--:B------:R-:W-:Y:S02]  /*c930*/  @!P2 LEA.HI.X R9, R190, R7.reuse, R207, 0x2, P4 ;  /* 0x00000007be09a211 */ /* 0x080fe400020f14cf */
[----:B0-----:R-:W-:Y:S02]  /*c940*/  @!P0 LEA R12, P6, R188, R6, 0x2 ;  /* 0x00000006bc0c8211 */ /* 0x001fe400078c10ff */
        /* <DEDUP_REMOVED lines=14> */
[CC--:B0-----:R-:W-:Y:S02]  /*ca30*/  @!P2 LEA R8, P3, R185.reuse, R6.reuse, 0x2 ;  /* 0x00000006b908a211 */ /* 0x0c1fe400078610ff */
[-C--:B------:R-:W-:Y:S02]  /*ca40*/  @!P4 LEA.HI.X R15, R186, R7.reuse, R203, 0x2, P6 ;  /* 0x00000007ba0fc211 */ /* 0x080fe400030f14cb */
[-C--:B-1----:R-:W-:Y:S02]  /*ca50*/  @!P1 LEA R10, P6, R184, R6.reuse, 0x2 ;  /* 0x00000006b80a9211 */ /* 0x082fe400078c10ff */
        /* <DEDUP_REMOVED lines=11> */
.L_x_8588:
[----:B------:R-:W-:Y:S05]  /*cb10*/  BSYNC B1 ;  /* 0x0000000000017941 */ /* 0x000fea0003800000 */
.L_x_8587:
[----:B------:R-:W-:Y:S01]  /*cb20*/  ISETP.GE.AND P0, PT, R26, R21, PT ;  /* 0x000000151a00720c */ /* 0x000fe20003f06270 */
[----:B-1--4-:R1:W3:Y:S04]  /*cb30*/  SHFL.IDX PT, R7, R3, 0x1, 0x1c1f ;  /* 0x003c1f0003077f89 */ /* 0x0122e800000e0000 */
[----:B0-----:R1:W0:Y:S08]  /*cb40*/  SHFL.IDX PT, R6, R0, 0x1, 0x1c1f ;  /* 0x003c1f0000067f89 */ /* 0x00123000000e0000 */
[----:B-1----:R-:W-:Y:S05]  /*cb50*/  @P0 BRA `(.L_x_8586) ;  /* 0x00000010001c0947 */ /* 0x002fea0003800000 */
[----:B------:R-:W-:Y:S02]  /*cb60*/  ULDC UR4, c[0x0][0xac8] ;  /* 0x0002b20000047ab9 */ /* 0x000fe40000000800 */
[----:B------:R-:W-:Y:S02]  /*cb70*/  ISETP.GE.AND P1, PT, R196, UR4, PT ;  /* 0x00000004c4007c0c */ /* 0x000fe4000bf26270 */
[----:B------:R-:W-:Y:S02]  /*cb80*/  ISETP.GE.AND P0, PT, R195, UR4, PT ;  /* 0x00000004c3007c0c */ /* 0x000fe4000bf06270 */
[----:B------:R-:W-:Y:S02]  /*cb90*/  ISETP.GE.AND P2, PT, R16, UR4, PT ;  /* 0x0000000410007c0c */ /* 0x000fe4000bf46270 */
[----:B------:R-:W-:Y:S02]  /*cba0*/  ISETP.GE.AND P4, PT, R193, UR4, PT ;  /* 0x00000004c1007c0c */ /* 0x000fe4000bf86270 */
[----:B------:R-:W-:-:S05]  /*cbb0*/  ISETP.GE.AND P3, PT, R194, UR4, PT ;  /* 0x00000004c2007c0c */ /* 0x000fca000bf66270 */
[CC--:B0-----:R-:W-:Y:S02]  /*cbc0*/  @!P1 LEA R8, P5, R196.reuse, R6.reuse, 0x2 ;  /* 0x00000006c4089211 */ /* 0x0c1fe400078a10ff */
[CC--:B------:R-:W-:Y:S02]  /*cbd0*/  @!P0 LEA R10, P6, R195.reuse, R6.reuse, 0x2 ;  /* 0x00000006c30a8211 */ /* 0x0c0fe400078c10ff */
[-C--:B---3--:R-:W-:Y:S01]  /*cbe0*/  @!P1 LEA.HI.X R9, R196, R7.reuse, R213, 0x2, P5 ;  /* 0x00000007c4099211 */ /* 0x088fe200028f14d5 */
[----:B------:R-:W-:Y:S01]  /*cbf0*/  @!P2 IMAD.WIDE R4, R16, 0x4, R6 ;  /* 0x000000041004a825 */ /* 0x000fe200078e0206 */
[----:B------:R-:W-:Y:S02]  /*cc00*/  ISETP.GE.AND P5, PT, R192, UR4, PT ;  /* 0x00000004c0007c0c */ /* 0x000fe4000bfa6270 */
[----:B------:R-:W-:Y:S02]  /*cc10*/  @!P0 LEA.HI.X R11, R195, R7, R212, 0x2, P6 ;  /* 0x00000007c30b8211 */ /* 0x000fe400030f14d4 */
[----:B------:R0:W-:Y:S01]  /*cc20*/  @!P2 ST.E.64 desc[UR50][R4.64], R90 ;  /* 0x0000005a0400a985 */ /* 0x0001e2000c101b32 */
[----:B------:R-:W-:-:S02]  /*cc30*/  @!P4 LEA R14, P2, R193, R6, 0x2 ;  /* 0x00000006c10ec211 */ /* 0x000fc400078410ff */
        /* <DEDUP_REMOVED lines=8> */
[----:B--2---:R-:W-:-:S03]  /*ccc0*/  @!P5 LEA R20, P6, R192, R6, 0x2 ;  /* 0x00000006c014d211 */ /* 0x004fc600078c10ff */
[----:B------:R2:W-:Y:S01]  /*ccd0*/  @!P3 ST.E.64 desc[UR50][R12.64], R102 ;  /* 0x000000660c00b985 */ /* 0x0005e2000c101b32 */
[-C--:B------:R-:W-:Y:S02]  /*cce0*/  @!P5 LEA.HI.X R21, R192, R7.reuse, R209, 0x2, P6 ;  /* 0x00000007c015d211 */ /* 0x080fe400030f14d1 */
[----:B------:R-:W-:Y:S01]  /*ccf0*/  ISETP.GE.AND P3, PT, R188, UR4, PT ;  /* 0x00000004bc007c0c */ /* 0x000fe2000bf66270 */
[----:B------:R3:W-:Y:S01]  /*cd00*/  @!P4 ST.E.64 desc[UR50][R14.64], R106 ;  /* 0x0000006a0e00c985 */ /* 0x0007e2000c101b32 */
[-C--:B0-----:R-:W-:Y:S02]  /*cd10*/  @!P0 LEA R4, P4, R191, R6.reuse, 0x2 ;  /* 0x00000006bf048211 */ /* 0x081fe400078810ff */
[-C--:B-1----:R-:W-:Y:S01]  /*cd20*/  @!P2 LEA R10, P6, R189, R6.reuse, 0x2 ;  /* 0x00000006bd0aa211 */ /* 0x082fe200078c10ff */
[----:B------:R-:W-:Y:S01]  /*cd30*/  @!P5 ST.E.64 desc[UR50][R20.64], R110 ;  /* 0x0000006e1400d985 */ /* 0x000fe2000c101b32 */
[----:B------:R-:W-:Y:S02]  /*cd40*/  @!P1 LEA R8, P5, R190, R6, 0x2 ;  /* 0x00000006be089211 */ /* 0x000fe400078a10ff */
[----:B------:R-:W-:-:S02]  /*cd50*/  @!P0 LEA.HI.X R5, R191, R7, R208, 0x2, P4 ;  /* 0x00000007bf058211 */ /* 0x000fc400020f14d0 */
[-C--:B------:R-:W-:Y:S02]  /*cd60*/  @!P1 LEA.HI.X R9, R190, R7.reuse, R207, 0x2, P5 ;  /* 0x00000007be099211 */ /* 0x080fe400028f14cf */
[----:B------:R-:W-:Y:S01]  /*cd70*/  ISETP.GE.AND P4, PT, R187, UR4, PT ;  /* 0x00000004bb007c0c */ /* 0x000fe2000bf86270 */
[----:B------:R-:W-:Y:S01]  /*cd80*/  @!P0 ST.E.64 desc[UR50][R4.64], R114 ;  /* 0x0000007204008985 */ /* 0x000fe2000c101b32 */
[----:B------:R-:W-:Y:S02]  /*cd90*/  @!P2 LEA.HI.X R11, R189, R7, R206, 0x2, P6 ;  /* 0x00000007bd0ba211 */ /* 0x000fe400030f14ce */
[----:B--2---:R-:W-:Y:S01]  /*cda0*/  @!P3 LEA R12, P5, R188, R6, 0x2 ;  /* 0x00000006bc0cb211 */ /* 0x004fe200078a10ff */
[----:B------:R0:W-:Y:S01]  /*cdb0*/  @!P1 ST.E.64 desc[UR50][R8.64], R118 ;  /* 0x0000007608009985 */ /* 0x0001e2000c101b32 */
[----:B------:R-:W-:Y:S02]  /*cdc0*/  ISETP.GE.AND P1, PT, R185, UR4, PT ;  /* 0x00000004b9007c0c */ /* 0x000fe4000bf26270 */
[----:B------:R-:W-:Y:S01]  /*cdd0*/  ISETP.GE.AND P0, PT, R184, UR4, PT ;  /* 0x00000004b8007c0c */ /* 0x000fe2000bf06270 */
[----:B------:R1:W-:Y:S01]  /*cde0*/  @!P2 ST.E.64 desc[UR50][R10.64], R122 ;  /* 0x0000007a0a00a985 */ /* 0x0003e2000c101b32 */
[----:B------:R-:W-:-:S02]  /*cdf0*/  ISETP.GE.AND P2, PT, R186, UR4, PT ;  /* 0x00000004ba007c0c */ /* 0x000fc4000bf46270 */
[-C--:B------:R-:W-:Y:S02]  /*ce00*/  @!P3 LEA.HI.X R13, R188, R7.reuse, R205, 0x2, P5 ;  /* 0x00000007bc0db211 */ /* 0x080fe400028f14cd */
[----:B------:R-:W-:Y:S02]  /*ce10*/  ISETP.GE.AND P5, PT, R23, UR4, PT ;  /* 0x0000000417007c0c */ /* 0x000fe4000bfa6270 */
[CC--:B---3--:R-:W-:Y:S01]  /*ce20*/  @!P4 LEA R14, P6, R187.reuse, R6.reuse, 0x2 ;  /* 0x00000006bb0ec211 */ /* 0x0c8fe200078c10ff */
[----:B------:R4:W-:Y:S03]  /*ce30*/  @!P3 ST.E.64 desc[UR50][R12.64], R126 ;  /* 0x0000007e0c00b985 */ /* 0x0009e6000c101b32 */
[----:B------:R-:W-:Y:S02]  /*ce40*/  @!P4 LEA.HI.X R15, R187, R7, R204, 0x2, P6 ;  /* 0x00000007bb0fc211 */ /* 0x000fe400030f14cc */
[----:B0-----:R-:W-:-:S02]  /*ce50*/  @!P1 LEA R8, P6, R185, R6, 0x2 ;  /* 0x00000006b9089211 */ /* 0x001fc400078c10ff */
[-C--:B------:R-:W-:Y:S01]  /*ce60*/  @!P2 LEA R4, P3, R186, R6.reuse, 0x2 ;  /* 0x00000006ba04a211 */ /* 0x080fe200078610ff */
[----:B------:R4:W-:Y:S01]  /*ce70*/  @!P4 ST.E.64 desc[UR50][R14.64], R130 ;  /* 0x000000820e00c985 */ /* 0x0009e2000c101b32 */
[-C--:B-1----:R-:W-:Y:S02]  /*ce80*/  @!P0 LEA R10, P4, R184, R6.reuse, 0x2 ;  /* 0x00000006b80a8211 */ /* 0x082fe400078810ff */
[-C--:B------:R-:W-:Y:S02]  /*ce90*/  @!P2 LEA.HI.X R5, R186, R7.reuse, R203, 0x2, P3 ;  /* 0x00000007ba05a211 */ /* 0x080fe400018f14cb */
[----:B------:R-:W-:Y:S02]  /*cea0*/  @!P5 LEA R20, P3, R23, R6, 0x2 ;  /* 0x000000061714d211 */ /* 0x000fe400078610ff */
[-C--:B------:R-:W-:Y:S01]  /*ceb0*/  @!P1 LEA.HI.X R9, R185, R7.reuse, R202, 0x2, P6 ;  /* 0x00000007b9099211 */ /* 0x080fe200030f14ca */
[----:B------:R4:W-:Y:S01]  /*cec0*/  @!P2 ST.E.64 desc[UR50][R4.64], R134 ;  /* 0x000000860400a985 */ /* 0x0009e2000c101b32 */
[----:B------:R-:W-:-:S02]  /*ced0*/  @!P0 LEA.HI.X R11, R184, R7, R201, 0x2, P4 ;  /* 0x00000007b80b8211 */ /* 0x000fc400020f14c9 */
[----:B------:R-:W-:Y:S01]  /*cee0*/  @!P5 LEA.HI.X R21, R23, R7, R200, 0x2, P3 ;  /* 0x000000071715d211 */ /* 0x000fe200018f14c8 */
[----:B------:R4:W-:Y:S04]  /*cef0*/  @!P1 ST.E.64 desc[UR50][R8.64], R138 ;  /* 0x0000008a08009985 */ /* 0x0009e8000c101b32 */
[----:B------:R4:W-:Y:S01]  /*cf00*/  @!P0 ST.E.64 desc[UR50][R10.64], R142 ;  /* 0x0000008e0a008985 */ /* 0x0009e2000c101b32 */
[----:B------:R-:W-:-:S03]  /*cf10*/  ISETP.GE.AND P0, PT, R22, UR4, PT ;  /* 0x0000000416007c0c */ /* 0x000fc6000bf06270 */
[----:B------:R4:W-:Y:S10]  /*cf20*/  @!P5 ST.E.64 desc[UR50][R20.64], R146 ;  /* 0x000000921400d985 */ /* 0x0009f4000c101b32 */
[----:B------:R-:W-:Y:S05]  /*cf30*/  @P0 BRA `(.L_x_8586) ;  /* 0x0000000c00240947 */ /* 0x000fea0003800000 */
[----:B----4-:R-:W-:-:S04]  /*cf40*/  LEA R4, P0, R22, R6, 0x2 ;  /* 0x0000000616047211 */ /* 0x010fc800078010ff */
[----:B------:R-:W-:-:S05]  /*cf50*/  LEA.HI.X R5, R22, R7, R199, 0x2, P0 ;  /* 0x0000000716057211 */ /* 0x000fca00000f14c7 */
[----:B------:R1:W-:Y:S01]  /*cf60*/  ST.E.64 desc[UR50][R4.64], R150 ;  /* 0x0000009604007985 */ /* 0x0003e2000c101b32 */
[----:B------:R-:W-:Y:S05]  /*cf70*/  BRA `(.L_x_8586) ;  /* 0x0000000c00147947 */ /* 0x000fea0003800000 */
.L_x_8577:
        /* <DEDUP_REMOVED lines=9> */
[----:B------:R-:W-:-:S03]  /*d010*/  UISETP.NE.U32.AND UP1, UPT, UR8, URZ, UPT ;  /* 0x0000003f0800728c */ /* 0x000fc6000bf25070 */
[----:B------:R-:W2:Y:S01]  /*d020*/  @P1 LDG.E R3, desc[UR50][R4.64] ;  /* 0x0000003204031981 */ /* 0x000ea2000c1e1900 */
[----:B------:R-:W-:Y:S01]  /*d030*/  UISETP.NE.AND.EX UP1, UPT, UR9, URZ, UPT, UP1 ;  /* 0x0000003f0900728c */ /* 0x000fe2000bf25310 */
[----:B------:R-:W-:Y:S02]  /*d040*/  ULDC UR4, c[0x0][0xa88] ;  /* 0x0002a20000047ab9 */ /* 0x000fe40000000800 */
[----:B------:R-:W-:-:S03]  /*d050*/  IMAD.U32 R0, RZ, RZ, UR4 ;  /* 0x00000004ff007e24 */ /* 0x000fc6000f8e00ff */
[----:B------:R-:W-:-:S05]  /*d060*/  PLOP3.LUT P2, PT, PT, PT, UP1, 0x80, 0x0 ;  /* 0x000000000000781c */ /* 0x000fca0003f4f018 */
[----:B------:R-:W-:-:S04]  /*d070*/  @UP1 ULEA UR8, UP2, UR42, UR8, 0x2 ;  /* 0x000000082a081291 */ /* 0x000fc8000f84103f */
[----:B------:R-:W-:Y:S02]  /*d080*/  @UP1 ULEA.HI.X UR9, UR42, UR9, UR37, 0x2, UP2 ;  /* 0x000000092a091291 */ /* 0x000fe400090f1425 */
[----:B------:R-:W-:-:S04]  /*d090*/  IMAD.U32 R6, RZ, RZ, UR8 ;  /* 0x00000008ff067e24 */ /* 0x000fc8000f8e00ff */
[----:B------:R-:W-:-:S05]  /*d0a0*/  IMAD.U32 R7, RZ, RZ, UR9 ;  /* 0x00000009ff077e24 */ /* 0x000fca000f8e00ff */
[----:B------:R0:W5:Y:S01]  /*d0b0*/  @P2 LDG.E R0, desc[UR50][R6.64] ;  /* 0x0000003206002981 */ /* 0x000162000c1e1900 */
[----:B------:R-:W-:Y:S01]  /*d0c0*/  UMOV UR4, URZ ;  /* 0x0000003f00047c82 */ /* 0x000fe20008000000 */
[----:B------:R-:W-:Y:S01]  /*d0d0*/  UISETP.NE.AND UP1, UPT, UR45, URZ, UPT ;  /* 0x0000003f2d00728c */ /* 0x000fe2000bf25270 */
[----:B------:R-:W-:-:S10]  /*d0e0*/  ISETP.GT.AND P0, PT, R219, 0x7f, PT ;  /* 0x0000007fdb00780c */ /* 0x000fd40003f04270 */
[----:B------:R-:W-:Y:S01]  /*d0f0*/  @!UP1 ULDC UR45, c[0x0][0xad4] ;  /* 0x0002b500002d9ab9 */ /* 0x000fe20000000800 */
[----:B--2---:R-:W-:-:S13]  /*d100*/  @P1 R2UR UR4, R3 ;  /* 0x00000000030412ca */ /* 0x004fda00000e0000 */
[----:B------:R-:W-:Y:S01]  /*d110*/  USHF.R.S32.HI UR18, URZ, 0x1f, UR4 ;  /* 0x0000001f3f127899 */ /* 0x000fe20008011404 */
[----:B0-----:R-:W-:Y:S11]  /*d120*/  @P2 BRA `(.L_x_8589) ;  /* 0x0000000000102947 */ /* 0x001ff60003800000 */
[----:B------:R-:W-:Y:S05]  /*d130*/  @!P1 BRA `(.L_x_8589) ;  /* 0x00000000000c9947 */ /* 0x000fea0003800000 */
[----:B------:R-:W2:Y:S04]  /*d140*/  LDG.E R3, desc[UR50][R4.64] ;  /* 0x0000003204037981 */ /* 0x000ea8000c1e1900 */
[----:B-----5:R-:W2:Y:S02]  /*d150*/  LDG.E R0, desc[UR50][R4.64+0x4] ;  /* 0x0000043204007981 */ /* 0x020ea4000c1e1900 */
[----:B--2---:R-:W-:-:S07]  /*d160*/  IMAD.IADD R0, R0, 0x1, -R3 ;  /* 0x0000000100007824 */ /* 0x004fce00078e0a03 */
.L_x_8589:
[----:B------:R-:W-:Y:S01]  /*d170*/  USEL UR42, UR42, URZ, !UP0 ;  /* 0x0000003f2a2a7287 */ /* 0x000fe2000c000000 */
[----:B------:R-:W-:Y:S01]  /*d180*/  BSSY B1, `(.L_x_8590) ;  /* 0x0000038000017945 */ /* 0x000fe20003800000 */
[----:B------:R-:W-:-:S03]  /*d190*/  USEL UR37, UR37, URZ, !UP0 ;  /* 0x0000003f25257287 */ /* 0x000fc6000c000000 */
[----:B------:R-:W-:Y:S09]  /*d1a0*/  @P0 BRA `(.L_x_8591) ;  /* 0x0000000000d40947 */ /* 0x000ff20003800000 */
        /* <DEDUP_REMOVED lines=9> */
[----:B------:R-:W-:-:S03]  /*d240*/  UMOV UR16, 0x9b8 ;  /* 0x000009b800107882 */ /* 0x000fc60000000000 */
[----:B------:R-:W-:Y:S02]  /*d250*/  USEL UR16, UR16, 0x978, UP0 ;  /* 0x0000097810107887 */ /* 0x000fe40008000000 */
[----:B------:R-:W-:-:S06]  /*d260*/  USEL UR7, UR39, URZ, UP0 ;  /* 0x0000003f27077287 */ /* 0x000fcc0008000000 */
[----:B------:R-:W0:Y:S04]  /*d270*/  @P0 LDC R3, c[0x0][0xbec] ;  /* 0x0002fb00ff030b82 */ /* 0x000e280000000800 */
[----:B------:R-:W-:Y:S01]  /*d280*/  ULDC.64 UR10, c[0x0][UR16+0x220] ;  /* 0x00008800100a7abb */ /* 0x000fe20008000a00 */
[----:B------:R-:W-:Y:S01]  /*d290*/  ULDC.64 UR8, c[0x0][UR16+0x218] ;  /* 0x0000860010087abb */ /* 0x000fe20008000a00 */
[----:B------:R-:W-:Y:S01]  /*d2a0*/  ULDC.64 UR12, c[0x0][UR16+0x228] ;  /* 0x00008a00100c7abb */ /* 0x000fe20008000a00 */
[----:B------:R-:W-:Y:S01]  /*d2b0*/  UIMAD UR11, UR11, UR42, URZ ;  /* 0x0000002a0b0b72a4 */ /* 0x000fe2000f8e023f */
[----:B------:R-:W1:Y:S01]  /*d2c0*/  @P0 LDC R5, c[0x0][0xbf0] ;  /* 0x0002fc00ff050b82 */ /* 0x000e620000000800 */
[----:B------:R-:W-:Y:S02]  /*d2d0*/  UIMAD.WIDE.U32 UR14, UR8, UR43, URZ ;  /* 0x0000002b080e72a5 */ /* 0x000fe4000f8e003f */
        /* <DEDUP_REMOVED lines=10> */
[----:B------:R-:W-:Y:S02]  /*d380*/  IMAD.MOV.U32 R3, RZ, RZ, R6 ;  /* 0x000000ffff037224 */ /* 0x000fe400078e0006 */
[----:B------:R-:W-:Y:S01]  /*d390*/  IMAD.U32 R8, RZ, RZ, UR8 ;  /* 0x00000008ff087e24 */ /* 0x000fe2000f8e00ff */
[----:B------:R-:W-:Y:S01]  /*d3a0*/  UIADD3.X UR7, UR7, UR17, UR18, UP1, UP2 ;  /* 0x0000001107077290 */ /* 0x000fe20008fe4412 */
[----:B-1----:R-:W-:Y:S01]  /*d3b0*/  @P0 SHF.R.U32.HI R3, RZ, R5, R4 ;  /* 0x00000005ff030219 */ /* 0x002fe20000011604 */
[----:B------:R-:W-:Y:S01]  /*d3c0*/  IMAD.U32 R4, RZ, RZ, UR20 ;  /* 0x00000014ff047e24 */ /* 0x000fe2000f8e00ff */
[----:B------:R-:W-:Y:S01]  /*d3d0*/  ULDC.64 UR8, c[0x0][UR16+0x210] ;  /* 0x0000840010087abb */ /* 0x000fe20008000a00 */
[----:B------:R-:W-:Y:S01]  /*d3e0*/  IMAD.U32 R5, RZ, RZ, UR21 ;  /* 0x00000015ff057e24 */ /* 0x000fe2000f8e00ff */
[--C-:B------:R-:W-:Y:S01]  /*d3f0*/  SHF.R.S32.HI R5, RZ, 0x1f, R3.reuse ;  /* 0x0000001fff057819 */ /* 0x100fe20000011403 */
[----:B------:R-:W-:Y:S01]  /*d400*/  IMAD.MOV R7, RZ, RZ, -R3 ;  /* 0x000000ffff077224 */ /* 0x000fe200078e0a03 */
[----:B------:R-:W-:Y:S01]  /*d410*/  IADD3 R4, P0, P1, R3, UR14, R4 ;  /* 0x0000000e03047c10 */ /* 0x000fe2000f91e004 */
[----:B------:R-:W-:Y:S01]  /*d420*/  ULDC.64 UR10, c[0x0][0xba8] ;  /* 0x0002ea00000a7ab9 */ /* 0x000fe20000000a00 */
[----:B------:R-:W-:Y:S01]  /*d430*/  @!UP0 ULDC UR10, c[0x0][0xb50] ;  /* 0x0002d400000a8ab9 */ /* 0x000fe20000000800 */
[----:B------:R-:W-:Y:S01]  /*d440*/  IMAD R7, R9, R7, R6 ;  /* 0x0000000709077224 */ /* 0x000fe200078e0206 */
[----:B------:R-:W-:Y:S01]  /*d450*/  IADD3.X R5, R5, UR7, R8, P0, P1 ;  /* 0x0000000705057c10 */ /* 0x000fe200087e2408 */
[----:B------:R-:W-:-:S02]  /*d460*/  @!UP0 ULDC UR11, c[0x0][0xb54] ;  /* 0x0002d500000b8ab9 */ /* 0x000fc40000000800 */
[C---:B------:R-:W-:Y:S01]  /*d470*/  IMAD R6, R7.reuse, UR9, RZ ;  /* 0x0000000907067c24 */ /* 0x040fe2000f8e02ff */
[----:B------:R-:W-:Y:S01]  /*d480*/  SHF.R.S32.HI R3, RZ, 0x1f, R7 ;  /* 0x0000001fff037819 */ /* 0x000fe20000011407 */
[----:B------:R-:W-:-:S04]  /*d490*/  IMAD.WIDE.U32 R4, R7, UR8, R4 ;  /* 0x0000000807047c25 */ /* 0x000fc8000f8e0004 */
[----:B------:R-:W-:Y:S01]  /*d4a0*/  IMAD R3, R3, UR8, R6 ;  /* 0x0000000803037c24 */ /* 0x000fe2000f8e0206 */
[----:B------:R-:W-:-:S03]  /*d4b0*/  LEA R6, P0, R4, UR10, 0x2 ;  /* 0x0000000a04067c11 */ /* 0x000fc6000f8010ff */
[----:B------:R-:W-:-:S05]  /*d4c0*/  IMAD.IADD R3, R5, 0x1, R3 ;  /* 0x0000000105037824 */ /* 0x000fca00078e0203 */
[----:B------:R-:W-:Y:S01]  /*d4d0*/  LEA.HI.X R7, R4, UR11, R3, 0x2, P0 ;  /* 0x0000000b04077c11 */ /* 0x000fe200080f1403 */
[----:B------:R-:W-:-:S05]  /*d4e0*/  IMAD.MOV.U32 R3, RZ, RZ, -0x800000 ;  /* 0xff800000ff037424 */ /* 0x000fca00078e00ff */
[----:B------:R0:W-:Y:S02]  /*d4f0*/  STG.E desc[UR50][R6.64], R3 ;  /* 0x0000000306007986 */ /* 0x0001e4000c101932 */
.L_x_8591:
[----:B------:R-:W-:Y:S05]  /*d500*/  BSYNC B1 ;  /* 0x0000000000017941 */ /* 0x000fea0003800000 */
.L_x_8590:
[----:B------:R-:W-:-:S06]  /*d510*/  UISETP.GT.AND UP0, UPT, UR45, 0x1, UPT ;  /* 0x000000012d00788c */ /* 0x000fcc000bf04270 */
[----:B------:R-:W-:-:S13]  /*d520*/  PLOP3.LUT P0, PT, PT, PT, UP0, 0x80, 0x0 ;  /* 0x000000000000781c */ /* 0x000fda0003f0f008 */
[----:B------:R-:W-:Y:S05]  /*d530*/  @P0 BRA `(.L_x_8586) ;  /* 0x0000000400a40947 */ /* 0x000fea0003800000 */
[----:B------:R-:W1:Y:S01]  /*d540*/  LDC R11, c[0x0][0xbe8] ;  /* 0x0002fa00ff0b7b82 */ /* 0x000e620000000800 */
[----:B------:R-:W-:Y:S01]  /*d550*/  ULDC.64 UR10, c[0x0][0xaa0] ;  /* 0x0002a800000a7ab9 */ /* 0x000fe20000000a00 */
[----:B0-----:R-:W-:Y:S01]  /*d560*/  IMAD R3, R19, 0x20, R197 ;  /* 0x0000002013037824 */ /* 0x001fe200078e02c5 */
[----:B------:R-:W-:Y:S01]  /*d570*/  UIMAD UR7, UR18, UR10, URZ ;  /* 0x0000000a120772a4 */ /* 0x000fe2000f8e023f */
[----:B------:R-:W-:Y:S01]  /*d580*/  BSSY B1, `(.L_x_8592) ;  /* 0x000003a000017945 */ /* 0x000fe20003800000 */
[----:B------:R-:W-:Y:S01]  /*d590*/  UIMAD.WIDE.U32 UR8, UR4, UR10, URZ ;  /* 0x0000000a040872a5 */ /* 0x000fe2000f8e003f */
[----:B------:R-:W-:Y:S01]  /*d5a0*/  VIADD R8, R3, UR38 ;  /* 0x0000002603087c36 */ /* 0x000fe20008000000 */
[----:B------:R-:W-:-:S03]  /*d5b0*/  UIMAD UR7, UR4, UR11, UR7 ;  /* 0x0000000b040772a4 */ /* 0x000fc6000f8e0207 */
[----:B------:R-:W-:Y:S01]  /*d5c0*/  ULDC.64 UR10, c[0x0][0xae8] ;  /* 0x0002ba00000a7ab9 */ /* 0x000fe20000000a00 */
[----:B------:R-:W-:Y:S01]  /*d5d0*/  UIADD3 UR9, UR9, UR7, URZ ;  /* 0x0000000709097290 */ /* 0x000fe2000fffe03f */
[----:B------:R-:W-:-:S03]  /*d5e0*/  IMAD.MOV.U32 R3, RZ, RZ, R8 ;  /* 0x000000ffff037224 */ /* 0x000fc600078e0008 */
        /* <DEDUP_REMOVED lines=18> */
[----:B------:R-:W-:Y:S02]  /*d710*/  IMAD.U32 R4, RZ, RZ, UR42 ;  /* 0x0000002aff047e24 */ /* 0x000fe4000f8e00ff */
[----:B------:R-:W-:Y:S02]  /*d720*/  IMAD R7, R11, R7, R8 ;  /* 0x000000070b077224 */ /* 0x000fe400078e0208 */
[C---:B------:R-:W-:Y:S02]  /*d730*/  IMAD R9, R3.reuse, UR9, R6 ;  /* 0x0000000903097c24 */ /* 0x040fe4000f8e0206 */
[----:B------:R-:W-:Y:S01]  /*d740*/  IMAD.WIDE.U32 R4, R3, UR8, R4 ;  /* 0x0000000803047c25 */ /* 0x000fe2000f8e0004 */
[----:B------:R-:W-:Y:S01]  /*d750*/  SHF.R.S32.HI R3, RZ, 0x1f, R7 ;  /* 0x0000001fff037819 */ /* 0x000fe20000011407 */
[----:B------:R-:W-:-:S02]  /*d760*/  ULDC.64 UR8, c[0x0][0xad8] ;  /* 0x0002b60000087ab9 */ /* 0x000fc40000000a00 */
        /* <DEDUP_REMOVED lines=8> */
[----:B------:R-:W-:Y:S01]  /*d7f0*/  IMAD.IADD R3, R5, 0x1, R3 ;  /* 0x0000000105037824 */ /* 0x000fe200078e0203 */
[----:B------:R-:W-:Y:S01]  /*d800*/  LEA R6, P3, R4, UR8, 0x1 ;  /* 0x0000000804067c11 */ /* 0x000fe2000f8608ff */
[----:B------:R-:W-:-:S03]  /*d810*/  VIADD R0, R8, 0x20 ;  /* 0x0000002008007836 */ /* 0x000fc60000000000 */
[----:B------:R-:W-:Y:S01]  /*d820*/  LEA.HI.X R3, R4, UR9, R3, 0x1, P3 ;  /* 0x0000000904037c11 */ /* 0x000fe200098f0c03 */
[----:B------:R0:W1:Y:S01]  /*d830*/  SHFL.IDX PT, R7, R6, RZ, 0x181f ;  /* 0x00181fff06077589 */ /* 0x00006200000e0000 */
[-C--:B------:R-:W-:Y:S01]  /*d840*/  ISETP.GE.AND P1, PT, R0, R11.reuse, PT ;  /* 0x0000000b0000720c */ /* 0x080fe20003f26270 */
[----:B------:R-:W-:Y:S02]  /*d850*/  VIADD R0, R8, 0x40 ;  /* 0x0000004008007836 */ /* 0x000fe40000000000 */
[----:B------:R0:W2:Y:S03]  /*d860*/  SHFL.IDX PT, R5, R3, RZ, 0x181f ;  /* 0x00181fff03057589 */ /* 0x0000a600000e0000 */
        /* <DEDUP_REMOVED lines=9> */
[----:B------:R3:W-:Y:S04]  /*d900*/  @!P4 ST.E.128 desc[UR50][R12.64], RZ ;  /* 0x000000ff0c00c985 */ /* 0x0007e8000c101d32 */
[----:B------:R3:W-:Y:S02]  /*d910*/  @!P5 ST.E.128 desc[UR50][R4.64], RZ ;  /* 0x000000ff0400d985 */ /* 0x0007e4000c101d32 */
.L_x_8593:
[----:B------:R-:W-:Y:S05]  /*d920*/  BSYNC B1 ;  /* 0x0000000000017941 */ /* 0x000fea0003800000 */
.L_x_8592:
[----:B--23--:R2:W3:Y:S01]  /*d930*/  SHFL.IDX PT, R5, R3, 0x1, 0x181f ;  /* 0x00381f0003057f89 */ /* 0x00c4e200000e0000 */
[----:B------:R-:W-:Y:S03]  /*d940*/  BSSY B1, `(.L_x_8594) ;  /* 0x000000c000017945 */ /* 0x000fe60003800000 */
[----:B-1----:R2:W1:Y:S01]  /*d950*/  SHFL.IDX PT, R7, R6, 0x1, 0x181f ;  /* 0x00381f0006077f89 */ /* 0x00246200000e0000 */
[----:B------:R-:W-:Y:S05]  /*d960*/  @P1 BRA `(.L_x_8595) ;  /* 0x0000000000241947 */ /* 0x000fea0003800000 */
[----:B------:R-:W-:Y:S02]  /*d970*/  ULDC UR4, c[0x0][0xac8] ;  /* 0x0002b20000047ab9 */ /* 0x000fe40000000800 */
[----:B------:R-:W-:Y:S02]  /*d980*/  ISETP.GE.AND P3, PT, R2, UR4, PT ;  /* 0x0000000402007c0c */ /* 0x000fe4000bf66270 */
[----:B------:R-:W-:-:S11]  /*d990*/  ISETP.GE.AND P4, PT, R18, UR4, PT ;  /* 0x0000000412007c0c */ /* 0x000fd6000bf86270 */
[-C--:B-1----:R-:W-:Y:S02]  /*d9a0*/  @!P3 LEA R12, P1, R2, R7.reuse, 0x1 ;  /* 0x00000007020cb211 */ /* 0x082fe400078208ff */
[----:B------:R-:W-:Y:S02]  /*d9b0*/  @!P4 LEA R4, P2, R18, R7, 0x1 ;  /* 0x000000071204c211 */ /* 0x000fe400078408ff */
[-C--:B---3--:R-:W-:Y:S02]  /*d9c0*/  @!P3 LEA.HI.X R13, R2, R5.reuse, R218, 0x1, P1 ;  /* 0x00000005020db211 */ /* 0x088fe400008f0cda */
[----:B------:R-:W-:-:S03]  /*d9d0*/  @!P4 LEA.HI.X R5, R18, R5, R217, 0x1, P2 ;  /* 0x000000051205c211 */ /* 0x000fc600010f0cd9 */
[----:B------:R4:W-:Y:S04]  /*d9e0*/  @!P3 ST.E.128 desc[UR50][R12.64], RZ ;  /* 0x000000ff0c00b985 */ /* 0x0009e8000c101d32 */
[----:B------:R4:W-:Y:S02]  /*d9f0*/  @!P4 ST.E.128 desc[UR50][R4.64], RZ ;  /* 0x000000ff0400c985 */ /* 0x0009e4000c101d32 */
.L_x_8595:
[----:B------:R-:W-:Y:S05]  /*da00*/  BSYNC B1 ;  /* 0x0000000000017941 */ /* 0x000fea0003800000 */
.L_x_8594:
[----:B---34-:R3:W4:Y:S01]  /*da10*/  SHFL.IDX PT, R5, R3, 0x2, 0x181f ;  /* 0x00581f0003057f89 */ /* 0x01872200000e0000 */
        /* <DEDUP_REMOVED lines=8> */
[-C--:B----4-:R-:W-:Y:S02]  /*daa0*/  @!P2 LEA.HI.X R13, R2, R5.reuse, R218, 0x1, P0 ;  /* 0x00000005020da211 */ /* 0x090fe400000f0cda */
[----:B------:R-:W-:-:S03]  /*dab0*/  @!P3 LEA.HI.X R5, R18, R5, R217, 0x1, P1 ;  /* 0x000000051205b211 */ /* 0x000fc600008f0cd9 */
[----:B------:R1:W-:Y:S04]  /*dac0*/  @!P2 ST.E.128 desc[UR50][R12.64], RZ ;  /* 0x000000ff0c00a985 */ /* 0x0003e8000c101d32 */
[----:B------:R1:W-:Y:S02]  /*dad0*/  @!P3 ST.E.128 desc[UR50][R4.64], RZ ;  /* 0x000000ff0400b985 */ /* 0x0003e4000c101d32 */
.L_x_8597:
[----:B------:R-:W-:Y:S05]  /*dae0*/  BSYNC B1 ;  /* 0x0000000000017941 */ /* 0x000fea0003800000 */
.L_x_8596:
[----:B------:R-:W-:Y:S01]  /*daf0*/  VIADD R0, R8, 0x60 ;  /* 0x0000006008007836 */ /* 0x000fe20000000000 */
[----:B0-23--:R-:W0:Y:S04]  /*db00*/  SHFL.IDX PT, R3, R3, 0x3, 0x181f ;  /* 0x00781f0003037f89 */ /* 0x00de2800000e0000 */
[----:B------:R-:W-:Y:S01]  /*db10*/  ISETP.GE.AND P0, PT, R0, R11, PT ;  /* 0x0000000b0000720c */ /* 0x000fe20003f06270 */
[----:B-1--4-:R1:W2:-:S12]  /*db20*/  SHFL.IDX PT, R5, R6, 0x3, 0x181f ;  /* 0x00781f0006057f89 */ /* 0x01229800000e0000 */
[----:B-1----:R-:W-:Y:S05]  /*db30*/  @P0 BRA `(.L_x_8586) ;  /* 0x0000000000240947 */ /* 0x002fea0003800000 */
[----:B------:R-:W-:Y:S02]  /*db40*/  ULDC UR4, c[0x0][0xac8] ;  /* 0x0002b20000047ab9 */ /* 0x000fe40000000800 */
[----:B------:R-:W-:Y:S02]  /*db50*/  ISETP.GE.AND P2, PT, R2, UR4, PT ;  /* 0x0000000402007c0c */ /* 0x000fe4000bf46270 */
[----:B------:R-:W-:-:S11]  /*db60*/  ISETP.GE.AND P3, PT, R18, UR4, PT ;  /* 0x0000000412007c0c */ /* 0x000fd6000bf66270 */
[-C--:B--2---:R-:W-:Y:S02]  /*db70*/  @!P2 LEA R6, P0, R2, R5.reuse, 0x1 ;  /* 0x000000050206a211 */ /* 0x084fe400078008ff */
[----:B------:R-:W-:Y:S02]  /*db80*/  @!P3 LEA R4, P1, R18, R5, 0x1 ;  /* 0x000000051204b211 */ /* 0x000fe400078208ff */
[-C--:B0-----:R-:W-:Y:S02]  /*db90*/  @!P2 LEA.HI.X R7, R2, R3.reuse, R218, 0x1, P0 ;  /* 0x000000030207a211 */ /* 0x081fe400000f0cda */
[----:B------:R-:W-:-:S03]  /*dba0*/  @!P3 LEA.HI.X R5, R18, R3, R217, 0x1, P1 ;  /* 0x000000031205b211 */ /* 0x000fc600008f0cd9 */
[----:B------:R0:W-:Y:S04]  /*dbb0*/  @!P2 ST.E.128 desc[UR50][R6.64], RZ ;  /* 0x000000ff0600a985 */ /* 0x0001e8000c101d32 */
[----:B------:R0:W-:Y:S02]  /*dbc0*/  @!P3 ST.E.128 desc[UR50][R4.64], RZ ;  /* 0x000000ff0400b985 */ /* 0x0001e4000c101d32 */
.L_x_8586:
[----:B------:R-:W-:Y:S05]  /*dbd0*/  BSYNC B0 ;  /* 0x0000000000007941 */ /* 0x000fea0003800000 */
.L_x_8576:
[----:B------:R-:W-:Y:S02]  /*dbe0*/  ULDC UR4, c[0x0][0xc3c] ;  /* 0x00030f0000047ab9 */ /* 0x000fe40000000800 */
[----:B------:R-:W-:-:S13]  /*dbf0*/  ISETP.GE.AND P0, PT, R35, UR4, PT ;  /* 0x0000000423007c0c */ /* 0x000fda000bf06270 */
[----:B------:R-:W-:Y:S05]  /*dc00*/  @!P0 BRA `(.L_x_8598) ;  /* 0xffffff3000f88947 */ /* 0x000fea000383ffff */
[----:B------:R-:W-:Y:S05]  /*dc10*/  EXIT ;  /* 0x000000000000794d */ /* 0x000fea0003800000 */
.L_x_8539:
[----:B------:R-:W-:-:S08]  /*dc20*/  NOP ;  /* 0x0000000000007918 */ /* 0x000fd00000000000 */
[----:B------:R-:W0:-:S00]  /*dc30*/  USETMAXREG.DEALLOC.CTAPOOL 0x18 ;  /* 0x00000018000079c8 */ /* 0x000e0000080e0500 */
        /* <DEDUP_REMOVED lines=16> */
.L_x_8599:
[----:B0-----:R-:W0:Y:S01]  /*dd40*/  S2R R0, SR_TID.X ;  /* 0x0000000000007919 */ /* 0x001e220000002100 */
[----:B------:R-:W-:Y:S01]  /*dd50*/  ULDC UR4, c[0x0][0xc3c] ;  /* 0x00030f0000047ab9 */ /* 0x000fe20000000800 */
[----:B------:R-:W1:Y:S01]  /*dd60*/  S2UR UR6, SR_CTAID.X ;  /* 0x00000000000679c3 */ /* 0x000e620000002500 */
[----:B------:R-:W-:Y:S01]  /*dd70*/  ULDC UR5, c[0x0][0xc38] ;  /* 0x00030e0000057ab9 */ /* 0x000fe20000000800 */
[----:B0-----:R-:W-:-:S04]  /*dd80*/  LOP3.LUT R0, R0, 0x1f, RZ, 0xc0, !PT ;  /* 0x0000001f00007812 */ /* 0x001fc800078ec0ff */
[----:B------:R-:W-:-:S04]  /*dd90*/  ISETP.NE.AND P0, PT, R0, 0x1f, PT ;  /* 0x0000001f0000780c */ /* 0x000fc80003f05270 */
[----:B------:R-:W-:-:S13]  /*dda0*/  ISETP.GE.OR P1, PT, R0, UR4, !P0 ;  /* 0x0000000400007c0c */ /* 0x000fda000c726670 */
[----:B------:R-:W0:Y:S08]  /*ddb0*/  @!P1 LDC.64 R2, c[0x0][0xc80] ;  /* 0x00032000ff029b82 */ /* 0x000e300000000a00 */
[----:B------:R-:W2:Y:S01]  /*ddc0*/  @!P1 LDC.64 R4, c[0x0][0xc78] ;  /* 0x00031e00ff049b82 */ /* 0x000ea20000000a00 */
[----:B0-----:R-:W-:-:S05]  /*ddd0*/  @!P1 IMAD.WIDE.U32 R2, R0, 0x4, R2 ;  /* 0x0000000400029825 */ /* 0x001fca00078e0002 */
[----:B------:R2:W3:Y:S02]  /*dde0*/  @!P1 LDG.E R6, desc[UR50][R2.64] ;  /* 0x0000003202069981 */ /* 0x0004e4000c1e1900 */
[----:B--2---:R-:W-:-:S04]  /*ddf0*/  @!P1 IMAD.WIDE.U32 R2, R0, 0x4, R4 ;  /* 0x0000000400029825 */ /* 0x004fc800078e0004 */
[----:B------:R-:W-:-:S06]  /*de00*/  IMAD.MOV.U32 R5, RZ, RZ, RZ ;  /* 0x000000ffff057224 */ /* 0x000fcc00078e00ff */
        /* <DEDUP_REMOVED lines=31> */
.L_x_8603:
        /* <DEDUP_REMOVED lines=39> */
.L_x_8601:
        /* <DEDUP_REMOVED lines=12> */
.L_x_8604:
[----:B----4-:R-:W-:Y:S01]  /*e330*/  IMAD R2, R8, UR5, R9 ;  /* 0x0000000508027c24 */ /* 0x010fe2000f8e0209 */
[----:B-1----:R-:W-:Y:S01]  /*e340*/  ISETP.NE.AND P0, PT, R7, 0x1, PT ;  /* 0x000000010700780c */ /* 0x002fe20003f05270 */
[----:B------:R-:W-:-:S03]  /*e350*/  VIADD R12, R10, UR4 ;  /* 0x000000040a0c7c36 */ /* 0x000fc60008000000 */
[----:B------:R1:W-:Y:S01]  /*e360*/  STL [R1], R2 ;  /* 0x0000000201007387 */ /* 0x0003e20000100800 */
[----:B0-----:R-:W-:-:S03]  /*e370*/  IADD3 R5, -R2, UR6, RZ ;  /* 0x0000000602057c10 */ /* 0x001fc6000fffe1ff */
[----:B------:R1:W-:Y:S05]  /*e380*/  STL [R1+0xc], R12 ;  /* 0x00000c0c01007387 */ /* 0x0003ea0000100800 */
[----:B------:R-:W-:Y:S05]  /*e390*/  @!P0 BRA `(.L_x_8605) ;  /* 0x0000000000e08947 */ /* 0x000fea0003800000 */
[-C--:B--2---:R-:W-:Y:S02]  /*e3a0*/  IABS R6, R4.reuse ;  /* 0x0000000400067213 */ /* 0x084fe40000000000 */
[----:B------:R-:W-:Y:S02]  /*e3b0*/  IABS R8, R7 ;  /* 0x0000000700087213 */ /* 0x000fe40000000000 */
[----:B------:R-:W0:Y:S08]  /*e3c0*/  I2F.RP R9, R6 ;  /* 0x0000000600097306 */ /* 0x000e300000209400 */
[----:B------:R-:W2:Y:S08]  /*e3d0*/  I2F.RP R10, R8 ;  /* 0x00000008000a7306 */ /* 0x000eb00000209400 */
[----:B0-----:R-:W1:Y:S08]  /*e3e0*/  MUFU.RCP R9, R9 ;  /* 0x0000000900097308 */ /* 0x001e700000001000 */
[----:B--2---:R-:W-:Y:S01]  /*e3f0*/  MUFU.RCP R10, R10 ;  /* 0x0000000a000a7308 */ /* 0x004fe20000001000 */
[----:B-1----:R-:W-:Y:S01]  /*e400*/  VIADD R2, R9, 0xffffffe ;  /* 0x0ffffffe09027836 */ /* 0x002fe20000000000 */
[----:B------:R-:W-:-:S06]  /*e410*/  IABS R9, R4 ;  /* 0x0000000400097213 */ /* 0x000fcc0000000000 */
[----:B---3--:R0:W1:Y:S02]  /*e420*/  F2I.FTZ.U32.TRUNC.NTZ R3, R2 ;  /* 0x0000000200037305 */ /* 0x008064000021f000 */
        /* <DEDUP_REMOVED lines=8> */
[----:B------:R-:W-:Y:S02]  /*e4b0*/  VIADD R3, R10, 0xffffffe ;  /* 0x0ffffffe0a037836 */ /* 0x000fe40000000000 */
[----:B------:R-:W-:Y:S01]  /*e4c0*/  IMAD.MOV.U32 R2, RZ, RZ, RZ ;  /* 0x000000ffff027224 */ /* 0x000fe200078e00ff */
[----:B------:R-:W-:-:S03]  /*e4d0*/  ISETP.GT.U32.AND P1, PT, R6, R11, PT ;  /* 0x0000000b0600720c */ /* 0x000fc60003f24070 */
        /* <DEDUP_REMOVED lines=36> */
.L_x_8605:
[----:B-1-3--:R-:W0:Y:S02]  /*e720*/  LDC.64 R2, c[0x0][0xc90] ;  /* 0x00032400ff027b82 */ /* 0x00ae240000000a00 */
        /* <DEDUP_REMOVED lines=60> */
.L_x_8606:
[----:B01----:R-:W-:-:S05]  /*eaf0*/  LOP3.LUT R3, RZ, R2, RZ, 0x33, !PT ;  /* 0x00000002ff037212 */ /* 0x003fca00078e33ff */
[----:B------:R-:W-:-:S05]  /*eb00*/  IMAD.IADD R2, R4, 0x1, R3 ;  /* 0x0000000104027824 */ /* 0x000fca00078e0203 */
[----:B------:R1:W-:Y:S01]  /*eb10*/  STL [R1+0x4], R2 ;  /* 0x0000040201007387 */ /* 0x0003e20000100800 */
[----:B------:R-:W-:Y:S05]  /*eb20*/  BRA `(.L_x_8607) ;  /* 0x0000000000107947 */ /* 0x000fea0003800000 */
.L_x_8602:
[----:B------:R-:W-:Y:S01]  /*eb30*/  IMAD.U32 R2, RZ, RZ, UR6 ;  /* 0x00000006ff027e24 */ /* 0x000fe2000f8e00ff */
[----:B------:R0:W-:Y:S04]  /*eb40*/  STL [R1+0x4], RZ ;  /* 0x000004ff01007387 */ /* 0x0001e80000100800 */
[----:B------:R0:W-:Y:S04]  /*eb50*/  STL [R1+0x8], RZ ;  /* 0x000008ff01007387 */ /* 0x0001e80000100800 */
[----:B------:R0:W-:Y:S02]  /*eb60*/  STL [R1], R2 ;  /* 0x0000000201007387 */ /* 0x0001e40000100800 */
.L_x_8607:
        /* <DEDUP_REMOVED lines=10> */
.L_x_8600:
        /* <DEDUP_REMOVED lines=23> */
[----:B------:R-:W-:Y:S02]  /*ed80*/  SHF.R.U32.HI R4, RZ, 0x3, R4 ;  /* 0x00000003ff047819 */ /* 0x000fe40000011604 */
        /* <DEDUP_REMOVED lines=9> */
.L_x_8709:
[----:B------:R-:W2:Y:S01]  /*ee20*/  LDL R0, [R1+0xc] ;  /* 0x00000c0001007983 */ /* 0x000ea20000100800 */
[----:B0-----:R-:W2:Y:S01]  /*ee30*/  LDC.64 R2, c[0x0][0xc88] ;  /* 0x00032200ff027b82 */ /* 0x001ea20000000a00 */
[----:B------:R-:W-:Y:S05]  /*ee40*/  YIELD ;  /* 0x0000000000007946 */ /* 0x000fea0003800000 */
[----:B------:R-:W-:Y:S01]  /*ee50*/  ULDC.64 UR4, c[0x0][0xa28] ;  /* 0x00028a0000047ab9 */ /* 0x000fe20000000a00 */
[----:B-1----:R-:W-:Y:S01]  /*ee60*/  IMAD.MOV.U32 R6, RZ, RZ, RZ ;  /* 0x000000ffff067224 */ /* 0x002fe200078e00ff */
[----:B------:R-:W-:Y:S01]  /*ee70*/  ISETP.NE.U32.AND P0, PT, RZ, UR4, PT ;  /* 0x00000004ff007c0c */ /* 0x000fe2000bf05070 */
[----:B------:R-:W-:Y:S01]  /*ee80*/  ULDC.64 UR8, c[0x0][0xa18] ;  /* 0x0002860000087ab9 */ /* 0x000fe20000000a00 */
[----:B------:R-:W-:Y:S01]  /*ee90*/  ULDC.64 UR6, c[0x0][0xa08] ;  /* 0x0002820000067ab9 */ /* 0x000fe20000000a00 */
[----:B--2---:R-:W-:-:S05]  /*eea0*/  IMAD.WIDE R2, R0, 0x4, R2 ;  /* 0x0000000400027825 */ /* 0x004fca00078e0202 */
[----:B------:R-:W2:Y:S01]  /*eeb0*/  LDG.E R11, desc[UR50][R2.64] ;  /* 0x00000032020b7981 */ /* 0x000ea2000c1e1900 */
[----:B------:R-:W-:Y:S01]  /*eec0*/  ISETP.NE.AND.EX P0, PT, RZ, UR5, PT, P0 ;  /* 0x00000005ff007c0c */ /* 0x000fe2000bf05300 */
[----:B------:R-:W-:Y:S01]  /*eed0*/  IMAD.MOV.U32 R0, RZ, RZ, RZ ;  /* 0x000000ffff007224 */ /* 0x000fe200078e00ff */
        /* <DEDUP_REMOVED lines=44> */
.L_x_8609:
        /* <DEDUP_REMOVED lines=14> */
[----:B------:R-:W-:-:S04]  /*f280*/  IADD3 R6, P0, R17, UR4, RZ ;  /* 0x0000000411067c10 */ /* 0x000fc8000ff1e0ff */
[----:B--2---:R-:W-:-:S05]  /*f290*/  IADD3.X R7, R10, UR5, RZ, P0, !PT ;  /* 0x000000050a077c10 */ /* 0x004fca00087fe4ff */
[----:B------:R3:W5:Y:S01]  /*f2a0*/  LDG.E R6, desc[UR50][R6.64] ;  /* 0x0000003206067981 */ /* 0x000762000c1e1900 */
[----:B------:R-:W-:Y:S05]  /*f2b0*/  BRA `(.L_x_8611) ;  /* 0x0000000000107947 */ /* 0x000fea0003800000 */
.L_x_8610:
[----:B------:R-:W-:Y:S05]  /*f2c0*/  @!P0 BRA `(.L_x_8611) ;  /* 0x00000000000c8947 */ /* 0x000fea0003800000 */
[----:B------:R-:W3:Y:S04]  /*f2d0*/  LDG.E R6, desc[UR50][R4.64] ;  /* 0x0000003204067981 */ /* 0x000ee8000c1e1900 */
[----:B------:R-:W3:Y:S02]  /*f2e0*/  LDG.E R4, desc[UR50][R4.64+0x4] ;  /* 0x0000043204047981 */ /* 0x000ee4000c1e1900 */
[----:B---3--:R-:W-:-:S07]  /*f2f0*/  IMAD.IADD R6, R4, 0x1, -R6 ;  /* 0x0000000104067824 */ /* 0x008fce00078e0a06 */
.L_x_8611:
[----:B------:R-:W4:Y:S01]  /*f300*/  LDL R5, [R1+0x4] ;  /* 0x0000040001057983 */ /* 0x000f220000100800 */
[----:B-----5:R-:W-:Y:S01]  /*f310*/  IMAD.IADD R6, R6, 0x1, -R0 ;  /* 0x0000000106067824 */ /* 0x020fe200078e0a00 */
[----:B------:R-:W-:Y:S01]  /*f320*/  BSSY B0, `(.L_x_8612) ;  /* 0x000003a000007945 */ /* 0x000fe20003800000 */
[----:B------:R-:W0:Y:S02]  /*f330*/  LDC R0, c[0x0][0x448] ;  /* 0x00011200ff007b82 */ /* 0x000e240000000800 */
[----:B0-----:R-:W-:-:S13]  /*f340*/  ISETP.NE.AND P0, PT, R0, 0x1, PT ;  /* 0x000000010000780c */ /* 0x001fda0003f05270 */
[----:B--2---:R-:W0:Y:S08]  /*f350*/  @P0 LDC R3, c[0x0][0x44c] ;  /* 0x00011300ff030b82 */ /* 0x004e300000000800 */
[----:B------:R-:W2:Y:S01]  /*f360*/  @P0 LDC R4, c[0x0][0x450] ;  /* 0x00011400ff040b82 */ /* 0x000ea20000000800 */
[----:B----4-:R-:W-:Y:S02]  /*f370*/  IMAD.SHL.U32 R0, R5, 0x80, RZ ;  /* 0x0000008005007824 */ /* 0x010fe400078e00ff */
[----:B------:R-:W-:-:S02]  /*f380*/  IMAD.MOV.U32 R5, RZ, RZ, RZ ;  /* 0x000000ffff057224 */ /* 0x000fc400078e00ff */
[----:B------:R-:W-:Y:S02]  /*f390*/  VIADD R0, R0, 0x7f ;  /* 0x0000007f00007836 */ /* 0x000fe40000000000 */
[----:B------:R-:W-:Y:S02]  /*f3a0*/  IMAD.MOV.U32 R10, RZ, RZ, R5 ;  /* 0x000000ffff0a7224 */ /* 0x000fe400078e0005 */
[----:B0-----:R-:W-:-:S05]  /*f3b0*/  @P0 IMAD.HI.U32 R3, R0, R3, RZ ;  /* 0x0000000300030227 */ /* 0x001fca00078e00ff */
[----:B--2---:R-:W-:Y:S02]  /*f3c0*/  @P0 SHF.R.U32.HI R0, RZ, R4, R3 ;  /* 0x00000004ff000219 */ /* 0x004fe40000011603 */
[C---:B------:R-:W-:Y:S01]  /*f3d0*/  IADD3 R3, R6.reuse, 0x80, -R9 ;  /* 0x0000008006037810 */ /* 0x040fe20007ffe809 */
[----:B------:R-:W-:Y:S01]  /*f3e0*/  VIADD R6, R6, 0x7f ;  /* 0x0000007f06067836 */ /* 0x000fe20000000000 */
[----:B-1----:R-:W-:-:S03]  /*f3f0*/  LOP3.LUT R9, R2, 0xff, RZ, 0xc0, !PT ;  /* 0x000000ff02097812 */ /* 0x002fc600078ec0ff */
[----:B------:R-:W-:Y:S01]  /*f400*/  IMAD.IADD R0, R3, 0x1, R0 ;  /* 0x0000000103007824 */ /* 0x000fe200078e0200 */
[----:B------:R-:W-:-:S04]  /*f410*/  SHF.R.S32.HI R3, RZ, 0x1f, R6 ;  /* 0x0000001fff037819 */ /* 0x000fc80000011406 */
[----:B------:R-:W-:Y:S02]  /*f420*/  SHF.R.S32.HI R4, RZ, 0x1f, R0 ;  /* 0x0000001fff047819 */ /* 0x000fe40000011400 */
[----:B------:R-:W-:Y:S02]  /*f430*/  LEA.HI R3, R3, R6, RZ, 0x7 ;  /* 0x0000000603037211 */ /* 0x000fe400078f38ff */
[----:B------:R-:W-:Y:S02]  /*f440*/  LEA.HI R4, R4, R0, RZ, 0x7 ;  /* 0x0000000004047211 */ /* 0x000fe400078f38ff */
[----:B------:R-:W-:Y:S02]  /*f450*/  SHF.R.U32.HI R0, RZ, 0x10, R2 ;  /* 0x00000010ff007819 */ /* 0x000fe40000011602 */
[----:B------:R-:W-:Y:S02]  /*f460*/  SHF.R.S32.HI R3, RZ, 0x7, R3 ;  /* 0x00000007ff037819 */ /* 0x000fe40000011403 */
[----:B------:R-:W-:-:S02]  /*f470*/  ISETP.NE.AND P0, PT, R0, RZ, PT ;  /* 0x000000ff0000720c */ /* 0x000fc40003f05270 */
[----:B------:R-:W-:-:S04]  /*f480*/  SHF.R.S32.HI R4, RZ, 0x7, R4 ;  /* 0x00000007ff047819 */ /* 0x000fc80000011404 */
[----:B------:R-:W-:-:S04]  /*f490*/  VIMNMX R8, R3, R4, PT ;  /* 0x0000000403087248 */ /* 0x000fc80003fe0100 */
[----:B------:R-:W-:Y:S01]  /*f4a0*/  ISETP.GE.AND P1, PT, R8, 0x1, PT ;  /* 0x000000010800780c */ /* 0x000fe20003f26270 */
[----:B------:R0:W-:Y:S02]  /*f4b0*/  STL [R1+0x30], R8 ;  /* 0x0000300801007387 */ /* 0x0001e40000100800 */
[----:B------:R-:W1:Y:S02]  /*f4c0*/  @!P0 LDC R0, c[0x0][0x9f0] ;  /* 0x00027c00ff008b82 */ /* 0x000e640000000800 */
[----:B------:R0:W-:Y:S04]  /*f4d0*/  STL [R1+0x3c], R5 ;  /* 0x00003c0501007387 */ /* 0x0001e80000100800 */
[----:B------:R0:W-:Y:S04]  /*f4e0*/  STL [R1+0x58], R9 ;  /* 0x0000580901007387 */ /* 0x0001e80000100800 */
        /* <DEDUP_REMOVED lines=9> */
[----:B---3--:R-:W-:Y:S01]  /*f580*/  IMAD.HI.U32 R7, R3, R5, R2 ;  /* 0x0000000503077227 */ /* 0x008fe200078e0002 */
        /* <DEDUP_REMOVED lines=19> */
.L_x_8613:
[----:B------:R-:W-:Y:S05]  /*f6c0*/  BSYNC B0 ;  /* 0x0000000000007941 */ /* 0x000fea0003800000 */
.L_x_8612:
        /* <DEDUP_REMOVED lines=12> */
[----:B0-----:R-:W0:Y:S01]  /*f790*/  S2R R5, SR_LANEID ;  /* 0x0000000000057919 */ /* 0x001e220000000000 */
[----:B------:R-:W-:Y:S01]  /*f7a0*/  VOTEU.ANY UR4, UPT, PT ;  /* 0x0000000000047886 */ /* 0x000fe200038e0100 */
[----:B------:R-:W1:Y:S01]  /*f7b0*/  LDC.64 R2, c[0x0][0xc60] ;  /* 0x00031800ff027b82 */ /* 0x000e620000000a00 */
[----:B------:R-:W0:Y:S02]  /*f7c0*/  FLO.U32 R0, UR4 ;  /* 0x0000000400007d00 */ /* 0x000e2400080e0000 */
[----:B0-----:R-:W-:-:S06]  /*f7d0*/  ISETP.EQ.U32.AND P0, PT, R0, R5, PT ;  /* 0x000000050000720c */ /* 0x001fcc0003f02070 */
[----:B------:R-:W1:Y:S07]  /*f7e0*/  POPC R5, UR4 ;  /* 0x0000000400057d09 */ /* 0x000e6e0008000000 */
[----:B-1----:R-:W4:Y:S01]  /*f7f0*/  @P0 ATOMG.E.ADD.STRONG.GPU PT, R3, desc[UR50][R2.64], R5 ;  /* 0x00000005020309a8 */ /* 0x002f2200081ee1f2 */
[----:B------:R-:W0:Y:S02]  /*f800*/  S2R R4, SR_LTMASK ;  /* 0x0000000000047919 */ /* 0x000e240000003900 */
[----:B0-----:R-:W-:-:S04]  /*f810*/  LOP3.LUT R4, R4, UR4, RZ, 0xc0, !PT ;  /* 0x0000000404047c12 */ /* 0x001fc8000f8ec0ff */
[----:B---3--:R-:W0:Y:S01]  /*f820*/  POPC R7, R4 ;  /* 0x0000000400077309 */ /* 0x008e220000000000 */
[----:B----4-:R-:W0:Y:S02]  /*f830*/  SHFL.IDX PT, R0, R3, R0, 0x1f ;  /* 0x00001f0003007589 */ /* 0x010e2400000e0000 */
[----:B0-----:R-:W-:-:S05]  /*f840*/  IADD3 R0, R0, UR37, R7 ;  /* 0x0000002500007c10 */ /* 0x001fca000fffe007 */
[----:B------:R4:W-:Y:S01]  /*f850*/  STL [R1], R0 ;  /* 0x0000000001007387 */ /* 0x0009e20000100800 */
[----:B------:R-:W-:Y:S05]  /*f860*/  BRA `(.L_x_8616) ;  /* 0x0000003800c87947 */ /* 0x000fea0003800000 */
.L_x_8615:
        /* <DEDUP_REMOVED lines=12> */
[----:B---3--:R-:W-:-:S02]  /*f930*/  IMAD.U32 R7, RZ, RZ, UR9 ;  /* 0x00000009ff077e24 */ /* 0x008fc4000f8e00ff */
[----:B--2---:R-:W-:Y:S02]  /*f940*/  IMAD.U32 R10, RZ, RZ, UR4 ;  /* 0x00000004ff0a7e24 */ /* 0x004fe4000f8e00ff */
[----:B------:R-:W-:Y:S02]  /*f950*/  IMAD.U32 R11, RZ, RZ, UR5 ;  /* 0x00000005ff0b7e24 */ /* 0x000fe4000f8e00ff */
[----:B------:R-:W-:Y:S02]  /*f960*/  IMAD.MOV.U32 R8, RZ, RZ, 0x70 ;  /* 0x00000070ff087424 */ /* 0x000fe400078e00ff */
[----:B------:R-:W-:Y:S02]  /*f970*/  IMAD.MOV.U32 R12, RZ, RZ, 0x1 ;  /* 0x00000001ff0c7424 */ /* 0x000fe400078e00ff */
[----:B------:R-:W-:-:S07]  /*f980*/  IMAD.MOV.U32 R13, RZ, RZ, RZ ;  /* 0x000000ffff0d7224 */ /* 0x000fce00078e00ff */
[----:B------:R-:W-:-:S07]  /*f990*/  LEPC R20, `(.L_x_8618) ;  /* 0x000000001014794e */ /* 0x000fce0000000000 */
[----:B-1----:R-:W-:Y:S05]  /*f9a0*/  CALL.ABS.NOINC R2 ;  /* 0x0000000002007343 */ /* 0x002fea0003c00000 */
.L_x_8618:
[----:B------:R-:W-:Y:S05]  /*f9b0*/  BSYNC B6 ;  /* 0x0000000000067941 */ /* 0x000fea0003800000 */
.L_x_8617:
        /* <DEDUP_REMOVED lines=9> */
[----:B------:R-:W-:Y:S02]  /*fa50*/  IMAD.U32 R4, RZ, RZ, UR6 ;  /* 0x00000006ff047e24 */ /* 0x000fe4000f8e00ff */
[----:B0-----:R-:W-:Y:S02]  /*fa60*/  IMAD.U32 R5, RZ, RZ, UR7 ;  /* 0x00000007ff057e24 */ /* 0x001fe4000f8e00ff */
[----:B------:R-:W-:Y:S02]  /*fa70*/  IMAD.U32 R6, RZ, RZ, UR8 ;  /* 0x00000008ff067e24 */ /* 0x000fe4000f8e00ff */
[----:B---3--:R-:W-:-:S02]  /*fa80*/  IMAD.U32 R7, RZ, RZ, UR9 ;  /* 0x00000009ff077e24 */ /* 0x008fc4000f8e00ff */
[----:B--2---:R-:W-:Y:S02]  /*fa90*/  IMAD.U32 R10, RZ, RZ, UR4 ;  /* 0x00000004ff0a7e24 */ /* 0x004fe4000f8e00ff */
[----:B------:R-:W-:Y:S02]  /*faa0*/  IMAD.U32 R11, RZ, RZ, UR5 ;  /* 0x00000005ff0b7e24 */ /* 0x000fe4000f8e00ff */
[----:B------:R-:W-:Y:S02]  /*fab0*/  IMAD.MOV.U32 R8, RZ, RZ, 0x70 ;  /* 0x00000070ff087424 */ /* 0x000fe400078e00ff */
[----:B------:R-:W-:Y:S02]  /*fac0*/  IMAD.MOV.U32 R12, RZ, RZ, 0x1 ;  /* 0x00000001ff0c7424 */ /* 0x000fe400078e00ff */
[----:B-1----:R-:W-:-:S07]  /*fad0*/  IMAD.MOV.U32 R13, RZ, RZ, RZ ;  /* 0x000000ffff0d7224 */ /* 0x002fce00078e00ff */
[----:B------:R-:W-:-:S07]  /*fae0*/  LEPC R20, `(.L_x_8621) ;  /* 0x000000001014794e */ /* 0x000fce0000000000 */
[----:B----4-:R-:W-:Y:S05]  /*faf0*/  CALL.ABS.NOINC R2 ;  /* 0x0000000002007343 */ /* 0x010fea0003c00000 */
.L_x_8621:
        /* <DEDUP_REMOVED lines=16> */
.L_x_8620:
[----:B------:R-:W-:Y:S05]  /*fc00*/  BSYNC B6 ;  /* 0x0000000000067941 */ /* 0x000fea0003800000 */
.L_x_8619:
[----:B------:R-:W4:Y:S01]  /*fc10*/  LDL.LU R4, [R1+0x1c] ;  /* 0x00001c0001047983 */ /* 0x000f220000300800 */
[----:B------:R-:W-:-:S03]  /*fc20*/  ULDC.64 UR4, c[0x0][0x9f8] ;  /* 0x00027e0000047ab9 */ /* 0x000fc60000000a00 */
[----:B---3--:R-:W3:Y:S01]  /*fc30*/  LDL R7, [R1+0x10] ;  /* 0x0000100001077983 */ /* 0x008ee20000100800 */
[----:B------:R-:W-:-:S03]  /*fc40*/  ISETP.NE.U32.AND P0, PT, RZ, UR4, PT ;  /* 0x00000004ff007c0c */ /* 0x000fc6000bf05070 */
[----:B------:R-:W5:Y:S01]  /*fc50*/  LDL R0, [R1+0x34] ;  /* 0x0000340001007983 */ /* 0x000f620000100800 */
[----:B------:R-:W-:-:S13]  /*fc60*/  ISETP.NE.AND.EX P0, PT, RZ, UR5, PT, P0 ;  /* 0x00000005ff007c0c */ /* 0x000fda000bf05300 */
[----:B------:R-:W-:-:S04]  /*fc70*/  @P0 IADD3 R2, P1, R17, UR4, RZ ;  /* 0x0000000411020c10 */ /* 0x000fc8000ff3e0ff */
[----:B----4-:R-:W-:Y:S01]  /*fc80*/  @P0 IADD3.X R3, R4, UR5, RZ, P1, !PT ;  /* 0x0000000504030c10 */ /* 0x010fe20008ffe4ff */
[----:B------:R-:W-:-:S04]  /*fc90*/  ULDC.64 UR4, c[0x0][0xa08] ;  /* 0x0002820000047ab9 */ /* 0x000fc80000000a00 */
[----:B---3--:R1:W0:Y:S02]  /*fca0*/  @P0 LDG.E R7, desc[UR50][R2.64] ;  /* 0x0000003202070981 */ /* 0x008224000c1e1900 */
        /* <DEDUP_REMOVED lines=14> */
.L_x_8725:
        /* <DEDUP_REMOVED lines=9> */
.L_x_8728:
[----:B------:R-:W-:Y:S05]  /*fe20*/  @!P6 BRA `(.L_x_8623) ;  /* 0x000000040008e947 */ /* 0x000fea0003800000 */
[----:B------:R-:W-:-:S04]  /*fe30*/  ISETP.NE.U32.AND P0, PT, R2, RZ, PT ;  /* 0x000000ff0200720c */ /* 0x000fc80003f05070 */
[----:B------:R-:W-:-:S13]  /*fe40*/  ISETP.NE.AND.EX P0, PT, R3, RZ, PT, P0 ;  /* 0x000000ff0300720c */ /* 0x000fda0003f05300 */
[----:B------:R-:W-:Y:S05]  /*fe50*/  @!P0 BRA `(.L_x_8625) ;  /* 0x0000000000508947 */ /* 0x000fea0003800000 */
[----:B------:R-:W0:Y:S01]  /*fe60*/  LDC R6, c[0x0][0x43c] ;  /* 0x00010f00ff067b82 */ /* 0x000e220000000800 */
[----:B------:R-:W-:Y:S01]  /*fe70*/  IMAD.MOV.U32 R9, RZ, RZ, R0 ;  /* 0x000000ffff097224 */ /* 0x000fe200078e0000 */
[----:B------:R-:W-:-:S03]  /*fe80*/  ULDC.64 UR4, c[0x0][0x428] ;  /* 0x00010a0000047ab9 */ /* 0x000fc60000000a00 */
        /* <DEDUP_REMOVED lines=17> */
.L_x_8625:
[----:B0-----:R-:W4:Y:S01]  /*ffa0*/  LDL R2, [R1+0x14] ;  /* 0x0000140001027983 */ /* 0x001f220000100800 */
[----:B---3--:R-:W-:Y:S01]  /*ffb0*/  IMAD R0, R19, 0x8, R18 ;  /* 0x0000000813007824 */ /* 0x008fe200078e0212 */
[----:B----4-:R-:W-:-:S04]  /*ffc0*/  SHF.L.U32 R2, R2, 0x1f, RZ ;  /* 0x0000001f02027819 */ /* 0x010fc800000006ff */
[----:B------:R-:W0:Y:S02]  /*ffd0*/  SYNCS.PHASECHK.TRANS64.TRYWAIT P0, [R0+URZ+0x28840], R2 ;  /* 0x02884002000075a7 */ /* 0x000e24000800017f */
[----:B0-----:R-:W-:Y:S05]  /*ffe0*/  @!P0 BRA `(.L_x_8626) ;  /* 0x0000004c00488947 */ /* 0x001fea0003800000 */
.L_x_8729:
        /* <DEDUP_REMOVED lines=11> */
.L_x_8627:
        /* <DEDUP_REMOVED lines=19> */
[----:B----4-:R-:W-:-:S13]  /*101d0*/  R2UR UR5, R2 ;  /* 0x00000000020572ca */ /* 0x010fda00000e0000 */
[----:B------:R-:W-:Y:S02]  /*101e0*/  ULEA UR11, UR11, UR5, 0x7 ;  /* 0x000000050b0b7291 */ /* 0x000fe4000f8e383f */
[----:B------:R-:W-:-:S09]  /*101f0*/  UIADD3.X UR5, URZ, UR39, URZ, UP0, !UPT ;  /* 0x000000273f057290 */ /* 0x000fd200087fe43f */
[----:B------:R1:W-:Y:S02]  /*10200*/  UTMALDG.4D [UR8], [UR4], desc[UR6] ;  /* 0x00000608040075b4 */ /* 0x0003e40008019000 */
[----:B-1----:R-:W-:Y:S01]  /*10210*/  UMOV UR8, UR14 ;  /* 0x0000000e00087c82 */ /* 0x002fe20008000000 */
[----:B------:R-:W-:Y:S02]  /*10220*/  UMOV UR10, UR15 ;  /* 0x0000000f000a7c82 */ /* 0x000fe40008000000 */
[----:B------:R0:W-:Y:S02]  /*10230*/  UTMALDG.4D [UR8], [UR4], desc[UR6] ;  /* 0x00000608040075b4 */ /* 0x0001e40008019000 */
[----:B0-----:R-:W-:Y:S01]  /*10240*/  NOP ;  /* 0x0000000000007918 */ /* 0x001fe20000000000 */
.L_x_8623:
        /* <DEDUP_REMOVED lines=40> */
.L_x_8629:
[----:B------:R-:W-:Y:S05]  /*104d0*/  BSYNC B6 ;  /* 0x0000000000067941 */ /* 0x000fea0003800000 */
.L_x_8628:
[----:B0-----:R-:W3:Y:S01]  /*104e0*/  LDL.LU R0, [R1+0x44] ;  /* 0x0000440001007983 */ /* 0x001ee20000300800 */
[----:B------:R-:W-:Y:S01]  /*104f0*/  ULDC.64 UR4, c[0x0][0x2d8] ;  /* 0x0000b60000047ab9 */ /* 0x000fe20000000a00 */
[----:B------:R-:W0:Y:S01]  /*10500*/  LDC R7, c[0x0][0x448] ;  /* 0x00011200ff077b82 */ /* 0x000e220000000800 */
[----:B------:R-:W-:Y:S01]  /*10510*/  ULDC.64 UR6, c[0x0][0x280] ;  /* 0x0000a00000067ab9 */ /* 0x000fe20000000a00 */
[----:B------:R-:W4:Y:S04]  /*10520*/  LDL.LU R5, [R1+0x38] ;  /* 0x0000380001057983 */ /* 0x000f280000300800 */
[----:B------:R-:W4:Y:S04]  /*10530*/  LDL.LU.64 R2, [R1+0x50] ;  /* 0x0000500001027983 */ /* 0x000f280000300a00 */
[----:B------:R-:W2:Y:S04]  /*10540*/  LDL.LU R4, [R1+0x2c] ;  /* 0x00002c0001047983 */ /* 0x000ea80000300800 */
[----:B------:R-:W2:Y:S01]  /*10550*/  LDL R8, [R1+0x4] ;  /* 0x0000040001087983 */ /* 0x000ea20000100800 */
[----:B------:R-:W1:Y:S01]  /*10560*/  S2R R9, SR_TID.X ;  /* 0x0000000000097919 */ /* 0x000e620000002100 */
[----:B0-----:R-:W-:-:S13]  /*10570*/  ISETP.NE.AND P0, PT, R7, 0x1, PT ;  /* 0x000000010700780c */ /* 0x001fda0003f05270 */
[----:B------:R-:W0:Y:S01]  /*10580*/  @P0 LDC R6, c[0x0][0x450] ;  /* 0x00011400ff060b82 */ /* 0x000e220000000800 */
[----:B-1----:R-:W-:-:S05]  /*10590*/  IMAD.SHL.U32 R9, R9, 0x8, RZ ;  /* 0x0000000809097824 */ /* 0x002fca00078e00ff */
        /* <DEDUP_REMOVED lines=8> */
[----:B--2---:R-:W-:-:S04]  /*10620*/  IMAD.WIDE.U32 R2, R4, UR4, R2 ;  /* 0x0000000404027c25 */ /* 0x004fc8000f8e0002 */
[----:B------:R-:W-:Y:S01]  /*10630*/  IMAD R0, R4, UR5, R0 ;  /* 0x0000000504007c24 */ /* 0x000fe2000f8e0200 */
[----:B------:R-:W-:Y:S01]  /*10640*/  ULDC.64 UR4, c[0x0][0x2d0] ;  /* 0x0000b40000047ab9 */ /* 0x000fe20000000a00 */
[----:B------:R-:W2:Y:S02]  /*10650*/  S2R R4, SR_TID.X ;  /* 0x0000000000047919 */ /* 0x000ea40000002100 */
[----:B------:R-:W-:Y:S01]  /*10660*/  IMAD.IADD R3, R3, 0x1, R0 ;  /* 0x0000000103037824 */ /* 0x000fe200078e0200 */
[----:B-1----:R-:W-:-:S04]  /*10670*/  LOP3.LUT R5, R5, 0x7f, RZ, 0xc0, !PT ;  /* 0x0000007f05057812 */ /* 0x002fc800078ec0ff */
[----:B------:R-:W-:Y:S01]  /*10680*/  SHF.R.U32.HI R5, RZ, 0x3, R5 ;  /* 0x00000003ff057819 */ /* 0x000fe20000011605 */
[----:B--2---:R-:W-:-:S05]  /*10690*/  IMAD.SHL.U32 R4, R4, 0x10, RZ ;  /* 0x0000001004047824 */ /* 0x004fca00078e00ff */
        /* <DEDUP_REMOVED lines=23> */
[----:B------:R-:W-:Y:S02]  /*10810*/  IMAD.IADD R0, R3, 0x1, R0 ;  /* 0x0000000103007824 */ /* 0x000fe400078e0200 */
[----:B0-----:R-:W-:-:S05]  /*10820*/  IMAD.SHL.U32 R10, R5, 0x8, RZ ;  /* 0x00000008050a7824 */ /* 0x001fca00078e00ff */
[----:B------:R-:W-:-:S04]  /*10830*/  LOP3.LUT R10, R10, 0x38, RZ, 0xc0, !PT ;  /* 0x000000380a0a7812 */ /* 0x000fc800078ec0ff */
[----:B------:R-:W-:Y:S01]  /*10840*/  ISETP.GE.AND P0, PT, R10, UR4, PT ;  /* 0x000000040a007c0c */ /* 0x000fe2000bf06270 */
[----:B------:R-:W-:Y:S01]  /*10850*/  UMOV UR4, 0xffffffff ;  /* 0xffffffff00047882 */ /* 0x000fe20000000000 */
[----:B------:R-:W-:Y:S02]  /*10860*/  LEA.HI.X R3, R2, UR7, R0, 0x1, P2 ;  /* 0x0000000702037c11 */ /* 0x000fe400090f0c00 */
[----:B-1----:R-:W-:Y:S09]  /*10870*/  BRA.DIV UR4, `(.L_x_8630) ;  /* 0x0000004604387947 */ /* 0x002ff2000b800000 */
[----:B------:R-:W0:Y:S01]  /*10880*/  S2R R6, SR_TID.X ;  /* 0x0000000000067919 */ /* 0x000e220000002100 */
[----:B------:R-:W2:Y:S01]  /*10890*/  LDL.LU R8, [R1+0x4] ;  /* 0x0000040001087983 */ /* 0x000ea20000300800 */
[----:B0-----:R-:W-:-:S04]  /*108a0*/  LOP3.LUT R6, R6, 0x7f, RZ, 0xc0, !PT ;  /* 0x0000007f06067812 */ /* 0x001fc800078ec0ff */
[----:B------:R-:W-:Y:S02]  /*108b0*/  SHF.R.U32.HI R11, RZ, 0x3, R6 ;  /* 0x00000003ff0b7819 */ /* 0x000fe40000011606 */
[----:B------:R-:W3:Y:S03]  /*108c0*/  LDL.LU R6, [R1+0x40] ;  /* 0x0000400001067983 */ /* 0x000ee60000300800 */
[----:B--2---:R-:W-:-:S04]  /*108d0*/  IMAD R2, R8, 0x80, R11 ;  /* 0x0000008008027824 */ /* 0x004fc800078e020b */
        /* <DEDUP_REMOVED lines=74> */
.L_x_8746:
        /* <DEDUP_REMOVED lines=11> */
.L_x_8632:
[----:B------:R-:W-:Y:S05]  /*10e30*/  BSYNC B0 ;  /* 0x0000000000007941 */ /* 0x000fea0003800000 */
.L_x_8631:
[----:B------:R-:W-:Y:S01]  /*10e40*/  NOP ;  /* 0x0000000000007918 */ /* 0x000fe20000000000 */
[----:B------:R-:W-:Y:S01]  /*10e50*/  PLOP3.LUT P0, PT, PT, PT, PT, 0x80, 0x0 ;  /* 0x000000000000781c */ /* 0x000fe20003f0f070 */
[----:B0-----:R-:W-:-:S12]  /*10e60*/  VIADD R6, R18, 0x28800 ;  /* 0x0002880012067836 */ /* 0x001fd80000000000 */
.L_x_8633:
        /* <DEDUP_REMOVED lines=18> */
.L_x_8747:
[----:B------:R-:W-:Y:S05]  /*10f90*/  BSYNC B0 ;  /* 0x0000000000007941 */ /* 0x000fea0003800000 */
.L_x_8634:
        /* <DEDUP_REMOVED lines=54> */
.L_x_8642:
[----:B------:R-:W-:Y:S01]  /*11300*/  IMAD R3, R8, 0x8, R18 ;  /* 0x0000000808037824 */ /* 0x000fe200078e0212 */
[----:B------:R-:W-:Y:S01]  /*11310*/  SHF.L.U32 R2, R11, 0x1f, RZ ;  /* 0x0000001f0b027819 */ /* 0x000fe200000006ff */
[----:B------:R-:W-:Y:S03]  /*11320*/  BSSY B3, `(.L_x_8643) ;  /* 0x0000003000037945 */ /* 0x000fe60003800000 */
[----:B------:R-:W1:Y:S02]  /*11330*/  SYNCS.PHASECHK.TRANS64.TRYWAIT P0, [R3+URZ+0x28840], R2 ;  /* 0x02884002030075a7 */ /* 0x000e64000800017f */
[----:B-1----:R-:W-:Y:S05]  /*11340*/  @!P0 BRA `(.L_x_8644) ;  /* 0x0000004400508947 */ /* 0x002fea0003800000 */
.L_x_8748:
[----:B------:R-:W-:Y:S05]  /*11350*/  BSYNC B3 ;  /* 0x0000000000037941 */ /* 0x000fea0003800000 */
.L_x_8643:
        /* <DEDUP_REMOVED lines=12> */
.L_x_8646:
[----:B------:R-:W-:Y:S05]  /*11420*/  BSYNC B3 ;  /* 0x0000000000037941 */ /* 0x000fea0003800000 */
.L_x_8645:
        /* <DEDUP_REMOVED lines=12> */
.L_x_8647:
        /* <DEDUP_REMOVED lines=16> */
.L_x_8648:
        /* <DEDUP_REMOVED lines=16> */
.L_x_8749:
[----:B------:R-:W-:Y:S05]  /*116f0*/  BSYNC B3 ;  /* 0x0000000000037941 */ /* 0x000fea0003800000 */
.L_x_8649:
        /* <DEDUP_REMOVED lines=12> */
.L_x_8652:
[----:B------:R-:W-:Y:S05]  /*117c0*/  BSYNC B3 ;  /* 0x0000000000037941 */ /* 0x000fea0003800000 */
.L_x_8651:
        /* <DEDUP_REMOVED lines=13> */
.L_x_8653:
        /* <DEDUP_REMOVED lines=15> */
.L_x_8654:
        /* <DEDUP_REMOVED lines=12> */
.L_x_8641:
[----:B------:R-:W-:Y:S05]  /*11a50*/  BSYNC B1 ;  /* 0x0000000000017941 */ /* 0x000fea0003800000 */
.L_x_8640:
[----:B0-----:R-:W2:Y:S01]  /*11a60*/  LDL.LU R0, [R1+0x34] ;  /* 0x0000340001007983 */ /* 0x001ea20000300800 */
[----:B------:R-:W-:-:S03]  /*11a70*/  IMAD.MOV.U32 R19, RZ, RZ, R8 ;  /* 0x000000ffff137224 */ /* 0x000fc600078e0008 */
[----:B------:R0:W-:Y:S02]  /*11a80*/  STL [R1+0x14], R11 ;  /* 0x0000140b01007387 */ /* 0x0001e40000100800 */
[----:B0-2---:R-:W-:-:S07]  /*11a90*/  VIADD R0, R0, 0xfffffffd ;  /* 0xfffffffd00007836 */ /* 0x005fce0000000000 */
.L_x_8639:
[----:B------:R-:W-:Y:S05]  /*11aa0*/  BSYNC B2 ;  /* 0x0000000000027941 */ /* 0x000fea0003800000 */
.L_x_8638:
[----:B------:R-:W-:Y:S01]  /*11ab0*/  VIADD R10, R10, 0xfffffffe ;  /* 0xfffffffe0a0a7836 */ /* 0x000fe20000000000 */
[----:B------:R-:W-:-:S04]  /*11ac0*/  LOP3.LUT R7, RZ, R7, RZ, 0x33, !PT ;  /* 0x00000007ff077212 */ /* 0x000fc800078e33ff */
[----:B------:R-:W-:-:S13]  /*11ad0*/  ISETP.NE.AND P0, PT, R10, R7, PT ;  /* 0x000000070a00720c */ /* 0x000fda0003f05270 */
[----:B------:R-:W-:Y:S05]  /*11ae0*/  @!P0 BRA `(.L_x_8637) ;  /* 0x0000001000cc8947 */ /* 0x000fea0003800000 */
[----:B------:R-:W-:-:S07]  /*11af0*/  IMAD.MOV.U32 R9, RZ, RZ, R17 ;  /* 0x000000ffff097224 */ /* 0x000fce00078e0011 */
.L_x_8685:
        /* <DEDUP_REMOVED lines=35> */
.L_x_8657:
[----:B------:R-:W-:Y:S01]  /*11d30*/  IMAD R3, R4, 0x8, R18 ;  /* 0x0000000804037824 */ /* 0x000fe200078e0212 */
[----:B------:R-:W-:Y:S01]  /*11d40*/  SHF.L.U32 R2, R5, 0x1f, RZ ;  /* 0x0000001f05027819 */ /* 0x000fe200000006ff */
[----:B------:R-:W-:Y:S03]  /*11d50*/  BSSY B2, `(.L_x_8658) ;  /* 0x0000003000027945 */ /* 0x000fe60003800000 */
[----:B------:R-:W1:Y:S02]  /*11d60*/  SYNCS.PHASECHK.TRANS64.TRYWAIT P0, [R3+URZ+0x28840], R2 ;  /* 0x02884002030075a7 */ /* 0x000e64000800017f */
[----:B-1----:R-:W-:Y:S05]  /*11d70*/  @!P0 BRA `(.L_x_8659) ;  /* 0x0000003800ec8947 */ /* 0x002fea0003800000 */
.L_x_8750:
[----:B------:R-:W-:Y:S05]  /*11d80*/  BSYNC B2 ;  /* 0x0000000000027941 */ /* 0x000fea0003800000 */
.L_x_8658:
        /* <DEDUP_REMOVED lines=12> */
.L_x_8661:
[----:B------:R-:W-:Y:S05]  /*11e50*/  BSYNC B2 ;  /* 0x0000000000027941 */ /* 0x000fea0003800000 */
.L_x_8660:
        /* <DEDUP_REMOVED lines=12> */
.L_x_8662:
        /* <DEDUP_REMOVED lines=16> */
.L_x_8663:
        /* <DEDUP_REMOVED lines=16> */
.L_x_8751:
[----:B------:R-:W-:Y:S05]  /*12120*/  BSYNC B2 ;  /* 0x0000000000027941 */ /* 0x000fea0003800000 */
.L_x_8664:
        /* <DEDUP_REMOVED lines=11> */
.L_x_8667:
[----:B------:R-:W-:Y:S05]  /*121e0*/  BSYNC B2 ;  /* 0x0000000000027941 */ /* 0x000fea0003800000 */
.L_x_8666:
        /* <DEDUP_REMOVED lines=12> */
.L_x_8668:
        /* <DEDUP_REMOVED lines=15> */
.L_x_8669:
        /* <DEDUP_REMOVED lines=12> */
.L_x_8656:
[----:B------:R-:W-:Y:S05]  /*12460*/  BSYNC B1 ;  /* 0x0000000000017941 */ /* 0x000fea0003800000 */
.L_x_8655:
        /* <DEDUP_REMOVED lines=35> */
.L_x_8672:
[----:B------:R-:W-:Y:S01]  /*126a0*/  IMAD R2, R19, 0x8, R18 ;  /* 0x0000000813027824 */ /* 0x000fe200078e0212 */
[----:B------:R-:W-:Y:S01]  /*126b0*/  SHF.L.U32 R3, R12, 0x1f, RZ ;  /* 0x0000001f0c037819 */ /* 0x000fe200000006ff */
[----:B------:R-:W-:Y:S03]  /*126c0*/  BSSY B2, `(.L_x_8673) ;  /* 0x0000003000027945 */ /* 0x000fe60003800000 */
[----:B------:R-:W2:Y:S02]  /*126d0*/  SYNCS.PHASECHK.TRANS64.TRYWAIT P0, [R2+URZ+0x28840], R3 ;  /* 0x02884003020075a7 */ /* 0x000ea4000800017f */
[----:B--2---:R-:W-:Y:S05]  /*126e0*/  @!P0 BRA `(.L_x_8674) ;  /* 0x0000003000b88947 */ /* 0x004fea0003800000 */
.L_x_8752:
[----:B------:R-:W-:Y:S05]  /*126f0*/  BSYNC B2 ;  /* 0x0000000000027941 */ /* 0x000fea0003800000 */
.L_x_8673:
        /* <DEDUP_REMOVED lines=12> */
.L_x_8676:
[----:B------:R-:W-:Y:S05]  /*127c0*/  BSYNC B2 ;  /* 0x0000000000027941 */ /* 0x000fea0003800000 */
.L_x_8675:
        /* <DEDUP_REMOVED lines=13> */
.L_x_8677:
        /* <DEDUP_REMOVED lines=16> */
.L_x_8678:
        /* <DEDUP_REMOVED lines=15> */
.L_x_8753:
[----:B------:R-:W-:Y:S05]  /*12a90*/  BSYNC B2 ;  /* 0x0000000000027941 */ /* 0x000fea0003800000 */
.L_x_8679:
        /* <DEDUP_REMOVED lines=11> */
.L_x_8682:
[----:B------:R-:W-:Y:S05]  /*12b50*/  BSYNC B2 ;  /* 0x0000000000027941 */ /* 0x000fea0003800000 */
.L_x_8681:
        /* <DEDUP_REMOVED lines=12> */
.L_x_8683:
        /* <DEDUP_REMOVED lines=15> */
.L_x_8684:
        /* <DEDUP_REMOVED lines=12> */
.L_x_8671:
[----:B------:R-:W-:Y:S05]  /*12dd0*/  BSYNC B1 ;  /* 0x0000000000017941 */ /* 0x000fea0003800000 */
.L_x_8670:
[----:B------:R-:W2:Y:S01]  /*12de0*/  LDL R2, [R1+0x24] ;  /* 0x0000240001027983 */ /* 0x000ea20000100800 */
[----:B------:R-:W-:Y:S01]  /*12df0*/  VIADD R0, R0, 0xfffffffe ;  /* 0xfffffffe00007836 */ /* 0x000fe20000000000 */
[----:B--2---:R-:W-:-:S13]  /*12e00*/  ISETP.GT.AND P0, PT, R7, R2, PT ;  /* 0x000000020700720c */ /* 0x004fda0003f04270 */
[----:B------:R-:W-:Y:S05]  /*12e10*/  @P0 BRA `(.L_x_8685) ;  /* 0xffffffec00380947 */ /* 0x000fea000383ffff */
.L_x_8637:
[----:B------:R-:W-:Y:S05]  /*12e20*/  BSYNC B0 ;  /* 0x0000000000007941 */ /* 0x000fea0003800000 */
.L_x_8636:
        /* <DEDUP_REMOVED lines=8> */
[----:B------:R-:W2:Y:S08]  /*12eb0*/  FLO.U32 R0, UR4 ;  /* 0x0000000400007d00 */ /* 0x000eb000080e0000 */
[----:B------:R-:W1:Y:S01]  /*12ec0*/  POPC R2, UR4 ;  /* 0x0000000400027d09 */ /* 0x000e620008000000 */
[----:B--2---:R-:W-:-:S13]  /*12ed0*/  ISETP.EQ.U32.AND P0, PT, R0, R3, PT ;  /* 0x000000030000720c */ /* 0x004fda0003f02070 */
[----:B-1----:R-:W2:Y:S01]  /*12ee0*/  @P0 ATOMG.E.ADD.STRONG.GPU PT, R5, desc[UR50][R4.64], R2 ;  /* 0x00000002040509a8 */ /* 0x002ea200081ee1f2 */
[----:B------:R-:W1:Y:S02]  /*12ef0*/  S2R R3, SR_LTMASK ;  /* 0x0000000000037919 */ /* 0x000e640000003900 */
[----:B-1----:R-:W-:-:S06]  /*12f00*/  LOP3.LUT R3, R3, UR4, RZ, 0xc0, !PT ;  /* 0x0000000403037c12 */ /* 0x002fcc000f8ec0ff */
[----:B------:R-:W1:Y:S01]  /*12f10*/  POPC R3, R3 ;  /* 0x0000000300037309 */ /* 0x000e620000000000 */
[----:B--2---:R-:W1:Y:S02]  /*12f20*/  SHFL.IDX PT, R0, R5, R0, 0x1f ;  /* 0x00001f0005007589 */ /* 0x004e6400000e0000 */
[----:B-1----:R-:W-:-:S05]  /*12f30*/  IADD3 R0, R0, UR37, R3 ;  /* 0x0000002500007c10 */ /* 0x002fca000fffe003 */
[----:B------:R2:W-:Y:S02]  /*12f40*/  STL [R1], R0 ;  /* 0x0000000001007387 */ /* 0x0005e40000100800 */
.L_x_8687:
[----:B------:R-:W-:Y:S05]  /*12f50*/  BSYNC B0 ;  /* 0x0000000000007941 */ /* 0x000fea0003800000 */
.L_x_8686:
        /* <DEDUP_REMOVED lines=11> */
.L_x_8754:
[----:B------:R-:W-:Y:S05]  /*13010*/  BSYNC B1 ;  /* 0x0000000000017941 */ /* 0x000fea0003800000 */
.L_x_8690:
        /* <DEDUP_REMOVED lines=9> */
.L_x_8693:
[----:B------:R-:W-:Y:S05]  /*130b0*/  BSYNC B1 ;  /* 0x0000000000017941 */ /* 0x000fea0003800000 */
.L_x_8692:
        /* <DEDUP_REMOVED lines=12> */
.L_x_8694:
        /* <DEDUP_REMOVED lines=15> */
.L_x_8695:
        /* <DEDUP_REMOVED lines=10> */
.L_x_8689:
[----:B------:R-:W-:Y:S05]  /*13310*/  BSYNC B0 ;  /* 0x0000000000007941 */ /* 0x000fea0003800000 */
.L_x_8688:
[----:B------:R-:W2:Y:S01]  /*13320*/  LDL.LU R4, [R1+0x14] ;  /* 0x0000140001047983 */ /* 0x000ea20000300800 */
[----:B------:R-:W-:-:S05]  /*13330*/  VIADD R19, R19, 0x1 ;  /* 0x0000000113137836 */ /* 0x000fca0000000000 */
[----:B------:R-:W-:-:S04]  /*13340*/  ISETP.NE.AND P0, PT, R19, 0x2, PT ;  /* 0x000000021300780c */ /* 0x000fc80003f05270 */
[----:B------:R-:W-:Y:S02]  /*13350*/  SEL R0, RZ, 0x1, P0 ;  /* 0x00000001ff007807 */ /* 0x000fe40000000000 */
[----:B------:R-:W-:Y:S02]  /*13360*/  SEL R19, R19, RZ, P0 ;  /* 0x000000ff13137207 */ /* 0x000fe40000000000 */
[----:B--2---:R-:W-:-:S05]  /*13370*/  LOP3.LUT R4, R4, R0, RZ, 0x3c, !PT ;  /* 0x0000000004047212 */ /* 0x004fca00078e3cff */
[----:B------:R2:W-:Y:S02]  /*13380*/  STL [R1+0x14], R4 ;  /* 0x0000140401007387 */ /* 0x0005e40000100800 */
.L_x_8616:
[----:B------:R-:W-:Y:S05]  /*13390*/  BSYNC B7 ;  /* 0x0000000000077941 */ /* 0x000fea0003800000 */
.L_x_8614:
        /* <DEDUP_REMOVED lines=9> */
[----:B0123--:R-:W0:Y:S04]  /*13430*/  LDS.128 R4, [R18+0x288d0] ;  /* 0x0288d00012047984 */ /* 0x00fe280000000c00 */
[----:B0-----:R0:W-:Y:S04]  /*13440*/  STL.64 [R1], R4 ;  /* 0x0000000401007387 */ /* 0x0011e80000100a00 */
[----:B------:R0:W-:Y:S01]  /*13450*/  STL.64 [R1+0x8], R6 ;  /* 0x0000080601007387 */ /* 0x0001e20000100a00 */
[----:B------:R-:W-:Y:S06]  /*13460*/  BAR.ARV 0x4, 0x180 ;  /* 0x0106000000007b1d */ /* 0x000fec0000002000 */
[----:B------:R-:W-:Y:S05]  /*13470*/  BRA `(.L_x_8697) ;  /* 0x00000010002c7947 */ /* 0x000fea0003800000 */
.L_x_8696:
[----:B------:R-:W4:Y:S01]  /*13480*/  S2R R0, SR_TID.X ;  /* 0x0000000000007919 */ /* 0x000f220000002100 */
[----:B------:R-:W-:Y:S01]  /*13490*/  UMOV UR4, 0xffffffff ;  /* 0xffffffff00047882 */ /* 0x000fe20000000000 */
[----:B----4-:R-:W-:-:S04]  /*134a0*/  LOP3.LUT R16, R0, 0x1f, RZ, 0xc0, !PT ;  /* 0x0000001f00107812 */ /* 0x010fc800078ec0ff */
[----:B------:R-:W-:Y:S01]  /*134b0*/  ISETP.NE.AND P0, PT, R16, 0x1f, PT ;  /* 0x0000001f1000780c */ /* 0x000fe20003f05270 */
[----:B------:R-:W-:-:S12]  /*134c0*/  BRA.DIV UR4, `(.L_x_8698) ;  /* 0x00000026047c7947 */ /* 0x000fd8000b800000 */
[----:B------:R-:W2:Y:S01]  /*134d0*/  LDL.LU R3, [R1] ;  /* 0x0000000001037983 */ /* 0x000ea20000300800 */
[----:B------:R-:W-:-:S03]  /*134e0*/  ULDC UR4, c[0x0][0xc3c] ;  /* 0x00030f0000047ab9 */ /* 0x000fc60000000800 */
[----:B01----:R-:W4:Y:S01]  /*134f0*/  LDL R8, [R1+0xc] ;  /* 0x00000c0001087983 */ /* 0x003f220000100800 */
[----:B--2---:R-:W-:Y:S02]  /*13500*/  IMAD.MOV.U32 R10, RZ, RZ, R3 ;  /* 0x000000ffff0a7224 */ /* 0x004fe400078e0003 */
[----:B----4-:R-:W-:-:S05]  /*13510*/  IMAD.IADD R0, R8, 0x1, R16 ;  /* 0x0000000108007824 */ /* 0x010fca00078e0210 */
[----:B------:R-:W-:-:S13]  /*13520*/  ISETP.GE.OR P1, PT, R0, UR4, !P0 ;  /* 0x0000000400007c0c */ /* 0x000fda000c726670 */
[----:B------:R-:W0:Y:S08]  /*13530*/  @!P1 LDC.64 R2, c[0x0][0xc80] ;  /* 0x00032000ff029b82 */ /* 0x000e300000000a00 */
[----:B---3--:R-:W1:Y:S01]  /*13540*/  @!P1 LDC.64 R6, c[0x0][0xc78] ;  /* 0x00031e00ff069b82 */ /* 0x008e620000000a00 */
[----:B0-----:R-:W-:-:S05]  /*13550*/  @!P1 IMAD.WIDE R2, R0, 0x4, R2 ;  /* 0x0000000400029825 */ /* 0x001fca00078e0202 */
[----:B------:R1:W2:Y:S02]  /*13560*/  @!P1 LDG.E R5, desc[UR50][R2.64] ;  /* 0x0000003202059981 */ /* 0x0002a4000c1e1900 */
[----:B-1----:R-:W-:-:S05]  /*13570*/  @!P1 IMAD.WIDE R2, R0, 0x4, R6 ;  /* 0x0000000400029825 */ /* 0x002fca00078e0206 */
        /* <DEDUP_REMOVED lines=9> */
[----:B---3--:R-:W-:Y:S01]  /*13610*/  @!P1 IMAD.MOV.U32 R7, RZ, RZ, R8 ;  /* 0x000000ffff079224 */ /* 0x008fe200078e0008 */
        /* <DEDUP_REMOVED lines=19> */
.L_x_8764:
[----:B------:R-:W-:Y:S02]  /*13750*/  ULDC UR4, c[0x0][0xc38] ;  /* 0x00030e0000047ab9 */ /* 0x000fe40000000800 */
[----:B------:R-:W-:-:S04]  /*13760*/  IMAD.U32 R8, RZ, RZ, UR4 ;  /* 0x00000004ff087e24 */ /* 0x000fc8000f8e00ff */
[----:B-1----:R-:W-:-:S04]  /*13770*/  IMAD R9, R9, R8, RZ ;  /* 0x0000000809097224 */ /* 0x002fc800078e02ff */
[----:B------:R-:W-:-:S05]  /*13780*/  IMAD.IADD R0, R0, 0x1, R9 ;  /* 0x0000000100007824 */ /* 0x000fca00078e0209 */
[----:B------:R-:W-:-:S13]  /*13790*/  ISETP.GT.AND P6, PT, R0, R4, PT ;  /* 0x000000040000720c */ /* 0x000fda0003fc4270 */
[----:B------:R-:W-:Y:S05]  /*137a0*/  @P6 BRA `(.L_x_8699) ;  /* 0x0000000000ac6947 */ /* 0x000fea0003800000 */
.L_x_8702:
        /* <DEDUP_REMOVED lines=37> */
.L_x_8772:
[----:B------:R-:W-:Y:S02]  /*13a00*/  ULDC UR4, c[0x0][0xc38] ;  /* 0x00030e0000047ab9 */ /* 0x000fe40000000800 */
[----:B------:R-:W-:-:S04]  /*13a10*/  IMAD.U32 R8, RZ, RZ, UR4 ;  /* 0x00000004ff087e24 */ /* 0x000fc8000f8e00ff */
[----:B-1----:R-:W-:-:S04]  /*13a20*/  IMAD R9, R9, R8, RZ ;  /* 0x0000000809097224 */ /* 0x002fc800078e02ff */
[----:B------:R-:W-:-:S05]  /*13a30*/  IMAD.IADD R0, R9, 0x1, R0 ;  /* 0x0000000109007824 */ /* 0x000fca00078e0200 */
[----:B------:R-:W-:-:S13]  /*13a40*/  ISETP.GT.AND P6, PT, R0, R4, PT ;  /* 0x000000040000720c */ /* 0x000fda0003fc4270 */
[----:B------:R-:W-:Y:S05]  /*13a50*/  @!P6 BRA `(.L_x_8702) ;  /* 0xfffffffc0054e947 */ /* 0x000fea000383ffff */
.L_x_8699:
        /* <DEDUP_REMOVED lines=12> */
.L_x_8777:
[----:B------:R-:W-:-:S13]  /*13b20*/  ISETP.NE.AND P0, PT, R3, RZ, PT ;  /* 0x000000ff0300720c */ /* 0x000fda0003f05270 */
[----:B------:R-:W-:Y:S05]  /*13b30*/  @!P0 BRA `(.L_x_8704) ;  /* 0x0000000000108947 */ /* 0x000fea0003800000 */
[----:B------:R-:W-:Y:S01]  /*13b40*/  UMOV UR4, 0xffffffff ;  /* 0xffffffff00047882 */ /* 0x000fe20000000000 */
[----:B---3--:R-:W-:Y:S02]  /*13b50*/  VIADD R10, R10, 0xffffffff ;  /* 0xffffffff0a0a7836 */ /* 0x008fe40000000000 */
[----:B------:R-:W-:Y:S05]  /*13b60*/  BRA.DIV UR4, `(.L_x_8705) ;  /* 0x0000002a04487947 */ /* 0x000fea000b800000 */
[----:B------:R1:W2:Y:S02]  /*13b70*/  SHFL.IDX PT, R5, R2, R10, 0x1f ;  /* 0x00001f0a02057589 */ /* 0x0002a400000e0000 */
.L_x_8704:
[----:B--2---:R-:W-:Y:S01]  /*13b80*/  IMAD R3, R5, R8, R9 ;  /* 0x0000000805037224 */ /* 0x004fe200078e0209 */
[----:B------:R-:W-:-:S03]  /*13b90*/  ISETP.NE.AND P0, PT, R7, 0x1, PT ;  /* 0x000000010700780c */ /* 0x000fc60003f05270 */
[----:B------:R-:W-:Y:S01]  /*13ba0*/  IMAD.IADD R4, R4, 0x1, -R3 ;  /* 0x0000000104047824 */ /* 0x000fe200078e0a03 */
[----:B------:R2:W-:Y:S09]  /*13bb0*/  STL [R1], R3 ;  /* 0x0000000301007387 */ /* 0x0005f20000100800 */
[----:B------:R-:W-:Y:S05]  /*13bc0*/  @!P0 BRA `(.L_x_8706) ;  /* 0x0000000000e48947 */ /* 0x000fea0003800000 */
[----:B------:R-:W-:-:S04]  /*13bd0*/  IABS R5, R0 ;  /* 0x0000000000057213 */ /* 0x000fc80000000000 */
[----:B0--3--:R-:W0:Y:S08]  /*13be0*/  I2F.RP R6, R5 ;  /* 0x0000000500067306 */ /* 0x009e300000209400 */
[----:B0-----:R-:W0:Y:S02]  /*13bf0*/  MUFU.RCP R6, R6 ;  /* 0x0000000600067308 */ /* 0x001e240000001000 */
[----:B0-----:R-:W-:-:S06]  /*13c00*/  VIADD R9, R6, 0xffffffe ;  /* 0x0ffffffe06097836 */ /* 0x001fcc0000000000 */
[----:B--2---:R-:W1:Y:S02]  /*13c10*/  F2I.FTZ.U32.TRUNC.NTZ R3, R9 ;  /* 0x0000000900037305 */ /* 0x004e64000021f000 */
        /* <DEDUP_REMOVED lines=52> */
.L_x_8706:
[----:B------:R-:W4:Y:S01]  /*13f60*/  LDL R5, [R1+0xc] ;  /* 0x00000c0001057983 */ /* 0x000f220000100800 */
[----:B012---:R-:W4:Y:S02]  /*13f70*/  LDC.64 R2, c[0x0][0xc90] ;  /* 0x00032400ff027b82 */ /* 0x007f240000000a00 */
[----:B----4-:R-:W-:-:S05]  /*13f80*/  IMAD.WIDE R2, R5, 0x4, R2 ;  /* 0x0000000405027825 */ /* 0x010fca00078e0202 */
        /* <DEDUP_REMOVED lines=60> */
.L_x_8707:
[----:B-1----:R-:W-:-:S05]  /*14350*/  LOP3.LUT R3, RZ, R4, RZ, 0x33, !PT ;  /* 0x00000004ff037212 */ /* 0x002fca00078e33ff */
[----:B------:R-:W-:-:S05]  /*14360*/  IMAD.IADD R0, R0, 0x1, R3 ;  /* 0x0000000100007824 */ /* 0x000fca00078e0203 */
[----:B------:R1:W-:Y:S01]  /*14370*/  STL [R1+0x4], R0 ;  /* 0x0000040001007387 */ /* 0x0003e20000100800 */
[----:B------:R-:W-:Y:S05]  /*14380*/  BRA `(.L_x_8708) ;  /* 0x0000000000287947 */ /* 0x000fea0003800000 */
.L_x_8700:
        /* <DEDUP_REMOVED lines=10> */
.L_x_8708:
[----:B--2---:R-:W2:Y:S04]  /*14430*/  LDL R3, [R1+0x8] ;  /* 0x0000080001037983 */ /* 0x004ea80000100800 */
[----:B0-----:R-:W3:Y:S04]  /*14440*/  LDL R2, [R1+0xc] ;  /* 0x00000c0001027983 */ /* 0x001ee80000100800 */
[----:B------:R-:W4:Y:S04]  /*14450*/  LDL R4, [R1] ;  /* 0x0000000001047983 */ /* 0x000f280000100800 */
[----:B------:R-:W4:Y:S01]  /*14460*/  LDL R5, [R1+0x4] ;  /* 0x0000040001057983 */ /* 0x000f220000100800 */
[----:B------:R-:W-:Y:S05]  /*14470*/  WARPSYNC.ALL ;  /* 0x0000000000007948 */ /* 0x000fea0003800000 */
[----:B-1----:R-:W0:Y:S02]  /*14480*/  S2R R0, SR_TID.X ;  /* 0x0000000000007919 */ /* 0x002e240000002100 */
        /* <DEDUP_REMOVED lines=10> */
.L_x_8697:
[----:B------:R-:W2:Y:S01]  /*14530*/  LDL R0, [R1+0xc] ;  /* 0x00000c0001007983 */ /* 0x000ea20000100800 */
[----:B------:R-:W-:Y:S02]  /*14540*/  ULDC UR4, c[0x0][0xc3c] ;  /* 0x00030f0000047ab9 */ /* 0x000fe40000000800 */
[----:B--2---:R-:W-:-:S13]  /*14550*/  ISETP.GE.AND P0, PT, R0, UR4, PT ;  /* 0x0000000400007c0c */ /* 0x004fda000bf06270 */
[----:B------:R-:W-:Y:S05]  /*14560*/  @!P0 BRA `(.L_x_8709) ;  /* 0xffffffa8002c8947 */ /* 0x000fea000383ffff */
[----:B------:R-:W-:Y:S05]  /*14570*/  BSYNC B8 ;  /* 0x0000000000087941 */ /* 0x000fea0003800000 */
.L_x_8608:
        /* <DEDUP_REMOVED lines=12> */
.L_x_8780:
[----:B------:R-:W-:Y:S05]  /*14640*/  BSYNC B0 ;  /* 0x0000000000007941 */ /* 0x000fea0003800000 */
.L_x_8710:
[----:B------:R-:W-:-:S03]  /*14650*/  UMOV UR4, 0xffffffff ;  /* 0xffffffff00047882 */ /* 0x000fc60000000000 */
[----:B------:R-:W-:Y:S05]  /*14660*/  BRA.DIV UR4, `(.L_x_8712) ;  /* 0x0000001e04c87947 */ /* 0x000fea000b800000 */
[----:B------:R-:W1:Y:S02]  /*14670*/  S2R R2, SR_TID.X ;  /* 0x0000000000027919 */ /* 0x000e640000002100 */
[----:B-1----:R-:W-:-:S04]  /*14680*/  SHF.R.U32.HI R2, RZ, 0x5, R2 ;  /* 0x00000005ff027819 */ /* 0x002fc80000011602 */
[----:B------:R-:W-:-:S05]  /*14690*/  LOP3.LUT R2, R2, 0x3, RZ, 0xc0, !PT ;  /* 0x0000000302027812 */ /* 0x000fca00078ec0ff */
[----:B------:R1:W2:Y:S02]  /*146a0*/  SHFL.IDX PT, R14, R2, RZ, 0x1f ;  /* 0x00001fff020e7589 */ /* 0x0002a400000e0000 */
.L_x_8783:
[----:B--2---:R-:W-:Y:S01]  /*146b0*/  ISETP.NE.AND P0, PT, R14, RZ, PT ;  /* 0x000000ff0e00720c */ /* 0x004fe20003f05270 */
[----:B------:R-:W-:-:S12]  /*146c0*/  BSSY B0, `(.L_x_8713) ;  /* 0x0000025000007945 */ /* 0x000fd80003800000 */
[----:B------:R-:W-:Y:S05]  /*146d0*/  @P0 BRA `(.L_x_8714) ;  /* 0x00000000008c0947 */ /* 0x000fea0003800000 */
[----:B------:R-:W-:-:S03]  /*146e0*/  UMOV UR4, 0xffffffff ;  /* 0xffffffff00047882 */ /* 0x000fc60000000000 */
[----:B------:R-:W-:Y:S05]  /*146f0*/  BRA.DIV UR4, `(.L_x_8715) ;  /* 0x0000001e04d87947 */ /* 0x000fea000b800000 */
[----:B------:R-:W-:-:S13]  /*14700*/  ELECT P6, URZ, PT ;  /* 0x00000000003f782f */ /* 0x000fda00038c0000 */
.L_x_8786:
[----:B------:R-:W-:Y:S05]  /*14710*/  @!P6 BRA `(.L_x_8714) ;  /* 0x00000000007ce947 */ /* 0x000fea0003800000 */
[----:B------:R-:W-:-:S06]  /*14720*/  ULOP3.LUT UR4, UR36, 0x2, URZ, 0xfc, !UPT ;  /* 0x0000000224047892 */ /* 0x000fcc000f8efc3f */
[----:B-1----:R-:W-:-:S05]  /*14730*/  IMAD.U32 R2, RZ, RZ, UR4 ;  /* 0x00000004ff027e24 */ /* 0x002fca000f8e00ff */
[----:B------:R-:W-:-:S13]  /*14740*/  ISETP.NE.AND P2, PT, R2, 0x3, PT ;  /* 0x000000030200780c */ /* 0x000fda0003f45270 */
[----:B------:R-:W-:Y:S05]  /*14750*/  @!P2 BRA `(.L_x_8716) ;  /* 0x000000000004a947 */ /* 0x000fea0003800000 */
[----:B------:R-:W-:Y:S01]  /*14760*/  BPT.TRAP 0x1 ;  /* 0x000000040000795c */ /* 0x000fe20000300000 */
.L_x_8716:
        /* <DEDUP_REMOVED lines=13> */
.L_x_8787:
[----:B------:R-:W1:Y:S02]  /*14840*/  SYNCS.PHASECHK.TRANS64.TRYWAIT P0, [R7+URZ], R2 ;  /* 0x00000002070075a7 */ /* 0x000e64000800017f */
[----:B-1----:R-:W-:Y:S05]  /*14850*/  @!P0 BRA `(.L_x_8718) ;  /* 0x0000001c00b48947 */ /* 0x002fea0003800000 */
.L_x_8788:
[----:B------:R-:W-:Y:S05]  /*14860*/  @!P2 BRA `(.L_x_8719) ;  /* 0x000000000004a947 */ /* 0x000fea0003800000 */
[----:B------:R-:W-:Y:S01]  /*14870*/  BPT.TRAP 0x1 ;  /* 0x000000040000795c */ /* 0x000fe20000300000 */
.L_x_8719:
[----:B------:R-:W-:-:S04]  /*14880*/  VIADD R0, R0, 0x28860 ;  /* 0x0002886000007836 */ /* 0x000fc80000000000 */
[----:B------:R-:W-:-:S04]  /*14890*/  IMAD R4, R19, 0x8, R0 ;  /* 0x0000000813047824 */ /* 0x000fc800078e0200 */
[----:B------:R-:W2:Y:S02]  /*148a0*/  SYNCS.PHASECHK.TRANS64.TRYWAIT P0, [R4+URZ], R5 ;  /* 0x00000005040075a7 */ /* 0x000ea4000800017f */
[----:B--2---:R-:W-:Y:S05]  /*148b0*/  @!P0 BRA `(.L_x_8720) ;  /* 0x0000001c00b08947 */ /* 0x004fea0003800000 */
.L_x_8789:
[----:B------:R-:W-:-:S07]  /*148c0*/  IMAD R3, R3, 0x8, R0 ;  /* 0x0000000803037824 */ /* 0x000fce00078e0200 */
.L_x_8721:
[----:B---3--:R3:W4:Y:S02]  /*148d0*/  SYNCS.PHASECHK.TRANS64.TRYWAIT P0, [R3+URZ], R2 ;  /* 0x00000002030075a7 */ /* 0x008724000800017f */
[----:B----4-:R-:W-:Y:S05]  /*148e0*/  @!P0 NANOSLEEP.SYNCS 0x989680 ;  /* 0x009896800000895d */ /* 0x010fea0003900000 */
[----:B------:R-:W4:Y:S02]  /*148f0*/  @!P0 SYNCS.PHASECHK.TRANS64 P0, [R3+URZ], R2 ;  /* 0x00000002030085a7 */ /* 0x000f24000800007f */
[----:B----4-:R-:W-:Y:S05]  /*14900*/  @!P0 BRA `(.L_x_8721) ;  /* 0xfffffffc00f08947 */ /* 0x010fea000383ffff */
.L_x_8714:
[----:B------:R-:W-:Y:S05]  /*14910*/  BSYNC B0 ;  /* 0x0000000000007941 */ /* 0x000fea0003800000 */
.L_x_8713:
[----:B------:R-:W-:Y:S05]  /*14920*/  EXIT ;  /* 0x000000000000794d */ /* 0x000fea0003800000 */
.L_x_8547:
[----:B0-----:R-:W-:-:S04]  /*14930*/  IMAD.U32 R3, RZ, RZ, UR41 ;  /* 0x00000029ff037e24 */ /* 0x001fc8000f8e00ff */
[----:B------:R0:W1:Y:S03]  /*14940*/  SYNCS.PHASECHK.TRANS64.TRYWAIT P1, [R3+URZ+0x28800], R0 ;  /* 0x02880000030075a7 */ /* 0x000066000802017f */
[----:B-1----:R-:W-:Y:S05]  /*14950*/  @!P1 NANOSLEEP.SYNCS 0x989680 ;  /* 0x009896800000995d */ /* 0x002fea0003900000 */
[----:B------:R-:W1:Y:S02]  /*14960*/  @!P1 SYNCS.PHASECHK.TRANS64 P1, [R3+URZ+0x28800], R0 ;  /* 0x02880000030095a7 */ /* 0x000e64000802007f */
[----:B-1----:R-:W-:Y:S05]  /*14970*/  @!P1 BRA `(.L_x_8547) ;  /* 0xfffffffc00ec9947 */ /* 0x002fea000383ffff */
[----:B------:R-:W-:Y:S05]  /*14980*/  BRA `(.L_x_8722) ;  /* 0xfffffed400107947 */ /* 0x000fea000383ffff */
.L_x_8551:
[----:B-1----:R1:W2:Y:S02]  /*14990*/  SYNCS.PHASECHK.TRANS64.TRYWAIT P2, [R0+URZ+0x28830], R3 ;  /* 0x02883003000075a7 */ /* 0x0022a4000804017f */
[----:B--2---:R-:W-:Y:S05]  /*149a0*/  @!P2 NANOSLEEP.SYNCS 0x989680 ;  /* 0x009896800000a95d */ /* 0x004fea0003900000 */
[----:B------:R-:W2:Y:S02]  /*149b0*/  @!P2 SYNCS.PHASECHK.TRANS64 P2, [R0+URZ+0x28830], R3 ;  /* 0x028830030000a5a7 */ /* 0x000ea4000804007f */
[----:B--2---:R-:W-:Y:S05]  /*149c0*/  @!P2 BRA `(.L_x_8551) ;  /* 0xfffffffc00f0a947 */ /* 0x004fea000383ffff */
[----:B------:R-:W-:Y:S05]  /*149d0*/  BRA `(.L_x_8550) ;  /* 0xfffffed400347947 */ /* 0x000fea000383ffff */
.L_x_8556:
[----:B-1----:R-:W-:-:S04]  /*149e0*/  IMAD.U32 R7, RZ, RZ, UR6 ;  /* 0x00000006ff077e24 */ /* 0x002fc8000f8e00ff */
[----:B------:R1:W2:Y:S03]  /*149f0*/  SYNCS.PHASECHK.TRANS64.TRYWAIT P3, [R7+URZ+0x28830], R6 ;  /* 0x02883006070075a7 */ /* 0x0002a6000806017f */
[----:B--2---:R-:W-:Y:S05]  /*14a00*/  @!P3 NANOSLEEP.SYNCS 0x989680 ;  /* 0x009896800000b95d */ /* 0x004fea0003900000 */
[----:B------:R-:W2:Y:S02]  /*14a10*/  @!P3 SYNCS.PHASECHK.TRANS64 P3, [R7+URZ+0x28830], R6 ;  /* 0x028830060700b5a7 */ /* 0x000ea4000806007f */
[----:B--2---:R-:W-:Y:S05]  /*14a20*/  @!P3 BRA `(.L_x_8556) ;  /* 0xfffffffc00ecb947 */ /* 0x004fea000383ffff */
[----:B------:R-:W-:Y:S05]  /*14a30*/  BRA `(.L_x_8553) ;  /* 0xffffff0000387947 */ /* 0x000fea000383ffff */
.L_x_8560:
[----:B-1----:R-:W-:-:S04]  /*14a40*/  IMAD.U32 R7, RZ, RZ, UR6 ;  /* 0x00000006ff077e24 */ /* 0x002fc8000f8e00ff */
[----:B------:R1:W2:Y:S03]  /*14a50*/  SYNCS.PHASECHK.TRANS64.TRYWAIT P3, [R7+URZ+0x28850], R6 ;  /* 0x02885006070075a7 */ /* 0x0002a6000806017f */
[----:B--2---:R-:W-:Y:S05]  /*14a60*/  @!P3 NANOSLEEP.SYNCS 0x989680 ;  /* 0x009896800000b95d */ /* 0x004fea0003900000 */
[----:B------:R-:W2:Y:S02]  /*14a70*/  @!P3 SYNCS.PHASECHK.TRANS64 P3, [R7+URZ+0x28850], R6 ;  /* 0x028850060700b5a7 */ /* 0x000ea4000806007f */
[----:B--2---:R-:W-:Y:S05]  /*14a80*/  @!P3 BRA `(.L_x_8560) ;  /* 0xfffffffc00ecb947 */ /* 0x004fea000383ffff */
[----:B------:R-:W-:Y:S05]  /*14a90*/  BRA `(.L_x_8557) ;  /* 0xffffff0400007947 */ /* 0x000fea000383ffff */
.L_x_8566:
[----:B-1----:R-:W-:-:S04]  /*14aa0*/  IMAD.U32 R7, RZ, RZ, UR6 ;  /* 0x00000006ff077e24 */ /* 0x002fc8000f8e00ff */
[----:B------:R1:W2:Y:S03]  /*14ab0*/  SYNCS.PHASECHK.TRANS64.TRYWAIT P2, [R7+URZ+0x28830], R6 ;  /* 0x02883006070075a7 */ /* 0x0002a6000804017f */
[----:B--2---:R-:W-:Y:S05]  /*14ac0*/  @!P2 NANOSLEEP.SYNCS 0x989680 ;  /* 0x009896800000a95d */ /* 0x004fea0003900000 */
[----:B------:R-:W2:Y:S02]  /*14ad0*/  @!P2 SYNCS.PHASECHK.TRANS64 P2, [R7+URZ+0x28830], R6 ;  /* 0x028830060700a5a7 */ /* 0x000ea4000804007f */
[----:B--2---:R-:W-:Y:S05]  /*14ae0*/  @!P2 BRA `(.L_x_8566) ;  /* 0xfffffffc00eca947 */ /* 0x004fea000383ffff */
[----:B------:R-:W-:Y:S05]  /*14af0*/  BRA `(.L_x_8563) ;  /* 0xffffff3000747947 */ /* 0x000fea000383ffff */
.L_x_8570:
[----:B-1----:R-:W-:-:S04]  /*14b00*/  IMAD.U32 R7, RZ, RZ, UR6 ;  /* 0x00000006ff077e24 */ /* 0x002fc8000f8e00ff */
[----:B------:R1:W2:Y:S03]  /*14b10*/  SYNCS.PHASECHK.TRANS64.TRYWAIT P2, [R7+URZ+0x28850], R6 ;  /* 0x02885006070075a7 */ /* 0x0002a6000804017f */
[----:B--2---:R-:W-:Y:S05]  /*14b20*/  @!P2 NANOSLEEP.SYNCS 0x989680 ;  /* 0x009896800000a95d */ /* 0x004fea0003900000 */
[----:B------:R-:W2:Y:S02]  /*14b30*/  @!P2 SYNCS.PHASECHK.TRANS64 P2, [R7+URZ+0x28850], R6 ;  /* 0x028850060700a5a7 */ /* 0x000ea4000804007f */
[----:B--2---:R-:W-:Y:S05]  /*14b40*/  @!P2 BRA `(.L_x_8570) ;  /* 0xfffffffc00eca947 */ /* 0x004fea000383ffff */
[----:B------:R-:W-:Y:S05]  /*14b50*/  BRA `(.L_x_8567) ;  /* 0xffffff34003c7947 */ /* 0x000fea000383ffff */
.L_x_8575:
[----:B-1----:R-:W-:-:S04]  /*14b60*/  IMAD.U32 R5, RZ, RZ, UR5 ;  /* 0x00000005ff057e24 */ /* 0x002fc8000f8e00ff */
[----:B------:R1:W2:Y:S03]  /*14b70*/  SYNCS.PHASECHK.TRANS64.TRYWAIT P0, [R5+URZ+0x28850], R4 ;  /* 0x02885004050075a7 */ /* 0x0002a6000800017f */
[----:B--2---:R-:W-:Y:S05]  /*14b80*/  @!P0 NANOSLEEP.SYNCS 0x989680 ;  /* 0x009896800000895d */ /* 0x004fea0003900000 */
[----:B------:R-:W2:Y:S02]  /*14b90*/  @!P0 SYNCS.PHASECHK.TRANS64 P0, [R5+URZ+0x28850], R4 ;  /* 0x02885004050085a7 */ /* 0x000ea4000800007f */
[----:B--2---:R-:W-:Y:S05]  /*14ba0*/  @!P0 BRA `(.L_x_8575) ;  /* 0xfffffffc00ec8947 */ /* 0x004fea000383ffff */
[----:B------:R-:W-:Y:S05]  /*14bb0*/  BRA `(.L_x_8574) ;  /* 0xffffff5800247947 */ /* 0x000fea000383ffff */
.L_x_8622:
        /* <DEDUP_REMOVED lines=11> */
.L_x_8724:
[----:B------:R-:W-:Y:S05]  /*14c70*/  BSYNC B0 ;  /* 0x0000000000007941 */ /* 0x000fea0003800000 */
.L_x_8723:
[----:B------:R-:W-:Y:S05]  /*14c80*/  BRA `(.L_x_8725) ;  /* 0xffffffb000407947 */ /* 0x000fea000383ffff */
.L_x_8624:
[----:B------:R-:W-:Y:S01]  /*14c90*/  BSSY B0, `(.L_x_8726) ;  /* 0x0000006000007945 */ /* 0x000fe20003800000 */
[----:B------:R-:W-:-:S07]  /*14ca0*/  IMAD.MOV.U32 R15, RZ, RZ, -0x1 ;  /* 0xffffffffff0f7424 */ /* 0x000fce00078e00ff */
[----:B--23--:R-:W-:Y:S05]  /*14cb0*/  WARPSYNC.COLLECTIVE R15, `(.L_x_8727) ;  /* 0x000000000f0c7348 */ /* 0x00cfea0003c00000 */
[----:B------:R-:W-:Y:S02]  /*14cc0*/  ELECT P6, UR62, PT ;  /* 0x00000000003e782f */ /* 0x000fe400038c0000 */
[----:B------:R-:W-:Y:S01]  /*14cd0*/  MOV R14, UR62 ;  /* 0x0000003e000e7c02 */ /* 0x000fe20008000f00 */
[----:B--23--:R-:W-:Y:S10]  /*14ce0*/  ENDCOLLECTIVE ;  /* 0x000000000000791b */ /* 0x00cff40003800000 */
.L_x_8727:
[----:B------:R-:W-:Y:S05]  /*14cf0*/  BSYNC B0 ;  /* 0x0000000000007941 */ /* 0x000fea0003800000 */
.L_x_8726:
[----:B------:R-:W-:Y:S05]  /*14d00*/  BRA `(.L_x_8728) ;  /* 0xffffffb000447947 */ /* 0x000fea000383ffff */
.L_x_8626:
[----:B0-----:R0:W1:Y:S02]  /*14d10*/  SYNCS.PHASECHK.TRANS64.TRYWAIT P0, [R0+URZ+0x28840], R2 ;  /* 0x02884002000075a7 */ /* 0x001064000800017f */
[----:B-1----:R-:W-:Y:S05]  /*14d20*/  @!P0 NANOSLEEP.SYNCS 0x989680 ;  /* 0x009896800000895d */ /* 0x002fea0003900000 */
[----:B------:R-:W1:Y:S02]  /*14d30*/  @!P0 SYNCS.PHASECHK.TRANS64 P0, [R0+URZ+0x28840], R2 ;  /* 0x02884002000085a7 */ /* 0x000e64000800007f */
[----:B-1----:R-:W-:Y:S05]  /*14d40*/  @!P0 BRA `(.L_x_8626) ;  /* 0xfffffffc00f08947 */ /* 0x002fea000383ffff */
[----:B------:R-:W-:Y:S05]  /*14d50*/  BRA `(.L_x_8729) ;  /* 0xffffffb000a47947 */ /* 0x000fea000383ffff */
.L_x_8630:
        /* <DEDUP_REMOVED lines=14> */
.L_x_8730:
[----:B------:R-:W-:Y:S02]  /*14e40*/  IMAD.MOV.U32 R13, RZ, RZ, R4 ;  /* 0x000000ffff0d7224 */ /* 0x000fe400078e0004 */
[----:B------:R-:W-:-:S07]  /*14e50*/  IMAD.MOV.U32 R6, RZ, RZ, R14 ;  /* 0x000000ffff067224 */ /* 0x000fce00078e000e */
[----:B------:R-:W-:Y:S05]  /*14e60*/  WARPSYNC.COLLECTIVE R15, `(.L_x_8731) ;  /* 0x000000000f087348 */ /* 0x000fea0003c00000 */
[----:B------:R0:W1:Y:S02]  /*14e70*/  SHFL.IDX P6, R14, R13, R12, R11 ;  /* 0x0000000c0d0e7389 */ /* 0x00006400000c000b */
[----:B01----:R-:W-:Y:S01]  /*14e80*/  ENDCOLLECTIVE ;  /* 0x000000000000791b */ /* 0x003fe20003800000 */
.L_x_8731:
[----:B------:R-:W-:Y:S02]  /*14e90*/  IMAD.MOV.U32 R13, RZ, RZ, R3 ;  /* 0x000000ffff0d7224 */ /* 0x000fe400078e0003 */
[----:B------:R-:W-:Y:S02]  /*14ea0*/  IMAD.MOV.U32 R12, RZ, RZ, 0x1 ;  /* 0x00000001ff0c7424 */ /* 0x000fe400078e00ff */
[----:B------:R-:W-:-:S07]  /*14eb0*/  IMAD.MOV.U32 R7, RZ, RZ, R14 ;  /* 0x000000ffff077224 */ /* 0x000fce00078e000e */
[----:B------:R-:W-:Y:S05]  /*14ec0*/  WARPSYNC.COLLECTIVE R15, `(.L_x_8732) ;  /* 0x000000000f087348 */ /* 0x000fea0003c00000 */
[----:B------:R0:W1:Y:S02]  /*14ed0*/  SHFL.IDX P6, R14, R13, R12, R11 ;  /* 0x0000000c0d0e7389 */ /* 0x00006400000c000b */
[----:B01----:R-:W-:Y:S01]  /*14ee0*/  ENDCOLLECTIVE ;  /* 0x000000000000791b */ /* 0x003fe20003800000 */
.L_x_8732:
        /* <DEDUP_REMOVED lines=10> */
.L_x_8733:
        /* <DEDUP_REMOVED lines=12> */
.L_x_8734:
        /* <DEDUP_REMOVED lines=17> */
.L_x_8735:
[----:B------:R-:W-:Y:S02]  /*15160*/  IMAD.MOV.U32 R13, RZ, RZ, R3 ;  /* 0x000000ffff0d7224 */ /* 0x000fe400078e0003 */
[----:B------:R-:W-:Y:S02]  /*15170*/  IMAD.MOV.U32 R12, RZ, RZ, 0x3 ;  /* 0x00000003ff0c7424 */ /* 0x000fe400078e00ff */
[----:B------:R-:W-:-:S07]  /*15180*/  IMAD.MOV.U32 R5, RZ, RZ, R14 ;  /* 0x000000ffff057224 */ /* 0x000fce00078e000e */
[----:B------:R-:W-:Y:S05]  /*15190*/  WARPSYNC.COLLECTIVE R15, `(.L_x_8736) ;  /* 0x000000000f087348 */ /* 0x000fea0003c00000 */
[----:B------:R0:W1:Y:S02]  /*151a0*/  SHFL.IDX P6, R14, R13, R12, R11 ;  /* 0x0000000c0d0e7389 */ /* 0x00006400000c000b */
[----:B01----:R-:W-:Y:S01]  /*151b0*/  ENDCOLLECTIVE ;  /* 0x000000000000791b */ /* 0x003fe20003800000 */
.L_x_8736:
        /* <DEDUP_REMOVED lines=16> */
.L_x_8737:
[----:B------:R-:W-:Y:S02]  /*152c0*/  IMAD.MOV.U32 R13, RZ, RZ, R3 ;  /* 0x000000ffff0d7224 */ /* 0x000fe400078e0003 */
[----:B------:R-:W-:Y:S02]  /*152d0*/  IMAD.MOV.U32 R12, RZ, RZ, 0x4 ;  /* 0x00000004ff0c7424 */ /* 0x000fe400078e00ff */
[----:B------:R-:W-:-:S07]  /*152e0*/  IMAD.MOV.U32 R5, RZ, RZ, R14 ;  /* 0x000000ffff057224 */ /* 0x000fce00078e000e */
[----:B------:R-:W-:Y:S05]  /*152f0*/  WARPSYNC.COLLECTIVE R15, `(.L_x_8738) ;  /* 0x000000000f087348 */ /* 0x000fea0003c00000 */
[----:B------:R0:W1:Y:S02]  /*15300*/  SHFL.IDX P6, R14, R13, R12, R11 ;  /* 0x0000000c0d0e7389 */ /* 0x00006400000c000b */
[----:B01----:R-:W-:Y:S01]  /*15310*/  ENDCOLLECTIVE ;  /* 0x000000000000791b */ /* 0x003fe20003800000 */
.L_x_8738:
        /* <DEDUP_REMOVED lines=16> */
.L_x_8739:
[----:B------:R-:W-:Y:S02]  /*15420*/  IMAD.MOV.U32 R13, RZ, RZ, R3 ;  /* 0x000000ffff0d7224 */ /* 0x000fe400078e0003 */
[----:B------:R-:W-:Y:S02]  /*15430*/  IMAD.MOV.U32 R12, RZ, RZ, 0x5 ;  /* 0x00000005ff0c7424 */ /* 0x000fe400078e00ff */
[----:B------:R-:W-:-:S07]  /*15440*/  IMAD.MOV.U32 R5, RZ, RZ, R14 ;  /* 0x000000ffff057224 */ /* 0x000fce00078e000e */
[----:B------:R-:W-:Y:S05]  /*15450*/  WARPSYNC.COLLECTIVE R15, `(.L_x_8740) ;  /* 0x000000000f087348 */ /* 0x000fea0003c00000 */
[----:B------:R0:W1:Y:S02]  /*15460*/  SHFL.IDX P6, R14, R13, R12, R11 ;  /* 0x0000000c0d0e7389 */ /* 0x00006400000c000b */
[----:B01----:R-:W-:Y:S01]  /*15470*/  ENDCOLLECTIVE ;  /* 0x000000000000791b */ /* 0x003fe20003800000 */
.L_x_8740:
        /* <DEDUP_REMOVED lines=16> */
.L_x_8741:
[----:B------:R-:W-:Y:S02]  /*15580*/  IMAD.MOV.U32 R13, RZ, RZ, R3 ;  /* 0x000000ffff0d7224 */ /* 0x000fe400078e0003 */
[----:B------:R-:W-:Y:S02]  /*15590*/  IMAD.MOV.U32 R12, RZ, RZ, 0x6 ;  /* 0x00000006ff0c7424 */ /* 0x000fe400078e00ff */
[----:B------:R-:W-:-:S07]  /*155a0*/  IMAD.MOV.U32 R5, RZ, RZ, R14 ;  /* 0x000000ffff057224 */ /* 0x000fce00078e000e */
[----:B------:R-:W-:Y:S05]  /*155b0*/  WARPSYNC.COLLECTIVE R15, `(.L_x_8742) ;  /* 0x000000000f087348 */ /* 0x000fea0003c00000 */
[----:B------:R0:W1:Y:S02]  /*155c0*/  SHFL.IDX P6, R14, R13, R12, R11 ;  /* 0x0000000c0d0e7389 */ /* 0x00006400000c000b */
[----:B01----:R-:W-:Y:S01]  /*155d0*/  ENDCOLLECTIVE ;  /* 0x000000000000791b */ /* 0x003fe20003800000 */
.L_x_8742:
        /* <DEDUP_REMOVED lines=14> */
.L_x_8743:
        /* <DEDUP_REMOVED lines=8> */
.L_x_8744:
        /* <DEDUP_REMOVED lines=14> */
.L_x_8745:
[----:B------:R-:W-:Y:S01]  /*15820*/  IMAD.MOV.U32 R3, RZ, RZ, R14 ;  /* 0x000000ffff037224 */ /* 0x000fe200078e000e */
[----:B------:R-:W-:Y:S06]  /*15830*/  BRA `(.L_x_8746) ;  /* 0xffffffb400507947 */ /* 0x000fec000383ffff */
.L_x_8635:
[----:B0-----:R0:W3:Y:S02]  /*15840*/  SYNCS.PHASECHK.TRANS64.TRYWAIT P0, [R18+URZ+0x28820], R0 ;  /* 0x02882000120075a7 */ /* 0x0010e4000800017f */
[----:B---3--:R-:W-:Y:S05]  /*15850*/  @!P0 NANOSLEEP.SYNCS 0x989680 ;  /* 0x009896800000895d */ /* 0x008fea0003900000 */
[----:B------:R-:W3:Y:S02]  /*15860*/  @!P0 SYNCS.PHASECHK.TRANS64 P0, [R18+URZ+0x28820], R0 ;  /* 0x02882000120085a7 */ /* 0x000ee4000800007f */
[----:B---3--:R-:W-:Y:S05]  /*15870*/  @!P0 BRA `(.L_x_8635) ;  /* 0xfffffffc00f08947 */ /* 0x008fea000383ffff */
[----:B------:R-:W-:Y:S05]  /*15880*/  BRA `(.L_x_8747) ;  /* 0xffffffb400c07947 */ /* 0x000fea000383ffff */
.L_x_8644:
[----:B-1----:R1:W2:Y:S02]  /*15890*/  SYNCS.PHASECHK.TRANS64.TRYWAIT P0, [R3+URZ+0x28840], R2 ;  /* 0x02884002030075a7 */ /* 0x0022a4000800017f */
[----:B--2---:R-:W-:Y:S05]  /*158a0*/  @!P0 NANOSLEEP.SYNCS 0x989680 ;  /* 0x009896800000895d */ /* 0x004fea0003900000 */
[----:B------:R-:W2:Y:S02]  /*158b0*/  @!P0 SYNCS.PHASECHK.TRANS64 P0, [R3+URZ+0x28840], R2 ;  /* 0x02884002030085a7 */ /* 0x000ea4000800007f */
[----:B--2---:R-:W-:Y:S05]  /*158c0*/  @!P0 BRA `(.L_x_8644) ;  /* 0xfffffffc00f08947 */ /* 0x004fea000383ffff */
[----:B------:R-:W-:Y:S05]  /*158d0*/  BRA `(.L_x_8748) ;  /* 0xffffffb8009c7947 */ /* 0x000fea000383ffff */
.L_x_8650:
[----:B0-----:R0:W1:Y:S02]  /*158e0*/  SYNCS.PHASECHK.TRANS64.TRYWAIT P0, [R3+URZ+0x60], R2 ;  /* 0x00006002030075a7 */ /* 0x001064000800017f */
[----:B-1----:R-:W-:Y:S05]  /*158f0*/  @!P0 NANOSLEEP.SYNCS 0x989680 ;  /* 0x009896800000895d */ /* 0x002fea0003900000 */
[----:B------:R-:W1:Y:S02]  /*15900*/  @!P0 SYNCS.PHASECHK.TRANS64 P0, [R3+URZ+0x60], R2 ;  /* 0x00006002030085a7 */ /* 0x000e64000800007f */
[----:B-1----:R-:W-:Y:S05]  /*15910*/  @!P0 BRA `(.L_x_8650) ;  /* 0xfffffffc00f08947 */ /* 0x002fea000383ffff */
[----:B------:R-:W-:Y:S05]  /*15920*/  BRA `(.L_x_8749) ;  /* 0xffffffbc00707947 */ /* 0x000fea000383ffff */
.L_x_8659:
[----:B-1----:R1:W2:Y:S02]  /*15930*/  SYNCS.PHASECHK.TRANS64.TRYWAIT P0, [R3+URZ+0x28840], R2 ;  /* 0x02884002030075a7 */ /* 0x0022a4000800017f */
[----:B--2---:R-:W-:Y:S05]  /*15940*/  @!P0 NANOSLEEP.SYNCS 0x989680 ;  /* 0x009896800000895d */ /* 0x004fea0003900000 */
[----:B------:R-:W2:Y:S02]  /*15950*/  @!P0 SYNCS.PHASECHK.TRANS64 P0, [R3+URZ+0x28840], R2 ;  /* 0x02884002030085a7 */ /* 0x000ea4000800007f */
[----:B--2---:R-:W-:Y:S05]  /*15960*/  @!P0 BRA `(.L_x_8659) ;  /* 0xfffffffc00f08947 */ /* 0x004fea000383ffff */
[----:B------:R-:W-:Y:S05]  /*15970*/  BRA `(.L_x_8750) ;  /* 0xffffffc400007947 */ /* 0x000fea000383ffff */
.L_x_8665:
[----:B0-----:R0:W1:Y:S02]  /*15980*/  SYNCS.PHASECHK.TRANS64.TRYWAIT P0, [R2+URZ+0x60], R3 ;  /* 0x00006003020075a7 */ /* 0x001064000800017f */
[----:B-1----:R-:W-:Y:S05]  /*15990*/  @!P0 NANOSLEEP.SYNCS 0x989680 ;  /* 0x009896800000895d */ /* 0x002fea0003900000 */
[----:B------:R-:W1:Y:S02]  /*159a0*/  @!P0 SYNCS.PHASECHK.TRANS64 P0, [R2+URZ+0x60], R3 ;  /* 0x00006003020085a7 */ /* 0x000e64000800007f */
[----:B-1----:R-:W-:Y:S05]  /*159b0*/  @!P0 BRA `(.L_x_8665) ;  /* 0xfffffffc00f08947 */ /* 0x002fea000383ffff */
[----:B------:R-:W-:Y:S05]  /*159c0*/  BRA `(.L_x_8751) ;  /* 0xffffffc400d47947 */ /* 0x000fea000383ffff */
.L_x_8674:
[----:B--2---:R2:W3:Y:S02]  /*159d0*/  SYNCS.PHASECHK.TRANS64.TRYWAIT P0, [R2+URZ+0x28840], R3 ;  /* 0x02884003020075a7 */ /* 0x0044e4000800017f */
[----:B---3--:R-:W-:Y:S05]  /*159e0*/  @!P0 NANOSLEEP.SYNCS 0x989680 ;  /* 0x009896800000895d */ /* 0x008fea0003900000 */
[----:B------:R-:W3:Y:S02]  /*159f0*/  @!P0 SYNCS.PHASECHK.TRANS64 P0, [R2+URZ+0x28840], R3 ;  /* 0x02884003020085a7 */ /* 0x000ee4000800007f */
[----:B---3--:R-:W-:Y:S05]  /*15a00*/  @!P0 BRA `(.L_x_8674) ;  /* 0xfffffffc00f08947 */ /* 0x008fea000383ffff */
[----:B------:R-:W-:Y:S05]  /*15a10*/  BRA `(.L_x_8752) ;  /* 0xffffffcc00347947 */ /* 0x000fea000383ffff */
.L_x_8680:
[----:B0-----:R0:W1:Y:S02]  /*15a20*/  SYNCS.PHASECHK.TRANS64.TRYWAIT P0, [R2+URZ+0x60], R5 ;  /* 0x00006005020075a7 */ /* 0x001064000800017f */
[----:B-1----:R-:W-:Y:S05]  /*15a30*/  @!P0 NANOSLEEP.SYNCS 0x989680 ;  /* 0x009896800000895d */ /* 0x002fea0003900000 */
[----:B------:R-:W1:Y:S02]  /*15a40*/  @!P0 SYNCS.PHASECHK.TRANS64 P0, [R2+URZ+0x60], R5 ;  /* 0x00006005020085a7 */ /* 0x000e64000800007f */
[----:B-1----:R-:W-:Y:S05]  /*15a50*/  @!P0 BRA `(.L_x_8680) ;  /* 0xfffffffc00f08947 */ /* 0x002fea000383ffff */
[----:B------:R-:W-:Y:S05]  /*15a60*/  BRA `(.L_x_8753) ;  /* 0xffffffd000087947 */ /* 0x000fea000383ffff */
.L_x_8691:
[----:B--2---:R2:W3:Y:S02]  /*15a70*/  SYNCS.PHASECHK.TRANS64.TRYWAIT P0, [R0+URZ+0x28860], R3 ;  /* 0x02886003000075a7 */ /* 0x0044e4000800017f */
[----:B---3--:R-:W-:Y:S05]  /*15a80*/  @!P0 NANOSLEEP.SYNCS 0x989680 ;  /* 0x009896800000895d */ /* 0x008fea0003900000 */
[----:B------:R-:W3:Y:S02]  /*15a90*/  @!P0 SYNCS.PHASECHK.TRANS64 P0, [R0+URZ+0x28860], R3 ;  /* 0x02886003000085a7 */ /* 0x000ee4000800007f */
[----:B---3--:R-:W-:Y:S05]  /*15aa0*/  @!P0 BRA `(.L_x_8691) ;  /* 0xfffffffc00f08947 */ /* 0x008fea000383ffff */
[----:B------:R-:W-:Y:S05]  /*15ab0*/  BRA `(.L_x_8754) ;  /* 0xffffffd400547947 */ /* 0x000fea000383ffff */
.L_x_8698:
        /* <DEDUP_REMOVED lines=9> */
.L_x_8756:
[----:B------:R-:W-:Y:S05]  /*15b50*/  BSYNC B0 ;  /* 0x0000000000007941 */ /* 0x000fea0003800000 */
.L_x_8755:
        /* <DEDUP_REMOVED lines=9> */
.L_x_8757:
        /* <DEDUP_REMOVED lines=25> */
.L_x_8758:
[----:B------:R-:W-:Y:S01]  /*15d80*/  IMAD.MOV.U32 R12, RZ, RZ, 0x2 ;  /* 0x00000002ff0c7424 */ /* 0x000fe200078e00ff */
[----:B------:R-:W-:-:S05]  /*15d90*/  SEL R3, R14, RZ, P1 ;  /* 0x000000ff0e037207 */ /* 0x000fca0000800000 */
[----:B------:R-:W-:-:S04]  /*15da0*/  IMAD.IADD R2, R2, 0x1, R3 ;  /* 0x0000000102027824 */ /* 0x000fc800078e0203 */
[----:B------:R-:W-:-:S07]  /*15db0*/  IMAD.MOV.U32 R13, RZ, RZ, R2 ;  /* 0x000000ffff0d7224 */ /* 0x000fce00078e0002 */
[----:B------:R-:W-:Y:S05]  /*15dc0*/  WARPSYNC.COLLECTIVE R15, `(.L_x_8759) ;  /* 0x000000000f087348 */ /* 0x000fea0003c00000 */
[----:B------:R0:W1:Y:S02]  /*15dd0*/  SHFL.UP P6, R14, R13, R12, R11 ;  /* 0x0400000c0d0e7389 */ /* 0x00006400000c000b */
[----:B01----:R-:W-:Y:S01]  /*15de0*/  ENDCOLLECTIVE ;  /* 0x000000000000791b */ /* 0x003fe20003800000 */
.L_x_8759:
[----:B------:R-:W-:Y:S01]  /*15df0*/  IMAD.MOV.U32 R12, RZ, RZ, 0x4 ;  /* 0x00000004ff0c7424 */ /* 0x000fe200078e00ff */
[----:B------:R-:W-:-:S05]  /*15e00*/  SEL R3, R14, RZ, P2 ;  /* 0x000000ff0e037207 */ /* 0x000fca0001000000 */
[----:B------:R-:W-:-:S04]  /*15e10*/  IMAD.IADD R2, R2, 0x1, R3 ;  /* 0x0000000102027824 */ /* 0x000fc800078e0203 */
[----:B------:R-:W-:-:S07]  /*15e20*/  IMAD.MOV.U32 R13, RZ, RZ, R2 ;  /* 0x000000ffff0d7224 */ /* 0x000fce00078e0002 */
[----:B------:R-:W-:Y:S05]  /*15e30*/  WARPSYNC.COLLECTIVE R15, `(.L_x_8760) ;  /* 0x000000000f087348 */ /* 0x000fea0003c00000 */
[----:B------:R0:W1:Y:S02]  /*15e40*/  SHFL.UP P6, R14, R13, R12, R11 ;  /* 0x0400000c0d0e7389 */ /* 0x00006400000c000b */
[----:B01----:R-:W-:Y:S01]  /*15e50*/  ENDCOLLECTIVE ;  /* 0x000000000000791b */ /* 0x003fe20003800000 */
.L_x_8760:
[----:B------:R-:W-:Y:S01]  /*15e60*/  IMAD.MOV.U32 R12, RZ, RZ, 0x8 ;  /* 0x00000008ff0c7424 */ /* 0x000fe200078e00ff */
[----:B------:R-:W-:-:S05]  /*15e70*/  SEL R3, R14, RZ, P3 ;  /* 0x000000ff0e037207 */ /* 0x000fca0001800000 */
[----:B------:R-:W-:-:S04]  /*15e80*/  IMAD.IADD R2, R2, 0x1, R3 ;  /* 0x0000000102027824 */ /* 0x000fc800078e0203 */
[----:B------:R-:W-:-:S07]  /*15e90*/  IMAD.MOV.U32 R13, RZ, RZ, R2 ;  /* 0x000000ffff0d7224 */ /* 0x000fce00078e0002 */
[----:B------:R-:W-:Y:S05]  /*15ea0*/  WARPSYNC.COLLECTIVE R15, `(.L_x_8761) ;  /* 0x000000000f087348 */ /* 0x000fea0003c00000 */
[----:B------:R0:W1:Y:S02]  /*15eb0*/  SHFL.UP P6, R14, R13, R12, R11 ;  /* 0x0400000c0d0e7389 */ /* 0x00006400000c000b */
[----:B01----:R-:W-:Y:S01]  /*15ec0*/  ENDCOLLECTIVE ;  /* 0x000000000000791b */ /* 0x003fe20003800000 */
.L_x_8761:
[----:B------:R-:W-:Y:S01]  /*15ed0*/  IMAD.MOV.U32 R12, RZ, RZ, 0x10 ;  /* 0x00000010ff0c7424 */ /* 0x000fe200078e00ff */
[----:B------:R-:W-:-:S05]  /*15ee0*/  SEL R3, R14, RZ, P4 ;  /* 0x000000ff0e037207 */ /* 0x000fca0002000000 */
[----:B------:R-:W-:-:S04]  /*15ef0*/  IMAD.IADD R2, R2, 0x1, R3 ;  /* 0x0000000102027824 */ /* 0x000fc800078e0203 */
[----:B------:R-:W-:-:S07]  /*15f00*/  IMAD.MOV.U32 R13, RZ, RZ, R2 ;  /* 0x000000ffff0d7224 */ /* 0x000fce00078e0002 */
[----:B------:R-:W-:Y:S05]  /*15f10*/  WARPSYNC.COLLECTIVE R15, `(.L_x_8762) ;  /* 0x000000000f087348 */ /* 0x000fea0003c00000 */
[----:B------:R0:W1:Y:S02]  /*15f20*/  SHFL.UP P6, R14, R13, R12, R11 ;  /* 0x0400000c0d0e7389 */ /* 0x00006400000c000b */
[----:B01----:R-:W-:Y:S01]  /*15f30*/  ENDCOLLECTIVE ;  /* 0x000000000000791b */ /* 0x003fe20003800000 */
.L_x_8762:
        /* <DEDUP_REMOVED lines=8> */
.L_x_8763:
[----:B------:R-:W-:Y:S01]  /*15fc0*/  IMAD.MOV.U32 R9, RZ, RZ, R14 ;  /* 0x000000ffff097224 */ /* 0x000fe200078e000e */
[----:B------:R-:W-:Y:S06]  /*15fd0*/  BRA `(.L_x_8764) ;  /* 0xffffffd400dc7947 */ /* 0x000fec000383ffff */
.L_x_8701:
        /* <DEDUP_REMOVED lines=8> */
.L_x_8766:
[----:B------:R-:W-:Y:S05]  /*16060*/  BSYNC B0 ;  /* 0x0000000000007941 */ /* 0x000fea0003800000 */
.L_x_8765:
        /* <DEDUP_REMOVED lines=9> */
.L_x_8767:
[----:B------:R-:W-:Y:S01]  /*16100*/  IMAD.MOV.U32 R12, RZ, RZ, 0x4 ;  /* 0x00000004ff0c7424 */ /* 0x000fe200078e00ff */
[----:B------:R-:W-:-:S05]  /*16110*/  SEL R3, R14, RZ, P2 ;  /* 0x000000ff0e037207 */ /* 0x000fca0001000000 */
[----:B------:R-:W-:-:S04]  /*16120*/  IMAD.IADD R2, R2, 0x1, R3 ;  /* 0x0000000102027824 */ /* 0x000fc800078e0203 */
[----:B------:R-:W-:-:S07]  /*16130*/  IMAD.MOV.U32 R13, RZ, RZ, R2 ;  /* 0x000000ffff0d7224 */ /* 0x000fce00078e0002 */
[----:B------:R-:W-:Y:S05]  /*16140*/  WARPSYNC.COLLECTIVE R15, `(.L_x_8768) ;  /* 0x000000000f087348 */ /* 0x000fea0003c00000 */
[----:B------:R0:W1:Y:S02]  /*16150*/  SHFL.UP P6, R14, R13, R12, R11 ;  /* 0x0400000c0d0e7389 */ /* 0x00006400000c000b */
[----:B01----:R-:W-:Y:S01]  /*16160*/  ENDCOLLECTIVE ;  /* 0x000000000000791b */ /* 0x003fe20003800000 */
.L_x_8768:
[----:B------:R-:W-:Y:S01]  /*16170*/  IMAD.MOV.U32 R12, RZ, RZ, 0x8 ;  /* 0x00000008ff0c7424 */ /* 0x000fe200078e00ff */
[----:B------:R-:W-:-:S05]  /*16180*/  SEL R3, R14, RZ, P3 ;  /* 0x000000ff0e037207 */ /* 0x000fca0001800000 */
[----:B------:R-:W-:-:S04]  /*16190*/  IMAD.IADD R2, R2, 0x1, R3 ;  /* 0x0000000102027824 */ /* 0x000fc800078e0203 */
[----:B------:R-:W-:-:S07]  /*161a0*/  IMAD.MOV.U32 R13, RZ, RZ, R2 ;  /* 0x000000ffff0d7224 */ /* 0x000fce00078e0002 */
[----:B------:R-:W-:Y:S05]  /*161b0*/  WARPSYNC.COLLECTIVE R15, `(.L_x_8769) ;  /* 0x000000000f087348 */ /* 0x000fea0003c00000 */
[----:B------:R0:W1:Y:S02]  /*161c0*/  SHFL.UP P6, R14, R13, R12, R11 ;  /* 0x0400000c0d0e7389 */ /* 0x00006400000c000b */
[----:B01----:R-:W-:Y:S01]  /*161d0*/  ENDCOLLECTIVE ;  /* 0x000000000000791b */ /* 0x003fe20003800000 */
.L_x_8769:
[----:B------:R-:W-:Y:S01]  /*161e0*/  IMAD.MOV.U32 R12, RZ, RZ, 0x10 ;  /* 0x00000010ff0c7424 */ /* 0x000fe200078e00ff */
[----:B------:R-:W-:-:S05]  /*161f0*/  SEL R3, R14, RZ, P4 ;  /* 0x000000ff0e037207 */ /* 0x000fca0002000000 */
[----:B------:R-:W-:-:S04]  /*16200*/  IMAD.IADD R2, R2, 0x1, R3 ;  /* 0x0000000102027824 */ /* 0x000fc800078e0203 */
[----:B------:R-:W-:-:S07]  /*16210*/  IMAD.MOV.U32 R13, RZ, RZ, R2 ;  /* 0x000000ffff0d7224 */ /* 0x000fce00078e0002 */
[----:B------:R-:W-:Y:S05]  /*16220*/  WARPSYNC.COLLECTIVE R15, `(.L_x_8770) ;  /* 0x000000000f087348 */ /* 0x000fea0003c00000 */
[----:B------:R0:W1:Y:S02]  /*16230*/  SHFL.UP P6, R14, R13, R12, R11 ;  /* 0x0400000c0d0e7389 */ /* 0x00006400000c000b */
[----:B01----:R-:W-:Y:S01]  /*16240*/  ENDCOLLECTIVE ;  /* 0x000000000000791b */ /* 0x003fe20003800000 */
.L_x_8770:
        /* <DEDUP_REMOVED lines=8> */
.L_x_8771:
[----:B------:R-:W-:Y:S01]  /*162d0*/  IMAD.MOV.U32 R9, RZ, RZ, R14 ;  /* 0x000000ffff097224 */ /* 0x000fe200078e000e */
[----:B------:R-:W-:Y:S06]  /*162e0*/  BRA `(.L_x_8772) ;  /* 0xffffffd400c47947 */ /* 0x000fec000383ffff */
.L_x_8703:
[----:B------:R-:W-:Y:S01]  /*162f0*/  BSSY B0, `(.L_x_8773) ;  /* 0x0000006000007945 */ /* 0x000fe20003800000 */
[----:B------:R-:W-:Y:S01]  /*16300*/  PLOP3.LUT P6, PT, P6, PT, PT, 0x8, 0x0 ;  /* 0x000000000000781c */ /* 0x000fe200037ce170 */
[----:B------:R-:W-:-:S12]  /*16310*/  IMAD.MOV.U32 R15, RZ, RZ, -0x1 ;  /* 0xffffffffff0f7424 */ /* 0x000fd800078e00ff */
[----:B0-----:R-:W-:Y:S05]  /*16320*/  WARPSYNC.COLLECTIVE R15, `(.L_x_8774) ;  /* 0x000000000f087348 */ /* 0x001fea0003c00000 */
[----:B------:R-:W-:Y:S01]  /*16330*/  VOTE.ANY R14, PT, P6 ;  /* 0x00000000000e7806 */ /* 0x000fe200030e0100 */
[----:B0-----:R-:W-:Y:S06]  /*16340*/  ENDCOLLECTIVE ;  /* 0x000000000000791b */ /* 0x001fec0003800000 */
.L_x_8774:
[----:B------:R-:W-:Y:S05]  /*16350*/  BSYNC B0 ;  /* 0x0000000000007941 */ /* 0x000fea0003800000 */
.L_x_8773:
        /* <DEDUP_REMOVED lines=10> */
.L_x_8775:
[----:B------:R-:W-:Y:S02]  /*16400*/  IMAD.MOV.U32 R13, RZ, RZ, R7 ;  /* 0x000000ffff0d7224 */ /* 0x000fe400078e0007 */
[----:B------:R-:W-:-:S07]  /*16410*/  IMAD.MOV.U32 R0, RZ, RZ, R14 ;  /* 0x000000ffff007224 */ /* 0x000fce00078e000e */
[----:B------:R-:W-:Y:S05]  /*16420*/  WARPSYNC.COLLECTIVE R15, `(.L_x_8776) ;  /* 0x000000000f087348 */ /* 0x000fea0003c00000 */
[----:B------:R0:W1:Y:S02]  /*16430*/  SHFL.IDX P6, R14, R13, R12, R11 ;  /* 0x0000000c0d0e7389 */ /* 0x00006400000c000b */
[----:B01----:R-:W-:Y:S01]  /*16440*/  ENDCOLLECTIVE ;  /* 0x000000000000791b */ /* 0x003fe20003800000 */
.L_x_8776:
[----:B------:R-:W-:Y:S02]  /*16450*/  IMAD.MOV.U32 R7, RZ, RZ, R14 ;  /* 0x000000ffff077224 */ /* 0x000fe400078e000e */
[----:B------:R-:W-:-:S05]  /*16460*/  IMAD.IADD R6, R10, 0x1, R16 ;  /* 0x000000010a067824 */ /* 0x000fca00078e0210 */
[----:B------:R0:W-:Y:S01]  /*16470*/  STL [R1+0xc], R6 ;  /* 0x00000c0601007387 */ /* 0x0001e20000100800 */
[----:B------:R-:W-:Y:S05]  /*16480*/  BRA `(.L_x_8777) ;  /* 0xffffffd400a47947 */ /* 0x000fea000383ffff */
.L_x_8705:
        /* <DEDUP_REMOVED lines=8> */
.L_x_8779:
[----:B------:R-:W-:Y:S05]  /*16510*/  BSYNC B0 ;  /* 0x0000000000007941 */ /* 0x000fea0003800000 */
.L_x_8778:
[----:B------:R-:W-:Y:S01]  /*16520*/  IMAD.MOV.U32 R5, RZ, RZ, R14 ;  /* 0x000000ffff057224 */ /* 0x000fe200078e000e */
[----:B------:R-:W-:Y:S06]  /*16530*/  BRA `(.L_x_8704) ;  /* 0xffffffd400907947 */ /* 0x000fec000383ffff */
.L_x_8711:
[----:B0-----:R0:W1:Y:S02]  /*16540*/  SYNCS.PHASECHK.TRANS64.TRYWAIT P0, [R0+URZ+0x28820], R3 ;  /* 0x02882003000075a7 */ /* 0x001064000800017f */
[----:B-1----:R-:W-:Y:S05]  /*16550*/  @!P0 NANOSLEEP.SYNCS 0x989680 ;  /* 0x009896800000895d */ /* 0x002fea0003900000 */
[----:B------:R-:W1:Y:S02]  /*16560*/  @!P0 SYNCS.PHASECHK.TRANS64 P0, [R0+URZ+0x28820], R3 ;  /* 0x02882003000085a7 */ /* 0x000e64000800007f */
[----:B-1----:R-:W-:Y:S05]  /*16570*/  @!P0 BRA `(.L_x_8711) ;  /* 0xfffffffc00f08947 */ /* 0x002fea000383ffff */
[----:B------:R-:W-:Y:S05]  /*16580*/  BRA `(.L_x_8780) ;  /* 0xffffffe0002c7947 */ /* 0x000fea000383ffff */
.L_x_8712:
        /* <DEDUP_REMOVED lines=11> */
.L_x_8782:
[----:B------:R-:W-:Y:S05]  /*16640*/  BSYNC B0 ;  /* 0x0000000000007941 */ /* 0x000fea0003800000 */
.L_x_8781:
[----:B------:R-:W-:Y:S05]  /*16650*/  BRA `(.L_x_8783) ;  /* 0xffffffe000147947 */ /* 0x000fea000383ffff */
.L_x_8715:
[----:B------:R-:W-:Y:S01]  /*16660*/  BSSY B1, `(.L_x_8784) ;  /* 0x0000006000017945 */ /* 0x000fe20003800000 */
[----:B------:R-:W-:-:S07]  /*16670*/  IMAD.MOV.U32 R15, RZ, RZ, -0x1 ;  /* 0xffffffffff0f7424 */ /* 0x000fce00078e00ff */
[----:B01----:R-:W-:Y:S05]  /*16680*/  WARPSYNC.COLLECTIVE R15, `(.L_x_8785) ;  /* 0x000000000f0c7348 */ /* 0x003fea0003c00000 */
[----:B------:R-:W-:Y:S02]  /*16690*/  ELECT P6, UR62, PT ;  /* 0x00000000003e782f */ /* 0x000fe400038c0000 */
[----:B------:R-:W-:Y:S01]  /*166a0*/  MOV R14, UR62 ;  /* 0x0000003e000e7c02 */ /* 0x000fe20008000f00 */
[----:B01----:R-:W-:Y:S10]  /*166b0*/  ENDCOLLECTIVE ;  /* 0x000000000000791b */ /* 0x003ff40003800000 */
.L_x_8785:
[----:B------:R-:W-:Y:S05]  /*166c0*/  BSYNC B1 ;  /* 0x0000000000017941 */ /* 0x000fea0003800000 */
.L_x_8784:
[----:B------:R-:W-:Y:S05]  /*166d0*/  BRA `(.L_x_8786) ;  /* 0xffffffe0000c7947 */ /* 0x000fea000383ffff */
.L_x_8717:
[----:B0-----:R0:W1:Y:S02]  /*166e0*/  SYNCS.PHASECHK.TRANS64.TRYWAIT P0, [R6+URZ], R5 ;  /* 0x00000005060075a7 */ /* 0x001064000800017f */
[----:B-1----:R-:W-:Y:S05]  /*166f0*/  @!P0 NANOSLEEP.SYNCS 0x989680 ;  /* 0x009896800000895d */ /* 0x002fea0003900000 */
[----:B------:R-:W1:Y:S02]  /*16700*/  @!P0 SYNCS.PHASECHK.TRANS64 P0, [R6+URZ], R5 ;  /* 0x00000005060085a7 */ /* 0x000e64000800007f */
[----:B-1----:R-:W-:Y:S05]  /*16710*/  @!P0 BRA `(.L_x_8717) ;  /* 0xfffffffc00f08947 */ /* 0x002fea000383ffff */
[----:B------:R-:W-:Y:S05]  /*16720*/  BRA `(.L_x_8787) ;  /* 0xffffffe000447947 */ /* 0x000fea000383ffff */
.L_x_8718:
[----:B-1----:R1:W2:Y:S02]  /*16730*/  SYNCS.PHASECHK.TRANS64.TRYWAIT P0, [R7+URZ], R2 ;  /* 0x00000002070075a7 */ /* 0x0022a4000800017f */
[----:B--2---:R-:W-:Y:S05]  /*16740*/  @!P0 NANOSLEEP.SYNCS 0x989680 ;  /* 0x009896800000895d */ /* 0x004fea0003900000 */
[----:B------:R-:W2:Y:S02]  /*16750*/  @!P0 SYNCS.PHASECHK.TRANS64 P0, [R7+URZ], R2 ;  /* 0x00000002070085a7 */ /* 0x000ea4000800007f */
[----:B--2---:R-:W-:Y:S05]  /*16760*/  @!P0 BRA `(.L_x_8718) ;  /* 0xfffffffc00f08947 */ /* 0x004fea000383ffff */
[----:B------:R-:W-:Y:S05]  /*16770*/  BRA `(.L_x_8788) ;  /* 0xffffffe000387947 */ /* 0x000fea000383ffff */
.L_x_8720:
[----:B--2---:R2:W3:Y:S02]  /*16780*/  SYNCS.PHASECHK.TRANS64.TRYWAIT P0, [R4+URZ], R5 ;  /* 0x00000005040075a7 */ /* 0x0044e4000800017f */
[----:B---3--:R-:W-:Y:S05]  /*16790*/  @!P0 NANOSLEEP.SYNCS 0x989680 ;  /* 0x009896800000895d */ /* 0x008fea0003900000 */
[----:B------:R-:W3:Y:S02]  /*167a0*/  @!P0 SYNCS.PHASECHK.TRANS64 P0, [R4+URZ], R5 ;  /* 0x00000005040085a7 */ /* 0x000ee4000800007f */
[----:B---3--:R-:W-:Y:S05]  /*167b0*/  @!P0 BRA `(.L_x_8720) ;  /* 0xfffffffc00f08947 */ /* 0x008fea000383ffff */
[----:B------:R-:W-:Y:S05]  /*167c0*/  BRA `(.L_x_8789) ;  /* 0xffffffe0003c7947 */ /* 0x000fea000383ffff */
.L_x_8790:
        /* <DEDUP_REMOVED lines=11> */
.L_x_14864:


//--------------------- .text._ZN7cutlass13device_kernelIN5flash11enable_sm90INS1_16FlashAttnFwdSm90INS1_25CollectiveMainloopFwdSm90ILi2EN4cute5tupleIJNS5_1CILi1EEES8_S8_EEENS6_IJNS7_ILi128EEESA_SA_EEELi128ENS_6half_tEfNS_4arch4Sm90ELb1ELb0ELb1ELb1ELb0ELb1ELb0ELb1ELb1ELb1ELb1ELb0EEENS1_21CollectiveEpilogueFwdISB_S9_SC_SE_Li256ELb1ELb1ELb1ELb0EEENS1_36VarlenDynamicPersistentTileSchedulerILi128ELi128ELi256ELi128ELb1ELb1ELb1ELb1ELb1ELb1EEEEEEEEEvNT_6ParamsE --------------------------
	.section	.text._ZN7cutlass13device_kernelIN5flash11enable_sm90INS1_16FlashAttnFwdSm90INS1_25CollectiveMainloopFwdSm90ILi2EN4cute5tupleIJNS5_1CILi1EEES8_S8_EEENS6_IJNS7_ILi128EEESA_SA_EEELi128ENS_6half_tEfNS_4arch4Sm90ELb1ELb0ELb1ELb1ELb0ELb1ELb0ELb1ELb1ELb1ELb1ELb0EEENS1_21CollectiveEpilogueFwdISB_S9_SC_SE_Li256ELb1ELb1ELb1ELb0EEENS1_36VarlenDynamicPersistentTileSchedulerILi128ELi128ELi256ELi128ELb1ELb1ELb1ELb1ELb1ELb1EEEEEEEEEvNT_6ParamsE,"ax",@progbits
	.align	128
.text._ZN7cutlass13device_kernelIN5flash11enable_sm90INS1_16FlashAttnFwdSm90INS1_25CollectiveMainloopFwdSm90ILi2EN4cute5tupleIJNS5_1CILi1EEES8_S8_EEENS6_IJNS7_ILi128EEESA_SA_EEELi128ENS_6half_tEfNS_4arch4Sm90ELb1ELb0ELb1ELb1ELb0ELb1ELb0ELb1ELb1ELb1ELb1ELb0EEENS1_21CollectiveEpilogueFwdISB_S9_SC_SE_Li256ELb1ELb1ELb1ELb0EEENS1_36VarlenDynamicPersistentTileSchedulerILi128ELi128ELi256ELi128ELb1ELb1ELb1ELb1ELb1ELb1EEEEEEEEEvNT_6ParamsE:
        .type           _ZN7cutlass13device_kernelIN5flash11enable_sm90INS1_16FlashAttnFwdSm90INS1_25CollectiveMainloopFwdSm90ILi2EN4cute5tupleIJNS5_1CILi1EEES8_S8_EEENS6_IJNS7_ILi128EEESA_SA_EEELi128ENS_6half_tEfNS_4arch4Sm90ELb1ELb0ELb1ELb1ELb0ELb1ELb0ELb1ELb1ELb1ELb1ELb0EEENS1_21CollectiveEpilogueFwdISB_S9_SC_SE_Li256ELb1ELb1ELb1ELb0EEENS1_36VarlenDynamicPersistentTileSchedulerILi128ELi128ELi256ELi128ELb1ELb1ELb1ELb1ELb1ELb1EEEEEEEEEvNT_6ParamsE,@function
        .size           _ZN7cutlass13device_kernelIN5flash11enable_sm90INS1_16FlashAttnFwdSm90INS1_25CollectiveMainloopFwdSm90ILi2EN4cute5tupleIJNS5_1CILi1EEES8_S8_EEENS6_IJNS7_ILi128EEESA_SA_EEELi128ENS_6half_tEfNS_4arch4Sm90ELb1ELb0ELb1ELb1ELb0ELb1ELb0ELb1ELb1ELb1ELb1ELb0EEENS1_21CollectiveEpilogueFwdISB_S9_SC_SE_Li256ELb1ELb1ELb1ELb0EEENS1_36VarlenDynamicPersistentTileSchedulerILi128ELi128ELi256ELi128ELb1ELb1ELb1ELb1ELb1ELb1EEEEEEEEEvNT_6ParamsE,(.L_x_14865 - _ZN7cutlass13device_kernelIN5flash11enable_sm90INS1_16FlashAttnFwdSm90INS1_25CollectiveMainloopFwdSm90ILi2EN4cute5tupleIJNS5_1CILi1EEES8_S8_EEENS6_IJNS7_ILi128EEESA_SA_EEELi128ENS_6half_tEfNS_4arch4Sm90ELb1ELb0ELb1ELb1ELb0ELb1ELb0ELb1ELb1ELb1ELb1ELb0EEENS1_21CollectiveEpilogueFwdISB_S9_SC_SE_Li256ELb1ELb1ELb1ELb0EEENS1_36VarlenDynamicPersistentTileSchedulerILi128ELi128ELi256ELi128ELb1ELb1ELb1ELb1ELb1ELb1EEEEEEEEEvNT_6ParamsE)
        .other          _ZN7cutlass13device_kernelIN5flash11enable_sm90INS1_16FlashAttnFwdSm90INS1_25CollectiveMainloopFwdSm90ILi2EN4cute5tupleIJNS5_1CILi1EEES8_S8_EEENS6_IJNS7_ILi128EEESA_SA_EEELi128ENS_6half_tEfNS_4arch4Sm90ELb1ELb0ELb1ELb1ELb0ELb1ELb0ELb1ELb1ELb1ELb1ELb0EEENS1_21CollectiveEpilogueFwdISB_S9_SC_SE_Li256ELb1ELb1ELb1ELb0EEENS1_36VarlenDynamicPersistentTileSchedulerILi128ELi128ELi256ELi128ELb1ELb1ELb1ELb1ELb1ELb1EEEEEEEEEvNT_6ParamsE,@"STO_CUDA_ENTRY STV_DEFAULT"
_ZN7cutlass13device_kernelIN5flash11enable_sm90INS1_16FlashAttnFwdSm90INS1_25CollectiveMainloopFwdSm90ILi2EN4cute5tupleIJNS5_1CILi1EEES8_S8_EEENS6_IJNS7_ILi128EEESA_SA_EEELi128ENS_6half_tEfNS_4arch4Sm90ELb1ELb0ELb1ELb1ELb0ELb1ELb0ELb1ELb1ELb1ELb1ELb0EEENS1_21CollectiveEpilogueFwdISB_S9_SC_SE_Li256ELb1ELb1ELb1ELb0EEENS1_36VarlenDynamicPersistentTileSchedulerILi128ELi128ELi256ELi128ELb1ELb1ELb1ELb1ELb1ELb1EEEEEEEEEvNT_6ParamsE:
        /* <DEDUP_REMOVED lines=24> */
.L_x_8792:
[----:B------:R-:W-:Y:S05]  /*0180*/  BSYNC B0 ;  /* 0x0000000000007941 */ /* 0x000fea0003800000 */
.L_x_8791:
        /* <DEDUP_REMOVED lines=41> */
.L_x_8793:
        /* <DEDUP_REMOVED lines=22> */
.L_x_8794:
        /* <DEDUP_REMOVED lines=18> */
.L_x_8795:
        /* <DEDUP_REMOVED lines=22> */
.L_x_8796:
        /* <DEDUP_REMOVED lines=22> */
.L_x_8797:
        /* <DEDUP_REMOVED lines=8> */
.L_x_8800:
        /* <DEDUP_REMOVED lines=21> */
[----:B----4-:R-:W-:Y:S05]  /*0b30*/  @P0 BRA `(.L_x_8801) ;  /* 0x0000022000380947 */ /* 0x010fea0003800000 */
[----:B------:R-:W-:Y:S01]  /*0b40*/  VIADD R16, R6, 0xffffff80 ;  /* 0xffffff8006107836 */ /* 0x000fe20000000000 */
[----:B------:R-:W-:Y:S01]  /*0b50*/  R2UR UR44, R2 ;  /* 0x00000000022c72ca */ /* 0x000fe200000e0000 */
[----:B------:R-:W-:Y:S01]  /*0b60*/  IMAD.MOV.U32 R215, RZ, RZ, RZ ;  /* 0x000000ffffd77224 */ /* 0x000fe200078e00ff */
[----:B------:R-:W-:Y:S01]  /*0b70*/  ULOP3.LUT UR45, UR40, 0x1, URZ, 0xfc, !UPT ;  /* 0x00000001282d7892 */ /* 0x000fe2000f8efc3f */
[----:B------:R-:W-:Y:S01]  /*0b80*/  IMAD.MOV.U32 R23, RZ, RZ, RZ ;  /* 0x000000ffff177224 */ /* 0x000fe200078e00ff */
[----:B------:R-:W-:Y:S01]  /*0b90*/  SHF.R.S32.HI R0, RZ, 0x1f, R16 ;  /* 0x0000001fff007819 */ /* 0x000fe20000011410 */
[----:B------:R-:W-:Y:S02]  /*0ba0*/  IMAD.MOV.U32 R188, RZ, RZ, RZ ;  /* 0x000000ffffbc7224 */ /* 0x000fe400078e00ff */
[----:B------:R-:W-:Y:S01]  /*0bb0*/  IMAD.MOV.U32 R186, RZ, RZ, RZ ;  /* 0x000000ffffba7224 */ /* 0x000fe200078e00ff */
[CC--:B------:R-:W-:Y:S01]  /*0bc0*/  LEA.HI R3, R0.reuse, R16.reuse, RZ, 0x7 ;  /* 0x0000001000037211 */ /* 0x0c0fe200078f38ff */
[----:B------:R-:W-:Y:S01]  /*0bd0*/  IMAD.MOV.U32 R184, RZ, RZ, RZ ;  /* 0x000000ffffb87224 */ /* 0x000fe200078e00ff */
[----:B------:R-:W-:-:S02]  /*0be0*/  LEA.HI R5, R0, R16, RZ, 0x5 ;  /* 0x0000001000057211 */ /* 0x000fc400078f28ff */
[----:B------:R-:W-:Y:S01]  /*0bf0*/  LOP3.LUT R236, R3, 0xffffff80, RZ, 0xc0, !PT ;  /* 0xffffff8003ec7812 */ /* 0x000fe200078ec0ff */
[----:B------:R-:W-:Y:S01]  /*0c00*/  UIADD3 UR44, UR44, 0x10400, URZ ;  /* 0x000104002c2c7890 */ /* 0x000fe2000fffe03f */
[-C--:B------:R-:W-:Y:S01]  /*0c10*/  LEA.HI R4, R0, R16.reuse, RZ, 0x4 ;  /* 0x0000001000047211 */ /* 0x080fe200078f20ff */
[----:B------:R-:W-:Y:S01]  /*0c20*/  IMAD.SHL.U32 R6, R5, 0x20, RZ ;  /* 0x0000002005067824 */ /* 0x000fe200078e00ff */
[----:B------:R-:W-:Y:S01]  /*0c30*/  SHF.R.S32.HI R18, RZ, 0x7, R3 ;  /* 0x00000007ff127819 */ /* 0x000fe20000011403 */
[----:B------:R-:W-:Y:S01]  /*0c40*/  IMAD.IADD R236, R16, 0x1, -R236 ;  /* 0x0000000110ec7824 */ /* 0x000fe200078e0aec */
[----:B------:R-:W-:Y:S02]  /*0c50*/  LOP3.LUT R5, R4, 0x3fffff0, RZ, 0xc0, !PT ;  /* 0x03fffff004057812 */ /* 0x000fe400078ec0ff */
[----:B------:R-:W-:Y:S02]  /*0c60*/  LEA.HI R22, R0, R16, RZ, 0x3 ;  /* 0x0000001000167211 */ /* 0x000fe400078f18ff */
[----:B------:R-:W-:-:S02]  /*0c70*/  SHF.R.S32.HI R9, RZ, 0x1f, R236 ;  /* 0x0000001fff097819 */ /* 0x000fc400000114ec */
[----:B------:R-:W-:Y:S02]  /*0c80*/  LOP3.LUT R6, R6, 0xfffffc00, RZ, 0xc0, !PT ;  /* 0xfffffc0006067812 */ /* 0x000fe400078ec0ff */
[CC--:B------:R-:W-:Y:S02]  /*0c90*/  LEA.HI R8, R9.reuse, R236.reuse, RZ, 0x2 ;  /* 0x000000ec09087211 */ /* 0x0c0fe400078f10ff */
[----:B------:R-:W-:Y:S02]  /*0ca0*/  IADD3 R5, R16, -R5, RZ ;  /* 0x8000000510057210 */ /* 0x000fe40007ffe0ff */
[--C-:B------:R-:W-:Y:S02]  /*0cb0*/  SHF.R.S32.HI R10, RZ, 0x2, R8.reuse ;  /* 0x00000002ff0a7819 */ /* 0x100fe40000011408 */
[----:B------:R-:W-:Y:S02]  /*0cc0*/  SHF.R.S32.HI R7, RZ, 0x1f, R8 ;  /* 0x0000001fff077819 */ /* 0x000fe40000011408 */
[----:B------:R-:W-:-:S02]  /*0cd0*/  LEA.HI R9, R9, R236, RZ, 0x5 ;  /* 0x000000ec09097211 */ /* 0x000fc400078f28ff */
[----:B------:R-:W-:Y:S02]  /*0ce0*/  LEA.HI R7, R7, R10, RZ, 0x3 ;  /* 0x0000000a07077211 */ /* 0x000fe400078f18ff */
[----:B------:R-:W-:Y:S02]  /*0cf0*/  LEA.HI R3, R3, R18, RZ, 0x1 ;  /* 0x0000001203037211 */ /* 0x000fe400078f08ff */
[----:B------:R-:W-:Y:S01]  /*0d00*/  LOP3.LUT R11, R7, 0xfffffff8, RZ, 0xc0, !PT ;  /* 0xfffffff8070b7812 */ /* 0x000fe200078ec0ff */
[----:B------:R-:W-:Y:S01]  /*0d10*/  IMAD R7, R5, 0x40, R6 ;  /* 0x0000004005077824 */ /* 0x000fe200078e0206 */
[----:B------:R-:W-:Y:S02]  /*0d20*/  LEA.HI R12, R0, R16, RZ, 0x2 ;  /* 0x00000010000c7211 */ /* 0x000fe400078f10ff */
[----:B------:R-:W-:Y:S01]  /*0d30*/  LOP3.LUT R207, R22, 0xfffffff8, RZ, 0xc0, !PT ;  /* 0xfffffff816cf7812 */ /* 0x000fe200078ec0ff */
[----:B------:R-:W-:Y:S01]  /*0d40*/  IMAD.IADD R10, R10, 0x1, -R11 ;  /* 0x000000010a0a7824 */ /* 0x000fe200078e0a0b */
[----:B------:R-:W-:-:S02]  /*0d50*/  SHF.R.S32.HI R22, RZ, 0x3, R22 ;  /* 0x00000003ff167819 */ /* 0x000fc40000011416 */
[----:B------:R-:W-:Y:S01]  /*0d60*/  SHF.R.S32.HI R5, RZ, 0x4, R4 ;  /* 0x00000004ff057819 */ /* 0x000fe20000011404 */
[----:B------:R-:W-:Y:S01]  /*0d70*/  IMAD.IADD R207, R16, 0x1, -R207 ;  /* 0x0000000110cf7824 */ /* 0x000fe200078e0acf */
[----:B------:R-:W-:Y:S01]  /*0d80*/  SHF.R.S32.HI R9, RZ, 0x5, R9 ;  /* 0x00000005ff097819 */ /* 0x000fe20000011409 */
[C---:B------:R-:W-:Y:S01]  /*0d90*/  VIADD R214, R22.reuse, 0x20 ;  /* 0x0000002016d67836 */ /* 0x040fe20000000000 */
[----:B------:R-:W-:Y:S01]  /*0da0*/  LOP3.LUT R3, R3, 0x3fffffe, RZ, 0xc0, !PT ;  /* 0x03fffffe03037812 */ /* 0x000fe200078ec0ff */
[----:B------:R-:W-:Y:S01]  /*0db0*/  VIADD R213, R22, 0x40 ;  /* 0x0000004016d57836 */ /* 0x000fe20000000000 */
[----:B------:R-:W-:Y:S01]  /*0dc0*/  LEA.HI R0, R0, R16, RZ, 0x6 ;  /* 0x0000001000007211 */ /* 0x000fe200078f30ff */
[----:B------:R-:W-:Y:S01]  /*0dd0*/  IMAD R10, R9, 0x10, R10 ;  /* 0x00000010090a7824 */ /* 0x000fe200078e020a */
[----:B------:R-:W-:Y:S01]  /*0de0*/  LOP3.LUT R12, R12, 0xfffffffc, RZ, 0xc0, !PT ;  /* 0xfffffffc0c0c7812 */ /* 0x000fe200078ec0ff */
[----:B------:R-:W-:Y:S01]  /*0df0*/  VIADD R212, R22, 0x60 ;  /* 0x0000006016d47836 */ /* 0x000fe20000000000 */
[----:B------:R-:W-:Y:S01]  /*0e00*/  LEA.HI R4, R4, R5, RZ, 0x1 ;  /* 0x0000000504047211 */ /* 0x000fe200078f08ff */
[----:B------:R-:W-:Y:S01]  /*0e10*/  IMAD.SHL.U32 R196, R214, 0x40, RZ ;  /* 0x00000040d6c47824 */ /* 0x000fe200078e00ff */
[----:B------:R-:W-:Y:S01]  /*0e20*/  IADD3 R3, R18, -R3, RZ ;  /* 0x8000000312037210 */ /* 0x000fe20007ffe0ff */
[----:B------:R-:W-:Y:S01]  /*0e30*/  IMAD.IADD R12, R16, 0x1, -R12 ;  /* 0x00000001100c7824 */ /* 0x000fe200078e0a0c */
[----:B------:R-:W-:Y:S01]  /*0e40*/  SHF.L.U32 R0, R0, 0x3, RZ ;  /* 0x0000000300007819 */ /* 0x000fe200000006ff */
[----:B------:R-:W-:Y:S01]  /*0e50*/  IMAD.SHL.U32 R195, R213, 0x40, RZ ;  /* 0x00000040d5c37824 */ /* 0x000fe200078e00ff */
[----:B------:R-:W-:Y:S01]  /*0e60*/  LOP3.LUT R4, R4, 0x1ffffffe, RZ, 0xc0, !PT ;  /* 0x1ffffffe04047812 */ /* 0x000fe200078ec0ff */
[----:B------:R-:W-:Y:S01]  /*0e70*/  IMAD R10, R3, 0x40, R10 ;  /* 0x00000040030a7824 */ /* 0x000fe200078e020a */
[----:B------:R-:W-:Y:S01]  /*0e80*/  LOP3.LUT R202, R0, 0xfffffe00, RZ, 0xc0, !PT ;  /* 0xfffffe0000ca7812 */ /* 0x000fe200078ec0ff */
[----:B------:R-:W-:Y:S01]  /*0e90*/  IMAD.SHL.U32 R3, R22, 0x40, RZ ;  /* 0x0000004016037824 */ /* 0x000fe200078e00ff */
[----:B------:R-:W-:Y:S01]  /*0ea0*/  SHF.R.S32.HI R9, RZ, 0x1f, R214 ;  /* 0x0000001fff097819 */ /* 0x000fe200000114d6 */
[----:B------:R-:W-:Y:S01]  /*0eb0*/  IMAD.IADD R4, R5, 0x1, -R4 ;  /* 0x0000000105047824 */ /* 0x000fe200078e0a04 */
[----:B------:R-:W-:Y:S01]  /*0ec0*/  SHF.R.S32.HI R0, RZ, 0x1f, R213 ;  /* 0x0000001fff007819 */ /* 0x000fe200000114d5 */
[----:B------:R-:W-:Y:S01]  /*0ed0*/  IMAD.SHL.U32 R194, R212, 0x40, RZ ;  /* 0x00000040d4c27824 */ /* 0x000fe200078e00ff */
[----:B------:R-:W-:Y:S01]  /*0ee0*/  SHF.R.S32.HI R11, RZ, 0x1f, R212 ;  /* 0x0000001fff0b7819 */ /* 0x000fe200000114d4 */
[----:B------:R-:W-:Y:S01]  /*0ef0*/  IMAD R4, R4, 0x8, R7 ;  /* 0x0000000804047824 */ /* 0x000fe200078e0207 */
[----:B------:R-:W-:Y:S01]  /*0f00*/  LEA.HI R6, R12, R12, RZ, 0x1 ;  /* 0x0000000c0c067211 */ /* 0x000fe200078f08ff */
[----:B------:R-:W-:Y:S01]  /*0f10*/  IMAD.SHL.U32 R18, R207, 0x4, RZ ;  /* 0x00000004cf127824 */ /* 0x000fe200078e00ff */
[----:B------:R-:W-:-:S02]  /*0f20*/  LEA.HI R9, R9, R214, RZ, 0x3 ;  /* 0x000000d609097211 */ /* 0x000fc400078f18ff */
[----:B------:R-:W-:Y:S01]  /*0f30*/  LEA.HI R0, R0, R213, RZ, 0x3 ;  /* 0x000000d500007211 */ /* 0x000fe200078f18ff */
[----:B------:R0:W-:Y:S01]  /*0f40*/  STL [R1+0x54], R4 ;  /* 0x0000540401007387 */ /* 0x0001e20000100800 */
[----:B------:R-:W-:Y:S01]  /*0f50*/  LEA.HI R11, R11, R212, RZ, 0x3 ;  /* 0x000000d40b0b7211 */ /* 0x000fe200078f18ff */
[----:B------:R-:W-:Y:S01]  /*0f60*/  IMAD.SHL.U32 R9, R9, 0x40, RZ ;  /* 0x0000004009097824 */ /* 0x000fe200078e00ff */
[----:B------:R-:W-:Y:S01]  /*0f70*/  LOP3.LUT R5, R6, 0x1ffffffe, RZ, 0xc0, !PT ;  /* 0x1ffffffe06057812 */ /* 0x000fe200078ec0ff */
[----:B------:R-:W-:Y:S01]  /*0f80*/  IMAD.SHL.U32 R0, R0, 0x40, RZ ;  /* 0x0000004000007824 */ /* 0x000fe200078e00ff */
[----:B------:R-:W-:Y:S01]  /*0f90*/  SHF.L.U32 R16, R207, 0x3, RZ ;  /* 0x00000003cf107819 */ /* 0x000fe200000006ff */
[----:B------:R-:W-:Y:S01]  /*0fa0*/  IMAD.SHL.U32 R11, R11, 0x40, RZ ;  /* 0x000000400b0b7824 */ /* 0x000fe200078e00ff */
[----:B------:R-:W-:Y:S01]  /*0fb0*/  LOP3.LUT R3, R3, 0x1c0, RZ, 0xc0, !PT ;  /* 0x000001c003037812 */ /* 0x000fe200078ec0ff */
[----:B------:R-:W-:Y:S01]  /*0fc0*/  IMAD.IADD R204, R12, 0x1, -R5 ;  /* 0x000000010ccc7824 */ /* 0x000fe200078e0a05 */
[----:B------:R-:W-:Y:S01]  /*0fd0*/  LOP3.LUT R196, R196, 0x1c0, RZ, 0xc0, !PT ;  /* 0x000001c0c4c47812 */ /* 0x000fe200078ec0ff */
[----:B------:R-:W-:Y:S01]  /*0fe0*/  IMAD.MOV.U32 R5, RZ, RZ, R13 ;  /* 0x000000ffff057224 */ /* 0x000fe200078e000d */
[----:B------:R-:W-:Y:S01]  /*0ff0*/  SHF.R.U32.HI R201, RZ, 0x3, R3 ;  /* 0x00000003ffc97819 */ /* 0x000fe20000011603 */
[----:B------:R-:W-:Y:S01]  /*1000*/  IMAD.MOV.U32 R6, RZ, RZ, R14 ;  /* 0x000000ffff067224 */ /* 0x000fe200078e000e */
[----:B------:R-:W-:Y:S01]  /*1010*/  LOP3.LUT R205, R3, 0x38, R16, 0xf8, !PT ;  /* 0x0000003803cd7812 */ /* 0x000fe200078ef810 */
[----:B------:R-:W-:Y:S01]  /*1020*/  STL [R1+0x50], R10 ;  /* 0x0000500a01007387 */ /* 0x000fe20000100800 */
[----:B------:R-:W-:Y:S01]  /*1030*/  LOP3.LUT R195, R195, 0x1c0, RZ, 0xc0, !PT ;  /* 0x000001c0c3c37812 */ /* 0x000fe200078ec0ff */
[----:B------:R-:W-:Y:S01]  /*1040*/  VIADD R185, R18, 0x20 ;  /* 0x0000002012b97836 */ /* 0x000fe20000000000 */
[----:B------:R-:W-:Y:S01]  /*1050*/  LOP3.LUT R194, R194, 0x1c0, RZ, 0xc0, !PT ;  /* 0x000001c0c2c27812 */ /* 0x000fe200078ec0ff */
[----:B------:R-:W-:Y:S01]  /*1060*/  IMAD R204, R204, 0x8, R10 ;  /* 0x00000008cccc7824 */ /* 0x000fe200078e020a */
[----:B------:R-:W-:-:S02]  /*1070*/  LOP3.LUT R3, R8, 0x7ffffffc, RZ, 0xc0, !PT ;  /* 0x7ffffffc08037812 */ /* 0x000fc400078ec0ff */
[----:B------:R-:W-:Y:S02]  /*1080*/  SHF.R.U32.HI R20, RZ, 0x3, R196 ;  /* 0x00000003ff147819 */ /* 0x000fe400000116c4 */
[--C-:B------:R-:W-:Y:S01]  /*1090*/  LOP3.LUT R13, R196, 0x38, R16.reuse, 0xf8, !PT ;  /* 0x00000038c40d7812 */ /* 0x100fe200078ef810 */
[----:B------:R-:W-:Y:S01]  /*10a0*/  IMAD.IADD R3, R236, 0x1, -R3 ;  /* 0x00000001ec037824 */ /* 0x000fe200078e0a03 */
[----:B------:R-:W-:Y:S02]  /*10b0*/  LOP3.LUT R200, R9, 0xfffffe00, RZ, 0xc0, !PT ;  /* 0xfffffe0009c87812 */ /* 0x000fe400078ec0ff */
[----:B------:R-:W-:Y:S01]  /*10c0*/  MOV R7, R15 ;  /* 0x0000000f00077202 */ /* 0x000fe20000000f00 */
[----:B------:R-:W-:Y:S01]  /*10d0*/  IMAD.SHL.U32 R197, R3, 0x2, RZ ;  /* 0x0000000203c57824 */ /* 0x000fe200078e00ff */
[----:B------:R-:W-:Y:S02]  /*10e0*/  SHF.R.U32.HI R14, RZ, 0x3, R195 ;  /* 0x00000003ff0e7819 */ /* 0x000fe400000116c3 */
[----:B0-----:R-:W-:Y:S01]  /*10f0*/  LOP3.LUT R4, R195, 0x38, R16, 0xf8, !PT ;  /* 0x00000038c3047812 */ /* 0x001fe200078ef810 */
[C---:B------:R-:W-:Y:S01]  /*1100*/  VIADD R232, R197.reuse, 0x10 ;  /* 0x00000010c5e87836 */ /* 0x040fe20000000000 */
[----:B------:R-:W-:Y:S01]  /*1110*/  LOP3.LUT R199, R0, 0xfffffe00, RZ, 0xc0, !PT ;  /* 0xfffffe0000c77812 */ /* 0x000fe200078ec0ff */
[C---:B------:R-:W-:Y:S01]  /*1120*/  VIADD R231, R197.reuse, 0x18 ;  /* 0x00000018c5e77836 */ /* 0x040fe20000000000 */
[----:B------:R-:W-:Y:S01]  /*1130*/  SHF.R.U32.HI R12, RZ, 0x3, R194 ;  /* 0x00000003ff0c7819 */ /* 0x000fe200000116c2 */
[C---:B------:R-:W-:Y:S01]  /*1140*/  VIADD R230, R197.reuse, 0x20 ;  /* 0x00000020c5e67836 */ /* 0x040fe20000000000 */
[----:B------:R-:W-:Y:S01]  /*1150*/  LOP3.LUT R15, R194, 0x38, R16, 0xf8, !PT ;  /* 0x00000038c20f7812 */ /* 0x000fe200078ef810 */
[----:B------:R-:W-:Y:S01]  /*1160*/  VIADD R229, R197, 0x28 ;  /* 0x00000028c5e57836 */ /* 0x000fe20000000000 */
[----:B------:R-:W-:Y:S01]  /*1170*/  LOP3.LUT R198, R11, 0xfffffe00, RZ, 0xc0, !PT ;  /* 0xfffffe000bc67812 */ /* 0x000fe200078ec0ff */
[C---:B------:R-:W-:Y:S01]  /*1180*/  VIADD R228, R197.reuse, 0x30 ;  /* 0x00000030c5e47836 */ /* 0x040fe20000000000 */
[----:B------:R-:W-:Y:S01]  /*1190*/  LOP3.LUT R13, R200, R13, R20, 0xf6, !PT ;  /* 0x0000000dc80d7212 */ /* 0x000fe200078ef614 */
[----:B------:R-:W-:Y:S01]  /*11a0*/  VIADD R226, R197, 0x40 ;  /* 0x00000040c5e27836 */ /* 0x000fe20000000000 */
[----:B------:R-:W-:Y:S01]  /*11b0*/  LOP3.LUT R4, R199, R4, R14, 0xf6, !PT ;  /* 0x00000004c7047212 */ /* 0x000fe200078ef60e */
[C---:B------:R-:W-:Y:S01]  /*11c0*/  VIADD R225, R197.reuse, 0x48 ;  /* 0x00000048c5e17836 */ /* 0x040fe20000000000 */
[----:B------:R-:W-:Y:S01]  /*11d0*/  LOP3.LUT R15, R198, R15, R12, 0xf6, !PT ;  /* 0x0000000fc60f7212 */ /* 0x000fe200078ef60c */
[----:B------:R-:W-:Y:S01]  /*11e0*/  VIADD R224, R197, 0x50 ;  /* 0x00000050c5e07836 */ /* 0x000fe20000000000 */
[----:B------:R-:W-:Y:S01]  /*11f0*/  LEA R8, R13, UR44, 0x1 ;  /* 0x0000002c0d087c11 */ /* 0x000fe2000f8e08ff */
[C---:B------:R-:W-:Y:S01]  /*1200*/  VIADD R223, R197.reuse, 0x58 ;  /* 0x00000058c5df7836 */ /* 0x040fe20000000000 */
[----:B------:R-:W-:Y:S01]  /*1210*/  LEA R3, R4, UR44, 0x1 ;  /* 0x0000002c04037c11 */ /* 0x000fe2000f8e08ff */
[----:B------:R-:W-:Y:S01]  /*1220*/  VIADD R222, R197, 0x60 ;  /* 0x00000060c5de7836 */ /* 0x000fe20000000000 */
[----:B------:R-:W-:Y:S01]  /*1230*/  LEA R0, R15, UR44, 0x1 ;  /* 0x0000002c0f007c11 */ /* 0x000fe2000f8e08ff */
[----:B------:R-:W-:Y:S01]  /*1240*/  STL [R1+0x48], R8 ;  /* 0x0000480801007387 */ /* 0x000fe20000100800 */
[C---:B------:R-:W-:Y:S01]  /*1250*/  IADD3 R233, R197.reuse, 0x8, RZ ;  /* 0x00000008c5e97810 */ /* 0x040fe20007ffe0ff */
[C---:B------:R-:W-:Y:S01]  /*1260*/  VIADD R220, R197.reuse, 0x70 ;  /* 0x00000070c5dc7836 */ /* 0x040fe20000000000 */
[C---:B------:R-:W-:Y:S01]  /*1270*/  IADD3 R227, R197.reuse, 0x38, RZ ;  /* 0x00000038c5e37810 */ /* 0x040fe20007ffe0ff */
[----:B------:R0:W-:Y:S01]  /*1280*/  STL [R1+0x44], R3 ;  /* 0x0000440301007387 */ /* 0x0001e20000100800 */
[----:B------:R-:W-:Y:S01]  /*1290*/  VIADD R219, R197, 0x78 ;  /* 0x00000078c5db7836 */ /* 0x000fe20000000000 */
[----:B------:R-:W-:-:S02]  /*12a0*/  IADD3 R187, R16, 0x40, RZ ;  /* 0x0000004010bb7810 */ /* 0x000fc40007ffe0ff */
[----:B------:R1:W-:Y:S01]  /*12b0*/  STL [R1+0x40], R0 ;  /* 0x0000400001007387 */ /* 0x0003e20000100800 */
[----:B------:R-:W-:Y:S02]  /*12c0*/  LOP3.LUT R205, R202, R205, R201, 0xf6, !PT ;  /* 0x000000cdcacd7212 */ /* 0x000fe400078ef6c9 */
[----:B------:R-:W-:Y:S02]  /*12d0*/  IADD3 R221, R197, 0x68, RZ ;  /* 0x00000068c5dd7810 */ /* 0x000fe40007ffe0ff */
[----:B------:R-:W-:Y:S02]  /*12e0*/  SHF.R.S32.HI R4, RZ, 0x1f, R231 ;  /* 0x0000001fff047819 */ /* 0x000fe400000114e7 */
[----:B0-----:R-:W-:Y:S02]  /*12f0*/  SHF.R.S32.HI R3, RZ, 0x1f, R233 ;  /* 0x0000001fff037819 */ /* 0x001fe400000114e9 */
[----:B------:R-:W-:Y:S02]  /*1300*/  SHF.R.S32.HI R3, RZ, 0x1f, R230 ;  /* 0x0000001fff037819 */ /* 0x000fe400000114e6 */
[----:B-1----:R-:W-:-:S02]  /*1310*/  SHF.R.S32.HI R0, RZ, 0x1f, R232 ;  /* 0x0000001fff007819 */ /* 0x002fc400000114e8 */
        /* <DEDUP_REMOVED lines=12> */
[----:B------:R-:W-:Y:S02]  /*13e0*/  LEA R203, R205, UR44, 0x1 ;  /* 0x0000002ccdcb7c11 */ /* 0x000fe4000f8e08ff */
[----:B------:R-:W-:Y:S02]  /*13f0*/  SHF.R.S32.HI R4, RZ, 0x1f, R222 ;  /* 0x0000001fff047819 */ /* 0x000fe400000114de */
[----:B------:R-:W-:Y:S02]  /*1400*/  SHF.R.S32.HI R3, RZ, 0x1f, R221 ;  /* 0x0000001fff037819 */ /* 0x000fe400000114dd */
[----:B------:R-:W-:Y:S02]  /*1410*/  SHF.R.S32.HI R0, RZ, 0x1f, R220 ;  /* 0x0000001fff007819 */ /* 0x000fe400000114dc */
[----:B------:R-:W-:-:S07]  /*1420*/  SHF.R.S32.HI R237, RZ, 0x1f, R219 ;  /* 0x0000001fffed7819 */ /* 0x000fce00000114db */
.L_x_9017:
[----:B0-2---:R-:W0:Y:S02]  /*1430*/  LDC.64 R8, c[0x0][0xc88] ;  /* 0x00032200ff087b82 */ /* 0x005e240000000a00 */
[----:B0-----:R-:W-:-:S05]  /*1440*/  IMAD.WIDE R8, R7, 0x4, R8 ;  /* 0x0000000407087825 */ /* 0x001fca00078e0208 */
[----:B------:R-:W2:Y:S01]  /*1450*/  LDG.E R209, desc[UR42][R8.64] ;  /* 0x0000002a08d17981 */ /* 0x000ea2000c1e1900 */
[----:B------:R-:W-:Y:S05]  /*1460*/  YIELD ;  /* 0x0000000000007946 */ /* 0x000fea0003800000 */
[----:B------:R-:W-:Y:S01]  /*1470*/  ULDC.64 UR4, c[0x0][0xa28] ;  /* 0x00028a0000047ab9 */ /* 0x000fe20000000a00 */
[----:B------:R-:W-:Y:S01]  /*1480*/  ULDC.64 UR8, c[0x0][0xa18] ;  /* 0x0002860000087ab9 */ /* 0x000fe20000000a00 */
[----:B------:R-:W-:Y:S01]  /*1490*/  ISETP.NE.U32.AND P1, PT, RZ, UR4, PT ;  /* 0x00000004ff007c0c */ /* 0x000fe2000bf25070 */
[----:B------:R-:W-:Y:S01]  /*14a0*/  ULDC.64 UR6, c[0x0][0xa08] ;  /* 0x0002820000067ab9 */ /* 0x000fe20000000a00 */
[----:B----4-:R-:W-:Y:S01]  /*14b0*/  IMAD.MOV.U32 R4, RZ, RZ, RZ ;  /* 0x000000ffff047224 */ /* 0x010fe200078e00ff */
[----:B------:R-:W-:-:S02]  /*14c0*/  ISETP.NE.U32.AND P0, PT, RZ, UR6, PT ;  /* 0x00000006ff007c0c */ /* 0x000fc4000bf05070 */
[----:B------:R-:W-:Y:S02]  /*14d0*/  ISETP.NE.AND.EX P1, PT, RZ, UR5, PT, P1 ;  /* 0x00000005ff007c0c */ /* 0x000fe4000bf25310 */
[----:B------:R-:W-:Y:S02]  /*14e0*/  ISETP.NE.AND.EX P0, PT, RZ, UR7, PT, P0 ;  /* 0x00000007ff007c0c */ /* 0x000fe4000bf05300 */
[----:B-----5:R-:W-:Y:S02]  /*14f0*/  MOV R28, RZ ;  /* 0x000000ff001c7202 */ /* 0x020fe40000000f00 */
[----:B--2---:R-:W-:Y:S01]  /*1500*/  SHF.R.S32.HI R234, RZ, 0x1f, R209 ;  /* 0x0000001fffea7819 */ /* 0x004fe200000114d1 */
[----:B------:R-:W-:-:S06]  /*1510*/  IMAD.SHL.U32 R210, R209, 0x4, RZ ;  /* 0x00000004d1d27824 */ /* 0x000fcc00078e00ff */
[C---:B------:R-:W-:Y:S02]  /*1520*/  @P1 LEA R10, P2, R209.reuse, UR4, 0x2 ;  /* 0x00000004d10a1c11 */ /* 0x040fe4000f8410ff */
[C-C-:B------:R-:W-:Y:S02]  /*1530*/  SHF.L.U64.HI R211, R209.reuse, 0x2, R234.reuse ;  /* 0x00000002d1d37819 */ /* 0x140fe400000102ea */
[----:B------:R-:W-:Y:S02]  /*1540*/  @P1 LEA.HI.X R11, R209, UR5, R234, 0x2, P2 ;  /* 0x00000005d10b1c11 */ /* 0x000fe400090f14ea */
[----:B------:R-:W-:Y:S01]  /*1550*/  ISETP.NE.U32.AND P2, PT, RZ, UR8, PT ;  /* 0x00000008ff007c0c */ /* 0x000fe2000bf45070 */
[----:B------:R-:W-:Y:S01]  /*1560*/  ULDC UR4, c[0x0][0x288] ;  /* 0x0000a20000047ab9 */ /* 0x000fe20000000800 */
[----:B------:R-:W-:Y:S01]  /*1570*/  IADD3 R12, P3, R210, UR6, RZ ;  /* 0x00000006d20c7c10 */ /* 0x000fe2000ff7e0ff */
[----:B------:R0:W5:Y:S01]  /*1580*/  @P1 LDG.E R4, desc[UR42][R10.64] ;  /* 0x0000002a0a041981 */ /* 0x000162000c1e1900 */
[----:B------:R-:W-:Y:S01]  /*1590*/  ISETP.NE.AND.EX P2, PT, RZ, UR9, PT, P2 ;  /* 0x00000009ff007c0c */ /* 0x000fe2000bf45320 */
[----:B------:R-:W-:Y:S01]  /*15a0*/  IMAD.U32 R192, RZ, RZ, UR4 ;  /* 0x00000004ffc07e24 */ /* 0x000fe2000f8e00ff */
[----:B------:R-:W-:Y:S01]  /*15b0*/  IADD3.X R13, R211, UR7, RZ, P3, !PT ;  /* 0x00000007d30d7c10 */ /* 0x000fe20009ffe4ff */
[----:B------:R-:W-:-:S04]  /*15c0*/  ULDC.64 UR4, c[0x0][0x418] ;  /* 0x0001060000047ab9 */ /* 0x000fc80000000a00 */
[----:B------:R0:W5:Y:S06]  /*15d0*/  @P0 LDG.E R28, desc[UR42][R12.64] ;  /* 0x0000002a0c1c0981 */ /* 0x00016c000c1e1900 */
[----:B------:R-:W-:-:S04]  /*15e0*/  @P2 IADD3 R8, P1, R210, UR8, RZ ;  /* 0x00000008d2082c10 */ /* 0x000fc8000ff3e0ff */
[----:B------:R-:W-:-:S05]  /*15f0*/  @P2 IADD3.X R9, R211, UR9, RZ, P1, !PT ;  /* 0x00000009d3092c10 */ /* 0x000fca0008ffe4ff */
        /* <DEDUP_REMOVED lines=10> */
[----:B0--3--:R-:W-:Y:S06]  /*16a0*/  @P2 BRA `(.L_x_8802) ;  /* 0x0000000000242947 */ /* 0x009fec0003800000 */
        /* <DEDUP_REMOVED lines=8> */
[----:B--2---:R-:W-:-:S07]  /*1730*/  IMAD.IADD R192, R3, 0x1, -R192 ;  /* 0x0000000103c07824 */ /* 0x004fce00078e0ac0 */
.L_x_8802:
[----:B------:R-:W-:Y:S01]  /*1740*/  ULDC.64 UR4, c[0x0][0xa20] ;  /* 0x0002880000047ab9 */ /* 0x000fe20000000a00 */
[C---:B------:R-:W-:Y:S02]  /*1750*/  LOP3.LUT R3, R6.reuse, 0xff000000, RZ, 0xc0, !PT ;  /* 0xff00000006037812 */ /* 0x040fe400078ec0ff */
[----:B------:R-:W-:Y:S02]  /*1760*/  ISETP.NE.U32.AND P1, PT, RZ, UR4, PT ;  /* 0x00000004ff007c0c */ /* 0x000fe4000bf25070 */
[C---:B------:R-:W-:Y:S02]  /*1770*/  LOP3.LUT R0, R6.reuse, 0xff0000, RZ, 0xc0, !PT ;  /* 0x00ff000006007812 */ /* 0x040fe400078ec0ff */
[----:B------:R-:W-:Y:S02]  /*1780*/  ISETP.NE.AND.EX P1, PT, RZ, UR5, PT, P1 ;  /* 0x00000005ff007c0c */ /* 0x000fe4000bf25310 */
[----:B------:R-:W-:Y:S02]  /*1790*/  SHF.R.U32.HI R3, RZ, 0x8, R3 ;  /* 0x00000008ff037819 */ /* 0x000fe40000011603 */
[----:B------:R-:W-:-:S02]  /*17a0*/  LOP3.LUT R206, R6, 0xffff, RZ, 0xc0, !PT ;  /* 0x0000ffff06ce7812 */ /* 0x000fc400078ec0ff */
[----:B------:R-:W-:-:S07]  /*17b0*/  LEA.HI R208, R0, R3, RZ, 0x10 ;  /* 0x0000000300d07211 */ /* 0x000fce00078f80ff */
[----:B------:R-:W-:Y:S05]  /*17c0*/  @!P1 BRA `(.L_x_8803) ;  /* 0x0000000000109947 */ /* 0x000fea0003800000 */
[----:B------:R-:W-:-:S04]  /*17d0*/  IADD3 R6, P0, R210, UR4, RZ ;  /* 0x00000004d2067c10 */ /* 0x000fc8000ff1e0ff */
[----:B------:R-:W-:-:S05]  /*17e0*/  IADD3.X R7, R211, UR5, RZ, P0, !PT ;  /* 0x00000005d3077c10 */ /* 0x000fca00087fe4ff */
[----:B------:R0:W5:Y:S01]  /*17f0*/  LDG.E R27, desc[UR42][R6.64] ;  /* 0x0000002a061b7981 */ /* 0x000162000c1e1900 */
[----:B------:R-:W-:Y:S05]  /*1800*/  BRA `(.L_x_8804) ;  /* 0x0000000000107947 */ /* 0x000fea0003800000 */
.L_x_8803:
[----:B------:R-:W-:Y:S05]  /*1810*/  @!P0 BRA `(.L_x_8804) ;  /* 0x00000000000c8947 */ /* 0x000fea0003800000 */
[----:B------:R-:W2:Y:S04]  /*1820*/  LDG.E R0, desc[UR42][R12.64] ;  /* 0x0000002a0c007981 */ /* 0x000ea8000c1e1900 */
[----:B------:R-:W2:Y:S02]  /*1830*/  LDG.E R27, desc[UR42][R12.64+0x4] ;  /* 0x0000042a0c1b7981 */ /* 0x000ea4000c1e1900 */
[----:B--2---:R-:W-:-:S07]  /*1840*/  IMAD.IADD R27, R27, 0x1, -R0 ;  /* 0x000000011b1b7824 */ /* 0x004fce00078e0a00 */
.L_x_8804:
        /* <DEDUP_REMOVED lines=9> */
[----:B------:R-:W-:Y:S02]  /*18e0*/  ISETP.NE.U32.AND P1, PT, RZ, UR4, PT ;  /* 0x00000004ff007c0c */ /* 0x000fe4000bf25070 */
[----:B-----5:R-:W-:Y:S02]  /*18f0*/  MOV R111, R27 ;  /* 0x0000001b006f7202 */ /* 0x020fe40000000f00 */
[----:B------:R-:W-:-:S13]  /*1900*/  ISETP.NE.AND.EX P1, PT, RZ, UR5, PT, P1 ;  /* 0x00000005ff007c0c */ /* 0x000fda000bf25310 */
[----:B------:R-:W-:-:S04]  /*1910*/  @P1 IADD3 R8, P2, R210, UR4, RZ ;  /* 0x00000004d2081c10 */ /* 0x000fc8000ff5e0ff */
[----:B------:R-:W-:-:S05]  /*1920*/  @P1 IADD3.X R9, R211, UR5, RZ, P2, !PT ;  /* 0x00000005d3091c10 */ /* 0x000fca00097fe4ff */
[----:B------:R3:W5:Y:S01]  /*1930*/  @P1 LDG.E R111, desc[UR42][R8.64] ;  /* 0x0000002a086f1981 */ /* 0x000762000c1e1900 */
[----:B-1----:R-:W-:Y:S01]  /*1940*/  ISETP.NE.AND P1, PT, R10, 0x1, PT ;  /* 0x000000010a00780c */ /* 0x002fe20003f25270 */
[----:B------:R-:W-:Y:S01]  /*1950*/  IMAD.SHL.U32 R190, R5, 0x80, RZ ;  /* 0x0000008005be7824 */ /* 0x000fe200078e00ff */
[----:B------:R-:W-:Y:S01]  /*1960*/  BSSY B0, `(.L_x_8805) ;  /* 0x0000035000007945 */ /* 0x000fe20003800000 */
[----:B------:R-:W-:Y:S01]  /*1970*/  IMAD.IADD R11, R27, 0x1, -R4 ;  /* 0x000000011b0b7824 */ /* 0x000fe200078e0a04 */
[----:B------:R-:W-:Y:S01]  /*1980*/  LOP3.LUT R217, R208, 0xff, RZ, 0xc0, !PT ;  /* 0x000000ffd0d97812 */ /* 0x000fe200078ec0ff */
[----:B------:R-:W-:Y:S01]  /*1990*/  VIADD R5, R190, 0x7f ;  /* 0x0000007fbe057836 */ /* 0x000fe20000000000 */
[----:B------:R-:W-:-:S07]  /*19a0*/  SHF.R.U32.HI R208, RZ, 0x10, R208 ;  /* 0x00000010ffd07819 */ /* 0x000fce00000116d0 */
[----:B------:R-:W1:Y:S08]  /*19b0*/  @P1 LDC R10, c[0x0][0x44c] ;  /* 0x00011300ff0a1b82 */ /* 0x000e700000000800 */
[----:B0-----:R-:W0:Y:S01]  /*19c0*/  @P1 LDC R7, c[0x0][0x450] ;  /* 0x00011400ff071b82 */ /* 0x001e220000000800 */
[----:B--2---:R-:W-:Y:S02]  /*19d0*/  @P0 IMAD.IADD R24, R3, 0x1, -R0 ;  /* 0x0000000103180824 */ /* 0x004fe400078e0a00 */
[----:B-1----:R-:W-:-:S04]  /*19e0*/  @P1 IMAD.HI.U32 R0, R5, R10, RZ ;  /* 0x0000000a05001227 */ /* 0x002fc800078e00ff */
[----:B------:R-:W-:Y:S01]  /*19f0*/  IMAD.IADD R193, R11, 0x1, R24 ;  /* 0x000000010bc17824 */ /* 0x000fe200078e0218 */
[----:B0-----:R-:W-:-:S04]  /*1a00*/  @P1 SHF.R.U32.HI R5, RZ, R7, R0 ;  /* 0x00000007ff051219 */ /* 0x001fc80000011600 */
[C---:B------:R-:W-:Y:S02]  /*1a10*/  IADD3 R124, R193.reuse, 0x80, -R192 ;  /* 0x00000080c17c7810 */ /* 0x040fe40007ffe8c0 */
[----:B------:R-:W-:-:S03]  /*1a20*/  IADD3 R0, R193, 0x7f, RZ ;  /* 0x0000007fc1007810 */ /* 0x000fc60007ffe0ff */
[----:B------:R-:W-:Y:S01]  /*1a30*/  IMAD.IADD R5, R124, 0x1, R5 ;  /* 0x000000017c057824 */ /* 0x000fe200078e0205 */
[----:B------:R-:W-:-:S04]  /*1a40*/  SHF.R.S32.HI R3, RZ, 0x1f, R0 ;  /* 0x0000001fff037819 */ /* 0x000fc80000011400 */
[----:B------:R-:W-:Y:S02]  /*1a50*/  SHF.R.S32.HI R4, RZ, 0x1f, R5 ;  /* 0x0000001fff047819 */ /* 0x000fe40000011405 */
[----:B------:R-:W-:Y:S01]  /*1a60*/  LEA.HI R3, R3, R0, RZ, 0x7 ;  /* 0x0000000003037211 */ /* 0x000fe200078f38ff */
[----:B------:R-:W-:Y:S01]  /*1a70*/  IMAD.MOV.U32 R0, RZ, RZ, RZ ;  /* 0x000000ffff007224 */ /* 0x000fe200078e00ff */
[----:B------:R-:W-:Y:S02]  /*1a80*/  LEA.HI R4, R4, R5, RZ, 0x7 ;  /* 0x0000000504047211 */ /* 0x000fe400078f38ff */
[----:B------:R-:W-:Y:S02]  /*1a90*/  SHF.R.S32.HI R125, RZ, 0x7, R3 ;  /* 0x00000007ff7d7819 */ /* 0x000fe40000011403 */
[----:B------:R-:W-:-:S04]  /*1aa0*/  SHF.R.S32.HI R4, RZ, 0x7, R4 ;  /* 0x00000007ff047819 */ /* 0x000fc80000011404 */
[----:B---3--:R-:W-:-:S04]  /*1ab0*/  VIMNMX R9, R125, R4, PT ;  /* 0x000000047d097248 */ /* 0x008fc80003fe0100 */
[----:B------:R-:W-:-:S13]  /*1ac0*/  ISETP.GE.AND P0, PT, R9, 0x1, PT ;  /* 0x000000010900780c */ /* 0x000fda0003f06270 */
        /* <DEDUP_REMOVED lines=30> */
.L_x_8806:
[----:B------:R-:W-:Y:S05]  /*1cb0*/  BSYNC B0 ;  /* 0x0000000000007941 */ /* 0x000fea0003800000 */
.L_x_8805:
[----:B------:R-:W-:-:S05]  /*1cc0*/  IMAD R3, R217, R0, RZ ;  /* 0x00000000d9037224 */ /* 0x000fca00078e02ff */
[C---:B------:R-:W-:Y:S02]  /*1cd0*/  VIADDMNMX R0, R3.reuse, R0, R9, PT ;  /* 0x0000000003007246 */ /* 0x040fe40003800109 */
[----:B------:R-:W-:-:S03]  /*1ce0*/  LEA R3, R3, -R11, 0x7 ;  /* 0x8000000b03037211 */ /* 0x000fc600078e38ff */
        /* <DEDUP_REMOVED lines=33> */
.L_x_8809:
[----:B------:R-:W-:Y:S05]  /*1f00*/  BSYNC B6 ;  /* 0x0000000000067941 */ /* 0x000fea0003800000 */
.L_x_8808:
        /* <DEDUP_REMOVED lines=20> */
.L_x_8811:
[----:B------:R-:W-:Y:S05]  /*2050*/  BSYNC B6 ;  /* 0x0000000000067941 */ /* 0x000fea0003800000 */
.L_x_8810:
[----:B------:R-:W-:Y:S01]  /*2060*/  ULDC.64 UR4, c[0x0][0x9f8] ;  /* 0x00027e0000047ab9 */ /* 0x000fe20000000a00 */
[----:B------:R-:W-:Y:S01]  /*2070*/  IMAD.MOV.U32 R0, RZ, RZ, R209 ;  /* 0x000000ffff007224 */ /* 0x000fe200078e00d1 */
[----:B------:R-:W-:Y:S01]  /*2080*/  ISETP.NE.U32.AND P0, PT, RZ, UR4, PT ;  /* 0x00000004ff007c0c */ /* 0x000fe2000bf05070 */
[----:B------:R-:W2:Y:S01]  /*2090*/  LDL.LU R20, [R1+0x10] ;  /* 0x0000100001147983 */ /* 0x000ea20000300800 */
[----:B------:R-:W0:Y:S02]  /*20a0*/  LDC.64 R102, c[0x0][0x300] ;  /* 0x0000c000ff667b82 */ /* 0x000e240000000a00 */
[----:B------:R-:W-:Y:S01]  /*20b0*/  ISETP.NE.AND.EX P0, PT, RZ, UR5, PT, P0 ;  /* 0x00000005ff007c0c */ /* 0x000fe2000bf05300 */
[----:B------:R-:W1:Y:S01]  /*20c0*/  S2R R30, SR_TID.X ;  /* 0x00000000001e7919 */ /* 0x000e620000002100 */
[----:B------:R-:W-:-:S04]  /*20d0*/  IMAD.IADD R47, R28, 0x1, R27 ;  /* 0x000000011c2f7824 */ /* 0x000fc800078e021b */
[----:B------:R-:W3:Y:S07]  /*20e0*/  LDC R33, c[0x0][0x3f4] ;  /* 0x0000fd00ff217b82 */ /* 0x000eee0000000800 */
[----:B------:R-:W-:-:S04]  /*20f0*/  @P0 IADD3 R4, P1, R210, UR4, RZ ;  /* 0x00000004d2040c10 */ /* 0x000fc8000ff3e0ff */
[----:B------:R-:W-:Y:S01]  /*2100*/  @P0 IADD3.X R5, R211, UR5, RZ, P1, !PT ;  /* 0x00000005d3050c10 */ /* 0x000fe20008ffe4ff */
[----:B------:R-:W-:-:S04]  /*2110*/  ULDC.64 UR4, c[0x0][0xa08] ;  /* 0x0002820000047ab9 */ /* 0x000fc80000000a00 */
[----:B------:R4:W2:Y:S01]  /*2120*/  @P0 LDG.E R0, desc[UR42][R4.64] ;  /* 0x0000002a04000981 */ /* 0x0008a2000c1e1900 */
[----:B------:R-:W-:Y:S01]  /*2130*/  SHF.R.S32.HI R39, RZ, 0x1f, R47 ;  /* 0x0000001fff277819 */ /* 0x000fe2000001142f */
[-C--:B0-----:R-:W-:Y:S01]  /*2140*/  IMAD.WIDE.U32 R6, R47, R102.reuse, RZ ;  /* 0x000000662f067225 */ /* 0x081fe200078e00ff */
[----:B------:R-:W-:Y:S02]  /*2150*/  ISETP.NE.U32.AND P0, PT, RZ, UR4, PT ;  /* 0x00000004ff007c0c */ /* 0x000fe4000bf05070 */
[----:B------:R-:W-:Y:S01]  /*2160*/  SHF.R.U32.HI R32, RZ, 0x3, R196 ;  /* 0x00000003ff207819 */ /* 0x000fe200000116c4 */
[-C--:B------:R-:W-:Y:S01]  /*2170*/  IMAD R8, R39, R102.reuse, RZ ;  /* 0x0000006627087224 */ /* 0x080fe200078e02ff */
[----:B------:R-:W-:Y:S01]  /*2180*/  ISETP.NE.AND.EX P0, PT, RZ, UR5, PT, P0 ;  /* 0x00000005ff007c0c */ /* 0x000fe2000bf05300 */
[----:B------:R-:W-:Y:S01]  /*2190*/  ULDC.64 UR4, c[0x0][0x308] ;  /* 0x0000c20000047ab9 */ /* 0x000fe20000000a00 */
[----:B---3--:R-:W-:Y:S01]  /*21a0*/  ISETP.GE.AND P2, PT, R16, R33, PT ;  /* 0x000000211000720c */ /* 0x008fe20003f46270 */
[----:B------:R-:W-:Y:S01]  /*21b0*/  IMAD R3, R47, R103, R8 ;  /* 0x000000672f037224 */ /* 0x000fe200078e0208 */
[----:B-1----:R-:W-:Y:S01]  /*21c0*/  SHF.R.U32.HI R30, RZ, 0x7, R30 ;  /* 0x00000007ff1e7819 */ /* 0x002fe2000001161e */
[----:B------:R-:W-:Y:S01]  /*21d0*/  IMAD.SHL.U32 R34, R22, 0x40, RZ ;  /* 0x0000004016227824 */ /* 0x000fe200078e00ff */
[----:B------:R-:W-:Y:S01]  /*21e0*/  SHF.R.U32.HI R29, RZ, 0x3, R195 ;  /* 0x00000003ff1d7819 */ /* 0x000fe200000116c3 */
[----:B------:R-:W-:Y:S01]  /*21f0*/  IMAD.SHL.U32 R92, R102, 0x20, RZ ;  /* 0x00000020665c7824 */ /* 0x000fe200078e00ff */
[----:B------:R-:W-:Y:S01]  /*2200*/  IADD3 R7, R7, R3, RZ ;  /* 0x0000000307077210 */ /* 0x000fe20007ffe0ff */
[----:B------:R-:W-:Y:S01]  /*2210*/  IMAD.WIDE.U32 R44, R22, R102, R16 ;  /* 0x00000066162c7225 */ /* 0x000fe200078e0010 */
[----:B------:R-:W-:-:S02]  /*2220*/  ISETP.NE.AND P6, PT, R30, 0x1, PT ;  /* 0x000000011e00780c */ /* 0x000fc40003fc5270 */
[----:B-----5:R-:W-:Y:S01]  /*2230*/  SHF.R.S32.HI R31, RZ, 0x1f, R111 ;  /* 0x0000001fff1f7819 */ /* 0x020fe2000001146f */
[----:B----4-:R-:W-:Y:S01]  /*2240*/  IMAD.WIDE.U32 R4, R206, UR4, R6 ;  /* 0x00000004ce047c25 */ /* 0x010fe2000f8e0006 */
[----:B------:R-:W-:Y:S01]  /*2250*/  SHF.L.U64.HI R93, R102, 0x5, R103 ;  /* 0x00000005665d7819 */ /* 0x000fe20000010267 */
[----:B------:R-:W0:Y:S01]  /*2260*/  LDC.64 R6, c[0x0][0x3f8] ;  /* 0x0000fe00ff067b82 */ /* 0x000e220000000a00 */
[----:B------:R-:W-:Y:S01]  /*2270*/  IADD3 R122, R30, 0x8, RZ ;  /* 0x000000081e7a7810 */ /* 0x000fe20007ffe0ff */
[----:B------:R-:W-:Y:S01]  /*2280*/  IMAD R5, R206, UR5, R5 ;  /* 0x00000005ce057c24 */ /* 0x000fe2000f8e0205 */
[----:B------:R-:W-:Y:S01]  /*2290*/  ULDC.64 UR4, c[0x0][0x310] ;  /* 0x0000c40000047ab9 */ /* 0x000fe20000000a00 */
[----:B------:R-:W-:Y:S01]  /*22a0*/  IMAD.WIDE.U32 R126, R22, R102, R92 ;  /* 0x00000066167e7225 */ /* 0x000fe200078e005c */
[C---:B------:R-:W-:Y:S02]  /*22b0*/  SHF.L.U64.HI R30, R102.reuse, 0x6, R103 ;  /* 0x00000006661e7819 */ /* 0x040fe40000010267 */
[----:B------:R-:W-:Y:S01]  /*22c0*/  SHF.R.S32.HI R116, RZ, 0x1f, R214 ;  /* 0x0000001fff747819 */ /* 0x000fe200000114d6 */
[----:B------:R-:W-:Y:S01]  /*22d0*/  IMAD.SHL.U32 R123, R102, 0x80, RZ ;  /* 0x00000080667b7824 */ /* 0x000fe200078e00ff */
[----:B------:R-:W-:-:S02]  /*22e0*/  SHF.R.S32.HI R115, RZ, 0x1f, R213 ;  /* 0x0000001fff737819 */ /* 0x000fc400000114d5 */
[----:B------:R-:W-:Y:S01]  /*22f0*/  SHF.R.S32.HI R114, RZ, 0x1f, R212 ;  /* 0x0000001fff727819 */ /* 0x000fe200000114d4 */
[-C--:B0-----:R-:W-:Y:S01]  /*2300*/  IMAD.WIDE.U32 R96, R22, R6.reuse, R18 ;  /* 0x0000000616607225 */ /* 0x081fe200078e0012 */
[C-C-:B------:R-:W-:Y:S02]  /*2310*/  SHF.L.U64.HI R15, R6.reuse, 0x6, R7.reuse ;  /* 0x00000006060f7819 */ /* 0x140fe40000010207 */
[----:B------:R-:W-:Y:S01]  /*2320*/  SHF.L.U64.HI R14, R6, 0x7, R7 ;  /* 0x00000007060e7819 */ /* 0x000fe20000010207 */
[----:B------:R-:W-:-:S04]  /*2330*/  IMAD.WIDE.U32 R94, R22, R6, R16 ;  /* 0x00000006165e7225 */ /* 0x000fc800078e0010 */
[----:B------:R-:W-:Y:S02]  /*2340*/  IMAD R12, R31, R6, RZ ;  /* 0x000000061f0c7224 */ /* 0x000fe400078e02ff */
[C---:B------:R-:W-:Y:S02]  /*2350*/  IMAD.SHL.U32 R13, R6.reuse, 0x20, RZ ;  /* 0x00000020060d7824 */ /* 0x040fe400078e00ff */
        /* <DEDUP_REMOVED lines=10> */
[----:B------:R-:W-:-:S02]  /*2400*/  IMAD.WIDE.U32 R100, R99, UR4, R4 ;  /* 0x0000000463647c25 */ /* 0x000fc4000f8e0004 */
[----:B------:R-:W0:Y:S01]  /*2410*/  LDC.64 R4, c[0x0][0x408] ;  /* 0x00010200ff047b82 */ /* 0x000e220000000a00 */
[----:B------:R-:W-:Y:S01]  /*2420*/  IADD3.X R47, R218, R39, RZ, P0, !PT ;  /* 0x00000027da2f7210 */ /* 0x000fe200007fe4ff */
[----:B------:R-:W-:Y:S01]  /*2430*/  IMAD R0, R3, UR4, RZ ;  /* 0x0000000403007c24 */ /* 0x000fe2000f8e02ff */
[C---:B------:R-:W-:Y:S02]  /*2440*/  IADD3 R39, P0, R100.reuse, R44, RZ ;  /* 0x0000002c64277210 */ /* 0x040fe40007f1e0ff */
[----:B------:R-:W-:Y:S01]  /*2450*/  IADD3 R42, P4, R100, 0x40, RZ ;  /* 0x00000040642a7810 */ /* 0x000fe20007f9e0ff */
[----:B------:R-:W-:Y:S01]  /*2460*/  IMAD R41, R99, UR5, R0 ;  /* 0x0000000563297c24 */ /* 0x000fe2000f8e0200 */
[----:B------:R-:W-:Y:S05]  /*2470*/  @!P6 WARPSYNC.ALL ;  /* 0x000000000000e948 */ /* 0x000fea0003800000 */
[----:B------:R-:W-:Y:S01]  /*2480*/  ULDC.64 UR4, c[0x0][0x330] ;  /* 0x0000cc0000047ab9 */ /* 0x000fe20000000a00 */
[----:B------:R-:W-:Y:S01]  /*2490*/  IMAD.IADD R41, R101, 0x1, R41 ;  /* 0x0000000165297824 */ /* 0x000fe200078e0229 */
[----:B------:R-:W-:Y:S01]  /*24a0*/  @!P6 BAR.SYNC.DEFER_BLOCKING 0x9, 0x100 ;  /* 0x024400000000eb1d */ /* 0x000fe20000010000 */
[----:B------:R-:W-:Y:S01]  /*24b0*/  IMAD.WIDE.U32 R8, R206, UR4, R16 ;  /* 0x00000004ce087c25 */ /* 0x000fe2000f8e0010 */
[----:B------:R-:W-:-:S03]  /*24c0*/  IADD3 R43, P3, R39, 0x40, RZ ;  /* 0x00000040272b7810 */ /* 0x000fc60007f7e0ff */
[----:B------:R-:W-:Y:S01]  /*24d0*/  IMAD R9, R206, UR5, R9 ;  /* 0x00000005ce097c24 */ /* 0x000fe2000f8e0209 */
[----:B------:R-:W-:Y:S01]  /*24e0*/  ULDC.64 UR4, c[0x0][0x338] ;  /* 0x0000ce0000047ab9 */ /* 0x000fe20000000a00 */
[----:B------:R-:W-:Y:S02]  /*24f0*/  IMAD.X R107, RZ, RZ, R41, P4 ;  /* 0x000000ffff6b7224 */ /* 0x000fe400020e0629 */
[----:B------:R-:W-:Y:S01]  /*2500*/  IMAD R0, R3, UR4, RZ ;  /* 0x0000000403007c24 */ /* 0x000fe2000f8e02ff */
[----:B------:R-:W-:Y:S01]  /*2510*/  SEL R3, R33, RZ, P2 ;  /* 0x000000ff21037207 */ /* 0x000fe20001000000 */
[----:B0-----:R-:W-:-:S04]  /*2520*/  IMAD.WIDE.U32 R88, R22, R4, R16 ;  /* 0x0000000416587225 */ /* 0x001fc800078e0010 */
[C---:B------:R-:W-:Y:S02]  /*2530*/  IMAD R109, R99.reuse, UR5, R0 ;  /* 0x00000005636d7c24 */ /* 0x040fe4000f8e0200 */
[----:B------:R-:W-:Y:S02]  /*2540*/  IMAD R0, R218, R6, RZ ;  /* 0x00000006da007224 */ /* 0x000fe400078e02ff */
[----:B------:R-:W-:Y:S01]  /*2550*/  IMAD.WIDE.U32 R98, R99, UR4, R8 ;  /* 0x0000000463627c25 */ /* 0x000fe2000f8e0008 */
[----:B------:R-:W-:Y:S02]  /*2560*/  ULDC UR4, c[0x0][0x2f4] ;  /* 0x0000bd0000047ab9 */ /* 0x000fe40000000800 */
[----:B------:R-:W-:Y:S01]  /*2570*/  ISETP.GE.AND P2, PT, R16, UR4, PT ;  /* 0x0000000410007c0c */ /* 0x000fe2000bf46270 */
[----:B------:R-:W-:Y:S02]  /*2580*/  IMAD R9, R22, R7, R0 ;  /* 0x0000000716097224 */ /* 0x000fe400078e0200 */
[----:B------:R-:W-:-:S02]  /*2590*/  IMAD R0, R218, R4, RZ ;  /* 0x00000004da007224 */ /* 0x000fc400078e02ff */
[----:B------:R-:W-:Y:S02]  /*25a0*/  IMAD.IADD R3, R16, 0x1, R3 ;  /* 0x0000000110037824 */ /* 0x000fe400078e0203 */
[C---:B------:R-:W-:Y:S02]  /*25b0*/  IMAD R11, R22.reuse, R5, R0 ;  /* 0x00000005160b7224 */ /* 0x040fe400078e0200 */
[----:B------:R-:W-:Y:S01]  /*25c0*/  IMAD.IADD R97, R97, 0x1, R9 ;  /* 0x0000000161617824 */ /* 0x000fe200078e0209 */
[----:B------:R-:W-:Y:S01]  /*25d0*/  SHF.R.S32.HI R0, RZ, 0x1f, R3 ;  /* 0x0000001fff007819 */ /* 0x000fe20000011403 */
[----:B------:R-:W-:Y:S01]  /*25e0*/  IMAD.IADD R95, R9, 0x1, R95 ;  /* 0x00000001095f7824 */ /* 0x000fe200078e025f */
[----:B------:R-:W-:Y:S01]  /*25f0*/  IADD3 R89, R11, R89, RZ ;  /* 0x000000590b597210 */ /* 0x000fe20007ffe0ff */
[----:B------:R-:W-:Y:S01]  /*2600*/  IMAD.WIDE.U32 R90, R22, R4, R18 ;  /* 0x00000004165a7225 */ /* 0x000fe200078e0012 */
[CC--:B------:R-:W-:Y:S02]  /*2610*/  LEA.HI R8, R0.reuse, R3.reuse, RZ, 0x6 ;  /* 0x0000000300087211 */ /* 0x0c0fe400078f30ff */
[----:B------:R-:W-:Y:S01]  /*2620*/  LEA.HI R105, R0, R3, RZ, 0x3 ;  /* 0x0000000300697211 */ /* 0x000fe200078f18ff */
[----:B------:R-:W-:Y:S01]  /*2630*/  IMAD.IADD R91, R91, 0x1, R11 ;  /* 0x000000015b5b7824 */ /* 0x000fe200078e020b */
[----:B------:R-:W-:Y:S01]  /*2640*/  SHF.L.U32 R11, R6, 0x7, RZ ;  /* 0x00000007060b7819 */ /* 0x000fe200000006ff */
[----:B------:R-:W-:Y:S01]  /*2650*/  IMAD.SHL.U32 R8, R8, 0x80, RZ ;  /* 0x0000008008087824 */ /* 0x000fe200078e00ff */
[----:B------:R-:W-:Y:S01]  /*2660*/  LOP3.LUT R0, R105, 0x38, RZ, 0xc0, !PT ;  /* 0x0000003869007812 */ /* 0x000fe200078ec0ff */
[----:B------:R-:W-:Y:S01]  /*2670*/  IMAD.WIDE.U32 R96, R111, R6, R96 ;  /* 0x000000066f607225 */ /* 0x000fe200078e0060 */
[----:B------:R-:W-:-:S02]  /*2680*/  LOP3.LUT R3, R196, 0x38, R105, 0xf8, !PT ;  /* 0x00000038c4037812 */ /* 0x000fc400078ef869 */
[----:B------:R-:W-:Y:S01]  /*2690*/  LOP3.LUT R9, R195, 0x38, R105, 0xf8, !PT ;  /* 0x00000038c3097812 */ /* 0x000fe200078ef869 */
[C---:B------:R-:W-:Y:S01]  /*26a0*/  IMAD.WIDE.U32 R94, R111.reuse, R6, R94 ;  /* 0x000000066f5e7225 */ /* 0x040fe200078e005e */
[----:B------:R-:W-:Y:S02]  /*26b0*/  LOP3.LUT R10, R194, 0x38, R105, 0xf8, !PT ;  /* 0x00000038c20a7812 */ /* 0x000fe400078ef869 */
[----:B------:R-:W-:Y:S01]  /*26c0*/  LOP3.LUT R0, R0, 0x1c0, R34, 0xf8, !PT ;  /* 0x000001c000007812 */ /* 0x000fe200078ef822 */
[----:B------:R-:W-:Y:S01]  /*26d0*/  IMAD.WIDE.U32 R90, R111, R4, R90 ;  /* 0x000000046f5a7225 */ /* 0x000fe200078e005a */
[----:B------:R-:W-:Y:S02]  /*26e0*/  LOP3.LUT R21, R8, 0xffffe000, RZ, 0xc0, !PT ;  /* 0xffffe00008157812 */ /* 0x000fe400078ec0ff */
[----:B------:R-:W-:Y:S01]  /*26f0*/  LOP3.LUT R3, R3, R32, RZ, 0x3c, !PT ;  /* 0x0000002003037212 */ /* 0x000fe200078e3cff */
[----:B------:R-:W-:Y:S01]  /*2700*/  IMAD.WIDE.U32 R88, R111, R4, R88 ;  /* 0x000000046f587225 */ /* 0x000fe200078e0058 */
[----:B------:R-:W-:-:S02]  /*2710*/  LOP3.LUT R28, R9, R29, RZ, 0x3c, !PT ;  /* 0x0000001d091c7212 */ /* 0x000fc400078e3cff */
[----:B------:R-:W-:Y:S01]  /*2720*/  LOP3.LUT R10, R10, R20, RZ, 0x3c, !PT ;  /* 0x000000140a0a7212 */ /* 0x000fe200078e3cff */
[----:B------:R-:W-:Y:S01]  /*2730*/  IMAD.IADD R36, R97, 0x1, R37 ;  /* 0x0000000161247824 */ /* 0x000fe200078e0225 */
[----:B------:R-:W-:Y:S01]  /*2740*/  LOP3.LUT R0, R0, R201, RZ, 0x3c, !PT ;  /* 0x000000c900007212 */ /* 0x000fe200078e3cff */
[----:B------:R-:W-:Y:S01]  /*2750*/  IMAD.SHL.U32 R33, R33, 0x2, RZ ;  /* 0x0000000221217824 */ /* 0x000fe200078e00ff */
[-C--:B------:R-:W-:Y:S01]  /*2760*/  IADD3 R29, R3, R21.reuse, R200 ;  /* 0x00000015031d7210 */ /* 0x080fe20007ffe0c8 */
[----:B------:R-:W-:Y:S01]  /*2770*/  IMAD R3, R218, R102, RZ ;  /* 0x00000066da037224 */ /* 0x000fe200078e02ff */
[-C--:B------:R-:W-:Y:S01]  /*2780*/  IADD3 R28, R28, R21.reuse, R199 ;  /* 0x000000151c1c7210 */ /* 0x080fe20007ffe0c7 */
[----:B------:R-:W-:Y:S01]  /*2790*/  IMAD.IADD R37, R37, 0x1, R95 ;  /* 0x0000000125257824 */ /* 0x000fe200078e025f */
[----:B------:R-:W-:Y:S01]  /*27a0*/  IADD3 R27, R10, R21, R198 ;  /* 0x000000150a1b7210 */ /* 0x000fe20007ffe0c6 */
[----:B------:R-:W-:Y:S01]  /*27b0*/  IMAD R35, R22, R103, R3 ;  /* 0x0000006716237224 */ /* 0x000fe200078e0203 */
[----:B------:R-:W-:Y:S01]  /*27c0*/  IADD3 R21, R0, R21, R202 ;  /* 0x0000001500157210 */ /* 0x000fe20007ffe0ca */
[----:B------:R-:W-:Y:S01]  /*27d0*/  IMAD R0, R31, R4, RZ ;  /* 0x000000041f007224 */ /* 0x000fe200078e02ff */
[----:B------:R-:W-:Y:S01]  /*27e0*/  SHF.L.U64.HI R20, R6, 0x5, R7 ;  /* 0x0000000506147819 */ /* 0x000fe20000010207 */
[C---:B------:R-:W-:Y:S01]  /*27f0*/  IMAD.SHL.U32 R7, R4.reuse, 0x20, RZ ;  /* 0x0000002004077824 */ /* 0x040fe200078e00ff */
[C-C-:B------:R-:W-:Y:S01]  /*2800*/  SHF.L.U64.HI R10, R4.reuse, 0x5, R5.reuse ;  /* 0x00000005040a7819 */ /* 0x140fe20000010205 */
[----:B------:R-:W-:Y:S01]  /*2810*/  IMAD R49, R111, R5, R0 ;  /* 0x000000056f317224 */ /* 0x000fe200078e0200 */
[C-C-:B------:R-:W-:Y:S01]  /*2820*/  SHF.L.U64.HI R9, R4.reuse, 0x6, R5.reuse ;  /* 0x0000000604097819 */ /* 0x140fe20000010205 */
[C---:B------:R-:W-:Y:S01]  /*2830*/  IMAD.SHL.U32 R6, R4.reuse, 0x40, RZ ;  /* 0x0000004004067824 */ /* 0x040fe200078e00ff */
[C---:B------:R-:W-:Y:S01]  /*2840*/  SHF.L.U64.HI R8, R4.reuse, 0x7, R5 ;  /* 0x0000000704087819 */ /* 0x040fe20000010205 */
[----:B------:R-:W-:Y:S01]  /*2850*/  IMAD.SHL.U32 R5, R4, 0x80, RZ ;  /* 0x0000008004057824 */ /* 0x000fe200078e00ff */
[----:B------:R-:W-:Y:S01]  /*2860*/  IADD3 R3, P1, R92, R126, RZ ;  /* 0x0000007e5c037210 */ /* 0x000fe20007f3e0ff */
[----:B------:R-:W-:Y:S01]  /*2870*/  IMAD.IADD R4, R35, 0x1, R127 ;  /* 0x0000000123047824 */ /* 0x000fe200078e027f */
[----:B------:R-:W-:Y:S01]  /*2880*/  SHF.L.U64.HI R0, R102, 0x7, R103 ;  /* 0x0000000766007819 */ /* 0x000fe20000010267 */
[----:B------:R-:W-:Y:S01]  /*2890*/  IMAD.IADD R34, R45, 0x1, R35 ;  /* 0x000000012d227824 */ /* 0x000fe200078e0223 */
[----:B------:R-:W-:Y:S01]  /*28a0*/  LOP3.LUT R40, R105, 0xfffffff8, RZ, 0xc0, !PT ;  /* 0xfffffff869287812 */ /* 0x000fe200078ec0ff */
[----:B------:R-:W-:Y:S01]  /*28b0*/  IMAD.X R31, R4, 0x1, R93, P1 ;  /* 0x00000001041f7824 */ /* 0x000fe200008e065d */
[----:B------:R-:W-:Y:S01]  /*28c0*/  IADD3 R32, P1, R3, R92, RZ ;  /* 0x0000005c03207210 */ /* 0x000fe20007f3e0ff */
[----:B------:R-:W-:Y:S01]  /*28d0*/  IMAD.X R103, R34, 0x1, R41, P0 ;  /* 0x0000000122677824 */ /* 0x000fe200000e0629 */
[----:B------:R-:W-:Y:S01]  /*28e0*/  IADD3 R38, R91, R49, RZ ;  /* 0x000000315b267210 */ /* 0x000fe20007ffe0ff */
[----:B------:R-:W-:Y:S01]  /*28f0*/  IMAD.IADD R104, R49, 0x1, R89 ;  /* 0x0000000131687824 */ /* 0x000fe200078e0259 */
[----:B------:R-:W-:Y:S01]  /*2900*/  SHF.R.S32.HI R105, RZ, 0x3, R105 ;  /* 0x00000003ff697819 */ /* 0x000fe20000011469 */
[----:B------:R-:W-:Y:S01]  /*2910*/  IMAD.X R35, R31, 0x1, R93, P1 ;  /* 0x000000011f237824 */ /* 0x000fe200008e065d */
[----:B------:R-:W-:Y:S01]  /*2920*/  ISETP.GE.AND P1, PT, R187, UR4, PT ;  /* 0x00000004bb007c0c */ /* 0x000fe2000bf26270 */
[----:B------:R-:W-:Y:S01]  /*2930*/  IMAD.IADD R109, R99, 0x1, R109 ;  /* 0x00000001636d7824 */ /* 0x000fe200078e026d */
[----:B------:R-:W-:-:S02]  /*2940*/  SHF.R.S32.HI R106, RZ, 0x1f, R40 ;  /* 0x0000001fff6a7819 */ /* 0x000fc40000011428 */
[----:B------:R-:W-:-:S09]  /*2950*/  IADD3.X R108, RZ, R103, RZ, P3, !PT ;  /* 0x00000067ff6c7210 */ /* 0x000fd20001ffe4ff */
.L_x_8897:
[----:B------:R-:W2:Y:S01]  /*2960*/  LDL.LU R48, [R1+0x10] ;  /* 0x0000100001307983 */ /* 0x000ea20000300800 */
[----:B------:R-:W-:Y:S01]  /*2970*/  VIADD R26, R26, 0xffffffff ;  /* 0xffffffff1a1a7836 */ /* 0x000fe20000000000 */
[----:B------:R-:W0:Y:S01]  /*2980*/  LDC R121, c[0x0][0x3f4] ;  /* 0x0000fd00ff797b82 */ /* 0x000e220000000800 */
[----:B------:R-:W-:Y:S01]  /*2990*/  IMAD R49, R23, 0x4000, R205 ;  /* 0x0000400017317824 */ /* 0x000fe200078e02cd */
        /* <DEDUP_REMOVED lines=15> */
[----:B------:R-:W-:Y:S02]  /*2a90*/  IMAD R49, R48, R123, R49 ;  /* 0x0000007b30317224 */ /* 0x000fe400078e0231 */
[----:B------:R-:W-:-:S02]  /*2aa0*/  IMAD R113, R26, -0x80, R24 ;  /* 0xffffff801a717824 */ /* 0x000fc400078e0218 */
[----:B------:R-:W-:-:S03]  /*2ab0*/  IMAD.WIDE.U32 R118, R123, R26, RZ ;  /* 0x0000001a7b767225 */ /* 0x000fc600078e00ff */
[----:B------:R-:W-:Y:S01]  /*2ac0*/  VIMNMX R113, R113, 0x80, PT ;  /* 0x0000008071717848 */ /* 0x000fe20003fe0100 */
[C---:B------:R-:W-:Y:S01]  /*2ad0*/  IMAD R117, R48.reuse, R11, R50 ;  /* 0x0000000b30757224 */ /* 0x040fe200078e0232 */
[----:B------:R-:W-:Y:S01]  /*2ae0*/  IADD3 R120, R119, R49, RZ ;  /* 0x0000003177787210 */ /* 0x000fe20007ffe0ff */
[----:B------:R-:W-:Y:S02]  /*2af0*/  IMAD R51, R48, R5, R51 ;  /* 0x0000000530337224 */ /* 0x000fe400078e0233 */
        /* <DEDUP_REMOVED lines=33> */
.L_x_8816:
[----:B------:R-:W-:Y:S05]  /*2d10*/  BSYNC B1 ;  /* 0x0000000000017941 */ /* 0x000fea0003800000 */
.L_x_8815:
[----:B------:R-:W-:Y:S01]  /*2d20*/  ISETP.GE.AND P4, PT, R214, R113, PT ;  /* 0x00000071d600720c */ /* 0x000fe20003f86270 */
[----:B0----5:R-:W-:Y:S01]  /*2d30*/  IMAD.MOV.U32 R49, RZ, RZ, R77 ;  /* 0x000000ffff317224 */ /* 0x021fe200078e004d */
[----:B------:R-:W-:Y:S01]  /*2d40*/  MOV R48, R76 ;  /* 0x0000004c00307202 */ /* 0x000fe20000000f00 */
[----:B------:R-:W-:Y:S01]  /*2d50*/  IMAD.MOV.U32 R50, RZ, RZ, R84 ;  /* 0x000000ffff327224 */ /* 0x000fe200078e0054 */
[----:B------:R-:W-:Y:S01]  /*2d60*/  BSSY B1, `(.L_x_8817) ;  /* 0x0000024000017945 */ /* 0x000fe20003800000 */
        /* <DEDUP_REMOVED lines=35> */
.L_x_8818:
[----:B------:R-:W-:Y:S05]  /*2fa0*/  BSYNC B1 ;  /* 0x0000000000017941 */ /* 0x000fea0003800000 */
.L_x_8817:
        /* <DEDUP_REMOVED lines=16> */
[----:B------:R-:W-:Y:S02]  /*30b0*/  PRMT R129, R49, 0x5410, R48 ;  /* 0x0000541031817816 */ /* 0x000fe40000000030 */
[----:B------:R-:W-:Y:S02]  /*30c0*/  CS2R R66, SRZ ;  /* 0x0000000000427805 */ /* 0x000fe4000001ff00 */
[----:B------:R-:W-:Y:S02]  /*30d0*/  PRMT R149, R50, 0x5410, R51 ;  /* 0x0000541032957816 */ /* 0x000fe40000000033 */
[----:B------:R-:W-:Y:S02]  /*30e0*/  CS2R R56, SRZ ;  /* 0x0000000000387805 */ /* 0x000fe4000001ff00 */
[----:B------:R-:W-:-:S02]  /*30f0*/  CS2R R54, SRZ ;  /* 0x0000000000367805 */ /* 0x000fc4000001ff00 */
        /* <DEDUP_REMOVED lines=23> */
.L_x_8820:
[----:B------:R-:W-:Y:S05]  /*3270*/  BSYNC B1 ;  /* 0x0000000000017941 */ /* 0x000fea0003800000 */
.L_x_8819:
        /* <DEDUP_REMOVED lines=31> */
.L_x_8822:
[----:B------:R-:W-:Y:S05]  /*3470*/  BSYNC B1 ;  /* 0x0000000000017941 */ /* 0x000fea0003800000 */
.L_x_8821:
[----:B01---5:R-:W-:Y:S01]  /*3480*/  IMAD.MOV.U32 R48, RZ, RZ, R60 ;  /* 0x000000ffff307224 */ /* 0x023fe200078e003c */
        /* <DEDUP_REMOVED lines=12> */
[----:B------:R-:W-:Y:S02]  /*3550*/  PLOP3.LUT P0, PT, PT, PT, UP0, 0x80, 0x0 ;  /* 0x000000000000781c */ /* 0x000fe40003f0f008 */
        /* <DEDUP_REMOVED lines=15> */
[----:B------:R-:W-:Y:S02]  /*3650*/  PRMT R133, R133, 0x5410, R50 ;  /* 0x0000541085857816 */ /* 0x000fe40000000032 */
[----:B------:R-:W-:Y:S02]  /*3660*/  PRMT R82, R49, 0x5410, R48 ;  /* 0x0000541031527816 */ /* 0x000fe40000000030 */
[----:B------:R-:W-:Y:S01]  /*3670*/  PRMT R134, R51, 0x7610, R134 ;  /* 0x0000761033867816 */ /* 0x000fe20000000086 */
[----:B------:R-:W-:Y:S06]  /*3680*/  @!P0 BRA `(.L_x_8823) ;  /* 0x0000000000048947 */ /* 0x000fec0003800000 */
[----:B------:R-:W-:Y:S01]  /*3690*/  BPT.TRAP 0x1 ;  /* 0x000000040000795c */ /* 0x000fe20000300000 */
.L_x_8823:
[----:B------:R-:W-:Y:S01]  /*36a0*/  IMAD R110, R23, 0x8, R2 ;  /* 0x00000008176e7824 */ /* 0x000fe200078e0202 */
[----:B------:R-:W-:Y:S01]  /*36b0*/  SHF.L.U32 R117, R188, 0x1f, RZ ;  /* 0x0000001fbc757819 */ /* 0x000fe200000006ff */
[----:B------:R-:W-:Y:S03]  /*36c0*/  BSSY B1, `(.L_x_8824) ;  /* 0x0000003000017945 */ /* 0x000fe60003800000 */
[----:B------:R-:W0:Y:S02]  /*36d0*/  SYNCS.PHASECHK.TRANS64.TRYWAIT P6, [R110+URZ+0x28890], R117 ;  /* 0x028890756e0075a7 */ /* 0x000e2400080c017f */
[----:B0-----:R-:W-:Y:S05]  /*36e0*/  @!P6 BRA `(.L_x_8825) ;  /* 0x000001f40054e947 */ /* 0x001fea0003800000 */
.L_x_9181:
[----:B------:R-:W-:Y:S05]  /*36f0*/  BSYNC B1 ;  /* 0x0000000000017941 */ /* 0x000fea0003800000 */
.L_x_8824:
[----:B------:R-:W-:Y:S04]  /*3700*/  BSSY B1, `(.L_x_8826) ;  /* 0x0000073000017945 */ /* 0x000fe80003800000 */
[----:B------:R-:W-:Y:S05]  /*3710*/  @P3 BRA `(.L_x_8827) ;  /* 0x0000000400c43947 */ /* 0x000fea0003800000 */
[----:B------:R-:W-:Y:S01]  /*3720*/  IADD3 R137, P3, R44, R118, RZ ;  /* 0x000000762c897210 */ /* 0x000fe20007f7e0ff */
[----:B------:R-:W-:Y:S03]  /*3730*/  BSSY B2, `(.L_x_8828) ;  /* 0x0000038000027945 */ /* 0x000fe60003800000 */
[----:B------:R-:W-:Y:S01]  /*3740*/  IADD3.X R138, R120, R34, RZ, P3, !PT ;  /* 0x00000022788a7210 */ /* 0x000fe20001ffe4ff */
[----:B------:R-:W-:Y:S08]  /*3750*/  @P2 BRA `(.L_x_8829) ;  /* 0x0000000000d42947 */ /* 0x000ff00003800000 */
        /* <DEDUP_REMOVED lines=25> */
[----:B------:R-:W-:Y:S02]  /*38f0*/  HADD2.F32 R87, -RZ, R136.H1_H1 ;  /* 0x30000088ff577230 */ /* 0x000fe40000004100 */
[C---:B------:R-:W-:Y:S01]  /*3900*/  FMUL.FTZ R80, R51.reuse, R80 ;  /* 0x0000005033507220 */ /* 0x040fe20000410000 */
[-C--:B------:R-:W-:Y:S01]  /*3910*/  FFMA.FTZ R146, R51, R84.reuse, -R146 ;  /* 0x0000005433927223 */ /* 0x080fe20000010892 */
[----:B------:R-:W-:Y:S02]  /*3920*/  HADD2.F32 R51, -RZ, R48.H0_H0 ;  /* 0x20000030ff337230 */ /* 0x000fe40000004100 */
[----:B------:R-:W-:Y:S01]  /*3930*/  FFMA.FTZ R49, R49, R84, R80 ;  /* 0x0000005431317223 */ /* 0x000fe20000010050 */
[----:B------:R-:W-:Y:S02]  /*3940*/  HADD2.F32 R80, -RZ, R144.H0_H0 ;  /* 0x20000090ff507230 */ /* 0x000fe40000004100 */
[----:B------:R-:W-:-:S02]  /*3950*/  HADD2.F32 R48, -RZ, R48.H1_H1 ;  /* 0x30000030ff307230 */ /* 0x000fc40000004100 */
[----:B------:R-:W-:Y:S02]  /*3960*/  HADD2.F32 R84, -RZ, R139.H0_H0 ;  /* 0x2000008bff547230 */ /* 0x000fe40000004100 */
[-C--:B------:R-:W-:Y:S01]  /*3970*/  FMUL.FTZ R85, R51, R80.reuse ;  /* 0x0000005033557220 */ /* 0x080fe20000410000 */
[----:B------:R-:W-:-:S03]  /*3980*/  FMUL.FTZ R148, R48, R80 ;  /* 0x0000005030947220 */ /* 0x000fc60000410000 */
[-C--:B------:R-:W-:Y:S01]  /*3990*/  FFMA.FTZ R85, R48, R84.reuse, R85 ;  /* 0x0000005430557223 */ /* 0x080fe20000010055 */
[--C-:B------:R-:W-:Y:S02]  /*39a0*/  HADD2.F32 R48, -RZ, R50.reuse.H0_H0 ;  /* 0x20000032ff307230 */ /* 0x100fe40000004100 */
[----:B------:R-:W-:Y:S01]  /*39b0*/  FFMA.FTZ R148, R51, R84, -R148 ;  /* 0x0000005433947223 */ /* 0x000fe20000010894 */
[----:B------:R-:W-:Y:S02]  /*39c0*/  HADD2.F32 R50, -RZ, R50.H1_H1 ;  /* 0x30000032ff327230 */ /* 0x000fe40000004100 */
[----:B------:R-:W-:-:S05]  /*39d0*/  HADD2.F32 R51, -RZ, R144.H1_H1 ;  /* 0x30000090ff337230 */ /* 0x000fca0000004100 */
[-C--:B------:R-:W-:Y:S01]  /*39e0*/  FMUL.FTZ R147, R50, R51.reuse ;  /* 0x0000003332937220 */ /* 0x080fe20000410000 */
[----:B------:R-:W-:-:S03]  /*39f0*/  FMUL.FTZ R51, R48, R51 ;  /* 0x0000003330337220 */ /* 0x000fc60000410000 */
[-C--:B------:R-:W-:Y:S01]  /*3a00*/  FFMA.FTZ R147, R48, R87.reuse, -R147 ;  /* 0x0000005730937223 */ /* 0x080fe20000010893 */
[----:B------:R-:W-:Y:S01]  /*3a10*/  FFMA.FTZ R50, R50, R87, R51 ;  /* 0x0000005732327223 */ /* 0x000fe20000010033 */
[----:B------:R-:W-:Y:S01]  /*3a20*/  F2FP.F16.F32.PACK_AB R51, R49, R146 ;  /* 0x000000923133723e */ /* 0x000fe200000000ff */
[----:B------:R-:W-:Y:S01]  /*3a30*/  IMAD.MOV.U32 R49, RZ, RZ, R86 ;  /* 0x000000ffff317224 */ /* 0x000fe200078e0056 */
[----:B------:R-:W-:Y:S02]  /*3a40*/  F2FP.F16.F32.PACK_AB R48, R85, R148 ;  /* 0x000000945530723e */ /* 0x000fe400000000ff */
[----:B------:R-:W-:-:S07]  /*3a50*/  F2FP.F16.F32.PACK_AB R50, R50, R147 ;  /* 0x000000933232723e */ /* 0x000fce00000000ff */
.L_x_8831:
[----:B------:R-:W-:Y:S05]  /*3a60*/  BSYNC B3 ;  /* 0x0000000000037941 */ /* 0x000fea0003800000 */
.L_x_8830:
[----:B------:R-:W-:Y:S02]  /*3a70*/  ULDC.64 UR4, c[0x0][0x2e8] ;  /* 0x0000ba0000047ab9 */ /* 0x000fe40000000a00 */
[----:B------:R-:W-:-:S04]  /*3a80*/  LEA R80, P3, R81, UR4, 0x1 ;  /* 0x0000000451507c11 */ /* 0x000fc8000f8608ff */
[----:B------:R-:W-:-:S05]  /*3a90*/  LEA.HI.X R81, R81, UR5, R140, 0x1, P3 ;  /* 0x0000000551517c11 */ /* 0x000fca00098f0c8c */
[----:B--2---:R1:W-:Y:S04]  /*3aa0*/  STG.E.128 desc[UR42][R80.64], R48 ;  /* 0x0000003050007986 */ /* 0x0043e8000c101d2a */
.L_x_8829:
[----:B------:R-:W-:Y:S05]  /*3ab0*/  BSYNC B2 ;  /* 0x0000000000027941 */ /* 0x000fea0003800000 */
.L_x_8828:
        /* <DEDUP_REMOVED lines=9> */
[----:B------:R-:W-:Y:S02]  /*3b50*/  SHF.R.U32.HI R78, RZ, 0x10, R79 ;  /* 0x00000010ff4e7819 */ /* 0x000fe4000001164f */
[----:B------:R-:W-:Y:S01]  /*3b60*/  MOV R79, R49 ;  /* 0x00000031004f7202 */ /* 0x000fe20000000f00 */
[----:B------:R-:W-:Y:S01]  /*3b70*/  HADD2.F32 R86, -RZ, R86.H0_H0 ;  /* 0x20000056ff567230 */ /* 0x000fe20000004100 */
[--C-:B------:R-:W-:Y:S01]  /*3b80*/  SHF.R.U64 R80, R76, 0x10, R77.reuse ;  /* 0x000000104c507819 */ /* 0x100fe2000000124d */
[----:B------:R-:W-:Y:S01]  /*3b90*/  HADD2.F32 R49, -RZ, R78.H0_H0 ;  /* 0x2000004eff317230 */ /* 0x000fe20000004100 */
[----:B------:R-:W-:Y:S01]  /*3ba0*/  SHF.R.U32.HI R76, RZ, 0x10, R77 ;  /* 0x00000010ff4c7819 */ /* 0x000fe2000001164d */
[--C-:B------:R-:W-:Y:S02]  /*3bb0*/  HADD2.F32 R51, -RZ, R79.reuse.H1_H1 ;  /* 0x3000004fff337230 */ /* 0x100fe40000004100 */
        /* <DEDUP_REMOVED lines=11> */
[-C--:B------:R-:W-:Y:S01]  /*3c70*/  FFMA.FTZ R51, R84, R77.reuse, -R81 ;  /* 0x0000004d54337223 */ /* 0x080fe20000010851 */
[----:B------:R-:W-:Y:S02]  /*3c80*/  HADD2.F32 R79, -RZ, R132.H0_H0 ;  /* 0x20000084ff4f7230 */ /* 0x000fe40000004100 */
[----:B------:R-:W-:Y:S01]  /*3c90*/  FFMA.FTZ R78, R78, R77, R85 ;  /* 0x0000004d4e4e7223 */ /* 0x000fe20000010055 */
[--C-:B------:R-:W-:Y:S01]  /*3ca0*/  HADD2.F32 R80, -RZ, R48.reuse.H1_H1 ;  /* 0x30000030ff507230 */ /* 0x100fe20000004100 */
[----:B------:R-:W-:Y:S01]  /*3cb0*/  F2FP.F16.F32.PACK_AB R49, R76, R49 ;  /* 0x000000314c31723e */ /* 0x000fe200000000ff */
[----:B------:R-:W-:Y:S02]  /*3cc0*/  HADD2.F32 R84, -RZ, R48.H0_H0 ;  /* 0x20000030ff547230 */ /* 0x000fe40000004100 */
[----:B------:R-:W-:-:S02]  /*3cd0*/  HADD2.F32 R81, -RZ, R143.H1_H1 ;  /* 0x3000008fff517230 */ /* 0x000fc40000004100 */
[-C--:B------:R-:W-:Y:S01]  /*3ce0*/  FMUL.FTZ R85, R80, R79.reuse ;  /* 0x0000004f50557220 */ /* 0x080fe20000410000 */
[--C-:B------:R-:W-:Y:S02]  /*3cf0*/  HADD2.F32 R48, -RZ, R50.reuse.H1_H1 ;  /* 0x30000032ff307230 */ /* 0x100fe40000004100 */
[----:B------:R-:W-:Y:S01]  /*3d00*/  FMUL.FTZ R79, R84, R79 ;  /* 0x0000004f544f7220 */ /* 0x000fe20000410000 */
[--C-:B------:R-:W-:Y:S01]  /*3d10*/  HADD2.F32 R77, -RZ, R131.reuse.H0_H0 ;  /* 0x20000083ff4d7230 */ /* 0x100fe20000004100 */
[----:B------:R-:W-:Y:S01]  /*3d20*/  F2FP.F16.F32.PACK_AB R51, R78, R51 ;  /* 0x000000334e33723e */ /* 0x000fe200000000ff */
[----:B------:R-:W-:Y:S02]  /*3d30*/  HADD2.F32 R50, -RZ, R50.H0_H0 ;  /* 0x20000032ff327230 */ /* 0x000fe40000004100 */
[----:B------:R-:W-:Y:S01]  /*3d40*/  FMUL.FTZ R87, R48, R81 ;  /* 0x0000005130577220 */ /* 0x000fe20000410000 */
[----:B------:R-:W-:Y:S02]  /*3d50*/  HADD2.F32 R131, -RZ, R131.H1_H1 ;  /* 0x30000083ff837230 */ /* 0x000fe40000004100 */
[-C--:B------:R-:W-:Y:S01]  /*3d60*/  FFMA.FTZ R85, R84, R77.reuse, -R85 ;  /* 0x0000004d54557223 */ /* 0x080fe20000010855 */
[----:B------:R-:W-:Y:S01]  /*3d70*/  FFMA.FTZ R80, R80, R77, R79 ;  /* 0x0000004d50507223 */ /* 0x000fe2000001004f */
[C---:B------:R-:W-:Y:S01]  /*3d80*/  FMUL.FTZ R81, R50.reuse, R81 ;  /* 0x0000005132517220 */ /* 0x040fe20000410000 */
[----:B------:R-:W-:-:S03]  /*3d90*/  FFMA.FTZ R87, R50, R131, -R87 ;  /* 0x0000008332577223 */ /* 0x000fc60000010857 */
[----:B------:R-:W-:Y:S01]  /*3da0*/  FFMA.FTZ R48, R48, R131, R81 ;  /* 0x0000008330307223 */ /* 0x000fe20000010051 */
[----:B------:R-:W-:-:S04]  /*3db0*/  F2FP.F16.F32.PACK_AB R80, R80, R85 ;  /* 0x000000555050723e */ /* 0x000fc800000000ff */
[----:B------:R-:W-:Y:S01]  /*3dc0*/  F2FP.F16.F32.PACK_AB R50, R48, R87 ;  /* 0x000000573032723e */ /* 0x000fe200000000ff */
[----:B------:R-:W-:-:S07]  /*3dd0*/  IMAD.MOV.U32 R48, RZ, RZ, R80 ;  /* 0x000000ffff307224 */ /* 0x000fce00078e0050 */
.L_x_8833:
[----:B------:R-:W-:Y:S05]  /*3de0*/  BSYNC B2 ;  /* 0x0000000000027941 */ /* 0x000fea0003800000 */
.L_x_8832:
[----:B------:R-:W-:Y:S02]  /*3df0*/  ULDC.64 UR4, c[0x0][0x2e8] ;  /* 0x0000ba0000047ab9 */ /* 0x000fe40000000a00 */
[----:B------:R-:W-:-:S04]  /*3e00*/  LEA R76, P3, R137, UR4, 0x1 ;  /* 0x00000004894c7c11 */ /* 0x000fc8000f8608ff */
[----:B------:R-:W-:-:S05]  /*3e10*/  LEA.HI.X R77, R137, UR5, R138, 0x1, P3 ;  /* 0x00000005894d7c11 */ /* 0x000fca00098f0c8a */
[----:B--2---:R2:W-:Y:S04]  /*3e20*/  STG.E.128 desc[UR42][R76.64], R48 ;  /* 0x000000304c007986 */ /* 0x0045e8000c101d2a */
.L_x_8827:
[----:B------:R-:W-:Y:S05]  /*3e30*/  BSYNC B1 ;  /* 0x0000000000017941 */ /* 0x000fea0003800000 */
.L_x_8826:
        /* <DEDUP_REMOVED lines=12> */
[----:B------:R-:W-:Y:S02]  /*3f00*/  SHF.R.U64 R72, R72, 0x10, R73 ;  /* 0x0000001048487819 */ /* 0x000fe40000001249 */
[--C-:B------:R-:W-:Y:S01]  /*3f10*/  SHF.R.U64 R80, R74, 0x10, R75.reuse ;  /* 0x000000104a507819 */ /* 0x100fe2000000124b */
[--C-:B--2---:R-:W-:Y:S01]  /*3f20*/  HADD2.F32 R74, -RZ, R51.reuse.H1_H1 ;  /* 0x30000033ff4a7230 */ /* 0x104fe20000004100 */
[----:B------:R-:W-:Y:S01]  /*3f30*/  SHF.R.U32.HI R81, RZ, 0x10, R75 ;  /* 0x00000010ff517819 */ /* 0x000fe2000001164b */
[----:B------:R-:W-:Y:S01]  /*3f40*/  HADD2.F32 R51, -RZ, R51.H0_H0 ;  /* 0x20000033ff337230 */ /* 0x000fe20000004100 */
[----:B------:R-:W-:Y:S01]  /*3f50*/  SHF.R.U32.HI R84, RZ, 0x10, R73 ;  /* 0x00000010ff547819 */ /* 0x000fe20000011649 */
[----:B------:R-:W-:Y:S02]  /*3f60*/  HADD2.F32 R73, -RZ, R72.H0_H0 ;  /* 0x20000048ff497230 */ /* 0x000fe40000004100 */
[----:B------:R-:W-:Y:S02]  /*3f70*/  HADD2.F32 R72, -RZ, R49.H1_H1 ;  /* 0x30000031ff487230 */ /* 0x000fe40000004100 */
[----:B------:R-:W-:-:S02]  /*3f80*/  HADD2.F32 R80, -RZ, R80.H0_H0 ;  /* 0x20000050ff507230 */ /* 0x000fc40000004100 */
[----:B------:R-:W-:Y:S02]  /*3f90*/  HADD2.F32 R49, -RZ, R49.H0_H0 ;  /* 0x20000031ff317230 */ /* 0x000fe40000004100 */
[----:B------:R-:W-:Y:S02]  /*3fa0*/  HADD2.F32 R81, -RZ, R81.H0_H0 ;  /* 0x20000051ff517230 */ /* 0x000fe40000004100 */
[----:B------:R-:W-:Y:S02]  /*3fb0*/  HADD2.F32 R75, -RZ, R84.H0_H0 ;  /* 0x20000054ff4b7230 */ /* 0x000fe40000004100 */
[-C--:B------:R-:W-:Y:S01]  /*3fc0*/  FMUL.FTZ R84, R72, R80.reuse ;  /* 0x0000005048547220 */ /* 0x080fe20000410000 */
        /* <DEDUP_REMOVED lines=27> */
.L_x_8839:
[----:B------:R-:W-:Y:S05]  /*4180*/  BSYNC B3 ;  /* 0x0000000000037941 */ /* 0x000fea0003800000 */
.L_x_8838:
[----:B------:R-:W-:Y:S02]  /*4190*/  ULDC.64 UR4, c[0x0][0x2e8] ;  /* 0x0000ba0000047ab9 */ /* 0x000fe40000000a00 */
[----:B------:R-:W-:-:S04]  /*41a0*/  LEA R72, P3, R78, UR4, 0x1 ;  /* 0x000000044e487c11 */ /* 0x000fc8000f8608ff */
[----:B------:R-:W-:-:S05]  /*41b0*/  LEA.HI.X R73, R78, UR5, R79, 0x1, P3 ;  /* 0x000000054e497c11 */ /* 0x000fca00098f0c4f */
[----:B--2---:R2:W-:Y:S04]  /*41c0*/  STG.E.128 desc[UR42][R72.64], R48 ;  /* 0x0000003048007986 */ /* 0x0045e8000c101d2a */
.L_x_8837:
[----:B------:R-:W-:Y:S05]  /*41d0*/  BSYNC B2 ;  /* 0x0000000000027941 */ /* 0x000fea0003800000 */
.L_x_8836:
[----:B------:R-:W-:Y:S05]  /*41e0*/  @P1 BRA `(.L_x_8835) ;  /* 0x0000000000d01947 */ /* 0x000fea0003800000 */
        /* <DEDUP_REMOVED lines=14> */
[----:B------:R-:W-:-:S02]  /*42d0*/  HADD2.F32 R50, -RZ, R49.H1_H1 ;  /* 0x30000031ff327230 */ /* 0x000fc40000004100 */
[----:B------:R-:W-:Y:S02]  /*42e0*/  HADD2.F32 R49, -RZ, R49.H0_H0 ;  /* 0x20000031ff317230 */ /* 0x000fe40000004100 */
[----:B------:R-:W-:Y:S02]  /*42f0*/  HADD2.F32 R74, -RZ, R74.H0_H0 ;  /* 0x2000004aff4a7230 */ /* 0x000fe40000004100 */
[-C--:B------:R-:W-:Y:S01]  /*4300*/  FMUL.FTZ R78, R50, R71.reuse ;  /* 0x00000047324e7220 */ /* 0x080fe20000410000 */
[--C-:B------:R-:W-:Y:S02]  /*4310*/  HADD2.F32 R69, -RZ, R51.reuse.H1_H1 ;  /* 0x30000033ff457230 */ /* 0x100fe40000004100 */
[C---:B------:R-:W-:Y:S01]  /*4320*/  FMUL.FTZ R71, R49.reuse, R71 ;  /* 0x0000004731477220 */ /* 0x040fe20000410000 */
[----:B------:R-:W-:Y:S02]  /*4330*/  HADD2.F32 R51, -RZ, R51.H0_H0 ;  /* 0x20000033ff337230 */ /* 0x000fe40000004100 */
[----:B------:R-:W-:Y:S01]  /*4340*/  FFMA.FTZ R78, R49, R70, -R78 ;  /* 0x00000046314e7223 */ /* 0x000fe2000001084e */
[----:B------:R-:W-:-:S02]  /*4350*/  HADD2.F32 R49, -RZ, R48.H1_H1 ;  /* 0x30000030ff317230 */ /* 0x000fc40000004100 */
[----:B------:R-:W-:Y:S01]  /*4360*/  FFMA.FTZ R73, R50, R70, R71 ;  /* 0x0000004632497223 */ /* 0x000fe20000010047 */
[-C--:B------:R-:W-:Y:S01]  /*4370*/  FMUL.FTZ R80, R69, R74.reuse ;  /* 0x0000004a45507220 */ /* 0x080fe20000410000 */
[--C-:B------:R-:W-:Y:S02]  /*4380*/  HADD2.F32 R70, -RZ, R129.reuse.H1_H1 ;  /* 0x30000081ff467230 */ /* 0x100fe40000004100 */
[C---:B------:R-:W-:Y:S01]  /*4390*/  FMUL.FTZ R74, R51.reuse, R74 ;  /* 0x0000004a334a7220 */ /* 0x040fe20000410000 */
[----:B------:R-:W-:Y:S02]  /*43a0*/  HADD2.F32 R129, -RZ, R129.H0_H0 ;  /* 0x20000081ff817230 */ /* 0x000fe40000004100 */
[-C--:B------:R-:W-:Y:S01]  /*43b0*/  FFMA.FTZ R80, R51, R72.reuse, -R80 ;  /* 0x0000004833507223 */ /* 0x080fe20000010850 */
[----:B------:R-:W-:Y:S02]  /*43c0*/  HADD2.F32 R50, -RZ, R68.H1_H1 ;  /* 0x30000044ff327230 */ /* 0x000fe40000004100 */
[----:B------:R-:W-:Y:S01]  /*43d0*/  FFMA.FTZ R79, R69, R72, R74 ;  /* 0x00000048454f7223 */ /* 0x000fe2000001004a */
[----:B------:R-:W-:-:S02]  /*43e0*/  HADD2.F32 R48, -RZ, R48.H0_H0 ;  /* 0x20000030ff307230 */ /* 0x000fc40000004100 */
[CC--:B------:R-:W-:Y:S01]  /*43f0*/  FMUL.FTZ R71, R49.reuse, R70.reuse ;  /* 0x0000004631477220 */ /* 0x0c0fe20000410000 */
[----:B------:R-:W-:Y:S02]  /*4400*/  HADD2.F32 R68, -RZ, R68.H0_H0 ;  /* 0x20000044ff447230 */ /* 0x000fe40000004100 */
        /* <DEDUP_REMOVED lines=13> */
.L_x_8841:
[----:B------:R-:W-:Y:S05]  /*44e0*/  BSYNC B2 ;  /* 0x0000000000027941 */ /* 0x000fea0003800000 */
.L_x_8840:
[----:B------:R-:W-:Y:S02]  /*44f0*/  ULDC.64 UR4, c[0x0][0x2e8] ;  /* 0x0000ba0000047ab9 */ /* 0x000fe40000000a00 */
[----:B------:R-:W-:-:S04]  /*4500*/  LEA R68, P3, R77, UR4, 0x1 ;  /* 0x000000044d447c11 */ /* 0x000fc8000f8608ff */
[----:B------:R-:W-:-:S05]  /*4510*/  LEA.HI.X R69, R77, UR5, R76, 0x1, P3 ;  /* 0x000000054d457c11 */ /* 0x000fca00098f0c4c */
[----:B--2---:R3:W-:Y:S04]  /*4520*/  STG.E.128 desc[UR42][R68.64], R48 ;  /* 0x0000003044007986 */ /* 0x0047e8000c101d2a */
.L_x_8835:
[----:B------:R-:W-:Y:S05]  /*4530*/  BSYNC B1 ;  /* 0x0000000000017941 */ /* 0x000fea0003800000 */
.L_x_8834:
        /* <DEDUP_REMOVED lines=54> */
.L_x_8847:
[----:B------:R-:W-:Y:S05]  /*48a0*/  BSYNC B3 ;  /* 0x0000000000037941 */ /* 0x000fea0003800000 */
.L_x_8846:
[----:B------:R-:W-:Y:S02]  /*48b0*/  ULDC.64 UR4, c[0x0][0x2e8] ;  /* 0x0000ba0000047ab9 */ /* 0x000fe40000000a00 */
[----:B------:R-:W-:-:S04]  /*48c0*/  LEA R64, P3, R70, UR4, 0x1 ;  /* 0x0000000446407c11 */ /* 0x000fc8000f8608ff */
[----:B------:R-:W-:-:S05]  /*48d0*/  LEA.HI.X R65, R70, UR5, R71, 0x1, P3 ;  /* 0x0000000546417c11 */ /* 0x000fca00098f0c47 */
[----:B--2---:R3:W-:Y:S04]  /*48e0*/  STG.E.128 desc[UR42][R64.64], R48 ;  /* 0x0000003040007986 */ /* 0x0047e8000c101d2a */
.L_x_8845:
[----:B------:R-:W-:Y:S05]  /*48f0*/  BSYNC B2 ;  /* 0x0000000000027941 */ /* 0x000fea0003800000 */
.L_x_8844:
        /* <DEDUP_REMOVED lines=48> */
.L_x_8849:
[----:B------:R-:W-:Y:S05]  /*4c00*/  BSYNC B2 ;  /* 0x0000000000027941 */ /* 0x000fea0003800000 */
.L_x_8848:
[----:B------:R-:W-:Y:S02]  /*4c10*/  ULDC.64 UR4, c[0x0][0x2e8] ;  /* 0x0000ba0000047ab9 */ /* 0x000fe40000000a00 */
[----:B------:R-:W-:-:S04]  /*4c20*/  LEA R60, P3, R69, UR4, 0x1 ;  /* 0x00000004453c7c11 */ /* 0x000fc8000f8608ff */
[----:B------:R-:W-:-:S05]  /*4c30*/  LEA.HI.X R61, R69, UR5, R68, 0x1, P3 ;  /* 0x00000005453d7c11 */ /* 0x000fca00098f0c44 */
[----:B--2---:R4:W-:Y:S04]  /*4c40*/  STG.E.128 desc[UR42][R60.64], R48 ;  /* 0x000000303c007986 */ /* 0x0049e8000c101d2a */
.L_x_8843:
[----:B------:R-:W-:Y:S05]  /*4c50*/  BSYNC B1 ;  /* 0x0000000000017941 */ /* 0x000fea0003800000 */
.L_x_8842:
[----:B------:R-:W-:Y:S05]  /*4c60*/  @P5 BRA `(.L_x_8850) ;  /* 0x0000003400d45947 */ /* 0x000fea0003800000 */
[----:B------:R-:W-:Y:S01]  /*4c70*/  IADD3 R119, P3, P4, R32, R118, R16 ;  /* 0x0000007620777210 */ /* 0x000fe20007c7e010 */
[----:B------:R-:W-:Y:S03]  /*4c80*/  BSSY B1, `(.L_x_8851) ;  /* 0x0000038000017945 */ /* 0x000fe60003800000 */
[----:B------:R-:W-:Y:S01]  /*4c90*/  IADD3.X R120, R35, R120, R17, P3, P4 ;  /* 0x0000007823787210 */ /* 0x000fe20001fe8411 */
[----:B------:R-:W-:Y:S08]  /*4ca0*/  @P2 BRA `(.L_x_8852) ;  /* 0x0000000000d42947 */ /* 0x000ff00003800000 */
[----:B-1234-:R1:W2:Y:S01]  /*4cb0*/  LDS.128 R48, [R112+0x1b400] ;  /* 0x01b4000070307984 */ /* 0x01e2a20000000c00 */
[----:B------:R-:W-:Y:S01]  /*4cc0*/  ISETP.GE.AND P4, PT, R18, R121, PT ;  /* 0x000000791200720c */ /* 0x000fe20003f86270 */
[----:B------:R-:W-:Y:S01]  /*4cd0*/  BSSY B2, `(.L_x_8853) ;  /* 0x000002d000027945 */ /* 0x000fe20003800000 */
[----:B------:R-:W-:-:S11]  /*4ce0*/  IADD3 R65, P3, R119, R100, RZ ;  /* 0x0000006477417210 */ /* 0x000fd60007f7e0ff */
[----:B-1----:R-:W-:Y:S05]  /*4cf0*/  @P4 BRA `(.L_x_8854) ;  /* 0x0000000000a84947 */ /* 0x002fea0003800000 */
[--C-:B------:R-:W-:Y:S01]  /*4d00*/  SHF.R.U64 R61, R56, 0x10, R57.reuse ;  /* 0x00000010383d7819 */ /* 0x100fe20000001239 */
[----:B------:R-:W-:Y:S01]  /*4d10*/  HADD2.F32 R132, -RZ, R132.H1_H1 ;  /* 0x30000084ff847230 */ /* 0x000fe20000004100 */
        /* <DEDUP_REMOVED lines=9> */
[----:B------:R-:W-:Y:S02]  /*4db0*/  HADD2.F32 R57, -RZ, R51.H1_H1 ;  /* 0x30000033ff397230 */ /* 0x000fe40000004100 */
[-C--:B------:R-:W-:Y:S01]  /*4dc0*/  FMUL.FTZ R64, R50, R59.reuse ;  /* 0x0000003b32407220 */ /* 0x080fe20000410000 */
[----:B------:R-:W-:Y:S02]  /*4dd0*/  HADD2.F32 R49, -RZ, R49.H0_H0 ;  /* 0x20000031ff317230 */ /* 0x000fe40000004100 */
[----:B------:R-:W-:Y:S02]  /*4de0*/  HADD2.F32 R51, -RZ, R51.H0_H0 ;  /* 0x20000033ff337230 */ /* 0x000fe40000004100 */
[----:B------:R-:W-:Y:S01]  /*4df0*/  FMUL.FTZ R66, R57, R62 ;  /* 0x0000003e39427220 */ /* 0x000fe20000410000 */
[C---:B------:R-:W-:Y:S01]  /*4e00*/  FMUL.FTZ R59, R49.reuse, R59 ;  /* 0x0000003b313b7220 */ /* 0x040fe20000410000 */
[----:B------:R-:W-:Y:S01]  /*4e10*/  FFMA.FTZ R64, R49, R58, -R64 ;  /* 0x0000003a31407223 */ /* 0x000fe20000010840 */
[C---:B------:R-:W-:Y:S01]  /*4e20*/  FMUL.FTZ R62, R51.reuse, R62 ;  /* 0x0000003e333e7220 */ /* 0x040fe20000410000 */
[----:B------:R-:W-:Y:S01]  /*4e30*/  FFMA.FTZ R66, R51, R60, -R66 ;  /* 0x0000003c33427223 */ /* 0x000fe20000010842 */
[----:B------:R-:W-:-:S02]  /*4e40*/  HADD2.F32 R49, -RZ, R48.H1_H1 ;  /* 0x30000030ff317230 */ /* 0x000fc40000004100 */
[----:B------:R-:W-:Y:S01]  /*4e50*/  FFMA.FTZ R61, R50, R58, R59 ;  /* 0x0000003a323d7223 */ /* 0x000fe2000001003b */
[----:B------:R-:W-:Y:S01]  /*4e60*/  FFMA.FTZ R63, R57, R60, R62 ;  /* 0x0000003c393f7223 */ /* 0x000fe2000001003e */
[----:B------:R-:W-:Y:S02]  /*4e70*/  HADD2.F32 R51, -RZ, R133.H1_H1 ;  /* 0x30000085ff337230 */ /* 0x000fe40000004100 */
[----:B------:R-:W-:Y:S02]  /*4e80*/  HADD2.F32 R48, -RZ, R48.H0_H0 ;  /* 0x20000030ff307230 */ /* 0x000fe40000004100 */
[----:B------:R-:W-:Y:S02]  /*4e90*/  HADD2.F32 R57, -RZ, R134.H0_H0 ;  /* 0x20000086ff397230 */ /* 0x000fe40000004100 */
[-C--:B------:R-:W-:Y:S01]  /*4ea0*/  FMUL.FTZ R59, R49, R51.reuse ;  /* 0x00000033313b7220 */ /* 0x080fe20000410000 */
[--C-:B------:R-:W-:Y:S02]  /*4eb0*/  HADD2.F32 R50, -RZ, R56.reuse.H1_H1 ;  /* 0x30000038ff327230 */ /* 0x100fe40000004100 */
[----:B------:R-:W-:Y:S01]  /*4ec0*/  FMUL.FTZ R58, R48, R51 ;  /* 0x00000033303a7220 */ /* 0x000fe20000410000 */
[----:B------:R-:W-:-:S02]  /*4ed0*/  HADD2.F32 R56, -RZ, R56.H0_H0 ;  /* 0x20000038ff387230 */ /* 0x000fc40000004100 */
[-C--:B------:R-:W-:Y:S01]  /*4ee0*/  FFMA.FTZ R59, R48, R132.reuse, -R59 ;  /* 0x00000084303b7223 */ /* 0x080fe2000001083b */
[----:B------:R-:W-:Y:S02]  /*4ef0*/  HADD2.F32 R133, -RZ, R133.H0_H0 ;  /* 0x20000085ff857230 */ /* 0x000fe40000004100 */
[-C--:B------:R-:W-:Y:S01]  /*4f00*/  FMUL.FTZ R51, R50, R57.reuse ;  /* 0x0000003932337220 */ /* 0x080fe20000410000 */
[----:B------:R-:W-:Y:S01]  /*4f10*/  FFMA.FTZ R58, R49, R132, R58 ;  /* 0x00000084313a7223 */ /* 0x000fe2000001003a */
[C---:B------:R-:W-:Y:S01]  /*4f20*/  FMUL.FTZ R57, R56.reuse, R57 ;  /* 0x0000003938397220 */ /* 0x040fe20000410000 */
[----:B------:R-:W-:Y:S01]  /*4f30*/  F2FP.F16.F32.PACK_AB R63, R63, R66 ;  /* 0x000000423f3f723e */ /* 0x000fe200000000ff */
[-C--:B------:R-:W-:Y:S01]  /*4f40*/  FFMA.FTZ R51, R56, R133.reuse, -R51 ;  /* 0x0000008538337223 */ /* 0x080fe20000010833 */
[----:B------:R-:W-:Y:S01]  /*4f50*/  F2FP.F16.F32.PACK_AB R49, R61, R64 ;  /* 0x000000403d31723e */ /* 0x000fe200000000ff */
[----:B------:R-:W-:Y:S01]  /*4f60*/  FFMA.FTZ R50, R50, R133, R57 ;  /* 0x0000008532327223 */ /* 0x000fe20000010039 */
[----:B------:R-:W-:-:S04]  /*4f70*/  F2FP.F16.F32.PACK_AB R48, R58, R59 ;  /* 0x0000003b3a30723e */ /* 0x000fc800000000ff */
[----:B------:R-:W-:Y:S01]  /*4f80*/  F2FP.F16.F32.PACK_AB R50, R50, R51 ;  /* 0x000000333232723e */ /* 0x000fe200000000ff */
[----:B------:R-:W-:-:S07]  /*4f90*/  IMAD.MOV.U32 R51, RZ, RZ, R63 ;  /* 0x000000ffff337224 */ /* 0x000fce00078e003f */
.L_x_8854:
[----:B------:R-:W-:Y:S05]  /*4fa0*/  BSYNC B2 ;  /* 0x0000000000027941 */ /* 0x000fea0003800000 */
.L_x_8853:
[----:B------:R-:W-:Y:S01]  /*4fb0*/  ULDC.64 UR4, c[0x0][0x2e8] ;  /* 0x0000ba0000047ab9 */ /* 0x000fe20000000a00 */
[----:B------:R-:W-:Y:S01]  /*4fc0*/  IMAD.X R58, R120, 0x1, R41, P3 ;  /* 0x00000001783a7824 */ /* 0x000fe200018e0629 */
[----:B------:R-:W-:-:S04]  /*4fd0*/  LEA R56, P3, R65, UR4, 0x1 ;  /* 0x0000000441387c11 */ /* 0x000fc8000f8608ff */
[----:B------:R-:W-:-:S05]  /*4fe0*/  LEA.HI.X R57, R65, UR5, R58, 0x1, P3 ;  /* 0x0000000541397c11 */ /* 0x000fca00098f0c3a */
[----:B--2---:R1:W-:Y:S04]  /*4ff0*/  STG.E.128 desc[UR42][R56.64], R48 ;  /* 0x0000003038007986 */ /* 0x0043e8000c101d2a */
.L_x_8852:
[----:B------:R-:W-:Y:S05]  /*5000*/  BSYNC B1 ;  /* 0x0000000000017941 */ /* 0x000fea0003800000 */
.L_x_8851:
[----:B------:R-:W-:Y:S05]  /*5010*/  @P1 BRA `(.L_x_8850) ;  /* 0x0000003000e81947 */ /* 0x000fea0003800000 */
[----:B-1234-:R1:W2:Y:S01]  /*5020*/  LDS.128 R48, [R112+0x1f400] ;  /* 0x01f4000070307984 */ /* 0x01e2a20000000c00 */
        /* <DEDUP_REMOVED lines=26> */
[--C-:B------:R-:W-:Y:S02]  /*51d0*/  HADD2.F32 R53, -RZ, R82.reuse.H1_H1 ;  /* 0x30000052ff357230 */ /* 0x100fe40000004100 */
[----:B------:R-:W-:Y:S01]  /*51e0*/  FFMA.FTZ R62, R51, R56, -R62 ;  /* 0x00000038333e7223 */ /* 0x000fe2000001083e */
[----:B------:R-:W-:Y:S02]  /*51f0*/  HADD2.F32 R55, -RZ, R82.H0_H0 ;  /* 0x20000052ff377230 */ /* 0x000fe40000004100 */
[--C-:B------:R-:W-:Y:S02]  /*5200*/  HADD2.F32 R50, -RZ, R52.reuse.H1_H1 ;  /* 0x30000034ff327230 */ /* 0x100fe40000004100 */
[----:B------:R-:W-:Y:S01]  /*5210*/  FMUL.FTZ R57, R49, R53 ;  /* 0x0000003531397220 */ /* 0x000fe20000410000 */
[----:B------:R-:W-:-:S02]  /*5220*/  HADD2.F32 R52, -RZ, R52.H0_H0 ;  /* 0x20000034ff347230 */ /* 0x000fc40000004100 */
[----:B------:R-:W-:Y:S01]  /*5230*/  FMUL.FTZ R54, R48, R53 ;  /* 0x0000003530367220 */ /* 0x000fe20000410000 */
        /* <DEDUP_REMOVED lines=12> */
.L_x_8856:
[----:B------:R-:W-:Y:S05]  /*5300*/  BSYNC B1 ;  /* 0x0000000000017941 */ /* 0x000fea0003800000 */
.L_x_8855:
[----:B------:R-:W-:Y:S01]  /*5310*/  ULDC.64 UR4, c[0x0][0x2e8] ;  /* 0x0000ba0000047ab9 */ /* 0x000fe20000000a00 */
[----:B------:R-:W-:Y:S01]  /*5320*/  IMAD.X R120, R120, 0x1, R107, P3 ;  /* 0x0000000178787824 */ /* 0x000fe200018e066b */
[----:B------:R-:W-:-:S04]  /*5330*/  LEA R52, P3, R119, UR4, 0x1 ;  /* 0x0000000477347c11 */ /* 0x000fc8000f8608ff */
[----:B------:R-:W-:-:S05]  /*5340*/  LEA.HI.X R53, R119, UR5, R120, 0x1, P3 ;  /* 0x0000000577357c11 */ /* 0x000fca00098f0c78 */
[----:B--2---:R1:W-:Y:S01]  /*5350*/  STG.E.128 desc[UR42][R52.64], R48 ;  /* 0x0000003034007986 */ /* 0x0043e2000c101d2a */
[----:B------:R-:W-:Y:S05]  /*5360*/  BRA `(.L_x_8850) ;  /* 0x0000003000147947 */ /* 0x000fea0003800000 */
.L_x_8814:
        /* <DEDUP_REMOVED lines=20> */
[----:B------:R-:W-:-:S04]  /*54b0*/  @!P4 IADD3 R52, P5, R94, R82, RZ ;  /* 0x000000525e34c210 */ /* 0x000fc80007fbe0ff */
[----:B------:R-:W-:-:S03]  /*54c0*/  @!P4 IADD3.X R53, R117, R37, RZ, P5, !PT ;  /* 0x000000257535c210 */ /* 0x000fc60002ffe4ff */
        /* <DEDUP_REMOVED lines=62> */
.L_x_8858:
[----:B------:R-:W-:Y:S05]  /*58b0*/  BSYNC B1 ;  /* 0x0000000000017941 */ /* 0x000fea0003800000 */
.L_x_8857:
[----:B-----5:R-:W-:Y:S01]  /*58c0*/  MOV R80, R74 ;  /* 0x0000004a00507202 */ /* 0x020fe20000000f00 */
[----:B------:R-:W-:Y:S01]  /*58d0*/  IMAD.MOV.U32 R81, RZ, RZ, R75 ;  /* 0x000000ffff517224 */ /* 0x000fe200078e004b */
[----:B------:R-:W-:Y:S01]  /*58e0*/  UISETP.NE.AND UP0, UPT, UR45, 0x3, UPT ;  /* 0x000000032d00788c */ /* 0x000fe2000bf05270 */
        /* <DEDUP_REMOVED lines=52> */
[----:B------:R-:W-:-:S03]  /*5c30*/  IMAD.MOV.U32 R83, RZ, RZ, R69 ;  /* 0x000000ffff537224 */ /* 0x000fc600078e0045 */
[----:B------:R-:W-:Y:S02]  /*5c40*/  PRMT R136, R80, 0x5410, R81 ;  /* 0x0000541050887816 */ /* 0x000fe40000000051 */
[----:B------:R-:W-:Y:S01]  /*5c50*/  PRMT R137, R82, 0x5410, R83 ;  /* 0x0000541052897816 */ /* 0x000fe20000000053 */
[----:B------:R-:W-:Y:S06]  /*5c60*/  @!P0 BRA `(.L_x_8859) ;  /* 0x0000000000048947 */ /* 0x000fec0003800000 */
[----:B------:R-:W-:Y:S01]  /*5c70*/  BPT.TRAP 0x1 ;  /* 0x000000040000795c */ /* 0x000fe20000300000 */
.L_x_8859:
[----:B------:R-:W-:Y:S01]  /*5c80*/  IMAD R110, R23, 0x8, R2 ;  /* 0x00000008176e7824 */ /* 0x000fe200078e0202 */
[----:B------:R-:W-:Y:S01]  /*5c90*/  SHF.L.U32 R117, R188, 0x1f, RZ ;  /* 0x0000001fbc757819 */ /* 0x000fe200000006ff */
[----:B------:R-:W0:Y:S01]  /*5ca0*/  LDC R128, c[0x0][0x2f4] ;  /* 0x0000bd00ff807b82 */ /* 0x000e220000000800 */
[----:B------:R-:W-:Y:S01]  /*5cb0*/  IMAD.MOV.U32 R119, RZ, RZ, R120 ;  /* 0x000000ffff777224 */ /* 0x000fe200078e0078 */
[----:B------:R-:W-:Y:S01]  /*5cc0*/  BSSY B1, `(.L_x_8860) ;  /* 0x0000005000017945 */ /* 0x000fe20003800000 */
[----:B------:R-:W1:Y:S05]  /*5cd0*/  SYNCS.PHASECHK.TRANS64.TRYWAIT P4, [R110+URZ+0x28890], R117 ;  /* 0x028890756e0075a7 */ /* 0x000e6a000808017f */
[----:B------:R-:W2:Y:S01]  /*5ce0*/  LDC.64 R120, c[0x0][0x300] ;  /* 0x0000c000ff787b82 */ /* 0x000ea20000000a00 */
[----:B0-----:R-:W-:Y:S01]  /*5cf0*/  IMAD.IADD R129, R128, 0x1, -R33 ;  /* 0x0000000180817824 */ /* 0x001fe200078e0a21 */
[----:B-1----:R-:W-:Y:S06]  /*5d00*/  @!P4 BRA `(.L_x_8861) ;  /* 0x000001cc00e0c947 */ /* 0x002fec0003800000 */
.L_x_9182:
[----:B------:R-:W-:Y:S05]  /*5d10*/  BSYNC B1 ;  /* 0x0000000000017941 */ /* 0x000fea0003800000 */
.L_x_8860:
        /* <DEDUP_REMOVED lines=11> */
[----:B------:R-:W-:Y:S02]  /*5dd0*/  SHF.R.S32.HI R81, RZ, 0x1f, R80 ;  /* 0x0000001fff517819 */ /* 0x000fe40000011450 */
[----:B------:R-:W-:Y:S02]  /*5de0*/  SHF.L.U32 R139, R80, 0x3, RZ ;  /* 0x00000003508b7819 */ /* 0x000fe400000006ff */
        /* <DEDUP_REMOVED lines=8> */
[----:B------:R-:W-:Y:S01]  /*5e70*/  IMAD R83, R23, 0x4000, R80 ;  /* 0x0000400017537824 */ /* 0x000fe200078e0250 */
[----:B------:R-:W-:-:S03]  /*5e80*/  LEA R81, R81, R2, 0x1 ;  /* 0x0000000251517211 */ /* 0x000fc600078e08ff */
[----:B------:R-:W-:-:S03]  /*5e90*/  IMAD R84, R83, 0x2, R2 ;  /* 0x0000000253547824 */ /* 0x000fc600078e0202 */
[----:B------:R-:W1:Y:S04]  /*5ea0*/  LDS.128 R80, [R81+0x18400] ;  /* 0x0184000051507984 */ /* 0x000e680000000c00 */
[----:B------:R-:W3:Y:S01]  /*5eb0*/  LDS.128 R84, [R84+0x18400] ;  /* 0x0184000054547984 */ /* 0x000ee20000000c00 */
[----:B------:R-:W-:Y:S05]  /*5ec0*/  @P3 BRA `(.L_x_8865) ;  /* 0x0000000400583947 */ /* 0x000fea0003800000 */
[----:B---3--:R-:W-:Y:S01]  /*5ed0*/  IMAD.MOV.U32 R141, RZ, RZ, R85 ;  /* 0x000000ffff8d7224 */ /* 0x008fe200078e0055 */
[----:B------:R-:W-:Y:S01]  /*5ee0*/  SHF.R.U32.HI R144, RZ, 0x10, R53 ;  /* 0x00000010ff907819 */ /* 0x000fe20000011635 */
[----:B-1----:R-:W-:Y:S01]  /*5ef0*/  IMAD.MOV.U32 R85, RZ, RZ, R81 ;  /* 0x000000ffff557224 */ /* 0x002fe200078e0051 */
[----:B------:R-:W-:Y:S01]  /*5f00*/  SHF.R.U64 R52, R52, 0x10, R53 ;  /* 0x0000001034347819 */ /* 0x000fe20000001235 */
[----:B------:R-:W-:Y:S01]  /*5f10*/  HADD2.F32 R143, -RZ, R143.H0_H0 ;  /* 0x2000008fff8f7230 */ /* 0x000fe20000004100 */
[----:B------:R-:W-:Y:S01]  /*5f20*/  SHF.R.U64 R48, R48, 0x10, R49 ;  /* 0x0000001030307819 */ /* 0x000fe20000001231 */
[----:B------:R-:W-:Y:S01]  /*5f30*/  HADD2.F32 R138, -RZ, R141.H0_H0 ;  /* 0x2000008dff8a7230 */ /* 0x000fe20000004100 */
[----:B------:R-:W-:Y:S01]  /*5f40*/  SHF.R.U64 R54, R54, 0x10, R55 ;  /* 0x0000001036367819 */ /* 0x000fe20000001237 */
[----:B------:R-:W-:Y:S01]  /*5f50*/  HADD2.F32 R140, -RZ, R85.H0_H0 ;  /* 0x20000055ff8c7230 */ /* 0x000fe20000004100 */
[----:B------:R-:W-:Y:S01]  /*5f60*/  SHF.R.U64 R50, R50, 0x10, R51 ;  /* 0x0000001032327819 */ /* 0x000fe20000001233 */
[----:B------:R-:W-:-:S02]  /*5f70*/  HADD2.F32 R81, -RZ, R142.H0_H0 ;  /* 0x2000008eff517230 */ /* 0x000fc40000004100 */
[-C--:B------:R-:W-:Y:S01]  /*5f80*/  FMUL.FTZ R149, R138, R143.reuse ;  /* 0x0000008f8a957220 */ /* 0x080fe20000410000 */
[----:B------:R-:W-:Y:S02]  /*5f90*/  HADD2.F32 R144, -RZ, R144.H0_H0 ;  /* 0x20000090ff907230 */ /* 0x000fe40000004100 */
[C---:B------:R-:W-:Y:S01]  /*5fa0*/  FMUL.FTZ R143, R140.reuse, R143 ;  /* 0x0000008f8c8f7220 */ /* 0x040fe20000410000 */
[----:B------:R-:W-:Y:S01]  /*5fb0*/  SHF.R.U32.HI R142, RZ, 0x10, R49 ;  /* 0x00000010ff8e7819 */ /* 0x000fe20000011631 */
[-C--:B------:R-:W-:Y:S01]  /*5fc0*/  FFMA.FTZ R140, R140, R81.reuse, -R149 ;  /* 0x000000518c8c7223 */ /* 0x080fe20000010895 */
[----:B------:R-:W-:Y:S02]  /*5fd0*/  HADD2.F32 R85, -RZ, R85.H1_H1 ;  /* 0x30000055ff557230 */ /* 0x000fe40000004100 */
[----:B------:R-:W-:Y:S01]  /*5fe0*/  FFMA.FTZ R138, R138, R81, R143 ;  /* 0x000000518a8a7223 */ /* 0x000fe2000001008f */
[----:B------:R-:W-:Y:S01]  /*5ff0*/  HADD2.F32 R81, -RZ, R141.H1_H1 ;  /* 0x3000008dff517230 */ /* 0x000fe20000004100 */
[----:B------:R-:W-:Y:S01]  /*6000*/  MOV R143, R83 ;  /* 0x00000053008f7202 */ /* 0x000fe20000000f00 */
[----:B------:R-:W-:-:S02]  /*6010*/  HADD2.F32 R142, -RZ, R142.H0_H0 ;  /* 0x2000008eff8e7230 */ /* 0x000fc40000004100 */
[----:B------:R-:W-:Y:S02]  /*6020*/  IMAD.MOV.U32 R141, RZ, RZ, R87 ;  /* 0x000000ffff8d7224 */ /* 0x000fe400078e0057 */
[-C--:B------:R-:W-:Y:S01]  /*6030*/  FMUL.FTZ R146, R81, R144.reuse ;  /* 0x0000009051927220 */ /* 0x080fe20000410000 */
[----:B------:R-:W-:Y:S01]  /*6040*/  FMUL.FTZ R144, R85, R144 ;  /* 0x0000009055907220 */ /* 0x000fe20000410000 */
[----:B------:R-:W-:Y:S02]  /*6050*/  HADD2.F32 R83, -RZ, R143.H0_H0 ;  /* 0x2000008fff537230 */ /* 0x000fe40000004100 */
[----:B------:R-:W-:Y:S02]  /*6060*/  HADD2.F32 R87, -RZ, R141.H0_H0 ;  /* 0x2000008dff577230 */ /* 0x000fe40000004100 */
[-C--:B------:R-:W-:Y:S01]  /*6070*/  FFMA.FTZ R81, R81, R142.reuse, R144 ;  /* 0x0000008e51517223 */ /* 0x080fe20000010090 */
[--C-:B------:R-:W-:Y:S02]  /*6080*/  HADD2.F32 R144, -RZ, R148.reuse.H1_H1 ;  /* 0x30000094ff907230 */ /* 0x100fe40000004100 */
[----:B------:R-:W-:Y:S01]  /*6090*/  FFMA.FTZ R85, R85, R142, -R146 ;  /* 0x0000008e55557223 */ /* 0x000fe20000010892 */
[----:B------:R-:W-:-:S02]  /*60a0*/  HADD2.F32 R142, -RZ, R148.H0_H0 ;  /* 0x20000094ff8e7230 */ /* 0x000fc40000004100 */
[----:B------:R-:W-:Y:S02]  /*60b0*/  HADD2.F32 R141, -RZ, R141.H1_H1 ;  /* 0x3000008dff8d7230 */ /* 0x000fe40000004100 */
[-C--:B------:R-:W-:Y:S01]  /*60c0*/  FMUL.FTZ R146, R87, R144.reuse ;  /* 0x0000009057927220 */ /* 0x080fe20000410000 */
[----:B------:R-:W-:Y:S01]  /*60d0*/  FMUL.FTZ R144, R83, R144 ;  /* 0x0000009053907220 */ /* 0x000fe20000410000 */
[----:B------:R-:W-:Y:S01]  /*60e0*/  HADD2.F32 R143, -RZ, R143.H1_H1 ;  /* 0x3000008fff8f7230 */ /* 0x000fe20000004100 */
[----:B------:R-:W-:Y:S01]  /*60f0*/  F2FP.F16.F32.PACK_AB R85, R85, R140 ;  /* 0x0000008c5555723e */ /* 0x000fe200000000ff */
[-C--:B------:R-:W-:Y:S01]  /*6100*/  FFMA.FTZ R83, R83, R142.reuse, -R146 ;  /* 0x0000008e53537223 */ /* 0x080fe20000010892 */
[----:B------:R-:W-:Y:S01]  /*6110*/  FFMA.FTZ R87, R87, R142, R144 ;  /* 0x0000008e57577223 */ /* 0x000fe20000010090 */
[----:B------:R-:W-:Y:S01]  /*6120*/  SHF.R.U32.HI R142, RZ, 0x10, R55 ;  /* 0x00000010ff8e7819 */ /* 0x000fe20000011637 */
[----:B------:R-:W-:Y:S01]  /*6130*/  HADD2.F32 R150, -RZ, R150.H0_H0 ;  /* 0x20000096ff967230 */ /* 0x000fe20000004100 */
[----:B------:R-:W-:Y:S01]  /*6140*/  SHF.R.U32.HI R144, RZ, 0x10, R51 ;  /* 0x00000010ff907819 */ /* 0x000fe20000011633 */
[----:B------:R-:W-:Y:S01]  /*6150*/  HADD2.F32 R53, -RZ, R84.H0_H0 ;  /* 0x20000054ff357230 */ /* 0x000fe20000004100 */
[----:B------:R-:W-:Y:S01]  /*6160*/  F2FP.F16.F32.PACK_AB R138, R81, R138 ;  /* 0x0000008a518a723e */ /* 0x000fe200000000ff */
[----:B------:R-:W-:-:S02]  /*6170*/  HADD2.F32 R142, -RZ, R142.H0_H0 ;  /* 0x2000008eff8e7230 */ /* 0x000fc40000004100 */
[----:B------:R-:W-:Y:S02]  /*6180*/  HADD2.F32 R144, -RZ, R144.H0_H0 ;  /* 0x20000090ff907230 */ /* 0x000fe40000004100 */
[----:B------:R-:W-:Y:S01]  /*6190*/  FMUL.FTZ R148, R53, R150 ;  /* 0x0000009635947220 */ /* 0x000fe20000410000 */
[----:B------:R-:W-:Y:S02]  /*61a0*/  HADD2.F32 R52, -RZ, R52.H0_H0 ;  /* 0x20000034ff347230 */ /* 0x000fe40000004100 */
[-C--:B------:R-:W-:Y:S01]  /*61b0*/  FMUL.FTZ R146, R141, R142.reuse ;  /* 0x0000008e8d927220 */ /* 0x080fe20000410000 */
[C---:B------:R-:W-:Y:S01]  /*61c0*/  FMUL.FTZ R142, R143.reuse, R142 ;  /* 0x0000008e8f8e7220 */ /* 0x040fe20000410000 */
[----:B------:R-:W-:Y:S02]  /*61d0*/  HADD2.F32 R49, -RZ, R84.H1_H1 ;  /* 0x30000054ff317230 */ /* 0x000fe40000004100 */
[-C--:B------:R-:W-:Y:S01]  /*61e0*/  FFMA.FTZ R146, R143, R144.reuse, -R146 ;  /* 0x000000908f927223 */ /* 0x080fe20000010892 */
[----:B------:R-:W-:Y:S01]  /*61f0*/  FFMA.FTZ R142, R141, R144, R142 ;  /* 0x000000908d8e7223 */ /* 0x000fe2000001008e */
[----:B------:R-:W-:-:S02]  /*6200*/  HADD2.F32 R141, -RZ, R80.H0_H0 ;  /* 0x20000050ff8d7230 */ /* 0x000fc40000004100 */
[----:B------:R-:W-:Y:S01]  /*6210*/  HADD2.F32 R144, -RZ, R147.H0_H0 ;  /* 0x20000093ff907230 */ /* 0x000fe20000004100 */
[----:B------:R-:W-:Y:S01]  /*6220*/  F2FP.F16.F32.PACK_AB R83, R146, R83 ;  /* 0x000000539253723e */ /* 0x000fe200000000ff */
[----:B------:R-:W-:Y:S02]  /*6230*/  HADD2.F32 R48, -RZ, R48.H0_H0 ;  /* 0x20000030ff307230 */ /* 0x000fe40000004100 */
[C---:B------:R-:W-:Y:S01]  /*6240*/  FMUL.FTZ R150, R141.reuse, R150 ;  /* 0x000000968d967220 */ /* 0x040fe20000410000 */
[--C-:B------:R-:W-:Y:S02]  /*6250*/  HADD2.F32 R55, -RZ, R145.reuse.H1_H1 ;  /* 0x30000091ff377230 */ /* 0x100fe40000004100 */
[-C--:B------:R-:W-:Y:S01]  /*6260*/  FFMA.FTZ R148, R141, R144.reuse, -R148 ;  /* 0x000000908d947223 */ /* 0x080fe20000010894 */
[----:B------:R-:W-:Y:S02]  /*6270*/  HADD2.F32 R145, -RZ, R145.H0_H0 ;  /* 0x20000091ff917230 */ /* 0x000fe40000004100 */
[----:B------:R-:W-:Y:S01]  /*6280*/  FFMA.FTZ R150, R53, R144, R150 ;  /* 0x0000009035967223 */ /* 0x000fe20000010096 */
[----:B------:R-:W-:-:S02]  /*6290*/  HADD2.F32 R53, -RZ, R80.H1_H1 ;  /* 0x30000050ff357230 */ /* 0x000fc40000004100 */
[-C--:B------:R-:W-:Y:S01]  /*62a0*/  FMUL.FTZ R80, R49, R52.reuse ;  /* 0x0000003431507220 */ /* 0x080fe20000410000 */
[----:B------:R-:W-:Y:S01]  /*62b0*/  HADD2.F32 R54, -RZ, R54.H0_H0 ;  /* 0x20000036ff367230 */ /* 0x000fe20000004100 */
[----:B------:R-:W-:Y:S01]  /*62c0*/  F2FP.F16.F32.PACK_AB R87, R142, R87 ;  /* 0x000000578e57723e */ /* 0x000fe200000000ff */
[----:B------:R-:W-:Y:S02]  /*62d0*/  HADD2.F32 R51, -RZ, R86.H1_H1 ;  /* 0x30000056ff337230 */ /* 0x000fe40000004100 */
[C---:B------:R-:W-:Y:S01]  /*62e0*/  FMUL.FTZ R52, R53.reuse, R52 ;  /* 0x0000003435347220 */ /* 0x040fe20000410000 */
[-C--:B------:R-:W-:Y:S01]  /*62f0*/  FFMA.FTZ R53, R53, R48.reuse, -R80 ;  /* 0x0000003035357223 */ /* 0x080fe20000010850 */
[----:B------:R-:W-:Y:S02]  /*6300*/  HADD2.F32 R143, -RZ, R82.H1_H1 ;  /* 0x30000052ff8f7230 */ /* 0x000fe40000004100 */
[----:B------:R-:W-:Y:S01]  /*6310*/  FFMA.FTZ R49, R49, R48, R52 ;  /* 0x0000003031317223 */ /* 0x000fe20000010034 */
[----:B------:R-:W-:Y:S01]  /*6320*/  HADD2.F32 R48, -RZ, R86.H0_H0 ;  /* 0x20000056ff307230 */ /* 0x000fe20000004100 */
[----:B------:R-:W-:Y:S01]  /*6330*/  F2FP.F16.F32.PACK_AB R80, R53, R148 ;  /* 0x000000943550723e */ /* 0x000fe200000000ff */
[----:B------:R-:W-:-:S02]  /*6340*/  HADD2.F32 R52, -RZ, R82.H0_H0 ;  /* 0x20000052ff347230 */ /* 0x000fc40000004100 */
[----:B------:R-:W-:Y:S02]  /*6350*/  HADD2.F32 R50, -RZ, R50.H0_H0 ;  /* 0x20000032ff327230 */ /* 0x000fe40000004100 */
[-C--:B------:R-:W-:Y:S01]  /*6360*/  FMUL.FTZ R141, R48, R55.reuse ;  /* 0x00000037308d7220 */ /* 0x080fe20000410000 */
[----:B------:R-:W-:Y:S02]  /*6370*/  IMAD.MOV.U32 R81, RZ, RZ, R85 ;  /* 0x000000ffff517224 */ /* 0x000fe400078e0055 */
[C---:B------:R-:W-:Y:S01]  /*6380*/  FMUL.FTZ R55, R52.reuse, R55 ;  /* 0x0000003734377220 */ /* 0x040fe20000410000 */
[----:B------:R-:W-:Y:S01]  /*6390*/  F2FP.F16.F32.PACK_AB R84, R49, R150 ;  /* 0x000000963154723e */ /* 0x000fe200000000ff */
[-C--:B------:R-:W-:Y:S01]  /*63a0*/  FFMA.FTZ R141, R52, R145.reuse, -R141 ;  /* 0x00000091348d7223 */ /* 0x080fe2000001088d */
[----:B------:R-:W-:Y:S02]  /*63b0*/  IMAD.MOV.U32 R85, RZ, RZ, R138 ;  /* 0x000000ffff557224 */ /* 0x000fe400078e008a */
[----:B------:R-:W-:Y:S01]  /*63c0*/  FFMA.FTZ R55, R48, R145, R55 ;  /* 0x0000009130377223 */ /* 0x000fe20000010037 */
[-C--:B------:R-:W-:Y:S01]  /*63d0*/  FMUL.FTZ R48, R51, R54.reuse ;  /* 0x0000003633307220 */ /* 0x080fe20000410000 */
[----:B------:R-:W-:-:S03]  /*63e0*/  FMUL.FTZ R54, R143, R54 ;  /* 0x000000368f367220 */ /* 0x000fc60000410000 */
[-C--:B------:R-:W-:Y:S01]  /*63f0*/  FFMA.FTZ R48, R143, R50.reuse, -R48 ;  /* 0x000000328f307223 */ /* 0x080fe20000010830 */
[----:B------:R-:W-:-:S04]  /*6400*/  FFMA.FTZ R54, R51, R50, R54 ;  /* 0x0000003233367223 */ /* 0x000fc80000010036 */
[----:B------:R-:W-:Y:S02]  /*6410*/  F2FP.F16.F32.PACK_AB R82, R48, R141 ;  /* 0x0000008d3052723e */ /* 0x000fe400000000ff */
[----:B------:R-:W-:-:S07]  /*6420*/  F2FP.F16.F32.PACK_AB R86, R54, R55 ;  /* 0x000000373656723e */ /* 0x000fce00000000ff */
.L_x_8865:
[----:B------:R-:W-:Y:S05]  /*6430*/  BSYNC B2 ;  /* 0x0000000000027941 */ /* 0x000fea0003800000 */
.L_x_8864:
[-C--:B--2---:R-:W-:Y:S01]  /*6440*/  IMAD R50, R218, R120.reuse, RZ ;  /* 0x00000078da327224 */ /* 0x084fe200078e02ff */
[----:B------:R-:W-:Y:S01]  /*6450*/  ULDC.64 UR4, c[0x0][0x2e8] ;  /* 0x0000ba0000047ab9 */ /* 0x000fe20000000a00 */
[----:B------:R-:W-:-:S04]  /*6460*/  IMAD.WIDE.U32 R48, R22, R120, R118 ;  /* 0x0000007816307225 */ /* 0x000fc800078e0076 */
        /* <DEDUP_REMOVED lines=14> */
.L_x_8863:
[----:B------:R-:W-:Y:S05]  /*6550*/  BSYNC B1 ;  /* 0x0000000000017941 */ /* 0x000fea0003800000 */
.L_x_8862:
[----:B------:R-:W-:Y:S01]  /*6560*/  ISETP.GE.OR P4, PT, R214, R113, P2 ;  /* 0x00000071d600720c */ /* 0x000fe20001786670 */
[----:B------:R-:W-:-:S12]  /*6570*/  BSSY B1, `(.L_x_8866) ;  /* 0x000007f000017945 */ /* 0x000fd80003800000 */
[----:B------:R-:W-:Y:S05]  /*6580*/  @P4 BRA `(.L_x_8867) ;  /* 0x0000000400f44947 */ /* 0x000fea0003800000 */
[----:B-1----:R-:W3:Y:S01]  /*6590*/  LDL R48, [R1+0x10] ;  /* 0x0000100001307983 */ /* 0x002ee20000100800 */
[----:B--2---:R-:W-:Y:S01]  /*65a0*/  IMAD.WIDE.U32 R80, R214, R120, R118 ;  /* 0x00000078d6507225 */ /* 0x004fe200078e0076 */
[----:B------:R-:W-:Y:S01]  /*65b0*/  SHF.R.U32.HI R51, RZ, 0x3, R196 ;  /* 0x00000003ff337819 */ /* 0x000fe200000116c4 */
[----:B------:R-:W-:Y:S01]  /*65c0*/  BSSY B2, `(.L_x_8868) ;  /* 0x000006e000027945 */ /* 0x000fe20003800000 */
        /* <DEDUP_REMOVED lines=20> */
[----:B------:R-:W-:-:S03]  /*6710*/  IMAD R49, R49, 0x2, R2 ;  /* 0x0000000231317824 */ /* 0x000fc600078e0202 */
[----:B------:R-:W-:-:S03]  /*6720*/  LEA R52, R51, R2, 0x1 ;  /* 0x0000000233347211 */ /* 0x000fc600078e08ff */
[----:B------:R-:W1:Y:S04]  /*6730*/  LDS.128 R48, [R49+0x18400] ;  /* 0x0184000031307984 */ /* 0x000e680000000c00 */
[----:B------:R-:W2:Y:S01]  /*6740*/  LDS.128 R52, [R52+0x18400] ;  /* 0x0184000034347984 */ /* 0x000ea20000000c00 */
[----:B------:R-:W-:Y:S05]  /*6750*/  @P3 BRA `(.L_x_8869) ;  /* 0x0000000400503947 */ /* 0x000fea0003800000 */
[----:B------:R-:W-:Y:S01]  /*6760*/  HADD2.F32 R139, -RZ, R154.H0_H0 ;  /* 0x2000009aff8b7230 */ /* 0x000fe20000004100 */
[----:B------:R-:W-:Y:S01]  /*6770*/  SHF.R.U32.HI R142, RZ, 0x10, R61 ;  /* 0x00000010ff8e7819 */ /* 0x000fe2000001163d */
[----:B--2---:R-:W-:Y:S01]  /*6780*/  HADD2.F32 R86, -RZ, R53.H0_H0 ;  /* 0x20000035ff567230 */ /* 0x004fe20000004100 */
[----:B------:R-:W-:Y:S01]  /*6790*/  SHF.R.U32.HI R140, RZ, 0x10, R57 ;  /* 0x00000010ff8c7819 */ /* 0x000fe20000011639 */
[----:B-1----:R-:W-:Y:S01]  /*67a0*/  HADD2.F32 R138, -RZ, R49.H0_H0 ;  /* 0x20000031ff8a7230 */ /* 0x002fe20000004100 */
[----:B------:R-:W-:Y:S01]  /*67b0*/  SHF.R.U32.HI R146, RZ, 0x10, R63 ;  /* 0x00000010ff927819 */ /* 0x000fe2000001163f */
[----:B------:R-:W-:Y:S02]  /*67c0*/  HADD2.F32 R87, -RZ, R152.H0_H0 ;  /* 0x20000098ff577230 */ /* 0x000fe40000004100 */
[-C--:B------:R-:W-:Y:S01]  /*67d0*/  FMUL.FTZ R141, R86, R139.reuse ;  /* 0x0000008b568d7220 */ /* 0x080fe20000410000 */
[----:B------:R-:W-:Y:S02]  /*67e0*/  HADD2.F32 R142, -RZ, R142.H0_H0 ;  /* 0x2000008eff8e7230 */ /* 0x000fe40000004100 */
[----:B------:R-:W-:Y:S01]  /*67f0*/  FMUL.FTZ R139, R138, R139 ;  /* 0x0000008b8a8b7220 */ /* 0x000fe20000410000 */
[----:B------:R-:W-:-:S02]  /*6800*/  HADD2.F32 R140, -RZ, R140.H0_H0 ;  /* 0x2000008cff8c7230 */ /* 0x000fc40000004100 */
[-C--:B------:R-:W-:Y:S01]  /*6810*/  FFMA.FTZ R138, R138, R87.reuse, -R141 ;  /* 0x000000578a8a7223 */ /* 0x080fe2000001088d */
[----:B------:R-:W-:Y:S02]  /*6820*/  HADD2.F32 R146, -RZ, R146.H0_H0 ;  /* 0x20000092ff927230 */ /* 0x000fe40000004100 */
[----:B------:R-:W-:Y:S01]  /*6830*/  FFMA.FTZ R86, R86, R87, R139 ;  /* 0x0000005756567223 */ /* 0x000fe2000001008b */
[----:B------:R-:W-:Y:S01]  /*6840*/  HADD2.F32 R87, -RZ, R53.H1_H1 ;  /* 0x30000035ff577230 */ /* 0x000fe20000004100 */
[----:B------:R-:W-:Y:S01]  /*6850*/  SHF.R.U64 R60, R60, 0x10, R61 ;  /* 0x000000103c3c7819 */ /* 0x000fe2000000123d */
[----:B------:R-:W-:Y:S01]  /*6860*/  HADD2.F32 R53, -RZ, R49.H1_H1 ;  /* 0x30000031ff357230 */ /* 0x000fe20000004100 */
[----:B------:R-:W-:Y:S01]  /*6870*/  SHF.R.U64 R57, R56, 0x10, R57 ;  /* 0x0000001038397819 */ /* 0x000fe20000001239 */
[----:B------:R-:W-:Y:S02]  /*6880*/  HADD2.F32 R139, -RZ, R51.H0_H0 ;  /* 0x20000033ff8b7230 */ /* 0x000fe40000004100 */
[-C--:B------:R-:W-:Y:S01]  /*6890*/  FMUL.FTZ R144, R87, R142.reuse ;  /* 0x0000008e57907220 */ /* 0x080fe20000410000 */
[----:B------:R-:W-:Y:S01]  /*68a0*/  SHF.R.U64 R58, R58, 0x10, R59 ;  /* 0x000000103a3a7819 */ /* 0x000fe2000000123b */
[----:B------:R-:W-:Y:S01]  /*68b0*/  FMUL.FTZ R142, R53, R142 ;  /* 0x0000008e358e7220 */ /* 0x000fe20000410000 */
[----:B------:R-:W-:-:S02]  /*68c0*/  HADD2.F32 R56, -RZ, R52.H1_H1 ;  /* 0x30000034ff387230 */ /* 0x000fc40000004100 */
[-C--:B------:R-:W-:Y:S01]  /*68d0*/  FFMA.FTZ R53, R53, R140.reuse, -R144 ;  /* 0x0000008c35357223 */ /* 0x080fe20000010890 */
[----:B------:R-:W-:Y:S02]  /*68e0*/  HADD2.F32 R57, -RZ, R57.H0_H0 ;  /* 0x20000039ff397230 */ /* 0x000fe40000004100 */
[----:B------:R-:W-:Y:S01]  /*68f0*/  FFMA.FTZ R49, R87, R140, R142 ;  /* 0x0000008c57317223 */ /* 0x000fe2000001008e */
[----:B------:R-:W-:Y:S01]  /*6900*/  HADD2.F32 R140, -RZ, R153.H0_H0 ;  /* 0x20000099ff8c7230 */ /* 0x000fe20000004100 */
[----:B------:R-:W-:Y:S01]  /*6910*/  SHF.R.U64 R62, R62, 0x10, R63 ;  /* 0x000000103e3e7819 */ /* 0x000fe2000000123f */
[----:B------:R-:W-:Y:S01]  /*6920*/  HADD2.F32 R87, -RZ, R55.H0_H0 ;  /* 0x20000037ff577230 */ /* 0x000fe20000004100 */
[----:B------:R-:W-:Y:S01]  /*6930*/  F2FP.F16.F32.PACK_AB R53, R53, R138 ;  /* 0x0000008a3535723e */ /* 0x000fe200000000ff */
[----:B------:R-:W-:Y:S01]  /*6940*/  HADD2.F32 R142, -RZ, R151.H0_H0 ;  /* 0x20000097ff8e7230 */ /* 0x000fe20000004100 */
[----:B------:R-:W-:Y:S01]  /*6950*/  F2FP.F16.F32.PACK_AB R86, R49, R86 ;  /* 0x000000563156723e */ /* 0x000fe200000000ff */
[----:B------:R-:W-:-:S02]  /*6960*/  HADD2.F32 R152, -RZ, R152.H1_H1 ;  /* 0x30000098ff987230 */ /* 0x000fc40000004100 */
[-C--:B------:R-:W-:Y:S01]  /*6970*/  FMUL.FTZ R144, R87, R140.reuse ;  /* 0x0000008c57907220 */ /* 0x080fe20000410000 */
[C---:B------:R-:W-:Y:S01]  /*6980*/  FMUL.FTZ R140, R139.reuse, R140 ;  /* 0x0000008c8b8c7220 */ /* 0x040fe20000410000 */
[----:B------:R-:W-:Y:S02]  /*6990*/  HADD2.F32 R147, -RZ, R147.H1_H1 ;  /* 0x30000093ff937230 */ /* 0x000fe40000004100 */
[-C--:B------:R-:W-:Y:S01]  /*69a0*/  FFMA.FTZ R144, R139, R142.reuse, -R144 ;  /* 0x0000008e8b907223 */ /* 0x080fe20000010890 */
[----:B------:R-:W-:Y:S01]  /*69b0*/  FFMA.FTZ R140, R87, R142, R140 ;  /* 0x0000008e578c7223 */ /* 0x000fe2000001008c */
[----:B------:R-:W-:Y:S01]  /*69c0*/  HADD2.F32 R87, -RZ, R55.H1_H1 ;  /* 0x30000037ff577230 */ /* 0x000fe20000004100 */
[----:B------:R-:W-:Y:S01]  /*69d0*/  SHF.R.U32.HI R142, RZ, 0x10, R59 ;  /* 0x00000010ff8e7819 */ /* 0x000fe2000001163b */
[----:B------:R-:W-:Y:S02]  /*69e0*/  HADD2.F32 R55, -RZ, R51.H1_H1 ;  /* 0x30000033ff377230 */ /* 0x000fe40000004100 */
[----:B------:R-:W-:-:S02]  /*69f0*/  HADD2.F32 R59, -RZ, R60.H0_H0 ;  /* 0x2000003cff3b7230 */ /* 0x000fc40000004100 */
[-C--:B------:R-:W-:Y:S01]  /*6a00*/  FMUL.FTZ R148, R87, R146.reuse ;  /* 0x0000009257947220 */ /* 0x080fe20000410000 */
[----:B------:R-:W-:Y:S02]  /*6a10*/  HADD2.F32 R142, -RZ, R142.H0_H0 ;  /* 0x2000008eff8e7230 */ /* 0x000fe40000004100 */
[----:B------:R-:W-:Y:S01]  /*6a20*/  FMUL.FTZ R146, R55, R146 ;  /* 0x0000009237927220 */ /* 0x000fe20000410000 */
[----:B------:R-:W-:Y:S02]  /*6a30*/  HADD2.F32 R139, -RZ, R52.H0_H0 ;  /* 0x20000034ff8b7230 */ /* 0x000fe40000004100 */
[----:B------:R-:W-:Y:S01]  /*6a40*/  FMUL.FTZ R61, R56, R59 ;  /* 0x0000003b383d7220 */ /* 0x000fe20000410000 */
[----:B------:R-:W-:Y:S02]  /*6a50*/  HADD2.F32 R52, -RZ, R54.H0_H0 ;  /* 0x20000036ff347230 */ /* 0x000fe40000004100 */
[----:B------:R-:W-:Y:S01]  /*6a60*/  FFMA.FTZ R51, R87, R142, R146 ;  /* 0x0000008e57337223 */ /* 0x000fe20000010092 */
[----:B------:R-:W-:-:S02]  /*6a70*/  HADD2.F32 R87, -RZ, R48.H0_H0 ;  /* 0x20000030ff577230 */ /* 0x000fc40000004100 */
[----:B------:R-:W-:Y:S01]  /*6a80*/  FFMA.FTZ R55, R55, R142, -R148 ;  /* 0x0000008e37377223 */ /* 0x000fe20000010894 */
[----:B------:R-:W-:Y:S02]  /*6a90*/  HADD2.F32 R48, -RZ, R48.H1_H1 ;  /* 0x30000030ff307230 */ /* 0x000fe40000004100 */
[----:B------:R-:W-:Y:S01]  /*6aa0*/  FMUL.FTZ R60, R52, R152 ;  /* 0x00000098343c7220 */ /* 0x000fe20000410000 */
[----:B------:R-:W-:Y:S01]  /*6ab0*/  HADD2.F32 R146, -RZ, R153.H1_H1 ;  /* 0x30000099ff927230 */ /* 0x000fe20000004100 */
[----:B------:R-:W-:Y:S01]  /*6ac0*/  F2FP.F16.F32.PACK_AB R140, R51, R140 ;  /* 0x0000008c338c723e */ /* 0x000fe200000000ff */
[----:B------:R-:W-:Y:S02]  /*6ad0*/  HADD2.F32 R62, -RZ, R62.H0_H0 ;  /* 0x2000003eff3e7230 */ /* 0x000fe40000004100 */
[C---:B------:R-:W-:Y:S01]  /*6ae0*/  FMUL.FTZ R59, R48.reuse, R59 ;  /* 0x0000003b303b7220 */ /* 0x040fe20000410000 */
[----:B------:R-:W-:Y:S01]  /*6af0*/  FFMA.FTZ R48, R48, R57, -R61 ;  /* 0x0000003930307223 */ /* 0x000fe2000001083d */
[----:B------:R-:W-:-:S02]  /*6b00*/  HADD2.F32 R142, -RZ, R151.H1_H1 ;  /* 0x30000097ff8e7230 */ /* 0x000fc40000004100 */
[-C--:B------:R-:W-:Y:S01]  /*6b10*/  FMUL.FTZ R148, R139, R146.reuse ;  /* 0x000000928b947220 */ /* 0x080fe20000410000 */
[----:B------:R-:W-:Y:S01]  /*6b20*/  FFMA.FTZ R56, R56, R57, R59 ;  /* 0x0000003938387223 */ /* 0x000fe2000001003b */
[----:B------:R-:W-:Y:S02]  /*6b30*/  HADD2.F32 R57, -RZ, R50.H0_H0 ;  /* 0x20000032ff397230 */ /* 0x000fe40000004100 */
[----:B------:R-:W-:Y:S01]  /*6b40*/  FMUL.FTZ R146, R87, R146 ;  /* 0x0000009257927220 */ /* 0x000fe20000410000 */
[----:B------:R-:W-:Y:S01]  /*6b50*/  HADD2.F32 R59, -RZ, R54.H1_H1 ;  /* 0x30000036ff3b7230 */ /* 0x000fe20000004100 */
[----:B------:R-:W-:Y:S01]  /*6b60*/  F2FP.F16.F32.PACK_AB R55, R55, R144 ;  /* 0x000000903737723e */ /* 0x000fe200000000ff */
[----:B------:R-:W-:Y:S02]  /*6b70*/  HADD2.F32 R54, -RZ, R50.H1_H1 ;  /* 0x30000032ff367230 */ /* 0x000fe40000004100 */
[C---:B------:R-:W-:Y:S01]  /*6b80*/  FMUL.FTZ R61, R57.reuse, R152 ;  /* 0x00000098393d7220 */ /* 0x040fe20000410000 */
[----:B------:R-:W-:Y:S01]  /*6b90*/  FFMA.FTZ R50, R57, R147, -R60 ;  /* 0x0000009339327223 */ /* 0x000fe2000001083c */
[----:B------:R-:W-:-:S02]  /*6ba0*/  HADD2.F32 R58, -RZ, R58.H0_H0 ;  /* 0x2000003aff3a7230 */ /* 0x000fc40000004100 */
[-C--:B------:R-:W-:Y:S01]  /*6bb0*/  FMUL.FTZ R57, R59, R62.reuse ;  /* 0x0000003e3b397220 */ /* 0x080fe20000410000 */
[----:B------:R-:W-:Y:S01]  /*6bc0*/  FMUL.FTZ R62, R54, R62 ;  /* 0x0000003e363e7220 */ /* 0x000fe20000410000 */
[-C--:B------:R-:W-:Y:S01]  /*6bd0*/  FFMA.FTZ R87, R87, R142.reuse, -R148 ;  /* 0x0000008e57577223 */ /* 0x080fe20000010894 */
[----:B------:R-:W-:Y:S01]  /*6be0*/  FFMA.FTZ R139, R139, R142, R146 ;  /* 0x0000008e8b8b7223 */ /* 0x000fe20000010092 */
[----:B------:R-:W-:Y:S01]  /*6bf0*/  FFMA.FTZ R61, R52, R147, R61 ;  /* 0x00000093343d7223 */ /* 0x000fe2000001003d */
[-C--:B------:R-:W-:Y:S01]  /*6c00*/  FFMA.FTZ R57, R54, R58.reuse, -R57 ;  /* 0x0000003a36397223 */ /* 0x080fe20000010839 */
[----:B------:R-:W-:Y:S01]  /*6c10*/  FFMA.FTZ R62, R59, R58, R62 ;  /* 0x0000003a3b3e7223 */ /* 0x000fe2000001003e */
[----:B------:R-:W-:Y:S01]  /*6c20*/  IMAD.MOV.U32 R49, RZ, RZ, R53 ;  /* 0x000000ffff317224 */ /* 0x000fe200078e0035 */
[----:B------:R-:W-:Y:S01]  /*6c30*/  F2FP.F16.F32.PACK_AB R48, R48, R87 ;  /* 0x000000573030723e */ /* 0x000fe200000000ff */
[----:B------:R-:W-:Y:S01]  /*6c40*/  IMAD.MOV.U32 R51, RZ, RZ, R55 ;  /* 0x000000ffff337224 */ /* 0x000fe200078e0037 */
[----:B------:R-:W-:Y:S01]  /*6c50*/  F2FP.F16.F32.PACK_AB R52, R56, R139 ;  /* 0x0000008b3834723e */ /* 0x000fe200000000ff */
[----:B------:R-:W-:Y:S01]  /*6c60*/  IMAD.MOV.U32 R53, RZ, RZ, R86 ;  /* 0x000000ffff357224 */ /* 0x000fe200078e0056 */
[----:B------:R-:W-:Y:S01]  /*6c70*/  F2FP.F16.F32.PACK_AB R50, R57, R50 ;  /* 0x000000323932723e */ /* 0x000fe200000000ff */
[----:B------:R-:W-:Y:S01]  /*6c80*/  IMAD.MOV.U32 R55, RZ, RZ, R140 ;  /* 0x000000ffff377224 */ /* 0x000fe200078e008c */
[----:B------:R-:W-:-:S07]  /*6c90*/  F2FP.F16.F32.PACK_AB R54, R62, R61 ;  /* 0x0000003d3e36723e */ /* 0x000fce00000000ff */
.L_x_8869:
[----:B------:R-:W-:Y:S05]  /*6ca0*/  BSYNC B2 ;  /* 0x0000000000027941 */ /* 0x000fea0003800000 */
.L_x_8868:
        /* <DEDUP_REMOVED lines=11> */
.L_x_8867:
[----:B------:R-:W-:Y:S05]  /*6d60*/  BSYNC B1 ;  /* 0x0000000000017941 */ /* 0x000fea0003800000 */
.L_x_8866:
[----:B------:R-:W-:Y:S01]  /*6d70*/  ISETP.GE.OR P4, PT, R213, R113, P2 ;  /* 0x00000071d500720c */ /* 0x000fe20001786670 */
[----:B------:R-:W-:-:S12]  /*6d80*/  BSSY B1, `(.L_x_8870) ;  /* 0x000007f000017945 */ /* 0x000fd80003800000 */
[----:B------:R-:W-:Y:S05]  /*6d90*/  @P4 BRA `(.L_x_8871) ;  /* 0x0000000400f44947 */ /* 0x000fea0003800000 */
[----:B-1-3--:R-:W3:Y:S01]  /*6da0*/  LDL R48, [R1+0x10] ;  /* 0x0000100001307983 */ /* 0x00aee20000100800 */
[----:B--2---:R-:W-:Y:S01]  /*6db0*/  IMAD.WIDE.U32 R56, R213, R120, R118 ;  /* 0x00000078d5387225 */ /* 0x004fe200078e0076 */
[----:B------:R-:W-:Y:S01]  /*6dc0*/  SHF.R.U32.HI R50, RZ, 0x3, R195 ;  /* 0x00000003ff327819 */ /* 0x000fe200000116c3 */
[----:B------:R-:W-:Y:S01]  /*6dd0*/  BSSY B2, `(.L_x_8872) ;  /* 0x000006e000027945 */ /* 0x000fe20003800000 */
[----:B------:R-:W-:Y:S02]  /*6de0*/  IADD3 R58, P4, P5, R100, R56, R40 ;  /* 0x00000038643a7210 */ /* 0x000fe40007d9e028 */
[----:B---3--:R-:W-:Y:S01]  /*6df0*/  LOP3.LUT P6, RZ, R48, 0x1, RZ, 0xc0, !PT ;  /* 0x0000000130ff7812 */ /* 0x008fe200078cc0ff */
[----:B------:R-:W-:-:S04]  /*6e00*/  IMAD R48, R115, R120, RZ ;  /* 0x0000007873307224 */ /* 0x000fc800078e02ff */
[----:B------:R-:W-:Y:S01]  /*6e10*/  IMAD R49, R213, R121, R48 ;  /* 0x00000079d5317224 */ /* 0x000fe200078e0230 */
[----:B------:R-:W-:-:S04]  /*6e20*/  SEL R48, R33, R129, !P6 ;  /* 0x0000008121307207 */ /* 0x000fc80007000000 */
[----:B------:R-:W-:Y:S02]  /*6e30*/  IADD3 R60, R57, R49, RZ ;  /* 0x00000031393c7210 */ /* 0x000fe40007ffe0ff */
[----:B------:R-:W-:Y:S02]  /*6e40*/  SHF.R.S32.HI R49, RZ, 0x1f, R48 ;  /* 0x0000001fff317819 */ /* 0x000fe40000011430 */
[----:B------:R-:W-:Y:S02]  /*6e50*/  IADD3.X R59, R41, R60, R106, P4, P5 ;  /* 0x0000003c293b7210 */ /* 0x000fe400027ea46a */
        /* <DEDUP_REMOVED lines=10> */
[----:B------:R-:W-:-:S04]  /*6f00*/  IMAD R49, R23, 0x4000, R28 ;  /* 0x0000400017317824 */ /* 0x000fc800078e021c */
[----:B------:R-:W-:Y:S01]  /*6f10*/  IMAD R51, R23, 0x4000, R48 ;  /* 0x0000400017337824 */ /* 0x000fe200078e0230 */
[----:B------:R-:W-:-:S03]  /*6f20*/  LEA R49, R49, R2, 0x1 ;  /* 0x0000000231317211 */ /* 0x000fc600078e08ff */
[----:B------:R-:W-:-:S03]  /*6f30*/  IMAD R52, R51, 0x2, R2 ;  /* 0x0000000233347824 */ /* 0x000fc600078e0202 */
        /* <DEDUP_REMOVED lines=50> */
[----:B------:R-:W-:Y:S01]  /*7260*/  HADD2.F32 R52, -RZ, R52.H1_H1 ;  /* 0x30000034ff347230 */ /* 0x000fe20000004100 */
[----:B------:R-:W-:Y:S01]  /*7270*/  F2FP.F16.F32.PACK_AB R66, R66, R53 ;  /* 0x000000354242723e */ /* 0x000fe200000000ff */
        /* <DEDUP_REMOVED lines=18> */
[----:B------:R-:W-:Y:S01]  /*73a0*/  MOV R51, R66 ;  /* 0x0000004200337202 */ /* 0x000fe20000000f00 */
        /* <DEDUP_REMOVED lines=16> */
.L_x_8873:
[----:B------:R-:W-:Y:S05]  /*74b0*/  BSYNC B2 ;  /* 0x0000000000027941 */ /* 0x000fea0003800000 */
.L_x_8872:
        /* <DEDUP_REMOVED lines=11> */
.L_x_8871:
[----:B------:R-:W-:Y:S05]  /*7570*/  BSYNC B1 ;  /* 0x0000000000017941 */ /* 0x000fea0003800000 */
.L_x_8870:
[----:B------:R-:W-:Y:S01]  /*7580*/  ISETP.GE.OR P4, PT, R212, R113, P2 ;  /* 0x00000071d400720c */ /* 0x000fe20001786670 */
[-C--:B-1234-:R-:W-:Y:S02]  /*7590*/  IMAD R48, R114, R120.reuse, RZ ;  /* 0x0000007872307224 */ /* 0x09efe400078e02ff */
[----:B------:R-:W-:-:S04]  /*75a0*/  IMAD.WIDE.U32 R118, R212, R120, R118 ;  /* 0x00000078d4767225 */ /* 0x000fc800078e0076 */
[----:B------:R-:W-:-:S06]  /*75b0*/  IMAD R121, R212, R121, R48 ;  /* 0x00000079d4797224 */ /* 0x000fcc00078e0230 */
[----:B------:R-:W-:Y:S05]  /*75c0*/  @P4 BRA `(.L_x_8850) ;  /* 0x0000000c007c4947 */ /* 0x000fea0003800000 */
[----:B------:R-:W2:Y:S01]  /*75d0*/  LDL R49, [R1+0x10] ;  /* 0x0000100001317983 */ /* 0x000ea20000100800 */
[----:B------:R-:W1:Y:S01]  /*75e0*/  LDC.64 R56, c[0x0][0x2e8] ;  /* 0x0000ba00ff387b82 */ /* 0x000e620000000a00 */
[----:B------:R-:W-:Y:S01]  /*75f0*/  IMAD.IADD R60, R119, 0x1, R121 ;  /* 0x00000001773c7824 */ /* 0x000fe200078e0279 */
[----:B------:R-:W-:Y:S01]  /*7600*/  IADD3 R48, P4, P5, R100, R118, R40 ;  /* 0x0000007664307210 */ /* 0x000fe20007d9e028 */
[----:B------:R-:W-:Y:S01]  /*7610*/  BSSY B1, `(.L_x_8874) ;  /* 0x0000070000017945 */ /* 0x000fe20003800000 */
[----:B------:R-:W-:Y:S02]  /*7620*/  SHF.R.U32.HI R51, RZ, 0x3, R194 ;  /* 0x00000003ff337819 */ /* 0x000fe400000116c2 */
[----:B--2---:R-:W-:Y:S02]  /*7630*/  LOP3.LUT P6, RZ, R49, 0x1, RZ, 0xc0, !PT ;  /* 0x0000000131ff7812 */ /* 0x004fe400078cc0ff */
[----:B------:R-:W-:Y:S02]  /*7640*/  IADD3.X R49, R41, R60, R106, P4, P5 ;  /* 0x0000003c29317210 */ /* 0x000fe400027ea46a */
[----:B-1----:R-:W-:-:S02]  /*7650*/  LEA R58, P4, R48, R56, 0x1 ;  /* 0x00000038303a7211 */ /* 0x002fc400078808ff */
[----:B------:R-:W-:Y:S02]  /*7660*/  SEL R129, R33, R129, !P6 ;  /* 0x0000008121817207 */ /* 0x000fe40007000000 */
[----:B------:R-:W-:Y:S02]  /*7670*/  LEA.HI.X R59, R48, R57, R49, 0x1, P4 ;  /* 0x00000039303b7211 */ /* 0x000fe400020f0c31 */
[----:B------:R-:W-:-:S04]  /*7680*/  SHF.R.S32.HI R48, RZ, 0x1f, R129 ;  /* 0x0000001fff307819 */ /* 0x000fc80000011481 */
        /* <DEDUP_REMOVED lines=22> */
[----:B------:R-:W-:Y:S01]  /*77f0*/  MOV R67, R52 ;  /* 0x0000003400437202 */ /* 0x000fe20000000f00 */
[--C-:B------:R-:W-:Y:S01]  /*7800*/  HADD2.F32 R69, -RZ, R133.reuse.H0_H0 ;  /* 0x20000085ff457230 */ /* 0x100fe20000004100 */
[----:B------:R-:W-:Y:S01]  /*7810*/  SHF.R.U32.HI R70, RZ, 0x10, R73 ;  /* 0x00000010ff467819 */ /* 0x000fe20000011649 */
[----:B------:R-:W-:Y:S01]  /*7820*/  HADD2.F32 R133, -RZ, R133.H1_H1 ;  /* 0x30000085ff857230 */ /* 0x000fe20000004100 */
[----:B------:R-:W-:Y:S01]  /*7830*/  SHF.R.U64 R62, R74, 0x10, R75 ;  /* 0x000000104a3e7819 */ /* 0x000fe2000000124b */
[--C-:B------:R-:W-:Y:S01]  /*7840*/  HADD2.F32 R52, -RZ, R48.reuse.H0_H0 ;  /* 0x20000030ff347230 */ /* 0x100fe20000004100 */
[----:B------:R-:W-:Y:S01]  /*7850*/  SHF.R.U32.HI R73, RZ, 0x10, R79 ;  /* 0x00000010ff497819 */ /* 0x000fe2000001164f */
[----:B------:R-:W-:Y:S01]  /*7860*/  HADD2.F32 R55, -RZ, R48.H1_H1 ;  /* 0x30000030ff377230 */ /* 0x000fe20000004100 */
[----:B------:R-:W-:Y:S01]  /*7870*/  SHF.R.U32.HI R71, RZ, 0x10, R75 ;  /* 0x00000010ff477819 */ /* 0x000fe2000001164b */
[----:B------:R-:W-:Y:S01]  /*7880*/  IMAD.MOV.U32 R53, RZ, RZ, R51 ;  /* 0x000000ffff357224 */ /* 0x000fe200078e0033 */
[----:B------:R-:W-:Y:S01]  /*7890*/  SHF.R.U64 R65, R76, 0x10, R77 ;  /* 0x000000104c417819 */ /* 0x000fe2000000124d */
[----:B------:R-:W-:Y:S01]  /*78a0*/  HADD2.F32 R48, -RZ, R49.H0_H0 ;  /* 0x20000031ff307230 */ /* 0x000fe20000004100 */
[----:B------:R-:W-:Y:S01]  /*78b0*/  SHF.R.U64 R63, R78, 0x10, R79 ;  /* 0x000000104e3f7819 */ /* 0x000fe2000000124f */
[----:B------:R-:W-:-:S02]  /*78c0*/  HADD2.F32 R72, -RZ, R72.H0_H0 ;  /* 0x20000048ff487230 */ /* 0x000fc40000004100 */
[----:B------:R-:W-:Y:S02]  /*78d0*/  HADD2.F32 R51, -RZ, R49.H1_H1 ;  /* 0x30000031ff337230 */ /* 0x000fe40000004100 */
[-C--:B------:R-:W-:Y:S01]  /*78e0*/  FMUL.FTZ R49, R52, R133.reuse ;  /* 0x0000008534317220 */ /* 0x080fe20000410000 */
[----:B------:R-:W-:Y:S02]  /*78f0*/  HADD2.F32 R70, -RZ, R70.H0_H0 ;  /* 0x20000046ff467230 */ /* 0x000fe40000004100 */
        /* <DEDUP_REMOVED lines=9> */
[----:B------:R-:W-:Y:S02]  /*7990*/  HADD2.F32 R55, -RZ, R53.H0_H0 ;  /* 0x20000035ff377230 */ /* 0x000fe40000004100 */
[----:B------:R-:W-:Y:S02]  /*79a0*/  HADD2.F32 R68, -RZ, R68.H1_H1 ;  /* 0x30000044ff447230 */ /* 0x000fe40000004100 */
[-C--:B------:R-:W-:Y:S01]  /*79b0*/  FMUL.FTZ R74, R69, R72.reuse ;  /* 0x00000048454a7220 */ /* 0x080fe20000410000 */
[----:B------:R-:W-:Y:S02]  /*79c0*/  HADD2.F32 R73, -RZ, R73.H0_H0 ;  /* 0x20000049ff497230 */ /* 0x000fe40000004100 */
[----:B------:R-:W-:Y:S01]  /*79d0*/  FMUL.FTZ R72, R55, R72 ;  /* 0x0000004837487220 */ /* 0x000fe20000410000 */
[----:B------:R-:W-:Y:S01]  /*79e0*/  HADD2.F32 R53, -RZ, R53.H1_H1 ;  /* 0x30000035ff357230 */ /* 0x000fe20000004100 */
[----:B------:R-:W-:Y:S01]  /*79f0*/  F2FP.F16.F32.PACK_AB R51, R51, R48 ;  /* 0x000000303333723e */ /* 0x000fe200000000ff */
[----:B------:R-:W-:-:S02]  /*7a00*/  HADD2.F32 R70, -RZ, R131.H1_H1 ;  /* 0x30000083ff467230 */ /* 0x000fc40000004100 */
[CC--:B------:R-:W-:Y:S01]  /*7a10*/  FMUL.FTZ R76, R68.reuse, R73.reuse ;  /* 0x00000049444c7220 */ /* 0x0c0fe20000410000 */
[----:B------:R-:W-:Y:S02]  /*7a20*/  HADD2.F32 R71, -RZ, R71.H0_H0 ;  /* 0x20000047ff477230 */ /* 0x000fe40000004100 */
[----:B------:R-:W-:Y:S01]  /*7a30*/  FMUL.FTZ R77, R53, R73 ;  /* 0x00000049354d7220 */ /* 0x000fe20000410000 */
[----:B------:R-:W-:Y:S02]  /*7a40*/  HADD2.F32 R65, -RZ, R65.H0_H0 ;  /* 0x20000041ff417230 */ /* 0x000fe40000004100 */
[-C--:B------:R-:W-:Y:S01]  /*7a50*/  FFMA.FTZ R73, R55, R70.reuse, -R74 ;  /* 0x0000004637497223 */ /* 0x080fe2000001084a */
[----:B------:R-:W-:Y:S01]  /*7a60*/  FFMA.FTZ R75, R69, R70, R72 ;  /* 0x00000046454b7223 */ /* 0x000fe20000010048 */
[-C--:B------:R-:W-:Y:S01]  /*7a70*/  FFMA.FTZ R76, R53, R71.reuse, -R76 ;  /* 0x00000047354c7223 */ /* 0x080fe2000001084c */
[----:B------:R-:W-:Y:S02]  /*7a80*/  HADD2.F32 R70, -RZ, R132.H1_H1 ;  /* 0x30000084ff467230 */ /* 0x000fe40000004100 */
[----:B------:R-:W-:Y:S01]  /*7a90*/  FFMA.FTZ R78, R68, R71, R77 ;  /* 0x00000047444e7223 */ /* 0x000fe2000001004d */
[----:B------:R-:W-:-:S02]  /*7aa0*/  HADD2.F32 R55, -RZ, R67.H0_H0 ;  /* 0x20000043ff377230 */ /* 0x000fc40000004100 */
[--C-:B------:R-:W-:Y:S01]  /*7ab0*/  HADD2.F32 R53, -RZ, R66.reuse.H0_H0 ;  /* 0x20000042ff357230 */ /* 0x100fe20000004100 */
[----:B------:R-:W-:Y:S01]  /*7ac0*/  F2FP.F16.F32.PACK_AB R73, R76, R73 ;  /* 0x000000494c49723e */ /* 0x000fe200000000ff */
[----:B------:R-:W-:Y:S02]  /*7ad0*/  HADD2.F32 R68, -RZ, R131.H0_H0 ;  /* 0x20000083ff447230 */ /* 0x000fe40000004100 */
[-C--:B------:R-:W-:Y:S01]  /*7ae0*/  FMUL.FTZ R72, R55, R70.reuse ;  /* 0x0000004637487220 */ /* 0x080fe20000410000 */
[----:B------:R-:W-:Y:S02]  /*7af0*/  HADD2.F32 R67, -RZ, R67.H1_H1 ;  /* 0x30000043ff437230 */ /* 0x000fe40000004100 */
[C---:B------:R-:W-:Y:S01]  /*7b00*/  FMUL.FTZ R70, R53.reuse, R70 ;  /* 0x0000004635467220 */ /* 0x040fe20000410000 */
[----:B------:R-:W-:Y:S02]  /*7b10*/  HADD2.F32 R66, -RZ, R66.H1_H1 ;  /* 0x30000042ff427230 */ /* 0x000fe40000004100 */
[----:B------:R-:W-:Y:S01]  /*7b20*/  FFMA.FTZ R72, R53, R68, -R72 ;  /* 0x0000004435487223 */ /* 0x000fe20000010848 */
[----:B------:R-:W-:-:S02]  /*7b30*/  HADD2.F32 R130, -RZ, R130.H1_H1 ;  /* 0x30000082ff827230 */ /* 0x000fc40000004100 */
[----:B------:R-:W-:Y:S01]  /*7b40*/  FFMA.FTZ R70, R55, R68, R70 ;  /* 0x0000004437467223 */ /* 0x000fe20000010046 */
[-C--:B------:R-:W-:Y:S01]  /*7b50*/  FMUL.FTZ R69, R67, R65.reuse ;  /* 0x0000004143457220 */ /* 0x080fe20000410000 */
[----:B------:R-:W-:Y:S01]  /*7b60*/  FMUL.FTZ R74, R66, R65 ;  /* 0x00000041424a7220 */ /* 0x000fe20000410000 */
[----:B------:R-:W-:Y:S02]  /*7b70*/  HADD2.F32 R55, -RZ, R54.H0_H0 ;  /* 0x20000036ff377230 */ /* 0x000fe40000004100 */
[----:B------:R-:W-:Y:S02]  /*7b80*/  HADD2.F32 R65, -RZ, R63.H0_H0 ;  /* 0x2000003fff417230 */ /* 0x000fe40000004100 */
[----:B------:R-:W-:Y:S02]  /*7b90*/  HADD2.F32 R53, -RZ, R50.H0_H0 ;  /* 0x20000032ff357230 */ /* 0x000fe40000004100 */
[----:B------:R-:W-:Y:S02]  /*7ba0*/  HADD2.F32 R54, -RZ, R54.H1_H1 ;  /* 0x30000036ff367230 */ /* 0x000fe40000004100 */
[----:B------:R-:W-:-:S02]  /*7bb0*/  HADD2.F32 R50, -RZ, R50.H1_H1 ;  /* 0x30000032ff327230 */ /* 0x000fc40000004100 */
[----:B------:R-:W-:Y:S02]  /*7bc0*/  HADD2.F32 R63, -RZ, R62.H0_H0 ;  /* 0x2000003eff3f7230 */ /* 0x000fe40000004100 */
[-C--:B------:R-:W-:Y:S01]  /*7bd0*/  FMUL.FTZ R62, R55, R130.reuse ;  /* 0x00000082373e7220 */ /* 0x080fe20000410000 */
[----:B------:R-:W-:Y:S02]  /*7be0*/  HADD2.F32 R64, -RZ, R64.H0_H0 ;  /* 0x20000040ff407230 */ /* 0x000fe40000004100 */
[-C--:B------:R-:W-:Y:S01]  /*7bf0*/  FMUL.FTZ R71, R54, R65.reuse ;  /* 0x0000004136477220 */ /* 0x080fe20000410000 */
[----:B------:R-:W-:Y:S02]  /*7c00*/  HADD2.F32 R132, -RZ, R132.H0_H0 ;  /* 0x20000084ff847230 */ /* 0x000fe40000004100 */
[----:B------:R-:W-:Y:S01]  /*7c10*/  FMUL.FTZ R130, R53, R130 ;  /* 0x0000008235827220 */ /* 0x000fe20000410000 */
[----:B------:R-:W-:Y:S01]  /*7c20*/  FMUL.FTZ R65, R50, R65 ;  /* 0x0000004132417220 */ /* 0x000fe20000410000 */
[-C--:B------:R-:W-:Y:S01]  /*7c30*/  FFMA.FTZ R69, R66, R64.reuse, -R69 ;  /* 0x0000004042457223 */ /* 0x080fe20000010845 */
[----:B------:R-:W-:Y:S01]  /*7c40*/  FFMA.FTZ R67, R67, R64, R74 ;  /* 0x0000004043437223 */ /* 0x000fe2000001004a */
        /* <DEDUP_REMOVED lines=12> */
.L_x_8875:
[----:B------:R-:W-:Y:S05]  /*7d10*/  BSYNC B1 ;  /* 0x0000000000017941 */ /* 0x000fea0003800000 */
.L_x_8874:
        /* <DEDUP_REMOVED lines=10> */
.L_x_8813:
[----:B------:R-:W-:-:S06]  /*7dc0*/  UISETP.NE.AND UP0, UPT, UR45, 0x3, UPT ;  /* 0x000000032d00788c */ /* 0x000fcc000bf05270 */
[----:B------:R-:W-:-:S13]  /*7dd0*/  PLOP3.LUT P0, PT, PT, PT, UP0, 0x80, 0x0 ;  /* 0x000000000000781c */ /* 0x000fda0003f0f008 */
[----:B------:R-:W-:Y:S05]  /*7de0*/  @!P0 BRA `(.L_x_8876) ;  /* 0x0000000000048947 */ /* 0x000fea0003800000 */
[----:B------:R-:W-:Y:S01]  /*7df0*/  BPT.TRAP 0x1 ;  /* 0x000000040000795c */ /* 0x000fe20000300000 */
.L_x_8876:
[----:B------:R-:W-:Y:S01]  /*7e00*/  LEA R110, R23, R2, 0x3 ;  /* 0x00000002176e7211 */ /* 0x000fe200078e18ff */
[----:B------:R-:W-:Y:S01]  /*7e10*/  IMAD R113, R26, -0x80, R24 ;  /* 0xffffff801a717824 */ /* 0x000fe200078e0218 */
[----:B------:R-:W-:Y:S01]  /*7e20*/  SHF.L.U32 R117, R188, 0x1f, RZ ;  /* 0x0000001fbc757819 */ /* 0x000fe200000006ff */
[----:B------:R-:W-:Y:S01]  /*7e30*/  BSSY B1, `(.L_x_8877) ;  /* 0x0000006000017945 */ /* 0x000fe20003800000 */
[----:B0-----:R-:W-:Y:S01]  /*7e40*/  SHF.R.S32.HI R48, RZ, 0x1f, R26 ;  /* 0x0000001fff307819 */ /* 0x001fe2000001141a */
[----:B------:R-:W-:Y:S01]  /*7e50*/  IMAD R49, R0, R26, RZ ;  /* 0x0000001a00317224 */ /* 0x000fe200078e02ff */
[----:B------:R-:W0:Y:S01]  /*7e60*/  SYNCS.PHASECHK.TRANS64.TRYWAIT P3, [R110+URZ+0x28890], R117 ;  /* 0x028890756e0075a7 */ /* 0x000e22000806017f */
[----:B------:R-:W-:Y:S01]  /*7e70*/  VIMNMX R113, R113, 0x80, PT ;  /* 0x0000008071717848 */ /* 0x000fe20003fe0100 */
[----:B0-----:R-:W-:Y:S06]  /*7e80*/  @!P3 BRA `(.L_x_8878) ;  /* 0x000001ac0094b947 */ /* 0x001fec0003800000 */
.L_x_9183:
[----:B------:R-:W-:Y:S05]  /*7e90*/  BSYNC B1 ;  /* 0x0000000000017941 */ /* 0x000fea0003800000 */
.L_x_8877:
        /* <DEDUP_REMOVED lines=20> */
.L_x_8880:
[----:B------:R-:W-:Y:S05]  /*7fe0*/  BSYNC B1 ;  /* 0x0000000000017941 */ /* 0x000fea0003800000 */
.L_x_8879:
        /* <DEDUP_REMOVED lines=9> */
[----:B------:R-:W-:-:S04]  /*8080*/  @!P2 IADD3 R62, P3, R64, R39, RZ ;  /* 0x00000027403ea210 */ /* 0x000fc80007f7e0ff */
[----:B------:R-:W-:Y:S02]  /*8090*/  @!P2 IADD3.X R63, R66, R103, RZ, P3, !PT ;  /* 0x00000067423fa210 */ /* 0x000fe40001ffe4ff */
        /* <DEDUP_REMOVED lines=8> */
.L_x_8882:
[----:B------:R-:W-:Y:S05]  /*8120*/  BSYNC B1 ;  /* 0x0000000000017941 */ /* 0x000fea0003800000 */
.L_x_8881:
        /* <DEDUP_REMOVED lines=19> */
.L_x_8884:
[----:B------:R-:W-:Y:S05]  /*8260*/  BSYNC B1 ;  /* 0x0000000000017941 */ /* 0x000fea0003800000 */
.L_x_8883:
[----:B------:R-:W-:-:S13]  /*8270*/  ISETP.GE.AND P3, PT, R212, R113, PT ;  /* 0x00000071d400720c */ /* 0x000fda0003f66270 */
[----:B------:R-:W-:Y:S05]  /*8280*/  @P3 BRA `(.L_x_8850) ;  /* 0x00000000004c3947 */ /* 0x000fea0003800000 */
[----:B------:R-:W3:Y:S01]  /*8290*/  LDC.64 R62, c[0x0][0x300] ;  /* 0x0000c000ff3e7b82 */ /* 0x000ee20000000a00 */
[----:B-12-4-:R-:W1:Y:S01]  /*82a0*/  @!P2 LDS.128 R48, [R112+0x1b400] ;  /* 0x01b400007030a984 */ /* 0x016e620000000c00 */
[----:B------:R-:W-:-:S03]  /*82b0*/  MOV R57, R65 ;  /* 0x0000004100397202 */ /* 0x000fc60000000f00 */
        /* <DEDUP_REMOVED lines=16> */
.L_x_8850:
[----:B------:R-:W-:Y:S05]  /*83c0*/  BSYNC B0 ;  /* 0x0000000000007941 */ /* 0x000fea0003800000 */
.L_x_8812:
        /* <DEDUP_REMOVED lines=17> */
.L_x_8886:
[----:B------:R-:W-:Y:S05]  /*84e0*/  BSYNC B0 ;  /* 0x0000000000007941 */ /* 0x000fea0003800000 */
.L_x_8885:
[----:B------:R-:W2:Y:S01]  /*84f0*/  SYNCS.PHASECHK.TRANS64.TRYWAIT P0, [R110+URZ+0x288b0], R117 ;  /* 0x0288b0756e0075a7 */ /* 0x000ea2000800017f */
[----:B------:R-:W-:Y:S01]  /*8500*/  ULDC UR41, c[0x0][0x2f4] ;  /* 0x0000bd0000297ab9 */ /* 0x000fe20000000800 */
[----:B------:R-:W-:Y:S01]  /*8510*/  ULDC.64 UR36, c[0x0][0x328] ;  /* 0x0000ca0000247ab9 */ /* 0x000fe20000000a00 */
[----:B------:R-:W-:Y:S01]  /*8520*/  ULDC.64 UR38, c[0x0][0x318] ;  /* 0x0000c60000267ab9 */ /* 0x000fe20000000a00 */
[----:B------:R-:W-:Y:S04]  /*8530*/  BSSY B0, `(.L_x_8887) ;  /* 0x0000002000007945 */ /* 0x000fe80003800000 */
[----:B--2---:R-:W-:Y:S05]  /*8540*/  @!P0 BRA `(.L_x_8888) ;  /* 0x000001a400f88947 */ /* 0x004fea0003800000 */
.L_x_9184:
[----:B------:R-:W-:Y:S05]  /*8550*/  BSYNC B0 ;  /* 0x0000000000007941 */ /* 0x000fea0003800000 */
.L_x_8887:
[----:B------:R-:W-:Y:S01]  /*8560*/  ISETP.GE.AND P0, PT, R22, R113, PT ;  /* 0x000000711600720c */ /* 0x000fe20003f06270 */
[----:B------:R-:W-:Y:S01]  /*8570*/  BSSY B0, `(.L_x_8889) ;  /* 0x0000011000007945 */ /* 0x000fe20003800000 */
[----:B------:R-:W-:-:S11]  /*8580*/  IMAD.WIDE R52, R26, 0x80, R46 ;  /* 0x000000801a347825 */ /* 0x000fd600078e022e */
[----:B------:R-:W-:Y:S05]  /*8590*/  @P0 BRA `(.L_x_8890) ;  /* 0x0000000000380947 */ /* 0x000fea0003800000 */
[----:B-1----:R-:W-:Y:S01]  /*85a0*/  MOV R48, R98 ;  /* 0x0000006200307202 */ /* 0x002fe20000000f00 */
[----:B------:R-:W-:Y:S02]  /*85b0*/  IMAD R51, R53, UR36, RZ ;  /* 0x0000002435337c24 */ /* 0x000fe4000f8e02ff */
[----:B------:R-:W-:Y:S02]  /*85c0*/  IMAD.MOV.U32 R49, RZ, RZ, R109 ;  /* 0x000000ffff317224 */ /* 0x000fe400078e006d */
        /* <DEDUP_REMOVED lines=11> */
.L_x_8890:
[----:B------:R-:W-:Y:S05]  /*8680*/  BSYNC B0 ;  /* 0x0000000000007941 */ /* 0x000fea0003800000 */
.L_x_8889:
[----:B------:R-:W-:Y:S01]  /*8690*/  ISETP.GE.AND P0, PT, R214, R113, PT ;  /* 0x00000071d600720c */ /* 0x000fe20003f06270 */
[----:B------:R-:W-:-:S12]  /*86a0*/  BSSY B0, `(.L_x_8891) ;  /* 0x0000012000007945 */ /* 0x000fd80003800000 */
[----:B------:R-:W-:Y:S05]  /*86b0*/  @P0 BRA `(.L_x_8892) ;  /* 0x0000000000400947 */ /* 0x000fea0003800000 */
[----:B---3--:R-:W-:Y:S02]  /*86c0*/  IADD3 R51, P0, R52, 0x20, RZ ;  /* 0x0000002034337810 */ /* 0x008fe40007f1e0ff */
[----:B------:R-:W-:-:S03]  /*86d0*/  MOV R49, R109 ;  /* 0x0000006d00317202 */ /* 0x000fc60000000f00 */
        /* <DEDUP_REMOVED lines=14> */
.L_x_8892:
[----:B------:R-:W-:Y:S05]  /*87c0*/  BSYNC B0 ;  /* 0x0000000000007941 */ /* 0x000fea0003800000 */
.L_x_8891:
        /* <DEDUP_REMOVED lines=10> */
[----:B------:R-:W-:-:S04]  /*8870*/  LEA R54, P0, R48, UR38, 0x1 ;  /* 0x0000002630367c11 */ /* 0x000fc8000f8008ff */
[----:B------:R-:W-:-:S04]  /*8880*/  IADD3 R49, R49, R51, RZ ;  /* 0x0000003331317210 */ /* 0x000fc80007ffe0ff */
[----:B------:R-:W-:Y:S02]  /*8890*/  LEA.HI.X R55, R48, UR39, R49, 0x1, P0 ;  /* 0x0000002730377c11 */ /* 0x000fe400080f0c31 */
[----:B------:R-:W-:-:S13]  /*88a0*/  ISETP.GE.AND P0, PT, R16, UR41, PT ;  /* 0x0000002910007c0c */ /* 0x000fda000bf06270 */
[----:B------:R-:W1:Y:S04]  /*88b0*/  @!P0 LDS.128 R48, [R112+0x2400] ;  /* 0x0024000070308984 */ /* 0x000e680000000c00 */
[----:B-1----:R-:W-:Y:S01]  /*88c0*/  @!P0 STG.E.128 desc[UR42][R54.64], R48 ;  /* 0x0000003036008986 */ /* 0x002fe2000c101d2a */
[----:B------:R-:W-:-:S13]  /*88d0*/  ISETP.GE.AND P0, PT, R187, UR41, PT ;  /* 0x00000029bb007c0c */ /* 0x000fda000bf06270 */
[----:B------:R-:W1:Y:S04]  /*88e0*/  @!P0 LDS.128 R48, [R112+0x6400] ;  /* 0x0064000070308984 */ /* 0x000e680000000c00 */
[----:B-1----:R1:W-:Y:S02]  /*88f0*/  @!P0 STG.E.128 desc[UR42][R54.64+0x80], R48 ;  /* 0x0000803036008986 */ /* 0x0023e4000c101d2a */
.L_x_8894:
[----:B------:R-:W-:Y:S05]  /*8900*/  BSYNC B0 ;  /* 0x0000000000007941 */ /* 0x000fea0003800000 */
.L_x_8893:
[----:B------:R-:W-:Y:S01]  /*8910*/  ISETP.GE.AND P0, PT, R212, R113, PT ;  /* 0x00000071d400720c */ /* 0x000fe20003f06270 */
[----:B------:R-:W-:-:S12]  /*8920*/  BSSY B0, `(.L_x_8895) ;  /* 0x0000012000007945 */ /* 0x000fd80003800000 */
[----:B------:R-:W-:Y:S05]  /*8930*/  @P0 BRA `(.L_x_8896) ;  /* 0x0000000000400947 */ /* 0x000fea0003800000 */
[----:B-1-34-:R-:W-:Y:S01]  /*8940*/  IADD3 R51, P0, R52, 0x60, RZ ;  /* 0x0000006034337810 */ /* 0x01afe20007f1e0ff */
[----:B------:R-:W-:Y:S02]  /*8950*/  IMAD.MOV.U32 R48, RZ, RZ, R98 ;  /* 0x000000ffff307224 */ /* 0x000fe400078e0062 */
        /* <DEDUP_REMOVED lines=14> */
.L_x_8896:
[----:B------:R-:W-:Y:S05]  /*8a40*/  BSYNC B0 ;  /* 0x0000000000007941 */ /* 0x000fea0003800000 */
.L_x_8895:
[----:B-1-34-:R-:W3:Y:S01]  /*8a50*/  LDL R48, [R1+0x10] ;  /* 0x0000100001307983 */ /* 0x01aee20000100800 */
[----:B------:R-:W-:Y:S01]  /*8a60*/  VIADD R23, R23, 0x1 ;  /* 0x0000000117177836 */ /* 0x000fe20000000000 */
[----:B0-2---:R-:W-:Y:S01]  /*8a70*/  @!P3 IADD3 R110, R110, 0x288c0, RZ ;  /* 0x000288c06e6eb810 */ /* 0x005fe20007ffe0ff */
        /* <DEDUP_REMOVED lines=9> */
[----:B------:R-:W-:Y:S02]  /*8b10*/  SEL R49, RZ, 0x1, P0 ;  /* 0x00000001ff317807 */ /* 0x000fe40000000000 */
[----:B------:R-:W-:Y:S02]  /*8b20*/  SEL R23, R23, RZ, P0 ;  /* 0x000000ff17177207 */ /* 0x000fe40000000000 */
[----:B------:R-:W-:Y:S01]  /*8b30*/  LOP3.LUT R188, R188, R49, RZ, 0x3c, !PT ;  /* 0x00000031bcbc7212 */ /* 0x000fe200078e3cff */
[----:B------:R0:W-:Y:S01]  /*8b40*/  @!P3 SYNCS.ARRIVE.TRANS64.RED.A1T0 RZ, [R110+URZ], RZ ;  /* 0x000000ff6effb9a7 */ /* 0x0001e2000810043f */
[----:B---3--:R-:W-:-:S13]  /*8b50*/  LOP3.LUT P4, RZ, R48, 0x4, RZ, 0xc0, !PT ;  /* 0x0000000430ff7812 */ /* 0x008fda000788c0ff */
[----:B0-----:R-:W-:Y:S05]  /*8b60*/  @P4 BRA `(.L_x_8897) ;  /* 0xffffff9c007c4947 */ /* 0x001fea000383ffff */
[----:B------:R-:W0:Y:S01]  /*8b70*/  S2R R48, SR_TID.X ;  /* 0x0000000000307919 */ /* 0x000e220000002100 */
[----:B------:R-:W-:Y:S02]  /*8b80*/  PLOP3.LUT P0, PT, PT, PT, PT, 0x8, 0x0 ;  /* 0x000000000000781c */ /* 0x000fe40003f0e170 */
[----:B0-----:R-:W-:-:S04]  /*8b90*/  SHF.R.U32.HI R48, RZ, 0x7, R48 ;  /* 0x00000007ff307819 */ /* 0x001fc80000011630 */
[----:B------:R-:W-:-:S13]  /*8ba0*/  ISETP.NE.AND P4, PT, R48, 0x1, PT ;  /* 0x000000013000780c */ /* 0x000fda0003f85270 */
[----:B------:R-:W-:Y:S06]  /*8bb0*/  @!P4 BAR.ARV 0x9, 0x100 ;  /* 0x024400000000cb1d */ /* 0x000fec0000002000 */
.L_x_8807:
[----:B------:R-:W0:Y:S01]  /*8bc0*/  LDC R0, c[0x0][0x448] ;  /* 0x00011200ff007b82 */ /* 0x000e220000000800 */
[----:B------:R-:W-:Y:S02]  /*8bd0*/  VIADD R3, R190, 0x7f ;  /* 0x0000007fbe037836 */ /* 0x000fe40000000000 */
[----:B------:R-:W-:Y:S01]  /*8be0*/  IMAD.MOV.U32 R88, RZ, RZ, RZ ;  /* 0x000000ffff587224 */ /* 0x000fe200078e00ff */
[----:B0-----:R-:W-:-:S13]  /*8bf0*/  ISETP.NE.AND P1, PT, R0, 0x1, PT ;  /* 0x000000010000780c */ /* 0x001fda0003f25270 */
[----:B------:R-:W0:Y:S08]  /*8c00*/  @P1 LDC R0, c[0x0][0x44c] ;  /* 0x00011300ff001b82 */ /* 0x000e300000000800 */
[----:B------:R-:W1:Y:S01]  /*8c10*/  @P1 LDC R5, c[0x0][0x450] ;  /* 0x00011400ff051b82 */ /* 0x000e620000000800 */
[----:B0-----:R-:W-:-:S05]  /*8c20*/  @P1 IMAD.HI.U32 R0, R3, R0, RZ ;  /* 0x0000000003001227 */ /* 0x001fca00078e00ff */
[----:B-1----:R-:W-:-:S05]  /*8c30*/  @P1 SHF.R.U32.HI R3, RZ, R5, R0 ;  /* 0x00000005ff031219 */ /* 0x002fca0000011600 */
[----:B------:R-:W-:-:S05]  /*8c40*/  IMAD.IADD R3, R124, 0x1, R3 ;  /* 0x000000017c037824 */ /* 0x000fca00078e0203 */
[----:B------:R-:W-:-:S04]  /*8c50*/  SHF.R.S32.HI R0, RZ, 0x1f, R3 ;  /* 0x0000001fff007819 */ /* 0x000fc80000011403 */
[----:B------:R-:W-:-:S04]  /*8c60*/  LEA.HI R0, R0, R3, RZ, 0x7 ;  /* 0x0000000300007211 */ /* 0x000fc800078f38ff */
[----:B------:R-:W-:-:S04]  /*8c70*/  SHF.R.S32.HI R0, RZ, 0x7, R0 ;  /* 0x00000007ff007819 */ /* 0x000fc80000011400 */
[----:B------:R-:W-:-:S04]  /*8c80*/  VIMNMX R125, R125, R0, PT ;  /* 0x000000007d7d7248 */ /* 0x000fc80003fe0100 */
[----:B------:R-:W-:Y:S01]  /*8c90*/  ISETP.GE.AND P1, PT, R125, 0x1, PT ;  /* 0x000000017d00780c */ /* 0x000fe20003f26270 */
[----:B------:R-:W-:-:S12]  /*8ca0*/  @P0 BRA `(.L_x_8898) ;  /* 0x00000000000c0947 */ /* 0x000fd80003800000 */
[----:B------:R-:W0:Y:S01]  /*8cb0*/  FENCE.VIEW.ASYNC.G ;  /* 0x00000000000073c6 */ /* 0x000e220000000100 */
[----:B------:R-:W-:Y:S05]  /*8cc0*/  WARPSYNC.ALL ;  /* 0x0000000000007948 */ /* 0x000fea0003800000 */
[----:B0-----:R-:W-:Y:S06]  /*8cd0*/  BAR.ARV 0xc, 0x180 ;  /* 0x0306000000007b1d */ /* 0x001fec0000002000 */
.L_x_8898:
        /* <DEDUP_REMOVED lines=13> */
[----:B0-----:R-:W-:Y:S01]  /*8db0*/  IADD3 R4, R3, 0xffffffe, RZ ;  /* 0x0ffffffe03047810 */ /* 0x001fe20007ffe0ff */
[----:B------:R-:W-:-:S05]  /*8dc0*/  IMAD.MOV R3, RZ, RZ, -R10 ;  /* 0x000000ffff037224 */ /* 0x000fca00078e0a0a */
        /* <DEDUP_REMOVED lines=15> */
[----:B------:R-:W-:-:S07]  /*8ec0*/  IMAD.MOV.U32 R88, RZ, RZ, R5 ;  /* 0x000000ffff587224 */ /* 0x000fce00078e0005 */
.L_x_8900:
[----:B------:R-:W-:Y:S05]  /*8ed0*/  BSYNC B0 ;  /* 0x0000000000007941 */ /* 0x000fea0003800000 */
.L_x_8899:
[-C--:B------:R-:W-:Y:S01]  /*8ee0*/  IMAD R191, R217, R88.reuse, RZ ;  /* 0x00000058d9bf7224 */ /* 0x080fe200078e02ff */
[----:B------:R-:W-:Y:S01]  /*8ef0*/  PLOP3.LUT P0, PT, PT, PT, PT, 0x80, 0x0 ;  /* 0x000000000000781c */ /* 0x000fe20003f0f070 */
[----:B------:R-:W-:Y:S01]  /*8f00*/  IMAD.MOV.U32 R0, RZ, RZ, RZ ;  /* 0x000000ffff007224 */ /* 0x000fe200078e00ff */
[----:B------:R-:W-:Y:S02]  /*8f10*/  MOV R3, RZ ;  /* 0x000000ff00037202 */ /* 0x000fe40000000f00 */
[----:B------:R-:W-:Y:S02]  /*8f20*/  CS2R R150, SRZ ;  /* 0x0000000000967805 */ /* 0x000fe4000001ff00 */
[----:B------:R-:W-:Y:S02]  /*8f30*/  VIADDMNMX R88, R191, R88, R125, PT ;  /* 0x00000058bf587246 */ /* 0x000fe4000380017d */
[----:B------:R-:W-:Y:S02]  /*8f40*/  CS2R R148, SRZ ;  /* 0x0000000000947805 */ /* 0x000fe4000001ff00 */
        /* <DEDUP_REMOVED lines=40> */
.L_x_9187:
[----:B01----:R-:W-:Y:S01]  /*91d0*/  LEA.HI R0, R189, R189, RZ, 0x1 ;  /* 0x000000bdbd007211 */ /* 0x003fe200078f08ff */
[----:B------:R-:W-:-:S03]  /*91e0*/  IMAD.U32 R3, RZ, RZ, UR44 ;  /* 0x0000002cff037e24 */ /* 0x000fc6000f8e00ff */
[----:B------:R-:W-:Y:S02]  /*91f0*/  LOP3.LUT R0, R0, 0x1e, RZ, 0xc0, !PT ;  /* 0x0000001e00007812 */ /* 0x000fe400078ec0ff */
[----:B------:R-:W-:-:S03]  /*9200*/  LOP3.LUT P0, RZ, R3, 0x3ff, RZ, 0xc0, !PT ;  /* 0x000003ff03ff7812 */ /* 0x000fc6000780c0ff */
[----:B------:R-:W-:Y:S01]  /*9210*/  IMAD.IADD R0, R189, 0x1, -R0 ;  /* 0x00000001bd007824 */ /* 0x000fe200078e0a00 */
[----:B------:R-:W-:-:S04]  /*9220*/  P2R R24, PR, RZ, 0x1 ;  /* 0x00000001ff187803 */ /* 0x000fc80000000000 */
        /* <DEDUP_REMOVED lines=20> */
.L_x_8903:
        /* <DEDUP_REMOVED lines=12> */
.L_x_8907:
[----:B-1----:R1:W2:Y:S02]  /*9430*/  SYNCS.PHASECHK.TRANS64.TRYWAIT P0, [R2+URZ+0x28800], R3 ;  /* 0x02880003020075a7 */ /* 0x0022a4000800017f */
[----:B--2---:R-:W-:Y:S05]  /*9440*/  @!P0 NANOSLEEP.SYNCS 0x989680 ;  /* 0x009896800000895d */ /* 0x004fea0003900000 */
[----:B------:R-:W2:Y:S02]  /*9450*/  @!P0 SYNCS.PHASECHK.TRANS64 P0, [R2+URZ+0x28800], R3 ;  /* 0x02880003020085a7 */ /* 0x000ea4000800007f */
[----:B--2---:R-:W-:Y:S05]  /*9460*/  @!P0 BRA `(.L_x_8907) ;  /* 0xfffffffc00f08947 */ /* 0x004fea000383ffff */
.L_x_8906:
[----:B------:R-:W-:Y:S05]  /*9470*/  BSYNC B0 ;  /* 0x0000000000007941 */ /* 0x000fea0003800000 */
.L_x_8905:
[----:B------:R-:W-:Y:S05]  /*9480*/  BRA `(.L_x_8908) ;  /* 0x0000004c00a07947 */ /* 0x000fea0003800000 */
.L_x_8904:
[----:B------:R-:W-:Y:S01]  /*9490*/  ISETP.NE.AND P0, PT, R24, RZ, PT ;  /* 0x000000ff1800720c */ /* 0x000fe20003f05270 */
[----:B------:R-:W-:Y:S01]  /*94a0*/  ULDC.64 UR4, c[0x0][0x3f8] ;  /* 0x0000fe0000047ab9 */ /* 0x000fe20000000a00 */
[----:B-----5:R-:W-:Y:S01]  /*94b0*/  SHF.R.S32.HI R0, RZ, 0x1f, R111 ;  /* 0x0000001fff007819 */ /* 0x020fe2000001146f */
[----:B------:R-:W-:Y:S01]  /*94c0*/  ULDC.64 UR6, c[0x0][0x408] ;  /* 0x0001020000067ab9 */ /* 0x000fe20000000a00 */
[----:B------:R-:W-:-:S04]  /*94d0*/  IMAD.WIDE.U32 R26, R111, UR4, RZ ;  /* 0x000000046f1a7c25 */ /* 0x000fc8000f8e00ff */
[C---:B------:R-:W-:Y:S02]  /*94e0*/  IMAD R4, R0.reuse, UR4, RZ ;  /* 0x0000000400047c24 */ /* 0x040fe4000f8e02ff */
[----:B------:R-:W-:Y:S02]  /*94f0*/  IMAD R0, R0, UR6, RZ ;  /* 0x0000000600007c24 */ /* 0x000fe4000f8e02ff */
[----:B------:R-:W-:-:S04]  /*9500*/  IMAD.WIDE.U32 R24, R111, UR6, RZ ;  /* 0x000000066f187c25 */ /* 0x000fc8000f8e00ff */
[C---:B------:R-:W-:Y:S02]  /*9510*/  IMAD R31, R111.reuse, UR7, R0 ;  /* 0x000000076f1f7c24 */ /* 0x040fe4000f8e0200 */
[----:B------:R-:W-:-:S03]  /*9520*/  IMAD R29, R111, UR5, R4 ;  /* 0x000000056f1d7c24 */ /* 0x000fc6000f8e0204 */
[----:B------:R-:W-:Y:S01]  /*9530*/  IADD3 R31, R31, R25, RZ ;  /* 0x000000191f1f7210 */ /* 0x000fe20007ffe0ff */
        /* <DEDUP_REMOVED lines=18> */
.L_x_8909:
        /* <DEDUP_REMOVED lines=39> */
.L_x_9193:
        /* <DEDUP_REMOVED lines=18> */
[C---:B----4-:R-:W-:Y:S02]  /*99f0*/  @!P4 IADD3 R12, P1, R14.reuse, R12, RZ ;  /* 0x0000000c0e0cc210 */ /* 0x050fe40007f3e0ff */
[-C--:B------:R-:W-:Y:S01]  /*9a00*/  @!P5 IADD3 R14, P3, R14, R15.reuse, RZ ;  /* 0x0000000f0e0ed210 */ /* 0x080fe20007f7e0ff */
[----:B-1----:R-:W-:Y:S01]  /*9a10*/  @!P4 IMAD.X R9, R0, 0x1, R13, P0 ;  /* 0x000000010009c824 */ /* 0x002fe200000e060d */
[----:B------:R-:W-:Y:S02]  /*9a20*/  @!P5 IADD3 R20, P2, R3, R15, RZ ;  /* 0x0000000f0314d210 */ /* 0x000fe40007f5e0ff */
[----:B------:R-:W-:-:S02]  /*9a30*/  CS2R R44, SRZ ;  /* 0x00000000002c7805 */ /* 0x000fc4000001ff00 */
[----:B------:R-:W-:Y:S01]  /*9a40*/  CS2R R46, SRZ ;  /* 0x00000000002e7805 */ /* 0x000fe2000001ff00 */
[----:B---3--:R-:W-:Y:S01]  /*9a50*/  @!P4 IMAD.X R13, R4, 0x1, R13, P1 ;  /* 0x00000001040dc824 */ /* 0x008fe200008e060d */
[----:B------:R-:W-:Y:S01]  /*9a60*/  @!P5 IADD3.X R21, R0, R11, RZ, P2, !PT ;  /* 0x0000000b0015d210 */ /* 0x000fe200017fe4ff */
[----:B------:R-:W-:Y:S01]  /*9a70*/  @!P5 IMAD.X R15, R4, 0x1, R11, P3 ;  /* 0x00000001040fd824 */ /* 0x000fe200018e060b */
[----:B------:R1:W5:Y:S04]  /*9a80*/  @!P4 LD.E.64 R44, desc[UR42][R8.64] ;  /* 0x0000002a082cc980 */ /* 0x000368000c101b00 */
[----:B------:R1:W5:Y:S04]  /*9a90*/  @!P5 LD.E.64 R38, desc[UR42][R20.64] ;  /* 0x0000002a1426d980 */ /* 0x000368000c101b00 */
[----:B------:R1:W5:Y:S04]  /*9aa0*/  @!P5 LD.E.64 R40, desc[UR42][R14.64] ;  /* 0x0000002a0e28d980 */ /* 0x000368000c101b00 */
[----:B------:R1:W5:Y:S02]  /*9ab0*/  @!P4 LD.E.64 R46, desc[UR42][R12.64] ;  /* 0x0000002a0c2ec980 */ /* 0x000364000c101b00 */
.L_x_8914:
[----:B------:R-:W-:Y:S05]  /*9ac0*/  BSYNC B1 ;  /* 0x0000000000017941 */ /* 0x000fea0003800000 */
.L_x_8913:
[----:B-1---5:R-:W-:Y:S01]  /*9ad0*/  IMAD.MOV.U32 R0, RZ, RZ, R46 ;  /* 0x000000ffff007224 */ /* 0x022fe200078e002e */
[----:B--2---:R-:W-:Y:S01]  /*9ae0*/  MOV R3, R47 ;  /* 0x0000002f00037202 */ /* 0x004fe20000000f00 */
[----:B------:R-:W-:Y:S01]  /*9af0*/  IMAD.MOV.U32 R8, RZ, RZ, R41 ;  /* 0x000000ffff087224 */ /* 0x000fe200078e0029 */
        /* <DEDUP_REMOVED lines=20> */
.L_x_9199:
        /* <DEDUP_REMOVED lines=17> */
[C---:B----4-:R-:W-:Y:S02]  /*9d50*/  @!P4 IADD3 R12, P1, R14.reuse, R12, RZ ;  /* 0x0000000c0e0cc210 */ /* 0x050fe40007f3e0ff */
[-C--:B------:R-:W-:Y:S02]  /*9d60*/  @!P5 IADD3 R20, P2, R3, R9.reuse, RZ ;  /* 0x000000090314d210 */ /* 0x080fe40007f5e0ff */
[----:B------:R-:W-:Y:S02]  /*9d70*/  @!P5 IADD3 R14, P3, R14, R9, RZ ;  /* 0x000000090e0ed210 */ /* 0x000fe40007f7e0ff */
[----:B------:R-:W-:-:S02]  /*9d80*/  CS2R R42, SRZ ;  /* 0x00000000002a7805 */ /* 0x000fc4000001ff00 */
[C---:B--2---:R-:W-:Y:S02]  /*9d90*/  @!P5 IADD3.X R21, R0.reuse, R15, RZ, P2, !PT ;  /* 0x0000000f0015d210 */ /* 0x044fe400017fe4ff */
[----:B------:R-:W-:Y:S01]  /*9da0*/  CS2R R34, SRZ ;  /* 0x0000000000227805 */ /* 0x000fe2000001ff00 */
[--C-:B------:R-:W-:Y:S02]  /*9db0*/  @!P4 IMAD.X R9, R0, 0x1, R11.reuse, P0 ;  /* 0x000000010009c824 */ /* 0x100fe400000e060b */
[C---:B0-----:R-:W-:Y:S01]  /*9dc0*/  @!P4 IMAD.X R13, R4.reuse, 0x1, R11, P1 ;  /* 0x00000001040dc824 */ /* 0x041fe200008e060b */
[----:B------:R0:W5:Y:S01]  /*9dd0*/  @!P5 LD.E.64 R32, desc[UR42][R20.64] ;  /* 0x0000002a1420d980 */ /* 0x000162000c101b00 */
[----:B------:R-:W-:-:S03]  /*9de0*/  @!P5 IMAD.X R15, R4, 0x1, R15, P3 ;  /* 0x00000001040fd824 */ /* 0x000fc600018e060f */
[----:B------:R0:W5:Y:S04]  /*9df0*/  @!P4 LD.E.64 R42, desc[UR42][R8.64] ;  /* 0x0000002a082ac980 */ /* 0x000168000c101b00 */
[----:B------:R0:W5:Y:S04]  /*9e00*/  @!P5 LD.E.64 R30, desc[UR42][R14.64] ;  /* 0x0000002a0e1ed980 */ /* 0x000168000c101b00 */
[----:B------:R0:W5:Y:S02]  /*9e10*/  @!P4 LD.E.64 R34, desc[UR42][R12.64] ;  /* 0x0000002a0c22c980 */ /* 0x000164000c101b00 */
.L_x_8917:
[----:B------:R-:W-:Y:S05]  /*9e20*/  BSYNC B1 ;  /* 0x0000000000017941 */ /* 0x000fea0003800000 */
.L_x_8916:
[----:B--2--5:R-:W-:Y:S01]  /*9e30*/  IMAD.MOV.U32 R0, RZ, RZ, R34 ;  /* 0x000000ffff007224 */ /* 0x024fe200078e0022 */
[----:B---3--:R-:W-:Y:S01]  /*9e40*/  MOV R3, R35 ;  /* 0x0000002300037202 */ /* 0x008fe20000000f00 */
[----:B0-----:R-:W-:Y:S01]  /*9e50*/  IMAD.MOV.U32 R4, RZ, RZ, R30 ;  /* 0x000000ffff047224 */ /* 0x001fe200078e001e */
[----:B------:R-:W-:Y:S01]  /*9e60*/  UMOV UR4, 0xffffffff ;  /* 0xffffffff00047882 */ /* 0x000fe20000000000 */
        /* <DEDUP_REMOVED lines=9> */
[----:B------:R-:W-:Y:S06]  /*9f00*/  BRA.DIV UR4, `(.L_x_8918) ;  /* 0x0000019204bc7947 */ /* 0x000fec000b800000 */
[----:B------:R0:W2:Y:S04]  /*9f10*/  SHFL.IDX PT, R0, R7, 0x2, 0x181f ;  /* 0x00581f0007007f89 */ /* 0x0000a800000e0000 */
[----:B------:R0:W3:Y:S04]  /*9f20*/  SHFL.IDX PT, R3, R6, 0x2, 0x181f ;  /* 0x00581f0006037f89 */ /* 0x0000e800000e0000 */
[----:B------:R0:W0:Y:S04]  /*9f30*/  SHFL.IDX PT, R4, R10, 0x2, 0x181f ;  /* 0x00581f000a047f89 */ /* 0x00002800000e0000 */
[----:B----4-:R4:W0:Y:S02]  /*9f40*/  SHFL.IDX PT, R14, R5, 0x2, 0x181f ;  /* 0x00581f00050e7f89 */ /* 0x01082400000e0000 */
.L_x_9205:
[----:B------:R-:W-:Y:S01]  /*9f50*/  VIADD R8, R56, 0x40 ;  /* 0x0000004038087836 */ /* 0x000fe20000000000 */
        /* <DEDUP_REMOVED lines=17> */
[C---:B0-----:R-:W-:Y:S02]  /*a070*/  @!P4 IADD3 R12, P1, R14.reuse, R12, RZ ;  /* 0x0000000c0e0cc210 */ /* 0x041fe40007f3e0ff */
[-C--:B------:R-:W-:Y:S02]  /*a080*/  @!P5 IADD3 R48, P2, R3, R9.reuse, RZ ;  /* 0x000000090330d210 */ /* 0x080fe40007f5e0ff */
[----:B------:R-:W-:Y:S02]  /*a090*/  @!P5 IADD3 R14, P3, R14, R9, RZ ;  /* 0x000000090e0ed210 */ /* 0x000fe40007f7e0ff */
[----:B------:R-:W-:-:S02]  /*a0a0*/  CS2R R28, SRZ ;  /* 0x00000000001c7805 */ /* 0x000fc4000001ff00 */
[C---:B--2---:R-:W-:Y:S02]  /*a0b0*/  @!P5 IADD3.X R49, R0.reuse, R15, RZ, P2, !PT ;  /* 0x0000000f0031d210 */ /* 0x044fe400017fe4ff */
        /* <DEDUP_REMOVED lines=8> */
.L_x_8920:
[----:B------:R-:W-:Y:S05]  /*a140*/  BSYNC B1 ;  /* 0x0000000000017941 */ /* 0x000fea0003800000 */
.L_x_8919:
[----:B0----5:R-:W-:Y:S01]  /*a150*/  IMAD.MOV.U32 R4, RZ, RZ, R24 ;  /* 0x000000ffff047224 */ /* 0x021fe200078e0018 */
[----:B---3--:R-:W-:Y:S01]  /*a160*/  MOV R3, R27 ;  /* 0x0000001b00037202 */ /* 0x008fe20000000f00 */
[----:B------:R-:W-:Y:S01]  /*a170*/  IMAD.MOV.U32 R8, RZ, RZ, R25 ;  /* 0x000000ffff087224 */ /* 0x000fe200078e0019 */
[----:B------:R-:W-:Y:S01]  /*a180*/  UMOV UR4, 0xffffffff ;  /* 0xffffffff00047882 */ /* 0x000fe20000000000 */
[----:B--2---:R-:W-:-:S03]  /*a190*/  IMAD.MOV.U32 R0, RZ, RZ, R26 ;  /* 0x000000ffff007224 */ /* 0x004fc600078e001a */
[----:B------:R-:W-:Y:S01]  /*a1a0*/  PRMT R37, R4, 0x5410, R8 ;  /* 0x0000541004257816 */ /* 0x000fe20000000008 */
[----:B------:R-:W-:Y:S01]  /*a1b0*/  IMAD.MOV.U32 R8, RZ, RZ, R21 ;  /* 0x000000ffff087224 */ /* 0x000fe200078e0015 */
[----:B------:R-:W-:Y:S01]  /*a1c0*/  PRMT R58, R0, 0x5410, R3 ;  /* 0x00005410003a7816 */ /* 0x000fe20000000003 */
[----:B------:R-:W-:Y:S01]  /*a1d0*/  IMAD.MOV.U32 R0, RZ, RZ, R28 ;  /* 0x000000ffff007224 */ /* 0x000fe200078e001c */
[----:B------:R-:W-:Y:S01]  /*a1e0*/  MOV R4, R20 ;  /* 0x0000001400047202 */ /* 0x000fe20000000f00 */
[----:B------:R-:W-:-:S03]  /*a1f0*/  IMAD.MOV.U32 R3, RZ, RZ, R29 ;  /* 0x000000ffff037224 */ /* 0x000fc600078e001d */
        /* <DEDUP_REMOVED lines=8> */
.L_x_9211:
        /* <DEDUP_REMOVED lines=16> */
[----:B------:R-:W-:Y:S02]  /*a380*/  @!P4 SHF.L.U64.HI R9, R18, 0x1, R19 ;  /* 0x000000011209c819 */ /* 0x000fe40000010213 */
[----:B------:R-:W-:Y:S02]  /*a390*/  @!P5 SHF.L.U32 R50, R185, 0x1, RZ ;  /* 0x00000001b932d819 */ /* 0x000fe400000006ff */
[C---:B---3--:R-:W-:Y:S02]  /*a3a0*/  @!P4 IADD3 R6, P0, R3.reuse, R48, RZ ;  /* 0x000000300306c210 */ /* 0x048fe40007f1e0ff */
[----:B------:R-:W-:Y:S02]  /*a3b0*/  @!P5 IADD3 R52, P2, R3, R50, RZ ;  /* 0x000000320334d210 */ /* 0x000fe40007f5e0ff */
[----:B------:R-:W-:Y:S01]  /*a3c0*/  @!P5 SHF.L.U64.HI R11, R185, 0x1, R235 ;  /* 0x00000001b90bd819 */ /* 0x000fe200000102eb */
[----:B--2---:R-:W-:Y:S01]  /*a3d0*/  @!P4 IMAD.X R7, R0, 0x1, R9, P0 ;  /* 0x000000010007c824 */ /* 0x004fe200000e0609 */
[----:B-1----:R-:W-:-:S02]  /*a3e0*/  @!P4 IADD3 R48, P1, R5, R48, RZ ;  /* 0x000000300530c210 */ /* 0x002fc40007f3e0ff */
[----:B------:R-:W-:Y:S01]  /*a3f0*/  @!P5 IADD3 R50, P3, R5, R50, RZ ;  /* 0x000000320532d210 */ /* 0x000fe20007f7e0ff */
[----:B------:R-:W-:Y:S01]  /*a400*/  @!P5 IMAD.X R53, R0, 0x1, R11, P2 ;  /* 0x000000010035d824 */ /* 0x000fe200010e060b */
[----:B------:R-:W-:Y:S01]  /*a410*/  CS2R R14, SRZ ;  /* 0x00000000000e7805 */ /* 0x000fe2000001ff00 */
[C---:B------:R-:W-:Y:S01]  /*a420*/  @!P4 IMAD.X R49, R4.reuse, 0x1, R9, P1 ;  /* 0x000000010431c824 */ /* 0x040fe200008e0609 */
[----:B------:R-:W-:Y:S01]  /*a430*/  CS2R R8, SRZ ;  /* 0x0000000000087805 */ /* 0x000fe2000001ff00 */
[----:B------:R-:W-:Y:S01]  /*a440*/  @!P5 IMAD.X R51, R4, 0x1, R11, P3 ;  /* 0x000000010433d824 */ /* 0x000fe200018e060b */
[----:B------:R-:W-:Y:S01]  /*a450*/  CS2R R10, SRZ ;  /* 0x00000000000a7805 */ /* 0x000fe2000001ff00 */
[----:B------:R0:W5:Y:S04]  /*a460*/  @!P5 LD.E.64 R12, desc[UR42][R52.64] ;  /* 0x0000002a340cd980 */ /* 0x000168000c101b00 */
[----:B------:R0:W5:Y:S04]  /*a470*/  @!P4 LD.E.64 R14, desc[UR42][R6.64] ;  /* 0x0000002a060ec980 */ /* 0x000168000c101b00 */
[----:B------:R0:W5:Y:S04]  /*a480*/  @!P5 LD.E.64 R10, desc[UR42][R50.64] ;  /* 0x0000002a320ad980 */ /* 0x000168000c101b00 */
[----:B------:R0:W5:Y:S02]  /*a490*/  @!P4 LD.E.64 R8, desc[UR42][R48.64] ;  /* 0x0000002a3008c980 */ /* 0x000164000c101b00 */
.L_x_8923:
[----:B------:R-:W-:Y:S05]  /*a4a0*/  BSYNC B1 ;  /* 0x0000000000017941 */ /* 0x000fea0003800000 */
.L_x_8922:
[----:B------:R-:W4:Y:S01]  /*a4b0*/  SYNCS.PHASECHK.TRANS64.TRYWAIT P0, [R2+URZ+0x28800], R67 ;  /* 0x02880043020075a7 */ /* 0x000f22000800017f */
[----:B-----5:R-:W-:Y:S01]  /*a4c0*/  IMAD.MOV.U32 R4, RZ, RZ, R9 ;  /* 0x000000ffff047224 */ /* 0x020fe200078e0009 */
[----:B--2---:R-:W-:Y:S01]  /*a4d0*/  MOV R0, R8 ;  /* 0x0000000800007202 */ /* 0x004fe20000000f00 */
[----:B-1----:R-:W-:Y:S01]  /*a4e0*/  IMAD.MOV.U32 R5, RZ, RZ, R14 ;  /* 0x000000ffff057224 */ /* 0x002fe200078e000e */
[----:B0-----:R-:W-:Y:S01]  /*a4f0*/  MOV R6, R15 ;  /* 0x0000000f00067202 */ /* 0x001fe20000000f00 */
[----:B------:R-:W-:Y:S01]  /*a500*/  BSSY B1, `(.L_x_8924) ;  /* 0x000000b000017945 */ /* 0x000fe20003800000 */
[----:B------:R-:W-:Y:S01]  /*a510*/  PRMT R49, R0, 0x5410, R4 ;  /* 0x0000541000317816 */ /* 0x000fe20000000004 */
[----:B------:R-:W-:Y:S01]  /*a520*/  IMAD.MOV.U32 R0, RZ, RZ, R10 ;  /* 0x000000ffff007224 */ /* 0x000fe200078e000a */
[----:B---3--:R-:W-:Y:S01]  /*a530*/  VIADDMNMX R3, R65, -R190, 0x80, PT ;  /* 0x0000008041037446 */ /* 0x008fe200038009be */
[----:B------:R-:W-:Y:S01]  /*a540*/  IMAD.MOV.U32 R4, RZ, RZ, R11 ;  /* 0x000000ffff047224 */ /* 0x000fe200078e000b */
[----:B------:R-:W-:Y:S01]  /*a550*/  PRMT R50, R5, 0x5410, R6 ;  /* 0x0000541005327816 */ /* 0x000fe20000000006 */
[----:B------:R-:W-:Y:S01]  /*a560*/  IMAD.MOV.U32 R5, RZ, RZ, R13 ;  /* 0x000000ffff057224 */ /* 0x000fe200078e000d */
[----:B------:R-:W-:-:S02]  /*a570*/  ISETP.GE.AND P1, PT, R22, R3, PT ;  /* 0x000000031600720c */ /* 0x000fc40003f26270 */
[----:B------:R-:W-:Y:S01]  /*a580*/  PRMT R0, R0, 0x5410, R4 ;  /* 0x0000541000007816 */ /* 0x000fe20000000004 */
[----:B------:R-:W-:Y:S01]  /*a590*/  IMAD.MOV.U32 R4, RZ, RZ, R12 ;  /* 0x000000ffff047224 */ /* 0x000fe200078e000c */
[----:B----4-:R-:W-:Y:S09]  /*a5a0*/  @!P0 BRA `(.L_x_8925) ;  /* 0x0000018c00f88947 */ /* 0x010ff20003800000 */
.L_x_9212:
[----:B------:R-:W-:Y:S05]  /*a5b0*/  BSYNC B1 ;  /* 0x0000000000017941 */ /* 0x000fea0003800000 */
.L_x_8924:
        /* <DEDUP_REMOVED lines=50> */
.L_x_8929:
[----:B------:R-:W-:Y:S05]  /*a8e0*/  BSYNC B2 ;  /* 0x0000000000027941 */ /* 0x000fea0003800000 */
.L_x_8928:
        /* <DEDUP_REMOVED lines=43> */
.L_x_8927:
[----:B------:R-:W-:Y:S05]  /*aba0*/  BSYNC B1 ;  /* 0x0000000000017941 */ /* 0x000fea0003800000 */
.L_x_8926:
        /* <DEDUP_REMOVED lines=50> */
.L_x_8933:
[----:B------:R-:W-:Y:S05]  /*aed0*/  BSYNC B2 ;  /* 0x0000000000027941 */ /* 0x000fea0003800000 */
.L_x_8932:
        /* <DEDUP_REMOVED lines=43> */
.L_x_8931:
[----:B------:R-:W-:Y:S05]  /*b190*/  BSYNC B1 ;  /* 0x0000000000017941 */ /* 0x000fea0003800000 */
.L_x_8930:
        /* <DEDUP_REMOVED lines=50> */
.L_x_8937:
[----:B------:R-:W-:Y:S05]  /*b4c0*/  BSYNC B2 ;  /* 0x0000000000027941 */ /* 0x000fea0003800000 */
.L_x_8936:
        /* <DEDUP_REMOVED lines=43> */
.L_x_8935:
[----:B------:R-:W-:Y:S05]  /*b780*/  BSYNC B1 ;  /* 0x0000000000017941 */ /* 0x000fea0003800000 */
.L_x_8934:
        /* <DEDUP_REMOVED lines=49> */
.L_x_8940:
[----:B------:R-:W-:Y:S05]  /*baa0*/  BSYNC B1 ;  /* 0x0000000000017941 */ /* 0x000fea0003800000 */
.L_x_8939:
[----:B------:R-:W-:Y:S05]  /*bab0*/  @P1 BRA `(.L_x_8938) ;  /* 0x0000002400f01947 */ /* 0x000fea0003800000 */
[----:B-1234-:R-:W1:Y:S01]  /*bac0*/  LDS.128 R4, [R203+0x7000] ;  /* 0x00700000cb047984 */ /* 0x01ee620000000c00 */
[----:B------:R-:W-:Y:S02]  /*bad0*/  SHF.R.U64 R24, R12, 0x10, R13 ;  /* 0x000000100c187819 */ /* 0x000fe4000000120d */
[----:B------:R-:W-:Y:S02]  /*bae0*/  SHF.R.U32.HI R14, RZ, 0x10, R11 ;  /* 0x00000010ff0e7819 */ /* 0x000fe4000001160b */
[----:B------:R-:W-:Y:S01]  /*baf0*/  SHF.R.U32.HI R12, RZ, 0x10, R13 ;  /* 0x00000010ff0c7819 */ /* 0x000fe2000001160d */
[----:B------:R-:W-:Y:S01]  /*bb00*/  HADD2.F32 R13, -RZ, R0.H0_H0 ;  /* 0x20000000ff0d7230 */ /* 0x000fe20000004100 */
        /* <DEDUP_REMOVED lines=14> */
[C---:B------:R-:W-:Y:S01]  /*bbf0*/  FMUL.FTZ R10, R4.reuse, R13 ;  /* 0x0000000d040a7220 */ /* 0x040fe20000410000 */
[--C-:B------:R-:W-:Y:S02]  /*bc00*/  HADD2.F32 R6, -RZ, R5.reuse.H0_H0 ;  /* 0x20000005ff067230 */ /* 0x100fe40000004100 */
[----:B------:R-:W-:Y:S01]  /*bc10*/  FFMA.FTZ R15, R9, R14, R15 ;  /* 0x0000000e090f7223 */ /* 0x000fe2000001000f */
[----:B------:R-:W-:Y:S01]  /*bc20*/  FMUL.FTZ R12, R4, R11 ;  /* 0x0000000b040c7220 */ /* 0x000fe20000410000 */
[----:B------:R-:W-:-:S02]  /*bc30*/  HADD2.F32 R5, -RZ, R5.H1_H1 ;  /* 0x30000005ff057230 */ /* 0x000fc40000004100 */
[C---:B------:R-:W-:Y:S01]  /*bc40*/  FFMA.FTZ R10, R3.reuse, R11, -R10 ;  /* 0x0000000b030a7223 */ /* 0x040fe2000001080a */
[----:B------:R-:W-:Y:S02]  /*bc50*/  HADD2.F32 R9, -RZ, R0.H1_H1 ;  /* 0x30000000ff097230 */ /* 0x000fe40000004100 */
[----:B------:R-:W-:Y:S01]  /*bc60*/  FFMA.FTZ R3, R3, R13, R12 ;  /* 0x0000000d03037223 */ /* 0x000fe2000001000c */
[----:B------:R-:W-:Y:S02]  /*bc70*/  HADD2.F32 R4, -RZ, R21.H0_H0 ;  /* 0x20000015ff047230 */ /* 0x000fe40000004100 */
[----:B------:R-:W-:Y:S02]  /*bc80*/  HADD2.F32 R0, -RZ, R24.H0_H0 ;  /* 0x20000018ff007230 */ /* 0x000fe40000004100 */
[C---:B------:R-:W-:Y:S01]  /*bc90*/  FMUL.FTZ R12, R8.reuse, R9 ;  /* 0x00000009080c7220 */ /* 0x040fe20000410000 */
[----:B------:R-:W-:Y:S01]  /*bca0*/  FMUL.FTZ R8, R8, R48 ;  /* 0x0000003008087220 */ /* 0x000fe20000410000 */
[C---:B------:R-:W-:Y:S01]  /*bcb0*/  FMUL.FTZ R11, R5.reuse, R4 ;  /* 0x00000004050b7220 */ /* 0x040fe20000410000 */
[----:B------:R-:W-:Y:S01]  /*bcc0*/  FMUL.FTZ R13, R5, R0 ;  /* 0x00000000050d7220 */ /* 0x000fe20000410000 */
[----:B------:R-:W-:-:S02]  /*bcd0*/  FFMA.FTZ R12, R7, R48, -R12 ;  /* 0x00000030070c7223 */ /* 0x000fc4000001080c */
[C---:B------:R-:W-:Y:S01]  /*bce0*/  FFMA.FTZ R5, R6.reuse, R0, -R11 ;  /* 0x0000000006057223 */ /* 0x040fe2000001080b */
[----:B------:R-:W-:Y:S01]  /*bcf0*/  FFMA.FTZ R9, R7, R9, R8 ;  /* 0x0000000907097223 */ /* 0x000fe20000010008 */
[----:B------:R-:W-:Y:S01]  /*bd00*/  FFMA.FTZ R0, R6, R4, R13 ;  /* 0x0000000406007223 */ /* 0x000fe2000001000d */
[----:B------:R-:W-:Y:S02]  /*bd10*/  F2FP.F16.F32.PACK_AB R7, R15, R20 ;  /* 0x000000140f07723e */ /* 0x000fe400000000ff */
[----:B------:R-:W-:Y:S02]  /*bd20*/  F2FP.F16.F32.PACK_AB R4, R3, R10 ;  /* 0x0000000a0304723e */ /* 0x000fe400000000ff */
[----:B------:R-:W-:Y:S02]  /*bd30*/  F2FP.F16.F32.PACK_AB R6, R9, R12 ;  /* 0x0000000c0906723e */ /* 0x000fe400000000ff */
[----:B------:R-:W-:-:S05]  /*bd40*/  F2FP.F16.F32.PACK_AB R5, R0, R5 ;  /* 0x000000050005723e */ /* 0x000fca00000000ff */
[----:B------:R1:W-:Y:S01]  /*bd50*/  STS.128 [R203+0x7000], R4 ;  /* 0x00700004cb007388 */ /* 0x0003e20000000c00 */
[----:B------:R-:W-:Y:S05]  /*bd60*/  BRA `(.L_x_8938) ;  /* 0x0000002400447947 */ /* 0x000fea0003800000 */
.L_x_8911:
        /* <DEDUP_REMOVED lines=39> */
[----:B------:R-:W-:-:S03]  /*bfe0*/  @!P1 IMAD.MOV.U32 R8, RZ, RZ, R4 ;  /* 0x000000ffff089224 */ /* 0x000fc600078e0004 */
[----:B------:R-:W-:-:S06]  /*bff0*/  @!P1 MOV R9, R7 ;  /* 0x0000000700099202 */ /* 0x000fcc0000000f00 */
[----:B------:R-:W2:Y:S01]  /*c000*/  @!P1 LD.E.128 R8, desc[UR42][R8.64] ;  /* 0x0000002a08089980 */ /* 0x000ea2000c101d00 */
[----:B---3--:R-:W-:-:S05]  /*c010*/  @!P1 IADD3 R14, P2, R14, R21, RZ ;  /* 0x000000150e0e9210 */ /* 0x008fca0007f5e0ff */
[----:B----4-:R-:W-:Y:S02]  /*c020*/  @!P1 IMAD.X R5, R5, 0x1, R6, P2 ;  /* 0x0000000105059824 */ /* 0x010fe400010e0606 */
[----:B------:R-:W-:-:S06]  /*c030*/  @!P1 IMAD.MOV.U32 R4, RZ, RZ, R14 ;  /* 0x000000ffff049224 */ /* 0x000fcc00078e000e */
        /* <DEDUP_REMOVED lines=10> */
[----:B------:R-:W-:Y:S01]  /*c0e0*/  @!P1 IMAD.MOV.U32 R48, RZ, RZ, R10 ;  /* 0x000000ffff309224 */ /* 0x000fe200078e000a */
[----:B------:R-:W-:Y:S01]  /*c0f0*/  MOV R0, R46 ;  /* 0x0000002e00007202 */ /* 0x000fe20000000f00 */
[----:B------:R-:W-:Y:S01]  /*c100*/  IMAD.MOV.U32 R12, RZ, RZ, R47 ;  /* 0x000000ffff0c7224 */ /* 0x000fe200078e002f */
[----:B------:R0:W4:Y:S01]  /*c110*/  SHFL.IDX PT, R9, R33, 0x1, 0x181f ;  /* 0x00381f0021097f89 */ /* 0x00012200000e0000 */
[----:B------:R-:W-:Y:S01]  /*c120*/  @!P1 IMAD.MOV.U32 R49, RZ, RZ, R11 ;  /* 0x000000ffff319224 */ /* 0x000fe200078e000b */
[----:B------:R-:W-:Y:S01]  /*c130*/  PRMT R64, R64, 0x5410, R0 ;  /* 0x0000541040407816 */ /* 0x000fe20000000000 */
[----:B------:R-:W-:Y:S01]  /*c140*/  IMAD.MOV.U32 R10, RZ, RZ, R48 ;  /* 0x000000ffff0a7224 */ /* 0x000fe200078e0030 */
[----:B------:R0:W0:Y:S01]  /*c150*/  SHFL.IDX PT, R0, R35, 0x1, 0x181f ;  /* 0x00381f0023007f89 */ /* 0x00002200000e0000 */
[----:B------:R-:W-:Y:S01]  /*c160*/  PRMT R67, R12, 0x7610, R67 ;  /* 0x000076100c437816 */ /* 0x000fe20000000043 */
[----:B---3--:R-:W-:Y:S01]  /*c170*/  @!P1 IMAD.MOV.U32 R44, RZ, RZ, R4 ;  /* 0x000000ffff2c9224 */ /* 0x008fe200078e0004 */
[----:B------:R-:W-:Y:S01]  /*c180*/  MOV R11, R49 ;  /* 0x00000031000b7202 */ /* 0x000fe20000000f00 */
[----:B------:R-:W-:-:S02]  /*c190*/  @!P1 IMAD.MOV.U32 R45, RZ, RZ, R5 ;  /* 0x000000ffff2d9224 */ /* 0x000fc400078e0005 */
[----:B------:R-:W-:Y:S01]  /*c1a0*/  @!P1 IMAD.MOV.U32 R50, RZ, RZ, R6 ;  /* 0x000000ffff329224 */ /* 0x000fe200078e0006 */
[----:B------:R-:W-:Y:S01]  /*c1b0*/  MOV R4, R44 ;  /* 0x0000002c00047202 */ /* 0x000fe20000000f00 */
[----:B------:R-:W-:Y:S01]  /*c1c0*/  @!P1 IMAD.MOV.U32 R51, RZ, RZ, R7 ;  /* 0x000000ffff339224 */ /* 0x000fe200078e0007 */
[----:B------:R-:W-:Y:S01]  /*c1d0*/  PRMT R37, R10, 0x5410, R11 ;  /* 0x000054100a257816 */ /* 0x000fe2000000000b */
[----:B------:R-:W-:Y:S02]  /*c1e0*/  IMAD.MOV.U32 R5, RZ, RZ, R45 ;  /* 0x000000ffff057224 */ /* 0x000fe400078e002d */
[----:B------:R-:W-:Y:S02]  /*c1f0*/  IMAD.MOV.U32 R6, RZ, RZ, R50 ;  /* 0x000000ffff067224 */ /* 0x000fe400078e0032 */
[----:B------:R-:W-:Y:S01]  /*c200*/  IMAD.MOV.U32 R7, RZ, RZ, R51 ;  /* 0x000000ffff077224 */ /* 0x000fe200078e0033 */
[----:B------:R-:W-:Y:S02]  /*c210*/  PRMT R67, R67, 0x5410, R5 ;  /* 0x0000541043437816 */ /* 0x000fe40000000005 */
[----:B------:R-:W-:-:S02]  /*c220*/  PRMT R66, R6, 0x5410, R4 ;  /* 0x0000541006427816 */ /* 0x000fc40000000004 */
[----:B-12-4-:R-:W-:-:S07]  /*c230*/  PRMT R64, R7, 0x7610, R64 ;  /* 0x0000761007407816 */ /* 0x016fce0000000040 */
.L_x_9222:
        /* <DEDUP_REMOVED lines=11> */
[C---:B------:R-:W-:Y:S02]  /*c2f0*/  SHF.L.U32 R15, R16.reuse, 0x1, RZ ;  /* 0x00000001100f7819 */ /* 0x040fe400000006ff */
[----:B------:R-:W-:Y:S02]  /*c300*/  SHF.L.U64.HI R6, R16, 0x1, R17 ;  /* 0x0000000110067819 */ /* 0x000fe40000010211 */
[-C--:B------:R-:W-:Y:S02]  /*c310*/  IADD3 R4, P1, R8, R15.reuse, RZ ;  /* 0x0000000f08047210 */ /* 0x080fe40007f3e0ff */
[----:B------:R-:W-:-:S03]  /*c320*/  IADD3 R14, P2, R14, R15, RZ ;  /* 0x0000000f0e0e7210 */ /* 0x000fc60007f5e0ff */
[--C-:B0-----:R-:W-:Y:S02]  /*c330*/  IMAD.X R5, R0, 0x1, R6.reuse, P1 ;  /* 0x0000000100057824 */ /* 0x101fe400008e0606 */
[----:B------:R-:W-:-:S04]  /*c340*/  IMAD.X R15, R9, 0x1, R6, P2 ;  /* 0x00000001090f7824 */ /* 0x000fc800010e0606 */
[----:B------:R-:W5:Y:S04]  /*c350*/  LD.E.128 R4, desc[UR42][R4.64] ;  /* 0x0000002a04047980 */ /* 0x000f68000c101d00 */
[----:B------:R1:W5:Y:S02]  /*c360*/  LD.E.128 R24, desc[UR42][R14.64] ;  /* 0x0000002a0e187980 */ /* 0x000364000c101d00 */
.L_x_8943:
[----:B------:R-:W-:Y:S05]  /*c370*/  BSYNC B1 ;  /* 0x0000000000017941 */ /* 0x000fea0003800000 */
.L_x_8942:
        /* <DEDUP_REMOVED lines=20> */
[C---:B------:R-:W-:Y:S01]  /*c4c0*/  @!P1 IMAD.SHL.U32 R21, R16.reuse, 0x2, RZ ;  /* 0x0000000210159824 */ /* 0x040fe200078e00ff */
[----:B------:R-:W-:-:S04]  /*c4d0*/  @!P1 SHF.L.U64.HI R29, R16, 0x1, R17 ;  /* 0x00000001101d9819 */ /* 0x000fc80000010211 */
        /* <DEDUP_REMOVED lines=13> */
[----:B--2---:R-:W-:Y:S01]  /*c5b0*/  @!P1 MOV R20, R8 ;  /* 0x0000000800149202 */ /* 0x004fe20000000f00 */
[----:B------:R-:W-:Y:S01]  /*c5c0*/  @!P1 IMAD.MOV.U32 R21, RZ, RZ, R9 ;  /* 0x000000ffff159224 */ /* 0x000fe200078e0009 */
[----:B------:R-:W-:Y:S01]  /*c5d0*/  @!P1 MOV R39, R11 ;  /* 0x0000000b00279202 */ /* 0x000fe20000000f00 */
[----:B------:R-:W-:Y:S02]  /*c5e0*/  @!P1 IMAD.MOV.U32 R38, RZ, RZ, R10 ;  /* 0x000000ffff269224 */ /* 0x000fe400078e000a */
[----:B------:R-:W-:-:S02]  /*c5f0*/  IMAD.MOV.U32 R0, RZ, RZ, R20 ;  /* 0x000000ffff007224 */ /* 0x000fc400078e0014 */
[----:B------:R-:W-:Y:S02]  /*c600*/  IMAD.MOV.U32 R12, RZ, RZ, R21 ;  /* 0x000000ffff0c7224 */ /* 0x000fe400078e0015 */
[----:B------:R-:W-:Y:S02]  /*c610*/  IMAD.MOV.U32 R8, RZ, RZ, R38 ;  /* 0x000000ffff087224 */ /* 0x000fe400078e0026 */
[----:B------:R-:W-:Y:S01]  /*c620*/  IMAD.MOV.U32 R9, RZ, RZ, R39 ;  /* 0x000000ffff097224 */ /* 0x000fe200078e0027 */
[----:B------:R-:W-:Y:S01]  /*c630*/  PRMT R59, R0, 0x5410, R12 ;  /* 0x00005410003b7816 */ /* 0x000fe2000000000c */
[----:B---3--:R-:W-:Y:S01]  /*c640*/  @!P1 IMAD.MOV.U32 R40, RZ, RZ, R28 ;  /* 0x000000ffff289224 */ /* 0x008fe200078e001c */
[----:B------:R2:W3:Y:S01]  /*c650*/  SHFL.IDX PT, R0, R35, 0x3, 0x181f ;  /* 0x00781f0023007f89 */ /* 0x0004e200000e0000 */
[----:B------:R-:W-:Y:S01]  /*c660*/  @!P1 IMAD.MOV.U32 R41, RZ, RZ, R29 ;  /* 0x000000ffff299224 */ /* 0x000fe200078e001d */
[----:B------:R-:W-:Y:S01]  /*c670*/  @!P1 MOV R42, R30 ;  /* 0x0000001e002a9202 */ /* 0x000fe20000000f00 */
[----:B------:R-:W-:Y:S01]  /*c680*/  @!P1 IMAD.MOV.U32 R43, RZ, RZ, R31 ;  /* 0x000000ffff2b9224 */ /* 0x000fe200078e001f */
[----:B------:R-:W-:Y:S01]  /*c690*/  PRMT R52, R8, 0x5410, R9 ;  /* 0x0000541008347816 */ /* 0x000fe20000000009 */
[----:B------:R-:W-:-:S02]  /*c6a0*/  IMAD.MOV.U32 R8, RZ, RZ, R40 ;  /* 0x000000ffff087224 */ /* 0x000fc400078e0028 */
[----:B------:R-:W-:Y:S01]  /*c6b0*/  IMAD.MOV.U32 R9, RZ, RZ, R41 ;  /* 0x000000ffff097224 */ /* 0x000fe200078e0029 */
[----:B------:R-:W-:Y:S01]  /*c6c0*/  MOV R11, R43 ;  /* 0x0000002b000b7202 */ /* 0x000fe20000000f00 */
[----:B------:R-:W-:-:S03]  /*c6d0*/  IMAD.MOV.U32 R10, RZ, RZ, R42 ;  /* 0x000000ffff0a7224 */ /* 0x000fc600078e002a */
[----:B------:R-:W-:Y:S02]  /*c6e0*/  PRMT R62, R8, 0x5410, R9 ;  /* 0x00005410083e7816 */ /* 0x000fe40000000009 */
[----:B------:R-:W-:Y:S02]  /*c6f0*/  CS2R R8, SRZ ;  /* 0x0000000000087805 */ /* 0x000fe4000001ff00 */
[----:B012-4-:R-:W-:-:S07]  /*c700*/  PRMT R63, R10, 0x5410, R11 ;  /* 0x000054100a3f7816 */ /* 0x017fce000000000b */
.L_x_9232:
[----:B------:R-:W-:Y:S01]  /*c710*/  VIADD R56, R56, 0x60 ;  /* 0x0000006038387836 */ /* 0x000fe20000000000 */
[----:B------:R-:W-:Y:S01]  /*c720*/  LEA.HI R10, R215, R215, RZ, 0x1 ;  /* 0x000000d7d70a7211 */ /* 0x000fe200078f08ff */
[----:B------:R-:W-:Y:S01]  /*c730*/  BSSY B1, `(.L_x_8945) ;  /* 0x0000015000017945 */ /* 0x000fe20003800000 */
[----:B------:R-:W-:Y:S02]  /*c740*/  CS2R R12, SRZ ;  /* 0x00000000000c7805 */ /* 0x000fe4000001ff00 */
[----:B------:R-:W-:Y:S02]  /*c750*/  CS2R R14, SRZ ;  /* 0x00000000000e7805 */ /* 0x000fe4000001ff00 */
[----:B------:R-:W-:Y:S02]  /*c760*/  ISETP.GE.AND P1, PT, R56, R3, PT ;  /* 0x000000033800720c */ /* 0x000fe40003f26270 */
[----:B------:R-:W-:-:S05]  /*c770*/  LOP3.LUT R10, R10, 0xfffffffe, RZ, 0xc0, !PT ;  /* 0xfffffffe0a0a7812 */ /* 0x000fca00078ec0ff */
[----:B------:R-:W-:Y:S01]  /*c780*/  IMAD.IADD R29, R215, 0x1, -R10 ;  /* 0x00000001d71d7824 */ /* 0x000fe200078e0a0a */
[----:B------:R-:W-:-:S04]  /*c790*/  CS2R R10, SRZ ;  /* 0x00000000000a7805 */ /* 0x000fc8000001ff00 */
[----:B------:R-:W-:Y:S01]  /*c7a0*/  SHF.L.U32 R29, R29, 0x1f, RZ ;  /* 0x0000001f1d1d7819 */ /* 0x000fe200000006ff */
[----:B------:R-:W-:Y:S06]  /*c7b0*/  @P1 BRA `(.L_x_8946) ;  /* 0x0000000000301947 */ /* 0x000fec0003800000 */
        /* <DEDUP_REMOVED lines=8> */
[----:B---3--:R-:W-:Y:S01]  /*c840*/  IMAD.X R13, R0, 0x1, R9, P1 ;  /* 0x00000001000d7824 */ /* 0x008fe200008e0609 */
[----:B------:R-:W-:-:S05]  /*c850*/  IADD3.X R9, R33, R9, RZ, P2, !PT ;  /* 0x0000000921097210 */ /* 0x000fca00017fe4ff */
[----:B------:R-:W5:Y:S04]  /*c860*/  LD.E.128 R12, desc[UR42][R12.64] ;  /* 0x0000002a0c0c7980 */ /* 0x000f68000c101d00 */
[----:B------:R-:W5:Y:S02]  /*c870*/  LD.E.128 R8, desc[UR42][R8.64] ;  /* 0x0000002a08087980 */ /* 0x000f64000c101d00 */
.L_x_8946:
[----:B------:R-:W-:Y:S05]  /*c880*/  BSYNC B1 ;  /* 0x0000000000017941 */ /* 0x000fea0003800000 */
.L_x_8945:
[----:B------:R-:W0:Y:S01]  /*c890*/  SYNCS.PHASECHK.TRANS64.TRYWAIT P4, [R2+URZ+0x28800], R29 ;  /* 0x0288001d020075a7 */ /* 0x000e22000808017f */
[----:B------:R-:W-:Y:S01]  /*c8a0*/  VIADDMNMX R3, R3, -R190, 0x80, PT ;  /* 0x0000008003037446 */ /* 0x000fe200038009be */
[----:B---3-5:R-:W-:Y:S01]  /*c8b0*/  IMAD.MOV.U32 R0, RZ, RZ, R8 ;  /* 0x000000ffff007224 */ /* 0x028fe200078e0008 */
        /* <DEDUP_REMOVED lines=15> */
[----:B0-----:R-:W-:Y:S06]  /*c9b0*/  @!P4 BRA `(.L_x_8948) ;  /* 0x0000017400c8c947 */ /* 0x001fec0003800000 */
.L_x_9233:
[----:B------:R-:W-:Y:S05]  /*c9c0*/  BSYNC B1 ;  /* 0x0000000000017941 */ /* 0x000fea0003800000 */
.L_x_8947:
[----:B------:R-:W-:Y:S04]  /*c9d0*/  BSSY B1, `(.L_x_8949) ;  /* 0x0000062000017945 */ /* 0x000fe80003800000 */
[----:B------:R-:W-:Y:S05]  /*c9e0*/  @P3 BRA `(.L_x_8950) ;  /* 0x0000000400803947 */ /* 0x000fea0003800000 */
[----:B------:R-:W-:Y:S01]  /*c9f0*/  LEA.HI R28, R54, R207, RZ, 0x1d ;  /* 0x000000cf361c7211 */ /* 0x000fe200078fe8ff */
[--C-:B------:R-:W-:Y:S01]  /*ca00*/  HADD2.F32 R69, -RZ, R67.reuse.H0_H0 ;  /* 0x20000043ff457230 */ /* 0x100fe20000004100 */
[----:B------:R-:W-:Y:S01]  /*ca10*/  SHF.L.U32 R30, R22, 0x6, RZ ;  /* 0x00000006161e7819 */ /* 0x000fe200000006ff */
[----:B------:R-:W-:Y:S01]  /*ca20*/  HADD2.F32 R67, -RZ, R67.H1_H1 ;  /* 0x30000043ff437230 */ /* 0x000fe20000004100 */
[----:B------:R-:W-:Y:S01]  /*ca30*/  SHF.R.S32.HI R31, RZ, 0x1f, R28 ;  /* 0x0000001fff1f7819 */ /* 0x000fe2000001141c */
[----:B0-----:R-:W-:Y:S01]  /*ca40*/  IMAD.SHL.U32 R29, R28, 0x8, RZ ;  /* 0x000000081c1d7824 */ /* 0x001fe200078e00ff */
[----:B------:R-:W-:Y:S02]  /*ca50*/  SHF.R.U64 R79, R48, 0x10, R49 ;  /* 0x00000010304f7819 */ /* 0x000fe40000001231 */
[----:B------:R-:W-:Y:S02]  /*ca60*/  LEA.HI R31, R31, R28, RZ, 0x3 ;  /* 0x0000001c1f1f7211 */ /* 0x000fe400078f18ff */
[----:B------:R-:W-:-:S02]  /*ca70*/  LOP3.LUT R29, R29, 0x38, RZ, 0xc0, !PT ;  /* 0x000000381d1d7812 */ /* 0x000fc400078ec0ff */
[--C-:B------:R-:W-:Y:S01]  /*ca80*/  SHF.R.U32.HI R70, RZ, 0x10, R45.reuse ;  /* 0x00000010ff467819 */ /* 0x100fe2000001162d */
[----:B------:R-:W-:Y:S01]  /*ca90*/  IMAD.SHL.U32 R31, R31, 0x400, RZ ;  /* 0x000004001f1f7824 */ /* 0x000fe200078e00ff */
[----:B------:R-:W-:Y:S02]  /*caa0*/  LOP3.LUT R28, R29, 0x1c0, R30, 0xf8, !PT ;  /* 0x000001c01d1c7812 */ /* 0x000fe400078ef81e */
[----:B------:R-:W-:Y:S01]  /*cab0*/  SHF.R.U64 R77, R44, 0x10, R45 ;  /* 0x000000102c4d7819 */ /* 0x000fe2000000122d */
[----:B------:R-:W-:Y:S01]  /*cac0*/  HADD2.F32 R70, -RZ, R70.H0_H0 ;  /* 0x20000046ff467230 */ /* 0x000fe20000004100 */
[----:B------:R-:W-:Y:S02]  /*cad0*/  LOP3.LUT R32, R28, R201, RZ, 0x3c, !PT ;  /* 0x000000c91c207212 */ /* 0x000fe400078e3cff */
[----:B------:R-:W-:Y:S02]  /*cae0*/  LOP3.LUT R33, R31, 0x7fffe000, RZ, 0xc0, !PT ;  /* 0x7fffe0001f217812 */ /* 0x000fe400078ec0ff */
[----:B------:R-:W0:Y:S01]  /*caf0*/  LDS.128 R28, [R203] ;  /* 0x00000000cb1c7984 */ /* 0x000e220000000c00 */
[----:B------:R-:W-:-:S02]  /*cb00*/  SHF.R.U32.HI R68, RZ, 0x10, R47 ;  /* 0x00000010ff447819 */ /* 0x000fc4000001162f */
[----:B------:R-:W-:Y:S02]  /*cb10*/  IADD3 R33, R32, R33, R202 ;  /* 0x0000002120217210 */ /* 0x000fe40007ffe0ca */
[----:B------:R-:W-:Y:S02]  /*cb20*/  SHF.R.U32.HI R78, RZ, 0x10, R49 ;  /* 0x00000010ff4e7819 */ /* 0x000fe40000011631 */
[--C-:B------:R-:W-:Y:S01]  /*cb30*/  SHF.R.U64 R76, R50, 0x10, R51.reuse ;  /* 0x00000010324c7819 */ /* 0x100fe20000001233 */
[----:B------:R-:W-:Y:S01]  /*cb40*/  IMAD R65, R33, 0x2, R2 ;  /* 0x0000000221417824 */ /* 0x000fe200078e0202 */
[----:B------:R-:W-:Y:S02]  /*cb50*/  SHF.R.U32.HI R75, RZ, 0x10, R51 ;  /* 0x00000010ff4b7819 */ /* 0x000fe40000011633 */
[----:B------:R-:W-:Y:S02]  /*cb60*/  SHF.R.U64 R80, R46, 0x10, R47 ;  /* 0x000000102e507819 */ /* 0x000fe4000000122f */
[----:B------:R-:W1:Y:S01]  /*cb70*/  LDS.128 R32, [R65+0x10400] ;  /* 0x0104000041207984 */ /* 0x000e620000000c00 */
[----:B0-----:R-:W-:-:S02]  /*cb80*/  HADD2.F32 R44, -RZ, R29.H0_H0 ;  /* 0x2000001dff2c7230 */ /* 0x001fc40000004100 */
[----:B------:R-:W-:Y:S02]  /*cb90*/  HADD2.F32 R45, -RZ, R29.H1_H1 ;  /* 0x3000001dff2d7230 */ /* 0x000fe40000004100 */
[----:B------:R-:W-:Y:S02]  /*cba0*/  HADD2.F32 R29, -RZ, R28.H0_H0 ;  /* 0x2000001cff1d7230 */ /* 0x000fe40000004100 */
[----:B------:R-:W-:Y:S02]  /*cbb0*/  HADD2.F32 R46, -RZ, R30.H0_H0 ;  /* 0x2000001eff2e7230 */ /* 0x000fe40000004100 */
[--C-:B------:R-:W-:Y:S02]  /*cbc0*/  HADD2.F32 R47, -RZ, R31.reuse.H0_H0 ;  /* 0x2000001fff2f7230 */ /* 0x100fe40000004100 */
[----:B------:R-:W-:Y:S02]  /*cbd0*/  HADD2.F32 R31, -RZ, R31.H1_H1 ;  /* 0x3000001fff1f7230 */ /* 0x000fe40000004100 */
        /* <DEDUP_REMOVED lines=12> */
[----:B------:R-:W-:Y:S02]  /*cca0*/  HADD2.F32 R44, -RZ, R64.H1_H1 ;  /* 0x30000040ff2c7230 */ /* 0x000fe40000004100 */
[----:B------:R-:W-:Y:S01]  /*ccb0*/  FFMA.FTZ R72, R45, R48, -R72 ;  /* 0x000000302d487223 */ /* 0x000fe20000010848 */
[----:B------:R-:W-:Y:S02]  /*ccc0*/  HADD2.F32 R50, -RZ, R34.H0_H0 ;  /* 0x20000022ff327230 */ /* 0x000fe40000004100 */
[C---:B------:R-:W-:Y:S01]  /*ccd0*/  FMUL.FTZ R48, R33.reuse, R68 ;  /* 0x0000004421307220 */ /* 0x040fe20000410000 */
[----:B------:R-:W-:Y:S02]  /*cce0*/  HADD2.F32 R49, -RZ, R66.H0_H0 ;  /* 0x20000042ff317230 */ /* 0x000fe40000004100 */
[----:B------:R-:W-:Y:S01]  /*ccf0*/  FMUL.FTZ R67, R33, R44 ;  /* 0x0000002c21437220 */ /* 0x000fe20000410000 */
[----:B------:R-:W-:-:S02]  /*cd00*/  HADD2.F32 R33, -RZ, R37.H0_H0 ;  /* 0x20000025ff217230 */ /* 0x000fc40000004100 */
[----:B------:R-:W-:Y:S01]  /*cd10*/  FFMA.FTZ R74, R45, R70, R74 ;  /* 0x000000462d4a7223 */ /* 0x000fe2000001004a */
[----:B------:R-:W-:Y:S02]  /*cd20*/  HADD2.F32 R51, -RZ, R35.H0_H0 ;  /* 0x20000023ff337230 */ /* 0x000fe40000004100 */
[C---:B------:R-:W-:Y:S01]  /*cd30*/  FFMA.FTZ R45, R29.reuse, R44, -R48 ;  /* 0x0000002c1d2d7223 */ /* 0x040fe20000010830 */
[----:B------:R-:W-:Y:S02]  /*cd40*/  HADD2.F32 R64, -RZ, R64.H0_H0 ;  /* 0x20000040ff407230 */ /* 0x000fe40000004100 */
[----:B------:R-:W-:Y:S01]  /*cd50*/  FFMA.FTZ R67, R29, R68, R67 ;  /* 0x000000441d437223 */ /* 0x000fe20000010043 */
[----:B------:R-:W-:Y:S02]  /*cd60*/  HADD2.F32 R44, -RZ, R37.H1_H1 ;  /* 0x30000025ff2c7230 */ /* 0x000fe40000004100 */
[C---:B------:R-:W-:Y:S01]  /*cd70*/  FMUL.FTZ R29, R50.reuse, R49 ;  /* 0x00000031321d7220 */ /* 0x040fe20000410000 */
[----:B------:R-:W-:Y:S01]  /*cd80*/  FMUL.FTZ R37, R50, R33 ;  /* 0x0000002132257220 */ /* 0x000fe20000410000 */
[----:B------:R-:W-:-:S02]  /*cd90*/  HADD2.F32 R35, -RZ, R35.H1_H1 ;  /* 0x30000023ff237230 */ /* 0x000fc40000004100 */
        /* <DEDUP_REMOVED lines=37> */
.L_x_8950:
[----:B------:R-:W-:Y:S05]  /*cff0*/  BSYNC B1 ;  /* 0x0000000000017941 */ /* 0x000fea0003800000 */
.L_x_8949:
        /* <DEDUP_REMOVED lines=23> */
[----:B------:R-:W-:Y:S02]  /*d170*/  LEA R37, R33, R2, 0x1 ;  /* 0x0000000221257211 */ /* 0x000fe400078e08ff */
[----:B------:R-:W-:Y:S02]  /*d180*/  SHF.R.U32.HI R49, RZ, 0x10, R27 ;  /* 0x00000010ff317819 */ /* 0x000fe4000001161b */
[--C-:B------:R-:W-:Y:S01]  /*d190*/  SHF.R.U32.HI R67, RZ, 0x10, R7.reuse ;  /* 0x00000010ff437819 */ /* 0x100fe20000011607 */
[----:B------:R-:W0:Y:S01]  /*d1a0*/  LDS.128 R32, [R37+0x10400] ;  /* 0x0104000025207984 */ /* 0x000e220000000c00 */
[----:B------:R-:W-:Y:S01]  /*d1b0*/  SHF.R.U64 R68, R6, 0x10, R7 ;  /* 0x0000001006447819 */ /* 0x000fe20000001207 */
[----:B0-----:R-:W-:Y:S02]  /*d1c0*/  HADD2.F32 R25, -RZ, R33.H0_H0 ;  /* 0x20000021ff197230 */ /* 0x001fe40000004100 */
[----:B------:R-:W-:-:S02]  /*d1d0*/  HADD2.F32 R24, -RZ, R32.H0_H0 ;  /* 0x20000020ff187230 */ /* 0x000fc40000004100 */
[----:B------:R-:W-:Y:S02]  /*d1e0*/  HADD2.F32 R33, -RZ, R33.H1_H1 ;  /* 0x30000021ff217230 */ /* 0x000fe40000004100 */
[C---:B------:R-:W-:Y:S01]  /*d1f0*/  FMUL.FTZ R50, R25.reuse, R46 ;  /* 0x0000002e19327220 */ /* 0x040fe20000410000 */
[----:B------:R-:W-:Y:S01]  /*d200*/  FMUL.FTZ R64, R25, R44 ;  /* 0x0000002c19407220 */ /* 0x000fe20000410000 */
[----:B------:R-:W-:Y:S02]  /*d210*/  HADD2.F32 R26, -RZ, R34.H0_H0 ;  /* 0x20000022ff1a7230 */ /* 0x000fe40000004100 */
[----:B------:R-:W-:Y:S02]  /*d220*/  HADD2.F32 R27, -RZ, R35.H0_H0 ;  /* 0x20000023ff1b7230 */ /* 0x000fe40000004100 */
[----:B------:R-:W-:Y:S01]  /*d230*/  FMUL.FTZ R66, R33, R48 ;  /* 0x0000003021427220 */ /* 0x000fe20000410000 */
[----:B------:R-:W-:Y:S02]  /*d240*/  HADD2.F32 R25, -RZ, R55.H0_H0 ;  /* 0x20000037ff197230 */ /* 0x000fe40000004100 */
[----:B------:R-:W-:-:S02]  /*d250*/  HADD2.F32 R35, -RZ, R35.H1_H1 ;  /* 0x30000023ff237230 */ /* 0x000fc40000004100 */
[----:B------:R-:W-:Y:S02]  /*d260*/  HADD2.F32 R32, -RZ, R32.H1_H1 ;  /* 0x30000020ff207230 */ /* 0x000fe40000004100 */
[----:B------:R-:W-:Y:S01]  /*d270*/  HADD2.F32 R34, -RZ, R34.H1_H1 ;  /* 0x30000022ff227230 */ /* 0x000fe20000004100 */
[----:B--2---:R-:W0:Y:S02]  /*d280*/  LDS.128 R28, [R70] ;  /* 0x00000000461c7984 */ /* 0x004e240000000c00 */
[--C-:B0-----:R-:W-:Y:S02]  /*d290*/  HADD2.F32 R5, -RZ, R29.reuse.H0_H0 ;  /* 0x2000001dff057230 */ /* 0x101fe40000004100 */
[----:B------:R-:W-:Y:S02]  /*d2a0*/  HADD2.F32 R4, -RZ, R28.H0_H0 ;  /* 0x2000001cff047230 */ /* 0x000fe40000004100 */
[----:B------:R-:W-:Y:S02]  /*d2b0*/  HADD2.F32 R29, -RZ, R29.H1_H1 ;  /* 0x3000001dff1d7230 */ /* 0x000fe40000004100 */
[C---:B------:R-:W-:Y:S01]  /*d2c0*/  FFMA.FTZ R50, R5.reuse, R44, -R50 ;  /* 0x0000002c05327223 */ /* 0x040fe20000010832 */
[----:B------:R-:W-:Y:S01]  /*d2d0*/  FFMA.FTZ R64, R5, R46, R64 ;  /* 0x0000002e05407223 */ /* 0x000fe20000010040 */
[----:B------:R-:W-:Y:S01]  /*d2e0*/  FMUL.FTZ R5, R24, R53 ;  /* 0x0000003518057220 */ /* 0x000fe20000410000 */
[----:B------:R-:W-:-:S02]  /*d2f0*/  HADD2.F32 R44, -RZ, R45.H0_H0 ;  /* 0x2000002dff2c7230 */ /* 0x000fc40000004100 */
[-C--:B------:R-:W-:Y:S01]  /*d300*/  FMUL.FTZ R24, R24, R57.reuse ;  /* 0x0000003918187220 */ /* 0x080fe20000410000 */
[----:B------:R-:W-:Y:S02]  /*d310*/  HADD2.F32 R6, -RZ, R30.H0_H0 ;  /* 0x2000001eff067230 */ /* 0x000fe40000004100 */
[C---:B------:R-:W-:Y:S01]  /*d320*/  FFMA.FTZ R57, R4.reuse, R57, -R5 ;  /* 0x0000003904397223 */ /* 0x040fe20000010805 */
[--C-:B------:R-:W-:Y:S02]  /*d330*/  HADD2.F32 R5, -RZ, R58.reuse.H0_H0 ;  /* 0x2000003aff057230 */ /* 0x100fe40000004100 */
[----:B------:R-:W-:Y:S01]  /*d340*/  FFMA.FTZ R53, R4, R53, R24 ;  /* 0x0000003504357223 */ /* 0x000fe20000010018 */
[-C--:B------:R-:W-:Y:S01]  /*d350*/  FMUL.FTZ R46, R33, R44.reuse ;  /* 0x0000002c212e7220 */ /* 0x080fe20000410000 */
[----:B------:R-:W-:Y:S02]  /*d360*/  HADD2.F32 R24, -RZ, R55.H1_H1 ;  /* 0x30000037ff187230 */ /* 0x000fe40000004100 */
[----:B------:R-:W-:Y:S01]  /*d370*/  FFMA.FTZ R33, R29, R44, -R66 ;  /* 0x0000002c1d217223 */ /* 0x000fe20000010842 */
[----:B------:R-:W-:-:S02]  /*d380*/  HADD2.F32 R58, -RZ, R58.H1_H1 ;  /* 0x3000003aff3a7230 */ /* 0x000fc40000004100 */
[----:B------:R-:W-:Y:S01]  /*d390*/  FFMA.FTZ R45, R29, R48, R46 ;  /* 0x000000301d2d7223 */ /* 0x000fe2000001002e */
[----:B------:R-:W-:Y:S02]  /*d3a0*/  HADD2.F32 R7, -RZ, R31.H0_H0 ;  /* 0x2000001fff077230 */ /* 0x000fe40000004100 */
[C---:B------:R-:W-:Y:S01]  /*d3b0*/  FMUL.FTZ R29, R26.reuse, R25 ;  /* 0x000000191a1d7220 */ /* 0x040fe20000410000 */
[-C--:B------:R-:W-:Y:S01]  /*d3c0*/  FMUL.FTZ R47, R26, R5.reuse ;  /* 0x000000051a2f7220 */ /* 0x080fe20000410000 */
[C---:B------:R-:W-:Y:S01]  /*d3d0*/  FMUL.FTZ R46, R27.reuse, R24 ;  /* 0x000000181b2e7220 */ /* 0x040fe20000410000 */
[----:B------:R-:W-:Y:S02]  /*d3e0*/  HADD2.F32 R26, -RZ, R49.H0_H0 ;  /* 0x20000031ff1a7230 */ /* 0x000fe40000004100 */
[----:B------:R-:W-:Y:S01]  /*d3f0*/  FMUL.FTZ R27, R27, R58 ;  /* 0x0000003a1b1b7220 */ /* 0x000fe20000410000 */
[----:B------:R-:W-:Y:S02]  /*d400*/  HADD2.F32 R4, -RZ, R67.H0_H0 ;  /* 0x20000043ff047230 */ /* 0x000fe40000004100 */
[C---:B------:R-:W-:Y:S01]  /*d410*/  FFMA.FTZ R44, R6.reuse, R5, -R29 ;  /* 0x00000005062c7223 */ /* 0x040fe2000001081d */
[----:B------:R-:W-:Y:S01]  /*d420*/  FFMA.FTZ R47, R6, R25, R47 ;  /* 0x00000019062f7223 */ /* 0x000fe2000001002f */
[----:B------:R-:W-:-:S02]  /*d430*/  HADD2.F32 R31, -RZ, R31.H1_H1 ;  /* 0x3000001fff1f7230 */ /* 0x000fc40000004100 */
[----:B------:R-:W-:Y:S01]  /*d440*/  FFMA.FTZ R6, R7, R24, R27 ;  /* 0x0000001807067223 */ /* 0x000fe2000001001b */
[----:B------:R-:W-:Y:S01]  /*d450*/  FMUL.FTZ R48, R35, R26 ;  /* 0x0000001a23307220 */ /* 0x000fe20000410000 */
        /* <DEDUP_REMOVED lines=28> */
.L_x_8952:
[----:B------:R-:W-:Y:S05]  /*d620*/  BSYNC B1 ;  /* 0x0000000000017941 */ /* 0x000fea0003800000 */
.L_x_8951:
        /* <DEDUP_REMOVED lines=13> */
[----:B------:R-:W-:Y:S01]  /*d700*/  SHF.R.U32.HI R40, RZ, 0x10, R41 ;  /* 0x00000010ff287819 */ /* 0x000fe20000011629 */
[----:B------:R-:W-:Y:S01]  /*d710*/  IMAD.SHL.U32 R5, R5, 0x400, RZ ;  /* 0x0000040005057824 */ /* 0x000fe200078e00ff */
[----:B------:R-:W-:Y:S02]  /*d720*/  LOP3.LUT R24, R4, R7, RZ, 0x3c, !PT ;  /* 0x0000000704187212 */ /* 0x000fe400078e3cff */
[----:B------:R-:W-:Y:S02]  /*d730*/  SHF.R.U32.HI R44, RZ, 0x10, R21 ;  /* 0x00000010ff2c7819 */ /* 0x000fe40000011615 */
[----:B------:R-:W-:Y:S02]  /*d740*/  LOP3.LUT R25, R5, 0x7fffe000, RZ, 0xc0, !PT ;  /* 0x7fffe00005197812 */ /* 0x000fe400078ec0ff */
[----:B------:R-:W-:Y:S01]  /*d750*/  SHF.R.U64 R49, R38, 0x10, R39 ;  /* 0x0000001026317819 */ /* 0x000fe20000001227 */
[----:B------:R-:W-:Y:S01]  /*d760*/  HADD2.F32 R38, -RZ, R40.H0_H0 ;  /* 0x20000028ff267230 */ /* 0x000fe20000004100 */
[----:B------:R-:W-:-:S02]  /*d770*/  IADD3 R25, R24, R25, R199 ;  /* 0x0000001918197210 */ /* 0x000fc40007ffe0c7 */
[----:B------:R-:W-:Y:S02]  /*d780*/  SHF.R.U64 R50, R20, 0x10, R21 ;  /* 0x0000001014327819 */ /* 0x000fe40000001215 */
[----:B------:R-:W-:Y:S01]  /*d790*/  SHF.R.U32.HI R48, RZ, 0x10, R39 ;  /* 0x00000010ff307819 */ /* 0x000fe20000011627 */
[----:B------:R-:W-:Y:S01]  /*d7a0*/  IMAD R28, R25, 0x2, R2 ;  /* 0x00000002191c7824 */ /* 0x000fe200078e0202 */
[--C-:B------:R-:W-:Y:S02]  /*d7b0*/  SHF.R.U64 R45, R42, 0x10, R43.reuse ;  /* 0x000000102a2d7819 */ /* 0x100fe4000000122b */
[----:B------:R-:W-:Y:S02]  /*d7c0*/  SHF.R.U32.HI R43, RZ, 0x10, R43 ;  /* 0x00000010ff2b7819 */ /* 0x000fe4000001162b */
[----:B------:R-:W1:Y:S02]  /*d7d0*/  LDS.128 R24, [R28+0x10400] ;  /* 0x010400001c187984 */ /* 0x000e640000000c00 */
        /* <DEDUP_REMOVED lines=71> */
.L_x_8954:
[----:B------:R-:W-:Y:S05]  /*dc50*/  BSYNC B1 ;  /* 0x0000000000017941 */ /* 0x000fea0003800000 */
.L_x_8953:
        /* <DEDUP_REMOVED lines=13> */
[----:B------:R-:W-:-:S02]  /*dd30*/  SHF.L.U32 R5, R5, 0xa, RZ ;  /* 0x0000000a05057819 */ /* 0x000fc400000006ff */
[----:B------:R-:W-:Y:S02]  /*dd40*/  LOP3.LUT R3, R0, R4, RZ, 0x3c, !PT ;  /* 0x0000000400037212 */ /* 0x000fe400078e3cff */
[----:B------:R-:W-:Y:S02]  /*dd50*/  LOP3.LUT R0, R5, 0x7fffe000, RZ, 0xc0, !PT ;  /* 0x7fffe00005007812 */ /* 0x000fe400078ec0ff */
[----:B------:R-:W-:Y:S02]  /*dd60*/  SHF.R.U64 R38, R12, 0x10, R13 ;  /* 0x000000100c267819 */ /* 0x000fe4000000120d */
[----:B------:R-:W-:Y:S02]  /*dd70*/  IADD3 R3, R3, R0, R198 ;  /* 0x0000000003037210 */ /* 0x000fe40007ffe0c6 */
[--C-:B------:R-:W-:Y:S02]  /*dd80*/  SHF.R.U64 R37, R14, 0x10, R15.reuse ;  /* 0x000000100e257819 */ /* 0x100fe4000000120f */
[----:B------:R-:W-:Y:S01]  /*dd90*/  SHF.R.U32.HI R33, RZ, 0x10, R15 ;  /* 0x00000010ff217819 */ /* 0x000fe2000001160f */
[----:B------:R-:W-:Y:S01]  /*dda0*/  IMAD R3, R3, 0x2, R2 ;  /* 0x0000000203037824 */ /* 0x000fe200078e0202 */
[----:B------:R-:W-:Y:S01]  /*ddb0*/  SHF.R.U32.HI R28, RZ, 0x10, R13 ;  /* 0x00000010ff1c7819 */ /* 0x000fe2000001160d */
[--C-:B------:R-:W-:Y:S01]  /*ddc0*/  HADD2.F32 R15, -RZ, R61.reuse.H1_H1 ;  /* 0x3000003dff0f7230 */ /* 0x100fe20000004100 */
[----:B------:R-:W-:Y:S01]  /*ddd0*/  SHF.R.U64 R35, R8, 0x10, R9 ;  /* 0x0000001008237819 */ /* 0x000fe20000001209 */
[----:B------:R-:W-:Y:S01]  /*dde0*/  HADD2.F32 R61, -RZ, R61.H0_H0 ;  /* 0x2000003dff3d7230 */ /* 0x000fe20000004100 */
[----:B------:R-:W1:Y:S01]  /*ddf0*/  LDS.128 R24, [R3+0x10400] ;  /* 0x0104000003187984 */ /* 0x000e620000000c00 */
[----:B------:R-:W-:-:S02]  /*de00*/  SHF.R.U64 R34, R10, 0x10, R11 ;  /* 0x000000100a227819 */ /* 0x000fc4000000120b */
[----:B------:R-:W-:Y:S01]  /*de10*/  SHF.R.U32.HI R32, RZ, 0x10, R11 ;  /* 0x00000010ff207819 */ /* 0x000fe2000001160b */
[--C-:B-1----:R-:W-:Y:S02]  /*de20*/  HADD2.F32 R12, -RZ, R25.reuse.H0_H0 ;  /* 0x20000019ff0c7230 */ /* 0x102fe40000004100 */
[----:B------:R-:W-:Y:S02]  /*de30*/  HADD2.F32 R25, -RZ, R25.H1_H1 ;  /* 0x30000019ff197230 */ /* 0x000fe40000004100 */
[----:B------:R-:W-:Y:S02]  /*de40*/  HADD2.F32 R11, -RZ, R24.H0_H0 ;  /* 0x20000018ff0b7230 */ /* 0x000fe40000004100 */
[C---:B0-----:R-:W-:Y:S01]  /*de50*/  FMUL.FTZ R29, R12.reuse, R21 ;  /* 0x000000150c1d7220 */ /* 0x041fe20000410000 */
[----:B------:R-:W-:Y:S01]  /*de60*/  FMUL.FTZ R31, R12, R15 ;  /* 0x0000000f0c1f7220 */ /* 0x000fe20000410000 */
[----:B------:R-:W-:Y:S02]  /*de70*/  HADD2.F32 R12, -RZ, R28.H0_H0 ;  /* 0x2000001cff0c7230 */ /* 0x000fe40000004100 */
[----:B------:R-:W-:Y:S01]  /*de80*/  FMUL.FTZ R28, R25, R20 ;  /* 0x00000014191c7220 */ /* 0x000fe20000410000 */
[----:B------:R-:W-:-:S02]  /*de90*/  HADD2.F32 R13, -RZ, R26.H0_H0 ;  /* 0x2000001aff0d7230 */ /* 0x000fc40000004100 */
[--C-:B------:R-:W-:Y:S02]  /*dea0*/  HADD2.F32 R14, -RZ, R27.reuse.H0_H0 ;  /* 0x2000001bff0e7230 */ /* 0x100fe40000004100 */
[----:B------:R-:W-:Y:S02]  /*deb0*/  HADD2.F32 R27, -RZ, R27.H1_H1 ;  /* 0x3000001bff1b7230 */ /* 0x000fe40000004100 */
[----:B------:R-:W-:Y:S02]  /*dec0*/  HADD2.F32 R24, -RZ, R24.H1_H1 ;  /* 0x30000018ff187230 */ /* 0x000fe40000004100 */
[----:B------:R-:W-:Y:S01]  /*ded0*/  HADD2.F32 R26, -RZ, R26.H1_H1 ;  /* 0x3000001aff1a7230 */ /* 0x000fe20000004100 */
[----:B----4-:R-:W0:Y:S02]  /*dee0*/  LDS.128 R4, [R39] ;  /* 0x0000000027047984 */ /* 0x010e240000000c00 */
[--C-:B0-----:R-:W-:Y:S02]  /*def0*/  HADD2.F32 R8, -RZ, R5.reuse.H0_H0 ;  /* 0x20000005ff087230 */ /* 0x101fe40000004100 */
[----:B------:R-:W-:-:S02]  /*df00*/  HADD2.F32 R5, -RZ, R5.H1_H1 ;  /* 0x30000005ff057230 */ /* 0x000fc40000004100 */
[----:B------:R-:W-:Y:S02]  /*df10*/  HADD2.F32 R0, -RZ, R4.H0_H0 ;  /* 0x20000004ff007230 */ /* 0x000fe40000004100 */
[C---:B------:R-:W-:Y:S01]  /*df20*/  FFMA.FTZ R29, R8.reuse, R15, -R29 ;  /* 0x0000000f081d7223 */ /* 0x040fe2000001081d */
[----:B------:R-:W-:Y:S01]  /*df30*/  FFMA.FTZ R31, R8, R21, R31 ;  /* 0x00000015081f7223 */ /* 0x000fe2000001001f */
[----:B------:R-:W-:Y:S01]  /*df40*/  FMUL.FTZ R8, R25, R12 ;  /* 0x0000000c19087220 */ /* 0x000fe20000410000 */
[----:B------:R-:W-:Y:S01]  /*df50*/  FMUL.FTZ R15, R11, R56 ;  /* 0x000000380b0f7220 */ /* 0x000fe20000410000 */
[----:B------:R-:W-:Y:S01]  /*df60*/  FFMA.FTZ R28, R5, R12, -R28 ;  /* 0x0000000c051c7223 */ /* 0x000fe2000001081c */
[----:B------:R-:W-:Y:S01]  /*df70*/  FMUL.FTZ R11, R11, R61 ;  /* 0x0000003d0b0b7220 */ /* 0x000fe20000410000 */
[----:B------:R-:W-:Y:S02]  /*df80*/  HADD2.F32 R12, -RZ, R60.H0_H0 ;  /* 0x2000003cff0c7230 */ /* 0x000fe40000004100 */
[----:B------:R-:W-:Y:S01]  /*df90*/  FFMA.FTZ R20, R5, R20, R8 ;  /* 0x0000001405147223 */ /* 0x000fe20000010008 */
[----:B------:R-:W-:-:S02]  /*dfa0*/  HADD2.F32 R8, -RZ, R30.H0_H0 ;  /* 0x2000001eff087230 */ /* 0x000fc40000004100 */
[C---:B------:R-:W-:Y:S01]  /*dfb0*/  FFMA.FTZ R56, R0.reuse, R56, R11 ;  /* 0x0000003800387223 */ /* 0x040fe2000001000b */
[----:B------:R-:W-:Y:S02]  /*dfc0*/  HADD2.F32 R9, -RZ, R6.H0_H0 ;  /* 0x20000006ff097230 */ /* 0x000fe40000004100 */
[----:B------:R-:W-:Y:S01]  /*dfd0*/  FFMA.FTZ R15, R0, R61, -R15 ;  /* 0x0000003d000f7223 */ /* 0x000fe2000001080f */
[----:B------:R-:W-:Y:S02]  /*dfe0*/  HADD2.F32 R11, -RZ, R60.H1_H1 ;  /* 0x3000003cff0b7230 */ /* 0x000fe40000004100 */
[C---:B------:R-:W-:Y:S01]  /*dff0*/  FMUL.FTZ R0, R13.reuse, R12 ;  /* 0x0000000c0d007220 */ /* 0x040fe20000410000 */
[----:B------:R-:W-:Y:S02]  /*e000*/  HADD2.F32 R5, -RZ, R30.H1_H1 ;  /* 0x3000001eff057230 */ /* 0x000fe40000004100 */
[----:B------:R-:W-:Y:S01]  /*e010*/  FMUL.FTZ R30, R13, R8 ;  /* 0x000000080d1e7220 */ /* 0x000fe20000410000 */
[----:B------:R-:W-:-:S02]  /*e020*/  HADD2.F32 R10, -RZ, R7.H0_H0 ;  /* 0x20000007ff0a7230 */ /* 0x000fc40000004100 */
[C---:B------:R-:W-:Y:S01]  /*e030*/  FFMA.FTZ R25, R9.reuse, R8, -R0 ;  /* 0x0000000809197223 */ /* 0x040fe20000010800 */
[C---:B------:R-:W-:Y:S01]  /*e040*/  FMUL.FTZ R13, R14.reuse, R11 ;  /* 0x0000000b0e0d7220 */ /* 0x040fe20000410000 */
[----:B------:R-:W-:Y:S02]  /*e050*/  HADD2.F32 R8, -RZ, R32.H0_H0 ;  /* 0x20000020ff087230 */ /* 0x000fe40000004100 */
[-C--:B------:R-:W-:Y:S01]  /*e060*/  FMUL.FTZ R14, R14, R5.reuse ;  /* 0x000000050e0e7220 */ /* 0x080fe20000410000 */
[----:B------:R-:W-:Y:S02]  /*e070*/  HADD2.F32 R0, -RZ, R33.H0_H0 ;  /* 0x20000021ff007230 */ /* 0x000fe40000004100 */
[----:B------:R-:W-:Y:S01]  /*e080*/  FFMA.FTZ R30, R9, R12, R30 ;  /* 0x0000000c091e7223 */ /* 0x000fe2000001001e */
[----:B------:R-:W-:Y:S02]  /*e090*/  HADD2.F32 R7, -RZ, R7.H1_H1 ;  /* 0x30000007ff077230 */ /* 0x000fe40000004100 */
[C---:B------:R-:W-:Y:S01]  /*e0a0*/  FFMA.FTZ R12, R10.reuse, R5, -R13 ;  /* 0x000000050a0c7223 */ /* 0x040fe2000001080d */
        /* <DEDUP_REMOVED lines=29> */
.L_x_8938:
[----:B------:R-:W-:Y:S05]  /*e280*/  BSYNC B0 ;  /* 0x0000000000007941 */ /* 0x000fea0003800000 */
.L_x_8910:
        /* <DEDUP_REMOVED lines=8> */
.L_x_8908:
[----:B------:R-:W-:-:S05]  /*e310*/  IMAD.U32 R0, RZ, RZ, UR45 ;  /* 0x0000002dff007e24 */ /* 0x000fca000f8e00ff */
[----:B------:R-:W-:-:S13]  /*e320*/  ISETP.NE.AND P0, PT, R0, 0x3, PT ;  /* 0x000000030000780c */ /* 0x000fda0003f05270 */
[----:B------:R-:W-:Y:S05]  /*e330*/  @!P0 BRA `(.L_x_8955) ;  /* 0x0000000000048947 */ /* 0x000fea0003800000 */
[----:B------:R-:W-:Y:S01]  /*e340*/  BPT.TRAP 0x1 ;  /* 0x000000040000795c */ /* 0x000fe20000300000 */
.L_x_8955:
[----:B------:R-:W-:Y:S01]  /*e350*/  IMAD R0, R184, 0x8, R2 ;  /* 0x00000008b8007824 */ /* 0x000fe200078e0202 */
[----:B01----:R-:W-:-:S04]  /*e360*/  SHF.L.U32 R3, R186, 0x1f, RZ ;  /* 0x0000001fba037819 */ /* 0x003fc800000006ff */
[----:B------:R0:W1:Y:S01]  /*e370*/  SYNCS.PHASECHK.TRANS64.TRYWAIT P2, [R0+URZ+0x28830], R3 ;  /* 0x02883003000075a7 */ /* 0x000062000804017f */
[----:B------:R-:W-:Y:S05]  /*e380*/  @!P0 BRA `(.L_x_8956) ;  /* 0x0000000000048947 */ /* 0x000fea0003800000 */
[----:B------:R-:W-:Y:S01]  /*e390*/  BPT.TRAP 0x1 ;  /* 0x000000040000795c */ /* 0x000fe20000300000 */
.L_x_8956:
[----:B--234-:R-:W2:Y:S02]  /*e3a0*/  S2R R4, SR_TID.X ;  /* 0x0000000000047919 */ /* 0x01cea40000002100 */
[----:B--2---:R-:W-:-:S04]  /*e3b0*/  LOP3.LUT R4, R4, 0x7f, RZ, 0xc0, !PT ;  /* 0x0000007f04047812 */ /* 0x004fc800078ec0ff */
[----:B------:R-:W-:Y:S01]  /*e3c0*/  ISETP.NE.AND P1, PT, R4, RZ, PT ;  /* 0x000000ff0400720c */ /* 0x000fe20003f25270 */
[----:B-1----:R-:W-:-:S12]  /*e3d0*/  @P2 BRA `(.L_x_8957) ;  /* 0x0000000000082947 */ /* 0x002fd80003800000 */
[----:B------:R-:W1:Y:S02]  /*e3e0*/  SYNCS.PHASECHK.TRANS64.TRYWAIT P2, [R0+URZ+0x28830], R3 ;  /* 0x02883003000075a7 */ /* 0x000e64000804017f */
[----:B-1----:R-:W-:Y:S05]  /*e3f0*/  @!P2 BRA `(.L_x_8958) ;  /* 0x0000015c004ca947 */ /* 0x002fea0003800000 */
.L_x_8957:
        /* <DEDUP_REMOVED lines=13> */
[----:B------:R-:W-:Y:S01]  /*e4d0*/  UMOV UR17, 0x40000040 ;  /* 0x4000004000117882 */ /* 0x000fe20000000000 */
[----:B------:R-:W-:Y:S01]  /*e4e0*/  LOP3.LUT R4, R3, 0x10000, RZ, 0xfc, !PT ;  /* 0x0001000003047812 */ /* 0x000fe200078efcff */
[----:B------:R-:W-:Y:S01]  /*e4f0*/  ULOP3.LUT UR12, UR12, 0x10000, URZ, 0xfc, !UPT ;  /* 0x000100000c0c7892 */ /* 0x000fe2000f8efc3f */
[----:B------:R-:W-:Y:S01]  /*e500*/  MOV R9, 0x40000040 ;  /* 0x4000004000097802 */ /* 0x000fe20000000f00 */
[----:B------:R-:W-:Y:S01]  /*e510*/  UMOV UR21, 0x40000040 ;  /* 0x4000004000157882 */ /* 0x000fe20000000000 */
[----:B------:R-:W-:Y:S01]  /*e520*/  LEA R6, R184, R4, 0xb ;  /* 0x00000004b8067211 */ /* 0x000fe200078e58ff */
[----:B------:R-:W-:Y:S01]  /*e530*/  UIADD3 UR8, UR12, 0x2, URZ ;  /* 0x000000020c087890 */ /* 0x000fe2000fffe03f */
[----:B------:R-:W-:Y:S01]  /*e540*/  R2UR UR7, R9 ;  /* 0x00000000090772ca */ /* 0x000fe200000e0000 */
[----:B------:R-:W-:Y:S01]  /*e550*/  UIADD3 UR4, UR12, 0x4, URZ ;  /* 0x000000040c047890 */ /* 0x000fe2000fffe03f */
[C---:B------:R-:W-:Y:S01]  /*e560*/  R2UR UR14, R6.reuse ;  /* 0x00000000060e72ca */ /* 0x040fe200000e0000 */
[----:B------:R-:W-:Y:S01]  /*e570*/  VIADD R8, R6, 0x2 ;  /* 0x0000000206087836 */ /* 0x000fe20000000000 */
[----:B------:R-:W-:Y:S01]  /*e580*/  UIADD3 UR16, UR12, 0x6, URZ ;  /* 0x000000060c107890 */ /* 0x000fe2000fffe03f */
[----:B------:R-:W-:Y:S01]  /*e590*/  IMAD.MOV.U32 R9, RZ, RZ, 0x40000040 ;  /* 0x40000040ff097424 */ /* 0x000fe200078e00ff */
[----:B------:R-:W-:Y:S01]  /*e5a0*/  UIADD3 UR20, UR12, 0x400, URZ ;  /* 0x000004000c147890 */ /* 0x000fe2000fffe03f */
[----:B------:R-:W-:Y:S01]  /*e5b0*/  MOV R7, 0x40000040 ;  /* 0x4000004000077802 */ /* 0x000fe20000000f00 */
[----:B------:R-:W-:Y:S01]  /*e5c0*/  UIADD3 UR24, UR12, 0x402, URZ ;  /* 0x000004020c187890 */ /* 0x000fe2000fffe03f */
[----:B------:R-:W-:Y:S01]  /*e5d0*/  R2UR UR10, R8 ;  /* 0x00000000080a72ca */ /* 0x000fe200000e0000 */
[----:B------:R-:W-:Y:S01]  /*e5e0*/  VIADD R8, R6, 0x4 ;  /* 0x0000000406087836 */ /* 0x000fe20000000000 */
[----:B------:R-:W-:Y:S01]  /*e5f0*/  R2UR UR19, R9 ;  /* 0x00000000091372ca */ /* 0x000fe200000e0000 */
[----:B------:R-:W-:Y:S01]  /*e600*/  IMAD.MOV.U32 R9, RZ, RZ, 0x40000040 ;  /* 0x40000040ff097424 */ /* 0x000fe200078e00ff */
[----:B------:R-:W-:Y:S01]  /*e610*/  UMOV UR25, 0x40000040 ;  /* 0x4000004000197882 */ /* 0x000fe20000000000 */
[----:B------:R-:W-:-:S02]  /*e620*/  UIADD3 UR28, UR12, 0x404, URZ ;  /* 0x000004040c1c7890 */ /* 0x000fc4000fffe03f */
[----:B------:R-:W-:Y:S01]  /*e630*/  HGMMA.64x128x16.F32 R24, gdesc[UR12], RZ, !UPT, gsb0 ;  /* 0x01e000000c1879f0 */ /* 0x000fe2000c0008ff */
[----:B------:R-:W-:Y:S01]  /*e640*/  R2UR UR6, R8 ;  /* 0x00000000080672ca */ /* 0x000fe200000e0000 */
[----:B------:R-:W-:Y:S01]  /*e650*/  VIADD R8, R6, 0x6 ;  /* 0x0000000606087836 */ /* 0x000fe20000000000 */
[----:B------:R-:W-:Y:S01]  /*e660*/  R2UR UR23, R9 ;  /* 0x00000000091772ca */ /* 0x000fe200000e0000 */
[----:B------:R-:W-:Y:S01]  /*e670*/  IMAD.MOV.U32 R9, RZ, RZ, 0x40000040 ;  /* 0x40000040ff097424 */ /* 0x000fe200078e00ff */
[----:B------:R-:W-:Y:S01]  /*e680*/  UMOV UR29, 0x40000040 ;  /* 0x40000040001d7882 */ /* 0x000fe20000000000 */
[----:B------:R-:W-:Y:S01]  /*e690*/  R2UR UR35, R7 ;  /* 0x00000000072372ca */ /* 0x000fe200000e0000 */
[----:B------:R-:W-:Y:S01]  /*e6a0*/  UIADD3 UR32, UR12, 0x406, URZ ;  /* 0x000004060c207890 */ /* 0x000fe2000fffe03f */
[----:B------:R-:W-:Y:S01]  /*e6b0*/  R2UR UR18, R8 ;  /* 0x00000000081272ca */ /* 0x000fe200000e0000 */
[----:B------:R-:W-:Y:S01]  /*e6c0*/  VIADD R8, R6, 0x400 ;  /* 0x0000040006087836 */ /* 0x000fe20000000000 */
[----:B------:R-:W-:Y:S01]  /*e6d0*/  R2UR UR27, R9 ;  /* 0x00000000091b72ca */ /* 0x000fe200000e0000 */
[----:B------:R-:W-:Y:S01]  /*e6e0*/  IMAD.MOV.U32 R9, RZ, RZ, 0x40000040 ;  /* 0x40000040ff097424 */ /* 0x000fe200078e00ff */
[----:B------:R-:W-:Y:S01]  /*e6f0*/  UMOV UR33, 0x40000040 ;  /* 0x4000004000217882 */ /* 0x000fe20000000000 */
[----:B------:R-:W0:Y:S01]  /*e700*/  LDC R3, c[0x0][0x448] ;  /* 0x00011200ff037b82 */ /* 0x000e220000000800 */
[----:B------:R-:W-:Y:S01]  /*e710*/  R2UR UR22, R8 ;  /* 0x00000000081672ca */ /* 0x000fe200000e0000 */
[----:B------:R-:W-:Y:S01]  /*e720*/  IMAD.MOV.U32 R5, RZ, RZ, -0x80 ;  /* 0xffffff80ff057424 */ /* 0x000fe200078e00ff */
[----:B------:R-:W-:Y:S01]  /*e730*/  IADD3 R8, R6, 0x402, RZ ;  /* 0x0000040206087810 */ /* 0x000fe20007ffe0ff */
[----:B------:R-:W-:Y:S01]  /*e740*/  @!P1 VIADD R0, R0, 0x28840 ;  /* 0x0002884000009836 */ /* 0x000fe20000000000 */
[----:B------:R-:W-:Y:S01]  /*e750*/  R2UR UR31, R9 ;  /* 0x00000000091f72ca */ /* 0x000fe200000e0000 */
[----:B------:R-:W-:Y:S01]  /*e760*/  ULDC UR48, c[0x0][0x9d8] ;  /* 0x0002760000307ab9 */ /* 0x000fe20000000800 */
[----:B------:R-:W-:Y:S01]  /*e770*/  R2UR UR26, R8 ;  /* 0x00000000081a72ca */ /* 0x000fe200000e0000 */
[C---:B------:R-:W-:Y:S01]  /*e780*/  VIADD R8, R6.reuse, 0x404 ;  /* 0x0000040406087836 */ /* 0x040fe20000000000 */
[----:B------:R-:W-:Y:S01]  /*e790*/  @!P1 PRMT R0, RZ, 0x654, R0 ;  /* 0x00000654ff009816 */ /* 0x000fe20000000000 */
[----:B------:R-:W-:Y:S01]  /*e7a0*/  VIADD R6, R6, 0x406 ;  /* 0x0000040606067836 */ /* 0x000fe20000000000 */
[----:B------:R-:W-:Y:S01]  /*e7b0*/  ULDC UR49, c[0x0][0x9d8] ;  /* 0x0002760000317ab9 */ /* 0x000fe20000000800 */
[----:B------:R-:W-:Y:S01]  /*e7c0*/  ULDC UR46, c[0x0][0x988] ;  /* 0x00026200002e7ab9 */ /* 0x000fe20000000800 */
[----:B------:R-:W-:Y:S01]  /*e7d0*/  R2UR UR30, R8 ;  /* 0x00000000081e72ca */ /* 0x000fe200000e0000 */
[----:B------:R-:W-:Y:S01]  /*e7e0*/  ULDC UR47, c[0x0][0x988] ;  /* 0x00026200002f7ab9 */ /* 0x000fe20000000800 */
[----:B------:R-:W-:Y:S01]  /*e7f0*/  R2UR UR34, R6 ;  /* 0x00000000062272ca */ /* 0x000fe200000e0000 */
[----:B------:R-:W-:Y:S01]  /*e800*/  IMAD.IADD R6, R204, 0x1, R190 ;  /* 0x00000001cc067824 */ /* 0x000fe200078e02be */
[----:B------:R-:W-:-:S02]  /*e810*/  CS2R R150, SRZ ;  /* 0x0000000000967805 */ /* 0x000fc4000001ff00 */
[----:B------:R-:W-:Y:S02]  /*e820*/  CS2R R148, SRZ ;  /* 0x0000000000947805 */ /* 0x000fe4000001ff00 */
[----:B------:R-:W-:Y:S02]  /*e830*/  CS2R R146, SRZ ;  /* 0x0000000000927805 */ /* 0x000fe4000001ff00 */
[----:B------:R-:W-:Y:S02]  /*e840*/  CS2R R144, SRZ ;  /* 0x0000000000907805 */ /* 0x000fe4000001ff00 */
[----:B------:R-:W-:Y:S02]  /*e850*/  CS2R R142, SRZ ;  /* 0x00000000008e7805 */ /* 0x000fe4000001ff00 */
[----:B------:R-:W-:Y:S02]  /*e860*/  CS2R R140, SRZ ;  /* 0x00000000008c7805 */ /* 0x000fe4000001ff00 */
[----:B------:R-:W-:-:S02]  /*e870*/  CS2R R138, SRZ ;  /* 0x00000000008a7805 */ /* 0x000fc4000001ff00 */
[----:B0-----:R-:W-:Y:S02]  /*e880*/  ISETP.NE.AND P2, PT, R3, 0x1, PT ;  /* 0x000000010300780c */ /* 0x001fe40003f45270 */
        /* <DEDUP_REMOVED lines=11> */
[----:B------:R-:W0:Y:S08]  /*e940*/  @P2 LDC R3, c[0x0][0x44c] ;  /* 0x00011300ff032b82 */ /* 0x000e300000000800 */
[----:B------:R-:W1:Y:S01]  /*e950*/  @P2 LDC R8, c[0x0][0x450] ;  /* 0x00011400ff082b82 */ /* 0x000e620000000800 */
[----:B0-----:R-:W-:-:S05]  /*e960*/  @P2 IMAD.HI.U32 R3, R6, R3, RZ ;  /* 0x0000000306032227 */ /* 0x001fca00078e00ff */
[----:B-1----:R-:W-:-:S05]  /*e970*/  @P2 SHF.R.U32.HI R6, RZ, R8, R3 ;  /* 0x00000008ff062219 */ /* 0x002fca0000011603 */
[----:B------:R-:W0:Y:S04]  /*e980*/  SHFL.IDX PT, R3, R6, 0x1, 0x1c1f ;  /* 0x003c1f0006037f89 */ /* 0x000e2800000e0000 */
[----:B------:R-:W1:Y:S01]  /*e990*/  SHFL.IDX PT, R6, R6, RZ, 0x1c1f ;  /* 0x001c1fff06067589 */ /* 0x000e6200000e0000 */
[----:B------:R-:W-:Y:S02]  /*e9a0*/  WARPGROUP.DEPBAR.LE gsb0, 0x0 ;  /* 0x00008000000079c5 */ /* 0x000fe40000010000 */
[----:B------:R-:W-:-:S06]  /*e9b0*/  WARPGROUP.ARRIVE ;  /* 0x00000000000079c5 */ /* 0x000fcc0000000000 */
[----:B------:R-:W-:Y:S03]  /*e9c0*/  HGMMA.64x128x16.F32 R24, gdesc[UR8], R24, gsb0 ;  /* 0x01e00000081879f0 */ /* 0x000fe60008000818 */
[----:B------:R-:W-:Y:S02]  /*e9d0*/  WARPGROUP.DEPBAR.LE gsb0, 0x0 ;  /* 0x00008000000079c5 */ /* 0x000fe40000010000 */
[----:B------:R-:W-:-:S07]  /*e9e0*/  WARPGROUP.ARRIVE ;  /* 0x00000000000079c5 */ /* 0x000fce0000000000 */
[----:B------:R-:W-:Y:S01]  /*e9f0*/  HGMMA.64x128x16.F32 R24, gdesc[UR4], R24, gsb0 ;  /* 0x01e00000041879f0 */ /* 0x000fe20008000818 */
[----:B------:R-:W-:Y:S01]  /*ea00*/  ULDC UR6, c[0x0][0x9d8] ;  /* 0x0002760000067ab9 */ /* 0x000fe20000000800 */
[----:B------:R-:W-:Y:S01]  /*ea10*/  ULDC UR7, c[0x0][0x988] ;  /* 0x0002620000077ab9 */ /* 0x000fe20000000800 */
        /* <DEDUP_REMOVED lines=20> */
[----:B-----5:R2:W-:Y:S01]  /*eb60*/  MUFU.TANH R111, R30 ;  /* 0x0000001e006f7308 */ /* 0x0205e20000002400 */
        /* <DEDUP_REMOVED lines=8> */
[----:B--2---:R-:W-:-:S02]  /*ebf0*/  IMAD R30, R88, R5, 0x80 ;  /* 0x00000080581e7424 */ /* 0x004fc400078e0205 */
[----:B------:R-:W-:Y:S01]  /*ec00*/  FMUL.FTZ R47, R47, UR6 ;  /* 0x000000062f2f7c20 */ /* 0x000fe20008410000 */
[----:B------:R-:W-:Y:S01]  /*ec10*/  FMUL.FTZ R50, R50, UR6 ;  /* 0x0000000632327c20 */ /* 0x000fe20008410000 */
[----:B------:R-:W-:Y:S01]  /*ec20*/  FMUL.FTZ R51, R51, UR6 ;  /* 0x0000000633337c20 */ /* 0x000fe20008410000 */
[----:B------:R-:W-:Y:S01]  /*ec30*/  FMUL.FTZ R54, R54, UR6 ;  /* 0x0000000636367c20 */ /* 0x000fe20008410000 */
[--C-:B------:R-:W-:Y:S01]  /*ec40*/  IADD3 R109, -R197, 0x1, R30.reuse ;  /* 0x00000001c56d7810 */ /* 0x100fe20007ffe11e */
[----:B------:R-:W-:Y:S01]  /*ec50*/  FMUL.FTZ R55, R55, UR6 ;  /* 0x0000000637377c20 */ /* 0x000fe20008410000 */
[----:B------:R-:W2:Y:S01]  /*ec60*/  MUFU.TANH R27, R27 ;  /* 0x0000001b001b7308 */ /* 0x000ea20000002400 */
[----:B------:R-:W-:Y:S01]  /*ec70*/  IADD3 R30, -R197, R193, R30 ;  /* 0x000000c1c51e7210 */ /* 0x000fe20007ffe11e */
[----:B------:R-:W-:Y:S01]  /*ec80*/  FMUL.FTZ R58, R58, UR6 ;  /* 0x000000063a3a7c20 */ /* 0x000fe20008410000 */
[----:B------:R-:W-:Y:S01]  /*ec90*/  IADD3 R109, -R192, R109, R193 ;  /* 0x0000006dc06d7210 */ /* 0x000fe20007ffe1c1 */
[----:B------:R-:W-:Y:S01]  /*eca0*/  FMUL.FTZ R67, R67, UR6 ;  /* 0x0000000643437c20 */ /* 0x000fe20008410000 */
[----:B------:R-:W-:Y:S01]  /*ecb0*/  FMUL.FTZ R5, R71, UR6 ;  /* 0x0000000647057c20 */ /* 0x000fe20008410000 */
[----:B------:R-:W-:Y:S01]  /*ecc0*/  FMUL.FTZ R21, R45, UR6 ;  /* 0x000000062d157c20 */ /* 0x000fe20008410000 */
[--C-:B0-----:R-:W-:Y:S01]  /*ecd0*/  VIADDMNMX R3, R3, R109, R30.reuse, PT ;  /* 0x0000006d03037246 */ /* 0x101fe2000380011e */
[----:B------:R-:W0:Y:S01]  /*ece0*/  MUFU.TANH R31, R31 ;  /* 0x0000001f001f7308 */ /* 0x000e220000002400 */
[----:B------:R-:W-:Y:S01]  /*ecf0*/  FMUL.FTZ R59, R59, UR6 ;  /* 0x000000063b3b7c20 */ /* 0x000fe20008410000 */
[----:B------:R-:W-:Y:S01]  /*ed00*/  FMUL.FTZ R63, R63, UR6 ;  /* 0x000000063f3f7c20 */ /* 0x000fe20008410000 */
[C---:B------:R-:W-:Y:S01]  /*ed10*/  ISETP.GT.AND P4, PT, R3.reuse, RZ, PT ;  /* 0x000000ff0300720c */ /* 0x040fe20003f84270 */
[----:B------:R-:W-:Y:S01]  /*ed20*/  FMUL.FTZ R62, R62, UR6 ;  /* 0x000000063e3e7c20 */ /* 0x000fe20008410000 */
[----:B------:R-:W-:Y:S01]  /*ed30*/  ISETP.GT.AND P5, PT, R3, 0x1, PT ;  /* 0x000000010300780c */ /* 0x000fe20003fa4270 */
[----:B------:R-:W-:Y:S01]  /*ed40*/  FMUL.FTZ R15, R49, UR6 ;  /* 0x00000006310f7c20 */ /* 0x000fe20008410000 */
[----:B------:R-:W-:Y:S01]  /*ed50*/  ISETP.GT.AND P3, PT, R3, 0x8, PT ;  /* 0x000000080300780c */ /* 0x000fe20003f64270 */
[----:B------:R-:W4:Y:S01]  /*ed60*/  MUFU.TANH R34, R34 ;  /* 0x0000002200227308 */ /* 0x000f220000002400 */
[----:B---3--:R-:W-:Y:S01]  /*ed70*/  FSEL R115, R26, -INF , P4 ;  /* 0xff8000001a737808 */ /* 0x008fe20002000000 */
[----:B------:R-:W-:Y:S01]  /*ed80*/  FMUL.FTZ R13, R53, UR6 ;  /* 0x00000006350d7c20 */ /* 0x000fe20008410000 */
[----:B--2---:R-:W-:Y:S01]  /*ed90*/  FSEL R113, R27, -INF , P5 ;  /* 0xff8000001b717808 */ /* 0x004fe20002800000 */
[----:B------:R-:W-:Y:S01]  /*eda0*/  FMUL.FTZ R66, R66, UR6 ;  /* 0x0000000642427c20 */ /* 0x000fe20008410000 */
[----:B------:R-:W-:Y:S01]  /*edb0*/  ISETP.GT.AND P4, PT, R3, 0x9, PT ;  /* 0x000000090300780c */ /* 0x000fe20003f84270 */
[----:B------:R-:W-:Y:S01]  /*edc0*/  FMUL.FTZ R11, R57, UR6 ;  /* 0x00000006390b7c20 */ /* 0x000fe20008410000 */
[----:B------:R-:W-:Y:S01]  /*edd0*/  FSEL R111, R111, -INF , P3 ;  /* 0xff8000006f6f7808 */ /* 0x000fe20001800000 */
[----:B------:R-:W2:Y:S01]  /*ede0*/  MUFU.TANH R35, R35 ;  /* 0x0000002300237308 */ /* 0x000ea20000002400 */
[----:B------:R-:W-:Y:S01]  /*edf0*/  FMNMX.FTZ R8, R115, R113, !PT ;  /* 0x0000007173087209 */ /* 0x000fe20007810000 */
[----:B------:R-:W-:Y:S01]  /*ee00*/  FMUL.FTZ R70, R70, UR6 ;  /* 0x0000000646467c20 */ /* 0x000fe20008410000 */
[----:B------:R-:W-:Y:S01]  /*ee10*/  ISETP.GT.AND P3, PT, R3, 0x10, PT ;  /* 0x000000100300780c */ /* 0x000fe20003f64270 */
[----:B------:R-:W-:Y:S01]  /*ee20*/  FMUL.FTZ R74, R74, UR6 ;  /* 0x000000064a4a7c20 */ /* 0x000fe20008410000 */
[----:B0-----:R-:W-:Y:S01]  /*ee30*/  FSEL R107, R31, -INF , P4 ;  /* 0xff8000001f6b7808 */ /* 0x001fe20002000000 */
[----:B------:R-:W-:Y:S01]  /*ee40*/  FMUL.FTZ R75, R75, UR6 ;  /* 0x000000064b4b7c20 */ /* 0x000fe20008410000 */
[----:B------:R-:W-:Y:S01]  /*ee50*/  FMNMX.FTZ R8, R111, R8, !PT ;  /* 0x000000086f087209 */ /* 0x000fe20007810000 */
[----:B------:R-:W0:Y:S01]  /*ee60*/  MUFU.TANH R38, R38 ;  /* 0x0000002600267308 */ /* 0x000e220000002400 */
[----:B------:R-:W-:Y:S01]  /*ee70*/  ISETP.GT.AND P4, PT, R3, 0x11, PT ;  /* 0x000000110300780c */ /* 0x000fe20003f84270 */
[----:B------:R-:W-:Y:S01]  /*ee80*/  FMUL.FTZ R78, R78, UR6 ;  /* 0x000000064e4e7c20 */ /* 0x000fe20008410000 */
[----:B----4-:R-:W-:Y:S01]  /*ee90*/  FSEL R105, R34, -INF , P3 ;  /* 0xff80000022697808 */ /* 0x010fe20001800000 */
[----:B------:R-:W-:Y:S01]  /*eea0*/  FMUL.FTZ R91, R32, UR6 ;  /* 0x00000006205b7c20 */ /* 0x000fe20008410000 */
[----:B------:R-:W-:Y:S01]  /*eeb0*/  FMNMX.FTZ R8, R107, R8, !PT ;  /* 0x000000086b087209 */ /* 0x000fe20007810000 */
[----:B------:R-:W-:Y:S01]  /*eec0*/  FMUL.FTZ R32, R37, UR6 ;  /* 0x0000000625207c20 */ /* 0x000fe20008410000 */
[----:B------:R-:W-:Y:S01]  /*eed0*/  ISETP.GT.AND P3, PT, R3, 0x18, PT ;  /* 0x000000180300780c */ /* 0x000fe20003f64270 */
[----:B------:R-:W3:Y:S01]  /*eee0*/  MUFU.TANH R39, R39 ;  /* 0x0000002700277308 */ /* 0x000ee20000002400 */
[----:B--2---:R-:W-:Y:S01]  /*eef0*/  FSEL R103, R35, -INF , P4 ;  /* 0xff80000023677808 */ /* 0x004fe20002000000 */
[----:B------:R-:W-:Y:S01]  /*ef00*/  FMUL.FTZ R79, R79, UR6 ;  /* 0x000000064f4f7c20 */ /* 0x000fe20008410000 */
[----:B------:R-:W-:Y:S01]  /*ef10*/  FMNMX.FTZ R8, R105, R8, !PT ;  /* 0x0000000869087209 */ /* 0x000fe20007810000 */
[----:B------:R-:W-:Y:S01]  /*ef20*/  FMUL.FTZ R90, R29, UR6 ;  /* 0x000000061d5a7c20 */ /* 0x000fe20008410000 */
[----:B------:R-:W-:Y:S01]  /*ef30*/  ISETP.GT.AND P4, PT, R3, 0x19, PT ;  /* 0x000000190300780c */ /* 0x000fe20003f84270 */
[----:B------:R-:W-:Y:S01]  /*ef40*/  FMUL.FTZ R29, R41, UR6 ;  /* 0x00000006291d7c20 */ /* 0x000fe20008410000 */
[----:B------:R-:W-:Y:S01]  /*ef50*/  FMNMX.FTZ R8, R103, R8, !PT ;  /* 0x0000000867087209 */ /* 0x000fe20007810000 */
[----:B------:R-:W2:Y:S01]  /*ef60*/  MUFU.TANH R42, R42 ;  /* 0x0000002a002a7308 */ /* 0x000ea20000002400 */
[----:B0-----:R-:W-:Y:S01]  /*ef70*/  FSEL R101, R38, -INF , P3 ;  /* 0xff80000026657808 */ /* 0x001fe20001800000 */
[----:B------:R-:W-:Y:S01]  /*ef80*/  FMUL.FTZ R82, R82, UR6 ;  /* 0x0000000652527c20 */ /* 0x000fe20008410000 */
[----:B------:R-:W-:Y:S01]  /*ef90*/  ISETP.GT.AND P3, PT, R3, 0x20, PT ;  /* 0x000000200300780c */ /* 0x000fe20003f64270 */
[----:B------:R-:W-:Y:S01]  /*efa0*/  FMUL.FTZ R83, R83, UR6 ;  /* 0x0000000653537c20 */ /* 0x000fe20008410000 */
[----:B------:R-:W-:Y:S01]  /*efb0*/  FMNMX.FTZ R8, R101, R8, !PT ;  /* 0x0000000865087209 */ /* 0x000fe20007810000 */
[----:B------:R-:W-:Y:S01]  /*efc0*/  FMUL.FTZ R86, R86, UR6 ;  /* 0x0000000656567c20 */ /* 0x000fe20008410000 */
[----:B------:R-:W-:Y:S01]  /*efd0*/  FMUL.FTZ R87, R87, UR6 ;  /* 0x0000000657577c20 */ /* 0x000fe20008410000 */
[----:B------:R-:W0:Y:S01]  /*efe0*/  MUFU.TANH R43, R43 ;  /* 0x0000002b002b7308 */ /* 0x000e220000002400 */
[----:B---3--:R-:W-:Y:S01]  /*eff0*/  FSEL R99, R39, -INF , P4 ;  /* 0xff80000027637808 */ /* 0x008fe20002000000 */
[----:B------:R-:W-:Y:S01]  /*f000*/  FMUL.FTZ R14, R52, UR6 ;  /* 0x00000006340e7c20 */ /* 0x000fe20008410000 */
[----:B------:R-:W-:Y:S01]  /*f010*/  ISETP.GT.AND P4, PT, R3, 0x21, PT ;  /* 0x000000210300780c */ /* 0x000fe20003f84270 */
[----:B------:R-:W-:Y:S01]  /*f020*/  FMUL.FTZ R52, R61, UR6 ;  /* 0x000000063d347c20 */ /* 0x000fe20008410000 */
[----:B------:R-:W-:Y:S01]  /*f030*/  FMNMX.FTZ R8, R99, R8, !PT ;  /* 0x0000000863087209 */ /* 0x000fe20007810000 */
[----:B------:R-:W-:Y:S01]  /*f040*/  FMUL.FTZ R10, R24, UR6 ;  /* 0x00000006180a7c20 */ /* 0x000fe20008410000 */
[----:B------:R-:W-:Y:S01]  /*f050*/  FMUL.FTZ R12, R25, UR6 ;  /* 0x00000006190c7c20 */ /* 0x000fe20008410000 */
[----:B------:R-:W3:Y:S01]  /*f060*/  MUFU.TANH R46, R46 ;  /* 0x0000002e002e7308 */ /* 0x000ee20000002400 */
[----:B--2---:R-:W-:Y:S01]  /*f070*/  FSEL R97, R42, -INF , P3 ;  /* 0xff8000002a617808 */ /* 0x004fe20001800000 */
[----:B------:R-:W-:Y:S01]  /*f080*/  FMUL.FTZ R89, R28, UR6 ;  /* 0x000000061c597c20 */ /* 0x000fe20008410000 */
[----:B------:R-:W-:Y:S01]  /*f090*/  ISETP.GT.AND P3, PT, R3, 0x28, PT ;  /* 0x000000280300780c */ /* 0x000fe20003f64270 */
[----:B------:R-:W-:Y:S01]  /*f0a0*/  IMAD.U32 R28, RZ, RZ, UR7 ;  /* 0x00000007ff1c7e24 */ /* 0x000fe2000f8e00ff */
[----:B------:R-:W-:Y:S01]  /*f0b0*/  FMNMX.FTZ R8, R97, R8, !PT ;  /* 0x0000000861087209 */ /* 0x000fe20007810000 */
[----:B------:R-:W-:Y:S01]  /*f0c0*/  FMUL.FTZ R92, R33, UR6 ;  /* 0x00000006215c7c20 */ /* 0x000fe20008410000 */
[----:B-1----:R-:W-:Y:S01]  /*f0d0*/  VIADDMNMX R109, R6, R109, R30, PT ;  /* 0x0000006d066d7246 */ /* 0x002fe2000380011e */
[----:B------:R-:W1:Y:S01]  /*f0e0*/  MUFU.TANH R47, R47 ;  /* 0x0000002f002f7308 */ /* 0x000e620000002400 */
[----:B0-----:R-:W-:Y:S01]  /*f0f0*/  FSEL R95, R43, -INF , P4 ;  /* 0xff8000002b5f7808 */ /* 0x001fe20002000000 */
[----:B------:R-:W-:Y:S01]  /*f100*/  FMUL.FTZ R33, R36, UR6 ;  /* 0x0000000624217c20 */ /* 0x000fe20008410000 */
[----:B------:R-:W-:Y:S01]  /*f110*/  ISETP.GT.AND P4, PT, R3, 0x29, PT ;  /* 0x000000290300780c */ /* 0x000fe20003f84270 */
[----:B------:R-:W-:Y:S01]  /*f120*/  FMUL.FTZ R25, R40, UR6 ;  /* 0x0000000628197c20 */ /* 0x000fe20008410000 */
[----:B------:R-:W-:Y:S01]  /*f130*/  FMNMX.FTZ R8, R95, R8, !PT ;  /* 0x000000085f087209 */ /* 0x000fe20007810000 */
[----:B------:R-:W-:Y:S01]  /*f140*/  FMUL.FTZ R24, R44, UR6 ;  /* 0x000000062c187c20 */ /* 0x000fe20008410000 */
[----:B------:R-:W-:Y:S01]  /*f150*/  ISETP.GT.AND P5, PT, R109, 0x1, PT ;  /* 0x000000016d00780c */ /* 0x000fe20003fa4270 */
        /* <DEDUP_REMOVED lines=8> */
[----:B------:R-:W-:Y:S01]  /*f1e0*/  MUFU.TANH R51, R51 ;  /* 0x0000003300337308 */ /* 0x000fe20000002400 */
[----:B-1----:R-:W-:Y:S01]  /*f1f0*/  FSEL R71, R47, -INF , P4 ;  /* 0xff8000002f477808 */ /* 0x002fe20002000000 */
[----:B------:R-:W-:Y:S01]  /*f200*/  FMUL.FTZ R40, R77, UR6 ;  /* 0x000000064d287c20 */ /* 0x000fe20008410000 */
[----:B------:R-:W-:Y:S01]  /*f210*/  ISETP.GT.AND P4, PT, R3, 0x31, PT ;  /* 0x000000310300780c */ /* 0x000fe20003f84270 */
[----:B------:R-:W-:Y:S01]  /*f220*/  FMUL.FTZ R44, R81, UR6 ;  /* 0x00000006512c7c20 */ /* 0x000fe20008410000 */
[----:B------:R-:W-:Y:S01]  /*f230*/  FMNMX.FTZ R8, R71, R8, !PT ;  /* 0x0000000847087209 */ /* 0x000fe20007810000 */
[----:B------:R-:W-:Y:S01]  /*f240*/  FMUL.FTZ R34, R72, UR6 ;  /* 0x0000000648227c20 */ /* 0x000fe20008410000 */
[----:B------:R-:W-:Y:S01]  /*f250*/  FMUL.FTZ R36, R76, UR6 ;  /* 0x000000064c247c20 */ /* 0x000fe20008410000 */
[----:B------:R-:W1:Y:S01]  /*f260*/  MUFU.TANH R54, R54 ;  /* 0x0000003600367308 */ /* 0x000e620000002400 */
[----:B------:R-:W-:Y:S01]  /*f270*/  FMUL.FTZ R48, R85, UR6 ;  /* 0x0000000655307c20 */ /* 0x000fe20008410000 */
[----:B------:R-:W-:Y:S01]  /*f280*/  FMUL.FTZ R42, R80, UR6 ;  /* 0x00000006502a7c20 */ /* 0x000fe20008410000 */
[----:B------:R-:W-:Y:S01]  /*f290*/  FMUL.FTZ R46, R84, UR6 ;  /* 0x00000006542e7c20 */ /* 0x000fe20008410000 */
[----:B------:R2:W-:Y:S04]  /*f2a0*/  @!P1 SYNCS.ARRIVE.TRANS64.RED.A1T0 RZ, [R0+URZ], RZ ;  /* 0x000000ff00ff99a7 */ /* 0x0005e8000810043f */
[----:B------:R-:W3:Y:S08]  /*f2b0*/  MUFU.TANH R55, R55 ;  /* 0x0000003700377308 */ /* 0x000ef00000002400 */
[----:B------:R-:W4:Y:S08]  /*f2c0*/  MUFU.TANH R58, R58 ;  /* 0x0000003a003a7308 */ /* 0x000f300000002400 */
[----:B------:R0:W-:Y:S08]  /*f2d0*/  MUFU.TANH R45, R67 ;  /* 0x00000043002d7308 */ /* 0x0001f00000002400 */
[----:B------:R1:W2:Y:S01]  /*f2e0*/  MUFU.TANH R53, R59 ;  /* 0x0000003b00357308 */ /* 0x0002a20000002400 */
[----:B0-----:R-:W-:Y:S01]  /*f2f0*/  FSEL R67, R50, -INF , P3 ;  /* 0xff80000032437808 */ /* 0x001fe20001800000 */
[----:B------:R-:W-:Y:S01]  /*f300*/  FMUL.FTZ R50, R60, UR6 ;  /* 0x000000063c327c20 */ /* 0x000fe20008410000 */
[----:B------:R-:W-:Y:S01]  /*f310*/  ISETP.GT.AND P3, PT, R3, 0x38, PT ;  /* 0x000000380300780c */ /* 0x000fe20003f64270 */
[----:B------:R-:W-:Y:S01]  /*f320*/  FMUL.FTZ R60, R65, UR6 ;  /* 0x00000006413c7c20 */ /* 0x000fe20008410000 */
[----:B------:R-:W-:-:S03]  /*f330*/  FMNMX.FTZ R8, R67, R8, !PT ;  /* 0x0000000843087209 */ /* 0x000fc60007810000 */
[----:B------:R0:W-:Y:S01]  /*f340*/  MUFU.TANH R49, R63 ;  /* 0x0000003f00317308 */ /* 0x0001e20000002400 */
[----:B-1----:R-:W-:Y:S01]  /*f350*/  FSEL R59, R54, -INF , P3 ;  /* 0xff800000363b7808 */ /* 0x002fe20001800000 */
[----:B------:R-:W-:Y:S01]  /*f360*/  FMUL.FTZ R54, R68, UR6 ;  /* 0x0000000644367c20 */ /* 0x000fe20008410000 */
[----:B------:R-:W-:-:S05]  /*f370*/  ISETP.GT.AND P3, PT, R3, 0x40, PT ;  /* 0x000000400300780c */ /* 0x000fca0003f64270 */
[----:B------:R-:W1:Y:S01]  /*f380*/  MUFU.TANH R62, R62 ;  /* 0x0000003e003e7308 */ /* 0x000e620000002400 */
[----:B0-----:R-:W-:Y:S02]  /*f390*/  FSEL R63, R51, -INF , P4 ;  /* 0xff800000333f7808 */ /* 0x001fe40002000000 */
[----:B------:R-:W-:Y:S02]  /*f3a0*/  ISETP.GT.AND P4, PT, R3, 0x39, PT ;  /* 0x000000390300780c */ /* 0x000fe40003f84270 */
[----:B------:R-:W-:Y:S02]  /*f3b0*/  FMNMX.FTZ R8, R63, R8, !PT ;  /* 0x000000083f087209 */ /* 0x000fe40007810000 */
[----:B---3--:R-:W-:Y:S01]  /*f3c0*/  FSEL R57, R55, -INF , P4 ;  /* 0xff80000037397808 */ /* 0x008fe20002000000 */
[----:B------:R-:W0:Y:S01]  /*f3d0*/  MUFU.TANH R66, R66 ;  /* 0x0000004200427308 */ /* 0x000e220000002400 */
[----:B------:R-:W-:Y:S02]  /*f3e0*/  FMNMX.FTZ R8, R59, R8, !PT ;  /* 0x000000083b087209 */ /* 0x000fe40007810000 */
[----:B------:R-:W-:-:S02]  /*f3f0*/  ISETP.GT.AND P4, PT, R3, 0x41, PT ;  /* 0x000000410300780c */ /* 0x000fc40003f84270 */
[----:B----4-:R-:W-:Y:S01]  /*f400*/  FSEL R55, R58, -INF , P3 ;  /* 0xff8000003a377808 */ /* 0x010fe20001800000 */
[----:B------:R-:W-:Y:S01]  /*f410*/  FMUL.FTZ R58, R64, UR6 ;  /* 0x00000006403a7c20 */ /* 0x000fe20008410000 */
[----:B------:R-:W-:Y:S01]  /*f420*/  FMNMX.FTZ R8, R57, R8, !PT ;  /* 0x0000000839087209 */ /* 0x000fe20007810000 */
[----:B------:R-:W3:Y:S01]  /*f430*/  MUFU.TANH R70, R70 ;  /* 0x0000004600467308 */ /* 0x000ee20000002400 */
        /* <DEDUP_REMOVED lines=8> */
[----:B------:R-:W-:Y:S01]  /*f4c0*/  FSEL R49, R49, -INF , P4 ;  /* 0xff80000031317808 */ /* 0x000fe20002000000 */
[----:B------:R-:W1:Y:S01]  /*f4d0*/  MUFU.TANH R39, R74 ;  /* 0x0000004a00277308 */ /* 0x000e620000002400 */
[----:B------:R-:W-:Y:S02]  /*f4e0*/  FMNMX.FTZ R8, R51, R8, !PT ;  /* 0x0000000833087209 */ /* 0x000fe40007810000 */
[----:B------:R-:W-:Y:S02]  /*f4f0*/  ISETP.GT.AND P4, PT, R3, 0x51, PT ;  /* 0x000000510300780c */ /* 0x000fe40003f84270 */
[----:B0-----:R-:W-:-:S02]  /*f500*/  FSEL R47, R66, -INF , P3 ;  /* 0xff800000422f7808 */ /* 0x001fc40001800000 */
[----:B------:R-:W-:Y:S01]  /*f510*/  FMNMX.FTZ R8, R49, R8, !PT ;  /* 0x0000000831087209 */ /* 0x000fe20007810000 */
[----:B------:R-:W0:Y:S01]  /*f520*/  MUFU.TANH R35, R75 ;  /* 0x0000004b00237308 */ /* 0x000e220000002400 */
[----:B------:R-:W-:Y:S02]  /*f530*/  ISETP.GT.AND P3, PT, R3, 0x58, PT ;  /* 0x000000580300780c */ /* 0x000fe40003f64270 */
[----:B------:R-:W-:Y:S02]  /*f540*/  FSEL R45, R45, -INF , P4 ;  /* 0xff8000002d2d7808 */ /* 0x000fe40002000000 */
[----:B------:R-:W-:Y:S02]  /*f550*/  FMNMX.FTZ R8, R47, R8, !PT ;  /* 0x000000082f087209 */ /* 0x000fe40007810000 */
[----:B------:R-:W-:Y:S01]  /*f560*/  ISETP.GT.AND P4, PT, R3, 0x59, PT ;  /* 0x000000590300780c */ /* 0x000fe20003f84270 */
[----:B------:R-:W4:Y:S01]  /*f570*/  MUFU.TANH R37, R78 ;  /* 0x0000004e00257308 */ /* 0x000f220000002400 */
[----:B---3--:R-:W-:-:S02]  /*f580*/  FSEL R43, R70, -INF , P3 ;  /* 0xff800000462b7808 */ /* 0x008fc40001800000 */
[----:B------:R-:W-:Y:S02]  /*f590*/  FMNMX.FTZ R8, R45, R8, !PT ;  /* 0x000000082d087209 */ /* 0x000fe40007810000 */
[----:B------:R-:W-:Y:S02]  /*f5a0*/  ISETP.GT.AND P3, PT, R3, 0x60, PT ;  /* 0x000000600300780c */ /* 0x000fe40003f64270 */
[----:B--2---:R-:W-:Y:S01]  /*f5b0*/  FSEL R41, R5, -INF , P4 ;  /* 0xff80000005297808 */ /* 0x004fe20002000000 */
[----:B------:R-:W2:Y:S01]  /*f5c0*/  MUFU.TANH R27, R79 ;  /* 0x0000004f001b7308 */ /* 0x000ea20000002400 */
[----:B------:R-:W-:Y:S02]  /*f5d0*/  FMNMX.FTZ R8, R43, R8, !PT ;  /* 0x000000082b087209 */ /* 0x000fe40007810000 */
[----:B------:R-:W-:Y:S02]  /*f5e0*/  ISETP.GT.AND P4, PT, R3, 0x61, PT ;  /* 0x000000610300780c */ /* 0x000fe40003f84270 */
[----:B-1----:R-:W-:-:S02]  /*f5f0*/  FSEL R39, R39, -INF , P3 ;  /* 0xff80000027277808 */ /* 0x002fc40001800000 */
[----:B------:R-:W-:Y:S01]  /*f600*/  FMNMX.FTZ R8, R41, R8, !PT ;  /* 0x0000000829087209 */ /* 0x000fe20007810000 */
[----:B------:R-:W1:Y:S01]  /*f610*/  MUFU.TANH R31, R82 ;  /* 0x00000052001f7308 */ /* 0x000e620000002400 */
[----:B------:R-:W-:Y:S02]  /*f620*/  ISETP.GT.AND P3, PT, R3, 0x68, PT ;  /* 0x000000680300780c */ /* 0x000fe40003f64270 */
[----:B0-----:R-:W-:Y:S02]  /*f630*/  FSEL R35, R35, -INF , P4 ;  /* 0xff80000023237808 */ /* 0x001fe40002000000 */
[----:B------:R-:W-:Y:S02]  /*f640*/  FMNMX.FTZ R8, R39, R8, !PT ;  /* 0x0000000827087209 */ /* 0x000fe40007810000 */
[----:B------:R-:W-:Y:S01]  /*f650*/  ISETP.GT.AND P4, PT, R3, 0x69, PT ;  /* 0x000000690300780c */ /* 0x000fe20003f84270 */
[----:B------:R-:W0:Y:S01]  /*f660*/  MUFU.TANH R7, R83 ;  /* 0x0000005300077308 */ /* 0x000e220000002400 */
[----:B----4-:R-:W-:-:S02]  /*f670*/  FSEL R37, R37, -INF , P3 ;  /* 0xff80000025257808 */ /* 0x010fc40001800000 */
        /* <DEDUP_REMOVED lines=13> */
[----:B------:R-:W-:Y:S01]  /*f750*/  MUFU.TANH R10, R10 ;  /* 0x0000000a000a7308 */ /* 0x000fe20000002400 */
[----:B--2---:R-:W-:-:S02]  /*f760*/  FSEL R5, R5, -INF , P3 ;  /* 0xff80000005057808 */ /* 0x004fc40001800000 */
[----:B------:R-:W-:-:S04]  /*f770*/  FMNMX.FTZ R8, R7, R8, !PT ;  /* 0x0000000807087209 */ /* 0x000fc80007810000 */
[----:B------:R-:W-:Y:S01]  /*f780*/  FMNMX.FTZ R8, R5, R8, !PT ;  /* 0x0000000805087209 */ /* 0x000fe20007810000 */
[----:B------:R-:W0:Y:S01]  /*f790*/  MUFU.TANH R12, R12 ;  /* 0x0000000c000c7308 */ /* 0x000e220000002400 */
[----:B-1----:R-:W-:Y:S02]  /*f7a0*/  FSEL R3, R87, -INF , P4 ;  /* 0xff80000057037808 */ /* 0x002fe40002000000 */
[----:B------:R-:W-:Y:S02]  /*f7b0*/  ISETP.GT.AND P4, PT, R109, RZ, PT ;  /* 0x000000ff6d00720c */ /* 0x000fe40003f84270 */
[----:B------:R-:W-:-:S03]  /*f7c0*/  FMNMX.FTZ R8, R3, R8, !PT ;  /* 0x0000000803087209 */ /* 0x000fc60007810000 */
[----:B------:R-:W-:Y:S02]  /*f7d0*/  MUFU.TANH R89, R89 ;  /* 0x0000005900597308 */ /* 0x000fe40000002400 */
[----:B------:R-:W1:Y:S06]  /*f7e0*/  SHFL.BFLY PT, R61, R8, 0x2, 0x1f ;  /* 0x0c401f00083d7f89 */ /* 0x000e6c00000e0000 */
[----:B------:R-:W2:Y:S01]  /*f7f0*/  MUFU.TANH R90, R90 ;  /* 0x0000005a005a7308 */ /* 0x000ea20000002400 */
[----:B0-----:R-:W-:-:S07]  /*f800*/  FSEL R30, R12, -INF , P5 ;  /* 0xff8000000c1e7808 */ /* 0x001fce0002800000 */
[----:B------:R-:W0:Y:S08]  /*f810*/  MUFU.TANH R91, R91 ;  /* 0x0000005b005b7308 */ /* 0x000e300000002400 */
[----:B------:R-:W3:Y:S01]  /*f820*/  MUFU.TANH R92, R92 ;  /* 0x0000005c005c7308 */ /* 0x000ee20000002400 */
[----:B-1----:R-:W-:-:S05]  /*f830*/  FMNMX.FTZ R61, R8, R61, !PT ;  /* 0x0000003d083d7209 */ /* 0x002fca0007810000 */
[----:B------:R-:W1:Y:S02]  /*f840*/  SHFL.BFLY PT, R8, R61, 0x1, 0x1f ;  /* 0x0c201f003d087f89 */ /* 0x000e6400000e0000 */
[----:B------:R-:W4:Y:S08]  /*f850*/  MUFU.TANH R33, R33 ;  /* 0x0000002100217308 */ /* 0x000f300000002400 */
[----:B------:R-:W4:Y:S08]  /*f860*/  MUFU.TANH R32, R32 ;  /* 0x0000002000207308 */ /* 0x000f300000002400 */
[----:B------:R-:W4:Y:S01]  /*f870*/  MUFU.TANH R25, R25 ;  /* 0x0000001900197308 */ /* 0x000f220000002400 */
[----:B-1----:R-:W-:-:S07]  /*f880*/  FMNMX.FTZ R8, R61, R8, !PT ;  /* 0x000000083d087209 */ /* 0x002fce0007810000 */
[----:B------:R-:W1:Y:S01]  /*f890*/  MUFU.TANH R29, R29 ;  /* 0x0000001d001d7308 */ /* 0x000e620000002400 */
[----:B------:R-:W-:Y:S02]  /*f8a0*/  FSEL R61, R10, -INF , P4 ;  /* 0xff8000000a3d7808 */ /* 0x000fe40002000000 */
[C---:B------:R-:W-:Y:S01]  /*f8b0*/  FSETP.NEU.FTZ.AND P3, PT, R8.reuse, -INF , PT ;  /* 0xff8000000800780b */ /* 0x040fe20003f7d000 */
[----:B------:R-:W-:Y:S01]  /*f8c0*/  FMUL.FTZ R26, R8, R28 ;  /* 0x0000001c081a7220 */ /* 0x000fe20000410000 */
[----:B------:R-:W-:Y:S02]  /*f8d0*/  ISETP.GT.AND P4, PT, R109, 0x9, PT ;  /* 0x000000096d00780c */ /* 0x000fe40003f84270 */
[----:B------:R-:W-:Y:S01]  /*f8e0*/  FMNMX.FTZ R12, R61, R30, !PT ;  /* 0x0000001e3d0c7209 */ /* 0x000fe20007810000 */
[----:B------:R-:W1:Y:S01]  /*f8f0*/  MUFU.TANH R24, R24 ;  /* 0x0000001800187308 */ /* 0x000e620000002400 */
[----:B------:R-:W-:Y:S02]  /*f900*/  FSEL R26, R26, RZ, P3 ;  /* 0x000000ff1a1a7208 */ /* 0x000fe40001800000 */
[----:B------:R-:W-:-:S02]  /*f910*/  ISETP.GT.AND P3, PT, R109, 0x8, PT ;  /* 0x000000086d00780c */ /* 0x000fc40003f64270 */
[----:B--2---:R-:W-:Y:S01]  /*f920*/  FSEL R65, R90, -INF , P4 ;  /* 0xff8000005a417808 */ /* 0x004fe20002000000 */
[-CC-:B------:R-:W-:Y:S01]  /*f930*/  FFMA.FTZ R169, R67, R28.reuse, -R26.reuse ;  /* 0x0000001c43a97223 */ /* 0x180fe2000001081a */
[----:B------:R-:W-:Y:S01]  /*f940*/  FSEL R89, R89, -INF , P3 ;  /* 0xff80000059597808 */ /* 0x000fe20001800000 */
[----:B------:R-:W2:Y:S01]  /*f950*/  MUFU.TANH R21, R21 ;  /* 0x0000001500157308 */ /* 0x000ea20000002400 */
[----:B------:R-:W-:Y:S01]  /*f960*/  ISETP.GT.AND P3, PT, R109, 0x10, PT ;  /* 0x000000106d00780c */ /* 0x000fe20003f64270 */
[--C-:B------:R-:W-:Y:S01]  /*f970*/  FFMA.FTZ R171, R59, R28, -R26.reuse ;  /* 0x0000001c3bab7223 */ /* 0x100fe2000001081a */
[----:B------:R-:W-:Y:S01]  /*f980*/  FMNMX.FTZ R12, R89, R12, !PT ;  /* 0x0000000c590c7209 */ /* 0x000fe20007810000 */
[-CC-:B------:R-:W-:Y:S01]  /*f990*/  FFMA.FTZ R175, R93, R28.reuse, -R26.reuse ;  /* 0x0000001c5daf7223 */ /* 0x180fe2000001081a */
[----:B------:R-:W-:Y:S01]  /*f9a0*/  ISETP.GT.AND P4, PT, R109, 0x11, PT ;  /* 0x000000116d00780c */ /* 0x000fe20003f84270 */
[--C-:B------:R-:W-:Y:S01]  /*f9b0*/  FFMA.FTZ R153, R55, R28, -R26.reuse ;  /* 0x0000001c37997223 */ /* 0x100fe2000001081a */
[----:B0-----:R-:W-:Y:S01]  /*f9c0*/  FSEL R91, R91, -INF , P3 ;  /* 0xff8000005b5b7808 */ /* 0x001fe20001800000 */
[----:B------:R-:W0:Y:S01]  /*f9d0*/  MUFU.TANH R20, R20 ;  /* 0x0000001400147308 */ /* 0x000e220000002400 */
[----:B------:R-:W-:Y:S01]  /*f9e0*/  FMNMX.FTZ R12, R65, R12, !PT ;  /* 0x0000000c410c7209 */ /* 0x000fe20007810000 */
[-CC-:B------:R-:W-:Y:S01]  /*f9f0*/  FFMA.FTZ R173, R97, R28.reuse, -R26.reuse ;  /* 0x0000001c61ad7223 */ /* 0x180fe2000001081a */
[----:B------:R-:W-:Y:S01]  /*fa00*/  ISETP.GT.AND P3, PT, R109, 0x18, PT ;  /* 0x000000186d00780c */ /* 0x000fe20003f64270 */
[-CC-:B------:R-:W-:Y:S01]  /*fa10*/  FFMA.FTZ R181, R115, R28.reuse, -R26.reuse ;  /* 0x0000001c73b57223 */ /* 0x180fe2000001081a */
[----:B---3--:R-:W-:Y:S01]  /*fa20*/  FSEL R69, R92, -INF , P4 ;  /* 0xff8000005c457808 */ /* 0x008fe20002000000 */
[--C-:B------:R-:W-:Y:S01]  /*fa30*/  FFMA.FTZ R113, R113, R28, -R26.reuse ;  /* 0x0000001c71717223 */ /* 0x100fe2000001081a */
[----:B------:R-:W-:Y:S01]  /*fa40*/  FMNMX.FTZ R12, R91, R12, !PT ;  /* 0x0000000c5b0c7209 */ /* 0x000fe20007810000 */
[----:B------:R-:W3:Y:S01]  /*fa50*/  MUFU.TANH R15, R15 ;  /* 0x0000000f000f7308 */ /* 0x000ee20000002400 */
[----:B------:R-:W-:Y:S01]  /*fa60*/  ISETP.GT.AND P4, PT, R109, 0x19, PT ;  /* 0x000000196d00780c */ /* 0x000fe20003f84270 */
[-CC-:B------:R-:W-:Y:S01]  /*fa70*/  FFMA.FTZ R183, R111, R28.reuse, -R26.reuse ;  /* 0x0000001c6fb77223 */ /* 0x180fe2000001081a */
[----:B----4-:R-:W-:Y:S01]  /*fa80*/  FSEL R33, R33, -INF , P3 ;  /* 0xff80000021217808 */ /* 0x010fe20001800000 */
[--C-:B------:R-:W-:Y:S01]  /*fa90*/  FFMA.FTZ R157, R47, R28, -R26.reuse ;  /* 0x0000001c2f9d7223 */ /* 0x100fe2000001081a */
[----:B------:R-:W-:Y:S01]  /*faa0*/  FMNMX.FTZ R62, R69, R12, !PT ;  /* 0x0000000c453e7209 */ /* 0x000fe20007810000 */
[-CC-:B------:R-:W-:Y:S01]  /*fab0*/  FFMA.FTZ R10, R107, R28.reuse, -R26.reuse ;  /* 0x0000001c6b0a7223 */ /* 0x180fe2000001081a */
[----:B------:R-:W-:Y:S01]  /*fac0*/  ISETP.GT.AND P3, PT, R109, 0x20, PT ;  /* 0x000000206d00780c */ /* 0x000fe20003f64270 */
[----:B------:R-:W4:Y:S01]  /*fad0*/  MUFU.TANH R14, R14 ;  /* 0x0000000e000e7308 */ /* 0x000f220000002400 */
[----:B------:R-:W-:Y:S01]  /*fae0*/  FSEL R73, R32, -INF , P4 ;  /* 0xff80000020497808 */ /* 0x000fe20002000000 */
[--C-:B------:R-:W-:Y:S01]  /*faf0*/  FFMA.FTZ R32, R63, R28, -R26.reuse ;  /* 0x0000001c3f207223 */ /* 0x100fe2000001081a */
[----:B------:R-:W-:Y:S01]  /*fb00*/  FMNMX.FTZ R62, R33, R62, !PT ;  /* 0x0000003e213e7209 */ /* 0x000fe20007810000 */
[-CC-:B------:R-:W-:Y:S01]  /*fb10*/  FFMA.FTZ R177, R105, R28.reuse, -R26.reuse ;  /* 0x0000001c69b17223 */ /* 0x180fe2000001081a */
[----:B------:R-:W-:Y:S01]  /*fb20*/  ISETP.GT.AND P4, PT, R109, 0x21, PT ;  /* 0x000000216d00780c */ /* 0x000fe20003f84270 */
[--C-:B------:R-:W-:Y:S01]  /*fb30*/  FFMA.FTZ R103, R103, R28, -R26.reuse ;  /* 0x0000001c67677223 */ /* 0x100fe2000001081a */
[----:B------:R-:W-:Y:S01]  /*fb40*/  FSEL R25, R25, -INF , P3 ;  /* 0xff80000019197808 */ /* 0x000fe20001800000 */
[----:B------:R-:W4:Y:S01]  /*fb50*/  MUFU.TANH R13, R13 ;  /* 0x0000000d000d7308 */ /* 0x000f220000002400 */
[----:B------:R-:W-:Y:S01]  /*fb60*/  FMNMX.FTZ R62, R73, R62, !PT ;  /* 0x0000003e493e7209 */ /* 0x000fe20007810000 */
[-CC-:B------:R-:W-:Y:S01]  /*fb70*/  FFMA.FTZ R179, R101, R28.reuse, -R26.reuse ;  /* 0x0000001c65b37223 */ /* 0x180fe2000001081a */
[----:B------:R-:W-:Y:S01]  /*fb80*/  ISETP.GT.AND P3, PT, R109, 0x28, PT ;  /* 0x000000286d00780c */ /* 0x000fe20003f64270 */
[-CC-:B------:R-:W-:Y:S01]  /*fb90*/  FFMA.FTZ R155, R51, R28.reuse, -R26.reuse ;  /* 0x0000001c339b7223 */ /* 0x180fe2000001081a */
[----:B-1----:R-:W-:Y:S01]  /*fba0*/  FSEL R29, R29, -INF , P4 ;  /* 0xff8000001d1d7808 */ /* 0x002fe20002000000 */
[--C-:B------:R-:W-:Y:S01]  /*fbb0*/  FFMA.FTZ R159, R43, R28, -R26.reuse ;  /* 0x0000001c2b9f7223 */ /* 0x100fe2000001081a */
[----:B------:R-:W-:Y:S01]  /*fbc0*/  FMNMX.FTZ R62, R25, R62, !PT ;  /* 0x0000003e193e7209 */ /* 0x000fe20007810000 */
[----:B------:R-:W1:Y:S01]  /*fbd0*/  MUFU.TANH R9, R9 ;  /* 0x0000000900097308 */ /* 0x000e620000002400 */
[----:B------:R-:W-:Y:S01]  /*fbe0*/  ISETP.GT.AND P4, PT, R109, 0x29, PT ;  /* 0x000000296d00780c */ /* 0x000fe20003f84270 */
[-CC-:B------:R-:W-:Y:S01]  /*fbf0*/  FFMA.FTZ R161, R39, R28.reuse, -R26.reuse ;  /* 0x0000001c27a17223 */ /* 0x180fe2000001081a */
[----:B------:R-:W-:Y:S01]  /*fc00*/  FSEL R75, R24, -INF , P3 ;  /* 0xff800000184b7808 */ /* 0x000fe20001800000 */
[--C-:B------:R-:W-:Y:S01]  /*fc10*/  FFMA.FTZ R24, R99, R28, -R26.reuse ;  /* 0x0000001c63187223 */ /* 0x100fe2000001081a */
[----:B------:R-:W-:Y:S01]  /*fc20*/  FMNMX.FTZ R62, R29, R62, !PT ;  /* 0x0000003e1d3e7209 */ /* 0x000fe20007810000 */
[-CC-:B------:R-:W-:Y:S01]  /*fc30*/  FFMA.FTZ R163, R37, R28.reuse, -R26.reuse ;  /* 0x0000001c25a37223 */ /* 0x180fe2000001081a */
[----:B------:R-:W-:Y:S01]  /*fc40*/  ISETP.GT.AND P3, PT, R109, 0x30, PT ;  /* 0x000000306d00780c */ /* 0x000fe20003f64270 */
[----:B------:R-:W1:Y:S01]  /*fc50*/  MUFU.TANH R11, R11 ;  /* 0x0000000b000b7308 */ /* 0x000e620000002400 */
[----:B--2---:R-:W-:Y:S01]  /*fc60*/  FSEL R21, R21, -INF , P4 ;  /* 0xff80000015157808 */ /* 0x004fe20002000000 */
        /* <DEDUP_REMOVED lines=8> */
[----:B------:R-:W-:Y:S01]  /*fcf0*/  FFMA.FTZ R20, R71, R28, -R26 ;  /* 0x0000001c47147223 */ /* 0x000fe2000001081a */
[----:B------:R-:W-:-:S02]  /*fd00*/  ISETP.GT.AND P3, PT, R109, 0x38, PT ;  /* 0x000000386d00780c */ /* 0x000fc40003f64270 */
[----:B------:R-:W-:Y:S02]  /*fd10*/  CS2R R114, SRZ ;  /* 0x0000000000727805 */ /* 0x000fe4000001ff00 */
[----:B---3--:R-:W-:Y:S02]  /*fd20*/  FSEL R15, R15, -INF , P4 ;  /* 0xff8000000f0f7808 */ /* 0x008fe40002000000 */
[----:B------:R-:W-:Y:S02]  /*fd30*/  CS2R R110, SRZ ;  /* 0x00000000006e7805 */ /* 0x000fe4000001ff00 */
[----:B------:R-:W-:Y:S01]  /*fd40*/  FMNMX.FTZ R62, R77, R62, !PT ;  /* 0x0000003e4d3e7209 */ /* 0x000fe20007810000 */
[----:B------:R-:W2:Y:S01]  /*fd50*/  MUFU.TANH R52, R52 ;  /* 0x0000003400347308 */ /* 0x000ea20000002400 */
[----:B------:R-:W-:Y:S02]  /*fd60*/  ISETP.GT.AND P4, PT, R109, 0x39, PT ;  /* 0x000000396d00780c */ /* 0x000fe40003f84270 */
[----:B------:R-:W-:-:S02]  /*fd70*/  CS2R R106, SRZ ;  /* 0x00000000006a7805 */ /* 0x000fc4000001ff00 */
[----:B----4-:R-:W-:Y:S01]  /*fd80*/  FSEL R79, R14, -INF , P3 ;  /* 0xff8000000e4f7808 */ /* 0x010fe20001800000 */
[----:B------:R-:W-:Y:S01]  /*fd90*/  FFMA.FTZ R14, R95, R28, -R26 ;  /* 0x0000001c5f0e7223 */ /* 0x000fe2000001081a */
[----:B------:R-:W-:Y:S02]  /*fda0*/  FMNMX.FTZ R62, R15, R62, !PT ;  /* 0x0000003e0f3e7209 */ /* 0x000fe40007810000 */
[----:B------:R-:W-:Y:S02]  /*fdb0*/  CS2R R104, SRZ ;  /* 0x0000000000687805 */ /* 0x000fe4000001ff00 */
[----:B------:R-:W-:Y:S01]  /*fdc0*/  ISETP.GT.AND P3, PT, R109, 0x40, PT ;  /* 0x000000406d00780c */ /* 0x000fe20003f64270 */
[----:B------:R-:W3:Y:S01]  /*fdd0*/  MUFU.TANH R58, R58 ;  /* 0x0000003a003a7308 */ /* 0x000ee20000002400 */
[----:B------:R-:W-:Y:S02]  /*fde0*/  FSEL R13, R13, -INF , P4 ;  /* 0xff8000000d0d7808 */ /* 0x000fe40002000000 */
[----:B------:R-:W-:-:S02]  /*fdf0*/  CS2R R100, SRZ ;  /* 0x0000000000647805 */ /* 0x000fc4000001ff00 */
[----:B------:R-:W-:Y:S02]  /*fe00*/  FMNMX.FTZ R62, R79, R62, !PT ;  /* 0x0000003e4f3e7209 */ /* 0x000fe40007810000 */
[----:B------:R-:W-:Y:S02]  /*fe10*/  CS2R R98, SRZ ;  /* 0x0000000000627805 */ /* 0x000fe4000001ff00 */
[----:B------:R-:W-:Y:S02]  /*fe20*/  ISETP.GT.AND P4, PT, R109, 0x41, PT ;  /* 0x000000416d00780c */ /* 0x000fe40003f84270 */
[----:B-1----:R-:W-:Y:S01]  /*fe30*/  FSEL R9, R9, -INF , P3 ;  /* 0xff80000009097808 */ /* 0x002fe20001800000 */
[----:B------:R-:W1:Y:S01]  /*fe40*/  MUFU.TANH R60, R60 ;  /* 0x0000003c003c7308 */ /* 0x000e620000002400 */
[----:B------:R-:W-:Y:S02]  /*fe50*/  FMNMX.FTZ R62, R13, R62, !PT ;  /* 0x0000003e0d3e7209 */ /* 0x000fe40007810000 */
[----:B------:R-:W-:-:S02]  /*fe60*/  ISETP.GT.AND P3, PT, R109, 0x48, PT ;  /* 0x000000486d00780c */ /* 0x000fc40003f64270 */
[----:B------:R-:W-:Y:S02]  /*fe70*/  FSEL R11, R11, -INF , P4 ;  /* 0xff8000000b0b7808 */ /* 0x000fe40002000000 */
[----:B------:R-:W-:Y:S01]  /*fe80*/  FMNMX.FTZ R62, R9, R62, !PT ;  /* 0x0000003e093e7209 */ /* 0x000fe20007810000 */
[----:B------:R-:W4:Y:S01]  /*fe90*/  MUFU.TANH R54, R54 ;  /* 0x0000003600367308 */ /* 0x000f220000002400 */
[----:B------:R-:W-:Y:S02]  /*fea0*/  ISETP.GT.AND P4, PT, R109, 0x49, PT ;  /* 0x000000496d00780c */ /* 0x000fe40003f84270 */
[----:B0-----:R-:W-:Y:S02]  /*feb0*/  FSEL R81, R50, -INF , P3 ;  /* 0xff80000032517808 */ /* 0x001fe40001800000 */
[----:B------:R-:W-:Y:S02]  /*fec0*/  FMNMX.FTZ R62, R11, R62, !PT ;  /* 0x0000003e0b3e7209 */ /* 0x000fe40007810000 */
[----:B------:R-:W-:Y:S01]  /*fed0*/  ISETP.GT.AND P3, PT, R109, 0x50, PT ;  /* 0x000000506d00780c */ /* 0x000fe20003f64270 */
[----:B------:R-:W0:Y:S01]  /*fee0*/  MUFU.TANH R56, R56 ;  /* 0x0000003800387308 */ /* 0x000e220000002400 */
[----:B--2---:R-:W-:-:S02]  /*fef0*/  FSEL R71, R52, -INF , P4 ;  /* 0xff80000034477808 */ /* 0x004fc40002000000 */
[----:B------:R-:W-:Y:S02]  /*ff00*/  FMNMX.FTZ R62, R81, R62, !PT ;  /* 0x0000003e513e7209 */ /* 0x000fe40007810000 */
[----:B------:R-:W-:Y:S02]  /*ff10*/  ISETP.GT.AND P4, PT, R109, 0x51, PT ;  /* 0x000000516d00780c */ /* 0x000fe40003f84270 */
[----:B---3--:R-:W-:Y:S01]  /*ff20*/  FSEL R83, R58, -INF , P3 ;  /* 0xff8000003a537808 */ /* 0x008fe20001800000 */
[----:B------:R-:W2:Y:S01]  /*ff30*/  MUFU.TANH R34, R34 ;  /* 0x0000002200227308 */ /* 0x000ea20000002400 */
[----:B------:R-:W-:Y:S02]  /*ff40*/  FMNMX.FTZ R62, R71, R62, !PT ;  /* 0x0000003e473e7209 */ /* 0x000fe40007810000 */
[----:B------:R-:W-:Y:S02]  /*ff50*/  ISETP.GT.AND P3, PT, R109, 0x58, PT ;  /* 0x000000586d00780c */ /* 0x000fe40003f64270 */
[----:B-1----:R-:W-:-:S02]  /*ff60*/  FSEL R67, R60, -INF , P4 ;  /* 0xff8000003c437808 */ /* 0x002fc40002000000 */
[----:B------:R-:W-:Y:S01]  /*ff70*/  FMNMX.FTZ R62, R83, R62, !PT ;  /* 0x0000003e533e7209 */ /* 0x000fe20007810000 */
[----:B------:R-:W1:Y:S01]  /*ff80*/  MUFU.TANH R38, R38 ;  /* 0x0000002600267308 */ /* 0x000e620000002400 */
[----:B------:R-:W-:Y:S02]  /*ff90*/  ISETP.GT.AND P4, PT, R109, 0x59, PT ;  /* 0x000000596d00780c */ /* 0x000fe40003f84270 */
[----:B----4-:R-:W-:Y:S02]  /*ffa0*/  FSEL R85, R54, -INF , P3 ;  /* 0xff80000036557808 */ /* 0x010fe40001800000 */
[----:B------:R-:W-:Y:S01]  /*ffb0*/  FMNMX.FTZ R62, R67, R62, !PT ;  /* 0x0000003e433e7209 */ /* 0x000fe20007810000 */
[----:B------:R-:W3:Y:S01]  /*ffc0*/  @P2 LDC R54, c[0x0][0x450] ;  /* 0x00011400ff362b82 */ /* 0x000ee20000000800 */
[----:B------:R-:W-:Y:S01]  /*ffd0*/  ISETP.GT.AND P3, PT, R109, 0x60, PT ;  /* 0x000000606d00780c */ /* 0x000fe20003f64270 */
[----:B------:R-:W4:Y:S01]  /*ffe0*/  MUFU.TANH R36, R36 ;  /* 0x0000002400247308 */ /* 0x000f220000002400 */
[----:B0-----:R-:W-:-:S02]  /*fff0*/  FSEL R63, R56, -INF , P4 ;  /* 0xff800000383f7808 */ /* 0x001fc40002000000 */
[----:B------:R-:W-:Y:S02]  /*10000*/  FMNMX.FTZ R62, R85, R62, !PT ;  /* 0x0000003e553e7209 */ /* 0x000fe40007810000 */
[----:B------:R-:W-:Y:S02]  /*10010*/  ISETP.GT.AND P4, PT, R109, 0x61, PT ;  /* 0x000000616d00780c */ /* 0x000fe40003f84270 */
[----:B--2---:R-:W-:Y:S01]  /*10020*/  FSEL R87, R34, -INF , P3 ;  /* 0xff80000022577808 */ /* 0x004fe20001800000 */
[----:B------:R-:W0:Y:S01]  /*10030*/  MUFU.TANH R40, R40 ;  /* 0x0000002800287308 */ /* 0x000e220000002400 */
[----:B------:R-:W-:Y:S01]  /*10040*/  FMNMX.FTZ R62, R63, R62, !PT ;  /* 0x0000003e3f3e7209 */ /* 0x000fe20007810000 */
[-CC-:B------:R-:W-:Y:S01]  /*10050*/  FFMA.FTZ R34, R57, R28.reuse, -R26.reuse ;  /* 0x0000001c39227223 */ /* 0x180fe2000001081a */
[----:B------:R-:W-:Y:S02]  /*10060*/  ISETP.GT.AND P3, PT, R109, 0x68, PT ;  /* 0x000000686d00780c */ /* 0x000fe40003f64270 */
[----:B-1----:R-:W-:Y:S01]  /*10070*/  FSEL R59, R38, -INF , P4 ;  /* 0xff800000263b7808 */ /* 0x002fe20002000000 */
[----:B------:R-:W-:Y:S01]  /*10080*/  FFMA.FTZ R38, R49, R28, -R26 ;  /* 0x0000001c31267223 */ /* 0x000fe2000001081a */
[----:B------:R-:W-:Y:S01]  /*10090*/  FMNMX.FTZ R62, R87, R62, !PT ;  /* 0x0000003e573e7209 */ /* 0x000fe20007810000 */
[----:B------:R-:W1:Y:S01]  /*100a0*/  MUFU.TANH R42, R42 ;  /* 0x0000002a002a7308 */ /* 0x000e620000002400 */
[----:B------:R-:W-:-:S02]  /*100b0*/  ISETP.GT.AND P4, PT, R109, 0x69, PT ;  /* 0x000000696d00780c */ /* 0x000fc40003f84270 */
[----:B----4-:R-:W-:Y:S01]  /*100c0*/  FSEL R93, R36, -INF , P3 ;  /* 0xff800000245d7808 */ /* 0x010fe20001800000 */
[--C-:B------:R-:W-:Y:S01]  /*100d0*/  FFMA.FTZ R36, R53, R28, -R26.reuse ;  /* 0x0000001c35247223 */ /* 0x100fe2000001081a */
[----:B------:R-:W-:Y:S02]  /*100e0*/  FMNMX.FTZ R62, R59, R62, !PT ;  /* 0x0000003e3b3e7209 */ /* 0x000fe40007810000 */
[----:B------:R-:W-:Y:S01]  /*100f0*/  ISETP.GT.AND P3, PT, R109, 0x70, PT ;  /* 0x000000706d00780c */ /* 0x000fe20003f64270 */
[----:B------:R-:W2:Y:S01]  /*10100*/  MUFU.TANH R44, R44 ;  /* 0x0000002c002c7308 */ /* 0x000ea20000002400 */
[----:B0-----:R-:W-:Y:S01]  /*10110*/  FSEL R57, R40, -INF , P4 ;  /* 0xff80000028397808 */ /* 0x001fe20002000000 */
[----:B------:R-:W-:Y:S01]  /*10120*/  FFMA.FTZ R40, R45, R28, -R26 ;  /* 0x0000001c2d287223 */ /* 0x000fe2000001081a */
[----:B------:R-:W-:Y:S02]  /*10130*/  FMNMX.FTZ R62, R93, R62, !PT ;  /* 0x0000003e5d3e7209 */ /* 0x000fe40007810000 */
[----:B------:R-:W-:-:S02]  /*10140*/  ISETP.GT.AND P4, PT, R109, 0x71, PT ;  /* 0x000000716d00780c */ /* 0x000fc40003f84270 */
[----:B------:R-:W-:Y:S01]  /*10150*/  FMNMX.FTZ R62, R57, R62, !PT ;  /* 0x0000003e393e7209 */ /* 0x000fe20007810000 */
[----:B------:R-:W0:Y:S01]  /*10160*/  MUFU.TANH R46, R46 ;  /* 0x0000002e002e7308 */ /* 0x000e220000002400 */
[----:B-1----:R-:W-:Y:S01]  /*10170*/  FSEL R95, R42, -INF , P3 ;  /* 0xff8000002a5f7808 */ /* 0x002fe20001800000 */
[----:B------:R-:W-:Y:S01]  /*10180*/  FFMA.FTZ R42, R41, R28, -R26 ;  /* 0x0000001c292a7223 */ /* 0x000fe2000001081a */
[----:B------:R-:W-:Y:S02]  /*10190*/  ISETP.GT.AND P3, PT, R109, 0x78, PT ;  /* 0x000000786d00780c */ /* 0x000fe40003f64270 */
[----:B------:R-:W-:-:S03]  /*101a0*/  FMNMX.FTZ R62, R95, R62, !PT ;  /* 0x0000003e5f3e7209 */ /* 0x000fc60007810000 */
[----:B------:R-:W1:Y:S01]  /*101b0*/  MUFU.TANH R48, R48 ;  /* 0x0000003000307308 */ /* 0x000e620000002400 */
[----:B--2---:R-:W-:Y:S01]  /*101c0*/  FSEL R55, R44, -INF , P4 ;  /* 0xff8000002c377808 */ /* 0x004fe20002000000 */
[--C-:B------:R-:W-:Y:S01]  /*101d0*/  FFMA.FTZ R44, R35, R28, -R26.reuse ;  /* 0x0000001c232c7223 */ /* 0x100fe2000001081a */
[----:B------:R-:W-:Y:S02]  /*101e0*/  ISETP.GT.AND P4, PT, R109, 0x79, PT ;  /* 0x000000796d00780c */ /* 0x000fe40003f84270 */
[----:B------:R-:W-:Y:S02]  /*101f0*/  CS2R R108, SRZ ;  /* 0x00000000006c7805 */ /* 0x000fe4000001ff00 */
[----:B------:R-:W-:Y:S02]  /*10200*/  FMNMX.FTZ R62, R55, R62, !PT ;  /* 0x0000003e373e7209 */ /* 0x000fe40007810000 */
[----:B------:R-:W-:Y:S01]  /*10210*/  MOV R35, R190 ;  /* 0x000000be00237202 */ /* 0x000fe20000000f00 */
[----:B------:R-:W-:Y:S01]  /*10220*/  MUFU.EX2 R181, R181 ;  /* 0x000000b500b57308 */ /* 0x000fe20000000800 */
[----:B0-----:R-:W-:Y:S01]  /*10230*/  FSEL R97, R46, -INF , P3 ;  /* 0xff8000002e617808 */ /* 0x001fe20001800000 */
[-CC-:B------:R-:W-:Y:S01]  /*10240*/  FFMA.FTZ R46, R27, R28.reuse, -R26.reuse ;  /* 0x0000001c1b2e7223 */ /* 0x180fe2000001081a */
[----:B------:R-:W-:-:S02]  /*10250*/  FFMA.FTZ R26, R3, R28, -R26 ;  /* 0x0000001c031a7223 */ /* 0x000fc4000001081a */
[----:B------:R-:W-:-:S03]  /*10260*/  FMNMX.FTZ R62, R97, R62, !PT ;  /* 0x0000003e613e7209 */ /* 0x000fc60007810000 */
[----:B------:R0:W2:Y:S01]  /*10270*/  MUFU.EX2 R6, R113 ;  /* 0x0000007100067308 */ /* 0x0000a20000000800 */
[----:B-1----:R-:W-:-:S04]  /*10280*/  FSEL R53, R48, -INF , P4 ;  /* 0xff80000030357808 */ /* 0x002fc80002000000 */
[----:B------:R-:W-:-:S03]  /*10290*/  FMNMX.FTZ R62, R53, R62, !PT ;  /* 0x0000003e353e7209 */ /* 0x000fc60007810000 */
[----:B------:R-:W1:Y:S01]  /*102a0*/  MUFU.EX2 R183, R183 ;  /* 0x000000b700b77308 */ /* 0x000e620000000800 */
[----:B0-----:R-:W-:Y:S01]  /*102b0*/  CS2R R112, SRZ ;  /* 0x0000000000707805 */ /* 0x001fe2000001ff00 */
[----:B------:R-:W0:Y:S06]  /*102c0*/  SHFL.BFLY PT, R49, R62, 0x2, 0x1f ;  /* 0x0c401f003e317f89 */ /* 0x000e2c00000e0000 */
[----:B------:R-:W4:Y:S08]  /*102d0*/  MUFU.EX2 R10, R10 ;  /* 0x0000000a000a7308 */ /* 0x000f300000000800 */
[----:B------:R-:W3:Y:S08]  /*102e0*/  MUFU.EX2 R177, R177 ;  /* 0x000000b100b17308 */ /* 0x000ef00000000800 */
[----:B------:R2:W3:Y:S01]  /*102f0*/  MUFU.EX2 R12, R103 ;  /* 0x00000067000c7308 */ /* 0x0004e20000000800 */
[----:B0-----:R-:W-:-:S05]  /*10300*/  FMNMX.FTZ R49, R62, R49, !PT ;  /* 0x000000313e317209 */ /* 0x001fca0007810000 */
[----:B------:R-:W0:Y:S02]  /*10310*/  SHFL.BFLY PT, R48, R49, 0x1, 0x1f ;  /* 0x0c201f0031307f89 */ /* 0x000e2400000e0000 */
[----:B------:R-:W3:Y:S01]  /*10320*/  MUFU.EX2 R179, R179 ;  /* 0x000000b300b37308 */ /* 0x000ee20000000800 */
[----:B--2---:R-:W-:-:S07]  /*10330*/  CS2R R102, SRZ ;  /* 0x0000000000667805 */ /* 0x004fce000001ff00 */
[----:B------:R-:W2:Y:S08]  /*10340*/  MUFU.EX2 R24, R24 ;  /* 0x0000001800187308 */ /* 0x000eb00000000800 */
[----:B------:R-:W-:Y:S01]  /*10350*/  MUFU.EX2 R173, R173 ;  /* 0x000000ad00ad7308 */ /* 0x000fe20000000800 */
[----:B0-----:R-:W-:-:S07]  /*10360*/  FMNMX.FTZ R47, R49, R48, !PT ;  /* 0x00000030312f7209 */ /* 0x001fce0007810000 */
[----:B------:R-:W-:Y:S01]  /*10370*/  MUFU.EX2 R14, R14 ;  /* 0x0000000e000e7308 */ /* 0x000fe20000000800 */
[C---:B------:R-:W-:Y:S01]  /*10380*/  FSETP.NEU.FTZ.AND P3, PT, R47.reuse, -INF , PT ;  /* 0xff8000002f00780b */ /* 0x040fe20003f7d000 */
[----:B------:R-:W-:-:S06]  /*10390*/  FMUL.FTZ R50, R47, R28 ;  /* 0x0000001c2f327220 */ /* 0x000fcc0000410000 */
[----:B------:R0:W-:Y:S01]  /*103a0*/  MUFU.EX2 R48, R7 ;  /* 0x0000000700307308 */ /* 0x0001e20000000800 */
[----:B------:R-:W-:-:S05]  /*103b0*/  FSEL R50, R50, RZ, P3 ;  /* 0x000000ff32327208 */ /* 0x000fca0001800000 */
[-CC-:B------:R-:W-:Y:S01]  /*103c0*/  FFMA.FTZ R180, R61, R28.reuse, -R50.reuse ;  /* 0x0000001c3db47223 */ /* 0x180fe20000010832 */
[-C--:B------:R-:W-:Y:S01]  /*103d0*/  FFMA.FTZ R3, R30, R28.reuse, -R50 ;  /* 0x0000001c1e037223 */ /* 0x080fe20000010832 */
[----:B------:R-:W-:Y:S01]  /*103e0*/  FADD.FTZ R30, R181, R6 ;  /* 0x00000006b51e7221 */ /* 0x000fe20000010000 */
[-CC-:B------:R-:W-:Y:S01]  /*103f0*/  FFMA.FTZ R182, R89, R28.reuse, -R50.reuse ;  /* 0x0000001c59b67223 */ /* 0x180fe20000010832 */
[-CC-:B0-----:R-:W-:Y:S01]  /*10400*/  FFMA.FTZ R7, R65, R28.reuse, -R50.reuse ;  /* 0x0000001c41077223 */ /* 0x181fe20000010832 */
[-C--:B------:R-:W-:Y:S01]  /*10410*/  FFMA.FTZ R176, R91, R28.reuse, -R50 ;  /* 0x0000001c5bb07223 */ /* 0x080fe20000010832 */
[----:B------:R-:W-:Y:S01]  /*10420*/  MUFU.EX2 R180, R180 ;  /* 0x000000b400b47308 */ /* 0x000fe20000000800 */
[----:B-1----:R-:W-:Y:S01]  /*10430*/  FADD.FTZ R5, R183, R30 ;  /* 0x0000001eb7057221 */ /* 0x002fe20000010000 */
[-CC-:B------:R-:W-:Y:S01]  /*10440*/  FFMA.FTZ R178, R33, R28.reuse, -R50.reuse ;  /* 0x0000001c21b27223 */ /* 0x180fe20000010832 */
[-CC-:B------:R-:W-:Y:S01]  /*10450*/  FFMA.FTZ R27, R69, R28.reuse, -R50.reuse ;  /* 0x0000001c451b7223 */ /* 0x180fe20000010832 */
[----:B------:R-:W0:Y:S01]  /*10460*/  @P2 LDC R33, c[0x0][0x44c] ;  /* 0x00011300ff212b82 */ /* 0x000e220000000800 */
[----:B----4-:R-:W-:Y:S01]  /*10470*/  FADD.FTZ R30, R10, R5 ;  /* 0x000000050a1e7221 */ /* 0x010fe20000010000 */
[-CC-:B------:R-:W-:Y:S01]  /*10480*/  FFMA.FTZ R152, R9, R28.reuse, -R50.reuse ;  /* 0x0000001c09987223 */ /* 0x180fe20000010832 */
[-C--:B------:R-:W-:Y:S01]  /*10490*/  FFMA.FTZ R9, R11, R28.reuse, -R50 ;  /* 0x0000001c0b097223 */ /* 0x080fe20000010832 */
[----:B------:R-:W1:Y:S01]  /*104a0*/  MUFU.EX2 R3, R3 ;  /* 0x0000000300037308 */ /* 0x000e620000000800 */
[----:B---3--:R-:W-:Y:S01]  /*104b0*/  FADD.FTZ R5, R177, R30 ;  /* 0x0000001eb1057221 */ /* 0x008fe20000010000 */
[-CC-:B------:R-:W-:Y:S01]  /*104c0*/  FFMA.FTZ R31, R73, R28.reuse, -R50.reuse ;  /* 0x0000001c491f7223 */ /* 0x180fe20000010832 */
[-CC-:B------:R-:W-:Y:S01]  /*104d0*/  FFMA.FTZ R172, R25, R28.reuse, -R50.reuse ;  /* 0x0000001c19ac7223 */ /* 0x180fe20000010832 */
[-CC-:B------:R-:W-:Y:S01]  /*104e0*/  FFMA.FTZ R25, R29, R28.reuse, -R50.reuse ;  /* 0x0000001c1d197223 */ /* 0x180fe20000010832 */
[----:B------:R-:W-:Y:S01]  /*104f0*/  FADD.FTZ R30, R12, R5 ;  /* 0x000000050c1e7221 */ /* 0x000fe20000010000 */
[-CC-:B------:R-:W-:Y:S01]  /*10500*/  FFMA.FTZ R174, R75, R28.reuse, -R50.reuse ;  /* 0x0000001c4bae7223 */ /* 0x180fe20000010832 */
[-C--:B------:R-:W-:Y:S01]  /*10510*/  FFMA.FTZ R21, R21, R28.reuse, -R50 ;  /* 0x0000001c15157223 */ /* 0x080fe20000010832 */
[----:B------:R-:W3:Y:S01]  /*10520*/  MUFU.EX2 R182, R182 ;  /* 0x000000b600b67308 */ /* 0x000ee20000000800 */
[----:B------:R-:W-:Y:S01]  /*10530*/  FADD.FTZ R11, R179, R30 ;  /* 0x0000001eb30b7221 */ /* 0x000fe20000010000 */
[-CC-:B------:R-:W-:Y:S01]  /*10540*/  FFMA.FTZ R168, R77, R28.reuse, -R50.reuse ;  /* 0x0000001c4da87223 */ /* 0x180fe20000010832 */
[-CC-:B------:R-:W-:Y:S01]  /*10550*/  FFMA.FTZ R15, R15, R28.reuse, -R50.reuse ;  /* 0x0000001c0f0f7223 */ /* 0x180fe20000010832 */
[-CC-:B------:R-:W-:Y:S01]  /*10560*/  FFMA.FTZ R170, R79, R28.reuse, -R50.reuse ;  /* 0x0000001c4faa7223 */ /* 0x180fe20000010832 */
[----:B--2---:R-:W-:Y:S01]  /*10570*/  FADD.FTZ R52, R24, R11 ;  /* 0x0000000b18347221 */ /* 0x004fe20000010000 */
[-CC-:B------:R-:W-:Y:S01]  /*10580*/  FFMA.FTZ R13, R13, R28.reuse, -R50.reuse ;  /* 0x0000001c0d0d7223 */ /* 0x180fe20000010832 */
[-C--:B------:R-:W-:Y:S01]  /*10590*/  FFMA.FTZ R154, R81, R28.reuse, -R50 ;  /* 0x0000001c519a7223 */ /* 0x080fe20000010832 */
[----:B------:R-:W2:Y:S01]  /*105a0*/  MUFU.EX2 R7, R7 ;  /* 0x0000000700077308 */ /* 0x000ea20000000800 */
[----:B-1----:R-:W-:Y:S01]  /*105b0*/  FADD.FTZ R5, R180, R3 ;  /* 0x00000003b4057221 */ /* 0x002fe20000010000 */
[----:B------:R-:W-:Y:S01]  /*105c0*/  FADD.FTZ R29, R173, R52 ;  /* 0x00000034ad1d7221 */ /* 0x000fe20000010000 */
[----:B------:R-:W-:Y:S01]  /*105d0*/  FFMA.FTZ R11, R71, R28, -R50 ;  /* 0x0000001c470b7223 */ /* 0x000fe20000010832 */
[----:B0-----:R-:W-:-:S04]  /*105e0*/  @P2 IMAD.HI.U32 R33, R190, R33, RZ ;  /* 0x00000021be212227 */ /* 0x001fc800078e00ff */
[-CC-:B------:R-:W-:Y:S01]  /*105f0*/  FFMA.FTZ R156, R83, R28.reuse, -R50.reuse ;  /* 0x0000001c539c7223 */ /* 0x180fe20000010832 */
[--C-:B------:R-:W-:Y:S01]  /*10600*/  FFMA.FTZ R158, R85, R28, -R50.reuse ;  /* 0x0000001c559e7223 */ /* 0x100fe20000010832 */
[----:B------:R-:W-:Y:S01]  /*10610*/  F2FP.F16.F32.PACK_AB R181, R6, R181 ;  /* 0x000000b506b5723e */ /* 0x000fe200000000ff */
[----:B------:R-:W0:Y:S01]  /*10620*/  MUFU.EX2 R176, R176 ;  /* 0x000000b000b07308 */ /* 0x000e220000000800 */
[----:B---3--:R-:W-:Y:S01]  /*10630*/  FADD.FTZ R30, R182, R5 ;  /* 0x00000005b61e7221 */ /* 0x008fe20000010000 */
[----:B------:R-:W-:Y:S01]  /*10640*/  @P2 SHF.R.U32.HI R35, RZ, R54, R33 ;  /* 0x00000036ff232219 */ /* 0x000fe20000011621 */
[-CC-:B------:R-:W-:Y:S01]  /*10650*/  FFMA.FTZ R87, R87, R28.reuse, -R50.reuse ;  /* 0x0000001c57577223 */ /* 0x180fe20000010832 */
[-CC-:B------:R-:W-:Y:S01]  /*10660*/  FFMA.FTZ R59, R59, R28.reuse, -R50.reuse ;  /* 0x0000001c3b3b7223 */ /* 0x180fe20000010832 */
[-C--:B------:R-:W-:Y:S01]  /*10670*/  FFMA.FTZ R93, R93, R28.reuse, -R50 ;  /* 0x0000001c5d5d7223 */ /* 0x080fe20000010832 */
[----:B------:R-:W-:Y:S01]  /*10680*/  IADD3 R39, R35, R193, -R192 ;  /* 0x000000c123277210 */ /* 0x000fe20007ffe8c0 */
[-C--:B------:R-:W-:Y:S01]  /*10690*/  FFMA.FTZ R57, R57, R28.reuse, -R50 ;  /* 0x0000001c39397223 */ /* 0x080fe20000010832 */
[----:B------:R-:W1:Y:S01]  /*106a0*/  MUFU.EX2 R175, R175 ;  /* 0x000000af00af7308 */ /* 0x000e620000000800 */
[----:B--2---:R-:W-:Y:S01]  /*106b0*/  FADD.FTZ R5, R7, R30 ;  /* 0x0000001e07057221 */ /* 0x004fe20000010000 */
[----:B------:R-:W-:Y:S01]  /*106c0*/  FADD.FTZ R30, R14, R29 ;  /* 0x0000001d0e1e7221 */ /* 0x000fe20000010000 */
[-CC-:B------:R-:W-:Y:S01]  /*106d0*/  FFMA.FTZ R95, R95, R28.reuse, -R50.reuse ;  /* 0x0000001c5f5f7223 */ /* 0x180fe20000010832 */
[-CC-:B------:R-:W-:Y:S01]  /*106e0*/  FFMA.FTZ R55, R55, R28.reuse, -R50.reuse ;  /* 0x0000001c37377223 */ /* 0x180fe20000010832 */
[----:B------:R-:W-:Y:S01]  /*106f0*/  FFMA.FTZ R97, R97, R28, -R50 ;  /* 0x0000001c61617223 */ /* 0x000fe20000010832 */
[----:B------:R-:W-:-:S02]  /*10700*/  F2FP.F16.F32.PACK_AB R180, R3, R180 ;  /* 0x000000b403b4723e */ /* 0x000fc400000000ff */
[----:B------:R-:W-:Y:S01]  /*10710*/  CS2R R90, SRZ ;  /* 0x00000000005a7805 */ /* 0x000fe2000001ff00 */
[----:B------:R-:W2:Y:S01]  /*10720*/  MUFU.EX2 R27, R27 ;  /* 0x0000001b001b7308 */ /* 0x000ea20000000800 */
[----:B0-----:R-:W-:Y:S01]  /*10730*/  FADD.FTZ R0, R176, R5 ;  /* 0x00000005b0007221 */ /* 0x001fe20000010000 */
[----:B------:R-:W-:Y:S02]  /*10740*/  SHF.R.S32.HI R52, RZ, 0x1f, R39 ;  /* 0x0000001fff347819 */ /* 0x000fe40000011427 */
[----:B------:R-:W-:Y:S01]  /*10750*/  F2FP.F16.F32.PACK_AB R177, R12, R177 ;  /* 0x000000b10cb1723e */ /* 0x000fe200000000ff */
[----:B------:R-:W-:Y:S01]  /*10760*/  VIADD R12, R88, 0xfffffffe ;  /* 0xfffffffe580c7836 */ /* 0x000fe20000000000 */
[----:B------:R-:W-:Y:S02]  /*10770*/  F2FP.F16.F32.PACK_AB R183, R10, R183 ;  /* 0x000000b70ab7723e */ /* 0x000fe400000000ff */
[----:B------:R-:W-:Y:S01]  /*10780*/  CS2R R88, SRZ ;  /* 0x0000000000587805 */ /* 0x000fe2000001ff00 */
[----:B------:R-:W0:Y:S01]  /*10790*/  MUFU.EX2 R20, R20 ;  /* 0x0000001400147308 */ /* 0x000e220000000800 */
[----:B-1----:R-:W-:Y:S01]  /*107a0*/  FADD.FTZ R29, R175, R30 ;  /* 0x0000001eaf1d7221 */ /* 0x002fe20000010000 */
[----:B------:R-:W-:-:S02]  /*107b0*/  F2FP.F16.F32.PACK_AB R179, R24, R179 ;  /* 0x000000b318b3723e */ /* 0x000fc400000000ff */
[----:B------:R-:W-:Y:S02]  /*107c0*/  F2FP.F16.F32.PACK_AB R173, R14, R173 ;  /* 0x000000ad0ead723e */ /* 0x000fe400000000ff */
[----:B------:R-:W-:Y:S02]  /*107d0*/  F2FP.F16.F32.PACK_AB R182, R7, R182 ;  /* 0x000000b607b6723e */ /* 0x000fe400000000ff */
[----:B------:R-:W1:Y:S01]  /*107e0*/  MUFU.EX2 R178, R178 ;  /* 0x000000b200b27308 */ /* 0x000e620000000800 */
[C---:B--2---:R-:W-:Y:S01]  /*107f0*/  FADD.FTZ R5, R27.reuse, R0 ;  /* 0x000000001b057221 */ /* 0x044fe20000010000 */
[----:B------:R-:W-:-:S06]  /*10800*/  F2FP.F16.F32.PACK_AB R176, R27, R176 ;  /* 0x000000b01bb0723e */ /* 0x000fcc00000000ff */
[----:B------:R-:W2:Y:S01]  /*10810*/  MUFU.EX2 R169, R169 ;  /* 0x000000a900a97308 */ /* 0x000ea20000000800 */
[C---:B0-----:R-:W-:Y:S01]  /*10820*/  FADD.FTZ R30, R20.reuse, R29 ;  /* 0x0000001d141e7221 */ /* 0x041fe20000010000 */
[----:B------:R-:W-:Y:S01]  /*10830*/  FFMA.FTZ R29, R67, R28, -R50 ;  /* 0x0000001c431d7223 */ /* 0x000fe20000010832 */
[----:B------:R-:W-:-:S05]  /*10840*/  F2FP.F16.F32.PACK_AB R175, R20, R175 ;  /* 0x000000af14af723e */ /* 0x000fca00000000ff */
        /* <DEDUP_REMOVED lines=9> */
[-CC-:B------:R-:W-:Y:S01]  /*108e0*/  FFMA.FTZ R33, R63, R28.reuse, -R50.reuse ;  /* 0x0000001c3f217223 */ /* 0x180fe20000010832 */
[----:B------:R-:W-:Y:S01]  /*108f0*/  FFMA.FTZ R50, R53, R28, -R50 ;  /* 0x0000001c35327223 */ /* 0x000fe20000010832 */
[----:B------:R-:W-:-:S04]  /*10900*/  F2FP.F16.F32.PACK_AB R169, R32, R169 ;  /* 0x000000a920a9723e */ /* 0x000fc800000000ff */
        /* <DEDUP_REMOVED lines=31> */
[----:B--2---:R-:W-:Y:S01]  /*10b00*/  FADD.FTZ R0, R170, R5 ;  /* 0x00000005aa007221 */ /* 0x004fe20000010000 */
[----:B------:R-:W-:-:S06]  /*10b10*/  LEA.HI R5, R52, R39, RZ, 0x7 ;  /* 0x0000002734057211 */ /* 0x000fcc00078f38ff */
        /* <DEDUP_REMOVED lines=42> */
[----:B------:R-:W-:-:S03]  /*10dc0*/  F2FP.F16.F32.PACK_AB R165, R48, R165 ;  /* 0x000000a530a5723e */ /* 0x000fc600000000ff */
[----:B------:R-:W-:-:S03]  /*10dd0*/  FADD.FTZ R6, R48, R35 ;  /* 0x0000002330067221 */ /* 0x000fc60000010000 */
        /* <DEDUP_REMOVED lines=14> */
[----:B------:R-:W-:Y:S02]  /*10ec0*/  F2FP.F16.F32.PACK_AB R162, R162, R93 ;  /* 0x0000005da2a2723e */ /* 0x000fe400000000ff */
[----:B------:R-:W-:-:S04]  /*10ed0*/  CS2R R92, SRZ ;  /* 0x00000000005c7805 */ /* 0x000fc8000001ff00 */
[----:B------:R-:W1:Y:S01]  /*10ee0*/  MUFU.EX2 R97, R97 ;  /* 0x0000006100617308 */ /* 0x000e620000000800 */
[----:B--2---:R-:W-:-:S07]  /*10ef0*/  FADD.FTZ R3, R95, R6 ;  /* 0x000000065f037221 */ /* 0x004fce0000010000 */
[----:B------:R-:W2:Y:S01]  /*10f00*/  MUFU.EX2 R50, R50 ;  /* 0x0000003200327308 */ /* 0x000ea20000000800 */
[C---:B0-----:R-:W-:Y:S01]  /*10f10*/  FADD.FTZ R6, R164.reuse, R3 ;  /* 0x00000003a4067221 */ /* 0x041fe20000010000 */
[----:B------:R-:W-:Y:S02]  /*10f20*/  F2FP.F16.F32.PACK_AB R164, R164, R95 ;  /* 0x0000005fa4a4723e */ /* 0x000fe400000000ff */
[----:B------:R-:W-:-:S04]  /*10f30*/  CS2R R94, SRZ ;  /* 0x00000000005e7805 */ /* 0x000fc8000001ff00 */
[----:B------:R-:W0:Y:S01]  /*10f40*/  MUFU.EX2 R26, R26 ;  /* 0x0000001a001a7308 */ /* 0x000e220000000800 */
[----:B-1----:R-:W-:Y:S01]  /*10f50*/  FADD.FTZ R3, R97, R6 ;  /* 0x0000000661037221 */ /* 0x002fe20000010000 */
[----:B------:R-:W-:-:S04]  /*10f60*/  SHF.R.S32.HI R6, RZ, 0x7, R5 ;  /* 0x00000007ff067819 */ /* 0x000fc80000011405 */
[----:B------:R-:W-:Y:S02]  /*10f70*/  VIMNMX R5, R191, R6, !PT ;  /* 0x00000006bf057248 */ /* 0x000fe40007fe0100 */
[C---:B--2---:R-:W-:Y:S01]  /*10f80*/  F2FP.F16.F32.PACK_AB R166, R50.reuse, R97 ;  /* 0x0000006132a6723e */ /* 0x044fe200000000ff */
[----:B------:R-:W-:Y:S01]  /*10f90*/  FADD.FTZ R3, R50, R3 ;  /* 0x0000000332037221 */ /* 0x000fe20000010000 */
[----:B------:R-:W-:Y:S02]  /*10fa0*/  ISETP.GE.AND P3, PT, R12, R5, PT ;  /* 0x000000050c00720c */ /* 0x000fe40003f66270 */
[----:B------:R-:W-:Y:S01]  /*10fb0*/  CS2R R96, SRZ ;  /* 0x0000000000607805 */ /* 0x000fe2000001ff00 */
[C---:B0-----:R-:W-:Y:S01]  /*10fc0*/  FADD.FTZ R0, R26.reuse, R37 ;  /* 0x000000251a007221 */ /* 0x041fe20000010000 */
[----:B------:R-:W-:-:S09]  /*10fd0*/  F2FP.F16.F32.PACK_AB R167, R26, R167 ;  /* 0x000000a71aa7723e */ /* 0x000fd200000000ff */
[----:B------:R-:W-:Y:S05]  /*10fe0*/  @!P3 BRA `(.L_x_8959) ;  /* 0x0000003000c4b947 */ /* 0x000fea0003800000 */
[----:B------:R-:W-:Y:S01]  /*10ff0*/  IMAD.MOV.U32 R10, RZ, RZ, R8 ;  /* 0x000000ffff0a7224 */ /* 0x000fe200078e0008 */
[----:B------:R-:W-:Y:S01]  /*11000*/  MOV R13, R184 ;  /* 0x000000b8000d7202 */ /* 0x000fe20000000f00 */
[----:B------:R-:W-:Y:S02]  /*11010*/  IMAD.MOV.U32 R11, RZ, RZ, R47 ;  /* 0x000000ffff0b7224 */ /* 0x000fe400078e002f */
[----:B------:R-:W-:Y:S02]  /*11020*/  IMAD.MOV.U32 R6, RZ, RZ, R186 ;  /* 0x000000ffff067224 */ /* 0x000fe400078e00ba */
[----:B------:R-:W-:-:S07]  /*11030*/  IMAD.MOV.U32 R151, RZ, RZ, RZ ;  /* 0x000000ffff977224 */ /* 0x000fce00078e00ff */
.L_x_8969:
[----:B------:R-:W-:Y:S01]  /*11040*/  ISETP.NE.AND P3, PT, R189, RZ, PT ;  /* 0x000000ffbd00720c */ /* 0x000fe20003f65270 */
[----:B------:R-:W-:Y:S01]  /*11050*/  VIADD R184, R13, 0x1 ;  /* 0x000000010db87836 */ /* 0x000fe20000000000 */
[----:B------:R-:W-:Y:S05]  /*11060*/  YIELD ;  /* 0x0000000000007946 */ /* 0x000fea0003800000 */
[----:B------:R-:W-:-:S04]  /*11070*/  ISETP.NE.AND P4, PT, R184, 0x2, PT ;  /* 0x00000002b800780c */ /* 0x000fc80003f85270 */
[----:B------:R-:W-:Y:S02]  /*11080*/  SEL R7, RZ, 0x1, P4 ;  /* 0x00000001ff077807 */ /* 0x000fe40002000000 */
[----:B------:R-:W-:Y:S02]  /*11090*/  SEL R184, R184, RZ, P4 ;  /* 0x000000ffb8b87207 */ /* 0x000fe40002000000 */
[----:B------:R-:W-:Y:S01]  /*110a0*/  LOP3.LUT R186, R6, R7, RZ, 0x3c, !PT ;  /* 0x0000000706ba7212 */ /* 0x000fe200078e3cff */
[----:B------:R-:W-:Y:S06]  /*110b0*/  @P3 BRA `(.L_x_8960) ;  /* 0x0000000000303947 */ /* 0x000fec0003800000 */
[----:B------:R-:W-:Y:S05]  /*110c0*/  @!P0 BRA `(.L_x_8961) ;  /* 0x0000000000048947 */ /* 0x000fea0003800000 */
[----:B------:R-:W-:Y:S01]  /*110d0*/  BPT.TRAP 0x1 ;  /* 0x000000040000795c */ /* 0x000fe20000300000 */
.L_x_8961:
[----:B------:R-:W-:Y:S01]  /*110e0*/  IMAD R7, R184, 0x8, R2 ;  /* 0x00000008b8077824 */ /* 0x000fe200078e0202 */
[----:B------:R-:W-:-:S04]  /*110f0*/  SHF.L.U32 R8, R186, 0x1f, RZ ;  /* 0x0000001fba087819 */ /* 0x000fc800000006ff */
[----:B------:R0:W1:Y:S01]  /*11100*/  SYNCS.PHASECHK.TRANS64.TRYWAIT P4, [R7+URZ+0x28830], R8 ;  /* 0x02883008070075a7 */ /* 0x000062000808017f */
[----:B------:R-:W-:Y:S05]  /*11110*/  @!P0 BRA `(.L_x_8962) ;  /* 0x0000000000048947 */ /* 0x000fea0003800000 */
[----:B------:R-:W-:Y:S01]  /*11120*/  BPT.TRAP 0x1 ;  /* 0x000000040000795c */ /* 0x000fe20000300000 */
.L_x_8962:
[----:B------:R-:W-:Y:S04]  /*11130*/  BSSY B0, `(.L_x_8960) ;  /* 0x0000004000007945 */ /* 0x000fe80003800000 */
[----:B-1----:R-:W-:Y:S05]  /*11140*/  @P4 BRA `(.L_x_8963) ;  /* 0x0000000000084947 */ /* 0x002fea0003800000 */
[----:B------:R-:W1:Y:S02]  /*11150*/  SYNCS.PHASECHK.TRANS64.TRYWAIT P4, [R7+URZ+0x28830], R8 ;  /* 0x02883008070075a7 */ /* 0x000e64000808017f */
[----:B-1----:R-:W-:Y:S05]  /*11160*/  @!P4 BRA `(.L_x_8964) ;  /* 0x000001300004c947 */ /* 0x002fea0003800000 */
.L_x_8963:
[----:B------:R-:W-:Y:S05]  /*11170*/  BSYNC B0 ;  /* 0x0000000000007941 */ /* 0x000fea0003800000 */
.L_x_8960:
[----:B01----:R-:W0:Y:S01]  /*11180*/  S2R R7, SR_TID.X ;  /* 0x0000000000077919 */ /* 0x003e220000002100 */
[----:B------:R-:W-:Y:S05]  /*11190*/  WARPSYNC.ALL ;  /* 0x0000000000007948 */ /* 0x000fea0003800000 */
[----:B------:R-:W-:Y:S01]  /*111a0*/  IMAD R8, R184, 0x800, R4 ;  /* 0x00000800b8087824 */ /* 0x000fe200078e0204 */
[----:B------:R-:W-:Y:S01]  /*111b0*/  MOV R21, 0x40000040 ;  /* 0x4000004000157802 */ /* 0x000fe20000000f00 */
        /* <DEDUP_REMOVED lines=8> */
[----:B------:R-:W-:Y:S01]  /*11240*/  IADD3 R24, R8, 0x404, RZ ;  /* 0x0000040408187810 */ /* 0x000fe20007ffe0ff */
[----:B------:R-:W-:Y:S01]  /*11250*/  IMAD.MOV.U32 R15, RZ, RZ, 0x40000040 ;  /* 0x40000040ff0f7424 */ /* 0x000fe200078e00ff */
[----:B------:R-:W-:-:S02]  /*11260*/  R2UR UR7, R25 ;  /* 0x00000000190772ca */ /* 0x000fc400000e0000 */
[----:B------:R-:W-:Y:S02]  /*11270*/  R2UR UR30, R24 ;  /* 0x00000000181e72ca */ /* 0x000fe400000e0000 */
[----:B------:R-:W-:Y:S02]  /*11280*/  R2UR UR31, R25 ;  /* 0x00000000191f72ca */ /* 0x000fe400000e0000 */
[----:B------:R-:W-:Y:S01]  /*11290*/  R2UR UR10, R20 ;  /* 0x00000000140a72ca */ /* 0x000fe200000e0000 */
[----:B------:R-:W-:Y:S01]  /*112a0*/  VIADD R20, R8, 0x400 ;  /* 0x0000040008147836 */ /* 0x000fe20000000000 */
[----:B------:R-:W-:Y:S02]  /*112b0*/  R2UR UR11, R21 ;  /* 0x00000000150b72ca */ /* 0x000fe400000e0000 */
[----:B------:R-:W-:Y:S01]  /*112c0*/  R2UR UR18, R14 ;  /* 0x000000000e1272ca */ /* 0x000fe200000e0000 */
[C---:B------:R-:W-:Y:S01]  /*112d0*/  VIADD R14, R8.reuse, 0x402 ;  /* 0x00000402080e7836 */ /* 0x040fe20000000000 */
[----:B------:R-:W-:Y:S01]  /*112e0*/  R2UR UR19, R15 ;  /* 0x000000000f1372ca */ /* 0x000fe200000e0000 */
[----:B------:R-:W-:Y:S01]  /*112f0*/  VIADD R8, R8, 0x406 ;  /* 0x0000040608087836 */ /* 0x000fe20000000000 */
[----:B0-----:R-:W-:-:S02]  /*11300*/  SHF.R.U32.HI R7, RZ, 0x7, R7 ;  /* 0x00000007ff077819 */ /* 0x001fc40000011607 */
[----:B------:R-:W-:Y:S02]  /*11310*/  R2UR UR22, R20 ;  /* 0x00000000141672ca */ /* 0x000fe400000e0000 */
[----:B------:R-:W-:Y:S02]  /*11320*/  IADD3 R7, R7, 0x8, RZ ;  /* 0x0000000807077810 */ /* 0x000fe40007ffe0ff */
[----:B------:R-:W-:Y:S02]  /*11330*/  R2UR UR23, R21 ;  /* 0x00000000151772ca */ /* 0x000fe400000e0000 */
[----:B------:R-:W-:Y:S01]  /*11340*/  R2UR UR26, R14 ;  /* 0x000000000e1a72ca */ /* 0x000fe200000e0000 */
[----:B------:R0:W-:Y:S01]  /*11350*/  BAR.SYNC.DEFER_BLOCKING R7, 0x100 ;  /* 0x000400070000751d */ /* 0x0001e20000010000 */
[----:B------:R-:W-:Y:S02]  /*11360*/  R2UR UR27, R15 ;  /* 0x000000000f1b72ca */ /* 0x000fe400000e0000 */
[----:B------:R-:W-:-:S02]  /*11370*/  R2UR UR34, R8 ;  /* 0x00000000082272ca */ /* 0x000fc400000e0000 */
        /* <DEDUP_REMOVED lines=28> */
.L_x_8966:
[----:B------:R-:W-:Y:S01]  /*11540*/  SHF.L.U32 R6, R6, 0x1f, RZ ;  /* 0x0000001f06067819 */ /* 0x000fe200000006ff */
[----:B------:R-:W-:-:S04]  /*11550*/  IMAD R7, R13, 0x8, R2 ;  /* 0x000000080d077824 */ /* 0x000fc800078e0202 */
[----:B------:R0:W1:Y:S01]  /*11560*/  SYNCS.PHASECHK.TRANS64.TRYWAIT P3, [R7+URZ+0x28850], R6 ;  /* 0x02885006070075a7 */ /* 0x000062000806017f */
[----:B------:R-:W-:Y:S05]  /*11570*/  @!P0 BRA `(.L_x_8967) ;  /* 0x0000000000048947 */ /* 0x000fea0003800000 */
[----:B------:R-:W-:Y:S01]  /*11580*/  BPT.TRAP 0x1 ;  /* 0x000000040000795c */ /* 0x000fe20000300000 */
.L_x_8967:
[----:B-1----:R-:W-:Y:S05]  /*11590*/  @P3 BRA `(.L_x_8965) ;  /* 0x0000000000083947 */ /* 0x002fea0003800000 */
[----:B------:R-:W1:Y:S02]  /*115a0*/  SYNCS.PHASECHK.TRANS64.TRYWAIT P3, [R7+URZ+0x28850], R6 ;  /* 0x02885006070075a7 */ /* 0x000e64000806017f */
[----:B-1----:R-:W-:Y:S05]  /*115b0*/  @!P3 BRA `(.L_x_8968) ;  /* 0x0000012c0004b947 */ /* 0x002fea0003800000 */
.L_x_8965:
[----:B01----:R-:W-:Y:S01]  /*115c0*/  VIADD R6, R2, 0x400 ;  /* 0x0000040002067836 */ /* 0x003fe20000000000 */
[----:B------:R-:W-:Y:S01]  /*115d0*/  MOV R7, 0x40000040 ;  /* 0x4000004000077802 */ /* 0x000fe20000000f00 */
[----:B------:R-:W-:Y:S05]  /*115e0*/  WARPSYNC.ALL ;  /* 0x0000000000007948 */ /* 0x000fea0003800000 */
[----:B------:R-:W-:Y:S01]  /*115f0*/  SHF.R.U32.HI R6, RZ, 0x4, R6 ;  /* 0x00000004ff067819 */ /* 0x000fe20000011606 */
[----:B------:R-:W-:Y:S01]  /*11600*/  WARPGROUP.ARRIVE ;  /* 0x00000000000079c5 */ /* 0x000fe20000000000 */
        /* <DEDUP_REMOVED lines=10> */
[----:B------:R-:W-:-:S02]  /*116b0*/  IMAD.IADD R60, R204, 0x1, R190 ;  /* 0x00000001cc3c7824 */ /* 0x000fc400078e02be */
[----:B------:R-:W-:Y:S01]  /*116c0*/  FMUL.FTZ R21, R30, UR49 ;  /* 0x000000311e157c20 */ /* 0x000fe20008410000 */
[----:B------:R-:W-:Y:S02]  /*116d0*/  IMAD R6, R13, 0x800, R6 ;  /* 0x000008000d067824 */ /* 0x000fe400078e0206 */
        /* <DEDUP_REMOVED lines=19> */
[----:B------:R-:W-:Y:S01]  /*11810*/  VIADD R8, R6, 0x100 ;  /* 0x0000010006087836 */ /* 0x000fe20000000000 */
[----:B------:R-:W-:Y:S01]  /*11820*/  R2UR UR7, R9 ;  /* 0x00000000090772ca */ /* 0x000fe200000e0000 */
[----:B------:R-:W-:Y:S01]  /*11830*/  IMAD.MOV.U32 R9, RZ, RZ, 0x40000040 ;  /* 0x40000040ff097424 */ /* 0x000fe200078e00ff */
        /* <DEDUP_REMOVED lines=61> */
[----:B------:R-:W5:Y:S08]  /*11c10*/  MUFU.TANH R53, R53 ;  /* 0x0000003500357308 */ /* 0x000f700000002400 */
[----:B------:R-:W5:Y:S08]  /*11c20*/  MUFU.TANH R56, R56 ;  /* 0x0000003800387308 */ /* 0x000f700000002400 */
[----:B------:R-:W5:Y:S08]  /*11c30*/  MUFU.TANH R57, R57 ;  /* 0x0000003900397308 */ /* 0x000f700000002400 */
        /* <DEDUP_REMOVED lines=40> */
[----:B------:R-:W-:Y:S02]  /*11ec0*/  R2UR UR7, R9 ;  /* 0x00000000090772ca */ /* 0x000fe400000e0000 */
[----:B------:R-:W0:Y:S01]  /*11ed0*/  @P2 LDC R9, c[0x0][0x44c] ;  /* 0x00011300ff092b82 */ /* 0x000e220000000800 */
[----:B------:R-:W-:-:S07]  /*11ee0*/  R2UR UR6, R8 ;  /* 0x00000000080672ca */ /* 0x000fce00000e0000 */
[----:B------:R-:W1:Y:S01]  /*11ef0*/  @P2 LDC R8, c[0x0][0x450] ;  /* 0x00011400ff082b82 */ /* 0x000e620000000800 */
[----:B0-----:R-:W-:-:S05]  /*11f00*/  @P2 IMAD.HI.U32 R9, R60, R9, RZ ;  /* 0x000000093c092227 */ /* 0x001fca00078e00ff */
[----:B-1----:R-:W-:Y:S01]  /*11f10*/  @P2 SHF.R.U32.HI R60, RZ, R8, R9 ;  /* 0x00000008ff3c2219 */ /* 0x002fe20000011609 */
[----:B------:R-:W-:Y:S01]  /*11f20*/  IMAD.MOV.U32 R9, RZ, RZ, 0x40000040 ;  /* 0x40000040ff097424 */ /* 0x000fe200078e00ff */
[----:B------:R-:W-:-:S03]  /*11f30*/  IADD3 R8, R6, 0x280, RZ ;  /* 0x0000028006087810 */ /* 0x000fc60007ffe0ff */
[----:B------:R-:W0:Y:S01]  /*11f40*/  SHFL.IDX PT, R69, R60, RZ, 0x1c1f ;  /* 0x001c1fff3c457589 */ /* 0x000e2200000e0000 */
[----:B------:R-:W-:Y:S02]  /*11f50*/  WARPGROUP.DEPBAR.LE gsb0, 0x0 ;  /* 0x00008000000079c5 */ /* 0x000fe40000010000 */
[----:B------:R-:W-:-:S06]  /*11f60*/  WARPGROUP.ARRIVE ;  /* 0x00000000000079c5 */ /* 0x000fcc0000000000 */
[----:B------:R-:W-:Y:S01]  /*11f70*/  HGMMA.64x128x16.F32 R88, R152, gdesc[UR4].tnspB, R88, gsb0 ;  /* 0x41e0000498587df0 */ /* 0x000fe20008000858 */
[----:B------:R-:W-:Y:S01]  /*11f80*/  R2UR UR7, R9 ;  /* 0x00000000090772ca */ /* 0x000fe200000e0000 */
[----:B------:R-:W-:Y:S01]  /*11f90*/  IMAD.MOV.U32 R9, RZ, RZ, -0x80 ;  /* 0xffffff80ff097424 */ /* 0x000fe200078e00ff */
[----:B------:R-:W-:Y:S01]  /*11fa0*/  R2UR UR6, R8 ;  /* 0x00000000080672ca */ /* 0x000fe200000e0000 */
[----:B------:R-:W-:Y:S01]  /*11fb0*/  FMUL.FTZ R8, R72, UR49 ;  /* 0x0000003148087c20 */ /* 0x000fe20008410000 */
[----:B------:R-:W-:Y:S01]  /*11fc0*/  FMUL.FTZ R72, R39, UR49 ;  /* 0x0000003127487c20 */ /* 0x000fe20008410000 */
[----:B------:R-:W-:Y:S01]  /*11fd0*/  IMAD R9, R12, R9, 0x1 ;  /* 0x000000010c097424 */ /* 0x000fe200078e0209 */
[----:B------:R-:W-:Y:S04]  /*11fe0*/  MUFU.TANH R39, R80 ;  /* 0x0000005000277308 */ /* 0x000fe80000002400 */
[----:B------:R-:W-:-:S04]  /*11ff0*/  IADD3 R9, R193, R9, -R197 ;  /* 0x00000009c1097210 */ /* 0x000fc80007ffe8c5 */
[----:B------:R-:W1:Y:S01]  /*12000*/  MUFU.TANH R8, R8 ;  /* 0x0000000800087308 */ /* 0x000e620000002400 */
[----:B------:R-:W-:-:S04]  /*12010*/  IMAD.IADD R9, R9, 0x1, -R192 ;  /* 0x0000000109097824 */ /* 0x000fc800078e0ac0 */
[----:B0-----:R-:W-:-:S03]  /*12020*/  IMAD.IADD R69, R9, 0x1, R69 ;  /* 0x0000000109457824 */ /* 0x001fc600078e0245 */
[----:B------:R-:W-:Y:S02]  /*12030*/  MUFU.TANH R72, R72 ;  /* 0x0000004800487308 */ /* 0x000fe40000002400 */
[C---:B------:R-:W-:Y:S02]  /*12040*/  ISETP.GT.AND P5, PT, R69.reuse, 0x8, PT ;  /* 0x000000084500780c */ /* 0x040fe40003fa4270 */
[C---:B------:R-:W-:Y:S02]  /*12050*/  ISETP.GT.AND P4, PT, R69.reuse, RZ, PT ;  /* 0x000000ff4500720c */ /* 0x040fe40003f84270 */
[----:B------:R-:W-:Y:S02]  /*12060*/  FSEL R24, R24, -INF , P5 ;  /* 0xff80000018187808 */ /* 0x000fe40002800000 */
[C---:B------:R-:W-:Y:S02]  /*12070*/  ISETP.GT.AND P5, PT, R69.reuse, 0x11, PT ;  /* 0x000000114500780c */ /* 0x040fe40003fa4270 */
[----:B------:R-:W-:-:S02]  /*12080*/  ISETP.GT.AND P3, PT, R69, 0x1, PT ;  /* 0x000000014500780c */ /* 0x000fc40003f64270 */
[----:B------:R-:W-:Y:S02]  /*12090*/  FSEL R14, R14, -INF , P4 ;  /* 0xff8000000e0e7808 */ /* 0x000fe40002000000 */
[----:B--2---:R-:W-:Y:S02]  /*120a0*/  FSEL R73, R28, -INF , P5 ;  /* 0xff8000001c497808 */ /* 0x004fe40002800000 */
[----:B------:R-:W-:Y:S02]  /*120b0*/  FSEL R20, R20, -INF , P3 ;  /* 0xff80000014147808 */ /* 0x000fe40001800000 */
[----:B------:R-:W-:Y:S02]  /*120c0*/  FMNMX.FTZ R28, R14, R11, !PT ;  /* 0x0000000b0e1c7209 */ /* 0x000fe40007810000 */
[----:B------:R-:W-:Y:S02]  /*120d0*/  ISETP.GT.AND P4, PT, R69, 0x9, PT ;  /* 0x000000094500780c */ /* 0x000fe40003f84270 */
[----:B------:R-:W-:-:S02]  /*120e0*/  FMNMX.FTZ R28, R20, R28, !PT ;  /* 0x0000001c141c7209 */ /* 0x000fc40007810000 */
[----:B------:R-:W-:Y:S02]  /*120f0*/  ISETP.GT.AND P3, PT, R69, 0x10, PT ;  /* 0x000000104500780c */ /* 0x000fe40003f64270 */
[----:B---3--:R-:W-:Y:S02]  /*12100*/  FSEL R25, R25, -INF , P4 ;  /* 0xff80000019197808 */ /* 0x008fe40002000000 */
[----:B------:R-:W-:Y:S02]  /*12110*/  FMNMX.FTZ R28, R24, R28, !PT ;  /* 0x0000001c181c7209 */ /* 0x000fe40007810000 */
[----:B----4-:R-:W-:Y:S02]  /*12120*/  FSEL R27, R27, -INF , P3 ;  /* 0xff8000001b1b7808 */ /* 0x010fe40001800000 */
[----:B------:R-:W-:Y:S02]  /*12130*/  FMNMX.FTZ R28, R25, R28, !PT ;  /* 0x0000001c191c7209 */ /* 0x000fe40007810000 */
[----:B------:R-:W-:-:S02]  /*12140*/  ISETP.GT.AND P4, PT, R69, 0x18, PT ;  /* 0x000000184500780c */ /* 0x000fc40003f84270 */
[----:B------:R-:W-:Y:S02]  /*12150*/  FMNMX.FTZ R28, R27, R28, !PT ;  /* 0x0000001c1b1c7209 */ /* 0x000fe40007810000 */
[----:B------:R-:W-:Y:S02]  /*12160*/  ISETP.GT.AND P3, PT, R69, 0x19, PT ;  /* 0x000000194500780c */ /* 0x000fe40003f64270 */
[----:B-----5:R-:W-:Y:S02]  /*12170*/  FSEL R31, R31, -INF , P4 ;  /* 0xff8000001f1f7808 */ /* 0x020fe40002000000 */
        /* <DEDUP_REMOVED lines=38> */
[----:B------:R-:W-:Y:S01]  /*123e0*/  ISETP.GT.AND P5, PT, R69, 0x50, PT ;  /* 0x000000504500780c */ /* 0x000fe20003fa4270 */
[----:B------:R-:W-:-:S02]  /*123f0*/  WARPGROUP.DEPBAR.LE gsb0, 0x0 ;  /* 0x00008000000079c5 */ /* 0x000fc40000010000 */
[C---:B------:R-:W-:Y:S01]  /*12400*/  ISETP.GT.AND P4, PT, R69.reuse, 0x51, PT ;  /* 0x000000514500780c */ /* 0x040fe20003f84270 */
[----:B------:R-:W-:Y:S01]  /*12410*/  WARPGROUP.ARRIVE ;  /* 0x00000000000079c5 */ /* 0x000fe20000000000 */
[----:B------:R-:W-:-:S05]  /*12420*/  ISETP.GT.AND P3, PT, R69, 0x58, PT ;  /* 0x000000584500780c */ /* 0x000fca0003f64270 */
[----:B------:R-:W0:Y:S01]  /*12430*/  S2R R155, SR_TID.X ;  /* 0x00000000009b7919 */ /* 0x000e220000002100 */
[----:B------:R-:W-:Y:S02]  /*12440*/  FMNMX.FTZ R28, R49, R28, !PT ;  /* 0x0000001c311c7209 */ /* 0x000fe40007810000 */
[----:B------:R-:W-:Y:S01]  /*12450*/  FSEL R53, R53, -INF , P5 ;  /* 0xff80000035357808 */ /* 0x000fe20002800000 */
[----:B------:R-:W-:Y:S01]  /*12460*/  HGMMA.64x128x16.F32 R88, R156, gdesc[UR4].tnspB, R88, gsb0 ;  /* 0x41e000049c587df0 */ /* 0x000fe20008000858 */
[----:B------:R-:W-:Y:S02]  /*12470*/  FSEL R56, R56, -INF , P4 ;  /* 0xff80000038387808 */ /* 0x000fe40002000000 */
[----:B------:R-:W-:Y:S02]  /*12480*/  FSEL R57, R57, -INF , P3 ;  /* 0xff80000039397808 */ /* 0x000fe40001800000 */
[C---:B------:R-:W-:Y:S02]  /*12490*/  ISETP.GT.AND P5, PT, R69.reuse, 0x59, PT ;  /* 0x000000594500780c */ /* 0x040fe40003fa4270 */
[----:B------:R-:W-:-:S02]  /*124a0*/  ISETP.GT.AND P4, PT, R69, 0x60, PT ;  /* 0x000000604500780c */ /* 0x000fc40003f84270 */
[----:B------:R-:W-:Y:S02]  /*124b0*/  ISETP.GT.AND P3, PT, R69, 0x61, PT ;  /* 0x000000614500780c */ /* 0x000fe40003f64270 */
[----:B------:R-:W-:Y:S02]  /*124c0*/  FMNMX.FTZ R28, R52, R28, !PT ;  /* 0x0000001c341c7209 */ /* 0x000fe40007810000 */
[----:B------:R-:W-:Y:S02]  /*124d0*/  FSEL R61, R61, -INF , P5 ;  /* 0xff8000003d3d7808 */ /* 0x000fe40002800000 */
[----:B-1----:R-:W-:Y:S02]  /*124e0*/  FSEL R8, R8, -INF , P4 ;  /* 0xff80000008087808 */ /* 0x002fe40002000000 */
[----:B------:R-:W-:Y:S02]  /*124f0*/  FSEL R64, R64, -INF , P3 ;  /* 0xff80000040407808 */ /* 0x000fe40001800000 */
[----:B------:R-:W-:-:S02]  /*12500*/  FMNMX.FTZ R28, R53, R28, !PT ;  /* 0x0000001c351c7209 */ /* 0x000fc40007810000 */
[C---:B------:R-:W-:Y:S02]  /*12510*/  ISETP.GT.AND P5, PT, R69.reuse, 0x68, PT ;  /* 0x000000684500780c */ /* 0x040fe40003fa4270 */
[C---:B------:R-:W-:Y:S02]  /*12520*/  ISETP.GT.AND P4, PT, R69.reuse, 0x69, PT ;  /* 0x000000694500780c */ /* 0x040fe40003f84270 */
[----:B------:R-:W-:Y:S02]  /*12530*/  ISETP.GT.AND P3, PT, R69, 0x70, PT ;  /* 0x000000704500780c */ /* 0x000fe40003f64270 */
[----:B------:R-:W-:Y:S02]  /*12540*/  FMNMX.FTZ R28, R56, R28, !PT ;  /* 0x0000001c381c7209 */ /* 0x000fe40007810000 */
[----:B------:R-:W-:Y:S02]  /*12550*/  FSEL R65, R65, -INF , P5 ;  /* 0xff80000041417808 */ /* 0x000fe40002800000 */
[----:B------:R-:W-:-:S02]  /*12560*/  FSEL R68, R68, -INF , P4 ;  /* 0xff80000044447808 */ /* 0x000fc40002000000 */
[----:B------:R-:W-:Y:S02]  /*12570*/  FSEL R39, R39, -INF , P3 ;  /* 0xff80000027277808 */ /* 0x000fe40001800000 */
[C---:B------:R-:W-:Y:S02]  /*12580*/  ISETP.GT.AND P5, PT, R69.reuse, 0x71, PT ;  /* 0x000000714500780c */ /* 0x040fe40003fa4270 */
[C---:B------:R-:W-:Y:S02]  /*12590*/  ISETP.GT.AND P4, PT, R69.reuse, 0x78, PT ;  /* 0x000000784500780c */ /* 0x040fe40003f84270 */
[----:B------:R-:W-:Y:S01]  /*125a0*/  ISETP.GT.AND P3, PT, R69, 0x79, PT ;  /* 0x000000794500780c */ /* 0x000fe20003f64270 */
[----:B------:R-:W-:Y:S01]  /*125b0*/  FMUL.FTZ R69, R47, UR49 ;  /* 0x000000312f457c20 */ /* 0x000fe20008410000 */
[----:B------:R-:W-:Y:S01]  /*125c0*/  FMUL.FTZ R47, R81, UR49 ;  /* 0x00000031512f7c20 */ /* 0x000fe20008410000 */
[----:B------:R-:W-:Y:S01]  /*125d0*/  FMNMX.FTZ R28, R57, R28, !PT ;  /* 0x0000001c391c7209 */ /* 0x000fe20007810000 */
[----:B------:R-:W-:Y:S01]  /*125e0*/  FMUL.FTZ R81, R82, UR49 ;  /* 0x0000003152517c20 */ /* 0x000fe20008410000 */
[----:B------:R-:W-:Y:S01]  /*125f0*/  FSEL R76, R76, -INF , P4 ;  /* 0xff8000004c4c7808 */ /* 0x000fe20002000000 */
[----:B------:R-:W-:Y:S01]  /*12600*/  FMUL.FTZ R82, R83, UR49 ;  /* 0x0000003153527c20 */ /* 0x000fe20008410000 */
[----:B------:R-:W-:Y:S01]  /*12610*/  FMNMX.FTZ R28, R61, R28, !PT ;  /* 0x0000001c3d1c7209 */ /* 0x000fe20007810000 */
[----:B------:R-:W1:Y:S01]  /*12620*/  MUFU.TANH R47, R47 ;  /* 0x0000002f002f7308 */ /* 0x000e620000002400 */
[----:B0-----:R-:W-:-:S02]  /*12630*/  SHF.R.U32.HI R155, RZ, 0x7, R155 ;  /* 0x00000007ff9b7819 */ /* 0x001fc4000001169b */
[----:B------:R-:W-:-:S04]  /*12640*/  FMNMX.FTZ R28, R8, R28, !PT ;  /* 0x0000001c081c7209 */ /* 0x000fc80007810000 */
[----:B------:R-:W-:Y:S01]  /*12650*/  FMNMX.FTZ R77, R64, R28, !PT ;  /* 0x0000001c404d7209 */ /* 0x000fe20007810000 */
[----:B------:R-:W-:Y:S03]  /*12660*/  MUFU.TANH R69, R69 ;  /* 0x0000004500457308 */ /* 0x000fe60000002400 */
[----:B------:R-:W-:-:S04]  /*12670*/  FMNMX.FTZ R77, R65, R77, !PT ;  /* 0x0000004d414d7209 */ /* 0x000fc80007810000 */
[----:B------:R-:W-:Y:S01]  /*12680*/  FMNMX.FTZ R80, R68, R77, !PT ;  /* 0x0000004d44507209 */ /* 0x000fe20007810000 */
[----:B------:R0:W2:Y:S08]  /*12690*/  MUFU.TANH R28, R85 ;  /* 0x00000055001c7308 */ /* 0x0000b00000002400 */
[----:B------:R1:W3:Y:S01]  /*126a0*/  MUFU.TANH R77, R62 ;  /* 0x0000003e004d7308 */ /* 0x0002e20000002400 */
[----:B0-----:R0:W-:Y:S07]  /*126b0*/  SHFL.IDX PT, R85, R60, 0x1, 0x1c1f ;  /* 0x003c1f003c557f89 */ /* 0x0011ee00000e0000 */
[----:B------:R-:W-:Y:S01]  /*126c0*/  MUFU.TANH R81, R81 ;  /* 0x0000005100517308 */ /* 0x000fe20000002400 */
[----:B-1----:R-:W-:Y:S01]  /*126d0*/  FSEL R62, R47, -INF , P5 ;  /* 0xff8000002f3e7808 */ /* 0x002fe20002800000 */
[----:B0-----:R-:W-:Y:S01]  /*126e0*/  FMUL.FTZ R60, R86, UR49 ;  /* 0x00000031563c7c20 */ /* 0x001fe20008410000 */
[----:B------:R-:W-:Y:S01]  /*126f0*/  FMNMX.FTZ R47, R39, R80, !PT ;  /* 0x00000050272f7209 */ /* 0x000fe20007810000 */
[----:B------:R-:W-:Y:S01]  /*12700*/  FMUL.FTZ R80, R63, UR49 ;  /* 0x000000313f507c20 */ /* 0x000fe20008410000 */
[----:B--2---:R-:W-:-:S02]  /*12710*/  FSEL R63, R28, -INF , P3 ;  /* 0xff8000001c3f7808 */ /* 0x004fc40001800000 */
[----:B------:R-:W-:Y:S01]  /*12720*/  FMNMX.FTZ R47, R62, R47, !PT ;  /* 0x0000002f3e2f7209 */ /* 0x000fe20007810000 */
[----:B------:R-:W-:Y:S03]  /*12730*/  MUFU.TANH R82, R82 ;  /* 0x0000005200527308 */ /* 0x000fe60000002400 */
[----:B------:R-:W-:-:S04]  /*12740*/  FMNMX.FTZ R28, R76, R47, !PT ;  /* 0x0000002f4c1c7209 */ /* 0x000fc80007810000 */
[----:B------:R-:W-:Y:S01]  /*12750*/  FMNMX.FTZ R28, R63, R28, !PT ;  /* 0x0000001c3f1c7209 */ /* 0x000fe20007810000 */
[----:B------:R-:W0:Y:S04]  /*12760*/  MUFU.TANH R80, R80 ;  /* 0x0000005000507308 */ /* 0x000e280000002400 */
[----:B------:R-:W1:Y:S04]  /*12770*/  SHFL.BFLY PT, R47, R28, 0x2, 0x1f ;  /* 0x0c401f001c2f7f89 */ /* 0x000e6800000e0000 */
[----:B------:R-:W2:Y:S01]  /*12780*/  MUFU.TANH R60, R60 ;  /* 0x0000003c003c7308 */ /* 0x000ea20000002400 */
[----:B-1----:R-:W-:-:S05]  /*12790*/  FMNMX.FTZ R47, R28, R47, !PT ;  /* 0x0000002f1c2f7209 */ /* 0x002fca0007810000 */
[----:B------:R-:W1:Y:S01]  /*127a0*/  SHFL.BFLY PT, R28, R47, 0x1, 0x1f ;  /* 0x0c201f002f1c7f89 */ /* 0x000e6200000e0000 */
[----:B------:R-:W-:Y:S02]  /*127b0*/  WARPGROUP.DEPBAR.LE gsb0, 0x0 ;  /* 0x00008000000079c5 */ /* 0x000fe40000010000 */
[----:B------:R-:W-:Y:S01]  /*127c0*/  WARPGROUP.ARRIVE ;  /* 0x00000000000079c5 */ /* 0x000fe20000000000 */
[----:B-1----:R-:W-:Y:S02]  /*127d0*/  FMNMX.FTZ R47, R47, R28, !PT ;  /* 0x0000001c2f2f7209 */ /* 0x002fe40007810000 */
[----:B------:R-:W-:Y:S02]  /*127e0*/  MOV R28, UR47 ;  /* 0x0000002f001c7c02 */ /* 0x000fe40008000f00 */
[----:B------:R-:W-:-:S03]  /*127f0*/  FSETP.NEU.FTZ.AND P3, PT, R47, -INF , PT ;  /* 0xff8000002f00780b */ /* 0x000fc60003f7d000 */
[----:B------:R-:W-:-:S05]  /*12800*/  FMUL.FTZ R83, R47, R28 ;  /* 0x0000001c2f537220 */ /* 0x000fca0000410000 */
[----:B------:R-:W-:-:S05]  /*12810*/  FSEL R83, R83, RZ, P3 ;  /* 0x000000ff53537208 */ /* 0x000fca0001800000 */
[-C--:B------:R-:W-:Y:S01]  /*12820*/  FFMA.FTZ R180, R14, R28.reuse, -R83 ;  /* 0x0000001c0eb47223 */ /* 0x080fe20000010853 */
[----:B------:R-:W-:Y:S02]  /*12830*/  IMAD.IADD R14, R9, 0x1, R85 ;  /* 0x00000001090e7824 */ /* 0x000fe400078e0255 */
[-CC-:B------:R-:W-:Y:S01]  /*12840*/  FFMA.FTZ R20, R20, R28.reuse, -R83.reuse ;  /* 0x0000001c14147223 */ /* 0x180fe20000010853 */
[-CC-:B------:R-:W-:Y:S01]  /*12850*/  FFMA.FTZ R174, R36, R28.reuse, -R83.reuse ;  /* 0x0000001c24ae7223 */ /* 0x180fe20000010853 */
[-CC-:B------:R-:W-:Y:S01]  /*12860*/  FFMA.FTZ R36, R8, R28.reuse, -R83.reuse ;  /* 0x0000001c08247223 */ /* 0x180fe20000010853 */
[-CC-:B------:R-:W-:Y:S01]  /*12870*/  FFMA.FTZ R156, R53, R28.reuse, -R83.reuse ;  /* 0x0000001c359c7223 */ /* 0x180fe20000010853 */
[C---:B------:R-:W-:Y:S01]  /*12880*/  ISETP.GT.AND P5, PT, R14.reuse, RZ, PT ;  /* 0x000000ff0e00720c */ /* 0x040fe20003fa4270 */
[----:B------:R1:W-:Y:S01]  /*12890*/  MUFU.EX2 R9, R20 ;  /* 0x0000001400097308 */ /* 0x0003e20000000800 */
[----:B------:R-:W-:Y:S01]  /*128a0*/  ISETP.GT.AND P4, PT, R14, 0x1, PT ;  /* 0x000000010e00780c */ /* 0x000fe20003f84270 */
[-CC-:B------:R-:W-:Y:S01]  /*128b0*/  FFMA.FTZ R182, R24, R28.reuse, -R83.reuse ;  /* 0x0000001c18b67223 */ /* 0x180fe20000010853 */
[----:B------:R-:W-:Y:S01]  /*128c0*/  FSEL R7, R7, -INF , P5 ;  /* 0xff80000007077808 */ /* 0x000fe20002800000 */
[-CC-:B------:R-:W-:Y:S01]  /*128d0*/  FFMA.FTZ R24, R25, R28.reuse, -R83.reuse ;  /* 0x0000001c19187223 */ /* 0x180fe20000010853 */
[C---:B------:R-:W-:Y:S01]  /*128e0*/  ISETP.GT.AND P5, PT, R14.reuse, 0x8, PT ;  /* 0x000000080e00780c */ /* 0x040fe20003fa4270 */
[-CC-:B------:R-:W-:Y:S01]  /*128f0*/  FFMA.FTZ R176, R27, R28.reuse, -R83.reuse ;  /* 0x0000001c1bb07223 */ /* 0x180fe20000010853 */
[-CC-:B------:R-:W-:Y:S01]  /*12900*/  FFMA.FTZ R25, R73, R28.reuse, -R83.reuse ;  /* 0x0000001c49197223 */ /* 0x180fe20000010853 */
[----:B------:R-:W-:Y:S01]  /*12910*/  MUFU.EX2 R180, R180 ;  /* 0x000000b400b47308 */ /* 0x000fe20000000800 */
[----:B-1----:R-:W-:Y:S01]  /*12920*/  FSEL R20, R15, -INF , P4 ;  /* 0xff8000000f147808 */ /* 0x002fe20002000000 */
[--C-:B------:R-:W-:Y:S01]  /*12930*/  FFMA.FTZ R178, R31, R28, -R83.reuse ;  /* 0x0000001c1fb27223 */ /* 0x100fe20000010853 */
[----:B------:R-:W-:Y:S01]  /*12940*/  FMNMX.FTZ R15, R7, R10, !PT ;  /* 0x0000000a070f7209 */ /* 0x000fe20007810000 */
[-CC-:B------:R-:W-:Y:S01]  /*12950*/  FFMA.FTZ R27, R33, R28.reuse, -R83.reuse ;  /* 0x0000001c211b7223 */ /* 0x180fe20000010853 */
[----:B------:R-:W-:Y:S01]  /*12960*/  ISETP.GT.AND P4, PT, R14, 0x9, PT ;  /* 0x000000090e00780c */ /* 0x000fe20003f84270 */
[-CC-:B------:R-:W-:Y:S01]  /*12970*/  FFMA.FTZ R172, R34, R28.reuse, -R83.reuse ;  /* 0x0000001c22ac7223 */ /* 0x180fe20000010853 */
[----:B------:R-:W-:Y:S01]  /*12980*/  FSEL R21, R21, -INF , P5 ;  /* 0xff80000015157808 */ /* 0x000fe20002800000 */
[----:B------:R-:W-:Y:S01]  /*12990*/  MUFU.EX2 R182, R182 ;  /* 0x000000b600b67308 */ /* 0x000fe20000000800 */
[----:B------:R-:W-:Y:S01]  /*129a0*/  FMNMX.FTZ R15, R20, R15, !PT ;  /* 0x0000000f140f7209 */ /* 0x000fe20007810000 */
[-CC-:B------:R-:W-:Y:S01]  /*129b0*/  FFMA.FTZ R31, R35, R28.reuse, -R83.reuse ;  /* 0x0000001c231f7223 */ /* 0x180fe20000010853 */
[----:B------:R-:W-:Y:S01]  /*129c0*/  ISETP.GT.AND P5, PT, R14, 0x10, PT ;  /* 0x000000100e00780c */ /* 0x000fe20003fa4270 */
[-CC-:B------:R-:W-:Y:S01]  /*129d0*/  FFMA.FTZ R33, R37, R28.reuse, -R83.reuse ;  /* 0x0000001c25217223 */ /* 0x180fe20000010853 */
[----:B------:R-:W-:Y:S01]  /*129e0*/  FSEL R26, R26, -INF , P4 ;  /* 0xff8000001a1a7808 */ /* 0x000fe20002000000 */
[-CC-:B------:R-:W-:Y:S01]  /*129f0*/  FFMA.FTZ R168, R38, R28.reuse, -R83.reuse ;  /* 0x0000001c26a87223 */ /* 0x180fe20000010853 */
[----:B------:R-:W-:Y:S01]  /*12a00*/  FMNMX.FTZ R15, R21, R15, !PT ;  /* 0x0000000f150f7209 */ /* 0x000fe20007810000 */
[----:B------:R-:W-:Y:S01]  /*12a10*/  MUFU.EX2 R24, R24 ;  /* 0x0000001800187308 */ /* 0x000fe20000000800 */
[----:B------:R-:W-:Y:S01]  /*12a20*/  ISETP.GT.AND P4, PT, R14, 0x11, PT ;  /* 0x000000110e00780c */ /* 0x000fe20003f84270 */
[-CC-:B------:R-:W-:Y:S01]  /*12a30*/  FFMA.FTZ R34, R40, R28.reuse, -R83.reuse ;  /* 0x0000001c28227223 */ /* 0x180fe20000010853 */
[----:B------:R-:W-:Y:S01]  /*12a40*/  FSEL R29, R29, -INF , P5 ;  /* 0xff8000001d1d7808 */ /* 0x000fe20002800000 */
[-CC-:B------:R-:W-:Y:S01]  /*12a50*/  FFMA.FTZ R170, R41, R28.reuse, -R83.reuse ;  /* 0x0000001c29aa7223 */ /* 0x180fe20000010853 */
[----:B------:R-:W-:Y:S01]  /*12a60*/  FMNMX.FTZ R15, R26, R15, !PT ;  /* 0x0000000f1a0f7209 */ /* 0x000fe20007810000 */
[-CC-:B------:R-:W-:Y:S01]  /*12a70*/  FFMA.FTZ R35, R44, R28.reuse, -R83.reuse ;  /* 0x0000001c2c237223 */ /* 0x180fe20000010853 */
[----:B------:R-:W-:Y:S01]  /*12a80*/  ISETP.GT.AND P5, PT, R14, 0x18, PT ;  /* 0x000000180e00780c */ /* 0x000fe20003fa4270 */
[----:B------:R-:W-:Y:S01]  /*12a90*/  MUFU.EX2 R176, R176 ;  /* 0x000000b000b07308 */ /* 0x000fe20000000800 */
[----:B------:R-:W-:Y:S01]  /*12aa0*/  FSEL R30, R30, -INF , P4 ;  /* 0xff8000001e1e7808 */ /* 0x000fe20002000000 */
[-CC-:B------:R-:W-:Y:S01]  /*12ab0*/  FFMA.FTZ R152, R45, R28.reuse, -R83.reuse ;  /* 0x0000001c2d987223 */ /* 0x180fe20000010853 */
        /* <DEDUP_REMOVED lines=27> */
[----:B------:R-:W-:Y:S01]  /*12c70*/  FFMA.FTZ R49, R62, R28, -R83 ;  /* 0x0000001c3e317223 */ /* 0x000fe20000010853 */
[----:B------:R-:W-:Y:S01]  /*12c80*/  FSEL R46, R46, -INF , P5 ;  /* 0xff8000002e2e7808 */ /* 0x000fe20002800000 */
[----:B------:R-:W-:Y:S01]  /*12c90*/  MUFU.EX2 R172, R172 ;  /* 0x000000ac00ac7308 */ /* 0x000fe20000000800 */
[----:B------:R-:W-:-:S02]  /*12ca0*/  FMNMX.FTZ R15, R43, R15, !PT ;  /* 0x0000000f2b0f7209 */ /* 0x000fc40007810000 */
[----:B------:R-:W-:Y:S02]  /*12cb0*/  ISETP.GT.AND P5, PT, R14, 0x30, PT ;  /* 0x000000300e00780c */ /* 0x000fe40003fa4270 */
[----:B------:R-:W-:Y:S02]  /*12cc0*/  FSEL R69, R69, -INF , P4 ;  /* 0xff80000045457808 */ /* 0x000fe40002000000 */
        /* <DEDUP_REMOVED lines=25> */
[----:B---3--:R-:W-:Y:S01]  /*12e60*/  FSEL R77, R77, -INF , P5 ;  /* 0xff8000004d4d7808 */ /* 0x008fe20002800000 */
[----:B------:R-:W-:Y:S01]  /*12e70*/  MUFU.EX2 R170, R170 ;  /* 0x000000aa00aa7308 */ /* 0x000fe20000000800 */
[----:B------:R-:W-:-:S02]  /*12e80*/  FMNMX.FTZ R15, R59, R15, !PT ;  /* 0x0000000f3b0f7209 */ /* 0x000fc40007810000 */
[----:B------:R-:W-:Y:S02]  /*12e90*/  ISETP.GT.AND P5, PT, R14, 0x50, PT ;  /* 0x000000500e00780c */ /* 0x000fe40003fa4270 */
[----:B0-----:R-:W-:Y:S02]  /*12ea0*/  FSEL R80, R80, -INF , P4 ;  /* 0xff80000050507808 */ /* 0x001fe40002000000 */
        /* <DEDUP_REMOVED lines=40> */
[----:B--2---:R-:W-:Y:S01]  /*13130*/  FSEL R60, R60, -INF , P5 ;  /* 0xff8000003c3c7808 */ /* 0x004fe20002800000 */
[----:B------:R-:W-:Y:S01]  /*13140*/  MUFU.EX2 R41, R41 ;  /* 0x0000002900297308 */ /* 0x000fe20000000800 */
[----:B------:R-:W-:-:S02]  /*13150*/  FMNMX.FTZ R15, R82, R15, !PT ;  /* 0x0000000f520f7209 */ /* 0x000fc40007810000 */
[----:B------:R-:W-:Y:S02]  /*13160*/  FSEL R84, R84, -INF , P4 ;  /* 0xff80000054547808 */ /* 0x000fe40002000000 */
[----:B------:R-:W-:-:S03]  /*13170*/  FMNMX.FTZ R15, R60, R15, !PT ;  /* 0x0000000f3c0f7209 */ /* 0x000fc60007810000 */
[----:B------:R-:W-:Y:S01]  /*13180*/  MUFU.EX2 R36, R36 ;  /* 0x0000002400247308 */ /* 0x000fe20000000800 */
[----:B------:R-:W-:-:S05]  /*13190*/  FMNMX.FTZ R15, R84, R15, !PT ;  /* 0x0000000f540f7209 */ /* 0x000fca0007810000 */
[----:B------:R-:W0:Y:S02]  /*131a0*/  SHFL.BFLY PT, R14, R15, 0x2, 0x1f ;  /* 0x0c401f000f0e7f89 */ /* 0x000e2400000e0000 */
[----:B------:R-:W1:Y:S08]  /*131b0*/  MUFU.EX2 R44, R44 ;  /* 0x0000002c002c7308 */ /* 0x000e700000000800 */
[----:B------:R-:W-:Y:S08]  /*131c0*/  MUFU.EX2 R45, R45 ;  /* 0x0000002d002d7308 */ /* 0x000ff00000000800 */
[----:B------:R-:W2:Y:S01]  /*131d0*/  MUFU.EX2 R48, R48 ;  /* 0x0000003000307308 */ /* 0x000ea20000000800 */
[----:B0-----:R-:W-:Y:S01]  /*131e0*/  FMNMX.FTZ R15, R15, R14, !PT ;  /* 0x0000000e0f0f7209 */ /* 0x001fe20007810000 */
[----:B------:R-:W-:-:S06]  /*131f0*/  VIADD R14, R6, 0x300 ;  /* 0x00000300060e7836 */ /* 0x000fcc0000000000 */
[----:B------:R-:W-:Y:S01]  /*13200*/  MUFU.EX2 R39, R39 ;  /* 0x0000002700277308 */ /* 0x000fe20000000800 */
[----:B------:R-:W-:Y:S01]  /*13210*/  VIADD R6, R6, 0x380 ;  /* 0x0000038006067836 */ /* 0x000fe20000000000 */
[----:B------:R-:W0:Y:S01]  /*13220*/  SHFL.BFLY PT, R8, R15, 0x1, 0x1f ;  /* 0x0c201f000f087f89 */ /* 0x000e2200000e0000 */
[----:B------:R-:W-:Y:S01]  /*13230*/  R2UR UR6, R14 ;  /* 0x000000000e0672ca */ /* 0x000fe200000e0000 */
[----:B------:R-:W-:-:S04]  /*13240*/  FFMA.FTZ R14, R76, R28, -R83 ;  /* 0x0000001c4c0e7223 */ /* 0x000fc80000010853 */
[----:B------:R-:W-:Y:S08]  /*13250*/  MUFU.EX2 R49, R49 ;  /* 0x0000003100317308 */ /* 0x000ff00000000800 */
[----:B------:R-:W-:Y:S01]  /*13260*/  MUFU.EX2 R14, R14 ;  /* 0x0000000e000e7308 */ /* 0x000fe20000000800 */
[----:B0-----:R-:W-:Y:S01]  /*13270*/  FMNMX.FTZ R8, R15, R8, !PT ;  /* 0x000000080f087209 */ /* 0x001fe20007810000 */
[----:B------:R-:W-:-:S03]  /*13280*/  IMAD.MOV.U32 R15, RZ, RZ, 0x40000040 ;  /* 0x40000040ff0f7424 */ /* 0x000fc600078e00ff */
[C---:B------:R-:W-:Y:S01]  /*13290*/  FSETP.NEU.FTZ.AND P4, PT, R8.reuse, -INF , PT ;  /* 0xff8000000800780b */ /* 0x040fe20003f9d000 */
[-C--:B------:R-:W-:Y:S01]  /*132a0*/  FMUL.FTZ R53, R8, R28.reuse ;  /* 0x0000001c08357220 */ /* 0x080fe20000410000 */
[----:B------:R-:W-:Y:S01]  /*132b0*/  R2UR UR7, R15 ;  /* 0x000000000f0772ca */ /* 0x000fe200000e0000 */
[----:B------:R-:W-:-:S03]  /*132c0*/  FFMA.FTZ R15, R63, R28, -R83 ;  /* 0x0000001c3f0f7223 */ /* 0x000fc60000010853 */
[----:B------:R-:W-:-:S03]  /*132d0*/  FSEL R53, R53, RZ, P4 ;  /* 0x000000ff35357208 */ /* 0x000fc60002000000 */
[----:B------:R-:W-:Y:S02]  /*132e0*/  MUFU.EX2 R15, R15 ;  /* 0x0000000f000f7308 */ /* 0x000fe40000000800 */
[-CC-:B------:R-:W-:Y:S01]  /*132f0*/  FFMA.FTZ R181, R7, R28.reuse, -R53.reuse ;  /* 0x0000001c07b57223 */ /* 0x180fe20000010835 */
[----:B------:R-:W-:Y:S01]  /*13300*/  FSEL R7, R47, RZ, P3 ;  /* 0x000000ff2f077208 */ /* 0x000fe20001800000 */
[-CC-:B------:R-:W-:Y:S01]  /*13310*/  FFMA.FTZ R173, R42, R28.reuse, -R53.reuse ;  /* 0x0000001c2aad7223 */ /* 0x180fe20000010835 */
[-C--:B------:R-:W-:Y:S01]  /*13320*/  FFMA.FTZ R42, R51, R28.reuse, -R53 ;  /* 0x0000001c332a7223 */ /* 0x080fe20000010835 */
[----:B------:R-:W-:Y:S01]  /*13330*/  HGMMA.64x128x16.F32 R88, R160, gdesc[UR4].tnspB, R88, gsb0 ;  /* 0x41e00004a0587df0 */ /* 0x000fe20008000858 */
[----:B------:R-:W-:Y:S01]  /*13340*/  R2UR UR6, R6 ;  /* 0x00000000060672ca */ /* 0x000fe200000e0000 */
[----:B------:R-:W-:Y:S01]  /*13350*/  FADD.FTZ R51, -R7, R11 ;  /* 0x0000000b07337221 */ /* 0x000fe20000010100 */
[----:B------:R-:W-:Y:S01]  /*13360*/  MOV R7, 0x40000040 ;  /* 0x4000004000077802 */ /* 0x000fe20000000f00 */
[-CC-:B------:R-:W-:Y:S01]  /*13370*/  FFMA.FTZ R20, R20, R28.reuse, -R53.reuse ;  /* 0x0000001c14147223 */ /* 0x180fe20000010835 */
[----:B------:R-:W-:Y:S01]  /*13380*/  FSEL R11, R8, RZ, P4 ;  /* 0x000000ff080b7208 */ /* 0x000fe20002000000 */
[-C--:B------:R-:W-:Y:S01]  /*13390*/  FMUL.FTZ R6, R51, R28.reuse ;  /* 0x0000001c33067220 */ /* 0x080fe20000410000 */
[----:B------:R-:W-:Y:S01]  /*133a0*/  R2UR UR7, R7 ;  /* 0x00000000070772ca */ /* 0x000fe200000e0000 */
[----:B------:R-:W-:Y:S01]  /*133b0*/  MUFU.EX2 R181, R181 ;  /* 0x000000b500b57308 */ /* 0x000fe20000000800 */
[----:B------:R-:W-:Y:S01]  /*133c0*/  FFMA.FTZ R183, R21, R28, -R53 ;  /* 0x0000001c15b77223 */ /* 0x000fe20000010835 */
[----:B------:R-:W-:Y:S01]  /*133d0*/  FADD.FTZ R11, -R11, R10 ;  /* 0x0000000a0b0b7221 */ /* 0x000fe20000010100 */
[----:B------:R-:W-:-:S02]  /*133e0*/  @!P1 IMAD R10, R184, 0x8, R2 ;  /* 0x00000008b80a9824 */ /* 0x000fc400078e0202 */
[-CC-:B------:R-:W-:Y:S01]  /*133f0*/  FFMA.FTZ R21, R26, R28.reuse, -R53.reuse ;  /* 0x0000001c1a157223 */ /* 0x180fe20000010835 */
[-CC-:B------:R-:W-:Y:S01]  /*13400*/  FFMA.FTZ R177, R29, R28.reuse, -R53.reuse ;  /* 0x0000001c1db17223 */ /* 0x180fe20000010835 */
[-C--:B------:R-:W-:Y:S01]  /*13410*/  FMUL.FTZ R7, R11, R28.reuse ;  /* 0x0000001c0b077220 */ /* 0x080fe20000410000 */
[----:B------:R-:W-:Y:S01]  /*13420*/  @!P1 VIADD R10, R10, 0x28840 ;  /* 0x000288400a0a9836 */ /* 0x000fe20000000000 */
[----:B------:R-:W-:Y:S01]  /*13430*/  MUFU.EX2 R6, R6 ;  /* 0x0000000600067308 */ /* 0x000fe20000000800 */
[----:B------:R-:W-:Y:S01]  /*13440*/  IADD3 R11, -R155, 0xb, RZ ;  /* 0x0000000b9b0b7810 */ /* 0x000fe20007ffe1ff */
[-CC-:B------:R-:W-:Y:S01]  /*13450*/  FFMA.FTZ R175, R46, R28.reuse, -R53.reuse ;  /* 0x0000001c2eaf7223 */ /* 0x180fe20000010835 */
[-CC-:B------:R-:W-:Y:S01]  /*13460*/  FFMA.FTZ R26, R30, R28.reuse, -R53.reuse ;  /* 0x0000001c1e1a7223 */ /* 0x180fe20000010835 */
[----:B------:R-:W-:Y:S01]  /*13470*/  @!P1 PRMT R46, RZ, 0x654, R10 ;  /* 0x00000654ff2e9816 */ /* 0x000fe2000000000a */
        /* <DEDUP_REMOVED lines=21> */
[----:B------:R-:W-:-:S02]  /*135d0*/  ISETP.GT.AND P3, PT, R12, R5, PT ;  /* 0x000000050c00720c */ /* 0x000fc40003f64270 */
[----:B------:R-:W-:-:S04]  /*135e0*/  IADD3 R12, R12, -0x1, RZ ;  /* 0xffffffff0c0c7810 */ /* 0x000fc80007ffe0ff */
        /* <DEDUP_REMOVED lines=15> */
[----:B------:R-:W-:Y:S01]  /*136e0*/  FFMA.FTZ R161, R74, R28, -R53 ;  /* 0x0000001c4aa17223 */ /* 0x000fe20000010835 */
[----:B-1----:R-:W-:Y:S02]  /*136f0*/  F2FP.F16.F32.PACK_AB R160, R44, R36 ;  /* 0x000000242ca0723e */ /* 0x002fe400000000ff */
[----:B--2---:R-:W-:Y:S01]  /*13700*/  F2FP.F16.F32.PACK_AB R162, R48, R45 ;  /* 0x0000002d30a2723e */ /* 0x004fe200000000ff */
[----:B------:R-:W-:Y:S03]  /*13710*/  HGMMA.64x128x16.F32 R88, R164, gdesc[UR4].tnspB, R88, gsb0 ;  /* 0x41e00004a4587df0 */ /* 0x000fe60008000858 */
        /* <DEDUP_REMOVED lines=15> */
[-C--:B------:R-:W-:Y:S01]  /*13810*/  FMUL.FTZ R88, R88, R6.reuse ;  /* 0x0000000658587220 */ /* 0x080fe20000410000 */
[-C--:B------:R-:W-:Y:S01]  /*13820*/  FMUL.FTZ R89, R89, R6.reuse ;  /* 0x0000000659597220 */ /* 0x080fe20000410000 */
[-C--:B------:R-:W-:Y:S01]  /*13830*/  FMUL.FTZ R92, R92, R6.reuse ;  /* 0x000000065c5c7220 */ /* 0x080fe20000410000 */
[-C--:B------:R-:W-:Y:S01]  /*13840*/  FMUL.FTZ R93, R93, R6.reuse ;  /* 0x000000065d5d7220 */ /* 0x080fe20000410000 */
[-C--:B------:R-:W-:Y:S01]  /*13850*/  FMUL.FTZ R96, R96, R6.reuse ;  /* 0x0000000660607220 */ /* 0x080fe20000410000 */
[-C--:B------:R-:W-:Y:S01]  /*13860*/  FMUL.FTZ R97, R97, R6.reuse ;  /* 0x0000000661617220 */ /* 0x080fe20000410000 */
[----:B------:R-:W-:Y:S01]  /*13870*/  FMUL.FTZ R100, R100, R6 ;  /* 0x0000000664647220 */ /* 0x000fe20000410000 */
[----:B-1----:R-:W-:Y:S01]  /*13880*/  FFMA.FTZ R46, R6, R3, R180 ;  /* 0x00000003062e7223 */ /* 0x002fe200000100b4 */
[----:B------:R-:W-:Y:S01]  /*13890*/  FFMA.FTZ R3, R7, R0, R181 ;  /* 0x0000000007037223 */ /* 0x000fe200000100b5 */
[----:B------:R-:W-:Y:S01]  /*138a0*/  @!P1 IMAD R0, R13, 0x8, R2 ;  /* 0x000000080d009824 */ /* 0x000fe200078e0202 */
[C---:B------:R-:W-:Y:S01]  /*138b0*/  F2FP.F16.F32.PACK_AB R180, R9.reuse, R180 ;  /* 0x000000b409b4723e */ /* 0x040fe200000000ff */
[----:B------:R-:W-:Y:S01]  /*138c0*/  FADD.FTZ R13, R9, R46 ;  /* 0x0000002e090d7221 */ /* 0x000fe20000010000 */
[----:B------:R-:W-:Y:S01]  /*138d0*/  FADD.FTZ R46, R20, R3 ;  /* 0x00000003142e7221 */ /* 0x000fe20000010000 */
[----:B------:R-:W-:-:S02]  /*138e0*/  @!P1 VIADD R3, R0, 0x28860 ;  /* 0x0002886000039836 */ /* 0x000fc40000000000 */
[----:B------:R-:W-:Y:S01]  /*138f0*/  FFMA.FTZ R0, R80, R28, -R53 ;  /* 0x0000001c50007223 */ /* 0x000fe20000010835 */
[----:B------:R-:W-:Y:S01]  /*13900*/  FADD.FTZ R13, R182, R13 ;  /* 0x0000000db60d7221 */ /* 0x000fe20000010000 */
[----:B------:R-:W-:Y:S01]  /*13910*/  FADD.FTZ R46, R183, R46 ;  /* 0x0000002eb72e7221 */ /* 0x000fe20000010000 */
[C---:B------:R-:W-:Y:S01]  /*13920*/  F2FP.F16.F32.PACK_AB R182, R24.reuse, R182 ;  /* 0x000000b618b6723e */ /* 0x040fe200000000ff */
[-C--:B------:R-:W-:Y:S01]  /*13930*/  FMUL.FTZ R101, R101, R6.reuse ;  /* 0x0000000665657220 */ /* 0x080fe20000410000 */
[----:B------:R-:W-:Y:S01]  /*13940*/  FADD.FTZ R13, R24, R13 ;  /* 0x0000000d180d7221 */ /* 0x000fe20000010000 */
[----:B------:R-:W-:Y:S01]  /*13950*/  FADD.FTZ R46, R21, R46 ;  /* 0x0000002e152e7221 */ /* 0x000fe20000010000 */
[----:B------:R-:W-:Y:S01]  /*13960*/  F2FP.F16.F32.PACK_AB R181, R20, R181 ;  /* 0x000000b514b5723e */ /* 0x000fe200000000ff */
[----:B------:R-:W1:Y:S01]  /*13970*/  MUFU.EX2 R0, R0 ;  /* 0x0000000000007308 */ /* 0x000e620000000800 */
[----:B------:R-:W-:Y:S01]  /*13980*/  FADD.FTZ R50, R176, R13 ;  /* 0x0000000db0327221 */ /* 0x000fe20000010000 */
[----:B0-----:R-:W-:Y:S01]  /*13990*/  FADD.FTZ R11, R177, R46 ;  /* 0x0000002eb10b7221 */ /* 0x001fe20000010000 */
[----:B------:R-:W-:Y:S01]  /*139a0*/  @!P1 PRMT R3, RZ, 0x654, R3 ;  /* 0x00000654ff039816 */ /* 0x000fe20000000003 */
[----:B------:R-:W-:Y:S01]  /*139b0*/  FMUL.FTZ R104, R104, R6 ;  /* 0x0000000668687220 */ /* 0x000fe20000410000 */
[----:B------:R-:W-:Y:S01]  /*139c0*/  FADD.FTZ R13, R25, R50 ;  /* 0x00000032190d7221 */ /* 0x000fe20000010000 */
[----:B------:R-:W-:Y:S01]  /*139d0*/  FADD.FTZ R46, R26, R11 ;  /* 0x0000000b1a2e7221 */ /* 0x000fe20000010000 */
[----:B------:R0:W-:Y:S01]  /*139e0*/  @!P1 SYNCS.ARRIVE.TRANS64.RED.A1T0 RZ, [R3+URZ], RZ ;  /* 0x000000ff03ff99a7 */ /* 0x0001e2000810043f */
[----:B------:R-:W-:Y:S01]  /*139f0*/  F2FP.F16.F32.PACK_AB R183, R21, R183 ;  /* 0x000000b715b7723e */ /* 0x000fe200000000ff */
[----:B------:R-:W-:Y:S01]  /*13a00*/  FADD.FTZ R50, R178, R13 ;  /* 0x0000000db2327221 */ /* 0x000fe20000010000 */
[----:B------:R-:W-:Y:S01]  /*13a10*/  FADD.FTZ R46, R179, R46 ;  /* 0x0000002eb32e7221 */ /* 0x000fe20000010000 */
[--C-:B------:R-:W-:Y:S01]  /*13a20*/  FFMA.FTZ R11, R71, R28, -R53.reuse ;  /* 0x0000001c470b7223 */ /* 0x100fe20000010835 */
[----:B------:R-:W-:Y:S01]  /*13a30*/  FMUL.FTZ R105, R105, R6 ;  /* 0x0000000669697220 */ /* 0x000fe20000410000 */
[----:B------:R-:W-:Y:S01]  /*13a40*/  FADD.FTZ R13, R27, R50 ;  /* 0x000000321b0d7221 */ /* 0x000fe20000010000 */
[----:B------:R-:W-:Y:S01]  /*13a50*/  FADD.FTZ R46, R29, R46 ;  /* 0x0000002e1d2e7221 */ /* 0x000fe20000010000 */
[-CC-:B0-----:R-:W-:Y:S01]  /*13a60*/  FFMA.FTZ R3, R67, R28.reuse, -R53.reuse ;  /* 0x0000001c43037223 */ /* 0x181fe20000010835 */
[----:B------:R-:W-:Y:S01]  /*13a70*/  FFMA.FTZ R53, R84, R28, -R53 ;  /* 0x0000001c54357223 */ /* 0x000fe20000010835 */
        /* <DEDUP_REMOVED lines=35> */
[-C--:B------:R-:W-:Y:S01]  /*13cb0*/  FMUL.FTZ R132, R132, R6.reuse ;  /* 0x0000000684847220 */ /* 0x080fe20000410000 */
[----:B------:R-:W-:Y:S01]  /*13cc0*/  FADD.FTZ R21, R37, R20 ;  /* 0x0000001425157221 */ /* 0x000fe20000010000 */
[----:B------:R-:W-:Y:S01]  /*13cd0*/  FADD.FTZ R20, R10, R13 ;  /* 0x0000000d0a147221 */ /* 0x000fe20000010000 */
[-C--:B------:R-:W-:Y:S01]  /*13ce0*/  FMUL.FTZ R133, R133, R6.reuse ;  /* 0x0000000685857220 */ /* 0x080fe20000410000 */
[-C--:B------:R-:W-:Y:S01]  /*13cf0*/  FMUL.FTZ R136, R136, R6.reuse ;  /* 0x0000000688887220 */ /* 0x080fe20000410000 */
[----:B------:R-:W-:Y:S01]  /*13d00*/  FADD.FTZ R21, R154, R21 ;  /* 0x000000159a157221 */ /* 0x000fe20000010000 */
[----:B------:R-:W-:Y:S01]  /*13d10*/  FADD.FTZ R13, R155, R20 ;  /* 0x000000149b0d7221 */ /* 0x000fe20000010000 */
[----:B-1----:R-:W-:Y:S01]  /*13d20*/  F2FP.F16.F32.PACK_AB R155, R0, R155 ;  /* 0x0000009b009b723e */ /* 0x002fe200000000ff */
        /* <DEDUP_REMOVED lines=23> */
[----:B--2---:R-:W-:Y:S01]  /*13ea0*/  F2FP.F16.F32.PACK_AB R161, R9, R161 ;  /* 0x000000a109a1723e */ /* 0x004fe200000000ff */
        /* <DEDUP_REMOVED lines=27> */
[----:B------:R-:W-:Y:S01]  /*14060*/  FADD.FTZ R0, R53, R9 ;  /* 0x0000000935007221 */ /* 0x000fe20000010000 */
        /* <DEDUP_REMOVED lines=38> */
[----:B------:R-:W-:Y:S02]  /*142d0*/  IMAD.MOV.U32 R10, RZ, RZ, R8 ;  /* 0x000000ffff0a7224 */ /* 0x000fe400078e0008 */
[----:B------:R-:W-:Y:S01]  /*142e0*/  IMAD.MOV.U32 R11, RZ, RZ, R47 ;  /* 0x000000ffff0b7224 */ /* 0x000fe200078e002f */
[----:B------:R-:W-:Y:S06]  /*142f0*/  @P3 BRA `(.L_x_8969) ;  /* 0xffffffcc00503947 */ /* 0x000fec000383ffff */
.L_x_8959:
[----:B------:R-:W-:-:S13]  /*14300*/  ISETP.GE.AND P2, PT, R12, R191, PT ;  /* 0x000000bf0c00720c */ /* 0x000fda0003f46270 */
[----:B------:R-:W-:Y:S05]  /*14310*/  @!P2 BRA `(.L_x_8970) ;  /* 0x000000280074a947 */ /* 0x000fea0003800000 */
[----:B------:R-:W-:Y:S01]  /*14320*/  MOV R10, R8 ;  /* 0x00000008000a7202 */ /* 0x000fe20000000f00 */
[----:B------:R-:W-:Y:S02]  /*14330*/  IMAD.MOV.U32 R11, RZ, RZ, R47 ;  /* 0x000000ffff0b7224 */ /* 0x000fe400078e002f */
[----:B------:R-:W-:Y:S02]  /*14340*/  IMAD.MOV.U32 R6, RZ, RZ, R186 ;  /* 0x000000ffff067224 */ /* 0x000fe400078e00ba */
[----:B------:R-:W-:-:S07]  /*14350*/  IMAD.MOV.U32 R5, RZ, RZ, R184 ;  /* 0x000000ffff057224 */ /* 0x000fce00078e00b8 */
.L_x_8980:
        /* <DEDUP_REMOVED lines=10> */
.L_x_8972:
[----:B------:R-:W-:Y:S02]  /*14400*/  LEA R7, R184, R2, 0x3 ;  /* 0x00000002b8077211 */ /* 0x000fe400078e18ff */
[----:B------:R-:W-:-:S04]  /*14410*/  SHF.L.U32 R8, R186, 0x1f, RZ ;  /* 0x0000001fba087819 */ /* 0x000fc800000006ff */
[----:B------:R0:W1:Y:S01]  /*14420*/  SYNCS.PHASECHK.TRANS64.TRYWAIT P3, [R7+URZ+0x28830], R8 ;  /* 0x02883008070075a7 */ /* 0x000062000806017f */
[----:B------:R-:W-:Y:S05]  /*14430*/  @!P0 BRA `(.L_x_8973) ;  /* 0x0000000000048947 */ /* 0x000fea0003800000 */
[----:B------:R-:W-:Y:S01]  /*14440*/  BPT.TRAP 0x1 ;  /* 0x000000040000795c */ /* 0x000fe20000300000 */
.L_x_8973:
[----:B------:R-:W-:Y:S04]  /*14450*/  BSSY B0, `(.L_x_8971) ;  /* 0x0000004000007945 */ /* 0x000fe80003800000 */
[----:B-1----:R-:W-:Y:S05]  /*14460*/  @P3 BRA `(.L_x_8974) ;  /* 0x0000000000083947 */ /* 0x002fea0003800000 */
[----:B------:R-:W1:Y:S02]  /*14470*/  SYNCS.PHASECHK.TRANS64.TRYWAIT P3, [R7+URZ+0x28830], R8 ;  /* 0x02883008070075a7 */ /* 0x000e64000806017f */
[----:B-1----:R-:W-:Y:S05]  /*14480*/  @!P3 BRA `(.L_x_8975) ;  /* 0x000000fc0064b947 */ /* 0x002fea0003800000 */
.L_x_8974:
[----:B------:R-:W-:Y:S05]  /*14490*/  BSYNC B0 ;  /* 0x0000000000007941 */ /* 0x000fea0003800000 */
.L_x_8971:
[----:B01----:R-:W0:Y:S01]  /*144a0*/  S2R R7, SR_TID.X ;  /* 0x0000000000077919 */ /* 0x003e220000002100 */
[----:B------:R-:W-:Y:S05]  /*144b0*/  WARPSYNC.ALL ;  /* 0x0000000000007948 */ /* 0x000fea0003800000 */
[----:B------:R-:W-:Y:S01]  /*144c0*/  IMAD R8, R184, 0x800, R4 ;  /* 0x00000800b8087824 */ /* 0x000fe200078e0204 */
[----:B------:R-:W-:Y:S01]  /*144d0*/  MOV R9, 0x40000040 ;  /* 0x4000004000097802 */ /* 0x000fe20000000f00 */
[----:B------:R-:W-:Y:S01]  /*144e0*/  IMAD.MOV.U32 R25, RZ, RZ, 0x40000040 ;  /* 0x40000040ff197424 */ /* 0x000fe200078e00ff */
[----:B------:R-:W-:Y:S01]  /*144f0*/  MOV R15, 0x40000040 ;  /* 0x40000040000f7802 */ /* 0x000fe20000000f00 */
[C---:B------:R-:W-:Y:S01]  /*14500*/  VIADD R24, R8.reuse, 0x4 ;  /* 0x0000000408187836 */ /* 0x040fe20000000000 */
[C---:B------:R-:W-:Y:S01]  /*14510*/  R2UR UR14, R8.reuse ;  /* 0x00000000080e72ca */ /* 0x040fe200000e0000 */
[----:B------:R-:W-:Y:S01]  /*14520*/  VIADD R20, R8, 0x2 ;  /* 0x0000000208147836 */ /* 0x000fe20000000000 */
[----:B------:R-:W-:Y:S01]  /*14530*/  R2UR UR15, R9 ;  /* 0x00000000090f72ca */ /* 0x000fe200000e0000 */
[----:B------:R-:W-:Y:S01]  /*14540*/  IMAD.MOV.U32 R21, RZ, RZ, 0x40000040 ;  /* 0x40000040ff157424 */ /* 0x000fe200078e00ff */
[----:B------:R-:W-:Y:S01]  /*14550*/  R2UR UR6, R24 ;  /* 0x00000000180672ca */ /* 0x000fe200000e0000 */
[C---:B------:R-:W-:Y:S01]  /*14560*/  VIADD R24, R8.reuse, 0x404 ;  /* 0x0000040408187836 */ /* 0x040fe20000000000 */
[C---:B------:R-:W-:Y:S01]  /*14570*/  R2UR UR7, R25.reuse ;  /* 0x00000000190772ca */ /* 0x040fe200000e0000 */
[----:B------:R-:W-:Y:S01]  /*14580*/  VIADD R14, R8, 0x6 ;  /* 0x00000006080e7836 */ /* 0x000fe20000000000 */
[----:B------:R-:W-:-:S02]  /*14590*/  R2UR UR31, R25 ;  /* 0x00000000191f72ca */ /* 0x000fc400000e0000 */
        /* <DEDUP_REMOVED lines=8> */
[----:B------:R-:W-:-:S02]  /*14620*/  R2UR UR22, R20 ;  /* 0x00000000141672ca */ /* 0x000fc400000e0000 */
[----:B0-----:R-:W-:Y:S02]  /*14630*/  SHF.R.U32.HI R7, RZ, 0x7, R7 ;  /* 0x00000007ff077819 */ /* 0x001fe40000011607 */
[----:B------:R-:W-:Y:S02]  /*14640*/  R2UR UR23, R21 ;  /* 0x00000000151772ca */ /* 0x000fe400000e0000 */
[----:B------:R-:W-:Y:S01]  /*14650*/  R2UR UR26, R14 ;  /* 0x000000000e1a72ca */ /* 0x000fe200000e0000 */
[----:B------:R-:W-:Y:S01]  /*14660*/  VIADD R7, R7, 0x8 ;  /* 0x0000000807077836 */ /* 0x000fe20000000000 */
[----:B------:R-:W-:Y:S02]  /*14670*/  R2UR UR27, R15 ;  /* 0x000000000f1b72ca */ /* 0x000fe400000e0000 */
[----:B------:R-:W-:Y:S02]  /*14680*/  R2UR UR34, R8 ;  /* 0x00000000082272ca */ /* 0x000fe400000e0000 */
[----:B------:R0:W-:Y:S01]  /*14690*/  BAR.SYNC.DEFER_BLOCKING R7, 0x100 ;  /* 0x000400070000751d */ /* 0x0001e20000010000 */
[----:B------:R-:W-:-:S05]  /*146a0*/  R2UR UR35, R9 ;  /* 0x00000000092372ca */ /* 0x000fca00000e0000 */
        /* <DEDUP_REMOVED lines=27> */
.L_x_8977:
[----:B------:R-:W-:Y:S01]  /*14860*/  SHF.L.U32 R6, R6, 0x1f, RZ ;  /* 0x0000001f06067819 */ /* 0x000fe200000006ff */
[----:B------:R-:W-:-:S04]  /*14870*/  IMAD R7, R5, 0x8, R2 ;  /* 0x0000000805077824 */ /* 0x000fc800078e0202 */
[----:B------:R0:W1:Y:S01]  /*14880*/  SYNCS.PHASECHK.TRANS64.TRYWAIT P2, [R7+URZ+0x28850], R6 ;  /* 0x02885006070075a7 */ /* 0x000062000804017f */
[----:B------:R-:W-:Y:S05]  /*14890*/  @!P0 BRA `(.L_x_8978) ;  /* 0x0000000000048947 */ /* 0x000fea0003800000 */
[----:B------:R-:W-:Y:S01]  /*148a0*/  BPT.TRAP 0x1 ;  /* 0x000000040000795c */ /* 0x000fe20000300000 */
.L_x_8978:
[----:B-1----:R-:W-:Y:S05]  /*148b0*/  @P2 BRA `(.L_x_8976) ;  /* 0x0000000000082947 */ /* 0x002fea0003800000 */
[----:B------:R-:W1:Y:S02]  /*148c0*/  SYNCS.PHASECHK.TRANS64.TRYWAIT P2, [R7+URZ+0x28850], R6 ;  /* 0x02885006070075a7 */ /* 0x000e64000804017f */
[----:B-1----:R-:W-:Y:S05]  /*148d0*/  @!P2 BRA `(.L_x_8979) ;  /* 0x000000f80064a947 */ /* 0x002fea0003800000 */
.L_x_8976:
        /* <DEDUP_REMOVED lines=14> */
[----:B------:R-:W0:Y:S01]  /*149c0*/  MUFU.TANH R7, R7 ;  /* 0x0000000700077308 */ /* 0x000e220000002400 */
[----:B------:R-:W-:Y:S01]  /*149d0*/  FMUL.FTZ R30, R36, UR48 ;  /* 0x00000030241e7c20 */ /* 0x000fe20008410000 */
[----:B------:R-:W-:-:S02]  /*149e0*/  IMAD R6, R5, 0x800, R6 ;  /* 0x0000080005067824 */ /* 0x000fc400078e0206 */
[----:B------:R-:W-:Y:S01]  /*149f0*/  FMUL.FTZ R21, R31, UR48 ;  /* 0x000000301f157c20 */ /* 0x000fe20008410000 */
[----:B------:R-:W-:Y:S01]  /*14a00*/  FMUL.FTZ R31, R37, UR48 ;  /* 0x00000030251f7c20 */ /* 0x000fe20008410000 */
[----:B------:R-:W-:Y:S01]  /*14a10*/  FMUL.FTZ R13, R27, UR48 ;  /* 0x000000301b0d7c20 */ /* 0x000fe20008410000 */
[C---:B------:R-:W-:Y:S01]  /*14a20*/  VIADD R8, R6.reuse, 0x80 ;  /* 0x0000008006087836 */ /* 0x040fe20000000000 */
[----:B------:R-:W-:Y:S01]  /*14a30*/  R2UR UR6, R6 ;  /* 0x00000000060672ca */ /* 0x000fe200000e0000 */
        /* <DEDUP_REMOVED lines=48> */
[----:B------:R-:W0:Y:S01]  /*14d40*/  S2R R192, SR_TID.X ;  /* 0x0000000000c07919 */ /* 0x000e220000002100 */
[----:B------:R-:W-:Y:S01]  /*14d50*/  @!P1 LEA R5, R5, R2, 0x3 ;  /* 0x0000000205059211 */ /* 0x000fe200078e18ff */
[----:B------:R-:W-:Y:S01]  /*14d60*/  MUFU.TANH R38, R38 ;  /* 0x0000002600267308 */ /* 0x000fe20000002400 */
[C---:B------:R-:W-:Y:S01]  /*14d70*/  ISETP.GT.AND P2, PT, R12.reuse, R191, PT ;  /* 0x000000bf0c00720c */ /* 0x040fe20003f44270 */
[----:B------:R-:W-:-:S02]  /*14d80*/  VIADD R12, R12, 0xffffffff ;  /* 0xffffffff0c0c7836 */ /* 0x000fc40000000000 */
[----:B------:R-:W-:-:S04]  /*14d90*/  @!P1 VIADD R5, R5, 0x28860 ;  /* 0x0002886005059836 */ /* 0x000fc80000000000 */
[----:B------:R-:W-:Y:S01]  /*14da0*/  MUFU.TANH R42, R42 ;  /* 0x0000002a002a7308 */ /* 0x000fe20000002400 */
[----:B------:R-:W-:-:S07]  /*14db0*/  @!P1 PRMT R5, RZ, 0x654, R5 ;  /* 0x00000654ff059816 */ /* 0x000fce0000000005 */
        /* <DEDUP_REMOVED lines=44> */
[----:B------:R-:W-:Y:S02]  /*15080*/  R2UR UR7, R9 ;  /* 0x00000000090772ca */ /* 0x000fe400000e0000 */
[----:B------:R-:W-:Y:S02]  /*15090*/  MOV R9, 0x40000040 ;  /* 0x4000004000097802 */ /* 0x000fe40000000f00 */
        /* <DEDUP_REMOVED lines=31> */
[----:B0-----:R-:W-:-:S04]  /*15290*/  FMNMX.FTZ R28, R8, R28, !PT ;  /* 0x0000001c081c7209 */ /* 0x001fc80007810000 */
[----:B------:R-:W-:-:S03]  /*152a0*/  FMNMX.FTZ R28, R14, R28, !PT ;  /* 0x0000001c0e1c7209 */ /* 0x000fc60007810000 */
[----:B------:R-:W0:Y:S01]  /*152b0*/  MUFU.TANH R39, R39 ;  /* 0x0000002700277308 */ /* 0x000e220000002400 */
[----:B------:R-:W-:-:S04]  /*152c0*/  FMNMX.FTZ R28, R15, R28, !PT ;  /* 0x0000001c0f1c7209 */ /* 0x000fc80007810000 */
[----:B------:R-:W-:-:S03]  /*152d0*/  FMNMX.FTZ R28, R24, R28, !PT ;  /* 0x0000001c181c7209 */ /* 0x000fc60007810000 */
[----:B------:R-:W3:Y:S01]  /*152e0*/  MUFU.TANH R46, R46 ;  /* 0x0000002e002e7308 */ /* 0x000ee20000002400 */
[----:B-1----:R-:W-:-:S04]  /*152f0*/  FMNMX.FTZ R28, R25, R28, !PT ;  /* 0x0000001c191c7209 */ /* 0x002fc80007810000 */
        /* <DEDUP_REMOVED lines=8> */
[----:B0-----:R-:W-:-:S04]  /*15380*/  FMNMX.FTZ R28, R39, R28, !PT ;  /* 0x0000001c271c7209 */ /* 0x001fc80007810000 */
[----:B------:R-:W-:-:S03]  /*15390*/  FMNMX.FTZ R28, R42, R28, !PT ;  /* 0x0000001c2a1c7209 */ /* 0x000fc60007810000 */
[----:B------:R-:W0:Y:S01]  /*153a0*/  MUFU.TANH R60, R60 ;  /* 0x0000003c003c7308 */ /* 0x000e220000002400 */
[----:B------:R-:W-:-:S04]  /*153b0*/  FMNMX.FTZ R28, R43, R28, !PT ;  /* 0x0000001c2b1c7209 */ /* 0x000fc80007810000 */
[----:B---3--:R-:W-:-:S03]  /*153c0*/  FMNMX.FTZ R28, R46, R28, !PT ;  /* 0x0000001c2e1c7209 */ /* 0x008fc60007810000 */
[----:B------:R-:W3:Y:S01]  /*153d0*/  MUFU.TANH R64, R64 ;  /* 0x0000004000407308 */ /* 0x000ee20000002400 */
[----:B------:R-:W-:-:S04]  /*153e0*/  FMNMX.FTZ R28, R49, R28, !PT ;  /* 0x0000001c311c7209 */ /* 0x000fc80007810000 */
[----:B-1----:R-:W-:-:S03]  /*153f0*/  FMNMX.FTZ R28, R52, R28, !PT ;  /* 0x0000001c341c7209 */ /* 0x002fc60007810000 */
[----:B------:R-:W1:Y:S01]  /*15400*/  MUFU.TANH R68, R68 ;  /* 0x0000004400447308 */ /* 0x000e620000002400 */
[----:B------:R-:W-:-:S04]  /*15410*/  FMNMX.FTZ R28, R54, R28, !PT ;  /* 0x0000001c361c7209 */ /* 0x000fc80007810000 */
[----:B--2---:R-:W-:-:S03]  /*15420*/  FMNMX.FTZ R28, R56, R28, !PT ;  /* 0x0000001c381c7209 */ /* 0x004fc60007810000 */
[----:B------:R-:W2:Y:S01]  /*15430*/  MUFU.TANH R73, R73 ;  /* 0x0000004900497308 */ /* 0x000ea20000002400 */
[----:B------:R-:W-:-:S04]  /*15440*/  FMNMX.FTZ R28, R57, R28, !PT ;  /* 0x0000001c391c7209 */ /* 0x000fc80007810000 */
[----:B----4-:R-:W-:-:S03]  /*15450*/  FMNMX.FTZ R28, R58, R28, !PT ;  /* 0x0000001c3a1c7209 */ /* 0x010fc60007810000 */
[----:B------:R-:W4:Y:S01]  /*15460*/  MUFU.TANH R9, R9 ;  /* 0x0000000900097308 */ /* 0x000f220000002400 */
[----:B------:R-:W-:-:S04]  /*15470*/  FMNMX.FTZ R28, R59, R28, !PT ;  /* 0x0000001c3b1c7209 */ /* 0x000fc80007810000 */
[----:B0-----:R-:W-:-:S03]  /*15480*/  FMNMX.FTZ R28, R60, R28, !PT ;  /* 0x0000001c3c1c7209 */ /* 0x001fc60007810000 */
[----:B------:R-:W0:Y:S01]  /*15490*/  MUFU.TANH R26, R26 ;  /* 0x0000001a001a7308 */ /* 0x000e220000002400 */
[----:B------:R-:W-:-:S04]  /*154a0*/  FMNMX.FTZ R28, R61, R28, !PT ;  /* 0x0000001c3d1c7209 */ /* 0x000fc80007810000 */
[----:B------:R-:W-:-:S03]  /*154b0*/  FMNMX.FTZ R28, R62, R28, !PT ;  /* 0x0000001c3e1c7209 */ /* 0x000fc60007810000 */
[----:B------:R-:W5:Y:S01]  /*154c0*/  MUFU.TANH R33, R33 ;  /* 0x0000002100217308 */ /* 0x000f620000002400 */
[----:B---3--:R-:W-:-:S04]  /*154d0*/  FMNMX.FTZ R28, R64, R28, !PT ;  /* 0x0000001c401c7209 */ /* 0x008fc80007810000 */
[----:B------:R-:W-:-:S03]  /*154e0*/  FMNMX.FTZ R28, R65, R28, !PT ;  /* 0x0000001c411c7209 */ /* 0x000fc60007810000 */
[----:B------:R-:W-:Y:S01]  /*154f0*/  MUFU.TANH R40, R40 ;  /* 0x0000002800287308 */ /* 0x000fe20000002400 */
[----:B------:R-:W-:-:S04]  /*15500*/  FMNMX.FTZ R28, R69, R28, !PT ;  /* 0x0000001c451c7209 */ /* 0x000fc80007810000 */
[----:B------:R-:W-:-:S03]  /*15510*/  FMNMX.FTZ R28, R72, R28, !PT ;  /* 0x0000001c481c7209 */ /* 0x000fc60007810000 */
[----:B------:R-:W-:Y:S01]  /*15520*/  MUFU.TANH R45, R45 ;  /* 0x0000002d002d7308 */ /* 0x000fe20000002400 */
[----:B-1----:R-:W-:-:S04]  /*15530*/  FMNMX.FTZ R28, R68, R28, !PT ;  /* 0x0000001c441c7209 */ /* 0x002fc80007810000 */
[----:B--2---:R-:W-:Y:S01]  /*15540*/  FMNMX.FTZ R28, R73, R28, !PT ;  /* 0x0000001c491c7209 */ /* 0x004fe20007810000 */
[----:B------:R-:W-:Y:S02]  /*15550*/  WARPGROUP.DEPBAR.LE gsb0, 0x0 ;  /* 0x00008000000079c5 */ /* 0x000fe40000010000 */
[----:B------:R-:W-:Y:S01]  /*15560*/  WARPGROUP.ARRIVE ;  /* 0x00000000000079c5 */ /* 0x000fe20000000000 */
[----:B------:R-:W-:Y:S01]  /*15570*/  FMNMX.FTZ R47, R76, R28, !PT ;  /* 0x0000001c4c2f7209 */ /* 0x000fe20007810000 */
[----:B------:R-:W-:Y:S04]  /*15580*/  MUFU.TANH R51, R51 ;  /* 0x0000003300337308 */ /* 0x000fe80000002400 */
[----:B------:R-:W-:Y:S01]  /*15590*/  HGMMA.64x128x16.F32 R88, R152, gdesc[UR4].tnspB, R88, gsb0 ;  /* 0x41e0000498587df0 */ /* 0x000fe20008000858 */
[----:B------:R-:W1:Y:S03]  /*155a0*/  SHFL.BFLY PT, R28, R47, 0x2, 0x1f ;  /* 0x0c401f002f1c7f89 */ /* 0x000e6600000e0000 */
[----:B------:R-:W-:Y:S01]  /*155b0*/  MUFU.TANH R81, R81 ;  /* 0x0000005100517308 */ /* 0x000fe20000002400 */
[----:B-1----:R-:W-:Y:S01]  /*155c0*/  FMNMX.FTZ R47, R47, R28, !PT ;  /* 0x0000001c2f2f7209 */ /* 0x002fe20007810000 */
[----:B------:R-:W-:-:S04]  /*155d0*/  VIADD R28, R6, 0x280 ;  /* 0x00000280061c7836 */ /* 0x000fc80000000000 */
[----:B------:R-:W1:Y:S01]  /*155e0*/  SHFL.BFLY PT, R29, R47, 0x1, 0x1f ;  /* 0x0c201f002f1d7f89 */ /* 0x000e6200000e0000 */
[----:B------:R-:W-:Y:S01]  /*155f0*/  R2UR UR6, R28 ;  /* 0x000000001c0672ca */ /* 0x000fe200000e0000 */
[----:B------:R-:W-:Y:S01]  /*15600*/  IMAD.U32 R28, RZ, RZ, UR46 ;  /* 0x0000002eff1c7e24 */ /* 0x000fe2000f8e00ff */
[----:B-1----:R-:W-:Y:S01]  /*15610*/  FMNMX.FTZ R47, R47, R29, !PT ;  /* 0x0000001d2f2f7209 */ /* 0x002fe20007810000 */
[----:B------:R-:W-:-:S04]  /*15620*/  IMAD.MOV.U32 R29, RZ, RZ, 0x40000040 ;  /* 0x40000040ff1d7424 */ /* 0x000fc800078e00ff */
[-C--:B------:R-:W-:Y:S01]  /*15630*/  FMUL.FTZ R83, R47, R28.reuse ;  /* 0x0000001c2f537220 */ /* 0x080fe20000410000 */
[----:B------:R-:W-:Y:S01]  /*15640*/  R2UR UR7, R29 ;  /* 0x000000001d0772ca */ /* 0x000fe200000e0000 */
[----:B------:R-:W-:Y:S01]  /*15650*/  FADD.FTZ R11, -R47, R11 ;  /* 0x0000000b2f0b7221 */ /* 0x000fe20000010100 */
[----:B------:R-:W-:Y:S01]  /*15660*/  MUFU.TANH R29, R87 ;  /* 0x00000057001d7308 */ /* 0x000fe20000002400 */
[--C-:B------:R-:W-:Y:S01]  /*15670*/  FFMA.FTZ R82, R8, R28, -R83.reuse ;  /* 0x0000001c08527223 */ /* 0x100fe20000010853 */
[----:B----4-:R-:W-:Y:S01]  /*15680*/  FMNMX.FTZ R8, R9, R10, !PT ;  /* 0x0000000a09087209 */ /* 0x010fe20007810000 */
[-CC-:B------:R-:W-:Y:S01]  /*15690*/  FFMA.FTZ R180, R7, R28.reuse, -R83.reuse ;  /* 0x0000001c07b47223 */ /* 0x180fe20000010853 */
[-CC-:B------:R-:W-:Y:S01]  /*156a0*/  FFMA.FTZ R182, R14, R28.reuse, -R83.reuse ;  /* 0x0000001c0eb67223 */ /* 0x180fe20000010853 */
[--C-:B------:R-:W-:Y:S01]  /*156b0*/  FFMA.FTZ R84, R15, R28, -R83.reuse ;  /* 0x0000001c0f547223 */ /* 0x100fe20000010853 */
[----:B------:R-:W-:Y:S01]  /*156c0*/  FMNMX.FTZ R7, R13, R8, !PT ;  /* 0x000000080d077209 */ /* 0x000fe20007810000 */
[C---:B------:R-:W-:Y:S01]  /*156d0*/  VIADD R14, R6.reuse, 0x300 ;  /* 0x00000300060e7836 */ /* 0x040fe20000000000 */
[----:B------:R-:W-:Y:S01]  /*156e0*/  MOV R15, 0x40000040 ;  /* 0x40000040000f7802 */ /* 0x000fe20000000f00 */
[----:B------:R-:W-:Y:S01]  /*156f0*/  VIADD R6, R6, 0x380 ;  /* 0x0000038006067836 */ /* 0x000fe20000000000 */
[----:B------:R-:W-:Y:S01]  /*15700*/  FMNMX.FTZ R8, R20, R7, !PT ;  /* 0x0000000714087209 */ /* 0x000fe20007810000 */
[-CC-:B------:R-:W-:Y:S01]  /*15710*/  FFMA.FTZ R178, R30, R28.reuse, -R83.reuse ;  /* 0x0000001c1eb27223 */ /* 0x180fe20000010853 */
[-CC-:B------:R-:W-:Y:S01]  /*15720*/  FFMA.FTZ R30, R35, R28.reuse, -R83.reuse ;  /* 0x0000001c231e7223 */ /* 0x180fe20000010853 */
[--C-:B------:R-:W-:Y:S01]  /*15730*/  FFMA.FTZ R35, R57, R28, -R83.reuse ;  /* 0x0000001c39237223 */ /* 0x100fe20000010853 */
[----:B------:R-:W-:Y:S01]  /*15740*/  FMNMX.FTZ R7, R21, R8, !PT ;  /* 0x0000000815077209 */ /* 0x000fe20007810000 */
[-C--:B------:R-:W-:Y:S01]  /*15750*/  FMUL.FTZ R11, R11, R28.reuse ;  /* 0x0000001c0b0b7220 */ /* 0x080fe20000410000 */
[----:B------:R-:W-:Y:S01]  /*15760*/  MUFU.EX2 R180, R180 ;  /* 0x000000b400b47308 */ /* 0x000fe20000000800 */
[-CC-:B------:R-:W-:Y:S01]  /*15770*/  FFMA.FTZ R176, R24, R28.reuse, -R83.reuse ;  /* 0x0000001c18b07223 */ /* 0x180fe20000010853 */
[----:B0-----:R-:W-:Y:S01]  /*15780*/  FMNMX.FTZ R8, R26, R7, !PT ;  /* 0x000000071a087209 */ /* 0x001fe20007810000 */
[-CC-:B------:R-:W-:Y:S01]  /*15790*/  FFMA.FTZ R85, R25, R28.reuse, -R83.reuse ;  /* 0x0000001c19557223 */ /* 0x180fe20000010853 */
[-CC-:B------:R-:W-:Y:S01]  /*157a0*/  FFMA.FTZ R25, R31, R28.reuse, -R83.reuse ;  /* 0x0000001c1f197223 */ /* 0x180fe20000010853 */
[--C-:B------:R-:W-:Y:S01]  /*157b0*/  FFMA.FTZ R172, R34, R28, -R83.reuse ;  /* 0x0000001c22ac7223 */ /* 0x100fe20000010853 */
[----:B------:R-:W-:Y:S01]  /*157c0*/  FMNMX.FTZ R7, R27, R8, !PT ;  /* 0x000000081b077209 */ /* 0x000fe20007810000 */
[-CC-:B------:R-:W-:Y:S01]  /*157d0*/  FFMA.FTZ R174, R38, R28.reuse, -R83.reuse ;  /* 0x0000001c26ae7223 */ /* 0x180fe20000010853 */
[----:B------:R-:W0:Y:S01]  /*157e0*/  MUFU.EX2 R11, R11 ;  /* 0x0000000b000b7308 */ /* 0x000e220000000800 */
[-CC-:B------:R-:W-:Y:S01]  /*157f0*/  FFMA.FTZ R86, R39, R28.reuse, -R83.reuse ;  /* 0x0000001c27567223 */ /* 0x180fe20000010853 */
[----:B------:R-:W-:Y:S01]  /*15800*/  FMNMX.FTZ R8, R32, R7, !PT ;  /* 0x0000000720087209 */ /* 0x000fe20007810000 */
[-CC-:B------:R-:W-:Y:S01]  /*15810*/  FFMA.FTZ R168, R42, R28.reuse, -R83.reuse ;  /* 0x0000001c2aa87223 */ /* 0x180fe20000010853 */
[-CC-:B------:R-:W-:Y:S01]  /*15820*/  FFMA.FTZ R31, R43, R28.reuse, -R83.reuse ;  /* 0x0000001c2b1f7223 */ /* 0x180fe20000010853 */
[--C-:B------:R-:W-:Y:S01]  /*15830*/  FFMA.FTZ R170, R46, R28, -R83.reuse ;  /* 0x0000001c2eaa7223 */ /* 0x100fe20000010853 */
[----:B-----5:R-:W-:Y:S01]  /*15840*/  FMNMX.FTZ R7, R33, R8, !PT ;  /* 0x0000000821077209 */ /* 0x020fe20007810000 */
[-CC-:B------:R-:W-:Y:S01]  /*15850*/  FFMA.FTZ R34, R49, R28.reuse, -R83.reuse ;  /* 0x0000001c31227223 */ /* 0x180fe20000010853 */
[----:B------:R-:W1:Y:S01]  /*15860*/  MUFU.EX2 R82, R82 ;  /* 0x0000005200527308 */ /* 0x000e620000000800 */
[-CC-:B------:R-:W-:Y:S01]  /*15870*/  FFMA.FTZ R43, R54, R28.reuse, -R83.reuse ;  /* 0x0000001c362b7223 */ /* 0x180fe20000010853 */
[----:B------:R-:W-:Y:S01]  /*15880*/  FMNMX.FTZ R8, R36, R7, !PT ;  /* 0x0000000724087209 */ /* 0x000fe20007810000 */
[-CC-:B------:R-:W-:Y:S01]  /*15890*/  FFMA.FTZ R38, R59, R28.reuse, -R83.reuse ;  /* 0x0000001c3b267223 */ /* 0x180fe20000010853 */
[-CC-:B------:R-:W-:Y:S01]  /*158a0*/  FFMA.FTZ R42, R61, R28.reuse, -R83.reuse ;  /* 0x0000001c3d2a7223 */ /* 0x180fe20000010853 */
[--C-:B------:R-:W-:Y:S01]  /*158b0*/  FFMA.FTZ R24, R62, R28, -R83.reuse ;  /* 0x0000001c3e187223 */ /* 0x100fe20000010853 */
[----:B------:R-:W-:Y:S01]  /*158c0*/  FMNMX.FTZ R7, R37, R8, !PT ;  /* 0x0000000825077209 */ /* 0x000fe20007810000 */
[-CC-:B------:R-:W-:Y:S01]  /*158d0*/  FFMA.FTZ R39, R64, R28.reuse, -R83.reuse ;  /* 0x0000001c40277223 */ /* 0x180fe20000010853 */
[----:B------:R-:W2:Y:S01]  /*158e0*/  MUFU.EX2 R182, R182 ;  /* 0x000000b600b67308 */ /* 0x000ea20000000800 */
[----:B0-----:R-:W-:Y:S01]  /*158f0*/  FFMA.FTZ R3, R11, R3, R180 ;  /* 0x000000030b037223 */ /* 0x001fe200000100b4 */
[----:B------:R-:W-:Y:S01]  /*15900*/  FMNMX.FTZ R8, R40, R7, !PT ;  /* 0x0000000728087209 */ /* 0x000fe20007810000 */
[-CC-:B------:R-:W-:Y:S01]  /*15910*/  FFMA.FTZ R46, R65, R28.reuse, -R83.reuse ;  /* 0x0000001c412e7223 */ /* 0x180fe20000010853 */
[-CC-:B------:R-:W-:Y:S01]  /*15920*/  FFMA.FTZ R49, R69, R28.reuse, -R83.reuse ;  /* 0x0000001c45317223 */ /* 0x180fe20000010853 */
[--C-:B------:R-:W-:Y:S01]  /*15930*/  FFMA.FTZ R54, R68, R28, -R83.reuse ;  /* 0x0000001c44367223 */ /* 0x100fe20000010853 */
[----:B------:R-:W-:Y:S01]  /*15940*/  FMNMX.FTZ R7, R41, R8, !PT ;  /* 0x0000000829077209 */ /* 0x000fe20007810000 */
[----:B------:R-:W-:Y:S01]  /*15950*/  FFMA.FTZ R76, R76, R28, -R83 ;  /* 0x0000001c4c4c7223 */ /* 0x000fe20000010853 */
[----:B------:R-:W0:Y:S01]  /*15960*/  MUFU.EX2 R84, R84 ;  /* 0x0000005400547308 */ /* 0x000e220000000800 */
[----:B-1----:R-:W-:Y:S01]  /*15970*/  FADD.FTZ R3, R82, R3 ;  /* 0x0000000352037221 */ /* 0x002fe20000010000 */
[----:B------:R-:W-:-:S02]  /*15980*/  FMNMX.FTZ R8, R44, R7, !PT ;  /* 0x000000072c087209 */ /* 0x000fc40007810000 */
[----:B------:R-:W-:Y:S02]  /*15990*/  F2FP.F16.F32.PACK_AB R180, R82, R180 ;  /* 0x000000b452b4723e */ /* 0x000fe400000000ff */
[----:B------:R-:W-:Y:S02]  /*159a0*/  FMNMX.FTZ R7, R45, R8, !PT ;  /* 0x000000082d077209 */ /* 0x000fe40007810000 */
[----:B------:R-:W1:Y:S01]  /*159b0*/  MUFU.EX2 R176, R176 ;  /* 0x000000b000b07308 */ /* 0x000e620000000800 */
[----:B--2---:R-:W-:Y:S01]  /*159c0*/  FADD.FTZ R3, R182, R3 ;  /* 0x00000003b6037221 */ /* 0x004fe20000010000 */
[----:B------:R-:W-:-:S04]  /*159d0*/  FMNMX.FTZ R7, R48, R7, !PT ;  /* 0x0000000730077209 */ /* 0x000fc80007810000 */
[----:B------:R-:W-:Y:S02]  /*159e0*/  FMNMX.FTZ R8, R50, R7, !PT ;  /* 0x0000000732087209 */ /* 0x000fe40007810000 */
[----:B------:R-:W-:Y:S01]  /*159f0*/  MUFU.EX2 R85, R85 ;  /* 0x0000005500557308 */ /* 0x000fe20000000800 */
[C---:B0-----:R-:W-:Y:S01]  /*15a00*/  FADD.FTZ R3, R84.reuse, R3 ;  /* 0x0000000354037221 */ /* 0x041fe20000010000 */
[----:B------:R-:W-:Y:S02]  /*15a10*/  FMNMX.FTZ R8, R51, R8, !PT ;  /* 0x0000000833087209 */ /* 0x000fe40007810000 */
[----:B------:R-:W-:Y:S02]  /*15a20*/  F2FP.F16.F32.PACK_AB R182, R84, R182 ;  /* 0x000000b654b6723e */ /* 0x000fe400000000ff */
[----:B------:R-:W-:Y:S02]  /*15a30*/  FMNMX.FTZ R8, R53, R8, !PT ;  /* 0x0000000835087209 */ /* 0x000fe40007810000 */
[----:B------:R-:W-:Y:S02]  /*15a40*/  MUFU.EX2 R178, R178 ;  /* 0x000000b200b27308 */ /* 0x000fe40000000800 */
[----:B------:R-:W-:-:S04]  /*15a50*/  FMNMX.FTZ R8, R55, R8, !PT ;  /* 0x0000000837087209 */ /* 0x000fc80007810000 */
[----:B------:R-:W-:Y:S01]  /*15a60*/  FMNMX.FTZ R7, R63, R8, !PT ;  /* 0x000000083f077209 */ /* 0x000fe20007810000 */
[----:B------:R-:W-:Y:S02]  /*15a70*/  WARPGROUP.DEPBAR.LE gsb0, 0x0 ;  /* 0x00008000000079c5 */ /* 0x000fe40000010000 */
[----:B------:R-:W-:Y:S01]  /*15a80*/  WARPGROUP.ARRIVE ;  /* 0x00000000000079c5 */ /* 0x000fe20000000000 */
[----:B------:R-:W-:Y:S01]  /*15a90*/  FMNMX.FTZ R8, R66, R7, !PT ;  /* 0x0000000742087209 */ /* 0x000fe20007810000 */
[----:B------:R-:W-:Y:S01]  /*15aa0*/  MUFU.EX2 R25, R25 ;  /* 0x0000001900197308 */ /* 0x000fe20000000800 */
[-CC-:B------:R-:W-:Y:S01]  /*15ab0*/  FFMA.FTZ R152, R52, R28.reuse, -R83.reuse ;  /* 0x0000001c34987223 */ /* 0x180fe20000010853 */
[--C-:B------:R-:W-:Y:S01]  /*15ac0*/  FFMA.FTZ R154, R56, R28, -R83.reuse ;  /* 0x0000001c389a7223 */ /* 0x100fe20000010853 */
[----:B------:R-:W-:Y:S01]  /*15ad0*/  FMNMX.FTZ R7, R67, R8, !PT ;  /* 0x0000000843077209 */ /* 0x000fe20007810000 */
[----:B------:R-:W-:Y:S01]  /*15ae0*/  HGMMA.64x128x16.F32 R88, R156, gdesc[UR4].tnspB, R88, gsb0 ;  /* 0x41e000049c587df0 */ /* 0x000fe20008000858 */
[----:B------:R-:W-:Y:S01]  /*15af0*/  R2UR UR6, R14 ;  /* 0x000000000e0672ca */ /* 0x000fe200000e0000 */
[-CC-:B------:R-:W-:Y:S01]  /*15b00*/  FFMA.FTZ R52, R72, R28.reuse, -R83.reuse ;  /* 0x0000001c48347223 */ /* 0x180fe20000010853 */
[----:B------:R-:W-:Y:S01]  /*15b10*/  FMNMX.FTZ R8, R70, R7, !PT ;  /* 0x0000000746087209 */ /* 0x000fe20007810000 */
[----:B------:R-:W-:Y:S01]  /*15b20*/  MUFU.EX2 R172, R172 ;  /* 0x000000ac00ac7308 */ /* 0x000fe20000000800 */
[----:B------:R-:W-:Y:S01]  /*15b30*/  R2UR UR7, R15 ;  /* 0x000000000f0772ca */ /* 0x000fe200000e0000 */
[----:B------:R-:W-:Y:S01]  /*15b40*/  FFMA.FTZ R14, R73, R28, -R83 ;  /* 0x0000001c490e7223 */ /* 0x000fe20000010853 */
        /* <DEDUP_REMOVED lines=25> */
[C---:B------:R-:W-:Y:S01]  /*15ce0*/  FADD.FTZ R7, -R8.reuse, R10 ;  /* 0x0000000a08077221 */ /* 0x040fe20000010100 */
[----:B------:R-:W-:-:S03]  /*15cf0*/  FMUL.FTZ R57, R8, R28 ;  /* 0x0000001c08397220 */ /* 0x000fc60000410000 */
[-C--:B------:R-:W-:Y:S01]  /*15d00*/  FMUL.FTZ R7, R7, R28.reuse ;  /* 0x0000001c07077220 */ /* 0x080fe20000410000 */
        /* <DEDUP_REMOVED lines=9> */
[----:B------:R-:W-:Y:S01]  /*15da0*/  FFMA.FTZ R20, R27, R28, -R57 ;  /* 0x0000001c1b147223 */ /* 0x000fe20000010839 */
[----:B------:R-:W-:Y:S01]  /*15db0*/  IADD3 R33, -R192, 0xb, RZ ;  /* 0x0000000bc0217810 */ /* 0x000fe20007ffe1ff */
[----:B------:R-:W2:Y:S01]  /*15dc0*/  MUFU.EX2 R181, R181 ;  /* 0x000000b500b57308 */ /* 0x000ea20000000800 */
[----:B0-----:R-:W-:-:S02]  /*15dd0*/  IMAD.MOV.U32 R7, RZ, RZ, 0x40000040 ;  /* 0x40000040ff077424 */ /* 0x001fc400078e00ff */
[-CC-:B------:R-:W-:Y:S01]  /*15de0*/  FFMA.FTZ R21, R37, R28.reuse, -R57.reuse ;  /* 0x0000001c25157223 */ /* 0x180fe20000010839 */
[-C--:B------:R-:W-:Y:S01]  /*15df0*/  FFMA.FTZ R175, R40, R28.reuse, -R57 ;  /* 0x0000001c28af7223 */ /* 0x080fe20000010839 */
[----:B-1----:R-:W-:Y:S01]  /*15e00*/  FADD.FTZ R40, R176, R3 ;  /* 0x00000003b0287221 */ /* 0x002fe20000010000 */
        /* <DEDUP_REMOVED lines=12> */
[----:B--2---:R-:W-:Y:S01]  /*15ed0*/  FFMA.FTZ R0, R15, R0, R181 ;  /* 0x000000000f007223 */ /* 0x004fe200000100b5 */
[-CC-:B------:R-:W-:Y:S01]  /*15ee0*/  FFMA.FTZ R80, R80, R28.reuse, -R57.reuse ;  /* 0x0000001c50507223 */ /* 0x180fe20000010839 */
[-CC-:B------:R-:W-:Y:S01]  /*15ef0*/  FFMA.FTZ R81, R81, R28.reuse, -R57.reuse ;  /* 0x0000001c51517223 */ /* 0x180fe20000010839 */
[----:B------:R-:W-:Y:S01]  /*15f00*/  FFMA.FTZ R29, R29, R28, -R57 ;  /* 0x0000001c1d1d7223 */ /* 0x000fe20000010839 */
[----:B------:R-:W-:Y:S01]  /*15f10*/  F2FP.F16.F32.PACK_AB R176, R85, R176 ;  /* 0x000000b055b0723e */ /* 0x000fe200000000ff */
[----:B------:R-:W-:-:S02]  /*15f20*/  WARPGROUP.DEPBAR.LE gsb0, 0x0 ;  /* 0x00008000000079c5 */ /* 0x000fc40000010000 */
[----:B------:R-:W-:Y:S01]  /*15f30*/  WARPGROUP.ARRIVE ;  /* 0x00000000000079c5 */ /* 0x000fe20000000000 */
[----:B------:R-:W-:Y:S01]  /*15f40*/  MUFU.EX2 R13, R13 ;  /* 0x0000000d000d7308 */ /* 0x000fe20000000800 */
[----:B0-----:R-:W-:Y:S01]  /*15f50*/  F2FP.F16.F32.PACK_AB R181, R9, R181 ;  /* 0x000000b509b5723e */ /* 0x001fe200000000ff */
[-C--:B------:R-:W-:Y:S01]  /*15f60*/  FFMA.FTZ R156, R58, R28.reuse, -R83 ;  /* 0x0000001c3a9c7223 */ /* 0x080fe20000010853 */
[-C--:B------:R-:W-:Y:S01]  /*15f70*/  FFMA.FTZ R157, R66, R28.reuse, -R57 ;  /* 0x0000001c429d7223 */ /* 0x080fe20000010839 */
[-C--:B------:R-:W-:Y:S01]  /*15f80*/  FFMA.FTZ R158, R60, R28.reuse, -R83 ;  /* 0x0000001c3c9e7223 */ /* 0x080fe20000010853 */
[----:B------:R-:W-:Y:S01]  /*15f90*/  HGMMA.64x128x16.F32 R88, R160, gdesc[UR4].tnspB, R88, gsb0 ;  /* 0x41e00004a0587df0 */ /* 0x000fe20008000858 */
[----:B------:R-:W-:Y:S01]  /*15fa0*/  R2UR UR6, R6 ;  /* 0x00000000060672ca */ /* 0x000fe200000e0000 */
[-CC-:B------:R-:W-:Y:S01]  /*15fb0*/  FFMA.FTZ R6, R50, R28.reuse, -R57.reuse ;  /* 0x0000001c32067223 */ /* 0x180fe20000010839 */
[----:B------:R-:W-:Y:S01]  /*15fc0*/  R2UR UR7, R7 ;  /* 0x00000000070772ca */ /* 0x000fe200000e0000 */
[----:B------:R-:W-:Y:S01]  /*15fd0*/  @!P1 IMAD R7, R184, 0x8, R2 ;  /* 0x00000008b8079824 */ /* 0x000fe200078e0202 */
[----:B------:R-:W-:Y:S01]  /*15fe0*/  MUFU.EX2 R177, R177 ;  /* 0x000000b100b17308 */ /* 0x000fe20000000800 */
[----:B------:R-:W-:-:S02]  /*15ff0*/  FFMA.FTZ R159, R70, R28, -R57 ;  /* 0x0000001c469f7223 */ /* 0x000fc40000010839 */
[----:B------:R-:W-:Y:S02]  /*16000*/  @!P1 VIADD R36, R7, 0x28840 ;  /* 0x0002884007249836 */ /* 0x000fe40000000000 */
[----:B------:R-:W-:-:S03]  /*16010*/  FFMA.FTZ R7, R53, R28, -R57 ;  /* 0x0000001c35077223 */ /* 0x000fc60000010839 */
        /* <DEDUP_REMOVED lines=21> */
[----:B------:R-:W-:Y:S06]  /*16170*/  HGMMA.64x128x16.F32 R88, R164, gdesc[UR4].tnspB, R88, gsb0 ;  /* 0x41e00004a4587df0 */ /* 0x000fec0008000858 */
        /* <DEDUP_REMOVED lines=19> */
[----:B------:R-:W0:Y:S08]  /*162b0*/  MUFU.EX2 R10, R76 ;  /* 0x0000004c000a7308 */ /* 0x000e300000000800 */
[----:B------:R-:W-:Y:S01]  /*162c0*/  MUFU.EX2 R29, R29 ;  /* 0x0000001d001d7308 */ /* 0x000fe20000000800 */
[----:B------:R-:W-:-:S02]  /*162d0*/  WARPGROUP.DEPBAR.LE gsb0, 0x0 ;  /* 0x00008000000079c5 */ /* 0x000fc40000010000 */
[----:B------:R1:W-:Y:S06]  /*162e0*/  BAR.ARV R33, 0x100 ;  /* 0x000400210000751d */ /* 0x0003ec0000002000 */
[----:B------:R2:W-:Y:S01]  /*162f0*/  @!P1 SYNCS.ARRIVE.TRANS64.RED.A1T0 RZ, [R36+URZ], RZ ;  /* 0x000000ff24ff99a7 */ /* 0x0005e2000810043f */
[----:B0-----:R-:W-:Y:S01]  /*16300*/  F2FP.F16.F32.PACK_AB R166, R10, R14 ;  /* 0x0000000e0aa6723e */ /* 0x001fe200000000ff */
[----:B-1----:R-:W-:Y:S01]  /*16310*/  FADD.FTZ R33, R85, R40 ;  /* 0x0000002855217221 */ /* 0x002fe20000010000 */
[-C--:B------:R-:W-:Y:S01]  /*16320*/  FMUL.FTZ R88, R88, R11.reuse ;  /* 0x0000000b58587220 */ /* 0x080fe20000410000 */
[-C--:B------:R-:W-:Y:S01]  /*16330*/  FMUL.FTZ R89, R89, R11.reuse ;  /* 0x0000000b59597220 */ /* 0x080fe20000410000 */
[-C--:B------:R-:W-:Y:S01]  /*16340*/  FMUL.FTZ R92, R92, R11.reuse ;  /* 0x0000000b5c5c7220 */ /* 0x080fe20000410000 */
[----:B------:R-:W-:Y:S01]  /*16350*/  FADD.FTZ R40, R178, R33 ;  /* 0x00000021b2287221 */ /* 0x000fe20000010000 */
[----:B------:R-:W-:Y:S01]  /*16360*/  FMUL.FTZ R93, R93, R11 ;  /* 0x0000000b5d5d7220 */ /* 0x000fe20000410000 */
[----:B--2---:R-:W-:Y:S01]  /*16370*/  FADD.FTZ R36, R9, R0 ;  /* 0x0000000009247221 */ /* 0x004fe20000010000 */
[----:B------:R0:W-:Y:S01]  /*16380*/  @!P1 SYNCS.ARRIVE.TRANS64.RED.A1T0 RZ, [R5+URZ], RZ ;  /* 0x000000ff05ff99a7 */ /* 0x0001e2000810043f */
[----:B------:R-:W-:Y:S01]  /*16390*/  FADD.FTZ R37, R25, R40 ;  /* 0x0000002819257221 */ /* 0x000fe20000010000 */
[-C--:B------:R-:W-:Y:S01]  /*163a0*/  FFMA.FTZ R0, R63, R28.reuse, -R57 ;  /* 0x0000001c3f007223 */ /* 0x080fe20000010839 */
[----:B------:R-:W-:Y:S01]  /*163b0*/  FADD.FTZ R36, R183, R36 ;  /* 0x00000024b7247221 */ /* 0x000fe20000010000 */
[C---:B------:R-:W-:Y:S01]  /*163c0*/  F2FP.F16.F32.PACK_AB R183, R13.reuse, R183 ;  /* 0x000000b70db7723e */ /* 0x040fe200000000ff */
[----:B------:R-:W-:Y:S01]  /*163d0*/  FADD.FTZ R37, R172, R37 ;  /* 0x00000025ac257221 */ /* 0x000fe20000010000 */
[-C--:B------:R-:W-:Y:S01]  /*163e0*/  FMUL.FTZ R96, R96, R11.reuse ;  /* 0x0000000b60607220 */ /* 0x080fe20000410000 */
[----:B------:R-:W-:Y:S01]  /*163f0*/  FADD.FTZ R36, R13, R36 ;  /* 0x000000240d247221 */ /* 0x000fe20000010000 */
[----:B------:R-:W1:Y:S01]  /*16400*/  MUFU.EX2 R0, R0 ;  /* 0x0000000000007308 */ /* 0x000e620000000800 */
[----:B------:R-:W-:Y:S01]  /*16410*/  FADD.FTZ R37, R30, R37 ;  /* 0x000000251e257221 */ /* 0x000fe20000010000 */
[----:B------:R-:W-:Y:S01]  /*16420*/  FMUL.FTZ R97, R97, R11 ;  /* 0x0000000b61617220 */ /* 0x000fe20000410000 */
[----:B0-----:R-:W-:Y:S01]  /*16430*/  FADD.FTZ R5, R177, R36 ;  /* 0x00000024b1057221 */ /* 0x001fe20000010000 */
[----:B------:R-:W-:Y:S01]  /*16440*/  F2FP.F16.F32.PACK_AB R177, R20, R177 ;  /* 0x000000b114b1723e */ /* 0x000fe200000000ff */
[----:B------:R-:W-:Y:S01]  /*16450*/  FADD.FTZ R37, R174, R37 ;  /* 0x00000025ae257221 */ /* 0x000fe20000010000 */
[-C--:B------:R-:W-:Y:S01]  /*16460*/  FMUL.FTZ R100, R100, R11.reuse ;  /* 0x0000000b64647220 */ /* 0x080fe20000410000 */
[----:B------:R-:W-:Y:S01]  /*16470*/  FADD.FTZ R36, R20, R5 ;  /* 0x0000000514247221 */ /* 0x000fe20000010000 */
[-C--:B------:R-:W-:Y:S01]  /*16480*/  FFMA.FTZ R5, R71, R28.reuse, -R57 ;  /* 0x0000001c47057223 */ /* 0x080fe20000010839 */
[----:B------:R-:W-:Y:S01]  /*16490*/  FADD.FTZ R37, R86, R37 ;  /* 0x0000002556257221 */ /* 0x000fe20000010000 */
[-C--:B------:R-:W-:Y:S01]  /*164a0*/  FMUL.FTZ R101, R101, R11.reuse ;  /* 0x0000000b65657220 */ /* 0x080fe20000410000 */
[----:B------:R-:W-:Y:S01]  /*164b0*/  FADD.FTZ R33, R179, R36 ;  /* 0x00000024b3217221 */ /* 0x000fe20000010000 */
[----:B------:R-:W-:Y:S01]  /*164c0*/  FFMA.FTZ R36, R75, R28, -R57 ;  /* 0x0000001c4b247223 */ /* 0x000fe20000010839 */
[----:B------:R-:W-:Y:S01]  /*164d0*/  FADD.FTZ R44, R168, R37 ;  /* 0x00000025a82c7221 */ /* 0x000fe20000010000 */
[----:B------:R-:W0:Y:S01]  /*164e0*/  MUFU.EX2 R5, R5 ;  /* 0x0000000500057308 */ /* 0x000e220000000800 */
        /* <DEDUP_REMOVED lines=46> */
[C---:B-1----:R-:W-:Y:S01]  /*167d0*/  F2FP.F16.F32.PACK_AB R155, R0.reuse, R155 ;  /* 0x0000009b009b723e */ /* 0x042fe200000000ff */
        /* <DEDUP_REMOVED lines=15> */
[----:B0-----:R-:W-:Y:S01]  /*168d0*/  F2FP.F16.F32.PACK_AB R159, R5, R159 ;  /* 0x0000009f059f723e */ /* 0x001fe200000000ff */
        /* <DEDUP_REMOVED lines=9> */
[----:B--2---:R-:W-:Y:S01]  /*16970*/  FADD.FTZ R0, R36, R7 ;  /* 0x0000000724007221 */ /* 0x004fe20000010000 */
        /* <DEDUP_REMOVED lines=54> */
[----:B------:R-:W-:Y:S06]  /*16ce0*/  @P2 BRA `(.L_x_8980) ;  /* 0xffffffd4009c2947 */ /* 0x000fec000383ffff */
.L_x_8970:
[----:B------:R-:W-:Y:S05]  /*16cf0*/  WARPSYNC.ALL ;  /* 0x0000000000007948 */ /* 0x000fea0003800000 */
[----:B------:R-:W-:Y:S06]  /*16d00*/  BAR.ARV 0x8, 0x180 ;  /* 0x0206000000007b1d */ /* 0x000fec0000002000 */
[----:B------:R-:W-:Y:S05]  /*16d10*/  @!P0 BRA `(.L_x_8981) ;  /* 0x0000000000048947 */ /* 0x000fea0003800000 */
[----:B------:R-:W-:Y:S01]  /*16d20*/  BPT.TRAP 0x1 ;  /* 0x000000040000795c */ /* 0x000fe20000300000 */
.L_x_8981:
[----:B------:R-:W-:Y:S01]  /*16d30*/  IMAD R11, R184, 0x8, R2 ;  /* 0x00000008b80b7824 */ /* 0x000fe200078e0202 */
[----:B------:R-:W-:-:S04]  /*16d40*/  SHF.L.U32 R4, R186, 0x1f, RZ ;  /* 0x0000001fba047819 */ /* 0x000fc800000006ff */
[----:B------:R0:W1:Y:S01]  /*16d50*/  SYNCS.PHASECHK.TRANS64.TRYWAIT P2, [R11+URZ+0x28850], R4 ;  /* 0x028850040b0075a7 */ /* 0x000062000804017f */
[----:B------:R-:W-:Y:S05]  /*16d60*/  @!P0 BRA `(.L_x_8982) ;  /* 0x0000000000048947 */ /* 0x000fea0003800000 */
[----:B------:R-:W-:Y:S01]  /*16d70*/  BPT.TRAP 0x1 ;  /* 0x000000040000795c */ /* 0x000fe20000300000 */
.L_x_8982:
[----:B------:R-:W-:-:S05]  /*16d80*/  VIADD R2, R2, 0x400 ;  /* 0x0000040002027836 */ /* 0x000fca0000000000 */
[----:B------:R-:W-:-:S04]  /*16d90*/  SHF.R.U32.HI R2, RZ, 0x4, R2 ;  /* 0x00000004ff027819 */ /* 0x000fc80000011602 */
[----:B------:R-:W-:-:S04]  /*16da0*/  LOP3.LUT R2, R2, 0x3fff, RZ, 0xc0, !PT ;  /* 0x00003fff02027812 */ /* 0x000fc800078ec0ff */
[----:B------:R-:W-:Y:S01]  /*16db0*/  LOP3.LUT R5, R2, 0x4000000, RZ, 0xfc, !PT ;  /* 0x0400000002057812 */ /* 0x000fe200078efcff */
[----:B-1----:R-:W-:Y:S06]  /*16dc0*/  @P2 BRA `(.L_x_8983) ;  /* 0x0000000000082947 */ /* 0x002fec0003800000 */
[----:B------:R-:W1:Y:S02]  /*16dd0*/  SYNCS.PHASECHK.TRANS64.TRYWAIT P0, [R11+URZ+0x28850], R4 ;  /* 0x028850040b0075a7 */ /* 0x000e64000800017f */
[----:B-1----:R-:W-:Y:S05]  /*16de0*/  @!P0 BRA `(.L_x_8984) ;  /* 0x000000d400348947 */ /* 0x002fea0003800000 */
.L_x_8983:
[----:B01----:R-:W-:Y:S01]  /*16df0*/  IMAD R4, R184, 0x800, R5 ;  /* 0x00000800b8047824 */ /* 0x003fe200078e0205 */
[----:B------:R-:W-:Y:S01]  /*16e00*/  MOV R5, 0x40000040 ;  /* 0x4000004000057802 */ /* 0x000fe20000000f00 */
[----:B------:R-:W-:Y:S05]  /*16e10*/  WARPSYNC.ALL ;  /* 0x0000000000007948 */ /* 0x000fea0003800000 */
[C---:B------:R-:W-:Y:S01]  /*16e20*/  R2UR UR6, R4.reuse ;  /* 0x00000000040672ca */ /* 0x040fe200000e0000 */
[----:B------:R-:W-:Y:S01]  /*16e30*/  WARPGROUP.ARRIVE ;  /* 0x00000000000079c5 */ /* 0x000fe20000000000 */
[----:B------:R-:W-:Y:S01]  /*16e40*/  R2UR UR7, R5 ;  /* 0x00000000050772ca */ /* 0x000fe200000e0000 */
[----:B------:R-:W-:Y:S01]  /*16e50*/  VIADD R6, R4, 0x80 ;  /* 0x0000008004067836 */ /* 0x000fe20000000000 */
[----:B------:R-:W0:Y:S01]  /*16e60*/  SHFL.BFLY PT, R2, R3, 0x2, 0x1f ;  /* 0x0c401f0003027f89 */ /* 0x000e2200000e0000 */
[----:B------:R-:W-:Y:S01]  /*16e70*/  IMAD.MOV.U32 R7, RZ, RZ, 0x40000040 ;  /* 0x40000040ff077424 */ /* 0x000fe200078e00ff */
[----:B------:R-:W-:Y:S01]  /*16e80*/  IADD3 R184, R184, 0x1, RZ ;  /* 0x00000001b8b87810 */ /* 0x000fe20007ffe0ff */
[----:B------:R-:W-:-:S02]  /*16e90*/  IMAD.MOV.U32 R5, RZ, RZ, 0x40000040 ;  /* 0x40000040ff057424 */ /* 0x000fc400078e00ff */
[----:B------:R-:W-:Y:S01]  /*16ea0*/  @!P1 VIADD R10, R11, 0x28860 ;  /* 0x000288600b0a9836 */ /* 0x000fe20000000000 */
[----:B------:R-:W-:Y:S01]  /*16eb0*/  ISETP.NE.AND P2, PT, R184, 0x2, PT ;  /* 0x00000002b800780c */ /* 0x000fe20003f45270 */
[----:B------:R-:W-:-:S03]  /*16ec0*/  VIADD R215, R215, 0x1 ;  /* 0x00000001d7d77836 */ /* 0x000fc60000000000 */
[----:B------:R-:W-:Y:S01]  /*16ed0*/  @!P1 PRMT R10, RZ, 0x654, R10 ;  /* 0x00000654ff0a9816 */ /* 0x000fe2000000000a */
[----:B------:R-:W-:Y:S01]  /*16ee0*/  HGMMA.64x128x16.F32 R88, R180, gdesc[UR4].tnspB, R88, gsb0 ;  /* 0x41e00004b4587df0 */ /* 0x000fe20008000858 */
[----:B------:R-:W-:Y:S01]  /*16ef0*/  R2UR UR6, R6 ;  /* 0x00000000060672ca */ /* 0x000fe200000e0000 */
[----:B------:R-:W-:Y:S01]  /*16f00*/  VIADD R6, R4, 0x100 ;  /* 0x0000010004067836 */ /* 0x000fe20000000000 */
[----:B------:R-:W-:Y:S01]  /*16f10*/  R2UR UR7, R7 ;  /* 0x00000000070772ca */ /* 0x000fe200000e0000 */
[----:B------:R-:W-:Y:S01]  /*16f20*/  IMAD.MOV.U32 R7, RZ, RZ, 0x40000040 ;  /* 0x40000040ff077424 */ /* 0x000fe200078e00ff */
[----:B------:R-:W-:Y:S01]  /*16f30*/  SEL R184, R184, RZ, P2 ;  /* 0x000000ffb8b87207 */ /* 0x000fe20001000000 */
[----:B0-----:R-:W-:Y:S01]  /*16f40*/  FADD.FTZ R2, R2, R3 ;  /* 0x0000000302027221 */ /* 0x001fe20000010000 */
[----:B------:R-:W-:-:S04]  /*16f50*/  SEL R3, RZ, 0x1, P2 ;  /* 0x00000001ff037807 */ /* 0x000fc80001000000 */
[----:B------:R-:W-:Y:S01]  /*16f60*/  LOP3.LUT R186, R186, R3, RZ, 0x3c, !PT ;  /* 0x00000003baba7212 */ /* 0x000fe200078e3cff */
[----:B------:R-:W-:Y:S01]  /*16f70*/  IMAD.MOV.U32 R3, RZ, RZ, -0x800000 ;  /* 0xff800000ff037424 */ /* 0x000fe200078e00ff */
[----:B------:R-:W-:Y:S02]  /*16f80*/  WARPGROUP.DEPBAR.LE gsb0, 0x0 ;  /* 0x00008000000079c5 */ /* 0x000fe40000010000 */
[----:B------:R-:W-:-:S06]  /*16f90*/  WARPGROUP.ARRIVE ;  /* 0x00000000000079c5 */ /* 0x000fcc0000000000 */
        /* <DEDUP_REMOVED lines=43> */
[----:B-1----:R-:W-:-:S04]  /*17250*/  FADD.FTZ R13, R4, R7 ;  /* 0x00000007040d7221 */ /* 0x002fc80000010000 */
[----:B------:R-:W-:Y:S02]  /*17260*/  FSETP.NE.FTZ.AND P0, PT, R12, RZ, PT ;  /* 0x000000ff0c00720b */ /* 0x000fe40003f15000 */
[----:B------:R-:W-:Y:S02]  /*17270*/  CS2R R4, SRZ ;  /* 0x0000000000047805 */ /* 0x000fe4000001ff00 */
        /* <DEDUP_REMOVED lines=81> */
.L_x_8901:
[----:B------:R-:W-:Y:S05]  /*17790*/  WARPSYNC.ALL ;  /* 0x0000000000007948 */ /* 0x000fea0003800000 */
        /* <DEDUP_REMOVED lines=10> */
[----:B------:R-:W-:Y:S01]  /*17840*/  ULDC UR4, c[0x0][0xad4] ;  /* 0x0002b50000047ab9 */ /* 0x000fe20000000800 */
[----:B------:R-:W-:Y:S01]  /*17850*/  F2FP.F16.F32.PACK_AB R34, R133, R132 ;  /* 0x000000848522723e */ /* 0x000fe200000000ff */
[----:B------:R-:W-:Y:S01]  /*17860*/  IMAD.MOV.U32 R57, RZ, RZ, RZ ;  /* 0x000000ffff397224 */ /* 0x000fe200078e00ff */
[----:B------:R-:W3:Y:S01]  /*17870*/  S2R R9, SR_SWINHI ;  /* 0x0000000000097919 */ /* 0x000ee20000002f00 */
[----:B------:R-:W-:Y:S02]  /*17880*/  F2FP.F16.F32.PACK_AB R36, R137, R136 ;  /* 0x000000888924723e */ /* 0x000fe400000000ff */
[----:B------:R-:W-:Y:S02]  /*17890*/  MOV R42, R2 ;  /* 0x00000002002a7202 */ /* 0x000fe40000000f00 */
[----:B---3--:R-:W-:-:S03]  /*178a0*/  MOV R43, R9 ;  /* 0x00000009002b7202 */ /* 0x008fc60000000f00 */
[----:B--2---:R-:W-:-:S03]  /*178b0*/  IMAD.WIDE R12, R8, 0x2, R42 ;  /* 0x00000002080c7825 */ /* 0x004fc600078e022a */
[C---:B------:R-:W-:Y:S02]  /*178c0*/  IADD3 R37, P0, R12.reuse, 0x40, RZ ;  /* 0x000000400c257810 */ /* 0x040fe40007f1e0ff */
[C---:B------:R-:W-:Y:S02]  /*178d0*/  IADD3 R35, P5, R12.reuse, 0x20, RZ ;  /* 0x000000200c237810 */ /* 0x040fe40007fbe0ff */
[----:B------:R-:W-:Y:S01]  /*178e0*/  IADD3 R39, P1, R12, 0x60, RZ ;  /* 0x000000600c277810 */ /* 0x000fe20007f3e0ff */
[--C-:B------:R-:W-:Y:S01]  /*178f0*/  IMAD.X R11, RZ, RZ, R13.reuse, P0 ;  /* 0x000000ffff0b7224 */ /* 0x100fe200000e060d */
[C---:B------:R-:W-:Y:S01]  /*17900*/  ISETP.NE.AND P0, PT, R208.reuse, RZ, PT ;  /* 0x000000ffd000720c */ /* 0x040fe20003f05270 */
[--C-:B------:R-:W-:Y:S01]  /*17910*/  IMAD.X R9, RZ, RZ, R13.reuse, P5 ;  /* 0x000000ffff097224 */ /* 0x100fe200028e060d */
[----:B-1----:R-:W-:Y:S01]  /*17920*/  LOP3.LUT R4, R35, 0x380, RZ, 0xc0, !PT ;  /* 0x0000038023047812 */ /* 0x002fe200078ec0ff */
[----:B------:R-:W-:Y:S01]  /*17930*/  IMAD.X R25, RZ, RZ, R13, P1 ;  /* 0x000000ffff197224 */ /* 0x000fe200008e060d */
[----:B------:R-:W-:Y:S01]  /*17940*/  SEL R208, R208, UR4, P0 ;  /* 0x00000004d0d07c07 */ /* 0x000fe20008000000 */
[----:B------:R-:W-:Y:S05]  /*17950*/  WARPSYNC.ALL ;  /* 0x0000000000007948 */ /* 0x000fea0003800000 */
[----:B------:R-:W-:Y:S01]  /*17960*/  LOP3.LUT R15, R12, 0x380, RZ, 0xc0, !PT ;  /* 0x000003800c0f7812 */ /* 0x000fe200078ec0ff */
[----:B------:R-:W-:Y:S01]  /*17970*/  ULDC.64 UR6, c[0x0][0xc08] ;  /* 0x0003020000067ab9 */ /* 0x000fe20000000a00 */
[----:B------:R-:W-:Y:S01]  /*17980*/  LOP3.LUT R14, R39, 0x380, RZ, 0xc0, !PT ;  /* 0x00000380270e7812 */ /* 0x000fe200078ec0ff */
[----:B------:R-:W-:Y:S01]  /*17990*/  ULDC.64 UR4, c[0x0][0xc00] ;  /* 0x0003000000047ab9 */ /* 0x000fe20000000a00 */
[----:B------:R-:W-:-:S02]  /*179a0*/  SHF.R.U64 R4, R4, 0x3, RZ ;  /* 0x0000000304047819 */ /* 0x000fc400000012ff */
[----:B------:R-:W-:Y:S02]  /*179b0*/  IADD3 R45, P2, R12, 0x4000, RZ ;  /* 0x000040000c2d7810 */ /* 0x000fe40007f5e0ff */
[----:B------:R-:W-:Y:S02]  /*179c0*/  SHF.R.U64 R15, R15, 0x3, RZ ;  /* 0x000000030f0f7819 */ /* 0x000fe400000012ff */
[----:B------:R-:W-:Y:S01]  /*179d0*/  SHF.R.U64 R14, R14, 0x3, RZ ;  /* 0x000000030e0e7819 */ /* 0x000fe200000012ff */
[----:B------:R-:W-:Y:S01]  /*179e0*/  IMAD.X R27, RZ, RZ, R13, P2 ;  /* 0x000000ffff1b7224 */ /* 0x000fe200010e060d */
[C---:B------:R-:W-:Y:S02]  /*179f0*/  IADD3 R47, P3, R12.reuse, 0x4020, RZ ;  /* 0x000040200c2f7810 */ /* 0x040fe40007f7e0ff */
[C---:B------:R-:W-:Y:S02]  /*17a00*/  IADD3 R30, P4, R12.reuse, 0x4040, RZ ;  /* 0x000040400c1e7810 */ /* 0x040fe40007f9e0ff */
[----:B------:R-:W-:-:S02]  /*17a10*/  IADD3 R49, P5, R12, 0x4060, RZ ;  /* 0x000040600c317810 */ /* 0x000fc40007fbe0ff */
[----:B------:R-:W-:Y:S01]  /*17a20*/  LOP3.LUT R8, R4, R35, RZ, 0x3c, !PT ;  /* 0x0000002304087212 */ /* 0x000fe200078e3cff */
[--C-:B------:R-:W-:Y:S01]  /*17a30*/  IMAD.X R31, RZ, RZ, R13.reuse, P4 ;  /* 0x000000ffff1f7224 */ /* 0x100fe200020e060d */
[----:B------:R-:W-:Y:S01]  /*17a40*/  LOP3.LUT R12, R15, R12, RZ, 0x3c, !PT ;  /* 0x0000000c0f0c7212 */ /* 0x000fe200078e3cff */
[----:B------:R-:W-:Y:S01]  /*17a50*/  IMAD.X R33, RZ, RZ, R13, P5 ;  /* 0x000000ffff217224 */ /* 0x000fe200028e060d */
[----:B------:R-:W-:Y:S02]  /*17a60*/  LOP3.LUT R24, R14, R39, RZ, 0x3c, !PT ;  /* 0x000000270e187212 */ /* 0x000fe400078e3cff */
[----:B------:R-:W-:Y:S02]  /*17a70*/  LOP3.LUT R4, R45, 0x380, RZ, 0xc0, !PT ;  /* 0x000003802d047812 */ /* 0x000fe400078ec0ff */
[----:B------:R-:W-:Y:S02]  /*17a80*/  LOP3.LUT R14, R47, 0x380, RZ, 0xc0, !PT ;  /* 0x000003802f0e7812 */ /* 0x000fe400078ec0ff */
[----:B------:R-:W-:-:S02]  /*17a90*/  LOP3.LUT R15, R30, 0x380, RZ, 0xc0, !PT ;  /* 0x000003801e0f7812 */ /* 0x000fc400078ec0ff */
[----:B------:R-:W-:Y:S02]  /*17aa0*/  LOP3.LUT R10, R37, 0x380, RZ, 0xc0, !PT ;  /* 0x00000380250a7812 */ /* 0x000fe400078ec0ff */
[----:B------:R-:W-:Y:S02]  /*17ab0*/  SHF.R.U64 R4, R4, 0x3, RZ ;  /* 0x0000000304047819 */ /* 0x000fe400000012ff */
[----:B------:R-:W-:Y:S02]  /*17ac0*/  SHF.R.U64 R14, R14, 0x3, RZ ;  /* 0x000000030e0e7819 */ /* 0x000fe400000012ff */
[----:B------:R-:W-:Y:S02]  /*17ad0*/  SHF.R.U64 R15, R15, 0x3, RZ ;  /* 0x000000030f0f7819 */ /* 0x000fe400000012ff */
[----:B------:R-:W-:Y:S02]  /*17ae0*/  SHF.R.U64 R10, R10, 0x3, RZ ;  /* 0x000000030a0a7819 */ /* 0x000fe400000012ff */
[----:B------:R-:W-:-:S02]  /*17af0*/  LOP3.LUT R26, R4, R45, RZ, 0x3c, !PT ;  /* 0x0000002d041a7212 */ /* 0x000fc400078e3cff */
[----:B------:R-:W-:Y:S02]  /*17b00*/  IADD3.X R29, RZ, R13, RZ, P3, !PT ;  /* 0x0000000dff1d7210 */ /* 0x000fe40001ffe4ff */
[----:B------:R-:W-:Y:S02]  /*17b10*/  LOP3.LUT R32, R49, 0x380, RZ, 0xc0, !PT ;  /* 0x0000038031207812 */ /* 0x000fe400078ec0ff */
[----:B------:R-:W-:Y:S02]  /*17b20*/  LOP3.LUT R28, R14, R47, RZ, 0x3c, !PT ;  /* 0x0000002f0e1c7212 */ /* 0x000fe400078e3cff */
[----:B------:R-:W-:Y:S02]  /*17b30*/  LOP3.LUT R30, R15, R30, RZ, 0x3c, !PT ;  /* 0x0000001e0f1e7212 */ /* 0x000fe400078e3cff */
[----:B------:R-:W-:Y:S02]  /*17b40*/  MOV R4, R12 ;  /* 0x0000000c00047202 */ /* 0x000fe40000000f00 */
[----:B------:R-:W-:-:S02]  /*17b50*/  LOP3.LUT R10, R10, R37, RZ, 0x3c, !PT ;  /* 0x000000250a0a7212 */ /* 0x000fc400078e3cff */
[----:B------:R-:W-:Y:S02]  /*17b60*/  F2FP.F16.F32.PACK_AB R12, R21, R20 ;  /* 0x00000014150c723e */ /* 0x000fe400000000ff */
[----:B------:R-:W-:Y:S02]  /*17b70*/  F2FP.F16.F32.PACK_AB R13, R91, R90 ;  /* 0x0000005a5b0d723e */ /* 0x000fe400000000ff */
[----:B------:R-:W-:Y:S02]  /*17b80*/  F2FP.F16.F32.PACK_AB R14, R93, R92 ;  /* 0x0000005c5d0e723e */ /* 0x000fe400000000ff */
[----:B------:R-:W-:Y:S01]  /*17b90*/  F2FP.F16.F32.PACK_AB R15, R95, R94 ;  /* 0x0000005e5f0f723e */ /* 0x000fe200000000ff */
[----:B------:R-:W-:Y:S01]  /*17ba0*/  BAR.SYNC.DEFER_BLOCKING 0x1, 0x100 ;  /* 0x0044000000007b1d */ /* 0x000fe20000010000 */
[----:B------:R-:W-:Y:S02]  /*17bb0*/  SHF.R.U64 R32, R32, 0x3, RZ ;  /* 0x0000000320207819 */ /* 0x000fe400000012ff */
[----:B------:R-:W-:-:S02]  /*17bc0*/  MOV R37, R8 ;  /* 0x0000000800257202 */ /* 0x000fc40000000f00 */
[----:B------:R-:W-:Y:S02]  /*17bd0*/  MOV R38, R10 ;  /* 0x0000000a00267202 */ /* 0x000fe40000000f00 */
[----:B------:R-:W-:Y:S02]  /*17be0*/  F2FP.F16.F32.PACK_AB R8, R97, R96 ;  /* 0x000000606108723e */ /* 0x000fe400000000ff */
[----:B------:R-:W-:Y:S02]  /*17bf0*/  F2FP.F16.F32.PACK_AB R9, R99, R98 ;  /* 0x000000626309723e */ /* 0x000fe400000000ff */
[----:B------:R-:W-:Y:S02]  /*17c00*/  F2FP.F16.F32.PACK_AB R10, R101, R100 ;  /* 0x00000064650a723e */ /* 0x000fe400000000ff */
[----:B------:R-:W-:Y:S02]  /*17c10*/  F2FP.F16.F32.PACK_AB R11, R103, R102 ;  /* 0x00000066670b723e */ /* 0x000fe400000000ff */
[----:B------:R-:W-:-:S02]  /*17c20*/  MOV R39, R24 ;  /* 0x0000001800277202 */ /* 0x000fc40000000f00 */
[----:B------:R-:W-:Y:S02]  /*17c30*/  MOV R46, R26 ;  /* 0x0000001a002e7202 */ /* 0x000fe40000000f00 */
[----:B------:R-:W-:Y:S02]  /*17c40*/  LOP3.LUT R32, R32, R49, RZ, 0x3c, !PT ;  /* 0x0000003120207212 */ /* 0x000fe400078e3cff */
[----:B------:R-:W-:Y:S02]  /*17c50*/  F2FP.F16.F32.PACK_AB R24, R113, R112 ;  /* 0x000000707118723e */ /* 0x000fe400000000ff */
[----:B------:R-:W-:Y:S01]  /*17c60*/  F2FP.F16.F32.PACK_AB R25, R115, R114 ;  /* 0x000000727319723e */ /* 0x000fe200000000ff */
[----:B------:R1:W-:Y:S01]  /*17c70*/  STSM.16.M88.4 [R4], R12 ;  /* 0x0000000c04007844 */ /* 0x0003e20000000200 */
[----:B------:R-:W-:Y:S02]  /*17c80*/  F2FP.F16.F32.PACK_AB R26, R117, R116 ;  /* 0x00000074751a723e */ /* 0x000fe400000000ff */
[----:B------:R-:W-:Y:S01]  /*17c90*/  F2FP.F16.F32.PACK_AB R27, R119, R118 ;  /* 0x00000076771b723e */ /* 0x000fe200000000ff */
[----:B------:R2:W-:Y:S01]  /*17ca0*/  STSM.16.M88.4 [R37], R8 ;  /* 0x0000000825007844 */ /* 0x0005e20000000200 */
[----:B------:R-:W-:-:S02]  /*17cb0*/  MOV R45, R28 ;  /* 0x0000001c002d7202 */ /* 0x000fc40000000f00 */
[----:B------:R-:W-:Y:S02]  /*17cc0*/  MOV R44, R30 ;  /* 0x0000001e002c7202 */ /* 0x000fe40000000f00 */
[----:B------:R-:W-:Y:S02]  /*17cd0*/  F2FP.F16.F32.PACK_AB R28, R121, R120 ;  /* 0x00000078791c723e */ /* 0x000fe400000000ff */
[----:B------:R-:W-:Y:S02]  /*17ce0*/  F2FP.F16.F32.PACK_AB R29, R123, R122 ;  /* 0x0000007a7b1d723e */ /* 0x000fe400000000ff */
[----:B------:R-:W-:Y:S02]  /*17cf0*/  F2FP.F16.F32.PACK_AB R30, R125, R124 ;  /* 0x0000007c7d1e723e */ /* 0x000fe400000000ff */
[----:B------:R-:W-:Y:S02]  /*17d00*/  F2FP.F16.F32.PACK_AB R31, R127, R126 ;  /* 0x0000007e7f1f723e */ /* 0x000fe400000000ff */
[----:B-1----:R-:W-:-:S02]  /*17d10*/  F2FP.F16.F32.PACK_AB R12, R105, R104 ;  /* 0x00000068690c723e */ /* 0x002fc400000000ff */
[----:B------:R-:W-:Y:S02]  /*17d20*/  F2FP.F16.F32.PACK_AB R13, R107, R106 ;  /* 0x0000006a6b0d723e */ /* 0x000fe400000000ff */
[----:B------:R-:W-:Y:S02]  /*17d30*/  F2FP.F16.F32.PACK_AB R14, R109, R108 ;  /* 0x0000006c6d0e723e */ /* 0x000fe400000000ff */
[----:B------:R-:W-:Y:S02]  /*17d40*/  F2FP.F16.F32.PACK_AB R15, R41, R40 ;  /* 0x00000028290f723e */ /* 0x000fe400000000ff */
[----:B------:R-:W-:Y:S02]  /*17d50*/  MOV R4, R32 ;  /* 0x0000002000047202 */ /* 0x000fe40000000f00 */
[----:B------:R-:W-:Y:S01]  /*17d60*/  F2FP.F16.F32.PACK_AB R32, R129, R128 ;  /* 0x000000808120723e */ /* 0x000fe200000000ff */
[----:B------:R1:W-:Y:S01]  /*17d70*/  STSM.16.M88.4 [R38], R12 ;  /* 0x0000000c26007844 */ /* 0x0003e20000000200 */
[----:B------:R-:W-:-:S02]  /*17d80*/  F2FP.F16.F32.PACK_AB R33, R131, R130 ;  /* 0x000000828321723e */ /* 0x000fc400000000ff */
[----:B------:R-:W-:Y:S01]  /*17d90*/  F2FP.F16.F32.PACK_AB R35, R135, R134 ;  /* 0x000000868723723e */ /* 0x000fe200000000ff */
[----:B------:R3:W-:Y:S01]  /*17da0*/  STSM.16.M88.4 [R39], R24 ;  /* 0x0000001827007844 */ /* 0x0007e20000000200 */
[----:B--2---:R-:W-:Y:S02]  /*17db0*/  F2FP.F16.F32.PACK_AB R37, R139, R138 ;  /* 0x0000008a8b25723e */ /* 0x004fe400000000ff */
[----:B------:R-:W-:Y:S01]  /*17dc0*/  F2FP.F16.F32.PACK_AB R8, R145, R144 ;  /* 0x000000909108723e */ /* 0x000fe200000000ff */
[----:B------:R-:W-:Y:S01]  /*17dd0*/  STSM.16.M88.4 [R46], R28 ;  /* 0x0000001c2e007844 */ /* 0x000fe20000000200 */
[----:B------:R-:W-:Y:S02]  /*17de0*/  F2FP.F16.F32.PACK_AB R9, R147, R146 ;  /* 0x000000929309723e */ /* 0x000fe400000000ff */
[----:B------:R-:W-:Y:S01]  /*17df0*/  F2FP.F16.F32.PACK_AB R10, R149, R148 ;  /* 0x00000094950a723e */ /* 0x000fe200000000ff */
[----:B------:R-:W-:Y:S01]  /*17e00*/  STSM.16.M88.4 [R45], R32 ;  /* 0x000000202d007844 */ /* 0x000fe20000000200 */
[----:B------:R-:W-:-:S02]  /*17e10*/  F2FP.F16.F32.PACK_AB R11, R151, R150 ;  /* 0x00000096970b723e */ /* 0x000fc400000000ff */
[----:B------:R-:W-:Y:S02]  /*17e20*/  ISETP.NE.U32.AND P0, PT, RZ, UR4, PT ;  /* 0x00000004ff007c0c */ /* 0x000fe4000bf05070 */
[----:B-1----:R-:W-:Y:S02]  /*17e30*/  F2FP.F16.F32.PACK_AB R38, R141, R140 ;  /* 0x0000008c8d26723e */ /* 0x002fe400000000ff */
[----:B------:R-:W-:Y:S02]  /*17e40*/  ISETP.NE.U32.AND P3, PT, RZ, UR6, PT ;  /* 0x00000006ff007c0c */ /* 0x000fe4000bf65070 */
[----:B---3--:R-:W-:Y:S02]  /*17e50*/  F2FP.F16.F32.PACK_AB R39, R143, R142 ;  /* 0x0000008e8f27723e */ /* 0x008fe400000000ff */
[----:B------:R-:W-:Y:S02]  /*17e60*/  IADD3 R12, P1, R210, UR4, RZ ;  /* 0x00000004d20c7c10 */ /* 0x000fe4000ff3e0ff */
[----:B------:R-:W-:Y:S01]  /*17e70*/  ISETP.NE.AND.EX P0, PT, RZ, UR5, PT, P0 ;  /* 0x00000005ff007c0c */ /* 0x000fe2000bf05300 */
[----:B------:R-:W-:Y:S01]  /*17e80*/  STSM.16.M88.4 [R44], R36 ;  /* 0x000000242c007844 */ /* 0x000fe20000000200 */
[----:B------:R-:W-:-:S02]  /*17e90*/  ISETP.NE.AND.EX P3, PT, RZ, UR7, PT, P3 ;  /* 0x00000007ff007c0c */ /* 0x000fc4000bf65330 */
[----:B------:R-:W-:Y:S01]  /*17ea0*/  IADD3.X R13, R211, UR5, RZ, P1, !PT ;  /* 0x00000005d30d7c10 */ /* 0x000fe20008ffe4ff */
[----:B------:R1:W-:Y:S01]  /*17eb0*/  STSM.16.M88.4 [R4], R8 ;  /* 0x0000000804007844 */ /* 0x0003e20000000200 */
[----:B------:R-:W-:Y:S09]  /*17ec0*/  BAR.SYNC.DEFER_BLOCKING 0x1, 0x100 ;  /* 0x0044000000007b1d */ /* 0x000ff20000010000 */
[----:B------:R-:W-:Y:S01]  /*17ed0*/  @P3 IADD3 R210, P1, R210, UR6, RZ ;  /* 0x00000006d2d23c10 */ /* 0x000fe2000ff3e0ff */
[----:B------:R-:W-:-:S02]  /*17ee0*/  ULDC UR6, c[0x0][0xa88] ;  /* 0x0002a20000067ab9 */ /* 0x000fc40000000800 */
[----:B------:R-:W-:Y:S01]  /*17ef0*/  IMAD.U32 R27, RZ, RZ, UR6 ;  /* 0x00000006ff1b7e24 */ /* 0x000fe2000f8e00ff */
[----:B------:R-:W-:Y:S02]  /*17f00*/  @P3 IADD3.X R211, R211, UR7, RZ, P1, !PT ;  /* 0x00000007d3d33c10 */ /* 0x000fe40008ffe4ff */
[----:B------:R-:W-:Y:S01]  /*17f10*/  ISETP.GT.AND P2, PT, R208, 0x1, PT ;  /* 0x00000001d000780c */ /* 0x000fe20003f44270 */
[----:B-1----:R-:W1:Y:S01]  /*17f20*/  LDC R4, c[0x0][0xbe8] ;  /* 0x0002fa00ff047b82 */ /* 0x002e620000000800 */
[----:B------:R2:W5:Y:S04]  /*17f30*/  @P0 LDG.E R57, desc[UR42][R12.64] ;  /* 0x0000002a0c390981 */ /* 0x000568000c1e1900 */
[----:B------:R2:W5:Y:S01]  /*17f40*/  @P3 LDG.E R27, desc[UR42][R210.64] ;  /* 0x0000002ad21b3981 */ /* 0x000562000c1e1900 */
[----:B------:R-:W-:-:S04]  /*17f50*/  MOV R26, 0x9b8 ;  /* 0x000009b8001a7802 */ /* 0x000fc80000000f00 */
[----:B------:R-:W-:-:S04]  /*17f60*/  SEL R26, R26, 0x978, P2 ;  /* 0x000009781a1a7807 */ /* 0x000fc80001000000 */
[----:B------:R2:W3:Y:S01]  /*17f70*/  LDC.64 R8, c[0x0][R26+0x220] ;  /* 0x000088001a087b82 */ /* 0x0004e20000000a00 */
[----:B-1----:R-:W-:-:S07]  /*17f80*/  ISETP.NE.AND P1, PT, R4, 0x1, PT ;  /* 0x000000010400780c */ /* 0x002fce0003f25270 */
[----:B------:R2:W1:Y:S08]  /*17f90*/  LDC.64 R10, c[0x0][R26+0x218] ;  /* 0x000086001a0a7b82 */ /* 0x0004700000000a00 */
[----:B------:R2:W4:Y:S01]  /*17fa0*/  LDC.64 R14, c[0x0][R26+0x228] ;  /* 0x00008a001a0e7b82 */ /* 0x0005220000000a00 */
[----:B---3--:R-:W-:Y:S05]  /*17fb0*/  @P3 BRA `(.L_x_8987) ;  /* 0x0000000000103947 */ /* 0x008fea0003800000 */
[----:B------:R-:W-:Y:S05]  /*17fc0*/  @!P0 BRA `(.L_x_8987) ;  /* 0x00000000000c8947 */ /* 0x000fea0003800000 */
[----:B------:R-:W3:Y:S04]  /*17fd0*/  LDG.E R24, desc[UR42][R12.64] ;  /* 0x0000002a0c187981 */ /* 0x000ee8000c1e1900 */
[----:B-----5:R-:W3:Y:S02]  /*17fe0*/  LDG.E R27, desc[UR42][R12.64+0x4] ;  /* 0x0000042a0c1b7981 */ /* 0x020ee4000c1e1900 */
[----:B---3--:R-:W-:-:S07]  /*17ff0*/  IMAD.IADD R27, R27, 0x1, -R24 ;  /* 0x000000011b1b7824 */ /* 0x008fce00078e0a18 */
.L_x_8987:
[----:B------:R-:W3:Y:S01]  /*18000*/  LDL R30, [R1+0x50] ;  /* 0x00005000011e7983 */ /* 0x000ee20000100800 */
[----:B--2---:R-:W2:Y:S01]  /*18010*/  LDC.64 R12, c[0x0][R26+0x210] ;  /* 0x000084001a0c7b82 */ /* 0x004ea20000000a00 */
[----:B------:R-:W-:Y:S01]  /*18020*/  ISETP.NE.U32.AND P0, PT, RZ, UR4, PT ;  /* 0x00000004ff007c0c */ /* 0x000fe2000bf05070 */
[-C--:B-1----:R-:W-:Y:S01]  /*18030*/  IMAD R31, R11, R206.reuse, RZ ;  /* 0x000000ce0b1f7224 */ /* 0x082fe200078e02ff */
[----:B-----5:R-:W-:Y:S01]  /*18040*/  SHF.R.S32.HI R58, RZ, 0x1f, R57 ;  /* 0x0000001fff3a7819 */ /* 0x020fe20000011439 */
[----:B------:R-:W-:Y:S01]  /*18050*/  IMAD.WIDE.U32 R10, R10, R206, RZ ;  /* 0x000000ce0a0a7225 */ /* 0x000fe200078e00ff */
[----:B------:R-:W-:-:S03]  /*18060*/  ISETP.NE.AND.EX P0, PT, RZ, UR5, PT, P0 ;  /* 0x00000005ff007c0c */ /* 0x000fc6000bf05300 */
[----:B------:R-:W1:Y:S01]  /*18070*/  @P1 LDC R28, c[0x0][0xbec] ;  /* 0x0002fb00ff1c1b82 */ /* 0x000e620000000800 */
[----:B------:R-:W-:Y:S01]  /*18080*/  SEL R209, R209, RZ, !P0 ;  /* 0x000000ffd1d17207 */ /* 0x000fe20004000000 */
[----:B------:R-:W-:Y:S01]  /*18090*/  IMAD.IADD R37, R204, 0x1, R190 ;  /* 0x00000001cc257824 */ /* 0x000fe200078e02be */
[----:B------:R-:W-:Y:S01]  /*180a0*/  SEL R29, R234, RZ, !P0 ;  /* 0x000000ffea1d7207 */ /* 0x000fe20004000000 */
[----:B------:R-:W-:Y:S02]  /*180b0*/  IMAD.IADD R11, R11, 0x1, R31 ;  /* 0x000000010b0b7824 */ /* 0x000fe400078e021f */
[----:B------:R-:W-:Y:S02]  /*180c0*/  IMAD R9, R9, R209, RZ ;  /* 0x000000d109097224 */ /* 0x000fe400078e02ff */
[----:B------:R-:W0:Y:S01]  /*180d0*/  @P1 LDC R35, c[0x0][0xbf0] ;  /* 0x0002fc00ff231b82 */ /* 0x000e220000000800 */
[----:B------:R-:W-:Y:S02]  /*180e0*/  IMAD R56, R27, R4, RZ ;  /* 0x000000041b387224 */ /* 0x000fe400078e02ff */
[C---:B------:R-:W-:Y:S01]  /*180f0*/  IMAD R33, R8.reuse, R29, R9 ;  /* 0x0000001d08217224 */ /* 0x040fe200078e0209 */
[----:B------:R-:W-:Y:S01]  /*18100*/  SEL R29, R217, RZ, P2 ;  /* 0x000000ffd91d7207 */ /* 0x000fe20001000000 */
[----:B------:R-:W-:-:S03]  /*18110*/  IMAD.WIDE.U32 R8, R8, R209, RZ ;  /* 0x000000d108087225 */ /* 0x000fc600078e00ff */
[----:B------:R-:W2:Y:S01]  /*18120*/  LDC.64 R24, c[0x0][0xba8] ;  /* 0x0002ea00ff187b82 */ /* 0x000ea20000000a00 */
[----:B------:R-:W-:Y:S01]  /*18130*/  IMAD.IADD R33, R9, 0x1, R33 ;  /* 0x0000000109217824 */ /* 0x000fe200078e0221 */
[----:B------:R-:W-:Y:S01]  /*18140*/  IADD3 R10, P0, P3, R8, R10, R57 ;  /* 0x0000000a080a7210 */ /* 0x000fe20007b1e039 */
[----:B----4-:R-:W-:Y:S01]  /*18150*/  IMAD R31, R15, R29, RZ ;  /* 0x0000001d0f1f7224 */ /* 0x010fe200078e02ff */
[----:B------:R-:W-:Y:S01]  /*18160*/  MOV R9, R37 ;  /* 0x0000002500097202 */ /* 0x000fe20000000f00 */
[----:B------:R-:W-:Y:S01]  /*18170*/  IMAD.WIDE.U32 R14, R14, R29, RZ ;  /* 0x0000001d0e0e7225 */ /* 0x000fe200078e00ff */
[----:B------:R-:W-:-:S03]  /*18180*/  IADD3.X R11, R33, R11, R58, P0, P3 ;  /* 0x0000000b210b7210 */ /* 0x000fc600007e643a */
[----:B-1----:R-:W-:-:S04]  /*18190*/  @P1 IMAD.HI.U32 R8, R37, R28, RZ ;  /* 0x0000001c25081227 */ /* 0x002fc800078e00ff */
[----:B------:R-:W-:Y:S01]  /*181a0*/  IMAD.IADD R31, R15, 0x1, R31 ;  /* 0x000000010f1f7824 */ /* 0x000fe200078e021f */
[----:B0-----:R-:W-:-:S04]  /*181b0*/  @P1 SHF.R.U32.HI R9, RZ, R35, R8 ;  /* 0x00000023ff091219 */ /* 0x001fc80000011608 */
[----:B------:R-:W-:Y:S01]  /*181c0*/  IADD3 R14, P0, P3, R9, R10, R14 ;  /* 0x0000000a090e7210 */ /* 0x000fe20007b1e00e */
[--C-:B------:R-:W-:Y:S01]  /*181d0*/  IMAD.MOV R29, RZ, RZ, -R9.reuse ;  /* 0x000000ffff1d7224 */ /* 0x100fe200078e0a09 */
[----:B------:R-:W-:Y:S01]  /*181e0*/  SHF.R.S32.HI R8, RZ, 0x1f, R9 ;  /* 0x0000001fff087819 */ /* 0x000fe20000011409 */
[----:B--2---:R-:W0:Y:S02]  /*181f0*/  @!P2 LDC R24, c[0x0][0xb50] ;  /* 0x0002d400ff18ab82 */ /* 0x004e240000000800 */
[----:B------:R-:W-:Y:S01]  /*18200*/  IMAD R9, R4, R29, R37 ;  /* 0x0000001d04097224 */ /* 0x000fe200078e0225 */
[----:B------:R-:W-:-:S03]  /*18210*/  IADD3.X R15, R8, R11, R31, P0, P3 ;  /* 0x0000000b080f7210 */ /* 0x000fc600007e641f */
[-C--:B------:R-:W-:Y:S01]  /*18220*/  IMAD R8, R13, R9.reuse, RZ ;  /* 0x000000090d087224 */ /* 0x080fe200078e02ff */
[----:B------:R-:W-:Y:S01]  /*18230*/  SHF.R.S32.HI R11, RZ, 0x1f, R9 ;  /* 0x0000001fff0b7819 */ /* 0x000fe20000011409 */
[C---:B------:R-:W-:Y:S01]  /*18240*/  IMAD.WIDE.U32 R14, R12.reuse, R9, R14 ;  /* 0x000000090c0e7225 */ /* 0x040fe200078e000e */
[----:B------:R-:W1:Y:S03]  /*18250*/  @!P2 LDC R25, c[0x0][0xb54] ;  /* 0x0002d500ff19ab82 */ /* 0x000e660000000800 */
[----:B------:R-:W-:-:S04]  /*18260*/  IMAD R11, R12, R11, R8 ;  /* 0x0000000b0c0b7224 */ /* 0x000fc800078e0208 */
[----:B------:R-:W-:Y:S01]  /*18270*/  IMAD.IADD R8, R15, 0x1, R11 ;  /* 0x000000010f087824 */ /* 0x000fe200078e020b */
[----:B0-----:R-:W-:-:S05]  /*18280*/  LEA R24, P0, R14, R24, 0x2 ;  /* 0x000000180e187211 */ /* 0x001fca00078010ff */
[----:B------:R-:W-:Y:S01]  /*18290*/  SHFL.IDX PT, R10, R24, 0x1, 0x1c1f ;  /* 0x003c1f00180a7f89 */ /* 0x000fe200000e0000 */
[----:B-1----:R-:W-:-:S03]  /*182a0*/  LEA.HI.X R14, R14, R25, R8, 0x2, P0 ;  /* 0x000000190e0e7211 */ /* 0x002fc600000f1408 */
[----:B------:R-:W-:Y:S01]  /*182b0*/  SHFL.IDX PT, R8, R24, RZ, 0x1c1f ;  /* 0x001c1fff18087589 */ /* 0x000fe200000e0000 */
[----:B------:R-:W-:-:S03]  /*182c0*/  LOP3.LUT P0, RZ, R236, 0x3, RZ, 0xc0, !PT ;  /* 0x00000003ecff7812 */ /* 0x000fc6000780c0ff */
[----:B------:R-:W0:Y:S04]  /*182d0*/  SHFL.IDX PT, R9, R14, RZ, 0x1c1f ;  /* 0x001c1fff0e097589 */ /* 0x000e2800000e0000 */
[----:B------:R-:W1:Y:S01]  /*182e0*/  SHFL.IDX PT, R11, R14, 0x1, 0x1c1f ;  /* 0x003c1f000e0b7f89 */ /* 0x000e6200000e0000 */
[----:B---3--:R-:W-:-:S05]  /*182f0*/  IMAD.IADD R29, R30, 0x1, R190 ;  /* 0x000000011e1d7824 */ /* 0x008fca00078e02be */
[C---:B------:R-:W-:Y:S02]  /*18300*/  IADD3 R25, R29.reuse, 0x8, RZ ;  /* 0x000000081d197810 */ /* 0x040fe40007ffe0ff */
[-C--:B------:R-:W-:Y:S02]  /*18310*/  ISETP.GE.OR P3, PT, R29, R56.reuse, P0 ;  /* 0x000000381d00720c */ /* 0x080fe40000766670 */
[----:B------:R-:W-:-:S11]  /*18320*/  ISETP.GE.OR P0, PT, R25, R56, P0 ;  /* 0x000000381900720c */ /* 0x000fd60000706670 */
[----:B0-----:R0:W-:Y:S04]  /*18330*/  @!P3 ST.E desc[UR42][R8.64], R3 ;  /* 0x000000030800b985 */ /* 0x0011e8000c10192a */
[----:B-1----:R0:W-:Y:S01]  /*18340*/  @!P0 ST.E desc[UR42][R10.64], R0 ;  /* 0x000000000a008985 */ /* 0x0021e2000c10192a */
[----:B------:R-:W-:Y:S05]  /*18350*/  @P2 BRA `(.L_x_8988) ;  /* 0x0000000800a42947 */ /* 0x000fea0003800000 */
[----:B------:R-:W-:Y:S01]  /*18360*/  IMAD.SHL.U32 R30, R22, 0x40, RZ ;  /* 0x00000040161e7824 */ /* 0x000fe200078e00ff */
[----:B0-----:R-:W0:Y:S01]  /*18370*/  @P1 LDC R11, c[0x0][0xbec] ;  /* 0x0002fb00ff0b1b82 */ /* 0x001e220000000800 */
[----:B------:R-:W-:Y:S02]  /*18380*/  ULDC.64 UR4, c[0x0][0xaa0] ;  /* 0x0002a80000047ab9 */ /* 0x000fe40000000a00 */
[----:B------:R-:W-:-:S04]  /*18390*/  IMAD.IADD R3, R16, 0x1, R30 ;  /* 0x0000000110037824 */ /* 0x000fc800078e021e */
[----:B------:R-:W-:Y:S01]  /*183a0*/  IMAD.WIDE R42, R3, 0x2, R42 ;  /* 0x00000002032a7825 */ /* 0x000fe200078e022a */
[----:B------:R-:W1:Y:S02]  /*183b0*/  @P1 LDC R13, c[0x0][0xbf0] ;  /* 0x0002fc00ff0d1b82 */ /* 0x000e640000000800 */
[C---:B------:R-:W-:Y:S02]  /*183c0*/  IADD3 R33, P0, R42.reuse, 0x2000, RZ ;  /* 0x000020002a217810 */ /* 0x040fe40007f1e0ff */
[----:B------:R-:W-:Y:S02]  /*183d0*/  IADD3 R29, P5, R42, 0x1000, RZ ;  /* 0x000010002a1d7810 */ /* 0x000fe40007fbe0ff */
[----:B------:R-:W-:Y:S02]  /*183e0*/  LOP3.LUT R32, R33, 0x380, RZ, 0xc0, !PT ;  /* 0x0000038021207812 */ /* 0x000fe400078ec0ff */
[----:B------:R-:W-:Y:S02]  /*183f0*/  LOP3.LUT R28, R29, 0x380, RZ, 0xc0, !PT ;  /* 0x000003801d1c7812 */ /* 0x000fe400078ec0ff */
[----:B------:R-:W-:-:S02]  /*18400*/  SHF.R.U64 R32, R32, 0x3, RZ ;  /* 0x0000000320207819 */ /* 0x000fc400000012ff */
[----:B------:R-:W-:Y:S02]  /*18410*/  SHF.R.U64 R28, R28, 0x3, RZ ;  /* 0x000000031c1c7819 */ /* 0x000fe400000012ff */
[----:B------:R-:W-:Y:S01]  /*18420*/  LOP3.LUT R32, R32, R33, RZ, 0x3c, !PT ;  /* 0x0000002120207212 */ /* 0x000fe200078e3cff */
[--C-:B------:R-:W-:Y:S01]  /*18430*/  IMAD.X R33, RZ, RZ, R43.reuse, P0 ;  /* 0x000000ffff217224 */ /* 0x100fe200000e062b */
[----:B------:R-:W-:Y:S01]  /*18440*/  LOP3.LUT R28, R28, R29, RZ, 0x3c, !PT ;  /* 0x0000001d1c1c7212 */ /* 0x000fe200078e3cff */
[--C-:B------:R-:W-:Y:S01]  /*18450*/  IMAD.X R29, RZ, RZ, R43.reuse, P5 ;  /* 0x000000ffff1d7224 */ /* 0x100fe200028e062b */
[C---:B------:R-:W-:Y:S02]  /*18460*/  IADD3 R3, P0, R42.reuse, 0x7000, RZ ;  /* 0x000070002a037810 */ /* 0x040fe40007f1e0ff */
[----:B------:R-:W-:Y:S01]  /*18470*/  IADD3 R37, P2, R42, 0x3000, RZ ;  /* 0x000030002a257810 */ /* 0x000fe20007f5e0ff */
[----:B------:R-:W-:Y:S01]  /*18480*/  IMAD R58, R58, UR4, RZ ;  /* 0x000000043a3a7c24 */ /* 0x000fe2000f8e02ff */
[C---:B------:R-:W-:Y:S01]  /*18490*/  IADD3 R41, P3, R42.reuse, 0x4000, RZ ;  /* 0x000040002a297810 */ /* 0x040fe20007f7e0ff */
[----:B------:R-:W-:Y:S01]  /*184a0*/  IMAD.WIDE.U32 R8, R57, UR4, RZ ;  /* 0x0000000439087c25 */ /* 0x000fe2000f8e00ff */
[C---:B------:R-:W-:Y:S01]  /*184b0*/  IADD3 R45, P4, R42.reuse, 0x5000, RZ ;  /* 0x000050002a2d7810 */ /* 0x040fe20007f9e0ff */
[----:B------:R-:W5:Y:S01]  /*184c0*/  LD.E.128 R28, desc[UR42][R28.64] ;  /* 0x0000002a1c1c7980 */ /* 0x000f62000c101d00 */
[----:B------:R-:W-:Y:S01]  /*184d0*/  IADD3 R49, P5, R42, 0x6000, RZ ;  /* 0x000060002a317810 */ /* 0x000fe20007fbe0ff */
        /* <DEDUP_REMOVED lines=15> */
[----:B------:R-:W-:Y:S01]  /*185d0*/  IMAD R3, R57, UR5, R58 ;  /* 0x0000000539037c24 */ /* 0x000fe2000f8e023a */
[----:B------:R-:W-:Y:S01]  /*185e0*/  LOP3.LUT R36, R36, R37, RZ, 0x3c, !PT ;  /* 0x0000002524247212 */ /* 0x000fe200078e3cff */
[----:B------:R-:W-:Y:S01]  /*185f0*/  ULDC.64 UR4, c[0x0][0xae8] ;  /* 0x0002ba0000047ab9 */ /* 0x000fe20000000a00 */
        /* <DEDUP_REMOVED lines=9> */
[----:B------:R-:W-:Y:S01]  /*18690*/  MOV R25, R43 ;  /* 0x0000002b00197202 */ /* 0x000fe20000000f00 */
[----:B------:R-:W-:Y:S01]  /*186a0*/  IMAD.IADD R9, R9, 0x1, R3 ;  /* 0x0000000109097824 */ /* 0x000fe200078e0203 */
[----:B------:R-:W5:Y:S01]  /*186b0*/  LD.E.128 R40, desc[UR42][R40.64] ;  /* 0x0000002a28287980 */ /* 0x000f62000c101d00 */
[----:B------:R-:W-:Y:S02]  /*186c0*/  IMAD R3, R207, 0x20, R22 ;  /* 0x00000020cf037824 */ /* 0x000fe400078e0216 */
[----:B------:R-:W-:Y:S01]  /*186d0*/  IMAD.WIDE.U32 R8, R206, UR4, R8 ;  /* 0x00000004ce087c25 */ /* 0x000fe2000f8e0008 */
[----:B------:R-:W5:Y:S01]  /*186e0*/  LD.E.128 R24, desc[UR42][R24.64] ;  /* 0x0000002a18187980 */ /* 0x000f62000c101d00 */
[----:B------:R-:W-:-:S03]  /*186f0*/  SHF.R.S32.HI R10, RZ, 0x1f, R209 ;  /* 0x0000001fff0a7819 */ /* 0x000fc600000114d1 */
[----:B------:R-:W5:Y:S01]  /*18700*/  LD.E.128 R36, desc[UR42][R36.64] ;  /* 0x0000002a24247980 */ /* 0x000f62000c101d00 */
[----:B------:R-:W-:-:S03]  /*18710*/  IMAD.IADD R12, R190, 0x1, R3 ;  /* 0x00000001be0c7824 */ /* 0x000fc600078e0203 */
[----:B------:R-:W5:Y:S04]  /*18720*/  LD.E.128 R44, desc[UR42][R44.64] ;  /* 0x0000002a2c2c7980 */ /* 0x000f68000c101d00 */
[----:B------:R-:W5:Y:S01]  /*18730*/  LD.E.128 R48, desc[UR42][R48.64] ;  /* 0x0000002a30307980 */ /* 0x000f62000c101d00 */
[----:B------:R-:W-:Y:S01]  /*18740*/  IMAD R9, R206, UR5, R9 ;  /* 0x00000005ce097c24 */ /* 0x000fe2000f8e0209 */
[----:B------:R-:W-:Y:S01]  /*18750*/  ULDC.64 UR4, c[0x0][0xaf0] ;  /* 0x0002bc0000047ab9 */ /* 0x000fe20000000a00 */
[----:B------:R-:W-:Y:S01]  /*18760*/  @!PT LDS RZ, [RZ] ;  /* 0x00000000fffff984 */ /* 0x000fe20000000800 */
[----:B------:R-:W-:Y:S01]  /*18770*/  @!PT LDS RZ, [RZ] ;  /* 0x00000000fffff984 */ /* 0x000fe20000000800 */
[----:B------:R-:W-:Y:S01]  /*18780*/  @!PT LDS RZ, [RZ] ;  /* 0x00000000fffff984 */ /* 0x000fe20000000800 */
[----:B------:R-:W-:Y:S01]  /*18790*/  @!PT LDS RZ, [RZ] ;  /* 0x00000000fffff984 */ /* 0x000fe20000000800 */
[----:B------:R2:W-:Y:S06]  /*187a0*/  MEMBAR.ALL.CTA ;  /* 0x0000000000007992 */ /* 0x0005ec0000008000 */
[----:B--2---:R-:W2:Y:S01]  /*187b0*/  FENCE.VIEW.ASYNC.S ;  /* 0x00000000000073c6 */ /* 0x004ea20000000000 */
[----:B------:R-:W-:-:S02]  /*187c0*/  IMAD R10, R10, UR4, RZ ;  /* 0x000000040a0a7c24 */ /* 0x000fc4000f8e02ff */
[----:B0-----:R-:W-:-:S04]  /*187d0*/  @P1 IMAD.HI.U32 R0, R12, R11, RZ ;  /* 0x0000000b0c001227 */ /* 0x001fc800078e00ff */
[----:B------:R-:W-:Y:S01]  /*187e0*/  IMAD.MOV.U32 R3, RZ, RZ, R12 ;  /* 0x000000ffff037224 */ /* 0x000fe200078e000c */
[----:B-1----:R-:W-:Y:S01]  /*187f0*/  @P1 SHF.R.U32.HI R3, RZ, R13, R0 ;  /* 0x0000000dff031219 */ /* 0x002fe20000011600 */
[C---:B------:R-:W-:Y:S02]  /*18800*/  IMAD R11, R209.reuse, UR5, R10 ;  /* 0x00000005d10b7c24 */ /* 0x040fe4000f8e020a */
[----:B------:R-:W-:Y:S01]  /*18810*/  IMAD.WIDE.U32 R8, R209, UR4, R8 ;  /* 0x00000004d1087c25 */ /* 0x000fe2000f8e0008 */
[--C-:B------:R-:W-:Y:S01]  /*18820*/  SHF.R.S32.HI R10, RZ, 0x1f, R3.reuse ;  /* 0x0000001fff0a7819 */ /* 0x100fe20000011403 */
[----:B------:R-:W-:Y:S02]  /*18830*/  ULDC.64 UR4, c[0x0][0xae0] ;  /* 0x0002b80000047ab9 */ /* 0x000fe40000000a00 */
[----:B------:R-:W-:Y:S01]  /*18840*/  VIADD R0, R2, 0x28820 ;  /* 0x0002882002007836 */ /* 0x000fe20000000000 */
[----:B------:R-:W-:Y:S01]  /*18850*/  IADD3 R9, R9, R11, RZ ;  /* 0x0000000b09097210 */ /* 0x000fe20007ffe0ff */
[----:B------:R-:W-:-:S03]  /*18860*/  IMAD.MOV R11, RZ, RZ, -R3 ;  /* 0x000000ffff0b7224 */ /* 0x000fc600078e0a03 */
[----:B------:R-:W-:Y:S01]  /*18870*/  PRMT R0, RZ, 0x654, R0 ;  /* 0x00000654ff007816 */ /* 0x000fe20000000000 */
[----:B------:R-:W-:Y:S02]  /*18880*/  IMAD R11, R4, R11, R12 ;  /* 0x0000000b040b7224 */ /* 0x000fe400078e020c */
[----:B------:R-:W-:Y:S01]  /*18890*/  IMAD R10, R10, UR4, RZ ;  /* 0x000000040a0a7c24 */ /* 0x000fe2000f8e02ff */
[----:B--2---:R0:W-:Y:S01]  /*188a0*/  SYNCS.ARRIVE.TRANS64.RED.A1T0 RZ, [R0+URZ], RZ ;  /* 0x000000ff00ff79a7 */ /* 0x0041e2000810043f */
[----:B------:R-:W-:-:S04]  /*188b0*/  IMAD.WIDE.U32 R8, R3, UR4, R8 ;  /* 0x0000000403087c25 */ /* 0x000fc8000f8e0008 */
[----:B------:R-:W-:Y:S01]  /*188c0*/  IMAD R13, R3, UR5, R10 ;  /* 0x00000005030d7c24 */ /* 0x000fe2000f8e020a */
[----:B------:R-:W-:Y:S01]  /*188d0*/  ULDC.64 UR4, c[0x0][0xad8] ;  /* 0x0002b60000047ab9 */ /* 0x000fe20000000a00 */
[----:B0-----:R-:W-:Y:S02]  /*188e0*/  SHF.R.S32.HI R0, RZ, 0x1f, R11 ;  /* 0x0000001fff007819 */ /* 0x001fe4000001140b */
[----:B------:R-:W-:-:S03]  /*188f0*/  IMAD.IADD R9, R9, 0x1, R13 ;  /* 0x0000000109097824 */ /* 0x000fc600078e020d */
[----:B------:R-:W-:Y:S02]  /*18900*/  IMAD R0, R0, UR4, RZ ;  /* 0x0000000400007c24 */ /* 0x000fe4000f8e02ff */
[----:B------:R-:W-:-:S04]  /*18910*/  IMAD.WIDE.U32 R8, R11, UR4, R8 ;  /* 0x000000040b087c25 */ /* 0x000fc8000f8e0008 */
[----:B------:R-:W-:Y:S01]  /*18920*/  IMAD R3, R11, UR5, R0 ;  /* 0x000000050b037c24 */ /* 0x000fe2000f8e0200 */
[----:B------:R-:W-:Y:S02]  /*18930*/  ULDC.64 UR4, c[0x0][0xa80] ;  /* 0x0002a00000047ab9 */ /* 0x000fe40000000a00 */
[----:B------:R-:W-:Y:S01]  /*18940*/  LEA R0, P0, R8, UR4, 0x1 ;  /* 0x0000000408007c11 */ /* 0x000fe2000f8008ff */
[----:B------:R-:W-:Y:S01]  /*18950*/  IMAD.IADD R3, R9, 0x1, R3 ;  /* 0x0000000109037824 */ /* 0x000fe200078e0203 */
[----:B------:R-:W-:Y:S01]  /*18960*/  UMOV UR4, 0xffffffff ;  /* 0xffffffff00047882 */ /* 0x000fe20000000000 */
[----:B------:R-:W-:-:S03]  /*18970*/  IADD3 R21, R22, R190, RZ ;  /* 0x000000be16157210 */ /* 0x000fc60007ffe0ff */
[----:B------:R-:W-:Y:S01]  /*18980*/  LEA.HI.X R4, R8, UR5, R3, 0x1, P0 ;  /* 0x0000000508047c11 */ /* 0x000fe200080f0c03 */
[----:B------:R-:W-:Y:S06]  /*18990*/  BRA.DIV UR4, `(.L_x_8989) ;  /* 0x000000ba045c7947 */ /* 0x000fec000b800000 */
[----:B------:R0:W1:Y:S04]  /*189a0*/  SHFL.IDX PT, R3, R4, RZ, 0x181f ;  /* 0x00181fff04037589 */ /* 0x00006800000e0000 */
[----:B------:R0:W2:Y:S02]  /*189b0*/  SHFL.IDX PT, R14, R0, RZ, 0x181f ;  /* 0x00181fff000e7589 */ /* 0x0000a400000e0000 */
.L_x_9236:
[----:B------:R-:W-:Y:S01]  /*189c0*/  ISETP.GE.AND P0, PT, R21, R56, PT ;  /* 0x000000381500720c */ /* 0x000fe20003f06270 */
[----:B------:R-:W-:-:S12]  /*189d0*/  BSSY B1, `(.L_x_8990) ;  /* 0x000000b000017945 */ /* 0x000fd80003800000 */
[----:B------:R-:W-:Y:S05]  /*189e0*/  @P0 BRA `(.L_x_8991) ;  /* 0x0000000000240947 */ /* 0x000fea0003800000 */
[----:B------:R-:W-:Y:S02]  /*189f0*/  ULDC UR4, c[0x0][0xac8] ;  /* 0x0002b20000047ab9 */ /* 0x000fe40000000800 */
        /* <DEDUP_REMOVED lines=8> */
.L_x_8991:
[----:B------:R-:W-:Y:S05]  /*18a80*/  BSYNC B1 ;  /* 0x0000000000017941 */ /* 0x000fea0003800000 */
.L_x_8990:
[----:B------:R-:W-:-:S03]  /*18a90*/  UMOV UR4, 0xffffffff ;  /* 0xffffffff00047882 */ /* 0x000fc60000000000 */
[----:B------:R-:W-:Y:S05]  /*18aa0*/  BRA.DIV UR4, `(.L_x_8992) ;  /* 0x000000ba044c7947 */ /* 0x000fea000b800000 */
[----:B-1----:R1:W4:Y:S04]  /*18ab0*/  SHFL.IDX PT, R3, R4, 0x1, 0x181f ;  /* 0x00381f0004037f89 */ /* 0x00232800000e0000 */
[----:B--23--:R1:W2:Y:S02]  /*18ac0*/  SHFL.IDX PT, R14, R0, 0x1, 0x181f ;  /* 0x00381f00000e7f89 */ /* 0x00c2a400000e0000 */
.L_x_9240:
[----:B------:R-:W-:Y:S01]  /*18ad0*/  VIADD R9, R21, 0x20 ;  /* 0x0000002015097836 */ /* 0x000fe20000000000 */
[----:B------:R-:W-:Y:S04]  /*18ae0*/  BSSY B1, `(.L_x_8993) ;  /* 0x000000c000017945 */ /* 0x000fe80003800000 */
[----:B------:R-:W-:-:S13]  /*18af0*/  ISETP.GE.AND P0, PT, R9, R56, PT ;  /* 0x000000380900720c */ /* 0x000fda0003f06270 */
[----:B------:R-:W-:Y:S05]  /*18b00*/  @P0 BRA `(.L_x_8994) ;  /* 0x0000000000240947 */ /* 0x000fea0003800000 */
[----:B------:R-:W-:Y:S02]  /*18b10*/  ULDC UR4, c[0x0][0xac8] ;  /* 0x0002b20000047ab9 */ /* 0x000fe40000000800 */
[----:B------:R-:W-:Y:S02]  /*18b20*/  ISETP.GE.AND P2, PT, R16, UR4, PT ;  /* 0x0000000410007c0c */ /* 0x000fe4000bf46270 */
[----:B------:R-:W-:-:S11]  /*18b30*/  ISETP.GE.AND P3, PT, R187, UR4, PT ;  /* 0x00000004bb007c0c */ /* 0x000fd6000bf66270 */
[CC--:B--2---:R-:W-:Y:S02]  /*18b40*/  @!P2 LEA R8, P0, R16.reuse, R14.reuse, 0x1 ;  /* 0x0000000e1008a211 */ /* 0x0c4fe400078008ff */
[C---:B------:R-:W-:Y:S02]  /*18b50*/  @!P3 LEA R14, P1, R187.reuse, R14, 0x1 ;  /* 0x0000000ebb0eb211 */ /* 0x040fe400078208ff */
[-C--:B----4-:R-:W-:Y:S02]  /*18b60*/  @!P2 LEA.HI.X R9, R16, R3.reuse, R17, 0x1, P0 ;  /* 0x000000031009a211 */ /* 0x090fe400000f0c11 */
[----:B------:R-:W-:-:S03]  /*18b70*/  @!P3 LEA.HI.X R15, R187, R3, R216, 0x1, P1 ;  /* 0x00000003bb0fb211 */ /* 0x000fc600008f0cd8 */
[----:B-----5:R3:W-:Y:S04]  /*18b80*/  @!P2 ST.E.128 desc[UR42][R8.64], R28 ;  /* 0x0000001c0800a985 */ /* 0x0207e8000c101d2a */
[----:B------:R3:W-:Y:S02]  /*18b90*/  @!P3 ST.E.128 desc[UR42][R14.64], R44 ;  /* 0x0000002c0e00b985 */ /* 0x0007e4000c101d2a */
.L_x_8994:
[----:B------:R-:W-:Y:S05]  /*18ba0*/  BSYNC B1 ;  /* 0x0000000000017941 */ /* 0x000fea0003800000 */
.L_x_8993:
[----:B------:R-:W-:-:S03]  /*18bb0*/  UMOV UR4, 0xffffffff ;  /* 0xffffffff00047882 */ /* 0x000fc60000000000 */
[----:B------:R-:W-:Y:S05]  /*18bc0*/  BRA.DIV UR4, `(.L_x_8995) ;  /* 0x000000ba044c7947 */ /* 0x000fea000b800000 */
[----:B----4-:R4:W0:Y:S04]  /*18bd0*/  SHFL.IDX PT, R3, R4, 0x2, 0x181f ;  /* 0x00581f0004037f89 */ /* 0x01082800000e0000 */
[----:B--23--:R4:W2:Y:S02]  /*18be0*/  SHFL.IDX PT, R14, R0, 0x2, 0x181f ;  /* 0x00581f00000e7f89 */ /* 0x00c8a400000e0000 */
.L_x_9244:
        /* <DEDUP_REMOVED lines=13> */
.L_x_8997:
[----:B------:R-:W-:Y:S05]  /*18cc0*/  BSYNC B1 ;  /* 0x0000000000017941 */ /* 0x000fea0003800000 */
.L_x_8996:
[----:B------:R-:W-:-:S03]  /*18cd0*/  UMOV UR4, 0xffffffff ;  /* 0xffffffff00047882 */ /* 0x000fc60000000000 */
[----:B------:R-:W-:Y:S05]  /*18ce0*/  BRA.DIV UR4, `(.L_x_8998) ;  /* 0x000000ba044c7947 */ /* 0x000fea000b800000 */
[----:B0-----:R0:W0:Y:S04]  /*18cf0*/  SHFL.IDX PT, R3, R4, 0x3, 0x181f ;  /* 0x00781f0004037f89 */ /* 0x00102800000e0000 */
[----:B--23--:R2:W3:Y:S02]  /*18d00*/  SHFL.IDX PT, R14, R0, 0x3, 0x181f ;  /* 0x00781f00000e7f89 */ /* 0x00c4e400000e0000 */
.L_x_9248:
[----:B------:R-:W-:-:S05]  /*18d10*/  VIADD R9, R21, 0x60 ;  /* 0x0000006015097836 */ /* 0x000fca0000000000 */
[----:B------:R-:W-:-:S13]  /*18d20*/  ISETP.GE.AND P0, PT, R9, R56, PT ;  /* 0x000000380900720c */ /* 0x000fda0003f06270 */
[----:B------:R-:W-:Y:S05]  /*18d30*/  @P0 BRA `(.L_x_8999) ;  /* 0x00000018008c0947 */ /* 0x000fea0003800000 */
[----:B------:R-:W-:Y:S02]  /*18d40*/  ULDC UR4, c[0x0][0xac8] ;  /* 0x0002b20000047ab9 */ /* 0x000fe40000000800 */
[----:B------:R-:W-:-:S13]  /*18d50*/  ISETP.GE.AND P1, PT, R16, UR4, PT ;  /* 0x0000000410007c0c */ /* 0x000fda000bf26270 */
[----:B---3--:R-:W-:-:S04]  /*18d60*/  @!P1 LEA R8, P0, R16, R14, 0x1 ;  /* 0x0000000e10089211 */ /* 0x008fc800078008ff */
[----:B0-----:R-:W-:Y:S02]  /*18d70*/  @!P1 LEA.HI.X R9, R16, R3, R17, 0x1, P0 ;  /* 0x0000000310099211 */ /* 0x001fe400000f0c11 */
[----:B------:R-:W-:-:S03]  /*18d80*/  ISETP.GE.AND P0, PT, R187, UR4, PT ;  /* 0x00000004bb007c0c */ /* 0x000fc6000bf06270 */
[----:B-----5:R0:W-:Y:S10]  /*18d90*/  @!P1 ST.E.128 desc[UR42][R8.64], R36 ;  /* 0x0000002408009985 */ /* 0x0201f4000c101d2a */
[----:B------:R-:W-:Y:S05]  /*18da0*/  @P0 BRA `(.L_x_8999) ;  /* 0x0000001800700947 */ /* 0x000fea0003800000 */
[----:B------:R-:W-:-:S04]  /*18db0*/  LEA R14, P0, R187, R14, 0x1 ;  /* 0x0000000ebb0e7211 */ /* 0x000fc800078008ff */
[----:B------:R-:W-:-:S05]  /*18dc0*/  LEA.HI.X R15, R187, R3, R216, 0x1, P0 ;  /* 0x00000003bb0f7211 */ /* 0x000fca00000f0cd8 */
[----:B------:R3:W-:Y:S01]  /*18dd0*/  ST.E.128 desc[UR42][R14.64], R52 ;  /* 0x000000340e007985 */ /* 0x0007e2000c101d2a */
[----:B------:R-:W-:Y:S05]  /*18de0*/  BRA `(.L_x_8999) ;  /* 0x0000001800607947 */ /* 0x000fea0003800000 */
.L_x_8988:
[----:B------:R-:W-:Y:S01]  /*18df0*/  ULDC.64 UR4, c[0x0][0xb08] ;  /* 0x0002c20000047ab9 */ /* 0x000fe20000000a00 */
[----:B0-----:R-:W0:Y:S01]  /*18e00*/  @P1 LDC R10, c[0x0][0xbec] ;  /* 0x0002fb00ff0a1b82 */ /* 0x001e220000000800 */
[----:B------:R-:W-:Y:S01]  /*18e10*/  IMAD R58, R58, UR4, RZ ;  /* 0x000000043a3a7c24 */ /* 0x000fe2000f8e02ff */
[----:B------:R-:W-:Y:S01]  /*18e20*/  SHF.R.S32.HI R0, RZ, 0x1f, R209 ;  /* 0x0000001fff007819 */ /* 0x000fe200000114d1 */
[----:B------:R-:W-:Y:S01]  /*18e30*/  IMAD.WIDE.U32 R8, R57, UR4, RZ ;  /* 0x0000000439087c25 */ /* 0x000fe2000f8e00ff */
[----:B------:R-:W-:-:S03]  /*18e40*/  MOV R3, R37 ;  /* 0x0000002500037202 */ /* 0x000fc60000000f00 */
[----:B------:R-:W-:Y:S01]  /*18e50*/  IMAD R57, R57, UR5, R58 ;  /* 0x0000000539397c24 */ /* 0x000fe2000f8e023a */
[----:B------:R-:W1:Y:S01]  /*18e60*/  @P1 LDC R13, c[0x0][0xbf0] ;  /* 0x0002fc00ff0d1b82 */ /* 0x000e620000000800 */
[----:B------:R-:W-:Y:S02]  /*18e70*/  ULDC.64 UR4, c[0x0][0xb38] ;  /* 0x0002ce0000047ab9 */ /* 0x000fe40000000a00 */
        /* <DEDUP_REMOVED lines=8> */
[----:B0-----:R-:W-:-:S04]  /*18f00*/  @P1 IMAD.HI.U32 R10, R37, R10, RZ ;  /* 0x0000000a250a1227 */ /* 0x001fc800078e00ff */
[----:B------:R-:W-:Y:S01]  /*18f10*/  IMAD.IADD R9, R9, 0x1, R11 ;  /* 0x0000000109097824 */ /* 0x000fe200078e020b */
        /* <DEDUP_REMOVED lines=21> */
[----:B------:R-:W-:Y:S01]  /*19070*/  UMOV UR4, 0xffffffff ;  /* 0xffffffff00047882 */ /* 0x000fe20000000000 */
[----:B------:R-:W-:-:S04]  /*19080*/  IADD3 R9, R9, R11, RZ ;  /* 0x0000000b09097210 */ /* 0x000fc80007ffe0ff */
[----:B------:R-:W-:Y:S01]  /*19090*/  LEA.HI.X R4, R8, UR5, R9, 0x2, P0 ;  /* 0x0000000508047c11 */ /* 0x000fe200080f1409 */
[----:B0-----:R-:W-:Y:S06]  /*190a0*/  BRA.DIV UR4, `(.L_x_9000) ;  /* 0x000000b604a47947 */ /* 0x001fec000b800000 */
[----:B------:R0:W1:Y:S04]  /*190b0*/  SHFL.IDX PT, R0, R4, RZ, 0x1c1f ;  /* 0x001c1fff04007589 */ /* 0x00006800000e0000 */
[----:B------:R0:W2:Y:S02]  /*190c0*/  SHFL.IDX PT, R14, R3, RZ, 0x1c1f ;  /* 0x001c1fff030e7589 */ /* 0x0000a400000e0000 */
.L_x_9251:
        /* <DEDUP_REMOVED lines=10> */
[----:B------:R-:W-:Y:S02]  /*19170*/  SHF.R.S32.HI R24, RZ, 0x1f, R231 ;  /* 0x0000001fff187819 */ /* 0x000fe400000114e7 */
[----:B------:R-:W-:Y:S01]  /*19180*/  SHF.R.S32.HI R30, RZ, 0x1f, R230 ;  /* 0x0000001fff1e7819 */ /* 0x000fe200000114e6 */
[----:B-1----:R-:W-:Y:S02]  /*19190*/  @!P0 IMAD.MOV.U32 R15, RZ, RZ, R0 ;  /* 0x000000ffff0f8224 */ /* 0x002fe400078e0000 */
[----:B--2---:R-:W-:Y:S01]  /*191a0*/  @!P2 LEA R8, P4, R233, R14, 0x2 ;  /* 0x0000000ee908a211 */ /* 0x004fe200078810ff */
[----:B------:R-:W-:Y:S01]  /*191b0*/  @!P0 IMAD.WIDE R10, R197, 0x4, R14 ;  /* 0x00000004c50a8825 */ /* 0x000fe200078e020e */
[----:B------:R-:W-:Y:S02]  /*191c0*/  SHF.R.S32.HI R15, RZ, 0x1f, R226 ;  /* 0x0000001fff0f7819 */ /* 0x000fe400000114e2 */
[----:B------:R-:W-:Y:S02]  /*191d0*/  @!P2 LEA.HI.X R9, R233, R0, R12, 0x2, P4 ;  /* 0x00000000e909a211 */ /* 0x000fe400020f140c */
[----:B------:R1:W-:Y:S01]  /*191e0*/  @!P0 ST.E.64 desc[UR42][R10.64], R20 ;  /* 0x000000140a008985 */ /* 0x0003e2000c101b2a */
[----:B------:R-:W-:-:S02]  /*191f0*/  ISETP.GE.AND P0, PT, R230, UR4, PT ;  /* 0x00000004e6007c0c */ /* 0x000fc4000bf06270 */
[CC--:B------:R-:W-:Y:S01]  /*19200*/  @!P3 LEA R12, P4, R232.reuse, R14.reuse, 0x2 ;  /* 0x0000000ee80cb211 */ /* 0x0c0fe200078810ff */
        /* <DEDUP_REMOVED lines=11> */
[C---:B-1----:R-:W-:Y:S02]  /*192c0*/  @!P2 LEA R10, P5, R229.reuse, R14, 0x2 ;  /* 0x0000000ee50aa211 */ /* 0x042fe400078a10ff */
[-C--:B------:R-:W-:Y:S02]  /*192d0*/  @!P0 LEA.HI.X R29, R230, R0.reuse, R30, 0x2, P3 ;  /* 0x00000000e61d8211 */ /* 0x080fe400018f141e */
[----:B------:R-:W-:Y:S02]  /*192e0*/  @!P2 LEA.HI.X R11, R229, R0, R24, 0x2, P5 ;  /* 0x00000000e50ba211 */ /* 0x000fe400028f1418 */
[----:B------:R-:W-:Y:S01]  /*192f0*/  ISETP.GE.AND P3, PT, R226, UR4, PT ;  /* 0x00000004e2007c0c */ /* 0x000fe2000bf66270 */
[----:B------:R-:W-:Y:S01]  /*19300*/  @!P0 ST.E.64 desc[UR42][R28.64], R104 ;  /* 0x000000681c008985 */ /* 0x000fe2000c101b2a */
[----:B--2---:R-:W-:-:S02]  /*19310*/  @!P4 LEA R8, P0, R228, R14, 0x2 ;  /* 0x0000000ee408c211 */ /* 0x004fc400078010ff */
[----:B------:R-:W-:Y:S01]  /*19320*/  SHF.R.S32.HI R30, RZ, 0x1f, R228 ;  /* 0x0000001fff1e7819 */ /* 0x000fe200000114e4 */
[----:B------:R1:W-:Y:S01]  /*19330*/  @!P2 ST.E.64 desc[UR42][R10.64], R108 ;  /* 0x0000006c0a00a985 */ /* 0x0003e2000c101b2a */
[----:B------:R-:W-:Y:S02]  /*19340*/  SHF.R.S32.HI R24, RZ, 0x1f, R227 ;  /* 0x0000001fff187819 */ /* 0x000fe400000114e3 */
[----:B---3--:R-:W-:Y:S02]  /*19350*/  @!P1 LEA R12, P5, R227, R14, 0x2 ;  /* 0x0000000ee30c9211 */ /* 0x008fe400078a10ff */
[----:B------:R-:W-:Y:S02]  /*19360*/  ISETP.GE.AND P2, PT, R225, UR4, PT ;  /* 0x00000004e1007c0c */ /* 0x000fe4000bf46270 */
[----:B------:R-:W-:Y:S02]  /*19370*/  @!P4 LEA.HI.X R9, R228, R0, R30, 0x2, P0 ;  /* 0x00000000e409c211 */ /* 0x000fe400000f141e */
[----:B------:R-:W-:-:S02]  /*19380*/  ISETP.GE.AND P0, PT, R224, UR4, PT ;  /* 0x00000004e0007c0c */ /* 0x000fc4000bf06270 */
[----:B------:R-:W-:Y:S01]  /*19390*/  @!P1 LEA.HI.X R13, R227, R0, R24, 0x2, P5 ;  /* 0x00000000e30d9211 */ /* 0x000fe200028f1418 */
[----:B------:R2:W-:Y:S01]  /*193a0*/  @!P4 ST.E.64 desc[UR42][R8.64], R112 ;  /* 0x000000700800c985 */ /* 0x0005e2000c101b2a */
[C---:B------:R-:W-:Y:S02]  /*193b0*/  @!P3 LEA R20, P5, R226.reuse, R14, 0x2 ;  /* 0x0000000ee214b211 */ /* 0x040fe400078a10ff */
[----:B------:R-:W-:Y:S01]  /*193c0*/  SHF.R.S32.HI R24, RZ, 0x1f, R225 ;  /* 0x0000001fff187819 */ /* 0x000fe200000114e1 */
[----:B------:R3:W-:Y:S01]  /*193d0*/  @!P1 ST.E.64 desc[UR42][R12.64], R116 ;  /* 0x000000740c009985 */ /* 0x0007e2000c101b2a */
[----:B------:R-:W-:Y:S02]  /*193e0*/  ISETP.GE.AND P1, PT, R223, UR4, PT ;  /* 0x00000004df007c0c */ /* 0x000fe4000bf26270 */
[----:B------:R-:W-:Y:S02]  /*193f0*/  @!P3 LEA.HI.X R21, R226, R0, R15, 0x2, P5 ;  /* 0x00000000e215b211 */ /* 0x000fe400028f140f */
[----:B----4-:R-:W-:-:S02]  /*19400*/  @!P2 LEA R26, P4, R225, R14, 0x2 ;  /* 0x0000000ee11aa211 */ /* 0x010fc400078810ff */
[----:B-1----:R-:W-:Y:S01]  /*19410*/  @!P0 LEA R10, P5, R224, R14, 0x2 ;  /* 0x0000000ee00a8211 */ /* 0x002fe200078a10ff */
[----:B------:R1:W-:Y:S01]  /*19420*/  @!P3 ST.E.64 desc[UR42][R20.64], R120 ;  /* 0x000000781400b985 */ /* 0x0003e2000c101b2a */
[----:B------:R-:W-:Y:S02]  /*19430*/  SHF.R.S32.HI R15, RZ, 0x1f, R224 ;  /* 0x0000001fff0f7819 */ /* 0x000fe400000114e0 */
[-C--:B------:R-:W-:Y:S02]  /*19440*/  @!P2 LEA.HI.X R27, R225, R0.reuse, R24, 0x2, P4 ;  /* 0x00000000e11ba211 */ /* 0x080fe400020f1418 */
[----:B------:R-:W-:Y:S02]  /*19450*/  ISETP.GE.AND P3, PT, R222, UR4, PT ;  /* 0x00000004de007c0c */ /* 0x000fe4000bf66270 */
[----:B------:R-:W-:Y:S01]  /*19460*/  @!P0 LEA.HI.X R11, R224, R0, R15, 0x2, P5 ;  /* 0x00000000e00b8211 */ /* 0x000fe200028f140f */
[----:B------:R4:W-:Y:S01]  /*19470*/  @!P2 ST.E.64 desc[UR42][R26.64], R124 ;  /* 0x0000007c1a00a985 */ /* 0x0009e2000c101b2a */
[----:B------:R-:W-:-:S02]  /*19480*/  ISETP.GE.AND P4, PT, R221, UR4, PT ;  /* 0x00000004dd007c0c */ /* 0x000fc4000bf86270 */
[----:B------:R-:W-:Y:S01]  /*19490*/  SHF.R.S32.HI R15, RZ, 0x1f, R223 ;  /* 0x0000001fff0f7819 */ /* 0x000fe200000114df */
[----:B------:R0:W-:Y:S01]  /*194a0*/  @!P0 ST.E.64 desc[UR42][R10.64], R128 ;  /* 0x000000800a008985 */ /* 0x0001e2000c101b2a */
[----:B--2---:R-:W-:Y:S02]  /*194b0*/  @!P1 LEA R8, P5, R223, R14, 0x2 ;  /* 0x0000000edf089211 */ /* 0x004fe400078a10ff */
[----:B------:R-:W-:Y:S02]  /*194c0*/  ISETP.GE.AND P2, PT, R220, UR4, PT ;  /* 0x00000004dc007c0c */ /* 0x000fe4000bf46270 */
[----:B------:R-:W-:Y:S02]  /*194d0*/  ISETP.GE.AND P0, PT, R219, UR4, PT ;  /* 0x00000004db007c0c */ /* 0x000fe4000bf06270 */
[----:B------:R-:W-:Y:S02]  /*194e0*/  @!P1 LEA.HI.X R9, R223, R0, R15, 0x2, P5 ;  /* 0x00000000df099211 */ /* 0x000fe400028f140f */
[----:B---3--:R-:W-:-:S02]  /*194f0*/  @!P3 LEA R12, P5, R222, R14, 0x2 ;  /* 0x0000000ede0cb211 */ /* 0x008fc400078a10ff */
[----:B------:R-:W-:Y:S01]  /*19500*/  SHF.R.S32.HI R24, RZ, 0x1f, R222 ;  /* 0x0000001fff187819 */ /* 0x000fe200000114de */
[----:B------:R0:W-:Y:S01]  /*19510*/  @!P1 ST.E.64 desc[UR42][R8.64], R132 ;  /* 0x0000008408009985 */ /* 0x0001e2000c101b2a */
[C---:B-1----:R-:W-:Y:S02]  /*19520*/  @!P4 LEA R20, P1, R221.reuse, R14, 0x2 ;  /* 0x0000000edd14c211 */ /* 0x042fe400078210ff */
[----:B------:R-:W-:Y:S02]  /*19530*/  SHF.R.S32.HI R15, RZ, 0x1f, R221 ;  /* 0x0000001fff0f7819 */ /* 0x000fe400000114dd */
[----:B------:R-:W-:Y:S02]  /*19540*/  @!P3 LEA.HI.X R13, R222, R0, R24, 0x2, P5 ;  /* 0x00000000de0db211 */ /* 0x000fe400028f1418 */
[----:B------:R-:W-:Y:S02]  /*19550*/  SHF.R.S32.HI R24, RZ, 0x1f, R220 ;  /* 0x0000001fff187819 */ /* 0x000fe400000114dc */
[----:B----4-:R-:W-:Y:S01]  /*19560*/  @!P2 LEA R26, P5, R220, R14, 0x2 ;  /* 0x0000000edc1aa211 */ /* 0x010fe200078a10ff */
[----:B------:R0:W-:Y:S01]  /*19570*/  @!P3 ST.E.64 desc[UR42][R12.64], R136 ;  /* 0x000000880c00b985 */ /* 0x0001e2000c101b2a */
[----:B------:R-:W-:-:S02]  /*19580*/  @!P4 LEA.HI.X R21, R221, R0, R15, 0x2, P1 ;  /* 0x00000000dd15c211 */ /* 0x000fc400008f140f */
[C---:B------:R-:W-:Y:S02]  /*19590*/  @!P0 LEA R14, P1, R219.reuse, R14, 0x2 ;  /* 0x0000000edb0e8211 */ /* 0x040fe400078210ff */
[-C--:B------:R-:W-:Y:S01]  /*195a0*/  @!P2 LEA.HI.X R27, R220, R0.reuse, R24, 0x2, P5 ;  /* 0x00000000dc1ba211 */ /* 0x080fe200028f1418 */
[----:B------:R0:W-:Y:S01]  /*195b0*/  @!P4 ST.E.64 desc[UR42][R20.64], R140 ;  /* 0x0000008c1400c985 */ /* 0x0001e2000c101b2a */
[----:B------:R-:W-:-:S03]  /*195c0*/  @!P0 LEA.HI.X R15, R219, R0, R237, 0x2, P1 ;  /* 0x00000000db0f8211 */ /* 0x000fc600008f14ed */
[----:B------:R0:W-:Y:S04]  /*195d0*/  @!P2 ST.E.64 desc[UR42][R26.64], R144 ;  /* 0x000000901a00a985 */ /* 0x0001e8000c101b2a */
[----:B------:R0:W-:Y:S02]  /*195e0*/  @!P0 ST.E.64 desc[UR42][R14.64], R148 ;  /* 0x000000940e008985 */ /* 0x0001e4000c101b2a */
.L_x_9002:
[----:B------:R-:W-:Y:S05]  /*195f0*/  BSYNC B1 ;  /* 0x0000000000017941 */ /* 0x000fea0003800000 */
.L_x_9001:
[----:B------:R-:W-:-:S03]  /*19600*/  UMOV UR4, 0xffffffff ;  /* 0xffffffff00047882 */ /* 0x000fc60000000000 */
[----:B------:R-:W-:Y:S05]  /*19610*/  BRA.DIV UR4, `(.L_x_9003) ;  /* 0x000000b2047c7947 */ /* 0x000fea000b800000 */
[----:B-1----:R1:W3:Y:S04]  /*19620*/  SHFL.IDX PT, R0, R4, 0x1, 0x1c1f ;  /* 0x003c1f0004007f89 */ /* 0x0022e800000e0000 */
[----:B0-2---:R1:W0:Y:S02]  /*19630*/  SHFL.IDX PT, R14, R3, 0x1, 0x1c1f ;  /* 0x003c1f00030e7f89 */ /* 0x00522400000e0000 */
.L_x_9255:
[----:B------:R-:W-:-:S13]  /*19640*/  ISETP.GE.AND P0, PT, R25, R56, PT ;  /* 0x000000381900720c */ /* 0x000fda0003f06270 */
[----:B------:R-:W-:Y:S05]  /*19650*/  @P0 BRA `(.L_x_8999) ;  /* 0x0000001000440947 */ /* 0x000fea0003800000 */
[----:B------:R-:W-:Y:S01]  /*19660*/  ULDC UR4, c[0x0][0xac8] ;  /* 0x0002b20000047ab9 */ /* 0x000fe20000000800 */
[----:B-1----:R-:W-:Y:S02]  /*19670*/  SHF.R.S32.HI R4, RZ, 0x1f, R233 ;  /* 0x0000001fff047819 */ /* 0x002fe400000114e9 */
[----:B------:R-:W-:Y:S02]  /*19680*/  ISETP.GE.AND P2, PT, R197, UR4, PT ;  /* 0x00000004c5007c0c */ /* 0x000fe4000bf46270 */
[----:B------:R-:W-:Y:S02]  /*19690*/  ISETP.GE.AND P3, PT, R233, UR4, PT ;  /* 0x00000004e9007c0c */ /* 0x000fe4000bf66270 */
[----:B------:R-:W-:Y:S02]  /*196a0*/  ISETP.GE.AND P1, PT, R232, UR4, PT ;  /* 0x00000004e8007c0c */ /* 0x000fe4000bf26270 */
[----:B------:R-:W-:Y:S02]  /*196b0*/  ISETP.GE.AND P0, PT, R231, UR4, PT ;  /* 0x00000004e7007c0c */ /* 0x000fe4000bf06270 */
[----:B------:R-:W-:-:S02]  /*196c0*/  SHF.R.S32.HI R3, RZ, 0x1f, R232 ;  /* 0x0000001fff037819 */ /* 0x000fc400000114e8 */
[----:B------:R-:W-:-:S03]  /*196d0*/  SHF.R.S32.HI R26, RZ, 0x1f, R222 ;  /* 0x0000001fff1a7819 */ /* 0x000fc600000114de */
[----:B---3--:R-:W-:Y:S02]  /*196e0*/  @!P2 IMAD.MOV.U32 R15, RZ, RZ, R0 ;  /* 0x000000ffff0fa224 */ /* 0x008fe400078e0000 */
[-C--:B0-----:R-:W-:Y:S01]  /*196f0*/  @!P3 LEA R10, P4, R233, R14.reuse, 0x2 ;  /* 0x0000000ee90ab211 */ /* 0x081fe200078810ff */
[----:B------:R-:W-:Y:S01]  /*19700*/  @!P2 IMAD.WIDE R8, R197, 0x4, R14 ;  /* 0x00000004c508a825 */ /* 0x000fe200078e020e */
[----:B------:R-:W-:Y:S02]  /*19710*/  @!P1 LEA R12, P5, R232, R14, 0x2 ;  /* 0x0000000ee80c9211 */ /* 0x000fe400078a10ff */
[-C--:B------:R-:W-:Y:S02]  /*19720*/  @!P3 LEA.HI.X R11, R233, R0.reuse, R4, 0x2, P4 ;  /* 0x00000000e90bb211 */ /* 0x080fe400020f1404 */
[----:B------:R0:W-:Y:S01]  /*19730*/  @!P2 ST.E.64 desc[UR42][R8.64], R90 ;  /* 0x0000005a0800a985 */ /* 0x0001e2000c101b2a */
[----:B------:R-:W-:Y:S02]  /*19740*/  ISETP.GE.AND P2, PT, R230, UR4, PT ;  /* 0x00000004e6007c0c */ /* 0x000fe4000bf46270 */
[----:B------:R-:W-:Y:S01]  /*19750*/  ISETP.GE.AND P4, PT, R229, UR4, PT ;  /* 0x00000004e5007c0c */ /* 0x000fe2000bf86270 */
[----:B------:R1:W-:Y:S01]  /*19760*/  @!P3 ST.E.64 desc[UR42][R10.64], R94 ;  /* 0x0000005e0a00b985 */ /* 0x0003e2000c101b2a */
[----:B------:R-:W-:-:S02]  /*19770*/  @!P1 LEA.HI.X R13, R232, R0, R3, 0x2, P5 ;  /* 0x00000000e80d9211 */ /* 0x000fc400028f1403 */
[CC--:B------:R-:W-:Y:S02]  /*19780*/  @!P0 LEA R20, P5, R231.reuse, R14.reuse, 0x2 ;  /* 0x0000000ee7148211 */ /* 0x0c0fe400078a10ff */
[----:B------:R-:W-:Y:S01]  /*19790*/  SHF.R.S32.HI R4, RZ, 0x1f, R231 ;  /* 0x0000001fff047819 */ /* 0x000fe200000114e7 */
[----:B------:R2:W-:Y:S01]  /*197a0*/  @!P1 ST.E.64 desc[UR42][R12.64], R98 ;  /* 0x000000620c009985 */ /* 0x0005e2000c101b2a */
[----:B------:R-:W-:Y:S02]  /*197b0*/  ISETP.GE.AND P3, PT, R228, UR4, PT ;  /* 0x00000004e4007c0c */ /* 0x000fe4000bf66270 */
[----:B------:R-:W-:Y:S02]  /*197c0*/  SHF.R.S32.HI R3, RZ, 0x1f, R230 ;  /* 0x0000001fff037819 */ /* 0x000fe400000114e6 */
[----:B------:R-:W-:Y:S02]  /*197d0*/  @!P2 LEA R24, P1, R230, R14, 0x2 ;  /* 0x0000000ee618a211 */ /* 0x000fe400078210ff */
[----:B------:R-:W-:-:S02]  /*197e0*/  @!P0 LEA.HI.X R21, R231, R0, R4, 0x2, P5 ;  /* 0x00000000e7158211 */ /* 0x000fc400028f1404 */
[----:B------:R-:W-:Y:S02]  /*197f0*/  @!P2 LEA.HI.X R25, R230, R0, R3, 0x2, P1 ;  /* 0x00000000e619a211 */ /* 0x000fe400008f1403 */
[----:B------:R-:W-:Y:S01]  /*19800*/  ISETP.GE.AND P1, PT, R227, UR4, PT ;  /* 0x00000004e3007c0c */ /* 0x000fe2000bf26270 */
[----:B------:R3:W-:Y:S01]  /*19810*/  @!P0 ST.E.64 desc[UR42][R20.64], R102 ;  /* 0x0000006614008985 */ /* 0x0007e2000c101b2a */
[-C--:B0-----:R-:W-:Y:S02]  /*19820*/  @!P4 LEA R8, P0, R229, R14.reuse, 0x2 ;  /* 0x0000000ee508c211 */ /* 0x081fe400078010ff */
[----:B------:R-:W-:Y:S01]  /*19830*/  SHF.R.S32.HI R4, RZ, 0x1f, R229 ;  /* 0x0000001fff047819 */ /* 0x000fe200000114e5 */
[----:B------:R0:W-:Y:S01]  /*19840*/  @!P2 ST.E.64 desc[UR42][R24.64], R106 ;  /* 0x0000006a1800a985 */ /* 0x0001e2000c101b2a */
[----:B------:R-:W-:Y:S02]  /*19850*/  SHF.R.S32.HI R3, RZ, 0x1f, R228 ;  /* 0x0000001fff037819 */ /* 0x000fe400000114e4 */
[----:B-1----:R-:W-:-:S02]  /*19860*/  @!P3 LEA R10, P5, R228, R14, 0x2 ;  /* 0x0000000ee40ab211 */ /* 0x002fc400078a10ff */
[----:B------:R-:W-:Y:S02]  /*19870*/  ISETP.GE.AND P2, PT, R226, UR4, PT ;  /* 0x00000004e2007c0c */ /* 0x000fe4000bf46270 */
[-C--:B------:R-:W-:Y:S02]  /*19880*/  @!P4 LEA.HI.X R9, R229, R0.reuse, R4, 0x2, P0 ;  /* 0x00000000e509c211 */ /* 0x080fe400000f1404 */
[----:B------:R-:W-:Y:S02]  /*19890*/  ISETP.GE.AND P0, PT, R225, UR4, PT ;  /* 0x00000004e1007c0c */ /* 0x000fe4000bf06270 */
[----:B------:R-:W-:Y:S01]  /*198a0*/  @!P3 LEA.HI.X R11, R228, R0, R3, 0x2, P5 ;  /* 0x00000000e40bb211 */ /* 0x000fe200028f1403 */
[----:B------:R1:W-:Y:S01]  /*198b0*/  @!P4 ST.E.64 desc[UR42][R8.64], R40 ;  /* 0x000000280800c985 */ /* 0x0003e2000c101b2a */
[----:B--2---:R-:W-:Y:S02]  /*198c0*/  @!P1 LEA R12, P5, R227, R14, 0x2 ;  /* 0x0000000ee30c9211 */ /* 0x004fe400078a10ff */
[----:B------:R-:W-:Y:S01]  /*198d0*/  SHF.R.S32.HI R3, RZ, 0x1f, R227 ;  /* 0x0000001fff037819 */ /* 0x000fe200000114e3 */
[----:B------:R2:W-:Y:S01]  /*198e0*/  @!P3 ST.E.64 desc[UR42][R10.64], R114 ;  /* 0x000000720a00b985 */ /* 0x0005e2000c101b2a */
[----:B------:R-:W-:-:S02]  /*198f0*/  ISETP.GE.AND P3, PT, R224, UR4, PT ;  /* 0x00000004e0007c0c */ /* 0x000fc4000bf66270 */
[----:B------:R-:W-:Y:S02]  /*19900*/  @!P1 LEA.HI.X R13, R227, R0, R3, 0x2, P5 ;  /* 0x00000000e30d9211 */ /* 0x000fe400028f1403 */
[CC--:B---3--:R-:W-:Y:S02]  /*19910*/  @!P2 LEA R20, P4, R226.reuse, R14.reuse, 0x2 ;  /* 0x0000000ee214a211 */ /* 0x0c8fe400078810ff */
[----:B------:R-:W-:Y:S01]  /*19920*/  SHF.R.S32.HI R4, RZ, 0x1f, R226 ;  /* 0x0000001fff047819 */ /* 0x000fe200000114e2 */
[----:B------:R3:W-:Y:S01]  /*19930*/  @!P1 ST.E.64 desc[UR42][R12.64], R118 ;  /* 0x000000760c009985 */ /* 0x0007e2000c101b2a */
[----:B0-----:R-:W-:Y:S02]  /*19940*/  @!P0 LEA R24, P5, R225, R14, 0x2 ;  /* 0x0000000ee1188211 */ /* 0x001fe400078a10ff */
        /* <DEDUP_REMOVED lines=8> */
[----:B-1----:R-:W-:Y:S02]  /*199d0*/  @!P3 LEA R8, P5, R224, R14, 0x2 ;  /* 0x0000000ee008b211 */ /* 0x002fe400078a10ff */
[----:B------:R-:W-:-:S02]  /*199e0*/  ISETP.GE.AND P2, PT, R221, UR4, PT ;  /* 0x00000004dd007c0c */ /* 0x000fc4000bf46270 */
[----:B------:R-:W-:Y:S02]  /*199f0*/  ISETP.GE.AND P0, PT, R220, UR4, PT ;  /* 0x00000004dc007c0c */ /* 0x000fe4000bf06270 */
[----:B------:R-:W-:Y:S02]  /*19a00*/  @!P3 LEA.HI.X R9, R224, R0, R3, 0x2, P5 ;  /* 0x00000000e009b211 */ /* 0x000fe400028f1403 */
[----:B------:R-:W-:Y:S02]  /*19a10*/  SHF.R.S32.HI R3, RZ, 0x1f, R223 ;  /* 0x0000001fff037819 */ /* 0x000fe400000114df */
[CC--:B--2---:R-:W-:Y:S01]  /*19a20*/  @!P1 LEA R10, P5, R223.reuse, R14.reuse, 0x2 ;  /* 0x0000000edf0a9211 */ /* 0x0c4fe200078a10ff */
[----:B------:R4:W-:Y:S01]  /*19a30*/  @!P3 ST.E.64 desc[UR42][R8.64], R130 ;  /* 0x000000820800b985 */ /* 0x0009e2000c101b2a */
[----:B---3--:R-:W-:Y:S02]  /*19a40*/  @!P4 LEA R12, P3, R222, R14, 0x2 ;  /* 0x0000000ede0cc211 */ /* 0x008fe400078610ff */
[----:B------:R-:W-:-:S02]  /*19a50*/  @!P1 LEA.HI.X R11, R223, R0, R3, 0x2, P5 ;  /* 0x00000000df0b9211 */ /* 0x000fc400028f1403 */
[C---:B0-----:R-:W-:Y:S02]  /*19a60*/  @!P2 LEA R20, P5, R221.reuse, R14, 0x2 ;  /* 0x0000000edd14a211 */ /* 0x041fe400078a10ff */
[----:B------:R-:W-:Y:S01]  /*19a70*/  SHF.R.S32.HI R4, RZ, 0x1f, R221 ;  /* 0x0000001fff047819 */ /* 0x000fe200000114dd */
[----:B------:R4:W-:Y:S01]  /*19a80*/  @!P1 ST.E.64 desc[UR42][R10.64], R134 ;  /* 0x000000860a009985 */ /* 0x0009e2000c101b2a */
[----:B------:R-:W-:Y:S02]  /*19a90*/  @!P4 LEA.HI.X R13, R222, R0, R26, 0x2, P3 ;  /* 0x00000000de0dc211 */ /* 0x000fe400018f141a */
[----:B------:R-:W-:Y:S02]  /*19aa0*/  SHF.R.S32.HI R3, RZ, 0x1f, R220 ;  /* 0x0000001fff037819 */ /* 0x000fe400000114dc */
[----:B------:R-:W-:Y:S01]  /*19ab0*/  @!P0 LEA R26, P3, R220, R14, 0x2 ;  /* 0x0000000edc1a8211 */ /* 0x000fe200078610ff */
[----:B------:R4:W-:Y:S01]  /*19ac0*/  @!P4 ST.E.64 desc[UR42][R12.64], R138 ;  /* 0x0000008a0c00c985 */ /* 0x0009e2000c101b2a */
[----:B------:R-:W-:-:S02]  /*19ad0*/  @!P2 LEA.HI.X R21, R221, R0, R4, 0x2, P5 ;  /* 0x00000000dd15a211 */ /* 0x000fc400028f1404 */
        /* <DEDUP_REMOVED lines=9> */
.L_x_8986:
        /* <DEDUP_REMOVED lines=18> */
[----:B---3--:R-:W-:Y:S02]  /*19c90*/  IADD3 R0, R0, -0x80, RZ ;  /* 0xffffff8000007810 */ /* 0x008fe40007ffe0ff */
[----:B----4-:R-:W-:Y:S02]  /*19ca0*/  ISETP.GT.AND P2, PT, R208, 0x1, PT ;  /* 0x00000001d000780c */ /* 0x010fe40003f44270 */
[----:B------:R-:W-:Y:S01]  /*19cb0*/  ISETP.GT.AND P3, PT, R0, 0x7f, PT ;  /* 0x0000007f0000780c */ /* 0x000fe20003f64270 */
[----:B--2---:R-:W-:-:S12]  /*19cc0*/  @P1 BRA `(.L_x_9004) ;  /* 0x0000000000101947 */ /* 0x004fd80003800000 */
[----:B------:R-:W-:Y:S05]  /*19cd0*/  @!P0 BRA `(.L_x_9004) ;  /* 0x00000000000c8947 */ /* 0x000fea0003800000 */
[----:B------:R-:W2:Y:S04]  /*19ce0*/  LDG.E R11, desc[UR42][R8.64] ;  /* 0x0000002a080b7981 */ /* 0x000ea8000c1e1900 */
[----:B-----5:R-:W2:Y:S02]  /*19cf0*/  LDG.E R26, desc[UR42][R8.64+0x4] ;  /* 0x0000042a081a7981 */ /* 0x020ea4000c1e1900 */
[----:B--2---:R-:W-:-:S07]  /*19d00*/  IMAD.IADD R26, R26, 0x1, -R11 ;  /* 0x000000011a1a7824 */ /* 0x004fce00078e0a0b */
.L_x_9004:
        /* <DEDUP_REMOVED lines=11> */
[----:B------:R-:W-:Y:S01]  /*19dc0*/  IMAD.MOV.U32 R28, RZ, RZ, 0x9b8 ;  /* 0x000009b8ff1c7424 */ /* 0x000fe200078e00ff */
[----:B------:R-:W-:Y:S01]  /*19dd0*/  ISETP.GT.AND P0, PT, R208, 0x1, PT ;  /* 0x00000001d000780c */ /* 0x000fe20003f04270 */
[----:B------:R-:W2:Y:S01]  /*19de0*/  LDC.64 R8, c[0x0][0xba8] ;  /* 0x0002ea00ff087b82 */ /* 0x000ea20000000a00 */
[----:B------:R-:W-:Y:S01]  /*19df0*/  ISETP.NE.AND P1, PT, R33, 0x1, PT ;  /* 0x000000012100780c */ /* 0x000fe20003f25270 */
[----:B------:R-:W-:Y:S01]  /*19e00*/  IMAD.MOV.U32 R27, RZ, RZ, R31 ;  /* 0x000000ffff1b7224 */ /* 0x000fe200078e001f */
[----:B------:R-:W-:Y:S02]  /*19e10*/  SEL R28, R28, 0x978, P0 ;  /* 0x000009781c1c7807 */ /* 0x000fe40000000000 */
[----:B------:R-:W-:-:S03]  /*19e20*/  SEL R217, R217, RZ, P0 ;  /* 0x000000ffd9d97207 */ /* 0x000fc60000000000 */
        /* <DEDUP_REMOVED lines=17> */
[----:B------:R-:W-:Y:S01]  /*19f40*/  IMAD.IADD R24, R25, 0x1, R13 ;  /* 0x0000000119187824 */ /* 0x000fe200078e020d */
[----:B------:R-:W-:Y:S01]  /*19f50*/  IADD3 R4, -R27, RZ, RZ ;  /* 0x000000ff1b047210 */ /* 0x000fe20007ffe1ff */
[----:B------:R-:W-:-:S04]  /*19f60*/  IMAD.WIDE.U32 R10, R14, R217, RZ ;  /* 0x000000d90e0a7225 */ /* 0x000fc800078e00ff */
[----:B------:R-:W-:Y:S02]  /*19f70*/  IMAD R15, R15, R217, RZ ;  /* 0x000000d90f0f7224 */ /* 0x000fe400078e02ff */
[----:B------:R-:W-:Y:S01]  /*19f80*/  IMAD R13, R33, R4, R31 ;  /* 0x00000004210d7224 */ /* 0x000fe200078e021f */
[----:B------:R-:W-:Y:S01]  /*19f90*/  IADD3.X R4, R24, R29, R30, P1, P3 ;  /* 0x0000001d18047210 */ /* 0x000fe20000fe641e */
[----:B------:R-:W-:Y:S01]  /*19fa0*/  IMAD.IADD R15, R11, 0x1, R15 ;  /* 0x000000010b0f7824 */ /* 0x000fe200078e020f */
[----:B------:R-:W-:Y:S01]  /*19fb0*/  IADD3 R10, P0, P1, R27, R0, R10 ;  /* 0x000000001b0a7210 */ /* 0x000fe2000791e00a */
[----:B0-----:R-:W-:Y:S01]  /*19fc0*/  IMAD R0, R21, R13, RZ ;  /* 0x0000000d15007224 */ /* 0x001fe200078e02ff */
[----:B------:R-:W-:-:S04]  /*19fd0*/  SHF.R.S32.HI R27, RZ, 0x1f, R27 ;  /* 0x0000001fff1b7819 */ /* 0x000fc8000001141b */
[----:B------:R-:W-:Y:S02]  /*19fe0*/  IADD3.X R11, R27, R4, R15, P0, P1 ;  /* 0x000000041b0b7210 */ /* 0x000fe400007e240f */
[----:B------:R-:W-:Y:S01]  /*19ff0*/  SHF.R.S32.HI R15, RZ, 0x1f, R13 ;  /* 0x0000001fff0f7819 */ /* 0x000fe2000001140d */
[----:B------:R-:W-:-:S04]  /*1a000*/  IMAD.WIDE.U32 R10, R20, R13, R10 ;  /* 0x0000000d140a7225 */ /* 0x000fc800078e000a */
[----:B------:R-:W-:Y:S01]  /*1a010*/  IMAD R15, R20, R15, R0 ;  /* 0x0000000f140f7224 */ /* 0x000fe200078e0200 */
[----:B--2---:R-:W-:-:S03]  /*1a020*/  LEA R8, P0, R10, R8, 0x2 ;  /* 0x000000080a087211 */ /* 0x004fc600078010ff */
[----:B------:R-:W-:Y:S02]  /*1a030*/  IMAD.IADD R0, R11, 0x1, R15 ;  /* 0x000000010b007824 */ /* 0x000fe400078e020f */
[----:B------:R-:W-:-:S03]  /*1a040*/  IMAD.MOV.U32 R11, RZ, RZ, -0x800000 ;  /* 0xff800000ff0b7424 */ /* 0x000fc600078e00ff */
[----:B-1----:R-:W-:-:S05]  /*1a050*/  LEA.HI.X R9, R10, R9, R0, 0x2, P0 ;  /* 0x000000090a097211 */ /* 0x002fca00000f1400 */
[----:B------:R2:W-:Y:S02]  /*1a060*/  STG.E desc[UR42][R8.64], R11 ;  /* 0x0000000b08007986 */ /* 0x0005e4000c10192a */
.L_x_9006:
[----:B------:R-:W-:Y:S05]  /*1a070*/  BSYNC B1 ;  /* 0x0000000000017941 */ /* 0x000fea0003800000 */
.L_x_9005:
[----:B------:R-:W-:Y:S05]  /*1a080*/  @P2 BRA `(.L_x_8999) ;  /* 0x0000000400b82947 */ /* 0x000fea0003800000 */
[----:B------:R-:W3:Y:S01]  /*1a090*/  LDC R21, c[0x0][0xbe8] ;  /* 0x0002fa00ff157b82 */ /* 0x000ee20000000800 */
[----:B------:R-:W-:Y:S01]  /*1a0a0*/  ULDC.64 UR4, c[0x0][0xaa0] ;  /* 0x0002a80000047ab9 */ /* 0x000fe20000000a00 */
[----:B------:R-:W-:Y:S01]  /*1a0b0*/  ULDC.64 UR6, c[0x0][0xaf0] ;  /* 0x0002bc0000067ab9 */ /* 0x000fe20000000a00 */
[----:B------:R-:W-:Y:S02]  /*1a0c0*/  IMAD R0, R30, UR4, RZ ;  /* 0x000000041e007c24 */ /* 0x000fe4000f8e02ff */
[----:B--2---:R-:W-:-:S04]  /*1a0d0*/  IMAD.WIDE.U32 R8, R3, UR4, RZ ;  /* 0x0000000403087c25 */ /* 0x004fc8000f8e00ff */
[----:B------:R-:W-:Y:S01]  /*1a0e0*/  IMAD R11, R3, UR5, R0 ;  /* 0x00000005030b7c24 */ /* 0x000fe2000f8e0200 */
[----:B------:R-:W-:Y:S01]  /*1a0f0*/  LEA R3, R207, R22, 0x5 ;  /* 0x00000016cf037211 */ /* 0x000fe200078e28ff */
[----:B------:R-:W-:Y:S01]  /*1a100*/  ULDC.64 UR4, c[0x0][0xae8] ;  /* 0x0002ba0000047ab9 */ /* 0x000fe20000000a00 */
[----:B-1----:R-:W-:Y:S02]  /*1a110*/  IMAD R4, R234, UR6, RZ ;  /* 0x00000006ea047c24 */ /* 0x002fe4000f8e02ff */
[----:B------:R-:W-:Y:S02]  /*1a120*/  IMAD.IADD R9, R9, 0x1, R11 ;  /* 0x0000000109097824 */ /* 0x000fe400078e020b */
[----:B------:R-:W-:Y:S02]  /*1a130*/  IMAD.IADD R10, R190, 0x1, R3 ;  /* 0x00000001be0a7824 */ /* 0x000fe400078e0203 */
[----:B------:R-:W-:-:S04]  /*1a140*/  IMAD.WIDE.U32 R8, R206, UR4, R8 ;  /* 0x00000004ce087c25 */ /* 0x000fc8000f8e0008 */
[----:B------:R-:W-:Y:S01]  /*1a150*/  IMAD.MOV.U32 R3, RZ, RZ, R10 ;  /* 0x000000ffff037224 */ /* 0x000fe200078e000a */
[----:B---3--:R-:W-:Y:S01]  /*1a160*/  ISETP.NE.AND P0, PT, R21, 0x1, PT ;  /* 0x000000011500780c */ /* 0x008fe20003f05270 */
[----:B------:R-:W-:Y:S01]  /*1a170*/  IMAD R9, R206, UR5, R9 ;  /* 0x00000005ce097c24 */ /* 0x000fe2000f8e0209 */
[----:B------:R-:W-:Y:S01]  /*1a180*/  ULDC.64 UR4, c[0x0][0xae0] ;  /* 0x0002b80000047ab9 */ /* 0x000fe20000000a00 */
[----:B------:R-:W-:Y:S02]  /*1a190*/  IMAD.IADD R190, R22, 0x1, R190 ;  /* 0x0000000116be7824 */ /* 0x000fe400078e02be */
[----:B------:R-:W-:-:S08]  /*1a1a0*/  IMAD.WIDE.U32 R8, R209, UR6, R8 ;  /* 0x00000006d1087c25 */ /* 0x000fd0000f8e0008 */
[----:B------:R-:W1:Y:S08]  /*1a1b0*/  @P0 LDC R13, c[0x0][0xbec] ;  /* 0x0002fb00ff0d0b82 */ /* 0x000e700000000800 */
[----:B------:R-:W2:Y:S01]  /*1a1c0*/  @P0 LDC R15, c[0x0][0xbf0] ;  /* 0x0002fc00ff0f0b82 */ /* 0x000ea20000000800 */
[----:B-1----:R-:W-:-:S04]  /*1a1d0*/  @P0 IMAD.HI.U32 R0, R10, R13, RZ ;  /* 0x0000000d0a000227 */ /* 0x002fc800078e00ff */
[----:B------:R-:W-:Y:S01]  /*1a1e0*/  IMAD R13, R209, UR7, R4 ;  /* 0x00000007d10d7c24 */ /* 0x000fe2000f8e0204 */
[----:B--2---:R-:W-:-:S04]  /*1a1f0*/  @P0 SHF.R.U32.HI R3, RZ, R15, R0 ;  /* 0x0000000fff030219 */ /* 0x004fc80000011600 */
[----:B------:R-:W-:Y:S02]  /*1a200*/  IADD3 R9, R9, R13, RZ ;  /* 0x0000000d09097210 */ /* 0x000fe40007ffe0ff */
        /* <DEDUP_REMOVED lines=18> */
[----:B------:R1:W2:Y:S04]  /*1a330*/  SHFL.IDX PT, R3, R4, RZ, 0x181f ;  /* 0x00181fff04037589 */ /* 0x0002a800000e0000 */
[----:B------:R1:W3:Y:S02]  /*1a340*/  SHFL.IDX PT, R14, R0, RZ, 0x181f ;  /* 0x00181fff000e7589 */ /* 0x0002e400000e0000 */
.L_x_9258:
[----:B------:R-:W-:Y:S01]  /*1a350*/  IMAD R21, R26, R21, RZ ;  /* 0x000000151a157224 */ /* 0x000fe200078e02ff */
[----:B------:R-:W-:Y:S04]  /*1a360*/  BSSY B1, `(.L_x_9008) ;  /* 0x000000c000017945 */ /* 0x000fe80003800000 */
[----:B------:R-:W-:-:S13]  /*1a370*/  ISETP.GE.AND P0, PT, R190, R21, PT ;  /* 0x00000015be00720c */ /* 0x000fda0003f06270 */
[----:B------:R-:W-:Y:S05]  /*1a380*/  @P0 BRA `(.L_x_9009) ;  /* 0x0000000000240947 */ /* 0x000fea0003800000 */
[----:B------:R-:W-:Y:S02]  /*1a390*/  ULDC UR4, c[0x0][0xac8] ;  /* 0x0002b20000047ab9 */ /* 0x000fe40000000800 */
        /* <DEDUP_REMOVED lines=8> */
.L_x_9009:
[----:B------:R-:W-:Y:S05]  /*1a420*/  BSYNC B1 ;  /* 0x0000000000017941 */ /* 0x000fea0003800000 */
.L_x_9008:
[----:B------:R-:W-:-:S03]  /*1a430*/  UMOV UR4, 0xffffffff ;  /* 0xffffffff00047882 */ /* 0x000fc60000000000 */
[----:B------:R-:W-:Y:S05]  /*1a440*/  BRA.DIV UR4, `(.L_x_9010) ;  /* 0x000000a6046c7947 */ /* 0x000fea000b800000 */
[----:B--2---:R2:W0:Y:S04]  /*1a450*/  SHFL.IDX PT, R3, R4, 0x1, 0x181f ;  /* 0x00381f0004037f89 */ /* 0x00442800000e0000 */
[----:B---34-:R2:W3:Y:S02]  /*1a460*/  SHFL.IDX PT, R14, R0, 0x1, 0x181f ;  /* 0x00381f00000e7f89 */ /* 0x0184e400000e0000 */
.L_x_9262:
[----:B------:R-:W-:Y:S01]  /*1a470*/  VIADD R8, R190, 0x20 ;  /* 0x00000020be087836 */ /* 0x000fe20000000000 */
        /* <DEDUP_REMOVED lines=12> */
.L_x_9012:
[----:B------:R-:W-:Y:S05]  /*1a540*/  BSYNC B1 ;  /* 0x0000000000017941 */ /* 0x000fea0003800000 */
.L_x_9011:
[----:B------:R-:W-:-:S03]  /*1a550*/  UMOV UR4, 0xffffffff ;  /* 0xffffffff00047882 */ /* 0x000fc60000000000 */
[----:B------:R-:W-:Y:S05]  /*1a560*/  BRA.DIV UR4, `(.L_x_9013) ;  /* 0x000000a6046c7947 */ /* 0x000fea000b800000 */
[----:B0-----:R0:W0:Y:S04]  /*1a570*/  SHFL.IDX PT, R3, R4, 0x2, 0x181f ;  /* 0x00581f0004037f89 */ /* 0x00102800000e0000 */
[----:B---34-:R3:W4:Y:S02]  /*1a580*/  SHFL.IDX PT, R14, R0, 0x2, 0x181f ;  /* 0x00581f00000e7f89 */ /* 0x01872400000e0000 */
.L_x_9266:
[----:B------:R-:W-:Y:S01]  /*1a590*/  IADD3 R8, R190, 0x40, RZ ;  /* 0x00000040be087810 */ /* 0x000fe20007ffe0ff */
[----:B------:R-:W-:Y:S03]  /*1a5a0*/  BSSY B1, `(.L_x_9014) ;  /* 0x000000c000017945 */ /* 0x000fe60003800000 */
[----:B------:R-:W-:-:S13]  /*1a5b0*/  ISETP.GE.AND P0, PT, R8, R21, PT ;  /* 0x000000150800720c */ /* 0x000fda0003f06270 */
[----:B------:R-:W-:Y:S05]  /*1a5c0*/  @P0 BRA `(.L_x_9015) ;  /* 0x0000000000240947 */ /* 0x000fea0003800000 */
[----:B------:R-:W-:Y:S02]  /*1a5d0*/  ULDC UR4, c[0x0][0xac8] ;  /* 0x0002b20000047ab9 */ /* 0x000fe40000000800 */
        /* <DEDUP_REMOVED lines=8> */
.L_x_9015:
[----:B------:R-:W-:Y:S05]  /*1a660*/  BSYNC B1 ;  /* 0x0000000000017941 */ /* 0x000fea0003800000 */
.L_x_9014:
[----:B------:R-:W-:-:S03]  /*1a670*/  UMOV UR4, 0xffffffff ;  /* 0xffffffff00047882 */ /* 0x000fc60000000000 */
[----:B------:R-:W-:Y:S05]  /*1a680*/  BRA.DIV UR4, `(.L_x_9016) ;  /* 0x000000a6046c7947 */ /* 0x000fea000b800000 */
[----:B0-----:R0:W0:Y:S04]  /*1a690*/  SHFL.IDX PT, R3, R4, 0x3, 0x181f ;  /* 0x00781f0004037f89 */ /* 0x00102800000e0000 */
[----:B----4-:R4:W0:Y:S02]  /*1a6a0*/  SHFL.IDX PT, R14, R0, 0x3, 0x181f ;  /* 0x00781f00000e7f89 */ /* 0x01082400000e0000 */
.L_x_9270:
[----:B-1234-:R-:W-:-:S05]  /*1a6b0*/  VIADD R0, R190, 0x60 ;  /* 0x00000060be007836 */ /* 0x01efca0000000000 */
[----:B------:R-:W-:-:S13]  /*1a6c0*/  ISETP.GE.AND P0, PT, R0, R21, PT ;  /* 0x000000150000720c */ /* 0x000fda0003f06270 */
[----:B------:R-:W-:Y:S05]  /*1a6d0*/  @P0 BRA `(.L_x_8999) ;  /* 0x0000000000240947 */ /* 0x000fea0003800000 */
[----:B------:R-:W-:Y:S02]  /*1a6e0*/  ULDC UR4, c[0x0][0xac8] ;  /* 0x0002b20000047ab9 */ /* 0x000fe40000000800 */
        /* <DEDUP_REMOVED lines=8> */
.L_x_8999:
[----:B------:R-:W-:Y:S05]  /*1a770*/  BSYNC B0 ;  /* 0x0000000000007941 */ /* 0x000fea0003800000 */
.L_x_8985:
[----:B------:R-:W-:Y:S02]  /*1a780*/  ULDC UR4, c[0x0][0xc3c] ;  /* 0x00030f0000047ab9 */ /* 0x000fe40000000800 */
[----:B-1----:R-:W-:-:S13]  /*1a790*/  ISETP.GE.AND P0, PT, R7, UR4, PT ;  /* 0x0000000407007c0c */ /* 0x002fda000bf06270 */
[----:B------:R-:W-:Y:S05]  /*1a7a0*/  @!P0 BRA `(.L_x_9017) ;  /* 0xfffffe6c00208947 */ /* 0x000fea000383ffff */
[----:B------:R-:W-:Y:S05]  /*1a7b0*/  BRA `(.L_x_8801) ;  /* 0x0000008400187947 */ /* 0x000fea0003800000 */
.L_x_8799:
        /* <DEDUP_REMOVED lines=20> */
.L_x_9018:
        /* <DEDUP_REMOVED lines=43> */
.L_x_9022:
        /* <DEDUP_REMOVED lines=39> */
.L_x_9020:
        /* <DEDUP_REMOVED lines=12> */
.L_x_9023:
[----:B---34-:R-:W-:Y:S01]  /*1aee0*/  IMAD R2, R3, UR5, R10 ;  /* 0x0000000503027c24 */ /* 0x018fe2000f8e020a */
[----:B------:R-:W-:Y:S02]  /*1aef0*/  IADD3 R14, R9, UR4, RZ ;  /* 0x00000004090e7c10 */ /* 0x000fe4000fffe0ff */
[----:B-1----:R-:W-:Y:S02]  /*1af00*/  ISETP.NE.AND P0, PT, R8, 0x1, PT ;  /* 0x000000010800780c */ /* 0x002fe40003f05270 */
[----:B------:R1:W-:Y:S01]  /*1af10*/  STL [R1], R2 ;  /* 0x0000000201007387 */ /* 0x0003e20000100800 */
[----:B------:R-:W-:-:S03]  /*1af20*/  IADD3 R5, -R2, UR6, RZ ;  /* 0x0000000602057c10 */ /* 0x000fc6000fffe1ff */
[----:B------:R1:W-:Y:S07]  /*1af30*/  STL [R1+0xc], R14 ;  /* 0x00000c0e01007387 */ /* 0x0003ee0000100800 */
        /* <DEDUP_REMOVED lines=16> */
[----:B------:R-:W-:Y:S01]  /*1b040*/  IMAD.HI.U32 R10, R3, R2, RZ ;  /* 0x00000002030a7227 */ /* 0x000fe200078e00ff */
[----:B------:R-:W-:-:S03]  /*1b050*/  IADD3 R3, R11, 0xffffffe, RZ ;  /* 0x0ffffffe0b037810 */ /* 0x000fc60007ffe0ff */
[----:B------:R-:W-:-:S03]  /*1b060*/  IMAD R2, R10, R13, R2 ;  /* 0x0000000d0a027224 */ /* 0x000fc600078e0202 */
[----:B------:R-:W0:Y:S02]  /*1b070*/  F2I.FTZ.U32.TRUNC.NTZ R3, R3 ;  /* 0x0000000300037305 */ /* 0x000e24000021f000 */
[----:B------:R-:W-:-:S13]  /*1b080*/  ISETP.GT.U32.AND P1, PT, R7, R2, PT ;  /* 0x000000020700720c */ /* 0x000fda0003f24070 */
[----:B------:R-:W-:Y:S02]  /*1b090*/  @!P1 IMAD.IADD R2, R2, 0x1, -R7 ;  /* 0x0000000102029824 */ /* 0x000fe400078e0a07 */
        /* <DEDUP_REMOVED lines=8> */
[----:B------:R-:W-:Y:S02]  /*1b120*/  @P0 IADD3 R10, R10, 0x1, RZ ;  /* 0x000000010a0a0810 */ /* 0x000fe40007ffe0ff */
        /* <DEDUP_REMOVED lines=26> */
.L_x_9024:
        /* <DEDUP_REMOVED lines=61> */
.L_x_9025:
[----:B01----:R-:W-:-:S04]  /*1b6a0*/  LOP3.LUT R3, RZ, R2, RZ, 0x33, !PT ;  /* 0x00000002ff037212 */ /* 0x003fc800078e33ff */
[----:B------:R-:W-:-:S05]  /*1b6b0*/  IADD3 R2, R4, R3, RZ ;  /* 0x0000000304027210 */ /* 0x000fca0007ffe0ff */
[----:B------:R1:W-:Y:S01]  /*1b6c0*/  STL [R1+0x4], R2 ;  /* 0x0000040201007387 */ /* 0x0003e20000100800 */
[----:B------:R-:W-:Y:S05]  /*1b6d0*/  BRA `(.L_x_9026) ;  /* 0x0000000000107947 */ /* 0x000fea0003800000 */
.L_x_9021:
[----:B------:R-:W-:Y:S01]  /*1b6e0*/  IMAD.U32 R2, RZ, RZ, UR6 ;  /* 0x00000006ff027e24 */ /* 0x000fe2000f8e00ff */
[----:B------:R0:W-:Y:S04]  /*1b6f0*/  STL [R1+0x4], RZ ;  /* 0x000004ff01007387 */ /* 0x0001e80000100800 */
[----:B------:R0:W-:Y:S04]  /*1b700*/  STL [R1+0x8], RZ ;  /* 0x000008ff01007387 */ /* 0x0001e80000100800 */
[----:B------:R0:W-:Y:S02]  /*1b710*/  STL [R1], R2 ;  /* 0x0000000201007387 */ /* 0x0001e40000100800 */
.L_x_9026:
        /* <DEDUP_REMOVED lines=10> */
.L_x_9019:
        /* <DEDUP_REMOVED lines=8> */
[----:B------:R-:W3:Y:S01]  /*1b840*/  LDL.LU R4, [R1+0x10] ;  /* 0x0000100001047983 */ /* 0x000ee20000300800 */
[C---:B--2---:R-:W-:Y:S01]  /*1b850*/  IMAD.SHL.U32 R0, R6.reuse, 0x8, RZ ;  /* 0x0000000806007824 */ /* 0x044fe200078e00ff */
[----:B------:R-:W2:Y:S01]  /*1b860*/  S2UR UR5, SR_CgaCtaId ;  /* 0x00000000000579c3 */ /* 0x000ea20000008800 */
[----:B------:R-:W-:Y:S01]  /*1b870*/  LOP3.LUT R5, R6, 0x7f, RZ, 0xc0, !PT ;  /* 0x0000007f06057812 */ /* 0x000fe200078ec0ff */
[----:B------:R-:W-:Y:S01]  /*1b880*/  UMOV UR4, 0x400 ;  /* 0x0000040000047882 */ /* 0x000fe20000000000 */
[----:B------:R-:W-:Y:S01]  /*1b890*/  BSSY B8, `(.L_x_9027) ;  /* 0x0000700000087945 */ /* 0x000fe20003800000 */
[----:B------:R-:W-:Y:S01]  /*1b8a0*/  LOP3.LUT R3, R0, 0x1f8, RZ, 0xc0, !PT ;  /* 0x000001f800037812 */ /* 0x000fe200078ec0ff */
[----:B------:R-:W-:Y:S01]  /*1b8b0*/  ULDC.64 UR38, c[0x0][0x198] ;  /* 0x0000660000267ab9 */ /* 0x000fe20000000a00 */
[----:B------:R-:W-:Y:S01]  /*1b8c0*/  ISETP.NE.AND P1, PT, R5, RZ, PT ;  /* 0x000000ff0500720c */ /* 0x000fe20003f25270 */
[----:B------:R-:W-:Y:S01]  /*1b8d0*/  ULOP3.LUT UR37, UR40, 0x2, URZ, 0xfc, !UPT ;  /* 0x0000000228257892 */ /* 0x000fe2000f8efc3f */
[----:B------:R-:W-:Y:S01]  /*1b8e0*/  LOP3.LUT R3, R3, 0x38, R6, 0x78, !PT ;  /* 0x0000003803037812 */ /* 0x000fe200078e7806 */
[----:B------:R-:W-:Y:S01]  /*1b8f0*/  ULDC UR36, c[0x0][0xc] ;  /* 0x0000030000247ab9 */ /* 0x000fe20000000800 */
[----:B01----:R-:W-:-:S02]  /*1b900*/  SHF.L.U32 R2, R5, 0x3, RZ ;  /* 0x0000000305027819 */ /* 0x003fc400000006ff */
[----:B------:R-:W-:Y:S02]  /*1b910*/  LOP3.LUT R0, R0, 0x38, RZ, 0xc0, !PT ;  /* 0x0000003800007812 */ /* 0x000fe400078ec0ff */
[----:B------:R-:W-:Y:S02]  /*1b920*/  LOP3.LUT R3, R3, 0x200, R2, 0xf8, !PT ;  /* 0x0000020003037812 */ /* 0x000fe400078ef802 */
[C---:B------:R-:W-:Y:S01]  /*1b930*/  LOP3.LUT P0, R2, R6.reuse, 0x1f, RZ, 0xc0, !PT ;  /* 0x0000001f06027812 */ /* 0x040fe2000780c0ff */
[----:B------:R-:W-:Y:S01]  /*1b940*/  IMAD.SHL.U32 R6, R6, 0x10, RZ ;  /* 0x0000001006067824 */ /* 0x000fe200078e00ff */
[----:B------:R-:W-:Y:S02]  /*1b950*/  MOV R19, RZ ;  /* 0x000000ff00137202 */ /* 0x000fe40000000f00 */
[----:B------:R-:W-:Y:S01]  /*1b960*/  LOP3.LUT R0, R0, 0x40, RZ, 0xfc, !PT ;  /* 0x0000004000007812 */ /* 0x000fe200078efcff */
[----:B------:R0:W-:Y:S01]  /*1b970*/  STL [R1+0x2c], R2 ;  /* 0x00002c0201007387 */ /* 0x0001e20000100800 */
[----:B--2---:R-:W-:-:S06]  /*1b980*/  ULEA UR4, UR5, UR4, 0x18 ;  /* 0x0000000405047291 */ /* 0x004fcc000f8ec03f */
[----:B------:R-:W-:Y:S01]  /*1b990*/  IMAD.U32 R18, RZ, RZ, UR4 ;  /* 0x00000004ff127e24 */ /* 0x000fe2000f8e00ff */
[----:B0-----:R-:W-:Y:S02]  /*1b9a0*/  SHF.R.U32.HI R2, RZ, 0x3, R5 ;  /* 0x00000003ff027819 */ /* 0x001fe40000011605 */
        /* <DEDUP_REMOVED lines=16> */
.L_x_9170:
[----:B--2---:R-:W2:Y:S01]  /*1bab0*/  LDL R0, [R1+0xc] ;  /* 0x00000c0001007983 */ /* 0x004ea20000100800 */
        /* <DEDUP_REMOVED lines=8> */
[----:B------:R-:W2:Y:S01]  /*1bb40*/  LDG.E R4, desc[UR42][R2.64] ;  /* 0x0000002a02047981 */ /* 0x000ea2000c1e1900 */
[----:B------:R-:W-:Y:S01]  /*1bb50*/  ISETP.NE.AND.EX P0, PT, RZ, UR5, PT, P0 ;  /* 0x00000005ff007c0c */ /* 0x000fe2000bf05300 */
[----:B------:R-:W-:Y:S01]  /*1bb60*/  IMAD.MOV.U32 R0, RZ, RZ, RZ ;  /* 0x000000ffff007224 */ /* 0x000fe200078e00ff */
[----:B------:R-:W-:-:S04]  /*1bb70*/  ISETP.NE.U32.AND P3, PT, RZ, UR10, PT ;  /* 0x0000000aff007c0c */ /* 0x000fc8000bf65070 */
[----:B------:R-:W-:Y:S01]  /*1bb80*/  ISETP.NE.AND.EX P3, PT, RZ, UR11, PT, P3 ;  /* 0x0000000bff007c0c */ /* 0x000fe2000bf65330 */
[----:B------:R-:W-:Y:S01]  /*1bb90*/  IMAD.MOV.U32 R12, RZ, RZ, RZ ;  /* 0x000000ffff0c7224 */ /* 0x000fe200078e00ff */
[----:B--2---:R-:W-:Y:S01]  /*1bba0*/  SHF.R.S32.HI R5, RZ, 0x1f, R4 ;  /* 0x0000001fff057819 */ /* 0x004fe20000011404 */
[----:B------:R-:W-:-:S04]  /*1bbb0*/  IMAD.SHL.U32 R15, R4, 0x4, RZ ;  /* 0x00000004040f7824 */ /* 0x000fc800078e00ff */
[C---:B------:R-:W-:Y:S01]  /*1bbc0*/  @P0 LEA R2, P1, R4.reuse, UR4, 0x2 ;  /* 0x0000000404020c11 */ /* 0x040fe2000f8210ff */
[----:B0-----:R0:W-:Y:S01]  /*1bbd0*/  STL [R1+0x38], R4 ;  /* 0x0000380401007387 */ /* 0x0011e20000100800 */
        /* <DEDUP_REMOVED lines=39> */
[----:B------:R-:W-:Y:S01]  /*1be50*/  MOV R9, UR5 ;  /* 0x0000000500097c02 */ /* 0x000fe20008000f00 */
[----:B------:R-:W-:Y:S01]  /*1be60*/  IMAD.U32 R8, RZ, RZ, UR4 ;  /* 0x00000004ff087e24 */ /* 0x000fe2000f8e00ff */
[----:B0-----:R-:W-:Y:S06]  /*1be70*/  @P3 BRA `(.L_x_9028) ;  /* 0x0000000000143947 */ /* 0x001fec0003800000 */
[----:B------:R-:W-:Y:S05]  /*1be80*/  @!P1 BRA `(.L_x_9028) ;  /* 0x0000000000109947 */ /* 0x000fea0003800000 */
[----:B------:R-:W2:Y:S04]  /*1be90*/  LDG.E R12, desc[UR42][R2.64] ;  /* 0x0000002a020c7981 */ /* 0x000ea8000c1e1900 */
[----:B------:R-:W2:Y:S02]  /*1bea0*/  LDG.E R2, desc[UR42][R2.64+0x4] ;  /* 0x0000042a02027981 */ /* 0x000ea4000c1e1900 */
[----:B--2--5:R-:W-:-:S05]  /*1beb0*/  IMAD.IADD R13, R2, 0x1, -R12 ;  /* 0x00000001020d7824 */ /* 0x024fca00078e0a0c */
[----:B------:R0:W-:Y:S02]  /*1bec0*/  STL [R1+0x50], R13 ;  /* 0x0000500d01007387 */ /* 0x0001e40000100800 */
.L_x_9028:
        /* <DEDUP_REMOVED lines=18> */
.L_x_9029:
[----:B------:R-:W-:Y:S05]  /*1bff0*/  @!P2 BRA `(.L_x_9030) ;  /* 0x00000000000ca947 */ /* 0x000fea0003800000 */
[----:B------:R-:W2:Y:S04]  /*1c000*/  LDG.E R8, desc[UR42][R6.64] ;  /* 0x0000002a06087981 */ /* 0x000ea8000c1e1900 */
[----:B------:R-:W2:Y:S02]  /*1c010*/  LDG.E R6, desc[UR42][R6.64+0x4] ;  /* 0x0000042a06067981 */ /* 0x000ea4000c1e1900 */
[----:B--2---:R-:W-:-:S07]  /*1c020*/  IMAD.IADD R8, R6, 0x1, -R8 ;  /* 0x0000000106087824 */ /* 0x004fce00078e0a08 */
.L_x_9030:
[----:B-1----:R-:W2:Y:S01]  /*1c030*/  @P0 LDG.E R2, desc[UR42][R4.64] ;  /* 0x0000002a04020981 */ /* 0x002ea2000c1e1900 */
        /* <DEDUP_REMOVED lines=10> */
[----:B------:R-:W-:Y:S02]  /*1c0e0*/  SHF.R.U32.HI R17, RZ, 0x10, R17 ;  /* 0x00000010ff117819 */ /* 0x000fe40000011611 */
[----:B--2---:R-:W-:Y:S01]  /*1c0f0*/  @P0 IADD3 R9, -R2, R4, RZ ;  /* 0x0000000402090210 */ /* 0x004fe20007ffe1ff */
[----:B---3--:R-:W-:-:S04]  /*1c100*/  IMAD.SHL.U32 R2, R6, 0x80, RZ ;  /* 0x0000008006027824 */ /* 0x008fc800078e00ff */
[----:B------:R-:W-:-:S04]  /*1c110*/  VIADD R2, R2, 0x7f ;  /* 0x0000007f02027836 */ /* 0x000fc80000000000 */
[----:B-1----:R-:W-:-:S05]  /*1c120*/  @P1 IMAD.HI.U32 R0, R2, R3, RZ ;  /* 0x0000000302001227 */ /* 0x002fca00078e00ff */
[----:B----4-:R-:W-:Y:S01]  /*1c130*/  @P1 SHF.R.U32.HI R2, RZ, R5, R0 ;  /* 0x00000005ff021219 */ /* 0x010fe20000011600 */
[----:B------:R-:W-:-:S05]  /*1c140*/  IMAD.IADD R0, R7, 0x1, R9 ;  /* 0x0000000107007824 */ /* 0x000fca00078e0209 */
[C---:B------:R-:W-:Y:S02]  /*1c150*/  IADD3 R21, R0.reuse, 0x80, -R13 ;  /* 0x0000008000157810 */ /* 0x040fe40007ffe80d */
[----:B------:R-:W-:-:S03]  /*1c160*/  IADD3 R3, R0, 0x7f, RZ ;  /* 0x0000007f00037810 */ /* 0x000fc60007ffe0ff */
        /* <DEDUP_REMOVED lines=40> */
.L_x_9032:
[----:B------:R-:W-:Y:S05]  /*1c3f0*/  BSYNC B0 ;  /* 0x0000000000007941 */ /* 0x000fea0003800000 */
.L_x_9031:
[----:B------:R-:W-:Y:S01]  /*1c400*/  IMAD R2, R11, R0, RZ ;  /* 0x000000000b027224 */ /* 0x000fe200078e02ff */
[----:B------:R-:W-:Y:S01]  /*1c410*/  BSSY B0, `(.L_x_9033) ;  /* 0x000011e000007945 */ /* 0x000fe20003800000 */
[----:B------:R-:W-:-:S03]  /*1c420*/  PLOP3.LUT P5, PT, PT, PT, PT, 0x80, 0x0 ;  /* 0x000000000000781c */ /* 0x000fc60003faf070 */
[C---:B------:R-:W-:Y:S01]  /*1c430*/  VIADDMNMX R0, R2.reuse, R0, R6, PT ;  /* 0x0000000002007246 */ /* 0x040fe20003800106 */
[----:B------:R-:W-:-:S04]  /*1c440*/  IMAD R2, R2, 0x80, -R7 ;  /* 0x0000008002027824 */ /* 0x000fc800078e0a07 */
[----:B------:R-:W-:Y:S01]  /*1c450*/  IMAD R0, R0, 0x80, -R7 ;  /* 0x0000008000007824 */ /* 0x000fe200078e0a07 */
[----:B------:R-:W-:-:S04]  /*1c460*/  VIMNMX R2, RZ, R2, !PT ;  /* 0x00000002ff027248 */ /* 0x000fc80007fe0100 */
[----:B------:R-:W-:-:S04]  /*1c470*/  VIMNMX R9, R0, R9, PT ;  /* 0x0000000900097248 */ /* 0x000fc80003fe0100 */
[----:B------:R-:W-:-:S13]  /*1c480*/  ISETP.GT.AND P1, PT, R9, R2, PT ;  /* 0x000000020900720c */ /* 0x000fda0003f24270 */
[----:B------:R-:W-:Y:S01]  /*1c490*/  @P1 VIADD R0, R9, 0x7f ;  /* 0x0000007f09001836 */ /* 0x000fe20000000000 */
[----:B------:R-:W-:-:S04]  /*1c4a0*/  SHF.R.U32.HI R9, RZ, 0x7, R2 ;  /* 0x00000007ff097819 */ /* 0x000fc80000011602 */
[----:B------:R-:W-:Y:S02]  /*1c4b0*/  @P1 SHF.R.S32.HI R2, RZ, 0x1f, R0 ;  /* 0x0000001fff021819 */ /* 0x000fe40000011400 */
[----:B------:R-:W-:Y:S02]  /*1c4c0*/  MOV R6, R9 ;  /* 0x0000000900067202 */ /* 0x000fe40000000f00 */
[----:B------:R-:W-:-:S04]  /*1c4d0*/  @P1 LEA.HI R0, R2, R0, RZ, 0x7 ;  /* 0x0000000002001211 */ /* 0x000fc800078f38ff */
[----:B------:R-:W-:-:S04]  /*1c4e0*/  @P1 SHF.R.S32.HI R6, RZ, 0x7, R0 ;  /* 0x00000007ff061819 */ /* 0x000fc80000011400 */
        /* <DEDUP_REMOVED lines=9> */
.L_x_9273:
[----:B-1----:R-:W-:Y:S02]  /*1c580*/  ISETP.NE.AND P0, PT, R14, RZ, PT ;  /* 0x000000ff0e00720c */ /* 0x002fe40003f05270 */
[----:B------:R-:W-:-:S11]  /*1c590*/  PLOP3.LUT P1, PT, PT, PT, PT, 0x8, 0x0 ;  /* 0x000000000000781c */ /* 0x000fd60003f2e170 */
[----:B------:R-:W-:Y:S05]  /*1c5a0*/  @P0 BRA `(.L_x_9036) ;  /* 0x00000000000c0947 */ /* 0x000fea0003800000 */
[----:B------:R-:W-:-:S03]  /*1c5b0*/  UMOV UR4, 0xffffffff ;  /* 0xffffffff00047882 */ /* 0x000fc60000000000 */
[----:B------:R-:W-:Y:S05]  /*1c5c0*/  BRA.DIV UR4, `(.L_x_9037) ;  /* 0x0000008a04187947 */ /* 0x000fea000b800000 */
[----:B------:R-:W-:-:S13]  /*1c5d0*/  ELECT P1, URZ, PT ;  /* 0x00000000003f782f */ /* 0x000fda0003820000 */
.L_x_9036:
        /* <DEDUP_REMOVED lines=9> */
.L_x_9276:
[----:B------:R-:W-:Y:S05]  /*1c670*/  BSYNC B1 ;  /* 0x0000000000017941 */ /* 0x000fea0003800000 */
.L_x_9038:
        /* <DEDUP_REMOVED lines=12> */
.L_x_9277:
[----:B------:R-:W-:Y:S05]  /*1c740*/  BSYNC B2 ;  /* 0x0000000000027941 */ /* 0x000fea0003800000 */
.L_x_9042:
        /* <DEDUP_REMOVED lines=8> */
.L_x_9045:
[----:B------:R-:W-:Y:S05]  /*1c7d0*/  BSYNC B2 ;  /* 0x0000000000027941 */ /* 0x000fea0003800000 */
.L_x_9044:
        /* <DEDUP_REMOVED lines=11> */
[----:B------:R-:W-:Y:S01]  /*1c890*/  IMAD.SHL.U32 R11, R2, 0x4000, RZ ;  /* 0x00004000020b7824 */ /* 0x000fe200078e00ff */
[----:B------:R-:W-:Y:S01]  /*1c8a0*/  IADD3 R2, R5, 0x28890, RZ ;  /* 0x0002889005027810 */ /* 0x000fe20007ffe0ff */
[----:B------:R-:W-:-:S07]  /*1c8b0*/  VIADD R4, R7, 0x18400 ;  /* 0x0001840007047836 */ /* 0x000fce0000000000 */
.L_x_9046:
        /* <DEDUP_REMOVED lines=16> */
.L_x_9047:
        /* <DEDUP_REMOVED lines=13> */
.L_x_9278:
[----:B------:R-:W-:Y:S05]  /*1ca90*/  BSYNC B2 ;  /* 0x0000000000027941 */ /* 0x000fea0003800000 */
.L_x_9048:
        /* <DEDUP_REMOVED lines=10> */
.L_x_9051:
[----:B------:R-:W-:Y:S05]  /*1cb40*/  BSYNC B2 ;  /* 0x0000000000027941 */ /* 0x000fea0003800000 */
.L_x_9050:
        /* <DEDUP_REMOVED lines=9> */
.L_x_9052:
        /* <DEDUP_REMOVED lines=15> */
.L_x_9053:
        /* <DEDUP_REMOVED lines=10> */
.L_x_9041:
[----:B------:R-:W-:Y:S05]  /*1cd70*/  BSYNC B1 ;  /* 0x0000000000017941 */ /* 0x000fea0003800000 */
.L_x_9040:
[----:B------:R-:W0:Y:S04]  /*1cd80*/  LDL.LU R7, [R1+0x20] ;  /* 0x0000200001077983 */ /* 0x000e280000300800 */
[----:B------:R-:W2:Y:S01]  /*1cd90*/  LDL.LU R4, [R1+0x24] ;  /* 0x0000240001047983 */ /* 0x000ea20000300800 */
[----:B------:R-:W-:Y:S01]  /*1cda0*/  PLOP3.LUT P5, PT, PT, PT, PT, 0x8, 0x0 ;  /* 0x000000000000781c */ /* 0x000fe20003fae170 */
[----:B0-----:R-:W-:Y:S02]  /*1cdb0*/  VIADD R2, R7, 0x1 ;  /* 0x0000000107027836 */ /* 0x001fe40000000000 */
[----:B------:R-:W-:-:S03]  /*1cdc0*/  VIADD R7, R6, 0xfffffffe ;  /* 0xfffffffe06077836 */ /* 0x000fc60000000000 */
        /* <DEDUP_REMOVED lines=8> */
.L_x_9068:
        /* <DEDUP_REMOVED lines=13> */
.L_x_9279:
[----:B------:R-:W-:Y:S05]  /*1cf20*/  BSYNC B2 ;  /* 0x0000000000027941 */ /* 0x000fea0003800000 */
.L_x_9056:
        /* <DEDUP_REMOVED lines=8> */
.L_x_9059:
[----:B------:R-:W-:Y:S05]  /*1cfb0*/  BSYNC B2 ;  /* 0x0000000000027941 */ /* 0x000fea0003800000 */
.L_x_9058:
[----:B-1----:R-:W2:Y:S01]  /*1cfc0*/  LDL R2, [R1+0x20] ;  /* 0x0000200001027983 */ /* 0x002ea20000100800 */
[----:B------:R-:W-:Y:S01]  /*1cfd0*/  MOV R11, RZ ;  /* 0x000000ff000b7202 */ /* 0x000fe20000000f00 */
        /* <DEDUP_REMOVED lines=10> */
.L_x_9060:
        /* <DEDUP_REMOVED lines=16> */
.L_x_9061:
        /* <DEDUP_REMOVED lines=13> */
.L_x_9280:
[----:B------:R-:W-:Y:S05]  /*1d250*/  BSYNC B2 ;  /* 0x0000000000027941 */ /* 0x000fea0003800000 */
.L_x_9062:
        /* <DEDUP_REMOVED lines=10> */
.L_x_9065:
[----:B------:R-:W-:Y:S05]  /*1d300*/  BSYNC B2 ;  /* 0x0000000000027941 */ /* 0x000fea0003800000 */
.L_x_9064:
        /* <DEDUP_REMOVED lines=8> */
.L_x_9066:
        /* <DEDUP_REMOVED lines=15> */
.L_x_9067:
        /* <DEDUP_REMOVED lines=10> */
.L_x_9055:
[----:B------:R-:W-:Y:S05]  /*1d520*/  BSYNC B1 ;  /* 0x0000000000017941 */ /* 0x000fea0003800000 */
.L_x_9054:
        /* <DEDUP_REMOVED lines=12> */
.L_x_9034:
[----:B------:R-:W-:Y:S05]  /*1d5f0*/  BSYNC B0 ;  /* 0x0000000000007941 */ /* 0x000fea0003800000 */
.L_x_9033:
        /* <DEDUP_REMOVED lines=12> */
[----:B-1----:R-:W-:-:S04]  /*1d6c0*/  @P0 SHF.R.U32.HI R0, RZ, R3, R2 ;  /* 0x00000003ff000219 */ /* 0x002fc80000011602 */
[----:B------:R-:W-:-:S04]  /*1d6d0*/  IADD3 R0, R21, R0, RZ ;  /* 0x0000000015007210 */ /* 0x000fc80007ffe0ff */
[----:B------:R-:W-:-:S04]  /*1d6e0*/  SHF.R.S32.HI R2, RZ, 0x1f, R0 ;  /* 0x0000001fff027819 */ /* 0x000fc80000011400 */
[----:B------:R-:W-:-:S04]  /*1d6f0*/  LEA.HI R0, R2, R0, RZ, 0x7 ;  /* 0x0000000002007211 */ /* 0x000fc800078f38ff */
[----:B------:R-:W-:-:S04]  /*1d700*/  SHF.R.S32.HI R0, RZ, 0x7, R0 ;  /* 0x00000007ff007819 */ /* 0x000fc80000011400 */
        /* <DEDUP_REMOVED lines=15> */
[----:B------:R-:W-:-:S03]  /*1d800*/  IADD3 R4, R17, -0x1, R7 ;  /* 0xffffffff11047810 */ /* 0x000fc60007ffe007 */
        /* <DEDUP_REMOVED lines=15> */
[----:B------:R0:W-:Y:S02]  /*1d900*/  STL [R1+0x48], R2 ;  /* 0x0000480201007387 */ /* 0x0001e40000100800 */
.L_x_9070:
[----:B------:R-:W-:Y:S05]  /*1d910*/  BSYNC B0 ;  /* 0x0000000000007941 */ /* 0x000fea0003800000 */
.L_x_9069:
        /* <DEDUP_REMOVED lines=25> */
[----:B------:R4:W-:Y:S01]  /*1dab0*/  STL [R1], R0 ;  /* 0x0000000001007387 */ /* 0x0009e20000100800 */
[----:B------:R-:W-:Y:S05]  /*1dac0*/  BRA `(.L_x_9073) ;  /* 0x0000003800f47947 */ /* 0x000fea0003800000 */
.L_x_9072:
        /* <DEDUP_REMOVED lines=20> */
.L_x_9075:
[----:B------:R-:W-:Y:S05]  /*1dc10*/  BSYNC B6 ;  /* 0x0000000000067941 */ /* 0x000fea0003800000 */
.L_x_9074:
        /* <DEDUP_REMOVED lines=20> */
.L_x_9078:
        /* <DEDUP_REMOVED lines=15> */
.L_x_9077:
[----:B------:R-:W-:Y:S05]  /*1de50*/  BSYNC B6 ;  /* 0x0000000000067941 */ /* 0x000fea0003800000 */
.L_x_9076:
        /* <DEDUP_REMOVED lines=25> */
.L_x_9283:
        /* <DEDUP_REMOVED lines=11> */
.L_x_9286:
[----:B------:R-:W-:Y:S05]  /*1e0a0*/  @!P6 BRA `(.L_x_9080) ;  /* 0x000000040008e947 */ /* 0x000fea0003800000 */
[----:B------:R-:W-:-:S04]  /*1e0b0*/  ISETP.NE.U32.AND P0, PT, R2, RZ, PT ;  /* 0x000000ff0200720c */ /* 0x000fc80003f05070 */
[----:B------:R-:W-:-:S13]  /*1e0c0*/  ISETP.NE.AND.EX P0, PT, R3, RZ, PT, P0 ;  /* 0x000000ff0300720c */ /* 0x000fda0003f05300 */
[----:B------:R-:W-:Y:S05]  /*1e0d0*/  @!P0 BRA `(.L_x_9082) ;  /* 0x0000000000508947 */ /* 0x000fea0003800000 */
[----:B------:R-:W1:Y:S01]  /*1e0e0*/  LDC R6, c[0x0][0x43c] ;  /* 0x00010f00ff067b82 */ /* 0x000e620000000800 */
[----:B------:R-:W-:Y:S01]  /*1e0f0*/  MOV R9, R0 ;  /* 0x0000000000097202 */ /* 0x000fe20000000f00 */
[----:B------:R-:W-:-:S04]  /*1e100*/  ULDC.64 UR4, c[0x0][0x428] ;  /* 0x00010a0000047ab9 */ /* 0x000fc80000000a00 */
        /* <DEDUP_REMOVED lines=17> */
.L_x_9082:
[----:B-1----:R-:W2:Y:S01]  /*1e220*/  LDL R2, [R1+0x18] ;  /* 0x0000180001027983 */ /* 0x002ea20000100800 */
[----:B0-----:R-:W-:Y:S02]  /*1e230*/  LEA R0, R19, R18, 0x3 ;  /* 0x0000001213007211 */ /* 0x001fe400078e18ff */
[----:B--2---:R-:W-:-:S04]  /*1e240*/  SHF.L.U32 R2, R2, 0x1f, RZ ;  /* 0x0000001f02027819 */ /* 0x004fc800000006ff */
[----:B------:R-:W0:Y:S02]  /*1e250*/  SYNCS.PHASECHK.TRANS64.TRYWAIT P0, [R0+URZ+0x28840], R2 ;  /* 0x02884002000075a7 */ /* 0x000e24000800017f */
[----:B0-----:R-:W-:Y:S05]  /*1e260*/  @!P0 BRA `(.L_x_9083) ;  /* 0x0000006c00cc8947 */ /* 0x001fea0003800000 */
.L_x_9287:
        /* <DEDUP_REMOVED lines=10> */
.L_x_9084:
        /* <DEDUP_REMOVED lines=19> */
[----:B--2---:R-:W-:Y:S02]  /*1e440*/  R2UR UR11, R4 ;  /* 0x00000000040b72ca */ /* 0x004fe400000e0000 */
[----:B---3--:R-:W-:-:S13]  /*1e450*/  R2UR UR5, R2 ;  /* 0x00000000020572ca */ /* 0x008fda00000e0000 */
[----:B------:R-:W-:Y:S02]  /*1e460*/  ULEA UR11, UR11, UR5, 0x7 ;  /* 0x000000050b0b7291 */ /* 0x000fe4000f8e383f */
[----:B------:R-:W-:-:S09]  /*1e470*/  UIADD3.X UR5, URZ, UR39, URZ, UP0, !UPT ;  /* 0x000000273f057290 */ /* 0x000fd200087fe43f */
[----:B------:R0:W-:Y:S02]  /*1e480*/  UTMALDG.4D [UR8], [UR4], desc[UR6] ;  /* 0x00000608040075b4 */ /* 0x0001e40008019000 */
[----:B0-----:R-:W-:Y:S01]  /*1e490*/  UMOV UR8, UR14 ;  /* 0x0000000e00087c82 */ /* 0x001fe20008000000 */
[----:B------:R-:W-:Y:S02]  /*1e4a0*/  UMOV UR10, UR15 ;  /* 0x0000000f000a7c82 */ /* 0x000fe40008000000 */
[----:B------:R1:W-:Y:S02]  /*1e4b0*/  UTMALDG.4D [UR8], [UR4], desc[UR6] ;  /* 0x00000608040075b4 */ /* 0x0003e40008019000 */
[----:B-1----:R-:W-:Y:S01]  /*1e4c0*/  NOP ;  /* 0x0000000000007918 */ /* 0x002fe20000000000 */
.L_x_9080:
        /* <DEDUP_REMOVED lines=40> */
.L_x_9086:
[----:B------:R-:W-:Y:S05]  /*1e750*/  BSYNC B6 ;  /* 0x0000000000067941 */ /* 0x000fea0003800000 */
.L_x_9085:
[----:B0-----:R-:W2:Y:S01]  /*1e760*/  LDL.LU R0, [R1+0x4c] ;  /* 0x00004c0001007983 */ /* 0x001ea20000300800 */
[----:B------:R-:W-:Y:S01]  /*1e770*/  ULDC.64 UR4, c[0x0][0x2d8] ;  /* 0x0000b60000047ab9 */ /* 0x000fe20000000a00 */
[----:B------:R-:W0:Y:S02]  /*1e780*/  LDC R7, c[0x0][0x448] ;  /* 0x00011200ff077b82 */ /* 0x000e240000000800 */
[----:B------:R-:W3:Y:S04]  /*1e790*/  LDL.LU R4, [R1+0x3c] ;  /* 0x00003c0001047983 */ /* 0x000ee80000300800 */
[----:B------:R-:W3:Y:S04]  /*1e7a0*/  LDL.LU.64 R2, [R1+0x58] ;  /* 0x0000580001027983 */ /* 0x000ee80000300a00 */
[----:B------:R-:W4:Y:S04]  /*1e7b0*/  LDL.LU R5, [R1+0x38] ;  /* 0x0000380001057983 */ /* 0x000f280000300800 */
[----:B------:R-:W4:Y:S01]  /*1e7c0*/  LDL R10, [R1+0x4] ;  /* 0x00000400010a7983 */ /* 0x000f220000100800 */
[----:B------:R-:W1:Y:S01]  /*1e7d0*/  S2R R8, SR_TID.X ;  /* 0x0000000000087919 */ /* 0x000e620000002100 */
[----:B------:R-:W1:Y:S01]  /*1e7e0*/  S2R R9, SR_TID.X ;  /* 0x0000000000097919 */ /* 0x000e620000002100 */
[----:B0-----:R-:W-:-:S13]  /*1e7f0*/  ISETP.NE.AND P0, PT, R7, 0x1, PT ;  /* 0x000000010700780c */ /* 0x001fda0003f05270 */
[----:B------:R-:W0:Y:S01]  /*1e800*/  @P0 LDC R6, c[0x0][0x450] ;  /* 0x00011400ff060b82 */ /* 0x000e220000000800 */
[----:B-1----:R-:W-:Y:S02]  /*1e810*/  IMAD.SHL.U32 R8, R8, 0x8, RZ ;  /* 0x0000000808087824 */ /* 0x002fe400078e00ff */
[----:B------:R-:W-:-:S03]  /*1e820*/  IMAD.SHL.U32 R9, R9, 0x8, RZ ;  /* 0x0000000809097824 */ /* 0x000fc600078e00ff */
[----:B------:R-:W-:-:S04]  /*1e830*/  LOP3.LUT R8, R8, 0x38, RZ, 0xc0, !PT ;  /* 0x0000003808087812 */ /* 0x000fc800078ec0ff */
        /* <DEDUP_REMOVED lines=47> */
[----:B------:R-:W-:-:S05]  /*1eb30*/  SHF.R.U32.HI R11, RZ, 0x3, R11 ;  /* 0x00000003ff0b7819 */ /* 0x000fca000001160b */
[----:B------:R-:W-:-:S04]  /*1eb40*/  IMAD R0, R10, 0x80, R11 ;  /* 0x000000800a007824 */ /* 0x000fc800078e020b */
[----:B------:R-:W-:Y:S02]  /*1eb50*/  VIADD R5, R0, 0x10 ;  /* 0x0000001000057836 */ /* 0x000fe40000000000 */
[----:B--2---:R-:W-:Y:S02]  /*1eb60*/  IMAD R2, R6, R7, RZ ;  /* 0x0000000706027224 */ /* 0x004fe400078e02ff */
[----:B------:R-:W1:Y:S04]  /*1eb70*/  SHFL.IDX PT, R7, R4, RZ, 0x181f ;  /* 0x00181fff04077589 */ /* 0x000e6800000e0000 */
[----:B------:R-:W2:Y:S01]  /*1eb80*/  SHFL.IDX PT, R6, R3, RZ, 0x181f ;  /* 0x00181fff03067589 */ /* 0x000ea200000e0000 */
        /* <DEDUP_REMOVED lines=14> */
[----:B------:R-:W-:Y:S02]  /*1ec70*/  @!P2 IMAD.MOV.U32 R7, RZ, RZ, R6 ;  /* 0x000000ffff07a224 */ /* 0x000fe400078e0006 */
[----:B------:R-:W-:Y:S01]  /*1ec80*/  @!P2 IMAD.MOV.U32 R6, RZ, RZ, R5 ;  /* 0x000000ffff06a224 */ /* 0x000fe200078e0005 */
[----:B------:R-:W-:-:S04]  /*1ec90*/  IADD3 R5, R0, 0x20, RZ ;  /* 0x0000002000057810 */ /* 0x000fc80007ffe0ff */
[----:B------:R-:W-:Y:S04]  /*1eca0*/  @!P2 LDGSTS.E.BYPASS.LTC128B.128 [R8+0x10c00], desc[UR42][R6.64], !P0 ;  /* 0x10c000000608afae */ /* 0x000fe8000c101d6a */
[----:B------:R1:W-:Y:S01]  /*1ecb0*/  @!P2 LDGSTS.E.BYPASS.LTC128B.128 [R8+0x14c00], desc[UR42][R6.64+0x80], !P1 ;  /* 0x14c000800608afae */ /* 0x0003e2000c901d6a */
[----:B------:R-:W-:-:S03]  /*1ecc0*/  ISETP.GE.AND P2, PT, R5, R2, PT ;  /* 0x000000020500720c */ /* 0x000fc60003f46270 */
[----:B------:R-:W2:Y:S04]  /*1ecd0*/  SHFL.IDX PT, R5, R4, 0x2, 0x181f ;  /* 0x00581f0004057f89 */ /* 0x000ea800000e0000 */
[----:B-1----:R-:W1:Y:S06]  /*1ece0*/  SHFL.IDX PT, R6, R3, 0x2, 0x181f ;  /* 0x00581f0003067f89 */ /* 0x002e6c00000e0000 */
[----:B--2---:R-:W-:-:S05]  /*1ecf0*/  @!P2 LEA R5, P3, R9, R5, 0x1 ;  /* 0x000000050905a211 */ /* 0x004fca00078608ff */
[----:B-1----:R-:W-:-:S04]  /*1ed00*/  @!P2 IMAD.X R6, RZ, RZ, R6, P3 ;  /* 0x000000ffff06a224 */ /* 0x002fc800018e0606 */
[----:B------:R-:W-:Y:S02]  /*1ed10*/  @!P2 IMAD.MOV.U32 R7, RZ, RZ, R6 ;  /* 0x000000ffff07a224 */ /* 0x000fe400078e0006 */
[----:B------:R-:W-:Y:S02]  /*1ed20*/  @!P2 IMAD.MOV.U32 R6, RZ, RZ, R5 ;  /* 0x000000ffff06a224 */ /* 0x000fe400078e0005 */
[----:B------:R-:W-:-:S03]  /*1ed30*/  VIADD R5, R0, 0x30 ;  /* 0x0000003000057836 */ /* 0x000fc60000000000 */
[----:B------:R-:W-:Y:S04]  /*1ed40*/  @!P2 LDGSTS.E.BYPASS.LTC128B.128 [R8+0x11400], desc[UR42][R6.64], !P0 ;  /* 0x114000000608afae */ /* 0x000fe8000c101d6a */
[----:B------:R1:W-:Y:S01]  /*1ed50*/  @!P2 LDGSTS.E.BYPASS.LTC128B.128 [R8+0x15400], desc[UR42][R6.64+0x80], !P1 ;  /* 0x154000800608afae */ /* 0x0003e2000c901d6a */
[----:B------:R-:W-:-:S03]  /*1ed60*/  ISETP.GE.AND P2, PT, R5, R2, PT ;  /* 0x000000020500720c */ /* 0x000fc60003f46270 */
[----:B------:R-:W2:Y:S04]  /*1ed70*/  SHFL.IDX PT, R5, R4, 0x3, 0x181f ;  /* 0x00781f0004057f89 */ /* 0x000ea800000e0000 */
[----:B-1----:R-:W1:Y:S06]  /*1ed80*/  SHFL.IDX PT, R6, R3, 0x3, 0x181f ;  /* 0x00781f0003067f89 */ /* 0x002e6c00000e0000 */
[----:B--2---:R-:W-:-:S04]  /*1ed90*/  @!P2 LEA R5, P3, R9, R5, 0x1 ;  /* 0x000000050905a211 */ /* 0x004fc800078608ff */
[----:B-1----:R-:W-:-:S05]  /*1eda0*/  @!P2 IADD3.X R6, RZ, R6, RZ, P3, !PT ;  /* 0x00000006ff06a210 */ /* 0x002fca0001ffe4ff */
        /* <DEDUP_REMOVED lines=8> */
[----:B--2---:R-:W-:-:S05]  /*1ee30*/  @!P2 LEA R5, P3, R9, R5, 0x1 ;  /* 0x000000050905a211 */ /* 0x004fca00078608ff */
[----:B-1----:R-:W-:-:S05]  /*1ee40*/  @!P2 IMAD.X R6, RZ, RZ, R6, P3 ;  /* 0x000000ffff06a224 */ /* 0x002fca00018e0606 */
[----:B------:R-:W-:Y:S01]  /*1ee50*/  @!P2 MOV R7, R6 ;  /* 0x000000060007a202 */ /* 0x000fe20000000f00 */
        /* <DEDUP_REMOVED lines=21> */
[----:B------:R1:W2:Y:S04]  /*1efb0*/  SHFL.IDX PT, R5, R3, 0x7, 0x181f ;  /* 0x00f81f0003057f89 */ /* 0x0002a800000e0000 */
[----:B------:R1:W-:Y:S04]  /*1efc0*/  @!P2 LDGSTS.E.BYPASS.LTC128B.128 [R8+0x13400], desc[UR42][R6.64], !P0 ;  /* 0x134000000608afae */ /* 0x0003e8000c101d6a */
[----:B------:R1:W-:Y:S04]  /*1efd0*/  @!P2 LDGSTS.E.BYPASS.LTC128B.128 [R8+0x17400], desc[UR42][R6.64+0x80], !P1 ;  /* 0x174000800608afae */ /* 0x0003e8000c901d6a */
[----:B------:R1:W3:Y:S02]  /*1efe0*/  SHFL.IDX PT, R3, R4, 0x7, 0x181f ;  /* 0x00f81f0004037f89 */ /* 0x0002e400000e0000 */
.L_x_9304:
[----:B------:R-:W-:Y:S01]  /*1eff0*/  IADD3 R0, R0, 0x70, RZ ;  /* 0x0000007000007810 */ /* 0x000fe20007ffe0ff */
[----:B------:R-:W-:Y:S03]  /*1f000*/  BSSY B0, `(.L_x_9088) ;  /* 0x000000a000007945 */ /* 0x000fe60003800000 */
[----:B------:R-:W-:-:S13]  /*1f010*/  ISETP.GE.AND P2, PT, R0, R2, PT ;  /* 0x000000020000720c */ /* 0x000fda0003f46270 */
[----:B------:R-:W-:Y:S05]  /*1f020*/  @P2 BRA `(.L_x_9089) ;  /* 0x00000000001c2947 */ /* 0x000fea0003800000 */
[----:B---3--:R-:W-:-:S05]  /*1f030*/  LEA R2, P2, R9, R3, 0x1 ;  /* 0x0000000309027211 */ /* 0x008fca00078408ff */
[----:B-12---:R-:W-:-:S05]  /*1f040*/  IMAD.X R3, RZ, RZ, R5, P2 ;  /* 0x000000ffff037224 */ /* 0x006fca00010e0605 */
[----:B------:R-:W-:Y:S01]  /*1f050*/  @!PT LDS RZ, [RZ] ;  /* 0x00000000fffff984 */ /* 0x000fe20000000800 */
[----:B------:R-:W-:Y:S01]  /*1f060*/  @!PT LDS RZ, [RZ] ;  /* 0x00000000fffff984 */ /* 0x000fe20000000800 */
[----:B------:R-:W-:Y:S01]  /*1f070*/  @!PT LDS RZ, [RZ] ;  /* 0x00000000fffff984 */ /* 0x000fe20000000800 */
[----:B------:R4:W-:Y:S04]  /*1f080*/  LDGSTS.E.BYPASS.LTC128B.128 [R8+0x13c00], desc[UR42][R2.64], !P0 ;  /* 0x13c0000002087fae */ /* 0x0009e8000c101d6a */
[----:B------:R4:W-:Y:S02]  /*1f090*/  LDGSTS.E.BYPASS.LTC128B.128 [R8+0x17c00], desc[UR42][R2.64+0x80], !P1 ;  /* 0x17c0008002087fae */ /* 0x0009e4000c901d6a */
.L_x_9089:
[----:B------:R-:W-:Y:S05]  /*1f0a0*/  BSYNC B0 ;  /* 0x0000000000007941 */ /* 0x000fea0003800000 */
.L_x_9088:
[----:B------:R-:W-:Y:S01]  /*1f0b0*/  NOP ;  /* 0x0000000000007918 */ /* 0x000fe20000000000 */
[----:B------:R-:W-:-:S13]  /*1f0c0*/  PLOP3.LUT P0, PT, PT, PT, PT, 0x80, 0x0 ;  /* 0x000000000000781c */ /* 0x000fda0003f0f070 */
.L_x_9090:
        /* <DEDUP_REMOVED lines=18> */
.L_x_9305:
[----:B------:R-:W-:Y:S05]  /*1f1f0*/  BSYNC B0 ;  /* 0x0000000000007941 */ /* 0x000fea0003800000 */
.L_x_9091:
        /* <DEDUP_REMOVED lines=8> */
[----:B------:R-:W4:Y:S01]  /*1f280*/  LDL.LU R4, [R1+0x40] ;  /* 0x0000400001047983 */ /* 0x000f220000300800 */
[----:B------:R-:W-:Y:S01]  /*1f290*/  BSSY B2, `(.L_x_9095) ;  /* 0x00000a8000027945 */ /* 0x000fe20003800000 */
[----:B---3--:R-:W-:-:S05]  /*1f2a0*/  IADD3 R2, R2, 0x1, RZ ;  /* 0x0000000102027810 */ /* 0x008fca0007ffe0ff */
[----:B--2---:R-:W-:-:S05]  /*1f2b0*/  IMAD R2, R2, R5, RZ ;  /* 0x0000000502027224 */ /* 0x004fca00078e02ff */
        /* <DEDUP_REMOVED lines=42> */
.L_x_9099:
[----:B------:R-:W-:Y:S01]  /*1f560*/  IMAD R3, R7, 0x8, R18 ;  /* 0x0000000807037824 */ /* 0x000fe200078e0212 */
[----:B------:R-:W-:Y:S01]  /*1f570*/  SHF.L.U32 R2, R10, 0x1f, RZ ;  /* 0x0000001f0a027819 */ /* 0x000fe200000006ff */
[----:B------:R-:W-:Y:S03]  /*1f580*/  BSSY B3, `(.L_x_9100) ;  /* 0x0000003000037945 */ /* 0x000fe60003800000 */
[----:B------:R-:W2:Y:S02]  /*1f590*/  SYNCS.PHASECHK.TRANS64.TRYWAIT P0, [R3+URZ+0x28840], R2 ;  /* 0x02884002030075a7 */ /* 0x000ea4000800017f */
[----:B--2---:R-:W-:Y:S05]  /*1f5a0*/  @!P0 BRA `(.L_x_9101) ;  /* 0x0000006400dc8947 */ /* 0x004fea0003800000 */
.L_x_9306:
[----:B------:R-:W-:Y:S05]  /*1f5b0*/  BSYNC B3 ;  /* 0x0000000000037941 */ /* 0x000fea0003800000 */
.L_x_9100:
        /* <DEDUP_REMOVED lines=11> */
.L_x_9103:
[----:B------:R-:W-:Y:S05]  /*1f670*/  BSYNC B3 ;  /* 0x0000000000037941 */ /* 0x000fea0003800000 */
.L_x_9102:
        /* <DEDUP_REMOVED lines=12> */
.L_x_9104:
        /* <DEDUP_REMOVED lines=16> */
.L_x_9105:
        /* <DEDUP_REMOVED lines=16> */
.L_x_9307:
[----:B------:R-:W-:Y:S05]  /*1f940*/  BSYNC B3 ;  /* 0x0000000000037941 */ /* 0x000fea0003800000 */
.L_x_9106:
        /* <DEDUP_REMOVED lines=10> */
.L_x_9108:
[----:B------:R-:W2:Y:S01]  /*1f9f0*/  LDL R3, [R1+0x10] ;  /* 0x0000100001037983 */ /* 0x000ea20000100800 */
[----:B------:R-:W-:Y:S01]  /*1fa00*/  BSSY B3, `(.L_x_9109) ;  /* 0x0000004000037945 */ /* 0x000fe20003800000 */
[----:B--2---:R-:W-:-:S13]  /*1fa10*/  LOP3.LUT P0, RZ, R3, 0x8, RZ, 0xc0, !PT ;  /* 0x0000000803ff7812 */ /* 0x004fda000780c0ff */
[----:B------:R-:W-:Y:S05]  /*1fa20*/  @P0 BRA `(.L_x_9110) ;  /* 0x0000000000040947 */ /* 0x000fea0003800000 */
[----:B------:R-:W-:Y:S01]  /*1fa30*/  BPT.TRAP 0x1 ;  /* 0x000000040000795c */ /* 0x000fe20000300000 */
.L_x_9110:
[----:B------:R-:W-:Y:S05]  /*1fa40*/  BSYNC B3 ;  /* 0x0000000000037941 */ /* 0x000fea0003800000 */
.L_x_9109:
        /* <DEDUP_REMOVED lines=10> */
[----:B--2---:R-:W-:Y:S01]  /*1faf0*/  LEA R3, R3, R5, 0x7 ;  /* 0x0000000503037211 */ /* 0x004fe200078e38ff */
[----:B------:R-:W-:-:S09]  /*1fb00*/  VIADD R5, R8, 0x400 ;  /* 0x0000040008057836 */ /* 0x000fd20000000000 */
.L_x_9111:
        /* <DEDUP_REMOVED lines=15> */
.L_x_9112:
        /* <DEDUP_REMOVED lines=12> */
.L_x_9098:
[----:B------:R-:W-:Y:S05]  /*1fcc0*/  BSYNC B1 ;  /* 0x0000000000017941 */ /* 0x000fea0003800000 */
.L_x_9097:
[----:B-1----:R-:W2:Y:S01]  /*1fcd0*/  LDL.LU R0, [R1+0x44] ;  /* 0x0000440001007983 */ /* 0x002ea20000300800 */
[----:B------:R-:W-:-:S03]  /*1fce0*/  IMAD.MOV.U32 R19, RZ, RZ, R7 ;  /* 0x000000ffff137224 */ /* 0x000fc600078e0007 */
[----:B------:R1:W-:Y:S02]  /*1fcf0*/  STL [R1+0x18], R10 ;  /* 0x0000180a01007387 */ /* 0x0003e40000100800 */
[----:B-12---:R-:W-:-:S07]  /*1fd00*/  IADD3 R0, R0, -0x3, RZ ;  /* 0xfffffffd00007810 */ /* 0x006fce0007ffe0ff */
.L_x_9096:
[----:B------:R-:W-:Y:S05]  /*1fd10*/  BSYNC B2 ;  /* 0x0000000000027941 */ /* 0x000fea0003800000 */
.L_x_9095:
[----:B------:R-:W-:Y:S01]  /*1fd20*/  VIADD R9, R9, 0xfffffffe ;  /* 0xfffffffe09097836 */ /* 0x000fe20000000000 */
[----:B------:R-:W-:-:S04]  /*1fd30*/  LOP3.LUT R6, RZ, R6, RZ, 0x33, !PT ;  /* 0x00000006ff067212 */ /* 0x000fc800078e33ff */
[----:B------:R-:W-:-:S13]  /*1fd40*/  ISETP.NE.AND P0, PT, R9, R6, PT ;  /* 0x000000060900720c */ /* 0x000fda0003f05270 */
[----:B------:R-:W-:Y:S05]  /*1fd50*/  @!P0 BRA `(.L_x_9094) ;  /* 0x0000001000e08947 */ /* 0x000fea0003800000 */
[----:B------:R-:W-:-:S07]  /*1fd60*/  IMAD.MOV.U32 R8, RZ, RZ, R17 ;  /* 0x000000ffff087224 */ /* 0x000fce00078e0011 */
.L_x_9145:
[----:B--2---:R-:W2:Y:S04]  /*1fd70*/  LDL R3, [R1+0x10] ;  /* 0x0000100001037983 */ /* 0x004ea80000100800 */
        /* <DEDUP_REMOVED lines=34> */
.L_x_9115:
[----:B------:R-:W-:Y:S01]  /*1ffa0*/  IMAD R3, R4, 0x8, R18 ;  /* 0x0000000804037824 */ /* 0x000fe200078e0212 */
[----:B------:R-:W-:Y:S01]  /*1ffb0*/  SHF.L.U32 R2, R5, 0x1f, RZ ;  /* 0x0000001f05027819 */ /* 0x000fe200000006ff */
[----:B------:R-:W-:Y:S03]  /*1ffc0*/  BSSY B2, `(.L_x_9116) ;  /* 0x0000003000027945 */ /* 0x000fe60003800000 */
[----:B------:R-:W2:Y:S02]  /*1ffd0*/  SYNCS.PHASECHK.TRANS64.TRYWAIT P0, [R3+URZ+0x28840], R2 ;  /* 0x02884002030075a7 */ /* 0x000ea4000800017f */
[----:B--2---:R-:W-:Y:S05]  /*1ffe0*/  @!P0 BRA `(.L_x_9117) ;  /* 0x0000005c00748947 */ /* 0x004fea0003800000 */
.L_x_9308:
[----:B------:R-:W-:Y:S05]  /*1fff0*/  BSYNC B2 ;  /* 0x0000000000027941 */ /* 0x000fea0003800000 */
.L_x_9116:
[----:B------:R-:W3:Y:S01]  /*20000*/  S2R R7, SR_TID.X ;  /* 0x0000000000077919 */ /* 0x000ee20000002100 */
[----:B------:R-:W-:Y:S01]  /*20010*/  BSSY B2, `(.L_x_9118) ;  /* 0x000000a000027945 */ /* 0x000fe20003800000 */
[----:B---3--:R-:W-:-:S04]  /*20020*/  LOP3.LUT R7, R7, 0x7f, RZ, 0xc0, !PT ;  /* 0x0000007f07077812 */ /* 0x008fc800078ec0ff */
[----:B------:R-:W-:-:S13]  /*20030*/  ISETP.NE.AND P0, PT, R7, RZ, PT ;  /* 0x000000ff0700720c */ /* 0x000fda0003f05270 */
[----:B------:R-:W-:Y:S05]  /*20040*/  @P0 BRA `(.L_x_9119) ;  /* 0x0000000000180947 */ /* 0x000fea0003800000 */
[----:B------:R-:W3:Y:S01]  /*20050*/  LDL R7, [R1+0x10] ;  /* 0x0000100001077983 */ /* 0x000ee20000100800 */
[----:B--2---:R-:W-:-:S04]  /*20060*/  MOV R2, 0x8000 ;  /* 0x0000800000027802 */ /* 0x004fc80000000f00 */
[----:B------:R4:W-:Y:S01]  /*20070*/  SYNCS.ARRIVE.TRANS64 RZ, [R3+URZ+0x28830], R2 ;  /* 0x0288300203ff79a7 */ /* 0x0009e2000800003f */
[----:B---3--:R-:W-:-:S13]  /*20080*/  LOP3.LUT P1, RZ, R7, 0x1, RZ, 0xc0, !PT ;  /* 0x0000000107ff7812 */ /* 0x008fda000782c0ff */
[----:B----4-:R-:W-:Y:S05]  /*20090*/  @!P1 BRA `(.L_x_9119) ;  /* 0x0000000000049947 */ /* 0x010fea0003800000 */
[----:B------:R-:W-:Y:S01]  /*200a0*/  BPT.TRAP 0x1 ;  /* 0x000000040000795c */ /* 0x000fe20000300000 */
.L_x_9119:
[----:B------:R-:W-:Y:S05]  /*200b0*/  BSYNC B2 ;  /* 0x0000000000027941 */ /* 0x000fea0003800000 */
.L_x_9118:
        /* <DEDUP_REMOVED lines=12> */
.L_x_9120:
        /* <DEDUP_REMOVED lines=16> */
.L_x_9121:
        /* <DEDUP_REMOVED lines=16> */
.L_x_9309:
[----:B------:R-:W-:Y:S05]  /*20380*/  BSYNC B2 ;  /* 0x0000000000027941 */ /* 0x000fea0003800000 */
.L_x_9122:
        /* <DEDUP_REMOVED lines=10> */
.L_x_9124:
[----:B------:R-:W2:Y:S01]  /*20430*/  LDL R3, [R1+0x10] ;  /* 0x0000100001037983 */ /* 0x000ea20000100800 */
[----:B------:R-:W-:Y:S01]  /*20440*/  BSSY B2, `(.L_x_9125) ;  /* 0x0000004000027945 */ /* 0x000fe20003800000 */
[----:B--2---:R-:W-:-:S13]  /*20450*/  LOP3.LUT P0, RZ, R3, 0x8, RZ, 0xc0, !PT ;  /* 0x0000000803ff7812 */ /* 0x004fda000780c0ff */
[----:B------:R-:W-:Y:S05]  /*20460*/  @P0 BRA `(.L_x_9126) ;  /* 0x0000000000040947 */ /* 0x000fea0003800000 */
[----:B------:R-:W-:Y:S01]  /*20470*/  BPT.TRAP 0x1 ;  /* 0x000000040000795c */ /* 0x000fe20000300000 */
.L_x_9126:
[----:B------:R-:W-:Y:S05]  /*20480*/  BSYNC B2 ;  /* 0x0000000000027941 */ /* 0x000fea0003800000 */
.L_x_9125:
[----:B------:R-:W2:Y:S04]  /*20490*/  LDL R7, [R1+0x1c] ;  /* 0x00001c0001077983 */ /* 0x000ea80000100800 */
        /* <DEDUP_REMOVED lines=11> */
.L_x_9127:
        /* <DEDUP_REMOVED lines=15> */
.L_x_9128:
        /* <DEDUP_REMOVED lines=12> */
.L_x_9114:
[----:B------:R-:W-:Y:S05]  /*20700*/  BSYNC B1 ;  /* 0x0000000000017941 */ /* 0x000fea0003800000 */
.L_x_9113:
[----:B------:R-:W2:Y:S01]  /*20710*/  LDL R2, [R1+0x10] ;  /* 0x0000100001027983 */ /* 0x000ea20000100800 */
        /* <DEDUP_REMOVED lines=19> */
[----:B---3--:R-:W-:-:S13]  /*20850*/  ISETP.NE.AND P0, PT, R8, 0x1, PT ;  /* 0x000000010800780c */ /* 0x008fda0003f05270 */
[----:B------:R-:W3:Y:S02]  /*20860*/  @P0 LDC.64 R2, c[0x0][0x440] ;  /* 0x00011000ff020b82 */ /* 0x000ee40000000a00 */
[----:B---3--:R-:W-:-:S04]  /*20870*/  @P0 IMAD.HI.U32 R7, R6, R2, RZ ;  /* 0x0000000206070227 */ /* 0x008fc800078e00ff */
[----:B------:R-:W-:Y:S01]  /*20880*/  IMAD.MOV.U32 R2, RZ, RZ, R6 ;  /* 0x000000ffff027224 */ /* 0x000fe200078e0006 */
[----:B------:R-:W-:-:S04]  /*20890*/  @P0 SHF.R.U32.HI R2, RZ, R3, R7 ;  /* 0x00000003ff020219 */ /* 0x000fc80000011607 */
[----:B------:R-:W-:Y:S02]  /*208a0*/  IADD3 R7, -R2, RZ, RZ ;  /* 0x000000ff02077210 */ /* 0x000fe40007ffe1ff */
[----:B------:R-:W-:-:S03]  /*208b0*/  SHF.R.S32.HI R3, RZ, 0x1f, R2 ;  /* 0x0000001fff037819 */ /* 0x000fc60000011402 */
        /* <DEDUP_REMOVED lines=8> */
.L_x_9131:
[----:B------:R-:W-:Y:S01]  /*20940*/  IMAD R2, R19, 0x8, R18 ;  /* 0x0000000813027824 */ /* 0x000fe200078e0212 */
[----:B------:R-:W-:Y:S01]  /*20950*/  SHF.L.U32 R3, R10, 0x1f, RZ ;  /* 0x0000001f0a037819 */ /* 0x000fe200000006ff */
[----:B------:R-:W-:Y:S03]  /*20960*/  BSSY B2, `(.L_x_9132) ;  /* 0x0000003000027945 */ /* 0x000fe60003800000 */
[----:B------:R-:W3:Y:S02]  /*20970*/  SYNCS.PHASECHK.TRANS64.TRYWAIT P0, [R2+URZ+0x28840], R3 ;  /* 0x02884003020075a7 */ /* 0x000ee4000800017f */
[----:B---3--:R-:W-:Y:S05]  /*20980*/  @!P0 BRA `(.L_x_9133) ;  /* 0x0000005400348947 */ /* 0x008fea0003800000 */
.L_x_9310:
[----:B------:R-:W-:Y:S05]  /*20990*/  BSYNC B2 ;  /* 0x0000000000027941 */ /* 0x000fea0003800000 */
.L_x_9132:
[----:B--2---:R-:W2:Y:S01]  /*209a0*/  S2R R9, SR_TID.X ;  /* 0x0000000000097919 */ /* 0x004ea20000002100 */
[----:B------:R-:W-:Y:S01]  /*209b0*/  BSSY B2, `(.L_x_9134) ;  /* 0x000000a000027945 */ /* 0x000fe20003800000 */
[----:B--2---:R-:W-:-:S04]  /*209c0*/  LOP3.LUT R9, R9, 0x7f, RZ, 0xc0, !PT ;  /* 0x0000007f09097812 */ /* 0x004fc800078ec0ff */
[----:B------:R-:W-:-:S13]  /*209d0*/  ISETP.NE.AND P0, PT, R9, RZ, PT ;  /* 0x000000ff0900720c */ /* 0x000fda0003f05270 */
[----:B------:R-:W-:Y:S05]  /*209e0*/  @P0 BRA `(.L_x_9135) ;  /* 0x0000000000180947 */ /* 0x000fea0003800000 */
[----:B------:R-:W2:Y:S01]  /*209f0*/  LDL R9, [R1+0x10] ;  /* 0x0000100001097983 */ /* 0x000ea20000100800 */
[----:B---3--:R-:W-:-:S04]  /*20a00*/  IMAD.MOV.U32 R3, RZ, RZ, 0x8000 ;  /* 0x00008000ff037424 */ /* 0x008fc800078e00ff */
[----:B------:R4:W-:Y:S01]  /*20a10*/  SYNCS.ARRIVE.TRANS64 RZ, [R2+URZ+0x28830], R3 ;  /* 0x0288300302ff79a7 */ /* 0x0009e2000800003f */
[----:B--2---:R-:W-:-:S13]  /*20a20*/  LOP3.LUT P1, RZ, R9, 0x1, RZ, 0xc0, !PT ;  /* 0x0000000109ff7812 */ /* 0x004fda000782c0ff */
[----:B----4-:R-:W-:Y:S05]  /*20a30*/  @!P1 BRA `(.L_x_9135) ;  /* 0x0000000000049947 */ /* 0x010fea0003800000 */
[----:B------:R-:W-:Y:S01]  /*20a40*/  BPT.TRAP 0x1 ;  /* 0x000000040000795c */ /* 0x000fe20000300000 */
.L_x_9135:
[----:B------:R-:W-:Y:S05]  /*20a50*/  BSYNC B2 ;  /* 0x0000000000027941 */ /* 0x000fea0003800000 */
.L_x_9134:
[----:B---3--:R-:W2:Y:S01]  /*20a60*/  LDL R3, [R1+0x1c] ;  /* 0x00001c0001037983 */ /* 0x008ea20000100800 */
[----:B------:R-:W-:Y:S01]  /*20a70*/  IMAD.MOV.U32 R11, RZ, RZ, RZ ;  /* 0x000000ffff0b7224 */ /* 0x000fe200078e00ff */
[----:B-1----:R-:W-:Y:S01]  /*20a80*/  LEA R10, R19, R18, 0xf ;  /* 0x00000012130a7211 */ /* 0x002fe200078e78ff */
        /* <DEDUP_REMOVED lines=9> */
.L_x_9136:
        /* <DEDUP_REMOVED lines=16> */
.L_x_9137:
        /* <DEDUP_REMOVED lines=15> */
.L_x_9311:
[----:B------:R-:W-:Y:S05]  /*20d10*/  BSYNC B2 ;  /* 0x0000000000027941 */ /* 0x000fea0003800000 */
.L_x_9138:
        /* <DEDUP_REMOVED lines=10> */
.L_x_9140:
[----:B------:R-:W2:Y:S01]  /*20dc0*/  LDL R3, [R1+0x10] ;  /* 0x0000100001037983 */ /* 0x000ea20000100800 */
[----:B------:R-:W-:Y:S01]  /*20dd0*/  BSSY B2, `(.L_x_9141) ;  /* 0x0000004000027945 */ /* 0x000fe20003800000 */
[----:B--2---:R-:W-:-:S13]  /*20de0*/  LOP3.LUT P0, RZ, R3, 0x8, RZ, 0xc0, !PT ;  /* 0x0000000803ff7812 */ /* 0x004fda000780c0ff */
[----:B------:R-:W-:Y:S05]  /*20df0*/  @P0 BRA `(.L_x_9142) ;  /* 0x0000000000040947 */ /* 0x000fea0003800000 */
[----:B------:R-:W-:Y:S01]  /*20e00*/  BPT.TRAP 0x1 ;  /* 0x000000040000795c */ /* 0x000fe20000300000 */
.L_x_9142:
[----:B------:R-:W-:Y:S05]  /*20e10*/  BSYNC B2 ;  /* 0x0000000000027941 */ /* 0x000fea0003800000 */
.L_x_9141:
        /* <DEDUP_REMOVED lines=12> */
.L_x_9143:
        /* <DEDUP_REMOVED lines=15> */
.L_x_9144:
        /* <DEDUP_REMOVED lines=12> */
.L_x_9130:
[----:B------:R-:W-:Y:S05]  /*21090*/  BSYNC B1 ;  /* 0x0000000000017941 */ /* 0x000fea0003800000 */
.L_x_9129:
[----:B------:R-:W3:Y:S01]  /*210a0*/  LDL R2, [R1+0x30] ;  /* 0x0000300001027983 */ /* 0x000ee20000100800 */
[----:B------:R-:W-:Y:S01]  /*210b0*/  VIADD R0, R0, 0xfffffffe ;  /* 0xfffffffe00007836 */ /* 0x000fe20000000000 */
[----:B---3--:R-:W-:-:S13]  /*210c0*/  ISETP.GT.AND P0, PT, R6, R2, PT ;  /* 0x000000020600720c */ /* 0x008fda0003f04270 */
[----:B------:R-:W-:Y:S05]  /*210d0*/  @P0 BRA `(.L_x_9145) ;  /* 0xffffffec00240947 */ /* 0x000fea000383ffff */
.L_x_9094:
[----:B------:R-:W-:Y:S05]  /*210e0*/  BSYNC B0 ;  /* 0x0000000000007941 */ /* 0x000fea0003800000 */
.L_x_9093:
        /* <DEDUP_REMOVED lines=18> */
.L_x_9147:
[----:B------:R-:W-:Y:S05]  /*21210*/  BSYNC B0 ;  /* 0x0000000000007941 */ /* 0x000fea0003800000 */
.L_x_9146:
[----:B---3--:R-:W3:Y:S01]  /*21220*/  LDL R0, [R1+0x10] ;  /* 0x0000100001007983 */ /* 0x008ee20000100800 */
[----:B------:R-:W-:Y:S01]  /*21230*/  BSSY B0, `(.L_x_9148) ;  /* 0x000003f000007945 */ /* 0x000fe20003800000 */
[----:B---3--:R-:W-:-:S13]  /*21240*/  LOP3.LUT P0, RZ, R0, 0x4, RZ, 0xc0, !PT ;  /* 0x0000000400ff7812 */ /* 0x008fda000780c0ff */
[----:B------:R-:W-:Y:S05]  /*21250*/  @!P0 BRA `(.L_x_9149) ;  /* 0x0000000000f08947 */ /* 0x000fea0003800000 */
[----:B------:R-:W3:Y:S01]  /*21260*/  LDL R2, [R1+0x18] ;  /* 0x0000180001027983 */ /* 0x000ee20000100800 */
[----:B------:R-:W-:Y:S01]  /*21270*/  LEA R0, R19, R18, 0x3 ;  /* 0x0000001213007211 */ /* 0x000fe200078e18ff */
[----:B------:R-:W-:Y:S01]  /*21280*/  BSSY B1, `(.L_x_9150) ;  /* 0x0000004000017945 */ /* 0x000fe20003800000 */
[----:B---3--:R-:W-:-:S04]  /*21290*/  SHF.L.U32 R2, R2, 0x1f, RZ ;  /* 0x0000001f02027819 */ /* 0x008fc800000006ff */
[----:B------:R-:W3:Y:S02]  /*212a0*/  SYNCS.PHASECHK.TRANS64.TRYWAIT P0, [R0+URZ+0x28860], R2 ;  /* 0x02886002000075a7 */ /* 0x000ee4000800017f */
[----:B---3--:R-:W-:Y:S05]  /*212b0*/  @!P0 BRA `(.L_x_9151) ;  /* 0x0000004c00108947 */ /* 0x008fea0003800000 */
.L_x_9312:
[----:B------:R-:W-:Y:S05]  /*212c0*/  BSYNC B1 ;  /* 0x0000000000017941 */ /* 0x000fea0003800000 */
.L_x_9150:
        /* <DEDUP_REMOVED lines=10> */
.L_x_9152:
[----:B------:R-:W3:Y:S01]  /*21370*/  LDL R2, [R1+0x10] ;  /* 0x0000100001027983 */ /* 0x000ee20000100800 */
[----:B------:R-:W-:Y:S01]  /*21380*/  BSSY B1, `(.L_x_9153) ;  /* 0x0000004000017945 */ /* 0x000fe20003800000 */
[----:B---3--:R-:W-:-:S13]  /*21390*/  LOP3.LUT P0, RZ, R2, 0x8, RZ, 0xc0, !PT ;  /* 0x0000000802ff7812 */ /* 0x008fda000780c0ff */
[----:B------:R-:W-:Y:S05]  /*213a0*/  @P0 BRA `(.L_x_9154) ;  /* 0x0000000000040947 */ /* 0x000fea0003800000 */
[----:B------:R-:W-:Y:S01]  /*213b0*/  BPT.TRAP 0x1 ;  /* 0x000000040000795c */ /* 0x000fe20000300000 */
.L_x_9154:
[----:B------:R-:W-:Y:S05]  /*213c0*/  BSYNC B1 ;  /* 0x0000000000017941 */ /* 0x000fea0003800000 */
.L_x_9153:
        /* <DEDUP_REMOVED lines=12> */
.L_x_9155:
        /* <DEDUP_REMOVED lines=15> */
.L_x_9156:
        /* <DEDUP_REMOVED lines=10> */
.L_x_9149:
[----:B------:R-:W-:Y:S05]  /*21620*/  BSYNC B0 ;  /* 0x0000000000007941 */ /* 0x000fea0003800000 */
.L_x_9148:
[----:B------:R-:W3:Y:S01]  /*21630*/  LDL.LU R4, [R1+0x18] ;  /* 0x0000180001047983 */ /* 0x000ee20000300800 */
[----:B------:R-:W-:-:S05]  /*21640*/  VIADD R19, R19, 0x1 ;  /* 0x0000000113137836 */ /* 0x000fca0000000000 */
[----:B------:R-:W-:-:S04]  /*21650*/  ISETP.NE.AND P0, PT, R19, 0x2, PT ;  /* 0x000000021300780c */ /* 0x000fc80003f05270 */
[----:B------:R-:W-:Y:S02]  /*21660*/  SEL R0, RZ, 0x1, P0 ;  /* 0x00000001ff007807 */ /* 0x000fe40000000000 */
[----:B------:R-:W-:Y:S02]  /*21670*/  SEL R19, R19, RZ, P0 ;  /* 0x000000ff13137207 */ /* 0x000fe40000000000 */
[----:B---3--:R-:W-:-:S05]  /*21680*/  LOP3.LUT R4, R4, R0, RZ, 0x3c, !PT ;  /* 0x0000000004047212 */ /* 0x008fca00078e3cff */
[----:B------:R3:W-:Y:S02]  /*21690*/  STL [R1+0x18], R4 ;  /* 0x0000180401007387 */ /* 0x0007e40000100800 */
.L_x_9073:
[----:B------:R-:W-:Y:S05]  /*216a0*/  BSYNC B7 ;  /* 0x0000000000077941 */ /* 0x000fea0003800000 */
.L_x_9071:
[----:B-1----:R-:W5:Y:S02]  /*216b0*/  LDL R10, [R1+0x10] ;  /* 0x00001000010a7983 */ /* 0x002f640000100800 */
[----:B-----5:R-:W-:-:S13]  /*216c0*/  LOP3.LUT P0, RZ, R10, 0x10, RZ, 0xc0, !PT ;  /* 0x000000100aff7812 */ /* 0x020fda000780c0ff */
[----:B------:R-:W-:Y:S05]  /*216d0*/  @!P0 BRA `(.L_x_9157) ;  /* 0x00000000002c8947 */ /* 0x000fea0003800000 */
[----:B------:R-:W-:Y:S05]  /*216e0*/  WARPSYNC.ALL ;  /* 0x0000000000007948 */ /* 0x000fea0003800000 */
[----:B------:R-:W1:Y:S08]  /*216f0*/  S2UR UR5, SR_CgaCtaId ;  /* 0x00000000000579c3 */ /* 0x000e700000008800 */
[----:B------:R-:W-:Y:S06]  /*21700*/  BAR.SYNC.DEFER_BLOCKING 0x5, 0x180 ;  /* 0x0146000000007b1d */ /* 0x000fec0000010000 */
[----:B------:R-:W-:-:S02]  /*21710*/  UMOV UR4, 0x400 ;  /* 0x0000040000047882 */ /* 0x000fc40000000000 */
[----:B-1----:R-:W-:-:S06]  /*21720*/  ULEA UR4, UR5, UR4, 0x18 ;  /* 0x0000000405047291 */ /* 0x002fcc000f8ec03f */
[----:B------:R-:W-:-:S05]  /*21730*/  IMAD.U32 R18, RZ, RZ, UR4 ;  /* 0x00000004ff127e24 */ /* 0x000fca000f8e00ff */
[----:B--23--:R-:W1:Y:S04]  /*21740*/  LDS.128 R4, [R18+0x288d0] ;  /* 0x0288d00012047984 */ /* 0x00ce680000000c00 */
[----:B-1----:R1:W-:Y:S04]  /*21750*/  STL.64 [R1], R4 ;  /* 0x0000000401007387 */ /* 0x0023e80000100a00 */
[----:B------:R1:W-:Y:S01]  /*21760*/  STL.64 [R1+0x8], R6 ;  /* 0x0000080601007387 */ /* 0x0003e20000100a00 */
[----:B------:R-:W-:Y:S06]  /*21770*/  BAR.ARV 0x4, 0x180 ;  /* 0x0106000000007b1d */ /* 0x000fec0000002000 */
[----:B------:R-:W-:Y:S05]  /*21780*/  BRA `(.L_x_9158) ;  /* 0x0000001000307947 */ /* 0x000fea0003800000 */
.L_x_9157:
[----:B------:R-:W5:Y:S01]  /*21790*/  LDL R16, [R1+0x2c] ;  /* 0x00002c0001107983 */ /* 0x000f620000100800 */
[----:B------:R-:W-:Y:S01]  /*217a0*/  UMOV UR4, 0xffffffff ;  /* 0xffffffff00047882 */ /* 0x000fe20000000000 */
[----:B-----5:R-:W-:Y:S02]  /*217b0*/  ISETP.NE.AND P5, PT, R16, 0x1f, PT ;  /* 0x0000001f1000780c */ /* 0x020fe40003fa5270 */
[----:B------:R-:W-:Y:S11]  /*217c0*/  BRA.DIV UR4, `(.L_x_9159) ;  /* 0x0000004604e07947 */ /* 0x000ff6000b800000 */
[----:B------:R-:W4:Y:S01]  /*217d0*/  LDL R3, [R1+0xc] ;  /* 0x00000c0001037983 */ /* 0x000f220000100800 */
[----:B------:R-:W-:-:S03]  /*217e0*/  ULDC UR4, c[0x0][0xc3c] ;  /* 0x00030f0000047ab9 */ /* 0x000fc60000000800 */
[----:B------:R-:W5:Y:S01]  /*217f0*/  LDL.LU R2, [R1] ;  /* 0x0000000001027983 */ /* 0x000f620000300800 */
[----:B------:R-:W-:Y:S01]  /*21800*/  LOP3.LUT P4, RZ, R10, 0x1, RZ, 0xc0, !PT ;  /* 0x000000010aff7812 */ /* 0x000fe2000788c0ff */
[----:B----4-:R-:W-:Y:S01]  /*21810*/  IMAD.IADD R0, R3, 0x1, R16 ;  /* 0x0000000103007824 */ /* 0x010fe200078e0210 */
[----:B-----5:R-:W-:-:S04]  /*21820*/  MOV R10, R2 ;  /* 0x00000002000a7202 */ /* 0x020fc80000000f00 */
[----:B------:R-:W-:-:S13]  /*21830*/  ISETP.GE.OR P0, PT, R0, UR4, !P5 ;  /* 0x0000000400007c0c */ /* 0x000fda000ef06670 */
[----:B------:R-:W1:Y:S08]  /*21840*/  @!P0 LDC.64 R2, c[0x0][0xc80] ;  /* 0x00032000ff028b82 */ /* 0x000e700000000a00 */
[----:B--2---:R-:W2:Y:S01]  /*21850*/  @!P0 LDC.64 R6, c[0x0][0xc78] ;  /* 0x00031e00ff068b82 */ /* 0x004ea20000000a00 */
[----:B-1----:R-:W-:-:S05]  /*21860*/  @!P0 IMAD.WIDE R2, R0, 0x4, R2 ;  /* 0x0000000400028825 */ /* 0x002fca00078e0202 */
[----:B------:R2:W4:Y:S02]  /*21870*/  @!P0 LDG.E R8, desc[UR42][R2.64] ;  /* 0x0000002a02088981 */ /* 0x000524000c1e1900 */
[----:B--2---:R-:W-:-:S06]  /*21880*/  @!P0 IMAD.WIDE R2, R0, 0x4, R6 ;  /* 0x0000000400028825 */ /* 0x004fcc00078e0206 */
[----:B------:R-:W2:Y:S01]  /*21890*/  @!P0 LDG.E R2, desc[UR42][R2.64] ;  /* 0x0000002a02028981 */ /* 0x000ea2000c1e1900 */
[----:B---3--:R-:W-:Y:S01]  /*218a0*/  IMAD.MOV.U32 R4, RZ, RZ, RZ ;  /* 0x000000ffff047224 */ /* 0x008fe200078e00ff */
[C---:B------:R-:W-:Y:S01]  /*218b0*/  ISETP.GE.U32.AND P1, PT, R16.reuse, 0x4, PT ;  /* 0x000000041000780c */ /* 0x040fe20003f26070 */
[----:B------:R-:W-:Y:S01]  /*218c0*/  IMAD.MOV.U32 R6, RZ, RZ, RZ ;  /* 0x000000ffff067224 */ /* 0x000fe200078e00ff */
[C---:B------:R-:W-:Y:S01]  /*218d0*/  ISETP.GE.U32.AND P2, PT, R16.reuse, 0x8, PT ;  /* 0x000000081000780c */ /* 0x040fe20003f46070 */
[----:B------:R-:W-:Y:S01]  /*218e0*/  SHFL.IDX PT, R0, R10, 0x1, 0x1f ;  /* 0x00201f000a007f89 */ /* 0x000fe200000e0000 */
[C---:B------:R-:W-:Y:S01]  /*218f0*/  ISETP.GE.U32.AND P3, PT, R16.reuse, 0x10, PT ;  /* 0x000000101000780c */ /* 0x040fe20003f66070 */
[----:B----4-:R-:W-:Y:S01]  /*21900*/  @!P0 IMAD.MOV.U32 R4, RZ, RZ, R8 ;  /* 0x000000ffff048224 */ /* 0x010fe200078e0008 */
[----:B------:R-:W-:Y:S01]  /*21910*/  MOV R8, RZ ;  /* 0x000000ff00087202 */ /* 0x000fe20000000f00 */
[----:B--2---:R-:W-:Y:S01]  /*21920*/  @!P0 IMAD.MOV.U32 R6, RZ, RZ, R2 ;  /* 0x000000ffff068224 */ /* 0x004fe200078e0002 */
[----:B------:R-:W-:-:S03]  /*21930*/  ISETP.GE.U32.AND P0, PT, R16, 0x2, PT ;  /* 0x000000021000780c */ /* 0x000fc60003f06070 */
[----:B------:R-:W-:-:S05]  /*21940*/  IMAD R2, R6, R4, RZ ;  /* 0x0000000406027224 */ /* 0x000fca00078e02ff */
[----:B------:R-:W1:Y:S02]  /*21950*/  SHFL.UP PT, R3, R2, 0x1, RZ ;  /* 0x0420000002037989 */ /* 0x000e6400000e00ff */
[----:B-1----:R-:W-:-:S04]  /*21960*/  SEL R5, R3, RZ, P4 ;  /* 0x000000ff03057207 */ /* 0x002fc80002000000 */
[----:B------:R-:W-:Y:S02]  /*21970*/  IADD3 R2, R2, R5, RZ ;  /* 0x0000000502027210 */ /* 0x000fe40007ffe0ff */
[----:B------:R-:W-:Y:S04]  /*21980*/  SHFL.IDX PT, R5, R10, RZ, 0x1f ;  /* 0x00001fff0a057589 */ /* 0x000fe800000e0000 */
        /* <DEDUP_REMOVED lines=13> */
.L_x_9322:
[----:B------:R-:W-:Y:S02]  /*21a60*/  ULDC UR4, c[0x0][0xc38] ;  /* 0x00030e0000047ab9 */ /* 0x000fe40000000800 */
[----:B------:R-:W-:-:S04]  /*21a70*/  IMAD.U32 R2, RZ, RZ, UR4 ;  /* 0x00000004ff027e24 */ /* 0x000fc8000f8e00ff */
[----:B--2---:R-:W-:-:S04]  /*21a80*/  IMAD R9, R9, R2, RZ ;  /* 0x0000000209097224 */ /* 0x004fc800078e02ff */
[----:B------:R-:W-:-:S05]  /*21a90*/  IMAD.IADD R0, R0, 0x1, R9 ;  /* 0x0000000100007824 */ /* 0x000fca00078e0209 */
[----:B------:R-:W-:-:S13]  /*21aa0*/  ISETP.GT.AND P4, PT, R0, R5, PT ;  /* 0x000000050000720c */ /* 0x000fda0003f84270 */
[----:B------:R-:W-:Y:S05]  /*21ab0*/  @P4 BRA `(.L_x_9160) ;  /* 0x0000000000b04947 */ /* 0x000fea0003800000 */
.L_x_9163:
[----:B------:R-:W2:Y:S01]  /*21ac0*/  LDL.LU R2, [R1+0xc] ;  /* 0x00000c0001027983 */ /* 0x000ea20000300800 */
[----:B------:R-:W3:Y:S01]  /*21ad0*/  LDC R3, c[0x0][0xc3c] ;  /* 0x00030f00ff037b82 */ /* 0x000ee20000000800 */
[----:B--2---:R-:W-:-:S05]  /*21ae0*/  VIADD R2, R2, 0x1f ;  /* 0x0000001f02027836 */ /* 0x004fca0000000000 */
[----:B---3--:R-:W-:-:S13]  /*21af0*/  ISETP.GE.AND P4, PT, R2, R3, PT ;  /* 0x000000030200720c */ /* 0x008fda0003f86270 */
[----:B------:R-:W-:Y:S05]  /*21b00*/  @P4 BRA `(.L_x_9161) ;  /* 0x0000000800ec4947 */ /* 0x000fea0003800000 */
[----:B------:R-:W2:Y:S04]  /*21b10*/  LDL R4, [R1+0x2c] ;  /* 0x00002c0001047983 */ /* 0x000ea80000100800 */
        /* <DEDUP_REMOVED lines=14> */
[----:B------:R-:W2:Y:S02]  /*21c00*/  LDL R3, [R1+0x10] ;  /* 0x0000100001037983 */ /* 0x000ea40000100800 */
        /* <DEDUP_REMOVED lines=15> */
[----:B-1----:R-:W-:-:S05]  /*21d00*/  IMAD.IADD R7, R2, 0x1, R3 ;  /* 0x0000000102077824 */ /* 0x002fca00078e0203 */
[----:B------:R1:W2:Y:S02]  /*21d10*/  SHFL.IDX PT, R9, R7, 0x1f, 0x1f ;  /* 0x03e01f0007097f89 */ /* 0x0002a400000e0000 */
.L_x_9330:
[----:B------:R-:W-:Y:S02]  /*21d20*/  ULDC UR4, c[0x0][0xc38] ;  /* 0x00030e0000047ab9 */ /* 0x000fe40000000800 */
[----:B------:R-:W-:-:S04]  /*21d30*/  IMAD.U32 R2, RZ, RZ, UR4 ;  /* 0x00000004ff027e24 */ /* 0x000fc8000f8e00ff */
[----:B--2---:R-:W-:-:S04]  /*21d40*/  IMAD R9, R9, R2, RZ ;  /* 0x0000000209097224 */ /* 0x004fc800078e02ff */
[----:B------:R-:W-:-:S05]  /*21d50*/  IMAD.IADD R0, R9, 0x1, R0 ;  /* 0x0000000109007824 */ /* 0x000fca00078e0200 */
[----:B------:R-:W-:-:S13]  /*21d60*/  ISETP.GT.AND P4, PT, R0, R5, PT ;  /* 0x000000050000720c */ /* 0x000fda0003f84270 */
[----:B------:R-:W-:Y:S05]  /*21d70*/  @!P4 BRA `(.L_x_9163) ;  /* 0xfffffffc0050c947 */ /* 0x000fea000383ffff */
.L_x_9160:
[----:B------:R-:W-:Y:S01]  /*21d80*/  IMAD.IADD R9, R0, 0x1, -R9 ;  /* 0x0000000100097824 */ /* 0x000fe200078e0a09 */
[----:B------:R-:W-:-:S03]  /*21d90*/  UMOV UR4, 0xffffffff ;  /* 0xffffffff00047882 */ /* 0x000fc60000000000 */
[----:B------:R-:W-:-:S05]  /*21da0*/  IMAD R0, R7, R2, R9 ;  /* 0x0000000207007224 */ /* 0x000fca00078e0209 */
[----:B------:R-:W-:Y:S01]  /*21db0*/  ISETP.GT.AND P6, PT, R0, R5, PT ;  /* 0x000000050000720c */ /* 0x000fe20003fc4270 */
[----:B------:R-:W-:-:S12]  /*21dc0*/  BRA.DIV UR4, `(.L_x_9164) ;  /* 0x0000004a04a07947 */ /* 0x000fd8000b800000 */
[----:B------:R-:W2:Y:S01]  /*21dd0*/  LDL.LU R10, [R1+0xc] ;  /* 0x00000c00010a7983 */ /* 0x000ea20000300800 */
[----:B------:R-:W-:-:S04]  /*21de0*/  VOTE.ANY R0, PT, !P6 ;  /* 0x0000000000007806 */ /* 0x000fc800070e0100 */
[----:B------:R-:W3:Y:S02]  /*21df0*/  POPC R3, R0 ;  /* 0x0000000000037309 */ /* 0x000ee40000000000 */
[----:B---3--:R3:W4:Y:S04]  /*21e00*/  SHFL.IDX PT, R4, R4, R3, 0x1f ;  /* 0x00001f0304047589 */ /* 0x00872800000e0000 */
[----:B------:R3:W0:Y:S01]  /*21e10*/  SHFL.IDX PT, R6, R6, R3, 0x1f ;  /* 0x00001f0306067589 */ /* 0x00062200000e0000 */
[----:B--2---:R-:W-:-:S05]  /*21e20*/  IADD3 R10, R3, R10, RZ ;  /* 0x0000000a030a7210 */ /* 0x004fca0007ffe0ff */
[----:B0---4-:R3:W-:Y:S02]  /*21e30*/  STL [R1+0xc], R10 ;  /* 0x00000c0a01007387 */ /* 0x0117e40000100800 */
.L_x_9335:
[----:B------:R-:W-:-:S13]  /*21e40*/  ISETP.NE.AND P0, PT, R0, RZ, PT ;  /* 0x000000ff0000720c */ /* 0x000fda0003f05270 */
[----:B------:R-:W-:Y:S05]  /*21e50*/  @!P0 BRA `(.L_x_9165) ;  /* 0x0000000000148947 */ /* 0x000fea0003800000 */
[----:B------:R-:W-:Y:S01]  /*21e60*/  UMOV UR4, 0xffffffff ;  /* 0xffffffff00047882 */ /* 0x000fe20000000000 */
[----:B---3--:R-:W-:Y:S02]  /*21e70*/  VIADD R3, R3, 0xffffffff ;  /* 0xffffffff03037836 */ /* 0x008fe40000000000 */
[----:B------:R-:W-:Y:S05]  /*21e80*/  BRA.DIV UR4, `(.L_x_9166) ;  /* 0x0000004a04d87947 */ /* 0x000fea000b800000 */
[----:B------:R2:W3:Y:S02]  /*21e90*/  SHFL.IDX PT, R3, R7, R3, 0x1f ;  /* 0x00001f0307037589 */ /* 0x0004e400000e0000 */
.L_x_9338:
[----:B---3--:R-:W-:-:S07]  /*21ea0*/  IMAD.MOV.U32 R8, RZ, RZ, R3 ;  /* 0x000000ffff087224 */ /* 0x008fce00078e0003 */
.L_x_9165:
[----:B------:R-:W-:Y:S01]  /*21eb0*/  ISETP.NE.AND P0, PT, R6, 0x1, PT ;  /* 0x000000010600780c */ /* 0x000fe20003f05270 */
[----:B------:R-:W-:-:S05]  /*21ec0*/  IMAD R0, R8, R2, R9 ;  /* 0x0000000208007224 */ /* 0x000fca00078e0209 */
[----:B------:R4:W-:Y:S02]  /*21ed0*/  STL [R1], R0 ;  /* 0x0000000001007387 */ /* 0x0009e40000100800 */
[----:B----4-:R-:W-:-:S05]  /*21ee0*/  IMAD.IADD R0, R5, 0x1, -R0 ;  /* 0x0000000105007824 */ /* 0x010fca00078e0a00 */
[----:B------:R-:W-:Y:S05]  /*21ef0*/  @!P0 BRA `(.L_x_9167) ;  /* 0x0000000000e48947 */ /* 0x000fea0003800000 */
[----:B------:R-:W-:-:S04]  /*21f00*/  IABS R5, R4 ;  /* 0x0000000400057213 */ /* 0x000fc80000000000 */
[----:B------:R-:W4:Y:S08]  /*21f10*/  I2F.RP R2, R5 ;  /* 0x0000000500027306 */ /* 0x000f300000209400 */
[----:B----4-:R-:W4:Y:S02]  /*21f20*/  MUFU.RCP R2, R2 ;  /* 0x0000000200027308 */ /* 0x010f240000001000 */
[----:B----4-:R-:W-:-:S06]  /*21f30*/  VIADD R2, R2, 0xffffffe ;  /* 0x0ffffffe02027836 */ /* 0x010fcc0000000000 */
[----:B---3--:R-:W3:Y:S02]  /*21f40*/  F2I.FTZ.U32.TRUNC.NTZ R3, R2 ;  /* 0x0000000200037305 */ /* 0x008ee4000021f000 */
[----:B---3--:R-:W-:-:S05]  /*21f50*/  IADD3 R2, RZ, -R3, RZ ;  /* 0x80000003ff027210 */ /* 0x008fca0007ffe0ff */
        /* <DEDUP_REMOVED lines=14> */
[----:B------:R-:W3:Y:S07]  /*22040*/  I2F.RP R2, R5 ;  /* 0x0000000500027306 */ /* 0x000eee0000209400 */
[----:B------:R-:W-:Y:S01]  /*22050*/  @P0 VIADD R8, R8, 0x1 ;  /* 0x0000000108080836 */ /* 0x000fe20000000000 */
[----:B---3--:R-:W3:Y:S02]  /*22060*/  MUFU.RCP R2, R2 ;  /* 0x0000000200027308 */ /* 0x008ee40000001000 */
[----:B---3--:R-:W-:-:S06]  /*22070*/  VIADD R2, R2, 0xffffffe ;  /* 0x0ffffffe02027836 */ /* 0x008fcc0000000000 */
[----:B------:R-:W3:Y:S02]  /*22080*/  F2I.FTZ.U32.TRUNC.NTZ R3, R2 ;  /* 0x0000000200037305 */ /* 0x000ee4000021f000 */
[----:B---3--:R-:W-:-:S05]  /*22090*/  IADD3 R2, RZ, -R3, RZ ;  /* 0x80000003ff027210 */ /* 0x008fca0007ffe0ff */
[----:B-12---:R-:W-:Y:S02]  /*220a0*/  IMAD R7, R2, R5, RZ ;  /* 0x0000000502077224 */ /* 0x006fe400078e02ff */
        /* <DEDUP_REMOVED lines=30> */
.L_x_9167:
[----:B---3--:R-:W3:Y:S01]  /*22290*/  LDL R3, [R1+0xc] ;  /* 0x00000c0001037983 */ /* 0x008ee20000100800 */
[----:B-12---:R-:W3:Y:S02]  /*222a0*/  LDC.64 R6, c[0x0][0xc90] ;  /* 0x00032400ff067b82 */ /* 0x006ee40000000a00 */
[----:B---3--:R-:W-:-:S05]  /*222b0*/  IMAD.WIDE R6, R3, 0x4, R6 ;  /* 0x0000000403067825 */ /* 0x008fca00078e0206 */
[----:B------:R-:W2:Y:S02]  /*222c0*/  LDG.E R3, desc[UR42][R6.64] ;  /* 0x0000002a06037981 */ /* 0x000ea4000c1e1900 */
[----:B--2---:R-:W-:-:S05]  /*222d0*/  IMAD R5, R4, R3, RZ ;  /* 0x0000000304057224 */ /* 0x004fca00078e02ff */
[----:B------:R-:W-:-:S04]  /*222e0*/  IABS R8, R5 ;  /* 0x0000000500087213 */ /* 0x000fc80000000000 */
        /* <DEDUP_REMOVED lines=14> */
[----:B------:R-:W-:Y:S01]  /*223d0*/  @!P2 IMAD.IADD R7, R7, 0x1, -R8 ;  /* 0x000000010707a824 */ /* 0x000fe200078e0a08 */
[----:B------:R-:W-:Y:S02]  /*223e0*/  @!P2 IADD3 R6, R6, 0x1, RZ ;  /* 0x000000010606a810 */ /* 0x000fe40007ffe0ff */
[----:B------:R-:W-:Y:S02]  /*223f0*/  ISETP.NE.AND P2, PT, R5, RZ, PT ;  /* 0x000000ff0500720c */ /* 0x000fe40003f45270 */
[----:B------:R-:W-:Y:S02]  /*22400*/  ISETP.GE.U32.AND P0, PT, R7, R8, PT ;  /* 0x000000080700720c */ /* 0x000fe40003f06070 */
[----:B------:R-:W-:-:S04]  /*22410*/  LOP3.LUT R7, R0, R5, RZ, 0x3c, !PT ;  /* 0x0000000500077212 */ /* 0x000fc800078e3cff */
[----:B------:R-:W-:-:S07]  /*22420*/  ISETP.GE.AND P1, PT, R7, RZ, PT ;  /* 0x000000ff0700720c */ /* 0x000fce0003f26270 */
[----:B------:R-:W-:-:S06]  /*22430*/  @P0 VIADD R6, R6, 0x1 ;  /* 0x0000000106060836 */ /* 0x000fcc0000000000 */
[----:B------:R-:W-:Y:S01]  /*22440*/  @!P1 IMAD.MOV R6, RZ, RZ, -R6 ;  /* 0x000000ffff069224 */ /* 0x000fe200078e0a06 */
[----:B------:R-:W-:-:S05]  /*22450*/  @!P2 LOP3.LUT R6, RZ, R5, RZ, 0x33, !PT ;  /* 0x00000005ff06a212 */ /* 0x000fca00078e33ff */
[----:B------:R-:W-:Y:S01]  /*22460*/  IMAD R7, R3, R6, RZ ;  /* 0x0000000603077224 */ /* 0x000fe200078e02ff */
[----:B------:R-:W-:-:S03]  /*22470*/  IADD3 R6, -R6, RZ, RZ ;  /* 0x000000ff06067210 */ /* 0x000fc60007ffe1ff */
[----:B------:R-:W-:Y:S02]  /*22480*/  IMAD.MOV R8, RZ, RZ, -R7 ;  /* 0x000000ffff087224 */ /* 0x000fe400078e0a07 */
[----:B------:R-:W-:-:S03]  /*22490*/  IMAD R6, R5, R6, R0 ;  /* 0x0000000605067224 */ /* 0x000fc600078e0200 */
[----:B------:R-:W-:Y:S02]  /*224a0*/  VIADDMNMX R8, R8, R2, R3, PT ;  /* 0x0000000208087246 */ /* 0x000fe40003800103 */
[----:B------:R-:W-:Y:S02]  /*224b0*/  IADD3 R7, R7, 0x1000000, R6 ;  /* 0x0100000007077810 */ /* 0x000fe40007ffe006 */
[----:B------:R-:W-:-:S04]  /*224c0*/  IABS R9, R8 ;  /* 0x0000000800097213 */ /* 0x000fc80000000000 */
[----:B------:R-:W1:Y:S08]  /*224d0*/  I2F.RP R2, R9 ;  /* 0x0000000900027306 */ /* 0x000e700000209400 */
[----:B-1----:R-:W1:Y:S02]  /*224e0*/  MUFU.RCP R2, R2 ;  /* 0x0000000200027308 */ /* 0x002e640000001000 */
[----:B-1----:R-:W-:-:S06]  /*224f0*/  VIADD R2, R2, 0xffffffe ;  /* 0x0ffffffe02027836 */ /* 0x002fcc0000000000 */
[----:B------:R1:W2:Y:S02]  /*22500*/  F2I.FTZ.U32.TRUNC.NTZ R3, R2 ;  /* 0x0000000200037305 */ /* 0x0002a4000021f000 */
[----:B-1----:R-:W-:Y:S02]  /*22510*/  IMAD.MOV.U32 R2, RZ, RZ, RZ ;  /* 0x000000ffff027224 */ /* 0x002fe400078e00ff */
[----:B--2---:R-:W-:-:S04]  /*22520*/  IMAD.MOV R0, RZ, RZ, -R3 ;  /* 0x000000ffff007224 */ /* 0x004fc800078e0a03 */
        /* <DEDUP_REMOVED lines=21> */
.L_x_9168:
[----:B------:R-:W-:-:S04]  /*22680*/  LOP3.LUT R3, RZ, R0, RZ, 0x33, !PT ;  /* 0x00000000ff037212 */ /* 0x000fc800078e33ff */
[----:B------:R-:W-:-:S05]  /*22690*/  IADD3 R0, R4, R3, RZ ;  /* 0x0000000304007210 */ /* 0x000fca0007ffe0ff */
[----:B------:R3:W-:Y:S01]  /*226a0*/  STL [R1+0x4], R0 ;  /* 0x0000040001007387 */ /* 0x0007e20000100800 */
[----:B------:R-:W-:Y:S05]  /*226b0*/  BRA `(.L_x_9169) ;  /* 0x0000000000287947 */ /* 0x000fea0003800000 */
.L_x_9161:
        /* <DEDUP_REMOVED lines=10> */
.L_x_9169:
[----:B---34-:R-:W3:Y:S04]  /*22760*/  LDL R0, [R1+0x2c] ;  /* 0x00002c0001007983 */ /* 0x018ee80000100800 */
[----:B------:R-:W4:Y:S04]  /*22770*/  LDL R3, [R1+0x8] ;  /* 0x0000080001037983 */ /* 0x000f280000100800 */
[----:B-12---:R-:W2:Y:S04]  /*22780*/  LDL R2, [R1+0xc] ;  /* 0x00000c0001027983 */ /* 0x006ea80000100800 */
[----:B------:R-:W5:Y:S04]  /*22790*/  LDL R4, [R1] ;  /* 0x0000000001047983 */ /* 0x000f680000100800 */
[----:B------:R-:W5:Y:S01]  /*227a0*/  LDL R5, [R1+0x4] ;  /* 0x0000040001057983 */ /* 0x000f620000100800 */
[----:B------:R-:W-:Y:S05]  /*227b0*/  WARPSYNC.ALL ;  /* 0x0000000000007948 */ /* 0x000fea0003800000 */
[----:B------:R-:W-:Y:S01]  /*227c0*/  BAR.SYNC.DEFER_BLOCKING 0x4, 0x180 ;  /* 0x0106000000007b1d */ /* 0x000fe20000010000 */
[----:B---3--:R-:W-:Y:S01]  /*227d0*/  ISETP.NE.AND P0, PT, R0, RZ, PT ;  /* 0x000000ff0000720c */ /* 0x008fe20003f05270 */
[----:B----4-:R-:W-:-:S12]  /*227e0*/  IMAD.MOV.U32 R6, RZ, RZ, R3 ;  /* 0x000000ffff067224 */ /* 0x010fd800078e0003 */
[----:B------:R-:W1:Y:S01]  /*227f0*/  @!P0 S2R R3, SR_CgaCtaId ;  /* 0x0000000000038919 */ /* 0x000e620000008800 */
[----:B------:R-:W-:Y:S02]  /*22800*/  @!P0 MOV R0, 0x400 ;  /* 0x0000040000008802 */ /* 0x000fe40000000f00 */
[----:B--2---:R-:W-:Y:S02]  /*22810*/  MOV R7, R2 ;  /* 0x0000000200077202 */ /* 0x004fe40000000f00 */
[----:B-1----:R-:W-:-:S05]  /*22820*/  @!P0 LEA R18, R3, R0, 0x18 ;  /* 0x0000000003128211 */ /* 0x002fca00078ec0ff */
[----:B-----5:R2:W-:Y:S01]  /*22830*/  @!P0 STS.128 [R18+0x288d0], R4 ;  /* 0x0288d00412008388 */ /* 0x0205e20000000c00 */
[----:B------:R-:W-:Y:S06]  /*22840*/  BAR.ARV 0x5, 0x180 ;  /* 0x0146000000007b1d */ /* 0x000fec0000002000 */
.L_x_9158:
[----:B----4-:R-:W3:Y:S01]  /*22850*/  LDL R0, [R1+0xc] ;  /* 0x00000c0001007983 */ /* 0x010ee20000100800 */
[----:B------:R-:W-:Y:S02]  /*22860*/  ULDC UR4, c[0x0][0xc3c] ;  /* 0x00030f0000047ab9 */ /* 0x000fe40000000800 */
[----:B---3--:R-:W-:-:S13]  /*22870*/  ISETP.GE.AND P0, PT, R0, UR4, PT ;  /* 0x0000000400007c0c */ /* 0x008fda000bf06270 */
[----:B------:R-:W-:Y:S05]  /*22880*/  @!P0 BRA `(.L_x_9170) ;  /* 0xffffff9000888947 */ /* 0x000fea000383ffff */
[----:B------:R-:W-:Y:S05]  /*22890*/  BSYNC B8 ;  /* 0x0000000000087941 */ /* 0x000fea0003800000 */
.L_x_9027:
[----:B--2---:R-:W2:Y:S01]  /*228a0*/  LDL.LU R0, [R1+0x64] ;  /* 0x0000640001007983 */ /* 0x004ea20000300800 */
[----:B------:R-:W-:Y:S01]  /*228b0*/  BSSY B0, `(.L_x_9171) ;  /* 0x000000b000007945 */ /* 0x000fe20003800000 */
[----:B-1----:R-:W1:Y:S01]  /*228c0*/  S2R R5, SR_CgaCtaId ;  /* 0x0000000000057919 */ /* 0x002e620000008800 */
[----:B--2---:R-:W-:-:S05]  /*228d0*/  VIADD R0, R0, 0x1 ;  /* 0x0000000100007836 */ /* 0x004fca0000000000 */
        /* <DEDUP_REMOVED lines=8> */
.L_x_9339:
[----:B------:R-:W-:Y:S05]  /*22960*/  BSYNC B0 ;  /* 0x0000000000007941 */ /* 0x000fea0003800000 */
.L_x_9171:
[----:B------:R-:W-:-:S03]  /*22970*/  UMOV UR4, 0xffffffff ;  /* 0xffffffff00047882 */ /* 0x000fc60000000000 */
[----:B------:R-:W-:Y:S05]  /*22980*/  BRA.DIV UR4, `(.L_x_9173) ;  /* 0x0000004204587947 */ /* 0x000fea000b800000 */
[----:B------:R-:W1:Y:S02]  /*22990*/  S2R R2, SR_TID.X ;  /* 0x0000000000027919 */ /* 0x000e640000002100 */
[----:B-1----:R-:W-:-:S04]  /*229a0*/  SHF.R.U32.HI R2, RZ, 0x5, R2 ;  /* 0x00000005ff027819 */ /* 0x002fc80000011602 */
[----:B------:R-:W-:-:S05]  /*229b0*/  LOP3.LUT R2, R2, 0x3, RZ, 0xc0, !PT ;  /* 0x0000000302027812 */ /* 0x000fca00078ec0ff */
[----:B------:R1:W2:Y:S02]  /*229c0*/  SHFL.IDX PT, R14, R2, RZ, 0x1f ;  /* 0x00001fff020e7589 */ /* 0x0002a400000e0000 */
.L_x_9342:
[----:B--2---:R-:W-:-:S13]  /*229d0*/  ISETP.NE.AND P0, PT, R14, RZ, PT ;  /* 0x000000ff0e00720c */ /* 0x004fda0003f05270 */
[----:B------:R-:W-:Y:S05]  /*229e0*/  @P0 BRA `(.L_x_8801) ;  /* 0x00000000008c0947 */ /* 0x000fea0003800000 */
[----:B------:R-:W-:-:S03]  /*229f0*/  UMOV UR4, 0xffffffff ;  /* 0xffffffff00047882 */ /* 0x000fc60000000000 */
[----:B------:R-:W-:Y:S05]  /*22a00*/  BRA.DIV UR4, `(.L_x_9174) ;  /* 0x00000042046c7947 */ /* 0x000fea000b800000 */
[----:B------:R-:W-:-:S13]  /*22a10*/  ELECT P6, URZ, PT ;  /* 0x00000000003f782f */ /* 0x000fda00038c0000 */
.L_x_9345:
[----:B------:R-:W-:Y:S05]  /*22a20*/  @!P6 BRA `(.L_x_8801) ;  /* 0x00000000007ce947 */ /* 0x000fea0003800000 */
[----:B------:R-:W-:-:S06]  /*22a30*/  ULOP3.LUT UR4, UR40, 0x2, URZ, 0xfc, !UPT ;  /* 0x0000000228047892 */ /* 0x000fcc000f8efc3f */
[----:B-1----:R-:W-:-:S05]  /*22a40*/  IMAD.U32 R2, RZ, RZ, UR4 ;  /* 0x00000004ff027e24 */ /* 0x002fca000f8e00ff */
[----:B------:R-:W-:-:S13]  /*22a50*/  ISETP.NE.AND P2, PT, R2, 0x3, PT ;  /* 0x000000030200780c */ /* 0x000fda0003f45270 */
[----:B------:R-:W-:Y:S05]  /*22a60*/  @!P2 BRA `(.L_x_9175) ;  /* 0x000000000004a947 */ /* 0x000fea0003800000 */
[----:B------:R-:W-:Y:S01]  /*22a70*/  BPT.TRAP 0x1 ;  /* 0x000000040000795c */ /* 0x000fe20000300000 */
.L_x_9175:
[----:B------:R-:W2:Y:S01]  /*22a80*/  LDL.LU R7, [R1+0x18] ;  /* 0x0000180001077983 */ /* 0x000ea20000300800 */
[----:B------:R-:W-:Y:S02]  /*22a90*/  VIADD R2, R0, 0x28840 ;  /* 0x0002884000027836 */ /* 0x000fe40000000000 */
[----:B0-----:R-:W-:-:S03]  /*22aa0*/  VIADD R3, R19, 0x1 ;  /* 0x0000000113037836 */ /* 0x001fc60000000000 */
[----:B------:R-:W-:Y:S02]  /*22ab0*/  LEA R6, R19, R2, 0x3 ;  /* 0x0000000213067211 */ /* 0x000fe400078e18ff */
        /* <DEDUP_REMOVED lines=9> */
.L_x_9346:
[----:B------:R-:W1:Y:S02]  /*22b50*/  SYNCS.PHASECHK.TRANS64.TRYWAIT P0, [R7+URZ], R2 ;  /* 0x00000002070075a7 */ /* 0x000e64000800017f */
[----:B-1----:R-:W-:Y:S05]  /*22b60*/  @!P0 BRA `(.L_x_9177) ;  /* 0x0000004000488947 */ /* 0x002fea0003800000 */
.L_x_9347:
[----:B------:R-:W-:Y:S05]  /*22b70*/  @!P2 BRA `(.L_x_9178) ;  /* 0x000000000004a947 */ /* 0x000fea0003800000 */
[----:B------:R-:W-:Y:S01]  /*22b80*/  BPT.TRAP 0x1 ;  /* 0x000000040000795c */ /* 0x000fe20000300000 */
.L_x_9178:
[----:B------:R-:W-:-:S04]  /*22b90*/  VIADD R0, R0, 0x28860 ;  /* 0x0002886000007836 */ /* 0x000fc80000000000 */
[----:B------:R-:W-:-:S04]  /*22ba0*/  IMAD R4, R19, 0x8, R0 ;  /* 0x0000000813047824 */ /* 0x000fc800078e0200 */
[----:B------:R-:W2:Y:S02]  /*22bb0*/  SYNCS.PHASECHK.TRANS64.TRYWAIT P0, [R4+URZ], R5 ;  /* 0x00000005040075a7 */ /* 0x000ea4000800017f */
[----:B--2---:R-:W-:Y:S05]  /*22bc0*/  @!P0 BRA `(.L_x_9179) ;  /* 0x0000004000448947 */ /* 0x004fea0003800000 */
.L_x_9348:
[----:B------:R-:W-:-:S07]  /*22bd0*/  LEA R3, R3, R0, 0x3 ;  /* 0x0000000003037211 */ /* 0x000fce00078e18ff */
.L_x_9180:
[----:B---3--:R3:W4:Y:S02]  /*22be0*/  SYNCS.PHASECHK.TRANS64.TRYWAIT P0, [R3+URZ], R2 ;  /* 0x00000002030075a7 */ /* 0x008724000800017f */
[----:B----4-:R-:W-:Y:S05]  /*22bf0*/  @!P0 NANOSLEEP.SYNCS 0x989680 ;  /* 0x009896800000895d */ /* 0x010fea0003900000 */
[----:B------:R-:W4:Y:S02]  /*22c00*/  @!P0 SYNCS.PHASECHK.TRANS64 P0, [R3+URZ], R2 ;  /* 0x00000002030085a7 */ /* 0x000f24000800007f */
[----:B----4-:R-:W-:Y:S05]  /*22c10*/  @!P0 BRA `(.L_x_9180) ;  /* 0xfffffffc00f08947 */ /* 0x010fea000383ffff */
.L_x_8801:
[----:B------:R-:W-:Y:S05]  /*22c20*/  BSYNC B9 ;  /* 0x0000000000097941 */ /* 0x000fea0003800000 */
.L_x_8798:
[----:B------:R-:W-:Y:S05]  /*22c30*/  EXIT ;  /* 0x000000000000794d */ /* 0x000fea0003800000 */
.L_x_8825:
[----:B0-----:R0:W1:Y:S02]  /*22c40*/  SYNCS.PHASECHK.TRANS64.TRYWAIT P6, [R110+URZ+0x28890], R117 ;  /* 0x028890756e0075a7 */ /* 0x00106400080c017f */
[----:B-1----:R-:W-:Y:S05]  /*22c50*/  @!P6 NANOSLEEP.SYNCS 0x989680 ;  /* 0x009896800000e95d */ /* 0x002fea0003900000 */
[----:B------:R-:W1:Y:S02]  /*22c60*/  @!P6 SYNCS.PHASECHK.TRANS64 P6, [R110+URZ+0x28890], R117 ;  /* 0x028890756e00e5a7 */ /* 0x000e6400080c007f */
[----:B-1----:R-:W-:Y:S05]  /*22c70*/  @!P6 BRA `(.L_x_8825) ;  /* 0xfffffffc00f0e947 */ /* 0x002fea000383ffff */
[----:B------:R-:W-:Y:S05]  /*22c80*/  BRA `(.L_x_9181) ;  /* 0xfffffe0800987947 */ /* 0x000fea000383ffff */
.L_x_8861:
[----:B0-----:R0:W1:Y:S02]  /*22c90*/  SYNCS.PHASECHK.TRANS64.TRYWAIT P4, [R110+URZ+0x28890], R117 ;  /* 0x028890756e0075a7 */ /* 0x001064000808017f */
[----:B-1----:R-:W-:Y:S05]  /*22ca0*/  @!P4 NANOSLEEP.SYNCS 0x989680 ;  /* 0x009896800000c95d */ /* 0x002fea0003900000 */
[----:B------:R-:W1:Y:S02]  /*22cb0*/  @!P4 SYNCS.PHASECHK.TRANS64 P4, [R110+URZ+0x28890], R117 ;  /* 0x028890756e00c5a7 */ /* 0x000e64000808007f */
[----:B-1----:R-:W-:Y:S05]  /*22cc0*/  @!P4 BRA `(.L_x_8861) ;  /* 0xfffffffc00f0c947 */ /* 0x002fea000383ffff */
[----:B------:R-:W-:Y:S05]  /*22cd0*/  BRA `(.L_x_9182) ;  /* 0xfffffe30000c7947 */ /* 0x000fea000383ffff */
.L_x_8878:
[----:B0-----:R0:W1:Y:S02]  /*22ce0*/  SYNCS.PHASECHK.TRANS64.TRYWAIT P3, [R110+URZ+0x28890], R117 ;  /* 0x028890756e0075a7 */ /* 0x001064000806017f */
[----:B-1----:R-:W-:Y:S05]  /*22cf0*/  @!P3 NANOSLEEP.SYNCS 0x989680 ;  /* 0x009896800000b95d */ /* 0x002fea0003900000 */
[----:B------:R-:W1:Y:S02]  /*22d00*/  @!P3 SYNCS.PHASECHK.TRANS64 P3, [R110+URZ+0x28890], R117 ;  /* 0x028890756e00b5a7 */ /* 0x000e64000806007f */
[----:B-1----:R-:W-:Y:S05]  /*22d10*/  @!P3 BRA `(.L_x_8878) ;  /* 0xfffffffc00f0b947 */ /* 0x002fea000383ffff */
[----:B------:R-:W-:Y:S05]  /*22d20*/  BRA `(.L_x_9183) ;  /* 0xfffffe5000587947 */ /* 0x000fea000383ffff */
.L_x_8888:
[----:B--2---:R2:W3:Y:S02]  /*22d30*/  SYNCS.PHASECHK.TRANS64.TRYWAIT P0, [R110+URZ+0x288b0], R117 ;  /* 0x0288b0756e0075a7 */ /* 0x0044e4000800017f */
[----:B---3--:R-:W-:Y:S05]  /*22d40*/  @!P0 NANOSLEEP.SYNCS 0x989680 ;  /* 0x009896800000895d */ /* 0x008fea0003900000 */
[----:B------:R-:W3:Y:S02]  /*22d50*/  @!P0 SYNCS.PHASECHK.TRANS64 P0, [R110+URZ+0x288b0], R117 ;  /* 0x0288b0756e0085a7 */ /* 0x000ee4000800007f */
[----:B---3--:R-:W-:Y:S05]  /*22d60*/  @!P0 BRA `(.L_x_8888) ;  /* 0xfffffffc00f08947 */ /* 0x008fea000383ffff */
[----:B------:R-:W-:Y:S05]  /*22d70*/  BRA `(.L_x_9184) ;  /* 0xfffffe5400f47947 */ /* 0x000fea000383ffff */
.L_x_8902:
[----:B------:R-:W0:Y:S01]  /*22d80*/  S2R R5, SR_TID.X ;  /* 0x0000000000057919 */ /* 0x000e220000002100 */
[----:B------:R-:W-:Y:S01]  /*22d90*/  BSSY B0, `(.L_x_9185) ;  /* 0x000000c000007945 */ /* 0x000fe20003800000 */
[----:B------:R-:W-:Y:S01]  /*22da0*/  IMAD.MOV.U32 R12, RZ, RZ, RZ ;  /* 0x000000ffff0c7224 */ /* 0x000fe200078e00ff */
[----:B------:R-:W-:Y:S01]  /*22db0*/  MOV R15, 0xffffffff ;  /* 0xffffffff000f7802 */ /* 0x000fe20000000f00 */
[----:B------:R-:W-:Y:S02]  /*22dc0*/  IMAD.MOV.U32 R11, RZ, RZ, 0x1f ;  /* 0x0000001fff0b7424 */ /* 0x000fe400078e00ff */
        /* <DEDUP_REMOVED lines=8> */
.L_x_9186:
[----:B------:R-:W-:Y:S05]  /*22e50*/  BSYNC B0 ;  /* 0x0000000000007941 */ /* 0x000fea0003800000 */
.L_x_9185:
[----:B------:R-:W-:Y:S01]  /*22e60*/  IMAD.MOV.U32 R189, RZ, RZ, R14 ;  /* 0x000000ffffbd7224 */ /* 0x000fe200078e000e */
[----:B------:R-:W-:Y:S06]  /*22e70*/  BRA `(.L_x_9187) ;  /* 0xfffffe6000d47947 */ /* 0x000fec000383ffff */
.L_x_8912:
        /* <DEDUP_REMOVED lines=8> */
.L_x_9189:
[----:B------:R-:W-:Y:S05]  /*22f00*/  BSYNC B1 ;  /* 0x0000000000017941 */ /* 0x000fea0003800000 */
.L_x_9188:
        /* <DEDUP_REMOVED lines=8> */
.L_x_9190:
[----:B------:R-:W-:Y:S02]  /*22f90*/  IMAD.MOV.U32 R13, RZ, RZ, R10 ;  /* 0x000000ffff0d7224 */ /* 0x000fe400078e000a */
[----:B------:R-:W-:-:S07]  /*22fa0*/  IMAD.MOV.U32 R3, RZ, RZ, R14 ;  /* 0x000000ffff037224 */ /* 0x000fce00078e000e */
[----:B------:R-:W-:Y:S05]  /*22fb0*/  WARPSYNC.COLLECTIVE R15, `(.L_x_9191) ;  /* 0x000000000f087348 */ /* 0x000fea0003c00000 */
[----:B------:R0:W1:Y:S02]  /*22fc0*/  SHFL.IDX P6, R14, R13, R12, R11 ;  /* 0x0000000c0d0e7389 */ /* 0x00006400000c000b */
[----:B01----:R-:W-:Y:S01]  /*22fd0*/  ENDCOLLECTIVE ;  /* 0x000000000000791b */ /* 0x003fe20003800000 */
.L_x_9191:
[----:B------:R-:W-:Y:S02]  /*22fe0*/  IMAD.MOV.U32 R13, RZ, RZ, R5 ;  /* 0x000000ffff0d7224 */ /* 0x000fe400078e0005 */
[----:B------:R-:W-:-:S07]  /*22ff0*/  IMAD.MOV.U32 R4, RZ, RZ, R14 ;  /* 0x000000ffff047224 */ /* 0x000fce00078e000e */
[----:B------:R-:W-:Y:S05]  /*23000*/  WARPSYNC.COLLECTIVE R15, `(.L_x_9192) ;  /* 0x000000000f087348 */ /* 0x000fea0003c00000 */
[----:B------:R0:W1:Y:S02]  /*23010*/  SHFL.IDX P6, R14, R13, R12, R11 ;  /* 0x0000000c0d0e7389 */ /* 0x00006400000c000b */
[----:B01----:R-:W-:Y:S01]  /*23020*/  ENDCOLLECTIVE ;  /* 0x000000000000791b */ /* 0x003fe20003800000 */
.L_x_9192:
[----:B------:R-:W-:Y:S05]  /*23030*/  BRA `(.L_x_9193) ;  /* 0xfffffe6800247947 */ /* 0x000fea000383ffff */
.L_x_8915:
        /* <DEDUP_REMOVED lines=8> */
.L_x_9195:
[----:B------:R-:W-:Y:S05]  /*230c0*/  BSYNC B1 ;  /* 0x0000000000017941 */ /* 0x000fea0003800000 */
.L_x_9194:
        /* <DEDUP_REMOVED lines=8> */
.L_x_9196:
[----:B------:R-:W-:Y:S01]  /*23150*/  MOV R13, R10 ;  /* 0x0000000a000d7202 */ /* 0x000fe20000000f00 */
[----:B------:R-:W-:-:S07]  /*23160*/  IMAD.MOV.U32 R3, RZ, RZ, R14 ;  /* 0x000000ffff037224 */ /* 0x000fce00078e000e */
[----:B------:R-:W-:Y:S05]  /*23170*/  WARPSYNC.COLLECTIVE R15, `(.L_x_9197) ;  /* 0x000000000f087348 */ /* 0x000fea0003c00000 */
[----:B------:R0:W1:Y:S02]  /*23180*/  SHFL.IDX P6, R14, R13, R12, R11 ;  /* 0x0000000c0d0e7389 */ /* 0x00006400000c000b */
[----:B01----:R-:W-:Y:S01]  /*23190*/  ENDCOLLECTIVE ;  /* 0x000000000000791b */ /* 0x003fe20003800000 */
.L_x_9197:
[----:B------:R-:W-:Y:S02]  /*231a0*/  IMAD.MOV.U32 R13, RZ, RZ, R5 ;  /* 0x000000ffff0d7224 */ /* 0x000fe400078e0005 */
[----:B------:R-:W-:-:S07]  /*231b0*/  IMAD.MOV.U32 R4, RZ, RZ, R14 ;  /* 0x000000ffff047224 */ /* 0x000fce00078e000e */
[----:B------:R-:W-:Y:S05]  /*231c0*/  WARPSYNC.COLLECTIVE R15, `(.L_x_9198) ;  /* 0x000000000f087348 */ /* 0x000fea0003c00000 */
[----:B------:R0:W1:Y:S02]  /*231d0*/  SHFL.IDX P6, R14, R13, R12, R11 ;  /* 0x0000000c0d0e7389 */ /* 0x00006400000c000b */
[----:B01----:R-:W-:Y:S01]  /*231e0*/  ENDCOLLECTIVE ;  /* 0x000000000000791b */ /* 0x003fe20003800000 */
.L_x_9198:
[----:B------:R-:W-:Y:S05]  /*231f0*/  BRA `(.L_x_9199) ;  /* 0xfffffe6800907947 */ /* 0x000fea000383ffff */
.L_x_8918:
[----:B------:R-:W-:Y:S01]  /*23200*/  BSSY B1, `(.L_x_9200) ;  /* 0x0000008000017945 */ /* 0x000fe20003800000 */
[----:B------:R-:W-:Y:S01]  /*23210*/  IMAD.MOV.U32 R13, RZ, RZ, R7 ;  /* 0x000000ffff0d7224 */ /* 0x000fe200078e0007 */
[----:B------:R-:W-:Y:S01]  /*23220*/  MOV R11, 0x181f ;  /* 0x0000181f000b7802 */ /* 0x000fe20000000f00 */
[----:B------:R-:W-:Y:S02]  /*23230*/  IMAD.MOV.U32 R12, RZ, RZ, 0x2 ;  /* 0x00000002ff0c7424 */ /* 0x000fe400078e00ff */
[----:B------:R-:W-:-:S07]  /*23240*/  IMAD.MOV.U32 R15, RZ, RZ, -0x1 ;  /* 0xffffffffff0f7424 */ /* 0x000fce00078e00ff */
[----:B-1--4-:R-:W-:Y:S05]  /*23250*/  WARPSYNC.COLLECTIVE R15, `(.L_x_9201) ;  /* 0x000000000f087348 */ /* 0x012fea0003c00000 */
[----:B----4-:R0:W2:Y:S02]  /*23260*/  SHFL.IDX P6, R14, R13, R12, R11 ;  /* 0x0000000c0d0e7389 */ /* 0x0100a400000c000b */
[----:B012---:R-:W-:Y:S01]  /*23270*/  ENDCOLLECTIVE ;  /* 0x000000000000791b */ /* 0x007fe20003800000 */
.L_x_9201:
[----:B------:R-:W-:Y:S05]  /*23280*/  BSYNC B1 ;  /* 0x0000000000017941 */ /* 0x000fea0003800000 */
.L_x_9200:
        /* <DEDUP_REMOVED lines=8> */
.L_x_9202:
[----:B------:R-:W-:Y:S02]  /*23310*/  IMAD.MOV.U32 R13, RZ, RZ, R10 ;  /* 0x000000ffff0d7224 */ /* 0x000fe400078e000a */
[----:B------:R-:W-:-:S07]  /*23320*/  IMAD.MOV.U32 R3, RZ, RZ, R14 ;  /* 0x000000ffff037224 */ /* 0x000fce00078e000e */
[----:B------:R-:W-:Y:S05]  /*23330*/  WARPSYNC.COLLECTIVE R15, `(.L_x_9203) ;  /* 0x000000000f087348 */ /* 0x000fea0003c00000 */
[----:B------:R0:W1:Y:S02]  /*23340*/  SHFL.IDX P6, R14, R13, R12, R11 ;  /* 0x0000000c0d0e7389 */ /* 0x00006400000c000b */
[----:B01----:R-:W-:Y:S01]  /*23350*/  ENDCOLLECTIVE ;  /* 0x000000000000791b */ /* 0x003fe20003800000 */
.L_x_9203:
[----:B------:R-:W-:Y:S01]  /*23360*/  MOV R13, R5 ;  /* 0x00000005000d7202 */ /* 0x000fe20000000f00 */
[----:B------:R-:W-:-:S07]  /*23370*/  IMAD.MOV.U32 R4, RZ, RZ, R14 ;  /* 0x000000ffff047224 */ /* 0x000fce00078e000e */
[----:B------:R-:W-:Y:S05]  /*23380*/  WARPSYNC.COLLECTIVE R15, `(.L_x_9204) ;  /* 0x000000000f087348 */ /* 0x000fea0003c00000 */
[----:B------:R0:W1:Y:S02]  /*23390*/  SHFL.IDX P6, R14, R13, R12, R11 ;  /* 0x0000000c0d0e7389 */ /* 0x00006400000c000b */
[----:B01----:R-:W-:Y:S01]  /*233a0*/  ENDCOLLECTIVE ;  /* 0x000000000000791b */ /* 0x003fe20003800000 */
.L_x_9204:
[----:B------:R-:W-:Y:S05]  /*233b0*/  BRA `(.L_x_9205) ;  /* 0xfffffe6800e47947 */ /* 0x000fea000383ffff */
.L_x_8921:
        /* <DEDUP_REMOVED lines=8> */
.L_x_9207:
[----:B------:R-:W-:Y:S05]  /*23440*/  BSYNC B1 ;  /* 0x0000000000017941 */ /* 0x000fea0003800000 */
.L_x_9206:
        /* <DEDUP_REMOVED lines=8> */
.L_x_9208:
[----:B------:R-:W-:Y:S01]  /*234d0*/  IMAD.MOV.U32 R13, RZ, RZ, R10 ;  /* 0x000000ffff0d7224 */ /* 0x000fe200078e000a */
[----:B------:R-:W-:-:S07]  /*234e0*/  MOV R3, R14 ;  /* 0x0000000e00037202 */ /* 0x000fce0000000f00 */
[----:B------:R-:W-:Y:S05]  /*234f0*/  WARPSYNC.COLLECTIVE R15, `(.L_x_9209) ;  /* 0x000000000f087348 */ /* 0x000fea0003c00000 */
[----:B------:R0:W1:Y:S02]  /*23500*/  SHFL.IDX P6, R14, R13, R12, R11 ;  /* 0x0000000c0d0e7389 */ /* 0x00006400000c000b */
[----:B01----:R-:W-:Y:S01]  /*23510*/  ENDCOLLECTIVE ;  /* 0x000000000000791b */ /* 0x003fe20003800000 */
.L_x_9209:
[----:B------:R-:W-:Y:S02]  /*23520*/  IMAD.MOV.U32 R13, RZ, RZ, R5 ;  /* 0x000000ffff0d7224 */ /* 0x000fe400078e0005 */
[----:B------:R-:W-:-:S07]  /*23530*/  IMAD.MOV.U32 R4, RZ, RZ, R14 ;  /* 0x000000ffff047224 */ /* 0x000fce00078e000e */
[----:B------:R-:W-:Y:S05]  /*23540*/  WARPSYNC.COLLECTIVE R15, `(.L_x_9210) ;  /* 0x000000000f087348 */ /* 0x000fea0003c00000 */
[----:B------:R0:W1:Y:S02]  /*23550*/  SHFL.IDX P6, R14, R13, R12, R11 ;  /* 0x0000000c0d0e7389 */ /* 0x00006400000c000b */
[----:B01----:R-:W-:Y:S01]  /*23560*/  ENDCOLLECTIVE ;  /* 0x000000000000791b */ /* 0x003fe20003800000 */
.L_x_9210:
[----:B------:R-:W-:Y:S01]  /*23570*/  IMAD.MOV.U32 R5, RZ, RZ, R14 ;  /* 0x000000ffff057224 */ /* 0x000fe200078e000e */
[----:B------:R-:W-:Y:S06]  /*23580*/  BRA `(.L_x_9211) ;  /* 0xfffffe6c003c7947 */ /* 0x000fec000383ffff */
.L_x_8925:
[----:B0-----:R0:W1:Y:S02]  /*23590*/  SYNCS.PHASECHK.TRANS64.TRYWAIT P0, [R2+URZ+0x28800], R67 ;  /* 0x02880043020075a7 */ /* 0x001064000800017f */
[----:B-1----:R-:W-:Y:S05]  /*235a0*/  @!P0 NANOSLEEP.SYNCS 0x989680 ;  /* 0x009896800000895d */ /* 0x002fea0003900000 */
[----:B------:R-:W1:Y:S02]  /*235b0*/  @!P0 SYNCS.PHASECHK.TRANS64 P0, [R2+URZ+0x28800], R67 ;  /* 0x02880043020085a7 */ /* 0x000e64000800007f */
[----:B-1----:R-:W-:Y:S05]  /*235c0*/  @!P0 BRA `(.L_x_8925) ;  /* 0xfffffffc00f08947 */ /* 0x002fea000383ffff */
[----:B------:R-:W-:Y:S05]  /*235d0*/  BRA `(.L_x_9212) ;  /* 0xfffffe6c00f47947 */ /* 0x000fea000383ffff */
.L_x_8941:
[----:B------:R-:W0:Y:S01]  /*235e0*/  LDC R54, c[0x0][0x3f4] ;  /* 0x0000fd00ff367b82 */ /* 0x000e220000000800 */
[----:B------:R-:W-:Y:S01]  /*235f0*/  BSSY B1, `(.L_x_9213) ;  /* 0x0000008000017945 */ /* 0x000fe20003800000 */
[----:B------:R-:W-:Y:S01]  /*23600*/  MOV R13, R35 ;  /* 0x00000023000d7202 */ /* 0x000fe20000000f00 */
[----:B------:R-:W-:Y:S02]  /*23610*/  IMAD.MOV.U32 R12, RZ, RZ, RZ ;  /* 0x000000ffff0c7224 */ /* 0x000fe400078e00ff */
[----:B------:R-:W-:Y:S02]  /*23620*/  IMAD.MOV.U32 R11, RZ, RZ, 0x181f ;  /* 0x0000181fff0b7424 */ /* 0x000fe400078e00ff */
[----:B------:R-:W-:-:S07]  /*23630*/  IMAD.MOV.U32 R15, RZ, RZ, -0x1 ;  /* 0xffffffffff0f7424 */ /* 0x000fce00078e00ff */
[----:B0-----:R-:W-:Y:S05]  /*23640*/  WARPSYNC.COLLECTIVE R15, `(.L_x_9214) ;  /* 0x000000000f087348 */ /* 0x001fea0003c00000 */
[----:B------:R1:W2:Y:S02]  /*23650*/  SHFL.IDX P6, R14, R13, R12, R11 ;  /* 0x0000000c0d0e7389 */ /* 0x0002a400000c000b */
[----:B012---:R-:W-:Y:S01]  /*23660*/  ENDCOLLECTIVE ;  /* 0x000000000000791b */ /* 0x007fe20003800000 */
.L_x_9214:
[----:B------:R-:W-:Y:S05]  /*23670*/  BSYNC B1 ;  /* 0x0000000000017941 */ /* 0x000fea0003800000 */
.L_x_9213:
[----:B------:R-:W-:Y:S01]  /*23680*/  MOV R13, R32 ;  /* 0x00000020000d7202 */ /* 0x000fe20000000f00 */
[----:B------:R-:W-:Y:S01]  /*23690*/  IMAD.MOV.U32 R12, RZ, RZ, RZ ;  /* 0x000000ffff0c7224 */ /* 0x000fe200078e00ff */
[----:B------:R-:W-:Y:S01]  /*236a0*/  ISETP.GE.AND P0, PT, R16, R54, PT ;  /* 0x000000361000720c */ /* 0x000fe20003f06270 */
[----:B------:R-:W-:Y:S02]  /*236b0*/  IMAD.MOV.U32 R11, RZ, RZ, 0x181f ;  /* 0x0000181fff0b7424 */ /* 0x000fe400078e00ff */
[----:B------:R-:W-:Y:S02]  /*236c0*/  IMAD.MOV.U32 R15, RZ, RZ, -0x1 ;  /* 0xffffffffff0f7424 */ /* 0x000fe400078e00ff */
[----:B------:R-:W-:Y:S02]  /*236d0*/  IMAD.MOV.U32 R0, RZ, RZ, R14 ;  /* 0x000000ffff007224 */ /* 0x000fe400078e000e */
[----:B------:R-:W-:-:S07]  /*236e0*/  IMAD R3, R192, R5, RZ ;  /* 0x00000005c0037224 */ /* 0x000fce00078e02ff */
[----:B------:R-:W-:Y:S05]  /*236f0*/  WARPSYNC.COLLECTIVE R15, `(.L_x_9215) ;  /* 0x000000000f087348 */ /* 0x000fea0003c00000 */
[----:B------:R0:W1:Y:S02]  /*23700*/  SHFL.IDX P6, R14, R13, R12, R11 ;  /* 0x0000000c0d0e7389 */ /* 0x00006400000c000b */
[----:B01----:R-:W-:Y:S01]  /*23710*/  ENDCOLLECTIVE ;  /* 0x000000000000791b */ /* 0x003fe20003800000 */
.L_x_9215:
[----:B------:R-:W-:Y:S02]  /*23720*/  ISETP.GE.OR P1, PT, R56, R3, P0 ;  /* 0x000000033800720c */ /* 0x000fe40000726670 */
[----:B------:R-:W-:-:S11]  /*23730*/  MOV R13, R33 ;  /* 0x00000021000d7202 */ /* 0x000fd60000000f00 */
[C---:B------:R-:W-:Y:S01]  /*23740*/  @!P1 IMAD.SHL.U32 R21, R16.reuse, 0x2, RZ ;  /* 0x0000000210159824 */ /* 0x040fe200078e00ff */
[----:B------:R-:W-:Y:S01]  /*23750*/  @!P1 SHF.L.U64.HI R6, R16, 0x1, R17 ;  /* 0x0000000110069819 */ /* 0x000fe20000010211 */
[----:B------:R-:W-:-:S07]  /*23760*/  IMAD.MOV.U32 R4, RZ, RZ, R14 ;  /* 0x000000ffff047224 */ /* 0x000fce00078e000e */
[----:B------:R-:W-:Y:S05]  /*23770*/  WARPSYNC.COLLECTIVE R15, `(.L_x_9216) ;  /* 0x000000000f087348 */ /* 0x000fea0003c00000 */
[----:B------:R0:W1:Y:S02]  /*23780*/  SHFL.IDX P6, R14, R13, R12, R11 ;  /* 0x0000000c0d0e7389 */ /* 0x00006400000c000b */
[----:B01----:R-:W-:Y:S01]  /*23790*/  ENDCOLLECTIVE ;  /* 0x000000000000791b */ /* 0x003fe20003800000 */
.L_x_9216:
[----:B------:R-:W-:-:S04]  /*237a0*/  @!P1 IADD3 R4, P2, R4, R21, RZ ;  /* 0x0000001504049210 */ /* 0x000fc80007f5e0ff */
[----:B------:R-:W-:Y:S01]  /*237b0*/  @!P1 MOV R8, R4 ;  /* 0x0000000400089202 */ /* 0x000fe20000000f00 */
[----:B------:R-:W-:-:S04]  /*237c0*/  @!P1 IMAD.X R7, R0, 0x1, R6, P2 ;  /* 0x0000000100079824 */ /* 0x000fc800010e0606 */
[----:B------:R-:W-:Y:S02]  /*237d0*/  @!P1 IMAD.MOV.U32 R9, RZ, RZ, R7 ;  /* 0x000000ffff099224 */ /* 0x000fe400078e0007 */
[----:B------:R-:W-:Y:S02]  /*237e0*/  IMAD.MOV.U32 R13, RZ, RZ, R34 ;  /* 0x000000ffff0d7224 */ /* 0x000fe400078e0022 */
[----:B------:R-:W-:-:S07]  /*237f0*/  IMAD.MOV.U32 R5, RZ, RZ, R14 ;  /* 0x000000ffff057224 */ /* 0x000fce00078e000e */
[----:B------:R-:W-:Y:S05]  /*23800*/  WARPSYNC.COLLECTIVE R15, `(.L_x_9217) ;  /* 0x000000000f087348 */ /* 0x000fea0003c00000 */
[----:B------:R0:W1:Y:S02]  /*23810*/  SHFL.IDX P6, R14, R13, R12, R11 ;  /* 0x0000000c0d0e7389 */ /* 0x00006400000c000b */
[----:B01----:R-:W-:Y:S01]  /*23820*/  ENDCOLLECTIVE ;  /* 0x000000000000791b */ /* 0x003fe20003800000 */
.L_x_9217:
[----:B------:R-:W2:Y:S01]  /*23830*/  @!P1 LD.E.128 R8, desc[UR42][R8.64] ;  /* 0x0000002a08089980 */ /* 0x000ea2000c101d00 */
[----:B------:R-:W-:-:S05]  /*23840*/  @!P1 IADD3 R14, P2, R14, R21, RZ ;  /* 0x000000150e0e9210 */ /* 0x000fca0007f5e0ff */
[----:B------:R-:W-:Y:S02]  /*23850*/  @!P1 IMAD.X R5, R5, 0x1, R6, P2 ;  /* 0x0000000105059824 */ /* 0x000fe400010e0606 */
[----:B------:R-:W-:-:S06]  /*23860*/  @!P1 IMAD.MOV.U32 R4, RZ, RZ, R14 ;  /* 0x000000ffff049224 */ /* 0x000fcc00078e000e */
[----:B------:R-:W5:Y:S01]  /*23870*/  @!P1 LD.E.128 R4, desc[UR42][R4.64] ;  /* 0x0000002a04049980 */ /* 0x000f62000c101d00 */
[----:B------:R-:W-:Y:S02]  /*23880*/  CS2R R46, SRZ ;  /* 0x00000000002e7805 */ /* 0x000fe4000001ff00 */
[----:B------:R-:W-:Y:S02]  /*23890*/  CS2R R48, SRZ ;  /* 0x0000000000307805 */ /* 0x000fe4000001ff00 */
[----:B------:R-:W-:Y:S02]  /*238a0*/  MOV R13, R35 ;  /* 0x00000023000d7202 */ /* 0x000fe40000000f00 */
[----:B------:R-:W-:Y:S02]  /*238b0*/  CS2R R44, SRZ ;  /* 0x00000000002c7805 */ /* 0x000fe4000001ff00 */
[----:B------:R-:W-:Y:S02]  /*238c0*/  CS2R R50, SRZ ;  /* 0x0000000000327805 */ /* 0x000fe4000001ff00 */
[----:B------:R-:W-:-:S02]  /*238d0*/  CS2R R24, SRZ ;  /* 0x0000000000187805 */ /* 0x000fc4000001ff00 */
[----:B--2---:R-:W-:Y:S01]  /*238e0*/  @!P1 MOV R47, R9 ;  /* 0x00000009002f9202 */ /* 0x004fe20000000f00 */
[----:B------:R-:W-:Y:S02]  /*238f0*/  @!P1 IMAD.MOV.U32 R49, RZ, RZ, R11 ;  /* 0x000000ffff319224 */ /* 0x000fe400078e000b */
[----:B------:R-:W-:Y:S02]  /*23900*/  IMAD.MOV.U32 R11, RZ, RZ, 0x181f ;  /* 0x0000181fff0b7424 */ /* 0x000fe400078e00ff */
[----:B------:R-:W-:Y:S01]  /*23910*/  IMAD.MOV.U32 R12, RZ, RZ, R47 ;  /* 0x000000ffff0c7224 */ /* 0x000fe200078e002f */
[----:B------:R-:W-:Y:S01]  /*23920*/  MOV R20, R49 ;  /* 0x0000003100147202 */ /* 0x000fe20000000f00 */
[----:B------:R-:W-:Y:S02]  /*23930*/  @!P1 IMAD.MOV.U32 R46, RZ, RZ, R8 ;  /* 0x000000ffff2e9224 */ /* 0x000fe400078e0008 */
[----:B------:R-:W-:Y:S01]  /*23940*/  @!P1 IMAD.MOV.U32 R48, RZ, RZ, R10 ;  /* 0x000000ffff309224 */ /* 0x000fe200078e000a */
[----:B------:R-:W-:Y:S01]  /*23950*/  PRMT R67, R12, 0x7610, R67 ;  /* 0x000076100c437816 */ /* 0x000fe20000000043 */
[----:B------:R-:W-:-:S02]  /*23960*/  IMAD.MOV.U32 R12, RZ, RZ, 0x1 ;  /* 0x00000001ff0c7424 */ /* 0x000fc400078e00ff */
[----:B------:R-:W-:Y:S02]  /*23970*/  IMAD.MOV.U32 R0, RZ, RZ, R46 ;  /* 0x000000ffff007224 */ /* 0x000fe400078e002e */
[----:B------:R-:W-:-:S07]  /*23980*/  IMAD.MOV.U32 R10, RZ, RZ, R48 ;  /* 0x000000ffff0a7224 */ /* 0x000fce00078e0030 */
[----:B-----5:R-:W-:Y:S05]  /*23990*/  WARPSYNC.COLLECTIVE R15, `(.L_x_9218) ;  /* 0x000000000f087348 */ /* 0x020fea0003c00000 */
[----:B------:R0:W1:Y:S02]  /*239a0*/  SHFL.IDX P6, R14, R13, R12, R11 ;  /* 0x0000000c0d0e7389 */ /* 0x00006400000c000b */
[----:B01---5:R-:W-:Y:S01]  /*239b0*/  ENDCOLLECTIVE ;  /* 0x000000000000791b */ /* 0x023fe20003800000 */
.L_x_9218:
[----:B------:R-:W-:Y:S02]  /*239c0*/  PRMT R64, R64, 0x5410, R0 ;  /* 0x0000541040407816 */ /* 0x000fe40000000000 */
[----:B------:R-:W-:Y:S01]  /*239d0*/  PRMT R37, R10, 0x5410, R20 ;  /* 0x000054100a257816 */ /* 0x000fe20000000014 */
[----:B------:R-:W-:Y:S02]  /*239e0*/  @!P1 IMAD.MOV.U32 R44, RZ, RZ, R4 ;  /* 0x000000ffff2c9224 */ /* 0x000fe400078e0004 */
[----:B------:R-:W-:Y:S02]  /*239f0*/  @!P1 IMAD.MOV.U32 R45, RZ, RZ, R5 ;  /* 0x000000ffff2d9224 */ /* 0x000fe400078e0005 */
[----:B------:R-:W-:Y:S01]  /*23a00*/  @!P1 IMAD.MOV.U32 R50, RZ, RZ, R6 ;  /* 0x000000ffff329224 */ /* 0x000fe200078e0006 */
[----:B------:R-:W-:Y:S01]  /*23a10*/  MOV R4, R44 ;  /* 0x0000002c00047202 */ /* 0x000fe20000000f00 */
[----:B------:R-:W-:Y:S02]  /*23a20*/  @!P1 IMAD.MOV.U32 R51, RZ, RZ, R7 ;  /* 0x000000ffff339224 */ /* 0x000fe400078e0007 */
        /* <DEDUP_REMOVED lines=10> */
.L_x_9219:
[----:B------:R-:W-:Y:S01]  /*23ad0*/  PRMT R64, R7, 0x7610, R64 ;  /* 0x0000761007407816 */ /* 0x000fe20000000040 */
[----:B------:R-:W-:Y:S01]  /*23ae0*/  IMAD.MOV.U32 R13, RZ, RZ, R33 ;  /* 0x000000ffff0d7224 */ /* 0x000fe200078e0021 */
[----:B------:R-:W-:-:S07]  /*23af0*/  MOV R8, R14 ;  /* 0x0000000e00087202 */ /* 0x000fce0000000f00 */
[----:B------:R-:W-:Y:S05]  /*23b00*/  WARPSYNC.COLLECTIVE R15, `(.L_x_9220) ;  /* 0x000000000f087348 */ /* 0x000fea0003c00000 */
[----:B------:R0:W1:Y:S02]  /*23b10*/  SHFL.IDX P6, R14, R13, R12, R11 ;  /* 0x0000000c0d0e7389 */ /* 0x00006400000c000b */
[----:B01----:R-:W-:Y:S01]  /*23b20*/  ENDCOLLECTIVE ;  /* 0x000000000000791b */ /* 0x003fe20003800000 */
.L_x_9220:
[----:B------:R-:W-:Y:S02]  /*23b30*/  IMAD.MOV.U32 R13, RZ, RZ, R34 ;  /* 0x000000ffff0d7224 */ /* 0x000fe400078e0022 */
[----:B------:R-:W-:-:S07]  /*23b40*/  IMAD.MOV.U32 R9, RZ, RZ, R14 ;  /* 0x000000ffff097224 */ /* 0x000fce00078e000e */
[----:B------:R-:W-:Y:S05]  /*23b50*/  WARPSYNC.COLLECTIVE R15, `(.L_x_9221) ;  /* 0x000000000f087348 */ /* 0x000fea0003c00000 */
[----:B------:R0:W1:Y:S02]  /*23b60*/  SHFL.IDX P6, R14, R13, R12, R11 ;  /* 0x0000000c0d0e7389 */ /* 0x00006400000c000b */
[----:B01----:R-:W-:Y:S01]  /*23b70*/  ENDCOLLECTIVE ;  /* 0x000000000000791b */ /* 0x003fe20003800000 */
.L_x_9221:
[----:B------:R-:W-:Y:S05]  /*23b80*/  BRA `(.L_x_9222) ;  /* 0xfffffe8400ac7947 */ /* 0x000fea000383ffff */
.L_x_8944:
[----:B------:R-:W-:Y:S01]  /*23b90*/  BSSY B1, `(.L_x_9223) ;  /* 0x0000008000017945 */ /* 0x000fe20003800000 */
[----:B------:R-:W-:Y:S01]  /*23ba0*/  IMAD.MOV.U32 R13, RZ, RZ, R35 ;  /* 0x000000ffff0d7224 */ /* 0x000fe200078e0023 */
[----:B------:R-:W-:Y:S01]  /*23bb0*/  MOV R12, 0x2 ;  /* 0x00000002000c7802 */ /* 0x000fe20000000f00 */
[----:B------:R-:W-:Y:S02]  /*23bc0*/  IMAD.MOV.U32 R11, RZ, RZ, 0x181f ;  /* 0x0000181fff0b7424 */ /* 0x000fe400078e00ff */
[----:B-1----:R-:W-:-:S07]  /*23bd0*/  IMAD.MOV.U32 R15, RZ, RZ, -0x1 ;  /* 0xffffffffff0f7424 */ /* 0x002fce00078e00ff */
[----:B------:R-:W-:Y:S05]  /*23be0*/  WARPSYNC.COLLECTIVE R15, `(.L_x_9224) ;  /* 0x000000000f087348 */ /* 0x000fea0003c00000 */
[----:B------:R0:W1:Y:S02]  /*23bf0*/  SHFL.IDX P6, R14, R13, R12, R11 ;  /* 0x0000000c0d0e7389 */ /* 0x00006400000c000b */
[----:B01----:R-:W-:Y:S01]  /*23c00*/  ENDCOLLECTIVE ;  /* 0x000000000000791b */ /* 0x003fe20003800000 */
.L_x_9224:
[----:B------:R-:W-:Y:S05]  /*23c10*/  BSYNC B1 ;  /* 0x0000000000017941 */ /* 0x000fea0003800000 */
.L_x_9223:
[----:B------:R-:W-:Y:S01]  /*23c20*/  IMAD.MOV.U32 R13, RZ, RZ, R32 ;  /* 0x000000ffff0d7224 */ /* 0x000fe200078e0020 */
[----:B------:R-:W-:Y:S01]  /*23c30*/  MOV R12, 0x2 ;  /* 0x00000002000c7802 */ /* 0x000fe20000000f00 */
[----:B------:R-:W-:Y:S02]  /*23c40*/  IMAD.MOV.U32 R11, RZ, RZ, 0x181f ;  /* 0x0000181fff0b7424 */ /* 0x000fe400078e00ff */
[----:B------:R-:W-:Y:S02]  /*23c50*/  IMAD.MOV.U32 R15, RZ, RZ, -0x1 ;  /* 0xffffffffff0f7424 */ /* 0x000fe400078e00ff */
[----:B------:R-:W-:Y:S02]  /*23c60*/  IMAD.MOV.U32 R0, RZ, RZ, R14 ;  /* 0x000000ffff007224 */ /* 0x000fe400078e000e */
[----:B------:R-:W-:-:S07]  /*23c70*/  VIADD R10, R56, 0x40 ;  /* 0x00000040380a7836 */ /* 0x000fce0000000000 */
[----:B------:R-:W-:Y:S05]  /*23c80*/  WARPSYNC.COLLECTIVE R15, `(.L_x_9225) ;  /* 0x000000000f087348 */ /* 0x000fea0003c00000 */
[----:B------:R0:W1:Y:S02]  /*23c90*/  SHFL.IDX P6, R14, R13, R12, R11 ;  /* 0x0000000c0d0e7389 */ /* 0x00006400000c000b */
[----:B01----:R-:W-:Y:S01]  /*23ca0*/  ENDCOLLECTIVE ;  /* 0x000000000000791b */ /* 0x003fe20003800000 */
.L_x_9225:
        /* <DEDUP_REMOVED lines=8> */
.L_x_9226:
[----:B------:R-:W-:-:S05]  /*23d30*/  @!P1 IADD3 R8, P2, R8, R21, RZ ;  /* 0x0000001508089210 */ /* 0x000fca0007f5e0ff */
[----:B------:R-:W-:Y:S02]  /*23d40*/  @!P1 IMAD.X R9, R0, 0x1, R29, P2 ;  /* 0x0000000100099824 */ /* 0x000fe400010e061d */
[----:B------:R-:W-:Y:S02]  /*23d50*/  IMAD.MOV.U32 R13, RZ, RZ, R34 ;  /* 0x000000ffff0d7224 */ /* 0x000fe400078e0022 */
[----:B------:R-:W-:-:S07]  /*23d60*/  IMAD.MOV.U32 R20, RZ, RZ, R14 ;  /* 0x000000ffff147224 */ /* 0x000fce00078e000e */
[----:B------:R-:W-:Y:S05]  /*23d70*/  WARPSYNC.COLLECTIVE R15, `(.L_x_9227) ;  /* 0x000000000f087348 */ /* 0x000fea0003c00000 */
[----:B------:R0:W1:Y:S02]  /*23d80*/  SHFL.IDX P6, R14, R13, R12, R11 ;  /* 0x0000000c0d0e7389 */ /* 0x00006400000c000b */
[----:B01----:R-:W-:Y:S01]  /*23d90*/  ENDCOLLECTIVE ;  /* 0x000000000000791b */ /* 0x003fe20003800000 */
.L_x_9227:
[----:B------:R-:W2:Y:S01]  /*23da0*/  @!P1 LD.E.128 R8, desc[UR42][R8.64] ;  /* 0x0000002a08089980 */ /* 0x000ea2000c101d00 */
[----:B------:R-:W-:-:S04]  /*23db0*/  @!P1 IADD3 R28, P2, R14, R21, RZ ;  /* 0x000000150e1c9210 */ /* 0x000fc80007f5e0ff */
[----:B------:R-:W-:-:S06]  /*23dc0*/  @!P1 IADD3.X R29, R20, R29, RZ, P2, !PT ;  /* 0x0000001d141d9210 */ /* 0x000fcc00017fe4ff */
        /* <DEDUP_REMOVED lines=11> */
[----:B------:R-:W-:Y:S02]  /*23e80*/  @!P1 IMAD.MOV.U32 R39, RZ, RZ, R11 ;  /* 0x000000ffff279224 */ /* 0x000fe400078e000b */
[----:B------:R-:W-:Y:S01]  /*23e90*/  IMAD.MOV.U32 R11, RZ, RZ, 0x181f ;  /* 0x0000181fff0b7424 */ /* 0x000fe200078e00ff */
[----:B------:R-:W-:Y:S01]  /*23ea0*/  PRMT R59, R0, 0x5410, R12 ;  /* 0x00005410003b7816 */ /* 0x000fe2000000000c */
[----:B------:R-:W-:Y:S02]  /*23eb0*/  IMAD.MOV.U32 R12, RZ, RZ, 0x3 ;  /* 0x00000003ff0c7424 */ /* 0x000fe400078e00ff */
[----:B------:R-:W-:-:S02]  /*23ec0*/  IMAD.MOV.U32 R8, RZ, RZ, R38 ;  /* 0x000000ffff087224 */ /* 0x000fc400078e0026 */
[----:B------:R-:W-:-:S07]  /*23ed0*/  IMAD.MOV.U32 R9, RZ, RZ, R39 ;  /* 0x000000ffff097224 */ /* 0x000fce00078e0027 */
[----:B-----5:R-:W-:Y:S05]  /*23ee0*/  WARPSYNC.COLLECTIVE R15, `(.L_x_9228) ;  /* 0x000000000f087348 */ /* 0x020fea0003c00000 */
[----:B------:R0:W1:Y:S02]  /*23ef0*/  SHFL.IDX P6, R14, R13, R12, R11 ;  /* 0x0000000c0d0e7389 */ /* 0x00006400000c000b */
[----:B01---5:R-:W-:Y:S01]  /*23f00*/  ENDCOLLECTIVE ;  /* 0x000000000000791b */ /* 0x023fe20003800000 */
.L_x_9228:
[----:B------:R-:W-:Y:S01]  /*23f10*/  @!P1 MOV R41, R29 ;  /* 0x0000001d00299202 */ /* 0x000fe20000000f00 */
[----:B------:R-:W-:Y:S01]  /*23f20*/  @!P1 IMAD.MOV.U32 R40, RZ, RZ, R28 ;  /* 0x000000ffff289224 */ /* 0x000fe200078e001c */
[----:B------:R-:W-:Y:S01]  /*23f30*/  PRMT R52, R8, 0x5410, R9 ;  /* 0x0000541008347816 */ /* 0x000fe20000000009 */
[----:B------:R-:W-:Y:S02]  /*23f40*/  @!P1 IMAD.MOV.U32 R42, RZ, RZ, R30 ;  /* 0x000000ffff2a9224 */ /* 0x000fe400078e001e */
[----:B------:R-:W-:Y:S02]  /*23f50*/  @!P1 IMAD.MOV.U32 R43, RZ, RZ, R31 ;  /* 0x000000ffff2b9224 */ /* 0x000fe400078e001f */
[----:B------:R-:W-:Y:S01]  /*23f60*/  IMAD.MOV.U32 R8, RZ, RZ, R40 ;  /* 0x000000ffff087224 */ /* 0x000fe200078e0028 */
[----:B------:R-:W-:Y:S01]  /*23f70*/  MOV R10, R42 ;  /* 0x0000002a000a7202 */ /* 0x000fe20000000f00 */
[----:B------:R-:W-:Y:S02]  /*23f80*/  IMAD.MOV.U32 R9, RZ, RZ, R41 ;  /* 0x000000ffff097224 */ /* 0x000fe400078e0029 */
[----:B------:R-:W-:-:S03]  /*23f90*/  IMAD.MOV.U32 R13, RZ, RZ, R32 ;  /* 0x000000ffff0d7224 */ /* 0x000fc600078e0020 */
[----:B------:R-:W-:Y:S02]  /*23fa0*/  PRMT R62, R8, 0x5410, R9 ;  /* 0x00005410083e7816 */ /* 0x000fe40000000009 */
[----:B------:R-:W-:Y:S02]  /*23fb0*/  CS2R R8, SRZ ;  /* 0x0000000000087805 */ /* 0x000fe4000001ff00 */
[----:B------:R-:W-:-:S07]  /*23fc0*/  MOV R0, R14 ;  /* 0x0000000e00007202 */ /* 0x000fce0000000f00 */
[----:B------:R-:W-:Y:S05]  /*23fd0*/  WARPSYNC.COLLECTIVE R15, `(.L_x_9229) ;  /* 0x000000000f087348 */ /* 0x000fea0003c00000 */
[----:B------:R0:W1:Y:S02]  /*23fe0*/  SHFL.IDX P6, R14, R13, R12, R11 ;  /* 0x0000000c0d0e7389 */ /* 0x00006400000c000b */
[----:B01----:R-:W-:Y:S01]  /*23ff0*/  ENDCOLLECTIVE ;  /* 0x000000000000791b */ /* 0x003fe20003800000 */
.L_x_9229:
[----:B------:R-:W-:Y:S02]  /*24000*/  IMAD.MOV.U32 R13, RZ, RZ, R33 ;  /* 0x000000ffff0d7224 */ /* 0x000fe400078e0021 */
[----:B------:R-:W-:-:S07]  /*24010*/  IMAD.MOV.U32 R32, RZ, RZ, R14 ;  /* 0x000000ffff207224 */ /* 0x000fce00078e000e */
[----:B------:R-:W-:Y:S05]  /*24020*/  WARPSYNC.COLLECTIVE R15, `(.L_x_9230) ;  /* 0x000000000f087348 */ /* 0x000fea0003c00000 */
[----:B------:R0:W1:Y:S02]  /*24030*/  SHFL.IDX P6, R14, R13, R12, R11 ;  /* 0x0000000c0d0e7389 */ /* 0x00006400000c000b */
[----:B01----:R-:W-:Y:S01]  /*24040*/  ENDCOLLECTIVE ;  /* 0x000000000000791b */ /* 0x003fe20003800000 */
.L_x_9230:
[----:B------:R-:W-:Y:S01]  /*24050*/  MOV R13, R34 ;  /* 0x00000022000d7202 */ /* 0x000fe20000000f00 */
[----:B------:R-:W-:-:S07]  /*24060*/  IMAD.MOV.U32 R33, RZ, RZ, R14 ;  /* 0x000000ffff217224 */ /* 0x000fce00078e000e */
[----:B------:R-:W-:Y:S05]  /*24070*/  WARPSYNC.COLLECTIVE R15, `(.L_x_9231) ;  /* 0x000000000f087348 */ /* 0x000fea0003c00000 */
[----:B------:R0:W1:Y:S02]  /*24080*/  SHFL.IDX P6, R14, R13, R12, R11 ;  /* 0x0000000c0d0e7389 */ /* 0x00006400000c000b */
[----:B01----:R-:W-:Y:S01]  /*24090*/  ENDCOLLECTIVE ;  /* 0x000000000000791b */ /* 0x003fe20003800000 */
.L_x_9231:
[----:B------:R-:W-:-:S05]  /*240a0*/  IMAD.MOV.U32 R11, RZ, RZ, R43 ;  /* 0x000000ffff0b7224 */ /* 0x000fca00078e002b */
[----:B------:R-:W-:Y:S01]  /*240b0*/  PRMT R63, R10, 0x5410, R11 ;  /* 0x000054100a3f7816 */ /* 0x000fe2000000000b */
[----:B------:R-:W-:Y:S01]  /*240c0*/  IMAD.MOV.U32 R34, RZ, RZ, R14 ;  /* 0x000000ffff227224 */ /* 0x000fe200078e000e */
[----:B------:R-:W-:Y:S06]  /*240d0*/  BRA `(.L_x_9232) ;  /* 0xfffffe84008c7947 */ /* 0x000fec000383ffff */
.L_x_8948:
[----:B0-----:R0:W1:Y:S02]  /*240e0*/  SYNCS.PHASECHK.TRANS64.TRYWAIT P4, [R2+URZ+0x28800], R29 ;  /* 0x0288001d020075a7 */ /* 0x001064000808017f */
[----:B-1----:R-:W-:Y:S05]  /*240f0*/  @!P4 NANOSLEEP.SYNCS 0x989680 ;  /* 0x009896800000c95d */ /* 0x002fea0003900000 */
[----:B------:R-:W1:Y:S02]  /*24100*/  @!P4 SYNCS.PHASECHK.TRANS64 P4, [R2+URZ+0x28800], R29 ;  /* 0x0288001d0200c5a7 */ /* 0x000e64000808007f */
[----:B-1----:R-:W-:Y:S05]  /*24110*/  @!P4 BRA `(.L_x_8948) ;  /* 0xfffffffc00f0c947 */ /* 0x002fea000383ffff */
[----:B------:R-:W-:Y:S05]  /*24120*/  BRA `(.L_x_9233) ;  /* 0xfffffe8800247947 */ /* 0x000fea000383ffff */
.L_x_8958:
[----:B-1----:R1:W2:Y:S02]  /*24130*/  SYNCS.PHASECHK.TRANS64.TRYWAIT P2, [R0+URZ+0x28830], R3 ;  /* 0x02883003000075a7 */ /* 0x0022a4000804017f */
[----:B--2---:R-:W-:Y:S05]  /*24140*/  @!P2 NANOSLEEP.SYNCS 0x989680 ;  /* 0x009896800000a95d */ /* 0x004fea0003900000 */
[----:B------:R-:W2:Y:S02]  /*24150*/  @!P2 SYNCS.PHASECHK.TRANS64 P2, [R0+URZ+0x28830], R3 ;  /* 0x028830030000a5a7 */ /* 0x000ea4000804007f */
[----:B--2---:R-:W-:Y:S05]  /*24160*/  @!P2 BRA `(.L_x_8958) ;  /* 0xfffffffc00f0a947 */ /* 0x004fea000383ffff */
[----:B------:R-:W-:Y:S05]  /*24170*/  BRA `(.L_x_8957) ;  /* 0xfffffea000a07947 */ /* 0x000fea000383ffff */
.L_x_8964:
[----:B-1----:R1:W2:Y:S02]  /*24180*/  SYNCS.PHASECHK.TRANS64.TRYWAIT P4, [R7+URZ+0x28830], R8 ;  /* 0x02883008070075a7 */ /* 0x0022a4000808017f */
[----:B--2---:R-:W-:Y:S05]  /*24190*/  @!P4 NANOSLEEP.SYNCS 0x989680 ;  /* 0x009896800000c95d */ /* 0x004fea0003900000 */
[----:B------:R-:W2:Y:S02]  /*241a0*/  @!P4 SYNCS.PHASECHK.TRANS64 P4, [R7+URZ+0x28830], R8 ;  /* 0x028830080700c5a7 */ /* 0x000ea4000808007f */
[----:B--2---:R-:W-:Y:S05]  /*241b0*/  @!P4 BRA `(.L_x_8964) ;  /* 0xfffffffc00f0c947 */ /* 0x004fea000383ffff */
[----:B------:R-:W-:Y:S05]  /*241c0*/  BRA `(.L_x_8963) ;  /* 0xfffffecc00e87947 */ /* 0x000fea000383ffff */
.L_x_8968:
[----:B-1----:R1:W2:Y:S02]  /*241d0*/  SYNCS.PHASECHK.TRANS64.TRYWAIT P3, [R7+URZ+0x28850], R6 ;  /* 0x02885006070075a7 */ /* 0x0022a4000806017f */
[----:B--2---:R-:W-:Y:S05]  /*241e0*/  @!P3 NANOSLEEP.SYNCS 0x989680 ;  /* 0x009896800000b95d */ /* 0x004fea0003900000 */
[----:B------:R-:W2:Y:S02]  /*241f0*/  @!P3 SYNCS.PHASECHK.TRANS64 P3, [R7+URZ+0x28850], R6 ;  /* 0x028850060700b5a7 */ /* 0x000ea4000806007f */
[----:B--2---:R-:W-:Y:S05]  /*24200*/  @!P3 BRA `(.L_x_8968) ;  /* 0xfffffffc00f0b947 */ /* 0x004fea000383ffff */
[----:B------:R-:W-:Y:S05]  /*24210*/  BRA `(.L_x_8965) ;  /* 0xfffffed000e87947 */ /* 0x000fea000383ffff */
.L_x_8975:
[----:B-1----:R1:W2:Y:S02]  /*24220*/  SYNCS.PHASECHK.TRANS64.TRYWAIT P3, [R7+URZ+0x28830], R8 ;  /* 0x02883008070075a7 */ /* 0x0022a4000806017f */
[----:B--2---:R-:W-:Y:S05]  /*24230*/  @!P3 NANOSLEEP.SYNCS 0x989680 ;  /* 0x009896800000b95d */ /* 0x004fea0003900000 */
[----:B------:R-:W2:Y:S02]  /*24240*/  @!P3 SYNCS.PHASECHK.TRANS64 P3, [R7+URZ+0x28830], R8 ;  /* 0x028830080700b5a7 */ /* 0x000ea4000806007f */
[----:B--2---:R-:W-:Y:S05]  /*24250*/  @!P3 BRA `(.L_x_8975) ;  /* 0xfffffffc00f0b947 */ /* 0x004fea000383ffff */
[----:B------:R-:W-:Y:S05]  /*24260*/  BRA `(.L_x_8974) ;  /* 0xffffff0000887947 */ /* 0x000fea000383ffff */
.L_x_8979:
[----:B-1----:R1:W2:Y:S02]  /*24270*/  SYNCS.PHASECHK.TRANS64.TRYWAIT P2, [R7+URZ+0x28850], R6 ;  /* 0x02885006070075a7 */ /* 0x0022a4000804017f */
[----:B--2---:R-:W-:Y:S05]  /*24280*/  @!P2 NANOSLEEP.SYNCS 0x989680 ;  /* 0x009896800000a95d */ /* 0x004fea0003900000 */
[----:B------:R-:W2:Y:S02]  /*24290*/  @!P2 SYNCS.PHASECHK.TRANS64 P2, [R7+URZ+0x28850], R6 ;  /* 0x028850060700a5a7 */ /* 0x000ea4000804007f */
[----:B--2---:R-:W-:Y:S05]  /*242a0*/  @!P2 BRA `(.L_x_8979) ;  /* 0xfffffffc00f0a947 */ /* 0x004fea000383ffff */
[----:B------:R-:W-:Y:S05]  /*242b0*/  BRA `(.L_x_8976) ;  /* 0xffffff0400887947 */ /* 0x000fea000383ffff */
.L_x_8984:
[----:B-1----:R1:W2:Y:S02]  /*242c0*/  SYNCS.PHASECHK.TRANS64.TRYWAIT P0, [R11+URZ+0x28850], R4 ;  /* 0x028850040b0075a7 */ /* 0x0022a4000800017f */
[----:B--2---:R-:W-:Y:S05]  /*242d0*/  @!P0 NANOSLEEP.SYNCS 0x989680 ;  /* 0x009896800000895d */ /* 0x004fea0003900000 */
[----:B------:R-:W2:Y:S02]  /*242e0*/  @!P0 SYNCS.PHASECHK.TRANS64 P0, [R11+URZ+0x28850], R4 ;  /* 0x028850040b0085a7 */ /* 0x000ea4000800007f */
[----:B--2---:R-:W-:Y:S05]  /*242f0*/  @!P0 BRA `(.L_x_8984) ;  /* 0xfffffffc00f08947 */ /* 0x004fea000383ffff */
[----:B------:R-:W-:Y:S05]  /*24300*/  BRA `(.L_x_8983) ;  /* 0xffffff2800b87947 */ /* 0x000fea000383ffff */
.L_x_8989:
[----:B------:R-:W-:Y:S01]  /*24310*/  IMAD.MOV.U32 R13, RZ, RZ, R4 ;  /* 0x000000ffff0d7224 */ /* 0x000fe200078e0004 */
[----:B------:R-:W-:Y:S01]  /*24320*/  MOV R15, 0xffffffff ;  /* 0xffffffff000f7802 */ /* 0x000fe20000000f00 */
[----:B------:R-:W-:Y:S02]  /*24330*/  IMAD.MOV.U32 R12, RZ, RZ, RZ ;  /* 0x000000ffff0c7224 */ /* 0x000fe400078e00ff */
[----:B------:R-:W-:-:S07]  /*24340*/  IMAD.MOV.U32 R11, RZ, RZ, 0x181f ;  /* 0x0000181fff0b7424 */ /* 0x000fce00078e00ff */
[----:B-----5:R-:W-:Y:S05]  /*24350*/  WARPSYNC.COLLECTIVE R15, `(.L_x_9234) ;  /* 0x000000000f087348 */ /* 0x020fea0003c00000 */
[----:B------:R0:W1:Y:S02]  /*24360*/  SHFL.IDX P6, R14, R13, R12, R11 ;  /* 0x0000000c0d0e7389 */ /* 0x00006400000c000b */
[----:B01---5:R-:W-:Y:S01]  /*24370*/  ENDCOLLECTIVE ;  /* 0x000000000000791b */ /* 0x023fe20003800000 */
.L_x_9234:
[----:B------:R-:W-:Y:S02]  /*24380*/  IMAD.MOV.U32 R13, RZ, RZ, R0 ;  /* 0x000000ffff0d7224 */ /* 0x000fe400078e0000 */
[----:B------:R-:W-:-:S07]  /*24390*/  IMAD.MOV.U32 R3, RZ, RZ, R14 ;  /* 0x000000ffff037224 */ /* 0x000fce00078e000e */
[----:B------:R-:W-:Y:S05]  /*243a0*/  WARPSYNC.COLLECTIVE R15, `(.L_x_9235) ;  /* 0x000000000f087348 */ /* 0x000fea0003c00000 */
[----:B------:R0:W1:Y:S02]  /*243b0*/  SHFL.IDX P6, R14, R13, R12, R11 ;  /* 0x0000000c0d0e7389 */ /* 0x00006400000c000b */
[----:B01----:R-:W-:Y:S01]  /*243c0*/  ENDCOLLECTIVE ;  /* 0x000000000000791b */ /* 0x003fe20003800000 */
.L_x_9235:
[----:B------:R-:W-:Y:S05]  /*243d0*/  BRA `(.L_x_9236) ;  /* 0xffffff4400787947 */ /* 0x000fea000383ffff */
.L_x_8992:
[----:B------:R-:W-:Y:S01]  /*243e0*/  BSSY B1, `(.L_x_9237) ;  /* 0x0000008000017945 */ /* 0x000fe20003800000 */
[----:B------:R-:W-:Y:S01]  /*243f0*/  IMAD.MOV.U32 R13, RZ, RZ, R4 ;  /* 0x000000ffff0d7224 */ /* 0x000fe200078e0004 */
[----:B------:R-:W-:Y:S01]  /*24400*/  MOV R11, 0x181f ;  /* 0x0000181f000b7802 */ /* 0x000fe20000000f00 */
[----:B------:R-:W-:Y:S02]  /*24410*/  IMAD.MOV.U32 R12, RZ, RZ, 0x1 ;  /* 0x00000001ff0c7424 */ /* 0x000fe400078e00ff */
[----:B---3--:R-:W-:-:S07]  /*24420*/  IMAD.MOV.U32 R15, RZ, RZ, -0x1 ;  /* 0xffffffffff0f7424 */ /* 0x008fce00078e00ff */
[----:B012--5:R-:W-:Y:S05]  /*24430*/  WARPSYNC.COLLECTIVE R15, `(.L_x_9238) ;  /* 0x000000000f087348 */ /* 0x027fea0003c00000 */
[----:B--2---:R2:W3:Y:S02]  /*24440*/  SHFL.IDX P6, R14, R13, R12, R11 ;  /* 0x0000000c0d0e7389 */ /* 0x0044e400000c000b */
[----:B0123-5:R-:W-:Y:S01]  /*24450*/  ENDCOLLECTIVE ;  /* 0x000000000000791b */ /* 0x02ffe20003800000 */
.L_x_9238:
[----:B------:R-:W-:Y:S05]  /*24460*/  BSYNC B1 ;  /* 0x0000000000017941 */ /* 0x000fea0003800000 */
.L_x_9237:
        /* <DEDUP_REMOVED lines=8> */
.L_x_9239:
[----:B------:R-:W-:Y:S05]  /*244f0*/  BRA `(.L_x_9240) ;  /* 0xffffff4400747947 */ /* 0x000fea000383ffff */
.L_x_8995:
[----:B------:R-:W-:Y:S01]  /*24500*/  BSSY B1, `(.L_x_9241) ;  /* 0x0000008000017945 */ /* 0x000fe20003800000 */
[----:B------:R-:W-:Y:S01]  /*24510*/  IMAD.MOV.U32 R13, RZ, RZ, R4 ;  /* 0x000000ffff0d7224 */ /* 0x000fe200078e0004 */
[----:B---3--:R-:W-:Y:S01]  /*24520*/  MOV R15, 0xffffffff ;  /* 0xffffffff000f7802 */ /* 0x008fe20000000f00 */
[----:B------:R-:W-:Y:S02]  /*24530*/  IMAD.MOV.U32 R12, RZ, RZ, 0x2 ;  /* 0x00000002ff0c7424 */ /* 0x000fe400078e00ff */
[----:B------:R-:W-:-:S07]  /*24540*/  IMAD.MOV.U32 R11, RZ, RZ, 0x181f ;  /* 0x0000181fff0b7424 */ /* 0x000fce00078e00ff */
[----:B012-45:R-:W-:Y:S05]  /*24550*/  WARPSYNC.COLLECTIVE R15, `(.L_x_9242) ;  /* 0x000000000f087348 */ /* 0x037fea0003c00000 */
[----:B--2---:R2:W3:Y:S02]  /*24560*/  SHFL.IDX P6, R14, R13, R12, R11 ;  /* 0x0000000c0d0e7389 */ /* 0x0044e400000c000b */
[----:B012345:R-:W-:Y:S01]  /*24570*/  ENDCOLLECTIVE ;  /* 0x000000000000791b */ /* 0x03ffe20003800000 */
.L_x_9242:
[----:B------:R-:W-:Y:S05]  /*24580*/  BSYNC B1 ;  /* 0x0000000000017941 */ /* 0x000fea0003800000 */
.L_x_9241:
        /* <DEDUP_REMOVED lines=8> */
.L_x_9243:
[----:B------:R-:W-:Y:S05]  /*24610*/  BRA `(.L_x_9244) ;  /* 0xffffff4400747947 */ /* 0x000fea000383ffff */
.L_x_8998:
[----:B------:R-:W-:Y:S01]  /*24620*/  BSSY B1, `(.L_x_9245) ;  /* 0x0000008000017945 */ /* 0x000fe20003800000 */
[----:B------:R-:W-:Y:S02]  /*24630*/  IMAD.MOV.U32 R13, RZ, RZ, R4 ;  /* 0x000000ffff0d7224 */ /* 0x000fe400078e0004 */
[----:B------:R-:W-:Y:S02]  /*24640*/  IMAD.MOV.U32 R12, RZ, RZ, 0x3 ;  /* 0x00000003ff0c7424 */ /* 0x000fe400078e00ff */
[----:B------:R-:W-:Y:S02]  /*24650*/  IMAD.MOV.U32 R11, RZ, RZ, 0x181f ;  /* 0x0000181fff0b7424 */ /* 0x000fe400078e00ff */
[----:B---3--:R-:W-:-:S07]  /*24660*/  IMAD.MOV.U32 R15, RZ, RZ, -0x1 ;  /* 0xffffffffff0f7424 */ /* 0x008fce00078e00ff */
[----:B012-45:R-:W-:Y:S05]  /*24670*/  WARPSYNC.COLLECTIVE R15, `(.L_x_9246) ;  /* 0x000000000f087348 */ /* 0x037fea0003c00000 */
[----:B--2---:R2:W3:Y:S02]  /*24680*/  SHFL.IDX P6, R14, R13, R12, R11 ;  /* 0x0000000c0d0e7389 */ /* 0x0044e400000c000b */
[----:B012345:R-:W-:Y:S01]  /*24690*/  ENDCOLLECTIVE ;  /* 0x000000000000791b */ /* 0x03ffe20003800000 */
.L_x_9246:
[----:B------:R-:W-:Y:S05]  /*246a0*/  BSYNC B1 ;  /* 0x0000000000017941 */ /* 0x000fea0003800000 */
.L_x_9245:
        /* <DEDUP_REMOVED lines=8> */
.L_x_9247:
[----:B------:R-:W-:Y:S05]  /*24730*/  BRA `(.L_x_9248) ;  /* 0xffffff4400747947 */ /* 0x000fea000383ffff */
.L_x_9000:
[----:B------:R-:W-:Y:S01]  /*24740*/  MOV R13, R4 ;  /* 0x00000004000d7202 */ /* 0x000fe20000000f00 */
[----:B------:R-:W-:Y:S02]  /*24750*/  IMAD.MOV.U32 R12, RZ, RZ, RZ ;  /* 0x000000ffff0c7224 */ /* 0x000fe400078e00ff */
[----:B------:R-:W-:Y:S02]  /*24760*/  IMAD.MOV.U32 R11, RZ, RZ, 0x1c1f ;  /* 0x00001c1fff0b7424 */ /* 0x000fe400078e00ff */
[----:B------:R-:W-:-:S07]  /*24770*/  IMAD.MOV.U32 R15, RZ, RZ, -0x1 ;  /* 0xffffffffff0f7424 */ /* 0x000fce00078e00ff */
[----:B------:R-:W-:Y:S05]  /*24780*/  WARPSYNC.COLLECTIVE R15, `(.L_x_9249) ;  /* 0x000000000f087348 */ /* 0x000fea0003c00000 */
[----:B------:R0:W1:Y:S02]  /*24790*/  SHFL.IDX P6, R14, R13, R12, R11 ;  /* 0x0000000c0d0e7389 */ /* 0x00006400000c000b */
[----:B01----:R-:W-:Y:S01]  /*247a0*/  ENDCOLLECTIVE ;  /* 0x000000000000791b */ /* 0x003fe20003800000 */
.L_x_9249:
[----:B------:R-:W-:Y:S01]  /*247b0*/  MOV R13, R3 ;  /* 0x00000003000d7202 */ /* 0x000fe20000000f00 */
[----:B------:R-:W-:-:S07]  /*247c0*/  IMAD.MOV.U32 R0, RZ, RZ, R14 ;  /* 0x000000ffff007224 */ /* 0x000fce00078e000e */
[----:B------:R-:W-:Y:S05]  /*247d0*/  WARPSYNC.COLLECTIVE R15, `(.L_x_9250) ;  /* 0x000000000f087348 */ /* 0x000fea0003c00000 */
[----:B------:R0:W1:Y:S02]  /*247e0*/  SHFL.IDX P6, R14, R13, R12, R11 ;  /* 0x0000000c0d0e7389 */ /* 0x00006400000c000b */
[----:B01----:R-:W-:Y:S01]  /*247f0*/  ENDCOLLECTIVE ;  /* 0x000000000000791b */ /* 0x003fe20003800000 */
.L_x_9250:
[----:B------:R-:W-:Y:S05]  /*24800*/  BRA `(.L_x_9251) ;  /* 0xffffff4800307947 */ /* 0x000fea000383ffff */
.L_x_9003:
[----:B------:R-:W-:Y:S01]  /*24810*/  BSSY B1, `(.L_x_9252) ;  /* 0x0000008000017945 */ /* 0x000fe20003800000 */
[----:B0-----:R-:W-:Y:S02]  /*24820*/  IMAD.MOV.U32 R13, RZ, RZ, R4 ;  /* 0x000000ffff0d7224 */ /* 0x001fe400078e0004 */
[----:B------:R-:W-:Y:S02]  /*24830*/  IMAD.MOV.U32 R12, RZ, RZ, 0x1 ;  /* 0x00000001ff0c7424 */ /* 0x000fe400078e00ff */
[----:B------:R-:W-:Y:S02]  /*24840*/  IMAD.MOV.U32 R11, RZ, RZ, 0x1c1f ;  /* 0x00001c1fff0b7424 */ /* 0x000fe400078e00ff */
[----:B------:R-:W-:-:S07]  /*24850*/  IMAD.MOV.U32 R15, RZ, RZ, -0x1 ;  /* 0xffffffffff0f7424 */ /* 0x000fce00078e00ff */
[----:B-12---:R-:W-:Y:S05]  /*24860*/  WARPSYNC.COLLECTIVE R15, `(.L_x_9253) ;  /* 0x000000000f087348 */ /* 0x006fea0003c00000 */
[----:B--2---:R0:W2:Y:S02]  /*24870*/  SHFL.IDX P6, R14, R13, R12, R11 ;  /* 0x0000000c0d0e7389 */ /* 0x0040a400000c000b */
[----:B012---:R-:W-:Y:S01]  /*24880*/  ENDCOLLECTIVE ;  /* 0x000000000000791b */ /* 0x007fe20003800000 */
.L_x_9253:
[----:B------:R-:W-:Y:S05]  /*24890*/  BSYNC B1 ;  /* 0x0000000000017941 */ /* 0x000fea0003800000 */
.L_x_9252:
        /* <DEDUP_REMOVED lines=8> */
.L_x_9254:
[----:B------:R-:W-:Y:S05]  /*24920*/  BRA `(.L_x_9255) ;  /* 0xffffff4c00447947 */ /* 0x000fea000383ffff */
.L_x_9007:
[----:B------:R-:W-:Y:S01]  /*24930*/  MOV R13, R4 ;  /* 0x00000004000d7202 */ /* 0x000fe20000000f00 */
[----:B------:R-:W-:Y:S02]  /*24940*/  IMAD.MOV.U32 R12, RZ, RZ, RZ ;  /* 0x000000ffff0c7224 */ /* 0x000fe400078e00ff */
[----:B------:R-:W-:Y:S02]  /*24950*/  IMAD.MOV.U32 R11, RZ, RZ, 0x181f ;  /* 0x0000181fff0b7424 */ /* 0x000fe400078e00ff */
[----:B------:R-:W-:-:S07]  /*24960*/  IMAD.MOV.U32 R15, RZ, RZ, -0x1 ;  /* 0xffffffffff0f7424 */ /* 0x000fce00078e00ff */
[----:B0-----:R-:W-:Y:S05]  /*24970*/  WARPSYNC.COLLECTIVE R15, `(.L_x_9256) ;  /* 0x000000000f087348 */ /* 0x001fea0003c00000 */
[----:B------:R1:W2:Y:S02]  /*24980*/  SHFL.IDX P6, R14, R13, R12, R11 ;  /* 0x0000000c0d0e7389 */ /* 0x0002a400000c000b */
[----:B012---:R-:W-:Y:S01]  /*24990*/  ENDCOLLECTIVE ;  /* 0x000000000000791b */ /* 0x007fe20003800000 */
.L_x_9256:
[----:B------:R-:W-:Y:S01]  /*249a0*/  MOV R13, R0 ;  /* 0x00000000000d7202 */ /* 0x000fe20000000f00 */
[----:B------:R-:W-:-:S07]  /*249b0*/  IMAD.MOV.U32 R3, RZ, RZ, R14 ;  /* 0x000000ffff037224 */ /* 0x000fce00078e000e */
[----:B------:R-:W-:Y:S05]  /*249c0*/  WARPSYNC.COLLECTIVE R15, `(.L_x_9257) ;  /* 0x000000000f087348 */ /* 0x000fea0003c00000 */
[----:B------:R0:W1:Y:S02]  /*249d0*/  SHFL.IDX P6, R14, R13, R12, R11 ;  /* 0x0000000c0d0e7389 */ /* 0x00006400000c000b */
[----:B01----:R-:W-:Y:S01]  /*249e0*/  ENDCOLLECTIVE ;  /* 0x000000000000791b */ /* 0x003fe20003800000 */
.L_x_9257:
[----:B------:R-:W-:Y:S05]  /*249f0*/  BRA `(.L_x_9258) ;  /* 0xffffff5800547947 */ /* 0x000fea000383ffff */
.L_x_9010:
[----:B------:R-:W-:Y:S01]  /*24a00*/  BSSY B1, `(.L_x_9259) ;  /* 0x0000008000017945 */ /* 0x000fe20003800000 */
[----:B------:R-:W-:Y:S02]  /*24a10*/  IMAD.MOV.U32 R13, RZ, RZ, R4 ;  /* 0x000000ffff0d7224 */ /* 0x000fe400078e0004 */
[----:B------:R-:W-:Y:S02]  /*24a20*/  IMAD.MOV.U32 R12, RZ, RZ, 0x1 ;  /* 0x00000001ff0c7424 */ /* 0x000fe400078e00ff */
[----:B------:R-:W-:Y:S02]  /*24a30*/  IMAD.MOV.U32 R11, RZ, RZ, 0x181f ;  /* 0x0000181fff0b7424 */ /* 0x000fe400078e00ff */
[----:B----4-:R-:W-:-:S07]  /*24a40*/  IMAD.MOV.U32 R15, RZ, RZ, -0x1 ;  /* 0xffffffffff0f7424 */ /* 0x010fce00078e00ff */
[----:B0123--:R-:W-:Y:S05]  /*24a50*/  WARPSYNC.COLLECTIVE R15, `(.L_x_9260) ;  /* 0x000000000f087348 */ /* 0x00ffea0003c00000 */
[----:B---3--:R3:W4:Y:S02]  /*24a60*/  SHFL.IDX P6, R14, R13, R12, R11 ;  /* 0x0000000c0d0e7389 */ /* 0x00872400000c000b */
[----:B01234-:R-:W-:Y:S01]  /*24a70*/  ENDCOLLECTIVE ;  /* 0x000000000000791b */ /* 0x01ffe20003800000 */
.L_x_9260:
[----:B------:R-:W-:Y:S05]  /*24a80*/  BSYNC B1 ;  /* 0x0000000000017941 */ /* 0x000fea0003800000 */
.L_x_9259:
        /* <DEDUP_REMOVED lines=8> */
.L_x_9261:
[----:B------:R-:W-:Y:S05]  /*24b10*/  BRA `(.L_x_9262) ;  /* 0xffffff5800547947 */ /* 0x000fea000383ffff */
.L_x_9013:
[----:B------:R-:W-:Y:S01]  /*24b20*/  BSSY B1, `(.L_x_9263) ;  /* 0x0000008000017945 */ /* 0x000fe20003800000 */
[----:B------:R-:W-:Y:S01]  /*24b30*/  MOV R13, R4 ;  /* 0x00000004000d7202 */ /* 0x000fe20000000f00 */
[----:B------:R-:W-:Y:S02]  /*24b40*/  IMAD.MOV.U32 R12, RZ, RZ, 0x2 ;  /* 0x00000002ff0c7424 */ /* 0x000fe400078e00ff */
[----:B------:R-:W-:Y:S02]  /*24b50*/  IMAD.MOV.U32 R11, RZ, RZ, 0x181f ;  /* 0x0000181fff0b7424 */ /* 0x000fe400078e00ff */
[----:B----4-:R-:W-:-:S07]  /*24b60*/  IMAD.MOV.U32 R15, RZ, RZ, -0x1 ;  /* 0xffffffffff0f7424 */ /* 0x010fce00078e00ff */
[----:B0123--:R-:W-:Y:S05]  /*24b70*/  WARPSYNC.COLLECTIVE R15, `(.L_x_9264) ;  /* 0x000000000f087348 */ /* 0x00ffea0003c00000 */
[----:B---3--:R3:W4:Y:S02]  /*24b80*/  SHFL.IDX P6, R14, R13, R12, R11 ;  /* 0x0000000c0d0e7389 */ /* 0x00872400000c000b */
[----:B01234-:R-:W-:Y:S01]  /*24b90*/  ENDCOLLECTIVE ;  /* 0x000000000000791b */ /* 0x01ffe20003800000 */
.L_x_9264:
[----:B------:R-:W-:Y:S05]  /*24ba0*/  BSYNC B1 ;  /* 0x0000000000017941 */ /* 0x000fea0003800000 */
.L_x_9263:
        /* <DEDUP_REMOVED lines=8> */
.L_x_9265:
[----:B------:R-:W-:Y:S05]  /*24c30*/  BRA `(.L_x_9266) ;  /* 0xffffff5800547947 */ /* 0x000fea000383ffff */
.L_x_9016:
[----:B------:R-:W-:Y:S01]  /*24c40*/  BSSY B1, `(.L_x_9267) ;  /* 0x0000008000017945 */ /* 0x000fe20003800000 */
[----:B------:R-:W-:Y:S01]  /*24c50*/  IMAD.MOV.U32 R13, RZ, RZ, R4 ;  /* 0x000000ffff0d7224 */ /* 0x000fe200078e0004 */
[----:B------:R-:W-:Y:S01]  /*24c60*/  MOV R12, 0x3 ;  /* 0x00000003000c7802 */ /* 0x000fe20000000f00 */
[----:B------:R-:W-:Y:S02]  /*24c70*/  IMAD.MOV.U32 R11, RZ, RZ, 0x181f ;  /* 0x0000181fff0b7424 */ /* 0x000fe400078e00ff */
[----:B0-----:R-:W-:-:S07]  /*24c80*/  IMAD.MOV.U32 R15, RZ, RZ, -0x1 ;  /* 0xffffffffff0f7424 */ /* 0x001fce00078e00ff */
[----:B-1234-:R-:W-:Y:S05]  /*24c90*/  WARPSYNC.COLLECTIVE R15, `(.L_x_9268) ;  /* 0x000000000f087348 */ /* 0x01efea0003c00000 */
[----:B----4-:R0:W4:Y:S02]  /*24ca0*/  SHFL.IDX P6, R14, R13, R12, R11 ;  /* 0x0000000c0d0e7389 */ /* 0x01012400000c000b */
[----:B01234-:R-:W-:Y:S01]  /*24cb0*/  ENDCOLLECTIVE ;  /* 0x000000000000791b */ /* 0x01ffe20003800000 */
.L_x_9268:
[----:B------:R-:W-:Y:S05]  /*24cc0*/  BSYNC B1 ;  /* 0x0000000000017941 */ /* 0x000fea0003800000 */
.L_x_9267:
        /* <DEDUP_REMOVED lines=8> */
.L_x_9269:
[----:B------:R-:W-:Y:S05]  /*24d50*/  BRA `(.L_x_9270) ;  /* 0xffffff5800547947 */ /* 0x000fea000383ffff */
.L_x_9035:
        /* <DEDUP_REMOVED lines=11> */
.L_x_9272:
[----:B------:R-:W-:Y:S05]  /*24e10*/  BSYNC B1 ;  /* 0x0000000000017941 */ /* 0x000fea0003800000 */
.L_x_9271:
[----:B------:R-:W-:Y:S05]  /*24e20*/  BRA `(.L_x_9273) ;  /* 0xffffff7400d47947 */ /* 0x000fea000383ffff */
.L_x_9037:
[----:B------:R-:W-:Y:S01]  /*24e30*/  BSSY B1, `(.L_x_9274) ;  /* 0x0000006000017945 */ /* 0x000fe20003800000 */
[----:B------:R-:W-:-:S07]  /*24e40*/  IMAD.MOV.U32 R15, RZ, RZ, -0x1 ;  /* 0xffffffffff0f7424 */ /* 0x000fce00078e00ff */
[----:B0-----:R-:W-:Y:S05]  /*24e50*/  WARPSYNC.COLLECTIVE R15, `(.L_x_9275) ;  /* 0x000000000f0c7348 */ /* 0x001fea0003c00000 */
[----:B------:R-:W-:Y:S02]  /*24e60*/  ELECT P6, UR62, PT ;  /* 0x00000000003e782f */ /* 0x000fe400038c0000 */
[----:B------:R-:W-:Y:S01]  /*24e70*/  MOV R14, UR62 ;  /* 0x0000003e000e7c02 */ /* 0x000fe20008000f00 */
[----:B0-----:R-:W-:Y:S10]  /*24e80*/  ENDCOLLECTIVE ;  /* 0x000000000000791b */ /* 0x001ff40003800000 */
.L_x_9275:
[----:B------:R-:W-:Y:S05]  /*24e90*/  BSYNC B1 ;  /* 0x0000000000017941 */ /* 0x000fea0003800000 */
.L_x_9274:
[----:B------:R-:W-:Y:S01]  /*24ea0*/  PLOP3.LUT P1, PT, P6, PT, PT, 0x80, 0x0 ;  /* 0x000000000000781c */ /* 0x000fe2000372f070 */
[----:B------:R-:W-:-:S12]  /*24eb0*/  BRA `(.L_x_9036) ;  /* 0xffffff7400c87947 */ /* 0x000fd8000383ffff */
.L_x_9039:
[----:B0-----:R0:W1:Y:S02]  /*24ec0*/  SYNCS.PHASECHK.TRANS64.TRYWAIT P0, [R18+URZ+0x28820], R2 ;  /* 0x02882002120075a7 */ /* 0x001064000800017f */
[----:B-1----:R-:W-:Y:S05]  /*24ed0*/  @!P0 NANOSLEEP.SYNCS 0x989680 ;  /* 0x009896800000895d */ /* 0x002fea0003900000 */
[----:B------:R-:W1:Y:S02]  /*24ee0*/  @!P0 SYNCS.PHASECHK.TRANS64 P0, [R18+URZ+0x28820], R2 ;  /* 0x02882002120085a7 */ /* 0x000e64000800007f */
[----:B-1----:R-:W-:Y:S05]  /*24ef0*/  @!P0 BRA `(.L_x_9039) ;  /* 0xfffffffc00f08947 */ /* 0x002fea000383ffff */
[----:B------:R-:W-:Y:S05]  /*24f00*/  BRA `(.L_x_9276) ;  /* 0xffffff7400d87947 */ /* 0x000fea000383ffff */
.L_x_9043:
[----:B-1----:R1:W2:Y:S02]  /*24f10*/  SYNCS.PHASECHK.TRANS64.TRYWAIT P0, [R5+URZ+0x288a0], R8 ;  /* 0x0288a008050075a7 */ /* 0x0022a4000800017f */
[----:B--2---:R-:W-:Y:S05]  /*24f20*/  @!P0 NANOSLEEP.SYNCS 0x989680 ;  /* 0x009896800000895d */ /* 0x004fea0003900000 */
[----:B------:R-:W2:Y:S02]  /*24f30*/  @!P0 SYNCS.PHASECHK.TRANS64 P0, [R5+URZ+0x288a0], R8 ;  /* 0x0288a008050085a7 */ /* 0x000ea4000800007f */
[----:B--2---:R-:W-:Y:S05]  /*24f40*/  @!P0 BRA `(.L_x_9043) ;  /* 0xfffffffc00f08947 */ /* 0x004fea000383ffff */
[----:B------:R-:W-:Y:S05]  /*24f50*/  BRA `(.L_x_9277) ;  /* 0xffffff7400f87947 */ /* 0x000fea000383ffff */
.L_x_9049:
[----:B0-----:R0:W2:Y:S02]  /*24f60*/  SYNCS.PHASECHK.TRANS64.TRYWAIT P0, [R5+URZ+0x288c0], R8 ;  /* 0x0288c008050075a7 */ /* 0x0010a4000800017f */
[----:B--2---:R-:W-:Y:S05]  /*24f70*/  @!P0 NANOSLEEP.SYNCS 0x989680 ;  /* 0x009896800000895d */ /* 0x004fea0003900000 */
[----:B------:R-:W2:Y:S02]  /*24f80*/  @!P0 SYNCS.PHASECHK.TRANS64 P0, [R5+URZ+0x288c0], R8 ;  /* 0x0288c008050085a7 */ /* 0x000ea4000800007f */
[----:B--2---:R-:W-:Y:S05]  /*24f90*/  @!P0 BRA `(.L_x_9049) ;  /* 0xfffffffc00f08947 */ /* 0x004fea000383ffff */
[----:B------:R-:W-:Y:S05]  /*24fa0*/  BRA `(.L_x_9278) ;  /* 0xffffff7800b87947 */ /* 0x000fea000383ffff */
.L_x_9057:
[----:B0-----:R0:W1:Y:S02]  /*24fb0*/  SYNCS.PHASECHK.TRANS64.TRYWAIT P0, [R6+URZ+0x288a0], R5 ;  /* 0x0288a005060075a7 */ /* 0x001064000800017f */
[----:B-1----:R-:W-:Y:S05]  /*24fc0*/  @!P0 NANOSLEEP.SYNCS 0x989680 ;  /* 0x009896800000895d */ /* 0x002fea0003900000 */
[----:B------:R-:W1:Y:S02]  /*24fd0*/  @!P0 SYNCS.PHASECHK.TRANS64 P0, [R6+URZ+0x288a0], R5 ;  /* 0x0288a005060085a7 */ /* 0x000e64000800007f */
[----:B-1----:R-:W-:Y:S05]  /*24fe0*/  @!P0 BRA `(.L_x_9057) ;  /* 0xfffffffc00f08947 */ /* 0x002fea000383ffff */
[----:B------:R-:W-:Y:S05]  /*24ff0*/  BRA `(.L_x_9279) ;  /* 0xffffff7c00c87947 */ /* 0x000fea000383ffff */
.L_x_9063:
[----:B-1----:R1:W2:Y:S02]  /*25000*/  SYNCS.PHASECHK.TRANS64.TRYWAIT P0, [R6+URZ+0x288c0], R5 ;  /* 0x0288c005060075a7 */ /* 0x0022a4000800017f */
[----:B--2---:R-:W-:Y:S05]  /*25010*/  @!P0 NANOSLEEP.SYNCS 0x989680 ;  /* 0x009896800000895d */ /* 0x004fea0003900000 */
[----:B------:R-:W2:Y:S02]  /*25020*/  @!P0 SYNCS.PHASECHK.TRANS64 P0, [R6+URZ+0x288c0], R5 ;  /* 0x0288c005060085a7 */ /* 0x000ea4000800007f */
[----:B--2---:R-:W-:Y:S05]  /*25030*/  @!P0 BRA `(.L_x_9063) ;  /* 0xfffffffc00f08947 */ /* 0x004fea000383ffff */
[----:B------:R-:W-:Y:S05]  /*25040*/  BRA `(.L_x_9280) ;  /* 0xffffff8000807947 */ /* 0x000fea000383ffff */
.L_x_9079:
        /* <DEDUP_REMOVED lines=11> */
.L_x_9282:
[----:B------:R-:W-:Y:S05]  /*25100*/  BSYNC B0 ;  /* 0x0000000000007941 */ /* 0x000fea0003800000 */
.L_x_9281:
[----:B------:R-:W-:Y:S05]  /*25110*/  BRA `(.L_x_9283) ;  /* 0xffffff8c00b47947 */ /* 0x000fea000383ffff */
.L_x_9081:
[----:B------:R-:W-:Y:S01]  /*25120*/  BSSY B0, `(.L_x_9284) ;  /* 0x0000006000007945 */ /* 0x000fe20003800000 */
[----:B------:R-:W-:-:S07]  /*25130*/  IMAD.MOV.U32 R15, RZ, RZ, -0x1 ;  /* 0xffffffffff0f7424 */ /* 0x000fce00078e00ff */
[----:B0-----:R-:W-:Y:S05]  /*25140*/  WARPSYNC.COLLECTIVE R15, `(.L_x_9285) ;  /* 0x000000000f0c7348 */ /* 0x001fea0003c00000 */
[----:B------:R-:W-:Y:S02]  /*25150*/  ELECT P6, UR62, PT ;  /* 0x00000000003e782f */ /* 0x000fe400038c0000 */
[----:B------:R-:W-:Y:S01]  /*25160*/  MOV R14, UR62 ;  /* 0x0000003e000e7c02 */ /* 0x000fe20008000f00 */
[----:B0-----:R-:W-:Y:S10]  /*25170*/  ENDCOLLECTIVE ;  /* 0x000000000000791b */ /* 0x001ff40003800000 */
.L_x_9285:
[----:B------:R-:W-:Y:S05]  /*25180*/  BSYNC B0 ;  /* 0x0000000000007941 */ /* 0x000fea0003800000 */
.L_x_9284:
[----:B------:R-:W-:Y:S05]  /*25190*/  BRA `(.L_x_9286) ;  /* 0xffffff8c00c07947 */ /* 0x000fea000383ffff */
.L_x_9083:
[----:B0-----:R0:W1:Y:S02]  /*251a0*/  SYNCS.PHASECHK.TRANS64.TRYWAIT P0, [R0+URZ+0x28840], R2 ;  /* 0x02884002000075a7 */ /* 0x001064000800017f */
[----:B-1----:R-:W-:Y:S05]  /*251b0*/  @!P0 NANOSLEEP.SYNCS 0x989680 ;  /* 0x009896800000895d */ /* 0x002fea0003900000 */
[----:B------:R-:W1:Y:S02]  /*251c0*/  @!P0 SYNCS.PHASECHK.TRANS64 P0, [R0+URZ+0x28840], R2 ;  /* 0x02884002000085a7 */ /* 0x000e64000800007f */
[----:B-1----:R-:W-:Y:S05]  /*251d0*/  @!P0 BRA `(.L_x_9083) ;  /* 0xfffffffc00f08947 */ /* 0x002fea000383ffff */
[----:B------:R-:W-:Y:S05]  /*251e0*/  BRA `(.L_x_9287) ;  /* 0xffffff9000207947 */ /* 0x000fea000383ffff */
.L_x_9087:
[----:B------:R-:W2:Y:S01]  /*251f0*/  LDL.LU R11, [R1+0x50] ;  /* 0x00005000010b7983 */ /* 0x000ea20000300800 */
[----:B------:R-:W-:Y:S02]  /*25200*/  IMAD.MOV.U32 R13, RZ, RZ, R3 ;  /* 0x000000ffff0d7224 */ /* 0x000fe400078e0003 */
[----:B------:R-:W-:Y:S01]  /*25210*/  IMAD.MOV.U32 R12, RZ, RZ, RZ ;  /* 0x000000ffff0c7224 */ /* 0x000fe200078e00ff */
[----:B------:R-:W1:Y:S01]  /*25220*/  S2R R5, SR_TID.X ;  /* 0x0000000000057919 */ /* 0x000e620000002100 */
[----:B------:R-:W-:Y:S01]  /*25230*/  IMAD.MOV.U32 R15, RZ, RZ, -0x1 ;  /* 0xffffffffff0f7424 */ /* 0x000fe200078e00ff */
[----:B-1----:R-:W-:-:S04]  /*25240*/  LOP3.LUT R5, R5, 0x7f, RZ, 0xc0, !PT ;  /* 0x0000007f05057812 */ /* 0x002fc800078ec0ff */
[----:B------:R-:W-:-:S04]  /*25250*/  SHF.R.U32.HI R0, RZ, 0x3, R5 ;  /* 0x00000003ff007819 */ /* 0x000fc80000011605 */
[----:B------:R-:W-:-:S05]  /*25260*/  LEA R0, R10, R0, 0x7 ;  /* 0x000000000a007211 */ /* 0x000fca00078e38ff */
[----:B------:R-:W-:Y:S02]  /*25270*/  VIADD R5, R0, 0x10 ;  /* 0x0000001000057836 */ /* 0x000fe40000000000 */
[----:B--2---:R-:W-:Y:S01]  /*25280*/  IMAD R2, R11, R7, RZ ;  /* 0x000000070b027224 */ /* 0x004fe200078e02ff */
[----:B------:R-:W-:-:S04]  /*25290*/  MOV R11, 0x181f ;  /* 0x0000181f000b7802 */ /* 0x000fc80000000f00 */
[----:B------:R-:W-:-:S13]  /*252a0*/  ISETP.GE.AND P2, PT, R0, R2, PT ;  /* 0x000000020000720c */ /* 0x000fda0003f46270 */
[----:B0----5:R-:W-:Y:S05]  /*252b0*/  WARPSYNC.COLLECTIVE R15, `(.L_x_9288) ;  /* 0x000000000f087348 */ /* 0x021fea0003c00000 */
[----:B------:R1:W2:Y:S02]  /*252c0*/  SHFL.IDX P6, R14, R13, R12, R11 ;  /* 0x0000000c0d0e7389 */ /* 0x0002a400000c000b */
[----:B012--5:R-:W-:Y:S01]  /*252d0*/  ENDCOLLECTIVE ;  /* 0x000000000000791b */ /* 0x027fe20003800000 */
.L_x_9288:
[----:B------:R-:W-:Y:S02]  /*252e0*/  IMAD.MOV.U32 R13, RZ, RZ, R4 ;  /* 0x000000ffff0d7224 */ /* 0x000fe400078e0004 */
[----:B------:R-:W-:-:S07]  /*252f0*/  IMAD.MOV.U32 R6, RZ, RZ, R14 ;  /* 0x000000ffff067224 */ /* 0x000fce00078e000e */
[----:B------:R-:W-:Y:S05]  /*25300*/  WARPSYNC.COLLECTIVE R15, `(.L_x_9289) ;  /* 0x000000000f087348 */ /* 0x000fea0003c00000 */
[----:B------:R0:W1:Y:S02]  /*25310*/  SHFL.IDX P6, R14, R13, R12, R11 ;  /* 0x0000000c0d0e7389 */ /* 0x00006400000c000b */
[----:B01----:R-:W-:Y:S01]  /*25320*/  ENDCOLLECTIVE ;  /* 0x000000000000791b */ /* 0x003fe20003800000 */
.L_x_9289:
[----:B------:R-:W-:Y:S02]  /*25330*/  IMAD.MOV.U32 R13, RZ, RZ, R3 ;  /* 0x000000ffff0d7224 */ /* 0x000fe400078e0003 */
[----:B------:R-:W-:Y:S02]  /*25340*/  IMAD.MOV.U32 R12, RZ, RZ, 0x1 ;  /* 0x00000001ff0c7424 */ /* 0x000fe400078e00ff */
[----:B------:R-:W-:-:S07]  /*25350*/  IMAD.MOV.U32 R7, RZ, RZ, R14 ;  /* 0x000000ffff077224 */ /* 0x000fce00078e000e */
[----:B------:R-:W-:Y:S05]  /*25360*/  WARPSYNC.COLLECTIVE R15, `(.L_x_9290) ;  /* 0x000000000f087348 */ /* 0x000fea0003c00000 */
[----:B------:R0:W1:Y:S02]  /*25370*/  SHFL.IDX P6, R14, R13, R12, R11 ;  /* 0x0000000c0d0e7389 */ /* 0x00006400000c000b */
[----:B01----:R-:W-:Y:S01]  /*25380*/  ENDCOLLECTIVE ;  /* 0x000000000000791b */ /* 0x003fe20003800000 */
.L_x_9290:
[----:B------:R-:W-:-:S05]  /*25390*/  @!P2 LEA R7, P3, R9, R7, 0x1 ;  /* 0x000000070907a211 */ /* 0x000fca00078608ff */
        /* <DEDUP_REMOVED lines=10> */
[----:B------:R-:W-:Y:S02]  /*25440*/  ISETP.GE.AND P2, PT, R5, R2, PT ;  /* 0x000000020500720c */ /* 0x000fe40003f46270 */
[----:B0-----:R-:W-:-:S11]  /*25450*/  MOV R6, R14 ;  /* 0x0000000e00067202 */ /* 0x001fd60000000f00 */
[----:B------:R-:W-:Y:S05]  /*25460*/  WARPSYNC.COLLECTIVE R15, `(.L_x_9291) ;  /* 0x000000000f087348 */ /* 0x000fea0003c00000 */
[----:B------:R0:W1:Y:S02]  /*25470*/  SHFL.IDX P6, R14, R13, R12, R11 ;  /* 0x0000000c0d0e7389 */ /* 0x00006400000c000b */
[----:B01----:R-:W-:Y:S01]  /*25480*/  ENDCOLLECTIVE ;  /* 0x000000000000791b */ /* 0x003fe20003800000 */
.L_x_9291:
[----:B------:R-:W-:Y:S02]  /*25490*/  IMAD.MOV.U32 R13, RZ, RZ, R3 ;  /* 0x000000ffff0d7224 */ /* 0x000fe400078e0003 */
[----:B------:R-:W-:Y:S02]  /*254a0*/  IMAD.MOV.U32 R12, RZ, RZ, 0x2 ;  /* 0x00000002ff0c7424 */ /* 0x000fe400078e00ff */
[----:B------:R-:W-:-:S07]  /*254b0*/  IMAD.MOV.U32 R5, RZ, RZ, R14 ;  /* 0x000000ffff057224 */ /* 0x000fce00078e000e */
[----:B------:R-:W-:Y:S05]  /*254c0*/  WARPSYNC.COLLECTIVE R15, `(.L_x_9292) ;  /* 0x000000000f087348 */ /* 0x000fea0003c00000 */
[----:B------:R0:W1:Y:S02]  /*254d0*/  SHFL.IDX P6, R14, R13, R12, R11 ;  /* 0x0000000c0d0e7389 */ /* 0x00006400000c000b */
[----:B01----:R-:W-:Y:S01]  /*254e0*/  ENDCOLLECTIVE ;  /* 0x000000000000791b */ /* 0x003fe20003800000 */
.L_x_9292:
        /* <DEDUP_REMOVED lines=16> */
.L_x_9293:
[----:B------:R-:W-:Y:S02]  /*255f0*/  IMAD.MOV.U32 R13, RZ, RZ, R3 ;  /* 0x000000ffff0d7224 */ /* 0x000fe400078e0003 */
[----:B------:R-:W-:Y:S02]  /*25600*/  IMAD.MOV.U32 R12, RZ, RZ, 0x3 ;  /* 0x00000003ff0c7424 */ /* 0x000fe400078e00ff */
[----:B------:R-:W-:-:S07]  /*25610*/  IMAD.MOV.U32 R5, RZ, RZ, R14 ;  /* 0x000000ffff057224 */ /* 0x000fce00078e000e */
[----:B------:R-:W-:Y:S05]  /*25620*/  WARPSYNC.COLLECTIVE R15, `(.L_x_9294) ;  /* 0x000000000f087348 */ /* 0x000fea0003c00000 */
[----:B------:R0:W1:Y:S02]  /*25630*/  SHFL.IDX P6, R14, R13, R12, R11 ;  /* 0x0000000c0d0e7389 */ /* 0x00006400000c000b */
[----:B01----:R-:W-:Y:S01]  /*25640*/  ENDCOLLECTIVE ;  /* 0x000000000000791b */ /* 0x003fe20003800000 */
.L_x_9294:
        /* <DEDUP_REMOVED lines=16> */
.L_x_9295:
[----:B------:R-:W-:Y:S01]  /*25750*/  MOV R13, R3 ;  /* 0x00000003000d7202 */ /* 0x000fe20000000f00 */
[----:B------:R-:W-:Y:S01]  /*25760*/  IMAD.MOV.U32 R12, RZ, RZ, 0x4 ;  /* 0x00000004ff0c7424 */ /* 0x000fe200078e00ff */
[----:B------:R-:W-:-:S07]  /*25770*/  MOV R5, R14 ;  /* 0x0000000e00057202 */ /* 0x000fce0000000f00 */
[----:B------:R-:W-:Y:S05]  /*25780*/  WARPSYNC.COLLECTIVE R15, `(.L_x_9296) ;  /* 0x000000000f087348 */ /* 0x000fea0003c00000 */
[----:B------:R0:W1:Y:S02]  /*25790*/  SHFL.IDX P6, R14, R13, R12, R11 ;  /* 0x0000000c0d0e7389 */ /* 0x00006400000c000b */
[----:B01----:R-:W-:Y:S01]  /*257a0*/  ENDCOLLECTIVE ;  /* 0x000000000000791b */ /* 0x003fe20003800000 */
.L_x_9296:
        /* <DEDUP_REMOVED lines=16> */
.L_x_9297:
[----:B------:R-:W-:Y:S01]  /*258b0*/  IMAD.MOV.U32 R13, RZ, RZ, R3 ;  /* 0x000000ffff0d7224 */ /* 0x000fe200078e0003 */
[----:B------:R-:W-:Y:S01]  /*258c0*/  MOV R12, 0x5 ;  /* 0x00000005000c7802 */ /* 0x000fe20000000f00 */
[----:B------:R-:W-:-:S07]  /*258d0*/  IMAD.MOV.U32 R5, RZ, RZ, R14 ;  /* 0x000000ffff057224 */ /* 0x000fce00078e000e */
[----:B------:R-:W-:Y:S05]  /*258e0*/  WARPSYNC.COLLECTIVE R15, `(.L_x_9298) ;  /* 0x000000000f087348 */ /* 0x000fea0003c00000 */
[----:B------:R0:W1:Y:S02]  /*258f0*/  SHFL.IDX P6, R14, R13, R12, R11 ;  /* 0x0000000c0d0e7389 */ /* 0x00006400000c000b */
[----:B01----:R-:W-:Y:S01]  /*25900*/  ENDCOLLECTIVE ;  /* 0x000000000000791b */ /* 0x003fe20003800000 */
.L_x_9298:
        /* <DEDUP_REMOVED lines=16> */
.L_x_9299:
[----:B------:R-:W-:Y:S02]  /*25a10*/  IMAD.MOV.U32 R13, RZ, RZ, R3 ;  /* 0x000000ffff0d7224 */ /* 0x000fe400078e0003 */
[----:B------:R-:W-:Y:S02]  /*25a20*/  IMAD.MOV.U32 R12, RZ, RZ, 0x6 ;  /* 0x00000006ff0c7424 */ /* 0x000fe400078e00ff */
[----:B------:R-:W-:-:S07]  /*25a30*/  IMAD.MOV.U32 R5, RZ, RZ, R14 ;  /* 0x000000ffff057224 */ /* 0x000fce00078e000e */
[----:B------:R-:W-:Y:S05]  /*25a40*/  WARPSYNC.COLLECTIVE R15, `(.L_x_9300) ;  /* 0x000000000f087348 */ /* 0x000fea0003c00000 */
[----:B------:R0:W1:Y:S02]  /*25a50*/  SHFL.IDX P6, R14, R13, R12, R11 ;  /* 0x0000000c0d0e7389 */ /* 0x00006400000c000b */
[----:B01----:R-:W-:Y:S01]  /*25a60*/  ENDCOLLECTIVE ;  /* 0x000000000000791b */ /* 0x003fe20003800000 */
.L_x_9300:
        /* <DEDUP_REMOVED lines=11> */
[----:B------:R-:W-:-:S02]  /*25b20*/  ISETP.GE.AND P2, PT, R5, R2, PT ;  /* 0x000000020500720c */ /* 0x000fc40003f46270 */
[----:B0-----:R-:W-:-:S11]  /*25b30*/  MOV R6, R14 ;  /* 0x0000000e00067202 */ /* 0x001fd60000000f00 */
[----:B------:R-:W-:Y:S05]  /*25b40*/  WARPSYNC.COLLECTIVE R15, `(.L_x_9301) ;  /* 0x000000000f087348 */ /* 0x000fea0003c00000 */
[----:B------:R0:W1:Y:S02]  /*25b50*/  SHFL.IDX P6, R14, R13, R12, R11 ;  /* 0x0000000c0d0e7389 */ /* 0x00006400000c000b */
[----:B01----:R-:W-:Y:S01]  /*25b60*/  ENDCOLLECTIVE ;  /* 0x000000000000791b */ /* 0x003fe20003800000 */
.L_x_9301:
[----:B------:R-:W-:Y:S02]  /*25b70*/  IMAD.MOV.U32 R13, RZ, RZ, R3 ;  /* 0x000000ffff0d7224 */ /* 0x000fe400078e0003 */
[----:B------:R-:W-:Y:S02]  /*25b80*/  IMAD.MOV.U32 R12, RZ, RZ, 0x7 ;  /* 0x00000007ff0c7424 */ /* 0x000fe400078e00ff */
[----:B------:R-:W-:-:S07]  /*25b90*/  IMAD.MOV.U32 R5, RZ, RZ, R14 ;  /* 0x000000ffff057224 */ /* 0x000fce00078e000e */
[----:B------:R-:W-:Y:S05]  /*25ba0*/  WARPSYNC.COLLECTIVE R15, `(.L_x_9302) ;  /* 0x000000000f087348 */ /* 0x000fea0003c00000 */
[----:B------:R0:W1:Y:S02]  /*25bb0*/  SHFL.IDX P6, R14, R13, R12, R11 ;  /* 0x0000000c0d0e7389 */ /* 0x00006400000c000b */
[----:B01----:R-:W-:Y:S01]  /*25bc0*/  ENDCOLLECTIVE ;  /* 0x000000000000791b */ /* 0x003fe20003800000 */
.L_x_9302:
        /* <DEDUP_REMOVED lines=14> */
.L_x_9303:
[----:B------:R-:W-:Y:S01]  /*25cb0*/  MOV R3, R14 ;  /* 0x0000000e00037202 */ /* 0x000fe20000000f00 */
[----:B------:R-:W-:Y:S06]  /*25cc0*/  BRA `(.L_x_9304) ;  /* 0xffffff9000c87947 */ /* 0x000fec000383ffff */
.L_x_9092:
[----:B----4-:R4:W0:Y:S02]  /*25cd0*/  SYNCS.PHASECHK.TRANS64.TRYWAIT P0, [R18+URZ+0x28820], R0 ;  /* 0x02882000120075a7 */ /* 0x010824000800017f */
[----:B0-----:R-:W-:Y:S05]  /*25ce0*/  @!P0 NANOSLEEP.SYNCS 0x989680 ;  /* 0x009896800000895d */ /* 0x001fea0003900000 */
[----:B------:R-:W0:Y:S02]  /*25cf0*/  @!P0 SYNCS.PHASECHK.TRANS64 P0, [R18+URZ+0x28820], R0 ;  /* 0x02882000120085a7 */ /* 0x000e24000800007f */
[----:B0-----:R-:W-:Y:S05]  /*25d00*/  @!P0 BRA `(.L_x_9092) ;  /* 0xfffffffc00f08947 */ /* 0x001fea000383ffff */
[----:B------:R-:W-:Y:S05]  /*25d10*/  BRA `(.L_x_9305) ;  /* 0xffffff9400347947 */ /* 0x000fea000383ffff */
.L_x_9101:
[----:B--2---:R2:W3:Y:S02]  /*25d20*/  SYNCS.PHASECHK.TRANS64.TRYWAIT P0, [R3+URZ+0x28840], R2 ;  /* 0x02884002030075a7 */ /* 0x0044e4000800017f */
[----:B---3--:R-:W-:Y:S05]  /*25d30*/  @!P0 NANOSLEEP.SYNCS 0x989680 ;  /* 0x009896800000895d */ /* 0x008fea0003900000 */
[----:B------:R-:W3:Y:S02]  /*25d40*/  @!P0 SYNCS.PHASECHK.TRANS64 P0, [R3+URZ+0x28840], R2 ;  /* 0x02884002030085a7 */ /* 0x000ee4000800007f */
[----:B---3--:R-:W-:Y:S05]  /*25d50*/  @!P0 BRA `(.L_x_9101) ;  /* 0xfffffffc00f08947 */ /* 0x008fea000383ffff */
[----:B------:R-:W-:Y:S05]  /*25d60*/  BRA `(.L_x_9306) ;  /* 0xffffff9800107947 */ /* 0x000fea000383ffff */
.L_x_9107:
[----:B-1----:R1:W2:Y:S02]  /*25d70*/  SYNCS.PHASECHK.TRANS64.TRYWAIT P0, [R2+URZ+0x28860], R3 ;  /* 0x02886003020075a7 */ /* 0x0022a4000800017f */
[----:B--2---:R-:W-:Y:S05]  /*25d80*/  @!P0 NANOSLEEP.SYNCS 0x989680 ;  /* 0x009896800000895d */ /* 0x004fea0003900000 */
[----:B------:R-:W2:Y:S02]  /*25d90*/  @!P0 SYNCS.PHASECHK.TRANS64 P0, [R2+URZ+0x28860], R3 ;  /* 0x02886003020085a7 */ /* 0x000ea4000800007f */
[----:B--2---:R-:W-:Y:S05]  /*25da0*/  @!P0 BRA `(.L_x_9107) ;  /* 0xfffffffc00f08947 */ /* 0x004fea000383ffff */
[----:B------:R-:W-:Y:S05]  /*25db0*/  BRA `(.L_x_9307) ;  /* 0xffffff9800e07947 */ /* 0x000fea000383ffff */
.L_x_9117:
[----:B--2---:R2:W3:Y:S02]  /*25dc0*/  SYNCS.PHASECHK.TRANS64.TRYWAIT P0, [R3+URZ+0x28840], R2 ;  /* 0x02884002030075a7 */ /* 0x0044e4000800017f */
[----:B---3--:R-:W-:Y:S05]  /*25dd0*/  @!P0 NANOSLEEP.SYNCS 0x989680 ;  /* 0x009896800000895d */ /* 0x008fea0003900000 */
[----:B------:R-:W3:Y:S02]  /*25de0*/  @!P0 SYNCS.PHASECHK.TRANS64 P0, [R3+URZ+0x28840], R2 ;  /* 0x02884002030085a7 */ /* 0x000ee4000800007f */
[----:B---3--:R-:W-:Y:S05]  /*25df0*/  @!P0 BRA `(.L_x_9117) ;  /* 0xfffffffc00f08947 */ /* 0x008fea000383ffff */
[----:B------:R-:W-:Y:S05]  /*25e00*/  BRA `(.L_x_9308) ;  /* 0xffffffa000787947 */ /* 0x000fea000383ffff */
.L_x_9123:
[----:B-1----:R1:W2:Y:S02]  /*25e10*/  SYNCS.PHASECHK.TRANS64.TRYWAIT P0, [R2+URZ+0x28860], R3 ;  /* 0x02886003020075a7 */ /* 0x0022a4000800017f */
[----:B--2---:R-:W-:Y:S05]  /*25e20*/  @!P0 NANOSLEEP.SYNCS 0x989680 ;  /* 0x009896800000895d */ /* 0x004fea0003900000 */
[----:B------:R-:W2:Y:S02]  /*25e30*/  @!P0 SYNCS.PHASECHK.TRANS64 P0, [R2+URZ+0x28860], R3 ;  /* 0x02886003020085a7 */ /* 0x000ea4000800007f */
[----:B--2---:R-:W-:Y:S05]  /*25e40*/  @!P0 BRA `(.L_x_9123) ;  /* 0xfffffffc00f08947 */ /* 0x004fea000383ffff */
[----:B------:R-:W-:Y:S05]  /*25e50*/  BRA `(.L_x_9309) ;  /* 0xffffffa400487947 */ /* 0x000fea000383ffff */
.L_x_9133:
[----:B---3--:R3:W4:Y:S02]  /*25e60*/  SYNCS.PHASECHK.TRANS64.TRYWAIT P0, [R2+URZ+0x28840], R3 ;  /* 0x02884003020075a7 */ /* 0x008724000800017f */
[----:B----4-:R-:W-:Y:S05]  /*25e70*/  @!P0 NANOSLEEP.SYNCS 0x989680 ;  /* 0x009896800000895d */ /* 0x010fea0003900000 */
[----:B------:R-:W4:Y:S02]  /*25e80*/  @!P0 SYNCS.PHASECHK.TRANS64 P0, [R2+URZ+0x28840], R3 ;  /* 0x02884003020085a7 */ /* 0x000f24000800007f */
[----:B----4-:R-:W-:Y:S05]  /*25e90*/  @!P0 BRA `(.L_x_9133) ;  /* 0xfffffffc00f08947 */ /* 0x010fea000383ffff */
[----:B------:R-:W-:Y:S05]  /*25ea0*/  BRA `(.L_x_9310) ;  /* 0xffffffa800b87947 */ /* 0x000fea000383ffff */
.L_x_9139:
[----:B-1----:R1:W2:Y:S02]  /*25eb0*/  SYNCS.PHASECHK.TRANS64.TRYWAIT P0, [R2+URZ+0x28860], R5 ;  /* 0x02886005020075a7 */ /* 0x0022a4000800017f */
[----:B--2---:R-:W-:Y:S05]  /*25ec0*/  @!P0 NANOSLEEP.SYNCS 0x989680 ;  /* 0x009896800000895d */ /* 0x004fea0003900000 */
[----:B------:R-:W2:Y:S02]  /*25ed0*/  @!P0 SYNCS.PHASECHK.TRANS64 P0, [R2+URZ+0x28860], R5 ;  /* 0x02886005020085a7 */ /* 0x000ea4000800007f */
[----:B--2---:R-:W-:Y:S05]  /*25ee0*/  @!P0 BRA `(.L_x_9139) ;  /* 0xfffffffc00f08947 */ /* 0x004fea000383ffff */
[----:B------:R-:W-:Y:S05]  /*25ef0*/  BRA `(.L_x_9311) ;  /* 0xffffffac00847947 */ /* 0x000fea000383ffff */
.L_x_9151:
[----:B---3--:R3:W4:Y:S02]  /*25f00*/  SYNCS.PHASECHK.TRANS64.TRYWAIT P0, [R0+URZ+0x28860], R2 ;  /* 0x02886002000075a7 */ /* 0x008724000800017f */
[----:B----4-:R-:W-:Y:S05]  /*25f10*/  @!P0 NANOSLEEP.SYNCS 0x989680 ;  /* 0x009896800000895d */ /* 0x010fea0003900000 */
[----:B------:R-:W4:Y:S02]  /*25f20*/  @!P0 SYNCS.PHASECHK.TRANS64 P0, [R0+URZ+0x28860], R2 ;  /* 0x02886002000085a7 */ /* 0x000f24000800007f */
[----:B----4-:R-:W-:Y:S05]  /*25f30*/  @!P0 BRA `(.L_x_9151) ;  /* 0xfffffffc00f08947 */ /* 0x010fea000383ffff */
[----:B------:R-:W-:Y:S05]  /*25f40*/  BRA `(.L_x_9312) ;  /* 0xffffffb000dc7947 */ /* 0x000fea000383ffff */
.L_x_9159:
[----:B----4-:R-:W4:Y:S01]  /*25f50*/  LDL R0, [R1] ;  /* 0x0000000001007983 */ /* 0x010f220000100800 */
[----:B------:R-:W-:Y:S01]  /*25f60*/  BSSY B0, `(.L_x_9313) ;  /* 0x0000008000007945 */ /* 0x000fe20003800000 */
[----:B------:R-:W-:Y:S02]  /*25f70*/  IMAD.MOV.U32 R12, RZ, RZ, RZ ;  /* 0x000000ffff0c7224 */ /* 0x000fe400078e00ff */
[----:B------:R-:W-:Y:S02]  /*25f80*/  IMAD.MOV.U32 R11, RZ, RZ, 0x1f ;  /* 0x0000001fff0b7424 */ /* 0x000fe400078e00ff */
[----:B------:R-:W-:Y:S02]  /*25f90*/  IMAD.MOV.U32 R15, RZ, RZ, -0x1 ;  /* 0xffffffffff0f7424 */ /* 0x000fe400078e00ff */
[----:B----4-:R-:W-:-:S07]  /*25fa0*/  IMAD.MOV.U32 R13, RZ, RZ, R0 ;  /* 0x000000ffff0d7224 */ /* 0x010fce00078e0000 */
[----:B0-23--:R-:W-:Y:S05]  /*25fb0*/  WARPSYNC.COLLECTIVE R15, `(.L_x_9314) ;  /* 0x000000000f087348 */ /* 0x00dfea0003c00000 */
[----:B------:R1:W4:Y:S02]  /*25fc0*/  SHFL.IDX P6, R14, R13, R12, R11 ;  /* 0x0000000c0d0e7389 */ /* 0x00032400000c000b */
[----:B01234-:R-:W-:Y:S01]  /*25fd0*/  ENDCOLLECTIVE ;  /* 0x000000000000791b */ /* 0x01ffe20003800000 */
.L_x_9314:
[----:B------:R-:W-:Y:S05]  /*25fe0*/  BSYNC B0 ;  /* 0x0000000000007941 */ /* 0x000fea0003800000 */
.L_x_9313:
        /* <DEDUP_REMOVED lines=10> */
.L_x_9315:
        /* <DEDUP_REMOVED lines=24> */
.L_x_9316:
        /* <DEDUP_REMOVED lines=9> */
.L_x_9317:
        /* <DEDUP_REMOVED lines=8> */
.L_x_9318:
        /* <DEDUP_REMOVED lines=8> */
.L_x_9319:
        /* <DEDUP_REMOVED lines=8> */
.L_x_9320:
        /* <DEDUP_REMOVED lines=9> */
.L_x_9321:
[----:B------:R-:W-:Y:S01]  /*264b0*/  IMAD.MOV.U32 R9, RZ, RZ, R14 ;  /* 0x000000ffff097224 */ /* 0x000fe200078e000e */
[----:B------:R-:W-:Y:S06]  /*264c0*/  BRA `(.L_x_9322) ;  /* 0xffffffb400647947 */ /* 0x000fec000383ffff */
.L_x_9162:
[----:B------:R-:W-:Y:S01]  /*264d0*/  BSSY B0, `(.L_x_9323) ;  /* 0x0000008000007945 */ /* 0x000fe20003800000 */
[----:B------:R-:W-:Y:S02]  /*264e0*/  IMAD.MOV.U32 R13, RZ, RZ, R2 ;  /* 0x000000ffff0d7224 */ /* 0x000fe400078e0002 */
[----:B------:R-:W-:Y:S02]  /*264f0*/  IMAD.MOV.U32 R12, RZ, RZ, 0x1 ;  /* 0x00000001ff0c7424 */ /* 0x000fe400078e00ff */
[----:B------:R-:W-:Y:S02]  /*26500*/  IMAD.MOV.U32 R11, RZ, RZ, RZ ;  /* 0x000000ffff0b7224 */ /* 0x000fe400078e00ff */
[----:B------:R-:W-:-:S07]  /*26510*/  IMAD.MOV.U32 R15, RZ, RZ, -0x1 ;  /* 0xffffffffff0f7424 */ /* 0x000fce00078e00ff */
[----:B01----:R-:W-:Y:S05]  /*26520*/  WARPSYNC.COLLECTIVE R15, `(.L_x_9324) ;  /* 0x000000000f087348 */ /* 0x003fea0003c00000 */
[----:B------:R2:W3:Y:S02]  /*26530*/  SHFL.UP P6, R14, R13, R12, R11 ;  /* 0x0400000c0d0e7389 */ /* 0x0004e400000c000b */
[----:B0123--:R-:W-:Y:S01]  /*26540*/  ENDCOLLECTIVE ;  /* 0x000000000000791b */ /* 0x00ffe20003800000 */
.L_x_9324:
[----:B------:R-:W-:Y:S05]  /*26550*/  BSYNC B0 ;  /* 0x0000000000007941 */ /* 0x000fea0003800000 */
.L_x_9323:
        /* <DEDUP_REMOVED lines=12> */
.L_x_9325:
        /* <DEDUP_REMOVED lines=8> */
.L_x_9326:
        /* <DEDUP_REMOVED lines=8> */
.L_x_9327:
        /* <DEDUP_REMOVED lines=8> */
.L_x_9328:
        /* <DEDUP_REMOVED lines=9> */
.L_x_9329:
[----:B------:R-:W-:Y:S01]  /*26830*/  IMAD.MOV.U32 R9, RZ, RZ, R14 ;  /* 0x000000ffff097224 */ /* 0x000fe200078e000e */
[----:B------:R-:W-:Y:S06]  /*26840*/  BRA `(.L_x_9330) ;  /* 0xffffffb400347947 */ /* 0x000fec000383ffff */
.L_x_9164:
[----:B------:R-:W-:Y:S01]  /*26850*/  BSSY B0, `(.L_x_9331) ;  /* 0x0000006000007945 */ /* 0x000fe20003800000 */
[----:B------:R-:W-:Y:S01]  /*26860*/  PLOP3.LUT P6, PT, P6, PT, PT, 0x8, 0x0 ;  /* 0x000000000000781c */ /* 0x000fe200037ce170 */
[----:B------:R-:W-:-:S12]  /*26870*/  IMAD.MOV.U32 R15, RZ, RZ, -0x1 ;  /* 0xffffffffff0f7424 */ /* 0x000fd800078e00ff */
[----:B01----:R-:W-:Y:S05]  /*26880*/  WARPSYNC.COLLECTIVE R15, `(.L_x_9332) ;  /* 0x000000000f087348 */ /* 0x003fea0003c00000 */
[----:B------:R-:W-:Y:S01]  /*26890*/  VOTE.ANY R14, PT, P6 ;  /* 0x00000000000e7806 */ /* 0x000fe200030e0100 */
[----:B01----:R-:W-:Y:S06]  /*268a0*/  ENDCOLLECTIVE ;  /* 0x000000000000791b */ /* 0x003fec0003800000 */
.L_x_9332:
[----:B------:R-:W-:Y:S05]  /*268b0*/  BSYNC B0 ;  /* 0x0000000000007941 */ /* 0x000fea0003800000 */
.L_x_9331:
        /* <DEDUP_REMOVED lines=10> */
.L_x_9333:
[----:B------:R-:W-:Y:S01]  /*26960*/  IMAD.MOV.U32 R13, RZ, RZ, R6 ;  /* 0x000000ffff0d7224 */ /* 0x000fe200078e0006 */
[----:B------:R-:W-:-:S07]  /*26970*/  MOV R4, R14 ;  /* 0x0000000e00047202 */ /* 0x000fce0000000f00 */
[----:B------:R-:W-:Y:S05]  /*26980*/  WARPSYNC.COLLECTIVE R15, `(.L_x_9334) ;  /* 0x000000000f087348 */ /* 0x000fea0003c00000 */
[----:B------:R0:W1:Y:S02]  /*26990*/  SHFL.IDX P6, R14, R13, R12, R11 ;  /* 0x0000000c0d0e7389 */ /* 0x00006400000c000b */
[----:B01----:R-:W-:Y:S01]  /*269a0*/  ENDCOLLECTIVE ;  /* 0x000000000000791b */ /* 0x003fe20003800000 */
.L_x_9334:
[----:B------:R-:W-:Y:S02]  /*269b0*/  IMAD.MOV.U32 R6, RZ, RZ, R14 ;  /* 0x000000ffff067224 */ /* 0x000fe400078e000e */
[----:B------:R-:W-:-:S05]  /*269c0*/  IMAD.IADD R10, R3, 0x1, R10 ;  /* 0x00000001030a7824 */ /* 0x000fca00078e020a */
[----:B------:R0:W-:Y:S01]  /*269d0*/  STL [R1+0xc], R10 ;  /* 0x00000c0a01007387 */ /* 0x0001e20000100800 */
[----:B------:R-:W-:Y:S05]  /*269e0*/  BRA `(.L_x_9335) ;  /* 0xffffffb400147947 */ /* 0x000fea000383ffff */
.L_x_9166:
[----:B------:R-:W-:Y:S01]  /*269f0*/  BSSY B0, `(.L_x_9336) ;  /* 0x0000008000007945 */ /* 0x000fe20003800000 */
[----:B------:R-:W-:Y:S01]  /*26a00*/  IMAD.MOV.U32 R13, RZ, RZ, R7 ;  /* 0x000000ffff0d7224 */ /* 0x000fe200078e0007 */
[----:B------:R-:W-:Y:S01]  /*26a10*/  MOV R12, R3 ;  /* 0x00000003000c7202 */ /* 0x000fe20000000f00 */
[----:B------:R-:W-:Y:S02]  /*26a20*/  IMAD.MOV.U32 R11, RZ, RZ, 0x1f ;  /* 0x0000001fff0b7424 */ /* 0x000fe400078e00ff */
[----:B------:R-:W-:-:S07]  /*26a30*/  IMAD.MOV.U32 R15, RZ, RZ, -0x1 ;  /* 0xffffffffff0f7424 */ /* 0x000fce00078e00ff */
[----:B01----:R-:W-:Y:S05]  /*26a40*/  WARPSYNC.COLLECTIVE R15, `(.L_x_9337) ;  /* 0x000000000f087348 */ /* 0x003fea0003c00000 */
[----:B------:R2:W3:Y:S02]  /*26a50*/  SHFL.IDX P6, R14, R13, R12, R11 ;  /* 0x0000000c0d0e7389 */ /* 0x0004e400000c000b */
[----:B0123--:R-:W-:Y:S01]  /*26a60*/  ENDCOLLECTIVE ;  /* 0x000000000000791b */ /* 0x00ffe20003800000 */
.L_x_9337:
[----:B------:R-:W-:Y:S05]  /*26a70*/  BSYNC B0 ;  /* 0x0000000000007941 */ /* 0x000fea0003800000 */
.L_x_9336:
[----:B------:R-:W-:Y:S01]  /*26a80*/  IMAD.MOV.U32 R3, RZ, RZ, R14 ;  /* 0x000000ffff037224 */ /* 0x000fe200078e000e */
[----:B------:R-:W-:Y:S06]  /*26a90*/  BRA `(.L_x_9338) ;  /* 0xffffffb400007947 */ /* 0x000fec000383ffff */
.L_x_9172:
[----:B0-----:R0:W1:Y:S02]  /*26aa0*/  SYNCS.PHASECHK.TRANS64.TRYWAIT P0, [R0+URZ+0x28820], R3 ;  /* 0x02882003000075a7 */ /* 0x001064000800017f */
[----:B-1----:R-:W-:Y:S05]  /*26ab0*/  @!P0 NANOSLEEP.SYNCS 0x989680 ;  /* 0x009896800000895d */ /* 0x002fea0003900000 */
[----:B------:R-:W1:Y:S02]  /*26ac0*/  @!P0 SYNCS.PHASECHK.TRANS64 P0, [R0+URZ+0x28820], R3 ;  /* 0x02882003000085a7 */ /* 0x000e64000800007f */
[----:B-1----:R-:W-:Y:S05]  /*26ad0*/  @!P0 BRA `(.L_x_9172) ;  /* 0xfffffffc00f08947 */ /* 0x002fea000383ffff */
[----:B------:R-:W-:Y:S05]  /*26ae0*/  BRA `(.L_x_9339) ;  /* 0xffffffbc009c7947 */ /* 0x000fea000383ffff */
.L_x_9173:
        /* <DEDUP_REMOVED lines=11> */
.L_x_9341:
[----:B------:R-:W-:Y:S05]  /*26ba0*/  BSYNC B0 ;  /* 0x0000000000007941 */ /* 0x000fea0003800000 */
.L_x_9340:
[----:B------:R-:W-:Y:S05]  /*26bb0*/  BRA `(.L_x_9342) ;  /* 0xffffffbc00847947 */ /* 0x000fea000383ffff */
.L_x_9174:
[----:B------:R-:W-:Y:S01]  /*26bc0*/  BSSY B0, `(.L_x_9343) ;  /* 0x0000006000007945 */ /* 0x000fe20003800000 */
[----:B------:R-:W-:-:S07]  /*26bd0*/  IMAD.MOV.U32 R15, RZ, RZ, -0x1 ;  /* 0xffffffffff0f7424 */ /* 0x000fce00078e00ff */
[----:B01----:R-:W-:Y:S05]  /*26be0*/  WARPSYNC.COLLECTIVE R15, `(.L_x_9344) ;  /* 0x000000000f0c7348 */ /* 0x003fea0003c00000 */
[----:B------:R-:W-:Y:S02]  /*26bf0*/  ELECT P6, UR62, PT ;  /* 0x00000000003e782f */ /* 0x000fe400038c0000 */
[----:B------:R-:W-:Y:S01]  /*26c00*/  MOV R14, UR62 ;  /* 0x0000003e000e7c02 */ /* 0x000fe20008000f00 */
[----:B01----:R-:W-:Y:S10]  /*26c10*/  ENDCOLLECTIVE ;  /* 0x000000000000791b */ /* 0x003ff40003800000 */
.L_x_9344:
[----:B------:R-:W-:Y:S05]  /*26c20*/  BSYNC B0 ;  /* 0x0000000000007941 */ /* 0x000fea0003800000 */
.L_x_9343:
[----:B------:R-:W-:Y:S05]  /*26c30*/  BRA `(.L_x_9345) ;  /* 0xffffffbc00787947 */ /* 0x000fea000383ffff */
.L_x_9176:
[----:B0-----:R0:W1:Y:S02]  /*26c40*/  SYNCS.PHASECHK.TRANS64.TRYWAIT P0, [R6+URZ], R5 ;  /* 0x00000005060075a7 */ /* 0x001064000800017f */
[----:B-1----:R-:W-:Y:S05]  /*26c50*/  @!P0 NANOSLEEP.SYNCS 0x989680 ;  /* 0x009896800000895d */ /* 0x002fea0003900000 */
[----:B------:R-:W1:Y:S02]  /*26c60*/  @!P0 SYNCS.PHASECHK.TRANS64 P0, [R6+URZ], R5 ;  /* 0x00000005060085a7 */ /* 0x000e64000800007f */
[----:B-1----:R-:W-:Y:S05]  /*26c70*/  @!P0 BRA `(.L_x_9176) ;  /* 0xfffffffc00f08947 */ /* 0x002fea000383ffff */
[----:B------:R-:W-:Y:S05]  /*26c80*/  BRA `(.L_x_9346) ;  /* 0xffffffbc00b07947 */ /* 0x000fea000383ffff */
.L_x_9177:
[----:B-1----:R1:W2:Y:S02]  /*26c90*/  SYNCS.PHASECHK.TRANS64.TRYWAIT P0, [R7+URZ], R2 ;  /* 0x00000002070075a7 */ /* 0x0022a4000800017f */
[----:B--2---:R-:W-:Y:S05]  /*26ca0*/  @!P0 NANOSLEEP.SYNCS 0x989680 ;  /* 0x009896800000895d */ /* 0x004fea0003900000 */
[----:B------:R-:W2:Y:S02]  /*26cb0*/  @!P0 SYNCS.PHASECHK.TRANS64 P0, [R7+URZ], R2 ;  /* 0x00000002070085a7 */ /* 0x000ea4000800007f */
[----:B--2---:R-:W-:Y:S05]  /*26cc0*/  @!P0 BRA `(.L_x_9177) ;  /* 0xfffffffc00f08947 */ /* 0x004fea000383ffff */
[----:B------:R-:W-:Y:S05]  /*26cd0*/  BRA `(.L_x_9347) ;  /* 0xffffffbc00a47947 */ /* 0x000fea000383ffff */
.L_x_9179:
[----:B--2---:R2:W3:Y:S02]  /*26ce0*/  SYNCS.PHASECHK.TRANS64.TRYWAIT P0, [R4+URZ], R5 ;  /* 0x00000005040075a7 */ /* 0x0044e4000800017f */
[----:B---3--:R-:W-:Y:S05]  /*26cf0*/  @!P0 NANOSLEEP.SYNCS 0x989680 ;  /* 0x009896800000895d */ /* 0x008fea0003900000 */
[----:B------:R-:W3:Y:S02]  /*26d00*/  @!P0 SYNCS.PHASECHK.TRANS64 P0, [R4+URZ], R5 ;  /* 0x00000005040085a7 */ /* 0x000ee4000800007f */
[----:B---3--:R-:W-:Y:S05]  /*26d10*/  @!P0 BRA `(.L_x_9179) ;  /* 0xfffffffc00f08947 */ /* 0x008fea000383ffff */
[----:B------:R-:W-:Y:S05]  /*26d20*/  BRA `(.L_x_9348) ;  /* 0xffffffbc00a87947 */ /* 0x000fea000383ffff */
.L_x_9349:
        /* <DEDUP_REMOVED lines=13> */
.L_x_14865:


//--------------------- .text._ZN7cutlass13device_kernelIN5flash11enable_sm90INS1_16FlashAttnFwdSm90INS1_25CollectiveMainloopFwdSm90ILi2EN4cute5tupleIJNS5_1CILi1EEES8_S8_EEENS6_IJNS7_ILi192EEENS7_ILi144EEENS7_ILi96EEEEEELi96ENS_6half_tEfNS_4arch4Sm90ELb0ELb0ELb1ELb0ELb0ELb0ELb0ELb0ELb1ELb1ELb1ELb0EEENS1_21CollectiveEpilogueFwdINS6_IJSA_SC_SB_EEES9_SE_SG_Li384ELb0ELb1ELb1ELb0EEENS1_19SingleTileSchedulerILb0ELb1ELb1ELi192EEEEEEEEEvNT_6ParamsE --------------------------
	.section	.text._ZN7cutlass13device_kernelIN5flash11enable_sm90INS1_16FlashAttnFwdSm90INS1_25CollectiveMainloopFwdSm90ILi2EN4cute5tupleIJNS5_1CILi1EEES8_S8_EEENS6_IJNS7_ILi192EEENS7_ILi144EEENS7_ILi96EEEEEELi96ENS_6half_tEfNS_4arch4Sm90ELb0ELb0ELb1ELb0ELb0ELb0ELb0ELb0ELb1ELb1ELb1ELb0EEENS1_21CollectiveEpilogueFwdINS6_IJSA_SC_SB_EEES9_SE_SG_Li384ELb0ELb1ELb1ELb0EEENS1_19SingleTileSchedulerILb0ELb1ELb1ELi192EEEEEEEEEvNT_6ParamsE,"ax",@progbits
	.align	128
.text._ZN7cutlass13device_kernelIN5flash11enable_sm90INS1_16FlashAttnFwdSm90INS1_25CollectiveMainloopFwdSm90ILi2EN4cute5tupleIJNS5_1CILi1EEES8_S8_EEENS6_IJNS7_ILi192EEENS7_ILi144EEENS7_ILi96EEEEEELi96ENS_6half_tEfNS_4arch4Sm90ELb0ELb0ELb1ELb0ELb0ELb0ELb0ELb0ELb1ELb1ELb1ELb0EEENS1_21CollectiveEpilogueFwdINS6_IJSA_SC_SB_EEES9_SE_SG_Li384ELb0ELb1ELb1ELb0EEENS1_19SingleTileSchedulerILb0ELb1ELb1ELi192EEEEEEEEEvNT_6ParamsE:
        .type           _ZN7cutlass13device_kernelIN5flash11enable_sm90INS1_16FlashAttnFwdSm90INS1_25CollectiveMainloopFwdSm90ILi2EN4cute5tupleIJNS5_1CILi1EEES8_S8_EEENS6_IJNS7_ILi192EEENS7_ILi144EEENS7_ILi96EEEEEELi96ENS_6half_tEfNS_4arch4Sm90ELb0ELb0ELb1ELb0ELb0ELb0ELb0ELb0ELb1ELb1ELb1ELb0EEENS1_21CollectiveEpilogueFwdINS6_IJSA_SC_SB_EEES9_SE_SG_Li384ELb0ELb1ELb1ELb0EEENS1_19SingleTileSchedulerILb0ELb1ELb1ELi192EEEEEEEEEvNT_6ParamsE,@function
        .size           _ZN7cutlass13device_kernelIN5flash11enable_sm90INS1_16FlashAttnFwdSm90INS1_25CollectiveMainloopFwdSm90ILi2EN4cute5tupleIJNS5_1CILi1EEES8_S8_EEENS6_IJNS7_ILi192EEENS7_ILi144EEENS7_ILi96EEEEEELi96ENS_6half_tEfNS_4arch4Sm90ELb0ELb0ELb1ELb0ELb0ELb0ELb0ELb0ELb1ELb1ELb1ELb0EEENS1_21CollectiveEpilogueFwdINS6_IJSA_SC_SB_EEES9_SE_SG_Li384ELb0ELb1ELb1ELb0EEENS1_19SingleTileSchedulerILb0ELb1ELb1ELi192EEEEEEEEEvNT_6ParamsE,(.L_x_14866 - _ZN7cutlass13device_kernelIN5flash11enable_sm90INS1_16FlashAttnFwdSm90INS1_25CollectiveMainloopFwdSm90ILi2EN4cute5tupleIJNS5_1CILi1EEES8_S8_EEENS6_IJNS7_ILi192EEENS7_ILi144EEENS7_ILi96EEEEEELi96ENS_6half_tEfNS_4arch4Sm90ELb0ELb0ELb1ELb0ELb0ELb0ELb0ELb0ELb1ELb1ELb1ELb0EEENS1_21CollectiveEpilogueFwdINS6_IJSA_SC_SB_EEES9_SE_SG_Li384ELb0ELb1ELb1ELb0EEENS1_19SingleTileSchedulerILb0ELb1ELb1ELi192EEEEEEEEEvNT_6ParamsE)
        .other          _ZN7cutlass13device_kernelIN5flash11enable_sm90INS1_16FlashAttnFwdSm90INS1_25CollectiveMainloopFwdSm90ILi2EN4cute5tupleIJNS5_1CILi1EEES8_S8_EEENS6_IJNS7_ILi192EEENS7_ILi144EEENS7_ILi96EEEEEELi96ENS_6half_tEfNS_4arch4Sm90ELb0ELb0ELb1ELb0ELb0ELb0ELb0ELb0ELb1ELb1ELb1ELb0EEENS1_21CollectiveEpilogueFwdINS6_IJSA_SC_SB_EEES9_SE_SG_Li384ELb0ELb1ELb1ELb0EEENS1_19SingleTileSchedulerILb0ELb1ELb1ELi192EEEEEEEEEvNT_6ParamsE,@"STO_CUDA_ENTRY STV_DEFAULT"
_ZN7cutlass13device_kernelIN5flash11enable_sm90INS1_16FlashAttnFwdSm90INS1_25CollectiveMainloopFwdSm90ILi2EN4cute5tupleIJNS5_1CILi1EEES8_S8_EEENS6_IJNS7_ILi192EEENS7_ILi144EEENS7_ILi96EEEEEELi96ENS_6half_tEfNS_4arch4Sm90ELb0ELb0ELb1ELb0ELb0ELb0ELb0ELb0ELb1ELb1ELb1ELb0EEENS1_21CollectiveEpilogueFwdINS6_IJSA_SC_SB_EEES9_SE_SG_Li384ELb0ELb1ELb1ELb0EEENS1_19SingleTileSchedulerILb0ELb1ELb1ELi192EEEEEEEEEvNT_6ParamsE:
[----:B------:R-:W0:Y:S01]  /*0000*/  LDC R1, c[0x0][0x28] ;  /* 0x00000a00ff017b82 */ /* 0x000e220000000800 */
[----:B------:R-:W1:Y:S01]  /*0010*/  S2R R4, SR_TID.X ;  /* 0x0000000000047919 */ /* 0x000e620000002100 */
[----:B------:R-:W-:Y:S01]  /*0020*/  ELECT P0, URZ, PT ;  /* 0x00000000003f782f */ /* 0x000fe20003800000 */
[----:B------:R-:W-:Y:S01]  /*0030*/  BSSY B0, `(.L_x_9350) ;  /* 0x000000d000007945 */ /* 0x000fe20003800000 */
[----:B-1----:R-:W-:-:S05]  /*0040*/  SHF.R.U32.HI R0, RZ, 0x5, R4 ;  /* 0x00000005ff007819 */ /* 0x002fca0000011604 */
[----:B------:R-:W1:Y:S02]  /*0050*/  SHFL.IDX PT, R2, R0, RZ, 0x1f ;  /* 0x00001fff00027589 */ /* 0x000e6400000e0000 */
[----:B-1----:R-:W-:-:S13]  /*0060*/  ISETP.EQ.AND P0, PT, R2, RZ, P0 ;  /* 0x000000ff0200720c */ /* 0x002fda0000702270 */
[----:B0-----:R-:W-:Y:S05]  /*0070*/  @!P0 BRA `(.L_x_9351) ;  /* 0x0000000000208947 */ /* 0x001fea0003800000 */
        /* <DEDUP_REMOVED lines=8> */
.L_x_9351:
[----:B------:R-:W-:Y:S05]  /*0100*/  BSYNC B0 ;  /* 0x0000000000007941 */ /* 0x000fea0003800000 */
.L_x_9350:
        /* <DEDUP_REMOVED lines=40> */
.L_x_9352:
        /* <DEDUP_REMOVED lines=22> */
.L_x_9353:
        /* <DEDUP_REMOVED lines=18> */
.L_x_9354:
        /* <DEDUP_REMOVED lines=22> */
.L_x_9355:
        /* <DEDUP_REMOVED lines=22> */
.L_x_9356:
[----:B--2---:R-:W-:Y:S01]  /*08d0*/  ISETP.NE.AND P0, PT, R2, RZ, PT ;  /* 0x000000ff0200720c */ /* 0x004fe20003f05270 */
[----:B------:R-:W-:Y:S01]  /*08e0*/  IMAD.MOV.U32 R27, RZ, RZ, 0x1 ;  /* 0x00000001ff1b7424 */ /* 0x000fe200078e00ff */
[----:B------:R-:W-:Y:S01]  /*08f0*/  NOP ;  /* 0x0000000000007918 */ /* 0x000fe20000000000 */
[----:B------:R-:W-:Y:S01]  /*0900*/  ULDC.64 UR38, c[0x0][0x208] ;  /* 0x0000820000267ab9 */ /* 0x000fe20000000a00 */
[----:B------:R-:W-:Y:S01]  /*0910*/  BSSY B6, `(.L_x_9357) ;  /* 0x0000ec9000067945 */ /* 0x000fe20003800000 */
[----:B------:R-:W-:Y:S02]  /*0920*/  LOP3.LUT R28, R4, 0x7f, RZ, 0xc0, !PT ;  /* 0x0000007f041c7812 */ /* 0x000fe400078ec0ff */
[----:B------:R-:W-:Y:S01]  /*0930*/  SEL R27, R27, 0x2, !P0 ;  /* 0x000000021b1b7807 */ /* 0x000fe20004000000 */
[----:B01-34-:R-:W-:Y:S06]  /*0940*/  BAR.SYNC.DEFER_BLOCKING 0x0 ;  /* 0x0000000000007b1d */ /* 0x01bfec0000010000 */
[----:B------:R-:W-:Y:S05]  /*0950*/  @!P0 BRA `(.L_x_9358) ;  /* 0x000000ac00388947 */ /* 0x000fea0003800000 */
.L_x_9359:
[----:B------:R-:W-:-:S08]  /*0960*/  NOP ;  /* 0x0000000000007918 */ /* 0x000fd00000000000 */
[----:B------:R-:W0:Y:S02]  /*0970*/  USETMAXREG.TRY_ALLOC.CTAPOOL UP0, 0xa0 ;  /* 0x000000a0000079c8 */ /* 0x000e240008000600 */
[----:B0-----:R-:W-:-:S13]  /*0980*/  PLOP3.LUT P0, PT, PT, PT, UP0, 0x80, 0x0 ;  /* 0x000000000000781c */ /* 0x001fda0003f0f008 */
[----:B------:R-:W-:Y:S05]  /*0990*/  @!P0 BRA `(.L_x_9359) ;  /* 0xfffffffc00f08947 */ /* 0x000fea000383ffff */
[----:B------:R-:W0:Y:S01]  /*09a0*/  LDC R2, c[0x0][0xc50] ;  /* 0x00031400ff027b82 */ /* 0x000e220000000800 */
        /* <DEDUP_REMOVED lines=17> */
[----:B------:R-:W0:Y:S01]  /*0ac0*/  LDC.64 R4, c[0x0][0x418] ;  /* 0x00010600ff047b82 */ /* 0x000e220000000a00 */
[----:B------:R-:W-:-:S07]  /*0ad0*/  LOP3.LUT R7, R2, 0xffff, RZ, 0xc0, !PT ;  /* 0x0000ffff02077812 */ /* 0x000fce00078ec0ff */
[----:B------:R-:W1:Y:S08]  /*0ae0*/  LDC R18, c[0x0][0x424] ;  /* 0x00010900ff127b82 */ /* 0x000e700000000800 */
[----:B------:R-:W2:Y:S01]  /*0af0*/  LDC R3, c[0x0][0x2f0] ;  /* 0x0000bc00ff037b82 */ /* 0x000ea20000000800 */
[----:B0-----:R-:W-:-:S04]  /*0b00*/  ISETP.NE.U32.AND P0, PT, R4, RZ, PT ;  /* 0x000000ff0400720c */ /* 0x001fc80003f05070 */
[----:B------:R-:W-:-:S04]  /*0b10*/  ISETP.NE.AND.EX P0, PT, R5, RZ, PT, P0 ;  /* 0x000000ff0500720c */ /* 0x000fc80003f05300 */
[----:B-1----:R-:W-:-:S05]  /*0b20*/  SEL R18, R18, 0x1, P0 ;  /* 0x0000000112127807 */ /* 0x002fca0000000000 */
[----:B--2---:R-:W-:-:S04]  /*0b30*/  IMAD R18, R18, R3, RZ ;  /* 0x0000000312127224 */ /* 0x004fc800078e02ff */
[C---:B------:R-:W-:Y:S01]  /*0b40*/  VIADD R0, R18.reuse, 0x8f ;  /* 0x0000008f12007836 */ /* 0x040fe20000000000 */
[----:B------:R-:W-:-:S03]  /*0b50*/  ISETP.GE.AND P0, PT, R18, 0x1, PT ;  /* 0x000000011200780c */ /* 0x000fc60003f06270 */
[----:B------:R-:W-:-:S05]  /*0b60*/  IMAD.HI R0, R0, 0x38e38e39, RZ ;  /* 0x38e38e3900007827 */ /* 0x000fca00078e02ff */
[----:B------:R-:W-:-:S04]  /*0b70*/  SHF.R.U32.HI R3, RZ, 0x1f, R0 ;  /* 0x0000001fff037819 */ /* 0x000fc80000011600 */
[----:B------:R-:W-:Y:S01]  /*0b80*/  LEA.HI.SX32 R17, R0, R3, 0x1b ;  /* 0x0000000300117211 */ /* 0x000fe200078fdaff */
[----:B------:R-:W-:Y:S01]  /*0b90*/  IMAD.MOV.U32 R0, RZ, RZ, RZ ;  /* 0x000000ffff007224 */ /* 0x000fe200078e00ff */
        /* <DEDUP_REMOVED lines=14> */
[----:B------:R-:W-:Y:S01]  /*0c80*/  ISETP.GE.AND P2, PT, R5, RZ, PT ;  /* 0x000000ff0500720c */ /* 0x000fe20003f46270 */
[----:B0-----:R-:W-:Y:S01]  /*0c90*/  IMAD.MOV.U32 R2, RZ, RZ, RZ ;  /* 0x000000ffff027224 */ /* 0x001fe200078e00ff */
[----:B-1----:R-:W-:-:S05]  /*0ca0*/  IADD3 R6, RZ, -R3, RZ ;  /* 0x80000003ff067210 */ /* 0x002fca0007ffe0ff */
        /* <DEDUP_REMOVED lines=14> */
.L_x_9361:
        /* <DEDUP_REMOVED lines=39> */
[----:B------:R-:W-:-:S04]  /*1000*/  UIADD3 UR6, UR37, 0x24300, URZ ;  /* 0x0002430025067890 */ /* 0x000fc8000fffe03f */
[----:B------:R-:W-:Y:S01]  /*1010*/  ULOP3.LUT UP0, URZ, UR6, 0x9f, URZ, 0xc0, !UPT ;  /* 0x0000009f063f7892 */ /* 0x000fe2000f80c03f */
[----:B-1----:R-:W-:-:S05]  /*1020*/  R2UR UR36, R0 ;  /* 0x00000000002472ca */ /* 0x002fca00000e0000 */
[----:B------:R-:W-:-:S08]  /*1030*/  PLOP3.LUT P0, PT, PT, PT, UP0, 0x80, 0x0 ;  /* 0x000000000000781c */ /* 0x000fd00003f0f008 */
[----:B------:R-:W-:-:S04]  /*1040*/  UIMAD.WIDE UR4, UR36, 0x55555556, URZ ;  /* 0x55555556240478a5 */ /* 0x000fc8000f8e023f */
[----:B------:R-:W-:-:S04]  /*1050*/  ULEA.HI UR5, UR5, UR5, URZ, 0x1 ;  /* 0x0000000505057291 */ /* 0x000fc8000f8f083f */
[----:B------:R-:W-:-:S04]  /*1060*/  UIMAD UR41, UR5, -0x3, UR36 ;  /* 0xfffffffd052978a4 */ /* 0x000fc8000f8e0224 */
        /* <DEDUP_REMOVED lines=20> */
.L_x_9363:
[----:B------:R-:W-:Y:S02]  /*11b0*/  SHF.L.U32 R0, RZ, 0x1f, RZ ;  /* 0x0000001fff007819 */ /* 0x000fe400000006ff */
[----:B------:R-:W-:Y:S02]  /*11c0*/  LOP3.LUT R27, R27, 0x1, RZ, 0xfc, !PT ;  /* 0x000000011b1b7812 */ /* 0x000fe400078efcff */
[----:B------:R-:W0:Y:S02]  /*11d0*/  SYNCS.PHASECHK.TRANS64.TRYWAIT P1, [UR37+0x31c00], R0 ;  /* 0x031c0000ff0075a7 */ /* 0x000e240008020165 */
[----:B------:R-:W-:Y:S01]  /*11e0*/  ISETP.NE.AND P0, PT, R27, 0x3, PT ;  /* 0x000000031b00780c */ /* 0x000fe20003f05270 */
[----:B0-----:R-:W-:-:S12]  /*11f0*/  @!P1 BRA `(.L_x_9364) ;  /* 0x000000e000f09947 */ /* 0x001fd80003800000 */
.L_x_9475:
[----:B------:R-:W-:Y:S05]  /*1200*/  @!P0 BRA `(.L_x_9365) ;  /* 0x0000000000048947 */ /* 0x000fea0003800000 */
[----:B------:R-:W-:Y:S01]  /*1210*/  BPT.TRAP 0x1 ;  /* 0x000000040000795c */ /* 0x000fe20000300000 */
.L_x_9365:
[----:B------:R1:W2:Y:S01]  /*1220*/  SYNCS.PHASECHK.TRANS64.TRYWAIT P1, [UR37+0x31c30], R0 ;  /* 0x031c3000ff0075a7 */ /* 0x0002a20008020165 */
[----:B------:R-:W-:Y:S05]  /*1230*/  @!P0 BRA `(.L_x_9366) ;  /* 0x0000000000048947 */ /* 0x000fea0003800000 */
[----:B------:R-:W-:Y:S01]  /*1240*/  BPT.TRAP 0x1 ;  /* 0x000000040000795c */ /* 0x000fe20000300000 */
.L_x_9366:
[----:B--2---:R-:W-:Y:S05]  /*1250*/  @P1 BRA `(.L_x_9367) ;  /* 0x0000000000081947 */ /* 0x004fea0003800000 */
[----:B------:R-:W2:Y:S02]  /*1260*/  SYNCS.PHASECHK.TRANS64.TRYWAIT P1, [UR37+0x31c30], R0 ;  /* 0x031c3000ff0075a7 */ /* 0x000ea40008020165 */
[----:B--2---:R-:W-:Y:S05]  /*1270*/  @!P1 BRA `(.L_x_9368) ;  /* 0x000000e000e89947 */ /* 0x004fea0003800000 */
.L_x_9367:
[----:B------:R-:W-:Y:S01]  /*1280*/  ULEA UR4, UR41, UR37, 0xc ;  /* 0x0000002529047291 */ /* 0x000fe2000f8e603f */
[----:B------:R-:W-:Y:S01]  /*1290*/  ISETP.NE.AND P1, PT, R28, RZ, PT ;  /* 0x000000ff1c00720c */ /* 0x000fe20003f25270 */
[----:B01----:R-:W-:Y:S02]  /*12a0*/  IMAD.MOV.U32 R0, RZ, RZ, RZ ;  /* 0x000000ffff007224 */ /* 0x003fe400078e00ff */
[----:B------:R-:W-:Y:S01]  /*12b0*/  UIADD3 UR4, UR4, 0xda00, URZ ;  /* 0x0000da0004047890 */ /* 0x000fe2000fffe03f */
[----:B------:R-:W-:Y:S02]  /*12c0*/  IMAD.MOV.U32 R71, RZ, RZ, RZ ;  /* 0x000000ffff477224 */ /* 0x000fe400078e00ff */
[----:B------:R-:W-:Y:S01]  /*12d0*/  IMAD.MOV.U32 R3, RZ, RZ, -0x7fffffe0 ;  /* 0x80000020ff037424 */ /* 0x000fe200078e00ff */
[----:B------:R-:W-:-:S04]  /*12e0*/  USHF.R.U32.HI UR4, URZ, 0x4, UR4 ;  /* 0x000000043f047899 */ /* 0x000fc80008011604 */
[----:B------:R-:W-:-:S06]  /*12f0*/  ULOP3.LUT UR4, UR4, 0x3fff, URZ, 0xc0, !UPT ;  /* 0x00003fff04047892 */ /* 0x000fcc000f8ec03f */
[----:B------:R-:W-:Y:S01]  /*1300*/  MOV R2, UR4 ;  /* 0x0000000400027c02 */ /* 0x000fe20008000f00 */
[----:B------:R-:W-:Y:S05]  /*1310*/  WARPSYNC.ALL ;  /* 0x0000000000007948 */ /* 0x000fea0003800000 */
[----:B------:R-:W-:Y:S01]  /*1320*/  LOP3.LUT R2, R2, 0x10000, RZ, 0xfc, !PT ;  /* 0x0001000002027812 */ /* 0x000fe200078efcff */
[----:B------:R-:W-:-:S03]  /*1330*/  UIADD3 UR4, UR37, 0x16a00, URZ ;  /* 0x00016a0025047890 */ /* 0x000fc6000fffe03f */
[C---:B------:R-:W-:Y:S01]  /*1340*/  R2UR UR8, R2.reuse ;  /* 0x00000000020872ca */ /* 0x040fe200000e0000 */
[----:B------:R-:W-:Y:S01]  /*1350*/  WARPGROUP.ARRIVE ;  /* 0x00000000000079c5 */ /* 0x000fe20000000000 */
[C---:B------:R-:W-:Y:S01]  /*1360*/  R2UR UR9, R3.reuse ;  /* 0x00000000030972ca */ /* 0x040fe200000e0000 */
[----:B------:R-:W-:Y:S01]  /*1370*/  USHF.R.U32.HI UR4, URZ, 0x4, UR4 ;  /* 0x000000043f047899 */ /* 0x000fe20008011604 */
[C---:B------:R-:W-:Y:S01]  /*1380*/  R2UR UR16, R2.reuse ;  /* 0x00000000021072ca */ /* 0x040fe200000e0000 */
[----:B------:R-:W-:Y:S01]  /*1390*/  UMOV UR11, 0x80000020 ;  /* 0x80000020000b7882 */ /* 0x000fe20000000000 */
[C---:B------:R-:W-:Y:S01]  /*13a0*/  R2UR UR17, R3.reuse ;  /* 0x00000000031172ca */ /* 0x040fe200000e0000 */
[----:B------:R-:W-:Y:S01]  /*13b0*/  ULOP3.LUT UR4, UR4, 0x3fff, URZ, 0xc0, !UPT ;  /* 0x00003fff04047892 */ /* 0x000fe2000f8ec03f */
[C---:B------:R-:W-:Y:S01]  /*13c0*/  R2UR UR24, R2.reuse ;  /* 0x00000000021872ca */ /* 0x040fe200000e0000 */
[----:B------:R-:W-:Y:S01]  /*13d0*/  UMOV UR19, 0x80000020 ;  /* 0x8000002000137882 */ /* 0x000fe20000000000 */
[C---:B------:R-:W-:Y:S01]  /*13e0*/  R2UR UR25, R3.reuse ;  /* 0x00000000031972ca */ /* 0x040fe200000e0000 */
[----:B------:R-:W-:Y:S01]  /*13f0*/  ULOP3.LUT UR42, UR4, 0x10000, URZ, 0xfc, !UPT ;  /* 0x00010000042a7892 */ /* 0x000fe2000f8efc3f */
[C---:B------:R-:W-:Y:S01]  /*1400*/  R2UR UR20, R2.reuse ;  /* 0x00000000021472ca */ /* 0x040fe200000e0000 */
[----:B------:R-:W-:Y:S01]  /*1410*/  UMOV UR27, 0x80000020 ;  /* 0x80000020001b7882 */ /* 0x000fe20000000000 */
[C---:B------:R-:W-:Y:S01]  /*1420*/  R2UR UR21, R3.reuse ;  /* 0x00000000031572ca */ /* 0x040fe200000e0000 */
[----:B------:R-:W-:Y:S01]  /*1430*/  UIADD3 UR4, UR42, 0x40, URZ ;  /* 0x000000402a047890 */ /* 0x000fe2000fffe03f */
[C---:B------:R-:W-:Y:S01]  /*1440*/  R2UR UR12, R2.reuse ;  /* 0x00000000020c72ca */ /* 0x040fe200000e0000 */
[----:B------:R-:W-:Y:S01]  /*1450*/  UMOV UR23, 0x80000020 ;  /* 0x8000002000177882 */ /* 0x000fe20000000000 */
[----:B------:R-:W-:Y:S01]  /*1460*/  UMOV UR10, UR42 ;  /* 0x0000002a000a7c82 */ /* 0x000fe20008000000 */
[----:B------:R-:W-:Y:S01]  /*1470*/  R2UR UR13, R3 ;  /* 0x00000000030d72ca */ /* 0x000fe200000e0000 */
[----:B------:R-:W-:Y:S01]  /*1480*/  HGMMA.64x16x16.F32 R96, gdesc[UR8], RZ, !UPT, gsb0 ;  /* 0x00200000086079f0 */ /* 0x000fe2000c0008ff */
[----:B------:R-:W-:Y:S01]  /*1490*/  UIADD3 UR8, UR42, 0x80, URZ ;  /* 0x000000802a087890 */ /* 0x000fe2000fffe03f */
[----:B------:R-:W-:Y:S01]  /*14a0*/  R2UR UR6, R2 ;  /* 0x00000000020672ca */ /* 0x000fe200000e0000 */
[----:B------:R-:W-:Y:S01]  /*14b0*/  UMOV UR18, UR4 ;  /* 0x0000000400127c82 */ /* 0x000fe20008000000 */
[----:B------:R-:W-:Y:S01]  /*14c0*/  UIADD3 UR10, UR42, 0xc0, URZ ;  /* 0x000000c02a0a7890 */ /* 0x000fe2000fffe03f */
[----:B------:R-:W-:Y:S01]  /*14d0*/  P2R R104, PR, RZ, 0x1 ;  /* 0x00000001ff687803 */ /* 0x000fe20000000000 */
[----:B------:R-:W-:-:S02]  /*14e0*/  UIADD3 UR4, UR42, 0x100, URZ ;  /* 0x000001002a047890 */ /* 0x000fc4000fffe03f */
[----:B------:R-:W-:Y:S01]  /*14f0*/  UMOV UR26, UR8 ;  /* 0x00000008001a7c82 */ /* 0x000fe20008000000 */
[----:B------:R-:W-:Y:S01]  /*1500*/  UMOV UR15, 0x80000020 ;  /* 0x80000020000f7882 */ /* 0x000fe20000000000 */
[----:B------:R-:W-:Y:S01]  /*1510*/  UIADD3 UR8, UR42, 0x140, URZ ;  /* 0x000001402a087890 */ /* 0x000fe2000fffe03f */
[----:B------:R-:W-:Y:S02]  /*1520*/  UMOV UR22, UR10 ;  /* 0x0000000a00167c82 */ /* 0x000fe40008000000 */
[----:B------:R-:W-:Y:S01]  /*1530*/  UMOV UR14, UR4 ;  /* 0x00000004000e7c82 */ /* 0x000fe20008000000 */
[----:B------:R-:W-:Y:S02]  /*1540*/  UIADD3 UR10, UR42, 0x180, URZ ;  /* 0x000001802a0a7890 */ /* 0x000fe4000fffe03f */
[----:B------:R-:W-:Y:S02]  /*1550*/  UIADD3 UR4, UR42, 0x1c0, URZ ;  /* 0x000001c02a047890 */ /* 0x000fe4000fffe03f */
[----:B------:R-:W-:Y:S01]  /*1560*/  UIADD3 UR7, UR6, 0x2, URZ ;  /* 0x0000000206077890 */ /* 0x000fe2000fffe03f */
[----:B------:R-:W-:Y:S01]  /*1570*/  UMOV UR5, 0x80000020 ;  /* 0x8000002000057882 */ /* 0x000fe20000000000 */
[----:B------:R-:W-:Y:S01]  /*1580*/  UMOV UR11, 0x80000020 ;  /* 0x80000020000b7882 */ /* 0x000fe20000000000 */
[----:B------:R-:W-:Y:S01]  /*1590*/  UMOV UR9, UR5 ;  /* 0x0000000500097c82 */ /* 0x000fe20008000000 */
[----:B------:R-:W-:-:S02]  /*15a0*/  WARPGROUP.DEPBAR.LE gsb0, 0x0 ;  /* 0x00008000000079c5 */ /* 0x000fc40000010000 */
[----:B------:R-:W-:-:S06]  /*15b0*/  WARPGROUP.ARRIVE ;  /* 0x00000000000079c5 */ /* 0x000fcc0000000000 */
[----:B------:R-:W-:Y:S01]  /*15c0*/  HGMMA.64x16x16.F32 R88, gdesc[UR16], RZ, !UPT, gsb0 ;  /* 0x00200000105879f0 */ /* 0x000fe2000c0008ff */
[----:B------:R-:W-:Y:S01]  /*15d0*/  R2UR UR16, R2 ;  /* 0x00000000021072ca */ /* 0x000fe200000e0000 */
[----:B------:R-:W-:Y:S01]  /*15e0*/  UMOV UR18, UR8 ;  /* 0x0000000800127c82 */ /* 0x000fe20008000000 */
[----:B------:R-:W-:Y:S01]  /*15f0*/  R2UR UR17, R3 ;  /* 0x00000000031172ca */ /* 0x000fe200000e0000 */
[----:B------:R-:W-:Y:S01]  /*1600*/  UMOV UR19, 0x80000020 ;  /* 0x8000002000137882 */ /* 0x000fe20000000000 */
[----:B------:R-:W-:Y:S01]  /*1610*/  UIADD3 UR8, UR42, 0x200, URZ ;  /* 0x000002002a087890 */ /* 0x000fe2000fffe03f */
[----:B------:R-:W-:Y:S02]  /*1620*/  WARPGROUP.DEPBAR.LE gsb0, 0x0 ;  /* 0x00008000000079c5 */ /* 0x000fe40000010000 */
        /* <DEDUP_REMOVED lines=14> */
[----:B------:R-:W-:Y:S01]  /*1710*/  UMOV UR4, UR7 ;  /* 0x0000000700047c82 */ /* 0x000fe20008000000 */
        /* <DEDUP_REMOVED lines=28> */
[----:B------:R-:W-:Y:S02]  /*18e0*/  UMOV UR25, UR21 ;  /* 0x0000001500197c82 */ /* 0x000fe40008000000 */
[----:B------:R-:W-:Y:S01]  /*18f0*/  UMOV UR24, UR20 ;  /* 0x0000001400187c82 */ /* 0x000fe20008000000 */
        /* <DEDUP_REMOVED lines=251> */
[----:B------:R-:W0:Y:S08]  /*28b0*/  MUFU.TANH R8, R8 ;  /* 0x0000000800087308 */ /* 0x000e300000002400 */
        /* <DEDUP_REMOVED lines=14> */
[----:B------:R-:W2:Y:S01]  /*29a0*/  MUFU.TANH R14, R14 ;  /* 0x0000000e000e7308 */ /* 0x000ea20000002400 */
[----:B------:R-:W-:Y:S01]  /*29b0*/  UMOV UR23, 0x80000020 ;  /* 0x8000002000177882 */ /* 0x000fe20000000000 */
[----:B------:R-:W-:Y:S01]  /*29c0*/  FMUL.FTZ R13, R89, UR6 ;  /* 0x00000006590d7c20 */ /* 0x000fe20008410000 */
[----:B------:R-:W-:Y:S01]  /*29d0*/  FMUL.FTZ R21, R93, UR6 ;  /* 0x000000065d157c20 */ /* 0x000fe20008410000 */
[----:B------:R-:W-:-:S04]  /*29e0*/  FMUL.FTZ R15, R92, UR6 ;  /* 0x000000065c0f7c20 */ /* 0x000fc80008410000 */
[----:B------:R-:W3:Y:S08]  /*29f0*/  MUFU.TANH R20, R20 ;  /* 0x0000001400147308 */ /* 0x000ef00000002400 */
[----:B------:R-:W4:Y:S08]  /*2a00*/  MUFU.TANH R66, R66 ;  /* 0x0000004200427308 */ /* 0x000f300000002400 */
[----:B------:R-:W5:Y:S08]  /*2a10*/  MUFU.TANH R9, R9 ;  /* 0x0000000900097308 */ /* 0x000f700000002400 */
[----:B------:R-:W5:Y:S08]  /*2a20*/  MUFU.TANH R23, R23 ;  /* 0x0000001700177308 */ /* 0x000f700000002400 */
[----:B------:R-:W5:Y:S08]  /*2a30*/  MUFU.TANH R11, R11 ;  /* 0x0000000b000b7308 */ /* 0x000f700000002400 */
        /* <DEDUP_REMOVED lines=12> */
[----:B------:R-:W5:Y:S01]  /*2b00*/  MUFU.TANH R67, R67 ;  /* 0x0000004300437308 */ /* 0x000f620000002400 */
[----:B------:R-:W-:Y:S01]  /*2b10*/  FMUL.FTZ R64, R81, UR6 ;  /* 0x0000000651407c20 */ /* 0x000fe20008410000 */
[----:B------:R-:W-:-:S06]  /*2b20*/  FMUL.FTZ R81, R86, UR6 ;  /* 0x0000000656517c20 */ /* 0x000fcc0008410000 */
[----:B------:R-:W5:Y:S08]  /*2b30*/  MUFU.TANH R69, R69 ;  /* 0x0000004500457308 */ /* 0x000f700000002400 */
[----:B------:R-:W5:Y:S08]  /*2b40*/  MUFU.TANH R15, R15 ;  /* 0x0000000f000f7308 */ /* 0x000f700000002400 */
        /* <DEDUP_REMOVED lines=34> */
[----:B------:R-:W-:Y:S01]  /*2d70*/  LOP3.LUT R63, R22, 0xffffff80, RZ, 0xc0, !PT ;  /* 0xffffff80163f7812 */ /* 0x000fe200078ec0ff */
[----:B------:R-:W-:Y:S01]  /*2d80*/  FMUL.FTZ R58, R58, UR6 ;  /* 0x000000063a3a7c20 */ /* 0x000fe20008410000 */
[----:B------:R-:W5:Y:S01]  /*2d90*/  MUFU.TANH R79, R79 ;  /* 0x0000004f004f7308 */ /* 0x000f620000002400 */
[----:B------:R-:W-:-:S02]  /*2da0*/  FMUL.FTZ R62, R62, UR6 ;  /* 0x000000063e3e7c20 */ /* 0x000fc40008410000 */
[----:B------:R-:W-:-:S05]  /*2db0*/  IMAD.IADD R77, R16, 0x1, -R63 ;  /* 0x00000001104d7824 */ /* 0x000fca00078e0a3f */
[----:B------:R-:W-:Y:S01]  /*2dc0*/  SHF.R.S32.HI R84, RZ, 0x1f, R77 ;  /* 0x0000001fff547819 */ /* 0x000fe2000001144d */
[----:B------:R-:W5:Y:S03]  /*2dd0*/  MUFU.TANH R82, R82 ;  /* 0x0000005200527308 */ /* 0x000f660000002400 */
[----:B------:R-:W-:-:S04]  /*2de0*/  LEA.HI R84, R84, R77, RZ, 0x2 ;  /* 0x0000004d54547211 */ /* 0x000fc800078f10ff */
[----:B------:R-:W-:Y:S01]  /*2df0*/  LOP3.LUT R84, R84, 0x7ffffffc, RZ, 0xc0, !PT ;  /* 0x7ffffffc54547812 */ /* 0x000fe200078ec0ff */
[----:B------:R-:W5:Y:S04]  /*2e00*/  MUFU.TANH R58, R58 ;  /* 0x0000003a003a7308 */ /* 0x000f680000002400 */
[----:B------:R-:W-:-:S04]  /*2e10*/  IMAD.IADD R84, R77, 0x1, -R84 ;  /* 0x000000014d547824 */ /* 0x000fc800078e0a54 */
[----:B------:R-:W5:Y:S08]  /*2e20*/  MUFU.TANH R72, R72 ;  /* 0x0000004800487308 */ /* 0x000f700000002400 */
[----:B------:R-:W5:Y:S08]  /*2e30*/  MUFU.TANH R57, R57 ;  /* 0x0000003900397308 */ /* 0x000f700000002400 */
[----:B------:R-:W5:Y:S01]  /*2e40*/  MUFU.TANH R76, R76 ;  /* 0x0000004c004c7308 */ /* 0x000f620000002400 */
[----:B------:R-:W-:-:S02]  /*2e50*/  WARPGROUP.DEPBAR.LE gsb0, 0x0 ;  /* 0x00008000000079c5 */ /* 0x000fc40000010000 */
[----:B------:R-:W-:Y:S01]  /*2e60*/  WARPGROUP.ARRIVE ;  /* 0x00000000000079c5 */ /* 0x000fe20000000000 */
[----:B------:R-:W-:Y:S01]  /*2e70*/  FMUL.FTZ R22, R49, UR6 ;  /* 0x0000000631167c20 */ /* 0x000fe20008410000 */
[----:B------:R-:W-:-:S03]  /*2e80*/  IMAD.MOV.U32 R49, RZ, RZ, -0x2 ;  /* 0xfffffffeff317424 */ /* 0x000fc600078e00ff */
[----:B------:R-:W5:Y:S01]  /*2e90*/  MUFU.TANH R62, R62 ;  /* 0x0000003e003e7308 */ /* 0x000f620000002400 */
[----:B------:R-:W-:Y:S01]  /*2ea0*/  FMUL.FTZ R63, R50, UR6 ;  /* 0x00000006323f7c20 */ /* 0x000fe20008410000 */
[----:B------:R-:W-:Y:S01]  /*2eb0*/  FMUL.FTZ R50, R51, UR6 ;  /* 0x0000000633327c20 */ /* 0x000fe20008410000 */
[----:B------:R-:W-:Y:S01]  /*2ec0*/  HGMMA.64x16x16.F32 R40, gdesc[UR20], R40, gsb0 ;  /* 0x00200000142879f0 */ /* 0x000fe20008000828 */
[----:B------:R-:W-:Y:S01]  /*2ed0*/  IMAD R49, R84, R49, 0x90 ;  /* 0x0000009054317424 */ /* 0x000fe200078e0231 */
[----:B------:R-:W-:Y:S01]  /*2ee0*/  UIADD3 UR22, UR42, 0x642, URZ ;  /* 0x000006422a167890 */ /* 0x000fe2000fffe03f */
[----:B------:R-:W-:Y:S01]  /*2ef0*/  FMUL.FTZ R127, R55, UR6 ;  /* 0x00000006377f7c20 */ /* 0x000fe20008410000 */
[----:B------:R-:W-:Y:S01]  /*2f00*/  UMOV UR23, 0x80000020 ;  /* 0x8000002000177882 */ /* 0x000fe20000000000 */
[----:B------:R-:W5:Y:S01]  /*2f10*/  MUFU.TANH R75, R75 ;  /* 0x0000004b004b7308 */ /* 0x000f620000002400 */
[----:B------:R-:W-:Y:S01]  /*2f20*/  IADD3 R18, R18, R49, RZ ;  /* 0x0000003112127210 */ /* 0x000fe20007ffe0ff */
[----:B------:R-:W-:Y:S01]  /*2f30*/  FMUL.FTZ R125, R54, UR6 ;  /* 0x00000006367d7c20 */ /* 0x000fe20008410000 */
[----:B------:R-:W-:Y:S01]  /*2f40*/  FMUL.FTZ R53, R53, UR6 ;  /* 0x0000000635357c20 */ /* 0x000fe20008410000 */
[----:B------:R-:W-:Y:S01]  /*2f50*/  FMUL.FTZ R48, R48, UR6 ;  /* 0x0000000630307c20 */ /* 0x000fe20008410000 */
[----:B------:R-:W-:Y:S01]  /*2f60*/  FMUL.FTZ R52, R52, UR6 ;  /* 0x0000000634347c20 */ /* 0x000fe20008410000 */
[----:B------:R-:W-:-:S02]  /*2f70*/  IMAD R18, R17, -0x90, R18 ;  /* 0xffffff7011127824 */ /* 0x000fc400078e0212 */
[----:B------:R-:W5:Y:S03]  /*2f80*/  MUFU.TANH R61, R61 ;  /* 0x0000003d003d7308 */ /* 0x000f660000002400 */
[C---:B------:R-:W-:Y:S02]  /*2f90*/  ISETP.GT.AND P3, PT, R18.reuse, RZ, PT ;  /* 0x000000ff1200720c */ /* 0x040fe40003f64270 */
[----:B------:R-:W-:Y:S02]  /*2fa0*/  ISETP.GT.AND P6, PT, R18, 0x1, PT ;  /* 0x000000011200780c */ /* 0x000fe40003fc4270 */
[----:B0-----:R-:W-:Y:S01]  /*2fb0*/  FSEL R77, R8, -INF , P3 ;  /* 0xff800000084d7808 */ /* 0x001fe20001800000 */
[----:B------:R-:W0:Y:S01]  /*2fc0*/  MUFU.TANH R83, R83 ;  /* 0x0000005300537308 */ /* 0x000e220000002400 */
[----:B------:R-:W-:Y:S02]  /*2fd0*/  FSEL R5, R5, -INF , P3 ;  /* 0xff80000005057808 */ /* 0x000fe40001800000 */
[----:B------:R-:W-:-:S02]  /*2fe0*/  ISETP.GT.AND P3, PT, R18, 0x11, PT ;  /* 0x000000111200780c */ /* 0x000fc40003f64270 */
[----:B------:R-:W-:Y:S02]  /*2ff0*/  ISETP.GT.AND P5, PT, R18, 0x8, PT ;  /* 0x000000081200780c */ /* 0x000fe40003fa4270 */
[----:B-1----:R-:W-:Y:S01]  /*3000*/  FSEL R6, R6, -INF , P6 ;  /* 0xff80000006067808 */ /* 0x002fe20003000000 */
[----:B------:R-:W1:Y:S01]  /*3010*/  MUFU.TANH R63, R63 ;  /* 0x0000003f003f7308 */ /* 0x000e620000002400 */
[----:B--2---:R-:W-:Y:S02]  /*3020*/  FSEL R95, R14, -INF , P3 ;  /* 0xff8000000e5f7808 */ /* 0x004fe40001800000 */
[----:B------:R-:W-:Y:S02]  /*3030*/  ISETP.GT.AND P4, PT, R18, 0x9, PT ;  /* 0x000000091200780c */ /* 0x000fe40003f84270 */
[----:B------:R-:W-:Y:S02]  /*3040*/  FSEL R85, R12, -INF , P5 ;  /* 0xff8000000c557808 */ /* 0x000fe40002800000 */
[----:B------:R-:W-:Y:S01]  /*3050*/  FMNMX.FTZ R14, R77, R6, !PT ;  /* 0x000000064d0e7209 */ /* 0x000fe20007810000 */
[----:B------:R-:W2:Y:S01]  /*3060*/  MUFU.TANH R56, R56 ;  /* 0x0000003800387308 */ /* 0x000ea20000002400 */
[----:B------:R-:W-:-:S02]  /*3070*/  ISETP.GT.AND P2, PT, R18, 0x10, PT ;  /* 0x000000101200780c */ /* 0x000fc40003f44270 */
[----:B------:R-:W-:Y:S02]  /*3080*/  FSEL R87, R10, -INF , P4 ;  /* 0xff8000000a577808 */ /* 0x000fe40002000000 */
[----:B------:R-:W-:Y:S02]  /*3090*/  FMNMX.FTZ R14, R85, R14, !PT ;  /* 0x0000000e550e7209 */ /* 0x000fe40007810000 */
[----:B---3--:R-:W-:Y:S01]  /*30a0*/  FSEL R93, R20, -INF , P2 ;  /* 0xff800000145d7808 */ /* 0x008fe20001000000 */
[----:B------:R-:W3:Y:S01]  /*30b0*/  MUFU.TANH R50, R50 ;  /* 0x0000003200327308 */ /* 0x000ee20000002400 */
[----:B------:R-:W-:Y:S02]  /*30c0*/  FMNMX.FTZ R20, R87, R14, !PT ;  /* 0x0000000e57147209 */ /* 0x000fe40007810000 */
[----:B------:R-:W-:Y:S02]  /*30d0*/  FSEL R4, R4, -INF , P6 ;  /* 0xff80000004047808 */ /* 0x000fe40003000000 */
[----:B------:R-:W-:Y:S01]  /*30e0*/  ISETP.GT.AND P6, PT, R18, 0x18, PT ;  /* 0x000000181200780c */ /* 0x000fe20003fc4270 */
[----:B------:R-:W-:-:S02]  /*30f0*/  WARPGROUP.DEPBAR.LE gsb0, 0x0 ;  /* 0x00008000000079c5 */ /* 0x000fc40000010000 */
[----:B------:R-:W-:Y:S01]  /*3100*/  WARPGROUP.ARRIVE ;  /* 0x00000000000079c5 */ /* 0x000fe20000000000 */
[----:B------:R-:W-:Y:S01]  /*3110*/  FMNMX.FTZ R20, R93, R20, !PT ;  /* 0x000000145d147209 */ /* 0x000fe20007810000 */
[----:B------:R-:W-:Y:S01]  /*3120*/  FMUL.FTZ R40, R40, UR6 ;  /* 0x0000000628287c20 */ /* 0x000fe20008410000 */
[----:B------:R-:W-:Y:S01]  /*3130*/  FSEL R7, R7, -INF , P5 ;  /* 0xff80000007077808 */ /* 0x000fe20002800000 */
[----:B------:R-:W-:Y:S01]  /*3140*/  FMUL.FTZ R41, R41, UR6 ;  /* 0x0000000629297c20 */ /* 0x000fe20008410000 */
[----:B------:R-:W-:Y:S01]  /*3150*/  ISETP.GT.AND P5, PT, R18, 0x19, PT ;  /* 0x000000191200780c */ /* 0x000fe20003fa4270 */
[----:B------:R-:W-:Y:S01]  /*3160*/  HGMMA.64x16x16.F32 R32, gdesc[UR20], R32, gsb0 ;  /* 0x00200000142079f0 */ /* 0x000fe20008000820 */
[----:B----4-:R-:W-:Y:S01]  /*3170*/  FSEL R97, R66, -INF , P6 ;  /* 0xff80000042617808 */ /* 0x010fe20003000000 */
[----:B------:R4:W-:Y:S01]  /*3180*/  MUFU.TANH R8, R40 ;  /* 0x0000002800087308 */ /* 0x0009e20000002400 */
[----:B------:R-:W-:Y:S01]  /*3190*/  FMNMX.FTZ R20, R95, R20, !PT ;  /* 0x000000145f147209 */ /* 0x000fe20007810000 */
[----:B------:R-:W-:Y:S01]  /*31a0*/  FMUL.FTZ R129, R42, UR6 ;  /* 0x000000062a817c20 */ /* 0x000fe20008410000 */
[----:B-----5:R-:W-:Y:S01]  /*31b0*/  FSEL R9, R9, -INF , P4 ;  /* 0xff80000009097808 */ /* 0x020fe20002000000 */
[----:B------:R-:W-:Y:S01]  /*31c0*/  FMUL.FTZ R131, R43, UR6 ;  /* 0x000000062b837c20 */ /* 0x000fe20008410000 */
[----:B------:R-:W-:Y:S01]  /*31d0*/  ISETP.GT.AND P4, PT, R18, 0x20, PT ;  /* 0x000000201200780c */ /* 0x000fe20003f84270 */
[----:B------:R-:W-:Y:S01]  /*31e0*/  FMUL.FTZ R42, R45, UR6 ;  /* 0x000000062d2a7c20 */ /* 0x000fe20008410000 */
[----:B------:R-:W-:Y:S01]  /*31f0*/  FSEL R99, R23, -INF , P5 ;  /* 0xff80000017637808 */ /* 0x000fe20002800000 */
[----:B------:R5:W-:Y:S01]  /*3200*/  MUFU.TANH R12, R41 ;  /* 0x00000029000c7308 */ /* 0x000be20000002400 */
        /* <DEDUP_REMOVED lines=11> */
[C---:B------:R-:W-:Y:S02]  /*32c0*/  ISETP.GT.AND P3, PT, R18.reuse, 0x28, PT ;  /* 0x000000281200780c */ /* 0x040fe40003f64270 */
[----:B------:R-:W-:Y:S01]  /*32d0*/  FSEL R103, R69, -INF , P2 ;  /* 0xff80000045677808 */ /* 0x000fe20001000000 */
[----:B------:R-:W3:Y:S01]  /*32e0*/  MUFU.TANH R59, R59 ;  /* 0x0000003b003b7308 */ /* 0x000ee20000002400 */
[----:B------:R-:W-:Y:S02]  /*32f0*/  FMNMX.FTZ R20, R101, R20, !PT ;  /* 0x0000001465147209 */ /* 0x000fe40007810000 */
[----:B------:R-:W-:Y:S02]  /*3300*/  FSEL R15, R15, -INF , P6 ;  /* 0xff8000000f0f7808 */ /* 0x000fe40003000000 */
[----:B------:R-:W-:Y:S02]  /*3310*/  ISETP.GT.AND P6, PT, R18, 0x29, PT ;  /* 0x000000291200780c */ /* 0x000fe40003fc4270 */
[----:B------:R-:W-:Y:S01]  /*3320*/  FSEL R81, R81, -INF , P3 ;  /* 0xff80000051517808 */ /* 0x000fe20001800000 */
[----:B------:R-:W3:Y:S01]  /*3330*/  MUFU.TANH R125, R125 ;  /* 0x0000007d007d7308 */ /* 0x000ee20000002400 */
[----:B------:R-:W-:-:S02]  /*3340*/  FMNMX.FTZ R20, R103, R20, !PT ;  /* 0x0000001467147209 */ /* 0x000fc40007810000 */
[----:B------:R-:W-:Y:S02]  /*3350*/  FSEL R21, R21, -INF , P5 ;  /* 0xff80000015157808 */ /* 0x000fe40002800000 */
[----:B------:R-:W-:Y:S02]  /*3360*/  ISETP.GT.AND P5, PT, R18, 0x30, PT ;  /* 0x000000301200780c */ /* 0x000fe40003fa4270 */
[----:B------:R-:W-:Y:S01]  /*3370*/  FSEL R105, R80, -INF , P6 ;  /* 0xff80000050697808 */ /* 0x000fe20003000000 */
[----:B------:R-:W3:Y:S01]  /*3380*/  MUFU.TANH R60, R60 ;  /* 0x0000003c003c7308 */ /* 0x000ee20000002400 */
[----:B----4-:R-:W-:Y:S02]  /*3390*/  FMNMX.FTZ R40, R81, R20, !PT ;  /* 0x0000001451287209 */ /* 0x010fe40007810000 */
[----:B------:R-:W-:Y:S02]  /*33a0*/  FSEL R23, R65, -INF , P4 ;  /* 0xff80000041177808 */ /* 0x000fe40002000000 */
[----:B------:R-:W-:-:S02]  /*33b0*/  ISETP.GT.AND P4, PT, R18, 0x31, PT ;  /* 0x000000311200780c */ /* 0x000fc40003f84270 */
[----:B------:R-:W-:Y:S01]  /*33c0*/  FSEL R107, R74, -INF , P5 ;  /* 0xff8000004a6b7808 */ /* 0x000fe20002800000 */
[----:B------:R4:W-:Y:S01]  /*33d0*/  MUFU.TANH R54, R53 ;  /* 0x0000003500367308 */ /* 0x0009e20000002400 */
[----:B------:R-:W-:Y:S01]  /*33e0*/  FMNMX.FTZ R40, R105, R40, !PT ;  /* 0x0000002869287209 */ /* 0x000fe20007810000 */
[----:B------:R-:W-:Y:S02]  /*33f0*/  WARPGROUP.DEPBAR.LE gsb0, 0x0 ;  /* 0x00008000000079c5 */ /* 0x000fe40000010000 */
[----:B------:R-:W-:Y:S01]  /*3400*/  WARPGROUP.ARRIVE ;  /* 0x00000000000079c5 */ /* 0x000fe20000000000 */
[----:B-----5:R-:W-:Y:S01]  /*3410*/  FSEL R41, R64, -INF , P2 ;  /* 0xff80000040297808 */ /* 0x020fe20001000000 */
[----:B------:R-:W-:Y:S01]  /*3420*/  FMUL.FTZ R20, R33, UR6 ;  /* 0x0000000621147c20 */ /* 0x000fe20008410000 */
[----:B------:R-:W-:Y:S01]  /*3430*/  ISETP.GT.AND P2, PT, R18, 0x38, PT ;  /* 0x000000381200780c */ /* 0x000fe20003f44270 */
[----:B------:R-:W5:Y:S01]  /*3440*/  MUFU.TANH R127, R127 ;  /* 0x0000007f007f7308 */ /* 0x000f620000002400 */
[----:B------:R-:W-:Y:S01]  /*3450*/  FSEL R109, R73, -INF , P4 ;  /* 0xff800000496d7808 */ /* 0x000fe20002000000 */
[----:B------:R-:W-:Y:S01]  /*3460*/  HGMMA.64x16x16.F32 R24, gdesc[UR24], R24, gsb0 ;  /* 0x00200000181879f0 */ /* 0x000fe20008000818 */
[----:B------:R-:W-:Y:S01]  /*3470*/  FMNMX.FTZ R40, R107, R40, !PT ;  /* 0x000000286b287209 */ /* 0x000fe20007810000 */
[----:B------:R-:W-:Y:S01]  /*3480*/  FMUL.FTZ R34, R34, UR6 ;  /* 0x0000000622227c20 */ /* 0x000fe20008410000 */
[----:B------:R-:W-:Y:S01]  /*3490*/  FSEL R43, R70, -INF , P3 ;  /* 0xff800000462b7808 */ /* 0x000fe20001800000 */
[----:B------:R-:W-:Y:S01]  /*34a0*/  FMUL.FTZ R38, R38, UR6 ;  /* 0x0000000626267c20 */ /* 0x000fe20008410000 */
[----:B------:R-:W-:Y:S01]  /*34b0*/  ISETP.GT.AND P3, PT, R18, 0x39, PT ;  /* 0x000000391200780c */ /* 0x000fe20003f64270 */
[----:B------:R-:W5:Y:S01]  /*34c0*/  MUFU.TANH R48, R48 ;  /* 0x0000003000307308 */ /* 0x000f620000002400 */
[----:B------:R-:W-:Y:S01]  /*34d0*/  FSEL R111, R78, -INF , P2 ;  /* 0xff8000004e6f7808 */ /* 0x000fe20001000000 */
[----:B------:R-:W-:Y:S01]  /*34e0*/  FMUL.FTZ R32, R32, UR6 ;  /* 0x0000000620207c20 */ /* 0x000fe20008410000 */
[----:B------:R-:W-:Y:S01]  /*34f0*/  FMNMX.FTZ R40, R109, R40, !PT ;  /* 0x000000286d287209 */ /* 0x000fe20007810000 */
[----:B------:R-:W-:Y:S01]  /*3500*/  FMUL.FTZ R36, R36, UR6 ;  /* 0x0000000624247c20 */ /* 0x000fe20008410000 */
[----:B------:R-:W-:Y:S01]  /*3510*/  FSEL R45, R68, -INF , P6 ;  /* 0xff800000442d7808 */ /* 0x000fe20003000000 */
[----:B------:R-:W-:Y:S01]  /*3520*/  IMAD.U32 R74, RZ, RZ, UR7 ;  /* 0x00000007ff4a7e24 */ /* 0x000fe2000f8e00ff */
[----:B------:R-:W-:Y:S01]  /*3530*/  ISETP.GT.AND P6, PT, R18, 0x40, PT ;  /* 0x000000401200780c */ /* 0x000fe20003fc4270 */
[----:B------:R1:W-:Y:S01]  /*3540*/  MUFU.TANH R135, R55 ;  /* 0x0000003700877308 */ /* 0x0003e20000002400 */
[----:B------:R-:W-:Y:S01]  /*3550*/  FSEL R79, R79, -INF , P3 ;  /* 0xff8000004f4f7808 */ /* 0x000fe20001800000 */
[--C-:B------:R-:W-:Y:S01]  /*3560*/  IMAD.MOV.U32 R70, RZ, RZ, R71.reuse ;  /* 0x000000ffff467224 */ /* 0x100fe200078e0047 */
[----:B0-----:R-:W-:Y:S01]  /*3570*/  FMNMX.FTZ R42, R111, R40, !PT ;  /* 0x000000286f2a7209 */ /* 0x001fe20007810000 */
[----:B------:R-:W-:Y:S01]  /*3580*/  FMUL.FTZ R40, R35, UR6 ;  /* 0x0000000623287c20 */ /* 0x000fe20008410000 */
[----:B------:R-:W-:Y:S01]  /*3590*/  FSEL R47, R82, -INF , P5 ;  /* 0xff800000522f7808 */ /* 0x000fe20002800000 */
[----:B------:R-:W-:Y:S01]  /*35a0*/  IMAD.MOV.U32 R68, RZ, RZ, R71 ;  /* 0x000000ffff447224 */ /* 0x000fe200078e0047 */
[----:B------:R-:W-:Y:S01]  /*35b0*/  ISETP.GT.AND P5, PT, R18, 0x41, PT ;  /* 0x000000411200780c */ /* 0x000fe20003fa4270 */
[----:B------:R-:W0:Y:S01]  /*35c0*/  MUFU.TANH R129, R129 ;  /* 0x0000008100817308 */ /* 0x000e220000002400 */
[----:B------:R-:W-:-:S02]  /*35d0*/  FSEL R113, R58, -INF , P6 ;  /* 0xff8000003a717808 */ /* 0x000fc40003000000 */
[----:B------:R-:W-:Y:S02]  /*35e0*/  FMNMX.FTZ R42, R79, R42, !PT ;  /* 0x0000002a4f2a7209 */ /* 0x000fe40007810000 */
[----:B------:R-:W-:Y:S02]  /*35f0*/  FSEL R49, R72, -INF , P4 ;  /* 0xff80000048317808 */ /* 0x000fe40002000000 */
[----:B------:R-:W-:Y:S01]  /*3600*/  ISETP.GT.AND P4, PT, R18, 0x48, PT ;  /* 0x000000481200780c */ /* 0x000fe20003f84270 */
[----:B------:R-:W0:Y:S01]  /*3610*/  MUFU.TANH R22, R22 ;  /* 0x0000001600167308 */ /* 0x000e220000002400 */
[----:B------:R-:W-:Y:S02]  /*3620*/  FSEL R115, R57, -INF , P5 ;  /* 0xff80000039737808 */ /* 0x000fe40002800000 */
[----:B------:R-:W-:Y:S02]  /*3630*/  FMNMX.FTZ R42, R113, R42, !PT ;  /* 0x0000002a712a7209 */ /* 0x000fe40007810000 */
[----:B------:R-:W-:-:S02]  /*3640*/  FSEL R51, R76, -INF , P2 ;  /* 0xff8000004c337808 */ /* 0x000fc40001000000 */
[----:B------:R-:W-:Y:S01]  /*3650*/  ISETP.GT.AND P2, PT, R18, 0x49, PT ;  /* 0x000000491200780c */ /* 0x000fe20003f44270 */
[----:B------:R-:W0:Y:S01]  /*3660*/  MUFU.TANH R131, R131 ;  /* 0x0000008300837308 */ /* 0x000e220000002400 */
[----:B------:R-:W-:Y:S02]  /*3670*/  FSEL R117, R62, -INF , P4 ;  /* 0xff8000003e757808 */ /* 0x000fe40002000000 */
[----:B------:R-:W-:Y:S02]  /*3680*/  FMNMX.FTZ R42, R115, R42, !PT ;  /* 0x0000002a732a7209 */ /* 0x000fe40007810000 */
[----:B----4-:R-:W-:Y:S02]  /*3690*/  FSEL R53, R75, -INF , P3 ;  /* 0xff8000004b357808 */ /* 0x010fe40001800000 */
[----:B------:R-:W-:Y:S01]  /*36a0*/  ISETP.GT.AND P3, PT, R18, 0x50, PT ;  /* 0x000000501200780c */ /* 0x000fe20003f64270 */
[----:B------:R-:W4:Y:S01]  /*36b0*/  MUFU.TANH R52, R52 ;  /* 0x0000003400347308 */ /* 0x000f220000002400 */
[----:B------:R-:W-:-:S02]  /*36c0*/  FSEL R119, R61, -INF , P2 ;  /* 0xff8000003d777808 */ /* 0x000fc40001000000 */
[----:B------:R-:W-:Y:S02]  /*36d0*/  FMNMX.FTZ R42, R117, R42, !PT ;  /* 0x0000002a752a7209 */ /* 0x000fe40007810000 */
[----:B-1----:R-:W-:Y:S01]  /*36e0*/  FSEL R55, R83, -INF , P6 ;  /* 0xff80000053377808 */ /* 0x002fe20003000000 */
[----:B------:R-:W-:Y:S02]  /*36f0*/  WARPGROUP.DEPBAR.LE gsb0, 0x0 ;  /* 0x00008000000079c5 */ /* 0x000fe40000010000 */
[----:B------:R-:W-:Y:S01]  /*3700*/  ISETP.GT.AND P6, PT, R18, 0x51, PT ;  /* 0x000000511200780c */ /* 0x000fe20003fc4270 */
[----:B------:R-:W1:Y:S01]  /*3710*/  MUFU.TANH R46, R46 ;  /* 0x0000002e002e7308 */ /* 0x000e620000002400 */
[----:B------:R-:W-:Y:S01]  /*3720*/  FSEL R121, R63, -INF , P3 ;  /* 0xff8000003f797808 */ /* 0x000fe20001800000 */
[----:B------:R-:W-:Y:S01]  /*3730*/  FMUL.FTZ R26, R26, UR6 ;  /* 0x000000061a1a7c20 */ /* 0x000fe20008410000 */
[----:B------:R-:W-:Y:S01]  /*3740*/  FMNMX.FTZ R42, R119, R42, !PT ;  /* 0x0000002a772a7209 */ /* 0x000fe20007810000 */
[----:B------:R-:W-:Y:S01]  /*3750*/  FMUL.FTZ R30, R30, UR6 ;  /* 0x000000061e1e7c20 */ /* 0x000fe20008410000 */
[----:B--2---:R-:W-:-:S02]  /*3760*/  FSEL R33, R56, -INF , P5 ;  /* 0xff80000038217808 */ /* 0x004fc40002800000 */
[----:B------:R-:W-:Y:S01]  /*3770*/  ISETP.GT.AND P5, PT, R18, 0x58, PT ;  /* 0x000000581200780c */ /* 0x000fe20003fa4270 */
[----:B------:R-:W2:Y:S01]  /*3780*/  MUFU.TANH R34, R34 ;  /* 0x0000002200227308 */ /* 0x000ea20000002400 */
[----:B---3--:R-:W-:Y:S02]  /*3790*/  FSEL R123, R50, -INF , P6 ;  /* 0xff800000327b7808 */ /* 0x008fe40003000000 */
[----:B------:R-:W-:Y:S02]  /*37a0*/  FMNMX.FTZ R42, R121, R42, !PT ;  /* 0x0000002a792a7209 */ /* 0x000fe40007810000 */
[----:B------:R-:W-:Y:S02]  /*37b0*/  FSEL R57, R59, -INF , P4 ;  /* 0xff8000003b397808 */ /* 0x000fe40002000000 */
[----:B------:R-:W-:Y:S01]  /*37c0*/  ISETP.GT.AND P4, PT, R18, 0x59, PT ;  /* 0x000000591200780c */ /* 0x000fe20003f84270 */
[----:B------:R-:W3:Y:S01]  /*37d0*/  MUFU.TANH R10, R44 ;  /* 0x0000002c000a7308 */ /* 0x000ee20000002400 */
[----:B------:R-:W-:-:S02]  /*37e0*/  FSEL R125, R125, -INF , P5 ;  /* 0xff8000007d7d7808 */ /* 0x000fc40002800000 */
[----:B------:R-:W-:Y:S02]  /*37f0*/  FMNMX.FTZ R42, R123, R42, !PT ;  /* 0x0000002a7b2a7209 */ /* 0x000fe40007810000 */
[----:B------:R-:W-:Y:S02]  /*3800*/  FSEL R35, R60, -INF , P2 ;  /* 0xff8000003c237808 */ /* 0x000fe40001000000 */
[----:B------:R-:W-:Y:S01]  /*3810*/  ISETP.GT.AND P2, PT, R18, 0x60, PT ;  /* 0x000000601200780c */ /* 0x000fe20003f44270 */
[----:B------:R-:W3:Y:S01]  /*3820*/  MUFU.TANH R40, R40 ;  /* 0x0000002800287308 */ /* 0x000ee20000002400 */
[----:B-----5:R-:W-:Y:S02]  /*3830*/  FSEL R127, R127, -INF , P4 ;  /* 0xff8000007f7f7808 */ /* 0x020fe40002000000 */
[----:B------:R-:W-:Y:S02]  /*3840*/  FMNMX.FTZ R42, R125, R42, !PT ;  /* 0x0000002a7d2a7209 */ /* 0x000fe40007810000 */
[----:B------:R-:W-:-:S02]  /*3850*/  FSEL R59, R48, -INF , P3 ;  /* 0xff800000303b7808 */ /* 0x000fc40001800000 */
[----:B------:R-:W-:Y:S01]  /*3860*/  ISETP.GT.AND P3, PT, R18, 0x61, PT ;  /* 0x000000611200780c */ /* 0x000fe20003f64270 */
[----:B------:R-:W5:Y:S01]  /*3870*/  MUFU.TANH R38, R38 ;  /* 0x0000002600267308 */ /* 0x000f620000002400 */
[----:B0-----:R-:W-:Y:S02]  /*3880*/  FSEL R129, R129, -INF , P2 ;  /* 0xff80000081817808 */ /* 0x001fe40001000000 */
[----:B------:R-:W-:Y:S02]  /*3890*/  FMNMX.FTZ R42, R127, R42, !PT ;  /* 0x0000002a7f2a7209 */ /* 0x000fe40007810000 */
[----:B------:R-:W-:Y:S01]  /*38a0*/  FSEL R61, R22, -INF , P6 ;  /* 0xff800000163d7808 */ /* 0x000fe20003000000 */
[----:B------:R-:W-:Y:S01]  /*38b0*/  FMUL.FTZ R22, R39, UR6 ;  /* 0x0000000627167c20 */ /* 0x000fe20008410000 */
[----:B------:R-:W-:Y:S01]  /*38c0*/  ISETP.GT.AND P6, PT, R18, 0x68, PT ;  /* 0x000000681200780c */ /* 0x000fe20003fc4270 */
[----:B------:R-:W-:Y:S01]  /*38d0*/  MUFU.TANH R32, R32 ;  /* 0x0000002000207308 */ /* 0x000fe20000002400 */
[----:B------:R-:W-:-:S02]  /*38e0*/  FSEL R131, R131, -INF , P3 ;  /* 0xff80000083837808 */ /* 0x000fc40001800000 */
[----:B------:R-:W-:Y:S02]  /*38f0*/  FMNMX.FTZ R42, R129, R42, !PT ;  /* 0x0000002a812a7209 */ /* 0x000fe40007810000 */
[----:B----4-:R-:W-:Y:S02]  /*3900*/  FSEL R63, R52, -INF , P5 ;  /* 0xff800000343f7808 */ /* 0x010fe40002800000 */
[----:B------:R-:W-:Y:S01]  /*3910*/  ISETP.GT.AND P5, PT, R18, 0x69, PT ;  /* 0x000000691200780c */ /* 0x000fe20003fa4270 */
[----:B------:R-:W0:Y:S01]  /*3920*/  MUFU.TANH R22, R22 ;  /* 0x0000001600167308 */ /* 0x000e220000002400 */
[----:B-1----:R-:W-:Y:S02]  /*3930*/  FSEL R133, R46, -INF , P6 ;  /* 0xff8000002e857808 */ /* 0x002fe40003000000 */
[----:B------:R-:W-:Y:S02]  /*3940*/  FMNMX.FTZ R42, R131, R42, !PT ;  /* 0x0000002a832a7209 */ /* 0x000fe40007810000 */
[----:B------:R-:W-:-:S02]  /*3950*/  FSEL R65, R54, -INF , P4 ;  /* 0xff80000036417808 */ /* 0x000fc40002000000 */
[----:B------:R-:W-:Y:S01]  /*3960*/  ISETP.GT.AND P4, PT, R18, 0x70, PT ;  /* 0x000000701200780c */ /* 0x000fe20003f84270 */
[----:B------:R-:W1:Y:S01]  /*3970*/  MUFU.TANH R26, R26 ;  /* 0x0000001a001a7308 */ /* 0x000e620000002400 */
[----:B------:R-:W-:Y:S01]  /*3980*/  FSEL R39, R8, -INF , P2 ;  /* 0xff80000008277808 */ /* 0x000fe20001000000 */
[----:B------:R-:W-:Y:S01]  /*3990*/  FMUL.FTZ R8, R27, UR6 ;  /* 0x000000061b087c20 */ /* 0x000fe20008410000 */
[----:B------:R-:W-:Y:S02]  /*39a0*/  FSEL R135, R135, -INF , P5 ;  /* 0xff80000087877808 */ /* 0x000fe40002800000 */
[----:B------:R-:W-:Y:S02]  /*39b0*/  FMNMX.FTZ R42, R133, R42, !PT ;  /* 0x0000002a852a7209 */ /* 0x000fe40007810000 */
[----:B------:R-:W-:Y:S01]  /*39c0*/  FSEL R67, R12, -INF , P3 ;  /* 0xff8000000c437808 */ /* 0x000fe20001800000 */
[----:B------:R-:W4:Y:S01]  /*39d0*/  MUFU.TANH R20, R20 ;  /* 0x0000001400147308 */ /* 0x000f220000002400 */
[----:B------:R-:W-:-:S02]  /*39e0*/  ISETP.GT.AND P3, PT, R18, 0x71, PT ;  /* 0x000000711200780c */ /* 0x000fc40003f64270 */
[----:B--2---:R-:W-:Y:S01]  /*39f0*/  FSEL R137, R34, -INF , P4 ;  /* 0xff80000022897808 */ /* 0x004fe20002000000 */
[----:B------:R-:W-:Y:S01]  /*3a00*/  FMUL.FTZ R34, R28, UR6 ;  /* 0x000000061c227c20 */ /* 0x000fe20008410000 */
[----:B------:R-:W-:Y:S02]  /*3a10*/  FMNMX.FTZ R42, R135, R42, !PT ;  /* 0x0000002a872a7209 */ /* 0x000fe40007810000 */
[----:B------:R-:W-:Y:S01]  /*3a20*/  ISETP.GT.AND P2, PT, R18, 0x78, PT ;  /* 0x000000781200780c */ /* 0x000fe20003f44270 */
[----:B------:R-:W2:Y:S01]  /*3a30*/  MUFU.TANH R8, R8 ;  /* 0x0000000800087308 */ /* 0x000ea20000002400 */
[----:B---3--:R-:W-:Y:S01]  /*3a40*/  FSEL R27, R10, -INF , P6 ;  /* 0xff8000000a1b7808 */ /* 0x008fe20003000000 */
[----:B------:R-:W-:Y:S01]  /*3a50*/  FMUL.FTZ R10, R31, UR6 ;  /* 0x000000061f0a7c20 */ /* 0x000fe20008410000 */
[----:B------:R-:W-:Y:S02]  /*3a60*/  FSEL R139, R40, -INF , P3 ;  /* 0xff800000288b7808 */ /* 0x000fe40001800000 */
[----:B------:R-:W-:-:S02]  /*3a70*/  FMNMX.FTZ R42, R137, R42, !PT ;  /* 0x0000002a892a7209 */ /* 0x000fc40007810000 */
[----:B------:R-:W-:Y:S01]  /*3a80*/  ISETP.GT.AND P6, PT, R18, 0x79, PT ;  /* 0x000000791200780c */ /* 0x000fe20003fc4270 */
[----:B------:R-:W3:Y:S01]  /*3a90*/  MUFU.TANH R36, R36 ;  /* 0x0000002400247308 */ /* 0x000ee20000002400 */
[----:B-----5:R-:W-:Y:S01]  /*3aa0*/  FSEL R141, R38, -INF , P2 ;  /* 0xff800000268d7808 */ /* 0x020fe20001000000 */
[----:B------:R-:W-:Y:S01]  /*3ab0*/  FMUL.FTZ R38, R37, UR6 ;  /* 0x0000000625267c20 */ /* 0x000fe20008410000 */
[----:B------:R-:W-:Y:S02]  /*3ac0*/  FMNMX.FTZ R42, R139, R42, !PT ;  /* 0x0000002a8b2a7209 */ /* 0x000fe40007810000 */
[----:B------:R-:W-:Y:S02]  /*3ad0*/  FSEL R73, R14, -INF , P5 ;  /* 0xff8000000e497808 */ /* 0x000fe40002800000 */
[----:B------:R-:W-:Y:S01]  /*3ae0*/  ISETP.GT.AND P5, PT, R18, 0x80, PT ;  /* 0x000000801200780c */ /* 0x000fe20003fa4270 */
[----:B------:R-:W5:Y:S01]  /*3af0*/  MUFU.TANH R30, R30 ;  /* 0x0000001e001e7308 */ /* 0x000f620000002400 */
[----:B0-----:R-:W-:-:S02]  /*3b00*/  FSEL R143, R22, -INF , P6 ;  /* 0xff800000168f7808 */ /* 0x001fc40003000000 */
[----:B------:R-:W-:Y:S02]  /*3b10*/  FMNMX.FTZ R42, R141, R42, !PT ;  /* 0x0000002a8d2a7209 */ /* 0x000fe40007810000 */
[----:B------:R-:W-:Y:S01]  /*3b20*/  FSEL R75, R32, -INF , P4 ;  /* 0xff800000204b7808 */ /* 0x000fe20002000000 */
[----:B------:R-:W-:Y:S01]  /*3b30*/  FMUL.FTZ R32, R24, UR6 ;  /* 0x0000000618207c20 */ /* 0x000fe20008410000 */
[----:B------:R-:W-:Y:S01]  /*3b40*/  ISETP.GT.AND P4, PT, R18, 0x81, PT ;  /* 0x000000811200780c */ /* 0x000fe20003f84270 */
[----:B------:R-:W0:Y:S01]  /*3b50*/  MUFU.TANH R10, R10 ;  /* 0x0000000a000a7308 */ /* 0x000e220000002400 */
[----:B-1----:R-:W-:Y:S02]  /*3b60*/  FSEL R147, R26, -INF , P5 ;  /* 0xff8000001a937808 */ /* 0x002fe40002800000 */
[----:B------:R-:W-:Y:S02]  /*3b70*/  FMNMX.FTZ R42, R143, R42, !PT ;  /* 0x0000002a8f2a7209 */ /* 0x000fe40007810000 */
[----:B----4-:R-:W-:-:S02]  /*3b80*/  FSEL R31, R20, -INF , P3 ;  /* 0xff800000141f7808 */ /* 0x010fc40001800000 */
[----:B------:R-:W-:Y:S01]  /*3b90*/  ISETP.GT.AND P3, PT, R18, 0x88, PT ;  /* 0x000000881200780c */ /* 0x000fe20003f64270 */
[----:B------:R-:W1:Y:S01]  /*3ba0*/  MUFU.TANH R38, R38 ;  /* 0x0000002600267308 */ /* 0x000e620000002400 */
[----:B--2---:R-:W-:Y:S02]  /*3bb0*/  FSEL R149, R8, -INF , P4 ;  /* 0xff80000008957808 */ /* 0x004fe40002000000 */
[----:B------:R-:W-:Y:S02]  /*3bc0*/  FMNMX.FTZ R42, R147, R42, !PT ;  /* 0x0000002a932a7209 */ /* 0x000fe40007810000 */
[----:B---3--:R-:W-:Y:S01]  /*3bd0*/  FSEL R69, R36, -INF , P2 ;  /* 0xff80000024457808 */ /* 0x008fe20001000000 */
[----:B------:R-:W-:Y:S01]  /*3be0*/  FMUL.FTZ R36, R25, UR6 ;  /* 0x0000000619247c20 */ /* 0x000fe20008410000 */
[----:B------:R-:W-:Y:S01]  /*3bf0*/  ISETP.GT.AND P2, PT, R18, 0x89, PT ;  /* 0x000000891200780c */ /* 0x000fe20003f44270 */
[----:B------:R-:W2:Y:S01]  /*3c00*/  MUFU.TANH R32, R32 ;  /* 0x0000002000207308 */ /* 0x000ea20000002400 */
[----:B-----5:R-:W-:Y:S01]  /*3c10*/  FSEL R153, R30, -INF , P3 ;  /* 0xff8000001e997808 */ /* 0x020fe20001800000 */
[----:B------:R-:W-:Y:S01]  /*3c20*/  FMUL.FTZ R30, R29, UR6 ;  /* 0x000000061d1e7c20 */ /* 0x000fe20008410000 */
[----:B------:R-:W-:-:S02]  /*3c30*/  FMNMX.FTZ R42, R149, R42, !PT ;  /* 0x0000002a952a7209 */ /* 0x000fc40007810000 */
[----:B0-----:R-:W-:Y:S02]  /*3c40*/  FSEL R151, R10, -INF , P2 ;  /* 0xff8000000a977808 */ /* 0x001fe40001000000 */
[----:B------:R-:W-:Y:S01]  /*3c50*/  FMNMX.FTZ R42, R153, R42, !PT ;  /* 0x0000002a992a7209 */ /* 0x000fe20007810000 */
[----:B------:R-:W0:Y:S03]  /*3c60*/  MUFU.TANH R36, R36 ;  /* 0x0000002400247308 */ /* 0x000e260000002400 */
[----:B------:R-:W-:-:S05]  /*3c70*/  FMNMX.FTZ R42, R151, R42, !PT ;  /* 0x0000002a972a7209 */ /* 0x000fca0007810000 */
[----:B------:R-:W3:Y:S01]  /*3c80*/  SHFL.BFLY PT, R83, R42, 0x2, 0x1f ;  /* 0x0c401f002a537f89 */ /* 0x000ee200000e0000 */
[----:B------:R-:W4:Y:S08]  /*3c90*/  MUFU.TANH R34, R34 ;  /* 0x0000002200227308 */ /* 0x000f300000002400 */
[----:B------:R-:W5:Y:S01]  /*3ca0*/  MUFU.TANH R30, R30 ;  /* 0x0000001e001e7308 */ /* 0x000f620000002400 */
[----:B---3--:R-:W-:-:S05]  /*3cb0*/  FMNMX.FTZ R83, R42, R83, !PT ;  /* 0x000000532a537209 */ /* 0x008fca0007810000 */
[----:B------:R-:W3:Y:S02]  /*3cc0*/  SHFL.BFLY PT, R72, R83, 0x1, 0x1f ;  /* 0x0c201f0053487f89 */ /* 0x000ee400000e0000 */
[----:B---3--:R-:W-:-:S04]  /*3cd0*/  FMNMX.FTZ R72, R83, R72, !PT ;  /* 0x0000004853487209 */ /* 0x008fc80007810000 */
        /* <DEDUP_REMOVED lines=10> */
[-CC-:B------:R-:W-:Y:S01]  /*3d80*/  FFMA.FTZ R22, R107, R74.reuse, -R26.reuse ;  /* 0x0000004a6b167223 */ /* 0x180fe2000001081a */
[----:B--2---:R-:W-:Y:S01]  /*3d90*/  FSEL R101, R32, -INF , P5 ;  /* 0xff80000020657808 */ /* 0x004fe20002800000 */
[--C-:B------:R-:W-:Y:S01]  /*3da0*/  FFMA.FTZ R24, R111, R74, -R26.reuse ;  /* 0x0000004a6f187223 */ /* 0x100fe2000001081a */
[----:B------:R-:W-:Y:S01]  /*3db0*/  FMNMX.FTZ R6, R9, R6, !PT ;  /* 0x0000000609067209 */ /* 0x000fe20007810000 */
[-CC-:B------:R-:W-:Y:S01]  /*3dc0*/  FFMA.FTZ R117, R117, R74.reuse, -R26.reuse ;  /* 0x0000004a75757223 */ /* 0x180fe2000001081a */
[----:B0-----:R-:W-:Y:S01]  /*3dd0*/  FSEL R107, R36, -INF , P4 ;  /* 0xff800000246b7808 */ /* 0x001fe20002000000 */
[--C-:B------:R-:W-:Y:S01]  /*3de0*/  FFMA.FTZ R83, R79, R74, -R26.reuse ;  /* 0x0000004a4f537223 */ /* 0x100fe2000001081a */
[----:B------:R-:W-:Y:S01]  /*3df0*/  FMNMX.FTZ R6, R11, R6, !PT ;  /* 0x000000060b067209 */ /* 0x000fe20007810000 */
[-CC-:B------:R-:W-:Y:S01]  /*3e00*/  FFMA.FTZ R113, R113, R74.reuse, -R26.reuse ;  /* 0x0000004a71717223 */ /* 0x180fe2000001081a */
[----:B----4-:R-:W-:Y:S01]  /*3e10*/  FSEL R111, R34, -INF , P3 ;  /* 0xff800000226f7808 */ /* 0x010fe20001800000 */
        /* <DEDUP_REMOVED lines=52> */
[----:B------:R2:W-:Y:S03]  /*4160*/  MUFU.EX2 R6, R113 ;  /* 0x0000007100067308 */ /* 0x0005e60000000800 */
[----:B------:R-:W-:-:S04]  /*4170*/  FMNMX.FTZ R28, R27, R28, !PT ;  /* 0x0000001c1b1c7209 */ /* 0x000fc80007810000 */
[----:B------:R-:W-:Y:S01]  /*4180*/  FMNMX.FTZ R40, R73, R28, !PT ;  /* 0x0000001c49287209 */ /* 0x000fe20007810000 */
[----:B------:R-:W-:Y:S01]  /*4190*/  MUFU.EX2 R12, R12 ;  /* 0x0000000c000c7308 */ /* 0x000fe20000000800 */
[----:B--2---:R-:W-:Y:S02]  /*41a0*/  FFMA.FTZ R113, R151, R74, -R26 ;  /* 0x0000004a97717223 */ /* 0x004fe4000001081a */
[----:B------:R-:W-:-:S04]  /*41b0*/  FMNMX.FTZ R40, R75, R40, !PT ;  /* 0x000000284b287209 */ /* 0x000fc80007810000 */
[----:B------:R-:W-:Y:S01]  /*41c0*/  FMNMX.FTZ R40, R31, R40, !PT ;  /* 0x000000281f287209 */ /* 0x000fe20007810000 */
[----:B------:R5:W-:Y:S03]  /*41d0*/  MUFU.EX2 R28, R117 ;  /* 0x00000075001c7308 */ /* 0x000be60000000800 */
[----:B------:R-:W-:-:S04]  /*41e0*/  FMNMX.FTZ R40, R69, R40, !PT ;  /* 0x0000002845287209 */ /* 0x000fc80007810000 */
[----:B------:R-:W-:Y:S01]  /*41f0*/  FMNMX.FTZ R40, R97, R40, !PT ;  /* 0x0000002861287209 */ /* 0x000fe20007810000 */
[----:B------:R-:W-:Y:S01]  /*4200*/  MUFU.EX2 R95, R95 ;  /* 0x0000005f005f7308 */ /* 0x000fe20000000800 */
[----:B-----5:R-:W-:Y:S01]  /*4210*/  FSEL R117, R30, -INF , P2 ;  /* 0xff8000001e757808 */ /* 0x020fe20001000000 */
[----:B------:R-:W-:Y:S01]  /*4220*/  FFMA.FTZ R30, R129, R74, -R26 ;  /* 0x0000004a811e7223 */ /* 0x000fe2000001081a */
[----:B------:R-:W-:-:S04]  /*4230*/  FMNMX.FTZ R40, R101, R40, !PT ;  /* 0x0000002865287209 */ /* 0x000fc80007810000 */
[----:B------:R-:W-:Y:S01]  /*4240*/  FMNMX.FTZ R40, R107, R40, !PT ;  /* 0x000000286b287209 */ /* 0x000fe20007810000 */
[----:B------:R-:W-:Y:S03]  /*4250*/  MUFU.EX2 R18, R18 ;  /* 0x0000001200127308 */ /* 0x000fe60000000800 */
[----:B------:R-:W-:-:S04]  /*4260*/  FMNMX.FTZ R40, R111, R40, !PT ;  /* 0x000000286f287209 */ /* 0x000fc80007810000 */
[----:B------:R-:W-:Y:S01]  /*4270*/  FMNMX.FTZ R36, R117, R40, !PT ;  /* 0x0000002875247209 */ /* 0x000fe20007810000 */
[----:B------:R-:W-:Y:S04]  /*4280*/  MUFU.EX2 R25, R25 ;  /* 0x0000001900197308 */ /* 0x000fe80000000800 */
[----:B------:R-:W2:Y:S04]  /*4290*/  SHFL.BFLY PT, R79, R36, 0x2, 0x1f ;  /* 0x0c401f00244f7f89 */ /* 0x000ea800000e0000 */
[----:B------:R-:W-:Y:S08]  /*42a0*/  MUFU.EX2 R20, R20 ;  /* 0x0000001400147308 */ /* 0x000ff00000000800 */
[----:B------:R-:W-:Y:S08]  /*42b0*/  MUFU.EX2 R37, R37 ;  /* 0x0000002500257308 */ /* 0x000ff00000000800 */
[----:B------:R-:W-:Y:S01]  /*42c0*/  MUFU.EX2 R22, R22 ;  /* 0x0000001600167308 */ /* 0x000fe20000000800 */
[----:B--2---:R-:W-:Y:S01]  /*42d0*/  FMNMX.FTZ R46, R36, R79, !PT ;  /* 0x0000004f242e7209 */ /* 0x004fe20007810000 */
[----:B------:R-:W-:-:S06]  /*42e0*/  FFMA.FTZ R36, R153, R74, -R26 ;  /* 0x0000004a99247223 */ /* 0x000fcc000001081a */
[----:B------:R-:W-:Y:S01]  /*42f0*/  MUFU.EX2 R81, R81 ;  /* 0x0000005100517308 */ /* 0x000fe20000000800 */
[----:B------:R-:W2:Y:S07]  /*4300*/  SHFL.BFLY PT, R79, R46, 0x1, 0x1f ;  /* 0x0c201f002e4f7f89 */ /* 0x000eae00000e0000 */
[----:B------:R-:W-:Y:S08]  /*4310*/  MUFU.EX2 R24, R24 ;  /* 0x0000001800187308 */ /* 0x000ff00000000800 */
[----:B------:R-:W-:Y:S08]  /*4320*/  MUFU.EX2 R83, R83 ;  /* 0x0000005300537308 */ /* 0x000ff00000000800 */
[----:B------:R-:W-:Y:S01]  /*4330*/  MUFU.EX2 R29, R29 ;  /* 0x0000001d001d7308 */ /* 0x000fe20000000800 */
[----:B--2---:R-:W-:-:S04]  /*4340*/  FMNMX.FTZ R79, R46, R79, !PT ;  /* 0x0000004f2e4f7209 */ /* 0x004fc80007810000 */
[C---:B------:R-:W-:Y:S01]  /*4350*/  FSETP.NEU.FTZ.AND P2, PT, R79.reuse, -INF , PT ;  /* 0xff8000004f00780b */ /* 0x040fe20003f5d000 */
[----:B------:R-:W-:Y:S02]  /*4360*/  FMUL.FTZ R46, R79, R74 ;  /* 0x0000004a4f2e7220 */ /* 0x000fe40000410000 */
[----:B------:R-:W-:Y:S03]  /*4370*/  MUFU.EX2 R77, R77 ;  /* 0x0000004d004d7308 */ /* 0x000fe60000000800 */
[----:B------:R-:W-:-:S05]  /*4380*/  FSEL R26, R46, RZ, P2 ;  /* 0x000000ff2e1a7208 */ /* 0x000fca0001000000 */
[--C-:B------:R-:W-:Y:S01]  /*4390*/  FFMA.FTZ R119, R9, R74, -R26.reuse ;  /* 0x0000004a09777223 */ /* 0x100fe2000001081a */
[----:B------:R-:W-:Y:S01]  /*43a0*/  LEA.HI R9, R19, R16, RZ, 0x4 ;  /* 0x0000001013097211 */ /* 0x000fe200078f20ff */
[--C-:B------:R-:W-:Y:S01]  /*43b0*/  FFMA.FTZ R58, R11, R74, -R26.reuse ;  /* 0x0000004a0b3a7223 */ /* 0x100fe2000001081a */
[----:B------:R-:W-:Y:S01]  /*43c0*/  LEA.HI R19, R19, R16, RZ, 0x5 ;  /* 0x0000001013137211 */ /* 0x000fe200078f28ff */
[-CC-:B------:R-:W-:Y:S01]  /*43d0*/  FFMA.FTZ R121, R13, R74.reuse, -R26.reuse ;  /* 0x0000004a0d797223 */ /* 0x180fe2000001081a */
[----:B------:R-:W-:Y:S01]  /*43e0*/  LOP3.LUT R11, R9, 0xfffffff0, RZ, 0xc0, !PT ;  /* 0xfffffff0090b7812 */ /* 0x000fe200078ec0ff */
[-CC-:B------:R-:W-:Y:S01]  /*43f0*/  FFMA.FTZ R60, R15, R74.reuse, -R26.reuse ;  /* 0x0000004a0f3c7223 */ /* 0x180fe2000001081a */
[----:B------:R-:W-:Y:S01]  /*4400*/  SHF.R.S32.HI R13, RZ, 0x4, R9 ;  /* 0x00000004ff0d7819 */ /* 0x000fe20000011409 */
[----:B------:R-:W-:Y:S02]  /*4410*/  IMAD.SHL.U32 R15, R19, 0x8, RZ ;  /* 0x00000008130f7824 */ /* 0x000fe400078e00ff */
[----:B------:R-:W-:Y:S01]  /*4420*/  FFMA.FTZ R5, R5, R74, -R26 ;  /* 0x0000004a05057223 */ /* 0x000fe2000001081a */
[----:B------:R-:W-:-:S02]  /*4430*/  IMAD.IADD R11, R16, 0x1, -R11 ;  /* 0x00000001100b7824 */ /* 0x000fc400078e0a0b */
[-CC-:B------:R-:W-:Y:S01]  /*4440*/  FFMA.FTZ R56, R4, R74.reuse, -R26.reuse ;  /* 0x0000004a04387223 */ /* 0x180fe2000001081a */
[----:B------:R-:W-:Y:S01]  /*4450*/  IMAD.SHL.U32 R62, R13, 0x8, RZ ;  /* 0x000000080d3e7824 */ /* 0x000fe200078e00ff */
[----:B------:R-:W-:Y:S01]  /*4460*/  LOP3.LUT R64, R15, 0x7fffff00, RZ, 0xc0, !PT ;  /* 0x7fffff000f407812 */ /* 0x000fe200078ec0ff */
[-CC-:B------:R-:W-:Y:S01]  /*4470*/  FFMA.FTZ R54, R7, R74.reuse, -R26.reuse ;  /* 0x0000004a07367223 */ /* 0x180fe2000001081a */
[----:B------:R-:W-:Y:S01]  /*4480*/  SHF.R.S32.HI R52, RZ, 0x1f, R11 ;  /* 0x0000001fff347819 */ /* 0x000fe2000001140b */
[----:B------:R-:W-:Y:S01]  /*4490*/  MUFU.EX2 R5, R5 ;  /* 0x0000000500057308 */ /* 0x000fe20000000800 */
[-CC-:B------:R-:W-:Y:S01]  /*44a0*/  FFMA.FTZ R46, R45, R74.reuse, -R26.reuse ;  /* 0x0000004a2d2e7223 */ /* 0x180fe2000001081a */
[-CC-:B------:R-:W-:Y:S01]  /*44b0*/  FFMA.FTZ R45, R51, R74.reuse, -R26.reuse ;  /* 0x0000004a332d7223 */ /* 0x180fe2000001081a */
[CC--:B------:R-:W-:Y:S01]  /*44c0*/  LEA.HI R9, R52.reuse, R11.reuse, RZ, 0x2 ;  /* 0x0000000b34097211 */ /* 0x0c0fe200078f10ff */
[-CC-:B------:R-:W-:Y:S01]  /*44d0*/  FFMA.FTZ R21, R21, R74.reuse, -R26.reuse ;  /* 0x0000004a15157223 */ /* 0x180fe2000001081a */
[----:B------:R-:W-:Y:S01]  /*44e0*/  LEA.HI R52, R52, R11, RZ, 0x3 ;  /* 0x0000000b34347211 */ /* 0x000fe200078f18ff */
[-CC-:B------:R-:W-:Y:S01]  /*44f0*/  FFMA.FTZ R4, R23, R74.reuse, -R26.reuse ;  /* 0x0000004a17047223 */ /* 0x180fe2000001081a */
[----:B------:R-:W-:Y:S01]  /*4500*/  SHF.R.S32.HI R13, RZ, 0x2, R9 ;  /* 0x00000002ff0d7819 */ /* 0x000fe20000011409 */
[----:B------:R-:W2:Y:S01]  /*4510*/  MUFU.EX2 R56, R56 ;  /* 0x0000003800387308 */ /* 0x000ea20000000800 */
[----:B------:R-:W-:Y:S01]  /*4520*/  FFMA.FTZ R7, R41, R74, -R26 ;  /* 0x0000004a29077223 */ /* 0x000fe2000001081a */
[----:B------:R-:W-:Y:S01]  /*4530*/  IMAD.SHL.U32 R15, R52, 0x10, RZ ;  /* 0x00000010340f7824 */ /* 0x000fe200078e00ff */
[----:B------:R-:W-:Y:S01]  /*4540*/  LOP3.LUT R52, R9, 0x7fffffc, RZ, 0xc0, !PT ;  /* 0x07fffffc09347812 */ /* 0x000fe200078ec0ff */
[----:B------:R-:W-:-:S02]  /*4550*/  IMAD.SHL.U32 R13, R13, 0x40, RZ ;  /* 0x000000400d0d7824 */ /* 0x000fc400078e00ff */
[----:B------:R-:W-:Y:S01]  /*4560*/  FFMA.FTZ R41, R43, R74, -R26 ;  /* 0x0000004a2b297223 */ /* 0x000fe2000001081a */
[----:B------:R-:W-:Y:S01]  /*4570*/  IMAD.U32 R9, RZ, RZ, UR37 ;  /* 0x00000025ff097e24 */ /* 0x000fe2000f8e00ff */
[----:B------:R-:W-:Y:S01]  /*4580*/  LOP3.LUT R15, R15, 0x7fffff80, RZ, 0xc0, !PT ;  /* 0x7fffff800f0f7812 */ /* 0x000fe200078ec0ff */
[----:B------:R-:W3:Y:S01]  /*4590*/  MUFU.EX2 R54, R54 ;  /* 0x0000003600367308 */ /* 0x000ee20000000800 */
[----:B------:R-:W-:Y:S01]  /*45a0*/  LOP3.LUT R13, R13, 0x40, RZ, 0xc0, !PT ;  /* 0x000000400d0d7812 */ /* 0x000fe200078ec0ff */
[----:B------:R-:W-:Y:S01]  /*45b0*/  @!P1 VIADD R9, R9, 0x31c40 ;  /* 0x00031c4009099836 */ /* 0x000fe20000000000 */
[----:B------:R-:W-:Y:S01]  /*45c0*/  IADD3 R11, R11, -R52, RZ ;  /* 0x800000340b0b7210 */ /* 0x000fe20007ffe0ff */
[----:B------:R-:W-:Y:S01]  /*45d0*/  IMAD.IADD R64, R15, 0x1, R64 ;  /* 0x000000010f407824 */ /* 0x000fe200078e0240 */
[----:B------:R-:W-:Y:S01]  /*45e0*/  LOP3.LUT R62, R13, 0x8, R62, 0xf8, !PT ;  /* 0x000000080d3e7812 */ /* 0x000fe200078ef83e */
[----:B------:R-:W-:Y:S01]  /*45f0*/  FFMA.FTZ R48, R49, R74, -R26 ;  /* 0x0000004a31307223 */ /* 0x000fe2000001081a */
[----:B------:R-:W-:Y:S01]  /*4600*/  SHF.R.U32.HI R13, RZ, 0x3, R13 ;  /* 0x00000003ff0d7819 */ /* 0x000fe2000001160d */
[----:B------:R-:W4:Y:S01]  /*4610*/  MUFU.EX2 R119, R119 ;  /* 0x0000007700777308 */ /* 0x000f220000000800 */
[----:B------:R-:W-:-:S02]  /*4620*/  IMAD R64, R11, 0x10, R64 ;  /* 0x000000100b407824 */ /* 0x000fc400078e0240 */
[----:B0-----:R-:W-:Y:S01]  /*4630*/  FADD.FTZ R11, R10, R91 ;  /* 0x0000005b0a0b7221 */ /* 0x001fe20000010000 */
[----:B------:R-:W-:Y:S01]  /*4640*/  LOP3.LUT R13, R62, R13, RZ, 0x3c, !PT ;  /* 0x0000000d3e0d7212 */ /* 0x000fe200078e3cff */
[----:B------:R-:W-:Y:S01]  /*4650*/  FFMA.FTZ R43, R47, R74, -R26 ;  /* 0x0000004a2f2b7223 */ /* 0x000fe2000001081a */
[----:B------:R-:W-:Y:S01]  /*4660*/  @!P1 PRMT R9, RZ, 0x654, R9 ;  /* 0x00000654ff099816 */ /* 0x000fe20000000009 */
[----:B-1----:R-:W-:Y:S01]  /*4670*/  FADD.FTZ R62, R8, R11 ;  /* 0x0000000b083e7221 */ /* 0x002fe20000010000 */
[----:B--2---:R-:W-:Y:S01]  /*4680*/  FADD.FTZ R11, R5, R56 ;  /* 0x00000038050b7221 */ /* 0x004fe20000010000 */
[----:B------:R-:W0:Y:S01]  /*4690*/  MUFU.EX2 R58, R58 ;  /* 0x0000003a003a7308 */ /* 0x000e220000000800 */
[----:B------:R-:W-:Y:S02]  /*46a0*/  IMAD.IADD R51, R13, 0x1, R64 ;  /* 0x000000010d337824 */ /* 0x000fe400078e0240 */
[C---:B------:R-:W-:Y:S01]  /*46b0*/  FADD.FTZ R13, R89.reuse, R62 ;  /* 0x0000003e590d7221 */ /* 0x040fe20000010000 */
[----:B---3--:R-:W-:Y:S01]  /*46c0*/  FADD.FTZ R62, R54, R11 ;  /* 0x0000000b363e7221 */ /* 0x008fe20000010000 */
[----:B------:R-:W-:Y:S01]  /*46d0*/  F2FP.F16.F32.PACK_AB R11, R89, R8 ;  /* 0x00000008590b723e */ /* 0x000fe200000000ff */
[----:B------:R1:W-:Y:S01]  /*46e0*/  @!P1 SYNCS.ARRIVE.TRANS64.RED.A1T0 RZ, [R9+URZ], RZ ;  /* 0x000000ff09ff99a7 */ /* 0x0003e2000810043f */
[----:B------:R-:W-:Y:S01]  /*46f0*/  FADD.FTZ R64, R14, R13 ;  /* 0x0000000d0e407221 */ /* 0x000fe20000010000 */
[-C--:B------:R-:W-:Y:S01]  /*4700*/  FFMA.FTZ R50, R53, R74.reuse, -R26 ;  /* 0x0000004a35327223 */ /* 0x080fe2000001081a */
[----:B------:R-:W2:Y:S01]  /*4710*/  MUFU.EX2 R121, R121 ;  /* 0x0000007900797308 */ /* 0x000ea20000000800 */
[----:B----4-:R-:W-:Y:S01]  /*4720*/  FADD.FTZ R13, R119, R62 ;  /* 0x0000003e770d7221 */ /* 0x010fe20000010000 */
[----:B------:R-:W-:Y:S01]  /*4730*/  FADD.FTZ R15, R93, R64 ;  /* 0x000000405d0f7221 */ /* 0x000fe20000010000 */
[-CC-:B------:R-:W-:Y:S01]  /*4740*/  FFMA.FTZ R55, R55, R74.reuse, -R26.reuse ;  /* 0x0000004a37377223 */ /* 0x180fe2000001081a */
[--C-:B------:R-:W-:Y:S01]  /*4750*/  FFMA.FTZ R19, R33, R74, -R26.reuse ;  /* 0x0000004a21137223 */ /* 0x100fe2000001081a */
[----:B-1----:R-:W-:Y:S01]  /*4760*/  F2FP.F16.F32.PACK_AB R9, R91, R10 ;  /* 0x0000000a5b09723e */ /* 0x002fe200000000ff */
[----:B------:R-:W-:Y:S01]  /*4770*/  FADD.FTZ R10, R12, R15 ;  /* 0x0000000f0c0a7221 */ /* 0x000fe20000010000 */
[----:B------:R-:W-:Y:S01]  /*4780*/  FFMA.FTZ R33, R57, R74, -R26 ;  /* 0x0000004a39217223 */ /* 0x000fe2000001081a */
[----:B------:R-:W1:Y:S01]  /*4790*/  MUFU.EX2 R60, R60 ;  /* 0x0000003c003c7308 */ /* 0x000e620000000800 */
[----:B0-----:R-:W-:Y:S01]  /*47a0*/  FADD.FTZ R8, R58, R13 ;  /* 0x0000000d3a087221 */ /* 0x001fe20000010000 */
[----:B------:R-:W-:Y:S01]  /*47b0*/  FADD.FTZ R49, R95, R10 ;  /* 0x0000000a5f317221 */ /* 0x000fe20000010000 */
[----:B------:R-:W-:Y:S01]  /*47c0*/  F2FP.F16.F32.PACK_AB R13, R93, R14 ;  /* 0x0000000e5d0d723e */ /* 0x000fe200000000ff */
[--C-:B------:R-:W-:Y:S01]  /*47d0*/  FFMA.FTZ R52, R35, R74, -R26.reuse ;  /* 0x0000004a23347223 */ /* 0x100fe2000001081a */
[----:B------:R-:W-:Y:S01]  /*47e0*/  F2FP.F16.F32.PACK_AB R10, R119, R54 ;  /* 0x00000036770a723e */ /* 0x000fe200000000ff */
[----:B------:R-:W-:Y:S01]  /*47f0*/  FADD.FTZ R54, R18, R49 ;  /* 0x0000003112367221 */ /* 0x000fe20000010000 */
[-C--:B------:R-:W-:Y:S01]  /*4800*/  FFMA.FTZ R100, R59, R74.reuse, -R26 ;  /* 0x0000004a3b647223 */ /* 0x080fe2000001081a */
[----:B------:R-:W0:Y:S01]  /*4810*/  MUFU.EX2 R21, R21 ;  /* 0x0000001500157308 */ /* 0x000e220000000800 */
[----:B--2---:R-:W-:Y:S01]  /*4820*/  FADD.FTZ R23, R121, R8 ;  /* 0x0000000879177221 */ /* 0x004fe20000010000 */
[----:B------:R-:W-:Y:S01]  /*4830*/  F2FP.F16.F32.PACK_AB R8, R56, R5 ;  /* 0x000000053808723e */ /* 0x000fe200000000ff */
        /* <DEDUP_REMOVED lines=12> */
[----:B------:R-:W-:Y:S01]  /*4900*/  FFMA.FTZ R97, R97, R74, -R26 ;  /* 0x0000004a61617223 */ /* 0x000fe2000001081a */
[----:B------:R-:W1:Y:S01]  /*4910*/  MUFU.EX2 R7, R7 ;  /* 0x0000000700077308 */ /* 0x000e620000000800 */
[C---:B0-----:R-:W-:Y:S01]  /*4920*/  FADD.FTZ R23, R21.reuse, R14 ;  /* 0x0000000e15177221 */ /* 0x041fe20000010000 */
[----:B------:R-:W-:Y:S01]  /*4930*/  F2FP.F16.F32.PACK_AB R14, R21, R60 ;  /* 0x0000003c150e723e */ /* 0x000fe200000000ff */
[----:B------:R-:W-:Y:S01]  /*4940*/  FADD.FTZ R21, R25, R54 ;  /* 0x0000003619157221 */ /* 0x000fe20000010000 */
[-CC-:B------:R-:W-:Y:S01]  /*4950*/  FFMA.FTZ R49, R101, R74.reuse, -R26.reuse ;  /* 0x0000004a65317223 */ /* 0x180fe2000001081a */
[-CC-:B------:R-:W-:Y:S01]  /*4960*/  FFMA.FTZ R107, R107, R74.reuse, -R26.reuse ;  /* 0x0000004a6b6b7223 */ /* 0x180fe2000001081a */
[-CC-:B------:R-:W-:Y:S01]  /*4970*/  FFMA.FTZ R111, R111, R74.reuse, -R26.reuse ;  /* 0x0000004a6f6f7223 */ /* 0x180fe2000001081a */
[----:B------:R-:W-:Y:S01]  /*4980*/  FADD.FTZ R56, R20, R21 ;  /* 0x0000001514387221 */ /* 0x000fe20000010000 */
[----:B------:R-:W0:Y:S01]  /*4990*/  MUFU.EX2 R41, R41 ;  /* 0x0000002900297308 */ /* 0x000e220000000800 */
[----:B--2---:R-:W-:Y:S01]  /*49a0*/  FADD.FTZ R54, R4, R23 ;  /* 0x0000001704367221 */ /* 0x004fe20000010000 */
[----:B------:R-:W-:Y:S01]  /*49b0*/  FFMA.FTZ R117, R117, R74, -R26 ;  /* 0x0000004a75757223 */ /* 0x000fe2000001081a */
[----:B------:R-:W-:Y:S01]  /*49c0*/  FADD.FTZ R23, R37, R56 ;  /* 0x0000003825177221 */ /* 0x000fe20000010000 */
[----:B------:R-:W-:Y:S01]  /*49d0*/  LEA R5, R51, UR37, 0x1 ;  /* 0x0000002533057c11 */ /* 0x000fe2000f8e08ff */
[----:B------:R-:W-:Y:S01]  /*49e0*/  IMAD.MOV.U32 R67, RZ, RZ, R71 ;  /* 0x000000ffff437224 */ /* 0x000fe200078e0047 */
[----:B------:R-:W-:Y:S01]  /*49f0*/  F2FP.F16.F32.PACK_AB R15, R95, R12 ;  /* 0x0000000c5f0f723e */ /* 0x000fe200000000ff */
[----:B------:R-:W-:Y:S01]  /*4a00*/  FADD.FTZ R56, R22, R23 ;  /* 0x0000001716387221 */ /* 0x000fe20000010000 */
[----:B------:R-:W2:Y:S01]  /*4a10*/  MUFU.EX2 R46, R46 ;  /* 0x0000002e002e7308 */ /* 0x000ea20000000800 */
[----:B-1----:R-:W-:Y:S01]  /*4a20*/  FADD.FTZ R54, R7, R54 ;  /* 0x0000003607367221 */ /* 0x002fe20000010000 */
[----:B------:R1:W-:Y:S01]  /*4a30*/  STSM.16.M88.4 [R5+0x24300], R8 ;  /* 0x0243000805007844 */ /* 0x0003e20000000200 */
[----:B------:R-:W-:Y:S01]  /*4a40*/  FADD.FTZ R23, R81, R56 ;  /* 0x0000003851177221 */ /* 0x000fe20000010000 */
[----:B------:R-:W-:Y:S01]  /*4a50*/  F2FP.F16.F32.PACK_AB R12, R121, R58 ;  /* 0x0000003a790c723e */ /* 0x000fe200000000ff */
[----:B------:R-:W-:Y:S01]  /*4a60*/  IMAD.MOV.U32 R65, RZ, RZ, R71 ;  /* 0x000000ffff417224 */ /* 0x000fe200078e0047 */
[-C--:B------:R-:W-:Y:S01]  /*4a70*/  MOV R64, R71.reuse ;  /* 0x0000004700407202 */ /* 0x080fe20000000f00 */
[----:B------:R-:W-:Y:S01]  /*4a80*/  FADD.FTZ R56, R24, R23 ;  /* 0x0000001718387221 */ /* 0x000fe20000010000 */
[----:B------:R-:W3:Y:S01]  /*4a90*/  MUFU.EX2 R43, R43 ;  /* 0x0000002b002b7308 */ /* 0x000ee20000000800 */
[----:B0-----:R-:W-:Y:S01]  /*4aa0*/  FADD.FTZ R21, R41, R54 ;  /* 0x0000003629157221 */ /* 0x001fe20000010000 */
[----:B------:R-:W-:Y:S01]  /*4ab0*/  STSM.16.M88.4 [R5+0x25b00], R12 ;  /* 0x025b000c05007844 */ /* 0x000fe20000000200 */
[----:B------:R-:W-:Y:S01]  /*4ac0*/  FADD.FTZ R23, R83, R56 ;  /* 0x0000003853177221 */ /* 0x000fe20000010000 */
[--C-:B------:R-:W-:Y:S01]  /*4ad0*/  IMAD.MOV.U32 R63, RZ, RZ, R71.reuse ;  /* 0x000000ffff3f7224 */ /* 0x100fe200078e0047 */
[----:B------:R-:W-:Y:S01]  /*4ae0*/  MOV R57, R71 ;  /* 0x0000004700397202 */ /* 0x000fe20000000f00 */
[----:B------:R-:W-:-:S02]  /*4af0*/  IMAD.MOV.U32 R62, RZ, RZ, R71 ;  /* 0x000000ffff3e7224 */ /* 0x000fc400078e0047 */
[----:B------:R-:W-:Y:S01]  /*4b00*/  FADD.FTZ R26, R6, R23 ;  /* 0x00000017061a7221 */ /* 0x000fe20000010000 */
[----:B------:R-:W0:Y:S01]  /*4b10*/  MUFU.EX2 R48, R48 ;  /* 0x0000003000307308 */ /* 0x000e220000000800 */
[----:B--2---:R-:W-:Y:S01]  /*4b20*/  FADD.FTZ R54, R46, R21 ;  /* 0x000000152e367221 */ /* 0x004fe20000010000 */
[--C-:B------:R-:W-:Y:S02]  /*4b30*/  IMAD.MOV.U32 R61, RZ, RZ, R71.reuse ;  /* 0x000000ffff3d7224 */ /* 0x100fe400078e0047 */
[--C-:B------:R-:W-:Y:S02]  /*4b40*/  IMAD.MOV.U32 R60, RZ, RZ, R71.reuse ;  /* 0x000000ffff3c7224 */ /* 0x100fe400078e0047 */
[--C-:B------:R-:W-:Y:S02]  /*4b50*/  IMAD.MOV.U32 R59, RZ, RZ, R71.reuse ;  /* 0x000000ffff3b7224 */ /* 0x100fe400078e0047 */
[----:B------:R-:W2:Y:S01]  /*4b60*/  MUFU.EX2 R45, R45 ;  /* 0x0000002d002d7308 */ /* 0x000ea20000000800 */
[----:B---3--:R-:W-:Y:S01]  /*4b70*/  FADD.FTZ R21, R43, R54 ;  /* 0x000000362b157221 */ /* 0x008fe20000010000 */
[----:B------:R-:W-:-:S02]  /*4b80*/  IMAD.MOV.U32 R58, RZ, RZ, R71 ;  /* 0x000000ffff3a7224 */ /* 0x000fc400078e0047 */
[--C-:B------:R-:W-:Y:S02]  /*4b90*/  IMAD.MOV.U32 R56, RZ, RZ, R71.reuse ;  /* 0x000000ffff387224 */ /* 0x100fe400078e0047 */
[----:B------:R-:W-:Y:S02]  /*4ba0*/  IMAD.MOV.U32 R53, RZ, RZ, R71 ;  /* 0x000000ffff357224 */ /* 0x000fe400078e0047 */
[----:B------:R-:W3:Y:S01]  /*4bb0*/  MUFU.EX2 R50, R50 ;  /* 0x0000003200327308 */ /* 0x000ee20000000800 */
[----:B0-----:R-:W-:Y:S01]  /*4bc0*/  FADD.FTZ R54, R48, R21 ;  /* 0x0000001530367221 */ /* 0x001fe20000010000 */
[----:B------:R-:W-:-:S06]  /*4bd0*/  IMAD.MOV.U32 R51, RZ, RZ, R71 ;  /* 0x000000ffff337224 */ /* 0x000fcc00078e0047 */
[----:B------:R0:W4:Y:S01]  /*4be0*/  MUFU.EX2 R16, R55 ;  /* 0x0000003700107308 */ /* 0x0001220000000800 */
[----:B--2---:R-:W-:Y:S01]  /*4bf0*/  FADD.FTZ R21, R45, R54 ;  /* 0x000000362d157221 */ /* 0x004fe20000010000 */
[----:B------:R-:W-:-:S06]  /*4c00*/  IMAD.MOV.U32 R54, RZ, RZ, R71 ;  /* 0x000000ffff367224 */ /* 0x000fcc00078e0047 */
[----:B------:R-:W2:Y:S01]  /*4c10*/  MUFU.EX2 R19, R19 ;  /* 0x0000001300137308 */ /* 0x000ea20000000800 */
[----:B---3--:R-:W-:Y:S01]  /*4c20*/  FADD.FTZ R23, R50, R21 ;  /* 0x0000001532177221 */ /* 0x008fe20000010000 */
[----:B------:R-:W-:Y:S01]  /*4c30*/  F2FP.F16.F32.PACK_AB R21, R25, R18 ;  /* 0x000000121915723e */ /* 0x000fe200000000ff */
[--C-:B0-----:R-:W-:Y:S01]  /*4c40*/  IMAD.MOV.U32 R55, RZ, RZ, R71.reuse ;  /* 0x000000ffff377224 */ /* 0x101fe200078e0047 */
[----:B------:R-:W-:Y:S02]  /*4c50*/  F2FP.F16.F32.PACK_AB R25, R81, R22 ;  /* 0x000000165119723e */ /* 0x000fe400000000ff */
[----:B------:R-:W-:Y:S01]  /*4c60*/  F2FP.F16.F32.PACK_AB R22, R46, R41 ;  /* 0x000000292e16723e */ /* 0x000fe200000000ff */
[----:B------:R-:W-:Y:S01]  /*4c70*/  IMAD.MOV.U32 R46, RZ, RZ, R71 ;  /* 0x000000ffff2e7224 */ /* 0x000fe200078e0047 */
[----:B------:R-:W1:Y:S01]  /*4c80*/  MUFU.EX2 R33, R33 ;  /* 0x0000002100217308 */ /* 0x000e620000000800 */
[----:B----4-:R-:W-:Y:S01]  /*4c90*/  FADD.FTZ R18, R16, R23 ;  /* 0x0000001710127221 */ /* 0x010fe20000010000 */
[----:B------:R-:W-:Y:S01]  /*4ca0*/  F2FP.F16.F32.PACK_AB R23, R37, R20 ;  /* 0x000000142517723e */ /* 0x000fe200000000ff */
[--C-:B------:R-:W-:Y:S01]  /*4cb0*/  IMAD.MOV.U32 R41, RZ, RZ, R71.reuse ;  /* 0x000000ffff297224 */ /* 0x100fe200078e0047 */
[----:B------:R-:W-:Y:S01]  /*4cc0*/  F2FP.F16.F32.PACK_AB R20, R7, R4 ;  /* 0x000000040714723e */ /* 0x000fe200000000ff */
[----:B------:R-:W-:-:S03]  /*4cd0*/  IMAD.MOV.U32 R37, RZ, RZ, R71 ;  /* 0x000000ffff257224 */ /* 0x000fc600078e0047 */
[----:B------:R-:W-:Y:S01]  /*4ce0*/  MUFU.EX2 R32, R32 ;  /* 0x0000002000207308 */ /* 0x000fe20000000800 */
[----:B--2---:R-:W-:Y:S01]  /*4cf0*/  FADD.FTZ R18, R19, R18 ;  /* 0x0000001213127221 */ /* 0x004fe20000010000 */
[----:B------:R-:W-:Y:S06]  /*4d00*/  STSM.16.M88.4 [R5+0x27300], R20 ;  /* 0x0273001405007844 */ /* 0x000fec0000000200 */
[----:B------:R-:W0:Y:S01]  /*4d10*/  MUFU.EX2 R52, R52 ;  /* 0x0000003400347308 */ /* 0x000e220000000800 */
[----:B-1----:R-:W-:-:S07]  /*4d20*/  FADD.FTZ R9, R33, R18 ;  /* 0x0000001221097221 */ /* 0x002fce0000010000 */
[----:B------:R-:W1:Y:S08]  /*4d30*/  MUFU.EX2 R99, R99 ;  /* 0x0000006300637308 */ /* 0x000e700000000800 */
[----:B------:R2:W-:Y:S01]  /*4d40*/  MUFU.EX2 R86, R27 ;  /* 0x0000001b00567308 */ /* 0x0005e20000000800 */
[C---:B0-----:R-:W-:Y:S01]  /*4d50*/  FADD.FTZ R9, R52.reuse, R9 ;  /* 0x0000000934097221 */ /* 0x041fe20000010000 */
[----:B------:R-:W-:Y:S01]  /*4d60*/  F2FP.F16.F32.PACK_AB R10, R52, R33 ;  /* 0x00000021340a723e */ /* 0x000fe200000000ff */
[----:B------:R-:W-:-:S02]  /*4d70*/  IMAD.MOV.U32 R52, RZ, RZ, R71 ;  /* 0x000000ffff347224 */ /* 0x000fc400078e0047 */
[----:B------:R-:W-:-:S03]  /*4d80*/  IMAD.MOV.U32 R33, RZ, RZ, R71 ;  /* 0x000000ffff217224 */ /* 0x000fc600078e0047 */
[----:B------:R-:W0:Y:S01]  /*4d90*/  MUFU.EX2 R100, R100 ;  /* 0x0000006400647308 */ /* 0x000e220000000800 */
[----:B--2---:R-:W-:Y:S01]  /*4da0*/  FADD.FTZ R27, R29, R26 ;  /* 0x0000001a1d1b7221 */ /* 0x004fe20000010000 */
[----:B-1----:R-:W-:-:S03]  /*4db0*/  F2FP.F16.F32.PACK_AB R101, R99, R32 ;  /* 0x000000206365723e */ /* 0x002fc600000000ff */
[----:B------:R-:W-:Y:S01]  /*4dc0*/  FADD.FTZ R26, R28, R27 ;  /* 0x0000001b1c1a7221 */ /* 0x000fe20000010000 */
[----:B------:R-:W-:Y:S02]  /*4dd0*/  F2FP.F16.F32.PACK_AB R27, R83, R24 ;  /* 0x00000018531b723e */ /* 0x000fe400000000ff */
[----:B------:R-:W1:Y:S01]  /*4de0*/  MUFU.EX2 R40, R125 ;  /* 0x0000007d00287308 */ /* 0x000e620000000800 */
[C---:B------:R-:W-:Y:S01]  /*4df0*/  FADD.FTZ R11, R77.reuse, R26 ;  /* 0x0000001a4d0b7221 */ /* 0x040fe20000010000 */
[----:B------:R-:W-:Y:S01]  /*4e00*/  F2FP.F16.F32.PACK_AB R24, R48, R43 ;  /* 0x0000002b3018723e */ /* 0x000fe200000000ff */
[----:B------:R-:W-:Y:S01]  /*4e10*/  IMAD.MOV.U32 R48, RZ, RZ, R71 ;  /* 0x000000ffff307224 */ /* 0x000fe200078e0047 */
[----:B------:R-:W-:Y:S01]  /*4e20*/  F2FP.F16.F32.PACK_AB R26, R50, R45 ;  /* 0x0000002d321a723e */ /* 0x000fe200000000ff */
[----:B------:R-:W-:Y:S01]  /*4e30*/  FADD.FTZ R8, R32, R11 ;  /* 0x0000000b20087221 */ /* 0x000fe20000010000 */
[----:B------:R-:W-:Y:S01]  /*4e40*/  F2FP.F16.F32.PACK_AB R11, R77, R28 ;  /* 0x0000001c4d0b723e */ /* 0x000fe200000000ff */
[----:B------:R-:W-:Y:S01]  /*4e50*/  IMAD.MOV.U32 R45, RZ, RZ, R71 ;  /* 0x000000ffff2d7224 */ /* 0x000fe200078e0047 */
[----:B------:R-:W2:Y:S01]  /*4e60*/  MUFU.EX2 R35, R35 ;  /* 0x0000002300237308 */ /* 0x000ea20000000800 */
[----:B------:R-:W-:Y:S01]  /*4e70*/  FADD.FTZ R7, R99, R8 ;  /* 0x0000000863077221 */ /* 0x000fe20000010000 */
[----:B0-----:R-:W-:Y:S01]  /*4e80*/  FADD.FTZ R4, R100, R9 ;  /* 0x0000000964047221 */ /* 0x001fe20000010000 */
[----:B------:R0:W-:Y:S01]  /*4e90*/  STSM.16.M88.4 [R5+0x28b00], R24 ;  /* 0x028b001805007844 */ /* 0x0001e20000000200 */
[-C--:B------:R-:W-:Y:S01]  /*4ea0*/  MOV R50, R71.reuse ;  /* 0x0000004700327202 */ /* 0x080fe20000000f00 */
[--C-:B------:R-:W-:Y:S01]  /*4eb0*/  IMAD.MOV.U32 R32, RZ, RZ, R71.reuse ;  /* 0x000000ffff207224 */ /* 0x100fe200078e0047 */
[----:B------:R-:W-:Y:S01]  /*4ec0*/  MOV R43, R71 ;  /* 0x00000047002b7202 */ /* 0x000fe20000000f00 */
[----:B------:R-:W-:Y:S01]  /*4ed0*/  IMAD.MOV.U32 R28, RZ, RZ, R71 ;  /* 0x000000ffff1c7224 */ /* 0x000fe200078e0047 */
[----:B------:R-:W3:Y:S01]  /*4ee0*/  MUFU.EX2 R103, R103 ;  /* 0x0000006700677308 */ /* 0x000ee20000000800 */
[----:B-1----:R-:W-:-:S07]  /*4ef0*/  FADD.FTZ R8, R40, R7 ;  /* 0x0000000728087221 */ /* 0x002fce0000010000 */
[----:B------:R-:W1:Y:S01]  /*4f00*/  MUFU.EX2 R102, R102 ;  /* 0x0000006600667308 */ /* 0x000e620000000800 */
[C---:B--2---:R-:W-:Y:S01]  /*4f10*/  FADD.FTZ R7, R35.reuse, R4 ;  /* 0x0000000423077221 */ /* 0x044fe20000010000 */
[----:B------:R-:W-:Y:S01]  /*4f20*/  F2FP.F16.F32.PACK_AB R100, R35, R100 ;  /* 0x000000642364723e */ /* 0x000fe200000000ff */
[--C-:B------:R-:W-:Y:S02]  /*4f30*/  IMAD.MOV.U32 R35, RZ, RZ, R71.reuse ;  /* 0x000000ffff237224 */ /* 0x100fe400078e0047 */
[--C-:B0-----:R-:W-:Y:S02]  /*4f40*/  IMAD.MOV.U32 R27, RZ, RZ, R71.reuse ;  /* 0x000000ffff1b7224 */ /* 0x101fe400078e0047 */
[--C-:B------:R-:W-:Y:S01]  /*4f50*/  IMAD.MOV.U32 R26, RZ, RZ, R71.reuse ;  /* 0x000000ffff1a7224 */ /* 0x100fe200078e0047 */
[----:B------:R-:W0:Y:S01]  /*4f60*/  MUFU.EX2 R30, R30 ;  /* 0x0000001e001e7308 */ /* 0x000e220000000800 */
[C---:B---3--:R-:W-:Y:S01]  /*4f70*/  FADD.FTZ R9, R103.reuse, R8 ;  /* 0x0000000867097221 */ /* 0x048fe20000010000 */
[----:B------:R-:W-:Y:S01]  /*4f80*/  F2FP.F16.F32.PACK_AB R103, R103, R40 ;  /* 0x000000286767723e */ /* 0x000fe200000000ff */
[----:B------:R-:W-:-:S02]  /*4f90*/  IMAD.MOV.U32 R40, RZ, RZ, R71 ;  /* 0x000000ffff287224 */ /* 0x000fc400078e0047 */
[--C-:B------:R-:W-:Y:S02]  /*4fa0*/  IMAD.MOV.U32 R25, RZ, RZ, R71.reuse ;  /* 0x000000ffff197224 */ /* 0x100fe400078e0047 */
[----:B------:R-:W-:Y:S01]  /*4fb0*/  IMAD.MOV.U32 R24, RZ, RZ, R71 ;  /* 0x000000ffff187224 */ /* 0x000fe200078e0047 */
[----:B------:R-:W2:Y:S01]  /*4fc0*/  MUFU.EX2 R47, R47 ;  /* 0x0000002f002f7308 */ /* 0x000ea20000000800 */
[----:B-1----:R-:W-:-:S07]  /*4fd0*/  FADD.FTZ R4, R102, R7 ;  /* 0x0000000766047221 */ /* 0x002fce0000010000 */
[----:B------:R-:W1:Y:S01]  /*4fe0*/  MUFU.EX2 R85, R85 ;  /* 0x0000005500557308 */ /* 0x000e620000000800 */
[----:B0-----:R-:W-:Y:S01]  /*4ff0*/  FADD.FTZ R8, R30, R9 ;  /* 0x000000091e087221 */ /* 0x001fe20000010000 */
[----:B------:R-:W-:Y:S02]  /*5000*/  F2FP.F16.F32.PACK_AB R9, R29, R6 ;  /* 0x000000061d09723e */ /* 0x000fe400000000ff */
[----:B------:R-:W-:-:S04]  /*5010*/  MOV R29, R71 ;  /* 0x00000047001d7202 */ /* 0x000fc80000000f00 */
[----:B------:R-:W0:Y:S01]  /*5020*/  MUFU.EX2 R39, R39 ;  /* 0x0000002700277308 */ /* 0x000e220000000800 */
[C---:B--2---:R-:W-:Y:S01]  /*5030*/  FADD.FTZ R4, R47.reuse, R4 ;  /* 0x000000042f047221 */ /* 0x044fe20000010000 */
[----:B------:R-:W-:Y:S01]  /*5040*/  F2FP.F16.F32.PACK_AB R102, R47, R102 ;  /* 0x000000662f66723e */ /* 0x000fe200000000ff */
[----:B------:R-:W-:-:S05]  /*5050*/  IMAD.MOV.U32 R47, RZ, RZ, R71 ;  /* 0x000000ffff2f7224 */ /* 0x000fca00078e0047 */
[----:B------:R-:W2:Y:S01]  /*5060*/  MUFU.EX2 R34, R34 ;  /* 0x0000002200227308 */ /* 0x000ea20000000800 */
[----:B-1----:R-:W-:Y:S01]  /*5070*/  FADD.FTZ R13, R85, R8 ;  /* 0x00000008550d7221 */ /* 0x002fe20000010000 */
[----:B------:R-:W-:Y:S02]  /*5080*/  F2FP.F16.F32.PACK_AB R8, R19, R16 ;  /* 0x000000101308723e */ /* 0x000fe400000000ff */
[----:B------:R-:W-:Y:S01]  /*5090*/  F2FP.F16.F32.PACK_AB R85, R85, R30 ;  /* 0x0000001e5555723e */ /* 0x000fe200000000ff */
[----:B------:R-:W-:Y:S02]  /*50a0*/  IMAD.MOV.U32 R30, RZ, RZ, R71 ;  /* 0x000000ffff1e7224 */ /* 0x000fe400078e0047 */
[----:B------:R1:W-:Y:S01]  /*50b0*/  STSM.16.M88.4 [R5+0x2a300], R8 ;  /* 0x02a3000805007844 */ /* 0x0003e20000000200 */
[----:B------:R-:W3:Y:S01]  /*50c0*/  MUFU.EX2 R84, R84 ;  /* 0x0000005400547308 */ /* 0x000ee20000000800 */
[----:B0-----:R-:W-:Y:S02]  /*50d0*/  FADD.FTZ R7, R39, R4 ;  /* 0x0000000427077221 */ /* 0x001fe40000010000 */
[----:B------:R0:W-:Y:S05]  /*50e0*/  STSM.16.M88.4 [R5+0x2bb00], R100 ;  /* 0x02bb006405007844 */ /* 0x0001ea0000000200 */
[----:B------:R-:W4:Y:S01]  /*50f0*/  MUFU.EX2 R87, R87 ;  /* 0x0000005700577308 */ /* 0x000f220000000800 */
[----:B--2---:R-:W-:-:S07]  /*5100*/  FADD.FTZ R4, R34, R13 ;  /* 0x0000000d22047221 */ /* 0x004fce0000010000 */
[----:B------:R-:W2:Y:S01]  /*5110*/  MUFU.EX2 R38, R38 ;  /* 0x0000002600267308 */ /* 0x000ea20000000800 */
[C---:B---3--:R-:W-:Y:S01]  /*5120*/  FADD.FTZ R7, R84.reuse, R7 ;  /* 0x0000000754077221 */ /* 0x048fe20000010000 */
[----:B------:R-:W-:Y:S01]  /*5130*/  F2FP.F16.F32.PACK_AB R84, R84, R39 ;  /* 0x000000275454723e */ /* 0x000fe200000000ff */
[----:B------:R-:W-:Y:S02]  /*5140*/  IMAD.MOV.U32 R39, RZ, RZ, R71 ;  /* 0x000000ffff277224 */ /* 0x000fe400078e0047 */
[----:B------:R-:W-:-:S03]  /*5150*/  FADD.FTZ R6, R86, R7 ;  /* 0x0000000756067221 */ /* 0x000fc60000010000 */
[----:B------:R-:W3:Y:S01]  /*5160*/  MUFU.EX2 R73, R73 ;  /* 0x0000004900497308 */ /* 0x000ee20000000800 */
[C---:B----4-:R-:W-:Y:S01]  /*5170*/  FADD.FTZ R13, R87.reuse, R4 ;  /* 0x00000004570d7221 */ /* 0x050fe20000010000 */
[----:B------:R-:W-:Y:S01]  /*5180*/  F2FP.F16.F32.PACK_AB R87, R87, R34 ;  /* 0x000000225757723e */ /* 0x000fe200000000ff */
[----:B------:R-:W-:-:S05]  /*5190*/  IMAD.MOV.U32 R34, RZ, RZ, R71 ;  /* 0x000000ffff227224 */ /* 0x000fca00078e0047 */
[----:B------:R-:W4:Y:S01]  /*51a0*/  MUFU.EX2 R105, R105 ;  /* 0x0000006900697308 */ /* 0x000f220000000800 */
[----:B--2---:R-:W-:-:S07]  /*51b0*/  FADD.FTZ R12, R38, R13 ;  /* 0x0000000d260c7221 */ /* 0x004fce0000010000 */
[----:B------:R-:W2:Y:S01]  /*51c0*/  MUFU.EX2 R75, R75 ;  /* 0x0000004b004b7308 */ /* 0x000ea20000000800 */
[C---:B---3--:R-:W-:Y:S01]  /*51d0*/  FADD.FTZ R6, R73.reuse, R6 ;  /* 0x0000000649067221 */ /* 0x048fe20000010000 */
[----:B------:R-:W-:-:S05]  /*51e0*/  F2FP.F16.F32.PACK_AB R86, R73, R86 ;  /* 0x000000564956723e */ /* 0x000fca00000000ff */
[----:B------:R0:W-:Y:S01]  /*51f0*/  STSM.16.M88.4 [R5+0x2d300], R84 ;  /* 0x02d3005405007844 */ /* 0x0001e20000000200 */
[----:B------:R-:W3:Y:S01]  /*5200*/  MUFU.EX2 R42, R42 ;  /* 0x0000002a002a7308 */ /* 0x000ee20000000800 */
[C---:B----4-:R-:W-:Y:S01]  /*5210*/  FADD.FTZ R13, R105.reuse, R12 ;  /* 0x0000000c690d7221 */ /* 0x050fe20000010000 */
[----:B------:R-:W-:Y:S01]  /*5220*/  F2FP.F16.F32.PACK_AB R105, R105, R38 ;  /* 0x000000266969723e */ /* 0x000fe200000000ff */
[----:B------:R-:W-:-:S05]  /*5230*/  IMAD.MOV.U32 R38, RZ, RZ, R71 ;  /* 0x000000ffff267224 */ /* 0x000fca00078e0047 */
[----:B------:R-:W4:Y:S01]  /*5240*/  MUFU.EX2 R109, R109 ;  /* 0x0000006d006d7308 */ /* 0x000f220000000800 */
[----:B--2---:R-:W-:-:S07]  /*5250*/  FADD.FTZ R7, R75, R6 ;  /* 0x000000064b077221 */ /* 0x004fce0000010000 */
[----:B------:R2:W5:Y:S01]  /*5260*/  MUFU.EX2 R104, R31 ;  /* 0x0000001f00687308 */ /* 0x0005620000000800 */
[----:B---3--:R-:W-:-:S07]  /*5270*/  FADD.FTZ R6, R42, R13 ;  /* 0x0000000d2a067221 */ /* 0x008fce0000010000 */
[----:B------:R-:W3:Y:S01]  /*5280*/  MUFU.EX2 R69, R69 ;  /* 0x0000004500457308 */ /* 0x000ee20000000800 */
[----:B----4-:R-:W-:Y:S01]  /*5290*/  FADD.FTZ R13, R109, R6 ;  /* 0x000000066d0d7221 */ /* 0x010fe20000010000 */
[----:B--2---:R-:W-:-:S06]  /*52a0*/  IMAD.MOV.U32 R31, RZ, RZ, R71 ;  /* 0x000000ffff1f7224 */ /* 0x004fcc00078e0047 */
[----:B------:R-:W2:Y:S01]  /*52b0*/  MUFU.EX2 R44, R44 ;  /* 0x0000002c002c7308 */ /* 0x000ea20000000800 */
[C---:B-----5:R-:W-:Y:S01]  /*52c0*/  FADD.FTZ R12, R104.reuse, R7 ;  /* 0x00000007680c7221 */ /* 0x060fe20000010000 */
[----:B------:R-:W-:-:S06]  /*52d0*/  F2FP.F16.F32.PACK_AB R104, R104, R75 ;  /* 0x0000004b6868723e */ /* 0x000fcc00000000ff */
[----:B------:R-:W1:Y:S01]  /*52e0*/  MUFU.EX2 R106, R97 ;  /* 0x00000061006a7308 */ /* 0x000e620000000800 */
[----:B---3--:R-:W-:-:S07]  /*52f0*/  FADD.FTZ R7, R69, R12 ;  /* 0x0000000c45077221 */ /* 0x008fce0000010000 */
[----:B------:R-:W3:Y:S01]  /*5300*/  MUFU.EX2 R115, R115 ;  /* 0x0000007300737308 */ /* 0x000ee20000000800 */
[----:B--2---:R-:W-:-:S07]  /*5310*/  FADD.FTZ R12, R44, R13 ;  /* 0x0000000d2c0c7221 */ /* 0x004fce0000010000 */
[----:B------:R-:W-:Y:S01]  /*5320*/  MUFU.EX2 R36, R36 ;  /* 0x0000002400247308 */ /* 0x000fe20000000800 */
[C---:B-1----:R-:W-:Y:S01]  /*5330*/  FADD.FTZ R8, R106.reuse, R7 ;  /* 0x000000076a087221 */ /* 0x042fe20000010000 */
[----:B------:R-:W-:Y:S01]  /*5340*/  F2FP.F16.F32.PACK_AB R106, R106, R69 ;  /* 0x000000456a6a723e */ /* 0x000fe200000000ff */
[----:B------:R-:W-:-:S05]  /*5350*/  IMAD.MOV.U32 R69, RZ, RZ, R71 ;  /* 0x000000ffff457224 */ /* 0x000fca00078e0047 */
[----:B------:R-:W1:Y:S01]  /*5360*/  MUFU.EX2 R113, R113 ;  /* 0x0000007100717308 */ /* 0x000e620000000800 */
[C---:B---3--:R-:W-:Y:S01]  /*5370*/  FADD.FTZ R9, R115.reuse, R12 ;  /* 0x0000000c73097221 */ /* 0x048fe20000010000 */
[----:B------:R-:W-:Y:S01]  /*5380*/  F2FP.F16.F32.PACK_AB R13, R115, R44 ;  /* 0x0000002c730d723e */ /* 0x000fe200000000ff */
[----:B------:R-:W-:-:S05]  /*5390*/  IMAD.MOV.U32 R44, RZ, RZ, R71 ;  /* 0x000000ffff2c7224 */ /* 0x000fca00078e0047 */
[----:B------:R-:W2:Y:S08]  /*53a0*/  MUFU.EX2 R49, R49 ;  /* 0x0000003100317308 */ /* 0x000eb00000000800 */
[----:B------:R3:W4:Y:S01]  /*53b0*/  MUFU.EX2 R4, R107 ;  /* 0x0000006b00047308 */ /* 0x0007220000000800 */
[----:B-1----:R-:W-:Y:S01]  /*53c0*/  F2FP.F16.F32.PACK_AB R15, R113, R36 ;  /* 0x00000024710f723e */ /* 0x002fe200000000ff */
[----:B------:R-:W-:-:S06]  /*53d0*/  FADD.FTZ R36, R36, R9 ;  /* 0x0000000924247221 */ /* 0x000fcc0000010000 */
[----:B------:R-:W-:Y:S01]  /*53e0*/  MUFU.EX2 R111, R111 ;  /* 0x0000006f006f7308 */ /* 0x000fe20000000800 */
[----:B---3--:R-:W-:Y:S01]  /*53f0*/  F2FP.F16.F32.PACK_AB R107, R109, R42 ;  /* 0x0000002a6d6b723e */ /* 0x008fe200000000ff */
[----:B--2---:R-:W-:Y:S01]  /*5400*/  FADD.FTZ R7, R49, R8 ;  /* 0x0000000831077221 */ /* 0x004fe20000010000 */
[----:B------:R-:W-:-:S03]  /*5410*/  IMAD.MOV.U32 R42, RZ, RZ, R71 ;  /* 0x000000ffff2a7224 */ /* 0x000fc600078e0047 */
[----:B------:R0:W-:Y:S02]  /*5420*/  STSM.16.M88.4 [R5+0x2eb00], R104 ;  /* 0x02eb006805007844 */ /* 0x0001e40000000200 */
[----:B------:R-:W1:Y:S01]  /*5430*/  MUFU.EX2 R6, R117 ;  /* 0x0000007500067308 */ /* 0x000e620000000800 */
[C---:B----4-:R-:W-:Y:S01]  /*5440*/  F2FP.F16.F32.PACK_AB R12, R4.reuse, R49 ;  /* 0x00000031040c723e */ /* 0x050fe200000000ff */
[----:B------:R-:W-:Y:S01]  /*5450*/  FADD.FTZ R8, R4, R7 ;  /* 0x0000000704087221 */ /* 0x000fe20000010000 */
[----:B------:R-:W-:Y:S02]  /*5460*/  VIADD R7, R17, 0xfffffffe ;  /* 0xfffffffe11077836 */ /* 0x000fe40000000000 */
[----:B------:R-:W-:-:S03]  /*5470*/  IMAD.MOV.U32 R49, RZ, RZ, R71 ;  /* 0x000000ffff317224 */ /* 0x000fc600078e0047 */
[----:B------:R-:W-:Y:S02]  /*5480*/  ISETP.GE.AND P2, PT, R7, R144, PT ;  /* 0x000000900700720c */ /* 0x000fe40003f46270 */
[C---:B-1----:R-:W-:Y:S01]  /*5490*/  F2FP.F16.F32.PACK_AB R14, R6.reuse, R111 ;  /* 0x0000006f060e723e */ /* 0x042fe200000000ff */
[----:B------:R-:W-:Y:S01]  /*54a0*/  FADD.FTZ R111, R111, R8 ;  /* 0x000000086f6f7221 */ /* 0x000fe20000010000 */
[----:B------:R-:W-:Y:S01]  /*54b0*/  FADD.FTZ R8, R113, R36 ;  /* 0x0000002471087221 */ /* 0x000fe20000010000 */
[----:B------:R-:W-:Y:S02]  /*54c0*/  MOV R36, R71 ;  /* 0x0000004700247202 */ /* 0x000fe40000000f00 */
[----:B------:R0:W-:Y:S01]  /*54d0*/  STSM.16.M88.4 [R5+0x30300], R12 ;  /* 0x0303000c05007844 */ /* 0x0001e20000000200 */
[----:B------:R-:W-:Y:S01]  /*54e0*/  FADD.FTZ R4, R6, R111 ;  /* 0x0000006f06047221 */ /* 0x000fe20000010000 */
[----:B------:R-:W-:Y:S01]  /*54f0*/  MOV R6, RZ ;  /* 0x000000ff00067202 */ /* 0x000fe20000000f00 */
[----:B------:R1:W-:Y:S06]  /*5500*/  MEMBAR.ALL.CTA ;  /* 0x0000000000007992 */ /* 0x0003ec0000008000 */
[----:B-1----:R-:W1:Y:S02]  /*5510*/  FENCE.VIEW.ASYNC.S ;  /* 0x00000000000073c6 */ /* 0x002e640000000000 */
[----:B-1----:R-:W-:Y:S01]  /*5520*/  NOP ;  /* 0x0000000000007918 */ /* 0x002fe20000000000 */
[----:B------:R-:W-:Y:S05]  /*5530*/  @!P2 BRA `(.L_x_9369) ;  /* 0x000000400070a947 */ /* 0x000fea0003800000 */
[----:B------:R-:W-:Y:S01]  /*5540*/  IMAD.MOV.U32 R10, RZ, RZ, R72 ;  /* 0x000000ffff0a7224 */ /* 0x000fe200078e0048 */
[----:B------:R-:W-:Y:S01]  /*5550*/  MOV R9, R79 ;  /* 0x0000004f00097202 */ /* 0x000fe20000000f00 */
        /* <DEDUP_REMOVED lines=25> */
[----:B------:R-:W-:Y:S01]  /*56f0*/  UMOV UR43, URZ ;  /* 0x0000003f002b7c82 */ /* 0x000fe20008000000 */
[----:B------:R-:W-:-:S05]  /*5700*/  ULDC UR41, c[0x0][0x9d8] ;  /* 0x0002760000297ab9 */ /* 0x000fca0000000800 */
.L_x_9378:
[----:B------:R-:W-:Y:S01]  /*5710*/  UIADD3 UR6, UR43, 0x1, URZ ;  /* 0x000000012b067890 */ /* 0x000fe2000fffe03f */
[----:B------:R-:W-:-:S03]  /*5720*/  ISETP.NE.AND P3, PT, RZ, UR36, PT ;  /* 0x00000024ff007c0c */ /* 0x000fc6000bf65270 */
[----:B------:R-:W-:-:S04]  /*5730*/  UISETP.NE.AND UP0, UPT, UR6, 0x2, UPT ;  /* 0x000000020600788c */ /* 0x000fc8000bf05270 */
[----:B------:R-:W-:Y:S02]  /*5740*/  USEL UR7, URZ, 0x1, UP0 ;  /* 0x000000013f077887 */ /* 0x000fe40008000000 */
[----:B------:R-:W-:-:S04]  /*5750*/  USEL UR6, UR6, URZ, UP0 ;  /* 0x0000003f06067287 */ /* 0x000fc80008000000 */
[----:B------:R-:W-:Y:S02]  /*5760*/  LOP3.LUT R6, R11, UR7, RZ, 0x3c, !PT ;  /* 0x000000070b067c12 */ /* 0x000fe4000f8e3cff */
[----:B------:R-:W-:Y:S01]  /*5770*/  IMAD.U32 R0, RZ, RZ, UR6 ;  /* 0x00000006ff007e24 */ /* 0x000fe2000f8e00ff */
[----:B---3--:R-:W-:Y:S06]  /*5780*/  @P3 BRA `(.L_x_9370) ;  /* 0x0000000000283947 */ /* 0x008fec0003800000 */
[----:B------:R-:W-:Y:S05]  /*5790*/  @!P0 BRA `(.L_x_9371) ;  /* 0x0000000000048947 */ /* 0x000fea0003800000 */
[----:B------:R-:W-:Y:S01]  /*57a0*/  BPT.TRAP 0x1 ;  /* 0x000000040000795c */ /* 0x000fe20000300000 */
.L_x_9371:
[----:B0-----:R-:W-:Y:S02]  /*57b0*/  LEA R13, R0, UR37, 0x3 ;  /* 0x00000025000d7c11 */ /* 0x001fe4000f8e18ff */
[----:B------:R-:W-:-:S04]  /*57c0*/  SHF.L.U32 R12, R6, 0x1f, RZ ;  /* 0x0000001f060c7819 */ /* 0x000fc800000006ff */
[----:B------:R0:W1:Y:S01]  /*57d0*/  SYNCS.PHASECHK.TRANS64.TRYWAIT P2, [R13+URZ+0x31c30], R12 ;  /* 0x031c300c0d0075a7 */ /* 0x000062000804017f */
[----:B------:R-:W-:Y:S05]  /*57e0*/  @!P0 BRA `(.L_x_9372) ;  /* 0x0000000000048947 */ /* 0x000fea0003800000 */
[----:B------:R-:W-:Y:S01]  /*57f0*/  BPT.TRAP 0x1 ;  /* 0x000000040000795c */ /* 0x000fe20000300000 */
.L_x_9372:
[----:B-1----:R-:W-:Y:S05]  /*5800*/  @P2 BRA `(.L_x_9370) ;  /* 0x0000000000082947 */ /* 0x002fea0003800000 */
[----:B------:R-:W1:Y:S02]  /*5810*/  SYNCS.PHASECHK.TRANS64.TRYWAIT P2, [R13+URZ+0x31c30], R12 ;  /* 0x031c300c0d0075a7 */ /* 0x000e64000804017f */
[----:B-1----:R-:W-:Y:S05]  /*5820*/  @!P2 BRA `(.L_x_9373) ;  /* 0x0000009c0094a947 */ /* 0x002fea0003800000 */
.L_x_9370:
[----:B0-----:R-:W0:Y:S01]  /*5830*/  S2R R14, SR_TID.X ;  /* 0x00000000000e7919 */ /* 0x001e220000002100 */
        /* <DEDUP_REMOVED lines=14> */
[C---:B------:R-:W-:Y:S01]  /*5920*/  R2UR UR28, R2.reuse ;  /* 0x00000000021c72ca */ /* 0x040fe200000e0000 */
[----:B------:R-:W-:Y:S01]  /*5930*/  UMOV UR11, 0x80000020 ;  /* 0x80000020000b7882 */ /* 0x000fe20000000000 */
[C---:B------:R-:W-:Y:S01]  /*5940*/  R2UR UR29, R3.reuse ;  /* 0x00000000031d72ca */ /* 0x040fe200000e0000 */
[----:B------:R-:W-:Y:S01]  /*5950*/  UIADD3 UR50, UR52, 0x40, URZ ;  /* 0x0000004034327890 */ /* 0x000fe2000fffe03f */
[----:B------:R-:W-:Y:S01]  /*5960*/  R2UR UR32, R2 ;  /* 0x00000000022072ca */ /* 0x000fe200000e0000 */
[----:B------:R-:W-:Y:S01]  /*5970*/  UIADD3 UR26, UR52, 0x80, URZ ;  /* 0x00000080341a7890 */ /* 0x000fe2000fffe03f */
[----:B------:R-:W-:Y:S01]  /*5980*/  R2UR UR33, R3 ;  /* 0x00000000032172ca */ /* 0x000fe200000e0000 */
[----:B------:R-:W-:Y:S01]  /*5990*/  UMOV UR46, UR52 ;  /* 0x00000034002e7c82 */ /* 0x000fe20008000000 */
[----:B------:R-:W-:-:S02]  /*59a0*/  UIADD3 UR30, UR52, 0xc0, URZ ;  /* 0x000000c0341e7890 */ /* 0x000fc4000fffe03f */
[----:B------:R-:W-:Y:S02]  /*59b0*/  UIADD3 UR34, UR52, 0x100, URZ ;  /* 0x0000010034227890 */ /* 0x000fe4000fffe03f */
[----:B------:R-:W-:Y:S02]  /*59c0*/  UIADD3 UR6, UR52, 0x2, URZ ;  /* 0x0000000234067890 */ /* 0x000fe4000fffe03f */
[----:B------:R-:W-:Y:S02]  /*59d0*/  UIADD3 UR10, UR52, 0x42, URZ ;  /* 0x00000042340a7890 */ /* 0x000fe4000fffe03f */
[----:B------:R-:W-:Y:S01]  /*59e0*/  UIADD3 UR14, UR52, 0x242, URZ ;  /* 0x00000242340e7890 */ /* 0x000fe2000fffe03f */
[----:B0-----:R-:W-:Y:S01]  /*59f0*/  SHF.R.U32.HI R14, RZ, 0x7, R14 ;  /* 0x00000007ff0e7819 */ /* 0x001fe2000001160e */
[----:B------:R-:W-:Y:S01]  /*5a00*/  UMOV UR15, 0x80000020 ;  /* 0x80000020000f7882 */ /* 0x000fe20000000000 */
[----:B------:R-:W-:Y:S01]  /*5a10*/  UIADD3 UR18, UR52, 0x480, URZ ;  /* 0x0000048034127890 */ /* 0x000fe2000fffe03f */
[----:B------:R-:W-:-:S02]  /*5a20*/  UMOV UR19, 0x80000020 ;  /* 0x8000002000137882 */ /* 0x000fc40000000000 */
[----:B-1----:R-:W-:Y:S01]  /*5a30*/  VIADD R12, R14, 0x8 ;  /* 0x000000080e0c7836 */ /* 0x002fe20000000000 */
[----:B------:R-:W-:Y:S01]  /*5a40*/  UIADD3 UR22, UR52, 0x482, URZ ;  /* 0x0000048234167890 */ /* 0x000fe2000fffe03f */
[----:B------:R-:W-:-:S03]  /*5a50*/  UMOV UR23, 0x80000020 ;  /* 0x8000002000177882 */ /* 0x000fc60000000000 */
[----:B------:R0:W-:Y:S06]  /*5a60*/  BAR.SYNC.DEFER_BLOCKING R12, 0x100 ;  /* 0x0004000c0000751d */ /* 0x0001ec0000010000 */
        /* <DEDUP_REMOVED lines=321> */
.L_x_9375:
[----:B------:R-:W-:Y:S01]  /*6e80*/  ULEA UR6, UR43, UR37, 0x3 ;  /* 0x000000252b067291 */ /* 0x000fe2000f8e183f */
[----:B------:R-:W-:-:S08]  /*6e90*/  SHF.L.U32 R11, R11, 0x1f, RZ ;  /* 0x0000001f0b0b7819 */ /* 0x000fd000000006ff */
[----:B------:R0:W1:Y:S01]  /*6ea0*/  SYNCS.PHASECHK.TRANS64.TRYWAIT P2, [UR6+0x31c50], R11 ;  /* 0x031c500bff0075a7 */ /* 0x0000620008040146 */
[----:B------:R-:W-:Y:S05]  /*6eb0*/  @!P0 BRA `(.L_x_9376) ;  /* 0x0000000000048947 */ /* 0x000fea0003800000 */
[----:B------:R-:W-:Y:S01]  /*6ec0*/  BPT.TRAP 0x1 ;  /* 0x000000040000795c */ /* 0x000fe20000300000 */
.L_x_9376:
[----:B-1----:R-:W-:Y:S05]  /*6ed0*/  @P2 BRA `(.L_x_9374) ;  /* 0x0000000000082947 */ /* 0x002fea0003800000 */
[----:B------:R-:W1:Y:S02]  /*6ee0*/  SYNCS.PHASECHK.TRANS64.TRYWAIT P2, [UR6+0x31c50], R11 ;  /* 0x031c500bff0075a7 */ /* 0x000e640008040146 */
[----:B-1----:R-:W-:Y:S05]  /*6ef0*/  @!P2 BRA `(.L_x_9377) ;  /* 0x0000008400f4a947 */ /* 0x002fea0003800000 */
.L_x_9374:
[----:B------:R-:W-:Y:S01]  /*6f00*/  UIADD3 UR6, UR37, 0x200, URZ ;  /* 0x0000020025067890 */ /* 0x000fe2000fffe03f */
[----:B------:R-:W-:Y:S01]  /*6f10*/  WARPGROUP.ARRIVE ;  /* 0x00000000000079c5 */ /* 0x000fe20000000000 */
[----:B------:R-:W-:Y:S01]  /*6f20*/  ULOP3.LUT UR7, UR40, 0x10000, URZ, 0xfc, !UPT ;  /* 0x0001000028077892 */ /* 0x000fe2000f8efc3f */
[----:B01----:R-:W-:Y:S01]  /*6f30*/  FMUL.FTZ R11, R136, UR41 ;  /* 0x00000029880b7c20 */ /* 0x003fe20008410000 */
[----:B------:R-:W-:Y:S01]  /*6f40*/  USHF.R.U32.HI UR6, URZ, 0x4, UR6 ;  /* 0x000000043f067899 */ /* 0x000fe20008011606 */
[----:B------:R-:W-:Y:S01]  /*6f50*/  FMUL.FTZ R12, R137, UR41 ;  /* 0x00000029890c7c20 */ /* 0x000fe20008410000 */
[----:B------:R-:W-:Y:S01]  /*6f60*/  UMOV UR25, 0xc0000010 ;  /* 0xc000001000197882 */ /* 0x000fe20000000000 */
[----:B------:R-:W-:Y:S01]  /*6f70*/  UMOV UR27, 0x80000020 ;  /* 0x80000020001b7882 */ /* 0x000fe20000000000 */
[----:B------:R-:W-:Y:S01]  /*6f80*/  ULOP3.LUT UR6, UR6, 0x3fff, URZ, 0xc0, !UPT ;  /* 0x00003fff06067892 */ /* 0x000fe2000f8ec03f */
[----:B------:R-:W0:Y:S01]  /*6f90*/  MUFU.TANH R11, R11 ;  /* 0x0000000b000b7308 */ /* 0x000e220000002400 */
[----:B------:R-:W-:Y:S01]  /*6fa0*/  UMOV UR24, UR7 ;  /* 0x0000000700187c82 */ /* 0x000fe20008000000 */
        /* <DEDUP_REMOVED lines=14> */
[----:B------:R-:W-:Y:S01]  /*7090*/  HGMMA.64x96x16.F32 R24, gdesc[UR24].tnspB, R24, gsb0 ;  /* 0x41600000181879f0 */ /* 0x000fe20008000818 */
[----:B------:R-:W-:Y:S01]  /*70a0*/  UIADD3 UR24, UR7, 0x180, URZ ;  /* 0x0000018007187890 */ /* 0x000fe2000fffe03f */
[----:B------:R-:W2:Y:S01]  /*70b0*/  MUFU.TANH R15, R15 ;  /* 0x0000000f000f7308 */ /* 0x000ea20000002400 */
[----:B------:R-:W-:Y:S01]  /*70c0*/  UIADD3 UR26, UR6, 0x40, URZ ;  /* 0x00000040061a7890 */ /* 0x000fe2000fffe03f */
[----:B0-----:R-:W-:Y:S01]  /*70d0*/  FMNMX.FTZ R131, R11, R9, !PT ;  /* 0x000000090b837209 */ /* 0x001fe20007810000 */
[----:B------:R-:W-:Y:S01]  /*70e0*/  UMOV UR25, 0xc0000010 ;  /* 0xc000001000197882 */ /* 0x000fe20000000000 */
[----:B------:R-:W-:Y:S01]  /*70f0*/  UMOV UR27, 0x80000020 ;  /* 0x80000020001b7882 */ /* 0x000fe20000000000 */
        /* <DEDUP_REMOVED lines=78> */
[----:B------:R-:W1:Y:S05]  /*75e0*/  S2R R147, SR_TID.X ;  /* 0x0000000000937919 */ /* 0x000e6a0000002100 */
[----:B------:R-:W3:Y:S01]  /*75f0*/  MUFU.TANH R113, R113 ;  /* 0x0000007100717308 */ /* 0x000ee20000002400 */
[----:B--2---:R-:W-:-:S07]  /*7600*/  FMNMX.FTZ R131, R125, R132, !PT ;  /* 0x000000847d837209 */ /* 0x004fce0007810000 */
[----:B------:R-:W2:Y:S01]  /*7610*/  MUFU.TANH R116, R116 ;  /* 0x0000007400747308 */ /* 0x000ea20000002400 */
[----:B0-----:R-:W-:Y:S01]  /*7620*/  FMNMX.FTZ R132, R112, R131, !PT ;  /* 0x0000008370847209 */ /* 0x001fe20007810000 */
[----:B------:R-:W-:Y:S02]  /*7630*/  WARPGROUP.DEPBAR.LE gsb0, 0x0 ;  /* 0x00008000000079c5 */ /* 0x000fe40000010000 */
[----:B------:R-:W-:-:S04]  /*7640*/  WARPGROUP.ARRIVE ;  /* 0x00000000000079c5 */ /* 0x000fc80000000000 */
[----:B------:R-:W0:Y:S01]  /*7650*/  MUFU.TANH R117, R117 ;  /* 0x0000007500757308 */ /* 0x000e220000002400 */
[----:B---3--:R-:W-:Y:S01]  /*7660*/  FMNMX.FTZ R131, R113, R132, !PT ;  /* 0x0000008471837209 */ /* 0x008fe20007810000 */
[----:B------:R-:W-:Y:S01]  /*7670*/  HGMMA.64x96x16.F32 R24, gdesc[UR24].tnspB, R24, gsb0 ;  /* 0x41600000181879f0 */ /* 0x000fe20008000818 */
[----:B------:R-:W-:Y:S02]  /*7680*/  UIADD3 UR24, UR7, 0x300, URZ ;  /* 0x0000030007187890 */ /* 0x000fe4000fffe03f */
[----:B------:R-:W-:-:S03]  /*7690*/  UIADD3 UR26, UR6, 0x80, URZ ;  /* 0x00000080061a7890 */ /* 0x000fc6000fffe03f */
[----:B------:R-:W3:Y:S01]  /*76a0*/  MUFU.TANH R104, R104 ;  /* 0x0000006800687308 */ /* 0x000ee20000002400 */
[----:B------:R-:W-:Y:S01]  /*76b0*/  UMOV UR25, 0xc0000010 ;  /* 0xc000001000197882 */ /* 0x000fe20000000000 */
[----:B------:R-:W-:Y:S01]  /*76c0*/  UMOV UR27, 0x80000020 ;  /* 0x80000020001b7882 */ /* 0x000fe20000000000 */
[----:B--2---:R-:W-:Y:S02]  /*76d0*/  FMNMX.FTZ R132, R116, R131, !PT ;  /* 0x0000008374847209 */ /* 0x004fe40007810000 */
[----:B-1----:R-:W-:Y:S02]  /*76e0*/  SHF.R.U32.HI R146, RZ, 0x7, R147 ;  /* 0x00000007ff927819 */ /* 0x002fe40000011693 */
[----:B------:R-:W-:Y:S01]  /*76f0*/  ISETP.GE.U32.AND P2, PT, R147, 0x180, PT ;  /* 0x000001809300780c */ /* 0x000fe20003f46070 */
        /* <DEDUP_REMOVED lines=28> */
[----:B------:R-:W-:Y:S01]  /*78c0*/  HGMMA.64x96x16.F32 R24, gdesc[UR24].tnspB, R24, gsb0 ;  /* 0x41600000181879f0 */ /* 0x000fe20008000818 */
[----:B------:R-:W-:Y:S02]  /*78d0*/  UIADD3 UR24, UR7, 0x480, URZ ;  /* 0x0000048007187890 */ /* 0x000fe4000fffe03f */
[----:B------:R-:W-:Y:S01]  /*78e0*/  UIADD3 UR26, UR6, 0xc0, URZ ;  /* 0x000000c0061a7890 */ /* 0x000fe2000fffe03f */
[----:B------:R-:W-:Y:S01]  /*78f0*/  UMOV UR25, 0xc0000010 ;  /* 0xc000001000197882 */ /* 0x000fe20000000000 */
[----:B------:R-:W-:Y:S01]  /*7900*/  UMOV UR27, 0x80000020 ;  /* 0x80000020001b7882 */ /* 0x000fe20000000000 */
        /* <DEDUP_REMOVED lines=15> */
[----:B-1----:R-:W-:-:S05]  /*7a00*/  FMNMX.FTZ R132, R77, R132, !PT ;  /* 0x000000844d847209 */ /* 0x002fca0007810000 */
[----:B------:R-:W1:Y:S02]  /*7a10*/  SHFL.BFLY PT, R131, R132, 0x2, 0x1f ;  /* 0x0c401f0084837f89 */ /* 0x000e6400000e0000 */
[----:B------:R-:W3:Y:S01]  /*7a20*/  MUFU.TANH R17, R17 ;  /* 0x0000001100117308 */ /* 0x000ee20000002400 */
[----:B0-----:R-:W-:-:S07]  /*7a30*/  FMNMX.FTZ R135, R13, R10, !PT ;  /* 0x0000000a0d877209 */ /* 0x001fce0007810000 */
[----:B------:R-:W0:Y:S01]  /*7a40*/  MUFU.TANH R18, R18 ;  /* 0x0000001200127308 */ /* 0x000e220000002400 */
[----:B--2---:R-:W-:-:S07]  /*7a50*/  FMNMX.FTZ R136, R14, R135, !PT ;  /* 0x000000870e887209 */ /* 0x004fce0007810000 */
[----:B------:R-:W2:Y:S01]  /*7a60*/  MUFU.TANH R21, R21 ;  /* 0x0000001500157308 */ /* 0x000ea20000002400 */
[----:B-1----:R-:W-:Y:S01]  /*7a70*/  FMNMX.FTZ R133, R132, R131, !PT ;  /* 0x0000008384857209 */ /* 0x002fe20007810000 */
[----:B------:R-:W-:Y:S01]  /*7a80*/  FMUL.FTZ R131, R74, UR41 ;  /* 0x000000294a837c20 */ /* 0x000fe20008410000 */
[----:B------:R-:W-:Y:S01]  /*7a90*/  FMUL.FTZ R132, R79, UR41 ;  /* 0x000000294f847c20 */ /* 0x000fe20008410000 */
[----:B------:R-:W1:Y:S04]  /*7aa0*/  LDC R74, c[0x0][0x988] ;  /* 0x00026200ff4a7b82 */ /* 0x000e680000000800 */
[----:B------:R-:W4:Y:S01]  /*7ab0*/  MUFU.TANH R22, R22 ;  /* 0x0000001600167308 */ /* 0x000f220000002400 */
[----:B------:R-:W5:Y:S01]  /*7ac0*/  SHFL.BFLY PT, R134, R133, 0x1, 0x1f ;  /* 0x0c201f0085867f89 */ /* 0x000f6200000e0000 */
[----:B------:R-:W-:-:S02]  /*7ad0*/  WARPGROUP.DEPBAR.LE gsb0, 0x0 ;  /* 0x00008000000079c5 */ /* 0x000fc40000010000 */
[----:B------:R-:W-:-:S04]  /*7ae0*/  WARPGROUP.ARRIVE ;  /* 0x00000000000079c5 */ /* 0x000fc80000000000 */
[----:B------:R-:W4:Y:S02]  /*7af0*/  MUFU.TANH R129, R129 ;  /* 0x0000008100817308 */ /* 0x000f240000002400 */
[----:B------:R-:W-:Y:S01]  /*7b00*/  HGMMA.64x96x16.F32 R24, gdesc[UR24].tnspB, R24, gsb0 ;  /* 0x41600000181879f0 */ /* 0x000fe20008000818 */
[----:B------:R-:W-:Y:S02]  /*7b10*/  UIADD3 UR24, UR7, 0x600, URZ ;  /* 0x0000060007187890 */ /* 0x000fe4000fffe03f */
[----:B------:R-:W-:-:S03]  /*7b20*/  UIADD3 UR26, UR6, 0x100, URZ ;  /* 0x00000100061a7890 */ /* 0x000fc6000fffe03f */
[----:B------:R-:W4:Y:S01]  /*7b30*/  MUFU.TANH R130, R130 ;  /* 0x0000008200827308 */ /* 0x000f220000002400 */
[----:B------:R-:W-:Y:S01]  /*7b40*/  UMOV UR25, 0xc0000010 ;  /* 0xc000001000197882 */ /* 0x000fe20000000000 */
[----:B------:R-:W-:Y:S01]  /*7b50*/  UMOV UR27, 0x80000020 ;  /* 0x80000020001b7882 */ /* 0x000fe20000000000 */
[----:B-----5:R-:W-:-:S05]  /*7b60*/  FMNMX.FTZ R79, R133, R134, !PT ;  /* 0x00000086854f7209 */ /* 0x020fca0007810000 */
[----:B------:R-:W5:Y:S01]  /*7b70*/  MUFU.TANH R122, R122 ;  /* 0x0000007a007a7308 */ /* 0x000f620000002400 */
[C---:B-1----:R-:W-:Y:S01]  /*7b80*/  FMUL.FTZ R133, R79.reuse, R74 ;  /* 0x0000004a4f857220 */ /* 0x042fe20000410000 */
[----:B------:R-:W-:-:S03]  /*7b90*/  FADD.FTZ R9, -R79, R9 ;  /* 0x000000094f097221 */ /* 0x000fc60000010100 */
[-CC-:B------:R-:W-:Y:S01]  /*7ba0*/  FFMA.FTZ R134, R16, R74.reuse, -R133.reuse ;  /* 0x0000004a10867223 */ /* 0x180fe20000010885 */
[-CC-:B------:R-:W-:Y:S01]  /*7bb0*/  FFMA.FTZ R16, R19, R74.reuse, -R133.reuse ;  /* 0x0000004a13107223 */ /* 0x180fe20000010885 */
[-CC-:B------:R-:W-:Y:S01]  /*7bc0*/  FFMA.FTZ R19, R20, R74.reuse, -R133.reuse ;  /* 0x0000004a14137223 */ /* 0x180fe20000010885 */
[--C-:B------:R-:W-:Y:S01]  /*7bd0*/  FFMA.FTZ R20, R23, R74, -R133.reuse ;  /* 0x0000004a17147223 */ /* 0x100fe20000010885 */
[----:B---3--:R-:W-:Y:S01]  /*7be0*/  FMNMX.FTZ R23, R17, R136, !PT ;  /* 0x0000008811177209 */ /* 0x008fe20007810000 */
[-CC-:B------:R-:W-:Y:S01]  /*7bf0*/  FFMA.FTZ R136, R128, R74.reuse, -R133.reuse ;  /* 0x0000004a80887223 */ /* 0x180fe20000010885 */
[----:B------:R-:W1:Y:S01]  /*7c00*/  MUFU.TANH R123, R123 ;  /* 0x0000007b007b7308 */ /* 0x000e620000002400 */
[-CC-:B------:R-:W-:Y:S01]  /*7c10*/  FFMA.FTZ R11, R11, R74.reuse, -R133.reuse ;  /* 0x0000004a0b0b7223 */ /* 0x180fe20000010885 */
[----:B0-----:R-:W-:Y:S01]  /*7c20*/  FMNMX.FTZ R128, R18, R23, !PT ;  /* 0x0000001712807209 */ /* 0x001fe20007810000 */
[-CC-:B------:R-:W-:Y:S01]  /*7c30*/  FFMA.FTZ R12, R12, R74.reuse, -R133.reuse ;  /* 0x0000004a0c0c7223 */ /* 0x180fe20000010885 */
[-CC-:B------:R-:W-:Y:S01]  /*7c40*/  FFMA.FTZ R15, R15, R74.reuse, -R133.reuse ;  /* 0x0000004a0f0f7223 */ /* 0x180fe20000010885 */
[--C-:B------:R-:W-:Y:S01]  /*7c50*/  FFMA.FTZ R120, R120, R74, -R133.reuse ;  /* 0x0000004a78787223 */ /* 0x100fe20000010885 */
[----:B--2---:R-:W-:Y:S01]  /*7c60*/  FMNMX.FTZ R135, R21, R128, !PT ;  /* 0x0000008015877209 */ /* 0x004fe20007810000 */
[-CC-:B------:R-:W-:Y:S01]  /*7c70*/  FFMA.FTZ R121, R121, R74.reuse, -R133.reuse ;  /* 0x0000004a79797223 */ /* 0x180fe20000010885 */
[----:B------:R-:W0:Y:S01]  /*7c80*/  MUFU.TANH R126, R126 ;  /* 0x0000007e007e7308 */ /* 0x000e220000002400 */
[-CC-:B------:R-:W-:Y:S01]  /*7c90*/  FFMA.FTZ R124, R124, R74.reuse, -R133.reuse ;  /* 0x0000004a7c7c7223 */ /* 0x180fe20000010885 */
[----:B----4-:R-:W-:Y:S01]  /*7ca0*/  FMNMX.FTZ R128, R22, R135, !PT ;  /* 0x0000008716807209 */ /* 0x010fe20007810000 */
[-CC-:B------:R-:W-:Y:S01]  /*7cb0*/  FFMA.FTZ R125, R125, R74.reuse, -R133.reuse ;  /* 0x0000004a7d7d7223 */ /* 0x180fe20000010885 */
[-CC-:B------:R-:W-:Y:S01]  /*7cc0*/  FFMA.FTZ R112, R112, R74.reuse, -R133.reuse ;  /* 0x0000004a70707223 */ /* 0x180fe20000010885 */
[--C-:B------:R-:W-:Y:S01]  /*7cd0*/  FFMA.FTZ R113, R113, R74, -R133.reuse ;  /* 0x0000004a71717223 */ /* 0x100fe20000010885 */
[----:B------:R-:W-:Y:S01]  /*7ce0*/  FMNMX.FTZ R135, R129, R128, !PT ;  /* 0x0000008081877209 */ /* 0x000fe20007810000 */
[-CC-:B------:R-:W-:Y:S01]  /*7cf0*/  FFMA.FTZ R116, R116, R74.reuse, -R133.reuse ;  /* 0x0000004a74747223 */ /* 0x180fe20000010885 */
[----:B------:R-:W2:Y:S01]  /*7d00*/  MUFU.TANH R127, R127 ;  /* 0x0000007f007f7308 */ /* 0x000ea20000002400 */
[-CC-:B------:R-:W-:Y:S01]  /*7d10*/  FFMA.FTZ R117, R117, R74.reuse, -R133.reuse ;  /* 0x0000004a75757223 */ /* 0x180fe20000010885 */
[----:B------:R-:W-:Y:S01]  /*7d20*/  FMNMX.FTZ R135, R130, R135, !PT ;  /* 0x0000008782877209 */ /* 0x000fe20007810000 */
[-CC-:B------:R-:W-:Y:S01]  /*7d30*/  FFMA.FTZ R104, R104, R74.reuse, -R133.reuse ;  /* 0x0000004a68687223 */ /* 0x180fe20000010885 */
[-CC-:B------:R-:W-:Y:S01]  /*7d40*/  FFMA.FTZ R105, R105, R74.reuse, -R133.reuse ;  /* 0x0000004a69697223 */ /* 0x180fe20000010885 */
[-CC-:B------:R-:W-:Y:S01]  /*7d50*/  FFMA.FTZ R108, R108, R74.reuse, -R133.reuse ;  /* 0x0000004a6c6c7223 */ /* 0x180fe20000010885 */
[----:B-----5:R-:W-:Y:S01]  /*7d60*/  FMNMX.FTZ R128, R122, R135, !PT ;  /* 0x000000877a807209 */ /* 0x020fe20007810000 */
[-CC-:B------:R-:W-:Y:S01]  /*7d70*/  FFMA.FTZ R109, R109, R74.reuse, -R133.reuse ;  /* 0x0000004a6d6d7223 */ /* 0x180fe20000010885 */
[----:B------:R-:W3:Y:S01]  /*7d80*/  MUFU.TANH R114, R114 ;  /* 0x0000007200727308 */ /* 0x000ee20000002400 */
[--C-:B------:R-:W-:Y:S01]  /*7d90*/  FFMA.FTZ R96, R96, R74, -R133.reuse ;  /* 0x0000004a60607223 */ /* 0x100fe20000010885 */
[----:B-1----:R-:W-:Y:S01]  /*7da0*/  FMNMX.FTZ R135, R123, R128, !PT ;  /* 0x000000807b877209 */ /* 0x002fe20007810000 */
[-CC-:B------:R-:W-:Y:S01]  /*7db0*/  FFMA.FTZ R97, R97, R74.reuse, -R133.reuse ;  /* 0x0000004a61617223 */ /* 0x180fe20000010885 */
[-CC-:B------:R-:W-:Y:S01]  /*7dc0*/  FFMA.FTZ R100, R100, R74.reuse, -R133.reuse ;  /* 0x0000004a64647223 */ /* 0x180fe20000010885 */
[-CC-:B------:R-:W-:Y:S01]  /*7dd0*/  FFMA.FTZ R101, R101, R74.reuse, -R133.reuse ;  /* 0x0000004a65657223 */ /* 0x180fe20000010885 */
[----:B0-----:R-:W-:Y:S01]  /*7de0*/  FMNMX.FTZ R128, R126, R135, !PT ;  /* 0x000000877e807209 */ /* 0x001fe20007810000 */
[-CC-:B------:R-:W-:Y:S01]  /*7df0*/  FFMA.FTZ R88, R88, R74.reuse, -R133.reuse ;  /* 0x0000004a58587223 */ /* 0x180fe20000010885 */
[----:B------:R-:W0:Y:S01]  /*7e00*/  MUFU.TANH R115, R115 ;  /* 0x0000007300737308 */ /* 0x000e220000002400 */
[--C-:B------:R-:W-:Y:S01]  /*7e10*/  FFMA.FTZ R89, R89, R74, -R133.reuse ;  /* 0x0000004a59597223 */ /* 0x100fe20000010885 */
[----:B--2---:R-:W-:Y:S01]  /*7e20*/  FMNMX.FTZ R135, R127, R128, !PT ;  /* 0x000000807f877209 */ /* 0x004fe20007810000 */
[-CC-:B------:R-:W-:Y:S01]  /*7e30*/  FFMA.FTZ R92, R92, R74.reuse, -R133.reuse ;  /* 0x0000004a5c5c7223 */ /* 0x180fe20000010885 */
[-CC-:B------:R-:W-:Y:S01]  /*7e40*/  FFMA.FTZ R93, R93, R74.reuse, -R133.reuse ;  /* 0x0000004a5d5d7223 */ /* 0x180fe20000010885 */
[-CC-:B------:R-:W-:Y:S01]  /*7e50*/  FFMA.FTZ R80, R80, R74.reuse, -R133.reuse ;  /* 0x0000004a50507223 */ /* 0x180fe20000010885 */
[-CC-:B------:R-:W-:Y:S01]  /*7e60*/  FFMA.FTZ R81, R81, R74.reuse, -R133.reuse ;  /* 0x0000004a51517223 */ /* 0x180fe20000010885 */
[-CC-:B------:R-:W-:Y:S01]  /*7e70*/  FFMA.FTZ R84, R84, R74.reuse, -R133.reuse ;  /* 0x0000004a54547223 */ /* 0x180fe20000010885 */
[----:B------:R-:W1:Y:S01]  /*7e80*/  MUFU.TANH R118, R118 ;  /* 0x0000007600767308 */ /* 0x000e620000002400 */
[----:B---3--:R-:W-:Y:S01]  /*7e90*/  FMNMX.FTZ R128, R114, R135, !PT ;  /* 0x0000008772807209 */ /* 0x008fe20007810000 */
[-CC-:B------:R-:W-:Y:S01]  /*7ea0*/  FFMA.FTZ R85, R85, R74.reuse, -R133.reuse ;  /* 0x0000004a55557223 */ /* 0x180fe20000010885 */
[-CC-:B------:R-:W-:Y:S01]  /*7eb0*/  FFMA.FTZ R73, R73, R74.reuse, -R133.reuse ;  /* 0x0000004a49497223 */ /* 0x180fe20000010885 */
[-C--:B------:R-:W-:Y:S01]  /*7ec0*/  FFMA.FTZ R76, R76, R74.reuse, -R133 ;  /* 0x0000004a4c4c7223 */ /* 0x080fe20000010885 */
[----:B------:R-:W-:-:S03]  /*7ed0*/  FMUL.FTZ R9, R9, R74 ;  /* 0x0000004a09097220 */ /* 0x000fc60000410000 */
        /* <DEDUP_REMOVED lines=12> */
[----:B------:R-:W-:Y:S01]  /*7fa0*/  HGMMA.64x96x16.F32 R24, gdesc[UR24].tnspB, R24, gsb0 ;  /* 0x41600000181879f0 */ /* 0x000fe20008000818 */
[----:B------:R-:W-:Y:S02]  /*7fb0*/  UIADD3 UR24, UR7, 0x780, URZ ;  /* 0x0000078007187890 */ /* 0x000fe4000fffe03f */
[----:B------:R-:W-:Y:S01]  /*7fc0*/  UIADD3 UR26, UR6, 0x140, URZ ;  /* 0x00000140061a7890 */ /* 0x000fe2000fffe03f */
[----:B------:R-:W-:Y:S01]  /*7fd0*/  UMOV UR25, 0xc0000010 ;  /* 0xc000001000197882 */ /* 0x000fe20000000000 */
[----:B------:R-:W-:Y:S01]  /*7fe0*/  UMOV UR27, 0x80000020 ;  /* 0x80000020001b7882 */ /* 0x000fe20000000000 */
[----:B------:R-:W1:Y:S01]  /*7ff0*/  MUFU.TANH R98, R98 ;  /* 0x0000006200627308 */ /* 0x000e620000002400 */
[----:B--2---:R-:W-:-:S04]  /*8000*/  FMNMX.FTZ R128, R110, R135, !PT ;  /* 0x000000876e807209 */ /* 0x004fc80007810000 */
[----:B0-----:R-:W-:-:S03]  /*8010*/  FMNMX.FTZ R135, R111, R128, !PT ;  /* 0x000000806f877209 */ /* 0x001fc60007810000 */
[----:B------:R-:W0:Y:S08]  /*8020*/  MUFU.TANH R99, R99 ;  /* 0x0000006300637308 */ /* 0x000e300000002400 */
        /* <DEDUP_REMOVED lines=26> */
[----:B--2---:R-:W-:Y:S01]  /*81d0*/  FMNMX.FTZ R128, R87, R128, !PT ;  /* 0x0000008057807209 */ /* 0x004fe20007810000 */
[----:B------:R-:W-:Y:S02]  /*81e0*/  UIADD3 UR26, UR6, 0x180, URZ ;  /* 0x00000180061a7890 */ /* 0x000fe4000fffe03f */
[----:B------:R-:W0:Y:S01]  /*81f0*/  MUFU.TANH R75, R75 ;  /* 0x0000004b004b7308 */ /* 0x000e220000002400 */
[----:B------:R-:W-:Y:S01]  /*8200*/  UMOV UR25, 0xc0000010 ;  /* 0xc000001000197882 */ /* 0x000fe20000000000 */
[----:B------:R-:W-:-:S06]  /*8210*/  UMOV UR27, 0x80000020 ;  /* 0x80000020001b7882 */ /* 0x000fcc0000000000 */
[----:B------:R-:W2:Y:S01]  /*8220*/  MUFU.TANH R78, R78 ;  /* 0x0000004e004e7308 */ /* 0x000ea20000002400 */
[----:B-1----:R-:W-:-:S07]  /*8230*/  FMNMX.FTZ R128, R131, R128, !PT ;  /* 0x0000008083807209 */ /* 0x002fce0007810000 */
[----:B------:R-:W1:Y:S01]  /*8240*/  MUFU.TANH R132, R132 ;  /* 0x0000008400847308 */ /* 0x000e620000002400 */
[----:B0-----:R-:W-:-:S07]  /*8250*/  FMNMX.FTZ R135, R75, R128, !PT ;  /* 0x000000804b877209 */ /* 0x001fce0007810000 */
[----:B------:R0:W-:Y:S01]  /*8260*/  MUFU.EX2 R23, R136 ;  /* 0x0000008800177308 */ /* 0x0001e20000000800 */
[----:B--2---:R-:W-:-:S07]  /*8270*/  FMNMX.FTZ R135, R78, R135, !PT ;  /* 0x000000874e877209 */ /* 0x004fce0007810000 */
[----:B------:R-:W-:Y:S01]  /*8280*/  MUFU.EX2 R9, R9 ;  /* 0x0000000900097308 */ /* 0x000fe20000000800 */
[----:B-1----:R-:W-:-:S05]  /*8290*/  FMNMX.FTZ R135, R132, R135, !PT ;  /* 0x0000008784877209 */ /* 0x002fca0007810000 */
[----:B------:R-:W0:Y:S02]  /*82a0*/  SHFL.BFLY PT, R128, R135, 0x2, 0x1f ;  /* 0x0c401f0087807f89 */ /* 0x000e2400000e0000 */
[----:B------:R-:W1:Y:S08]  /*82b0*/  MUFU.EX2 R11, R11 ;  /* 0x0000000b000b7308 */ /* 0x000e700000000800 */
        /* <DEDUP_REMOVED lines=10> */
[----:B------:R-:W-:-:S04]  /*8360*/  FFMA.FTZ R136, R77, R74, -R133 ;  /* 0x0000004a4d887223 */ /* 0x000fc80000010885 */
[C---:B------:R-:W-:Y:S01]  /*8370*/  FADD.FTZ R77, -R72.reuse, R10 ;  /* 0x0000000a484d7221 */ /* 0x040fe20000010100 */
[-C--:B------:R-:W-:Y:S01]  /*8380*/  FMUL.FTZ R133, R72, R74.reuse ;  /* 0x0000004a48857220 */ /* 0x080fe20000410000 */
[----:B------:R-:W-:Y:S02]  /*8390*/  WARPGROUP.DEPBAR.LE gsb0, 0x0 ;  /* 0x00008000000079c5 */ /* 0x000fe40000010000 */
[----:B------:R-:W-:Y:S01]  /*83a0*/  WARPGROUP.ARRIVE ;  /* 0x00000000000079c5 */ /* 0x000fe20000000000 */
[-C--:B------:R-:W-:Y:S01]  /*83b0*/  FMUL.FTZ R77, R77, R74.reuse ;  /* 0x0000004a4d4d7220 */ /* 0x080fe20000410000 */
[-CC-:B------:R-:W-:Y:S01]  /*83c0*/  FFMA.FTZ R13, R13, R74.reuse, -R133.reuse ;  /* 0x0000004a0d0d7223 */ /* 0x180fe20000010885 */
[-CC-:B------:R-:W-:Y:S01]  /*83d0*/  FFMA.FTZ R135, R14, R74.reuse, -R133.reuse ;  /* 0x0000004a0e877223 */ /* 0x180fe20000010885 */
[-CC-:B------:R-:W-:Y:S01]  /*83e0*/  FFMA.FTZ R137, R22, R74.reuse, -R133.reuse ;  /* 0x0000004a16897223 */ /* 0x180fe20000010885 */
[-CC-:B------:R-:W-:Y:S01]  /*83f0*/  FFMA.FTZ R22, R114, R74.reuse, -R133.reuse ;  /* 0x0000004a72167223 */ /* 0x180fe20000010885 */
[----:B------:R-:W-:Y:S01]  /*8400*/  HGMMA.64x96x16.F32 R24, gdesc[UR24].tnspB, R24, gsb0 ;  /* 0x41600000181879f0 */ /* 0x000fe20008000818 */
[----:B------:R-:W-:Y:S01]  /*8410*/  UIADD3 UR24, UR7, 0xa80, URZ ;  /* 0x00000a8007187890 */ /* 0x000fe2000fffe03f */
[----:B------:R-:W-:Y:S01]  /*8420*/  MUFU.EX2 R77, R77 ;  /* 0x0000004d004d7308 */ /* 0x000fe20000000800 */
[----:B------:R-:W-:Y:S01]  /*8430*/  UIADD3 UR26, UR6, 0x1c0, URZ ;  /* 0x000001c0061a7890 */ /* 0x000fe2000fffe03f */
[-CC-:B------:R-:W-:Y:S01]  /*8440*/  FFMA.FTZ R114, R115, R74.reuse, -R133.reuse ;  /* 0x0000004a73727223 */ /* 0x180fe20000010885 */
[----:B------:R-:W-:Y:S01]  /*8450*/  UMOV UR25, 0xc0000010 ;  /* 0xc000001000197882 */ /* 0x000fe20000000000 */
[----:B------:R-:W-:Y:S01]  /*8460*/  UMOV UR27, 0x80000020 ;  /* 0x80000020001b7882 */ /* 0x000fe20000000000 */
[-CC-:B------:R-:W-:Y:S01]  /*8470*/  FFMA.FTZ R115, R118, R74.reuse, -R133.reuse ;  /* 0x0000004a76737223 */ /* 0x180fe20000010885 */
[-CC-:B------:R-:W-:Y:S01]  /*8480*/  FFMA.FTZ R118, R119, R74.reuse, -R133.reuse ;  /* 0x0000004a77767223 */ /* 0x180fe20000010885 */
[-CC-:B------:R-:W-:Y:S01]  /*8490*/  FFMA.FTZ R14, R17, R74.reuse, -R133.reuse ;  /* 0x0000004a110e7223 */ /* 0x180fe20000010885 */
[----:B------:R-:W0:Y:S01]  /*84a0*/  MUFU.EX2 R13, R13 ;  /* 0x0000000d000d7308 */ /* 0x000e220000000800 */
[----:B------:R-:W-:Y:S01]  /*84b0*/  @!P1 LEA R119, R0, UR37, 0x3 ;  /* 0x0000002500779c11 */ /* 0x000fe2000f8e18ff */
[-CC-:B------:R-:W-:Y:S01]  /*84c0*/  FFMA.FTZ R17, R21, R74.reuse, -R133.reuse ;  /* 0x0000004a15117223 */ /* 0x180fe20000010885 */
[-CC-:B------:R-:W-:Y:S01]  /*84d0*/  FFMA.FTZ R21, R106, R74.reuse, -R133.reuse ;  /* 0x0000004a6a157223 */ /* 0x180fe20000010885 */
[-CC-:B------:R-:W-:Y:S01]  /*84e0*/  FFMA.FTZ R18, R18, R74.reuse, -R133.reuse ;  /* 0x0000004a12127223 */ /* 0x180fe20000010885 */
[-CC-:B------:R-:W-:Y:S01]  /*84f0*/  FFMA.FTZ R106, R107, R74.reuse, -R133.reuse ;  /* 0x0000004a6b6a7223 */ /* 0x180fe20000010885 */
[-CC-:B------:R-:W-:Y:S01]  /*8500*/  FFMA.FTZ R107, R110, R74.reuse, -R133.reuse ;  /* 0x0000004a6e6b7223 */ /* 0x180fe20000010885 */
[----:B------:R-:W-:Y:S01]  /*8510*/  @!P1 VIADD R110, R119, 0x31c40 ;  /* 0x00031c40776e9836 */ /* 0x000fe20000000000 */
[----:B------:R-:W2:Y:S01]  /*8520*/  MUFU.EX2 R135, R135 ;  /* 0x0000008700877308 */ /* 0x000ea20000000800 */
[-CC-:B------:R-:W-:Y:S01]  /*8530*/  FFMA.FTZ R129, R129, R74.reuse, -R133.reuse ;  /* 0x0000004a81817223 */ /* 0x180fe20000010885 */
[-CC-:B------:R-:W-:Y:S01]  /*8540*/  FFMA.FTZ R130, R130, R74.reuse, -R133.reuse ;  /* 0x0000004a82827223 */ /* 0x180fe20000010885 */
[-CC-:B------:R-:W-:Y:S01]  /*8550*/  FFMA.FTZ R122, R122, R74.reuse, -R133.reuse ;  /* 0x0000004a7a7a7223 */ /* 0x180fe20000010885 */
[----:B------:R-:W-:Y:S01]  /*8560*/  @!P1 PRMT R119, RZ, 0x654, R110 ;  /* 0x00000654ff779816 */ /* 0x000fe2000000006e */
[----:B------:R-:W-:Y:S01]  /*8570*/  FFMA.FTZ R110, R111, R74, -R133 ;  /* 0x0000004a6f6e7223 */ /* 0x000fe20000010885 */
[----:B-1----:R-:W-:Y:S01]  /*8580*/  FFMA.FTZ R111, R9, R4, R11 ;  /* 0x00000004096f7223 */ /* 0x002fe2000001000b */
[----:B------:R-:W-:Y:S01]  /*8590*/  FFMA.FTZ R98, R98, R74, -R133 ;  /* 0x0000004a62627223 */ /* 0x000fe20000010885 */
[----:B------:R-:W-:Y:S01]  /*85a0*/  MUFU.EX2 R10, R136 ;  /* 0x00000088000a7308 */ /* 0x000fe20000000800 */
[----:B0-----:R-:W-:Y:S01]  /*85b0*/  FFMA.FTZ R140, R77, R8, R13 ;  /* 0x000000084d8c7223 */ /* 0x001fe2000001000d */
[C---:B------:R-:W-:Y:S01]  /*85c0*/  FADD.FTZ R142, R12.reuse, R111 ;  /* 0x0000006f0c8e7221 */ /* 0x040fe20000010000 */
[-CC-:B------:R-:W-:Y:S01]  /*85d0*/  FFMA.FTZ R8, R99, R74.reuse, -R133.reuse ;  /* 0x0000004a63087223 */ /* 0x180fe20000010885 */
[----:B------:R-:W-:Y:S01]  /*85e0*/  F2FP.F16.F32.PACK_AB R12, R12, R11 ;  /* 0x0000000b0c0c723e */ /* 0x000fe200000000ff */
[-CC-:B------:R-:W-:Y:S01]  /*85f0*/  FFMA.FTZ R138, R123, R74.reuse, -R133.reuse ;  /* 0x0000004a7b8a7223 */ /* 0x180fe20000010885 */
[----:B------:R-:W-:Y:S01]  /*8600*/  FADD.FTZ R111, R15, R142 ;  /* 0x0000008e0f6f7221 */ /* 0x000fe20000010000 */
[-C--:B------:R-:W-:Y:S01]  /*8610*/  FFMA.FTZ R123, R126, R74.reuse, -R133 ;  /* 0x0000004a7e7b7223 */ /* 0x080fe20000010885 */
[----:B------:R0:W-:Y:S01]  /*8620*/  MUFU.EX2 R136, R14 ;  /* 0x0000000e00887308 */ /* 0x0001e20000000800 */
[----:B--2---:R-:W-:Y:S01]  /*8630*/  FADD.FTZ R99, R135, R140 ;  /* 0x0000008c87637221 */ /* 0x004fe20000010000 */
[----:B------:R-:W-:Y:S01]  /*8640*/  FADD.FTZ R111, R134, R111 ;  /* 0x0000006f866f7221 */ /* 0x000fe20000010000 */
[-CC-:B------:R-:W-:Y:S01]  /*8650*/  FFMA.FTZ R126, R127, R74.reuse, -R133.reuse ;  /* 0x0000004a7f7e7223 */ /* 0x180fe20000010885 */
[-CC-:B------:R-:W-:Y:S01]  /*8660*/  FFMA.FTZ R103, R103, R74.reuse, -R133.reuse ;  /* 0x0000004a67677223 */ /* 0x180fe20000010885 */
[----:B------:R-:W-:Y:S01]  /*8670*/  IMAD.U32 R127, RZ, RZ, UR43 ;  /* 0x0000002bff7f7e24 */ /* 0x000fe2000f8e00ff */
[----:B------:R-:W-:Y:S01]  /*8680*/  F2FP.F16.F32.PACK_AB R13, R135, R13 ;  /* 0x0000000d870d723e */ /* 0x000fe200000000ff */
[-CC-:B------:R-:W-:Y:S01]  /*8690*/  FFMA.FTZ R94, R94, R74.reuse, -R133.reuse ;  /* 0x0000004a5e5e7223 */ /* 0x180fe20000010885 */
[----:B------:R-:W1:Y:S01]  /*86a0*/  MUFU.EX2 R18, R18 ;  /* 0x0000001200127308 */ /* 0x000e620000000800 */
[----:B0-----:R-:W-:Y:S01]  /*86b0*/  VIADD R14, R146, 0x9 ;  /* 0x00000009920e7836 */ /* 0x001fe20000000000 */
[----:B------:R-:W-:Y:S01]  /*86c0*/  @!P1 LEA R127, R127, UR37, 0x3 ;  /* 0x000000257f7f9c11 */ /* 0x000fe2000f8e18ff */
[-CC-:B------:R-:W-:Y:S01]  /*86d0*/  FFMA.FTZ R95, R95, R74.reuse, -R133.reuse ;  /* 0x0000004a5f5f7223 */ /* 0x180fe20000010885 */
[-CC-:B------:R-:W-:Y:S01]  /*86e0*/  FFMA.FTZ R86, R86, R74.reuse, -R133.reuse ;  /* 0x0000004a56567223 */ /* 0x180fe20000010885 */
[-CC-:B------:R-:W-:Y:S01]  /*86f0*/  FFMA.FTZ R87, R87, R74.reuse, -R133.reuse ;  /* 0x0000004a57577223 */ /* 0x180fe20000010885 */
[----:B------:R-:W-:Y:S01]  /*8700*/  SEL R14, R14, 0x9, !P2 ;  /* 0x000000090e0e7807 */ /* 0x000fe20005000000 */
[-CC-:B------:R-:W-:Y:S01]  /*8710*/  FFMA.FTZ R131, R131, R74.reuse, -R133.reuse ;  /* 0x0000004a83837223 */ /* 0x180fe20000010885 */
[----:B------:R-:W0:Y:S01]  /*8720*/  MUFU.EX2 R17, R17 ;  /* 0x0000001100117308 */ /* 0x000e220000000800 */
[----:B------:R-:W-:Y:S01]  /*8730*/  @!P1 IADD3 R127, R127, 0x31c60, RZ ;  /* 0x00031c607f7f9810 */ /* 0x000fe20007ffe0ff */
[-CC-:B------:R-:W-:Y:S01]  /*8740*/  FFMA.FTZ R78, R78, R74.reuse, -R133.reuse ;  /* 0x0000004a4e4e7223 */ /* 0x180fe20000010885 */
[----:B------:R-:W-:Y:S01]  /*8750*/  FFMA.FTZ R132, R132, R74, -R133 ;  /* 0x0000004a84847223 */ /* 0x000fe20000010885 */
[C---:B------:R-:W-:Y:S01]  /*8760*/  ISETP.GT.AND P2, PT, R7.reuse, R144, PT ;  /* 0x000000900700720c */ /* 0x040fe20003f44270 */
[----:B------:R-:W-:Y:S01]  /*8770*/  VIADD R7, R7, 0xffffffff ;  /* 0xffffffff07077836 */ /* 0x000fe20000000000 */
[----:B------:R-:W-:-:S02]  /*8780*/  @!P1 PRMT R127, RZ, 0x654, R127 ;  /* 0x00000654ff7f9816 */ /* 0x000fc4000000007f */
[----:B------:R-:W2:Y:S01]  /*8790*/  MUFU.EX2 R137, R137 ;  /* 0x0000008900897308 */ /* 0x000ea20000000800 */
[----:B------:R-:W-:-:S07]  /*87a0*/  R2UR UR43, R0 ;  /* 0x00000000002b72ca */ /* 0x000fce00000e0000 */
[----:B------:R-:W3:Y:S08]  /*87b0*/  MUFU.EX2 R129, R129 ;  /* 0x0000008100817308 */ /* 0x000ef00000000800 */
[----:B------:R-:W-:Y:S08]  /*87c0*/  MUFU.EX2 R130, R130 ;  /* 0x0000008200827308 */ /* 0x000ff00000000800 */
[----:B------:R-:W4:Y:S08]  /*87d0*/  MUFU.EX2 R120, R120 ;  /* 0x0000007800787308 */ /* 0x000f300000000800 */
[----:B------:R5:W-:Y:S08]  /*87e0*/  MUFU.EX2 R11, R8 ;  /* 0x00000008000b7308 */ /* 0x000bf00000000800 */
[----:B------:R-:W-:Y:S01]  /*87f0*/  MUFU.EX2 R122, R122 ;  /* 0x0000007a007a7308 */ /* 0x000fe20000000800 */
[----:B-----5:R-:W-:Y:S01]  /*8800*/  FADD.FTZ R8, R16, R111 ;  /* 0x0000006f10087221 */ /* 0x020fe20000010000 */
[----:B------:R-:W-:Y:S01]  /*8810*/  F2FP.F16.F32.PACK_AB R16, R19, R16 ;  /* 0x000000101310723e */ /* 0x000fe200000000ff */
[----:B------:R-:W-:-:S02]  /*8820*/  WARPGROUP.DEPBAR.LE gsb0, 0x0 ;  /* 0x00008000000079c5 */ /* 0x000fc40000010000 */
[----:B------:R-:W-:-:S03]  /*8830*/  WARPGROUP.ARRIVE ;  /* 0x00000000000079c5 */ /* 0x000fc60000000000 */
[----:B------:R5:W-:Y:S03]  /*8840*/  MUFU.EX2 R4, R98 ;  /* 0x0000006200047308 */ /* 0x000be60000000800 */
[----:B------:R-:W-:Y:S01]  /*8850*/  HGMMA.64x96x16.F32 R24, gdesc[UR24].tnspB, R24, gsb0 ;  /* 0x41600000181879f0 */ /* 0x000fe20008000818 */
[----:B------:R-:W-:Y:S02]  /*8860*/  UIADD3 UR24, UR7, 0xc00, URZ ;  /* 0x00000c0007187890 */ /* 0x000fe4000fffe03f */
[----:B------:R-:W-:Y:S02]  /*8870*/  UIADD3 UR26, UR6, 0x200, URZ ;  /* 0x00000200061a7890 */ /* 0x000fe4000fffe03f */
[----:B------:R-:W4:Y:S01]  /*8880*/  MUFU.EX2 R121, R121 ;  /* 0x0000007900797308 */ /* 0x000f220000000800 */
[----:B------:R-:W-:Y:S01]  /*8890*/  UMOV UR25, 0xc0000010 ;  /* 0xc000001000197882 */ /* 0x000fe20000000000 */
[----:B------:R-:W-:Y:S01]  /*88a0*/  UMOV UR27, 0x80000020 ;  /* 0x80000020001b7882 */ /* 0x000fe20000000000 */
[----:B-----5:R-:W-:Y:S01]  /*88b0*/  FFMA.FTZ R98, R91, R74, -R133 ;  /* 0x0000004a5b627223 */ /* 0x020fe20000010885 */
[----:B------:R-:W-:-:S04]  /*88c0*/  FADD.FTZ R91, R19, R8 ;  /* 0x00000008135b7221 */ /* 0x000fc80000010000 */
[----:B------:R-:W-:Y:S08]  /*88d0*/  MUFU.EX2 R138, R138 ;  /* 0x0000008a008a7308 */ /* 0x000ff00000000800 */
[----:B------:R-:W5:Y:S08]  /*88e0*/  MUFU.EX2 R124, R124 ;  /* 0x0000007c007c7308 */ /* 0x000f700000000800 */
[----:B------:R-:W-:Y:S08]  /*88f0*/  MUFU.EX2 R123, R123 ;  /* 0x0000007b007b7308 */ /* 0x000ff00000000800 */
[----:B------:R-:W5:Y:S08]  /*8900*/  MUFU.EX2 R125, R125 ;  /* 0x0000007d007d7308 */ /* 0x000f700000000800 */
[----:B------:R-:W-:Y:S08]  /*8910*/  MUFU.EX2 R126, R126 ;  /* 0x0000007e007e7308 */ /* 0x000ff00000000800 */
[----:B------:R-:W5:Y:S08]  /*8920*/  MUFU.EX2 R112, R112 ;  /* 0x0000007000707308 */ /* 0x000f700000000800 */
[----:B------:R-:W-:Y:S08]  /*8930*/  MUFU.EX2 R22, R22 ;  /* 0x0000001600167308 */ /* 0x000ff00000000800 */
[----:B------:R-:W5:Y:S08]  /*8940*/  MUFU.EX2 R113, R113 ;  /* 0x0000007100717308 */ /* 0x000f700000000800 */
[----:B------:R5:W-:Y:S08]  /*8950*/  MUFU.EX2 R8, R103 ;  /* 0x0000006700087308 */ /* 0x000bf00000000800 */
[----:B------:R-:W-:Y:S08]  /*8960*/  MUFU.EX2 R114, R114 ;  /* 0x0000007200727308 */ /* 0x000ff00000000800 */
[----:B------:R-:W5:Y:S08]  /*8970*/  MUFU.EX2 R116, R116 ;  /* 0x0000007400747308 */ /* 0x000f700000000800 */
[----:B------:R-:W-:Y:S01]  /*8980*/  MUFU.EX2 R115, R115 ;  /* 0x0000007300737308 */ /* 0x000fe20000000800 */
[----:B------:R-:W-:-:S02]  /*8990*/  WARPGROUP.DEPBAR.LE gsb0, 0x0 ;  /* 0x00008000000079c5 */ /* 0x000fc40000010000 */
[----:B------:R-:W-:-:S05]  /*89a0*/  WARPGROUP.ARRIVE ;  /* 0x00000000000079c5 */ /* 0x000fca0000000000 */
[----:B------:R-:W5:Y:S01]  /*89b0*/  MUFU.EX2 R117, R117 ;  /* 0x0000007500757308 */ /* 0x000f620000000800 */
[----:B------:R-:W-:Y:S07]  /*89c0*/  HGMMA.64x96x16.F32 R24, gdesc[UR24].tnspB, R24, gsb0 ;  /* 0x41600000181879f0 */ /* 0x000fee0008000818 */
        /* <DEDUP_REMOVED lines=10> */
[----:B------:R-:W5:Y:S08]  /*8a70*/  MUFU.EX2 R97, R97 ;  /* 0x0000006100617308 */ /* 0x000f700000000800 */
[----:B------:R-:W5:Y:S01]  /*8a80*/  MUFU.EX2 R100, R100 ;  /* 0x0000006400647308 */ /* 0x000f620000000800 */
[----:B------:R-:W-:-:S02]  /*8a90*/  WARPGROUP.DEPBAR.LE gsb0, 0x0 ;  /* 0x00008000000079c5 */ /* 0x000fc40000010000 */
[----:B------:R1:W-:Y:S06]  /*8aa0*/  BAR.ARV R14, 0x100 ;  /* 0x0004000e0000751d */ /* 0x0003ec0000002000 */
[----:B------:R0:W-:Y:S01]  /*8ab0*/  @!P1 SYNCS.ARRIVE.TRANS64.RED.A1T0 RZ, [R119+URZ], RZ ;  /* 0x000000ff77ff99a7 */ /* 0x0001e2000810043f */
[----:B------:R-:W-:Y:S01]  /*8ac0*/  MUFU.EX2 R101, R101 ;  /* 0x0000006500657308 */ /* 0x000fe20000000800 */
[----:B-1----:R-:W-:Y:S01]  /*8ad0*/  F2FP.F16.F32.PACK_AB R14, R134, R15 ;  /* 0x0000000f860e723e */ /* 0x002fe200000000ff */
[----:B------:R-:W-:Y:S01]  /*8ae0*/  FADD.FTZ R134, R20, R91 ;  /* 0x0000005b14867221 */ /* 0x000fe20000010000 */
[----:B------:R-:W-:Y:S01]  /*8af0*/  F2FP.F16.F32.PACK_AB R15, R18, R136 ;  /* 0x00000088120f723e */ /* 0x000fe200000000ff */
[-C--:B------:R-:W-:Y:S01]  /*8b00*/  FFMA.FTZ R91, R82, R74.reuse, -R133 ;  /* 0x0000004a525b7223 */ /* 0x080fe20000010885 */
[-C--:B------:R-:W-:Y:S01]  /*8b10*/  FMUL.FTZ R24, R24, R9.reuse ;  /* 0x0000000918187220 */ /* 0x080fe20000410000 */
[----:B------:R-:W-:Y:S01]  /*8b20*/  FMUL.FTZ R25, R25, R9 ;  /* 0x0000000919197220 */ /* 0x000fe20000410000 */
[----:B0-----:R-:W-:Y:S01]  /*8b30*/  FADD.FTZ R119, R136, R99 ;  /* 0x0000006388777221 */ /* 0x001fe20000010000 */
[-C--:B------:R-:W-:Y:S01]  /*8b40*/  FFMA.FTZ R99, R102, R74.reuse, -R133 ;  /* 0x0000004a66637223 */ /* 0x080fe20000010885 */
[----:B------:R1:W-:Y:S01]  /*8b50*/  @!P1 SYNCS.ARRIVE.TRANS64.RED.A1T0 RZ, [R127+URZ], RZ ;  /* 0x000000ff7fff99a7 */ /* 0x0003e2000810043f */
[----:B------:R0:W-:Y:S01]  /*8b60*/  STSM.16.M88.4 [R5+0x24300], R12 ;  /* 0x0243000c05007844 */ /* 0x0001e20000000200 */
[----:B------:R-:W-:Y:S01]  /*8b70*/  FADD.FTZ R102, R18, R119 ;  /* 0x0000007712667221 */ /* 0x000fe20000010000 */
[-CC-:B------:R-:W-:Y:S01]  /*8b80*/  FFMA.FTZ R18, R90, R74.reuse, -R133.reuse ;  /* 0x0000004a5a127223 */ /* 0x180fe20000010885 */
[-C--:B------:R-:W-:Y:S01]  /*8b90*/  FFMA.FTZ R90, R83, R74.reuse, -R133 ;  /* 0x0000004a535a7223 */ /* 0x080fe20000010885 */
[----:B------:R-:W-:Y:S01]  /*8ba0*/  FADD.FTZ R83, R23, R134 ;  /* 0x0000008617537221 */ /* 0x000fe20000010000 */
[----:B------:R-:W-:Y:S01]  /*8bb0*/  FADD.FTZ R102, R17, R102 ;  /* 0x0000006611667221 */ /* 0x000fe20000010000 */
[----:B------:R1:W-:Y:S01]  /*8bc0*/  MUFU.EX2 R82, R18 ;  /* 0x0000001200527308 */ /* 0x0003e20000000800 */
[C---:B--2---:R-:W-:Y:S01]  /*8bd0*/  F2FP.F16.F32.PACK_AB R17, R137.reuse, R17 ;  /* 0x000000118911723e */ /* 0x044fe200000000ff */
[-C--:B------:R-:W-:Y:S01]  /*8be0*/  FMUL.FTZ R28, R28, R9.reuse ;  /* 0x000000091c1c7220 */ /* 0x080fe20000410000 */
[----:B------:R-:W-:Y:S01]  /*8bf0*/  FADD.FTZ R102, R137, R102 ;  /* 0x0000006689667221 */ /* 0x000fe20000010000 */
[-C--:B------:R-:W-:Y:S01]  /*8c00*/  FMUL.FTZ R29, R29, R9.reuse ;  /* 0x000000091d1d7220 */ /* 0x080fe20000410000 */
[-C--:B------:R-:W-:Y:S01]  /*8c10*/  FMUL.FTZ R32, R32, R9.reuse ;  /* 0x0000000920207220 */ /* 0x080fe20000410000 */
[-C--:B------:R-:W-:Y:S01]  /*8c20*/  FMUL.FTZ R33, R33, R9.reuse ;  /* 0x0000000921217220 */ /* 0x080fe20000410000 */
[----:B---3--:R-:W-:Y:S01]  /*8c30*/  FADD.FTZ R111, R129, R102 ;  /* 0x00000066816f7221 */ /* 0x008fe20000010000 */
[----:B----4-:R-:W-:Y:S01]  /*8c40*/  FADD.FTZ R102, R120, R83 ;  /* 0x0000005378667221 */ /* 0x010fe20000010000 */
[----:B------:R-:W2:Y:S01]  /*8c50*/  MUFU.EX2 R99, R99 ;  /* 0x0000006300637308 */ /* 0x000ea20000000800 */
[----:B------:R-:W-:Y:S01]  /*8c60*/  FFMA.FTZ R83, R75, R74, -R133 ;  /* 0x0000004a4b537223 */ /* 0x000fe20000010885 */
[----:B------:R-:W-:Y:S01]  /*8c70*/  FADD.FTZ R111, R130, R111 ;  /* 0x0000006f826f7221 */ /* 0x000fe20000010000 */
[C---:B-----5:R-:W-:Y:S01]  /*8c80*/  FADD.FTZ R103, R121.reuse, R102 ;  /* 0x0000006679677221 */ /* 0x060fe20000010000 */
[----:B------:R-:W-:Y:S01]  /*8c90*/  F2FP.F16.F32.PACK_AB R120, R121, R120 ;  /* 0x000000787978723e */ /* 0x000fe200000000ff */
[-C--:B------:R-:W-:Y:S01]  /*8ca0*/  FMUL.FTZ R36, R36, R9.reuse ;  /* 0x0000000924247220 */ /* 0x080fe20000410000 */
[----:B------:R-:W-:Y:S01]  /*8cb0*/  FADD.FTZ R111, R122, R111 ;  /* 0x0000006f7a6f7221 */ /* 0x000fe20000010000 */
[----:B------:R-:W-:Y:S01]  /*8cc0*/  FADD.FTZ R134, R124, R103 ;  /* 0x000000677c867221 */ /* 0x000fe20000010000 */
[----:B------:R-:W3:Y:S01]  /*8cd0*/  MUFU.EX2 R88, R88 ;  /* 0x0000005800587308 */ /* 0x000ee20000000800 */
[C---:B------:R-:W-:Y:S01]  /*8ce0*/  F2FP.F16.F32.PACK_AB R121, R138.reuse, R122 ;  /* 0x0000007a8a79723e */ /* 0x040fe200000000ff */
[----:B------:R-:W-:Y:S01]  /*8cf0*/  FADD.FTZ R102, R138, R111 ;  /* 0x0000006f8a667221 */ /* 0x000fe20000010000 */
[C---:B------:R-:W-:Y:S01]  /*8d00*/  FADD.FTZ R111, R125.reuse, R134 ;  /* 0x000000867d6f7221 */ /* 0x040fe20000010000 */
[----:B------:R-:W-:Y:S01]  /*8d10*/  F2FP.F16.F32.PACK_AB R122, R125, R124 ;  /* 0x0000007c7d7a723e */ /* 0x000fe200000000ff */
[-C--:B------:R-:W-:Y:S01]  /*8d20*/  FMUL.FTZ R37, R37, R9.reuse ;  /* 0x0000000925257220 */ /* 0x080fe20000410000 */
[----:B------:R-:W-:Y:S01]  /*8d30*/  FADD.FTZ R103, R123, R102 ;  /* 0x000000667b677221 */ /* 0x000fe20000010000 */
[----:B-1----:R-:W-:Y:S01]  /*8d40*/  FADD.FTZ R18, R112, R111 ;  /* 0x0000006f70127221 */ /* 0x002fe20000010000 */
[----:B------:R-:W-:Y:S01]  /*8d50*/  MUFU.EX2 R75, R98 ;  /* 0x00000062004b7308 */ /* 0x000fe20000000800 */
[C---:B------:R-:W-:Y:S01]  /*8d60*/  F2FP.F16.F32.PACK_AB R112, R113.reuse, R112 ;  /* 0x000000707170723e */ /* 0x040fe200000000ff */
[----:B------:R-:W-:Y:S01]  /*8d70*/  FADD.FTZ R103, R126, R103 ;  /* 0x000000677e677221 */ /* 0x000fe20000010000 */
[----:B------:R-:W-:Y:S01]  /*8d80*/  FADD.FTZ R19, R113, R18 ;  /* 0x0000001271137221 */ /* 0x000fe20000010000 */
[----:B------:R-:W-:Y:S01]  /*8d90*/  F2FP.F16.F32.PACK_AB R18, R23, R20 ;  /* 0x000000141712723e */ /* 0x000fe200000000ff */
[----:B------:R-:W-:Y:S01]  /*8da0*/  FMUL.FTZ R40, R40, R9 ;  /* 0x0000000928287220 */ /* 0x000fe20000410000 */
[----:B------:R-:W-:Y:S01]  /*8db0*/  FADD.FTZ R103, R22, R103 ;  /* 0x0000006716677221 */ /* 0x000fe20000010000 */
[----:B0-----:R-:W-:Y:S01]  /*8dc0*/  FADD.FTZ R12, R116, R19 ;  /* 0x00000013740c7221 */ /* 0x001fe20000010000 */
[----:B------:R-:W0:Y:S01]  /*8dd0*/  MUFU.EX2 R89, R89 ;  /* 0x0000005900597308 */ /* 0x000e220000000800 */
[----:B------:R-:W-:Y:S01]  /*8de0*/  F2FP.F16.F32.PACK_AB R19, R130, R129 ;  /* 0x000000818213723e */ /* 0x000fe200000000ff */
[----:B------:R-:W-:Y:S01]  /*8df0*/  FADD.FTZ R20, R114, R103 ;  /* 0x0000006772147221 */ /* 0x000fe20000010000 */
[----:B------:R-:W-:Y:S01]  /*8e00*/  FADD.FTZ R15, R117, R12 ;  /* 0x0000000c750f7221 */ /* 0x000fe20000010000 */
[----:B------:R-:W-:Y:S01]  /*8e10*/  F2FP.F16.F32.PACK_AB R123, R126, R123 ;  /* 0x0000007b7e7b723e */ /* 0x000fe200000000ff */
[-C--:B------:R-:W-:Y:S01]  /*8e20*/  FMUL.FTZ R41, R41, R9.reuse ;  /* 0x0000000929297220 */ /* 0x080fe20000410000 */
[----:B------:R-:W-:Y:S01]  /*8e30*/  FADD.FTZ R13, R115, R20 ;  /* 0x00000014730d7221 */ /* 0x000fe20000010000 */
[----:B------:R-:W-:Y:S01]  /*8e40*/  FADD.FTZ R20, R104, R15 ;  /* 0x0000000f68147221 */ /* 0x000fe20000010000 */
[----:B------:R-:W-:Y:S01]  /*8e50*/  MUFU.EX2 R94, R94 ;  /* 0x0000005e005e7308 */ /* 0x000fe20000000800 */
[----:B------:R1:W-:Y:S01]  /*8e60*/  STSM.16.M88.4 [R5+0x25b00], R16 ;  /* 0x025b001005007844 */ /* 0x0003e20000000200 */
[----:B------:R-:W-:Y:S01]  /*8e70*/  FADD.FTZ R14, R118, R13 ;  /* 0x0000000d760e7221 */ /* 0x000fe20000010000 */
[----:B------:R-:W-:Y:S01]  /*8e80*/  FADD.FTZ R15, R105, R20 ;  /* 0x00000014690f7221 */ /* 0x000fe20000010000 */
[----:B------:R-:W-:Y:S01]  /*8e90*/  F2FP.F16.F32.PACK_AB R113, R114, R22 ;  /* 0x000000167271723e */ /* 0x000fe200000000ff */
[----:B------:R4:W-:Y:S01]  /*8ea0*/  STSM.16.M88.4 [R5+0x27300], R120 ;  /* 0x0273007805007844 */ /* 0x0009e20000000200 */
[----:B------:R-:W-:Y:S01]  /*8eb0*/  FADD.FTZ R13, R21, R14 ;  /* 0x0000000e150d7221 */ /* 0x000fe20000010000 */
[----:B------:R-:W-:Y:S01]  /*8ec0*/  FADD.FTZ R20, R108, R15 ;  /* 0x0000000f6c147221 */ /* 0x000fe20000010000 */
[----:B------:R-:W5:Y:S01]  /*8ed0*/  MUFU.EX2 R92, R92 ;  /* 0x0000005c005c7308 */ /* 0x000f620000000800 */
[----:B------:R-:W-:Y:S01]  /*8ee0*/  F2FP.F16.F32.PACK_AB R104, R105, R104 ;  /* 0x000000686968723e */ /* 0x000fe200000000ff */
[----:B------:R-:W-:Y:S01]  /*8ef0*/  FADD.FTZ R14, R106, R13 ;  /* 0x0000000d6a0e7221 */ /* 0x000fe20000010000 */
[----:B------:R-:W-:Y:S01]  /*8f00*/  FADD.FTZ R23, R109, R20 ;  /* 0x000000146d177221 */ /* 0x000fe20000010000 */
[----:B------:R-:W-:Y:S01]  /*8f10*/  F2FP.F16.F32.PACK_AB R114, R117, R116 ;  /* 0x000000747572723e */ /* 0x000fe200000000ff */
[----:B------:R-:W-:Y:S01]  /*8f20*/  FMUL.FTZ R44, R44, R9 ;  /* 0x000000092c2c7220 */ /* 0x000fe20000410000 */
[----:B------:R-:W-:Y:S01]  /*8f30*/  FADD.FTZ R15, R107, R14 ;  /* 0x0000000e6b0f7221 */ /* 0x000fe20000010000 */
[----:B------:R-:W-:Y:S01]  /*8f40*/  FADD.FTZ R14, R96, R23 ;  /* 0x00000017600e7221 */ /* 0x000fe20000010000 */
[----:B------:R-:W-:Y:S01]  /*8f50*/  MUFU.EX2 R95, R95 ;  /* 0x0000005f005f7308 */ /* 0x000fe20000000800 */
[----:B------:R-:W-:Y:S01]  /*8f60*/  F2FP.F16.F32.PACK_AB R96, R97, R96 ;  /* 0x000000606160723e */ /* 0x000fe200000000ff */
[----:B------:R-:W-:Y:S01]  /*8f70*/  FADD.FTZ R15, R110, R15 ;  /* 0x0000000f6e0f7221 */ /* 0x000fe20000010000 */
[----:B------:R-:W-:Y:S01]  /*8f80*/  F2FP.F16.F32.PACK_AB R115, R118, R115 ;  /* 0x000000737673723e */ /* 0x000fe200000000ff */
[----:B------:R-:W-:Y:S01]  /*8f90*/  FMUL.FTZ R45, R45, R9 ;  /* 0x000000092d2d7220 */ /* 0x000fe20000410000 */
[----:B------:R-:W-:Y:S01]  /*8fa0*/  F2FP.F16.F32.PACK_AB R105, R106, R21 ;  /* 0x000000156a69723e */ /* 0x000fe200000000ff */
[----:B------:R-:W-:Y:S01]  /*8fb0*/  FADD.FTZ R20, R4, R15 ;  /* 0x0000000f04147221 */ /* 0x000fe20000010000 */
[----:B------:R-:W-:Y:S01]  /*8fc0*/  FADD.FTZ R15, R97, R14 ;  /* 0x0000000e610f7221 */ /* 0x000fe20000010000 */
[----:B------:R-:W4:Y:S01]  /*8fd0*/  MUFU.EX2 R93, R93 ;  /* 0x0000005d005d7308 */ /* 0x000f220000000800 */
[C---:B------:R-:W-:Y:S01]  /*8fe0*/  F2FP.F16.F32.PACK_AB R97, R11.reuse, R4 ;  /* 0x000000040b61723e */ /* 0x040fe200000000ff */
[----:B------:R-:W-:Y:S01]  /*8ff0*/  FADD.FTZ R20, R11, R20 ;  /* 0x000000140b147221 */ /* 0x000fe20000010000 */
[----:B------:R-:W-:Y:S01]  /*9000*/  FADD.FTZ R14, R100, R15 ;  /* 0x0000000f640e7221 */ /* 0x000fe20000010000 */
[----:B------:R-:W-:Y:S01]  /*9010*/  F2FP.F16.F32.PACK_AB R106, R109, R108 ;  /* 0x0000006c6d6a723e */ /* 0x000fe200000000ff */
[----:B------:R4:W-:Y:S01]  /*9020*/  STSM.16.M88.4 [R5+0x28b00], R112 ;  /* 0x028b007005007844 */ /* 0x0009e20000000200 */
[----:B--2---:R-:W-:Y:S01]  /*9030*/  FADD.FTZ R15, R99, R20 ;  /* 0x00000014630f7221 */ /* 0x004fe20000010000 */
[----:B-1----:R-:W-:Y:S01]  /*9040*/  FADD.FTZ R17, R101, R14 ;  /* 0x0000000e65117221 */ /* 0x002fe20000010000 */
[----:B------:R1:W2:Y:S01]  /*9050*/  MUFU.EX2 R12, R91 ;  /* 0x0000005b000c7308 */ /* 0x0002a20000000800 */
[C---:B------:R-:W-:Y:S01]  /*9060*/  F2FP.F16.F32.PACK_AB R99, R8.reuse, R99 ;  /* 0x000000630863723e */ /* 0x040fe200000000ff */
[----:B------:R-:W-:Y:S01]  /*9070*/  FADD.FTZ R15, R8, R15 ;  /* 0x0000000f080f7221 */ /* 0x000fe20000010000 */
[----:B---3--:R-:W-:Y:S01]  /*9080*/  FADD.FTZ R14, R88, R17 ;  /* 0x00000011580e7221 */ /* 0x008fe20000010000 */
[----:B------:R-:W-:Y:S01]  /*9090*/  F2FP.F16.F32.PACK_AB R107, R110, R107 ;  /* 0x0000006b6e6b723e */ /* 0x000fe200000000ff */
[-C--:B------:R-:W-:Y:S01]  /*90a0*/  FMUL.FTZ R48, R48, R9.reuse ;  /* 0x0000000930307220 */ /* 0x080fe20000410000 */
[----:B------:R-:W-:Y:S01]  /*90b0*/  FADD.FTZ R16, R82, R15 ;  /* 0x0000000f52107221 */ /* 0x000fe20000010000 */
[----:B0-----:R-:W-:Y:S01]  /*90c0*/  FADD.FTZ R15, R89, R14 ;  /* 0x0000000e590f7221 */ /* 0x001fe20000010000 */
[----:B------:R-:W0:Y:S01]  /*90d0*/  MUFU.EX2 R80, R80 ;  /* 0x0000005000507308 */ /* 0x000e220000000800 */
[----:B------:R-:W-:Y:S01]  /*90e0*/  F2FP.F16.F32.PACK_AB R98, R101, R100 ;  /* 0x000000646562723e */ /* 0x000fe200000000ff */
[----:B------:R-:W-:Y:S01]  /*90f0*/  FADD.FTZ R11, R75, R16 ;  /* 0x000000104b0b7221 */ /* 0x000fe20000010000 */
[----:B-----5:R-:W-:Y:S01]  /*9100*/  FADD.FTZ R4, R92, R15 ;  /* 0x0000000f5c047221 */ /* 0x020fe20000010000 */
[----:B------:R-:W-:Y:S01]  /*9110*/  F2FP.F16.F32.PACK_AB R88, R89, R88 ;  /* 0x000000585958723e */ /* 0x000fe200000000ff */
[----:B------:R3:W-:Y:S01]  /*9120*/  STSM.16.M88.4 [R5+0x2a300], R104 ;  /* 0x02a3006805007844 */ /* 0x0007e20000000200 */
[----:B------:R-:W-:Y:S01]  /*9130*/  FADD.FTZ R14, R94, R11 ;  /* 0x0000000b5e0e7221 */ /* 0x000fe20000010000 */
[----:B----4-:R-:W-:Y:S01]  /*9140*/  FADD.FTZ R11, R93, R4 ;  /* 0x000000045d0b7221 */ /* 0x010fe20000010000 */
[----:B------:R4:W5:Y:S01]  /*9150*/  MUFU.EX2 R13, R90 ;  /* 0x0000005a000d7308 */ /* 0x0009620000000800 */
[----:B------:R-:W-:Y:S01]  /*9160*/  F2FP.F16.F32.PACK_AB R89, R75, R82 ;  /* 0x000000524b59723e */ /* 0x000fe200000000ff */
[C---:B------:R-:W-:Y:S01]  /*9170*/  FADD.FTZ R15, R95.reuse, R14 ;  /* 0x0000000e5f0f7221 */ /* 0x040fe20000010000 */
[----:B-1----:R-:W-:Y:S01]  /*9180*/  F2FP.F16.F32.PACK_AB R91, R95, R94 ;  /* 0x0000005e5f5b723e */ /* 0x002fe200000000ff */
[----:B------:R3:W-:Y:S01]  /*9190*/  STSM.16.M88.4 [R5+0x2bb00], R96 ;  /* 0x02bb006005007844 */ /* 0x0007e20000000200 */
[-C--:B------:R-:W-:Y:S01]  /*91a0*/  FMUL.FTZ R49, R49, R9.reuse ;  /* 0x0000000931317220 */ /* 0x080fe20000410000 */
[----:B--2---:R-:W-:Y:S01]  /*91b0*/  FADD.FTZ R8, R12, R15 ;  /* 0x0000000f0c087221 */ /* 0x004fe20000010000 */
[-C--:B------:R-:W-:Y:S01]  /*91c0*/  FMUL.FTZ R52, R52, R9.reuse ;  /* 0x0000000934347220 */ /* 0x080fe20000410000 */
[----:B------:R-:W1:Y:S01]  /*91d0*/  MUFU.EX2 R81, R81 ;  /* 0x0000005100517308 */ /* 0x000e620000000800 */
[----:B0-----:R-:W-:Y:S01]  /*91e0*/  FADD.FTZ R4, R80, R11 ;  /* 0x0000000b50047221 */ /* 0x001fe20000010000 */
[----:B----4-:R-:W-:Y:S01]  /*91f0*/  F2FP.F16.F32.PACK_AB R90, R93, R92 ;  /* 0x0000005c5d5a723e */ /* 0x010fe200000000ff */
[-C--:B------:R-:W-:Y:S01]  /*9200*/  FMUL.FTZ R53, R53, R9.reuse ;  /* 0x0000000935357220 */ /* 0x080fe20000410000 */
[-C--:B------:R-:W-:Y:S01]  /*9210*/  FMUL.FTZ R56, R56, R9.reuse ;  /* 0x0000000938387220 */ /* 0x080fe20000410000 */
[-C--:B------:R-:W-:Y:S01]  /*9220*/  FMUL.FTZ R57, R57, R9.reuse ;  /* 0x0000000939397220 */ /* 0x080fe20000410000 */
[-C--:B------:R-:W-:Y:S01]  /*9230*/  FMUL.FTZ R60, R60, R9.reuse ;  /* 0x000000093c3c7220 */ /* 0x080fe20000410000 */
[----:B------:R3:W-:Y:S01]  /*9240*/  STSM.16.M88.4 [R5+0x2d300], R88 ;  /* 0x02d3005805007844 */ /* 0x0007e20000000200 */
[----:B------:R-:W0:Y:S01]  /*9250*/  MUFU.EX2 R86, R86 ;  /* 0x0000005600567308 */ /* 0x000e220000000800 */
[----:B-----5:R-:W-:Y:S01]  /*9260*/  FADD.FTZ R15, R13, R8 ;  /* 0x000000080d0f7221 */ /* 0x020fe20000010000 */
[-C--:B------:R-:W-:Y:S01]  /*9270*/  FMUL.FTZ R61, R61, R9.reuse ;  /* 0x000000093d3d7220 */ /* 0x080fe20000410000 */
[-C--:B------:R-:W-:Y:S01]  /*9280*/  FMUL.FTZ R64, R64, R9.reuse ;  /* 0x0000000940407220 */ /* 0x080fe20000410000 */
[-C--:B------:R-:W-:Y:S01]  /*9290*/  FMUL.FTZ R65, R65, R9.reuse ;  /* 0x0000000941417220 */ /* 0x080fe20000410000 */
[-C--:B------:R-:W-:Y:S01]  /*92a0*/  FMUL.FTZ R68, R68, R9.reuse ;  /* 0x0000000944447220 */ /* 0x080fe20000410000 */
[----:B------:R-:W-:Y:S01]  /*92b0*/  FMUL.FTZ R69, R69, R9 ;  /* 0x0000000945457220 */ /* 0x000fe20000410000 */
[-C--:B------:R-:W-:Y:S01]  /*92c0*/  FMUL.FTZ R26, R26, R77.reuse ;  /* 0x0000004d1a1a7220 */ /* 0x080fe20000410000 */
[----:B------:R-:W2:Y:S01]  /*92d0*/  MUFU.EX2 R84, R84 ;  /* 0x0000005400547308 */ /* 0x000ea20000000800 */
[C---:B-1----:R-:W-:Y:S01]  /*92e0*/  FADD.FTZ R11, R81.reuse, R4 ;  /* 0x00000004510b7221 */ /* 0x042fe20000010000 */
[----:B------:R-:W-:Y:S01]  /*92f0*/  F2FP.F16.F32.PACK_AB R80, R81, R80 ;  /* 0x000000505150723e */ /* 0x000fe200000000ff */
[-C--:B------:R-:W-:Y:S01]  /*9300*/  FMUL.FTZ R27, R27, R77.reuse ;  /* 0x0000004d1b1b7220 */ /* 0x080fe20000410000 */
[----:B------:R-:W-:Y:S01]  /*9310*/  F2FP.F16.F32.PACK_AB R81, R13, R12 ;  /* 0x0000000c0d51723e */ /* 0x000fe200000000ff */
        /* <DEDUP_REMOVED lines=30> */
[----:B------:R-:W-:Y:S01]  /*9500*/  FMUL.FTZ R71, R71, R77 ;  /* 0x0000004d47477220 */ /* 0x000fe20000410000 */
[----:B------:R-:W-:-:S04]  /*9510*/  IMAD.MOV.U32 R9, RZ, RZ, R79 ;  /* 0x000000ffff097224 */ /* 0x000fc800078e004f */
[----:B------:R0:W4:Y:S01]  /*9520*/  MUFU.EX2 R129, R83 ;  /* 0x0000005300817308 */ /* 0x0001220000000800 */
[----:B--2---:R-:W-:-:S07]  /*9530*/  FADD.FTZ R15, R18, R15 ;  /* 0x0000000f120f7221 */ /* 0x004fce0000010000 */
[----:B------:R-:W2:Y:S01]  /*9540*/  MUFU.EX2 R73, R73 ;  /* 0x0000004900497308 */ /* 0x000ea20000000800 */
[----:B-1----:R-:W-:Y:S01]  /*9550*/  FADD.FTZ R4, R128, R11 ;  /* 0x0000000b80047221 */ /* 0x002fe20000010000 */
[----:B0-----:R-:W-:-:S05]  /*9560*/  F2FP.F16.F32.PACK_AB R83, R87, R86 ;  /* 0x000000565753723e */ /* 0x001fca00000000ff */
[----:B------:R3:W-:Y:S01]  /*9570*/  STSM.16.M88.4 [R5+0x2eb00], R80 ;  /* 0x02eb005005007844 */ /* 0x0007e20000000200 */
[----:B------:R-:W0:Y:S01]  /*9580*/  MUFU.EX2 R76, R76 ;  /* 0x0000004c004c7308 */ /* 0x000e220000000800 */
[C---:B----4-:R-:W-:Y:S01]  /*9590*/  FADD.FTZ R15, R129.reuse, R15 ;  /* 0x0000000f810f7221 */ /* 0x050fe20000010000 */
[----:B------:R-:W-:-:S06]  /*95a0*/  F2FP.F16.F32.PACK_AB R129, R129, R18 ;  /* 0x000000128181723e */ /* 0x000fcc00000000ff */
[----:B------:R-:W1:Y:S01]  /*95b0*/  MUFU.EX2 R78, R78 ;  /* 0x0000004e004e7308 */ /* 0x000e620000000800 */
[C---:B--2---:R-:W-:Y:S01]  /*95c0*/  F2FP.F16.F32.PACK_AB R128, R73.reuse, R128 ;  /* 0x000000804980723e */ /* 0x044fe200000000ff */
[----:B------:R-:W-:-:S06]  /*95d0*/  FADD.FTZ R11, R73, R4 ;  /* 0x00000004490b7221 */ /* 0x000fcc0000010000 */
[----:B------:R-:W2:Y:S01]  /*95e0*/  MUFU.EX2 R132, R132 ;  /* 0x0000008400847308 */ /* 0x000ea20000000800 */
[----:B0-----:R-:W-:Y:S01]  /*95f0*/  F2FP.F16.F32.PACK_AB R130, R10, R76 ;  /* 0x0000004c0a82723e */ /* 0x001fe200000000ff */
[----:B------:R-:W-:-:S04]  /*9600*/  FADD.FTZ R11, R76, R11 ;  /* 0x0000000b4c0b7221 */ /* 0x000fc80000010000 */
[----:B------:R-:W-:Y:S01]  /*9610*/  FADD.FTZ R4, R10, R11 ;  /* 0x0000000b0a047221 */ /* 0x000fe20000010000 */
[----:B------:R-:W-:Y:S02]  /*9620*/  IMAD.MOV.U32 R11, RZ, RZ, R6 ;  /* 0x000000ffff0b7224 */ /* 0x000fe400078e0006 */
[----:B-1----:R-:W-:Y:S01]  /*9630*/  FADD.FTZ R15, R78, R15 ;  /* 0x0000000f4e0f7221 */ /* 0x002fe20000010000 */
[----:B------:R-:W-:Y:S01]  /*9640*/  IMAD.MOV.U32 R10, RZ, RZ, R72 ;  /* 0x000000ffff0a7224 */ /* 0x000fe200078e0048 */
[C---:B--2---:R-:W-:Y:S02]  /*9650*/  F2FP.F16.F32.PACK_AB R131, R132.reuse, R78 ;  /* 0x0000004e8483723e */ /* 0x044fe400000000ff */
[----:B------:R-:W-:-:S03]  /*9660*/  FADD.FTZ R8, R132, R15 ;  /* 0x0000000f84087221 */ /* 0x000fc60000010000 */
[----:B------:R3:W-:Y:S01]  /*9670*/  STSM.16.M88.4 [R5+0x30300], R128 ;  /* 0x0303008005007844 */ /* 0x0007e20000000200 */
[----:B------:R-:W-:Y:S01]  /*9680*/  @!PT LDS RZ, [RZ] ;  /* 0x00000000fffff984 */ /* 0x000fe20000000800 */
[----:B------:R-:W-:Y:S01]  /*9690*/  @!PT LDS RZ, [RZ] ;  /* 0x00000000fffff984 */ /* 0x000fe20000000800 */
[----:B------:R-:W-:Y:S01]  /*96a0*/  @!PT LDS RZ, [RZ] ;  /* 0x00000000fffff984 */ /* 0x000fe20000000800 */
[----:B------:R-:W-:Y:S01]  /*96b0*/  @!PT LDS RZ, [RZ] ;  /* 0x00000000fffff984 */ /* 0x000fe20000000800 */
[----:B------:R0:W-:Y:S06]  /*96c0*/  MEMBAR.ALL.CTA ;  /* 0x0000000000007992 */ /* 0x0001ec0000008000 */
[----:B0-----:R-:W0:Y:S02]  /*96d0*/  FENCE.VIEW.ASYNC.S ;  /* 0x00000000000073c6 */ /* 0x001e240000000000 */
[----:B0-----:R-:W-:Y:S01]  /*96e0*/  NOP ;  /* 0x0000000000007918 */ /* 0x001fe20000000000 */
[----:B------:R-:W-:Y:S05]  /*96f0*/  @P2 BRA `(.L_x_9378) ;  /* 0xffffffc000042947 */ /* 0x000fea000383ffff */
.L_x_9369:
[----:B------:R-:W-:Y:S06]  /*9700*/  BAR.ARV 0x8, 0x200 ;  /* 0x0208000000007b1d */ /* 0x000fec0000002000 */
[----:B------:R-:W-:Y:S05]  /*9710*/  @!P0 BRA `(.L_x_9379) ;  /* 0x0000000000048947 */ /* 0x000fea0003800000 */
[----:B------:R-:W-:Y:S01]  /*9720*/  BPT.TRAP 0x1 ;  /* 0x000000040000795c */ /* 0x000fe20000300000 */
.L_x_9379:
[----:B------:R-:W-:Y:S02]  /*9730*/  SHF.L.U32 R6, R6, 0x1f, RZ ;  /* 0x0000001f06067819 */ /* 0x000fe400000006ff */
[----:B------:R-:W-:-:S04]  /*9740*/  LEA R7, R0, UR37, 0x3 ;  /* 0x0000002500077c11 */ /* 0x000fc8000f8e18ff */
[----:B------:R1:W2:Y:S01]  /*9750*/  SYNCS.PHASECHK.TRANS64.TRYWAIT P2, [R7+URZ+0x31c50], R6 ;  /* 0x031c5006070075a7 */ /* 0x0002a2000804017f */
[----:B------:R-:W-:Y:S05]  /*9760*/  @!P0 BRA `(.L_x_9380) ;  /* 0x0000000000048947 */ /* 0x000fea0003800000 */
[----:B------:R-:W-:Y:S01]  /*9770*/  BPT.TRAP 0x1 ;  /* 0x000000040000795c */ /* 0x000fe20000300000 */
.L_x_9380:
[----:B--2---:R-:W-:Y:S05]  /*9780*/  @P2 BRA `(.L_x_9381) ;  /* 0x0000000000082947 */ /* 0x004fea0003800000 */
[----:B------:R-:W2:Y:S02]  /*9790*/  SYNCS.PHASECHK.TRANS64.TRYWAIT P0, [R7+URZ+0x31c50], R6 ;  /* 0x031c5006070075a7 */ /* 0x000ea4000800017f */
[----:B--2---:R-:W-:Y:S05]  /*97a0*/  @!P0 BRA `(.L_x_9382) ;  /* 0x0000005c00e08947 */ /* 0x004fea0003800000 */
.L_x_9381:
[----:B------:R-:W-:Y:S01]  /*97b0*/  UIADD3 UR37, UR37, 0x200, URZ ;  /* 0x0000020025257890 */ /* 0x000fe2000fffe03f */
[----:B------:R-:W-:Y:S01]  /*97c0*/  R2UR UR4, R0 ;  /* 0x00000000000472ca */ /* 0x000fe200000e0000 */
[----:B------:R-:W-:Y:S01]  /*97d0*/  ULOP3.LUT UR40, UR40, 0x10000, URZ, 0xfc, !UPT ;  /* 0x0001000028287892 */ /* 0x000fe2000f8efc3f */
[----:B------:R-:W-:Y:S01]  /*97e0*/  WARPGROUP.ARRIVE ;  /* 0x00000000000079c5 */ /* 0x000fe20000000000 */
[----:B------:R-:W-:Y:S01]  /*97f0*/  USHF.R.U32.HI UR37, URZ, 0x4, UR37 ;  /* 0x000000043f257899 */ /* 0x000fe20008011625 */
[----:B0--3--:R-:W0:Y:S01]  /*9800*/  SHFL.BFLY PT, R5, R8, 0x2, 0x1f ;  /* 0x0c401f0008057f89 */ /* 0x009e2200000e0000 */
[----:B------:R-:W-:Y:S01]  /*9810*/  UMOV UR5, 0xc0000010 ;  /* 0xc000001000057882 */ /* 0x000fe20000000000 */
[----:B------:R-:W-:Y:S01]  /*9820*/  UMOV UR7, 0x80000020 ;  /* 0x8000002000077882 */ /* 0x000fe20000000000 */
[----:B------:R-:W-:Y:S01]  /*9830*/  ULOP3.LUT UR37, UR37, 0x3fff, URZ, 0xc0, !UPT ;  /* 0x00003fff25257892 */ /* 0x000fe2000f8ec03f */
[----:B------:R-:W3:Y:S01]  /*9840*/  SHFL.BFLY PT, R3, R4, 0x2, 0x1f ;  /* 0x0c401f0004037f89 */ /* 0x000ee200000e0000 */
[----:B------:R-:W-:-:S02]  /*9850*/  IMAD.MOV.U32 R16, RZ, RZ, RZ ;  /* 0x000000ffff107224 */ /* 0x000fc400078e00ff */
[----:B------:R-:W-:Y:S01]  /*9860*/  ULOP3.LUT UR8, UR37, 0x2400000, URZ, 0xfc, !UPT ;  /* 0x0240000025087892 */ /* 0x000fe2000f8efc3f */
[----:B-12---:R-:W-:Y:S02]  /*9870*/  @!P1 VIADD R7, R7, 0x31c60 ;  /* 0x00031c6007079836 */ /* 0x006fe40000000000 */
[----:B------:R-:W-:Y:S01]  /*9880*/  IMAD.MOV.U32 R19, RZ, RZ, -0x800000 ;  /* 0xff800000ff137424 */ /* 0x000fe200078e00ff */
[----:B------:R-:W-:Y:S02]  /*9890*/  UIMAD UR8, UR4, 0x6c0, UR8 ;  /* 0x000006c0040878a4 */ /* 0x000fe4000f8e0208 */
[----:B------:R-:W-:Y:S01]  /*98a0*/  @!P1 PRMT R7, RZ, 0x654, R7 ;  /* 0x00000654ff079816 */ /* 0x000fe20000000007 */
[----:B------:R-:W-:-:S04]  /*98b0*/  UMOV UR4, UR40 ;  /* 0x0000002800047c82 */ /* 0x000fc80008000000 */
[----:B------:R-:W-:Y:S02]  /*98c0*/  UMOV UR6, UR8 ;  /* 0x0000000800067c82 */ /* 0x000fe40008000000 */
[----:B------:R-:W-:Y:S01]  /*98d0*/  HGMMA.64x96x16.F32 R24, gdesc[UR4].tnspB, R24, gsb0 ;  /* 0x41600000041879f0 */ /* 0x000fe20008000818 */
[----:B------:R-:W-:Y:S02]  /*98e0*/  UIADD3 UR4, UR40, 0x180, URZ ;  /* 0x0000018028047890 */ /* 0x000fe4000fffe03f */
[----:B------:R-:W-:Y:S01]  /*98f0*/  UIADD3 UR6, UR8, 0x40, URZ ;  /* 0x0000004008067890 */ /* 0x000fe2000fffe03f */
[----:B0-----:R-:W-:Y:S01]  /*9900*/  FADD.FTZ R5, R5, R8 ;  /* 0x0000000805057221 */ /* 0x001fe20000010000 */
[----:B------:R-:W-:Y:S01]  /*9910*/  UMOV UR5, 0xc0000010 ;  /* 0xc000001000057882 */ /* 0x000fe20000000000 */
[----:B------:R-:W-:Y:S01]  /*9920*/  UMOV UR7, 0x80000020 ;  /* 0x8000002000077882 */ /* 0x000fe20000000000 */
[----:B------:R-:W-:Y:S02]  /*9930*/  IMAD.MOV.U32 R8, RZ, RZ, RZ ;  /* 0x000000ffff087224 */ /* 0x000fe400078e00ff */
[----:B---3--:R-:W-:Y:S01]  /*9940*/  FADD.FTZ R3, R3, R4 ;  /* 0x0000000403037221 */ /* 0x008fe20000010000 */
[----:B------:R-:W0:Y:S04]  /*9950*/  SHFL.BFLY PT, R2, R5, 0x1, 0x1f ;  /* 0x0c201f0005027f89 */ /* 0x000e2800000e0000 */
[----:B------:R-:W1:Y:S01]  /*9960*/  SHFL.BFLY PT, R0, R3, 0x1, 0x1f ;  /* 0x0c201f0003007f89 */ /* 0x000e6200000e0000 */
[----:B0-----:R-:W-:Y:S01]  /*9970*/  FADD.FTZ R10, R5, R2 ;  /* 0x00000002050a7221 */ /* 0x001fe20000010000 */
[----:B-1----:R-:W-:-:S04]  /*9980*/  FADD.FTZ R9, R3, R0 ;  /* 0x0000000003097221 */ /* 0x002fc80000010000 */
[----:B------:R-:W-:Y:S02]  /*9990*/  FSETP.NE.FTZ.AND P2, PT, R10, RZ, PT ;  /* 0x000000ff0a00720b */ /* 0x000fe40003f55000 */
[----:B------:R-:W-:Y:S02]  /*99a0*/  MOV R0, 0xff800000 ;  /* 0xff80000000007802 */ /* 0x000fe40000000f00 */
[----:B------:R-:W-:-:S09]  /*99b0*/  FSETP.NE.FTZ.AND P0, PT, R9, RZ, PT ;  /* 0x000000ff0900720b */ /* 0x000fd20003f15000 */
[----:B------:R-:W0:Y:S04]  /*99c0*/  @P2 MUFU.LG2 R6, R10 ;  /* 0x0000000a00062308 */ /* 0x000e280000000c00 */
[C---:B------:R-:W-:Y:S01]  /*99d0*/  @P0 FMUL.FTZ R2, R74.reuse, 0.69314718246459960938 ;  /* 0x3f3172184a020820 */ /* 0x040fe20000410000 */
[----:B------:R-:W-:-:S03]  /*99e0*/  @P2 FMUL.FTZ R74, R74, 0.69314718246459960938 ;  /* 0x3f3172184a4a2820 */ /* 0x000fc60000410000 */
[----:B------:R-:W1:Y:S08]  /*99f0*/  @P0 MUFU.LG2 R4, R9 ;  /* 0x0000000900040308 */ /* 0x000e700000000c00 */
[----:B------:R-:W2:Y:S01]  /*9a00*/  @P0 MUFU.RCP R8, R9 ;  /* 0x0000000900080308 */ /* 0x000ea20000001000 */
[----:B0-----:R-:W-:-:S04]  /*9a10*/  @P2 FMUL.FTZ R5, R6, 0.69314718246459960938 ;  /* 0x3f31721806052820 */ /* 0x001fc80000410000 */
[----:B------:R-:W-:-:S03]  /*9a20*/  @P2 FFMA.FTZ R19, R74, R72, R5 ;  /* 0x000000484a132223 */ /* 0x000fc60000010005 */
[----:B------:R0:W3:Y:S01]  /*9a30*/  @P2 MUFU.RCP R16, R10 ;  /* 0x0000000a00102308 */ /* 0x0000e20000001000 */
[----:B-1----:R-:W-:-:S04]  /*9a40*/  @P0 FMUL.FTZ R3, R4, 0.69314718246459960938 ;  /* 0x3f31721804030820 */ /* 0x002fc80000410000 */
[----:B------:R-:W-:Y:S01]  /*9a50*/  @P0 FFMA.FTZ R0, R2, R79, R3 ;  /* 0x0000004f02000223 */ /* 0x000fe20000010003 */
[----:B------:R-:W-:Y:S01]  /*9a60*/  PLOP3.LUT P0, PT, PT, PT, PT, 0x8, 0x0 ;  /* 0x000000000000781c */ /* 0x000fe20003f0e170 */
[----:B------:R-:W-:Y:S02]  /*9a70*/  WARPGROUP.DEPBAR.LE gsb0, 0x0 ;  /* 0x00008000000079c5 */ /* 0x000fe40000010000 */
[----:B------:R-:W-:-:S06]  /*9a80*/  WARPGROUP.ARRIVE ;  /* 0x00000000000079c5 */ /* 0x000fcc0000000000 */
[----:B------:R-:W-:Y:S01]  /*9a90*/  HGMMA.64x96x16.F32 R24, gdesc[UR4].tnspB, R24, gsb0 ;  /* 0x41600000041879f0 */ /* 0x000fe20008000818 */
[----:B------:R-:W-:Y:S02]  /*9aa0*/  UIADD3 UR4, UR40, 0x300, URZ ;  /* 0x0000030028047890 */ /* 0x000fe4000fffe03f */
[----:B------:R-:W-:Y:S01]  /*9ab0*/  UIADD3 UR6, UR8, 0x80, URZ ;  /* 0x0000008008067890 */ /* 0x000fe2000fffe03f */
[----:B------:R-:W-:Y:S01]  /*9ac0*/  UMOV UR5, 0xc0000010 ;  /* 0xc000001000057882 */ /* 0x000fe20000000000 */
[----:B------:R-:W-:Y:S01]  /*9ad0*/  UMOV UR7, 0x80000020 ;  /* 0x8000002000077882 */ /* 0x000fe20000000000 */
        /* <DEDUP_REMOVED lines=44> */
[----:B------:R-:W-:Y:S03]  /*9da0*/  HGMMA.64x96x16.F32 R24, gdesc[UR4].tnspB, R24, gsb0 ;  /* 0x41600000041879f0 */ /* 0x000fe60008000818 */
[----:B------:R-:W-:Y:S02]  /*9db0*/  WARPGROUP.DEPBAR.LE gsb0, 0x0 ;  /* 0x00008000000079c5 */ /* 0x000fe40000010000 */
[-C--:B--2---:R-:W-:Y:S01]  /*9dc0*/  FMUL.FTZ R74, R24, R8.reuse ;  /* 0x00000008184a7220 */ /* 0x084fe20000410000 */
        /* <DEDUP_REMOVED lines=16> */
[-C--:B0-----:R-:W-:Y:S01]  /*9ed0*/  FMUL.FTZ R10, R56, R8.reuse ;  /* 0x00000008380a7220 */ /* 0x081fe20000410000 */
        /* <DEDUP_REMOVED lines=31> */
.L_x_9362:
        /* <DEDUP_REMOVED lines=20> */
[----:B------:R-:W-:Y:S02]  /*a210*/  LOP3.LUT R28, R28, 0xfffffffc, RZ, 0xc0, !PT ;  /* 0xfffffffc1c1c7812 */ /* 0x000fe400078ec0ff */
[----:B------:R-:W-:Y:S01]  /*a220*/  SHF.R.S32.HI R47, RZ, 0x7, R46 ;  /* 0x00000007ff2f7819 */ /* 0x000fe2000001142e */
[C---:B------:R-:W-:Y:S01]  /*a230*/  IMAD.IADD R18, R29.reuse, 0x1, -R18 ;  /* 0x000000011d127824 */ /* 0x040fe200078e0a12 */
[----:B------:R-:W5:Y:S01]  /*a240*/  @P0 LDC R55, c[0x0][0xbec] ;  /* 0x0002fb00ff370b82 */ /* 0x000f620000000800 */
[----:B------:R-:W-:-:S03]  /*a250*/  IMAD.IADD R29, R29, 0x1, -R28 ;  /* 0x000000011d1d7824 */ /* 0x000fc600078e0a1c */
[----:B------:R-:W-:Y:S02]  /*a260*/  SHF.R.S32.HI R51, RZ, 0x1f, R18 ;  /* 0x0000001fff337819 */ /* 0x000fe40000011412 */
[----:B------:R-:W-:Y:S02]  /*a270*/  LEA.HI R28, R29, R29, RZ, 0x1 ;  /* 0x0000001d1d1c7211 */ /* 0x000fe400078f08ff */
[----:B------:R-:W-:Y:S01]  /*a280*/  LEA.HI R26, R51, R18, RZ, 0x2 ;  /* 0x00000012331a7211 */ /* 0x000fe200078f10ff */
[----:B------:R-:W5:Y:S01]  /*a290*/  @P0 LDC R57, c[0x0][0xbec] ;  /* 0x0002fb00ff390b82 */ /* 0x000f620000000800 */
[----:B------:R-:W-:Y:S02]  /*a2a0*/  LOP3.LUT R50, R28, 0x1ffffffe, RZ, 0xc0, !PT ;  /* 0x1ffffffe1c327812 */ /* 0x000fe400078ec0ff */
[--C-:B------:R-:W-:Y:S02]  /*a2b0*/  SHF.R.S32.HI R16, RZ, 0x2, R26.reuse ;  /* 0x00000002ff107819 */ /* 0x100fe4000001141a */
[----:B------:R-:W-:-:S03]  /*a2c0*/  SHF.R.S32.HI R17, RZ, 0x1f, R26 ;  /* 0x0000001fff117819 */ /* 0x000fc6000001141a */
[----:B------:R-:W5:Y:S01]  /*a2d0*/  @P0 LDC R56, c[0x0][0xbf0] ;  /* 0x0002fc00ff380b82 */ /* 0x000f620000000800 */
[----:B------:R-:W-:-:S04]  /*a2e0*/  LEA.HI R17, R17, R16, RZ, 0x3 ;  /* 0x0000001011117211 */ /* 0x000fc800078f18ff */
[----:B------:R-:W-:-:S03]  /*a2f0*/  LOP3.LUT R17, R17, 0xfffffff8, RZ, 0xc0, !PT ;  /* 0xfffffff811117812 */ /* 0x000fc600078ec0ff */
[----:B------:R-:W5:Y:S02]  /*a300*/  @P0 LDC R64, c[0x0][0xbf0] ;  /* 0x0002fc00ff400b82 */ /* 0x000f640000000800 */
[----:B------:R-:W-:Y:S01]  /*a310*/  IMAD.IADD R46, R16, 0x1, -R17 ;  /* 0x00000001102e7824 */ /* 0x000fe200078e0a11 */
[----:B------:R-:W-:Y:S01]  /*a320*/  LEA.HI R17, R51, R18, RZ, 0x5 ;  /* 0x0000001233117211 */ /* 0x000fe200078f28ff */
[----:B------:R-:W-:-:S03]  /*a330*/  IMAD.HI R16, R47, 0x55555556, RZ ;  /* 0x555555562f107827 */ /* 0x000fc600078e02ff */
[----:B------:R-:W-:Y:S02]  /*a340*/  SHF.R.S32.HI R17, RZ, 0x5, R17 ;  /* 0x00000005ff117819 */ /* 0x000fe40000011411 */
[----:B------:R-:W-:-:S05]  /*a350*/  LEA.HI R16, R16, R16, RZ, 0x1 ;  /* 0x0000001010107211 */ /* 0x000fca00078f08ff */
[----:B------:R-:W-:Y:S01]  /*a360*/  IMAD R28, R16, -0x3, R47 ;  /* 0xfffffffd101c7824 */ /* 0x000fe200078e022f */
[----:B------:R-:W-:Y:S01]  /*a370*/  IADD3 R47, R29, -R50, RZ ;  /* 0x800000321d2f7210 */ /* 0x000fe20007ffe0ff */
[----:B------:R-:W-:Y:S02]  /*a380*/  IMAD R29, R17, 0x10, R46 ;  /* 0x00000010111d7824 */ /* 0x000fe400078e022e */
[----:B------:R-:W-:Y:S02]  /*a390*/  IMAD R46, R54, UR4, RZ ;  /* 0x00000004362e7c24 */ /* 0x000fe4000f8e02ff */
[----:B------:R-:W-:Y:S01]  /*a3a0*/  IMAD.WIDE.U32 R16, R145, UR4, RZ ;  /* 0x0000000491107c25 */ /* 0x000fe2000f8e00ff */
[----:B---3--:R-:W-:-:S03]  /*a3b0*/  USHF.R.S32.HI UR4, URZ, 0x1f, UR9 ;  /* 0x0000001f3f047899 */ /* 0x008fc60008011409 */
[----:B------:R-:W-:Y:S02]  /*a3c0*/  IMAD R51, R145, UR5, R46 ;  /* 0x0000000591337c24 */ /* 0x000fe4000f8e022e */
[----:B------:R-:W-:Y:S02]  /*a3d0*/  IMAD R54, R54, UR6, RZ ;  /* 0x0000000636367c24 */ /* 0x000fe4000f8e02ff */
[----:B------:R-:W-:Y:S02]  /*a3e0*/  IMAD R46, R28, 0x40, R29 ;  /* 0x000000401c2e7824 */ /* 0x000fe400078e021d */
[----:B------:R-:W-:Y:S02]  /*a3f0*/  IMAD.IADD R17, R17, 0x1, R51 ;  /* 0x0000000111117824 */ /* 0x000fe400078e0233 */
[----:B------:R-:W-:-:S04]  /*a400*/  IMAD.WIDE.U32 R28, R145, UR6, RZ ;  /* 0x00000006911c7c25 */ /* 0x000fc8000f8e00ff */
[C---:B----4-:R-:W-:Y:S02]  /*a410*/  IMAD R50, R58.reuse, UR4, RZ ;  /* 0x000000043a327c24 */ /* 0x050fe4000f8e02ff */
[----:B------:R-:W-:Y:S01]  /*a420*/  IMAD R51, R145, UR7, R54 ;  /* 0x0000000791337c24 */ /* 0x000fe2000f8e0236 */
[----:B------:R-:W-:Y:S01]  /*a430*/  ULDC.64 UR6, c[0x0][0xb48] ;  /* 0x0002d20000067ab9 */ /* 0x000fe20000000a00 */
[----:B------:R-:W-:Y:S02]  /*a440*/  IMAD.MOV R145, RZ, RZ, -R145 ;  /* 0x000000ffff917224 */ /* 0x000fe400078e0a91 */
[----:B------:R-:W-:Y:S02]  /*a450*/  IMAD R47, R47, 0x8, R46 ;  /* 0x000000082f2f7824 */ /* 0x000fe400078e022e */
[----:B------:R-:W-:Y:S02]  /*a460*/  IMAD R53, R59, UR9, R50 ;  /* 0x000000093b357c24 */ /* 0x000fe4000f8e0232 */
[----:B------:R-:W-:-:S04]  /*a470*/  IMAD.WIDE.U32 R16, R58, UR9, R16 ;  /* 0x000000093a107c25 */ /* 0x000fc8000f8e0010 */
[----:B0-----:R-:W-:Y:S01]  /*a480*/  IMAD R54, R60, UR4, RZ ;  /* 0x000000043c367c24 */ /* 0x001fe2000f8e02ff */
[----:B------:R-:W-:Y:S01]  /*a490*/  ULDC.64 UR4, c[0x0][0xbe0] ;  /* 0x0002f80000047ab9 */ /* 0x000fe20000000a00 */
[----:B-1----:R-:W-:Y:S02]  /*a4a0*/  IMAD R145, R62, R145, UR8 ;  /* 0x000000083e917e24 */ /* 0x002fe4000f8e0291 */
[----:B------:R-:W-:Y:S02]  /*a4b0*/  IMAD.IADD R29, R29, 0x1, R51 ;  /* 0x000000011d1d7824 */ /* 0x000fe400078e0233 */
[----:B--2---:R-:W-:Y:S02]  /*a4c0*/  IMAD R50, R52, 0xc0, R47 ;  /* 0x000000c034327824 */ /* 0x004fe400078e022f */
[----:B------:R-:W-:Y:S02]  /*a4d0*/  IMAD.IADD R17, R17, 0x1, R53 ;  /* 0x0000000111117824 */ /* 0x000fe400078e0235 */
[----:B------:R-:W-:Y:S01]  /*a4e0*/  IMAD R53, R61, UR9, R54 ;  /* 0x000000093d357c24 */ /* 0x000fe2000f8e0236 */
[----:B------:R-:W-:Y:S01]  /*a4f0*/  SHF.R.S32.HI R54, RZ, 0x1f, R145 ;  /* 0x0000001fff367819 */ /* 0x000fe20000011491 */
[----:B------:R-:W-:Y:S01]  /*a500*/  IMAD.WIDE.U32 R28, R60, UR9, R28 ;  /* 0x000000093c1c7c25 */ /* 0x000fe2000f8e001c */
[----:B------:R-:W-:Y:S01]  /*a510*/  MOV R47, R50 ;  /* 0x00000032002f7202 */ /* 0x000fe20000000f00 */
[----:B------:R-:W-:-:S02]  /*a520*/  ULDC.64 UR8, c[0x0][0xb28] ;  /* 0x0002ca0000087ab9 */ /* 0x000fc40000000a00 */
[----:B-----5:R-:W-:-:S04]  /*a530*/  @P0 IMAD.HI.U32 R51, R50, R55, RZ ;  /* 0x0000003732330227 */ /* 0x020fc800078e00ff */
[----:B------:R-:W-:Y:S01]  /*a540*/  @P0 IMAD.HI.U32 R57, R50, R57, RZ ;  /* 0x0000003932390227 */ /* 0x000fe200078e00ff */
[----:B------:R-:W-:-:S03]  /*a550*/  @P0 SHF.R.U32.HI R47, RZ, R56, R51 ;  /* 0x00000038ff2f0219 */ /* 0x000fc60000011633 */
[----:B------:R-:W-:Y:S02]  /*a560*/  IMAD.IADD R29, R29, 0x1, R53 ;  /* 0x000000011d1d7824 */ /* 0x000fe400078e0235 */
        /* <DEDUP_REMOVED lines=8> */
[----:B------:R-:W-:Y:S01]  /*a5f0*/  IMAD.MOV R47, RZ, RZ, -R47 ;  /* 0x000000ffff2f7224 */ /* 0x000fe200078e0a2f */
[----:B------:R-:W-:Y:S01]  /*a600*/  ULDC.64 UR4, c[0x0][0xb30] ;  /* 0x0002cc0000047ab9 */ /* 0x000fe20000000a00 */
[C---:B------:R-:W-:Y:S01]  /*a610*/  IMAD R57, R145.reuse, UR7, R54 ;  /* 0x0000000791397c24 */ /* 0x040fe2000f8e0236 */
[----:B------:R-:W-:Y:S01]  /*a620*/  SHF.R.S32.HI R54, RZ, 0x1f, R51 ;  /* 0x0000001fff367819 */ /* 0x000fe20000011433 */
[----:B------:R-:W-:Y:S01]  /*a630*/  IMAD.WIDE.U32 R28, R145, UR6, R28 ;  /* 0x00000006911c7c25 */ /* 0x000fe2000f8e001c */
[----:B------:R-:W-:Y:S01]  /*a640*/  IADD3.X R17, R53, R17, R55, P0, !PT ;  /* 0x0000001135117210 */ /* 0x000fe200007fe437 */
[----:B------:R-:W-:-:S02]  /*a650*/  ULDC.64 UR6, c[0x0][0xbc8] ;  /* 0x0002f20000067ab9 */ /* 0x000fc40000000a00 */
[----:B------:R-:W-:Y:S02]  /*a660*/  IMAD.MOV R56, RZ, RZ, -R51 ;  /* 0x000000ffff387224 */ /* 0x000fe400078e0a33 */
[--C-:B------:R-:W-:Y:S02]  /*a670*/  IMAD R47, R27, R47, R50.reuse ;  /* 0x0000002f1b2f7224 */ /* 0x100fe400078e0232 */
[----:B------:R-:W-:Y:S02]  /*a680*/  IMAD.IADD R29, R29, 0x1, R57 ;  /* 0x000000011d1d7824 */ /* 0x000fe400078e0239 */
[----:B------:R-:W-:Y:S02]  /*a690*/  IMAD R54, R54, UR4, RZ ;  /* 0x0000000436367c24 */ /* 0x000fe4000f8e02ff */
[----:B------:R-:W-:Y:S01]  /*a6a0*/  IMAD R53, R27, R56, R50 ;  /* 0x000000381b357224 */ /* 0x000fe200078e0232 */
[----:B------:R-:W-:Y:S01]  /*a6b0*/  SHF.R.S32.HI R50, RZ, 0x1f, R47 ;  /* 0x0000001fff327819 */ /* 0x000fe2000001142f */
[C---:B------:R-:W-:Y:S01]  /*a6c0*/  IMAD R55, R51.reuse, UR5, R54 ;  /* 0x0000000533377c24 */ /* 0x040fe2000f8e0236 */
[----:B------:R-:W0:Y:S01]  /*a6d0*/  S2UR UR5, SR_CgaCtaId ;  /* 0x00000000000579c3 */ /* 0x000e220000008800 */
[----:B------:R-:W-:Y:S01]  /*a6e0*/  IMAD.WIDE.U32 R28, R51, UR4, R28 ;  /* 0x00000004331c7c25 */ /* 0x000fe2000f8e001c */
[----:B------:R-:W-:Y:S01]  /*a6f0*/  SHF.R.S32.HI R51, RZ, 0x1f, R53 ;  /* 0x0000001fff337819 */ /* 0x000fe20000011435 */
[----:B------:R-:W-:-:S02]  /*a700*/  UMOV UR4, 0x400 ;  /* 0x0000040000047882 */ /* 0x000fc40000000000 */
[----:B------:R-:W-:Y:S01]  /*a710*/  IMAD R50, R50, UR6, RZ ;  /* 0x0000000632327c24 */ /* 0x000fe2000f8e02ff */
[----:B------:R-:W-:Y:S01]  /*a720*/  IADD3 R29, R29, R55, RZ ;  /* 0x000000371d1d7210 */ /* 0x000fe20007ffe0ff */
[----:B------:R-:W-:Y:S02]  /*a730*/  IMAD R54, R51, UR8, RZ ;  /* 0x0000000833367c24 */ /* 0x000fe4000f8e02ff */
[C---:B------:R-:W-:Y:S02]  /*a740*/  IMAD R51, R47.reuse, UR7, R50 ;  /* 0x000000072f337c24 */ /* 0x040fe4000f8e0232 */
[----:B------:R-:W-:Y:S01]  /*a750*/  IMAD.WIDE.U32 R16, R47, UR6, R16 ;  /* 0x000000062f107c25 */ /* 0x000fe2000f8e0010 */
[----:B------:R-:W-:-:S03]  /*a760*/  ULDC.64 UR6, c[0x0][0xba8] ;  /* 0x0002ea0000067ab9 */ /* 0x000fc60000000a00 */
[C---:B------:R-:W-:Y:S02]  /*a770*/  IMAD R55, R53.reuse, UR9, R54 ;  /* 0x0000000935377c24 */ /* 0x040fe4000f8e0236 */
[----:B------:R-:W-:Y:S01]  /*a780*/  IMAD.WIDE.U32 R28, R53, UR8, R28 ;  /* 0x00000008351c7c25 */ /* 0x000fe2000f8e001c */
[----:B------:R-:W-:Y:S01]  /*a790*/  LEA R53, P0, R16, UR6, 0x2 ;  /* 0x0000000610357c11 */ /* 0x000fe2000f8010ff */
[----:B------:R-:W-:Y:S01]  /*a7a0*/  ULDC.64 UR8, c[0x0][0xb00] ;  /* 0x0002c00000087ab9 */ /* 0x000fe20000000a00 */
[----:B------:R-:W-:Y:S01]  /*a7b0*/  ULDC UR6, c[0x0][0xa88] ;  /* 0x0002a20000067ab9 */ /* 0x000fe20000000800 */
[----:B------:R-:W-:Y:S01]  /*a7c0*/  IMAD.IADD R47, R17, 0x1, R51 ;  /* 0x00000001112f7824 */ /* 0x000fe200078e0233 */
[----:B------:R-:W-:Y:S01]  /*a7d0*/  LEA R58, P1, R28, UR8, 0x2 ;  /* 0x000000081c3a7c11 */ /* 0x000fe2000f8210ff */
[----:B------:R-:W-:Y:S01]  /*a7e0*/  IMAD.IADD R17, R29, 0x1, R55 ;  /* 0x000000011d117824 */ /* 0x000fe200078e0237 */
[----:B0-----:R-:W-:Y:S01]  /*a7f0*/  ULEA UR4, UR5, UR4, 0x18 ;  /* 0x0000000405047291 */ /* 0x001fe2000f8ec03f */
[----:B------:R-:W-:Y:S01]  /*a800*/  IMAD R50, R52, 0xc0, R46 ;  /* 0x000000c034327824 */ /* 0x000fe200078e022e */
[----:B------:R-:W-:Y:S01]  /*a810*/  LEA.HI.X R51, R16, UR7, R47, 0x2, P0 ;  /* 0x0000000710337c11 */ /* 0x000fe200080f142f */
[----:B------:R-:W-:Y:S01]  /*a820*/  SHFL.IDX PT, R46, R53, 0x1, 0x1c1f ;  /* 0x003c1f00352e7f89 */ /* 0x000fe200000e0000 */
[----:B------:R-:W-:Y:S01]  /*a830*/  LEA.HI.X R59, R28, UR9, R17, 0x2, P1 ;  /* 0x000000091c3b7c11 */ /* 0x000fe200088f1411 */
[----:B------:R-:W-:Y:S01]  /*a840*/  IMAD R55, R27, UR6, RZ ;  /* 0x000000061b377c24 */ /* 0x000fe2000f8e02ff */
[----:B------:R-:W-:Y:S01]  /*a850*/  LOP3.LUT P0, RZ, R18, 0x3, RZ, 0xc0, !PT ;  /* 0x0000000312ff7812 */ /* 0x000fe2000780c0ff */
[----:B------:R-:W-:Y:S01]  /*a860*/  SHFL.IDX PT, R28, R53, RZ, 0x1c1f ;  /* 0x001c1fff351c7589 */ /* 0x000fe200000e0000 */
[C---:B------:R-:W-:Y:S01]  /*a870*/  VIADD R54, R50.reuse, 0x8 ;  /* 0x0000000832367836 */ /* 0x040fe20000000000 */
[----:B------:R-:W-:Y:S01]  /*a880*/  UIADD3 UR4, UR4, 0x31c20, URZ ;  /* 0x00031c2004047890 */ /* 0x000fe2000fffe03f */
[CC--:B------:R-:W-:Y:S01]  /*a890*/  ISETP.GE.OR P1, PT, R50.reuse, R55.reuse, P0 ;  /* 0x000000373200720c */ /* 0x0c0fe20000726670 */
[----:B------:R-:W0:Y:S01]  /*a8a0*/  SHFL.IDX PT, R29, R51, RZ, 0x1c1f ;  /* 0x001c1fff331d7589 */ /* 0x000e2200000e0000 */
[-C--:B------:R-:W-:Y:S01]  /*a8b0*/  ISETP.GE.AND P2, PT, R50, R55.reuse, PT ;  /* 0x000000373200720c */ /* 0x080fe20003f46270 */
[----:B------:R-:W-:Y:S01]  /*a8c0*/  UPRMT UR4, URZ, 0x654, UR4 ;  /* 0x000006543f047896 */ /* 0x000fe20008000004 */
[----:B------:R-:W-:Y:S01]  /*a8d0*/  ISETP.GE.OR P0, PT, R54, R55, P0 ;  /* 0x000000373600720c */ /* 0x000fe20000706670 */
[----:B------:R-:W1:Y:S01]  /*a8e0*/  SHFL.IDX PT, R47, R51, 0x1, 0x1c1f ;  /* 0x003c1f00332f7f89 */ /* 0x000e6200000e0000 */
[----:B------:R-:W-:-:S03]  /*a8f0*/  LOP3.LUT R27, R26, 0x7ffffffc, RZ, 0xc0, !PT ;  /* 0x7ffffffc1a1b7812 */ /* 0x000fc600078ec0ff */
[----:B------:R2:W3:Y:S02]  /*a900*/  SHFL.IDX PT, R16, R58, RZ, 0x1c1f ;  /* 0x001c1fff3a107589 */ /* 0x0004e400000e0000 */
[----:B------:R-:W-:Y:S01]  /*a910*/  IMAD.IADD R27, R18, 0x1, -R27 ;  /* 0x00000001121b7824 */ /* 0x000fe200078e0a1b */
[----:B------:R-:W-:Y:S01]  /*a920*/  SYNCS.ARRIVE.TRANS64.RED.A1T0 RZ, [UR4], RZ ;  /* 0x000000ffffff79a7 */ /* 0x000fe20008100404 */
[----:B------:R2:W4:Y:S02]  /*a930*/  SHFL.IDX PT, R17, R59, RZ, 0x1c1f ;  /* 0x001c1fff3b117589 */ /* 0x00052400000e0000 */
[----:B------:R-:W-:Y:S02]  /*a940*/  IMAD.SHL.U32 R27, R27, 0x2, RZ ;  /* 0x000000021b1b7824 */ /* 0x000fe400078e00ff */
[----:B0-----:R2:W-:Y:S04]  /*a950*/  @!P1 ST.E desc[UR38][R28.64], R0 ;  /* 0x000000001c009985 */ /* 0x0015e8000c101926 */
[----:B-1----:R2:W-:Y:S01]  /*a960*/  @!P0 ST.E desc[UR38][R46.64], R19 ;  /* 0x000000132e008985 */ /* 0x0025e2000c101926 */
[----:B------:R-:W-:Y:S05]  /*a970*/  @P2 BRA `(.L_x_9385) ;  /* 0x0000000400182947 */ /* 0x000fea0003800000 */
[C---:B--2---:R-:W-:Y:S01]  /*a980*/  VIADD R0, R27.reuse, 0x8 ;  /* 0x000000081b007836 */ /* 0x044fe20000000000 */
[----:B------:R-:W-:Y:S01]  /*a990*/  ULDC UR4, c[0x0][0xac8] ;  /* 0x0002b20000047ab9 */ /* 0x000fe20000000800 */
[C---:B------:R-:W-:Y:S01]  /*a9a0*/  IADD3 R18, R27.reuse, 0x10, RZ ;  /* 0x000000101b127810 */ /* 0x040fe20007ffe0ff */
[C---:B------:R-:W-:Y:S01]  /*a9b0*/  VIADD R19, R27.reuse, 0x18 ;  /* 0x000000181b137836 */ /* 0x040fe20000000000 */
[C---:B------:R-:W-:Y:S01]  /*a9c0*/  ISETP.GE.AND P0, PT, R27.reuse, UR4, PT ;  /* 0x000000041b007c0c */ /* 0x040fe2000bf06270 */
[C---:B------:R-:W-:Y:S01]  /*a9d0*/  VIADD R28, R27.reuse, 0x20 ;  /* 0x000000201b1c7836 */ /* 0x040fe20000000000 */
[----:B------:R-:W-:Y:S01]  /*a9e0*/  ISETP.GE.AND P1, PT, R0, UR4, PT ;  /* 0x0000000400007c0c */ /* 0x000fe2000bf26270 */
[C---:B------:R-:W-:Y:S01]  /*a9f0*/  VIADD R56, R27.reuse, 0x38 ;  /* 0x000000381b387836 */ /* 0x040fe20000000000 */
[----:B------:R-:W-:Y:S01]  /*aa00*/  ISETP.GE.AND P2, PT, R18, UR4, PT ;  /* 0x0000000412007c0c */ /* 0x000fe2000bf46270 */
[----:B------:R-:W-:Y:S01]  /*aa10*/  VIADD R57, R27, 0x40 ;  /* 0x000000401b397836 */ /* 0x000fe20000000000 */
[----:B------:R-:W-:-:S02]  /*aa20*/  ISETP.GE.AND P3, PT, R19, UR4, PT ;  /* 0x0000000413007c0c */ /* 0x000fc4000bf66270 */
[----:B------:R-:W-:-:S07]  /*aa30*/  ISETP.GE.AND P4, PT, R28, UR4, PT ;  /* 0x000000041c007c0c */ /* 0x000fce000bf86270 */
[----:B------:R-:W-:Y:S02]  /*aa40*/  @!P1 LEA.HI R0, R0, R0, RZ, 0x1 ;  /* 0x0000000000009211 */ /* 0x000fe400078f08ff */
[----:B------:R-:W-:Y:S02]  /*aa50*/  @!P2 LEA.HI R18, R18, R18, RZ, 0x1 ;  /* 0x000000121212a211 */ /* 0x000fe400078f08ff */
[----:B------:R-:W-:Y:S02]  /*aa60*/  @!P3 LEA.HI R26, R19, R19, RZ, 0x1 ;  /* 0x00000013131ab211 */ /* 0x000fe400078f08ff */
[----:B------:R-:W-:Y:S02]  /*aa70*/  @!P1 LOP3.LUT R29, R0, 0xfffffffe, RZ, 0xc0, !PT ;  /* 0xfffffffe001d9812 */ /* 0x000fe400078ec0ff */
[----:B------:R-:W-:Y:S02]  /*aa80*/  @!P4 LEA.HI R0, R28, R28, RZ, 0x1 ;  /* 0x0000001c1c00c211 */ /* 0x000fe400078f08ff */
[----:B------:R-:W-:Y:S01]  /*aa90*/  @!P2 LOP3.LUT R47, R18, 0xfffffffe, RZ, 0xc0, !PT ;  /* 0xfffffffe122fa812 */ /* 0x000fe200078ec0ff */
[----:B---34-:R-:W-:Y:S01]  /*aaa0*/  @!P0 IMAD.WIDE R18, R27, 0x4, R16 ;  /* 0x000000041b128825 */ /* 0x018fe200078e0210 */
[----:B------:R-:W-:-:S02]  /*aab0*/  @!P3 LOP3.LUT R51, R26, 0xfffffffe, RZ, 0xc0, !PT ;  /* 0xfffffffe1a33b812 */ /* 0x000fc400078ec0ff */
[----:B------:R-:W-:Y:S01]  /*aac0*/  @!P4 LOP3.LUT R53, R0, 0xfffffffe, RZ, 0xc0, !PT ;  /* 0xfffffffe0035c812 */ /* 0x000fe200078ec0ff */
[--C-:B------:R-:W-:Y:S01]  /*aad0*/  @!P1 IMAD.WIDE R28, R29, 0x4, R16.reuse ;  /* 0x000000041d1c9825 */ /* 0x100fe200078e0210 */
[----:B------:R0:W-:Y:S03]  /*aae0*/  @!P0 ST.E.64 desc[UR38][R18.64], R74 ;  /* 0x0000004a12008985 */ /* 0x0001e6000c101b26 */
[----:B------:R-:W-:Y:S01]  /*aaf0*/  VIADD R0, R27, 0x28 ;  /* 0x000000281b007836 */ /* 0x000fe20000000000 */
[----:B------:R1:W-:Y:S01]  /*ab00*/  @!P1 ST.E.64 desc[UR38][R28.64], R72 ;  /* 0x000000481c009985 */ /* 0x0003e2000c101b26 */
[----:B------:R-:W-:-:S03]  /*ab10*/  @!P2 IMAD.WIDE R46, R47, 0x4, R16 ;  /* 0x000000042f2ea825 */ /* 0x000fc600078e0210 */
[----:B------:R-:W-:Y:S01]  /*ab20*/  ISETP.GE.AND P0, PT, R0, UR4, PT ;  /* 0x0000000400007c0c */ /* 0x000fe2000bf06270 */
[----:B------:R-:W-:Y:S01]  /*ab30*/  VIADD R26, R27, 0x30 ;  /* 0x000000301b1a7836 */ /* 0x000fe20000000000 */
[----:B------:R2:W-:Y:S01]  /*ab40*/  @!P2 ST.E.64 desc[UR38][R46.64], R24 ;  /* 0x000000182e00a985 */ /* 0x0005e2000c101b26 */
[--C-:B------:R-:W-:Y:S01]  /*ab50*/  @!P3 IMAD.WIDE R50, R51, 0x4, R16.reuse ;  /* 0x000000043332b825 */ /* 0x100fe200078e0210 */
[----:B------:R-:W-:Y:S02]  /*ab60*/  ISETP.GE.AND P2, PT, R56, UR4, PT ;  /* 0x0000000438007c0c */ /* 0x000fe4000bf46270 */
[----:B0-----:R-:W-:Y:S01]  /*ab70*/  IADD3 R18, R27, 0x48, RZ ;  /* 0x000000481b127810 */ /* 0x001fe20007ffe0ff */
[----:B------:R-:W-:Y:S01]  /*ab80*/  @!P4 IMAD.WIDE R52, R53, 0x4, R16 ;  /* 0x000000043534c825 */ /* 0x000fe200078e0210 */
[----:B------:R-:W-:Y:S01]  /*ab90*/  ISETP.GE.AND P1, PT, R26, UR4, PT ;  /* 0x000000041a007c0c */ /* 0x000fe2000bf26270 */
[----:B------:R0:W-:Y:S01]  /*aba0*/  @!P3 ST.E.64 desc[UR38][R50.64], R76 ;  /* 0x0000004c3200b985 */ /* 0x0001e2000c101b26 */
[----:B------:R-:W-:Y:S01]  /*abb0*/  ISETP.GE.AND P3, PT, R57, UR4, PT ;  /* 0x0000000439007c0c */ /* 0x000fe2000bf66270 */
[----:B------:R-:W-:-:S02]  /*abc0*/  VIADD R19, R27, 0x50 ;  /* 0x000000501b137836 */ /* 0x000fc40000000000 */
[----:B-1----:R-:W-:Y:S01]  /*abd0*/  VIADD R28, R27, 0x58 ;  /* 0x000000581b1c7836 */ /* 0x002fe20000000000 */
[----:B------:R1:W-:Y:S01]  /*abe0*/  @!P4 ST.E.64 desc[UR38][R52.64], R78 ;  /* 0x0000004e3400c985 */ /* 0x0003e2000c101b26 */
[----:B------:R-:W-:Y:S02]  /*abf0*/  ISETP.GE.AND P4, PT, R18, UR4, PT ;  /* 0x0000000412007c0c */ /* 0x000fe4000bf86270 */
[----:B------:R-:W-:Y:S02]  /*ac00*/  ISETP.GE.AND P5, PT, R19, UR4, PT ;  /* 0x0000000413007c0c */ /* 0x000fe4000bfa6270 */
[----:B------:R-:W-:Y:S02]  /*ac10*/  ISETP.GE.AND P6, PT, R28, UR4, PT ;  /* 0x000000041c007c0c */ /* 0x000fe4000bfc6270 */
[----:B------:R-:W-:Y:S02]  /*ac20*/  @!P0 LEA.HI R0, R0, R0, RZ, 0x1 ;  /* 0x0000000000008211 */ /* 0x000fe400078f08ff */
[----:B------:R-:W-:-:S02]  /*ac30*/  @!P1 LEA.HI R26, R26, R26, RZ, 0x1 ;  /* 0x0000001a1a1a9211 */ /* 0x000fc400078f08ff */
[----:B------:R-:W-:Y:S02]  /*ac40*/  @!P2 LEA.HI R56, R56, R56, RZ, 0x1 ;  /* 0x000000383838a211 */ /* 0x000fe400078f08ff */
[----:B------:R-:W-:Y:S02]  /*ac50*/  @!P3 LEA.HI R57, R57, R57, RZ, 0x1 ;  /* 0x000000393939b211 */ /* 0x000fe400078f08ff */
[----:B------:R-:W-:Y:S02]  /*ac60*/  @!P4 LEA.HI R18, R18, R18, RZ, 0x1 ;  /* 0x000000121212c211 */ /* 0x000fe400078f08ff */
[----:B--2---:R-:W-:Y:S02]  /*ac70*/  @!P5 LEA.HI R24, R19, R19, RZ, 0x1 ;  /* 0x000000131318d211 */ /* 0x004fe400078f08ff */
[----:B------:R-:W-:Y:S02]  /*ac80*/  @!P0 LOP3.LUT R19, R0, 0xfffffffe, RZ, 0xc0, !PT ;  /* 0xfffffffe00138812 */ /* 0x000fe400078ec0ff */
[----:B------:R-:W-:-:S02]  /*ac90*/  @!P1 LOP3.LUT R25, R26, 0xfffffffe, RZ, 0xc0, !PT ;  /* 0xfffffffe1a199812 */ /* 0x000fc400078ec0ff */
[----:B------:R-:W-:Y:S02]  /*aca0*/  @!P6 LEA.HI R28, R28, R28, RZ, 0x1 ;  /* 0x0000001c1c1ce211 */ /* 0x000fe400078f08ff */
[----:B------:R-:W-:Y:S02]  /*acb0*/  @!P2 LOP3.LUT R29, R56, 0xfffffffe, RZ, 0xc0, !PT ;  /* 0xfffffffe381da812 */ /* 0x000fe400078ec0ff */
[----:B------:R-:W-:Y:S02]  /*acc0*/  @!P3 LOP3.LUT R47, R57, 0xfffffffe, RZ, 0xc0, !PT ;  /* 0xfffffffe392fb812 */ /* 0x000fe400078ec0ff */
[----:B0-----:R-:W-:Y:S01]  /*acd0*/  @!P4 LOP3.LUT R51, R18, 0xfffffffe, RZ, 0xc0, !PT ;  /* 0xfffffffe1233c812 */ /* 0x001fe200078ec0ff */
[--C-:B------:R-:W-:Y:S01]  /*ace0*/  @!P0 IMAD.WIDE R18, R19, 0x4, R16.reuse ;  /* 0x0000000413128825 */ /* 0x100fe200078e0210 */
[----:B-1----:R-:W-:Y:S02]  /*acf0*/  @!P5 LOP3.LUT R53, R24, 0xfffffffe, RZ, 0xc0, !PT ;  /* 0xfffffffe1835d812 */ /* 0x002fe400078ec0ff */
[----:B------:R-:W-:Y:S01]  /*ad00*/  @!P6 LOP3.LUT R57, R28, 0xfffffffe, RZ, 0xc0, !PT ;  /* 0xfffffffe1c39e812 */ /* 0x000fe200078ec0ff */
        /* <DEDUP_REMOVED lines=12> */
[----:B------:R0:W-:Y:S02]  /*add0*/  @!P6 ST.E.64 desc[UR38][R16.64], R44 ;  /* 0x0000002c1000e985 */ /* 0x0001e4000c101b26 */
.L_x_9385:
[----:B------:R-:W-:Y:S05]  /*ade0*/  BSYNC B0 ;  /* 0x0000000000007941 */ /* 0x000fea0003800000 */
.L_x_9384:
        /* <DEDUP_REMOVED lines=24> */
[----:B------:R-:W-:Y:S01]  /*af70*/  VIADD R0, R27, 0x30 ;  /* 0x000000301b007836 */ /* 0x000fe20000000000 */
[----:B------:R-:W-:Y:S02]  /*af80*/  @!P4 LOP3.LUT R7, R2, 0xfffffffe, RZ, 0xc0, !PT ;  /* 0xfffffffe0207c812 */ /* 0x000fe400078ec0ff */
[----:B------:R-:W-:Y:S01]  /*af90*/  @!P5 LOP3.LUT R11, R3, 0xfffffffe, RZ, 0xc0, !PT ;  /* 0xfffffffe030bd812 */ /* 0x000fe200078ec0ff */
[----:B0--3--:R-:W-:Y:S01]  /*afa0*/  @!P2 IMAD.WIDE R2, R27, 0x4, R16 ;  /* 0x000000041b02a825 */ /* 0x009fe200078e0210 */
        /* <DEDUP_REMOVED lines=14> */
[----:B------:R-:W-:Y:S01]  /*b090*/  VIADD R27, R27, 0x58 ;  /* 0x000000581b1b7836 */ /* 0x000fe20000000000 */
[----:B0-----:R-:W-:Y:S02]  /*b0a0*/  @!P0 LOP3.LUT R3, R18, 0xfffffffe, RZ, 0xc0, !PT ;  /* 0xfffffffe12038812 */ /* 0x001fe400078ec0ff */
        /* <DEDUP_REMOVED lines=13> */
[----:B------:R-:W-:Y:S02]  /*b180*/  @!P5 LOP3.LUT R15, R24, 0xfffffffe, RZ, 0xc0, !PT ;  /* 0xfffffffe180fd812 */ /* 0x000fe400078ec0ff */
[----:B------:R-:W-:Y:S02]  /*b190*/  @!P6 LOP3.LUT R25, R25, 0xfffffffe, RZ, 0xc0, !PT ;  /* 0xfffffffe1919e812 */ /* 0x000fe400078ec0ff */
[----:B------:R-:W-:Y:S01]  /*b1a0*/  ISETP.GE.AND P0, PT, R27, UR4, PT ;  /* 0x000000041b007c0c */ /* 0x000fe2000bf06270 */
        /* <DEDUP_REMOVED lines=12> */
[----:B----4-:R-:W-:-:S05]  /*b270*/  LOP3.LUT R3, R27, 0xfffffffe, RZ, 0xc0, !PT ;  /* 0xfffffffe1b037812 */ /* 0x010fca00078ec0ff */
[----:B------:R-:W-:-:S05]  /*b280*/  IMAD.WIDE R2, R3, 0x4, R16 ;  /* 0x0000000403027825 */ /* 0x000fca00078e0210 */
[----:B------:R0:W-:Y:S01]  /*b290*/  ST.E.64 desc[UR38][R2.64], R70 ;  /* 0x0000004602007985 */ /* 0x0001e2000c101b26 */
[----:B------:R-:W-:Y:S05]  /*b2a0*/  BRA `(.L_x_9360) ;  /* 0x0000004000bc7947 */ /* 0x000fea0003800000 */
.L_x_9383:
[----:B------:R-:W0:Y:S02]  /*b2b0*/  S2R R2, SR_TID.X ;  /* 0x0000000000027919 */ /* 0x000e240000002100 */
[----:B0-----:R-:W-:-:S04]  /*b2c0*/  IADD3 R0, R2, -0x80, RZ ;  /* 0xffffff8002007810 */ /* 0x001fc80007ffe0ff */
[----:B------:R-:W-:-:S13]  /*b2d0*/  ISETP.GT.AND P0, PT, R0, 0xbf, PT ;  /* 0x000000bf0000780c */ /* 0x000fda0003f04270 */
[----:B------:R-:W-:Y:S05]  /*b2e0*/  @P0 BRA `(.L_x_9360) ;  /* 0x0000004000ac0947 */ /* 0x000fea0003800000 */
[----:B------:R-:W0:Y:S01]  /*b2f0*/  S2R R0, SR_CTAID.X ;  /* 0x0000000000007919 */ /* 0x000e220000002500 */
[----:B------:R-:W1:Y:S01]  /*b300*/  LDC R6, c[0x0][0xbe8] ;  /* 0x0002fa00ff067b82 */ /* 0x000e620000000800 */
[----:B------:R-:W-:Y:S02]  /*b310*/  ULDC UR4, c[0x0][0xa88] ;  /* 0x0002a20000047ab9 */ /* 0x000fe40000000800 */
[----:B-1----:R-:W-:Y:S02]  /*b320*/  IMAD R3, R6, UR4, RZ ;  /* 0x0000000406037c24 */ /* 0x002fe4000f8e02ff */
[----:B0-----:R-:W-:-:S04]  /*b330*/  IMAD R0, R0, 0xc0, R2 ;  /* 0x000000c000007824 */ /* 0x001fc800078e0202 */
        /* <DEDUP_REMOVED lines=29> */
[--C-:B------:R-:W-:Y:S01]  /*b510*/  SHF.R.S32.HI R9, RZ, 0x1f, R5.reuse ;  /* 0x0000001fff097819 */ /* 0x100fe20000011405 */
[----:B------:R-:W-:Y:S01]  /*b520*/  IMAD.MOV R7, RZ, RZ, -R5 ;  /* 0x000000ffff077224 */ /* 0x000fe200078e0a05 */
[----:B------:R-:W-:Y:S01]  /*b530*/  IADD3 R2, P0, R5, R2, RZ ;  /* 0x0000000205027210 */ /* 0x000fe20007f1e0ff */
[----:B------:R-:W-:Y:S02]  /*b540*/  IMAD R4, R4, UR4, RZ ;  /* 0x0000000404047c24 */ /* 0x000fe4000f8e02ff */
        /* <DEDUP_REMOVED lines=9> */
[----:B------:R-:W-:Y:S02]  /*b5e0*/  LEA R4, P0, R2, UR4, 0x2 ;  /* 0x0000000402047c11 */ /* 0x000fe4000f8010ff */
[----:B------:R-:W-:-:S04]  /*b5f0*/  IADD3 R3, R3, R5, RZ ;  /* 0x0000000503037210 */ /* 0x000fc80007ffe0ff */
[----:B------:R-:W-:Y:S01]  /*b600*/  LEA.HI.X R5, R2, UR5, R3, 0x2, P0 ;  /* 0x0000000502057c11 */ /* 0x000fe200080f1403 */
[----:B------:R-:W-:-:S05]  /*b610*/  IMAD.MOV.U32 R3, RZ, RZ, -0x800000 ;  /* 0xff800000ff037424 */ /* 0x000fca00078e00ff */
[----:B------:R0:W-:Y:S01]  /*b620*/  STG.E desc[UR38][R4.64], R3 ;  /* 0x0000000304007986 */ /* 0x0001e2000c101926 */
[----:B------:R-:W-:Y:S05]  /*b630*/  BRA `(.L_x_9360) ;  /* 0x0000003c00d87947 */ /* 0x000fea0003800000 */
.L_x_9358:
[----:B------:R-:W-:-:S08]  /*b640*/  NOP ;  /* 0x0000000000007918 */ /* 0x000fd00000000000 */
[----:B------:R-:W0:-:S00]  /*b650*/  USETMAXREG.DEALLOC.CTAPOOL 0x20 ;  /* 0x00000020000079c8 */ /* 0x000e0000080e0500 */
        /* <DEDUP_REMOVED lines=16> */
.L_x_9386:
[----:B------:R-:W-:Y:S01]  /*b760*/  ULDC UR7, c[0x0][0xc50] ;  /* 0x0003140000077ab9 */ /* 0x000fe20000000800 */
[----:B------:R-:W-:Y:S01]  /*b770*/  UMOV UR36, UR6 ;  /* 0x0000000600247c82 */ /* 0x000fe20008000000 */
[----:B------:R-:W-:-:S11]  /*b780*/  UISETP.NE.AND UP0, UPT, UR7, 0x1, UPT ;  /* 0x000000010700788c */ /* 0x000fd6000bf05270 */
[----:B------:R-:W-:Y:S01]  /*b790*/  @UP0 ULDC UR4, c[0x0][0xc54] ;  /* 0x0003150000040ab9 */ /* 0x000fe20000000800 */
[----:B------:R-:W-:Y:S01]  /*b7a0*/  @UP0 ULDC UR8, c[0x0][0xc58] ;  /* 0x0003160000080ab9 */ /* 0x000fe20000000800 */
[----:B------:R-:W-:-:S04]  /*b7b0*/  UIMAD.WIDE.U32 UR4, UR6, UR4, URZ ;  /* 0x00000004060472a5 */ /* 0x000fc8000f8e003f */
[----:B------:R-:W-:-:S12]  /*b7c0*/  @UP0 USHF.R.U32.HI UR36, URZ, UR8, UR5 ;  /* 0x000000083f240299 */ /* 0x000fd80008011605 */
.L_x_9387:
[----:B------:R-:W-:Y:S01]  /*b7d0*/  ISETP.GE.AND P0, PT, R17, RZ, PT ;  /* 0x000000ff1100720c */ /* 0x000fe20003f06270 */
[----:B------:R-:W-:Y:S01]  /*b7e0*/  UIADD3 UR4, -UR36, URZ, URZ ;  /* 0x0000003f24047290 */ /* 0x000fe2000fffe13f */
[----:B------:R-:W-:Y:S02]  /*b7f0*/  IMAD.MOV.U32 R6, RZ, RZ, 0x1 ;  /* 0x00000001ff067424 */ /* 0x000fe400078e00ff */
[----:B------:R-:W-:Y:S01]  /*b800*/  IMAD.MOV.U32 R0, RZ, RZ, RZ ;  /* 0x000000ffff007224 */ /* 0x000fe200078e00ff */
[----:B------:R-:W-:Y:S01]  /*b810*/  UIMAD UR6, UR7, UR4, UR6 ;  /* 0x00000004070672a4 */ /* 0x000fe2000f8e0206 */
[----:B------:R-:W-:-:S07]  /*b820*/  IMAD.MOV.U32 R2, RZ, RZ, 0x1 ;  /* 0x00000001ff027424 */ /* 0x000fce00078e00ff */
[----:B------:R-:W-:Y:S05]  /*b830*/  @!P0 BRA `(.L_x_9388) ;  /* 0x00000038009c8947 */ /* 0x000fea0003800000 */
[----:B------:R-:W-:Y:S01]  /*b840*/  ULDC.64 UR4, c[0x0][0x418] ;  /* 0x0001060000047ab9 */ /* 0x000fe20000000a00 */
[----:B------:R-:W-:Y:S01]  /*b850*/  ULOP3.LUT UR42, UR6, 0xffff, URZ, 0xc0, !UPT ;  /* 0x0000ffff062a7892 */ /* 0x000fe2000f8ec03f */
[----:B------:R-:W-:Y:S01]  /*b860*/  IMAD.MOV.U32 R25, RZ, RZ, RZ ;  /* 0x000000ffff197224 */ /* 0x000fe200078e00ff */
[----:B------:R-:W-:-:S03]  /*b870*/  UISETP.NE.U32.AND UP0, UPT, UR4, URZ, UPT ;  /* 0x0000003f0400728c */ /* 0x000fc6000bf05070 */
        /* <DEDUP_REMOVED lines=12> */
[----:B------:R-:W-:-:S04]  /*b940*/  USHF.R.U32.HI UR4, URZ, 0x10, UR6 ;  /* 0x000000103f047899 */ /* 0x000fc80008011606 */
[----:B------:R-:W-:-:S11]  /*b950*/  UISETP.NE.AND UP0, UPT, UR4, URZ, UPT ;  /* 0x0000003f0400728c */ /* 0x000fd6000bf05270 */
[----:B------:R-:W-:Y:S02]  /*b960*/  @!UP0 ULDC UR4, c[0x0][0x9f0] ;  /* 0x00027c0000048ab9 */ /* 0x000fe40000000800 */
[----:B------:R-:W-:Y:S01]  /*b970*/  IMAD.U32 R4, RZ, RZ, UR4 ;  /* 0x00000004ff047e24 */ /* 0x000fe2000f8e00ff */
[----:B------:R-:W-:-:S04]  /*b980*/  UIADD3 UR5, UR41, -0x1, UR4 ;  /* 0xffffffff29057890 */ /* 0x000fc8000fffe004 */
[-C--:B------:R-:W-:Y:S02]  /*b990*/  IABS R5, R4.reuse ;  /* 0x0000000400057213 */ /* 0x080fe40000000000 */
[----:B------:R-:W-:Y:S01]  /*b9a0*/  IMAD.U32 R8, RZ, RZ, UR5 ;  /* 0x00000005ff087e24 */ /* 0x000fe2000f8e00ff */
[----:B------:R-:W-:Y:S01]  /*b9b0*/  IABS R4, R4 ;  /* 0x0000000400047213 */ /* 0x000fe20000000000 */
[----:B------:R-:W0:Y:S01]  /*b9c0*/  I2F.RP R0, R5 ;  /* 0x0000000500007306 */ /* 0x000e220000209400 */
[----:B------:R-:W-:-:S03]  /*b9d0*/  ULOP3.LUT UR5, UR5, UR4, URZ, 0x3c, !UPT ;  /* 0x0000000405057292 */ /* 0x000fc6000f8e3c3f */
[----:B------:R-:W-:-:S03]  /*b9e0*/  IMAD.MOV R4, RZ, RZ, -R4 ;  /* 0x000000ffff047224 */ /* 0x000fc600078e0a04 */
[----:B------:R-:W-:Y:S01]  /*b9f0*/  ISETP.LE.AND P2, PT, RZ, UR5, PT ;  /* 0x00000005ff007c0c */ /* 0x000fe2000bf43270 */
[----:B0-----:R-:W0:Y:S02]  /*ba00*/  MUFU.RCP R0, R0 ;  /* 0x0000000000007308 */ /* 0x001e240000001000 */
[----:B0-----:R-:W-:Y:S02]  /*ba10*/  IADD3 R2, R0, 0xffffffe, RZ ;  /* 0x0ffffffe00027810 */ /* 0x001fe40007ffe0ff */
[----:B------:R-:W-:-:S04]  /*ba20*/  IABS R0, R8 ;  /* 0x0000000800007213 */ /* 0x000fc80000000000 */
[----:B------:R0:W1:Y:S02]  /*ba30*/  F2I.FTZ.U32.TRUNC.NTZ R3, R2 ;  /* 0x0000000200037305 */ /* 0x000064000021f000 */
        /* <DEDUP_REMOVED lines=8> */
[----:B------:R-:W-:Y:S01]  /*bac0*/  @!P1 IMAD.IADD R0, R0, 0x1, -R5 ;  /* 0x0000000100009824 */ /* 0x000fe200078e0a05 */
[----:B------:R-:W-:Y:S02]  /*bad0*/  @!P1 IADD3 R3, R3, 0x1, RZ ;  /* 0x0000000103039810 */ /* 0x000fe40007ffe0ff */
[----:B------:R-:W-:Y:S02]  /*bae0*/  ISETP.NE.AND P1, PT, RZ, UR4, PT ;  /* 0x00000004ff007c0c */ /* 0x000fe4000bf25270 */
[----:B------:R-:W-:-:S13]  /*baf0*/  ISETP.GE.U32.AND P0, PT, R0, R5, PT ;  /* 0x000000050000720c */ /* 0x000fda0003f06070 */
[----:B------:R-:W-:-:S04]  /*bb00*/  @P0 VIADD R3, R3, 0x1 ;  /* 0x0000000103030836 */ /* 0x000fc80000000000 */
[----:B------:R-:W-:Y:S01]  /*bb10*/  @!P2 IMAD.MOV R3, RZ, RZ, -R3 ;  /* 0x000000ffff03a224 */ /* 0x000fe200078e0a03 */
[----:B------:R-:W-:-:S05]  /*bb20*/  @!P1 LOP3.LUT R3, RZ, UR4, RZ, 0x33, !PT ;  /* 0x00000004ff039c12 */ /* 0x000fca000f8e33ff */
[----:B------:R-:W-:-:S07]  /*bb30*/  IMAD.MOV.U32 R25, RZ, RZ, R3 ;  /* 0x000000ffff197224 */ /* 0x000fce00078e0003 */
.L_x_9389:
[----:B------:R-:W-:Y:S02]  /*bb40*/  IMAD R24, R25, UR42, RZ ;  /* 0x0000002a19187c24 */ /* 0x000fe4000f8e02ff */
[----:B------:R-:W-:Y:S02]  /*bb50*/  IMAD.MOV.U32 R0, RZ, RZ, RZ ;  /* 0x000000ffff007224 */ /* 0x000fe400078e00ff */
[----:B------:R-:W-:Y:S01]  /*bb60*/  IMAD.MOV.U32 R2, RZ, RZ, 0x1 ;  /* 0x00000001ff027424 */ /* 0x000fe200078e00ff */
[----:B------:R-:W-:-:S04]  /*bb70*/  VIADDMNMX R26, R24, R25, UR41, PT ;  /* 0x00000029181a7e46 */ /* 0x000fc8000b800119 */
[----:B------:R-:W-:-:S13]  /*bb80*/  ISETP.GT.AND P0, PT, R26, R24, PT ;  /* 0x000000181a00720c */ /* 0x000fda0003f04270 */
[----:B------:R-:W-:Y:S05]  /*bb90*/  @!P0 BRA `(.L_x_9388) ;  /* 0x0000003400c48947 */ /* 0x000fea0003800000 */
        /* <DEDUP_REMOVED lines=23> */
.L_x_9390:
        /* <DEDUP_REMOVED lines=20> */
.L_x_9392:
[----:B------:R0:W1:Y:S01]  /*be50*/  LDC.64 R2, c[0x4][R16] ;  /* 0x0100000010027b82 */ /* 0x0000620000000a00 */
[----:B------:R-:W-:Y:S01]  /*be60*/  ULDC.64 UR4, c[0x4][0x1b8] ;  /* 0x01006e0000047ab9 */ /* 0x000fe20000000a00 */
[----:B------:R-:W-:Y:S01]  /*be70*/  ULDC.64 UR6, c[0x4][0x1c0] ;  /* 0x0100700000067ab9 */ /* 0x000fe20000000a00 */
[----:B------:R-:W-:Y:S02]  /*be80*/  IMAD.U32 R4, RZ, RZ, UR4 ;  /* 0x00000004ff047e24 */ /* 0x000fe4000f8e00ff */
        /* <DEDUP_REMOVED lines=11> */
.L_x_9391:
[----:B------:R-:W0:Y:S01]  /*bf40*/  LDC.64 R2, c[0x0][0x9f8] ;  /* 0x00027e00ff027b82 */ /* 0x000e220000000a00 */
[----:B------:R-:W-:-:S07]  /*bf50*/  IMAD.MOV.U32 R18, RZ, RZ, R17 ;  /* 0x000000ffff127224 */ /* 0x000fce00078e0011 */
        /* <DEDUP_REMOVED lines=8> */
[----:B------:R-:W-:Y:S02]  /*bfe0*/  IADD3 R17, R26, -0x1, RZ ;  /* 0xffffffff1a117810 */ /* 0x000fe40007ffe0ff */
[----:B------:R-:W-:-:S04]  /*bff0*/  ISETP.NE.AND.EX P1, PT, R5, RZ, PT, P0 ;  /* 0x000000ff0500720c */ /* 0x000fc80003f25300 */
[----:B------:R-:W-:Y:S02]  /*c000*/  P2R R23, PR, RZ, 0x2 ;  /* 0x00000002ff177803 */ /* 0x000fe40000000000 */
[----:B--2---:R-:W-:Y:S02]  /*c010*/  SHF.R.S32.HI R19, RZ, 0x1f, R18 ;  /* 0x0000001fff137819 */ /* 0x004fe40000011412 */
[----:B------:R-:W-:Y:S01]  /*c020*/  SEL R16, R18, RZ, !P1 ;  /* 0x000000ff12107207 */ /* 0x000fe20004800000 */
[----:B------:R-:W-:Y:S06]  /*c030*/  BRA.DIV UR4, `(.L_x_9393) ;  /* 0x0000003604d07947 */ /* 0x000fec000b800000 */
[----:B------:R0:W1:Y:S02]  /*c040*/  SHFL.IDX PT, R14, R22, RZ, 0x1f ;  /* 0x00001fff160e7589 */ /* 0x00006400000e0000 */
.L_x_9477:
[----:B-1----:R-:W-:Y:S02]  /*c050*/  ISETP.NE.AND P0, PT, R14, RZ, PT ;  /* 0x000000ff0e00720c */ /* 0x002fe40003f05270 */
[----:B------:R-:W-:-:S04]  /*c060*/  PLOP3.LUT P2, PT, PT, PT, PT, 0x8, 0x0 ;  /* 0x000000000000781c */ /* 0x000fc80003f4e170 */
[----:B0-----:R-:W-:-:S07]  /*c070*/  P2R R22, PR, RZ, 0x4 ;  /* 0x00000004ff167803 */ /* 0x001fce0000000000 */
[----:B------:R-:W-:Y:S05]  /*c080*/  @P0 BRA `(.L_x_9394) ;  /* 0x0000000400040947 */ /* 0x000fea0003800000 */
[----:B------:R-:W-:-:S03]  /*c090*/  UMOV UR4, 0xffffffff ;  /* 0xffffffff00047882 */ /* 0x000fc60000000000 */
[----:B------:R-:W-:Y:S05]  /*c0a0*/  BRA.DIV UR4, `(.L_x_9395) ;  /* 0x0000003604d47947 */ /* 0x000fea000b800000 */
[----:B------:R-:W-:-:S13]  /*c0b0*/  ELECT P6, URZ, PT ;  /* 0x00000000003f782f */ /* 0x000fda00038c0000 */
.L_x_9480:
[----:B------:R-:W-:Y:S05]  /*c0c0*/  @!P6 BRA `(.L_x_9394) ;  /* 0x0000000000f4e947 */ /* 0x000fea0003800000 */
[----:B------:R-:W-:Y:S02]  /*c0d0*/  IMAD.MOV.U32 R0, RZ, RZ, 0x1 ;  /* 0x00000001ff007424 */ /* 0x000fe400078e00ff */
[----:B------:R-:W-:-:S03]  /*c0e0*/  IMAD.MOV.U32 R16, RZ, RZ, R18 ;  /* 0x000000ffff107224 */ /* 0x000fc600078e0012 */
[----:B------:R-:W-:Y:S01]  /*c0f0*/  SHF.L.U32 R0, R0, 0x1f, RZ ;  /* 0x0000001f00007819 */ /* 0x000fe200000006ff */
[----:B------:R-:W-:Y:S06]  /*c100*/  @!P1 BRA `(.L_x_9396) ;  /* 0x0000000000489947 */ /* 0x000fec0003800000 */
[----:B------:R-:W0:Y:S01]  /*c110*/  LDC R6, c[0x0][0x43c] ;  /* 0x00010f00ff067b82 */ /* 0x000e220000000800 */
[----:B------:R-:W-:Y:S01]  /*c120*/  IMAD.MOV.U32 R7, RZ, RZ, R17 ;  /* 0x000000ffff077224 */ /* 0x000fe200078e0011 */
        /* <DEDUP_REMOVED lines=16> */
.L_x_9396:
[----:B------:R-:W1:Y:S01]  /*c230*/  SYNCS.PHASECHK.TRANS64.TRYWAIT P0, [UR40+0x31c40], R0 ;  /* 0x031c4000ff0075a7 */ /* 0x000e620008000168 */
[----:B------:R-:W-:Y:S01]  /*c240*/  ISETP.NE.AND P1, PT, R28, RZ, PT ;  /* 0x000000ff1c00720c */ /* 0x000fe20003f25270 */
[----:B-1----:R-:W-:-:S12]  /*c250*/  @!P0 BRA `(.L_x_9397) ;  /* 0x0000003400888947 */ /* 0x002fd80003800000 */
.L_x_9481:
[----:B------:R-:W-:Y:S05]  /*c260*/  @P1 BRA `(.L_x_9398) ;  /* 0x0000000000181947 */ /* 0x000fea0003800000 */
[----:B------:R-:W2:Y:S01]  /*c270*/  S2R R2, SR_TID.X ;  /* 0x0000000000027919 */ /* 0x000ea20000002100 */
[----:B-1----:R-:W-:-:S04]  /*c280*/  IMAD.MOV.U32 R0, RZ, RZ, 0x6c00 ;  /* 0x00006c00ff007424 */ /* 0x002fc800078e00ff */
[----:B------:R3:W-:Y:S01]  /*c290*/  SYNCS.ARRIVE.TRANS64 RZ, [UR40+0x31c30], R0 ;  /* 0x031c3000ffff79a7 */ /* 0x0007e20008000028 */
[----:B--2---:R-:W-:-:S13]  /*c2a0*/  LOP3.LUT P0, RZ, R2, 0x1f, RZ, 0xc0, !PT ;  /* 0x0000001f02ff7812 */ /* 0x004fda000780c0ff */
[----:B---3--:R-:W-:Y:S05]  /*c2b0*/  @!P0 BRA `(.L_x_9398) ;  /* 0x0000000000048947 */ /* 0x008fea0003800000 */
[----:B------:R-:W-:Y:S01]  /*c2c0*/  BPT.TRAP 0x1 ;  /* 0x000000040000795c */ /* 0x000fe20000300000 */
.L_x_9398:
[----:B------:R-:W-:Y:S01]  /*c2d0*/  R2UR UR11, R17 ;  /* 0x00000000110b72ca */ /* 0x000fe200000e0000 */
[----:B------:R-:W-:Y:S01]  /*c2e0*/  ULDC.64 UR4, c[0x0][0x198] ;  /* 0x0000660000047ab9 */ /* 0x000fe20000000a00 */
[----:B-----5:R-:W-:Y:S01]  /*c2f0*/  R2UR UR13, R16 ;  /* 0x00000000100d72ca */ /* 0x020fe200000e0000 */
[----:B------:R-:W-:Y:S01]  /*c300*/  UIADD3 UR4, UP0, UR4, 0x370, URZ ;  /* 0x0000037004047890 */ /* 0x000fe2000ff1e03f */
[----:B------:R-:W-:Y:S01]  /*c310*/  PLOP3.LUT P0, PT, PT, PT, PT, 0x80, 0x0 ;  /* 0x000000000000781c */ /* 0x000fe20003f0f070 */
[----:B------:R-:W-:Y:S02]  /*c320*/  UIADD3 UR8, UR40, 0x16a00, URZ ;  /* 0x00016a0028087890 */ /* 0x000fe4000fffe03f */
[----:B------:R-:W-:Y:S01]  /*c330*/  UIADD3 UR9, UR40, 0x31c30, URZ ;  /* 0x00031c3028097890 */ /* 0x000fe2000fffe03f */
[----:B------:R-:W-:Y:S01]  /*c340*/  P2R R22, PR, RZ, 0x1 ;  /* 0x00000001ff167803 */ /* 0x000fe20000000000 */
        /* <DEDUP_REMOVED lines=16> */
[----:B------:R2:W-:Y:S01]  /*c450*/  UTMALDG.4D [UR8], [UR4], desc[UR6] ;  /* 0x00000608040075b4 */ /* 0x0005e20008019000 */
[----:B------:R-:W-:Y:S01]  /*c460*/  UMOV UR35, UR11 ;  /* 0x0000000b00237c82 */ /* 0x000fe20008000000 */
[----:B------:R2:W-:Y:S01]  /*c470*/  UTMALDG.4D [UR16], [UR4], desc[UR6] ;  /* 0x00000610040075b4 */ /* 0x0005e20008019000 */
[----:B------:R2:W-:Y:S02]  /*c480*/  UTMALDG.4D [UR32], [UR4], desc[UR6] ;  /* 0x00000620040075b4 */ /* 0x0005e40008019000 */
[----:B--2---:R-:W-:Y:S01]  /*c490*/  NOP ;  /* 0x0000000000007918 */ /* 0x004fe20000000000 */
.L_x_9394:
[----:B------:R-:W-:Y:S05]  /*c4a0*/  WARPSYNC.ALL ;  /* 0x0000000000007948 */ /* 0x000fea0003800000 */
[----:B-1----:R-:W1:Y:S01]  /*c4b0*/  S2R R0, SR_CTAID.Z ;  /* 0x0000000000007919 */ /* 0x002e620000002700 */
[----:B------:R-:W-:Y:S02]  /*c4c0*/  UIADD3 UR5, UR40, 0xda00, URZ ;  /* 0x0000da0028057890 */ /* 0x000fe4000fffe03f */
[----:B------:R-:W-:Y:S01]  /*c4d0*/  USHF.R.S32.HI UR4, URZ, 0x1f, UR36 ;  /* 0x0000001f3f047899 */ /* 0x000fe20008011424 */
[----:B------:R-:W-:Y:S01]  /*c4e0*/  BAR.SYNC.DEFER_BLOCKING 0x8, 0x200 ;  /* 0x0208000000007b1d */ /* 0x000fe20000010000 */
[----:B------:R-:W-:-:S05]  /*c4f0*/  ULOP3.LUT UP0, URZ, UR5, 0x1bf, URZ, 0xc0, !UPT ;  /* 0x000001bf053f7892 */ /* 0x000fca000f80c03f */
[----:B------:R-:W-:Y:S01]  /*c500*/  ULDC.64 UR6, c[0x0][0x2d8] ;  /* 0x0000b60000067ab9 */ /* 0x000fe20000000a00 */
[----:B------:R-:W-:Y:S01]  /*c510*/  PLOP3.LUT P0, PT, PT, PT, UP0, 0x80, 0x0 ;  /* 0x000000000000781c */ /* 0x000fe20003f0f008 */
[----:B------:R-:W-:Y:S02]  /*c520*/  UIMAD UR4, UR4, UR6, URZ ;  /* 0x00000006040472a4 */ /* 0x000fe4000f8e023f */
[----:B------:R-:W-:Y:S02]  /*c530*/  UIMAD.WIDE.U32 UR44, UR36, UR6, URZ ;  /* 0x00000006242c72a5 */ /* 0x000fe4000f8e003f */
[----:B------:R-:W-:-:S04]  /*c540*/  UIMAD UR4, UR36, UR7, UR4 ;  /* 0x00000007240472a4 */ /* 0x000fc8000f8e0204 */
[----:B------:R-:W-:Y:S01]  /*c550*/  UIADD3 UR43, UR45, UR4, URZ ;  /* 0x000000042d2b7290 */ /* 0x000fe2000fffe03f */
[----:B-1----:R-:W-:-:S03]  /*c560*/  SHF.R.S32.HI R29, RZ, 0x1f, R0 ;  /* 0x0000001fff1d7819 */ /* 0x002fc60000011400 */
[----:B------:R-:W-:Y:S08]  /*c570*/  @!P0 BRA `(.L_x_9399) ;  /* 0x0000000000408947 */ /* 0x000ff00003800000 */
[----:B------:R-:W-:Y:S01]  /*c580*/  MOV R2, 0x0 ;  /* 0x0000000000027802 */ /* 0x000fe20000000f00 */
[----:B------:R-:W-:Y:S01]  /*c590*/  ULDC.64 UR6, c[0x4][0x1b8] ;  /* 0x01006e0000067ab9 */ /* 0x000fe20000000a00 */
[----:B------:R-:W-:Y:S01]  /*c5a0*/  ULDC.64 UR8, c[0x4][0x1c0] ;  /* 0x0100700000087ab9 */ /* 0x000fe20000000a00 */
[----:B------:R-:W-:Y:S01]  /*c5b0*/  ULDC.64 UR4, c[0x4][0x68] ;  /* 0x01001a0000047ab9 */ /* 0x000fe20000000a00 */
[----:B0-----:R-:W-:Y:S01]  /*c5c0*/  IMAD.U32 R4, RZ, RZ, UR6 ;  /* 0x00000006ff047e24 */ /* 0x001fe2000f8e00ff */
        /* <DEDUP_REMOVED lines=11> */
.L_x_9399:
[----:B------:R-:W1:Y:S01]  /*c680*/  LDC R14, c[0x0][0x448] ;  /* 0x00011200ff0e7b82 */ /* 0x000e620000000800 */
[----:B------:R-:W2:Y:S01]  /*c690*/  S2R R20, SR_TID.X ;  /* 0x0000000000147919 */ /* 0x000ea20000002100 */
[----:B------:R-:W-:Y:S01]  /*c6a0*/  SHF.R.U32.HI R11, RZ, 0x2, R28 ;  /* 0x00000002ff0b7819 */ /* 0x000fe2000001161c */
[----:B------:R-:W-:Y:S01]  /*c6b0*/  UMOV UR4, UR44 ;  /* 0x0000002c00047c82 */ /* 0x000fe20008000000 */
[----:B------:R-:W-:Y:S01]  /*c6c0*/  UMOV UR5, UR43 ;  /* 0x0000002b00057c82 */ /* 0x000fe20008000000 */
[----:B------:R-:W3:Y:S01]  /*c6d0*/  S2R R12, SR_CTAID.X ;  /* 0x00000000000c7919 */ /* 0x000ee20000002500 */
[----:B------:R-:W-:Y:S01]  /*c6e0*/  ULDC.64 UR6, c[0x0][0x2c8] ;  /* 0x0000b20000067ab9 */ /* 0x000fe20000000a00 */
[----:B------:R-:W-:Y:S01]  /*c6f0*/  ULDC.64 UR8, c[0x0][0x280] ;  /* 0x0000a00000087ab9 */ /* 0x000fe20000000a00 */
[----:B------:R-:W4:Y:S01]  /*c700*/  LDC.64 R2, c[0x0][0x2e0] ;  /* 0x0000b800ff027b82 */ /* 0x000f220000000a00 */
[----:B------:R-:W5:Y:S01]  /*c710*/  S2R R21, SR_CTAID.Z ;  /* 0x0000000000157919 */ /* 0x000f620000002700 */
[----:B-1----:R-:W-:Y:S01]  /*c720*/  ISETP.NE.AND P0, PT, R14, 0x1, PT ;  /* 0x000000010e00780c */ /* 0x002fe20003f05270 */
[----:B--2---:R-:W-:-:S12]  /*c730*/  IMAD.SHL.U32 R0, R20, 0x20, RZ ;  /* 0x0000002014007824 */ /* 0x004fd800078e00ff */
[----:B0-----:R-:W0:Y:S01]  /*c740*/  @P0 LDC R5, c[0x0][0x44c] ;  /* 0x00011300ff050b82 */ /* 0x001e220000000800 */
[----:B------:R-:W-:-:S05]  /*c750*/  LOP3.LUT R0, R11, 0x60, R0, 0xf8, !PT ;  /* 0x000000600b007812 */ /* 0x000fca00078ef800 */
[----:B---3--:R-:W-:Y:S02]  /*c760*/  IMAD R0, R12, 0xc0, R0 ;  /* 0x000000c00c007824 */ /* 0x008fe400078e0200 */
[----:B------:R-:W1:Y:S02]  /*c770*/  @P0 LDC R7, c[0x0][0x450] ;  /* 0x00011400ff070b82 */ /* 0x000e640000000800 */
[----:B------:R-:W-:-:S06]  /*c780*/  VIADD R9, R0, 0x80 ;  /* 0x0000008000097836 */ /* 0x000fcc0000000000 */
[----:B------:R-:W2:Y:S08]  /*c790*/  @P0 LDC R8, c[0x0][0x44c] ;  /* 0x00011300ff080b82 */ /* 0x000eb00000000800 */
[----:B------:R-:W3:Y:S01]  /*c7a0*/  @P0 LDC R4, c[0x0][0x450] ;  /* 0x00011400ff040b82 */ /* 0x000ee20000000800 */
[----:B0-----:R-:W-:Y:S01]  /*c7b0*/  @P0 IMAD.HI.U32 R6, R0, R5, RZ ;  /* 0x0000000500060227 */ /* 0x001fe200078e00ff */
[----:B------:R-:W-:-:S04]  /*c7c0*/  MOV R5, R0 ;  /* 0x0000000000057202 */ /* 0x000fc80000000f00 */
[----:B-1----:R-:W-:Y:S02]  /*c7d0*/  @P0 SHF.R.U32.HI R5, RZ, R7, R6 ;  /* 0x00000007ff050219 */ /* 0x002fe40000011606 */
[----:B------:R-:W-:-:S03]  /*c7e0*/  SHF.R.U32.HI R6, RZ, 0x3, R20 ;  /* 0x00000003ff067819 */ /* 0x000fc60000011614 */
[----:B------:R-:W-:Y:S01]  /*c7f0*/  IMAD.MOV R13, RZ, RZ, -R5 ;  /* 0x000000ffff0d7224 */ /* 0x000fe200078e0a05 */
[----:B------:R-:W-:Y:S01]  /*c800*/  LOP3.LUT R6, R6, 0x3, RZ, 0xc0, !PT ;  /* 0x0000000306067812 */ /* 0x000fe200078ec0ff */
[----:B--2---:R-:W-:-:S04]  /*c810*/  @P0 IMAD.HI.U32 R7, R9, R8, RZ ;  /* 0x0000000809070227 */ /* 0x004fc800078e00ff */
[----:B------:R-:W-:Y:S02]  /*c820*/  IMAD.MOV.U32 R8, RZ, RZ, R9 ;  /* 0x000000ffff087224 */ /* 0x000fe400078e0009 */
[----:B------:R-:W-:Y:S01]  /*c830*/  IMAD R13, R14, R13, R0 ;  /* 0x0000000d0e0d7224 */ /* 0x000fe200078e0200 */
[----:B---3--:R-:W-:Y:S01]  /*c840*/  @P0 SHF.R.U32.HI R8, RZ, R4, R7 ;  /* 0x00000004ff080219 */ /* 0x008fe20000011607 */
[----:B----4-:R-:W-:-:S03]  /*c850*/  IMAD R4, R29, R2, RZ ;  /* 0x000000021d047224 */ /* 0x010fc600078e02ff */
[----:B------:R-:W-:Y:S01]  /*c860*/  SHF.R.S32.HI R0, RZ, 0x1f, R13 ;  /* 0x0000001fff007819 */ /* 0x000fe2000001140d */
[C---:B-----5:R-:W-:Y:S01]  /*c870*/  IMAD R7, R21.reuse, R3, R4 ;  /* 0x0000000315077224 */ /* 0x060fe200078e0204 */
[----:B------:R-:W-:Y:S01]  /*c880*/  SHF.R.S32.HI R4, RZ, 0x1f, R5 ;  /* 0x0000001fff047819 */ /* 0x000fe20000011405 */
[----:B------:R-:W-:Y:S01]  /*c890*/  IMAD.WIDE.U32 R2, R21, R2, UR4 ;  /* 0x0000000415027e25 */ /* 0x000fe2000f8e0002 */
[----:B------:R-:W-:-:S03]  /*c8a0*/  ULDC.64 UR4, c[0x0][0x2d0] ;  /* 0x0000b40000047ab9 */ /* 0x000fc60000000a00 */
[----:B------:R-:W-:Y:S02]  /*c8b0*/  IMAD R4, R4, UR4, RZ ;  /* 0x0000000404047c24 */ /* 0x000fe4000f8e02ff */
[----:B------:R-:W-:Y:S02]  /*c8c0*/  IMAD.IADD R3, R3, 0x1, R7 ;  /* 0x0000000103037824 */ /* 0x000fe400078e0207 */
[C---:B------:R-:W-:Y:S02]  /*c8d0*/  IMAD R7, R5.reuse, UR5, R4 ;  /* 0x0000000505077c24 */ /* 0x040fe4000f8e0204 */
[----:B------:R-:W-:-:S04]  /*c8e0*/  IMAD.WIDE.U32 R4, R5, UR4, R2 ;  /* 0x0000000405047c25 */ /* 0x000fc8000f8e0002 */
[----:B------:R-:W-:Y:S02]  /*c8f0*/  IMAD R0, R0, UR6, RZ ;  /* 0x0000000600007c24 */ /* 0x000fe4000f8e02ff */
[----:B------:R-:W-:Y:S02]  /*c900*/  IMAD.IADD R5, R5, 0x1, R7 ;  /* 0x0000000105057824 */ /* 0x000fe400078e0207 */
[C---:B------:R-:W-:Y:S01]  /*c910*/  IMAD R7, R13.reuse, UR7, R0 ;  /* 0x000000070d077c24 */ /* 0x040fe2000f8e0200 */
[----:B------:R-:W-:Y:S01]  /*c920*/  SHF.L.U32 R0, R20, 0x3, RZ ;  /* 0x0000000314007819 */ /* 0x000fe200000006ff */
[----:B------:R-:W-:-:S03]  /*c930*/  IMAD.WIDE.U32 R4, R13, UR6, R4 ;  /* 0x000000060d047c25 */ /* 0x000fc6000f8e0004 */
[----:B------:R-:W-:Y:S01]  /*c940*/  LOP3.LUT R21, R0, 0x18, RZ, 0xc0, !PT ;  /* 0x0000001800157812 */ /* 0x000fe200078ec0ff */
[----:B------:R-:W-:Y:S01]  /*c950*/  IMAD.SHL.U32 R13, R28, 0x8, RZ ;  /* 0x000000081c0d7824 */ /* 0x000fe200078e00ff */
[----:B------:R-:W-:Y:S01]  /*c960*/  LOP3.LUT R0, R0, 0x20, RZ, 0xc0, !PT ;  /* 0x0000002000007812 */ /* 0x000fe200078ec0ff */
[----:B------:R-:W-:Y:S02]  /*c970*/  IMAD.IADD R7, R5, 0x1, R7 ;  /* 0x0000000105077824 */ /* 0x000fe400078e0207 */
[----:B------:R-:W-:Y:S01]  /*c980*/  IMAD.MOV R10, RZ, RZ, -R8 ;  /* 0x000000ffff0a7224 */ /* 0x000fe200078e0a08 */
[----:B------:R-:W-:Y:S01]  /*c990*/  LOP3.LUT R0, R0, 0x300, R13, 0xf8, !PT ;  /* 0x0000030000007812 */ /* 0x000fe200078ef80d */
[C---:B------:R-:W-:Y:S02]  /*c9a0*/  IMAD R13, R6.reuse, 0x40, R21 ;  /* 0x00000040060d7824 */ /* 0x040fe400078e0215 */
[----:B------:R-:W-:Y:S02]  /*c9b0*/  IMAD.SHL.U32 R6, R6, 0x8, RZ ;  /* 0x0000000806067824 */ /* 0x000fe400078e00ff */
[----:B------:R-:W-:-:S02]  /*c9c0*/  IMAD R5, R14, R10, R9 ;  /* 0x0000000a0e057224 */ /* 0x000fc400078e0209 */
[----:B------:R-:W-:Y:S01]  /*c9d0*/  IMAD.WIDE.U32 R2, R8, UR4, R2 ;  /* 0x0000000408027c25 */ /* 0x000fe2000f8e0002 */
[----:B------:R-:W-:Y:S02]  /*c9e0*/  LOP3.LUT R0, R0, R13, R6, 0xf6, !PT ;  /* 0x0000000d00007212 */ /* 0x000fe400078ef606 */
[----:B------:R-:W-:-:S04]  /*c9f0*/  LEA R6, P0, R4, UR8, 0x1 ;  /* 0x0000000804067c11 */ /* 0x000fc8000f8008ff */
[----:B------:R-:W-:Y:S02]  /*ca00*/  LEA.HI.X R7, R4, UR9, R7, 0x1, P0 ;  /* 0x0000000904077c11 */ /* 0x000fe400080f0c07 */
[----:B------:R-:W-:-:S05]  /*ca10*/  SHF.R.S32.HI R4, RZ, 0x1f, R8 ;  /* 0x0000001fff047819 */ /* 0x000fca0000011408 */
[----:B------:R-:W-:Y:S01]  /*ca20*/  IMAD R9, R4, UR4, RZ ;  /* 0x0000000404097c24 */ /* 0x000fe2000f8e02ff */
[----:B------:R-:W-:Y:S01]  /*ca30*/  SHF.R.S32.HI R4, RZ, 0x1f, R5 ;  /* 0x0000001fff047819 */ /* 0x000fe20000011405 */
[----:B------:R-:W-:Y:S02]  /*ca40*/  ULDC UR4, c[0x0][0x2b8] ;  /* 0x0000ae0000047ab9 */ /* 0x000fe40000000800 */
[----:B------:R-:W-:Y:S01]  /*ca50*/  IMAD R9, R8, UR5, R9 ;  /* 0x0000000508097c24 */ /* 0x000fe2000f8e0209 */
[----:B------:R-:W-:Y:S01]  /*ca60*/  ISETP.GE.AND P2, PT, R21, UR4, PT ;  /* 0x0000000415007c0c */ /* 0x000fe2000bf46270 */
[----:B------:R-:W-:-:S03]  /*ca70*/  IMAD R4, R4, UR6, RZ ;  /* 0x0000000604047c24 */ /* 0x000fc6000f8e02ff */
[----:B------:R-:W-:Y:S01]  /*ca80*/  IADD3 R3, R3, R9, RZ ;  /* 0x0000000903037210 */ /* 0x000fe20007ffe0ff */
[----:B------:R-:W-:Y:S01]  /*ca90*/  IMAD R9, R5, UR7, R4 ;  /* 0x0000000705097c24 */ /* 0x000fe2000f8e0204 */
[----:B------:R-:W-:Y:S01]  /*caa0*/  LOP3.LUT R4, R21, 0x20, RZ, 0xfc, !PT ;  /* 0x0000002015047812 */ /* 0x000fe200078efcff */
[----:B------:R-:W-:-:S03]  /*cab0*/  IMAD.WIDE.U32 R2, R5, UR6, R2 ;  /* 0x0000000605027c25 */ /* 0x000fc6000f8e0002 */
[----:B------:R-:W-:Y:S02]  /*cac0*/  ISETP.GE.AND P0, PT, R4, UR4, PT ;  /* 0x0000000404007c0c */ /* 0x000fe4000bf06270 */
[----:B------:R-:W-:Y:S01]  /*cad0*/  LOP3.LUT R4, R21, 0x40, RZ, 0xfc, !PT ;  /* 0x0000004015047812 */ /* 0x000fe200078efcff */
[----:B------:R-:W-:Y:S01]  /*cae0*/  IMAD.IADD R3, R3, 0x1, R9 ;  /* 0x0000000103037824 */ /* 0x000fe200078e0209 */
[----:B------:R-:W-:Y:S02]  /*caf0*/  LEA R20, P3, R2, UR8, 0x1 ;  /* 0x0000000802147c11 */ /* 0x000fe4000f8608ff */
[----:B------:R-:W-:Y:S01]  /*cb00*/  ISETP.GE.AND P1, PT, R4, UR4, PT ;  /* 0x0000000404007c0c */ /* 0x000fe2000bf26270 */
[----:B------:R-:W-:Y:S01]  /*cb10*/  UMOV UR4, 0xffffffff ;  /* 0xffffffff00047882 */ /* 0x000fe20000000000 */
[----:B------:R-:W-:Y:S02]  /*cb20*/  LEA.HI.X R10, R2, UR9, R3, 0x1, P3 ;  /* 0x00000009020a7c11 */ /* 0x000fe400098f0c03 */
[----:B------:R-:W-:Y:S09]  /*cb30*/  BRA.DIV UR4, `(.L_x_9400) ;  /* 0x0000002e04687947 */ /* 0x000ff2000b800000 */
[----:B------:R-:W0:Y:S01]  /*cb40*/  S2R R2, SR_CTAID.X ;  /* 0x0000000000027919 */ /* 0x000e220000002500 */
[----:B------:R-:W1:Y:S01]  /*cb50*/  LDC R4, c[0x0][0x448] ;  /* 0x00011200ff047b82 */ /* 0x000e620000000800 */
[----:B------:R-:W-:Y:S01]  /*cb60*/  ULDC UR4, c[0x0][0x288] ;  /* 0x0000a20000047ab9 */ /* 0x000fe20000000800 */
[----:B------:R-:W-:Y:S04]  /*cb70*/  SHFL.IDX PT, R3, R7, RZ, 0x1c1f ;  /* 0x001c1fff07037589 */ /* 0x000fe800000e0000 */
[----:B------:R-:W-:Y:S04]  /*cb80*/  SHFL.IDX PT, R5, R7, 0x1, 0x1c1f ;  /* 0x003c1f0007057f89 */ /* 0x000fe800000e0000 */
[----:B------:R-:W-:Y:S01]  /*cb90*/  SHFL.IDX PT, R14, R6, 0x2, 0x1c1f ;  /* 0x005c1f00060e7f89 */ /* 0x000fe200000e0000 */
[----:B-1----:R-:W-:-:S03]  /*cba0*/  IMAD R9, R4, UR4, RZ ;  /* 0x0000000404097c24 */ /* 0x002fc6000f8e02ff */
[----:B------:R-:W-:Y:S01]  /*cbb0*/  SHFL.IDX PT, R4, R6, 0x1, 0x1c1f ;  /* 0x003c1f0006047f89 */ /* 0x000fe200000e0000 */
[----:B0-----:R-:W-:-:S03]  /*cbc0*/  IMAD R8, R2, 0xc0, R11 ;  /* 0x000000c002087824 */ /* 0x001fc600078e020b */
[----:B------:R-:W0:Y:S01]  /*cbd0*/  SHFL.IDX PT, R2, R6, RZ, 0x1c1f ;  /* 0x001c1fff06027589 */ /* 0x000e2200000e0000 */
[C---:B------:R-:W-:Y:S01]  /*cbe0*/  VIADD R12, R8.reuse, 0x20 ;  /* 0x00000020080c7836 */ /* 0x040fe20000000000 */
[----:B------:R-:W-:-:S13]  /*cbf0*/  ISETP.GE.AND P3, PT, R8, R9, PT ;  /* 0x000000090800720c */ /* 0x000fda0003f66270 */
[----:B------:R-:W-:Y:S01]  /*cc00*/  @!P3 LEA R29, R0, UR40, 0x1 ;  /* 0x00000028001dbc11 */ /* 0x000fe2000f8e08ff */
[----:B0-----:R-:W-:-:S05]  /*cc10*/  @!P3 IMAD.WIDE.U32 R2, R21, 0x2, R2 ;  /* 0x000000021502b825 */ /* 0x001fca00078e0002 */
[----:B------:R-:W-:Y:S04]  /*cc20*/  @!P3 LDGSTS.E.BYPASS.LTC128B.128 [R29+0xda00], desc[UR38][R2.64], !P2 ;  /* 0x0da00000021dbfae */ /* 0x000fe8000d101d66 */
[----:B------:R-:W-:Y:S04]  /*cc30*/  @!P3 LDGSTS.E.BYPASS.LTC128B.128 [R29+0x10a00], desc[UR38][R2.64+0x40], !P0 ;  /* 0x10a00040021dbfae */ /* 0x000fe8000c101d66 */
[----:B------:R0:W-:Y:S01]  /*cc40*/  @!P3 LDGSTS.E.BYPASS.LTC128B.128 [R29+0x13a00], desc[UR38][R2.64+0x80], !P1 ;  /* 0x13a00080021dbfae */ /* 0x0001e2000c901d66 */
[----:B------:R-:W-:Y:S01]  /*cc50*/  ISETP.GE.AND P3, PT, R12, R9, PT ;  /* 0x000000090c00720c */ /* 0x000fe20003f66270 */
[----:B------:R-:W-:-:S05]  /*cc60*/  VIADD R12, R8, 0x40 ;  /* 0x00000040080c7836 */ /* 0x000fca0000000000 */
[-C--:B------:R-:W-:Y:S02]  /*cc70*/  ISETP.GE.AND P4, PT, R12, R9.reuse, PT ;  /* 0x000000090c00720c */ /* 0x080fe40003f86270 */
[----:B------:R-:W-:Y:S01]  /*cc80*/  IADD3 R12, R8, 0x60, RZ ;  /* 0x00000060080c7810 */ /* 0x000fe20007ffe0ff */
[----:B0-----:R-:W0:Y:S04]  /*cc90*/  SHFL.IDX PT, R2, R7, 0x2, 0x1c1f ;  /* 0x005c1f0007027f89 */ /* 0x001e2800000e0000 */
[----:B------:R-:W-:Y:S01]  /*cca0*/  @!P3 IMAD.WIDE.U32 R4, R21, 0x2, R4 ;  /* 0x000000021504b825 */ /* 0x000fe200078e0004 */
[----:B------:R-:W-:Y:S01]  /*ccb0*/  @!P3 LEA R29, R0, UR40, 0x1 ;  /* 0x00000028001dbc11 */ /* 0x000fe2000f8e08ff */
[----:B------:R-:W-:Y:S04]  /*ccc0*/  SHFL.IDX PT, R7, R7, 0x3, 0x1c1f ;  /* 0x007c1f0007077f89 */ /* 0x000fe800000e0000 */
[----:B------:R-:W-:Y:S04]  /*ccd0*/  @!P3 LDGSTS.E.BYPASS.LTC128B.128 [R29+0xe200], desc[UR38][R4.64], !P2 ;  /* 0x0e200000041dbfae */ /* 0x000fe8000d101d66 */
[----:B------:R-:W-:Y:S04]  /*cce0*/  @!P3 LDGSTS.E.BYPASS.LTC128B.128 [R29+0x11200], desc[UR38][R4.64+0x40], !P0 ;  /* 0x11200040041dbfae */ /* 0x000fe8000c101d66 */
[----:B------:R1:W-:Y:S01]  /*ccf0*/  @!P3 LDGSTS.E.BYPASS.LTC128B.128 [R29+0x14200], desc[UR38][R4.64+0x80], !P1 ;  /* 0x14200080041dbfae */ /* 0x0003e2000c901d66 */
[----:B------:R-:W-:Y:S01]  /*cd00*/  ISETP.GE.AND P3, PT, R12, R9, PT ;  /* 0x000000090c00720c */ /* 0x000fe20003f66270 */
[----:B0-----:R-:W-:-:S02]  /*cd10*/  IMAD.MOV.U32 R3, RZ, RZ, R2 ;  /* 0x000000ffff037224 */ /* 0x001fc400078e0002 */
[----:B------:R-:W-:Y:S02]  /*cd20*/  IMAD.MOV.U32 R2, RZ, RZ, R14 ;  /* 0x000000ffff027224 */ /* 0x000fe400078e000e */
[----:B------:R-:W0:Y:S01]  /*cd30*/  SHFL.IDX PT, R14, R6, 0x3, 0x1c1f ;  /* 0x007c1f00060e7f89 */ /* 0x000e2200000e0000 */
[----:B-1----:R-:W-:Y:S01]  /*cd40*/  @!P4 LEA R5, R0, UR40, 0x1 ;  /* 0x000000280005cc11 */ /* 0x002fe2000f8e08ff */
[----:B------:R-:W-:Y:S02]  /*cd50*/  @!P4 IMAD.WIDE.U32 R2, R21, 0x2, R2 ;  /* 0x000000021502c825 */ /* 0x000fe400078e0002 */
[----:B------:R-:W-:Y:S02]  /*cd60*/  SHFL.IDX PT, R29, R10, RZ, 0x1c1f ;  /* 0x001c1fff0a1d7589 */ /* 0x000fe400000e0000 */
[----:B------:R-:W-:Y:S02]  /*cd70*/  VIADD R4, R8, 0x80 ;  /* 0x0000008008047836 */ /* 0x000fe40000000000 */
[----:B------:R-:W1:Y:S04]  /*cd80*/  SHFL.IDX PT, R6, R20, RZ, 0x1c1f ;  /* 0x001c1fff14067589 */ /* 0x000e6800000e0000 */
[----:B------:R-:W-:Y:S04]  /*cd90*/  @!P4 LDGSTS.E.BYPASS.LTC128B.128 [R5+0xea00], desc[UR38][R2.64], !P2 ;  /* 0x0ea000000205cfae */ /* 0x000fe8000d101d66 */
[----:B------:R-:W-:Y:S04]  /*cda0*/  @!P4 LDGSTS.E.BYPASS.LTC128B.128 [R5+0x11a00], desc[UR38][R2.64+0x40], !P0 ;  /* 0x11a000400205cfae */ /* 0x000fe8000c101d66 */
[----:B------:R2:W-:Y:S01]  /*cdb0*/  @!P4 LDGSTS.E.BYPASS.LTC128B.128 [R5+0x14a00], desc[UR38][R2.64+0x80], !P1 ;  /* 0x14a000800205cfae */ /* 0x0005e2000c901d66 */
[----:B------:R-:W-:Y:S01]  /*cdc0*/  ISETP.GE.AND P4, PT, R4, R9, PT ;  /* 0x000000090400720c */ /* 0x000fe20003f86270 */
[----:B0-----:R-:W-:-:S02]  /*cdd0*/  IMAD.MOV.U32 R4, RZ, RZ, R14 ;  /* 0x000000ffff047224 */ /* 0x001fc400078e000e */
[----:B------:R-:W0:Y:S04]  /*cde0*/  SHFL.IDX PT, R10, R10, 0x1, 0x1c1f ;  /* 0x003c1f000a0a7f89 */ /* 0x000e2800000e0000 */
[----:B------:R3:W4:Y:S01]  /*cdf0*/  SHFL.IDX PT, R14, R20, 0x1, 0x1c1f ;  /* 0x003c1f00140e7f89 */ /* 0x00072200000e0000 */
[----:B--2---:R-:W-:Y:S01]  /*ce00*/  IMAD.MOV.U32 R5, RZ, RZ, R7 ;  /* 0x000000ffff057224 */ /* 0x004fe200078e0007 */
[C---:B------:R-:W-:Y:S01]  /*ce10*/  @!P3 LEA R7, R0.reuse, UR40, 0x1 ;  /* 0x000000280007bc11 */ /* 0x040fe2000f8e08ff */
[----:B-1----:R-:W-:Y:S01]  /*ce20*/  IMAD.MOV.U32 R2, RZ, RZ, R6 ;  /* 0x000000ffff027224 */ /* 0x002fe200078e0006 */
[----:B------:R-:W-:Y:S01]  /*ce30*/  MOV R6, 0x1 ;  /* 0x0000000100067802 */ /* 0x000fe20000000f00 */
[----:B------:R-:W-:Y:S01]  /*ce40*/  IMAD.MOV.U32 R3, RZ, RZ, R29 ;  /* 0x000000ffff037224 */ /* 0x000fe200078e001d */
[----:B------:R-:W-:Y:S01]  /*ce50*/  @!P4 LEA R29, R0, UR40, 0x1 ;  /* 0x00000028001dcc11 */ /* 0x000fe2000f8e08ff */
[----:B------:R-:W-:-:S04]  /*ce60*/  @!P3 IMAD.WIDE.U32 R4, R21, 0x2, R4 ;  /* 0x000000021504b825 */ /* 0x000fc800078e0004 */
[----:B------:R-:W-:Y:S01]  /*ce70*/  @!P4 IMAD.WIDE.U32 R2, R21, 0x2, R2 ;  /* 0x000000021502c825 */ /* 0x000fe200078e0002 */
[----:B------:R3:W-:Y:S04]  /*ce80*/  @!P3 LDGSTS.E.BYPASS.LTC128B.128 [R7+0xf200], desc[UR38][R4.64], !P2 ;  /* 0x0f2000000407bfae */ /* 0x0007e8000d101d66 */
[----:B------:R3:W-:Y:S04]  /*ce90*/  @!P3 LDGSTS.E.BYPASS.LTC128B.128 [R7+0x12200], desc[UR38][R4.64+0x40], !P0 ;  /* 0x122000400407bfae */ /* 0x0007e8000c101d66 */
[----:B------:R3:W-:Y:S04]  /*cea0*/  @!P3 LDGSTS.E.BYPASS.LTC128B.128 [R7+0x15200], desc[UR38][R4.64+0x80], !P1 ;  /* 0x152000800407bfae */ /* 0x0007e8000c901d66 */
[----:B------:R3:W-:Y:S04]  /*ceb0*/  @!P4 LDGSTS.E.BYPASS.LTC128B.128 [R29+0xfa00], desc[UR38][R2.64], !P2 ;  /* 0x0fa00000021dcfae */ /* 0x0007e8000d101d66 */
[----:B------:R3:W-:Y:S04]  /*cec0*/  @!P4 LDGSTS.E.BYPASS.LTC128B.128 [R29+0x12a00], desc[UR38][R2.64+0x40], !P0 ;  /* 0x12a00040021dcfae */ /* 0x0007e8000c101d66 */
[----:B0---4-:R3:W-:Y:S02]  /*ced0*/  @!P4 LDGSTS.E.BYPASS.LTC128B.128 [R29+0x15a00], desc[UR38][R2.64+0x80], !P1 ;  /* 0x15a00080021dcfae */ /* 0x0117e4000c901d66 */
.L_x_9494:
[----:B------:R-:W-:Y:S01]  /*cee0*/  VIADD R8, R8, 0xa0 ;  /* 0x000000a008087836 */ /* 0x000fe20000000000 */
[----:B------:R-:W-:Y:S01]  /*cef0*/  BSSY B0, `(.L_x_9401) ;  /* 0x000000e000007945 */ /* 0x000fe20003800000 */
[----:B---3--:R-:W-:Y:S02]  /*cf00*/  IMAD.MOV.U32 R4, RZ, RZ, 0x1 ;  /* 0x00000001ff047424 */ /* 0x008fe400078e00ff */
[----:B------:R-:W-:Y:S01]  /*cf10*/  IMAD.MOV.U32 R2, RZ, RZ, R14 ;  /* 0x000000ffff027224 */ /* 0x000fe200078e000e */
[----:B------:R-:W-:Y:S01]  /*cf20*/  ISETP.GE.AND P3, PT, R8, R9, PT ;  /* 0x000000090800720c */ /* 0x000fe20003f66270 */
[----:B------:R-:W-:-:S12]  /*cf30*/  IMAD.MOV.U32 R3, RZ, RZ, R10 ;  /* 0x000000ffff037224 */ /* 0x000fd800078e000a */
[----:B------:R-:W-:Y:S05]  /*cf40*/  @P3 BRA `(.L_x_9402) ;  /* 0x0000000000203947 */ /* 0x000fea0003800000 */
[----:B------:R-:W-:Y:S01]  /*cf50*/  IMAD.WIDE.U32 R2, R21, 0x2, R2 ;  /* 0x0000000215027825 */ /* 0x000fe200078e0002 */
[----:B------:R-:W-:-:S05]  /*cf60*/  LEA R5, R0, UR40, 0x1 ;  /* 0x0000002800057c11 */ /* 0x000fca000f8e08ff */
[----:B------:R-:W-:Y:S01]  /*cf70*/  @!PT LDS RZ, [RZ] ;  /* 0x00000000fffff984 */ /* 0x000fe20000000800 */
[----:B------:R-:W-:Y:S01]  /*cf80*/  @!PT LDS RZ, [RZ] ;  /* 0x00000000fffff984 */ /* 0x000fe20000000800 */
[----:B------:R-:W-:Y:S01]  /*cf90*/  @!PT LDS RZ, [RZ] ;  /* 0x00000000fffff984 */ /* 0x000fe20000000800 */
[----:B------:R0:W-:Y:S04]  /*cfa0*/  LDGSTS.E.BYPASS.LTC128B.128 [R5+0x10200], desc[UR38][R2.64], !P2 ;  /* 0x1020000002057fae */ /* 0x0001e8000d101d66 */
[----:B------:R0:W-:Y:S04]  /*cfb0*/  LDGSTS.E.BYPASS.LTC128B.128 [R5+0x13200], desc[UR38][R2.64+0x40], !P0 ;  /* 0x1320004002057fae */ /* 0x0001e8000c101d66 */
[----:B------:R0:W-:Y:S02]  /*cfc0*/  LDGSTS.E.BYPASS.LTC128B.128 [R5+0x16200], desc[UR38][R2.64+0x80], !P1 ;  /* 0x1620008002057fae */ /* 0x0001e4000c901d66 */
.L_x_9402:
[----:B------:R-:W-:Y:S05]  /*cfd0*/  BSYNC B0 ;  /* 0x0000000000007941 */ /* 0x000fea0003800000 */
.L_x_9401:
[----:B------:R-:W-:Y:S01]  /*cfe0*/  NOP ;  /* 0x0000000000007918 */ /* 0x000fe20000000000 */
[----:B------:R-:W-:Y:S01]  /*cff0*/  SYNCS.ARRIVE.TRANS64.RED.A0T1 RZ, [UR40+0x31c00], RZ ;  /* 0x031c00ffffff79a7 */ /* 0x000fe20008200428 */
[----:B------:R-:W-:Y:S01]  /*d000*/  SHF.L.U32 R0, R4, 0x1f, RZ ;  /* 0x0000001f04007819 */ /* 0x000fe200000006ff */
[----:B------:R-:W-:Y:S01]  /*d010*/  ARRIVES.LDGSTSBAR.64.TRANSCNT [UR40+0x31c00] ;  /* 0x031c0000ff0079b0 */ /* 0x000fe20008000aa8 */
[----:B------:R-:W-:Y:S01]  /*d020*/  NOP ;  /* 0x0000000000007918 */ /* 0x000fe20000000000 */
[----:B------:R-:W-:Y:S01]  /*d030*/  SYNCS.ARRIVE.TRANS64.A1T0 RZ, [UR40+0x31c00], RZ ;  /* 0x031c00ffffff79a7 */ /* 0x000fe20008100028 */
[----:B------:R-:W-:-:S05]  /*d040*/  VIADD R8, R26, 0xfffffffe ;  /* 0xfffffffe1a087836 */ /* 0x000fca0000000000 */
[----:B------:R-:W-:Y:S01]  /*d050*/  ISETP.GE.AND P1, PT, R8, R24, PT ;  /* 0x000000180800720c */ /* 0x000fe20003f26270 */
[----:B------:R-:W1:Y:S02]  /*d060*/  SYNCS.PHASECHK.TRANS64.TRYWAIT P0, [UR40+0x31c20], R0 ;  /* 0x031c2000ff0075a7 */ /* 0x000e640008000168 */
[----:B-1----:R-:W-:Y:S10]  /*d070*/  @!P0 BRA `(.L_x_9403) ;  /* 0x0000003000108947 */ /* 0x002ff40003800000 */
.L_x_9495:
[----:B0-----:R-:W-:Y:S01]  /*d080*/  MOV R0, RZ ;  /* 0x000000ff00007202 */ /* 0x001fe20000000f00 */
[----:B------:R-:W-:Y:S06]  /*d090*/  @!P1 BRA `(.L_x_9404) ;  /* 0x0000001c00609947 */ /* 0x000fec0003800000 */
[----:B------:R-:W-:Y:S01]  /*d0a0*/  UIADD3 UR4, UR42, 0x1, URZ ;  /* 0x000000012a047890 */ /* 0x000fe2000fffe03f */
[----:B------:R-:W0:Y:S01]  /*d0b0*/  S2R R4, SR_TID.X ;  /* 0x0000000000047919 */ /* 0x000e220000002100 */
[----:B------:R-:W-:Y:S01]  /*d0c0*/  LOP3.LUT R24, RZ, R24, RZ, 0x33, !PT ;  /* 0x00000018ff187212 */ /* 0x000fe200078e33ff */
[----:B------:R-:W-:-:S03]  /*d0d0*/  IMAD.MOV.U32 R6, RZ, RZ, 0x1 ;  /* 0x00000001ff067424 */ /* 0x000fc600078e00ff */
[----:B------:R-:W-:-:S05]  /*d0e0*/  IMAD R25, R25, UR4, RZ ;  /* 0x0000000419197c24 */ /* 0x000fca000f8e02ff */
[----:B------:R-:W-:-:S04]  /*d0f0*/  VIMNMX R25, R25, UR41, PT ;  /* 0x0000002919197c48 */ /* 0x000fc8000bfe0100 */
[----:B------:R-:W-:Y:S01]  /*d100*/  LOP3.LUT R2, RZ, R25, RZ, 0x33, !PT ;  /* 0x00000019ff027212 */ /* 0x000fe200078e33ff */
[----:B------:R-:W-:-:S05]  /*d110*/  IMAD.MOV R3, RZ, RZ, -R25 ;  /* 0x000000ffff037224 */ /* 0x000fca00078e0a19 */
[----:B------:R-:W-:-:S05]  /*d120*/  VIADDMNMX R24, R3, 0x1, R24, !PT ;  /* 0x0000000103187846 */ /* 0x000fca0007800118 */
[----:B------:R-:W-:Y:S02]  /*d130*/  VIADD R3, R24, 0xfffffffe ;  /* 0xfffffffe18037836 */ /* 0x000fe40000000000 */
[----:B------:R-:W-:-:S03]  /*d140*/  IMAD.IADD R9, R25, 0x1, R24 ;  /* 0x0000000119097824 */ /* 0x000fc600078e0218 */
[----:B------:R-:W-:Y:S02]  /*d150*/  ISETP.NE.AND P0, PT, R3, R2, PT ;  /* 0x000000020300720c */ /* 0x000fe40003f05270 */
[----:B0-----:R-:W-:Y:S01]  /*d160*/  LOP3.LUT R7, R4, 0x1f, RZ, 0xc0, !PT ;  /* 0x0000001f04077812 */ /* 0x001fe200078ec0ff */
[----:B------:R-:W-:Y:S01]  /*d170*/  IMAD.MOV.U32 R4, RZ, RZ, R16 ;  /* 0x000000ffff047224 */ /* 0x000fe200078e0010 */
[----:B------:R-:W-:-:S09]  /*d180*/  LOP3.LUT R10, R9, 0x1, RZ, 0xc0, !PT ;  /* 0x00000001090a7812 */ /* 0x000fd200078ec0ff */
[----:B------:R-:W-:Y:S05]  /*d190*/  @!P0 BRA `(.L_x_9405) ;  /* 0x0000001000cc8947 */ /* 0x000fea0003800000 */
[----:B------:R-:W-:Y:S01]  /*d1a0*/  BSSY B0, `(.L_x_9405) ;  /* 0x0000132000007945 */ /* 0x000fe20003800000 */
[----:B------:R-:W-:Y:S01]  /*d1b0*/  IADD3 R9, R9, -R10, RZ ;  /* 0x8000000a09097210 */ /* 0x000fe20007ffe0ff */
[----:B------:R-:W-:Y:S02]  /*d1c0*/  IMAD.MOV.U32 R11, RZ, RZ, 0x1 ;  /* 0x00000001ff0b7424 */ /* 0x000fe400078e00ff */
[----:B------:R-:W-:-:S07]  /*d1d0*/  IMAD.MOV.U32 R4, RZ, RZ, R16 ;  /* 0x000000ffff047224 */ /* 0x000fce00078e0010 */
.L_x_9440:
[----:B------:R-:W-:Y:S01]  /*d1e0*/  ISETP.NE.AND P0, PT, R22, RZ, PT ;  /* 0x000000ff1600720c */ /* 0x000fe20003f05270 */
[----:B------:R-:W-:Y:S01]  /*d1f0*/  VIADD R9, R9, 0xfffffffe ;  /* 0xfffffffe09097836 */ /* 0x000fe20000000000 */
[----:B------:R-:W-:Y:S04]  /*d200*/  BSSY B1, `(.L_x_9406) ;  /* 0x0000093000017945 */ /* 0x000fe80003800000 */
[----:B------:R-:W-:-:S07]  /*d210*/  ISETP.NE.AND P1, PT, R9, RZ, PT ;  /* 0x000000ff0900720c */ /* 0x000fce0003f25270 */
[----:B------:R-:W-:Y:S06]  /*d220*/  @!P0 BRA `(.L_x_9407) ;  /* 0x0000000800408947 */ /* 0x000fec0003800000 */
[----:B------:R-:W-:Y:S01]  /*d230*/  ISETP.NE.AND P0, PT, R23, RZ, PT ;  /* 0x000000ff1700720c */ /* 0x000fe20003f05270 */
[----:B------:R-:W-:Y:S01]  /*d240*/  IMAD.MOV.U32 R13, RZ, RZ, R8 ;  /* 0x000000ffff0d7224 */ /* 0x000fe200078e0008 */
[----:B------:R-:W-:-:S11]  /*d250*/  SHF.L.U32 R6, R11, 0x1f, RZ ;  /* 0x0000001f0b067819 */ /* 0x000fd600000006ff */
[----:B------:R-:W-:Y:S05]  /*d260*/  @!P0 BRA `(.L_x_9408) ;  /* 0x00000000004c8947 */ /* 0x000fea0003800000 */
        /* <DEDUP_REMOVED lines=19> */
.L_x_9408:
[----:B------:R-:W1:Y:S01]  /*d3a0*/  SYNCS.PHASECHK.TRANS64.TRYWAIT P0, [UR40+0x31c48], R6 ;  /* 0x031c4806ff0075a7 */ /* 0x000e620008000168 */
[----:B------:R-:W-:Y:S01]  /*d3b0*/  BSSY B2, `(.L_x_9409) ;  /* 0x0000003000027945 */ /* 0x000fe20003800000 */
[----:B------:R-:W-:-:S03]  /*d3c0*/  ISETP.NE.AND P2, PT, R28, RZ, PT ;  /* 0x000000ff1c00720c */ /* 0x000fc60003f45270 */
[----:B-1----:R-:W-:Y:S10]  /*d3d0*/  @!P0 BRA `(.L_x_9410) ;  /* 0x0000002c00508947 */ /* 0x002ff40003800000 */
.L_x_9496:
[----:B------:R-:W-:Y:S05]  /*d3e0*/  BSYNC B2 ;  /* 0x0000000000027941 */ /* 0x000fea0003800000 */
.L_x_9409:
[----:B------:R-:W-:Y:S04]  /*d3f0*/  BSSY B2, `(.L_x_9411) ;  /* 0x0000007000027945 */ /* 0x000fe80003800000 */
[----:B------:R-:W-:Y:S05]  /*d400*/  @P2 BRA `(.L_x_9412) ;  /* 0x0000000000142947 */ /* 0x000fea0003800000 */
[----:B------:R-:W-:Y:S01]  /*d410*/  ISETP.NE.AND P0, PT, R7, RZ, PT ;  /* 0x000000ff0700720c */ /* 0x000fe20003f05270 */
[----:B------:R-:W-:-:S04]  /*d420*/  IMAD.MOV.U32 R2, RZ, RZ, 0x6c00 ;  /* 0x00006c00ff027424 */ /* 0x000fc800078e00ff */
[----:B------:R2:W-:Y:S08]  /*d430*/  SYNCS.ARRIVE.TRANS64 RZ, [UR40+0x31c38], R2 ;  /* 0x031c3802ffff79a7 */ /* 0x0005f00008000028 */
[----:B--2---:R-:W-:Y:S05]  /*d440*/  @!P0 BRA `(.L_x_9412) ;  /* 0x0000000000048947 */ /* 0x004fea0003800000 */
[----:B------:R-:W-:Y:S01]  /*d450*/  BPT.TRAP 0x1 ;  /* 0x000000040000795c */ /* 0x000fe20000300000 */
.L_x_9412:
[----:B------:R-:W-:Y:S05]  /*d460*/  BSYNC B2 ;  /* 0x0000000000027941 */ /* 0x000fea0003800000 */
.L_x_9411:
[----:B0-----:R-:W-:Y:S01]  /*d470*/  IMAD.MOV.U32 R5, RZ, RZ, RZ ;  /* 0x000000ffff057224 */ /* 0x001fe200078e00ff */
[----:B------:R-:W-:Y:S01]  /*d480*/  ULDC.64 UR4, c[0x0][0x198] ;  /* 0x0000660000047ab9 */ /* 0x000fe20000000a00 */
[----:B------:R-:W-:Y:S01]  /*d490*/  PLOP3.LUT P0, PT, PT, PT, PT, 0x80, 0x0 ;  /* 0x000000000000781c */ /* 0x000fe20003f0f070 */
[----:B------:R-:W-:Y:S01]  /*d4a0*/  UIADD3 UR4, UP0, UR4, 0x370, URZ ;  /* 0x0000037004047890 */ /* 0x000fe2000ff1e03f */
[----:B------:R-:W-:Y:S01]  /*d4b0*/  IMAD R2, R13, 0x90, RZ ;  /* 0x000000900d027824 */ /* 0x000fe200078e02ff */
[----:B------:R-:W-:Y:S01]  /*d4c0*/  R2UR UR34, R5 ;  /* 0x00000000052272ca */ /* 0x000fe200000e0000 */
[----:B------:R-:W-:Y:S02]  /*d4d0*/  UIADD3 UR32, UR40, 0x1d600, URZ ;  /* 0x0001d60028207890 */ /* 0x000fe4000fffe03f */
[----:B------:R-:W-:Y:S02]  /*d4e0*/  UIADD3 UR33, UR40, 0x31c38, URZ ;  /* 0x00031c3828217890 */ /* 0x000fe4000fffe03f */
[----:B------:R-:W-:Y:S01]  /*d4f0*/  UIADD3.X UR5, URZ, UR5, URZ, UP0, !UPT ;  /* 0x000000053f057290 */ /* 0x000fe200087fe43f */
[----:B------:R-:W-:Y:S01]  /*d500*/  UMOV UR6, 0x0 ;  /* 0x0000000000067882 */ /* 0x000fe20000000000 */
[----:B------:R-:W-:-:S10]  /*d510*/  UMOV UR7, 0x14f00000 ;  /* 0x14f0000000077882 */ /* 0x000fd40000000000 */
.L_x_9413:
        /* <DEDUP_REMOVED lines=13> */
.L_x_9414:
        /* <DEDUP_REMOVED lines=15> */
.L_x_9415:
        /* <DEDUP_REMOVED lines=12> */
.L_x_9497:
[----:B------:R-:W-:Y:S05]  /*d7a0*/  BSYNC B2 ;  /* 0x0000000000027941 */ /* 0x000fea0003800000 */
.L_x_9416:
[----:B------:R-:W-:Y:S01]  /*d7b0*/  BSSY B2, `(.L_x_9418) ;  /* 0x0000009000027945 */ /* 0x000fe20003800000 */
[----:B------:R-:W-:Y:S02]  /*d7c0*/  IMAD.MOV.U32 R2, RZ, RZ, 0x0 ;  /* 0x00000000ff027424 */ /* 0x000fe400078e00ff */
[----:B01----:R-:W-:Y:S01]  /*d7d0*/  IMAD.MOV.U32 R3, RZ, RZ, 0x14f00000 ;  /* 0x14f00000ff037424 */ /* 0x003fe200078e00ff */
[----:B------:R-:W-:Y:S06]  /*d7e0*/  @P2 BRA `(.L_x_9419) ;  /* 0x0000000000142947 */ /* 0x000fec0003800000 */
[----:B------:R-:W-:Y:S01]  /*d7f0*/  ISETP.NE.AND P0, PT, R7, RZ, PT ;  /* 0x000000ff0700720c */ /* 0x000fe20003f05270 */
[----:B------:R-:W-:-:S04]  /*d800*/  IMAD.MOV.U32 R6, RZ, RZ, 0x6c00 ;  /* 0x00006c00ff067424 */ /* 0x000fc800078e00ff */
[----:B------:R0:W-:Y:S08]  /*d810*/  SYNCS.ARRIVE.TRANS64 RZ, [UR40+0x31c50], R6 ;  /* 0x031c5006ffff79a7 */ /* 0x0001f00008000028 */
[----:B0-----:R-:W-:Y:S05]  /*d820*/  @!P0 BRA `(.L_x_9419) ;  /* 0x0000000000048947 */ /* 0x001fea0003800000 */
[----:B------:R-:W-:Y:S01]  /*d830*/  BPT.TRAP 0x1 ;  /* 0x000000040000795c */ /* 0x000fe20000300000 */
.L_x_9419:
[----:B------:R-:W-:Y:S05]  /*d840*/  BSYNC B2 ;  /* 0x0000000000027941 */ /* 0x000fea0003800000 */
.L_x_9418:
        /* <DEDUP_REMOVED lines=10> */
.L_x_9420:
        /* <DEDUP_REMOVED lines=13> */
.L_x_9421:
        /* <DEDUP_REMOVED lines=13> */
.L_x_9422:
        /* <DEDUP_REMOVED lines=10> */
.L_x_9407:
[----:B------:R-:W-:Y:S05]  /*db30*/  BSYNC B1 ;  /* 0x0000000000017941 */ /* 0x000fea0003800000 */
.L_x_9406:
[----:B------:R-:W-:Y:S01]  /*db40*/  ISETP.NE.AND P0, PT, R22, RZ, PT ;  /* 0x000000ff1600720c */ /* 0x000fe20003f05270 */
[----:B------:R-:W-:Y:S01]  /*db50*/  BSSY B1, `(.L_x_9423) ;  /* 0x0000093000017945 */ /* 0x000fe20003800000 */
[----:B------:R-:W-:-:S11]  /*db60*/  LOP3.LUT R6, R11, 0x1, RZ, 0x3c, !PT ;  /* 0x000000010b067812 */ /* 0x000fd600078e3cff */
[----:B------:R-:W-:Y:S05]  /*db70*/  @!P0 BRA `(.L_x_9424) ;  /* 0x0000000800408947 */ /* 0x000fea0003800000 */
[----:B------:R-:W-:Y:S02]  /*db80*/  ISETP.NE.AND P0, PT, R23, RZ, PT ;  /* 0x000000ff1700720c */ /* 0x000fe40003f05270 */
[----:B------:R-:W-:Y:S02]  /*db90*/  SHF.L.U32 R12, R6, 0x1f, RZ ;  /* 0x0000001f060c7819 */ /* 0x000fe400000006ff */
[----:B------:R-:W-:-:S09]  /*dba0*/  IADD3 R13, R8, -0x1, RZ ;  /* 0xffffffff080d7810 */ /* 0x000fd20007ffe0ff */
        /* <DEDUP_REMOVED lines=20> */
.L_x_9425:
[----:B------:R-:W1:Y:S01]  /*dcf0*/  SYNCS.PHASECHK.TRANS64.TRYWAIT P0, [UR40+0x31c40], R12 ;  /* 0x031c400cff0075a7 */ /* 0x000e620008000168 */
[----:B------:R-:W-:Y:S01]  /*dd00*/  BSSY B2, `(.L_x_9426) ;  /* 0x0000003000027945 */ /* 0x000fe20003800000 */
[----:B------:R-:W-:-:S03]  /*dd10*/  ISETP.NE.AND P2, PT, R28, RZ, PT ;  /* 0x000000ff1c00720c */ /* 0x000fc60003f45270 */
[----:B-1----:R-:W-:Y:S10]  /*dd20*/  @!P0 BRA `(.L_x_9427) ;  /* 0x00000024002c8947 */ /* 0x002ff40003800000 */
.L_x_9498:
[----:B------:R-:W-:Y:S05]  /*dd30*/  BSYNC B2 ;  /* 0x0000000000027941 */ /* 0x000fea0003800000 */
.L_x_9426:
[----:B------:R-:W-:Y:S04]  /*dd40*/  BSSY B2, `(.L_x_9428) ;  /* 0x0000007000027945 */ /* 0x000fe80003800000 */
[----:B------:R-:W-:Y:S05]  /*dd50*/  @P2 BRA `(.L_x_9429) ;  /* 0x0000000000142947 */ /* 0x000fea0003800000 */
[----:B------:R-:W-:Y:S01]  /*dd60*/  ISETP.NE.AND P0, PT, R7, RZ, PT ;  /* 0x000000ff0700720c */ /* 0x000fe20003f05270 */
[----:B------:R-:W-:-:S04]  /*dd70*/  IMAD.MOV.U32 R2, RZ, RZ, 0x6c00 ;  /* 0x00006c00ff027424 */ /* 0x000fc800078e00ff */
[----:B------:R2:W-:Y:S08]  /*dd80*/  SYNCS.ARRIVE.TRANS64 RZ, [UR40+0x31c30], R2 ;  /* 0x031c3002ffff79a7 */ /* 0x0005f00008000028 */
[----:B--2---:R-:W-:Y:S05]  /*dd90*/  @!P0 BRA `(.L_x_9429) ;  /* 0x0000000000048947 */ /* 0x004fea0003800000 */
[----:B------:R-:W-:Y:S01]  /*dda0*/  BPT.TRAP 0x1 ;  /* 0x000000040000795c */ /* 0x000fe20000300000 */
.L_x_9429:
[----:B------:R-:W-:Y:S05]  /*ddb0*/  BSYNC B2 ;  /* 0x0000000000027941 */ /* 0x000fea0003800000 */
.L_x_9428:
[----:B0-----:R-:W-:Y:S01]  /*ddc0*/  MOV R5, RZ ;  /* 0x000000ff00057202 */ /* 0x001fe20000000f00 */
[----:B------:R-:W-:Y:S01]  /*ddd0*/  ULDC.64 UR4, c[0x0][0x198] ;  /* 0x0000660000047ab9 */ /* 0x000fe20000000a00 */
[----:B------:R-:W-:Y:S01]  /*dde0*/  PLOP3.LUT P0, PT, PT, PT, PT, 0x80, 0x0 ;  /* 0x000000000000781c */ /* 0x000fe20003f0f070 */
[----:B------:R-:W-:Y:S01]  /*ddf0*/  UIADD3 UR4, UP0, UR4, 0x370, URZ ;  /* 0x0000037004047890 */ /* 0x000fe2000ff1e03f */
[----:B------:R-:W-:Y:S01]  /*de00*/  R2UR UR10, R5 ;  /* 0x00000000050a72ca */ /* 0x000fe200000e0000 */
[----:B------:R-:W-:Y:S01]  /*de10*/  IMAD R2, R13, 0x90, RZ ;  /* 0x000000900d027824 */ /* 0x000fe200078e02ff */
[----:B------:R-:W-:Y:S02]  /*de20*/  UIADD3 UR8, UR40, 0x16a00, URZ ;  /* 0x00016a0028087890 */ /* 0x000fe4000fffe03f */
[----:B------:R-:W-:Y:S02]  /*de30*/  UIADD3 UR9, UR40, 0x31c30, URZ ;  /* 0x00031c3028097890 */ /* 0x000fe4000fffe03f */
[----:B------:R-:W-:Y:S01]  /*de40*/  UIADD3.X UR5, URZ, UR5, URZ, UP0, !UPT ;  /* 0x000000053f057290 */ /* 0x000fe200087fe43f */
[----:B------:R-:W-:Y:S01]  /*de50*/  UMOV UR6, 0x0 ;  /* 0x0000000000067882 */ /* 0x000fe20000000000 */
[----:B------:R-:W-:-:S10]  /*de60*/  UMOV UR7, 0x14f00000 ;  /* 0x14f0000000077882 */ /* 0x000fd40000000000 */
.L_x_9430:
        /* <DEDUP_REMOVED lines=14> */
.L_x_9431:
        /* <DEDUP_REMOVED lines=14> */
.L_x_9432:
        /* <DEDUP_REMOVED lines=12> */
.L_x_9499:
[----:B------:R-:W-:Y:S05]  /*e0f0*/  BSYNC B2 ;  /* 0x0000000000027941 */ /* 0x000fea0003800000 */
.L_x_9433:
        /* <DEDUP_REMOVED lines=9> */
.L_x_9436:
[----:B------:R-:W-:Y:S05]  /*e190*/  BSYNC B2 ;  /* 0x0000000000027941 */ /* 0x000fea0003800000 */
.L_x_9435:
        /* <DEDUP_REMOVED lines=10> */
.L_x_9437:
        /* <DEDUP_REMOVED lines=13> */
.L_x_9438:
        /* <DEDUP_REMOVED lines=13> */
.L_x_9439:
        /* <DEDUP_REMOVED lines=10> */
.L_x_9424:
[----:B------:R-:W-:Y:S05]  /*e480*/  BSYNC B1 ;  /* 0x0000000000017941 */ /* 0x000fea0003800000 */
.L_x_9423:
[----:B------:R-:W-:Y:S02]  /*e490*/  VIADD R8, R8, 0xfffffffe ;  /* 0xfffffffe08087836 */ /* 0x000fe40000000000 */
[----:B------:R-:W-:Y:S01]  /*e4a0*/  IMAD.MOV.U32 R11, RZ, RZ, R6 ;  /* 0x000000ffff0b7224 */ /* 0x000fe200078e0006 */
[----:B------:R-:W-:Y:S06]  /*e4b0*/  @P1 BRA `(.L_x_9440) ;  /* 0xffffffec00481947 */ /* 0x000fec000383ffff */
[----:B------:R-:W-:Y:S05]  /*e4c0*/  BSYNC B0 ;  /* 0x0000000000007941 */ /* 0x000fea0003800000 */
.L_x_9405:
[----:B------:R-:W-:Y:S01]  /*e4d0*/  ISETP.NE.AND P0, PT, R10, RZ, PT ;  /* 0x000000ff0a00720c */ /* 0x000fe20003f05270 */
[----:B------:R-:W-:-:S12]  /*e4e0*/  BSSY B0, `(.L_x_9404) ;  /* 0x0000093000007945 */ /* 0x000fd80003800000 */
[----:B------:R-:W-:Y:S05]  /*e4f0*/  @!P0 BRA `(.L_x_9441) ;  /* 0x0000000800448947 */ /* 0x000fea0003800000 */
[----:B------:R-:W-:Y:S01]  /*e500*/  ISETP.NE.AND P1, PT, R22, RZ, PT ;  /* 0x000000ff1600720c */ /* 0x000fe20003f25270 */
[----:B------:R-:W-:-:S12]  /*e510*/  IMAD.MOV.U32 R0, RZ, RZ, 0x1 ;  /* 0x00000001ff007424 */ /* 0x000fd800078e00ff */
[----:B------:R-:W-:Y:S05]  /*e520*/  @!P1 BRA `(.L_x_9441) ;  /* 0x0000000800389947 */ /* 0x000fea0003800000 */
[----:B------:R-:W-:Y:S02]  /*e530*/  ISETP.NE.AND P1, PT, R23, RZ, PT ;  /* 0x000000ff1700720c */ /* 0x000fe40003f25270 */
        /* <DEDUP_REMOVED lines=21> */
.L_x_9442:
[----:B------:R-:W1:Y:S01]  /*e690*/  SYNCS.PHASECHK.TRANS64.TRYWAIT P0, [UR40+0x31c48], R9 ;  /* 0x031c4809ff0075a7 */ /* 0x000e620008000168 */
[----:B------:R-:W-:Y:S01]  /*e6a0*/  BSSY B1, `(.L_x_9443) ;  /* 0x0000003000017945 */ /* 0x000fe20003800000 */
[----:B------:R-:W-:-:S03]  /*e6b0*/  ISETP.NE.AND P1, PT, R28, RZ, PT ;  /* 0x000000ff1c00720c */ /* 0x000fc60003f25270 */
[----:B-1----:R-:W-:Y:S10]  /*e6c0*/  @!P0 BRA `(.L_x_9444) ;  /* 0x0000001800f48947 */ /* 0x002ff40003800000 */
.L_x_9500:
[----:B------:R-:W-:Y:S05]  /*e6d0*/  BSYNC B1 ;  /* 0x0000000000017941 */ /* 0x000fea0003800000 */
.L_x_9443:
[----:B------:R-:W-:Y:S04]  /*e6e0*/  BSSY B1, `(.L_x_9445) ;  /* 0x0000007000017945 */ /* 0x000fe80003800000 */
[----:B------:R-:W-:Y:S05]  /*e6f0*/  @P1 BRA `(.L_x_9446) ;  /* 0x0000000000141947 */ /* 0x000fea0003800000 */
[----:B------:R-:W-:Y:S01]  /*e700*/  ISETP.NE.AND P0, PT, R7, RZ, PT ;  /* 0x000000ff0700720c */ /* 0x000fe20003f05270 */
[----:B-1----:R-:W-:-:S04]  /*e710*/  IMAD.MOV.U32 R2, RZ, RZ, 0x6c00 ;  /* 0x00006c00ff027424 */ /* 0x002fc800078e00ff */
[----:B------:R2:W-:Y:S08]  /*e720*/  SYNCS.ARRIVE.TRANS64 RZ, [UR40+0x31c38], R2 ;  /* 0x031c3802ffff79a7 */ /* 0x0005f00008000028 */
[----:B--2---:R-:W-:Y:S05]  /*e730*/  @!P0 BRA `(.L_x_9446) ;  /* 0x0000000000048947 */ /* 0x004fea0003800000 */
[----:B------:R-:W-:Y:S01]  /*e740*/  BPT.TRAP 0x1 ;  /* 0x000000040000795c */ /* 0x000fe20000300000 */
.L_x_9446:
[----:B------:R-:W-:Y:S05]  /*e750*/  BSYNC B1 ;  /* 0x0000000000017941 */ /* 0x000fea0003800000 */
.L_x_9445:
        /* <DEDUP_REMOVED lines=11> */
.L_x_9447:
        /* <DEDUP_REMOVED lines=14> */
.L_x_9448:
        /* <DEDUP_REMOVED lines=14> */
.L_x_9449:
        /* <DEDUP_REMOVED lines=11> */
.L_x_9501:
[----:B------:R-:W-:Y:S05]  /*ea80*/  BSYNC B1 ;  /* 0x0000000000017941 */ /* 0x000fea0003800000 */
.L_x_9450:
        /* <DEDUP_REMOVED lines=9> */
.L_x_9453:
[----:B------:R-:W-:Y:S05]  /*eb20*/  BSYNC B1 ;  /* 0x0000000000017941 */ /* 0x000fea0003800000 */
.L_x_9452:
        /* <DEDUP_REMOVED lines=10> */
.L_x_9454:
        /* <DEDUP_REMOVED lines=13> */
.L_x_9455:
        /* <DEDUP_REMOVED lines=13> */
.L_x_9456:
        /* <DEDUP_REMOVED lines=10> */
.L_x_9441:
[----:B------:R-:W-:Y:S05]  /*ee10*/  BSYNC B0 ;  /* 0x0000000000007941 */ /* 0x000fea0003800000 */
.L_x_9404:
[----:B------:R-:W-:Y:S01]  /*ee20*/  ISETP.NE.AND P0, PT, R22, RZ, PT ;  /* 0x000000ff1600720c */ /* 0x000fe20003f05270 */
[----:B------:R-:W-:-:S12]  /*ee30*/  BSSY B0, `(.L_x_9457) ;  /* 0x0000041000007945 */ /* 0x000fd80003800000 */
[----:B------:R-:W-:Y:S05]  /*ee40*/  @!P0 BRA `(.L_x_9458) ;  /* 0x0000000000fc8947 */ /* 0x000fea0003800000 */
[----:B------:R-:W-:Y:S01]  /*ee50*/  LEA R3, R0, UR40, 0x3 ;  /* 0x0000002800037c11 */ /* 0x000fe2000f8e18ff */
[----:B------:R-:W-:Y:S01]  /*ee60*/  BSSY B1, `(.L_x_9459) ;  /* 0x0000005000017945 */ /* 0x000fe20003800000 */
[----:B------:R-:W-:Y:S02]  /*ee70*/  SHF.L.U32 R2, R6, 0x1f, RZ ;  /* 0x0000001f06027819 */ /* 0x000fe400000006ff */
[----:B------:R-:W-:Y:S02]  /*ee80*/  ISETP.NE.AND P1, PT, R28, RZ, PT ;  /* 0x000000ff1c00720c */ /* 0x000fe40003f25270 */
[----:B------:R-:W0:Y:S02]  /*ee90*/  SYNCS.PHASECHK.TRANS64.TRYWAIT P0, [R3+URZ+0x31c60], R2 ;  /* 0x031c6002030075a7 */ /* 0x000e24000800017f */
[----:B0-----:R-:W-:Y:S09]  /*eea0*/  @!P0 BRA `(.L_x_9460) ;  /* 0x00000014002c8947 */ /* 0x001ff20003800000 */
.L_x_9502:
[----:B------:R-:W-:Y:S05]  /*eeb0*/  BSYNC B1 ;  /* 0x0000000000017941 */ /* 0x000fea0003800000 */
.L_x_9459:
        /* <DEDUP_REMOVED lines=8> */
.L_x_9462:
[----:B------:R-:W-:Y:S05]  /*ef40*/  BSYNC B1 ;  /* 0x0000000000017941 */ /* 0x000fea0003800000 */
.L_x_9461:
        /* <DEDUP_REMOVED lines=13> */
.L_x_9463:
        /* <DEDUP_REMOVED lines=13> */
.L_x_9464:
        /* <DEDUP_REMOVED lines=13> */
.L_x_9465:
        /* <DEDUP_REMOVED lines=8> */
.L_x_9458:
[----:B------:R-:W-:Y:S05]  /*f240*/  BSYNC B0 ;  /* 0x0000000000007941 */ /* 0x000fea0003800000 */
.L_x_9457:
[----:B------:R-:W-:Y:S02]  /*f250*/  VIADD R0, R0, 0x1 ;  /* 0x0000000100007836 */ /* 0x000fe40000000000 */
[----:B0-----:R-:W-:-:S03]  /*f260*/  IMAD.MOV.U32 R2, RZ, RZ, RZ ;  /* 0x000000ffff027224 */ /* 0x001fc600078e00ff */
[----:B------:R-:W-:-:S04]  /*f270*/  ISETP.NE.AND P0, PT, R0, 0x2, PT ;  /* 0x000000020000780c */ /* 0x000fc80003f05270 */
[----:B------:R-:W-:Y:S02]  /*f280*/  SEL R3, RZ, 0x1, P0 ;  /* 0x00000001ff037807 */ /* 0x000fe40000000000 */
[----:B------:R-:W-:Y:S02]  /*f290*/  SEL R0, R0, RZ, P0 ;  /* 0x000000ff00007207 */ /* 0x000fe40000000000 */
[----:B------:R-:W-:-:S07]  /*f2a0*/  LOP3.LUT R6, R6, R3, RZ, 0x3c, !PT ;  /* 0x0000000306067212 */ /* 0x000fce00078e3cff */
.L_x_9388:
[----:B------:R-:W0:Y:S01]  /*f2b0*/  S2R R4, SR_CgaCtaId ;  /* 0x0000000000047919 */ /* 0x000e220000008800 */
[----:B------:R-:W-:Y:S02]  /*f2c0*/  MOV R3, 0x400 ;  /* 0x0000040000037802 */ /* 0x000fe40000000f00 */
[----:B------:R-:W-:Y:S02]  /*f2d0*/  SHF.L.U32 R2, R2, 0x1f, RZ ;  /* 0x0000001f02027819 */ /* 0x000fe400000006ff */
[----:B0-----:R-:W-:-:S04]  /*f2e0*/  LEA R7, R4, R3, 0x18 ;  /* 0x0000000304077211 */ /* 0x001fc800078ec0ff */
[----:B------:R-:W0:Y:S02]  /*f2f0*/  SYNCS.PHASECHK.TRANS64.TRYWAIT P0, [R7+URZ+0x31c20], R2 ;  /* 0x031c2002070075a7 */ /* 0x000e24000800017f */
[----:B0-----:R-:W-:Y:S05]  /*f300*/  @!P0 BRA `(.L_x_9466) ;  /* 0x0000001000288947 */ /* 0x001fea0003800000 */
.L_x_9503:
[----:B------:R-:W-:-:S03]  /*f310*/  UMOV UR4, 0xffffffff ;  /* 0xffffffff00047882 */ /* 0x000fc60000000000 */
[----:B------:R-:W-:Y:S05]  /*f320*/  BRA.DIV UR4, `(.L_x_9467) ;  /* 0x0000001204347947 */ /* 0x000fea000b800000 */
[----:B0-----:R-:W0:Y:S02]  /*f330*/  S2R R2, SR_TID.X ;  /* 0x0000000000027919 */ /* 0x001e240000002100 */
[----:B0-----:R-:W-:-:S04]  /*f340*/  SHF.R.U32.HI R2, RZ, 0x5, R2 ;  /* 0x00000005ff027819 */ /* 0x001fc80000011602 */
[----:B------:R-:W-:-:S05]  /*f350*/  LOP3.LUT R2, R2, 0x3, RZ, 0xc0, !PT ;  /* 0x0000000302027812 */ /* 0x000fca00078ec0ff */
[----:B------:R0:W1:Y:S02]  /*f360*/  SHFL.IDX PT, R14, R2, RZ, 0x1f ;  /* 0x00001fff020e7589 */ /* 0x00006400000e0000 */
.L_x_9506:
[----:B-1----:R-:W-:-:S13]  /*f370*/  ISETP.NE.AND P0, PT, R14, RZ, PT ;  /* 0x000000ff0e00720c */ /* 0x002fda0003f05270 */
[----:B------:R-:W-:Y:S05]  /*f380*/  @P0 BRA `(.L_x_9360) ;  /* 0x0000000000840947 */ /* 0x000fea0003800000 */
[----:B------:R-:W-:-:S03]  /*f390*/  UMOV UR4, 0xffffffff ;  /* 0xffffffff00047882 */ /* 0x000fc60000000000 */
[----:B------:R-:W-:Y:S05]  /*f3a0*/  BRA.DIV UR4, `(.L_x_9468) ;  /* 0x0000001204487947 */ /* 0x000fea000b800000 */
[----:B------:R-:W-:-:S13]  /*f3b0*/  ELECT P6, URZ, PT ;  /* 0x00000000003f782f */ /* 0x000fda00038c0000 */
.L_x_9509:
[----:B------:R-:W-:Y:S05]  /*f3c0*/  @!P6 BRA `(.L_x_9360) ;  /* 0x000000000074e947 */ /* 0x000fea0003800000 */
[----:B------:R-:W-:-:S04]  /*f3d0*/  LOP3.LUT R27, R27, 0x2, RZ, 0xfc, !PT ;  /* 0x000000021b1b7812 */ /* 0x000fc800078efcff */
[----:B------:R-:W-:-:S13]  /*f3e0*/  ISETP.NE.AND P2, PT, R27, 0x3, PT ;  /* 0x000000031b00780c */ /* 0x000fda0003f45270 */
[----:B------:R-:W-:Y:S05]  /*f3f0*/  @!P2 BRA `(.L_x_9469) ;  /* 0x000000000004a947 */ /* 0x000fea0003800000 */
[----:B------:R-:W-:Y:S01]  /*f400*/  BPT.TRAP 0x1 ;  /* 0x000000040000795c */ /* 0x000fe20000300000 */
.L_x_9469:
[----:B------:R-:W-:Y:S01]  /*f410*/  VIADD R9, R7, 0x31c40 ;  /* 0x00031c4007097836 */ /* 0x000fe20000000000 */
[----:B------:R-:W-:Y:S01]  /*f420*/  SHF.L.U32 R4, R6, 0x1f, RZ ;  /* 0x0000001f06047819 */ /* 0x000fe200000006ff */
[C---:B0-----:R-:W-:Y:S02]  /*f430*/  VIADD R2, R0.reuse, 0x1 ;  /* 0x0000000100027836 */ /* 0x041fe40000000000 */
[----:B------:R-:W-:-:S03]  /*f440*/  IMAD R5, R0, 0x8, R9 ;  /* 0x0000000800057824 */ /* 0x000fc600078e0209 */
[C---:B------:R-:W-:Y:S01]  /*f450*/  ISETP.NE.AND P1, PT, R2.reuse, 0x2, PT ;  /* 0x000000020200780c */ /* 0x040fe20003f25270 */
[----:B------:R-:W0:Y:S03]  /*f460*/  SYNCS.PHASECHK.TRANS64.TRYWAIT P0, [R5+URZ], R4 ;  /* 0x00000004050075a7 */ /* 0x000e26000800017f */
[----:B------:R-:W-:Y:S02]  /*f470*/  SEL R3, RZ, 0x1, P1 ;  /* 0x00000001ff037807 */ /* 0x000fe40000800000 */
[----:B------:R-:W-:Y:S02]  /*f480*/  SEL R8, R2, RZ, P1 ;  /* 0x000000ff02087207 */ /* 0x000fe40000800000 */
[----:B------:R-:W-:Y:S02]  /*f490*/  LOP3.LUT R2, R6, R3, RZ, 0x3c, !PT ;  /* 0x0000000306027212 */ /* 0x000fe400078e3cff */
[----:B------:R-:W-:-:S02]  /*f4a0*/  LEA R3, R8, R9, 0x3 ;  /* 0x0000000908037211 */ /* 0x000fc400078e18ff */
[----:B------:R-:W-:Y:S01]  /*f4b0*/  SHF.L.U32 R2, R2, 0x1f, RZ ;  /* 0x0000001f02027819 */ /* 0x000fe200000006ff */
[----:B0-----:R-:W-:Y:S06]  /*f4c0*/  @!P0 BRA `(.L_x_9470) ;  /* 0x0000001000208947 */ /* 0x001fec0003800000 */
.L_x_9510:
[----:B------:R-:W1:Y:S02]  /*f4d0*/  SYNCS.PHASECHK.TRANS64.TRYWAIT P0, [R3+URZ], R2 ;  /* 0x00000002030075a7 */ /* 0x000e64000800017f */
[----:B-1----:R-:W-:Y:S05]  /*f4e0*/  @!P0 BRA `(.L_x_9471) ;  /* 0x00000010002c8947 */ /* 0x002fea0003800000 */
.L_x_9511:
[----:B------:R-:W-:Y:S05]  /*f4f0*/  @!P2 BRA `(.L_x_9472) ;  /* 0x000000000004a947 */ /* 0x000fea0003800000 */
[----:B------:R-:W-:Y:S01]  /*f500*/  BPT.TRAP 0x1 ;  /* 0x000000040000795c */ /* 0x000fe20000300000 */
.L_x_9472:
[----:B-1----:R-:W-:-:S04]  /*f510*/  VIADD R3, R7, 0x31c60 ;  /* 0x00031c6007037836 */ /* 0x002fc80000000000 */
[----:B0-----:R-:W-:-:S04]  /*f520*/  IMAD R5, R0, 0x8, R3 ;  /* 0x0000000800057824 */ /* 0x001fc800078e0203 */
[----:B------:R-:W0:Y:S02]  /*f530*/  SYNCS.PHASECHK.TRANS64.TRYWAIT P0, [R5+URZ], R4 ;  /* 0x00000004050075a7 */ /* 0x000e24000800017f */
[----:B0-----:R-:W-:Y:S05]  /*f540*/  @!P0 BRA `(.L_x_9473) ;  /* 0x0000001000288947 */ /* 0x001fea0003800000 */
.L_x_9512:
[----:B------:R-:W-:-:S07]  /*f550*/  IMAD R3, R8, 0x8, R3 ;  /* 0x0000000808037824 */ /* 0x000fce00078e0203 */
.L_x_9474:
[----:B-1----:R1:W2:Y:S02]  /*f560*/  SYNCS.PHASECHK.TRANS64.TRYWAIT P0, [R3+URZ], R2 ;  /* 0x00000002030075a7 */ /* 0x0022a4000800017f */
[----:B--2---:R-:W-:Y:S05]  /*f570*/  @!P0 NANOSLEEP.SYNCS 0x989680 ;  /* 0x009896800000895d */ /* 0x004fea0003900000 */
[----:B------:R-:W2:Y:S02]  /*f580*/  @!P0 SYNCS.PHASECHK.TRANS64 P0, [R3+URZ], R2 ;  /* 0x00000002030085a7 */ /* 0x000ea4000800007f */
[----:B--2---:R-:W-:Y:S05]  /*f590*/  @!P0 BRA `(.L_x_9474) ;  /* 0xfffffffc00f08947 */ /* 0x004fea000383ffff */
.L_x_9360:
[----:B------:R-:W-:Y:S05]  /*f5a0*/  BSYNC B6 ;  /* 0x0000000000067941 */ /* 0x000fea0003800000 */
.L_x_9357:
[----:B------:R-:W-:Y:S05]  /*f5b0*/  EXIT ;  /* 0x000000000000794d */ /* 0x000fea0003800000 */
.L_x_9364:
[----:B0-----:R-:W-:-:S04]  /*f5c0*/  IMAD.U32 R3, RZ, RZ, UR37 ;  /* 0x00000025ff037e24 */ /* 0x001fc8000f8e00ff */
[----:B------:R0:W1:Y:S03]  /*f5d0*/  SYNCS.PHASECHK.TRANS64.TRYWAIT P1, [R3+URZ+0x31c00], R0 ;  /* 0x031c0000030075a7 */ /* 0x000066000802017f */
[----:B-1----:R-:W-:Y:S05]  /*f5e0*/  @!P1 NANOSLEEP.SYNCS 0x989680 ;  /* 0x009896800000995d */ /* 0x002fea0003900000 */
[----:B------:R-:W1:Y:S02]  /*f5f0*/  @!P1 SYNCS.PHASECHK.TRANS64 P1, [R3+URZ+0x31c00], R0 ;  /* 0x031c0000030095a7 */ /* 0x000e64000802007f */
[----:B-1----:R-:W-:Y:S05]  /*f600*/  @!P1 BRA `(.L_x_9364) ;  /* 0xfffffffc00ec9947 */ /* 0x002fea000383ffff */
[----:B------:R-:W-:Y:S05]  /*f610*/  BRA `(.L_x_9475) ;  /* 0xffffff1800f87947 */ /* 0x000fea000383ffff */
.L_x_9368:
[----:B0-----:R-:W-:-:S04]  /*f620*/  IMAD.U32 R3, RZ, RZ, UR37 ;  /* 0x00000025ff037e24 */ /* 0x001fc8000f8e00ff */
[----:B------:R0:W2:Y:S03]  /*f630*/  SYNCS.PHASECHK.TRANS64.TRYWAIT P1, [R3+URZ+0x31c30], R0 ;  /* 0x031c3000030075a7 */ /* 0x0000a6000802017f */
[----:B--2---:R-:W-:Y:S05]  /*f640*/  @!P1 NANOSLEEP.SYNCS 0x989680 ;  /* 0x009896800000995d */ /* 0x004fea0003900000 */
[----:B------:R-:W2:Y:S02]  /*f650*/  @!P1 SYNCS.PHASECHK.TRANS64 P1, [R3+URZ+0x31c30], R0 ;  /* 0x031c3000030095a7 */ /* 0x000ea4000802007f */
[----:B--2---:R-:W-:Y:S05]  /*f660*/  @!P1 BRA `(.L_x_9368) ;  /* 0xfffffffc00ec9947 */ /* 0x004fea000383ffff */
[----:B------:R-:W-:Y:S05]  /*f670*/  BRA `(.L_x_9367) ;  /* 0xffffff1c00007947 */ /* 0x000fea000383ffff */
.L_x_9373:
[----:B-1----:R1:W2:Y:S02]  /*f680*/  SYNCS.PHASECHK.TRANS64.TRYWAIT P2, [R13+URZ+0x31c30], R12 ;  /* 0x031c300c0d0075a7 */ /* 0x0022a4000804017f */
[----:B--2---:R-:W-:Y:S05]  /*f690*/  @!P2 NANOSLEEP.SYNCS 0x989680 ;  /* 0x009896800000a95d */ /* 0x004fea0003900000 */
[----:B------:R-:W2:Y:S02]  /*f6a0*/  @!P2 SYNCS.PHASECHK.TRANS64 P2, [R13+URZ+0x31c30], R12 ;  /* 0x031c300c0d00a5a7 */ /* 0x000ea4000804007f */
[----:B--2---:R-:W-:Y:S05]  /*f6b0*/  @!P2 BRA `(.L_x_9373) ;  /* 0xfffffffc00f0a947 */ /* 0x004fea000383ffff */
[----:B------:R-:W-:Y:S05]  /*f6c0*/  BRA `(.L_x_9370) ;  /* 0xffffff6000587947 */ /* 0x000fea000383ffff */
.L_x_9377:
[----:B-1----:R-:W-:-:S04]  /*f6d0*/  MOV R12, UR6 ;  /* 0x00000006000c7c02 */ /* 0x002fc80008000f00 */
[----:B------:R1:W2:Y:S03]  /*f6e0*/  SYNCS.PHASECHK.TRANS64.TRYWAIT P2, [R12+URZ+0x31c50], R11 ;  /* 0x031c500b0c0075a7 */ /* 0x0002a6000804017f */
[----:B--2---:R-:W-:Y:S05]  /*f6f0*/  @!P2 NANOSLEEP.SYNCS 0x989680 ;  /* 0x009896800000a95d */ /* 0x004fea0003900000 */
[----:B------:R-:W2:Y:S02]  /*f700*/  @!P2 SYNCS.PHASECHK.TRANS64 P2, [R12+URZ+0x31c50], R11 ;  /* 0x031c500b0c00a5a7 */ /* 0x000ea4000804007f */
[----:B--2---:R-:W-:Y:S05]  /*f710*/  @!P2 BRA `(.L_x_9377) ;  /* 0xfffffffc00eca947 */ /* 0x004fea000383ffff */
[----:B------:R-:W-:Y:S05]  /*f720*/  BRA `(.L_x_9374) ;  /* 0xffffff7400f47947 */ /* 0x000fea000383ffff */
.L_x_9382:
[----:B--2---:R2:W4:Y:S02]  /*f730*/  SYNCS.PHASECHK.TRANS64.TRYWAIT P0, [R7+URZ+0x31c50], R6 ;  /* 0x031c5006070075a7 */ /* 0x004524000800017f */
[----:B----4-:R-:W-:Y:S05]  /*f740*/  @!P0 NANOSLEEP.SYNCS 0x989680 ;  /* 0x009896800000895d */ /* 0x010fea0003900000 */
[----:B------:R-:W4:Y:S02]  /*f750*/  @!P0 SYNCS.PHASECHK.TRANS64 P0, [R7+URZ+0x31c50], R6 ;  /* 0x031c5006070085a7 */ /* 0x000f24000800007f */
[----:B----4-:R-:W-:Y:S05]  /*f760*/  @!P0 BRA `(.L_x_9382) ;  /* 0xfffffffc00f08947 */ /* 0x010fea000383ffff */
[----:B------:R-:W-:Y:S05]  /*f770*/  BRA `(.L_x_9381) ;  /* 0xffffffa0000c7947 */ /* 0x000fea000383ffff */
.L_x_9393:
[----:B------:R-:W-:Y:S02]  /*f780*/  IMAD.MOV.U32 R13, RZ, RZ, R22 ;  /* 0x000000ffff0d7224 */ /* 0x000fe400078e0016 */
[----:B------:R-:W-:Y:S02]  /*f790*/  IMAD.MOV.U32 R12, RZ, RZ, RZ ;  /* 0x000000ffff0c7224 */ /* 0x000fe400078e00ff */
[----:B------:R-:W-:Y:S02]  /*f7a0*/  IMAD.MOV.U32 R11, RZ, RZ, 0x1f ;  /* 0x0000001fff0b7424 */ /* 0x000fe400078e00ff */
[----:B------:R-:W-:-:S07]  /*f7b0*/  IMAD.MOV.U32 R15, RZ, RZ, -0x1 ;  /* 0xffffffffff0f7424 */ /* 0x000fce00078e00ff */
[----:B------:R-:W-:Y:S05]  /*f7c0*/  WARPSYNC.COLLECTIVE R15, `(.L_x_9476) ;  /* 0x000000000f087348 */ /* 0x000fea0003c00000 */
[----:B------:R0:W1:Y:S02]  /*f7d0*/  SHFL.IDX P6, R14, R13, R12, R11 ;  /* 0x0000000c0d0e7389 */ /* 0x00006400000c000b */
[----:B01----:R-:W-:Y:S01]  /*f7e0*/  ENDCOLLECTIVE ;  /* 0x000000000000791b */ /* 0x003fe20003800000 */
.L_x_9476:
[----:B------:R-:W-:Y:S05]  /*f7f0*/  BRA `(.L_x_9477) ;  /* 0xffffffc800147947 */ /* 0x000fea000383ffff */
.L_x_9395:
[----:B------:R-:W-:Y:S01]  /*f800*/  BSSY B0, `(.L_x_9478) ;  /* 0x0000006000007945 */ /* 0x000fe20003800000 */
[----:B------:R-:W-:-:S07]  /*f810*/  IMAD.MOV.U32 R15, RZ, RZ, -0x1 ;  /* 0xffffffffff0f7424 */ /* 0x000fce00078e00ff */
[----:B------:R-:W-:Y:S05]  /*f820*/  WARPSYNC.COLLECTIVE R15, `(.L_x_9479) ;  /* 0x000000000f0c7348 */ /* 0x000fea0003c00000 */
[----:B------:R-:W-:Y:S02]  /*f830*/  ELECT P6, UR62, PT ;  /* 0x00000000003e782f */ /* 0x000fe400038c0000 */
[----:B------:R-:W-:Y:S01]  /*f840*/  MOV R14, UR62 ;  /* 0x0000003e000e7c02 */ /* 0x000fe20008000f00 */
[----:B------:R-:W-:Y:S10]  /*f850*/  ENDCOLLECTIVE ;  /* 0x000000000000791b */ /* 0x000ff40003800000 */
.L_x_9479:
[----:B------:R-:W-:Y:S05]  /*f860*/  BSYNC B0 ;  /* 0x0000000000007941 */ /* 0x000fea0003800000 */
.L_x_9478:
[----:B------:R-:W-:Y:S05]  /*f870*/  BRA `(.L_x_9480) ;  /* 0xffffffc800107947 */ /* 0x000fea000383ffff */
.L_x_9397:
[----:B-1----:R-:W-:-:S04]  /*f880*/  MOV R3, UR40 ;  /* 0x0000002800037c02 */ /* 0x002fc80008000f00 */
[----:B------:R1:W2:Y:S03]  /*f890*/  SYNCS.PHASECHK.TRANS64.TRYWAIT P0, [R3+URZ+0x31c40], R0 ;  /* 0x031c4000030075a7 */ /* 0x0002a6000800017f */
[----:B--2---:R-:W-:Y:S05]  /*f8a0*/  @!P0 NANOSLEEP.SYNCS 0x989680 ;  /* 0x009896800000895d */ /* 0x004fea0003900000 */
[----:B------:R-:W2:Y:S02]  /*f8b0*/  @!P0 SYNCS.PHASECHK.TRANS64 P0, [R3+URZ+0x31c40], R0 ;  /* 0x031c4000030085a7 */ /* 0x000ea4000800007f */
[----:B--2---:R-:W-:Y:S05]  /*f8c0*/  @!P0 BRA `(.L_x_9397) ;  /* 0xfffffffc00ec8947 */ /* 0x004fea000383ffff */
[----:B------:R-:W-:Y:S05]  /*f8d0*/  BRA `(.L_x_9481) ;  /* 0xffffffc800607947 */ /* 0x000fea000383ffff */
.L_x_9400:
[----:B------:R-:W-:Y:S01]  /*f8e0*/  IMAD R8, R12, 0xc0, R11 ;  /* 0x000000c00c087824 */ /* 0x000fe200078e020b */
[----:B------:R-:W0:Y:S01]  /*f8f0*/  LDC R5, c[0x0][0x448] ;  /* 0x00011200ff057b82 */ /* 0x000e220000000800 */
[----:B------:R-:W-:Y:S02]  /*f900*/  IMAD.MOV.U32 R13, RZ, RZ, R7 ;  /* 0x000000ffff0d7224 */ /* 0x000fe400078e0007 */
[----:B------:R-:W-:Y:S02]  /*f910*/  IMAD.MOV.U32 R12, RZ, RZ, RZ ;  /* 0x000000ffff0c7224 */ /* 0x000fe400078e00ff */
[----:B------:R-:W-:Y:S02]  /*f920*/  IMAD.MOV.U32 R11, RZ, RZ, 0x1c1f ;  /* 0x00001c1fff0b7424 */ /* 0x000fe400078e00ff */
[----:B------:R-:W-:Y:S02]  /*f930*/  IMAD.MOV.U32 R15, RZ, RZ, -0x1 ;  /* 0xffffffffff0f7424 */ /* 0x000fe400078e00ff */
[----:B------:R-:W-:-:S07]  /*f940*/  VIADD R4, R8, 0x20 ;  /* 0x0000002008047836 */ /* 0x000fce0000000000 */
[----:B0-----:R-:W-:Y:S05]  /*f950*/  WARPSYNC.COLLECTIVE R15, `(.L_x_9482) ;  /* 0x000000000f087348 */ /* 0x001fea0003c00000 */
[----:B------:R1:W2:Y:S02]  /*f960*/  SHFL.IDX P6, R14, R13, R12, R11 ;  /* 0x0000000c0d0e7389 */ /* 0x0002a400000c000b */
[----:B012---:R-:W-:Y:S01]  /*f970*/  ENDCOLLECTIVE ;  /* 0x000000000000791b */ /* 0x007fe20003800000 */
.L_x_9482:
[----:B------:R-:W-:Y:S01]  /*f980*/  MOV R13, R6 ;  /* 0x00000006000d7202 */ /* 0x000fe20000000f00 */
[----:B------:R-:W-:-:S07]  /*f990*/  IMAD.MOV.U32 R3, RZ, RZ, R14 ;  /* 0x000000ffff037224 */ /* 0x000fce00078e000e */
[----:B------:R-:W-:Y:S05]  /*f9a0*/  WARPSYNC.COLLECTIVE R15, `(.L_x_9483) ;  /* 0x000000000f087348 */ /* 0x000fea0003c00000 */
[----:B------:R0:W1:Y:S02]  /*f9b0*/  SHFL.IDX P6, R14, R13, R12, R11 ;  /* 0x0000000c0d0e7389 */ /* 0x00006400000c000b */
[----:B01----:R-:W-:Y:S01]  /*f9c0*/  ENDCOLLECTIVE ;  /* 0x000000000000791b */ /* 0x003fe20003800000 */
.L_x_9483:
[----:B------:R-:W-:Y:S02]  /*f9d0*/  ULDC UR4, c[0x0][0x288] ;  /* 0x0000a20000047ab9 */ /* 0x000fe40000000800 */
[----:B------:R-:W-:-:S05]  /*f9e0*/  IMAD R9, R5, UR4, RZ ;  /* 0x0000000405097c24 */ /* 0x000fca000f8e02ff */
[----:B------:R-:W-:Y:S01]  /*f9f0*/  ISETP.GE.AND P3, PT, R8, R9, PT ;  /* 0x000000090800720c */ /* 0x000fe20003f66270 */
[----:B------:R-:W-:Y:S02]  /*fa00*/  IMAD.MOV.U32 R13, RZ, RZ, R7 ;  /* 0x000000ffff0d7224 */ /* 0x000fe400078e0007 */
[----:B------:R-:W-:-:S10]  /*fa10*/  IMAD.MOV.U32 R12, RZ, RZ, 0x1 ;  /* 0x00000001ff0c7424 */ /* 0x000fd400078e00ff */
[----:B------:R-:W-:Y:S01]  /*fa20*/  @!P3 LEA R29, R0, UR40, 0x1 ;  /* 0x00000028001dbc11 */ /* 0x000fe2000f8e08ff */
[----:B------:R-:W-:-:S07]  /*fa30*/  IMAD.MOV.U32 R2, RZ, RZ, R14 ;  /* 0x000000ffff027224 */ /* 0x000fce00078e000e */
[----:B------:R-:W-:Y:S05]  /*fa40*/  WARPSYNC.COLLECTIVE R15, `(.L_x_9484) ;  /* 0x000000000f087348 */ /* 0x000fea0003c00000 */
[----:B------:R0:W1:Y:S02]  /*fa50*/  SHFL.IDX P6, R14, R13, R12, R11 ;  /* 0x0000000c0d0e7389 */ /* 0x00006400000c000b */
[----:B01----:R-:W-:Y:S01]  /*fa60*/  ENDCOLLECTIVE ;  /* 0x000000000000791b */ /* 0x003fe20003800000 */
.L_x_9484:
[----:B------:R-:W-:-:S05]  /*fa70*/  @!P3 IMAD.WIDE.U32 R2, R21, 0x2, R2 ;  /* 0x000000021502b825 */ /* 0x000fca00078e0002 */
[----:B------:R-:W-:Y:S01]  /*fa80*/  @!PT LDS RZ, [RZ] ;  /* 0x00000000fffff984 */ /* 0x000fe20000000800 */
[----:B------:R-:W-:Y:S01]  /*fa90*/  @!PT LDS RZ, [RZ] ;  /* 0x00000000fffff984 */ /* 0x000fe20000000800 */
[----:B------:R-:W-:Y:S01]  /*faa0*/  @!PT LDS RZ, [RZ] ;  /* 0x00000000fffff984 */ /* 0x000fe20000000800 */
[----:B------:R0:W-:Y:S04]  /*fab0*/  @!P3 LDGSTS.E.BYPASS.LTC128B.128 [R29+0xda00], desc[UR38][R2.64], !P2 ;  /* 0x0da00000021dbfae */ /* 0x0001e8000d101d66 */
[----:B------:R0:W-:Y:S01]  /*fac0*/  @!P3 LDGSTS.E.BYPASS.LTC128B.128 [R29+0x10a00], desc[UR38][R2.64+0x40], !P0 ;  /* 0x10a00040021dbfae */ /* 0x0001e2000c101d66 */
[----:B------:R-:W-:-:S03]  /*fad0*/  MOV R13, R6 ;  /* 0x00000006000d7202 */ /* 0x000fc60000000f00 */
[----:B------:R0:W-:Y:S01]  /*fae0*/  @!P3 LDGSTS.E.BYPASS.LTC128B.128 [R29+0x13a00], desc[UR38][R2.64+0x80], !P1 ;  /* 0x13a00080021dbfae */ /* 0x0001e2000c901d66 */
[----:B------:R-:W-:Y:S01]  /*faf0*/  ISETP.GE.AND P3, PT, R4, R9, PT ;  /* 0x000000090400720c */ /* 0x000fe20003f66270 */
[----:B------:R-:W-:-:S12]  /*fb00*/  IMAD.MOV.U32 R5, RZ, RZ, R14 ;  /* 0x000000ffff057224 */ /* 0x000fd800078e000e */
[----:B0-----:R-:W-:Y:S05]  /*fb10*/  WARPSYNC.COLLECTIVE R15, `(.L_x_9485) ;  /* 0x000000000f087348 */ /* 0x001fea0003c00000 */
[----:B------:R1:W2:Y:S02]  /*fb20*/  SHFL.IDX P6, R14, R13, R12, R11 ;  /* 0x0000000c0d0e7389 */ /* 0x0002a400000c000b */
[----:B012---:R-:W-:Y:S01]  /*fb30*/  ENDCOLLECTIVE ;  /* 0x000000000000791b */ /* 0x007fe20003800000 */
.L_x_9485:
[----:B------:R-:W-:Y:S01]  /*fb40*/  VIADD R2, R8, 0x40 ;  /* 0x0000004008027836 */ /* 0x000fe20000000000 */
[----:B------:R-:W-:Y:S01]  /*fb50*/  @!P3 LEA R29, R0, UR40, 0x1 ;  /* 0x00000028001dbc11 */ /* 0x000fe2000f8e08ff */
[----:B------:R-:W-:Y:S02]  /*fb60*/  IMAD.MOV.U32 R13, RZ, RZ, R7 ;  /* 0x000000ffff0d7224 */ /* 0x000fe400078e0007 */
[----:B------:R-:W-:Y:S02]  /*fb70*/  IMAD.MOV.U32 R12, RZ, RZ, 0x2 ;  /* 0x00000002ff0c7424 */ /* 0x000fe400078e00ff */
[----:B------:R-:W-:-:S07]  /*fb80*/  IMAD.MOV.U32 R4, RZ, RZ, R14 ;  /* 0x000000ffff047224 */ /* 0x000fce00078e000e */
[----:B------:R-:W-:Y:S05]  /*fb90*/  WARPSYNC.COLLECTIVE R15, `(.L_x_9486) ;  /* 0x000000000f087348 */ /* 0x000fea0003c00000 */
[----:B------:R0:W1:Y:S02]  /*fba0*/  SHFL.IDX P6, R14, R13, R12, R11 ;  /* 0x0000000c0d0e7389 */ /* 0x00006400000c000b */
[----:B01----:R-:W-:Y:S01]  /*fbb0*/  ENDCOLLECTIVE ;  /* 0x000000000000791b */ /* 0x003fe20003800000 */
.L_x_9486:
        /* <DEDUP_REMOVED lines=13> */
.L_x_9487:
[----:B------:R-:W-:Y:S01]  /*fc90*/  IMAD.MOV.U32 R3, RZ, RZ, R2 ;  /* 0x000000ffff037224 */ /* 0x000fe200078e0002 */
[----:B------:R-:W-:Y:S01]  /*fca0*/  @!P3 LEA R5, R0, UR40, 0x1 ;  /* 0x000000280005bc11 */ /* 0x000fe2000f8e08ff */
[----:B------:R-:W-:Y:S02]  /*fcb0*/  IMAD.MOV.U32 R13, RZ, RZ, R7 ;  /* 0x000000ffff0d7224 */ /* 0x000fe400078e0007 */
[----:B------:R-:W-:Y:S02]  /*fcc0*/  IMAD.MOV.U32 R12, RZ, RZ, 0x3 ;  /* 0x00000003ff0c7424 */ /* 0x000fe400078e00ff */
[----:B------:R-:W-:-:S07]  /*fcd0*/  IMAD.MOV.U32 R2, RZ, RZ, R14 ;  /* 0x000000ffff027224 */ /* 0x000fce00078e000e */
[----:B------:R-:W-:Y:S05]  /*fce0*/  WARPSYNC.COLLECTIVE R15, `(.L_x_9488) ;  /* 0x000000000f087348 */ /* 0x000fea0003c00000 */
[----:B------:R0:W1:Y:S02]  /*fcf0*/  SHFL.IDX P6, R14, R13, R12, R11 ;  /* 0x0000000c0d0e7389 */ /* 0x00006400000c000b */
[----:B01----:R-:W-:Y:S01]  /*fd00*/  ENDCOLLECTIVE ;  /* 0x000000000000791b */ /* 0x003fe20003800000 */
.L_x_9488:
        /* <DEDUP_REMOVED lines=8> */
[----:B------:R-:W-:-:S07]  /*fd90*/  IMAD.MOV.U32 R7, RZ, RZ, R14 ;  /* 0x000000ffff077224 */ /* 0x000fce00078e000e */
[----:B0-----:R-:W-:Y:S05]  /*fda0*/  WARPSYNC.COLLECTIVE R15, `(.L_x_9489) ;  /* 0x000000000f087348 */ /* 0x001fea0003c00000 */
[----:B------:R1:W2:Y:S02]  /*fdb0*/  SHFL.IDX P6, R14, R13, R12, R11 ;  /* 0x0000000c0d0e7389 */ /* 0x0002a400000c000b */
[----:B012---:R-:W-:Y:S01]  /*fdc0*/  ENDCOLLECTIVE ;  /* 0x000000000000791b */ /* 0x007fe20003800000 */
.L_x_9489:
[----:B------:R-:W-:Y:S02]  /*fdd0*/  VIADD R2, R8, 0x60 ;  /* 0x0000006008027836 */ /* 0x000fe40000000000 */
[----:B------:R-:W-:-:S03]  /*fde0*/  IMAD.MOV.U32 R5, RZ, RZ, R7 ;  /* 0x000000ffff057224 */ /* 0x000fc600078e0007 */
[----:B------:R-:W-:Y:S01]  /*fdf0*/  ISETP.GE.AND P3, PT, R2, R9, PT ;  /* 0x000000090200720c */ /* 0x000fe20003f66270 */
[----:B------:R-:W-:Y:S02]  /*fe00*/  VIADD R2, R8, 0x80 ;  /* 0x0000008008027836 */ /* 0x000fe40000000000 */
[----:B------:R-:W-:Y:S01]  /*fe10*/  IMAD.MOV.U32 R13, RZ, RZ, R10 ;  /* 0x000000ffff0d7224 */ /* 0x000fe200078e000a */
[----:B------:R-:W-:-:S09]  /*fe20*/  MOV R12, RZ ;  /* 0x000000ff000c7202 */ /* 0x000fd20000000f00 */
[----:B------:R-:W-:Y:S01]  /*fe30*/  @!P3 LEA R7, R0, UR40, 0x1 ;  /* 0x000000280007bc11 */ /* 0x000fe2000f8e08ff */
[----:B------:R-:W-:-:S07]  /*fe40*/  IMAD.MOV.U32 R4, RZ, RZ, R14 ;  /* 0x000000ffff047224 */ /* 0x000fce00078e000e */
[----:B------:R-:W-:Y:S05]  /*fe50*/  WARPSYNC.COLLECTIVE R15, `(.L_x_9490) ;  /* 0x000000000f087348 */ /* 0x000fea0003c00000 */
[----:B------:R0:W1:Y:S02]  /*fe60*/  SHFL.IDX P6, R14, R13, R12, R11 ;  /* 0x0000000c0d0e7389 */ /* 0x00006400000c000b */
[----:B01----:R-:W-:Y:S01]  /*fe70*/  ENDCOLLECTIVE ;  /* 0x000000000000791b */ /* 0x003fe20003800000 */
.L_x_9490:
[----:B------:R-:W-:-:S05]  /*fe80*/  @!P3 IMAD.WIDE.U32 R4, R21, 0x2, R4 ;  /* 0x000000021504b825 */ /* 0x000fca00078e0004 */
[----:B------:R-:W-:Y:S01]  /*fe90*/  @!PT LDS RZ, [RZ] ;  /* 0x00000000fffff984 */ /* 0x000fe20000000800 */
[----:B------:R-:W-:Y:S01]  /*fea0*/  @!PT LDS RZ, [RZ] ;  /* 0x00000000fffff984 */ /* 0x000fe20000000800 */
[----:B------:R-:W-:Y:S01]  /*feb0*/  @!PT LDS RZ, [RZ] ;  /* 0x00000000fffff984 */ /* 0x000fe20000000800 */
[----:B------:R0:W-:Y:S04]  /*fec0*/  @!P3 LDGSTS.E.BYPASS.LTC128B.128 [R7+0xf200], desc[UR38][R4.64], !P2 ;  /* 0x0f2000000407bfae */ /* 0x0001e8000d101d66 */
[----:B------:R0:W-:Y:S01]  /*fed0*/  @!P3 LDGSTS.E.BYPASS.LTC128B.128 [R7+0x12200], desc[UR38][R4.64+0x40], !P0 ;  /* 0x122000400407bfae */ /* 0x0001e2000c101d66 */
[----:B------:R-:W-:-:S03]  /*fee0*/  IMAD.MOV.U32 R13, RZ, RZ, R20 ;  /* 0x000000ffff0d7224 */ /* 0x000fc600078e0014 */
[----:B------:R0:W-:Y:S01]  /*fef0*/  @!P3 LDGSTS.E.BYPASS.LTC128B.128 [R7+0x15200], desc[UR38][R4.64+0x80], !P1 ;  /* 0x152000800407bfae */ /* 0x0001e2000c901d66 */
[----:B------:R-:W-:Y:S01]  /*ff00*/  ISETP.GE.AND P3, PT, R2, R9, PT ;  /* 0x000000090200720c */ /* 0x000fe20003f66270 */
[----:B------:R-:W-:-:S12]  /*ff10*/  IMAD.MOV.U32 R29, RZ, RZ, R14 ;  /* 0x000000ffff1d7224 */ /* 0x000fd800078e000e */
[----:B0-----:R-:W-:Y:S05]  /*ff20*/  WARPSYNC.COLLECTIVE R15, `(.L_x_9491) ;  /* 0x000000000f087348 */ /* 0x001fea0003c00000 */
[----:B------:R1:W2:Y:S02]  /*ff30*/  SHFL.IDX P6, R14, R13, R12, R11 ;  /* 0x0000000c0d0e7389 */ /* 0x0002a400000c000b */
[----:B012---:R-:W-:Y:S01]  /*ff40*/  ENDCOLLECTIVE ;  /* 0x000000000000791b */ /* 0x007fe20003800000 */
.L_x_9491:
[----:B------:R-:W-:Y:S01]  /*ff50*/  IMAD.MOV.U32 R3, RZ, RZ, R29 ;  /* 0x000000ffff037224 */ /* 0x000fe200078e001d */
[----:B------:R-:W-:Y:S02]  /*ff60*/  @!P3 LEA R29, R0, UR40, 0x1 ;  /* 0x00000028001dbc11 */ /* 0x000fe4000f8e08ff */
[----:B------:R-:W-:Y:S01]  /*ff70*/  MOV R13, R10 ;  /* 0x0000000a000d7202 */ /* 0x000fe20000000f00 */
[----:B------:R-:W-:Y:S02]  /*ff80*/  IMAD.MOV.U32 R12, RZ, RZ, 0x1 ;  /* 0x00000001ff0c7424 */ /* 0x000fe400078e00ff */
[----:B------:R-:W-:-:S07]  /*ff90*/  IMAD.MOV.U32 R6, RZ, RZ, R14 ;  /* 0x000000ffff067224 */ /* 0x000fce00078e000e */
[----:B------:R-:W-:Y:S05]  /*ffa0*/  WARPSYNC.COLLECTIVE R15, `(.L_x_9492) ;  /* 0x000000000f087348 */ /* 0x000fea0003c00000 */
[----:B------:R0:W1:Y:S02]  /*ffb0*/  SHFL.IDX P6, R14, R13, R12, R11 ;  /* 0x0000000c0d0e7389 */ /* 0x00006400000c000b */
[----:B01----:R-:W-:Y:S01]  /*ffc0*/  ENDCOLLECTIVE ;  /* 0x000000000000791b */ /* 0x003fe20003800000 */
.L_x_9492:
[----:B------:R-:W-:Y:S02]  /*ffd0*/  IMAD.MOV.U32 R2, RZ, RZ, R6 ;  /* 0x000000ffff027224 */ /* 0x000fe400078e0006 */
[----:B------:R-:W-:Y:S02]  /*ffe0*/  IMAD.MOV.U32 R6, RZ, RZ, 0x1 ;  /* 0x00000001ff067424 */ /* 0x000fe400078e00ff */
[----:B------:R-:W-:-:S05]  /*fff0*/  @!P3 IMAD.WIDE.U32 R2, R21, 0x2, R2 ;  /* 0x000000021502b825 */ /* 0x000fca00078e0002 */
[----:B------:R-:W-:Y:S01]  /*10000*/  @!PT LDS RZ, [RZ] ;  /* 0x00000000fffff984 */ /* 0x000fe20000000800 */
[----:B------:R-:W-:Y:S01]  /*10010*/  @!PT LDS RZ, [RZ] ;  /* 0x00000000fffff984 */ /* 0x000fe20000000800 */
[----:B------:R-:W-:Y:S01]  /*10020*/  @!PT LDS RZ, [RZ] ;  /* 0x00000000fffff984 */ /* 0x000fe20000000800 */
[----:B------:R0:W-:Y:S01]  /*10030*/  @!P3 LDGSTS.E.BYPASS.LTC128B.128 [R29+0xfa00], desc[UR38][R2.64], !P2 ;  /* 0x0fa00000021dbfae */ /* 0x0001e2000d101d66 */
[----:B------:R-:W-:-:S03]  /*10040*/  IMAD.MOV.U32 R13, RZ, RZ, R20 ;  /* 0x000000ffff0d7224 */ /* 0x000fc600078e0014 */
[----:B------:R0:W-:Y:S04]  /*10050*/  @!P3 LDGSTS.E.BYPASS.LTC128B.128 [R29+0x12a00], desc[UR38][R2.64+0x40], !P0 ;  /* 0x12a00040021dbfae */ /* 0x0001e8000c101d66 */
[----:B------:R0:W-:Y:S01]  /*10060*/  @!P3 LDGSTS.E.BYPASS.LTC128B.128 [R29+0x15a00], desc[UR38][R2.64+0x80], !P1 ;  /* 0x15a00080021dbfae */ /* 0x0001e2000c901d66 */
[----:B------:R-:W-:-:S07]  /*10070*/  IMAD.MOV.U32 R10, RZ, RZ, R14 ;  /* 0x000000ffff0a7224 */ /* 0x000fce00078e000e */
[----:B0-----:R-:W-:Y:S05]  /*10080*/  WARPSYNC.COLLECTIVE R15, `(.L_x_9493) ;  /* 0x000000000f087348 */ /* 0x001fea0003c00000 */
[----:B------:R1:W2:Y:S02]  /*10090*/  SHFL.IDX P6, R14, R13, R12, R11 ;  /* 0x0000000c0d0e7389 */ /* 0x0002a400000c000b */
[----:B012---:R-:W-:Y:S01]  /*100a0*/  ENDCOLLECTIVE ;  /* 0x000000000000791b */ /* 0x007fe20003800000 */
.L_x_9493:
[----:B------:R-:W-:Y:S05]  /*100b0*/  BRA `(.L_x_9494) ;  /* 0xffffffcc00887947 */ /* 0x000fea000383ffff */
.L_x_9403:
[----:B0-----:R-:W-:-:S04]  /*100c0*/  IMAD.U32 R3, RZ, RZ, UR40 ;  /* 0x00000028ff037e24 */ /* 0x001fc8000f8e00ff */
[----:B------:R0:W1:Y:S03]  /*100d0*/  SYNCS.PHASECHK.TRANS64.TRYWAIT P0, [R3+URZ+0x31c20], R0 ;  /* 0x031c2000030075a7 */ /* 0x000066000800017f */
[----:B-1----:R-:W-:Y:S05]  /*100e0*/  @!P0 NANOSLEEP.SYNCS 0x989680 ;  /* 0x009896800000895d */ /* 0x002fea0003900000 */
[----:B------:R-:W1:Y:S02]  /*100f0*/  @!P0 SYNCS.PHASECHK.TRANS64 P0, [R3+URZ+0x31c20], R0 ;  /* 0x031c2000030085a7 */ /* 0x000e64000800007f */
[----:B-1----:R-:W-:Y:S05]  /*10100*/  @!P0 BRA `(.L_x_9403) ;  /* 0xfffffffc00ec8947 */ /* 0x002fea000383ffff */
[----:B------:R-:W-:Y:S05]  /*10110*/  BRA `(.L_x_9495) ;  /* 0xffffffcc00d87947 */ /* 0x000fea000383ffff */
.L_x_9410:
[----:B-1----:R-:W-:-:S04]  /*10120*/  MOV R3, UR40 ;  /* 0x0000002800037c02 */ /* 0x002fc80008000f00 */
[----:B------:R1:W2:Y:S03]  /*10130*/  SYNCS.PHASECHK.TRANS64.TRYWAIT P0, [R3+URZ+0x31c48], R6 ;  /* 0x031c4806030075a7 */ /* 0x0002a6000800017f */
[----:B--2---:R-:W-:Y:S05]  /*10140*/  @!P0 NANOSLEEP.SYNCS 0x989680 ;  /* 0x009896800000895d */ /* 0x004fea0003900000 */
[----:B------:R-:W2:Y:S02]  /*10150*/  @!P0 SYNCS.PHASECHK.TRANS64 P0, [R3+URZ+0x31c48], R6 ;  /* 0x031c4806030085a7 */ /* 0x000ea4000800007f */
[----:B--2---:R-:W-:Y:S05]  /*10160*/  @!P0 BRA `(.L_x_9410) ;  /* 0xfffffffc00ec8947 */ /* 0x004fea000383ffff */
[----:B------:R-:W-:Y:S05]  /*10170*/  BRA `(.L_x_9496) ;  /* 0xffffffd000987947 */ /* 0x000fea000383ffff */
.L_x_9417:
[----:B01----:R-:W-:-:S04]  /*10180*/  IMAD.U32 R3, RZ, RZ, UR40 ;  /* 0x00000028ff037e24 */ /* 0x003fc8000f8e00ff */
[----:B------:R0:W1:Y:S03]  /*10190*/  SYNCS.PHASECHK.TRANS64.TRYWAIT P0, [R3+URZ+0x31c60], R6 ;  /* 0x031c6006030075a7 */ /* 0x000066000800017f */
[----:B-1----:R-:W-:Y:S05]  /*101a0*/  @!P0 NANOSLEEP.SYNCS 0x989680 ;  /* 0x009896800000895d */ /* 0x002fea0003900000 */
[----:B------:R-:W1:Y:S02]  /*101b0*/  @!P0 SYNCS.PHASECHK.TRANS64 P0, [R3+URZ+0x31c60], R6 ;  /* 0x031c6006030085a7 */ /* 0x000e64000800007f */
[----:B-1----:R-:W-:Y:S05]  /*101c0*/  @!P0 BRA `(.L_x_9417) ;  /* 0xfffffffc00ec8947 */ /* 0x002fea000383ffff */
[----:B------:R-:W-:Y:S05]  /*101d0*/  BRA `(.L_x_9497) ;  /* 0xffffffd400707947 */ /* 0x000fea000383ffff */
.L_x_9427:
[----:B-1----:R-:W-:-:S04]  /*101e0*/  IMAD.U32 R3, RZ, RZ, UR40 ;  /* 0x00000028ff037e24 */ /* 0x002fc8000f8e00ff */
[----:B------:R1:W2:Y:S03]  /*101f0*/  SYNCS.PHASECHK.TRANS64.TRYWAIT P0, [R3+URZ+0x31c40], R12 ;  /* 0x031c400c030075a7 */ /* 0x0002a6000800017f */
[----:B--2---:R-:W-:Y:S05]  /*10200*/  @!P0 NANOSLEEP.SYNCS 0x989680 ;  /* 0x009896800000895d */ /* 0x004fea0003900000 */
[----:B------:R-:W2:Y:S02]  /*10210*/  @!P0 SYNCS.PHASECHK.TRANS64 P0, [R3+URZ+0x31c40], R12 ;  /* 0x031c400c030085a7 */ /* 0x000ea4000800007f */
[----:B--2---:R-:W-:Y:S05]  /*10220*/  @!P0 BRA `(.L_x_9427) ;  /* 0xfffffffc00ec8947 */ /* 0x004fea000383ffff */
[----:B------:R-:W-:Y:S05]  /*10230*/  BRA `(.L_x_9498) ;  /* 0xffffffd800bc7947 */ /* 0x000fea000383ffff */
.L_x_9434:
[----:B0-----:R-:W-:-:S04]  /*10240*/  IMAD.U32 R3, RZ, RZ, UR40 ;  /* 0x00000028ff037e24 */ /* 0x001fc8000f8e00ff */
[----:B------:R0:W1:Y:S03]  /*10250*/  SYNCS.PHASECHK.TRANS64.TRYWAIT P0, [R3+URZ+0x31c68], R2 ;  /* 0x031c6802030075a7 */ /* 0x000066000800017f */
[----:B-1----:R-:W-:Y:S05]  /*10260*/  @!P0 NANOSLEEP.SYNCS 0x989680 ;  /* 0x009896800000895d */ /* 0x002fea0003900000 */
[----:B------:R-:W1:Y:S02]  /*10270*/  @!P0 SYNCS.PHASECHK.TRANS64 P0, [R3+URZ+0x31c68], R2 ;  /* 0x031c6802030085a7 */ /* 0x000e64000800007f */
[----:B-1----:R-:W-:Y:S05]  /*10280*/  @!P0 BRA `(.L_x_9434) ;  /* 0xfffffffc00ec8947 */ /* 0x002fea000383ffff */
[----:B------:R-:W-:Y:S05]  /*10290*/  BRA `(.L_x_9499) ;  /* 0xffffffdc00947947 */ /* 0x000fea000383ffff */
.L_x_9444:
[----:B-1----:R-:W-:-:S04]  /*102a0*/  IMAD.U32 R2, RZ, RZ, UR40 ;  /* 0x00000028ff027e24 */ /* 0x002fc8000f8e00ff */
[----:B------:R1:W2:Y:S03]  /*102b0*/  SYNCS.PHASECHK.TRANS64.TRYWAIT P0, [R2+URZ+0x31c48], R9 ;  /* 0x031c4809020075a7 */ /* 0x0002a6000800017f */
[----:B--2---:R-:W-:Y:S05]  /*102c0*/  @!P0 NANOSLEEP.SYNCS 0x989680 ;  /* 0x009896800000895d */ /* 0x004fea0003900000 */
[----:B------:R-:W2:Y:S02]  /*102d0*/  @!P0 SYNCS.PHASECHK.TRANS64 P0, [R2+URZ+0x31c48], R9 ;  /* 0x031c4809020085a7 */ /* 0x000ea4000800007f */
[----:B--2---:R-:W-:Y:S05]  /*102e0*/  @!P0 BRA `(.L_x_9444) ;  /* 0xfffffffc00ec8947 */ /* 0x004fea000383ffff */
[----:B------:R-:W-:Y:S05]  /*102f0*/  BRA `(.L_x_9500) ;  /* 0xffffffe000f47947 */ /* 0x000fea000383ffff */
.L_x_9451:
[----:B0-----:R-:W-:-:S04]  /*10300*/  IMAD.U32 R2, RZ, RZ, UR40 ;  /* 0x00000028ff027e24 */ /* 0x001fc8000f8e00ff */
[----:B------:R0:W1:Y:S03]  /*10310*/  SYNCS.PHASECHK.TRANS64.TRYWAIT P0, [R2+URZ+0x31c60], R9 ;  /* 0x031c6009020075a7 */ /* 0x000066000800017f */
[----:B-1----:R-:W-:Y:S05]  /*10320*/  @!P0 NANOSLEEP.SYNCS 0x989680 ;  /* 0x009896800000895d */ /* 0x002fea0003900000 */
[----:B------:R-:W1:Y:S02]  /*10330*/  @!P0 SYNCS.PHASECHK.TRANS64 P0, [R2+URZ+0x31c60], R9 ;  /* 0x031c6009020085a7 */ /* 0x000e64000800007f */
[----:B-1----:R-:W-:Y:S05]  /*10340*/  @!P0 BRA `(.L_x_9451) ;  /* 0xfffffffc00ec8947 */ /* 0x002fea000383ffff */
[----:B------:R-:W-:Y:S05]  /*10350*/  BRA `(.L_x_9501) ;  /* 0xffffffe400c87947 */ /* 0x000fea000383ffff */
.L_x_9460:
[----:B0-----:R0:W1:Y:S02]  /*10360*/  SYNCS.PHASECHK.TRANS64.TRYWAIT P0, [R3+URZ+0x31c60], R2 ;  /* 0x031c6002030075a7 */ /* 0x001064000800017f */
[----:B-1----:R-:W-:Y:S05]  /*10370*/  @!P0 NANOSLEEP.SYNCS 0x989680 ;  /* 0x009896800000895d */ /* 0x002fea0003900000 */
[----:B------:R-:W1:Y:S02]  /*10380*/  @!P0 SYNCS.PHASECHK.TRANS64 P0, [R3+URZ+0x31c60], R2 ;  /* 0x031c6002030085a7 */ /* 0x000e64000800007f */
[----:B-1----:R-:W-:Y:S05]  /*10390*/  @!P0 BRA `(.L_x_9460) ;  /* 0xfffffffc00f08947 */ /* 0x002fea000383ffff */
[----:B------:R-:W-:Y:S05]  /*103a0*/  BRA `(.L_x_9502) ;  /* 0xffffffe800c07947 */ /* 0x000fea000383ffff */
.L_x_9466:
[----:B0-----:R0:W1:Y:S02]  /*103b0*/  SYNCS.PHASECHK.TRANS64.TRYWAIT P0, [R7+URZ+0x31c20], R2 ;  /* 0x031c2002070075a7 */ /* 0x001064000800017f */
[----:B-1----:R-:W-:Y:S05]  /*103c0*/  @!P0 NANOSLEEP.SYNCS 0x989680 ;  /* 0x009896800000895d */ /* 0x002fea0003900000 */
[----:B------:R-:W1:Y:S02]  /*103d0*/  @!P0 SYNCS.PHASECHK.TRANS64 P0, [R7+URZ+0x31c20], R2 ;  /* 0x031c2002070085a7 */ /* 0x000e64000800007f */
[----:B-1----:R-:W-:Y:S05]  /*103e0*/  @!P0 BRA `(.L_x_9466) ;  /* 0xfffffffc00f08947 */ /* 0x002fea000383ffff */
[----:B------:R-:W-:Y:S05]  /*103f0*/  BRA `(.L_x_9503) ;  /* 0xffffffec00c47947 */ /* 0x000fea000383ffff */
.L_x_9467:
        /* <DEDUP_REMOVED lines=11> */
.L_x_9505:
[----:B------:R-:W-:Y:S05]  /*104b0*/  BSYNC B0 ;  /* 0x0000000000007941 */ /* 0x000fea0003800000 */
.L_x_9504:
[----:B------:R-:W-:Y:S05]  /*104c0*/  BRA `(.L_x_9506) ;  /* 0xffffffec00a87947 */ /* 0x000fea000383ffff */
.L_x_9468:
[----:B------:R-:W-:Y:S01]  /*104d0*/  BSSY B0, `(.L_x_9507) ;  /* 0x0000006000007945 */ /* 0x000fe20003800000 */
[----:B------:R-:W-:-:S07]  /*104e0*/  IMAD.MOV.U32 R15, RZ, RZ, -0x1 ;  /* 0xffffffffff0f7424 */ /* 0x000fce00078e00ff */
[----:B0-----:R-:W-:Y:S05]  /*104f0*/  WARPSYNC.COLLECTIVE R15, `(.L_x_9508) ;  /* 0x000000000f0c7348 */ /* 0x001fea0003c00000 */
[----:B------:R-:W-:Y:S02]  /*10500*/  ELECT P6, UR62, PT ;  /* 0x00000000003e782f */ /* 0x000fe400038c0000 */
[----:B------:R-:W-:Y:S01]  /*10510*/  MOV R14, UR62 ;  /* 0x0000003e000e7c02 */ /* 0x000fe20008000f00 */
[----:B0-----:R-:W-:Y:S10]  /*10520*/  ENDCOLLECTIVE ;  /* 0x000000000000791b */ /* 0x001ff40003800000 */
.L_x_9508:
[----:B------:R-:W-:Y:S05]  /*10530*/  BSYNC B0 ;  /* 0x0000000000007941 */ /* 0x000fea0003800000 */
.L_x_9507:
[----:B------:R-:W-:Y:S05]  /*10540*/  BRA `(.L_x_9509) ;  /* 0xffffffec009c7947 */ /* 0x000fea000383ffff */
.L_x_9470:
[----:B0-----:R0:W1:Y:S02]  /*10550*/  SYNCS.PHASECHK.TRANS64.TRYWAIT P0, [R5+URZ], R4 ;  /* 0x00000004050075a7 */ /* 0x001064000800017f */
[----:B-1----:R-:W-:Y:S05]  /*10560*/  @!P0 NANOSLEEP.SYNCS 0x989680 ;  /* 0x009896800000895d */ /* 0x002fea0003900000 */
[----:B------:R-:W1:Y:S02]  /*10570*/  @!P0 SYNCS.PHASECHK.TRANS64 P0, [R5+URZ], R4 ;  /* 0x00000004050085a7 */ /* 0x000e64000800007f */
[----:B-1----:R-:W-:Y:S05]  /*10580*/  @!P0 BRA `(.L_x_9470) ;  /* 0xfffffffc00f08947 */ /* 0x002fea000383ffff */
[----:B------:R-:W-:Y:S05]  /*10590*/  BRA `(.L_x_9510) ;  /* 0xffffffec00cc7947 */ /* 0x000fea000383ffff */
.L_x_9471:
[----:B-1----:R1:W2:Y:S02]  /*105a0*/  SYNCS.PHASECHK.TRANS64.TRYWAIT P0, [R3+URZ], R2 ;  /* 0x00000002030075a7 */ /* 0x0022a4000800017f */
[----:B--2---:R-:W-:Y:S05]  /*105b0*/  @!P0 NANOSLEEP.SYNCS 0x989680 ;  /* 0x009896800000895d */ /* 0x004fea0003900000 */
[----:B------:R-:W2:Y:S02]  /*105c0*/  @!P0 SYNCS.PHASECHK.TRANS64 P0, [R3+URZ], R2 ;  /* 0x00000002030085a7 */ /* 0x000ea4000800007f */
[----:B--2---:R-:W-:Y:S05]  /*105d0*/  @!P0 BRA `(.L_x_9471) ;  /* 0xfffffffc00f08947 */ /* 0x004fea000383ffff */
[----:B------:R-:W-:Y:S05]  /*105e0*/  BRA `(.L_x_9511) ;  /* 0xffffffec00c07947 */ /* 0x000fea000383ffff */
.L_x_9473:
[----:B0-----:R0:W1:Y:S02]  /*105f0*/  SYNCS.PHASECHK.TRANS64.TRYWAIT P0, [R5+URZ], R4 ;  /* 0x00000004050075a7 */ /* 0x001064000800017f */
[----:B-1----:R-:W-:Y:S05]  /*10600*/  @!P0 NANOSLEEP.SYNCS 0x989680 ;  /* 0x009896800000895d */ /* 0x002fea0003900000 */
[----:B------:R-:W1:Y:S02]  /*10610*/  @!P0 SYNCS.PHASECHK.TRANS64 P0, [R5+URZ], R4 ;  /* 0x00000004050085a7 */ /* 0x000e64000800007f */
[----:B-1----:R-:W-:Y:S05]  /*10620*/  @!P0 BRA `(.L_x_9473) ;  /* 0xfffffffc00f08947 */ /* 0x002fea000383ffff */
[----:B------:R-:W-:Y:S05]  /*10630*/  BRA `(.L_x_9512) ;  /* 0xffffffec00c47947 */ /* 0x000fea000383ffff */
.L_x_9513:
        /* <DEDUP_REMOVED lines=12> */
.L_x_14866:


//--------------------- .text._ZN7cutlass13device_kernelIN5flash11enable_sm90INS1_16FlashAttnFwdSm90INS1_25CollectiveMainloopFwdSm90ILi2EN4cute5tupleIJNS5_1CILi1EEES8_S8_EEENS6_IJNS7_ILi192EEENS7_ILi144EEENS7_ILi96EEEEEELi96ENS_6half_tEfNS_4arch4Sm90ELb0ELb0ELb1ELb1ELb0ELb0ELb0ELb0ELb1ELb1ELb1ELb0EEENS1_21CollectiveEpilogueFwdINS6_IJSA_SC_SB_EEES9_SE_SG_Li384ELb1ELb1ELb1ELb0EEENS1_36VarlenDynamicPersistentTileSchedulerILi192ELi144ELi384ELi128ELb1ELb1ELb1ELb0ELb1ELb1EEEEEEEEEvNT_6ParamsE --------------------------
	.section	.text._ZN7cutlass13device_kernelIN5flash11enable_sm90INS1_16FlashAttnFwdSm90INS1_25CollectiveMainloopFwdSm90ILi2EN4cute5tupleIJNS5_1CILi1EEES8_S8_EEENS6_IJNS7_ILi192EEENS7_ILi144EEENS7_ILi96EEEEEELi96ENS_6half_tEfNS_4arch4Sm90ELb0ELb0ELb1ELb1ELb0ELb0ELb0ELb0ELb1ELb1ELb1ELb0EEENS1_21CollectiveEpilogueFwdINS6_IJSA_SC_SB_EEES9_SE_SG_Li384ELb1ELb1ELb1ELb0EEENS1_36VarlenDynamicPersistentTileSchedulerILi192ELi144ELi384ELi128ELb1ELb1ELb1ELb0ELb1ELb1EEEEEEEEEvNT_6ParamsE,"ax",@progbits
	.align	128
.text._ZN7cutlass13device_kernelIN5flash11enable_sm90INS1_16FlashAttnFwdSm90INS1_25CollectiveMainloopFwdSm90ILi2EN4cute5tupleIJNS5_1CILi1EEES8_S8_EEENS6_IJNS7_ILi192EEENS7_ILi144EEENS7_ILi96EEEEEELi96ENS_6half_tEfNS_4arch4Sm90ELb0ELb0ELb1ELb1ELb0ELb0ELb0ELb0ELb1ELb1ELb1ELb0EEENS1_21CollectiveEpilogueFwdINS6_IJSA_SC_SB_EEES9_SE_SG_Li384ELb1ELb1ELb1ELb0EEENS1_36VarlenDynamicPersistentTileSchedulerILi192ELi144ELi384ELi128ELb1ELb1ELb1ELb0ELb1ELb1EEEEEEEEEvNT_6ParamsE:
        .type           _ZN7cutlass13device_kernelIN5flash11enable_sm90INS1_16FlashAttnFwdSm90INS1_25CollectiveMainloopFwdSm90ILi2EN4cute5tupleIJNS5_1CILi1EEES8_S8_EEENS6_IJNS7_ILi192EEENS7_ILi144EEENS7_ILi96EEEEEELi96ENS_6half_tEfNS_4arch4Sm90ELb0ELb0ELb1ELb1ELb0ELb0ELb0ELb0ELb1ELb1ELb1ELb0EEENS1_21CollectiveEpilogueFwdINS6_IJSA_SC_SB_EEES9_SE_SG_Li384ELb1ELb1ELb1ELb0EEENS1_36VarlenDynamicPersistentTileSchedulerILi192ELi144ELi384ELi128ELb1ELb1ELb1ELb0ELb1ELb1EEEEEEEEEvNT_6ParamsE,@function
        .size           _ZN7cutlass13device_kernelIN5flash11enable_sm90INS1_16FlashAttnFwdSm90INS1_25CollectiveMainloopFwdSm90ILi2EN4cute5tupleIJNS5_1CILi1EEES8_S8_EEENS6_IJNS7_ILi192EEENS7_ILi144EEENS7_ILi96EEEEEELi96ENS_6half_tEfNS_4arch4Sm90ELb0ELb0ELb1ELb1ELb0ELb0ELb0ELb0ELb1ELb1ELb1ELb0EEENS1_21CollectiveEpilogueFwdINS6_IJSA_SC_SB_EEES9_SE_SG_Li384ELb1ELb1ELb1ELb0EEENS1_36VarlenDynamicPersistentTileSchedulerILi192ELi144ELi384ELi128ELb1ELb1ELb1ELb0ELb1ELb1EEEEEEEEEvNT_6ParamsE,(.L_x_14867 - _ZN7cutlass13device_kernelIN5flash11enable_sm90INS1_16FlashAttnFwdSm90INS1_25CollectiveMainloopFwdSm90ILi2EN4cute5tupleIJNS5_1CILi1EEES8_S8_EEENS6_IJNS7_ILi192EEENS7_ILi144EEENS7_ILi96EEEEEELi96ENS_6half_tEfNS_4arch4Sm90ELb0ELb0ELb1ELb1ELb0ELb0ELb0ELb0ELb1ELb1ELb1ELb0EEENS1_21CollectiveEpilogueFwdINS6_IJSA_SC_SB_EEES9_SE_SG_Li384ELb1ELb1ELb1ELb0EEENS1_36VarlenDynamicPersistentTileSchedulerILi192ELi144ELi384ELi128ELb1ELb1ELb1ELb0ELb1ELb1EEEEEEEEEvNT_6ParamsE)
        .other          _ZN7cutlass13device_kernelIN5flash11enable_sm90INS1_16FlashAttnFwdSm90INS1_25CollectiveMainloopFwdSm90ILi2EN4cute5tupleIJNS5_1CILi1EEES8_S8_EEENS6_IJNS7_ILi192EEENS7_ILi144EEENS7_ILi96EEEEEELi96ENS_6half_tEfNS_4arch4Sm90ELb0ELb0ELb1ELb1ELb0ELb0ELb0ELb0ELb1ELb1ELb1ELb0EEENS1_21CollectiveEpilogueFwdINS6_IJSA_SC_SB_EEES9_SE_SG_Li384ELb1ELb1ELb1ELb0EEENS1_36VarlenDynamicPersistentTileSchedulerILi192ELi144ELi384ELi128ELb1ELb1ELb1ELb0ELb1ELb1EEEEEEEEEvNT_6ParamsE,@"STO_CUDA_ENTRY STV_DEFAULT"
_ZN7cutlass13device_kernelIN5flash11enable_sm90INS1_16FlashAttnFwdSm90INS1_25CollectiveMainloopFwdSm90ILi2EN4cute5tupleIJNS5_1CILi1EEES8_S8_EEENS6_IJNS7_ILi192EEENS7_ILi144EEENS7_ILi96EEEEEELi96ENS_6half_tEfNS_4arch4Sm90ELb0ELb0ELb1ELb1ELb0ELb0ELb0ELb0ELb1ELb1ELb1ELb0EEENS1_21CollectiveEpilogueFwdINS6_IJSA_SC_SB_EEES9_SE_SG_Li384ELb1ELb1ELb1ELb0EEENS1_36VarlenDynamicPersistentTileSchedulerILi192ELi144ELi384ELi128ELb1ELb1ELb1ELb0ELb1ELb1EEEEEEEEEvNT_6ParamsE:
        /* <DEDUP_REMOVED lines=18> */
.L_x_9515:
[----:B------:R-:W-:Y:S05]  /*0120*/  BSYNC B0 ;  /* 0x0000000000007941 */ /* 0x000fea0003800000 */
.L_x_9514:
        /* <DEDUP_REMOVED lines=41> */
.L_x_9516:
        /* <DEDUP_REMOVED lines=22> */
.L_x_9517:
        /* <DEDUP_REMOVED lines=18> */
.L_x_9518:
        /* <DEDUP_REMOVED lines=22> */
.L_x_9519:
        /* <DEDUP_REMOVED lines=22> */
.L_x_9520:
        /* <DEDUP_REMOVED lines=8> */
.L_x_9522:
        /* <DEDUP_REMOVED lines=8> */
[----:B-1----:R-:W-:-:S03]  /*0a00*/  ULEA UR37, UR4, UR37, 0x18 ;  /* 0x0000002504257291 */ /* 0x002fc6000f8ec03f */
[----:B------:R-:W-:Y:S01]  /*0a10*/  ULDC UR4, c[0x0][0xc3c] ;  /* 0x00030f0000047ab9 */ /* 0x000fe20000000800 */
[----:B0-----:R-:W-:-:S04]  /*0a20*/  LOP3.LUT R0, R2, 0xffffff80, RZ, 0xc0, !PT ;  /* 0xffffff8002007812 */ /* 0x001fc800078ec0ff */
[----:B------:R-:W-:-:S13]  /*0a30*/  ISETP.NE.AND P0, PT, R0, 0x80, PT ;  /* 0x000000800000780c */ /* 0x000fda0003f05270 */
[----:B------:R-:W-:Y:S08]  /*0a40*/  @!P0 BAR.ARV 0x9, 0x100 ;  /* 0x0244000000008b1d */ /* 0x000ff00000002000 */
[----:B------:R-:W-:Y:S06]  /*0a50*/  BAR.SYNC.DEFER_BLOCKING 0x5, 0x200 ;  /* 0x0148000000007b1d */ /* 0x000fec0000010000 */
[----:B------:R-:W0:Y:S02]  /*0a60*/  LDS.128 R8, [UR37+0x31cd0] ;  /* 0x031cd025ff087984 */ /* 0x000e240008000c00 */
[----:B------:R-:W-:Y:S06]  /*0a70*/  BAR.ARV 0x4, 0x200 ;  /* 0x0108000000007b1d */ /* 0x000fec0000002000 */
[----:B0-----:R-:W-:-:S13]  /*0a80*/  ISETP.GE.AND P0, PT, R11, UR4, PT ;  /* 0x000000040b007c0c */ /* 0x001fda000bf06270 */
        /* <DEDUP_REMOVED lines=9> */
[----:B------:R-:W-:-:S02]  /*0b20*/  LEA.HI R2, R0, R15, RZ, 0x4 ;  /* 0x0000000f00027211 */ /* 0x000fc400078f20ff */
[----:B------:R-:W-:Y:S02]  /*0b30*/  LEA.HI R7, R0, R15, RZ, 0x5 ;  /* 0x0000000f00077211 */ /* 0x000fe400078f28ff */
[----:B------:R-:W-:Y:S02]  /*0b40*/  SHF.R.S32.HI R5, RZ, 0x4, R2 ;  /* 0x00000004ff057819 */ /* 0x000fe40000011402 */
[----:B------:R-:W-:Y:S02]  /*0b50*/  SHF.R.S32.HI R10, RZ, 0x5, R7 ;  /* 0x00000005ff0a7819 */ /* 0x000fe40000011407 */
[----:B------:R-:W-:-:S04]  /*0b60*/  LEA.HI R4, R2, R5, RZ, 0x1 ;  /* 0x0000000502047211 */ /* 0x000fc800078f08ff */
[----:B------:R-:W-:-:S05]  /*0b70*/  LOP3.LUT R6, R4, 0x1ffffffe, RZ, 0xc0, !PT ;  /* 0x1ffffffe04067812 */ /* 0x000fca00078ec0ff */
[----:B------:R-:W-:Y:S01]  /*0b80*/  IMAD.IADD R6, R5, 0x1, -R6 ;  /* 0x0000000105067824 */ /* 0x000fe200078e0a06 */
[----:B--2---:R-:W-:Y:S02]  /*0b90*/  R2UR UR4, R3 ;  /* 0x00000000030472ca */ /* 0x004fe400000e0000 */
[----:B------:R-:W-:Y:S02]  /*0ba0*/  LOP3.LUT R3, R2, 0xfffffff0, RZ, 0xc0, !PT ;  /* 0xfffffff002037812 */ /* 0x000fe400078ec0ff */
[CC--:B------:R-:W-:Y:S02]  /*0bb0*/  LEA.HI R2, R0.reuse, R15.reuse, RZ, 0x7 ;  /* 0x0000000f00027211 */ /* 0x0c0fe400078f38ff */
[----:B------:R-:W-:Y:S01]  /*0bc0*/  LEA.HI R0, R0, R15, RZ, 0x2 ;  /* 0x0000000f00007211 */ /* 0x000fe200078f10ff */
[C---:B------:R-:W-:Y:S01]  /*0bd0*/  IMAD.IADD R3, R15.reuse, 0x1, -R3 ;  /* 0x000000010f037824 */ /* 0x040fe200078e0a03 */
[----:B------:R-:W-:Y:S02]  /*0be0*/  LOP3.LUT R8, R2, 0xffffff80, RZ, 0xc0, !PT ;  /* 0xffffff8002087812 */ /* 0x000fe400078ec0ff */
[----:B------:R-:W-:Y:S01]  /*0bf0*/  SHF.R.S32.HI R16, RZ, 0x7, R2 ;  /* 0x00000007ff107819 */ /* 0x000fe20000011402 */
[--C-:B------:R-:W-:Y:S01]  /*0c00*/  IMAD R12, R10, 0x10, R3.reuse ;  /* 0x000000100a0c7824 */ /* 0x100fe200078e0203 */
[----:B------:R-:W-:Y:S01]  /*0c10*/  SHF.R.S32.HI R4, RZ, 0x1f, R3 ;  /* 0x0000001fff047819 */ /* 0x000fe20000011403 */
[----:B------:R-:W-:Y:S01]  /*0c20*/  IMAD.IADD R14, R15, 0x1, -R8 ;  /* 0x000000010f0e7824 */ /* 0x000fe200078e0a08 */
[----:B------:R-:W-:Y:S01]  /*0c30*/  ULOP3.LUT UR8, UR4, 0x1, URZ, 0xfc, !UPT ;  /* 0x0000000104087892 */ /* 0x000fe2000f8efc3f */
[----:B------:R-:W-:Y:S01]  /*0c40*/  IMAD.HI R2, R16, 0x55555556, RZ ;  /* 0x5555555610027827 */ /* 0x000fe200078e02ff */
[CC--:B------:R-:W-:Y:S01]  /*0c50*/  LEA.HI R5, R4.reuse, R3.reuse, RZ, 0x3 ;  /* 0x0000000304057211 */ /* 0x0c0fe200078f18ff */
[----:B------:R-:W-:Y:S01]  /*0c60*/  UMOV UR4, URZ ;  /* 0x0000003f00047c82 */ /* 0x000fe20008000000 */
[----:B------:R-:W-:-:S02]  /*0c70*/  LEA.HI R4, R4, R3, RZ, 0x2 ;  /* 0x0000000304047211 */ /* 0x000fc400078f10ff */
[----:B------:R-:W-:Y:S01]  /*0c80*/  SHF.R.S32.HI R9, RZ, 0x1f, R14 ;  /* 0x0000001fff097819 */ /* 0x000fe2000001140e */
[----:B------:R-:W-:Y:S01]  /*0c90*/  IMAD.SHL.U32 R5, R5, 0x10, RZ ;  /* 0x0000001005057824 */ /* 0x000fe200078e00ff */
[----:B------:R-:W-:Y:S02]  /*0ca0*/  LOP3.LUT R8, R4, 0x7fffffc, RZ, 0xc0, !PT ;  /* 0x07fffffc04087812 */ /* 0x000fe400078ec0ff */
[----:B------:R-:W-:Y:S02]  /*0cb0*/  LEA.HI R11, R9, R14, RZ, 0x2 ;  /* 0x0000000e090b7211 */ /* 0x000fe400078f10ff */
[----:B------:R-:W-:Y:S01]  /*0cc0*/  LOP3.LUT R5, R5, 0x7fffff80, RZ, 0xc0, !PT ;  /* 0x7fffff8005057812 */ /* 0x000fe200078ec0ff */
[----:B------:R-:W-:Y:S01]  /*0cd0*/  IMAD.IADD R8, R3, 0x1, -R8 ;  /* 0x0000000103087824 */ /* 0x000fe200078e0a08 */
[----:B------:R-:W-:Y:S02]  /*0ce0*/  SHF.R.S32.HI R4, RZ, 0x2, R4 ;  /* 0x00000002ff047819 */ /* 0x000fe40000011404 */
[----:B------:R-:W-:Y:S01]  /*0cf0*/  SHF.R.S32.HI R3, RZ, 0x1f, R11 ;  /* 0x0000001fff037819 */ /* 0x000fe2000001140b */
[----:B------:R-:W-:Y:S01]  /*0d00*/  IMAD R5, R10, 0x100, R5 ;  /* 0x000001000a057824 */ /* 0x000fe200078e0205 */
[----:B------:R-:W-:Y:S01]  /*0d10*/  SHF.R.S32.HI R10, RZ, 0x2, R11 ;  /* 0x00000002ff0a7819 */ /* 0x000fe2000001140b */
[----:B------:R-:W-:Y:S01]  /*0d20*/  IMAD.SHL.U32 R4, R4, 0x40, RZ ;  /* 0x0000004004047824 */ /* 0x000fe200078e00ff */
[----:B------:R-:W-:Y:S01]  /*0d30*/  LOP3.LUT R11, R11, 0x7ffffffc, RZ, 0xc0, !PT ;  /* 0x7ffffffc0b0b7812 */ /* 0x000fe200078ec0ff */
[----:B------:R-:W-:Y:S01]  /*0d40*/  IMAD R7, R8, 0x10, R5 ;  /* 0x0000001008077824 */ /* 0x000fe200078e0205 */
[----:B------:R-:W-:Y:S01]  /*0d50*/  LEA.HI R5, R3, R10, RZ, 0x3 ;  /* 0x0000000a03057211 */ /* 0x000fe200078f18ff */
[----:B------:R-:W-:Y:S01]  /*0d60*/  IMAD.SHL.U32 R3, R6, 0x8, RZ ;  /* 0x0000000806037824 */ /* 0x000fe200078e00ff */
[----:B------:R-:W-:Y:S01]  /*0d70*/  LOP3.LUT R4, R4, 0x40, RZ, 0xc0, !PT ;  /* 0x0000004004047812 */ /* 0x000fe200078ec0ff */
[----:B------:R-:W-:Y:S01]  /*0d80*/  IMAD.IADD R11, R14, 0x1, -R11 ;  /* 0x000000010e0b7824 */ /* 0x000fe200078e0a0b */
[----:B------:R-:W-:-:S02]  /*0d90*/  LEA.HI R6, R2, R2, RZ, 0x1 ;  /* 0x0000000202067211 */ /* 0x000fc400078f08ff */
[----:B------:R-:W-:Y:S01]  /*0da0*/  LOP3.LUT R13, R5, 0xfffffff8, RZ, 0xc0, !PT ;  /* 0xfffffff8050d7812 */ /* 0x000fe200078ec0ff */
[----:B------:R-:W-:Y:S01]  /*0db0*/  IMAD.SHL.U32 R157, R11, 0x2, RZ ;  /* 0x000000020b9d7824 */ /* 0x000fe200078e00ff */
[--C-:B------:R-:W-:Y:S01]  /*0dc0*/  LOP3.LUT R2, R4, 0x8, R3.reuse, 0xf8, !PT ;  /* 0x0000000804027812 */ /* 0x100fe200078ef803 */
[----:B------:R-:W-:Y:S01]  /*0dd0*/  IMAD.U32 R3, R12, 0x20, R3 ;  /* 0x000000200c037824 */ /* 0x000fe200078e0003 */
[----:B------:R-:W-:Y:S01]  /*0de0*/  SHF.R.U32.HI R5, RZ, 0x3, R4 ;  /* 0x00000003ff057819 */ /* 0x000fe20000011604 */
[----:B------:R-:W-:Y:S01]  /*0df0*/  IMAD.IADD R10, R10, 0x1, -R13 ;  /* 0x000000010a0a7824 */ /* 0x000fe200078e0a0d */
[----:B------:R-:W-:Y:S01]  /*0e00*/  LOP3.LUT R4, R0, 0xfffffffc, RZ, 0xc0, !PT ;  /* 0xfffffffc00047812 */ /* 0x000fe200078ec0ff */
[----:B------:R-:W-:Y:S01]  /*0e10*/  VIADD R155, R157, 0x8 ;  /* 0x000000089d9b7836 */ /* 0x000fe20000000000 */
[----:B------:R-:W-:Y:S01]  /*0e20*/  LEA.HI R9, R9, R14, RZ, 0x5 ;  /* 0x0000000e09097211 */ /* 0x000fe200078f28ff */
[----:B------:R0:W-:Y:S01]  /*0e30*/  STL [R1+0x48], R3 ;  /* 0x0000480301007387 */ /* 0x0001e20000100800 */
[----:B------:R-:W-:Y:S01]  /*0e40*/  LOP3.LUT R2, R2, R5, RZ, 0x3c, !PT ;  /* 0x0000000502027212 */ /* 0x000fe200078e3cff */
[----:B------:R-:W-:Y:S01]  /*0e50*/  IMAD.IADD R4, R15, 0x1, -R4 ;  /* 0x000000010f047824 */ /* 0x000fe200078e0a04 */
[----:B------:R-:W-:Y:S01]  /*0e60*/  SHF.R.S32.HI R9, RZ, 0x5, R9 ;  /* 0x00000005ff097819 */ /* 0x000fe20000011409 */
[----:B------:R-:W-:Y:S01]  /*0e70*/  IMAD R6, R6, -0x3, R16 ;  /* 0xfffffffd06067824 */ /* 0x000fe200078e0210 */
[----:B------:R-:W-:Y:S01]  /*0e80*/  SHF.R.S32.HI R0, RZ, 0x2, R0 ;  /* 0x00000002ff007819 */ /* 0x000fe20000011400 */
[----:B------:R-:W-:-:S02]  /*0e90*/  IMAD.SHL.U32 R18, R4, 0x8, RZ ;  /* 0x0000000804127824 */ /* 0x000fc400078e00ff */
[----:B------:R-:W-:Y:S01]  /*0ea0*/  IMAD R9, R9, 0x10, R10 ;  /* 0x0000001009097824 */ /* 0x000fe200078e020a */
[----:B0-----:R-:W-:Y:S01]  /*0eb0*/  LEA.HI R3, R4, R4, RZ, 0x1 ;  /* 0x0000000404037211 */ /* 0x001fe200078f08ff */
[----:B------:R-:W-:Y:S02]  /*0ec0*/  VIADD R144, R18, 0x40 ;  /* 0x0000004012907836 */ /* 0x000fe40000000000 */
[----:B------:R-:W-:Y:S01]  /*0ed0*/  VIADD R152, R157, 0x20 ;  /* 0x000000209d987836 */ /* 0x000fe20000000000 */
[----:B------:R-:W-:Y:S01]  /*0ee0*/  LOP3.LUT R3, R3, 0x1ffffffe, RZ, 0xc0, !PT ;  /* 0x1ffffffe03037812 */ /* 0x000fe200078ec0ff */
[C---:B------:R-:W-:Y:S01]  /*0ef0*/  VIADD R149, R157.reuse, 0x38 ;  /* 0x000000389d957836 */ /* 0x040fe20000000000 */
[----:B------:R-:W-:Y:S01]  /*0f00*/  SHF.R.S32.HI R0, RZ, 0x1f, R144 ;  /* 0x0000001fff007819 */ /* 0x000fe20000011490 */
[----:B------:R-:W-:Y:S01]  /*0f10*/  VIADD R146, R157, 0x50 ;  /* 0x000000509d927836 */ /* 0x000fe20000000000 */
[----:B------:R-:W-:Y:S01]  /*0f20*/  SHF.R.S32.HI R0, RZ, 0x1f, R155 ;  /* 0x0000001fff007819 */ /* 0x000fe2000001149b */
[----:B------:R-:W-:Y:S01]  /*0f30*/  IMAD R5, R6, 0x40, R9 ;  /* 0x0000004006057824 */ /* 0x000fe200078e0209 */
[----:B------:R-:W-:Y:S01]  /*0f40*/  SHF.R.S32.HI R0, RZ, 0x1f, R152 ;  /* 0x0000001fff007819 */ /* 0x000fe20000011498 */
[----:B------:R-:W-:Y:S01]  /*0f50*/  IMAD.IADD R3, R4, 0x1, -R3 ;  /* 0x0000000104037824 */ /* 0x000fe200078e0a03 */
[----:B------:R-:W-:Y:S01]  /*0f60*/  SHF.R.S32.HI R0, RZ, 0x1f, R149 ;  /* 0x0000001fff007819 */ /* 0x000fe20000011495 */
[----:B------:R-:W-:Y:S01]  /*0f70*/  IMAD.IADD R2, R2, 0x1, R7 ;  /* 0x0000000102027824 */ /* 0x000fe200078e0207 */
[----:B------:R-:W-:Y:S01]  /*0f80*/  SHF.R.S32.HI R0, RZ, 0x1f, R146 ;  /* 0x0000001fff007819 */ /* 0x000fe20000011492 */
[----:B------:R-:W-:Y:S01]  /*0f90*/  IMAD.U32 R7, RZ, RZ, UR8 ;  /* 0x00000008ff077e24 */ /* 0x000fe2000f8e00ff */
[----:B------:R-:W-:Y:S01]  /*0fa0*/  STL [R1+0x40], R5 ;  /* 0x0000400501007387 */ /* 0x000fe20000100800 */
[----:B------:R-:W-:Y:S01]  /*0fb0*/  IMAD.U32 R6, RZ, RZ, UR4 ;  /* 0x00000004ff067e24 */ /* 0x000fe2000f8e00ff */
[----:B------:R-:W-:Y:S01]  /*0fc0*/  LEA R2, R2, UR37, 0x1 ;  /* 0x0000002502027c11 */ /* 0x000fe2000f8e08ff */
[----:B------:R-:W-:Y:S01]  /*0fd0*/  IMAD R0, R3, 0x8, R5 ;  /* 0x0000000803007824 */ /* 0x000fe200078e0205 */
[----:B------:R-:W-:Y:S01]  /*0fe0*/  STL [R1+0x4c], R7 ;  /* 0x00004c0701007387 */ /* 0x000fe20000100800 */
[----:B------:R-:W-:-:S02]  /*0ff0*/  VIADD R22, R18, 0x20 ;  /* 0x0000002012167836 */ /* 0x000fc40000000000 */
[C---:B------:R-:W-:Y:S01]  /*1000*/  VIADD R154, R157.reuse, 0x10 ;  /* 0x000000109d9a7836 */ /* 0x040fe20000000000 */
[----:B------:R0:W-:Y:S01]  /*1010*/  STL [R1+0x14], R6 ;  /* 0x0000140601007387 */ /* 0x0001e20000100800 */
        /* <DEDUP_REMOVED lines=9> */
[----:B0-----:R-:W-:Y:S01]  /*10b0*/  SHF.R.S32.HI R6, RZ, 0x1f, R153 ;  /* 0x0000001fff067819 */ /* 0x001fe20000011499 */
[----:B------:R-:W-:Y:S01]  /*10c0*/  VIADD R145, R157, 0x58 ;  /* 0x000000589d917836 */ /* 0x000fe20000000000 */
[----:B------:R-:W-:-:S02]  /*10d0*/  SHF.R.S32.HI R6, RZ, 0x1f, R150 ;  /* 0x0000001fff067819 */ /* 0x000fc40000011496 */
[----:B------:R-:W-:Y:S02]  /*10e0*/  SHF.R.S32.HI R4, RZ, 0x1f, R148 ;  /* 0x0000001fff047819 */ /* 0x000fe40000011494 */
[----:B------:R-:W-:Y:S02]  /*10f0*/  SHF.R.S32.HI R6, RZ, 0x1f, R147 ;  /* 0x0000001fff067819 */ /* 0x000fe40000011493 */
[----:B-1----:R-:W-:-:S07]  /*1100*/  SHF.R.S32.HI R4, RZ, 0x1f, R145 ;  /* 0x0000001fff047819 */ /* 0x002fce0000011491 */
.L_x_9560:
[----:B------:R-:W-:Y:S01]  /*1110*/  ULDC.64 UR8, c[0x0][0xc88] ;  /* 0x0003220000087ab9 */ /* 0x000fe20000000a00 */
[----:B------:R-:W-:Y:S01]  /*1120*/  ULDC.64 UR12, c[0x0][0x208] ;  /* 0x00008200000c7ab9 */ /* 0x000fe20000000a00 */
[----:B------:R-:W-:Y:S01]  /*1130*/  UIMAD.WIDE UR8, UR7, 0x4, UR8 ;  /* 0x00000004070878a5 */ /* 0x000fe2000f8e0208 */
[----:B------:R-:W-:Y:S02]  /*1140*/  ULDC.64 UR10, c[0x0][0xa20] ;  /* 0x00028800000a7ab9 */ /* 0x000fe40000000a00 */
[----:B------:R-:W-:-:S03]  /*1150*/  ULDC UR7, c[0x0][0x2f0] ;  /* 0x0000bc0000077ab9 */ /* 0x000fc60000000800 */
[----:B012---:R-:W-:Y:S02]  /*1160*/  IMAD.U32 R4, RZ, RZ, UR8 ;  /* 0x00000008ff047e24 */ /* 0x007fe4000f8e00ff */
[----:B----4-:R-:W-:Y:S01]  /*1170*/  IMAD.U32 R5, RZ, RZ, UR9 ;  /* 0x00000009ff057e24 */ /* 0x010fe2000f8e00ff */
        /* <DEDUP_REMOVED lines=23> */
[----:B---3--:R-:W-:Y:S01]  /*12f0*/  IMAD.U32 R7, RZ, RZ, UR11 ;  /* 0x0000000bff077e24 */ /* 0x008fe2000f8e00ff */
[----:B------:R-:W2:Y:S04]  /*1300*/  @P0 LDG.E R4, desc[UR12][R4.64] ;  /* 0x0000000c04040981 */ /* 0x000ea8000c1e1900 */
[----:B------:R-:W3:Y:S01]  /*1310*/  @P1 LDG.E R6, desc[UR12][R6.64] ;  /* 0x0000000c06061981 */ /* 0x000ee2000c1e1900 */
[----:B0-----:R-:W-:Y:S01]  /*1320*/  IMAD.U32 R3, RZ, RZ, UR6 ;  /* 0x00000006ff037e24 */ /* 0x001fe2000f8e00ff */
[----:B------:R-:W-:-:S02]  /*1330*/  UISETP.NE.U32.AND UP0, UPT, UR8, URZ, UPT ;  /* 0x0000003f0800728c */ /* 0x000fc4000bf05070 */
[----:B------:R-:W-:Y:S02]  /*1340*/  ULOP3.LUT UR6, UR5, 0xffff, URZ, 0xc0, !UPT ;  /* 0x0000ffff05067892 */ /* 0x000fe4000f8ec03f */
[----:B------:R0:W-:Y:S01]  /*1350*/  STL [R1+0x4], R3 ;  /* 0x0000040301007387 */ /* 0x0001e20000100800 */
[----:B------:R-:W-:Y:S01]  /*1360*/  UISETP.NE.AND.EX UP0, UPT, UR9, URZ, UPT, UP0 ;  /* 0x0000003f0900728c */ /* 0x000fe2000bf05300 */
[----:B------:R-:W-:Y:S02]  /*1370*/  UMOV UR38, URZ ;  /* 0x0000003f00267c82 */ /* 0x000fe40008000000 */
[----:B------:R-:W-:Y:S01]  /*1380*/  IMAD.U32 R156, RZ, RZ, UR6 ;  /* 0x00000006ff9c7e24 */ /* 0x000fe2000f8e00ff */
[----:B------:R-:W-:Y:S02]  /*1390*/  USEL UR4, UR4, 0x1, UP0 ;  /* 0x0000000104047887 */ /* 0x000fe40008000000 */
[----:B------:R-:W-:Y:S02]  /*13a0*/  ULOP3.LUT UR6, UR5, 0xff0000, URZ, 0xc0, !UPT ;  /* 0x00ff000005067892 */ /* 0x000fe4000f8ec03f */
[----:B------:R-:W-:-:S02]  /*13b0*/  UIMAD UR4, UR4, UR7, URZ ;  /* 0x00000007040472a4 */ /* 0x000fc4000f8e023f */
[----:B------:R-:W-:Y:S01]  /*13c0*/  ULOP3.LUT UR7, UR5, 0xff000000, URZ, 0xc0, !UPT ;  /* 0xff00000005077892 */ /* 0x000fe2000f8ec03f */
[----:B--2---:R-:W-:-:S04]  /*13d0*/  @P0 R2UR UR38, R4 ;  /* 0x00000000042602ca */ /* 0x004fc800000e0000 */
[----:B---3--:R-:W-:Y:S01]  /*13e0*/  @P1 R2UR UR4, R6 ;  /* 0x00000000060412ca */ /* 0x008fe200000e0000 */
[----:B0-----:R-:W-:-:S14]  /*13f0*/  @P1 BRA `(.L_x_9523) ;  /* 0x00000000003c1947 */ /* 0x001fdc0003800000 */
        /* <DEDUP_REMOVED lines=15> */
.L_x_9523:
        /* <DEDUP_REMOVED lines=52> */
.L_x_9524:
        /* <DEDUP_REMOVED lines=34> */
[----:B------:R-:W-:-:S06]  /*1a50*/  UISETP.GT.AND UP0, UPT, UR40, UR5, UPT ;  /* 0x000000052800728c */ /* 0x000fcc000bf04270 */
[----:B------:R-:W-:-:S13]  /*1a60*/  PLOP3.LUT P1, PT, PT, PT, UP0, 0x80, 0x0 ;  /* 0x000000000000781c */ /* 0x000fda0003f2f008 */
[----:B------:R-:W-:Y:S05]  /*1a70*/  @!P1 BRA `(.L_x_9525) ;  /* 0x0000008c00e89947 */ /* 0x000fea0003800000 */
[----:B------:R-:W0:Y:S02]  /*1a80*/  S2R R4, SR_TID.X ;  /* 0x0000000000047919 */ /* 0x000e240000002100 */
[----:B0-----:R-:W-:-:S05]  /*1a90*/  VIADD R5, R4, 0xffffff80 ;  /* 0xffffff8004057836 */ /* 0x001fca0000000000 */
[----:B------:R-:W-:-:S04]  /*1aa0*/  SHF.R.S32.HI R4, RZ, 0x1f, R5 ;  /* 0x0000001fff047819 */ /* 0x000fc80000011405 */
[----:B------:R-:W-:-:S04]  /*1ab0*/  LEA.HI R4, R4, R5, RZ, 0x7 ;  /* 0x0000000504047211 */ /* 0x000fc800078f38ff */
[----:B------:R-:W-:-:S05]  /*1ac0*/  SHF.R.S32.HI R4, RZ, 0x7, R4 ;  /* 0x00000007ff047819 */ /* 0x000fca0000011404 */
[----:B------:R-:W0:Y:S02]  /*1ad0*/  SHFL.IDX PT, R0, R4, RZ, 0x1f ;  /* 0x00001fff04007589 */ /* 0x000e2400000e0000 */
[----:B0-----:R-:W-:-:S13]  /*1ae0*/  R2UR UR6, R0 ;  /* 0x00000000000672ca */ /* 0x001fda00000e0000 */
[----:B------:R-:W-:Y:S02]  /*1af0*/  UIMAD.WIDE UR4, UR6, 0x55555556, URZ ;  /* 0x55555556060478a5 */ /* 0x000fe4000f8e023f */
[----:B------:R-:W-:Y:S02]  /*1b00*/  IMAD.U32 R17, RZ, RZ, UR6 ;  /* 0x00000006ff117e24 */ /* 0x000fe4000f8e00ff */
[----:B------:R-:W-:Y:S02]  /*1b10*/  ULEA.HI UR41, UR5, UR5, URZ, 0x1 ;  /* 0x0000000505297291 */ /* 0x000fe4000f8f083f */
[----:B------:R-:W-:Y:S02]  /*1b20*/  UIADD3 UR5, UR37, 0x24300, URZ ;  /* 0x0002430025057890 */ /* 0x000fe4000fffe03f */
[----:B------:R-:W-:Y:S02]  /*1b30*/  UIMAD UR41, UR41, -0x3, UR6 ;  /* 0xfffffffd292978a4 */ /* 0x000fe4000f8e0206 */
[----:B------:R-:W-:-:S02]  /*1b40*/  ULOP3.LUT UP0, URZ, UR5, 0x9f, URZ, 0xc0, !UPT ;  /* 0x0000009f053f7892 */ /* 0x000fc4000f80c03f */
[----:B------:R-:W-:-:S04]  /*1b50*/  ULEA UR4, UR41, UR5, 0xb ;  /* 0x0000000529047291 */ /* 0x000fc8000f8e583f */
[----:B------:R-:W-:Y:S01]  /*1b60*/  PLOP3.LUT P0, PT, PT, PT, UP0, 0x80, 0x0 ;  /* 0x000000000000781c */ /* 0x000fe20003f0f008 */
[----:B------:R-:W-:-:S04]  /*1b70*/  USHF.R.U32.HI UR4, URZ, 0x4, UR4 ;  /* 0x000000043f047899 */ /* 0x000fc80008011604 */
[----:B------:R-:W-:-:S08]  /*1b80*/  ULOP3.LUT UR61, UR4, 0x3fff, URZ, 0xc0, !UPT ;  /* 0x00003fff043d7892 */ /* 0x000fd0000f8ec03f */
        /* <DEDUP_REMOVED lines=17> */
.L_x_9526:
[----:B------:R-:W2:Y:S04]  /*1ca0*/  LDL R21, [R1+0x14] ;  /* 0x0000140001157983 */ /* 0x000ea80000100800 */
[----:B------:R-:W3:Y:S01]  /*1cb0*/  LDL R20, [R1+0x4c] ;  /* 0x00004c0001147983 */ /* 0x000ee20000100800 */
        /* <DEDUP_REMOVED lines=11> */
.L_x_9685:
[----:B------:R-:W-:Y:S05]  /*1d70*/  @!P0 BRA `(.L_x_9528) ;  /* 0x0000000000048947 */ /* 0x000fea0003800000 */
[----:B------:R-:W-:Y:S01]  /*1d80*/  BPT.TRAP 0x1 ;  /* 0x000000040000795c */ /* 0x000fe20000300000 */
.L_x_9528:
[----:B0-----:R-:W-:Y:S02]  /*1d90*/  IMAD.U32 R0, RZ, RZ, UR36 ;  /* 0x00000024ff007e24 */ /* 0x001fe4000f8e00ff */
[----:B------:R-:W-:-:S03]  /*1da0*/  IMAD.U32 R3, RZ, RZ, UR39 ;  /* 0x00000027ff037e24 */ /* 0x000fc6000f8e00ff */
[----:B------:R-:W-:Y:S02]  /*1db0*/  LEA R0, R0, UR37, 0x3 ;  /* 0x0000002500007c11 */ /* 0x000fe4000f8e18ff */
[----:B------:R-:W-:-:S04]  /*1dc0*/  SHF.L.U32 R3, R3, 0x1f, RZ ;  /* 0x0000001f03037819 */ /* 0x000fc800000006ff */
[----:B------:R0:W1:Y:S01]  /*1dd0*/  SYNCS.PHASECHK.TRANS64.TRYWAIT P2, [R0+URZ+0x31c30], R3 ;  /* 0x031c3003000075a7 */ /* 0x000062000804017f */
[----:B------:R-:W-:Y:S05]  /*1de0*/  @!P0 BRA `(.L_x_9529) ;  /* 0x0000000000048947 */ /* 0x000fea0003800000 */
[----:B------:R-:W-:Y:S01]  /*1df0*/  BPT.TRAP 0x1 ;  /* 0x000000040000795c */ /* 0x000fe20000300000 */
.L_x_9529:
[----:B------:R-:W2:Y:S01]  /*1e00*/  S2R R4, SR_TID.X ;  /* 0x0000000000047919 */ /* 0x000ea20000002100 */
[----:B------:R-:W-:Y:S01]  /*1e10*/  IMAD.MOV.U32 R71, RZ, RZ, RZ ;  /* 0x000000ffff477224 */ /* 0x000fe200078e00ff */
[----:B--2---:R-:W-:Y:S01]  /*1e20*/  LOP3.LUT P1, RZ, R4, 0x7f, RZ, 0xc0, !PT ;  /* 0x0000007f04ff7812 */ /* 0x004fe2000782c0ff */
[----:B-1----:R-:W-:-:S12]  /*1e30*/  @P2 BRA `(.L_x_9530) ;  /* 0x0000000000082947 */ /* 0x002fd80003800000 */
[----:B------:R-:W1:Y:S02]  /*1e40*/  SYNCS.PHASECHK.TRANS64.TRYWAIT P2, [R0+URZ+0x31c30], R3 ;  /* 0x031c3003000075a7 */ /* 0x000e64000804017f */
[----:B-1----:R-:W-:Y:S05]  /*1e50*/  @!P2 BRA `(.L_x_9531) ;  /* 0x000001200034a947 */ /* 0x002fea0003800000 */
.L_x_9530:
[----:B------:R-:W-:Y:S05]  /*1e60*/  WARPSYNC.ALL ;  /* 0x0000000000007948 */ /* 0x000fea0003800000 */
[----:B------:R-:W-:Y:S01]  /*1e70*/  UIADD3 UR4, UR37, 0x16a00, URZ ;  /* 0x00016a0025047890 */ /* 0x000fe2000fffe03f */
[----:B------:R-:W-:Y:S01]  /*1e80*/  WARPGROUP.ARRIVE ;  /* 0x00000000000079c5 */ /* 0x000fe20000000000 */
[----:B------:R-:W-:Y:S01]  /*1e90*/  ULEA UR41, UR41, UR37, 0xc ;  /* 0x0000002529297291 */ /* 0x000fe2000f8e603f */
[----:B------:R-:W-:Y:S01]  /*1ea0*/  P2R R104, PR, RZ, 0x1 ;  /* 0x00000001ff687803 */ /* 0x000fe20000000000 */
[----:B------:R-:W-:Y:S01]  /*1eb0*/  USHF.R.U32.HI UR4, URZ, 0x4, UR4 ;  /* 0x000000043f047899 */ /* 0x000fe20008011604 */
[----:B01----:R-:W-:Y:S01]  /*1ec0*/  @!P1 VIADD R0, R0, 0x31c40 ;  /* 0x00031c4000009836 */ /* 0x003fe20000000000 */
[----:B------:R-:W-:Y:S01]  /*1ed0*/  UIADD3 UR41, UR41, 0xda00, URZ ;  /* 0x0000da0029297890 */ /* 0x000fe2000fffe03f */
[----:B------:R-:W-:Y:S01]  /*1ee0*/  R2UR UR32, R16 ;  /* 0x00000000102072ca */ /* 0x000fe200000e0000 */
[----:B------:R-:W-:-:S02]  /*1ef0*/  ULOP3.LUT UR4, UR4, 0x3fff, URZ, 0xc0, !UPT ;  /* 0x00003fff04047892 */ /* 0x000fc4000f8ec03f */
[----:B------:R-:W-:Y:S02]  /*1f00*/  USHF.R.U32.HI UR41, URZ, 0x4, UR41 ;  /* 0x000000043f297899 */ /* 0x000fe40008011629 */
[----:B------:R-:W-:Y:S02]  /*1f10*/  ULOP3.LUT UR6, UR4, 0x10000, URZ, 0xfc, !UPT ;  /* 0x0001000004067892 */ /* 0x000fe4000f8efc3f */
[----:B------:R-:W-:Y:S02]  /*1f20*/  ULOP3.LUT UR5, UR41, 0x3fff, URZ, 0xc0, !UPT ;  /* 0x00003fff29057892 */ /* 0x000fe4000f8ec03f */
[----:B------:R-:W-:Y:S02]  /*1f30*/  UIMAD UR4, UR36, 0x6c0, UR6 ;  /* 0x000006c0240478a4 */ /* 0x000fe4000f8e0206 */
[----:B------:R-:W-:Y:S01]  /*1f40*/  ULOP3.LUT UR5, UR5, 0x10000, URZ, 0xfc, !UPT ;  /* 0x0001000005057892 */ /* 0x000fe2000f8efc3f */
[----:B------:R-:W-:Y:S01]  /*1f50*/  UMOV UR31, 0x80000020 ;  /* 0x80000020001f7882 */ /* 0x000fe20000000000 */
[----:B------:R-:W-:Y:S01]  /*1f60*/  UMOV UR29, 0x80000020 ;  /* 0x80000020001d7882 */ /* 0x000fe20000000000 */
[----:B------:R-:W-:-:S02]  /*1f70*/  UIADD3 UR10, UR4, 0x40, URZ ;  /* 0x00000040040a7890 */ /* 0x000fc4000fffe03f */
[----:B------:R-:W-:Y:S02]  /*1f80*/  UMOV UR30, UR4 ;  /* 0x00000004001e7c82 */ /* 0x000fe40008000000 */
[----:B------:R-:W-:Y:S01]  /*1f90*/  UMOV UR28, UR5 ;  /* 0x00000005001c7c82 */ /* 0x000fe20008000000 */
[----:B------:R-:W-:Y:S01]  /*1fa0*/  UMOV UR9, UR29 ;  /* 0x0000001d00097c82 */ /* 0x000fe20008000000 */
[----:B------:R-:W-:Y:S01]  /*1fb0*/  HGMMA.64x16x16.F32 R96, gdesc[UR28], RZ, !UPT, gsb0 ;  /* 0x002000001c6079f0 */ /* 0x000fe2000c0008ff */
[----:B------:R-:W-:Y:S01]  /*1fc0*/  UMOV UR8, UR28 ;  /* 0x0000001c00087c82 */ /* 0x000fe20008000000 */
[----:B------:R-:W-:Y:S01]  /*1fd0*/  UMOV UR11, 0x80000020 ;  /* 0x80000020000b7882 */ /* 0x000fe20000000000 */
[----:B------:R-:W-:Y:S02]  /*1fe0*/  UIADD3 UR7, UR4, 0x80, URZ ;  /* 0x0000008004077890 */ /* 0x000fe4000fffe03f */
[----:B------:R-:W-:Y:S02]  /*1ff0*/  UIADD3 UR12, UR4, 0xc0, URZ ;  /* 0x000000c0040c7890 */ /* 0x000fe4000fffe03f */
[----:B------:R-:W-:-:S02]  /*2000*/  UIADD3 UR13, UR4, 0x100, URZ ;  /* 0x00000100040d7890 */ /* 0x000fc4000fffe03f */
[----:B------:R-:W-:Y:S01]  /*2010*/  UIADD3 UR14, UR4, 0x140, URZ ;  /* 0x00000140040e7890 */ /* 0x000fe2000fffe03f */
        /* <DEDUP_REMOVED lines=13> */
[----:B------:R-:W-:-:S04]  /*20f0*/  UIADD3 UR60, UR40, -0x2, URZ ;  /* 0xfffffffe283c7890 */ /* 0x000fc8000fffe03f */
[----:B------:R-:W-:Y:S01]  /*2100*/  UISETP.GE.AND UP0, UPT, UR60, UR32, UPT ;  /* 0x000000203c00728c */ /* 0x000fe2000bf06270 */
        /* <DEDUP_REMOVED lines=290> */
[----:B------:R-:W4:Y:S08]  /*3330*/  MUFU.TANH R9, R9 ;  /* 0x0000000900097308 */ /* 0x000f300000002400 */
        /* <DEDUP_REMOVED lines=16> */
[----:B------:R-:W-:Y:S08]  /*3440*/  MUFU.TANH R20, R20 ;  /* 0x0000001400147308 */ /* 0x000ff00000002400 */
        /* <DEDUP_REMOVED lines=11> */
[----:B------:R-:W-:Y:S01]  /*3500*/  IMAD.U32 R84, RZ, RZ, UR40 ;  /* 0x00000028ff547e24 */ /* 0x000fe2000f8e00ff */
[----:B------:R-:W-:Y:S01]  /*3510*/  HGMMA.64x16x16.F32 R72, gdesc[UR24], R72, gsb0 ;  /* 0x00200000184879f0 */ /* 0x000fe20008000848 */
[----:B------:R-:W-:Y:S01]  /*3520*/  UIADD3 UR26, UR4, 0x582, URZ ;  /* 0x00000582041a7890 */ /* 0x000fe2000fffe03f */
[----:B------:R-:W-:Y:S01]  /*3530*/  IADD3 R83, R82, 0x90, -R157 ;  /* 0x0000009052537810 */ /* 0x000fe20007ffe89d */
[----:B------:R-:W-:Y:S01]  /*3540*/  UMOV UR27, 0x80000020 ;  /* 0x80000020001b7882 */ /* 0x000fe20000000000 */
[----:B------:R-:W-:Y:S01]  /*3550*/  FMUL.FTZ R65, R80, UR5 ;  /* 0x0000000550417c20 */ /* 0x000fe20008410000 */
[----:B------:R-:W-:Y:S01]  /*3560*/  FMUL.FTZ R80, R86, UR5 ;  /* 0x0000000556507c20 */ /* 0x000fe20008410000 */
[----:B------:R-:W-:Y:S01]  /*3570*/  FMUL.FTZ R66, R81, UR5 ;  /* 0x0000000551427c20 */ /* 0x000fe20008410000 */
[----:B------:R-:W-:Y:S01]  /*3580*/  FMUL.FTZ R81, R87, UR5 ;  /* 0x0000000557517c20 */ /* 0x000fe20008410000 */
[----:B------:R-:W-:Y:S01]  /*3590*/  MUFU.TANH R14, R14 ;  /* 0x0000000e000e7308 */ /* 0x000fe20000002400 */
[----:B------:R-:W-:-:S07]  /*35a0*/  FMUL.FTZ R70, R85, UR5 ;  /* 0x0000000555467c20 */ /* 0x000fce0008410000 */
        /* <DEDUP_REMOVED lines=15> */
[----:B------:R-:W-:Y:S01]  /*36a0*/  UMOV UR27, 0x80000020 ;  /* 0x80000020001b7882 */ /* 0x000fe20000000000 */
[----:B------:R-:W-:Y:S01]  /*36b0*/  FMUL.FTZ R75, R75, UR5 ;  /* 0x000000054b4b7c20 */ /* 0x000fe20008410000 */
[----:B------:R-:W-:Y:S01]  /*36c0*/  FMUL.FTZ R78, R78, UR5 ;  /* 0x000000054e4e7c20 */ /* 0x000fe20008410000 */
[----:B------:R-:W5:Y:S01]  /*36d0*/  MUFU.TANH R74, R74 ;  /* 0x0000004a004a7308 */ /* 0x000f620000002400 */
[----:B------:R-:W-:-:S07]  /*36e0*/  FMUL.FTZ R79, R79, UR5 ;  /* 0x000000054f4f7c20 */ /* 0x000fce0008410000 */
[----:B------:R-:W5:Y:S08]  /*36f0*/  MUFU.TANH R72, R72 ;  /* 0x0000004800487308 */ /* 0x000f700000002400 */
[----:B------:R-:W5:Y:S08]  /*3700*/  MUFU.TANH R68, R68 ;  /* 0x0000004400447308 */ /* 0x000f700000002400 */
[----:B------:R-:W5:Y:S08]  /*3710*/  MUFU.TANH R73, R73 ;  /* 0x0000004900497308 */ /* 0x000f700000002400 */
[----:B------:R-:W5:Y:S08]  /*3720*/  MUFU.TANH R80, R80 ;  /* 0x0000005000507308 */ /* 0x000f700000002400 */
[----:B------:R-:W5:Y:S01]  /*3730*/  MUFU.TANH R76, R76 ;  /* 0x0000004c004c7308 */ /* 0x000f620000002400 */
[----:B------:R-:W-:-:S02]  /*3740*/  WARPGROUP.DEPBAR.LE gsb0, 0x0 ;  /* 0x00008000000079c5 */ /* 0x000fc40000010000 */
[----:B------:R-:W-:Y:S01]  /*3750*/  WARPGROUP.ARRIVE ;  /* 0x00000000000079c5 */ /* 0x000fe20000000000 */
[----:B------:R-:W-:-:S04]  /*3760*/  FMUL.FTZ R56, R56, UR5 ;  /* 0x0000000538387c20 */ /* 0x000fc80008410000 */
[----:B------:R-:W5:Y:S01]  /*3770*/  MUFU.TANH R81, R81 ;  /* 0x0000005100517308 */ /* 0x000f620000002400 */
        /* <DEDUP_REMOVED lines=9> */
[----:B------:R-:W-:Y:S01]  /*3810*/  FMUL.FTZ R62, R62, UR5 ;  /* 0x000000053e3e7c20 */ /* 0x000fe20008410000 */
[----:B------:R-:W-:-:S05]  /*3820*/  FMUL.FTZ R63, R63, UR5 ;  /* 0x000000053f3f7c20 */ /* 0x000fca0008410000 */
        /* <DEDUP_REMOVED lines=8> */
[----:B------:R-:W-:Y:S02]  /*38b0*/  IMAD R52, R84, -0x90, R83 ;  /* 0xffffff7054347824 */ /* 0x000fe400078e0253 */
[----:B------:R-:W-:Y:S01]  /*38c0*/  FMUL.FTZ R84, R54, UR5 ;  /* 0x0000000536547c20 */ /* 0x000fe20008410000 */
[----:B------:R-:W-:Y:S01]  /*38d0*/  FMUL.FTZ R55, R55, UR5 ;  /* 0x0000000537377c20 */ /* 0x000fe20008410000 */
[----:B------:R-:W-:Y:S01]  /*38e0*/  FMUL.FTZ R83, R53, UR5 ;  /* 0x0000000535537c20 */ /* 0x000fe20008410000 */
[----:B------:R-:W-:Y:S01]  /*38f0*/  HGMMA.64x16x16.F32 R40, gdesc[UR24], R40, gsb0 ;  /* 0x00200000182879f0 */ /* 0x000fe20008000828 */
[----:B------:R-:W-:Y:S01]  /*3900*/  UIADD3 UR26, UR4, 0x642, URZ ;  /* 0x00000642041a7890 */ /* 0x000fe2000fffe03f */
[C---:B------:R-:W-:Y:S01]  /*3910*/  ISETP.GT.AND P3, PT, R52.reuse, RZ, PT ;  /* 0x000000ff3400720c */ /* 0x040fe20003f64270 */
[----:B------:R-:W-:Y:S01]  /*3920*/  UMOV UR27, 0x80000020 ;  /* 0x80000020001b7882 */ /* 0x000fe20000000000 */
[----:B------:R-:W-:Y:S01]  /*3930*/  ISETP.GT.AND P6, PT, R52, 0x1, PT ;  /* 0x000000013400780c */ /* 0x000fe20003fc4270 */
[----:B------:R-:W-:Y:S01]  /*3940*/  FMUL.FTZ R48, R48, UR5 ;  /* 0x0000000530307c20 */ /* 0x000fe20008410000 */
[----:B------:R-:W-:Y:S01]  /*3950*/  ISETP.GT.AND P5, PT, R52, 0x8, PT ;  /* 0x000000083400780c */ /* 0x000fe20003fa4270 */
[----:B------:R-:W5:Y:S01]  /*3960*/  MUFU.TANH R79, R79 ;  /* 0x0000004f004f7308 */ /* 0x000f620000002400 */
[----:B0-----:R-:W-:Y:S01]  /*3970*/  FSEL R3, R3, -INF , P3 ;  /* 0xff80000003037808 */ /* 0x001fe20001800000 */
[----:B------:R-:W-:Y:S01]  /*3980*/  FMUL.FTZ R49, R49, UR5 ;  /* 0x0000000531317c20 */ /* 0x000fe20008410000 */
[----:B-1----:R-:W-:Y:S01]  /*3990*/  FSEL R4, R4, -INF , P6 ;  /* 0xff80000004047808 */ /* 0x002fe20003000000 */
[----:B------:R-:W-:Y:S01]  /*39a0*/  FMUL.FTZ R50, R50, UR5 ;  /* 0x0000000532327c20 */ /* 0x000fe20008410000 */
[C---:B------:R-:W-:Y:S01]  /*39b0*/  ISETP.GT.AND P4, PT, R52.reuse, 0x9, PT ;  /* 0x000000093400780c */ /* 0x040fe20003f84270 */
[----:B------:R-:W-:Y:S01]  /*39c0*/  FMUL.FTZ R51, R51, UR5 ;  /* 0x0000000533337c20 */ /* 0x000fe20008410000 */
[----:B--2---:R-:W-:Y:S01]  /*39d0*/  FSEL R7, R7, -INF , P5 ;  /* 0xff80000007077808 */ /* 0x004fe20002800000 */
[----:B------:R-:W0:Y:S01]  /*39e0*/  MUFU.TANH R61, R61 ;  /* 0x0000003d003d7308 */ /* 0x000e220000002400 */
[----:B------:R-:W-:-:S02]  /*39f0*/  ISETP.GT.AND P2, PT, R52, 0x10, PT ;  /* 0x000000103400780c */ /* 0x000fc40003f44270 */
[----:B---3--:R-:W-:Y:S02]  /*3a00*/  FSEL R8, R8, -INF , P4 ;  /* 0xff80000008087808 */ /* 0x008fe40002000000 */
[----:B----4-:R-:W-:Y:S02]  /*3a10*/  FSEL R9, R9, -INF , P5 ;  /* 0xff80000009097808 */ /* 0x010fe40002800000 */
[C---:B------:R-:W-:Y:S01]  /*3a20*/  ISETP.GT.AND P5, PT, R52.reuse, 0x19, PT ;  /* 0x000000193400780c */ /* 0x040fe20003fa4270 */
[----:B------:R-:W1:Y:S01]  /*3a30*/  MUFU.TANH R58, R58 ;  /* 0x0000003a003a7308 */ /* 0x000e620000002400 */
[----:B-----5:R-:W-:Y:S02]  /*3a40*/  FSEL R5, R5, -INF , P3 ;  /* 0xff80000005057808 */ /* 0x020fe40001800000 */
[----:B------:R-:W-:Y:S02]  /*3a50*/  ISETP.GT.AND P3, PT, R52, 0x11, PT ;  /* 0x000000113400780c */ /* 0x000fe40003f64270 */
[----:B------:R-:W-:-:S02]  /*3a60*/  FSEL R11, R11, -INF , P2 ;  /* 0xff8000000b0b7808 */ /* 0x000fc40001000000 */
[----:B------:R-:W-:Y:S01]  /*3a70*/  FSEL R64, R64, -INF , P5 ;  /* 0xff80000040407808 */ /* 0x000fe20002800000 */
[----:B------:R-:W2:Y:S01]  /*3a80*/  MUFU.TANH R48, R48 ;  /* 0x0000003000307308 */ /* 0x000ea20000002400 */
[----:B------:R-:W-:Y:S02]  /*3a90*/  FSEL R20, R20, -INF , P5 ;  /* 0xff80000014147808 */ /* 0x000fe40002800000 */
[----:B------:R-:W-:Y:S02]  /*3aa0*/  FSEL R6, R6, -INF , P6 ;  /* 0xff80000006067808 */ /* 0x000fe40003000000 */
[C---:B------:R-:W-:Y:S02]  /*3ab0*/  ISETP.GT.AND P5, PT, R52.reuse, 0x30, PT ;  /* 0x000000303400780c */ /* 0x040fe40003fa4270 */
[----:B------:R-:W-:Y:S01]  /*3ac0*/  ISETP.GT.AND P6, PT, R52, 0x18, PT ;  /* 0x000000183400780c */ /* 0x000fe20003fc4270 */
[----:B------:R-:W3:Y:S01]  /*3ad0*/  MUFU.TANH R59, R59 ;  /* 0x0000003b003b7308 */ /* 0x000ee20000002400 */
[----:B------:R-:W-:-:S02]  /*3ae0*/  FSEL R12, R12, -INF , P3 ;  /* 0xff8000000c0c7808 */ /* 0x000fc40001800000 */
[----:B------:R-:W-:Y:S02]  /*3af0*/  FSEL R15, R15, -INF , P6 ;  /* 0xff8000000f0f7808 */ /* 0x000fe40003000000 */
[----:B------:R-:W-:Y:S02]  /*3b00*/  FSEL R10, R10, -INF , P4 ;  /* 0xff8000000a0a7808 */ /* 0x000fe40002000000 */
[C---:B------:R-:W-:Y:S01]  /*3b10*/  ISETP.GT.AND P4, PT, R52.reuse, 0x20, PT ;  /* 0x000000203400780c */ /* 0x040fe20003f84270 */
[----:B------:R-:W4:Y:S01]  /*3b20*/  MUFU.TANH R49, R49 ;  /* 0x0000003100317308 */ /* 0x000f220000002400 */
[----:B------:R-:W-:Y:S02]  /*3b30*/  FSEL R13, R13, -INF , P2 ;  /* 0xff8000000d0d7808 */ /* 0x000fe40001000000 */
[----:B------:R-:W-:Y:S01]  /*3b40*/  ISETP.GT.AND P2, PT, R52, 0x21, PT ;  /* 0x000000213400780c */ /* 0x000fe20003f44270 */
[----:B------:R-:W-:Y:S02]  /*3b50*/  WARPGROUP.DEPBAR.LE gsb0, 0x0 ;  /* 0x00008000000079c5 */ /* 0x000fe40000010000 */
[----:B------:R-:W-:Y:S01]  /*3b60*/  WARPGROUP.ARRIVE ;  /* 0x00000000000079c5 */ /* 0x000fe20000000000 */
[----:B------:R-:W-:Y:S01]  /*3b70*/  FMUL.FTZ R86, R41, UR5 ;  /* 0x0000000529567c20 */ /* 0x000fe20008410000 */
[----:B------:R-:W-:Y:S01]  /*3b80*/  FMUL.FTZ R90, R45, UR5 ;  /* 0x000000052d5a7c20 */ /* 0x000fe20008410000 */
[----:B------:R5:W-:Y:S01]  /*3b90*/  MUFU.TANH R41, R84 ;  /* 0x0000005400297308 */ /* 0x000be20000002400 */
[----:B------:R-:W-:Y:S01]  /*3ba0*/  FMUL.FTZ R87, R42, UR5 ;  /* 0x000000052a577c20 */ /* 0x000fe20008410000 */
[----:B------:R-:W-:Y:S01]  /*3bb0*/  FSEL R65, R65, -INF , P4 ;  /* 0xff80000041417808 */ /* 0x000fe20002000000 */
[----:B------:R-:W-:Y:S01]  /*3bc0*/  HGMMA.64x16x16.F32 R32, gdesc[UR24], R32, gsb0 ;  /* 0x00200000182079f0 */ /* 0x000fe20008000820 */
[----:B------:R-:W-:Y:S01]  /*3bd0*/  FMUL.FTZ R88, R43, UR5 ;  /* 0x000000052b587c20 */ /* 0x000fe20008410000 */
[----:B------:R-:W-:Y:S01]  /*3be0*/  FSEL R14, R14, -INF , P3 ;  /* 0xff8000000e0e7808 */ /* 0x000fe20001800000 */
[----:B------:R-:W-:Y:S01]  /*3bf0*/  FMUL.FTZ R53, R47, UR5 ;  /* 0x000000052f357c20 */ /* 0x000fe20008410000 */
[----:B------:R-:W-:Y:S01]  /*3c00*/  ISETP.GT.AND P3, PT, R52, 0x28, PT ;  /* 0x000000283400780c */ /* 0x000fe20003f64270 */
[----:B------:R0:W-:Y:S01]  /*3c10*/  MUFU.TANH R42, R55 ;  /* 0x00000037002a7308 */ /* 0x0001e20000002400 */
[----:B-----5:R-:W-:Y:S01]  /*3c20*/  FMNMX.FTZ R84, R3, R4, !PT ;  /* 0x0000000403547209 */ /* 0x020fe20007810000 */
[----:B------:R-:W-:Y:S01]  /*3c30*/  UIADD3 UR26, UR4, 0x682, URZ ;  /* 0x00000682041a7890 */ /* 0x000fe2000fffe03f */
[----:B------:R-:W-:Y:S01]  /*3c40*/  FSEL R66, R66, -INF , P2 ;  /* 0xff80000042427808 */ /* 0x000fe20001000000 */
[----:B------:R-:W-:Y:S01]  /*3c50*/  UMOV UR27, 0x80000020 ;  /* 0x80000020001b7882 */ /* 0x000fe20000000000 */
[----:B------:R-:W-:Y:S01]  /*3c60*/  FMNMX.FTZ R45, R7, R84, !PT ;  /* 0x00000054072d7209 */ /* 0x000fe20007810000 */
[----:B------:R-:W-:Y:S01]  /*3c70*/  FMUL.FTZ R85, R40, UR5 ;  /* 0x0000000528557c20 */ /* 0x000fe20008410000 */
[----:B------:R-:W-:Y:S01]  /*3c80*/  FSEL R21, R21, -INF , P6 ;  /* 0xff80000015157808 */ /* 0x000fe20003000000 */
[----:B------:R5:W-:Y:S01]  /*3c90*/  MUFU.TANH R47, R88 ;  /* 0x00000058002f7308 */ /* 0x000be20000002400 */
[----:B------:R-:W-:Y:S01]  /*3ca0*/  FMNMX.FTZ R84, R8, R45, !PT ;  /* 0x0000002d08547209 */ /* 0x000fe20007810000 */
[----:B------:R-:W-:Y:S01]  /*3cb0*/  FMUL.FTZ R92, R44, UR5 ;  /* 0x000000052c5c7c20 */ /* 0x000fe20008410000 */
[----:B------:R-:W-:Y:S01]  /*3cc0*/  FSEL R45, R74, -INF , P5 ;  /* 0xff8000004a2d7808 */ /* 0x000fe20002800000 */
[----:B------:R-:W-:Y:S01]  /*3cd0*/  FMUL.FTZ R54, R46, UR5 ;  /* 0x000000052e367c20 */ /* 0x000fe20008410000 */
[----:B0-----:R-:W-:-:S02]  /*3ce0*/  FMNMX.FTZ R55, R11, R84, !PT ;  /* 0x000000540b377209 */ /* 0x001fc40007810000 */
[----:B------:R-:W-:Y:S01]  /*3cf0*/  ISETP.GT.AND P6, PT, R52, 0x29, PT ;  /* 0x000000293400780c */ /* 0x000fe20003fc4270 */
[----:B------:R-:W0:Y:S01]  /*3d00*/  MUFU.TANH R62, R62 ;  /* 0x0000003e003e7308 */ /* 0x000e220000002400 */
[----:B------:R-:W-:Y:S02]  /*3d10*/  FMNMX.FTZ R74, R12, R55, !PT ;  /* 0x000000370c4a7209 */ /* 0x000fe40007810000 */
[----:B------:R-:W-:Y:S02]  /*3d20*/  FSEL R69, R69, -INF , P3 ;  /* 0xff80000045457808 */ /* 0x000fe40001800000 */
[----:B------:R-:W-:Y:S02]  /*3d30*/  FMNMX.FTZ R55, R15, R74, !PT ;  /* 0x0000004a0f377209 */ /* 0x000fe40007810000 */
[----:B------:R-:W-:Y:S01]  /*3d40*/  FSEL R70, R70, -INF , P6 ;  /* 0xff80000046467808 */ /* 0x000fe20003000000 */
[----:B------:R-:W0:Y:S01]  /*3d50*/  MUFU.TANH R82, R82 ;  /* 0x0000005200527308 */ /* 0x000e220000002400 */
[----:B------:R-:W-:-:S02]  /*3d60*/  FMNMX.FTZ R74, R20, R55, !PT ;  /* 0x00000037144a7209 */ /* 0x000fc40007810000 */
[----:B------:R-:W-:Y:S02]  /*3d70*/  FSEL R67, R67, -INF , P4 ;  /* 0xff80000043437808 */ /* 0x000fe40002000000 */
[----:B------:R-:W-:Y:S02]  /*3d80*/  FMNMX.FTZ R55, R65, R74, !PT ;  /* 0x0000004a41377209 */ /* 0x000fe40007810000 */
[----:B------:R-:W-:Y:S01]  /*3d90*/  ISETP.GT.AND P4, PT, R52, 0x31, PT ;  /* 0x000000313400780c */ /* 0x000fe20003f84270 */
[----:B------:R-:W0:Y:S01]  /*3da0*/  MUFU.TANH R63, R63 ;  /* 0x0000003f003f7308 */ /* 0x000e220000002400 */
[----:B------:R-:W-:Y:S02]  /*3db0*/  FSEL R72, R72, -INF , P5 ;  /* 0xff80000048487808 */ /* 0x000fe40002800000 */
[----:B------:R-:W-:Y:S02]  /*3dc0*/  FSEL R68, R68, -INF , P2 ;  /* 0xff80000044447808 */ /* 0x000fe40001000000 */
[----:B------:R-:W-:-:S02]  /*3dd0*/  ISETP.GT.AND P2, PT, R52, 0x38, PT ;  /* 0x000000383400780c */ /* 0x000fc40003f44270 */
[----:B------:R-:W-:Y:S01]  /*3de0*/  FSEL R73, R73, -INF , P4 ;  /* 0xff80000049497808 */ /* 0x000fe20002000000 */
[----:B------:R-:W0:Y:S01]  /*3df0*/  MUFU.TANH R40, R83 ;  /* 0x0000005300287308 */ /* 0x000e220000002400 */
[----:B------:R-:W-:Y:S02]  /*3e00*/  FSEL R80, R80, -INF , P3 ;  /* 0xff80000050507808 */ /* 0x000fe40001800000 */
[----:B------:R-:W-:Y:S02]  /*3e10*/  ISETP.GT.AND P3, PT, R52, 0x39, PT ;  /* 0x000000393400780c */ /* 0x000fe40003f64270 */
[----:B------:R-:W-:Y:S01]  /*3e20*/  FSEL R76, R76, -INF , P2 ;  /* 0xff8000004c4c7808 */ /* 0x000fe20001000000 */
[----:B------:R-:W-:Y:S02]  /*3e30*/  WARPGROUP.DEPBAR.LE gsb0, 0x0 ;  /* 0x00008000000079c5 */ /* 0x000fe40000010000 */
[----:B-----5:R-:W-:Y:S01]  /*3e40*/  FMUL.FTZ R88, R32, UR5 ;  /* 0x0000000520587c20 */ /* 0x020fe20008410000 */
[----:B------:R-:W-:Y:S01]  /*3e50*/  FMNMX.FTZ R32, R66, R55, !PT ;  /* 0x0000003742207209 */ /* 0x000fe20007810000 */
[----:B------:R-:W-:Y:S01]  /*3e60*/  WARPGROUP.ARRIVE ;  /* 0x00000000000079c5 */ /* 0x000fe20000000000 */
[----:B------:R-:W-:Y:S01]  /*3e70*/  FSEL R81, R81, -INF , P6 ;  /* 0xff80000051517808 */ /* 0x000fe20003000000 */
[----:B------:R-:W5:Y:S01]  /*3e80*/  MUFU.TANH R50, R50 ;  /* 0x0000003200327308 */ /* 0x000f620000002400 */
[----:B------:R-:W-:Y:S01]  /*3e90*/  FMNMX.FTZ R55, R69, R32, !PT ;  /* 0x0000002045377209 */ /* 0x000fe20007810000 */
[----:B------:R-:W-:Y:S01]  /*3ea0*/  FMUL.FTZ R74, R36, UR5 ;  /* 0x00000005244a7c20 */ /* 0x000fe20008410000 */
[----:B------:R-:W-:Y:S01]  /*3eb0*/  ISETP.GT.AND P6, PT, R52, 0x40, PT ;  /* 0x000000403400780c */ /* 0x000fe20003fc4270 */
[----:B------:R-:W-:Y:S01]  /*3ec0*/  HGMMA.64x16x16.F32 R24, gdesc[UR24], R24, gsb0 ;  /* 0x00200000181879f0 */ /* 0x000fe20008000818 */
[----:B------:R-:W-:Y:S01]  /*3ed0*/  FMNMX.FTZ R55, R70, R55, !PT ;  /* 0x0000003746377209 */ /* 0x000fe20007810000 */
[----:B------:R-:W-:Y:S01]  /*3ee0*/  FMUL.FTZ R36, R37, UR5 ;  /* 0x0000000525247c20 */ /* 0x000fe20008410000 */
[----:B------:R-:W-:Y:S01]  /*3ef0*/  FSEL R77, R77, -INF , P3 ;  /* 0xff8000004d4d7808 */ /* 0x000fe20001800000 */
[----:B------:R-:W5:Y:S01]  /*3f00*/  MUFU.TANH R43, R85 ;  /* 0x00000055002b7308 */ /* 0x000f620000002400 */
[----:B------:R-:W-:Y:S01]  /*3f10*/  FMNMX.FTZ R32, R72, R55, !PT ;  /* 0x0000003748207209 */ /* 0x000fe20007810000 */
[----:B------:R-:W-:Y:S01]  /*3f20*/  FMUL.FTZ R33, R33, UR5 ;  /* 0x0000000521217c20 */ /* 0x000fe20008410000 */
[----:B------:R-:W-:Y:S01]  /*3f30*/  ISETP.GT.AND P5, PT, R52, 0x41, PT ;  /* 0x000000413400780c */ /* 0x000fe20003fa4270 */
[----:B------:R-:W-:Y:S01]  /*3f40*/  FMUL.FTZ R34, R34, UR5 ;  /* 0x0000000522227c20 */ /* 0x000fe20008410000 */
[----:B------:R-:W-:Y:S01]  /*3f50*/  FMNMX.FTZ R55, R73, R32, !PT ;  /* 0x0000002049377209 */ /* 0x000fe20007810000 */
[----:B------:R-:W-:Y:S01]  /*3f60*/  FMUL.FTZ R35, R35, UR5 ;  /* 0x0000000523237c20 */ /* 0x000fe20008410000 */
[----:B------:R-:W-:Y:S01]  /*3f70*/  FSEL R56, R56, -INF , P6 ;  /* 0xff80000038387808 */ /* 0x000fe20003000000 */
[----:B------:R-:W5:Y:S01]  /*3f80*/  MUFU.TANH R51, R51 ;  /* 0x0000003300337308 */ /* 0x000f620000002400 */
[----:B------:R-:W-:Y:S01]  /*3f90*/  FMNMX.FTZ R32, R76, R55, !PT ;  /* 0x000000374c207209 */ /* 0x000fe20007810000 */
[----:B------:R-:W-:Y:S01]  /*3fa0*/  FMUL.FTZ R39, R39, UR5 ;  /* 0x0000000527277c20 */ /* 0x000fe20008410000 */
[----:B------:R-:W-:-:S02]  /*3fb0*/  FSEL R75, R75, -INF , P4 ;  /* 0xff8000004b4b7808 */ /* 0x000fc40002000000 */
[----:B------:R-:W-:Y:S02]  /*3fc0*/  FMNMX.FTZ R55, R77, R32, !PT ;  /* 0x000000204d377209 */ /* 0x000fe40007810000 */
[----:B------:R-:W-:Y:S01]  /*3fd0*/  ISETP.GT.AND P4, PT, R52, 0x48, PT ;  /* 0x000000483400780c */ /* 0x000fe20003f84270 */
[----:B------:R-:W5:Y:S01]  /*3fe0*/  MUFU.TANH R44, R86 ;  /* 0x00000056002c7308 */ /* 0x000f620000002400 */
[----:B------:R-:W-:Y:S02]  /*3ff0*/  FSEL R57, R57, -INF , P5 ;  /* 0xff80000039397808 */ /* 0x000fe40002800000 */
[----:B------:R-:W-:Y:S02]  /*4000*/  FMNMX.FTZ R32, R56, R55, !PT ;  /* 0x0000003738207209 */ /* 0x000fe40007810000 */
[----:B------:R-:W-:Y:S02]  /*4010*/  FSEL R78, R78, -INF , P2 ;  /* 0xff8000004e4e7808 */ /* 0x000fe40001000000 */
[----:B------:R-:W-:Y:S01]  /*4020*/  ISETP.GT.AND P2, PT, R52, 0x49, PT ;  /* 0x000000493400780c */ /* 0x000fe20003f44270 */
[----:B------:R-:W5:Y:S01]  /*4030*/  MUFU.TANH R92, R92 ;  /* 0x0000005c005c7308 */ /* 0x000f620000002400 */
[----:B------:R-:W-:-:S02]  /*4040*/  FSEL R60, R60, -INF , P4 ;  /* 0xff8000003c3c7808 */ /* 0x000fc40002000000 */
[----:B------:R-:W-:Y:S02]  /*4050*/  FMNMX.FTZ R55, R57, R32, !PT ;  /* 0x0000002039377209 */ /* 0x000fe40007810000 */
[----:B------:R-:W-:Y:S02]  /*4060*/  FSEL R79, R79, -INF , P3 ;  /* 0xff8000004f4f7808 */ /* 0x000fe40001800000 */
[----:B------:R-:W-:Y:S01]  /*4070*/  ISETP.GT.AND P3, PT, R52, 0x50, PT ;  /* 0x000000503400780c */ /* 0x000fe20003f64270 */
[----:B------:R-:W5:Y:S01]  /*4080*/  MUFU.TANH R90, R90 ;  /* 0x0000005a005a7308 */ /* 0x000f620000002400 */
[----:B------:R-:W-:Y:S02]  /*4090*/  FSEL R61, R61, -INF , P2 ;  /* 0xff8000003d3d7808 */ /* 0x000fe40001000000 */
[----:B------:R-:W-:Y:S02]  /*40a0*/  FMNMX.FTZ R32, R60, R55, !PT ;  /* 0x000000373c207209 */ /* 0x000fe40007810000 */
[----:B-1----:R-:W-:-:S02]  /*40b0*/  FSEL R58, R58, -INF , P6 ;  /* 0xff8000003a3a7808 */ /* 0x002fc40003000000 */
[----:B------:R-:W-:Y:S01]  /*40c0*/  ISETP.GT.AND P6, PT, R52, 0x51, PT ;  /* 0x000000513400780c */ /* 0x000fe20003fc4270 */
[----:B------:R-:W1:Y:S01]  /*40d0*/  MUFU.TANH R88, R88 ;  /* 0x0000005800587308 */ /* 0x000e620000002400 */
[----:B--2---:R-:W-:Y:S02]  /*40e0*/  FSEL R48, R48, -INF , P3 ;  /* 0xff80000030307808 */ /* 0x004fe40001800000 */
[----:B------:R-:W-:Y:S02]  /*40f0*/  FMNMX.FTZ R37, R61, R32, !PT ;  /* 0x000000203d257209 */ /* 0x000fe40007810000 */
[----:B---3--:R-:W-:Y:S02]  /*4100*/  FSEL R59, R59, -INF , P5 ;  /* 0xff8000003b3b7808 */ /* 0x008fe40002800000 */
[----:B------:R-:W-:Y:S01]  /*4110*/  ISETP.GT.AND P5, PT, R52, 0x58, PT ;  /* 0x000000583400780c */ /* 0x000fe20003fa4270 */
[----:B------:R2:W3:Y:S01]  /*4120*/  MUFU.TANH R46, R87 ;  /* 0x00000057002e7308 */ /* 0x0004e20000002400 */
[----:B----4-:R-:W-:Y:S01]  /*4130*/  FSEL R49, R49, -INF , P6 ;  /* 0xff80000031317808 */ /* 0x010fe20003000000 */
[----:B------:R-:W-:-:S02]  /*4140*/  WARPGROUP.DEPBAR.LE gsb0, 0x0 ;  /* 0x00008000000079c5 */ /* 0x000fc40000010000 */
[----:B------:R-:W-:Y:S01]  /*4150*/  FMNMX.FTZ R32, R48, R37, !PT ;  /* 0x0000002530207209 */ /* 0x000fe20007810000 */
[----:B------:R-:W-:Y:S01]  /*4160*/  FMUL.FTZ R37, R38, UR5 ;  /* 0x0000000526257c20 */ /* 0x000fe20008410000 */
[----:B0-----:R-:W-:Y:S01]  /*4170*/  FSEL R62, R62, -INF , P4 ;  /* 0xff8000003e3e7808 */ /* 0x001fe20002000000 */
[----:B------:R-:W-:Y:S01]  /*4180*/  FMUL.FTZ R38, R24, UR5 ;  /* 0x0000000518267c20 */ /* 0x000fe20008410000 */
[----:B------:R-:W-:Y:S01]  /*4190*/  ISETP.GT.AND P4, PT, R52, 0x59, PT ;  /* 0x000000593400780c */ /* 0x000fe20003f84270 */
[----:B------:R-:W0:Y:S01]  /*41a0*/  MUFU.TANH R54, R54 ;  /* 0x0000003600367308 */ /* 0x000e220000002400 */
[----:B------:R-:W-:Y:S01]  /*41b0*/  FSEL R82, R82, -INF , P5 ;  /* 0xff80000052527808 */ /* 0x000fe20002800000 */
[----:B------:R-:W-:Y:S01]  /*41c0*/  FMUL.FTZ R28, R28, UR5 ;  /* 0x000000051c1c7c20 */ /* 0x000fe20008410000 */
[----:B------:R-:W-:Y:S01]  /*41d0*/  FMNMX.FTZ R55, R49, R32, !PT ;  /* 0x0000002031377209 */ /* 0x000fe20007810000 */
[----:B--2---:R-:W-:Y:S01]  /*41e0*/  FMUL.FTZ R87, R31, UR5 ;  /* 0x000000051f577c20 */ /* 0x004fe20008410000 */
[----:B------:R-:W-:Y:S01]  /*41f0*/  FSEL R63, R63, -INF , P2 ;  /* 0xff8000003f3f7808 */ /* 0x000fe20001000000 */
[----:B------:R-:W-:Y:S01]  /*4200*/  FMUL.FTZ R85, R30, UR5 ;  /* 0x000000051e557c20 */ /* 0x000fe20008410000 */
[----:B------:R-:W-:Y:S01]  /*4210*/  ISETP.GT.AND P2, PT, R52, 0x60, PT ;  /* 0x000000603400780c */ /* 0x000fe20003f44270 */
[----:B------:R-:W2:Y:S01]  /*4220*/  MUFU.TANH R33, R33 ;  /* 0x0000002100217308 */ /* 0x000ea20000002400 */
[----:B------:R-:W-:Y:S01]  /*4230*/  FSEL R84, R40, -INF , P4 ;  /* 0xff80000028547808 */ /* 0x000fe20002000000 */
[----:B------:R-:W-:Y:S01]  /*4240*/  FMUL.FTZ R40, R25, UR5 ;  /* 0x0000000519287c20 */ /* 0x000fe20008410000 */
[----:B------:R-:W-:-:S02]  /*4250*/  FMNMX.FTZ R55, R82, R55, !PT ;  /* 0x0000003752377209 */ /* 0x000fc40007810000 */
[----:B-----5:R-:W-:Y:S02]  /*4260*/  FSEL R50, R50, -INF , P3 ;  /* 0xff80000032327808 */ /* 0x020fe40001800000 */
[----:B------:R-:W-:Y:S01]  /*4270*/  ISETP.GT.AND P3, PT, R52, 0x61, PT ;  /* 0x000000613400780c */ /* 0x000fe20003f64270 */
[----:B------:R-:W4:Y:S01]  /*4280*/  MUFU.TANH R74, R74 ;  /* 0x0000004a004a7308 */ /* 0x000f220000002400 */
        /* <DEDUP_REMOVED lines=12> */
[----:B------:R-:W-:-:S02]  /*4350*/  FSEL R42, R42, -INF , P4 ;  /* 0xff8000002a2a7808 */ /* 0x000fc40002000000 */
[----:B------:R-:W-:Y:S01]  /*4360*/  ISETP.GT.AND P4, PT, R52, 0x70, PT ;  /* 0x000000703400780c */ /* 0x000fe20003f84270 */
[----:B------:R-:W5:Y:S01]  /*4370*/  MUFU.TANH R34, R34 ;  /* 0x0000002200227308 */ /* 0x000f620000002400 */
[----:B------:R-:W-:Y:S02]  /*4380*/  FSEL R90, R90, -INF , P5 ;  /* 0xff8000005a5a7808 */ /* 0x000fe40002800000 */
[----:B------:R-:W-:Y:S02]  /*4390*/  FMNMX.FTZ R55, R92, R55, !PT ;  /* 0x000000375c377209 */ /* 0x000fe40007810000 */
[----:B------:R-:W-:Y:S01]  /*43a0*/  FSEL R32, R47, -INF , P3 ;  /* 0xff8000002f207808 */ /* 0x000fe20001800000 */
[----:B------:R-:W-:Y:S01]  /*43b0*/  FMUL.FTZ R47, R29, UR5 ;  /* 0x000000051d2f7c20 */ /* 0x000fe20008410000 */
[----:B------:R-:W-:Y:S01]  /*43c0*/  ISETP.GT.AND P3, PT, R52, 0x71, PT ;  /* 0x000000713400780c */ /* 0x000fe20003f64270 */
[----:B------:R-:W5:Y:S01]  /*43d0*/  MUFU.TANH R38, R38 ;  /* 0x0000002600267308 */ /* 0x000f620000002400 */
[----:B-1----:R-:W-:-:S02]  /*43e0*/  FSEL R88, R88, -INF , P4 ;  /* 0xff80000058587808 */ /* 0x002fc40002000000 */
[----:B------:R-:W-:Y:S02]  /*43f0*/  FMNMX.FTZ R55, R90, R55, !PT ;  /* 0x000000375a377209 */ /* 0x000fe40007810000 */
[----:B---3--:R-:W-:Y:S02]  /*4400*/  FSEL R24, R46, -INF , P2 ;  /* 0xff8000002e187808 */ /* 0x008fe40001000000 */
[----:B0-----:R-:W-:Y:S01]  /*4410*/  FSEL R25, R54, -INF , P6 ;  /* 0xff80000036197808 */ /* 0x001fe20003000000 */
[----:B------:R-:W0:Y:S01]  /*4420*/  MUFU.TANH R35, R35 ;  /* 0x0000002300237308 */ /* 0x000e220000002400 */
[----:B------:R-:W-:Y:S02]  /*4430*/  ISETP.GT.AND P2, PT, R52, 0x78, PT ;  /* 0x000000783400780c */ /* 0x000fe40003f44270 */
[----:B--2---:R-:W-:Y:S02]  /*4440*/  FSEL R54, R33, -INF , P3 ;  /* 0xff80000021367808 */ /* 0x004fe40001800000 */
[----:B------:R-:W-:-:S02]  /*4450*/  FMNMX.FTZ R55, R88, R55, !PT ;  /* 0x0000003758377209 */ /* 0x000fc40007810000 */
        /* <DEDUP_REMOVED lines=11> */
[----:B------:R2:W3:Y:S01]  /*4510*/  MUFU.TANH R43, R28 ;  /* 0x0000001c002b7308 */ /* 0x0004e20000002400 */
[----:B------:R-:W-:Y:S02]  /*4520*/  FSEL R44, R38, -INF , P5 ;  /* 0xff800000262c7808 */ /* 0x000fe40002800000 */
[----:B------:R-:W-:Y:S02]  /*4530*/  FMNMX.FTZ R55, R46, R55, !PT ;  /* 0x000000372e377209 */ /* 0x000fe40007810000 */
[----:B0-----:R-:W-:-:S02]  /*4540*/  FSEL R34, R35, -INF , P3 ;  /* 0xff80000023227808 */ /* 0x001fc40001800000 */
[----:B------:R-:W-:Y:S01]  /*4550*/  ISETP.GT.AND P3, PT, R52, 0x88, PT ;  /* 0x000000883400780c */ /* 0x000fe20003f64270 */
[----:B------:R-:W0:Y:S01]  /*4560*/  MUFU.TANH R47, R47 ;  /* 0x0000002f002f7308 */ /* 0x000e220000002400 */
[----:B-1----:R-:W-:Y:S02]  /*4570*/  FSEL R40, R40, -INF , P4 ;  /* 0xff80000028287808 */ /* 0x002fe40002000000 */
[----:B------:R-:W-:Y:S02]  /*4580*/  FMNMX.FTZ R55, R44, R55, !PT ;  /* 0x000000372c377209 */ /* 0x000fe40007810000 */
[----:B--2---:R-:W-:Y:S01]  /*4590*/  FSEL R28, R37, -INF , P2 ;  /* 0xff800000251c7808 */ /* 0x004fe20001000000 */
[----:B------:R-:W-:Y:S01]  /*45a0*/  FMUL.FTZ R37, R26, UR5 ;  /* 0x000000051a257c20 */ /* 0x000fe20008410000 */
[----:B------:R-:W-:Y:S01]  /*45b0*/  ISETP.GT.AND P2, PT, R52, 0x89, PT ;  /* 0x000000893400780c */ /* 0x000fe20003f44270 */
[----:B------:R-:W-:Y:S01]  /*45c0*/  MUFU.TANH R39, R39 ;  /* 0x0000002700277308 */ /* 0x000fe20000002400 */
[----:B---3--:R-:W-:Y:S01]  /*45d0*/  FSEL R38, R43, -INF , P3 ;  /* 0xff8000002b267808 */ /* 0x008fe20001800000 */
[----:B------:R-:W-:Y:S01]  /*45e0*/  FMUL.FTZ R43, R27, UR5 ;  /* 0x000000051b2b7c20 */ /* 0x000fe20008410000 */
[----:B------:R-:W-:-:S04]  /*45f0*/  FMNMX.FTZ R55, R40, R55, !PT ;  /* 0x0000003728377209 */ /* 0x000fc80007810000 */
[----:B------:R-:W-:Y:S01]  /*4600*/  FMNMX.FTZ R55, R38, R55, !PT ;  /* 0x0000003726377209 */ /* 0x000fe20007810000 */
[----:B------:R-:W-:Y:S01]  /*4610*/  MUFU.TANH R37, R37 ;  /* 0x0000002500257308 */ /* 0x000fe20000002400 */
[----:B0-----:R-:W-:-:S04]  /*4620*/  FSEL R36, R47, -INF , P2 ;  /* 0xff8000002f247808 */ /* 0x001fc80001000000 */
[----:B------:R-:W-:-:S03]  /*4630*/  FMNMX.FTZ R55, R36, R55, !PT ;  /* 0x0000003724377209 */ /* 0x000fc60007810000 */
[----:B------:R-:W-:Y:S02]  /*4640*/  MUFU.TANH R43, R43 ;  /* 0x0000002b002b7308 */ /* 0x000fe40000002400 */
[----:B------:R-:W0:Y:S06]  /*4650*/  SHFL.BFLY PT, R52, R55, 0x2, 0x1f ;  /* 0x0c401f0037347f89 */ /* 0x000e2c00000e0000 */
[----:B------:R-:W1:Y:S08]  /*4660*/  MUFU.TANH R85, R85 ;  /* 0x0000005500557308 */ /* 0x000e700000002400 */
[----:B------:R-:W2:Y:S01]  /*4670*/  MUFU.TANH R87, R87 ;  /* 0x0000005700577308 */ /* 0x000ea20000002400 */
[----:B-1----:R-:W-:-:S02]  /*4680*/  FSEL R85, R85, -INF , P3 ;  /* 0xff80000055557808 */ /* 0x002fc40001800000 */
[----:B0-----:R-:W-:-:S05]  /*4690*/  FMNMX.FTZ R52, R55, R52, !PT ;  /* 0x0000003437347209 */ /* 0x001fca0007810000 */
[----:B------:R-:W0:Y:S01]  /*46a0*/  SHFL.BFLY PT, R35, R52, 0x1, 0x1f ;  /* 0x0c201f0034237f89 */ /* 0x000e2200000e0000 */
[----:B--2---:R-:W-:Y:S02]  /*46b0*/  FSEL R87, R87, -INF , P2 ;  /* 0xff80000057577808 */ /* 0x004fe40001000000 */
        /* <DEDUP_REMOVED lines=52> */
[----:B------:R-:W-:-:S02]  /*4a00*/  FFMA.FTZ R36, R36, UR11, -R35 ;  /* 0x0000000b24247c23 */ /* 0x000fc40008010823 */
        /* <DEDUP_REMOVED lines=12> */
[----:B---3--:R-:W-:Y:S02]  /*4ad0*/  FFMA.FTZ R72, R90, UR11, -R35 ;  /* 0x0000000b5a487c23 */ /* 0x008fe40008010823 */
        /* <DEDUP_REMOVED lines=16> */
[--C-:B---3--:R-:W-:Y:S01]  /*4be0*/  FFMA.FTZ R60, R84, UR11, -R35.reuse ;  /* 0x0000000b543c7c23 */ /* 0x108fe20008010823 */
[----:B------:R-:W-:Y:S01]  /*4bf0*/  FMNMX.FTZ R3, R73, R56, !PT ;  /* 0x0000003849037209 */ /* 0x000fe20007810000 */
[--C-:B------:R-:W-:Y:S01]  /*4c00*/  FFMA.FTZ R56, R49, UR11, -R35.reuse ;  /* 0x0000000b31387c23 */ /* 0x100fe20008010823 */
[----:B------:R-:W-:Y:S02]  /*4c10*/  FFMA.FTZ R49, R74, UR11, -R35 ;  /* 0x0000000b4a317c23 */ /* 0x000fe40008010823 */
[----:B------:R-:W-:Y:S02]  /*4c20*/  FMNMX.FTZ R48, R76, R3, !PT ;  /* 0x000000034c307209 */ /* 0x000fe40007810000 */
[----:B------:R-:W-:Y:S02]  /*4c30*/  MUFU.EX2 R66, R66 ;  /* 0x0000004200427308 */ /* 0x000fe40000000800 */
[----:B------:R-:W-:-:S04]  /*4c40*/  FMNMX.FTZ R48, R77, R48, !PT ;  /* 0x000000304d307209 */ /* 0x000fc80007810000 */
[----:B------:R-:W-:Y:S02]  /*4c50*/  FMNMX.FTZ R48, R85, R48, !PT ;  /* 0x0000003055307209 */ /* 0x000fe40007810000 */
[----:B------:R-:W-:Y:S02]  /*4c60*/  MUFU.EX2 R53, R53 ;  /* 0x0000003500357308 */ /* 0x000fe40000000800 */
[----:B------:R-:W-:-:S05]  /*4c70*/  FMNMX.FTZ R48, R87, R48, !PT ;  /* 0x0000003057307209 */ /* 0x000fca0007810000 */
[----:B------:R-:W3:Y:S01]  /*4c80*/  SHFL.BFLY PT, R3, R48, 0x2, 0x1f ;  /* 0x0c401f0030037f89 */ /* 0x000ee200000e0000 */
[----:B------:R-:W-:Y:S08]  /*4c90*/  MUFU.EX2 R15, R15 ;  /* 0x0000000f000f7308 */ /* 0x000ff00000000800 */
[----:B------:R-:W-:Y:S08]  /*4ca0*/  MUFU.EX2 R52, R52 ;  /* 0x0000003400347308 */ /* 0x000ff00000000800 */
[----:B------:R-:W-:Y:S01]  /*4cb0*/  MUFU.EX2 R20, R20 ;  /* 0x0000001400147308 */ /* 0x000fe20000000800 */
[----:B---3--:R-:W-:Y:S01]  /*4cc0*/  FMNMX.FTZ R3, R48, R3, !PT ;  /* 0x0000000330037209 */ /* 0x008fe20007810000 */
[----:B------:R-:W-:-:S06]  /*4cd0*/  FFMA.FTZ R48, R88, UR11, -R35 ;  /* 0x0000000b58307c23 */ /* 0x000fcc0008010823 */
[----:B------:R-:W-:Y:S01]  /*4ce0*/  MUFU.EX2 R57, R57 ;  /* 0x0000003900397308 */ /* 0x000fe20000000800 */
[----:B------:R-:W3:Y:S07]  /*4cf0*/  SHFL.BFLY PT, R82, R3, 0x1, 0x1f ;  /* 0x0c201f0003527f89 */ /* 0x000eee00000e0000 */
[----:B------:R-:W-:Y:S08]  /*4d00*/  MUFU.EX2 R55, R55 ;  /* 0x0000003700377308 */ /* 0x000ff00000000800 */
[----:B------:R-:W-:Y:S08]  /*4d10*/  MUFU.EX2 R37, R37 ;  /* 0x0000002500257308 */ /* 0x000ff00000000800 */
[----:B------:R-:W-:Y:S01]  /*4d20*/  MUFU.EX2 R56, R56 ;  /* 0x0000003800387308 */ /* 0x000fe20000000800 */
[----:B---3--:R-:W-:Y:S01]  /*4d30*/  FMNMX.FTZ R74, R3, R82, !PT ;  /* 0x00000052034a7209 */ /* 0x008fe20007810000 */
[----:B------:R-:W-:-:S03]  /*4d40*/  FFMA.FTZ R3, R38, UR11, -R35 ;  /* 0x0000000b26037c23 */ /* 0x000fc60008010823 */
        /* <DEDUP_REMOVED lines=17> */
[----:B------:R-:W-:Y:S01]  /*4e60*/  FFMA.FTZ R68, R59, UR11, -R38 ;  /* 0x0000000b3b447c23 */ /* 0x000fe20008010826 */
[----:B0-----:R-:W-:Y:S01]  /*4e70*/  FADD.FTZ R62, R31, R4 ;  /* 0x000000041f3e7221 */ /* 0x001fe20000010000 */
[--C-:B------:R-:W-:Y:S01]  /*4e80*/  FFMA.FTZ R35, R58, UR11, -R38.reuse ;  /* 0x0000000b3a237c23 */ /* 0x100fe20008010826 */
[----:B------:R-:W-:Y:S01]  /*4e90*/  FFMA.FTZ R58, R63, UR11, -R38 ;  /* 0x0000000b3f3a7c23 */ /* 0x000fe20008010826 */
[----:B------:R-:W0:Y:S01]  /*4ea0*/  MUFU.EX2 R82, R82 ;  /* 0x0000005200527308 */ /* 0x000e220000000800 */
[----:B-1----:R-:W-:Y:S01]  /*4eb0*/  FADD.FTZ R63, R7, R62 ;  /* 0x0000003e073f7221 */ /* 0x002fe20000010000 */
[--C-:B------:R-:W-:Y:S01]  /*4ec0*/  FFMA.FTZ R9, R67, UR11, -R38.reuse ;  /* 0x0000000b43097c23 */ /* 0x100fe20008010826 */
[----:B------:R-:W-:Y:S01]  /*4ed0*/  FFMA.FTZ R50, R50, UR11, -R38 ;  /* 0x0000000b32327c23 */ /* 0x000fe20008010826 */
[----:B------:R-:W-:Y:S01]  /*4ee0*/  @!P1 PRMT R6, RZ, 0x654, R0 ;  /* 0x00000654ff069816 */ /* 0x000fe20000000000 */
[----:B--2---:R-:W-:Y:S01]  /*4ef0*/  FADD.FTZ R63, R98, R63 ;  /* 0x0000003f623f7221 */ /* 0x004fe20000010000 */
[--C-:B------:R-:W-:Y:S01]  /*4f00*/  FFMA.FTZ R14, R80, UR11, -R38.reuse ;  /* 0x0000000b500e7c23 */ /* 0x100fe20008010826 */
[--C-:B------:R-:W-:Y:S01]  /*4f10*/  FFMA.FTZ R51, R51, UR11, -R38.reuse ;  /* 0x0000000b33337c23 */ /* 0x100fe20008010826 */
[----:B------:R-:W1:Y:S01]  /*4f20*/  MUFU.EX2 R84, R84 ;  /* 0x0000005400547308 */ /* 0x000e620000000800 */
[----:B------:R-:W-:Y:S01]  /*4f30*/  F2FP.F16.F32.PACK_AB R4, R4, R31 ;  /* 0x0000001f0404723e */ /* 0x000fe200000000ff */
[--C-:B------:R-:W-:Y:S01]  /*4f40*/  FFMA.FTZ R67, R81, UR11, -R38.reuse ;  /* 0x0000000b51437c23 */ /* 0x100fe20008010826 */
[--C-:B------:R-:W-:Y:S01]  /*4f50*/  FFMA.FTZ R13, R45, UR11, -R38.reuse ;  /* 0x0000000b2d0d7c23 */ /* 0x100fe20008010826 */
[--C-:B------:R-:W-:Y:S01]  /*4f60*/  FFMA.FTZ R80, R75, UR11, -R38.reuse ;  /* 0x0000000b4b507c23 */ /* 0x100fe20008010826 */
[--C-:B------:R-:W-:Y:S01]  /*4f70*/  FFMA.FTZ R40, R78, UR11, -R38.reuse ;  /* 0x0000000b4e287c23 */ /* 0x100fe20008010826 */
[--C-:B------:R-:W-:Y:S01]  /*4f80*/  FFMA.FTZ R24, R24, UR11, -R38.reuse ;  /* 0x0000000b18187c23 */ /* 0x100fe20008010826 */
[----:B------:R-:W-:Y:S01]  /*4f90*/  FFMA.FTZ R45, R79, UR11, -R38 ;  /* 0x0000000b4f2d7c23 */ /* 0x000fe20008010826 */
[----:B------:R-:W2:Y:S01]  /*4fa0*/  MUFU.EX2 R93, R93 ;  /* 0x0000005d005d7308 */ /* 0x000ea20000000800 */
[----:B0-----:R-:W-:Y:S01]  /*4fb0*/  FADD.FTZ R59, R5, R82 ;  /* 0x00000052053b7221 */ /* 0x001fe20000010000 */
[----:B------:R0:W-:Y:S01]  /*4fc0*/  @!P1 SYNCS.ARRIVE.TRANS64.RED.A1T0 RZ, [R6+URZ], RZ ;  /* 0x000000ff06ff99a7 */ /* 0x0001e2000810043f */
[----:B------:R-:W-:Y:S01]  /*4fd0*/  F2FP.F16.F32.PACK_AB R5, R82, R5 ;  /* 0x000000055205723e */ /* 0x000fe200000000ff */
[--C-:B------:R-:W-:Y:S01]  /*4fe0*/  FFMA.FTZ R42, R42, UR11, -R38.reuse ;  /* 0x0000000b2a2a7c23 */ /* 0x100fe20008010826 */
[--C-:B------:R-:W-:Y:S01]  /*4ff0*/  FFMA.FTZ R41, R41, UR11, -R38.reuse ;  /* 0x0000000b29297c23 */ /* 0x100fe20008010826 */
[--C-:B------:R-:W-:Y:S01]  /*5000*/  FFMA.FTZ R33, R33, UR11, -R38.reuse ;  /* 0x0000000b21217c23 */ /* 0x100fe20008010826 */
[--C-:B------:R-:W-:Y:S01]  /*5010*/  FFMA.FTZ R34, R34, UR11, -R38.reuse ;  /* 0x0000000b22227c23 */ /* 0x100fe20008010826 */
[----:B------:R-:W-:Y:S01]  /*5020*/  MUFU.EX2 R54, R54 ;  /* 0x0000003600367308 */ /* 0x000fe20000000800 */
[----:B-1----:R-:W-:Y:S01]  /*5030*/  FADD.FTZ R62, R84, R59 ;  /* 0x0000003b543e7221 */ /* 0x002fe20000010000 */
[----:B0-----:R-:W-:Y:S01]  /*5040*/  F2FP.F16.F32.PACK_AB R6, R98, R7 ;  /* 0x000000076206723e */ /* 0x001fe200000000ff */
[--C-:B------:R-:W-:Y:S01]  /*5050*/  FFMA.FTZ R73, R73, UR11, -R38.reuse ;  /* 0x0000000b49497c23 */ /* 0x100fe20008010826 */
[--C-:B------:R-:W-:Y:S01]  /*5060*/  FFMA.FTZ R76, R76, UR11, -R38.reuse ;  /* 0x0000000b4c4c7c23 */ /* 0x100fe20008010826 */
[--C-:B------:R-:W-:Y:S01]  /*5070*/  FFMA.FTZ R77, R77, UR11, -R38.reuse ;  /* 0x0000000b4d4d7c23 */ /* 0x100fe20008010826 */
[----:B------:R-:W-:-:S02]  /*5080*/  FFMA.FTZ R85, R85, UR11, -R38 ;  /* 0x0000000b55557c23 */ /* 0x000fc40008010826 */
[----:B------:R-:W0:Y:S01]  /*5090*/  MUFU.EX2 R91, R91 ;  /* 0x0000005b005b7308 */ /* 0x000e220000000800 */
[C---:B--2---:R-:W-:Y:S01]  /*50a0*/  FADD.FTZ R59, R93.reuse, R62 ;  /* 0x0000003e5d3b7221 */ /* 0x044fe20000010000 */
[----:B------:R-:W-:Y:S01]  /*50b0*/  FADD.FTZ R62, R30, R63 ;  /* 0x0000003f1e3e7221 */ /* 0x000fe20000010000 */
[----:B------:R-:W-:-:S03]  /*50c0*/  F2FP.F16.F32.PACK_AB R7, R93, R84 ;  /* 0x000000545d07723e */ /* 0x000fc600000000ff */
[----:B------:R-:W-:Y:S02]  /*50d0*/  FADD.FTZ R62, R83, R62 ;  /* 0x0000003e533e7221 */ /* 0x000fe40000010000 */
[----:B------:R-:W-:Y:S01]  /*50e0*/  MUFU.EX2 R10, R10 ;  /* 0x0000000a000a7308 */ /* 0x000fe20000000800 */
[----:B------:R1:W-:Y:S07]  /*50f0*/  STSM.16.M88.4 [R2+0x24300], R4 ;  /* 0x0243000402007844 */ /* 0x0003ee0000000200 */
[----:B------:R-:W2:Y:S08]  /*5100*/  MUFU.EX2 R89, R89 ;  /* 0x0000005900597308 */ /* 0x000eb00000000800 */
[----:B------:R3:W-:Y:S01]  /*5110*/  MUFU.EX2 R0, R50 ;  /* 0x0000003200007308 */ /* 0x0007e20000000800 */
[----:B-1----:R-:W-:-:S02]  /*5120*/  F2FP.F16.F32.PACK_AB R6, R94, R27 ;  /* 0x0000001b5e06723e */ /* 0x002fc400000000ff */
[----:B------:R-:W-:Y:S02]  /*5130*/  F2FP.F16.F32.PACK_AB R4, R83, R30 ;  /* 0x0000001e5304723e */ /* 0x000fe400000000ff */
[----:B0-----:R-:W-:-:S03]  /*5140*/  F2FP.F16.F32.PACK_AB R5, R91, R54 ;  /* 0x000000365b05723e */ /* 0x001fc600000000ff */
[----:B------:R-:W0:Y:S01]  /*5150*/  MUFU.EX2 R9, R9 ;  /* 0x0000000900097308 */ /* 0x000e220000000800 */
[--C-:B---3--:R-:W-:Y:S01]  /*5160*/  FFMA.FTZ R50, R32, UR11, -R38.reuse ;  /* 0x0000000b20327c23 */ /* 0x108fe20008010826 */
[----:B------:R-:W-:Y:S01]  /*5170*/  FADD.FTZ R32, R54, R59 ;  /* 0x0000003b36207221 */ /* 0x000fe20000010000 */
[----:B------:R-:W-:Y:S01]  /*5180*/  FFMA.FTZ R59, R25, UR11, -R38 ;  /* 0x0000000b193b7c23 */ /* 0x000fe20008010826 */
[----:B--2---:R-:W-:Y:S01]  /*5190*/  F2FP.F16.F32.PACK_AB R7, R89, R10 ;  /* 0x0000000a5907723e */ /* 0x004fe200000000ff */
[----:B------:R-:W-:Y:S02]  /*51a0*/  IMAD.MOV.U32 R54, RZ, RZ, R71 ;  /* 0x000000ffff367224 */ /* 0x000fe400078e0047 */
[----:B------:R-:W-:Y:S01]  /*51b0*/  FADD.FTZ R25, R91, R32 ;  /* 0x000000205b197221 */ /* 0x000fe20000010000 */
[----:B------:R-:W1:Y:S01]  /*51c0*/  MUFU.EX2 R64, R64 ;  /* 0x0000004000407308 */ /* 0x000e620000000800 */
[----:B------:R-:W-:Y:S07]  /*51d0*/  STSM.16.M88.4 [R2+0x25b00], R4 ;  /* 0x025b000402007844 */ /* 0x000fee0000000200 */
[----:B------:R2:W-:Y:S08]  /*51e0*/  MUFU.EX2 R31, R51 ;  /* 0x00000033001f7308 */ /* 0x0005f00000000800 */
[----:B------:R-:W3:Y:S01]  /*51f0*/  MUFU.EX2 R14, R14 ;  /* 0x0000000e000e7308 */ /* 0x000ee20000000800 */
[----:B--2---:R-:W-:Y:S01]  /*5200*/  FFMA.FTZ R51, R29, UR11, -R38 ;  /* 0x0000000b1d337c23 */ /* 0x004fe20008010826 */
[----:B------:R-:W-:Y:S01]  /*5210*/  FADD.FTZ R29, R27, R62 ;  /* 0x0000003e1b1d7221 */ /* 0x000fe20000010000 */
[----:B------:R-:W-:Y:S01]  /*5220*/  FADD.FTZ R62, R10, R25 ;  /* 0x000000190a3e7221 */ /* 0x000fe20000010000 */
[--C-:B------:R-:W-:Y:S01]  /*5230*/  FFMA.FTZ R25, R28, UR11, -R38.reuse ;  /* 0x0000000b1c197c23 */ /* 0x100fe20008010826 */
[----:B------:R-:W-:Y:S01]  /*5240*/  FFMA.FTZ R38, R87, UR11, -R38 ;  /* 0x0000000b57267c23 */ /* 0x000fe20008010826 */
[----:B------:R-:W-:Y:S01]  /*5250*/  FADD.FTZ R29, R94, R29 ;  /* 0x0000001d5e1d7221 */ /* 0x000fe20000010000 */
[----:B------:R-:W-:Y:S01]  /*5260*/  FADD.FTZ R62, R89, R62 ;  /* 0x0000003e593e7221 */ /* 0x000fe20000010000 */
[----:B------:R-:W2:Y:S02]  /*5270*/  MUFU.EX2 R67, R67 ;  /* 0x0000004300437308 */ /* 0x000ea40000000800 */
[----:B------:R-:W-:Y:S01]  /*5280*/  FADD.FTZ R78, R8, R29 ;  /* 0x0000001d084e7221 */ /* 0x000fe20000010000 */
[----:B0-----:R-:W-:Y:S01]  /*5290*/  FADD.FTZ R29, R9, R62 ;  /* 0x0000003e091d7221 */ /* 0x001fe20000010000 */
[----:B------:R-:W-:-:S02]  /*52a0*/  F2FP.F16.F32.PACK_AB R8, R65, R8 ;  /* 0x000000084108723e */ /* 0x000fc400000000ff */
[----:B------:R-:W-:Y:S01]  /*52b0*/  FADD.FTZ R78, R65, R78 ;  /* 0x0000004e414e7221 */ /* 0x000fe20000010000 */
[C---:B-1----:R-:W-:Y:S01]  /*52c0*/  FADD.FTZ R63, R64.reuse, R29 ;  /* 0x0000001d403f7221 */ /* 0x042fe20000010000 */
[----:B------:R-:W0:Y:S01]  /*52d0*/  MUFU.EX2 R13, R13 ;  /* 0x0000000d000d7308 */ /* 0x000e220000000800 */
[----:B------:R-:W-:Y:S01]  /*52e0*/  F2FP.F16.F32.PACK_AB R9, R64, R9 ;  /* 0x000000094009723e */ /* 0x000fe200000000ff */
[----:B------:R-:W-:Y:S01]  /*52f0*/  FADD.FTZ R75, R11, R78 ;  /* 0x0000004e0b4b7221 */ /* 0x000fe20000010000 */
[--C-:B------:R-:W-:Y:S02]  /*5300*/  IMAD.MOV.U32 R65, RZ, RZ, R71.reuse ;  /* 0x000000ffff417224 */ /* 0x100fe400078e0047 */
[----:B------:R-:W-:Y:S02]  /*5310*/  IMAD.MOV.U32 R64, RZ, RZ, R71 ;  /* 0x000000ffff407224 */ /* 0x000fe400078e0047 */
[----:B------:R-:W-:Y:S01]  /*5320*/  FADD.FTZ R75, R66, R75 ;  /* 0x0000004b424b7221 */ /* 0x000fe20000010000 */
[----:B------:R-:W1:Y:S03]  /*5330*/  MUFU.EX2 R80, R80 ;  /* 0x0000005000507308 */ /* 0x000e660000000800 */
[----:B------:R-:W-:Y:S01]  /*5340*/  FADD.FTZ R62, R12, R75 ;  /* 0x0000004b0c3e7221 */ /* 0x000fe20000010000 */
[----:B------:R-:W-:-:S03]  /*5350*/  F2FP.F16.F32.PACK_AB R12, R53, R12 ;  /* 0x0000000c350c723e */ /* 0x000fc600000000ff */
[----:B------:R-:W-:Y:S01]  /*5360*/  FADD.FTZ R62, R53, R62 ;  /* 0x0000003e353e7221 */ /* 0x000fe20000010000 */
[--C-:B------:R-:W-:Y:S01]  /*5370*/  IMAD.MOV.U32 R53, RZ, RZ, R71.reuse ;  /* 0x000000ffff357224 */ /* 0x100fe200078e0047 */
[----:B------:R-:W4:Y:S02]  /*5380*/  MUFU.EX2 R40, R40 ;  /* 0x0000002800287308 */ /* 0x000f240000000800 */
[----:B------:R-:W-:Y:S01]  /*5390*/  FADD.FTZ R27, R15, R62 ;  /* 0x0000003e0f1b7221 */ /* 0x000fe20000010000 */
[----:B------:R-:W-:-:S03]  /*53a0*/  IMAD.MOV.U32 R62, RZ, RZ, R71 ;  /* 0x000000ffff3e7224 */ /* 0x000fc600078e0047 */
[----:B------:R-:W-:Y:S02]  /*53b0*/  FADD.FTZ R27, R52, R27 ;  /* 0x0000001b341b7221 */ /* 0x000fe40000010000 */
[----:B------:R3:W-:Y:S02]  /*53c0*/  MUFU.EX2 R28, R24 ;  /* 0x00000018001c7308 */ /* 0x0007e40000000800 */
[----:B------:R-:W-:-:S06]  /*53d0*/  FADD.FTZ R30, R20, R27 ;  /* 0x0000001b141e7221 */ /* 0x000fcc0000010000 */
[----:B------:R-:W5:Y:S01]  /*53e0*/  MUFU.EX2 R45, R45 ;  /* 0x0000002d002d7308 */ /* 0x000f620000000800 */
[----:B---3--:R-:W-:-:S04]  /*53f0*/  FADD.FTZ R24, R14, R63 ;  /* 0x0000003f0e187221 */ /* 0x008fc80000010000 */
[----:B--2---:R-:W-:-:S03]  /*5400*/  FADD.FTZ R24, R67, R24 ;  /* 0x0000001843187221 */ /* 0x004fc60000010000 */
[----:B------:R-:W2:Y:S01]  /*5410*/  MUFU.EX2 R35, R35 ;  /* 0x0000002300237308 */ /* 0x000ea20000000800 */
[----:B0-----:R-:W-:Y:S01]  /*5420*/  FADD.FTZ R63, R13, R24 ;  /* 0x000000180d3f7221 */ /* 0x001fe20000010000 */
[----:B-1----:R-:W-:-:S03]  /*5430*/  F2FP.F16.F32.PACK_AB R13, R80, R13 ;  /* 0x0000000d500d723e */ /* 0x002fc600000000ff */
[----:B------:R-:W-:-:S03]  /*5440*/  FADD.FTZ R63, R80, R63 ;  /* 0x0000003f503f7221 */ /* 0x000fc60000010000 */
[----:B------:R-:W0:Y:S01]  /*5450*/  MUFU.EX2 R68, R68 ;  /* 0x0000004400447308 */ /* 0x000e220000000800 */
[----:B----4-:R-:W-:Y:S01]  /*5460*/  FADD.FTZ R10, R40, R63 ;  /* 0x0000003f280a7221 */ /* 0x010fe20000010000 */
[----:B------:R-:W-:-:S03]  /*5470*/  IMAD.MOV.U32 R63, RZ, RZ, R71 ;  /* 0x000000ffff3f7224 */ /* 0x000fc600078e0047 */
[----:B-----5:R-:W-:Y:S01]  /*5480*/  FADD.FTZ R24, R45, R10 ;  /* 0x0000000a2d187221 */ /* 0x020fe20000010000 */
[----:B------:R-:W-:Y:S01]  /*5490*/  F2FP.F16.F32.PACK_AB R10, R66, R11 ;  /* 0x0000000b420a723e */ /* 0x000fe200000000ff */
[--C-:B------:R-:W-:Y:S01]  /*54a0*/  IMAD.MOV.U32 R66, RZ, RZ, R71.reuse ;  /* 0x000000ffff427224 */ /* 0x100fe200078e0047 */
[----:B------:R-:W1:Y:S01]  /*54b0*/  MUFU.EX2 R21, R21 ;  /* 0x0000001500157308 */ /* 0x000e620000000800 */
[----:B--2---:R-:W-:Y:S01]  /*54c0*/  FADD.FTZ R27, R35, R24 ;  /* 0x00000018231b7221 */ /* 0x004fe20000010000 */
[----:B------:R-:W-:Y:S01]  /*54d0*/  F2FP.F16.F32.PACK_AB R11, R67, R14 ;  /* 0x0000000e430b723e */ /* 0x000fe200000000ff */
[----:B------:R-:W-:-:S04]  /*54e0*/  IMAD.MOV.U32 R67, RZ, RZ, R71 ;  /* 0x000000ffff437224 */ /* 0x000fc800078e0047 */
[----:B------:R2:W-:Y:S01]  /*54f0*/  STSM.16.M88.4 [R2+0x27300], R8 ;  /* 0x0273000802007844 */ /* 0x0005e20000000200 */
[----:B------:R-:W3:Y:S01]  /*5500*/  MUFU.EX2 R58, R58 ;  /* 0x0000003a003a7308 */ /* 0x000ee20000000800 */
[----:B0-----:R-:W-:-:S07]  /*5510*/  FADD.FTZ R14, R68, R27 ;  /* 0x0000001b440e7221 */ /* 0x001fce0000010000 */
[----:B------:R-:W-:Y:S01]  /*5520*/  MUFU.EX2 R32, R42 ;  /* 0x0000002a00207308 */ /* 0x000fe20000000800 */
[----:B-1----:R-:W-:Y:S01]  /*5530*/  FADD.FTZ R27, R21, R14 ;  /* 0x0000000e151b7221 */ /* 0x002fe20000010000 */
[----:B------:R-:W-:Y:S01]  /*5540*/  F2FP.F16.F32.PACK_AB R14, R52, R15 ;  /* 0x0000000f340e723e */ /* 0x000fe200000000ff */
[----:B------:R-:W-:Y:S01]  /*5550*/  IMAD.MOV.U32 R52, RZ, RZ, R71 ;  /* 0x000000ffff347224 */ /* 0x000fe200078e0047 */
[----:B------:R-:W-:Y:S02]  /*5560*/  F2FP.F16.F32.PACK_AB R15, R45, R40 ;  /* 0x000000282d0f723e */ /* 0x000fe400000000ff */
[----:B--2---:R-:W-:Y:S02]  /*5570*/  F2FP.F16.F32.PACK_AB R9, R31, R0 ;  /* 0x000000001f09723e */ /* 0x004fe400000000ff */
[----:B------:R0:W-:Y:S01]  /*5580*/  MUFU.EX2 R42, R59 ;  /* 0x0000003b002a7308 */ /* 0x0001e20000000800 */
[----:B---3--:R-:W-:Y:S01]  /*5590*/  FADD.FTZ R27, R58, R27 ;  /* 0x0000001b3a1b7221 */ /* 0x008fe20000010000 */
[----:B------:R1:W-:Y:S01]  /*55a0*/  STSM.16.M88.4 [R2+0x28b00], R12 ;  /* 0x028b000c02007844 */ /* 0x0003e20000000200 */
[----:B------:R-:W-:-:S02]  /*55b0*/  F2FP.F16.F32.PACK_AB R8, R56, R37 ;  /* 0x000000253808723e */ /* 0x000fc400000000ff */
[----:B------:R-:W-:-:S03]  /*55c0*/  F2FP.F16.F32.PACK_AB R10, R60, R39 ;  /* 0x000000273c0a723e */ /* 0x000fc600000000ff */
[----:B------:R-:W2:Y:S01]  /*55d0*/  MUFU.EX2 R41, R41 ;  /* 0x0000002900297308 */ /* 0x000ea20000000800 */
[----:B0-----:R-:W-:-:S04]  /*55e0*/  FADD.FTZ R59, R57, R30 ;  /* 0x0000001e393b7221 */ /* 0x001fc80000010000 */
[----:B------:R-:W-:Y:S01]  /*55f0*/  FADD.FTZ R24, R26, R59 ;  /* 0x0000003b1a187221 */ /* 0x000fe20000010000 */
[C---:B------:R-:W-:Y:S01]  /*5600*/  F2FP.F16.F32.PACK_AB R26, R55.reuse, R26 ;  /* 0x0000001a371a723e */ /* 0x040fe200000000ff */
[--C-:B------:R-:W-:Y:S01]  /*5610*/  IMAD.MOV.U32 R59, RZ, RZ, R71.reuse ;  /* 0x000000ffff3b7224 */ /* 0x100fe200078e0047 */
[----:B------:R-:W0:Y:S01]  /*5620*/  MUFU.EX2 R43, R43 ;  /* 0x0000002b002b7308 */ /* 0x000e220000000800 */
[----:B------:R-:W-:Y:S01]  /*5630*/  FADD.FTZ R24, R55, R24 ;  /* 0x0000001837187221 */ /* 0x000fe20000010000 */
[----:B------:R-:W-:-:S03]  /*5640*/  IMAD.MOV.U32 R55, RZ, RZ, R71 ;  /* 0x000000ffff377224 */ /* 0x000fc600078e0047 */
[----:B------:R-:W-:Y:S01]  /*5650*/  FADD.FTZ R45, R37, R24 ;  /* 0x00000018252d7221 */ /* 0x000fe20000010000 */
[----:B------:R-:W-:Y:S01]  /*5660*/  FADD.FTZ R24, R0, R27 ;  /* 0x0000001b00187221 */ /* 0x000fe20000010000 */
[----:B------:R-:W-:Y:S01]  /*5670*/  IMAD.MOV.U32 R37, RZ, RZ, R71 ;  /* 0x000000ffff257224 */ /* 0x000fe200078e0047 */
[----:B------:R-:W3:Y:S01]  /*5680*/  MUFU.EX2 R70, R70 ;  /* 0x0000004600467308 */ /* 0x000ee20000000800 */
[----:B------:R-:W-:Y:S01]  /*5690*/  FADD.FTZ R40, R56, R45 ;  /* 0x0000002d38287221 */ /* 0x000fe20000010000 */
[----:B--2---:R-:W-:Y:S01]  /*56a0*/  F2FP.F16.F32.PACK_AB R11, R32, R41 ;  /* 0x00000029200b723e */ /* 0x004fe200000000ff */
[--C-:B------:R-:W-:Y:S02]  /*56b0*/  IMAD.MOV.U32 R56, RZ, RZ, R71.reuse ;  /* 0x000000ffff387224 */ /* 0x100fe400078e0047 */
[----:B------:R-:W-:Y:S01]  /*56c0*/  FADD.FTZ R27, R39, R40 ;  /* 0x00000028271b7221 */ /* 0x000fe20000010000 */
[----:B------:R-:W-:Y:S02]  /*56d0*/  IMAD.MOV.U32 R40, RZ, RZ, R71 ;  /* 0x000000ffff287224 */ /* 0x000fe400078e0047 */
[----:B------:R2:W4:Y:S01]  /*56e0*/  MUFU.EX2 R29, R50 ;  /* 0x00000032001d7308 */ /* 0x0005220000000800 */
[----:B------:R-:W-:Y:S01]  /*56f0*/  FADD.FTZ R4, R60, R27 ;  /* 0x0000001b3c047221 */ /* 0x000fe20000010000 */
[----:B------:R-:W-:Y:S01]  /*5700*/  F2FP.F16.F32.PACK_AB R27, R58, R21 ;  /* 0x000000153a1b723e */ /* 0x000fe200000000ff */
[----:B------:R-:W-:-:S02]  /*5710*/  IMAD.MOV.U32 R60, RZ, RZ, R71 ;  /* 0x000000ffff3c7224 */ /* 0x000fc400078e0047 */
[----:B0-----:R-:W-:Y:S01]  /*5720*/  FADD.FTZ R5, R43, R4 ;  /* 0x000000042b057221 */ /* 0x001fe20000010000 */
[----:B------:R-:W-:Y:S02]  /*5730*/  IMAD.MOV.U32 R58, RZ, RZ, R71 ;  /* 0x000000ffff3a7224 */ /* 0x000fe400078e0047 */
[----:B------:R-:W0:Y:S01]  /*5740*/  MUFU.EX2 R47, R47 ;  /* 0x0000002f002f7308 */ /* 0x000e220000000800 */
[----:B--2---:R-:W-:Y:S01]  /*5750*/  FADD.FTZ R50, R31, R24 ;  /* 0x000000181f327221 */ /* 0x004fe20000010000 */
[----:B---3--:R-:W-:Y:S01]  /*5760*/  FADD.FTZ R6, R70, R5 ;  /* 0x0000000546067221 */ /* 0x008fe20000010000 */
[----:B------:R-:W-:Y:S01]  /*5770*/  F2FP.F16.F32.PACK_AB R24, R57, R20 ;  /* 0x000000143918723e */ /* 0x000fe200000000ff */
[--C-:B------:R-:W-:Y:S02]  /*5780*/  IMAD.MOV.U32 R57, RZ, RZ, R71.reuse ;  /* 0x000000ffff397224 */ /* 0x100fe400078e0047 */
[----:B------:R-:W-:Y:S01]  /*5790*/  FADD.FTZ R45, R41, R50 ;  /* 0x00000032292d7221 */ /* 0x000fe20000010000 */
[----:B------:R-:W-:Y:S01]  /*57a0*/  IMAD.MOV.U32 R50, RZ, RZ, R71 ;  /* 0x000000ffff327224 */ /* 0x000fe200078e0047 */
[----:B------:R-:W2:Y:S02]  /*57b0*/  MUFU.EX2 R72, R72 ;  /* 0x0000004800487308 */ /* 0x000ea40000000800 */
[----:B------:R-:W-:Y:S01]  /*57c0*/  FADD.FTZ R45, R32, R45 ;  /* 0x0000002d202d7221 */ /* 0x000fe20000010000 */
[----:B------:R-:W-:-:S02]  /*57d0*/  IMAD.MOV.U32 R41, RZ, RZ, R71 ;  /* 0x000000ffff297224 */ /* 0x000fc400078e0047 */
[----:B------:R-:W-:Y:S02]  /*57e0*/  IMAD.MOV.U32 R39, RZ, RZ, R71 ;  /* 0x000000ffff277224 */ /* 0x000fe400078e0047 */
[----:B------:R-:W-:Y:S01]  /*57f0*/  FADD.FTZ R4, R28, R45 ;  /* 0x0000002d1c047221 */ /* 0x000fe20000010000 */
[--C-:B------:R-:W-:Y:S01]  /*5800*/  IMAD.MOV.U32 R45, RZ, RZ, R71.reuse ;  /* 0x000000ffff2d7224 */ /* 0x100fe200078e0047 */
[----:B------:R-:W3:Y:S02]  /*5810*/  MUFU.EX2 R51, R51 ;  /* 0x0000003300337308 */ /* 0x000ee40000000800 */
[----:B----4-:R-:W-:Y:S01]  /*5820*/  FADD.FTZ R5, R29, R4 ;  /* 0x000000041d057221 */ /* 0x010fe20000010000 */
[----:B0-----:R-:W-:Y:S01]  /*5830*/  FADD.FTZ R7, R47, R6 ;  /* 0x000000062f077221 */ /* 0x001fe20000010000 */
[----:B------:R-:W-:Y:S01]  /*5840*/  F2FP.F16.F32.PACK_AB R4, R70, R43 ;  /* 0x0000002b4604723e */ /* 0x000fe200000000ff */
[----:B------:R-:W-:Y:S02]  /*5850*/  IMAD.MOV.U32 R70, RZ, RZ, R71 ;  /* 0x000000ffff467224 */ /* 0x000fe400078e0047 */
[----:B------:R-:W-:Y:S01]  /*5860*/  FADD.FTZ R0, R42, R5 ;  /* 0x000000052a007221 */ /* 0x000fe20000010000 */
[----:B------:R-:W-:Y:S01]  /*5870*/  F2FP.F16.F32.PACK_AB R5, R29, R28 ;  /* 0x0000001c1d05723e */ /* 0x000fe200000000ff */
[----:B------:R-:W-:Y:S01]  /*5880*/  IMAD.MOV.U32 R43, RZ, RZ, R71 ;  /* 0x000000ffff2b7224 */ /* 0x000fe200078e0047 */
[----:B------:R-:W0:Y:S01]  /*5890*/  MUFU.EX2 R48, R48 ;  /* 0x0000003000307308 */ /* 0x000e220000000800 */
[----:B--2---:R-:W-:Y:S01]  /*58a0*/  FADD.FTZ R7, R72, R7 ;  /* 0x0000000748077221 */ /* 0x004fe20000010000 */
[----:B------:R-:W-:-:S02]  /*58b0*/  IMAD.MOV.U32 R32, RZ, RZ, R71 ;  /* 0x000000ffff207224 */ /* 0x000fc400078e0047 */
[--C-:B------:R-:W-:Y:S02]  /*58c0*/  IMAD.MOV.U32 R31, RZ, RZ, R71.reuse ;  /* 0x000000ffff1f7224 */ /* 0x100fe400078e0047 */
[--C-:B------:R-:W-:Y:S02]  /*58d0*/  IMAD.MOV.U32 R29, RZ, RZ, R71.reuse ;  /* 0x000000ffff1d7224 */ /* 0x100fe400078e0047 */
[----:B------:R-:W2:Y:S01]  /*58e0*/  MUFU.EX2 R33, R33 ;  /* 0x0000002100217308 */ /* 0x000ea20000000800 */
[----:B---3--:R-:W-:Y:S01]  /*58f0*/  FADD.FTZ R0, R51, R0 ;  /* 0x0000000033007221 */ /* 0x008fe20000010000 */
[----:B------:R-:W-:-:S06]  /*5900*/  IMAD.MOV.U32 R28, RZ, RZ, R71 ;  /* 0x000000ffff1c7224 */ /* 0x000fcc00078e0047 */
[----:B------:R-:W3:Y:S01]  /*5910*/  MUFU.EX2 R34, R34 ;  /* 0x0000002200227308 */ /* 0x000ee20000000800 */
[----:B0-----:R-:W-:-:S07]  /*5920*/  FADD.FTZ R6, R48, R7 ;  /* 0x0000000730067221 */ /* 0x001fce0000010000 */
[----:B------:R-:W0:Y:S01]  /*5930*/  MUFU.EX2 R61, R61 ;  /* 0x0000003d003d7308 */ /* 0x000e220000000800 */
[----:B--2---:R-:W-:-:S07]  /*5940*/  FADD.FTZ R7, R33, R0 ;  /* 0x0000000021077221 */ /* 0x004fce0000010000 */
[----:B------:R2:W4:Y:S01]  /*5950*/  MUFU.EX2 R30, R25 ;  /* 0x00000019001e7308 */ /* 0x0005220000000800 */
[----:B---3--:R-:W-:-:S07]  /*5960*/  FADD.FTZ R7, R34, R7 ;  /* 0x0000000722077221 */ /* 0x008fce0000010000 */
[----:B------:R-:W1:Y:S01]  /*5970*/  MUFU.EX2 R49, R49 ;  /* 0x0000003100317308 */ /* 0x000e620000000800 */
[----:B--2---:R-:W-:Y:S01]  /*5980*/  F2FP.F16.F32.PACK_AB R25, R68, R35 ;  /* 0x000000234419723e */ /* 0x004fe200000000ff */
[----:B0-----:R-:W-:Y:S01]  /*5990*/  FADD.FTZ R6, R61, R6 ;  /* 0x000000063d067221 */ /* 0x001fe20000010000 */
[--C-:B------:R-:W-:Y:S02]  /*59a0*/  IMAD.MOV.U32 R68, RZ, RZ, R71.reuse ;  /* 0x000000ffff447224 */ /* 0x100fe400078e0047 */
[----:B------:R-:W-:Y:S01]  /*59b0*/  IMAD.MOV.U32 R35, RZ, RZ, R71 ;  /* 0x000000ffff237224 */ /* 0x000fe200078e0047 */
[----:B------:R0:W-:Y:S02]  /*59c0*/  STSM.16.M88.4 [R2+0x2a300], R24 ;  /* 0x02a3001802007844 */ /* 0x0001e40000000200 */
[----:B------:R-:W2:Y:S01]  /*59d0*/  MUFU.EX2 R73, R73 ;  /* 0x0000004900497308 */ /* 0x000ea20000000800 */
[----:B----4-:R-:W-:Y:S01]  /*59e0*/  FADD.FTZ R0, R30, R7 ;  /* 0x000000071e007221 */ /* 0x010fe20000010000 */
[----:B------:R2:W-:Y:S01]  /*59f0*/  STSM.16.M88.4 [R2+0x2bb00], R8 ;  /* 0x02bb000802007844 */ /* 0x0005e20000000200 */
[----:B------:R-:W-:Y:S01]  /*5a00*/  F2FP.F16.F32.PACK_AB R7, R51, R42 ;  /* 0x0000002a3307723e */ /* 0x000fe200000000ff */
[----:B------:R-:W-:-:S02]  /*5a10*/  IMAD.MOV.U32 R51, RZ, RZ, R71 ;  /* 0x000000ffff337224 */ /* 0x000fc400078e0047 */
[--C-:B------:R-:W-:Y:S02]  /*5a20*/  IMAD.MOV.U32 R42, RZ, RZ, R71.reuse ;  /* 0x000000ffff2a7224 */ /* 0x100fe400078e0047 */
[----:B------:R-:W3:Y:S01]  /*5a30*/  MUFU.EX2 R46, R46 ;  /* 0x0000002e002e7308 */ /* 0x000ee20000000800 */
[----:B-1----:R-:W-:Y:S01]  /*5a40*/  FADD.FTZ R15, R49, R6 ;  /* 0x00000006310f7221 */ /* 0x002fe20000010000 */
[----:B------:R-:W-:Y:S01]  /*5a50*/  F2FP.F16.F32.PACK_AB R6, R72, R47 ;  /* 0x0000002f4806723e */ /* 0x000fe200000000ff */
[--C-:B------:R-:W-:Y:S02]  /*5a60*/  IMAD.MOV.U32 R47, RZ, RZ, R71.reuse ;  /* 0x000000ffff2f7224 */ /* 0x100fe400078e0047 */
[--C-:B0-----:R-:W-:Y:S02]  /*5a70*/  IMAD.MOV.U32 R27, RZ, RZ, R71.reuse ;  /* 0x000000ffff1b7224 */ /* 0x101fe400078e0047 */
[----:B------:R0:W-:Y:S01]  /*5a80*/  STSM.16.M88.4 [R2+0x2d300], R4 ;  /* 0x02d3000402007844 */ /* 0x0001e20000000200 */
[----:B------:R-:W1:Y:S01]  /*5a90*/  MUFU.EX2 R76, R76 ;  /* 0x0000004c004c7308 */ /* 0x000e620000000800 */
[----:B------:R-:W-:-:S02]  /*5aa0*/  IMAD.MOV.U32 R26, RZ, RZ, R71 ;  /* 0x000000ffff1a7224 */ /* 0x000fc400078e0047 */
[----:B--2---:R-:W-:Y:S01]  /*5ab0*/  FADD.FTZ R11, R73, R0 ;  /* 0x00000000490b7221 */ /* 0x004fe20000010000 */
[----:B------:R-:W-:Y:S01]  /*5ac0*/  F2FP.F16.F32.PACK_AB R8, R61, R48 ;  /* 0x000000303d08723e */ /* 0x000fe200000000ff */
[--C-:B------:R-:W-:Y:S01]  /*5ad0*/  IMAD.MOV.U32 R61, RZ, RZ, R71.reuse ;  /* 0x000000ffff3d7224 */ /* 0x100fe200078e0047 */
[----:B------:R-:W-:Y:S01]  /*5ae0*/  F2FP.F16.F32.PACK_AB R9, R34, R33 ;  /* 0x000000212209723e */ /* 0x000fe200000000ff */
[----:B------:R-:W-:Y:S01]  /*5af0*/  IMAD.MOV.U32 R48, RZ, RZ, R71 ;  /* 0x000000ffff307224 */ /* 0x000fe200078e0047 */
[----:B------:R-:W2:Y:S01]  /*5b00*/  MUFU.EX2 R44, R44 ;  /* 0x0000002c002c7308 */ /* 0x000ea20000000800 */
[C---:B---3--:R-:W-:Y:S01]  /*5b10*/  FADD.FTZ R15, R46.reuse, R15 ;  /* 0x0000000f2e0f7221 */ /* 0x048fe20000010000 */
[----:B------:R-:W-:Y:S01]  /*5b20*/  F2FP.F16.F32.PACK_AB R10, R46, R49 ;  /* 0x000000312e0a723e */ /* 0x000fe200000000ff */
[--C-:B------:R-:W-:Y:S02]  /*5b30*/  IMAD.MOV.U32 R49, RZ, RZ, R71.reuse ;  /* 0x000000ffff317224 */ /* 0x100fe400078e0047 */
[----:B------:R-:W-:-:S02]  /*5b40*/  IMAD.MOV.U32 R46, RZ, RZ, R71 ;  /* 0x000000ffff2e7224 */ /* 0x000fc400078e0047 */
[----:B------:R-:W-:Y:S01]  /*5b50*/  IMAD.MOV.U32 R34, RZ, RZ, R71 ;  /* 0x000000ffff227224 */ /* 0x000fe200078e0047 */
[----:B------:R-:W3:Y:S01]  /*5b60*/  MUFU.EX2 R13, R77 ;  /* 0x0000004d000d7308 */ /* 0x000ee20000000800 */
[----:B-1----:R-:W-:Y:S01]  /*5b70*/  FADD.FTZ R14, R76, R11 ;  /* 0x0000000b4c0e7221 */ /* 0x002fe20000010000 */
[----:B------:R-:W-:Y:S01]  /*5b80*/  F2FP.F16.F32.PACK_AB R11, R73, R30 ;  /* 0x0000001e490b723e */ /* 0x000fe200000000ff */
[--C-:B------:R-:W-:Y:S02]  /*5b90*/  IMAD.MOV.U32 R33, RZ, RZ, R71.reuse ;  /* 0x000000ffff217224 */ /* 0x100fe400078e0047 */
[----:B------:R-:W-:Y:S02]  /*5ba0*/  IMAD.MOV.U32 R30, RZ, RZ, R71 ;  /* 0x000000ffff1e7224 */ /* 0x000fe400078e0047 */
[----:B------:R1:W-:Y:S01]  /*5bb0*/  STSM.16.M88.4 [R2+0x2eb00], R8 ;  /* 0x02eb000802007844 */ /* 0x0003e20000000200 */
[----:B------:R-:W4:Y:S01]  /*5bc0*/  MUFU.EX2 R69, R69 ;  /* 0x0000004500457308 */ /* 0x000f220000000800 */
[----:B--2---:R-:W-:Y:S01]  /*5bd0*/  FADD.FTZ R0, R44, R15 ;  /* 0x0000000f2c007221 */ /* 0x004fe20000010000 */
[----:B------:R-:W-:-:S02]  /*5be0*/  IMAD.MOV.U32 R25, RZ, RZ, R71 ;  /* 0x000000ffff197224 */ /* 0x000fc400078e0047 */
[----:B------:R-:W-:-:S04]  /*5bf0*/  IMAD.MOV.U32 R24, RZ, RZ, R71 ;  /* 0x000000ffff187224 */ /* 0x000fc800078e0047 */
[----:B------:R-:W-:Y:S01]  /*5c00*/  MUFU.EX2 R3, R3 ;  /* 0x0000000300037308 */ /* 0x000fe20000000800 */
[C---:B---3--:R-:W-:Y:S01]  /*5c10*/  FADD.FTZ R20, R13.reuse, R14 ;  /* 0x0000000e0d147221 */ /* 0x048fe20000010000 */
[----:B------:R-:W-:-:S06]  /*5c20*/  F2FP.F16.F32.PACK_AB R13, R13, R76 ;  /* 0x0000004c0d0d723e */ /* 0x000fcc00000000ff */
[----:B------:R-:W2:Y:S01]  /*5c30*/  MUFU.EX2 R36, R36 ;  /* 0x0000002400247308 */ /* 0x000ea20000000800 */
[C---:B----4-:R-:W-:Y:S01]  /*5c40*/  F2FP.F16.F32.PACK_AB R12, R69.reuse, R44 ;  /* 0x0000002c450c723e */ /* 0x050fe200000000ff */
[----:B------:R-:W-:Y:S01]  /*5c50*/  FADD.FTZ R0, R69, R0 ;  /* 0x0000000045007221 */ /* 0x000fe20000010000 */
[--C-:B------:R-:W-:Y:S02]  /*5c60*/  IMAD.MOV.U32 R69, RZ, RZ, R71.reuse ;  /* 0x000000ffff457224 */ /* 0x100fe400078e0047 */
[----:B------:R-:W-:-:S03]  /*5c70*/  IMAD.MOV.U32 R44, RZ, RZ, R71 ;  /* 0x000000ffff2c7224 */ /* 0x000fc600078e0047 */
[----:B------:R-:W-:Y:S08]  /*5c80*/  MUFU.EX2 R85, R85 ;  /* 0x0000005500557308 */ /* 0x000ff00000000800 */
[----:B------:R-:W3:Y:S01]  /*5c90*/  MUFU.EX2 R38, R38 ;  /* 0x0000002600267308 */ /* 0x000ee20000000800 */
[----:B--2---:R-:W-:Y:S01]  /*5ca0*/  F2FP.F16.F32.PACK_AB R14, R36, R3 ;  /* 0x00000003240e723e */ /* 0x004fe200000000ff */
[----:B------:R-:W-:-:S04]  /*5cb0*/  FADD.FTZ R3, R3, R0 ;  /* 0x0000000003037221 */ /* 0x000fc80000010000 */
[----:B0-----:R-:W-:Y:S01]  /*5cc0*/  FADD.FTZ R5, R36, R3 ;  /* 0x0000000324057221 */ /* 0x001fe20000010000 */
[----:B------:R-:W-:Y:S01]  /*5cd0*/  IMAD.MOV.U32 R36, RZ, RZ, R71 ;  /* 0x000000ffff247224 */ /* 0x000fe200078e0047 */
[----:B---3--:R-:W-:Y:S01]  /*5ce0*/  F2FP.F16.F32.PACK_AB R15, R38, R85 ;  /* 0x00000055260f723e */ /* 0x008fe200000000ff */
[----:B------:R-:W-:-:S04]  /*5cf0*/  FADD.FTZ R85, R85, R20 ;  /* 0x0000001455557221 */ /* 0x000fc80000010000 */
[----:B------:R1:W-:Y:S01]  /*5d00*/  STSM.16.M88.4 [R2+0x30300], R12 ;  /* 0x0303000c02007844 */ /* 0x0003e20000000200 */
[----:B------:R-:W-:Y:S01]  /*5d10*/  FADD.FTZ R4, R38, R85 ;  /* 0x0000005526047221 */ /* 0x000fe20000010000 */
[----:B------:R-:W-:Y:S01]  /*5d20*/  IMAD.MOV.U32 R38, RZ, RZ, R71 ;  /* 0x000000ffff267224 */ /* 0x000fe200078e0047 */
[----:B------:R0:W-:Y:S06]  /*5d30*/  MEMBAR.ALL.CTA ;  /* 0x0000000000007992 */ /* 0x0001ec0000008000 */
[----:B0-----:R-:W0:Y:S02]  /*5d40*/  FENCE.VIEW.ASYNC.S ;  /* 0x00000000000073c6 */ /* 0x001e240000000000 */
[----:B0-----:R-:W-:Y:S01]  /*5d50*/  NOP ;  /* 0x0000000000007918 */ /* 0x001fe20000000000 */
[----:B------:R-:W-:Y:S05]  /*5d60*/  @!P2 BRA `(.L_x_9532) ;  /* 0x000000400088a947 */ /* 0x000fea0003800000 */
[----:B------:R-:W-:Y:S01]  /*5d70*/  IMAD.MOV.U32 R0, RZ, RZ, R74 ;  /* 0x000000ffff007224 */ /* 0x000fe200078e004a */
[----:B------:R-:W-:Y:S01]  /*5d80*/  CS2R R70, SRZ ;  /* 0x0000000000467805 */ /* 0x000fe2000001ff00 */
[----:B------:R-:W-:Y:S01]  /*5d90*/  IMAD.MOV.U32 R3, RZ, RZ, R114 ;  /* 0x000000ffff037224 */ /* 0x000fe200078e0072 */
        /* <DEDUP_REMOVED lines=23> */
[----:B------:R-:W-:Y:S01]  /*5f10*/  UMOV UR38, UR39 ;  /* 0x0000002700267c82 */ /* 0x000fe20008000000 */
[----:B------:R-:W-:Y:S01]  /*5f20*/  UMOV UR7, UR36 ;  /* 0x0000002400077c82 */ /* 0x000fe20008000000 */
[----:B------:R-:W-:-:S05]  /*5f30*/  ULDC UR5, c[0x0][0x9d8] ;  /* 0x0002760000057ab9 */ /* 0x000fca0000000800 */
.L_x_9541:
[----:B------:R-:W-:Y:S01]  /*5f40*/  R2UR UR4, R17 ;  /* 0x00000000110472ca */ /* 0x000fe200000e0000 */
[----:B------:R-:W-:-:S04]  /*5f50*/  UIADD3 UR36, UR7, 0x1, URZ ;  /* 0x0000000107247890 */ /* 0x000fc8000fffe03f */
[----:B------:R-:W-:-:S04]  /*5f60*/  UISETP.NE.AND UP0, UPT, UR36, 0x2, UPT ;  /* 0x000000022400788c */ /* 0x000fc8000bf05270 */
[----:B------:R-:W-:Y:S02]  /*5f70*/  USEL UR39, URZ, 0x1, UP0 ;  /* 0x000000013f277887 */ /* 0x000fe40008000000 */
[----:B------:R-:W-:Y:S02]  /*5f80*/  USEL UR36, UR36, URZ, UP0 ;  /* 0x0000003f24247287 */ /* 0x000fe40008000000 */
[----:B------:R-:W-:Y:S01]  /*5f90*/  ISETP.NE.AND P3, PT, RZ, UR4, PT ;  /* 0x00000004ff007c0c */ /* 0x000fe2000bf65270 */
[----:B------:R-:W-:-:S12]  /*5fa0*/  ULOP3.LUT UR39, UR38, UR39, URZ, 0x3c, !UPT ;  /* 0x0000002726277292 */ /* 0x000fd8000f8e3c3f */
[----:B0-----:R-:W-:Y:S05]  /*5fb0*/  @P3 BRA `(.L_x_9533) ;  /* 0x00000000002c3947 */ /* 0x001fea0003800000 */
[----:B------:R-:W-:Y:S05]  /*5fc0*/  @!P0 BRA `(.L_x_9534) ;  /* 0x0000000000048947 */ /* 0x000fea0003800000 */
[----:B------:R-:W-:Y:S01]  /*5fd0*/  BPT.TRAP 0x1 ;  /* 0x000000040000795c */ /* 0x000fe20000300000 */
.L_x_9534:
[----:B------:R-:W-:Y:S01]  /*5fe0*/  ULEA UR4, UR36, UR37, 0x3 ;  /* 0x0000002524047291 */ /* 0x000fe2000f8e183f */
[----:B------:R-:W-:-:S05]  /*5ff0*/  IMAD.U32 R6, RZ, RZ, UR39 ;  /* 0x00000027ff067e24 */ /* 0x000fca000f8e00ff */
[----:B------:R-:W-:-:S04]  /*6000*/  SHF.L.U32 R6, R6, 0x1f, RZ ;  /* 0x0000001f06067819 */ /* 0x000fc800000006ff */
[----:B------:R0:W2:Y:S01]  /*6010*/  SYNCS.PHASECHK.TRANS64.TRYWAIT P2, [UR4+0x31c30], R6 ;  /* 0x031c3006ff0075a7 */ /* 0x0000a20008040144 */
[----:B------:R-:W-:Y:S05]  /*6020*/  @!P0 BRA `(.L_x_9535) ;  /* 0x0000000000048947 */ /* 0x000fea0003800000 */
[----:B------:R-:W-:Y:S01]  /*6030*/  BPT.TRAP 0x1 ;  /* 0x000000040000795c */ /* 0x000fe20000300000 */
.L_x_9535:
[----:B--2---:R-:W-:Y:S05]  /*6040*/  @P2 BRA `(.L_x_9533) ;  /* 0x0000000000082947 */ /* 0x004fea0003800000 */
[----:B------:R-:W2:Y:S02]  /*6050*/  SYNCS.PHASECHK.TRANS64.TRYWAIT P2, [UR4+0x31c30], R6 ;  /* 0x031c3006ff0075a7 */ /* 0x000ea40008040144 */
[----:B--2---:R-:W-:Y:S05]  /*6060*/  @!P2 BRA `(.L_x_9536) ;  /* 0x000000dc00c4a947 */ /* 0x004fea0003800000 */
.L_x_9533:
[----:B--2---:R-:W2:Y:S01]  /*6070*/  S2R R7, SR_TID.X ;  /* 0x0000000000077919 */ /* 0x004ea20000002100 */
[----:B------:R-:W-:Y:S01]  /*6080*/  UIMAD UR4, UR36, 0x6c0, UR6 ;  /* 0x000006c0240478a4 */ /* 0x000fe2000f8e0206 */
[----:B------:R-:W-:Y:S01]  /*6090*/  UMOV UR31, 0x80000020 ;  /* 0x80000020001f7882 */ /* 0x000fe20000000000 */
[----:B------:R-:W-:Y:S02]  /*60a0*/  UMOV UR32, UR28 ;  /* 0x0000001c00207c82 */ /* 0x000fe40008000000 */
[----:B------:R-:W-:Y:S01]  /*60b0*/  UIADD3 UR34, UR4, 0x40, URZ ;  /* 0x0000004004227890 */ /* 0x000fe2000fffe03f */
[----:B------:R-:W-:Y:S02]  /*60c0*/  UMOV UR33, UR29 ;  /* 0x0000001d00217c82 */ /* 0x000fe40008000000 */
[----:B------:R-:W-:Y:S01]  /*60d0*/  UMOV UR30, UR4 ;  /* 0x00000004001e7c82 */ /* 0x000fe20008000000 */
[----:B------:R-:W-:Y:S01]  /*60e0*/  UMOV UR35, 0x80000020 ;  /* 0x8000002000237882 */ /* 0x000fe20000000000 */
[----:B------:R-:W-:Y:S01]  /*60f0*/  UIADD3 UR42, UR4, 0x80, URZ ;  /* 0x00000080042a7890 */ /* 0x000fe2000fffe03f */
[----:B------:R-:W-:Y:S01]  /*6100*/  UMOV UR40, UR28 ;  /* 0x0000001c00287c82 */ /* 0x000fe20008000000 */
        /* <DEDUP_REMOVED lines=15> */
[----:B--2---:R-:W-:Y:S01]  /*6200*/  SHF.R.U32.HI R7, RZ, 0x7, R7 ;  /* 0x00000007ff077819 */ /* 0x004fe20000011607 */
[----:B------:R-:W-:Y:S01]  /*6210*/  UMOV UR56, UR28 ;  /* 0x0000001c00387c82 */ /* 0x000fe20008000000 */
[----:B------:R-:W-:Y:S01]  /*6220*/  UMOV UR57, UR29 ;  /* 0x0000001d00397c82 */ /* 0x000fe20008000000 */
[----:B------:R-:W-:Y:S01]  /*6230*/  UMOV UR59, 0x80000020 ;  /* 0x80000020003b7882 */ /* 0x000fe20000000000 */
[----:B------:R-:W-:Y:S01]  /*6240*/  UIADD3 UR10, UR4, 0x2, URZ ;  /* 0x00000002040a7890 */ /* 0x000fe2000fffe03f */
[----:B0-----:R-:W-:Y:S01]  /*6250*/  VIADD R6, R7, 0x8 ;  /* 0x0000000807067836 */ /* 0x001fe20000000000 */
[----:B------:R-:W-:Y:S01]  /*6260*/  UMOV UR11, 0x80000020 ;  /* 0x80000020000b7882 */ /* 0x000fe20000000000 */
[----:B------:R-:W-:Y:S01]  /*6270*/  UIADD3 UR14, UR4, 0x202, URZ ;  /* 0x00000202040e7890 */ /* 0x000fe2000fffe03f */
[----:B------:R-:W-:-:S02]  /*6280*/  UMOV UR15, 0x80000020 ;  /* 0x80000020000f7882 */ /* 0x000fc40000000000 */
[----:B------:R0:W-:Y:S01]  /*6290*/  BAR.SYNC.DEFER_BLOCKING R6, 0x100 ;  /* 0x000400060000751d */ /* 0x0001e20000010000 */
[----:B------:R-:W-:Y:S02]  /*62a0*/  UIADD3 UR18, UR4, 0x242, URZ ;  /* 0x0000024204127890 */ /* 0x000fe4000fffe03f */
[----:B------:R-:W-:Y:S02]  /*62b0*/  UIADD3 UR22, UR4, 0x480, URZ ;  /* 0x0000048004167890 */ /* 0x000fe4000fffe03f */
[----:B------:R-:W-:Y:S01]  /*62c0*/  UIADD3 UR26, UR4, 0x482, URZ ;  /* 0x00000482041a7890 */ /* 0x000fe2000fffe03f */
[----:B------:R-:W-:Y:S01]  /*62d0*/  UMOV UR19, 0x80000020 ;  /* 0x8000002000137882 */ /* 0x000fe20000000000 */
[----:B------:R-:W-:Y:S01]  /*62e0*/  UMOV UR23, 0x80000020 ;  /* 0x8000002000177882 */ /* 0x000fe20000000000 */
[----:B------:R-:W-:Y:S01]  /*62f0*/  UMOV UR27, 0x80000020 ;  /* 0x80000020001b7882 */ /* 0x000fe20000000000 */
        /* <DEDUP_REMOVED lines=316> */
.L_x_9538:
[----:B------:R-:W-:Y:S01]  /*76c0*/  ULEA UR4, UR7, UR37, 0x3 ;  /* 0x0000002507047291 */ /* 0x000fe2000f8e183f */
[----:B------:R-:W-:-:S05]  /*76d0*/  IMAD.U32 R6, RZ, RZ, UR38 ;  /* 0x00000026ff067e24 */ /* 0x000fca000f8e00ff */
[----:B------:R-:W-:-:S04]  /*76e0*/  SHF.L.U32 R6, R6, 0x1f, RZ ;  /* 0x0000001f06067819 */ /* 0x000fc800000006ff */
[----:B------:R0:W2:Y:S01]  /*76f0*/  SYNCS.PHASECHK.TRANS64.TRYWAIT P2, [UR4+0x31c50], R6 ;  /* 0x031c5006ff0075a7 */ /* 0x0000a20008040144 */
[----:B------:R-:W-:Y:S05]  /*7700*/  @!P0 BRA `(.L_x_9539) ;  /* 0x0000000000048947 */ /* 0x000fea0003800000 */
[----:B------:R-:W-:Y:S01]  /*7710*/  BPT.TRAP 0x1 ;  /* 0x000000040000795c */ /* 0x000fe20000300000 */
.L_x_9539:
[----:B--2---:R-:W-:Y:S05]  /*7720*/  @P2 BRA `(.L_x_9537) ;  /* 0x0000000000082947 */ /* 0x004fea0003800000 */
[----:B------:R-:W2:Y:S02]  /*7730*/  SYNCS.PHASECHK.TRANS64.TRYWAIT P2, [UR4+0x31c50], R6 ;  /* 0x031c5006ff0075a7 */ /* 0x000ea40008040144 */
[----:B--2---:R-:W-:Y:S05]  /*7740*/  @!P2 BRA `(.L_x_9540) ;  /* 0x000000c80024a947 */ /* 0x004fea0003800000 */
.L_x_9537:
[----:B------:R-:W-:Y:S01]  /*7750*/  UIADD3 UR4, UR37, 0x200, URZ ;  /* 0x0000020025047890 */ /* 0x000fe2000fffe03f */
[----:B------:R-:W-:Y:S01]  /*7760*/  WARPGROUP.ARRIVE ;  /* 0x00000000000079c5 */ /* 0x000fe20000000000 */
[----:B------:R-:W-:Y:S01]  /*7770*/  UMOV UR33, 0xc0000010 ;  /* 0xc000001000217882 */ /* 0x000fe20000000000 */
[----:B------:R-:W-:Y:S01]  /*7780*/  UMOV UR35, 0x80000020 ;  /* 0x8000002000237882 */ /* 0x000fe20000000000 */
[----:B------:R-:W-:Y:S01]  /*7790*/  USHF.R.U32.HI UR4, URZ, 0x4, UR4 ;  /* 0x000000043f047899 */ /* 0x000fe20008011604 */
[----:B0-2---:R-:W-:Y:S01]  /*77a0*/  FMUL.FTZ R6, R136, UR5 ;  /* 0x0000000588067c20 */ /* 0x005fe20008410000 */
[----:B------:R-:W-:Y:S01]  /*77b0*/  FMUL.FTZ R7, R137, UR5 ;  /* 0x0000000589077c20 */ /* 0x000fe20008410000 */
[----:B-1----:R-:W-:Y:S01]  /*77c0*/  FMUL.FTZ R10, R140, UR5 ;  /* 0x000000058c0a7c20 */ /* 0x002fe20008410000 */
[----:B------:R-:W-:Y:S01]  /*77d0*/  ULOP3.LUT UR4, UR4, 0x3fff, URZ, 0xc0, !UPT ;  /* 0x00003fff04047892 */ /* 0x000fe2000f8ec03f */
[----:B------:R-:W-:Y:S01]  /*77e0*/  FMUL.FTZ R11, R141, UR5 ;  /* 0x000000058d0b7c20 */ /* 0x000fe20008410000 */
[----:B------:R-:W-:Y:S01]  /*77f0*/  FMUL.FTZ R12, R128, UR5 ;  /* 0x00000005800c7c20 */ /* 0x000fe20008410000 */
[----:B------:R-:W0:Y:S01]  /*7800*/  MUFU.TANH R6, R6 ;  /* 0x0000000600067308 */ /* 0x000e220000002400 */
[----:B------:R-:W-:Y:S01]  /*7810*/  ULOP3.LUT UR10, UR4, 0x2400000, URZ, 0xfc, !UPT ;  /* 0x02400000040a7892 */ /* 0x000fe2000f8efc3f */
[----:B------:R-:W-:Y:S01]  /*7820*/  FMUL.FTZ R13, R129, UR5 ;  /* 0x00000005810d7c20 */ /* 0x000fe20008410000 */
[----:B------:R-:W-:Y:S01]  /*7830*/  ULOP3.LUT UR4, UR61, 0x10000, URZ, 0xfc, !UPT ;  /* 0x000100003d047892 */ /* 0x000fe2000f8efc3f */
[----:B------:R-:W-:Y:S01]  /*7840*/  FMUL.FTZ R20, R120, UR5 ;  /* 0x0000000578147c20 */ /* 0x000fe20008410000 */
[----:B------:R-:W-:Y:S01]  /*7850*/  UIMAD UR10, UR7, 0x6c0, UR10 ;  /* 0x000006c0070a78a4 */ /* 0x000fe2000f8e020a */
[----:B------:R-:W-:Y:S01]  /*7860*/  FMUL.FTZ R120, R124, UR5 ;  /* 0x000000057c787c20 */ /* 0x000fe20008410000 */
[----:B------:R-:W-:Y:S01]  /*7870*/  FMUL.FTZ R14, R132, UR5 ;  /* 0x00000005840e7c20 */ /* 0x000fe20008410000 */
[----:B------:R-:W1:Y:S01]  /*7880*/  MUFU.TANH R7, R7 ;  /* 0x0000000700077308 */ /* 0x000e620000002400 */
[----:B------:R-:W-:Y:S01]  /*7890*/  FMUL.FTZ R15, R133, UR5 ;  /* 0x00000005850f7c20 */ /* 0x000fe20008410000 */
[----:B------:R-:W-:Y:S01]  /*78a0*/  UMOV UR32, UR4 ;  /* 0x0000000400207c82 */ /* 0x000fe20008000000 */
        /* <DEDUP_REMOVED lines=41> */
[----:B------:R-:W-:Y:S01]  /*7b40*/  ULDC UR11, c[0x0][0x988] ;  /* 0x00026200000b7ab9 */ /* 0x000fe20000000800 */
        /* <DEDUP_REMOVED lines=37> */
[----:B------:R-:W0:Y:S01]  /*7da0*/  S2R R139, SR_TID.X ;  /* 0x00000000008b7919 */ /* 0x000e220000002100 */
[----:B------:R-:W-:Y:S01]  /*7db0*/  R2UR UR14, R16 ;  /* 0x00000000100e72ca */ /* 0x000fe200000e0000 */
[----:B------:R-:W-:-:S04]  /*7dc0*/  UMOV UR38, UR39 ;  /* 0x0000002700267c82 */ /* 0x000fc80008000000 */
[----:B------:R-:W3:Y:S01]  /*7dd0*/  MUFU.TANH R112, R112 ;  /* 0x0000007000707308 */ /* 0x000ee20000002400 */
[----:B-1----:R-:W-:-:S07]  /*7de0*/  FMNMX.FTZ R124, R120, R124, !PT ;  /* 0x0000007c787c7209 */ /* 0x002fce0007810000 */
[----:B------:R-:W1:Y:S01]  /*7df0*/  MUFU.TANH R113, R113 ;  /* 0x0000007100717308 */ /* 0x000e620000002400 */
[----:B--2---:R-:W-:Y:S01]  /*7e00*/  FMNMX.FTZ R124, R121, R124, !PT ;  /* 0x0000007c797c7209 */ /* 0x004fe20007810000 */
[----:B------:R-:W-:-:S06]  /*7e10*/  UISETP.GT.AND UP0, UPT, UR60, UR14, UPT ;  /* 0x0000000e3c00728c */ /* 0x000fcc000bf04270 */
[----:B------:R-:W2:Y:S01]  /*7e20*/  MUFU.TANH R116, R116 ;  /* 0x0000007400747308 */ /* 0x000ea20000002400 */
[----:B---3--:R-:W-:Y:S01]  /*7e30*/  FMNMX.FTZ R124, R112, R124, !PT ;  /* 0x0000007c707c7209 */ /* 0x008fe20007810000 */
[----:B------:R-:W-:Y:S02]  /*7e40*/  WARPGROUP.DEPBAR.LE gsb0, 0x0 ;  /* 0x00008000000079c5 */ /* 0x000fe40000010000 */
[----:B------:R-:W-:-:S04]  /*7e50*/  WARPGROUP.ARRIVE ;  /* 0x00000000000079c5 */ /* 0x000fc80000000000 */
[----:B------:R-:W3:Y:S01]  /*7e60*/  MUFU.TANH R117, R117 ;  /* 0x0000007500757308 */ /* 0x000ee20000002400 */
[----:B-1----:R-:W-:Y:S02]  /*7e70*/  FMNMX.FTZ R124, R113, R124, !PT ;  /* 0x0000007c717c7209 */ /* 0x002fe40007810000 */
[----:B0-----:R-:W-:Y:S01]  /*7e80*/  SHF.R.U32.HI R138, RZ, 0x7, R139 ;  /* 0x00000007ff8a7819 */ /* 0x001fe2000001168b */
[----:B------:R-:W-:Y:S01]  /*7e90*/  HGMMA.64x96x16.F32 R24, gdesc[UR32].tnspB, R24, gsb0 ;  /* 0x41600000201879f0 */ /* 0x000fe20008000818 */
[----:B------:R-:W-:Y:S01]  /*7ea0*/  UIADD3 UR32, UR4, 0x300, URZ ;  /* 0x0000030004207890 */ /* 0x000fe2000fffe03f */
[----:B------:R-:W-:Y:S01]  /*7eb0*/  ISETP.GE.U32.AND P2, PT, R139, 0x180, PT ;  /* 0x000001808b00780c */ /* 0x000fe20003f46070 */
[----:B------:R-:W-:Y:S01]  /*7ec0*/  UIADD3 UR34, UR10, 0x80, URZ ;  /* 0x000000800a227890 */ /* 0x000fe2000fffe03f */
[----:B------:R-:W0:Y:S01]  /*7ed0*/  MUFU.TANH R104, R104 ;  /* 0x0000006800687308 */ /* 0x000e220000002400 */
[----:B------:R-:W-:Y:S01]  /*7ee0*/  UMOV UR33, 0xc0000010 ;  /* 0xc000001000217882 */ /* 0x000fe20000000000 */
[----:B------:R-:W-:Y:S01]  /*7ef0*/  UMOV UR35, 0x80000020 ;  /* 0x8000002000237882 */ /* 0x000fe20000000000 */
[----:B--2---:R-:W-:-:S05]  /*7f00*/  FMNMX.FTZ R124, R116, R124, !PT ;  /* 0x0000007c747c7209 */ /* 0x004fca0007810000 */
[----:B------:R-:W1:Y:S01]  /*7f10*/  MUFU.TANH R105, R105 ;  /* 0x0000006900697308 */ /* 0x000e620000002400 */
[----:B---3--:R-:W-:-:S07]  /*7f20*/  FMNMX.FTZ R124, R117, R124, !PT ;  /* 0x0000007c757c7209 */ /* 0x008fce0007810000 */
        /* <DEDUP_REMOVED lines=22> */
[----:B------:R-:W-:Y:S02]  /*8090*/  WARPGROUP.DEPBAR.LE gsb0, 0x0 ;  /* 0x00008000000079c5 */ /* 0x000fe40000010000 */
[----:B------:R-:W-:Y:S01]  /*80a0*/  WARPGROUP.ARRIVE ;  /* 0x00000000000079c5 */ /* 0x000fe20000000000 */
[----:B------:R-:W-:-:S03]  /*80b0*/  FMUL.FTZ R124, R76, UR5 ;  /* 0x000000054c7c7c20 */ /* 0x000fc60008410000 */
[----:B------:R-:W1:Y:S01]  /*80c0*/  MUFU.TANH R81, R81 ;  /* 0x0000005100517308 */ /* 0x000e620000002400 */
[----:B--2---:R-:W-:Y:S01]  /*80d0*/  FMNMX.FTZ R76, R93, R125, !PT ;  /* 0x0000007d5d4c7209 */ /* 0x004fe20007810000 */
[----:B------:R-:W-:Y:S01]  /*80e0*/  HGMMA.64x96x16.F32 R24, gdesc[UR32].tnspB, R24, gsb0 ;  /* 0x41600000201879f0 */ /* 0x000fe20008000818 */
[----:B------:R-:W-:Y:S01]  /*80f0*/  UIADD3 UR32, UR4, 0x480, URZ ;  /* 0x0000048004207890 */ /* 0x000fe2000fffe03f */
[----:B------:R-:W-:Y:S01]  /*8100*/  FMUL.FTZ R125, R77, UR5 ;  /* 0x000000054d7d7c20 */ /* 0x000fe20008410000 */
[----:B------:R-:W-:Y:S01]  /*8110*/  UIADD3 UR34, UR10, 0xc0, URZ ;  /* 0x000000c00a227890 */ /* 0x000fe2000fffe03f */
[----:B------:R-:W-:Y:S01]  /*8120*/  UMOV UR33, 0xc0000010 ;  /* 0xc000001000217882 */ /* 0x000fe20000000000 */
[----:B------:R-:W-:Y:S01]  /*8130*/  UMOV UR35, 0x80000020 ;  /* 0x8000002000237882 */ /* 0x000fe20000000000 */
        /* <DEDUP_REMOVED lines=15> */
[----:B-1----:R-:W-:-:S05]  /*8230*/  FMNMX.FTZ R132, R125, R128, !PT ;  /* 0x000000807d847209 */ /* 0x002fca0007810000 */
[----:B------:R-:W0:Y:S02]  /*8240*/  SHFL.BFLY PT, R133, R132, 0x2, 0x1f ;  /* 0x0c401f0084857f89 */ /* 0x000e2400000e0000 */
[----:B------:R1:W-:Y:S08]  /*8250*/  MUFU.TANH R128, R130 ;  /* 0x0000008200807308 */ /* 0x0003f00000002400 */
[----:B------:R-:W-:Y:S01]  /*8260*/  MUFU.TANH R76, R142 ;  /* 0x0000008e004c7308 */ /* 0x000fe20000002400 */
[----:B-1----:R-:W-:-:S07]  /*8270*/  FMUL.FTZ R130, R134, UR5 ;  /* 0x0000000586827c20 */ /* 0x002fce0008410000 */
[----:B------:R-:W-:Y:S01]  /*8280*/  MUFU.TANH R77, R143 ;  /* 0x0000008f004d7308 */ /* 0x000fe20000002400 */
[----:B0-----:R-:W-:Y:S01]  /*8290*/  FMNMX.FTZ R133, R132, R133, !PT ;  /* 0x0000008584857209 */ /* 0x001fe20007810000 */
[----:B------:R-:W-:-:S06]  /*82a0*/  FMUL.FTZ R132, R114, UR5 ;  /* 0x0000000572847c20 */ /* 0x000fcc0008410000 */
[----:B------:R-:W-:Y:S01]  /*82b0*/  MUFU.TANH R129, R129 ;  /* 0x0000008100817308 */ /* 0x000fe20000002400 */
[----:B------:R-:W0:Y:S01]  /*82c0*/  SHFL.BFLY PT, R134, R133, 0x1, 0x1f ;  /* 0x0c201f0085867f89 */ /* 0x000e2200000e0000 */
[----:B------:R-:W-:Y:S02]  /*82d0*/  WARPGROUP.DEPBAR.LE gsb0, 0x0 ;  /* 0x00008000000079c5 */ /* 0x000fe40000010000 */
[----:B------:R-:W-:-:S04]  /*82e0*/  WARPGROUP.ARRIVE ;  /* 0x00000000000079c5 */ /* 0x000fc80000000000 */
[----:B------:R-:W-:Y:S02]  /*82f0*/  MUFU.TANH R130, R130 ;  /* 0x0000008200827308 */ /* 0x000fe40000002400 */
[----:B------:R-:W-:Y:S01]  /*8300*/  HGMMA.64x96x16.F32 R24, gdesc[UR32].tnspB, R24, gsb0 ;  /* 0x41600000201879f0 */ /* 0x000fe20008000818 */
[----:B------:R-:W-:Y:S02]  /*8310*/  UIADD3 UR32, UR4, 0x600, URZ ;  /* 0x0000060004207890 */ /* 0x000fe4000fffe03f */
[----:B------:R-:W-:-:S03]  /*8320*/  UIADD3 UR34, UR10, 0x100, URZ ;  /* 0x000001000a227890 */ /* 0x000fc6000fffe03f */
[----:B------:R-:W-:Y:S01]  /*8330*/  MUFU.TANH R131, R131 ;  /* 0x0000008300837308 */ /* 0x000fe20000002400 */
[----:B------:R-:W-:Y:S01]  /*8340*/  UMOV UR33, 0xc0000010 ;  /* 0xc000001000217882 */ /* 0x000fe20000000000 */
[----:B------:R-:W-:Y:S01]  /*8350*/  UMOV UR35, 0x80000020 ;  /* 0x8000002000237882 */ /* 0x000fe20000000000 */
[----:B0-----:R-:W-:-:S05]  /*8360*/  FMNMX.FTZ R114, R133, R134, !PT ;  /* 0x0000008685727209 */ /* 0x001fca0007810000 */
[----:B------:R-:W-:Y:S01]  /*8370*/  MUFU.TANH R122, R122 ;  /* 0x0000007a007a7308 */ /* 0x000fe20000002400 */
[C---:B------:R-:W-:Y:S01]  /*8380*/  FADD.FTZ R3, -R114.reuse, R3 ;  /* 0x0000000372037221 */ /* 0x040fe20000010100 */
[----:B------:R-:W-:-:S03]  /*8390*/  FMUL.FTZ R133, R114, UR11 ;  /* 0x0000000b72857c20 */ /* 0x000fc60008410000 */
[----:B------:R-:W-:Y:S01]  /*83a0*/  FMUL.FTZ R3, R3, UR11 ;  /* 0x0000000b03037c20 */ /* 0x000fe20008410000 */
[--C-:B------:R-:W-:Y:S01]  /*83b0*/  FFMA.FTZ R134, R6, UR11, -R133.reuse ;  /* 0x0000000b06867c23 */ /* 0x100fe20008010885 */
[--C-:B------:R-:W-:Y:S01]  /*83c0*/  FFMA.FTZ R6, R12, UR11, -R133.reuse ;  /* 0x0000000b0c067c23 */ /* 0x100fe20008010885 */
[--C-:B------:R-:W-:Y:S01]  /*83d0*/  FFMA.FTZ R136, R11, UR11, -R133.reuse ;  /* 0x0000000b0b887c23 */ /* 0x100fe20008010885 */
[--C-:B------:R-:W-:Y:S01]  /*83e0*/  FFMA.FTZ R11, R14, UR11, -R133.reuse ;  /* 0x0000000b0e0b7c23 */ /* 0x100fe20008010885 */
[----:B------:R-:W-:Y:S01]  /*83f0*/  MUFU.EX2 R12, R134 ;  /* 0x00000086000c7308 */ /* 0x000fe20000000800 */
[--C-:B------:R-:W-:Y:S01]  /*8400*/  FFMA.FTZ R135, R7, UR11, -R133.reuse ;  /* 0x0000000b07877c23 */ /* 0x100fe20008010885 */
[--C-:B------:R-:W-:Y:S01]  /*8410*/  FFMA.FTZ R7, R13, UR11, -R133.reuse ;  /* 0x0000000b0d077c23 */ /* 0x100fe20008010885 */
[----:B------:R-:W-:Y:S01]  /*8420*/  FMUL.FTZ R13, R118, UR5 ;  /* 0x00000005760d7c20 */ /* 0x000fe20008410000 */
[--C-:B------:R-:W-:Y:S01]  /*8430*/  FFMA.FTZ R137, R15, UR11, -R133.reuse ;  /* 0x0000000b0f897c23 */ /* 0x100fe20008010885 */
[----:B------:R-:W-:Y:S01]  /*8440*/  FMUL.FTZ R15, R119, UR5 ;  /* 0x00000005770f7c20 */ /* 0x000fe20008410000 */
        /* <DEDUP_REMOVED lines=18> */
[----:B------:R-:W2:Y:S01]  /*8570*/  MUFU.TANH R126, R126 ;  /* 0x0000007e007e7308 */ /* 0x000ea20000002400 */
[----:B0-----:R-:W-:Y:S01]  /*8580*/  FFMA.FTZ R14, R3, R5, R12 ;  /* 0x00000005030e7223 */ /* 0x001fe2000001000c */
[----:B------:R-:W-:Y:S01]  /*8590*/  FMUL.FTZ R5, R106, UR5 ;  /* 0x000000056a057c20 */ /* 0x000fe20008410000 */
[----:B------:R-:W-:Y:S01]  /*85a0*/  FMUL.FTZ R106, R107, UR5 ;  /* 0x000000056b6a7c20 */ /* 0x000fe20008410000 */
[----:B------:R-:W-:Y:S01]  /*85b0*/  FMUL.FTZ R107, R110, UR5 ;  /* 0x000000056e6b7c20 */ /* 0x000fe20008410000 */
[----:B------:R-:W-:Y:S01]  /*85c0*/  FMUL.FTZ R110, R111, UR5 ;  /* 0x000000056f6e7c20 */ /* 0x000fe20008410000 */
[----:B------:R-:W-:Y:S01]  /*85d0*/  FMNMX.FTZ R111, R8, R0, !PT ;  /* 0x00000000086f7209 */ /* 0x000fe20007810000 */
[--C-:B------:R-:W-:Y:S01]  /*85e0*/  FFMA.FTZ R101, R101, UR11, -R133.reuse ;  /* 0x0000000b65657c23 */ /* 0x100fe20008010885 */
[----:B------:R-:W0:Y:S01]  /*85f0*/  MUFU.TANH R127, R127 ;  /* 0x0000007f007f7308 */ /* 0x000e220000002400 */
[--C-:B------:R-:W-:Y:S01]  /*8600*/  FFMA.FTZ R88, R88, UR11, -R133.reuse ;  /* 0x0000000b58587c23 */ /* 0x100fe20008010885 */
[----:B------:R-:W-:Y:S01]  /*8610*/  FMNMX.FTZ R111, R9, R111, !PT ;  /* 0x0000006f096f7209 */ /* 0x000fe20007810000 */
[--C-:B------:R-:W-:Y:S01]  /*8620*/  FFMA.FTZ R89, R89, UR11, -R133.reuse ;  /* 0x0000000b59597c23 */ /* 0x100fe20008010885 */
[--C-:B------:R-:W-:Y:S01]  /*8630*/  FFMA.FTZ R92, R92, UR11, -R133.reuse ;  /* 0x0000000b5c5c7c23 */ /* 0x100fe20008010885 */
[--C-:B------:R-:W-:Y:S01]  /*8640*/  FFMA.FTZ R93, R93, UR11, -R133.reuse ;  /* 0x0000000b5d5d7c23 */ /* 0x100fe20008010885 */
[----:B------:R-:W-:Y:S01]  /*8650*/  FMNMX.FTZ R111, R76, R111, !PT ;  /* 0x0000006f4c6f7209 */ /* 0x000fe20007810000 */
[--C-:B------:R-:W-:Y:S01]  /*8660*/  FFMA.FTZ R80, R80, UR11, -R133.reuse ;  /* 0x0000000b50507c23 */ /* 0x100fe20008010885 */
[----:B------:R-:W3:Y:S01]  /*8670*/  MUFU.TANH R132, R132 ;  /* 0x0000008400847308 */ /* 0x000ee20000002400 */
[--C-:B------:R-:W-:Y:S01]  /*8680*/  FFMA.FTZ R81, R81, UR11, -R133.reuse ;  /* 0x0000000b51517c23 */ /* 0x100fe20008010885 */
[----:B------:R-:W-:Y:S01]  /*8690*/  FMNMX.FTZ R111, R77, R111, !PT ;  /* 0x0000006f4d6f7209 */ /* 0x000fe20007810000 */
[--C-:B------:R-:W-:Y:S01]  /*86a0*/  FFMA.FTZ R84, R84, UR11, -R133.reuse ;  /* 0x0000000b54547c23 */ /* 0x100fe20008010885 */
[--C-:B------:R-:W-:Y:S01]  /*86b0*/  FFMA.FTZ R85, R85, UR11, -R133.reuse ;  /* 0x0000000b55557c23 */ /* 0x100fe20008010885 */
[--C-:B------:R-:W-:Y:S01]  /*86c0*/  FFMA.FTZ R72, R72, UR11, -R133.reuse ;  /* 0x0000000b48487c23 */ /* 0x100fe20008010885 */
[----:B------:R-:W-:Y:S01]  /*86d0*/  FMNMX.FTZ R111, R128, R111, !PT ;  /* 0x0000006f806f7209 */ /* 0x000fe20007810000 */
[--C-:B------:R-:W-:Y:S01]  /*86e0*/  FFMA.FTZ R73, R73, UR11, -R133.reuse ;  /* 0x0000000b49497c23 */ /* 0x100fe20008010885 */
[----:B------:R-:W4:Y:S01]  /*86f0*/  MUFU.TANH R115, R115 ;  /* 0x0000007300737308 */ /* 0x000f220000002400 */
[--C-:B------:R-:W-:Y:S01]  /*8700*/  FFMA.FTZ R124, R124, UR11, -R133.reuse ;  /* 0x0000000b7c7c7c23 */ /* 0x100fe20008010885 */
[----:B------:R-:W-:Y:S01]  /*8710*/  FMNMX.FTZ R111, R129, R111, !PT ;  /* 0x0000006f816f7209 */ /* 0x000fe20007810000 */
[----:B------:R-:W-:-:S03]  /*8720*/  FFMA.FTZ R125, R125, UR11, -R133 ;  /* 0x0000000b7d7d7c23 */ /* 0x000fc60008010885 */
[----:B------:R-:W-:Y:S02]  /*8730*/  FMNMX.FTZ R111, R130, R111, !PT ;  /* 0x0000006f826f7209 */ /* 0x000fe40007810000 */
[----:B------:R-:W5:Y:S02]  /*8740*/  MUFU.TANH R13, R13 ;  /* 0x0000000d000d7308 */ /* 0x000f640000002400 */
[----:B------:R-:W-:-:S04]  /*8750*/  FMNMX.FTZ R111, R131, R111, !PT ;  /* 0x0000006f836f7209 */ /* 0x000fc80007810000 */
[----:B------:R-:W-:Y:S02]  /*8760*/  FMNMX.FTZ R111, R122, R111, !PT ;  /* 0x0000006f7a6f7209 */ /* 0x000fe40007810000 */
[----:B------:R-:W5:Y:S02]  /*8770*/  MUFU.TANH R15, R15 ;  /* 0x0000000f000f7308 */ /* 0x000f640000002400 */
[----:B-1----:R-:W-:-:S04]  /*8780*/  FMNMX.FTZ R111, R123, R111, !PT ;  /* 0x0000006f7b6f7209 */ /* 0x002fc80007810000 */
[----:B--2---:R-:W-:Y:S02]  /*8790*/  FMNMX.FTZ R111, R126, R111, !PT ;  /* 0x0000006f7e6f7209 */ /* 0x004fe40007810000 */
[----:B------:R-:W1:Y:S02]  /*87a0*/  MUFU.TANH R5, R5 ;  /* 0x0000000500057308 */ /* 0x000e640000002400 */
[----:B0-----:R-:W-:Y:S01]  /*87b0*/  FMNMX.FTZ R111, R127, R111, !PT ;  /* 0x0000006f7f6f7209 */ /* 0x001fe20007810000 */
[----:B------:R-:W-:Y:S02]  /*87c0*/  WARPGROUP.DEPBAR.LE gsb0, 0x0 ;  /* 0x00008000000079c5 */ /* 0x000fe40000010000 */
[----:B------:R-:W-:Y:S01]  /*87d0*/  WARPGROUP.ARRIVE ;  /* 0x00000000000079c5 */ /* 0x000fe20000000000 */
[----:B---3--:R-:W-:Y:S02]  /*87e0*/  FMNMX.FTZ R111, R132, R111, !PT ;  /* 0x0000006f846f7209 */ /* 0x008fe40007810000 */
[----:B------:R-:W0:Y:S02]  /*87f0*/  MUFU.TANH R106, R106 ;  /* 0x0000006a006a7308 */ /* 0x000e240000002400 */
[----:B----4-:R-:W-:Y:S01]  /*8800*/  FMNMX.FTZ R111, R115, R111, !PT ;  /* 0x0000006f736f7209 */ /* 0x010fe20007810000 */
[----:B------:R-:W-:Y:S01]  /*8810*/  HGMMA.64x96x16.F32 R24, gdesc[UR32].tnspB, R24, gsb0 ;  /* 0x41600000201879f0 */ /* 0x000fe20008000818 */
[----:B------:R-:W-:-:S02]  /*8820*/  UIADD3 UR32, UR4, 0x780, URZ ;  /* 0x0000078004207890 */ /* 0x000fc4000fffe03f */
[----:B------:R-:W-:Y:S02]  /*8830*/  UIADD3 UR34, UR10, 0x140, URZ ;  /* 0x000001400a227890 */ /* 0x000fe4000fffe03f */
[----:B------:R-:W2:Y:S01]  /*8840*/  MUFU.TANH R107, R107 ;  /* 0x0000006b006b7308 */ /* 0x000ea20000002400 */
[----:B------:R-:W-:Y:S01]  /*8850*/  UMOV UR33, 0xc0000010 ;  /* 0xc000001000217882 */ /* 0x000fe20000000000 */
[----:B------:R-:W-:Y:S01]  /*8860*/  UMOV UR35, 0x80000020 ;  /* 0x8000002000237882 */ /* 0x000fe20000000000 */
[----:B-----5:R-:W-:-:S04]  /*8870*/  FMNMX.FTZ R111, R13, R111, !PT ;  /* 0x0000006f0d6f7209 */ /* 0x020fc80007810000 */
[----:B------:R-:W-:Y:S01]  /*8880*/  FMNMX.FTZ R111, R15, R111, !PT ;  /* 0x0000006f0f6f7209 */ /* 0x000fe20007810000 */
[----:B------:R-:W3:Y:S03]  /*8890*/  MUFU.TANH R110, R110 ;  /* 0x0000006e006e7308 */ /* 0x000ee60000002400 */
[----:B-1----:R-:W-:-:S04]  /*88a0*/  FMNMX.FTZ R111, R5, R111, !PT ;  /* 0x0000006f056f7209 */ /* 0x002fc80007810000 */
[----:B0-----:R-:W-:Y:S01]  /*88b0*/  FMNMX.FTZ R111, R106, R111, !PT ;  /* 0x0000006f6a6f7209 */ /* 0x001fe20007810000 */
[----:B------:R-:W0:Y:S03]  /*88c0*/  MUFU.TANH R98, R98 ;  /* 0x0000006200627308 */ /* 0x000e260000002400 */
[----:B--2---:R-:W-:-:S05]  /*88d0*/  FMNMX.FTZ R111, R107, R111, !PT ;  /* 0x0000006f6b6f7209 */ /* 0x004fca0007810000 */
[----:B------:R-:W1:Y:S01]  /*88e0*/  MUFU.TANH R99, R99 ;  /* 0x0000006300637308 */ /* 0x000e620000002400 */
[----:B---3--:R-:W-:-:S07]  /*88f0*/  FMNMX.FTZ R111, R110, R111, !PT ;  /* 0x0000006f6e6f7209 */ /* 0x008fce0007810000 */
[----:B------:R-:W2:Y:S01]  /*8900*/  MUFU.TANH R102, R102 ;  /* 0x0000006600667308 */ /* 0x000ea20000002400 */
[----:B0-----:R-:W-:-:S07]  /*8910*/  FMNMX.FTZ R111, R98, R111, !PT ;  /* 0x0000006f626f7209 */ /* 0x001fce0007810000 */
[----:B------:R-:W0:Y:S01]  /*8920*/  MUFU.EX2 R135, R135 ;  /* 0x0000008700877308 */ /* 0x000e220000000800 */
[----:B-1----:R-:W-:-:S07]  /*8930*/  FMNMX.FTZ R111, R99, R111, !PT ;  /* 0x0000006f636f7209 */ /* 0x002fce0007810000 */
[----:B------:R-:W1:Y:S01]  /*8940*/  MUFU.TANH R103, R103 ;  /* 0x0000006700677308 */ /* 0x000e620000002400 */
[----:B--2---:R-:W-:-:S07]  /*8950*/  FMNMX.FTZ R111, R102, R111, !PT ;  /* 0x0000006f666f7209 */ /* 0x004fce0007810000 */
[----:B------:R-:W2:Y:S01]  /*8960*/  MUFU.EX2 R118, R10 ;  /* 0x0000000a00767308 */ /* 0x000ea20000000800 */
[C---:B0-----:R-:W-:Y:S01]  /*8970*/  FADD.FTZ R14, R135.reuse, R14 ;  /* 0x0000000e870e7221 */ /* 0x041fe20000010000 */
[----:B------:R-:W-:-:S06]  /*8980*/  F2FP.F16.F32.PACK_AB R12, R135, R12 ;  /* 0x0000000c870c723e */ /* 0x000fcc00000000ff */
[----:B------:R-:W0:Y:S01]  /*8990*/  MUFU.EX2 R136, R136 ;  /* 0x0000008800887308 */ /* 0x000e220000000800 */
[----:B-1----:R-:W-:-:S07]  /*89a0*/  FMNMX.FTZ R111, R103, R111, !PT ;  /* 0x0000006f676f7209 */ /* 0x002fce0007810000 */
[----:B------:R-:W1:Y:S01]  /*89b0*/  MUFU.TANH R90, R90 ;  /* 0x0000005a005a7308 */ /* 0x000e620000002400 */
[----:B--2---:R-:W-:-:S07]  /*89c0*/  FADD.FTZ R10, R118, R14 ;  /* 0x0000000e760a7221 */ /* 0x004fce0000010000 */
[----:B------:R-:W2:Y:S01]  /*89d0*/  MUFU.TANH R91, R91 ;  /* 0x0000005b005b7308 */ /* 0x000ea20000002400 */
[C---:B0-----:R-:W-:Y:S01]  /*89e0*/  F2FP.F16.F32.PACK_AB R14, R136.reuse, R118 ;  /* 0x00000076880e723e */ /* 0x041fe200000000ff */
[----:B------:R-:W-:-:S06]  /*89f0*/  FADD.FTZ R10, R136, R10 ;  /* 0x0000000a880a7221 */ /* 0x000fcc0000010000 */
        /* <DEDUP_REMOVED lines=8> */
[----:B------:R-:W-:Y:S01]  /*8a80*/  HGMMA.64x96x16.F32 R24, gdesc[UR32].tnspB, R24, gsb0 ;  /* 0x41600000201879f0 */ /* 0x000fe20008000818 */
[----:B------:R-:W-:Y:S02]  /*8a90*/  UIADD3 UR32, UR4, 0x900, URZ ;  /* 0x0000090004207890 */ /* 0x000fe4000fffe03f */
[----:B------:R-:W-:Y:S01]  /*8aa0*/  UIADD3 UR34, UR10, 0x180, URZ ;  /* 0x000001800a227890 */ /* 0x000fe2000fffe03f */
[----:B------:R-:W-:Y:S01]  /*8ab0*/  UMOV UR33, 0xc0000010 ;  /* 0xc000001000217882 */ /* 0x000fe20000000000 */
[----:B------:R-:W-:Y:S01]  /*8ac0*/  UMOV UR35, 0x80000020 ;  /* 0x8000002000237882 */ /* 0x000fe20000000000 */
        /* <DEDUP_REMOVED lines=17> */
[----:B0-----:R-:W-:-:S05]  /*8be0*/  FMNMX.FTZ R74, R79, R74, !PT ;  /* 0x0000004a4f4a7209 */ /* 0x001fca0007810000 */
[----:B------:R-:W0:Y:S02]  /*8bf0*/  SHFL.BFLY PT, R118, R74, 0x2, 0x1f ;  /* 0x0c401f004a767f89 */ /* 0x000e2400000e0000 */
[----:B------:R-:W-:Y:S08]  /*8c00*/  MUFU.EX2 R21, R21 ;  /* 0x0000001500157308 */ /* 0x000ff00000000800 */
[----:B------:R-:W-:Y:S08]  /*8c10*/  MUFU.EX2 R120, R120 ;  /* 0x0000007800787308 */ /* 0x000ff00000000800 */
[----:B------:R-:W-:Y:S01]  /*8c20*/  MUFU.EX2 R121, R121 ;  /* 0x0000007900797308 */ /* 0x000fe20000000800 */
[----:B0-----:R-:W-:Y:S01]  /*8c30*/  FMNMX.FTZ R74, R74, R118, !PT ;  /* 0x000000764a4a7209 */ /* 0x001fe20007810000 */
[----:B------:R-:W-:-:S02]  /*8c40*/  WARPGROUP.DEPBAR.LE gsb0, 0x0 ;  /* 0x00008000000079c5 */ /* 0x000fc40000010000 */
[----:B------:R-:W-:-:S04]  /*8c50*/  WARPGROUP.ARRIVE ;  /* 0x00000000000079c5 */ /* 0x000fc80000000000 */
[----:B------:R-:W-:Y:S01]  /*8c60*/  MUFU.EX2 R112, R112 ;  /* 0x0000007000707308 */ /* 0x000fe20000000800 */
[----:B------:R-:W0:Y:S01]  /*8c70*/  SHFL.BFLY PT, R118, R74, 0x1, 0x1f ;  /* 0x0c201f004a767f89 */ /* 0x000e2200000e0000 */
[----:B------:R-:W-:Y:S01]  /*8c80*/  HGMMA.64x96x16.F32 R24, gdesc[UR32].tnspB, R24, gsb0 ;  /* 0x41600000201879f0 */ /* 0x000fe20008000818 */
[----:B------:R-:W-:Y:S02]  /*8c90*/  UIADD3 UR32, UR4, 0xa80, URZ ;  /* 0x00000a8004207890 */ /* 0x000fe4000fffe03f */
[----:B------:R-:W-:-:S03]  /*8ca0*/  UIADD3 UR34, UR10, 0x1c0, URZ ;  /* 0x000001c00a227890 */ /* 0x000fc6000fffe03f */
[----:B------:R-:W-:Y:S01]  /*8cb0*/  MUFU.EX2 R116, R116 ;  /* 0x0000007400747308 */ /* 0x000fe20000000800 */
[----:B------:R-:W-:Y:S01]  /*8cc0*/  UMOV UR33, 0xc0000010 ;  /* 0xc000001000217882 */ /* 0x000fe20000000000 */
[----:B------:R-:W-:-:S06]  /*8cd0*/  UMOV UR35, 0x80000020 ;  /* 0x8000002000237882 */ /* 0x000fcc0000000000 */
[----:B------:R-:W-:Y:S01]  /*8ce0*/  MUFU.EX2 R104, R104 ;  /* 0x0000006800687308 */ /* 0x000fe20000000800 */
[----:B0-----:R-:W-:-:S07]  /*8cf0*/  FMNMX.FTZ R74, R74, R118, !PT ;  /* 0x000000764a4a7209 */ /* 0x001fce0007810000 */
[----:B------:R-:W-:Y:S01]  /*8d00*/  MUFU.EX2 R105, R105 ;  /* 0x0000006900697308 */ /* 0x000fe20000000800 */
[C---:B------:R-:W-:Y:S01]  /*8d10*/  FADD.FTZ R0, -R74.reuse, R0 ;  /* 0x000000004a007221 */ /* 0x040fe20000010100 */
[----:B------:R-:W-:-:S03]  /*8d20*/  FMUL.FTZ R118, R74, UR11 ;  /* 0x0000000b4a767c20 */ /* 0x000fc60008410000 */
        /* <DEDUP_REMOVED lines=34> */
[--C-:B------:R-:W-:Y:S01]  /*8f50*/  FFMA.FTZ R82, R82, UR11, -R118.reuse ;  /* 0x0000000b52527c23 */ /* 0x100fe20008010876 */
[--C-:B------:R-:W-:Y:S01]  /*8f60*/  FFMA.FTZ R83, R83, UR11, -R118.reuse ;  /* 0x0000000b53537c23 */ /* 0x100fe20008010876 */
[--C-:B------:R-:W-:Y:S01]  /*8f70*/  FFMA.FTZ R86, R86, UR11, -R118.reuse ;  /* 0x0000000b56567c23 */ /* 0x100fe20008010876 */
[----:B------:R-:W-:Y:S01]  /*8f80*/  FFMA.FTZ R87, R87, UR11, -R118 ;  /* 0x0000000b57577c23 */ /* 0x000fe20008010876 */
[----:B------:R-:W0:Y:S01]  /*8f90*/  MUFU.EX2 R77, R77 ;  /* 0x0000004d004d7308 */ /* 0x000e220000000800 */
[----:B-1----:R-:W-:Y:S01]  /*8fa0*/  F2FP.F16.F32.PACK_AB R13, R9, R8 ;  /* 0x00000008090d723e */ /* 0x002fe200000000ff */
[----:B------:R-:W-:-:S02]  /*8fb0*/  VIADD R8, R138, 0x9 ;  /* 0x000000098a087836 */ /* 0x000fc40000000000 */
[----:B------:R-:W-:Y:S01]  /*8fc0*/  FADD.FTZ R4, R9, R4 ;  /* 0x0000000409047221 */ /* 0x000fe20000010000 */
[--C-:B------:R-:W-:Y:S01]  /*8fd0*/  FFMA.FTZ R111, R111, UR11, -R118.reuse ;  /* 0x0000000b6f6f7c23 */ /* 0x100fe20008010876 */
[--C-:B------:R-:W-:Y:S01]  /*8fe0*/  FFMA.FTZ R75, R75, UR11, -R118.reuse ;  /* 0x0000000b4b4b7c23 */ /* 0x100fe20008010876 */
[----:B------:R-:W-:Y:S01]  /*8ff0*/  FFMA.FTZ R79, R79, UR11, -R118 ;  /* 0x0000000b4f4f7c23 */ /* 0x000fe20008010876 */
[----:B------:R-:W-:Y:S01]  /*9000*/  SEL R8, R8, 0x9, !P2 ;  /* 0x0000000908087807 */ /* 0x000fe20005000000 */
[----:B------:R-:W1:Y:S01]  /*9010*/  MUFU.EX2 R9, R6 ;  /* 0x0000000600097308 */ /* 0x000e620000000800 */
[----:B--2---:R-:W-:Y:S01]  /*9020*/  FADD.FTZ R4, R15, R4 ;  /* 0x000000040f047221 */ /* 0x004fe20000010000 */
[----:B------:R-:W-:Y:S01]  /*9030*/  FFMA.FTZ R78, R78, UR11, -R118 ;  /* 0x0000000b4e4e7c23 */ /* 0x000fe20008010876 */
[----:B------:R-:W-:-:S05]  /*9040*/  PLOP3.LUT P2, PT, PT, PT, UP0, 0x80, 0x0 ;  /* 0x000000000000781c */ /* 0x000fca0003f4f008 */
[----:B------:R-:W2:Y:S01]  /*9050*/  MUFU.EX2 R128, R128 ;  /* 0x0000008000807308 */ /* 0x000ea20000000800 */
[C---:B0-----:R-:W-:Y:S01]  /*9060*/  F2FP.F16.F32.PACK_AB R15, R77.reuse, R15 ;  /* 0x0000000f4d0f723e */ /* 0x041fe200000000ff */
[----:B------:R-:W-:-:S06]  /*9070*/  FADD.FTZ R77, R77, R4 ;  /* 0x000000044d4d7221 */ /* 0x000fcc0000010000 */
[----:B------:R-:W0:Y:S01]  /*9080*/  MUFU.EX2 R6, R11 ;  /* 0x0000000b00067308 */ /* 0x000e220000000800 */
[----:B-1----:R-:W-:Y:S01]  /*9090*/  FADD.FTZ R10, R9, R10 ;  /* 0x0000000a090a7221 */ /* 0x002fe20000010000 */
[----:B------:R-:W-:-:S03]  /*90a0*/  F2FP.F16.F32.PACK_AB R4, R7, R9 ;  /* 0x000000090704723e */ /* 0x000fc600000000ff */
[----:B------:R-:W-:-:S03]  /*90b0*/  FADD.FTZ R10, R7, R10 ;  /* 0x0000000a070a7221 */ /* 0x000fc60000010000 */
[----:B------:R-:W1:Y:S01]  /*90c0*/  MUFU.EX2 R129, R129 ;  /* 0x0000008100817308 */ /* 0x000e620000000800 */
[----:B--2---:R-:W-:Y:S01]  /*90d0*/  FADD.FTZ R7, R128, R77 ;  /* 0x0000004d80077221 */ /* 0x004fe20000010000 */
[----:B------:R-:W-:Y:S02]  /*90e0*/  WARPGROUP.DEPBAR.LE gsb0, 0x0 ;  /* 0x00008000000079c5 */ /* 0x000fe40000010000 */
[----:B------:R-:W-:-:S04]  /*90f0*/  WARPGROUP.ARRIVE ;  /* 0x00000000000079c5 */ /* 0x000fc80000000000 */
[----:B------:R-:W2:Y:S01]  /*9100*/  MUFU.EX2 R130, R130 ;  /* 0x0000008200827308 */ /* 0x000ea20000000800 */
[----:B0-----:R-:W-:Y:S01]  /*9110*/  FADD.FTZ R10, R6, R10 ;  /* 0x0000000a060a7221 */ /* 0x001fe20000010000 */
[C---:B------:R-:W-:Y:S01]  /*9120*/  F2FP.F16.F32.PACK_AB R6, R137.reuse, R6 ;  /* 0x000000068906723e */ /* 0x040fe200000000ff */
[----:B------:R-:W-:Y:S01]  /*9130*/  HGMMA.64x96x16.F32 R24, gdesc[UR32].tnspB, R24, gsb0 ;  /* 0x41600000201879f0 */ /* 0x000fe20008000818 */
[----:B------:R-:W-:Y:S01]  /*9140*/  UIADD3 UR32, UR4, 0xc00, URZ ;  /* 0x00000c0004207890 */ /* 0x000fe2000fffe03f */
[----:B------:R-:W-:Y:S01]  /*9150*/  FADD.FTZ R10, R137, R10 ;  /* 0x0000000a890a7221 */ /* 0x000fe20000010000 */
[----:B------:R-:W-:Y:S01]  /*9160*/  UIADD3 UR34, UR10, 0x200, URZ ;  /* 0x000002000a227890 */ /* 0x000fe2000fffe03f */
[----:B------:R-:W-:Y:S01]  /*9170*/  UMOV UR33, 0xc0000010 ;  /* 0xc000001000217882 */ /* 0x000fe20000000000 */
[----:B------:R-:W-:Y:S01]  /*9180*/  UMOV UR35, 0x80000020 ;  /* 0x8000002000237882 */ /* 0x000fe20000000000 */
[----:B------:R-:W0:Y:S01]  /*9190*/  MUFU.EX2 R131, R131 ;  /* 0x0000008300837308 */ /* 0x000e220000000800 */
[----:B-1----:R-:W-:Y:S01]  /*91a0*/  FADD.FTZ R7, R129, R7 ;  /* 0x0000000781077221 */ /* 0x002fe20000010000 */
[----:B------:R-:W-:-:S03]  /*91b0*/  UIADD3 UR4, UR60, -0x1, URZ ;  /* 0xffffffff3c047890 */ /* 0x000fc6000fffe03f */
[----:B--2---:R-:W-:-:S03]  /*91c0*/  FADD.FTZ R7, R130, R7 ;  /* 0x0000000782077221 */ /* 0x004fc60000010000 */
[----:B------:R-:W1:Y:S01]  /*91d0*/  MUFU.EX2 R122, R122 ;  /* 0x0000007a007a7308 */ /* 0x000e620000000800 */
[----:B------:R-:W-:-:S07]  /*91e0*/  UMOV UR60, UR4 ;  /* 0x00000004003c7c82 */ /* 0x000fce0008000000 */
[----:B------:R-:W-:Y:S01]  /*91f0*/  MUFU.EX2 R123, R123 ;  /* 0x0000007b007b7308 */ /* 0x000fe20000000800 */
[C---:B0-----:R-:W-:Y:S01]  /*9200*/  FADD.FTZ R9, R131.reuse, R7 ;  /* 0x0000000783097221 */ /* 0x041fe20000010000 */
[----:B------:R-:W-:-:S06]  /*9210*/  F2FP.F16.F32.PACK_AB R7, R131, R130 ;  /* 0x000000828307723e */ /* 0x000fcc00000000ff */
[----:B------:R-:W-:Y:S01]  /*9220*/  MUFU.EX2 R11, R126 ;  /* 0x0000007e000b7308 */ /* 0x000fe20000000800 */
[----:B-1----:R-:W-:-:S07]  /*9230*/  FADD.FTZ R9, R122, R9 ;  /* 0x000000097a097221 */ /* 0x002fce0000010000 */
        /* <DEDUP_REMOVED lines=11> */
[----:B------:R-:W-:Y:S07]  /*92f0*/  HGMMA.64x96x16.F32 R24, gdesc[UR32].tnspB, R24, gsb0 ;  /* 0x41600000201879f0 */ /* 0x000fee0008000818 */
        /* <DEDUP_REMOVED lines=15> */
[----:B------:R-:W-:Y:S01]  /*93f0*/  MUFU.EX2 R95, R95 ;  /* 0x0000005f005f7308 */ /* 0x000fe20000000800 */
[-C--:B------:R-:W-:Y:S01]  /*9400*/  FMUL.FTZ R24, R24, R3.reuse ;  /* 0x0000000318187220 */ /* 0x080fe20000410000 */
[----:B0-----:R-:W-:Y:S02]  /*9410*/  IMAD.U32 R8, RZ, RZ, UR36 ;  /* 0x00000024ff087e24 */ /* 0x001fe4000f8e00ff */
[-C--:B------:R-:W-:Y:S01]  /*9420*/  FMUL.FTZ R25, R25, R3.reuse ;  /* 0x0000000319197220 */ /* 0x080fe20000410000 */
[-C--:B------:R-:W-:Y:S01]  /*9430*/  FMUL.FTZ R28, R28, R3.reuse ;  /* 0x000000031c1c7220 */ /* 0x080fe20000410000 */
[-C--:B------:R-:W-:Y:S01]  /*9440*/  FMUL.FTZ R29, R29, R3.reuse ;  /* 0x000000031d1d7220 */ /* 0x080fe20000410000 */
[-C--:B------:R-:W-:Y:S01]  /*9450*/  FMUL.FTZ R32, R32, R3.reuse ;  /* 0x0000000320207220 */ /* 0x080fe20000410000 */
[----:B------:R-:W-:Y:S01]  /*9460*/  @!P1 LEA R8, R8, UR37, 0x3 ;  /* 0x0000002508089c11 */ /* 0x000fe2000f8e18ff */
[----:B------:R-:W-:Y:S01]  /*9470*/  MUFU.EX2 R81, R81 ;  /* 0x0000005100517308 */ /* 0x000fe20000000800 */
[-C--:B------:R-:W-:Y:S01]  /*9480*/  FMUL.FTZ R33, R33, R3.reuse ;  /* 0x0000000321217220 */ /* 0x080fe20000410000 */
[-C--:B------:R-:W-:Y:S01]  /*9490*/  FMUL.FTZ R36, R36, R3.reuse ;  /* 0x0000000324247220 */ /* 0x080fe20000410000 */
[----:B------:R-:W-:Y:S01]  /*94a0*/  FMUL.FTZ R37, R37, R3 ;  /* 0x0000000325257220 */ /* 0x000fe20000410000 */
[----:B------:R-:W-:-:S02]  /*94b0*/  @!P1 VIADD R8, R8, 0x31c40 ;  /* 0x00031c4008089836 */ /* 0x000fc40000000000 */
[-C--:B------:R-:W-:Y:S01]  /*94c0*/  FMUL.FTZ R40, R40, R3.reuse ;  /* 0x0000000328287220 */ /* 0x080fe20000410000 */
[-C--:B------:R-:W-:Y:S01]  /*94d0*/  FMUL.FTZ R41, R41, R3.reuse ;  /* 0x0000000329297220 */ /* 0x080fe20000410000 */
[-C--:B------:R-:W-:Y:S01]  /*94e0*/  FMUL.FTZ R44, R44, R3.reuse ;  /* 0x000000032c2c7220 */ /* 0x080fe20000410000 */
[----:B------:R-:W-:Y:S01]  /*94f0*/  MUFU.EX2 R82, R82 ;  /* 0x0000005200527308 */ /* 0x000fe20000000800 */
[----:B------:R-:W-:Y:S01]  /*9500*/  @!P1 PRMT R8, RZ, 0x654, R8 ;  /* 0x00000654ff089816 */ /* 0x000fe20000000008 */
[-C--:B------:R-:W-:Y:S01]  /*9510*/  FMUL.FTZ R45, R45, R3.reuse ;  /* 0x000000032d2d7220 */ /* 0x080fe20000410000 */
[-C--:B------:R-:W-:Y:S01]  /*9520*/  FMUL.FTZ R48, R48, R3.reuse ;  /* 0x0000000330307220 */ /* 0x080fe20000410000 */
[-C--:B------:R-:W-:Y:S01]  /*9530*/  FMUL.FTZ R49, R49, R3.reuse ;  /* 0x0000000331317220 */ /* 0x080fe20000410000 */
[----:B------:R0:W-:Y:S01]  /*9540*/  @!P1 SYNCS.ARRIVE.TRANS64.RED.A1T0 RZ, [R8+URZ], RZ ;  /* 0x000000ff08ff99a7 */ /* 0x0001e2000810043f */
[-C--:B------:R-:W-:Y:S01]  /*9550*/  FMUL.FTZ R52, R52, R3.reuse ;  /* 0x0000000334347220 */ /* 0x080fe20000410000 */
[-C--:B------:R-:W-:Y:S01]  /*9560*/  FMUL.FTZ R53, R53, R3.reuse ;  /* 0x0000000335357220 */ /* 0x080fe20000410000 */
[----:B------:R-:W-:Y:S01]  /*9570*/  MUFU.EX2 R84, R84 ;  /* 0x0000005400547308 */ /* 0x000fe20000000800 */
[-C--:B------:R-:W-:Y:S01]  /*9580*/  FMUL.FTZ R56, R56, R3.reuse ;  /* 0x0000000338387220 */ /* 0x080fe20000410000 */
[-C--:B------:R-:W-:Y:S01]  /*9590*/  FMUL.FTZ R57, R57, R3.reuse ;  /* 0x0000000339397220 */ /* 0x080fe20000410000 */
[-C--:B------:R-:W-:Y:S01]  /*95a0*/  FMUL.FTZ R60, R60, R3.reuse ;  /* 0x000000033c3c7220 */ /* 0x080fe20000410000 */
[-C--:B------:R-:W-:Y:S01]  /*95b0*/  FMUL.FTZ R61, R61, R3.reuse ;  /* 0x000000033d3d7220 */ /* 0x080fe20000410000 */
[----:B0-----:R-:W-:Y:S01]  /*95c0*/  IMAD.U32 R8, RZ, RZ, UR7 ;  /* 0x00000007ff087e24 */ /* 0x001fe2000f8e00ff */
[----:B------:R-:W-:Y:S01]  /*95d0*/  UMOV UR7, UR36 ;  /* 0x0000002400077c82 */ /* 0x000fe20008000000 */
[-C--:B------:R-:W-:Y:S01]  /*95e0*/  FMUL.FTZ R64, R64, R3.reuse ;  /* 0x0000000340407220 */ /* 0x080fe20000410000 */
[----:B------:R-:W-:Y:S01]  /*95f0*/  MUFU.EX2 R83, R83 ;  /* 0x0000005300537308 */ /* 0x000fe20000000800 */
[-C--:B------:R-:W-:Y:S01]  /*9600*/  FMUL.FTZ R65, R65, R3.reuse ;  /* 0x0000000341417220 */ /* 0x080fe20000410000 */
[----:B------:R-:W-:Y:S01]  /*9610*/  @!P1 LEA R8, R8, UR37, 0x3 ;  /* 0x0000002508089c11 */ /* 0x000fe2000f8e18ff */
[-C--:B------:R-:W-:Y:S01]  /*9620*/  FMUL.FTZ R68, R68, R3.reuse ;  /* 0x0000000344447220 */ /* 0x080fe20000410000 */
[----:B------:R-:W-:Y:S01]  /*9630*/  FMUL.FTZ R69, R69, R3 ;  /* 0x0000000345457220 */ /* 0x000fe20000410000 */
[-C--:B------:R-:W-:Y:S01]  /*9640*/  FMUL.FTZ R26, R26, R0.reuse ;  /* 0x000000001a1a7220 */ /* 0x080fe20000410000 */
[-C--:B------:R-:W-:Y:S01]  /*9650*/  FMUL.FTZ R27, R27, R0.reuse ;  /* 0x000000001b1b7220 */ /* 0x080fe20000410000 */
[----:B------:R-:W-:Y:S01]  /*9660*/  @!P1 VIADD R8, R8, 0x31c60 ;  /* 0x00031c6008089836 */ /* 0x000fe20000000000 */
[----:B------:R-:W-:Y:S01]  /*9670*/  MUFU.EX2 R85, R85 ;  /* 0x0000005500557308 */ /* 0x000fe20000000800 */
[-C--:B------:R-:W-:Y:S01]  /*9680*/  FMUL.FTZ R30, R30, R0.reuse ;  /* 0x000000001e1e7220 */ /* 0x080fe20000410000 */
[-C--:B------:R-:W-:Y:S01]  /*9690*/  FMUL.FTZ R31, R31, R0.reuse ;  /* 0x000000001f1f7220 */ /* 0x080fe20000410000 */
[-C--:B------:R-:W-:Y:S01]  /*96a0*/  FMUL.FTZ R34, R34, R0.reuse ;  /* 0x0000000022227220 */ /* 0x080fe20000410000 */
[----:B------:R-:W-:Y:S01]  /*96b0*/  @!P1 PRMT R8, RZ, 0x654, R8 ;  /* 0x00000654ff089816 */ /* 0x000fe20000000008 */
[-C--:B------:R-:W-:Y:S01]  /*96c0*/  FMUL.FTZ R35, R35, R0.reuse ;  /* 0x0000000023237220 */ /* 0x080fe20000410000 */
[-C--:B------:R-:W-:Y:S01]  /*96d0*/  FMUL.FTZ R38, R38, R0.reuse ;  /* 0x0000000026267220 */ /* 0x080fe20000410000 */
[-C--:B------:R-:W-:Y:S01]  /*96e0*/  FMUL.FTZ R39, R39, R0.reuse ;  /* 0x0000000027277220 */ /* 0x080fe20000410000 */
[----:B------:R0:W-:Y:S01]  /*96f0*/  @!P1 SYNCS.ARRIVE.TRANS64.RED.A1T0 RZ, [R8+URZ], RZ ;  /* 0x000000ff08ff99a7 */ /* 0x0001e2000810043f */
[----:B------:R1:W-:Y:S01]  /*9700*/  STSM.16.M88.4 [R2+0x24300], R12 ;  /* 0x0243000c02007844 */ /* 0x0003e20000000200 */
[----:B------:R-:W-:Y:S01]  /*9710*/  MUFU.EX2 R86, R86 ;  /* 0x0000005600567308 */ /* 0x000fe20000000800 */
[-C--:B------:R-:W-:Y:S01]  /*9720*/  FMUL.FTZ R42, R42, R0.reuse ;  /* 0x000000002a2a7220 */ /* 0x080fe20000410000 */
[-C--:B------:R-:W-:Y:S01]  /*9730*/  FMUL.FTZ R43, R43, R0.reuse ;  /* 0x000000002b2b7220 */ /* 0x080fe20000410000 */
[-C--:B------:R-:W-:Y:S01]  /*9740*/  FMUL.FTZ R46, R46, R0.reuse ;  /* 0x000000002e2e7220 */ /* 0x080fe20000410000 */
[-C--:B------:R-:W-:Y:S01]  /*9750*/  FMUL.FTZ R47, R47, R0.reuse ;  /* 0x000000002f2f7220 */ /* 0x080fe20000410000 */
[-C--:B------:R-:W-:Y:S01]  /*9760*/  FMUL.FTZ R50, R50, R0.reuse ;  /* 0x0000000032327220 */ /* 0x080fe20000410000 */
[-C--:B------:R-:W-:Y:S01]  /*9770*/  FMUL.FTZ R51, R51, R0.reuse ;  /* 0x0000000033337220 */ /* 0x080fe20000410000 */
[-C--:B------:R-:W-:Y:S01]  /*9780*/  FMUL.FTZ R54, R54, R0.reuse ;  /* 0x0000000036367220 */ /* 0x080fe20000410000 */
[----:B0-----:R-:W0:Y:S01]  /*9790*/  MUFU.EX2 R8, R20 ;  /* 0x0000001400087308 */ /* 0x001e220000000800 */
[-C--:B------:R-:W-:Y:S01]  /*97a0*/  FMUL.FTZ R55, R55, R0.reuse ;  /* 0x0000000037377220 */ /* 0x080fe20000410000 */
[-C--:B------:R-:W-:Y:S01]  /*97b0*/  FMUL.FTZ R58, R58, R0.reuse ;  /* 0x000000003a3a7220 */ /* 0x080fe20000410000 */
[-C--:B------:R-:W-:Y:S01]  /*97c0*/  FMUL.FTZ R59, R59, R0.reuse ;  /* 0x000000003b3b7220 */ /* 0x080fe20000410000 */
[-C--:B------:R-:W-:Y:S01]  /*97d0*/  FMUL.FTZ R62, R62, R0.reuse ;  /* 0x000000003e3e7220 */ /* 0x080fe20000410000 */
[-C--:B------:R-:W-:Y:S01]  /*97e0*/  FMUL.FTZ R63, R63, R0.reuse ;  /* 0x000000003f3f7220 */ /* 0x080fe20000410000 */
[-C--:B------:R-:W-:Y:S01]  /*97f0*/  FMUL.FTZ R66, R66, R0.reuse ;  /* 0x0000000042427220 */ /* 0x080fe20000410000 */
[-C--:B------:R-:W-:Y:S01]  /*9800*/  FMUL.FTZ R67, R67, R0.reuse ;  /* 0x0000000043437220 */ /* 0x080fe20000410000 */
[----:B-1----:R-:W1:Y:S01]  /*9810*/  MUFU.EX2 R12, R113 ;  /* 0x00000071000c7308 */ /* 0x002e620000000800 */
[-C--:B------:R-:W-:Y:S01]  /*9820*/  FMUL.FTZ R70, R70, R0.reuse ;  /* 0x0000000046467220 */ /* 0x080fe20000410000 */
[----:B------:R-:W-:Y:S01]  /*9830*/  FMUL.FTZ R71, R71, R0 ;  /* 0x0000000047477220 */ /* 0x000fe20000410000 */
[----:B------:R-:W-:-:S02]  /*9840*/  IMAD.MOV.U32 R0, RZ, RZ, R74 ;  /* 0x000000ffff007224 */ /* 0x000fc400078e004a */
[----:B------:R-:W-:-:S03]  /*9850*/  IMAD.MOV.U32 R3, RZ, RZ, R114 ;  /* 0x000000ffff037224 */ /* 0x000fc600078e0072 */
[----:B------:R-:W2:Y:S01]  /*9860*/  MUFU.EX2 R13, R132 ;  /* 0x00000084000d7308 */ /* 0x000ea20000000800 */
[----:B0-----:R-:W-:Y:S01]  /*9870*/  FADD.FTZ R10, R8, R10 ;  /* 0x0000000a080a7221 */ /* 0x001fe20000010000 */
[----:B------:R-:W-:-:S03]  /*9880*/  F2FP.F16.F32.PACK_AB R8, R21, R8 ;  /* 0x000000081508723e */ /* 0x000fc600000000ff */
[----:B------:R-:W-:-:S03]  /*9890*/  FADD.FTZ R10, R21, R10 ;  /* 0x0000000a150a7221 */ /* 0x000fc60000010000 */
[----:B------:R-:W0:Y:S01]  /*98a0*/  MUFU.EX2 R14, R117 ;  /* 0x00000075000e7308 */ /* 0x000e220000000800 */
[----:B------:R-:W-:Y:S01]  /*98b0*/  FADD.FTZ R21, R120, R10 ;  /* 0x0000000a78157221 */ /* 0x000fe20000010000 */
[C---:B------:R-:W-:Y:S01]  /*98c0*/  FADD.FTZ R10, R123.reuse, R9 ;  /* 0x000000097b0a7221 */ /* 0x040fe20000010000 */
[----:B------:R-:W-:Y:S02]  /*98d0*/  F2FP.F16.F32.PACK_AB R9, R123, R122 ;  /* 0x0000007a7b09723e */ /* 0x000fe400000000ff */
[----:B------:R-:W-:Y:S01]  /*98e0*/  FADD.FTZ R76, R121, R21 ;  /* 0x00000015794c7221 */ /* 0x000fe20000010000 */
[----:B------:R-:W-:Y:S01]  /*98f0*/  FADD.FTZ R10, R11, R10 ;  /* 0x0000000a0b0a7221 */ /* 0x000fe20000010000 */
[C---:B------:R-:W-:Y:S01]  /*9900*/  F2FP.F16.F32.PACK_AB R11, R127.reuse, R11 ;  /* 0x0000000b7f0b723e */ /* 0x040fe200000000ff */
[----:B------:R-:W3:Y:S01]  /*9910*/  MUFU.EX2 R15, R119 ;  /* 0x00000077000f7308 */ /* 0x000ee20000000800 */
[----:B------:R-:W-:Y:S01]  /*9920*/  FADD.FTZ R76, R112, R76 ;  /* 0x0000004c704c7221 */ /* 0x000fe20000010000 */
[----:B------:R-:W-:-:S03]  /*9930*/  FADD.FTZ R10, R127, R10 ;  /* 0x0000000a7f0a7221 */ /* 0x000fc60000010000 */
[C---:B-1----:R-:W-:Y:S01]  /*9940*/  FADD.FTZ R76, R12.reuse, R76 ;  /* 0x0000004c0c4c7221 */ /* 0x042fe20000010000 */
[----:B--2---:R-:W-:Y:S01]  /*9950*/  FADD.FTZ R10, R13, R10 ;  /* 0x0000000a0d0a7221 */ /* 0x004fe20000010000 */
[----:B------:R-:W-:Y:S01]  /*9960*/  F2FP.F16.F32.PACK_AB R12, R12, R112 ;  /* 0x000000700c0c723e */ /* 0x000fe200000000ff */
[----:B------:R1:W2:Y:S01]  /*9970*/  MUFU.EX2 R20, R5 ;  /* 0x0000000500147308 */ /* 0x0002a20000000800 */
[----:B------:R-:W-:Y:S01]  /*9980*/  FADD.FTZ R76, R116, R76 ;  /* 0x0000004c744c7221 */ /* 0x000fe20000010000 */
[C---:B------:R-:W-:Y:S01]  /*9990*/  FADD.FTZ R10, R115.reuse, R10 ;  /* 0x0000000a730a7221 */ /* 0x040fe20000010000 */
[----:B------:R-:W-:Y:S02]  /*99a0*/  F2FP.F16.F32.PACK_AB R13, R115, R13 ;  /* 0x0000000d730d723e */ /* 0x000fe400000000ff */
[C---:B0-----:R-:W-:Y:S01]  /*99b0*/  FADD.FTZ R76, R14.reuse, R76 ;  /* 0x0000004c0e4c7221 */ /* 0x041fe20000010000 */
[----:B------:R-:W-:Y:S02]  /*99c0*/  F2FP.F16.F32.PACK_AB R14, R14, R116 ;  /* 0x000000740e0e723e */ /* 0x000fe400000000ff */
[----:B------:R-:W0:Y:S01]  /*99d0*/  MUFU.EX2 R21, R91 ;  /* 0x0000005b00157308 */ /* 0x000e220000000800 */
[----:B---3--:R-:W-:Y:S01]  /*99e0*/  FADD.FTZ R10, R15, R10 ;  /* 0x0000000a0f0a7221 */ /* 0x008fe20000010000 */
[----:B------:R-:W-:Y:S01]  /*99f0*/  FADD.FTZ R76, R104, R76 ;  /* 0x0000004c684c7221 */ /* 0x000fe20000010000 */
[----:B-1----:R-:W-:-:S02]  /*9a00*/  F2FP.F16.F32.PACK_AB R5, R129, R128 ;  /* 0x000000808105723e */ /* 0x002fc400000000ff */
[----:B------:R-:W-:Y:S01]  /*9a10*/  FADD.FTZ R77, R133, R10 ;  /* 0x0000000a854d7221 */ /* 0x000fe20000010000 */
[----:B------:R-:W-:Y:S01]  /*9a20*/  FADD.FTZ R76, R105, R76 ;  /* 0x0000004c694c7221 */ /* 0x000fe20000010000 */
[----:B------:R-:W-:Y:S01]  /*9a30*/  F2FP.F16.F32.PACK_AB R10, R121, R120 ;  /* 0x00000078790a723e */ /* 0x000fe200000000ff */
[----:B------:R1:W-:Y:S01]  /*9a40*/  STSM.16.M88.4 [R2+0x25b00], R4 ;  /* 0x025b000402007844 */ /* 0x0003e20000000200 */
[----:B--2---:R-:W-:Y:S01]  /*9a50*/  FADD.FTZ R77, R20, R77 ;  /* 0x0000004d144d7221 */ /* 0x004fe20000010000 */
[----:B------:R-:W-:Y:S01]  /*9a60*/  FADD.FTZ R76, R108, R76 ;  /* 0x0000004c6c4c7221 */ /* 0x000fe20000010000 */
[----:B------:R-:W2:Y:S01]  /*9a70*/  MUFU.EX2 R91, R94 ;  /* 0x0000005e005b7308 */ /* 0x000ea20000000800 */
[----:B------:R3:W-:Y:S01]  /*9a80*/  STSM.16.M88.4 [R2+0x27300], R8 ;  /* 0x0273000802007844 */ /* 0x0007e20000000200 */
[----:B------:R-:W-:Y:S01]  /*9a90*/  FADD.FTZ R77, R106, R77 ;  /* 0x0000004d6a4d7221 */ /* 0x000fe20000010000 */
[----:B------:R-:W-:Y:S01]  /*9aa0*/  FADD.FTZ R113, R109, R76 ;  /* 0x0000004c6d717221 */ /* 0x000fe20000010000 */
[----:B------:R-:W-:-:S02]  /*9ab0*/  F2FP.F16.F32.PACK_AB R15, R133, R15 ;  /* 0x0000000f850f723e */ /* 0x000fc400000000ff */
[----:B------:R-:W-:Y:S01]  /*9ac0*/  FADD.FTZ R77, R107, R77 ;  /* 0x0000004d6b4d7221 */ /* 0x000fe20000010000 */
[----:B------:R-:W-:Y:S01]  /*9ad0*/  FADD.FTZ R76, R96, R113 ;  /* 0x00000071604c7221 */ /* 0x000fe20000010000 */
[----:B------:R-:W4:Y:S01]  /*9ae0*/  MUFU.EX2 R72, R72 ;  /* 0x0000004800487308 */ /* 0x000f220000000800 */
[----:B------:R5:W-:Y:S01]  /*9af0*/  STSM.16.M88.4 [R2+0x28b00], R12 ;  /* 0x028b000c02007844 */ /* 0x000be20000000200 */
[----:B------:R-:W-:Y:S01]  /*9b00*/  FADD.FTZ R77, R110, R77 ;  /* 0x0000004d6e4d7221 */ /* 0x000fe20000010000 */
[----:B------:R-:W-:Y:S01]  /*9b10*/  FADD.FTZ R113, R97, R76 ;  /* 0x0000004c61717221 */ /* 0x000fe20000010000 */
[----:B------:R-:W-:Y:S02]  /*9b20*/  F2FP.F16.F32.PACK_AB R104, R105, R104 ;  /* 0x000000686968723e */ /* 0x000fe400000000ff */
[----:B-1----:R-:W-:Y:S01]  /*9b30*/  FADD.FTZ R4, R98, R77 ;  /* 0x0000004d62047221 */ /* 0x002fe20000010000 */
[----:B------:R-:W-:Y:S01]  /*9b40*/  FADD.FTZ R6, R100, R113 ;  /* 0x0000007164067221 */ /* 0x000fe20000010000 */
[----:B------:R-:W1:Y:S01]  /*9b50*/  MUFU.EX2 R87, R87 ;  /* 0x0000005700577308 */ /* 0x000e620000000800 */
[----:B------:R-:W-:Y:S01]  /*9b60*/  F2FP.F16.F32.PACK_AB R105, R106, R20 ;  /* 0x000000146a69723e */ /* 0x000fe200000000ff */
[----:B------:R-:W-:Y:S01]  /*9b70*/  FADD.FTZ R5, R99, R4 ;  /* 0x0000000463057221 */ /* 0x000fe20000010000 */
[----:B------:R-:W-:Y:S01]  /*9b80*/  FADD.FTZ R7, R101, R6 ;  /* 0x0000000665077221 */ /* 0x000fe20000010000 */
[----:B------:R-:W-:-:S02]  /*9b90*/  F2FP.F16.F32.PACK_AB R96, R97, R96 ;  /* 0x000000606160723e */ /* 0x000fc400000000ff */
[----:B------:R-:W-:Y:S01]  /*9ba0*/  FADD.FTZ R4, R102, R5 ;  /* 0x0000000566047221 */ /* 0x000fe20000010000 */
[----:B------:R-:W-:Y:S01]  /*9bb0*/  FADD.FTZ R6, R88, R7 ;  /* 0x0000000758067221 */ /* 0x000fe20000010000 */
[----:B------:R-:W5:Y:S01]  /*9bc0*/  MUFU.EX2 R73, R73 ;  /* 0x0000004900497308 */ /* 0x000f620000000800 */
[----:B------:R-:W-:Y:S01]  /*9bd0*/  F2FP.F16.F32.PACK_AB R106, R109, R108 ;  /* 0x0000006c6d6a723e */ /* 0x000fe200000000ff */
[----:B------:R-:W-:Y:S01]  /*9be0*/  FADD.FTZ R5, R103, R4 ;  /* 0x0000000467057221 */ /* 0x000fe20000010000 */
[----:B------:R-:W-:Y:S01]  /*9bf0*/  FADD.FTZ R7, R89, R6 ;  /* 0x0000000659077221 */ /* 0x000fe20000010000 */
[----:B------:R-:W-:Y:S02]  /*9c00*/  F2FP.F16.F32.PACK_AB R107, R110, R107 ;  /* 0x0000006b6e6b723e */ /* 0x000fe400000000ff */
[----:B------:R-:W-:Y:S01]  /*9c10*/  FADD.FTZ R4, R90, R5 ;  /* 0x000000055a047221 */ /* 0x000fe20000010000 */
[----:B---3--:R-:W-:Y:S01]  /*9c20*/  FADD.FTZ R8, R92, R7 ;  /* 0x000000075c087221 */ /* 0x008fe20000010000 */
[----:B------:R-:W3:Y:S01]  /*9c30*/  MUFU.EX2 R9, R111 ;  /* 0x0000006f00097308 */ /* 0x000ee20000000800 */
[----:B------:R-:W-:Y:S01]  /*9c40*/  F2FP.F16.F32.PACK_AB R97, R99, R98 ;  /* 0x000000626361723e */ /* 0x000fe200000000ff */
[----:B0-----:R-:W-:Y:S01]  /*9c50*/  FADD.FTZ R6, R21, R4 ;  /* 0x0000000415067221 */ /* 0x001fe20000010000 */
[----:B------:R-:W-:Y:S01]  /*9c60*/  FADD.FTZ R5, R93, R8 ;  /* 0x000000085d057221 */ /* 0x000fe20000010000 */
[----:B------:R-:W-:Y:S01]  /*9c70*/  F2FP.F16.F32.PACK_AB R88, R89, R88 ;  /* 0x000000585958723e */ /* 0x000fe200000000ff */
[----:B------:R0:W-:Y:S01]  /*9c80*/  STSM.16.M88.4 [R2+0x2a300], R104 ;  /* 0x02a3006802007844 */ /* 0x0001e20000000200 */
[----:B--2---:R-:W-:Y:S01]  /*9c90*/  FADD.FTZ R6, R91, R6 ;  /* 0x000000065b067221 */ /* 0x004fe20000010000 */
[----:B------:R-:W-:Y:S01]  /*9ca0*/  FADD.FTZ R8, R80, R5 ;  /* 0x0000000550087221 */ /* 0x000fe20000010000 */
[----:B------:R-:W2:Y:S01]  /*9cb0*/  MUFU.EX2 R124, R124 ;  /* 0x0000007c007c7308 */ /* 0x000ea20000000800 */
[----:B------:R-:W-:Y:S01]  /*9cc0*/  F2FP.F16.F32.PACK_AB R98, R101, R100 ;  /* 0x000000646562723e */ /* 0x000fe200000000ff */
[----:B------:R-:W-:Y:S01]  /*9cd0*/  FADD.FTZ R5, R95, R6 ;  /* 0x000000065f057221 */ /* 0x000fe20000010000 */
[----:B------:R-:W-:Y:S01]  /*9ce0*/  FADD.FTZ R7, R81, R8 ;  /* 0x0000000851077221 */ /* 0x000fe20000010000 */
[----:B------:R-:W-:-:S02]  /*9cf0*/  F2FP.F16.F32.PACK_AB R99, R103, R102 ;  /* 0x000000666763723e */ /* 0x000fc400000000ff */
[----:B------:R-:W-:Y:S01]  /*9d00*/  FADD.FTZ R6, R82, R5 ;  /* 0x0000000552067221 */ /* 0x000fe20000010000 */
[----:B------:R-:W-:Y:S01]  /*9d10*/  FADD.FTZ R8, R84, R7 ;  /* 0x0000000754087221 */ /* 0x000fe20000010000 */
[----:B------:R-:W0:Y:S01]  /*9d20*/  MUFU.EX2 R4, R75 ;  /* 0x0000004b00047308 */ /* 0x000e220000000800 */
[----:B------:R-:W-:Y:S01]  /*9d30*/  F2FP.F16.F32.PACK_AB R89, R21, R90 ;  /* 0x0000005a1559723e */ /* 0x000fe200000000ff */
[----:B------:R-:W-:Y:S01]  /*9d40*/  FADD.FTZ R5, R83, R6 ;  /* 0x0000000653057221 */ /* 0x000fe20000010000 */
[----:B------:R-:W-:Y:S01]  /*9d50*/  FADD.FTZ R7, R85, R8 ;  /* 0x0000000855077221 */ /* 0x000fe20000010000 */
[----:B------:R-:W-:Y:S01]  /*9d60*/  F2FP.F16.F32.PACK_AB R80, R81, R80 ;  /* 0x000000505150723e */ /* 0x000fe200000000ff */
[----:B------:R0:W-:Y:S01]  /*9d70*/  STSM.16.M88.4 [R2+0x2bb00], R96 ;  /* 0x02bb006002007844 */ /* 0x0001e20000000200 */
[----:B------:R-:W-:Y:S01]  /*9d80*/  FADD.FTZ R6, R86, R5 ;  /* 0x0000000556067221 */ /* 0x000fe20000010000 */
[----:B----4-:R-:W-:Y:S01]  /*9d90*/  FADD.FTZ R8, R72, R7 ;  /* 0x0000000748087221 */ /* 0x010fe20000010000 */
[----:B------:R-:W4:Y:S01]  /*9da0*/  MUFU.EX2 R125, R125 ;  /* 0x0000007d007d7308 */ /* 0x000f220000000800 */
[----:B------:R-:W-:Y:S01]  /*9db0*/  F2FP.F16.F32.PACK_AB R90, R93, R92 ;  /* 0x0000005c5d5a723e */ /* 0x000fe200000000ff */
[----:B-1----:R-:W-:Y:S01]  /*9dc0*/  FADD.FTZ R6, R87, R6 ;  /* 0x0000000657067221 */ /* 0x002fe20000010000 */
[----:B-----5:R-:W-:Y:S01]  /*9dd0*/  FADD.FTZ R7, R73, R8 ;  /* 0x0000000849077221 */ /* 0x020fe20000010000 */
[----:B------:R-:W-:-:S02]  /*9de0*/  F2FP.F16.F32.PACK_AB R91, R95, R91 ;  /* 0x0000005b5f5b723e */ /* 0x000fc400000000ff */
[----:B---3--:R-:W-:Y:S01]  /*9df0*/  FADD.FTZ R5, R9, R6 ;  /* 0x0000000609057221 */ /* 0x008fe20000010000 */
[----:B--2---:R-:W-:Y:S01]  /*9e00*/  FADD.FTZ R10, R124, R7 ;  /* 0x000000077c0a7221 */ /* 0x004fe20000010000 */
[----:B------:R-:W1:Y:S01]  /*9e10*/  MUFU.EX2 R13, R78 ;  /* 0x0000004e000d7308 */ /* 0x000e620000000800 */
[----:B------:R-:W-:Y:S01]  /*9e20*/  F2FP.F16.F32.PACK_AB R81, R83, R82 ;  /* 0x000000525351723e */ /* 0x000fe200000000ff */
[C---:B0-----:R-:W-:Y:S01]  /*9e30*/  FADD.FTZ R6, R4.reuse, R5 ;  /* 0x0000000504067221 */ /* 0x041fe20000010000 */
[----:B------:R-:W-:Y:S01]  /*9e40*/  F2FP.F16.F32.PACK_AB R82, R85, R84 ;  /* 0x000000545552723e */ /* 0x000fe200000000ff */
[----:B------:R0:W-:Y:S01]  /*9e50*/  STSM.16.M88.4 [R2+0x2d300], R88 ;  /* 0x02d3005802007844 */ /* 0x0001e20000000200 */
[----:B------:R-:W-:Y:S02]  /*9e60*/  F2FP.F16.F32.PACK_AB R83, R87, R86 ;  /* 0x000000565753723e */ /* 0x000fe400000000ff */
[----:B------:R-:W-:Y:S01]  /*9e70*/  F2FP.F16.F32.PACK_AB R8, R73, R72 ;  /* 0x000000484908723e */ /* 0x000fe200000000ff */
[----:B------:R-:W2:Y:S01]  /*9e80*/  MUFU.EX2 R79, R79 ;  /* 0x0000004f004f7308 */ /* 0x000ea20000000800 */
[C---:B----4-:R-:W-:Y:S01]  /*9e90*/  FADD.FTZ R5, R125.reuse, R10 ;  /* 0x0000000a7d057221 */ /* 0x050fe20000010000 */
[----:B------:R-:W-:Y:S01]  /*9ea0*/  F2FP.F16.F32.PACK_AB R9, R4, R9 ;  /* 0x000000090409723e */ /* 0x000fe200000000ff */
[----:B------:R0:W-:Y:S01]  /*9eb0*/  STSM.16.M88.4 [R2+0x2eb00], R80 ;  /* 0x02eb005002007844 */ /* 0x0001e20000000200 */
[----:B------:R-:W-:Y:S01]  /*9ec0*/  F2FP.F16.F32.PACK_AB R10, R125, R124 ;  /* 0x0000007c7d0a723e */ /* 0x000fe200000000ff */
[----:B-1----:R-:W-:Y:S01]  /*9ed0*/  FADD.FTZ R6, R13, R6 ;  /* 0x000000060d067221 */ /* 0x002fe20000010000 */
[----:B--2---:R-:W-:-:S03]  /*9ee0*/  F2FP.F16.F32.PACK_AB R11, R79, R13 ;  /* 0x0000000d4f0b723e */ /* 0x004fc600000000ff */
[----:B------:R-:W-:Y:S02]  /*9ef0*/  FADD.FTZ R4, R79, R6 ;  /* 0x000000064f047221 */ /* 0x000fe40000010000 */
[----:B------:R0:W-:Y:S01]  /*9f00*/  STSM.16.M88.4 [R2+0x30300], R8 ;  /* 0x0303000802007844 */ /* 0x0001e20000000200 */
[----:B------:R-:W-:Y:S01]  /*9f10*/  @!PT LDS RZ, [RZ] ;  /* 0x00000000fffff984 */ /* 0x000fe20000000800 */
[----:B------:R-:W-:Y:S01]  /*9f20*/  @!PT LDS RZ, [RZ] ;  /* 0x00000000fffff984 */ /* 0x000fe20000000800 */
[----:B------:R-:W-:Y:S01]  /*9f30*/  @!PT LDS RZ, [RZ] ;  /* 0x00000000fffff984 */ /* 0x000fe20000000800 */
[----:B------:R-:W-:Y:S01]  /*9f40*/  @!PT LDS RZ, [RZ] ;  /* 0x00000000fffff984 */ /* 0x000fe20000000800 */
[----:B------:R1:W-:Y:S06]  /*9f50*/  MEMBAR.ALL.CTA ;  /* 0x0000000000007992 */ /* 0x0003ec0000008000 */
[----:B-1----:R-:W1:Y:S02]  /*9f60*/  FENCE.VIEW.ASYNC.S ;  /* 0x00000000000073c6 */ /* 0x002e640000000000 */
[----:B-1----:R-:W-:Y:S01]  /*9f70*/  NOP ;  /* 0x0000000000007918 */ /* 0x002fe20000000000 */
[----:B------:R-:W-:Y:S05]  /*9f80*/  @P2 BRA `(.L_x_9541) ;  /* 0xffffffbc00ec2947 */ /* 0x000fea000383ffff */
.L_x_9532:
[----:B------:R-:W-:Y:S06]  /*9f90*/  BAR.ARV 0x8, 0x200 ;  /* 0x0208000000007b1d */ /* 0x000fec0000002000 */
[----:B------:R-:W-:Y:S05]  /*9fa0*/  @!P0 BRA `(.L_x_9542) ;  /* 0x0000000000048947 */ /* 0x000fea0003800000 */
[----:B------:R-:W-:Y:S01]  /*9fb0*/  BPT.TRAP 0x1 ;  /* 0x000000040000795c */ /* 0x000fe20000300000 */
.L_x_9542:
[----:B------:R-:W-:Y:S01]  /*9fc0*/  ULEA UR9, UR36, UR37, 0x3 ;  /* 0x0000002524097291 */ /* 0x000fe2000f8e183f */
[----:B------:R-:W-:-:S05]  /*9fd0*/  IMAD.U32 R0, RZ, RZ, UR39 ;  /* 0x00000027ff007e24 */ /* 0x000fca000f8e00ff */
[----:B------:R-:W-:-:S04]  /*9fe0*/  SHF.L.U32 R0, R0, 0x1f, RZ ;  /* 0x0000001f00007819 */ /* 0x000fc800000006ff */
[----:B------:R2:W3:Y:S01]  /*9ff0*/  SYNCS.PHASECHK.TRANS64.TRYWAIT P2, [UR9+0x31c50], R0 ;  /* 0x031c5000ff0075a7 */ /* 0x0004e20008040149 */
[----:B------:R-:W-:Y:S05]  /*a000*/  @!P0 BRA `(.L_x_9543) ;  /* 0x0000000000048947 */ /* 0x000fea0003800000 */
[----:B------:R-:W-:Y:S01]  /*a010*/  BPT.TRAP 0x1 ;  /* 0x000000040000795c */ /* 0x000fe20000300000 */
.L_x_9543:
[----:B---3--:R-:W-:Y:S05]  /*a020*/  @P2 BRA `(.L_x_9544) ;  /* 0x0000000000082947 */ /* 0x008fea0003800000 */
[----:B------:R-:W3:Y:S02]  /*a030*/  SYNCS.PHASECHK.TRANS64.TRYWAIT P0, [UR9+0x31c50], R0 ;  /* 0x031c5000ff0075a7 */ /* 0x000ee40008000149 */
[----:B---3--:R-:W-:Y:S05]  /*a040*/  @!P0 BRA `(.L_x_9545) ;  /* 0x0000009c00fc8947 */ /* 0x008fea0003800000 */
.L_x_9544:
[----:B------:R-:W-:Y:S01]  /*a050*/  UIADD3 UR37, UR37, 0x200, URZ ;  /* 0x0000020025257890 */ /* 0x000fe2000fffe03f */
[----:B---3--:R-:W3:Y:S01]  /*a060*/  LDL.LU R3, [R1+0x14] ;  /* 0x0000140001037983 */ /* 0x008ee20000300800 */
[----:B------:R-:W-:Y:S01]  /*a070*/  ULOP3.LUT UR61, UR61, 0x10000, URZ, 0xfc, !UPT ;  /* 0x000100003d3d7892 */ /* 0x000fe2000f8efc3f */
[----:B------:R-:W-:Y:S01]  /*a080*/  WARPGROUP.ARRIVE ;  /* 0x00000000000079c5 */ /* 0x000fe20000000000 */
[----:B------:R-:W-:Y:S01]  /*a090*/  USHF.R.U32.HI UR37, URZ, 0x4, UR37 ;  /* 0x000000043f257899 */ /* 0x000fe20008011625 */
[----:B--2---:R-:W2:Y:S01]  /*a0a0*/  SHFL.BFLY PT, R0, R5, 0x2, 0x1f ;  /* 0x0c401f0005007f89 */ /* 0x004ea200000e0000 */
[----:B------:R-:W-:Y:S01]  /*a0b0*/  UMOV UR5, 0xc0000010 ;  /* 0xc000001000057882 */ /* 0x000fe20000000000 */
[----:B------:R-:W-:Y:S01]  /*a0c0*/  UMOV UR7, 0x80000020 ;  /* 0x8000002000077882 */ /* 0x000fe20000000000 */
[----:B------:R-:W-:Y:S01]  /*a0d0*/  ULOP3.LUT UR37, UR37, 0x3fff, URZ, 0xc0, !UPT ;  /* 0x00003fff25257892 */ /* 0x000fe2000f8ec03f */
[----:B-1----:R-:W-:Y:S01]  /*a0e0*/  IMAD.U32 R12, RZ, RZ, UR11 ;  /* 0x0000000bff0c7e24 */ /* 0x002fe2000f8e00ff */
[----:B------:R-:W-:-:S02]  /*a0f0*/  UMOV UR4, UR61 ;  /* 0x0000003d00047c82 */ /* 0x000fc40008000000 */
[----:B------:R-:W-:-:S04]  /*a100*/  ULOP3.LUT UR8, UR37, 0x2400000, URZ, 0xfc, !UPT ;  /* 0x0240000025087892 */ /* 0x000fc8000f8efc3f */
[----:B------:R-:W-:Y:S02]  /*a110*/  UIMAD UR8, UR36, 0x6c0, UR8 ;  /* 0x000006c0240878a4 */ /* 0x000fe4000f8e0208 */
[----:B------:R-:W-:-:S04]  /*a120*/  UIADD3 UR36, UR36, 0x1, URZ ;  /* 0x0000000124247890 */ /* 0x000fc8000fffe03f */
[----:B------:R-:W-:Y:S01]  /*a130*/  UISETP.NE.AND UP0, UPT, UR36, 0x2, UPT ;  /* 0x000000022400788c */ /* 0x000fe2000bf05270 */
[----:B------:R-:W-:Y:S02]  /*a140*/  UMOV UR6, UR8 ;  /* 0x0000000800067c82 */ /* 0x000fe40008000000 */
[----:B------:R-:W-:Y:S01]  /*a150*/  HGMMA.64x96x16.F32 R24, gdesc[UR4].tnspB, R24, gsb0 ;  /* 0x41600000041879f0 */ /* 0x000fe20008000818 */
[----:B------:R-:W-:Y:S02]  /*a160*/  UIADD3 UR4, UR61, 0x180, URZ ;  /* 0x000001803d047890 */ /* 0x000fe4000fffe03f */
[----:B------:R-:W-:Y:S01]  /*a170*/  UIADD3 UR6, UR8, 0x40, URZ ;  /* 0x0000004008067890 */ /* 0x000fe2000fffe03f */
[----:B--2---:R-:W-:Y:S01]  /*a180*/  FADD.FTZ R0, R0, R5 ;  /* 0x0000000500007221 */ /* 0x004fe20000010000 */
[----:B------:R-:W-:Y:S01]  /*a190*/  UMOV UR5, 0xc0000010 ;  /* 0xc000001000057882 */ /* 0x000fe20000000000 */
[----:B------:R-:W-:Y:S01]  /*a1a0*/  UMOV UR7, 0x80000020 ;  /* 0x8000002000077882 */ /* 0x000fe20000000000 */
[----:B------:R-:W-:Y:S01]  /*a1b0*/  USEL UR36, UR36, URZ, UP0 ;  /* 0x0000003f24247287 */ /* 0x000fe20008000000 */
[----:B------:R-:W-:-:S02]  /*a1c0*/  WARPGROUP.DEPBAR.LE gsb0, 0x0 ;  /* 0x00008000000079c5 */ /* 0x000fc40000010000 */
        /* <DEDUP_REMOVED lines=13> */
[----:B---3--:R-:W-:Y:S02]  /*a2a0*/  R2UR UR10, R3 ;  /* 0x00000000030a72ca */ /* 0x008fe400000e0000 */
[----:B------:R-:W1:Y:S11]  /*a2b0*/  SHFL.BFLY PT, R3, R4, 0x2, 0x1f ;  /* 0x0c401f0004037f89 */ /* 0x000e7600000e0000 */
[----:B------:R-:W-:Y:S01]  /*a2c0*/  UIADD3 UR10, UR10, 0x1, URZ ;  /* 0x000000010a0a7890 */ /* 0x000fe2000fffe03f */
[----:B-1----:R-:W-:Y:S01]  /*a2d0*/  FADD.FTZ R6, R3, R4 ;  /* 0x0000000403067221 */ /* 0x002fe20000010000 */
[----:B------:R-:W-:Y:S01]  /*a2e0*/  CS2R R4, SRZ ;  /* 0x0000000000047805 */ /* 0x000fe2000001ff00 */
[----:B------:R-:W0:Y:S04]  /*a2f0*/  SHFL.BFLY PT, R3, R0, 0x1, 0x1f ;  /* 0x0c201f0000037f89 */ /* 0x000e2800000e0000 */
[----:B------:R-:W1:Y:S01]  /*a300*/  SHFL.BFLY PT, R7, R6, 0x1, 0x1f ;  /* 0x0c201f0006077f89 */ /* 0x000e6200000e0000 */
[----:B------:R-:W-:-:S02]  /*a310*/  WARPGROUP.DEPBAR.LE gsb0, 0x0 ;  /* 0x00008000000079c5 */ /* 0x000fc40000010000 */
[----:B------:R-:W-:Y:S01]  /*a320*/  WARPGROUP.ARRIVE ;  /* 0x00000000000079c5 */ /* 0x000fe20000000000 */
[----:B0-----:R-:W-:Y:S01]  /*a330*/  FADD.FTZ R10, R0, R3 ;  /* 0x00000003000a7221 */ /* 0x001fe20000010000 */
[----:B------:R-:W-:-:S04]  /*a340*/  IMAD.MOV.U32 R0, RZ, RZ, -0x800000 ;  /* 0xff800000ff007424 */ /* 0x000fc800078e00ff */
[----:B------:R-:W-:Y:S01]  /*a350*/  HGMMA.64x96x16.F32 R24, gdesc[UR4].tnspB, R24, gsb0 ;  /* 0x41600000041879f0 */ /* 0x000fe20008000818 */
[----:B------:R-:W-:Y:S01]  /*a360*/  UIADD3 UR4, UR61, 0x600, URZ ;  /* 0x000006003d047890 */ /* 0x000fe2000fffe03f */
[----:B-1----:R-:W-:Y:S01]  /*a370*/  FADD.FTZ R11, R6, R7 ;  /* 0x00000007060b7221 */ /* 0x002fe20000010000 */
[----:B------:R-:W-:Y:S01]  /*a380*/  UIADD3 UR6, UR8, 0x100, URZ ;  /* 0x0000010008067890 */ /* 0x000fe2000fffe03f */
[----:B------:R-:W-:Y:S01]  /*a390*/  IMAD.U32 R6, RZ, RZ, UR9 ;  /* 0x00000009ff067e24 */ /* 0x000fe2000f8e00ff */
[----:B------:R-:W-:Y:S01]  /*a3a0*/  UMOV UR5, 0xc0000010 ;  /* 0xc000001000057882 */ /* 0x000fe20000000000 */
[----:B------:R-:W-:Y:S01]  /*a3b0*/  UMOV UR7, 0x80000020 ;  /* 0x8000002000077882 */ /* 0x000fe20000000000 */
[----:B------:R-:W-:Y:S01]  /*a3c0*/  FSETP.NE.FTZ.AND P0, PT, R10, RZ, PT ;  /* 0x000000ff0a00720b */ /* 0x000fe20003f15000 */
[----:B------:R-:W-:Y:S01]  /*a3d0*/  @!P1 VIADD R6, R6, 0x31c60 ;  /* 0x00031c6006069836 */ /* 0x000fe20000000000 */
[----:B------:R-:W-:Y:S01]  /*a3e0*/  FSETP.NE.FTZ.AND P2, PT, R11, RZ, PT ;  /* 0x000000ff0b00720b */ /* 0x000fe20003f55000 */
[----:B------:R-:W-:-:S02]  /*a3f0*/  IMAD.U32 R7, RZ, RZ, UR11 ;  /* 0x0000000bff077e24 */ /* 0x000fc4000f8e00ff */
[----:B------:R-:W-:Y:S01]  /*a400*/  IMAD.MOV.U32 R3, RZ, RZ, -0x800000 ;  /* 0xff800000ff037424 */ /* 0x000fe200078e00ff */
[----:B------:R-:W-:-:S07]  /*a410*/  @!P1 PRMT R6, RZ, 0x654, R6 ;  /* 0x00000654ff069816 */ /* 0x000fce0000000006 */
        /* <DEDUP_REMOVED lines=42> */
[----:B------:R-:W-:-:S04]  /*a6c0*/  USEL UR4, URZ, 0x1, UP0 ;  /* 0x000000013f047887 */ /* 0x000fc80008000000 */
[----:B------:R-:W-:Y:S01]  /*a6d0*/  ULOP3.LUT UR39, UR39, UR4, URZ, 0x3c, !UPT ;  /* 0x0000000427277292 */ /* 0x000fe2000f8e3c3f */
        /* <DEDUP_REMOVED lines=8> */
[----:B------:R-:W-:Y:S01]  /*a760*/  FMUL.FTZ R36, R36, R5 ;  /* 0x0000000524247220 */ /* 0x000fe20000410000 */
[----:B-1----:R-:W-:-:S02]  /*a770*/  IMAD.U32 R6, RZ, RZ, UR10 ;  /* 0x0000000aff067e24 */ /* 0x002fc4000f8e00ff */
[-C--:B------:R-:W-:Y:S01]  /*a780*/  FMUL.FTZ R37, R37, R5.reuse ;  /* 0x0000000525257220 */ /* 0x080fe20000410000 */
[-C--:B------:R-:W-:Y:S01]  /*a790*/  FMUL.FTZ R40, R40, R5.reuse ;  /* 0x0000000528287220 */ /* 0x080fe20000410000 */
[-C--:B------:R-:W-:Y:S01]  /*a7a0*/  FMUL.FTZ R41, R41, R5.reuse ;  /* 0x0000000529297220 */ /* 0x080fe20000410000 */
[-C--:B------:R-:W-:Y:S01]  /*a7b0*/  FMUL.FTZ R44, R44, R5.reuse ;  /* 0x000000052c2c7220 */ /* 0x080fe20000410000 */
[----:B------:R1:W-:Y:S01]  /*a7c0*/  STL [R1+0x14], R6 ;  /* 0x0000140601007387 */ /* 0x0003e20000100800 */
        /* <DEDUP_REMOVED lines=37> */
.L_x_9525:
        /* <DEDUP_REMOVED lines=13> */
[----:B------:R-:W-:Y:S01]  /*aaf0*/  R2UR UR16, R19 ;  /* 0x00000000131072ca */ /* 0x000fe200000e0000 */
[----:B------:R-:W-:Y:S01]  /*ab00*/  ULDC.64 UR10, c[0x0][0xc00] ;  /* 0x00030000000a7ab9 */ /* 0x000fe20000000a00 */
[----:B------:R-:W3:Y:S04]  /*ab10*/  LDL.LU R9, [R1+0x10] ;  /* 0x0000100001097983 */ /* 0x000ee80000300800 */
[----:B------:R-:W4:Y:S04]  /*ab20*/  LDL R8, [R1+0x48] ;  /* 0x0000480001087983 */ /* 0x000f280000100800 */
[----:B------:R-:W4:Y:S01]  /*ab30*/  LDL R80, [R1+0x4] ;  /* 0x0000040001507983 */ /* 0x000f220000100800 */
[----:B------:R-:W-:Y:S01]  /*ab40*/  ULDC.64 UR18, c[0x0][0x208] ;  /* 0x0000820000127ab9 */ /* 0x000fe20000000a00 */
[----:B------:R-:W-:-:S02]  /*ab50*/  R2UR UR15, R23 ;  /* 0x00000000170f72ca */ /* 0x000fc400000e0000 */
[----:B------:R-:W4:Y:S01]  /*ab60*/  LDL R81, [R1+0x44] ;  /* 0x0000440001517983 */ /* 0x000f220000100800 */
[----:B------:R-:W-:Y:S01]  /*ab70*/  R2UR UR20, R156 ;  /* 0x000000009c1472ca */ /* 0x000fe200000e0000 */
[----:B------:R-:W-:Y:S01]  /*ab80*/  UMOV UR8, UR37 ;  /* 0x0000002500087c82 */ /* 0x000fe20008000000 */
[----:B0-----:R-:W-:Y:S01]  /*ab90*/  UMOV UR9, UR4 ;  /* 0x0000000400097c82 */ /* 0x001fe20008000000 */
[----:B------:R-:W-:Y:S02]  /*aba0*/  IMAD.U32 R16, RZ, RZ, UR8 ;  /* 0x00000008ff107e24 */ /* 0x000fe4000f8e00ff */
[----:B------:R-:W-:Y:S01]  /*abb0*/  IMAD.U32 R17, RZ, RZ, UR9 ;  /* 0x00000009ff117e24 */ /* 0x000fe2000f8e00ff */
[----:B------:R-:W-:Y:S01]  /*abc0*/  BAR.SYNC.DEFER_BLOCKING 0x1, 0x180 ;  /* 0x0046000000007b1d */ /* 0x000fe20000010000 */
[----:B--2---:R-:W-:Y:S02]  /*abd0*/  R2UR UR14, R10 ;  /* 0x000000000a0e72ca */ /* 0x004fe400000e0000 */
[----:B---3--:R-:W-:Y:S01]  /*abe0*/  R2UR UR13, R9 ;  /* 0x00000000090d72ca */ /* 0x008fe200000e0000 */
[----:B----4-:R-:W-:Y:S01]  /*abf0*/  IMAD.WIDE R4, R8, 0x2, R16 ;  /* 0x0000000208047825 */ /* 0x010fe200078e0210 */
[----:B------:R-:W-:-:S02]  /*ac00*/  R2UR UR21, R80 ;  /* 0x00000000501572ca */ /* 0x000fc400000e0000 */
[C---:B------:R-:W-:Y:S02]  /*ac10*/  LOP3.LUT R7, R4.reuse, 0x180, RZ, 0xc0, !PT ;  /* 0x0000018004077812 */ /* 0x040fe400078ec0ff */
[C---:B------:R-:W-:Y:S02]  /*ac20*/  IADD3 R10, P3, R4.reuse, 0x3000, RZ ;  /* 0x00003000040a7810 */ /* 0x040fe40007f7e0ff */
[----:B------:R-:W-:Y:S02]  /*ac30*/  IADD3 R19, P4, R4, 0x20, RZ ;  /* 0x0000002004137810 */ /* 0x000fe40007f9e0ff */
[----:B------:R-:W-:Y:S02]  /*ac40*/  SHF.R.U64 R7, R7, 0x3, RZ ;  /* 0x0000000307077819 */ /* 0x000fe400000012ff */
[----:B------:R-:W-:Y:S02]  /*ac50*/  LOP3.LUT R8, R10, 0x180, RZ, 0xc0, !PT ;  /* 0x000001800a087812 */ /* 0x000fe400078ec0ff */
[----:B------:R-:W-:-:S02]  /*ac60*/  LOP3.LUT R6, R19, 0x180, RZ, 0xc0, !PT ;  /* 0x0000018013067812 */ /* 0x000fc400078ec0ff */
[C---:B------:R-:W-:Y:S02]  /*ac70*/  IADD3 R75, P2, R4.reuse, 0x3020, RZ ;  /* 0x00003020044b7810 */ /* 0x040fe40007f5e0ff */
[C---:B------:R-:W-:Y:S02]  /*ac80*/  IADD3 R77, P1, R4.reuse, 0x6000, RZ ;  /* 0x00006000044d7810 */ /* 0x040fe40007f3e0ff */
[----:B------:R-:W-:Y:S02]  /*ac90*/  IADD3 R26, P0, R4, 0x6020, RZ ;  /* 0x00006020041a7810 */ /* 0x000fe40007f1e0ff */
[----:B------:R-:W-:Y:S02]  /*aca0*/  LOP3.LUT R4, R7, R4, RZ, 0x3c, !PT ;  /* 0x0000000407047212 */ /* 0x000fe400078e3cff */
[----:B------:R-:W-:Y:S02]  /*acb0*/  SHF.R.U64 R7, R8, 0x3, RZ ;  /* 0x0000000308077819 */ /* 0x000fe400000012ff */
[----:B------:R-:W-:-:S02]  /*acc0*/  SHF.R.U64 R6, R6, 0x3, RZ ;  /* 0x0000000306067819 */ /* 0x000fc400000012ff */
[----:B------:R-:W-:Y:S02]  /*acd0*/  LOP3.LUT R14, R7, R10, RZ, 0x3c, !PT ;  /* 0x0000000a070e7212 */ /* 0x000fe400078e3cff */
[----:B------:R-:W-:Y:S02]  /*ace0*/  LOP3.LUT R8, R75, 0x180, RZ, 0xc0, !PT ;  /* 0x000001804b087812 */ /* 0x000fe400078ec0ff */
[----:B------:R-:W-:Y:S02]  /*acf0*/  LOP3.LUT R12, R6, R19, RZ, 0x3c, !PT ;  /* 0x00000013060c7212 */ /* 0x000fe400078e3cff */
[----:B------:R-:W-:Y:S02]  /*ad00*/  LOP3.LUT R10, R77, 0x180, RZ, 0xc0, !PT ;  /* 0x000001804d0a7812 */ /* 0x000fe400078ec0ff */
[----:B------:R-:W-:Y:S02]  /*ad10*/  LOP3.LUT R19, R26, 0x180, RZ, 0xc0, !PT ;  /* 0x000001801a137812 */ /* 0x000fe400078ec0ff */
[----:B------:R-:W-:Y:S01]  /*ad20*/  SHF.R.U64 R8, R8, 0x3, RZ ;  /* 0x0000000308087819 */ /* 0x000fe200000012ff */
[--C-:B------:R-:W-:Y:S01]  /*ad30*/  IMAD.X R13, RZ, RZ, R5.reuse, P4 ;  /* 0x000000ffff0d7224 */ /* 0x100fe200020e0605 */
[----:B------:R-:W-:Y:S01]  /*ad40*/  SHF.R.U64 R10, R10, 0x3, RZ ;  /* 0x000000030a0a7819 */ /* 0x000fe200000012ff */
[--C-:B------:R-:W-:Y:S01]  /*ad50*/  IMAD.X R15, RZ, RZ, R5.reuse, P3 ;  /* 0x000000ffff0f7224 */ /* 0x100fe200018e0605 */
[----:B------:R-:W-:Y:S01]  /*ad60*/  SHF.R.U64 R19, R19, 0x3, RZ ;  /* 0x0000000313137819 */ /* 0x000fe200000012ff */
[--C-:B------:R-:W-:Y:S01]  /*ad70*/  IMAD.X R25, RZ, RZ, R5.reuse, P2 ;  /* 0x000000ffff197224 */ /* 0x100fe200010e0605 */
[----:B------:R-:W-:Y:S01]  /*ad80*/  LOP3.LUT R24, R8, R75, RZ, 0x3c, !PT ;  /* 0x0000004b08187212 */ /* 0x000fe200078e3cff */
[--C-:B------:R-:W-:Y:S01]  /*ad90*/  IMAD.X R9, RZ, RZ, R5.reuse, P1 ;  /* 0x000000ffff097224 */ /* 0x100fe200008e0605 */
[----:B------:R-:W-:Y:S01]  /*ada0*/  MOV R27, R4 ;  /* 0x00000004001b7202 */ /* 0x000fe20000000f00 */
[----:B------:R-:W-:Y:S01]  /*adb0*/  IMAD.X R11, RZ, RZ, R5, P0 ;  /* 0x000000ffff0b7224 */ /* 0x000fe200000e0605 */
[----:B------:R-:W-:-:S02]  /*adc0*/  LOP3.LUT R8, R10, R77, RZ, 0x3c, !PT ;  /* 0x0000004d0a087212 */ /* 0x000fc400078e3cff */
[----:B------:R-:W-:Y:S02]  /*add0*/  F2FP.F16.F32.PACK_AB R4, R21, R20 ;  /* 0x000000141504723e */ /* 0x000fe400000000ff */
[----:B------:R-:W-:Y:S02]  /*ade0*/  F2FP.F16.F32.PACK_AB R5, R73, R72 ;  /* 0x000000484905723e */ /* 0x000fe400000000ff */
[----:B------:R-:W-:Y:S02]  /*adf0*/  F2FP.F16.F32.PACK_AB R6, R29, R28 ;  /* 0x0000001c1d06723e */ /* 0x000fe400000000ff */
[----:B------:R-:W-:Y:S02]  /*ae00*/  F2FP.F16.F32.PACK_AB R7, R31, R30 ;  /* 0x0000001e1f07723e */ /* 0x000fe400000000ff */
[----:B------:R-:W-:Y:S02]  /*ae10*/  LOP3.LUT R10, R19, R26, RZ, 0x3c, !PT ;  /* 0x0000001a130a7212 */ /* 0x000fe400078e3cff */
[----:B------:R-:W-:-:S02]  /*ae20*/  MOV R26, R12 ;  /* 0x0000000c001a7202 */ /* 0x000fc40000000f00 */
[----:B------:R-:W-:Y:S02]  /*ae30*/  MOV R79, R14 ;  /* 0x0000000e004f7202 */ /* 0x000fe40000000f00 */
[----:B------:R-:W-:Y:S02]  /*ae40*/  F2FP.F16.F32.PACK_AB R12, R33, R32 ;  /* 0x00000020210c723e */ /* 0x000fe400000000ff */
[----:B------:R-:W-:Y:S02]  /*ae50*/  F2FP.F16.F32.PACK_AB R13, R35, R34 ;  /* 0x00000022230d723e */ /* 0x000fe400000000ff */
[----:B------:R-:W-:Y:S02]  /*ae60*/  F2FP.F16.F32.PACK_AB R14, R37, R36 ;  /* 0x00000024250e723e */ /* 0x000fe400000000ff */
[----:B------:R-:W-:Y:S01]  /*ae70*/  F2FP.F16.F32.PACK_AB R15, R39, R38 ;  /* 0x00000026270f723e */ /* 0x000fe200000000ff */
[----:B------:R0:W-:Y:S01]  /*ae80*/  STSM.16.M88.4 [R27], R4 ;  /* 0x000000041b007844 */ /* 0x0001e20000000200 */
[----:B------:R-:W-:-:S02]  /*ae90*/  MOV R19, R8 ;  /* 0x0000000800137202 */ /* 0x000fc40000000f00 */
[----:B------:R-:W-:Y:S01]  /*aea0*/  MOV R76, R10 ;  /* 0x0000000a004c7202 */ /* 0x000fe20000000f00 */
[----:B------:R1:W-:Y:S01]  /*aeb0*/  STSM.16.M88.4 [R26], R12 ;  /* 0x0000000c1a007844 */ /* 0x0003e20000000200 */
[----:B------:R-:W-:Y:S02]  /*aec0*/  MOV R78, R24 ;  /* 0x00000018004e7202 */ /* 0x000fe40000000f00 */
[----:B------:R-:W-:Y:S02]  /*aed0*/  F2FP.F16.F32.PACK_AB R8, R49, R48 ;  /* 0x000000303108723e */ /* 0x000fe400000000ff */
[----:B------:R-:W-:Y:S02]  /*aee0*/  F2FP.F16.F32.PACK_AB R9, R51, R50 ;  /* 0x000000323309723e */ /* 0x000fe400000000ff */
[----:B------:R-:W-:Y:S02]  /*aef0*/  F2FP.F16.F32.PACK_AB R10, R53, R52 ;  /* 0x00000034350a723e */ /* 0x000fe400000000ff */
[----:B------:R-:W-:-:S02]  /*af00*/  F2FP.F16.F32.PACK_AB R11, R55, R54 ;  /* 0x00000036370b723e */ /* 0x000fc400000000ff */
[----:B0-----:R-:W-:Y:S02]  /*af10*/  F2FP.F16.F32.PACK_AB R4, R41, R40 ;  /* 0x000000282904723e */ /* 0x001fe400000000ff */
[----:B------:R-:W-:Y:S02]  /*af20*/  F2FP.F16.F32.PACK_AB R5, R43, R42 ;  /* 0x0000002a2b05723e */ /* 0x000fe400000000ff */
[----:B------:R-:W-:Y:S02]  /*af30*/  F2FP.F16.F32.PACK_AB R6, R45, R44 ;  /* 0x0000002c2d06723e */ /* 0x000fe400000000ff */
[----:B------:R-:W-:Y:S02]  /*af40*/  F2FP.F16.F32.PACK_AB R7, R47, R46 ;  /* 0x0000002e2f07723e */ /* 0x000fe400000000ff */
[----:B-1----:R-:W-:Y:S02]  /*af50*/  F2FP.F16.F32.PACK_AB R12, R57, R56 ;  /* 0x00000038390c723e */ /* 0x002fe400000000ff */
[----:B------:R-:W-:-:S02]  /*af60*/  F2FP.F16.F32.PACK_AB R13, R59, R58 ;  /* 0x0000003a3b0d723e */ /* 0x000fc400000000ff */
[----:B------:R-:W-:Y:S02]  /*af70*/  F2FP.F16.F32.PACK_AB R14, R61, R60 ;  /* 0x0000003c3d0e723e */ /* 0x000fe400000000ff */
[----:B------:R-:W-:Y:S02]  /*af80*/  F2FP.F16.F32.PACK_AB R15, R63, R62 ;  /* 0x0000003e3f0f723e */ /* 0x000fe400000000ff */
[----:B------:R-:W-:Y:S02]  /*af90*/  F2FP.F16.F32.PACK_AB R24, R65, R64 ;  /* 0x000000404118723e */ /* 0x000fe400000000ff */
        /* <DEDUP_REMOVED lines=14> */
[----:B------:R-:W-:Y:S01]  /*b080*/  IMAD.U32 R74, RZ, RZ, UR8 ;  /* 0x00000008ff4a7e24 */ /* 0x000fe2000f8e00ff */
[----:B0-----:R-:W0:Y:S03]  /*b090*/  LDC R76, c[0x0][0xbe8] ;  /* 0x0002fa00ff4c7b82 */ /* 0x001e260000000800 */
[----:B------:R-:W-:Y:S01]  /*b0a0*/  IMAD.U32 R75, RZ, RZ, UR9 ;  /* 0x00000009ff4b7e24 */ /* 0x000fe2000f8e00ff */
[----:B------:R-:W-:-:S04]  /*b0b0*/  ULDC.64 UR8, c[0x0][0xc08] ;  /* 0x0003020000087ab9 */ /* 0x000fc80000000a00 */
[----:B------:R-:W2:Y:S01]  /*b0c0*/  @P0 LDG.E R77, desc[UR18][R74.64] ;  /* 0x000000124a4d0981 */ /* 0x000ea2000c1e1900 */
[----:B------:R-:W-:-:S04]  /*b0d0*/  UISETP.NE.U32.AND UP0, UPT, UR8, URZ, UPT ;  /* 0x0000003f0800728c */ /* 0x000fc8000bf05070 */
[----:B------:R-:W-:Y:S01]  /*b0e0*/  UISETP.NE.AND.EX UP0, UPT, UR9, URZ, UPT, UP0 ;  /* 0x0000003f0900728c */ /* 0x000fe2000bf05300 */
[----:B0-----:R-:W-:-:S05]  /*b0f0*/  ISETP.NE.AND P1, PT, R76, 0x1, PT ;  /* 0x000000014c00780c */ /* 0x001fca0003f25270 */
[----:B------:R-:W-:-:S05]  /*b100*/  PLOP3.LUT P4, PT, PT, PT, UP0, 0x80, 0x0 ;  /* 0x000000000000781c */ /* 0x000fca0003f8f008 */
[----:B------:R-:W-:-:S03]  /*b110*/  @UP0 UIADD3 UR8, UP1, UR4, UR8, URZ ;  /* 0x0000000804080290 */ /* 0x000fc6000ff3e03f */
[----:B------:R-:W-:Y:S01]  /*b120*/  ULDC UR4, c[0x0][0xa88] ;  /* 0x0002a20000047ab9 */ /* 0x000fe20000000800 */
[----:B------:R-:W-:Y:S01]  /*b130*/  @UP0 UIADD3.X UR9, UR12, UR9, URZ, UP1, !UPT ;  /* 0x000000090c090290 */ /* 0x000fe20008ffe43f */
[----:B------:R-:W-:Y:S01]  /*b140*/  IMAD.U32 R19, RZ, RZ, UR4 ;  /* 0x00000004ff137e24 */ /* 0x000fe2000f8e00ff */
[----:B------:R-:W-:Y:S01]  /*b150*/  UISETP.NE.AND UP0, UPT, UR16, URZ, UPT ;  /* 0x0000003f1000728c */ /* 0x000fe2000bf05270 */
[----:B------:R-:W-:Y:S01]  /*b160*/  ULDC UR4, c[0x0][0xad4] ;  /* 0x0002b50000047ab9 */ /* 0x000fe20000000800 */
[----:B------:R-:W0:Y:S01]  /*b170*/  @P1 LDC R6, c[0x0][0xbec] ;  /* 0x0002fb00ff061b82 */ /* 0x000e220000000800 */
[----:B------:R-:W-:Y:S01]  /*b180*/  IMAD.U32 R4, RZ, RZ, UR8 ;  /* 0x00000008ff047e24 */ /* 0x000fe2000f8e00ff */
[----:B------:R-:W-:Y:S01]  /*b190*/  USEL UR4, UR16, UR4, UP0 ;  /* 0x0000000410047287 */ /* 0x000fe20008000000 */
[----:B------:R-:W-:-:S03]  /*b1a0*/  IMAD.U32 R5, RZ, RZ, UR9 ;  /* 0x00000009ff057e24 */ /* 0x000fc6000f8e00ff */
[----:B------:R-:W-:Y:S02]  /*b1b0*/  UISETP.GT.AND UP1, UPT, UR4, 0x1, UPT ;  /* 0x000000010400788c */ /* 0x000fe4000bf24270 */
[----:B------:R-:W1:Y:S01]  /*b1c0*/  @P1 LDC R9, c[0x0][0xbf0] ;  /* 0x0002fc00ff091b82 */ /* 0x000e620000000800 */
[----:B------:R0:W5:Y:S01]  /*b1d0*/  @P4 LDG.E R19, desc[UR18][R4.64] ;  /* 0x0000001204134981 */ /* 0x000162000c1e1900 */
[----:B------:R-:W-:Y:S02]  /*b1e0*/  UMOV UR19, 0x9b8 ;  /* 0x000009b800137882 */ /* 0x000fe40000000000 */
[----:B------:R-:W-:Y:S02]  /*b1f0*/  USEL UR19, UR19, 0x978, UP1 ;  /* 0x0000097813137887 */ /* 0x000fe40008800000 */
[----:B------:R-:W-:Y:S01]  /*b200*/  UISETP.NE.U32.AND UP0, UPT, UR10, URZ, UPT ;  /* 0x0000003f0a00728c */ /* 0x000fe2000bf05070 */
[----:B------:R-:W-:Y:S01]  /*b210*/  IMAD.U32 R11, RZ, RZ, UR21 ;  /* 0x00000015ff0b7e24 */ /* 0x000fe2000f8e00ff */
[----:B------:R-:W-:-:S02]  /*b220*/  UMOV UR4, URZ ;  /* 0x0000003f00047c82 */ /* 0x000fc40008000000 */
[----:B------:R-:W-:Y:S01]  /*b230*/  UISETP.NE.AND.EX UP0, UPT, UR11, URZ, UPT, UP0 ;  /* 0x0000003f0b00728c */ /* 0x000fe2000bf05300 */
[----:B------:R-:W-:Y:S01]  /*b240*/  IMAD R11, R11, 0xc0, R81 ;  /* 0x000000c00b0b7824 */ /* 0x000fe200078e0251 */
[----:B------:R-:W-:Y:S02]  /*b250*/  USEL UR9, UR15, URZ, UP1 ;  /* 0x0000003f0f097287 */ /* 0x000fe40008800000 */
[----:B------:R-:W-:Y:S02]  /*b260*/  USEL UR8, UR14, URZ, !UP0 ;  /* 0x0000003f0e087287 */ /* 0x000fe4000c000000 */
[----:B------:R-:W-:Y:S01]  /*b270*/  USEL UR18, UR13, URZ, !UP0 ;  /* 0x0000003f0d127287 */ /* 0x000fe2000c000000 */
[----:B0-----:R-:W-:Y:S01]  /*b280*/  @P1 IMAD.HI.U32 R4, R11, R6, RZ ;  /* 0x000000060b041227 */ /* 0x001fe200078e00ff */
[----:B------:R-:W-:Y:S01]  /*b290*/  ULDC.64 UR10, c[0x0][UR19+0x218] ;  /* 0x00008600130a7abb */ /* 0x000fe20008000a00 */
[----:B------:R-:W-:Y:S01]  /*b2a0*/  ULDC.64 UR12, c[0x0][UR19+0x220] ;  /* 0x00008800130c7abb */ /* 0x000fe20008000a00 */
[----:B------:R-:W-:Y:S01]  /*b2b0*/  ULDC.64 UR14, c[0x0][UR19+0x228] ;  /* 0x00008a00130e7abb */ /* 0x000fe20008000a00 */
[----:B------:R-:W-:-:S02]  /*b2c0*/  UIMAD.WIDE.U32 UR16, UR10, UR20, URZ ;  /* 0x000000140a1072a5 */ /* 0x000fc4000f8e003f */
[----:B------:R-:W-:Y:S02]  /*b2d0*/  UIMAD UR13, UR13, UR8, URZ ;  /* 0x000000080d0d72a4 */ /* 0x000fe4000f8e023f */
[----:B------:R-:W-:Y:S01]  /*b2e0*/  UIMAD UR20, UR11, UR20, URZ ;  /* 0x000000140b1472a4 */ /* 0x000fe2000f8e023f */
[----:B------:R-:W-:Y:S01]  /*b2f0*/  IMAD.MOV.U32 R7, RZ, RZ, R11 ;  /* 0x000000ffff077224 */ /* 0x000fe200078e000b */
[----:B------:R-:W-:Y:S02]  /*b300*/  UIMAD.WIDE.U32 UR10, UR12, UR8, URZ ;  /* 0x000000080c0a72a5 */ /* 0x000fe4000f8e003f */
[----:B------:R-:W-:Y:S01]  /*b310*/  UIMAD.WIDE.U32 UR22, UR14, UR9, URZ ;  /* 0x000000090e1672a5 */ /* 0x000fe2000f8e003f */
[----:B-1----:R-:W-:Y:S01]  /*b320*/  @P1 SHF.R.U32.HI R7, RZ, R9, R4 ;  /* 0x00000009ff071219 */ /* 0x002fe20000011604 */
[----:B------:R-:W-:Y:S02]  /*b330*/  UIMAD UR9, UR15, UR9, URZ ;  /* 0x000000090f0972a4 */ /* 0x000fe4000f8e023f */
[----:B------:R-:W-:-:S02]  /*b340*/  UIMAD UR13, UR12, UR18, UR13 ;  /* 0x000000120c0d72a4 */ /* 0x000fc4000f8e020d */
[----:B------:R-:W-:Y:S01]  /*b350*/  UIADD3 UR20, UR17, UR20, URZ ;  /* 0x0000001411147290 */ /* 0x000fe2000fffe03f */
[--C-:B------:R-:W-:Y:S02]  /*b360*/  IMAD.MOV R9, RZ, RZ, -R7.reuse ;  /* 0x000000ffff097224 */ /* 0x100fe400078e0a07 */
[----:B------:R-:W-:Y:S02]  /*b370*/  IMAD.U32 R4, RZ, RZ, UR22 ;  /* 0x00000016ff047e24 */ /* 0x000fe4000f8e00ff */
[----:B------:R-:W-:Y:S01]  /*b380*/  IMAD.U32 R5, RZ, RZ, UR23 ;  /* 0x00000017ff057e24 */ /* 0x000fe2000f8e00ff */
[----:B------:R-:W-:Y:S01]  /*b390*/  SHF.R.S32.HI R5, RZ, 0x1f, R7 ;  /* 0x0000001fff057819 */ /* 0x000fe20000011407 */
[----:B------:R-:W-:-:S05]  /*b3a0*/  IMAD R9, R76, R9, R11 ;  /* 0x000000094c097224 */ /* 0x000fca00078e020b */
[----:B------:R-:W-:Y:S01]  /*b3b0*/  SHF.R.S32.HI R6, RZ, 0x1f, R9 ;  /* 0x0000001fff067819 */ /* 0x000fe20000011409 */
[----:B------:R-:W-:Y:S01]  /*b3c0*/  IMAD.U32 R12, RZ, RZ, UR21 ;  /* 0x00000015ff0c7e24 */ /* 0x000fe2000f8e00ff */
        /* <DEDUP_REMOVED lines=9> */
[----:B------:R-:W-:Y:S01]  /*b460*/  ULDC.64 UR10, c[0x0][UR19+0x210] ;  /* 0x00008400130a7abb */ /* 0x000fe20008000a00 */
[----:B------:R-:W-:Y:S01]  /*b470*/  @!UP1 ULDC UR12, c[0x0][0xb50] ;  /* 0x0002d400000c9ab9 */ /* 0x000fe20000000800 */
[----:B------:R-:W-:Y:S01]  /*b480*/  IMAD R7, R9, UR11, RZ ;  /* 0x0000000b09077c24 */ /* 0x000fe2000f8e02ff */
[----:B------:R-:W-:-:S02]  /*b490*/  @!UP1 ULDC UR13, c[0x0][0xb54] ;  /* 0x0002d500000d9ab9 */ /* 0x000fc40000000800 */
[----:B------:R-:W-:Y:S01]  /*b4a0*/  IADD3.X R5, R5, UR9, R8, P2, P3 ;  /* 0x0000000905057c10 */ /* 0x000fe200097e6408 */
        /* <DEDUP_REMOVED lines=11> */
.L_x_9548:
[----:B------:R-:W2:Y:S01]  /*b560*/  LDL R13, [R1+0x40] ;  /* 0x00004000010d7983 */ /* 0x000ea20000100800 */
[----:B------:R-:W0:Y:S03]  /*b570*/  S2R R4, SR_TID.X ;  /* 0x0000000000047919 */ /* 0x000e260000002100 */
[----:B------:R-:W-:Y:S04]  /*b580*/  SHFL.IDX PT, R5, R10, RZ, 0x1c1f ;  /* 0x001c1fff0a057589 */ /* 0x000fe800000e0000 */
[----:B------:R-:W-:Y:S04]  /*b590*/  SHFL.IDX PT, R6, R9, 0x1, 0x1c1f ;  /* 0x003c1f0009067f89 */ /* 0x000fe800000e0000 */
[----:B------:R-:W-:Y:S01]  /*b5a0*/  SHFL.IDX PT, R7, R10, 0x1, 0x1c1f ;  /* 0x003c1f000a077f89 */ /* 0x000fe200000e0000 */
[----:B0-----:R-:W-:-:S05]  /*b5b0*/  VIADD R14, R4, 0xffffff80 ;  /* 0xffffff80040e7836 */ /* 0x001fca0000000000 */
[----:B------:R-:W-:-:S04]  /*b5c0*/  SHF.R.S32.HI R8, RZ, 0x1f, R14 ;  /* 0x0000001fff087819 */ /* 0x000fc8000001140e */
[----:B------:R-:W-:-:S04]  /*b5d0*/  LEA.HI R8, R8, R14, RZ, 0x7 ;  /* 0x0000000e08087211 */ /* 0x000fc800078f38ff */
[----:B------:R-:W-:Y:S01]  /*b5e0*/  LOP3.LUT R8, R8, 0xffffff80, RZ, 0xc0, !PT ;  /* 0xffffff8008087812 */ /* 0x000fe200078ec0ff */
[----:B------:R-:W0:Y:S04]  /*b5f0*/  SHFL.IDX PT, R4, R9, RZ, 0x1c1f ;  /* 0x001c1fff09047589 */ /* 0x000e2800000e0000 */
[----:B------:R-:W-:Y:S02]  /*b600*/  IMAD.IADD R8, R14, 0x1, -R8 ;  /* 0x000000010e087824 */ /* 0x000fe400078e0a08 */
[----:B-----5:R-:W-:-:S03]  /*b610*/  IMAD R19, R19, R76, RZ ;  /* 0x0000004c13137224 */ /* 0x020fc600078e02ff */
[----:B------:R-:W-:Y:S01]  /*b620*/  LOP3.LUT P0, RZ, R8, 0x3, RZ, 0xc0, !PT ;  /* 0x0000000308ff7812 */ /* 0x000fe2000780c0ff */
[----:B------:R-:W-:Y:S01]  /*b630*/  ULDC.64 UR10, c[0x0][0x208] ;  /* 0x00008200000a7ab9 */ /* 0x000fe20000000a00 */
[----:B--2---:R-:W-:-:S04]  /*b640*/  IMAD R12, R12, 0xc0, R13 ;  /* 0x000000c00c0c7824 */ /* 0x004fc800078e020d */
[C---:B------:R-:W-:Y:S01]  /*b650*/  VIADD R8, R12.reuse, 0x8 ;  /* 0x000000080c087836 */ /* 0x040fe20000000000 */
[----:B------:R-:W-:-:S04]  /*b660*/  ISETP.GE.OR P2, PT, R12, R19, P0 ;  /* 0x000000130c00720c */ /* 0x000fc80000746670 */
[----:B------:R-:W-:-:S09]  /*b670*/  ISETP.GE.OR P0, PT, R8, R19, P0 ;  /* 0x000000130800720c */ /* 0x000fd20000706670 */
[----:B0-----:R0:W-:Y:S04]  /*b680*/  @!P2 ST.E desc[UR10][R4.64], R0 ;  /* 0x000000000400a985 */ /* 0x0011e8000c10190a */
[----:B------:R0:W-:Y:S01]  /*b690*/  @!P0 ST.E desc[UR10][R6.64], R3 ;  /* 0x0000000306008985 */ /* 0x0001e2000c10190a */
[----:B------:R-:W-:-:S13]  /*b6a0*/  PLOP3.LUT P0, PT, PT, PT, UP1, 0x80, 0x0 ;  /* 0x000000000000781c */ /* 0x000fda0003f0f018 */
[----:B0-----:R-:W-:Y:S05]  /*b6b0*/  @P0 BRA `(.L_x_9549) ;  /* 0x00000008003c0947 */ /* 0x001fea0003800000 */
        /* <DEDUP_REMOVED lines=14> */
[C---:B------:R-:W-:Y:S02]  /*b7a0*/  IADD3 R25, P3, R16.reuse, 0x4800, RZ ;  /* 0x0000480010197810 */ /* 0x040fe40007f7e0ff */
[C---:B------:R-:W-:Y:S02]  /*b7b0*/  IADD3 R29, P4, R16.reuse, 0x6000, RZ ;  /* 0x00006000101d7810 */ /* 0x040fe40007f9e0ff */
[----:B------:R-:W-:Y:S02]  /*b7c0*/  LOP3.LUT R5, R16, 0x180, RZ, 0xc0, !PT ;  /* 0x0000018010057812 */ /* 0x000fe400078ec0ff */
[----:B------:R-:W-:-:S02]  /*b7d0*/  LOP3.LUT R8, R9, 0x180, RZ, 0xc0, !PT ;  /* 0x0000018009087812 */ /* 0x000fc400078ec0ff */
[----:B------:R-:W-:Y:S02]  /*b7e0*/  LOP3.LUT R12, R13, 0x180, RZ, 0xc0, !PT ;  /* 0x000001800d0c7812 */ /* 0x000fe400078ec0ff */
[----:B------:R-:W-:Y:S02]  /*b7f0*/  LOP3.LUT R24, R25, 0x180, RZ, 0xc0, !PT ;  /* 0x0000018019187812 */ /* 0x000fe400078ec0ff */
[----:B------:R-:W-:Y:S02]  /*b800*/  LOP3.LUT R28, R29, 0x180, RZ, 0xc0, !PT ;  /* 0x000001801d1c7812 */ /* 0x000fe400078ec0ff */
[----:B------:R-:W-:Y:S02]  /*b810*/  SHF.R.U64 R5, R5, 0x3, RZ ;  /* 0x0000000305057819 */ /* 0x000fe400000012ff */
[----:B------:R-:W-:Y:S02]  /*b820*/  IADD3 R3, P5, R16, 0x7800, RZ ;  /* 0x0000780010037810 */ /* 0x000fe40007fbe0ff */
[----:B------:R-:W-:-:S02]  /*b830*/  SHF.R.U64 R8, R8, 0x3, RZ ;  /* 0x0000000308087819 */ /* 0x000fc400000012ff */
[----:B------:R-:W-:Y:S01]  /*b840*/  SHF.R.U64 R12, R12, 0x3, RZ ;  /* 0x000000030c0c7819 */ /* 0x000fe200000012ff */
[----:B------:R-:W-:Y:S01]  /*b850*/  IMAD.X R33, RZ, RZ, R17, P5 ;  /* 0x000000ffff217224 */ /* 0x000fe200028e0611 */
[----:B------:R-:W-:Y:S02]  /*b860*/  SHF.R.U64 R24, R24, 0x3, RZ ;  /* 0x0000000318187819 */ /* 0x000fe400000012ff */
[----:B------:R-:W-:Y:S02]  /*b870*/  SHF.R.U64 R28, R28, 0x3, RZ ;  /* 0x000000031c1c7819 */ /* 0x000fe400000012ff */
[----:B------:R-:W-:Y:S02]  /*b880*/  LOP3.LUT R16, R5, R16, RZ, 0x3c, !PT ;  /* 0x0000001005107212 */ /* 0x000fe400078e3cff */
[----:B------:R-:W-:Y:S02]  /*b890*/  SHF.R.S32.HI R20, RZ, 0x1f, R75 ;  /* 0x0000001fff147819 */ /* 0x000fe4000001144b */
[----:B------:R-:W-:Y:S01]  /*b8a0*/  LOP3.LUT R0, R3, 0x180, RZ, 0xc0, !PT ;  /* 0x0000018003007812 */ /* 0x000fe200078ec0ff */
[----:B------:R0:W5:Y:S01]  /*b8b0*/  LD.E.128 R4, desc[UR10][R16.64] ;  /* 0x0000000a10047980 */ /* 0x000162000c101d00 */
        /* <DEDUP_REMOVED lines=8> */
[----:B------:R-:W-:Y:S01]  /*b940*/  LEA.HI R20, R20, R75, RZ, 0x2 ;  /* 0x0000004b14147211 */ /* 0x000fe200078f10ff */
[----:B0-----:R-:W0:Y:S01]  /*b950*/  @P1 LDC R17, c[0x0][0xbf0] ;  /* 0x0002fc00ff111b82 */ /* 0x001e220000000800 */
[----:B------:R-:W-:Y:S01]  /*b960*/  SHF.R.U64 R0, R0, 0x3, RZ ;  /* 0x0000000300007819 */ /* 0x000fe200000012ff */
[----:B------:R-:W-:Y:S01]  /*b970*/  UIMAD UR9, UR14, UR12, URZ ;  /* 0x0000000c0e0972a4 */ /* 0x000fe2000f8e023f */
[----:B------:R-:W-:Y:S01]  /*b980*/  LOP3.LUT R20, R20, 0xfffffffc, RZ, 0xc0, !PT ;  /* 0xfffffffc14147812 */ /* 0x000fe200078ec0ff */
[----:B------:R-:W5:Y:S01]  /*b990*/  LD.E.128 R8, desc[UR10][R8.64] ;  /* 0x0000000a08087980 */ /* 0x000f62000c101d00 */
[----:B------:R-:W-:Y:S01]  /*b9a0*/  LOP3.LUT R32, R0, R3, RZ, 0x3c, !PT ;  /* 0x0000000300207212 */ /* 0x000fe200078e3cff */
[----:B------:R-:W-:-:S02]  /*b9b0*/  ULDC.64 UR14, c[0x0][0xaf0] ;  /* 0x0002bc00000e7ab9 */ /* 0x000fc40000000a00 */
[----:B------:R-:W-:Y:S01]  /*b9c0*/  IMAD.IADD R20, R75, 0x1, -R20 ;  /* 0x000000014b147824 */ /* 0x000fe200078e0a14 */
[----:B------:R-:W5:Y:S01]  /*b9d0*/  LD.E.128 R12, desc[UR10][R12.64] ;  /* 0x0000000a0c0c7980 */ /* 0x000f62000c101d00 */
[----:B------:R-:W-:Y:S01]  /*b9e0*/  IMAD.U32 R3, RZ, RZ, UR16 ;  /* 0x00000010ff037e24 */ /* 0x000fe2000f8e00ff */
[----:B------:R-:W-:Y:S01]  /*b9f0*/  UIMAD UR9, UR4, UR13, UR9 ;  /* 0x0000000d040972a4 */ /* 0x000fe2000f8e0209 */
[----:B------:R-:W-:Y:S01]  /*ba00*/  IMAD R0, R20, 0x60, R74 ;  /* 0x0000006014007824 */ /* 0x000fe200078e024a */
[----:B------:R-:W5:Y:S04]  /*ba10*/  LD.E.128 R24, desc[UR10][R24.64] ;  /* 0x0000000a18187980 */ /* 0x000f68000c101d00 */
[----:B------:R-:W5:Y:S04]  /*ba20*/  LD.E.128 R28, desc[UR10][R28.64] ;  /* 0x0000000a1c1c7980 */ /* 0x000f68000c101d00 */
[----:B------:R-:W5:Y:S01]  /*ba30*/  LD.E.128 R32, desc[UR10][R32.64] ;  /* 0x0000000a20207980 */ /* 0x000f62000c101d00 */
[----:B------:R-:W-:Y:S01]  /*ba40*/  UIMAD.WIDE.U32 UR10, UR4, UR12, URZ ;  /* 0x0000000c040a72a5 */ /* 0x000fe2000f8e003f */
[----:B------:R-:W-:-:S02]  /*ba50*/  IMAD R20, R3, 0xc0, R0 ;  /* 0x000000c003147824 */ /* 0x000fc400078e0200 */
[----:B------:R-:W-:Y:S01]  /*ba60*/  ULDC.64 UR12, c[0x0][0xae8] ;  /* 0x0002ba00000c7ab9 */ /* 0x000fe20000000a00 */
[----:B------:R-:W-:Y:S01]  /*ba70*/  UIADD3 UR11, UR11, UR9, URZ ;  /* 0x000000090b0b7290 */ /* 0x000fe2000fffe03f */
[----:B-1----:R-:W-:Y:S01]  /*ba80*/  @P1 IMAD.HI.U32 R0, R20, R21, RZ ;  /* 0x0000001514001227 */ /* 0x002fe200078e00ff */
[----:B------:R-:W-:Y:S01]  /*ba90*/  USHF.R.S32.HI UR4, URZ, 0x1f, UR8 ;  /* 0x0000001f3f047899 */ /* 0x000fe20008011408 */
[----:B------:R-:W-:Y:S01]  /*baa0*/  @!PT LDS RZ, [RZ] ;  /* 0x00000000fffff984 */ /* 0x000fe20000000800 */
[----:B------:R-:W-:Y:S01]  /*bab0*/  @!PT LDS RZ, [RZ] ;  /* 0x00000000fffff984 */ /* 0x000fe20000000800 */
[----:B------:R-:W-:Y:S01]  /*bac0*/  @!PT LDS RZ, [RZ] ;  /* 0x00000000fffff984 */ /* 0x000fe20000000800 */
[----:B------:R-:W-:Y:S01]  /*bad0*/  @!PT LDS RZ, [RZ] ;  /* 0x00000000fffff984 */ /* 0x000fe20000000800 */
[----:B------:R1:W-:Y:S06]  /*bae0*/  MEMBAR.ALL.CTA ;  /* 0x0000000000007992 */ /* 0x0003ec0000008000 */
[----:B-1----:R-:W1:Y:S01]  /*baf0*/  FENCE.VIEW.ASYNC.S ;  /* 0x00000000000073c6 */ /* 0x002e620000000000 */
[----:B------:R-:W-:Y:S01]  /*bb00*/  UIMAD.WIDE.U32 UR10, UR17, UR12, UR10 ;  /* 0x0000000c110a72a5 */ /* 0x000fe2000f8e000a */
[----:B------:R-:W-:Y:S01]  /*bb10*/  IMAD.MOV.U32 R3, RZ, RZ, R20 ;  /* 0x000000ffff037224 */ /* 0x000fe200078e0014 */
[----:B------:R-:W-:Y:S01]  /*bb20*/  UIMAD UR4, UR4, UR14, URZ ;  /* 0x0000000e040472a4 */ /* 0x000fe2000f8e023f */
[----:B0-----:R-:W-:Y:S01]  /*bb30*/  @P1 SHF.R.U32.HI R3, RZ, R17, R0 ;  /* 0x00000011ff031219 */ /* 0x001fe20000011600 */
[----:B------:R-:W-:-:S02]  /*bb40*/  UIMAD UR11, UR17, UR13, UR11 ;  /* 0x0000000d110b72a4 */ /* 0x000fc4000f8e020b */
[----:B------:R-:W-:Y:S01]  /*bb50*/  UIMAD UR4, UR8, UR15, UR4 ;  /* 0x0000000f080472a4 */ /* 0x000fe2000f8e0204 */
[--C-:B------:R-:W-:Y:S01]  /*bb60*/  SHF.R.S32.HI R0, RZ, 0x1f, R3.reuse ;  /* 0x0000001fff007819 */ /* 0x100fe20000011403 */
[----:B------:R-:W-:Y:S01]  /*bb70*/  UIMAD.WIDE.U32 UR8, UR8, UR14, UR10 ;  /* 0x0000000e080872a5 */ /* 0x000fe2000f8e000a */
[----:B------:R-:W-:Y:S02]  /*bb80*/  IMAD.MOV R21, RZ, RZ, -R3 ;  /* 0x000000ffff157224 */ /* 0x000fe400078e0a03 */
[----:B------:R-:W-:Y:S01]  /*bb90*/  ULDC.64 UR10, c[0x0][0xae0] ;  /* 0x0002b800000a7ab9 */ /* 0x000fe20000000a00 */
[----:B------:R-:W-:Y:S01]  /*bba0*/  UIADD3 UR4, UR9, UR4, URZ ;  /* 0x0000000409047290 */ /* 0x000fe2000fffe03f */
[----:B------:R-:W-:Y:S02]  /*bbb0*/  IMAD R0, R0, UR10, RZ ;  /* 0x0000000a00007c24 */ /* 0x000fe4000f8e02ff */
[----:B------:R-:W-:Y:S02]  /*bbc0*/  IMAD R21, R76, R21, R20 ;  /* 0x000000154c157224 */ /* 0x000fe400078e0214 */
[----:B------:R-:W-:-:S02]  /*bbd0*/  IMAD R23, R3, UR11, R0 ;  /* 0x0000000b03177c24 */ /* 0x000fc4000f8e0200 */
[----:B------:R-:W-:Y:S01]  /*bbe0*/  IMAD.U32 R17, RZ, RZ, UR9 ;  /* 0x00000009ff117e24 */ /* 0x000fe2000f8e00ff */
[----:B------:R-:W-:Y:S01]  /*bbf0*/  SHF.R.S32.HI R0, RZ, 0x1f, R21 ;  /* 0x0000001fff007819 */ /* 0x000fe20000011415 */
[----:B------:R-:W-:Y:S01]  /*bc00*/  IMAD.U32 R16, RZ, RZ, UR8 ;  /* 0x00000008ff107e24 */ /* 0x000fe2000f8e00ff */
[----:B------:R-:W-:Y:S01]  /*bc10*/  ULDC.64 UR8, c[0x0][0xad8] ;  /* 0x0002b60000087ab9 */ /* 0x000fe20000000a00 */
[----:B------:R-:W-:Y:S02]  /*bc20*/  IMAD.U32 R17, RZ, RZ, UR4 ;  /* 0x00000004ff117e24 */ /* 0x000fe4000f8e00ff */
[----:B------:R-:W-:Y:S02]  /*bc30*/  IMAD R0, R0, UR8, RZ ;  /* 0x0000000800007c24 */ /* 0x000fe4000f8e02ff */
[----:B------:R-:W-:-:S04]  /*bc40*/  IMAD.WIDE.U32 R16, R3, UR10, R16 ;  /* 0x0000000a03107c25 */ /* 0x000fc8000f8e0010 */
[----:B------:R-:W-:Y:S02]  /*bc50*/  IMAD.U32 R20, RZ, RZ, UR16 ;  /* 0x00000010ff147e24 */ /* 0x000fe4000f8e00ff */
[----:B------:R-:W-:Y:S02]  /*bc60*/  IMAD.IADD R17, R17, 0x1, R23 ;  /* 0x0000000111117824 */ /* 0x000fe400078e0217 */
[C---:B------:R-:W-:Y:S02]  /*bc70*/  IMAD R3, R21.reuse, UR9, R0 ;  /* 0x0000000915037c24 */ /* 0x040fe4000f8e0200 */
[----:B------:R-:W-:Y:S01]  /*bc80*/  IMAD R0, R20, 0xc0, R74 ;  /* 0x000000c014007824 */ /* 0x000fe200078e024a */
[----:B------:R-:W-:Y:S01]  /*bc90*/  UIADD3 UR4, UR37, 0x31c20, URZ ;  /* 0x00031c2025047890 */ /* 0x000fe2000fffe03f */
[----:B------:R-:W-:Y:S01]  /*bca0*/  IMAD.WIDE.U32 R16, R21, UR8, R16 ;  /* 0x0000000815107c25 */ /* 0x000fe2000f8e0010 */
[----:B------:R-:W-:Y:S02]  /*bcb0*/  ULDC.64 UR8, c[0x0][0xa80] ;  /* 0x0002a00000087ab9 */ /* 0x000fe40000000a00 */
[----:B------:R-:W-:Y:S01]  /*bcc0*/  ISETP.GE.AND P0, PT, R0, R19, PT ;  /* 0x000000130000720c */ /* 0x000fe20003f06270 */
[----:B------:R-:W-:Y:S01]  /*bcd0*/  IMAD.IADD R3, R17, 0x1, R3 ;  /* 0x0000000111037824 */ /* 0x000fe200078e0203 */
[----:B------:R-:W-:Y:S01]  /*bce0*/  UPRMT UR4, URZ, 0x654, UR4 ;  /* 0x000006543f047896 */ /* 0x000fe20008000004 */
[----:B------:R-:W-:-:S04]  /*bcf0*/  LEA R23, P1, R16, UR8, 0x1 ;  /* 0x0000000810177c11 */ /* 0x000fc8000f8208ff */
[----:B------:R-:W-:Y:S01]  /*bd00*/  LEA.HI.X R3, R16, UR9, R3, 0x1, P1 ;  /* 0x0000000910037c11 */ /* 0x000fe200088f0c03 */
[----:B-1----:R0:W1:Y:S01]  /*bd10*/  SHFL.IDX PT, R20, R23, RZ, 0x1c1f ;  /* 0x001c1fff17147589 */ /* 0x00206200000e0000 */
[----:B------:R-:W-:Y:S02]  /*bd20*/  BSSY B1, `(.L_x_9550) ;  /* 0x0000013000017945 */ /* 0x000fe40003800000 */
[----:B------:R-:W-:Y:S01]  /*bd30*/  SYNCS.ARRIVE.TRANS64.RED.A1T0 RZ, [UR4], RZ ;  /* 0x000000ffffff79a7 */ /* 0x000fe20008100404 */
        /* <DEDUP_REMOVED lines=11> */
[----:B--2---:R-:W-:Y:S01]  /*bdf0*/  @!P0 IMAD.WIDE R16, R18, 0x2, R20 ;  /* 0x0000000212108825 */ /* 0x004fe200078e0214 */
[-C--:B------:R-:W-:Y:S02]  /*be00*/  @!P1 LEA.HI.X R37, R22, R21.reuse, R41, 0x1, P3 ;  /* 0x0000001516259211 */ /* 0x080fe400018f0c29 */
[----:B------:R-:W-:Y:S02]  /*be10*/  @!P2 LEA.HI.X R39, R144, R21, R40, 0x1, P4 ;  /* 0x000000159027a211 */ /* 0x000fe400020f0c28 */
[----:B-----5:R3:W-:Y:S04]  /*be20*/  @!P0 ST.E.128 desc[UR8][R16.64], R4 ;  /* 0x0000000410008985 */ /* 0x0207e8000c101d08 */
[----:B------:R3:W-:Y:S04]  /*be30*/  @!P1 ST.E.128 desc[UR8][R36.64], R12 ;  /* 0x0000000c24009985 */ /* 0x0007e8000c101d08 */
[----:B------:R3:W-:Y:S02]  /*be40*/  @!P2 ST.E.128 desc[UR8][R38.64], R28 ;  /* 0x0000001c2600a985 */ /* 0x0007e4000c101d08 */
.L_x_9551:
[----:B------:R-:W-:Y:S05]  /*be50*/  BSYNC B1 ;  /* 0x0000000000017941 */ /* 0x000fea0003800000 */
.L_x_9550:
[----:B------:R-:W-:Y:S01]  /*be60*/  VIADD R0, R0, 0x60 ;  /* 0x0000006000007836 */ /* 0x000fe20000000000 */
[----:B---3-5:R3:W4:Y:S04]  /*be70*/  SHFL.IDX PT, R7, R3, 0x1, 0x1c1f ;  /* 0x003c1f0003077f89 */ /* 0x02872800000e0000 */
[----:B------:R-:W-:Y:S01]  /*be80*/  ISETP.GE.AND P0, PT, R0, R19, PT ;  /* 0x000000130000720c */ /* 0x000fe20003f06270 */
[----:B------:R3:W0:-:S12]  /*be90*/  SHFL.IDX PT, R6, R23, 0x1, 0x1c1f ;  /* 0x003c1f0017067f89 */ /* 0x00061800000e0000 */
[----:B---3--:R-:W-:Y:S05]  /*bea0*/  @P0 BRA `(.L_x_9552) ;  /* 0x00000018001c0947 */ /* 0x008fea0003800000 */
[----:B------:R-:W-:Y:S01]  /*beb0*/  ULDC UR4, c[0x0][0xac8] ;  /* 0x0002b20000047ab9 */ /* 0x000fe20000000800 */
[----:B------:R-:W-:Y:S01]  /*bec0*/  ULDC.64 UR8, c[0x0][0x208] ;  /* 0x0000820000087ab9 */ /* 0x000fe20000000a00 */
[----:B------:R-:W-:Y:S02]  /*bed0*/  ISETP.GE.AND P2, PT, R22, UR4, PT ;  /* 0x0000000416007c0c */ /* 0x000fe4000bf46270 */
[----:B------:R-:W-:-:S11]  /*bee0*/  ISETP.GE.AND P1, PT, R18, UR4, PT ;  /* 0x0000000412007c0c */ /* 0x000fd6000bf26270 */
[----:B0-----:R-:W-:Y:S02]  /*bef0*/  @!P2 LEA R12, P0, R22, R6, 0x1 ;  /* 0x00000006160ca211 */ /* 0x001fe400078008ff */
[----:B----4-:R-:W-:Y:S02]  /*bf00*/  @!P1 IMAD.WIDE R4, R18, 0x2, R6 ;  /* 0x0000000212049825 */ /* 0x010fe400078e0206 */
[----:B------:R-:W-:Y:S02]  /*bf10*/  @!P2 LEA.HI.X R13, R22, R7, R41, 0x1, P0 ;  /* 0x00000007160da211 */ /* 0x000fe400000f0c29 */
[----:B------:R-:W-:Y:S01]  /*bf20*/  ISETP.GE.AND P0, PT, R144, UR4, PT ;  /* 0x0000000490007c0c */ /* 0x000fe2000bf06270 */
[----:B------:R0:W-:Y:S04]  /*bf30*/  @!P1 ST.E.128 desc[UR8][R4.64], R8 ;  /* 0x0000000804009985 */ /* 0x0001e8000c101d08 */
[----:B------:R0:W-:Y:S08]  /*bf40*/  @!P2 ST.E.128 desc[UR8][R12.64], R24 ;  /* 0x000000180c00a985 */ /* 0x0001f0000c101d08 */
[----:B------:R-:W-:Y:S05]  /*bf50*/  @P0 BRA `(.L_x_9552) ;  /* 0x0000001400f00947 */ /* 0x000fea0003800000 */
[----:B0-----:R-:W-:Y:S01]  /*bf60*/  LEA R4, P0, R144, R6, 0x1 ;  /* 0x0000000690047211 */ /* 0x001fe200078008ff */
[----:B------:R-:W-:-:S03]  /*bf70*/  ULDC.64 UR8, c[0x0][0x208] ;  /* 0x0000820000087ab9 */ /* 0x000fc60000000a00 */
[----:B------:R-:W-:-:S05]  /*bf80*/  LEA.HI.X R5, R144, R7, R40, 0x1, P0 ;  /* 0x0000000790057211 */ /* 0x000fca00000f0c28 */
[----:B------:R0:W-:Y:S01]  /*bf90*/  ST.E.128 desc[UR8][R4.64], R32 ;  /* 0x0000002004007985 */ /* 0x0001e2000c101d08 */
[----:B------:R-:W-:Y:S05]  /*bfa0*/  BRA `(.L_x_9552) ;  /* 0x0000001400dc7947 */ /* 0x000fea0003800000 */
.L_x_9549:
        /* <DEDUP_REMOVED lines=12> */
[----:B------:R-:W-:Y:S01]  /*c070*/  ULDC.64 UR12, c[0x0][0xb38] ;  /* 0x0002ce00000c7ab9 */ /* 0x000fe20000000a00 */
[----:B------:R-:W-:Y:S01]  /*c080*/  BSSY B1, `(.L_x_9553) ;  /* 0x0000063000017945 */ /* 0x000fe20003800000 */
[----:B------:R-:W-:Y:S01]  /*c090*/  UIMAD.WIDE.U32 UR10, UR16, UR12, UR10 ;  /* 0x0000000c100a72a5 */ /* 0x000fe2000f8e000a */
[----:B------:R-:W-:-:S02]  /*c0a0*/  SHF.R.S32.HI R26, RZ, 0x1f, R145 ;  /* 0x0000001fff1a7819 */ /* 0x000fc40000011491 */
[----:B------:R-:W-:Y:S01]  /*c0b0*/  SHF.R.S32.HI R27, RZ, 0x1f, R146 ;  /* 0x0000001fff1b7819 */ /* 0x000fe20000011492 */
[----:B------:R-:W-:Y:S01]  /*c0c0*/  UIMAD UR11, UR16, UR13, UR11 ;  /* 0x0000000d100b72a4 */ /* 0x000fe2000f8e020b */
[----:B------:R-:W-:Y:S02]  /*c0d0*/  SHF.R.S32.HI R74, RZ, 0x1f, R147 ;  /* 0x0000001fff4a7819 */ /* 0x000fe40000011493 */
[----:B------:R-:W-:Y:S01]  /*c0e0*/  ULDC.64 UR12, c[0x0][0xb40] ;  /* 0x0002d000000c7ab9 */ /* 0x000fe20000000a00 */
[----:B------:R-:W-:Y:S01]  /*c0f0*/  SHF.R.S32.HI R75, RZ, 0x1f, R148 ;  /* 0x0000001fff4b7819 */ /* 0x000fe20000011494 */
[----:B------:R-:W-:Y:S01]  /*c100*/  UIMAD UR4, UR4, UR12, URZ ;  /* 0x0000000c040472a4 */ /* 0x000fe2000f8e023f */
[----:B------:R-:W-:Y:S02]  /*c110*/  SHF.R.S32.HI R77, RZ, 0x1f, R149 ;  /* 0x0000001fff4d7819 */ /* 0x000fe40000011495 */
[----:B------:R-:W-:Y:S01]  /*c120*/  SHF.R.S32.HI R78, RZ, 0x1f, R150 ;  /* 0x0000001fff4e7819 */ /* 0x000fe20000011496 */
[----:B------:R-:W-:Y:S01]  /*c130*/  UIMAD UR4, UR8, UR13, UR4 ;  /* 0x0000000d080472a4 */ /* 0x000fe2000f8e0204 */
[----:B0-----:R-:W-:Y:S01]  /*c140*/  @P1 IMAD.HI.U32 R0, R11, R0, RZ ;  /* 0x000000000b001227 */ /* 0x001fe200078e00ff */
[----:B------:R-:W-:Y:S01]  /*c150*/  UIMAD.WIDE.U32 UR8, UR8, UR12, UR10 ;  /* 0x0000000c080872a5 */ /* 0x000fe2000f8e000a */
[----:B------:R-:W-:-:S02]  /*c160*/  SHF.R.S32.HI R79, RZ, 0x1f, R151 ;  /* 0x0000001fff4f7819 */ /* 0x000fc40000011497 */
[----:B------:R-:W-:Y:S01]  /*c170*/  ULDC.64 UR10, c[0x0][0xb48] ;  /* 0x0002d200000a7ab9 */ /* 0x000fe20000000a00 */
[----:B------:R-:W-:Y:S01]  /*c180*/  UIADD3 UR9, UR9, UR4, URZ ;  /* 0x0000000409097290 */ /* 0x000fe2000fffe03f */
[----:B------:R-:W-:Y:S02]  /*c190*/  SHF.R.S32.HI R80, RZ, 0x1f, R152 ;  /* 0x0000001fff507819 */ /* 0x000fe40000011498 */
[----:B-1----:R-:W-:Y:S01]  /*c1a0*/  @P1 SHF.R.U32.HI R3, RZ, R5, R0 ;  /* 0x00000005ff031219 */ /* 0x002fe20000011600 */
        /* <DEDUP_REMOVED lines=10> */
[----:B------:R-:W-:Y:S02]  /*c250*/  IMAD R0, R0, UR10, RZ ;  /* 0x0000000a00007c24 */ /* 0x000fe4000f8e02ff */
[----:B------:R-:W-:Y:S01]  /*c260*/  IMAD.U32 R4, RZ, RZ, UR8 ;  /* 0x00000008ff047e24 */ /* 0x000fe2000f8e00ff */
[----:B------:R-:W-:Y:S01]  /*c270*/  ULDC.64 UR8, c[0x0][0xb28] ;  /* 0x0002ca0000087ab9 */ /* 0x000fe20000000a00 */
[----:B------:R-:W-:Y:S01]  /*c280*/  IMAD.U32 R5, RZ, RZ, UR4 ;  /* 0x00000004ff057e24 */ /* 0x000fe2000f8e00ff */
[----:B------:R-:W-:Y:S01]  /*c290*/  UIADD3 UR4, UR37, 0x31c20, URZ ;  /* 0x00031c2025047890 */ /* 0x000fe2000fffe03f */
[C---:B------:R-:W-:Y:S01]  /*c2a0*/  IMAD R9, R3.reuse, UR11, R0 ;  /* 0x0000000b03097c24 */ /* 0x040fe2000f8e0200 */
[----:B------:R-:W-:Y:S01]  /*c2b0*/  SHF.R.S32.HI R0, RZ, 0x1f, R7 ;  /* 0x0000001fff007819 */ /* 0x000fe20000011407 */
[----:B------:R-:W-:Y:S01]  /*c2c0*/  IMAD.WIDE.U32 R4, R3, UR10, R4 ;  /* 0x0000000a03047c25 */ /* 0x000fe2000f8e0004 */
[----:B------:R-:W-:-:S03]  /*c2d0*/  UPRMT UR4, URZ, 0x654, UR4 ;  /* 0x000006543f047896 */ /* 0x000fc60008000004 */
[----:B------:R-:W-:Y:S02]  /*c2e0*/  IMAD R0, R0, UR8, RZ ;  /* 0x0000000800007c24 */ /* 0x000fe4000f8e02ff */
[----:B------:R-:W-:Y:S02]  /*c2f0*/  IMAD.IADD R5, R5, 0x1, R9 ;  /* 0x0000000105057824 */ /* 0x000fe400078e0209 */
[C---:B------:R-:W-:Y:S02]  /*c300*/  IMAD R3, R7.reuse, UR9, R0 ;  /* 0x0000000907037c24 */ /* 0x040fe4000f8e0200 */
[----:B------:R-:W-:Y:S01]  /*c310*/  IMAD.WIDE.U32 R4, R7, UR8, R4 ;  /* 0x0000000807047c25 */ /* 0x000fe2000f8e0004 */
[----:B------:R-:W-:Y:S01]  /*c320*/  ULDC.64 UR8, c[0x0][0xb00] ;  /* 0x0002c00000087ab9 */ /* 0x000fe20000000a00 */
[----:B------:R-:W-:Y:S02]  /*c330*/  SYNCS.ARRIVE.TRANS64.RED.A1T0 RZ, [UR4], RZ ;  /* 0x000000ffffff79a7 */ /* 0x000fe40008100404 */
        /* <DEDUP_REMOVED lines=12> */
[----:B------:R-:W-:-:S02]  /*c400*/  ISETP.GE.AND P3, PT, R152, UR4, PT ;  /* 0x0000000498007c0c */ /* 0x000fc4000bf66270 */
[----:B------:R-:W-:-:S03]  /*c410*/  ISETP.GE.AND P4, PT, R151, UR4, PT ;  /* 0x0000000497007c0c */ /* 0x000fc6000bf86270 */
[----:B-1----:R-:W-:-:S04]  /*c420*/  @!P1 LEA R10, P6, R155, R4, 0x2 ;  /* 0x000000049b0a9211 */ /* 0x002fc800078c10ff */
[----:B--2---:R-:W-:Y:S01]  /*c430*/  @!P1 LEA.HI.X R11, R155, R5, R83, 0x2, P6 ;  /* 0x000000059b0b9211 */ /* 0x004fe200030f1453 */
[----:B------:R-:W-:Y:S01]  /*c440*/  @!P5 IMAD.WIDE R6, R157, 0x4, R4 ;  /* 0x000000049d06d825 */ /* 0x000fe200078e0204 */
[----:B------:R-:W-:-:S04]  /*c450*/  @!P0 LEA R12, P6, R154, R4, 0x2 ;  /* 0x000000049a0c8211 */ /* 0x000fc800078c10ff */
[-C--:B------:R-:W-:Y:S01]  /*c460*/  @!P0 LEA.HI.X R13, R154, R5.reuse, R82, 0x2, P6 ;  /* 0x000000059a0d8211 */ /* 0x080fe200030f1452 */
[----:B------:R1:W-:Y:S01]  /*c470*/  @!P5 ST.E.64 desc[UR8][R6.64], R20 ;  /* 0x000000140600d985 */ /* 0x0003e2000c101b08 */
[CC--:B------:R-:W-:Y:S02]  /*c480*/  @!P3 LEA R16, P5, R152.reuse, R4.reuse, 0x2 ;  /* 0x000000049810b211 */ /* 0x0c0fe400078a10ff */
[-C--:B------:R-:W-:Y:S01]  /*c490*/  @!P4 LEA R24, P6, R151, R4.reuse, 0x2 ;  /* 0x000000049718c211 */ /* 0x080fe200078c10ff */
[----:B------:R2:W-:Y:S01]  /*c4a0*/  @!P1 ST.E.64 desc[UR8][R10.64], R28 ;  /* 0x0000001c0a009985 */ /* 0x0005e2000c101b08 */
[----:B------:R-:W-:Y:S02]  /*c4b0*/  @!P2 LEA R14, P1, R153, R4, 0x2 ;  /* 0x00000004990ea211 */ /* 0x000fe400078210ff */
[----:B------:R-:W-:Y:S01]  /*c4c0*/  @!P3 LEA.HI.X R17, R152, R5, R80, 0x2, P5 ;  /* 0x000000059811b211 */ /* 0x000fe200028f1450 */
[----:B------:R-:W-:Y:S01]  /*c4d0*/  @!P0 ST.E.64 desc[UR8][R12.64], R32 ;  /* 0x000000200c008985 */ /* 0x000fe2000c101b08 */
[----:B------:R-:W-:-:S02]  /*c4e0*/  ISETP.GE.AND P0, PT, R150, UR4, PT ;  /* 0x0000000496007c0c */ /* 0x000fc4000bf06270 */
[-C--:B------:R-:W-:Y:S02]  /*c4f0*/  @!P2 LEA.HI.X R15, R153, R5.reuse, R81, 0x2, P1 ;  /* 0x00000005990fa211 */ /* 0x080fe400008f1451 */
[----:B------:R-:W-:Y:S02]  /*c500*/  ISETP.GE.AND P1, PT, R149, UR4, PT ;  /* 0x0000000495007c0c */ /* 0x000fe4000bf26270 */
[----:B------:R-:W-:Y:S01]  /*c510*/  @!P4 LEA.HI.X R25, R151, R5, R79, 0x2, P6 ;  /* 0x000000059719c211 */ /* 0x000fe200030f144f */
[----:B------:R3:W-:Y:S01]  /*c520*/  @!P2 ST.E.64 desc[UR8][R14.64], R36 ;  /* 0x000000240e00a985 */ /* 0x0007e2000c101b08 */
[----:B------:R-:W-:-:S03]  /*c530*/  ISETP.GE.AND P2, PT, R146, UR4, PT ;  /* 0x0000000492007c0c */ /* 0x000fc6000bf46270 */
[----:B------:R4:W-:Y:S01]  /*c540*/  @!P3 ST.E.64 desc[UR8][R16.64], R40 ;  /* 0x000000281000b985 */ /* 0x0009e2000c101b08 */
[----:B------:R-:W-:Y:S02]  /*c550*/  ISETP.GE.AND P3, PT, R147, UR4, PT ;  /* 0x0000000493007c0c */ /* 0x000fe4000bf66270 */
[-C--:B-1----:R-:W-:Y:S01]  /*c560*/  @!P0 LEA R6, P5, R150, R4.reuse, 0x2 ;  /* 0x0000000496068211 */ /* 0x082fe200078a10ff */
[----:B------:R1:W-:Y:S01]  /*c570*/  @!P4 ST.E.64 desc[UR8][R24.64], R44 ;  /* 0x0000002c1800c985 */ /* 0x0003e2000c101b08 */
[----:B------:R-:W-:Y:S02]  /*c580*/  ISETP.GE.AND P4, PT, R148, UR4, PT ;  /* 0x0000000494007c0c */ /* 0x000fe4000bf86270 */
[-C--:B------:R-:W-:Y:S02]  /*c590*/  @!P0 LEA.HI.X R7, R150, R5.reuse, R78, 0x2, P5 ;  /* 0x0000000596078211 */ /* 0x080fe400028f144e */
[----:B------:R-:W-:Y:S02]  /*c5a0*/  ISETP.GE.AND P5, PT, R145, UR4, PT ;  /* 0x0000000491007c0c */ /* 0x000fe4000bfa6270 */
[C---:B--2---:R-:W-:Y:S01]  /*c5b0*/  @!P1 LEA R10, P6, R149.reuse, R4, 0x2 ;  /* 0x00000004950a9211 */ /* 0x044fe200078c10ff */
[----:B------:R1:W-:Y:S03]  /*c5c0*/  @!P0 ST.E.64 desc[UR8][R6.64], R48 ;  /* 0x0000003006008985 */ /* 0x0003e6000c101b08 */
[----:B------:R-:W-:-:S02]  /*c5d0*/  @!P1 LEA.HI.X R11, R149, R5, R77, 0x2, P6 ;  /* 0x00000005950b9211 */ /* 0x000fc400030f144d */
[-C--:B---3--:R-:W-:Y:S02]  /*c5e0*/  @!P3 LEA R14, P6, R147, R4.reuse, 0x2 ;  /* 0x00000004930eb211 */ /* 0x088fe400078c10ff */
[-C--:B------:R-:W-:Y:S01]  /*c5f0*/  @!P4 LEA R12, P0, R148, R4.reuse, 0x2 ;  /* 0x00000004940cc211 */ /* 0x080fe200078010ff */
[----:B------:R1:W-:Y:S01]  /*c600*/  @!P1 ST.E.64 desc[UR8][R10.64], R52 ;  /* 0x000000340a009985 */ /* 0x0003e2000c101b08 */
[-C--:B----4-:R-:W-:Y:S02]  /*c610*/  @!P2 LEA R16, P1, R146, R4.reuse, 0x2 ;  /* 0x000000049210a211 */ /* 0x090fe400078210ff */
[-C--:B------:R-:W-:Y:S02]  /*c620*/  @!P4 LEA.HI.X R13, R148, R5.reuse, R75, 0x2, P0 ;  /* 0x00000005940dc211 */ /* 0x080fe400000f144b */
[----:B------:R-:W-:Y:S02]  /*c630*/  @!P5 LEA R4, P0, R145, R4, 0x2 ;  /* 0x000000049104d211 */ /* 0x000fe400078010ff */
[-C--:B------:R-:W-:Y:S01]  /*c640*/  @!P3 LEA.HI.X R15, R147, R5.reuse, R74, 0x2, P6 ;  /* 0x00000005930fb211 */ /* 0x080fe200030f144a */
[----:B------:R1:W-:Y:S01]  /*c650*/  @!P4 ST.E.64 desc[UR8][R12.64], R56 ;  /* 0x000000380c00c985 */ /* 0x0003e2000c101b08 */
[----:B------:R-:W-:-:S02]  /*c660*/  @!P2 LEA.HI.X R17, R146, R5, R27, 0x2, P1 ;  /* 0x000000059211a211 */ /* 0x000fc400008f141b */
[----:B------:R-:W-:Y:S01]  /*c670*/  @!P5 LEA.HI.X R5, R145, R5, R26, 0x2, P0 ;  /* 0x000000059105d211 */ /* 0x000fe200000f141a */
[----:B------:R1:W-:Y:S04]  /*c680*/  @!P3 ST.E.64 desc[UR8][R14.64], R60 ;  /* 0x0000003c0e00b985 */ /* 0x0003e8000c101b08 */
[----:B------:R1:W-:Y:S04]  /*c690*/  @!P2 ST.E.64 desc[UR8][R16.64], R64 ;  /* 0x000000401000a985 */ /* 0x0003e8000c101b08 */
[----:B------:R1:W-:Y:S02]  /*c6a0*/  @!P5 ST.E.64 desc[UR8][R4.64], R68 ;  /* 0x000000440400d985 */ /* 0x0003e4000c101b08 */
.L_x_9554:
[----:B------:R-:W-:Y:S05]  /*c6b0*/  BSYNC B1 ;  /* 0x0000000000017941 */ /* 0x000fea0003800000 */
.L_x_9553:
[----:B------:R-:W-:Y:S01]  /*c6c0*/  ISETP.GE.AND P0, PT, R8, R19, PT ;  /* 0x000000130800720c */ /* 0x000fe20003f06270 */
[----:B-1----:R1:W3:Y:S04]  /*c6d0*/  SHFL.IDX PT, R7, R3, 0x1, 0x1c1f ;  /* 0x003c1f0003077f89 */ /* 0x0022e800000e0000 */
[----:B------:R1:W4:Y:S08]  /*c6e0*/  SHFL.IDX PT, R6, R0, 0x1, 0x1c1f ;  /* 0x003c1f0000067f89 */ /* 0x00033000000e0000 */
        /* <DEDUP_REMOVED lines=8> */
[-C--:B----4-:R-:W-:Y:S02]  /*c770*/  @!P5 LEA R8, P0, R155, R6.reuse, 0x2 ;  /* 0x000000069b08d211 */ /* 0x090fe400078010ff */
[----:B--23--:R-:W-:Y:S02]  /*c780*/  @!P1 IMAD.WIDE R4, R157, 0x4, R6 ;  /* 0x000000049d049825 */ /* 0x00cfe400078e0206 */
[-C--:B------:R-:W-:Y:S02]  /*c790*/  @!P5 LEA.HI.X R9, R155, R7.reuse, R83, 0x2, P0 ;  /* 0x000000079b09d211 */ /* 0x080fe400000f1453 */
[CC--:B------:R-:W-:Y:S01]  /*c7a0*/  @!P3 LEA R10, P0, R154.reuse, R6.reuse, 0x2 ;  /* 0x000000069a0ab211 */ /* 0x0c0fe200078010ff */
[----:B------:R1:W-:Y:S01]  /*c7b0*/  @!P1 ST.E.64 desc[UR8][R4.64], R72 ;  /* 0x0000004804009985 */ /* 0x0003e2000c101b08 */
[----:B------:R-:W-:Y:S02]  /*c7c0*/  ISETP.GE.AND P1, PT, R151, UR4, PT ;  /* 0x0000000497007c0c */ /* 0x000fe4000bf26270 */
[----:B------:R-:W-:Y:S01]  /*c7d0*/  @!P3 LEA.HI.X R11, R154, R7, R82, 0x2, P0 ;  /* 0x000000079a0bb211 */ /* 0x000fe200000f1452 */
[----:B------:R2:W-:Y:S01]  /*c7e0*/  @!P5 ST.E.64 desc[UR8][R8.64], R30 ;  /* 0x0000001e0800d985 */ /* 0x0005e2000c101b08 */
[----:B------:R-:W-:-:S02]  /*c7f0*/  @!P2 LEA R12, P5, R153, R6, 0x2 ;  /* 0x00000006990ca211 */ /* 0x000fc400078a10ff */
[----:B------:R-:W-:Y:S01]  /*c800*/  ISETP.GE.AND P0, PT, R150, UR4, PT ;  /* 0x0000000496007c0c */ /* 0x000fe2000bf06270 */
[----:B------:R-:W-:Y:S01]  /*c810*/  @!P3 ST.E.64 desc[UR8][R10.64], R34 ;  /* 0x000000220a00b985 */ /* 0x000fe2000c101b08 */
[CC--:B------:R-:W-:Y:S02]  /*c820*/  @!P4 LEA R14, P6, R152.reuse, R6.reuse, 0x2 ;  /* 0x00000006980ec211 */ /* 0x0c0fe400078c10ff */
[-C--:B------:R-:W-:Y:S02]  /*c830*/  @!P2 LEA.HI.X R13, R153, R7.reuse, R81, 0x2, P5 ;  /* 0x00000007990da211 */ /* 0x080fe400028f1451 */
[----:B------:R-:W-:Y:S02]  /*c840*/  @!P4 LEA.HI.X R15, R152, R7, R80, 0x2, P6 ;  /* 0x00000007980fc211 */ /* 0x000fe400030f1450 */
[----:B-1----:R-:W-:Y:S01]  /*c850*/  @!P1 LEA R4, P5, R151, R6, 0x2 ;  /* 0x0000000697049211 */ /* 0x002fe200078a10ff */
[----:B------:R1:W-:Y:S01]  /*c860*/  @!P2 ST.E.64 desc[UR8][R12.64], R38 ;  /* 0x000000260c00a985 */ /* 0x0003e2000c101b08 */
[----:B------:R-:W-:-:S02]  /*c870*/  ISETP.GE.AND P2, PT, R147, UR4, PT ;  /* 0x0000000493007c0c */ /* 0x000fc4000bf46270 */
[----:B------:R-:W-:Y:S01]  /*c880*/  ISETP.GE.AND P3, PT, R148, UR4, PT ;  /* 0x0000000494007c0c */ /* 0x000fe2000bf66270 */
[----:B------:R3:W-:Y:S01]  /*c890*/  @!P4 ST.E.64 desc[UR8][R14.64], R42 ;  /* 0x0000002a0e00c985 */ /* 0x0007e2000c101b08 */
[----:B------:R-:W-:Y:S02]  /*c8a0*/  ISETP.GE.AND P4, PT, R149, UR4, PT ;  /* 0x0000000495007c0c */ /* 0x000fe4000bf86270 */
[CC--:B--2---:R-:W-:Y:S02]  /*c8b0*/  @!P0 LEA R8, P6, R150.reuse, R6.reuse, 0x2 ;  /* 0x0000000696088211 */ /* 0x0c4fe400078c10ff */
[-C--:B------:R-:W-:Y:S02]  /*c8c0*/  @!P1 LEA.HI.X R5, R151, R7.reuse, R79, 0x2, P5 ;  /* 0x0000000797059211 */ /* 0x080fe400028f144f */
[----:B------:R-:W-:Y:S02]  /*c8d0*/  @!P0 LEA.HI.X R9, R150, R7, R78, 0x2, P6 ;  /* 0x0000000796098211 */ /* 0x000fe400030f144e */
[----:B------:R-:W-:Y:S01]  /*c8e0*/  ISETP.GE.AND P5, PT, R146, UR4, PT ;  /* 0x0000000492007c0c */ /* 0x000fe2000bfa6270 */
[----:B------:R2:W-:Y:S02]  /*c8f0*/  @!P1 ST.E.64 desc[UR8][R4.64], R46 ;  /* 0x0000002e04009985 */ /* 0x0005e4000c101b08 */
[----:B-1----:R-:W-:-:S02]  /*c900*/  @!P3 LEA R12, P6, R148, R6, 0x2 ;  /* 0x00000006940cb211 */ /* 0x002fc400078c10ff */
[----:B------:R2:W-:Y:S01]  /*c910*/  @!P0 ST.E.64 desc[UR8][R8.64], R50 ;  /* 0x0000003208008985 */ /* 0x0005e2000c101b08 */
[-C--:B---3--:R-:W-:Y:S02]  /*c920*/  @!P2 LEA R14, P0, R147, R6.reuse, 0x2 ;  /* 0x00000006930ea211 */ /* 0x088fe400078010ff */
[-C--:B------:R-:W-:Y:S02]  /*c930*/  @!P4 LEA R10, P1, R149, R6.reuse, 0x2 ;  /* 0x00000006950ac211 */ /* 0x080fe400078210ff */
[-C--:B------:R-:W-:Y:S02]  /*c940*/  @!P2 LEA.HI.X R15, R147, R7.reuse, R74, 0x2, P0 ;  /* 0x00000007930fa211 */ /* 0x080fe400000f144a */
[----:B------:R-:W-:Y:S02]  /*c950*/  ISETP.GE.AND P0, PT, R145, UR4, PT ;  /* 0x0000000491007c0c */ /* 0x000fe4000bf06270 */
[----:B------:R-:W-:Y:S02]  /*c960*/  @!P4 LEA.HI.X R11, R149, R7, R77, 0x2, P1 ;  /* 0x00000007950bc211 */ /* 0x000fe400008f144d */
[----:B------:R-:W-:-:S02]  /*c970*/  @!P5 LEA R16, P1, R146, R6, 0x2 ;  /* 0x000000069210d211 */ /* 0x000fc400078210ff */
[-C--:B------:R-:W-:Y:S01]  /*c980*/  @!P3 LEA.HI.X R13, R148, R7.reuse, R75, 0x2, P6 ;  /* 0x00000007940db211 */ /* 0x080fe200030f144b */
[----:B------:R2:W-:Y:S01]  /*c990*/  @!P4 ST.E.64 desc[UR8][R10.64], R54 ;  /* 0x000000360a00c985 */ /* 0x0005e2000c101b08 */
[----:B------:R-:W-:-:S03]  /*c9a0*/  @!P5 LEA.HI.X R17, R146, R7, R27, 0x2, P1 ;  /* 0x000000079211d211 */ /* 0x000fc600008f141b */
[----:B------:R2:W-:Y:S04]  /*c9b0*/  @!P3 ST.E.64 desc[UR8][R12.64], R58 ;  /* 0x0000003a0c00b985 */ /* 0x0005e8000c101b08 */
[----:B------:R2:W-:Y:S04]  /*c9c0*/  @!P2 ST.E.64 desc[UR8][R14.64], R62 ;  /* 0x0000003e0e00a985 */ /* 0x0005e8000c101b08 */
[----:B------:R2:W-:Y:S01]  /*c9d0*/  @!P5 ST.E.64 desc[UR8][R16.64], R66 ;  /* 0x000000421000d985 */ /* 0x0005e2000c101b08 */
[----:B------:R-:W-:Y:S05]  /*c9e0*/  @P0 BRA `(.L_x_9552) ;  /* 0x0000000c004c0947 */ /* 0x000fea0003800000 */
[----:B--2---:R-:W-:Y:S01]  /*c9f0*/  LEA R4, P0, R145, R6, 0x2 ;  /* 0x0000000691047211 */ /* 0x004fe200078010ff */
[----:B------:R-:W-:-:S03]  /*ca00*/  ULDC.64 UR8, c[0x0][0x208] ;  /* 0x0000820000087ab9 */ /* 0x000fc60000000a00 */
[----:B------:R-:W-:-:S05]  /*ca10*/  LEA.HI.X R5, R145, R7, R26, 0x2, P0 ;  /* 0x0000000791057211 */ /* 0x000fca00000f141a */
[----:B------:R1:W-:Y:S01]  /*ca20*/  ST.E.64 desc[UR8][R4.64], R70 ;  /* 0x0000004604007985 */ /* 0x0003e2000c101b08 */
[----:B------:R-:W-:Y:S05]  /*ca30*/  BRA `(.L_x_9552) ;  /* 0x0000000c00387947 */ /* 0x000fea0003800000 */
.L_x_9547:
        /* <DEDUP_REMOVED lines=41> */
.L_x_9555:
[----:B------:R-:W-:Y:S01]  /*ccd0*/  R2UR UR9, R10 ;  /* 0x000000000a0972ca */ /* 0x000fe200000e0000 */
[----:B------:R-:W-:Y:S01]  /*cce0*/  BSSY B1, `(.L_x_9556) ;  /* 0x0000040000017945 */ /* 0x000fe20003800000 */
[----:B------:R-:W-:-:S11]  /*ccf0*/  R2UR UR8, R9 ;  /* 0x00000000090872ca */ /* 0x000fd600000e0000 */
[----:B------:R-:W-:Y:S02]  /*cd00*/  USEL UR14, UR9, URZ, !UP0 ;  /* 0x0000003f090e7287 */ /* 0x000fe4000c000000 */
[----:B------:R-:W-:Y:S01]  /*cd10*/  USEL UR15, UR8, URZ, !UP0 ;  /* 0x0000003f080f7287 */ /* 0x000fe2000c000000 */
[----:B------:R-:W-:Y:S11]  /*cd20*/  @P0 BRA `(.L_x_9557) ;  /* 0x0000000000ec0947 */ /* 0x000ff60003800000 */
[----:B------:R-:W2:Y:S01]  /*cd30*/  LDL R3, [R1+0x4] ;  /* 0x0000040001037983 */ /* 0x000ea20000100800 */
        /* <DEDUP_REMOVED lines=26> */
[----:B------:R-:W-:Y:S01]  /*cee0*/  UIMAD.WIDE.U32 UR22, UR16, UR18, URZ ;  /* 0x00000012101672a5 */ /* 0x000fe2000f8e003f */
[----:B------:R-:W-:Y:S01]  /*cef0*/  IMAD.MOV.U32 R3, RZ, RZ, R6 ;  /* 0x000000ffff037224 */ /* 0x000fe200078e0006 */
        /* <DEDUP_REMOVED lines=9> */
[----:B------:R-:W-:Y:S01]  /*cf90*/  UIADD3 UR20, UR9, UR20, URZ ;  /* 0x0000001409147290 */ /* 0x000fe2000fffe03f */
[----:B------:R-:W-:Y:S01]  /*cfa0*/  SHF.R.S32.HI R5, RZ, 0x1f, R3 ;  /* 0x0000001fff057819 */ /* 0x000fe20000011403 */
[----:B------:R-:W-:Y:S01]  /*cfb0*/  UIADD3 UR10, UR11, UR13, URZ ;  /* 0x0000000d0b0a7290 */ /* 0x000fe2000fffe03f */
[----:B------:R-:W-:Y:S01]  /*cfc0*/  IMAD R7, R9, R7, R6 ;  /* 0x0000000709077224 */ /* 0x000fe200078e0206 */
[----:B------:R-:W-:Y:S01]  /*cfd0*/  IADD3 R4, P0, P1, R3, UR8, R4 ;  /* 0x0000000803047c10 */ /* 0x000fe2000f91e004 */
[----:B------:R-:W-:Y:S01]  /*cfe0*/  IMAD.U32 R8, RZ, RZ, UR16 ;  /* 0x00000010ff087e24 */ /* 0x000fe2000f8e00ff */
[----:B------:R-:W-:Y:S01]  /*cff0*/  UIADD3.X UR10, UR10, UR20, UR21, UP1, UP2 ;  /* 0x000000140a0a7290 */ /* 0x000fe20008fe4415 */
[----:B------:R-:W-:Y:S01]  /*d000*/  ULDC.64 UR8, c[0x0][UR19+0x210] ;  /* 0x0000840013087abb */ /* 0x000fe20008000a00 */
[----:B------:R-:W-:Y:S01]  /*d010*/  SHF.R.S32.HI R3, RZ, 0x1f, R7 ;  /* 0x0000001fff037819 */ /* 0x000fe20000011407 */
[----:B------:R-:W-:-:S03]  /*d020*/  IMAD R6, R7, UR9, RZ ;  /* 0x0000000907067c24 */ /* 0x000fc6000f8e02ff */
        /* <DEDUP_REMOVED lines=11> */
.L_x_9557:
[----:B------:R-:W-:Y:S05]  /*d0e0*/  BSYNC B1 ;  /* 0x0000000000017941 */ /* 0x000fea0003800000 */
.L_x_9556:
[----:B------:R-:W-:-:S13]  /*d0f0*/  R2UR UR8, R19 ;  /* 0x00000000130872ca */ /* 0x000fda00000e0000 */
[----:B------:R-:W-:-:S06]  /*d100*/  UISETP.GT.AND UP0, UPT, UR8, 0x1, UPT ;  /* 0x000000010800788c */ /* 0x000fcc000bf04270 */
[----:B------:R-:W-:-:S13]  /*d110*/  PLOP3.LUT P0, PT, PT, PT, UP0, 0x80, 0x0 ;  /* 0x000000000000781c */ /* 0x000fda0003f0f008 */
[----:B------:R-:W-:Y:S05]  /*d120*/  @P0 BRA `(.L_x_9552) ;  /* 0x00000004007c0947 */ /* 0x000fea0003800000 */
[----:B0-----:R-:W2:Y:S01]  /*d130*/  LDL.LU R3, [R1+0x4] ;  /* 0x0000040001037983 */ /* 0x001ea20000300800 */
[----:B------:R-:W0:Y:S01]  /*d140*/  LDC R11, c[0x0][0xbe8] ;  /* 0x0002fa00ff0b7b82 */ /* 0x000e220000000800 */
[----:B------:R-:W-:Y:S01]  /*d150*/  SHF.R.S32.HI R10, RZ, 0x1f, R12 ;  /* 0x0000001fff0a7819 */ /* 0x000fe2000001140c */
[----:B------:R-:W-:Y:S01]  /*d160*/  ULDC.64 UR12, c[0x0][0xaa0] ;  /* 0x0002a800000c7ab9 */ /* 0x000fe20000000a00 */
[----:B------:R-:W-:Y:S01]  /*d170*/  R2UR UR17, R156 ;  /* 0x000000009c1172ca */ /* 0x000fe200000e0000 */
[----:B------:R-:W-:Y:S01]  /*d180*/  UIMAD UR10, UR21, UR12, URZ ;  /* 0x0000000c150a72a4 */ /* 0x000fe2000f8e023f */
[----:B------:R-:W-:Y:S01]  /*d190*/  LEA.HI R10, R10, R12, RZ, 0x2 ;  /* 0x0000000c0a0a7211 */ /* 0x000fe200078f10ff */
[----:B------:R-:W-:Y:S01]  /*d1a0*/  UIMAD.WIDE.U32 UR8, UR4, UR12, URZ ;  /* 0x0000000c040872a5 */ /* 0x000fe2000f8e003f */
[----:B------:R-:W-:Y:S01]  /*d1b0*/  BSSY B1, `(.L_x_9558) ;  /* 0x0000044000017945 */ /* 0x000fe20003800000 */
[----:B------:R-:W-:Y:S01]  /*d1c0*/  UIMAD UR10, UR4, UR13, UR10 ;  /* 0x0000000d040a72a4 */ /* 0x000fe2000f8e020a */
        /* <DEDUP_REMOVED lines=9> */
[----:B------:R-:W-:-:S04]  /*d260*/  UIMAD UR15, UR15, UR10, URZ ;  /* 0x0000000a0f0f72a4 */ /* 0x000fc8000f8e023f */
[----:B------:R-:W-:Y:S02]  /*d270*/  UIMAD UR4, UR14, UR11, UR15 ;  /* 0x0000000b0e0472a4 */ /* 0x000fe4000f8e020f */
[----:B------:R-:W-:-:S03]  /*d280*/  UIMAD.WIDE.U32 UR14, UR14, UR10, UR8 ;  /* 0x0000000a0e0e72a5 */ /* 0x000fc6000f8e0008 */
[----:B------:R-:W-:Y:S01]  /*d290*/  ULDC.64 UR8, c[0x0][0xae0] ;  /* 0x0002b80000087ab9 */ /* 0x000fe20000000a00 */
[----:B------:R-:W0:Y:S01]  /*d2a0*/  @P0 LDC R5, c[0x0][0xbec] ;  /* 0x0002fb00ff050b82 */ /* 0x000e220000000800 */
[----:B------:R-:W-:-:S07]  /*d2b0*/  UIADD3 UR4, UR15, UR4, URZ ;  /* 0x000000040f047290 */ /* 0x000fce000fffe03f */
[----:B------:R-:W1:Y:S01]  /*d2c0*/  @P0 LDC R7, c[0x0][0xbf0] ;  /* 0x0002fc00ff070b82 */ /* 0x000e620000000800 */
[----:B--2---:R-:W-:Y:S02]  /*d2d0*/  R2UR UR16, R3 ;  /* 0x00000000031072ca */ /* 0x004fe400000e0000 */
[----:B------:R-:W-:-:S04]  /*d2e0*/  SHF.R.S32.HI R3, RZ, 0x1f, R12 ;  /* 0x0000001fff037819 */ /* 0x000fc8000001140c */
[----:B------:R-:W-:-:S04]  /*d2f0*/  LEA.HI R3, R3, R12, RZ, 0x2 ;  /* 0x0000000c03037211 */ /* 0x000fc800078f10ff */
[----:B------:R-:W-:-:S03]  /*d300*/  LOP3.LUT R3, R3, 0xfffffffc, RZ, 0xc0, !PT ;  /* 0xfffffffc03037812 */ /* 0x000fc600078ec0ff */
[----:B------:R-:W-:Y:S02]  /*d310*/  IMAD.U32 R6, RZ, RZ, UR16 ;  /* 0x00000010ff067e24 */ /* 0x000fe4000f8e00ff */
[----:B------:R-:W-:Y:S02]  /*d320*/  IMAD.IADD R3, R12, 0x1, -R3 ;  /* 0x000000010c037824 */ /* 0x000fe400078e0a03 */
[----:B------:R-:W-:Y:S02]  /*d330*/  IMAD.U32 R8, RZ, RZ, UR16 ;  /* 0x00000010ff087e24 */ /* 0x000fe4000f8e00ff */
[----:B------:R-:W-:-:S04]  /*d340*/  IMAD R3, R3, 0x60, R10 ;  /* 0x0000006003037824 */ /* 0x000fc800078e020a */
        /* <DEDUP_REMOVED lines=8> */
[----:B------:R-:W-:Y:S02]  /*d3d0*/  IMAD R7, R11, R7, R6 ;  /* 0x000000070b077224 */ /* 0x000fe400078e0206 */
        /* <DEDUP_REMOVED lines=8> */
[----:B-----5:R-:W-:Y:S02]  /*d460*/  IMAD R11, R0, R11, RZ ;  /* 0x0000000b000b7224 */ /* 0x020fe400078e02ff */
[----:B------:R-:W-:Y:S02]  /*d470*/  IMAD R0, R8, 0xc0, R10 ;  /* 0x000000c008007824 */ /* 0x000fe400078e020a */
[C---:B------:R-:W-:Y:S02]  /*d480*/  IMAD R3, R7.reuse, UR9, R6 ;  /* 0x0000000907037c24 */ /* 0x040fe4000f8e0206 */
[----:B------:R-:W-:Y:S01]  /*d490*/  IMAD.WIDE.U32 R4, R7, UR8, R4 ;  /* 0x0000000807047c25 */ /* 0x000fe2000f8e0004 */
[----:B------:R-:W-:Y:S01]  /*d4a0*/  ISETP.GE.AND P0, PT, R0, R11, PT ;  /* 0x0000000b0000720c */ /* 0x000fe20003f06270 */
[----:B------:R-:W-:-:S02]  /*d4b0*/  ULDC.64 UR8, c[0x0][0xa80] ;  /* 0x0002a00000087ab9 */ /* 0x000fc40000000a00 */
        /* <DEDUP_REMOVED lines=16> */
[----:B------:R3:W-:Y:S04]  /*d5c0*/  @!P2 ST.E.128 desc[UR8][R8.64], RZ ;  /* 0x000000ff0800a985 */ /* 0x0007e8000c101d08 */
[----:B------:R3:W-:Y:S04]  /*d5d0*/  @!P3 ST.E.128 desc[UR8][R12.64], RZ ;  /* 0x000000ff0c00b985 */ /* 0x0007e8000c101d08 */
[----:B------:R3:W-:Y:S02]  /*d5e0*/  @!P4 ST.E.128 desc[UR8][R14.64], RZ ;  /* 0x000000ff0e00c985 */ /* 0x0007e4000c101d08 */
.L_x_9559:
[----:B------:R-:W-:Y:S05]  /*d5f0*/  BSYNC B1 ;  /* 0x0000000000017941 */ /* 0x000fea0003800000 */
.L_x_9558:
[----:B------:R-:W-:Y:S01]  /*d600*/  VIADD R0, R0, 0x60 ;  /* 0x0000006000007836 */ /* 0x000fe20000000000 */
[----:B--2---:R2:W4:Y:S04]  /*d610*/  SHFL.IDX PT, R5, R3, 0x1, 0x1c1f ;  /* 0x003c1f0003057f89 */ /* 0x00452800000e0000 */
[----:B------:R-:W-:Y:S01]  /*d620*/  ISETP.GE.AND P0, PT, R0, R11, PT ;  /* 0x0000000b0000720c */ /* 0x000fe20003f06270 */
[----:B-1----:R2:W1:-:S12]  /*d630*/  SHFL.IDX PT, R4, R6, 0x1, 0x1c1f ;  /* 0x003c1f0006047f89 */ /* 0x00245800000e0000 */
[----:B--2---:R-:W-:Y:S05]  /*d640*/  @P0 BRA `(.L_x_9552) ;  /* 0x0000000000340947 */ /* 0x004fea0003800000 */
[----:B------:R-:W-:Y:S01]  /*d650*/  ULDC UR4, c[0x0][0xac8] ;  /* 0x0002b20000047ab9 */ /* 0x000fe20000000800 */
[----:B------:R-:W-:Y:S01]  /*d660*/  ULDC.64 UR8, c[0x0][0x208] ;  /* 0x0000820000087ab9 */ /* 0x000fe20000000a00 */
[----:B------:R-:W-:Y:S02]  /*d670*/  ISETP.GE.AND P3, PT, R22, UR4, PT ;  /* 0x0000000416007c0c */ /* 0x000fe4000bf66270 */
[----:B------:R-:W-:Y:S02]  /*d680*/  ISETP.GE.AND P4, PT, R144, UR4, PT ;  /* 0x0000000490007c0c */ /* 0x000fe4000bf86270 */
[----:B------:R-:W-:-:S09]  /*d690*/  ISETP.GE.AND P2, PT, R18, UR4, PT ;  /* 0x0000000412007c0c */ /* 0x000fd2000bf46270 */
[-C--:B-1-3--:R-:W-:Y:S02]  /*d6a0*/  @!P3 LEA R8, P0, R22, R4.reuse, 0x1 ;  /* 0x000000041608b211 */ /* 0x08afe400078008ff */
[----:B------:R-:W-:Y:S02]  /*d6b0*/  @!P4 LEA R10, P1, R144, R4, 0x1 ;  /* 0x00000004900ac211 */ /* 0x000fe400078208ff */
[----:B0---4-:R-:W-:Y:S01]  /*d6c0*/  @!P2 IMAD.WIDE R6, R18, 0x2, R4 ;  /* 0x000000021206a825 */ /* 0x011fe200078e0204 */
[-C--:B------:R-:W-:Y:S02]  /*d6d0*/  @!P3 LEA.HI.X R9, R22, R5.reuse, R17, 0x1, P0 ;  /* 0x000000051609b211 */ /* 0x080fe400000f0c11 */
[----:B------:R-:W-:Y:S02]  /*d6e0*/  @!P4 LEA.HI.X R11, R144, R5, R16, 0x1, P1 ;  /* 0x00000005900bc211 */ /* 0x000fe400008f0c10 */
[----:B------:R2:W-:Y:S04]  /*d6f0*/  @!P2 ST.E.128 desc[UR8][R6.64], RZ ;  /* 0x000000ff0600a985 */ /* 0x0005e8000c101d08 */
[----:B------:R2:W-:Y:S04]  /*d700*/  @!P3 ST.E.128 desc[UR8][R8.64], RZ ;  /* 0x000000ff0800b985 */ /* 0x0005e8000c101d08 */
[----:B------:R2:W-:Y:S02]  /*d710*/  @!P4 ST.E.128 desc[UR8][R10.64], RZ ;  /* 0x000000ff0a00c985 */ /* 0x0005e4000c101d08 */
.L_x_9552:
[----:B------:R-:W-:Y:S05]  /*d720*/  BSYNC B0 ;  /* 0x0000000000007941 */ /* 0x000fea0003800000 */
.L_x_9546:
[----:B------:R-:W-:Y:S02]  /*d730*/  ULDC UR4, c[0x0][0xc3c] ;  /* 0x00030f0000047ab9 */ /* 0x000fe40000000800 */
[----:B------:R-:W-:-:S06]  /*d740*/  UISETP.GE.AND UP0, UPT, UR7, UR4, UPT ;  /* 0x000000040700728c */ /* 0x000fcc000bf06270 */
[----:B------:R-:W-:-:S13]  /*d750*/  PLOP3.LUT P0, PT, PT, PT, UP0, 0x80, 0x0 ;  /* 0x000000000000781c */ /* 0x000fda0003f0f008 */
[----:B------:R-:W-:Y:S05]  /*d760*/  @!P0 BRA `(.L_x_9560) ;  /* 0xffffff3800688947 */ /* 0x000fea000383ffff */
[----:B------:R-:W-:Y:S05]  /*d770*/  EXIT ;  /* 0x000000000000794d */ /* 0x000fea0003800000 */
.L_x_9521:
        /* <DEDUP_REMOVED lines=13> */
[----:B------:R-:W1:Y:S01]  /*d850*/  LDS.128 R24, [UR4+0x31cd0] ;  /* 0x031cd004ff187984 */ /* 0x000e620008000c00 */
[----:B------:R-:W-:Y:S06]  /*d860*/  BAR.ARV 0x4, 0x200 ;  /* 0x0108000000007b1d */ /* 0x000fec0000002000 */
[----:B------:R-:W-:Y:S05]  /*d870*/  BRA `(.L_x_9562) ;  /* 0x0000000800947947 */ /* 0x000fea0003800000 */
.L_x_9561:
[----:B0-----:R-:W0:Y:S01]  /*d880*/  S2R R0, SR_TID.X ;  /* 0x0000000000007919 */ /* 0x001e220000002100 */
[----:B------:R-:W-:Y:S01]  /*d890*/  ULDC UR4, c[0x0][0xc3c] ;  /* 0x00030f0000047ab9 */ /* 0x000fe20000000800 */
[----:B------:R-:W-:Y:S01]  /*d8a0*/  IMAD.MOV.U32 R7, RZ, RZ, RZ ;  /* 0x000000ffff077224 */ /* 0x000fe200078e00ff */
        /* <DEDUP_REMOVED lines=8> */
[----:B------:R-:W2:Y:S01]  /*d930*/  @!P1 LDG.E R6, desc[UR6][R4.64] ;  /* 0x0000000604069981 */ /* 0x000ea2000c1e1900 */
[----:B-1----:R-:W-:-:S05]  /*d940*/  @!P1 IMAD.WIDE.U32 R2, R0, 0x4, R2 ;  /* 0x0000000400029825 */ /* 0x002fca00078e0002 */
[----:B------:R-:W2:Y:S01]  /*d950*/  @!P1 LDG.E R7, desc[UR6][R2.64] ;  /* 0x0000000602079981 */ /* 0x000ea2000c1e1900 */
[C---:B------:R-:W-:Y:S02]  /*d960*/  ISETP.NE.AND P1, PT, R0.reuse, RZ, PT ;  /* 0x000000ff0000720c */ /* 0x040fe40003f25270 */
[C---:B------:R-:W-:Y:S02]  /*d970*/  ISETP.GE.U32.AND P2, PT, R0.reuse, 0x2, PT ;  /* 0x000000020000780c */ /* 0x040fe40003f46070 */
[C---:B------:R-:W-:Y:S02]  /*d980*/  ISETP.GE.U32.AND P3, PT, R0.reuse, 0x4, PT ;  /* 0x000000040000780c */ /* 0x040fe40003f66070 */
[C---:B------:R-:W-:Y:S02]  /*d990*/  ISETP.GE.U32.AND P4, PT, R0.reuse, 0x8, PT ;  /* 0x000000080000780c */ /* 0x040fe40003f86070 */
[----:B------:R-:W-:Y:S01]  /*d9a0*/  ISETP.GE.U32.AND P5, PT, R0, 0x10, PT ;  /* 0x000000100000780c */ /* 0x000fe20003fa6070 */
[----:B------:R-:W0:Y:S01]  /*d9b0*/  S2UR UR6, SR_CTAID.X ;  /* 0x00000000000679c3 */ /* 0x000e220000002500 */
[----:B------:R-:W-:Y:S01]  /*d9c0*/  UMOV UR4, URZ ;  /* 0x0000003f00047c82 */ /* 0x000fe20008000000 */
        /* <DEDUP_REMOVED lines=17> */
[----:B-1----:R-:W-:-:S05]  /*dae0*/  IMAD R8, R8, UR5, RZ ;  /* 0x0000000508087c24 */ /* 0x002fca000f8e02ff */
[----:B0-----:R-:W-:Y:S01]  /*daf0*/  ISETP.GT.AND P6, PT, R8, UR6, PT ;  /* 0x0000000608007c0c */ /* 0x001fe2000bfc4270 */
[----:B------:R-:W-:-:S12]  /*db00*/  IMAD.MOV.U32 R3, RZ, RZ, R8 ;  /* 0x000000ffff037224 */ /* 0x000fd800078e0008 */
[----:B------:R-:W-:Y:S05]  /*db10*/  @P6 BRA `(.L_x_9563) ;  /* 0x0000000000a06947 */ /* 0x000fea0003800000 */
[----:B------:R-:W-:Y:S01]  /*db20*/  IMAD.MOV.U32 R8, RZ, RZ, R3 ;  /* 0x000000ffff087224 */ /* 0x000fe200078e0003 */
[----:B------:R-:W-:Y:S01]  /*db30*/  UMOV UR4, URZ ;  /* 0x0000003f00047c82 */ /* 0x000fe20008000000 */
[----:B------:R-:W-:-:S05]  /*db40*/  ULDC UR5, c[0x0][0xc38] ;  /* 0x00030e0000057ab9 */ /* 0x000fca0000000800 */
.L_x_9565:
[----:B------:R-:W0:Y:S01]  /*db50*/  LDC R2, c[0x0][0xc3c] ;  /* 0x00030f00ff027b82 */ /* 0x000e220000000800 */
[----:B------:R-:W-:Y:S01]  /*db60*/  UIADD3 UR4, UR4, 0x1f, URZ ;  /* 0x0000001f04047890 */ /* 0x000fe2000fffe03f */
[----:B------:R-:W-:Y:S02]  /*db70*/  ULDC UR7, c[0x0][0xc3c] ;  /* 0x00030f0000077ab9 */ /* 0x000fe40000000800 */
[----:B------:R-:W-:-:S03]  /*db80*/  IMAD.U32 R27, RZ, RZ, UR7 ;  /* 0x00000007ff1b7e24 */ /* 0x000fc6000f8e00ff */
[----:B0-----:R-:W-:-:S13]  /*db90*/  ISETP.LE.AND P6, PT, R2, UR4, PT ;  /* 0x0000000402007c0c */ /* 0x001fda000bfc3270 */
[----:B------:R-:W-:Y:S05]  /*dba0*/  @P6 BRA `(.L_x_9564) ;  /* 0x0000000400a46947 */ /* 0x000fea0003800000 */
[----:B------:R-:W-:Y:S01]  /*dbb0*/  VIADD R7, R0, UR4 ;  /* 0x0000000400077c36 */ /* 0x000fe20008000000 */
[----:B------:R-:W-:-:S04]  /*dbc0*/  ULDC.64 UR8, c[0x0][0x208] ;  /* 0x0000820000087ab9 */ /* 0x000fc80000000a00 */
[----:B------:R-:W-:-:S13]  /*dbd0*/  ISETP.GE.OR P6, PT, R7, R2, !P0 ;  /* 0x000000020700720c */ /* 0x000fda00047c6670 */
[----:B------:R-:W0:Y:S08]  /*dbe0*/  @!P6 LDC.64 R4, c[0x0][0xc80] ;  /* 0x00032000ff04eb82 */ /* 0x000e300000000a00 */
[----:B------:R-:W1:Y:S01]  /*dbf0*/  @!P6 LDC.64 R2, c[0x0][0xc78] ;  /* 0x00031e00ff02eb82 */ /* 0x000e620000000a00 */
[----:B0-----:R-:W-:-:S04]  /*dc00*/  @!P6 IMAD.WIDE R4, R7, 0x4, R4 ;  /* 0x000000040704e825 */ /* 0x001fc800078e0204 */
[----:B-1----:R-:W-:Y:S01]  /*dc10*/  @!P6 IMAD.WIDE R2, R7, 0x4, R2 ;  /* 0x000000040702e825 */ /* 0x002fe200078e0202 */
[----:B------:R-:W-:-:S06]  /*dc20*/  CS2R R6, SRZ ;  /* 0x0000000000067805 */ /* 0x000fcc000001ff00 */
[----:B------:R-:W2:Y:S04]  /*dc30*/  @!P6 LDG.E R6, desc[UR8][R4.64] ;  /* 0x000000080406e981 */ /* 0x000ea8000c1e1900 */
        /* <DEDUP_REMOVED lines=22> */
.L_x_9563:
        /* <DEDUP_REMOVED lines=12> */
[----:B0-----:R-:W0:Y:S02]  /*de60*/  MUFU.RCP R8, R8 ;  /* 0x0000000800087308 */ /* 0x001e240000001000 */
[----:B0-----:R-:W-:-:S06]  /*de70*/  VIADD R3, R8, 0xffffffe ;  /* 0x0ffffffe08037836 */ /* 0x001fcc0000000000 */
[----:B------:R-:W0:Y:S02]  /*de80*/  F2I.FTZ.U32.TRUNC.NTZ R3, R3 ;  /* 0x0000000300037305 */ /* 0x000e24000021f000 */
[----:B0-----:R-:W-:Y:S01]  /*de90*/  IMAD.MOV R11, RZ, RZ, -R3 ;  /* 0x000000ffff0b7224 */ /* 0x001fe200078e0a03 */
[----:B------:R-:W-:Y:S06]  /*dea0*/  @!P0 BRA `(.L_x_9566) ;  /* 0x0000000000088947 */ /* 0x000fec0003800000 */
[----:B------:R-:W-:-:S05]  /*deb0*/  VIADD R5, R27, 0xffffffff ;  /* 0xffffffff1b057836 */ /* 0x000fca0000000000 */
[----:B------:R0:W1:Y:S02]  /*dec0*/  SHFL.IDX PT, R24, R2, R5, 0x1f ;  /* 0x00001f0502187589 */ /* 0x00006400000e0000 */
.L_x_9566:
[----:B-1----:R-:W-:Y:S02]  /*ded0*/  IMAD R24, R24, UR5, R9 ;  /* 0x0000000518187c24 */ /* 0x002fe4000f8e0209 */
[----:B------:R-:W-:Y:S02]  /*dee0*/  IMAD R9, R11, R4, RZ ;  /* 0x000000040b097224 */ /* 0x000fe400078e02ff */
[----:B0-----:R-:W-:Y:S01]  /*def0*/  IMAD.MOV.U32 R2, RZ, RZ, RZ ;  /* 0x000000ffff027224 */ /* 0x001fe200078e00ff */
[----:B------:R-:W-:Y:S01]  /*df00*/  IADD3 R25, -R24, UR6, RZ ;  /* 0x0000000618197c10 */ /* 0x000fe2000fffe1ff */
[----:B------:R-:W-:Y:S01]  /*df10*/  IMAD.MOV.U32 R5, RZ, RZ, R10 ;  /* 0x000000ffff057224 */ /* 0x000fe200078e000a */
[----:B------:R-:W-:Y:S01]  /*df20*/  IABS R10, R7 ;  /* 0x00000007000a7213 */ /* 0x000fe20000000000 */
[----:B------:R-:W-:Y:S01]  /*df30*/  IMAD.HI.U32 R2, R3, R9, R2 ;  /* 0x0000000903027227 */ /* 0x000fe200078e0002 */
[----:B------:R-:W-:Y:S01]  /*df40*/  IABS R9, R6 ;  /* 0x0000000600097213 */ /* 0x000fe20000000000 */
[----:B------:R-:W0:Y:S01]  /*df50*/  I2F.RP R8, R5 ;  /* 0x0000000500087306 */ /* 0x000e220000209400 */
[----:B------:R-:W-:Y:S01]  /*df60*/  IABS R3, R25 ;  /* 0x0000001900037213 */ /* 0x000fe20000000000 */
[----:B------:R-:W-:-:S02]  /*df70*/  IMAD.MOV R10, RZ, RZ, -R10 ;  /* 0x000000ffff0a7224 */ /* 0x000fc400078e0a0a */
[----:B------:R-:W-:Y:S02]  /*df80*/  IMAD.MOV R9, RZ, RZ, -R9 ;  /* 0x000000ffff097224 */ /* 0x000fe400078e0a09 */
[----:B------:R-:W-:-:S04]  /*df90*/  IMAD.HI.U32 R2, R2, R3, RZ ;  /* 0x0000000302027227 */ /* 0x000fc800078e00ff */
[----:B------:R-:W-:Y:S02]  /*dfa0*/  IMAD R3, R2, R9, R3 ;  /* 0x0000000902037224 */ /* 0x000fe400078e0203 */
[----:B------:R-:W-:-:S03]  /*dfb0*/  VIADD R27, R27, UR4 ;  /* 0x000000041b1b7c36 */ /* 0x000fc60008000000 */
[----:B------:R-:W-:Y:S01]  /*dfc0*/  ISETP.GT.U32.AND P1, PT, R4, R3, PT ;  /* 0x000000030400720c */ /* 0x000fe20003f24070 */
[----:B0-----:R-:W0:-:S12]  /*dfd0*/  MUFU.RCP R8, R8 ;  /* 0x0000000800087308 */ /* 0x001e180000001000 */
[----:B------:R-:W-:Y:S02]  /*dfe0*/  @!P1 IMAD.IADD R3, R3, 0x1, -R4 ;  /* 0x0000000103039824 */ /* 0x000fe400078e0a04 */
[----:B------:R-:W-:Y:S01]  /*dff0*/  @!P1 VIADD R2, R2, 0x1 ;  /* 0x0000000102029836 */ /* 0x000fe20000000000 */
[----:B------:R-:W-:Y:S02]  /*e000*/  ISETP.NE.AND P1, PT, R6, RZ, PT ;  /* 0x000000ff0600720c */ /* 0x000fe40003f25270 */
[----:B------:R-:W-:Y:S01]  /*e010*/  ISETP.GE.U32.AND P0, PT, R3, R4, PT ;  /* 0x000000040300720c */ /* 0x000fe20003f06070 */
[----:B0-----:R-:W-:Y:S01]  /*e020*/  VIADD R9, R8, 0xffffffe ;  /* 0x0ffffffe08097836 */ /* 0x001fe20000000000 */
[----:B------:R-:W-:-:S03]  /*e030*/  LOP3.LUT R4, R25, R6, RZ, 0x3c, !PT ;  /* 0x0000000619047212 */ /* 0x000fc600078e3cff */
[----:B------:R-:W0:Y:S01]  /*e040*/  F2I.FTZ.U32.TRUNC.NTZ R3, R9 ;  /* 0x0000000900037305 */ /* 0x000e22000021f000 */
[----:B------:R-:W-:-:S07]  /*e050*/  ISETP.GE.AND P2, PT, R4, RZ, PT ;  /* 0x000000ff0400720c */ /* 0x000fce0003f46270 */
[----:B------:R-:W-:-:S04]  /*e060*/  @P0 VIADD R2, R2, 0x1 ;  /* 0x0000000102020836 */ /* 0x000fc80000000000 */
[----:B------:R-:W-:Y:S02]  /*e070*/  IMAD.MOV.U32 R4, RZ, RZ, R2 ;  /* 0x000000ffff047224 */ /* 0x000fe400078e0002 */
[----:B0-----:R-:W-:Y:S02]  /*e080*/  IMAD.MOV R2, RZ, RZ, -R3 ;  /* 0x000000ffff027224 */ /* 0x001fe400078e0a03 */
[----:B------:R-:W-:Y:S01]  /*e090*/  @!P2 IMAD.MOV R4, RZ, RZ, -R4 ;  /* 0x000000ffff04a224 */ /* 0x000fe200078e0a04 */
[----:B------:R-:W-:Y:S01]  /*e0a0*/  @!P1 LOP3.LUT R4, RZ, R6, RZ, 0x33, !PT ;  /* 0x00000006ff049212 */ /* 0x000fe200078e33ff */
[----:B------:R-:W-:Y:S02]  /*e0b0*/  IMAD R9, R2, R5, RZ ;  /* 0x0000000502097224 */ /* 0x000fe400078e02ff */
[----:B------:R-:W-:Y:S01]  /*e0c0*/  IMAD.MOV.U32 R2, RZ, RZ, RZ ;  /* 0x000000ffff027224 */ /* 0x000fe200078e00ff */
[-C--:B------:R-:W-:Y:S01]  /*e0d0*/  IABS R8, R4.reuse ;  /* 0x0000000400087213 */ /* 0x080fe20000000000 */
[----:B------:R-:W-:-:S02]  /*e0e0*/  IMAD R6, R6, R4, RZ ;  /* 0x0000000406067224 */ /* 0x000fc400078e02ff */
[----:B------:R-:W-:-:S04]  /*e0f0*/  IMAD.HI.U32 R2, R3, R9, R2 ;  /* 0x0000000903027227 */ /* 0x000fc800078e0002 */
[----:B------:R-:W-:Y:S02]  /*e100*/  IMAD.MOV.U32 R3, RZ, RZ, R8 ;  /* 0x000000ffff037224 */ /* 0x000fe400078e0008 */
[----:B------:R-:W-:Y:S02]  /*e110*/  IMAD.MOV.U32 R8, RZ, RZ, R10 ;  /* 0x000000ffff087224 */ /* 0x000fe400078e000a */
[----:B------:R-:W-:-:S04]  /*e120*/  IMAD.HI.U32 R2, R2, R3, RZ ;  /* 0x0000000302027227 */ /* 0x000fc800078e00ff */
[----:B------:R-:W-:Y:S01]  /*e130*/  IMAD R8, R2, R8, R3 ;  /* 0x0000000802087224 */ /* 0x000fe200078e0203 */
[----:B------:R-:W-:Y:S01]  /*e140*/  LOP3.LUT R3, R4, R7, RZ, 0x3c, !PT ;  /* 0x0000000704037212 */ /* 0x000fe200078e3cff */
[----:B------:R-:W-:-:S03]  /*e150*/  IMAD.IADD R25, R25, 0x1, -R6 ;  /* 0x0000000119197824 */ /* 0x000fc600078e0a06 */
        /* <DEDUP_REMOVED lines=11> */
[----:B------:R-:W-:-:S04]  /*e210*/  IMAD R7, R7, 0x1000000, R2 ;  /* 0x0100000007077824 */ /* 0x000fc800078e0202 */
[----:B------:R-:W-:Y:S01]  /*e220*/  IMAD R26, R4, 0x10000, R7 ;  /* 0x00010000041a7824 */ /* 0x000fe200078e0207 */
[----:B------:R-:W-:Y:S06]  /*e230*/  BRA `(.L_x_9567) ;  /* 0x00000000000c7947 */ /* 0x000fec0003800000 */
.L_x_9564:
[----:B------:R-:W-:Y:S02]  /*e240*/  IMAD.MOV.U32 R25, RZ, RZ, RZ ;  /* 0x000000ffff197224 */ /* 0x000fe400078e00ff */
[----:B------:R-:W-:Y:S02]  /*e250*/  IMAD.U32 R24, RZ, RZ, UR6 ;  /* 0x00000006ff187e24 */ /* 0x000fe4000f8e00ff */
[----:B------:R-:W-:-:S07]  /*e260*/  IMAD.MOV.U32 R26, RZ, RZ, RZ ;  /* 0x000000ffff1a7224 */ /* 0x000fce00078e00ff */
.L_x_9567:
[----:B------:R-:W-:-:S13]  /*e270*/  ISETP.NE.AND P0, PT, R0, RZ, PT ;  /* 0x000000ff0000720c */ /* 0x000fda0003f05270 */
[----:B------:R-:W0:Y:S01]  /*e280*/  @!P0 S2R R3, SR_CgaCtaId ;  /* 0x0000000000038919 */ /* 0x000e220000008800 */
[----:B------:R-:W-:-:S04]  /*e290*/  @!P0 MOV R0, 0x400 ;  /* 0x0000040000008802 */ /* 0x000fc80000000f00 */
[----:B0-----:R-:W-:-:S05]  /*e2a0*/  @!P0 LEA R0, R3, R0, 0x18 ;  /* 0x0000000003008211 */ /* 0x001fca00078ec0ff */
[----:B------:R2:W-:Y:S01]  /*e2b0*/  @!P0 STS.128 [R0+0x31cd0], R24 ;  /* 0x031cd01800008388 */ /* 0x0005e20000000c00 */
[----:B------:R-:W-:Y:S06]  /*e2c0*/  BAR.ARV 0x5, 0x200 ;  /* 0x0148000000007b1d */ /* 0x000fec0000002000 */
.L_x_9562:
[----:B------:R3:W-:Y:S01]  /*e2d0*/  STL [R1+0x34], RZ ;  /* 0x000034ff01007387 */ /* 0x0007e20000100800 */
[----:B------:R-:W-:Y:S01]  /*e2e0*/  ULDC UR4, c[0x0][0xc3c] ;  /* 0x00030f0000047ab9 */ /* 0x000fe20000000800 */
[----:B------:R-:W-:Y:S01]  /*e2f0*/  IMAD.MOV.U32 R28, RZ, RZ, 0x1 ;  /* 0x00000001ff1c7424 */ /* 0x000fe200078e00ff */
[----:B-1----:R-:W-:Y:S01]  /*e300*/  ISETP.GE.AND P0, PT, R27, UR4, PT ;  /* 0x000000041b007c0c */ /* 0x002fe2000bf06270 */
[----:B------:R-:W-:-:S12]  /*e310*/  IMAD.MOV.U32 R18, RZ, RZ, RZ ;  /* 0x000000ffff127224 */ /* 0x000fd800078e00ff */
[----:B---3--:R-:W-:Y:S05]  /*e320*/  @P0 BRA `(.L_x_9568) ;  /* 0x0000005400f80947 */ /* 0x008fea0003800000 */
[----:B------:R-:W1:Y:S01]  /*e330*/  S2R R6, SR_TID.X ;  /* 0x0000000000067919 */ /* 0x000e620000002100 */
[----:B------:R-:W3:Y:S01]  /*e340*/  S2UR UR5, SR_CgaCtaId ;  /* 0x00000000000579c3 */ /* 0x000ee20000008800 */
[----:B------:R-:W-:Y:S01]  /*e350*/  UMOV UR4, 0x400 ;  /* 0x0000040000047882 */ /* 0x000fe20000000000 */
[----:B------:R-:W-:Y:S01]  /*e360*/  BSSY B8, `(.L_x_9568) ;  /* 0x000057a000087945 */ /* 0x000fe20003800000 */
[----:B------:R4:W-:Y:S01]  /*e370*/  STL [R1+0x34], RZ ;  /* 0x000034ff01007387 */ /* 0x0009e20000100800 */
[----:B------:R-:W-:Y:S01]  /*e380*/  IMAD.MOV.U32 R28, RZ, RZ, 0x1 ;  /* 0x00000001ff1c7424 */ /* 0x000fe200078e00ff */
[----:B------:R-:W-:Y:S01]  /*e390*/  ULDC UR38, c[0x0][0xc] ;  /* 0x0000030000267ab9 */ /* 0x000fe20000000800 */
[----:B------:R-:W-:Y:S01]  /*e3a0*/  IMAD.MOV.U32 R18, RZ, RZ, RZ ;  /* 0x000000ffff127224 */ /* 0x000fe200078e00ff */
[----:B------:R-:W-:Y:S01]  /*e3b0*/  ULDC.64 UR36, c[0x0][0x198] ;  /* 0x0000660000247ab9 */ /* 0x000fe20000000a00 */
[----:B---3--:R-:W-:-:S06]  /*e3c0*/  ULEA UR4, UR5, UR4, 0x18 ;  /* 0x0000000405047291 */ /* 0x008fcc000f8ec03f */
[----:B------:R-:W-:Y:S01]  /*e3d0*/  IMAD.U32 R17, RZ, RZ, UR4 ;  /* 0x00000004ff117e24 */ /* 0x000fe2000f8e00ff */
[C---:B-1----:R-:W-:Y:S01]  /*e3e0*/  LOP3.LUT R5, R6.reuse, 0x7f, RZ, 0xc0, !PT ;  /* 0x0000007f06057812 */ /* 0x042fe200078ec0ff */
[----:B0-2---:R-:W-:-:S04]  /*e3f0*/  IMAD.SHL.U32 R0, R6, 0x8, RZ ;  /* 0x0000000806007824 */ /* 0x005fc800078e00ff */
[----:B------:R-:W-:Y:S01]  /*e400*/  IMAD.SHL.U32 R4, R5, 0x8, RZ ;  /* 0x0000000805047824 */ /* 0x000fe200078e00ff */
[C---:B------:R-:W-:Y:S02]  /*e410*/  LOP3.LUT R3, R0.reuse, 0x20, RZ, 0xc0, !PT ;  /* 0x0000002000037812 */ /* 0x040fe400078ec0ff */
[----:B------:R-:W-:Y:S02]  /*e420*/  LOP3.LUT R2, R0, 0xd8, RZ, 0xc0, !PT ;  /* 0x000000d800027812 */ /* 0x000fe400078ec0ff */
[----:B------:R-:W-:Y:S02]  /*e430*/  LOP3.LUT R3, R3, 0x300, R4, 0xf8, !PT ;  /* 0x0000030003037812 */ /* 0x000fe400078ef804 */
[----:B------:R-:W-:Y:S02]  /*e440*/  LOP3.LUT R2, R2, 0x18, R6, 0x78, !PT ;  /* 0x0000001802027812 */ /* 0x000fe400078e7806 */
[----:B------:R-:W-:Y:S02]  /*e450*/  LOP3.LUT R0, R0, 0x18, RZ, 0xc0, !PT ;  /* 0x0000001800007812 */ /* 0x000fe400078ec0ff */
[----:B------:R-:W-:Y:S01]  /*e460*/  LOP3.LUT R4, R3, R2, RZ, 0xfc, !PT ;  /* 0x0000000203047212 */ /* 0x000fe200078efcff */
[----:B------:R-:W-:Y:S01]  /*e470*/  IMAD.SHL.U32 R2, R6, 0x20, RZ ;  /* 0x0000002006027824 */ /* 0x000fe200078e00ff */
[----:B------:R-:W-:-:S04]  /*e480*/  SHF.R.U32.HI R3, RZ, 0x2, R5 ;  /* 0x00000002ff037819 */ /* 0x000fc80000011605 */
[----:B------:R-:W-:Y:S01]  /*e490*/  LOP3.LUT R5, R3, 0x60, R2, 0xf8, !PT ;  /* 0x0000006003057812 */ /* 0x000fe200078ef802 */
[----:B------:R-:W-:Y:S01]  /*e4a0*/  IMAD R2, R4, 0x2, R17 ;  /* 0x0000000204027824 */ /* 0x000fe200078e0211 */
[C---:B------:R-:W-:Y:S02]  /*e4b0*/  LOP3.LUT R3, R0.reuse, 0x20, RZ, 0xfc, !PT ;  /* 0x0000002000037812 */ /* 0x040fe400078efcff */
[----:B------:R-:W-:Y:S02]  /*e4c0*/  LOP3.LUT R0, R0, 0x40, RZ, 0xfc, !PT ;  /* 0x0000004000007812 */ /* 0x000fe400078efcff */
[----:B------:R4:W-:Y:S05]  /*e4d0*/  STL [R1+0x8], R2 ;  /* 0x0000080201007387 */ /* 0x0009ea0000100800 */
.L_x_9672:
[----:B01--4-:R-:W0:Y:S01]  /*e4e0*/  LDC.64 R2, c[0x0][0xc88] ;  /* 0x00032200ff027b82 */ /* 0x013e220000000a00 */
[----:B------:R-:W-:Y:S01]  /*e4f0*/  ULDC.64 UR4, c[0x0][0x208] ;  /* 0x0000820000047ab9 */ /* 0x000fe20000000a00 */
[----:B0-----:R-:W-:-:S05]  /*e500*/  IMAD.WIDE R2, R27, 0x4, R2 ;  /* 0x000000041b027825 */ /* 0x001fca00078e0202 */
[----:B--2---:R-:W2:Y:S01]  /*e510*/  LDG.E R9, desc[UR4][R2.64] ;  /* 0x0000000402097981 */ /* 0x004ea2000c1e1900 */
[----:B------:R-:W-:Y:S05]  /*e520*/  YIELD ;  /* 0x0000000000007946 */ /* 0x000fea0003800000 */
[----:B------:R-:W-:Y:S01]  /*e530*/  ULDC.64 UR4, c[0x0][0xa28] ;  /* 0x00028a0000047ab9 */ /* 0x000fe20000000a00 */
[----:B------:R-:W-:Y:S01]  /*e540*/  IMAD.MOV.U32 R0, RZ, RZ, RZ ;  /* 0x000000ffff007224 */ /* 0x000fe200078e00ff */
[----:B------:R-:W-:Y:S01]  /*e550*/  ISETP.NE.U32.AND P0, PT, RZ, UR4, PT ;  /* 0x00000004ff007c0c */ /* 0x000fe2000bf05070 */
[----:B------:R-:W-:Y:S01]  /*e560*/  ULDC.64 UR10, c[0x0][0x208] ;  /* 0x00008200000a7ab9 */ /* 0x000fe20000000a00 */
[----:B------:R-:W-:Y:S01]  /*e570*/  IMAD.MOV.U32 R6, RZ, RZ, RZ ;  /* 0x000000ffff067224 */ /* 0x000fe200078e00ff */
[----:B------:R-:W-:Y:S01]  /*e580*/  ULDC.64 UR8, c[0x0][0xa08] ;  /* 0x0002820000087ab9 */ /* 0x000fe20000000a00 */
[----:B------:R-:W-:Y:S01]  /*e590*/  ISETP.NE.AND.EX P0, PT, RZ, UR5, PT, P0 ;  /* 0x00000005ff007c0c */ /* 0x000fe2000bf05300 */
[----:B------:R-:W-:Y:S01]  /*e5a0*/  ULDC.64 UR6, c[0x0][0xa18] ;  /* 0x0002860000067ab9 */ /* 0x000fe20000000a00 */
[----:B------:R-:W-:-:S02]  /*e5b0*/  ISETP.NE.U32.AND P2, PT, RZ, UR8, PT ;  /* 0x00000008ff007c0c */ /* 0x000fc4000bf45070 */
[----:B--2---:R-:W-:Y:S01]  /*e5c0*/  SHF.R.S32.HI R4, RZ, 0x1f, R9 ;  /* 0x0000001fff047819 */ /* 0x004fe20000011409 */
[----:B------:R-:W-:-:S08]  /*e5d0*/  IMAD.SHL.U32 R19, R9, 0x4, RZ ;  /* 0x0000000409137824 */ /* 0x000fd000078e00ff */
        /* <DEDUP_REMOVED lines=10> */
[----:B------:R-:W-:Y:S02]  /*e680*/  ISETP.NE.AND.EX P0, PT, RZ, UR9, PT, P2 ;  /* 0x00000009ff007c0c */ /* 0x000fe4000bf05320 */
[----:B------:R-:W-:Y:S02]  /*e690*/  ISETP.NE.U32.AND P2, PT, RZ, UR6, PT ;  /* 0x00000006ff007c0c */ /* 0x000fe4000bf45070 */
[C---:B0-----:R-:W-:Y:S02]  /*e6a0*/  IADD3 R4, P4, R19.reuse, UR8, RZ ;  /* 0x0000000813047c10 */ /* 0x041fe4000ff9e0ff */
[----:B-1----:R-:W-:Y:S02]  /*e6b0*/  IADD3 R2, P3, R19, UR4, RZ ;  /* 0x0000000413027c10 */ /* 0x002fe4000ff7e0ff */
[----:B------:R-:W-:-:S02]  /*e6c0*/  ISETP.NE.AND.EX P2, PT, RZ, UR7, PT, P2 ;  /* 0x00000007ff007c0c */ /* 0x000fc4000bf45320 */
[C---:B------:R-:W-:Y:S02]  /*e6d0*/  IADD3.X R3, R22.reuse, UR5, RZ, P3, !PT ;  /* 0x0000000516037c10 */ /* 0x040fe40009ffe4ff */
[----:B------:R-:W-:-:S03]  /*e6e0*/  IADD3.X R5, R22, UR9, RZ, P4, !PT ;  /* 0x0000000916057c10 */ /* 0x000fc6000a7fe4ff */
[----:B------:R-:W2:Y:S01]  /*e6f0*/  @P1 LDG.E R6, desc[UR10][R2.64] ;  /* 0x0000000a02061981 */ /* 0x000ea2000c1e1900 */
[----:B------:R-:W-:Y:S02]  /*e700*/  ULDC UR4, c[0x0][0x288] ;  /* 0x0000a20000047ab9 */ /* 0x000fe40000000800 */
[----:B------:R-:W-:Y:S01]  /*e710*/  IMAD.U32 R10, RZ, RZ, UR4 ;  /* 0x00000004ff0a7e24 */ /* 0x000fe2000f8e00ff */
[----:B------:R-:W-:Y:S01]  /*e720*/  ULDC.64 UR4, c[0x0][0x418] ;  /* 0x0001060000047ab9 */ /* 0x000fe20000000a00 */
        /* <DEDUP_REMOVED lines=13> */
[----:B---3--:R-:W-:Y:S05]  /*e800*/  @P2 BRA `(.L_x_9569) ;  /* 0x0000000000182947 */ /* 0x008fea0003800000 */
[----:B------:R-:W-:Y:S05]  /*e810*/  @!P1 BRA `(.L_x_9569) ;  /* 0x0000000000149947 */ /* 0x000fea0003800000 */
[----:B------:R-:W-:Y:S02]  /*e820*/  ULDC.64 UR4, c[0x0][0x208] ;  /* 0x0000820000047ab9 */ /* 0x000fe40000000a00 */
[----:B------:R-:W2:Y:S04]  /*e830*/  LDG.E R6, desc[UR4][R2.64] ;  /* 0x0000000402067981 */ /* 0x000ea8000c1e1900 */
[----:B------:R-:W2:Y:S02]  /*e840*/  LDG.E R2, desc[UR4][R2.64+0x4] ;  /* 0x0000040402027981 */ /* 0x000ea4000c1e1900 */
[----:B--2---:R-:W-:-:S05]  /*e850*/  IMAD.IADD R2, R2, 0x1, -R6 ;  /* 0x0000000102027824 */ /* 0x004fca00078e0a06 */
[----:B------:R1:W-:Y:S02]  /*e860*/  STL [R1+0x24], R2 ;  /* 0x0000240201007387 */ /* 0x0003e40000100800 */
.L_x_9569:
[----:B------:R-:W-:Y:S01]  /*e870*/  ULDC.64 UR4, c[0x0][0xa20] ;  /* 0x0002880000047ab9 */ /* 0x000fe20000000a00 */
[C---:B------:R-:W-:Y:S01]  /*e880*/  LOP3.LUT R6, R26.reuse, 0xff000000, RZ, 0xc0, !PT ;  /* 0xff0000001a067812 */ /* 0x040fe200078ec0ff */
[----:B------:R-:W-:Y:S01]  /*e890*/  IMAD.MOV.U32 R23, RZ, RZ, R9 ;  /* 0x000000ffff177224 */ /* 0x000fe200078e0009 */
[----:B------:R-:W-:Y:S02]  /*e8a0*/  ISETP.NE.U32.AND P1, PT, RZ, UR4, PT ;  /* 0x00000004ff007c0c */ /* 0x000fe4000bf25070 */
[----:B------:R-:W-:Y:S02]  /*e8b0*/  SHF.R.U32.HI R6, RZ, 0x8, R6 ;  /* 0x00000008ff067819 */ /* 0x000fe40000011606 */
[----:B------:R-:W-:Y:S02]  /*e8c0*/  ISETP.NE.AND.EX P1, PT, RZ, UR5, PT, P1 ;  /* 0x00000005ff007c0c */ /* 0x000fe4000bf25310 */
[C---:B-1----:R-:W-:Y:S02]  /*e8d0*/  LOP3.LUT R2, R26.reuse, 0xff0000, RZ, 0xc0, !PT ;  /* 0x00ff00001a027812 */ /* 0x042fe400078ec0ff */
[----:B------:R-:W-:Y:S01]  /*e8e0*/  LOP3.LUT R16, R26, 0xffff, RZ, 0xc0, !PT ;  /* 0x0000ffff1a107812 */ /* 0x000fe200078ec0ff */
[----:B-----5:R-:W-:Y:S01]  /*e8f0*/  IMAD.IADD R26, R8, 0x1, R0 ;  /* 0x00000001081a7824 */ /* 0x020fe200078e0200 */
[----:B------:R-:W-:-:S07]  /*e900*/  LEA.HI R6, R2, R6, RZ, 0x10 ;  /* 0x0000000602067211 */ /* 0x000fce00078f80ff */
[----:B------:R-:W-:Y:S05]  /*e910*/  @!P1 BRA `(.L_x_9570) ;  /* 0x0000000000149947 */ /* 0x000fea0003800000 */
[----:B------:R-:W-:Y:S01]  /*e920*/  IADD3 R2, P0, R19, UR4, RZ ;  /* 0x0000000413027c10 */ /* 0x000fe2000ff1e0ff */
[----:B------:R-:W-:-:S03]  /*e930*/  ULDC.64 UR6, c[0x0][0x208] ;  /* 0x0000820000067ab9 */ /* 0x000fc60000000a00 */
[----:B------:R-:W-:-:S05]  /*e940*/  IADD3.X R3, R22, UR5, RZ, P0, !PT ;  /* 0x0000000516037c10 */ /* 0x000fca00087fe4ff */
[----:B------:R1:W5:Y:S01]  /*e950*/  LDG.E R7, desc[UR6][R2.64] ;  /* 0x0000000602077981 */ /* 0x000362000c1e1900 */
[----:B------:R-:W-:Y:S05]  /*e960*/  BRA `(.L_x_9571) ;  /* 0x0000000000147947 */ /* 0x000fea0003800000 */
.L_x_9570:
[----:B------:R-:W-:Y:S05]  /*e970*/  @!P0 BRA `(.L_x_9571) ;  /* 0x0000000000108947 */ /* 0x000fea0003800000 */
[----:B------:R-:W-:Y:S02]  /*e980*/  ULDC.64 UR4, c[0x0][0x208] ;  /* 0x0000820000047ab9 */ /* 0x000fe40000000a00 */
[----:B------:R-:W2:Y:S04]  /*e990*/  LDG.E R7, desc[UR4][R4.64] ;  /* 0x0000000404077981 */ /* 0x000ea8000c1e1900 */
[----:B------:R-:W2:Y:S02]  /*e9a0*/  LDG.E R4, desc[UR4][R4.64+0x4] ;  /* 0x0000040404047981 */ /* 0x000ea4000c1e1900 */
[----:B--2---:R-:W-:-:S07]  /*e9b0*/  IMAD.IADD R7, R4, 0x1, -R7 ;  /* 0x0000000104077824 */ /* 0x004fce00078e0a07 */
.L_x_9571:
[----:B-----5:R-:W-:Y:S01]  /*e9c0*/  IMAD.IADD R7, R7, 0x1, -R0 ;  /* 0x0000000107077824 */ /* 0x020fe200078e0a00 */
[----:B------:R-:W-:Y:S01]  /*e9d0*/  LOP3.LUT R9, R6, 0xff, RZ, 0xc0, !PT ;  /* 0x000000ff06097812 */ /* 0x000fe200078ec0ff */
[----:B-1----:R-:W-:Y:S01]  /*e9e0*/  IMAD.MOV.U32 R3, RZ, RZ, RZ ;  /* 0x000000ffff037224 */ /* 0x002fe200078e00ff */
[----:B------:R-:W-:Y:S01]  /*e9f0*/  BSSY B0, `(.L_x_9572) ;  /* 0x0000029000007945 */ /* 0x000fe20003800000 */
[C---:B------:R-:W-:Y:S01]  /*ea00*/  VIADD R0, R7.reuse, 0x8f ;  /* 0x0000008f07007836 */ /* 0x040fe20000000000 */
[----:B------:R-:W-:Y:S01]  /*ea10*/  ISETP.GE.AND P0, PT, R7, 0x1, PT ;  /* 0x000000010700780c */ /* 0x000fe20003f06270 */
[----:B------:R-:W-:Y:S01]  /*ea20*/  IMAD.MOV.U32 R7, RZ, RZ, R3 ;  /* 0x000000ffff077224 */ /* 0x000fe200078e0003 */
[----:B------:R1:W-:Y:S01]  /*ea30*/  STL [R1+0x18], R3 ;  /* 0x0000180301007387 */ /* 0x0003e20000100800 */
[----:B------:R-:W-:-:S05]  /*ea40*/  IMAD.HI R0, R0, 0x38e38e39, RZ ;  /* 0x38e38e3900007827 */ /* 0x000fca00078e02ff */
[----:B------:R-:W-:-:S04]  /*ea50*/  SHF.R.U32.HI R2, RZ, 0x1f, R0 ;  /* 0x0000001fff027819 */ /* 0x000fc80000011600 */
[----:B------:R-:W-:-:S05]  /*ea60*/  LEA.HI.SX32 R8, R0, R2, 0x1b ;  /* 0x0000000200087211 */ /* 0x000fca00078fdaff */
[----:B------:R1:W-:Y:S04]  /*ea70*/  STL [R1+0x30], R8 ;  /* 0x0000300801007387 */ /* 0x0003e80000100800 */
[----:B------:R1:W-:Y:S01]  /*ea80*/  STL [R1+0x38], R9 ;  /* 0x0000380901007387 */ /* 0x0003e20000100800 */
[----:B------:R-:W-:Y:S05]  /*ea90*/  @!P0 BRA `(.L_x_9573) ;  /* 0x0000000000788947 */ /* 0x000fea0003800000 */
[----:B------:R-:W-:-:S04]  /*eaa0*/  SHF.R.U32.HI R6, RZ, 0x10, R6 ;  /* 0x00000010ff067819 */ /* 0x000fc80000011606 */
[----:B------:R-:W-:-:S13]  /*eab0*/  ISETP.NE.AND P0, PT, R6, RZ, PT ;  /* 0x000000ff0600720c */ /* 0x000fda0003f05270 */
[----:B------:R-:W2:Y:S02]  /*eac0*/  @!P0 LDC R6, c[0x0][0x9f0] ;  /* 0x00027c00ff068b82 */ /* 0x000ea40000000800 */
[-C--:B--2---:R-:W-:Y:S02]  /*ead0*/  IABS R0, R6.reuse ;  /* 0x0000000600007213 */ /* 0x084fe40000000000 */
[----:B------:R-:W-:Y:S02]  /*eae0*/  IABS R5, R6 ;  /* 0x0000000600057213 */ /* 0x000fe40000000000 */
[----:B------:R-:W2:Y:S03]  /*eaf0*/  I2F.RP R2, R0 ;  /* 0x0000000000027306 */ /* 0x000ea60000209400 */
[----:B------:R-:W-:-:S05]  /*eb00*/  IMAD.MOV R5, RZ, RZ, -R5 ;  /* 0x000000ffff057224 */ /* 0x000fca00078e0a05 */
[----:B--2---:R-:W2:Y:S02]  /*eb10*/  MUFU.RCP R2, R2 ;  /* 0x0000000200027308 */ /* 0x004ea40000001000 */
[----:B--2---:R-:W-:-:S06]  /*eb20*/  VIADD R2, R2, 0xffffffe ;  /* 0x0ffffffe02027836 */ /* 0x004fcc0000000000 */
[----:B-1----:R-:W1:Y:S02]  /*eb30*/  F2I.FTZ.U32.TRUNC.NTZ R3, R2 ;  /* 0x0000000200037305 */ /* 0x002e64000021f000 */
[----:B-1----:R-:W-:-:S04]  /*eb40*/  IMAD.MOV R2, RZ, RZ, -R3 ;  /* 0x000000ffff027224 */ /* 0x002fc800078e0a03 */
[----:B------:R-:W-:Y:S02]  /*eb50*/  IMAD R4, R2, R0, RZ ;  /* 0x0000000002047224 */ /* 0x000fe400078e02ff */
[----:B------:R-:W-:-:S04]  /*eb60*/  IMAD.MOV.U32 R2, RZ, RZ, RZ ;  /* 0x000000ffff027224 */ /* 0x000fc800078e00ff */
[----:B------:R-:W-:Y:S01]  /*eb70*/  IMAD.HI.U32 R4, R3, R4, R2 ;  /* 0x0000000403047227 */ /* 0x000fe200078e0002 */
[----:B------:R-:W-:-:S04]  /*eb80*/  IADD3 R3, R6, -0x1, R8 ;  /* 0xffffffff06037810 */ /* 0x000fc80007ffe008 */
        /* <DEDUP_REMOVED lines=15> */
.L_x_9573:
[----:B------:R-:W-:Y:S05]  /*ec80*/  BSYNC B0 ;  /* 0x0000000000007941 */ /* 0x000fea0003800000 */
.L_x_9572:
        /* <DEDUP_REMOVED lines=19> */
[----:B-1----:R-:W3:Y:S01]  /*edc0*/  @P0 ATOMG.E.ADD.STRONG.GPU PT, R3, desc[UR6][R2.64], R5 ;  /* 0x00000005020309a8 */ /* 0x002ee200081ee1c6 */
[----:B------:R-:W1:Y:S02]  /*edd0*/  S2R R4, SR_LTMASK ;  /* 0x0000000000047919 */ /* 0x000e640000003900 */
[----:B-1----:R-:W-:-:S04]  /*ede0*/  LOP3.LUT R4, R4, UR4, RZ, 0xc0, !PT ;  /* 0x0000000404047c12 */ /* 0x002fc8000f8ec0ff */
[----:B--2---:R-:W1:Y:S01]  /*edf0*/  POPC R7, R4 ;  /* 0x0000000400077309 */ /* 0x004e620000000000 */
[----:B---3--:R-:W1:Y:S02]  /*ee00*/  SHFL.IDX PT, R0, R3, R0, 0x1f ;  /* 0x00001f0003007589 */ /* 0x008e6400000e0000 */
[----:B-1----:R-:W-:Y:S01]  /*ee10*/  IADD3 R24, R0, UR38, R7 ;  /* 0x0000002600187c10 */ /* 0x002fe2000fffe007 */
[----:B------:R-:W-:Y:S06]  /*ee20*/  BRA `(.L_x_9576) ;  /* 0x00000040001c7947 */ /* 0x000fec0003800000 */
.L_x_9575:
        /* <DEDUP_REMOVED lines=9> */
[----:B-1----:R-:W1:Y:S01]  /*eec0*/  LDC.64 R2, c[0x4][R2] ;  /* 0x0100000002027b82 */ /* 0x002e620000000a00 */
[----:B------:R-:W-:Y:S02]  /*eed0*/  IMAD.U32 R5, RZ, RZ, UR7 ;  /* 0x00000007ff057e24 */ /* 0x000fe4000f8e00ff */
[----:B------:R-:W-:Y:S02]  /*eee0*/  IMAD.U32 R6, RZ, RZ, UR8 ;  /* 0x00000008ff067e24 */ /* 0x000fe4000f8e00ff */
[----:B--2---:R-:W-:-:S02]  /*eef0*/  IMAD.U32 R7, RZ, RZ, UR9 ;  /* 0x00000009ff077e24 */ /* 0x004fc4000f8e00ff */
[----:B0-----:R-:W-:Y:S02]  /*ef00*/  IMAD.U32 R10, RZ, RZ, UR4 ;  /* 0x00000004ff0a7e24 */ /* 0x001fe4000f8e00ff */
[----:B------:R-:W-:Y:S02]  /*ef10*/  IMAD.U32 R11, RZ, RZ, UR5 ;  /* 0x00000005ff0b7e24 */ /* 0x000fe4000f8e00ff */
[----:B------:R-:W-:Y:S02]  /*ef20*/  IMAD.MOV.U32 R8, RZ, RZ, 0x70 ;  /* 0x00000070ff087424 */ /* 0x000fe400078e00ff */
[----:B------:R-:W-:Y:S02]  /*ef30*/  IMAD.MOV.U32 R12, RZ, RZ, 0x1 ;  /* 0x00000001ff0c7424 */ /* 0x000fe400078e00ff */
[----:B------:R-:W-:-:S07]  /*ef40*/  IMAD.MOV.U32 R13, RZ, RZ, RZ ;  /* 0x000000ffff0d7224 */ /* 0x000fce00078e00ff */
[----:B------:R-:W-:-:S07]  /*ef50*/  LEPC R20, `(.L_x_9578) ;  /* 0x000000001014794e */ /* 0x000fce0000000000 */
[----:B-1----:R-:W-:Y:S05]  /*ef60*/  CALL.ABS.NOINC R2 ;  /* 0x0000000002007343 */ /* 0x002fea0003c00000 */
.L_x_9578:
[----:B------:R-:W-:Y:S05]  /*ef70*/  BSYNC B6 ;  /* 0x0000000000067941 */ /* 0x000fea0003800000 */
.L_x_9577:
        /* <DEDUP_REMOVED lines=8> */
[----:B-1----:R1:W3:Y:S01]  /*f000*/  LDC.64 R2, c[0x4][R29] ;  /* 0x010000001d027b82 */ /* 0x0022e20000000a00 */
[----:B------:R-:W-:Y:S02]  /*f010*/  IMAD.U32 R4, RZ, RZ, UR6 ;  /* 0x00000006ff047e24 */ /* 0x000fe4000f8e00ff */
[----:B------:R-:W-:Y:S02]  /*f020*/  IMAD.U32 R5, RZ, RZ, UR7 ;  /* 0x00000007ff057e24 */ /* 0x000fe4000f8e00ff */
[----:B------:R-:W-:Y:S02]  /*f030*/  IMAD.U32 R6, RZ, RZ, UR8 ;  /* 0x00000008ff067e24 */ /* 0x000fe4000f8e00ff */
[----:B--2---:R-:W-:-:S02]  /*f040*/  IMAD.U32 R7, RZ, RZ, UR9 ;  /* 0x00000009ff077e24 */ /* 0x004fc4000f8e00ff */
[----:B0-----:R-:W-:Y:S02]  /*f050*/  IMAD.U32 R10, RZ, RZ, UR4 ;  /* 0x00000004ff0a7e24 */ /* 0x001fe4000f8e00ff */
[----:B------:R-:W-:Y:S02]  /*f060*/  IMAD.U32 R11, RZ, RZ, UR5 ;  /* 0x00000005ff0b7e24 */ /* 0x000fe4000f8e00ff */
[----:B------:R-:W-:Y:S02]  /*f070*/  IMAD.MOV.U32 R8, RZ, RZ, 0x70 ;  /* 0x00000070ff087424 */ /* 0x000fe400078e00ff */
[----:B------:R-:W-:Y:S02]  /*f080*/  IMAD.MOV.U32 R12, RZ, RZ, 0x1 ;  /* 0x00000001ff0c7424 */ /* 0x000fe400078e00ff */
[----:B-1----:R-:W-:-:S07]  /*f090*/  IMAD.MOV.U32 R13, RZ, RZ, RZ ;  /* 0x000000ffff0d7224 */ /* 0x002fce00078e00ff */
[----:B------:R-:W-:-:S07]  /*f0a0*/  LEPC R20, `(.L_x_9581) ;  /* 0x000000001014794e */ /* 0x000fce0000000000 */
[----:B---3--:R-:W-:Y:S05]  /*f0b0*/  CALL.ABS.NOINC R2 ;  /* 0x0000000002007343 */ /* 0x008fea0003c00000 */
.L_x_9581:
        /* <DEDUP_REMOVED lines=15> */
.L_x_9580:
[----:B------:R-:W-:Y:S05]  /*f1b0*/  BSYNC B6 ;  /* 0x0000000000067941 */ /* 0x000fea0003800000 */
.L_x_9579:
[----:B------:R-:W-:Y:S01]  /*f1c0*/  ULDC.64 UR4, c[0x0][0x9f8] ;  /* 0x00027e0000047ab9 */ /* 0x000fe20000000a00 */
[----:B------:R-:W3:Y:S01]  /*f1d0*/  LDL R20, [R1+0x1c] ;  /* 0x00001c0001147983 */ /* 0x000ee20000100800 */
[----:B------:R-:W-:Y:S01]  /*f1e0*/  ISETP.NE.U32.AND P0, PT, RZ, UR4, PT ;  /* 0x00000004ff007c0c */ /* 0x000fe2000bf05070 */
[----:B------:R-:W-:-:S03]  /*f1f0*/  ULDC.64 UR6, c[0x0][0x208] ;  /* 0x0000820000067ab9 */ /* 0x000fc60000000a00 */
[----:B------:R-:W-:-:S13]  /*f200*/  ISETP.NE.AND.EX P0, PT, RZ, UR5, PT, P0 ;  /* 0x00000005ff007c0c */ /* 0x000fda000bf05300 */
[----:B------:R-:W-:-:S04]  /*f210*/  @P0 IADD3 R2, P1, R19, UR4, RZ ;  /* 0x0000000413020c10 */ /* 0x000fc8000ff3e0ff */
[----:B-1----:R-:W-:Y:S01]  /*f220*/  @P0 IADD3.X R3, R22, UR5, RZ, P1, !PT ;  /* 0x0000000516030c10 */ /* 0x002fe20008ffe4ff */
[----:B------:R-:W-:-:S04]  /*f230*/  ULDC.64 UR4, c[0x0][0xa08] ;  /* 0x0002820000047ab9 */ /* 0x000fc80000000a00 */
[----:B------:R1:W4:Y:S02]  /*f240*/  @P0 LDG.E R23, desc[UR6][R2.64] ;  /* 0x0000000602170981 */ /* 0x000324000c1e1900 */
[----:B-1----:R-:W1:Y:S02]  /*f250*/  LDC.64 R2, c[0x0][0x418] ;  /* 0x00010600ff027b82 */ /* 0x002e640000000a00 */
[----:B-1----:R-:W-:Y:S01]  /*f260*/  LOP3.LUT P0, RZ, R2, UR4, RZ, 0xfc, !PT ;  /* 0x0000000402ff7c12 */ /* 0x002fe2000f80fcff */
[----:B------:R-:W-:-:S03]  /*f270*/  UMOV UR4, 0xffffffff ;  /* 0xffffffff00047882 */ /* 0x000fc60000000000 */
[----:B------:R-:W-:Y:S01]  /*f280*/  LOP3.LUT P0, RZ, R3, UR5, RZ, 0xfc, P0 ;  /* 0x0000000503ff7c12 */ /* 0x000fe2000800fcff */
[----:B---3--:R-:W-:Y:S01]  /*f290*/  VIADD R22, R20, 0xffffffff ;  /* 0xffffffff14167836 */ /* 0x008fe20000000000 */
[----:B----4-:R-:W-:Y:S02]  /*f2a0*/  SHF.R.S32.HI R29, RZ, 0x1f, R23 ;  /* 0x0000001fff1d7819 */ /* 0x010fe40000011417 */
[----:B------:R-:W-:Y:S01]  /*f2b0*/  SEL R19, R23, RZ, !P0 ;  /* 0x000000ff17137207 */ /* 0x000fe20004000000 */
[----:B------:R-:W-:Y:S08]  /*f2c0*/  BRA.DIV UR4, `(.L_x_9582) ;  /* 0x0000004e04747947 */ /* 0x000ff0000b800000 */
[----:B------:R-:W1:Y:S02]  /*f2d0*/  S2R R0, SR_TID.X ;  /* 0x0000000000007919 */ /* 0x000e640000002100 */
[----:B-1----:R-:W-:-:S04]  /*f2e0*/  SHF.R.U32.HI R0, RZ, 0x5, R0 ;  /* 0x00000005ff007819 */ /* 0x002fc80000011600 */
[----:B------:R-:W-:-:S05]  /*f2f0*/  LOP3.LUT R0, R0, 0x3, RZ, 0xc0, !PT ;  /* 0x0000000300007812 */ /* 0x000fca00078ec0ff */
[----:B------:R1:W3:Y:S02]  /*f300*/  SHFL.IDX PT, R14, R0, RZ, 0x1f ;  /* 0x00001fff000e7589 */ /* 0x0002e400000e0000 */
.L_x_9688:
[----:B------:R-:W-:Y:S02]  /*f310*/  PLOP3.LUT P1, PT, PT, PT, PT, 0x8, 0x0 ;  /* 0x000000000000781c */ /* 0x000fe40003f2e170 */
[----:B---3--:R-:W-:Y:S02]  /*f320*/  ISETP.NE.AND P0, PT, R14, RZ, PT ;  /* 0x000000ff0e00720c */ /* 0x008fe40003f05270 */
[----:B-1----:R-:W-:-:S05]  /*f330*/  P2R R0, PR, RZ, 0x2 ;  /* 0x00000002ff007803 */ /* 0x002fca0000000000 */
[----:B------:R1:W-:Y:S06]  /*f340*/  STL [R1], R0 ;  /* 0x0000000001007387 */ /* 0x0003ec0000100800 */
[----:B------:R-:W-:Y:S05]  /*f350*/  @P0 BRA `(.L_x_9583) ;  /* 0x00000004001c0947 */ /* 0x000fea0003800000 */
[----:B------:R-:W-:-:S03]  /*f360*/  UMOV UR4, 0xffffffff ;  /* 0xffffffff00047882 */ /* 0x000fc60000000000 */
[----:B------:R-:W-:Y:S05]  /*f370*/  BRA.DIV UR4, `(.L_x_9584) ;  /* 0x0000004e047c7947 */ /* 0x000fea000b800000 */
[----:B------:R-:W-:-:S13]  /*f380*/  ELECT P6, URZ, PT ;  /* 0x00000000003f782f */ /* 0x000fda00038c0000 */
.L_x_9691:
[----:B------:R-:W-:Y:S05]  /*f390*/  @!P6 BRA `(.L_x_9583) ;  /* 0x00000004000ce947 */ /* 0x000fea0003800000 */
[----:B------:R-:W-:-:S04]  /*f3a0*/  ISETP.NE.U32.AND P0, PT, R2, RZ, PT ;  /* 0x000000ff0200720c */ /* 0x000fc80003f05070 */
[----:B------:R-:W-:-:S13]  /*f3b0*/  ISETP.NE.AND.EX P0, PT, R3, RZ, PT, P0 ;  /* 0x000000ff0300720c */ /* 0x000fda0003f05300 */
[----:B------:R-:W-:Y:S05]  /*f3c0*/  @!P0 BRA `(.L_x_9585) ;  /* 0x0000000000488947 */ /* 0x000fea0003800000 */
[----:B------:R-:W3:Y:S01]  /*f3d0*/  LDC R6, c[0x0][0x43c] ;  /* 0x00010f00ff067b82 */ /* 0x000ee20000000800 */
[----:B------:R-:W-:Y:S01]  /*f3e0*/  ULDC.64 UR4, c[0x0][0x428] ;  /* 0x00010a0000047ab9 */ /* 0x000fe20000000a00 */
[----:B------:R-:W-:Y:S01]  /*f3f0*/  ULDC.64 UR6, c[0x0][0x208] ;  /* 0x0000820000067ab9 */ /* 0x000fe20000000a00 */
[----:B---3--:R-:W-:-:S13]  /*f400*/  ISETP.NE.AND P0, PT, R6, 0x1, PT ;  /* 0x000000010600780c */ /* 0x008fda0003f05270 */
[----:B------:R-:W1:Y:S02]  /*f410*/  @P0 LDC.64 R4, c[0x0][0x440] ;  /* 0x00011000ff040b82 */ /* 0x000e640000000a00 */
[----:B-1----:R-:W-:-:S04]  /*f420*/  @P0 IMAD.HI.U32 R0, R22, R4, RZ ;  /* 0x0000000416000227 */ /* 0x002fc800078e00ff */
        /* <DEDUP_REMOVED lines=12> */
.L_x_9585:
[----:B-1----:R-:W-:Y:S01]  /*f4f0*/  IMAD R0, R18, 0x8, R17 ;  /* 0x0000000812007824 */ /* 0x002fe200078e0211 */
[----:B---3--:R-:W-:-:S04]  /*f500*/  SHF.L.U32 R2, R28, 0x1f, RZ ;  /* 0x0000001f1c027819 */ /* 0x008fc800000006ff */
[----:B------:R-:W1:Y:S02]  /*f510*/  SYNCS.PHASECHK.TRANS64.TRYWAIT P0, [R0+URZ+0x31c40], R2 ;  /* 0x031c4002000075a7 */ /* 0x000e64000800017f */
[----:B-1----:R-:W-:Y:S05]  /*f520*/  @!P0 BRA `(.L_x_9586) ;  /* 0x0000004c00308947 */ /* 0x002fea0003800000 */
.L_x_9692:
        /* <DEDUP_REMOVED lines=11> */
.L_x_9587:
[----:B------:R-:W-:Y:S01]  /*f5e0*/  R2UR UR9, R0 ;  /* 0x00000000000972ca */ /* 0x000fe200000e0000 */
[----:B-1----:R-:W-:Y:S01]  /*f5f0*/  IMAD R0, R18, 0x6c00, R17 ;  /* 0x00006c0012007824 */ /* 0x002fe200078e0211 */
[----:B------:R-:W-:Y:S01]  /*f600*/  R2UR UR11, R22 ;  /* 0x00000000160b72ca */ /* 0x000fe200000e0000 */
[----:B------:R-:W-:Y:S01]  /*f610*/  UIADD3 UR4, UP0, UR36, 0x370, URZ ;  /* 0x0000037024047890 */ /* 0x000fe2000ff1e03f */
[----:B------:R-:W-:Y:S01]  /*f620*/  R2UR UR5, R26 ;  /* 0x000000001a0572ca */ /* 0x000fe200000e0000 */
[----:B------:R-:W-:Y:S01]  /*f630*/  UMOV UR10, URZ ;  /* 0x0000003f000a7c82 */ /* 0x000fe20008000000 */
[----:B------:R-:W-:Y:S01]  /*f640*/  R2UR UR8, R0 ;  /* 0x00000000000872ca */ /* 0x000fe200000e0000 */
[----:B------:R-:W-:Y:S01]  /*f650*/  UMOV UR6, 0x0 ;  /* 0x0000000000067882 */ /* 0x000fe20000000000 */
[----:B------:R-:W-:Y:S01]  /*f660*/  R2UR UR12, R16 ;  /* 0x00000000100c72ca */ /* 0x000fe200000e0000 */
[----:B------:R-:W-:Y:S01]  /*f670*/  UMOV UR7, 0x14f00000 ;  /* 0x14f0000000077882 */ /* 0x000fe20000000000 */
[----:B-----5:R-:W-:Y:S01]  /*f680*/  R2UR UR13, R19 ;  /* 0x00000000130d72ca */ /* 0x020fe200000e0000 */
[----:B------:R-:W-:Y:S01]  /*f690*/  UMOV UR16, 0x20 ;  /* 0x0000002000107882 */ /* 0x000fe20000000000 */
[----:B------:R-:W-:Y:S01]  /*f6a0*/  PLOP3.LUT P0, PT, PT, PT, PT, 0x80, 0x0 ;  /* 0x000000000000781c */ /* 0x000fe20003f0f070 */
[----:B------:R-:W-:-:S03]  /*f6b0*/  UIADD3 UR9, UR9, 0x31c30, URZ ;  /* 0x00031c3009097890 */ /* 0x000fc6000fffe03f */
[----:B------:R-:W-:Y:S01]  /*f6c0*/  P2R R0, PR, RZ, 0x1 ;  /* 0x00000001ff007803 */ /* 0x000fe20000000000 */
[----:B------:R-:W-:Y:S02]  /*f6d0*/  UIMAD UR11, UR11, 0x90, UR5 ;  /* 0x000000900b0b78a4 */ /* 0x000fe4000f8e0205 */
[----:B------:R-:W-:Y:S02]  /*f6e0*/  UIADD3 UR14, UR8, 0x16a00, URZ ;  /* 0x00016a00080e7890 */ /* 0x000fe4000fffe03f */
[----:B------:R-:W-:Y:S01]  /*f6f0*/  UIADD3.X UR5, URZ, UR37, URZ, UP0, !UPT ;  /* 0x000000253f057290 */ /* 0x000fe200087fe43f */
[----:B------:R3:W-:Y:S01]  /*f700*/  STL [R1], R0 ;  /* 0x0000000001007387 */ /* 0x0007e20000100800 */
        /* <DEDUP_REMOVED lines=12> */
.L_x_9583:
[----:B------:R-:W3:Y:S04]  /*f7d0*/  LDL.LU R4, [R1+0x10] ;  /* 0x0000100001047983 */ /* 0x000ee80000300800 */
[----:B------:R-:W4:Y:S04]  /*f7e0*/  LDL.LU R6, [R1+0xc] ;  /* 0x00000c0001067983 */ /* 0x000f280000300800 */
[----:B------:R-:W5:Y:S01]  /*f7f0*/  LDL.LU R3, [R1+0x20] ;  /* 0x0000200001037983 */ /* 0x000f620000300800 */
[----:B------:R-:W-:Y:S05]  /*f800*/  WARPSYNC.ALL ;  /* 0x0000000000007948 */ /* 0x000fea0003800000 */
[----:B------:R-:W-:Y:S01]  /*f810*/  ULDC.64 UR6, c[0x0][0xa00] ;  /* 0x0002800000067ab9 */ /* 0x000fe20000000a00 */
[----:B------:R-:W-:Y:S01]  /*f820*/  ULDC.64 UR4, c[0x0][0x298] ;  /* 0x0000a60000047ab9 */ /* 0x000fe20000000a00 */
[----:B-1----:R-:W-:Y:S01]  /*f830*/  VIADD R0, R17, 0xda00 ;  /* 0x0000da0011007836 */ /* 0x002fe20000000000 */
[----:B------:R-:W-:Y:S01]  /*f840*/  BAR.SYNC.DEFER_BLOCKING 0x8, 0x200 ;  /* 0x0208000000007b1d */ /* 0x000fe20000010000 */
[----:B------:R-:W-:-:S03]  /*f850*/  ISETP.NE.U32.AND P0, PT, RZ, UR6, PT ;  /* 0x00000006ff007c0c */ /* 0x000fc6000bf05070 */
[----:B------:R-:W-:Y:S02]  /*f860*/  LOP3.LUT P1, RZ, R0, 0x1bf, RZ, 0xc0, !PT ;  /* 0x000001bf00ff7812 */ /* 0x000fe4000782c0ff */
[----:B------:R-:W-:Y:S01]  /*f870*/  ISETP.NE.AND.EX P0, PT, RZ, UR7, PT, P0 ;  /* 0x00000007ff007c0c */ /* 0x000fe2000bf05300 */
[----:B------:R-:W-:Y:S01]  /*f880*/  BSSY B6, `(.L_x_9588) ;  /* 0x000001d000067945 */ /* 0x000fe20003800000 */
[----:B---3--:R-:W-:Y:S02]  /*f890*/  SHF.R.S32.HI R2, RZ, 0x1f, R4 ;  /* 0x0000001fff027819 */ /* 0x008fe40000011404 */
[----:B----4-:R-:W-:-:S03]  /*f8a0*/  SEL R6, R6, RZ, !P0 ;  /* 0x000000ff06067207 */ /* 0x010fc60004000000 */
[----:B------:R-:W-:-:S04]  /*f8b0*/  IMAD R2, R2, UR4, RZ ;  /* 0x0000000402027c24 */ /* 0x000fc8000f8e02ff */
[C---:B------:R-:W-:Y:S01]  /*f8c0*/  IMAD R0, R4.reuse, UR5, R2 ;  /* 0x0000000504007c24 */ /* 0x040fe2000f8e0202 */
[----:B-----5:R-:W-:Y:S01]  /*f8d0*/  SEL R2, R3, RZ, !P0 ;  /* 0x000000ff03027207 */ /* 0x020fe20004000000 */
[----:B------:R-:W-:-:S04]  /*f8e0*/  IMAD.WIDE.U32 R4, R4, UR4, RZ ;  /* 0x0000000404047c25 */ /* 0x000fc8000f8e00ff */
[----:B------:R-:W-:Y:S01]  /*f8f0*/  IMAD.IADD R0, R5, 0x1, R0 ;  /* 0x0000000105007824 */ /* 0x000fe200078e0200 */
[----:B------:R1:W-:Y:S04]  /*f900*/  STL.64 [R1+0x28], R4 ;  /* 0x0000280401007387 */ /* 0x0003e80000100a00 */
[----:B------:R1:W-:Y:S04]  /*f910*/  STL [R1+0xc], R6 ;  /* 0x00000c0601007387 */ /* 0x0003e80000100800 */
[----:B------:R1:W-:Y:S04]  /*f920*/  STL [R1+0x20], R2 ;  /* 0x0000200201007387 */ /* 0x0003e80000100800 */
[----:B------:R1:W-:Y:S01]  /*f930*/  STL [R1+0x10], R0 ;  /* 0x0000100001007387 */ /* 0x0003e20000100800 */
[----:B------:R-:W-:Y:S05]  /*f940*/  @!P1 BRA `(.L_x_9589) ;  /* 0x0000000000409947 */ /* 0x000fea0003800000 */
[----:B-1----:R-:W-:Y:S01]  /*f950*/  MOV R2, 0x0 ;  /* 0x0000000000027802 */ /* 0x002fe20000000f00 */
[----:B------:R-:W-:Y:S01]  /*f960*/  ULDC.64 UR6, c[0x4][0x1b8] ;  /* 0x01006e0000067ab9 */ /* 0x000fe20000000a00 */
[----:B------:R-:W-:Y:S01]  /*f970*/  ULDC.64 UR8, c[0x4][0x1c0] ;  /* 0x0100700000087ab9 */ /* 0x000fe20000000a00 */
[----:B------:R-:W-:Y:S01]  /*f980*/  ULDC.64 UR4, c[0x4][0x68] ;  /* 0x01001a0000047ab9 */ /* 0x000fe20000000a00 */
[----:B------:R-:W-:Y:S02]  /*f990*/  IMAD.U32 R4, RZ, RZ, UR6 ;  /* 0x00000006ff047e24 */ /* 0x000fe4000f8e00ff */
[----:B------:R-:W1:Y:S01]  /*f9a0*/  LDC.64 R2, c[0x4][R2] ;  /* 0x0100000002027b82 */ /* 0x000e620000000a00 */
        /* <DEDUP_REMOVED lines=10> */
.L_x_9589:
[----:B------:R-:W-:Y:S05]  /*fa50*/  BSYNC B6 ;  /* 0x0000000000067941 */ /* 0x000fea0003800000 */
.L_x_9588:
[----:B------:R-:W3:Y:S01]  /*fa60*/  LDL.LU R20, [R1+0x10] ;  /* 0x0000100001147983 */ /* 0x000ee20000300800 */
[----:B------:R-:W4:Y:S01]  /*fa70*/  LDC R9, c[0x0][0x448] ;  /* 0x00011200ff097b82 */ /* 0x000f220000000800 */
[----:B------:R-:W-:Y:S01]  /*fa80*/  ULDC.64 UR4, c[0x0][0x2d8] ;  /* 0x0000b60000047ab9 */ /* 0x000fe20000000a00 */
[----:B------:R-:W-:Y:S01]  /*fa90*/  ULDC.64 UR6, c[0x0][0x2e0] ;  /* 0x0000b80000067ab9 */ /* 0x000fe20000000a00 */
[----:B-1----:R-:W3:Y:S01]  /*faa0*/  LDL.LU.64 R2, [R1+0x28] ;  /* 0x0000280001027983 */ /* 0x002ee20000300a00 */
[----:B------:R-:W-:-:S03]  /*fab0*/  ULDC.64 UR8, c[0x0][0x280] ;  /* 0x0000a00000087ab9 */ /* 0x000fc60000000a00 */
[----:B------:R-:W2:Y:S04]  /*fac0*/  LDL.LU R21, [R1+0x20] ;  /* 0x0000200001157983 */ /* 0x000ea80000300800 */
[----:B------:R-:W2:Y:S01]  /*fad0*/  LDL.LU R4, [R1+0xc] ;  /* 0x00000c0001047983 */ /* 0x000ea20000300800 */
[----:B0-----:R-:W0:Y:S01]  /*fae0*/  S2R R10, SR_TID.X ;  /* 0x00000000000a7919 */ /* 0x001e220000002100 */
[----:B------:R-:W1:Y:S01]  /*faf0*/  S2R R11, SR_TID.X ;  /* 0x00000000000b7919 */ /* 0x000e620000002100 */
[----:B----4-:R-:W-:-:S13]  /*fb00*/  ISETP.NE.AND P0, PT, R9, 0x1, PT ;  /* 0x000000010900780c */ /* 0x010fda0003f05270 */
[----:B------:R-:W4:Y:S08]  /*fb10*/  @P0 LDC R5, c[0x0][0x450] ;  /* 0x00011400ff050b82 */ /* 0x000f300000000800 */
[----:B------:R-:W4:Y:S01]  /*fb20*/  @P0 LDC R8, c[0x0][0x450] ;  /* 0x00011400ff080b82 */ /* 0x000f220000000800 */
[----:B---3--:R-:W-:Y:S02]  /*fb30*/  IMAD.MOV.U32 R3, RZ, RZ, R20 ;  /* 0x000000ffff037224 */ /* 0x008fe400078e0014 */
[----:B------:R-:W3:Y:S01]  /*fb40*/  S2R R20, SR_TID.X ;  /* 0x0000000000147919 */ /* 0x000ee20000002100 */
[----:B------:R-:W-:-:S04]  /*fb50*/  IMAD.WIDE.U32 R2, R16, UR4, R2 ;  /* 0x0000000410027c25 */ /* 0x000fc8000f8e0002 */
[----:B------:R-:W-:Y:S01]  /*fb60*/  IMAD R3, R16, UR5, R3 ;  /* 0x0000000510037c24 */ /* 0x000fe2000f8e0203 */
[----:B------:R-:W-:Y:S01]  /*fb70*/  ULDC.64 UR4, c[0x0][0x2d0] ;  /* 0x0000b40000047ab9 */ /* 0x000fe20000000a00 */
[----:B--2---:R-:W-:Y:S02]  /*fb80*/  IMAD R0, R21, UR6, RZ ;  /* 0x0000000615007c24 */ /* 0x004fe4000f8e02ff */
[----:B------:R-:W-:-:S04]  /*fb90*/  IMAD.WIDE.U32 R2, R4, UR6, R2 ;  /* 0x0000000604027c25 */ /* 0x000fc8000f8e0002 */
[----:B------:R-:W-:Y:S01]  /*fba0*/  IMAD R0, R4, UR7, R0 ;  /* 0x0000000704007c24 */ /* 0x000fe2000f8e0200 */
[----:B------:R-:W-:Y:S01]  /*fbb0*/  ULDC.64 UR6, c[0x0][0x2c8] ;  /* 0x0000b20000067ab9 */ /* 0x000fe20000000a00 */
[----:B------:R-:W2:Y:S02]  /*fbc0*/  @P0 LDC R4, c[0x0][0x44c] ;  /* 0x00011300ff040b82 */ /* 0x000ea40000000800 */
[----:B------:R-:W-:Y:S01]  /*fbd0*/  IMAD.IADD R3, R3, 0x1, R0 ;  /* 0x0000000103037824 */ /* 0x000fe200078e0200 */
[C---:B---3--:R-:W-:Y:S01]  /*fbe0*/  LOP3.LUT R21, R20.reuse, 0x7f, RZ, 0xc0, !PT ;  /* 0x0000007f14157812 */ /* 0x048fe200078ec0ff */
[----:B------:R-:W-:-:S03]  /*fbf0*/  IMAD.SHL.U32 R20, R20, 0x20, RZ ;  /* 0x0000002014147824 */ /* 0x000fc600078e00ff */
[----:B------:R-:W-:-:S04]  /*fc00*/  SHF.R.U32.HI R21, RZ, 0x2, R21 ;  /* 0x00000002ff157819 */ /* 0x000fc80000011615 */
[----:B------:R-:W-:Y:S01]  /*fc10*/  LOP3.LUT R20, R21, 0x60, R20, 0xf8, !PT ;  /* 0x0000006015147812 */ /* 0x000fe200078ef814 */
[----:B0-----:R-:W-:-:S04]  /*fc20*/  IMAD.SHL.U32 R21, R10, 0x8, RZ ;  /* 0x000000080a157824 */ /* 0x001fc800078e00ff */
[----:B------:R-:W-:Y:S01]  /*fc30*/  IMAD R6, R25, 0xc0, R20 ;  /* 0x000000c019067824 */ /* 0x000fe200078e0214 */
[----:B------:R-:W-:Y:S01]  /*fc40*/  LOP3.LUT R21, R21, 0x18, RZ, 0xc0, !PT ;  /* 0x0000001815157812 */ /* 0x000fe200078ec0ff */
[----:B-1----:R-:W-:Y:S02]  /*fc50*/  IMAD.SHL.U32 R20, R11, 0x8, RZ ;  /* 0x000000080b147824 */ /* 0x002fe400078e00ff */
[----:B--2---:R-:W-:Y:S01]  /*fc60*/  @P0 IMAD.HI.U32 R0, R6, R4, RZ ;  /* 0x0000000406000227 */ /* 0x004fe200078e00ff */
[C---:B------:R-:W-:Y:S02]  /*fc70*/  LOP3.LUT R10, R21.reuse, 0x40, RZ, 0xfc, !PT ;  /* 0x00000040150a7812 */ /* 0x040fe400078efcff */
[----:B------:R-:W-:Y:S01]  /*fc80*/  LOP3.LUT R20, R20, 0x18, RZ, 0xc0, !PT ;  /* 0x0000001814147812 */ /* 0x000fe200078ec0ff */
[----:B------:R-:W-:Y:S01]  /*fc90*/  IMAD.MOV.U32 R4, RZ, RZ, R6 ;  /* 0x000000ffff047224 */ /* 0x000fe200078e0006 */
[----:B----4-:R-:W-:Y:S02]  /*fca0*/  @P0 SHF.R.U32.HI R4, RZ, R5, R0 ;  /* 0x00000005ff040219 */ /* 0x010fe40000011600 */
[----:B------:R-:W-:-:S02]  /*fcb0*/  LOP3.LUT R12, R21, 0x20, RZ, 0xfc, !PT ;  /* 0x00000020150c7812 */ /* 0x000fc400078efcff */
[----:B------:R-:W-:-:S05]  /*fcc0*/  SHF.R.S32.HI R0, RZ, 0x1f, R4 ;  /* 0x0000001fff007819 */ /* 0x000fca0000011404 */
[----:B------:R-:W-:-:S04]  /*fcd0*/  IMAD R0, R0, UR4, RZ ;  /* 0x0000000400007c24 */ /* 0x000fc8000f8e02ff */
[C---:B------:R-:W-:Y:S02]  /*fce0*/  IMAD R7, R4.reuse, UR5, R0 ;  /* 0x0000000504077c24 */ /* 0x040fe4000f8e0200 */
[----:B------:R-:W-:Y:S02]  /*fcf0*/  IMAD.MOV R0, RZ, RZ, -R4 ;  /* 0x000000ffff007224 */ /* 0x000fe400078e0a04 */
[----:B------:R-:W-:-:S04]  /*fd00*/  IMAD.WIDE.U32 R4, R4, UR4, R2 ;  /* 0x0000000404047c25 */ /* 0x000fc8000f8e0002 */
[----:B------:R-:W-:Y:S02]  /*fd10*/  IMAD R0, R9, R0, R6 ;  /* 0x0000000009007224 */ /* 0x000fe400078e0206 */
[----:B------:R-:W-:-:S03]  /*fd20*/  IMAD.IADD R5, R5, 0x1, R7 ;  /* 0x0000000105057824 */ /* 0x000fc600078e0207 */
[----:B------:R-:W-:Y:S01]  /*fd30*/  SHF.R.S32.HI R7, RZ, 0x1f, R0 ;  /* 0x0000001fff077819 */ /* 0x000fe20000011400 */
[----:B------:R-:W-:-:S04]  /*fd40*/  IMAD.WIDE.U32 R4, R0, UR6, R4 ;  /* 0x0000000600047c25 */ /* 0x000fc8000f8e0004 */
[----:B------:R-:W-:-:S04]  /*fd50*/  IMAD R7, R7, UR6, RZ ;  /* 0x0000000607077c24 */ /* 0x000fc8000f8e02ff */
[----:B------:R-:W-:Y:S01]  /*fd60*/  IMAD R7, R0, UR7, R7 ;  /* 0x0000000700077c24 */ /* 0x000fe2000f8e0207 */
[----:B------:R-:W-:-:S03]  /*fd70*/  LEA R0, P1, R4, UR8, 0x1 ;  /* 0x0000000804007c11 */ /* 0x000fc6000f8208ff */
[----:B------:R-:W-:Y:S02]  /*fd80*/  IMAD.IADD R5, R5, 0x1, R7 ;  /* 0x0000000105057824 */ /* 0x000fe400078e0207 */
[----:B------:R-:W0:Y:S03]  /*fd90*/  @P0 LDC R7, c[0x0][0x44c] ;  /* 0x00011300ff070b82 */ /* 0x000e260000000800 */
[----:B------:R-:W-:Y:S01]  /*fda0*/  LEA.HI.X R4, R4, UR9, R5, 0x1, P1 ;  /* 0x0000000904047c11 */ /* 0x000fe200088f0c05 */
[----:B------:R-:W-:-:S04]  /*fdb0*/  VIADD R5, R6, 0x80 ;  /* 0x0000008006057836 */ /* 0x000fc80000000000 */
[----:B------:R-:W-:Y:S02]  /*fdc0*/  IMAD.MOV.U32 R6, RZ, RZ, R5 ;  /* 0x000000ffff067224 */ /* 0x000fe400078e0005 */
[----:B0-----:R-:W-:-:S05]  /*fdd0*/  @P0 IMAD.HI.U32 R7, R5, R7, RZ ;  /* 0x0000000705070227 */ /* 0x001fca00078e00ff */
[----:B------:R-:W-:-:S05]  /*fde0*/  @P0 SHF.R.U32.HI R6, RZ, R8, R7 ;  /* 0x00000008ff060219 */ /* 0x000fca0000011607 */
[----:B------:R-:W-:Y:S02]  /*fdf0*/  IMAD.MOV R7, RZ, RZ, -R6 ;  /* 0x000000ffff077224 */ /* 0x000fe400078e0a06 */
[----:B------:R-:W-:-:S04]  /*fe00*/  IMAD.WIDE.U32 R2, R6, UR4, R2 ;  /* 0x0000000406027c25 */ /* 0x000fc8000f8e0002 */
[----:B------:R-:W-:Y:S01]  /*fe10*/  IMAD R5, R9, R7, R5 ;  /* 0x0000000709057224 */ /* 0x000fe200078e0205 */
[----:B------:R-:W-:-:S05]  /*fe20*/  SHF.R.S32.HI R7, RZ, 0x1f, R6 ;  /* 0x0000001fff077819 */ /* 0x000fca0000011406 */
[----:B------:R-:W-:Y:S01]  /*fe30*/  IMAD R7, R7, UR4, RZ ;  /* 0x0000000407077c24 */ /* 0x000fe2000f8e02ff */
[----:B------:R-:W-:Y:S02]  /*fe40*/  ULDC UR4, c[0x0][0x2b8] ;  /* 0x0000ae0000047ab9 */ /* 0x000fe40000000800 */
[----:B------:R-:W-:Y:S01]  /*fe50*/  ISETP.GE.AND P0, PT, R10, UR4, PT ;  /* 0x000000040a007c0c */ /* 0x000fe2000bf06270 */
[----:B------:R-:W-:Y:S01]  /*fe60*/  IMAD R7, R6, UR5, R7 ;  /* 0x0000000506077c24 */ /* 0x000fe2000f8e0207 */
[----:B------:R0:W5:Y:S01]  /*fe70*/  LDL R10, [R1+0x8] ;  /* 0x00000800010a7983 */ /* 0x0001620000100800 */
[----:B------:R-:W-:Y:S02]  /*fe80*/  SHF.R.S32.HI R6, RZ, 0x1f, R5 ;  /* 0x0000001fff067819 */ /* 0x000fe40000011405 */
[----:B------:R-:W-:Y:S01]  /*fe90*/  IMAD.IADD R3, R3, 0x1, R7 ;  /* 0x0000000103037824 */ /* 0x000fe200078e0207 */
[----:B------:R-:W-:Y:S02]  /*fea0*/  ISETP.GE.AND P2, PT, R20, UR4, PT ;  /* 0x0000000414007c0c */ /* 0x000fe4000bf46270 */
[----:B------:R-:W-:Y:S01]  /*feb0*/  IMAD R6, R6, UR6, RZ ;  /* 0x0000000606067c24 */ /* 0x000fe2000f8e02ff */
[----:B------:R-:W-:Y:S01]  /*fec0*/  ISETP.GE.AND P1, PT, R12, UR4, PT ;  /* 0x000000040c007c0c */ /* 0x000fe2000bf26270 */
[----:B------:R-:W-:-:S04]  /*fed0*/  IMAD.WIDE.U32 R2, R5, UR6, R2 ;  /* 0x0000000605027c25 */ /* 0x000fc8000f8e0002 */
[----:B------:R-:W-:Y:S01]  /*fee0*/  IMAD R6, R5, UR7, R6 ;  /* 0x0000000705067c24 */ /* 0x000fe2000f8e0206 */
[----:B------:R-:W-:-:S03]  /*fef0*/  LEA R7, P3, R2, UR8, 0x1 ;  /* 0x0000000802077c11 */ /* 0x000fc6000f8608ff */
[----:B------:R-:W-:Y:S01]  /*ff00*/  IMAD.IADD R6, R3, 0x1, R6 ;  /* 0x0000000103067824 */ /* 0x000fe200078e0206 */
[----:B------:R-:W-:Y:S01]  /*ff10*/  UMOV UR4, 0xffffffff ;  /* 0xffffffff00047882 */ /* 0x000fe20000000000 */
[----:B------:R-:W-:-:S03]  /*ff20*/  LOP3.LUT R21, R11, 0x7f, RZ, 0xc0, !PT ;  /* 0x0000007f0b157812 */ /* 0x000fc600078ec0ff */
[----:B------:R-:W-:Y:S02]  /*ff30*/  LEA.HI.X R6, R2, UR9, R6, 0x1, P3 ;  /* 0x0000000902067c11 */ /* 0x000fe400098f0c06 */
[----:B------:R-:W-:Y:S01]  /*ff40*/  SHF.R.U32.HI R21, RZ, 0x2, R21 ;  /* 0x00000002ff157819 */ /* 0x000fe20000011615 */
[----:B0-----:R-:W-:Y:S06]  /*ff50*/  BRA.DIV UR4, `(.L_x_9590) ;  /* 0x0000004204b87947 */ /* 0x001fec000b800000 */
[----:B------:R-:W2:Y:S01]  /*ff60*/  LDL.LU R3, [R1+0x24] ;  /* 0x0000240001037983 */ /* 0x000ea20000300800 */
[----:B------:R-:W-:Y:S01]  /*ff70*/  IMAD R25, R25, 0xc0, R21 ;  /* 0x000000c019197824 */ /* 0x000fe200078e0215 */
[----:B------:R-:W-:Y:S02]  /*ff80*/  ULDC.64 UR4, c[0x0][0x208] ;  /* 0x0000820000047ab9 */ /* 0x000fe40000000a00 */
[----:B------:R-:W-:Y:S01]  /*ff90*/  SHFL.IDX PT, R2, R4, RZ, 0x1c1f ;  /* 0x001c1fff04027589 */ /* 0x000fe200000e0000 */
[----:B--2---:R-:W-:-:S03]  /*ffa0*/  IMAD R5, R3, R9, RZ ;  /* 0x0000000903057224 */ /* 0x004fc600078e02ff */
[----:B------:R-:W0:Y:S02]  /*ffb0*/  SHFL.IDX PT, R3, R0, RZ, 0x1c1f ;  /* 0x001c1fff00037589 */ /* 0x000e2400000e0000 */
[----:B------:R-:W-:-:S13]  /*ffc0*/  ISETP.GE.AND P4, PT, R25, R5, PT ;  /* 0x000000051900720c */ /* 0x000fda0003f86270 */
[----:B0-----:R-:W-:-:S05]  /*ffd0*/  @!P4 LEA R3, P3, R20, R3, 0x1 ;  /* 0x000000031403c211 */ /* 0x001fca00078608ff */
[----:B------:R-:W-:-:S05]  /*ffe0*/  @!P4 IMAD.X R2, RZ, RZ, R2, P3 ;  /* 0x000000ffff02c224 */ /* 0x000fca00018e0602 */
[----:B------:R-:W-:-:S04]  /*fff0*/  @!P4 LOP3.LUT R3, R3, R2, RZ, 0x3c, !PT ;  /* 0x000000020303c212 */ /* 0x000fc800078e3cff */
[----:B------:R-:W-:-:S04]  /*10000*/  @!P4 LOP3.LUT R2, R3, R2, RZ, 0x3c, !PT ;  /* 0x000000020302c212 */ /* 0x000fc800078e3cff */
[----:B------:R-:W-:-:S05]  /*10010*/  @!P4 LOP3.LUT R3, R3, R2, RZ, 0x3c, !PT ;  /* 0x000000020303c212 */ /* 0x000fca00078e3cff */
[----:B------:R-:W-:Y:S01]  /*10020*/  @!PT LDS RZ, [RZ] ;  /* 0x00000000fffff984 */ /* 0x000fe20000000800 */
[----:B-----5:R-:W-:Y:S04]  /*10030*/  @!P4 LDGSTS.E.BYPASS.LTC128B.128 [R10+0xda00], desc[UR4][R2.64], !P2 ;  /* 0x0da00000020acfae */ /* 0x020fe8000d101d44 */
[----:B------:R-:W-:Y:S04]  /*10040*/  @!P4 LDGSTS.E.BYPASS.LTC128B.128 [R10+0x10a00], desc[UR4][R2.64+0x40], !P1 ;  /* 0x10a00040020acfae */ /* 0x000fe8000c901d44 */
[----:B------:R0:W-:Y:S02]  /*10050*/  @!P4 LDGSTS.E.BYPASS.LTC128B.128 [R10+0x13a00], desc[UR4][R2.64+0x80], !P0 ;  /* 0x13a00080020acfae */ /* 0x0001e4000c101d44 */
[----:B0-----:R-:W-:-:S02]  /*10060*/  VIADD R2, R25, 0x20 ;  /* 0x0000002019027836 */ /* 0x001fc40000000000 */
[----:B------:R-:W0:Y:S03]  /*10070*/  SHFL.IDX PT, R3, R0, 0x1, 0x1c1f ;  /* 0x003c1f0000037f89 */ /* 0x000e2600000e0000 */
[----:B------:R-:W-:Y:S02]  /*10080*/  ISETP.GE.AND P3, PT, R2, R5, PT ;  /* 0x000000050200720c */ /* 0x000fe40003f66270 */
[----:B------:R-:W1:Y:S11]  /*10090*/  SHFL.IDX PT, R2, R4, 0x1, 0x1c1f ;  /* 0x003c1f0004027f89 */ /* 0x000e7600000e0000 */
[----:B0-----:R-:W-:-:S05]  /*100a0*/  @!P3 LEA R3, P4, R20, R3, 0x1 ;  /* 0x000000031403b211 */ /* 0x001fca00078808ff */
[----:B-1----:R-:W-:-:S05]  /*100b0*/  @!P3 IMAD.X R2, RZ, RZ, R2, P4 ;  /* 0x000000ffff02b224 */ /* 0x002fca00020e0602 */
[----:B------:R-:W-:-:S04]  /*100c0*/  @!P3 LOP3.LUT R3, R3, R2, RZ, 0x3c, !PT ;  /* 0x000000020303b212 */ /* 0x000fc800078e3cff */
[----:B------:R-:W-:-:S04]  /*100d0*/  @!P3 LOP3.LUT R2, R3, R2, RZ, 0x3c, !PT ;  /* 0x000000020302b212 */ /* 0x000fc800078e3cff */
[----:B------:R-:W-:-:S05]  /*100e0*/  @!P3 LOP3.LUT R3, R3, R2, RZ, 0x3c, !PT ;  /* 0x000000020303b212 */ /* 0x000fca00078e3cff */
[----:B------:R-:W-:Y:S04]  /*100f0*/  @!P3 LDGSTS.E.BYPASS.LTC128B.128 [R10+0xe200], desc[UR4][R2.64], !P2 ;  /* 0x0e200000020abfae */ /* 0x000fe8000d101d44 */
[----:B------:R-:W-:Y:S04]  /*10100*/  @!P3 LDGSTS.E.BYPASS.LTC128B.128 [R10+0x11200], desc[UR4][R2.64+0x40], !P1 ;  /* 0x11200040020abfae */ /* 0x000fe8000c901d44 */
[----:B------:R0:W-:Y:S02]  /*10110*/  @!P3 LDGSTS.E.BYPASS.LTC128B.128 [R10+0x14200], desc[UR4][R2.64+0x80], !P0 ;  /* 0x14200080020abfae */ /* 0x0001e4000c101d44 */
[----:B0-----:R-:W-:-:S02]  /*10120*/  VIADD R2, R25, 0x40 ;  /* 0x0000004019027836 */ /* 0x001fc40000000000 */
[----:B------:R-:W0:Y:S03]  /*10130*/  SHFL.IDX PT, R3, R0, 0x2, 0x1c1f ;  /* 0x005c1f0000037f89 */ /* 0x000e2600000e0000 */
[----:B------:R-:W-:Y:S02]  /*10140*/  ISETP.GE.AND P3, PT, R2, R5, PT ;  /* 0x000000050200720c */ /* 0x000fe40003f66270 */
[----:B------:R-:W1:Y:S04]  /*10150*/  SHFL.IDX PT, R2, R4, 0x2, 0x1c1f ;  /* 0x005c1f0004027f89 */ /* 0x000e6800000e0000 */
[----:B------:R-:W-:Y:S07]  /*10160*/  SHFL.IDX PT, R4, R4, 0x3, 0x1c1f ;  /* 0x007c1f0004047f89 */ /* 0x000fee00000e0000 */
[----:B0-----:R-:W-:-:S05]  /*10170*/  @!P3 LEA R3, P4, R20, R3, 0x1 ;  /* 0x000000031403b211 */ /* 0x001fca00078808ff */
[----:B-1----:R-:W-:-:S05]  /*10180*/  @!P3 IMAD.X R2, RZ, RZ, R2, P4 ;  /* 0x000000ffff02b224 */ /* 0x002fca00020e0602 */
[----:B------:R-:W-:-:S04]  /*10190*/  @!P3 LOP3.LUT R3, R3, R2, RZ, 0x3c, !PT ;  /* 0x000000020303b212 */ /* 0x000fc800078e3cff */
[----:B------:R-:W-:-:S04]  /*101a0*/  @!P3 LOP3.LUT R2, R3, R2, RZ, 0x3c, !PT ;  /* 0x000000020302b212 */ /* 0x000fc800078e3cff */
[----:B------:R-:W-:-:S05]  /*101b0*/  @!P3 LOP3.LUT R3, R3, R2, RZ, 0x3c, !PT ;  /* 0x000000020303b212 */ /* 0x000fca00078e3cff */
[----:B------:R-:W-:Y:S04]  /*101c0*/  @!P3 LDGSTS.E.BYPASS.LTC128B.128 [R10+0xea00], desc[UR4][R2.64], !P2 ;  /* 0x0ea00000020abfae */ /* 0x000fe8000d101d44 */
[----:B------:R-:W-:Y:S04]  /*101d0*/  @!P3 LDGSTS.E.BYPASS.LTC128B.128 [R10+0x11a00], desc[UR4][R2.64+0x40], !P1 ;  /* 0x11a00040020abfae */ /* 0x000fe8000c901d44 */
[----:B------:R0:W-:Y:S04]  /*101e0*/  @!P3 LDGSTS.E.BYPASS.LTC128B.128 [R10+0x14a00], desc[UR4][R2.64+0x80], !P0 ;  /* 0x14a00080020abfae */ /* 0x0001e8000c101d44 */
[----:B0-----:R0:W1:Y:S02]  /*101f0*/  SHFL.IDX PT, R2, R0, 0x3, 0x1c1f ;  /* 0x007c1f0000027f89 */ /* 0x00106400000e0000 */
[----:B0-----:R-:W-:-:S05]  /*10200*/  VIADD R0, R25, 0x80 ;  /* 0x0000008019007836 */ /* 0x001fca0000000000 */
[----:B------:R-:W-:Y:S01]  /*10210*/  ISETP.GE.AND P3, PT, R0, R5, PT ;  /* 0x000000050000720c */ /* 0x000fe20003f66270 */
[----:B------:R-:W-:-:S05]  /*10220*/  VIADD R0, R25, 0x60 ;  /* 0x0000006019007836 */ /* 0x000fca0000000000 */
[----:B------:R-:W-:Y:S02]  /*10230*/  ISETP.GE.AND P4, PT, R0, R5, PT ;  /* 0x000000050000720c */ /* 0x000fe40003f86270 */
[----:B------:R-:W-:Y:S04]  /*10240*/  SHFL.IDX PT, R0, R6, RZ, 0x1c1f ;  /* 0x001c1fff06007589 */ /* 0x000fe800000e0000 */
[----:B------:R-:W-:Y:S07]  /*10250*/  SHFL.IDX PT, R6, R6, 0x1, 0x1c1f ;  /* 0x003c1f0006067f89 */ /* 0x000fee00000e0000 */
[----:B-1----:R-:W-:-:S05]  /*10260*/  @!P4 LEA R2, P5, R20, R2, 0x1 ;  /* 0x000000021402c211 */ /* 0x002fca00078a08ff */
[----:B------:R-:W-:Y:S02]  /*10270*/  @!P4 IMAD.X R3, RZ, RZ, R4, P5 ;  /* 0x000000ffff03c224 */ /* 0x000fe400028e0604 */
[----:B------:R-:W0:Y:S04]  /*10280*/  SHFL.IDX PT, R4, R7, RZ, 0x1c1f ;  /* 0x001c1fff07047589 */ /* 0x000e2800000e0000 */
[----:B------:R-:W-:Y:S04]  /*10290*/  @!P4 LDGSTS.E.BYPASS.LTC128B.128 [R10+0xf200], desc[UR4][R2.64], !P2 ;  /* 0x0f200000020acfae */ /* 0x000fe8000d101d44 */
[----:B------:R-:W-:Y:S04]  /*102a0*/  @!P4 LDGSTS.E.BYPASS.LTC128B.128 [R10+0x12200], desc[UR4][R2.64+0x40], !P1 ;  /* 0x12200040020acfae */ /* 0x000fe8000c901d44 */
[----:B------:R1:W-:Y:S01]  /*102b0*/  @!P4 LDGSTS.E.BYPASS.LTC128B.128 [R10+0x15200], desc[UR4][R2.64+0x80], !P0 ;  /* 0x15200080020acfae */ /* 0x0003e2000c101d44 */
[----:B0-----:R-:W-:-:S05]  /*102c0*/  @!P3 LEA R4, P5, R20, R4, 0x1 ;  /* 0x000000041404b211 */ /* 0x001fca00078a08ff */
[----:B------:R-:W-:Y:S02]  /*102d0*/  @!P3 IMAD.X R0, RZ, RZ, R0, P5 ;  /* 0x000000ffff00b224 */ /* 0x000fe400028e0600 */
[----:B-1----:R-:W-:Y:S02]  /*102e0*/  @!P3 IMAD.MOV.U32 R2, RZ, RZ, R4 ;  /* 0x000000ffff02b224 */ /* 0x002fe400078e0004 */
[----:B------:R-:W-:-:S05]  /*102f0*/  @!P3 IMAD.MOV.U32 R3, RZ, RZ, R0 ;  /* 0x000000ffff03b224 */ /* 0x000fca00078e0000 */
[----:B------:R-:W-:Y:S04]  /*10300*/  @!P3 LDGSTS.E.BYPASS.LTC128B.128 [R10+0xfa00], desc[UR4][R2.64], !P2 ;  /* 0x0fa00000020abfae */ /* 0x000fe8000d101d44 */
[----:B------:R-:W-:Y:S04]  /*10310*/  @!P3 LDGSTS.E.BYPASS.LTC128B.128 [R10+0x12a00], desc[UR4][R2.64+0x40], !P1 ;  /* 0x12a00040020abfae */ /* 0x000fe8000c901d44 */
[----:B------:R0:W-:Y:S04]  /*10320*/  @!P3 LDGSTS.E.BYPASS.LTC128B.128 [R10+0x15a00], desc[UR4][R2.64+0x80], !P0 ;  /* 0x15a00080020abfae */ /* 0x0001e8000c101d44 */
[----:B0-----:R0:W1:Y:S02]  /*10330*/  SHFL.IDX PT, R2, R7, 0x1, 0x1c1f ;  /* 0x003c1f0007027f89 */ /* 0x00106400000e0000 */
.L_x_9705:
[----:B------:R-:W-:Y:S01]  /*10340*/  VIADD R25, R25, 0xa0 ;  /* 0x000000a019197836 */ /* 0x000fe20000000000 */
[----:B------:R-:W-:Y:S01]  /*10350*/  ULDC.64 UR4, c[0x0][0x208] ;  /* 0x0000820000047ab9 */ /* 0x000fe20000000a00 */
[----:B------:R-:W-:-:S03]  /*10360*/  VIADD R8, R17, 0x31c00 ;  /* 0x00031c0011087836 */ /* 0x000fc60000000000 */
[----:B------:R-:W-:-:S13]  /*10370*/  ISETP.GE.AND P3, PT, R25, R5, PT ;  /* 0x000000051900720c */ /* 0x000fda0003f66270 */
[----:B-1----:R-:W-:-:S05]  /*10380*/  @!P3 LEA R2, P4, R20, R2, 0x1 ;  /* 0x000000021402b211 */ /* 0x002fca00078808ff */
[----:B------:R-:W-:-:S05]  /*10390*/  @!P3 IMAD.X R3, RZ, RZ, R6, P4 ;  /* 0x000000ffff03b224 */ /* 0x000fca00020e0606 */
[----:B------:R-:W-:Y:S01]  /*103a0*/  @!PT LDS RZ, [RZ] ;  /* 0x00000000fffff984 */ /* 0x000fe20000000800 */
[----:B------:R-:W-:Y:S01]  /*103b0*/  @!PT LDS RZ, [RZ] ;  /* 0x00000000fffff984 */ /* 0x000fe20000000800 */
[----:B------:R-:W-:Y:S01]  /*103c0*/  @!PT LDS RZ, [RZ] ;  /* 0x00000000fffff984 */ /* 0x000fe20000000800 */
[----:B------:R1:W-:Y:S04]  /*103d0*/  @!P3 LDGSTS.E.BYPASS.LTC128B.128 [R10+0x10200], desc[UR4][R2.64], !P2 ;  /* 0x10200000020abfae */ /* 0x0003e8000d101d44 */
[----:B------:R1:W-:Y:S04]  /*103e0*/  @!P3 LDGSTS.E.BYPASS.LTC128B.128 [R10+0x13200], desc[UR4][R2.64+0x40], !P1 ;  /* 0x13200040020abfae */ /* 0x0003e8000c901d44 */
[----:B------:R1:W-:Y:S01]  /*103f0*/  @!P3 LDGSTS.E.BYPASS.LTC128B.128 [R10+0x16200], desc[UR4][R2.64+0x80], !P0 ;  /* 0x16200080020abfae */ /* 0x0003e2000c101d44 */
[----:B------:R-:W-:Y:S01]  /*10400*/  PLOP3.LUT P0, PT, PT, PT, PT, 0x80, 0x0 ;  /* 0x000000000000781c */ /* 0x000fe20003f0f070 */
[----:B------:R-:W-:-:S12]  /*10410*/  NOP ;  /* 0x0000000000007918 */ /* 0x000fd80000000000 */
.L_x_9591:
[----:B------:R-:W-:Y:S02]  /*10420*/  PLOP3.LUT P1, PT, P1, P0, PT, 0xa2, 0x0 ;  /* 0x000000000000781c */ /* 0x000fe40000f21472 */
[----:B------:R-:W-:-:S08]  /*10430*/  @P0 R2UR P1, UR4, R17 ;  /* 0x00000000110402ca */ /* 0x000fd00000020000 */
[----:B------:R-:W-:-:S05]  /*10440*/  @P0 PLOP3.LUT P0, PT, P1, PT, PT, 0x80, 0x0 ;  /* 0x000000000000081c */ /* 0x000fca0000f0f070 */
[----:B------:R-:W-:Y:S01]  /*10450*/  @!P1 SYNCS.ARRIVE.TRANS64.RED.A0T1 RZ, [UR4+0x31c00], RZ ;  /* 0x031c00ffffff99a7 */ /* 0x000fe20008200404 */
[----:B------:R-:W-:Y:S07]  /*10460*/  @!P1 ARRIVES.LDGSTSBAR.64.TRANSCNT [UR4+0x31c00] ;  /* 0x031c0000ff0099b0 */ /* 0x000fee0008000a84 */
[----:B------:R-:W-:Y:S05]  /*10470*/  @P0 BRA.U.ANY `(.L_x_9591) ;  /* 0xfffffffd00e80947 */ /* 0x000fea000393ffff */
[----:B-1----:R-:W2:Y:S02]  /*10480*/  LDL.LU R2, [R1+0x34] ;  /* 0x0000340001027983 */ /* 0x002ea40000300800 */
[----:B--2---:R-:W-:-:S05]  /*10490*/  VIADD R2, R2, 0x1 ;  /* 0x0000000102027836 */ /* 0x004fca0000000000 */
        /* <DEDUP_REMOVED lines=8> */
[----:B------:R-:W2:Y:S03]  /*10520*/  SYNCS.PHASECHK.TRANS64.TRYWAIT P0, [R17+URZ+0x31c20], R0 ;  /* 0x031c2000110075a7 */ /* 0x000ea6000800017f */
[----:B-12---:R-:W-:Y:S05]  /*10530*/  @!P0 BRA `(.L_x_9593) ;  /* 0x0000004400648947 */ /* 0x006fea0003800000 */
.L_x_9706:
[----:B------:R-:W-:Y:S05]  /*10540*/  BSYNC B0 ;  /* 0x0000000000007941 */ /* 0x000fea0003800000 */
.L_x_9592:
[----:B------:R-:W1:Y:S04]  /*10550*/  LDL R2, [R1+0x1c] ;  /* 0x00001c0001027983 */ /* 0x000e680000100800 */
[----:B------:R-:W2:Y:S01]  /*10560*/  LDL R3, [R1+0x4] ;  /* 0x0000040001037983 */ /* 0x000ea20000100800 */
[----:B------:R-:W-:Y:S01]  /*10570*/  BSSY B0, `(.L_x_9594) ;  /* 0x0000232000007945 */ /* 0x000fe20003800000 */
[----:B-1----:R-:W-:-:S05]  /*10580*/  VIADD R0, R2, 0xfffffffe ;  /* 0xfffffffe02007836 */ /* 0x002fca0000000000 */
[----:B--2---:R-:W-:-:S13]  /*10590*/  ISETP.GE.AND P0, PT, R0, R3, PT ;  /* 0x000000030000720c */ /* 0x004fda0003f06270 */
[----:B------:R-:W-:Y:S05]  /*105a0*/  @!P0 BRA `(.L_x_9595) ;  /* 0x0000002000b88947 */ /* 0x000fea0003800000 */
[----:B------:R-:W2:Y:S04]  /*105b0*/  LDL.LU R2, [R1+0x38] ;  /* 0x0000380001027983 */ /* 0x000ea80000300800 */
[----:B------:R-:W3:Y:S04]  /*105c0*/  LDL.LU R5, [R1+0x18] ;  /* 0x0000180001057983 */ /* 0x000ee80000300800 */
[----:B------:R-:W4:Y:S01]  /*105d0*/  LDL.LU R4, [R1+0x30] ;  /* 0x0000300001047983 */ /* 0x000f220000300800 */
[----:B0-----:R-:W-:Y:S01]  /*105e0*/  LOP3.LUT R7, RZ, R3, RZ, 0x33, !PT ;  /* 0x00000003ff077212 */ /* 0x001fe200078e33ff */
        /* <DEDUP_REMOVED lines=10> */
[----:B------:R-:W2:Y:S01]  /*10690*/  LDL R3, [R1] ;  /* 0x0000000001037983 */ /* 0x000ea20000100800 */
[----:B------:R-:W-:Y:S01]  /*106a0*/  VIADD R6, R18, 0x1 ;  /* 0x0000000112067836 */ /* 0x000fe20000000000 */
[----:B------:R-:W-:Y:S04]  /*106b0*/  BSSY B1, `(.L_x_9598) ;  /* 0x00000ae000017945 */ /* 0x000fe80003800000 */
[----:B------:R-:W-:-:S04]  /*106c0*/  ISETP.NE.AND P0, PT, R6, 0x2, PT ;  /* 0x000000020600780c */ /* 0x000fc80003f05270 */
[----:B------:R-:W-:Y:S02]  /*106d0*/  SEL R10, RZ, 0x1, P0 ;  /* 0x00000001ff0a7807 */ /* 0x000fe40000000000 */
[----:B------:R-:W-:Y:S02]  /*106e0*/  SEL R6, R6, RZ, P0 ;  /* 0x000000ff06067207 */ /* 0x000fe40000000000 */
[----:B------:R-:W-:Y:S02]  /*106f0*/  LOP3.LUT R10, R28, R10, RZ, 0x3c, !PT ;  /* 0x0000000a1c0a7212 */ /* 0x000fe400078e3cff */
[----:B--2---:R-:W-:-:S13]  /*10700*/  ISETP.NE.AND P1, PT, R3, RZ, PT ;  /* 0x000000ff0300720c */ /* 0x004fda0003f25270 */
[----:B------:R-:W-:Y:S05]  /*10710*/  @!P1 BRA `(.L_x_9599) ;  /* 0x00000008009c9947 */ /* 0x000fea0003800000 */
[----:B------:R-:W-:Y:S01]  /*10720*/  ULDC.64 UR4, c[0x0][0x418] ;  /* 0x0001060000047ab9 */ /* 0x000fe20000000a00 */
[----:B------:R-:W-:Y:S01]  /*10730*/  IMAD.MOV.U32 R5, RZ, RZ, R19 ;  /* 0x000000ffff057224 */ /* 0x000fe200078e0013 */
[----:B------:R-:W-:-:S04]  /*10740*/  ISETP.NE.U32.AND P0, PT, RZ, UR4, PT ;  /* 0x00000004ff007c0c */ /* 0x000fc8000bf05070 */
[----:B------:R-:W-:-:S13]  /*10750*/  ISETP.NE.AND.EX P0, PT, RZ, UR5, PT, P0 ;  /* 0x00000005ff007c0c */ /* 0x000fda000bf05300 */
        /* <DEDUP_REMOVED lines=8> */
[----:B------:R-:W-:Y:S01]  /*107e0*/  @P0 SHF.R.U32.HI R2, RZ, R3, R4 ;  /* 0x00000003ff020219 */ /* 0x000fe20000011604 */
[----:B------:R-:W-:-:S04]  /*107f0*/  IMAD R4, R29, UR6, RZ ;  /* 0x000000061d047c24 */ /* 0x000fc8000f8e02ff */
[----:B------:R-:W-:Y:S02]  /*10800*/  IMAD.MOV R3, RZ, RZ, -R2 ;  /* 0x000000ffff037224 */ /* 0x000fe400078e0a02 */
[----:B------:R-:W-:Y:S02]  /*10810*/  IMAD R4, R23, UR7, R4 ;  /* 0x0000000717047c24 */ /* 0x000fe4000f8e0204 */
[----:B------:R-:W-:Y:S01]  /*10820*/  IMAD R0, R5, R3, R0 ;  /* 0x0000000305007224 */ /* 0x000fe200078e0200 */
[----:B------:R-:W-:-:S03]  /*10830*/  SHF.R.S32.HI R3, RZ, 0x1f, R2 ;  /* 0x0000001fff037819 */ /* 0x000fc60000011402 */
[----:B------:R-:W-:-:S04]  /*10840*/  IMAD.WIDE.U32 R2, R23, UR6, R2 ;  /* 0x0000000617027c25 */ /* 0x000fc8000f8e0002 */
[----:B------:R-:W-:Y:S01]  /*10850*/  IMAD.IADD R3, R4, 0x1, R3 ;  /* 0x0000000104037824 */ /* 0x000fe200078e0203 */
[----:B------:R-:W-:-:S04]  /*10860*/  LEA R4, P0, R2, UR4, 0x2 ;  /* 0x0000000402047c11 */ /* 0x000fc8000f8010ff */
[----:B------:R-:W-:-:S06]  /*10870*/  LEA.HI.X R5, R2, UR5, R3, 0x2, P0 ;  /* 0x0000000502057c11 */ /* 0x000fcc00080f1403 */
[----:B------:R0:W5:Y:S03]  /*10880*/  LDG.E R5, desc[UR8][R4.64] ;  /* 0x0000000804057981 */ /* 0x000166000c1e1900 */
.L_x_9600:
[----:B------:R-:W-:Y:S01]  /*10890*/  IMAD R3, R6, 0x8, R17 ;  /* 0x0000000806037824 */ /* 0x000fe200078e0211 */
[----:B------:R-:W-:Y:S01]  /*108a0*/  SHF.L.U32 R2, R10, 0x1f, RZ ;  /* 0x0000001f0a027819 */ /* 0x000fe200000006ff */
[----:B------:R-:W-:Y:S03]  /*108b0*/  BSSY B3, `(.L_x_9601) ;  /* 0x0000003000037945 */ /* 0x000fe60003800000 */
[----:B------:R-:W1:Y:S02]  /*108c0*/  SYNCS.PHASECHK.TRANS64.TRYWAIT P0, [R3+URZ+0x31c40], R2 ;  /* 0x031c4002030075a7 */ /* 0x000e64000800017f */
[----:B-1----:R-:W-:Y:S05]  /*108d0*/  @!P0 BRA `(.L_x_9602) ;  /* 0x0000004000908947 */ /* 0x002fea0003800000 */
.L_x_9707:
[----:B------:R-:W-:Y:S05]  /*108e0*/  BSYNC B3 ;  /* 0x0000000000037941 */ /* 0x000fea0003800000 */
.L_x_9601:
        /* <DEDUP_REMOVED lines=12> */
.L_x_9604:
[----:B------:R-:W-:Y:S05]  /*109b0*/  BSYNC B3 ;  /* 0x0000000000037941 */ /* 0x000fea0003800000 */
.L_x_9603:
[----:B------:R-:W-:Y:S01]  /*109c0*/  IMAD.MOV.U32 R14, RZ, RZ, RZ ;  /* 0x000000ffff0e7224 */ /* 0x000fe200078e00ff */
[----:B------:R-:W-:Y:S01]  /*109d0*/  UIADD3 UR4, UP0, UR36, 0x370, URZ ;  /* 0x0000037024047890 */ /* 0x000fe2000ff1e03f */
[----:B------:R-:W-:Y:S01]  /*109e0*/  IMAD R4, R6, 0x6c00, R17 ;  /* 0x00006c0006047824 */ /* 0x000fe200078e0211 */
[----:B------:R-:W-:Y:S01]  /*109f0*/  PLOP3.LUT P0, PT, PT, PT, PT, 0x80, 0x0 ;  /* 0x000000000000781c */ /* 0x000fe20003f0f070 */
[----:B-1----:R-:W-:Y:S01]  /*10a00*/  VIADD R3, R3, 0x31c30 ;  /* 0x00031c3003037836 */ /* 0x002fe20000000000 */
[----:B------:R-:W-:Y:S01]  /*10a10*/  R2UR UR10, R14 ;  /* 0x000000000e0a72ca */ /* 0x000fe200000e0000 */
[----:B------:R-:W-:Y:S01]  /*10a20*/  IMAD R2, R0, 0x90, R26 ;  /* 0x0000009000027824 */ /* 0x000fe200078e021a */
[----:B------:R-:W-:Y:S01]  /*10a30*/  UIADD3.X UR5, URZ, UR37, URZ, UP0, !UPT ;  /* 0x000000253f057290 */ /* 0x000fe200087fe43f */
[----:B------:R-:W-:Y:S01]  /*10a40*/  VIADD R11, R4, 0x16a00 ;  /* 0x00016a00040b7836 */ /* 0x000fe20000000000 */
[----:B------:R-:W-:Y:S01]  /*10a50*/  UMOV UR6, 0x0 ;  /* 0x0000000000067882 */ /* 0x000fe20000000000 */
[----:B------:R-:W-:-:S10]  /*10a60*/  UMOV UR7, 0x14f00000 ;  /* 0x14f0000000077882 */ /* 0x000fd40000000000 */
.L_x_9605:
        /* <DEDUP_REMOVED lines=16> */
.L_x_9606:
        /* <DEDUP_REMOVED lines=16> */
.L_x_9607:
        /* <DEDUP_REMOVED lines=15> */
.L_x_9708:
[----:B------:R-:W-:Y:S05]  /*10d60*/  BSYNC B3 ;  /* 0x0000000000037941 */ /* 0x000fea0003800000 */
.L_x_9608:
        /* <DEDUP_REMOVED lines=12> */
.L_x_9611:
[----:B------:R-:W-:Y:S05]  /*10e30*/  BSYNC B3 ;  /* 0x0000000000037941 */ /* 0x000fea0003800000 */
.L_x_9610:
[----:B------:R-:W-:Y:S01]  /*10e40*/  R2UR UR10, R14 ;  /* 0x000000000e0a72ca */ /* 0x000fe200000e0000 */
[--C-:B0-----:R-:W-:Y:S01]  /*10e50*/  IMAD R2, R18, 0x8, R17.reuse ;  /* 0x0000000812027824 */ /* 0x101fe200078e0211 */
[----:B------:R-:W-:Y:S01]  /*10e60*/  R2UR UR6, R12 ;  /* 0x000000000c0672ca */ /* 0x000fe200000e0000 */
[----:B------:R-:W-:Y:S01]  /*10e70*/  IMAD R3, R18, 0x6c00, R17 ;  /* 0x00006c0012037824 */ /* 0x000fe200078e0211 */
[----:B------:R-:W-:Y:S01]  /*10e80*/  R2UR UR7, R13 ;  /* 0x000000000d0772ca */ /* 0x000fe200000e0000 */
[----:B------:R-:W-:Y:S01]  /*10e90*/  UIADD3 UR4, UP0, UR36, 0x470, URZ ;  /* 0x0000047024047890 */ /* 0x000fe2000ff1e03f */
[----:B------:R-:W-:Y:S01]  /*10ea0*/  PLOP3.LUT P0, PT, PT, PT, PT, 0x80, 0x0 ;  /* 0x000000000000781c */ /* 0x000fe20003f0f070 */
[----:B------:R-:W-:Y:S02]  /*10eb0*/  IMAD R4, R22, 0x90, R26 ;  /* 0x0000009016047824 */ /* 0x000fe400078e021a */
[----:B------:R-:W-:Y:S01]  /*10ec0*/  VIADD R2, R2, 0x31c50 ;  /* 0x00031c5002027836 */ /* 0x000fe20000000000 */
[----:B------:R-:W-:Y:S01]  /*10ed0*/  UIADD3.X UR5, URZ, UR37, URZ, UP0, !UPT ;  /* 0x000000253f057290 */ /* 0x000fe200087fe43f */
[----:B------:R-:W-:-:S11]  /*10ee0*/  VIADD R11, R3, 0x200 ;  /* 0x00000200030b7836 */ /* 0x000fd60000000000 */
.L_x_9612:
        /* <DEDUP_REMOVED lines=15> */
.L_x_9613:
        /* <DEDUP_REMOVED lines=15> */
.L_x_9614:
        /* <DEDUP_REMOVED lines=10> */
[----:B------:R-:W-:Y:S02]  /*11170*/  IMAD.MOV.U32 R19, RZ, RZ, R5 ;  /* 0x000000ffff137224 */ /* 0x000fe400078e0005 */
[----:B------:R-:W-:-:S07]  /*11180*/  IMAD.MOV.U32 R22, RZ, RZ, R0 ;  /* 0x000000ffff167224 */ /* 0x000fce00078e0000 */
.L_x_9599:
[----:B------:R-:W-:Y:S05]  /*11190*/  BSYNC B1 ;  /* 0x0000000000017941 */ /* 0x000fea0003800000 */
.L_x_9598:
[----:B------:R-:W2:Y:S01]  /*111a0*/  LDL.LU R0, [R1+0x1c] ;  /* 0x00001c0001007983 */ /* 0x000ea20000300800 */
[----:B------:R-:W-:Y:S02]  /*111b0*/  IMAD.MOV.U32 R28, RZ, RZ, R10 ;  /* 0x000000ffff1c7224 */ /* 0x000fe400078e000a */
[----:B------:R-:W-:Y:S02]  /*111c0*/  IMAD.MOV.U32 R18, RZ, RZ, R6 ;  /* 0x000000ffff127224 */ /* 0x000fe400078e0006 */
[----:B--2---:R-:W-:-:S07]  /*111d0*/  VIADD R0, R0, 0xfffffffd ;  /* 0xfffffffd00007836 */ /* 0x004fce0000000000 */
.L_x_9597:
[----:B------:R-:W-:Y:S05]  /*111e0*/  BSYNC B2 ;  /* 0x0000000000027941 */ /* 0x000fea0003800000 */
.L_x_9596:
[----:B------:R-:W-:Y:S01]  /*111f0*/  VIADD R7, R7, 0xfffffffe ;  /* 0xfffffffe07077836 */ /* 0x000fe20000000000 */
[----:B------:R-:W-:-:S04]  /*11200*/  LOP3.LUT R2, RZ, R9, RZ, 0x33, !PT ;  /* 0x00000009ff027212 */ /* 0x000fc800078e33ff */
[----:B------:R-:W-:-:S13]  /*11210*/  ISETP.NE.AND P0, PT, R7, R2, PT ;  /* 0x000000020700720c */ /* 0x000fda0003f05270 */
[----:B------:R-:W-:Y:S05]  /*11220*/  @!P0 BRA `(.L_x_9595) ;  /* 0x0000001400988947 */ /* 0x000fea0003800000 */
[----:B------:R-:W-:-:S07]  /*11230*/  IMAD.MOV.U32 R4, RZ, RZ, R19 ;  /* 0x000000ffff047224 */ /* 0x000fce00078e0013 */
.L_x_9649:
[----:B------:R-:W2:Y:S01]  /*11240*/  LDL R2, [R1] ;  /* 0x0000000001027983 */ /* 0x000ea20000100800 */
[----:B------:R-:W-:Y:S01]  /*11250*/  VIADD R6, R18, 0x1 ;  /* 0x0000000112067836 */ /* 0x000fe20000000000 */
[----:B------:R-:W-:Y:S05]  /*11260*/  YIELD ;  /* 0x0000000000007946 */ /* 0x000fea0003800000 */
[----:B------:R-:W-:Y:S01]  /*11270*/  ISETP.NE.AND P0, PT, R6, 0x2, PT ;  /* 0x000000020600780c */ /* 0x000fe20003f05270 */
[----:B------:R-:W-:Y:S03]  /*11280*/  BSSY B1, `(.L_x_9615) ;  /* 0x00000ab000017945 */ /* 0x000fe60003800000 */
[----:B------:R-:W-:-:S02]  /*11290*/  SEL R7, RZ, 0x1, P0 ;  /* 0x00000001ff077807 */ /* 0x000fc40000000000 */
        /* <DEDUP_REMOVED lines=25> */
[----:B------:R-:W-:-:S05]  /*11430*/  LEA.HI.X R5, R2, UR5, R3, 0x2, P0 ;  /* 0x0000000502057c11 */ /* 0x000fca00080f1403 */
[----:B------:R0:W5:Y:S04]  /*11440*/  LDG.E R4, desc[UR8][R4.64] ;  /* 0x0000000804047981 */ /* 0x000168000c1e1900 */
.L_x_9617:
[----:B------:R-:W-:Y:S01]  /*11450*/  IMAD R3, R6, 0x8, R17 ;  /* 0x0000000806037824 */ /* 0x000fe200078e0211 */
[----:B------:R-:W-:Y:S01]  /*11460*/  SHF.L.U32 R2, R7, 0x1f, RZ ;  /* 0x0000001f07027819 */ /* 0x000fe200000006ff */
[----:B------:R-:W-:Y:S03]  /*11470*/  BSSY B2, `(.L_x_9618) ;  /* 0x0000003000027945 */ /* 0x000fe60003800000 */
[----:B------:R-:W1:Y:S02]  /*11480*/  SYNCS.PHASECHK.TRANS64.TRYWAIT P0, [R3+URZ+0x31c40], R2 ;  /* 0x031c4002030075a7 */ /* 0x000e64000800017f */
[----:B-1----:R-:W-:Y:S05]  /*11490*/  @!P0 BRA `(.L_x_9619) ;  /* 0x0000003400c88947 */ /* 0x002fea0003800000 */
.L_x_9709:
[----:B------:R-:W-:Y:S05]  /*114a0*/  BSYNC B2 ;  /* 0x0000000000027941 */ /* 0x000fea0003800000 */
.L_x_9618:
        /* <DEDUP_REMOVED lines=12> */
.L_x_9621:
[----:B------:R-:W-:Y:S05]  /*11570*/  BSYNC B2 ;  /* 0x0000000000027941 */ /* 0x000fea0003800000 */
.L_x_9620:
        /* <DEDUP_REMOVED lines=11> */
.L_x_9622:
        /* <DEDUP_REMOVED lines=16> */
.L_x_9623:
        /* <DEDUP_REMOVED lines=16> */
.L_x_9624:
        /* <DEDUP_REMOVED lines=15> */
.L_x_9710:
[----:B------:R-:W-:Y:S05]  /*11920*/  BSYNC B2 ;  /* 0x0000000000027941 */ /* 0x000fea0003800000 */
.L_x_9625:
        /* <DEDUP_REMOVED lines=11> */
.L_x_9628:
[----:B------:R-:W-:Y:S05]  /*119e0*/  BSYNC B2 ;  /* 0x0000000000027941 */ /* 0x000fea0003800000 */
.L_x_9627:
[----:B------:R-:W-:Y:S01]  /*119f0*/  R2UR UR6, R2 ;  /* 0x00000000020672ca */ /* 0x000fe200000e0000 */
[----:B------:R-:W-:Y:S01]  /*11a00*/  IMAD R18, R18, 0x6c00, R17 ;  /* 0x00006c0012127824 */ /* 0x000fe200078e0211 */
[----:B------:R-:W-:Y:S01]  /*11a10*/  R2UR UR7, R3 ;  /* 0x00000000030772ca */ /* 0x000fe200000e0000 */
[----:B------:R-:W-:Y:S01]  /*11a20*/  UIADD3 UR4, UP0, UR36, 0x470, URZ ;  /* 0x0000047024047890 */ /* 0x000fe2000ff1e03f */
[----:B------:R-:W-:Y:S01]  /*11a30*/  R2UR UR10, R5 ;  /* 0x00000000050a72ca */ /* 0x000fe200000e0000 */
[----:B------:R-:W-:Y:S01]  /*11a40*/  IMAD R5, R22, 0x90, R26 ;  /* 0x0000009016057824 */ /* 0x000fe200078e021a */
[----:B------:R-:W-:Y:S01]  /*11a50*/  PLOP3.LUT P0, PT, PT, PT, PT, 0x80, 0x0 ;  /* 0x000000000000781c */ /* 0x000fe20003f0f070 */
[----:B0-----:R-:W-:Y:S01]  /*11a60*/  VIADD R12, R12, 0x50 ;  /* 0x000000500c0c7836 */ /* 0x001fe20000000000 */
[----:B------:R-:W-:Y:S01]  /*11a70*/  UIADD3.X UR5, URZ, UR37, URZ, UP0, !UPT ;  /* 0x000000253f057290 */ /* 0x000fe200087fe43f */
[----:B------:R-:W-:-:S11]  /*11a80*/  VIADD R13, R18, 0x200 ;  /* 0x00000200120d7836 */ /* 0x000fd60000000000 */
.L_x_9629:
        /* <DEDUP_REMOVED lines=12> */
[----:B------:R-:W-:Y:S01]  /*11b50*/  R2UR UR10, R10 ;  /* 0x000000000a0a72ca */ /* 0x000fe200000e0000 */
[----:B------:R-:W-:Y:S01]  /*11b60*/  VIADD R10, R18, 0x2600 ;  /* 0x00002600120a7836 */ /* 0x000fe20000000000 */
[----:B------:R-:W-:-:S13]  /*11b70*/  PLOP3.LUT P0, PT, PT, PT, PT, 0x80, 0x0 ;  /* 0x000000000000781c */ /* 0x000fda0003f0f070 */
.L_x_9630:
        /* <DEDUP_REMOVED lines=15> */
.L_x_9631:
        /* <DEDUP_REMOVED lines=12> */
.L_x_9616:
[----:B------:R-:W-:Y:S05]  /*11d30*/  BSYNC B1 ;  /* 0x0000000000017941 */ /* 0x000fea0003800000 */
.L_x_9615:
[----:B------:R-:W2:Y:S01]  /*11d40*/  LDL R2, [R1] ;  /* 0x0000000001027983 */ /* 0x000ea20000100800 */
[----:B------:R-:W-:Y:S01]  /*11d50*/  VIADD R18, R6, 0x1 ;  /* 0x0000000106127836 */ /* 0x000fe20000000000 */
[----:B------:R-:W-:Y:S01]  /*11d60*/  BSSY B1, `(.L_x_9632) ;  /* 0x00000ae000017945 */ /* 0x000fe20003800000 */
[----:B------:R-:W-:-:S03]  /*11d70*/  VIADD R9, R0, 0xffffffff ;  /* 0xffffffff00097836 */ /* 0x000fc60000000000 */
        /* <DEDUP_REMOVED lines=29> */
.L_x_9634:
[----:B------:R-:W-:Y:S01]  /*11f50*/  IMAD R2, R18, 0x8, R17 ;  /* 0x0000000812027824 */ /* 0x000fe200078e0211 */
[----:B------:R-:W-:Y:S01]  /*11f60*/  SHF.L.U32 R3, R28, 0x1f, RZ ;  /* 0x0000001f1c037819 */ /* 0x000fe200000006ff */
[----:B------:R-:W-:Y:S03]  /*11f70*/  BSSY B2, `(.L_x_9635) ;  /* 0x0000003000027945 */ /* 0x000fe60003800000 */
[----:B------:R-:W1:Y:S02]  /*11f80*/  SYNCS.PHASECHK.TRANS64.TRYWAIT P0, [R2+URZ+0x31c40], R3 ;  /* 0x031c4003020075a7 */ /* 0x000e64000800017f */
[----:B-1----:R-:W-:Y:S05]  /*11f90*/  @!P0 BRA `(.L_x_9636) ;  /* 0x0000002c00308947 */ /* 0x002fea0003800000 */
.L_x_9711:
[----:B------:R-:W-:Y:S05]  /*11fa0*/  BSYNC B2 ;  /* 0x0000000000027941 */ /* 0x000fea0003800000 */
.L_x_9635:
        /* <DEDUP_REMOVED lines=12> */
.L_x_9638:
[----:B------:R-:W-:Y:S05]  /*12070*/  BSYNC B2 ;  /* 0x0000000000027941 */ /* 0x000fea0003800000 */
.L_x_9637:
[----:B------:R-:W-:Y:S01]  /*12080*/  IMAD.MOV.U32 R13, RZ, RZ, RZ ;  /* 0x000000ffff0d7224 */ /* 0x000fe200078e00ff */
[----:B------:R-:W-:Y:S01]  /*12090*/  UIADD3 UR4, UP0, UR36, 0x370, URZ ;  /* 0x0000037024047890 */ /* 0x000fe2000ff1e03f */
[C---:B-1----:R-:W-:Y:S01]  /*120a0*/  IMAD R3, R18.reuse, 0x8, R8 ;  /* 0x0000000812037824 */ /* 0x042fe200078e0208 */
[----:B------:R-:W-:Y:S01]  /*120b0*/  PLOP3.LUT P0, PT, PT, PT, PT, 0x80, 0x0 ;  /* 0x000000000000781c */ /* 0x000fe20003f0f070 */
[----:B------:R-:W-:Y:S01]  /*120c0*/  IMAD R12, R18, 0x6c00, R17 ;  /* 0x00006c00120c7824 */ /* 0x000fe200078e0211 */
[----:B------:R-:W-:Y:S01]  /*120d0*/  R2UR UR10, R13 ;  /* 0x000000000d0a72ca */ /* 0x000fe200000e0000 */
[----:B------:R-:W-:Y:S01]  /*120e0*/  VIADD R3, R3, 0x30 ;  /* 0x0000003003037836 */ /* 0x000fe20000000000 */
[----:B------:R-:W-:Y:S01]  /*120f0*/  UIADD3.X UR5, URZ, UR37, URZ, UP0, !UPT ;  /* 0x000000253f057290 */ /* 0x000fe200087fe43f */
[----:B------:R-:W-:Y:S01]  /*12100*/  IMAD R2, R10, 0x90, R26 ;  /* 0x000000900a027824 */ /* 0x000fe200078e021a */
[----:B------:R-:W-:Y:S01]  /*12110*/  UMOV UR6, 0x0 ;  /* 0x0000000000067882 */ /* 0x000fe20000000000 */
[----:B------:R-:W-:Y:S01]  /*12120*/  VIADD R5, R12, 0x16a00 ;  /* 0x00016a000c057836 */ /* 0x000fe20000000000 */
[----:B------:R-:W-:-:S09]  /*12130*/  UMOV UR7, 0x14f00000 ;  /* 0x14f0000000077882 */ /* 0x000fd20000000000 */
.L_x_9639:
        /* <DEDUP_REMOVED lines=16> */
.L_x_9640:
        /* <DEDUP_REMOVED lines=16> */
.L_x_9641:
        /* <DEDUP_REMOVED lines=15> */
.L_x_9712:
[----:B------:R-:W-:Y:S05]  /*12430*/  BSYNC B2 ;  /* 0x0000000000027941 */ /* 0x000fea0003800000 */
.L_x_9642:
[----:B------:R-:W-:Y:S01]  /*12440*/  BSSY B2, `(.L_x_9644) ;  /* 0x000000b000027945 */ /* 0x000fe20003800000 */
[----:B0-----:R-:W-:Y:S02]  /*12450*/  IMAD.MOV.U32 R2, RZ, RZ, 0x0 ;  /* 0x00000000ff027424 */ /* 0x001fe400078e00ff */
[----:B------:R-:W-:Y:S01]  /*12460*/  IMAD.MOV.U32 R3, RZ, RZ, 0x14f00000 ;  /* 0x14f00000ff037424 */ /* 0x000fe200078e00ff */
[----:B------:R-:W-:Y:S06]  /*12470*/  @P1 BRA `(.L_x_9645) ;  /* 0x00000000001c1947 */ /* 0x000fec0003800000 */
[----:B------:R-:W0:Y:S02]  /*12480*/  S2R R12, SR_TID.X ;  /* 0x00000000000c7919 */ /* 0x000e240000002100 */
[----:B0-----:R-:W-:Y:S01]  /*12490*/  LOP3.LUT R14, R12, 0x1f, RZ, 0xc0, !PT ;  /* 0x0000001f0c0e7812 */ /* 0x001fe200078ec0ff */
[----:B------:R-:W-:-:S03]  /*124a0*/  IMAD.MOV.U32 R12, RZ, RZ, 0x6c00 ;  /* 0x00006c00ff0c7424 */ /* 0x000fc600078e00ff */
[----:B------:R-:W-:Y:S01]  /*124b0*/  ISETP.NE.AND P0, PT, R14, RZ, PT ;  /* 0x000000ff0e00720c */ /* 0x000fe20003f05270 */
[----:B------:R0:W-:-:S12]  /*124c0*/  SYNCS.ARRIVE.TRANS64 RZ, [R7+URZ+0x50], R12 ;  /* 0x0000500c07ff79a7 */ /* 0x0001d8000800003f */
[----:B0-----:R-:W-:Y:S05]  /*124d0*/  @!P0 BRA `(.L_x_9645) ;  /* 0x0000000000048947 */ /* 0x001fea0003800000 */
[----:B------:R-:W-:Y:S01]  /*124e0*/  BPT.TRAP 0x1 ;  /* 0x000000040000795c */ /* 0x000fe20000300000 */
.L_x_9645:
[----:B------:R-:W-:Y:S05]  /*124f0*/  BSYNC B2 ;  /* 0x0000000000027941 */ /* 0x000fea0003800000 */
.L_x_9644:
[----:B------:R-:W-:Y:S01]  /*12500*/  R2UR UR6, R2 ;  /* 0x00000000020672ca */ /* 0x000fe200000e0000 */
[----:B------:R-:W-:Y:S01]  /*12510*/  IMAD R6, R6, 0x6c00, R17 ;  /* 0x00006c0006067824 */ /* 0x000fe200078e0211 */
[----:B------:R-:W-:Y:S01]  /*12520*/  R2UR UR7, R3 ;  /* 0x00000000030772ca */ /* 0x000fe200000e0000 */
[----:B------:R-:W-:Y:S01]  /*12530*/  UIADD3 UR4, UP0, UR36, 0x470, URZ ;  /* 0x0000047024047890 */ /* 0x000fe2000ff1e03f */
[----:B------:R-:W-:Y:S01]  /*12540*/  R2UR UR10, R13 ;  /* 0x000000000d0a72ca */ /* 0x000fe200000e0000 */
[----:B------:R-:W-:Y:S01]  /*12550*/  IMAD R12, R22, 0x90, R26 ;  /* 0x00000090160c7824 */ /* 0x000fe200078e021a */
[----:B------:R-:W-:Y:S01]  /*12560*/  PLOP3.LUT P0, PT, PT, PT, PT, 0x80, 0x0 ;  /* 0x000000000000781c */ /* 0x000fe20003f0f070 */
[----:B------:R-:W-:Y:S01]  /*12570*/  VIADD R7, R7, 0x50 ;  /* 0x0000005007077836 */ /* 0x000fe20000000000 */
[----:B------:R-:W-:Y:S01]  /*12580*/  UIADD3.X UR5, URZ, UR37, URZ, UP0, !UPT ;  /* 0x000000253f057290 */ /* 0x000fe200087fe43f */
[----:B------:R-:W-:-:S11]  /*12590*/  VIADD R13, R6, 0x200 ;  /* 0x00000200060d7836 */ /* 0x000fd60000000000 */
.L_x_9646:
        /* <DEDUP_REMOVED lines=15> */
.L_x_9647:
        /* <DEDUP_REMOVED lines=15> */
.L_x_9648:
        /* <DEDUP_REMOVED lines=12> */
.L_x_9633:
[----:B------:R-:W-:Y:S05]  /*12840*/  BSYNC B1 ;  /* 0x0000000000017941 */ /* 0x000fea0003800000 */
.L_x_9632:
[----:B------:R-:W2:Y:S01]  /*12850*/  LDL R2, [R1+0x4] ;  /* 0x0000040001027983 */ /* 0x000ea20000100800 */
[----:B------:R-:W-:Y:S01]  /*12860*/  VIADD R0, R0, 0xfffffffe ;  /* 0xfffffffe00007836 */ /* 0x000fe20000000000 */
[----:B--2---:R-:W-:-:S13]  /*12870*/  ISETP.GT.AND P0, PT, R9, R2, PT ;  /* 0x000000020900720c */ /* 0x004fda0003f04270 */
[----:B------:R-:W-:Y:S05]  /*12880*/  @P0 BRA `(.L_x_9649) ;  /* 0xffffffe8006c0947 */ /* 0x000fea000383ffff */
.L_x_9595:
[----:B------:R-:W-:Y:S05]  /*12890*/  BSYNC B0 ;  /* 0x0000000000007941 */ /* 0x000fea0003800000 */
.L_x_9594:
[----:B------:R-:W1:Y:S01]  /*128a0*/  S2R R2, SR_TID.X ;  /* 0x0000000000027919 */ /* 0x000e620000002100 */
[----:B------:R-:W-:Y:S01]  /*128b0*/  BSSY B0, `(.L_x_9650) ;  /* 0x0000011000007945 */ /* 0x000fe20003800000 */
[----:B-1----:R-:W-:-:S04]  /*128c0*/  LOP3.LUT R6, R2, 0x7f, RZ, 0xc0, !PT ;  /* 0x0000007f02067812 */ /* 0x002fc800078ec0ff */
[----:B------:R-:W-:-:S13]  /*128d0*/  ISETP.NE.AND P0, PT, R6, RZ, PT ;  /* 0x000000ff0600720c */ /* 0x000fda0003f05270 */
[----:B------:R-:W-:Y:S05]  /*128e0*/  @P0 BRA `(.L_x_9651) ;  /* 0x0000000000340947 */ /* 0x000fea0003800000 */
[----:B------:R-:W1:Y:S01]  /*128f0*/  S2R R5, SR_LANEID ;  /* 0x0000000000057919 */ /* 0x000e620000000000 */
[----:B------:R-:W-:Y:S01]  /*12900*/  VOTEU.ANY UR4, UPT, PT ;  /* 0x0000000000047886 */ /* 0x000fe200038e0100 */
[----:B------:R-:W2:Y:S01]  /*12910*/  LDC.64 R2, c[0x0][0xc60] ;  /* 0x00031800ff027b82 */ /* 0x000ea20000000a00 */
[----:B------:R-:W1:Y:S01]  /*12920*/  FLO.U32 R0, UR4 ;  /* 0x0000000400007d00 */ /* 0x000e6200080e0000 */
[----:B------:R-:W-:Y:S01]  /*12930*/  ULDC.64 UR6, c[0x0][0x208] ;  /* 0x0000820000067ab9 */ /* 0x000fe20000000a00 */
[----:B-1----:R-:W-:-:S06]  /*12940*/  ISETP.EQ.U32.AND P0, PT, R0, R5, PT ;  /* 0x000000050000720c */ /* 0x002fcc0003f02070 */
[----:B------:R-:W2:Y:S07]  /*12950*/  POPC R5, UR4 ;  /* 0x0000000400057d09 */ /* 0x000eae0008000000 */
[----:B--2---:R-:W2:Y:S01]  /*12960*/  @P0 ATOMG.E.ADD.STRONG.GPU PT, R3, desc[UR6][R2.64], R5 ;  /* 0x00000005020309a8 */ /* 0x004ea200081ee1c6 */
[----:B------:R-:W1:Y:S02]  /*12970*/  S2R R4, SR_LTMASK ;  /* 0x0000000000047919 */ /* 0x000e640000003900 */
[----:B-1----:R-:W-:-:S04]  /*12980*/  LOP3.LUT R4, R4, UR4, RZ, 0xc0, !PT ;  /* 0x0000000404047c12 */ /* 0x002fc8000f8ec0ff */
[----:B0-----:R-:W0:Y:S01]  /*12990*/  POPC R7, R4 ;  /* 0x0000000400077309 */ /* 0x001e220000000000 */
[----:B--2---:R-:W0:Y:S02]  /*129a0*/  SHFL.IDX PT, R0, R3, R0, 0x1f ;  /* 0x00001f0003007589 */ /* 0x004e2400000e0000 */
[----:B0-----:R-:W-:-:S07]  /*129b0*/  IADD3 R24, R0, UR38, R7 ;  /* 0x0000002600187c10 */ /* 0x001fce000fffe007 */
.L_x_9651:
[----:B------:R-:W-:Y:S05]  /*129c0*/  BSYNC B0 ;  /* 0x0000000000007941 */ /* 0x000fea0003800000 */
.L_x_9650:
[----:B------:R-:W2:Y:S01]  /*129d0*/  LDL.LU R0, [R1] ;  /* 0x0000000001007983 */ /* 0x000ea20000300800 */
[----:B------:R-:W-:Y:S01]  /*129e0*/  BSSY B0, `(.L_x_9652) ;  /* 0x0000046000007945 */ /* 0x000fe20003800000 */
[----:B--2---:R-:W-:-:S13]  /*129f0*/  ISETP.NE.AND P0, PT, R0, RZ, PT ;  /* 0x000000ff0000720c */ /* 0x004fda0003f05270 */
[----:B------:R-:W-:Y:S05]  /*12a00*/  @!P0 BRA `(.L_x_9653) ;  /* 0x00000004000c8947 */ /* 0x000fea0003800000 */
[----:B------:R-:W-:Y:S01]  /*12a10*/  IMAD R3, R18, 0x8, R17 ;  /* 0x0000000812037824 */ /* 0x000fe200078e0211 */
[----:B------:R-:W-:Y:S01]  /*12a20*/  SHF.L.U32 R0, R28, 0x1f, RZ ;  /* 0x0000001f1c007819 */ /* 0x000fe200000006ff */
[----:B------:R-:W-:Y:S01]  /*12a30*/  BSSY B1, `(.L_x_9654) ;  /* 0x0000004000017945 */ /* 0x000fe20003800000 */
[----:B------:R-:W-:Y:S02]  /*12a40*/  ISETP.NE.AND P1, PT, R6, RZ, PT ;  /* 0x000000ff0600720c */ /* 0x000fe40003f25270 */
[----:B------:R-:W1:Y:S02]  /*12a50*/  SYNCS.PHASECHK.TRANS64.TRYWAIT P0, [R3+URZ+0x31c60], R0 ;  /* 0x031c6000030075a7 */ /* 0x000e64000800017f */
[----:B-1----:R-:W-:Y:S09]  /*12a60*/  @!P0 BRA `(.L_x_9655) ;  /* 0x0000002000a48947 */ /* 0x002ff20003800000 */
.L_x_9713:
[----:B------:R-:W-:Y:S05]  /*12a70*/  BSYNC B1 ;  /* 0x0000000000017941 */ /* 0x000fea0003800000 */
.L_x_9654:
[----:B------:R-:W-:Y:S04]  /*12a80*/  BSSY B1, `(.L_x_9656) ;  /* 0x0000009000017945 */ /* 0x000fe80003800000 */
        /* <DEDUP_REMOVED lines=8> */
.L_x_9657:
[----:B------:R-:W-:Y:S05]  /*12b10*/  BSYNC B1 ;  /* 0x0000000000017941 */ /* 0x000fea0003800000 */
.L_x_9656:
[----:B-1----:R-:W-:Y:S01]  /*12b20*/  IMAD R0, R18, 0x6c00, R17 ;  /* 0x00006c0012007824 */ /* 0x002fe200078e0211 */
[----:B------:R-:W-:Y:S01]  /*12b30*/  UIADD3 UR4, UP0, UR36, 0x470, URZ ;  /* 0x0000047024047890 */ /* 0x000fe2000ff1e03f */
[----:B------:R-:W-:Y:S01]  /*12b40*/  VIADD R2, R3, 0x31c50 ;  /* 0x00031c5003027836 */ /* 0x000fe20000000000 */
[----:B------:R-:W-:Y:S01]  /*12b50*/  PLOP3.LUT P0, PT, PT, PT, PT, 0x80, 0x0 ;  /* 0x000000000000781c */ /* 0x000fe20003f0f070 */
[----:B------:R-:W-:Y:S01]  /*12b60*/  IMAD R22, R22, 0x90, R26 ;  /* 0x0000009016167824 */ /* 0x000fe200078e021a */
[----:B------:R-:W-:Y:S01]  /*12b70*/  UIADD3.X UR5, URZ, UR37, URZ, UP0, !UPT ;  /* 0x000000253f057290 */ /* 0x000fe200087fe43f */
[----:B------:R-:W-:Y:S01]  /*12b80*/  VIADD R3, R0, 0x200 ;  /* 0x0000020000037836 */ /* 0x000fe20000000000 */
[----:B------:R-:W-:Y:S01]  /*12b90*/  UMOV UR6, 0x0 ;  /* 0x0000000000067882 */ /* 0x000fe20000000000 */
[----:B------:R-:W-:Y:S01]  /*12ba0*/  UMOV UR7, 0x14f00000 ;  /* 0x14f0000000077882 */ /* 0x000fe20000000000 */
[----:B------:R-:W-:-:S08]  /*12bb0*/  UMOV UR10, URZ ;  /* 0x0000003f000a7c82 */ /* 0x000fd00008000000 */
.L_x_9658:
        /* <DEDUP_REMOVED lines=10> */
[----:B------:R-:W-:Y:S01]  /*12c60*/  PLOP3.LUT P0, PT, PT, PT, PT, 0x80, 0x0 ;  /* 0x000000000000781c */ /* 0x000fe20003f0f070 */
[----:B------:R-:W-:Y:S01]  /*12c70*/  VIADD R3, R0, 0x2600 ;  /* 0x0000260000037836 */ /* 0x000fe20000000000 */
[----:B------:R-:W-:Y:S01]  /*12c80*/  UMOV UR6, 0x0 ;  /* 0x0000000000067882 */ /* 0x000fe20000000000 */
[----:B------:R-:W-:Y:S01]  /*12c90*/  UMOV UR7, 0x14f00000 ;  /* 0x14f0000000077882 */ /* 0x000fe20000000000 */
[----:B------:R-:W-:-:S09]  /*12ca0*/  UMOV UR10, 0x20 ;  /* 0x00000020000a7882 */ /* 0x000fd20000000000 */
.L_x_9659:
        /* <DEDUP_REMOVED lines=15> */
.L_x_9660:
        /* <DEDUP_REMOVED lines=10> */
.L_x_9653:
[----:B------:R-:W-:Y:S05]  /*12e40*/  BSYNC B0 ;  /* 0x0000000000007941 */ /* 0x000fea0003800000 */
.L_x_9652:
[----:B------:R-:W-:-:S05]  /*12e50*/  VIADD R18, R18, 0x1 ;  /* 0x0000000112127836 */ /* 0x000fca0000000000 */
[----:B------:R-:W-:-:S04]  /*12e60*/  ISETP.NE.AND P0, PT, R18, 0x2, PT ;  /* 0x000000021200780c */ /* 0x000fc80003f05270 */
[----:B------:R-:W-:Y:S02]  /*12e70*/  SEL R3, RZ, 0x1, P0 ;  /* 0x00000001ff037807 */ /* 0x000fe40000000000 */
[----:B------:R-:W-:Y:S02]  /*12e80*/  SEL R18, R18, RZ, P0 ;  /* 0x000000ff12127207 */ /* 0x000fe40000000000 */
[----:B------:R-:W-:-:S07]  /*12e90*/  LOP3.LUT R28, R28, R3, RZ, 0x3c, !PT ;  /* 0x000000031c1c7212 */ /* 0x000fce00078e3cff */
.L_x_9576:
[----:B------:R-:W-:Y:S05]  /*12ea0*/  BSYNC B7 ;  /* 0x0000000000077941 */ /* 0x000fea0003800000 */
.L_x_9574:
[----:B------:R-:W3:Y:S02]  /*12eb0*/  LDL R0, [R1+0x3c] ;  /* 0x00003c0001007983 */ /* 0x000ee40000100800 */
        /* <DEDUP_REMOVED lines=8> */
[----:B------:R3:W4:Y:S01]  /*12f40*/  LDS.128 R24, [R17+0x31cd0] ;  /* 0x031cd00011187984 */ /* 0x0007220000000c00 */
[----:B------:R-:W-:Y:S06]  /*12f50*/  BAR.ARV 0x4, 0x200 ;  /* 0x0108000000007b1d */ /* 0x000fec0000002000 */
[----:B------:R-:W-:Y:S05]  /*12f60*/  BRA `(.L_x_9662) ;  /* 0x0000000800d87947 */ /* 0x000fea0003800000 */
.L_x_9661:
[----:B------:R-:W1:Y:S01]  /*12f70*/  S2R R0, SR_TID.X ;  /* 0x0000000000007919 */ /* 0x000e620000002100 */
[----:B------:R-:W-:Y:S01]  /*12f80*/  UMOV UR4, 0xffffffff ;  /* 0xffffffff00047882 */ /* 0x000fe20000000000 */
[----:B-1----:R-:W-:-:S04]  /*12f90*/  LOP3.LUT R9, R0, 0x1f, RZ, 0xc0, !PT ;  /* 0x0000001f00097812 */ /* 0x002fc800078ec0ff */
[----:B------:R-:W-:Y:S01]  /*12fa0*/  ISETP.NE.AND P0, PT, R9, 0x1f, PT ;  /* 0x0000001f0900780c */ /* 0x000fe20003f05270 */
[----:B------:R-:W-:-:S12]  /*12fb0*/  BRA.DIV UR4, `(.L_x_9663) ;  /* 0x0000001e04647947 */ /* 0x000fd8000b800000 */
[----:B0-2---:R-:W-:Y:S01]  /*12fc0*/  IMAD.IADD R7, R27, 0x1, R9 ;  /* 0x000000011b077824 */ /* 0x005fe200078e0209 */
[----:B------:R-:W-:Y:S01]  /*12fd0*/  ULDC UR4, c[0x0][0xc3c] ;  /* 0x00030f0000047ab9 */ /* 0x000fe20000000800 */
[----:B------:R-:W-:-:S03]  /*12fe0*/  ULDC.64 UR6, c[0x0][0x208] ;  /* 0x0000820000067ab9 */ /* 0x000fc60000000a00 */
        /* <DEDUP_REMOVED lines=14> */
[----:B------:R0:W-:Y:S02]  /*130d0*/  SHFL.IDX PT, R6, R24, 0x1, 0x1f ;  /* 0x00201f0018067f89 */ /* 0x0001e400000e0000 */
[----:B0-----:R-:W-:-:S02]  /*130e0*/  IMAD.MOV.U32 R24, RZ, RZ, RZ ;  /* 0x000000ffff187224 */ /* 0x001fc400078e00ff */
[----:B--2---:R-:W-:Y:S02]  /*130f0*/  @!P1 IMAD.MOV.U32 R7, RZ, RZ, R8 ;  /* 0x000000ffff079224 */ /* 0x004fe400078e0008 */
        /* <DEDUP_REMOVED lines=19> */
.L_x_9723:
[----:B------:R-:W-:Y:S02]  /*13230*/  ULDC UR4, c[0x0][0xc38] ;  /* 0x00030e0000047ab9 */ /* 0x000fe40000000800 */
[----:B------:R-:W-:-:S04]  /*13240*/  IMAD.U32 R2, RZ, RZ, UR4 ;  /* 0x00000004ff027e24 */ /* 0x000fc8000f8e00ff */
[----:B-1----:R-:W-:-:S04]  /*13250*/  IMAD R5, R14, R2, RZ ;  /* 0x000000020e057224 */ /* 0x002fc800078e02ff */
[----:B------:R-:W-:-:S05]  /*13260*/  IMAD.IADD R6, R6, 0x1, R5 ;  /* 0x0000000106067824 */ /* 0x000fca00078e0205 */
[----:B------:R-:W-:-:S13]  /*13270*/  ISETP.GT.AND P6, PT, R6, R0, PT ;  /* 0x000000000600720c */ /* 0x000fda0003fc4270 */
[----:B------:R-:W-:Y:S05]  /*13280*/  @P6 BRA `(.L_x_9664) ;  /* 0x0000000000a86947 */ /* 0x000fea0003800000 */
.L_x_9667:
[----:B------:R-:W1:Y:S01]  /*13290*/  LDC R2, c[0x0][0xc3c] ;  /* 0x00030f00ff027b82 */ /* 0x000e620000000800 */
[----:B------:R-:W-:-:S05]  /*132a0*/  VIADD R27, R27, 0x1f ;  /* 0x0000001f1b1b7836 */ /* 0x000fca0000000000 */
[----:B-1----:R-:W-:-:S13]  /*132b0*/  ISETP.GE.AND P6, PT, R27, R2, PT ;  /* 0x000000021b00720c */ /* 0x002fda0003fc6270 */
[----:B------:R-:W-:Y:S05]  /*132c0*/  @P6 BRA `(.L_x_9665) ;  /* 0x0000000400bc6947 */ /* 0x000fea0003800000 */
[----:B0-----:R-:W0:Y:S01]  /*132d0*/  S2R R3, SR_TID.X ;  /* 0x0000000000037919 */ /* 0x001e220000002100 */
[----:B------:R-:W-:Y:S01]  /*132e0*/  IMAD.MOV.U32 R7, RZ, RZ, RZ ;  /* 0x000000ffff077224 */ /* 0x000fe200078e00ff */
[----:B------:R-:W-:Y:S01]  /*132f0*/  ULDC.64 UR4, c[0x0][0x208] ;  /* 0x0000820000047ab9 */ /* 0x000fe20000000a00 */
[----:B0-----:R-:W-:-:S05]  /*13300*/  LOP3.LUT R3, R3, 0x1f, RZ, 0xc0, !PT ;  /* 0x0000001f03037812 */ /* 0x001fca00078ec0ff */
[----:B------:R-:W-:-:S05]  /*13310*/  IMAD.IADD R9, R27, 0x1, R3 ;  /* 0x000000011b097824 */ /* 0x000fca00078e0203 */
[----:B------:R-:W-:-:S13]  /*13320*/  ISETP.GE.OR P6, PT, R9, R2, !P0 ;  /* 0x000000020900720c */ /* 0x000fda00047c6670 */
[----:B------:R-:W0:Y:S08]  /*13330*/  @!P6 LDC.64 R2, c[0x0][0xc80] ;  /* 0x00032000ff02eb82 */ /* 0x000e300000000a00 */
[----:B------:R-:W1:Y:S01]  /*13340*/  @!P6 LDC.64 R4, c[0x0][0xc78] ;  /* 0x00031e00ff04eb82 */ /* 0x000e620000000a00 */
[----:B0-----:R-:W-:-:S05]  /*13350*/  @!P6 IMAD.WIDE R2, R9, 0x4, R2 ;  /* 0x000000040902e825 */ /* 0x001fca00078e0202 */
[----:B------:R1:W2:Y:S02]  /*13360*/  @!P6 LDG.E R7, desc[UR4][R2.64] ;  /* 0x000000040207e981 */ /* 0x0002a4000c1e1900 */
[----:B-1----:R-:W-:-:S04]  /*13370*/  @!P6 IMAD.WIDE R2, R9, 0x4, R4 ;  /* 0x000000040902e825 */ /* 0x002fc800078e0204 */
        /* <DEDUP_REMOVED lines=21> */
.L_x_9731:
[----:B------:R-:W-:Y:S02]  /*134d0*/  ULDC UR4, c[0x0][0xc38] ;  /* 0x00030e0000047ab9 */ /* 0x000fe40000000800 */
[----:B------:R-:W-:-:S04]  /*134e0*/  IMAD.U32 R2, RZ, RZ, UR4 ;  /* 0x00000004ff027e24 */ /* 0x000fc8000f8e00ff */
[----:B-1----:R-:W-:-:S04]  /*134f0*/  IMAD R5, R14, R2, RZ ;  /* 0x000000020e057224 */ /* 0x002fc800078e02ff */
[----:B------:R-:W-:-:S05]  /*13500*/  IMAD.IADD R6, R5, 0x1, R6 ;  /* 0x0000000105067824 */ /* 0x000fca00078e0206 */
[----:B------:R-:W-:-:S13]  /*13510*/  ISETP.GT.AND P6, PT, R6, R0, PT ;  /* 0x000000000600720c */ /* 0x000fda0003fc4270 */
[----:B------:R-:W-:Y:S05]  /*13520*/  @!P6 BRA `(.L_x_9667) ;  /* 0xfffffffc0058e947 */ /* 0x000fea000383ffff */
.L_x_9664:
        /* <DEDUP_REMOVED lines=9> */
.L_x_9736:
[----:B------:R-:W-:-:S13]  /*135c0*/  ISETP.NE.AND P0, PT, R8, RZ, PT ;  /* 0x000000ff0800720c */ /* 0x000fda0003f05270 */
[----:B------:R-:W-:Y:S05]  /*135d0*/  @!P0 BRA `(.L_x_9669) ;  /* 0x0000000000108947 */ /* 0x000fea0003800000 */
[----:B------:R-:W-:Y:S01]  /*135e0*/  UMOV UR4, 0xffffffff ;  /* 0xffffffff00047882 */ /* 0x000fe20000000000 */
[----:B------:R-:W-:Y:S02]  /*135f0*/  VIADD R12, R5, 0xffffffff ;  /* 0xffffffff050c7836 */ /* 0x000fe40000000000 */
[----:B------:R-:W-:Y:S05]  /*13600*/  BRA.DIV UR4, `(.L_x_9670) ;  /* 0x0000002204247947 */ /* 0x000fea000b800000 */
[----:B------:R4:W0:Y:S02]  /*13610*/  SHFL.IDX PT, R24, R3, R12, 0x1f ;  /* 0x00001f0c03187589 */ /* 0x00082400000e0000 */
.L_x_9669:
[----:B--2---:R-:W-:Y:S01]  /*13620*/  IABS R8, R7 ;  /* 0x0000000700087213 */ /* 0x004fe20000000000 */
[----:B0-----:R-:W-:Y:S01]  /*13630*/  IMAD R24, R24, R2, R6 ;  /* 0x0000000218187224 */ /* 0x001fe200078e0206 */
[----:B---3--:R-:W-:Y:S01]  /*13640*/  IABS R6, R4 ;  /* 0x0000000400067213 */ /* 0x008fe20000000000 */
[----:B------:R-:W-:Y:S01]  /*13650*/  IMAD.MOV.U32 R2, RZ, RZ, RZ ;  /* 0x000000ffff027224 */ /* 0x000fe200078e00ff */
[----:B------:R-:W0:Y:S01]  /*13660*/  I2F.RP R9, R8 ;  /* 0x0000000800097306 */ /* 0x000e220000209400 */
[----:B------:R-:W-:Y:S02]  /*13670*/  IMAD.IADD R0, R0, 0x1, -R24 ;  /* 0x0000000100007824 */ /* 0x000fe400078e0a18 */
[----:B------:R-:W-:-:S05]  /*13680*/  IMAD.IADD R27, R5, 0x1, R27 ;  /* 0x00000001051b7824 */ /* 0x000fca00078e021b */
[----:B------:R-:W2:Y:S08]  /*13690*/  I2F.RP R10, R6 ;  /* 0x00000006000a7306 */ /* 0x000eb00000209400 */
[----:B0-----:R-:W4:Y:S08]  /*136a0*/  MUFU.RCP R9, R9 ;  /* 0x0000000900097308 */ /* 0x001f300000001000 */
[----:B--2---:R-:W-:Y:S01]  /*136b0*/  MUFU.RCP R10, R10 ;  /* 0x0000000a000a7308 */ /* 0x004fe20000001000 */
[----:B----4-:R-:W-:-:S07]  /*136c0*/  VIADD R3, R9, 0xffffffe ;  /* 0x0ffffffe09037836 */ /* 0x010fce0000000000 */
[----:B------:R-:W0:Y:S02]  /*136d0*/  F2I.FTZ.U32.TRUNC.NTZ R3, R3 ;  /* 0x0000000300037305 */ /* 0x000e24000021f000 */
[----:B0-----:R-:W-:-:S04]  /*136e0*/  IMAD.MOV R11, RZ, RZ, -R3 ;  /* 0x000000ffff0b7224 */ /* 0x001fc800078e0a03 */
[----:B------:R-:W-:-:S04]  /*136f0*/  IMAD R11, R11, R8, RZ ;  /* 0x000000080b0b7224 */ /* 0x000fc800078e02ff */
[----:B------:R-:W-:Y:S01]  /*13700*/  IMAD.HI.U32 R2, R3, R11, R2 ;  /* 0x0000000b03027227 */ /* 0x000fe200078e0002 */
[----:B------:R-:W-:Y:S02]  /*13710*/  IABS R3, R7 ;  /* 0x0000000700037213 */ /* 0x000fe40000000000 */
[----:B------:R-:W-:-:S03]  /*13720*/  IABS R11, R0 ;  /* 0x00000000000b7213 */ /* 0x000fc60000000000 */
[----:B------:R-:W-:Y:S02]  /*13730*/  IMAD.MOV R12, RZ, RZ, -R3 ;  /* 0x000000ffff0c7224 */ /* 0x000fe400078e0a03 */
[----:B------:R-:W-:-:S04]  /*13740*/  IMAD.HI.U32 R9, R2, R11, RZ ;  /* 0x0000000b02097227 */ /* 0x000fc800078e00ff */
[----:B------:R-:W-:Y:S02]  /*13750*/  IMAD R11, R9, R12, R11 ;  /* 0x0000000c090b7224 */ /* 0x000fe400078e020b */
[----:B------:R-:W-:Y:S02]  /*13760*/  VIADD R12, R10, 0xffffffe ;  /* 0x0ffffffe0a0c7836 */ /* 0x000fe40000000000 */
[----:B------:R-:W-:Y:S01]  /*13770*/  IMAD.MOV.U32 R2, RZ, RZ, RZ ;  /* 0x000000ffff027224 */ /* 0x000fe200078e00ff */
[----:B------:R-:W-:Y:S01]  /*13780*/  ISETP.GT.U32.AND P1, PT, R8, R11, PT ;  /* 0x0000000b0800720c */ /* 0x000fe20003f24070 */
[----:B------:R-:W0:-:S12]  /*13790*/  F2I.FTZ.U32.TRUNC.NTZ R3, R12 ;  /* 0x0000000c00037305 */ /* 0x000e18000021f000 */
[----:B------:R-:W-:Y:S02]  /*137a0*/  @!P1 IMAD.IADD R11, R11, 0x1, -R8 ;  /* 0x000000010b0b9824 */ /* 0x000fe400078e0a08 */
[----:B------:R-:W-:Y:S01]  /*137b0*/  @!P1 VIADD R9, R9, 0x1 ;  /* 0x0000000109099836 */ /* 0x000fe20000000000 */
[----:B------:R-:W-:Y:S02]  /*137c0*/  ISETP.NE.AND P1, PT, R7, RZ, PT ;  /* 0x000000ff0700720c */ /* 0x000fe40003f25270 */
[----:B------:R-:W-:Y:S01]  /*137d0*/  ISETP.GE.U32.AND P0, PT, R11, R8, PT ;  /* 0x000000080b00720c */ /* 0x000fe20003f06070 */
[----:B0-----:R-:W-:Y:S01]  /*137e0*/  IMAD.MOV R11, RZ, RZ, -R3 ;  /* 0x000000ffff0b7224 */ /* 0x001fe200078e0a03 */
[----:B------:R-:W-:-:S03]  /*137f0*/  IABS R8, R4 ;  /* 0x0000000400087213 */ /* 0x000fc60000000000 */
[----:B------:R-:W-:Y:S02]  /*13800*/  IMAD R11, R11, R6, RZ ;  /* 0x000000060b0b7224 */ /* 0x000fe400078e02ff */
[----:B------:R-:W-:Y:S02]  /*13810*/  IMAD.MOV R8, RZ, RZ, -R8 ;  /* 0x000000ffff087224 */ /* 0x000fe400078e0a08 */
[----:B------:R-:W-:Y:S01]  /*13820*/  IMAD.HI.U32 R2, R3, R11, R2 ;  /* 0x0000000b03027227 */ /* 0x000fe200078e0002 */
[----:B------:R-:W-:-:S03]  /*13830*/  LOP3.LUT R3, R0, R7, RZ, 0x3c, !PT ;  /* 0x0000000700037212 */ /* 0x000fc600078e3cff */
[----:B------:R-:W-:Y:S01]  /*13840*/  @P0 VIADD R9, R9, 0x1 ;  /* 0x0000000109090836 */ /* 0x000fe20000000000 */
[----:B------:R-:W-:-:S13]  /*13850*/  ISETP.GE.AND P2, PT, R3, RZ, PT ;  /* 0x000000ff0300720c */ /* 0x000fda0003f46270 */
        /* <DEDUP_REMOVED lines=20> */
[----:B------:R-:W-:Y:S01]  /*139a0*/  IMAD R26, R9, 0x10000, R2 ;  /* 0x00010000091a7824 */ /* 0x000fe200078e0202 */
[----:B------:R-:W-:Y:S06]  /*139b0*/  BRA `(.L_x_9671) ;  /* 0x00000000001c7947 */ /* 0x000fec0003800000 */
.L_x_9665:
[----:B------:R-:W-:Y:S01]  /*139c0*/  UMOV UR4, URZ ;  /* 0x0000003f00047c82 */ /* 0x000fe20008000000 */
[----:B------:R-:W-:Y:S01]  /*139d0*/  UMOV UR5, URZ ;  /* 0x0000003f00057c82 */ /* 0x000fe20008000000 */
[----:B------:R-:W-:Y:S01]  /*139e0*/  ULDC UR6, c[0x0][0xc3c] ;  /* 0x00030f0000067ab9 */ /* 0x000fe20000000800 */
[----:B------:R-:W-:Y:S02]  /*139f0*/  IMAD.MOV.U32 R24, RZ, RZ, R0 ;  /* 0x000000ffff187224 */ /* 0x000fe400078e0000 */
[----:B------:R-:W-:Y:S02]  /*13a00*/  IMAD.U32 R25, RZ, RZ, UR4 ;  /* 0x00000004ff197e24 */ /* 0x000fe4000f8e00ff */
[----:B------:R-:W-:Y:S02]  /*13a10*/  IMAD.U32 R26, RZ, RZ, UR5 ;  /* 0x00000005ff1a7e24 */ /* 0x000fe4000f8e00ff */
[----:B------:R-:W-:-:S07]  /*13a20*/  IMAD.U32 R27, RZ, RZ, UR6 ;  /* 0x00000006ff1b7e24 */ /* 0x000fce000f8e00ff */
.L_x_9671:
[----:B------:R-:W2:Y:S01]  /*13a30*/  S2R R0, SR_TID.X ;  /* 0x0000000000007919 */ /* 0x000ea20000002100 */
[----:B------:R-:W-:Y:S05]  /*13a40*/  WARPSYNC.ALL ;  /* 0x0000000000007948 */ /* 0x000fea0003800000 */
[----:B------:R-:W-:Y:S01]  /*13a50*/  BAR.SYNC.DEFER_BLOCKING 0x4, 0x200 ;  /* 0x0108000000007b1d */ /* 0x000fe20000010000 */
[----:B--2---:R-:W-:-:S04]  /*13a60*/  LOP3.LUT R0, R0, 0x1f, RZ, 0xc0, !PT ;  /* 0x0000001f00007812 */ /* 0x004fc800078ec0ff */
[----:B------:R-:W-:-:S13]  /*13a70*/  ISETP.NE.AND P0, PT, R0, RZ, PT ;  /* 0x000000ff0000720c */ /* 0x000fda0003f05270 */
[----:B0-----:R-:W0:Y:S01]  /*13a80*/  @!P0 S2R R3, SR_CgaCtaId ;  /* 0x0000000000038919 */ /* 0x001e220000008800 */
[----:B------:R-:W-:-:S04]  /*13a90*/  @!P0 MOV R0, 0x400 ;  /* 0x0000040000008802 */ /* 0x000fc80000000f00 */
[----:B0-----:R-:W-:-:S05]  /*13aa0*/  @!P0 LEA R17, R3, R0, 0x18 ;  /* 0x0000000003118211 */ /* 0x001fca00078ec0ff */
[----:B------:R0:W-:Y:S01]  /*13ab0*/  @!P0 STS.128 [R17+0x31cd0], R24 ;  /* 0x031cd01811008388 */ /* 0x0001e20000000c00 */
[----:B------:R-:W-:Y:S06]  /*13ac0*/  BAR.ARV 0x5, 0x200 ;  /* 0x0148000000007b1d */ /* 0x000fec0000002000 */
.L_x_9662:
[----:B------:R-:W-:Y:S02]  /*13ad0*/  ULDC UR4, c[0x0][0xc3c] ;  /* 0x00030f0000047ab9 */ /* 0x000fe40000000800 */
[----:B----4-:R-:W-:-:S13]  /*13ae0*/  ISETP.GE.AND P0, PT, R27, UR4, PT ;  /* 0x000000041b007c0c */ /* 0x010fda000bf06270 */
[----:B------:R-:W-:Y:S05]  /*13af0*/  @!P0 BRA `(.L_x_9672) ;  /* 0xffffffa800788947 */ /* 0x000fea000383ffff */
[----:B------:R-:W-:Y:S05]  /*13b00*/  BSYNC B8 ;  /* 0x0000000000087941 */ /* 0x000fea0003800000 */
.L_x_9568:
[----:B0-2---:R-:W2:Y:S01]  /*13b10*/  LDL.LU R0, [R1+0x34] ;  /* 0x0000340001007983 */ /* 0x005ea20000300800 */
[----:B------:R-:W-:Y:S01]  /*13b20*/  BSSY B0, `(.L_x_9673) ;  /* 0x000000b000007945 */ /* 0x000fe20003800000 */
[----:B-1----:R-:W0:Y:S01]  /*13b30*/  S2R R5, SR_CgaCtaId ;  /* 0x0000000000057919 */ /* 0x002e220000008800 */
[----:B--2---:R-:W-:-:S05]  /*13b40*/  VIADD R0, R0, 0x1 ;  /* 0x0000000100007836 */ /* 0x004fca0000000000 */
[----:B------:R-:W-:-:S04]  /*13b50*/  LEA.HI R2, R0, R0, RZ, 0x1 ;  /* 0x0000000000027211 */ /* 0x000fc800078f08ff */
[----:B------:R-:W-:Y:S02]  /*13b60*/  LOP3.LUT R3, R2, 0xfffffffe, RZ, 0xc0, !PT ;  /* 0xfffffffe02037812 */ /* 0x000fe400078ec0ff */
[----:B------:R-:W-:-:S03]  /*13b70*/  MOV R2, 0x400 ;  /* 0x0000040000027802 */ /* 0x000fc60000000f00 */
[----:B------:R-:W-:Y:S01]  /*13b80*/  IMAD.IADD R0, R0, 0x1, -R3 ;  /* 0x0000000100007824 */ /* 0x000fe200078e0a03 */
[----:B0-----:R-:W-:-:S04]  /*13b90*/  LEA R9, R5, R2, 0x18 ;  /* 0x0000000205097211 */ /* 0x001fc800078ec0ff */
[----:B------:R-:W-:-:S04]  /*13ba0*/  SHF.L.U32 R0, R0, 0x1f, RZ ;  /* 0x0000001f00007819 */ /* 0x000fc800000006ff */
[----:B------:R-:W0:Y:S02]  /*13bb0*/  SYNCS.PHASECHK.TRANS64.TRYWAIT P0, [R9+URZ+0x31c20], R0 ;  /* 0x031c2000090075a7 */ /* 0x000e24000800017f */
[----:B0-----:R-:W-:Y:S05]  /*13bc0*/  @!P0 BRA `(.L_x_9674) ;  /* 0x0000001800dc8947 */ /* 0x001fea0003800000 */
.L_x_9739:
[----:B------:R-:W-:Y:S05]  /*13bd0*/  BSYNC B0 ;  /* 0x0000000000007941 */ /* 0x000fea0003800000 */
.L_x_9673:
[----:B------:R-:W-:-:S03]  /*13be0*/  UMOV UR4, 0xffffffff ;  /* 0xffffffff00047882 */ /* 0x000fc60000000000 */
[----:B------:R-:W-:Y:S05]  /*13bf0*/  BRA.DIV UR4, `(.L_x_9675) ;  /* 0x0000001a04e47947 */ /* 0x000fea000b800000 */
[----:B0-----:R-:W0:Y:S02]  /*13c00*/  S2R R0, SR_TID.X ;  /* 0x0000000000007919 */ /* 0x001e240000002100 */
[----:B0-----:R-:W-:-:S04]  /*13c10*/  SHF.R.U32.HI R0, RZ, 0x5, R0 ;  /* 0x00000005ff007819 */ /* 0x001fc80000011600 */
[----:B------:R-:W-:-:S05]  /*13c20*/  LOP3.LUT R0, R0, 0x3, RZ, 0xc0, !PT ;  /* 0x0000000300007812 */ /* 0x000fca00078ec0ff */
[----:B------:R0:W1:Y:S02]  /*13c30*/  SHFL.IDX PT, R14, R0, RZ, 0x1f ;  /* 0x00001fff000e7589 */ /* 0x00006400000e0000 */
.L_x_9742:
[----:B-1----:R-:W-:Y:S01]  /*13c40*/  ISETP.NE.AND P0, PT, R14, RZ, PT ;  /* 0x000000ff0e00720c */ /* 0x002fe20003f05270 */
[----:B------:R-:W-:-:S12]  /*13c50*/  BSSY B0, `(.L_x_9676) ;  /* 0x0000026000007945 */ /* 0x000fd80003800000 */
[----:B------:R-:W-:Y:S05]  /*13c60*/  @P0 BRA `(.L_x_9677) ;  /* 0x0000000000900947 */ /* 0x000fea0003800000 */
[----:B------:R-:W-:-:S03]  /*13c70*/  UMOV UR4, 0xffffffff ;  /* 0xffffffff00047882 */ /* 0x000fc60000000000 */
[----:B------:R-:W-:Y:S05]  /*13c80*/  BRA.DIV UR4, `(.L_x_9678) ;  /* 0x0000001a04f47947 */ /* 0x000fea000b800000 */
[----:B------:R-:W-:-:S13]  /*13c90*/  ELECT P6, URZ, PT ;  /* 0x00000000003f782f */ /* 0x000fda00038c0000 */
.L_x_9745:
        /* <DEDUP_REMOVED lines=8> */
.L_x_9679:
        /* <DEDUP_REMOVED lines=12> */
.L_x_9746:
[----:B------:R-:W1:Y:S02]  /*13de0*/  SYNCS.PHASECHK.TRANS64.TRYWAIT P0, [R3+URZ], R0 ;  /* 0x00000000030075a7 */ /* 0x000e64000800017f */
[----:B-1----:R-:W-:Y:S05]  /*13df0*/  @!P0 BRA `(.L_x_9681) ;  /* 0x0000001800cc8947 */ /* 0x002fea0003800000 */
.L_x_9747:
[----:B------:R-:W-:Y:S05]  /*13e00*/  @!P2 BRA `(.L_x_9682) ;  /* 0x000000000004a947 */ /* 0x000fea0003800000 */
[----:B------:R-:W-:Y:S01]  /*13e10*/  BPT.TRAP 0x1 ;  /* 0x000000040000795c */ /* 0x000fe20000300000 */
.L_x_9682:
[----:B-1----:R-:W-:-:S04]  /*13e20*/  VIADD R3, R9, 0x31c60 ;  /* 0x00031c6009037836 */ /* 0x002fc80000000000 */
[----:B------:R-:W-:-:S04]  /*13e30*/  IMAD R5, R18, 0x8, R3 ;  /* 0x0000000812057824 */ /* 0x000fc800078e0203 */
[----:B------:R-:W1:Y:S02]  /*13e40*/  SYNCS.PHASECHK.TRANS64.TRYWAIT P0, [R5+URZ], R2 ;  /* 0x00000002050075a7 */ /* 0x000e64000800017f */
[----:B-1----:R-:W-:Y:S05]  /*13e50*/  @!P0 BRA `(.L_x_9683) ;  /* 0x0000001800c88947 */ /* 0x002fea0003800000 */
.L_x_9748:
[----:B------:R-:W-:-:S07]  /*13e60*/  IMAD R3, R4, 0x8, R3 ;  /* 0x0000000804037824 */ /* 0x000fce00078e0203 */
.L_x_9684:
[----:B--2---:R2:W4:Y:S02]  /*13e70*/  SYNCS.PHASECHK.TRANS64.TRYWAIT P0, [R3+URZ], R0 ;  /* 0x00000000030075a7 */ /* 0x004524000800017f */
[----:B----4-:R-:W-:Y:S05]  /*13e80*/  @!P0 NANOSLEEP.SYNCS 0x989680 ;  /* 0x009896800000895d */ /* 0x010fea0003900000 */
[----:B------:R-:W4:Y:S02]  /*13e90*/  @!P0 SYNCS.PHASECHK.TRANS64 P0, [R3+URZ], R0 ;  /* 0x00000000030085a7 */ /* 0x000f24000800007f */
[----:B----4-:R-:W-:Y:S05]  /*13ea0*/  @!P0 BRA `(.L_x_9684) ;  /* 0xfffffffc00f08947 */ /* 0x010fea000383ffff */
.L_x_9677:
[----:B------:R-:W-:Y:S05]  /*13eb0*/  BSYNC B0 ;  /* 0x0000000000007941 */ /* 0x000fea0003800000 */
.L_x_9676:
[----:B------:R-:W-:Y:S05]  /*13ec0*/  EXIT ;  /* 0x000000000000794d */ /* 0x000fea0003800000 */
.L_x_9527:
[----:B0-----:R-:W-:-:S04]  /*13ed0*/  IMAD.U32 R3, RZ, RZ, UR37 ;  /* 0x00000025ff037e24 */ /* 0x001fc8000f8e00ff */
[----:B------:R0:W1:Y:S03]  /*13ee0*/  SYNCS.PHASECHK.TRANS64.TRYWAIT P1, [R3+URZ+0x31c00], R0 ;  /* 0x031c0000030075a7 */ /* 0x000066000802017f */
[----:B-1----:R-:W-:Y:S05]  /*13ef0*/  @!P1 NANOSLEEP.SYNCS 0x989680 ;  /* 0x009896800000995d */ /* 0x002fea0003900000 */
[----:B------:R-:W1:Y:S02]  /*13f00*/  @!P1 SYNCS.PHASECHK.TRANS64 P1, [R3+URZ+0x31c00], R0 ;  /* 0x031c0000030095a7 */ /* 0x000e64000802007f */
[----:B-1----:R-:W-:Y:S05]  /*13f10*/  @!P1 BRA `(.L_x_9527) ;  /* 0xfffffffc00ec9947 */ /* 0x002fea000383ffff */
[----:B------:R-:W-:Y:S05]  /*13f20*/  BRA `(.L_x_9685) ;  /* 0xfffffedc00907947 */ /* 0x000fea000383ffff */
.L_x_9531:
[----:B-1----:R1:W2:Y:S02]  /*13f30*/  SYNCS.PHASECHK.TRANS64.TRYWAIT P2, [R0+URZ+0x31c30], R3 ;  /* 0x031c3003000075a7 */ /* 0x0022a4000804017f */
[----:B--2---:R-:W-:Y:S05]  /*13f40*/  @!P2 NANOSLEEP.SYNCS 0x989680 ;  /* 0x009896800000a95d */ /* 0x004fea0003900000 */
[----:B------:R-:W2:Y:S02]  /*13f50*/  @!P2 SYNCS.PHASECHK.TRANS64 P2, [R0+URZ+0x31c30], R3 ;  /* 0x031c30030000a5a7 */ /* 0x000ea4000804007f */
[----:B--2---:R-:W-:Y:S05]  /*13f60*/  @!P2 BRA `(.L_x_9531) ;  /* 0xfffffffc00f0a947 */ /* 0x004fea000383ffff */
[----:B------:R-:W-:Y:S05]  /*13f70*/  BRA `(.L_x_9530) ;  /* 0xfffffedc00b87947 */ /* 0x000fea000383ffff */
.L_x_9536:
[----:B--2---:R-:W-:-:S04]  /*13f80*/  IMAD.U32 R7, RZ, RZ, UR4 ;  /* 0x00000004ff077e24 */ /* 0x004fc8000f8e00ff */
[----:B------:R2:W3:Y:S03]  /*13f90*/  SYNCS.PHASECHK.TRANS64.TRYWAIT P2, [R7+URZ+0x31c30], R6 ;  /* 0x031c3006070075a7 */ /* 0x0004e6000804017f */
[----:B---3--:R-:W-:Y:S05]  /*13fa0*/  @!P2 NANOSLEEP.SYNCS 0x989680 ;  /* 0x009896800000a95d */ /* 0x008fea0003900000 */
[----:B------:R-:W3:Y:S02]  /*13fb0*/  @!P2 SYNCS.PHASECHK.TRANS64 P2, [R7+URZ+0x31c30], R6 ;  /* 0x031c30060700a5a7 */ /* 0x000ee4000804007f */
[----:B---3--:R-:W-:Y:S05]  /*13fc0*/  @!P2 BRA `(.L_x_9536) ;  /* 0xfffffffc00eca947 */ /* 0x008fea000383ffff */
[----:B------:R-:W-:Y:S05]  /*13fd0*/  BRA `(.L_x_9533) ;  /* 0xffffff2000247947 */ /* 0x000fea000383ffff */
.L_x_9540:
[----:B--2---:R-:W-:-:S04]  /*13fe0*/  IMAD.U32 R7, RZ, RZ, UR4 ;  /* 0x00000004ff077e24 */ /* 0x004fc8000f8e00ff */
[----:B------:R2:W3:Y:S03]  /*13ff0*/  SYNCS.PHASECHK.TRANS64.TRYWAIT P2, [R7+URZ+0x31c50], R6 ;  /* 0x031c5006070075a7 */ /* 0x0004e6000804017f */
[----:B---3--:R-:W-:Y:S05]  /*14000*/  @!P2 NANOSLEEP.SYNCS 0x989680 ;  /* 0x009896800000a95d */ /* 0x008fea0003900000 */
[----:B------:R-:W3:Y:S02]  /*14010*/  @!P2 SYNCS.PHASECHK.TRANS64 P2, [R7+URZ+0x31c50], R6 ;  /* 0x031c50060700a5a7 */ /* 0x000ee4000804007f */
[----:B---3--:R-:W-:Y:S05]  /*14020*/  @!P2 BRA `(.L_x_9540) ;  /* 0xfffffffc00eca947 */ /* 0x008fea000383ffff */
[----:B------:R-:W-:Y:S05]  /*14030*/  BRA `(.L_x_9537) ;  /* 0xffffff3400c47947 */ /* 0x000fea000383ffff */
.L_x_9545:
[----:B---3--:R-:W-:-:S04]  /*14040*/  IMAD.U32 R3, RZ, RZ, UR9 ;  /* 0x00000009ff037e24 */ /* 0x008fc8000f8e00ff */
[----:B------:R3:W4:Y:S03]  /*14050*/  SYNCS.PHASECHK.TRANS64.TRYWAIT P0, [R3+URZ+0x31c50], R0 ;  /* 0x031c5000030075a7 */ /* 0x000726000800017f */
[----:B----4-:R-:W-:Y:S05]  /*14060*/  @!P0 NANOSLEEP.SYNCS 0x989680 ;  /* 0x009896800000895d */ /* 0x010fea0003900000 */
[----:B------:R-:W4:Y:S02]  /*14070*/  @!P0 SYNCS.PHASECHK.TRANS64 P0, [R3+URZ+0x31c50], R0 ;  /* 0x031c5000030085a7 */ /* 0x000f24000800007f */
[----:B----4-:R-:W-:Y:S05]  /*14080*/  @!P0 BRA `(.L_x_9545) ;  /* 0xfffffffc00ec8947 */ /* 0x010fea000383ffff */
[----:B------:R-:W-:Y:S05]  /*14090*/  BRA `(.L_x_9544) ;  /* 0xffffff5c00ec7947 */ /* 0x000fea000383ffff */
.L_x_9582:
        /* <DEDUP_REMOVED lines=11> */
.L_x_9687:
[----:B------:R-:W-:Y:S05]  /*14150*/  BSYNC B0 ;  /* 0x0000000000007941 */ /* 0x000fea0003800000 */
.L_x_9686:
[----:B------:R-:W-:Y:S05]  /*14160*/  BRA `(.L_x_9688) ;  /* 0xffffffb000687947 */ /* 0x000fea000383ffff */
.L_x_9584:
[----:B------:R-:W-:Y:S01]  /*14170*/  BSSY B0, `(.L_x_9689) ;  /* 0x0000006000007945 */ /* 0x000fe20003800000 */
[----:B------:R-:W-:-:S07]  /*14180*/  IMAD.MOV.U32 R15, RZ, RZ, -0x1 ;  /* 0xffffffffff0f7424 */ /* 0x000fce00078e00ff */
[----:B012---:R-:W-:Y:S05]  /*14190*/  WARPSYNC.COLLECTIVE R15, `(.L_x_9690) ;  /* 0x000000000f0c7348 */ /* 0x007fea0003c00000 */
[----:B------:R-:W-:Y:S02]  /*141a0*/  ELECT P6, UR62, PT ;  /* 0x00000000003e782f */ /* 0x000fe400038c0000 */
[----:B------:R-:W-:Y:S01]  /*141b0*/  MOV R14, UR62 ;  /* 0x0000003e000e7c02 */ /* 0x000fe20008000f00 */
[----:B012---:R-:W-:Y:S10]  /*141c0*/  ENDCOLLECTIVE ;  /* 0x000000000000791b */ /* 0x007ff40003800000 */
.L_x_9690:
[----:B------:R-:W-:Y:S05]  /*141d0*/  BSYNC B0 ;  /* 0x0000000000007941 */ /* 0x000fea0003800000 */
.L_x_9689:
[----:B------:R-:W-:Y:S05]  /*141e0*/  BRA `(.L_x_9691) ;  /* 0xffffffb000687947 */ /* 0x000fea000383ffff */
.L_x_9586:
[----:B-1----:R1:W3:Y:S02]  /*141f0*/  SYNCS.PHASECHK.TRANS64.TRYWAIT P0, [R0+URZ+0x31c40], R2 ;  /* 0x031c4002000075a7 */ /* 0x0022e4000800017f */
[----:B---3--:R-:W-:Y:S05]  /*14200*/  @!P0 NANOSLEEP.SYNCS 0x989680 ;  /* 0x009896800000895d */ /* 0x008fea0003900000 */
[----:B------:R-:W3:Y:S02]  /*14210*/  @!P0 SYNCS.PHASECHK.TRANS64 P0, [R0+URZ+0x31c40], R2 ;  /* 0x031c4002000085a7 */ /* 0x000ee4000800007f */
[----:B---3--:R-:W-:Y:S05]  /*14220*/  @!P0 BRA `(.L_x_9586) ;  /* 0xfffffffc00f08947 */ /* 0x008fea000383ffff */
[----:B------:R-:W-:Y:S05]  /*14230*/  BRA `(.L_x_9692) ;  /* 0xffffffb000bc7947 */ /* 0x000fea000383ffff */
.L_x_9590:
[----:B------:R-:W2:Y:S01]  /*14240*/  LDL.LU R11, [R1+0x24] ;  /* 0x00002400010b7983 */ /* 0x000ea20000300800 */
[----:B------:R-:W-:Y:S02]  /*14250*/  IMAD.MOV.U32 R13, RZ, RZ, R4 ;  /* 0x000000ffff0d7224 */ /* 0x000fe400078e0004 */
[----:B------:R-:W-:Y:S02]  /*14260*/  IMAD.MOV.U32 R12, RZ, RZ, RZ ;  /* 0x000000ffff0c7224 */ /* 0x000fe400078e00ff */
[----:B------:R-:W-:Y:S02]  /*14270*/  IMAD.MOV.U32 R15, RZ, RZ, -0x1 ;  /* 0xffffffffff0f7424 */ /* 0x000fe400078e00ff */
        /* <DEDUP_REMOVED lines=8> */
.L_x_9693:
[----:B------:R-:W-:Y:S02]  /*14300*/  IMAD.MOV.U32 R13, RZ, RZ, R0 ;  /* 0x000000ffff0d7224 */ /* 0x000fe400078e0000 */
[----:B------:R-:W-:-:S07]  /*14310*/  IMAD.MOV.U32 R2, RZ, RZ, R14 ;  /* 0x000000ffff027224 */ /* 0x000fce00078e000e */
[----:B------:R-:W-:Y:S05]  /*14320*/  WARPSYNC.COLLECTIVE R15, `(.L_x_9694) ;  /* 0x000000000f087348 */ /* 0x000fea0003c00000 */
[----:B------:R0:W1:Y:S02]  /*14330*/  SHFL.IDX P6, R14, R13, R12, R11 ;  /* 0x0000000c0d0e7389 */ /* 0x00006400000c000b */
[----:B01----:R-:W-:Y:S01]  /*14340*/  ENDCOLLECTIVE ;  /* 0x000000000000791b */ /* 0x003fe20003800000 */
.L_x_9694:
[----:B------:R-:W-:Y:S01]  /*14350*/  ULDC.64 UR4, c[0x0][0x208] ;  /* 0x0000820000047ab9 */ /* 0x000fe20000000a00 */
[----:B------:R-:W-:Y:S02]  /*14360*/  IMAD.MOV.U32 R13, RZ, RZ, R4 ;  /* 0x000000ffff0d7224 */ /* 0x000fe400078e0004 */
[----:B------:R-:W-:Y:S02]  /*14370*/  IMAD.MOV.U32 R12, RZ, RZ, 0x1 ;  /* 0x00000001ff0c7424 */ /* 0x000fe400078e00ff */
[----:B------:R-:W-:-:S05]  /*14380*/  IMAD.MOV.U32 R3, RZ, RZ, R14 ;  /* 0x000000ffff037224 */ /* 0x000fca00078e000e */
[----:B------:R-:W-:-:S05]  /*14390*/  @!P4 LEA R3, P3, R20, R3, 0x1 ;  /* 0x000000031403c211 */ /* 0x000fca00078608ff */
[----:B------:R-:W-:Y:S01]  /*143a0*/  @!P4 IMAD.X R2, RZ, RZ, R2, P3 ;  /* 0x000000ffff02c224 */ /* 0x000fe200018e0602 */
[----:B------:R-:W-:-:S04]  /*143b0*/  ISETP.GE.AND P3, PT, R8, R5, PT ;  /* 0x000000050800720c */ /* 0x000fc80003f66270 */
        /* <DEDUP_REMOVED lines=12> */
.L_x_9695:
[----:B------:R-:W-:Y:S02]  /*14480*/  IMAD.MOV.U32 R13, RZ, RZ, R0 ;  /* 0x000000ffff0d7224 */ /* 0x000fe400078e0000 */
[----:B------:R-:W-:-:S07]  /*14490*/  IMAD.MOV.U32 R2, RZ, RZ, R14 ;  /* 0x000000ffff027224 */ /* 0x000fce00078e000e */
[----:B------:R-:W-:Y:S05]  /*144a0*/  WARPSYNC.COLLECTIVE R15, `(.L_x_9696) ;  /* 0x000000000f087348 */ /* 0x000fea0003c00000 */
[----:B------:R0:W1:Y:S02]  /*144b0*/  SHFL.IDX P6, R14, R13, R12, R11 ;  /* 0x0000000c0d0e7389 */ /* 0x00006400000c000b */
[----:B01----:R-:W-:Y:S01]  /*144c0*/  ENDCOLLECTIVE ;  /* 0x000000000000791b */ /* 0x003fe20003800000 */
.L_x_9696:
        /* <DEDUP_REMOVED lines=18> */
.L_x_9697:
[----:B------:R-:W-:-:S05]  /*145f0*/  VIADD R2, R25, 0x40 ;  /* 0x0000004019027836 */ /* 0x000fca0000000000 */
[----:B------:R-:W-:Y:S01]  /*14600*/  ISETP.GE.AND P3, PT, R2, R5, PT ;  /* 0x000000050200720c */ /* 0x000fe20003f66270 */
[----:B------:R-:W-:Y:S02]  /*14610*/  IMAD.MOV.U32 R13, RZ, RZ, R0 ;  /* 0x000000ffff0d7224 */ /* 0x000fe400078e0000 */
[----:B------:R-:W-:-:S10]  /*14620*/  IMAD.MOV.U32 R2, RZ, RZ, R14 ;  /* 0x000000ffff027224 */ /* 0x000fd400078e000e */
[----:B------:R-:W-:Y:S05]  /*14630*/  WARPSYNC.COLLECTIVE R15, `(.L_x_9698) ;  /* 0x000000000f087348 */ /* 0x000fea0003c00000 */
[----:B------:R0:W1:Y:S02]  /*14640*/  SHFL.IDX P6, R14, R13, R12, R11 ;  /* 0x0000000c0d0e7389 */ /* 0x00006400000c000b */
[----:B01----:R-:W-:Y:S01]  /*14650*/  ENDCOLLECTIVE ;  /* 0x000000000000791b */ /* 0x003fe20003800000 */
.L_x_9698:
        /* <DEDUP_REMOVED lines=18> */
.L_x_9699:
[----:B------:R-:W-:Y:S02]  /*14780*/  IMAD.MOV.U32 R13, RZ, RZ, R0 ;  /* 0x000000ffff0d7224 */ /* 0x000fe400078e0000 */
[----:B------:R-:W-:-:S05]  /*14790*/  VIADD R0, R25, 0x60 ;  /* 0x0000006019007836 */ /* 0x000fca0000000000 */
[----:B------:R-:W-:Y:S01]  /*147a0*/  ISETP.GE.AND P3, PT, R0, R5, PT ;  /* 0x000000050000720c */ /* 0x000fe20003f66270 */
[----:B------:R-:W-:-:S12]  /*147b0*/  IMAD.MOV.U32 R4, RZ, RZ, R14 ;  /* 0x000000ffff047224 */ /* 0x000fd800078e000e */
[----:B------:R-:W-:Y:S05]  /*147c0*/  WARPSYNC.COLLECTIVE R15, `(.L_x_9700) ;  /* 0x000000000f087348 */ /* 0x000fea0003c00000 */
[----:B------:R0:W1:Y:S02]  /*147d0*/  SHFL.IDX P6, R14, R13, R12, R11 ;  /* 0x0000000c0d0e7389 */ /* 0x00006400000c000b */
[----:B01----:R-:W-:Y:S01]  /*147e0*/  ENDCOLLECTIVE ;  /* 0x000000000000791b */ /* 0x003fe20003800000 */
.L_x_9700:
[----:B------:R-:W-:Y:S01]  /*147f0*/  ULDC.64 UR4, c[0x0][0x208] ;  /* 0x0000820000047ab9 */ /* 0x000fe20000000a00 */
[----:B------:R-:W-:Y:S02]  /*14800*/  IMAD.MOV.U32 R13, RZ, RZ, R6 ;  /* 0x000000ffff0d7224 */ /* 0x000fe400078e0006 */
[----:B------:R-:W-:Y:S02]  /*14810*/  IMAD.MOV.U32 R12, RZ, RZ, RZ ;  /* 0x000000ffff0c7224 */ /* 0x000fe400078e00ff */
[----:B------:R-:W-:-:S05]  /*14820*/  IMAD.MOV.U32 R2, RZ, RZ, R14 ;  /* 0x000000ffff027224 */ /* 0x000fca00078e000e */
[----:B------:R-:W-:-:S05]  /*14830*/  @!P3 LEA R2, P5, R20, R2, 0x1 ;  /* 0x000000021402b211 */ /* 0x000fca00078a08ff */
[----:B------:R-:W-:-:S05]  /*14840*/  @!P3 IMAD.X R3, RZ, RZ, R4, P5 ;  /* 0x000000ffff03b224 */ /* 0x000fca00028e0604 */
        /* <DEDUP_REMOVED lines=9> */
.L_x_9701:
[----:B------:R-:W-:-:S05]  /*148e0*/  VIADD R2, R25, 0x80 ;  /* 0x0000008019027836 */ /* 0x000fca0000000000 */
[----:B------:R-:W-:Y:S01]  /*148f0*/  ISETP.GE.AND P3, PT, R2, R5, PT ;  /* 0x000000050200720c */ /* 0x000fe20003f66270 */
[----:B------:R-:W-:Y:S02]  /*14900*/  IMAD.MOV.U32 R13, RZ, RZ, R7 ;  /* 0x000000ffff0d7224 */ /* 0x000fe400078e0007 */
[----:B------:R-:W-:-:S10]  /*14910*/  IMAD.MOV.U32 R0, RZ, RZ, R14 ;  /* 0x000000ffff007224 */ /* 0x000fd400078e000e */
[----:B------:R-:W-:Y:S05]  /*14920*/  WARPSYNC.COLLECTIVE R15, `(.L_x_9702) ;  /* 0x000000000f087348 */ /* 0x000fea0003c00000 */
[----:B------:R0:W1:Y:S02]  /*14930*/  SHFL.IDX P6, R14, R13, R12, R11 ;  /* 0x0000000c0d0e7389 */ /* 0x00006400000c000b */
[----:B01----:R-:W-:Y:S01]  /*14940*/  ENDCOLLECTIVE ;  /* 0x000000000000791b */ /* 0x003fe20003800000 */
.L_x_9702:
[----:B------:R-:W-:Y:S01]  /*14950*/  ULDC.64 UR4, c[0x0][0x208] ;  /* 0x0000820000047ab9 */ /* 0x000fe20000000a00 */
[----:B------:R-:W-:Y:S02]  /*14960*/  IMAD.MOV.U32 R13, RZ, RZ, R6 ;  /* 0x000000ffff0d7224 */ /* 0x000fe400078e0006 */
[----:B------:R-:W-:Y:S02]  /*14970*/  IMAD.MOV.U32 R12, RZ, RZ, 0x1 ;  /* 0x00000001ff0c7424 */ /* 0x000fe400078e00ff */
[----:B------:R-:W-:-:S05]  /*14980*/  IMAD.MOV.U32 R4, RZ, RZ, R14 ;  /* 0x000000ffff047224 */ /* 0x000fca00078e000e */
[----:B------:R-:W-:-:S05]  /*14990*/  @!P3 LEA R4, P5, R20, R4, 0x1 ;  /* 0x000000041404b211 */ /* 0x000fca00078a08ff */
[----:B------:R-:W-:Y:S02]  /*149a0*/  @!P3 IMAD.X R0, RZ, RZ, R0, P5 ;  /* 0x000000ffff00b224 */ /* 0x000fe400028e0600 */
        /* <DEDUP_REMOVED lines=11> */
.L_x_9703:
[----:B------:R-:W-:Y:S02]  /*14a60*/  IMAD.MOV.U32 R13, RZ, RZ, R7 ;  /* 0x000000ffff0d7224 */ /* 0x000fe400078e0007 */
[----:B------:R-:W-:-:S07]  /*14a70*/  IMAD.MOV.U32 R6, RZ, RZ, R14 ;  /* 0x000000ffff067224 */ /* 0x000fce00078e000e */
[----:B------:R-:W-:Y:S05]  /*14a80*/  WARPSYNC.COLLECTIVE R15, `(.L_x_9704) ;  /* 0x000000000f087348 */ /* 0x000fea0003c00000 */
[----:B------:R0:W1:Y:S02]  /*14a90*/  SHFL.IDX P6, R14, R13, R12, R11 ;  /* 0x0000000c0d0e7389 */ /* 0x00006400000c000b */
[----:B01----:R-:W-:Y:S01]  /*14aa0*/  ENDCOLLECTIVE ;  /* 0x000000000000791b */ /* 0x003fe20003800000 */
.L_x_9704:
[----:B------:R-:W-:Y:S01]  /*14ab0*/  IMAD.MOV.U32 R2, RZ, RZ, R14 ;  /* 0x000000ffff027224 */ /* 0x000fe200078e000e */
[----:B------:R-:W-:Y:S06]  /*14ac0*/  BRA `(.L_x_9705) ;  /* 0xffffffb8001c7947 */ /* 0x000fec000383ffff */
.L_x_9593:
[----:B-1----:R1:W2:Y:S02]  /*14ad0*/  SYNCS.PHASECHK.TRANS64.TRYWAIT P0, [R17+URZ+0x31c20], R0 ;  /* 0x031c2000110075a7 */ /* 0x0022a4000800017f */
[----:B--2---:R-:W-:Y:S05]  /*14ae0*/  @!P0 NANOSLEEP.SYNCS 0x989680 ;  /* 0x009896800000895d */ /* 0x004fea0003900000 */
[----:B------:R-:W2:Y:S02]  /*14af0*/  @!P0 SYNCS.PHASECHK.TRANS64 P0, [R17+URZ+0x31c20], R0 ;  /* 0x031c2000110085a7 */ /* 0x000ea4000800007f */
[----:B--2---:R-:W-:Y:S05]  /*14b00*/  @!P0 BRA `(.L_x_9593) ;  /* 0xfffffffc00f08947 */ /* 0x004fea000383ffff */
[----:B------:R-:W-:Y:S05]  /*14b10*/  BRA `(.L_x_9706) ;  /* 0xffffffb800887947 */ /* 0x000fea000383ffff */
.L_x_9602:
[----:B-1----:R1:W2:Y:S02]  /*14b20*/  SYNCS.PHASECHK.TRANS64.TRYWAIT P0, [R3+URZ+0x31c40], R2 ;  /* 0x031c4002030075a7 */ /* 0x0022a4000800017f */
[----:B--2---:R-:W-:Y:S05]  /*14b30*/  @!P0 NANOSLEEP.SYNCS 0x989680 ;  /* 0x009896800000895d */ /* 0x004fea0003900000 */
[----:B------:R-:W2:Y:S02]  /*14b40*/  @!P0 SYNCS.PHASECHK.TRANS64 P0, [R3+URZ+0x31c40], R2 ;  /* 0x031c4002030085a7 */ /* 0x000ea4000800007f */
[----:B--2---:R-:W-:Y:S05]  /*14b50*/  @!P0 BRA `(.L_x_9602) ;  /* 0xfffffffc00f08947 */ /* 0x004fea000383ffff */
[----:B------:R-:W-:Y:S05]  /*14b60*/  BRA `(.L_x_9707) ;  /* 0xffffffbc005c7947 */ /* 0x000fea000383ffff */
.L_x_9609:
[----:B0-----:R0:W1:Y:S02]  /*14b70*/  SYNCS.PHASECHK.TRANS64.TRYWAIT P0, [R2+URZ+0x60], R3 ;  /* 0x00006003020075a7 */ /* 0x001064000800017f */
[----:B-1----:R-:W-:Y:S05]  /*14b80*/  @!P0 NANOSLEEP.SYNCS 0x989680 ;  /* 0x009896800000895d */ /* 0x002fea0003900000 */
[----:B------:R-:W1:Y:S02]  /*14b90*/  @!P0 SYNCS.PHASECHK.TRANS64 P0, [R2+URZ+0x60], R3 ;  /* 0x00006003020085a7 */ /* 0x000e64000800007f */
[----:B-1----:R-:W-:Y:S05]  /*14ba0*/  @!P0 BRA `(.L_x_9609) ;  /* 0xfffffffc00f08947 */ /* 0x002fea000383ffff */
[----:B------:R-:W-:Y:S05]  /*14bb0*/  BRA `(.L_x_9708) ;  /* 0xffffffc000687947 */ /* 0x000fea000383ffff */
.L_x_9619:
[----:B-1----:R1:W2:Y:S02]  /*14bc0*/  SYNCS.PHASECHK.TRANS64.TRYWAIT P0, [R3+URZ+0x31c40], R2 ;  /* 0x031c4002030075a7 */ /* 0x0022a4000800017f */
[----:B--2---:R-:W-:Y:S05]  /*14bd0*/  @!P0 NANOSLEEP.SYNCS 0x989680 ;  /* 0x009896800000895d */ /* 0x004fea0003900000 */
[----:B------:R-:W2:Y:S02]  /*14be0*/  @!P0 SYNCS.PHASECHK.TRANS64 P0, [R3+URZ+0x31c40], R2 ;  /* 0x031c4002030085a7 */ /* 0x000ea4000800007f */
[----:B--2---:R-:W-:Y:S05]  /*14bf0*/  @!P0 BRA `(.L_x_9619) ;  /* 0xfffffffc00f08947 */ /* 0x004fea000383ffff */
[----:B------:R-:W-:Y:S05]  /*14c00*/  BRA `(.L_x_9709) ;  /* 0xffffffc800247947 */ /* 0x000fea000383ffff */
.L_x_9626:
[----:B0-----:R0:W1:Y:S02]  /*14c10*/  SYNCS.PHASECHK.TRANS64.TRYWAIT P0, [R12+URZ+0x60], R28 ;  /* 0x0000601c0c0075a7 */ /* 0x001064000800017f */
[----:B-1----:R-:W-:Y:S05]  /*14c20*/  @!P0 NANOSLEEP.SYNCS 0x989680 ;  /* 0x009896800000895d */ /* 0x002fea0003900000 */
[----:B------:R-:W1:Y:S02]  /*14c30*/  @!P0 SYNCS.PHASECHK.TRANS64 P0, [R12+URZ+0x60], R28 ;  /* 0x0000601c0c0085a7 */ /* 0x000e64000800007f */
[----:B-1----:R-:W-:Y:S05]  /*14c40*/  @!P0 BRA `(.L_x_9626) ;  /* 0xfffffffc00f08947 */ /* 0x002fea000383ffff */
[----:B------:R-:W-:Y:S05]  /*14c50*/  BRA `(.L_x_9710) ;  /* 0xffffffcc00307947 */ /* 0x000fea000383ffff */
.L_x_9636:
[----:B-1----:R1:W2:Y:S02]  /*14c60*/  SYNCS.PHASECHK.TRANS64.TRYWAIT P0, [R2+URZ+0x31c40], R3 ;  /* 0x031c4003020075a7 */ /* 0x0022a4000800017f */
[----:B--2---:R-:W-:Y:S05]  /*14c70*/  @!P0 NANOSLEEP.SYNCS 0x989680 ;  /* 0x009896800000895d */ /* 0x004fea0003900000 */
[----:B------:R-:W2:Y:S02]  /*14c80*/  @!P0 SYNCS.PHASECHK.TRANS64 P0, [R2+URZ+0x31c40], R3 ;  /* 0x031c4003020085a7 */ /* 0x000ea4000800007f */
[----:B--2---:R-:W-:Y:S05]  /*14c90*/  @!P0 BRA `(.L_x_9636) ;  /* 0xfffffffc00f08947 */ /* 0x004fea000383ffff */
[----:B------:R-:W-:Y:S05]  /*14ca0*/  BRA `(.L_x_9711) ;  /* 0xffffffd000bc7947 */ /* 0x000fea000383ffff */
.L_x_9643:
[----:B0-----:R0:W1:Y:S02]  /*14cb0*/  SYNCS.PHASECHK.TRANS64.TRYWAIT P0, [R7+URZ+0x60], R2 ;  /* 0x00006002070075a7 */ /* 0x001064000800017f */
[----:B-1----:R-:W-:Y:S05]  /*14cc0*/  @!P0 NANOSLEEP.SYNCS 0x989680 ;  /* 0x009896800000895d */ /* 0x002fea0003900000 */
[----:B------:R-:W1:Y:S02]  /*14cd0*/  @!P0 SYNCS.PHASECHK.TRANS64 P0, [R7+URZ+0x60], R2 ;  /* 0x00006002070085a7 */ /* 0x000e64000800007f */
[----:B-1----:R-:W-:Y:S05]  /*14ce0*/  @!P0 BRA `(.L_x_9643) ;  /* 0xfffffffc00f08947 */ /* 0x002fea000383ffff */
[----:B------:R-:W-:Y:S05]  /*14cf0*/  BRA `(.L_x_9712) ;  /* 0xffffffd400cc7947 */ /* 0x000fea000383ffff */
.L_x_9655:
[----:B-1----:R1:W2:Y:S02]  /*14d00*/  SYNCS.PHASECHK.TRANS64.TRYWAIT P0, [R3+URZ+0x31c60], R0 ;  /* 0x031c6000030075a7 */ /* 0x0022a4000800017f */
[----:B--2---:R-:W-:Y:S05]  /*14d10*/  @!P0 NANOSLEEP.SYNCS 0x989680 ;  /* 0x009896800000895d */ /* 0x004fea0003900000 */
[----:B------:R-:W2:Y:S02]  /*14d20*/  @!P0 SYNCS.PHASECHK.TRANS64 P0, [R3+URZ+0x31c60], R0 ;  /* 0x031c6000030085a7 */ /* 0x000ea4000800007f */
[----:B--2---:R-:W-:Y:S05]  /*14d30*/  @!P0 BRA `(.L_x_9655) ;  /* 0xfffffffc00f08947 */ /* 0x004fea000383ffff */
[----:B------:R-:W-:Y:S05]  /*14d40*/  BRA `(.L_x_9713) ;  /* 0xffffffdc00487947 */ /* 0x000fea000383ffff */
.L_x_9663:
[----:B------:R-:W-:Y:S01]  /*14d50*/  BSSY B0, `(.L_x_9714) ;  /* 0x0000008000007945 */ /* 0x000fe20003800000 */
[----:B------:R-:W-:Y:S02]  /*14d60*/  IMAD.MOV.U32 R13, RZ, RZ, R24 ;  /* 0x000000ffff0d7224 */ /* 0x000fe400078e0018 */
[----:B------:R-:W-:Y:S02]  /*14d70*/  IMAD.MOV.U32 R12, RZ, RZ, RZ ;  /* 0x000000ffff0c7224 */ /* 0x000fe400078e00ff */
[----:B------:R-:W-:Y:S02]  /*14d80*/  IMAD.MOV.U32 R11, RZ, RZ, 0x1f ;  /* 0x0000001fff0b7424 */ /* 0x000fe400078e00ff */
[----:B------:R-:W-:-:S07]  /*14d90*/  IMAD.MOV.U32 R15, RZ, RZ, -0x1 ;  /* 0xffffffffff0f7424 */ /* 0x000fce00078e00ff */
[----:B0-2---:R-:W-:Y:S05]  /*14da0*/  WARPSYNC.COLLECTIVE R15, `(.L_x_9715) ;  /* 0x000000000f087348 */ /* 0x005fea0003c00000 */
[----:B------:R1:W3:Y:S02]  /*14db0*/  SHFL.IDX P6, R14, R13, R12, R11 ;  /* 0x0000000c0d0e7389 */ /* 0x0002e400000c000b */
[----:B0123--:R-:W-:Y:S01]  /*14dc0*/  ENDCOLLECTIVE ;  /* 0x000000000000791b */ /* 0x00ffe20003800000 */
.L_x_9715:
[----:B------:R-:W-:Y:S05]  /*14dd0*/  BSYNC B0 ;  /* 0x0000000000007941 */ /* 0x000fea0003800000 */
.L_x_9714:
[----:B------:R-:W-:Y:S02]  /*14de0*/  IMAD.MOV.U32 R13, RZ, RZ, R24 ;  /* 0x000000ffff0d7224 */ /* 0x000fe400078e0018 */
[----:B------:R-:W-:Y:S02]  /*14df0*/  IMAD.MOV.U32 R12, RZ, RZ, 0x1 ;  /* 0x00000001ff0c7424 */ /* 0x000fe400078e00ff */
[----:B------:R-:W-:Y:S02]  /*14e00*/  IMAD.MOV.U32 R11, RZ, RZ, 0x1f ;  /* 0x0000001fff0b7424 */ /* 0x000fe400078e00ff */
[----:B------:R-:W-:Y:S02]  /*14e10*/  IMAD.MOV.U32 R15, RZ, RZ, -0x1 ;  /* 0xffffffffff0f7424 */ /* 0x000fe400078e00ff */
[----:B------:R-:W-:Y:S02]  /*14e20*/  IMAD.IADD R7, R27, 0x1, R9 ;  /* 0x000000011b077824 */ /* 0x000fe400078e0209 */
[----:B------:R-:W-:-:S07]  /*14e30*/  IMAD.MOV.U32 R0, RZ, RZ, R14 ;  /* 0x000000ffff007224 */ /* 0x000fce00078e000e */
[----:B------:R-:W-:Y:S05]  /*14e40*/  WARPSYNC.COLLECTIVE R15, `(.L_x_9716) ;  /* 0x000000000f087348 */ /* 0x000fea0003c00000 */
[----:B------:R0:W1:Y:S02]  /*14e50*/  SHFL.IDX P6, R14, R13, R12, R11 ;  /* 0x0000000c0d0e7389 */ /* 0x00006400000c000b */
[----:B01----:R-:W-:Y:S01]  /*14e60*/  ENDCOLLECTIVE ;  /* 0x000000000000791b */ /* 0x003fe20003800000 */
.L_x_9716:
[----:B------:R-:W-:Y:S01]  /*14e70*/  ULDC UR4, c[0x0][0xc3c] ;  /* 0x00030f0000047ab9 */ /* 0x000fe20000000800 */
[----:B------:R-:W-:Y:S01]  /*14e80*/  ULDC.64 UR6, c[0x0][0x208] ;  /* 0x0000820000067ab9 */ /* 0x000fe20000000a00 */
[----:B------:R-:W-:-:S13]  /*14e90*/  ISETP.GE.OR P1, PT, R7, UR4, !P0 ;  /* 0x0000000407007c0c */ /* 0x000fda000c726670 */
[----:B------:R-:W0:Y:S08]  /*14ea0*/  @!P1 LDC.64 R2, c[0x0][0xc80] ;  /* 0x00032000ff029b82 */ /* 0x000e300000000a00 */
[----:B------:R-:W1:Y:S01]  /*14eb0*/  @!P1 LDC.64 R4, c[0x0][0xc78] ;  /* 0x00031e00ff049b82 */ /* 0x000e620000000a00 */
[----:B------:R-:W-:Y:S02]  /*14ec0*/  IMAD.MOV.U32 R11, RZ, RZ, RZ ;  /* 0x000000ffff0b7224 */ /* 0x000fe400078e00ff */
[----:B------:R-:W-:-:S02]  /*14ed0*/  IMAD.MOV.U32 R6, RZ, RZ, R14 ;  /* 0x000000ffff067224 */ /* 0x000fc400078e000e */
        /* <DEDUP_REMOVED lines=8> */
[----:B------:R-:W-:Y:S01]  /*14f60*/  IMAD.MOV.U32 R24, RZ, RZ, RZ ;  /* 0x000000ffff187224 */ /* 0x000fe200078e00ff */
[C---:B------:R-:W-:Y:S02]  /*14f70*/  ISETP.GE.U32.AND P4, PT, R9.reuse, 0x8, PT ;  /* 0x000000080900780c */ /* 0x040fe40003f86070 */
[C---:B------:R-:W-:Y:S01]  /*14f80*/  ISETP.GE.U32.AND P5, PT, R9.reuse, 0x10, PT ;  /* 0x000000100900780c */ /* 0x040fe20003fa6070 */
[----:B--2---:R-:W-:Y:S02]  /*14f90*/  @!P1 IMAD.MOV.U32 R7, RZ, RZ, R8 ;  /* 0x000000ffff079224 */ /* 0x004fe400078e0008 */
[----:B---3--:R-:W-:Y:S01]  /*14fa0*/  @!P1 IMAD.MOV.U32 R4, RZ, RZ, R5 ;  /* 0x000000ffff049224 */ /* 0x008fe200078e0005 */
[----:B------:R-:W-:-:S03]  /*14fb0*/  ISETP.NE.AND P1, PT, R9, RZ, PT ;  /* 0x000000ff0900720c */ /* 0x000fc60003f25270 */
[----:B------:R-:W-:-:S10]  /*14fc0*/  IMAD R13, R4, R7, RZ ;  /* 0x00000007040d7224 */ /* 0x000fd400078e02ff */
[----:B------:R-:W-:Y:S05]  /*14fd0*/  WARPSYNC.COLLECTIVE R15, `(.L_x_9717) ;  /* 0x000000000f087348 */ /* 0x000fea0003c00000 */
[----:B------:R0:W1:Y:S02]  /*14fe0*/  SHFL.UP P6, R14, R13, R12, R11 ;  /* 0x0400000c0d0e7389 */ /* 0x00006400000c000b */
[----:B01----:R-:W-:Y:S01]  /*14ff0*/  ENDCOLLECTIVE ;  /* 0x000000000000791b */ /* 0x003fe20003800000 */
.L_x_9717:
[----:B------:R-:W-:Y:S01]  /*15000*/  IMAD.MOV.U32 R12, RZ, RZ, 0x2 ;  /* 0x00000002ff0c7424 */ /* 0x000fe200078e00ff */
[----:B------:R-:W-:-:S05]  /*15010*/  SEL R14, R14, RZ, P1 ;  /* 0x000000ff0e0e7207 */ /* 0x000fca0000800000 */
[----:B------:R-:W-:-:S04]  /*15020*/  IMAD.IADD R5, R13, 0x1, R14 ;  /* 0x000000010d057824 */ /* 0x000fc800078e020e */
[----:B------:R-:W-:-:S07]  /*15030*/  IMAD.MOV.U32 R13, RZ, RZ, R5 ;  /* 0x000000ffff0d7224 */ /* 0x000fce00078e0005 */
[----:B------:R-:W-:Y:S05]  /*15040*/  WARPSYNC.COLLECTIVE R15, `(.L_x_9718) ;  /* 0x000000000f087348 */ /* 0x000fea0003c00000 */
[----:B------:R0:W1:Y:S02]  /*15050*/  SHFL.UP P6, R14, R13, R12, R11 ;  /* 0x0400000c0d0e7389 */ /* 0x00006400000c000b */
[----:B01----:R-:W-:Y:S01]  /*15060*/  ENDCOLLECTIVE ;  /* 0x000000000000791b */ /* 0x003fe20003800000 */
.L_x_9718:
[----:B------:R-:W-:Y:S01]  /*15070*/  IMAD.MOV.U32 R12, RZ, RZ, 0x4 ;  /* 0x00000004ff0c7424 */ /* 0x000fe200078e00ff */
[----:B------:R-:W-:-:S05]  /*15080*/  SEL R2, R14, RZ, P2 ;  /* 0x000000ff0e027207 */ /* 0x000fca0001000000 */
[----:B------:R-:W-:-:S04]  /*15090*/  IMAD.IADD R2, R5, 0x1, R2 ;  /* 0x0000000105027824 */ /* 0x000fc800078e0202 */
[----:B------:R-:W-:-:S07]  /*150a0*/  IMAD.MOV.U32 R13, RZ, RZ, R2 ;  /* 0x000000ffff0d7224 */ /* 0x000fce00078e0002 */
[----:B------:R-:W-:Y:S05]  /*150b0*/  WARPSYNC.COLLECTIVE R15, `(.L_x_9719) ;  /* 0x000000000f087348 */ /* 0x000fea0003c00000 */
[----:B------:R0:W1:Y:S02]  /*150c0*/  SHFL.UP P6, R14, R13, R12, R11 ;  /* 0x0400000c0d0e7389 */ /* 0x00006400000c000b */
[----:B01----:R-:W-:Y:S01]  /*150d0*/  ENDCOLLECTIVE ;  /* 0x000000000000791b */ /* 0x003fe20003800000 */
.L_x_9719:
[----:B------:R-:W-:Y:S01]  /*150e0*/  IMAD.MOV.U32 R12, RZ, RZ, 0x8 ;  /* 0x00000008ff0c7424 */ /* 0x000fe200078e00ff */
[----:B------:R-:W-:-:S05]  /*150f0*/  SEL R3, R14, RZ, P3 ;  /* 0x000000ff0e037207 */ /* 0x000fca0001800000 */
[----:B------:R-:W-:-:S04]  /*15100*/  IMAD.IADD R8, R2, 0x1, R3 ;  /* 0x0000000102087824 */ /* 0x000fc800078e0203 */
[----:B------:R-:W-:-:S07]  /*15110*/  IMAD.MOV.U32 R13, RZ, RZ, R8 ;  /* 0x000000ffff0d7224 */ /* 0x000fce00078e0008 */
[----:B------:R-:W-:Y:S05]  /*15120*/  WARPSYNC.COLLECTIVE R15, `(.L_x_9720) ;  /* 0x000000000f087348 */ /* 0x000fea0003c00000 */
[----:B------:R0:W1:Y:S02]  /*15130*/  SHFL.UP P6, R14, R13, R12, R11 ;  /* 0x0400000c0d0e7389 */ /* 0x00006400000c000b */
[----:B01----:R-:W-:Y:S01]  /*15140*/  ENDCOLLECTIVE ;  /* 0x000000000000791b */ /* 0x003fe20003800000 */
.L_x_9720:
[----:B------:R-:W-:Y:S01]  /*15150*/  IMAD.MOV.U32 R12, RZ, RZ, 0x10 ;  /* 0x00000010ff0c7424 */ /* 0x000fe200078e00ff */
[----:B------:R-:W-:-:S05]  /*15160*/  SEL R5, R14, RZ, P4 ;  /* 0x000000ff0e057207 */ /* 0x000fca0002000000 */
[----:B------:R-:W-:-:S04]  /*15170*/  IMAD.IADD R5, R8, 0x1, R5 ;  /* 0x0000000108057824 */ /* 0x000fc800078e0205 */
[----:B------:R-:W-:-:S07]  /*15180*/  IMAD.MOV.U32 R13, RZ, RZ, R5 ;  /* 0x000000ffff0d7224 */ /* 0x000fce00078e0005 */
[----:B------:R-:W-:Y:S05]  /*15190*/  WARPSYNC.COLLECTIVE R15, `(.L_x_9721) ;  /* 0x000000000f087348 */ /* 0x000fea0003c00000 */
[----:B------:R0:W1:Y:S02]  /*151a0*/  SHFL.UP P6, R14, R13, R12, R11 ;  /* 0x0400000c0d0e7389 */ /* 0x00006400000c000b */
[----:B01----:R-:W-:Y:S01]  /*151b0*/  ENDCOLLECTIVE ;  /* 0x000000000000791b */ /* 0x003fe20003800000 */
.L_x_9721:
        /* <DEDUP_REMOVED lines=8> */
.L_x_9722:
[----:B------:R-:W-:Y:S05]  /*15240*/  BRA `(.L_x_9723) ;  /* 0xffffffdc00f87947 */ /* 0x000fea000383ffff */
.L_x_9666:
[----:B------:R-:W-:Y:S01]  /*15250*/  BSSY B0, `(.L_x_9724) ;  /* 0x0000007000007945 */ /* 0x000fe20003800000 */
[----:B------:R-:W-:Y:S02]  /*15260*/  IMAD.MOV.U32 R12, RZ, RZ, 0x1 ;  /* 0x00000001ff0c7424 */ /* 0x000fe400078e00ff */
[----:B------:R-:W-:Y:S02]  /*15270*/  IMAD.MOV.U32 R11, RZ, RZ, RZ ;  /* 0x000000ffff0b7224 */ /* 0x000fe400078e00ff */
[----:B------:R-:W-:-:S07]  /*15280*/  IMAD.MOV.U32 R15, RZ, RZ, -0x1 ;  /* 0xffffffffff0f7424 */ /* 0x000fce00078e00ff */
[----:B------:R-:W-:Y:S05]  /*15290*/  WARPSYNC.COLLECTIVE R15, `(.L_x_9725) ;  /* 0x000000000f087348 */ /* 0x000fea0003c00000 */
[----:B------:R0:W1:Y:S02]  /*152a0*/  SHFL.UP P6, R14, R13, R12, R11 ;  /* 0x0400000c0d0e7389 */ /* 0x00006400000c000b */
[----:B01----:R-:W-:Y:S01]  /*152b0*/  ENDCOLLECTIVE ;  /* 0x000000000000791b */ /* 0x003fe20003800000 */
.L_x_9725:
[----:B------:R-:W-:Y:S05]  /*152c0*/  BSYNC B0 ;  /* 0x0000000000007941 */ /* 0x000fea0003800000 */
.L_x_9724:
[----:B------:R-:W-:Y:S01]  /*152d0*/  SEL R14, R14, RZ, P1 ;  /* 0x000000ff0e0e7207 */ /* 0x000fe20000800000 */
[----:B------:R-:W-:Y:S02]  /*152e0*/  IMAD.MOV.U32 R12, RZ, RZ, 0x2 ;  /* 0x00000002ff0c7424 */ /* 0x000fe400078e00ff */
[----:B------:R-:W-:Y:S02]  /*152f0*/  IMAD.MOV.U32 R11, RZ, RZ, RZ ;  /* 0x000000ffff0b7224 */ /* 0x000fe400078e00ff */
[----:B------:R-:W-:Y:S02]  /*15300*/  IMAD.IADD R13, R13, 0x1, R14 ;  /* 0x000000010d0d7824 */ /* 0x000fe400078e020e */
[----:B------:R-:W-:-:S07]  /*15310*/  IMAD.MOV.U32 R15, RZ, RZ, -0x1 ;  /* 0xffffffffff0f7424 */ /* 0x000fce00078e00ff */
[----:B------:R-:W-:Y:S05]  /*15320*/  WARPSYNC.COLLECTIVE R15, `(.L_x_9726) ;  /* 0x000000000f087348 */ /* 0x000fea0003c00000 */
[----:B------:R0:W1:Y:S02]  /*15330*/  SHFL.UP P6, R14, R13, R12, R11 ;  /* 0x0400000c0d0e7389 */ /* 0x00006400000c000b */
[----:B01----:R-:W-:Y:S01]  /*15340*/  ENDCOLLECTIVE ;  /* 0x000000000000791b */ /* 0x003fe20003800000 */
.L_x_9726:
[----:B------:R-:W-:Y:S01]  /*15350*/  IMAD.MOV.U32 R12, RZ, RZ, 0x4 ;  /* 0x00000004ff0c7424 */ /* 0x000fe200078e00ff */
[----:B------:R-:W-:-:S05]  /*15360*/  SEL R2, R14, RZ, P2 ;  /* 0x000000ff0e027207 */ /* 0x000fca0001000000 */
[----:B------:R-:W-:-:S04]  /*15370*/  IMAD.IADD R2, R13, 0x1, R2 ;  /* 0x000000010d027824 */ /* 0x000fc800078e0202 */
[----:B------:R-:W-:-:S07]  /*15380*/  IMAD.MOV.U32 R13, RZ, RZ, R2 ;  /* 0x000000ffff0d7224 */ /* 0x000fce00078e0002 */
[----:B------:R-:W-:Y:S05]  /*15390*/  WARPSYNC.COLLECTIVE R15, `(.L_x_9727) ;  /* 0x000000000f087348 */ /* 0x000fea0003c00000 */
[----:B------:R0:W1:Y:S02]  /*153a0*/  SHFL.UP P6, R14, R13, R12, R11 ;  /* 0x0400000c0d0e7389 */ /* 0x00006400000c000b */
[----:B01----:R-:W-:Y:S01]  /*153b0*/  ENDCOLLECTIVE ;  /* 0x000000000000791b */ /* 0x003fe20003800000 */
.L_x_9727:
[----:B------:R-:W-:Y:S01]  /*153c0*/  IMAD.MOV.U32 R12, RZ, RZ, 0x8 ;  /* 0x00000008ff0c7424 */ /* 0x000fe200078e00ff */
[----:B------:R-:W-:-:S05]  /*153d0*/  SEL R3, R14, RZ, P3 ;  /* 0x000000ff0e037207 */ /* 0x000fca0001800000 */
[----:B------:R-:W-:-:S04]  /*153e0*/  IMAD.IADD R3, R2, 0x1, R3 ;  /* 0x0000000102037824 */ /* 0x000fc800078e0203 */
[----:B------:R-:W-:-:S07]  /*153f0*/  IMAD.MOV.U32 R13, RZ, RZ, R3 ;  /* 0x000000ffff0d7224 */ /* 0x000fce00078e0003 */
[----:B------:R-:W-:Y:S05]  /*15400*/  WARPSYNC.COLLECTIVE R15, `(.L_x_9728) ;  /* 0x000000000f087348 */ /* 0x000fea0003c00000 */
[----:B------:R0:W1:Y:S02]  /*15410*/  SHFL.UP P6, R14, R13, R12, R11 ;  /* 0x0400000c0d0e7389 */ /* 0x00006400000c000b */
[----:B01----:R-:W-:Y:S01]  /*15420*/  ENDCOLLECTIVE ;  /* 0x000000000000791b */ /* 0x003fe20003800000 */
.L_x_9728:
[----:B------:R-:W-:Y:S01]  /*15430*/  IMAD.MOV.U32 R12, RZ, RZ, 0x10 ;  /* 0x00000010ff0c7424 */ /* 0x000fe200078e00ff */
[----:B------:R-:W-:-:S05]  /*15440*/  SEL R14, R14, RZ, P4 ;  /* 0x000000ff0e0e7207 */ /* 0x000fca0002000000 */
[----:B------:R-:W-:-:S04]  /*15450*/  IMAD.IADD R5, R3, 0x1, R14 ;  /* 0x0000000103057824 */ /* 0x000fc800078e020e */
[----:B------:R-:W-:-:S07]  /*15460*/  IMAD.MOV.U32 R13, RZ, RZ, R5 ;  /* 0x000000ffff0d7224 */ /* 0x000fce00078e0005 */
[----:B------:R-:W-:Y:S05]  /*15470*/  WARPSYNC.COLLECTIVE R15, `(.L_x_9729) ;  /* 0x000000000f087348 */ /* 0x000fea0003c00000 */
[----:B------:R0:W1:Y:S02]  /*15480*/  SHFL.UP P6, R14, R13, R12, R11 ;  /* 0x0400000c0d0e7389 */ /* 0x00006400000c000b */
[----:B01----:R-:W-:Y:S01]  /*15490*/  ENDCOLLECTIVE ;  /* 0x000000000000791b */ /* 0x003fe20003800000 */
.L_x_9729:
        /* <DEDUP_REMOVED lines=8> */
.L_x_9730:
[----:B------:R-:W-:Y:S05]  /*15520*/  BRA `(.L_x_9731) ;  /* 0xffffffdc00e87947 */ /* 0x000fea000383ffff */
.L_x_9668:
[----:B------:R-:W-:Y:S01]  /*15530*/  BSSY B0, `(.L_x_9732) ;  /* 0x0000006000007945 */ /* 0x000fe20003800000 */
[----:B------:R-:W-:Y:S01]  /*15540*/  PLOP3.LUT P6, PT, P6, PT, PT, 0x8, 0x0 ;  /* 0x000000000000781c */ /* 0x000fe200037ce170 */
[----:B------:R-:W-:-:S12]  /*15550*/  IMAD.MOV.U32 R15, RZ, RZ, -0x1 ;  /* 0xffffffffff0f7424 */ /* 0x000fd800078e00ff */
[----:B0-----:R-:W-:Y:S05]  /*15560*/  WARPSYNC.COLLECTIVE R15, `(.L_x_9733) ;  /* 0x000000000f087348 */ /* 0x001fea0003c00000 */
[----:B------:R-:W-:Y:S01]  /*15570*/  VOTE.ANY R14, PT, P6 ;  /* 0x00000000000e7806 */ /* 0x000fe200030e0100 */
[----:B0-----:R-:W-:Y:S06]  /*15580*/  ENDCOLLECTIVE ;  /* 0x000000000000791b */ /* 0x001fec0003800000 */
.L_x_9733:
[----:B------:R-:W-:Y:S05]  /*15590*/  BSYNC B0 ;  /* 0x0000000000007941 */ /* 0x000fea0003800000 */
.L_x_9732:
        /* <DEDUP_REMOVED lines=9> */
.L_x_9734:
[----:B------:R-:W-:Y:S02]  /*15630*/  IMAD.MOV.U32 R13, RZ, RZ, R4 ;  /* 0x000000ffff0d7224 */ /* 0x000fe400078e0004 */
[----:B------:R-:W-:-:S07]  /*15640*/  IMAD.MOV.U32 R7, RZ, RZ, R14 ;  /* 0x000000ffff077224 */ /* 0x000fce00078e000e */
[----:B------:R-:W-:Y:S05]  /*15650*/  WARPSYNC.COLLECTIVE R15, `(.L_x_9735) ;  /* 0x000000000f087348 */ /* 0x000fea0003c00000 */
[----:B------:R0:W1:Y:S02]  /*15660*/  SHFL.IDX P6, R14, R13, R12, R11 ;  /* 0x0000000c0d0e7389 */ /* 0x00006400000c000b */
[----:B01----:R-:W-:Y:S01]  /*15670*/  ENDCOLLECTIVE ;  /* 0x000000000000791b */ /* 0x003fe20003800000 */
.L_x_9735:
[----:B------:R-:W-:Y:S01]  /*15680*/  IMAD.MOV.U32 R4, RZ, RZ, R14 ;  /* 0x000000ffff047224 */ /* 0x000fe200078e000e */
[----:B------:R-:W-:Y:S06]  /*15690*/  BRA `(.L_x_9736) ;  /* 0xffffffdc00c87947 */ /* 0x000fec000383ffff */
.L_x_9670:
[----:B------:R-:W-:Y:S01]  /*156a0*/  BSSY B0, `(.L_x_9737) ;  /* 0x0000007000007945 */ /* 0x000fe20003800000 */
[----:B------:R-:W-:Y:S02]  /*156b0*/  IMAD.MOV.U32 R13, RZ, RZ, R3 ;  /* 0x000000ffff0d7224 */ /* 0x000fe400078e0003 */
[----:B------:R-:W-:Y:S02]  /*156c0*/  IMAD.MOV.U32 R11, RZ, RZ, 0x1f ;  /* 0x0000001fff0b7424 */ /* 0x000fe400078e00ff */
[----:B------:R-:W-:-:S07]  /*156d0*/  IMAD.MOV.U32 R15, RZ, RZ, -0x1 ;  /* 0xffffffffff0f7424 */ /* 0x000fce00078e00ff */
[----:B0123--:R-:W-:Y:S05]  /*156e0*/  WARPSYNC.COLLECTIVE R15, `(.L_x_9738) ;  /* 0x000000000f087348 */ /* 0x00ffea0003c00000 */
[----:B------:R4:W0:Y:S02]  /*156f0*/  SHFL.IDX P6, R14, R13, R12, R11 ;  /* 0x0000000c0d0e7389 */ /* 0x00082400000c000b */
[----:B01234-:R-:W-:Y:S01]  /*15700*/  ENDCOLLECTIVE ;  /* 0x000000000000791b */ /* 0x01ffe20003800000 */
.L_x_9738:
[----:B------:R-:W-:Y:S05]  /*15710*/  BSYNC B0 ;  /* 0x0000000000007941 */ /* 0x000fea0003800000 */
.L_x_9737:
[----:B------:R-:W-:Y:S01]  /*15720*/  IMAD.MOV.U32 R24, RZ, RZ, R14 ;  /* 0x000000ffff187224 */ /* 0x000fe200078e000e */
[----:B------:R-:W-:Y:S06]  /*15730*/  BRA `(.L_x_9669) ;  /* 0xffffffdc00b87947 */ /* 0x000fec000383ffff */
.L_x_9674:
[----:B0-----:R0:W1:Y:S02]  /*15740*/  SYNCS.PHASECHK.TRANS64.TRYWAIT P0, [R9+URZ+0x31c20], R0 ;  /* 0x031c2000090075a7 */ /* 0x001064000800017f */
[----:B-1----:R-:W-:Y:S05]  /*15750*/  @!P0 NANOSLEEP.SYNCS 0x989680 ;  /* 0x009896800000895d */ /* 0x002fea0003900000 */
[----:B------:R-:W1:Y:S02]  /*15760*/  @!P0 SYNCS.PHASECHK.TRANS64 P0, [R9+URZ+0x31c20], R0 ;  /* 0x031c2000090085a7 */ /* 0x000e64000800007f */
[----:B-1----:R-:W-:Y:S05]  /*15770*/  @!P0 BRA `(.L_x_9674) ;  /* 0xfffffffc00f08947 */ /* 0x002fea000383ffff */
[----:B------:R-:W-:Y:S05]  /*15780*/  BRA `(.L_x_9739) ;  /* 0xffffffe400107947 */ /* 0x000fea000383ffff */
.L_x_9675:
        /* <DEDUP_REMOVED lines=8> */
[----:B0--3--:R-:W-:Y:S05]  /*15810*/  WARPSYNC.COLLECTIVE R15, `(.L_x_9741) ;  /* 0x000000000f087348 */ /* 0x009fea0003c00000 */
[----:B------:R1:W2:Y:S02]  /*15820*/  SHFL.IDX P6, R14, R13, R12, R11 ;  /* 0x0000000c0d0e7389 */ /* 0x0002a400000c000b */
[----:B0123--:R-:W-:Y:S01]  /*15830*/  ENDCOLLECTIVE ;  /* 0x000000000000791b */ /* 0x00ffe20003800000 */
.L_x_9741:
[----:B------:R-:W-:Y:S05]  /*15840*/  BSYNC B0 ;  /* 0x0000000000007941 */ /* 0x000fea0003800000 */
.L_x_9740:
[----:B------:R-:W-:Y:S05]  /*15850*/  BRA `(.L_x_9742) ;  /* 0xffffffe000f87947 */ /* 0x000fea000383ffff */
.L_x_9678:
[----:B------:R-:W-:Y:S01]  /*15860*/  BSSY B1, `(.L_x_9743) ;  /* 0x0000006000017945 */ /* 0x000fe20003800000 */
[----:B------:R-:W-:-:S07]  /*15870*/  IMAD.MOV.U32 R15, RZ, RZ, -0x1 ;  /* 0xffffffffff0f7424 */ /* 0x000fce00078e00ff */
[----:B0--3--:R-:W-:Y:S05]  /*15880*/  WARPSYNC.COLLECTIVE R15, `(.L_x_9744) ;  /* 0x000000000f0c7348 */ /* 0x009fea0003c00000 */
[----:B------:R-:W-:Y:S02]  /*15890*/  ELECT P6, UR62, PT ;  /* 0x00000000003e782f */ /* 0x000fe400038c0000 */
[----:B------:R-:W-:Y:S01]  /*158a0*/  MOV R14, UR62 ;  /* 0x0000003e000e7c02 */ /* 0x000fe20008000f00 */
[----:B0--3--:R-:W-:Y:S10]  /*158b0*/  ENDCOLLECTIVE ;  /* 0x000000000000791b */ /* 0x009ff40003800000 */
.L_x_9744:
[----:B------:R-:W-:Y:S05]  /*158c0*/  BSYNC B1 ;  /* 0x0000000000017941 */ /* 0x000fea0003800000 */
.L_x_9743:
[----:B------:R-:W-:Y:S05]  /*158d0*/  BRA `(.L_x_9745) ;  /* 0xffffffe000f07947 */ /* 0x000fea000383ffff */
.L_x_9680:
[----:B0-----:R0:W1:Y:S02]  /*158e0*/  SYNCS.PHASECHK.TRANS64.TRYWAIT P0, [R7+URZ], R2 ;  /* 0x00000002070075a7 */ /* 0x001064000800017f */
[----:B-1----:R-:W-:Y:S05]  /*158f0*/  @!P0 NANOSLEEP.SYNCS 0x989680 ;  /* 0x009896800000895d */ /* 0x002fea0003900000 */
[----:B------:R-:W1:Y:S02]  /*15900*/  @!P0 SYNCS.PHASECHK.TRANS64 P0, [R7+URZ], R2 ;  /* 0x00000002070085a7 */ /* 0x000e64000800007f */
[----:B-1----:R-:W-:Y:S05]  /*15910*/  @!P0 BRA `(.L_x_9680) ;  /* 0xfffffffc00f08947 */ /* 0x002fea000383ffff */
[----:B------:R-:W-:Y:S05]  /*15920*/  BRA `(.L_x_9746) ;  /* 0xffffffe4002c7947 */ /* 0x000fea000383ffff */
.L_x_9681:
[----:B-1----:R1:W2:Y:S02]  /*15930*/  SYNCS.PHASECHK.TRANS64.TRYWAIT P0, [R3+URZ], R0 ;  /* 0x00000000030075a7 */ /* 0x0022a4000800017f */
[----:B--2---:R-:W-:Y:S05]  /*15940*/  @!P0 NANOSLEEP.SYNCS 0x989680 ;  /* 0x009896800000895d */ /* 0x004fea0003900000 */
[----:B------:R-:W2:Y:S02]  /*15950*/  @!P0 SYNCS.PHASECHK.TRANS64 P0, [R3+URZ], R0 ;  /* 0x00000000030085a7 */ /* 0x000ea4000800007f */
[----:B--2---:R-:W-:Y:S05]  /*15960*/  @!P0 BRA `(.L_x_9681) ;  /* 0xfffffffc00f08947 */ /* 0x004fea000383ffff */
[----:B------:R-:W-:Y:S05]  /*15970*/  BRA `(.L_x_9747) ;  /* 0xffffffe400207947 */ /* 0x000fea000383ffff */
.L_x_9683:
[----:B-1----:R1:W2:Y:S02]  /*15980*/  SYNCS.PHASECHK.TRANS64.TRYWAIT P0, [R5+URZ], R2 ;  /* 0x00000002050075a7 */ /* 0x0022a4000800017f */
[----:B--2---:R-:W-:Y:S05]  /*15990*/  @!P0 NANOSLEEP.SYNCS 0x989680 ;  /* 0x009896800000895d */ /* 0x004fea0003900000 */
[----:B------:R-:W2:Y:S02]  /*159a0*/  @!P0 SYNCS.PHASECHK.TRANS64 P0, [R5+URZ], R2 ;  /* 0x00000002050085a7 */ /* 0x000ea4000800007f */
[----:B--2---:R-:W-:Y:S05]  /*159b0*/  @!P0 BRA `(.L_x_9683) ;  /* 0xfffffffc00f08947 */ /* 0x004fea000383ffff */
[----:B------:R-:W-:Y:S05]  /*159c0*/  BRA `(.L_x_9748) ;  /* 0xffffffe400247947 */ /* 0x000fea000383ffff */
.L_x_9749:
        /* <DEDUP_REMOVED lines=11> */
.L_x_14867:


//--------------------- .text._ZN7cutlass13device_kernelIN5flash11enable_sm90INS1_16FlashAttnFwdSm90INS1_25CollectiveMainloopFwdSm90ILi2EN4cute5tupleIJNS5_1CILi1EEES8_S8_EEENS6_IJNS7_ILi192EEENS7_ILi144EEENS7_ILi96EEEEEELi96ENS_6half_tEfNS_4arch4Sm90ELb0ELb0ELb1ELb1ELb0ELb1ELb0ELb0ELb1ELb1ELb1ELb0EEENS1_21CollectiveEpilogueFwdINS6_IJSA_SC_SB_EEES9_SE_SG_Li384ELb1ELb1ELb1ELb0EEENS1_36VarlenDynamicPersistentTileSchedulerILi192ELi144ELi384ELi128ELb1ELb1ELb1ELb0ELb1ELb1EEEEEEEEEvNT_6ParamsE --------------------------
	.section	.text._ZN7cutlass13device_kernelIN5flash11enable_sm90INS1_16FlashAttnFwdSm90INS1_25CollectiveMainloopFwdSm90ILi2EN4cute5tupleIJNS5_1CILi1EEES8_S8_EEENS6_IJNS7_ILi192EEENS7_ILi144EEENS7_ILi96EEEEEELi96ENS_6half_tEfNS_4arch4Sm90ELb0ELb0ELb1ELb1ELb0ELb1ELb0ELb0ELb1ELb1ELb1ELb0EEENS1_21CollectiveEpilogueFwdINS6_IJSA_SC_SB_EEES9_SE_SG_Li384ELb1ELb1ELb1ELb0EEENS1_36VarlenDynamicPersistentTileSchedulerILi192ELi144ELi384ELi128ELb1ELb1ELb1ELb0ELb1ELb1EEEEEEEEEvNT_6ParamsE,"ax",@progbits
	.align	128
.text._ZN7cutlass13device_kernelIN5flash11enable_sm90INS1_16FlashAttnFwdSm90INS1_25CollectiveMainloopFwdSm90ILi2EN4cute5tupleIJNS5_1CILi1EEES8_S8_EEENS6_IJNS7_ILi192EEENS7_ILi144EEENS7_ILi96EEEEEELi96ENS_6half_tEfNS_4arch4Sm90ELb0ELb0ELb1ELb1ELb0ELb1ELb0ELb0ELb1ELb1ELb1ELb0EEENS1_21CollectiveEpilogueFwdINS6_IJSA_SC_SB_EEES9_SE_SG_Li384ELb1ELb1ELb1ELb0EEENS1_36VarlenDynamicPersistentTileSchedulerILi192ELi144ELi384ELi128ELb1ELb1ELb1ELb0ELb1ELb1EEEEEEEEEvNT_6ParamsE:
        .type           _ZN7cutlass13device_kernelIN5flash11enable_sm90INS1_16FlashAttnFwdSm90INS1_25CollectiveMainloopFwdSm90ILi2EN4cute5tupleIJNS5_1CILi1EEES8_S8_EEENS6_IJNS7_ILi192EEENS7_ILi144EEENS7_ILi96EEEEEELi96ENS_6half_tEfNS_4arch4Sm90ELb0ELb0ELb1ELb1ELb0ELb1ELb0ELb0ELb1ELb1ELb1ELb0EEENS1_21CollectiveEpilogueFwdINS6_IJSA_SC_SB_EEES9_SE_SG_Li384ELb1ELb1ELb1ELb0EEENS1_36VarlenDynamicPersistentTileSchedulerILi192ELi144ELi384ELi128ELb1ELb1ELb1ELb0ELb1ELb1EEEEEEEEEvNT_6ParamsE,@function
        .size           _ZN7cutlass13device_kernelIN5flash11enable_sm90INS1_16FlashAttnFwdSm90INS1_25CollectiveMainloopFwdSm90ILi2EN4cute5tupleIJNS5_1CILi1EEES8_S8_EEENS6_IJNS7_ILi192EEENS7_ILi144EEENS7_ILi96EEEEEELi96ENS_6half_tEfNS_4arch4Sm90ELb0ELb0ELb1ELb1ELb0ELb1ELb0ELb0ELb1ELb1ELb1ELb0EEENS1_21CollectiveEpilogueFwdINS6_IJSA_SC_SB_EEES9_SE_SG_Li384ELb1ELb1ELb1ELb0EEENS1_36VarlenDynamicPersistentTileSchedulerILi192ELi144ELi384ELi128ELb1ELb1ELb1ELb0ELb1ELb1EEEEEEEEEvNT_6ParamsE,(.L_x_14868 - _ZN7cutlass13device_kernelIN5flash11enable_sm90INS1_16FlashAttnFwdSm90INS1_25CollectiveMainloopFwdSm90ILi2EN4cute5tupleIJNS5_1CILi1EEES8_S8_EEENS6_IJNS7_ILi192EEENS7_ILi144EEENS7_ILi96EEEEEELi96ENS_6half_tEfNS_4arch4Sm90ELb0ELb0ELb1ELb1ELb0ELb1ELb0ELb0ELb1ELb1ELb1ELb0EEENS1_21CollectiveEpilogueFwdINS6_IJSA_SC_SB_EEES9_SE_SG_Li384ELb1ELb1ELb1ELb0EEENS1_36VarlenDynamicPersistentTileSchedulerILi192ELi144ELi384ELi128ELb1ELb1ELb1ELb0ELb1ELb1EEEEEEEEEvNT_6ParamsE)
        .other          _ZN7cutlass13device_kernelIN5flash11enable_sm90INS1_16FlashAttnFwdSm90INS1_25CollectiveMainloopFwdSm90ILi2EN4cute5tupleIJNS5_1CILi1EEES8_S8_EEENS6_IJNS7_ILi192EEENS7_ILi144EEENS7_ILi96EEEEEELi96ENS_6half_tEfNS_4arch4Sm90ELb0ELb0ELb1ELb1ELb0ELb1ELb0ELb0ELb1ELb1ELb1ELb0EEENS1_21CollectiveEpilogueFwdINS6_IJSA_SC_SB_EEES9_SE_SG_Li384ELb1ELb1ELb1ELb0EEENS1_36VarlenDynamicPersistentTileSchedulerILi192ELi144ELi384ELi128ELb1ELb1ELb1ELb0ELb1ELb1EEEEEEEEEvNT_6ParamsE,@"STO_CUDA_ENTRY STV_DEFAULT"
_ZN7cutlass13device_kernelIN5flash11enable_sm90INS1_16FlashAttnFwdSm90INS1_25CollectiveMainloopFwdSm90ILi2EN4cute5tupleIJNS5_1CILi1EEES8_S8_EEENS6_IJNS7_ILi192EEENS7_ILi144EEENS7_ILi96EEEEEELi96ENS_6half_tEfNS_4arch4Sm90ELb0ELb0ELb1ELb1ELb0ELb1ELb0ELb0ELb1ELb1ELb1ELb0EEENS1_21CollectiveEpilogueFwdINS6_IJSA_SC_SB_EEES9_SE_SG_Li384ELb1ELb1ELb1ELb0EEENS1_36VarlenDynamicPersistentTileSchedulerILi192ELi144ELi384ELi128ELb1ELb1ELb1ELb0ELb1ELb1EEEEEEEEEvNT_6ParamsE:
        /* <DEDUP_REMOVED lines=23> */
.L_x_9751:
[----:B------:R-:W-:Y:S05]  /*0170*/  BSYNC B0 ;  /* 0x0000000000007941 */ /* 0x000fea0003800000 */
.L_x_9750:
        /* <DEDUP_REMOVED lines=40> */
.L_x_9752:
        /* <DEDUP_REMOVED lines=22> */
.L_x_9753:
        /* <DEDUP_REMOVED lines=18> */
.L_x_9754:
        /* <DEDUP_REMOVED lines=22> */
.L_x_9755:
        /* <DEDUP_REMOVED lines=22> */
.L_x_9756:
        /* <DEDUP_REMOVED lines=9> */
.L_x_9759:
[----:B------:R-:W-:-:S08]  /*09d0*/  NOP ;  /* 0x0000000000007918 */ /* 0x000fd00000000000 */
[----:B------:R-:W0:Y:S02]  /*09e0*/  USETMAXREG.TRY_ALLOC.CTAPOOL UP0, 0xa0 ;  /* 0x000000a0000079c8 */ /* 0x000e240008000600 */
[----:B0-----:R-:W-:-:S13]  /*09f0*/  PLOP3.LUT P0, PT, PT, PT, UP0, 0x80, 0x0 ;  /* 0x000000000000781c */ /* 0x001fda0003f0f008 */
[----:B------:R-:W-:Y:S05]  /*0a00*/  @!P0 BRA `(.L_x_9759) ;  /* 0xfffffffc00f08947 */ /* 0x000fea000383ffff */
[----:B------:R-:W0:Y:S01]  /*0a10*/  S2R R0, SR_TID.X ;  /* 0x0000000000007919 */ /* 0x000e220000002100 */
[----:B------:R-:W1:Y:S01]  /*0a20*/  S2UR UR5, SR_CgaCtaId ;  /* 0x00000000000579c3 */ /* 0x000e620000008800 */
[----:B------:R-:W-:Y:S01]  /*0a30*/  UMOV UR4, 0x400 ;  /* 0x0000040000047882 */ /* 0x000fe20000000000 */
[----:B------:R-:W-:-:S06]  /*0a40*/  LOP3.LUT R19, R19, 0xfffffff7, RZ, 0xc0, !PT ;  /* 0xfffffff713137812 */ /* 0x000fcc00078ec0ff */
[----:B------:R-:W-:Y:S06]  /*0a50*/  BAR.ARV 0x8, 0x200 ;  /* 0x0208000000007b1d */ /* 0x000fec0000002000 */
[----:B-1----:R-:W-:-:S06]  /*0a60*/  ULEA UR4, UR5, UR4, 0x18 ;  /* 0x0000000405047291 */ /* 0x002fcc000f8ec03f */
[----:B------:R-:W-:Y:S01]  /*0a70*/  IMAD.U32 R16, RZ, RZ, UR4 ;  /* 0x00000004ff107e24 */ /* 0x000fe2000f8e00ff */
[----:B0-----:R-:W-:Y:S01]  /*0a80*/  SHF.R.U32.HI R0, RZ, 0x7, R0 ;  /* 0x00000007ff007819 */ /* 0x001fe20000011600 */
[----:B------:R-:W-:-:S03]  /*0a90*/  ULDC UR4, c[0x0][0xc3c] ;  /* 0x00030f0000047ab9 */ /* 0x000fc60000000800 */
[----:B------:R-:W-:-:S13]  /*0aa0*/  ISETP.NE.AND P0, PT, R0, 0x1, PT ;  /* 0x000000010000780c */ /* 0x000fda0003f05270 */
[----:B------:R-:W-:Y:S01]  /*0ab0*/  @P0 LOP3.LUT R19, R19, 0x8, RZ, 0xfc, !PT ;  /* 0x0000000813130812 */ /* 0x000fe200078efcff */
[----:B------:R-:W-:Y:S08]  /*0ac0*/  @!P0 BAR.ARV 0x9, 0x100 ;  /* 0x0244000000008b1d */ /* 0x000ff00000002000 */
[----:B------:R-:W-:Y:S06]  /*0ad0*/  BAR.SYNC.DEFER_BLOCKING 0x5, 0x200 ;  /* 0x0148000000007b1d */ /* 0x000fec0000010000 */
[----:B------:R-:W0:Y:S02]  /*0ae0*/  LDS.128 R108, [R16+0x31cd0] ;  /* 0x031cd000106c7984 */ /* 0x000e240000000c00 */
[----:B------:R-:W-:Y:S06]  /*0af0*/  BAR.ARV 0x4, 0x200 ;  /* 0x0108000000007b1d */ /* 0x000fec0000002000 */
[----:B0-----:R-:W-:-:S13]  /*0b00*/  ISETP.GE.AND P0, PT, R111, UR4, PT ;  /* 0x000000046f007c0c */ /* 0x001fda000bf06270 */
[----:B------:R-:W-:Y:S05]  /*0b10*/  @P0 BRA `(.L_x_9760) ;  /* 0x000001fc00e80947 */ /* 0x000fea0003800000 */
[----:B------:R-:W0:Y:S02]  /*0b20*/  S2R R0, SR_TID.X ;  /* 0x0000000000007919 */ /* 0x000e240000002100 */
[----:B0-----:R-:W-:-:S05]  /*0b30*/  VIADD R0, R0, 0xffffff80 ;  /* 0xffffff8000007836 */ /* 0x001fca0000000000 */
[CC--:B------:R-:W-:Y:S02]  /*0b40*/  LEA.HI R13, R0.reuse, R0.reuse, RZ, 0x1 ;  /* 0x00000000000d7211 */ /* 0x0c0fe400078f08ff */
[----:B------:R-:W-:Y:S02]  /*0b50*/  SHF.R.S32.HI R3, RZ, 0x1f, R0 ;  /* 0x0000001fff037819 */ /* 0x000fe40000011400 */
[----:B------:R-:W-:Y:S02]  /*0b60*/  LOP3.LUT R9, R13, 0xfffffffe, RZ, 0xc0, !PT ;  /* 0xfffffffe0d097812 */ /* 0x000fe400078ec0ff */
[CC--:B--2---:R-:W-:Y:S02]  /*0b70*/  LEA.HI R2, R3.reuse, R0.reuse, RZ, 0x7 ;  /* 0x0000000003027211 */ /* 0x0c4fe400078f38ff */
[----:B------:R-:W-:Y:S01]  /*0b80*/  LEA.HI R4, R3, R0, RZ, 0x4 ;  /* 0x0000000003047211 */ /* 0x000fe200078f20ff */
[----:B------:R-:W-:Y:S01]  /*0b90*/  IMAD.IADD R22, R0, 0x1, -R9 ;  /* 0x0000000100167824 */ /* 0x000fe200078e0a09 */
[----:B------:R-:W-:-:S02]  /*0ba0*/  LOP3.LUT R11, R2, 0xffffff80, RZ, 0xc0, !PT ;  /* 0xffffff80020b7812 */ /* 0x000fc400078ec0ff */
[CC--:B------:R-:W-:Y:S01]  /*0bb0*/  LEA.HI R7, R3.reuse, R0.reuse, RZ, 0x2 ;  /* 0x0000000003077211 */ /* 0x0c0fe200078f10ff */
[----:B------:R-:W-:Y:S01]  /*0bc0*/  IMAD.SHL.U32 R24, R22, 0x4, RZ ;  /* 0x0000000416187824 */ /* 0x000fe200078e00ff */
[----:B------:R-:W-:Y:S01]  /*0bd0*/  LEA.HI R6, R3, R0, RZ, 0x5 ;  /* 0x0000000003067211 */ /* 0x000fe200078f28ff */
[----:B------:R-:W-:Y:S01]  /*0be0*/  IMAD.IADD R27, R0, 0x1, -R11 ;  /* 0x00000001001b7824 */ /* 0x000fe200078e0a0b */
[----:B------:R-:W-:Y:S01]  /*0bf0*/  SHF.R.S32.HI R3, RZ, 0x7, R2 ;  /* 0x00000007ff037819 */ /* 0x000fe20000011402 */
[----:B------:R-:W-:Y:S01]  /*0c00*/  VIADD R12, R24, 0x10 ;  /* 0x00000010180c7836 */ /* 0x000fe20000000000 */
[----:B------:R-:W-:Y:S02]  /*0c10*/  LOP3.LUT R5, R4, 0xfffffff0, RZ, 0xc0, !PT ;  /* 0xfffffff004057812 */ /* 0x000fe400078ec0ff */
[----:B------:R-:W-:Y:S01]  /*0c20*/  STL [R1+0xcc], R27 ;  /* 0x0000cc1b01007387 */ /* 0x000fe20000100800 */
[----:B------:R-:W-:Y:S01]  /*0c30*/  LOP3.LUT R9, R7, 0xfffffffc, RZ, 0xc0, !PT ;  /* 0xfffffffc07097812 */ /* 0x000fe200078ec0ff */
[----:B------:R-:W-:Y:S01]  /*0c40*/  IMAD.HI R2, R3, 0x55555556, RZ ;  /* 0x5555555603027827 */ /* 0x000fe200078e02ff */
[----:B------:R-:W-:Y:S01]  /*0c50*/  SHF.R.S32.HI R11, RZ, 0x1f, R7 ;  /* 0x0000001fff0b7819 */ /* 0x000fe20000011407 */
[----:B------:R-:W-:Y:S01]  /*0c60*/  STL [R1+0x48], R24 ;  /* 0x0000481801007387 */ /* 0x000fe20000100800 */
[----:B------:R-:W-:Y:S01]  /*0c70*/  SHF.R.S32.HI R144, RZ, 0x1, R13 ;  /* 0x00000001ff907819 */ /* 0x000fe2000001140d */
[----:B------:R-:W-:Y:S01]  /*0c80*/  IMAD.IADD R5, R0, 0x1, -R5 ;  /* 0x0000000100057824 */ /* 0x000fe200078e0a05 */
[----:B------:R-:W-:Y:S01]  /*0c90*/  LEA.HI R2, R2, R2, RZ, 0x1 ;  /* 0x0000000202027211 */ /* 0x000fe200078f08ff */
[----:B------:R0:W-:Y:S01]  /*0ca0*/  STL [R1+0x64], R12 ;  /* 0x0000640c01007387 */ /* 0x0001e20000100800 */
[----:B------:R-:W-:Y:S01]  /*0cb0*/  IMAD.IADD R9, R0, 0x1, -R9 ;  /* 0x0000000100097824 */ /* 0x000fe200078e0a09 */
[----:B------:R-:W-:-:S02]  /*0cc0*/  SHF.R.S32.HI R0, RZ, 0x2, R7 ;  /* 0x00000002ff007819 */ /* 0x000fc40000011407 */
[----:B------:R-:W2:Y:S01]  /*0cd0*/  LDL.LU R17, [R1+0x38] ;  /* 0x0000380001117983 */ /* 0x000ea20000300800 */
[----:B------:R-:W-:Y:S01]  /*0ce0*/  LEA.HI R13, R13, R144, RZ, 0x1 ;  /* 0x000000900d0d7211 */ /* 0x000fe200078f08ff */
[----:B------:R-:W-:Y:S01]  /*0cf0*/  IMAD R8, R2, -0x3, R3 ;  /* 0xfffffffd02087824 */ /* 0x000fe200078e0203 */
[----:B------:R-:W-:Y:S02]  /*0d00*/  LEA.HI R11, R11, R0, RZ, 0x2 ;  /* 0x000000000b0b7211 */ /* 0x000fe400078f10ff */
[----:B------:R-:W-:Y:S02]  /*0d10*/  LEA.HI R2, R9, R9, RZ, 0x1 ;  /* 0x0000000909027211 */ /* 0x000fe400078f08ff */
[----:B------:R-:W-:Y:S02]  /*0d20*/  LOP3.LUT R11, R11, 0xfffffffc, RZ, 0xc0, !PT ;  /* 0xfffffffc0b0b7812 */ /* 0x000fe400078ec0ff */
[----:B------:R-:W-:Y:S02]  /*0d30*/  LOP3.LUT R13, R13, 0x7fffffe, RZ, 0xc0, !PT ;  /* 0x07fffffe0d0d7812 */ /* 0x000fe400078ec0ff */
[----:B------:R-:W-:Y:S01]  /*0d40*/  SHF.R.S32.HI R7, RZ, 0x4, R4 ;  /* 0x00000004ff077819 */ /* 0x000fe20000011404 */
[----:B------:R-:W-:Y:S01]  /*0d50*/  IMAD.IADD R14, R0, 0x1, -R11 ;  /* 0x00000001000e7824 */ /* 0x000fe200078e0a0b */
[----:B------:R-:W-:Y:S01]  /*0d60*/  LOP3.LUT R2, R2, 0x1ffffffe, RZ, 0xc0, !PT ;  /* 0x1ffffffe02027812 */ /* 0x000fe200078ec0ff */
[----:B------:R-:W-:Y:S01]  /*0d70*/  IMAD.IADD R10, R144, 0x1, -R13 ;  /* 0x00000001900a7824 */ /* 0x000fe200078e0a0d */
[----:B------:R-:W-:-:S02]  /*0d80*/  SHF.R.S32.HI R0, RZ, 0x1f, R5 ;  /* 0x0000001fff007819 */ /* 0x000fc40000011405 */
[----:B------:R-:W-:Y:S01]  /*0d90*/  LEA.HI R4, R4, R7, RZ, 0x1 ;  /* 0x0000000704047211 */ /* 0x000fe200078f08ff */
[----:B------:R-:W-:Y:S01]  /*0da0*/  IMAD.IADD R13, R9, 0x1, -R2 ;  /* 0x00000001090d7824 */ /* 0x000fe200078e0a02 */
[-C--:B------:R-:W-:Y:S01]  /*0db0*/  LEA.HI R2, R0, R5.reuse, RZ, 0x3 ;  /* 0x0000000500027211 */ /* 0x080fe200078f18ff */
[C---:B------:R-:W-:Y:S01]  /*0dc0*/  IMAD R15, R7.reuse, 0x8, R10 ;  /* 0x00000008070f7824 */ /* 0x040fe200078e020a */
[----:B------:R-:W-:Y:S02]  /*0dd0*/  LOP3.LUT R4, R4, 0x1ffffffe, RZ, 0xc0, !PT ;  /* 0x1ffffffe04047812 */ /* 0x000fe400078ec0ff */
[----:B------:R-:W-:Y:S01]  /*0de0*/  SHF.R.S32.HI R9, RZ, 0x1f, R27 ;  /* 0x0000001fff097819 */ /* 0x000fe2000001141b */
[----:B------:R-:W-:Y:S01]  /*0df0*/  IMAD.SHL.U32 R3, R2, 0x10, RZ ;  /* 0x0000001002037824 */ /* 0x000fe200078e00ff */
[----:B------:R-:W-:Y:S01]  /*0e00*/  LEA.HI R0, R0, R5, RZ, 0x2 ;  /* 0x0000000500007211 */ /* 0x000fe200078f10ff */
[----:B------:R-:W-:Y:S01]  /*0e10*/  IMAD.IADD R4, R7, 0x1, -R4 ;  /* 0x0000000107047824 */ /* 0x000fe200078e0a04 */
[----:B------:R-:W-:Y:S01]  /*0e20*/  LEA.HI R10, R9, R27, RZ, 0x2 ;  /* 0x0000001b090a7211 */ /* 0x000fe200078f10ff */
[----:B------:R-:W-:Y:S01]  /*0e30*/  IMAD.IADD R7, R24, 0x1, R12 ;  /* 0x0000000118077824 */ /* 0x000fe200078e020c */
[----:B------:R-:W-:-:S02]  /*0e40*/  SHF.R.S32.HI R6, RZ, 0x5, R6 ;  /* 0x00000005ff067819 */ /* 0x000fc40000011406 */
[----:B------:R-:W-:Y:S02]  /*0e50*/  LOP3.LUT R2, R0, 0x7fffffc, RZ, 0xc0, !PT ;  /* 0x07fffffc00027812 */ /* 0x000fe400078ec0ff */
[--C-:B------:R-:W-:Y:S02]  /*0e60*/  SHF.R.S32.HI R11, RZ, 0x2, R10.reuse ;  /* 0x00000002ff0b7819 */ /* 0x100fe4000001140a */
[----:B0-----:R-:W-:Y:S02]  /*0e70*/  SHF.R.S32.HI R12, RZ, 0x1f, R10 ;  /* 0x0000001fff0c7819 */ /* 0x001fe4000001140a */
[----:B------:R-:W-:Y:S02]  /*0e80*/  LOP3.LUT R3, R3, 0x7fffff80, RZ, 0xc0, !PT ;  /* 0x7fffff8003037812 */ /* 0x000fe400078ec0ff */
[----:B------:R-:W-:Y:S02]  /*0e90*/  SHF.R.S32.HI R0, RZ, 0x2, R0 ;  /* 0x00000002ff007819 */ /* 0x000fe40000011400 */
[----:B------:R-:W-:Y:S01]  /*0ea0*/  SHF.R.S32.HI R18, RZ, 0x1f, R7 ;  /* 0x0000001fff127819 */ /* 0x000fe20000011407 */
[----:B------:R-:W-:Y:S01]  /*0eb0*/  IMAD.IADD R2, R5, 0x1, -R2 ;  /* 0x0000000105027824 */ /* 0x000fe200078e0a02 */
[----:B------:R-:W-:Y:S01]  /*0ec0*/  LEA.HI R12, R12, R11, RZ, 0x3 ;  /* 0x0000000b0c0c7211 */ /* 0x000fe200078f18ff */
[----:B------:R-:W-:-:S02]  /*0ed0*/  IMAD R3, R6, 0x100, R3 ;  /* 0x0000010006037824 */ /* 0x000fc400078e0203 */
[----:B------:R-:W-:Y:S02]  /*0ee0*/  IMAD.SHL.U32 R14, R14, 0x40, RZ ;  /* 0x000000400e0e7824 */ /* 0x000fe400078e00ff */
[----:B------:R-:W-:Y:S01]  /*0ef0*/  IMAD R20, R6, 0x10, R5 ;  /* 0x0000001006147824 */ /* 0x000fe200078e0205 */
[-C--:B------:R-:W-:Y:S01]  /*0f00*/  LEA.HI R5, R18, R7.reuse, RZ, 0x3 ;  /* 0x0000000712057211 */ /* 0x080fe200078f18ff */
[----:B------:R-:W-:Y:S01]  /*0f10*/  IMAD.SHL.U32 R0, R0, 0x40, RZ ;  /* 0x0000004000007824 */ /* 0x000fe200078e00ff */
[----:B------:R-:W-:Y:S01]  /*0f20*/  LEA.HI R18, R18, R7, RZ, 0x5 ;  /* 0x0000000712127211 */ /* 0x000fe200078f28ff */
[----:B------:R-:W-:Y:S01]  /*0f30*/  IMAD R7, R2, 0x10, R3 ;  /* 0x0000001002077824 */ /* 0x000fe200078e0203 */
[----:B------:R-:W-:Y:S02]  /*0f40*/  LOP3.LUT R12, R12, 0xfffffff8, RZ, 0xc0, !PT ;  /* 0xfffffff80c0c7812 */ /* 0x000fe400078ec0ff */
[----:B------:R-:W-:Y:S01]  /*0f50*/  LEA.HI R9, R9, R27, RZ, 0x5 ;  /* 0x0000001b09097211 */ /* 0x000fe200078f28ff */
[----:B------:R-:W-:Y:S01]  /*0f60*/  IMAD.SHL.U32 R3, R4, 0x8, RZ ;  /* 0x0000000804037824 */ /* 0x000fe200078e00ff */
[----:B------:R-:W-:-:S02]  /*0f70*/  LOP3.LUT R26, R14, 0xc0, RZ, 0xc0, !PT ;  /* 0x000000c00e1a7812 */ /* 0x000fc400078ec0ff */
[----:B------:R-:W-:Y:S01]  /*0f80*/  LOP3.LUT R0, R0, 0x40, RZ, 0xc0, !PT ;  /* 0x0000004000007812 */ /* 0x000fe200078ec0ff */
[----:B------:R-:W-:Y:S01]  /*0f90*/  IMAD.IADD R12, R11, 0x1, -R12 ;  /* 0x000000010b0c7824 */ /* 0x000fe200078e0a0c */
[----:B------:R-:W-:Y:S01]  /*0fa0*/  SHF.R.S32.HI R9, RZ, 0x5, R9 ;  /* 0x00000005ff097819 */ /* 0x000fe20000011409 */
[----:B------:R-:W-:Y:S01]  /*0fb0*/  IMAD.SHL.U32 R15, R15, 0x20, RZ ;  /* 0x000000200f0f7824 */ /* 0x000fe200078e00ff */
[----:B------:R-:W-:Y:S02]  /*0fc0*/  LOP3.LUT R4, R26, 0x18, R5, 0xf8, !PT ;  /* 0x000000181a047812 */ /* 0x000fe400078ef805 */
[----:B------:R-:W-:Y:S02]  /*0fd0*/  SHF.R.U32.HI R21, RZ, 0x3, R26 ;  /* 0x00000003ff157819 */ /* 0x000fe4000001161a */
[--C-:B------:R-:W-:Y:S02]  /*0fe0*/  LOP3.LUT R2, R0, 0x8, R3.reuse, 0xf8, !PT ;  /* 0x0000000800027812 */ /* 0x100fe400078ef803 */
[----:B------:R-:W-:Y:S01]  /*0ff0*/  SHF.R.U32.HI R5, RZ, 0x3, R0 ;  /* 0x00000003ff057819 */ /* 0x000fe20000011600 */
[----:B------:R-:W-:Y:S01]  /*1000*/  IMAD.U32 R0, R20, 0x20, R3 ;  /* 0x0000002014007824 */ /* 0x000fe200078e0003 */
[----:B------:R-:W-:Y:S01]  /*1010*/  STL [R1+0x54], R26 ;  /* 0x0000541a01007387 */ /* 0x000fe20000100800 */
[----:B------:R-:W-:Y:S01]  /*1020*/  IMAD R9, R9, 0x10, R12 ;  /* 0x0000001009097824 */ /* 0x000fe200078e020c */
[----:B------:R-:W-:-:S02]  /*1030*/  LOP3.LUT R2, R2, R5, RZ, 0x3c, !PT ;  /* 0x0000000502027212 */ /* 0x000fc400078e3cff */
[----:B------:R-:W-:Y:S01]  /*1040*/  STL [R1+0x5c], R15 ;  /* 0x00005c0f01007387 */ /* 0x000fe20000100800 */
[----:B------:R-:W-:Y:S01]  /*1050*/  LOP3.LUT R11, R4, R21, RZ, 0x3c, !PT ;  /* 0x00000015040b7212 */ /* 0x000fe200078e3cff */
[----:B------:R-:W-:Y:S02]  /*1060*/  IMAD R4, R8, 0x40, R9 ;  /* 0x0000004008047824 */ /* 0x000fe400078e0209 */
[----:B------:R-:W-:Y:S01]  /*1070*/  STL [R1+0x58], R21 ;  /* 0x0000581501007387 */ /* 0x000fe20000100800 */
[----:B------:R-:W-:-:S03]  /*1080*/  IADD3 R7, R2, R7, RZ ;  /* 0x0000000702077210 */ /* 0x000fc60007ffe0ff */
[----:B------:R2:W-:Y:S01]  /*1090*/  STL [R1+0xec], R0 ;  /* 0x0000ec0001007387 */ /* 0x0005e20000100800 */
[----:B------:R-:W-:Y:S01]  /*10a0*/  VIADD R2, R16, 0xda00 ;  /* 0x0000da0010027836 */ /* 0x000fe20000000000 */
[----:B------:R-:W-:Y:S01]  /*10b0*/  LOP3.LUT R10, R10, 0x7ffffffc, RZ, 0xc0, !PT ;  /* 0x7ffffffc0a0a7812 */ /* 0x000fe200078ec0ff */
[----:B------:R-:W-:Y:S01]  /*10c0*/  VIADD R5, R24, 0x20 ;  /* 0x0000002018057836 */ /* 0x000fe20000000000 */
[----:B------:R-:W-:Y:S01]  /*10d0*/  STL [R1+0xe4], R4 ;  /* 0x0000e40401007387 */ /* 0x000fe20000100800 */
[----:B------:R-:W-:Y:S02]  /*10e0*/  IMAD.SHL.U32 R22, R22, 0x8, RZ ;  /* 0x0000000816167824 */ /* 0x000fe400078e00ff */
[----:B------:R-:W-:Y:S02]  /*10f0*/  VIADD R3, R24, 0x8 ;  /* 0x0000000818037836 */ /* 0x000fe40000000000 */
[----:B------:R-:W-:-:S04]  /*1100*/  IMAD.IADD R10, R27, 0x1, -R10 ;  /* 0x000000011b0a7824 */ /* 0x000fc800078e0a0a */
[----:B------:R-:W-:-:S04]  /*1110*/  IMAD.SHL.U32 R9, R10, 0x2, RZ ;  /* 0x000000020a097824 */ /* 0x000fc800078e00ff */
[C---:B------:R-:W-:Y:S02]  /*1120*/  VIADD R8, R9.reuse, 0x8 ;  /* 0x0000000809087836 */ /* 0x040fe40000000000 */
[C---:B------:R-:W-:Y:S02]  /*1130*/  VIADD R6, R9.reuse, 0x10 ;  /* 0x0000001009067836 */ /* 0x040fe40000000000 */
[----:B------:R-:W-:Y:S01]  /*1140*/  VIADD R10, R9, 0x28 ;  /* 0x00000028090a7836 */ /* 0x000fe20000000000 */
[----:B------:R-:W-:-:S05]  /*1150*/  SHF.R.S32.HI R18, RZ, 0x5, R18 ;  /* 0x00000005ff127819 */ /* 0x000fca0000011412 */
[----:B------:R-:W-:-:S04]  /*1160*/  IMAD R18, R18, 0x1800, R15 ;  /* 0x0000180012127824 */ /* 0x000fc800078e020f */
[----:B------:R-:W-:Y:S02]  /*1170*/  IMAD.IADD R11, R18, 0x1, R11 ;  /* 0x00000001120b7824 */ /* 0x000fe400078e020b */
[----:B------:R-:W-:Y:S02]  /*1180*/  IMAD.MOV.U32 R156, RZ, RZ, RZ ;  /* 0x000000ffff9c7224 */ /* 0x000fe400078e00ff */
[----:B------:R-:W-:Y:S02]  /*1190*/  IMAD.MOV.U32 R145, RZ, RZ, RZ ;  /* 0x000000ffff917224 */ /* 0x000fe400078e00ff */
[----:B------:R-:W-:Y:S01]  /*11a0*/  IMAD R18, R7, 0x2, R16 ;  /* 0x0000000207127824 */ /* 0x000fe200078e0210 */
[----:B--2---:R-:W-:-:S05]  /*11b0*/  LOP3.LUT R0, R17, 0x1, RZ, 0xfc, !PT ;  /* 0x0000000111007812 */ /* 0x004fca00078efcff */
[----:B------:R0:W-:Y:S04]  /*11c0*/  STL [R1+0x50], R0 ;  /* 0x0000500001007387 */ /* 0x0001e80000100800 */
[----:B------:R-:W-:Y:S04]  /*11d0*/  STL [R1+0xa4], RZ ;  /* 0x0000a4ff01007387 */ /* 0x000fe80000100800 */
[----:B------:R-:W-:Y:S01]  /*11e0*/  STL [R1+0xc8], R2 ;  /* 0x0000c80201007387 */ /* 0x000fe20000100800 */
[----:B0-----:R-:W-:-:S03]  /*11f0*/  SHF.R.S32.HI R0, RZ, 0x1f, R144 ;  /* 0x0000001fff007819 */ /* 0x001fc60000011490 */
[----:B------:R-:W-:Y:S01]  /*1200*/  STL [R1+0x60], RZ ;  /* 0x000060ff01007387 */ /* 0x000fe20000100800 */
[----:B------:R-:W-:-:S03]  /*1210*/  LOP3.LUT R0, R26, 0x8, R22, 0xf8, !PT ;  /* 0x000000081a007812 */ /* 0x000fc600078ef816 */
[----:B------:R0:W-:Y:S01]  /*1220*/  STL [R1+0x68], R5 ;  /* 0x0000680501007387 */ /* 0x0001e20000100800 */
[----:B------:R-:W-:-:S03]  /*1230*/  LOP3.LUT R0, R0, R21, RZ, 0x3c, !PT ;  /* 0x0000001500007212 */ /* 0x000fc600078e3cff */
[----:B------:R1:W-:Y:S01]  /*1240*/  STL [R1+0x6c], R3 ;  /* 0x00006c0301007387 */ /* 0x0003e20000100800 */
[C---:B0-----:R-:W-:Y:S02]  /*1250*/  VIADD R5, R24.reuse, 0x18 ;  /* 0x0000001818057836 */ /* 0x041fe40000000000 */
[----:B-1----:R-:W-:-:S03]  /*1260*/  VIADD R3, R24, 0x28 ;  /* 0x0000002818037836 */ /* 0x002fc60000000000 */
[----:B------:R0:W-:Y:S04]  /*1270*/  STL [R1+0x70], R5 ;  /* 0x0000700501007387 */ /* 0x0001e80000100800 */
[----:B------:R-:W-:Y:S04]  /*1280*/  STL [R1+0x8c], R9 ;  /* 0x00008c0901007387 */ /* 0x000fe80000100800 */
[----:B------:R1:W-:Y:S01]  /*1290*/  STL [R1+0x74], R3 ;  /* 0x0000740301007387 */ /* 0x0003e20000100800 */
[----:B0-----:R-:W-:-:S03]  /*12a0*/  VIADD R5, R9, 0x18 ;  /* 0x0000001809057836 */ /* 0x001fc60000000000 */
[----:B------:R-:W-:Y:S01]  /*12b0*/  STL [R1+0xc0], R8 ;  /* 0x0000c00801007387 */ /* 0x000fe20000100800 */
[----:B-1----:R-:W-:Y:S02]  /*12c0*/  VIADD R3, R9, 0x20 ;  /* 0x0000002009037836 */ /* 0x002fe40000000000 */
[----:B------:R-:W-:Y:S01]  /*12d0*/  IMAD.IADD R9, R15, 0x1, R0 ;  /* 0x000000010f097824 */ /* 0x000fe200078e0200 */
[----:B------:R0:W-:Y:S01]  /*12e0*/  STL [R1+0xbc], R6 ;  /* 0x0000bc0601007387 */ /* 0x0001e20000100800 */
[----:B------:R-:W-:-:S03]  /*12f0*/  SHF.R.S32.HI R0, RZ, 0x1f, R8 ;  /* 0x0000001fff007819 */ /* 0x000fc60000011408 */
[----:B------:R-:W-:Y:S04]  /*1300*/  STL [R1+0xac], R10 ;  /* 0x0000ac0a01007387 */ /* 0x000fe80000100800 */
[----:B------:R1:W-:Y:S01]  /*1310*/  STL [R1+0xb8], R5 ;  /* 0x0000b80501007387 */ /* 0x0003e20000100800 */
[----:B0-----:R-:W-:-:S03]  /*1320*/  SHF.R.S32.HI R6, RZ, 0x1f, R6 ;  /* 0x0000001fff067819 */ /* 0x001fc60000011406 */
[----:B------:R-:W-:Y:S04]  /*1330*/  STL [R1+0x88], R9 ;  /* 0x0000880901007387 */ /* 0x000fe80000100800 */
[----:B------:R-:W-:Y:S01]  /*1340*/  STL [R1+0xb4], R3 ;  /* 0x0000b40301007387 */ /* 0x000fe20000100800 */
[----:B-1----:R-:W-:-:S03]  /*1350*/  SHF.R.S32.HI R5, RZ, 0x1f, R5 ;  /* 0x0000001fff057819 */ /* 0x002fc60000011405 */
[----:B------:R0:W-:Y:S01]  /*1360*/  STL [R1+0xdc], R0 ;  /* 0x0000dc0001007387 */ /* 0x0001e20000100800 */
[----:B------:R-:W-:-:S03]  /*1370*/  IMAD R2, R11, 0x2, R2 ;  /* 0x000000020b027824 */ /* 0x000fc600078e0202 */
[----:B------:R-:W-:Y:S01]  /*1380*/  STL [R1+0xd8], R6 ;  /* 0x0000d80601007387 */ /* 0x000fe20000100800 */
[----:B0-----:R-:W-:-:S03]  /*1390*/  SHF.R.S32.HI R0, RZ, 0x1f, R3 ;  /* 0x0000001fff007819 */ /* 0x001fc60000011403 */
[----:B------:R-:W-:Y:S04]  /*13a0*/  STL [R1+0xd4], R5 ;  /* 0x0000d40501007387 */ /* 0x000fe80000100800 */
[----:B------:R0:W-:Y:S04]  /*13b0*/  STL [R1+0xd0], R0 ;  /* 0x0000d00001007387 */ /* 0x0001e80000100800 */
[----:B------:R1:W-:Y:S01]  /*13c0*/  STL [R1+0xe0], R2 ;  /* 0x0000e00201007387 */ /* 0x0003e20000100800 */
[----:B0-----:R-:W-:-:S05]  /*13d0*/  IMAD R0, R13, 0x8, R4 ;  /* 0x000000080d007824 */ /* 0x001fca00078e0204 */
[----:B------:R1:W-:Y:S01]  /*13e0*/  STL [R1+0xe8], R0 ;  /* 0x0000e80001007387 */ /* 0x0003e20000100800 */
[----:B------:R-:W-:-:S07]  /*13f0*/  IMAD.MOV.U32 R17, RZ, RZ, RZ ;  /* 0x000000ffff117224 */ /* 0x000fce00078e00ff */
.L_x_9906:
[----:B012-4-:R-:W0:Y:S02]  /*1400*/  LDC.64 R2, c[0x0][0xc88] ;  /* 0x00032200ff027b82 */ /* 0x017e240000000a00 */
        /* <DEDUP_REMOVED lines=9> */
[----:B------:R-:W-:Y:S01]  /*14a0*/  IMAD.MOV.U32 R71, RZ, RZ, RZ ;  /* 0x000000ffff477224 */ /* 0x000fe200078e00ff */
[----:B------:R-:W-:-:S02]  /*14b0*/  ISETP.NE.AND.EX P1, PT, RZ, UR5, PT, P1 ;  /* 0x00000005ff007c0c */ /* 0x000fc4000bf25310 */
[----:B------:R-:W-:Y:S02]  /*14c0*/  ISETP.NE.AND.EX P0, PT, RZ, UR7, PT, P0 ;  /* 0x00000007ff007c0c */ /* 0x000fe4000bf05300 */
[----:B--2---:R-:W-:Y:S01]  /*14d0*/  SHF.R.S32.HI R0, RZ, 0x1f, R27 ;  /* 0x0000001fff007819 */ /* 0x004fe2000001141b */
[----:B------:R-:W-:-:S08]  /*14e0*/  IMAD.SHL.U32 R29, R27, 0x4, RZ ;  /* 0x000000041b1d7824 */ /* 0x000fd000078e00ff */
[C---:B------:R-:W-:Y:S01]  /*14f0*/  @P1 LEA R4, P2, R27.reuse, UR4, 0x2 ;  /* 0x000000041b041c11 */ /* 0x040fe2000f8410ff */
[----:B------:R0:W-:Y:S01]  /*1500*/  STL [R1+0x98], R27 ;  /* 0x0000981b01007387 */ /* 0x0001e20000100800 */
[C-C-:B------:R-:W-:Y:S02]  /*1510*/  SHF.L.U64.HI R28, R27.reuse, 0x2, R0.reuse ;  /* 0x000000021b1c7819 */ /* 0x140fe40000010200 */
[----:B------:R-:W-:Y:S01]  /*1520*/  @P1 LEA.HI.X R5, R27, UR5, R0, 0x2, P2 ;  /* 0x000000051b051c11 */ /* 0x000fe200090f1400 */
[----:B------:R-:W-:Y:S01]  /*1530*/  ULDC UR4, c[0x0][0x288] ;  /* 0x0000a20000047ab9 */ /* 0x000fe20000000800 */
[----:B------:R-:W-:Y:S01]  /*1540*/  ISETP.NE.U32.AND P2, PT, RZ, UR8, PT ;  /* 0x00000008ff007c0c */ /* 0x000fe2000bf45070 */
[----:B------:R0:W-:Y:S01]  /*1550*/  STL [R1+0xc4], R0 ;  /* 0x0000c40001007387 */ /* 0x0001e20000100800 */
[C---:B------:R-:W-:Y:S02]  /*1560*/  IADD3 R8, P3, R29.reuse, UR6, RZ ;  /* 0x000000061d087c10 */ /* 0x040fe4000ff7e0ff */
[----:B------:R-:W-:Y:S01]  /*1570*/  ISETP.NE.AND.EX P2, PT, RZ, UR9, PT, P2 ;  /* 0x00000009ff007c0c */ /* 0x000fe2000bf45320 */
[----:B------:R0:W5:Y:S01]  /*1580*/  @P1 LDG.E R11, desc[UR60][R4.64] ;  /* 0x0000003c040b1981 */ /* 0x000162000c1e1900 */
[----:B------:R-:W-:Y:S01]  /*1590*/  IMAD.U32 R112, RZ, RZ, UR4 ;  /* 0x00000004ff707e24 */ /* 0x000fe2000f8e00ff */
[C---:B------:R-:W-:Y:S01]  /*15a0*/  IADD3.X R9, R28.reuse, UR7, RZ, P3, !PT ;  /* 0x000000071c097c10 */ /* 0x040fe20009ffe4ff */
[----:B------:R-:W-:Y:S01]  /*15b0*/  ULDC.64 UR4, c[0x0][0x418] ;  /* 0x0001060000047ab9 */ /* 0x000fe20000000a00 */
[----:B------:R0:W-:Y:S04]  /*15c0*/  STL [R1+0x9c], R29 ;  /* 0x00009c1d01007387 */ /* 0x0001e80000100800 */
[----:B------:R0:W5:Y:S04]  /*15d0*/  @P0 LDG.E R71, desc[UR60][R8.64] ;  /* 0x0000003c08470981 */ /* 0x000168000c1e1900 */
[----:B------:R-:W-:Y:S01]  /*15e0*/  @P2 IADD3 R6, P1, R29, UR8, RZ ;  /* 0x000000081d062c10 */ /* 0x000fe2000ff3e0ff */
[----:B------:R-:W-:Y:S01]  /*15f0*/  UISETP.NE.U32.AND UP0, UPT, UR4, URZ, UPT ;  /* 0x0000003f0400728c */ /* 0x000fe2000bf05070 */
[----:B------:R0:W-:Y:S02]  /*1600*/  STL [R1+0xa0], R28 ;  /* 0x0000a01c01007387 */ /* 0x0001e40000100800 */
[----:B------:R-:W-:Y:S01]  /*1610*/  @P2 IADD3.X R7, R28, UR9, RZ, P1, !PT ;  /* 0x000000091c072c10 */ /* 0x000fe20008ffe4ff */
[----:B------:R-:W-:-:S04]  /*1620*/  ULDC UR4, c[0x0][0x424] ;  /* 0x0001090000047ab9 */ /* 0x000fc80000000800 */
[----:B------:R0:W5:Y:S01]  /*1630*/  @P2 LDG.E R112, desc[UR60][R6.64] ;  /* 0x0000003c06702981 */ /* 0x000162000c1e1900 */
        /* <DEDUP_REMOVED lines=17> */
.L_x_9761:
[C---:B------:R-:W-:Y:S01]  /*1750*/  LOP3.LUT R32, R110.reuse, 0xffff, RZ, 0xc0, !PT ;  /* 0x0000ffff6e207812 */ /* 0x040fe200078ec0ff */
[----:B------:R-:W-:Y:S01]  /*1760*/  ULDC.64 UR4, c[0x0][0xa20] ;  /* 0x0002880000047ab9 */ /* 0x000fe20000000a00 */
[----:B------:R0:W-:Y:S01]  /*1770*/  STL [R1+0xa8], R109 ;  /* 0x0000a86d01007387 */ /* 0x0001e20000100800 */
[----:B------:R-:W-:Y:S02]  /*1780*/  ISETP.NE.U32.AND P1, PT, RZ, UR4, PT ;  /* 0x00000004ff007c0c */ /* 0x000fe4000bf25070 */
[C---:B------:R-:W-:Y:S01]  /*1790*/  LOP3.LUT R3, R110.reuse, 0xff000000, RZ, 0xc0, !PT ;  /* 0xff0000006e037812 */ /* 0x040fe200078ec0ff */
[----:B------:R0:W-:Y:S01]  /*17a0*/  STL [R1+0x90], R32 ;  /* 0x0000902001007387 */ /* 0x0001e20000100800 */
[----:B------:R-:W-:Y:S02]  /*17b0*/  ISETP.NE.AND.EX P1, PT, RZ, UR5, PT, P1 ;  /* 0x00000005ff007c0c */ /* 0x000fe4000bf25310 */
[----:B------:R-:W-:Y:S02]  /*17c0*/  LOP3.LUT R0, R110, 0xff0000, RZ, 0xc0, !PT ;  /* 0x00ff00006e007812 */ /* 0x000fe400078ec0ff */
[----:B------:R-:W-:-:S04]  /*17d0*/  SHF.R.U32.HI R3, RZ, 0x8, R3 ;  /* 0x00000008ff037819 */ /* 0x000fc80000011603 */
[----:B------:R-:W-:-:S05]  /*17e0*/  LEA.HI R10, R0, R3, RZ, 0x10 ;  /* 0x00000003000a7211 */ /* 0x000fca00078f80ff */
[----:B0-----:R-:W-:Y:S05]  /*17f0*/  @!P1 BRA `(.L_x_9762) ;  /* 0x0000000000109947 */ /* 0x001fea0003800000 */
[----:B------:R-:W-:-:S04]  /*1800*/  IADD3 R4, P0, R29, UR4, RZ ;  /* 0x000000041d047c10 */ /* 0x000fc8000ff1e0ff */
[----:B------:R-:W-:-:S05]  /*1810*/  IADD3.X R5, R28, UR5, RZ, P0, !PT ;  /* 0x000000051c057c10 */ /* 0x000fca00087fe4ff */
[----:B------:R0:W5:Y:S01]  /*1820*/  LDG.E R26, desc[UR60][R4.64] ;  /* 0x0000003c041a7981 */ /* 0x000162000c1e1900 */
[----:B------:R-:W-:Y:S05]  /*1830*/  BRA `(.L_x_9763) ;  /* 0x0000000000107947 */ /* 0x000fea0003800000 */
.L_x_9762:
[----:B------:R-:W-:Y:S05]  /*1840*/  @!P0 BRA `(.L_x_9763) ;  /* 0x00000000000c8947 */ /* 0x000fea0003800000 */
[----:B------:R-:W2:Y:S04]  /*1850*/  LDG.E R3, desc[UR60][R8.64] ;  /* 0x0000003c08037981 */ /* 0x000ea8000c1e1900 */
[----:B------:R-:W2:Y:S02]  /*1860*/  LDG.E R26, desc[UR60][R8.64+0x4] ;  /* 0x0000043c081a7981 */ /* 0x000ea4000c1e1900 */
[----:B--2---:R-:W-:-:S07]  /*1870*/  IMAD.IADD R26, R26, 0x1, -R3 ;  /* 0x000000011a1a7824 */ /* 0x004fce00078e0a03 */
.L_x_9763:
[----:B------:R-:W-:Y:S02]  /*1880*/  ULDC.64 UR4, c[0x0][0xa10] ;  /* 0x0002840000047ab9 */ /* 0x000fe40000000a00 */
[----:B------:R-:W-:-:S04]  /*1890*/  ISETP.NE.U32.AND P0, PT, RZ, UR4, PT ;  /* 0x00000004ff007c0c */ /* 0x000fc8000bf05070 */
[----:B------:R-:W-:Y:S01]  /*18a0*/  ISETP.NE.AND.EX P0, PT, RZ, UR5, PT, P0 ;  /* 0x00000005ff007c0c */ /* 0x000fe2000bf05300 */
[----:B------:R-:W-:-:S12]  /*18b0*/  ULDC.64 UR4, c[0x0][0xa30] ;  /* 0x00028c0000047ab9 */ /* 0x000fd80000000a00 */
[----:B0-----:R-:W0:Y:S01]  /*18c0*/  @P0 LDC.64 R4, c[0x0][0xa10] ;  /* 0x00028400ff040b82 */ /* 0x001e220000000a00 */
[----:B------:R-:W-:-:S04]  /*18d0*/  ISETP.NE.U32.AND P1, PT, RZ, UR4, PT ;  /* 0x00000004ff007c0c */ /* 0x000fc8000bf25070 */
[----:B------:R-:W-:Y:S01]  /*18e0*/  ISETP.NE.AND.EX P1, PT, RZ, UR5, PT, P1 ;  /* 0x00000005ff007c0c */ /* 0x000fe2000bf25310 */
[----:B0-----:R-:W-:-:S05]  /*18f0*/  @P0 IMAD.WIDE R4, R27, 0x4, R4 ;  /* 0x000000041b040825 */ /* 0x001fca00078e0204 */
[----:B------:R-:W2:Y:S04]  /*1900*/  @P0 LDG.E R0, desc[UR60][R4.64] ;  /* 0x0000003c04000981 */ /* 0x000ea8000c1e1900 */
[----:B------:R-:W2:Y:S03]  /*1910*/  @P0 LDG.E R3, desc[UR60][R4.64+0x4] ;  /* 0x0000043c04030981 */ /* 0x000ea6000c1e1900 */
[----:B------:R-:W-:Y:S02]  /*1920*/  @P1 IADD3 R6, P2, R29, UR4, RZ ;  /* 0x000000041d061c10 */ /* 0x000fe4000ff5e0ff */
[----:B-----5:R-:W-:Y:S02]  /*1930*/  MOV R107, R26 ;  /* 0x0000001a006b7202 */ /* 0x020fe40000000f00 */
[----:B------:R-:W-:-:S05]  /*1940*/  @P1 IADD3.X R7, R28, UR5, RZ, P2, !PT ;  /* 0x000000051c071c10 */ /* 0x000fca00097fe4ff */
[----:B------:R0:W5:Y:S01]  /*1950*/  @P1 LDG.E R107, desc[UR60][R6.64] ;  /* 0x0000003c066b1981 */ /* 0x000162000c1e1900 */
[----:B------:R-:W-:Y:S01]  /*1960*/  LOP3.LUT R12, R10, 0xff, RZ, 0xc0, !PT ;  /* 0x000000ff0a0c7812 */ /* 0x000fe200078ec0ff */
[----:B------:R-:W-:Y:S01]  /*1970*/  IMAD.IADD R11, R26, 0x1, -R11 ;  /* 0x000000011a0b7824 */ /* 0x000fe200078e0a0b */
[----:B------:R-:W-:Y:S01]  /*1980*/  SHF.R.U32.HI R8, RZ, 0x10, R10 ;  /* 0x00000010ff087819 */ /* 0x000fe2000001160a */
[----:B------:R-:W-:Y:S01]  /*1990*/  BSSY B0, `(.L_x_9764) ;  /* 0x000002b000007945 */ /* 0x000fe20003800000 */
[----:B------:R-:W-:Y:S01]  /*19a0*/  LOP3.LUT R19, R19, 0xfffffffb, RZ, 0xc0, !PT ;  /* 0xfffffffb13137812 */ /* 0x000fe200078ec0ff */
[----:B------:R0:W-:Y:S04]  /*19b0*/  STL [R1+0xb0], R12 ;  /* 0x0000b00c01007387 */ /* 0x0001e80000100800 */
[----:B------:R0:W-:Y:S01]  /*19c0*/  STL [R1+0x94], R8 ;  /* 0x0000940801007387 */ /* 0x0001e20000100800 */
[----:B--2---:R-:W-:-:S04]  /*19d0*/  @P0 IMAD.IADD R2, R3, 0x1, -R0 ;  /* 0x0000000103020824 */ /* 0x004fc800078e0a00 */
[----:B------:R-:W-:-:S04]  /*19e0*/  IMAD.IADD R116, R11, 0x1, R2 ;  /* 0x000000010b747824 */ /* 0x000fc800078e0202 */
[C---:B------:R-:W-:Y:S01]  /*19f0*/  VIADD R0, R116.reuse, 0x8f ;  /* 0x0000008f74007836 */ /* 0x040fe20000000000 */
[----:B------:R-:W-:-:S03]  /*1a00*/  ISETP.GE.AND P3, PT, R116, 0x1, PT ;  /* 0x000000017400780c */ /* 0x000fc60003f66270 */
[----:B------:R-:W-:-:S05]  /*1a10*/  IMAD.HI R0, R0, 0x38e38e39, RZ ;  /* 0x38e38e3900007827 */ /* 0x000fca00078e02ff */
[----:B------:R-:W-:-:S04]  /*1a20*/  SHF.R.U32.HI R111, RZ, 0x1f, R0 ;  /* 0x0000001fff6f7819 */ /* 0x000fc80000011600 */
[----:B------:R-:W-:Y:S01]  /*1a30*/  LEA.HI.SX32 R111, R0, R111, 0x1b ;  /* 0x0000006f006f7211 */ /* 0x000fe200078fdaff */
[----:B------:R-:W-:Y:S01]  /*1a40*/  IMAD.MOV.U32 R0, RZ, RZ, RZ ;  /* 0x000000ffff007224 */ /* 0x000fe200078e00ff */
[----:B------:R-:W-:Y:S01]  /*1a50*/  @P3 LOP3.LUT R19, R19, 0x4, RZ, 0xfc, !PT ;  /* 0x0000000413133812 */ /* 0x000fe200078efcff */
[----:B0-----:R-:W-:Y:S06]  /*1a60*/  @!P3 BRA `(.L_x_9765) ;  /* 0x000000000074b947 */ /* 0x001fec0003800000 */
        /* <DEDUP_REMOVED lines=29> */
.L_x_9765:
[----:B------:R-:W-:Y:S05]  /*1c40*/  BSYNC B0 ;  /* 0x0000000000007941 */ /* 0x000fea0003800000 */
.L_x_9764:
[----:B------:R-:W-:-:S05]  /*1c50*/  IMAD R3, R12, R0, RZ ;  /* 0x000000000c037224 */ /* 0x000fca00078e02ff */
[C---:B------:R-:W-:Y:S01]  /*1c60*/  VIADDMNMX R0, R3.reuse, R0, R111, PT ;  /* 0x0000000003007246 */ /* 0x040fe2000380016f */
[----:B------:R-:W-:-:S04]  /*1c70*/  IMAD R3, R3, 0x90, -R11 ;  /* 0x0000009003037824 */ /* 0x000fc800078e0a0b */
[----:B------:R-:W-:Y:S01]  /*1c80*/  IMAD R5, R0, 0x90, -R11 ;  /* 0x0000009000057824 */ /* 0x000fe200078e0a0b */
[----:B------:R-:W-:-:S04]  /*1c90*/  VIMNMX R3, RZ, R3, !PT ;  /* 0x00000003ff037248 */ /* 0x000fc80007fe0100 */
[----:B------:R-:W-:Y:S01]  /*1ca0*/  VIMNMX R0, R5, R2, PT ;  /* 0x0000000205007248 */ /* 0x000fe20003fe0100 */
[----:B------:R-:W-:-:S03]  /*1cb0*/  IMAD.WIDE.U32 R84, R3, 0x38e38e39, RZ ;  /* 0x38e38e3903547825 */ /* 0x000fc600078e00ff */
        /* <DEDUP_REMOVED lines=30> */
.L_x_9768:
[----:B------:R-:W-:Y:S05]  /*1ea0*/  BSYNC B6 ;  /* 0x0000000000067941 */ /* 0x000fea0003800000 */
.L_x_9767:
        /* <DEDUP_REMOVED lines=20> */
.L_x_9770:
[----:B------:R-:W-:Y:S05]  /*1ff0*/  BSYNC B6 ;  /* 0x0000000000067941 */ /* 0x000fea0003800000 */
.L_x_9769:
[----:B------:R-:W-:Y:S01]  /*2000*/  ULDC.64 UR4, c[0x0][0x9f8] ;  /* 0x00027e0000047ab9 */ /* 0x000fe20000000a00 */
[----:B------:R-:W-:Y:S01]  /*2010*/  IMAD.MOV.U32 R0, RZ, RZ, R27 ;  /* 0x000000ffff007224 */ /* 0x000fe200078e001b */
[----:B------:R-:W-:Y:S01]  /*2020*/  ISETP.NE.U32.AND P0, PT, RZ, UR4, PT ;  /* 0x00000004ff007c0c */ /* 0x000fe2000bf05070 */
[----:B------:R-:W0:Y:S01]  /*2030*/  S2R R20, SR_TID.X ;  /* 0x0000000000147919 */ /* 0x000e220000002100 */
[----:B------:R-:W1:Y:S02]  /*2040*/  LDC.64 R30, c[0x0][0x300] ;  /* 0x0000c000ff1e7b82 */ /* 0x000e640000000a00 */
[----:B------:R-:W-:Y:S01]  /*2050*/  ISETP.NE.AND.EX P0, PT, RZ, UR5, PT, P0 ;  /* 0x00000005ff007c0c */ /* 0x000fe2000bf05300 */
[----:B------:R-:W-:Y:S01]  /*2060*/  IMAD.IADD R71, R71, 0x1, R26 ;  /* 0x0000000147477824 */ /* 0x000fe200078e021a */
[----:B------:R-:W2:Y:S04]  /*2070*/  LDL.64 R42, [R1+0x48] ;  /* 0x00004800012a7983 */ /* 0x000ea80000100a00 */
[----:B------:R-:W2:Y:S01]  /*2080*/  LDL.64 R40, [R1+0x48] ;  /* 0x0000480001287983 */ /* 0x000ea20000100a00 */
[----:B------:R-:W-:Y:S01]  /*2090*/  SHF.R.S32.HI R23, RZ, 0x1f, R22 ;  /* 0x0000001fff177819 */ /* 0x000fe20000011416 */
[----:B------:R-:W3:Y:S02]  /*20a0*/  LDC.64 R68, c[0x0][0x408] ;  /* 0x00010200ff447b82 */ /* 0x000ee40000000a00 */
[----:B------:R-:W4:Y:S03]  /*20b0*/  LDL R37, [R1+0x58] ;  /* 0x0000580001257983 */ /* 0x000f260000100800 */
[----:B------:R-:W-:Y:S01]  /*20c0*/  @P0 IADD3 R4, P1, R29, UR4, RZ ;  /* 0x000000041d040c10 */ /* 0x000fe2000ff3e0ff */
[----:B------:R-:W4:Y:S01]  /*20d0*/  LDL R38, [R1+0x5c] ;  /* 0x00005c0001267983 */ /* 0x000f220000100800 */
[----:B------:R-:W-:Y:S01]  /*20e0*/  SHF.R.S32.HI R34, RZ, 0x1f, R144 ;  /* 0x0000001fff227819 */ /* 0x000fe20000011490 */
[----:B------:R-:W3:Y:S01]  /*20f0*/  LDC.64 R76, c[0x0][0x3f8] ;  /* 0x0000fe00ff4c7b82 */ /* 0x000ee20000000a00 */
[----:B------:R-:W-:Y:S01]  /*2100*/  @P0 IADD3.X R5, R28, UR5, RZ, P1, !PT ;  /* 0x000000051c050c10 */ /* 0x000fe20008ffe4ff */
[----:B------:R-:W-:-:S04]  /*2110*/  ULDC.64 UR4, c[0x0][0xa08] ;  /* 0x0002820000047ab9 */ /* 0x000fc80000000a00 */
[----:B------:R0:W3:Y:S01]  /*2120*/  @P0 LDG.E R0, desc[UR60][R4.64] ;  /* 0x0000003c04000981 */ /* 0x0000e2000c1e1900 */
[----:B------:R-:W-:Y:S01]  /*2130*/  SHF.R.S32.HI R11, RZ, 0x1f, R71 ;  /* 0x0000001fff0b7819 */ /* 0x000fe20000011447 */
[-C--:B-1----:R-:W-:Y:S01]  /*2140*/  IMAD.WIDE.U32 R6, R71, R30.reuse, RZ ;  /* 0x0000001e47067225 */ /* 0x082fe200078e00ff */
[----:B------:R-:W-:Y:S01]  /*2150*/  ISETP.NE.U32.AND P0, PT, RZ, UR4, PT ;  /* 0x00000004ff007c0c */ /* 0x000fe2000bf05070 */
[----:B------:R-:W1:Y:S02]  /*2160*/  LDC R13, c[0x0][0x3f4] ;  /* 0x0000fd00ff0d7b82 */ /* 0x000e640000000800 */
[----:B------:R-:W-:Y:S01]  /*2170*/  IMAD R8, R11, R30, RZ ;  /* 0x0000001e0b087224 */ /* 0x000fe200078e02ff */
[----:B0-----:R-:W-:Y:S01]  /*2180*/  SHF.R.U32.HI R36, RZ, 0x7, R20 ;  /* 0x00000007ff247819 */ /* 0x001fe20000011614 */
[----:B------:R-:W-:Y:S01]  /*2190*/  VIADD R9, R20, 0xffffff80 ;  /* 0xffffff8014097836 */ /* 0x000fe20000000000 */
[----:B------:R-:W-:Y:S01]  /*21a0*/  ISETP.NE.AND.EX P0, PT, RZ, UR5, PT, P0 ;  /* 0x00000005ff007c0c */ /* 0x000fe2000bf05300 */
[----:B------:R-:W-:Y:S01]  /*21b0*/  IMAD R3, R71, R31, R8 ;  /* 0x0000001f47037224 */ /* 0x000fe200078e0208 */
[----:B------:R-:W-:Y:S01]  /*21c0*/  ULDC.64 UR4, c[0x0][0x308] ;  /* 0x0000c20000047ab9 */ /* 0x000fe20000000a00 */
[----:B------:R-:W-:-:S02]  /*21d0*/  ISETP.NE.AND P6, PT, R36, 0x1, PT ;  /* 0x000000012400780c */ /* 0x000fc40003fc5270 */
[----:B------:R-:W-:Y:S01]  /*21e0*/  SHF.R.S32.HI R8, RZ, 0x1f, R9 ;  /* 0x0000001fff087819 */ /* 0x000fe20000011409 */
[----:B------:R-:W-:-:S03]  /*21f0*/  IMAD.IADD R7, R7, 0x1, R3 ;  /* 0x0000000107077824 */ /* 0x000fc600078e0203 */
[----:B------:R-:W-:-:S04]  /*2200*/  LEA.HI R8, R8, R9, RZ, 0x2 ;  /* 0x0000000908087211 */ /* 0x000fc800078f10ff */
[--C-:B------:R-:W-:Y:S02]  /*2210*/  SHF.R.S32.HI R78, RZ, 0x2, R8.reuse ;  /* 0x00000002ff4e7819 */ /* 0x100fe40000011408 */
[----:B------:R-:W-:-:S04]  /*2220*/  SHF.R.S32.HI R5, RZ, 0x1f, R8 ;  /* 0x0000001fff057819 */ /* 0x000fc80000011408 */
[----:B------:R-:W-:Y:S01]  /*2230*/  LEA.HI R8, R5, R78, RZ, 0x2 ;  /* 0x0000004e05087211 */ /* 0x000fe200078f10ff */
[----:B------:R-:W-:-:S04]  /*2240*/  IMAD.WIDE.U32 R4, R32, UR4, R6 ;  /* 0x0000000420047c25 */ /* 0x000fc8000f8e0006 */
[----:B------:R-:W-:Y:S01]  /*2250*/  IMAD R5, R32, UR5, R5 ;  /* 0x0000000520057c24 */ /* 0x000fe2000f8e0205 */
[----:B------:R-:W-:Y:S01]  /*2260*/  ULDC.64 UR4, c[0x0][0x310] ;  /* 0x0000c40000047ab9 */ /* 0x000fe20000000a00 */
[----:B------:R-:W-:-:S04]  /*2270*/  IMAD R6, R34, R30, RZ ;  /* 0x0000001e22067224 */ /* 0x000fc800078e02ff */
[----:B------:R-:W-:Y:S01]  /*2280*/  IMAD R6, R144, R31, R6 ;  /* 0x0000001f90067224 */ /* 0x000fe200078e0206 */
[----:B---3--:R-:W-:Y:S02]  /*2290*/  SHF.R.S32.HI R3, RZ, 0x1f, R0 ;  /* 0x0000001fff037819 */ /* 0x008fe40000011400 */
[----:B------:R-:W-:Y:S02]  /*22a0*/  SEL R21, R0, RZ, !P0 ;  /* 0x000000ff00157207 */ /* 0x000fe40004000000 */
[----:B------:R-:W-:Y:S02]  /*22b0*/  SEL R91, R3, RZ, !P0 ;  /* 0x000000ff035b7207 */ /* 0x000fe40004000000 */
[----:B------:R-:W-:Y:S01]  /*22c0*/  LOP3.LUT R3, R8, 0xfffffffc, RZ, 0xc0, !PT ;  /* 0xfffffffc08037812 */ /* 0x000fe200078ec0ff */
[----:B------:R-:W-:-:S04]  /*22d0*/  IMAD.WIDE.U32 R26, R21, UR4, R4 ;  /* 0x00000004151a7c25 */ /* 0x000fc8000f8e0004 */
[----:B------:R-:W-:Y:S02]  /*22e0*/  IMAD R0, R91, UR4, RZ ;  /* 0x000000045b007c24 */ /* 0x000fe4000f8e02ff */
[----:B------:R-:W-:Y:S02]  /*22f0*/  IMAD.IADD R78, R78, 0x1, -R3 ;  /* 0x000000014e4e7824 */ /* 0x000fe400078e0a03 */
[----:B------:R-:W-:Y:S01]  /*2300*/  IMAD R3, R21, UR5, R0 ;  /* 0x0000000515037c24 */ /* 0x000fe2000f8e0200 */
[----:B------:R-:W-:Y:S05]  /*2310*/  @!P6 WARPSYNC.ALL ;  /* 0x000000000000e948 */ /* 0x000fea0003800000 */
[----:B------:R-:W-:Y:S01]  /*2320*/  ULDC.64 UR4, c[0x0][0x330] ;  /* 0x0000cc0000047ab9 */ /* 0x000fe20000000a00 */
[----:B------:R-:W-:-:S04]  /*2330*/  IMAD.WIDE.U32 R4, R144, R30, R22 ;  /* 0x0000001e90047225 */ /* 0x000fc800078e0016 */
[----:B------:R-:W-:Y:S01]  /*2340*/  IMAD R8, R34, R68, RZ ;  /* 0x0000004422087224 */ /* 0x000fe200078e02ff */
[----:B------:R-:W-:Y:S01]  /*2350*/  IADD3 R97, P0, R26, R4, RZ ;  /* 0x000000041a617210 */ /* 0x000fe20007f1e0ff */
[----:B------:R-:W-:Y:S01]  /*2360*/  IMAD.WIDE.U32 R28, R32, UR4, R22 ;  /* 0x00000004201c7c25 */ /* 0x000fe2000f8e0016 */
[----:B------:R-:W-:Y:S01]  /*2370*/  ULDC UR4, c[0x0][0x2f4] ;  /* 0x0000bd0000047ab9 */ /* 0x000fe20000000800 */
[----:B------:R-:W-:Y:S01]  /*2380*/  LOP3.LUT P2, RZ, R78, 0x2, RZ, 0xc0, !PT ;  /* 0x000000024eff7812 */ /* 0x000fe2000784c0ff */
[----:B------:R-:W-:Y:S01]  /*2390*/  ULDC.64 UR6, c[0x0][0x338] ;  /* 0x0000ce0000067ab9 */ /* 0x000fe20000000a00 */
[----:B------:R-:W-:Y:S02]  /*23a0*/  IMAD R29, R32, UR5, R29 ;  /* 0x00000005201d7c24 */ /* 0x000fe4000f8e021d */
[----:B------:R-:W3:Y:S01]  /*23b0*/  LDL R32, [R1+0x54] ;  /* 0x0000540001207983 */ /* 0x000ee20000100800 */
[----:B------:R-:W-:Y:S02]  /*23c0*/  VIADD R0, R22, 0x10 ;  /* 0x0000001016007836 */ /* 0x000fe40000000000 */
[----:B------:R-:W-:-:S03]  /*23d0*/  IMAD.IADD R3, R27, 0x1, R3 ;  /* 0x000000011b037824 */ /* 0x000fc600078e0203 */
[----:B------:R-:W-:Y:S02]  /*23e0*/  ISETP.GE.AND P1, PT, R0, UR4, PT ;  /* 0x0000000400007c0c */ /* 0x000fe4000bf26270 */
[----:B------:R-:W-:Y:S02]  /*23f0*/  IADD3.X R96, R3, R5, R6, P0, !PT ;  /* 0x0000000503607210 */ /* 0x000fe400007fe406 */
[----:B------:R-:W-:Y:S02]  /*2400*/  SEL R5, RZ, 0xffffffff, P1 ;  /* 0xffffffffff057807 */ /* 0x000fe40000800000 */
[C---:B------:R-:W-:Y:S01]  /*2410*/  ISETP.GE.AND P0, PT, R22.reuse, UR4, PT ;  /* 0x0000000416007c0c */ /* 0x040fe2000bf06270 */
[C---:B------:R-:W-:Y:S02]  /*2420*/  VIADD R4, R22.reuse, 0x20 ;  /* 0x0000002016047836 */ /* 0x040fe40000000000 */
[----:B------:R-:W-:Y:S01]  /*2430*/  IMAD.SHL.U32 R7, R5, 0x2, RZ ;  /* 0x0000000205077824 */ /* 0x000fe200078e00ff */
[----:B------:R-:W-:Y:S01]  /*2440*/  SEL R6, RZ, 0x1, P0 ;  /* 0x00000001ff067807 */ /* 0x000fe20000000000 */
[----:B------:R-:W-:Y:S01]  /*2450*/  VIADD R5, R22, 0x30 ;  /* 0x0000003016057836 */ /* 0x000fe20000000000 */
[----:B------:R-:W-:-:S02]  /*2460*/  ISETP.GE.AND P0, PT, R4, UR4, PT ;  /* 0x0000000404007c0c */ /* 0x000fc4000bf06270 */
[----:B------:R-:W-:Y:S01]  /*2470*/  LOP3.LUT R7, R7, 0x2, R6, 0xe2, !PT ;  /* 0x0000000207077812 */ /* 0x000fe200078ee206 */
[----:B------:R-:W-:Y:S01]  /*2480*/  VIADD R6, R22, 0x40 ;  /* 0x0000004016067836 */ /* 0x000fe20000000000 */
[----:B------:R-:W-:Y:S01]  /*2490*/  ISETP.GE.AND P1, PT, R5, UR4, PT ;  /* 0x0000000405007c0c */ /* 0x000fe2000bf26270 */
[----:B------:R-:W-:Y:S01]  /*24a0*/  IMAD R15, R144, R69, R8 ;  /* 0x00000045900f7224 */ /* 0x000fe200078e0208 */
[----:B------:R-:W-:Y:S02]  /*24b0*/  SEL R8, RZ, 0x4, P0 ;  /* 0x00000004ff087807 */ /* 0x000fe40000000000 */
[----:B------:R-:W-:Y:S02]  /*24c0*/  SEL R9, RZ, 0x8, P1 ;  /* 0x00000008ff097807 */ /* 0x000fe40000800000 */
[----:B------:R-:W-:Y:S02]  /*24d0*/  ISETP.GE.AND P0, PT, R6, UR4, PT ;  /* 0x0000000406007c0c */ /* 0x000fe4000bf06270 */
[----:B------:R-:W-:-:S02]  /*24e0*/  LOP3.LUT R7, R9, R7, R8, 0xfe, !PT ;  /* 0x0000000709077212 */ /* 0x000fc400078efe08 */
[----:B------:R-:W-:Y:S02]  /*24f0*/  SEL R10, RZ, 0x10, P0 ;  /* 0x00000010ff0a7807 */ /* 0x000fe40000000000 */
[----:B-1----:R-:W-:Y:S02]  /*2500*/  ISETP.GE.AND P0, PT, R22, R13, PT ;  /* 0x0000000d1600720c */ /* 0x002fe40003f06270 */
[----:B------:R-:W-:Y:S01]  /*2510*/  LOP3.LUT R10, R7, R10, RZ, 0xfc, !PT ;  /* 0x0000000a070a7212 */ /* 0x000fe200078efcff */
[----:B------:R-:W-:Y:S01]  /*2520*/  IMAD R7, R34, R76, RZ ;  /* 0x0000004c22077224 */ /* 0x000fe200078e02ff */
[----:B------:R-:W-:-:S03]  /*2530*/  LOP3.LUT R19, R19, 0xfffffffd, RZ, 0xc0, !PT ;  /* 0xfffffffd13137812 */ /* 0x000fc600078ec0ff */
[----:B------:R-:W-:Y:S01]  /*2540*/  IMAD R33, R144, R77, R7 ;  /* 0x0000004d90217224 */ /* 0x000fe200078e0207 */
[----:B------:R-:W-:Y:S02]  /*2550*/  SEL R7, R13, RZ, P0 ;  /* 0x000000ff0d077207 */ /* 0x000fe40000000000 */
[----:B------:R-:W-:Y:S01]  /*2560*/  @P2 LOP3.LUT R19, R19, 0x2, RZ, 0xfc, !PT ;  /* 0x0000000213132812 */ /* 0x000fe200078efcff */
[----:B--2---:R-:W-:Y:S01]  /*2570*/  IMAD.MOV.U32 R40, RZ, RZ, R42 ;  /* 0x000000ffff287224 */ /* 0x004fe200078e002a */
[-C--:B------:R-:W-:Y:S01]  /*2580*/  ISETP.GE.AND P2, PT, R4, R13.reuse, PT ;  /* 0x0000000d0400720c */ /* 0x080fe20003f46270 */
[----:B------:R-:W-:Y:S01]  /*2590*/  IMAD.IADD R8, R22, 0x1, R7 ;  /* 0x0000000116087824 */ /* 0x000fe200078e0207 */
[----:B------:R-:W-:Y:S02]  /*25a0*/  ISETP.GE.AND P1, PT, R0, R13, PT ;  /* 0x0000000d0000720c */ /* 0x000fe40003f26270 */
[----:B------:R-:W-:Y:S02]  /*25b0*/  SEL R7, R13, RZ, P2 ;  /* 0x000000ff0d077207 */ /* 0x000fe40001000000 */
[----:B------:R-:W-:-:S02]  /*25c0*/  SHF.R.S32.HI R41, RZ, 0x1f, R40 ;  /* 0x0000001fff297819 */ /* 0x000fc40000011428 */
[----:B------:R-:W-:Y:S01]  /*25d0*/  SEL R9, R13, RZ, P1 ;  /* 0x000000ff0d097207 */ /* 0x000fe20000800000 */
[----:B------:R-:W-:Y:S02]  /*25e0*/  IMAD R91, R91, UR6, RZ ;  /* 0x000000065b5b7c24 */ /* 0x000fe4000f8e02ff */
[----:B------:R-:W-:Y:S02]  /*25f0*/  IMAD.IADD R20, R4, 0x1, R7 ;  /* 0x0000000104147824 */ /* 0x000fe400078e0207 */
[----:B------:R-:W-:-:S04]  /*2600*/  IMAD.WIDE.U32 R64, R144, R68, R22 ;  /* 0x0000004490407225 */ /* 0x000fc800078e0016 */
[----:B------:R-:W-:-:S04]  /*2610*/  IMAD.WIDE.U32 R66, R144, R68, R40 ;  /* 0x0000004490427225 */ /* 0x000fc800078e0028 */
[----:B------:R-:W-:Y:S01]  /*2620*/  IMAD.IADD R14, R0, 0x1, R9 ;  /* 0x00000001000e7824 */ /* 0x000fe200078e0209 */
[----:B------:R-:W-:Y:S01]  /*2630*/  SHF.R.S32.HI R9, RZ, 0x1f, R8 ;  /* 0x0000001fff097819 */ /* 0x000fe20000011408 */
[C---:B------:R-:W-:Y:S02]  /*2640*/  IMAD R91, R21.reuse, UR7, R91 ;  /* 0x00000007155b7c24 */ /* 0x040fe4000f8e025b */
[----:B------:R-:W-:Y:S01]  /*2650*/  IMAD.WIDE.U32 R28, R21, UR6, R28 ;  /* 0x00000006151c7c25 */ /* 0x000fe2000f8e001c */
[----:B------:R-:W-:-:S03]  /*2660*/  SHF.R.S32.HI R21, RZ, 0x1f, R20 ;  /* 0x0000001fff157819 */ /* 0x000fc60000011414 */
[----:B------:R-:W-:Y:S02]  /*2670*/  IMAD.IADD R65, R65, 0x1, R15 ;  /* 0x0000000141417824 */ /* 0x000fe400078e020f */
[----:B------:R-:W-:Y:S01]  /*2680*/  IMAD.IADD R67, R15, 0x1, R67 ;  /* 0x000000010f437824 */ /* 0x000fe200078e0243 */
[----:B------:R-:W-:Y:S01]  /*2690*/  SHF.R.S32.HI R15, RZ, 0x1f, R14 ;  /* 0x0000001fff0f7819 */ /* 0x000fe2000001140e */
[C---:B------:R-:W-:Y:S01]  /*26a0*/  IMAD.WIDE.U32 R72, R144.reuse, R76, R22 ;  /* 0x0000004c90487225 */ /* 0x040fe200078e0016 */
[CC--:B------:R-:W-:Y:S02]  /*26b0*/  LEA.HI R7, R9.reuse, R8.reuse, RZ, 0x3 ;  /* 0x0000000809077211 */ /* 0x0c0fe400078f18ff */
[----:B------:R-:W-:Y:S01]  /*26c0*/  LEA.HI R12, R9, R8, RZ, 0x5 ;  /* 0x00000008090c7211 */ /* 0x000fe200078f28ff */
[----:B------:R-:W-:Y:S01]  /*26d0*/  IMAD.WIDE.U32 R74, R144, R76, R40 ;  /* 0x0000004c904a7225 */ /* 0x000fe200078e0028 */
[CC--:B------:R-:W-:Y:S02]  /*26e0*/  LEA.HI R9, R21.reuse, R20.reuse, RZ, 0x3 ;  /* 0x0000001415097211 */ /* 0x0c0fe400078f18ff */
[----:B------:R-:W-:-:S02]  /*26f0*/  LEA.HI R20, R21, R20, RZ, 0x5 ;  /* 0x0000001415147211 */ /* 0x000fc400078f28ff */
[-C--:B------:R-:W-:Y:S01]  /*2700*/  LEA.HI R8, R15, R14.reuse, RZ, 0x3 ;  /* 0x0000000e0f087211 */ /* 0x080fe200078f18ff */
[----:B------:R-:W-:Y:S01]  /*2710*/  IMAD.IADD R73, R73, 0x1, R33 ;  /* 0x0000000149497824 */ /* 0x000fe200078e0221 */
[----:B------:R-:W-:Y:S01]  /*2720*/  LEA.HI R15, R15, R14, RZ, 0x5 ;  /* 0x0000000e0f0f7211 */ /* 0x000fe200078f28ff */
[----:B------:R-:W-:Y:S01]  /*2730*/  IMAD.IADD R75, R33, 0x1, R75 ;  /* 0x00000001214b7824 */ /* 0x000fe200078e024b */
[----:B------:R-:W-:Y:S02]  /*2740*/  SHF.R.S32.HI R14, RZ, 0x5, R12 ;  /* 0x00000005ff0e7819 */ /* 0x000fe4000001140c */
[----:B------:R-:W-:Y:S01]  /*2750*/  SHF.R.S32.HI R33, RZ, 0x5, R20 ;  /* 0x00000005ff217819 */ /* 0x000fe20000011414 */
[----:B------:R0:W-:Y:S01]  /*2760*/  STL [R1+0x4c], R41 ;  /* 0x00004c2901007387 */ /* 0x0001e20000100800 */
[----:B-----5:R-:W-:Y:S01]  /*2770*/  SHF.R.S32.HI R35, RZ, 0x1f, R107 ;  /* 0x0000001fff237819 */ /* 0x020fe2000001146b */
[----:B------:R-:W-:Y:S01]  /*2780*/  VIADD R83, R22, 0x50 ;  /* 0x0000005016537836 */ /* 0x000fe20000000000 */
[----:B------:R-:W-:Y:S01]  /*2790*/  LOP3.LUT R19, R19, 0xfffffffe, RZ, 0xc0, !PT ;  /* 0xfffffffe13137812 */ /* 0x000fe200078ec0ff */
[--C-:B----4-:R-:W-:Y:S01]  /*27a0*/  IMAD R33, R33, 0x1200, R38.reuse ;  /* 0x0000120021217824 */ /* 0x110fe200078e0226 */
[----:B------:R-:W-:Y:S01]  /*27b0*/  SHF.R.S32.HI R21, RZ, 0x5, R15 ;  /* 0x00000005ff157819 */ /* 0x000fe2000001140f */
[----:B------:R-:W-:Y:S01]  /*27c0*/  IMAD R14, R14, 0x1200, R38 ;  /* 0x000012000e0e7824 */ /* 0x000fe200078e0226 */
[----:B------:R-:W-:-:S02]  /*27d0*/  @P2 LOP3.LUT R19, R19, 0x1, RZ, 0xfc, !PT ;  /* 0x0000000113132812 */ /* 0x000fc400078efcff */
[----:B------:R-:W-:Y:S01]  /*27e0*/  ISETP.GE.AND P2, PT, R83, UR4, PT ;  /* 0x0000000453007c0c */ /* 0x000fe2000bf46270 */
[----:B------:R-:W-:Y:S01]  /*27f0*/  IMAD R21, R21, 0x1200, R38 ;  /* 0x0000120015157824 */ /* 0x000fe200078e0226 */
[----:B------:R-:W-:Y:S01]  /*2800*/  LOP3.LUT R81, R7, 0xfffffff8, RZ, 0xc0, !PT ;  /* 0xfffffff807517812 */ /* 0x000fe200078ec0ff */
[----:B------:R-:W-:Y:S01]  /*2810*/  IMAD R99, R69, 0x90, RZ ;  /* 0x0000009045637824 */ /* 0x000fe200078e02ff */
[----:B------:R-:W-:Y:S01]  /*2820*/  LOP3.LUT R80, R8, 0xfffffff8, RZ, 0xc0, !PT ;  /* 0xfffffff808507812 */ /* 0x000fe200078ec0ff */
[----:B------:R-:W-:Y:S01]  /*2830*/  IMAD.WIDE.U32 R64, R107, R68, R64 ;  /* 0x000000446b407225 */ /* 0x000fe200078e0040 */
[----:B------:R-:W-:-:S03]  /*2840*/  LOP3.LUT R79, R9, 0xfffffff8, RZ, 0xc0, !PT ;  /* 0xfffffff8094f7812 */ /* 0x000fc600078ec0ff */
[----:B------:R-:W-:-:S04]  /*2850*/  IMAD.WIDE.U32 R66, R107, R68, R66 ;  /* 0x000000446b427225 */ /* 0x000fc800078e0042 */
[----:B------:R-:W-:-:S04]  /*2860*/  IMAD.WIDE.U32 R72, R107, R76, R72 ;  /* 0x0000004c6b487225 */ /* 0x000fc800078e0048 */
[----:B------:R-:W-:Y:S01]  /*2870*/  IMAD.WIDE.U32 R74, R107, R76, R74 ;  /* 0x0000004c6b4a7225 */ /* 0x000fe200078e004a */
[----:B------:R-:W-:-:S03]  /*2880*/  IADD3 R115, R36, 0x8, RZ ;  /* 0x0000000824737810 */ /* 0x000fc60007ffe0ff */
[----:B------:R-:W-:Y:S01]  /*2890*/  IMAD.SHL.U32 R110, R13, 0x2, RZ ;  /* 0x000000020d6e7824 */ /* 0x000fe200078e00ff */
[----:B------:R-:W-:Y:S01]  /*28a0*/  SHF.R.S32.HI R103, RZ, 0x1f, R81 ;  /* 0x0000001fff677819 */ /* 0x000fe20000011451 */
[----:B------:R-:W-:Y:S01]  /*28b0*/  IMAD.IADD R91, R29, 0x1, R91 ;  /* 0x000000011d5b7824 */ /* 0x000fe200078e025b */
[----:B------:R-:W-:Y:S02]  /*28c0*/  SHF.R.S32.HI R102, RZ, 0x1f, R80 ;  /* 0x0000001fff667819 */ /* 0x000fe40000011450 */
[----:B------:R-:W-:Y:S02]  /*28d0*/  SHF.R.S32.HI R101, RZ, 0x1f, R79 ;  /* 0x0000001fff657819 */ /* 0x000fe4000001144f */
[C---:B---3--:R-:W-:Y:S02]  /*28e0*/  LOP3.LUT R12, R32.reuse, 0x18, R7, 0xf8, !PT ;  /* 0x00000018200c7812 */ /* 0x048fe400078ef807 */
[C---:B------:R-:W-:Y:S02]  /*28f0*/  LOP3.LUT R20, R32.reuse, 0x18, R8, 0xf8, !PT ;  /* 0x0000001820147812 */ /* 0x040fe400078ef808 */
[----:B------:R-:W-:-:S02]  /*2900*/  LOP3.LUT R32, R32, 0x18, R9, 0xf8, !PT ;  /* 0x0000001820207812 */ /* 0x000fc400078ef809 */
[-C--:B------:R-:W-:Y:S02]  /*2910*/  LOP3.LUT R15, R12, R37.reuse, RZ, 0x3c, !PT ;  /* 0x000000250c0f7212 */ /* 0x080fe400078e3cff */
[-C--:B------:R-:W-:Y:S01]  /*2920*/  LOP3.LUT R32, R32, R37.reuse, RZ, 0x3c, !PT ;  /* 0x0000002520207212 */ /* 0x080fe200078e3cff */
[----:B------:R-:W-:Y:S01]  /*2930*/  IMAD R12, R35, R68, RZ ;  /* 0x00000044230c7224 */ /* 0x000fe200078e02ff */
[----:B------:R-:W-:Y:S01]  /*2940*/  LOP3.LUT R20, R20, R37, RZ, 0x3c, !PT ;  /* 0x0000002514147212 */ /* 0x000fe200078e3cff */
[----:B------:R-:W-:Y:S02]  /*2950*/  IMAD.IADD R106, R14, 0x1, R15 ;  /* 0x000000010e6a7824 */ /* 0x000fe400078e020f */
[----:B------:R-:W-:Y:S01]  /*2960*/  IMAD.IADD R104, R33, 0x1, R32 ;  /* 0x0000000121687824 */ /* 0x000fe200078e0220 */
[----:B------:R-:W-:Y:S01]  /*2970*/  SEL R15, RZ, 0x20, P2 ;  /* 0x00000020ff0f7807 */ /* 0x000fe20001000000 */
[----:B------:R-:W-:Y:S02]  /*2980*/  IMAD R33, R107, R69, R12 ;  /* 0x000000456b217224 */ /* 0x000fe400078e020c */
[----:B------:R-:W-:Y:S01]  /*2990*/  IMAD R12, R35, R76, RZ ;  /* 0x0000004c230c7224 */ /* 0x000fe200078e02ff */
[----:B------:R-:W-:Y:S01]  /*29a0*/  IADD3 R70, P2, R144, R71, RZ ;  /* 0x0000004790467210 */ /* 0x000fe20007f5e0ff */
[----:B------:R-:W-:Y:S01]  /*29b0*/  IMAD.IADD R105, R21, 0x1, R20 ;  /* 0x0000000115697824 */ /* 0x000fe200078e0214 */
[----:B------:R-:W-:Y:S01]  /*29c0*/  LOP3.LUT R15, R10, R15, RZ, 0xfc, !PT ;  /* 0x0000000f0a0f7212 */ /* 0x000fe200078efcff */
[----:B------:R-:W-:-:S02]  /*29d0*/  IMAD R21, R31, 0x90, RZ ;  /* 0x000000901f157824 */ /* 0x000fc400078e02ff */
[----:B------:R-:W-:Y:S02]  /*29e0*/  IMAD R85, R107, R77, R12 ;  /* 0x0000004d6b557224 */ /* 0x000fe400078e020c */
[----:B------:R-:W-:Y:S02]  /*29f0*/  IMAD R35, R77, 0x90, RZ ;  /* 0x000000904d237824 */ /* 0x000fe400078e02ff */
[----:B------:R-:W-:Y:S01]  /*2a00*/  IMAD.WIDE.U32 R30, R30, 0x90, RZ ;  /* 0x000000901e1e7825 */ /* 0x000fe200078e00ff */
[----:B------:R-:W-:-:S03]  /*2a10*/  LOP3.LUT R12, R15, 0x4, RZ, 0xc0, !PT ;  /* 0x000000040f0c7812 */ /* 0x000fc600078ec0ff */
[----:B------:R-:W-:Y:S01]  /*2a20*/  IMAD.WIDE.U32 R68, R68, 0x90, RZ ;  /* 0x0000009044447825 */ /* 0x000fe200078e00ff */
[----:B------:R-:W-:-:S03]  /*2a30*/  LOP3.LUT R13, R15, 0x8, RZ, 0xc0, !PT ;  /* 0x000000080f0d7812 */ /* 0x000fc600078ec0ff */
[----:B------:R-:W-:Y:S01]  /*2a40*/  IMAD.WIDE.U32 R76, R76, 0x90, RZ ;  /* 0x000000904c4c7825 */ /* 0x000fe200078e00ff */
[----:B------:R-:W-:-:S03]  /*2a50*/  LOP3.LUT R14, R15, 0x10, RZ, 0xc0, !PT ;  /* 0x000000100f0e7812 */ /* 0x000fc600078ec0ff */
[----:B------:R-:W-:Y:S01]  /*2a60*/  IMAD.X R71, R34, 0x1, R11, P2 ;  /* 0x0000000122477824 */ /* 0x000fe200010e060b */
[----:B------:R-:W-:Y:S01]  /*2a70*/  LOP3.LUT R11, R15, 0x2, RZ, 0xc0, !PT ;  /* 0x000000020f0b7812 */ /* 0x000fe200078ec0ff */
[----:B------:R-:W-:Y:S01]  /*2a80*/  IMAD.IADD R87, R73, 0x1, R85 ;  /* 0x0000000149577824 */ /* 0x000fe200078e0255 */
[----:B------:R-:W-:Y:S01]  /*2a90*/  LOP3.LUT R10, R10, 0x1, RZ, 0xc0, !PT ;  /* 0x000000010a0a7812 */ /* 0x000fe200078ec0ff */
[----:B------:R-:W-:Y:S01]  /*2aa0*/  IMAD.IADD R98, R31, 0x1, R21 ;  /* 0x000000011f627824 */ /* 0x000fe200078e0215 */
[----:B------:R-:W-:Y:S01]  /*2ab0*/  LOP3.LUT R15, R15, 0x20, RZ, 0xc0, !PT ;  /* 0x000000200f0f7812 */ /* 0x000fe200078ec0ff */
[----:B------:R-:W-:Y:S02]  /*2ac0*/  IMAD.IADD R99, R69, 0x1, R99 ;  /* 0x0000000145637824 */ /* 0x000fe400078e0263 */
[----:B------:R-:W-:Y:S02]  /*2ad0*/  IMAD.IADD R100, R77, 0x1, R35 ;  /* 0x000000014d647824 */ /* 0x000fe400078e0223 */
[----:B------:R-:W-:-:S02]  /*2ae0*/  IMAD.IADD R88, R65, 0x1, R33 ;  /* 0x0000000141587824 */ /* 0x000fc400078e0221 */
[----:B------:R-:W-:Y:S02]  /*2af0*/  IMAD.IADD R86, R33, 0x1, R67 ;  /* 0x0000000121567824 */ /* 0x000fe400078e0243 */
[----:B------:R-:W-:Y:S01]  /*2b00*/  IMAD.IADD R85, R85, 0x1, R75 ;  /* 0x0000000155557824 */ /* 0x000fe200078e024b */
[----:B0-----:R-:W-:Y:S06]  /*2b10*/  @!P6 BAR.SYNC.DEFER_BLOCKING 0x9, 0x100 ;  /* 0x024400000000eb1d */ /* 0x001fec0000010000 */
.L_x_9826:
[----:B0-----:R-:W2:Y:S01]  /*2b20*/  LDL R20, [R1+0x88] ;  /* 0x0000880001147983 */ /* 0x001ea20000100800 */
[----:B------:R-:W0:Y:S01]  /*2b30*/  LDC R108, c[0x0][0x3f4] ;  /* 0x0000fd00ff6c7b82 */ /* 0x000e220000000800 */
[----:B------:R-:W-:Y:S01]  /*2b40*/  LOP3.LUT P3, RZ, R78, 0x2, RZ, 0xc0, !PT ;  /* 0x000000024eff7812 */ /* 0x000fe2000786c0ff */
[----:B------:R-:W-:Y:S01]  /*2b50*/  VIADD R39, R24, 0xffffffff ;  /* 0xffffffff18277836 */ /* 0x000fe20000000000 */
[----:B------:R-:W-:Y:S05]  /*2b60*/  YIELD ;  /* 0x0000000000007946 */ /* 0x000fea0003800000 */
[----:B-1----:R-:W1:Y:S01]  /*2b70*/  LDC.64 R92, c[0x0][0x2e8] ;  /* 0x0000ba00ff5c7b82 */ /* 0x002e620000000a00 */
[----:B---3--:R-:W-:Y:S01]  /*2b80*/  SHF.R.S32.HI R32, RZ, 0x1f, R39 ;  /* 0x0000001fff207819 */ /* 0x008fe20000011427 */
[-C--:B------:R-:W-:Y:S01]  /*2b90*/  IMAD R21, R98, R39.reuse, RZ ;  /* 0x0000002762157224 */ /* 0x080fe200078e02ff */
[----:B------:R-:W-:Y:S01]  /*2ba0*/  BSSY B0, `(.L_x_9771) ;  /* 0x00003e8000007945 */ /* 0x000fe20003800000 */
[----:B------:R-:W-:-:S04]  /*2bb0*/  IMAD.WIDE.U32 R60, R30, R39, RZ ;  /* 0x000000271e3c7225 */ /* 0x000fc800078e00ff */
[----:B------:R-:W-:Y:S01]  /*2bc0*/  IMAD R33, R32, R30, R21 ;  /* 0x0000001e20217224 */ /* 0x000fe200078e0215 */
[----:B------:R-:W-:-:S03]  /*2bd0*/  IADD3 R21, P2, R97, R60, RZ ;  /* 0x0000003c61157210 */ /* 0x000fc60007f5e0ff */
[----:B------:R-:W-:-:S04]  /*2be0*/  IMAD.IADD R94, R61, 0x1, R33 ;  /* 0x000000013d5e7824 */ /* 0x000fc800078e0221 */
[----:B------:R-:W-:Y:S01]  /*2bf0*/  IMAD.X R24, R94, 0x1, R96, P2 ;  /* 0x000000015e187824 */ /* 0x000fe200010e0660 */
[----:B-1----:R-:W-:-:S04]  /*2c00*/  LEA R36, P2, R21, R92, 0x1 ;  /* 0x0000005c15247211 */ /* 0x002fc800078408ff */
[----:B------:R-:W-:Y:S01]  /*2c10*/  LEA.HI.X R37, R21, R93, R24, 0x1, P2 ;  /* 0x0000005d15257211 */ /* 0x000fe200010f0c18 */
[----:B------:R-:W-:Y:S01]  /*2c20*/  IMAD.MOV.U32 R24, RZ, RZ, R39 ;  /* 0x000000ffff187224 */ /* 0x000fe200078e0027 */
[----:B------:R-:W-:Y:S01]  /*2c30*/  ISETP.GT.AND P2, PT, R39, R84, PT ;  /* 0x000000542700720c */ /* 0x000fe20003f44270 */
[----:B--2---:R-:W-:-:S04]  /*2c40*/  IMAD R82, R17, 0x3600, R20 ;  /* 0x0000360011527824 */ /* 0x004fc800078e0214 */
[C---:B------:R-:W-:Y:S02]  /*2c50*/  VIADD R20, R82.reuse, 0x10 ;  /* 0x0000001052147836 */ /* 0x040fe40000000000 */
[----:B------:R-:W-:Y:S01]  /*2c60*/  @P3 VIADD R20, R82, 0xfffffff0 ;  /* 0xfffffff052143836 */ /* 0x000fe20000000000 */
[----:B0-----:R-:W-:Y:S01]  /*2c70*/  ISETP.GE.AND P3, PT, R108, 0x1, PT ;  /* 0x000000016c00780c */ /* 0x001fe20003f66270 */
[--C-:B------:R-:W-:Y:S02]  /*2c80*/  IMAD R82, R82, 0x2, R25.reuse ;  /* 0x0000000252527824 */ /* 0x100fe400078e0219 */
[----:B------:R-:W-:-:S10]  /*2c90*/  IMAD R21, R20, 0x2, R25 ;  /* 0x0000000214157824 */ /* 0x000fd400078e0219 */
[----:B------:R-:W-:Y:S05]  /*2ca0*/  @!P3 BRA `(.L_x_9772) ;  /* 0x0000003800dcb947 */ /* 0x000fea0003800000 */
[----:B------:R-:W-:Y:S01]  /*2cb0*/  ULDC.U8 UR4, c[0x0][0x410] ;  /* 0x0001040000047ab9 */ /* 0x000fe20000000000 */
[-C--:B------:R-:W-:Y:S01]  /*2cc0*/  IMAD R33, R100, R39.reuse, RZ ;  /* 0x0000002764217224 */ /* 0x080fe200078e02ff */
        /* <DEDUP_REMOVED lines=26> */
[----:B------:R-:W2:Y:S04]  /*2e70*/  LDL.64 R120, [R1+0x48] ;  /* 0x0000480001787983 */ /* 0x000ea80000100a00 */
[----:B------:R-:W3:Y:S04]  /*2e80*/  LDL R118, [R1+0x6c] ;  /* 0x00006c0001767983 */ /* 0x000ee80000100800 */
[----:B------:R-:W4:Y:S04]  /*2e90*/  LDL R117, [R1+0x64] ;  /* 0x0000640001757983 */ /* 0x000f280000100800 */
[----:B------:R-:W4:Y:S04]  /*2ea0*/  LDL R114, [R1+0x70] ;  /* 0x0000700001727983 */ /* 0x000f280000100800 */
[----:B------:R-:W4:Y:S04]  /*2eb0*/  LDL R113, [R1+0x68] ;  /* 0x0000680001717983 */ /* 0x000f280000100800 */
[----:B------:R-:W4:Y:S01]  /*2ec0*/  LDL R95, [R1+0x74] ;  /* 0x00007400015f7983 */ /* 0x000f220000100800 */
[----:B------:R-:W-:Y:S01]  /*2ed0*/  IADD3 R58, P3, R74, R58, RZ ;  /* 0x0000003a4a3a7210 */ /* 0x000fe20007f7e0ff */
[----:B------:R-:W-:Y:S01]  /*2ee0*/  ULDC.64 UR4, c[0x0][0x3e8] ;  /* 0x0000fa0000047ab9 */ /* 0x000fe20000000a00 */
[----:B------:R-:W-:-:S02]  /*2ef0*/  CS2R R62, SRZ ;  /* 0x00000000003e7805 */ /* 0x000fc4000001ff00 */
[----:B------:R-:W-:Y:S01]  /*2f00*/  CS2R R92, SRZ ;  /* 0x00000000005c7805 */ /* 0x000fe2000001ff00 */
        /* <DEDUP_REMOVED lines=18> */
[----:B--2---:R-:W-:-:S13]  /*3030*/  ISETP.GE.AND P3, PT, R120, R108, PT ;  /* 0x0000006c7800720c */ /* 0x004fda0003f66270 */
[----:B------:R0:W5:Y:S04]  /*3040*/  @!P3 LDG.E.64 R62, desc[UR60][R34.64] ;  /* 0x0000003c223eb981 */ /* 0x000168000c1e1b00 */
[----:B------:R0:W5:Y:S01]  /*3050*/  @!P3 LDG.E.64 R92, desc[UR60][R32.64] ;  /* 0x0000003c205cb981 */ /* 0x000162000c1e1b00 */
[----:B---3--:R-:W-:-:S13]  /*3060*/  ISETP.GE.AND P3, PT, R118, R108, PT ;  /* 0x0000006c7600720c */ /* 0x008fda0003f66270 */
[----:B------:R0:W5:Y:S04]  /*3070*/  @!P3 LDG.E.64 R54, desc[UR60][R34.64+0x10] ;  /* 0x0000103c2236b981 */ /* 0x000168000c1e1b00 */
[----:B------:R0:W5:Y:S01]  /*3080*/  @!P3 LDG.E.64 R60, desc[UR60][R32.64+0x10] ;  /* 0x0000103c203cb981 */ /* 0x000162000c1e1b00 */
[----:B----4-:R-:W-:-:S13]  /*3090*/  ISETP.GE.AND P3, PT, R117, R108, PT ;  /* 0x0000006c7500720c */ /* 0x010fda0003f66270 */
[----:B------:R0:W5:Y:S04]  /*30a0*/  @!P3 LDG.E.64 R50, desc[UR60][R34.64+0x20] ;  /* 0x0000203c2232b981 */ /* 0x000168000c1e1b00 */
[----:B------:R0:W5:Y:S01]  /*30b0*/  @!P3 LDG.E.64 R52, desc[UR60][R32.64+0x20] ;  /* 0x0000203c2034b981 */ /* 0x000162000c1e1b00 */
[----:B------:R-:W-:-:S13]  /*30c0*/  ISETP.GE.AND P3, PT, R114, R108, PT ;  /* 0x0000006c7200720c */ /* 0x000fda0003f66270 */
[----:B------:R0:W5:Y:S04]  /*30d0*/  @!P3 LDG.E.64 R46, desc[UR60][R34.64+0x30] ;  /* 0x0000303c222eb981 */ /* 0x000168000c1e1b00 */
[----:B------:R0:W5:Y:S01]  /*30e0*/  @!P3 LDG.E.64 R48, desc[UR60][R32.64+0x30] ;  /* 0x0000303c2030b981 */ /* 0x000162000c1e1b00 */
[----:B------:R-:W-:-:S13]  /*30f0*/  ISETP.GE.AND P3, PT, R113, R108, PT ;  /* 0x0000006c7100720c */ /* 0x000fda0003f66270 */
[----:B------:R0:W5:Y:S04]  /*3100*/  @!P3 LDG.E.64 R42, desc[UR60][R34.64+0x40] ;  /* 0x0000403c222ab981 */ /* 0x000168000c1e1b00 */
[----:B------:R0:W5:Y:S01]  /*3110*/  @!P3 LDG.E.64 R44, desc[UR60][R32.64+0x40] ;  /* 0x0000403c202cb981 */ /* 0x000162000c1e1b00 */
[----:B------:R-:W-:-:S13]  /*3120*/  ISETP.GE.AND P3, PT, R95, R108, PT ;  /* 0x0000006c5f00720c */ /* 0x000fda0003f66270 */
[----:B------:R0:W5:Y:S04]  /*3130*/  @!P3 LDG.E.64 R38, desc[UR60][R34.64+0x50] ;  /* 0x0000503c2226b981 */ /* 0x000168000c1e1b00 */
[----:B------:R0:W5:Y:S02]  /*3140*/  @!P3 LDG.E.64 R40, desc[UR60][R32.64+0x50] ;  /* 0x0000503c2028b981 */ /* 0x000164000c1e1b00 */
.L_x_9775:
[----:B------:R-:W-:Y:S05]  /*3150*/  BSYNC B1 ;  /* 0x0000000000017941 */ /* 0x000fea0003800000 */
.L_x_9774:
[----:B0-----:R-:W2:Y:S01]  /*3160*/  LDL R33, [R1+0x50] ;  /* 0x0000500001217983 */ /* 0x001ea20000100800 */
[----:B-----5:R-:W-:Y:S02]  /*3170*/  IMAD.MOV.U32 R20, RZ, RZ, R38 ;  /* 0x000000ffff147224 */ /* 0x020fe400078e0026 */
        /* <DEDUP_REMOVED lines=36> */
[----:B------:R-:W-:Y:S02]  /*33c0*/  PRMT R124, R124, 0x5410, R20 ;  /* 0x000054107c7c7816 */ /* 0x000fe40000000014 */
[----:B--2---:R-:W-:-:S13]  /*33d0*/  ISETP.NE.AND P3, PT, R33, 0x3, PT ;  /* 0x000000032100780c */ /* 0x004fda0003f65270 */
[----:B------:R-:W-:Y:S05]  /*33e0*/  @!P3 BRA `(.L_x_9776) ;  /* 0x000000000004b947 */ /* 0x000fea0003800000 */
[----:B------:R-:W-:Y:S01]  /*33f0*/  BPT.TRAP 0x1 ;  /* 0x000000040000795c */ /* 0x000fe20000300000 */
.L_x_9776:
[----:B------:R-:W-:Y:S01]  /*3400*/  IMAD R20, R17, 0x8, R16 ;  /* 0x0000000811147824 */ /* 0x000fe200078e0210 */
[----:B------:R-:W-:Y:S01]  /*3410*/  SHF.L.U32 R90, R156, 0x1f, RZ ;  /* 0x0000001f9c5a7819 */ /* 0x000fe200000006ff */
[----:B------:R-:W-:Y:S03]  /*3420*/  BSSY B1, `(.L_x_9777) ;  /* 0x0000003000017945 */ /* 0x000fe60003800000 */
[----:B------:R-:W0:Y:S02]  /*3430*/  SYNCS.PHASECHK.TRANS64.TRYWAIT P5, [R20+URZ+0x31c90], R90 ;  /* 0x031c905a140075a7 */ /* 0x000e2400080a017f */
[----:B0-----:R-:W-:Y:S05]  /*3440*/  @!P5 BRA `(.L_x_9778) ;  /* 0x000001d400a4d947 */ /* 0x001fea0003800000 */
.L_x_10075:
[----:B------:R-:W-:Y:S05]  /*3450*/  BSYNC B1 ;  /* 0x0000000000017941 */ /* 0x000fea0003800000 */
.L_x_9777:
[----:B------:R-:W-:Y:S05]  /*3460*/  @P4 BRA `(.L_x_9779) ;  /* 0x00000034006c4947 */ /* 0x000fea0003800000 */
[----:B------:R-:W-:Y:S01]  /*3470*/  ISETP.NE.AND P4, PT, R10, RZ, PT ;  /* 0x000000ff0a00720c */ /* 0x000fe20003f85270 */
[----:B------:R-:W-:-:S12]  /*3480*/  BSSY B1, `(.L_x_9780) ;  /* 0x0000033000017945 */ /* 0x000fd80003800000 */
[----:B------:R-:W-:Y:S05]  /*3490*/  @!P4 BRA `(.L_x_9781) ;  /* 0x0000000000c4c947 */ /* 0x000fea0003800000 */
[----:B------:R-:W2:Y:S01]  /*34a0*/  LDL.64 R56, [R1+0x48] ;  /* 0x0000480001387983 */ /* 0x000ea20000100a00 */
[----:B------:R-:W-:Y:S03]  /*34b0*/  BSSY B2, `(.L_x_9782) ;  /* 0x000002e000027945 */ /* 0x000fe60003800000 */
[----:B------:R1:W3:Y:S01]  /*34c0*/  LDS.128 R32, [R82+0x16800] ;  /* 0x0168000052207984 */ /* 0x0002e20000000c00 */
[----:B--2---:R-:W-:-:S13]  /*34d0*/  ISETP.GE.AND P4, PT, R56, R108, PT ;  /* 0x0000006c3800720c */ /* 0x004fda0003f86270 */
[----:B-1-3--:R-:W-:Y:S05]  /*34e0*/  @P4 BRA `(.L_x_9783) ;  /* 0x0000000000a84947 */ /* 0x00afea0003800000 */
[----:B------:R-:W-:Y:S01]  /*34f0*/  SHF.R.U64 R57, R92, 0x10, R93 ;  /* 0x000000105c397819 */ /* 0x000fe2000000125d */
[--C-:B------:R-:W-:Y:S01]  /*3500*/  HADD2.F32 R58, -RZ, R33.reuse.H1_H1 ;  /* 0x30000021ff3a7230 */ /* 0x100fe20000004100 */
        /* <DEDUP_REMOVED lines=14> */
[----:B------:R-:W-:Y:S02]  /*35f0*/  HADD2.F32 R59, -RZ, R123.H1_H1 ;  /* 0x3000007bff3b7230 */ /* 0x000fe40000004100 */
        /* <DEDUP_REMOVED lines=18> */
[----:B------:R-:W-:Y:S02]  /*3720*/  HADD2.F32 R59, -RZ, R123.H0_H0 ;  /* 0x2000007bff3b7230 */ /* 0x000fe40000004100 */
[-C--:B------:R-:W-:Y:S01]  /*3730*/  FMUL.FTZ R62, R34, R63.reuse ;  /* 0x0000003f223e7220 */ /* 0x080fe20000410000 */
[----:B------:R-:W-:-:S03]  /*3740*/  FMUL.FTZ R63, R92, R63 ;  /* 0x0000003f5c3f7220 */ /* 0x000fc60000410000 */
[-C--:B------:R-:W-:Y:S01]  /*3750*/  FFMA.FTZ R62, R92, R59.reuse, -R62 ;  /* 0x0000003b5c3e7223 */ /* 0x080fe2000001083e */
[----:B------:R-:W-:-:S05]  /*3760*/  FFMA.FTZ R63, R34, R59, R63 ;  /* 0x0000003b223f7223 */ /* 0x000fca000001003f */
[----:B------:R-:W-:-:S05]  /*3770*/  F2FP.F16.F32.PACK_AB R62, R63, R62 ;  /* 0x0000003e3f3e723e */ /* 0x000fca00000000ff */
[----:B------:R-:W-:-:S07]  /*3780*/  IMAD.MOV.U32 R34, RZ, RZ, R62 ;  /* 0x000000ffff227224 */ /* 0x000fce00078e003e */
.L_x_9783:
[----:B------:R-:W-:Y:S05]  /*3790*/  BSYNC B2 ;  /* 0x0000000000027941 */ /* 0x000fea0003800000 */
.L_x_9782:
[----:B------:R1:W-:Y:S02]  /*37a0*/  STG.E.128 desc[UR60][R36.64], R32 ;  /* 0x0000002024007986 */ /* 0x0003e4000c101d3c */
.L_x_9781:
[----:B------:R-:W-:Y:S05]  /*37b0*/  BSYNC B1 ;  /* 0x0000000000017941 */ /* 0x000fea0003800000 */
.L_x_9780:
[----:B------:R-:W-:Y:S01]  /*37c0*/  ISETP.NE.AND P4, PT, R11, RZ, PT ;  /* 0x000000ff0b00720c */ /* 0x000fe20003f85270 */
[----:B------:R-:W-:-:S12]  /*37d0*/  BSSY B1, `(.L_x_9784) ;  /* 0x0000034000017945 */ /* 0x000fd80003800000 */
[----:B------:R-:W-:Y:S05]  /*37e0*/  @!P4 BRA `(.L_x_9785) ;  /* 0x0000000000c8c947 */ /* 0x000fea0003800000 */
[----:B------:R-:W2:Y:S01]  /*37f0*/  LDL R56, [R1+0x6c] ;  /* 0x00006c0001387983 */ /* 0x000ea20000100800 */
[----:B------:R-:W-:Y:S03]  /*3800*/  BSSY B2, `(.L_x_9786) ;  /* 0x000002f000027945 */ /* 0x000fe60003800000 */
[----:B-1----:R1:W3:Y:S01]  /*3810*/  LDS.128 R32, [R21+0x16800] ;  /* 0x0168000015207984 */ /* 0x0022e20000000c00 */
[----:B--2---:R-:W-:-:S13]  /*3820*/  ISETP.GE.AND P4, PT, R56, R108, PT ;  /* 0x0000006c3800720c */ /* 0x004fda0003f86270 */
[----:B-1-3--:R-:W-:Y:S05]  /*3830*/  @P4 BRA `(.L_x_9787) ;  /* 0x0000000000ac4947 */ /* 0x00afea0003800000 */
[--C-:B------:R-:W-:Y:S01]  /*3840*/  SHF.R.U64 R56, R54, 0x10, R55.reuse ;  /* 0x0000001036387819 */ /* 0x100fe20000001237 */
[----:B------:R-:W-:Y:S01]  /*3850*/  IMAD.MOV.U32 R59, RZ, RZ, R32 ;  /* 0x000000ffff3b7224 */ /* 0x000fe200078e0020 */
        /* <DEDUP_REMOVED lines=14> */
[----:B------:R-:W-:Y:S02]  /*3940*/  HADD2.F32 R58, -RZ, R122.H0_H0 ;  /* 0x2000007aff3a7230 */ /* 0x000fe40000004100 */
        /* <DEDUP_REMOVED lines=26> */
.L_x_9787:
[----:B------:R-:W-:Y:S05]  /*3af0*/  BSYNC B2 ;  /* 0x0000000000027941 */ /* 0x000fea0003800000 */
.L_x_9786:
[----:B------:R2:W-:Y:S02]  /*3b00*/  STG.E.128 desc[UR60][R36.64+0x20], R32 ;  /* 0x0000202024007986 */ /* 0x0005e4000c101d3c */
.L_x_9785:
[----:B------:R-:W-:Y:S05]  /*3b10*/  BSYNC B1 ;  /* 0x0000000000017941 */ /* 0x000fea0003800000 */
.L_x_9784:
[----:B------:R-:W-:Y:S01]  /*3b20*/  ISETP.NE.AND P4, PT, R12, RZ, PT ;  /* 0x000000ff0c00720c */ /* 0x000fe20003f85270 */
[----:B------:R-:W-:-:S12]  /*3b30*/  BSSY B1, `(.L_x_9788) ;  /* 0x0000037000017945 */ /* 0x000fd80003800000 */
[----:B------:R-:W-:Y:S05]  /*3b40*/  @!P4 BRA `(.L_x_9789) ;  /* 0x0000000000d4c947 */ /* 0x000fea0003800000 */
[----:B------:R-:W3:Y:S01]  /*3b50*/  LDL R54, [R1+0x64] ;  /* 0x0000640001367983 */ /* 0x000ee20000100800 */
[----:B------:R-:W-:Y:S03]  /*3b60*/  BSSY B2, `(.L_x_9790) ;  /* 0x0000032000027945 */ /* 0x000fe60003800000 */
[----:B-12---:R1:W2:Y:S01]  /*3b70*/  LDS.128 R32, [R82+0x18c00] ;  /* 0x018c000052207984 */ /* 0x0062a20000000c00 */
[----:B---3--:R-:W-:-:S13]  /*3b80*/  ISETP.GE.AND P4, PT, R54, R108, PT ;  /* 0x0000006c3600720c */ /* 0x008fda0003f86270 */
[----:B-12---:R-:W-:Y:S05]  /*3b90*/  @P4 BRA `(.L_x_9791) ;  /* 0x0000000000b84947 */ /* 0x006fea0003800000 */
[----:B------:R-:W-:Y:S01]  /*3ba0*/  SHF.R.U64 R55, R52, 0x10, R53 ;  /* 0x0000001034377819 */ /* 0x000fe20000001235 */
[----:B------:R-:W-:Y:S01]  /*3bb0*/  IMAD.MOV.U32 R52, RZ, RZ, R33 ;  /* 0x000000ffff347224 */ /* 0x000fe200078e0021 */
        /* <DEDUP_REMOVED lines=27> */
[----:B------:R-:W-:Y:S02]  /*3d70*/  HADD2.F32 R51, -RZ, R119.H1_H1 ;  /* 0x30000077ff337230 */ /* 0x000fe40000004100 */
[-C--:B------:R-:W-:Y:S01]  /*3d80*/  FMUL.FTZ R53, R34, R52.reuse ;  /* 0x0000003422357220 */ /* 0x080fe20000410000 */
[----:B------:R-:W-:-:S03]  /*3d90*/  FMUL.FTZ R52, R35, R52 ;  /* 0x0000003423347220 */ /* 0x000fc60000410000 */
[-C--:B------:R-:W-:Y:S01]  /*3da0*/  FFMA.FTZ R35, R35, R51.reuse, -R53 ;  /* 0x0000003323237223 */ /* 0x080fe20000010835 */
[----:B------:R-:W-:Y:S01]  /*3db0*/  FFMA.FTZ R34, R34, R51, R52 ;  /* 0x0000003322227223 */ /* 0x000fe20000010034 */
[--C-:B------:R-:W-:Y:S02]  /*3dc0*/  HADD2.F32 R52, -RZ, R50.reuse.H0_H0 ;  /* 0x20000032ff347230 */ /* 0x100fe40000004100 */
[----:B------:R-:W-:Y:S02]  /*3dd0*/  HADD2.F32 R50, -RZ, R50.H1_H1 ;  /* 0x30000032ff327230 */ /* 0x000fe40000004100 */
[----:B------:R-:W-:-:S03]  /*3de0*/  HADD2.F32 R51, -RZ, R119.H0_H0 ;  /* 0x20000077ff337230 */ /* 0x000fc60000004100 */
        /* <DEDUP_REMOVED lines=9> */
.L_x_9791:
[----:B------:R-:W-:Y:S05]  /*3e80*/  BSYNC B2 ;  /* 0x0000000000027941 */ /* 0x000fea0003800000 */
.L_x_9790:
[----:B------:R3:W-:Y:S02]  /*3e90*/  STG.E.128 desc[UR60][R36.64+0x40], R32 ;  /* 0x0000402024007986 */ /* 0x0007e4000c101d3c */
.L_x_9789:
[----:B------:R-:W-:Y:S05]  /*3ea0*/  BSYNC B1 ;  /* 0x0000000000017941 */ /* 0x000fea0003800000 */
.L_x_9788:
[----:B------:R-:W-:Y:S01]  /*3eb0*/  ISETP.NE.AND P4, PT, R13, RZ, PT ;  /* 0x000000ff0d00720c */ /* 0x000fe20003f85270 */
[----:B------:R-:W-:-:S12]  /*3ec0*/  BSSY B1, `(.L_x_9792) ;  /* 0x0000035000017945 */ /* 0x000fd80003800000 */
[----:B------:R-:W-:Y:S05]  /*3ed0*/  @!P4 BRA `(.L_x_9793) ;  /* 0x0000000000ccc947 */ /* 0x000fea0003800000 */
[----:B------:R-:W4:Y:S01]  /*3ee0*/  LDL R50, [R1+0x70] ;  /* 0x0000700001327983 */ /* 0x000f220000100800 */
[----:B------:R-:W-:Y:S03]  /*3ef0*/  BSSY B2, `(.L_x_9794) ;  /* 0x0000030000027945 */ /* 0x000fe60003800000 */
[----:B-123--:R1:W2:Y:S01]  /*3f00*/  LDS.128 R32, [R21+0x18c00] ;  /* 0x018c000015207984 */ /* 0x00e2a20000000c00 */
[----:B----4-:R-:W-:-:S13]  /*3f10*/  ISETP.GE.AND P4, PT, R50, R108, PT ;  /* 0x0000006c3200720c */ /* 0x010fda0003f86270 */
[----:B-12---:R-:W-:Y:S05]  /*3f20*/  @P4 BRA `(.L_x_9795) ;  /* 0x0000000000b04947 */ /* 0x006fea0003800000 */
[----:B------:R-:W-:Y:S01]  /*3f30*/  SHF.R.U64 R51, R48, 0x10, R49 ;  /* 0x0000001030337819 */ /* 0x000fe20000001231 */
[----:B------:R-:W-:Y:S01]  /*3f40*/  IMAD.MOV.U32 R48, RZ, RZ, R33 ;  /* 0x000000ffff307224 */ /* 0x000fe200078e0021 */
        /* <DEDUP_REMOVED lines=13> */
[----:B------:R-:W-:Y:S01]  /*4020*/  MOV R35, R32 ;  /* 0x0000002000237202 */ /* 0x000fe20000000f00 */
[----:B------:R-:W-:Y:S01]  /*4030*/  HADD2.F32 R46, -RZ, R46.H0_H0 ;  /* 0x2000002eff2e7230 */ /* 0x000fe20000004100 */
[----:B------:R-:W-:Y:S01]  /*4040*/  F2FP.F16.F32.PACK_AB R50, R51, R50 ;  /* 0x000000323332723e */ /* 0x000fe200000000ff */
[----:B------:R-:W-:-:S03]  /*4050*/  HADD2.F32 R48, -RZ, R48.H0_H0 ;  /* 0x20000030ff307230 */ /* 0x000fc60000004100 */
[-C--:B------:R-:W-:Y:S01]  /*4060*/  FMUL.FTZ R32, R33, R46.reuse ;  /* 0x0000002e21207220 */ /* 0x080fe20000410000 */
[----:B------:R-:W-:-:S03]  /*4070*/  FMUL.FTZ R46, R47, R46 ;  /* 0x0000002e2f2e7220 */ /* 0x000fc60000410000 */
[-C--:B------:R-:W-:Y:S01]  /*4080*/  FFMA.FTZ R32, R47, R48.reuse, -R32 ;  /* 0x000000302f207223 */ /* 0x080fe20000010820 */
[----:B------:R-:W-:Y:S01]  /*4090*/  FFMA.FTZ R33, R33, R48, R46 ;  /* 0x0000003021217223 */ /* 0x000fe2000001002e */
[----:B------:R-:W-:Y:S02]  /*40a0*/  HADD2.F32 R47, -RZ, R118.H0_H0 ;  /* 0x20000076ff2f7230 */ /* 0x000fe40000004100 */
[--C-:B------:R-:W-:Y:S02]  /*40b0*/  HADD2.F32 R46, -RZ, R35.reuse.H1_H1 ;  /* 0x30000023ff2e7230 */ /* 0x100fe40000004100 */
[----:B------:R-:W-:Y:S02]  /*40c0*/  HADD2.F32 R48, -RZ, R35.H0_H0 ;  /* 0x20000023ff307230 */ /* 0x000fe40000004100 */
[--C-:B------:R-:W-:Y:S02]  /*40d0*/  HADD2.F32 R35, -RZ, R117.reuse.H1_H1 ;  /* 0x30000075ff237230 */ /* 0x100fe40000004100 */
[----:B------:R-:W-:Y:S01]  /*40e0*/  FMUL.FTZ R49, R46, R47 ;  /* 0x0000002f2e317220 */ /* 0x000fe20000410000 */
[----:B------:R-:W-:-:S02]  /*40f0*/  HADD2.F32 R117, -RZ, R117.H0_H0 ;  /* 0x20000075ff757230 */ /* 0x000fc40000004100 */
[C---:B------:R-:W-:Y:S01]  /*4100*/  FMUL.FTZ R53, R48.reuse, R47 ;  /* 0x0000002f30357220 */ /* 0x040fe20000410000 */
[-C--:B------:R-:W-:Y:S01]  /*4110*/  FFMA.FTZ R47, R48, R35.reuse, -R49 ;  /* 0x00000023302f7223 */ /* 0x080fe20000010831 */
[----:B------:R-:W-:Y:S02]  /*4120*/  HADD2.F32 R49, -RZ, R118.H1_H1 ;  /* 0x30000076ff317230 */ /* 0x000fe40000004100 */
[----:B------:R-:W-:Y:S01]  /*4130*/  FFMA.FTZ R46, R46, R35, R53 ;  /* 0x000000232e2e7223 */ /* 0x000fe20000010035 */
[--C-:B------:R-:W-:Y:S02]  /*4140*/  HADD2.F32 R48, -RZ, R34.reuse.H1_H1 ;  /* 0x30000022ff307230 */ /* 0x100fe40000004100 */
[----:B------:R-:W-:-:S03]  /*4150*/  HADD2.F32 R34, -RZ, R34.H0_H0 ;  /* 0x20000022ff227230 */ /* 0x000fc60000004100 */
[-C--:B------:R-:W-:Y:S02]  /*4160*/  FMUL.FTZ R35, R48, R49.reuse ;  /* 0x0000003130237220 */ /* 0x080fe40000410000 */
[C---:B------:R-:W-:Y:S02]  /*4170*/  FMUL.FTZ R49, R34.reuse, R49 ;  /* 0x0000003122317220 */ /* 0x040fe40000410000 */
[-C--:B------:R-:W-:Y:S02]  /*4180*/  FFMA.FTZ R35, R34, R117.reuse, -R35 ;  /* 0x0000007522237223 */ /* 0x080fe40000010823 */
[----:B------:R-:W-:Y:S01]  /*4190*/  FFMA.FTZ R48, R48, R117, R49 ;  /* 0x0000007530307223 */ /* 0x000fe20000010031 */
[----:B------:R-:W-:Y:S01]  /*41a0*/  F2FP.F16.F32.PACK_AB R49, R33, R32 ;  /* 0x000000202131723e */ /* 0x000fe200000000ff */
[----:B------:R-:W-:Y:S01]  /*41b0*/  IMAD.MOV.U32 R33, RZ, RZ, R50 ;  /* 0x000000ffff217224 */ /* 0x000fe200078e0032 */
[----:B------:R-:W-:Y:S02]  /*41c0*/  F2FP.F16.F32.PACK_AB R32, R46, R47 ;  /* 0x0000002f2e20723e */ /* 0x000fe400000000ff */
[----:B------:R-:W-:Y:S01]  /*41d0*/  F2FP.F16.F32.PACK_AB R34, R48, R35 ;  /* 0x000000233022723e */ /* 0x000fe200000000ff */
[----:B------:R-:W-:-:S07]  /*41e0*/  IMAD.MOV.U32 R35, RZ, RZ, R49 ;  /* 0x000000ffff237224 */ /* 0x000fce00078e0031 */
.L_x_9795:
[----:B------:R-:W-:Y:S05]  /*41f0*/  BSYNC B2 ;  /* 0x0000000000027941 */ /* 0x000fea0003800000 */
.L_x_9794:
[----:B------:R4:W-:Y:S02]  /*4200*/  STG.E.128 desc[UR60][R36.64+0x60], R32 ;  /* 0x0000602024007986 */ /* 0x0009e4000c101d3c */
.L_x_9793:
[----:B------:R-:W-:Y:S05]  /*4210*/  BSYNC B1 ;  /* 0x0000000000017941 */ /* 0x000fea0003800000 */
.L_x_9792:
[----:B------:R-:W-:Y:S01]  /*4220*/  ISETP.NE.AND P4, PT, R14, RZ, PT ;  /* 0x000000ff0e00720c */ /* 0x000fe20003f85270 */
[----:B------:R-:W-:-:S12]  /*4230*/  BSSY B1, `(.L_x_9796) ;  /* 0x0000032000017945 */ /* 0x000fd80003800000 */
[----:B------:R-:W-:Y:S05]  /*4240*/  @!P4 BRA `(.L_x_9797) ;  /* 0x0000000000c0c947 */ /* 0x000fea0003800000 */
[----:B------:R-:W5:Y:S01]  /*4250*/  LDL R46, [R1+0x68] ;  /* 0x00006800012e7983 */ /* 0x000f620000100800 */
[----:B------:R-:W-:Y:S03]  /*4260*/  BSSY B2, `(.L_x_9798) ;  /* 0x000002d000027945 */ /* 0x000fe60003800000 */
[----:B-1234-:R1:W2:Y:S01]  /*4270*/  LDS.128 R32, [R82+0x1b000] ;  /* 0x01b0000052207984 */ /* 0x01e2a20000000c00 */
[----:B-----5:R-:W-:-:S13]  /*4280*/  ISETP.GE.AND P4, PT, R46, R108, PT ;  /* 0x0000006c2e00720c */ /* 0x020fda0003f86270 */
[----:B-12---:R-:W-:Y:S05]  /*4290*/  @P4 BRA `(.L_x_9799) ;  /* 0x0000000000a44947 */ /* 0x006fea0003800000 */
[----:B------:R-:W-:Y:S02]  /*42a0*/  SHF.R.U64 R46, R42, 0x10, R43 ;  /* 0x000000102a2e7819 */ /* 0x000fe4000000122b */
[----:B------:R-:W-:Y:S02]  /*42b0*/  SHF.R.U64 R48, R44, 0x10, R45 ;  /* 0x000000102c307819 */ /* 0x000fe4000000122d */
[----:B------:R-:W-:Y:S01]  /*42c0*/  SHF.R.U32.HI R42, RZ, 0x10, R43 ;  /* 0x00000010ff2a7819 */ /* 0x000fe2000001162b */
[----:B------:R-:W-:Y:S01]  /*42d0*/  IMAD.MOV.U32 R43, RZ, RZ, R35 ;  /* 0x000000ffff2b7224 */ /* 0x000fe200078e0023 */
[----:B------:R-:W-:Y:S01]  /*42e0*/  SHF.R.U32.HI R47, RZ, 0x10, R45 ;  /* 0x00000010ff2f7819 */ /* 0x000fe2000001162d */
[----:B------:R-:W-:Y:S02]  /*42f0*/  HADD2.F32 R48, -RZ, R48.H0_H0 ;  /* 0x20000030ff307230 */ /* 0x000fe40000004100 */
[--C-:B------:R-:W-:Y:S02]  /*4300*/  HADD2.F32 R35, -RZ, R33.reuse.H1_H1 ;  /* 0x30000021ff237230 */ /* 0x100fe40000004100 */
[----:B------:R-:W-:-:S02]  /*4310*/  HADD2.F32 R33, -RZ, R33.H0_H0 ;  /* 0x20000021ff217230 */ /* 0x000fc40000004100 */
[----:B------:R-:W-:Y:S02]  /*4320*/  HADD2.F32 R47, -RZ, R47.H0_H0 ;  /* 0x2000002fff2f7230 */ /* 0x000fe40000004100 */
        /* <DEDUP_REMOVED lines=11> */
[----:B------:R-:W-:Y:S01]  /*43e0*/  FFMA.FTZ R44, R44, R45, R47 ;  /* 0x0000002d2c2c7223 */ /* 0x000fe2000001002f */
[----:B------:R-:W-:Y:S02]  /*43f0*/  HADD2.F32 R43, -RZ, R32.H1_H1 ;  /* 0x30000020ff2b7230 */ /* 0x000fe40000004100 */
[----:B------:R-:W-:Y:S01]  /*4400*/  HADD2.F32 R47, -RZ, R114.H0_H0 ;  /* 0x20000072ff2f7230 */ /* 0x000fe20000004100 */
[----:B------:R-:W-:Y:S01]  /*4410*/  F2FP.F16.F32.PACK_AB R33, R42, R33 ;  /* 0x000000212a21723e */ /* 0x000fe200000000ff */
[----:B------:R-:W-:Y:S01]  /*4420*/  HADD2.F32 R32, -RZ, R32.H0_H0 ;  /* 0x20000020ff207230 */ /* 0x000fe20000004100 */
[----:B------:R-:W-:Y:S01]  /*4430*/  F2FP.F16.F32.PACK_AB R35, R44, R35 ;  /* 0x000000232c23723e */ /* 0x000fe200000000ff */
[----:B------:R-:W-:-:S02]  /*4440*/  HADD2.F32 R114, -RZ, R114.H1_H1 ;  /* 0x30000072ff727230 */ /* 0x000fc40000004100 */
[-C--:B------:R-:W-:Y:S01]  /*4450*/  FMUL.FTZ R49, R43, R47.reuse ;  /* 0x0000002f2b317220 */ /* 0x080fe20000410000 */
        /* <DEDUP_REMOVED lines=13> */
.L_x_9799:
[----:B------:R-:W-:Y:S05]  /*4530*/  BSYNC B2 ;  /* 0x0000000000027941 */ /* 0x000fea0003800000 */
.L_x_9798:
[----:B------:R1:W-:Y:S02]  /*4540*/  STG.E.128 desc[UR60][R36.64+0x80], R32 ;  /* 0x0000802024007986 */ /* 0x0003e4000c101d3c */
.L_x_9797:
[----:B------:R-:W-:Y:S05]  /*4550*/  BSYNC B1 ;  /* 0x0000000000017941 */ /* 0x000fea0003800000 */
.L_x_9796:
[----:B------:R-:W-:-:S13]  /*4560*/  ISETP.NE.AND P4, PT, R15, RZ, PT ;  /* 0x000000ff0f00720c */ /* 0x000fda0003f85270 */
[----:B------:R-:W-:Y:S05]  /*4570*/  @!P4 BRA `(.L_x_9779) ;  /* 0x000000240028c947 */ /* 0x000fea0003800000 */
[----:B------:R-:W5:Y:S01]  /*4580*/  LDL R42, [R1+0x74] ;  /* 0x00007400012a7983 */ /* 0x000f620000100800 */
[----:B------:R-:W-:Y:S03]  /*4590*/  BSSY B1, `(.L_x_9800) ;  /* 0x000002e000017945 */ /* 0x000fe60003800000 */
[----:B-1234-:R1:W2:Y:S01]  /*45a0*/  LDS.128 R32, [R21+0x1b000] ;  /* 0x01b0000015207984 */ /* 0x01e2a20000000c00 */
[----:B-----5:R-:W-:-:S13]  /*45b0*/  ISETP.GE.AND P4, PT, R42, R108, PT ;  /* 0x0000006c2a00720c */ /* 0x020fda0003f86270 */
[----:B-12---:R-:W-:Y:S05]  /*45c0*/  @P4 BRA `(.L_x_9801) ;  /* 0x0000000000a84947 */ /* 0x006fea0003800000 */
[--C-:B------:R-:W-:Y:S01]  /*45d0*/  SHF.R.U64 R45, R38, 0x10, R39.reuse ;  /* 0x00000010262d7819 */ /* 0x100fe20000001227 */
[----:B------:R-:W-:Y:S01]  /*45e0*/  IMAD.MOV.U32 R38, RZ, RZ, R32 ;  /* 0x000000ffff267224 */ /* 0x000fe200078e0020 */
        /* <DEDUP_REMOVED lines=11> */
[----:B------:R-:W-:Y:S02]  /*46a0*/  HADD2.F32 R40, -RZ, R45.H0_H0 ;  /* 0x2000002dff287230 */ /* 0x000fe40000004100 */
[-C--:B------:R-:W-:Y:S01]  /*46b0*/  FMUL.FTZ R48, R33, R44.reuse ;  /* 0x0000002c21307220 */ /* 0x080fe20000410000 */
[----:B------:R-:W-:Y:S02]  /*46c0*/  HADD2.F32 R42, -RZ, R43.H0_H0 ;  /* 0x2000002bff2a7230 */ /* 0x000fe40000004100 */
[----:B------:R-:W-:Y:S01]  /*46d0*/  FMUL.FTZ R43, R35, R41 ;  /* 0x00000029232b7220 */ /* 0x000fe20000410000 */
[----:B------:R-:W-:-:S03]  /*46e0*/  FMUL.FTZ R44, R39, R44 ;  /* 0x0000002c272c7220 */ /* 0x000fc60000410000 */
[-C--:B------:R-:W-:Y:S01]  /*46f0*/  FFMA.FTZ R32, R32, R40.reuse, -R43 ;  /* 0x0000002820207223 */ /* 0x080fe2000001082b */
[----:B------:R-:W-:Y:S01]  /*4700*/  FFMA.FTZ R43, R35, R40, R46 ;  /* 0x00000028232b7223 */ /* 0x000fe2000001002e */
[-C--:B------:R-:W-:Y:S01]  /*4710*/  FFMA.FTZ R47, R33, R42.reuse, R44 ;  /* 0x0000002a212f7223 */ /* 0x080fe2000001002c */
[--C-:B------:R-:W-:Y:S02]  /*4720*/  HADD2.F32 R40, -RZ, R95.reuse.H0_H0 ;  /* 0x2000005fff287230 */ /* 0x100fe40000004100 */
[----:B------:R-:W-:Y:S01]  /*4730*/  FFMA.FTZ R48, R39, R42, -R48 ;  /* 0x0000002a27307223 */ /* 0x000fe20000010830 */
[----:B------:R-:W-:Y:S02]  /*4740*/  HADD2.F32 R33, -RZ, R38.H1_H1 ;  /* 0x30000026ff217230 */ /* 0x000fe40000004100 */
[----:B------:R-:W-:Y:S02]  /*4750*/  HADD2.F32 R35, -RZ, R34.H1_H1 ;  /* 0x30000022ff237230 */ /* 0x000fe40000004100 */
[----:B------:R-:W-:-:S02]  /*4760*/  HADD2.F32 R95, -RZ, R95.H1_H1 ;  /* 0x3000005fff5f7230 */ /* 0x000fc40000004100 */
[-C--:B------:R-:W-:Y:S01]  /*4770*/  FMUL.FTZ R41, R33, R40.reuse ;  /* 0x0000002821297220 */ /* 0x080fe20000410000 */
[----:B------:R-:W-:Y:S02]  /*4780*/  HADD2.F32 R38, -RZ, R38.H0_H0 ;  /* 0x20000026ff267230 */ /* 0x000fe40000004100 */
        /* <DEDUP_REMOVED lines=14> */
.L_x_9801:
[----:B------:R-:W-:Y:S05]  /*4870*/  BSYNC B1 ;  /* 0x0000000000017941 */ /* 0x000fea0003800000 */
.L_x_9800:
[----:B------:R1:W-:Y:S01]  /*4880*/  STG.E.128 desc[UR60][R36.64+0xa0], R32 ;  /* 0x0000a02024007986 */ /* 0x0003e2000c101d3c */
[----:B------:R-:W-:Y:S05]  /*4890*/  BRA `(.L_x_9779) ;  /* 0x0000002000607947 */ /* 0x000fea0003800000 */
.L_x_9773:
        /* <DEDUP_REMOVED lines=21> */
[----:B------:R-:W-:Y:S02]  /*49f0*/  IADD3 R57, P3, R64, R56, RZ ;  /* 0x0000003840397210 */ /* 0x000fe40007f7e0ff */
        /* <DEDUP_REMOVED lines=12> */
[----:B------:R-:W5:Y:S04]  /*4ac0*/  @!P3 LDG.E.128 R40, desc[UR60][R44.64] ;  /* 0x0000003c2c28b981 */ /* 0x000f68000c1e1d00 */
[----:B------:R-:W5:Y:S01]  /*4ad0*/  @!P3 LDG.E.128 R52, desc[UR60][R56.64] ;  /* 0x0000003c3834b981 */ /* 0x000f62000c1e1d00 */
        /* <DEDUP_REMOVED lines=10> */
.L_x_9803:
[----:B------:R-:W-:Y:S05]  /*4b80*/  BSYNC B1 ;  /* 0x0000000000017941 */ /* 0x000fea0003800000 */
.L_x_9802:
        /* <DEDUP_REMOVED lines=32> */
[----:B------:R-:W-:-:S04]  /*4d90*/  PRMT R128, R56, 0x7610, R128 ;  /* 0x0000761038807816 */ /* 0x000fc80000000080 */
        /* <DEDUP_REMOVED lines=10> */
[----:B------:R-:W-:Y:S02]  /*4e40*/  PRMT R119, R20, 0x7610, R119 ;  /* 0x0000761014777816 */ /* 0x000fe40000000077 */
[----:B--2---:R-:W-:-:S13]  /*4e50*/  ISETP.NE.AND P3, PT, R57, 0x3, PT ;  /* 0x000000033900780c */ /* 0x004fda0003f65270 */
[----:B------:R-:W-:Y:S05]  /*4e60*/  @!P3 BRA `(.L_x_9804) ;  /* 0x000000000004b947 */ /* 0x000fea0003800000 */
[----:B------:R-:W-:Y:S01]  /*4e70*/  BPT.TRAP 0x1 ;  /* 0x000000040000795c */ /* 0x000fe20000300000 */
.L_x_9804:
[----:B------:R-:W-:Y:S01]  /*4e80*/  IMAD R20, R17, 0x8, R16 ;  /* 0x0000000811147824 */ /* 0x000fe200078e0210 */
[----:B------:R-:W-:Y:S01]  /*4e90*/  SHF.L.U32 R90, R156, 0x1f, RZ ;  /* 0x0000001f9c5a7819 */ /* 0x000fe200000006ff */
[----:B------:R-:W-:Y:S03]  /*4ea0*/  BSSY B1, `(.L_x_9805) ;  /* 0x0000003000017945 */ /* 0x000fe60003800000 */
[----:B------:R-:W0:Y:S02]  /*4eb0*/  SYNCS.PHASECHK.TRANS64.TRYWAIT P5, [R20+URZ+0x31c90], R90 ;  /* 0x031c905a140075a7 */ /* 0x000e2400080a017f */
[----:B0-----:R-:W-:Y:S05]  /*4ec0*/  @!P5 BRA `(.L_x_9806) ;  /* 0x000001bc0018d947 */ /* 0x001fea0003800000 */
.L_x_10076:
[----:B------:R-:W-:Y:S05]  /*4ed0*/  BSYNC B1 ;  /* 0x0000000000017941 */ /* 0x000fea0003800000 */
.L_x_9805:
[----:B------:R-:W-:Y:S05]  /*4ee0*/  @P4 BRA `(.L_x_9779) ;  /* 0x0000001800cc4947 */ /* 0x000fea0003800000 */
[----:B------:R-:W1:Y:S01]  /*4ef0*/  LDC R113, c[0x0][0x2f4] ;  /* 0x0000bd00ff717b82 */ /* 0x000e620000000800 */
[----:B------:R-:W-:Y:S01]  /*4f00*/  ISETP.NE.AND P4, PT, R10, RZ, PT ;  /* 0x000000ff0a00720c */ /* 0x000fe20003f85270 */
[----:B------:R-:W-:Y:S01]  /*4f10*/  ULDC.64 UR4, c[0x0][0x300] ;  /* 0x0000c00000047ab9 */ /* 0x000fe20000000a00 */
[----:B------:R-:W-:Y:S01]  /*4f20*/  SHF.R.S32.HI R56, RZ, 0x1f, R144 ;  /* 0x0000001fff387819 */ /* 0x000fe20000011490 */
[----:B------:R-:W-:Y:S01]  /*4f30*/  IMAD.MOV.U32 R95, RZ, RZ, R94 ;  /* 0x000000ffff5f7224 */ /* 0x000fe200078e005e */
[----:B------:R-:W-:Y:S01]  /*4f40*/  BSSY B1, `(.L_x_9807) ;  /* 0x0000088000017945 */ /* 0x000fe20003800000 */
[----:B------:R-:W-:Y:S02]  /*4f50*/  IMAD.MOV.U32 R94, RZ, RZ, R60 ;  /* 0x000000ffff5e7224 */ /* 0x000fe400078e003c */
[----:B------:R-:W-:Y:S02]  /*4f60*/  IMAD R56, R56, UR4, RZ ;  /* 0x0000000438387c24 */ /* 0x000fe4000f8e02ff */
[----:B------:R-:W-:-:S04]  /*4f70*/  IMAD.WIDE.U32 R94, R144, UR4, R94 ;  /* 0x00000004905e7c25 */ /* 0x000fc8000f8e005e */
[----:B------:R-:W-:-:S04]  /*4f80*/  IMAD R56, R144, UR5, R56 ;  /* 0x0000000590387c24 */ /* 0x000fc8000f8e0238 */
[----:B------:R-:W-:Y:S02]  /*4f90*/  IMAD.IADD R114, R56, 0x1, R95 ;  /* 0x0000000138727824 */ /* 0x000fe400078e025f */
[----:B-1----:R-:W-:Y:S01]  /*4fa0*/  IMAD.IADD R117, R113, 0x1, -R110 ;  /* 0x0000000171757824 */ /* 0x002fe200078e0a6e */
[----:B------:R-:W-:Y:S06]  /*4fb0*/  @!P4 BRA `(.L_x_9808) ;  /* 0x000000080000c947 */ /* 0x000fec0003800000 */
[----:B------:R-:W2:Y:S04]  /*4fc0*/  LDL R62, [R1+0x54] ;  /* 0x00005400013e7983 */ /* 0x000ea80000100800 */
[----:B------:R-:W3:Y:S04]  /*4fd0*/  LDL R58, [R1+0x58] ;  /* 0x00005800013a7983 */ /* 0x000ee80000100800 */
[----:B------:R-:W4:Y:S01]  /*4fe0*/  LDL R59, [R1+0x5c] ;  /* 0x00005c00013b7983 */ /* 0x000f220000100800 */
[----:B------:R-:W-:-:S04]  /*4ff0*/  SEL R56, R110, R117, !P0 ;  /* 0x000000756e387207 */ /* 0x000fc80004000000 */
[----:B------:R-:W-:-:S04]  /*5000*/  SHF.R.S32.HI R57, RZ, 0x1f, R56 ;  /* 0x0000001fff397819 */ /* 0x000fc80000011438 */
[----:B------:R-:W-:-:S04]  /*5010*/  LEA.HI R57, R57, R56, RZ, 0x4 ;  /* 0x0000003839397211 */ /* 0x000fc800078f20ff */
[----:B------:R-:W-:-:S04]  /*5020*/  SHF.R.S32.HI R57, RZ, 0x4, R57 ;  /* 0x00000004ff397819 */ /* 0x000fc80000011439 */
[----:B------:R-:W-:-:S04]  /*5030*/  LEA.HI.SX32 R118, R7, R57, 0x1d ;  /* 0x0000003907767211 */ /* 0x000fc800078feaff */
[----:B------:R-:W-:-:S04]  /*5040*/  SHF.R.S32.HI R57, RZ, 0x1f, R118 ;  /* 0x0000001fff397819 */ /* 0x000fc80000011476 */
[----:B------:R-:W-:Y:S01]  /*5050*/  LEA.HI R57, R57, R118, RZ, 0x2 ;  /* 0x0000007639397211 */ /* 0x000fe200078f10ff */
[----:B------:R-:W-:-:S03]  /*5060*/  IMAD.SHL.U32 R118, R118, 0x8, RZ ;  /* 0x0000000876767824 */ /* 0x000fc600078e00ff */
[----:B------:R-:W-:Y:S02]  /*5070*/  SHF.R.S32.HI R57, RZ, 0x2, R57 ;  /* 0x00000002ff397819 */ /* 0x000fe40000011439 */
[----:B------:R-:W-:Y:S01]  /*5080*/  ISETP.GE.AND P4, PT, R22, R108, PT ;  /* 0x0000006c1600720c */ /* 0x000fe20003f86270 */
[----:B------:R-:W-:Y:S01]  /*5090*/  BSSY B2, `(.L_x_9809) ;  /* 0x0000066000027945 */ /* 0x000fe20003800000 */
[----:B--2---:R-:W-:-:S04]  /*50a0*/  LOP3.LUT R56, R62, 0x18, R118, 0xf8, !PT ;  /* 0x000000183e387812 */ /* 0x004fc800078ef876 */
[----:B---3--:R-:W-:Y:S01]  /*50b0*/  LOP3.LUT R56, R56, R58, RZ, 0x3c, !PT ;  /* 0x0000003a38387212 */ /* 0x008fe200078e3cff */
[----:B----4-:R-:W-:-:S04]  /*50c0*/  IMAD R57, R57, 0x1200, R59 ;  /* 0x0000120039397824 */ /* 0x010fc800078e023b */
[----:B------:R-:W-:-:S04]  /*50d0*/  IMAD.IADD R56, R57, 0x1, R56 ;  /* 0x0000000139387824 */ /* 0x000fc800078e0238 */
[C---:B------:R-:W-:Y:S02]  /*50e0*/  IMAD R60, R17.reuse, 0x3600, R56 ;  /* 0x00003600113c7824 */ /* 0x040fe400078e0238 */
[----:B------:R-:W-:Y:S02]  /*50f0*/  IMAD R56, R17, 0x3600, R106 ;  /* 0x0000360011387824 */ /* 0x000fe400078e026a */
[--C-:B------:R-:W-:Y:S02]  /*5100*/  IMAD R60, R60, 0x2, R16.reuse ;  /* 0x000000023c3c7824 */ /* 0x100fe400078e0210 */
[----:B------:R-:W-:-:S04]  /*5110*/  IMAD R56, R56, 0x2, R16 ;  /* 0x0000000238387824 */ /* 0x000fc800078e0210 */
[----:B------:R-:W1:Y:S04]  /*5120*/  LDS.128 R60, [R60+0x16a00] ;  /* 0x016a00003c3c7984 */ /* 0x000e680000000c00 */
[----:B------:R-:W2:Y:S01]  /*5130*/  LDS.128 R56, [R56+0x16a00] ;  /* 0x016a000038387984 */ /* 0x000ea20000000c00 */
[----:B------:R-:W-:Y:S05]  /*5140*/  @P4 BRA `(.L_x_9810) ;  /* 0x0000000400684947 */ /* 0x000fea0003800000 */
[----:B-1----:R-:W-:Y:S01]  /*5150*/  IMAD.MOV.U32 R121, RZ, RZ, R61 ;  /* 0x000000ffff797224 */ /* 0x002fe200078e003d */
        /* <DEDUP_REMOVED lines=21> */
[----:B------:R-:W-:Y:S02]  /*52b0*/  HADD2.F32 R119, -RZ, R119.H0_H0 ;  /* 0x20000077ff777230 */ /* 0x000fe40000004100 */
[C---:B------:R-:W-:Y:S01]  /*52c0*/  FMUL.FTZ R122, R53.reuse, R122 ;  /* 0x0000007a357a7220 */ /* 0x040fe20000410000 */
[----:B------:R-:W-:Y:S01]  /*52d0*/  FFMA.FTZ R53, R53, R41, -R120 ;  /* 0x0000002935357223 */ /* 0x000fe20000010878 */
[----:B------:R-:W-:-:S02]  /*52e0*/  HADD2.F32 R120, -RZ, R134.H0_H0 ;  /* 0x20000086ff787230 */ /* 0x000fc40000004100 */
[----:B------:R-:W-:Y:S01]  /*52f0*/  FFMA.FTZ R41, R52, R41, R122 ;  /* 0x0000002934297223 */ /* 0x000fe2000001007a */
[----:B------:R-:W-:Y:S02]  /*5300*/  IMAD.MOV.U32 R52, RZ, RZ, R59 ;  /* 0x000000ffff347224 */ /* 0x000fe400078e003b */
[----:B------:R-:W-:Y:S02]  /*5310*/  HADD2.F32 R122, -RZ, R132.H1_H1 ;  /* 0x30000084ff7a7230 */ /* 0x000fe40000004100 */
[----:B------:R-:W-:Y:S01]  /*5320*/  FMUL.FTZ R59, R121, R120 ;  /* 0x00000078793b7220 */ /* 0x000fe20000410000 */
[----:B------:R-:W-:Y:S01]  /*5330*/  F2FP.F16.F32.PACK_AB R53, R53, R61 ;  /* 0x0000003d3535723e */ /* 0x000fe200000000ff */
[----:B------:R-:W-:Y:S01]  /*5340*/  HADD2.F32 R123, -RZ, R52.H0_H0 ;  /* 0x20000034ff7b7230 */ /* 0x000fe20000004100 */
[----:B------:R-:W-:-:S03]  /*5350*/  F2FP.F16.F32.PACK_AB R41, R41, R57 ;  /* 0x000000392929723e */ /* 0x000fc600000000ff */
[----:B------:R-:W-:Y:S02]  /*5360*/  IMAD.MOV.U32 R57, RZ, RZ, R53 ;  /* 0x000000ffff397224 */ /* 0x000fe400078e0035 */
[C---:B------:R-:W-:Y:S01]  /*5370*/  FMUL.FTZ R120, R123.reuse, R120 ;  /* 0x000000787b787220 */ /* 0x040fe20000410000 */
[-C--:B------:R-:W-:Y:S01]  /*5380*/  FFMA.FTZ R59, R123, R122.reuse, -R59 ;  /* 0x0000007a7b3b7223 */ /* 0x080fe2000001083b */
[----:B------:R-:W-:Y:S02]  /*5390*/  HADD2.F32 R123, -RZ, R134.H1_H1 ;  /* 0x30000086ff7b7230 */ /* 0x000fe40000004100 */
[----:B------:R-:W-:Y:S01]  /*53a0*/  FFMA.FTZ R120, R121, R122, R120 ;  /* 0x0000007a79787223 */ /* 0x000fe20000010078 */
[----:B------:R-:W-:Y:S01]  /*53b0*/  SHF.R.U32.HI R121, RZ, 0x10, R43 ;  /* 0x00000010ff797819 */ /* 0x000fe2000001162b */
[----:B------:R-:W-:Y:S01]  /*53c0*/  IMAD.MOV.U32 R61, RZ, RZ, R41 ;  /* 0x000000ffff3d7224 */ /* 0x000fe200078e0029 */
[--C-:B------:R-:W-:Y:S01]  /*53d0*/  SHF.R.U64 R43, R54, 0x10, R55.reuse ;  /* 0x00000010362b7819 */ /* 0x100fe20000001237 */
[----:B------:R-:W-:Y:S01]  /*53e0*/  HADD2.F32 R54, -RZ, R63.H1_H1 ;  /* 0x3000003fff367230 */ /* 0x000fe20000004100 */
[----:B------:R-:W-:Y:S01]  /*53f0*/  SHF.R.U32.HI R55, RZ, 0x10, R55 ;  /* 0x00000010ff377819 */ /* 0x000fe20000011637 */
[----:B------:R-:W-:-:S02]  /*5400*/  HADD2.F32 R63, -RZ, R52.H1_H1 ;  /* 0x30000034ff3f7230 */ /* 0x000fc40000004100 */
[----:B------:R-:W-:Y:S02]  /*5410*/  HADD2.F32 R121, -RZ, R121.H0_H0 ;  /* 0x20000079ff797230 */ /* 0x000fe40000004100 */
[----:B------:R-:W-:Y:S02]  /*5420*/  HADD2.F32 R55, -RZ, R55.H0_H0 ;  /* 0x20000037ff377230 */ /* 0x000fe40000004100 */
        /* <DEDUP_REMOVED lines=8> */
[----:B------:R-:W-:Y:S02]  /*54b0*/  HADD2.F32 R63, -RZ, R133.H0_H0 ;  /* 0x20000085ff3f7230 */ /* 0x000fe40000004100 */
[-C--:B------:R-:W-:Y:S01]  /*54c0*/  FMUL.FTZ R122, R54, R123.reuse ;  /* 0x0000007b367a7220 */ /* 0x080fe20000410000 */
[----:B------:R-:W-:Y:S01]  /*54d0*/  F2FP.F16.F32.PACK_AB R55, R55, R120 ;  /* 0x000000783737723e */ /* 0x000fe200000000ff */
[----:B------:R-:W-:-:S02]  /*54e0*/  FMUL.FTZ R123, R121, R123 ;  /* 0x0000007b797b7220 */ /* 0x000fc40000410000 */
[-C--:B------:R-:W-:Y:S01]  /*54f0*/  FFMA.FTZ R122, R121, R63.reuse, -R122 ;  /* 0x0000003f797a7223 */ /* 0x080fe2000001087a */
[----:B------:R-:W-:Y:S02]  /*5500*/  HADD2.F32 R121, -RZ, R133.H1_H1 ;  /* 0x30000085ff797230 */ /* 0x000fe40000004100 */
[----:B------:R-:W-:Y:S01]  /*5510*/  FFMA.FTZ R123, R54, R63, R123 ;  /* 0x0000003f367b7223 */ /* 0x000fe2000001007b */
[----:B------:R-:W-:Y:S02]  /*5520*/  HADD2.F32 R54, -RZ, R60.H1_H1 ;  /* 0x3000003cff367230 */ /* 0x000fe40000004100 */
[----:B------:R-:W-:Y:S02]  /*5530*/  HADD2.F32 R60, -RZ, R56.H1_H1 ;  /* 0x30000038ff3c7230 */ /* 0x000fe40000004100 */
[----:B------:R-:W-:Y:S02]  /*5540*/  HADD2.F32 R56, -RZ, R40.H0_H0 ;  /* 0x20000028ff387230 */ /* 0x000fe40000004100 */
[----:B------:R-:W-:Y:S01]  /*5550*/  FMUL.FTZ R40, R54, R119 ;  /* 0x0000007736287220 */ /* 0x000fe20000410000 */
[----:B------:R-:W-:-:S02]  /*5560*/  HADD2.F32 R63, -RZ, R58.H0_H0 ;  /* 0x2000003aff3f7230 */ /* 0x000fc40000004100 */
[C---:B------:R-:W-:Y:S01]  /*5570*/  FMUL.FTZ R119, R60.reuse, R119 ;  /* 0x000000773c777220 */ /* 0x040fe20000410000 */
[----:B------:R-:W-:Y:S02]  /*5580*/  HADD2.F32 R58, -RZ, R58.H1_H1 ;  /* 0x3000003aff3a7230 */ /* 0x000fe40000004100 */
[-C--:B------:R-:W-:Y:S01]  /*5590*/  FFMA.FTZ R40, R60, R56.reuse, -R40 ;  /* 0x000000383c287223 */ /* 0x080fe20000010828 */
[----:B------:R-:W-:Y:S02]  /*55a0*/  HADD2.F32 R60, -RZ, R132.H0_H0 ;  /* 0x20000084ff3c7230 */ /* 0x000fe40000004100 */
[----:B------:R-:W-:Y:S01]  /*55b0*/  FFMA.FTZ R54, R54, R56, R119 ;  /* 0x0000003836367223 */ /* 0x000fe20000010077 */
[--C-:B------:R-:W-:Y:S02]  /*55c0*/  HADD2.F32 R56, -RZ, R62.reuse.H0_H0 ;  /* 0x2000003eff387230 */ /* 0x100fe40000004100 */
[----:B------:R-:W-:Y:S01]  /*55d0*/  HADD2.F32 R62, -RZ, R62.H1_H1 ;  /* 0x3000003eff3e7230 */ /* 0x000fe20000004100 */
[----:B------:R-:W-:-:S02]  /*55e0*/  F2FP.F16.F32.PACK_AB R40, R40, R122 ;  /* 0x0000007a2828723e */ /* 0x000fc400000000ff */
[-C--:B------:R-:W-:Y:S01]  /*55f0*/  FMUL.FTZ R119, R56, R121.reuse ;  /* 0x0000007938777220 */ /* 0x080fe20000410000 */
[C---:B------:R-:W-:Y:S01]  /*5600*/  FMUL.FTZ R121, R63.reuse, R121 ;  /* 0x000000793f797220 */ /* 0x040fe20000410000 */
[----:B------:R-:W-:Y:S02]  /*5610*/  F2FP.F16.F32.PACK_AB R54, R54, R123 ;  /* 0x0000007b3636723e */ /* 0x000fe400000000ff */
        /* <DEDUP_REMOVED lines=13> */
.L_x_9810:
[----:B------:R-:W-:Y:S05]  /*56f0*/  BSYNC B2 ;  /* 0x0000000000027941 */ /* 0x000fea0003800000 */
.L_x_9809:
        /* <DEDUP_REMOVED lines=11> */
[----:B-1----:R2:W-:Y:S04]  /*57b0*/  @!P4 STG.E.128 desc[UR60][R42.64], R60 ;  /* 0x0000003c2a00c986 */ /* 0x0025e8000c101d3c */
.L_x_9808:
[----:B------:R-:W-:Y:S05]  /*57c0*/  BSYNC B1 ;  /* 0x0000000000017941 */ /* 0x000fea0003800000 */
.L_x_9807:
[----:B------:R-:W-:Y:S01]  /*57d0*/  ISETP.NE.AND P4, PT, R11, RZ, PT ;  /* 0x000000ff0b00720c */ /* 0x000fe20003f85270 */
[----:B------:R-:W-:-:S12]  /*57e0*/  BSSY B1, `(.L_x_9811) ;  /* 0x0000082000017945 */ /* 0x000fd80003800000 */
[----:B------:R-:W-:Y:S05]  /*57f0*/  @!P4 BRA `(.L_x_9812) ;  /* 0x000000080000c947 */ /* 0x000fea0003800000 */
[----:B------:R-:W3:Y:S04]  /*5800*/  LDL R52, [R1+0x54] ;  /* 0x0000540001347983 */ /* 0x000ee80000100800 */
[----:B--2---:R-:W2:Y:S04]  /*5810*/  LDL R42, [R1+0x58] ;  /* 0x00005800012a7983 */ /* 0x004ea80000100800 */
        /* <DEDUP_REMOVED lines=12> */
[----:B---3--:R-:W-:-:S04]  /*58e0*/  LOP3.LUT R40, R52, 0x18, R56, 0xf8, !PT ;  /* 0x0000001834287812 */ /* 0x008fc800078ef838 */
[----:B--2---:R-:W-:Y:S01]  /*58f0*/  LOP3.LUT R40, R40, R42, RZ, 0x3c, !PT ;  /* 0x0000002a28287212 */ /* 0x004fe200078e3cff */
        /* <DEDUP_REMOVED lines=30> */
[----:B------:R-:W-:Y:S02]  /*5ae0*/  HADD2.F32 R49, -RZ, R49.H0_H0 ;  /* 0x20000031ff317230 */ /* 0x000fe40000004100 */
[----:B------:R-:W-:Y:S02]  /*5af0*/  HADD2.F32 R38, -RZ, R38.H0_H0 ;  /* 0x20000026ff267230 */ /* 0x000fe40000004100 */
        /* <DEDUP_REMOVED lines=12> */
[----:B------:R-:W-:Y:S01]  /*5bc0*/  F2FP.F16.F32.PACK_AB R37, R37, R41 ;  /* 0x000000292525723e */ /* 0x000fe200000000ff */
[----:B------:R-:W-:Y:S02]  /*5bd0*/  IMAD.MOV.U32 R41, RZ, RZ, R48 ;  /* 0x000000ffff297224 */ /* 0x000fe400078e0030 */
[----:B------:R-:W-:Y:S01]  /*5be0*/  FFMA.FTZ R59, R57, R58, R59 ;  /* 0x0000003a393b7223 */ /* 0x000fe2000001003b */
[----:B------:R-:W-:Y:S02]  /*5bf0*/  SHF.R.U32.HI R57, RZ, 0x10, R39 ;  /* 0x00000010ff397819 */ /* 0x000fe40000011627 */
[--C-:B------:R-:W-:Y:S02]  /*5c00*/  SHF.R.U64 R39, R50, 0x10, R51.reuse ;  /* 0x0000001032277819 */ /* 0x100fe40000001233 */
[----:B------:R-:W-:Y:S01]  /*5c10*/  SHF.R.U32.HI R50, RZ, 0x10, R51 ;  /* 0x00000010ff327819 */ /* 0x000fe20000011633 */
[----:B------:R-:W-:Y:S01]  /*5c20*/  HADD2.F32 R51, -RZ, R55.H1_H1 ;  /* 0x30000037ff337230 */ /* 0x000fe20000004100 */
[----:B------:R-:W-:Y:S01]  /*5c30*/  MOV R53, R37 ;  /* 0x0000002500357202 */ /* 0x000fe20000000f00 */
[----:B------:R-:W-:-:S02]  /*5c40*/  HADD2.F32 R57, -RZ, R57.H0_H0 ;  /* 0x20000039ff397230 */ /* 0x000fc40000004100 */
        /* <DEDUP_REMOVED lines=8> */
[--C-:B------:R-:W-:Y:S01]  /*5cd0*/  HADD2.F32 R57, -RZ, R129.reuse.H1_H1 ;  /* 0x30000081ff397230 */ /* 0x100fe20000004100 */
[----:B------:R-:W-:Y:S01]  /*5ce0*/  F2FP.F16.F32.PACK_AB R55, R55, R61 ;  /* 0x0000003d3737723e */ /* 0x000fe200000000ff */
[----:B------:R-:W-:Y:S02]  /*5cf0*/  HADD2.F32 R51, -RZ, R40.H0_H0 ;  /* 0x20000028ff337230 */ /* 0x000fe40000004100 */
[----:B------:R-:W-:-:S02]  /*5d00*/  HADD2.F32 R129, -RZ, R129.H0_H0 ;  /* 0x20000081ff817230 */ /* 0x000fc40000004100 */
[CC--:B------:R-:W-:Y:S01]  /*5d10*/  FMUL.FTZ R58, R50.reuse, R57.reuse ;  /* 0x00000039323a7220 */ /* 0x0c0fe20000410000 */
[----:B------:R-:W-:Y:S02]  /*5d20*/  HADD2.F32 R40, -RZ, R40.H1_H1 ;  /* 0x30000028ff287230 */ /* 0x000fe40000004100 */
[----:B------:R-:W-:Y:S01]  /*5d30*/  FMUL.FTZ R57, R51, R57 ;  /* 0x0000003933397220 */ /* 0x000fe20000410000 */
[----:B------:R-:W-:Y:S01]  /*5d40*/  F2FP.F16.F32.PACK_AB R59, R43, R59 ;  /* 0x0000003b2b3b723e */ /* 0x000fe200000000ff */
[-C--:B------:R-:W-:Y:S01]  /*5d50*/  FFMA.FTZ R58, R51, R129.reuse, -R58 ;  /* 0x00000081333a7223 */ /* 0x080fe2000001083a */
[--C-:B------:R-:W-:Y:S02]  /*5d60*/  HADD2.F32 R51, -RZ, R128.reuse.H0_H0 ;  /* 0x20000080ff337230 */ /* 0x100fe40000004100 */
[----:B------:R-:W-:Y:S01]  /*5d70*/  FFMA.FTZ R57, R50, R129, R57 ;  /* 0x0000008132397223 */ /* 0x000fe20000010039 */
[-C--:B------:R-:W-:Y:S01]  /*5d80*/  FMUL.FTZ R50, R52, R49.reuse ;  /* 0x0000003134327220 */ /* 0x080fe20000410000 */
[----:B------:R-:W-:Y:S01]  /*5d90*/  FMUL.FTZ R49, R40, R49 ;  /* 0x0000003128317220 */ /* 0x000fe20000410000 */
[----:B------:R-:W-:-:S02]  /*5da0*/  HADD2.F32 R128, -RZ, R128.H1_H1 ;  /* 0x30000080ff807230 */ /* 0x000fc40000004100 */
        /* <DEDUP_REMOVED lines=24> */
.L_x_9814:
[----:B------:R-:W-:Y:S05]  /*5f30*/  BSYNC B2 ;  /* 0x0000000000027941 */ /* 0x000fea0003800000 */
.L_x_9813:
        /* <DEDUP_REMOVED lines=12> */
.L_x_9812:
[----:B------:R-:W-:Y:S05]  /*6000*/  BSYNC B1 ;  /* 0x0000000000017941 */ /* 0x000fea0003800000 */
.L_x_9811:
[----:B------:R-:W-:-:S13]  /*6010*/  ISETP.NE.AND P4, PT, R12, RZ, PT ;  /* 0x000000ff0c00720c */ /* 0x000fda0003f85270 */
[----:B------:R-:W-:Y:S05]  /*6020*/  @!P4 BRA `(.L_x_9779) ;  /* 0x00000008007cc947 */ /* 0x000fea0003800000 */
[----:B--23--:R-:W2:Y:S04]  /*6030*/  LDL R40, [R1+0x54] ;  /* 0x0000540001287983 */ /* 0x00cea80000100800 */
[----:B------:R-:W3:Y:S04]  /*6040*/  LDL R38, [R1+0x58] ;  /* 0x0000580001267983 */ /* 0x000ee80000100800 */
[----:B------:R-:W4:Y:S01]  /*6050*/  LDL R39, [R1+0x5c] ;  /* 0x00005c0001277983 */ /* 0x000f220000100800 */
[----:B------:R-:W-:Y:S02]  /*6060*/  IADD3 R36, P4, P5, R26, R94, R79 ;  /* 0x0000005e1a247210 */ /* 0x000fe40007d9e04f */
[----:B------:R-:W-:-:S02]  /*6070*/  LOP3.LUT P6, RZ, R19, 0x1, RZ, 0xc0, !PT ;  /* 0x0000000113ff7812 */ /* 0x000fc400078cc0ff */
[----:B------:R-:W-:Y:S02]  /*6080*/  IADD3.X R37, R3, R114, R101, P4, P5 ;  /* 0x0000007203257210 */ /* 0x000fe400027ea465 */
[----:B------:R-:W-:Y:S02]  /*6090*/  LEA R48, P4, R36, R92, 0x1 ;  /* 0x0000005c24307211 */ /* 0x000fe400078808ff */
[----:B------:R-:W-:Y:S02]  /*60a0*/  SEL R117, R110, R117, !P6 ;  /* 0x000000756e757207 */ /* 0x000fe40007000000 */
[----:B------:R-:W-:Y:S02]  /*60b0*/  LEA.HI.X R49, R36, R93, R37, 0x1, P4 ;  /* 0x0000005d24317211 */ /* 0x000fe400020f0c25 */
[----:B------:R-:W-:-:S04]  /*60c0*/  SHF.R.S32.HI R36, RZ, 0x1f, R117 ;  /* 0x0000001fff247819 */ /* 0x000fc80000011475 */
[----:B------:R-:W-:-:S04]  /*60d0*/  LEA.HI R36, R36, R117, RZ, 0x4 ;  /* 0x0000007524247211 */ /* 0x000fc800078f20ff */
[----:B------:R-:W-:-:S04]  /*60e0*/  SHF.R.S32.HI R36, RZ, 0x4, R36 ;  /* 0x00000004ff247819 */ /* 0x000fc80000011424 */
[----:B------:R-:W-:-:S04]  /*60f0*/  LEA.HI.SX32 R36, R9, R36, 0x1d ;  /* 0x0000002409247211 */ /* 0x000fc800078feaff */
[----:B------:R-:W-:Y:S01]  /*6100*/  SHF.R.S32.HI R37, RZ, 0x1f, R36 ;  /* 0x0000001fff257819 */ /* 0x000fe20000011424 */
[----:B------:R-:W-:-:S03]  /*6110*/  IMAD.SHL.U32 R50, R36, 0x8, RZ ;  /* 0x0000000824327824 */ /* 0x000fc600078e00ff */
[----:B------:R-:W-:-:S04]  /*6120*/  LEA.HI R37, R37, R36, RZ, 0x2 ;  /* 0x0000002425257211 */ /* 0x000fc800078f10ff */
[----:B------:R-:W-:Y:S02]  /*6130*/  SHF.R.S32.HI R37, RZ, 0x2, R37 ;  /* 0x00000002ff257819 */ /* 0x000fe40000011425 */
[----:B------:R-:W-:Y:S01]  /*6140*/  ISETP.GE.AND P4, PT, R4, R108, PT ;  /* 0x0000006c0400720c */ /* 0x000fe20003f86270 */
[----:B------:R-:W-:Y:S01]  /*6150*/  BSSY B1, `(.L_x_9815) ;  /* 0x0000062000017945 */ /* 0x000fe20003800000 */
[----:B--2---:R-:W-:-:S04]  /*6160*/  LOP3.LUT R36, R40, 0x18, R50, 0xf8, !PT ;  /* 0x0000001828247812 */ /* 0x004fc800078ef832 */
[----:B---3--:R-:W-:Y:S01]  /*6170*/  LOP3.LUT R36, R36, R38, RZ, 0x3c, !PT ;  /* 0x0000002624247212 */ /* 0x008fe200078e3cff */
[----:B----4-:R-:W-:-:S04]  /*6180*/  IMAD R37, R37, 0x1200, R39 ;  /* 0x0000120025257824 */ /* 0x010fc800078e0227 */
[----:B------:R-:W-:Y:S02]  /*6190*/  IMAD.IADD R36, R37, 0x1, R36 ;  /* 0x0000000125247824 */ /* 0x000fe400078e0224 */
[C---:B------:R-:W-:Y:S02]  /*61a0*/  IMAD R37, R17.reuse, 0x3600, R104 ;  /* 0x0000360011257824 */ /* 0x040fe400078e0268 */
[----:B------:R-:W-:Y:S02]  /*61b0*/  IMAD R39, R17, 0x3600, R36 ;  /* 0x0000360011277824 */ /* 0x000fe400078e0224 */
[--C-:B------:R-:W-:Y:S02]  /*61c0*/  IMAD R37, R37, 0x2, R16.reuse ;  /* 0x0000000225257824 */ /* 0x100fe400078e0210 */
[----:B------:R-:W-:-:S04]  /*61d0*/  IMAD R40, R39, 0x2, R16 ;  /* 0x0000000227287824 */ /* 0x000fc800078e0210 */
[----:B------:R-:W1:Y:S04]  /*61e0*/  LDS.128 R36, [R37+0x16a00] ;  /* 0x016a000025247984 */ /* 0x000e680000000c00 */
[----:B------:R-:W2:Y:S01]  /*61f0*/  LDS.128 R40, [R40+0x16a00] ;  /* 0x016a000028287984 */ /* 0x000ea20000000c00 */
[----:B------:R-:W-:Y:S05]  /*6200*/  @P4 BRA `(.L_x_9816) ;  /* 0x0000000400584947 */ /* 0x000fea0003800000 */
[----:B------:R-:W-:Y:S01]  /*6210*/  HADD2.F32 R53, -RZ, R127.H1_H1 ;  /* 0x3000007fff357230 */ /* 0x000fe20000004100 */
[----:B------:R-:W-:Y:S01]  /*6220*/  SHF.R.U64 R32, R32, 0x10, R33 ;  /* 0x0000001020207819 */ /* 0x000fe20000001221 */
[----:B--2---:R-:W-:Y:S01]  /*6230*/  HADD2.F32 R51, -RZ, R41.H0_H0 ;  /* 0x20000029ff337230 */ /* 0x004fe20000004100 */
[----:B------:R-:W-:Y:S01]  /*6240*/  SHF.R.U64 R44, R44, 0x10, R45 ;  /* 0x000000102c2c7819 */ /* 0x000fe2000000122d */
[----:B-1----:R-:W-:Y:S01]  /*6250*/  HADD2.F32 R52, -RZ, R37.H0_H0 ;  /* 0x20000025ff347230 */ /* 0x002fe20000004100 */
[----:B------:R-:W-:Y:S01]  /*6260*/  SHF.R.U64 R46, R46, 0x10, R47 ;  /* 0x000000102e2e7819 */ /* 0x000fe2000000122f */
[----:B------:R-:W-:Y:S02]  /*6270*/  HADD2.F32 R54, -RZ, R125.H1_H1 ;  /* 0x3000007dff367230 */ /* 0x000fe40000004100 */
[-C--:B------:R-:W-:Y:S01]  /*6280*/  FMUL.FTZ R55, R51, R53.reuse ;  /* 0x0000003533377220 */ /* 0x080fe20000410000 */
[----:B------:R-:W-:Y:S02]  /*6290*/  HADD2.F32 R41, -RZ, R41.H1_H1 ;  /* 0x30000029ff297230 */ /* 0x000fe40000004100 */
[----:B------:R-:W-:Y:S01]  /*62a0*/  FMUL.FTZ R53, R52, R53 ;  /* 0x0000003534357220 */ /* 0x000fe20000410000 */
[----:B------:R-:W-:-:S02]  /*62b0*/  HADD2.F32 R127, -RZ, R127.H0_H0 ;  /* 0x2000007fff7f7230 */ /* 0x000fc40000004100 */
[-C--:B------:R-:W-:Y:S01]  /*62c0*/  FFMA.FTZ R55, R52, R54.reuse, -R55 ;  /* 0x0000003634377223 */ /* 0x080fe20000010837 */
[----:B------:R-:W-:Y:S02]  /*62d0*/  HADD2.F32 R52, -RZ, R37.H1_H1 ;  /* 0x30000025ff347230 */ /* 0x000fe40000004100 */
[----:B------:R-:W-:Y:S01]  /*62e0*/  FFMA.FTZ R53, R51, R54, R53 ;  /* 0x0000003633357223 */ /* 0x000fe20000010035 */
[----:B------:R-:W-:Y:S01]  /*62f0*/  SHF.R.U32.HI R51, RZ, 0x10, R45 ;  /* 0x00000010ff337819 */ /* 0x000fe2000001162d */
[----:B------:R-:W-:Y:S01]  /*6300*/  HADD2.F32 R45, -RZ, R124.H1_H1 ;  /* 0x3000007cff2d7230 */ /* 0x000fe20000004100 */
[----:B------:R-:W-:Y:S01]  /*6310*/  SHF.R.U32.HI R54, RZ, 0x10, R33 ;  /* 0x00000010ff367819 */ /* 0x000fe20000011621 */
[----:B------:R-:W-:Y:S02]  /*6320*/  IMAD.MOV.U32 R33, RZ, RZ, R43 ;  /* 0x000000ffff217224 */ /* 0x000fe400078e002b */
[----:B------:R-:W-:Y:S02]  /*6330*/  HADD2.F32 R51, -RZ, R51.H0_H0 ;  /* 0x20000033ff337230 */ /* 0x000fe40000004100 */
[----:B------:R-:W-:-:S02]  /*6340*/  HADD2.F32 R37, -RZ, R54.H0_H0 ;  /* 0x20000036ff257230 */ /* 0x000fc40000004100 */
[----:B------:R-:W-:Y:S02]  /*6350*/  HADD2.F32 R43, -RZ, R126.H1_H1 ;  /* 0x3000007eff2b7230 */ /* 0x000fe40000004100 */
[CC--:B------:R-:W-:Y:S01]  /*6360*/  FMUL.FTZ R54, R41.reuse, R51.reuse ;  /* 0x0000003329367220 */ /* 0x0c0fe20000410000 */
[C---:B------:R-:W-:Y:S01]  /*6370*/  FMUL.FTZ R51, R52.reuse, R51 ;  /* 0x0000003334337220 */ /* 0x040fe20000410000 */
[----:B------:R-:W-:Y:S02]  /*6380*/  HADD2.F32 R125, -RZ, R125.H0_H0 ;  /* 0x2000007dff7d7230 */ /* 0x000fe40000004100 */
[-C--:B------:R-:W-:Y:S01]  /*6390*/  FFMA.FTZ R54, R52, R37.reuse, -R54 ;  /* 0x0000002534367223 */ /* 0x080fe20000010836 */
[----:B------:R-:W-:Y:S01]  /*63a0*/  FFMA.FTZ R51, R41, R37, R51 ;  /* 0x0000002529337223 */ /* 0x000fe20000010033 */
[----:B------:R-:W-:Y:S02]  /*63b0*/  IMAD.MOV.U32 R37, RZ, RZ, R39 ;  /* 0x000000ffff257224 */ /* 0x000fe400078e0027 */
[--C-:B------:R-:W-:Y:S01]  /*63c0*/  HADD2.F32 R39, -RZ, R33.reuse.H0_H0 ;  /* 0x20000021ff277230 */ /* 0x100fe20000004100 */
[----:B------:R-:W-:Y:S01]  /*63d0*/  F2FP.F16.F32.PACK_AB R54, R54, R55 ;  /* 0x000000373636723e */ /* 0x000fe200000000ff */
[----:B------:R-:W-:Y:S01]  /*63e0*/  HADD2.F32 R33, -RZ, R33.H1_H1 ;  /* 0x30000021ff217230 */ /* 0x000fe20000004100 */
[----:B------:R-:W-:Y:S01]  /*63f0*/  F2FP.F16.F32.PACK_AB R51, R51, R53 ;  /* 0x000000353333723e */ /* 0x000fe200000000ff */
[----:B------:R-:W-:-:S02]  /*6400*/  HADD2.F32 R41, -RZ, R37.H0_H0 ;  /* 0x20000025ff297230 */ /* 0x000fc40000004100 */
[-C--:B------:R-:W-:Y:S01]  /*6410*/  FMUL.FTZ R52, R39, R43.reuse ;  /* 0x0000002b27347220 */ /* 0x080fe20000410000 */
[----:B------:R-:W-:Y:S02]  /*6420*/  HADD2.F32 R44, -RZ, R44.H0_H0 ;  /* 0x2000002cff2c7230 */ /* 0x000fe40000004100 */
[----:B------:R-:W-:Y:S02]  /*6430*/  HADD2.F32 R126, -RZ, R126.H0_H0 ;  /* 0x2000007eff7e7230 */ /* 0x000fe40000004100 */
[C---:B------:R-:W-:Y:S01]  /*6440*/  FMUL.FTZ R43, R41.reuse, R43 ;  /* 0x0000002b292b7220 */ /* 0x040fe20000410000 */
[-C--:B------:R-:W-:Y:S01]  /*6450*/  FFMA.FTZ R52, R41, R45.reuse, -R52 ;  /* 0x0000002d29347223 */ /* 0x080fe20000010834 */
[----:B------:R-:W-:Y:S02]  /*6460*/  HADD2.F32 R41, -RZ, R37.H1_H1 ;  /* 0x30000025ff297230 */ /* 0x000fe40000004100 */
[----:B------:R-:W-:Y:S01]  /*6470*/  FFMA.FTZ R43, R39, R45, R43 ;  /* 0x0000002d272b7223 */ /* 0x000fe2000001002b */
[----:B------:R-:W-:Y:S01]  /*6480*/  SHF.R.U32.HI R39, RZ, 0x10, R47 ;  /* 0x00000010ff277819 */ /* 0x000fe2000001162f */
[----:B------:R-:W-:Y:S01]  /*6490*/  HADD2.F32 R47, -RZ, R46.H0_H0 ;  /* 0x2000002eff2f7230 */ /* 0x000fe20000004100 */
[--C-:B------:R-:W-:Y:S01]  /*64a0*/  SHF.R.U32.HI R45, RZ, 0x10, R35.reuse ;  /* 0x00000010ff2d7819 */ /* 0x100fe20000011623 */
[----:B------:R-:W-:Y:S01]  /*64b0*/  HADD2.F32 R124, -RZ, R124.H0_H0 ;  /* 0x2000007cff7c7230 */ /* 0x000fe20000004100 */
[----:B------:R-:W-:Y:S01]  /*64c0*/  SHF.R.U64 R35, R34, 0x10, R35 ;  /* 0x0000001022237819 */ /* 0x000fe20000001223 */
[----:B------:R-:W-:-:S02]  /*64d0*/  HADD2.F32 R39, -RZ, R39.H0_H0 ;  /* 0x20000027ff277230 */ /* 0x000fc40000004100 */
[----:B------:R-:W-:Y:S02]  /*64e0*/  HADD2.F32 R37, -RZ, R45.H0_H0 ;  /* 0x2000002dff257230 */ /* 0x000fe40000004100 */
[----:B------:R-:W-:Y:S02]  /*64f0*/  HADD2.F32 R35, -RZ, R35.H0_H0 ;  /* 0x20000023ff237230 */ /* 0x000fe40000004100 */
[-C--:B------:R-:W-:Y:S01]  /*6500*/  FMUL.FTZ R45, R33, R39.reuse ;  /* 0x00000027212d7220 */ /* 0x080fe20000410000 */
[----:B------:R-:W-:-:S03]  /*6510*/  FMUL.FTZ R39, R41, R39 ;  /* 0x0000002729277220 */ /* 0x000fc60000410000 */
[-C--:B------:R-:W-:Y:S01]  /*6520*/  FFMA.FTZ R45, R41, R37.reuse, -R45 ;  /* 0x00000025292d7223 */ /* 0x080fe2000001082d */
[----:B------:R-:W-:Y:S01]  /*6530*/  FFMA.FTZ R39, R33, R37, R39 ;  /* 0x0000002521277223 */ /* 0x000fe20000010027 */
[----:B------:R-:W-:Y:S02]  /*6540*/  HADD2.F32 R33, -RZ, R40.H0_H0 ;  /* 0x20000028ff217230 */ /* 0x000fe40000004100 */
[----:B------:R-:W-:Y:S01]  /*6550*/  HADD2.F32 R37, -RZ, R36.H0_H0 ;  /* 0x20000024ff257230 */ /* 0x000fe20000004100 */
[----:B------:R-:W-:Y:S02]  /*6560*/  F2FP.F16.F32.PACK_AB R45, R45, R52 ;  /* 0x000000342d2d723e */ /* 0x000fe400000000ff */
[----:B------:R-:W-:Y:S01]  /*6570*/  FMUL.FTZ R41, R33, R127 ;  /* 0x0000007f21297220 */ /* 0x000fe20000410000 */
[----:B------:R-:W-:Y:S01]  /*6580*/  F2FP.F16.F32.PACK_AB R43, R39, R43 ;  /* 0x0000002b272b723e */ /* 0x000fe200000000ff */
[----:B------:R-:W-:Y:S01]  /*6590*/  FMUL.FTZ R127, R37, R127 ;  /* 0x0000007f257f7220 */ /* 0x000fe20000410000 */
[----:B------:R-:W-:-:S02]  /*65a0*/  IMAD.MOV.U32 R39, RZ, RZ, R45 ;  /* 0x000000ffff277224 */ /* 0x000fc400078e002d */
[-C--:B------:R-:W-:Y:S01]  /*65b0*/  FFMA.FTZ R41, R37, R125.reuse, -R41 ;  /* 0x0000007d25297223 */ /* 0x080fe20000010829 */
[----:B------:R-:W-:Y:S02]  /*65c0*/  HADD2.F32 R37, -RZ, R36.H1_H1 ;  /* 0x30000024ff257230 */ /* 0x000fe40000004100 */
        /* <DEDUP_REMOVED lines=14> */
[-C--:B------:R-:W-:Y:S01]  /*66b0*/  FMUL.FTZ R57, R42, R47.reuse ;  /* 0x0000002f2a397220 */ /* 0x080fe20000410000 */
[-C--:B------:R-:W-:Y:S01]  /*66c0*/  FFMA.FTZ R33, R33, R124.reuse, -R40 ;  /* 0x0000007c21217223 */ /* 0x080fe20000010828 */
[C---:B------:R-:W-:Y:S01]  /*66d0*/  FMUL.FTZ R47, R38.reuse, R47 ;  /* 0x0000002f262f7220 */ /* 0x040fe20000410000 */
[----:B------:R-:W-:Y:S01]  /*66e0*/  FFMA.FTZ R37, R37, R124, R126 ;  /* 0x0000007c25257223 */ /* 0x000fe2000001007e */
[----:B------:R-:W-:Y:S01]  /*66f0*/  FFMA.FTZ R38, R38, R35, -R57 ;  /* 0x0000002326267223 */ /* 0x000fe20000010839 */
[----:B------:R-:W-:Y:S01]  /*6700*/  F2FP.F16.F32.PACK_AB R40, R36, R127 ;  /* 0x0000007f2428723e */ /* 0x000fe200000000ff */
[----:B------:R-:W-:Y:S01]  /*6710*/  FFMA.FTZ R42, R42, R35, R47 ;  /* 0x000000232a2a7223 */ /* 0x000fe2000001002f */
[----:B------:R-:W-:-:S02]  /*6720*/  IMAD.MOV.U32 R36, RZ, RZ, R41 ;  /* 0x000000ffff247224 */ /* 0x000fc400078e0029 */
[----:B------:R-:W-:Y:S01]  /*6730*/  F2FP.F16.F32.PACK_AB R38, R38, R33 ;  /* 0x000000212626723e */ /* 0x000fe200000000ff */
[----:B------:R-:W-:Y:S01]  /*6740*/  IMAD.MOV.U32 R41, RZ, RZ, R51 ;  /* 0x000000ffff297224 */ /* 0x000fe200078e0033 */
[----:B------:R-:W-:Y:S01]  /*6750*/  F2FP.F16.F32.PACK_AB R42, R42, R37 ;  /* 0x000000252a2a723e */ /* 0x000fe200000000ff */
[----:B------:R-:W-:-:S07]  /*6760*/  IMAD.MOV.U32 R37, RZ, RZ, R54 ;  /* 0x000000ffff257224 */ /* 0x000fce00078e0036 */
.L_x_9816:
[----:B------:R-:W-:Y:S05]  /*6770*/  BSYNC B1 ;  /* 0x0000000000017941 */ /* 0x000fea0003800000 */
.L_x_9815:
[----:B-1----:R1:W-:Y:S01]  /*6780*/  STG.E.128 desc[UR60][R48.64], R36 ;  /* 0x0000002430007986 */ /* 0x0023e2000c101d3c */
[----:B------:R-:W-:-:S13]  /*6790*/  ISETP.GE.AND P4, PT, R50, R113, PT ;  /* 0x000000713200720c */ /* 0x000fda0003f86270 */
[----:B------:R-:W-:Y:S05]  /*67a0*/  @P4 BRA `(.L_x_9779) ;  /* 0x00000000009c4947 */ /* 0x000fea0003800000 */
[--C-:B------:R-:W-:Y:S02]  /*67b0*/  SHF.R.S32.HI R32, RZ, 0x1f, R50.reuse ;  /* 0x0000001fff207819 */ /* 0x100fe40000011432 */
[----:B------:R-:W-:-:S04]  /*67c0*/  IADD3 R50, P4, P5, R26, R94, R50 ;  /* 0x0000005e1a327210 */ /* 0x000fc80007d9e032 */
[----:B------:R-:W-:Y:S02]  /*67d0*/  IADD3.X R32, R3, R114, R32, P4, P5 ;  /* 0x0000007203207210 */ /* 0x000fe400027ea420 */
[----:B------:R-:W-:-:S04]  /*67e0*/  LEA R92, P4, R50, R92, 0x1 ;  /* 0x0000005c325c7211 */ /* 0x000fc800078808ff */
[----:B------:R-:W-:-:S05]  /*67f0*/  LEA.HI.X R93, R50, R93, R32, 0x1, P4 ;  /* 0x0000005d325d7211 */ /* 0x000fca00020f0c20 */
[----:B--2---:R2:W-:Y:S01]  /*6800*/  STG.E.128 desc[UR60][R92.64], R40 ;  /* 0x000000285c007986 */ /* 0x0045e2000c101d3c */
[----:B------:R-:W-:Y:S05]  /*6810*/  BRA `(.L_x_9779) ;  /* 0x0000000000807947 */ /* 0x000fea0003800000 */
.L_x_9772:
[----:B------:R-:W2:Y:S02]  /*6820*/  LDL R32, [R1+0x50] ;  /* 0x0000500001207983 */ /* 0x000ea40000100800 */
[----:B--2---:R-:W-:-:S13]  /*6830*/  ISETP.NE.AND P3, PT, R32, 0x3, PT ;  /* 0x000000032000780c */ /* 0x004fda0003f65270 */
[----:B------:R-:W-:Y:S05]  /*6840*/  @!P3 BRA `(.L_x_9817) ;  /* 0x000000000004b947 */ /* 0x000fea0003800000 */
[----:B------:R-:W-:Y:S01]  /*6850*/  BPT.TRAP 0x1 ;  /* 0x000000040000795c */ /* 0x000fe20000300000 */
.L_x_9817:
[----:B------:R-:W-:Y:S01]  /*6860*/  IMAD R20, R17, 0x8, R16 ;  /* 0x0000000811147824 */ /* 0x000fe200078e0210 */
[----:B------:R-:W-:Y:S01]  /*6870*/  SHF.L.U32 R90, R156, 0x1f, RZ ;  /* 0x0000001f9c5a7819 */ /* 0x000fe200000006ff */
[----:B------:R-:W-:Y:S01]  /*6880*/  IMAD R89, R24, -0x90, R2 ;  /* 0xffffff7018597824 */ /* 0x000fe200078e0202 */
[----:B------:R-:W-:Y:S02]  /*6890*/  BSSY B1, `(.L_x_9818) ;  /* 0x0000004000017945 */ /* 0x000fe40003800000 */
[----:B------:R-:W0:Y:S02]  /*68a0*/  SYNCS.PHASECHK.TRANS64.TRYWAIT P4, [R20+URZ+0x31c90], R90 ;  /* 0x031c905a140075a7 */ /* 0x000e24000808017f */
[----:B------:R-:W-:Y:S01]  /*68b0*/  VIMNMX R89, R89, 0x90, PT ;  /* 0x0000009059597848 */ /* 0x000fe20003fe0100 */
[----:B0-----:R-:W-:Y:S06]  /*68c0*/  @!P4 BRA `(.L_x_9819) ;  /* 0x000001a000acc947 */ /* 0x001fec0003800000 */
.L_x_10077:
[----:B------:R-:W-:Y:S05]  /*68d0*/  BSYNC B1 ;  /* 0x0000000000017941 */ /* 0x000fea0003800000 */
.L_x_9818:
[----:B------:R-:W-:-:S13]  /*68e0*/  ISETP.GE.AND P4, PT, R144, R89, PT ;  /* 0x000000599000720c */ /* 0x000fda0003f86270 */
        /* <DEDUP_REMOVED lines=19> */
.L_x_9779:
[----:B------:R-:W-:Y:S05]  /*6a20*/  BSYNC B0 ;  /* 0x0000000000007941 */ /* 0x000fea0003800000 */
.L_x_9771:
        /* <DEDUP_REMOVED lines=17> */
.L_x_9821:
[----:B------:R-:W-:Y:S05]  /*6b40*/  BSYNC B0 ;  /* 0x0000000000007941 */ /* 0x000fea0003800000 */
.L_x_9820:
[----:B------:R-:W2:Y:S01]  /*6b50*/  SYNCS.PHASECHK.TRANS64.TRYWAIT P3, [R20+URZ+0x31cb0], R90 ;  /* 0x031cb05a140075a7 */ /* 0x000ea2000806017f */
[----:B------:R-:W-:Y:S04]  /*6b60*/  BSSY B0, `(.L_x_9822) ;  /* 0x0000002000007945 */ /* 0x000fe80003800000 */
[----:B--2---:R-:W-:Y:S05]  /*6b70*/  @!P3 BRA `(.L_x_9823) ;  /* 0x000001a00014b947 */ /* 0x004fea0003800000 */
.L_x_10078:
[----:B------:R-:W-:Y:S05]  /*6b80*/  BSYNC B0 ;  /* 0x0000000000007941 */ /* 0x000fea0003800000 */
.L_x_9822:
[----:B------:R-:W-:Y:S01]  /*6b90*/  ISETP.GE.AND P3, PT, R144, R89, PT ;  /* 0x000000599000720c */ /* 0x000fe20003f66270 */
[----:B------:R-:W-:-:S12]  /*6ba0*/  BSSY B0, `(.L_x_9824) ;  /* 0x0000020000007945 */ /* 0x000fd80003800000 */
[----:B------:R-:W-:Y:S05]  /*6bb0*/  @P3 BRA `(.L_x_9825) ;  /* 0x0000000000783947 */ /* 0x000fea0003800000 */
[----:B------:R-:W-:Y:S01]  /*6bc0*/  IMAD.WIDE R34, R24, 0x90, R70 ;  /* 0x0000009018227825 */ /* 0x000fe200078e0246 */
[----:B------:R-:W-:-:S03]  /*6bd0*/  ULDC.64 UR4, c[0x0][0x328] ;  /* 0x0000ca0000047ab9 */ /* 0x000fc60000000a00 */
[----:B------:R-:W-:Y:S02]  /*6be0*/  IMAD R35, R35, UR4, RZ ;  /* 0x0000000423237c24 */ /* 0x000fe4000f8e02ff */
[----:B-1----:R-:W-:Y:S02]  /*6bf0*/  IMAD.MOV.U32 R32, RZ, RZ, R28 ;  /* 0x000000ffff207224 */ /* 0x002fe400078e001c */
[----:B------:R-:W-:Y:S02]  /*6c00*/  IMAD.MOV.U32 R33, RZ, RZ, R91 ;  /* 0x000000ffff217224 */ /* 0x000fe400078e005b */
[C---:B------:R-:W-:Y:S02]  /*6c10*/  IMAD R35, R34.reuse, UR5, R35 ;  /* 0x0000000522237c24 */ /* 0x040fe4000f8e0223 */
[----:B------:R-:W-:Y:S01]  /*6c20*/  IMAD.WIDE.U32 R32, R34, UR4, R32 ;  /* 0x0000000422207c25 */ /* 0x000fe2000f8e0020 */
[----:B------:R-:W-:-:S03]  /*6c30*/  ULDC.64 UR4, c[0x0][0x318] ;  /* 0x0000c60000047ab9 */ /* 0x000fc60000000a00 */
[----:B------:R-:W-:Y:S01]  /*6c40*/  IMAD.IADD R33, R33, 0x1, R35 ;  /* 0x0000000121217824 */ /* 0x000fe200078e0223 */
[----:B------:R-:W-:Y:S01]  /*6c50*/  LEA R36, P3, R32, UR4, 0x1 ;  /* 0x0000000420247c11 */ /* 0x000fe2000f8608ff */
[----:B------:R-:W-:-:S03]  /*6c60*/  ULDC UR4, c[0x0][0x2f4] ;  /* 0x0000bd0000047ab9 */ /* 0x000fc60000000800 */
[----:B------:R-:W-:Y:S02]  /*6c70*/  LEA.HI.X R37, R32, UR5, R33, 0x1, P3 ;  /* 0x0000000520257c11 */ /* 0x000fe400098f0c21 */
        /* <DEDUP_REMOVED lines=17> */
[----:B-1----:R3:W-:Y:S02]  /*6d90*/  @!P3 STG.E.128 desc[UR60][R36.64+0xa0], R32 ;  /* 0x0000a0202400b986 */ /* 0x0027e4000c101d3c */
.L_x_9825:
[----:B------:R-:W-:Y:S05]  /*6da0*/  BSYNC B0 ;  /* 0x0000000000007941 */ /* 0x000fea0003800000 */
.L_x_9824:
[----:B------:R-:W-:Y:S01]  /*6db0*/  @!PT LDS RZ, [RZ] ;  /* 0x00000000fffff984 */ /* 0x000fe20000000800 */
[----:B------:R-:W-:Y:S01]  /*6dc0*/  @!PT LDS RZ, [RZ] ;  /* 0x00000000fffff984 */ /* 0x000fe20000000800 */
[----:B------:R-:W-:Y:S01]  /*6dd0*/  @!PT LDS RZ, [RZ] ;  /* 0x00000000fffff984 */ /* 0x000fe20000000800 */
[----:B------:R-:W-:Y:S01]  /*6de0*/  @!PT LDS RZ, [RZ] ;  /* 0x00000000fffff984 */ /* 0x000fe20000000800 */
[----:B------:R4:W-:Y:S06]  /*6df0*/  MEMBAR.ALL.CTA ;  /* 0x0000000000007992 */ /* 0x0009ec0000008000 */
[----:B----4-:R-:W4:Y:S01]  /*6e00*/  FENCE.VIEW.ASYNC.S ;  /* 0x00000000000073c6 */ /* 0x010f220000000000 */
[----:B------:R-:W-:Y:S02]  /*6e10*/  VIADD R17, R17, 0x1 ;  /* 0x0000000111117836 */ /* 0x000fe40000000000 */
[----:B0-2---:R-:W-:Y:S01]  /*6e20*/  @!P4 VIADD R20, R20, 0x31cc0 ;  /* 0x00031cc01414c836 */ /* 0x005fe20000000000 */
[----:B----4-:R0:W-:Y:S02]  /*6e30*/  BAR.SYNC.DEFER_BLOCKING R115, 0x80 ;  /* 0x000200730000751d */ /* 0x0101e40000010000 */
[----:B------:R-:W-:-:S02]  /*6e40*/  ISETP.NE.AND P3, PT, R17, 0x2, PT ;  /* 0x000000021100780c */ /* 0x000fc40003f65270 */
[----:B------:R-:W-:Y:S02]  /*6e50*/  @!P4 PRMT R20, RZ, 0x654, R20 ;  /* 0x00000654ff14c816 */ /* 0x000fe40000000014 */
[----:B------:R-:W-:Y:S02]  /*6e60*/  SEL R21, RZ, 0x1, P3 ;  /* 0x00000001ff157807 */ /* 0x000fe40001800000 */
[----:B------:R-:W-:Y:S02]  /*6e70*/  SEL R17, R17, RZ, P3 ;  /* 0x000000ff11117207 */ /* 0x000fe40001800000 */
[----:B------:R-:W-:Y:S01]  /*6e80*/  LOP3.LUT R156, R156, R21, RZ, 0x3c, !PT ;  /* 0x000000159c9c7212 */ /* 0x000fe200078e3cff */
[----:B------:R0:W-:Y:S01]  /*6e90*/  @!P4 SYNCS.ARRIVE.TRANS64.RED.A1T0 RZ, [R20+URZ], RZ ;  /* 0x000000ff14ffc9a7 */ /* 0x0001e2000810043f */
[----:B------:R-:W-:Y:S05]  /*6ea0*/  @P2 BRA `(.L_x_9826) ;  /* 0xffffffbc001c2947 */ /* 0x000fea000383ffff */
[----:B-1-3--:R-:W1:Y:S01]  /*6eb0*/  S2R R32, SR_TID.X ;  /* 0x0000000000207919 */ /* 0x00ae620000002100 */
[----:B------:R-:W-:Y:S02]  /*6ec0*/  PLOP3.LUT P0, PT, PT, PT, PT, 0x8, 0x0 ;  /* 0x000000000000781c */ /* 0x000fe40003f0e170 */
[----:B-1----:R-:W-:-:S04]  /*6ed0*/  SHF.R.U32.HI R32, RZ, 0x7, R32 ;  /* 0x00000007ff207819 */ /* 0x002fc80000011620 */
[----:B------:R-:W-:-:S13]  /*6ee0*/  ISETP.NE.AND P5, PT, R32, 0x1, PT ;  /* 0x000000012000780c */ /* 0x000fda0003fa5270 */
[----:B------:R-:W-:Y:S06]  /*6ef0*/  @!P5 BAR.ARV 0x9, 0x100 ;  /* 0x024400000000db1d */ /* 0x000fec0000002000 */
.L_x_9766:
[----:B------:R-:W-:Y:S01]  /*6f00*/  IMAD.MOV.U32 R2, RZ, RZ, RZ ;  /* 0x000000ffff027224 */ /* 0x000fe200078e00ff */
[----:B------:R-:W-:Y:S06]  /*6f10*/  @P0 BRA `(.L_x_9827) ;  /* 0x00000000000c0947 */ /* 0x000fec0003800000 */
[----:B------:R-:W1:Y:S01]  /*6f20*/  FENCE.VIEW.ASYNC.G ;  /* 0x00000000000073c6 */ /* 0x000e620000000100 */
[----:B------:R-:W-:Y:S05]  /*6f30*/  WARPSYNC.ALL ;  /* 0x0000000000007948 */ /* 0x000fea0003800000 */
[----:B-1----:R-:W-:Y:S06]  /*6f40*/  BAR.ARV 0xc, 0x200 ;  /* 0x0308000000007b1d */ /* 0x002fec0000002000 */
.L_x_9827:
[----:B------:R-:W-:Y:S01]  /*6f50*/  LOP3.LUT P0, RZ, R19, 0x4, RZ, 0xc0, !PT ;  /* 0x0000000413ff7812 */ /* 0x000fe2000780c0ff */
[----:B------:R-:W-:-:S12]  /*6f60*/  BSSY B0, `(.L_x_9828) ;  /* 0x0000021000007945 */ /* 0x000fd80003800000 */
[----:B------:R-:W-:Y:S05]  /*6f70*/  @!P0 BRA `(.L_x_9829) ;  /* 0x00000000007c8947 */ /* 0x000fea0003800000 */
[----:B------:R-:W2:Y:S01]  /*6f80*/  LDL R0, [R1+0x94] ;  /* 0x0000940001007983 */ /* 0x000ea20000100800 */
[----:B------:R-:W-:Y:S01]  /*6f90*/  ULDC UR4, c[0x0][0x9f0] ;  /* 0x00027c0000047ab9 */ /* 0x000fe20000000800 */
[----:B--2---:R-:W-:-:S04]  /*6fa0*/  ISETP.NE.AND P0, PT, R0, RZ, PT ;  /* 0x000000ff0000720c */ /* 0x004fc80003f05270 */
[----:B------:R-:W-:-:S04]  /*6fb0*/  SEL R6, R0, UR4, P0 ;  /* 0x0000000400067c07 */ /* 0x000fc80008000000 */
[-C--:B------:R-:W-:Y:S02]  /*6fc0*/  IABS R5, R6.reuse ;  /* 0x0000000600057213 */ /* 0x080fe40000000000 */
[----:B------:R-:W-:Y:S02]  /*6fd0*/  IADD3 R0, R111, -0x1, R6 ;  /* 0xffffffff6f007810 */ /* 0x000fe40007ffe006 */
[----:B------:R-:W1:Y:S01]  /*6fe0*/  I2F.RP R4, R5 ;  /* 0x0000000500047306 */ /* 0x000e620000209400 */
[----:B------:R-:W-:-:S05]  /*6ff0*/  IABS R9, R6 ;  /* 0x0000000600097213 */ /* 0x000fca0000000000 */
[----:B------:R-:W-:Y:S02]  /*7000*/  IMAD.MOV R9, RZ, RZ, -R9 ;  /* 0x000000ffff097224 */ /* 0x000fe400078e0a09 */
[----:B-1----:R-:W1:Y:S02]  /*7010*/  MUFU.RCP R4, R4 ;  /* 0x0000000400047308 */ /* 0x002e640000001000 */
[----:B-1----:R-:W-:Y:S01]  /*7020*/  VIADD R2, R4, 0xffffffe ;  /* 0x0ffffffe04027836 */ /* 0x002fe20000000000 */
[----:B------:R-:W-:Y:S02]  /*7030*/  IABS R4, R0 ;  /* 0x0000000000047213 */ /* 0x000fe40000000000 */
[----:B------:R-:W-:-:S03]  /*7040*/  LOP3.LUT R0, R0, R6, RZ, 0x3c, !PT ;  /* 0x0000000600007212 */ /* 0x000fc600078e3cff */
[----:B------:R1:W2:Y:S01]  /*7050*/  F2I.FTZ.U32.TRUNC.NTZ R3, R2 ;  /* 0x0000000200037305 */ /* 0x0002a2000021f000 */
[----:B------:R-:W-:Y:S01]  /*7060*/  ISETP.GE.AND P2, PT, R0, RZ, PT ;  /* 0x000000ff0000720c */ /* 0x000fe20003f46270 */
[----:B-1----:R-:W-:Y:S02]  /*7070*/  IMAD.MOV.U32 R2, RZ, RZ, RZ ;  /* 0x000000ffff027224 */ /* 0x002fe400078e00ff */
[----:B--2---:R-:W-:-:S04]  /*7080*/  IMAD.MOV R8, RZ, RZ, -R3 ;  /* 0x000000ffff087224 */ /* 0x004fc800078e0a03 */
        /* <DEDUP_REMOVED lines=14> */
.L_x_9829:
[----:B------:R-:W-:Y:S05]  /*7170*/  BSYNC B0 ;  /* 0x0000000000007941 */ /* 0x000fea0003800000 */
.L_x_9828:
        /* <DEDUP_REMOVED lines=19> */
[----:B0-----:R-:W-:Y:S02]  /*72b0*/  CS2R R20, SRZ ;  /* 0x0000000000147805 */ /* 0x001fe4000001ff00 */
[----:B------:R-:W-:Y:S02]  /*72c0*/  CS2R R74, SRZ ;  /* 0x00000000004a7805 */ /* 0x000fe4000001ff00 */
[----:B------:R-:W-:Y:S02]  /*72d0*/  CS2R R8, SRZ ;  /* 0x0000000000087805 */ /* 0x000fe4000001ff00 */
[----:B------:R-:W-:Y:S02]  /*72e0*/  CS2R R72, SRZ ;  /* 0x0000000000487805 */ /* 0x000fe4000001ff00 */
[----:B------:R-:W-:Y:S02]  /*72f0*/  CS2R R6, SRZ ;  /* 0x0000000000067805 */ /* 0x000fe4000001ff00 */
[----:B------:R-:W-:-:S02]  /*7300*/  CS2R R68, SRZ ;  /* 0x0000000000447805 */ /* 0x000fc4000001ff00 */
        /* <DEDUP_REMOVED lines=8> */
[----:B------:R-:W0:Y:S01]  /*7390*/  S2R R3, SR_TID.X ;  /* 0x0000000000037919 */ /* 0x000e220000002100 */
[----:B------:R-:W-:Y:S01]  /*73a0*/  UMOV UR4, 0xffffffff ;  /* 0xffffffff00047882 */ /* 0x000fe20000000000 */
[----:B0-----:R-:W-:-:S05]  /*73b0*/  VIADD R38, R3, 0xffffff80 ;  /* 0xffffff8003267836 */ /* 0x001fca0000000000 */
[----:B------:R-:W-:-:S04]  /*73c0*/  SHF.R.S32.HI R39, RZ, 0x1f, R38 ;  /* 0x0000001fff277819 */ /* 0x000fc80000011426 */
[----:B------:R-:W-:-:S04]  /*73d0*/  LEA.HI R13, R39, R38, RZ, 0x7 ;  /* 0x00000026270d7211 */ /* 0x000fc800078f38ff */
[----:B------:R-:W-:Y:S01]  /*73e0*/  SHF.R.S32.HI R13, RZ, 0x7, R13 ;  /* 0x00000007ff0d7819 */ /* 0x000fe2000001140d */
[----:B------:R-:W-:Y:S06]  /*73f0*/  BRA.DIV UR4, `(.L_x_9831) ;  /* 0x0000019a04087947 */ /* 0x000fec000b800000 */
[----:B------:R-:W0:Y:S04]  /*7400*/  SHFL.IDX PT, R0, R13, RZ, 0x1f ;  /* 0x00001fff0d007589 */ /* 0x000e2800000e0000 */
[----:B0-----:R0:W-:Y:S02]  /*7410*/  STL [R1+0x7c], R0 ;  /* 0x00007c0001007387 */ /* 0x0011e40000100800 */
.L_x_10081:
[----:B------:R-:W0:Y:S01]  /*7420*/  LDL R3, [R1+0x7c] ;  /* 0x00007c0001037983 */ /* 0x000e220000100800 */
[----:B------:R-:W-:Y:S01]  /*7430*/  BSSY B6, `(.L_x_9832) ;  /* 0x000001b000067945 */ /* 0x000fe20003800000 */
[----:B0-----:R-:W-:-:S05]  /*7440*/  IMAD.HI R0, R3, 0x55555556, RZ ;  /* 0x5555555603007827 */ /* 0x001fca00078e02ff */
[----:B------:R-:W-:-:S05]  /*7450*/  LEA.HI R2, R0, R0, RZ, 0x1 ;  /* 0x0000000000027211 */ /* 0x000fca00078f08ff */
[----:B------:R-:W-:Y:S02]  /*7460*/  IMAD R2, R2, -0x3, R3 ;  /* 0xfffffffd02027824 */ /* 0x000fe400078e0203 */
[----:B------:R-:W-:-:S04]  /*7470*/  VIADD R3, R16, 0x24300 ;  /* 0x0002430010037836 */ /* 0x000fc80000000000 */
[----:B------:R-:W-:Y:S01]  /*7480*/  IMAD R0, R2, 0x800, R3 ;  /* 0x0000080002007824 */ /* 0x000fe200078e0203 */
[----:B------:R-:W-:-:S04]  /*7490*/  LOP3.LUT P0, RZ, R3, 0x9f, RZ, 0xc0, !PT ;  /* 0x0000009f03ff7812 */ /* 0x000fc8000780c0ff */
[----:B------:R-:W-:-:S04]  /*74a0*/  SHF.R.U32.HI R0, RZ, 0x4, R0 ;  /* 0x00000004ff007819 */ /* 0x000fc80000011600 */
[----:B------:R-:W-:-:S05]  /*74b0*/  LOP3.LUT R0, R0, 0x3fff, RZ, 0xc0, !PT ;  /* 0x00003fff00007812 */ /* 0x000fca00078ec0ff */
[----:B------:R0:W-:Y:S01]  /*74c0*/  STL [R1+0x84], R0 ;  /* 0x0000840001007387 */ /* 0x0001e20000100800 */
[----:B------:R-:W-:Y:S05]  /*74d0*/  @!P0 BRA `(.L_x_9833) ;  /* 0x0000000000408947 */ /* 0x000fea0003800000 */
[----:B0-----:R-:W-:Y:S01]  /*74e0*/  MOV R0, 0x0 ;  /* 0x0000000000007802 */ /* 0x001fe20000000f00 */
[----:B------:R-:W-:Y:S01]  /*74f0*/  ULDC.64 UR4, c[0x4][0x1b8] ;  /* 0x01006e0000047ab9 */ /* 0x000fe20000000a00 */
[----:B------:R-:W-:Y:S01]  /*7500*/  ULDC.64 UR6, c[0x4][0x1c0] ;  /* 0x0100700000067ab9 */ /* 0x000fe20000000a00 */
[----:B------:R-:W-:Y:S01]  /*7510*/  IMAD.U32 R4, RZ, RZ, UR4 ;  /* 0x00000004ff047e24 */ /* 0x000fe2000f8e00ff */
[----:B-1----:R0:W1:Y:S01]  /*7520*/  LDC.64 R14, c[0x4][R0] ;  /* 0x01000000000e7b82 */ /* 0x0020620000000a00 */
        /* <DEDUP_REMOVED lines=11> */
.L_x_9833:
[----:B------:R-:W-:Y:S05]  /*75e0*/  BSYNC B6 ;  /* 0x0000000000067941 */ /* 0x000fea0003800000 */
.L_x_9832:
[----:B------:R-:W-:Y:S02]  /*75f0*/  ULDC UR4, c[0x0][0x3f4] ;  /* 0x0000fd0000047ab9 */ /* 0x000fe40000000800 */
[----:B------:R-:W-:-:S13]  /*7600*/  ISETP.LT.AND P0, PT, RZ, UR4, PT ;  /* 0x00000004ff007c0c */ /* 0x000fda000bf01270 */
[----:B------:R-:W-:Y:S05]  /*7610*/  @P0 BRA `(.L_x_9834) ;  /* 0x0000000000400947 */ /* 0x000fea0003800000 */
[----:B------:R-:W0:Y:S02]  /*7620*/  LDL R20, [R1+0xa4] ;  /* 0x0000a40001147983 */ /* 0x000e240000100800 */
[----:B0-----:R-:W-:-:S04]  /*7630*/  LEA.HI R0, R20, R20, RZ, 0x1 ;  /* 0x0000001414007211 */ /* 0x001fc800078f08ff */
[----:B------:R-:W-:-:S05]  /*7640*/  LOP3.LUT R0, R0, 0xfffffffe, RZ, 0xc0, !PT ;  /* 0xfffffffe00007812 */ /* 0x000fca00078ec0ff */
[----:B------:R-:W-:-:S05]  /*7650*/  IMAD.IADD R0, R20, 0x1, -R0 ;  /* 0x0000000114007824 */ /* 0x000fca00078e0a00 */
[----:B------:R-:W-:-:S04]  /*7660*/  SHF.L.U32 R3, R0, 0x1f, RZ ;  /* 0x0000001f00037819 */ /* 0x000fc800000006ff */
[----:B------:R0:W2:Y:S03]  /*7670*/  SYNCS.PHASECHK.TRANS64.TRYWAIT P0, [R16+URZ+0x31c00], R3 ;  /* 0x031c0003100075a7 */ /* 0x0000a6000800017f */
[----:B--2---:R-:W-:Y:S05]  /*7680*/  @!P0 NANOSLEEP.SYNCS 0x989680 ;  /* 0x009896800000895d */ /* 0x004fea0003900000 */
[----:B------:R-:W2:Y:S01]  /*7690*/  @!P0 SYNCS.PHASECHK.TRANS64 P0, [R16+URZ+0x31c00], R3 ;  /* 0x031c0003100085a7 */ /* 0x000ea2000800007f */
[----:B------:R-:W-:Y:S04]  /*76a0*/  BSSY B0, `(.L_x_9835) ;  /* 0x0000006000007945 */ /* 0x000fe80003800000 */
[----:B--2---:R-:W-:Y:S05]  /*76b0*/  @P0 BRA `(.L_x_9836) ;  /* 0x0000000000100947 */ /* 0x004fea0003800000 */
.L_x_9837:
[----:B--2---:R2:W3:Y:S02]  /*76c0*/  SYNCS.PHASECHK.TRANS64.TRYWAIT P0, [R16+URZ+0x31c00], R3 ;  /* 0x031c0003100075a7 */ /* 0x0044e4000800017f */
[----:B---3--:R-:W-:Y:S05]  /*76d0*/  @!P0 NANOSLEEP.SYNCS 0x989680 ;  /* 0x009896800000895d */ /* 0x008fea0003900000 */
[----:B------:R-:W3:Y:S02]  /*76e0*/  @!P0 SYNCS.PHASECHK.TRANS64 P0, [R16+URZ+0x31c00], R3 ;  /* 0x031c0003100085a7 */ /* 0x000ee4000800007f */
[----:B---3--:R-:W-:Y:S05]  /*76f0*/  @!P0 BRA `(.L_x_9837) ;  /* 0xfffffffc00f08947 */ /* 0x008fea000383ffff */
.L_x_9836:
[----:B------:R-:W-:Y:S05]  /*7700*/  BSYNC B0 ;  /* 0x0000000000007941 */ /* 0x000fea0003800000 */
.L_x_9835:
[----:B------:R-:W-:Y:S05]  /*7710*/  BRA `(.L_x_9838) ;  /* 0x0000003800dc7947 */ /* 0x000fea0003800000 */
.L_x_9834:
[----:B------:R-:W2:Y:S01]  /*7720*/  LDL R3, [R1+0xc8] ;  /* 0x0000c80001037983 */ /* 0x000ea20000100800 */
[----:B0----5:R-:W-:Y:S01]  /*7730*/  SHF.R.S32.HI R0, RZ, 0x1f, R107 ;  /* 0x0000001fff007819 */ /* 0x021fe2000001146b */
        /* <DEDUP_REMOVED lines=16> */
[----:B--2---:R-:W-:-:S13]  /*7840*/  LOP3.LUT P0, RZ, R3, 0x1bf, RZ, 0xc0, !PT ;  /* 0x000001bf03ff7812 */ /* 0x004fda000780c0ff */
[----:B------:R-:W-:Y:S05]  /*7850*/  @!P0 BRA `(.L_x_9839) ;  /* 0x0000000000408947 */ /* 0x000fea0003800000 */
[----:B------:R-:W-:Y:S01]  /*7860*/  MOV R0, 0x0 ;  /* 0x0000000000007802 */ /* 0x000fe20000000f00 */
        /* <DEDUP_REMOVED lines=15> */
.L_x_9839:
[----:B------:R-:W-:Y:S01]  /*7960*/  ULDC.U8 UR4, c[0x0][0x410] ;  /* 0x0001040000047ab9 */ /* 0x000fe20000000000 */
[----:B------:R-:W-:Y:S01]  /*7970*/  BSSY B0, `(.L_x_9840) ;  /* 0x0000389000007945 */ /* 0x000fe20003800000 */
[----:B------:R-:W-:Y:S01]  /*7980*/  ISETP.NE.AND P0, PT, RZ, UR4, PT ;  /* 0x00000004ff007c0c */ /* 0x000fe2000bf05270 */
[----:B------:R-:W-:-:S12]  /*7990*/  IMAD R8, R109, 0xc0, R144 ;  /* 0x000000c06d087824 */ /* 0x000fd800078e0290 */
[----:B------:R-:W-:Y:S05]  /*79a0*/  @!P0 BRA `(.L_x_9841) ;  /* 0x0000001800fc8947 */ /* 0x000fea0003800000 */
[----:B------:R-:W-:-:S03]  /*79b0*/  UMOV UR4, 0xffffffff ;  /* 0xffffffff00047882 */ /* 0x000fc60000000000 */
[----:B------:R-:W-:Y:S05]  /*79c0*/  BRA.DIV UR4, `(.L_x_9842) ;  /* 0x0000019204bc7947 */ /* 0x000fea000b800000 */
[----:B------:R0:W2:Y:S04]  /*79d0*/  SHFL.IDX PT, R3, R25, RZ, 0x1e1f ;  /* 0x001e1fff19037589 */ /* 0x0000a800000e0000 */
[----:B------:R0:W3:Y:S04]  /*79e0*/  SHFL.IDX PT, R0, R24, RZ, 0x1e1f ;  /* 0x001e1fff18007589 */ /* 0x0000e800000e0000 */
[----:B------:R0:W4:Y:S04]  /*79f0*/  SHFL.IDX PT, R5, R27, RZ, 0x1e1f ;  /* 0x001e1fff1b057589 */ /* 0x00012800000e0000 */
[----:B------:R0:W0:Y:S02]  /*7a00*/  SHFL.IDX PT, R4, R26, RZ, 0x1e1f ;  /* 0x001e1fff1a047589 */ /* 0x00002400000e0000 */
.L_x_10087:
[----:B------:R-:W5:Y:S01]  /*7a10*/  LDL R53, [R1+0xa4] ;  /* 0x0000a40001357983 */ /* 0x000f620000100800 */
[----:B------:R-:W-:Y:S01]  /*7a20*/  ULDC UR4, c[0x0][0x448] ;  /* 0x0001120000047ab9 */ /* 0x000fe20000000800 */
[----:B------:R-:W-:Y:S01]  /*7a30*/  BSSY B1, `(.L_x_9843) ;  /* 0x0000060000017945 */ /* 0x000fe20003800000 */
[----:B------:R-:W-:Y:S01]  /*7a40*/  IMAD R112, R112, UR4, RZ ;  /* 0x0000000470707c24 */ /* 0x000fe2000f8e02ff */
[----:B------:R-:W-:Y:S02]  /*7a50*/  CS2R R34, SRZ ;  /* 0x0000000000227805 */ /* 0x000fe4000001ff00 */
[----:B------:R-:W-:Y:S02]  /*7a60*/  CS2R R30, SRZ ;  /* 0x00000000001e7805 */ /* 0x000fe4000001ff00 */
[----:B0-----:R-:W-:Y:S01]  /*7a70*/  CS2R R26, SRZ ;  /* 0x00000000001a7805 */ /* 0x001fe2000001ff00 */
[----:B------:R-:W-:Y:S01]  /*7a80*/  IMAD R6, R109, -0xc0, R112 ;  /* 0xffffff406d067824 */ /* 0x000fe200078e0270 */
[----:B------:R-:W-:-:S02]  /*7a90*/  ISETP.GE.AND P1, PT, R8, R112, PT ;  /* 0x000000700800720c */ /* 0x000fc40003f26270 */
[----:B------:R-:W-:Y:S02]  /*7aa0*/  CS2R R20, SRZ ;  /* 0x0000000000147805 */ /* 0x000fe4000001ff00 */
[----:B------:R-:W-:Y:S02]  /*7ab0*/  CS2R R12, SRZ ;  /* 0x00000000000c7805 */ /* 0x000fe4000001ff00 */
[----:B------:R-:W-:Y:S02]  /*7ac0*/  CS2R R8, SRZ ;  /* 0x0000000000087805 */ /* 0x000fe4000001ff00 */
[----:B------:R-:W-:Y:S02]  /*7ad0*/  VIMNMX R7, R6, 0xc0, PT ;  /* 0x000000c006077848 */ /* 0x000fe40003fe0100 */
[----:B------:R-:W-:Y:S02]  /*7ae0*/  CS2R R36, SRZ ;  /* 0x0000000000247805 */ /* 0x000fe4000001ff00 */
[----:B------:R-:W-:-:S02]  /*7af0*/  CS2R R32, SRZ ;  /* 0x0000000000207805 */ /* 0x000fc4000001ff00 */
[----:B------:R-:W-:Y:S02]  /*7b00*/  CS2R R28, SRZ ;  /* 0x00000000001c7805 */ /* 0x000fe4000001ff00 */
[----:B------:R-:W-:Y:S02]  /*7b10*/  ISETP.GE.AND P0, PT, R144, R7, PT ;  /* 0x000000079000720c */ /* 0x000fe40003f06270 */
[----:B------:R-:W-:Y:S02]  /*7b20*/  CS2R R24, SRZ ;  /* 0x0000000000187805 */ /* 0x000fe4000001ff00 */
[----:B-1----:R-:W-:Y:S02]  /*7b30*/  CS2R R14, SRZ ;  /* 0x00000000000e7805 */ /* 0x002fe4000001ff00 */
[----:B------:R-:W-:Y:S02]  /*7b40*/  CS2R R10, SRZ ;  /* 0x00000000000a7805 */ /* 0x000fe4000001ff00 */
[----:B-----5:R-:W-:Y:S01]  /*7b50*/  LEA.HI R52, R53, R53, RZ, 0x1 ;  /* 0x0000003535347211 */ /* 0x020fe200078f08ff */
[----:B------:R-:W-:Y:S06]  /*7b60*/  @P1 BRA `(.L_x_9844) ;  /* 0x0000000400301947 */ /* 0x000fec0003800000 */
[----:B------:R-:W2:Y:S01]  /*7b70*/  LDL R45, [R1+0x6c] ;  /* 0x00006c00012d7983 */ /* 0x000ea20000100800 */
[----:B------:R-:W-:-:S03]  /*7b80*/  ULDC UR4, c[0x0][0x3f4] ;  /* 0x0000fd0000047ab9 */ /* 0x000fc60000000800 */
[----:B------:R-:W3:Y:S04]  /*7b90*/  LDL R44, [R1+0x64] ;  /* 0x00006400012c7983 */ /* 0x000ee80000100800 */
[----:B------:R-:W4:Y:S04]  /*7ba0*/  LDL R43, [R1+0x70] ;  /* 0x00007000012b7983 */ /* 0x000f280000100800 */
[----:B------:R-:W4:Y:S04]  /*7bb0*/  LDL R42, [R1+0x68] ;  /* 0x00006800012a7983 */ /* 0x000f280000100800 */
[----:B------:R-:W4:Y:S04]  /*7bc0*/  LDL.64 R40, [R1+0x48] ;  /* 0x0000480001287983 */ /* 0x000f280000100a00 */
[----:B------:R-:W4:Y:S01]  /*7bd0*/  LDL R14, [R1+0x74] ;  /* 0x00007400010e7983 */ /* 0x000f220000100800 */
        /* <DEDUP_REMOVED lines=8> */
[C---:B--2---:R-:W-:Y:S01]  /*7c60*/  ISETP.GE.AND P4, PT, R45.reuse, UR4, PT ;  /* 0x000000042d007c0c */ /* 0x044fe2000bf86270 */
[C---:B------:R-:W-:Y:S01]  /*7c70*/  IMAD.SHL.U32 R9, R45.reuse, 0x2, RZ ;  /* 0x000000022d097824 */ /* 0x040fe200078e00ff */
[----:B------:R-:W-:Y:S02]  /*7c80*/  SHF.R.S32.HI R6, RZ, 0x1f, R45 ;  /* 0x0000001fff067819 */ /* 0x000fe4000001142d */
[----:B---3--:R-:W-:Y:S02]  /*7c90*/  ISETP.GE.AND P3, PT, R44, UR4, PT ;  /* 0x000000042c007c0c */ /* 0x008fe4000bf66270 */
[----:B------:R-:W-:-:S07]  /*7ca0*/  SHF.L.U64.HI R10, R45, 0x1, R6 ;  /* 0x000000012d0a7819 */ /* 0x000fce0000010206 */
[-C--:B------:R-:W-:Y:S02]  /*7cb0*/  @!P4 IADD3 R8, P2, R4, R9.reuse, RZ ;  /* 0x000000090408c210 */ /* 0x080fe40007f5e0ff */
[----:B------:R-:W-:-:S03]  /*7cc0*/  @!P4 IADD3 R6, P1, R0, R9, RZ ;  /* 0x000000090006c210 */ /* 0x000fc60007f3e0ff */
[----:B----4-:R-:W-:Y:S01]  /*7cd0*/  @!P4 IMAD.X R9, R5, 0x1, R10, P2 ;  /* 0x000000010509c824 */ /* 0x010fe200010e060a */
[----:B------:R-:W-:Y:S01]  /*7ce0*/  ISETP.GE.AND P2, PT, R43, UR4, PT ;  /* 0x000000042b007c0c */ /* 0x000fe2000bf46270 */
[----:B------:R-:W-:Y:S01]  /*7cf0*/  IMAD.SHL.U32 R49, R44, 0x2, RZ ;  /* 0x000000022c317824 */ /* 0x000fe200078e00ff */
[----:B------:R-:W-:Y:S02]  /*7d00*/  @!P4 IADD3.X R7, R3, R10, RZ, P1, !PT ;  /* 0x0000000a0307c210 */ /* 0x000fe40000ffe4ff */
[----:B------:R-:W-:Y:S01]  /*7d10*/  SHF.R.S32.HI R10, RZ, 0x1f, R44 ;  /* 0x0000001fff0a7819 */ /* 0x000fe2000001142c */
[----:B------:R-:W5:Y:S01]  /*7d20*/  @!P4 LD.E.64 R30, desc[UR60][R8.64] ;  /* 0x0000003c081ec980 */ /* 0x000f62000c101b00 */
[----:B------:R-:W-:Y:S01]  /*7d30*/  ISETP.GE.AND P1, PT, R42, UR4, PT ;  /* 0x000000042a007c0c */ /* 0x000fe2000bf26270 */
[----:B------:R-:W-:Y:S01]  /*7d40*/  IMAD.SHL.U32 R45, R43, 0x2, RZ ;  /* 0x000000022b2d7824 */ /* 0x000fe200078e00ff */
[----:B------:R-:W-:Y:S01]  /*7d50*/  SHF.L.U64.HI R10, R44, 0x1, R10 ;  /* 0x000000012c0a7819 */ /* 0x000fe2000001020a */
[----:B------:R0:W5:Y:S01]  /*7d60*/  @!P4 LD.E.64 R32, desc[UR60][R6.64] ;  /* 0x0000003c0620c980 */ /* 0x000162000c101b00 */
[----:B------:R-:W-:-:S02]  /*7d70*/  @!P3 IADD3 R48, P4, R4, R49, RZ ;  /* 0x000000310430b210 */ /* 0x000fc40007f9e0ff */
[----:B------:R-:W-:Y:S02]  /*7d80*/  SHF.R.S32.HI R11, RZ, 0x1f, R43 ;  /* 0x0000001fff0b7819 */ /* 0x000fe4000001142b */
[----:B------:R-:W-:Y:S01]  /*7d90*/  @!P3 IADD3 R50, P5, R0, R49, RZ ;  /* 0x000000310032b210 */ /* 0x000fe20007fbe0ff */
[----:B------:R-:W-:Y:S01]  /*7da0*/  @!P3 IMAD.X R49, R5, 0x1, R10, P4 ;  /* 0x000000010531b824 */ /* 0x000fe200020e060a */
[-C--:B------:R-:W-:Y:S02]  /*7db0*/  @!P2 IADD3 R44, P4, R4, R45.reuse, RZ ;  /* 0x0000002d042ca210 */ /* 0x080fe40007f9e0ff */
[----:B------:R-:W-:Y:S01]  /*7dc0*/  SHF.R.S32.HI R12, RZ, 0x1f, R42 ;  /* 0x0000001fff0c7819 */ /* 0x000fe2000001142a */
[----:B0-----:R-:W-:Y:S01]  /*7dd0*/  IMAD.SHL.U32 R7, R42, 0x2, RZ ;  /* 0x000000022a077824 */ /* 0x001fe200078e00ff */
[----:B------:R-:W-:Y:S01]  /*7de0*/  SHF.L.U64.HI R6, R43, 0x1, R11 ;  /* 0x000000012b067819 */ /* 0x000fe2000001020b */
[----:B------:R-:W-:Y:S01]  /*7df0*/  @!P3 IMAD.X R51, R3, 0x1, R10, P5 ;  /* 0x000000010333b824 */ /* 0x000fe200028e060a */
[----:B------:R-:W-:Y:S01]  /*7e00*/  @!P2 IADD3 R46, P5, R0, R45, RZ ;  /* 0x0000002d002ea210 */ /* 0x000fe20007fbe0ff */
[----:B------:R-:W-:Y:S01]  /*7e10*/  IMAD.SHL.U32 R13, R14, 0x2, RZ ;  /* 0x000000020e0d7824 */ /* 0x000fe200078e00ff */
[----:B------:R-:W-:Y:S01]  /*7e20*/  SHF.L.U64.HI R12, R42, 0x1, R12 ;  /* 0x000000012a0c7819 */ /* 0x000fe2000001020c */
[--C-:B------:R-:W-:Y:S01]  /*7e30*/  @!P2 IMAD.X R45, R5, 0x1, R6.reuse, P4 ;  /* 0x00000001052da824 */ /* 0x100fe200020e0606 */
[-C--:B------:R-:W-:Y:S01]  /*7e40*/  @!P1 IADD3 R42, P4, R0, R7.reuse, RZ ;  /* 0x00000007002a9210 */ /* 0x080fe20007f9e0ff */
[C---:B------:R-:W-:Y:S01]  /*7e50*/  @!P2 IMAD.X R47, R3.reuse, 0x1, R6, P5 ;  /* 0x00000001032fa824 */ /* 0x040fe200028e0606 */
[----:B------:R-:W-:Y:S01]  /*7e60*/  ISETP.GE.AND P5, PT, R40, UR4, PT ;  /* 0x0000000428007c0c */ /* 0x000fe2000bfa6270 */
[----:B------:R-:W5:Y:S02]  /*7e70*/  @!P3 LD.E.64 R28, desc[UR60][R50.64] ;  /* 0x0000003c321cb980 */ /* 0x000f64000c101b00 */
[--C-:B------:R-:W-:Y:S01]  /*7e80*/  @!P1 IMAD.X R43, R3, 0x1, R12.reuse, P4 ;  /* 0x00000001032b9824 */ /* 0x100fe200020e060c */
[----:B------:R-:W-:Y:S01]  /*7e90*/  @!P1 IADD3 R6, P4, R4, R7, RZ ;  /* 0x0000000704069210 */ /* 0x000fe20007f9e0ff */
[----:B------:R-:W5:Y:S04]  /*7ea0*/  @!P3 LD.E.64 R26, desc[UR60][R48.64] ;  /* 0x0000003c301ab980 */ /* 0x000f68000c101b00 */
[----:B------:R-:W-:Y:S01]  /*7eb0*/  @!P1 IMAD.X R7, R5, 0x1, R12, P4 ;  /* 0x0000000105079824 */ /* 0x000fe200020e060c */
[----:B------:R-:W-:Y:S01]  /*7ec0*/  ISETP.GE.AND P4, PT, R14, UR4, PT ;  /* 0x000000040e007c0c */ /* 0x000fe2000bf86270 */
[----:B------:R-:W5:Y:S02]  /*7ed0*/  @!P2 LD.E.64 R24, desc[UR60][R46.64] ;  /* 0x0000003c2e18a980 */ /* 0x000f64000c101b00 */
[----:B------:R-:W-:-:S02]  /*7ee0*/  @!P5 IMAD.MOV.U32 R8, RZ, RZ, R0 ;  /* 0x000000ffff08d224 */ /* 0x000fc400078e0000 */
[----:B------:R-:W-:Y:S01]  /*7ef0*/  @!P5 IMAD.MOV.U32 R9, RZ, RZ, R3 ;  /* 0x000000ffff09d224 */ /* 0x000fe200078e0003 */
[----:B------:R-:W5:Y:S01]  /*7f00*/  @!P2 LD.E.64 R20, desc[UR60][R44.64] ;  /* 0x0000003c2c14a980 */ /* 0x000f62000c101b00 */
[----:B------:R-:W-:Y:S01]  /*7f10*/  @!P5 IMAD.WIDE R10, R40, 0x2, R4 ;  /* 0x00000002280ad825 */ /* 0x000fe200078e0204 */
[----:B------:R-:W-:-:S03]  /*7f20*/  SHF.R.S32.HI R12, RZ, 0x1f, R14 ;  /* 0x0000001fff0c7819 */ /* 0x000fc6000001140e */
[----:B------:R-:W-:Y:S01]  /*7f30*/  @!P5 IMAD.WIDE R8, R40, 0x2, R8 ;  /* 0x000000022808d825 */ /* 0x000fe200078e0208 */
[----:B------:R0:W5:Y:S01]  /*7f40*/  @!P5 LD.E.64 R34, desc[UR60][R10.64] ;  /* 0x0000003c0a22d980 */ /* 0x000162000c101b00 */
[----:B------:R-:W-:-:S03]  /*7f50*/  SHF.L.U64.HI R12, R14, 0x1, R12 ;  /* 0x000000010e0c7819 */ /* 0x000fc6000001020c */
[----:B------:R1:W5:Y:S01]  /*7f60*/  @!P5 LD.E.64 R36, desc[UR60][R8.64] ;  /* 0x0000003c0824d980 */ /* 0x000362000c101b00 */
[----:B------:R-:W-:-:S05]  /*7f70*/  @!P4 IADD3 R40, P5, R0, R13, RZ ;  /* 0x0000000d0028c210 */ /* 0x000fca0007fbe0ff */
[--C-:B------:R-:W-:Y:S01]  /*7f80*/  @!P4 IMAD.X R41, R3, 0x1, R12.reuse, P5 ;  /* 0x000000010329c824 */ /* 0x100fe200028e060c */
[----:B------:R-:W-:Y:S02]  /*7f90*/  @!P4 IADD3 R4, P5, R4, R13, RZ ;  /* 0x0000000d0404c210 */ /* 0x000fe40007fbe0ff */
[----:B------:R-:W-:Y:S02]  /*7fa0*/  CS2R R14, SRZ ;  /* 0x00000000000e7805 */ /* 0x000fe4000001ff00 */
[----:B0-----:R-:W-:Y:S02]  /*7fb0*/  CS2R R10, SRZ ;  /* 0x00000000000a7805 */ /* 0x001fe4000001ff00 */
[----:B-1----:R-:W-:Y:S01]  /*7fc0*/  CS2R R8, SRZ ;  /* 0x0000000000087805 */ /* 0x002fe2000001ff00 */
[----:B------:R-:W-:Y:S01]  /*7fd0*/  @!P4 IMAD.X R5, R5, 0x1, R12, P5 ;  /* 0x000000010505c824 */ /* 0x000fe200028e060c */
[----:B------:R-:W-:Y:S01]  /*7fe0*/  CS2R R12, SRZ ;  /* 0x00000000000c7805 */ /* 0x000fe2000001ff00 */
[----:B------:R0:W5:Y:S04]  /*7ff0*/  @!P1 LD.E.64 R14, desc[UR60][R42.64] ;  /* 0x0000003c2a0e9980 */ /* 0x000168000c101b00 */
[----:B------:R0:W5:Y:S04]  /*8000*/  @!P4 LD.E.64 R10, desc[UR60][R40.64] ;  /* 0x0000003c280ac980 */ /* 0x000168000c101b00 */
[----:B------:R0:W5:Y:S04]  /*8010*/  @!P1 LD.E.64 R12, desc[UR60][R6.64] ;  /* 0x0000003c060c9980 */ /* 0x000168000c101b00 */
[----:B------:R0:W5:Y:S02]  /*8020*/  @!P4 LD.E.64 R8, desc[UR60][R4.64] ;  /* 0x0000003c0408c980 */ /* 0x000164000c101b00 */
.L_x_9844:
[----:B------:R-:W-:Y:S05]  /*8030*/  BSYNC B1 ;  /* 0x0000000000017941 */ /* 0x000fea0003800000 */
.L_x_9843:
[----:B--2--5:R-:W-:Y:S01]  /*8040*/  IMAD.MOV.U32 R3, RZ, RZ, R35 ;  /* 0x000000ffff037224 */ /* 0x024fe200078e0023 */
[----:B------:R-:W-:Y:S01]  /*8050*/  LOP3.LUT R52, R52, 0xfffffffe, RZ, 0xc0, !PT ;  /* 0xfffffffe34347812 */ /* 0x000fe200078ec0ff */
[----:B---3--:R-:W-:Y:S01]  /*8060*/  IMAD.MOV.U32 R0, RZ, RZ, R34 ;  /* 0x000000ffff007224 */ /* 0x008fe200078e0022 */
[----:B------:R-:W-:Y:S01]  /*8070*/  BSSY B1, `(.L_x_9845) ;  /* 0x000002b000017945 */ /* 0x000fe20003800000 */
[----:B0-----:R-:W-:Y:S01]  /*8080*/  IMAD.MOV.U32 R4, RZ, RZ, R30 ;  /* 0x000000ffff047224 */ /* 0x001fe200078e001e */
[----:B------:R-:W-:Y:S01]  /*8090*/  PRMT R47, R47, 0x5410, R3 ;  /* 0x000054102f2f7816 */ /* 0x000fe20000000003 */
[----:B------:R-:W-:Y:S01]  /*80a0*/  IMAD.IADD R3, R53, 0x1, -R52 ;  /* 0x0000000135037824 */ /* 0x000fe200078e0a34 */
[----:B------:R-:W-:Y:S01]  /*80b0*/  PRMT R48, R0, 0x7610, R48 ;  /* 0x0000761000307816 */ /* 0x000fe20000000030 */
[----:B------:R-:W-:Y:S01]  /*80c0*/  IMAD.MOV.U32 R0, RZ, RZ, R31 ;  /* 0x000000ffff007224 */ /* 0x000fe200078e001f */
[----:B------:R-:W-:Y:S01]  /*80d0*/  PRMT R56, R4, 0x7610, R56 ;  /* 0x0000761004387816 */ /* 0x000fe20000000038 */
[----:B------:R-:W-:Y:S01]  /*80e0*/  IMAD.MOV.U32 R4, RZ, RZ, R26 ;  /* 0x000000ffff047224 */ /* 0x000fe200078e001a */
[----:B------:R-:W-:Y:S01]  /*80f0*/  SHF.L.U32 R3, R3, 0x1f, RZ ;  /* 0x0000001f03037819 */ /* 0x000fe200000006ff */
[----:B----4-:R-:W-:Y:S01]  /*8100*/  IMAD.MOV.U32 R5, RZ, RZ, R27 ;  /* 0x000000ffff057224 */ /* 0x010fe200078e001b */
[----:B------:R-:W-:Y:S01]  /*8110*/  PRMT R56, R56, 0x5410, R0 ;  /* 0x0000541038387816 */ /* 0x000fe20000000000 */
[----:B------:R-:W-:Y:S01]  /*8120*/  IMAD.MOV.U32 R0, RZ, RZ, R20 ;  /* 0x000000ffff007224 */ /* 0x000fe200078e0014 */
[----:B------:R-:W0:Y:S01]  /*8130*/  SYNCS.PHASECHK.TRANS64.TRYWAIT P1, [R16+URZ+0x31c00], R3 ;  /* 0x031c0003100075a7 */ /* 0x000e22000802017f */
[----:B------:R-:W-:Y:S01]  /*8140*/  PRMT R47, R4, 0x7610, R47 ;  /* 0x00007610042f7816 */ /* 0x000fe2000000002f */
[----:B------:R-:W-:Y:S01]  /*8150*/  IMAD.MOV.U32 R4, RZ, RZ, R21 ;  /* 0x000000ffff047224 */ /* 0x000fe200078e0015 */
[----:B------:R-:W-:Y:S01]  /*8160*/  PRMT R46, R46, 0x5410, R5 ;  /* 0x000054102e2e7816 */ /* 0x000fe20000000005 */
[----:B------:R-:W-:-:S02]  /*8170*/  IMAD.MOV.U32 R5, RZ, RZ, R12 ;  /* 0x000000ffff057224 */ /* 0x000fc400078e000c */
[----:B------:R-:W-:Y:S01]  /*8180*/  IMAD.MOV.U32 R6, RZ, RZ, R13 ;  /* 0x000000ffff067224 */ /* 0x000fe200078e000d */
[----:B------:R-:W-:Y:S01]  /*8190*/  PRMT R44, R0, 0x5410, R4 ;  /* 0x00005410002c7816 */ /* 0x000fe20000000004 */
[----:B------:R-:W-:Y:S02]  /*81a0*/  IMAD.MOV.U32 R0, RZ, RZ, R8 ;  /* 0x000000ffff007224 */ /* 0x000fe400078e0008 */
        /* <DEDUP_REMOVED lines=22> */
[----:B0-----:R-:W-:Y:S06]  /*8310*/  @!P1 BRA `(.L_x_9846) ;  /* 0x0000018800dc9947 */ /* 0x001fec0003800000 */
.L_x_10088:
[----:B------:R-:W-:Y:S05]  /*8320*/  BSYNC B1 ;  /* 0x0000000000017941 */ /* 0x000fea0003800000 */
.L_x_9845:
[----:B------:R-:W-:Y:S01]  /*8330*/  PRMT R41, R0, 0x5410, R4 ;  /* 0x0000541000297816 */ /* 0x000fe20000000004 */
[----:B------:R-:W-:Y:S06]  /*8340*/  @P0 BRA `(.L_x_9847) ;  /* 0x0000002c00ac0947 */ /* 0x000fec0003800000 */
[----:B------:R-:W2:Y:S01]  /*8350*/  LDL.64 R52, [R1+0x48] ;  /* 0x0000480001347983 */ /* 0x000ea20000100a00 */
[----:B------:R-:W2:Y:S03]  /*8360*/  LDC R4, c[0x0][0x3f4] ;  /* 0x0000fd00ff047b82 */ /* 0x000ea60000000800 */
[----:B------:R-:W3:Y:S04]  /*8370*/  LDL R54, [R1+0x88] ;  /* 0x0000880001367983 */ /* 0x000ee80000100800 */
[----:B------:R-:W4:Y:S04]  /*8380*/  LDL R51, [R1+0x6c] ;  /* 0x00006c0001337983 */ /* 0x000f280000100800 */
[----:B------:R-:W5:Y:S04]  /*8390*/  LDL R50, [R1+0x64] ;  /* 0x0000640001327983 */ /* 0x000f680000100800 */
[----:B------:R-:W5:Y:S04]  /*83a0*/  LDL R49, [R1+0x70] ;  /* 0x0000700001317983 */ /* 0x000f680000100800 */
[----:B------:R-:W5:Y:S04]  /*83b0*/  LDL R7, [R1+0x68] ;  /* 0x0000680001077983 */ /* 0x000f680000100800 */
[----:B------:R-:W5:Y:S01]  /*83c0*/  LDL R6, [R1+0x74] ;  /* 0x0000740001067983 */ /* 0x000f620000100800 */
[----:B------:R-:W-:-:S04]  /*83d0*/  LEA.HI R38, R39, R38, RZ, 0x2 ;  /* 0x0000002627267211 */ /* 0x000fc800078f10ff */
[--C-:B------:R-:W-:Y:S02]  /*83e0*/  SHF.R.S32.HI R0, RZ, 0x2, R38.reuse ;  /* 0x00000002ff007819 */ /* 0x100fe40000011426 */
[----:B0-----:R-:W-:-:S04]  /*83f0*/  SHF.R.S32.HI R3, RZ, 0x1f, R38 ;  /* 0x0000001fff037819 */ /* 0x001fc80000011426 */
[----:B------:R-:W-:-:S04]  /*8400*/  LEA.HI R3, R3, R0, RZ, 0x2 ;  /* 0x0000000003037211 */ /* 0x000fc800078f10ff */
[----:B------:R-:W-:Y:S01]  /*8410*/  LOP3.LUT R5, R3, 0xfffffffc, RZ, 0xc0, !PT ;  /* 0xfffffffc03057812 */ /* 0x000fe200078ec0ff */
[----:B------:R-:W-:Y:S04]  /*8420*/  BSSY B1, `(.L_x_9848) ;  /* 0x0000036000017945 */ /* 0x000fe80003800000 */
[----:B------:R-:W-:-:S05]  /*8430*/  IMAD.IADD R5, R0, 0x1, -R5 ;  /* 0x0000000100057824 */ /* 0x000fca00078e0a05 */
[----:B------:R-:W-:Y:S02]  /*8440*/  LOP3.LUT P0, RZ, R5, 0x2, RZ, 0xc0, !PT ;  /* 0x0000000205ff7812 */ /* 0x000fe4000780c0ff */
[----:B--2---:R-:W-:Y:S01]  /*8450*/  ISETP.GE.AND P6, PT, R52, R4, PT ;  /* 0x000000043400720c */ /* 0x004fe20003fc6270 */
[----:B---3--:R-:W-:-:S04]  /*8460*/  IMAD R3, R54, 0x2, R16 ;  /* 0x0000000236037824 */ /* 0x008fc800078e0210 */
[----:B------:R-:W-:Y:S01]  /*8470*/  VIADD R0, R3, 0x20 ;  /* 0x0000002003007836 */ /* 0x000fe20000000000 */
[-C--:B----4-:R-:W-:Y:S02]  /*8480*/  ISETP.GE.AND P1, PT, R51, R4.reuse, PT ;  /* 0x000000043300720c */ /* 0x090fe40003f26270 */
[-C--:B-----5:R-:W-:Y:S02]  /*8490*/  ISETP.GE.AND P2, PT, R50, R4.reuse, PT ;  /* 0x000000043200720c */ /* 0x0a0fe40003f46270 */
[-C--:B------:R-:W-:Y:S02]  /*84a0*/  ISETP.GE.AND P3, PT, R49, R4.reuse, PT ;  /* 0x000000043100720c */ /* 0x080fe40003f66270 */
[-C--:B------:R-:W-:Y:S02]  /*84b0*/  ISETP.GE.AND P4, PT, R7, R4.reuse, PT ;  /* 0x000000040700720c */ /* 0x080fe40003f86270 */
[----:B------:R-:W-:Y:S01]  /*84c0*/  ISETP.GE.AND P5, PT, R6, R4, PT ;  /* 0x000000040600720c */ /* 0x000fe20003fa6270 */
[----:B------:R-:W-:-:S12]  /*84d0*/  @P6 BRA `(.L_x_9849) ;  /* 0x0000000000a86947 */ /* 0x000fd80003800000 */
        /* <DEDUP_REMOVED lines=13> */
[C---:B------:R-:W-:Y:S01]  /*85b0*/  FMUL.FTZ R52, R37.reuse, R39 ;  /* 0x0000002725347220 */ /* 0x040fe20000410000 */
[-C--:B------:R-:W-:Y:S01]  /*85c0*/  FMUL.FTZ R51, R37, R49.reuse ;  /* 0x0000003125337220 */ /* 0x080fe20000410000 */
[--C-:B------:R-:W-:Y:S02]  /*85d0*/  HADD2.F32 R34, -RZ, R6.reuse.H0_H0 ;  /* 0x20000006ff227230 */ /* 0x100fe40000004100 */
[----:B------:R-:W-:Y:S01]  /*85e0*/  FMUL.FTZ R50, R4, R48 ;  /* 0x0000003004327220 */ /* 0x000fe20000410000 */
[----:B------:R-:W-:Y:S01]  /*85f0*/  FFMA.FTZ R54, R36, R49, R52 ;  /* 0x0000003124367223 */ /* 0x000fe20000010034 */
[----:B------:R-:W-:-:S02]  /*8600*/  HADD2.F32 R35, -RZ, R6.H1_H1 ;  /* 0x30000006ff237230 */ /* 0x000fc40000004100 */
[-C--:B------:R-:W-:Y:S01]  /*8610*/  FMUL.FTZ R52, R4, R38.reuse ;  /* 0x0000002604347220 */ /* 0x080fe20000410000 */
[C---:B------:R-:W-:Y:S01]  /*8620*/  FFMA.FTZ R50, R7.reuse, R38, -R50 ;  /* 0x0000002607327223 */ /* 0x040fe20000010832 */
[----:B------:R-:W-:Y:S02]  /*8630*/  HADD2.F32 R6, -RZ, R5.H0_H0 ;  /* 0x20000005ff067230 */ /* 0x000fe40000004100 */
[----:B------:R-:W-:Y:S01]  /*8640*/  FFMA.FTZ R51, R36, R39, -R51 ;  /* 0x0000002724337223 */ /* 0x000fe20000010833 */
[----:B------:R-:W-:Y:S02]  /*8650*/  HADD2.F32 R38, -RZ, R47.H1_H1 ;  /* 0x3000002fff267230 */ /* 0x000fe40000004100 */
[----:B------:R-:W-:Y:S01]  /*8660*/  FFMA.FTZ R39, R7, R48, R52 ;  /* 0x0000003007277223 */ /* 0x000fe20000010034 */
[----:B------:R-:W-:Y:S02]  /*8670*/  HADD2.F32 R5, -RZ, R5.H1_H1 ;  /* 0x30000005ff057230 */ /* 0x000fe40000004100 */
[----:B------:R-:W-:-:S02]  /*8680*/  HADD2.F32 R36, -RZ, R57.H0_H0 ;  /* 0x20000039ff247230 */ /* 0x000fc40000004100 */
        /* <DEDUP_REMOVED lines=14> */
[----:B------:R0:W-:Y:S02]  /*8770*/  STS.128 [R3+0xda00], R4 ;  /* 0x00da000403007388 */ /* 0x0001e40000000c00 */
.L_x_9849:
[----:B------:R-:W-:Y:S05]  /*8780*/  BSYNC B1 ;  /* 0x0000000000017941 */ /* 0x000fea0003800000 */
.L_x_9848:
[----:B------:R-:W-:Y:S01]  /*8790*/  BSSY B1, `(.L_x_9850) ;  /* 0x000002d000017945 */ /* 0x000fe20003800000 */
[----:B------:R-:W-:-:S03]  /*87a0*/  @P0 VIADD R0, R3, 0xffffffe0 ;  /* 0xffffffe003000836 */ /* 0x000fc60000000000 */
[----:B------:R-:W-:Y:S05]  /*87b0*/  @P1 BRA `(.L_x_9851) ;  /* 0x0000000000a81947 */ /* 0x000fea0003800000 */
[----:B0-----:R-:W0:Y:S01]  /*87c0*/  LDS.128 R4, [R0+0xda00] ;  /* 0x00da000000047984 */ /* 0x001e220000000c00 */
[----:B------:R-:W-:Y:S01]  /*87d0*/  SHF.R.U32.HI R35, RZ, 0x10, R33 ;  /* 0x00000010ff237819 */ /* 0x000fe20000011621 */
[----:B------:R-:W-:Y:S01]  /*87e0*/  HADD2.F32 R36, -RZ, R56.H0_H0 ;  /* 0x20000038ff247230 */ /* 0x000fe20000004100 */
[----:B------:R-:W-:Y:S01]  /*87f0*/  SHF.R.U32.HI R37, RZ, 0x10, R31 ;  /* 0x00000010ff257819 */ /* 0x000fe2000001161f */
[----:B------:R-:W-:Y:S01]  /*8800*/  HADD2.F32 R34, -RZ, R57.H1_H1 ;  /* 0x30000039ff227230 */ /* 0x000fe20000004100 */
        /* <DEDUP_REMOVED lines=37> */
.L_x_9851:
[----:B------:R-:W-:Y:S05]  /*8a60*/  BSYNC B1 ;  /* 0x0000000000017941 */ /* 0x000fea0003800000 */
.L_x_9850:
[----:B------:R-:W-:Y:S04]  /*8a70*/  BSSY B1, `(.L_x_9852) ;  /* 0x000002c000017945 */ /* 0x000fe80003800000 */
[----:B------:R-:W-:Y:S05]  /*8a80*/  @P2 BRA `(.L_x_9853) ;  /* 0x0000000000a82947 */ /* 0x000fea0003800000 */
[----:B01----:R-:W0:Y:S01]  /*8a90*/  LDS.128 R4, [R3+0x10a00] ;  /* 0x010a000003047984 */ /* 0x003e220000000c00 */
[----:B------:R-:W-:Y:S01]  /*8aa0*/  SHF.R.U32.HI R32, RZ, 0x10, R27 ;  /* 0x00000010ff207819 */ /* 0x000fe2000001161b */
[----:B------:R-:W-:Y:S01]  /*8ab0*/  HADD2.F32 R30, -RZ, R58.H1_H1 ;  /* 0x3000003aff1e7230 */ /* 0x000fe20000004100 */
        /* <DEDUP_REMOVED lines=39> */
.L_x_9853:
[----:B------:R-:W-:Y:S05]  /*8d30*/  BSYNC B1 ;  /* 0x0000000000017941 */ /* 0x000fea0003800000 */
.L_x_9852:
        /* <DEDUP_REMOVED lines=44> */
.L_x_9855:
[----:B------:R-:W-:Y:S05]  /*9000*/  BSYNC B1 ;  /* 0x0000000000017941 */ /* 0x000fea0003800000 */
.L_x_9854:
        /* <DEDUP_REMOVED lines=44> */
.L_x_9857:
[----:B------:R-:W-:Y:S05]  /*92d0*/  BSYNC B1 ;  /* 0x0000000000017941 */ /* 0x000fea0003800000 */
.L_x_9856:
        /* <DEDUP_REMOVED lines=44> */
.L_x_9841:
[----:B------:R-:W-:-:S03]  /*95a0*/  UMOV UR4, 0xffffffff ;  /* 0xffffffff00047882 */ /* 0x000fc60000000000 */
[----:B------:R-:W-:Y:S05]  /*95b0*/  BRA.DIV UR4, `(.L_x_9858) ;  /* 0x0000017a04487947 */ /* 0x000fea000b800000 */
[----:B------:R-:W0:Y:S04]  /*95c0*/  SHFL.IDX PT, R3, R25, RZ, 0x1e1f ;  /* 0x001e1fff19037589 */ /* 0x000e2800000e0000 */
[----:B------:R-:W2:Y:S04]  /*95d0*/  SHFL.IDX PT, R0, R24, RZ, 0x1e1f ;  /* 0x001e1fff18007589 */ /* 0x000ea800000e0000 */
[----:B------:R3:W4:Y:S04]  /*95e0*/  SHFL.IDX PT, R5, R27, RZ, 0x1e1f ;  /* 0x001e1fff1b057589 */ /* 0x00072800000e0000 */
[----:B-1----:R3:W1:Y:S01]  /*95f0*/  SHFL.IDX PT, R14, R26, RZ, 0x1e1f ;  /* 0x001e1fff1a0e7589 */ /* 0x00266200000e0000 */
[----:B0-----:R-:W-:-:S02]  /*9600*/  IMAD.MOV.U32 R21, RZ, RZ, R3 ;  /* 0x000000ffff157224 */ /* 0x001fc400078e0003 */
[----:B--23--:R-:W-:-:S07]  /*9610*/  IMAD.MOV.U32 R20, RZ, RZ, R0 ;  /* 0x000000ffff147224 */ /* 0x00cfce00078e0000 */
.L_x_10094:
[----:B------:R-:W2:Y:S01]  /*9620*/  LDL R39, [R1+0xa4] ;  /* 0x0000a40001277983 */ /* 0x000ea20000100800 */
[----:B------:R-:W-:Y:S01]  /*9630*/  ULDC UR4, c[0x0][0x448] ;  /* 0x0001120000047ab9 */ /* 0x000fe20000000800 */
[----:B------:R-:W-:Y:S01]  /*9640*/  BSSY B1, `(.L_x_9859) ;  /* 0x0000041000017945 */ /* 0x000fe20003800000 */
[----:B------:R-:W-:Y:S01]  /*9650*/  IMAD R112, R112, UR4, RZ ;  /* 0x0000000470707c24 */ /* 0x000fe2000f8e02ff */
[----:B------:R-:W-:Y:S01]  /*9660*/  CS2R R6, SRZ ;  /* 0x0000000000067805 */ /* 0x000fe2000001ff00 */
[----:B-1----:R-:W-:Y:S01]  /*9670*/  IMAD.MOV.U32 R36, RZ, RZ, R14 ;  /* 0x000000ffff247224 */ /* 0x002fe200078e000e */
[----:B------:R-:W-:Y:S01]  /*9680*/  CS2R R10, SRZ ;  /* 0x00000000000a7805 */ /* 0x000fe2000001ff00 */
[----:B------:R-:W-:Y:S01]  /*9690*/  IMAD R0, R109, -0xc0, R112 ;  /* 0xffffff406d007824 */ /* 0x000fe200078e0270 */
[----:B------:R-:W-:Y:S01]  /*96a0*/  ISETP.GE.AND P1, PT, R8, R112, PT ;  /* 0x000000700800720c */ /* 0x000fe20003f26270 */
[----:B----4-:R-:W-:Y:S01]  /*96b0*/  IMAD.MOV.U32 R37, RZ, RZ, R5 ;  /* 0x000000ffff257224 */ /* 0x010fe200078e0005 */
[----:B------:R-:W-:-:S02]  /*96c0*/  CS2R R4, SRZ ;  /* 0x0000000000047805 */ /* 0x000fc4000001ff00 */
[----:B------:R-:W-:Y:S02]  /*96d0*/  CS2R R8, SRZ ;  /* 0x0000000000087805 */ /* 0x000fe4000001ff00 */
[----:B------:R-:W-:Y:S02]  /*96e0*/  VIMNMX R3, R0, 0xc0, PT ;  /* 0x000000c000037848 */ /* 0x000fe40003fe0100 */
[----:B------:R-:W-:Y:S02]  /*96f0*/  CS2R R12, SRZ ;  /* 0x00000000000c7805 */ /* 0x000fe4000001ff00 */
[----:B------:R-:W-:Y:S02]  /*9700*/  CS2R R14, SRZ ;  /* 0x00000000000e7805 */ /* 0x000fe4000001ff00 */
[----:B------:R-:W-:Y:S02]  /*9710*/  CS2R R24, SRZ ;  /* 0x0000000000187805 */ /* 0x000fe4000001ff00 */
[----:B------:R-:W-:-:S02]  /*9720*/  ISETP.GE.AND P0, PT, R144, R3, PT ;  /* 0x000000039000720c */ /* 0x000fc40003f06270 */
[----:B------:R-:W-:Y:S02]  /*9730*/  CS2R R26, SRZ ;  /* 0x00000000001a7805 */ /* 0x000fe4000001ff00 */
[----:B------:R-:W-:Y:S02]  /*9740*/  CS2R R28, SRZ ;  /* 0x00000000001c7805 */ /* 0x000fe4000001ff00 */
[----:B------:R-:W-:Y:S02]  /*9750*/  CS2R R30, SRZ ;  /* 0x00000000001e7805 */ /* 0x000fe4000001ff00 */
[----:B------:R-:W-:Y:S02]  /*9760*/  CS2R R32, SRZ ;  /* 0x0000000000207805 */ /* 0x000fe4000001ff00 */
[----:B------:R-:W-:Y:S02]  /*9770*/  CS2R R34, SRZ ;  /* 0x0000000000227805 */ /* 0x000fe4000001ff00 */
[----:B--2---:R-:W-:Y:S01]  /*9780*/  LEA.HI R0, R39, R39, RZ, 0x1 ;  /* 0x0000002727007211 */ /* 0x004fe200078f08ff */
[----:B------:R-:W-:Y:S06]  /*9790*/  @P1 BRA `(.L_x_9860) ;  /* 0x0000000000ac1947 */ /* 0x000fec0003800000 */
[----:B------:R-:W2:Y:S04]  /*97a0*/  LDL R43, [R1+0x64] ;  /* 0x00006400012b7983 */ /* 0x000ea80000100800 */
[----:B------:R-:W3:Y:S04]  /*97b0*/  LDL R42, [R1+0x68] ;  /* 0x00006800012a7983 */ /* 0x000ee80000100800 */
[----:B------:R-:W2:Y:S01]  /*97c0*/  LDL.64 R40, [R1+0x48] ;  /* 0x0000480001287983 */ /* 0x000ea20000100a00 */
[C---:B------:R-:W-:Y:S01]  /*97d0*/  VIADD R3, R22.reuse, 0x10 ;  /* 0x0000001016037836 */ /* 0x040fe20000000000 */
[----:B------:R-:W-:Y:S01]  /*97e0*/  ULDC UR4, c[0x0][0x3f4] ;  /* 0x0000fd0000047ab9 */ /* 0x000fe20000000800 */
[C---:B------:R-:W-:Y:S01]  /*97f0*/  VIADD R4, R22.reuse, 0x20 ;  /* 0x0000002016047836 */ /* 0x040fe20000000000 */
[----:B------:R-:W-:-:S02]  /*9800*/  ISETP.GE.AND P1, PT, R22, UR4, PT ;  /* 0x0000000416007c0c */ /* 0x000fc4000bf26270 */
[----:B------:R-:W-:Y:S02]  /*9810*/  CS2R R24, SRZ ;  /* 0x0000000000187805 */ /* 0x000fe4000001ff00 */
[----:B------:R-:W-:Y:S02]  /*9820*/  ISETP.GE.AND P2, PT, R3, UR4, PT ;  /* 0x0000000403007c0c */ /* 0x000fe4000bf46270 */
[----:B------:R-:W-:Y:S02]  /*9830*/  CS2R R26, SRZ ;  /* 0x00000000001a7805 */ /* 0x000fe4000001ff00 */
[----:B------:R-:W-:Y:S02]  /*9840*/  ISETP.GE.AND P3, PT, R4, UR4, PT ;  /* 0x0000000404007c0c */ /* 0x000fe4000bf66270 */
[----:B------:R-:W-:Y:S02]  /*9850*/  CS2R R28, SRZ ;  /* 0x00000000001c7805 */ /* 0x000fe4000001ff00 */
[----:B------:R-:W-:-:S02]  /*9860*/  CS2R R30, SRZ ;  /* 0x00000000001e7805 */ /* 0x000fc4000001ff00 */
[----:B------:R-:W-:Y:S01]  /*9870*/  CS2R R10, SRZ ;  /* 0x00000000000a7805 */ /* 0x000fe2000001ff00 */
[----:B------:R-:W-:Y:S01]  /*9880*/  @!P1 IMAD.WIDE R12, R22, 0x2, R20 ;  /* 0x00000002160c9825 */ /* 0x000fe200078e0214 */
[----:B------:R-:W-:Y:S02]  /*9890*/  CS2R R32, SRZ ;  /* 0x0000000000207805 */ /* 0x000fe4000001ff00 */
[----:B------:R-:W-:Y:S02]  /*98a0*/  CS2R R34, SRZ ;  /* 0x0000000000227805 */ /* 0x000fe4000001ff00 */
[----:B------:R-:W-:Y:S01]  /*98b0*/  CS2R R14, SRZ ;  /* 0x00000000000e7805 */ /* 0x000fe2000001ff00 */
[----:B------:R0:W5:Y:S02]  /*98c0*/  @!P1 LD.E.128 R24, desc[UR60][R12.64] ;  /* 0x0000003c0c189980 */ /* 0x000164000c101d00 */
[----:B0-----:R-:W-:Y:S01]  /*98d0*/  CS2R R12, SRZ ;  /* 0x00000000000c7805 */ /* 0x001fe2000001ff00 */
[----:B--2---:R-:W-:-:S02]  /*98e0*/  IMAD.IADD R5, R40, 0x1, R43 ;  /* 0x0000000128057824 */ /* 0x004fc400078e022b */
[----:B---3--:R-:W-:-:S03]  /*98f0*/  IMAD.IADD R3, R40, 0x1, R42 ;  /* 0x0000000128037824 */ /* 0x008fc600078e022a */
[----:B------:R-:W-:Y:S02]  /*9900*/  SHF.R.S32.HI R6, RZ, 0x1f, R5 ;  /* 0x0000001fff067819 */ /* 0x000fe40000011405 */
[----:B------:R-:W-:Y:S02]  /*9910*/  SHF.R.S32.HI R4, RZ, 0x1f, R3 ;  /* 0x0000001fff047819 */ /* 0x000fe40000011403 */
[----:B------:R-:W-:Y:S02]  /*9920*/  LEA.HI R6, R6, R5, RZ, 0x3 ;  /* 0x0000000506067211 */ /* 0x000fe400078f18ff */
[----:B------:R-:W-:Y:S02]  /*9930*/  LEA.HI R3, R4, R3, RZ, 0x3 ;  /* 0x0000000304037211 */ /* 0x000fe400078f18ff */
[----:B------:R-:W-:Y:S02]  /*9940*/  SHF.R.S32.HI R8, RZ, 0x3, R6 ;  /* 0x00000003ff087819 */ /* 0x000fe40000011406 */
[----:B------:R-:W-:-:S03]  /*9950*/  SHF.R.S32.HI R45, RZ, 0x3, R3 ;  /* 0x00000003ff2d7819 */ /* 0x000fc60000011403 */
[----:B------:R-:W-:Y:S02]  /*9960*/  @!P2 IMAD.SHL.U32 R3, R8, 0x8, RZ ;  /* 0x000000080803a824 */ /* 0x000fe400078e00ff */
[----:B------:R-:W-:Y:S01]  /*9970*/  @!P3 IMAD.SHL.U32 R45, R45, 0x8, RZ ;  /* 0x000000082d2db824 */ /* 0x000fe200078e00ff */
[----:B------:R-:W-:Y:S01]  /*9980*/  CS2R R4, SRZ ;  /* 0x0000000000047805 */ /* 0x000fe2000001ff00 */
[--C-:B------:R-:W-:Y:S01]  /*9990*/  @!P2 IMAD.WIDE R40, R3, 0x2, R20.reuse ;  /* 0x000000020328a825 */ /* 0x100fe200078e0214 */
[----:B------:R-:W-:Y:S02]  /*99a0*/  CS2R R6, SRZ ;  /* 0x0000000000067805 */ /* 0x000fe4000001ff00 */
[----:B------:R-:W-:Y:S01]  /*99b0*/  CS2R R8, SRZ ;  /* 0x0000000000087805 */ /* 0x000fe2000001ff00 */
[----:B------:R-:W-:Y:S01]  /*99c0*/  @!P3 IMAD.WIDE R42, R45, 0x2, R20 ;  /* 0x000000022d2ab825 */ /* 0x000fe200078e0214 */
[----:B------:R0:W5:Y:S03]  /*99d0*/  @!P2 LD.E.128 R28, desc[UR60][R40.64] ;  /* 0x0000003c281ca980 */ /* 0x000166000c101d00 */
[--C-:B------:R-:W-:Y:S01]  /*99e0*/  @!P2 IMAD.WIDE R20, R3, 0x2, R36.reuse ;  /* 0x000000020314a825 */ /* 0x100fe200078e0224 */
[----:B------:R0:W5:Y:S03]  /*99f0*/  @!P3 LD.E.128 R32, desc[UR60][R42.64] ;  /* 0x0000003c2a20b980 */ /* 0x000166000c101d00 */
[--C-:B------:R-:W-:Y:S01]  /*9a00*/  @!P3 IMAD.WIDE R44, R45, 0x2, R36.reuse ;  /* 0x000000022d2cb825 */ /* 0x100fe200078e0224 */
[----:B------:R0:W5:Y:S03]  /*9a10*/  @!P2 LD.E.128 R8, desc[UR60][R20.64] ;  /* 0x0000003c1408a980 */ /* 0x000166000c101d00 */
[----:B------:R-:W-:Y:S01]  /*9a20*/  @!P1 IMAD.WIDE R36, R22, 0x2, R36 ;  /* 0x0000000216249825 */ /* 0x000fe200078e0224 */
[----:B------:R0:W5:Y:S04]  /*9a30*/  @!P3 LD.E.128 R12, desc[UR60][R44.64] ;  /* 0x0000003c2c0cb980 */ /* 0x000168000c101d00 */
[----:B------:R0:W5:Y:S02]  /*9a40*/  @!P1 LD.E.128 R4, desc[UR60][R36.64] ;  /* 0x0000003c24049980 */ /* 0x000164000c101d00 */
.L_x_9860:
[----:B------:R-:W-:Y:S05]  /*9a50*/  BSYNC B1 ;  /* 0x0000000000017941 */ /* 0x000fea0003800000 */
.L_x_9859:
[----:B------:R-:W-:Y:S01]  /*9a60*/  LOP3.LUT R0, R0, 0xfffffffe, RZ, 0xc0, !PT ;  /* 0xfffffffe00007812 */ /* 0x000fe200078ec0ff */
[----:B-----5:R-:W-:Y:S01]  /*9a70*/  IMAD.MOV.U32 R3, RZ, RZ, R4 ;  /* 0x000000ffff037224 */ /* 0x020fe200078e0004 */
[----:B------:R-:W-:Y:S01]  /*9a80*/  BSSY B1, `(.L_x_9861) ;  /* 0x000002d000017945 */ /* 0x000fe20003800000 */
[----:B0-----:R-:W-:Y:S02]  /*9a90*/  IMAD.MOV.U32 R21, RZ, RZ, R6 ;  /* 0x000000ffff157224 */ /* 0x001fe400078e0006 */
[----:B------:R-:W-:Y:S02]  /*9aa0*/  IMAD.IADD R0, R39, 0x1, -R0 ;  /* 0x0000000127007824 */ /* 0x000fe400078e0a00 */
[----:B------:R-:W-:Y:S01]  /*9ab0*/  IMAD.MOV.U32 R20, RZ, RZ, R5 ;  /* 0x000000ffff147224 */ /* 0x000fe200078e0005 */
[----:B------:R-:W-:Y:S01]  /*9ac0*/  PRMT R63, R3, 0x5410, R21 ;  /* 0x00005410033f7816 */ /* 0x000fe20000000015 */
[----:B------:R-:W-:Y:S01]  /*9ad0*/  IMAD.MOV.U32 R36, RZ, RZ, R9 ;  /* 0x000000ffff247224 */ /* 0x000fe200078e0009 */
[----:B------:R-:W-:Y:S01]  /*9ae0*/  SHF.L.U32 R3, R0, 0x1f, RZ ;  /* 0x0000001f00037819 */ /* 0x000fe200000006ff */
[----:B------:R-:W-:Y:S01]  /*9af0*/  IMAD.MOV.U32 R0, RZ, RZ, R10 ;  /* 0x000000ffff007224 */ /* 0x000fe200078e000a */
[----:B------:R-:W-:Y:S01]  /*9b00*/  PRMT R59, R20, 0x7610, R59 ;  /* 0x00007610143b7816 */ /* 0x000fe2000000003b */
[----:B------:R-:W-:Y:S01]  /*9b10*/  IMAD.MOV.U32 R20, RZ, RZ, R7 ;  /* 0x000000ffff147224 */ /* 0x000fe200078e0007 */
[----:B------:R-:W0:Y:S01]  /*9b20*/  SYNCS.PHASECHK.TRANS64.TRYWAIT P1, [R16+URZ+0x31c00], R3 ;  /* 0x031c0003100075a7 */ /* 0x000e22000802017f */
[----:B------:R-:W-:-:S02]  /*9b30*/  MOV R21, R8 ;  /* 0x0000000800157202 */ /* 0x000fc40000000f00 */
        /* <DEDUP_REMOVED lines=32> */
[----:B0-----:R-:W-:Y:S06]  /*9d40*/  @!P1 BRA `(.L_x_9862) ;  /* 0x0000017000dc9947 */ /* 0x001fec0003800000 */
.L_x_10095:
[----:B------:R-:W-:Y:S05]  /*9d50*/  BSYNC B1 ;  /* 0x0000000000017941 */ /* 0x000fea0003800000 */
.L_x_9861:
[----:B------:R-:W-:Y:S01]  /*9d60*/  PRMT R47, R0, 0x5410, R20 ;  /* 0x00005410002f7816 */ /* 0x000fe20000000014 */
[----:B------:R-:W-:Y:S06]  /*9d70*/  @P0 BRA `(.L_x_9847) ;  /* 0x0000001400200947 */ /* 0x000fec0003800000 */
[----:B------:R1:W5:Y:S01]  /*9d80*/  LDL R71, [R1+0x54] ;  /* 0x0000540001477983 */ /* 0x0003620000100800 */
[----:B0-----:R-:W0:Y:S03]  /*9d90*/  LDC R3, c[0x0][0x3f4] ;  /* 0x0000fd00ff037b82 */ /* 0x001e260000000800 */
[----:B------:R1:W5:Y:S04]  /*9da0*/  LDL R70, [R1+0x5c] ;  /* 0x00005c0001467983 */ /* 0x0003680000100800 */
[----:B------:R1:W5:Y:S01]  /*9db0*/  LDL R69, [R1+0x58] ;  /* 0x0000580001457983 */ /* 0x0003620000100800 */
[C---:B------:R-:W-:Y:S01]  /*9dc0*/  VIADD R0, R22.reuse, 0x10 ;  /* 0x0000001016007836 */ /* 0x040fe20000000000 */
[----:B------:R-:W-:Y:S01]  /*9dd0*/  BSSY B1, `(.L_x_9863) ;  /* 0x000006c000017945 */ /* 0x000fe20003800000 */
[C---:B------:R-:W-:Y:S01]  /*9de0*/  VIADD R20, R22.reuse, 0x20 ;  /* 0x0000002016147836 */ /* 0x040fe20000000000 */
[----:B0-----:R-:W-:-:S02]  /*9df0*/  ISETP.GE.AND P0, PT, R22, R3, PT ;  /* 0x000000031600720c */ /* 0x001fc40003f06270 */
[-C--:B------:R-:W-:Y:S02]  /*9e00*/  ISETP.GE.AND P1, PT, R0, R3.reuse, PT ;  /* 0x000000030000720c */ /* 0x080fe40003f26270 */
[----:B------:R-:W-:-:S09]  /*9e10*/  ISETP.GE.AND P2, PT, R20, R3, PT ;  /* 0x000000031400720c */ /* 0x000fd20003f46270 */
[----:B-1----:R-:W-:Y:S05]  /*9e20*/  @P0 BRA `(.L_x_9864) ;  /* 0x0000000400980947 */ /* 0x002fea0003800000 */
[----:B------:R-:W2:Y:S01]  /*9e30*/  LDL R37, [R1+0xc8] ;  /* 0x0000c80001257983 */ /* 0x000ea20000100800 */
[----:B------:R-:W-:Y:S01]  /*9e40*/  LEA.HI R0, R38, R38, RZ, 0x1 ;  /* 0x0000002626007211 */ /* 0x000fe200078f08ff */
[----:B------:R-:W-:Y:S01]  /*9e50*/  HADD2.F32 R59, -RZ, R59.H0_H0 ;  /* 0x2000003bff3b7230 */ /* 0x000fe20000004100 */
[----:B-----5:R-:W-:Y:S01]  /*9e60*/  LOP3.LUT R20, R71, 0x18, R22, 0xf8, !PT ;  /* 0x0000001847147812 */ /* 0x020fe200078ef816 */
[----:B------:R-:W-:Y:S01]  /*9e70*/  HADD2.F32 R56, -RZ, R56.H0_H0 ;  /* 0x20000038ff387230 */ /* 0x000fe20000004100 */
[----:B------:R-:W-:Y:S02]  /*9e80*/  LOP3.LUT R21, R0, 0xfffffffe, RZ, 0xc0, !PT ;  /* 0xfffffffe00157812 */ /* 0x000fe400078ec0ff */
[----:B------:R-:W-:Y:S02]  /*9e90*/  LOP3.LUT R20, R20, R69, RZ, 0x3c, !PT ;  /* 0x0000004514147212 */ /* 0x000fe400078e3cff */
[----:B------:R-:W-:Y:S01]  /*9ea0*/  SHF.R.U32.HI R60, RZ, 0x10, R5 ;  /* 0x00000010ff3c7819 */ /* 0x000fe20000011605 */
[----:B------:R-:W-:Y:S01]  /*9eb0*/  IMAD.IADD R0, R38, 0x1, -R21 ;  /* 0x0000000126007824 */ /* 0x000fe200078e0a15 */
[----:B------:R-:W-:Y:S01]  /*9ec0*/  SHF.R.U32.HI R57, RZ, 0x10, R25 ;  /* 0x00000010ff397819 */ /* 0x000fe20000011619 */
[----:B------:R-:W-:Y:S01]  /*9ed0*/  IMAD.IADD R36, R70, 0x1, R20 ;  /* 0x0000000146247824 */ /* 0x000fe200078e0214 */
[----:B------:R-:W-:Y:S01]  /*9ee0*/  SHF.R.U32.HI R61, RZ, 0x10, R7 ;  /* 0x00000010ff3d7819 */ /* 0x000fe20000011607 */
[----:B------:R-:W-:Y:S01]  /*9ef0*/  HADD2.F32 R60, -RZ, R60.H0_H0 ;  /* 0x2000003cff3c7230 */ /* 0x000fe20000004100 */
[----:B------:R-:W-:-:S04]  /*9f00*/  LEA.HI R0, R3, R0, RZ, 0x1d ;  /* 0x0000000003007211 */ /* 0x000fc800078fe8ff */
        /* <DEDUP_REMOVED lines=8> */
[----:B------:R-:W-:Y:S01]  /*9f90*/  IMAD R20, R21, 0x2, R16 ;  /* 0x0000000215147824 */ /* 0x000fe200078e0210 */
[----:B------:R-:W-:Y:S02]  /*9fa0*/  SHF.R.U64 R21, R24, 0x10, R25 ;  /* 0x0000001018157819 */ /* 0x000fe40000001219 */
[----:B------:R-:W-:Y:S02]  /*9fb0*/  SHF.R.U64 R24, R4, 0x10, R5 ;  /* 0x0000001004187819 */ /* 0x000fe40000001205 */
[----:B------:R-:W0:Y:S01]  /*9fc0*/  LDS.128 R40, [R20+0xda00] ;  /* 0x00da000014287984 */ /* 0x000e220000000c00 */
[----:B------:R-:W-:Y:S01]  /*9fd0*/  SHF.R.U64 R5, R6, 0x10, R7 ;  /* 0x0000001006057819 */ /* 0x000fe20000001207 */
[----:B------:R-:W-:Y:S01]  /*9fe0*/  HADD2.F32 R21, -RZ, R21.H0_H0 ;  /* 0x20000015ff157230 */ /* 0x000fe20000004100 */
[--C-:B------:R-:W-:Y:S02]  /*9ff0*/  SHF.R.U64 R4, R26, 0x10, R27.reuse ;  /* 0x000000101a047819 */ /* 0x100fe4000000121b */
[----:B------:R-:W-:-:S05]  /*a000*/  SHF.R.U32.HI R26, RZ, 0x10, R27 ;  /* 0x00000010ff1a7819 */ /* 0x000fca000001161b */
[----:B------:R-:W-:Y:S02]  /*a010*/  HADD2.F32 R26, -RZ, R26.H0_H0 ;  /* 0x2000001aff1a7230 */ /* 0x000fe40000004100 */
[----:B0-----:R-:W-:Y:S02]  /*a020*/  HADD2.F32 R6, -RZ, R41.H0_H0 ;  /* 0x20000029ff067230 */ /* 0x001fe40000004100 */
[----:B------:R-:W-:Y:S02]  /*a030*/  HADD2.F32 R54, -RZ, R42.H0_H0 ;  /* 0x2000002aff367230 */ /* 0x000fe40000004100 */
[--C-:B------:R-:W-:Y:S02]  /*a040*/  HADD2.F32 R55, -RZ, R43.reuse.H0_H0 ;  /* 0x2000002bff377230 */ /* 0x100fe40000004100 */
[C---:B------:R-:W-:Y:S01]  /*a050*/  FMUL.FTZ R58, R6.reuse, R59 ;  /* 0x0000003b063a7220 */ /* 0x040fe20000410000 */
[----:B------:R-:W-:Y:S01]  /*a060*/  FMUL.FTZ R62, R6, R56 ;  /* 0x00000038063e7220 */ /* 0x000fe20000410000 */
[----:B------:R-:W-:-:S02]  /*a070*/  HADD2.F32 R43, -RZ, R43.H1_H1 ;  /* 0x3000002bff2b7230 */ /* 0x000fc40000004100 */
[----:B------:R-:W-:Y:S02]  /*a080*/  HADD2.F32 R42, -RZ, R42.H1_H1 ;  /* 0x3000002aff2a7230 */ /* 0x000fe40000004100 */
[----:B--2---:R-:W-:-:S05]  /*a090*/  IMAD R0, R36, 0x2, R37 ;  /* 0x0000000224007824 */ /* 0x004fca00078e0225 */
[----:B------:R-:W0:Y:S02]  /*a0a0*/  LDS.128 R36, [R0] ;  /* 0x0000000000247984 */ /* 0x000e240000000c00 */
[--C-:B0-----:R-:W-:Y:S02]  /*a0b0*/  HADD2.F32 R25, -RZ, R37.reuse.H0_H0 ;  /* 0x20000025ff197230 */ /* 0x101fe40000004100 */
[----:B------:R-:W-:Y:S02]  /*a0c0*/  HADD2.F32 R53, -RZ, R37.H1_H1 ;  /* 0x30000025ff357230 */ /* 0x000fe40000004100 */
[----:B------:R-:W-:Y:S02]  /*a0d0*/  HADD2.F32 R37, -RZ, R41.H1_H1 ;  /* 0x30000029ff257230 */ /* 0x000fe40000004100 */
[C---:B------:R-:W-:Y:S01]  /*a0e0*/  FFMA.FTZ R6, R25.reuse, R56, -R58 ;  /* 0x0000003819067223 */ /* 0x040fe2000001083a */
[----:B------:R-:W-:Y:S02]  /*a0f0*/  HADD2.F32 R58, -RZ, R57.H0_H0 ;  /* 0x20000039ff3a7230 */ /* 0x000fe40000004100 */
[----:B------:R-:W-:Y:S01]  /*a100*/  FFMA.FTZ R25, R25, R59, R62 ;  /* 0x0000003b19197223 */ /* 0x000fe2000001003e */
[----:B------:R-:W-:-:S02]  /*a110*/  HADD2.F32 R41, -RZ, R40.H0_H0 ;  /* 0x20000028ff297230 */ /* 0x000fc40000004100 */
[C---:B------:R-:W-:Y:S01]  /*a120*/  FMUL.FTZ R64, R37.reuse, R60 ;  /* 0x0000003c25407220 */ /* 0x040fe20000410000 */
[----:B------:R-:W-:Y:S02]  /*a130*/  HADD2.F32 R57, -RZ, R63.H0_H0 ;  /* 0x2000003fff397230 */ /* 0x000fe40000004100 */
[-C--:B------:R-:W-:Y:S01]  /*a140*/  FMUL.FTZ R66, R37, R58.reuse ;  /* 0x0000003a25427220 */ /* 0x080fe20000410000 */
[----:B------:R-:W-:Y:S02]  /*a150*/  HADD2.F32 R56, -RZ, R65.H1_H1 ;  /* 0x30000041ff387230 */ /* 0x000fe40000004100 */
[----:B------:R-:W-:Y:S01]  /*a160*/  FFMA.FTZ R37, R53, R58, -R64 ;  /* 0x0000003a35257223 */ /* 0x000fe20000010840 */
[----:B------:R-:W-:Y:S02]  /*a170*/  HADD2.F32 R52, -RZ, R36.H0_H0 ;  /* 0x20000024ff347230 */ /* 0x000fe40000004100 */
[----:B------:R-:W-:Y:S01]  /*a180*/  FMUL.FTZ R59, R41, R57 ;  /* 0x00000039293b7220 */ /* 0x000fe20000410000 */
[----:B------:R-:W-:-:S02]  /*a190*/  HADD2.F32 R58, -RZ, R63.H1_H1 ;  /* 0x3000003fff3a7230 */ /* 0x000fc40000004100 */
[-C--:B------:R-:W-:Y:S01]  /*a1a0*/  FMUL.FTZ R62, R41, R56.reuse ;  /* 0x00000038293e7220 */ /* 0x080fe20000410000 */
[----:B------:R-:W-:Y:S02]  /*a1b0*/  HADD2.F32 R41, -RZ, R67.H0_H0 ;  /* 0x20000043ff297230 */ /* 0x000fe40000004100 */
[C---:B------:R-:W-:Y:S01]  /*a1c0*/  FFMA.FTZ R59, R52.reuse, R56, -R59 ;  /* 0x00000038343b7223 */ /* 0x040fe2000001083b */
[----:B------:R-:W-:Y:S02]  /*a1d0*/  HADD2.F32 R56, -RZ, R65.H0_H0 ;  /* 0x20000041ff387230 */ /* 0x000fe40000004100 */
[----:B------:R-:W-:Y:S01]  /*a1e0*/  FFMA.FTZ R62, R52, R57, R62 ;  /* 0x00000039343e7223 */ /* 0x000fe2000001003e */
[----:B------:R-:W-:Y:S02]  /*a1f0*/  HADD2.F32 R52, -RZ, R67.H1_H1 ;  /* 0x30000043ff347230 */ /* 0x000fe40000004100 */
[----:B------:R-:W-:Y:S01]  /*a200*/  FFMA.FTZ R66, R53, R60, R66 ;  /* 0x0000003c35427223 */ /* 0x000fe20000010042 */
[----:B------:R-:W-:-:S02]  /*a210*/  HADD2.F32 R27, -RZ, R38.H0_H0 ;  /* 0x20000026ff1b7230 */ /* 0x000fc40000004100 */
[C---:B------:R-:W-:Y:S01]  /*a220*/  FMUL.FTZ R60, R54.reuse, R58 ;  /* 0x0000003a363c7220 */ /* 0x040fe20000410000 */
[----:B------:R-:W-:Y:S02]  /*a230*/  HADD2.F32 R7, -RZ, R39.H0_H0 ;  /* 0x20000027ff077230 */ /* 0x000fe40000004100 */
[-C--:B------:R-:W-:Y:S01]  /*a240*/  FMUL.FTZ R64, R54, R41.reuse ;  /* 0x0000002936407220 */ /* 0x080fe20000410000 */
[C---:B------:R-:W-:Y:S01]  /*a250*/  FMUL.FTZ R68, R55.reuse, R56 ;  /* 0x0000003837447220 */ /* 0x040fe20000410000 */
[----:B------:R-:W-:Y:S02]  /*a260*/  HADD2.F32 R54, -RZ, R61.H0_H0 ;  /* 0x2000003dff367230 */ /* 0x000fe40000004100 */
[----:B------:R-:W-:Y:S01]  /*a270*/  FMUL.FTZ R55, R55, R52 ;  /* 0x0000003437377220 */ /* 0x000fe20000410000 */
[----:B------:R-:W-:Y:S02]  /*a280*/  HADD2.F32 R39, -RZ, R39.H1_H1 ;  /* 0x30000027ff277230 */ /* 0x000fe40000004100 */
[C---:B------:R-:W-:Y:S01]  /*a290*/  FFMA.FTZ R60, R27.reuse, R41, -R60 ;  /* 0x000000291b3c7223 */ /* 0x040fe2000001083c */
[----:B------:R-:W-:Y:S01]  /*a2a0*/  FFMA.FTZ R64, R27, R58, R64 ;  /* 0x0000003a1b407223 */ /* 0x000fe20000010040 */
[C---:B------:R-:W-:Y:S01]  /*a2b0*/  FFMA.FTZ R68, R7.reuse, R52, -R68 ;  /* 0x0000003407447223 */ /* 0x040fe20000010844 */
[----:B------:R-:W-:Y:S01]  /*a2c0*/  FFMA.FTZ R55, R7, R56, R55 ;  /* 0x0000003807377223 */ /* 0x000fe20000010037 */
[----:B------:R-:W-:-:S02]  /*a2d0*/  HADD2.F32 R40, -RZ, R40.H1_H1 ;  /* 0x30000028ff287230 */ /* 0x000fc40000004100 */
[C---:B------:R-:W-:Y:S01]  /*a2e0*/  FMUL.FTZ R58, R43.reuse, R54 ;  /* 0x000000362b3a7220 */ /* 0x040fe20000410000 */
[-C--:B------:R-:W-:Y:S01]  /*a2f0*/  FMUL.FTZ R52, R43, R26.reuse ;  /* 0x0000001a2b347220 */ /* 0x080fe20000410000 */
[----:B------:R-:W-:Y:S01]  /*a300*/  HADD2.F32 R7, -RZ, R24.H0_H0 ;  /* 0x20000018ff077230 */ /* 0x000fe20000004100 */
[----:B------:R-:W-:Y:S01]  /*a310*/  F2FP.F16.F32.PACK_AB R25, R66, R25 ;  /* 0x000000194219723e */ /* 0x000fe200000000ff */
        /* <DEDUP_REMOVED lines=23> */
.L_x_9864:
[----:B------:R-:W-:Y:S05]  /*a490*/  BSYNC B1 ;  /* 0x0000000000017941 */ /* 0x000fea0003800000 */
.L_x_9863:
[----:B------:R-:W-:Y:S04]  /*a4a0*/  BSSY B1, `(.L_x_9865) ;  /* 0x0000067000017945 */ /* 0x000fe80003800000 */
[----:B------:R-:W-:Y:S05]  /*a4b0*/  @P1 BRA `(.L_x_9866) ;  /* 0x0000000400941947 */ /* 0x000fea0003800000 */
[----:B0-----:R-:W2:Y:S04]  /*a4c0*/  LDL R0, [R1+0x64] ;  /* 0x0000640001007983 */ /* 0x001ea80000100800 */
[----:B------:R-:W2:Y:S04]  /*a4d0*/  LDL.64 R4, [R1+0x48] ;  /* 0x0000480001047983 */ /* 0x000ea80000100a00 */
[----:B------:R-:W3:Y:S01]  /*a4e0*/  LDL R55, [R1+0xe0] ;  /* 0x0000e00001377983 */ /* 0x000ee20000100800 */
[----:B------:R-:W-:Y:S02]  /*a4f0*/  SHF.R.U32.HI R38, RZ, 0x10, R9 ;  /* 0x00000010ff267819 */ /* 0x000fe40000011609 */
[----:B------:R-:W-:-:S02]  /*a500*/  SHF.R.U64 R54, R30, 0x10, R31 ;  /* 0x000000101e367819 */ /* 0x000fc4000000121f */
[----:B------:R-:W-:Y:S01]  /*a510*/  SHF.R.U32.HI R53, RZ, 0x10, R31 ;  /* 0x00000010ff357819 */ /* 0x000fe2000001161f */
[--C-:B------:R-:W-:Y:S01]  /*a520*/  HADD2.F32 R31, -RZ, R51.reuse.H1_H1 ;  /* 0x30000033ff1f7230 */ /* 0x100fe20000004100 */
[----:B------:R-:W-:Y:S01]  /*a530*/  SHF.R.U32.HI R36, RZ, 0x10, R29 ;  /* 0x00000010ff247819 */ /* 0x000fe2000001161d */
[----:B------:R-:W-:Y:S01]  /*a540*/  HADD2.F32 R51, -RZ, R51.H0_H0 ;  /* 0x20000033ff337230 */ /* 0x000fe20000004100 */
[----:B------:R-:W-:Y:S01]  /*a550*/  SHF.R.U64 R52, R8, 0x10, R9 ;  /* 0x0000001008347819 */ /* 0x000fe20000001209 */
[----:B------:R-:W-:Y:S01]  /*a560*/  HADD2.F32 R38, -RZ, R38.H0_H0 ;  /* 0x20000026ff267230 */ /* 0x000fe20000004100 */
[--C-:B------:R-:W-:Y:S02]  /*a570*/  SHF.R.U64 R43, R10, 0x10, R11.reuse ;  /* 0x000000100a2b7819 */ /* 0x100fe4000000120b */
[----:B------:R-:W-:Y:S01]  /*a580*/  SHF.R.U32.HI R41, RZ, 0x10, R11 ;  /* 0x00000010ff297819 */ /* 0x000fe2000001160b */
[----:B--2---:R-:W-:-:S05]  /*a590*/  IMAD.IADD R0, R4, 0x1, R0 ;  /* 0x0000000104007824 */ /* 0x004fca00078e0200 */
[----:B------:R-:W-:-:S04]  /*a5a0*/  SHF.R.S32.HI R5, RZ, 0x1f, R0 ;  /* 0x0000001fff057819 */ /* 0x000fc80000011400 */
[----:B------:R-:W-:-:S04]  /*a5b0*/  LEA.HI R5, R5, R0, RZ, 0x3 ;  /* 0x0000000005057211 */ /* 0x000fc800078f18ff */
[----:B------:R-:W-:-:S04]  /*a5c0*/  SHF.R.S32.HI R0, RZ, 0x3, R5 ;  /* 0x00000003ff007819 */ /* 0x000fc80000011405 */
[----:B------:R-:W-:-:S04]  /*a5d0*/  LEA.HI R0, R3, R0, RZ, 0x1d ;  /* 0x0000000003007211 */ /* 0x000fc800078fe8ff */
[----:B------:R-:W-:-:S04]  /*a5e0*/  SHF.R.S32.HI R5, RZ, 0x1f, R0 ;  /* 0x0000001fff057819 */ /* 0x000fc80000011400 */
[----:B------:R-:W-:Y:S01]  /*a5f0*/  LEA.HI R5, R5, R0, RZ, 0x2 ;  /* 0x0000000005057211 */ /* 0x000fe200078f10ff */
[----:B------:R-:W-:-:S03]  /*a600*/  IMAD.SHL.U32 R0, R0, 0x8, RZ ;  /* 0x0000000800007824 */ /* 0x000fc600078e00ff */
[----:B------:R-:W-:Y:S02]  /*a610*/  SHF.R.S32.HI R5, RZ, 0x2, R5 ;  /* 0x00000002ff057819 */ /* 0x000fe40000011405 */
[----:B-----5:R-:W-:-:S03]  /*a620*/  LOP3.LUT R0, R71, 0x18, R0, 0xf8, !PT ;  /* 0x0000001847007812 */ /* 0x020fc600078ef800 */
[----:B------:R-:W-:Y:S01]  /*a630*/  IMAD R20, R5, 0x1800, R70 ;  /* 0x0000180005147824 */ /* 0x000fe200078e0246 */
[----:B------:R-:W-:Y:S01]  /*a640*/  LOP3.LUT R21, R0, R69, RZ, 0x3c, !PT ;  /* 0x0000004500157212 */ /* 0x000fe200078e3cff */
[----:B---3--:R-:W0:Y:S03]  /*a650*/  LDS.128 R4, [R55] ;  /* 0x0000000037047984 */ /* 0x008e260000000c00 */
[----:B------:R-:W-:Y:S02]  /*a660*/  IADD3 R21, R20, R21, RZ ;  /* 0x0000001514157210 */ /* 0x000fe40007ffe0ff */
[----:B------:R-:W-:-:S03]  /*a670*/  SHF.R.U64 R20, R28, 0x10, R29 ;  /* 0x000000101c147819 */ /* 0x000fc6000000121d */
        /* <DEDUP_REMOVED lines=16> */
[----:B------:R-:W-:Y:S02]  /*a780*/  HADD2.F32 R36, -RZ, R48.H0_H0 ;  /* 0x20000030ff247230 */ /* 0x000fe40000004100 */
        /* <DEDUP_REMOVED lines=13> */
[----:B------:R-:W-:Y:S01]  /*a860*/  FMUL.FTZ R5, R29, R48 ;  /* 0x000000301d057220 */ /* 0x000fe20000410000 */
[----:B------:R-:W-:-:S02]  /*a870*/  HADD2.F32 R49, -RZ, R49.H0_H0 ;  /* 0x20000031ff317230 */ /* 0x000fc40000004100 */
[----:B------:R-:W-:Y:S01]  /*a880*/  FFMA.FTZ R42, R9, R38, R42 ;  /* 0x00000026092a7223 */ /* 0x000fe2000001002a */
[----:B------:R-:W-:Y:S02]  /*a890*/  HADD2.F32 R50, -RZ, R50.H1_H1 ;  /* 0x30000032ff327230 */ /* 0x000fe40000004100 */
[-C--:B------:R-:W-:Y:S01]  /*a8a0*/  FMUL.FTZ R9, R29, R8.reuse ;  /* 0x000000081d097220 */ /* 0x080fe20000410000 */
[----:B------:R-:W-:Y:S01]  /*a8b0*/  FFMA.FTZ R29, R10, R8, -R5 ;  /* 0x000000080a1d7223 */ /* 0x000fe20000010805 */
[C---:B------:R-:W-:Y:S01]  /*a8c0*/  FMUL.FTZ R38, R30.reuse, R49 ;  /* 0x000000311e267220 */ /* 0x040fe20000410000 */
[----:B------:R-:W-:Y:S02]  /*a8d0*/  HADD2.F32 R27, -RZ, R27.H1_H1 ;  /* 0x3000001bff1b7230 */ /* 0x000fe40000004100 */
[----:B------:R-:W-:Y:S01]  /*a8e0*/  FMUL.FTZ R30, R30, R50 ;  /* 0x000000321e1e7220 */ /* 0x000fe20000410000 */
[----:B------:R-:W-:Y:S02]  /*a8f0*/  HADD2.F32 R28, -RZ, R41.H0_H0 ;  /* 0x20000029ff1c7230 */ /* 0x000fe40000004100 */
[----:B------:R-:W-:Y:S01]  /*a900*/  FFMA.FTZ R10, R10, R48, R9 ;  /* 0x000000300a0a7223 */ /* 0x000fe20000010009 */
[----:B------:R-:W-:-:S02]  /*a910*/  HADD2.F32 R8, -RZ, R53.H0_H0 ;  /* 0x20000035ff087230 */ /* 0x000fc40000004100 */
[C---:B------:R-:W-:Y:S01]  /*a920*/  FFMA.FTZ R38, R11.reuse, R50, -R38 ;  /* 0x000000320b267223 */ /* 0x040fe20000010826 */
[----:B------:R-:W-:Y:S01]  /*a930*/  FFMA.FTZ R30, R11, R49, R30 ;  /* 0x000000310b1e7223 */ /* 0x000fe2000001001e */
        /* <DEDUP_REMOVED lines=29> */
.L_x_9866:
[----:B------:R-:W-:Y:S05]  /*ab10*/  BSYNC B1 ;  /* 0x0000000000017941 */ /* 0x000fea0003800000 */
.L_x_9865:
[----:B------:R-:W-:Y:S05]  /*ab20*/  @P2 BRA `(.L_x_9847) ;  /* 0x0000000400b42947 */ /* 0x000fea0003800000 */
[----:B01----:R-:W2:Y:S04]  /*ab30*/  LDL R0, [R1+0x68] ;  /* 0x0000680001007983 */ /* 0x003ea80000100800 */
[----:B------:R-:W2:Y:S04]  /*ab40*/  LDL.64 R4, [R1+0x48] ;  /* 0x0000480001047983 */ /* 0x000ea80000100a00 */
[----:B------:R-:W3:Y:S01]  /*ab50*/  LDL R6, [R1+0xc8] ;  /* 0x0000c80001067983 */ /* 0x000ee20000100800 */
[----:B------:R-:W-:Y:S01]  /*ab60*/  HADD2.F32 R29, -RZ, R44.H1_H1 ;  /* 0x3000002cff1d7230 */ /* 0x000fe20000004100 */
[--C-:B------:R-:W-:Y:S01]  /*ab70*/  SHF.R.U32.HI R26, RZ, 0x10, R13.reuse ;  /* 0x00000010ff1a7819 */ /* 0x100fe2000001160d */
[----:B------:R-:W-:Y:S01]  /*ab80*/  HADD2.F32 R27, -RZ, R46.H1_H1 ;  /* 0x3000002eff1b7230 */ /* 0x000fe20000004100 */
[----:B------:R-:W-:-:S02]  /*ab90*/  SHF.R.U64 R36, R12, 0x10, R13 ;  /* 0x000000100c247819 */ /* 0x000fc4000000120d */
[--C-:B------:R-:W-:Y:S01]  /*aba0*/  SHF.R.U32.HI R30, RZ, 0x10, R33.reuse ;  /* 0x00000010ff1e7819 */ /* 0x100fe20000011621 */
[----:B------:R-:W-:Y:S01]  /*abb0*/  HADD2.F32 R26, -RZ, R26.H0_H0 ;  /* 0x2000001aff1a7230 */ /* 0x000fe20000004100 */
[----:B------:R-:W-:Y:S02]  /*abc0*/  SHF.R.U64 R38, R32, 0x10, R33 ;  /* 0x0000001020267819 */ /* 0x000fe40000001221 */
[----:B------:R-:W-:Y:S02]  /*abd0*/  SHF.R.U32.HI R32, RZ, 0x10, R15 ;  /* 0x00000010ff207819 */ /* 0x000fe4000001160f */
[--C-:B------:R-:W-:Y:S02]  /*abe0*/  SHF.R.U64 R37, R34, 0x10, R35.reuse ;  /* 0x0000001022257819 */ /* 0x100fe40000001223 */
[----:B------:R-:W-:Y:S02]  /*abf0*/  SHF.R.U32.HI R34, RZ, 0x10, R35 ;  /* 0x00000010ff227819 */ /* 0x000fe40000011623 */
[----:B------:R-:W-:Y:S01]  /*ac00*/  SHF.R.U64 R35, R14, 0x10, R15 ;  /* 0x000000100e237819 */ /* 0x000fe2000000120f */
[----:B------:R-:W-:-:S02]  /*ac10*/  HADD2.F32 R44, -RZ, R44.H0_H0 ;  /* 0x2000002cff2c7230 */ /* 0x000fc40000004100 */
[----:B------:R-:W-:Y:S02]  /*ac20*/  HADD2.F32 R46, -RZ, R46.H0_H0 ;  /* 0x2000002eff2e7230 */ /* 0x000fe40000004100 */
[----:B--2---:R-:W-:-:S05]  /*ac30*/  IMAD.IADD R0, R4, 0x1, R0 ;  /* 0x0000000104007824 */ /* 0x004fca00078e0200 */
[----:B------:R-:W-:Y:S01]  /*ac40*/  SHF.R.S32.HI R5, RZ, 0x1f, R0 ;  /* 0x0000001fff057819 */ /* 0x000fe20000011400 */
[----:B---3--:R-:W-:-:S03]  /*ac50*/  IMAD.MOV.U32 R7, RZ, RZ, R6 ;  /* 0x000000ffff077224 */ /* 0x008fc600078e0006 */
[----:B------:R-:W-:-:S04]  /*ac60*/  LEA.HI R4, R5, R0, RZ, 0x3 ;  /* 0x0000000005047211 */ /* 0x000fc800078f18ff */
[----:B------:R-:W-:Y:S02]  /*ac70*/  SHF.R.S32.HI R6, RZ, 0x3, R4 ;  /* 0x00000003ff067819 */ /* 0x000fe40000011404 */
[----:B------:R-:W-:Y:S02]  /*ac80*/  LEA.HI R0, R5, R0, RZ, 0x5 ;  /* 0x0000000005007211 */ /* 0x000fe400078f28ff */
[----:B------:R-:W-:Y:S02]  /*ac90*/  LEA.HI R3, R3, R6, RZ, 0x1d ;  /* 0x0000000603037211 */ /* 0x000fe400078fe8ff */
[----:B------:R-:W-:Y:S02]  /*aca0*/  SHF.R.S32.HI R5, RZ, 0x5, R0 ;  /* 0x00000005ff057819 */ /* 0x000fe40000011400 */
[----:B-----5:R-:W-:Y:S02]  /*acb0*/  LOP3.LUT R4, R71, 0x18, R4, 0xf8, !PT ;  /* 0x0000001847047812 */ /* 0x020fe400078ef804 */
[----:B------:R-:W-:Y:S01]  /*acc0*/  SHF.R.S32.HI R0, RZ, 0x1f, R3 ;  /* 0x0000001fff007819 */ /* 0x000fe20000011403 */
[----:B------:R-:W-:Y:S01]  /*acd0*/  IMAD R5, R5, 0x1800, R70 ;  /* 0x0000180005057824 */ /* 0x000fe200078e0246 */
[----:B------:R-:W-:-:S02]  /*ace0*/  LOP3.LUT R4, R4, R69, RZ, 0x3c, !PT ;  /* 0x0000004504047212 */ /* 0x000fc400078e3cff */
[----:B------:R-:W-:Y:S01]  /*acf0*/  LEA.HI R0, R0, R3, RZ, 0x2 ;  /* 0x0000000300007211 */ /* 0x000fe200078f10ff */
[----:B------:R-:W-:Y:S02]  /*ad00*/  IMAD.SHL.U32 R3, R3, 0x8, RZ ;  /* 0x0000000803037824 */ /* 0x000fe400078e00ff */
[----:B------:R-:W-:Y:S01]  /*ad10*/  IMAD.IADD R5, R5, 0x1, R4 ;  /* 0x0000000105057824 */ /* 0x000fe200078e0204 */
[----:B------:R-:W-:Y:S02]  /*ad20*/  SHF.R.S32.HI R4, RZ, 0x2, R0 ;  /* 0x00000002ff047819 */ /* 0x000fe40000011400 */
[----:B------:R-:W-:-:S03]  /*ad30*/  LOP3.LUT R3, R71, 0x18, R3, 0xf8, !PT ;  /* 0x0000001847037812 */ /* 0x000fc600078ef803 */
[----:B------:R-:W-:Y:S01]  /*ad40*/  IMAD R8, R4, 0x1800, R70 ;  /* 0x0000180004087824 */ /* 0x000fe200078e0246 */
[----:B------:R-:W-:-:S05]  /*ad50*/  LOP3.LUT R3, R3, R69, RZ, 0x3c, !PT ;  /* 0x0000004503037212 */ /* 0x000fca00078e3cff */
[----:B------:R-:W-:-:S04]  /*ad60*/  IMAD.IADD R3, R8, 0x1, R3 ;  /* 0x0000000108037824 */ /* 0x000fc800078e0203 */
[----:B------:R-:W-:Y:S02]  /*ad70*/  IMAD R3, R3, 0x2, R16 ;  /* 0x0000000203037824 */ /* 0x000fe400078e0210 */
[----:B------:R-:W-:-:S03]  /*ad80*/  IMAD R0, R5, 0x2, R7 ;  /* 0x0000000205007824 */ /* 0x000fc600078e0207 */
[----:B------:R-:W0:Y:S04]  /*ad90*/  LDS.128 R8, [R3+0xda00] ;  /* 0x00da000003087984 */ /* 0x000e280000000c00 */
[----:B------:R-:W1:Y:S01]  /*ada0*/  LDS.128 R4, [R0] ;  /* 0x0000000000047984 */ /* 0x000e620000000c00 */
[--C-:B0-----:R-:W-:Y:S02]  /*adb0*/  HADD2.F32 R20, -RZ, R9.reuse.H0_H0 ;  /* 0x20000009ff147230 */ /* 0x101fe40000004100 */
[----:B------:R-:W-:Y:S02]  /*adc0*/  HADD2.F32 R21, -RZ, R9.H1_H1 ;  /* 0x30000009ff157230 */ /* 0x000fe40000004100 */
[----:B-1----:R-:W-:Y:S02]  /*add0*/  HADD2.F32 R12, -RZ, R5.H0_H0 ;  /* 0x20000005ff0c7230 */ /* 0x002fe40000004100 */
[C---:B------:R-:W-:Y:S01]  /*ade0*/  FMUL.FTZ R31, R20.reuse, R29 ;  /* 0x0000001d141f7220 */ /* 0x040fe20000410000 */
[----:B------:R-:W-:Y:S01]  /*adf0*/  FMUL.FTZ R33, R20, R27 ;  /* 0x0000001b14217220 */ /* 0x000fe20000410000 */
[----:B------:R-:W-:-:S02]  /*ae00*/  HADD2.F32 R20, -RZ, R30.H0_H0 ;  /* 0x2000001eff147230 */ /* 0x000fc40000004100 */
[C---:B------:R-:W-:Y:S01]  /*ae10*/  FFMA.FTZ R28, R12.reuse, R27, -R31 ;  /* 0x0000001b0c1c7223 */ /* 0x040fe2000001081f */
[----:B------:R-:W-:Y:S02]  /*ae20*/  HADD2.F32 R13, -RZ, R5.H1_H1 ;  /* 0x30000005ff0d7230 */ /* 0x000fe40000004100 */
[C---:B------:R-:W-:Y:S01]  /*ae30*/  FMUL.FTZ R30, R21.reuse, R26 ;  /* 0x0000001a151e7220 */ /* 0x040fe20000410000 */
[----:B------:R-:W-:Y:S02]  /*ae40*/  HADD2.F32 R24, -RZ, R11.H0_H0 ;  /* 0x2000000bff187230 */ /* 0x000fe40000004100 */
[----:B------:R-:W-:Y:S02]  /*ae50*/  HADD2.F32 R31, -RZ, R45.H1_H1 ;  /* 0x3000002dff1f7230 */ /* 0x000fe40000004100 */
[----:B------:R-:W-:Y:S02]  /*ae60*/  HADD2.F32 R27, -RZ, R47.H1_H1 ;  /* 0x3000002fff1b7230 */ /* 0x000fe40000004100 */
[----:B------:R-:W-:Y:S01]  /*ae70*/  FFMA.FTZ R33, R12, R29, R33 ;  /* 0x0000001d0c217223 */ /* 0x000fe20000010021 */
[----:B------:R-:W-:Y:S01]  /*ae80*/  FMUL.FTZ R12, R21, R20 ;  /* 0x00000014150c7220 */ /* 0x000fe20000410000 */
[----:B------:R-:W-:-:S02]  /*ae90*/  HADD2.F32 R14, -RZ, R7.H0_H0 ;  /* 0x20000007ff0e7230 */ /* 0x000fc40000004100 */
[C---:B------:R-:W-:Y:S01]  /*aea0*/  FFMA.FTZ R29, R13.reuse, R20, -R30 ;  /* 0x000000140d1d7223 */ /* 0x040fe2000001081e */
[C---:B------:R-:W-:Y:S01]  /*aeb0*/  FMUL.FTZ R21, R24.reuse, R31 ;  /* 0x0000001f18157220 */ /* 0x040fe20000410000 */
[----:B------:R-:W-:Y:S02]  /*aec0*/  HADD2.F32 R25, -RZ, R11.H1_H1 ;  /* 0x3000000bff197230 */ /* 0x000fe40000004100 */
[-C--:B------:R-:W-:Y:S01]  /*aed0*/  FMUL.FTZ R24, R24, R27.reuse ;  /* 0x0000001b18187220 */ /* 0x080fe20000410000 */
[----:B------:R-:W-:Y:S02]  /*aee0*/  HADD2.F32 R20, -RZ, R32.H0_H0 ;  /* 0x20000020ff147230 */ /* 0x000fe40000004100 */
[----:B------:R-:W-:Y:S01]  /*aef0*/  FFMA.FTZ R26, R13, R26, R12 ;  /* 0x0000001a0d1a7223 */ /* 0x000fe2000001000c */
[----:B------:R-:W-:Y:S02]  /*af00*/  HADD2.F32 R15, -RZ, R7.H1_H1 ;  /* 0x30000007ff0f7230 */ /* 0x000fe40000004100 */
[----:B------:R-:W-:Y:S01]  /*af10*/  FFMA.FTZ R27, R14, R27, -R21 ;  /* 0x0000001b0e1b7223 */ /* 0x000fe20000010815 */
[----:B------:R-:W-:-:S02]  /*af20*/  HADD2.F32 R12, -RZ, R34.H0_H0 ;  /* 0x20000022ff0c7230 */ /* 0x000fc40000004100 */
[----:B------:R-:W-:Y:S01]  /*af30*/  FFMA.FTZ R31, R14, R31, R24 ;  /* 0x0000001f0e1f7223 */ /* 0x000fe20000010018 */
[C---:B------:R-:W-:Y:S01]  /*af40*/  FMUL.FTZ R14, R25.reuse, R20 ;  /* 0x00000014190e7220 */ /* 0x040fe20000410000 */
[----:B------:R-:W-:Y:S02]  /*af50*/  HADD2.F32 R9, -RZ, R8.H0_H0 ;  /* 0x20000008ff097230 */ /* 0x000fe40000004100 */
[-C--:B------:R-:W-:Y:S01]  /*af60*/  FMUL.FTZ R30, R25, R12.reuse ;  /* 0x0000000c191e7220 */ /* 0x080fe20000410000 */
[----:B------:R-:W-:Y:S01]  /*af70*/  FFMA.FTZ R32, R15, R12, -R14 ;  /* 0x0000000c0f207223 */ /* 0x000fe2000001080e */
[----:B------:R-:W-:Y:S02]  /*af80*/  HADD2.F32 R11, -RZ, R10.H0_H0 ;  /* 0x2000000aff0b7230 */ /* 0x000fe40000004100 */
[----:B------:R-:W-:Y:S01]  /*af90*/  FMUL.FTZ R24, R9, R44 ;  /* 0x0000002c09187220 */ /* 0x000fe20000410000 */
[----:B------:R-:W-:Y:S02]  /*afa0*/  HADD2.F32 R14, -RZ, R45.H0_H0 ;  /* 0x2000002dff0e7230 */ /* 0x000fe40000004100 */
[----:B------:R-:W-:-:S02]  /*afb0*/  HADD2.F32 R12, -RZ, R47.H0_H0 ;  /* 0x2000002fff0c7230 */ /* 0x000fc40000004100 */
[----:B------:R-:W-:Y:S01]  /*afc0*/  FMUL.FTZ R9, R9, R46 ;  /* 0x0000002e09097220 */ /* 0x000fe20000410000 */
[----:B------:R-:W-:Y:S02]  /*afd0*/  HADD2.F32 R5, -RZ, R4.H0_H0 ;  /* 0x20000004ff057230 */ /* 0x000fe40000004100 */
[----:B------:R-:W-:Y:S01]  /*afe0*/  FFMA.FTZ R34, R15, R20, R30 ;  /* 0x000000140f227223 */ /* 0x000fe2000001001e */
[----:B------:R-:W-:Y:S02]  /*aff0*/  HADD2.F32 R7, -RZ, R6.H0_H0 ;  /* 0x20000006ff077230 */ /* 0x000fe40000004100 */
[C---:B------:R-:W-:Y:S01]  /*b000*/  FMUL.FTZ R20, R11.reuse, R14 ;  /* 0x0000000e0b147220 */ /* 0x040fe20000410000 */
[----:B------:R-:W-:Y:S01]  /*b010*/  FMUL.FTZ R30, R11, R12 ;  /* 0x0000000c0b1e7220 */ /* 0x000fe20000410000 */
[----:B------:R-:W-:Y:S02]  /*b020*/  HADD2.F32 R8, -RZ, R8.H1_H1 ;  /* 0x30000008ff087230 */ /* 0x000fe40000004100 */
[----:B------:R-:W-:Y:S01]  /*b030*/  FFMA.FTZ R24, R5, R46, -R24 ;  /* 0x0000002e05187223 */ /* 0x000fe20000010818 */
[----:B------:R-:W-:-:S02]  /*b040*/  HADD2.F32 R10, -RZ, R10.H1_H1 ;  /* 0x3000000aff0a7230 */ /* 0x000fc40000004100 */
[----:B------:R-:W-:Y:S01]  /*b050*/  FFMA.FTZ R44, R5, R44, R9 ;  /* 0x0000002c052c7223 */ /* 0x000fe20000010009 */
[----:B------:R-:W-:Y:S02]  /*b060*/  HADD2.F32 R11, -RZ, R36.H0_H0 ;  /* 0x20000024ff0b7230 */ /* 0x000fe40000004100 */
[----:B------:R-:W-:Y:S02]  /*b070*/  HADD2.F32 R13, -RZ, R35.H0_H0 ;  /* 0x20000023ff0d7230 */ /* 0x000fe40000004100 */
[----:B------:R-:W-:Y:S02]  /*b080*/  HADD2.F32 R5, -RZ, R38.H0_H0 ;  /* 0x20000026ff057230 */ /* 0x000fe40000004100 */
[----:B------:R-:W-:Y:S02]  /*b090*/  HADD2.F32 R9, -RZ, R37.H0_H0 ;  /* 0x20000025ff097230 */ /* 0x000fe40000004100 */
[----:B------:R-:W-:Y:S01]  /*b0a0*/  FFMA.FTZ R20, R7, R12, -R20 ;  /* 0x0000000c07147223 */ /* 0x000fe20000010814 */
[----:B------:R-:W-:-:S02]  /*b0b0*/  HADD2.F32 R4, -RZ, R4.H1_H1 ;  /* 0x30000004ff047230 */ /* 0x000fc40000004100 */
        /* <DEDUP_REMOVED lines=20> */
.L_x_9847:
[----:B------:R-:W-:Y:S05]  /*b200*/  BSYNC B0 ;  /* 0x0000000000007941 */ /* 0x000fea0003800000 */
.L_x_9840:
        /* <DEDUP_REMOVED lines=8> */
.L_x_9838:
[----:B0--3--:R-:W3:Y:S02]  /*b290*/  LDL R0, [R1+0x50] ;  /* 0x0000500001007983 */ /* 0x009ee40000100800 */
[----:B---3--:R-:W-:-:S13]  /*b2a0*/  ISETP.NE.AND P0, PT, R0, 0x3, PT ;  /* 0x000000030000780c */ /* 0x008fda0003f05270 */
[----:B------:R-:W-:Y:S05]  /*b2b0*/  @!P0 BRA `(.L_x_9867) ;  /* 0x0000000000048947 */ /* 0x000fea0003800000 */
[----:B------:R-:W-:Y:S01]  /*b2c0*/  BPT.TRAP 0x1 ;  /* 0x000000040000795c */ /* 0x000fe20000300000 */
.L_x_9867:
[----:B--2-4-:R-:W2:Y:S01]  /*b2d0*/  LDL R3, [R1+0x60] ;  /* 0x0000600001037983 */ /* 0x014ea20000100800 */
[----:B------:R-:W-:Y:S01]  /*b2e0*/  IMAD R0, R145, 0x8, R16 ;  /* 0x0000000891007824 */ /* 0x000fe200078e0210 */
[----:B--2---:R-:W-:-:S04]  /*b2f0*/  SHF.L.U32 R5, R3, 0x1f, RZ ;  /* 0x0000001f03057819 */ /* 0x004fc800000006ff */
[----:B------:R0:W2:Y:S01]  /*b300*/  SYNCS.PHASECHK.TRANS64.TRYWAIT P1, [R0+URZ+0x31c30], R5 ;  /* 0x031c3005000075a7 */ /* 0x0000a2000802017f */
[----:B------:R-:W-:Y:S05]  /*b310*/  @!P0 BRA `(.L_x_9868) ;  /* 0x0000000000048947 */ /* 0x000fea0003800000 */
[----:B------:R-:W-:Y:S01]  /*b320*/  BPT.TRAP 0x1 ;  /* 0x000000040000795c */ /* 0x000fe20000300000 */
.L_x_9868:
[----:B------:R-:W-:Y:S02]  /*b330*/  IMAD R2, R2, 0x1000, R16 ;  /* 0x0000100002027824 */ /* 0x000fe400078e0210 */
[----:B------:R-:W-:Y:S02]  /*b340*/  VIADD R4, R16, 0x16a00 ;  /* 0x00016a0010047836 */ /* 0x000fe40000000000 */
[----:B------:R-:W-:-:S03]  /*b350*/  VIADD R3, R2, 0xda00 ;  /* 0x0000da0002037836 */ /* 0x000fc60000000000 */
[----:B------:R-:W-:Y:S02]  /*b360*/  SHF.R.U32.HI R2, RZ, 0x4, R4 ;  /* 0x00000004ff027819 */ /* 0x000fe40000011604 */
[----:B------:R-:W-:Y:S02]  /*b370*/  SHF.R.U32.HI R3, RZ, 0x4, R3 ;  /* 0x00000004ff037819 */ /* 0x000fe40000011603 */
[----:B------:R-:W-:Y:S02]  /*b380*/  LOP3.LUT R2, R2, 0x3fff, RZ, 0xc0, !PT ;  /* 0x00003fff02027812 */ /* 0x000fe400078ec0ff */
[----:B------:R-:W-:Y:S02]  /*b390*/  LOP3.LUT R3, R3, 0x3fff, RZ, 0xc0, !PT ;  /* 0x00003fff03037812 */ /* 0x000fe400078ec0ff */
[----:B------:R-:W-:-:S05]  /*b3a0*/  LOP3.LUT R2, R2, 0x10000, RZ, 0xfc, !PT ;  /* 0x0001000002027812 */ /* 0x000fca00078efcff */
[----:B------:R3:W-:Y:S01]  /*b3b0*/  STL [R1+0x80], R2 ;  /* 0x0000800201007387 */ /* 0x0007e20000100800 */
[----:B--2---:R-:W-:Y:S05]  /*b3c0*/  @P1 BRA `(.L_x_9869) ;  /* 0x0000000000081947 */ /* 0x004fea0003800000 */
[----:B------:R-:W2:Y:S02]  /*b3d0*/  SYNCS.PHASECHK.TRANS64.TRYWAIT P1, [R0+URZ+0x31c30], R5 ;  /* 0x031c3005000075a7 */ /* 0x000ea4000802017f */
[----:B--2---:R-:W-:Y:S05]  /*b3e0*/  @!P1 BRA `(.L_x_9870) ;  /* 0x0000015c00489947 */ /* 0x004fea0003800000 */
.L_x_9869:
[----:B------:R-:W1:Y:S01]  /*b3f0*/  LDL R4, [R1+0x80] ;  /* 0x0000800001047983 */ /* 0x000e620000100800 */
[----:B---3--:R-:W-:Y:S01]  /*b400*/  LOP3.LUT R2, R3, 0x10000, RZ, 0xfc, !PT ;  /* 0x0001000003027812 */ /* 0x008fe200078efcff */
[----:B------:R-:W-:Y:S02]  /*b410*/  IMAD.MOV.U32 R15, RZ, RZ, -0x7fffffe0 ;  /* 0x80000020ff0f7424 */ /* 0x000fe400078e00ff */
[----:B------:R-:W-:Y:S01]  /*b420*/  IMAD.MOV.U32 R3, RZ, RZ, -0x7fffffe0 ;  /* 0x80000020ff037424 */ /* 0x000fe200078e00ff */
[----:B------:R-:W-:Y:S05]  /*b430*/  WARPSYNC.ALL ;  /* 0x0000000000007948 */ /* 0x000fea0003800000 */
[----:B------:R-:W-:Y:S01]  /*b440*/  R2UR UR7, R15 ;  /* 0x000000000f0772ca */ /* 0x000fe200000e0000 */
[----:B------:R-:W3:Y:S01]  /*b450*/  LDL R98, [R1+0x8c] ;  /* 0x00008c0001627983 */ /* 0x000ee20000100800 */
[----:B------:R-:W-:-:S02]  /*b460*/  R2UR UR4, R2 ;  /* 0x00000000020472ca */ /* 0x000fc400000e0000 */
[C---:B------:R-:W-:Y:S01]  /*b470*/  R2UR UR5, R3.reuse ;  /* 0x00000000030572ca */ /* 0x040fe200000e0000 */
[----:B------:R-:W-:Y:S01]  /*b480*/  WARPGROUP.ARRIVE ;  /* 0x00000000000079c5 */ /* 0x000fe20000000000 */
[----:B0-2---:R-:W-:Y:S02]  /*b490*/  IMAD.MOV.U32 R5, RZ, RZ, -0x7fffffe0 ;  /* 0x80000020ff057424 */ /* 0x005fe400078e00ff */
[----:B------:R-:W-:Y:S01]  /*b4a0*/  IMAD.MOV.U32 R7, RZ, RZ, -0x7fffffe0 ;  /* 0x80000020ff077424 */ /* 0x000fe200078e00ff */
[C---:B------:R-:W-:Y:S02]  /*b4b0*/  R2UR UR8, R2.reuse ;  /* 0x00000000020872ca */ /* 0x040fe400000e0000 */
[----:B------:R-:W-:Y:S02]  /*b4c0*/  R2UR UR9, R3 ;  /* 0x00000000030972ca */ /* 0x000fe400000e0000 */
[----:B------:R-:W-:Y:S02]  /*b4d0*/  R2UR UR11, R7 ;  /* 0x00000000070b72ca */ /* 0x000fe400000e0000 */
[----:B------:R-:W-:-:S02]  /*b4e0*/  R2UR UR12, R2 ;  /* 0x00000000020c72ca */ /* 0x000fc400000e0000 */
[C---:B------:R-:W-:Y:S01]  /*b4f0*/  R2UR UR13, R3.reuse ;  /* 0x00000000030d72ca */ /* 0x040fe200000e0000 */
[----:B------:R-:W-:Y:S01]  /*b500*/  IMAD.MOV.U32 R9, RZ, RZ, -0x7fffffe0 ;  /* 0x80000020ff097424 */ /* 0x000fe200078e00ff */
[----:B------:R-:W-:Y:S02]  /*b510*/  R2UR UR16, R2 ;  /* 0x00000000021072ca */ /* 0x000fe400000e0000 */
[----:B------:R-:W-:Y:S02]  /*b520*/  R2UR UR17, R3 ;  /* 0x00000000031172ca */ /* 0x000fe400000e0000 */
[----:B------:R-:W-:Y:S01]  /*b530*/  R2UR UR19, R9 ;  /* 0x00000000091372ca */ /* 0x000fe200000e0000 */
[----:B-1----:R-:W-:-:S05]  /*b540*/  IMAD R14, R145, 0x6c0, R4 ;  /* 0x000006c0910e7824 */ /* 0x002fca00078e0204 */
[----:B------:R-:W-:-:S13]  /*b550*/  R2UR UR6, R14 ;  /* 0x000000000e0672ca */ /* 0x000fda00000e0000 */
[----:B------:R-:W-:Y:S01]  /*b560*/  HGMMA.64x16x16.F32 R88, gdesc[UR4], RZ, !UPT, gsb0 ;  /* 0x00200000045879f0 */ /* 0x000fe2000c0008ff */
[----:B------:R-:W-:Y:S01]  /*b570*/  VIADD R4, R14, 0x40 ;  /* 0x000000400e047836 */ /* 0x000fe20000000000 */
[----:B------:R-:W-:Y:S02]  /*b580*/  R2UR UR7, R5 ;  /* 0x00000000050772ca */ /* 0x000fe400000e0000 */
[----:B------:R-:W-:Y:S02]  /*b590*/  R2UR UR4, R2 ;  /* 0x00000000020472ca */ /* 0x000fe400000e0000 */
[----:B------:R-:W-:Y:S02]  /*b5a0*/  R2UR UR6, R4 ;  /* 0x00000000040672ca */ /* 0x000fe400000e0000 */
[----:B------:R-:W-:Y:S01]  /*b5b0*/  R2UR UR5, R3 ;  /* 0x00000000030572ca */ /* 0x000fe200000e0000 */
[----:B------:R-:W-:Y:S02]  /*b5c0*/  WARPGROUP.DEPBAR.LE gsb0, 0x0 ;  /* 0x00008000000079c5 */ /* 0x000fe40000010000 */
[----:B------:R-:W-:-:S10]  /*b5d0*/  WARPGROUP.ARRIVE ;  /* 0x00000000000079c5 */ /* 0x000fd40000000000 */
[----:B------:R-:W-:Y:S01]  /*b5e0*/  HGMMA.64x16x16.F32 R80, gdesc[UR4], RZ, !UPT, gsb0 ;  /* 0x00200000045079f0 */ /* 0x000fe2000c0008ff */
[----:B------:R-:W-:-:S05]  /*b5f0*/  VIADD R6, R14, 0x80 ;  /* 0x000000800e067836 */ /* 0x000fca0000000000 */
[----:B------:R-:W-:Y:S01]  /*b600*/  R2UR UR10, R6 ;  /* 0x00000000060a72ca */ /* 0x000fe200000e0000 */
[----:B------:R-:W-:Y:S02]  /*b610*/  WARPGROUP.DEPBAR.LE gsb0, 0x0 ;  /* 0x00008000000079c5 */ /* 0x000fe40000010000 */
[----:B------:R-:W-:-:S10]  /*b620*/  WARPGROUP.ARRIVE ;  /* 0x00000000000079c5 */ /* 0x000fd40000000000 */
[----:B------:R-:W-:Y:S01]  /*b630*/  HGMMA.64x16x16.F32 R72, gdesc[UR8], RZ, !UPT, gsb0 ;  /* 0x00200000084879f0 */ /* 0x000fe2000c0008ff */
[----:B------:R-:W-:Y:S02]  /*b640*/  VIADD R4, R14, 0xc0 ;  /* 0x000000c00e047836 */ /* 0x000fe40000000000 */
[----:B------:R-:W-:-:S03]  /*b650*/  IMAD.MOV.U32 R5, RZ, RZ, -0x7fffffe0 ;  /* 0x80000020ff057424 */ /* 0x000fc600078e00ff */
[----:B------:R-:W-:Y:S02]  /*b660*/  R2UR UR14, R4 ;  /* 0x00000000040e72ca */ /* 0x000fe400000e0000 */
[----:B------:R-:W-:Y:S01]  /*b670*/  R2UR UR15, R5 ;  /* 0x00000000050f72ca */ /* 0x000fe200000e0000 */
[----:B------:R-:W-:Y:S02]  /*b680*/  WARPGROUP.DEPBAR.LE gsb0, 0x0 ;  /* 0x00008000000079c5 */ /* 0x000fe40000010000 */
[----:B-----5:R-:W-:-:S10]  /*b690*/  WARPGROUP.ARRIVE ;  /* 0x00000000000079c5 */ /* 0x020fd40000000000 */
[----:B------:R-:W-:Y:S01]  /*b6a0*/  HGMMA.64x16x16.F32 R64, gdesc[UR12], RZ, !UPT, gsb0 ;  /* 0x002000000c4079f0 */ /* 0x000fe2000c0008ff */
[----:B------:R-:W-:-:S05]  /*b6b0*/  VIADD R8, R14, 0x100 ;  /* 0x000001000e087836 */ /* 0x000fca0000000000 */
[----:B------:R-:W-:Y:S01]  /*b6c0*/  R2UR UR18, R8 ;  /* 0x00000000081272ca */ /* 0x000fe200000e0000 */
[----:B------:R-:W-:Y:S02]  /*b6d0*/  WARPGROUP.DEPBAR.LE gsb0, 0x0 ;  /* 0x00008000000079c5 */ /* 0x000fe40000010000 */
[----:B------:R-:W-:-:S10]  /*b6e0*/  WARPGROUP.ARRIVE ;  /* 0x00000000000079c5 */ /* 0x000fd40000000000 */
[----:B------:R-:W-:Y:S01]  /*b6f0*/  HGMMA.64x16x16.F32 R56, gdesc[UR16], RZ, !UPT, gsb0 ;  /* 0x00200000103879f0 */ /* 0x000fe2000c0008ff */
[----:B------:R-:W-:Y:S02]  /*b700*/  VIADD R6, R14, 0x140 ;  /* 0x000001400e067836 */ /* 0x000fe40000000000 */
[----:B------:R-:W-:Y:S01]  /*b710*/  IMAD.MOV.U32 R7, RZ, RZ, -0x7fffffe0 ;  /* 0x80000020ff077424 */ /* 0x000fe200078e00ff */
[----:B------:R-:W-:Y:S02]  /*b720*/  R2UR UR20, R2 ;  /* 0x00000000021472ca */ /* 0x000fe400000e0000 */
[----:B------:R-:W-:Y:S02]  /*b730*/  R2UR UR22, R6 ;  /* 0x00000000061672ca */ /* 0x000fe400000e0000 */
[----:B------:R-:W-:Y:S02]  /*b740*/  R2UR UR23, R7 ;  /* 0x00000000071772ca */ /* 0x000fe400000e0000 */
[----:B------:R-:W-:Y:S01]  /*b750*/  R2UR UR21, R3 ;  /* 0x00000000031572ca */ /* 0x000fe200000e0000 */
[----:B------:R-:W-:-:S02]  /*b760*/  WARPGROUP.DEPBAR.LE gsb0, 0x0 ;  /* 0x00008000000079c5 */ /* 0x000fc40000010000 */
        /* <DEDUP_REMOVED lines=11> */
[----:B------:R-:W-:Y:S01]  /*b820*/  VIADD R6, R14, 0x1c0 ;  /* 0x000001c00e067836 */ /* 0x000fe20000000000 */
[----:B------:R-:W-:Y:S02]  /*b830*/  MOV R7, 0x80000020 ;  /* 0x8000002000077802 */ /* 0x000fe40000000f00 */
        /* <DEDUP_REMOVED lines=17> */
[----:B------:R-:W-:Y:S02]  /*b950*/  IMAD.MOV.U32 R5, RZ, RZ, -0x7fffffe0 ;  /* 0x80000020ff057424 */ /* 0x000fe400078e00ff */
[----:B------:R-:W-:Y:S02]  /*b960*/  VIADD R8, R2, 0x2 ;  /* 0x0000000202087836 */ /* 0x000fe40000000000 */
[----:B------:R-:W-:Y:S01]  /*b970*/  IMAD.MOV.U32 R9, RZ, RZ, -0x7fffffe0 ;  /* 0x80000020ff097424 */ /* 0x000fe200078e00ff */
[----:B------:R-:W-:Y:S02]  /*b980*/  R2UR UR38, R4 ;  /* 0x00000000042672ca */ /* 0x000fe400000e0000 */
[----:B------:R-:W-:-:S02]  /*b990*/  R2UR UR39, R5 ;  /* 0x00000000052772ca */ /* 0x000fc400000e0000 */
[----:B------:R-:W-:Y:S02]  /*b9a0*/  R2UR UR36, R8 ;  /* 0x00000000082472ca */ /* 0x000fe400000e0000 */
[----:B------:R-:W-:Y:S01]  /*b9b0*/  R2UR UR37, R9 ;  /* 0x00000000092572ca */ /* 0x000fe200000e0000 */
[----:B------:R-:W-:Y:S02]  /*b9c0*/  WARPGROUP.DEPBAR.LE gsb0, 0x0 ;  /* 0x00008000000079c5 */ /* 0x000fe40000010000 */
[----:B------:R-:W-:-:S10]  /*b9d0*/  WARPGROUP.ARRIVE ;  /* 0x00000000000079c5 */ /* 0x000fd40000000000 */
[----:B------:R-:W-:Y:S01]  /*b9e0*/  HGMMA.64x16x16.F32 R88, gdesc[UR36], R88, gsb0 ;  /* 0x00200000245879f0 */ /* 0x000fe20008000858 */
        /* <DEDUP_REMOVED lines=239> */
[----:B------:R-:W-:-:S03]  /*c8e0*/  IMAD.MOV.U32 R7, RZ, RZ, -0x7fffffe0 ;  /* 0x80000020ff077424 */ /* 0x000fc600078e00ff */
[----:B------:R-:W-:Y:S01]  /*c8f0*/  R2UR UR38, R6 ;  /* 0x00000000062672ca */ /* 0x000fe200000e0000 */
[----:B------:R-:W-:Y:S01]  /*c900*/  VIADD R6, R2, 0x600 ;  /* 0x0000060002067836 */ /* 0x000fe20000000000 */
[----:B------:R-:W-:Y:S01]  /*c910*/  R2UR UR39, R7 ;  /* 0x00000000072772ca */ /* 0x000fe200000e0000 */
[----:B------:R-:W-:-:S03]  /*c920*/  IMAD.MOV.U32 R7, RZ, RZ, -0x7fffffe0 ;  /* 0x80000020ff077424 */ /* 0x000fc600078e00ff */
        /* <DEDUP_REMOVED lines=78> */
[----:B------:R-:W-:Y:S02]  /*ce10*/  VIADD R4, R2, 0x602 ;  /* 0x0000060202047836 */ /* 0x000fe40000000000 */
[----:B------:R-:W-:Y:S02]  /*ce20*/  IMAD.MOV.U32 R97, RZ, RZ, -0x7fffffe0 ;  /* 0x80000020ff617424 */ /* 0x000fe400078e00ff */
        /* <DEDUP_REMOVED lines=18> */
[----:B------:R-:W-:Y:S01]  /*cf50*/  R2UR UR8, R4 ;  /* 0x00000000040872ca */ /* 0x000fe200000e0000 */
[----:B------:R-:W-:Y:S01]  /*cf60*/  IMAD.MOV.U32 R21, RZ, RZ, -0x7fffffe0 ;  /* 0x80000020ff157424 */ /* 0x000fe200078e00ff */
[----:B------:R-:W-:Y:S01]  /*cf70*/  R2UR UR9, R5 ;  /* 0x00000000050972ca */ /* 0x000fe200000e0000 */
[----:B------:R-:W-:Y:S01]  /*cf80*/  ULDC UR4, c[0x0][0x9d8] ;  /* 0x0002760000047ab9 */ /* 0x000fe20000000800 */
[----:B------:R-:W-:Y:S01]  /*cf90*/  R2UR UR10, R20 ;  /* 0x00000000140a72ca */ /* 0x000fe200000e0000 */
[----:B------:R-:W-:Y:S01]  /*cfa0*/  ULDC UR5, c[0x0][0x988] ;  /* 0x0002620000057ab9 */ /* 0x000fe20000000800 */
        /* <DEDUP_REMOVED lines=49> */
[----:B------:R-:W-:Y:S01]  /*d2c0*/  VIADD R20, R14, 0x642 ;  /* 0x000006420e147836 */ /* 0x000fe20000000000 */
[----:B------:R-:W-:-:S02]  /*d2d0*/  R2UR UR8, R4 ;  /* 0x00000000040872ca */ /* 0x000fc400000e0000 */
[----:B------:R-:W-:Y:S02]  /*d2e0*/  R2UR UR9, R5 ;  /* 0x00000000050972ca */ /* 0x000fe400000e0000 */
[----:B------:R-:W-:Y:S01]  /*d2f0*/  R2UR UR10, R20 ;  /* 0x00000000140a72ca */ /* 0x000fe200000e0000 */
[----:B------:R-:W-:Y:S01]  /*d300*/  FMUL.FTZ R74, R74, UR4 ;  /* 0x000000044a4a7c20 */ /* 0x000fe20008410000 */
[----:B------:R-:W-:Y:S01]  /*d310*/  MUFU.TANH R92, R92 ;  /* 0x0000005c005c7308 */ /* 0x000fe20000002400 */
[----:B---3--:R-:W-:-:S07]  /*d320*/  IADD3 R116, R116, 0x90, -R98 ;  /* 0x0000009074747810 */ /* 0x008fce0007ffe862 */
[----:B------:R-:W0:Y:S01]  /*d330*/  MUFU.TANH R94, R94 ;  /* 0x0000005e005e7308 */ /* 0x000e220000002400 */
[----:B------:R-:W-:Y:S02]  /*d340*/  WARPGROUP.DEPBAR.LE gsb0, 0x0 ;  /* 0x00008000000079c5 */ /* 0x000fe40000010000 */
[----:B------:R-:W-:Y:S01]  /*d350*/  FMUL.FTZ R95, R40, UR4 ;  /* 0x00000004285f7c20 */ /* 0x000fe20008410000 */
[----:B------:R-:W-:-:S04]  /*d360*/  VIADD R40, R14, 0x682 ;  /* 0x000006820e287836 */ /* 0x000fc80000000000 */
[----:B------:R1:W-:Y:S02]  /*d370*/  MUFU.TANH R14, R21 ;  /* 0x00000015000e7308 */ /* 0x0003e40000002400 */
[----:B-1----:R-:W-:-:S05]  /*d380*/  IMAD.MOV.U32 R21, RZ, RZ, -0x7fffffe0 ;  /* 0x80000020ff157424 */ /* 0x002fca00078e00ff */
[----:B------:R-:W-:Y:S01]  /*d390*/  R2UR UR11, R21 ;  /* 0x00000000150b72ca */ /* 0x000fe200000e0000 */
[----:B------:R-:W-:Y:S01]  /*d3a0*/  WARPGROUP.ARRIVE ;  /* 0x00000000000079c5 */ /* 0x000fe20000000000 */
[----:B------:R-:W1:Y:S01]  /*d3b0*/  MUFU.TANH R15, R15 ;  /* 0x0000000f000f7308 */ /* 0x000e620000002400 */
[----:B------:R-:W-:Y:S01]  /*d3c0*/  FMUL.FTZ R54, R43, UR4 ;  /* 0x000000042b367c20 */ /* 0x000fe20008410000 */
[----:B------:R-:W-:-:S06]  /*d3d0*/  FMUL.FTZ R80, R80, UR4 ;  /* 0x0000000450507c20 */ /* 0x000fcc0008410000 */
[----:B------:R-:W2:Y:S03]  /*d3e0*/  MUFU.TANH R88, R88 ;  /* 0x0000005800587308 */ /* 0x000ea60000002400 */
[----:B------:R-:W-:Y:S01]  /*d3f0*/  HGMMA.64x16x16.F32 R32, gdesc[UR8], R32, gsb0 ;  /* 0x00200000082079f0 */ /* 0x000fe20008000820 */
[----:B------:R-:W-:-:S04]  /*d400*/  IMAD R43, R111, -0x90, R116 ;  /* 0xffffff706f2b7824 */ /* 0x000fc800078e0274 */
[----:B------:R-:W-:Y:S01]  /*d410*/  MUFU.TANH R74, R74 ;  /* 0x0000004a004a7308 */ /* 0x000fe20000002400 */
[----:B------:R-:W-:-:S07]  /*d420*/  FMUL.FTZ R81, R81, UR4 ;  /* 0x0000000451517c20 */ /* 0x000fce0008410000 */
[----:B------:R-:W3:Y:S01]  /*d430*/  MUFU.TANH R91, R91 ;  /* 0x0000005b005b7308 */ /* 0x000ee20000002400 */
[----:B------:R-:W-:Y:S01]  /*d440*/  FMUL.FTZ R96, R55, UR4 ;  /* 0x0000000437607c20 */ /* 0x000fe20008410000 */
[----:B------:R-:W-:Y:S01]  /*d450*/  ISETP.GT.AND P3, PT, R43, 0x9, PT ;  /* 0x000000092b00780c */ /* 0x000fe20003f64270 */
[----:B------:R-:W-:Y:S01]  /*d460*/  FMUL.FTZ R55, R41, UR4 ;  /* 0x0000000429377c20 */ /* 0x000fe20008410000 */
[----:B------:R-:W-:Y:S01]  /*d470*/  IMAD.MOV.U32 R41, RZ, RZ, -0x7fffffe0 ;  /* 0x80000020ff297424 */ /* 0x000fe200078e00ff */
[----:B------:R-:W-:-:S03]  /*d480*/  ISETP.GT.AND P5, PT, R43, RZ, PT ;  /* 0x000000ff2b00720c */ /* 0x000fc60003fa4270 */
[----:B------:R-:W4:Y:S01]  /*d490*/  MUFU.TANH R89, R89 ;  /* 0x0000005900597308 */ /* 0x000f220000002400 */
[----:B------:R-:W-:Y:S01]  /*d4a0*/  ISETP.GT.AND P1, PT, R43, 0x1, PT ;  /* 0x000000012b00780c */ /* 0x000fe20003f24270 */
[----:B------:R-:W-:Y:S01]  /*d4b0*/  FMUL.FTZ R84, R84, UR4 ;  /* 0x0000000454547c20 */ /* 0x000fe20008410000 */
[----:B------:R-:W-:Y:S01]  /*d4c0*/  FMUL.FTZ R97, R53, UR4 ;  /* 0x0000000435617c20 */ /* 0x000fe20008410000 */
[----:B------:R-:W-:Y:S01]  /*d4d0*/  FMUL.FTZ R53, R42, UR4 ;  /* 0x000000042a357c20 */ /* 0x000fe20008410000 */
[----:B0-----:R-:W-:-:S03]  /*d4e0*/  FSEL R94, R94, -INF , P3 ;  /* 0xff8000005e5e7808 */ /* 0x001fc60001800000 */
[----:B------:R-:W0:Y:S01]  /*d4f0*/  MUFU.TANH R80, R80 ;  /* 0x0000005000507308 */ /* 0x000e220000002400 */
[----:B------:R-:W-:Y:S02]  /*d500*/  FSEL R92, R92, -INF , P3 ;  /* 0xff8000005c5c7808 */ /* 0x000fe40001800000 */
[----:B------:R-:W-:Y:S01]  /*d510*/  ISETP.GT.AND P3, PT, R43, 0x20, PT ;  /* 0x000000202b00780c */ /* 0x000fe20003f64270 */
[----:B------:R-:W-:Y:S01]  /*d520*/  FMUL.FTZ R85, R85, UR4 ;  /* 0x0000000455557c20 */ /* 0x000fe20008410000 */
[----:B------:R-:W-:-:S03]  /*d530*/  ISETP.GT.AND P2, PT, R43, 0x8, PT ;  /* 0x000000082b00780c */ /* 0x000fc60003f44270 */
[----:B------:R-:W0:Y:S01]  /*d540*/  MUFU.TANH R90, R90 ;  /* 0x0000005a005a7308 */ /* 0x000e220000002400 */
[----:B-1----:R-:W-:Y:S02]  /*d550*/  FSEL R20, R15, -INF , P5 ;  /* 0xff8000000f147808 */ /* 0x002fe40002800000 */
[----:B--2---:R-:W-:Y:S02]  /*d560*/  FSEL R88, R88, -INF , P1 ;  /* 0xff80000058587808 */ /* 0x004fe40000800000 */
[----:B------:R-:W-:-:S03]  /*d570*/  R2UR UR15, R41 ;  /* 0x00000000290f72ca */ /* 0x000fc600000e0000 */
[----:B------:R-:W1:Y:S01]  /*d580*/  MUFU.TANH R81, R81 ;  /* 0x0000005100517308 */ /* 0x000e620000002400 */
[----:B------:R-:W-:Y:S01]  /*d590*/  FMUL.FTZ R82, R82, UR4 ;  /* 0x0000000452527c20 */ /* 0x000fe20008410000 */
[----:B---3--:R-:W-:Y:S01]  /*d5a0*/  FSEL R91, R91, -INF , P2 ;  /* 0xff8000005b5b7808 */ /* 0x008fe20001000000 */
[----:B------:R-:W-:Y:S01]  /*d5b0*/  FMUL.FTZ R72, R72, UR4 ;  /* 0x0000000448487c20 */ /* 0x000fe20008410000 */
[----:B------:R-:W-:-:S04]  /*d5c0*/  R2UR UR14, R40 ;  /* 0x00000000280e72ca */ /* 0x000fc800000e0000 */
[----:B------:R-:W2:Y:S01]  /*d5d0*/  MUFU.TANH R93, R93 ;  /* 0x0000005d005d7308 */ /* 0x000ea20000002400 */
[----:B------:R-:W-:Y:S01]  /*d5e0*/  FMUL.FTZ R83, R83, UR4 ;  /* 0x0000000453537c20 */ /* 0x000fe20008410000 */
[----:B------:R-:W-:-:S06]  /*d5f0*/  ISETP.GT.AND P4, PT, R43, 0x10, PT ;  /* 0x000000102b00780c */ /* 0x000fcc0003f84270 */
[----:B------:R3:W-:Y:S01]  /*d600*/  MUFU.TANH R41, R53 ;  /* 0x0000003500297308 */ /* 0x0007e20000002400 */
[----:B------:R-:W-:-:S07]  /*d610*/  FMUL.FTZ R73, R73, UR4 ;  /* 0x0000000449497c20 */ /* 0x000fce0008410000 */
[----:B------:R-:W2:Y:S01]  /*d620*/  MUFU.TANH R84, R84 ;  /* 0x0000005400547308 */ /* 0x000ea20000002400 */
[----:B---3--:R-:W-:Y:S02]  /*d630*/  FSEL R53, R74, -INF , P3 ;  /* 0xff8000004a357808 */ /* 0x008fe40001800000 */
[----:B------:R-:W-:-:S05]  /*d640*/  FMNMX.FTZ R74, R20, R88, !PT ;  /* 0x00000058144a7209 */ /* 0x000fca0007810000 */
[----:B------:R-:W3:Y:S01]  /*d650*/  MUFU.TANH R85, R85 ;  /* 0x0000005500557308 */ /* 0x000ee20000002400 */
[----:B----4-:R-:W-:Y:S01]  /*d660*/  FSEL R89, R89, -INF , P5 ;  /* 0xff80000059597808 */ /* 0x010fe20002800000 */
[----:B------:R-:W-:Y:S01]  /*d670*/  FMUL.FTZ R86, R86, UR4 ;  /* 0x0000000456567c20 */ /* 0x000fe20008410000 */
[----:B------:R-:W-:-:S05]  /*d680*/  ISETP.GT.AND P5, PT, R43, 0x11, PT ;  /* 0x000000112b00780c */ /* 0x000fca0003fa4270 */
[----:B------:R4:W-:Y:S01]  /*d690*/  MUFU.TANH R40, R55 ;  /* 0x0000003700287308 */ /* 0x0009e20000002400 */
[----:B0-----:R-:W-:Y:S01]  /*d6a0*/  FSEL R80, R80, -INF , P4 ;  /* 0xff80000050507808 */ /* 0x001fe20002000000 */
[----:B------:R-:W-:Y:S01]  /*d6b0*/  FMUL.FTZ R76, R76, UR4 ;  /* 0x000000044c4c7c20 */ /* 0x000fe20008410000 */
[----:B----4-:R-:W-:-:S05]  /*d6c0*/  FMNMX.FTZ R55, R91, R74, !PT ;  /* 0x0000004a5b377209 */ /* 0x010fca0007810000 */
[----:B------:R-:W0:Y:S01]  /*d6d0*/  MUFU.TANH R82, R82 ;  /* 0x0000005200527308 */ /* 0x000e220000002400 */
[----:B------:R-:W-:-:S07]  /*d6e0*/  FMNMX.FTZ R55, R92, R55, !PT ;  /* 0x000000375c377209 */ /* 0x000fce0007810000 */
[----:B------:R-:W4:Y:S01]  /*d6f0*/  MUFU.TANH R72, R72 ;  /* 0x0000004800487308 */ /* 0x000f220000002400 */
[----:B------:R-:W-:Y:S01]  /*d700*/  FSEL R90, R90, -INF , P1 ;  /* 0xff8000005a5a7808 */ /* 0x000fe20000800000 */
[----:B------:R-:W-:Y:S01]  /*d710*/  FMUL.FTZ R87, R87, UR4 ;  /* 0x0000000457577c20 */ /* 0x000fe20008410000 */
[----:B------:R-:W-:Y:S01]  /*d720*/  ISETP.GT.AND P1, PT, R43, 0x18, PT ;  /* 0x000000182b00780c */ /* 0x000fe20003f24270 */
[----:B------:R-:W-:Y:S01]  /*d730*/  FMUL.FTZ R77, R77, UR4 ;  /* 0x000000044d4d7c20 */ /* 0x000fe20008410000 */
[----:B-1----:R-:W-:-:S03]  /*d740*/  FSEL R81, R81, -INF , P5 ;  /* 0xff80000051517808 */ /* 0x002fc60002800000 */
[----:B------:R-:W1:Y:S01]  /*d750*/  MUFU.TANH R83, R83 ;  /* 0x0000005300537308 */ /* 0x000e620000002400 */
[----:B------:R-:W-:Y:S02]  /*d760*/  FMNMX.FTZ R74, R80, R55, !PT ;  /* 0x00000037504a7209 */ /* 0x000fe40007810000 */
[----:B--2---:R-:W-:-:S05]  /*d770*/  FSEL R93, R93, -INF , P2 ;  /* 0xff8000005d5d7808 */ /* 0x004fca0001000000 */
[----:B------:R-:W2:Y:S01]  /*d780*/  MUFU.TANH R73, R73 ;  /* 0x0000004900497308 */ /* 0x000ea20000002400 */
[----:B------:R-:W-:Y:S01]  /*d790*/  ISETP.GT.AND P2, PT, R43, 0x19, PT ;  /* 0x000000192b00780c */ /* 0x000fe20003f44270 */
[----:B------:R-:W-:Y:S01]  /*d7a0*/  FMUL.FTZ R64, R64, UR4 ;  /* 0x0000000440407c20 */ /* 0x000fe20008410000 */
[----:B------:R-:W-:Y:S02]  /*d7b0*/  FSEL R84, R84, -INF , P1 ;  /* 0xff80000054547808 */ /* 0x000fe40000800000 */
[----:B------:R-:W-:-:S03]  /*d7c0*/  FMNMX.FTZ R55, R81, R74, !PT ;  /* 0x0000004a51377209 */ /* 0x000fc60007810000 */
[----:B------:R-:W2:Y:S01]  /*d7d0*/  MUFU.TANH R86, R86 ;  /* 0x0000005600567308 */ /* 0x000ea20000002400 */
[----:B------:R-:W-:Y:S01]  /*d7e0*/  FMUL.FTZ R75, R75, UR4 ;  /* 0x000000044b4b7c20 */ /* 0x000fe20008410000 */
[----:B---3--:R-:W-:-:S06]  /*d7f0*/  FSEL R85, R85, -INF , P2 ;  /* 0xff80000055557808 */ /* 0x008fcc0001000000 */
[----:B------:R-:W3:Y:S01]  /*d800*/  MUFU.TANH R76, R76 ;  /* 0x0000004c004c7308 */ /* 0x000ee20000002400 */
[----:B------:R-:W-:Y:S01]  /*d810*/  FMNMX.FTZ R74, R84, R55, !PT ;  /* 0x00000037544a7209 */ /* 0x000fe20007810000 */
[----:B------:R-:W-:Y:S01]  /*d820*/  FMUL.FTZ R65, R65, UR4 ;  /* 0x0000000441417c20 */ /* 0x000fe20008410000 */
[----:B------:R-:W-:-:S05]  /*d830*/  R2UR UR12, R4 ;  /* 0x00000000040c72ca */ /* 0x000fca00000e0000 */
[----:B------:R-:W3:Y:S01]  /*d840*/  MUFU.TANH R87, R87 ;  /* 0x0000005700577308 */ /* 0x000ee20000002400 */
[----:B------:R-:W-:Y:S01]  /*d850*/  R2UR UR13, R5 ;  /* 0x00000000050d72ca */ /* 0x000fe200000e0000 */
[----:B------:R-:W-:Y:S01]  /*d860*/  FMUL.FTZ R78, R78, UR4 ;  /* 0x000000044e4e7c20 */ /* 0x000fe20008410000 */
[----:B0-----:R-:W-:-:S05]  /*d870*/  FSEL R82, R82, -INF , P4 ;  /* 0xff80000052527808 */ /* 0x001fca0002000000 */
[----:B------:R-:W0:Y:S01]  /*d880*/  MUFU.TANH R77, R77 ;  /* 0x0000004d004d7308 */ /* 0x000e220000002400 */
[----:B------:R-:W-:Y:S01]  /*d890*/  ISETP.GT.AND P4, PT, R43, 0x21, PT ;  /* 0x000000212b00780c */ /* 0x000fe20003f84270 */
[----:B------:R-:W-:Y:S01]  /*d8a0*/  FMUL.FTZ R68, R68, UR4 ;  /* 0x0000000444447c20 */ /* 0x000fe20008410000 */
[----:B----4-:R-:W-:Y:S02]  /*d8b0*/  FSEL R72, R72, -INF , P3 ;  /* 0xff80000048487808 */ /* 0x010fe40001800000 */
[----:B------:R-:W-:-:S03]  /*d8c0*/  FMNMX.FTZ R55, R85, R74, !PT ;  /* 0x0000004a55377209 */ /* 0x000fc60007810000 */
[----:B------:R-:W4:Y:S01]  /*d8d0*/  MUFU.TANH R64, R64 ;  /* 0x0000004000407308 */ /* 0x000f220000002400 */
[----:B-1----:R-:W-:Y:S01]  /*d8e0*/  FSEL R83, R83, -INF , P5 ;  /* 0xff80000053537808 */ /* 0x002fe20002800000 */
[----:B------:R-:W-:Y:S01]  /*d8f0*/  FMUL.FTZ R79, R79, UR4 ;  /* 0x000000044f4f7c20 */ /* 0x000fe20008410000 */
[----:B------:R-:W-:Y:S02]  /*d900*/  WARPGROUP.DEPBAR.LE gsb0, 0x0 ;  /* 0x00008000000079c5 */ /* 0x000fe40000010000 */
[----:B------:R-:W-:-:S03]  /*d910*/  ISETP.GT.AND P5, PT, R43, 0x28, PT ;  /* 0x000000282b00780c */ /* 0x000fc60003fa4270 */
[----:B------:R-:W1:Y:S01]  /*d920*/  MUFU.TANH R75, R75 ;  /* 0x0000004b004b7308 */ /* 0x000e620000002400 */
[----:B--2---:R-:W-:Y:S01]  /*d930*/  FSEL R73, R73, -INF , P4 ;  /* 0xff80000049497808 */ /* 0x004fe20002000000 */
[----:B------:R-:W-:Y:S01]  /*d940*/  FMUL.FTZ R69, R69, UR4 ;  /* 0x0000000445457c20 */ /* 0x000fe20008410000 */
[----:B------:R-:W-:Y:S01]  /*d950*/  FMNMX.FTZ R74, R72, R55, !PT ;  /* 0x00000037484a7209 */ /* 0x000fe20007810000 */
[----:B------:R-:W-:-:S04]  /*d960*/  WARPGROUP.ARRIVE ;  /* 0x00000000000079c5 */ /* 0x000fc80000000000 */
[----:B------:R-:W2:Y:S01]  /*d970*/  MUFU.TANH R65, R65 ;  /* 0x0000004100417308 */ /* 0x000ea20000002400 */
[----:B------:R-:W-:Y:S01]  /*d980*/  FSEL R86, R86, -INF , P1 ;  /* 0xff80000056567808 */ /* 0x000fe20000800000 */
[----:B------:R-:W-:Y:S01]  /*d990*/  FMUL.FTZ R66, R66, UR4 ;  /* 0x0000000442427c20 */ /* 0x000fe20008410000 */
[----:B------:R-:W-:Y:S01]  /*d9a0*/  ISETP.GT.AND P1, PT, R43, 0x29, PT ;  /* 0x000000292b00780c */ /* 0x000fe20003f24270 */
[----:B------:R-:W-:Y:S01]  /*d9b0*/  FMUL.FTZ R56, R56, UR4 ;  /* 0x0000000438387c20 */ /* 0x000fe20008410000 */
[----:B---3--:R-:W-:-:S03]  /*d9c0*/  FSEL R76, R76, -INF , P5 ;  /* 0xff8000004c4c7808 */ /* 0x008fc60002800000 */
[----:B------:R-:W3:Y:S01]  /*d9d0*/  MUFU.TANH R78, R78 ;  /* 0x0000004e004e7308 */ /* 0x000ee20000002400 */
[----:B------:R-:W-:Y:S01]  /*d9e0*/  FSEL R87, R87, -INF , P2 ;  /* 0xff80000057577808 */ /* 0x000fe20001000000 */
[----:B------:R-:W-:Y:S01]  /*d9f0*/  FMUL.FTZ R55, R32, UR4 ;  /* 0x0000000420377c20 */ /* 0x000fe20008410000 */
[----:B------:R-:W-:Y:S05]  /*da00*/  HGMMA.64x16x16.F32 R24, gdesc[UR12], R24, gsb0 ;  /* 0x002000000c1879f0 */ /* 0x000fea0008000818 */
[----:B------:R-:W3:Y:S01]  /*da10*/  MUFU.TANH R68, R68 ;  /* 0x0000004400447308 */ /* 0x000ee20000002400 */
[----:B------:R-:W-:Y:S01]  /*da20*/  FMUL.FTZ R67, R67, UR4 ;  /* 0x0000000443437c20 */ /* 0x000fe20008410000 */
[----:B------:R-:W-:-:S06]  /*da30*/  ISETP.GT.AND P2, PT, R43, 0x30, PT ;  /* 0x000000302b00780c */ /* 0x000fcc0003f44270 */
[----:B------:R4:W-:Y:S01]  /*da40*/  MUFU.TANH R15, R95 ;  /* 0x0000005f000f7308 */ /* 0x0009e20000002400 */
[----:B0-----:R-:W-:Y:S01]  /*da50*/  FSEL R77, R77, -INF , P1 ;  /* 0xff8000004d4d7808 */ /* 0x001fe20000800000 */
[----:B------:R-:W-:Y:S01]  /*da60*/  FMUL.FTZ R57, R57, UR4 ;  /* 0x0000000439397c20 */ /* 0x000fe20008410000 */
[----:B----4-:R-:W-:-:S05]  /*da70*/  FMNMX.FTZ R95, R73, R74, !PT ;  /* 0x0000004a495f7209 */ /* 0x010fca0007810000 */
[----:B------:R-:W0:Y:S01]  /*da80*/  MUFU.TANH R79, R79 ;  /* 0x0000004f004f7308 */ /* 0x000e220000002400 */
[----:B------:R-:W-:Y:S01]  /*da90*/  FMNMX.FTZ R32, R76, R95, !PT ;  /* 0x0000005f4c207209 */ /* 0x000fe20007810000 */
[----:B------:R-:W-:-:S06]  /*daa0*/  FMUL.FTZ R74, R33, UR4 ;  /* 0x00000004214a7c20 */ /* 0x000fcc0008410000 */
[----:B------:R-:W4:Y:S01]  /*dab0*/  MUFU.TANH R69, R69 ;  /* 0x0000004500457308 */ /* 0x000f220000002400 */
[----:B------:R-:W-:Y:S01]  /*dac0*/  FMUL.FTZ R70, R70, UR4 ;  /* 0x0000000446467c20 */ /* 0x000fe20008410000 */
[----:B------:R-:W-:Y:S01]  /*dad0*/  ISETP.GT.AND P3, PT, R43, 0x31, PT ;  /* 0x000000312b00780c */ /* 0x000fe20003f64270 */
[----:B------:R-:W-:Y:S01]  /*dae0*/  FMUL.FTZ R60, R60, UR4 ;  /* 0x000000043c3c7c20 */ /* 0x000fe20008410000 */
[----:B------:R-:W-:Y:S02]  /*daf0*/  FSEL R64, R64, -INF , P2 ;  /* 0xff80000040407808 */ /* 0x000fe40001000000 */
[----:B------:R-:W-:Y:S02]  /*db00*/  FMNMX.FTZ R33, R77, R32, !PT ;  /* 0x000000204d217209 */ /* 0x000fe40007810000 */
[----:B------:R-:W4:Y:S01]  /*db10*/  MUFU.TANH R66, R66 ;  /* 0x0000004200427308 */ /* 0x000f220000002400 */
[----:B-1----:R-:W-:Y:S01]  /*db20*/  FSEL R75, R75, -INF , P4 ;  /* 0xff8000004b4b7808 */ /* 0x002fe20002000000 */
[----:B------:R-:W-:Y:S01]  /*db30*/  FMUL.FTZ R71, R71, UR4 ;  /* 0x0000000447477c20 */ /* 0x000fe20008410000 */
[----:B------:R-:W-:-:S05]  /*db40*/  ISETP.GT.AND P4, PT, R43, 0x38, PT ;  /* 0x000000382b00780c */ /* 0x000fca0003f84270 */
[----:B------:R-:W1:Y:S01]  /*db50*/  MUFU.TANH R56, R56 ;  /* 0x0000003800387308 */ /* 0x000e620000002400 */
[----:B--2---:R-:W-:Y:S01]  /*db60*/  FSEL R65, R65, -INF , P3 ;  /* 0xff80000041417808 */ /* 0x004fe20001800000 */
[----:B------:R-:W-:Y:S01]  /*db70*/  FMUL.FTZ R61, R61, UR4 ;  /* 0x000000043d3d7c20 */ /* 0x000fe20008410000 */
[----:B------:R-:W-:-:S05]  /*db80*/  FMNMX.FTZ R32, R64, R33, !PT ;  /* 0x0000002140207209 */ /* 0x000fca0007810000 */
[----:B------:R-:W2:Y:S01]  /*db90*/  MUFU.TANH R67, R67 ;  /* 0x0000004300437308 */ /* 0x000ea20000002400 */
[----:B---3--:R-:W-:Y:S01]  /*dba0*/  FSEL R78, R78, -INF , P5 ;  /* 0xff8000004e4e7808 */ /* 0x008fe20002800000 */
[----:B------:R-:W-:Y:S01]  /*dbb0*/  FMUL.FTZ R58, R58, UR4 ;  /* 0x000000043a3a7c20 */ /* 0x000fe20008410000 */
[----:B------:R-:W-:-:S05]  /*dbc0*/  ISETP.GT.AND P5, PT, R43, 0x39, PT ;  /* 0x000000392b00780c */ /* 0x000fca0003fa4270 */
[----:B------:R-:W3:Y:S01]  /*dbd0*/  MUFU.TANH R57, R57 ;  /* 0x0000003900397308 */ /* 0x000ee20000002400 */
[----:B------:R-:W-:Y:S01]  /*dbe0*/  FSEL R68, R68, -INF , P4 ;  /* 0xff80000044447808 */ /* 0x000fe20002000000 */
[----:B------:R-:W-:Y:S01]  /*dbf0*/  FMUL.FTZ R48, R48, UR4 ;  /* 0x0000000430307c20 */ /* 0x000fe20008410000 */
[----:B------:R-:W-:-:S05]  /*dc00*/  FMNMX.FTZ R33, R65, R32, !PT ;  /* 0x0000002041217209 */ /* 0x000fca0007810000 */
[----:B------:R-:W3:Y:S01]  /*dc10*/  MUFU.TANH R70, R70 ;  /* 0x0000004600467308 */ /* 0x000ee20000002400 */
[----:B0-----:R-:W-:Y:S01]  /*dc20*/  FSEL R79, R79, -INF , P1 ;  /* 0xff8000004f4f7808 */ /* 0x001fe20000800000 */
[----:B------:R-:W-:Y:S01]  /*dc30*/  FMUL.FTZ R59, R59, UR4 ;  /* 0x000000043b3b7c20 */ /* 0x000fe20008410000 */
[----:B------:R-:W-:-:S05]  /*dc40*/  ISETP.GT.AND P1, PT, R43, 0x40, PT ;  /* 0x000000402b00780c */ /* 0x000fca0003f24270 */
[----:B------:R-:W0:Y:S01]  /*dc50*/  MUFU.TANH R60, R60 ;  /* 0x0000003c003c7308 */ /* 0x000e220000002400 */
[----:B----4-:R-:W-:Y:S01]  /*dc60*/  FSEL R69, R69, -INF , P5 ;  /* 0xff80000045457808 */ /* 0x010fe20002800000 */
[----:B------:R-:W-:Y:S01]  /*dc70*/  FMUL.FTZ R49, R49, UR4 ;  /* 0x0000000431317c20 */ /* 0x000fe20008410000 */
[----:B------:R-:W-:-:S05]  /*dc80*/  FMNMX.FTZ R32, R68, R33, !PT ;  /* 0x0000002144207209 */ /* 0x000fca0007810000 */
[----:B------:R-:W4:Y:S01]  /*dc90*/  MUFU.TANH R71, R71 ;  /* 0x0000004700477308 */ /* 0x000f220000002400 */
[----:B------:R-:W-:Y:S01]  /*dca0*/  FSEL R66, R66, -INF , P2 ;  /* 0xff80000042427808 */ /* 0x000fe20001000000 */
[----:B------:R-:W-:Y:S01]  /*dcb0*/  FMUL.FTZ R62, R62, UR4 ;  /* 0x000000043e3e7c20 */ /* 0x000fe20008410000 */
[----:B------:R-:W-:-:S05]  /*dcc0*/  ISETP.GT.AND P2, PT, R43, 0x41, PT ;  /* 0x000000412b00780c */ /* 0x000fca0003f44270 */
[----:B------:R-:W4:Y:S01]  /*dcd0*/  MUFU.TANH R61, R61 ;  /* 0x0000003d003d7308 */ /* 0x000f220000002400 */
[----:B-1----:R-:W-:Y:S01]  /*dce0*/  FSEL R56, R56, -INF , P1 ;  /* 0xff80000038387808 */ /* 0x002fe20000800000 */
[----:B------:R-:W-:Y:S01]  /*dcf0*/  FMUL.FTZ R52, R52, UR4 ;  /* 0x0000000434347c20 */ /* 0x000fe20008410000 */
[----:B------:R-:W-:-:S05]  /*dd00*/  FMNMX.FTZ R33, R69, R32, !PT ;  /* 0x0000002045217209 */ /* 0x000fca0007810000 */
[----:B------:R-:W1:Y:S01]  /*dd10*/  MUFU.TANH R58, R58 ;  /* 0x0000003a003a7308 */ /* 0x000e620000002400 */
[----:B--2---:R-:W-:Y:S01]  /*dd20*/  FSEL R67, R67, -INF , P3 ;  /* 0xff80000043437808 */ /* 0x004fe20001800000 */
[----:B------:R-:W-:Y:S01]  /*dd30*/  FMUL.FTZ R63, R63, UR4 ;  /* 0x000000043f3f7c20 */ /* 0x000fe20008410000 */
[----:B------:R-:W-:-:S05]  /*dd40*/  ISETP.GT.AND P3, PT, R43, 0x48, PT ;  /* 0x000000482b00780c */ /* 0x000fca0003f64270 */
[----:B------:R-:W2:Y:S01]  /*dd50*/  MUFU.TANH R48, R48 ;  /* 0x0000003000307308 */ /* 0x000ea20000002400 */
[----:B---3--:R-:W-:Y:S02]  /*dd60*/  FSEL R57, R57, -INF , P2 ;  /* 0xff80000039397808 */ /* 0x008fe40001000000 */
[----:B------:R-:W-:-:S05]  /*dd70*/  FMNMX.FTZ R32, R56, R33, !PT ;  /* 0x0000002138207209 */ /* 0x000fca0007810000 */
[----:B------:R-:W3:Y:S01]  /*dd80*/  MUFU.TANH R59, R59 ;  /* 0x0000003b003b7308 */ /* 0x000ee20000002400 */
[----:B------:R-:W-:Y:S01]  /*dd90*/  FSEL R70, R70, -INF , P4 ;  /* 0xff80000046467808 */ /* 0x000fe20002000000 */
[----:B------:R-:W-:Y:S01]  /*dda0*/  FMUL.FTZ R50, R50, UR4 ;  /* 0x0000000432327c20 */ /* 0x000fe20008410000 */
[----:B------:R-:W-:-:S05]  /*ddb0*/  ISETP.GT.AND P4, PT, R43, 0x49, PT ;  /* 0x000000492b00780c */ /* 0x000fca0003f84270 */
[----:B------:R-:W3:Y:S01]  /*ddc0*/  MUFU.TANH R49, R49 ;  /* 0x0000003100317308 */ /* 0x000ee20000002400 */
[----:B0-----:R-:W-:Y:S02]  /*ddd0*/  FSEL R60, R60, -INF , P3 ;  /* 0xff8000003c3c7808 */ /* 0x001fe40001800000 */
[----:B------:R-:W-:-:S05]  /*dde0*/  FMNMX.FTZ R33, R57, R32, !PT ;  /* 0x0000002039217209 */ /* 0x000fca0007810000 */
[----:B------:R-:W0:Y:S01]  /*ddf0*/  MUFU.TANH R62, R62 ;  /* 0x0000003e003e7308 */ /* 0x000e220000002400 */
[----:B----4-:R-:W-:Y:S01]  /*de00*/  FSEL R71, R71, -INF , P5 ;  /* 0xff80000047477808 */ /* 0x010fe20002800000 */
[----:B------:R-:W-:Y:S01]  /*de10*/  FMUL.FTZ R51, R51, UR4 ;  /* 0x0000000433337c20 */ /* 0x000fe20008410000 */
[----:B------:R-:W-:-:S05]  /*de20*/  ISETP.GT.AND P5, PT, R43, 0x50, PT ;  /* 0x000000502b00780c */ /* 0x000fca0003fa4270 */
[----:B------:R-:W4:Y:S01]  /*de30*/  MUFU.TANH R52, R52 ;  /* 0x0000003400347308 */ /* 0x000f220000002400 */
[----:B------:R-:W-:Y:S02]  /*de40*/  FSEL R61, R61, -INF , P4 ;  /* 0xff8000003d3d7808 */ /* 0x000fe40002000000 */
[----:B------:R-:W-:-:S05]  /*de50*/  FMNMX.FTZ R32, R60, R33, !PT ;  /* 0x000000213c207209 */ /* 0x000fca0007810000 */
[----:B------:R-:W4:Y:S01]  /*de60*/  MUFU.TANH R63, R63 ;  /* 0x0000003f003f7308 */ /* 0x000f220000002400 */
[----:B-1----:R-:W-:Y:S01]  /*de70*/  FSEL R58, R58, -INF , P1 ;  /* 0xff8000003a3a7808 */ /* 0x002fe20000800000 */
[----:B------:R-:W-:Y:S01]  /*de80*/  FMUL.FTZ R44, R44, UR4 ;  /* 0x000000042c2c7c20 */ /* 0x000fe20008410000 */
[----:B------:R-:W-:-:S05]  /*de90*/  ISETP.GT.AND P1, PT, R43, 0x51, PT ;  /* 0x000000512b00780c */ /* 0x000fca0003f24270 */
[----:B------:R-:W1:Y:S01]  /*dea0*/  MUFU.TANH R42, R97 ;  /* 0x00000061002a7308 */ /* 0x000e620000002400 */
[----:B--2---:R-:W-:Y:S02]  /*deb0*/  FSEL R48, R48, -INF , P5 ;  /* 0xff80000030307808 */ /* 0x004fe40002800000 */
[----:B------:R-:W-:-:S05]  /*dec0*/  FMNMX.FTZ R33, R61, R32, !PT ;  /* 0x000000203d217209 */ /* 0x000fca0007810000 */
[----:B------:R-:W2:Y:S01]  /*ded0*/  MUFU.TANH R50, R50 ;  /* 0x0000003200327308 */ /* 0x000ea20000002400 */
[----:B---3--:R-:W-:Y:S01]  /*dee0*/  FSEL R59, R59, -INF , P2 ;  /* 0xff8000003b3b7808 */ /* 0x008fe20001000000 */
[----:B------:R-:W-:Y:S01]  /*def0*/  FMUL.FTZ R45, R45, UR4 ;  /* 0x000000042d2d7c20 */ /* 0x000fe20008410000 */
[----:B------:R-:W-:Y:S02]  /*df00*/  ISETP.GT.AND P2, PT, R43, 0x58, PT ;  /* 0x000000582b00780c */ /* 0x000fe40003f44270 */
[----:B------:R-:W-:-:S03]  /*df10*/  FSEL R49, R49, -INF , P1 ;  /* 0xff80000031317808 */ /* 0x000fc60000800000 */
[----:B------:R-:W3:Y:S01]  /*df20*/  MUFU.TANH R51, R51 ;  /* 0x0000003300337308 */ /* 0x000ee20000002400 */
[----:B0-----:R-:W-:Y:S02]  /*df30*/  FSEL R62, R62, -INF , P3 ;  /* 0xff8000003e3e7808 */ /* 0x001fe40001800000 */
[----:B------:R-:W-:-:S05]  /*df40*/  ISETP.GT.AND P3, PT, R43, 0x59, PT ;  /* 0x000000592b00780c */ /* 0x000fca0003f64270 */
[----:B------:R0:W-:Y:S01]  /*df50*/  MUFU.TANH R21, R96 ;  /* 0x0000006000157308 */ /* 0x0001e20000002400 */
[----:B----4-:R-:W-:Y:S01]  /*df60*/  FSEL R52, R52, -INF , P2 ;  /* 0xff80000034347808 */ /* 0x010fe20001000000 */
[----:B------:R-:W-:Y:S01]  /*df70*/  FMUL.FTZ R95, R35, UR4 ;  /* 0x00000004235f7c20 */ /* 0x000fe20008410000 */
[----:B0-----:R-:W-:-:S05]  /*df80*/  FMNMX.FTZ R96, R48, R33, !PT ;  /* 0x0000002130607209 */ /* 0x001fca0007810000 */
[----:B------:R-:W0:Y:S01]  /*df90*/  MUFU.TANH R44, R44 ;  /* 0x0000002c002c7308 */ /* 0x000e220000002400 */
[----:B------:R-:W-:Y:S01]  /*dfa0*/  FMNMX.FTZ R33, R49, R96, !PT ;  /* 0x0000006031217209 */ /* 0x000fe20007810000 */
[----:B------:R-:W-:Y:S01]  /*dfb0*/  FMUL.FTZ R46, R46, UR4 ;  /* 0x000000042e2e7c20 */ /* 0x000fe20008410000 */
[----:B------:R-:W-:Y:S02]  /*dfc0*/  FSEL R63, R63, -INF , P4 ;  /* 0xff8000003f3f7808 */ /* 0x000fe40002000000 */
[----:B------:R-:W-:-:S03]  /*dfd0*/  ISETP.GT.AND P4, PT, R43, 0x60, PT ;  /* 0x000000602b00780c */ /* 0x000fc60003f84270 */
[----:B------:R-:W4:Y:S01]  /*dfe0*/  MUFU.TANH R45, R45 ;  /* 0x0000002d002d7308 */ /* 0x000f220000002400 */
[----:B-1----:R-:W-:Y:S02]  /*dff0*/  FSEL R42, R42, -INF , P3 ;  /* 0xff8000002a2a7808 */ /* 0x002fe40001800000 */
[----:B------:R-:W-:Y:S01]  /*e000*/  FMNMX.FTZ R35, R52, R33, !PT ;  /* 0x0000002134237209 */ /* 0x000fe20007810000 */
[----:B------:R-:W-:Y:S02]  /*e010*/  WARPGROUP.DEPBAR.LE gsb0, 0x0 ;  /* 0x00008000000079c5 */ /* 0x000fe40000010000 */
[----:B--2---:R-:W-:Y:S01]  /*e020*/  FSEL R50, R50, -INF , P5 ;  /* 0xff80000032327808 */ /* 0x004fe20002800000 */
[----:B------:R-:W-:Y:S01]  /*e030*/  FMUL.FTZ R33, R24, UR4 ;  /* 0x0000000418217c20 */ /* 0x000fe20008410000 */
[----:B------:R-:W1:Y:S01]  /*e040*/  MUFU.TANH R55, R55 ;  /* 0x0000003700377308 */ /* 0x000e620000002400 */
[----:B------:R-:W-:Y:S01]  /*e050*/  FMUL.FTZ R47, R47, UR4 ;  /* 0x000000042f2f7c20 */ /* 0x000fe20008410000 */
[----:B------:R-:W-:Y:S01]  /*e060*/  ISETP.GT.AND P5, PT, R43, 0x61, PT ;  /* 0x000000612b00780c */ /* 0x000fe20003fa4270 */
[----:B------:R-:W-:Y:S01]  /*e070*/  FMUL.FTZ R36, R36, UR4 ;  /* 0x0000000424247c20 */ /* 0x000fe20008410000 */
[----:B------:R-:W-:-:S02]  /*e080*/  FSEL R24, R15, -INF , P4 ;  /* 0xff8000000f187808 */ /* 0x000fc40002000000 */
[----:B------:R-:W-:Y:S02]  /*e090*/  FMNMX.FTZ R35, R42, R35, !PT ;  /* 0x000000232a237209 */ /* 0x000fe40007810000 */
[----:B------:R-:W2:Y:S01]  /*e0a0*/  MUFU.TANH R54, R54 ;  /* 0x0000003600367308 */ /* 0x000ea20000002400 */
[----:B---3--:R-:W-:Y:S01]  /*e0b0*/  FSEL R51, R51, -INF , P1 ;  /* 0xff80000033337808 */ /* 0x008fe20000800000 */
[----:B------:R-:W-:Y:S01]  /*e0c0*/  FMUL.FTZ R37, R37, UR4 ;  /* 0x0000000425257c20 */ /* 0x000fe20008410000 */
[----:B------:R-:W-:Y:S02]  /*e0d0*/  ISETP.GT.AND P1, PT, R43, 0x68, PT ;  /* 0x000000682b00780c */ /* 0x000fe40003f24270 */
[----:B------:R-:W-:-:S03]  /*e0e0*/  FSEL R40, R40, -INF , P5 ;  /* 0xff80000028287808 */ /* 0x000fc60002800000 */
[----:B------:R-:W-:Y:S01]  /*e0f0*/  MUFU.TANH R46, R46 ;  /* 0x0000002e002e7308 */ /* 0x000fe20000002400 */
[----:B------:R-:W-:Y:S01]  /*e100*/  FMNMX.FTZ R35, R24, R35, !PT ;  /* 0x0000002318237209 */ /* 0x000fe20007810000 */
[----:B------:R-:W-:Y:S01]  /*e110*/  FMUL.FTZ R34, R34, UR4 ;  /* 0x0000000422227c20 */ /* 0x000fe20008410000 */
[----:B------:R-:W-:-:S05]  /*e120*/  FSEL R32, R14, -INF , P2 ;  /* 0xff8000000e207808 */ /* 0x000fca0001000000 */
[----:B------:R-:W3:Y:S01]  /*e130*/  MUFU.TANH R74, R74 ;  /* 0x0000004a004a7308 */ /* 0x000ee20000002400 */
[----:B------:R-:W-:Y:S02]  /*e140*/  ISETP.GT.AND P2, PT, R43, 0x69, PT ;  /* 0x000000692b00780c */ /* 0x000fe40003f44270 */
[----:B0-----:R-:W-:Y:S02]  /*e150*/  FSEL R44, R44, -INF , P1 ;  /* 0xff8000002c2c7808 */ /* 0x001fe40000800000 */
[----:B------:R-:W-:-:S03]  /*e160*/  FMNMX.FTZ R35, R40, R35, !PT ;  /* 0x0000002328237209 */ /* 0x000fc60007810000 */
[----:B------:R-:W0:Y:S01]  /*e170*/  MUFU.TANH R47, R47 ;  /* 0x0000002f002f7308 */ /* 0x000e220000002400 */
[----:B------:R-:W-:Y:S01]  /*e180*/  FSEL R21, R21, -INF , P3 ;  /* 0xff80000015157808 */ /* 0x000fe20001800000 */
[----:B------:R-:W-:Y:S01]  /*e190*/  FMUL.FTZ R14, R38, UR4 ;  /* 0x00000004260e7c20 */ /* 0x000fe20008410000 */
[----:B------:R-:W-:-:S05]  /*e1a0*/  ISETP.GT.AND P3, PT, R43, 0x70, PT ;  /* 0x000000702b00780c */ /* 0x000fca0003f64270 */
[----:B------:R-:W0:Y:S01]  /*e1b0*/  MUFU.TANH R36, R36 ;  /* 0x0000002400247308 */ /* 0x000e220000002400 */
[----:B----4-:R-:W-:Y:S01]  /*e1c0*/  FSEL R45, R45, -INF , P2 ;  /* 0xff8000002d2d7808 */ /* 0x010fe20001000000 */
[----:B------:R-:W-:Y:S01]  /*e1d0*/  FMUL.FTZ R38, R25, UR4 ;  /* 0x0000000419267c20 */ /* 0x000fe20008410000 */
[----:B------:R-:W-:Y:S01]  /*e1e0*/  FMNMX.FTZ R98, R44, R35, !PT ;  /* 0x000000232c627209 */ /* 0x000fe20007810000 */
[----:B------:R-:W-:-:S04]  /*e1f0*/  FMUL.FTZ R96, R28, UR4 ;  /* 0x000000041c607c20 */ /* 0x000fc80008410000 */
[----:B------:R-:W4:Y:S01]  /*e200*/  MUFU.TANH R37, R37 ;  /* 0x0000002500257308 */ /* 0x000f220000002400 */
[----:B------:R-:W-:Y:S02]  /*e210*/  FSEL R41, R41, -INF , P4 ;  /* 0xff80000029297808 */ /* 0x000fe40002000000 */
[----:B------:R-:W-:Y:S02]  /*e220*/  ISETP.GT.AND P4, PT, R43, 0x71, PT ;  /* 0x000000712b00780c */ /* 0x000fe40003f84270 */
[----:B-1----:R-:W-:-:S03]  /*e230*/  FSEL R28, R55, -INF , P3 ;  /* 0xff800000371c7808 */ /* 0x002fc60001800000 */
[----:B------:R-:W1:Y:S01]  /*e240*/  MUFU.TANH R34, R34 ;  /* 0x0000002200227308 */ /* 0x000e620000002400 */
[----:B------:R-:W-:Y:S02]  /*e250*/  FMNMX.FTZ R35, R45, R98, !PT ;  /* 0x000000622d237209 */ /* 0x000fe40007810000 */
[----:B--2---:R-:W-:-:S05]  /*e260*/  FSEL R54, R54, -INF , P5 ;  /* 0xff80000036367808 */ /* 0x004fca0002800000 */
[----:B------:R2:W1:Y:S01]  /*e270*/  MUFU.TANH R15, R33 ;  /* 0x00000021000f7308 */ /* 0x0004620000002400 */
[----:B------:R-:W-:Y:S01]  /*e280*/  ISETP.GT.AND P5, PT, R43, 0x78, PT ;  /* 0x000000782b00780c */ /* 0x000fe20003fa4270 */
[----:B------:R-:W-:Y:S01]  /*e290*/  FMUL.FTZ R29, R29, UR4 ;  /* 0x000000041d1d7c20 */ /* 0x000fe20008410000 */
[----:B---3--:R-:W-:-:S05]  /*e2a0*/  FSEL R25, R74, -INF , P4 ;  /* 0xff8000004a197808 */ /* 0x008fca0002000000 */
[----:B------:R-:W3:Y:S01]  /*e2b0*/  MUFU.TANH R95, R95 ;  /* 0x0000005f005f7308 */ /* 0x000ee20000002400 */
[----:B--2---:R-:W-:Y:S02]  /*e2c0*/  FSEL R33, R46, -INF , P1 ;  /* 0xff8000002e217808 */ /* 0x004fe40000800000 */
[----:B------:R-:W-:-:S05]  /*e2d0*/  FMNMX.FTZ R46, R28, R35, !PT ;  /* 0x000000231c2e7209 */ /* 0x000fca0007810000 */
[----:B------:R-:W2:Y:S01]  /*e2e0*/  MUFU.TANH R38, R38 ;  /* 0x0000002600267308 */ /* 0x000ea20000002400 */
[----:B0-----:R-:W-:Y:S02]  /*e2f0*/  FSEL R35, R47, -INF , P2 ;  /* 0xff8000002f237808 */ /* 0x001fe40001000000 */
[----:B------:R-:W-:Y:S02]  /*e300*/  ISETP.GT.AND P1, PT, R43, 0x79, PT ;  /* 0x000000792b00780c */ /* 0x000fe40003f24270 */
[----:B------:R-:W-:-:S03]  /*e310*/  FSEL R74, R36, -INF , P5 ;  /* 0xff800000244a7808 */ /* 0x000fc60002800000 */
[----:B------:R-:W0:Y:S01]  /*e320*/  MUFU.TANH R14, R14 ;  /* 0x0000000e000e7308 */ /* 0x000e220000002400 */
[----:B------:R-:W-:Y:S02]  /*e330*/  FMNMX.FTZ R47, R25, R46, !PT ;  /* 0x0000002e192f7209 */ /* 0x000fe40007810000 */
[----:B------:R-:W-:-:S05]  /*e340*/  ISETP.GT.AND P2, PT, R43, 0x80, PT ;  /* 0x000000802b00780c */ /* 0x000fca0003f44270 */
[----:B------:R-:W0:Y:S01]  /*e350*/  MUFU.TANH R96, R96 ;  /* 0x0000006000607308 */ /* 0x000e220000002400 */
[----:B----4-:R-:W-:Y:S02]  /*e360*/  FSEL R55, R37, -INF , P1 ;  /* 0xff80000025377808 */ /* 0x010fe40000800000 */
[----:B------:R-:W-:-:S05]  /*e370*/  FMNMX.FTZ R36, R74, R47, !PT ;  /* 0x0000002f4a247209 */ /* 0x000fca0007810000 */
[----:B------:R-:W4:Y:S01]  /*e380*/  MUFU.TANH R29, R29 ;  /* 0x0000001d001d7308 */ /* 0x000f220000002400 */
[----:B-1----:R-:W-:Y:S02]  /*e390*/  FSEL R34, R34, -INF , P3 ;  /* 0xff80000022227808 */ /* 0x002fe40001800000 */
[----:B------:R-:W-:Y:S02]  /*e3a0*/  ISETP.GT.AND P3, PT, R43, 0x81, PT ;  /* 0x000000812b00780c */ /* 0x000fe40003f64270 */
[----:B------:R-:W-:Y:S02]  /*e3b0*/  FSEL R47, R15, -INF , P2 ;  /* 0xff8000000f2f7808 */ /* 0x000fe40001000000 */
[----:B------:R-:W-:Y:S02]  /*e3c0*/  FMNMX.FTZ R36, R55, R36, !PT ;  /* 0x0000002437247209 */ /* 0x000fe40007810000 */
[----:B---3--:R-:W-:Y:S02]  /*e3d0*/  FSEL R37, R95, -INF , P4 ;  /* 0xff8000005f257808 */ /* 0x008fe40002000000 */
[----:B------:R-:W-:-:S02]  /*e3e0*/  ISETP.GT.AND P4, PT, R43, 0x88, PT ;  /* 0x000000882b00780c */ /* 0x000fc40003f84270 */
[----:B--2---:R-:W-:Y:S02]  /*e3f0*/  FSEL R46, R38, -INF , P3 ;  /* 0xff800000262e7808 */ /* 0x004fe40001800000 */
[----:B------:R-:W-:Y:S02]  /*e400*/  FMNMX.FTZ R15, R47, R36, !PT ;  /* 0x000000242f0f7209 */ /* 0x000fe40007810000 */
[----:B0-----:R-:W-:Y:S02]  /*e410*/  FSEL R36, R14, -INF , P5 ;  /* 0xff8000000e247808 */ /* 0x001fe40002800000 */
[----:B------:R-:W-:Y:S02]  /*e420*/  ISETP.GT.AND P5, PT, R43, 0x89, PT ;  /* 0x000000892b00780c */ /* 0x000fe40003fa4270 */
[----:B------:R-:W-:Y:S02]  /*e430*/  FSEL R43, R96, -INF , P4 ;  /* 0xff800000602b7808 */ /* 0x000fe40002000000 */
[----:B------:R-:W-:-:S02]  /*e440*/  FMNMX.FTZ R14, R46, R15, !PT ;  /* 0x0000000f2e0e7209 */ /* 0x000fc40007810000 */
[----:B----4-:R-:W-:Y:S02]  /*e450*/  FSEL R29, R29, -INF , P5 ;  /* 0xff8000001d1d7808 */ /* 0x010fe40002800000 */
[----:B------:R-:W-:-:S04]  /*e460*/  FMNMX.FTZ R14, R43, R14, !PT ;  /* 0x0000000e2b0e7209 */ /* 0x000fc80007810000 */
[----:B------:R-:W-:-:S05]  /*e470*/  FMNMX.FTZ R95, R29, R14, !PT ;  /* 0x0000000e1d5f7209 */ /* 0x000fca0007810000 */
[----:B------:R-:W0:Y:S02]  /*e480*/  SHFL.BFLY PT, R14, R95, 0x2, 0x1f ;  /* 0x0c401f005f0e7f89 */ /* 0x000e2400000e0000 */
[----:B0-----:R-:W-:-:S05]  /*e490*/  FMNMX.FTZ R96, R95, R14, !PT ;  /* 0x0000000e5f607209 */ /* 0x001fca0007810000 */
[----:B------:R-:W0:Y:S01]  /*e4a0*/  SHFL.BFLY PT, R15, R96, 0x1, 0x1f ;  /* 0x0c201f00600f7f89 */ /* 0x000e2200000e0000 */
[----:B------:R-:W-:Y:S01]  /*e4b0*/  FMUL.FTZ R99, R26, UR4 ;  /* 0x000000041a637c20 */ /* 0x000fe20008410000 */
[----:B------:R-:W-:Y:S01]  /*e4c0*/  FMUL.FTZ R98, R39, UR4 ;  /* 0x0000000427627c20 */ /* 0x000fe20008410000 */
[----:B0-----:R-:W-:Y:S01]  /*e4d0*/  FMNMX.FTZ R14, R96, R15, !PT ;  /* 0x0000000f600e7209 */ /* 0x001fe20007810000 */
[----:B------:R-:W-:-:S03]  /*e4e0*/  IMAD.U32 R15, RZ, RZ, UR5 ;  /* 0x00000005ff0f7e24 */ /* 0x000fc6000f8e00ff */
        /* <DEDUP_REMOVED lines=10> */
[----:B------:R-:W-:Y:S01]  /*e590*/  FMNMX.FTZ R20, R87, R20, !PT ;  /* 0x0000001457147209 */ /* 0x000fe20007810000 */
[----:B------:R-:W-:-:S03]  /*e5a0*/  FFMA.FTZ R39, R72, R15, -R38 ;  /* 0x0000000f48277223 */ /* 0x000fc60000010826 */
[----:B------:R-:W-:Y:S01]  /*e5b0*/  FMNMX.FTZ R20, R53, R20, !PT ;  /* 0x0000001435147209 */ /* 0x000fe20007810000 */
[----:B------:R-:W-:-:S03]  /*e5c0*/  FFMA.FTZ R72, R73, R15, -R38 ;  /* 0x0000000f49487223 */ /* 0x000fc60000010826 */
[----:B------:R-:W-:Y:S01]  /*e5d0*/  FMNMX.FTZ R73, R75, R20, !PT ;  /* 0x000000144b497209 */ /* 0x000fe20007810000 */
[----:B------:R-:W-:Y:S01]  /*e5e0*/  FMUL.FTZ R101, R30, UR4 ;  /* 0x000000041e657c20 */ /* 0x000fe20008410000 */
[--C-:B------:R-:W-:Y:S02]  /*e5f0*/  FFMA.FTZ R30, R91, R15, -R38.reuse ;  /* 0x0000000f5b1e7223 */ /* 0x100fe40000010826 */
[----:B------:R-:W-:Y:S01]  /*e600*/  FMNMX.FTZ R20, R78, R73, !PT ;  /* 0x000000494e147209 */ /* 0x000fe20007810000 */
[----:B------:R-:W-:-:S03]  /*e610*/  FFMA.FTZ R91, R81, R15, -R38 ;  /* 0x0000000f515b7223 */ /* 0x000fc60000010826 */
[----:B------:R-:W-:Y:S01]  /*e620*/  FMNMX.FTZ R81, R79, R20, !PT ;  /* 0x000000144f517209 */ /* 0x000fe20007810000 */
[----:B------:R-:W-:-:S03]  /*e630*/  FFMA.FTZ R73, R76, R15, -R38 ;  /* 0x0000000f4c497223 */ /* 0x000fc60000010826 */
[----:B------:R-:W-:Y:S01]  /*e640*/  FMNMX.FTZ R20, R66, R81, !PT ;  /* 0x0000005142147209 */ /* 0x000fe20007810000 */
[----:B------:R-:W-:-:S03]  /*e650*/  FFMA.FTZ R76, R77, R15, -R38 ;  /* 0x0000000f4d4c7223 */ /* 0x000fc60000010826 */
[----:B------:R-:W-:-:S04]  /*e660*/  FMNMX.FTZ R77, R67, R20, !PT ;  /* 0x00000014434d7209 */ /* 0x000fc80007810000 */
[----:B------:R-:W-:-:S04]  /*e670*/  FMNMX.FTZ R20, R70, R77, !PT ;  /* 0x0000004d46147209 */ /* 0x000fc80007810000 */
[----:B------:R-:W-:-:S04]  /*e680*/  FMNMX.FTZ R81, R71, R20, !PT ;  /* 0x0000001447517209 */ /* 0x000fc80007810000 */
[----:B------:R-:W-:Y:S01]  /*e690*/  FMNMX.FTZ R20, R58, R81, !PT ;  /* 0x000000513a147209 */ /* 0x000fe20007810000 */
[----:B------:R-:W-:-:S03]  /*e6a0*/  FFMA.FTZ R81, R65, R15, -R38 ;  /* 0x0000000f41517223 */ /* 0x000fc60000010826 */
        /* <DEDUP_REMOVED lines=8> */
[----:B------:R-:W0:Y:S03]  /*e730*/  MUFU.TANH R98, R98 ;  /* 0x0000006200627308 */ /* 0x000e260000002400 */
[----:B------:R-:W-:Y:S01]  /*e740*/  FMNMX.FTZ R20, R54, R65, !PT ;  /* 0x0000004136147209 */ /* 0x000fe20007810000 */
[----:B------:R-:W-:-:S03]  /*e750*/  FMUL.FTZ R100, R27, UR4 ;  /* 0x000000041b647c20 */ /* 0x000fc60008410000 */
[----:B------:R-:W-:Y:S01]  /*e760*/  FMNMX.FTZ R20, R33, R20, !PT ;  /* 0x0000001421147209 */ /* 0x000fe20007810000 */
[----:B------:R-:W1:Y:S03]  /*e770*/  MUFU.TANH R99, R99 ;  /* 0x0000006300637308 */ /* 0x000e660000002400 */
[----:B------:R-:W-:Y:S01]  /*e780*/  FMNMX.FTZ R65, R35, R20, !PT ;  /* 0x0000001423417209 */ /* 0x000fe20007810000 */
[----:B------:R-:W-:-:S03]  /*e790*/  FMUL.FTZ R97, R31, UR4 ;  /* 0x000000041f617c20 */ /* 0x000fc60008410000 */
[----:B------:R-:W-:Y:S01]  /*e7a0*/  FMNMX.FTZ R20, R34, R65, !PT ;  /* 0x0000004122147209 */ /* 0x000fe20007810000 */
[----:B------:R-:W2:Y:S03]  /*e7b0*/  MUFU.TANH R100, R100 ;  /* 0x0000006400647308 */ /* 0x000ea60000002400 */
[----:B------:R-:W-:-:S05]  /*e7c0*/  FMNMX.FTZ R65, R37, R20, !PT ;  /* 0x0000001425417209 */ /* 0x000fca0007810000 */
[----:B------:R-:W3:Y:S01]  /*e7d0*/  MUFU.TANH R101, R101 ;  /* 0x0000006500657308 */ /* 0x000ee20000002400 */
[----:B0-----:R-:W-:Y:S02]  /*e7e0*/  FSEL R98, R98, -INF , P1 ;  /* 0xff80000062627808 */ /* 0x001fe40000800000 */
[----:B------:R-:W-:-:S05]  /*e7f0*/  FMNMX.FTZ R65, R36, R65, !PT ;  /* 0x0000004124417209 */ /* 0x000fca0007810000 */
[----:B------:R-:W0:Y:S01]  /*e800*/  MUFU.TANH R97, R97 ;  /* 0x0000006100617308 */ /* 0x000e220000002400 */
[----:B-1----:R-:W-:Y:S02]  /*e810*/  FSEL R99, R99, -INF , P2 ;  /* 0xff80000063637808 */ /* 0x002fe40001000000 */
[----:B------:R-:W-:Y:S02]  /*e820*/  FMNMX.FTZ R20, R98, R65, !PT ;  /* 0x0000004162147209 */ /* 0x000fe40007810000 */
[----:B--2---:R-:W-:Y:S02]  /*e830*/  FSEL R100, R100, -INF , P3 ;  /* 0xff80000064647808 */ /* 0x004fe40001800000 */
[----:B------:R-:W-:Y:S01]  /*e840*/  FMNMX.FTZ R65, R99, R20, !PT ;  /* 0x0000001463417209 */ /* 0x000fe20007810000 */
[--C-:B------:R-:W-:Y:S01]  /*e850*/  FFMA.FTZ R31, R92, R15, -R38.reuse ;  /* 0x0000000f5c1f7223 */ /* 0x100fe20000010826 */
[----:B---3--:R-:W-:Y:S02]  /*e860*/  FSEL R101, R101, -INF , P4 ;  /* 0xff80000065657808 */ /* 0x008fe40002000000 */
[----:B------:R-:W-:Y:S01]  /*e870*/  FMNMX.FTZ R20, R100, R65, !PT ;  /* 0x0000004164147209 */ /* 0x000fe20007810000 */
[-CC-:B------:R-:W-:Y:S01]  /*e880*/  FFMA.FTZ R92, R84, R15.reuse, -R38.reuse ;  /* 0x0000000f545c7223 */ /* 0x180fe20000010826 */
[----:B------:R-:W-:-:S02]  /*e890*/  FFMA.FTZ R84, R49, R15, -R38 ;  /* 0x0000000f31547223 */ /* 0x000fc40000010826 */
[----:B------:R-:W-:Y:S02]  /*e8a0*/  FMNMX.FTZ R49, R101, R20, !PT ;  /* 0x0000001465317209 */ /* 0x000fe40007810000 */
[----:B0-----:R-:W-:-:S04]  /*e8b0*/  FSEL R102, R97, -INF , P5 ;  /* 0xff80000061667808 */ /* 0x001fc80002800000 */
[----:B------:R-:W-:-:S05]  /*e8c0*/  FMNMX.FTZ R20, R102, R49, !PT ;  /* 0x0000003166147209 */ /* 0x000fca0007810000 */
[----:B------:R-:W0:Y:S01]  /*e8d0*/  SHFL.BFLY PT, R65, R20, 0x2, 0x1f ;  /* 0x0c401f0014417f89 */ /* 0x000e2200000e0000 */
[-CC-:B------:R-:W-:Y:S01]  /*e8e0*/  FFMA.FTZ R77, R64, R15.reuse, -R38.reuse ;  /* 0x0000000f404d7223 */ /* 0x180fe20000010826 */
[-CC-:B------:R-:W-:Y:S01]  /*e8f0*/  FFMA.FTZ R64, R48, R15.reuse, -R38.reuse ;  /* 0x0000000f30407223 */ /* 0x180fe20000010826 */
[----:B------:R-:W-:Y:S01]  /*e900*/  FFMA.FTZ R48, R24, R15, -R38 ;  /* 0x0000000f18307223 */ /* 0x000fe20000010826 */
[----:B0-----:R-:W-:-:S05]  /*e910*/  FMNMX.FTZ R24, R20, R65, !PT ;  /* 0x0000004114187209 */ /* 0x001fca0007810000 */
[----:B------:R-:W0:Y:S01]  /*e920*/  SHFL.BFLY PT, R103, R24, 0x1, 0x1f ;  /* 0x0c201f0018677f89 */ /* 0x000e2200000e0000 */
        /* <DEDUP_REMOVED lines=15> */
[----:B0-----:R-:W-:Y:S01]  /*ea20*/  FMNMX.FTZ R74, R24, R103, !PT ;  /* 0x00000067184a7209 */ /* 0x001fe20007810000 */
[----:B------:R-:W-:-:S03]  /*ea30*/  FFMA.FTZ R65, R28, R15, -R38 ;  /* 0x0000000f1c417223 */ /* 0x000fc60000010826 */
[C---:B------:R-:W-:Y:S01]  /*ea40*/  FSETP.NEU.FTZ.AND P1, PT, R74.reuse, -INF , PT ;  /* 0xff8000004a00780b */ /* 0x040fe20003f3d000 */
[-C--:B------:R-:W-:Y:S01]  /*ea50*/  FMUL.FTZ R24, R74, R15.reuse ;  /* 0x0000000f4a187220 */ /* 0x080fe20000410000 */
[-CC-:B------:R-:W-:Y:S01]  /*ea60*/  FFMA.FTZ R68, R25, R15.reuse, -R38.reuse ;  /* 0x0000000f19447223 */ /* 0x180fe20000010826 */
[-CC-:B------:R-:W-:Y:S01]  /*ea70*/  FFMA.FTZ R55, R55, R15.reuse, -R38.reuse ;  /* 0x0000000f37377223 */ /* 0x180fe20000010826 */
[-CC-:B------:R-:W-:Y:S01]  /*ea80*/  FFMA.FTZ R44, R47, R15.reuse, -R38.reuse ;  /* 0x0000000f2f2c7223 */ /* 0x180fe20000010826 */
[-CC-:B------:R-:W-:Y:S01]  /*ea90*/  FFMA.FTZ R20, R46, R15.reuse, -R38.reuse ;  /* 0x0000000f2e147223 */ /* 0x180fe20000010826 */
[-CC-:B------:R-:W-:Y:S01]  /*eaa0*/  FFMA.FTZ R40, R43, R15.reuse, -R38.reuse ;  /* 0x0000000f2b287223 */ /* 0x180fe20000010826 */
[----:B------:R-:W-:Y:S01]  /*eab0*/  FFMA.FTZ R42, R29, R15, -R38 ;  /* 0x0000000f1d2a7223 */ /* 0x000fe20000010826 */
[----:B------:R-:W-:-:S05]  /*eac0*/  FSEL R38, R24, RZ, P1 ;  /* 0x000000ff18267208 */ /* 0x000fca0000800000 */
[-CC-:B------:R-:W-:Y:S01]  /*ead0*/  FFMA.FTZ R43, R53, R15.reuse, -R38.reuse ;  /* 0x0000000f352b7223 */ /* 0x180fe20000010826 */
[-CC-:B------:R-:W-:Y:S01]  /*eae0*/  FFMA.FTZ R53, R75, R15.reuse, -R38.reuse ;  /* 0x0000000f4b357223 */ /* 0x180fe20000010826 */
[-CC-:B------:R-:W-:Y:S01]  /*eaf0*/  FFMA.FTZ R75, R78, R15.reuse, -R38.reuse ;  /* 0x0000000f4e4b7223 */ /* 0x180fe20000010826 */
[-CC-:B------:R-:W-:Y:S02]  /*eb00*/  FFMA.FTZ R78, R79, R15.reuse, -R38.reuse ;  /* 0x0000000f4f4e7223 */ /* 0x180fe40000010826 */
[----:B------:R-:W2:Y:S01]  /*eb10*/  LDL R79, [R1+0x78] ;  /* 0x00007800014f7983 */ /* 0x000ea20000100800 */
[----:B------:R-:W0:Y:S01]  /*eb20*/  S2R R104, SR_TID.X ;  /* 0x0000000000687919 */ /* 0x000e220000002100 */
[-CC-:B------:R-:W-:Y:S01]  /*eb30*/  FFMA.FTZ R25, R89, R15.reuse, -R38.reuse ;  /* 0x0000000f59197223 */ /* 0x180fe20000010826 */
[-CC-:B------:R-:W-:Y:S01]  /*eb40*/  FFMA.FTZ R29, R90, R15.reuse, -R38.reuse ;  /* 0x0000000f5a1d7223 */ /* 0x180fe20000010826 */
[----:B------:R-:W-:Y:S01]  /*eb50*/  MUFU.EX2 R26, R26 ;  /* 0x0000001a001a7308 */ /* 0x000fe20000000800 */
[----:B------:R-:W-:-:S07]  /*eb60*/  FFMA.FTZ R47, R93, R15, -R38 ;  /* 0x0000000f5d2f7223 */ /* 0x000fce0000010826 */
[----:B------:R-:W1:Y:S01]  /*eb70*/  MUFU.EX2 R27, R27 ;  /* 0x0000001b001b7308 */ /* 0x000e620000000800 */
[----:B------:R-:W-:-:S07]  /*eb80*/  FFMA.FTZ R89, R94, R15, -R38 ;  /* 0x0000000f5e597223 */ /* 0x000fce0000010826 */
[----:B------:R-:W3:Y:S01]  /*eb90*/  MUFU.EX2 R30, R30 ;  /* 0x0000001e001e7308 */ /* 0x000ee20000000800 */
[----:B------:R-:W-:-:S07]  /*eba0*/  FFMA.FTZ R82, R82, R15, -R38 ;  /* 0x0000000f52527223 */ /* 0x000fce0000010826 */
[----:B------:R-:W-:Y:S01]  /*ebb0*/  MUFU.EX2 R25, R25 ;  /* 0x0000001900197308 */ /* 0x000fe20000000800 */
[----:B0-----:R-:W-:-:S07]  /*ebc0*/  LOP3.LUT R104, R104, 0x7f, RZ, 0xc0, !PT ;  /* 0x0000007f68687812 */ /* 0x001fce00078ec0ff */
[----:B------:R-:W0:Y:S01]  /*ebd0*/  MUFU.EX2 R29, R29 ;  /* 0x0000001d001d7308 */ /* 0x000e220000000800 */
[----:B------:R-:W-:Y:S01]  /*ebe0*/  ISETP.NE.AND P1, PT, R104, RZ, PT ;  /* 0x000000ff6800720c */ /* 0x000fe20003f25270 */
[----:B------:R-:W-:-:S06]  /*ebf0*/  FFMA.FTZ R46, R58, R15, -R38 ;  /* 0x0000000f3a2e7223 */ /* 0x000fcc0000010826 */
[----:B------:R-:W4:Y:S01]  /*ec00*/  MUFU.EX2 R31, R31 ;  /* 0x0000001f001f7308 */ /* 0x000f220000000800 */
[-CC-:B------:R-:W-:Y:S01]  /*ec10*/  FFMA.FTZ R58, R59, R15.reuse, -R38.reuse ;  /* 0x0000000f3b3a7223 */ /* 0x180fe20000010826 */
[----:B------:R-:W-:-:S06]  /*ec20*/  FFMA.FTZ R83, R83, R15, -R38 ;  /* 0x0000000f53537223 */ /* 0x000fcc0000010826 */
[----:B------:R-:W4:Y:S01]  /*ec30*/  MUFU.EX2 R47, R47 ;  /* 0x0000002f002f7308 */ /* 0x000f220000000800 */
[-CC-:B------:R-:W-:Y:S01]  /*ec40*/  FFMA.FTZ R59, R62, R15.reuse, -R38.reuse ;  /* 0x0000000f3e3b7223 */ /* 0x180fe20000010826 */
[----:B------:R-:W-:Y:S01]  /*ec50*/  FFMA.FTZ R62, R63, R15, -R38 ;  /* 0x0000000f3f3e7223 */ /* 0x000fe20000010826 */
[----:B-1----:R-:W-:-:S05]  /*ec60*/  FADD.FTZ R63, R26, R27 ;  /* 0x0000001b1a3f7221 */ /* 0x002fca0000010000 */
[----:B------:R-:W1:Y:S01]  /*ec70*/  MUFU.EX2 R80, R80 ;  /* 0x0000005000507308 */ /* 0x000e620000000800 */
[----:B------:R-:W-:Y:S01]  /*ec80*/  FFMA.FTZ R86, R86, R15, -R38 ;  /* 0x0000000f56567223 */ /* 0x000fe20000010826 */
[----:B------:R-:W-:-:S06]  /*ec90*/  @!P1 VIADD R24, R0, 0x31c40 ;  /* 0x00031c4000189836 */ /* 0x000fcc0000000000 */
[----:B------:R-:W1:Y:S01]  /*eca0*/  MUFU.EX2 R89, R89 ;  /* 0x0000005900597308 */ /* 0x000e620000000800 */
[----:B---3--:R-:W-:Y:S01]  /*ecb0*/  FADD.FTZ R94, R30, R63 ;  /* 0x0000003f1e5e7221 */ /* 0x008fe20000010000 */
[----:B0-----:R-:W-:-:S06]  /*ecc0*/  FADD.FTZ R90, R25, R29 ;  /* 0x0000001d195a7221 */ /* 0x001fcc0000010000 */
[----:B------:R-:W0:Y:S01]  /*ecd0*/  MUFU.EX2 R91, R91 ;  /* 0x0000005b005b7308 */ /* 0x000e220000000800 */
[-CC-:B------:R-:W-:Y:S01]  /*ece0*/  FFMA.FTZ R87, R87, R15.reuse, -R38.reuse ;  /* 0x0000000f57577223 */ /* 0x180fe20000010826 */
[----:B------:R-:W-:-:S06]  /*ecf0*/  FFMA.FTZ R28, R50, R15, -R38 ;  /* 0x0000000f321c7223 */ /* 0x000fcc0000010826 */
[----:B------:R-:W3:Y:S01]  /*ed00*/  MUFU.EX2 R82, R82 ;  /* 0x0000005200527308 */ /* 0x000ee20000000800 */
[----:B------:R-:W-:Y:S01]  /*ed10*/  @!P1 PRMT R24, RZ, 0x654, R24 ;  /* 0x00000654ff189816 */ /* 0x000fe20000000018 */
[----:B------:R-:W-:Y:S01]  /*ed20*/  FFMA.FTZ R50, R51, R15, -R38 ;  /* 0x0000000f33327223 */ /* 0x000fe20000010826 */
[----:B----4-:R-:W-:-:S05]  /*ed30*/  FADD.FTZ R51, R31, R94 ;  /* 0x0000005e1f337221 */ /* 0x010fca0000010000 */
[----:B------:R-:W4:Y:S01]  /*ed40*/  MUFU.EX2 R92, R92 ;  /* 0x0000005c005c7308 */ /* 0x000f220000000800 */
[----:B------:R-:W-:Y:S01]  /*ed50*/  FADD.FTZ R90, R47, R90 ;  /* 0x0000005a2f5a7221 */ /* 0x000fe20000010000 */
[----:B------:R0:W-:Y:S06]  /*ed60*/  @!P1 SYNCS.ARRIVE.TRANS64.RED.A1T0 RZ, [R24+URZ], RZ ;  /* 0x000000ff18ff99a7 */ /* 0x0001ec000810043f */
[----:B------:R-:W4:Y:S01]  /*ed70*/  MUFU.EX2 R83, R83 ;  /* 0x0000005300537308 */ /* 0x000f220000000800 */
[----:B-1----:R-:W-:Y:S01]  /*ed80*/  FADD.FTZ R94, R80, R51 ;  /* 0x00000033505e7221 */ /* 0x002fe20000010000 */
[----:B0-----:R-:W-:-:S06]  /*ed90*/  F2FP.F16.F32.PACK_AB R24, R27, R26 ;  /* 0x0000001a1b18723e */ /* 0x001fcc00000000ff */
[----:B------:R-:W0:Y:S01]  /*eda0*/  MUFU.EX2 R95, R95 ;  /* 0x0000005f005f7308 */ /* 0x000e220000000800 */
[----:B------:R-:W-:-:S07]  /*edb0*/  FADD.FTZ R27, R89, R90 ;  /* 0x0000005a591b7221 */ /* 0x000fce0000010000 */
[----:B------:R-:W1:Y:S01]  /*edc0*/  MUFU.EX2 R86, R86 ;  /* 0x0000005600567308 */ /* 0x000e620000000800 */
[----:B------:R-:W-:Y:S01]  /*edd0*/  FADD.FTZ R63, R91, R94 ;  /* 0x0000005e5b3f7221 */ /* 0x000fe20000010000 */
[----:B------:R-:W-:-:S06]  /*ede0*/  F2FP.F16.F32.PACK_AB R26, R31, R30 ;  /* 0x0000001e1f1a723e */ /* 0x000fcc00000000ff */
[----:B------:R-:W1:Y:S01]  /*edf0*/  MUFU.EX2 R39, R39 ;  /* 0x0000002700277308 */ /* 0x000e620000000800 */
[----:B---3--:R-:W-:-:S07]  /*ee00*/  FADD.FTZ R30, R82, R27 ;  /* 0x0000001b521e7221 */ /* 0x008fce0000010000 */
[----:B------:R-:W3:Y:S01]  /*ee10*/  MUFU.EX2 R87, R87 ;  /* 0x0000005700577308 */ /* 0x000ee20000000800 */
[----:B------:R-:W-:Y:S01]  /*ee20*/  FFMA.FTZ R51, R32, R15, -R38 ;  /* 0x0000000f20337223 */ /* 0x000fe20000010826 */
[----:B----4-:R-:W-:-:S06]  /*ee30*/  FADD.FTZ R32, R92, R63 ;  /* 0x0000003f5c207221 */ /* 0x010fcc0000010000 */
[----:B------:R-:W4:Y:S01]  /*ee40*/  MUFU.EX2 R72, R72 ;  /* 0x0000004800487308 */ /* 0x000f220000000800 */
[----:B------:R-:W-:-:S07]  /*ee50*/  FADD.FTZ R27, R83, R30 ;  /* 0x0000001e531b7221 */ /* 0x000fce0000010000 */
[----:B------:R-:W4:Y:S01]  /*ee60*/  MUFU.EX2 R43, R43 ;  /* 0x0000002b002b7308 */ /* 0x000f220000000800 */
[----:B------:R-:W-:-:S07]  /*ee70*/  FFMA.FTZ R66, R66, R15, -R38 ;  /* 0x0000000f42427223 */ /* 0x000fce0000010826 */
[----:B------:R-:W4:Y:S08]  /*ee80*/  MUFU.EX2 R73, R73 ;  /* 0x0000004900497308 */ /* 0x000f300000000800 */
[----:B------:R-:W4:Y:S08]  /*ee90*/  MUFU.EX2 R53, R53 ;  /* 0x0000003500357308 */ /* 0x000f300000000800 */
[----:B------:R0:W-:Y:S01]  /*eea0*/  MUFU.EX2 R0, R28 ;  /* 0x0000001c00007308 */ /* 0x0001e20000000800 */
[----:B------:R-:W-:-:S07]  /*eeb0*/  FFMA.FTZ R67, R67, R15, -R38 ;  /* 0x0000000f43437223 */ /* 0x000fce0000010826 */
[----:B------:R-:W4:Y:S01]  /*eec0*/  MUFU.EX2 R76, R76 ;  /* 0x0000004c004c7308 */ /* 0x000f220000000800 */
[----:B0-----:R-:W-:Y:S01]  /*eed0*/  F2FP.F16.F32.PACK_AB R28, R91, R80 ;  /* 0x000000505b1c723e */ /* 0x001fe200000000ff */
[----:B------:R-:W-:Y:S01]  /*eee0*/  FADD.FTZ R80, R95, R32 ;  /* 0x000000205f507221 */ /* 0x000fe20000010000 */
[----:B-1----:R-:W-:-:S05]  /*eef0*/  FADD.FTZ R32, R86, R27 ;  /* 0x0000001b56207221 */ /* 0x002fca0000010000 */
[----:B------:R-:W0:Y:S01]  /*ef00*/  MUFU.EX2 R75, R75 ;  /* 0x0000004b004b7308 */ /* 0x000e220000000800 */
[----:B------:R-:W-:Y:S01]  /*ef10*/  FADD.FTZ R63, R39, R80 ;  /* 0x00000050273f7221 */ /* 0x000fe20000010000 */
[----:B---3--:R-:W-:Y:S01]  /*ef20*/  FADD.FTZ R32, R87, R32 ;  /* 0x0000002057207221 */ /* 0x008fe20000010000 */
[----:B------:R-:W-:Y:S02]  /*ef30*/  F2FP.F16.F32.PACK_AB R25, R29, R25 ;  /* 0x000000191d19723e */ /* 0x000fe400000000ff */
[----:B------:R-:W-:-:S03]  /*ef40*/  F2FP.F16.F32.PACK_AB R29, R83, R82 ;  /* 0x00000052531d723e */ /* 0x000fc600000000ff */
[----:B------:R-:W1:Y:S01]  /*ef50*/  MUFU.EX2 R78, R78 ;  /* 0x0000004e004e7308 */ /* 0x000e620000000800 */
[----:B----4-:R-:W-:Y:S01]  /*ef60*/  FADD.FTZ R82, R72, R63 ;  /* 0x0000003f48527221 */ /* 0x010fe20000010000 */
[----:B------:R-:W-:Y:S01]  /*ef70*/  FADD.FTZ R32, R43, R32 ;  /* 0x000000202b207221 */ /* 0x000fe20000010000 */
[----:B------:R-:W-:Y:S01]  /*ef80*/  FFMA.FTZ R70, R70, R15, -R38 ;  /* 0x0000000f46467223 */ /* 0x000fe20000010826 */
[----:B------:R-:W-:-:S04]  /*ef90*/  F2FP.F16.F32.PACK_AB R27, R89, R47 ;  /* 0x0000002f591b723e */ /* 0x000fc800000000ff */
[----:B------:R-:W3:Y:S01]  /*efa0*/  MUFU.EX2 R77, R77 ;  /* 0x0000004d004d7308 */ /* 0x000ee20000000800 */
[----:B------:R-:W-:Y:S01]  /*efb0*/  FFMA.FTZ R47, R33, R15, -R38 ;  /* 0x0000000f212f7223 */ /* 0x000fe20000010826 */
[----:B------:R-:W-:Y:S01]  /*efc0*/  FADD.FTZ R33, R73, R82 ;  /* 0x0000005249217221 */ /* 0x000fe20000010000 */
[----:B------:R-:W-:-:S05]  /*efd0*/  FADD.FTZ R32, R53, R32 ;  /* 0x0000002035207221 */ /* 0x000fca0000010000 */
[----:B------:R-:W4:Y:S01]  /*efe0*/  MUFU.EX2 R66, R66 ;  /* 0x0000004200427308 */ /* 0x000f220000000800 */
[----:B------:R-:W-:Y:S01]  /*eff0*/  FFMA.FTZ R71, R71, R15, -R38 ;  /* 0x0000000f47477223 */ /* 0x000fe20000010826 */
[----:B------:R-:W-:-:S06]  /*f000*/  FADD.FTZ R82, R76, R33 ;  /* 0x000000214c527221 */ /* 0x000fcc0000010000 */
[----:B------:R-:W4:Y:S01]  /*f010*/  MUFU.EX2 R81, R81 ;  /* 0x0000005100517308 */ /* 0x000f220000000800 */
[----:B0-----:R-:W-:-:S07]  /*f020*/  FADD.FTZ R33, R75, R32 ;  /* 0x000000204b217221 */ /* 0x001fce0000010000 */
[----:B------:R-:W0:Y:S01]  /*f030*/  MUFU.EX2 R67, R67 ;  /* 0x0000004300437308 */ /* 0x000e220000000800 */
[----:B-1----:R-:W-:-:S07]  /*f040*/  FADD.FTZ R33, R78, R33 ;  /* 0x000000214e217221 */ /* 0x002fce0000010000 */
[----:B------:R-:W1:Y:S08]  /*f050*/  MUFU.EX2 R88, R88 ;  /* 0x0000005800587308 */ /* 0x000e700000000800 */
[----:B------:R-:W1:Y:S01]  /*f060*/  MUFU.EX2 R70, R70 ;  /* 0x0000004600467308 */ /* 0x000e620000000800 */
[----:B---3--:R-:W-:Y:S01]  /*f070*/  FADD.FTZ R82, R77, R82 ;  /* 0x000000524d527221 */ /* 0x008fe20000010000 */
[----:B----4-:R-:W-:-:S06]  /*f080*/  FADD.FTZ R32, R66, R33 ;  /* 0x0000002142207221 */ /* 0x010fcc0000010000 */
[----:B------:R-:W3:Y:S01]  /*f090*/  MUFU.EX2 R96, R96 ;  /* 0x0000006000607308 */ /* 0x000ee20000000800 */
[----:B------:R-:W-:-:S07]  /*f0a0*/  FFMA.FTZ R80, R35, R15, -R38 ;  /* 0x0000000f23507223 */ /* 0x000fce0000010826 */
[----:B------:R-:W4:Y:S01]  /*f0b0*/  MUFU.EX2 R71, R71 ;  /* 0x0000004700477308 */ /* 0x000f220000000800 */
[----:B------:R-:W-:Y:S01]  /*f0c0*/  FADD.FTZ R35, R81, R82 ;  /* 0x0000005251237221 */ /* 0x000fe20000010000 */
[----:B0-----:R-:W-:-:S06]  /*f0d0*/  FADD.FTZ R33, R67, R32 ;  /* 0x0000002043217221 */ /* 0x001fcc0000010000 */
[----:B------:R-:W0:Y:S08]  /*f0e0*/  MUFU.EX2 R56, R56 ;  /* 0x0000003800387308 */ /* 0x000e300000000800 */
[----:B------:R-:W0:Y:S01]  /*f0f0*/  MUFU.EX2 R46, R46 ;  /* 0x0000002e002e7308 */ /* 0x000e220000000800 */
[----:B-1----:R-:W-:Y:S01]  /*f100*/  FADD.FTZ R35, R88, R35 ;  /* 0x0000002358237221 */ /* 0x002fe20000010000 */
[----:B------:R-:W-:-:S06]  /*f110*/  FADD.FTZ R32, R70, R33 ;  /* 0x0000002146207221 */ /* 0x000fcc0000010000 */
[----:B------:R-:W1:Y:S08]  /*f120*/  MUFU.EX2 R57, R57 ;  /* 0x0000003900397308 */ /* 0x000e700000000800 */
[----:B------:R-:W2:Y:S01]  /*f130*/  MUFU.EX2 R58, R58 ;  /* 0x0000003a003a7308 */ /* 0x000ea20000000800 */
[----:B---3--:R-:W-:Y:S01]  /*f140*/  FADD.FTZ R35, R96, R35 ;  /* 0x0000002360237221 */ /* 0x008fe20000010000 */
[----:B----4-:R-:W-:-:S06]  /*f150*/  FADD.FTZ R33, R71, R32 ;  /* 0x0000002047217221 */ /* 0x010fcc0000010000 */
[----:B------:R-:W3:Y:S01]  /*f160*/  MUFU.EX2 R60, R60 ;  /* 0x0000003c003c7308 */ /* 0x000ee20000000800 */
[----:B------:R-:W-:-:S07]  /*f170*/  FFMA.FTZ R21, R21, R15, -R38 ;  /* 0x0000000f15157223 */ /* 0x000fce0000010826 */
[----:B------:R-:W4:Y:S01]  /*f180*/  MUFU.EX2 R59, R59 ;  /* 0x0000003b003b7308 */ /* 0x000f220000000800 */
[-CC-:B------:R-:W-:Y:S01]  /*f190*/  FFMA.FTZ R41, R41, R15.reuse, -R38.reuse ;  /* 0x0000000f29297223 */ /* 0x180fe20000010826 */
[-CC-:B------:R-:W-:Y:S01]  /*f1a0*/  FFMA.FTZ R54, R54, R15.reuse, -R38.reuse ;  /* 0x0000000f36367223 */ /* 0x180fe20000010826 */
[-CC-:B------:R-:W-:Y:S01]  /*f1b0*/  FFMA.FTZ R34, R34, R15.reuse, -R38.reuse ;  /* 0x0000000f22227223 */ /* 0x180fe20000010826 */
[----:B------:R-:W-:-:S04]  /*f1c0*/  FFMA.FTZ R37, R37, R15, -R38 ;  /* 0x0000000f25257223 */ /* 0x000fc80000010826 */
[----:B------:R-:W4:Y:S01]  /*f1d0*/  MUFU.EX2 R61, R61 ;  /* 0x0000003d003d7308 */ /* 0x000f220000000800 */
[-CC-:B------:R-:W-:Y:S01]  /*f1e0*/  FFMA.FTZ R36, R36, R15.reuse, -R38.reuse ;  /* 0x0000000f24247223 */ /* 0x180fe20000010826 */
[-CC-:B------:R-:W-:Y:S01]  /*f1f0*/  FFMA.FTZ R98, R98, R15.reuse, -R38.reuse ;  /* 0x0000000f62627223 */ /* 0x180fe20000010826 */
[-CC-:B------:R-:W-:Y:S01]  /*f200*/  FFMA.FTZ R99, R99, R15.reuse, -R38.reuse ;  /* 0x0000000f63637223 */ /* 0x180fe20000010826 */
[-CC-:B------:R-:W-:Y:S01]  /*f210*/  FFMA.FTZ R100, R100, R15.reuse, -R38.reuse ;  /* 0x0000000f64647223 */ /* 0x180fe20000010826 */
[----:B------:R-:W-:-:S03]  /*f220*/  FFMA.FTZ R101, R101, R15, -R38 ;  /* 0x0000000f65657223 */ /* 0x000fc60000010826 */
[----:B------:R-:W4:Y:S01]  /*f230*/  MUFU.EX2 R62, R62 ;  /* 0x0000003e003e7308 */ /* 0x000f220000000800 */
[----:B------:R-:W-:Y:S01]  /*f240*/  FFMA.FTZ R102, R102, R15, -R38 ;  /* 0x0000000f66667223 */ /* 0x000fe20000010826 */
[----:B0-----:R-:W-:Y:S01]  /*f250*/  FADD.FTZ R38, R56, R35 ;  /* 0x0000002338267221 */ /* 0x001fe20000010000 */
[----:B------:R-:W-:Y:S01]  /*f260*/  FADD.FTZ R33, R46, R33 ;  /* 0x000000212e217221 */ /* 0x000fe20000010000 */
[----:B------:R-:W-:-:S04]  /*f270*/  F2FP.F16.F32.PACK_AB R30, R95, R92 ;  /* 0x0000005c5f1e723e */ /* 0x000fc800000000ff */
[----:B------:R-:W0:Y:S01]  /*f280*/  MUFU.EX2 R64, R64 ;  /* 0x0000004000407308 */ /* 0x000e220000000800 */
[----:B------:R-:W-:Y:S01]  /*f290*/  F2FP.F16.F32.PACK_AB R31, R87, R86 ;  /* 0x00000056571f723e */ /* 0x000fe200000000ff */
[----:B-1----:R-:W-:Y:S01]  /*f2a0*/  FADD.FTZ R35, R57, R38 ;  /* 0x0000002639237221 */ /* 0x002fe20000010000 */
[----:B--2---:R-:W-:Y:S01]  /*f2b0*/  FADD.FTZ R32, R58, R33 ;  /* 0x000000213a207221 */ /* 0x004fe20000010000 */
[----:B------:R-:W-:Y:S04]  /*f2c0*/  STSM.16.M88.4 [R18+0x24300], R24 ;  /* 0x0243001812007844 */ /* 0x000fe80000000200 */
[----:B------:R-:W1:Y:S01]  /*f2d0*/  MUFU.EX2 R84, R84 ;  /* 0x0000005400547308 */ /* 0x000e620000000800 */
[----:B------:R4:W-:Y:S01]  /*f2e0*/  STSM.16.M88.4 [R18+0x25b00], R28 ;  /* 0x025b001c12007844 */ /* 0x0009e20000000200 */
[----:B---3--:R-:W-:-:S06]  /*f2f0*/  FADD.FTZ R38, R60, R35 ;  /* 0x000000233c267221 */ /* 0x008fcc0000010000 */
[----:B------:R-:W2:Y:S08]  /*f300*/  MUFU.EX2 R50, R50 ;  /* 0x0000003200327308 */ /* 0x000eb00000000800 */
[----:B------:R-:W-:Y:S01]  /*f310*/  MUFU.EX2 R85, R85 ;  /* 0x0000005500557308 */ /* 0x000fe20000000800 */
[----:B----4-:R-:W-:Y:S01]  /*f320*/  FADD.FTZ R31, R59, R32 ;  /* 0x000000203b1f7221 */ /* 0x010fe20000010000 */
[----:B------:R-:W-:-:S06]  /*f330*/  FADD.FTZ R29, R61, R38 ;  /* 0x000000263d1d7221 */ /* 0x000fcc0000010000 */
[----:B------:R-:W3:Y:S01]  /*f340*/  MUFU.EX2 R51, R51 ;  /* 0x0000003300337308 */ /* 0x000ee20000000800 */
[----:B------:R-:W-:Y:S01]  /*f350*/  FADD.FTZ R33, R62, R31 ;  /* 0x0000001f3e217221 */ /* 0x000fe20000010000 */
[----:B0-----:R-:W-:-:S06]  /*f360*/  FADD.FTZ R35, R64, R29 ;  /* 0x0000001d40237221 */ /* 0x001fcc0000010000 */
[----:B------:R-:W-:Y:S01]  /*f370*/  MUFU.EX2 R97, R97 ;  /* 0x0000006100617308 */ /* 0x000fe20000000800 */
[----:B------:R-:W-:-:S07]  /*f380*/  FADD.FTZ R33, R0, R33 ;  /* 0x0000002100217221 */ /* 0x000fce0000010000 */
[----:B------:R-:W0:Y:S01]  /*f390*/  MUFU.EX2 R21, R21 ;  /* 0x0000001500157308 */ /* 0x000e220000000800 */
[----:B------:R-:W-:Y:S01]  /*f3a0*/  F2FP.F16.F32.PACK_AB R25, R53, R43 ;  /* 0x0000002b3519723e */ /* 0x000fe200000000ff */
[----:B-1----:R-:W-:-:S06]  /*f3b0*/  FADD.FTZ R32, R84, R35 ;  /* 0x0000002354207221 */ /* 0x002fcc0000010000 */
[----:B------:R-:W1:Y:S01]  /*f3c0*/  MUFU.EX2 R48, R48 ;  /* 0x0000003000307308 */ /* 0x000e620000000800 */
[----:B------:R-:W-:-:S07]  /*f3d0*/  F2FP.F16.F32.PACK_AB R24, R72, R39 ;  /* 0x000000274818723e */ /* 0x000fce00000000ff */
[----:B------:R-:W4:Y:S01]  /*f3e0*/  MUFU.EX2 R41, R41 ;  /* 0x0000002900297308 */ /* 0x000f220000000800 */
[----:B------:R-:W-:Y:S02]  /*f3f0*/  F2FP.F16.F32.PACK_AB R26, R76, R73 ;  /* 0x000000494c1a723e */ /* 0x000fe400000000ff */
[----:B------:R-:W-:-:S05]  /*f400*/  F2FP.F16.F32.PACK_AB R27, R78, R75 ;  /* 0x0000004b4e1b723e */ /* 0x000fca00000000ff */
[----:B------:R-:W4:Y:S08]  /*f410*/  MUFU.EX2 R49, R49 ;  /* 0x0000003100317308 */ /* 0x000f300000000800 */
[----:B------:R-:W4:Y:S08]  /*f420*/  MUFU.EX2 R54, R54 ;  /* 0x0000003600367308 */ /* 0x000f300000000800 */
[----:B------:R2:W-:Y:S01]  /*f430*/  MUFU.EX2 R43, R36 ;  /* 0x00000024002b7308 */ /* 0x0005e20000000800 */
[----:B------:R0:W-:Y:S01]  /*f440*/  STSM.16.M88.4 [R18+0x27300], R24 ;  /* 0x0273001812007844 */ /* 0x0001e20000000200 */
[----:B--2---:R-:W-:-:S06]  /*f450*/  FADD.FTZ R36, R50, R33 ;  /* 0x0000002132247221 */ /* 0x004fcc0000010000 */
[----:B------:R-:W2:Y:S01]  /*f460*/  MUFU.EX2 R52, R52 ;  /* 0x0000003400347308 */ /* 0x000ea20000000800 */
[----:B---3--:R-:W-:-:S07]  /*f470*/  FADD.FTZ R38, R51, R36 ;  /* 0x0000002433267221 */ /* 0x008fce0000010000 */
[----:B------:R3:W-:Y:S01]  /*f480*/  MUFU.EX2 R63, R34 ;  /* 0x00000022003f7308 */ /* 0x0007e20000000800 */
[----:B0-----:R-:W-:-:S07]  /*f490*/  FADD.FTZ R24, R21, R38 ;  /* 0x0000002615187221 */ /* 0x001fce0000010000 */
[----:B------:R-:W0:Y:S01]  /*f4a0*/  MUFU.EX2 R47, R47 ;  /* 0x0000002f002f7308 */ /* 0x000e220000000800 */
[----:B---3--:R-:W-:-:S04]  /*f4b0*/  FADD.FTZ R34, R85, R32 ;  /* 0x0000002055227221 */ /* 0x008fc80000010000 */
[----:B------:R-:W-:-:S03]  /*f4c0*/  FADD.FTZ R33, R97, R34 ;  /* 0x0000002261217221 */ /* 0x000fc60000010000 */
[----:B------:R-:W3:Y:S01]  /*f4d0*/  MUFU.EX2 R45, R45 ;  /* 0x0000002d002d7308 */ /* 0x000ee20000000800 */
[----:B-1----:R-:W-:Y:S01]  /*f4e0*/  FADD.FTZ R26, R48, R33 ;  /* 0x00000021301a7221 */ /* 0x002fe20000010000 */
[----:B----4-:R-:W-:-:S06]  /*f4f0*/  FADD.FTZ R25, R41, R24 ;  /* 0x0000001829197221 */ /* 0x010fcc0000010000 */
[----:B------:R-:W1:Y:S01]  /*f500*/  MUFU.EX2 R80, R80 ;  /* 0x0000005000507308 */ /* 0x000e620000000800 */
[----:B------:R-:W-:Y:S01]  /*f510*/  FADD.FTZ R27, R49, R26 ;  /* 0x0000001a311b7221 */ /* 0x000fe20000010000 */
[----:B------:R-:W-:-:S06]  /*f520*/  FADD.FTZ R24, R54, R25 ;  /* 0x0000001936187221 */ /* 0x000fcc0000010000 */
[----:B------:R-:W4:Y:S01]  /*f530*/  MUFU.EX2 R65, R65 ;  /* 0x0000004100417308 */ /* 0x000f220000000800 */
[----:B--2---:R-:W-:Y:S01]  /*f540*/  FADD.FTZ R26, R52, R27 ;  /* 0x0000001b341a7221 */ /* 0x004fe20000010000 */
[----:B------:R-:W-:-:S06]  /*f550*/  F2FP.F16.F32.PACK_AB R39, R21, R51 ;  /* 0x000000331527723e */ /* 0x000fcc00000000ff */
[----:B------:R-:W2:Y:S01]  /*f560*/  MUFU.EX2 R68, R68 ;  /* 0x0000004400447308 */ /* 0x000ea20000000800 */
[----:B0-----:R-:W-:-:S07]  /*f570*/  FADD.FTZ R21, R47, R24 ;  /* 0x000000182f157221 */ /* 0x001fce0000010000 */
[----:B------:R0:W2:Y:S01]  /*f580*/  MUFU.EX2 R72, R37 ;  /* 0x0000002500487308 */ /* 0x0000a20000000800 */
[----:B---3--:R-:W-:-:S07]  /*f590*/  FADD.FTZ R26, R45, R26 ;  /* 0x0000001a2d1a7221 */ /* 0x008fce0000010000 */
[----:B------:R-:W3:Y:S01]  /*f5a0*/  MUFU.EX2 R69, R69 ;  /* 0x0000004500457308 */ /* 0x000ee20000000800 */
[----:B0-----:R-:W-:Y:S01]  /*f5b0*/  F2FP.F16.F32.PACK_AB R37, R50, R0 ;  /* 0x000000003225723e */ /* 0x001fe200000000ff */
[----:B-1----:R-:W-:Y:S01]  /*f5c0*/  FADD.FTZ R0, R80, R21 ;  /* 0x0000001550007221 */ /* 0x002fe20000010000 */
[----:B----4-:R-:W-:-:S05]  /*f5d0*/  FADD.FTZ R25, R65, R26 ;  /* 0x0000001a41197221 */ /* 0x010fca0000010000 */
[----:B------:R-:W-:Y:S01]  /*f5e0*/  MUFU.EX2 R55, R55 ;  /* 0x0000003700377308 */ /* 0x000fe20000000800 */
[----:B------:R-:W-:Y:S01]  /*f5f0*/  FADD.FTZ R21, R63, R0 ;  /* 0x000000003f157221 */ /* 0x000fe20000010000 */
[----:B------:R-:W-:-:S06]  /*f600*/  F2FP.F16.F32.PACK_AB R28, R81, R77 ;  /* 0x0000004d511c723e */ /* 0x000fcc00000000ff */
[----:B------:R-:W0:Y:S01]  /*f610*/  MUFU.EX2 R98, R98 ;  /* 0x0000006200627308 */ /* 0x000e220000000800 */
[----:B------:R-:W-:Y:S02]  /*f620*/  F2FP.F16.F32.PACK_AB R30, R96, R88 ;  /* 0x00000058601e723e */ /* 0x000fe400000000ff */
[----:B------:R-:W-:Y:S02]  /*f630*/  F2FP.F16.F32.PACK_AB R29, R67, R66 ;  /* 0x00000042431d723e */ /* 0x000fe400000000ff */
[----:B------:R-:W-:-:S03]  /*f640*/  F2FP.F16.F32.PACK_AB R31, R71, R70 ;  /* 0x00000046471f723e */ /* 0x000fc600000000ff */
[----:B------:R-:W1:Y:S01]  /*f650*/  MUFU.EX2 R44, R44 ;  /* 0x0000002c002c7308 */ /* 0x000e620000000800 */
[----:B--2---:R-:W-:Y:S01]  /*f660*/  FADD.FTZ R26, R68, R25 ;  /* 0x00000019441a7221 */ /* 0x004fe20000010000 */
[----:B------:R-:W-:-:S06]  /*f670*/  FADD.FTZ R0, R72, R21 ;  /* 0x0000001548007221 */ /* 0x000fcc0000010000 */
[----:B------:R-:W2:Y:S01]  /*f680*/  MUFU.EX2 R99, R99 ;  /* 0x0000006300637308 */ /* 0x000ea20000000800 */
[----:B------:R-:W-:Y:S01]  /*f690*/  F2FP.F16.F32.PACK_AB R32, R57, R56 ;  /* 0x000000383920723e */ /* 0x000fe200000000ff */
[----:B------:R3:W-:Y:S01]  /*f6a0*/  STSM.16.M88.4 [R18+0x28b00], R28 ;  /* 0x028b001c12007844 */ /* 0x0007e20000000200 */
[----:B------:R-:W-:Y:S02]  /*f6b0*/  F2FP.F16.F32.PACK_AB R34, R61, R60 ;  /* 0x0000003c3d22723e */ /* 0x000fe400000000ff */
[----:B------:R-:W-:-:S03]  /*f6c0*/  F2FP.F16.F32.PACK_AB R33, R58, R46 ;  /* 0x0000002e3a21723e */ /* 0x000fc600000000ff */
[----:B------:R-:W4:Y:S01]  /*f6d0*/  MUFU.EX2 R20, R20 ;  /* 0x0000001400147308 */ /* 0x000f220000000800 */
[----:B------:R-:W-:Y:S01]  /*f6e0*/  F2FP.F16.F32.PACK_AB R35, R62, R59 ;  /* 0x0000003b3e23723e */ /* 0x000fe200000000ff */
[----:B------:R-:W-:-:S06]  /*f6f0*/  FADD.FTZ R21, R43, R0 ;  /* 0x000000002b157221 */ /* 0x000fcc0000010000 */
[----:B------:R-:W4:Y:S01]  /*f700*/  MUFU.EX2 R100, R100 ;  /* 0x0000006400647308 */ /* 0x000f220000000800 */
[----:B---3--:R-:W-:-:S07]  /*f710*/  FADD.FTZ R30, R69, R26 ;  /* 0x0000001a451e7221 */ /* 0x008fce0000010000 */
[----:B------:R-:W-:Y:S01]  /*f720*/  MUFU.EX2 R40, R40 ;  /* 0x0000002800287308 */ /* 0x000fe20000000800 */
[----:B------:R-:W-:-:S07]  /*f730*/  F2FP.F16.F32.PACK_AB R36, R84, R64 ;  /* 0x000000405424723e */ /* 0x000fce00000000ff */
[----:B------:R-:W3:Y:S01]  /*f740*/  MUFU.EX2 R42, R42 ;  /* 0x0000002a002a7308 */ /* 0x000ee20000000800 */
[----:B------:R-:W-:-:S07]  /*f750*/  F2FP.F16.F32.PACK_AB R38, R97, R85 ;  /* 0x000000556126723e */ /* 0x000fce00000000ff */
[----:B------:R-:W-:Y:S01]  /*f760*/  MUFU.EX2 R101, R101 ;  /* 0x0000006500657308 */ /* 0x000fe20000000800 */
[----:B------:R1:W-:Y:S07]  /*f770*/  STSM.16.M88.4 [R18+0x2a300], R32 ;  /* 0x02a3002012007844 */ /* 0x0003ee0000000200 */
[----:B------:R-:W3:Y:S01]  /*f780*/  MUFU.EX2 R102, R102 ;  /* 0x0000006600667308 */ /* 0x000ee20000000800 */
[----:B0-----:R-:W-:Y:S01]  /*f790*/  FADD.FTZ R0, R98, R21 ;  /* 0x0000001562007221 */ /* 0x001fe20000010000 */
[----:B------:R2:W-:Y:S01]  /*f7a0*/  STSM.16.M88.4 [R18+0x2bb00], R36 ;  /* 0x02bb002412007844 */ /* 0x0005e20000000200 */
[----:B-1----:R-:W-:Y:S01]  /*f7b0*/  FADD.FTZ R33, R55, R30 ;  /* 0x0000001e37217221 */ /* 0x002fe20000010000 */
[----:B------:R-:W-:-:S03]  /*f7c0*/  F2FP.F16.F32.PACK_AB R24, R49, R48 ;  /* 0x000000303118723e */ /* 0x000fc600000000ff */
[----:B------:R-:W-:Y:S01]  /*f7d0*/  FADD.FTZ R21, R44, R33 ;  /* 0x000000212c157221 */ /* 0x000fe20000010000 */
[----:B------:R-:W-:Y:S02]  /*f7e0*/  F2FP.F16.F32.PACK_AB R26, R45, R52 ;  /* 0x000000342d1a723e */ /* 0x000fe400000000ff */
[----:B------:R-:W-:Y:S01]  /*f7f0*/  F2FP.F16.F32.PACK_AB R25, R54, R41 ;  /* 0x000000293619723e */ /* 0x000fe200000000ff */
[----:B--2---:R-:W-:Y:S01]  /*f800*/  FADD.FTZ R37, R99, R0 ;  /* 0x0000000063257221 */ /* 0x004fe20000010000 */
[----:B------:R-:W-:Y:S01]  /*f810*/  F2FP.F16.F32.PACK_AB R27, R80, R47 ;  /* 0x0000002f501b723e */ /* 0x000fe200000000ff */
[----:B----4-:R-:W-:Y:S01]  /*f820*/  FADD.FTZ R21, R20, R21 ;  /* 0x0000001514157221 */ /* 0x010fe20000010000 */
[----:B------:R-:W-:Y:S02]  /*f830*/  F2FP.F16.F32.PACK_AB R28, R68, R65 ;  /* 0x00000041441c723e */ /* 0x000fe400000000ff */
[----:B------:R-:W-:Y:S02]  /*f840*/  F2FP.F16.F32.PACK_AB R30, R55, R69 ;  /* 0x00000045371e723e */ /* 0x000fe400000000ff */
[----:B------:R-:W-:-:S02]  /*f850*/  F2FP.F16.F32.PACK_AB R29, R72, R63 ;  /* 0x0000003f481d723e */ /* 0x000fc400000000ff */
[----:B------:R-:W-:Y:S02]  /*f860*/  F2FP.F16.F32.PACK_AB R31, R98, R43 ;  /* 0x0000002b621f723e */ /* 0x000fe400000000ff */
[C---:B------:R-:W-:Y:S01]  /*f870*/  F2FP.F16.F32.PACK_AB R33, R100.reuse, R99 ;  /* 0x000000636421723e */ /* 0x040fe200000000ff */
[----:B------:R-:W-:Y:S01]  /*f880*/  FADD.FTZ R100, R100, R37 ;  /* 0x0000002564647221 */ /* 0x000fe20000010000 */
[----:B------:R-:W-:Y:S02]  /*f890*/  F2FP.F16.F32.PACK_AB R32, R20, R44 ;  /* 0x0000002c1420723e */ /* 0x000fe400000000ff */
[----:B---3--:R-:W-:Y:S02]  /*f8a0*/  F2FP.F16.F32.PACK_AB R34, R42, R40 ;  /* 0x000000282a22723e */ /* 0x008fe400000000ff */
[----:B------:R-:W-:Y:S01]  /*f8b0*/  F2FP.F16.F32.PACK_AB R35, R102, R101 ;  /* 0x000000656623723e */ /* 0x000fe200000000ff */
[----:B------:R0:W-:Y:S01]  /*f8c0*/  STSM.16.M88.4 [R18+0x2d300], R24 ;  /* 0x02d3001812007844 */ /* 0x0001e20000000200 */
[----:B------:R-:W-:Y:S01]  /*f8d0*/  FADD.FTZ R21, R40, R21 ;  /* 0x0000001528157221 */ /* 0x000fe20000010000 */
[----:B------:R-:W-:-:S02]  /*f8e0*/  FADD.FTZ R101, R101, R100 ;  /* 0x0000006465657221 */ /* 0x000fc40000010000 */
[----:B------:R-:W-:Y:S01]  /*f8f0*/  STSM.16.M88.4 [R18+0x2eb00], R28 ;  /* 0x02eb001c12007844 */ /* 0x000fe20000000200 */
[----:B------:R-:W-:-:S03]  /*f900*/  FADD.FTZ R20, R42, R21 ;  /* 0x000000152a147221 */ /* 0x000fc60000010000 */
[----:B------:R1:W-:Y:S01]  /*f910*/  STSM.16.M88.4 [R18+0x30300], R32 ;  /* 0x0303002012007844 */ /* 0x0003e20000000200 */
[----:B------:R-:W-:Y:S01]  /*f920*/  FADD.FTZ R0, R102, R101 ;  /* 0x0000006566007221 */ /* 0x000fe20000010000 */
[----:B------:R2:W-:Y:S06]  /*f930*/  MEMBAR.ALL.CTA ;  /* 0x0000000000007992 */ /* 0x0005ec0000008000 */
[----:B--2---:R-:W2:Y:S01]  /*f940*/  FENCE.VIEW.ASYNC.S ;  /* 0x00000000000073c6 */ /* 0x004ea20000000000 */
[----:B------:R-:W-:-:S03]  /*f950*/  VIADD R111, R111, 0xfffffffe ;  /* 0xfffffffe6f6f7836 */ /* 0x000fc60000000000 */
[----:B------:R3:W-:Y:S04]  /*f960*/  STL [R1+0x3c], R20 ;  /* 0x00003c1401007387 */ /* 0x0007e80000100800 */
[----:B------:R3:W-:Y:S01]  /*f970*/  STL [R1+0x44], R0 ;  /* 0x0000440001007387 */ /* 0x0007e20000100800 */
[----:B------:R-:W-:Y:S01]  /*f980*/  ISETP.GE.AND P2, PT, R111, R79, PT ;  /* 0x0000004f6f00720c */ /* 0x000fe20003f46270 */
[----:B------:R-:W-:-:S04]  /*f990*/  IMAD.MOV.U32 R71, RZ, RZ, RZ ;  /* 0x000000ffff477224 */ /* 0x000fc800078e00ff */
[--C-:B------:R-:W-:Y:S01]  /*f9a0*/  IMAD.MOV.U32 R70, RZ, RZ, R71.reuse ;  /* 0x000000ffff467224 */ /* 0x100fe200078e0047 */
[-C--:B------:R-:W-:Y:S01]  /*f9b0*/  MOV R56, R71.reuse ;  /* 0x0000004700387202 */ /* 0x080fe20000000f00 */
[--C-:B------:R-:W-:Y:S01]  /*f9c0*/  IMAD.MOV.U32 R69, RZ, RZ, R71.reuse ;  /* 0x000000ffff457224 */ /* 0x100fe200078e0047 */
[----:B0-----:R-:W-:Y:S01]  /*f9d0*/  MOV R27, R71 ;  /* 0x00000047001b7202 */ /* 0x001fe20000000f00 */
        /* <DEDUP_REMOVED lines=32> */
[--C-:B-1----:R-:W-:Y:S02]  /*fbe0*/  IMAD.MOV.U32 R35, RZ, RZ, R71.reuse ;  /* 0x000000ffff237224 */ /* 0x102fe400078e0047 */
        /* <DEDUP_REMOVED lines=10> */
[----:B--2---:R-:W-:Y:S01]  /*fc90*/  NOP ;  /* 0x0000000000007918 */ /* 0x004fe20000000000 */
[----:B---3--:R-:W-:Y:S05]  /*fca0*/  @!P2 BRA `(.L_x_9871) ;  /* 0x000000540064a947 */ /* 0x008fea0003800000 */
[----:B------:R0:W-:Y:S01]  /*fcb0*/  STL [R1+0x40], R111 ;  /* 0x0000406f01007387 */ /* 0x0001e20000100800 */
[----:B------:R-:W-:-:S03]  /*fcc0*/  IMAD.MOV.U32 R157, RZ, RZ, R14 ;  /* 0x000000ffff9d7224 */ /* 0x000fc600078e000e */
[----:B------:R0:W-:Y:S04]  /*fcd0*/  STL [R1+0x38], R74 ;  /* 0x0000384a01007387 */ /* 0x0001e80000100800 */
[----:B------:R-:W2:Y:S01]  /*fce0*/  LDL.LU R14, [R1+0x60] ;  /* 0x00006000010e7983 */ /* 0x000ea20000300800 */
        /* <DEDUP_REMOVED lines=25> */
[----:B--2---:R0:W-:Y:S06]  /*fe80*/  STL [R1], R14 ;  /* 0x0000000e01007387 */ /* 0x0041ec0000100800 */
.L_x_9881:
[----:B------:R-:W2:Y:S04]  /*fe90*/  LDL R15, [R1] ;  /* 0x00000000010f7983 */ /* 0x000ea80000100800 */
[----:B-1----:R-:W3:Y:S01]  /*fea0*/  LDL R20, [R1+0x7c] ;  /* 0x00007c0001147983 */ /* 0x002ee20000100800 */
[----:B------:R-:W-:-:S05]  /*feb0*/  VIADD R145, R0, 0x1 ;  /* 0x0000000100917836 */ /* 0x000fca0000000000 */
[----:B------:R-:W-:-:S04]  /*fec0*/  ISETP.NE.AND P3, PT, R145, 0x2, PT ;  /* 0x000000029100780c */ /* 0x000fc80003f65270 */
[----:B0-----:R-:W-:Y:S01]  /*fed0*/  SEL R14, RZ, 0x1, P3 ;  /* 0x00000001ff0e7807 */ /* 0x001fe20001800000 */
[----:B------:R-:W-:Y:S05]  /*fee0*/  YIELD ;  /* 0x0000000000007946 */ /* 0x000fea0003800000 */
[----:B------:R-:W-:Y:S02]  /*fef0*/  SEL R145, R145, RZ, P3 ;  /* 0x000000ff91917207 */ /* 0x000fe40001800000 */
[----:B--2---:R-:W-:-:S05]  /*ff00*/  LOP3.LUT R15, R15, R14, RZ, 0x3c, !PT ;  /* 0x0000000e0f0f7212 */ /* 0x004fca00078e3cff */
[----:B------:R0:W-:Y:S01]  /*ff10*/  STL [R1+0x60], R15 ;  /* 0x0000600f01007387 */ /* 0x0001e20000100800 */
[----:B---3--:R-:W-:-:S13]  /*ff20*/  ISETP.NE.AND P2, PT, R20, RZ, PT ;  /* 0x000000ff1400720c */ /* 0x008fda0003f45270 */
[----:B0-----:R-:W-:Y:S05]  /*ff30*/  @P2 BRA `(.L_x_9872) ;  /* 0x0000000000302947 */ /* 0x001fea0003800000 */
[----:B------:R-:W-:Y:S05]  /*ff40*/  @!P0 BRA `(.L_x_9873) ;  /* 0x0000000000048947 */ /* 0x000fea0003800000 */
[----:B------:R-:W-:Y:S01]  /*ff50*/  BPT.TRAP 0x1 ;  /* 0x000000040000795c */ /* 0x000fe20000300000 */
.L_x_9873:
[----:B------:R-:W-:Y:S01]  /*ff60*/  IMAD R14, R145, 0x8, R16 ;  /* 0x00000008910e7824 */ /* 0x000fe200078e0210 */
[----:B------:R-:W-:-:S04]  /*ff70*/  SHF.L.U32 R15, R15, 0x1f, RZ ;  /* 0x0000001f0f0f7819 */ /* 0x000fc800000006ff */
[----:B------:R0:W1:Y:S01]  /*ff80*/  SYNCS.PHASECHK.TRANS64.TRYWAIT P3, [R14+URZ+0x31c30], R15 ;  /* 0x031c300f0e0075a7 */ /* 0x000062000806017f */
[----:B------:R-:W-:Y:S05]  /*ff90*/  @!P0 BRA `(.L_x_9874) ;  /* 0x0000000000048947 */ /* 0x000fea0003800000 */
[----:B------:R-:W-:Y:S01]  /*ffa0*/  BPT.TRAP 0x1 ;  /* 0x000000040000795c */ /* 0x000fe20000300000 */
.L_x_9874:
[----:B------:R-:W-:Y:S04]  /*ffb0*/  BSSY B0, `(.L_x_9872) ;  /* 0x0000004000007945 */ /* 0x000fe80003800000 */
[----:B-1----:R-:W-:Y:S05]  /*ffc0*/  @P3 BRA `(.L_x_9875) ;  /* 0x0000000000083947 */ /* 0x002fea0003800000 */
[----:B------:R-:W1:Y:S02]  /*ffd0*/  SYNCS.PHASECHK.TRANS64.TRYWAIT P3, [R14+URZ+0x31c30], R15 ;  /* 0x031c300f0e0075a7 */ /* 0x000e64000806017f */
[----:B-1----:R-:W-:Y:S05]  /*ffe0*/  @!P3 BRA `(.L_x_9876) ;  /* 0x00000110005cb947 */ /* 0x002fea0003800000 */
.L_x_9875:
[----:B------:R-:W-:Y:S05]  /*fff0*/  BSYNC B0 ;  /* 0x0000000000007941 */ /* 0x000fea0003800000 */
.L_x_9872:
[----:B01----:R-:W2:Y:S01]  /*10000*/  LDL R14, [R1+0x80] ;  /* 0x00008000010e7983 */ /* 0x003ea20000100800 */
[----:B------:R-:W-:Y:S05]  /*10010*/  WARPSYNC.ALL ;  /* 0x0000000000007948 */ /* 0x000fea0003800000 */
[----:B------:R-:W0:Y:S01]  /*10020*/  S2R R20, SR_TID.X ;  /* 0x0000000000147919 */ /* 0x000e220000002100 */
[----:B------:R-:W-:Y:S01]  /*10030*/  IMAD.MOV.U32 R21, RZ, RZ, -0x7fffffe0 ;  /* 0x80000020ff157424 */ /* 0x000fe200078e00ff */
[----:B------:R-:W-:Y:S01]  /*10040*/  R2UR UR52, R2 ;  /* 0x00000000023472ca */ /* 0x000fe200000e0000 */
[----:B------:R-:W-:Y:S01]  /*10050*/  IMAD.MOV.U32 R73, RZ, RZ, -0x7fffffe0 ;  /* 0x80000020ff497424 */ /* 0x000fe200078e00ff */
[----:B------:R-:W-:Y:S01]  /*10060*/  R2UR UR53, R3 ;  /* 0x00000000033572ca */ /* 0x000fe200000e0000 */
[----:B------:R-:W-:Y:S01]  /*10070*/  IMAD.MOV.U32 R151, RZ, RZ, -0x7fffffe0 ;  /* 0x80000020ff977424 */ /* 0x000fe200078e00ff */
[C---:B------:R-:W-:Y:S01]  /*10080*/  R2UR UR7, R21.reuse ;  /* 0x00000000150772ca */ /* 0x040fe200000e0000 */
[----:B------:R-:W-:Y:S01]  /*10090*/  IMAD.MOV.U32 R15, RZ, RZ, -0x7fffffe0 ;  /* 0x80000020ff0f7424 */ /* 0x000fe200078e00ff */
[----:B------:R-:W-:Y:S01]  /*100a0*/  R2UR UR11, R21 ;  /* 0x00000000150b72ca */ /* 0x000fe200000e0000 */
[----:B------:R-:W-:Y:S01]  /*100b0*/  IMAD.MOV.U32 R83, RZ, RZ, -0x7fffffe0 ;  /* 0x80000020ff537424 */ /* 0x000fe200078e00ff */
[----:B------:R-:W-:Y:S01]  /*100c0*/  R2UR UR55, R73 ;  /* 0x00000000493772ca */ /* 0x000fe200000e0000 */
[----:B------:R1:W-:Y:S01]  /*100d0*/  STL [R1+0x11c], R28 ;  /* 0x00011c1c01007387 */ /* 0x0003e20000100800 */
[----:B------:R-:W-:Y:S01]  /*100e0*/  R2UR UR5, R21 ;  /* 0x00000000150572ca */ /* 0x000fe200000e0000 */
[----:B------:R-:W-:Y:S01]  /*100f0*/  IMAD.MOV.U32 R153, RZ, RZ, -0x7fffffe0 ;  /* 0x80000020ff997424 */ /* 0x000fe200078e00ff */
[C---:B------:R-:W-:Y:S01]  /*10100*/  R2UR UR59, R15.reuse ;  /* 0x000000000f3b72ca */ /* 0x040fe200000e0000 */
[----:B------:R-:W-:Y:S01]  /*10110*/  STL [R1+0x118], R27 ;  /* 0x0001181b01007387 */ /* 0x000fe20000100800 */
[----:B------:R-:W-:-:S02]  /*10120*/  R2UR UR9, R15 ;  /* 0x000000000f0972ca */ /* 0x000fc400000e0000 */
[----:B------:R-:W-:Y:S01]  /*10130*/  R2UR UR56, R2 ;  /* 0x00000000023872ca */ /* 0x000fe200000e0000 */
[----:B------:R-:W-:Y:S01]  /*10140*/  STL [R1+0x114], R26 ;  /* 0x0001141a01007387 */ /* 0x000fe20000100800 */
[----:B------:R-:W-:Y:S01]  /*10150*/  MOV R75, UR7 ;  /* 0x00000007004b7c02 */ /* 0x000fe20008000f00 */
[----:B------:R-:W-:Y:S01]  /*10160*/  UMOV UR7, UR11 ;  /* 0x0000000b00077c82 */ /* 0x000fe20008000000 */
[----:B------:R-:W-:Y:S01]  /*10170*/  R2UR UR57, R3 ;  /* 0x00000000033972ca */ /* 0x000fe200000e0000 */
[----:B------:R-:W-:Y:S01]  /*10180*/  STL [R1+0x110], R25 ;  /* 0x0001101901007387 */ /* 0x000fe20000100800 */
[----:B------:R-:W-:Y:S01]  /*10190*/  MOV R78, UR55 ;  /* 0x00000037004e7c02 */ /* 0x000fe20008000f00 */
[----:B------:R-:W-:Y:S01]  /*101a0*/  UMOV UR55, UR5 ;  /* 0x0000000500377c82 */ /* 0x000fe20008000000 */
[----:B------:R-:W-:Y:S01]  /*101b0*/  MOV R21, UR7 ;  /* 0x0000000700157c02 */ /* 0x000fe20008000f00 */
[----:B------:R-:W-:Y:S01]  /*101c0*/  STL [R1+0x10c], R24 ;  /* 0x00010c1801007387 */ /* 0x000fe20000100800 */
[----:B------:R-:W-:-:S02]  /*101d0*/  R2UR UR7, R151 ;  /* 0x00000000970772ca */ /* 0x000fc400000e0000 */
[----:B------:R-:W-:Y:S01]  /*101e0*/  R2UR UR5, R3 ;  /* 0x00000000030572ca */ /* 0x000fe200000e0000 */
[----:B------:R-:W-:Y:S01]  /*101f0*/  STL [R1+0x108], R23 ;  /* 0x0001081701007387 */ /* 0x000fe20000100800 */
[----:B0-----:R-:W-:Y:S02]  /*10200*/  SHF.R.U32.HI R20, RZ, 0x7, R20 ;  /* 0x00000007ff147819 */ /* 0x001fe40000011614 */
[----:B------:R-:W-:Y:S01]  /*10210*/  MOV R76, UR59 ;  /* 0x0000003b004c7c02 */ /* 0x000fe20008000f00 */
[----:B------:R-:W-:Y:S01]  /*10220*/  UMOV UR59, UR9 ;  /* 0x00000009003b7c82 */ /* 0x000fe20008000000 */
[----:B------:R-:W-:Y:S01]  /*10230*/  R2UR UR9, R73 ;  /* 0x00000000490972ca */ /* 0x000fe200000e0000 */
[----:B------:R-:W-:Y:S01]  /*10240*/  VIADD R74, R20, 0x8 ;  /* 0x00000008144a7836 */ /* 0x000fe20000000000 */
[C---:B------:R-:W-:Y:S01]  /*10250*/  R2UR UR11, R15.reuse ;  /* 0x000000000f0b72ca */ /* 0x040fe200000e0000 */
[----:B------:R-:W-:Y:S01]  /*10260*/  STL [R1+0x104], R22 ;  /* 0x0001041601007387 */ /* 0x000fe20000100800 */
[----:B------:R-:W-:-:S02]  /*10270*/  R2UR UR23, R15 ;  /* 0x000000000f1772ca */ /* 0x000fc400000e0000 */
[C---:B------:R-:W-:Y:S01]  /*10280*/  R2UR UR35, R15.reuse ;  /* 0x000000000f2372ca */ /* 0x040fe200000e0000 */
[----:B------:R0:W-:Y:S01]  /*10290*/  BAR.SYNC.DEFER_BLOCKING R74, 0x100 ;  /* 0x0004004a0000751d */ /* 0x0001e20000010000 */
[C---:B------:R-:W-:Y:S02]  /*102a0*/  R2UR UR47, R15.reuse ;  /* 0x000000000f2f72ca */ /* 0x040fe400000e0000 */
[C---:B------:R-:W-:Y:S02]  /*102b0*/  R2UR UR33, R15.reuse ;  /* 0x000000000f2172ca */ /* 0x040fe400000e0000 */
[C---:B------:R-:W-:Y:S01]  /*102c0*/  R2UR UR29, R15.reuse ;  /* 0x000000000f1d72ca */ /* 0x040fe200000e0000 */
[----:B------:R-:W-:Y:S01]  /*102d0*/  IMAD.U32 R155, RZ, RZ, UR9 ;  /* 0x00000009ff9b7e24 */ /* 0x000fe2000f8e00ff */
[----:B------:R-:W-:Y:S01]  /*102e0*/  R2UR UR9, R15 ;  /* 0x000000000f0972ca */ /* 0x000fe200000e0000 */
[----:B------:R-:W-:Y:S01]  /*102f0*/  STL [R1+0x100], R19 ;  /* 0x0001001301007387 */ /* 0x000fe20000100800 */
[----:B------:R-:W-:-:S02]  /*10300*/  R2UR UR15, R83 ;  /* 0x00000000530f72ca */ /* 0x000fc400000e0000 */
[C---:B------:R-:W-:Y:S01]  /*10310*/  R2UR UR31, R83.reuse ;  /* 0x00000000531f72ca */ /* 0x040fe200000e0000 */
[----:B------:R-:W-:Y:S01]  /*10320*/  STL [R1+0xfc], R18 ;  /* 0x0000fc1201007387 */ /* 0x000fe20000100800 */
[C---:B------:R-:W-:Y:S02]  /*10330*/  R2UR UR39, R83.reuse ;  /* 0x00000000532772ca */ /* 0x040fe400000e0000 */
[C---:B------:R-:W-:Y:S01]  /*10340*/  R2UR UR51, R83.reuse ;  /* 0x00000000533372ca */ /* 0x040fe200000e0000 */
[----:B------:R-:W-:Y:S01]  /*10350*/  STL [R1+0xf8], R17 ;  /* 0x0000f81101007387 */ /* 0x000fe20000100800 */
[----:B------:R-:W-:Y:S02]  /*10360*/  R2UR UR25, R83 ;  /* 0x00000000531972ca */ /* 0x000fe400000e0000 */
[C---:B------:R-:W-:Y:S01]  /*10370*/  R2UR UR19, R73.reuse ;  /* 0x00000000491372ca */ /* 0x040fe200000e0000 */
[----:B------:R-:W-:Y:S01]  /*10380*/  IMAD.U32 R15, RZ, RZ, UR9 ;  /* 0x00000009ff0f7e24 */ /* 0x000fe2000f8e00ff */
[C---:B------:R-:W-:Y:S01]  /*10390*/  R2UR UR27, R73.reuse ;  /* 0x00000000491b72ca */ /* 0x040fe200000e0000 */
[----:B------:R-:W-:Y:S01]  /*103a0*/  STL [R1+0xf4], R16 ;  /* 0x0000f41001007387 */ /* 0x000fe20000100800 */
[C---:B------:R-:W-:Y:S01]  /*103b0*/  R2UR UR43, R73.reuse ;  /* 0x00000000492b72ca */ /* 0x040fe200000e0000 */
[----:B------:R-:W-:Y:S01]  /*103c0*/  WARPGROUP.ARRIVE ;  /* 0x00000000000079c5 */ /* 0x000fe20000000000 */
[C---:B------:R-:W-:Y:S01]  /*103d0*/  R2UR UR21, R73.reuse ;  /* 0x00000000491572ca */ /* 0x040fe200000e0000 */
[----:B------:R3:W-:Y:S01]  /*103e0*/  STL [R1+0xf0], R0 ;  /* 0x0000f00001007387 */ /* 0x0007e20000100800 */
[----:B------:R-:W-:Y:S01]  /*103f0*/  R2UR UR17, R73 ;  /* 0x00000000491172ca */ /* 0x000fe200000e0000 */
[----:B------:R-:W-:Y:S01]  /*10400*/  IMAD.MOV.U32 R73, RZ, RZ, -0x7fffffe0 ;  /* 0x80000020ff497424 */ /* 0x000fe200078e00ff */
[----:B-1----:R-:W-:-:S02]  /*10410*/  MOV R28, UR60 ;  /* 0x0000003c001c7c02 */ /* 0x002fc40008000f00 */
[C---:B------:R-:W-:Y:S02]  /*10420*/  R2UR UR40, R8.reuse ;  /* 0x00000000082872ca */ /* 0x040fe400000e0000 */
[----:B------:R-:W-:Y:S01]  /*10430*/  R2UR UR13, R73 ;  /* 0x00000000490d72ca */ /* 0x000fe200000e0000 */
[----:B------:R-:W-:Y:S01]  /*10440*/  IMAD.MOV.U32 R73, RZ, RZ, -0x7fffffe0 ;  /* 0x80000020ff497424 */ /* 0x000fe200078e00ff */
[----:B------:R-:W-:Y:S02]  /*10450*/  R2UR UR41, R9 ;  /* 0x00000000092972ca */ /* 0x000fe400000e0000 */
[----:B---3--:R-:W-:Y:S02]  /*10460*/  MOV R0, UR61 ;  /* 0x0000003d00007c02 */ /* 0x008fe40008000f00 */
[----:B------:R-:W-:Y:S01]  /*10470*/  R2UR UR61, R73 ;  /* 0x00000000493d72ca */ /* 0x000fe200000e0000 */
[----:B------:R-:W-:Y:S01]  /*10480*/  IMAD.MOV.U32 R73, RZ, RZ, -0x7fffffe0 ;  /* 0x80000020ff497424 */ /* 0x000fe200078e00ff */
[----:B------:R-:W-:-:S02]  /*10490*/  R2UR UR44, R8 ;  /* 0x00000000082c72ca */ /* 0x000fc400000e0000 */
[C---:B------:R-:W-:Y:S02]  /*104a0*/  R2UR UR45, R9.reuse ;  /* 0x00000000092d72ca */ /* 0x040fe400000e0000 */
[----:B------:R-:W-:Y:S02]  /*104b0*/  R2UR UR48, R8 ;  /* 0x00000000083072ca */ /* 0x000fe400000e0000 */
[----:B------:R-:W-:Y:S01]  /*104c0*/  R2UR UR49, R9 ;  /* 0x00000000093172ca */ /* 0x000fe200000e0000 */
[----:B--2---:R-:W-:-:S04]  /*104d0*/  IMAD R150, R145, 0x6c0, R14 ;  /* 0x000006c091967824 */ /* 0x004fc800078e020e */
[C---:B------:R-:W-:Y:S02]  /*104e0*/  VIADD R20, R150.reuse, 0x40 ;  /* 0x0000004096147836 */ /* 0x040fe40000000000 */
[C---:B------:R-:W-:Y:S02]  /*104f0*/  VIADD R72, R150.reuse, 0x100 ;  /* 0x0000010096487836 */ /* 0x040fe40000000000 */
[----:B------:R-:W-:Y:S01]  /*10500*/  VIADD R14, R150, 0x80 ;  /* 0x00000080960e7836 */ /* 0x000fe20000000000 */
[----:B------:R-:W-:Y:S01]  /*10510*/  R2UR UR4, R20 ;  /* 0x00000000140472ca */ /* 0x000fe200000e0000 */
        /* <DEDUP_REMOVED lines=25> */
[----:B0-----:R-:W-:Y:S01]  /*106b0*/  MOV R74, UR6 ;  /* 0x00000006004a7c02 */ /* 0x001fe20008000f00 */
[----:B------:R-:W-:Y:S01]  /*106c0*/  UMOV UR6, UR10 ;  /* 0x0000000a00067c82 */ /* 0x000fe20008000000 */
[----:B------:R-:W-:Y:S01]  /*106d0*/  R2UR UR10, R14 ;  /* 0x000000000e0a72ca */ /* 0x000fe200000e0000 */
[C---:B------:R-:W-:Y:S01]  /*106e0*/  VIADD R14, R150.reuse, 0x42 ;  /* 0x00000042960e7836 */ /* 0x040fe20000000000 */
[----:B------:R-:W-:Y:S01]  /*106f0*/  MOV R80, UR6 ;  /* 0x0000000600507c02 */ /* 0x000fe20008000f00 */
[C---:B------:R-:W-:Y:S01]  /*10700*/  VIADD R152, R150.reuse, 0x402 ;  /* 0x0000040296987836 */ /* 0x040fe20000000000 */
[----:B------:R-:W-:-:S02]  /*10710*/  R2UR UR6, R150 ;  /* 0x00000000960672ca */ /* 0x000fc400000e0000 */
[----:B------:R-:W-:Y:S01]  /*10720*/  R2UR UR22, R14 ;  /* 0x000000000e1672ca */ /* 0x000fe200000e0000 */
[----:B------:R-:W-:Y:S01]  /*10730*/  VIADD R14, R150, 0x102 ;  /* 0x00000102960e7836 */ /* 0x000fe20000000000 */
[----:B------:R-:W-:Y:S01]  /*10740*/  R2UR UR20, R72 ;  /* 0x00000000481472ca */ /* 0x000fe200000e0000 */
[----:B------:R-:W-:Y:S01]  /*10750*/  VIADD R72, R150, 0x340 ;  /* 0x0000034096487836 */ /* 0x000fe20000000000 */
[----:B------:R-:W-:Y:S01]  /*10760*/  R2UR UR30, R82 ;  /* 0x00000000521e72ca */ /* 0x000fe200000e0000 */
[----:B------:R-:W-:Y:S01]  /*10770*/  VIADD R82, R150, 0x142 ;  /* 0x0000014296527836 */ /* 0x000fe20000000000 */
[----:B------:R-:W-:Y:S02]  /*10780*/  R2UR UR34, R14 ;  /* 0x000000000e2272ca */ /* 0x000fe400000e0000 */
[----:B------:R-:W-:Y:S02]  /*10790*/  IADD3 R14, R150, 0x1c2, RZ ;  /* 0x000001c2960e7810 */ /* 0x000fe40007ffe0ff */
[----:B------:R-:W-:Y:S01]  /*107a0*/  R2UR UR8, R72 ;  /* 0x00000000480872ca */ /* 0x000fe200000e0000 */
[----:B------:R-:W-:Y:S01]  /*107b0*/  HGMMA.64x16x16.F32 R136, gdesc[UR4], RZ, !UPT, gsb0 ;  /* 0x00200000048879f0 */ /* 0x000fe2000c0008ff */
[----:B------:R-:W-:Y:S01]  /*107c0*/  R2UR UR7, R21 ;  /* 0x00000000150772ca */ /* 0x000fe200000e0000 */
[----:B------:R-:W-:Y:S01]  /*107d0*/  IMAD.MOV.U32 R21, RZ, RZ, -0x7fffffe0 ;  /* 0x80000020ff157424 */ /* 0x000fe200078e00ff */
[----:B------:R-:W-:Y:S01]  /*107e0*/  R2UR UR6, R80 ;  /* 0x00000000500672ca */ /* 0x000fe200000e0000 */
[----:B------:R-:W-:Y:S01]  /*107f0*/  VIADD R72, R150, 0x3c0 ;  /* 0x000003c096487836 */ /* 0x000fe20000000000 */
[----:B------:R-:W-:-:S02]  /*10800*/  R2UR UR4, R2 ;  /* 0x00000000020472ca */ /* 0x000fc400000e0000 */
[----:B------:R-:W-:Y:S02]  /*10810*/  R2UR UR5, R3 ;  /* 0x00000000030572ca */ /* 0x000fe400000e0000 */
[----:B------:R-:W-:Y:S01]  /*10820*/  R2UR UR46, R14 ;  /* 0x000000000e2e72ca */ /* 0x000fe200000e0000 */
[----:B------:R-:W-:Y:S01]  /*10830*/  VIADD R14, R150, 0x240 ;  /* 0x00000240960e7836 */ /* 0x000fe20000000000 */
[----:B------:R-:W-:Y:S01]  /*10840*/  R2UR UR9, R21 ;  /* 0x00000000150972ca */ /* 0x000fe200000e0000 */
[----:B------:R-:W-:Y:S01]  /*10850*/  IMAD.U32 R154, RZ, RZ, UR8 ;  /* 0x00000008ff9a7e24 */ /* 0x000fe2000f8e00ff */
[----:B------:R-:W-:Y:S01]  /*10860*/  R2UR UR38, R82 ;  /* 0x00000000522672ca */ /* 0x000fe200000e0000 */
[----:B------:R-:W-:Y:S01]  /*10870*/  VIADD R82, R150, 0x202 ;  /* 0x0000020296527836 */ /* 0x000fe20000000000 */
[----:B------:R-:W-:Y:S01]  /*10880*/  R2UR UR32, R14 ;  /* 0x000000000e2072ca */ /* 0x000fe200000e0000 */
[----:B------:R-:W-:Y:S01]  /*10890*/  VIADD R14, R150, 0x300 ;  /* 0x00000300960e7836 */ /* 0x000fe20000000000 */
[----:B------:R-:W-:Y:S01]  /*108a0*/  R2UR UR16, R72 ;  /* 0x00000000481072ca */ /* 0x000fe200000e0000 */
[----:B------:R-:W-:Y:S01]  /*108b0*/  IMAD.MOV.U32 R21, RZ, RZ, -0x7fffffe0 ;  /* 0x80000020ff157424 */ /* 0x000fe200078e00ff */
[----:B------:R-:W-:Y:S01]  /*108c0*/  R2UR UR50, R82 ;  /* 0x00000000523272ca */ /* 0x000fe200000e0000 */
[----:B------:R-:W-:Y:S01]  /*108d0*/  VIADD R82, R150, 0x280 ;  /* 0x0000028096527836 */ /* 0x000fe20000000000 */
[----:B------:R-:W-:Y:S01]  /*108e0*/  R2UR UR28, R14 ;  /* 0x000000000e1c72ca */ /* 0x000fe200000e0000 */
[C---:B------:R-:W-:Y:S01]  /*108f0*/  VIADD R14, R150.reuse, 0x380 ;  /* 0x00000380960e7836 */ /* 0x040fe20000000000 */
[----:B------:R-:W-:Y:S01]  /*10900*/  R2UR UR37, R21 ;  /* 0x00000000152572ca */ /* 0x000fe200000e0000 */
[----:B------:R-:W-:Y:S01]  /*10910*/  VIADD R72, R150, 0x440 ;  /* 0x0000044096487836 */ /* 0x000fe20000000000 */
[----:B------:R-:W-:Y:S01]  /*10920*/  R2UR UR24, R82 ;  /* 0x00000000521872ca */ /* 0x000fe200000e0000 */
[----:B------:R-:W-:Y:S01]  /*10930*/  IMAD.MOV.U32 R21, RZ, RZ, -0x7fffffe0 ;  /* 0x80000020ff157424 */ /* 0x000fe200078e00ff */
[----:B------:R-:W-:-:S02]  /*10940*/  R2UR UR8, R14 ;  /* 0x000000000e0872ca */ /* 0x000fc400000e0000 */
[----:B------:R-:W-:Y:S01]  /*10950*/  R2UR UR12, R72 ;  /* 0x00000000480c72ca */ /* 0x000fe200000e0000 */
[----:B------:R-:W-:-:S05]  /*10960*/  VIADD R72, R150, 0x2c2 ;  /* 0x000002c296487836 */ /* 0x000fca0000000000 */
[----:B------:R-:W-:Y:S01]  /*10970*/  R2UR UR60, R72 ;  /* 0x00000000483c72ca */ /* 0x000fe200000e0000 */
[----:B------:R-:W-:Y:S01]  /*10980*/  IMAD.U32 R147, RZ, RZ, UR37 ;  /* 0x00000025ff937e24 */ /* 0x000fe2000f8e00ff */
[----:B------:R-:W-:Y:S01]  /*10990*/  R2UR UR37, R21 ;  /* 0x00000000152572ca */ /* 0x000fe200000e0000 */
[----:B------:R-:W-:Y:S01]  /*109a0*/  VIADD R72, R150, 0x342 ;  /* 0x0000034296487836 */ /* 0x000fe20000000000 */
[----:B------:R-:W-:Y:S01]  /*109b0*/  MOV R21, 0x80000020 ;  /* 0x8000002000157802 */ /* 0x000fe20000000f00 */
[----:B------:R-:W-:Y:S01]  /*109c0*/  IMAD.U32 R14, RZ, RZ, UR8 ;  /* 0x00000008ff0e7e24 */ /* 0x000fe2000f8e00ff */
[----:B------:R-:W-:Y:S01]  /*109d0*/  R2UR UR8, R20 ;  /* 0x00000000140872ca */ /* 0x000fe200000e0000 */
[----:B------:R-:W-:-:S05]  /*109e0*/  VIADD R20, R150, 0x242 ;  /* 0x0000024296147836 */ /* 0x000fca0000000000 */
[----:B------:R-:W-:Y:S01]  /*109f0*/  R2UR UR36, R20 ;  /* 0x00000000142472ca */ /* 0x000fe200000e0000 */
[----:B------:R-:W-:Y:S02]  /*10a00*/  VIADD R20, R150, 0x282 ;  /* 0x0000028296147836 */ /* 0x000fe40000000000 */
[----:B------:R-:W-:Y:S01]  /*10a10*/  IMAD.U32 R149, RZ, RZ, UR37 ;  /* 0x00000025ff957e24 */ /* 0x000fe2000f8e00ff */
[----:B------:R-:W-:Y:S01]  /*10a20*/  R2UR UR37, R9 ;  /* 0x00000000092572ca */ /* 0x000fe200000e0000 */
[----:B------:R-:W-:Y:S02]  /*10a30*/  WARPGROUP.DEPBAR.LE gsb0, 0x0 ;  /* 0x00008000000079c5 */ /* 0x000fe40000010000 */
[----:B------:R-:W-:-:S06]  /*10a40*/  WARPGROUP.ARRIVE ;  /* 0x00000000000079c5 */ /* 0x000fcc0000000000 */
[----:B------:R-:W-:Y:S01]  /*10a50*/  HGMMA.64x16x16.F32 R128, gdesc[UR52], RZ, !UPT, gsb0 ;  /* 0x00200000348079f0 */ /* 0x000fe2000c0008ff */
[----:B------:R-:W-:Y:S01]  /*10a60*/  R2UR UR55, R78 ;  /* 0x000000004e3772ca */ /* 0x000fe200000e0000 */
[----:B------:R-:W-:Y:S01]  /*10a70*/  IMAD.U32 R146, RZ, RZ, UR36 ;  /* 0x00000024ff927e24 */ /* 0x000fe2000f8e00ff */
[----:B------:R-:W-:Y:S02]  /*10a80*/  R2UR UR54, R79 ;  /* 0x000000004f3672ca */ /* 0x000fe400000e0000 */
[----:B------:R-:W-:Y:S02]  /*10a90*/  R2UR UR52, R2 ;  /* 0x00000000023472ca */ /* 0x000fe400000e0000 */
[----:B------:R-:W-:Y:S02]  /*10aa0*/  R2UR UR53, R3 ;  /* 0x00000000033572ca */ /* 0x000fe400000e0000 */
[----:B------:R-:W-:Y:S01]  /*10ab0*/  R2UR UR36, R20 ;  /* 0x00000000142472ca */ /* 0x000fe200000e0000 */
[----:B------:R-:W-:-:S12]  /*10ac0*/  VIADD R20, R150, 0x302 ;  /* 0x0000030296147836 */ /* 0x000fd80000000000 */
[----:B------:R-:W-:Y:S01]  /*10ad0*/  IMAD.U32 R148, RZ, RZ, UR36 ;  /* 0x00000024ff947e24 */ /* 0x000fe2000f8e00ff */
[----:B------:R-:W-:Y:S01]  /*10ae0*/  R2UR UR36, R8 ;  /* 0x00000000082472ca */ /* 0x000fe200000e0000 */
[----:B------:R-:W-:Y:S02]  /*10af0*/  WARPGROUP.DEPBAR.LE gsb0, 0x0 ;  /* 0x00008000000079c5 */ /* 0x000fe40000010000 */
[----:B------:R-:W-:-:S06]  /*10b00*/  WARPGROUP.ARRIVE ;  /* 0x00000000000079c5 */ /* 0x000fcc0000000000 */
[----:B------:R-:W-:Y:S01]  /*10b10*/  HGMMA.64x16x16.F32 R120, gdesc[UR56], RZ, !UPT, gsb0 ;  /* 0x00200000387879f0 */ /* 0x000fe2000c0008ff */
[----:B------:R-:W-:Y:S02]  /*10b20*/  R2UR UR59, R76 ;  /* 0x000000004c3b72ca */ /* 0x000fe400000e0000 */
[----:B------:R-:W-:Y:S02]  /*10b30*/  R2UR UR58, R77 ;  /* 0x000000004d3a72ca */ /* 0x000fe400000e0000 */
[----:B------:R-:W-:Y:S02]  /*10b40*/  R2UR UR56, R2 ;  /* 0x00000000023872ca */ /* 0x000fe400000e0000 */
[----:B------:R-:W-:Y:S01]  /*10b50*/  R2UR UR57, R3 ;  /* 0x00000000033972ca */ /* 0x000fe200000e0000 */
[----:B------:R-:W-:Y:S02]  /*10b60*/  WARPGROUP.DEPBAR.LE gsb0, 0x0 ;  /* 0x00008000000079c5 */ /* 0x000fe40000010000 */
[----:B------:R-:W-:-:S06]  /*10b70*/  WARPGROUP.ARRIVE ;  /* 0x00000000000079c5 */ /* 0x000fcc0000000000 */
[----:B------:R-:W-:Y:S01]  /*10b80*/  HGMMA.64x16x16.F32 R112, gdesc[UR4], RZ, !UPT, gsb0 ;  /* 0x00200000047079f0 */ /* 0x000fe2000c0008ff */
[----:B------:R-:W-:Y:S01]  /*10b90*/  R2UR UR7, R75 ;  /* 0x000000004b0772ca */ /* 0x000fe200000e0000 */
[----:B------:R-:W-:Y:S01]  /*10ba0*/  IMAD.MOV.U32 R75, RZ, RZ, -0x7fffffe0 ;  /* 0x80000020ff4b7424 */ /* 0x000fe200078e00ff */
[----:B------:R-:W-:Y:S01]  /*10bb0*/  R2UR UR6, R74 ;  /* 0x000000004a0672ca */ /* 0x000fe200000e0000 */
[----:B------:R-:W-:Y:S01]  /*10bc0*/  VIADD R74, R150, 0x382 ;  /* 0x00000382964a7836 */ /* 0x000fe20000000000 */
[----:B------:R-:W-:Y:S02]  /*10bd0*/  R2UR UR4, R2 ;  /* 0x00000000020472ca */ /* 0x000fe400000e0000 */
[----:B------:R-:W-:Y:S01]  /*10be0*/  R2UR UR5, R3 ;  /* 0x00000000030572ca */ /* 0x000fe200000e0000 */
[----:B------:R-:W-:Y:S02]  /*10bf0*/  WARPGROUP.DEPBAR.LE gsb0, 0x0 ;  /* 0x00008000000079c5 */ /* 0x000fe40000010000 */
[----:B------:R-:W-:-:S06]  /*10c00*/  WARPGROUP.ARRIVE ;  /* 0x00000000000079c5 */ /* 0x000fcc0000000000 */
[----:B------:R-:W-:Y:S01]  /*10c10*/  HGMMA.64x16x16.F32 R104, gdesc[UR52], RZ, !UPT, gsb0 ;  /* 0x00200000346879f0 */ /* 0x000fe2000c0008ff */
[----:B------:R-:W-:Y:S01]  /*10c20*/  UMOV UR54, UR12 ;  /* 0x0000000c00367c82 */ /* 0x000fe20008000000 */
[----:B------:R-:W-:Y:S01]  /*10c30*/  UMOV UR55, UR13 ;  /* 0x0000000d00377c82 */ /* 0x000fe20008000000 */
[----:B------:R-:W-:Y:S01]  /*10c40*/  R2UR UR12, R20 ;  /* 0x00000000140c72ca */ /* 0x000fe200000e0000 */
[----:B------:R-:W-:Y:S01]  /*10c50*/  UMOV UR52, UR16 ;  /* 0x0000001000347c82 */ /* 0x000fe20008000000 */
[----:B------:R-:W-:Y:S01]  /*10c60*/  R2UR UR13, R21 ;  /* 0x00000000150d72ca */ /* 0x000fe200000e0000 */
[----:B------:R-:W-:Y:S01]  /*10c70*/  UMOV UR53, UR17 ;  /* 0x0000001100357c82 */ /* 0x000fe20008000000 */
[C---:B------:R-:W-:Y:S02]  /*10c80*/  R2UR UR16, R8.reuse ;  /* 0x00000000081072ca */ /* 0x040fe400000e0000 */
[----:B------:R-:W-:Y:S02]  /*10c90*/  R2UR UR17, R9 ;  /* 0x00000000091172ca */ /* 0x000fe400000e0000 */
[----:B------:R-:W-:Y:S01]  /*10ca0*/  MOV R27, UR55 ;  /* 0x00000037001b7c02 */ /* 0x000fe20008000f00 */
[----:B------:R-:W-:Y:S01]  /*10cb0*/  UMOV UR55, UR25 ;  /* 0x0000001900377c82 */ /* 0x000fe20008000000 */
[----:B------:R-:W-:Y:S01]  /*10cc0*/  MOV R26, UR54 ;  /* 0x00000036001a7c02 */ /* 0x000fe20008000f00 */
[----:B------:R-:W-:Y:S01]  /*10cd0*/  UMOV UR54, UR24 ;  /* 0x0000001800367c82 */ /* 0x000fe20008000000 */
[----:B------:R-:W-:Y:S01]  /*10ce0*/  R2UR UR24, R8 ;  /* 0x00000000081872ca */ /* 0x000fe200000e0000 */
[----:B------:R-:W-:Y:S01]  /*10cf0*/  IMAD.U32 R20, RZ, RZ, UR12 ;  /* 0x0000000cff147e24 */ /* 0x000fe2000f8e00ff */
[----:B------:R-:W-:Y:S01]  /*10d00*/  R2UR UR12, R2 ;  /* 0x00000000020c72ca */ /* 0x000fe200000e0000 */
[----:B------:R-:W-:Y:S01]  /*10d10*/  IMAD.U32 R21, RZ, RZ, UR13 ;  /* 0x0000000dff157e24 */ /* 0x000fe2000f8e00ff */
[----:B------:R-:W-:-:S02]  /*10d20*/  R2UR UR13, R3 ;  /* 0x00000000030d72ca */ /* 0x000fc400000e0000 */
[----:B------:R-:W-:Y:S01]  /*10d30*/  R2UR UR25, R9 ;  /* 0x00000000091972ca */ /* 0x000fe200000e0000 */
[----:B------:R-:W-:Y:S02]  /*10d40*/  WARPGROUP.DEPBAR.LE gsb0, 0x0 ;  /* 0x00008000000079c5 */ /* 0x000fe40000010000 */
[----:B------:R-:W-:-:S06]  /*10d50*/  WARPGROUP.ARRIVE ;  /* 0x00000000000079c5 */ /* 0x000fcc0000000000 */
[----:B------:R-:W-:Y:S01]  /*10d60*/  HGMMA.64x16x16.F32 R96, gdesc[UR56], RZ, !UPT, gsb0 ;  /* 0x00200000386079f0 */ /* 0x000fe2000c0008ff */
[----:B------:R-:W-:Y:S01]  /*10d70*/  UMOV UR58, UR8 ;  /* 0x00000008003a7c82 */ /* 0x000fe20008000000 */
[----:B------:R-:W-:Y:S01]  /*10d80*/  UMOV UR59, UR9 ;  /* 0x00000009003b7c82 */ /* 0x000fe20008000000 */
[----:B------:R-:W-:Y:S02]  /*10d90*/  R2UR UR8, R2 ;  /* 0x00000000020872ca */ /* 0x000fe400000e0000 */
[----:B------:R-:W-:Y:S02]  /*10da0*/  R2UR UR9, R3 ;  /* 0x00000000030972ca */ /* 0x000fe400000e0000 */
[----:B------:R-:W-:Y:S01]  /*10db0*/  R2UR UR56, R72 ;  /* 0x00000000483872ca */ /* 0x000fe200000e0000 */
[----:B------:R-:W-:Y:S01]  /*10dc0*/  VIADD R72, R150, 0x3c2 ;  /* 0x000003c296487836 */ /* 0x000fe20000000000 */
[----:B------:R-:W-:Y:S01]  /*10dd0*/  R2UR UR57, R73 ;  /* 0x00000000493972ca */ /* 0x000fe200000e0000 */
[----:B------:R-:W-:Y:S01]  /*10de0*/  IMAD.MOV.U32 R73, RZ, RZ, -0x7fffffe0 ;  /* 0x80000020ff497424 */ /* 0x000fe200078e00ff */
[----:B------:R-:W-:-:S02]  /*10df0*/  WARPGROUP.DEPBAR.LE gsb0, 0x0 ;  /* 0x00008000000079c5 */ /* 0x000fc40000010000 */
[----:B------:R-:W-:-:S06]  /*10e00*/  WARPGROUP.ARRIVE ;  /* 0x00000000000079c5 */ /* 0x000fcc0000000000 */
[----:B------:R-:W-:Y:S01]  /*10e10*/  HGMMA.64x16x16.F32 R88, gdesc[UR4], RZ, !UPT, gsb0 ;  /* 0x00200000045879f0 */ /* 0x000fe2000c0008ff */
[----:B------:R-:W-:Y:S01]  /*10e20*/  R2UR UR6, R74 ;  /* 0x000000004a0672ca */ /* 0x000fe200000e0000 */
[----:B------:R-:W-:Y:S01]  /*10e30*/  UMOV UR4, UR20 ;  /* 0x0000001400047c82 */ /* 0x000fe20008000000 */
[----:B------:R-:W-:Y:S01]  /*10e40*/  R2UR UR7, R75 ;  /* 0x000000004b0772ca */ /* 0x000fe200000e0000 */
[----:B------:R-:W-:Y:S01]  /*10e50*/  UMOV UR5, UR21 ;  /* 0x0000001500057c82 */ /* 0x000fe20008000000 */
[----:B------:R-:W-:Y:S02]  /*10e60*/  R2UR UR20, R8 ;  /* 0x00000000081472ca */ /* 0x000fe400000e0000 */
[----:B------:R-:W-:-:S07]  /*10e70*/  R2UR UR21, R9 ;  /* 0x00000000091572ca */ /* 0x000fce00000e0000 */
[----:B------:R-:W-:Y:S01]  /*10e80*/  MOV R22, UR6 ;  /* 0x0000000600167c02 */ /* 0x000fe20008000f00 */
[----:B------:R-:W-:Y:S01]  /*10e90*/  UMOV UR6, UR32 ;  /* 0x0000002000067c82 */ /* 0x000fe20008000000 */
[----:B------:R-:W-:Y:S01]  /*10ea0*/  MOV R23, UR7 ;  /* 0x0000000700177c02 */ /* 0x000fe20008000f00 */
[----:B------:R-:W-:Y:S01]  /*10eb0*/  UMOV UR7, UR33 ;  /* 0x0000002100077c82 */ /* 0x000fe20008000000 */
[----:B------:R-:W-:Y:S02]  /*10ec0*/  R2UR UR32, R8 ;  /* 0x00000000082072ca */ /* 0x000fe400000e0000 */
[----:B------:R-:W-:Y:S01]  /*10ed0*/  R2UR UR33, R9 ;  /* 0x00000000092172ca */ /* 0x000fe200000e0000 */
[----:B------:R-:W-:Y:S02]  /*10ee0*/  WARPGROUP.DEPBAR.LE gsb0, 0x0 ;  /* 0x00008000000079c5 */ /* 0x000fe40000010000 */
[----:B------:R-:W-:-:S06]  /*10ef0*/  WARPGROUP.ARRIVE ;  /* 0x00000000000079c5 */ /* 0x000fcc0000000000 */
[----:B------:R-:W-:Y:S01]  /*10f00*/  HGMMA.64x16x16.F32 R80, gdesc[UR8], RZ, !UPT, gsb0 ;  /* 0x00200000085079f0 */ /* 0x000fe2000c0008ff */
[----:B------:R-:W-:Y:S02]  /*10f10*/  R2UR UR10, R72 ;  /* 0x00000000480a72ca */ /* 0x000fe400000e0000 */
[----:B------:R-:W-:Y:S02]  /*10f20*/  R2UR UR11, R73 ;  /* 0x00000000490b72ca */ /* 0x000fe400000e0000 */
        /* <DEDUP_REMOVED lines=11> */
[----:B------:R-:W-:Y:S01]  /*10fe0*/  R2UR UR14, R152 ;  /* 0x00000000980e72ca */ /* 0x000fe200000e0000 */
[----:B------:R-:W-:Y:S01]  /*10ff0*/  VIADD R152, R150, 0x442 ;  /* 0x0000044296987836 */ /* 0x000fe20000000000 */
[----:B------:R-:W-:Y:S01]  /*11000*/  R2UR UR15, R153 ;  /* 0x00000000990f72ca */ /* 0x000fe200000e0000 */
[----:B------:R-:W-:Y:S01]  /*11010*/  IMAD.MOV.U32 R153, RZ, RZ, -0x7fffffe0 ;  /* 0x80000020ff997424 */ /* 0x000fe200078e00ff */
[----:B------:R-:W-:Y:S02]  /*11020*/  WARPGROUP.DEPBAR.LE gsb0, 0x0 ;  /* 0x00008000000079c5 */ /* 0x000fe40000010000 */
[----:B------:R-:W-:-:S06]  /*11030*/  WARPGROUP.ARRIVE ;  /* 0x00000000000079c5 */ /* 0x000fcc0000000000 */
[----:B------:R-:W-:Y:S01]  /*11040*/  HGMMA.64x16x16.F32 R136, gdesc[UR16], R136, gsb0 ;  /* 0x00200000108879f0 */ /* 0x000fe20008000888 */
        /* <DEDUP_REMOVED lines=8> */
[----:B------:R-:W-:Y:S01]  /*110d0*/  IMAD.MOV.U32 R152, RZ, RZ, R0 ;  /* 0x000000ffff987224 */ /* 0x000fe200078e0000 */
        /* <DEDUP_REMOVED lines=31> */
[----:B------:R-:W-:Y:S01]  /*112d0*/  UMOV UR46, UR52 ;  /* 0x00000034002e7c82 */ /* 0x000fe20008000000 */
[----:B------:R-:W-:Y:S01]  /*112e0*/  UMOV UR47, UR53 ;  /* 0x00000035002f7c82 */ /* 0x000fe20008000000 */
[----:B------:R-:W-:Y:S02]  /*112f0*/  R2UR UR52, R12 ;  /* 0x000000000c3472ca */ /* 0x000fe400000e0000 */
[----:B------:R-:W-:Y:S01]  /*11300*/  R2UR UR53, R13 ;  /* 0x000000000d3572ca */ /* 0x000fe200000e0000 */
[----:B------:R-:W-:Y:S02]  /*11310*/  WARPGROUP.DEPBAR.LE gsb0, 0x0 ;  /* 0x00008000000079c5 */ /* 0x000fe40000010000 */
[----:B------:R-:W-:-:S06]  /*11320*/  WARPGROUP.ARRIVE ;  /* 0x00000000000079c5 */ /* 0x000fcc0000000000 */
[----:B------:R-:W-:Y:S01]  /*11330*/  HGMMA.64x16x16.F32 R72, gdesc[UR48], R72, gsb0 ;  /* 0x00200000304879f0 */ /* 0x000fe20008000848 */
[----:B------:R-:W-:Y:S02]  /*11340*/  R2UR UR4, R12 ;  /* 0x000000000c0472ca */ /* 0x000fe400000e0000 */
[----:B------:R-:W-:Y:S02]  /*11350*/  R2UR UR5, R13 ;  /* 0x000000000d0572ca */ /* 0x000fe400000e0000 */
[----:B------:R-:W-:Y:S01]  /*11360*/  R2UR UR50, R14 ;  /* 0x000000000e3272ca */ /* 0x000fe200000e0000 */
[----:B------:R-:W-:Y:S01]  /*11370*/  VIADD R14, R150, 0x4c0 ;  /* 0x000004c0960e7836 */ /* 0x000fe20000000000 */
[----:B------:R-:W-:Y:S01]  /*11380*/  R2UR UR51, R15 ;  /* 0x000000000f3372ca */ /* 0x000fe200000e0000 */
[----:B------:R-:W-:Y:S01]  /*11390*/  IMAD.MOV.U32 R15, RZ, RZ, -0x7fffffe0 ;  /* 0x80000020ff0f7424 */ /* 0x000fe200078e00ff */
[----:B------:R-:W-:Y:S02]  /*113a0*/  R2UR UR48, R12 ;  /* 0x000000000c3072ca */ /* 0x000fe400000e0000 */
[----:B------:R-:W-:-:S02]  /*113b0*/  R2UR UR49, R13 ;  /* 0x000000000d3172ca */ /* 0x000fc400000e0000 */
[----:B------:R-:W-:Y:S02]  /*113c0*/  R2UR UR44, R12 ;  /* 0x000000000c2c72ca */ /* 0x000fe400000e0000 */
[----:B------:R-:W-:Y:S02]  /*113d0*/  R2UR UR45, R13 ;  /* 0x000000000d2d72ca */ /* 0x000fe400000e0000 */
[----:B------:R-:W-:Y:S01]  /*113e0*/  R2UR UR26, R14 ;  /* 0x000000000e1a72ca */ /* 0x000fe200000e0000 */
[----:B------:R-:W-:Y:S01]  /*113f0*/  VIADD R14, R150, 0x500 ;  /* 0x00000500960e7836 */ /* 0x000fe20000000000 */
[----:B------:R-:W-:Y:S01]  /*11400*/  R2UR UR27, R15 ;  /* 0x000000000f1b72ca */ /* 0x000fe200000e0000 */
[----:B------:R-:W-:-:S03]  /*11410*/  IMAD.MOV.U32 R15, RZ, RZ, -0x7fffffe0 ;  /* 0x80000020ff0f7424 */ /* 0x000fc600078e00ff */
[----:B------:R-:W-:Y:S01]  /*11420*/  R2UR UR30, R14 ;  /* 0x000000000e1e72ca */ /* 0x000fe200000e0000 */
[----:B------:R-:W-:Y:S01]  /*11430*/  VIADD R14, R150, 0x540 ;  /* 0x00000540960e7836 */ /* 0x000fe20000000000 */
[----:B------:R-:W-:Y:S01]  /*11440*/  R2UR UR31, R15 ;  /* 0x000000000f1f72ca */ /* 0x000fe200000e0000 */
[----:B------:R-:W-:-:S03]  /*11450*/  IMAD.MOV.U32 R15, RZ, RZ, -0x7fffffe0 ;  /* 0x80000020ff0f7424 */ /* 0x000fc600078e00ff */
[----:B------:R-:W-:Y:S01]  /*11460*/  R2UR UR34, R14 ;  /* 0x000000000e2272ca */ /* 0x000fe200000e0000 */
[----:B------:R-:W-:Y:S01]  /*11470*/  VIADD R14, R150, 0x580 ;  /* 0x00000580960e7836 */ /* 0x000fe20000000000 */
[----:B------:R-:W-:Y:S01]  /*11480*/  R2UR UR35, R15 ;  /* 0x000000000f2372ca */ /* 0x000fe200000e0000 */
[----:B------:R-:W-:Y:S01]  /*11490*/  IMAD.MOV.U32 R15, RZ, RZ, -0x7fffffe0 ;  /* 0x80000020ff0f7424 */ /* 0x000fe200078e00ff */
[----:B------:R-:W-:Y:S02]  /*114a0*/  R2UR UR36, R10 ;  /* 0x000000000a2472ca */ /* 0x000fe400000e0000 */
[----:B------:R-:W-:Y:S01]  /*114b0*/  R2UR UR38, R14 ;  /* 0x000000000e2672ca */ /* 0x000fe200000e0000 */
[----:B------:R-:W-:Y:S01]  /*114c0*/  IMAD.MOV.U32 R14, RZ, RZ, R152 ;  /* 0x000000ffff0e7224 */ /* 0x000fe200078e0098 */
[----:B------:R-:W-:Y:S02]  /*114d0*/  R2UR UR39, R15 ;  /* 0x000000000f2772ca */ /* 0x000fe400000e0000 */
[----:B------:R-:W-:-:S02]  /*114e0*/  R2UR UR37, R11 ;  /* 0x000000000b2572ca */ /* 0x000fc400000e0000 */
[----:B------:R-:W-:Y:S02]  /*114f0*/  R2UR UR32, R10 ;  /* 0x000000000a2072ca */ /* 0x000fe400000e0000 */
[----:B------:R-:W-:Y:S02]  /*11500*/  MOV R153, UR34 ;  /* 0x0000002200997c02 */ /* 0x000fe40008000f00 */
[----:B------:R-:W-:Y:S02]  /*11510*/  MOV R154, UR35 ;  /* 0x00000023009a7c02 */ /* 0x000fe40008000f00 */
[----:B------:R-:W-:Y:S02]  /*11520*/  R2UR UR34, R148 ;  /* 0x00000000942272ca */ /* 0x000fe400000e0000 */
[----:B------:R-:W-:Y:S02]  /*11530*/  MOV R151, UR38 ;  /* 0x0000002600977c02 */ /* 0x000fe40008000f00 */
[----:B------:R-:W-:Y:S01]  /*11540*/  MOV R152, UR39 ;  /* 0x0000002700987c02 */ /* 0x000fe20008000f00 */
[----:B------:R-:W-:-:S02]  /*11550*/  WARPGROUP.DEPBAR.LE gsb0, 0x0 ;  /* 0x00008000000079c5 */ /* 0x000fc40000010000 */
[----:B------:R-:W-:Y:S01]  /*11560*/  WARPGROUP.ARRIVE ;  /* 0x00000000000079c5 */ /* 0x000fe20000000000 */
[----:B------:R-:W-:Y:S02]  /*11570*/  R2UR UR38, R146 ;  /* 0x00000000922672ca */ /* 0x000fe400000e0000 */
[----:B------:R-:W-:Y:S02]  /*11580*/  R2UR UR39, R147 ;  /* 0x00000000932772ca */ /* 0x000fe400000e0000 */
[----:B------:R-:W-:Y:S01]  /*11590*/  R2UR UR35, R149 ;  /* 0x00000000952372ca */ /* 0x000fe200000e0000 */
[----:B------:R-:W-:Y:S01]  /*115a0*/  HGMMA.64x16x16.F32 R136, gdesc[UR20], R136, gsb0 ;  /* 0x00200000148879f0 */ /* 0x000fe20008000888 */
[----:B------:R-:W-:Y:S01]  /*115b0*/  UMOV UR22, UR56 ;  /* 0x0000003800167c82 */ /* 0x000fe20008000000 */
[----:B------:R-:W-:Y:S01]  /*115c0*/  UMOV UR23, UR57 ;  /* 0x0000003900177c82 */ /* 0x000fe20008000000 */
[----:B------:R-:W-:Y:S02]  /*115d0*/  R2UR UR33, R11 ;  /* 0x000000000b2172ca */ /* 0x000fe400000e0000 */
[----:B------:R-:W-:-:S02]  /*115e0*/  R2UR UR28, R10 ;  /* 0x000000000a1c72ca */ /* 0x000fc400000e0000 */
[----:B------:R-:W-:Y:S02]  /*115f0*/  R2UR UR29, R11 ;  /* 0x000000000b1d72ca */ /* 0x000fe400000e0000 */
[----:B------:R-:W-:Y:S01]  /*11600*/  MOV R19, UR31 ;  /* 0x0000001f00137c02 */ /* 0x000fe20008000f00 */
[----:B------:R-:W-:Y:S01]  /*11610*/  UMOV UR31, UR61 ;  /* 0x0000003d001f7c82 */ /* 0x000fe20008000000 */
[----:B------:R-:W-:Y:S01]  /*11620*/  MOV R155, UR30 ;  /* 0x0000001e009b7c02 */ /* 0x000fe20008000f00 */
[----:B------:R-:W-:Y:S01]  /*11630*/  UMOV UR30, UR60 ;  /* 0x0000003c001e7c82 */ /* 0x000fe20008000000 */
[----:B------:R-:W-:Y:S02]  /*11640*/  MOV R18, UR27 ;  /* 0x0000001b00127c02 */ /* 0x000fe40008000f00 */
[----:B------:R-:W-:Y:S01]  /*11650*/  MOV R17, UR26 ;  /* 0x0000001a00117c02 */ /* 0x000fe20008000f00 */
[----:B------:R-:W-:Y:S02]  /*11660*/  WARPGROUP.DEPBAR.LE gsb0, 0x0 ;  /* 0x00008000000079c5 */ /* 0x000fe40000010000 */
[----:B------:R-:W-:Y:S01]  /*11670*/  WARPGROUP.ARRIVE ;  /* 0x00000000000079c5 */ /* 0x000fe20000000000 */
[----:B------:R-:W-:-:S02]  /*11680*/  R2UR UR56, R12 ;  /* 0x000000000c3872ca */ /* 0x000fc400000e0000 */
[----:B------:R-:W-:Y:S02]  /*11690*/  R2UR UR57, R13 ;  /* 0x000000000d3972ca */ /* 0x000fe400000e0000 */
[----:B------:R-:W-:Y:S01]  /*116a0*/  R2UR UR26, R20 ;  /* 0x00000000141a72ca */ /* 0x000fe200000e0000 */
[----:B------:R-:W-:Y:S01]  /*116b0*/  HGMMA.64x16x16.F32 R128, gdesc[UR52], R128, gsb0 ;  /* 0x00200000348079f0 */ /* 0x000fe20008000880 */
[----:B------:R-:W-:Y:S02]  /*116c0*/  R2UR UR27, R21 ;  /* 0x00000000151b72ca */ /* 0x000fe400000e0000 */
[C---:B------:R-:W-:Y:S02]  /*116d0*/  R2UR UR24, R10.reuse ;  /* 0x000000000a1872ca */ /* 0x040fe400000e0000 */
[----:B------:R-:W-:Y:S02]  /*116e0*/  R2UR UR25, R11 ;  /* 0x000000000b1972ca */ /* 0x000fe400000e0000 */
[----:B------:R-:W-:-:S02]  /*116f0*/  R2UR UR20, R10 ;  /* 0x000000000a1472ca */ /* 0x000fc400000e0000 */
[C---:B------:R-:W-:Y:S02]  /*11700*/  R2UR UR21, R11.reuse ;  /* 0x000000000b1572ca */ /* 0x040fe400000e0000 */
[C---:B------:R-:W-:Y:S02]  /*11710*/  R2UR UR12, R10.reuse ;  /* 0x000000000a0c72ca */ /* 0x040fe400000e0000 */
[C---:B------:R-:W-:Y:S02]  /*11720*/  R2UR UR13, R11.reuse ;  /* 0x000000000b0d72ca */ /* 0x040fe400000e0000 */
[----:B------:R-:W-:Y:S02]  /*11730*/  R2UR UR16, R10 ;  /* 0x000000000a1072ca */ /* 0x000fe400000e0000 */
[----:B------:R-:W-:Y:S01]  /*11740*/  R2UR UR17, R11 ;  /* 0x000000000b1172ca */ /* 0x000fe200000e0000 */
[----:B------:R-:W-:Y:S01]  /*11750*/  IMAD.MOV.U32 R15, RZ, RZ, -0x7fffffe0 ;  /* 0x80000020ff0f7424 */ /* 0x000fe200078e00ff */
[----:B------:R-:W-:-:S02]  /*11760*/  R2UR UR61, R14 ;  /* 0x000000000e3d72ca */ /* 0x000fc400000e0000 */
[----:B------:R-:W-:Y:S01]  /*11770*/  R2UR UR60, R28 ;  /* 0x000000001c3c72ca */ /* 0x000fe200000e0000 */
[----:B------:R-:W-:Y:S02]  /*11780*/  WARPGROUP.DEPBAR.LE gsb0, 0x0 ;  /* 0x00008000000079c5 */ /* 0x000fe40000010000 */
[----:B------:R-:W-:Y:S01]  /*11790*/  WARPGROUP.ARRIVE ;  /* 0x00000000000079c5 */ /* 0x000fe20000000000 */
[----:B------:R-:W-:Y:S02]  /*117a0*/  R2UR UR55, R27 ;  /* 0x000000001b3772ca */ /* 0x000fe400000e0000 */
[----:B------:R-:W-:Y:S02]  /*117b0*/  R2UR UR54, R26 ;  /* 0x000000001a3672ca */ /* 0x000fe400000e0000 */
[----:B------:R-:W-:Y:S01]  /*117c0*/  R2UR UR52, R12 ;  /* 0x000000000c3472ca */ /* 0x000fe200000e0000 */
[----:B------:R-:W-:Y:S01]  /*117d0*/  HGMMA.64x16x16.F32 R120, gdesc[UR40], R120, gsb0 ;  /* 0x00200000287879f0 */ /* 0x000fe20008000878 */
[----:B------:R-:W-:Y:S01]  /*117e0*/  R2UR UR53, R13 ;  /* 0x000000000d3572ca */ /* 0x000fe200000e0000 */
[----:B------:R-:W-:Y:S01]  /*117f0*/  VIADD R14, R150, 0x5c0 ;  /* 0x000005c0960e7836 */ /* 0x000fe20000000000 */
[----:B------:R0:W5:Y:S01]  /*11800*/  LDL.LU R28, [R1+0x11c] ;  /* 0x00011c00011c7983 */ /* 0x0001620000300800 */
[----:B------:R-:W-:-:S02]  /*11810*/  WARPGROUP.DEPBAR.LE gsb0, 0x0 ;  /* 0x00008000000079c5 */ /* 0x000fc40000010000 */
[----:B------:R-:W-:Y:S01]  /*11820*/  WARPGROUP.ARRIVE ;  /* 0x00000000000079c5 */ /* 0x000fe20000000000 */
[----:B------:R-:W-:Y:S01]  /*11830*/  R2UR UR42, R14 ;  /* 0x000000000e2a72ca */ /* 0x000fe200000e0000 */
[----:B------:R0:W5:Y:S04]  /*11840*/  LDL.LU R27, [R1+0x118] ;  /* 0x00011800011b7983 */ /* 0x0001680000300800 */
[----:B------:R-:W-:Y:S01]  /*11850*/  HGMMA.64x16x16.F32 R112, gdesc[UR8], R112, gsb0 ;  /* 0x00200000087079f0 */ /* 0x000fe20008000870 */
[----:B------:R-:W-:Y:S02]  /*11860*/  R2UR UR43, R15 ;  /* 0x000000000f2b72ca */ /* 0x000fe400000e0000 */
[----:B------:R-:W-:Y:S02]  /*11870*/  R2UR UR40, R6 ;  /* 0x00000000062872ca */ /* 0x000fe400000e0000 */
[----:B------:R-:W-:Y:S01]  /*11880*/  R2UR UR41, R7 ;  /* 0x00000000072972ca */ /* 0x000fe200000e0000 */
[----:B------:R-:W-:Y:S01]  /*11890*/  VIADD R14, R150, 0x600 ;  /* 0x00000600960e7836 */ /* 0x000fe20000000000 */
[----:B------:R0:W5:Y:S01]  /*118a0*/  LDL.LU R26, [R1+0x114] ;  /* 0x00011400011a7983 */ /* 0x0001620000300800 */
[----:B------:R-:W-:Y:S01]  /*118b0*/  R2UR UR11, R25 ;  /* 0x00000000190b72ca */ /* 0x000fe200000e0000 */
[----:B------:R-:W-:-:S02]  /*118c0*/  WARPGROUP.DEPBAR.LE gsb0, 0x0 ;  /* 0x00008000000079c5 */ /* 0x000fc40000010000 */
[----:B------:R-:W-:Y:S01]  /*118d0*/  WARPGROUP.ARRIVE ;  /* 0x00000000000079c5 */ /* 0x000fe20000000000 */
[----:B------:R-:W-:Y:S02]  /*118e0*/  R2UR UR10, R24 ;  /* 0x00000000180a72ca */ /* 0x000fe400000e0000 */
[----:B------:R-:W-:Y:S02]  /*118f0*/  R2UR UR8, R10 ;  /* 0x000000000a0872ca */ /* 0x000fe400000e0000 */
[----:B------:R-:W-:Y:S01]  /*11900*/  R2UR UR9, R11 ;  /* 0x000000000b0972ca */ /* 0x000fe200000e0000 */
[----:B------:R-:W-:Y:S01]  /*11910*/  HGMMA.64x16x16.F32 R104, gdesc[UR4], R104, gsb0 ;  /* 0x00200000046879f0 */ /* 0x000fe20008000868 */
[----:B------:R-:W-:Y:S01]  /*11920*/  IMAD.MOV.U32 R15, RZ, RZ, -0x7fffffe0 ;  /* 0x80000020ff0f7424 */ /* 0x000fe200078e00ff */
[----:B------:R0:W5:Y:S01]  /*11930*/  LDL.LU R25, [R1+0x110] ;  /* 0x0001100001197983 */ /* 0x0001620000300800 */
[----:B------:R-:W-:Y:S02]  /*11940*/  R2UR UR7, R23 ;  /* 0x00000000170772ca */ /* 0x000fe400000e0000 */
[----:B------:R-:W-:Y:S01]  /*11950*/  R2UR UR6, R22 ;  /* 0x00000000160672ca */ /* 0x000fe200000e0000 */
[----:B------:R0:W5:Y:S01]  /*11960*/  LDL.LU R24, [R1+0x10c] ;  /* 0x00010c0001187983 */ /* 0x0001620000300800 */
[----:B------:R-:W-:-:S02]  /*11970*/  R2UR UR4, R10 ;  /* 0x000000000a0472ca */ /* 0x000fc400000e0000 */
[----:B------:R-:W-:Y:S01]  /*11980*/  R2UR UR5, R11 ;  /* 0x000000000b0572ca */ /* 0x000fe200000e0000 */
[----:B------:R0:W5:Y:S04]  /*11990*/  LDL.LU R23, [R1+0x108] ;  /* 0x0001080001177983 */ /* 0x0001680000300800 */
[----:B------:R0:W5:Y:S01]  /*119a0*/  LDL.LU R22, [R1+0x104] ;  /* 0x0001040001167983 */ /* 0x0001620000300800 */
        /* <DEDUP_REMOVED lines=40> */
[----:B------:R-:W-:Y:S02]  /*11c30*/  R2UR UR22, R0 ;  /* 0x00000000001672ca */ /* 0x000fe400000e0000 */
[----:B------:R-:W-:Y:S02]  /*11c40*/  R2UR UR20, R6 ;  /* 0x00000000061472ca */ /* 0x000fe400000e0000 */
[----:B------:R-:W-:Y:S01]  /*11c50*/  R2UR UR21, R7 ;  /* 0x00000000071572ca */ /* 0x000fe200000e0000 */
[----:B------:R-:W-:Y:S02]  /*11c60*/  WARPGROUP.DEPBAR.LE gsb0, 0x0 ;  /* 0x00008000000079c5 */ /* 0x000fe40000010000 */
[----:B------:R-:W-:-:S10]  /*11c70*/  WARPGROUP.ARRIVE ;  /* 0x00000000000079c5 */ /* 0x000fd40000000000 */
        /* <DEDUP_REMOVED lines=9> */
[----:B------:R-:W-:Y:S01]  /*11d10*/  R2UR UR30, R155 ;  /* 0x000000009b1e72ca */ /* 0x000fe200000e0000 */
[----:B------:R0:W5:Y:S01]  /*11d20*/  LDL.LU R19, [R1+0x100] ;  /* 0x0001000001137983 */ /* 0x0001620000300800 */
[----:B------:R-:W-:Y:S02]  /*11d30*/  R2UR UR28, R6 ;  /* 0x00000000061c72ca */ /* 0x000fe400000e0000 */
[----:B------:R-:W-:Y:S01]  /*11d40*/  R2UR UR29, R7 ;  /* 0x00000000071d72ca */ /* 0x000fe200000e0000 */
[----:B------:R0:W5:Y:S01]  /*11d50*/  LDL.LU R18, [R1+0xfc] ;  /* 0x0000fc0001127983 */ /* 0x0001620000300800 */
[----:B------:R-:W-:Y:S02]  /*11d60*/  R2UR UR35, R154 ;  /* 0x000000009a2372ca */ /* 0x000fe400000e0000 */
[----:B------:R-:W-:Y:S01]  /*11d70*/  R2UR UR34, R153 ;  /* 0x00000000992272ca */ /* 0x000fe200000e0000 */
[----:B------:R0:W5:Y:S01]  /*11d80*/  LDL.LU R17, [R1+0xf8] ;  /* 0x0000f80001117983 */ /* 0x0001620000300800 */
[----:B------:R-:W-:-:S02]  /*11d90*/  R2UR UR32, R6 ;  /* 0x00000000062072ca */ /* 0x000fc400000e0000 */
[----:B------:R-:W-:Y:S01]  /*11da0*/  R2UR UR33, R7 ;  /* 0x00000000072172ca */ /* 0x000fe200000e0000 */
[----:B------:R0:W5:Y:S01]  /*11db0*/  LDL.LU R16, [R1+0xf4] ;  /* 0x0000f40001107983 */ /* 0x0001620000300800 */
[----:B------:R-:W-:Y:S02]  /*11dc0*/  R2UR UR39, R152 ;  /* 0x00000000982772ca */ /* 0x000fe400000e0000 */
[----:B------:R-:W-:Y:S01]  /*11dd0*/  R2UR UR38, R151 ;  /* 0x00000000972672ca */ /* 0x000fe200000e0000 */
[----:B------:R0:W5:Y:S01]  /*11de0*/  LDL.LU R0, [R1+0xf0] ;  /* 0x0000f00001007983 */ /* 0x0001620000300800 */
        /* <DEDUP_REMOVED lines=8> */
[----:B------:R-:W-:Y:S02]  /*11e70*/  WARPGROUP.DEPBAR.LE gsb0, 0x0 ;  /* 0x00008000000079c5 */ /* 0x000fe40000010000 */
[----:B------:R-:W-:-:S10]  /*11e80*/  WARPGROUP.ARRIVE ;  /* 0x00000000000079c5 */ /* 0x000fd40000000000 */
        /* <DEDUP_REMOVED lines=109> */
[----:B------:R-:W-:Y:S03]  /*12560*/  HGMMA.64x16x16.F32 R72, gdesc[UR32], R72, gsb0 ;  /* 0x00200000204879f0 */ /* 0x000fe60008000848 */
[----:B------:R-:W-:Y:S02]  /*12570*/  WARPGROUP.DEPBAR.LE gsb0, 0x0 ;  /* 0x00008000000079c5 */ /* 0x000fe40000010000 */
[----:B0-----:R-:W-:Y:S05]  /*12580*/  @P2 BRA `(.L_x_9877) ;  /* 0x00000000002c2947 */ /* 0x001fea0003800000 */
[----:B------:R-:W-:Y:S05]  /*12590*/  @!P0 BRA `(.L_x_9878) ;  /* 0x0000000000048947 */ /* 0x000fea0003800000 */
[----:B------:R-:W-:Y:S01]  /*125a0*/  BPT.TRAP 0x1 ;  /* 0x000000040000795c */ /* 0x000fe20000300000 */
.L_x_9878:
[----:B------:R-:W2:Y:S01]  /*125b0*/  LDL.LU R14, [R1] ;  /* 0x00000000010e7983 */ /* 0x000ea20000300800 */
[----:B-----5:R-:W-:Y:S01]  /*125c0*/  IMAD R15, R0, 0x8, R16 ;  /* 0x00000008000f7824 */ /* 0x020fe200078e0210 */
[----:B--2---:R-:W-:-:S04]  /*125d0*/  SHF.L.U32 R14, R14, 0x1f, RZ ;  /* 0x0000001f0e0e7819 */ /* 0x004fc800000006ff */
[----:B------:R0:W1:Y:S01]  /*125e0*/  SYNCS.PHASECHK.TRANS64.TRYWAIT P2, [R15+URZ+0x31c50], R14 ;  /* 0x031c500e0f0075a7 */ /* 0x000062000804017f */
[----:B------:R-:W-:Y:S05]  /*125f0*/  @!P0 BRA `(.L_x_9879) ;  /* 0x0000000000048947 */ /* 0x000fea0003800000 */
[----:B------:R-:W-:Y:S01]  /*12600*/  BPT.TRAP 0x1 ;  /* 0x000000040000795c */ /* 0x000fe20000300000 */
.L_x_9879:
[----:B-1----:R-:W-:Y:S05]  /*12610*/  @P2 BRA `(.L_x_9877) ;  /* 0x0000000000082947 */ /* 0x002fea0003800000 */
[----:B------:R-:W1:Y:S02]  /*12620*/  SYNCS.PHASECHK.TRANS64.TRYWAIT P2, [R15+URZ+0x31c50], R14 ;  /* 0x031c500e0f0075a7 */ /* 0x000e64000804017f */
[----:B-1----:R-:W-:Y:S05]  /*12630*/  @!P2 BRA `(.L_x_9880) ;  /* 0x000000e800dca947 */ /* 0x002fea0003800000 */
.L_x_9877:
[----:B------:R-:W-:Y:S05]  /*12640*/  WARPSYNC.ALL ;  /* 0x0000000000007948 */ /* 0x000fea0003800000 */
[----:B------:R-:W-:Y:S01]  /*12650*/  ULDC UR4, c[0x0][0x9d8] ;  /* 0x0002760000047ab9 */ /* 0x000fe20000000800 */
[----:B------:R-:W-:Y:S01]  /*12660*/  STL [R1+0xf8], R4 ;  /* 0x0000f80401007387 */ /* 0x000fe20000100800 */
[----:B------:R-:W-:Y:S01]  /*12670*/  FMUL.FTZ R155, R136, UR4 ;  /* 0x00000004889b7c20 */ /* 0x000fe20008410000 */
[----:B------:R-:W-:Y:S01]  /*12680*/  FMUL.FTZ R154, R137, UR4 ;  /* 0x00000004899a7c20 */ /* 0x000fe20008410000 */
[----:B------:R-:W-:Y:S01]  /*12690*/  FMUL.FTZ R146, R140, UR4 ;  /* 0x000000048c927c20 */ /* 0x000fe20008410000 */
[----:B------:R-:W-:Y:S01]  /*126a0*/  FMUL.FTZ R138, R138, UR4 ;  /* 0x000000048a8a7c20 */ /* 0x000fe20008410000 */
[----:B------:R-:W-:Y:S01]  /*126b0*/  FMUL.FTZ R141, R141, UR4 ;  /* 0x000000048d8d7c20 */ /* 0x000fe20008410000 */
[----:B------:R-:W-:Y:S01]  /*126c0*/  STL [R1+0xf4], R3 ;  /* 0x0000f40301007387 */ /* 0x000fe20000100800 */
[----:B------:R-:W0:Y:S01]  /*126d0*/  MUFU.TANH R155, R155 ;  /* 0x0000009b009b7308 */ /* 0x000e220000002400 */
[----:B------:R-:W-:Y:S01]  /*126e0*/  FMUL.FTZ R137, R129, UR4 ;  /* 0x0000000481897c20 */ /* 0x000fe20008410000 */
[----:B------:R-:W-:Y:S01]  /*126f0*/  FMUL.FTZ R136, R132, UR4 ;  /* 0x0000000484887c20 */ /* 0x000fe20008410000 */
[----:B------:R2:W-:Y:S01]  /*12700*/  STL [R1+0xf0], R2 ;  /* 0x0000f00201007387 */ /* 0x0005e20000100800 */
        /* <DEDUP_REMOVED lines=13> */
[----:B01----:R-:W-:Y:S01]  /*127e0*/  FMNMX.FTZ R14, R155, R157, !PT ;  /* 0x0000009d9b0e7209 */ /* 0x003fe20007810000 */
[----:B------:R-:W-:Y:S01]  /*127f0*/  FMUL.FTZ R100, R100, UR4 ;  /* 0x0000000464647c20 */ /* 0x000fe20008410000 */
[----:B------:R-:W-:Y:S01]  /*12800*/  FMUL.FTZ R101, R101, UR4 ;  /* 0x0000000465657c20 */ /* 0x000fe20008410000 */
[----:B------:R-:W-:Y:S01]  /*12810*/  FMUL.FTZ R113, R88, UR4 ;  /* 0x0000000458717c20 */ /* 0x000fe20008410000 */
[----:B------:R-:W-:Y:S01]  /*12820*/  FMUL.FTZ R116, R89, UR4 ;  /* 0x0000000459747c20 */ /* 0x000fe20008410000 */
[----:B------:R-:W-:Y:S01]  /*12830*/  FMUL.FTZ R92, R92, UR4 ;  /* 0x000000045c5c7c20 */ /* 0x000fe20008410000 */
[----:B------:R-:W-:Y:S01]  /*12840*/  FMUL.FTZ R140, R80, UR4 ;  /* 0x00000004508c7c20 */ /* 0x000fe20008410000 */
[----:B--2---:R0:W1:Y:S01]  /*12850*/  MUFU.TANH R2, R138 ;  /* 0x0000008a00027308 */ /* 0x0040620000002400 */
[----:B---3--:R-:W-:Y:S01]  /*12860*/  FMNMX.FTZ R14, R154, R14, !PT ;  /* 0x0000000e9a0e7209 */ /* 0x008fe20007810000 */
[----:B------:R-:W-:Y:S01]  /*12870*/  FMUL.FTZ R150, R81, UR4 ;  /* 0x0000000451967c20 */ /* 0x000fe20008410000 */
[----:B------:R-:W-:Y:S01]  /*12880*/  FMUL.FTZ R149, R84, UR4 ;  /* 0x0000000454957c20 */ /* 0x000fe20008410000 */
[----:B------:R-:W-:Y:S01]  /*12890*/  FMUL.FTZ R147, R85, UR4 ;  /* 0x0000000455937c20 */ /* 0x000fe20008410000 */
[----:B------:R-:W-:Y:S01]  /*128a0*/  FMUL.FTZ R148, R72, UR4 ;  /* 0x0000000448947c20 */ /* 0x000fe20008410000 */
[----:B------:R-:W-:Y:S01]  /*128b0*/  FMUL.FTZ R151, R73, UR4 ;  /* 0x0000000449977c20 */ /* 0x000fe20008410000 */
[----:B------:R-:W-:Y:S01]  /*128c0*/  FMUL.FTZ R152, R76, UR4 ;  /* 0x000000044c987c20 */ /* 0x000fe20008410000 */
[----:B------:R-:W2:Y:S01]  /*128d0*/  MUFU.TANH R141, R141 ;  /* 0x0000008d008d7308 */ /* 0x000ea20000002400 */
[----:B0-----:R-:W-:Y:S01]  /*128e0*/  FMUL.FTZ R138, R128, UR4 ;  /* 0x00000004808a7c20 */ /* 0x001fe20008410000 */
[----:B----4-:R-:W-:Y:S01]  /*128f0*/  FMNMX.FTZ R14, R146, R14, !PT ;  /* 0x0000000e920e7209 */ /* 0x010fe20007810000 */
        /* <DEDUP_REMOVED lines=9> */
[----:B------:R-:W-:Y:S01]  /*12990*/  ULDC UR5, c[0x0][0x988] ;  /* 0x0002620000057ab9 */ /* 0x000fe20000000800 */
[----:B------:R-:W-:Y:S01]  /*129a0*/  FMUL.FTZ R135, R135, UR4 ;  /* 0x0000000487877c20 */ /* 0x000fe20008410000 */
[----:B------:R-:W-:Y:S01]  /*129b0*/  FMUL.FTZ R127, R127, UR4 ;  /* 0x000000047f7f7c20 */ /* 0x000fe20008410000 */
[----:B-1----:R-:W-:Y:S01]  /*129c0*/  STL [R1+0x34], R2 ;  /* 0x0000340201007387 */ /* 0x002fe20000100800 */
        /* <DEDUP_REMOVED lines=13> */
[----:B------:R-:W-:-:S03]  /*12aa0*/  FMUL.FTZ R131, R131, UR4 ;  /* 0x0000000483837c20 */ /* 0x000fc60008410000 */
        /* <DEDUP_REMOVED lines=63> */
[----:B------:R2:W-:Y:S08]  /*12ea0*/  MUFU.TANH R84, R135 ;  /* 0x0000008700547308 */ /* 0x0005f00000002400 */
[----:B------:R3:W-:Y:S08]  /*12eb0*/  MUFU.TANH R72, R127 ;  /* 0x0000007f00487308 */ /* 0x0007f00000002400 */
[----:B------:R-:W4:Y:S01]  /*12ec0*/  MUFU.TANH R93, R126 ;  /* 0x0000007e005d7308 */ /* 0x000f220000002400 */
[----:B-1----:R-:W-:-:S07]  /*12ed0*/  FMNMX.FTZ R14, R14, R15, !PT ;  /* 0x0000000f0e0e7209 */ /* 0x002fce0007810000 */
[----:B------:R1:W4:Y:S01]  /*12ee0*/  MUFU.TANH R81, R123 ;  /* 0x0000007b00517308 */ /* 0x0003220000002400 */
[----:B------:R-:W0:Y:S01]  /*12ef0*/  SHFL.BFLY PT, R15, R14, 0x1, 0x1f ;  /* 0x0c201f000e0f7f89 */ /* 0x000e2200000e0000 */
[----:B--2---:R-:W-:-:S06]  /*12f00*/  IMAD.MOV.U32 R135, RZ, RZ, R80 ;  /* 0x000000ffff877224 */ /* 0x004fcc00078e0050 */
[----:B------:R2:W-:Y:S08]  /*12f10*/  MUFU.TANH R89, R115 ;  /* 0x0000007300597308 */ /* 0x0005f00000002400 */
[----:B------:R4:W4:Y:S08]  /*12f20*/  MUFU.TANH R85, R122 ;  /* 0x0000007a00557308 */ /* 0x0009300000002400 */
[----:B------:R-:W-:Y:S01]  /*12f30*/  MUFU.TANH R4, R139 ;  /* 0x0000008b00047308 */ /* 0x000fe20000002400 */
[----:B0-----:R-:W-:Y:S01]  /*12f40*/  FMNMX.FTZ R14, R14, R15, !PT ;  /* 0x0000000f0e0e7209 */ /* 0x001fe20007810000 */
[----:B------:R-:W-:-:S04]  /*12f50*/  IMAD.U32 R15, RZ, RZ, UR5 ;  /* 0x00000005ff0f7e24 */ /* 0x000fc8000f8e00ff */
[CC--:B------:R-:W-:Y:S01]  /*12f60*/  FMUL.FTZ R134, R14.reuse, R15.reuse ;  /* 0x0000000f0e867220 */ /* 0x0c0fe20000410000 */
[----:B------:R-:W-:Y:S01]  /*12f70*/  FADD.FTZ R133, -R14, R157 ;  /* 0x0000009d0e857221 */ /* 0x000fe20000010100 */
[----:B------:R-:W-:Y:S02]  /*12f80*/  MUFU.TANH R3, R142 ;  /* 0x0000008e00037308 */ /* 0x000fe40000002400 */
[-CC-:B------:R-:W-:Y:S01]  /*12f90*/  FFMA.FTZ R114, R155, R15.reuse, -R134.reuse ;  /* 0x0000000f9b727223 */ /* 0x180fe20000010886 */
[-CC-:B------:R-:W-:Y:S01]  /*12fa0*/  FFMA.FTZ R80, R105, R15.reuse, -R134.reuse ;  /* 0x0000000f69507223 */ /* 0x180fe20000010886 */
[----:B------:R-:W4:Y:S01]  /*12fb0*/  LDL.LU R155, [R1+0x38] ;  /* 0x00003800019b7983 */ /* 0x000f220000300800 */
[-C--:B---3--:R-:W-:Y:S01]  /*12fc0*/  FFMA.FTZ R127, R121, R15.reuse, -R134 ;  /* 0x0000000f797f7223 */ /* 0x088fe20000010886 */
[----:B------:R-:W-:Y:S02]  /*12fd0*/  IMAD.MOV.U32 R105, RZ, RZ, R88 ;  /* 0x000000ffff697224 */ /* 0x000fe400078e0058 */
[-CC-:B------:R-:W-:Y:S01]  /*12fe0*/  FFMA.FTZ R88, R108, R15.reuse, -R134.reuse ;  /* 0x0000000f6c587223 */ /* 0x180fe20000010886 */
[----:B------:R-:W3:Y:S01]  /*12ff0*/  LDL.LU R121, [R1+0x34] ;  /* 0x0000340001797983 */ /* 0x000ee20000300800 */
[-C--:B------:R-:W-:Y:S01]  /*13000*/  FMUL.FTZ R133, R133, R15.reuse ;  /* 0x0000000f85857220 */ /* 0x080fe20000410000 */
[-CC-:B-1----:R-:W-:Y:S01]  /*13010*/  FFMA.FTZ R123, R20, R15.reuse, -R134.reuse ;  /* 0x0000000f147b7223 */ /* 0x182fe20000010886 */
[-CC-:B------:R-:W-:Y:S01]  /*13020*/  FFMA.FTZ R73, R104, R15.reuse, -R134.reuse ;  /* 0x0000000f68497223 */ /* 0x180fe20000010886 */
[----:B------:R-:W3:Y:S01]  /*13030*/  LDL.LU R108, [R1+0x3c] ;  /* 0x00003c00016c7983 */ /* 0x000ee20000300800 */
[-CC-:B--2---:R-:W-:Y:S01]  /*13040*/  FFMA.FTZ R115, R154, R15.reuse, -R134.reuse ;  /* 0x0000000f9a737223 */ /* 0x184fe20000010886 */
[----:B------:R-:W-:Y:S01]  /*13050*/  MUFU.EX2 R20, R133 ;  /* 0x0000008500147308 */ /* 0x000fe20000000800 */
[----:B------:R-:W-:Y:S01]  /*13060*/  FFMA.FTZ R126, R120, R15, -R134 ;  /* 0x0000000f787e7223 */ /* 0x000fe20000010886 */
[----:B----4-:R-:W-:-:S02]  /*13070*/  IMAD.MOV.U32 R120, RZ, RZ, R93 ;  /* 0x000000ffff787224 */ /* 0x010fc400078e005d */
[----:B------:R-:W-:-:S04]  /*13080*/  FFMA.FTZ R93, R100, R15, -R134 ;  /* 0x0000000f645d7223 */ /* 0x000fc80000010886 */
[----:B------:R-:W-:Y:S01]  /*13090*/  MUFU.EX2 R104, R114 ;  /* 0x0000007200687308 */ /* 0x000fe20000000800 */
[----:B------:R-:W-:-:S07]  /*130a0*/  FFMA.FTZ R122, R141, R15, -R134 ;  /* 0x0000000f8d7a7223 */ /* 0x000fce0000010886 */
[----:B------:R0:W-:Y:S08]  /*130b0*/  MUFU.TANH R157, R118 ;  /* 0x00000076009d7308 */ /* 0x0001f00000002400 */
[----:B------:R1:W-:Y:S01]  /*130c0*/  MUFU.EX2 R100, R115 ;  /* 0x0000007300647308 */ /* 0x0003e20000000800 */
[-CC-:B0-----:R-:W-:Y:S01]  /*130d0*/  FFMA.FTZ R118, R146, R15.reuse, -R134.reuse ;  /* 0x0000000f92767223 */ /* 0x181fe20000010886 */
[----:B------:R-:W-:-:S06]  /*130e0*/  FFMA.FTZ R132, R138, R15, -R134 ;  /* 0x0000000f8a847223 */ /* 0x000fcc0000010886 */
[----:B------:R-:W-:Y:S01]  /*130f0*/  MUFU.TANH R2, R143 ;  /* 0x0000008f00027308 */ /* 0x000fe20000002400 */
[----:B-1----:R-:W-:-:S07]  /*13100*/  FMUL.FTZ R115, R106, UR4 ;  /* 0x000000046a737c20 */ /* 0x002fce0008410000 */
[----:B------:R-:W-:Y:S01]  /*13110*/  MUFU.EX2 R106, R118 ;  /* 0x00000076006a7308 */ /* 0x000fe20000000800 */
[----:B------:R-:W-:Y:S02]  /*13120*/  IMAD.MOV.U32 R138, RZ, RZ, R72 ;  /* 0x000000ffff8a7224 */ /* 0x000fe400078e0048 */
[----:B------:R-:W-:-:S05]  /*13130*/  FFMA.FTZ R72, R97, R15, -R134 ;  /* 0x0000000f61487223 */ /* 0x000fca0000010886 */
[----:B------:R-:W-:Y:S01]  /*13140*/  MUFU.EX2 R122, R122 ;  /* 0x0000007a007a7308 */ /* 0x000fe20000000800 */
[----:B------:R-:W-:-:S07]  /*13150*/  IMAD.MOV.U32 R154, RZ, RZ, R81 ;  /* 0x000000ffff9a7224 */ /* 0x000fce00078e0051 */
[----:B------:R0:W1:Y:S08]  /*13160*/  MUFU.TANH R139, R130 ;  /* 0x00000082008b7308 */ /* 0x0000700000002400 */
[----:B------:R2:W4:Y:S01]  /*13170*/  MUFU.TANH R143, R131 ;  /* 0x00000083008f7308 */ /* 0x0005220000002400 */
[-CC-:B------:R-:W-:Y:S01]  /*13180*/  FFMA.FTZ R77, R109, R15.reuse, -R134.reuse ;  /* 0x0000000f6d4d7223 */ /* 0x180fe20000010886 */
[----:B0-----:R-:W-:Y:S01]  /*13190*/  FFMA.FTZ R130, R136, R15, -R134 ;  /* 0x0000000f88827223 */ /* 0x001fe20000010886 */
[----:B------:R-:W-:Y:S01]  /*131a0*/  FMUL.FTZ R109, R103, UR4 ;  /* 0x00000004676d7c20 */ /* 0x000fe20008410000 */
[----:B------:R-:W-:-:S02]  /*131b0*/  IMAD.MOV.U32 R136, RZ, RZ, R84 ;  /* 0x000000ffff887224 */ /* 0x000fc400078e0054 */
[----:B------:R-:W-:Y:S02]  /*131c0*/  IMAD.MOV.U32 R103, RZ, RZ, R135 ;  /* 0x000000ffff677224 */ /* 0x000fe400078e0087 */
[----:B------:R-:W-:Y:S01]  /*131d0*/  FMUL.FTZ R114, R119, UR4 ;  /* 0x0000000477727c20 */ /* 0x000fe20008410000 */
[----:B------:R-:W-:Y:S01]  /*131e0*/  FMUL.FTZ R119, R98, UR4 ;  /* 0x0000000462777c20 */ /* 0x000fe20008410000 */
[-CC-:B--2---:R-:W-:Y:S01]  /*131f0*/  FFMA.FTZ R131, R137, R15.reuse, -R134.reuse ;  /* 0x0000000f89837223 */ /* 0x184fe20000010886 */
[----:B------:R-:W-:Y:S02]  /*13200*/  IMAD.MOV.U32 R137, RZ, RZ, R85 ;  /* 0x000000ffff897224 */ /* 0x000fe400078e0055 */
[-C--:B------:R-:W-:Y:S01]  /*13210*/  FFMA.FTZ R76, R21, R15.reuse, -R134 ;  /* 0x0000000f154c7223 */ /* 0x080fe20000010886 */
[----:B------:R-:W-:Y:S02]  /*13220*/  IMAD.MOV.U32 R98, RZ, RZ, R136 ;  /* 0x000000ffff627224 */ /* 0x000fe400078e0088 */
[----:B------:R-:W-:Y:S01]  /*13230*/  FFMA.FTZ R21, R101, R15, -R134 ;  /* 0x0000000f65157223 */ /* 0x000fe20000010886 */
[----:B------:R-:W-:-:S02]  /*13240*/  IMAD.MOV.U32 R101, RZ, RZ, R120 ;  /* 0x000000ffff657224 */ /* 0x000fc400078e0078 */
[----:B------:R-:W-:Y:S01]  /*13250*/  FMUL.FTZ R120, R99, UR4 ;  /* 0x0000000463787c20 */ /* 0x000fe20008410000 */
[----:B------:R-:W-:Y:S02]  /*13260*/  IMAD.MOV.U32 R99, RZ, RZ, R137 ;  /* 0x000000ffff637224 */ /* 0x000fe400078e0089 */
[--C-:B------:R-:W-:Y:S01]  /*13270*/  FFMA.FTZ R81, R112, R15, -R134.reuse ;  /* 0x0000000f70517223 */ /* 0x100fe20000010886 */
[----:B------:R-:W-:Y:S01]  /*13280*/  MOV R112, R89 ;  /* 0x0000005900707202 */ /* 0x000fe20000000f00 */
[-CC-:B------:R-:W-:Y:S01]  /*13290*/  FFMA.FTZ R89, R113, R15.reuse, -R134.reuse ;  /* 0x0000000f71597223 */ /* 0x180fe20000010886 */
[----:B------:R-:W0:Y:S01]  /*132a0*/  MUFU.TANH R114, R114 ;  /* 0x0000007200727308 */ /* 0x000e220000002400 */
[----:B------:R-:W-:Y:S02]  /*132b0*/  IMAD.MOV.U32 R113, RZ, RZ, R105 ;  /* 0x000000ffff717224 */ /* 0x000fe400078e0069 */
[-CC-:B------:R-:W-:Y:S01]  /*132c0*/  FFMA.FTZ R85, R116, R15.reuse, -R134.reuse ;  /* 0x0000000f74557223 */ /* 0x180fe20000010886 */
[----:B------:R-:W-:Y:S01]  /*132d0*/  FMUL.FTZ R116, R107, UR4 ;  /* 0x000000046b747c20 */ /* 0x000fe20008410000 */
[----:B------:R-:W-:Y:S01]  /*132e0*/  FFMA.FTZ R84, R117, R15, -R134 ;  /* 0x0000000f75547223 */ /* 0x000fe20000010886 */
[----:B------:R-:W-:-:S02]  /*132f0*/  FMUL.FTZ R117, R110, UR4 ;  /* 0x000000046e757c20 */ /* 0x000fc40008410000 */
[----:B------:R-:W2:Y:S01]  /*13300*/  MUFU.TANH R115, R115 ;  /* 0x0000007300737308 */ /* 0x000ea20000002400 */
[----:B------:R-:W-:-:S07]  /*13310*/  FMUL.FTZ R118, R111, UR4 ;  /* 0x000000046f767c20 */ /* 0x000fce0008410000 */
[----:B------:R-:W2:Y:S08]  /*13320*/  MUFU.TANH R116, R116 ;  /* 0x0000007400747308 */ /* 0x000eb00000002400 */
[----:B------:R-:W2:Y:S08]  /*13330*/  MUFU.TANH R117, R117 ;  /* 0x0000007500757308 */ /* 0x000eb00000002400 */
[----:B------:R-:W2:Y:S08]  /*13340*/  MUFU.TANH R118, R118 ;  /* 0x0000007600767308 */ /* 0x000eb00000002400 */
[----:B------:R-:W2:Y:S01]  /*13350*/  MUFU.TANH R119, R119 ;  /* 0x0000007700777308 */ /* 0x000ea20000002400 */
[----:B------:R-:W-:-:S07]  /*13360*/  FMUL.FTZ R110, R90, UR4 ;  /* 0x000000045a6e7c20 */ /* 0x000fce0008410000 */
[----:B------:R-:W2:Y:S01]  /*13370*/  MUFU.TANH R120, R120 ;  /* 0x0000007800787308 */ /* 0x000ea20000002400 */
[----:B------:R-:W-:Y:S01]  /*13380*/  FMUL.FTZ R111, R91, UR4 ;  /* 0x000000045b6f7c20 */ /* 0x000fe20008410000 */
[----:B------:R-:W-:-:S06]  /*13390*/  FMUL.FTZ R133, R94, UR4 ;  /* 0x000000045e857c20 */ /* 0x000fcc0008410000 */
[----:B------:R-:W-:Y:S01]  /*133a0*/  MUFU.TANH R109, R109 ;  /* 0x0000006d006d7308 */ /* 0x000fe20000002400 */
[-CC-:B------:R-:W-:Y:S01]  /*133b0*/  FFMA.FTZ R129, R129, R15.reuse, -R134.reuse ;  /* 0x0000000f81817223 */ /* 0x180fe20000010886 */
[-CC-:B------:R-:W-:Y:S01]  /*133c0*/  FFMA.FTZ R128, R128, R15.reuse, -R134.reuse ;  /* 0x0000000f80807223 */ /* 0x180fe20000010886 */
[----:B------:R-:W-:-:S05]  /*133d0*/  FFMA.FTZ R125, R125, R15, -R134 ;  /* 0x0000000f7d7d7223 */ /* 0x000fca0000010886 */
[----:B------:R-:W-:Y:S01]  /*133e0*/  MUFU.TANH R110, R110 ;  /* 0x0000006e006e7308 */ /* 0x000fe20000002400 */
[-CC-:B------:R-:W-:Y:S01]  /*133f0*/  FFMA.FTZ R124, R124, R15.reuse, -R134.reuse ;  /* 0x0000000f7c7c7223 */ /* 0x180fe20000010886 */
[-CC-:B------:R-:W-:Y:S01]  /*13400*/  FFMA.FTZ R96, R96, R15.reuse, -R134.reuse ;  /* 0x0000000f60607223 */ /* 0x180fe20000010886 */
[-CC-:B------:R-:W-:Y:S01]  /*13410*/  FFMA.FTZ R92, R92, R15.reuse, -R134.reuse ;  /* 0x0000000f5c5c7223 */ /* 0x180fe20000010886 */
[-CC-:B------:R-:W-:Y:S01]  /*13420*/  FFMA.FTZ R140, R140, R15.reuse, -R134.reuse ;  /* 0x0000000f8c8c7223 */ /* 0x180fe20000010886 */
[-CC-:B------:R-:W-:Y:S01]  /*13430*/  FFMA.FTZ R141, R150, R15.reuse, -R134.reuse ;  /* 0x0000000f968d7223 */ /* 0x180fe20000010886 */
[-CC-:B------:R-:W-:Y:S01]  /*13440*/  FFMA.FTZ R142, R149, R15.reuse, -R134.reuse ;  /* 0x0000000f958e7223 */ /* 0x180fe20000010886 */
[-CC-:B------:R-:W-:Y:S01]  /*13450*/  FFMA.FTZ R146, R147, R15.reuse, -R134.reuse ;  /* 0x0000000f93927223 */ /* 0x180fe20000010886 */
[----:B------:R-:W-:Y:S01]  /*13460*/  MUFU.TANH R111, R111 ;  /* 0x0000006f006f7308 */ /* 0x000fe20000002400 */
[-CC-:B------:R-:W-:Y:S01]  /*13470*/  FFMA.FTZ R148, R148, R15.reuse, -R134.reuse ;  /* 0x0000000f94947223 */ /* 0x180fe20000010886 */
[-CC-:B------:R-:W-:Y:S01]  /*13480*/  FFMA.FTZ R151, R151, R15.reuse, -R134.reuse ;  /* 0x0000000f97977223 */ /* 0x180fe20000010886 */
[-CC-:B------:R-:W-:Y:S01]  /*13490*/  FFMA.FTZ R152, R152, R15.reuse, -R134.reuse ;  /* 0x0000000f98987223 */ /* 0x180fe20000010886 */
[----:B------:R-:W-:Y:S01]  /*134a0*/  FFMA.FTZ R153, R153, R15, -R134 ;  /* 0x0000000f99997223 */ /* 0x000fe20000010886 */
[----:B------:R-:W-:Y:S01]  /*134b0*/  FMUL.FTZ R134, R95, UR4 ;  /* 0x000000045f867c20 */ /* 0x000fe20008410000 */
[----:B------:R-:W-:-:S02]  /*134c0*/  FMUL.FTZ R135, R82, UR4 ;  /* 0x0000000452877c20 */ /* 0x000fc40008410000 */
[----:B------:R-:W-:Y:S01]  /*134d0*/  MUFU.TANH R133, R133 ;  /* 0x0000008500857308 */ /* 0x000fe20000002400 */
[----:B------:R-:W-:Y:S01]  /*134e0*/  FMUL.FTZ R136, R83, UR4 ;  /* 0x0000000453887c20 */ /* 0x000fe20008410000 */
[----:B------:R-:W-:-:S06]  /*134f0*/  FMUL.FTZ R137, R86, UR4 ;  /* 0x0000000456897c20 */ /* 0x000fcc0008410000 */
[----:B------:R-:W-:Y:S01]  /*13500*/  MUFU.TANH R134, R134 ;  /* 0x0000008600867308 */ /* 0x000fe20000002400 */
[----:B-1----:R-:W-:-:S07]  /*13510*/  IMAD.MOV.U32 R91, RZ, RZ, R139 ;  /* 0x000000ffff5b7224 */ /* 0x002fce00078e008b */
[----:B------:R-:W-:Y:S01]  /*13520*/  MUFU.TANH R135, R135 ;  /* 0x0000008700877308 */ /* 0x000fe20000002400 */
[----:B----4-:R-:W-:Y:S02]  /*13530*/  IMAD.MOV.U32 R90, RZ, RZ, R143 ;  /* 0x000000ffff5a7224 */ /* 0x010fe400078e008f */
[----:B---3--:R-:W-:-:S04]  /*13540*/  FFMA.FTZ R97, R20, R108, R104 ;  /* 0x0000006c14617223 */ /* 0x008fc80000010068 */
[C---:B------:R-:W-:Y:S01]  /*13550*/  FADD.FTZ R97, R100.reuse, R97 ;  /* 0x0000006164617221 */ /* 0x040fe20000010000 */
[----:B------:R-:W-:-:S03]  /*13560*/  F2FP.F16.F32.PACK_AB R104, R100, R104 ;  /* 0x000000686468723e */ /* 0x000fc600000000ff */
[----:B------:R-:W-:Y:S01]  /*13570*/  FADD.FTZ R97, R106, R97 ;  /* 0x000000616a617221 */ /* 0x000fe20000010000 */
[----:B------:R-:W-:-:S03]  /*13580*/  IMAD.MOV.U32 R100, RZ, RZ, R154 ;  /* 0x000000ffff647224 */ /* 0x000fc600078e009a */
[----:B------:R-:W-:Y:S01]  /*13590*/  FADD.FTZ R154, R122, R97 ;  /* 0x000000617a9a7221 */ /* 0x000fe20000010000 */
        /* <DEDUP_REMOVED lines=11> */
[----:B------:R-:W-:-:S03]  /*13650*/  IMAD.MOV.U32 R102, RZ, RZ, R138 ;  /* 0x000000ffff667224 */ /* 0x000fc600078e008a */
[----:B------:R-:W-:-:S04]  /*13660*/  FMNMX.FTZ R97, R101, R97, !PT ;  /* 0x0000006165617209 */ /* 0x000fc80007810000 */
[----:B------:R-:W-:-:S04]  /*13670*/  FMNMX.FTZ R97, R102, R97, !PT ;  /* 0x0000006166617209 */ /* 0x000fc80007810000 */
[----:B------:R-:W-:-:S04]  /*13680*/  FMNMX.FTZ R97, R113, R97, !PT ;  /* 0x0000006171617209 */ /* 0x000fc80007810000 */
[----:B------:R-:W-:-:S04]  /*13690*/  FMNMX.FTZ R97, R112, R97, !PT ;  /* 0x0000006170617209 */ /* 0x000fc80007810000 */
[----:B------:R-:W-:-:S04]  /*136a0*/  FMNMX.FTZ R97, R157, R97, !PT ;  /* 0x000000619d617209 */ /* 0x000fc80007810000 */
[----:B0-----:R-:W-:-:S04]  /*136b0*/  FMNMX.FTZ R97, R114, R97, !PT ;  /* 0x0000006172617209 */ /* 0x001fc80007810000 */
[----:B--2---:R-:W-:Y:S01]  /*136c0*/  FMNMX.FTZ R97, R115, R97, !PT ;  /* 0x0000006173617209 */ /* 0x004fe20007810000 */
[----:B------:R-:W0:Y:S03]  /*136d0*/  MUFU.TANH R108, R108 ;  /* 0x0000006c006c7308 */ /* 0x000e260000002400 */
[----:B------:R-:W-:-:S04]  /*136e0*/  FMNMX.FTZ R97, R116, R97, !PT ;  /* 0x0000006174617209 */ /* 0x000fc80007810000 */
[----:B------:R-:W-:-:S04]  /*136f0*/  FMNMX.FTZ R97, R117, R97, !PT ;  /* 0x0000006175617209 */ /* 0x000fc80007810000 */
[----:B------:R-:W-:-:S04]  /*13700*/  FMNMX.FTZ R97, R118, R97, !PT ;  /* 0x0000006176617209 */ /* 0x000fc80007810000 */
[----:B------:R-:W-:-:S04]  /*13710*/  FMNMX.FTZ R97, R119, R97, !PT ;  /* 0x0000006177617209 */ /* 0x000fc80007810000 */
[----:B------:R-:W-:-:S04]  /*13720*/  FMNMX.FTZ R97, R120, R97, !PT ;  /* 0x0000006178617209 */ /* 0x000fc80007810000 */
[----:B0-----:R-:W-:-:S04]  /*13730*/  FMNMX.FTZ R97, R108, R97, !PT ;  /* 0x000000616c617209 */ /* 0x001fc80007810000 */
[----:B------:R-:W-:Y:S01]  /*13740*/  FMNMX.FTZ R97, R109, R97, !PT ;  /* 0x000000616d617209 */ /* 0x000fe20007810000 */
[----:B------:R-:W0:Y:S03]  /*13750*/  MUFU.TANH R136, R136 ;  /* 0x0000008800887308 */ /* 0x000e260000002400 */
[----:B------:R-:W-:Y:S01]  /*13760*/  FMNMX.FTZ R97, R110, R97, !PT ;  /* 0x000000616e617209 */ /* 0x000fe20007810000 */
[----:B------:R-:W-:-:S03]  /*13770*/  FMUL.FTZ R139, R87, UR4 ;  /* 0x00000004578b7c20 */ /* 0x000fc60008410000 */
[----:B------:R-:W-:Y:S01]  /*13780*/  FMNMX.FTZ R97, R111, R97, !PT ;  /* 0x000000616f617209 */ /* 0x000fe20007810000 */
[----:B------:R-:W1:Y:S01]  /*13790*/  MUFU.TANH R137, R137 ;  /* 0x0000008900897308 */ /* 0x000e620000002400 */
[----:B------:R-:W-:Y:S02]  /*137a0*/  FMUL.FTZ R143, R74, UR4 ;  /* 0x000000044a8f7c20 */ /* 0x000fe40008410000 */
[----:B------:R-:W-:Y:S01]  /*137b0*/  FMNMX.FTZ R97, R133, R97, !PT ;  /* 0x0000006185617209 */ /* 0x000fe20007810000 */
[----:B------:R-:W-:-:S03]  /*137c0*/  FMUL.FTZ R147, R75, UR4 ;  /* 0x000000044b937c20 */ /* 0x000fc60008410000 */
[----:B------:R-:W-:Y:S01]  /*137d0*/  FMNMX.FTZ R97, R134, R97, !PT ;  /* 0x0000006186617209 */ /* 0x000fe20007810000 */
[----:B------:R-:W2:Y:S01]  /*137e0*/  MUFU.TANH R139, R139 ;  /* 0x0000008b008b7308 */ /* 0x000ea20000002400 */
[----:B------:R-:W-:Y:S02]  /*137f0*/  FMUL.FTZ R149, R78, UR4 ;  /* 0x000000044e957c20 */ /* 0x000fe40008410000 */
[----:B------:R-:W-:-:S05]  /*13800*/  FMNMX.FTZ R97, R135, R97, !PT ;  /* 0x0000006187617209 */ /* 0x000fca0007810000 */
[----:B------:R-:W3:Y:S01]  /*13810*/  MUFU.TANH R143, R143 ;  /* 0x0000008f008f7308 */ /* 0x000ee20000002400 */
[----:B0-----:R-:W-:Y:S01]  /*13820*/  FMNMX.FTZ R97, R136, R97, !PT ;  /* 0x0000006188617209 */ /* 0x001fe20007810000 */
[----:B------:R-:W-:-:S06]  /*13830*/  FMUL.FTZ R150, R79, UR4 ;  /* 0x000000044f967c20 */ /* 0x000fcc0008410000 */
[----:B------:R-:W0:Y:S01]  /*13840*/  MUFU.TANH R147, R147 ;  /* 0x0000009300937308 */ /* 0x000e220000002400 */
[----:B-1----:R-:W-:-:S07]  /*13850*/  FMNMX.FTZ R97, R137, R97, !PT ;  /* 0x0000006189617209 */ /* 0x002fce0007810000 */
[----:B------:R-:W1:Y:S01]  /*13860*/  MUFU.TANH R149, R149 ;  /* 0x0000009500957308 */ /* 0x000e620000002400 */
[----:B--2---:R-:W-:-:S07]  /*13870*/  FMNMX.FTZ R97, R139, R97, !PT ;  /* 0x000000618b617209 */ /* 0x004fce0007810000 */
[----:B------:R-:W2:Y:S01]  /*13880*/  MUFU.TANH R150, R150 ;  /* 0x0000009600967308 */ /* 0x000ea20000002400 */
[----:B---3--:R-:W-:-:S04]  /*13890*/  FMNMX.FTZ R97, R143, R97, !PT ;  /* 0x000000618f617209 */ /* 0x008fc80007810000 */
[----:B0-----:R-:W-:-:S04]  /*138a0*/  FMNMX.FTZ R97, R147, R97, !PT ;  /* 0x0000006193617209 */ /* 0x001fc80007810000 */
[----:B-1----:R-:W-:-:S04]  /*138b0*/  FMNMX.FTZ R74, R149, R97, !PT ;  /* 0x00000061954a7209 */ /* 0x002fc80007810000 */
[----:B--2---:R-:W-:-:S05]  /*138c0*/  FMNMX.FTZ R74, R150, R74, !PT ;  /* 0x0000004a964a7209 */ /* 0x004fca0007810000 */
[----:B------:R-:W0:Y:S02]  /*138d0*/  SHFL.BFLY PT, R75, R74, 0x2, 0x1f ;  /* 0x0c401f004a4b7f89 */ /* 0x000e2400000e0000 */
[----:B0-----:R-:W-:-:S05]  /*138e0*/  FMNMX.FTZ R74, R74, R75, !PT ;  /* 0x0000004b4a4a7209 */ /* 0x001fca0007810000 */
[----:B------:R-:W0:Y:S01]  /*138f0*/  SHFL.BFLY PT, R75, R74, 0x1, 0x1f ;  /* 0x0c201f004a4b7f89 */ /* 0x000e2200000e0000 */
[----:B------:R-:W-:Y:S02]  /*13900*/  F2FP.F16.F32.PACK_AB R106, R122, R106 ;  /* 0x0000006a7a6a723e */ /* 0x000fe400000000ff */
[----:B0-----:R-:W-:-:S05]  /*13910*/  FMNMX.FTZ R74, R74, R75, !PT ;  /* 0x0000004b4a4a7209 */ /* 0x001fca0007810000 */
[----:B------:R-:W-:-:S04]  /*13920*/  FMUL.FTZ R138, R74, R15 ;  /* 0x0000000f4a8a7220 */ /* 0x000fc80000410000 */
[-CC-:B------:R-:W-:Y:S01]  /*13930*/  FFMA.FTZ R105, R121, R15.reuse, -R138.reuse ;  /* 0x0000000f79697223 */ /* 0x180fe2000001088a */
[-CC-:B------:R-:W-:Y:S01]  /*13940*/  FFMA.FTZ R107, R4, R15.reuse, -R138.reuse ;  /* 0x0000000f046b7223 */ /* 0x180fe2000001088a */
[-CC-:B------:R-:W-:Y:S01]  /*13950*/  FFMA.FTZ R121, R3, R15.reuse, -R138.reuse ;  /* 0x0000000f03797223 */ /* 0x180fe2000001088a */
[----:B------:R1:W5:Y:S01]  /*13960*/  LDL.LU R4, [R1+0xf8] ;  /* 0x0000f80001047983 */ /* 0x0003620000300800 */
[-CC-:B------:R-:W-:Y:S01]  /*13970*/  FFMA.FTZ R122, R2, R15.reuse, -R138.reuse ;  /* 0x0000000f027a7223 */ /* 0x180fe2000001088a */
[-CC-:B------:R-:W-:Y:S02]  /*13980*/  FFMA.FTZ R82, R133, R15.reuse, -R138.reuse ;  /* 0x0000000f85527223 */ /* 0x180fe4000001088a */
[----:B------:R1:W5:Y:S04]  /*13990*/  LDL.LU R3, [R1+0xf4] ;  /* 0x0000f40001037983 */ /* 0x0003680000300800 */
[----:B------:R1:W5:Y:S04]  /*139a0*/  LDL.LU R2, [R1+0xf0] ;  /* 0x0000f00001027983 */ /* 0x0003680000300800 */
[----:B------:R-:W2:Y:S01]  /*139b0*/  LDL R133, [R1+0x84] ;  /* 0x0000840001857983 */ /* 0x000ea20000100800 */
[-CC-:B------:R-:W-:Y:S01]  /*139c0*/  FFMA.FTZ R95, R90, R15.reuse, -R138.reuse ;  /* 0x0000000f5a5f7223 */ /* 0x180fe2000001088a */
[----:B------:R-:W-:Y:S01]  /*139d0*/  FFMA.FTZ R90, R108, R15, -R138 ;  /* 0x0000000f6c5a7223 */ /* 0x000fe2000001088a */
[----:B-----5:R-:W-:-:S05]  /*139e0*/  VIADD R108, R16, 0x200 ;  /* 0x00000200106c7836 */ /* 0x020fca0000000000 */
[----:B------:R-:W-:-:S04]  /*139f0*/  SHF.R.U32.HI R108, RZ, 0x4, R108 ;  /* 0x00000004ff6c7819 */ /* 0x000fc8000001166c */
[----:B------:R-:W-:-:S04]  /*13a00*/  LOP3.LUT R108, R108, 0x3fff, RZ, 0xc0, !PT ;  /* 0x00003fff6c6c7812 */ /* 0x000fc800078ec0ff */
[----:B------:R-:W-:Y:S01]  /*13a10*/  LOP3.LUT R108, R108, 0x2400000, RZ, 0xfc, !PT ;  /* 0x024000006c6c7812 */ /* 0x000fe200078efcff */
[----:B------:R-:W-:-:S04]  /*13a20*/  FFMA.FTZ R87, R110, R15, -R138 ;  /* 0x0000000f6e577223 */ /* 0x000fc8000001088a */
[----:B------:R-:W-:-:S04]  /*13a30*/  IMAD R108, R0, 0x6c0, R108 ;  /* 0x000006c0006c7824 */ /* 0x000fc800078e026c */
[----:B------:R-:W-:-:S05]  /*13a40*/  VIADD R110, R108, 0x40 ;  /* 0x000000406c6e7836 */ /* 0x000fca0000000000 */
[----:B------:R-:W-:Y:S01]  /*13a50*/  R2UR UR10, R110 ;  /* 0x000000006e0a72ca */ /* 0x000fe200000e0000 */
        /* <DEDUP_REMOVED lines=8> */
[C---:B------:R-:W-:Y:S02]  /*13ae0*/  VIADD R110, R108.reuse, 0x180 ;  /* 0x000001806c6e7836 */ /* 0x040fe40000000000 */
[-CC-:B------:R-:W-:Y:S01]  /*13af0*/  FFMA.FTZ R94, R91, R15.reuse, -R138.reuse ;  /* 0x0000000f5b5e7223 */ /* 0x180fe2000001088a */
[----:B------:R-:W-:Y:S01]  /*13b00*/  FFMA.FTZ R91, R109, R15, -R138 ;  /* 0x0000000f6d5b7223 */ /* 0x000fe2000001088a */
[----:B------:R-:W-:Y:S01]  /*13b10*/  IMAD.MOV.U32 R109, RZ, RZ, -0x7fffffe0 ;  /* 0x80000020ff6d7424 */ /* 0x000fe200078e00ff */
[----:B------:R-:W-:Y:S02]  /*13b20*/  R2UR UR6, R108 ;  /* 0x000000006c0672ca */ /* 0x000fe400000e0000 */
[----:B------:R-:W-:Y:S01]  /*13b30*/  R2UR UR30, R110 ;  /* 0x000000006e1e72ca */ /* 0x000fe200000e0000 */
[C---:B------:R-:W-:Y:S02]  /*13b40*/  VIADD R110, R108.reuse, 0x1c0 ;  /* 0x000001c06c6e7836 */ /* 0x040fe40000000000 */
[----:B------:R-:W-:Y:S01]  /*13b50*/  VIADD R108, R108, 0x200 ;  /* 0x000002006c6c7836 */ /* 0x000fe20000000000 */
[----:B------:R-:W-:-:S02]  /*13b60*/  R2UR UR7, R109 ;  /* 0x000000006d0772ca */ /* 0x000fc400000e0000 */
[----:B------:R-:W-:Y:S01]  /*13b70*/  R2UR UR39, R109 ;  /* 0x000000006d2772ca */ /* 0x000fe200000e0000 */
[----:B------:R-:W-:Y:S01]  /*13b80*/  IMAD.MOV.U32 R109, RZ, RZ, -0x3ffffff0 ;  /* 0xc0000010ff6d7424 */ /* 0x000fe200078e00ff */
[----:B------:R-:W-:-:S04]  /*13b90*/  R2UR UR38, R108 ;  /* 0x000000006c2672ca */ /* 0x000fc800000e0000 */
[----:B------:R-:W-:Y:S01]  /*13ba0*/  R2UR UR5, R109 ;  /* 0x000000006d0572ca */ /* 0x000fe200000e0000 */
[----:B------:R-:W-:Y:S01]  /*13bb0*/  WARPGROUP.ARRIVE ;  /* 0x00000000000079c5 */ /* 0x000fe20000000000 */
[----:B------:R-:W-:Y:S01]  /*13bc0*/  FFMA.FTZ R79, R111, R15, -R138 ;  /* 0x0000000f6f4f7223 */ /* 0x000fe2000001088a */
[----:B------:R-:W-:Y:S01]  /*13bd0*/  IMAD.MOV.U32 R111, RZ, RZ, -0x7fffffe0 ;  /* 0x80000020ff6f7424 */ /* 0x000fe200078e00ff */
[----:B------:R-:W-:-:S04]  /*13be0*/  R2UR UR34, R110 ;  /* 0x000000006e2272ca */ /* 0x000fc800000e0000 */
[C---:B------:R-:W-:Y:S02]  /*13bf0*/  R2UR UR11, R111.reuse ;  /* 0x000000006f0b72ca */ /* 0x040fe400000e0000 */
[C---:B------:R-:W-:Y:S02]  /*13c00*/  R2UR UR15, R111.reuse ;  /* 0x000000006f0f72ca */ /* 0x040fe400000e0000 */
[C---:B------:R-:W-:Y:S02]  /*13c10*/  R2UR UR19, R111.reuse ;  /* 0x000000006f1372ca */ /* 0x040fe400000e0000 */
[C---:B------:R-:W-:Y:S02]  /*13c20*/  R2UR UR23, R111.reuse ;  /* 0x000000006f1772ca */ /* 0x040fe400000e0000 */
[C---:B------:R-:W-:Y:S02]  /*13c30*/  R2UR UR27, R111.reuse ;  /* 0x000000006f1b72ca */ /* 0x040fe400000e0000 */
[----:B------:R-:W-:-:S02]  /*13c40*/  R2UR UR31, R111 ;  /* 0x000000006f1f72ca */ /* 0x000fc400000e0000 */
[----:B------:R-:W-:Y:S01]  /*13c50*/  R2UR UR35, R111 ;  /* 0x000000006f2372ca */ /* 0x000fe200000e0000 */
[----:B------:R-:W-:-:S05]  /*13c60*/  IMAD.MOV.U32 R111, RZ, RZ, -0x3ffffff0 ;  /* 0xc0000010ff6f7424 */ /* 0x000fca00078e00ff */
[----:B------:R-:W-:Y:S01]  /*13c70*/  R2UR UR9, R111 ;  /* 0x000000006f0972ca */ /* 0x000fe200000e0000 */
[----:B------:R-:W-:Y:S01]  /*13c80*/  IMAD.MOV.U32 R111, RZ, RZ, -0x3ffffff0 ;  /* 0xc0000010ff6f7424 */ /* 0x000fe200078e00ff */
[----:B--2---:R-:W-:-:S04]  /*13c90*/  LOP3.LUT R108, R133, 0x10000, RZ, 0xfc, !PT ;  /* 0x00010000856c7812 */ /* 0x004fc800078efcff */
[----:B------:R-:W-:Y:S01]  /*13ca0*/  R2UR UR13, R111 ;  /* 0x000000006f0d72ca */ /* 0x000fe200000e0000 */
[----:B------:R-:W2:Y:S01]  /*13cb0*/  LDL.LU R133, [R1+0x44] ;  /* 0x0000440001857983 */ /* 0x000ea20000300800 */
[----:B------:R-:W-:-:S13]  /*13cc0*/  R2UR UR4, R108 ;  /* 0x000000006c0472ca */ /* 0x000fda00000e0000 */
[----:B------:R-:W-:Y:S01]  /*13cd0*/  HGMMA.64x96x16.F32 R24, gdesc[UR4].tnspB, R24, gsb0 ;  /* 0x41600000041879f0 */ /* 0x000fe20008000818 */
[----:B------:R-:W-:-:S05]  /*13ce0*/  VIADD R110, R108, 0x180 ;  /* 0x000001806c6e7836 */ /* 0x000fca0000000000 */
[----:B------:R-:W-:Y:S01]  /*13cf0*/  R2UR UR8, R110 ;  /* 0x000000006e0872ca */ /* 0x000fe200000e0000 */
[----:B------:R-:W-:Y:S01]  /*13d00*/  VIADD R110, R108, 0x300 ;  /* 0x000003006c6e7836 */ /* 0x000fe20000000000 */
[----:B------:R-:W-:Y:S02]  /*13d10*/  WARPGROUP.DEPBAR.LE gsb0, 0x0 ;  /* 0x00008000000079c5 */ /* 0x000fe40000010000 */
[----:B------:R-:W-:-:S09]  /*13d20*/  WARPGROUP.ARRIVE ;  /* 0x00000000000079c5 */ /* 0x000fd20000000000 */
[----:B------:R-:W-:Y:S01]  /*13d30*/  HGMMA.64x96x16.F32 R24, gdesc[UR8].tnspB, R24, gsb0 ;  /* 0x41600000081879f0 */ /* 0x000fe20008000818 */
[----:B------:R-:W-:Y:S01]  /*13d40*/  R2UR UR12, R110 ;  /* 0x000000006e0c72ca */ /* 0x000fe200000e0000 */
[----:B------:R-:W-:Y:S02]  /*13d50*/  VIADD R110, R108, 0x480 ;  /* 0x000004806c6e7836 */ /* 0x000fe40000000000 */
[----:B------:R-:W-:-:S03]  /*13d60*/  IMAD.MOV.U32 R111, RZ, RZ, -0x3ffffff0 ;  /* 0xc0000010ff6f7424 */ /* 0x000fc600078e00ff */
[----:B------:R-:W-:Y:S02]  /*13d70*/  R2UR UR16, R110 ;  /* 0x000000006e1072ca */ /* 0x000fe400000e0000 */
[----:B------:R-:W-:Y:S01]  /*13d80*/  R2UR UR17, R111 ;  /* 0x000000006f1172ca */ /* 0x000fe200000e0000 */
[----:B------:R-:W-:Y:S02]  /*13d90*/  WARPGROUP.DEPBAR.LE gsb0, 0x0 ;  /* 0x00008000000079c5 */ /* 0x000fe40000010000 */
[----:B------:R-:W-:-:S06]  /*13da0*/  WARPGROUP.ARRIVE ;  /* 0x00000000000079c5 */ /* 0x000fcc0000000000 */
[----:B------:R-:W-:Y:S01]  /*13db0*/  HGMMA.64x96x16.F32 R24, gdesc[UR12].tnspB, R24, gsb0 ;  /* 0x416000000c1879f0 */ /* 0x000fe20008000818 */
[----:B------:R-:W-:Y:S01]  /*13dc0*/  IMAD.MOV.U32 R111, RZ, RZ, -0x3ffffff0 ;  /* 0xc0000010ff6f7424 */ /* 0x000fe200078e00ff */
[----:B------:R-:W-:-:S04]  /*13dd0*/  IADD3 R110, R108, 0x600, RZ ;  /* 0x000006006c6e7810 */ /* 0x000fc80007ffe0ff */
[----:B------:R-:W-:Y:S02]  /*13de0*/  R2UR UR20, R110 ;  /* 0x000000006e1472ca */ /* 0x000fe400000e0000 */
[----:B------:R-:W-:Y:S01]  /*13df0*/  R2UR UR21, R111 ;  /* 0x000000006f1572ca */ /* 0x000fe200000e0000 */
[----:B------:R-:W-:Y:S02]  /*13e00*/  WARPGROUP.DEPBAR.LE gsb0, 0x0 ;  /* 0x00008000000079c5 */ /* 0x000fe40000010000 */
[----:B------:R-:W-:-:S06]  /*13e10*/  WARPGROUP.ARRIVE ;  /* 0x00000000000079c5 */ /* 0x000fcc0000000000 */
[----:B------:R-:W-:Y:S01]  /*13e20*/  HGMMA.64x96x16.F32 R24, gdesc[UR16].tnspB, R24, gsb0 ;  /* 0x41600000101879f0 */ /* 0x000fe20008000818 */
[----:B------:R-:W-:Y:S02]  /*13e30*/  VIADD R110, R108, 0x780 ;  /* 0x000007806c6e7836 */ /* 0x000fe40000000000 */
[----:B------:R-:W-:-:S03]  /*13e40*/  IMAD.MOV.U32 R111, RZ, RZ, -0x3ffffff0 ;  /* 0xc0000010ff6f7424 */ /* 0x000fc600078e00ff */
        /* <DEDUP_REMOVED lines=19> */
[----:B------:R-:W-:-:S04]  /*13f80*/  FADD.FTZ R109, -R74, R155 ;  /* 0x0000009b4a6d7221 */ /* 0x000fc80000010100 */
[----:B------:R-:W-:Y:S01]  /*13f90*/  FMUL.FTZ R109, R109, R15 ;  /* 0x0000000f6d6d7220 */ /* 0x000fe20000410000 */
[----:B------:R-:W-:-:S03]  /*13fa0*/  VIADD R108, R108, 0xc00 ;  /* 0x00000c006c6c7836 */ /* 0x000fc60000000000 */
[----:B------:R0:W-:Y:S01]  /*13fb0*/  MUFU.EX2 R110, R109 ;  /* 0x0000006d006e7308 */ /* 0x0001e20000000800 */
[----:B------:R-:W-:Y:S02]  /*13fc0*/  WARPGROUP.DEPBAR.LE gsb0, 0x0 ;  /* 0x00008000000079c5 */ /* 0x000fe40000010000 */
[----:B------:R-:W-:-:S06]  /*13fd0*/  WARPGROUP.ARRIVE ;  /* 0x00000000000079c5 */ /* 0x000fcc0000000000 */
[----:B------:R-:W-:Y:S01]  /*13fe0*/  HGMMA.64x96x16.F32 R24, gdesc[UR32].tnspB, R24, gsb0 ;  /* 0x41600000201879f0 */ /* 0x000fe20008000818 */
[----:B0-----:R-:W-:Y:S01]  /*13ff0*/  IMAD.MOV.U32 R109, RZ, RZ, -0x3ffffff0 ;  /* 0xc0000010ff6d7424 */ /* 0x001fe200078e00ff */
[----:B------:R-:W-:-:S04]  /*14000*/  R2UR UR36, R108 ;  /* 0x000000006c2472ca */ /* 0x000fc800000e0000 */
[----:B------:R-:W-:Y:S01]  /*14010*/  R2UR UR37, R109 ;  /* 0x000000006d2572ca */ /* 0x000fe200000e0000 */
[----:B------:R-:W0:Y:S01]  /*14020*/  S2R R155, SR_TID.X ;  /* 0x00000000009b7919 */ /* 0x000e220000002100 */
[----:B------:R-:W2:Y:S01]  /*14030*/  MUFU.EX2 R105, R105 ;  /* 0x0000006900697308 */ /* 0x000ea20000000800 */
[----:B------:R-:W-:-:S07]  /*14040*/  FFMA.FTZ R83, R134, R15, -R138 ;  /* 0x0000000f86537223 */ /* 0x000fce000001088a */
[----:B------:R-:W3:Y:S01]  /*14050*/  MUFU.EX2 R108, R107 ;  /* 0x0000006b006c7308 */ /* 0x000ee20000000800 */
[----:B------:R-:W-:Y:S02]  /*14060*/  WARPGROUP.DEPBAR.LE gsb0, 0x0 ;  /* 0x00008000000079c5 */ /* 0x000fe40000010000 */
[----:B------:R-:W-:-:S06]  /*14070*/  WARPGROUP.ARRIVE ;  /* 0x00000000000079c5 */ /* 0x000fcc0000000000 */
[----:B------:R-:W-:Y:S01]  /*14080*/  HGMMA.64x96x16.F32 R24, gdesc[UR36].tnspB, R24, gsb0 ;  /* 0x41600000241879f0 */ /* 0x000fe20008000818 */
[----:B0-----:R-:W-:Y:S02]  /*14090*/  SHF.R.U32.HI R134, RZ, 0x7, R155 ;  /* 0x00000007ff867819 */ /* 0x001fe4000001169b */
[----:B------:R-:W-:-:S03]  /*140a0*/  ISETP.GE.U32.AND P2, PT, R155, 0x180, PT ;  /* 0x000001809b00780c */ /* 0x000fc60003f46070 */
[----:B------:R-:W-:Y:S01]  /*140b0*/  VIADD R109, R134, 0x9 ;  /* 0x00000009866d7836 */ /* 0x000fe20000000000 */
[----:B------:R-:W-:Y:S01]  /*140c0*/  MUFU.EX2 R107, R121 ;  /* 0x00000079006b7308 */ /* 0x000fe20000000800 */
[----:B--2---:R-:W-:-:S03]  /*140d0*/  FFMA.FTZ R111, R110, R133, R105 ;  /* 0x000000856e6f7223 */ /* 0x004fc60000010069 */
[----:B------:R-:W-:-:S04]  /*140e0*/  SEL R109, R109, 0x9, !P2 ;  /* 0x000000096d6d7807 */ /* 0x000fc80005000000 */
[----:B------:R-:W-:Y:S01]  /*140f0*/  MUFU.EX2 R122, R122 ;  /* 0x0000007a007a7308 */ /* 0x000fe20000000800 */
[----:B---3--:R-:W-:-:S07]  /*14100*/  F2FP.F16.F32.PACK_AB R105, R108, R105 ;  /* 0x000000696c69723e */ /* 0x008fce00000000ff */
[----:B------:R-:W0:Y:S01]  /*14110*/  MUFU.EX2 R132, R132 ;  /* 0x0000008400847308 */ /* 0x000e220000000800 */
[----:B------:R-:W-:-:S07]  /*14120*/  FFMA.FTZ R97, R103, R15, -R138 ;  /* 0x0000000f67617223 */ /* 0x000fce000001088a */
[----:B------:R-:W2:Y:S01]  /*14130*/  MUFU.EX2 R131, R131 ;  /* 0x0000008300837308 */ /* 0x000ea20000000800 */
[----:B------:R-:W-:-:S07]  /*14140*/  FFMA.FTZ R98, R98, R15, -R138 ;  /* 0x0000000f62627223 */ /* 0x000fce000001088a */
[----:B------:R-:W3:Y:S08]  /*14150*/  MUFU.EX2 R130, R130 ;  /* 0x0000008200827308 */ /* 0x000ef00000000800 */
[----:B------:R-:W-:Y:S01]  /*14160*/  MUFU.EX2 R95, R95 ;  /* 0x0000005f005f7308 */ /* 0x000fe20000000800 */
[----:B------:R-:W-:Y:S01]  /*14170*/  FFMA.FTZ R99, R99, R15, -R138 ;  /* 0x0000000f63637223 */ /* 0x000fe2000001088a */
[----:B0-----:R-:W-:-:S06]  /*14180*/  FADD.FTZ R154, R132, R154 ;  /* 0x0000009a849a7221 */ /* 0x001fcc0000010000 */
[----:B------:R-:W-:Y:S01]  /*14190*/  MUFU.EX2 R129, R129 ;  /* 0x0000008100817308 */ /* 0x000fe20000000800 */
[----:B------:R-:W-:-:S07]  /*141a0*/  FFMA.FTZ R100, R100, R15, -R138 ;  /* 0x0000000f64647223 */ /* 0x000fce000001088a */
[----:B------:R-:W-:Y:S01]  /*141b0*/  MUFU.EX2 R97, R97 ;  /* 0x0000006100617308 */ /* 0x000fe20000000800 */
[----:B--2---:R-:W-:-:S07]  /*141c0*/  FADD.FTZ R154, R131, R154 ;  /* 0x0000009a839a7221 */ /* 0x004fce0000010000 */
[----:B------:R-:W-:Y:S01]  /*141d0*/  MUFU.EX2 R128, R128 ;  /* 0x0000008000807308 */ /* 0x000fe20000000800 */
[----:B------:R-:W-:Y:S02]  /*141e0*/  WARPGROUP.DEPBAR.LE gsb0, 0x0 ;  /* 0x00008000000079c5 */ /* 0x000fe40000010000 */
[----:B------:R0:W-:Y:S06]  /*141f0*/  BAR.ARV R109, 0x100 ;  /* 0x0004006d0000751d */ /* 0x0001ec0000002000 */
[----:B0-----:R-:W-:Y:S01]  /*14200*/  FADD.FTZ R109, R108, R111 ;  /* 0x0000006f6c6d7221 */ /* 0x001fe20000010000 */
[----:B------:R-:W-:-:S02]  /*14210*/  @!P1 IMAD R111, R145, 0x8, R16 ;  /* 0x00000008916f9824 */ /* 0x000fc400078e0210 */
[----:B------:R-:W-:Y:S02]  /*14220*/  @!P1 IMAD R108, R0, 0x8, R16 ;  /* 0x00000008006c9824 */ /* 0x000fe400078e0210 */
[----:B------:R-:W-:Y:S02]  /*14230*/  @!P1 VIADD R111, R111, 0x31c40 ;  /* 0x00031c406f6f9836 */ /* 0x000fe40000000000 */
[----:B------:R-:W-:Y:S02]  /*14240*/  @!P1 VIADD R108, R108, 0x31c60 ;  /* 0x00031c606c6c9836 */ /* 0x000fe40000000000 */
[----:B------:R-:W-:Y:S01]  /*14250*/  FADD.FTZ R0, R107, R109 ;  /* 0x0000006d6b007221 */ /* 0x000fe20000010000 */
[----:B------:R-:W-:Y:S02]  /*14260*/  F2FP.F16.F32.PACK_AB R107, R122, R107 ;  /* 0x0000006b7a6b723e */ /* 0x000fe400000000ff */
[----:B------:R-:W-:Y:S02]  /*14270*/  @!P1 PRMT R111, RZ, 0x654, R111 ;  /* 0x00000654ff6f9816 */ /* 0x000fe4000000006f */
[----:B------:R-:W-:-:S02]  /*14280*/  @!P1 PRMT R108, RZ, 0x654, R108 ;  /* 0x00000654ff6c9816 */ /* 0x000fc4000000006c */
[----:B------:R0:W-:Y:S02]  /*14290*/  @!P1 SYNCS.ARRIVE.TRANS64.RED.A1T0 RZ, [R111+URZ], RZ ;  /* 0x000000ff6fff99a7 */ /* 0x0001e4000810043f */
[----:B------:R2:W-:Y:S01]  /*142a0*/  @!P1 SYNCS.ARRIVE.TRANS64.RED.A1T0 RZ, [R108+URZ], RZ ;  /* 0x000000ff6cff99a7 */ /* 0x0005e2000810043f */
[----:B------:R4:W-:Y:S01]  /*142b0*/  STSM.16.M88.4 [R18+0x24300], R104 ;  /* 0x0243006812007844 */ /* 0x0009e20000000200 */
[----:B------:R-:W-:Y:S01]  /*142c0*/  MUFU.EX2 R98, R98 ;  /* 0x0000006200627308 */ /* 0x000fe20000000800 */
[----:B------:R-:W-:-:S07]  /*142d0*/  FADD.FTZ R122, R122, R0 ;  /* 0x000000007a7a7221 */ /* 0x000fce0000010000 */
[----:B----4-:R-:W-:Y:S08]  /*142e0*/  MUFU.EX2 R105, R89 ;  /* 0x0000005900697308 */ /* 0x010ff00000000800 */
[----:B------:R-:W4:Y:S01]  /*142f0*/  MUFU.EX2 R89, R94 ;  /* 0x0000005e00597308 */ /* 0x000f220000000800 */
[----:B------:R-:W-:Y:S01]  /*14300*/  FFMA.FTZ R101, R101, R15, -R138 ;  /* 0x0000000f65657223 */ /* 0x000fe2000001088a */
[----:B---3--:R-:W-:-:S06]  /*14310*/  FADD.FTZ R154, R130, R154 ;  /* 0x0000009a829a7221 */ /* 0x008fcc0000010000 */
[----:B------:R-:W3:Y:S01]  /*14320*/  MUFU.EX2 R127, R127 ;  /* 0x0000007f007f7308 */ /* 0x000ee20000000800 */
[----:B------:R-:W-:-:S07]  /*14330*/  FFMA.FTZ R102, R102, R15, -R138 ;  /* 0x0000000f66667223 */ /* 0x000fce000001088a */
[----:B------:R-:W-:Y:S08]  /*14340*/  MUFU.EX2 R121, R81 ;  /* 0x0000005100797308 */ /* 0x000ff00000000800 */
[----:B------:R4:W-:Y:S08]  /*14350*/  MUFU.EX2 R133, R80 ;  /* 0x0000005000857308 */ /* 0x0009f00000000800 */
[----:B------:R-:W-:Y:S01]  /*14360*/  MUFU.EX2 R81, R99 ;  /* 0x0000006300517308 */ /* 0x000fe20000000800 */
[----:B----4-:R-:W-:Y:S01]  /*14370*/  FADD.FTZ R80, R89, R122 ;  /* 0x0000007a59507221 */ /* 0x010fe20000010000 */
[----:B------:R-:W-:-:S03]  /*14380*/  FADD.FTZ R154, R129, R154 ;  /* 0x0000009a819a7221 */ /* 0x000fc60000010000 */
[----:B------:R-:W-:-:S03]  /*14390*/  FADD.FTZ R80, R95, R80 ;  /* 0x000000505f507221 */ /* 0x000fc60000010000 */
[----:B------:R-:W4:Y:S01]  /*143a0*/  MUFU.EX2 R126, R126 ;  /* 0x0000007e007e7308 */ /* 0x000f220000000800 */
[----:B------:R-:W-:Y:S01]  /*143b0*/  FADD.FTZ R80, R97, R80 ;  /* 0x0000005061507221 */ /* 0x000fe20000010000 */
[----:B------:R-:W-:-:S06]  /*143c0*/  FFMA.FTZ R103, R113, R15, -R138 ;  /* 0x0000000f71677223 */ /* 0x000fcc000001088a */
[----:B------:R-:W1:Y:S01]  /*143d0*/  MUFU.EX2 R100, R100 ;  /* 0x0000006400647308 */ /* 0x000e620000000800 */
[-CC-:B------:R-:W-:Y:S01]  /*143e0*/  FFMA.FTZ R112, R112, R15.reuse, -R138.reuse ;  /* 0x0000000f70707223 */ /* 0x180fe2000001088a */
[-CC-:B------:R-:W-:Y:S01]  /*143f0*/  FFMA.FTZ R113, R157, R15.reuse, -R138.reuse ;  /* 0x0000000f9d717223 */ /* 0x180fe2000001088a */
[-CC-:B------:R-:W-:Y:S01]  /*14400*/  FFMA.FTZ R114, R114, R15.reuse, -R138.reuse ;  /* 0x0000000f72727223 */ /* 0x180fe2000001088a */
[----:B------:R-:W-:-:S04]  /*14410*/  FFMA.FTZ R115, R115, R15, -R138 ;  /* 0x0000000f73737223 */ /* 0x000fc8000001088a */
[----:B------:R-:W0:Y:S01]  /*14420*/  MUFU.EX2 R125, R125 ;  /* 0x0000007d007d7308 */ /* 0x000e220000000800 */
        /* <DEDUP_REMOVED lines=15> */
[----:B------:R-:W-:-:S07]  /*14520*/  FADD.FTZ R154, R128, R154 ;  /* 0x0000009a809a7221 */ /* 0x000fce0000010000 */
[----:B------:R4:W-:Y:S01]  /*14530*/  MUFU.EX2 R138, R84 ;  /* 0x00000054008a7308 */ /* 0x0009e20000000800 */
[----:B---3--:R-:W-:-:S07]  /*14540*/  FADD.FTZ R154, R127, R154 ;  /* 0x0000009a7f9a7221 */ /* 0x008fce0000010000 */
[----:B------:R-:W3:Y:S01]  /*14550*/  MUFU.EX2 R102, R102 ;  /* 0x0000006600667308 */ /* 0x000ee20000000800 */
[----:B----4-:R-:W-:Y:S01]  /*14560*/  FADD.FTZ R84, R98, R80 ;  /* 0x0000005062547221 */ /* 0x010fe20000010000 */
[----:B------:R-:W-:-:S03]  /*14570*/  FADD.FTZ R154, R126, R154 ;  /* 0x0000009a7e9a7221 */ /* 0x000fc60000010000 */
[----:B------:R-:W-:-:S03]  /*14580*/  FADD.FTZ R84, R81, R84 ;  /* 0x0000005451547221 */ /* 0x000fc60000010000 */
[----:B------:R-:W4:Y:S01]  /*14590*/  MUFU.EX2 R123, R123 ;  /* 0x0000007b007b7308 */ /* 0x000f220000000800 */
[----:B-1----:R-:W-:-:S07]  /*145a0*/  FADD.FTZ R84, R100, R84 ;  /* 0x0000005464547221 */ /* 0x002fce0000010000 */
[----:B------:R-:W-:Y:S08]  /*145b0*/  MUFU.EX2 R137, R85 ;  /* 0x0000005500897308 */ /* 0x000ff00000000800 */
[----:B------:R-:W1:Y:S01]  /*145c0*/  MUFU.EX2 R85, R103 ;  /* 0x0000006700557308 */ /* 0x000e620000000800 */
[----:B0-----:R-:W-:Y:S01]  /*145d0*/  FADD.FTZ R154, R125, R154 ;  /* 0x0000009a7d9a7221 */ /* 0x001fe20000010000 */
[----:B--2---:R-:W-:-:S06]  /*145e0*/  FADD.FTZ R84, R101, R84 ;  /* 0x0000005465547221 */ /* 0x004fcc0000010000 */
[----:B------:R-:W0:Y:S01]  /*145f0*/  MUFU.EX2 R111, R76 ;  /* 0x0000004c006f7308 */ /* 0x000e220000000800 */
[----:B------:R-:W-:-:S07]  /*14600*/  F2FP.F16.F32.PACK_AB R89, R95, R89 ;  /* 0x000000595f59723e */ /* 0x000fce00000000ff */
[----:B------:R-:W2:Y:S01]  /*14610*/  MUFU.EX2 R112, R112 ;  /* 0x0000007000707308 */ /* 0x000ea20000000800 */
[----:B---3--:R-:W-:-:S07]  /*14620*/  FADD.FTZ R84, R102, R84 ;  /* 0x0000005466547221 */ /* 0x008fce0000010000 */
[----:B------:R-:W3:Y:S08]  /*14630*/  MUFU.EX2 R113, R113 ;  /* 0x0000007100717308 */ /* 0x000ef00000000800 */
[----:B------:R-:W3:Y:S08]  /*14640*/  MUFU.EX2 R109, R73 ;  /* 0x00000049006d7308 */ /* 0x000ef00000000800 */
[----:B------:R4:W-:Y:S08]  /*14650*/  MUFU.EX2 R95, R87 ;  /* 0x00000057005f7308 */ /* 0x0009f00000000800 */
[----:B------:R-:W3:Y:S01]  /*14660*/  MUFU.EX2 R114, R114 ;  /* 0x0000007200727308 */ /* 0x000ee20000000800 */
[----:B----4-:R-:W-:-:S04]  /*14670*/  FADD.FTZ R87, R124, R154 ;  /* 0x0000009a7c577221 */ /* 0x010fc80000010000 */
[----:B------:R-:W-:-:S03]  /*14680*/  FADD.FTZ R87, R123, R87 ;  /* 0x000000577b577221 */ /* 0x000fc60000010000 */
[----:B------:R4:W-:Y:S02]  /*14690*/  MUFU.EX2 R94, R91 ;  /* 0x0000005b005e7308 */ /* 0x0009e40000000800 */
[----:B----4-:R-:W-:-:S06]  /*146a0*/  F2FP.F16.F32.PACK_AB R91, R98, R97 ;  /* 0x00000061625b723e */ /* 0x010fcc00000000ff */
[----:B------:R-:W4:Y:S08]  /*146b0*/  MUFU.EX2 R115, R115 ;  /* 0x0000007300737308 */ /* 0x000f300000000800 */
[----:B------:R-:W-:Y:S08]  /*146c0*/  MUFU.EX2 R98, R79 ;  /* 0x0000004f00627308 */ /* 0x000ff00000000800 */
[----:B------:R1:W-:Y:S02]  /*146d0*/  MUFU.EX2 R79, R82 ;  /* 0x00000052004f7308 */ /* 0x0003e40000000800 */
[----:B-1----:R-:W-:-:S06]  /*146e0*/  FADD.FTZ R82, R85, R84 ;  /* 0x0000005455527221 */ /* 0x002fcc0000010000 */
[----:B------:R-:W1:Y:S01]  /*146f0*/  MUFU.EX2 R116, R116 ;  /* 0x0000007400747308 */ /* 0x000e620000000800 */
[----:B0-----:R-:W-:Y:S01]  /*14700*/  FADD.FTZ R84, R111, R87 ;  /* 0x000000576f547221 */ /* 0x001fe20000010000 */
[----:B--2---:R-:W-:-:S03]  /*14710*/  FADD.FTZ R82, R112, R82 ;  /* 0x0000005270527221 */ /* 0x004fc60000010000 */
[----:B------:R-:W-:-:S03]  /*14720*/  FADD.FTZ R84, R121, R84 ;  /* 0x0000005479547221 */ /* 0x000fc60000010000 */
[----:B------:R-:W-:Y:S01]  /*14730*/  MUFU.EX2 R108, R88 ;  /* 0x00000058006c7308 */ /* 0x000fe20000000800 */
[----:B---3--:R-:W-:-:S07]  /*14740*/  FADD.FTZ R82, R113, R82 ;  /* 0x0000005271527221 */ /* 0x008fce0000010000 */
[----:B------:R-:W0:Y:S08]  /*14750*/  MUFU.EX2 R117, R117 ;  /* 0x0000007500757308 */ /* 0x000e300000000800 */
[----:B------:R-:W-:Y:S08]  /*14760*/  MUFU.EX2 R134, R77 ;  /* 0x0000004d00867308 */ /* 0x000ff00000000800 */
[----:B------:R2:W-:Y:S08]  /*14770*/  MUFU.EX2 R99, R83 ;  /* 0x0000005300637308 */ /* 0x0005f00000000800 */
[----:B------:R-:W3:Y:S01]  /*14780*/  MUFU.EX2 R118, R118 ;  /* 0x0000007600767308 */ /* 0x000ee20000000800 */
[----:B--2---:R-:W-:Y:S01]  /*14790*/  FADD.FTZ R83, R109, R84 ;  /* 0x000000546d537221 */ /* 0x004fe20000010000 */
[----:B------:R-:W-:-:S04]  /*147a0*/  FADD.FTZ R84, R114, R82 ;  /* 0x0000005272547221 */ /* 0x000fc80000010000 */
[----:B----4-:R-:W-:Y:S02]  /*147b0*/  FADD.FTZ R84, R115, R84 ;  /* 0x0000005473547221 */ /* 0x010fe40000010000 */
[----:B------:R-:W2:Y:S01]  /*147c0*/  MUFU.EX2 R107, R96 ;  /* 0x00000060006b7308 */ /* 0x000ea20000000800 */
[----:B------:R-:W-:Y:S01]  /*147d0*/  FADD.FTZ R83, R133, R83 ;  /* 0x0000005385537221 */ /* 0x000fe20000010000 */
[----:B-1----:R-:W-:-:S06]  /*147e0*/  FADD.FTZ R84, R116, R84 ;  /* 0x0000005474547221 */ /* 0x002fcc0000010000 */
[----:B------:R-:W1:Y:S01]  /*147f0*/  MUFU.EX2 R119, R119 ;  /* 0x0000007700777308 */ /* 0x000e620000000800 */
[----:B0-----:R-:W-:-:S07]  /*14800*/  FADD.FTZ R87, R117, R84 ;  /* 0x0000005475577221 */ /* 0x001fce0000010000 */
[----:B------:R-:W0:Y:S01]  /*14810*/  MUFU.EX2 R135, R72 ;  /* 0x0000004800877308 */ /* 0x000e220000000800 */
[----:B------:R-:W-:-:S07]  /*14820*/  F2FP.F16.F32.PACK_AB R88, R131, R132 ;  /* 0x000000848358723e */ /* 0x000fce00000000ff */
[----:B------:R-:W4:Y:S01]  /*14830*/  MUFU.EX2 R120, R120 ;  /* 0x0000007800787308 */ /* 0x000f220000000800 */
[----:B------:R-:W-:Y:S02]  /*14840*/  F2FP.F16.F32.PACK_AB R80, R127, R128 ;  /* 0x000000807f50723e */ /* 0x000fe400000000ff */
[----:B------:R-:W-:-:S05]  /*14850*/  F2FP.F16.F32.PACK_AB R81, R100, R81 ;  /* 0x000000516451723e */ /* 0x000fca00000000ff */
[----:B------:R-:W4:Y:S01]  /*14860*/  MUFU.EX2 R106, R93 ;  /* 0x0000005d006a7308 */ /* 0x000f220000000800 */
[----:B------:R-:W-:Y:S01]  /*14870*/  F2FP.F16.F32.PACK_AB R82, R125, R126 ;  /* 0x0000007e7d52723e */ /* 0x000fe200000000ff */
[----:B---3--:R-:W-:-:S06]  /*14880*/  FADD.FTZ R87, R118, R87 ;  /* 0x0000005776577221 */ /* 0x008fcc0000010000 */
[----:B------:R3:W-:Y:S08]  /*14890*/  MUFU.EX2 R97, R86 ;  /* 0x0000005600617308 */ /* 0x0007f00000000800 */
[----:B------:R2:W4:Y:S01]  /*148a0*/  MUFU.EX2 R0, R90 ;  /* 0x0000005a00007308 */ /* 0x0005220000000800 */
[----:B---3--:R-:W-:Y:S01]  /*148b0*/  FADD.FTZ R86, R108, R83 ;  /* 0x000000536c567221 */ /* 0x008fe20000010000 */
[----:B------:R-:W-:-:S03]  /*148c0*/  F2FP.F16.F32.PACK_AB R83, R102, R101 ;  /* 0x000000656653723e */ /* 0x000fc600000000ff */
[----:B------:R-:W-:-:S03]  /*148d0*/  FADD.FTZ R86, R134, R86 ;  /* 0x0000005686567221 */ /* 0x000fc60000010000 */
[----:B------:R-:W3:Y:S01]  /*148e0*/  MUFU.EX2 R136, R21 ;  /* 0x0000001500887308 */ /* 0x000ee20000000800 */
[----:B--2---:R-:W-:Y:S01]  /*148f0*/  F2FP.F16.F32.PACK_AB R90, R129, R130 ;  /* 0x00000082815a723e */ /* 0x004fe200000000ff */
[----:B------:R-:W-:-:S04]  /*14900*/  FADD.FTZ R86, R107, R86 ;  /* 0x000000566b567221 */ /* 0x000fc80000010000 */
[----:B------:R-:W-:Y:S04]  /*14910*/  STSM.16.M88.4 [R18+0x25b00], R88 ;  /* 0x025b005812007844 */ /* 0x000fe80000000200 */
[----:B------:R1:W-:Y:S01]  /*14920*/  STSM.16.M88.4 [R18+0x27300], R80 ;  /* 0x0273005012007844 */ /* 0x0003e20000000200 */
[----:B------:R-:W2:Y:S01]  /*14930*/  MUFU.EX2 R104, R92 ;  /* 0x0000005c00687308 */ /* 0x000ea20000000800 */
[----:B-1----:R-:W-:Y:S01]  /*14940*/  FADD.FTZ R81, R119, R87 ;  /* 0x0000005777517221 */ /* 0x002fe20000010000 */
[----:B0-----:R-:W-:-:S03]  /*14950*/  FADD.FTZ R80, R135, R86 ;  /* 0x0000005687507221 */ /* 0x001fc60000010000 */
[----:B----4-:R-:W-:Y:S01]  /*14960*/  FADD.FTZ R81, R120, R81 ;  /* 0x0000005178517221 */ /* 0x010fe20000010000 */
[----:B------:R-:W-:-:S03]  /*14970*/  FADD.FTZ R80, R106, R80 ;  /* 0x000000506a507221 */ /* 0x000fc60000010000 */
[----:B------:R-:W-:Y:S01]  /*14980*/  FADD.FTZ R81, R0, R81 ;  /* 0x0000005100517221 */ /* 0x000fe20000010000 */
[----:B---3--:R-:W-:Y:S01]  /*14990*/  FADD.FTZ R80, R136, R80 ;  /* 0x0000005088507221 */ /* 0x008fe20000010000 */
[----:B------:R-:W0:Y:S02]  /*149a0*/  MUFU.EX2 R93, R140 ;  /* 0x0000008c005d7308 */ /* 0x000e240000000800 */
[----:B------:R-:W-:Y:S01]  /*149b0*/  FADD.FTZ R81, R94, R81 ;  /* 0x000000515e517221 */ /* 0x000fe20000010000 */
[----:B------:R-:W-:-:S03]  /*149c0*/  FADD.FTZ R80, R105, R80 ;  /* 0x0000005069507221 */ /* 0x000fc60000010000 */
[----:B------:R-:W-:Y:S01]  /*149d0*/  FADD.FTZ R81, R95, R81 ;  /* 0x000000515f517221 */ /* 0x000fe20000010000 */
[----:B------:R-:W-:Y:S01]  /*149e0*/  FADD.FTZ R80, R137, R80 ;  /* 0x0000005089507221 */ /* 0x000fe20000010000 */
[----:B------:R-:W1:Y:S02]  /*149f0*/  MUFU.EX2 R96, R141 ;  /* 0x0000008d00607308 */ /* 0x000e640000000800 */
[----:B------:R-:W-:Y:S01]  /*14a00*/  FADD.FTZ R100, R98, R81 ;  /* 0x0000005162647221 */ /* 0x000fe20000010000 */
[----:B--2---:R-:W-:-:S05]  /*14a10*/  FADD.FTZ R82, R104, R80 ;  /* 0x0000005068527221 */ /* 0x004fca0000010000 */
[----:B------:R-:W2:Y:S01]  /*14a20*/  MUFU.EX2 R75, R75 ;  /* 0x0000004b004b7308 */ /* 0x000ea20000000800 */
[----:B------:R-:W-:Y:S01]  /*14a30*/  FADD.FTZ R100, R79, R100 ;  /* 0x000000644f647221 */ /* 0x000fe20000010000 */
[----:B------:R-:W-:-:S06]  /*14a40*/  FADD.FTZ R82, R138, R82 ;  /* 0x000000528a527221 */ /* 0x000fcc0000010000 */
[----:B------:R-:W3:Y:S01]  /*14a50*/  MUFU.EX2 R77, R142 ;  /* 0x0000008e004d7308 */ /* 0x000ee20000000800 */
[----:B------:R-:W-:-:S07]  /*14a60*/  FADD.FTZ R100, R99, R100 ;  /* 0x0000006463647221 */ /* 0x000fce0000010000 */
[----:B------:R-:W4:Y:S01]  /*14a70*/  MUFU.EX2 R78, R78 ;  /* 0x0000004e004e7308 */ /* 0x000f220000000800 */
[----:B------:R-:W-:Y:S01]  /*14a80*/  F2FP.F16.F32.PACK_AB R84, R123, R124 ;  /* 0x0000007c7b54723e */ /* 0x000fe200000000ff */
[----:B0-----:R-:W-:Y:S01]  /*14a90*/  FADD.FTZ R101, R93, R82 ;  /* 0x000000525d657221 */ /* 0x001fe20000010000 */
[----:B------:R-:W-:-:S05]  /*14aa0*/  F2FP.F16.F32.PACK_AB R85, R112, R85 ;  /* 0x000000557055723e */ /* 0x000fca00000000ff */
[----:B------:R-:W0:Y:S01]  /*14ab0*/  MUFU.EX2 R92, R146 ;  /* 0x00000092005c7308 */ /* 0x000e220000000800 */
[----:B------:R-:W-:Y:S02]  /*14ac0*/  F2FP.F16.F32.PACK_AB R86, R121, R111 ;  /* 0x0000006f7956723e */ /* 0x000fe400000000ff */
[----:B------:R-:W-:-:S05]  /*14ad0*/  F2FP.F16.F32.PACK_AB R87, R114, R113 ;  /* 0x000000717257723e */ /* 0x000fca00000000ff */
[----:B------:R-:W0:Y:S01]  /*14ae0*/  MUFU.EX2 R139, R139 ;  /* 0x0000008b008b7308 */ /* 0x000e220000000800 */
[----:B------:R-:W-:Y:S01]  /*14af0*/  FADD.FTZ R100, R97, R100 ;  /* 0x0000006461647221 */ /* 0x000fe20000010000 */
[----:B------:R-:W-:Y:S02]  /*14b00*/  F2FP.F16.F32.PACK_AB R88, R133, R109 ;  /* 0x0000006d8558723e */ /* 0x000fe400000000ff */
[----:B------:R-:W-:-:S04]  /*14b10*/  F2FP.F16.F32.PACK_AB R89, R116, R115 ;  /* 0x000000737459723e */ /* 0x000fc800000000ff */
[----:B------:R-:W0:Y:S01]  /*14b20*/  MUFU.EX2 R21, R148 ;  /* 0x0000009400157308 */ /* 0x000e220000000800 */
[----:B------:R-:W-:Y:S02]  /*14b30*/  F2FP.F16.F32.PACK_AB R90, R134, R108 ;  /* 0x0000006c865a723e */ /* 0x000fe400000000ff */
[----:B------:R-:W-:Y:S01]  /*14b40*/  F2FP.F16.F32.PACK_AB R91, R118, R117 ;  /* 0x00000075765b723e */ /* 0x000fe200000000ff */
[----:B------:R2:W-:Y:S01]  /*14b50*/  STSM.16.M88.4 [R18+0x28b00], R84 ;  /* 0x028b005412007844 */ /* 0x0005e20000000200 */
[----:B------:R-:W-:-:S03]  /*14b60*/  F2FP.F16.F32.PACK_AB R83, R94, R0 ;  /* 0x000000005e53723e */ /* 0x000fc600000000ff */
[----:B------:R-:W0:Y:S01]  /*14b70*/  MUFU.EX2 R143, R143 ;  /* 0x0000008f008f7308 */ /* 0x000e220000000800 */
[----:B-1----:R-:W-:Y:S01]  /*14b80*/  FADD.FTZ R0, R96, R101 ;  /* 0x0000006560007221 */ /* 0x002fe20000010000 */
[----:B------:R3:W-:Y:S06]  /*14b90*/  STSM.16.M88.4 [R18+0x2a300], R88 ;  /* 0x02a3005812007844 */ /* 0x0007ec0000000200 */
[----:B------:R-:W1:Y:S01]  /*14ba0*/  MUFU.EX2 R72, R151 ;  /* 0x0000009700487308 */ /* 0x000e620000000800 */
[----:B--2---:R-:W-:-:S07]  /*14bb0*/  FADD.FTZ R87, R75, R100 ;  /* 0x000000644b577221 */ /* 0x004fce0000010000 */
[----:B------:R-:W2:Y:S01]  /*14bc0*/  MUFU.EX2 R147, R147 ;  /* 0x0000009300937308 */ /* 0x000ea20000000800 */
[----:B---3--:R-:W-:Y:S01]  /*14bd0*/  FADD.FTZ R89, R77, R0 ;  /* 0x000000004d597221 */ /* 0x008fe20000010000 */
[----:B----4-:R-:W-:-:S06]  /*14be0*/  FADD.FTZ R0, R78, R87 ;  /* 0x000000574e007221 */ /* 0x010fcc0000010000 */
[----:B------:R-:W3:Y:S01]  /*14bf0*/  MUFU.EX2 R73, R152 ;  /* 0x0000009800497308 */ /* 0x000ee20000000800 */
[----:B0-----:R-:W-:Y:S01]  /*14c00*/  FADD.FTZ R88, R92, R89 ;  /* 0x000000595c587221 */ /* 0x001fe20000010000 */
[----:B------:R-:W-:-:S06]  /*14c10*/  FADD.FTZ R0, R139, R0 ;  /* 0x000000008b007221 */ /* 0x000fcc0000010000 */
[----:B------:R-:W-:Y:S08]  /*14c20*/  MUFU.EX2 R149, R149 ;  /* 0x0000009500957308 */ /* 0x000ff00000000800 */
[----:B------:R-:W0:Y:S01]  /*14c30*/  MUFU.EX2 R150, R150 ;  /* 0x0000009600967308 */ /* 0x000e220000000800 */
[----:B------:R-:W-:Y:S01]  /*14c40*/  F2FP.F16.F32.PACK_AB R87, R99, R79 ;  /* 0x0000004f6357723e */ /* 0x000fe200000000ff */
[----:B------:R-:W-:-:S06]  /*14c50*/  FADD.FTZ R79, R21, R88 ;  /* 0x00000058154f7221 */ /* 0x000fcc0000010000 */
[----:B------:R-:W4:Y:S01]  /*14c60*/  MUFU.EX2 R76, R153 ;  /* 0x00000099004c7308 */ /* 0x000f220000000800 */
[----:B------:R-:W-:Y:S01]  /*14c70*/  FADD.FTZ R0, R143, R0 ;  /* 0x000000008f007221 */ /* 0x000fe20000010000 */
[----:B-1----:R-:W-:Y:S01]  /*14c80*/  FADD.FTZ R94, R72, R79 ;  /* 0x0000004f485e7221 */ /* 0x002fe20000010000 */
[----:B------:R-:W-:Y:S02]  /*14c90*/  F2FP.F16.F32.PACK_AB R85, R98, R95 ;  /* 0x0000005f6255723e */ /* 0x000fe400000000ff */
[----:B--2---:R-:W-:Y:S01]  /*14ca0*/  FADD.FTZ R0, R147, R0 ;  /* 0x0000000093007221 */ /* 0x004fe20000010000 */
[----:B------:R-:W-:Y:S01]  /*14cb0*/  F2FP.F16.F32.PACK_AB R89, R75, R97 ;  /* 0x000000614b59723e */ /* 0x000fe200000000ff */
[----:B---3--:R-:W-:Y:S01]  /*14cc0*/  FADD.FTZ R75, R73, R94 ;  /* 0x0000005e494b7221 */ /* 0x008fe20000010000 */
[----:B0-----:R-:W-:Y:S01]  /*14cd0*/  F2FP.F16.F32.PACK_AB R95, R150, R149 ;  /* 0x00000095965f723e */ /* 0x001fe200000000ff */
[----:B------:R-:W-:Y:S01]  /*14ce0*/  FADD.FTZ R149, R149, R0 ;  /* 0x0000000095957221 */ /* 0x000fe20000010000 */
[----:B------:R-:W-:-:S02]  /*14cf0*/  F2FP.F16.F32.PACK_AB R90, R92, R77 ;  /* 0x0000004d5c5a723e */ /* 0x000fc400000000ff */
[----:B------:R-:W-:Y:S01]  /*14d00*/  F2FP.F16.F32.PACK_AB R92, R72, R21 ;  /* 0x00000015485c723e */ /* 0x000fe200000000ff */
[----:B------:R-:W-:Y:S01]  /*14d10*/  FADD.FTZ R0, R150, R149 ;  /* 0x0000009596007221 */ /* 0x000fe20000010000 */
[----:B------:R-:W2:Y:S01]  /*14d20*/  LDL R72, [R1+0x78] ;  /* 0x0000780001487983 */ /* 0x000ea20000100800 */
[----:B----4-:R-:W-:-:S03]  /*14d30*/  FADD.FTZ R75, R76, R75 ;  /* 0x0000004b4c4b7221 */ /* 0x010fc60000010000 */
[----:B------:R-:W3:Y:S01]  /*14d40*/  LDL.LU R21, [R1+0x40] ;  /* 0x0000400001157983 */ /* 0x000ee20000300800 */
[-C--:B------:R-:W-:Y:S01]  /*14d50*/  FMUL.FTZ R24, R24, R20.reuse ;  /* 0x0000001418187220 */ /* 0x080fe20000410000 */
[-C--:B------:R-:W-:Y:S01]  /*14d60*/  FMUL.FTZ R25, R25, R20.reuse ;  /* 0x0000001419197220 */ /* 0x080fe20000410000 */
[-C--:B------:R-:W-:Y:S01]  /*14d70*/  FMUL.FTZ R28, R28, R20.reuse ;  /* 0x000000141c1c7220 */ /* 0x080fe20000410000 */
[----:B------:R-:W-:Y:S01]  /*14d80*/  STL [R1+0x3c], R75 ;  /* 0x00003c4b01007387 */ /* 0x000fe20000100800 */
        /* <DEDUP_REMOVED lines=21> */
[----:B------:R-:W-:-:S02]  /*14ee0*/  FMUL.FTZ R69, R69, R20 ;  /* 0x0000001445457220 */ /* 0x000fc40000410000 */
[----:B------:R-:W4:Y:S01]  /*14ef0*/  LDL R20, [R1+0x60] ;  /* 0x0000600001147983 */ /* 0x000f220000100800 */
        /* <DEDUP_REMOVED lines=8> */
[----:B------:R-:W-:Y:S01]  /*14f80*/  F2FP.F16.F32.PACK_AB R94, R76, R73 ;  /* 0x000000494c5e723e */ /* 0x000fe200000000ff */
[----:B------:R-:W-:Y:S04]  /*14f90*/  STSM.16.M88.4 [R18+0x2bb00], R80 ;  /* 0x02bb005012007844 */ /* 0x000fe80000000200 */
[----:B------:R-:W-:Y:S04]  /*14fa0*/  STSM.16.M88.4 [R18+0x2d300], R84 ;  /* 0x02d3005412007844 */ /* 0x000fe80000000200 */
[----:B------:R-:W-:Y:S04]  /*14fb0*/  STSM.16.M88.4 [R18+0x2eb00], R88 ;  /* 0x02eb005812007844 */ /* 0x000fe80000000200 */
[----:B------:R-:W-:Y:S01]  /*14fc0*/  STSM.16.M88.4 [R18+0x30300], R92 ;  /* 0x0303005c12007844 */ /* 0x000fe20000000200 */
[----:B------:R-:W-:Y:S01]  /*14fd0*/  @!PT LDS RZ, [RZ] ;  /* 0x00000000fffff984 */ /* 0x000fe20000000800 */
[----:B------:R-:W-:Y:S01]  /*14fe0*/  @!PT LDS RZ, [RZ] ;  /* 0x00000000fffff984 */ /* 0x000fe20000000800 */
[----:B------:R-:W-:Y:S01]  /*14ff0*/  @!PT LDS RZ, [RZ] ;  /* 0x00000000fffff984 */ /* 0x000fe20000000800 */
[----:B------:R-:W-:Y:S01]  /*15000*/  @!PT LDS RZ, [RZ] ;  /* 0x00000000fffff984 */ /* 0x000fe20000000800 */
[----:B------:R0:W-:Y:S06]  /*15010*/  MEMBAR.ALL.CTA ;  /* 0x0000000000007992 */ /* 0x0001ec0000008000 */
[----:B0-----:R-:W0:Y:S01]  /*15020*/  FENCE.VIEW.ASYNC.S ;  /* 0x00000000000073c6 */ /* 0x001e220000000000 */
        /* <DEDUP_REMOVED lines=25> */
[----:B0-----:R-:W-:Y:S01]  /*151c0*/  NOP ;  /* 0x0000000000007918 */ /* 0x001fe20000000000 */
[----:B---3--:R-:W-:-:S05]  /*151d0*/  VIADD R0, R21, 0xffffffff ;  /* 0xffffffff15007836 */ /* 0x008fca0000000000 */
[----:B------:R0:W-:Y:S01]  /*151e0*/  STL [R1+0x40], R0 ;  /* 0x0000400001007387 */ /* 0x0001e20000100800 */
[----:B--2---:R-:W-:-:S03]  /*151f0*/  ISETP.GT.AND P2, PT, R21, R72, PT ;  /* 0x000000481500720c */ /* 0x004fc60003f44270 */
[----:B----4-:R1:W-:Y:S04]  /*15200*/  STL [R1], R20 ;  /* 0x0000001401007387 */ /* 0x0103e80000100800 */
[----:B------:R1:W-:Y:S01]  /*15210*/  STL [R1+0x38], R74 ;  /* 0x0000384a01007387 */ /* 0x0003e20000100800 */
[----:B0-----:R-:W-:-:S05]  /*15220*/  IMAD.MOV.U32 R0, RZ, RZ, R145 ;  /* 0x000000ffff007224 */ /* 0x001fca00078e0091 */
[----:B------:R-:W-:Y:S05]  /*15230*/  @P2 BRA `(.L_x_9881) ;  /* 0xffffffac00142947 */ /* 0x000fea000383ffff */
.L_x_9871:
[----:B------:R-:W-:Y:S05]  /*15240*/  WARPSYNC.ALL ;  /* 0x0000000000007948 */ /* 0x000fea0003800000 */
[----:B------:R-:W-:Y:S06]  /*15250*/  BAR.ARV 0x8, 0x200 ;  /* 0x0208000000007b1d */ /* 0x000fec0000002000 */
[----:B------:R-:W-:Y:S05]  /*15260*/  @!P0 BRA `(.L_x_9882) ;  /* 0x0000000000048947 */ /* 0x000fea0003800000 */
[----:B------:R-:W-:Y:S01]  /*15270*/  BPT.TRAP 0x1 ;  /* 0x000000040000795c */ /* 0x000fe20000300000 */
.L_x_9882:
[----:B------:R-:W2:Y:S01]  /*15280*/  LDL R2, [R1+0x60] ;  /* 0x0000600001027983 */ /* 0x000ea20000100800 */
[----:B------:R-:W-:Y:S01]  /*15290*/  IMAD R0, R145, 0x8, R16 ;  /* 0x0000000891007824 */ /* 0x000fe200078e0210 */
[----:B--2---:R-:W-:-:S04]  /*152a0*/  SHF.L.U32 R3, R2, 0x1f, RZ ;  /* 0x0000001f02037819 */ /* 0x004fc800000006ff */
[----:B------:R0:W2:Y:S01]  /*152b0*/  SYNCS.PHASECHK.TRANS64.TRYWAIT P2, [R0+URZ+0x31c50], R3 ;  /* 0x031c5003000075a7 */ /* 0x0000a2000804017f */
[----:B------:R-:W-:Y:S05]  /*152c0*/  @!P0 BRA `(.L_x_9883) ;  /* 0x0000000000048947 */ /* 0x000fea0003800000 */
[----:B------:R-:W-:Y:S01]  /*152d0*/  BPT.TRAP 0x1 ;  /* 0x000000040000795c */ /* 0x000fe20000300000 */
.L_x_9883:
[----:B------:R-:W3:Y:S01]  /*152e0*/  LDL.LU R2, [R1+0x84] ;  /* 0x0000840001027983 */ /* 0x000ee20000300800 */
[----:B------:R-:W-:Y:S02]  /*152f0*/  VIADD R16, R16, 0x200 ;  /* 0x0000020010107836 */ /* 0x000fe40000000000 */
[----:B------:R-:W-:-:S03]  /*15300*/  IMAD.MOV.U32 R5, RZ, RZ, -0x3ffffff0 ;  /* 0xc0000010ff057424 */ /* 0x000fc600078e00ff */
[----:B------:R-:W-:-:S04]  /*15310*/  SHF.R.U32.HI R16, RZ, 0x4, R16 ;  /* 0x00000004ff107819 */ /* 0x000fc80000011610 */
[----:B------:R-:W-:-:S04]  /*15320*/  LOP3.LUT R16, R16, 0x3fff, RZ, 0xc0, !PT ;  /* 0x00003fff10107812 */ /* 0x000fc800078ec0ff */
[----:B------:R-:W-:Y:S02]  /*15330*/  LOP3.LUT R16, R16, 0x2400000, RZ, 0xfc, !PT ;  /* 0x0240000010107812 */ /* 0x000fe400078efcff */
[----:B---3--:R-:W-:Y:S01]  /*15340*/  LOP3.LUT R4, R2, 0x10000, RZ, 0xfc, !PT ;  /* 0x0001000002047812 */ /* 0x008fe200078efcff */
[----:B--2---:R-:W-:Y:S06]  /*15350*/  @P2 BRA `(.L_x_9884) ;  /* 0x0000000000082947 */ /* 0x004fec0003800000 */
[----:B------:R-:W2:Y:S02]  /*15360*/  SYNCS.PHASECHK.TRANS64.TRYWAIT P0, [R0+URZ+0x31c50], R3 ;  /* 0x031c5003000075a7 */ /* 0x000ea4000800017f */
[----:B--2---:R-:W-:Y:S05]  /*15370*/  @!P0 BRA `(.L_x_9885) ;  /* 0x000000bc00a08947 */ /* 0x004fea0003800000 */
.L_x_9884:
[----:B------:R-:W-:Y:S01]  /*15380*/  IMAD R2, R145, 0x6c0, R16 ;  /* 0x000006c091027824 */ /* 0x000fe200078e0210 */
[----:B------:R-:W3:Y:S01]  /*15390*/  LDL.LU R11, [R1+0x3c] ;  /* 0x00003c00010b7983 */ /* 0x000ee20000300800 */
[----:B0-2---:R-:W-:Y:S01]  /*153a0*/  IMAD.MOV.U32 R3, RZ, RZ, -0x7fffffe0 ;  /* 0x80000020ff037424 */ /* 0x005fe200078e00ff */
[----:B------:R-:W-:Y:S05]  /*153b0*/  WARPSYNC.ALL ;  /* 0x0000000000007948 */ /* 0x000fea0003800000 */
[C---:B------:R-:W-:Y:S01]  /*153c0*/  R2UR UR4, R4.reuse ;  /* 0x00000000040472ca */ /* 0x040fe200000e0000 */
[----:B------:R-:W-:Y:S01]  /*153d0*/  VIADD R6, R4, 0x180 ;  /* 0x0000018004067836 */ /* 0x000fe20000000000 */
[----:B------:R-:W-:Y:S01]  /*153e0*/  R2UR UR5, R5 ;  /* 0x00000000050572ca */ /* 0x000fe200000e0000 */
[C---:B------:R-:W-:Y:S01]  /*153f0*/  VIADD R8, R2.reuse, 0x40 ;  /* 0x0000004002087836 */ /* 0x040fe20000000000 */
[----:B------:R-:W-:Y:S01]  /*15400*/  R2UR UR6, R2 ;  /* 0x00000000020672ca */ /* 0x000fe200000e0000 */
[----:B------:R-:W-:Y:S01]  /*15410*/  IMAD.MOV.U32 R7, RZ, RZ, -0x3ffffff0 ;  /* 0xc0000010ff077424 */ /* 0x000fe200078e00ff */
[----:B------:R-:W-:Y:S01]  /*15420*/  R2UR UR7, R3 ;  /* 0x00000000030772ca */ /* 0x000fe200000e0000 */
[----:B------:R-:W-:Y:S01]  /*15430*/  WARPGROUP.ARRIVE ;  /* 0x00000000000079c5 */ /* 0x000fe20000000000 */
[----:B------:R-:W-:Y:S01]  /*15440*/  IMAD.MOV.U32 R9, RZ, RZ, -0x7fffffe0 ;  /* 0x80000020ff097424 */ /* 0x000fe200078e00ff */
[----:B------:R-:W2:Y:S04]  /*15450*/  LDL.LU R10, [R1+0x44] ;  /* 0x00004400010a7983 */ /* 0x000ea80000300800 */
[----:B------:R-:W4:Y:S01]  /*15460*/  LDL.LU R12, [R1+0x60] ;  /* 0x00006000010c7983 */ /* 0x000f220000300800 */
[----:B------:R-:W-:-:S02]  /*15470*/  IMAD.MOV.U32 R5, RZ, RZ, -0x3ffffff0 ;  /* 0xc0000010ff057424 */ /* 0x000fc400078e00ff */
[----:B------:R-:W-:Y:S01]  /*15480*/  IMAD.MOV.U32 R3, RZ, RZ, -0x7fffffe0 ;  /* 0x80000020ff037424 */ /* 0x000fe200078e00ff */
[----:B------:R-:W5:Y:S01]  /*15490*/  LDL.LU R13, [R1+0xa4] ;  /* 0x0000a400010d7983 */ /* 0x000f620000300800 */
[----:B------:R-:W-:Y:S01]  /*154a0*/  VIADD R145, R145, 0x1 ;  /* 0x0000000191917836 */ /* 0x000fe20000000000 */
[----:B------:R-:W-:Y:S01]  /*154b0*/  HGMMA.64x96x16.F32 R24, gdesc[UR4].tnspB, R24, gsb0 ;  /* 0x41600000041879f0 */ /* 0x000fe20008000818 */
[----:B------:R-:W-:Y:S01]  /*154c0*/  R2UR UR4, R6 ;  /* 0x00000000060472ca */ /* 0x000fe200000e0000 */
[----:B------:R-:W-:Y:S01]  /*154d0*/  VIADD R6, R4, 0x300 ;  /* 0x0000030004067836 */ /* 0x000fe20000000000 */
[----:B------:R-:W-:Y:S01]  /*154e0*/  R2UR UR5, R7 ;  /* 0x00000000070572ca */ /* 0x000fe200000e0000 */
[----:B------:R-:W-:Y:S01]  /*154f0*/  IMAD.MOV.U32 R7, RZ, RZ, -0x3ffffff0 ;  /* 0xc0000010ff077424 */ /* 0x000fe200078e00ff */
[----:B------:R-:W-:Y:S01]  /*15500*/  R2UR UR6, R8 ;  /* 0x00000000080672ca */ /* 0x000fe200000e0000 */
[----:B------:R-:W-:Y:S01]  /*15510*/  VIADD R8, R2, 0x80 ;  /* 0x0000008002087836 */ /* 0x000fe20000000000 */
[----:B------:R-:W-:-:S02]  /*15520*/  R2UR UR7, R9 ;  /* 0x00000000090772ca */ /* 0x000fc400000e0000 */
[----:B------:R-:W-:Y:S02]  /*15530*/  MOV R9, 0x80000020 ;  /* 0x8000002000097802 */ /* 0x000fe40000000f00 */
[----:B------:R-:W-:Y:S01]  /*15540*/  ISETP.NE.AND P2, PT, R145, 0x2, PT ;  /* 0x000000029100780c */ /* 0x000fe20003f45270 */
[----:B------:R-:W-:Y:S02]  /*15550*/  WARPGROUP.DEPBAR.LE gsb0, 0x0 ;  /* 0x00008000000079c5 */ /* 0x000fe40000010000 */
[----:B------:R-:W-:-:S06]  /*15560*/  WARPGROUP.ARRIVE ;  /* 0x00000000000079c5 */ /* 0x000fcc0000000000 */
[----:B------:R-:W-:Y:S01]  /*15570*/  HGMMA.64x96x16.F32 R24, gdesc[UR4].tnspB, R24, gsb0 ;  /* 0x41600000041879f0 */ /* 0x000fe20008000818 */
[----:B------:R-:W-:Y:S01]  /*15580*/  R2UR UR4, R6 ;  /* 0x00000000060472ca */ /* 0x000fe200000e0000 */
[----:B------:R-:W-:Y:S01]  /*15590*/  VIADD R6, R4, 0x480 ;  /* 0x0000048004067836 */ /* 0x000fe20000000000 */
[----:B------:R-:W-:Y:S01]  /*155a0*/  R2UR UR5, R7 ;  /* 0x00000000070572ca */ /* 0x000fe200000e0000 */
[----:B------:R-:W-:Y:S01]  /*155b0*/  IMAD.MOV.U32 R7, RZ, RZ, -0x3ffffff0 ;  /* 0xc0000010ff077424 */ /* 0x000fe200078e00ff */
[----:B------:R-:W-:Y:S01]  /*155c0*/  R2UR UR6, R8 ;  /* 0x00000000080672ca */ /* 0x000fe200000e0000 */
[----:B------:R-:W-:Y:S01]  /*155d0*/  VIADD R8, R2, 0xc0 ;  /* 0x000000c002087836 */ /* 0x000fe20000000000 */
[----:B------:R-:W-:Y:S01]  /*155e0*/  R2UR UR7, R9 ;  /* 0x00000000090772ca */ /* 0x000fe200000e0000 */
[----:B------:R-:W-:Y:S01]  /*155f0*/  IMAD.MOV.U32 R9, RZ, RZ, -0x7fffffe0 ;  /* 0x80000020ff097424 */ /* 0x000fe200078e00ff */
[----:B------:R-:W-:Y:S02]  /*15600*/  WARPGROUP.DEPBAR.LE gsb0, 0x0 ;  /* 0x00008000000079c5 */ /* 0x000fe40000010000 */
[----:B------:R-:W-:-:S09]  /*15610*/  WARPGROUP.ARRIVE ;  /* 0x00000000000079c5 */ /* 0x000fd20000000000 */
        /* <DEDUP_REMOVED lines=41> */
[----:B------:R-:W-:Y:S02]  /*158b0*/  IMAD.MOV.U32 R9, RZ, RZ, -0x7fffffe0 ;  /* 0x80000020ff097424 */ /* 0x000fe400078e00ff */
[----:B------:R-:W-:-:S02]  /*158c0*/  VIADD R4, R4, 0xc00 ;  /* 0x00000c0004047836 */ /* 0x000fc40000000000 */
[----:B------:R-:W-:Y:S01]  /*158d0*/  VIADD R2, R2, 0x200 ;  /* 0x0000020002027836 */ /* 0x000fe20000000000 */
[----:B------:R-:W-:Y:S02]  /*158e0*/  WARPGROUP.DEPBAR.LE gsb0, 0x0 ;  /* 0x00008000000079c5 */ /* 0x000fe40000010000 */
[----:B------:R-:W-:-:S06]  /*158f0*/  WARPGROUP.ARRIVE ;  /* 0x00000000000079c5 */ /* 0x000fcc0000000000 */
[----:B------:R-:W-:Y:S01]  /*15900*/  HGMMA.64x96x16.F32 R24, gdesc[UR4].tnspB, R24, gsb0 ;  /* 0x41600000041879f0 */ /* 0x000fe20008000818 */
[----:B------:R-:W-:Y:S02]  /*15910*/  R2UR UR4, R6 ;  /* 0x00000000060472ca */ /* 0x000fe400000e0000 */
[----:B------:R-:W-:Y:S02]  /*15920*/  R2UR UR5, R7 ;  /* 0x00000000070572ca */ /* 0x000fe400000e0000 */
[----:B------:R-:W-:Y:S02]  /*15930*/  R2UR UR6, R8 ;  /* 0x00000000080672ca */ /* 0x000fe400000e0000 */
[----:B------:R-:W-:Y:S01]  /*15940*/  R2UR UR7, R9 ;  /* 0x00000000090772ca */ /* 0x000fe200000e0000 */
[----:B------:R-:W-:Y:S02]  /*15950*/  WARPGROUP.DEPBAR.LE gsb0, 0x0 ;  /* 0x00008000000079c5 */ /* 0x000fe40000010000 */
[----:B------:R-:W-:-:S10]  /*15960*/  WARPGROUP.ARRIVE ;  /* 0x00000000000079c5 */ /* 0x000fd40000000000 */
[----:B------:R-:W-:Y:S01]  /*15970*/  HGMMA.64x96x16.F32 R24, gdesc[UR4].tnspB, R24, gsb0 ;  /* 0x41600000041879f0 */ /* 0x000fe20008000818 */
[----:B------:R-:W-:Y:S02]  /*15980*/  R2UR UR4, R4 ;  /* 0x00000000040472ca */ /* 0x000fe400000e0000 */
[----:B------:R-:W-:Y:S02]  /*15990*/  R2UR UR5, R5 ;  /* 0x00000000050572ca */ /* 0x000fe400000e0000 */
[----:B------:R-:W-:Y:S02]  /*159a0*/  R2UR UR6, R2 ;  /* 0x00000000020672ca */ /* 0x000fe400000e0000 */
[----:B------:R-:W-:Y:S01]  /*159b0*/  R2UR UR7, R3 ;  /* 0x00000000030772ca */ /* 0x000fe200000e0000 */
[----:B---3--:R-:W0:Y:S04]  /*159c0*/  SHFL.BFLY PT, R2, R11, 0x2, 0x1f ;  /* 0x0c401f000b027f89 */ /* 0x008e2800000e0000 */
[----:B--2---:R-:W2:Y:S01]  /*159d0*/  SHFL.BFLY PT, R3, R10, 0x2, 0x1f ;  /* 0x0c401f000a037f89 */ /* 0x004ea200000e0000 */
[----:B0-----:R-:W-:Y:S01]  /*159e0*/  FADD.FTZ R2, R2, R11 ;  /* 0x0000000b02027221 */ /* 0x001fe20000010000 */
[----:B--2---:R-:W-:Y:S01]  /*159f0*/  FADD.FTZ R4, R3, R10 ;  /* 0x0000000a03047221 */ /* 0x004fe20000010000 */
[----:B------:R-:W-:-:S03]  /*15a00*/  IMAD.MOV.U32 R10, RZ, RZ, RZ ;  /* 0x000000ffff0a7224 */ /* 0x000fc600078e00ff */
[----:B------:R-:W0:Y:S04]  /*15a10*/  SHFL.BFLY PT, R3, R2, 0x1, 0x1f ;  /* 0x0c201f0002037f89 */ /* 0x000e2800000e0000 */
[----:B------:R-:W2:Y:S01]  /*15a20*/  SHFL.BFLY PT, R5, R4, 0x1, 0x1f ;  /* 0x0c201f0004057f89 */ /* 0x000ea200000e0000 */
[----:B-----5:R-:W-:Y:S02]  /*15a30*/  VIADD R13, R13, 0x1 ;  /* 0x000000010d0d7836 */ /* 0x020fe40000000000 */
[----:B0-----:R-:W-:Y:S01]  /*15a40*/  FADD.FTZ R8, R2, R3 ;  /* 0x0000000302087221 */ /* 0x001fe20000010000 */
[----:B------:R-:W-:Y:S01]  /*15a50*/  SEL R2, RZ, 0x1, P2 ;  /* 0x00000001ff027807 */ /* 0x000fe20001000000 */
[----:B--2---:R-:W-:-:S03]  /*15a60*/  FADD.FTZ R11, R4, R5 ;  /* 0x00000005040b7221 */ /* 0x004fc60000010000 */
[----:B------:R-:W-:Y:S02]  /*15a70*/  FSETP.NE.FTZ.AND P0, PT, R8, RZ, PT ;  /* 0x000000ff0800720b */ /* 0x000fe40003f15000 */
[----:B----4-:R-:W-:Y:S02]  /*15a80*/  LOP3.LUT R12, R12, R2, RZ, 0x3c, !PT ;  /* 0x000000020c0c7212 */ /* 0x010fe400078e3cff */
[----:B------:R-:W-:Y:S01]  /*15a90*/  FSETP.NE.FTZ.AND P3, PT, R11, RZ, PT ;  /* 0x000000ff0b00720b */ /* 0x000fe20003f75000 */
[----:B------:R-:W-:Y:S02]  /*15aa0*/  WARPGROUP.DEPBAR.LE gsb0, 0x0 ;  /* 0x00008000000079c5 */ /* 0x000fe40000010000 */
[----:B------:R-:W-:-:S06]  /*15ab0*/  WARPGROUP.ARRIVE ;  /* 0x00000000000079c5 */ /* 0x000fcc0000000000 */
[----:B------:R-:W-:Y:S01]  /*15ac0*/  @P0 MUFU.RCP R10, R8 ;  /* 0x00000008000a0308 */ /* 0x000fe20000001000 */
[----:B------:R-:W-:Y:S01]  /*15ad0*/  HGMMA.64x96x16.F32 R24, gdesc[UR4].tnspB, R24, gsb0 ;  /* 0x41600000041879f0 */ /* 0x000fe20008000818 */
[----:B------:R-:W-:Y:S01]  /*15ae0*/  MOV R3, RZ ;  /* 0x000000ff00037202 */ /* 0x000fe20000000f00 */
[----:B------:R0:W-:Y:S05]  /*15af0*/  STL [R1+0x60], R12 ;  /* 0x0000600c01007387 */ /* 0x0001ea0000100800 */
[----:B------:R-:W2:Y:S01]  /*15b00*/  @P0 MUFU.LG2 R6, R8 ;  /* 0x0000000800060308 */ /* 0x000ea20000000c00 */
[----:B------:R3:W-:Y:S07]  /*15b10*/  STL [R1+0xa4], R13 ;  /* 0x0000a40d01007387 */ /* 0x0007ee0000100800 */
[----:B------:R-:W4:Y:S01]  /*15b20*/  @P3 MUFU.LG2 R7, R11 ;  /* 0x0000000b00073308 */ /* 0x000f220000000c00 */
[----:B------:R-:W-:-:S07]  /*15b30*/  @!P1 VIADD R4, R0, 0x31c60 ;  /* 0x00031c6000049836 */ /* 0x000fce0000000000 */
[----:B------:R-:W5:Y:S01]  /*15b40*/  @P3 MUFU.RCP R3, R11 ;  /* 0x0000000b00033308 */ /* 0x000f620000001000 */
[C---:B------:R-:W-:Y:S01]  /*15b50*/  @P0 FMUL.FTZ R5, R15.reuse, 0.69314718246459960938 ;  /* 0x3f3172180f050820 */ /* 0x040fe20000410000 */
[----:B0-----:R-:W-:Y:S01]  /*15b60*/  @P3 FMUL.FTZ R12, R15, 0.69314718246459960938 ;  /* 0x3f3172180f0c3820 */ /* 0x001fe20000410000 */
[----:B--2---:R-:W-:Y:S01]  /*15b70*/  @P0 FMUL.FTZ R6, R6, 0.69314718246459960938 ;  /* 0x3f31721806060820 */ /* 0x004fe20000410000 */
[----:B------:R-:W-:Y:S01]  /*15b80*/  @!P1 PRMT R4, RZ, 0x654, R4 ;  /* 0x00000654ff049816 */ /* 0x000fe20000000004 */
[----:B------:R-:W-:Y:S02]  /*15b90*/  IMAD.MOV.U32 R2, RZ, RZ, -0x800000 ;  /* 0xff800000ff027424 */ /* 0x000fe400078e00ff */
[----:B----4-:R-:W-:Y:S01]  /*15ba0*/  @P3 FMUL.FTZ R7, R7, 0.69314718246459960938 ;  /* 0x3f31721807073820 */ /* 0x010fe20000410000 */
[----:B------:R-:W-:Y:S02]  /*15bb0*/  IMAD.MOV.U32 R0, RZ, RZ, -0x800000 ;  /* 0xff800000ff007424 */ /* 0x000fe400078e00ff */
[----:B------:R-:W-:Y:S01]  /*15bc0*/  @P0 FFMA.FTZ R2, R5, R14, R6 ;  /* 0x0000000e05020223 */ /* 0x000fe20000010006 */
[----:B------:R-:W-:Y:S01]  /*15bd0*/  PLOP3.LUT P0, PT, PT, PT, PT, 0x8, 0x0 ;  /* 0x000000000000781c */ /* 0x000fe20003f0e170 */
[----:B------:R-:W-:Y:S01]  /*15be0*/  @P3 FFMA.FTZ R0, R12, R74, R7 ;  /* 0x0000004a0c003223 */ /* 0x000fe20000010007 */
[----:B------:R-:W-:Y:S01]  /*15bf0*/  SEL R145, R145, RZ, P2 ;  /* 0x000000ff91917207 */ /* 0x000fe20001000000 */
[----:B------:R-:W-:-:S02]  /*15c00*/  WARPGROUP.DEPBAR.LE gsb0, 0x0 ;  /* 0x00008000000079c5 */ /* 0x000fc40000010000 */
        /* <DEDUP_REMOVED lines=24> */
[----:B0-----:R-:W-:Y:S01]  /*15d90*/  FMUL.FTZ R4, R24, R10 ;  /* 0x0000000a18047220 */ /* 0x001fe20000410000 */
[-C--:B-----5:R-:W-:Y:S01]  /*15da0*/  FMUL.FTZ R68, R26, R3.reuse ;  /* 0x000000031a447220 */ /* 0x0a0fe20000410000 */
        /* <DEDUP_REMOVED lines=22> */
[----:B---3--:R-:W-:-:S07]  /*15f10*/  FMUL.FTZ R71, R71, R3 ;  /* 0x0000000347477220 */ /* 0x008fce0000410000 */
.L_x_9830:
        /* <DEDUP_REMOVED lines=12> */
[----:B------:R-:W3:Y:S04]  /*15fe0*/  LDL.LU R76, [R1+0x94] ;  /* 0x00009400014c7983 */ /* 0x000ee80000300800 */
[----:B------:R-:W4:Y:S04]  /*15ff0*/  LDL.LU R82, [R1+0x9c] ;  /* 0x00009c0001527983 */ /* 0x000f280000300800 */
[----:B------:R-:W4:Y:S01]  /*16000*/  LDL.LU R81, [R1+0xa0] ;  /* 0x0000a00001517983 */ /* 0x000f220000300800 */
[----:B------:R-:W0:Y:S01]  /*16010*/  S2R R3, SR_SWINHI ;  /* 0x0000000000037919 */ /* 0x000e220000002f00 */
[----:B------:R-:W-:-:S02]  /*16020*/  MOV R10, R16 ;  /* 0x00000010000a7202 */ /* 0x000fc40000000f00 */
[----:B0-----:R-:W-:-:S03]  /*16030*/  MOV R11, R3 ;  /* 0x00000003000b7202 */ /* 0x001fc60000000f00 */
[----:B--2---:R-:W-:-:S03]  /*16040*/  IMAD.WIDE R12, R12, 0x2, R10 ;  /* 0x000000020c0c7825 */ /* 0x004fc600078e020a */
[C---:B------:R-:W-:Y:S02]  /*16050*/  IADD3 R77, P0, R12.reuse, 0x6020, RZ ;  /* 0x000060200c4d7810 */ /* 0x040fe40007f1e0ff */
[----:B------:R-:W-:-:S03]  /*16060*/  LOP3.LUT R3, R12, 0x180, RZ, 0xc0, !PT ;  /* 0x000001800c037812 */ /* 0x000fc600078ec0ff */
[----:B------:R-:W-:Y:S01]  /*16070*/  IMAD.X R27, RZ, RZ, R13, P0 ;  /* 0x000000ffff1b7224 */ /* 0x000fe200000e060d */
[----:B---3--:R-:W-:Y:S02]  /*16080*/  ISETP.NE.AND P0, PT, R76, RZ, PT ;  /* 0x000000ff4c00720c */ /* 0x008fe40003f05270 */
[----:B------:R-:W-:Y:S02]  /*16090*/  IADD3 R24, P4, R12, 0x20, RZ ;  /* 0x000000200c187810 */ /* 0x000fe40007f9e0ff */
[----:B------:R-:W-:Y:S01]  /*160a0*/  SEL R80, R76, UR4, P0 ;  /* 0x000000044c507c07 */ /* 0x000fe20008000000 */
[----:B------:R-:W-:Y:S05]  /*160b0*/  WARPSYNC.ALL ;  /* 0x0000000000007948 */ /* 0x000fea0003800000 */
[----:B------:R-:W-:-:S02]  /*160c0*/  SHF.R.U64 R3, R3, 0x3, RZ ;  /* 0x0000000303037819 */ /* 0x000fc400000012ff */
[----:B------:R-:W-:Y:S01]  /*160d0*/  LOP3.LUT R14, R24, 0x180, RZ, 0xc0, !PT ;  /* 0x00000180180e7812 */ /* 0x000fe200078ec0ff */
[----:B------:R-:W-:Y:S01]  /*160e0*/  BAR.SYNC.DEFER_BLOCKING 0x1, 0x180 ;  /* 0x0046000000007b1d */ /* 0x000fe20000010000 */
[C---:B------:R-:W-:Y:S02]  /*160f0*/  IADD3 R26, P3, R12.reuse, 0x3000, RZ ;  /* 0x000030000c1a7810 */ /* 0x040fe40007f7e0ff */
[C---:B------:R-:W-:Y:S02]  /*16100*/  IADD3 R15, P2, R12.reuse, 0x3020, RZ ;  /* 0x000030200c0f7810 */ /* 0x040fe40007f5e0ff */
[----:B------:R-:W-:Y:S02]  /*16110*/  IADD3 R35, P1, R12, 0x6000, RZ ;  /* 0x000060000c237810 */ /* 0x000fe40007f3e0ff */
[----:B------:R-:W-:Y:S01]  /*16120*/  LOP3.LUT R34, R77, 0x180, RZ, 0xc0, !PT ;  /* 0x000001804d227812 */ /* 0x000fe200078ec0ff */
[----:B------:R-:W-:Y:S01]  /*16130*/  IMAD.X R29, RZ, RZ, R13, P4 ;  /* 0x000000ffff1d7224 */ /* 0x000fe200020e060d */
[----:B------:R-:W-:Y:S01]  /*16140*/  LOP3.LUT R12, R3, R12, RZ, 0x3c, !PT ;  /* 0x0000000c030c7212 */ /* 0x000fe200078e3cff */
[----:B------:R-:W-:Y:S01]  /*16150*/  ULDC.64 UR6, c[0x0][0xc08] ;  /* 0x0003020000067ab9 */ /* 0x000fe20000000a00 */
[----:B------:R-:W-:Y:S01]  /*16160*/  SHF.R.U64 R3, R14, 0x3, RZ ;  /* 0x000000030e037819 */ /* 0x000fe200000012ff */
[----:B------:R-:W-:Y:S01]  /*16170*/  ULDC.64 UR4, c[0x0][0xc00] ;  /* 0x0003000000047ab9 */ /* 0x000fe20000000a00 */
[----:B------:R-:W-:-:S02]  /*16180*/  LOP3.LUT R14, R15, 0x180, RZ, 0xc0, !PT ;  /* 0x000001800f0e7812 */ /* 0x000fc400078ec0ff */
[----:B------:R-:W-:Y:S02]  /*16190*/  LOP3.LUT R28, R3, R24, RZ, 0x3c, !PT ;  /* 0x00000018031c7212 */ /* 0x000fe400078e3cff */
[----:B------:R-:W-:Y:S02]  /*161a0*/  LOP3.LUT R3, R26, 0x180, RZ, 0xc0, !PT ;  /* 0x000001801a037812 */ /* 0x000fe400078ec0ff */
[----:B------:R-:W-:Y:S02]  /*161b0*/  LOP3.LUT R24, R35, 0x180, RZ, 0xc0, !PT ;  /* 0x0000018023187812 */ /* 0x000fe400078ec0ff */
        /* <DEDUP_REMOVED lines=8> */
[----:B------:R-:W-:-:S02]  /*16240*/  SHF.R.U64 R34, R34, 0x3, RZ ;  /* 0x0000000322227819 */ /* 0x000fc400000012ff */
[----:B------:R-:W-:Y:S02]  /*16250*/  LOP3.LUT R32, R14, R15, RZ, 0x3c, !PT ;  /* 0x0000000f0e207212 */ /* 0x000fe400078e3cff */
[----:B------:R-:W-:Y:S02]  /*16260*/  MOV R35, R12 ;  /* 0x0000000c00237202 */ /* 0x000fe40000000f00 */
[----:B------:R-:W-:Y:S02]  /*16270*/  F2FP.F16.F32.PACK_AB R12, R5, R4 ;  /* 0x00000004050c723e */ /* 0x000fe400000000ff */
[----:B------:R-:W-:Y:S02]  /*16280*/  F2FP.F16.F32.PACK_AB R13, R69, R68 ;  /* 0x00000044450d723e */ /* 0x000fe400000000ff */
[----:B------:R-:W-:Y:S02]  /*16290*/  F2FP.F16.F32.PACK_AB R14, R7, R6 ;  /* 0x00000006070e723e */ /* 0x000fe400000000ff */
[----:B------:R-:W-:-:S02]  /*162a0*/  F2FP.F16.F32.PACK_AB R15, R73, R72 ;  /* 0x00000048490f723e */ /* 0x000fc400000000ff */
[----:B------:R-:W-:Y:S02]  /*162b0*/  MOV R79, R28 ;  /* 0x0000001c004f7202 */ /* 0x000fe40000000f00 */
[----:B------:R-:W-:Y:S02]  /*162c0*/  MOV R3, R30 ;  /* 0x0000001e00037202 */ /* 0x000fe40000000f00 */
[----:B------:R-:W-:Y:S02]  /*162d0*/  LOP3.LUT R26, R34, R77, RZ, 0x3c, !PT ;  /* 0x0000004d221a7212 */ /* 0x000fe400078e3cff */
[----:B------:R-:W-:Y:S02]  /*162e0*/  F2FP.F16.F32.PACK_AB R28, R9, R8 ;  /* 0x00000008091c723e */ /* 0x000fe400000000ff */
[----:B------:R-:W-:Y:S02]  /*162f0*/  F2FP.F16.F32.PACK_AB R29, R75, R74 ;  /* 0x0000004a4b1d723e */ /* 0x000fe400000000ff */
[----:B------:R-:W-:-:S02]  /*16300*/  F2FP.F16.F32.PACK_AB R30, R21, R20 ;  /* 0x00000014151e723e */ /* 0x000fc400000000ff */
[----:B------:R-:W-:Y:S01]  /*16310*/  F2FP.F16.F32.PACK_AB R31, R39, R38 ;  /* 0x00000026271f723e */ /* 0x000fe200000000ff */
[----:B------:R0:W-:Y:S01]  /*16320*/  STSM.16.M88.4 [R35], R12 ;  /* 0x0000000c23007844 */ /* 0x0001e20000000200 */
[----:B------:R-:W-:Y:S02]  /*16330*/  MOV R78, R32 ;  /* 0x00000020004e7202 */ /* 0x000fe40000000f00 */
[----:B------:R-:W-:Y:S02]  /*16340*/  F2FP.F16.F32.PACK_AB R32, R37, R36 ;  /* 0x000000242520723e */ /* 0x000fe400000000ff */
[----:B------:R-:W-:Y:S02]  /*16350*/  F2FP.F16.F32.PACK_AB R33, R43, R42 ;  /* 0x0000002a2b21723e */ /* 0x000fe400000000ff */
[----:B------:R-:W-:Y:S01]  /*16360*/  F2FP.F16.F32.PACK_AB R34, R41, R40 ;  /* 0x000000282922723e */ /* 0x000fe200000000ff */
[----:B------:R2:W-:Y:S01]  /*16370*/  STSM.16.M88.4 [R79], R28 ;  /* 0x0000001c4f007844 */ /* 0x0005e20000000200 */
[----:B------:R-:W-:-:S02]  /*16380*/  MOV R77, R24 ;  /* 0x00000018004d7202 */ /* 0x000fc40000000f00 */
[----:B------:R-:W-:Y:S02]  /*16390*/  MOV R76, R26 ;  /* 0x0000001a004c7202 */ /* 0x000fe40000000f00 */
[----:B------:R-:W-:Y:S02]  /*163a0*/  F2FP.F16.F32.PACK_AB R24, R53, R52 ;  /* 0x000000343518723e */ /* 0x000fe400000000ff */
[----:B0-----:R-:W-:Y:S02]  /*163b0*/  F2FP.F16.F32.PACK_AB R35, R47, R46 ;  /* 0x0000002e2f23723e */ /* 0x001fe400000000ff */
[----:B------:R-:W-:Y:S02]  /*163c0*/  F2FP.F16.F32.PACK_AB R12, R45, R44 ;  /* 0x0000002c2d0c723e */ /* 0x000fe400000000ff */
[----:B------:R-:W-:Y:S02]  /*163d0*/  F2FP.F16.F32.PACK_AB R13, R51, R50 ;  /* 0x00000032330d723e */ /* 0x000fe400000000ff */
[----:B------:R-:W-:-:S02]  /*163e0*/  F2FP.F16.F32.PACK_AB R14, R49, R48 ;  /* 0x00000030310e723e */ /* 0x000fc400000000ff */
[----:B------:R-:W-:Y:S02]  /*163f0*/  F2FP.F16.F32.PACK_AB R15, R55, R54 ;  /* 0x00000036370f723e */ /* 0x000fe400000000ff */
[----:B------:R-:W-:Y:S02]  /*16400*/  F2FP.F16.F32.PACK_AB R25, R59, R58 ;  /* 0x0000003a3b19723e */ /* 0x000fe400000000ff */
[----:B------:R-:W-:Y:S02]  /*16410*/  F2FP.F16.F32.PACK_AB R26, R57, R56 ;  /* 0x00000038391a723e */ /* 0x000fe400000000ff */
[----:B------:R-:W-:Y:S02]  /*16420*/  F2FP.F16.F32.PACK_AB R27, R63, R62 ;  /* 0x0000003e3f1b723e */ /* 0x000fe400000000ff */
[----:B--2---:R-:W-:Y:S02]  /*16430*/  F2FP.F16.F32.PACK_AB R28, R61, R60 ;  /* 0x0000003c3d1c723e */ /* 0x004fe400000000ff */
[----:B------:R-:W-:-:S02]  /*16440*/  F2FP.F16.F32.PACK_AB R29, R67, R66 ;  /* 0x00000042431d723e */ /* 0x000fc400000000ff */
[----:B------:R-:W-:Y:S02]  /*16450*/  F2FP.F16.F32.PACK_AB R30, R65, R64 ;  /* 0x00000040411e723e */ /* 0x000fe400000000ff */
[----:B------:R-:W-:Y:S01]  /*16460*/  F2FP.F16.F32.PACK_AB R31, R71, R70 ;  /* 0x00000046471f723e */ /* 0x000fe200000000ff */
[----:B------:R4:W-:Y:S01]  /*16470*/  STSM.16.M88.4 [R3], R32 ;  /* 0x0000002003007844 */ /* 0x0009e20000000200 */
[----:B------:R-:W-:-:S03]  /*16480*/  ISETP.NE.U32.AND P3, PT, RZ, UR6, PT ;  /* 0x00000006ff007c0c */ /* 0x000fc6000bf65070 */
[----:B------:R-:W-:Y:S01]  /*16490*/  STSM.16.M88.4 [R78], R12 ;  /* 0x0000000c4e007844 */ /* 0x000fe20000000200 */
[----:B------:R-:W-:-:S03]  /*164a0*/  ISETP.NE.AND.EX P3, PT, RZ, UR7, PT, P3 ;  /* 0x00000007ff007c0c */ /* 0x000fc6000bf65330 */
[----:B------:R0:W-:Y:S04]  /*164b0*/  STSM.16.M88.4 [R77], R24 ;  /* 0x000000184d007844 */ /* 0x0001e80000000200 */
[----:B------:R2:W-:Y:S01]  /*164c0*/  STSM.16.M88.4 [R76], R28 ;  /* 0x0000001c4c007844 */ /* 0x0005e20000000200 */
[----:B------:R-:W-:Y:S01]  /*164d0*/  BAR.SYNC.DEFER_BLOCKING 0x1, 0x180 ;  /* 0x0046000000007b1d */ /* 0x000fe20000010000 */
[----:B------:R-:W-:Y:S02]  /*164e0*/  ISETP.NE.U32.AND P0, PT, RZ, UR4, PT ;  /* 0x00000004ff007c0c */ /* 0x000fe4000bf05070 */
[----:B----4-:R-:W-:Y:S02]  /*164f0*/  IADD3 R32, P1, R82, UR4, RZ ;  /* 0x0000000452207c10 */ /* 0x010fe4000ff3e0ff */
[----:B------:R-:W-:-:S02]  /*16500*/  ISETP.NE.AND.EX P0, PT, RZ, UR5, PT, P0 ;  /* 0x00000005ff007c0c */ /* 0x000fc4000bf05300 */
[C---:B------:R-:W-:Y:S02]  /*16510*/  IADD3.X R33, R81.reuse, UR5, RZ, P1, !PT ;  /* 0x0000000551217c10 */ /* 0x040fe40008ffe4ff */
[----:B------:R-:W-:Y:S01]  /*16520*/  @P3 IADD3 R34, P1, R82, UR6, RZ ;  /* 0x0000000652223c10 */ /* 0x000fe2000ff3e0ff */
[----:B------:R-:W-:Y:S01]  /*16530*/  ULDC UR6, c[0x0][0xa88] ;  /* 0x0002a20000067ab9 */ /* 0x000fe20000000800 */
[----:B------:R-:W-:Y:S01]  /*16540*/  IMAD.MOV.U32 R3, RZ, RZ, RZ ;  /* 0x000000ffff037224 */ /* 0x000fe200078e00ff */
[----:B------:R-:W-:Y:S01]  /*16550*/  ISETP.GT.AND P2, PT, R80, 0x1, PT ;  /* 0x000000015000780c */ /* 0x000fe20003f44270 */
[----:B0-----:R-:W-:Y:S01]  /*16560*/  IMAD.MOV.U32 R26, RZ, RZ, 0x9b8 ;  /* 0x000009b8ff1a7424 */ /* 0x001fe200078e00ff */
[----:B------:R-:W-:Y:S01]  /*16570*/  @P3 IADD3.X R35, R81, UR7, RZ, P1, !PT ;  /* 0x0000000751233c10 */ /* 0x000fe20008ffe4ff */
[----:B------:R-:W-:Y:S01]  /*16580*/  IMAD.U32 R81, RZ, RZ, UR6 ;  /* 0x00000006ff517e24 */ /* 0x000fe2000f8e00ff */
[----:B--2---:R-:W0:Y:S02]  /*16590*/  LDC R76, c[0x0][0xbe8] ;  /* 0x0002fa00ff4c7b82 */ /* 0x004e240000000800 */
[----:B------:R2:W5:Y:S04]  /*165a0*/  @P0 LDG.E R3, desc[UR60][R32.64] ;  /* 0x0000003c20030981 */ /* 0x000568000c1e1900 */
[----:B------:R2:W5:Y:S01]  /*165b0*/  @P3 LDG.E R81, desc[UR60][R34.64] ;  /* 0x0000003c22513981 */ /* 0x000562000c1e1900 */
[----:B------:R-:W-:-:S04]  /*165c0*/  SEL R26, R26, 0x978, P2 ;  /* 0x000009781a1a7807 */ /* 0x000fc80001000000 */
[----:B------:R2:W3:Y:S08]  /*165d0*/  LDC.64 R12, c[0x0][R26+0x220] ;  /* 0x000088001a0c7b82 */ /* 0x0004f00000000a00 */
[----:B------:R2:W4:Y:S08]  /*165e0*/  LDC.64 R14, c[0x0][R26+0x218] ;  /* 0x000086001a0e7b82 */ /* 0x0005300000000a00 */
[----:B------:R2:W1:Y:S01]  /*165f0*/  LDC.64 R24, c[0x0][R26+0x228] ;  /* 0x00008a001a187b82 */ /* 0x0004620000000a00 */
[----:B0-----:R-:W-:Y:S01]  /*16600*/  ISETP.NE.AND P1, PT, R76, 0x1, PT ;  /* 0x000000014c00780c */ /* 0x001fe20003f25270 */
[----:B--2---:R-:W-:-:S12]  /*16610*/  @P3 BRA `(.L_x_9888) ;  /* 0x0000000000103947 */ /* 0x004fd80003800000 */
[----:B------:R-:W-:Y:S05]  /*16620*/  @!P0 BRA `(.L_x_9888) ;  /* 0x00000000000c8947 */ /* 0x000fea0003800000 */
[----:B------:R-:W2:Y:S04]  /*16630*/  LDG.E R28, desc[UR60][R32.64] ;  /* 0x0000003c201c7981 */ /* 0x000ea8000c1e1900 */
[----:B-----5:R-:W2:Y:S02]  /*16640*/  LDG.E R81, desc[UR60][R32.64+0x4] ;  /* 0x0000043c20517981 */ /* 0x020ea4000c1e1900 */
[----:B--2---:R-:W-:-:S07]  /*16650*/  IMAD.IADD R81, R81, 0x1, -R28 ;  /* 0x0000000151517824 */ /* 0x004fce00078e0a1c */
.L_x_9888:
[----:B------:R-:W2:Y:S01]  /*16660*/  LDL.LU R28, [R1+0x98] ;  /* 0x00009800011c7983 */ /* 0x000ea20000300800 */
[----:B------:R-:W0:Y:S03]  /*16670*/  LDC.64 R26, c[0x0][R26+0x210] ;  /* 0x000084001a1a7b82 */ /* 0x000e260000000a00 */
[----:B------:R-:W3:Y:S04]  /*16680*/  LDL.LU R31, [R1+0xc4] ;  /* 0x0000c400011f7983 */ /* 0x000ee80000300800 */
[----:B------:R-:W4:Y:S01]  /*16690*/  LDL R82, [R1+0x90] ;  /* 0x0000900001527983 */ /* 0x000f220000100800 */
[----:B------:R-:W-:Y:S01]  /*166a0*/  ISETP.NE.U32.AND P0, PT, RZ, UR4, PT ;  /* 0x00000004ff007c0c */ /* 0x000fe2000bf05070 */
[----:B------:R-:W1:Y:S02]  /*166b0*/  @P1 LDC R30, c[0x0][0xbec] ;  /* 0x0002fb00ff1e1b82 */ /* 0x000e640000000800 */
[----:B------:R-:W4:Y:S04]  /*166c0*/  LDL R32, [R1+0xe8] ;  /* 0x0000e80001207983 */ /* 0x000f280000100800 */
[----:B------:R-:W4:Y:S02]  /*166d0*/  LDL R84, [R1+0xa8] ;  /* 0x0000a80001547983 */ /* 0x000f240000100800 */
[----:B------:R-:W0:Y:S02]  /*166e0*/  @P1 LDC R83, c[0x0][0xbf0] ;  /* 0x0002fc00ff531b82 */ /* 0x000e240000000800 */
[----:B------:R-:W4:Y:S04]  /*166f0*/  LDL R80, [R1+0xb0] ;  /* 0x0000b00001507983 */ /* 0x000f280000100800 */
[----:B------:R-:W4:Y:S04]  /*16700*/  LDL R78, [R1+0xe4] ;  /* 0x0000e400014e7983 */ /* 0x000f280000100800 */
[----:B------:R-:W4:Y:S01]  /*16710*/  LDL R34, [R1+0xcc] ;  /* 0x0000cc0001227983 */ /* 0x000f220000100800 */
[----:B------:R-:W-:-:S04]  /*16720*/  ISETP.NE.AND.EX P0, PT, RZ, UR5, PT, P0 ;  /* 0x00000005ff007c0c */ /* 0x000fc8000bf05300 */
[----:B--2---:R-:W-:Y:S02]  /*16730*/  SEL R77, R28, RZ, !P0 ;  /* 0x000000ff1c4d7207 */ /* 0x004fe40004000000 */
[----:B------:R-:W2:Y:S01]  /*16740*/  LDC.64 R28, c[0x0][0xba8] ;  /* 0x0002ea00ff1c7b82 */ /* 0x000ea20000000a00 */
[----:B---3--:R-:W-:Y:S02]  /*16750*/  SEL R31, R31, RZ, !P0 ;  /* 0x000000ff1f1f7207 */ /* 0x008fe40004000000 */
[----:B------:R-:W-:Y:S02]  /*16760*/  IMAD R13, R13, R77, RZ ;  /* 0x0000004d0d0d7224 */ /* 0x000fe400078e02ff */
[-C--:B----4-:R-:W-:Y:S02]  /*16770*/  IMAD R35, R15, R82.reuse, RZ ;  /* 0x000000520f237224 */ /* 0x090fe400078e02ff */
[----:B------:R-:W-:Y:S02]  /*16780*/  IMAD R79, R12, R31, R13 ;  /* 0x0000001f0c4f7224 */ /* 0x000fe400078e020d */
[----:B------:R-:W-:-:S04]  /*16790*/  IMAD.WIDE.U32 R14, R14, R82, RZ ;  /* 0x000000520e0e7225 */ /* 0x000fc800078e00ff */
[----:B------:R-:W-:-:S04]  /*167a0*/  IMAD.WIDE.U32 R12, R12, R77, RZ ;  /* 0x0000004d0c0c7225 */ /* 0x000fc800078e00ff */
[----:B------:R-:W-:Y:S01]  /*167b0*/  IMAD R31, R84, 0xc0, R32 ;  /* 0x000000c0541f7824 */ /* 0x000fe200078e0220 */
[----:B-----5:R-:W-:Y:S01]  /*167c0*/  IADD3 R14, P0, P3, R12, R14, R3 ;  /* 0x0000000e0c0e7210 */ /* 0x020fe20007b1e003 */
[----:B------:R-:W-:Y:S02]  /*167d0*/  IMAD.IADD R32, R15, 0x1, R35 ;  /* 0x000000010f207824 */ /* 0x000fe400078e0223 */
[----:B-1----:R-:W-:Y:S01]  /*167e0*/  @P1 IMAD.HI.U32 R12, R31, R30, RZ ;  /* 0x0000001e1f0c1227 */ /* 0x002fe200078e00ff */
[----:B------:R-:W-:Y:S01]  /*167f0*/  SEL R33, R80, RZ, P2 ;  /* 0x000000ff50217207 */ /* 0x000fe20001000000 */
[----:B--2---:R-:W1:Y:S02]  /*16800*/  @!P2 LDC R28, c[0x0][0xb50] ;  /* 0x0002d400ff1cab82 */ /* 0x004e640000000800 */
[----:B------:R-:W-:Y:S02]  /*16810*/  IMAD.IADD R15, R13, 0x1, R79 ;  /* 0x000000010d0f7824 */ /* 0x000fe400078e024f */
[----:B------:R-:W-:Y:S01]  /*16820*/  IMAD.MOV.U32 R13, RZ, RZ, R31 ;  /* 0x000000ffff0d7224 */ /* 0x000fe200078e001f */
[----:B0-----:R-:W-:Y:S01]  /*16830*/  @P1 SHF.R.U32.HI R13, RZ, R83, R12 ;  /* 0x00000053ff0d1219 */ /* 0x001fe2000001160c */
[-C--:B------:R-:W-:Y:S01]  /*16840*/  IMAD R35, R25, R33.reuse, RZ ;  /* 0x0000002119237224 */ /* 0x080fe200078e02ff */
[----:B------:R-:W-:Y:S01]  /*16850*/  SHF.R.S32.HI R79, RZ, 0x1f, R3 ;  /* 0x0000001fff4f7819 */ /* 0x000fe20000011403 */
[----:B------:R-:W-:Y:S01]  /*16860*/  IMAD.WIDE.U32 R24, R24, R33, RZ ;  /* 0x0000002118187225 */ /* 0x000fe200078e00ff */
[----:B------:R-:W0:Y:S03]  /*16870*/  @!P2 LDC R29, c[0x0][0xb54] ;  /* 0x0002d500ff1dab82 */ /* 0x000e260000000800 */
[----:B------:R-:W-:Y:S01]  /*16880*/  IMAD.MOV R30, RZ, RZ, -R13 ;  /* 0x000000ffff1e7224 */ /* 0x000fe200078e0a0d */
[----:B------:R-:W-:Y:S01]  /*16890*/  IADD3.X R15, R15, R32, R79, P0, P3 ;  /* 0x000000200f0f7210 */ /* 0x000fe200007e644f */
[----:B------:R-:W-:Y:S01]  /*168a0*/  IMAD.IADD R35, R25, 0x1, R35 ;  /* 0x0000000119237824 */ /* 0x000fe200078e0223 */
[----:B------:R-:W-:-:S02]  /*168b0*/  IADD3 R24, P0, P3, R13, R14, R24 ;  /* 0x0000000e0d187210 */ /* 0x000fc40007b1e018 */
[----:B------:R-:W-:Y:S01]  /*168c0*/  SHF.R.S32.HI R12, RZ, 0x1f, R13 ;  /* 0x0000001fff0c7819 */ /* 0x000fe2000001140d */
[----:B------:R-:W-:-:S03]  /*168d0*/  IMAD R13, R76, R30, R31 ;  /* 0x0000001e4c0d7224 */ /* 0x000fc600078e021f */
[----:B------:R-:W-:Y:S01]  /*168e0*/  IADD3.X R25, R12, R15, R35, P0, P3 ;  /* 0x0000000f0c197210 */ /* 0x000fe200007e6423 */
[-C--:B------:R-:W-:Y:S01]  /*168f0*/  IMAD R12, R27, R13.reuse, RZ ;  /* 0x0000000d1b0c7224 */ /* 0x080fe200078e02ff */
[----:B------:R-:W-:Y:S01]  /*16900*/  SHF.R.S32.HI R15, RZ, 0x1f, R13 ;  /* 0x0000001fff0f7819 */ /* 0x000fe2000001140d */
[----:B------:R-:W-:-:S04]  /*16910*/  IMAD.WIDE.U32 R24, R26, R13, R24 ;  /* 0x0000000d1a187225 */ /* 0x000fc800078e0018 */
[----:B------:R-:W-:Y:S01]  /*16920*/  IMAD R15, R26, R15, R12 ;  /* 0x0000000f1a0f7224 */ /* 0x000fe200078e020c */
[----:B-1----:R-:W-:-:S03]  /*16930*/  LEA R28, P0, R24, R28, 0x2 ;  /* 0x0000001c181c7211 */ /* 0x002fc600078010ff */
[----:B------:R-:W-:-:S05]  /*16940*/  IMAD.IADD R12, R25, 0x1, R15 ;  /* 0x00000001190c7824 */ /* 0x000fca00078e020f */
[----:B0-----:R-:W-:Y:S01]  /*16950*/  LEA.HI.X R29, R24, R29, R12, 0x2, P0 ;  /* 0x0000001d181d7211 */ /* 0x001fe200000f140c */
[----:B------:R-:W-:Y:S01]  /*16960*/  SHFL.IDX PT, R14, R28, 0x1, 0x1c1f ;  /* 0x003c1f001c0e7f89 */ /* 0x000fe200000e0000 */
[----:B------:R-:W-:-:S03]  /*16970*/  IMAD R27, R84, 0xc0, R78 ;  /* 0x000000c0541b7824 */ /* 0x000fc600078e024e */
[----:B------:R-:W-:Y:S04]  /*16980*/  SHFL.IDX PT, R12, R28, RZ, 0x1c1f ;  /* 0x001c1fff1c0c7589 */ /* 0x000fe800000e0000 */
[----:B------:R-:W0:Y:S04]  /*16990*/  SHFL.IDX PT, R13, R29, RZ, 0x1c1f ;  /* 0x001c1fff1d0d7589 */ /* 0x000e2800000e0000 */
[----:B------:R-:W1:Y:S01]  /*169a0*/  SHFL.IDX PT, R15, R29, 0x1, 0x1c1f ;  /* 0x003c1f001d0f7f89 */ /* 0x000e6200000e0000 */
[----:B------:R-:W-:Y:S01]  /*169b0*/  IMAD R78, R81, R76, RZ ;  /* 0x0000004c514e7224 */ /* 0x000fe200078e02ff */
[----:B------:R-:W-:Y:S01]  /*169c0*/  LOP3.LUT P0, RZ, R34, 0x3, RZ, 0xc0, !PT ;  /* 0x0000000322ff7812 */ /* 0x000fe2000780c0ff */
[----:B------:R-:W-:-:S03]  /*169d0*/  VIADD R25, R27, 0x8 ;  /* 0x000000081b197836 */ /* 0x000fc60000000000 */
[-C--:B------:R-:W-:Y:S02]  /*169e0*/  ISETP.GE.OR P3, PT, R27, R78.reuse, P0 ;  /* 0x0000004e1b00720c */ /* 0x080fe40000766670 */
[----:B------:R-:W-:-:S11]  /*169f0*/  ISETP.GE.OR P0, PT, R25, R78, P0 ;  /* 0x0000004e1900720c */ /* 0x000fd60000706670 */
[----:B0-----:R0:W-:Y:S04]  /*16a00*/  @!P3 ST.E desc[UR60][R12.64], R2 ;  /* 0x000000020c00b985 */ /* 0x0011e8000c10193c */
[----:B-1----:R0:W-:Y:S01]  /*16a10*/  @!P0 ST.E desc[UR60][R14.64], R0 ;  /* 0x000000000e008985 */ /* 0x0021e2000c10193c */
[----:B------:R-:W-:Y:S05]  /*16a20*/  @P2 BRA `(.L_x_9889) ;  /* 0x00000008002c2947 */ /* 0x000fea0003800000 */
[----:B------:R-:W1:Y:S01]  /*16a30*/  S2R R34, SR_TID.X ;  /* 0x0000000000227919 */ /* 0x000e620000002100 */
[----:B0-----:R-:W0:Y:S01]  /*16a40*/  @P1 LDC R15, c[0x0][0xbec] ;  /* 0x0002fb00ff0f1b82 */ /* 0x001e220000000800 */
[----:B------:R-:W-:-:S07]  /*16a50*/  ULDC.64 UR4, c[0x0][0xaa0] ;  /* 0x0002a80000047ab9 */ /* 0x000fce0000000a00 */
[----:B------:R-:W2:Y:S01]  /*16a60*/  @P1 LDC R21, c[0x0][0xbf0] ;  /* 0x0002fc00ff151b82 */ /* 0x000ea20000000800 */
[----:B-1----:R-:W-:-:S05]  /*16a70*/  VIADD R0, R34, 0xffffff80 ;  /* 0xffffff8022007836 */ /* 0x002fca0000000000 */
[----:B------:R-:W-:-:S04]  /*16a80*/  SHF.R.S32.HI R5, RZ, 0x1f, R0 ;  /* 0x0000001fff057819 */ /* 0x000fc80000011400 */
[----:B------:R-:W-:-:S04]  /*16a90*/  LEA.HI R5, R5, R0, RZ, 0x2 ;  /* 0x0000000005057211 */ /* 0x000fc800078f10ff */
[----:B------:R-:W-:Y:S02]  /*16aa0*/  LOP3.LUT R7, R5, 0xfffffffc, RZ, 0xc0, !PT ;  /* 0xfffffffc05077812 */ /* 0x000fe400078ec0ff */
[----:B------:R-:W-:-:S03]  /*16ab0*/  SHF.R.S32.HI R9, RZ, 0x2, R5 ;  /* 0x00000002ff097819 */ /* 0x000fc60000011405 */
[----:B------:R-:W-:-:S04]  /*16ac0*/  IMAD.IADD R12, R0, 0x1, -R7 ;  /* 0x00000001000c7824 */ /* 0x000fc800078e0a07 */
[----:B------:R-:W-:-:S04]  /*16ad0*/  IMAD.SHL.U32 R8, R12, 0x8, RZ ;  /* 0x000000080c087824 */ /* 0x000fc800078e00ff */
[----:B------:R-:W-:-:S04]  /*16ae0*/  IMAD R5, R9, 0x20, R8 ;  /* 0x0000002009057824 */ /* 0x000fc800078e0208 */
[----:B------:R-:W-:-:S03]  /*16af0*/  IMAD.WIDE R10, R5, 0x2, R10 ;  /* 0x00000002050a7825 */ /* 0x000fc600078e020a */
[C---:B------:R-:W-:Y:S02]  /*16b00*/  IADD3 R5, P5, R10.reuse, 0x7800, RZ ;  /* 0x000078000a057810 */ /* 0x040fe40007fbe0ff */
[C---:B------:R-:W-:Y:S02]  /*16b10*/  LOP3.LUT R7, R10.reuse, 0x180, RZ, 0xc0, !PT ;  /* 0x000001800a077812 */ /* 0x040fe400078ec0ff */
[----:B------:R-:W-:Y:S01]  /*16b20*/  LOP3.LUT R0, R5, 0x180, RZ, 0xc0, !PT ;  /* 0x0000018005007812 */ /* 0x000fe200078ec0ff */
[----:B------:R-:W-:Y:S01]  /*16b30*/  IMAD.X R41, RZ, RZ, R11, P5 ;  /* 0x000000ffff297224 */ /* 0x000fe200028e060b */
[----:B------:R-:W-:Y:S02]  /*16b40*/  IADD3 R25, P0, R10, 0x1800, RZ ;  /* 0x000018000a197810 */ /* 0x000fe40007f1e0ff */
[----:B------:R-:W-:Y:S02]  /*16b50*/  SHF.R.U64 R0, R0, 0x3, RZ ;  /* 0x0000000300007819 */ /* 0x000fe400000012ff */
[----:B------:R-:W-:-:S02]  /*16b60*/  IADD3 R29, P2, R10, 0x3000, RZ ;  /* 0x000030000a1d7810 */ /* 0x000fc40007f5e0ff */
[----:B------:R-:W-:Y:S01]  /*16b70*/  LOP3.LUT R40, R0, R5, RZ, 0x3c, !PT ;  /* 0x0000000500287212 */ /* 0x000fe200078e3cff */
[----:B------:R-:W-:Y:S01]  /*16b80*/  IMAD R0, R79, UR4, RZ ;  /* 0x000000044f007c24 */ /* 0x000fe2000f8e02ff */
[C---:B------:R-:W-:Y:S02]  /*16b90*/  IADD3 R33, P3, R10.reuse, 0x4800, RZ ;  /* 0x000048000a217810 */ /* 0x040fe40007f7e0ff */
[----:B------:R-:W-:Y:S01]  /*16ba0*/  IADD3 R37, P4, R10, 0x6000, RZ ;  /* 0x000060000a257810 */ /* 0x000fe20007f9e0ff */
[----:B------:R-:W-:Y:S01]  /*16bb0*/  IMAD R13, R3, UR5, R0 ;  /* 0x00000005030d7c24 */ /* 0x000fe2000f8e0200 */
[----:B------:R-:W-:Y:S01]  /*16bc0*/  SHF.R.U64 R7, R7, 0x3, RZ ;  /* 0x0000000307077819 */ /* 0x000fe200000012ff */
[----:B------:R-:W-:Y:S01]  /*16bd0*/  IMAD.WIDE.U32 R2, R3, UR4, RZ ;  /* 0x0000000403027c25 */ /* 0x000fe2000f8e00ff */
[----:B------:R-:W-:Y:S01]  /*16be0*/  LOP3.LUT R24, R25, 0x180, RZ, 0xc0, !PT ;  /* 0x0000018019187812 */ /* 0x000fe200078ec0ff */
[----:B------:R-:W-:Y:S01]  /*16bf0*/  ULDC.64 UR4, c[0x0][0xae8] ;  /* 0x0002ba0000047ab9 */ /* 0x000fe20000000a00 */
[----:B------:R-:W-:Y:S01]  /*16c00*/  LOP3.LUT R28, R29, 0x180, RZ, 0xc0, !PT ;  /* 0x000001801d1c7812 */ /* 0x000fe200078ec0ff */
[----:B------:R-:W-:Y:S01]  /*16c10*/  IMAD R0, R12, 0x60, R9 ;  /* 0x000000600c007824 */ /* 0x000fe200078e0209 */
[----:B------:R-:W-:Y:S01]  /*16c20*/  LOP3.LUT R32, R33, 0x180, RZ, 0xc0, !PT ;  /* 0x0000018021207812 */ /* 0x000fe200078ec0ff */
[----:B------:R-:W5:Y:S01]  /*16c30*/  LD.E.128 R40, desc[UR60][R40.64] ;  /* 0x0000003c28287980 */ /* 0x000f62000c101d00 */
[----:B------:R-:W-:-:S02]  /*16c40*/  LOP3.LUT R36, R37, 0x180, RZ, 0xc0, !PT ;  /* 0x0000018025247812 */ /* 0x000fc400078ec0ff */
[----:B------:R-:W-:Y:S02]  /*16c50*/  IADD3 R3, R3, R13, RZ ;  /* 0x0000000d03037210 */ /* 0x000fe40007ffe0ff */
[----:B------:R-:W-:Y:S01]  /*16c60*/  LOP3.LUT R10, R7, R10, RZ, 0x3c, !PT ;  /* 0x0000000a070a7212 */ /* 0x000fe200078e3cff */
[----:B------:R-:W-:Y:S01]  /*16c70*/  IMAD R12, R84, 0xc0, R0 ;  /* 0x000000c0540c7824 */ /* 0x000fe200078e0200 */
[----:B------:R-:W-:Y:S02]  /*16c80*/  SHF.R.U64 R24, R24, 0x3, RZ ;  /* 0x0000000318187819 */ /* 0x000fe400000012ff */
[----:B------:R-:W-:Y:S02]  /*16c90*/  SHF.R.U64 R28, R28, 0x3, RZ ;  /* 0x000000031c1c7819 */ /* 0x000fe400000012ff */
[----:B------:R-:W-:Y:S02]  /*16ca0*/  SHF.R.U64 R32, R32, 0x3, RZ ;  /* 0x0000000320207819 */ /* 0x000fe400000012ff */
[----:B------:R-:W-:Y:S01]  /*16cb0*/  SHF.R.U64 R36, R36, 0x3, RZ ;  /* 0x0000000324247819 */ /* 0x000fe200000012ff */
[----:B------:R-:W-:Y:S01]  /*16cc0*/  IMAD.WIDE.U32 R2, R82, UR4, R2 ;  /* 0x0000000452027c25 */ /* 0x000fe2000f8e0002 */
[----:B------:R1:W5:Y:S01]  /*16cd0*/  LD.E.128 R4, desc[UR60][R10.64] ;  /* 0x0000003c0a047980 */ /* 0x000362000c101d00 */
[----:B------:R-:W-:-:S02]  /*16ce0*/  LOP3.LUT R24, R24, R25, RZ, 0x3c, !PT ;  /* 0x0000001918187212 */ /* 0x000fc400078e3cff */
[----:B------:R-:W-:Y:S01]  /*16cf0*/  LOP3.LUT R28, R28, R29, RZ, 0x3c, !PT ;  /* 0x0000001d1c1c7212 */ /* 0x000fe200078e3cff */
[----:B0-----:R-:W-:Y:S01]  /*16d00*/  @P1 IMAD.HI.U32 R0, R12, R15, RZ ;  /* 0x0000000f0c001227 */ /* 0x001fe200078e00ff */
[----:B------:R-:W-:Y:S02]  /*16d10*/  LOP3.LUT R32, R32, R33, RZ, 0x3c, !PT ;  /* 0x0000002120207212 */ /* 0x000fe400078e3cff */
[----:B------:R-:W-:Y:S01]  /*16d20*/  LOP3.LUT R36, R36, R37, RZ, 0x3c, !PT ;  /* 0x0000002524247212 */ /* 0x000fe200078e3cff */
[----:B------:R-:W-:Y:S01]  /*16d30*/  IMAD.X R25, RZ, RZ, R11, P0 ;  /* 0x000000ffff197224 */ /* 0x000fe200000e060b */
[----:B-1----:R-:W-:Y:S01]  /*16d40*/  SHF.R.S32.HI R10, RZ, 0x1f, R77 ;  /* 0x0000001fff0a7819 */ /* 0x002fe2000001144d */
[--C-:B------:R-:W-:Y:S02]  /*16d50*/  IMAD.X R29, RZ, RZ, R11.reuse, P2 ;  /* 0x000000ffff1d7224 */ /* 0x100fe400010e060b */
[--C-:B------:R-:W-:Y:S02]  /*16d60*/  IMAD.X R33, RZ, RZ, R11.reuse, P3 ;  /* 0x000000ffff217224 */ /* 0x100fe400018e060b */
[----:B------:R-:W5:Y:S01]  /*16d70*/  LD.E.128 R24, desc[UR60][R24.64] ;  /* 0x0000003c18187980 */ /* 0x000f62000c101d00 */
[----:B------:R-:W-:-:S02]  /*16d80*/  IMAD.X R37, RZ, RZ, R11, P4 ;  /* 0x000000ffff257224 */ /* 0x000fc400020e060b */
[----:B------:R-:W-:Y:S01]  /*16d90*/  IMAD R3, R82, UR5, R3 ;  /* 0x0000000552037c24 */ /* 0x000fe2000f8e0203 */
[----:B------:R-:W-:Y:S01]  /*16da0*/  ULDC.64 UR4, c[0x0][0xaf0] ;  /* 0x0002bc0000047ab9 */ /* 0x000fe20000000a00 */
[----:B------:R-:W-:Y:S01]  /*16db0*/  IMAD.MOV.U32 R11, RZ, RZ, R12 ;  /* 0x000000ffff0b7224 */ /* 0x000fe200078e000c */
[----:B--2---:R-:W-:Y:S01]  /*16dc0*/  @P1 SHF.R.U32.HI R11, RZ, R21, R0 ;  /* 0x00000015ff0b1219 */ /* 0x004fe20000011600 */
[----:B------:R-:W-:Y:S01]  /*16dd0*/  IMAD R10, R10, UR4, RZ ;  /* 0x000000040a0a7c24 */ /* 0x000fe2000f8e02ff */
[----:B------:R-:W5:Y:S01]  /*16de0*/  LD.E.128 R28, desc[UR60][R28.64] ;  /* 0x0000003c1c1c7980 */ /* 0x000f62000c101d00 */
[----:B------:R-:W-:-:S03]  /*16df0*/  IMAD.WIDE.U32 R2, R77, UR4, R2 ;  /* 0x000000044d027c25 */ /* 0x000fc6000f8e0002 */
[----:B------:R-:W5:Y:S01]  /*16e00*/  LD.E.128 R32, desc[UR60][R32.64] ;  /* 0x0000003c20207980 */ /* 0x000f62000c101d00 */
[----:B------:R-:W-:-:S03]  /*16e10*/  IMAD R13, R77, UR5, R10 ;  /* 0x000000054d0d7c24 */ /* 0x000fc6000f8e020a */
[----:B------:R-:W5:Y:S01]  /*16e20*/  LD.E.128 R36, desc[UR60][R36.64] ;  /* 0x0000003c24247980 */ /* 0x000f62000c101d00 */
[--C-:B------:R-:W-:Y:S01]  /*16e30*/  IMAD.MOV R15, RZ, RZ, -R11.reuse ;  /* 0x000000ffff0f7224 */ /* 0x100fe200078e0a0b */
[----:B------:R-:W-:Y:S01]  /*16e40*/  SHF.R.S32.HI R0, RZ, 0x1f, R11 ;  /* 0x0000001fff007819 */ /* 0x000fe2000001140b */
[----:B------:R-:W-:Y:S01]  /*16e50*/  ULDC.64 UR4, c[0x0][0xae0] ;  /* 0x0002b80000047ab9 */ /* 0x000fe20000000a00 */
[----:B------:R-:W-:Y:S01]  /*16e60*/  @!PT LDS RZ, [RZ] ;  /* 0x00000000fffff984 */ /* 0x000fe20000000800 */
[----:B------:R-:W-:Y:S01]  /*16e70*/  @!PT LDS RZ, [RZ] ;  /* 0x00000000fffff984 */ /* 0x000fe20000000800 */
[----:B------:R-:W-:Y:S01]  /*16e80*/  @!PT LDS RZ, [RZ] ;  /* 0x00000000fffff984 */ /* 0x000fe20000000800 */
[----:B------:R-:W-:Y:S01]  /*16e90*/  @!PT LDS RZ, [RZ] ;  /* 0x00000000fffff984 */ /* 0x000fe20000000800 */
[----:B------:R0:W-:Y:S06]  /*16ea0*/  MEMBAR.ALL.CTA ;  /* 0x0000000000007992 */ /* 0x0001ec0000008000 */
[----:B0-----:R-:W0:Y:S01]  /*16eb0*/  FENCE.VIEW.ASYNC.S ;  /* 0x00000000000073c6 */ /* 0x001e220000000000 */
[----:B------:R-:W-:-:S02]  /*16ec0*/  IMAD.IADD R3, R3, 0x1, R13 ;  /* 0x0000000103037824 */ /* 0x000fc400078e020d */
[----:B------:R-:W-:Y:S02]  /*16ed0*/  IMAD R13, R76, R15, R12 ;  /* 0x0000000f4c0d7224 */ /* 0x000fe400078e020c */
[----:B------:R-:W-:Y:S02]  /*16ee0*/  IMAD R0, R0, UR4, RZ ;  /* 0x0000000400007c24 */ /* 0x000fe4000f8e02ff */
[----:B------:R-:W-:Y:S01]  /*16ef0*/  IMAD.WIDE.U32 R2, R11, UR4, R2 ;  /* 0x000000040b027c25 */ /* 0x000fe2000f8e0002 */
[----:B------:R-:W-:-:S03]  /*16f00*/  SHF.R.S32.HI R10, RZ, 0x1f, R13 ;  /* 0x0000001fff0a7819 */ /* 0x000fc6000001140d */
[----:B------:R-:W-:Y:S01]  /*16f10*/  IMAD R11, R11, UR5, R0 ;  /* 0x000000050b0b7c24 */ /* 0x000fe2000f8e0200 */
[----:B------:R-:W-:Y:S01]  /*16f20*/  ULDC.64 UR4, c[0x0][0xad8] ;  /* 0x0002b60000047ab9 */ /* 0x000fe20000000a00 */
[----:B------:R-:W-:Y:S02]  /*16f30*/  VIADD R0, R16, 0x31c20 ;  /* 0x00031c2010007836 */ /* 0x000fe40000000000 */
[----:B------:R-:W-:Y:S02]  /*16f40*/  IMAD.IADD R3, R3, 0x1, R11 ;  /* 0x0000000103037824 */ /* 0x000fe400078e020b */
[----:B------:R-:W-:Y:S01]  /*16f50*/  IMAD R10, R10, UR4, RZ ;  /* 0x000000040a0a7c24 */ /* 0x000fe2000f8e02ff */
[----:B------:R-:W-:Y:S01]  /*16f60*/  PRMT R0, RZ, 0x654, R0 ;  /* 0x00000654ff007816 */ /* 0x000fe20000000000 */
[----:B------:R-:W-:-:S04]  /*16f70*/  IMAD.WIDE.U32 R2, R13, UR4, R2 ;  /* 0x000000040d027c25 */ /* 0x000fc8000f8e0002 */
[----:B------:R-:W-:Y:S01]  /*16f80*/  IMAD R11, R13, UR5, R10 ;  /* 0x000000050d0b7c24 */ /* 0x000fe2000f8e020a */
[----:B------:R-:W-:Y:S01]  /*16f90*/  ULDC.64 UR4, c[0x0][0xa80] ;  /* 0x0002a00000047ab9 */ /* 0x000fe20000000a00 */
[----:B0-----:R0:W-:Y:S02]  /*16fa0*/  SYNCS.ARRIVE.TRANS64.RED.A1T0 RZ, [R0+URZ], RZ ;  /* 0x000000ff00ff79a7 */ /* 0x0011e4000810043f */
[----:B------:R-:W-:Y:S02]  /*16fb0*/  IMAD.IADD R3, R3, 0x1, R11 ;  /* 0x0000000103037824 */ /* 0x000fe400078e020b */
[C---:B------:R-:W-:Y:S02]  /*16fc0*/  VIADD R45, R8.reuse, 0x40 ;  /* 0x00000040082d7836 */ /* 0x040fe40000000000 */
[----:B------:R-:W-:Y:S01]  /*16fd0*/  VIADD R44, R8, 0x20 ;  /* 0x00000020082c7836 */ /* 0x000fe20000000000 */
[----:B0-----:R-:W-:Y:S01]  /*16fe0*/  LEA R0, P0, R2, UR4, 0x1 ;  /* 0x0000000402007c11 */ /* 0x001fe2000f8008ff */
[----:B------:R-:W-:-:S03]  /*16ff0*/  UMOV UR4, 0xffffffff ;  /* 0xffffffff00047882 */ /* 0x000fc60000000000 */
[----:B------:R-:W-:Y:S02]  /*17000*/  LEA.HI.X R2, R2, UR5, R3, 0x1, P0 ;  /* 0x0000000502027c11 */ /* 0x000fe400080f0c03 */
[----:B------:R-:W-:Y:S02]  /*17010*/  SHF.R.S32.HI R46, RZ, 0x1f, R45 ;  /* 0x0000001fff2e7819 */ /* 0x000fe4000001142d */
[----:B------:R-:W-:Y:S01]  /*17020*/  SHF.R.S32.HI R47, RZ, 0x1f, R44 ;  /* 0x0000001fff2f7819 */ /* 0x000fe2000001142c */
[----:B------:R-:W-:Y:S06]  /*17030*/  BRA.DIV UR4, `(.L_x_9890) ;  /* 0x000000a204847947 */ /* 0x000fec000b800000 */
[----:B------:R0:W1:Y:S04]  /*17040*/  SHFL.IDX PT, R3, R2, RZ, 0x1c1f ;  /* 0x001c1fff02037589 */ /* 0x00006800000e0000 */
[----:B------:R0:W2:Y:S02]  /*17050*/  SHFL.IDX PT, R14, R0, RZ, 0x1c1f ;  /* 0x001c1fff000e7589 */ /* 0x0000a400000e0000 */
.L_x_10098:
[----:B------:R-:W-:Y:S01]  /*17060*/  IMAD R9, R84, 0xc0, R9 ;  /* 0x000000c054097824 */ /* 0x000fe200078e0209 */
[----:B------:R-:W-:Y:S04]  /*17070*/  BSSY B1, `(.L_x_9891) ;  /* 0x0000010000017945 */ /* 0x000fe80003800000 */
[----:B------:R-:W-:-:S13]  /*17080*/  ISETP.GE.AND P0, PT, R9, R78, PT ;  /* 0x0000004e0900720c */ /* 0x000fda0003f06270 */
[----:B------:R-:W-:Y:S05]  /*17090*/  @P0 BRA `(.L_x_9892) ;  /* 0x0000000000340947 */ /* 0x000fea0003800000 */
[----:B------:R-:W-:Y:S02]  /*170a0*/  ULDC UR4, c[0x0][0xac8] ;  /* 0x0002b20000047ab9 */ /* 0x000fe40000000800 */
[----:B------:R-:W-:Y:S02]  /*170b0*/  ISETP.GE.AND P0, PT, R8, UR4, PT ;  /* 0x0000000408007c0c */ /* 0x000fe4000bf06270 */
[----:B------:R-:W-:Y:S02]  /*170c0*/  ISETP.GE.AND P1, PT, R44, UR4, PT ;  /* 0x000000042c007c0c */ /* 0x000fe4000bf26270 */
[----:B------:R-:W-:-:S09]  /*170d0*/  ISETP.GE.AND P2, PT, R45, UR4, PT ;  /* 0x000000042d007c0c */ /* 0x000fd2000bf46270 */
[----:B-1----:R-:W-:Y:S02]  /*170e0*/  @!P0 IMAD.MOV.U32 R15, RZ, RZ, R3 ;  /* 0x000000ffff0f8224 */ /* 0x002fe400078e0003 */
[-C--:B--2---:R-:W-:Y:S02]  /*170f0*/  @!P1 LEA R12, P3, R44, R14.reuse, 0x1 ;  /* 0x0000000e2c0c9211 */ /* 0x084fe400078608ff */
[C---:B------:R-:W-:Y:S01]  /*17100*/  @!P2 LEA R20, P4, R45.reuse, R14, 0x1 ;  /* 0x0000000e2d14a211 */ /* 0x040fe200078808ff */
[----:B------:R-:W-:Y:S01]  /*17110*/  @!P0 IMAD.WIDE R10, R8, 0x2, R14 ;  /* 0x00000002080a8825 */ /* 0x000fe200078e020e */
[-C--:B------:R-:W-:Y:S02]  /*17120*/  @!P1 LEA.HI.X R13, R44, R3.reuse, R47, 0x1, P3 ;  /* 0x000000032c0d9211 */ /* 0x080fe400018f0c2f */
[----:B------:R-:W-:Y:S02]  /*17130*/  @!P2 LEA.HI.X R21, R45, R3, R46, 0x1, P4 ;  /* 0x000000032d15a211 */ /* 0x000fe400020f0c2e */
[----:B-----5:R3:W-:Y:S04]  /*17140*/  @!P0 ST.E.128 desc[UR60][R10.64], R4 ;  /* 0x000000040a008985 */ /* 0x0207e8000c101d3c */
[----:B------:R3:W-:Y:S04]  /*17150*/  @!P1 ST.E.128 desc[UR60][R12.64], R28 ;  /* 0x0000001c0c009985 */ /* 0x0007e8000c101d3c */
[----:B------:R3:W-:Y:S02]  /*17160*/  @!P2 ST.E.128 desc[UR60][R20.64], R36 ;  /* 0x000000241400a985 */ /* 0x0007e4000c101d3c */
.L_x_9892:
[----:B------:R-:W-:Y:S05]  /*17170*/  BSYNC B1 ;  /* 0x0000000000017941 */ /* 0x000fea0003800000 */
.L_x_9891:
[----:B------:R-:W-:-:S03]  /*17180*/  UMOV UR4, 0xffffffff ;  /* 0xffffffff00047882 */ /* 0x000fc60000000000 */
[----:B------:R-:W-:Y:S05]  /*17190*/  BRA.DIV UR4, `(.L_x_9893) ;  /* 0x000000a204607947 */ /* 0x000fea000b800000 */
[----:B-1----:R1:W4:Y:S04]  /*171a0*/  SHFL.IDX PT, R3, R2, 0x1, 0x1c1f ;  /* 0x003c1f0002037f89 */ /* 0x00232800000e0000 */
[----:B--2---:R1:W2:Y:S02]  /*171b0*/  SHFL.IDX PT, R14, R0, 0x1, 0x1c1f ;  /* 0x003c1f00000e7f89 */ /* 0x0042a400000e0000 */
.L_x_10102:
[----:B---3-5:R-:W-:-:S05]  /*171c0*/  VIADD R5, R9, 0x60 ;  /* 0x0000006009057836 */ /* 0x028fca0000000000 */
[----:B------:R-:W-:-:S13]  /*171d0*/  ISETP.GE.AND P0, PT, R5, R78, PT ;  /* 0x0000004e0500720c */ /* 0x000fda0003f06270 */
[----:B------:R-:W-:Y:S05]  /*171e0*/  @P0 BRA `(.L_x_9894) ;  /* 0x0000001800480947 */ /* 0x000fea0003800000 */
[----:B------:R-:W-:Y:S02]  /*171f0*/  ULDC UR4, c[0x0][0xac8] ;  /* 0x0002b20000047ab9 */ /* 0x000fe40000000800 */
[----:B------:R-:W-:Y:S02]  /*17200*/  ISETP.GE.AND P1, PT, R8, UR4, PT ;  /* 0x0000000408007c0c */ /* 0x000fe4000bf26270 */
[----:B------:R-:W-:-:S11]  /*17210*/  ISETP.GE.AND P2, PT, R44, UR4, PT ;  /* 0x000000042c007c0c */ /* 0x000fd6000bf46270 */
[----:B012---:R-:W-:Y:S02]  /*17220*/  @!P1 IMAD.MOV.U32 R2, RZ, RZ, R14 ;  /* 0x000000ffff029224 */ /* 0x007fe400078e000e */
[----:B------:R-:W-:Y:S02]  /*17230*/  @!P2 LEA R4, P0, R44, R14, 0x1 ;  /* 0x0000000e2c04a211 */ /* 0x000fe400078008ff */
[----:B----4-:R-:W-:Y:S02]  /*17240*/  @!P1 IMAD.WIDE R8, R8, 0x2, R2 ;  /* 0x0000000208089825 */ /* 0x010fe400078e0202 */
[----:B------:R-:W-:Y:S02]  /*17250*/  @!P2 LEA.HI.X R5, R44, R3, R47, 0x1, P0 ;  /* 0x000000032c05a211 */ /* 0x000fe400000f0c2f */
[----:B------:R-:W-:Y:S01]  /*17260*/  ISETP.GE.AND P0, PT, R45, UR4, PT ;  /* 0x000000042d007c0c */ /* 0x000fe2000bf06270 */
[----:B------:R0:W-:Y:S04]  /*17270*/  @!P1 ST.E.128 desc[UR60][R8.64], R24 ;  /* 0x0000001808009985 */ /* 0x0001e8000c101d3c */
[----:B------:R0:W-:Y:S08]  /*17280*/  @!P2 ST.E.128 desc[UR60][R4.64], R32 ;  /* 0x000000200400a985 */ /* 0x0001f0000c101d3c */
[----:B------:R-:W-:Y:S05]  /*17290*/  @P0 BRA `(.L_x_9894) ;  /* 0x00000018001c0947 */ /* 0x000fea0003800000 */
[----:B------:R-:W-:-:S04]  /*172a0*/  LEA R14, P0, R45, R14, 0x1 ;  /* 0x0000000e2d0e7211 */ /* 0x000fc800078008ff */
[----:B------:R-:W-:-:S05]  /*172b0*/  LEA.HI.X R15, R45, R3, R46, 0x1, P0 ;  /* 0x000000032d0f7211 */ /* 0x000fca00000f0c2e */
[----:B------:R1:W-:Y:S01]  /*172c0*/  ST.E.128 desc[UR60][R14.64], R40 ;  /* 0x000000280e007985 */ /* 0x0003e2000c101d3c */
[----:B------:R-:W-:Y:S05]  /*172d0*/  BRA `(.L_x_9894) ;  /* 0x00000018000c7947 */ /* 0x000fea0003800000 */
.L_x_9889:
[----:B------:R-:W-:Y:S01]  /*172e0*/  ULDC.64 UR4, c[0x0][0xb08] ;  /* 0x0002c20000047ab9 */ /* 0x000fe20000000a00 */
[----:B0-----:R-:W0:Y:S01]  /*172f0*/  @P1 LDC R12, c[0x0][0xbec] ;  /* 0x0002fb00ff0c1b82 */ /* 0x001e220000000800 */
[----:B------:R-:W-:Y:S02]  /*17300*/  IMAD R0, R79, UR4, RZ ;  /* 0x000000044f007c24 */ /* 0x000fe4000f8e02ff */
[----:B------:R-:W-:-:S04]  /*17310*/  IMAD.WIDE.U32 R10, R3, UR4, RZ ;  /* 0x00000004030a7c25 */ /* 0x000fc8000f8e00ff */
[----:B------:R-:W-:Y:S01]  /*17320*/  IMAD R3, R3, UR5, R0 ;  /* 0x0000000503037c24 */ /* 0x000fe2000f8e0200 */
[----:B------:R-:W1:Y:S01]  /*17330*/  @P1 LDC R15, c[0x0][0xbf0] ;  /* 0x0002fc00ff0f1b82 */ /* 0x000e620000000800 */
[----:B------:R-:W-:Y:S01]  /*17340*/  ULDC.64 UR4, c[0x0][0xb38] ;  /* 0x0002ce0000047ab9 */ /* 0x000fe20000000a00 */
[----:B------:R-:W-:Y:S01]  /*17350*/  SHF.R.S32.HI R0, RZ, 0x1f, R77 ;  /* 0x0000001fff007819 */ /* 0x000fe2000001144d */
[----:B------:R-:W-:Y:S02]  /*17360*/  IMAD.IADD R11, R11, 0x1, R3 ;  /* 0x000000010b0b7824 */ /* 0x000fe400078e0203 */
[----:B------:R-:W-:-:S04]  /*17370*/  IMAD.WIDE.U32 R2, R82, UR4, R10 ;  /* 0x0000000452027c25 */ /* 0x000fc8000f8e000a */
[----:B------:R-:W-:Y:S01]  /*17380*/  IMAD R3, R82, UR5, R3 ;  /* 0x0000000552037c24 */ /* 0x000fe2000f8e0203 */
[----:B------:R-:W-:Y:S01]  /*17390*/  ULDC.64 UR4, c[0x0][0xb40] ;  /* 0x0002d00000047ab9 */ /* 0x000fe20000000a00 */
[----:B------:R-:W-:Y:S02]  /*173a0*/  IMAD.MOV.U32 R11, RZ, RZ, R31 ;  /* 0x000000ffff0b7224 */ /* 0x000fe400078e001f */
        /* <DEDUP_REMOVED lines=33> */
.L_x_10105:
[----:B------:R-:W-:Y:S01]  /*175c0*/  ISETP.GE.AND P0, PT, R27, R78, PT ;  /* 0x0000004e1b00720c */ /* 0x000fe20003f06270 */
[----:B------:R-:W-:-:S12]  /*175d0*/  BSSY B1, `(.L_x_9896) ;  /* 0x000004a000017945 */ /* 0x000fd80003800000 */
[----:B------:R-:W-:Y:S05]  /*175e0*/  @P0 BRA `(.L_x_9897) ;  /* 0x0000000400200947 */ /* 0x000fea0003800000 */
[----:B------:R-:W3:Y:S01]  /*175f0*/  LDL R35, [R1+0x8c] ;  /* 0x00008c0001237983 */ /* 0x000ee20000100800 */
[----:B------:R-:W-:-:S03]  /*17600*/  ULDC UR4, c[0x0][0xac8] ;  /* 0x0002b20000047ab9 */ /* 0x000fc60000000800 */
[----:B------:R-:W4:Y:S04]  /*17610*/  LDL R33, [R1+0xc0] ;  /* 0x0000c00001217983 */ /* 0x000f280000100800 */
[----:B------:R-:W5:Y:S04]  /*17620*/  LDL R31, [R1+0xbc] ;  /* 0x0000bc00011f7983 */ /* 0x000f680000100800 */
[----:B------:R-:W2:Y:S04]  /*17630*/  LDL R24, [R1+0xb8] ;  /* 0x0000b80001187983 */ /* 0x000ea80000100800 */
[----:B------:R-:W2:Y:S04]  /*17640*/  LDL R34, [R1+0xdc] ;  /* 0x0000dc0001227983 */ /* 0x000ea80000100800 */
[----:B------:R-:W2:Y:S04]  /*17650*/  LDL R32, [R1+0xd8] ;  /* 0x0000d80001207983 */ /* 0x000ea80000100800 */
[----:B------:R-:W2:Y:S04]  /*17660*/  LDL R77, [R1+0xb4] ;  /* 0x0000b400014d7983 */ /* 0x000ea80000100800 */
[----:B------:R-:W2:Y:S04]  /*17670*/  LDL R76, [R1+0xac] ;  /* 0x0000ac00014c7983 */ /* 0x000ea80000100800 */
[----:B------:R-:W2:Y:S04]  /*17680*/  LDL R30, [R1+0xd4] ;  /* 0x0000d400011e7983 */ /* 0x000ea80000100800 */
[----:B------:R-:W2:Y:S01]  /*17690*/  LDL R79, [R1+0xd0] ;  /* 0x0000d000014f7983 */ /* 0x000ea20000100800 */
[----:B---3--:R-:W-:-:S02]  /*176a0*/  ISETP.GE.AND P1, PT, R35, UR4, PT ;  /* 0x0000000423007c0c */ /* 0x008fc4000bf26270 */
[----:B----4-:R-:W-:Y:S02]  /*176b0*/  ISETP.GE.AND P0, PT, R33, UR4, PT ;  /* 0x0000000421007c0c */ /* 0x010fe4000bf06270 */
[----:B-----5:R-:W-:-:S09]  /*176c0*/  ISETP.GE.AND P3, PT, R31, UR4, PT ;  /* 0x000000041f007c0c */ /* 0x020fd2000bf66270 */
[----:B-1----:R-:W-:Y:S01]  /*176d0*/  @!P1 IMAD.MOV.U32 R15, RZ, RZ, R3 ;  /* 0x000000ffff0f9224 */ /* 0x002fe200078e0003 */
[----:B--2---:R-:W-:Y:S01]  /*176e0*/  ISETP.GE.AND P4, PT, R24, UR4, PT ;  /* 0x0000000418007c0c */ /* 0x004fe2000bf86270 */
[----:B------:R-:W-:Y:S01]  /*176f0*/  @!P1 IMAD.WIDE R10, R35, 0x4, R14 ;  /* 0x00000004230a9825 */ /* 0x000fe200078e020e */
[----:B------:R-:W-:-:S04]  /*17700*/  @!P0 LEA R12, P2, R33, R14, 0x2 ;  /* 0x0000000e210c8211 */ /* 0x000fc800078410ff */
[----:B------:R1:W-:Y:S01]  /*17710*/  @!P1 ST.E.64 desc[UR60][R10.64], R4 ;  /* 0x000000040a009985 */ /* 0x0003e2000c101b3c */
[-C--:B------:R-:W-:Y:S02]  /*17720*/  @!P3 LEA R26, P1, R31, R14.reuse, 0x2 ;  /* 0x0000000e1f1ab211 */ /* 0x080fe400078210ff */
[-C--:B------:R-:W-:Y:S02]  /*17730*/  @!P0 LEA.HI.X R13, R33, R3.reuse, R34, 0x2, P2 ;  /* 0x00000003210d8211 */ /* 0x080fe400010f1422 */
[----:B------:R-:W-:Y:S02]  /*17740*/  ISETP.GE.AND P2, PT, R77, UR4, PT ;  /* 0x000000044d007c0c */ /* 0x000fe4000bf46270 */
[----:B------:R-:W-:Y:S02]  /*17750*/  @!P3 LEA.HI.X R27, R31, R3, R32, 0x2, P1 ;  /* 0x000000031f1bb211 */ /* 0x000fe400008f1420 */
[----:B------:R-:W-:Y:S02]  /*17760*/  ISETP.GE.AND P1, PT, R76, UR4, PT ;  /* 0x000000044c007c0c */ /* 0x000fe4000bf26270 */
[----:B------:R-:W-:Y:S01]  /*17770*/  @!P4 LEA R28, P5, R24, R14, 0x2 ;  /* 0x0000000e181cc211 */ /* 0x000fe200078a10ff */
[----:B------:R-:W-:-:S02]  /*17780*/  VIADD R15, R35, 0x30 ;  /* 0x00000030230f7836 */ /* 0x000fc40000000000 */
[----:B------:R-:W-:Y:S01]  /*17790*/  VIADD R33, R35, 0x38 ;  /* 0x0000003823217836 */ /* 0x000fe20000000000 */
[----:B------:R-:W-:Y:S01]  /*177a0*/  @!P4 LEA.HI.X R29, R24, R3, R30, 0x2, P5 ;  /* 0x00000003181dc211 */ /* 0x000fe200028f141e */
[----:B------:R2:W-:Y:S01]  /*177b0*/  @!P0 ST.E.64 desc[UR60][R12.64], R6 ;  /* 0x000000060c008985 */ /* 0x0005e2000c101b3c */
[----:B------:R-:W-:-:S03]  /*177c0*/  ISETP.GE.AND P0, PT, R15, UR4, PT ;  /* 0x000000040f007c0c */ /* 0x000fc6000bf06270 */
[----:B------:R-:W-:Y:S01]  /*177d0*/  @!P3 ST.E.64 desc[UR60][R26.64], R8 ;  /* 0x000000081a00b985 */ /* 0x000fe2000c101b3c */
[----:B------:R-:W-:Y:S01]  /*177e0*/  ISETP.GE.AND P3, PT, R33, UR4, PT ;  /* 0x0000000421007c0c */ /* 0x000fe2000bf66270 */
[----:B------:R-:W-:Y:S01]  /*177f0*/  VIADD R34, R35, 0x40 ;  /* 0x0000004023227836 */ /* 0x000fe20000000000 */
[CC--:B-1----:R-:W-:Y:S01]  /*17800*/  @!P2 LEA R10, P5, R77.reuse, R14.reuse, 0x2 ;  /* 0x0000000e4d0aa211 */ /* 0x0c2fe200078a10ff */
[----:B------:R1:W-:Y:S01]  /*17810*/  @!P4 ST.E.64 desc[UR60][R28.64], R20 ;  /* 0x000000141c00c985 */ /* 0x0003e2000c101b3c */
[----:B------:R-:W-:Y:S02]  /*17820*/  SHF.R.S32.HI R24, RZ, 0x1f, R76 ;  /* 0x0000001fff187819 */ /* 0x000fe4000001144c */
[C---:B------:R-:W-:Y:S02]  /*17830*/  @!P1 LEA R30, P4, R76.reuse, R14, 0x2 ;  /* 0x0000000e4c1e9211 */ /* 0x040fe400078810ff */
[-C--:B------:R-:W-:Y:S01]  /*17840*/  @!P2 LEA.HI.X R11, R77, R3.reuse, R79, 0x2, P5 ;  /* 0x000000034d0ba211 */ /* 0x080fe200028f144f */
[----:B--2---:R-:W-:Y:S01]  /*17850*/  VIADD R13, R35, 0x48 ;  /* 0x00000048230d7836 */ /* 0x004fe20000000000 */
[----:B------:R-:W-:-:S02]  /*17860*/  @!P1 LEA.HI.X R31, R76, R3, R24, 0x2, P4 ;  /* 0x000000034c1f9211 */ /* 0x000fc400020f1418 */
[----:B------:R-:W-:Y:S01]  /*17870*/  ISETP.GE.AND P4, PT, R34, UR4, PT ;  /* 0x0000000422007c0c */ /* 0x000fe2000bf86270 */
[----:B------:R2:W-:Y:S01]  /*17880*/  @!P2 ST.E.64 desc[UR60][R10.64], R36 ;  /* 0x000000240a00a985 */ /* 0x0005e2000c101b3c */
[----:B------:R-:W-:Y:S02]  /*17890*/  SHF.R.S32.HI R32, RZ, 0x1f, R15 ;  /* 0x0000001fff207819 */ /* 0x000fe4000001140f */
[-C--:B------:R-:W-:Y:S01]  /*178a0*/  @!P0 LEA R4, P5, R15, R14.reuse, 0x2 ;  /* 0x0000000e0f048211 */ /* 0x080fe200078a10ff */
[----:B------:R3:W-:Y:S01]  /*178b0*/  @!P1 ST.E.64 desc[UR60][R30.64], R40 ;  /* 0x000000281e009985 */ /* 0x0007e2000c101b3c */
[----:B------:R-:W-:Y:S01]  /*178c0*/  ISETP.GE.AND P2, PT, R13, UR4, PT ;  /* 0x000000040d007c0c */ /* 0x000fe2000bf46270 */
[----:B-1----:R-:W-:Y:S01]  /*178d0*/  VIADD R20, R35, 0x50 ;  /* 0x0000005023147836 */ /* 0x002fe20000000000 */
[----:B------:R-:W-:Y:S02]  /*178e0*/  SHF.R.S32.HI R12, RZ, 0x1f, R33 ;  /* 0x0000001fff0c7819 */ /* 0x000fe40000011421 */
[----:B------:R-:W-:-:S02]  /*178f0*/  @!P3 LEA R6, P1, R33, R14, 0x2 ;  /* 0x0000000e2106b211 */ /* 0x000fc400078210ff */
[-C--:B------:R-:W-:Y:S01]  /*17900*/  @!P0 LEA.HI.X R5, R15, R3.reuse, R32, 0x2, P5 ;  /* 0x000000030f058211 */ /* 0x080fe200028f1420 */
[----:B------:R-:W-:Y:S01]  /*17910*/  VIADD R15, R35, 0x58 ;  /* 0x00000058230f7836 */ /* 0x000fe20000000000 */
[----:B------:R-:W-:Y:S02]  /*17920*/  @!P3 LEA.HI.X R7, R33, R3, R12, 0x2, P1 ;  /* 0x000000032107b211 */ /* 0x000fe400008f140c */
[----:B------:R-:W-:Y:S01]  /*17930*/  ISETP.GE.AND P1, PT, R20, UR4, PT ;  /* 0x0000000414007c0c */ /* 0x000fe2000bf26270 */
[----:B------:R3:W-:Y:S01]  /*17940*/  @!P0 ST.E.64 desc[UR60][R4.64], R44 ;  /* 0x0000002c04008985 */ /* 0x0007e2000c101b3c */
[----:B------:R-:W-:Y:S02]  /*17950*/  SHF.R.S32.HI R9, RZ, 0x1f, R34 ;  /* 0x0000001fff097819 */ /* 0x000fe40000011422 */
[----:B------:R-:W-:Y:S02]  /*17960*/  @!P4 LEA R8, P5, R34, R14, 0x2 ;  /* 0x0000000e2208c211 */ /* 0x000fe400078a10ff */
[----:B------:R-:W-:-:S02]  /*17970*/  ISETP.GE.AND P0, PT, R15, UR4, PT ;  /* 0x000000040f007c0c */ /* 0x000fc4000bf06270 */
[----:B------:R-:W-:Y:S02]  /*17980*/  @!P4 LEA.HI.X R9, R34, R3, R9, 0x2, P5 ;  /* 0x000000032209c211 */ /* 0x000fe400028f1409 */
[----:B------:R-:W-:Y:S02]  /*17990*/  SHF.R.S32.HI R12, RZ, 0x1f, R13 ;  /* 0x0000001fff0c7819 */ /* 0x000fe4000001140d */
[----:B--2---:R-:W-:-:S04]  /*179a0*/  @!P2 LEA R10, P5, R13, R14, 0x2 ;  /* 0x0000000e0d0aa211 */ /* 0x004fc800078a10ff */
[----:B------:R-:W-:Y:S02]  /*179b0*/  @!P2 LEA.HI.X R11, R13, R3, R12, 0x2, P5 ;  /* 0x000000030d0ba211 */ /* 0x000fe400028f140c */
[----:B------:R-:W-:Y:S02]  /*179c0*/  SHF.R.S32.HI R13, RZ, 0x1f, R20 ;  /* 0x0000001fff0d7819 */ /* 0x000fe40000011414 */
[----:B------:R-:W-:-:S04]  /*179d0*/  @!P1 LEA R12, P5, R20, R14, 0x2 ;  /* 0x0000000e140c9211 */ /* 0x000fc800078a10ff */
[-C--:B------:R-:W-:Y:S02]  /*179e0*/  @!P1 LEA.HI.X R13, R20, R3.reuse, R13, 0x2, P5 ;  /* 0x00000003140d9211 */ /* 0x080fe400028f140d */
[----:B------:R-:W-:Y:S02]  /*179f0*/  SHF.R.S32.HI R20, RZ, 0x1f, R15 ;  /* 0x0000001fff147819 */ /* 0x000fe4000001140f */
[C---:B------:R-:W-:Y:S01]  /*17a00*/  @!P0 LEA R14, P5, R15.reuse, R14, 0x2 ;  /* 0x0000000e0f0e8211 */ /* 0x040fe200078a10ff */
[----:B------:R3:W-:Y:S03]  /*17a10*/  @!P3 ST.E.64 desc[UR60][R6.64], R48 ;  /* 0x000000300600b985 */ /* 0x0007e6000c101b3c */
[----:B------:R-:W-:Y:S01]  /*17a20*/  @!P0 LEA.HI.X R15, R15, R3, R20, 0x2, P5 ;  /* 0x000000030f0f8211 */ /* 0x000fe200028f1414 */
[----:B------:R3:W-:Y:S04]  /*17a30*/  @!P4 ST.E.64 desc[UR60][R8.64], R52 ;  /* 0x000000340800c985 */ /* 0x0007e8000c101b3c */
[----:B------:R3:W-:Y:S04]  /*17a40*/  @!P2 ST.E.64 desc[UR60][R10.64], R56 ;  /* 0x000000380a00a985 */ /* 0x0007e8000c101b3c */
[----:B------:R3:W-:Y:S04]  /*17a50*/  @!P1 ST.E.64 desc[UR60][R12.64], R60 ;  /* 0x0000003c0c009985 */ /* 0x0007e8000c101b3c */
[----:B------:R3:W-:Y:S02]  /*17a60*/  @!P0 ST.E.64 desc[UR60][R14.64], R64 ;  /* 0x000000400e008985 */ /* 0x0007e4000c101b3c */
.L_x_9897:
[----:B------:R-:W-:Y:S05]  /*17a70*/  BSYNC B1 ;  /* 0x0000000000017941 */ /* 0x000fea0003800000 */
.L_x_9896:
[----:B------:R-:W-:-:S03]  /*17a80*/  UMOV UR4, 0xffffffff ;  /* 0xffffffff00047882 */ /* 0x000fc60000000000 */
[----:B------:R-:W-:Y:S05]  /*17a90*/  BRA.DIV UR4, `(.L_x_9898) ;  /* 0x0000009a049c7947 */ /* 0x000fea000b800000 */
[----:B-1----:R1:W4:Y:S04]  /*17aa0*/  SHFL.IDX PT, R3, R2, 0x1, 0x1c1f ;  /* 0x003c1f0002037f89 */ /* 0x00232800000e0000 */
[----:B--23--:R1:W2:Y:S02]  /*17ab0*/  SHFL.IDX PT, R14, R0, 0x1, 0x1c1f ;  /* 0x003c1f00000e7f89 */ /* 0x00c2a400000e0000 */
.L_x_10109:
[----:B------:R-:W-:-:S13]  /*17ac0*/  ISETP.GE.AND P0, PT, R25, R78, PT ;  /* 0x0000004e1900720c */ /* 0x000fda0003f06270 */
[----:B------:R-:W-:Y:S05]  /*17ad0*/  @P0 BRA `(.L_x_9894) ;  /* 0x00000010000c0947 */ /* 0x000fea0003800000 */
[----:B------:R-:W3:Y:S01]  /*17ae0*/  LDL R8, [R1+0xc0] ;  /* 0x0000c00001087983 */ /* 0x000ee20000100800 */
[----:B------:R-:W-:-:S03]  /*17af0*/  ULDC UR4, c[0x0][0xac8] ;  /* 0x0002b20000047ab9 */ /* 0x000fc60000000800 */
[----:B------:R-:W5:Y:S04]  /*17b00*/  LDL R26, [R1+0x8c] ;  /* 0x00008c00011a7983 */ /* 0x000f680000100800 */
[----:B------:R-:W4:Y:S04]  /*17b10*/  LDL R12, [R1+0xbc] ;  /* 0x0000bc00010c7983 */ /* 0x000f280000100800 */
[----:B------:R-:W2:Y:S04]  /*17b20*/  LDL R9, [R1+0xdc] ;  /* 0x0000dc0001097983 */ /* 0x000ea80000100800 */
[----:B------:R-:W2:Y:S04]  /*17b30*/  LDL R24, [R1+0xb8] ;  /* 0x0000b80001187983 */ /* 0x000ea80000100800 */
[----:B01----:R-:W2:Y:S04]  /*17b40*/  LDL R0, [R1+0xb4] ;  /* 0x0000b40001007983 */ /* 0x003ea80000100800 */
[----:B------:R-:W2:Y:S04]  /*17b50*/  LDL R13, [R1+0xd8] ;  /* 0x0000d800010d7983 */ /* 0x000ea80000100800 */
[----:B------:R-:W2:Y:S04]  /*17b60*/  LDL R21, [R1+0xac] ;  /* 0x0000ac0001157983 */ /* 0x000ea80000100800 */
[----:B------:R-:W2:Y:S04]  /*17b70*/  LDL R27, [R1+0xd4] ;  /* 0x0000d400011b7983 */ /* 0x000ea80000100800 */
[----:B------:R-:W2:Y:S01]  /*17b80*/  LDL R15, [R1+0xd0] ;  /* 0x0000d000010f7983 */ /* 0x000ea20000100800 */
[----:B---3--:R-:W-:-:S02]  /*17b90*/  ISETP.GE.AND P1, PT, R8, UR4, PT ;  /* 0x0000000408007c0c */ /* 0x008fc4000bf26270 */
[----:B-----5:R-:W-:Y:S02]  /*17ba0*/  ISETP.GE.AND P5, PT, R26, UR4, PT ;  /* 0x000000041a007c0c */ /* 0x020fe4000bfa6270 */
[----:B----4-:R-:W-:-:S09]  /*17bb0*/  ISETP.GE.AND P0, PT, R12, UR4, PT ;  /* 0x000000040c007c0c */ /* 0x010fd2000bf06270 */
[-C--:B--2---:R-:W-:Y:S02]  /*17bc0*/  @!P1 LEA R6, P2, R8, R14.reuse, 0x2 ;  /* 0x0000000e08069211 */ /* 0x084fe400078410ff */
[----:B------:R-:W-:Y:S01]  /*17bd0*/  ISETP.GE.AND P3, PT, R24, UR4, PT ;  /* 0x0000000418007c0c */ /* 0x000fe2000bf66270 */
[----:B------:R-:W-:Y:S01]  /*17be0*/  @!P5 IMAD.MOV.U32 R2, RZ, RZ, R14 ;  /* 0x000000ffff02d224 */ /* 0x000fe200078e000e */
[----:B------:R-:W-:Y:S02]  /*17bf0*/  @!P1 LEA.HI.X R7, R8, R3, R9, 0x2, P2 ;  /* 0x0000000308079211 */ /* 0x000fe400010f1409 */
[----:B------:R-:W-:Y:S02]  /*17c00*/  ISETP.GE.AND P4, PT, R0, UR4, PT ;  /* 0x0000000400007c0c */ /* 0x000fe4000bf86270 */
[----:B------:R-:W-:Y:S01]  /*17c10*/  @!P0 LEA R8, P2, R12, R14, 0x2 ;  /* 0x0000000e0c088211 */ /* 0x000fe200078410ff */
[----:B------:R-:W-:-:S03]  /*17c20*/  @!P5 IMAD.WIDE R4, R26, 0x4, R2 ;  /* 0x000000041a04d825 */ /* 0x000fc600078e0202 */
[----:B------:R-:W-:Y:S01]  /*17c30*/  @!P0 LEA.HI.X R9, R12, R3, R13, 0x2, P2 ;  /* 0x000000030c098211 */ /* 0x000fe200010f140d */
[----:B------:R-:W-:Y:S01]  /*17c40*/  VIADD R20, R26, 0x30 ;  /* 0x000000301a147836 */ /* 0x000fe20000000000 */
[----:B------:R0:W-:Y:S04]  /*17c50*/  @!P5 ST.E.64 desc[UR60][R4.64], R68 ;  /* 0x000000440400d985 */ /* 0x0001e8000c101b3c */
[----:B------:R1:W-:Y:S01]  /*17c60*/  @!P1 ST.E.64 desc[UR60][R6.64], R72 ;  /* 0x0000004806009985 */ /* 0x0003e2000c101b3c */
[----:B------:R-:W-:-:S03]  /*17c70*/  ISETP.GE.AND P1, PT, R21, UR4, PT ;  /* 0x0000000415007c0c */ /* 0x000fc6000bf26270 */
[----:B------:R2:W-:Y:S01]  /*17c80*/  @!P0 ST.E.64 desc[UR60][R8.64], R74 ;  /* 0x0000004a08008985 */ /* 0x0005e2000c101b3c */
[----:B------:R-:W-:Y:S01]  /*17c90*/  ISETP.GE.AND P0, PT, R20, UR4, PT ;  /* 0x0000000414007c0c */ /* 0x000fe2000bf06270 */
[----:B------:R-:W-:Y:S01]  /*17ca0*/  VIADD R2, R26, 0x38 ;  /* 0x000000381a027836 */ /* 0x000fe20000000000 */
[-C--:B------:R-:W-:Y:S02]  /*17cb0*/  @!P3 LEA R10, P5, R24, R14.reuse, 0x2 ;  /* 0x0000000e180ab211 */ /* 0x080fe400078a10ff */
[----:B------:R-:W-:Y:S02]  /*17cc0*/  @!P4 LEA R12, P2, R0, R14, 0x2 ;  /* 0x0000000e000cc211 */ /* 0x000fe400078410ff */
[-C--:B------:R-:W-:Y:S02]  /*17cd0*/  @!P3 LEA.HI.X R11, R24, R3.reuse, R27, 0x2, P5 ;  /* 0x00000003180bb211 */ /* 0x080fe400028f141b */
[----:B------:R-:W-:Y:S02]  /*17ce0*/  @!P4 LEA.HI.X R13, R0, R3, R15, 0x2, P2 ;  /* 0x00000003000dc211 */ /* 0x000fe400010f140f */
[----:B------:R-:W-:-:S02]  /*17cf0*/  ISETP.GE.AND P2, PT, R2, UR4, PT ;  /* 0x0000000402007c0c */ /* 0x000fc4000bf46270 */
[C---:B------:R-:W-:Y:S01]  /*17d00*/  IADD3 R15, R26.reuse, 0x40, RZ ;  /* 0x000000401a0f7810 */ /* 0x040fe20007ffe0ff */
[----:B------:R3:W-:Y:S01]  /*17d10*/  @!P3 ST.E.64 desc[UR60][R10.64], R38 ;  /* 0x000000260a00b985 */ /* 0x0007e2000c101b3c */
[----:B------:R-:W-:Y:S01]  /*17d20*/  SHF.R.S32.HI R24, RZ, 0x1f, R21 ;  /* 0x0000001fff187819 */ /* 0x000fe20000011415 */
[----:B------:R-:W-:Y:S01]  /*17d30*/  VIADD R0, R26, 0x48 ;  /* 0x000000481a007836 */ /* 0x000fe20000000000 */
[----:B------:R-:W-:Y:S01]  /*17d40*/  ISETP.GE.AND P3, PT, R15, UR4, PT ;  /* 0x000000040f007c0c */ /* 0x000fe2000bf66270 */
[----:B------:R4:W-:Y:S01]  /*17d50*/  @!P4 ST.E.64 desc[UR60][R12.64], R42 ;  /* 0x0000002a0c00c985 */ /* 0x0009e2000c101b3c */
[-C--:B0-----:R-:W-:Y:S02]  /*17d60*/  @!P1 LEA R4, P4, R21, R14.reuse, 0x2 ;  /* 0x0000000e15049211 */ /* 0x081fe400078810ff */
[----:B-1----:R-:W-:Y:S02]  /*17d70*/  SHF.R.S32.HI R7, RZ, 0x1f, R20 ;  /* 0x0000001fff077819 */ /* 0x002fe40000011414 */
[----:B------:R-:W-:-:S02]  /*17d80*/  @!P0 LEA R6, P5, R20, R14, 0x2 ;  /* 0x0000000e14068211 */ /* 0x000fc400078a10ff */
[-C--:B------:R-:W-:Y:S01]  /*17d90*/  @!P1 LEA.HI.X R5, R21, R3.reuse, R24, 0x2, P4 ;  /* 0x0000000315059211 */ /* 0x080fe200020f1418 */
[----:B------:R-:W-:Y:S01]  /*17da0*/  VIADD R21, R26, 0x50 ;  /* 0x000000501a157836 */ /* 0x000fe20000000000 */
[----:B------:R-:W-:Y:S02]  /*17db0*/  @!P0 LEA.HI.X R7, R20, R3, R7, 0x2, P5 ;  /* 0x0000000314078211 */ /* 0x000fe400028f1407 */
[----:B------:R-:W-:Y:S01]  /*17dc0*/  ISETP.GE.AND P5, PT, R0, UR4, PT ;  /* 0x0000000400007c0c */ /* 0x000fe2000bfa6270 */
[----:B------:R0:W-:Y:S01]  /*17dd0*/  @!P1 ST.E.64 desc[UR60][R4.64], R46 ;  /* 0x0000002e04009985 */ /* 0x0001e2000c101b3c */
[----:B--2---:R-:W-:Y:S02]  /*17de0*/  SHF.R.S32.HI R9, RZ, 0x1f, R2 ;  /* 0x0000001fff097819 */ /* 0x004fe40000011402 */
[----:B------:R-:W-:Y:S02]  /*17df0*/  @!P2 LEA R8, P4, R2, R14, 0x2 ;  /* 0x0000000e0208a211 */ /* 0x000fe400078810ff */
[----:B------:R-:W-:-:S02]  /*17e00*/  ISETP.GE.AND P1, PT, R21, UR4, PT ;  /* 0x0000000415007c0c */ /* 0x000fc4000bf26270 */
[----:B------:R-:W-:Y:S02]  /*17e10*/  @!P2 LEA.HI.X R9, R2, R3, R9, 0x2, P4 ;  /* 0x000000030209a211 */ /* 0x000fe400020f1409 */
[----:B------:R-:W-:Y:S02]  /*17e20*/  SHF.R.S32.HI R2, RZ, 0x1f, R15 ;  /* 0x0000001fff027819 */ /* 0x000fe4000001140f */
[----:B---3--:R-:W-:-:S04]  /*17e30*/  @!P3 LEA R10, P4, R15, R14, 0x2 ;  /* 0x0000000e0f0ab211 */ /* 0x008fc800078810ff */
[----:B------:R-:W-:Y:S02]  /*17e40*/  @!P3 LEA.HI.X R11, R15, R3, R2, 0x2, P4 ;  /* 0x000000030f0bb211 */ /* 0x000fe400020f1402 */
[----:B------:R-:W-:Y:S02]  /*17e50*/  SHF.R.S32.HI R2, RZ, 0x1f, R0 ;  /* 0x0000001fff027819 */ /* 0x000fe40000011400 */
[----:B----4-:R-:W-:-:S04]  /*17e60*/  @!P5 LEA R12, P4, R0, R14, 0x2 ;  /* 0x0000000e000cd211 */ /* 0x010fc800078810ff */
[-C--:B------:R-:W-:Y:S02]  /*17e70*/  @!P5 LEA.HI.X R13, R0, R3.reuse, R2, 0x2, P4 ;  /* 0x00000003000dd211 */ /* 0x080fe400020f1402 */
[----:B------:R-:W-:Y:S02]  /*17e80*/  SHF.R.S32.HI R0, RZ, 0x1f, R21 ;  /* 0x0000001fff007819 */ /* 0x000fe40000011415 */
[C---:B------:R-:W-:Y:S01]  /*17e90*/  @!P1 LEA R20, P4, R21.reuse, R14, 0x2 ;  /* 0x0000000e15149211 */ /* 0x040fe200078810ff */
[----:B------:R0:W-:Y:S03]  /*17ea0*/  @!P0 ST.E.64 desc[UR60][R6.64], R50 ;  /* 0x0000003206008985 */ /* 0x0001e6000c101b3c */
[----:B------:R-:W-:Y:S01]  /*17eb0*/  @!P1 LEA.HI.X R21, R21, R3, R0, 0x2, P4 ;  /* 0x0000000315159211 */ /* 0x000fe200020f1400 */
[----:B------:R0:W-:Y:S01]  /*17ec0*/  @!P2 ST.E.64 desc[UR60][R8.64], R54 ;  /* 0x000000360800a985 */ /* 0x0001e2000c101b3c */
[----:B------:R-:W-:-:S03]  /*17ed0*/  VIADD R0, R26, 0x58 ;  /* 0x000000581a007836 */ /* 0x000fc60000000000 */
[----:B------:R0:W-:Y:S04]  /*17ee0*/  @!P3 ST.E.64 desc[UR60][R10.64], R58 ;  /* 0x0000003a0a00b985 */ /* 0x0001e8000c101b3c */
[----:B------:R0:W-:Y:S04]  /*17ef0*/  @!P5 ST.E.64 desc[UR60][R12.64], R62 ;  /* 0x0000003e0c00d985 */ /* 0x0001e8000c101b3c */
[----:B------:R0:W-:Y:S01]  /*17f00*/  @!P1 ST.E.64 desc[UR60][R20.64], R66 ;  /* 0x0000004214009985 */ /* 0x0001e2000c101b3c */
[----:B------:R-:W-:-:S13]  /*17f10*/  ISETP.GE.AND P0, PT, R0, UR4, PT ;  /* 0x0000000400007c0c */ /* 0x000fda000bf06270 */
[----:B0-----:R-:W-:Y:S05]  /*17f20*/  @P0 BRA `(.L_x_9894) ;  /* 0x0000000800f80947 */ /* 0x001fea0003800000 */
[----:B------:R-:W-:Y:S02]  /*17f30*/  LEA R14, P0, R0, R14, 0x2 ;  /* 0x0000000e000e7211 */ /* 0x000fe400078010ff */
[----:B------:R-:W-:-:S04]  /*17f40*/  SHF.R.S32.HI R2, RZ, 0x1f, R0 ;  /* 0x0000001fff027819 */ /* 0x000fc80000011400 */
[----:B------:R-:W-:-:S05]  /*17f50*/  LEA.HI.X R15, R0, R3, R2, 0x2, P0 ;  /* 0x00000003000f7211 */ /* 0x000fca00000f1402 */
[----:B------:R0:W-:Y:S01]  /*17f60*/  ST.E.64 desc[UR60][R14.64], R70 ;  /* 0x000000460e007985 */ /* 0x0001e2000c101b3c */
[----:B------:R-:W-:Y:S05]  /*17f70*/  BRA `(.L_x_9894) ;  /* 0x0000000800e47947 */ /* 0x000fea0003800000 */
.L_x_9887:
[----:B------:R-:W2:Y:S01]  /*17f80*/  LDL.LU R4, [R1+0x9c] ;  /* 0x00009c0001047983 */ /* 0x000ea20000300800 */
[----:B------:R-:W-:Y:S01]  /*17f90*/  ULDC.64 UR6, c[0x0][0xc08] ;  /* 0x0003020000067ab9 */ /* 0x000fe20000000a00 */
[----:B------:R-:W-:Y:S02]  /*17fa0*/  ULDC.64 UR4, c[0x0][0xc00] ;  /* 0x0003000000047ab9 */ /* 0x000fe40000000a00 */
[----:B------:R-:W3:Y:S04]  /*17fb0*/  LDL.LU R0, [R1+0xa0] ;  /* 0x0000a00001007983 */ /* 0x000ee80000300800 */
[----:B------:R-:W4:Y:S01]  /*17fc0*/  LDL R8, [R1+0x94] ;  /* 0x0000940001087983 */ /* 0x000f220000100800 */
[----:B------:R-:W-:Y:S01]  /*17fd0*/  ISETP.NE.U32.AND P1, PT, RZ, UR6, PT ;  /* 0x00000006ff007c0c */ /* 0x000fe2000bf25070 */
[----:B------:R-:W-:Y:S01]  /*17fe0*/  IMAD.MOV.U32 R7, RZ, RZ, RZ ;  /* 0x000000ffff077224 */ /* 0x000fe200078e00ff */
[----:B------:R-:W-:-:S02]  /*17ff0*/  ISETP.NE.U32.AND P0, PT, RZ, UR4, PT ;  /* 0x00000004ff007c0c */ /* 0x000fc4000bf05070 */
[----:B------:R-:W-:Y:S02]  /*18000*/  ISETP.NE.AND.EX P1, PT, RZ, UR7, PT, P1 ;  /* 0x00000007ff007c0c */ /* 0x000fe4000bf25310 */
[----:B------:R-:W-:Y:S01]  /*18010*/  ISETP.NE.AND.EX P0, PT, RZ, UR5, PT, P0 ;  /* 0x00000005ff007c0c */ /* 0x000fe2000bf05300 */
[----:B------:R-:W0:Y:S01]  /*18020*/  S2R R9, SR_TID.X ;  /* 0x0000000000097919 */ /* 0x000e220000002100 */
[----:B--2---:R-:W-:Y:S01]  /*18030*/  IADD3 R2, P2, R4, UR4, RZ ;  /* 0x0000000404027c10 */ /* 0x004fe2000ff5e0ff */
[----:B------:R-:W-:-:S03]  /*18040*/  ULDC UR4, c[0x0][0xa88] ;  /* 0x0002a20000047ab9 */ /* 0x000fc60000000800 */
[----:B---3--:R-:W-:-:S05]  /*18050*/  IADD3.X R3, R0, UR5, RZ, P2, !PT ;  /* 0x0000000500037c10 */ /* 0x008fca00097fe4ff */
[----:B------:R-:W-:Y:S01]  /*18060*/  @P1 IADD3 R4, P2, R4, UR6, RZ ;  /* 0x0000000604041c10 */ /* 0x000fe2000ff5e0ff */
[----:B------:R-:W-:Y:S01]  /*18070*/  IMAD.U32 R6, RZ, RZ, UR4 ;  /* 0x00000004ff067e24 */ /* 0x000fe2000f8e00ff */
[----:B------:R2:W5:Y:S02]  /*18080*/  @P0 LDG.E R7, desc[UR60][R2.64] ;  /* 0x0000003c02070981 */ /* 0x000564000c1e1900 */
[----:B------:R-:W-:-:S05]  /*18090*/  @P1 IADD3.X R5, R0, UR7, RZ, P2, !PT ;  /* 0x0000000700051c10 */ /* 0x000fca00097fe4ff */
[----:B------:R2:W5:Y:S01]  /*180a0*/  @P1 LDG.E R6, desc[UR60][R4.64] ;  /* 0x0000003c04061981 */ /* 0x000562000c1e1900 */
[----:B----4-:R-:W-:Y:S01]  /*180b0*/  ISETP.NE.AND P2, PT, R8, RZ, PT ;  /* 0x000000ff0800720c */ /* 0x010fe20003f45270 */
[----:B0-----:R-:W-:-:S05]  /*180c0*/  VIADD R28, R9, 0xffffff80 ;  /* 0xffffff80091c7836 */ /* 0x001fca0000000000 */
[----:B------:R-:W-:-:S07]  /*180d0*/  ISETP.GT.AND P3, PT, R28, 0xbf, PT ;  /* 0x000000bf1c00780c */ /* 0x000fce0003f64270 */
[----:B------:R-:W0:Y:S02]  /*180e0*/  @!P2 LDC R8, c[0x0][0xad4] ;  /* 0x0002b500ff08ab82 */ /* 0x000e240000000800 */
[----:B0-----:R2:W-:Y:S01]  /*180f0*/  @!P2 STL [R1+0x94], R8 ;  /* 0x000094080100a387 */ /* 0x0015e20000100800 */
[----:B------:R-:W-:Y:S01]  /*18100*/  ISETP.GT.AND P2, PT, R8, 0x1, PT ;  /* 0x000000010800780c */ /* 0x000fe20003f44270 */
[----:B------:R-:W-:-:S12]  /*18110*/  @P1 BRA `(.L_x_9899) ;  /* 0x0000000000101947 */ /* 0x000fd80003800000 */
[----:B------:R-:W-:Y:S05]  /*18120*/  @!P0 BRA `(.L_x_9899) ;  /* 0x00000000000c8947 */ /* 0x000fea0003800000 */
[----:B--2---:R-:W2:Y:S04]  /*18130*/  LDG.E R5, desc[UR60][R2.64] ;  /* 0x0000003c02057981 */ /* 0x004ea8000c1e1900 */
[----:B-----5:R-:W2:Y:S02]  /*18140*/  LDG.E R6, desc[UR60][R2.64+0x4] ;  /* 0x0000043c02067981 */ /* 0x020ea4000c1e1900 */
[----:B--2---:R-:W-:-:S07]  /*18150*/  IMAD.IADD R6, R6, 0x1, -R5 ;  /* 0x0000000106067824 */ /* 0x004fce00078e0a05 */
.L_x_9899:
[----:B------:R-:W3:Y:S04]  /*18160*/  LDL.LU R0, [R1+0xc4] ;  /* 0x0000c40001007983 */ /* 0x000ee80000300800 */
[----:B--2---:R-:W2:Y:S01]  /*18170*/  LDL.LU R2, [R1+0x98] ;  /* 0x0000980001027983 */ /* 0x004ea20000300800 */
[----:B------:R-:W-:Y:S01]  /*18180*/  BSSY B1, `(.L_x_9900) ;  /* 0x0000039000017945 */ /* 0x000fe20003800000 */
[----:B-----5:R-:W-:Y:S02]  /*18190*/  SHF.R.S32.HI R24, RZ, 0x1f, R7 ;  /* 0x0000001fff187819 */ /* 0x020fe40000011407 */
[----:B---3--:R-:W-:Y:S02]  /*181a0*/  SEL R26, R0, RZ, !P0 ;  /* 0x000000ff001a7207 */ /* 0x008fe40004000000 */
[----:B--2---:R-:W-:Y:S01]  /*181b0*/  SEL R29, R2, RZ, !P0 ;  /* 0x000000ff021d7207 */ /* 0x004fe20004000000 */
[----:B------:R-:W-:Y:S06]  /*181c0*/  @P3 BRA `(.L_x_9901) ;  /* 0x0000000000d03947 */ /* 0x000fec0003800000 */
[----:B------:R-:W2:Y:S01]  /*181d0*/  LDL R0, [R1+0xa8] ;  /* 0x0000a80001007983 */ /* 0x000ea20000100800 */
[----:B------:R-:W0:Y:S02]  /*181e0*/  LDC R33, c[0x0][0xbe8] ;  /* 0x0002fa00ff217b82 */ /* 0x000e240000000800 */
[----:B0-----:R-:W-:Y:S02]  /*181f0*/  IMAD R2, R6, R33, RZ ;  /* 0x0000002106027224 */ /* 0x001fe400078e02ff */
[----:B--2---:R-:W-:-:S04]  /*18200*/  IMAD R0, R0, 0xc0, R9 ;  /* 0x000000c000007824 */ /* 0x004fc800078e0209 */
        /* <DEDUP_REMOVED lines=10> */
[----:B------:R-:W-:-:S04]  /*182b0*/  SEL R20, R20, 0x978, P0 ;  /* 0x0000097814147807 */ /* 0x000fc80000000000 */
        /* <DEDUP_REMOVED lines=31> */
[----:B------:R-:W-:-:S04]  /*184b0*/  IMAD.WIDE.U32 R4, R4, R11, R8 ;  /* 0x0000000b04047225 */ /* 0x000fc800078e0008 */
[----:B------:R-:W-:Y:S01]  /*184c0*/  IMAD.IADD R0, R5, 0x1, R13 ;  /* 0x0000000105007824 */ /* 0x000fe200078e020d */
[----:B0-----:R-:W-:Y:S01]  /*184d0*/  LEA R2, P0, R4, R2, 0x2 ;  /* 0x0000000204027211 */ /* 0x001fe200078010ff */
[----:B------:R-:W-:-:S03]  /*184e0*/  IMAD.MOV.U32 R5, RZ, RZ, -0x800000 ;  /* 0xff800000ff057424 */ /* 0x000fc600078e00ff */
[----:B-1----:R-:W-:-:S05]  /*184f0*/  LEA.HI.X R3, R4, R3, R0, 0x2, P0 ;  /* 0x0000000304037211 */ /* 0x002fca00000f1400 */
[----:B------:R0:W-:Y:S04]  /*18500*/  STG.E desc[UR60][R2.64], R5 ;  /* 0x0000000502007986 */ /* 0x0001e8000c10193c */
.L_x_9901:
[----:B------:R-:W-:Y:S05]  /*18510*/  BSYNC B1 ;  /* 0x0000000000017941 */ /* 0x000fea0003800000 */
.L_x_9900:
[----:B------:R-:W-:Y:S05]  /*18520*/  @P2 BRA `(.L_x_9894) ;  /* 0x0000000400782947 */ /* 0x000fea0003800000 */
[----:B------:R-:W2:Y:S01]  /*18530*/  LDL.LU R10, [R1+0x90] ;  /* 0x00009000010a7983 */ /* 0x000ea20000300800 */
[----:B------:R-:W3:Y:S01]  /*18540*/  LDC R21, c[0x0][0xbe8] ;  /* 0x0002fa00ff157b82 */ /* 0x000ee20000000800 */
[----:B0-----:R-:W-:Y:S01]  /*18550*/  SHF.R.S32.HI R3, RZ, 0x1f, R28 ;  /* 0x0000001fff037819 */ /* 0x001fe2000001141c */
[----:B------:R-:W-:Y:S01]  /*18560*/  ULDC.64 UR4, c[0x0][0xaa0] ;  /* 0x0002a80000047ab9 */ /* 0x000fe20000000a00 */
[----:B------:R-:W4:Y:S01]  /*18570*/  LDL R20, [R1+0xa8] ;  /* 0x0000a80001147983 */ /* 0x000f220000100800 */
[----:B------:R-:W-:Y:S01]  /*18580*/  IMAD R0, R24, UR4, RZ ;  /* 0x0000000418007c24 */ /* 0x000fe2000f8e02ff */
[----:B------:R-:W-:Y:S01]  /*18590*/  LEA.HI R4, R3, R28, RZ, 0x2 ;  /* 0x0000001c03047211 */ /* 0x000fe200078f10ff */
[C---:B------:R-:W-:Y:S01]  /*185a0*/  IMAD.WIDE.U32 R2, R7.reuse, UR4, RZ ;  /* 0x0000000407027c25 */ /* 0x040fe2000f8e00ff */
[----:B------:R-:W-:Y:S02]  /*185b0*/  ULDC.64 UR6, c[0x0][0xaf0] ;  /* 0x0002bc0000067ab9 */ /* 0x000fe40000000a00 */
[----:B------:R-:W-:Y:S01]  /*185c0*/  LOP3.LUT R9, R4, 0xfffffffc, RZ, 0xc0, !PT ;  /* 0xfffffffc04097812 */ /* 0x000fe200078ec0ff */
[----:B------:R-:W-:Y:S01]  /*185d0*/  IMAD R5, R7, UR5, R0 ;  /* 0x0000000507057c24 */ /* 0x000fe2000f8e0200 */
[----:B------:R-:W-:Y:S01]  /*185e0*/  SHF.R.S32.HI R25, RZ, 0x2, R4 ;  /* 0x00000002ff197819 */ /* 0x000fe20000011404 */
[----:B------:R-:W-:Y:S01]  /*185f0*/  ULDC.64 UR4, c[0x0][0xae8] ;  /* 0x0002ba0000047ab9 */ /* 0x000fe20000000a00 */
[----:B------:R-:W-:-:S02]  /*18600*/  IMAD R4, R26, UR6, RZ ;  /* 0x000000061a047c24 */ /* 0x000fc4000f8e02ff */
[----:B------:R-:W-:Y:S02]  /*18610*/  IMAD.IADD R28, R28, 0x1, -R9 ;  /* 0x000000011c1c7824 */ /* 0x000fe400078e0a09 */
[----:B------:R-:W-:Y:S02]  /*18620*/  IMAD.IADD R3, R3, 0x1, R5 ;  /* 0x0000000103037824 */ /* 0x000fe400078e0205 */
[----:B------:R-:W-:Y:S02]  /*18630*/  IMAD R0, R28, 0x60, R25 ;  /* 0x000000601c007824 */ /* 0x000fe400078e0219 */
[----:B------:R-:W-:Y:S01]  /*18640*/  IMAD R7, R29, UR7, R4 ;  /* 0x000000071d077c24 */ /* 0x000fe2000f8e0204 */
[----:B---3--:R-:W-:-:S13]  /*18650*/  ISETP.NE.AND P0, PT, R21, 0x1, PT ;  /* 0x000000011500780c */ /* 0x008fda0003f05270 */
[----:B------:R-:W0:Y:S08]  /*18660*/  @P0 LDC R8, c[0x0][0xbec] ;  /* 0x0002fb00ff080b82 */ /* 0x000e300000000800 */
[----:B------:R-:W3:Y:S01]  /*18670*/  @P0 LDC R11, c[0x0][0xbf0] ;  /* 0x0002fc00ff0b0b82 */ /* 0x000ee20000000800 */
[----:B--2---:R-:W-:-:S04]  /*18680*/  IMAD.WIDE.U32 R2, R10, UR4, R2 ;  /* 0x000000040a027c25 */ /* 0x004fc8000f8e0002 */
[----:B----4-:R-:W-:Y:S02]  /*18690*/  IMAD R9, R20, 0xc0, R0 ;  /* 0x000000c014097824 */ /* 0x010fe400078e0200 */
[----:B------:R-:W-:Y:S01]  /*186a0*/  IMAD R3, R10, UR5, R3 ;  /* 0x000000050a037c24 */ /* 0x000fe2000f8e0203 */
[----:B------:R-:W-:Y:S01]  /*186b0*/  ULDC.64 UR4, c[0x0][0xae0] ;  /* 0x0002b80000047ab9 */ /* 0x000fe20000000a00 */
[----:B0-----:R-:W-:-:S04]  /*186c0*/  @P0 IMAD.HI.U32 R0, R9, R8, RZ ;  /* 0x0000000809000227 */ /* 0x001fc800078e00ff */
[----:B------:R-:W-:Y:S01]  /*186d0*/  IMAD.MOV.U32 R5, RZ, RZ, R9 ;  /* 0x000000ffff057224 */ /* 0x000fe200078e0009 */
[----:B---3--:R-:W-:Y:S01]  /*186e0*/  @P0 SHF.R.U32.HI R5, RZ, R11, R0 ;  /* 0x0000000bff050219 */ /* 0x008fe20000011600 */
[----:B------:R-:W-:-:S03]  /*186f0*/  IMAD.WIDE.U32 R2, R29, UR6, R2 ;  /* 0x000000061d027c25 */ /* 0x000fc6000f8e0002 */
[--C-:B------:R-:W-:Y:S01]  /*18700*/  SHF.R.S32.HI R0, RZ, 0x1f, R5.reuse ;  /* 0x0000001fff007819 */ /* 0x100fe20000011405 */
        /* <DEDUP_REMOVED lines=12> */
[----:B------:R-:W-:Y:S01]  /*187d0*/  ULDC.64 UR4, c[0x0][0xa80] ;  /* 0x0002a00000047ab9 */ /* 0x000fe20000000a00 */
[----:B------:R-:W-:Y:S01]  /*187e0*/  IMAD.SHL.U32 R5, R28, 0x8, RZ ;  /* 0x000000081c057824 */ /* 0x000fe200078e00ff */
[C---:B------:R-:W-:Y:S01]  /*187f0*/  LEA R0, P0, R2.reuse, UR4, 0x1 ;  /* 0x0000000402007c11 */ /* 0x040fe2000f8008ff */
[----:B------:R-:W-:Y:S01]  /*18800*/  IMAD.IADD R3, R3, 0x1, R7 ;  /* 0x0000000103037824 */ /* 0x000fe200078e0207 */
[----:B------:R-:W-:Y:S01]  /*18810*/  UMOV UR4, 0xffffffff ;  /* 0xffffffff00047882 */ /* 0x000fe20000000000 */
[C---:B------:R-:W-:Y:S02]  /*18820*/  VIADD R8, R5.reuse, 0x40 ;  /* 0x0000004005087836 */ /* 0x040fe40000000000 */
[----:B------:R-:W-:Y:S01]  /*18830*/  VIADD R9, R5, 0x20 ;  /* 0x0000002005097836 */ /* 0x000fe20000000000 */
[----:B------:R-:W-:Y:S02]  /*18840*/  LEA.HI.X R2, R2, UR5, R3, 0x1, P0 ;  /* 0x0000000502027c11 */ /* 0x000fe400080f0c03 */
[----:B------:R-:W-:-:S02]  /*18850*/  SHF.R.S32.HI R7, RZ, 0x1f, R8 ;  /* 0x0000001fff077819 */ /* 0x000fc40000011408 */
[----:B------:R-:W-:Y:S01]  /*18860*/  SHF.R.S32.HI R10, RZ, 0x1f, R9 ;  /* 0x0000001fff0a7819 */ /* 0x000fe20000011409 */
[----:B------:R-:W-:Y:S06]  /*18870*/  BRA.DIV UR4, `(.L_x_9902) ;  /* 0x0000008e046c7947 */ /* 0x000fec000b800000 */
[----:B------:R0:W2:Y:S04]  /*18880*/  SHFL.IDX PT, R3, R2, RZ, 0x1c1f ;  /* 0x001c1fff02037589 */ /* 0x0000a800000e0000 */
[----:B------:R0:W3:Y:S02]  /*18890*/  SHFL.IDX PT, R14, R0, RZ, 0x1c1f ;  /* 0x001c1fff000e7589 */ /* 0x0000e400000e0000 */
.L_x_10112:
[----:B------:R-:W-:Y:S01]  /*188a0*/  IMAD R21, R6, R21, RZ ;  /* 0x0000001506157224 */ /* 0x000fe200078e02ff */
[----:B------:R-:W-:Y:S01]  /*188b0*/  BSSY B1, `(.L_x_9903) ;  /* 0x0000011000017945 */ /* 0x000fe20003800000 */
[----:B------:R-:W-:-:S05]  /*188c0*/  IMAD R4, R20, 0xc0, R25 ;  /* 0x000000c014047824 */ /* 0x000fca00078e0219 */
[----:B------:R-:W-:-:S13]  /*188d0*/  ISETP.GE.AND P0, PT, R4, R21, PT ;  /* 0x000000150400720c */ /* 0x000fda0003f06270 */
[----:B------:R-:W-:Y:S05]  /*188e0*/  @P0 BRA `(.L_x_9904) ;  /* 0x0000000000340947 */ /* 0x000fea0003800000 */
[----:B------:R-:W-:Y:S02]  /*188f0*/  ULDC UR4, c[0x0][0xac8] ;  /* 0x0002b20000047ab9 */ /* 0x000fe40000000800 */
[----:B------:R-:W-:Y:S02]  /*18900*/  ISETP.GE.AND P2, PT, R5, UR4, PT ;  /* 0x0000000405007c0c */ /* 0x000fe4000bf46270 */
[----:B------:R-:W-:Y:S02]  /*18910*/  ISETP.GE.AND P3, PT, R9, UR4, PT ;  /* 0x0000000409007c0c */ /* 0x000fe4000bf66270 */
[----:B------:R-:W-:-:S09]  /*18920*/  ISETP.GE.AND P4, PT, R8, UR4, PT ;  /* 0x0000000408007c0c */ /* 0x000fd2000bf86270 */
[----:B--2---:R-:W-:Y:S02]  /*18930*/  @!P2 IMAD.MOV.U32 R15, RZ, RZ, R3 ;  /* 0x000000ffff0fa224 */ /* 0x004fe400078e0003 */
[-C--:B---3--:R-:W-:Y:S02]  /*18940*/  @!P3 LEA R24, P0, R9, R14.reuse, 0x1 ;  /* 0x0000000e0918b211 */ /* 0x088fe400078008ff */
[C---:B------:R-:W-:Y:S01]  /*18950*/  @!P4 LEA R26, P1, R8.reuse, R14, 0x1 ;  /* 0x0000000e081ac211 */ /* 0x040fe200078208ff */
[----:B------:R-:W-:Y:S01]  /*18960*/  @!P2 IMAD.WIDE R12, R5, 0x2, R14 ;  /* 0x00000002050ca825 */ /* 0x000fe200078e020e */
[-C--:B------:R-:W-:Y:S02]  /*18970*/  @!P3 LEA.HI.X R25, R9, R3.reuse, R10, 0x1, P0 ;  /* 0x000000030919b211 */ /* 0x080fe400000f0c0a */
[----:B------:R-:W-:Y:S02]  /*18980*/  @!P4 LEA.HI.X R27, R8, R3, R7, 0x1, P1 ;  /* 0x00000003081bc211 */ /* 0x000fe400008f0c07 */
[----:B------:R4:W-:Y:S04]  /*18990*/  @!P2 ST.E.128 desc[UR60][R12.64], RZ ;  /* 0x000000ff0c00a985 */ /* 0x0009e8000c101d3c */
[----:B------:R4:W-:Y:S04]  /*189a0*/  @!P3 ST.E.128 desc[UR60][R24.64], RZ ;  /* 0x000000ff1800b985 */ /* 0x0009e8000c101d3c */
[----:B------:R4:W-:Y:S02]  /*189b0*/  @!P4 ST.E.128 desc[UR60][R26.64], RZ ;  /* 0x000000ff1a00c985 */ /* 0x0009e4000c101d3c */
.L_x_9904:
[----:B------:R-:W-:Y:S05]  /*189c0*/  BSYNC B1 ;  /* 0x0000000000017941 */ /* 0x000fea0003800000 */
.L_x_9903:
[----:B------:R-:W-:-:S03]  /*189d0*/  UMOV UR4, 0xffffffff ;  /* 0xffffffff00047882 */ /* 0x000fc60000000000 */
[----:B------:R-:W-:Y:S05]  /*189e0*/  BRA.DIV UR4, `(.L_x_9905) ;  /* 0x0000008e04447947 */ /* 0x000fea000b800000 */
[----:B--2---:R2:W0:Y:S04]  /*189f0*/  SHFL.IDX PT, R3, R2, 0x1, 0x1c1f ;  /* 0x003c1f0002037f89 */ /* 0x00442800000e0000 */
[----:B---3--:R2:W3:Y:S02]  /*18a00*/  SHFL.IDX PT, R14, R0, 0x1, 0x1c1f ;  /* 0x003c1f00000e7f89 */ /* 0x0084e400000e0000 */
.L_x_10116:
[----:B0-2---:R-:W-:-:S05]  /*18a10*/  VIADD R0, R4, 0x60 ;  /* 0x0000006004007836 */ /* 0x005fca0000000000 */
[----:B------:R-:W-:-:S13]  /*18a20*/  ISETP.GE.AND P0, PT, R0, R21, PT ;  /* 0x000000150000720c */ /* 0x000fda0003f06270 */
[----:B------:R-:W-:Y:S05]  /*18a30*/  @P0 BRA `(.L_x_9894) ;  /* 0x0000000000340947 */ /* 0x000fea0003800000 */
[----:B------:R-:W-:Y:S02]  /*18a40*/  ULDC UR4, c[0x0][0xac8] ;  /* 0x0002b20000047ab9 */ /* 0x000fe40000000800 */
[----:B------:R-:W-:Y:S02]  /*18a50*/  ISETP.GE.AND P2, PT, R5, UR4, PT ;  /* 0x0000000405007c0c */ /* 0x000fe4000bf46270 */
[----:B------:R-:W-:Y:S02]  /*18a60*/  ISETP.GE.AND P3, PT, R9, UR4, PT ;  /* 0x0000000409007c0c */ /* 0x000fe4000bf66270 */
[----:B------:R-:W-:-:S09]  /*18a70*/  ISETP.GE.AND P4, PT, R8, UR4, PT ;  /* 0x0000000408007c0c */ /* 0x000fd2000bf86270 */
[-C--:B------:R-:W-:Y:S02]  /*18a80*/  @!P2 MOV R15, R3.reuse ;  /* 0x00000003000fa202 */ /* 0x080fe40000000f00 */
[-C--:B---34-:R-:W-:Y:S02]  /*18a90*/  @!P3 LEA R12, P0, R9, R14.reuse, 0x1 ;  /* 0x0000000e090cb211 */ /* 0x098fe400078008ff */
[C---:B------:R-:W-:Y:S01]  /*18aa0*/  @!P4 LEA R2, P1, R8.reuse, R14, 0x1 ;  /* 0x0000000e0802c211 */ /* 0x040fe200078208ff */
[----:B------:R-:W-:Y:S01]  /*18ab0*/  @!P2 IMAD.WIDE R4, R5, 0x2, R14 ;  /* 0x000000020504a825 */ /* 0x000fe200078e020e */
[-C--:B------:R-:W-:Y:S02]  /*18ac0*/  @!P3 LEA.HI.X R13, R9, R3.reuse, R10, 0x1, P0 ;  /* 0x00000003090db211 */ /* 0x080fe400000f0c0a */
[----:B------:R-:W-:Y:S02]  /*18ad0*/  @!P4 LEA.HI.X R3, R8, R3, R7, 0x1, P1 ;  /* 0x000000030803c211 */ /* 0x000fe400008f0c07 */
[----:B------:R2:W-:Y:S04]  /*18ae0*/  @!P2 ST.E.128 desc[UR60][R4.64], RZ ;  /* 0x000000ff0400a985 */ /* 0x0005e8000c101d3c */
[----:B------:R2:W-:Y:S04]  /*18af0*/  @!P3 ST.E.128 desc[UR60][R12.64], RZ ;  /* 0x000000ff0c00b985 */ /* 0x0005e8000c101d3c */
[----:B------:R2:W-:Y:S02]  /*18b00*/  @!P4 ST.E.128 desc[UR60][R2.64], RZ ;  /* 0x000000ff0200c985 */ /* 0x0005e4000c101d3c */
.L_x_9894:
[----:B------:R-:W-:Y:S05]  /*18b10*/  BSYNC B0 ;  /* 0x0000000000007941 */ /* 0x000fea0003800000 */
.L_x_9886:
[----:B------:R-:W-:Y:S02]  /*18b20*/  ULDC UR4, c[0x0][0xc3c] ;  /* 0x00030f0000047ab9 */ /* 0x000fe40000000800 */
[----:B-1----:R-:W-:-:S13]  /*18b30*/  ISETP.GE.AND P0, PT, R111, UR4, PT ;  /* 0x000000046f007c0c */ /* 0x002fda000bf06270 */
[----:B------:R-:W-:Y:S05]  /*18b40*/  @!P0 BRA `(.L_x_9906) ;  /* 0xfffffe88002c8947 */ /* 0x000fea000383ffff */
[----:B------:R-:W-:Y:S05]  /*18b50*/  BRA `(.L_x_9760) ;  /* 0x0000007c00d87947 */ /* 0x000fea0003800000 */
.L_x_9758:
[----:B------:R-:W-:-:S08]  /*18b60*/  NOP ;  /* 0x0000000000007918 */ /* 0x000fd00000000000 */
[----:B--2---:R-:W0:-:S00]  /*18b70*/  USETMAXREG.DEALLOC.CTAPOOL 0x20 ;  /* 0x00000020000079c8 */ /* 0x004e0000080e0500 */
        /* <DEDUP_REMOVED lines=11> */
[----:B------:R-:W1:Y:S01]  /*18c30*/  LDS.128 R24, [UR4+0x31cd0] ;  /* 0x031cd004ff187984 */ /* 0x000e620008000c00 */
[----:B------:R-:W-:Y:S06]  /*18c40*/  BAR.ARV 0x4, 0x200 ;  /* 0x0108000000007b1d */ /* 0x000fec0000002000 */
[----:B------:R-:W-:Y:S05]  /*18c50*/  BRA `(.L_x_9908) ;  /* 0x0000000800887947 */ /* 0x000fea0003800000 */
.L_x_9907:
[----:B------:R-:W0:Y:S01]  /*18c60*/  S2R R0, SR_TID.X ;  /* 0x0000000000007919 */ /* 0x000e220000002100 */
[----:B------:R-:W-:Y:S01]  /*18c70*/  ULDC UR4, c[0x0][0xc3c] ;  /* 0x00030f0000047ab9 */ /* 0x000fe20000000800 */
[----:B------:R-:W-:Y:S01]  /*18c80*/  IMAD.MOV.U32 R7, RZ, RZ, RZ ;  /* 0x000000ffff077224 */ /* 0x000fe200078e00ff */
        /* <DEDUP_REMOVED lines=8> */
[----:B------:R-:W3:Y:S01]  /*18d10*/  @!P1 LDG.E R6, desc[UR60][R4.64] ;  /* 0x0000003c04069981 */ /* 0x000ee2000c1e1900 */
[----:B--2---:R-:W-:-:S05]  /*18d20*/  @!P1 IMAD.WIDE.U32 R2, R0, 0x4, R2 ;  /* 0x0000000400029825 */ /* 0x004fca00078e0002 */
[----:B------:R-:W3:Y:S01]  /*18d30*/  @!P1 LDG.E R7, desc[UR60][R2.64] ;  /* 0x0000003c02079981 */ /* 0x000ee2000c1e1900 */
[C---:B------:R-:W-:Y:S02]  /*18d40*/  ISETP.NE.AND P1, PT, R0.reuse, RZ, PT ;  /* 0x000000ff0000720c */ /* 0x040fe40003f25270 */
[C---:B------:R-:W-:Y:S02]  /*18d50*/  ISETP.GE.U32.AND P2, PT, R0.reuse, 0x2, PT ;  /* 0x000000020000780c */ /* 0x040fe40003f46070 */
[C---:B------:R-:W-:Y:S02]  /*18d60*/  ISETP.GE.U32.AND P3, PT, R0.reuse, 0x4, PT ;  /* 0x000000040000780c */ /* 0x040fe40003f66070 */
[C---:B------:R-:W-:Y:S02]  /*18d70*/  ISETP.GE.U32.AND P4, PT, R0.reuse, 0x8, PT ;  /* 0x000000080000780c */ /* 0x040fe40003f86070 */
[----:B------:R-:W-:Y:S01]  /*18d80*/  ISETP.GE.U32.AND P5, PT, R0, 0x10, PT ;  /* 0x000000100000780c */ /* 0x000fe20003fa6070 */
[----:B------:R-:W-:Y:S01]  /*18d90*/  UMOV UR4, URZ ;  /* 0x0000003f00047c82 */ /* 0x000fe20008000000 */
        /* <DEDUP_REMOVED lines=18> */
[----:B-1----:R-:W-:Y:S01]  /*18ec0*/  ISETP.GT.AND P6, PT, R8, UR6, PT ;  /* 0x0000000608007c0c */ /* 0x002fe2000bfc4270 */
[----:B------:R-:W-:-:S12]  /*18ed0*/  IMAD.MOV.U32 R3, RZ, RZ, R8 ;  /* 0x000000ffff037224 */ /* 0x000fd800078e0008 */
[----:B------:R-:W-:Y:S05]  /*18ee0*/  @P6 BRA `(.L_x_9909) ;  /* 0x00000000009c6947 */ /* 0x000fea0003800000 */
[----:B------:R-:W-:Y:S01]  /*18ef0*/  IMAD.MOV.U32 R8, RZ, RZ, R3 ;  /* 0x000000ffff087224 */ /* 0x000fe200078e0003 */
[----:B------:R-:W-:Y:S01]  /*18f00*/  UMOV UR4, URZ ;  /* 0x0000003f00047c82 */ /* 0x000fe20008000000 */
[----:B------:R-:W-:-:S05]  /*18f10*/  ULDC UR5, c[0x0][0xc38] ;  /* 0x00030e0000057ab9 */ /* 0x000fca0000000800 */
.L_x_9911:
[----:B------:R-:W0:Y:S01]  /*18f20*/  LDC R2, c[0x0][0xc3c] ;  /* 0x00030f00ff027b82 */ /* 0x000e220000000800 */
[----:B------:R-:W-:Y:S01]  /*18f30*/  UIADD3 UR4, UR4, 0x1f, URZ ;  /* 0x0000001f04047890 */ /* 0x000fe2000fffe03f */
[----:B------:R-:W-:Y:S02]  /*18f40*/  ULDC UR7, c[0x0][0xc3c] ;  /* 0x00030f0000077ab9 */ /* 0x000fe40000000800 */
[----:B------:R-:W-:-:S03]  /*18f50*/  IMAD.U32 R27, RZ, RZ, UR7 ;  /* 0x00000007ff1b7e24 */ /* 0x000fc6000f8e00ff */
[----:B0-----:R-:W-:-:S13]  /*18f60*/  ISETP.LE.AND P6, PT, R2, UR4, PT ;  /* 0x0000000402007c0c */ /* 0x001fda000bfc3270 */
[----:B------:R-:W-:Y:S05]  /*18f70*/  @P6 BRA `(.L_x_9910) ;  /* 0x00000004009c6947 */ /* 0x000fea0003800000 */
[----:B------:R-:W-:-:S05]  /*18f80*/  VIADD R7, R0, UR4 ;  /* 0x0000000400077c36 */ /* 0x000fca0008000000 */
        /* <DEDUP_REMOVED lines=29> */
.L_x_9909:
        /* <DEDUP_REMOVED lines=19> */
.L_x_9912:
[----:B0-----:R-:W-:Y:S02]  /*19290*/  IMAD.MOV.U32 R5, RZ, RZ, R10 ;  /* 0x000000ffff057224 */ /* 0x001fe400078e000a */
[----:B-1----:R-:W-:Y:S02]  /*192a0*/  IMAD R24, R24, UR5, R9 ;  /* 0x0000000518187c24 */ /* 0x002fe4000f8e0209 */
[----:B------:R-:W0:Y:S01]  /*192b0*/  I2F.RP R8, R5 ;  /* 0x0000000500087306 */ /* 0x000e220000209400 */
[----:B------:R-:W-:Y:S02]  /*192c0*/  IMAD R9, R11, R4, RZ ;  /* 0x000000040b097224 */ /* 0x000fe400078e02ff */
[----:B------:R-:W-:Y:S01]  /*192d0*/  IMAD.MOV.U32 R2, RZ, RZ, RZ ;  /* 0x000000ffff027224 */ /* 0x000fe200078e00ff */
[----:B------:R-:W-:Y:S01]  /*192e0*/  IADD3 R25, -R24, UR6, RZ ;  /* 0x0000000618197c10 */ /* 0x000fe2000fffe1ff */
[----:B------:R-:W-:Y:S02]  /*192f0*/  VIADD R27, R27, UR4 ;  /* 0x000000041b1b7c36 */ /* 0x000fe40008000000 */
[----:B------:R-:W-:Y:S01]  /*19300*/  IMAD.HI.U32 R2, R3, R9, R2 ;  /* 0x0000000903027227 */ /* 0x000fe200078e0002 */
[----:B------:R-:W-:-:S02]  /*19310*/  IABS R3, R6 ;  /* 0x0000000600037213 */ /* 0x000fc40000000000 */
[----:B------:R-:W-:-:S03]  /*19320*/  IABS R9, R25 ;  /* 0x0000001900097213 */ /* 0x000fc60000000000 */
[----:B------:R-:W-:Y:S02]  /*19330*/  IMAD.MOV R3, RZ, RZ, -R3 ;  /* 0x000000ffff037224 */ /* 0x000fe400078e0a03 */
[----:B------:R-:W-:Y:S01]  /*19340*/  IMAD.HI.U32 R2, R2, R9, RZ ;  /* 0x0000000902027227 */ /* 0x000fe200078e00ff */
[----:B0-----:R-:W0:Y:S03]  /*19350*/  MUFU.RCP R8, R8 ;  /* 0x0000000800087308 */ /* 0x001e260000001000 */
[----:B------:R-:W-:-:S05]  /*19360*/  IMAD R9, R2, R3, R9 ;  /* 0x0000000302097224 */ /* 0x000fca00078e0209 */
[----:B------:R-:W-:Y:S01]  /*19370*/  ISETP.GT.U32.AND P1, PT, R4, R9, PT ;  /* 0x000000090400720c */ /* 0x000fe20003f24070 */
[----:B0-----:R-:W-:-:S12]  /*19380*/  VIADD R3, R8, 0xffffffe ;  /* 0x0ffffffe08037836 */ /* 0x001fd80000000000 */
[----:B------:R-:W-:Y:S01]  /*19390*/  @!P1 IMAD.IADD R9, R9, 0x1, -R4 ;  /* 0x0000000109099824 */ /* 0x000fe200078e0a04 */
[----:B------:R-:W0:Y:S01]  /*193a0*/  F2I.FTZ.U32.TRUNC.NTZ R3, R3 ;  /* 0x0000000300037305 */ /* 0x000e22000021f000 */
[----:B------:R-:W-:Y:S01]  /*193b0*/  @!P1 VIADD R2, R2, 0x1 ;  /* 0x0000000102029836 */ /* 0x000fe20000000000 */
[----:B------:R-:W-:Y:S02]  /*193c0*/  ISETP.NE.AND P1, PT, R6, RZ, PT ;  /* 0x000000ff0600720c */ /* 0x000fe40003f25270 */
[----:B------:R-:W-:Y:S02]  /*193d0*/  ISETP.GE.U32.AND P0, PT, R9, R4, PT ;  /* 0x000000040900720c */ /* 0x000fe40003f06070 */
[----:B------:R-:W-:-:S04]  /*193e0*/  LOP3.LUT R4, R25, R6, RZ, 0x3c, !PT ;  /* 0x0000000619047212 */ /* 0x000fc800078e3cff */
[----:B------:R-:W-:Y:S01]  /*193f0*/  ISETP.GE.AND P2, PT, R4, RZ, PT ;  /* 0x000000ff0400720c */ /* 0x000fe20003f46270 */
[----:B0-----:R-:W-:-:S06]  /*19400*/  IMAD.MOV R8, RZ, RZ, -R3 ;  /* 0x000000ffff087224 */ /* 0x001fcc00078e0a03 */
[----:B------:R-:W-:-:S05]  /*19410*/  @P0 IADD3 R2, R2, 0x1, RZ ;  /* 0x0000000102020810 */ /* 0x000fca0007ffe0ff */
[----:B------:R-:W-:Y:S02]  /*19420*/  IMAD.MOV.U32 R4, RZ, RZ, R2 ;  /* 0x000000ffff047224 */ /* 0x000fe400078e0002 */
[----:B------:R-:W-:Y:S01]  /*19430*/  IMAD.MOV.U32 R2, RZ, RZ, R8 ;  /* 0x000000ffff027224 */ /* 0x000fe200078e0008 */
[----:B------:R-:W-:Y:S01]  /*19440*/  IABS R8, R7 ;  /* 0x0000000700087213 */ /* 0x000fe20000000000 */
[----:B------:R-:W-:Y:S01]  /*19450*/  @!P2 IMAD.MOV R4, RZ, RZ, -R4 ;  /* 0x000000ffff04a224 */ /* 0x000fe200078e0a04 */
[----:B------:R-:W-:Y:S01]  /*19460*/  @!P1 LOP3.LUT R4, RZ, R6, RZ, 0x33, !PT ;  /* 0x00000006ff049212 */ /* 0x000fe200078e33ff */
[----:B------:R-:W-:Y:S02]  /*19470*/  IMAD R9, R2, R5, RZ ;  /* 0x0000000502097224 */ /* 0x000fe400078e02ff */
[----:B------:R-:W-:Y:S02]  /*19480*/  IMAD.MOV.U32 R2, RZ, RZ, RZ ;  /* 0x000000ffff027224 */ /* 0x000fe400078e00ff */
[----:B------:R-:W-:-:S02]  /*19490*/  IMAD.MOV R8, RZ, RZ, -R8 ;  /* 0x000000ffff087224 */ /* 0x000fc400078e0a08 */
[----:B------:R-:W-:Y:S01]  /*194a0*/  IMAD.HI.U32 R2, R3, R9, R2 ;  /* 0x0000000903027227 */ /* 0x000fe200078e0002 */
[----:B------:R-:W-:-:S03]  /*194b0*/  IABS R3, R4 ;  /* 0x0000000400037213 */ /* 0x000fc60000000000 */
[----:B------:R-:W-:Y:S02]  /*194c0*/  IMAD R6, R6, R4, RZ ;  /* 0x0000000406067224 */ /* 0x000fe400078e02ff */
        /* <DEDUP_REMOVED lines=18> */
.L_x_9910:
[----:B------:R-:W-:Y:S02]  /*195f0*/  IMAD.MOV.U32 R25, RZ, RZ, RZ ;  /* 0x000000ffff197224 */ /* 0x000fe400078e00ff */
[----:B------:R-:W-:Y:S02]  /*19600*/  IMAD.U32 R24, RZ, RZ, UR6 ;  /* 0x00000006ff187e24 */ /* 0x000fe4000f8e00ff */
[----:B------:R-:W-:-:S07]  /*19610*/  IMAD.MOV.U32 R26, RZ, RZ, RZ ;  /* 0x000000ffff1a7224 */ /* 0x000fce00078e00ff */
.L_x_9913:
[----:B------:R-:W-:-:S13]  /*19620*/  ISETP.NE.AND P0, PT, R0, RZ, PT ;  /* 0x000000ff0000720c */ /* 0x000fda0003f05270 */
[----:B------:R-:W0:Y:S01]  /*19630*/  @!P0 S2R R3, SR_CgaCtaId ;  /* 0x0000000000038919 */ /* 0x000e220000008800 */
[----:B------:R-:W-:-:S04]  /*19640*/  @!P0 MOV R0, 0x400 ;  /* 0x0000040000008802 */ /* 0x000fc80000000f00 */
[----:B0-----:R-:W-:-:S05]  /*19650*/  @!P0 LEA R0, R3, R0, 0x18 ;  /* 0x0000000003008211 */ /* 0x001fca00078ec0ff */
[----:B------:R0:W-:Y:S01]  /*19660*/  @!P0 STS.128 [R0+0x31cd0], R24 ;  /* 0x031cd01800008388 */ /* 0x0001e20000000c00 */
[----:B------:R-:W-:Y:S06]  /*19670*/  BAR.ARV 0x5, 0x200 ;  /* 0x0148000000007b1d */ /* 0x000fec0000002000 */
.L_x_9908:
[----:B------:R2:W-:Y:S01]  /*19680*/  STL [R1+0x40], RZ ;  /* 0x000040ff01007387 */ /* 0x0005e20000100800 */
[----:B------:R-:W-:Y:S01]  /*19690*/  ULDC UR4, c[0x0][0xc3c] ;  /* 0x00030f0000047ab9 */ /* 0x000fe20000000800 */
[----:B------:R-:W-:Y:S01]  /*196a0*/  IMAD.MOV.U32 R28, RZ, RZ, 0x1 ;  /* 0x00000001ff1c7424 */ /* 0x000fe200078e00ff */
[----:B-1----:R-:W-:Y:S01]  /*196b0*/  ISETP.GE.AND P0, PT, R27, UR4, PT ;  /* 0x000000041b007c0c */ /* 0x002fe2000bf06270 */
[----:B------:R-:W-:-:S12]  /*196c0*/  IMAD.MOV.U32 R18, RZ, RZ, RZ ;  /* 0x000000ffff127224 */ /* 0x000fd800078e00ff */
[----:B--2---:R-:W-:Y:S05]  /*196d0*/  @P0 BRA `(.L_x_9914) ;  /* 0x00000070001c0947 */ /* 0x004fea0003800000 */
[----:B------:R-:W2:Y:S01]  /*196e0*/  LDL R6, [R1+0x38] ;  /* 0x0000380001067983 */ /* 0x000ea20000100800 */
[----:B------:R-:W1:Y:S01]  /*196f0*/  S2R R7, SR_TID.X ;  /* 0x0000000000077919 */ /* 0x000e620000002100 */
[----:B------:R-:W3:Y:S01]  /*19700*/  S2UR UR5, SR_CgaCtaId ;  /* 0x00000000000579c3 */ /* 0x000ee20000008800 */
[----:B------:R-:W-:Y:S01]  /*19710*/  UMOV UR4, 0x400 ;  /* 0x0000040000047882 */ /* 0x000fe20000000000 */
[----:B------:R-:W-:Y:S02]  /*19720*/  LOP3.LUT R19, R19, 0xfffffffd, RZ, 0xc0, !PT ;  /* 0xfffffffd13137812 */ /* 0x000fe400078ec0ff */
[C---:B-1----:R-:W-:Y:S01]  /*19730*/  LOP3.LUT R5, R7.reuse, 0x7f, RZ, 0xc0, !PT ;  /* 0x0000007f07057812 */ /* 0x042fe200078ec0ff */
[----:B0-----:R-:W-:-:S04]  /*19740*/  IMAD.SHL.U32 R0, R7, 0x8, RZ ;  /* 0x0000000807007824 */ /* 0x001fc800078e00ff */
[----:B------:R-:W-:Y:S01]  /*19750*/  IMAD.SHL.U32 R4, R5, 0x8, RZ ;  /* 0x0000000805047824 */ /* 0x000fe200078e00ff */
[C---:B------:R-:W-:Y:S02]  /*19760*/  LOP3.LUT R3, R0.reuse, 0x20, RZ, 0xc0, !PT ;  /* 0x0000002000037812 */ /* 0x040fe400078ec0ff */
[----:B------:R-:W-:Y:S02]  /*19770*/  LOP3.LUT R2, R0, 0xd8, RZ, 0xc0, !PT ;  /* 0x000000d800027812 */ /* 0x000fe400078ec0ff */
[----:B------:R-:W-:Y:S02]  /*19780*/  LOP3.LUT R3, R3, 0x300, R4, 0xf8, !PT ;  /* 0x0000030003037812 */ /* 0x000fe400078ef804 */
[----:B------:R-:W-:Y:S01]  /*19790*/  LOP3.LUT R2, R2, 0x18, R7, 0x78, !PT ;  /* 0x0000001802027812 */ /* 0x000fe200078e7807 */
[----:B---3--:R-:W-:-:S03]  /*197a0*/  ULEA UR4, UR5, UR4, 0x18 ;  /* 0x0000000405047291 */ /* 0x008fc6000f8ec03f */
[----:B------:R-:W-:Y:S02]  /*197b0*/  LOP3.LUT R3, R3, R2, RZ, 0xfc, !PT ;  /* 0x0000000203037212 */ /* 0x000fe400078efcff */
[----:B------:R-:W-:Y:S02]  /*197c0*/  LOP3.LUT P0, R2, R7, 0x1f, RZ, 0xc0, !PT ;  /* 0x0000001f07027812 */ /* 0x000fe4000780c0ff */
[----:B------:R-:W-:-:S03]  /*197d0*/  ISETP.NE.AND P1, PT, R5, RZ, PT ;  /* 0x000000ff0500720c */ /* 0x000fc60003f25270 */
[----:B------:R0:W-:Y:S01]  /*197e0*/  STL [R1+0xc], R2 ;  /* 0x00000c0201007387 */ /* 0x0001e20000100800 */
[----:B------:R-:W-:Y:S01]  /*197f0*/  SHF.R.U32.HI R4, RZ, 0x2, R5 ;  /* 0x00000002ff047819 */ /* 0x000fe20000011605 */
[----:B------:R-:W-:Y:S02]  /*19800*/  IMAD.U32 R16, RZ, RZ, UR4 ;  /* 0x00000004ff107e24 */ /* 0x000fe4000f8e00ff */
[----:B0-----:R-:W-:-:S05]  /*19810*/  IMAD.SHL.U32 R2, R7, 0x20, RZ ;  /* 0x0000002007027824 */ /* 0x001fca00078e00ff */
[----:B------:R-:W-:Y:S01]  /*19820*/  LOP3.LUT R4, R4, 0x60, R2, 0xf8, !PT ;  /* 0x0000006004047812 */ /* 0x000fe200078ef802 */
[----:B------:R-:W-:Y:S01]  /*19830*/  IMAD R2, R3, 0x2, R16 ;  /* 0x0000000203027824 */ /* 0x000fe200078e0210 */
[----:B------:R-:W-:-:S04]  /*19840*/  @P1 LOP3.LUT R19, R19, 0x2, RZ, 0xfc, !PT ;  /* 0x0000000213131812 */ /* 0x000fc800078efcff */
[----:B------:R-:W-:-:S04]  /*19850*/  LOP3.LUT R19, R19, 0xfffffffe, RZ, 0xc0, !PT ;  /* 0xfffffffe13137812 */ /* 0x000fc800078ec0ff */
[----:B------:R-:W-:Y:S02]  /*19860*/  @P0 LOP3.LUT R19, R19, 0x1, RZ, 0xfc, !PT ;  /* 0x0000000113130812 */ /* 0x000fe400078efcff */
[----:B------:R-:W-:Y:S02]  /*19870*/  ISETP.NE.OR P0, PT, R5, RZ, !P0 ;  /* 0x000000ff0500720c */ /* 0x000fe40004705670 */
[----:B------:R-:W-:Y:S02]  /*19880*/  LOP3.LUT R0, R0, 0x18, RZ, 0xc0, !PT ;  /* 0x0000001800007812 */ /* 0x000fe400078ec0ff */
[----:B------:R-:W-:Y:S01]  /*19890*/  LOP3.LUT R19, R19, 0xfffffff7, RZ, 0xc0, !PT ;  /* 0xfffffff713137812 */ /* 0x000fe200078ec0ff */
[----:B------:R-:W-:Y:S01]  /*198a0*/  BSSY B8, `(.L_x_9914) ;  /* 0x00006ea000087945 */ /* 0x000fe20003800000 */
[----:B------:R-:W-:Y:S02]  /*198b0*/  IMAD.MOV.U32 R28, RZ, RZ, 0x1 ;  /* 0x00000001ff1c7424 */ /* 0x000fe400078e00ff */
[----:B------:R-:W-:Y:S01]  /*198c0*/  IMAD.MOV.U32 R18, RZ, RZ, RZ ;  /* 0x000000ffff127224 */ /* 0x000fe200078e00ff */
[----:B------:R-:W-:Y:S01]  /*198d0*/  ULDC.64 UR36, c[0x0][0x198] ;  /* 0x0000660000247ab9 */ /* 0x000fe20000000a00 */
[----:B------:R-:W-:-:S03]  /*198e0*/  ULDC UR38, c[0x0][0xc] ;  /* 0x0000030000267ab9 */ /* 0x000fc60000000800 */
[----:B------:R-:W-:Y:S02]  /*198f0*/  @P0 LOP3.LUT R19, R19, 0x8, RZ, 0xfc, !PT ;  /* 0x0000000813130812 */ /* 0x000fe400078efcff */
[----:B--2---:R-:W-:Y:S01]  /*19900*/  LOP3.LUT R7, R6, 0x2, RZ, 0xfc, !PT ;  /* 0x0000000206077812 */ /* 0x004fe200078efcff */
[----:B------:R-:W-:-:S04]  /*19910*/  IMAD.MOV.U32 R6, RZ, RZ, 0x1 ;  /* 0x00000001ff067424 */ /* 0x000fc800078e00ff */
[----:B------:R-:W-:Y:S04]  /*19920*/  STL [R1+0x1c], R7 ;  /* 0x00001c0701007387 */ /* 0x000fe80000100800 */
[----:B------:R-:W-:Y:S04]  /*19930*/  STL [R1+0x40], RZ ;  /* 0x000040ff01007387 */ /* 0x000fe80000100800 */
[----:B------:R-:W-:Y:S04]  /*19940*/  STL [R1+0x4], R6 ;  /* 0x0000040601007387 */ /* 0x000fe80000100800 */
[----:B------:R0:W-:Y:S04]  /*19950*/  STL [R1+0x14], R2 ;  /* 0x0000140201007387 */ /* 0x0001e80000100800 */
[----:B------:R1:W-:Y:S01]  /*19960*/  STL [R1], RZ ;  /* 0x000000ff01007387 */ /* 0x0003e20000100800 */
[----:B0-----:R-:W-:-:S02]  /*19970*/  LOP3.LUT R2, R0, 0x20, RZ, 0xfc, !PT ;  /* 0x0000002000027812 */ /* 0x001fc400078efcff */
[----:B-1----:R-:W-:-:S07]  /*19980*/  LOP3.LUT R0, R0, 0x40, RZ, 0xfc, !PT ;  /* 0x0000004000007812 */ /* 0x002fce00078efcff */
.L_x_10064:
[----:B------:R-:W0:Y:S02]  /*19990*/  LDC.64 R2, c[0x0][0xc88] ;  /* 0x00032200ff027b82 */ /* 0x000e240000000a00 */
[----:B0-----:R-:W-:-:S05]  /*199a0*/  IMAD.WIDE R2, R27, 0x4, R2 ;  /* 0x000000041b027825 */ /* 0x001fca00078e0202 */
[----:B-12---:R-:W2:Y:S01]  /*199b0*/  LDG.E R12, desc[UR60][R2.64] ;  /* 0x0000003c020c7981 */ /* 0x006ea2000c1e1900 */
[----:B------:R-:W-:Y:S05]  /*199c0*/  YIELD ;  /* 0x0000000000007946 */ /* 0x000fea0003800000 */
[----:B------:R-:W-:Y:S01]  /*199d0*/  ULDC.64 UR4, c[0x0][0xa28] ;  /* 0x00028a0000047ab9 */ /* 0x000fe20000000a00 */
[----:B------:R-:W-:Y:S01]  /*199e0*/  ULDC.64 UR6, c[0x0][0xa18] ;  /* 0x0002860000067ab9 */ /* 0x000fe20000000a00 */
[----:B------:R-:W-:Y:S02]  /*199f0*/  ISETP.NE.U32.AND P0, PT, RZ, UR4, PT ;  /* 0x00000004ff007c0c */ /* 0x000fe4000bf05070 */
[----:B------:R-:W-:-:S02]  /*19a00*/  CS2R R8, SRZ ;  /* 0x0000000000087805 */ /* 0x000fc4000001ff00 */
[----:B------:R-:W-:Y:S01]  /*19a10*/  ISETP.NE.U32.AND P3, PT, RZ, UR6, PT ;  /* 0x00000006ff007c0c */ /* 0x000fe2000bf65070 */
[----:B------:R-:W-:Y:S01]  /*19a20*/  ULDC.64 UR8, c[0x0][0xa10] ;  /* 0x0002840000087ab9 */ /* 0x000fe20000000a00 */
[----:B------:R-:W-:Y:S02]  /*19a30*/  ISETP.NE.AND.EX P0, PT, RZ, UR5, PT, P0 ;  /* 0x00000005ff007c0c */ /* 0x000fe4000bf05300 */
[----:B------:R-:W-:Y:S02]  /*19a40*/  ISETP.NE.AND.EX P3, PT, RZ, UR7, PT, P3 ;  /* 0x00000007ff007c0c */ /* 0x000fe4000bf65330 */
[----:B--2---:R-:W-:Y:S01]  /*19a50*/  SHF.R.S32.HI R0, RZ, 0x1f, R12 ;  /* 0x0000001fff007819 */ /* 0x004fe2000001140c */
[----:B------:R-:W-:Y:S08]  /*19a60*/  STL [R1+0x18], R12 ;  /* 0x0000180c01007387 */ /* 0x000ff00000100800 */
[----:B------:R-:W-:-:S02]  /*19a70*/  @P0 LEA R2, P1, R12, UR4, 0x2 ;  /* 0x000000040c020c11 */ /* 0x000fc4000f8210ff */
[C---:B------:R-:W-:Y:S01]  /*19a80*/  SHF.L.U32 R22, R12.reuse, 0x2, RZ ;  /* 0x000000020c167819 */ /* 0x040fe200000006ff */
[----:B------:R0:W-:Y:S01]  /*19a90*/  STL [R1+0x3c], R0 ;  /* 0x00003c0001007387 */ /* 0x0001e20000100800 */
[C-C-:B------:R-:W-:Y:S01]  /*19aa0*/  @P0 LEA.HI.X R3, R12.reuse, UR5, R0.reuse, 0x2, P1 ;  /* 0x000000050c030c11 */ /* 0x140fe200088f1400 */
[----:B------:R-:W-:Y:S01]  /*19ab0*/  ULDC.64 UR4, c[0x0][0xa00] ;  /* 0x0002800000047ab9 */ /* 0x000fe20000000a00 */
[----:B------:R-:W-:Y:S02]  /*19ac0*/  SHF.L.U64.HI R23, R12, 0x2, R0 ;  /* 0x000000020c177819 */ /* 0x000fe40000010200 */
[C---:B------:R-:W-:Y:S01]  /*19ad0*/  @P3 IADD3 R10, P1, R22.reuse, UR6, RZ ;  /* 0x00000006160a3c10 */ /* 0x040fe2000ff3e0ff */
[----:B------:R1:W5:Y:S01]  /*19ae0*/  @P0 LDG.E R9, desc[UR60][R2.64] ;  /* 0x0000003c02090981 */ /* 0x000362000c1e1900 */
[----:B------:R-:W-:Y:S02]  /*19af0*/  IMAD.MOV.U32 R29, RZ, RZ, RZ ;  /* 0x000000ffff1d7224 */ /* 0x000fe400078e00ff */
[----:B------:R-:W-:Y:S01]  /*19b00*/  @P3 IADD3.X R11, R23, UR7, RZ, P1, !PT ;  /* 0x00000007170b3c10 */ /* 0x000fe20008ffe4ff */
[----:B------:R-:W-:Y:S01]  /*19b10*/  ULDC.64 UR6, c[0x0][0xa08] ;  /* 0x0002820000067ab9 */ /* 0x000fe20000000a00 */
[----:B0-----:R-:W-:Y:S01]  /*19b20*/  IMAD.MOV.U32 R0, RZ, RZ, RZ ;  /* 0x000000ffff007224 */ /* 0x001fe200078e00ff */
[----:B------:R-:W-:-:S02]  /*19b30*/  IADD3 R6, P1, R22, UR6, RZ ;  /* 0x0000000616067c10 */ /* 0x000fc4000ff3e0ff */
[----:B------:R-:W-:Y:S02]  /*19b40*/  ISETP.NE.U32.AND P2, PT, RZ, UR6, PT ;  /* 0x00000006ff007c0c */ /* 0x000fe4000bf45070 */
[C---:B------:R-:W-:Y:S02]  /*19b50*/  IADD3.X R7, R23.reuse, UR7, RZ, P1, !PT ;  /* 0x0000000717077c10 */ /* 0x040fe40008ffe4ff */
[----:B------:R-:W-:Y:S02]  /*19b60*/  ISETP.NE.U32.AND P1, PT, RZ, UR4, PT ;  /* 0x00000004ff007c0c */ /* 0x000fe4000bf25070 */
[----:B-1----:R-:W-:Y:S02]  /*19b70*/  IADD3 R2, P0, R22, UR4, RZ ;  /* 0x0000000416027c10 */ /* 0x002fe4000ff1e0ff */
[----:B------:R-:W-:Y:S02]  /*19b80*/  ISETP.NE.AND.EX P1, PT, RZ, UR5, PT, P1 ;  /* 0x00000005ff007c0c */ /* 0x000fe4000bf25310 */
[----:B------:R-:W-:-:S02]  /*19b90*/  IADD3.X R3, R23, UR5, RZ, P0, !PT ;  /* 0x0000000517037c10 */ /* 0x000fc400087fe4ff */
[----:B------:R-:W-:Y:S01]  /*19ba0*/  IADD3 R4, P0, R22, UR8, RZ ;  /* 0x0000000816047c10 */ /* 0x000fe2000ff1e0ff */
[----:B------:R-:W-:Y:S01]  /*19bb0*/  ULDC UR4, c[0x0][0x288] ;  /* 0x0000a20000047ab9 */ /* 0x000fe20000000800 */
[----:B------:R-:W-:Y:S02]  /*19bc0*/  ISETP.NE.AND.EX P2, PT, RZ, UR7, PT, P2 ;  /* 0x00000007ff007c0c */ /* 0x000fe4000bf45320 */
[----:B---3--:R-:W-:Y:S02]  /*19bd0*/  IADD3.X R5, R23, UR9, RZ, P0, !PT ;  /* 0x0000000917057c10 */ /* 0x008fe400087fe4ff */
[----:B------:R-:W-:-:S03]  /*19be0*/  ISETP.NE.U32.AND P0, PT, RZ, UR8, PT ;  /* 0x00000008ff007c0c */ /* 0x000fc6000bf05070 */
[----:B------:R-:W2:Y:S01]  /*19bf0*/  @P1 LDG.E R8, desc[UR60][R2.64] ;  /* 0x0000003c02081981 */ /* 0x000ea2000c1e1900 */
[----:B------:R-:W-:-:S05]  /*19c00*/  ISETP.NE.AND.EX P0, PT, RZ, UR9, PT, P0 ;  /* 0x00000009ff007c0c */ /* 0x000fca000bf05300 */
[----:B------:R-:W5:Y:S08]  /*19c10*/  @P2 LDG.E R29, desc[UR60][R6.64] ;  /* 0x0000003c061d2981 */ /* 0x000f70000c1e1900 */
        /* <DEDUP_REMOVED lines=11> */
[----:B------:R-:W-:-:S03]  /*19cd0*/  ULDC UR5, c[0x0][0x348] ;  /* 0x0000d20000057ab9 */ /* 0x000fc60000000800 */
[----:B0-----:R-:W-:Y:S01]  /*19ce0*/  IMAD.U32 R10, RZ, RZ, UR4 ;  /* 0x00000004ff0a7e24 */ /* 0x001fe2000f8e00ff */
[----:B--2---:R0:W-:Y:S02]  /*19cf0*/  STL [R1+0x44], R8 ;  /* 0x0000440801007387 */ /* 0x0041e40000100800 */
[----:B0-----:R-:W-:Y:S01]  /*19d00*/  IMAD.U32 R8, RZ, RZ, UR5 ;  /* 0x00000005ff087e24 */ /* 0x001fe2000f8e00ff */
[----:B----4-:R-:W-:Y:S06]  /*19d10*/  @P3 BRA `(.L_x_9915) ;  /* 0x0000000000143947 */ /* 0x010fec0003800000 */
[----:B------:R-:W-:Y:S05]  /*19d20*/  @!P1 BRA `(.L_x_9915) ;  /* 0x0000000000109947 */ /* 0x000fea0003800000 */
[----:B------:R-:W2:Y:S04]  /*19d30*/  LDG.E R11, desc[UR60][R2.64] ;  /* 0x0000003c020b7981 */ /* 0x000ea8000c1e1900 */
[----:B------:R-:W2:Y:S02]  /*19d40*/  LDG.E R2, desc[UR60][R2.64+0x4] ;  /* 0x0000043c02027981 */ /* 0x000ea4000c1e1900 */
[----:B--2---:R-:W-:-:S05]  /*19d50*/  IMAD.IADD R2, R2, 0x1, -R11 ;  /* 0x0000000102027824 */ /* 0x004fca00078e0a0b */
[----:B------:R0:W-:Y:S02]  /*19d60*/  STL [R1+0x44], R2 ;  /* 0x0000440201007387 */ /* 0x0001e40000100800 */
.L_x_9915:
[----:B------:R-:W-:Y:S01]  /*19d70*/  ULDC.64 UR4, c[0x0][0xa20] ;  /* 0x0002880000047ab9 */ /* 0x000fe20000000a00 */
[C---:B0-----:R-:W-:Y:S01]  /*19d80*/  LOP3.LUT R2, R26.reuse, 0xff000000, RZ, 0xc0, !PT ;  /* 0xff0000001a027812 */ /* 0x041fe200078ec0ff */
[----:B-----5:R-:W-:Y:S01]  /*19d90*/  IMAD.IADD R29, R29, 0x1, R9 ;  /* 0x000000011d1d7824 */ /* 0x020fe200078e0209 */
[----:B------:R-:W-:Y:S02]  /*19da0*/  ISETP.NE.U32.AND P1, PT, RZ, UR4, PT ;  /* 0x00000004ff007c0c */ /* 0x000fe4000bf25070 */
[----:B------:R-:W-:Y:S02]  /*19db0*/  SHF.R.U32.HI R2, RZ, 0x8, R2 ;  /* 0x00000008ff027819 */ /* 0x000fe40000011602 */
[----:B------:R-:W-:Y:S02]  /*19dc0*/  ISETP.NE.AND.EX P1, PT, RZ, UR5, PT, P1 ;  /* 0x00000005ff007c0c */ /* 0x000fe4000bf25310 */
[C---:B------:R-:W-:Y:S02]  /*19dd0*/  LOP3.LUT R3, R26.reuse, 0xff0000, RZ, 0xc0, !PT ;  /* 0x00ff00001a037812 */ /* 0x040fe400078ec0ff */
[----:B------:R-:W-:Y:S01]  /*19de0*/  LOP3.LUT R17, R26, 0xffff, RZ, 0xc0, !PT ;  /* 0x0000ffff1a117812 */ /* 0x000fe200078ec0ff */
[----:B------:R-:W-:Y:S01]  /*19df0*/  IMAD.MOV.U32 R26, RZ, RZ, R12 ;  /* 0x000000ffff1a7224 */ /* 0x000fe200078e000c */
[----:B------:R-:W-:-:S07]  /*19e00*/  LEA.HI R2, R3, R2, RZ, 0x10 ;  /* 0x0000000203027211 */ /* 0x000fce00078f80ff */
[----:B------:R-:W-:Y:S05]  /*19e10*/  @!P1 BRA `(.L_x_9916) ;  /* 0x0000000000109947 */ /* 0x000fea0003800000 */
[----:B------:R-:W-:-:S04]  /*19e20*/  IADD3 R10, P1, R22, UR4, RZ ;  /* 0x00000004160a7c10 */ /* 0x000fc8000ff3e0ff */
[----:B------:R-:W-:-:S05]  /*19e30*/  IADD3.X R11, R23, UR5, RZ, P1, !PT ;  /* 0x00000005170b7c10 */ /* 0x000fca0008ffe4ff */
[----:B------:R0:W5:Y:S01]  /*19e40*/  LDG.E R10, desc[UR60][R10.64] ;  /* 0x0000003c0a0a7981 */ /* 0x000162000c1e1900 */
[----:B------:R-:W-:Y:S05]  /*19e50*/  BRA `(.L_x_9917) ;  /* 0x0000000000107947 */ /* 0x000fea0003800000 */
.L_x_9916:
[----:B------:R-:W-:Y:S05]  /*19e60*/  @!P2 BRA `(.L_x_9917) ;  /* 0x00000000000ca947 */ /* 0x000fea0003800000 */
[----:B------:R-:W2:Y:S04]  /*19e70*/  LDG.E R10, desc[UR60][R6.64] ;  /* 0x0000003c060a7981 */ /* 0x000ea8000c1e1900 */
[----:B------:R-:W2:Y:S02]  /*19e80*/  LDG.E R6, desc[UR60][R6.64+0x4] ;  /* 0x0000043c06067981 */ /* 0x000ea4000c1e1900 */
[----:B--2---:R-:W-:-:S07]  /*19e90*/  IMAD.IADD R10, R6, 0x1, -R10 ;  /* 0x00000001060a7824 */ /* 0x004fce00078e0a0a */
.L_x_9917:
[----:B------:R-:W2:Y:S01]  /*19ea0*/  @P0 LDG.E R3, desc[UR60][R4.64] ;  /* 0x0000003c04030981 */ /* 0x000ea2000c1e1900 */
[----:B-----5:R-:W-:-:S03]  /*19eb0*/  IMAD.IADD R10, R10, 0x1, -R9 ;  /* 0x000000010a0a7824 */ /* 0x020fc600078e0a09 */
[----:B------:R-:W2:Y:S01]  /*19ec0*/  @P0 LDG.E R4, desc[UR60][R4.64+0x4] ;  /* 0x0000043c04040981 */ /* 0x000ea2000c1e1900 */
[----:B------:R-:W-:Y:S01]  /*19ed0*/  LOP3.LUT R13, R2, 0xff, RZ, 0xc0, !PT ;  /* 0x000000ff020d7812 */ /* 0x000fe200078ec0ff */
[----:B------:R-:W-:Y:S01]  /*19ee0*/  BSSY B0, `(.L_x_9918) ;  /* 0x000002d000007945 */ /* 0x000fe20003800000 */
[----:B------:R-:W-:Y:S01]  /*19ef0*/  LOP3.LUT R19, R19, 0xfffffffb, RZ, 0xc0, !PT ;  /* 0xfffffffb13137812 */ /* 0x000fe200078ec0ff */
[----:B--2---:R-:W-:-:S04]  /*19f00*/  @P0 IMAD.IADD R8, R4, 0x1, -R3 ;  /* 0x0000000104080824 */ /* 0x004fc800078e0a03 */
[----:B------:R-:W-:-:S04]  /*19f10*/  IMAD.IADD R3, R10, 0x1, R8 ;  /* 0x000000010a037824 */ /* 0x000fc800078e0208 */
[----:B------:R-:W-:-:S04]  /*19f20*/  VIADD R4, R3, 0x8f ;  /* 0x0000008f03047836 */ /* 0x000fc80000000000 */
[----:B------:R-:W-:Y:S01]  /*19f30*/  IMAD.HI R4, R4, 0x38e38e39, RZ ;  /* 0x38e38e3904047827 */ /* 0x000fe200078e02ff */
[----:B------:R-:W-:-:S04]  /*19f40*/  ISETP.GE.AND P1, PT, R3, 0x1, PT ;  /* 0x000000010300780c */ /* 0x000fc80003f26270 */
[----:B------:R-:W-:-:S04]  /*19f50*/  SHF.R.U32.HI R3, RZ, 0x1f, R4 ;  /* 0x0000001fff037819 */ /* 0x000fc80000011604 */
[----:B------:R-:W-:-:S05]  /*19f60*/  LEA.HI.SX32 R12, R4, R3, 0x1b ;  /* 0x00000003040c7211 */ /* 0x000fca00078fdaff */
[----:B------:R1:W-:Y:S04]  /*19f70*/  STL [R1+0x20], R12 ;  /* 0x0000200c01007387 */ /* 0x0003e80000100800 */
[----:B------:R1:W-:Y:S01]  /*19f80*/  STL [R1+0x48], R13 ;  /* 0x0000480d01007387 */ /* 0x0003e20000100800 */
[----:B------:R-:W-:Y:S01]  /*19f90*/  @P1 LOP3.LUT R19, R19, 0x4, RZ, 0xfc, !PT ;  /* 0x0000000413131812 */ /* 0x000fe200078efcff */
[----:B------:R-:W-:Y:S01]  /*19fa0*/  IMAD.MOV.U32 R3, RZ, RZ, RZ ;  /* 0x000000ffff037224 */ /* 0x000fe200078e00ff */
[----:B------:R-:W-:Y:S01]  /*19fb0*/  SHF.R.U32.HI R4, RZ, 0x10, R2 ;  /* 0x00000010ff047819 */ /* 0x000fe20000011602 */
[----:B------:R-:W-:Y:S06]  /*19fc0*/  @!P1 BRA `(.L_x_9919) ;  /* 0x0000000000789947 */ /* 0x000fec0003800000 */
[----:B------:R-:W-:Y:S01]  /*19fd0*/  ISETP.NE.AND P1, PT, R4, RZ, PT ;  /* 0x000000ff0400720c */ /* 0x000fe20003f25270 */
[----:B------:R-:W-:-:S03]  /*19fe0*/  ULDC UR4, c[0x0][0x9f0] ;  /* 0x00027c0000047ab9 */ /* 0x000fc60000000800 */
[----:B------:R-:W-:-:S04]  /*19ff0*/  SEL R5, R4, UR4, P1 ;  /* 0x0000000404057c07 */ /* 0x000fc80008800000 */
[----:B------:R-:W-:-:S04]  /*1a000*/  IABS R6, R5 ;  /* 0x0000000500067213 */ /* 0x000fc80000000000 */
[----:B------:R-:W2:Y:S08]  /*1a010*/  I2F.RP R2, R6 ;  /* 0x0000000600027306 */ /* 0x000eb00000209400 */
[----:B--2---:R-:W2:Y:S02]  /*1a020*/  MUFU.RCP R2, R2 ;  /* 0x0000000200027308 */ /* 0x004ea40000001000 */
[----:B--2---:R-:W-:-:S06]  /*1a030*/  VIADD R2, R2, 0xffffffe ;  /* 0x0ffffffe02027836 */ /* 0x004fcc0000000000 */
[----:B------:R-:W2:Y:S02]  /*1a040*/  F2I.FTZ.U32.TRUNC.NTZ R3, R2 ;  /* 0x0000000200037305 */ /* 0x000ea4000021f000 */
[----:B--2---:R-:W-:-:S04]  /*1a050*/  IMAD.MOV R2, RZ, RZ, -R3 ;  /* 0x000000ffff027224 */ /* 0x004fc800078e0a03 */
        /* <DEDUP_REMOVED lines=17> */
[----:B------:R-:W-:Y:S01]  /*1a170*/  @!P1 IMAD.MOV R2, RZ, RZ, -R2 ;  /* 0x000000ffff029224 */ /* 0x000fe200078e0a02 */
[----:B------:R-:W-:-:S13]  /*1a180*/  ISETP.NE.AND P1, PT, R5, RZ, PT ;  /* 0x000000ff0500720c */ /* 0x000fda0003f25270 */
[----:B------:R-:W-:-:S05]  /*1a190*/  @!P1 LOP3.LUT R2, RZ, R5, RZ, 0x33, !PT ;  /* 0x00000005ff029212 */ /* 0x000fca00078e33ff */
[----:B------:R-:W-:-:S07]  /*1a1a0*/  IMAD.MOV.U32 R3, RZ, RZ, R2 ;  /* 0x000000ffff037224 */ /* 0x000fce00078e0002 */
.L_x_9919:
[----:B------:R-:W-:Y:S05]  /*1a1b0*/  BSYNC B0 ;  /* 0x0000000000007941 */ /* 0x000fea0003800000 */
.L_x_9918:
        /* <DEDUP_REMOVED lines=9> */
[----:B------:R-:W-:Y:S02]  /*1a250*/  @P1 VIADD R5, R3, 0x8f ;  /* 0x0000008f03051836 */ /* 0x000fe40000000000 */
[----:B------:R-:W-:-:S04]  /*1a260*/  IMAD.WIDE.U32 R2, R2, 0x38e38e39, RZ ;  /* 0x38e38e3902027825 */ /* 0x000fc800078e00ff */
[----:B------:R-:W-:Y:S01]  /*1a270*/  @P1 IMAD.HI R2, R5, 0x38e38e39, RZ ;  /* 0x38e38e3905021827 */ /* 0x000fe200078e02ff */
[----:B------:R-:W-:-:S04]  /*1a280*/  SHF.R.U32.HI R3, RZ, 0x5, R3 ;  /* 0x00000005ff037819 */ /* 0x000fc80000011603 */
[----:B------:R-:W-:Y:S01]  /*1a290*/  @P1 SHF.R.U32.HI R6, RZ, 0x1f, R2 ;  /* 0x0000001fff061819 */ /* 0x000fe20000011602 */
[----:B------:R-:W-:-:S03]  /*1a2a0*/  IMAD.MOV.U32 R5, RZ, RZ, R3 ;  /* 0x000000ffff057224 */ /* 0x000fc600078e0003 */
[----:B------:R-:W-:-:S04]  /*1a2b0*/  @P1 LEA.HI.SX32 R5, R2, R6, 0x1b ;  /* 0x0000000602051211 */ /* 0x000fc800078fdaff */
[----:B------:R-:W-:-:S13]  /*1a2c0*/  ISETP.GT.AND P1, PT, R5, R3, PT ;  /* 0x000000030500720c */ /* 0x000fda0003f24270 */
[----:B------:R-:W-:Y:S05]  /*1a2d0*/  @!P1 BRA `(.L_x_9921) ;  /* 0x0000001400189947 */ /* 0x000fea0003800000 */
[----:B------:R-:W-:Y:S01]  /*1a2e0*/  UMOV UR4, 0xffffffff ;  /* 0xffffffff00047882 */ /* 0x000fe20000000000 */
[----:B------:R-:W-:Y:S02]  /*1a2f0*/  SEL R2, R26, RZ, !P0 ;  /* 0x000000ff1a027207 */ /* 0x000fe40004000000 */
[----:B------:R-:W-:Y:S05]  /*1a300*/  BRA.DIV UR4, `(.L_x_9922) ;  /* 0x0000007604447947 */ /* 0x000fea000b800000 */
[----:B------:R-:W2:Y:S02]  /*1a310*/  S2R R6, SR_TID.X ;  /* 0x0000000000067919 */ /* 0x000ea40000002100 */
[----:B--2---:R-:W-:-:S04]  /*1a320*/  SHF.R.U32.HI R6, RZ, 0x5, R6 ;  /* 0x00000005ff067819 */ /* 0x004fc80000011606 */
[----:B------:R-:W-:-:S05]  /*1a330*/  LOP3.LUT R6, R6, 0x3, RZ, 0xc0, !PT ;  /* 0x0000000306067812 */ /* 0x000fca00078ec0ff */
[----:B------:R2:W3:Y:S02]  /*1a340*/  SHFL.IDX PT, R14, R6, RZ, 0x1f ;  /* 0x00001fff060e7589 */ /* 0x0004e400000e0000 */
.L_x_10119:
[----:B---3--:R-:W-:Y:S02]  /*1a350*/  ISETP.NE.AND P0, PT, R14, RZ, PT ;  /* 0x000000ff0e00720c */ /* 0x008fe40003f05270 */
[----:B------:R-:W-:-:S11]  /*1a360*/  PLOP3.LUT P2, PT, PT, PT, PT, 0x8, 0x0 ;  /* 0x000000000000781c */ /* 0x000fd60003f4e170 */
[----:B------:R-:W-:Y:S05]  /*1a370*/  @P0 BRA `(.L_x_9923) ;  /* 0x00000000000c0947 */ /* 0x000fea0003800000 */
[----:B------:R-:W-:-:S03]  /*1a380*/  UMOV UR4, 0xffffffff ;  /* 0xffffffff00047882 */ /* 0x000fc60000000000 */
[----:B------:R-:W-:Y:S05]  /*1a390*/  BRA.DIV UR4, `(.L_x_9924) ;  /* 0x0000007604547947 */ /* 0x000fea000b800000 */
[----:B------:R-:W-:-:S13]  /*1a3a0*/  ELECT P2, URZ, PT ;  /* 0x00000000003f782f */ /* 0x000fda0003840000 */
.L_x_9923:
[----:B--2---:R-:W2:Y:S01]  /*1a3b0*/  LDL R6, [R1+0x40] ;  /* 0x0000400001067983 */ /* 0x004ea20000100800 */
[----:B------:R-:W-:Y:S01]  /*1a3c0*/  BSSY B1, `(.L_x_9925) ;  /* 0x0000008000017945 */ /* 0x000fe20003800000 */
[----:B--2---:R-:W-:-:S05]  /*1a3d0*/  VIADD R6, R6, 0x1 ;  /* 0x0000000106067836 */ /* 0x004fca0000000000 */
[----:B------:R-:W-:-:S04]  /*1a3e0*/  LEA.HI R7, R6, R6, RZ, 0x1 ;  /* 0x0000000606077211 */ /* 0x000fc800078f08ff */
[----:B------:R-:W-:-:S05]  /*1a3f0*/  LOP3.LUT R7, R7, 0xfffffffe, RZ, 0xc0, !PT ;  /* 0xfffffffe07077812 */ /* 0x000fca00078ec0ff */
[----:B------:R-:W-:-:S05]  /*1a400*/  IMAD.IADD R6, R6, 0x1, -R7 ;  /* 0x0000000106067824 */ /* 0x000fca00078e0a07 */
[----:B------:R-:W-:-:S04]  /*1a410*/  SHF.L.U32 R6, R6, 0x1f, RZ ;  /* 0x0000001f06067819 */ /* 0x000fc800000006ff */
[----:B------:R-:W2:Y:S02]  /*1a420*/  SYNCS.PHASECHK.TRANS64.TRYWAIT P0, [R16+URZ+0x31c20], R6 ;  /* 0x031c2006100075a7 */ /* 0x000ea4000800017f */
[----:B--2---:R-:W-:Y:S05]  /*1a430*/  @!P0 BRA `(.L_x_9926) ;  /* 0x0000007400508947 */ /* 0x004fea0003800000 */
.L_x_10122:
[----:B------:R-:W-:Y:S05]  /*1a440*/  BSYNC B1 ;  /* 0x0000000000017941 */ /* 0x000fea0003800000 */
.L_x_9925:
[----:B------:R-:W-:Y:S04]  /*1a450*/  BSSY B1, `(.L_x_9927) ;  /* 0x000008a000017945 */ /* 0x000fe80003800000 */
[----:B------:R-:W-:Y:S05]  /*1a460*/  @!P2 BRA `(.L_x_9928) ;  /* 0x000000080020a947 */ /* 0x000fea0003800000 */
[----:B------:R-:W3:Y:S04]  /*1a470*/  LDL R9, [R1] ;  /* 0x0000000001097983 */ /* 0x000ee80000100800 */
[----:B------:R-:W0:Y:S01]  /*1a480*/  LDL R8, [R1+0x4] ;  /* 0x0000040001087983 */ /* 0x000e220000100800 */
[----:B------:R-:W4:Y:S01]  /*1a490*/  S2R R7, SR_TID.X ;  /* 0x0000000000077919 */ /* 0x000f220000002100 */
[----:B------:R-:W-:Y:S01]  /*1a4a0*/  BSSY B2, `(.L_x_9929) ;  /* 0x0000007000027945 */ /* 0x000fe20003800000 */
[----:B----4-:R-:W-:-:S04]  /*1a4b0*/  LOP3.LUT R7, R7, 0x7f, RZ, 0xc0, !PT ;  /* 0x0000007f07077812 */ /* 0x010fc800078ec0ff */
[----:B------:R-:W-:Y:S02]  /*1a4c0*/  ISETP.NE.AND P4, PT, R7, RZ, PT ;  /* 0x000000ff0700720c */ /* 0x000fe40003f85270 */
[----:B---3--:R-:W-:Y:S02]  /*1a4d0*/  LEA R9, R9, R16, 0x3 ;  /* 0x0000001009097211 */ /* 0x008fe400078e18ff */
[----:B0-----:R-:W-:-:S04]  /*1a4e0*/  SHF.L.U32 R11, R8, 0x1f, RZ ;  /* 0x0000001f080b7819 */ /* 0x001fc800000006ff */
[----:B------:R-:W0:Y:S02]  /*1a4f0*/  SYNCS.PHASECHK.TRANS64.TRYWAIT P0, [R9+URZ+0x31ca0], R11 ;  /* 0x031ca00b090075a7 */ /* 0x000e24000800017f */
[----:B0-----:R-:W-:Y:S05]  /*1a500*/  @!P0 BRA `(.L_x_9930) ;  /* 0x0000007400308947 */ /* 0x001fea0003800000 */
.L_x_10123:
[----:B------:R-:W-:Y:S05]  /*1a510*/  BSYNC B2 ;  /* 0x0000000000027941 */ /* 0x000fea0003800000 */
.L_x_9929:
[----:B------:R-:W-:Y:S04]  /*1a520*/  BSSY B2, `(.L_x_9931) ;  /* 0x0000007000027945 */ /* 0x000fe80003800000 */
[----:B------:R-:W-:Y:S05]  /*1a530*/  @P4 BRA `(.L_x_9932) ;  /* 0x0000000000144947 */ /* 0x000fea0003800000 */
[----:B------:R-:W-:Y:S01]  /*1a540*/  LOP3.LUT P0, RZ, R19, 0x1, RZ, 0xc0, !PT ;  /* 0x0000000113ff7812 */ /* 0x000fe2000780c0ff */
[----:B--2---:R-:W-:-:S04]  /*1a550*/  IMAD.MOV.U32 R6, RZ, RZ, 0x6c00 ;  /* 0x00006c00ff067424 */ /* 0x004fc800078e00ff */
[----:B------:R3:W-:Y:S08]  /*1a560*/  SYNCS.ARRIVE.TRANS64 RZ, [R9+URZ+0x31c90], R6 ;  /* 0x031c900609ff79a7 */ /* 0x0007f0000800003f */
[----:B------:R-:W-:Y:S05]  /*1a570*/  @!P0 BRA `(.L_x_9932) ;  /* 0x0000000000048947 */ /* 0x000fea0003800000 */
[----:B------:R-:W-:Y:S01]  /*1a580*/  BPT.TRAP 0x1 ;  /* 0x000000040000795c */ /* 0x000fe20000300000 */
.L_x_9932:
[----:B------:R-:W-:Y:S05]  /*1a590*/  BSYNC B2 ;  /* 0x0000000000027941 */ /* 0x000fea0003800000 */
.L_x_9931:
[----:B--23--:R-:W2:Y:S01]  /*1a5a0*/  LDL R6, [R1] ;  /* 0x0000000001067983 */ /* 0x00cea20000100800 */
[----:B-1----:R-:W-:Y:S01]  /*1a5b0*/  IMAD.MOV.U32 R12, RZ, RZ, RZ ;  /* 0x000000ffff0c7224 */ /* 0x002fe200078e00ff */
        /* <DEDUP_REMOVED lines=11> */
.L_x_9933:
        /* <DEDUP_REMOVED lines=16> */
.L_x_9934:
        /* <DEDUP_REMOVED lines=16> */
.L_x_9935:
        /* <DEDUP_REMOVED lines=13> */
.L_x_10124:
[----:B------:R-:W-:Y:S05]  /*1a940*/  BSYNC B2 ;  /* 0x0000000000027941 */ /* 0x000fea0003800000 */
.L_x_9936:
[----:B------:R-:W-:Y:S01]  /*1a950*/  BSSY B2, `(.L_x_9938) ;  /* 0x0000009000027945 */ /* 0x000fe20003800000 */
[----:B------:R-:W-:Y:S02]  /*1a960*/  IMAD.MOV.U32 R10, RZ, RZ, 0x0 ;  /* 0x00000000ff0a7424 */ /* 0x000fe400078e00ff */
[----:B01----:R-:W-:Y:S01]  /*1a970*/  IMAD.MOV.U32 R11, RZ, RZ, 0x12f00000 ;  /* 0x12f00000ff0b7424 */ /* 0x003fe200078e00ff */
[----:B------:R-:W-:Y:S06]  /*1a980*/  @P4 BRA `(.L_x_9939) ;  /* 0x0000000000144947 */ /* 0x000fec0003800000 */
[----:B------:R-:W-:Y:S01]  /*1a990*/  LOP3.LUT P0, RZ, R19, 0x1, RZ, 0xc0, !PT ;  /* 0x0000000113ff7812 */ /* 0x000fe2000780c0ff */
[----:B------:R-:W-:-:S04]  /*1a9a0*/  IMAD.MOV.U32 R6, RZ, RZ, 0x6c00 ;  /* 0x00006c00ff067424 */ /* 0x000fc800078e00ff */
[----:B------:R0:W-:Y:S08]  /*1a9b0*/  SYNCS.ARRIVE.TRANS64 RZ, [R9+URZ+0x31cb0], R6 ;  /* 0x031cb00609ff79a7 */ /* 0x0001f0000800003f */
[----:B------:R-:W-:Y:S05]  /*1a9c0*/  @!P0 BRA `(.L_x_9939) ;  /* 0x0000000000048947 */ /* 0x000fea0003800000 */
[----:B------:R-:W-:Y:S01]  /*1a9d0*/  BPT.TRAP 0x1 ;  /* 0x000000040000795c */ /* 0x000fe20000300000 */
.L_x_9939:
[----:B------:R-:W-:Y:S05]  /*1a9e0*/  BSYNC B2 ;  /* 0x0000000000027941 */ /* 0x000fea0003800000 */
.L_x_9938:
[----:B------:R-:W-:Y:S01]  /*1a9f0*/  R2UR UR10, R12 ;  /* 0x000000000c0a72ca */ /* 0x000fe200000e0000 */
[----:B------:R-:W-:Y:S01]  /*1aa00*/  UIADD3 UR4, UP0, UR36, 0x670, URZ ;  /* 0x0000067024047890 */ /* 0x000fe2000ff1e03f */
[----:B------:R-:W-:Y:S01]  /*1aa10*/  R2UR UR6, R10 ;  /* 0x000000000a0672ca */ /* 0x000fe200000e0000 */
[----:B0-----:R-:W-:Y:S01]  /*1aa20*/  VIADD R9, R9, 0x31cb0 ;  /* 0x00031cb009097836 */ /* 0x001fe20000000000 */
[----:B------:R-:W-:Y:S01]  /*1aa30*/  R2UR UR7, R11 ;  /* 0x000000000b0772ca */ /* 0x000fe200000e0000 */
[----:B------:R-:W-:Y:S01]  /*1aa40*/  VIADD R6, R7, 0x200 ;  /* 0x0000020007067836 */ /* 0x000fe20000000000 */
[----:B------:R-:W-:Y:S01]  /*1aa50*/  PLOP3.LUT P0, PT, PT, PT, PT, 0x80, 0x0 ;  /* 0x000000000000781c */ /* 0x000fe20003f0f070 */
[----:B------:R-:W-:-:S12]  /*1aa60*/  UIADD3.X UR5, URZ, UR37, URZ, UP0, !UPT ;  /* 0x000000253f057290 */ /* 0x000fd800087fe43f */
.L_x_9940:
        /* <DEDUP_REMOVED lines=15> */
.L_x_9941:
        /* <DEDUP_REMOVED lines=15> */
.L_x_9942:
        /* <DEDUP_REMOVED lines=10> */
.L_x_9928:
[----:B------:R-:W-:Y:S05]  /*1acf0*/  BSYNC B1 ;  /* 0x0000000000017941 */ /* 0x000fea0003800000 */
.L_x_9927:
[----:B--2---:R-:W2:Y:S04]  /*1ad00*/  LDL.LU R6, [R1] ;  /* 0x0000000001067983 */ /* 0x004ea80000300800 */
[----:B------:R-:W3:Y:S01]  /*1ad10*/  LDL.LU R10, [R1+0x4] ;  /* 0x00000400010a7983 */ /* 0x000ee20000300800 */
[----:B------:R-:W-:Y:S01]  /*1ad20*/  PLOP3.LUT P5, PT, PT, PT, PT, 0x8, 0x0 ;  /* 0x000000000000781c */ /* 0x000fe20003fae170 */
[----:B--2---:R-:W-:-:S05]  /*1ad30*/  VIADD R6, R6, 0x1 ;  /* 0x0000000106067836 */ /* 0x004fca0000000000 */
[----:B------:R-:W-:-:S04]  /*1ad40*/  ISETP.NE.AND P0, PT, R6, 0x2, PT ;  /* 0x000000020600780c */ /* 0x000fc80003f05270 */
[----:B------:R-:W-:-:S04]  /*1ad50*/  SEL R7, RZ, 0x1, P0 ;  /* 0x00000001ff077807 */ /* 0x000fc80000000000 */
[----:B---3--:R-:W-:-:S05]  /*1ad60*/  LOP3.LUT R10, R10, R7, RZ, 0x3c, !PT ;  /* 0x000000070a0a7212 */ /* 0x008fca00078e3cff */
[----:B------:R2:W-:Y:S02]  /*1ad70*/  STL [R1+0x4], R10 ;  /* 0x0000040a01007387 */ /* 0x0005e40000100800 */
[----:B--2---:R-:W-:Y:S01]  /*1ad80*/  VIADD R10, R5, 0xfffffffe ;  /* 0xfffffffe050a7836 */ /* 0x004fe20000000000 */
[----:B------:R-:W-:-:S04]  /*1ad90*/  SEL R5, R6, RZ, P0 ;  /* 0x000000ff06057207 */ /* 0x000fc80000000000 */
[----:B------:R-:W-:Y:S01]  /*1ada0*/  ISETP.GE.AND P0, PT, R10, R3, PT ;  /* 0x000000030a00720c */ /* 0x000fe20003f06270 */
[----:B------:R2:W-:-:S12]  /*1adb0*/  STL [R1], R5 ;  /* 0x0000000501007387 */ /* 0x0005d80000100800 */
[----:B--2---:R-:W-:Y:S05]  /*1adc0*/  @!P0 BRA `(.L_x_9921) ;  /* 0x00000008005c8947 */ /* 0x004fea0003800000 */
.L_x_9959:
[----:B------:R-:W-:Y:S05]  /*1add0*/  YIELD ;  /* 0x0000000000007946 */ /* 0x000fea0003800000 */
[----:B------:R-:W-:Y:S04]  /*1ade0*/  BSSY B1, `(.L_x_9943) ;  /* 0x0000089000017945 */ /* 0x000fe80003800000 */
[----:B--2---:R-:W-:Y:S05]  /*1adf0*/  @!P2 BRA `(.L_x_9944) ;  /* 0x00000008001ca947 */ /* 0x004fea0003800000 */
[----:B------:R-:W2:Y:S04]  /*1ae00*/  LDL R6, [R1] ;  /* 0x0000000001067983 */ /* 0x000ea80000100800 */
[----:B------:R-:W3:Y:S01]  /*1ae10*/  LDL R5, [R1+0x4] ;  /* 0x0000040001057983 */ /* 0x000ee20000100800 */
[----:B------:R-:W-:Y:S01]  /*1ae20*/  BSSY B2, `(.L_x_9945) ;  /* 0x0000005000027945 */ /* 0x000fe20003800000 */
[----:B--2---:R-:W-:Y:S01]  /*1ae30*/  IMAD R9, R6, 0x8, R16 ;  /* 0x0000000806097824 */ /* 0x004fe200078e0210 */
[----:B---3--:R-:W-:-:S04]  /*1ae40*/  SHF.L.U32 R8, R5, 0x1f, RZ ;  /* 0x0000001f05087819 */ /* 0x008fc800000006ff */
[----:B------:R-:W2:Y:S02]  /*1ae50*/  SYNCS.PHASECHK.TRANS64.TRYWAIT P0, [R9+URZ+0x31ca0], R8 ;  /* 0x031ca008090075a7 */ /* 0x000ea4000800017f */
[----:B--2---:R-:W-:Y:S05]  /*1ae60*/  @!P0 BRA `(.L_x_9946) ;  /* 0x0000006c00008947 */ /* 0x004fea0003800000 */
.L_x_10125:
[----:B------:R-:W-:Y:S05]  /*1ae70*/  BSYNC B2 ;  /* 0x0000000000027941 */ /* 0x000fea0003800000 */
.L_x_9945:
[----:B------:R-:W3:Y:S01]  /*1ae80*/  S2R R5, SR_TID.X ;  /* 0x0000000000057919 */ /* 0x000ee20000002100 */
[----:B------:R-:W-:Y:S01]  /*1ae90*/  BSSY B2, `(.L_x_9947) ;  /* 0x0000009000027945 */ /* 0x000fe20003800000 */
[----:B---3--:R-:W-:-:S04]  /*1aea0*/  LOP3.LUT R5, R5, 0x7f, RZ, 0xc0, !PT ;  /* 0x0000007f05057812 */ /* 0x008fc800078ec0ff */
[----:B------:R-:W-:-:S13]  /*1aeb0*/  ISETP.NE.AND P1, PT, R5, RZ, PT ;  /* 0x000000ff0500720c */ /* 0x000fda0003f25270 */
[----:B------:R-:W-:Y:S05]  /*1aec0*/  @P1 BRA `(.L_x_9948) ;  /* 0x0000000000141947 */ /* 0x000fea0003800000 */
[----:B------:R-:W-:Y:S01]  /*1aed0*/  LOP3.LUT P0, RZ, R19, 0x1, RZ, 0xc0, !PT ;  /* 0x0000000113ff7812 */ /* 0x000fe2000780c0ff */
[----:B------:R-:W-:-:S04]  /*1aee0*/  IMAD.MOV.U32 R5, RZ, RZ, 0x6c00 ;  /* 0x00006c00ff057424 */ /* 0x000fc800078e00ff */
[----:B------:R3:W-:Y:S08]  /*1aef0*/  SYNCS.ARRIVE.TRANS64 RZ, [R9+URZ+0x31c90], R5 ;  /* 0x031c900509ff79a7 */ /* 0x0007f0000800003f */
[----:B------:R-:W-:Y:S05]  /*1af00*/  @!P0 BRA `(.L_x_9948) ;  /* 0x0000000000048947 */ /* 0x000fea0003800000 */
[----:B------:R-:W-:Y:S01]  /*1af10*/  BPT.TRAP 0x1 ;  /* 0x000000040000795c */ /* 0x000fe20000300000 */
.L_x_9948:
[----:B------:R-:W-:Y:S05]  /*1af20*/  BSYNC B2 ;  /* 0x0000000000027941 */ /* 0x000fea0003800000 */
.L_x_9947:
[----:B---3--:R-:W3:Y:S01]  /*1af30*/  LDL R5, [R1] ;  /* 0x0000000001057983 */ /* 0x008ee20000100800 */
        /* <DEDUP_REMOVED lines=8> */
[----:B---3--:R-:W-:Y:S02]  /*1afc0*/  IMAD R7, R5, 0x6c00, R16 ;  /* 0x00006c0005077824 */ /* 0x008fe400078e0210 */
[----:B------:R-:W-:-:S02]  /*1afd0*/  VIADD R5, R9, 0x31c90 ;  /* 0x00031c9009057836 */ /* 0x000fc40000000000 */
[----:B0-----:R-:W-:-:S08]  /*1afe0*/  VIADD R11, R7, 0x16a00 ;  /* 0x00016a00070b7836 */ /* 0x001fd00000000000 */
.L_x_9949:
        /* <DEDUP_REMOVED lines=16> */
.L_x_9950:
        /* <DEDUP_REMOVED lines=16> */
.L_x_9951:
        /* <DEDUP_REMOVED lines=13> */
.L_x_10126:
[----:B------:R-:W-:Y:S05]  /*1b2c0*/  BSYNC B2 ;  /* 0x0000000000027941 */ /* 0x000fea0003800000 */
.L_x_9952:
[----:B------:R-:W-:Y:S01]  /*1b2d0*/  BSSY B2, `(.L_x_9954) ;  /* 0x0000009000027945 */ /* 0x000fe20003800000 */
[----:B-1----:R-:W-:Y:S01]  /*1b2e0*/  IMAD.MOV.U32 R12, RZ, RZ, 0x0 ;  /* 0x00000000ff0c7424 */ /* 0x002fe200078e00ff */
[----:B------:R-:W-:Y:S02]  /*1b2f0*/  MOV R13, 0x12f00000 ;  /* 0x12f00000000d7802 */ /* 0x000fe40000000f00 */
[----:B------:R-:W-:Y:S05]  /*1b300*/  @P1 BRA `(.L_x_9955) ;  /* 0x0000000000141947 */ /* 0x000fea0003800000 */
[----:B------:R-:W-:Y:S01]  /*1b310*/  LOP3.LUT P0, RZ, R19, 0x1, RZ, 0xc0, !PT ;  /* 0x0000000113ff7812 */ /* 0x000fe2000780c0ff */
[----:B------:R-:W-:-:S04]  /*1b320*/  IMAD.MOV.U32 R5, RZ, RZ, 0x6c00 ;  /* 0x00006c00ff057424 */ /* 0x000fc800078e00ff */
[----:B------:R1:W-:Y:S08]  /*1b330*/  SYNCS.ARRIVE.TRANS64 RZ, [R9+URZ+0x31cb0], R5 ;  /* 0x031cb00509ff79a7 */ /* 0x0003f0000800003f */
[----:B------:R-:W-:Y:S05]  /*1b340*/  @!P0 BRA `(.L_x_9955) ;  /* 0x0000000000048947 */ /* 0x000fea0003800000 */
[----:B------:R-:W-:Y:S01]  /*1b350*/  BPT.TRAP 0x1 ;  /* 0x000000040000795c */ /* 0x000fe20000300000 */
.L_x_9955:
[----:B------:R-:W-:Y:S05]  /*1b360*/  BSYNC B2 ;  /* 0x0000000000027941 */ /* 0x000fea0003800000 */
.L_x_9954:
        /* <DEDUP_REMOVED lines=8> */
.L_x_9956:
        /* <DEDUP_REMOVED lines=15> */
.L_x_9957:
        /* <DEDUP_REMOVED lines=15> */
.L_x_9958:
        /* <DEDUP_REMOVED lines=10> */
.L_x_9944:
[----:B------:R-:W-:Y:S05]  /*1b670*/  BSYNC B1 ;  /* 0x0000000000017941 */ /* 0x000fea0003800000 */
.L_x_9943:
[----:B------:R-:W2:Y:S04]  /*1b680*/  LDL.LU R5, [R1] ;  /* 0x0000000001057983 */ /* 0x000ea80000300800 */
        /* <DEDUP_REMOVED lines=9> */
[----:B------:R2:W-:Y:S06]  /*1b720*/  STL [R1], R5 ;  /* 0x0000000501007387 */ /* 0x0005ec0000100800 */
[----:B------:R-:W-:Y:S05]  /*1b730*/  @P0 BRA `(.L_x_9959) ;  /* 0xfffffff400a40947 */ /* 0x000fea000383ffff */
.L_x_9921:
[----:B------:R-:W-:Y:S05]  /*1b740*/  BSYNC B0 ;  /* 0x0000000000007941 */ /* 0x000fea0003800000 */
.L_x_9920:
[----:B------:R3:W5:Y:S01]  /*1b750*/  LDL R7, [R1+0x20] ;  /* 0x0000200001077983 */ /* 0x0007620000100800 */
[----:B------:R-:W-:Y:S01]  /*1b760*/  LOP3.LUT P0, RZ, R19, 0x4, RZ, 0xc0, !PT ;  /* 0x0000000413ff7812 */ /* 0x000fe2000780c0ff */
[----:B------:R-:W-:Y:S05]  /*1b770*/  @!P5 WARPSYNC.ALL ;  /* 0x000000000000d948 */ /* 0x000fea0003800000 */
[----:B------:R3:W-:Y:S01]  /*1b780*/  STL [R1+0x2c], RZ ;  /* 0x00002cff01007387 */ /* 0x0007e20000100800 */
[----:B------:R-:W-:Y:S01]  /*1b790*/  BSSY B0, `(.L_x_9960) ;  /* 0x000001f000007945 */ /* 0x000fe20003800000 */
[----:B------:R-:W-:Y:S06]  /*1b7a0*/  @!P5 BAR.SYNC.DEFER_BLOCKING 0xc, 0x200 ;  /* 0x030800000000db1d */ /* 0x000fec0000010000 */
[----:B---3--:R-:W-:Y:S05]  /*1b7b0*/  @!P0 BRA `(.L_x_9961) ;  /* 0x0000000000708947 */ /* 0x008fea0003800000 */
[----:B------:R-:W-:-:S13]  /*1b7c0*/  ISETP.NE.AND P0, PT, R4, RZ, PT ;  /* 0x000000ff0400720c */ /* 0x000fda0003f05270 */
[----:B------:R-:W3:Y:S02]  /*1b7d0*/  @!P0 LDC R4, c[0x0][0x9f0] ;  /* 0x00027c00ff048b82 */ /* 0x000ee40000000800 */
[-C--:B---3--:R-:W-:Y:S02]  /*1b7e0*/  IABS R0, R4.reuse ;  /* 0x0000000400007213 */ /* 0x088fe40000000000 */
[----:B------:R-:W-:Y:S02]  /*1b7f0*/  IABS R6, R4 ;  /* 0x0000000400067213 */ /* 0x000fe40000000000 */
[----:B------:R-:W3:Y:S03]  /*1b800*/  I2F.RP R2, R0 ;  /* 0x0000000000027306 */ /* 0x000ee60000209400 */
[----:B------:R-:W-:-:S05]  /*1b810*/  IMAD.MOV R6, RZ, RZ, -R6 ;  /* 0x000000ffff067224 */ /* 0x000fca00078e0a06 */
[----:B---3--:R-:W3:Y:S02]  /*1b820*/  MUFU.RCP R2, R2 ;  /* 0x0000000200027308 */ /* 0x008ee40000001000 */
[----:B---3--:R-:W-:-:S06]  /*1b830*/  VIADD R2, R2, 0xffffffe ;  /* 0x0ffffffe02027836 */ /* 0x008fcc0000000000 */
[----:B------:R-:W3:Y:S02]  /*1b840*/  F2I.FTZ.U32.TRUNC.NTZ R3, R2 ;  /* 0x0000000200037305 */ /* 0x000ee4000021f000 */
[----:B---3--:R-:W-:-:S04]  /*1b850*/  IMAD.MOV R2, RZ, RZ, -R3 ;  /* 0x000000ffff027224 */ /* 0x008fc800078e0a03 */
[----:B--2---:R-:W-:Y:S02]  /*1b860*/  IMAD R5, R2, R0, RZ ;  /* 0x0000000002057224 */ /* 0x004fe400078e02ff */
[----:B------:R-:W-:-:S04]  /*1b870*/  IMAD.MOV.U32 R2, RZ, RZ, RZ ;  /* 0x000000ffff027224 */ /* 0x000fc800078e00ff */
[----:B------:R-:W-:Y:S01]  /*1b880*/  IMAD.HI.U32 R5, R3, R5, R2 ;  /* 0x0000000503057227 */ /* 0x000fe200078e0002 */
[----:B-----5:R-:W-:-:S04]  /*1b890*/  IADD3 R3, R7, -0x1, R4 ;  /* 0xffffffff07037810 */ /* 0x020fc80007ffe004 */
        /* <DEDUP_REMOVED lines=14> */
.L_x_9961:
[----:B------:R-:W-:Y:S05]  /*1b980*/  BSYNC B0 ;  /* 0x0000000000007941 */ /* 0x000fea0003800000 */
.L_x_9960:
[----:B------:R-:W4:Y:S04]  /*1b990*/  LDL R0, [R1+0x2c] ;  /* 0x00002c0001007983 */ /* 0x000f280000100800 */
[----:B------:R-:W4:Y:S01]  /*1b9a0*/  LDL R2, [R1+0x48] ;  /* 0x0000480001027983 */ /* 0x000f220000100800 */
[----:B------:R-:W-:Y:S01]  /*1b9b0*/  BSSY B7, `(.L_x_9962) ;  /* 0x000041a000077945 */ /* 0x000fe20003800000 */
[----:B----4-:R-:W-:-:S05]  /*1b9c0*/  IMAD R2, R2, R0, RZ ;  /* 0x0000000002027224 */ /* 0x010fca00078e02ff */
[----:B-----5:R-:W-:Y:S01]  /*1b9d0*/  VIADDMNMX R0, R2, R0, R7, PT ;  /* 0x0000000002007246 */ /* 0x020fe20003800107 */
        /* <DEDUP_REMOVED lines=8> */
[----:B--23--:R-:W2:Y:S01]  /*1ba60*/  S2R R5, SR_LANEID ;  /* 0x0000000000057919 */ /* 0x00cea20000000000 */
[----:B------:R-:W-:Y:S01]  /*1ba70*/  VOTEU.ANY UR4, UPT, PT ;  /* 0x0000000000047886 */ /* 0x000fe200038e0100 */
[----:B------:R-:W3:Y:S01]  /*1ba80*/  LDC.64 R2, c[0x0][0xc60] ;  /* 0x00031800ff027b82 */ /* 0x000ee20000000a00 */
[----:B------:R-:W2:Y:S02]  /*1ba90*/  FLO.U32 R0, UR4 ;  /* 0x0000000400007d00 */ /* 0x000ea400080e0000 */
[----:B--2---:R-:W-:-:S06]  /*1baa0*/  ISETP.EQ.U32.AND P0, PT, R0, R5, PT ;  /* 0x000000050000720c */ /* 0x004fcc0003f02070 */
[----:B------:R-:W3:Y:S07]  /*1bab0*/  POPC R5, UR4 ;  /* 0x0000000400057d09 */ /* 0x000eee0008000000 */
[----:B---3--:R-:W2:Y:S01]  /*1bac0*/  @P0 ATOMG.E.ADD.STRONG.GPU PT, R3, desc[UR60][R2.64], R5 ;  /* 0x00000005020309a8 */ /* 0x008ea200081ee1fc */
[----:B------:R-:W3:Y:S02]  /*1bad0*/  S2R R4, SR_LTMASK ;  /* 0x0000000000047919 */ /* 0x000ee40000003900 */
[----:B---3--:R-:W-:-:S04]  /*1bae0*/  LOP3.LUT R4, R4, UR4, RZ, 0xc0, !PT ;  /* 0x0000000404047c12 */ /* 0x008fc8000f8ec0ff */
[----:B------:R-:W3:Y:S01]  /*1baf0*/  POPC R7, R4 ;  /* 0x0000000400077309 */ /* 0x000ee20000000000 */
[----:B--2---:R-:W3:Y:S02]  /*1bb00*/  SHFL.IDX PT, R0, R3, R0, 0x1f ;  /* 0x00001f0003007589 */ /* 0x004ee400000e0000 */
[----:B---3--:R-:W-:Y:S01]  /*1bb10*/  IADD3 R24, R0, UR38, R7 ;  /* 0x0000002600187c10 */ /* 0x008fe2000fffe007 */
[----:B------:R-:W-:Y:S06]  /*1bb20*/  BRA `(.L_x_9964) ;  /* 0x0000004000087947 */ /* 0x000fec0003800000 */
.L_x_9963:
        /* <DEDUP_REMOVED lines=9> */
[----:B------:R-:W4:Y:S01]  /*1bbc0*/  LDC.64 R2, c[0x4][R2] ;  /* 0x0100000002027b82 */ /* 0x000f220000000a00 */
[----:B--23--:R-:W-:Y:S02]  /*1bbd0*/  IMAD.U32 R5, RZ, RZ, UR7 ;  /* 0x00000007ff057e24 */ /* 0x00cfe4000f8e00ff */
[----:B------:R-:W-:Y:S02]  /*1bbe0*/  IMAD.U32 R6, RZ, RZ, UR8 ;  /* 0x00000008ff067e24 */ /* 0x000fe4000f8e00ff */
[----:B------:R-:W-:-:S02]  /*1bbf0*/  IMAD.U32 R7, RZ, RZ, UR9 ;  /* 0x00000009ff077e24 */ /* 0x000fc4000f8e00ff */
[----:B------:R-:W-:Y:S02]  /*1bc00*/  IMAD.U32 R10, RZ, RZ, UR4 ;  /* 0x00000004ff0a7e24 */ /* 0x000fe4000f8e00ff */
[----:B0-----:R-:W-:Y:S02]  /*1bc10*/  IMAD.U32 R11, RZ, RZ, UR5 ;  /* 0x00000005ff0b7e24 */ /* 0x001fe4000f8e00ff */
[----:B------:R-:W-:Y:S02]  /*1bc20*/  IMAD.MOV.U32 R8, RZ, RZ, 0x70 ;  /* 0x00000070ff087424 */ /* 0x000fe400078e00ff */
[----:B-1----:R-:W-:Y:S02]  /*1bc30*/  IMAD.MOV.U32 R12, RZ, RZ, 0x1 ;  /* 0x00000001ff0c7424 */ /* 0x002fe400078e00ff */
[----:B------:R-:W-:-:S07]  /*1bc40*/  IMAD.MOV.U32 R13, RZ, RZ, RZ ;  /* 0x000000ffff0d7224 */ /* 0x000fce00078e00ff */
[----:B------:R-:W-:-:S07]  /*1bc50*/  LEPC R20, `(.L_x_9966) ;  /* 0x000000001014794e */ /* 0x000fce0000000000 */
[----:B----4-:R-:W-:Y:S05]  /*1bc60*/  CALL.ABS.NOINC R2 ;  /* 0x0000000002007343 */ /* 0x010fea0003c00000 */
.L_x_9966:
[----:B------:R-:W-:Y:S05]  /*1bc70*/  BSYNC B6 ;  /* 0x0000000000067941 */ /* 0x000fea0003800000 */
.L_x_9965:
        /* <DEDUP_REMOVED lines=9> */
[----:B------:R-:W-:Y:S01]  /*1bd10*/  IMAD.U32 R4, RZ, RZ, UR6 ;  /* 0x00000006ff047e24 */ /* 0x000fe2000f8e00ff */
[----:B------:R-:W-:Y:S01]  /*1bd20*/  MOV R6, UR8 ;  /* 0x0000000800067c02 */ /* 0x000fe20008000f00 */
[----:B--23--:R-:W-:Y:S02]  /*1bd30*/  IMAD.U32 R5, RZ, RZ, UR7 ;  /* 0x00000007ff057e24 */ /* 0x00cfe4000f8e00ff */
[----:B------:R-:W-:Y:S02]  /*1bd40*/  IMAD.U32 R7, RZ, RZ, UR9 ;  /* 0x00000009ff077e24 */ /* 0x000fe4000f8e00ff */
[----:B------:R-:W-:-:S02]  /*1bd50*/  IMAD.U32 R10, RZ, RZ, UR4 ;  /* 0x00000004ff0a7e24 */ /* 0x000fc4000f8e00ff */
[----:B0-----:R-:W-:Y:S02]  /*1bd60*/  IMAD.U32 R11, RZ, RZ, UR5 ;  /* 0x00000005ff0b7e24 */ /* 0x001fe4000f8e00ff */
[----:B------:R-:W-:Y:S02]  /*1bd70*/  IMAD.MOV.U32 R8, RZ, RZ, 0x70 ;  /* 0x00000070ff087424 */ /* 0x000fe400078e00ff */
[----:B-1----:R-:W-:Y:S02]  /*1bd80*/  IMAD.MOV.U32 R12, RZ, RZ, 0x1 ;  /* 0x00000001ff0c7424 */ /* 0x002fe400078e00ff */
[----:B------:R-:W-:-:S07]  /*1bd90*/  IMAD.MOV.U32 R13, RZ, RZ, RZ ;  /* 0x000000ffff0d7224 */ /* 0x000fce00078e00ff */
[----:B------:R-:W-:-:S07]  /*1bda0*/  LEPC R20, `(.L_x_9969) ;  /* 0x000000001014794e */ /* 0x000fce0000000000 */
[----:B----4-:R-:W-:Y:S05]  /*1bdb0*/  CALL.ABS.NOINC R2 ;  /* 0x0000000002007343 */ /* 0x010fea0003c00000 */
.L_x_9969:
        /* <DEDUP_REMOVED lines=16> */
.L_x_9968:
[----:B------:R-:W-:Y:S05]  /*1bec0*/  BSYNC B6 ;  /* 0x0000000000067941 */ /* 0x000fea0003800000 */
.L_x_9967:
[----:B------:R-:W-:Y:S01]  /*1bed0*/  ULDC.64 UR4, c[0x0][0x9f8] ;  /* 0x00027e0000047ab9 */ /* 0x000fe20000000a00 */
[----:B------:R-:W4:Y:S01]  /*1bee0*/  LDL R20, [R1+0x24] ;  /* 0x0000240001147983 */ /* 0x000f220000100800 */
[----:B------:R-:W-:Y:S01]  /*1bef0*/  ISETP.NE.U32.AND P0, PT, RZ, UR4, PT ;  /* 0x00000004ff007c0c */ /* 0x000fe2000bf05070 */
[----:B------:R-:W5:Y:S03]  /*1bf00*/  LDC.64 R2, c[0x0][0x418] ;  /* 0x00010600ff027b82 */ /* 0x000f660000000a00 */
[----:B------:R-:W-:-:S13]  /*1bf10*/  ISETP.NE.AND.EX P0, PT, RZ, UR5, PT, P0 ;  /* 0x00000005ff007c0c */ /* 0x000fda000bf05300 */
[----:B------:R-:W-:-:S04]  /*1bf20*/  @P0 IADD3 R22, P1, R22, UR4, RZ ;  /* 0x0000000416160c10 */ /* 0x000fc8000ff3e0ff */
[----:B------:R-:W-:Y:S01]  /*1bf30*/  @P0 IADD3.X R23, R23, UR5, RZ, P1, !PT ;  /* 0x0000000517170c10 */ /* 0x000fe20008ffe4ff */
[----:B------:R-:W-:-:S04]  /*1bf40*/  ULDC.64 UR4, c[0x0][0xa08] ;  /* 0x0002820000047ab9 */ /* 0x000fc80000000a00 */
[----:B------:R4:W2:Y:S01]  /*1bf50*/  @P0 LDG.E R26, desc[UR60][R22.64] ;  /* 0x0000003c161a0981 */ /* 0x0008a2000c1e1900 */
[----:B-----5:R-:W-:Y:S01]  /*1bf60*/  LOP3.LUT P0, RZ, R2, UR4, RZ, 0xfc, !PT ;  /* 0x0000000402ff7c12 */ /* 0x020fe2000f80fcff */
[----:B------:R-:W-:-:S03]  /*1bf70*/  UMOV UR4, 0xffffffff ;  /* 0xffffffff00047882 */ /* 0x000fc60000000000 */
[----:B------:R-:W-:Y:S01]  /*1bf80*/  LOP3.LUT P0, RZ, R3, UR5, RZ, 0xfc, P0 ;  /* 0x0000000503ff7c12 */ /* 0x000fe2000800fcff */
[----:B----4-:R-:W-:Y:S01]  /*1bf90*/  VIADD R23, R20, 0xffffffff ;  /* 0xffffffff14177836 */ /* 0x010fe20000000000 */
[----:B--2---:R-:W-:Y:S02]  /*1bfa0*/  SHF.R.S32.HI R7, RZ, 0x1f, R26 ;  /* 0x0000001fff077819 */ /* 0x004fe4000001141a */
[----:B------:R-:W-:-:S03]  /*1bfb0*/  SEL R22, R26, RZ, !P0 ;  /* 0x000000ff1a167207 */ /* 0x000fc60004000000 */
[----:B------:R2:W-:Y:S01]  /*1bfc0*/  STL [R1+0x8], R7 ;  /* 0x0000080701007387 */ /* 0x0005e20000100800 */
[----:B------:R-:W-:Y:S05]  /*1bfd0*/  BRA.DIV UR4, `(.L_x_9970) ;  /* 0x0000005a04cc7947 */ /* 0x000fea000b800000 */
[----:B------:R-:W4:Y:S02]  /*1bfe0*/  S2R R0, SR_TID.X ;  /* 0x0000000000007919 */ /* 0x000f240000002100 */
[----:B----4-:R-:W-:-:S04]  /*1bff0*/  SHF.R.U32.HI R0, RZ, 0x5, R0 ;  /* 0x00000005ff007819 */ /* 0x010fc80000011600 */
[----:B------:R-:W-:-:S05]  /*1c000*/  LOP3.LUT R0, R0, 0x3, RZ, 0xc0, !PT ;  /* 0x0000000300007812 */ /* 0x000fca00078ec0ff */
[----:B------:R4:W0:Y:S02]  /*1c010*/  SHFL.IDX PT, R14, R0, RZ, 0x1f ;  /* 0x00001fff000e7589 */ /* 0x00082400000e0000 */
.L_x_10129:
[----:B0-----:R-:W-:Y:S02]  /*1c020*/  ISETP.NE.AND P0, PT, R14, RZ, PT ;  /* 0x000000ff0e00720c */ /* 0x001fe40003f05270 */
[----:B------:R-:W-:Y:S02]  /*1c030*/  PLOP3.LUT P1, PT, PT, PT, PT, 0x8, 0x0 ;  /* 0x000000000000781c */ /* 0x000fe40003f2e170 */
[----:B------:R-:W-:-:S11]  /*1c040*/  LOP3.LUT R19, R19, 0xfffffffb, RZ, 0xc0, !PT ;  /* 0xfffffffb13137812 */ /* 0x000fd600078ec0ff */
[----:B------:R-:W-:Y:S01]  /*1c050*/  @P1 LOP3.LUT R19, R19, 0x4, RZ, 0xfc, !PT ;  /* 0x0000000413131812 */ /* 0x000fe200078efcff */
[----:B------:R-:W-:Y:S06]  /*1c060*/  @P0 BRA `(.L_x_9971) ;  /* 0x0000000400140947 */ /* 0x000fec0003800000 */
[----:B------:R-:W-:-:S03]  /*1c070*/  UMOV UR4, 0xffffffff ;  /* 0xffffffff00047882 */ /* 0x000fc60000000000 */
[----:B------:R-:W-:Y:S05]  /*1c080*/  BRA.DIV UR4, `(.L_x_9972) ;  /* 0x0000005a04d47947 */ /* 0x000fea000b800000 */
[----:B------:R-:W-:-:S13]  /*1c090*/  ELECT P6, URZ, PT ;  /* 0x00000000003f782f */ /* 0x000fda00038c0000 */
.L_x_10132:
[----:B------:R-:W-:Y:S05]  /*1c0a0*/  @!P6 BRA `(.L_x_9971) ;  /* 0x000000040004e947 */ /* 0x000fea0003800000 */
[----:B------:R-:W-:-:S04]  /*1c0b0*/  ISETP.NE.U32.AND P0, PT, R2, RZ, PT ;  /* 0x000000ff0200720c */ /* 0x000fc80003f05070 */
[----:B------:R-:W-:-:S13]  /*1c0c0*/  ISETP.NE.AND.EX P0, PT, R3, RZ, PT, P0 ;  /* 0x000000ff0300720c */ /* 0x000fda0003f05300 */
[----:B------:R-:W-:Y:S05]  /*1c0d0*/  @!P0 BRA `(.L_x_9973) ;  /* 0x0000000000488947 */ /* 0x000fea0003800000 */
[----:B------:R-:W0:Y:S01]  /*1c0e0*/  LDC R6, c[0x0][0x43c] ;  /* 0x00010f00ff067b82 */ /* 0x000e220000000800 */
[----:B----4-:R-:W-:Y:S01]  /*1c0f0*/  IMAD.MOV.U32 R0, RZ, RZ, R23 ;  /* 0x000000ffff007224 */ /* 0x010fe200078e0017 */
[----:B------:R-:W-:Y:S01]  /*1c100*/  ULDC.64 UR4, c[0x0][0x428] ;  /* 0x00010a0000047ab9 */ /* 0x000fe20000000a00 */
[----:B0-----:R-:W-:-:S13]  /*1c110*/  ISETP.NE.AND P0, PT, R6, 0x1, PT ;  /* 0x000000010600780c */ /* 0x001fda0003f05270 */
[----:B---3--:R-:W0:Y:S02]  /*1c120*/  @P0 LDC.64 R4, c[0x0][0x440] ;  /* 0x00011000ff040b82 */ /* 0x008e240000000a00 */
[----:B0-----:R-:W-:-:S05]  /*1c130*/  @P0 IMAD.HI.U32 R4, R23, R4, RZ ;  /* 0x0000000417040227 */ /* 0x001fca00078e00ff */
[----:B------:R-:W-:-:S04]  /*1c140*/  @P0 SHF.R.U32.HI R0, RZ, R5, R4 ;  /* 0x00000005ff000219 */ /* 0x000fc80000011604 */
[--C-:B------:R-:W-:Y:S01]  /*1c150*/  SHF.R.S32.HI R5, RZ, 0x1f, R0.reuse ;  /* 0x0000001fff057819 */ /* 0x100fe20000011400 */
[----:B------:R-:W-:-:S04]  /*1c160*/  IMAD.MOV R4, RZ, RZ, -R0 ;  /* 0x000000ffff047224 */ /* 0x000fc800078e0a00 */
[----:B------:R-:W-:Y:S02]  /*1c170*/  IMAD R23, R6, R4, R23 ;  /* 0x0000000406177224 */ /* 0x000fe400078e0217 */
[----:B------:R-:W-:Y:S02]  /*1c180*/  IMAD R6, R7, UR4, RZ ;  /* 0x0000000407067c24 */ /* 0x000fe4000f8e02ff */
[----:B------:R-:W-:Y:S02]  /*1c190*/  IMAD.MOV.U32 R4, RZ, RZ, R0 ;  /* 0x000000ffff047224 */ /* 0x000fe400078e0000 */
[C---:B------:R-:W-:Y:S02]  /*1c1a0*/  IMAD R0, R26.reuse, UR5, R6 ;  /* 0x000000051a007c24 */ /* 0x040fe4000f8e0206 */
[----:B------:R-:W-:-:S04]  /*1c1b0*/  IMAD.WIDE.U32 R4, R26, UR4, R4 ;  /* 0x000000041a047c25 */ /* 0x000fc8000f8e0004 */
[----:B------:R-:W-:Y:S01]  /*1c1c0*/  IMAD.IADD R0, R5, 0x1, R0 ;  /* 0x0000000105007824 */ /* 0x000fe200078e0200 */
[----:B------:R-:W-:-:S04]  /*1c1d0*/  LEA R2, P0, R4, R2, 0x2 ;  /* 0x0000000204027211 */ /* 0x000fc800078010ff */
[----:B------:R-:W-:-:S05]  /*1c1e0*/  LEA.HI.X R3, R4, R3, R0, 0x2, P0 ;  /* 0x0000000304037211 */ /* 0x000fca00000f1400 */
[----:B------:R0:W5:Y:S04]  /*1c1f0*/  LDG.E R22, desc[UR60][R2.64] ;  /* 0x0000003c02167981 */ /* 0x000168000c1e1900 */
.L_x_9973:
[----:B----4-:R-:W-:Y:S01]  /*1c200*/  IMAD R0, R18, 0x8, R16 ;  /* 0x0000000812007824 */ /* 0x010fe200078e0210 */
[----:B0-----:R-:W-:-:S04]  /*1c210*/  SHF.L.U32 R2, R28, 0x1f, RZ ;  /* 0x0000001f1c027819 */ /* 0x001fc800000006ff */
[----:B------:R-:W0:Y:S02]  /*1c220*/  SYNCS.PHASECHK.TRANS64.TRYWAIT P0, [R0+URZ+0x31c40], R2 ;  /* 0x031c4002000075a7 */ /* 0x000e24000800017f */
[----:B0-----:R-:W-:Y:S05]  /*1c230*/  @!P0 BRA `(.L_x_9974) ;  /* 0x0000005800888947 */ /* 0x001fea0003800000 */
.L_x_10133:
[----:B------:R-:W4:Y:S02]  /*1c240*/  S2R R3, SR_TID.X ;  /* 0x0000000000037919 */ /* 0x000f240000002100 */
[----:B----4-:R-:W-:-:S04]  /*1c250*/  LOP3.LUT R3, R3, 0x7f, RZ, 0xc0, !PT ;  /* 0x0000007f03037812 */ /* 0x010fc800078ec0ff */
[----:B------:R-:W-:-:S13]  /*1c260*/  ISETP.NE.AND P0, PT, R3, RZ, PT ;  /* 0x000000ff0300720c */ /* 0x000fda0003f05270 */
[----:B------:R-:W-:Y:S05]  /*1c270*/  @P0 BRA `(.L_x_9975) ;  /* 0x0000000000140947 */ /* 0x000fea0003800000 */
[----:B------:R-:W-:Y:S01]  /*1c280*/  LOP3.LUT P1, RZ, R19, 0x1, RZ, 0xc0, !PT ;  /* 0x0000000113ff7812 */ /* 0x000fe2000782c0ff */
[----:B0-----:R-:W-:-:S04]  /*1c290*/  IMAD.MOV.U32 R2, RZ, RZ, 0x6c00 ;  /* 0x00006c00ff027424 */ /* 0x001fc800078e00ff */
[----:B------:R4:W-:Y:S08]  /*1c2a0*/  SYNCS.ARRIVE.TRANS64 RZ, [R0+URZ+0x31c30], R2 ;  /* 0x031c300200ff79a7 */ /* 0x0009f0000800003f */
[----:B------:R-:W-:Y:S05]  /*1c2b0*/  @!P1 BRA `(.L_x_9975) ;  /* 0x0000000000049947 */ /* 0x000fea0003800000 */
[----:B------:R-:W-:Y:S01]  /*1c2c0*/  BPT.TRAP 0x1 ;  /* 0x000000040000795c */ /* 0x000fe20000300000 */
.L_x_9975:
[----:B------:R-:W-:Y:S01]  /*1c2d0*/  R2UR UR9, R0 ;  /* 0x00000000000972ca */ /* 0x000fe200000e0000 */
[----:B0---4-:R-:W-:Y:S01]  /*1c2e0*/  IMAD R0, R18, 0x6c00, R16 ;  /* 0x00006c0012007824 */ /* 0x011fe200078e0210 */
        /* <DEDUP_REMOVED lines=11> */
[----:B------:R-:W-:Y:S01]  /*1c3a0*/  UIADD3 UR9, UR9, 0x31c30, URZ ;  /* 0x00031c3009097890 */ /* 0x000fe2000fffe03f */
[----:B------:R-:W-:-:S03]  /*1c3b0*/  LOP3.LUT R19, R19, 0xfffffffb, RZ, 0xc0, !PT ;  /* 0xfffffffb13137812 */ /* 0x000fc600078ec0ff */
[----:B------:R-:W-:Y:S02]  /*1c3c0*/  UIMAD UR11, UR11, 0x90, UR5 ;  /* 0x000000900b0b78a4 */ /* 0x000fe4000f8e0205 */
[----:B------:R-:W-:Y:S02]  /*1c3d0*/  UIADD3 UR14, UR8, 0x16a00, URZ ;  /* 0x00016a00080e7890 */ /* 0x000fe4000fffe03f */
[----:B------:R-:W-:Y:S02]  /*1c3e0*/  UIADD3.X UR5, URZ, UR37, URZ, UP0, !UPT ;  /* 0x000000253f057290 */ /* 0x000fe400087fe43f */
[----:B------:R-:W-:Y:S02]  /*1c3f0*/  UIADD3 UR15, UR8, 0x18e00, URZ ;  /* 0x00018e00080f7890 */ /* 0x000fe4000fffe03f */
[----:B------:R-:W-:Y:S01]  /*1c400*/  UIADD3 UR16, UR8, 0x1b200, URZ ;  /* 0x0001b20008107890 */ /* 0x000fe2000fffe03f */
[----:B------:R-:W-:Y:S02]  /*1c410*/  @P0 LOP3.LUT R19, R19, 0x4, RZ, 0xfc, !PT ;  /* 0x0000000413130812 */ /* 0x000fe400078efcff */
[----:B------:R-:W-:Y:S01]  /*1c420*/  UMOV UR8, UR14 ;  /* 0x0000000e00087c82 */ /* 0x000fe20008000000 */
[----:B------:R-:W-:Y:S01]  /*1c430*/  UMOV UR14, 0x40 ;  /* 0x00000040000e7882 */ /* 0x000fe20000000000 */
[----:B------:R0:W-:Y:S02]  /*1c440*/  UTMALDG.4D [UR8], [UR4], desc[UR6] ;  /* 0x00000608040075b4 */ /* 0x0001e40008019000 */
[----:B0-----:R-:W-:Y:S01]  /*1c450*/  UMOV UR8, UR15 ;  /* 0x0000000f00087c82 */ /* 0x001fe20008000000 */
[----:B------:R-:W-:-:S02]  /*1c460*/  UMOV UR10, UR17 ;  /* 0x00000011000a7c82 */ /* 0x000fc40008000000 */
[----:B------:R0:W-:Y:S02]  /*1c470*/  UTMALDG.4D [UR8], [UR4], desc[UR6] ;  /* 0x00000608040075b4 */ /* 0x0001e40008019000 */
[----:B0-----:R-:W-:Y:S01]  /*1c480*/  UMOV UR8, UR16 ;  /* 0x0000001000087c82 */ /* 0x001fe20008000000 */
[----:B------:R-:W-:Y:S02]  /*1c490*/  UMOV UR10, UR14 ;  /* 0x0000000e000a7c82 */ /* 0x000fe40008000000 */
[----:B------:R0:W-:Y:S02]  /*1c4a0*/  UTMALDG.4D [UR8], [UR4], desc[UR6] ;  /* 0x00000608040075b4 */ /* 0x0001e40008019000 */
[----:B0-----:R-:W-:Y:S01]  /*1c4b0*/  NOP ;  /* 0x0000000000007918 */ /* 0x001fe20000000000 */
.L_x_9971:
[----:B------:R-:W5:Y:S04]  /*1c4c0*/  LDL.LU R4, [R1+0x28] ;  /* 0x0000280001047983 */ /* 0x000f680000300800 */
[----:B------:R-:W2:Y:S04]  /*1c4d0*/  LDL.LU R6, [R1+0x18] ;  /* 0x0000180001067983 */ /* 0x000ea80000300800 */
[----:B------:R-:W3:Y:S01]  /*1c4e0*/  LDL.LU R3, [R1+0x3c] ;  /* 0x00003c0001037983 */ /* 0x000ee20000300800 */
[----:B------:R-:W-:Y:S05]  /*1c4f0*/  WARPSYNC.ALL ;  /* 0x0000000000007948 */ /* 0x000fea0003800000 */
[----:B------:R-:W-:Y:S01]  /*1c500*/  ULDC.64 UR6, c[0x0][0xa00] ;  /* 0x0002800000067ab9 */ /* 0x000fe20000000a00 */
[----:B------:R-:W-:Y:S01]  /*1c510*/  ULDC.64 UR4, c[0x0][0x298] ;  /* 0x0000a60000047ab9 */ /* 0x000fe20000000a00 */
[----:B----4-:R-:W-:Y:S01]  /*1c520*/  VIADD R0, R16, 0xda00 ;  /* 0x0000da0010007836 */ /* 0x010fe20000000000 */
[----:B------:R-:W-:Y:S01]  /*1c530*/  BAR.SYNC.DEFER_BLOCKING 0x8, 0x200 ;  /* 0x0208000000007b1d */ /* 0x000fe20000010000 */
[----:B------:R-:W-:-:S03]  /*1c540*/  ISETP.NE.U32.AND P0, PT, RZ, UR6, PT ;  /* 0x00000006ff007c0c */ /* 0x000fc6000bf05070 */
[----:B------:R-:W-:Y:S02]  /*1c550*/  LOP3.LUT P1, RZ, R0, 0x1bf, RZ, 0xc0, !PT ;  /* 0x000001bf00ff7812 */ /* 0x000fe4000782c0ff */
[----:B------:R-:W-:Y:S01]  /*1c560*/  ISETP.NE.AND.EX P0, PT, RZ, UR7, PT, P0 ;  /* 0x00000007ff007c0c */ /* 0x000fe2000bf05300 */
[----:B------:R-:W-:Y:S01]  /*1c570*/  BSSY B6, `(.L_x_9976) ;  /* 0x000001d000067945 */ /* 0x000fe20003800000 */
[----:B-----5:R-:W-:Y:S02]  /*1c580*/  SHF.R.S32.HI R2, RZ, 0x1f, R4 ;  /* 0x0000001fff027819 */ /* 0x020fe40000011404 */
[----:B--2---:R-:W-:-:S03]  /*1c590*/  SEL R6, R6, RZ, !P0 ;  /* 0x000000ff06067207 */ /* 0x004fc60004000000 */
[----:B------:R-:W-:-:S04]  /*1c5a0*/  IMAD R2, R2, UR4, RZ ;  /* 0x0000000402027c24 */ /* 0x000fc8000f8e02ff */
[C---:B------:R-:W-:Y:S01]  /*1c5b0*/  IMAD R0, R4.reuse, UR5, R2 ;  /* 0x0000000504007c24 */ /* 0x040fe2000f8e0202 */
[----:B---3--:R-:W-:Y:S01]  /*1c5c0*/  SEL R2, R3, RZ, !P0 ;  /* 0x000000ff03027207 */ /* 0x008fe20004000000 */
        /* <DEDUP_REMOVED lines=19> */
[----:B-1----:R-:W-:Y:S02]  /*1c700*/  IMAD.MOV.U32 R12, RZ, RZ, 0x1 ;  /* 0x00000001ff0c7424 */ /* 0x002fe400078e00ff */
[----:B------:R-:W-:-:S07]  /*1c710*/  IMAD.MOV.U32 R13, RZ, RZ, RZ ;  /* 0x000000ffff0d7224 */ /* 0x000fce00078e00ff */
[----:B------:R-:W-:-:S07]  /*1c720*/  LEPC R20, `(.L_x_9977) ;  /* 0x000000001014794e */ /* 0x000fce0000000000 */
[----:B0-----:R-:W-:Y:S05]  /*1c730*/  CALL.ABS.NOINC R2 ;  /* 0x0000000002007343 */ /* 0x001fea0003c00000 */
.L_x_9977:
[----:B------:R-:W-:Y:S05]  /*1c740*/  BSYNC B6 ;  /* 0x0000000000067941 */ /* 0x000fea0003800000 */
.L_x_9976:
[----:B------:R-:W2:Y:S01]  /*1c750*/  LDL.LU R20, [R1+0x28] ;  /* 0x0000280001147983 */ /* 0x000ea20000300800 */
[----:B------:R-:W3:Y:S01]  /*1c760*/  LDC R10, c[0x0][0x448] ;  /* 0x00011200ff0a7b82 */ /* 0x000ee20000000800 */
[----:B------:R-:W-:Y:S01]  /*1c770*/  ULDC.64 UR4, c[0x0][0x2d8] ;  /* 0x0000b60000047ab9 */ /* 0x000fe20000000a00 */
[----:B------:R-:W-:Y:S01]  /*1c780*/  ULDC.64 UR6, c[0x0][0x2e0] ;  /* 0x0000b80000067ab9 */ /* 0x000fe20000000a00 */
[----:B0-----:R-:W2:Y:S01]  /*1c790*/  LDL.LU.64 R2, [R1+0x30] ;  /* 0x0000300001027983 */ /* 0x001ea20000300a00 */
[----:B------:R-:W-:-:S03]  /*1c7a0*/  ULDC.64 UR8, c[0x0][0x280] ;  /* 0x0000a00000087ab9 */ /* 0x000fc60000000a00 */
[----:B------:R-:W4:Y:S04]  /*1c7b0*/  LDL.LU R21, [R1+0x3c] ;  /* 0x00003c0001157983 */ /* 0x000f280000300800 */
[----:B------:R-:W5:Y:S01]  /*1c7c0*/  LDL.LU R4, [R1+0x18] ;  /* 0x0000180001047983 */ /* 0x000f620000300800 */
[----:B-1----:R-:W0:Y:S01]  /*1c7d0*/  S2R R13, SR_TID.X ;  /* 0x00000000000d7919 */ /* 0x002e220000002100 */
[----:B---3--:R-:W-:-:S13]  /*1c7e0*/  ISETP.NE.AND P0, PT, R10, 0x1, PT ;  /* 0x000000010a00780c */ /* 0x008fda0003f05270 */
[----:B------:R-:W1:Y:S01]  /*1c7f0*/  @P0 LDC R5, c[0x0][0x450] ;  /* 0x00011400ff050b82 */ /* 0x000e620000000800 */
[----:B0-----:R-:W-:-:S05]  /*1c800*/  IMAD.SHL.U32 R11, R13, 0x8, RZ ;  /* 0x000000080d0b7824 */ /* 0x001fca00078e00ff */
[----:B------:R-:W-:-:S04]  /*1c810*/  LOP3.LUT R11, R11, 0x18, RZ, 0xc0, !PT ;  /* 0x000000180b0b7812 */ /* 0x000fc800078ec0ff */
[C---:B------:R-:W-:Y:S02]  /*1c820*/  LOP3.LUT R12, R11.reuse, 0x20, RZ, 0xfc, !PT ;  /* 0x000000200b0c7812 */ /* 0x040fe400078efcff */
[----:B------:R-:W-:Y:S01]  /*1c830*/  LOP3.LUT R11, R11, 0x40, RZ, 0xfc, !PT ;  /* 0x000000400b0b7812 */ /* 0x000fe200078efcff */
[----:B--2---:R-:W-:Y:S02]  /*1c840*/  IMAD.MOV.U32 R3, RZ, RZ, R20 ;  /* 0x000000ffff037224 */ /* 0x004fe400078e0014 */
[----:B------:R-:W0:Y:S01]  /*1c850*/  S2R R20, SR_TID.X ;  /* 0x0000000000147919 */ /* 0x000e220000002100 */
[----:B------:R-:W-:-:S04]  /*1c860*/  IMAD.WIDE.U32 R2, R17, UR4, R2 ;  /* 0x0000000411027c25 */ /* 0x000fc8000f8e0002 */
[----:B------:R-:W-:Y:S01]  /*1c870*/  IMAD R3, R17, UR5, R3 ;  /* 0x0000000511037c24 */ /* 0x000fe2000f8e0203 */
[----:B------:R-:W-:Y:S01]  /*1c880*/  ULDC.64 UR4, c[0x0][0x2d0] ;  /* 0x0000b40000047ab9 */ /* 0x000fe20000000a00 */
[----:B----4-:R-:W-:Y:S02]  /*1c890*/  IMAD R0, R21, UR6, RZ ;  /* 0x0000000615007c24 */ /* 0x010fe4000f8e02ff */
[----:B-----5:R-:W-:-:S04]  /*1c8a0*/  IMAD.WIDE.U32 R2, R4, UR6, R2 ;  /* 0x0000000604027c25 */ /* 0x020fc8000f8e0002 */
[----:B------:R-:W-:Y:S01]  /*1c8b0*/  IMAD R0, R4, UR7, R0 ;  /* 0x0000000704007c24 */ /* 0x000fe2000f8e0200 */
[----:B------:R-:W-:Y:S01]  /*1c8c0*/  ULDC.64 UR6, c[0x0][0x2c8] ;  /* 0x0000b20000067ab9 */ /* 0x000fe20000000a00 */
[----:B------:R-:W2:Y:S02]  /*1c8d0*/  @P0 LDC R4, c[0x0][0x44c] ;  /* 0x00011300ff040b82 */ /* 0x000ea40000000800 */
[----:B------:R-:W-:Y:S01]  /*1c8e0*/  IMAD.IADD R3, R3, 0x1, R0 ;  /* 0x0000000103037824 */ /* 0x000fe200078e0200 */
[C---:B0-----:R-:W-:Y:S01]  /*1c8f0*/  LOP3.LUT R21, R20.reuse, 0x7f, RZ, 0xc0, !PT ;  /* 0x0000007f14157812 */ /* 0x041fe200078ec0ff */
[----:B------:R-:W-:-:S03]  /*1c900*/  IMAD.SHL.U32 R20, R20, 0x20, RZ ;  /* 0x0000002014147824 */ /* 0x000fc600078e00ff */
[----:B------:R-:W-:-:S04]  /*1c910*/  SHF.R.U32.HI R21, RZ, 0x2, R21 ;  /* 0x00000002ff157819 */ /* 0x000fc80000011615 */
[----:B------:R-:W-:Y:S02]  /*1c920*/  LOP3.LUT R20, R21, 0x60, R20, 0xf8, !PT ;  /* 0x0000006015147812 */ /* 0x000fe400078ef814 */
[----:B------:R-:W-:-:S03]  /*1c930*/  LOP3.LUT R21, R13, 0x7f, RZ, 0xc0, !PT ;  /* 0x0000007f0d157812 */ /* 0x000fc600078ec0ff */
[----:B------:R-:W-:Y:S01]  /*1c940*/  IMAD R8, R25, 0xc0, R20 ;  /* 0x000000c019087824 */ /* 0x000fe200078e0214 */
[----:B------:R-:W-:Y:S01]  /*1c950*/  SHF.R.U32.HI R21, RZ, 0x2, R21 ;  /* 0x00000002ff157819 */ /* 0x000fe20000011615 */
[----:B------:R-:W-:Y:S02]  /*1c960*/  IMAD.SHL.U32 R20, R13, 0x8, RZ ;  /* 0x000000080d147824 */ /* 0x000fe400078e00ff */
[----:B--2---:R-:W-:-:S03]  /*1c970*/  @P0 IMAD.HI.U32 R0, R8, R4, RZ ;  /* 0x0000000408000227 */ /* 0x004fc600078e00ff */
[----:B------:R-:W-:Y:S01]  /*1c980*/  LOP3.LUT R20, R20, 0x18, RZ, 0xc0, !PT ;  /* 0x0000001814147812 */ /* 0x000fe200078ec0ff */
[----:B------:R-:W-:Y:S01]  /*1c990*/  IMAD.MOV.U32 R4, RZ, RZ, R8 ;  /* 0x000000ffff047224 */ /* 0x000fe200078e0008 */
[----:B-1----:R-:W-:-:S04]  /*1c9a0*/  @P0 SHF.R.U32.HI R4, RZ, R5, R0 ;  /* 0x00000005ff040219 */ /* 0x002fc80000011600 */
[--C-:B------:R-:W-:Y:S01]  /*1c9b0*/  SHF.R.S32.HI R0, RZ, 0x1f, R4.reuse ;  /* 0x0000001fff007819 */ /* 0x100fe20000011404 */
[----:B------:R-:W-:-:S04]  /*1c9c0*/  IMAD.MOV R6, RZ, RZ, -R4 ;  /* 0x000000ffff067224 */ /* 0x000fc800078e0a04 */
[----:B------:R-:W-:-:S04]  /*1c9d0*/  IMAD R0, R0, UR4, RZ ;  /* 0x0000000400007c24 */ /* 0x000fc8000f8e02ff */
[C---:B------:R-:W-:Y:S02]  /*1c9e0*/  IMAD R0, R4.reuse, UR5, R0 ;  /* 0x0000000504007c24 */ /* 0x040fe4000f8e0200 */
[----:B------:R-:W-:-:S04]  /*1c9f0*/  IMAD.WIDE.U32 R4, R4, UR4, R2 ;  /* 0x0000000404047c25 */ /* 0x000fc8000f8e0002 */
[----:B------:R-:W-:Y:S02]  /*1ca00*/  IMAD.IADD R5, R5, 0x1, R0 ;  /* 0x0000000105057824 */ /* 0x000fe400078e0200 */
[----:B------:R-:W-:Y:S02]  /*1ca10*/  IMAD R0, R10, R6, R8 ;  /* 0x000000060a007224 */ /* 0x000fe400078e0208 */
[----:B------:R-:W-:-:S03]  /*1ca20*/  VIADD R8, R8, 0x80 ;  /* 0x0000008008087836 */ /* 0x000fc60000000000 */
[----:B------:R-:W-:-:S05]  /*1ca30*/  SHF.R.S32.HI R6, RZ, 0x1f, R0 ;  /* 0x0000001fff067819 */ /* 0x000fca0000011400 */
[----:B------:R-:W-:Y:S02]  /*1ca40*/  IMAD R9, R6, UR6, RZ ;  /* 0x0000000606097c24 */ /* 0x000fe4000f8e02ff */
[C---:B------:R-:W-:Y:S02]  /*1ca50*/  IMAD.WIDE.U32 R6, R0.reuse, UR6, R4 ;  /* 0x0000000600067c25 */ /* 0x040fe4000f8e0004 */
[----:B------:R-:W0:Y:S02]  /*1ca60*/  @P0 LDC R5, c[0x0][0x44c] ;  /* 0x00011300ff050b82 */ /* 0x000e240000000800 */
[----:B------:R-:W-:Y:S01]  /*1ca70*/  IMAD R0, R0, UR7, R9 ;  /* 0x0000000700007c24 */ /* 0x000fe2000f8e0209 */
[----:B------:R-:W-:-:S03]  /*1ca80*/  LEA R4, P1, R6, UR8, 0x1 ;  /* 0x0000000806047c11 */ /* 0x000fc6000f8208ff */
[----:B------:R-:W-:Y:S02]  /*1ca90*/  IMAD.IADD R0, R7, 0x1, R0 ;  /* 0x0000000107007824 */ /* 0x000fe400078e0200 */
[----:B------:R-:W1:Y:S03]  /*1caa0*/  @P0 LDC R7, c[0x0][0x450] ;  /* 0x00011400ff070b82 */ /* 0x000e660000000800 */
[----:B------:R-:W-:Y:S01]  /*1cab0*/  LEA.HI.X R0, R6, UR9, R0, 0x1, P1 ;  /* 0x0000000906007c11 */ /* 0x000fe200088f0c00 */
[----:B------:R-:W-:Y:S02]  /*1cac0*/  IMAD.MOV.U32 R6, RZ, RZ, R8 ;  /* 0x000000ffff067224 */ /* 0x000fe400078e0008 */
[----:B0-----:R-:W-:-:S05]  /*1cad0*/  @P0 IMAD.HI.U32 R5, R8, R5, RZ ;  /* 0x0000000508050227 */ /* 0x001fca00078e00ff */
[----:B-1----:R-:W-:-:S04]  /*1cae0*/  @P0 SHF.R.U32.HI R6, RZ, R7, R5 ;  /* 0x00000007ff060219 */ /* 0x002fc80000011605 */
[--C-:B------:R-:W-:Y:S01]  /*1caf0*/  SHF.R.S32.HI R7, RZ, 0x1f, R6.reuse ;  /* 0x0000001fff077819 */ /* 0x100fe20000011406 */
[----:B------:R-:W-:Y:S02]  /*1cb00*/  IMAD.MOV R5, RZ, RZ, -R6 ;  /* 0x000000ffff057224 */ /* 0x000fe400078e0a06 */
[----:B------:R-:W-:-:S04]  /*1cb10*/  IMAD.WIDE.U32 R2, R6, UR4, R2 ;  /* 0x0000000406027c25 */ /* 0x000fc8000f8e0002 */
[----:B------:R-:W-:Y:S02]  /*1cb20*/  IMAD R5, R10, R5, R8 ;  /* 0x000000050a057224 */ /* 0x000fe400078e0208 */
[----:B------:R-:W-:Y:S01]  /*1cb30*/  IMAD R7, R7, UR4, RZ ;  /* 0x0000000407077c24 */ /* 0x000fe2000f8e02ff */
[----:B------:R-:W-:Y:S02]  /*1cb40*/  ULDC UR4, c[0x0][0x2b8] ;  /* 0x0000ae0000047ab9 */ /* 0x000fe40000000800 */
[----:B------:R-:W-:Y:S01]  /*1cb50*/  ISETP.GE.AND P3, PT, R20, UR4, PT ;  /* 0x0000000414007c0c */ /* 0x000fe2000bf66270 */
[----:B------:R-:W-:Y:S01]  /*1cb60*/  IMAD R7, R6, UR5, R7 ;  /* 0x0000000506077c24 */ /* 0x000fe2000f8e0207 */
[----:B------:R-:W-:Y:S01]  /*1cb70*/  SHF.R.S32.HI R6, RZ, 0x1f, R5 ;  /* 0x0000001fff067819 */ /* 0x000fe20000011405 */
[----:B------:R-:W-:Y:S01]  /*1cb80*/  UMOV UR5, 0xffffffff ;  /* 0xffffffff00057882 */ /* 0x000fe20000000000 */
[----:B------:R-:W-:Y:S01]  /*1cb90*/  ISETP.GE.AND P1, PT, R11, UR4, PT ;  /* 0x000000040b007c0c */ /* 0x000fe2000bf26270 */
[----:B------:R-:W-:-:S02]  /*1cba0*/  IMAD.IADD R3, R3, 0x1, R7 ;  /* 0x0000000103037824 */ /* 0x000fc400078e0207 */
[----:B------:R-:W-:Y:S02]  /*1cbb0*/  IMAD R6, R6, UR6, RZ ;  /* 0x0000000606067c24 */ /* 0x000fe4000f8e02ff */
[----:B------:R-:W-:-:S04]  /*1cbc0*/  IMAD.WIDE.U32 R2, R5, UR6, R2 ;  /* 0x0000000605027c25 */ /* 0x000fc8000f8e0002 */
[----:B------:R-:W-:Y:S01]  /*1cbd0*/  IMAD R6, R5, UR7, R6 ;  /* 0x0000000705067c24 */ /* 0x000fe2000f8e0206 */
[----:B------:R-:W-:-:S03]  /*1cbe0*/  LEA R8, P0, R2, UR8, 0x1 ;  /* 0x0000000802087c11 */ /* 0x000fc6000f8008ff */
[----:B------:R-:W-:-:S05]  /*1cbf0*/  IMAD.IADD R3, R3, 0x1, R6 ;  /* 0x0000000103037824 */ /* 0x000fca00078e0206 */
[----:B------:R-:W-:Y:S02]  /*1cc00*/  LEA.HI.X R3, R2, UR9, R3, 0x1, P0 ;  /* 0x0000000902037c11 */ /* 0x000fe400080f0c03 */
[----:B------:R-:W-:Y:S01]  /*1cc10*/  ISETP.GE.AND P0, PT, R12, UR4, PT ;  /* 0x000000040c007c0c */ /* 0x000fe2000bf06270 */
[----:B------:R-:W-:-:S12]  /*1cc20*/  BRA.DIV UR5, `(.L_x_9978) ;  /* 0x0000005205207947 */ /* 0x000fd8000b800000 */
[----:B------:R-:W2:Y:S04]  /*1cc30*/  LDL.LU R5, [R1+0x44] ;  /* 0x0000440001057983 */ /* 0x000ea80000300800 */
[----:B------:R-:W3:Y:S01]  /*1cc40*/  LDL R9, [R1+0x14] ;  /* 0x0000140001097983 */ /* 0x000ee20000100800 */
[----:B------:R-:W-:-:S03]  /*1cc50*/  IMAD R25, R25, 0xc0, R21 ;  /* 0x000000c019197824 */ /* 0x000fc600078e0215 */
[----:B------:R-:W0:Y:S04]  /*1cc60*/  SHFL.IDX PT, R7, R4, RZ, 0x1c1f ;  /* 0x001c1fff04077589 */ /* 0x000e2800000e0000 */
[----:B------:R-:W1:Y:S01]  /*1cc70*/  SHFL.IDX PT, R6, R0, RZ, 0x1c1f ;  /* 0x001c1fff00067589 */ /* 0x000e6200000e0000 */
[----:B--2---:R-:W-:Y:S02]  /*1cc80*/  IMAD R2, R5, R10, RZ ;  /* 0x0000000a05027224 */ /* 0x004fe400078e02ff */
[----:B------:R-:W-:-:S03]  /*1cc90*/  VIADD R5, R25, 0x20 ;  /* 0x0000002019057836 */ /* 0x000fc60000000000 */
        /* <DEDUP_REMOVED lines=10> */
[----:B------:R-:W-:Y:S01]  /*1cd40*/  ISETP.GE.AND P2, PT, R5, R2, PT ;  /* 0x000000020500720c */ /* 0x000fe20003f46270 */
[----:B------:R-:W-:-:S02]  /*1cd50*/  VIADD R5, R25, 0x40 ;  /* 0x0000004019057836 */ /* 0x000fc40000000000 */
[----:B0-----:R-:W0:Y:S04]  /*1cd60*/  SHFL.IDX PT, R7, R4, 0x1, 0x1c1f ;  /* 0x003c1f0004077f89 */ /* 0x001e2800000e0000 */
[----:B------:R-:W1:Y:S06]  /*1cd70*/  SHFL.IDX PT, R6, R0, 0x1, 0x1c1f ;  /* 0x003c1f0000067f89 */ /* 0x000e6c00000e0000 */
[----:B0-----:R-:W-:-:S05]  /*1cd80*/  @!P2 LEA R7, P4, R20, R7, 0x1 ;  /* 0x000000071407a211 */ /* 0x001fca00078808ff */
[----:B-1----:R-:W-:-:S05]  /*1cd90*/  @!P2 IMAD.X R6, RZ, RZ, R6, P4 ;  /* 0x000000ffff06a224 */ /* 0x002fca00020e0606 */
[----:B------:R-:W-:-:S04]  /*1cda0*/  @!P2 LOP3.LUT R7, R7, R6, RZ, 0x3c, !PT ;  /* 0x000000060707a212 */ /* 0x000fc800078e3cff */
[----:B------:R-:W-:-:S04]  /*1cdb0*/  @!P2 LOP3.LUT R6, R7, R6, RZ, 0x3c, !PT ;  /* 0x000000060706a212 */ /* 0x000fc800078e3cff */
[----:B------:R-:W-:-:S05]  /*1cdc0*/  @!P2 LOP3.LUT R7, R7, R6, RZ, 0x3c, !PT ;  /* 0x000000060707a212 */ /* 0x000fca00078e3cff */
[----:B------:R-:W-:Y:S04]  /*1cdd0*/  @!P2 LDGSTS.E.BYPASS.LTC128B.128 [R9+0xe200], desc[UR60][R6.64], !P3 ;  /* 0x0e2000000609afae */ /* 0x000fe8000d901d7c */
[----:B------:R-:W-:Y:S04]  /*1cde0*/  @!P2 LDGSTS.E.BYPASS.LTC128B.128 [R9+0x11200], desc[UR60][R6.64+0x40], !P0 ;  /* 0x112000400609afae */ /* 0x000fe8000c101d7c */
[----:B------:R0:W-:Y:S01]  /*1cdf0*/  @!P2 LDGSTS.E.BYPASS.LTC128B.128 [R9+0x14200], desc[UR60][R6.64+0x80], !P1 ;  /* 0x142000800609afae */ /* 0x0001e2000c901d7c */
[----:B------:R-:W-:Y:S01]  /*1ce00*/  ISETP.GE.AND P2, PT, R5, R2, PT ;  /* 0x000000020500720c */ /* 0x000fe20003f46270 */
[----:B------:R-:W-:-:S02]  /*1ce10*/  VIADD R5, R25, 0x60 ;  /* 0x0000006019057836 */ /* 0x000fc40000000000 */
[----:B0-----:R-:W0:Y:S04]  /*1ce20*/  SHFL.IDX PT, R7, R4, 0x2, 0x1c1f ;  /* 0x005c1f0004077f89 */ /* 0x001e2800000e0000 */
[----:B------:R-:W1:Y:S04]  /*1ce30*/  SHFL.IDX PT, R6, R0, 0x2, 0x1c1f ;  /* 0x005c1f0000067f89 */ /* 0x000e6800000e0000 */
[----:B------:R-:W2:Y:S04]  /*1ce40*/  SHFL.IDX PT, R4, R4, 0x3, 0x1c1f ;  /* 0x007c1f0004047f89 */ /* 0x000ea800000e0000 */
[----:B------:R-:W3:Y:S01]  /*1ce50*/  SHFL.IDX PT, R0, R0, 0x3, 0x1c1f ;  /* 0x007c1f0000007f89 */ /* 0x000ee200000e0000 */
[----:B0-----:R-:W-:-:S05]  /*1ce60*/  @!P2 LEA R7, P4, R20, R7, 0x1 ;  /* 0x000000071407a211 */ /* 0x001fca00078808ff */
[----:B-1----:R-:W-:-:S05]  /*1ce70*/  @!P2 IMAD.X R6, RZ, RZ, R6, P4 ;  /* 0x000000ffff06a224 */ /* 0x002fca00020e0606 */
[----:B------:R-:W-:-:S04]  /*1ce80*/  @!P2 LOP3.LUT R7, R7, R6, RZ, 0x3c, !PT ;  /* 0x000000060707a212 */ /* 0x000fc800078e3cff */
[----:B------:R-:W-:-:S04]  /*1ce90*/  @!P2 LOP3.LUT R6, R7, R6, RZ, 0x3c, !PT ;  /* 0x000000060706a212 */ /* 0x000fc800078e3cff */
[----:B------:R-:W-:-:S05]  /*1cea0*/  @!P2 LOP3.LUT R7, R7, R6, RZ, 0x3c, !PT ;  /* 0x000000060707a212 */ /* 0x000fca00078e3cff */
[----:B------:R-:W-:Y:S04]  /*1ceb0*/  @!P2 LDGSTS.E.BYPASS.LTC128B.128 [R9+0xea00], desc[UR60][R6.64], !P3 ;  /* 0x0ea000000609afae */ /* 0x000fe8000d901d7c */
[----:B------:R-:W-:Y:S04]  /*1cec0*/  @!P2 LDGSTS.E.BYPASS.LTC128B.128 [R9+0x11a00], desc[UR60][R6.64+0x40], !P0 ;  /* 0x11a000400609afae */ /* 0x000fe8000c101d7c */
[----:B------:R-:W-:Y:S01]  /*1ced0*/  @!P2 LDGSTS.E.BYPASS.LTC128B.128 [R9+0x14a00], desc[UR60][R6.64+0x80], !P1 ;  /* 0x14a000800609afae */ /* 0x000fe2000c901d7c */
[----:B------:R-:W-:-:S13]  /*1cee0*/  ISETP.GE.AND P2, PT, R5, R2, PT ;  /* 0x000000020500720c */ /* 0x000fda0003f46270 */
[----:B--2---:R-:W-:-:S05]  /*1cef0*/  @!P2 LEA R4, P4, R20, R4, 0x1 ;  /* 0x000000041404a211 */ /* 0x004fca00078808ff */
[----:B---3--:R-:W-:-:S04]  /*1cf00*/  @!P2 IMAD.X R0, RZ, RZ, R0, P4 ;  /* 0x000000ffff00a224 */ /* 0x008fc800020e0600 */
[----:B------:R-:W-:Y:S02]  /*1cf10*/  @!P2 IMAD.MOV.U32 R5, RZ, RZ, R0 ;  /* 0x000000ffff05a224 */ /* 0x000fe400078e0000 */
[----:B------:R-:W-:Y:S04]  /*1cf20*/  SHFL.IDX PT, R0, R3, RZ, 0x1c1f ;  /* 0x001c1fff03007589 */ /* 0x000fe800000e0000 */
[----:B------:R-:W-:Y:S04]  /*1cf30*/  @!P2 LDGSTS.E.BYPASS.LTC128B.128 [R9+0xf200], desc[UR60][R4.64], !P3 ;  /* 0x0f2000000409afae */ /* 0x000fe8000d901d7c */
[----:B------:R-:W-:Y:S04]  /*1cf40*/  @!P2 LDGSTS.E.BYPASS.LTC128B.128 [R9+0x12200], desc[UR60][R4.64+0x40], !P0 ;  /* 0x122000400409afae */ /* 0x000fe8000c101d7c */
[----:B------:R0:W-:Y:S04]  /*1cf50*/  @!P2 LDGSTS.E.BYPASS.LTC128B.128 [R9+0x15200], desc[UR60][R4.64+0x80], !P1 ;  /* 0x152000800409afae */ /* 0x0001e8000c901d7c */
[----:B------:R-:W-:Y:S04]  /*1cf60*/  SHFL.IDX PT, R3, R3, 0x1, 0x1c1f ;  /* 0x003c1f0003037f89 */ /* 0x000fe800000e0000 */
[----:B0-----:R-:W0:Y:S01]  /*1cf70*/  SHFL.IDX PT, R4, R8, RZ, 0x1c1f ;  /* 0x001c1fff08047589 */ /* 0x001e2200000e0000 */
[----:B------:R-:W-:-:S03]  /*1cf80*/  VIADD R5, R25, 0x80 ;  /* 0x0000008019057836 */ /* 0x000fc60000000000 */
[----:B------:R-:W1:Y:S02]  /*1cf90*/  SHFL.IDX PT, R8, R8, 0x1, 0x1c1f ;  /* 0x003c1f0008087f89 */ /* 0x000e6400000e0000 */
[----:B------:R-:W-:-:S13]  /*1cfa0*/  ISETP.GE.AND P2, PT, R5, R2, PT ;  /* 0x000000020500720c */ /* 0x000fda0003f46270 */
[----:B0-----:R-:W-:-:S05]  /*1cfb0*/  @!P2 LEA R4, P4, R20, R4, 0x1 ;  /* 0x000000041404a211 */ /* 0x001fca00078808ff */
[----:B------:R-:W-:-:S05]  /*1cfc0*/  @!P2 IMAD.X R0, RZ, RZ, R0, P4 ;  /* 0x000000ffff00a224 */ /* 0x000fca00020e0600 */
[----:B------:R-:W-:-:S05]  /*1cfd0*/  @!P2 MOV R5, R0 ;  /* 0x000000000005a202 */ /* 0x000fca0000000f00 */
[----:B------:R0:W-:Y:S04]  /*1cfe0*/  @!P2 LDGSTS.E.BYPASS.LTC128B.128 [R9+0xfa00], desc[UR60][R4.64], !P3 ;  /* 0x0fa000000409afae */ /* 0x0001e8000d901d7c */
[----:B------:R0:W-:Y:S04]  /*1cff0*/  @!P2 LDGSTS.E.BYPASS.LTC128B.128 [R9+0x12a00], desc[UR60][R4.64+0x40], !P0 ;  /* 0x12a000400409afae */ /* 0x0001e8000c101d7c */
[----:B-1----:R0:W-:Y:S02]  /*1d000*/  @!P2 LDGSTS.E.BYPASS.LTC128B.128 [R9+0x15a00], desc[UR60][R4.64+0x80], !P1 ;  /* 0x15a000800409afae */ /* 0x0021e4000c901d7c */
.L_x_10146:
[----:B------:R-:W2:Y:S01]  /*1d010*/  LDL R0, [R1+0x14] ;  /* 0x0000140001007983 */ /* 0x000ea20000100800 */
[----:B------:R-:W-:-:S05]  /*1d020*/  VIADD R25, R25, 0xa0 ;  /* 0x000000a019197836 */ /* 0x000fca0000000000 */
[----:B------:R-:W-:-:S13]  /*1d030*/  ISETP.GE.AND P2, PT, R25, R2, PT ;  /* 0x000000021900720c */ /* 0x000fda0003f46270 */
[----:B------:R-:W-:-:S05]  /*1d040*/  @!P2 LEA R2, P4, R20, R8, 0x1 ;  /* 0x000000081402a211 */ /* 0x000fca00078808ff */
[----:B------:R-:W-:-:S05]  /*1d050*/  @!P2 IMAD.X R3, RZ, RZ, R3, P4 ;  /* 0x000000ffff03a224 */ /* 0x000fca00020e0603 */
[----:B------:R-:W-:Y:S01]  /*1d060*/  @!PT LDS RZ, [RZ] ;  /* 0x00000000fffff984 */ /* 0x000fe20000000800 */
[----:B------:R-:W-:Y:S01]  /*1d070*/  @!PT LDS RZ, [RZ] ;  /* 0x00000000fffff984 */ /* 0x000fe20000000800 */
[----:B------:R-:W-:Y:S01]  /*1d080*/  @!PT LDS RZ, [RZ] ;  /* 0x00000000fffff984 */ /* 0x000fe20000000800 */
[----:B--2---:R1:W-:Y:S04]  /*1d090*/  @!P2 LDGSTS.E.BYPASS.LTC128B.128 [R0+0x10200], desc[UR60][R2.64], !P3 ;  /* 0x102000000200afae */ /* 0x0043e8000d901d7c */
[----:B------:R1:W-:Y:S01]  /*1d0a0*/  @!P2 LDGSTS.E.BYPASS.LTC128B.128 [R0+0x13200], desc[UR60][R2.64+0x40], !P0 ;  /* 0x132000400200afae */ /* 0x0003e2000c101d7c */
[----:B------:R-:W-:-:S03]  /*1d0b0*/  PLOP3.LUT P0, PT, PT, PT, PT, 0x80, 0x0 ;  /* 0x000000000000781c */ /* 0x000fc60003f0f070 */
[----:B------:R1:W-:Y:S01]  /*1d0c0*/  @!P2 LDGSTS.E.BYPASS.LTC128B.128 [R0+0x16200], desc[UR60][R2.64+0x80], !P1 ;  /* 0x162000800200afae */ /* 0x0003e2000c901d7c */
[----:B------:R-:W-:-:S09]  /*1d0d0*/  NOP ;  /* 0x0000000000007918 */ /* 0x000fd20000000000 */
.L_x_9979:
        /* <DEDUP_REMOVED lines=18> */
.L_x_10147:
[----:B------:R-:W-:Y:S05]  /*1d200*/  BSYNC B0 ;  /* 0x0000000000007941 */ /* 0x000fea0003800000 */
.L_x_9980:
[----:B------:R-:W1:Y:S04]  /*1d210*/  LDL R2, [R1+0x24] ;  /* 0x0000240001027983 */ /* 0x000e680000100800 */
[----:B------:R-:W2:Y:S01]  /*1d220*/  LDL R3, [R1+0x10] ;  /* 0x0000100001037983 */ /* 0x000ea20000100800 */
[----:B------:R-:W-:Y:S01]  /*1d230*/  BSSY B0, `(.L_x_9982) ;  /* 0x000022f000007945 */ /* 0x000fe20003800000 */
[----:B-1----:R-:W-:-:S05]  /*1d240*/  VIADD R0, R2, 0xfffffffe ;  /* 0xfffffffe02007836 */ /* 0x002fca0000000000 */
[----:B--2---:R-:W-:-:S13]  /*1d250*/  ISETP.GE.AND P0, PT, R0, R3, PT ;  /* 0x000000030000720c */ /* 0x004fda0003f06270 */
[----:B------:R-:W-:Y:S05]  /*1d260*/  @!P0 BRA `(.L_x_9983) ;  /* 0x0000002000ac8947 */ /* 0x000fea0003800000 */
[----:B------:R-:W2:Y:S04]  /*1d270*/  LDL.LU R2, [R1+0x48] ;  /* 0x0000480001027983 */ /* 0x000ea80000300800 */
[----:B0-----:R-:W3:Y:S04]  /*1d280*/  LDL.LU R5, [R1+0x2c] ;  /* 0x00002c0001057983 */ /* 0x001ee80000300800 */
        /* <DEDUP_REMOVED lines=12> */
[----:B------:R-:W-:Y:S01]  /*1d350*/  LOP3.LUT P1, RZ, R19, 0x4, RZ, 0xc0, !PT ;  /* 0x0000000413ff7812 */ /* 0x000fe2000782c0ff */
[----:B------:R-:W-:Y:S01]  /*1d360*/  VIADD R5, R18, 0x1 ;  /* 0x0000000112057836 */ /* 0x000fe20000000000 */
[----:B------:R-:W-:Y:S04]  /*1d370*/  BSSY B1, `(.L_x_9986) ;  /* 0x00000ac000017945 */ /* 0x000fe80003800000 */
[----:B------:R-:W-:-:S04]  /*1d380*/  ISETP.NE.AND P0, PT, R5, 0x2, PT ;  /* 0x000000020500780c */ /* 0x000fc80003f05270 */
[----:B------:R-:W-:Y:S02]  /*1d390*/  SEL R9, RZ, 0x1, P0 ;  /* 0x00000001ff097807 */ /* 0x000fe40000000000 */
[----:B------:R-:W-:Y:S02]  /*1d3a0*/  SEL R5, R5, RZ, P0 ;  /* 0x000000ff05057207 */ /* 0x000fe40000000000 */
[----:B------:R-:W-:Y:S01]  /*1d3b0*/  LOP3.LUT R9, R28, R9, RZ, 0x3c, !PT ;  /* 0x000000091c097212 */ /* 0x000fe200078e3cff */
        /* <DEDUP_REMOVED lines=19> */
[----:B------:R-:W-:-:S04]  /*1d4f0*/  IMAD R6, R26, UR7, R6 ;  /* 0x000000071a067c24 */ /* 0x000fc8000f8e0206 */
[----:B------:R-:W-:Y:S01]  /*1d500*/  IMAD.IADD R3, R6, 0x1, R3 ;  /* 0x0000000106037824 */ /* 0x000fe200078e0203 */
[----:B------:R-:W-:-:S04]  /*1d510*/  LEA R6, P0, R2, UR4, 0x2 ;  /* 0x0000000402067c11 */ /* 0x000fc8000f8010ff */
[----:B------:R-:W-:-:S06]  /*1d520*/  LEA.HI.X R7, R2, UR5, R3, 0x2, P0 ;  /* 0x0000000502077c11 */ /* 0x000fcc00080f1403 */
[----:B------:R0:W5:Y:S03]  /*1d530*/  LDG.E R7, desc[UR60][R6.64] ;  /* 0x0000003c06077981 */ /* 0x000166000c1e1900 */
.L_x_9988:
[----:B------:R-:W-:Y:S01]  /*1d540*/  IMAD R3, R5, 0x8, R16 ;  /* 0x0000000805037824 */ /* 0x000fe200078e0210 */
[----:B------:R-:W-:Y:S01]  /*1d550*/  SHF.L.U32 R2, R9, 0x1f, RZ ;  /* 0x0000001f09027819 */ /* 0x000fe200000006ff */
[----:B------:R-:W-:Y:S03]  /*1d560*/  BSSY B3, `(.L_x_9989) ;  /* 0x0000003000037945 */ /* 0x000fe60003800000 */
[----:B------:R-:W1:Y:S02]  /*1d570*/  SYNCS.PHASECHK.TRANS64.TRYWAIT P0, [R3+URZ+0x31c40], R2 ;  /* 0x031c4002030075a7 */ /* 0x000e64000800017f */
[----:B-1----:R-:W-:Y:S05]  /*1d580*/  @!P0 BRA `(.L_x_9990) ;  /* 0x0000004c00f08947 */ /* 0x002fea0003800000 */
.L_x_10148:
[----:B------:R-:W-:Y:S05]  /*1d590*/  BSYNC B3 ;  /* 0x0000000000037941 */ /* 0x000fea0003800000 */
.L_x_9989:
        /* <DEDUP_REMOVED lines=10> */
.L_x_9992:
[----:B------:R-:W-:Y:S05]  /*1d640*/  BSYNC B3 ;  /* 0x0000000000037941 */ /* 0x000fea0003800000 */
.L_x_9991:
[----:B------:R-:W-:Y:S01]  /*1d650*/  IMAD.MOV.U32 R11, RZ, RZ, RZ ;  /* 0x000000ffff0b7224 */ /* 0x000fe200078e00ff */
[----:B------:R-:W-:Y:S01]  /*1d660*/  UIADD3 UR4, UP0, UR36, 0x370, URZ ;  /* 0x0000037024047890 */ /* 0x000fe2000ff1e03f */
[----:B------:R-:W-:Y:S01]  /*1d670*/  IMAD R6, R5, 0x6c00, R16 ;  /* 0x00006c0005067824 */ /* 0x000fe200078e0210 */
[----:B------:R-:W-:Y:S01]  /*1d680*/  PLOP3.LUT P0, PT, PT, PT, PT, 0x80, 0x0 ;  /* 0x000000000000781c */ /* 0x000fe20003f0f070 */
[----:B01----:R-:W-:Y:S01]  /*1d690*/  VIADD R3, R3, 0x31c30 ;  /* 0x00031c3003037836 */ /* 0x003fe20000000000 */
[----:B------:R-:W-:Y:S01]  /*1d6a0*/  R2UR UR10, R11 ;  /* 0x000000000b0a72ca */ /* 0x000fe200000e0000 */
[----:B------:R-:W-:Y:S01]  /*1d6b0*/  IMAD R2, R0, 0x90, R29 ;  /* 0x0000009000027824 */ /* 0x000fe200078e021d */
[----:B------:R-:W-:Y:S01]  /*1d6c0*/  UIADD3.X UR5, URZ, UR37, URZ, UP0, !UPT ;  /* 0x000000253f057290 */ /* 0x000fe200087fe43f */
[----:B------:R-:W-:Y:S01]  /*1d6d0*/  VIADD R10, R6, 0x16a00 ;  /* 0x00016a00060a7836 */ /* 0x000fe20000000000 */
[----:B------:R-:W-:Y:S01]  /*1d6e0*/  UMOV UR6, 0x0 ;  /* 0x0000000000067882 */ /* 0x000fe20000000000 */
[----:B------:R-:W-:-:S10]  /*1d6f0*/  UMOV UR7, 0x14f00000 ;  /* 0x14f0000000077882 */ /* 0x000fd40000000000 */
.L_x_9993:
        /* <DEDUP_REMOVED lines=16> */
.L_x_9994:
        /* <DEDUP_REMOVED lines=16> */
.L_x_9995:
        /* <DEDUP_REMOVED lines=15> */
.L_x_10149:
[----:B------:R-:W-:Y:S05]  /*1d9f0*/  BSYNC B3 ;  /* 0x0000000000037941 */ /* 0x000fea0003800000 */
.L_x_9996:
[----:B------:R-:W1:Y:S02]  /*1da00*/  S2R R6, SR_TID.X ;  /* 0x0000000000067919 */ /* 0x000e640000002100 */
[----:B-1----:R-:W-:Y:S02]  /*1da10*/  LOP3.LUT R10, R6, 0x7f, RZ, 0xc0, !PT ;  /* 0x0000007f060a7812 */ /* 0x002fe400078ec0ff */
[----:B------:R-:W2:Y:S02]  /*1da20*/  LDL R6, [R1+0x1c] ;  /* 0x00001c0001067983 */ /* 0x000ea40000100800 */
[----:B------:R-:W-:-:S13]  /*1da30*/  ISETP.NE.AND P0, PT, R10, RZ, PT ;  /* 0x000000ff0a00720c */ /* 0x000fda0003f05270 */
[----:B0-----:R-:W-:-:S04]  /*1da40*/  @!P0 IMAD.MOV.U32 R3, RZ, RZ, 0x6c00 ;  /* 0x00006c00ff038424 */ /* 0x001fc800078e00ff */
[----:B------:R2:W-:Y:S02]  /*1da50*/  @!P0 SYNCS.ARRIVE.TRANS64 RZ, [R2+URZ+0x31c50], R3 ;  /* 0x031c500302ff89a7 */ /* 0x0005e4000800003f */
[----:B--2---:R-:W-:-:S04]  /*1da60*/  PRMT R3, R6, 0x9910, RZ ;  /* 0x0000991006037816 */ /* 0x004fc800000000ff */
[----:B------:R-:W-:-:S13]  /*1da70*/  ISETP.NE.AND P0, PT, R3, 0x2, PT ;  /* 0x000000020300780c */ /* 0x000fda0003f05270 */
[----:B------:R-:W-:Y:S05]  /*1da80*/  @P0 BRA `(.L_x_9998) ;  /* 0x0000000000040947 */ /* 0x000fea0003800000 */
[----:B------:R-:W-:Y:S01]  /*1da90*/  BPT.TRAP 0x1 ;  /* 0x000000040000795c */ /* 0x000fe20000300000 */
.L_x_9998:
[----:B------:R-:W-:Y:S01]  /*1daa0*/  LOP3.LUT P0, RZ, R19, 0x8, RZ, 0xc0, !PT ;  /* 0x0000000813ff7812 */ /* 0x000fe2000780c0ff */
[----:B------:R-:W-:-:S12]  /*1dab0*/  BSSY B3, `(.L_x_9999) ;  /* 0x0000003000037945 */ /* 0x000fd80003800000 */
[----:B------:R-:W-:Y:S05]  /*1dac0*/  @P0 BRA `(.L_x_10000) ;  /* 0x0000000000040947 */ /* 0x000fea0003800000 */
[----:B------:R-:W-:Y:S01]  /*1dad0*/  BPT.TRAP 0x1 ;  /* 0x000000040000795c */ /* 0x000fe20000300000 */
.L_x_10000:
[----:B------:R-:W-:Y:S05]  /*1dae0*/  BSYNC B3 ;  /* 0x0000000000037941 */ /* 0x000fea0003800000 */
.L_x_9999:
[----:B------:R-:W-:Y:S01]  /*1daf0*/  R2UR UR10, R11 ;  /* 0x000000000b0a72ca */ /* 0x000fe200000e0000 */
[----:B------:R-:W-:Y:S01]  /*1db00*/  IMAD R3, R18, 0x6c00, R16 ;  /* 0x00006c0012037824 */ /* 0x000fe200078e0210 */
[----:B------:R-:W-:Y:S01]  /*1db10*/  UIADD3 UR4, UP0, UR36, 0x470, URZ ;  /* 0x0000047024047890 */ /* 0x000fe2000ff1e03f */
[----:B------:R-:W-:Y:S01]  /*1db20*/  PLOP3.LUT P0, PT, PT, PT, PT, 0x80, 0x0 ;  /* 0x000000000000781c */ /* 0x000fe20003f0f070 */
[----:B------:R-:W-:Y:S01]  /*1db30*/  IMAD R6, R23, 0x90, R29 ;  /* 0x0000009017067824 */ /* 0x000fe200078e021d */
[----:B------:R-:W-:Y:S01]  /*1db40*/  UMOV UR6, 0x0 ;  /* 0x0000000000067882 */ /* 0x000fe20000000000 */
[----:B------:R-:W-:Y:S01]  /*1db50*/  VIADD R2, R2, 0x31c50 ;  /* 0x00031c5002027836 */ /* 0x000fe20000000000 */
[----:B------:R-:W-:Y:S01]  /*1db60*/  UIADD3.X UR5, URZ, UR37, URZ, UP0, !UPT ;  /* 0x000000253f057290 */ /* 0x000fe200087fe43f */
[----:B------:R-:W-:Y:S01]  /*1db70*/  VIADD R10, R3, 0x200 ;  /* 0x00000200030a7836 */ /* 0x000fe20000000000 */
[----:B------:R-:W-:-:S10]  /*1db80*/  UMOV UR7, 0x14f00000 ;  /* 0x14f0000000077882 */ /* 0x000fd40000000000 */
.L_x_10001:
        /* <DEDUP_REMOVED lines=15> */
.L_x_10002:
        /* <DEDUP_REMOVED lines=15> */
.L_x_10003:
        /* <DEDUP_REMOVED lines=10> */
[----:B------:R-:W-:Y:S01]  /*1de10*/  MOV R22, R7 ;  /* 0x0000000700167202 */ /* 0x000fe20000000f00 */
[----:B------:R-:W-:-:S07]  /*1de20*/  IMAD.MOV.U32 R23, RZ, RZ, R0 ;  /* 0x000000ffff177224 */ /* 0x000fce00078e0000 */
.L_x_9987:
[----:B------:R-:W-:Y:S05]  /*1de30*/  BSYNC B1 ;  /* 0x0000000000017941 */ /* 0x000fea0003800000 */
.L_x_9986:
[----:B------:R-:W2:Y:S01]  /*1de40*/  LDL.LU R0, [R1+0x24] ;  /* 0x0000240001007983 */ /* 0x000ea20000300800 */
[----:B------:R-:W-:Y:S02]  /*1de50*/  IMAD.MOV.U32 R28, RZ, RZ, R9 ;  /* 0x000000ffff1c7224 */ /* 0x000fe400078e0009 */
[----:B------:R-:W-:Y:S02]  /*1de60*/  IMAD.MOV.U32 R18, RZ, RZ, R5 ;  /* 0x000000ffff127224 */ /* 0x000fe400078e0005 */
[----:B--2---:R-:W-:-:S07]  /*1de70*/  VIADD R0, R0, 0xfffffffd ;  /* 0xfffffffd00007836 */ /* 0x004fce0000000000 */
.L_x_9985:
[----:B------:R-:W-:Y:S05]  /*1de80*/  BSYNC B2 ;  /* 0x0000000000027941 */ /* 0x000fea0003800000 */
.L_x_9984:
[----:B------:R-:W-:Y:S01]  /*1de90*/  VIADD R8, R8, 0xfffffffe ;  /* 0xfffffffe08087836 */ /* 0x000fe20000000000 */
[----:B------:R-:W-:-:S04]  /*1dea0*/  LOP3.LUT R4, RZ, R4, RZ, 0x33, !PT ;  /* 0x00000004ff047212 */ /* 0x000fc800078e33ff */
[----:B------:R-:W-:-:S13]  /*1deb0*/  ISETP.NE.AND P0, PT, R8, R4, PT ;  /* 0x000000040800720c */ /* 0x000fda0003f05270 */
[----:B------:R-:W-:Y:S05]  /*1dec0*/  @!P0 BRA `(.L_x_9983) ;  /* 0x0000001400948947 */ /* 0x000fea0003800000 */
[----:B------:R-:W-:-:S07]  /*1ded0*/  IMAD.MOV.U32 R4, RZ, RZ, R22 ;  /* 0x000000ffff047224 */ /* 0x000fce00078e0016 */
.L_x_10040:
[----:B------:R-:W-:Y:S01]  /*1dee0*/  LOP3.LUT P1, RZ, R19, 0x4, RZ, 0xc0, !PT ;  /* 0x0000000413ff7812 */ /* 0x000fe2000782c0ff */
[----:B------:R-:W-:Y:S01]  /*1def0*/  VIADD R6, R18, 0x1 ;  /* 0x0000000112067836 */ /* 0x000fe20000000000 */
[----:B------:R-:W-:Y:S05]  /*1df00*/  YIELD ;  /* 0x0000000000007946 */ /* 0x000fea0003800000 */
[----:B------:R-:W-:Y:S01]  /*1df10*/  ISETP.NE.AND P0, PT, R6, 0x2, PT ;  /* 0x000000020600780c */ /* 0x000fe20003f05270 */
[----:B------:R-:W-:Y:S03]  /*1df20*/  BSSY B1, `(.L_x_10004) ;  /* 0x00000ab000017945 */ /* 0x000fe60003800000 */
[----:B------:R-:W-:-:S02]  /*1df30*/  SEL R7, RZ, 0x1, P0 ;  /* 0x00000001ff077807 */ /* 0x000fc40000000000 */
        /* <DEDUP_REMOVED lines=24> */
[----:B------:R-:W-:-:S05]  /*1e0c0*/  LEA.HI.X R5, R2, UR5, R3, 0x2, P0 ;  /* 0x0000000502057c11 */ /* 0x000fca00080f1403 */
[----:B------:R0:W5:Y:S04]  /*1e0d0*/  LDG.E R4, desc[UR60][R4.64] ;  /* 0x0000003c04047981 */ /* 0x000168000c1e1900 */
.L_x_10006:
[----:B------:R-:W-:Y:S01]  /*1e0e0*/  IMAD R3, R6, 0x8, R16 ;  /* 0x0000000806037824 */ /* 0x000fe200078e0210 */
[----:B------:R-:W-:Y:S01]  /*1e0f0*/  SHF.L.U32 R2, R7, 0x1f, RZ ;  /* 0x0000001f07027819 */ /* 0x000fe200000006ff */
[----:B------:R-:W-:Y:S03]  /*1e100*/  BSSY B2, `(.L_x_10007) ;  /* 0x0000003000027945 */ /* 0x000fe60003800000 */
[----:B------:R-:W1:Y:S02]  /*1e110*/  SYNCS.PHASECHK.TRANS64.TRYWAIT P0, [R3+URZ+0x31c40], R2 ;  /* 0x031c4002030075a7 */ /* 0x000e64000800017f */
[----:B-1----:R-:W-:Y:S05]  /*1e120*/  @!P0 BRA `(.L_x_10008) ;  /* 0x0000004400308947 */ /* 0x002fea0003800000 */
.L_x_10150:
[----:B------:R-:W-:Y:S05]  /*1e130*/  BSYNC B2 ;  /* 0x0000000000027941 */ /* 0x000fea0003800000 */
.L_x_10007:
        /* <DEDUP_REMOVED lines=10> */
.L_x_10010:
[----:B------:R-:W-:Y:S05]  /*1e1e0*/  BSYNC B2 ;  /* 0x0000000000027941 */ /* 0x000fea0003800000 */
.L_x_10009:
        /* <DEDUP_REMOVED lines=11> */
.L_x_10011:
        /* <DEDUP_REMOVED lines=16> */
.L_x_10012:
        /* <DEDUP_REMOVED lines=16> */
.L_x_10013:
        /* <DEDUP_REMOVED lines=15> */
.L_x_10151:
[----:B------:R-:W-:Y:S05]  /*1e590*/  BSYNC B2 ;  /* 0x0000000000027941 */ /* 0x000fea0003800000 */
.L_x_10014:
[----:B------:R-:W2:Y:S01]  /*1e5a0*/  LDL R5, [R1+0x1c] ;  /* 0x00001c0001057983 */ /* 0x000ea20000100800 */
[----:B------:R-:W1:Y:S02]  /*1e5b0*/  S2R R3, SR_TID.X ;  /* 0x0000000000037919 */ /* 0x000e640000002100 */
[----:B-1----:R-:W-:-:S04]  /*1e5c0*/  LOP3.LUT R3, R3, 0x7f, RZ, 0xc0, !PT ;  /* 0x0000007f03037812 */ /* 0x002fc800078ec0ff */
[----:B------:R-:W-:-:S13]  /*1e5d0*/  ISETP.NE.AND P0, PT, R3, RZ, PT ;  /* 0x000000ff0300720c */ /* 0x000fda0003f05270 */
[----:B------:R-:W-:-:S04]  /*1e5e0*/  @!P0 IMAD.MOV.U32 R3, RZ, RZ, 0x6c00 ;  /* 0x00006c00ff038424 */ /* 0x000fc800078e00ff */
[----:B------:R2:W-:Y:S02]  /*1e5f0*/  @!P0 SYNCS.ARRIVE.TRANS64 RZ, [R2+URZ+0x31c50], R3 ;  /* 0x031c500302ff89a7 */ /* 0x0005e4000800003f */
[----:B--2---:R-:W-:-:S04]  /*1e600*/  PRMT R3, R5, 0x9910, RZ ;  /* 0x0000991005037816 */ /* 0x004fc800000000ff */
[----:B------:R-:W-:-:S13]  /*1e610*/  ISETP.NE.AND P0, PT, R3, 0x2, PT ;  /* 0x000000020300780c */ /* 0x000fda0003f05270 */
[----:B------:R-:W-:Y:S05]  /*1e620*/  @P0 BRA `(.L_x_10016) ;  /* 0x0000000000040947 */ /* 0x000fea0003800000 */
[----:B------:R-:W-:Y:S01]  /*1e630*/  BPT.TRAP 0x1 ;  /* 0x000000040000795c */ /* 0x000fe20000300000 */
.L_x_10016:
[----:B------:R-:W-:Y:S01]  /*1e640*/  LOP3.LUT P0, RZ, R19, 0x8, RZ, 0xc0, !PT ;  /* 0x0000000813ff7812 */ /* 0x000fe2000780c0ff */
[----:B------:R-:W-:-:S12]  /*1e650*/  BSSY B2, `(.L_x_10017) ;  /* 0x0000003000027945 */ /* 0x000fd80003800000 */
[----:B------:R-:W-:Y:S05]  /*1e660*/  @P0 BRA `(.L_x_10018) ;  /* 0x0000000000040947 */ /* 0x000fea0003800000 */
[----:B------:R-:W-:Y:S01]  /*1e670*/  BPT.TRAP 0x1 ;  /* 0x000000040000795c */ /* 0x000fe20000300000 */
.L_x_10018:
[----:B------:R-:W-:Y:S05]  /*1e680*/  BSYNC B2 ;  /* 0x0000000000027941 */ /* 0x000fea0003800000 */
.L_x_10017:
[----:B------:R-:W-:Y:S01]  /*1e690*/  R2UR UR10, R11 ;  /* 0x000000000b0a72ca */ /* 0x000fe200000e0000 */
[----:B------:R-:W-:Y:S01]  /*1e6a0*/  IMAD R18, R18, 0x6c00, R16 ;  /* 0x00006c0012127824 */ /* 0x000fe200078e0210 */
[----:B------:R-:W-:Y:S01]  /*1e6b0*/  UIADD3 UR4, UP0, UR36, 0x470, URZ ;  /* 0x0000047024047890 */ /* 0x000fe2000ff1e03f */
[----:B------:R-:W-:Y:S01]  /*1e6c0*/  PLOP3.LUT P0, PT, PT, PT, PT, 0x80, 0x0 ;  /* 0x000000000000781c */ /* 0x000fe20003f0f070 */
[----:B------:R-:W-:Y:S01]  /*1e6d0*/  IMAD R3, R23, 0x90, R29 ;  /* 0x0000009017037824 */ /* 0x000fe200078e021d */
[----:B------:R-:W-:Y:S01]  /*1e6e0*/  UMOV UR6, 0x0 ;  /* 0x0000000000067882 */ /* 0x000fe20000000000 */
[----:B0-----:R-:W-:Y:S01]  /*1e6f0*/  VIADD R2, R2, 0x31c50 ;  /* 0x00031c5002027836 */ /* 0x001fe20000000000 */
[----:B------:R-:W-:Y:S01]  /*1e700*/  UIADD3.X UR5, URZ, UR37, URZ, UP0, !UPT ;  /* 0x000000253f057290 */ /* 0x000fe200087fe43f */
[----:B------:R-:W-:Y:S01]  /*1e710*/  VIADD R5, R18, 0x200 ;  /* 0x0000020012057836 */ /* 0x000fe20000000000 */
[----:B------:R-:W-:-:S10]  /*1e720*/  UMOV UR7, 0x14f00000 ;  /* 0x14f0000000077882 */ /* 0x000fd40000000000 */
.L_x_10019:
        /* <DEDUP_REMOVED lines=15> */
.L_x_10020:
        /* <DEDUP_REMOVED lines=15> */
.L_x_10021:
        /* <DEDUP_REMOVED lines=12> */
.L_x_10005:
[----:B------:R-:W-:Y:S05]  /*1e9d0*/  BSYNC B1 ;  /* 0x0000000000017941 */ /* 0x000fea0003800000 */
.L_x_10004:
[----:B------:R-:W-:Y:S01]  /*1e9e0*/  LOP3.LUT P1, RZ, R19, 0x4, RZ, 0xc0, !PT ;  /* 0x0000000413ff7812 */ /* 0x000fe2000782c0ff */
[----:B------:R-:W-:Y:S01]  /*1e9f0*/  BSSY B1, `(.L_x_10022) ;  /* 0x00000ae000017945 */ /* 0x000fe20003800000 */
[----:B------:R-:W-:Y:S01]  /*1ea00*/  IADD3 R18, R6, 0x1, RZ ;  /* 0x0000000106127810 */ /* 0x000fe20007ffe0ff */
[----:B------:R-:W-:-:S03]  /*1ea10*/  VIADD R8, R0, 0xffffffff ;  /* 0xffffffff00087836 */ /* 0x000fc60000000000 */
        /* <DEDUP_REMOVED lines=28> */
.L_x_10024:
[----:B------:R-:W-:Y:S01]  /*1ebe0*/  IMAD R3, R18, 0x8, R16 ;  /* 0x0000000812037824 */ /* 0x000fe200078e0210 */
[----:B------:R-:W-:Y:S01]  /*1ebf0*/  SHF.L.U32 R2, R28, 0x1f, RZ ;  /* 0x0000001f1c027819 */ /* 0x000fe200000006ff */
[----:B------:R-:W-:Y:S03]  /*1ec00*/  BSSY B2, `(.L_x_10025) ;  /* 0x0000003000027945 */ /* 0x000fe60003800000 */
[----:B------:R-:W1:Y:S02]  /*1ec10*/  SYNCS.PHASECHK.TRANS64.TRYWAIT P0, [R3+URZ+0x31c40], R2 ;  /* 0x031c4002030075a7 */ /* 0x000e64000800017f */
[----:B-1----:R-:W-:Y:S05]  /*1ec20*/  @!P0 BRA `(.L_x_10026) ;  /* 0x0000003800988947 */ /* 0x002fea0003800000 */
.L_x_10152:
[----:B------:R-:W-:Y:S05]  /*1ec30*/  BSYNC B2 ;  /* 0x0000000000027941 */ /* 0x000fea0003800000 */
.L_x_10025:
        /* <DEDUP_REMOVED lines=10> */
.L_x_10028:
[----:B------:R-:W-:Y:S05]  /*1ece0*/  BSYNC B2 ;  /* 0x0000000000027941 */ /* 0x000fea0003800000 */
.L_x_10027:
        /* <DEDUP_REMOVED lines=11> */
.L_x_10029:
        /* <DEDUP_REMOVED lines=16> */
.L_x_10030:
        /* <DEDUP_REMOVED lines=16> */
.L_x_10031:
        /* <DEDUP_REMOVED lines=15> */
.L_x_10153:
[----:B------:R-:W-:Y:S05]  /*1f090*/  BSYNC B2 ;  /* 0x0000000000027941 */ /* 0x000fea0003800000 */
.L_x_10032:
        /* <DEDUP_REMOVED lines=10> */
.L_x_10034:
[----:B------:R-:W-:Y:S01]  /*1f140*/  LOP3.LUT P0, RZ, R19, 0x8, RZ, 0xc0, !PT ;  /* 0x0000000813ff7812 */ /* 0x000fe2000780c0ff */
[----:B------:R-:W-:-:S12]  /*1f150*/  BSSY B2, `(.L_x_10035) ;  /* 0x0000003000027945 */ /* 0x000fd80003800000 */
[----:B------:R-:W-:Y:S05]  /*1f160*/  @P0 BRA `(.L_x_10036) ;  /* 0x0000000000040947 */ /* 0x000fea0003800000 */
[----:B------:R-:W-:Y:S01]  /*1f170*/  BPT.TRAP 0x1 ;  /* 0x000000040000795c */ /* 0x000fe20000300000 */
.L_x_10036:
[----:B------:R-:W-:Y:S05]  /*1f180*/  BSYNC B2 ;  /* 0x0000000000027941 */ /* 0x000fea0003800000 */
.L_x_10035:
        /* <DEDUP_REMOVED lines=10> */
.L_x_10037:
        /* <DEDUP_REMOVED lines=15> */
.L_x_10038:
        /* <DEDUP_REMOVED lines=15> */
.L_x_10039:
        /* <DEDUP_REMOVED lines=12> */
.L_x_10023:
[----:B------:R-:W-:Y:S05]  /*1f4d0*/  BSYNC B1 ;  /* 0x0000000000017941 */ /* 0x000fea0003800000 */
.L_x_10022:
[----:B------:R-:W2:Y:S01]  /*1f4e0*/  LDL R2, [R1+0x10] ;  /* 0x0000100001027983 */ /* 0x000ea20000100800 */
[----:B------:R-:W-:Y:S01]  /*1f4f0*/  VIADD R0, R0, 0xfffffffe ;  /* 0xfffffffe00007836 */ /* 0x000fe20000000000 */
[----:B--2---:R-:W-:-:S13]  /*1f500*/  ISETP.GT.AND P0, PT, R8, R2, PT ;  /* 0x000000020800720c */ /* 0x004fda0003f04270 */
[----:B------:R-:W-:Y:S05]  /*1f510*/  @P0 BRA `(.L_x_10040) ;  /* 0xffffffe800700947 */ /* 0x000fea000383ffff */
.L_x_9983:
[----:B------:R-:W-:Y:S05]  /*1f520*/  BSYNC B0 ;  /* 0x0000000000007941 */ /* 0x000fea0003800000 */
.L_x_9982:
[----:B------:R-:W1:Y:S01]  /*1f530*/  S2R R2, SR_TID.X ;  /* 0x0000000000027919 */ /* 0x000e620000002100 */
[----:B------:R-:W-:Y:S01]  /*1f540*/  BSSY B0, `(.L_x_10041) ;  /* 0x0000010000007945 */ /* 0x000fe20003800000 */
        /* <DEDUP_REMOVED lines=9> */
[----:B-1----:R-:W2:Y:S01]  /*1f5e0*/  @P0 ATOMG.E.ADD.STRONG.GPU PT, R3, desc[UR60][R2.64], R5 ;  /* 0x00000005020309a8 */ /* 0x002ea200081ee1fc */
[----:B------:R-:W0:Y:S02]  /*1f5f0*/  S2R R4, SR_LTMASK ;  /* 0x0000000000047919 */ /* 0x000e240000003900 */
[----:B0-----:R-:W-:-:S04]  /*1f600*/  LOP3.LUT R4, R4, UR4, RZ, 0xc0, !PT ;  /* 0x0000000404047c12 */ /* 0x001fc8000f8ec0ff */
[----:B------:R-:W0:Y:S01]  /*1f610*/  POPC R7, R4 ;  /* 0x0000000400077309 */ /* 0x000e220000000000 */
[----:B--2---:R-:W0:Y:S02]  /*1f620*/  SHFL.IDX PT, R0, R3, R0, 0x1f ;  /* 0x00001f0003007589 */ /* 0x004e2400000e0000 */
[----:B0-----:R-:W-:-:S07]  /*1f630*/  IADD3 R24, R0, UR38, R7 ;  /* 0x0000002600187c10 */ /* 0x001fce000fffe007 */
.L_x_10042:
[----:B------:R-:W-:Y:S05]  /*1f640*/  BSYNC B0 ;  /* 0x0000000000007941 */ /* 0x000fea0003800000 */
.L_x_10041:
[----:B------:R-:W-:Y:S01]  /*1f650*/  LOP3.LUT P0, RZ, R19, 0x4, RZ, 0xc0, !PT ;  /* 0x0000000413ff7812 */ /* 0x000fe2000780c0ff */
[----:B------:R-:W-:-:S12]  /*1f660*/  BSSY B0, `(.L_x_10043) ;  /* 0x0000049000007945 */ /* 0x000fd80003800000 */
[----:B------:R-:W-:Y:S05]  /*1f670*/  @!P0 BRA `(.L_x_10044) ;  /* 0x00000004001c8947 */ /* 0x000fea0003800000 */
[----:B------:R-:W-:Y:S01]  /*1f680*/  IMAD R0, R18, 0x8, R16 ;  /* 0x0000000812007824 */ /* 0x000fe200078e0210 */
[----:B------:R-:W-:Y:S01]  /*1f690*/  SHF.L.U32 R3, R28, 0x1f, RZ ;  /* 0x0000001f1c037819 */ /* 0x000fe200000006ff */
[----:B------:R-:W-:Y:S03]  /*1f6a0*/  BSSY B1, `(.L_x_10045) ;  /* 0x0000003000017945 */ /* 0x000fe60003800000 */
[----:B------:R-:W1:Y:S02]  /*1f6b0*/  SYNCS.PHASECHK.TRANS64.TRYWAIT P0, [R0+URZ+0x31c60], R3 ;  /* 0x031c6003000075a7 */ /* 0x000e64000800017f */
[----:B-1----:R-:W-:Y:S05]  /*1f6c0*/  @!P0 BRA `(.L_x_10046) ;  /* 0x0000003000188947 */ /* 0x002fea0003800000 */
.L_x_10154:
[----:B------:R-:W-:Y:S05]  /*1f6d0*/  BSYNC B1 ;  /* 0x0000000000017941 */ /* 0x000fea0003800000 */
.L_x_10045:
[----:B------:R-:W0:Y:S02]  /*1f6e0*/  S2R R2, SR_TID.X ;  /* 0x0000000000027919 */ /* 0x000e240000002100 */
[----:B0-----:R-:W-:Y:S02]  /*1f6f0*/  LOP3.LUT R4, R2, 0x7f, RZ, 0xc0, !PT ;  /* 0x0000007f02047812 */ /* 0x001fe400078ec0ff */
[----:B------:R-:W2:Y:S02]  /*1f700*/  LDL R2, [R1+0x1c] ;  /* 0x00001c0001027983 */ /* 0x000ea40000100800 */
[----:B------:R-:W-:-:S13]  /*1f710*/  ISETP.NE.AND P0, PT, R4, RZ, PT ;  /* 0x000000ff0400720c */ /* 0x000fda0003f05270 */
[----:B-1----:R-:W-:-:S04]  /*1f720*/  @!P0 IMAD.MOV.U32 R3, RZ, RZ, 0x6c00 ;  /* 0x00006c00ff038424 */ /* 0x002fc800078e00ff */
[----:B------:R0:W-:Y:S01]  /*1f730*/  @!P0 SYNCS.ARRIVE.TRANS64 RZ, [R0+URZ+0x31c50], R3 ;  /* 0x031c500300ff89a7 */ /* 0x0001e2000800003f */
[----:B--2---:R-:W-:-:S04]  /*1f740*/  PRMT R2, R2, 0x9910, RZ ;  /* 0x0000991002027816 */ /* 0x004fc800000000ff */
[----:B------:R-:W-:-:S13]  /*1f750*/  ISETP.NE.AND P0, PT, R2, 0x2, PT ;  /* 0x000000020200780c */ /* 0x000fda0003f05270 */
[----:B0-----:R-:W-:Y:S05]  /*1f760*/  @P0 BRA `(.L_x_10047) ;  /* 0x0000000000040947 */ /* 0x001fea0003800000 */
[----:B------:R-:W-:Y:S01]  /*1f770*/  BPT.TRAP 0x1 ;  /* 0x000000040000795c */ /* 0x000fe20000300000 */
.L_x_10047:
[----:B------:R-:W-:Y:S01]  /*1f780*/  LOP3.LUT P0, RZ, R19, 0x8, RZ, 0xc0, !PT ;  /* 0x0000000813ff7812 */ /* 0x000fe2000780c0ff */
[----:B------:R-:W-:-:S12]  /*1f790*/  BSSY B1, `(.L_x_10048) ;  /* 0x0000003000017945 */ /* 0x000fd80003800000 */
[----:B------:R-:W-:Y:S05]  /*1f7a0*/  @P0 BRA `(.L_x_10049) ;  /* 0x0000000000040947 */ /* 0x000fea0003800000 */
[----:B------:R-:W-:Y:S01]  /*1f7b0*/  BPT.TRAP 0x1 ;  /* 0x000000040000795c */ /* 0x000fe20000300000 */
.L_x_10049:
[----:B------:R-:W-:Y:S05]  /*1f7c0*/  BSYNC B1 ;  /* 0x0000000000017941 */ /* 0x000fea0003800000 */
.L_x_10048:
[----:B------:R-:W-:Y:S01]  /*1f7d0*/  IMAD R2, R18, 0x6c00, R16 ;  /* 0x00006c0012027824 */ /* 0x000fe200078e0210 */
[----:B------:R-:W-:Y:S01]  /*1f7e0*/  UIADD3 UR4, UP0, UR36, 0x470, URZ ;  /* 0x0000047024047890 */ /* 0x000fe2000ff1e03f */
[----:B------:R-:W-:Y:S01]  /*1f7f0*/  IMAD R23, R23, 0x90, R29 ;  /* 0x0000009017177824 */ /* 0x000fe200078e021d */
[----:B------:R-:W-:Y:S01]  /*1f800*/  PLOP3.LUT P0, PT, PT, PT, PT, 0x80, 0x0 ;  /* 0x000000000000781c */ /* 0x000fe20003f0f070 */
[----:B------:R-:W-:Y:S01]  /*1f810*/  VIADD R0, R0, 0x31c50 ;  /* 0x00031c5000007836 */ /* 0x000fe20000000000 */
[----:B------:R-:W-:Y:S01]  /*1f820*/  UIADD3.X UR5, URZ, UR37, URZ, UP0, !UPT ;  /* 0x000000253f057290 */ /* 0x000fe200087fe43f */
[----:B------:R-:W-:Y:S01]  /*1f830*/  VIADD R3, R2, 0x200 ;  /* 0x0000020002037836 */ /* 0x000fe20000000000 */
[----:B------:R-:W-:Y:S01]  /*1f840*/  UMOV UR6, 0x0 ;  /* 0x0000000000067882 */ /* 0x000fe20000000000 */
[----:B------:R-:W-:Y:S01]  /*1f850*/  UMOV UR7, 0x14f00000 ;  /* 0x14f0000000077882 */ /* 0x000fe20000000000 */
[----:B------:R-:W-:-:S08]  /*1f860*/  UMOV UR10, URZ ;  /* 0x0000003f000a7c82 */ /* 0x000fd00008000000 */
.L_x_10050:
        /* <DEDUP_REMOVED lines=10> */
[----:B------:R-:W-:Y:S01]  /*1f910*/  PLOP3.LUT P0, PT, PT, PT, PT, 0x80, 0x0 ;  /* 0x000000000000781c */ /* 0x000fe20003f0f070 */
[----:B------:R-:W-:Y:S01]  /*1f920*/  VIADD R3, R2, 0x2600 ;  /* 0x0000260002037836 */ /* 0x000fe20000000000 */
[----:B------:R-:W-:Y:S01]  /*1f930*/  UMOV UR6, 0x0 ;  /* 0x0000000000067882 */ /* 0x000fe20000000000 */
[----:B------:R-:W-:Y:S01]  /*1f940*/  UMOV UR7, 0x14f00000 ;  /* 0x14f0000000077882 */ /* 0x000fe20000000000 */
[----:B------:R-:W-:-:S09]  /*1f950*/  UMOV UR10, 0x20 ;  /* 0x00000020000a7882 */ /* 0x000fd20000000000 */
.L_x_10051:
        /* <DEDUP_REMOVED lines=11> */
[----:B------:R-:W-:Y:S01]  /*1fa10*/  UMOV UR6, 0x0 ;  /* 0x0000000000067882 */ /* 0x000fe20000000000 */
[----:B------:R-:W-:Y:S01]  /*1fa20*/  IADD3 R2, R2, 0x4a00, RZ ;  /* 0x00004a0002027810 */ /* 0x000fe20007ffe0ff */
[----:B------:R-:W-:Y:S01]  /*1fa30*/  UMOV UR7, 0x14f00000 ;  /* 0x14f0000000077882 */ /* 0x000fe20000000000 */
[----:B------:R-:W-:-:S09]  /*1fa40*/  UMOV UR10, 0x40 ;  /* 0x00000040000a7882 */ /* 0x000fd20000000000 */
.L_x_10052:
        /* <DEDUP_REMOVED lines=10> */
.L_x_10044:
[----:B------:R-:W-:Y:S05]  /*1faf0*/  BSYNC B0 ;  /* 0x0000000000007941 */ /* 0x000fea0003800000 */
.L_x_10043:
[----:B------:R-:W-:-:S05]  /*1fb00*/  VIADD R18, R18, 0x1 ;  /* 0x0000000112127836 */ /* 0x000fca0000000000 */
[----:B------:R-:W-:-:S04]  /*1fb10*/  ISETP.NE.AND P0, PT, R18, 0x2, PT ;  /* 0x000000021200780c */ /* 0x000fc80003f05270 */
[----:B------:R-:W-:Y:S02]  /*1fb20*/  SEL R3, RZ, 0x1, P0 ;  /* 0x00000001ff037807 */ /* 0x000fe40000000000 */
[----:B------:R-:W-:Y:S02]  /*1fb30*/  SEL R18, R18, RZ, P0 ;  /* 0x000000ff12127207 */ /* 0x000fe40000000000 */
[----:B------:R-:W-:-:S07]  /*1fb40*/  LOP3.LUT R28, R28, R3, RZ, 0x3c, !PT ;  /* 0x000000031c1c7212 */ /* 0x000fce00078e3cff */
.L_x_9964:
[----:B------:R-:W-:Y:S05]  /*1fb50*/  BSYNC B7 ;  /* 0x0000000000077941 */ /* 0x000fea0003800000 */
.L_x_9962:
        /* <DEDUP_REMOVED lines=8> */
[----:B------:R4:W0:Y:S01]  /*1fbe0*/  LDS.128 R24, [R16+0x31cd0] ;  /* 0x031cd00010187984 */ /* 0x0008220000000c00 */
[----:B------:R-:W-:Y:S06]  /*1fbf0*/  BAR.ARV 0x4, 0x200 ;  /* 0x0108000000007b1d */ /* 0x000fec0000002000 */
[----:B------:R-:W-:Y:S05]  /*1fc00*/  BRA `(.L_x_10054) ;  /* 0x0000000800c07947 */ /* 0x000fea0003800000 */
.L_x_10053:
[----:B------:R-:W4:Y:S01]  /*1fc10*/  LDL R10, [R1+0xc] ;  /* 0x00000c00010a7983 */ /* 0x000f220000100800 */
[----:B------:R-:W-:Y:S01]  /*1fc20*/  UMOV UR4, 0xffffffff ;  /* 0xffffffff00047882 */ /* 0x000fe20000000000 */
[----:B----4-:R-:W-:Y:S02]  /*1fc30*/  ISETP.NE.AND P5, PT, R10, 0x1f, PT ;  /* 0x0000001f0a00780c */ /* 0x010fe40003fa5270 */
[----:B------:R-:W-:Y:S11]  /*1fc40*/  BRA.DIV UR4, `(.L_x_10055) ;  /* 0x0000002a04cc7947 */ /* 0x000ff6000b800000 */
[----:B0-----:R-:W-:Y:S01]  /*1fc50*/  IMAD.IADD R9, R27, 0x1, R10 ;  /* 0x000000011b097824 */ /* 0x001fe200078e020a */
[----:B------:R-:W-:Y:S01]  /*1fc60*/  ULDC UR4, c[0x0][0xc3c] ;  /* 0x00030f0000047ab9 */ /* 0x000fe20000000800 */
[----:B------:R-:W-:-:S03]  /*1fc70*/  LOP3.LUT P4, RZ, R19, 0x1, RZ, 0xc0, !PT ;  /* 0x0000000113ff7812 */ /* 0x000fc6000788c0ff */
[----:B------:R-:W-:-:S13]  /*1fc80*/  ISETP.GE.OR P0, PT, R9, UR4, !P5 ;  /* 0x0000000409007c0c */ /* 0x000fda000ef06670 */
[----:B------:R-:W0:Y:S08]  /*1fc90*/  @!P0 LDC.64 R2, c[0x0][0xc80] ;  /* 0x00032000ff028b82 */ /* 0x000e300000000a00 */
[----:B--23--:R-:W2:Y:S01]  /*1fca0*/  @!P0 LDC.64 R4, c[0x0][0xc78] ;  /* 0x00031e00ff048b82 */ /* 0x00cea20000000a00 */
[----:B0-----:R-:W-:-:S05]  /*1fcb0*/  @!P0 IMAD.WIDE R2, R9, 0x4, R2 ;  /* 0x0000000409028825 */ /* 0x001fca00078e0202 */
[----:B------:R2:W3:Y:S02]  /*1fcc0*/  @!P0 LDG.E R7, desc[UR60][R2.64] ;  /* 0x0000003c02078981 */ /* 0x0004e4000c1e1900 */
[----:B--2---:R-:W-:-:S05]  /*1fcd0*/  @!P0 IMAD.WIDE R2, R9, 0x4, R4 ;  /* 0x0000000409028825 */ /* 0x004fca00078e0204 */
[----:B------:R-:W2:Y:S01]  /*1fce0*/  @!P0 LDG.E R8, desc[UR60][R2.64] ;  /* 0x0000003c02088981 */ /* 0x000ea2000c1e1900 */
[----:B------:R-:W-:Y:S02]  /*1fcf0*/  CS2R R4, SRZ ;  /* 0x0000000000047805 */ /* 0x000fe4000001ff00 */
[C---:B------:R-:W-:Y:S02]  /*1fd00*/  ISETP.GE.U32.AND P1, PT, R10.reuse, 0x4, PT ;  /* 0x000000040a00780c */ /* 0x040fe40003f26070 */
[C---:B------:R-:W-:Y:S01]  /*1fd10*/  ISETP.GE.U32.AND P2, PT, R10.reuse, 0x8, PT ;  /* 0x000000080a00780c */ /* 0x040fe20003f46070 */
[----:B------:R-:W-:Y:S01]  /*1fd20*/  SHFL.IDX PT, R0, R24, RZ, 0x1f ;  /* 0x00001fff18007589 */ /* 0x000fe200000e0000 */
[----:B------:R-:W-:-:S03]  /*1fd30*/  ISETP.GE.U32.AND P3, PT, R10, 0x10, PT ;  /* 0x000000100a00780c */ /* 0x000fc60003f66070 */
[----:B------:R0:W-:Y:S02]  /*1fd40*/  SHFL.IDX PT, R6, R24, 0x1, 0x1f ;  /* 0x00201f0018067f89 */ /* 0x0001e400000e0000 */
[----:B0-----:R-:W-:Y:S02]  /*1fd50*/  IMAD.MOV.U32 R24, RZ, RZ, RZ ;  /* 0x000000ffff187224 */ /* 0x001fe400078e00ff */
[----:B---3--:R-:W-:Y:S02]  /*1fd60*/  @!P0 IMAD.MOV.U32 R4, RZ, RZ, R7 ;  /* 0x000000ffff048224 */ /* 0x008fe400078e0007 */
[----:B--2---:R-:W-:Y:S01]  /*1fd70*/  @!P0 IMAD.MOV.U32 R5, RZ, RZ, R8 ;  /* 0x000000ffff058224 */ /* 0x004fe200078e0008 */
[----:B------:R-:W-:-:S03]  /*1fd80*/  ISETP.GE.U32.AND P0, PT, R10, 0x2, PT ;  /* 0x000000020a00780c */ /* 0x000fc60003f06070 */
[----:B-1----:R-:W-:-:S05]  /*1fd90*/  IMAD R13, R5, R4, RZ ;  /* 0x00000004050d7224 */ /* 0x002fca00078e02ff */
        /* <DEDUP_REMOVED lines=16> */
.L_x_10164:
[----:B------:R-:W-:Y:S02]  /*1fea0*/  ULDC UR4, c[0x0][0xc38] ;  /* 0x00030e0000047ab9 */ /* 0x000fe40000000800 */
[----:B------:R-:W-:-:S04]  /*1feb0*/  IMAD.U32 R7, RZ, RZ, UR4 ;  /* 0x00000004ff077e24 */ /* 0x000fc8000f8e00ff */
[----:B-1----:R-:W-:-:S04]  /*1fec0*/  IMAD R3, R14, R7, RZ ;  /* 0x000000070e037224 */ /* 0x002fc800078e02ff */
[----:B------:R-:W-:-:S05]  /*1fed0*/  IMAD.IADD R6, R6, 0x1, R3 ;  /* 0x0000000106067824 */ /* 0x000fca00078e0203 */
[----:B------:R-:W-:-:S13]  /*1fee0*/  ISETP.GT.AND P4, PT, R6, R0, PT ;  /* 0x000000000600720c */ /* 0x000fda0003f84270 */
[----:B------:R-:W-:Y:S05]  /*1fef0*/  @P4 BRA `(.L_x_10056) ;  /* 0x0000000000a44947 */ /* 0x000fea0003800000 */
.L_x_10059:
[----:B0-----:R-:W0:Y:S01]  /*1ff00*/  LDC R2, c[0x0][0xc3c] ;  /* 0x00030f00ff027b82 */ /* 0x001e220000000800 */
[----:B------:R-:W-:-:S05]  /*1ff10*/  VIADD R27, R27, 0x1f ;  /* 0x0000001f1b1b7836 */ /* 0x000fca0000000000 */
[----:B0-----:R-:W-:-:S13]  /*1ff20*/  ISETP.GE.AND P4, PT, R27, R2, PT ;  /* 0x000000021b00720c */ /* 0x001fda0003f86270 */
[----:B------:R-:W-:Y:S05]  /*1ff30*/  @P4 BRA `(.L_x_10057) ;  /* 0x0000000400b44947 */ /* 0x000fea0003800000 */
[----:B------:R-:W2:Y:S01]  /*1ff40*/  LDL R3, [R1+0xc] ;  /* 0x00000c0001037983 */ /* 0x000ea20000100800 */
[----:B------:R-:W-:Y:S02]  /*1ff50*/  IMAD.MOV.U32 R4, RZ, RZ, RZ ;  /* 0x000000ffff047224 */ /* 0x000fe400078e00ff */
[----:B--2---:R-:W-:-:S05]  /*1ff60*/  IMAD.IADD R5, R27, 0x1, R3 ;  /* 0x000000011b057824 */ /* 0x004fca00078e0203 */
[----:B------:R-:W-:-:S13]  /*1ff70*/  ISETP.GE.OR P4, PT, R5, R2, !P5 ;  /* 0x000000020500720c */ /* 0x000fda0006f86670 */
[----:B------:R-:W0:Y:S02]  /*1ff80*/  @!P4 LDC.64 R2, c[0x0][0xc80] ;  /* 0x00032000ff02cb82 */ /* 0x000e240000000a00 */
        /* <DEDUP_REMOVED lines=9> */
[----:B------:R-:W0:Y:S01]  /*20020*/  SHFL.UP PT, R14, R13, 0x1, RZ ;  /* 0x042000000d0e7989 */ /* 0x000e2200000e00ff */
[----:B------:R-:W-:-:S04]  /*20030*/  LOP3.LUT P4, RZ, R19, 0x1, RZ, 0xc0, !PT ;  /* 0x0000000113ff7812 */ /* 0x000fc8000788c0ff */
        /* <DEDUP_REMOVED lines=15> */
.L_x_10172:
[----:B------:R-:W-:Y:S02]  /*20130*/  ULDC UR4, c[0x0][0xc38] ;  /* 0x00030e0000047ab9 */ /* 0x000fe40000000800 */
[----:B------:R-:W-:-:S04]  /*20140*/  IMAD.U32 R7, RZ, RZ, UR4 ;  /* 0x00000004ff077e24 */ /* 0x000fc8000f8e00ff */
[----:B-1----:R-:W-:-:S04]  /*20150*/  IMAD R3, R14, R7, RZ ;  /* 0x000000070e037224 */ /* 0x002fc800078e02ff */
[----:B------:R-:W-:-:S05]  /*20160*/  IMAD.IADD R6, R3, 0x1, R6 ;  /* 0x0000000103067824 */ /* 0x000fca00078e0206 */
[----:B------:R-:W-:-:S13]  /*20170*/  ISETP.GT.AND P4, PT, R6, R0, PT ;  /* 0x000000000600720c */ /* 0x000fda0003f84270 */
[----:B------:R-:W-:Y:S05]  /*20180*/  @!P4 BRA `(.L_x_10059) ;  /* 0xfffffffc005cc947 */ /* 0x000fea000383ffff */
.L_x_10056:
        /* <DEDUP_REMOVED lines=9> */
.L_x_10177:
[----:B------:R-:W-:-:S13]  /*20220*/  ISETP.NE.AND P0, PT, R3, RZ, PT ;  /* 0x000000ff0300720c */ /* 0x000fda0003f05270 */
[----:B------:R-:W-:Y:S05]  /*20230*/  @!P0 BRA `(.L_x_10061) ;  /* 0x0000000000108947 */ /* 0x000fea0003800000 */
[----:B------:R-:W-:Y:S01]  /*20240*/  UMOV UR4, 0xffffffff ;  /* 0xffffffff00047882 */ /* 0x000fe20000000000 */
[----:B------:R-:W-:Y:S02]  /*20250*/  VIADD R12, R6, 0xffffffff ;  /* 0xffffffff060c7836 */ /* 0x000fe40000000000 */
[----:B------:R-:W-:Y:S05]  /*20260*/  BRA.DIV UR4, `(.L_x_10062) ;  /* 0x0000002e04947947 */ /* 0x000fea000b800000 */
[----:B------:R4:W0:Y:S02]  /*20270*/  SHFL.IDX PT, R24, R2, R12, 0x1f ;  /* 0x00001f0c02187589 */ /* 0x00082400000e0000 */
.L_x_10061:
[-C--:B--2---:R-:W-:Y:S01]  /*20280*/  IABS R9, R4.reuse ;  /* 0x0000000400097213 */ /* 0x084fe20000000000 */
[----:B0-----:R-:W-:Y:S02]  /*20290*/  IMAD R24, R24, R7, R8 ;  /* 0x0000000718187224 */ /* 0x001fe400078e0208 */
[----:B------:R-:W-:Y:S01]  /*202a0*/  IMAD.IADD R27, R6, 0x1, R27 ;  /* 0x00000001061b7824 */ /* 0x000fe200078e021b */
[----:B------:R-:W0:Y:S01]  /*202b0*/  I2F.RP R11, R9 ;  /* 0x00000009000b7306 */ /* 0x000e220000209400 */
[----:B------:R-:W-:Y:S01]  /*202c0*/  IMAD.IADD R25, R0, 0x1, -R24 ;  /* 0x0000000100197824 */ /* 0x000fe200078e0a18 */
[----:B------:R-:W-:-:S05]  /*202d0*/  IABS R0, R4 ;  /* 0x0000000400007213 */ /* 0x000fca0000000000 */
[----:B------:R-:W-:Y:S01]  /*202e0*/  IMAD.MOV R0, RZ, RZ, -R0 ;  /* 0x000000ffff007224 */ /* 0x000fe200078e0a00 */
[----:B0-----:R-:W0:Y:S02]  /*202f0*/  MUFU.RCP R11, R11 ;  /* 0x0000000b000b7308 */ /* 0x001e240000001000 */
[----:B0-----:R-:W-:-:S06]  /*20300*/  VIADD R3, R11, 0xffffffe ;  /* 0x0ffffffe0b037836 */ /* 0x001fcc0000000000 */
[----:B------:R-:W4:Y:S02]  /*20310*/  F2I.FTZ.U32.TRUNC.NTZ R3, R3 ;  /* 0x0000000300037305 */ /* 0x000f24000021f000 */
[----:B----4-:R-:W-:-:S04]  /*20320*/  IMAD.MOV R2, RZ, RZ, -R3 ;  /* 0x000000ffff027224 */ /* 0x010fc800078e0a03 */
[----:B------:R-:W-:Y:S01]  /*20330*/  IMAD R10, R2, R9, RZ ;  /* 0x00000009020a7224 */ /* 0x000fe200078e02ff */
[----:B------:R-:W-:-:S05]  /*20340*/  MOV R2, RZ ;  /* 0x000000ff00027202 */ /* 0x000fca0000000f00 */
        /* <DEDUP_REMOVED lines=14> */
[----:B------:R0:W2:Y:S02]  /*20430*/  F2I.FTZ.U32.TRUNC.NTZ R3, R8 ;  /* 0x0000000800037305 */ /* 0x0000a4000021f000 */
[----:B0-----:R-:W-:-:S05]  /*20440*/  IABS R8, R5 ;  /* 0x0000000500087213 */ /* 0x001fca0000000000 */
[----:B------:R-:W-:Y:S02]  /*20450*/  IMAD.MOV R8, RZ, RZ, -R8 ;  /* 0x000000ffff087224 */ /* 0x000fe400078e0a08 */
[----:B--2---:R-:W-:-:S04]  /*20460*/  IMAD.MOV R9, RZ, RZ, -R3 ;  /* 0x000000ffff097224 */ /* 0x004fc800078e0a03 */
[----:B------:R-:W-:-:S04]  /*20470*/  IMAD R9, R9, R0, RZ ;  /* 0x0000000009097224 */ /* 0x000fc800078e02ff */
[----:B------:R-:W-:Y:S01]  /*20480*/  IMAD.HI.U32 R2, R3, R9, R2 ;  /* 0x0000000903027227 */ /* 0x000fe200078e0002 */
[----:B------:R-:W-:-:S04]  /*20490*/  LOP3.LUT R3, R25, R4, RZ, 0x3c, !PT ;  /* 0x0000000419037212 */ /* 0x000fc800078e3cff */
        /* <DEDUP_REMOVED lines=18> */
[----:B------:R-:W-:-:S04]  /*205c0*/  IMAD.MOV R0, RZ, RZ, -R2 ;  /* 0x000000ffff007224 */ /* 0x000fc800078e0a02 */
[C---:B------:R-:W-:Y:S02]  /*205d0*/  IMAD R10, R5.reuse, R0, R10 ;  /* 0x00000000050a7224 */ /* 0x040fe400078e020a */
[----:B------:R-:W-:-:S04]  /*205e0*/  IMAD R5, R5, 0x1000000, R2 ;  /* 0x0100000005057824 */ /* 0x000fc800078e0202 */
[----:B------:R-:W-:Y:S01]  /*205f0*/  IMAD R26, R10, 0x10000, R5 ;  /* 0x000100000a1a7824 */ /* 0x000fe200078e0205 */
[----:B------:R-:W-:Y:S06]  /*20600*/  BRA `(.L_x_10063) ;  /* 0x00000000001c7947 */ /* 0x000fec0003800000 */
.L_x_10057:
[----:B------:R-:W-:Y:S01]  /*20610*/  UMOV UR4, URZ ;  /* 0x0000003f00047c82 */ /* 0x000fe20008000000 */
[----:B------:R-:W-:Y:S01]  /*20620*/  UMOV UR5, URZ ;  /* 0x0000003f00057c82 */ /* 0x000fe20008000000 */
[----:B------:R-:W-:Y:S01]  /*20630*/  ULDC UR6, c[0x0][0xc3c] ;  /* 0x00030f0000067ab9 */ /* 0x000fe20000000800 */
[----:B------:R-:W-:Y:S02]  /*20640*/  IMAD.MOV.U32 R24, RZ, RZ, R0 ;  /* 0x000000ffff187224 */ /* 0x000fe400078e0000 */
[----:B------:R-:W-:Y:S02]  /*20650*/  IMAD.U32 R25, RZ, RZ, UR4 ;  /* 0x00000004ff197e24 */ /* 0x000fe4000f8e00ff */
[----:B------:R-:W-:Y:S02]  /*20660*/  IMAD.U32 R26, RZ, RZ, UR5 ;  /* 0x00000005ff1a7e24 */ /* 0x000fe4000f8e00ff */
[----:B------:R-:W-:-:S07]  /*20670*/  IMAD.U32 R27, RZ, RZ, UR6 ;  /* 0x00000006ff1b7e24 */ /* 0x000fce000f8e00ff */
.L_x_10063:
[----:B------:R-:W2:Y:S01]  /*20680*/  LDL R0, [R1+0xc] ;  /* 0x00000c0001007983 */ /* 0x000ea20000100800 */
[----:B------:R-:W-:Y:S05]  /*20690*/  WARPSYNC.ALL ;  /* 0x0000000000007948 */ /* 0x000fea0003800000 */
[----:B------:R-:W-:Y:S01]  /*206a0*/  BAR.SYNC.DEFER_BLOCKING 0x4, 0x200 ;  /* 0x0108000000007b1d */ /* 0x000fe20000010000 */
[----:B--2---:R-:W-:-:S13]  /*206b0*/  ISETP.NE.AND P0, PT, R0, RZ, PT ;  /* 0x000000ff0000720c */ /* 0x004fda0003f05270 */
[----:B------:R-:W0:Y:S01]  /*206c0*/  @!P0 S2R R3, SR_CgaCtaId ;  /* 0x0000000000038919 */ /* 0x000e220000008800 */
[----:B------:R-:W-:-:S04]  /*206d0*/  @!P0 MOV R0, 0x400 ;  /* 0x0000040000008802 */ /* 0x000fc80000000f00 */
[----:B0-----:R-:W-:-:S05]  /*206e0*/  @!P0 LEA R16, R3, R0, 0x18 ;  /* 0x0000000003108211 */ /* 0x001fca00078ec0ff */
[----:B------:R0:W-:Y:S01]  /*206f0*/  @!P0 STS.128 [R16+0x31cd0], R24 ;  /* 0x031cd01810008388 */ /* 0x0001e20000000c00 */
[----:B------:R-:W-:Y:S06]  /*20700*/  BAR.ARV 0x5, 0x200 ;  /* 0x0148000000007b1d */ /* 0x000fec0000002000 */
.L_x_10054:
[----:B------:R-:W-:Y:S02]  /*20710*/  ULDC UR4, c[0x0][0xc3c] ;  /* 0x00030f0000047ab9 */ /* 0x000fe40000000800 */
[----:B0-----:R-:W-:-:S13]  /*20720*/  ISETP.GE.AND P0, PT, R27, UR4, PT ;  /* 0x000000041b007c0c */ /* 0x001fda000bf06270 */
[----:B------:R-:W-:Y:S05]  /*20730*/  @!P0 BRA `(.L_x_10064) ;  /* 0xffffff9000948947 */ /* 0x000fea000383ffff */
[----:B------:R-:W-:Y:S05]  /*20740*/  BSYNC B8 ;  /* 0x0000000000087941 */ /* 0x000fea0003800000 */
.L_x_9914:
[----:B0-----:R-:W5:Y:S01]  /*20750*/  LDL.LU R0, [R1+0x40] ;  /* 0x0000400001007983 */ /* 0x001f620000300800 */
[----:B------:R-:W-:Y:S01]  /*20760*/  BSSY B0, `(.L_x_10065) ;  /* 0x000000b000007945 */ /* 0x000fe20003800000 */
[----:B--23--:R-:W0:Y:S01]  /*20770*/  S2R R5, SR_CgaCtaId ;  /* 0x0000000000057919 */ /* 0x00ce220000008800 */
[----:B-----5:R-:W-:-:S05]  /*20780*/  VIADD R0, R0, 0x1 ;  /* 0x0000000100007836 */ /* 0x020fca0000000000 */
        /* <DEDUP_REMOVED lines=8> */
.L_x_10180:
[----:B------:R-:W-:Y:S05]  /*20810*/  BSYNC B0 ;  /* 0x0000000000007941 */ /* 0x000fea0003800000 */
.L_x_10065:
[----:B------:R-:W-:-:S03]  /*20820*/  UMOV UR4, 0xffffffff ;  /* 0xffffffff00047882 */ /* 0x000fc60000000000 */
[----:B------:R-:W-:Y:S05]  /*20830*/  BRA.DIV UR4, `(.L_x_10067) ;  /* 0x0000002a045c7947 */ /* 0x000fea000b800000 */
[----:B0-----:R-:W0:Y:S02]  /*20840*/  S2R R0, SR_TID.X ;  /* 0x0000000000007919 */ /* 0x001e240000002100 */
[----:B0-----:R-:W-:-:S04]  /*20850*/  SHF.R.U32.HI R0, RZ, 0x5, R0 ;  /* 0x00000005ff007819 */ /* 0x001fc80000011600 */
[----:B------:R-:W-:-:S05]  /*20860*/  LOP3.LUT R0, R0, 0x3, RZ, 0xc0, !PT ;  /* 0x0000000300007812 */ /* 0x000fca00078ec0ff */
[----:B------:R0:W2:Y:S02]  /*20870*/  SHFL.IDX PT, R14, R0, RZ, 0x1f ;  /* 0x00001fff000e7589 */ /* 0x0000a400000e0000 */
.L_x_10183:
[----:B--2---:R-:W-:-:S13]  /*20880*/  ISETP.NE.AND P0, PT, R14, RZ, PT ;  /* 0x000000ff0e00720c */ /* 0x004fda0003f05270 */
[----:B------:R-:W-:Y:S05]  /*20890*/  @P0 BRA `(.L_x_9760) ;  /* 0x0000000000880947 */ /* 0x000fea0003800000 */
[----:B------:R-:W-:-:S03]  /*208a0*/  UMOV UR4, 0xffffffff ;  /* 0xffffffff00047882 */ /* 0x000fc60000000000 */
[----:B------:R-:W-:Y:S05]  /*208b0*/  BRA.DIV UR4, `(.L_x_10068) ;  /* 0x0000002a04707947 */ /* 0x000fea000b800000 */
[----:B------:R-:W-:-:S13]  /*208c0*/  ELECT P6, URZ, PT ;  /* 0x00000000003f782f */ /* 0x000fda00038c0000 */
.L_x_10186:
[----:B------:R-:W-:Y:S05]  /*208d0*/  @!P6 BRA `(.L_x_9760) ;  /* 0x000000000078e947 */ /* 0x000fea0003800000 */
[----:B0-----:R-:W2:Y:S02]  /*208e0*/  LDL.LU R0, [R1+0x38] ;  /* 0x0000380001007983 */ /* 0x001ea40000300800 */
[----:B--2---:R-:W-:-:S04]  /*208f0*/  LOP3.LUT R0, R0, 0x2, RZ, 0xfc, !PT ;  /* 0x0000000200007812 */ /* 0x004fc800078efcff */
[----:B------:R-:W-:-:S13]  /*20900*/  ISETP.NE.AND P2, PT, R0, 0x3, PT ;  /* 0x000000030000780c */ /* 0x000fda0003f45270 */
[----:B------:R-:W-:Y:S05]  /*20910*/  @!P2 BRA `(.L_x_10069) ;  /* 0x000000000004a947 */ /* 0x000fea0003800000 */
[----:B------:R-:W-:Y:S01]  /*20920*/  BPT.TRAP 0x1 ;  /* 0x000000040000795c */ /* 0x000fe20000300000 */
.L_x_10069:
        /* <DEDUP_REMOVED lines=12> */
.L_x_10187:
[----:B------:R-:W2:Y:S02]  /*209f0*/  SYNCS.PHASECHK.TRANS64.TRYWAIT P0, [R3+URZ], R0 ;  /* 0x00000000030075a7 */ /* 0x000ea4000800017f */
[----:B--2---:R-:W-:Y:S05]  /*20a00*/  @!P0 BRA `(.L_x_10071) ;  /* 0x0000002800508947 */ /* 0x004fea0003800000 */
.L_x_10188:
[----:B------:R-:W-:Y:S05]  /*20a10*/  @!P2 BRA `(.L_x_10072) ;  /* 0x000000000004a947 */ /* 0x000fea0003800000 */
[----:B------:R-:W-:Y:S01]  /*20a20*/  BPT.TRAP 0x1 ;  /* 0x000000040000795c */ /* 0x000fe20000300000 */
.L_x_10072:
[----:B--2---:R-:W-:-:S05]  /*20a30*/  IADD3 R3, R9, 0x31c60, RZ ;  /* 0x00031c6009037810 */ /* 0x004fca0007ffe0ff */
[----:B------:R-:W-:-:S04]  /*20a40*/  IMAD R5, R18, 0x8, R3 ;  /* 0x0000000812057824 */ /* 0x000fc800078e0203 */
[----:B------:R-:W2:Y:S02]  /*20a50*/  SYNCS.PHASECHK.TRANS64.TRYWAIT P0, [R5+URZ], R2 ;  /* 0x00000002050075a7 */ /* 0x000ea4000800017f */
[----:B--2---:R-:W-:Y:S05]  /*20a60*/  @!P0 BRA `(.L_x_10073) ;  /* 0x00000028004c8947 */ /* 0x004fea0003800000 */
.L_x_10189:
[----:B------:R-:W-:-:S07]  /*20a70*/  IMAD R3, R4, 0x8, R3 ;  /* 0x0000000804037824 */ /* 0x000fce00078e0203 */
.L_x_10074:
[----:B---3--:R3:W0:Y:S02]  /*20a80*/  SYNCS.PHASECHK.TRANS64.TRYWAIT P0, [R3+URZ], R0 ;  /* 0x00000000030075a7 */ /* 0x008624000800017f */
[----:B0-----:R-:W-:Y:S05]  /*20a90*/  @!P0 NANOSLEEP.SYNCS 0x989680 ;  /* 0x009896800000895d */ /* 0x001fea0003900000 */
[----:B------:R-:W0:Y:S02]  /*20aa0*/  @!P0 SYNCS.PHASECHK.TRANS64 P0, [R3+URZ], R0 ;  /* 0x00000000030085a7 */ /* 0x000e24000800007f */
[----:B0-----:R-:W-:Y:S05]  /*20ab0*/  @!P0 BRA `(.L_x_10074) ;  /* 0xfffffffc00f08947 */ /* 0x001fea000383ffff */
.L_x_9760:
[----:B------:R-:W-:Y:S05]  /*20ac0*/  BSYNC B9 ;  /* 0x0000000000097941 */ /* 0x000fea0003800000 */
.L_x_9757:
[----:B------:R-:W-:Y:S05]  /*20ad0*/  EXIT ;  /* 0x000000000000794d */ /* 0x000fea0003800000 */
.L_x_9778:
[----:B0-----:R0:W1:Y:S02]  /*20ae0*/  SYNCS.PHASECHK.TRANS64.TRYWAIT P5, [R20+URZ+0x31c90], R90 ;  /* 0x031c905a140075a7 */ /* 0x00106400080a017f */
[----:B-1----:R-:W-:Y:S05]  /*20af0*/  @!P5 NANOSLEEP.SYNCS 0x989680 ;  /* 0x009896800000d95d */ /* 0x002fea0003900000 */
[----:B------:R-:W1:Y:S02]  /*20b00*/  @!P5 SYNCS.PHASECHK.TRANS64 P5, [R20+URZ+0x31c90], R90 ;  /* 0x031c905a1400d5a7 */ /* 0x000e6400080a007f */
[----:B-1----:R-:W-:Y:S05]  /*20b10*/  @!P5 BRA `(.L_x_9778) ;  /* 0xfffffffc00f0d947 */ /* 0x002fea000383ffff */
[----:B------:R-:W-:Y:S05]  /*20b20*/  BRA `(.L_x_10075) ;  /* 0xfffffe2800487947 */ /* 0x000fea000383ffff */
.L_x_9806:
[----:B0-----:R0:W1:Y:S02]  /*20b30*/  SYNCS.PHASECHK.TRANS64.TRYWAIT P5, [R20+URZ+0x31c90], R90 ;  /* 0x031c905a140075a7 */ /* 0x00106400080a017f */
[----:B-1----:R-:W-:Y:S05]  /*20b40*/  @!P5 NANOSLEEP.SYNCS 0x989680 ;  /* 0x009896800000d95d */ /* 0x002fea0003900000 */
[----:B------:R-:W1:Y:S02]  /*20b50*/  @!P5 SYNCS.PHASECHK.TRANS64 P5, [R20+URZ+0x31c90], R90 ;  /* 0x031c905a1400d5a7 */ /* 0x000e6400080a007f */
[----:B-1----:R-:W-:Y:S05]  /*20b60*/  @!P5 BRA `(.L_x_9806) ;  /* 0xfffffffc00f0d947 */ /* 0x002fea000383ffff */
[----:B------:R-:W-:Y:S05]  /*20b70*/  BRA `(.L_x_10076) ;  /* 0xfffffe4000d47947 */ /* 0x000fea000383ffff */
.L_x_9819:
[----:B0-----:R0:W1:Y:S02]  /*20b80*/  SYNCS.PHASECHK.TRANS64.TRYWAIT P4, [R20+URZ+0x31c90], R90 ;  /* 0x031c905a140075a7 */ /* 0x001064000808017f */
[----:B-1----:R-:W-:Y:S05]  /*20b90*/  @!P4 NANOSLEEP.SYNCS 0x989680 ;  /* 0x009896800000c95d */ /* 0x002fea0003900000 */
[----:B------:R-:W1:Y:S02]  /*20ba0*/  @!P4 SYNCS.PHASECHK.TRANS64 P4, [R20+URZ+0x31c90], R90 ;  /* 0x031c905a1400c5a7 */ /* 0x000e64000808007f */
[----:B-1----:R-:W-:Y:S05]  /*20bb0*/  @!P4 BRA `(.L_x_9819) ;  /* 0xfffffffc00f0c947 */ /* 0x002fea000383ffff */
[----:B------:R-:W-:Y:S05]  /*20bc0*/  BRA `(.L_x_10077) ;  /* 0xfffffe5c00407947 */ /* 0x000fea000383ffff */
.L_x_9823:
[----:B--2---:R2:W3:Y:S02]  /*20bd0*/  SYNCS.PHASECHK.TRANS64.TRYWAIT P3, [R20+URZ+0x31cb0], R90 ;  /* 0x031cb05a140075a7 */ /* 0x0044e4000806017f */
[----:B---3--:R-:W-:Y:S05]  /*20be0*/  @!P3 NANOSLEEP.SYNCS 0x989680 ;  /* 0x009896800000b95d */ /* 0x008fea0003900000 */
[----:B------:R-:W3:Y:S02]  /*20bf0*/  @!P3 SYNCS.PHASECHK.TRANS64 P3, [R20+URZ+0x31cb0], R90 ;  /* 0x031cb05a1400b5a7 */ /* 0x000ee4000806007f */
[----:B---3--:R-:W-:Y:S05]  /*20c00*/  @!P3 BRA `(.L_x_9823) ;  /* 0xfffffffc00f0b947 */ /* 0x008fea000383ffff */
[----:B------:R-:W-:Y:S05]  /*20c10*/  BRA `(.L_x_10078) ;  /* 0xfffffe5c00d87947 */ /* 0x000fea000383ffff */
.L_x_9831:
[----:B------:R-:W-:Y:S01]  /*20c20*/  BSSY B0, `(.L_x_10079) ;  /* 0x0000007000007945 */ /* 0x000fe20003800000 */
[----:B------:R-:W-:Y:S02]  /*20c30*/  IMAD.MOV.U32 R12, RZ, RZ, RZ ;  /* 0x000000ffff0c7224 */ /* 0x000fe400078e00ff */
[----:B------:R-:W-:Y:S02]  /*20c40*/  IMAD.MOV.U32 R11, RZ, RZ, 0x1f ;  /* 0x0000001fff0b7424 */ /* 0x000fe400078e00ff */
[----:B------:R-:W-:-:S07]  /*20c50*/  IMAD.MOV.U32 R15, RZ, RZ, -0x1 ;  /* 0xffffffffff0f7424 */ /* 0x000fce00078e00ff */
[----:B-----5:R-:W-:Y:S05]  /*20c60*/  WARPSYNC.COLLECTIVE R15, `(.L_x_10080) ;  /* 0x000000000f087348 */ /* 0x020fea0003c00000 */
[----:B------:R0:W1:Y:S02]  /*20c70*/  SHFL.IDX P6, R14, R13, R12, R11 ;  /* 0x0000000c0d0e7389 */ /* 0x00006400000c000b */
[----:B01---5:R-:W-:Y:S01]  /*20c80*/  ENDCOLLECTIVE ;  /* 0x000000000000791b */ /* 0x023fe20003800000 */
.L_x_10080:
[----:B------:R-:W-:Y:S05]  /*20c90*/  BSYNC B0 ;  /* 0x0000000000007941 */ /* 0x000fea0003800000 */
.L_x_10079:
[----:B------:R1:W-:Y:S01]  /*20ca0*/  STL [R1+0x7c], R14 ;  /* 0x00007c0e01007387 */ /* 0x0003e20000100800 */
[----:B------:R-:W-:Y:S05]  /*20cb0*/  BRA `(.L_x_10081) ;  /* 0xfffffe6400d87947 */ /* 0x000fea000383ffff */
.L_x_9842:
[----:B------:R-:W-:Y:S01]  /*20cc0*/  BSSY B1, `(.L_x_10082) ;  /* 0x0000008000017945 */ /* 0x000fe20003800000 */
[----:B------:R-:W-:Y:S02]  /*20cd0*/  IMAD.MOV.U32 R13, RZ, RZ, R25 ;  /* 0x000000ffff0d7224 */ /* 0x000fe400078e0019 */
[----:B------:R-:W-:Y:S02]  /*20ce0*/  IMAD.MOV.U32 R12, RZ, RZ, RZ ;  /* 0x000000ffff0c7224 */ /* 0x000fe400078e00ff */
[----:B------:R-:W-:Y:S02]  /*20cf0*/  IMAD.MOV.U32 R11, RZ, RZ, 0x1e1f ;  /* 0x00001e1fff0b7424 */ /* 0x000fe400078e00ff */
[----:B------:R-:W-:-:S07]  /*20d00*/  IMAD.MOV.U32 R15, RZ, RZ, -0x1 ;  /* 0xffffffffff0f7424 */ /* 0x000fce00078e00ff */
[----:B-1----:R-:W-:Y:S05]  /*20d10*/  WARPSYNC.COLLECTIVE R15, `(.L_x_10083) ;  /* 0x000000000f087348 */ /* 0x002fea0003c00000 */
[----:B-1----:R0:W1:Y:S02]  /*20d20*/  SHFL.IDX P6, R14, R13, R12, R11 ;  /* 0x0000000c0d0e7389 */ /* 0x00206400000c000b */
[----:B01----:R-:W-:Y:S01]  /*20d30*/  ENDCOLLECTIVE ;  /* 0x000000000000791b */ /* 0x003fe20003800000 */
.L_x_10083:
[----:B------:R-:W-:Y:S05]  /*20d40*/  BSYNC B1 ;  /* 0x0000000000017941 */ /* 0x000fea0003800000 */
.L_x_10082:
        /* <DEDUP_REMOVED lines=8> */
.L_x_10084:
[----:B------:R-:W-:Y:S02]  /*20dd0*/  IMAD.MOV.U32 R13, RZ, RZ, R27 ;  /* 0x000000ffff0d7224 */ /* 0x000fe400078e001b */
[----:B------:R-:W-:-:S07]  /*20de0*/  IMAD.MOV.U32 R0, RZ, RZ, R14 ;  /* 0x000000ffff007224 */ /* 0x000fce00078e000e */
[----:B------:R-:W-:Y:S05]  /*20df0*/  WARPSYNC.COLLECTIVE R15, `(.L_x_10085) ;  /* 0x000000000f087348 */ /* 0x000fea0003c00000 */
[----:B------:R0:W1:Y:S02]  /*20e00*/  SHFL.IDX P6, R14, R13, R12, R11 ;  /* 0x0000000c0d0e7389 */ /* 0x00006400000c000b */
[----:B01----:R-:W-:Y:S01]  /*20e10*/  ENDCOLLECTIVE ;  /* 0x000000000000791b */ /* 0x003fe20003800000 */
.L_x_10085:
[----:B------:R-:W-:Y:S02]  /*20e20*/  IMAD.MOV.U32 R13, RZ, RZ, R26 ;  /* 0x000000ffff0d7224 */ /* 0x000fe400078e001a */
[----:B------:R-:W-:-:S07]  /*20e30*/  IMAD.MOV.U32 R5, RZ, RZ, R14 ;  /* 0x000000ffff057224 */ /* 0x000fce00078e000e */
[----:B------:R-:W-:Y:S05]  /*20e40*/  WARPSYNC.COLLECTIVE R15, `(.L_x_10086) ;  /* 0x000000000f087348 */ /* 0x000fea0003c00000 */
[----:B------:R0:W1:Y:S02]  /*20e50*/  SHFL.IDX P6, R14, R13, R12, R11 ;  /* 0x0000000c0d0e7389 */ /* 0x00006400000c000b */
[----:B01----:R-:W-:Y:S01]  /*20e60*/  ENDCOLLECTIVE ;  /* 0x000000000000791b */ /* 0x003fe20003800000 */
.L_x_10086:
[----:B------:R-:W-:Y:S01]  /*20e70*/  IMAD.MOV.U32 R4, RZ, RZ, R14 ;  /* 0x000000ffff047224 */ /* 0x000fe200078e000e */
[----:B------:R-:W-:Y:S06]  /*20e80*/  BRA `(.L_x_10087) ;  /* 0xfffffe6800e07947 */ /* 0x000fec000383ffff */
.L_x_9846:
[----:B0-----:R0:W1:Y:S02]  /*20e90*/  SYNCS.PHASECHK.TRANS64.TRYWAIT P1, [R16+URZ+0x31c00], R3 ;  /* 0x031c0003100075a7 */ /* 0x001064000802017f */
[----:B-1----:R-:W-:Y:S05]  /*20ea0*/  @!P1 NANOSLEEP.SYNCS 0x989680 ;  /* 0x009896800000995d */ /* 0x002fea0003900000 */
[----:B------:R-:W1:Y:S02]  /*20eb0*/  @!P1 SYNCS.PHASECHK.TRANS64 P1, [R16+URZ+0x31c00], R3 ;  /* 0x031c0003100095a7 */ /* 0x000e64000802007f */
[----:B-1----:R-:W-:Y:S05]  /*20ec0*/  @!P1 BRA `(.L_x_9846) ;  /* 0xfffffffc00f09947 */ /* 0x002fea000383ffff */
[----:B------:R-:W-:Y:S05]  /*20ed0*/  BRA `(.L_x_10088) ;  /* 0xfffffe7400107947 */ /* 0x000fea000383ffff */
.L_x_9858:
        /* <DEDUP_REMOVED lines=8> */
.L_x_10090:
[----:B------:R-:W-:Y:S05]  /*20f60*/  BSYNC B1 ;  /* 0x0000000000017941 */ /* 0x000fea0003800000 */
.L_x_10089:
        /* <DEDUP_REMOVED lines=8> */
.L_x_10091:
[----:B------:R-:W-:Y:S02]  /*20ff0*/  IMAD.MOV.U32 R21, RZ, RZ, R3 ;  /* 0x000000ffff157224 */ /* 0x000fe400078e0003 */
[----:B------:R-:W-:Y:S01]  /*21000*/  IMAD.MOV.U32 R13, RZ, RZ, R27 ;  /* 0x000000ffff0d7224 */ /* 0x000fe200078e001b */
[----:B------:R-:W-:-:S07]  /*21010*/  MOV R0, R14 ;  /* 0x0000000e00007202 */ /* 0x000fce0000000f00 */
[----:B------:R-:W-:Y:S05]  /*21020*/  WARPSYNC.COLLECTIVE R15, `(.L_x_10092) ;  /* 0x000000000f087348 */ /* 0x000fea0003c00000 */
[----:B------:R0:W1:Y:S02]  /*21030*/  SHFL.IDX P6, R14, R13, R12, R11 ;  /* 0x0000000c0d0e7389 */ /* 0x00006400000c000b */
[----:B01----:R-:W-:Y:S01]  /*21040*/  ENDCOLLECTIVE ;  /* 0x000000000000791b */ /* 0x003fe20003800000 */
.L_x_10092:
[----:B------:R-:W-:Y:S02]  /*21050*/  IMAD.MOV.U32 R20, RZ, RZ, R0 ;  /* 0x000000ffff147224 */ /* 0x000fe400078e0000 */
[----:B------:R-:W-:Y:S02]  /*21060*/  IMAD.MOV.U32 R13, RZ, RZ, R26 ;  /* 0x000000ffff0d7224 */ /* 0x000fe400078e001a */
[----:B------:R-:W-:-:S07]  /*21070*/  IMAD.MOV.U32 R5, RZ, RZ, R14 ;  /* 0x000000ffff057224 */ /* 0x000fce00078e000e */
[----:B------:R-:W-:Y:S05]  /*21080*/  WARPSYNC.COLLECTIVE R15, `(.L_x_10093) ;  /* 0x000000000f087348 */ /* 0x000fea0003c00000 */
[----:B------:R0:W1:Y:S02]  /*21090*/  SHFL.IDX P6, R14, R13, R12, R11 ;  /* 0x0000000c0d0e7389 */ /* 0x00006400000c000b */
[----:B01----:R-:W-:Y:S01]  /*210a0*/  ENDCOLLECTIVE ;  /* 0x000000000000791b */ /* 0x003fe20003800000 */
.L_x_10093:
[----:B------:R-:W-:Y:S05]  /*210b0*/  BRA `(.L_x_10094) ;  /* 0xfffffe8400587947 */ /* 0x000fea000383ffff */
.L_x_9862:
[----:B0-----:R0:W1:Y:S02]  /*210c0*/  SYNCS.PHASECHK.TRANS64.TRYWAIT P1, [R16+URZ+0x31c00], R3 ;  /* 0x031c0003100075a7 */ /* 0x001064000802017f */
[----:B-1----:R-:W-:Y:S05]  /*210d0*/  @!P1 NANOSLEEP.SYNCS 0x989680 ;  /* 0x009896800000995d */ /* 0x002fea0003900000 */
[----:B------:R-:W1:Y:S02]  /*210e0*/  @!P1 SYNCS.PHASECHK.TRANS64 P1, [R16+URZ+0x31c00], R3 ;  /* 0x031c0003100095a7 */ /* 0x000e64000802007f */
[----:B-1----:R-:W-:Y:S05]  /*210f0*/  @!P1 BRA `(.L_x_9862) ;  /* 0xfffffffc00f09947 */ /* 0x002fea000383ffff */
[----:B------:R-:W-:Y:S05]  /*21100*/  BRA `(.L_x_10095) ;  /* 0xfffffe8c00107947 */ /* 0x000fea000383ffff */
.L_x_9870:
[----:B--2---:R2:W4:Y:S02]  /*21110*/  SYNCS.PHASECHK.TRANS64.TRYWAIT P1, [R0+URZ+0x31c30], R5 ;  /* 0x031c3005000075a7 */ /* 0x004524000802017f */
[----:B----4-:R-:W-:Y:S05]  /*21120*/  @!P1 NANOSLEEP.SYNCS 0x989680 ;  /* 0x009896800000995d */ /* 0x010fea0003900000 */
[----:B------:R-:W4:Y:S02]  /*21130*/  @!P1 SYNCS.PHASECHK.TRANS64 P1, [R0+URZ+0x31c30], R5 ;  /* 0x031c3005000095a7 */ /* 0x000f24000802007f */
[----:B----4-:R-:W-:Y:S05]  /*21140*/  @!P1 BRA `(.L_x_9870) ;  /* 0xfffffffc00f09947 */ /* 0x010fea000383ffff */
[----:B------:R-:W-:Y:S05]  /*21150*/  BRA `(.L_x_9869) ;  /* 0xfffffea000a47947 */ /* 0x000fea000383ffff */
.L_x_9876:
[----:B-1----:R1:W2:Y:S02]  /*21160*/  SYNCS.PHASECHK.TRANS64.TRYWAIT P3, [R14+URZ+0x31c30], R15 ;  /* 0x031c300f0e0075a7 */ /* 0x0022a4000806017f */
[----:B--2---:R-:W-:Y:S05]  /*21170*/  @!P3 NANOSLEEP.SYNCS 0x989680 ;  /* 0x009896800000b95d */ /* 0x004fea0003900000 */
[----:B------:R-:W2:Y:S02]  /*21180*/  @!P3 SYNCS.PHASECHK.TRANS64 P3, [R14+URZ+0x31c30], R15 ;  /* 0x031c300f0e00b5a7 */ /* 0x000ea4000806007f */
[----:B--2---:R-:W-:Y:S05]  /*21190*/  @!P3 BRA `(.L_x_9876) ;  /* 0xfffffffc00f0b947 */ /* 0x004fea000383ffff */
[----:B------:R-:W-:Y:S05]  /*211a0*/  BRA `(.L_x_9875) ;  /* 0xfffffeec00907947 */ /* 0x000fea000383ffff */
.L_x_9880:
[----:B-1----:R1:W2:Y:S02]  /*211b0*/  SYNCS.PHASECHK.TRANS64.TRYWAIT P2, [R15+URZ+0x31c50], R14 ;  /* 0x031c500e0f0075a7 */ /* 0x0022a4000804017f */
[----:B--2---:R-:W-:Y:S05]  /*211c0*/  @!P2 NANOSLEEP.SYNCS 0x989680 ;  /* 0x009896800000a95d */ /* 0x004fea0003900000 */
[----:B------:R-:W2:Y:S02]  /*211d0*/  @!P2 SYNCS.PHASECHK.TRANS64 P2, [R15+URZ+0x31c50], R14 ;  /* 0x031c500e0f00a5a7 */ /* 0x000ea4000804007f */
[----:B--2---:R-:W-:Y:S05]  /*211e0*/  @!P2 BRA `(.L_x_9880) ;  /* 0xfffffffc00f0a947 */ /* 0x004fea000383ffff */
[----:B------:R-:W-:Y:S05]  /*211f0*/  BRA `(.L_x_9877) ;  /* 0xffffff1400107947 */ /* 0x000fea000383ffff */
.L_x_9885:
[----:B--2---:R2:W3:Y:S02]  /*21200*/  SYNCS.PHASECHK.TRANS64.TRYWAIT P0, [R0+URZ+0x31c50], R3 ;  /* 0x031c5003000075a7 */ /* 0x0044e4000800017f */
[----:B---3--:R-:W-:Y:S05]  /*21210*/  @!P0 NANOSLEEP.SYNCS 0x989680 ;  /* 0x009896800000895d */ /* 0x008fea0003900000 */
[----:B------:R-:W3:Y:S02]  /*21220*/  @!P0 SYNCS.PHASECHK.TRANS64 P0, [R0+URZ+0x31c50], R3 ;  /* 0x031c5003000085a7 */ /* 0x000ee4000800007f */
[----:B---3--:R-:W-:Y:S05]  /*21230*/  @!P0 BRA `(.L_x_9885) ;  /* 0xfffffffc00f08947 */ /* 0x008fea000383ffff */
[----:B------:R-:W-:Y:S05]  /*21240*/  BRA `(.L_x_9884) ;  /* 0xffffff40004c7947 */ /* 0x000fea000383ffff */
.L_x_9890:
[----:B------:R-:W-:Y:S02]  /*21250*/  IMAD.MOV.U32 R13, RZ, RZ, R2 ;  /* 0x000000ffff0d7224 */ /* 0x000fe400078e0002 */
[----:B------:R-:W-:Y:S02]  /*21260*/  IMAD.MOV.U32 R12, RZ, RZ, RZ ;  /* 0x000000ffff0c7224 */ /* 0x000fe400078e00ff */
[----:B------:R-:W-:Y:S02]  /*21270*/  IMAD.MOV.U32 R11, RZ, RZ, 0x1c1f ;  /* 0x00001c1fff0b7424 */ /* 0x000fe400078e00ff */
[----:B------:R-:W-:-:S07]  /*21280*/  IMAD.MOV.U32 R15, RZ, RZ, -0x1 ;  /* 0xffffffffff0f7424 */ /* 0x000fce00078e00ff */
[----:B-----5:R-:W-:Y:S05]  /*21290*/  WARPSYNC.COLLECTIVE R15, `(.L_x_10096) ;  /* 0x000000000f087348 */ /* 0x020fea0003c00000 */
[----:B------:R0:W1:Y:S02]  /*212a0*/  SHFL.IDX P6, R14, R13, R12, R11 ;  /* 0x0000000c0d0e7389 */ /* 0x00006400000c000b */
[----:B01---5:R-:W-:Y:S01]  /*212b0*/  ENDCOLLECTIVE ;  /* 0x000000000000791b */ /* 0x023fe20003800000 */
.L_x_10096:
[----:B------:R-:W-:Y:S02]  /*212c0*/  IMAD.MOV.U32 R13, RZ, RZ, R0 ;  /* 0x000000ffff0d7224 */ /* 0x000fe400078e0000 */
[----:B------:R-:W-:-:S07]  /*212d0*/  IMAD.MOV.U32 R3, RZ, RZ, R14 ;  /* 0x000000ffff037224 */ /* 0x000fce00078e000e */
[----:B------:R-:W-:Y:S05]  /*212e0*/  WARPSYNC.COLLECTIVE R15, `(.L_x_10097) ;  /* 0x000000000f087348 */ /* 0x000fea0003c00000 */
[----:B------:R0:W1:Y:S02]  /*212f0*/  SHFL.IDX P6, R14, R13, R12, R11 ;  /* 0x0000000c0d0e7389 */ /* 0x00006400000c000b */
[----:B01----:R-:W-:Y:S01]  /*21300*/  ENDCOLLECTIVE ;  /* 0x000000000000791b */ /* 0x003fe20003800000 */
.L_x_10097:
[----:B------:R-:W-:Y:S05]  /*21310*/  BRA `(.L_x_10098) ;  /* 0xffffff5c00507947 */ /* 0x000fea000383ffff */
.L_x_9893:
[----:B------:R-:W-:Y:S01]  /*21320*/  BSSY B1, `(.L_x_10099) ;  /* 0x0000008000017945 */ /* 0x000fe20003800000 */
[----:B---3--:R-:W-:Y:S02]  /*21330*/  IMAD.MOV.U32 R13, RZ, RZ, R2 ;  /* 0x000000ffff0d7224 */ /* 0x008fe400078e0002 */
[----:B------:R-:W-:Y:S02]  /*21340*/  IMAD.MOV.U32 R12, RZ, RZ, 0x1 ;  /* 0x00000001ff0c7424 */ /* 0x000fe400078e00ff */
[----:B------:R-:W-:Y:S02]  /*21350*/  IMAD.MOV.U32 R11, RZ, RZ, 0x1c1f ;  /* 0x00001c1fff0b7424 */ /* 0x000fe400078e00ff */
[----:B------:R-:W-:-:S07]  /*21360*/  IMAD.MOV.U32 R15, RZ, RZ, -0x1 ;  /* 0xffffffffff0f7424 */ /* 0x000fce00078e00ff */
[----:B012--5:R-:W-:Y:S05]  /*21370*/  WARPSYNC.COLLECTIVE R15, `(.L_x_10100) ;  /* 0x000000000f087348 */ /* 0x027fea0003c00000 */
[----:B--2---:R2:W3:Y:S02]  /*21380*/  SHFL.IDX P6, R14, R13, R12, R11 ;  /* 0x0000000c0d0e7389 */ /* 0x0044e400000c000b */
[----:B0123-5:R-:W-:Y:S01]  /*21390*/  ENDCOLLECTIVE ;  /* 0x000000000000791b */ /* 0x02ffe20003800000 */
.L_x_10100:
[----:B------:R-:W-:Y:S05]  /*213a0*/  BSYNC B1 ;  /* 0x0000000000017941 */ /* 0x000fea0003800000 */
.L_x_10099:
        /* <DEDUP_REMOVED lines=8> */
.L_x_10101:
[----:B------:R-:W-:Y:S05]  /*21430*/  BRA `(.L_x_10102) ;  /* 0xffffff5c00607947 */ /* 0x000fea000383ffff */
.L_x_9895:
[----:B------:R-:W-:Y:S02]  /*21440*/  IMAD.MOV.U32 R13, RZ, RZ, R2 ;  /* 0x000000ffff0d7224 */ /* 0x000fe400078e0002 */
[----:B------:R-:W-:Y:S02]  /*21450*/  IMAD.MOV.U32 R12, RZ, RZ, RZ ;  /* 0x000000ffff0c7224 */ /* 0x000fe400078e00ff */
[----:B------:R-:W-:Y:S02]  /*21460*/  IMAD.MOV.U32 R11, RZ, RZ, 0x1c1f ;  /* 0x00001c1fff0b7424 */ /* 0x000fe400078e00ff */
[----:B------:R-:W-:-:S07]  /*21470*/  IMAD.MOV.U32 R15, RZ, RZ, -0x1 ;  /* 0xffffffffff0f7424 */ /* 0x000fce00078e00ff */
[----:B------:R-:W-:Y:S05]  /*21480*/  WARPSYNC.COLLECTIVE R15, `(.L_x_10103) ;  /* 0x000000000f087348 */ /* 0x000fea0003c00000 */
[----:B------:R0:W1:Y:S02]  /*21490*/  SHFL.IDX P6, R14, R13, R12, R11 ;  /* 0x0000000c0d0e7389 */ /* 0x00006400000c000b */
[----:B01----:R-:W-:Y:S01]  /*214a0*/  ENDCOLLECTIVE ;  /* 0x000000000000791b */ /* 0x003fe20003800000 */
.L_x_10103:
[----:B------:R-:W-:Y:S02]  /*214b0*/  IMAD.MOV.U32 R13, RZ, RZ, R0 ;  /* 0x000000ffff0d7224 */ /* 0x000fe400078e0000 */
[----:B------:R-:W-:-:S07]  /*214c0*/  IMAD.MOV.U32 R3, RZ, RZ, R14 ;  /* 0x000000ffff037224 */ /* 0x000fce00078e000e */
[----:B------:R-:W-:Y:S05]  /*214d0*/  WARPSYNC.COLLECTIVE R15, `(.L_x_10104) ;  /* 0x000000000f087348 */ /* 0x000fea0003c00000 */
[----:B------:R0:W1:Y:S02]  /*214e0*/  SHFL.IDX P6, R14, R13, R12, R11 ;  /* 0x0000000c0d0e7389 */ /* 0x00006400000c000b */
[----:B01----:R-:W-:Y:S01]  /*214f0*/  ENDCOLLECTIVE ;  /* 0x000000000000791b */ /* 0x003fe20003800000 */
.L_x_10104:
[----:B------:R-:W-:Y:S05]  /*21500*/  BRA `(.L_x_10105) ;  /* 0xffffff60002c7947 */ /* 0x000fea000383ffff */
.L_x_9898:
[----:B------:R-:W-:Y:S01]  /*21510*/  BSSY B1, `(.L_x_10106) ;  /* 0x0000008000017945 */ /* 0x000fe20003800000 */
[----:B---3--:R-:W-:Y:S01]  /*21520*/  IMAD.MOV.U32 R13, RZ, RZ, R2 ;  /* 0x000000ffff0d7224 */ /* 0x008fe200078e0002 */
[----:B------:R-:W-:Y:S01]  /*21530*/  MOV R11, 0x1c1f ;  /* 0x00001c1f000b7802 */ /* 0x000fe20000000f00 */
[----:B------:R-:W-:Y:S02]  /*21540*/  IMAD.MOV.U32 R12, RZ, RZ, 0x1 ;  /* 0x00000001ff0c7424 */ /* 0x000fe400078e00ff */
[----:B------:R-:W-:-:S07]  /*21550*/  IMAD.MOV.U32 R15, RZ, RZ, -0x1 ;  /* 0xffffffffff0f7424 */ /* 0x000fce00078e00ff */
[----:B012---:R-:W-:Y:S05]  /*21560*/  WARPSYNC.COLLECTIVE R15, `(.L_x_10107) ;  /* 0x000000000f087348 */ /* 0x007fea0003c00000 */
[----:B--2---:R2:W3:Y:S02]  /*21570*/  SHFL.IDX P6, R14, R13, R12, R11 ;  /* 0x0000000c0d0e7389 */ /* 0x0044e400000c000b */
[----:B0123--:R-:W-:Y:S01]  /*21580*/  ENDCOLLECTIVE ;  /* 0x000000000000791b */ /* 0x00ffe20003800000 */
.L_x_10107:
[----:B------:R-:W-:Y:S05]  /*21590*/  BSYNC B1 ;  /* 0x0000000000017941 */ /* 0x000fea0003800000 */
.L_x_10106:
        /* <DEDUP_REMOVED lines=8> */
.L_x_10108:
[----:B------:R-:W-:Y:S05]  /*21620*/  BRA `(.L_x_10109) ;  /* 0xffffff6400247947 */ /* 0x000fea000383ffff */
.L_x_9902:
[----:B------:R-:W-:Y:S02]  /*21630*/  IMAD.MOV.U32 R13, RZ, RZ, R2 ;  /* 0x000000ffff0d7224 */ /* 0x000fe400078e0002 */
[----:B------:R-:W-:Y:S02]  /*21640*/  IMAD.MOV.U32 R12, RZ, RZ, RZ ;  /* 0x000000ffff0c7224 */ /* 0x000fe400078e00ff */
[----:B------:R-:W-:Y:S02]  /*21650*/  IMAD.MOV.U32 R11, RZ, RZ, 0x1c1f ;  /* 0x00001c1fff0b7424 */ /* 0x000fe400078e00ff */
[----:B------:R-:W-:-:S07]  /*21660*/  IMAD.MOV.U32 R15, RZ, RZ, -0x1 ;  /* 0xffffffffff0f7424 */ /* 0x000fce00078e00ff */
[----:B-1----:R-:W-:Y:S05]  /*21670*/  WARPSYNC.COLLECTIVE R15, `(.L_x_10110) ;  /* 0x000000000f087348 */ /* 0x002fea0003c00000 */
[----:B------:R0:W2:Y:S02]  /*21680*/  SHFL.IDX P6, R14, R13, R12, R11 ;  /* 0x0000000c0d0e7389 */ /* 0x0000a400000c000b */
[----:B012---:R-:W-:Y:S01]  /*21690*/  ENDCOLLECTIVE ;  /* 0x000000000000791b */ /* 0x007fe20003800000 */
.L_x_10110:
[----:B------:R-:W-:Y:S02]  /*216a0*/  IMAD.MOV.U32 R13, RZ, RZ, R0 ;  /* 0x000000ffff0d7224 */ /* 0x000fe400078e0000 */
[----:B------:R-:W-:-:S07]  /*216b0*/  IMAD.MOV.U32 R3, RZ, RZ, R14 ;  /* 0x000000ffff037224 */ /* 0x000fce00078e000e */
[----:B------:R-:W-:Y:S05]  /*216c0*/  WARPSYNC.COLLECTIVE R15, `(.L_x_10111) ;  /* 0x000000000f087348 */ /* 0x000fea0003c00000 */
[----:B------:R0:W1:Y:S02]  /*216d0*/  SHFL.IDX P6, R14, R13, R12, R11 ;  /* 0x0000000c0d0e7389 */ /* 0x00006400000c000b */
[----:B01----:R-:W-:Y:S01]  /*216e0*/  ENDCOLLECTIVE ;  /* 0x000000000000791b */ /* 0x003fe20003800000 */
.L_x_10111:
[----:B------:R-:W-:Y:S05]  /*216f0*/  BRA `(.L_x_10112) ;  /* 0xffffff7000687947 */ /* 0x000fea000383ffff */
.L_x_9905:
[----:B------:R-:W-:Y:S01]  /*21700*/  BSSY B1, `(.L_x_10113) ;  /* 0x0000008000017945 */ /* 0x000fe20003800000 */
[----:B----4-:R-:W-:Y:S02]  /*21710*/  IMAD.MOV.U32 R13, RZ, RZ, R2 ;  /* 0x000000ffff0d7224 */ /* 0x010fe400078e0002 */
[----:B------:R-:W-:Y:S02]  /*21720*/  IMAD.MOV.U32 R12, RZ, RZ, 0x1 ;  /* 0x00000001ff0c7424 */ /* 0x000fe400078e00ff */
[----:B------:R-:W-:Y:S02]  /*21730*/  IMAD.MOV.U32 R11, RZ, RZ, 0x1c1f ;  /* 0x00001c1fff0b7424 */ /* 0x000fe400078e00ff */
[----:B------:R-:W-:-:S07]  /*21740*/  IMAD.MOV.U32 R15, RZ, RZ, -0x1 ;  /* 0xffffffffff0f7424 */ /* 0x000fce00078e00ff */
[----:B0123--:R-:W-:Y:S05]  /*21750*/  WARPSYNC.COLLECTIVE R15, `(.L_x_10114) ;  /* 0x000000000f087348 */ /* 0x00ffea0003c00000 */
[----:B---3--:R3:W4:Y:S02]  /*21760*/  SHFL.IDX P6, R14, R13, R12, R11 ;  /* 0x0000000c0d0e7389 */ /* 0x00872400000c000b */
[----:B01234-:R-:W-:Y:S01]  /*21770*/  ENDCOLLECTIVE ;  /* 0x000000000000791b */ /* 0x01ffe20003800000 */
.L_x_10114:
[----:B------:R-:W-:Y:S05]  /*21780*/  BSYNC B1 ;  /* 0x0000000000017941 */ /* 0x000fea0003800000 */
.L_x_10113:
        /* <DEDUP_REMOVED lines=8> */
.L_x_10115:
[----:B------:R-:W-:Y:S05]  /*21810*/  BRA `(.L_x_10116) ;  /* 0xffffff70007c7947 */ /* 0x000fea000383ffff */
.L_x_9922:
[----:B------:R-:W2:Y:S01]  /*21820*/  S2R R7, SR_TID.X ;  /* 0x0000000000077919 */ /* 0x000ea20000002100 */
[----:B------:R-:W-:Y:S01]  /*21830*/  BSSY B1, `(.L_x_10117) ;  /* 0x000000a000017945 */ /* 0x000fe20003800000 */
[----:B-1----:R-:W-:Y:S02]  /*21840*/  IMAD.MOV.U32 R12, RZ, RZ, RZ ;  /* 0x000000ffff0c7224 */ /* 0x002fe400078e00ff */
[----:B0-----:R-:W-:Y:S02]  /*21850*/  IMAD.MOV.U32 R11, RZ, RZ, 0x1f ;  /* 0x0000001fff0b7424 */ /* 0x001fe400078e00ff */
[----:B------:R-:W-:Y:S01]  /*21860*/  IMAD.MOV.U32 R15, RZ, RZ, -0x1 ;  /* 0xffffffffff0f7424 */ /* 0x000fe200078e00ff */
[----:B--2---:R-:W-:-:S04]  /*21870*/  SHF.R.U32.HI R7, RZ, 0x5, R7 ;  /* 0x00000005ff077819 */ /* 0x004fc80000011607 */
[----:B------:R-:W-:-:S05]  /*21880*/  LOP3.LUT R7, R7, 0x3, RZ, 0xc0, !PT ;  /* 0x0000000307077812 */ /* 0x000fca00078ec0ff */
[----:B------:R-:W-:-:S07]  /*21890*/  IMAD.MOV.U32 R13, RZ, RZ, R7 ;  /* 0x000000ffff0d7224 */ /* 0x000fce00078e0007 */
[----:B------:R-:W-:Y:S05]  /*218a0*/  WARPSYNC.COLLECTIVE R15, `(.L_x_10118) ;  /* 0x000000000f087348 */ /* 0x000fea0003c00000 */
[----:B------:R0:W1:Y:S02]  /*218b0*/  SHFL.IDX P6, R14, R13, R12, R11 ;  /* 0x0000000c0d0e7389 */ /* 0x00006400000c000b */
[----:B01----:R-:W-:Y:S01]  /*218c0*/  ENDCOLLECTIVE ;  /* 0x000000000000791b */ /* 0x003fe20003800000 */
.L_x_10118:
[----:B------:R-:W-:Y:S05]  /*218d0*/  BSYNC B1 ;  /* 0x0000000000017941 */ /* 0x000fea0003800000 */
.L_x_10117:
[----:B------:R-:W-:Y:S05]  /*218e0*/  BRA `(.L_x_10119) ;  /* 0xffffff8800987947 */ /* 0x000fea000383ffff */
.L_x_9924:
[----:B------:R-:W-:Y:S01]  /*218f0*/  BSSY B1, `(.L_x_10120) ;  /* 0x0000006000017945 */ /* 0x000fe20003800000 */
[----:B------:R-:W-:-:S07]  /*21900*/  IMAD.MOV.U32 R15, RZ, RZ, -0x1 ;  /* 0xffffffffff0f7424 */ /* 0x000fce00078e00ff */
[----:B012---:R-:W-:Y:S05]  /*21910*/  WARPSYNC.COLLECTIVE R15, `(.L_x_10121) ;  /* 0x000000000f0c7348 */ /* 0x007fea0003c00000 */
[----:B------:R-:W-:Y:S02]  /*21920*/  ELECT P6, UR62, PT ;  /* 0x00000000003e782f */ /* 0x000fe400038c0000 */
[----:B------:R-:W-:Y:S01]  /*21930*/  MOV R14, UR62 ;  /* 0x0000003e000e7c02 */ /* 0x000fe20008000f00 */
[----:B012---:R-:W-:Y:S10]  /*21940*/  ENDCOLLECTIVE ;  /* 0x000000000000791b */ /* 0x007ff40003800000 */
.L_x_10121:
[----:B------:R-:W-:Y:S05]  /*21950*/  BSYNC B1 ;  /* 0x0000000000017941 */ /* 0x000fea0003800000 */
.L_x_10120:
[----:B------:R-:W-:Y:S01]  /*21960*/  PLOP3.LUT P2, PT, P6, PT, PT, 0x80, 0x0 ;  /* 0x000000000000781c */ /* 0x000fe2000374f070 */
[----:B------:R-:W-:-:S12]  /*21970*/  BRA `(.L_x_9923) ;  /* 0xffffff88008c7947 */ /* 0x000fd8000383ffff */
.L_x_9926:
[----:B--2---:R2:W3:Y:S02]  /*21980*/  SYNCS.PHASECHK.TRANS64.TRYWAIT P0, [R16+URZ+0x31c20], R6 ;  /* 0x031c2006100075a7 */ /* 0x0044e4000800017f */
[----:B---3--:R-:W-:Y:S05]  /*21990*/  @!P0 NANOSLEEP.SYNCS 0x989680 ;  /* 0x009896800000895d */ /* 0x008fea0003900000 */
[----:B------:R-:W3:Y:S02]  /*219a0*/  @!P0 SYNCS.PHASECHK.TRANS64 P0, [R16+URZ+0x31c20], R6 ;  /* 0x031c2006100085a7 */ /* 0x000ee4000800007f */
[----:B---3--:R-:W-:Y:S05]  /*219b0*/  @!P0 BRA `(.L_x_9926) ;  /* 0xfffffffc00f08947 */ /* 0x008fea000383ffff */
[----:B------:R-:W-:Y:S05]  /*219c0*/  BRA `(.L_x_10122) ;  /* 0xffffff88009c7947 */ /* 0x000fea000383ffff */
.L_x_9930:
[----:B0-----:R0:W3:Y:S02]  /*219d0*/  SYNCS.PHASECHK.TRANS64.TRYWAIT P0, [R9+URZ+0x31ca0], R11 ;  /* 0x031ca00b090075a7 */ /* 0x0010e4000800017f */
[----:B---3--:R-:W-:Y:S05]  /*219e0*/  @!P0 NANOSLEEP.SYNCS 0x989680 ;  /* 0x009896800000895d */ /* 0x008fea0003900000 */
[----:B------:R-:W3:Y:S02]  /*219f0*/  @!P0 SYNCS.PHASECHK.TRANS64 P0, [R9+URZ+0x31ca0], R11 ;  /* 0x031ca00b090085a7 */ /* 0x000ee4000800007f */
[----:B---3--:R-:W-:Y:S05]  /*21a00*/  @!P0 BRA `(.L_x_9930) ;  /* 0xfffffffc00f08947 */ /* 0x008fea000383ffff */
[----:B------:R-:W-:Y:S05]  /*21a10*/  BRA `(.L_x_10123) ;  /* 0xffffff8800bc7947 */ /* 0x000fea000383ffff */
.L_x_9937:
[----:B-1----:R1:W2:Y:S02]  /*21a20*/  SYNCS.PHASECHK.TRANS64.TRYWAIT P0, [R9+URZ+0x31cc0], R11 ;  /* 0x031cc00b090075a7 */ /* 0x0022a4000800017f */
[----:B--2---:R-:W-:Y:S05]  /*21a30*/  @!P0 NANOSLEEP.SYNCS 0x989680 ;  /* 0x009896800000895d */ /* 0x004fea0003900000 */
[----:B------:R-:W2:Y:S02]  /*21a40*/  @!P0 SYNCS.PHASECHK.TRANS64 P0, [R9+URZ+0x31cc0], R11 ;  /* 0x031cc00b090085a7 */ /* 0x000ea4000800007f */
[----:B--2---:R-:W-:Y:S05]  /*21a50*/  @!P0 BRA `(.L_x_9937) ;  /* 0xfffffffc00f08947 */ /* 0x004fea000383ffff */
[----:B------:R-:W-:Y:S05]  /*21a60*/  BRA `(.L_x_10124) ;  /* 0xffffff8c00b47947 */ /* 0x000fea000383ffff */
.L_x_9946:
[----:B--2---:R2:W3:Y:S02]  /*21a70*/  SYNCS.PHASECHK.TRANS64.TRYWAIT P0, [R9+URZ+0x31ca0], R8 ;  /* 0x031ca008090075a7 */ /* 0x0044e4000800017f */
[----:B---3--:R-:W-:Y:S05]  /*21a80*/  @!P0 NANOSLEEP.SYNCS 0x989680 ;  /* 0x009896800000895d */ /* 0x008fea0003900000 */
[----:B------:R-:W3:Y:S02]  /*21a90*/  @!P0 SYNCS.PHASECHK.TRANS64 P0, [R9+URZ+0x31ca0], R8 ;  /* 0x031ca008090085a7 */ /* 0x000ee4000800007f */
[----:B---3--:R-:W-:Y:S05]  /*21aa0*/  @!P0 BRA `(.L_x_9946) ;  /* 0xfffffffc00f08947 */ /* 0x008fea000383ffff */
[----:B------:R-:W-:Y:S05]  /*21ab0*/  BRA `(.L_x_10125) ;  /* 0xffffff9000ec7947 */ /* 0x000fea000383ffff */
.L_x_9953:
[----:B0-----:R0:W3:Y:S02]  /*21ac0*/  SYNCS.PHASECHK.TRANS64.TRYWAIT P0, [R9+URZ+0x31cc0], R8 ;  /* 0x031cc008090075a7 */ /* 0x0010e4000800017f */
[----:B---3--:R-:W-:Y:S05]  /*21ad0*/  @!P0 NANOSLEEP.SYNCS 0x989680 ;  /* 0x009896800000895d */ /* 0x008fea0003900000 */
[----:B------:R-:W3:Y:S02]  /*21ae0*/  @!P0 SYNCS.PHASECHK.TRANS64 P0, [R9+URZ+0x31cc0], R8 ;  /* 0x031cc008090085a7 */ /* 0x000ee4000800007f */
[----:B---3--:R-:W-:Y:S05]  /*21af0*/  @!P0 BRA `(.L_x_9953) ;  /* 0xfffffffc00f08947 */ /* 0x008fea000383ffff */
[----:B------:R-:W-:Y:S05]  /*21b00*/  BRA `(.L_x_10126) ;  /* 0xffffff9400ec7947 */ /* 0x000fea000383ffff */
.L_x_9970:
[----:B------:R-:W4:Y:S01]  /*21b10*/  S2R R20, SR_TID.X ;  /* 0x0000000000147919 */ /* 0x000f220000002100 */
[----:B------:R-:W-:Y:S01]  /*21b20*/  BSSY B0, `(.L_x_10127) ;  /* 0x000000a000007945 */ /* 0x000fe20003800000 */
[----:B-1----:R-:W-:Y:S01]  /*21b30*/  IMAD.MOV.U32 R12, RZ, RZ, RZ ;  /* 0x000000ffff0c7224 */ /* 0x002fe200078e00ff */
[----:B0-----:R-:W-:Y:S01]  /*21b40*/  MOV R11, 0x1f ;  /* 0x0000001f000b7802 */ /* 0x001fe20000000f00 */
[----:B------:R-:W-:Y:S01]  /*21b50*/  IMAD.MOV.U32 R15, RZ, RZ, -0x1 ;  /* 0xffffffffff0f7424 */ /* 0x000fe200078e00ff */
[----:B----4-:R-:W-:-:S04]  /*21b60*/  SHF.R.U32.HI R20, RZ, 0x5, R20 ;  /* 0x00000005ff147819 */ /* 0x010fc80000011614 */
[----:B------:R-:W-:-:S05]  /*21b70*/  LOP3.LUT R20, R20, 0x3, RZ, 0xc0, !PT ;  /* 0x0000000314147812 */ /* 0x000fca00078ec0ff */
[----:B------:R-:W-:-:S07]  /*21b80*/  IMAD.MOV.U32 R13, RZ, RZ, R20 ;  /* 0x000000ffff0d7224 */ /* 0x000fce00078e0014 */
[----:B--23--:R-:W-:Y:S05]  /*21b90*/  WARPSYNC.COLLECTIVE R15, `(.L_x_10128) ;  /* 0x000000000f087348 */ /* 0x00cfea0003c00000 */
[----:B------:R0:W1:Y:S02]  /*21ba0*/  SHFL.IDX P6, R14, R13, R12, R11 ;  /* 0x0000000c0d0e7389 */ /* 0x00006400000c000b */
[----:B0123--:R-:W-:Y:S01]  /*21bb0*/  ENDCOLLECTIVE ;  /* 0x000000000000791b */ /* 0x00ffe20003800000 */
.L_x_10128:
[----:B------:R-:W-:Y:S05]  /*21bc0*/  BSYNC B0 ;  /* 0x0000000000007941 */ /* 0x000fea0003800000 */
.L_x_10127:
[----:B------:R-:W-:Y:S05]  /*21bd0*/  BRA `(.L_x_10129) ;  /* 0xffffffa400107947 */ /* 0x000fea000383ffff */
.L_x_9972:
[----:B------:R-:W-:Y:S01]  /*21be0*/  BSSY B0, `(.L_x_10130) ;  /* 0x0000006000007945 */ /* 0x000fe20003800000 */
[----:B------:R-:W-:-:S07]  /*21bf0*/  IMAD.MOV.U32 R15, RZ, RZ, -0x1 ;  /* 0xffffffffff0f7424 */ /* 0x000fce00078e00ff */
[----:B-1234-:R-:W-:Y:S05]  /*21c00*/  WARPSYNC.COLLECTIVE R15, `(.L_x_10131) ;  /* 0x000000000f0c7348 */ /* 0x01efea0003c00000 */
[----:B------:R-:W-:Y:S02]  /*21c10*/  ELECT P6, UR62, PT ;  /* 0x00000000003e782f */ /* 0x000fe400038c0000 */
[----:B------:R-:W-:Y:S01]  /*21c20*/  MOV R14, UR62 ;  /* 0x0000003e000e7c02 */ /* 0x000fe20008000f00 */
[----:B-1234-:R-:W-:Y:S10]  /*21c30*/  ENDCOLLECTIVE ;  /* 0x000000000000791b */ /* 0x01eff40003800000 */
.L_x_10131:
[----:B------:R-:W-:Y:S05]  /*21c40*/  BSYNC B0 ;  /* 0x0000000000007941 */ /* 0x000fea0003800000 */
.L_x_10130:
[----:B------:R-:W-:Y:S05]  /*21c50*/  BRA `(.L_x_10132) ;  /* 0xffffffa400107947 */ /* 0x000fea000383ffff */
.L_x_9974:
[----:B0-----:R0:W4:Y:S02]  /*21c60*/  SYNCS.PHASECHK.TRANS64.TRYWAIT P0, [R0+URZ+0x31c40], R2 ;  /* 0x031c4002000075a7 */ /* 0x001124000800017f */
[----:B----4-:R-:W-:Y:S05]  /*21c70*/  @!P0 NANOSLEEP.SYNCS 0x989680 ;  /* 0x009896800000895d */ /* 0x010fea0003900000 */
[----:B------:R-:W4:Y:S02]  /*21c80*/  @!P0 SYNCS.PHASECHK.TRANS64 P0, [R0+URZ+0x31c40], R2 ;  /* 0x031c4002000085a7 */ /* 0x000f24000800007f */
[----:B----4-:R-:W-:Y:S05]  /*21c90*/  @!P0 BRA `(.L_x_9974) ;  /* 0xfffffffc00f08947 */ /* 0x010fea000383ffff */
[----:B------:R-:W-:Y:S05]  /*21ca0*/  BRA `(.L_x_10133) ;  /* 0xffffffa400647947 */ /* 0x000fea000383ffff */
.L_x_9978:
[----:B------:R-:W2:Y:S04]  /*21cb0*/  LDL.LU R11, [R1+0x44] ;  /* 0x00004400010b7983 */ /* 0x000ea80000300800 */
[----:B------:R0:W5:Y:S01]  /*21cc0*/  LDL R9, [R1+0x14] ;  /* 0x0000140001097983 */ /* 0x0001620000100800 */
[----:B------:R-:W-:Y:S02]  /*21cd0*/  IMAD.MOV.U32 R13, RZ, RZ, R0 ;  /* 0x000000ffff0d7224 */ /* 0x000fe400078e0000 */
[----:B------:R-:W-:Y:S02]  /*21ce0*/  IMAD.MOV.U32 R12, RZ, RZ, RZ ;  /* 0x000000ffff0c7224 */ /* 0x000fe400078e00ff */
[----:B------:R-:W-:Y:S02]  /*21cf0*/  IMAD.MOV.U32 R15, RZ, RZ, -0x1 ;  /* 0xffffffffff0f7424 */ /* 0x000fe400078e00ff */
[----:B------:R-:W-:-:S04]  /*21d00*/  IMAD R25, R25, 0xc0, R21 ;  /* 0x000000c019197824 */ /* 0x000fc800078e0215 */
[----:B------:R-:W-:Y:S02]  /*21d10*/  VIADD R5, R25, 0x20 ;  /* 0x0000002019057836 */ /* 0x000fe40000000000 */
[----:B--2---:R-:W-:Y:S02]  /*21d20*/  IMAD R2, R11, R10, RZ ;  /* 0x0000000a0b027224 */ /* 0x004fe400078e02ff */
[----:B0-----:R-:W-:-:S07]  /*21d30*/  IMAD.MOV.U32 R11, RZ, RZ, 0x1c1f ;  /* 0x00001c1fff0b7424 */ /* 0x001fce00078e00ff */
[----:B-----5:R-:W-:Y:S05]  /*21d40*/  WARPSYNC.COLLECTIVE R15, `(.L_x_10134) ;  /* 0x000000000f087348 */ /* 0x020fea0003c00000 */
[----:B------:R0:W1:Y:S02]  /*21d50*/  SHFL.IDX P6, R14, R13, R12, R11 ;  /* 0x0000000c0d0e7389 */ /* 0x00006400000c000b */
[----:B01---5:R-:W-:Y:S01]  /*21d60*/  ENDCOLLECTIVE ;  /* 0x000000000000791b */ /* 0x023fe20003800000 */
.L_x_10134:
[----:B------:R-:W-:Y:S02]  /*21d70*/  IMAD.MOV.U32 R13, RZ, RZ, R4 ;  /* 0x000000ffff0d7224 */ /* 0x000fe400078e0004 */
[----:B------:R-:W-:-:S07]  /*21d80*/  IMAD.MOV.U32 R6, RZ, RZ, R14 ;  /* 0x000000ffff067224 */ /* 0x000fce00078e000e */
[----:B------:R-:W-:Y:S05]  /*21d90*/  WARPSYNC.COLLECTIVE R15, `(.L_x_10135) ;  /* 0x000000000f087348 */ /* 0x000fea0003c00000 */
[----:B------:R0:W1:Y:S02]  /*21da0*/  SHFL.IDX P6, R14, R13, R12, R11 ;  /* 0x0000000c0d0e7389 */ /* 0x00006400000c000b */
[----:B01----:R-:W-:Y:S01]  /*21db0*/  ENDCOLLECTIVE ;  /* 0x000000000000791b */ /* 0x003fe20003800000 */
.L_x_10135:
[----:B------:R-:W-:Y:S01]  /*21dc0*/  ISETP.GE.AND P2, PT, R25, R2, PT ;  /* 0x000000021900720c */ /* 0x000fe20003f46270 */
[----:B------:R-:W-:Y:S02]  /*21dd0*/  IMAD.MOV.U32 R13, RZ, RZ, R0 ;  /* 0x000000ffff0d7224 */ /* 0x000fe400078e0000 */
[----:B------:R-:W-:Y:S02]  /*21de0*/  IMAD.MOV.U32 R12, RZ, RZ, 0x1 ;  /* 0x00000001ff0c7424 */ /* 0x000fe400078e00ff */
[----:B------:R-:W-:-:S08]  /*21df0*/  IMAD.MOV.U32 R7, RZ, RZ, R14 ;  /* 0x000000ffff077224 */ /* 0x000fd000078e000e */
[----:B------:R-:W-:Y:S05]  /*21e00*/  WARPSYNC.COLLECTIVE R15, `(.L_x_10136) ;  /* 0x000000000f087348 */ /* 0x000fea0003c00000 */
[----:B------:R0:W1:Y:S02]  /*21e10*/  SHFL.IDX P6, R14, R13, R12, R11 ;  /* 0x0000000c0d0e7389 */ /* 0x00006400000c000b */
[----:B01----:R-:W-:Y:S01]  /*21e20*/  ENDCOLLECTIVE ;  /* 0x000000000000791b */ /* 0x003fe20003800000 */
.L_x_10136:
[----:B------:R-:W-:-:S05]  /*21e30*/  @!P2 LEA R7, P4, R20, R7, 0x1 ;  /* 0x000000071407a211 */ /* 0x000fca00078808ff */
[----:B------:R-:W-:-:S05]  /*21e40*/  @!P2 IMAD.X R6, RZ, RZ, R6, P4 ;  /* 0x000000ffff06a224 */ /* 0x000fca00020e0606 */
[----:B------:R-:W-:-:S04]  /*21e50*/  @!P2 LOP3.LUT R7, R7, R6, RZ, 0x3c, !PT ;  /* 0x000000060707a212 */ /* 0x000fc800078e3cff */
[----:B------:R-:W-:-:S04]  /*21e60*/  @!P2 LOP3.LUT R6, R7, R6, RZ, 0x3c, !PT ;  /* 0x000000060706a212 */ /* 0x000fc800078e3cff */
[----:B------:R-:W-:Y:S01]  /*21e70*/  @!P2 LOP3.LUT R7, R7, R6, RZ, 0x3c, !PT ;  /* 0x000000060707a212 */ /* 0x000fe200078e3cff */
[----:B------:R-:W-:-:S04]  /*21e80*/  IMAD.MOV.U32 R13, RZ, RZ, R4 ;  /* 0x000000ffff0d7224 */ /* 0x000fc800078e0004 */
[----:B------:R-:W-:Y:S01]  /*21e90*/  @!PT LDS RZ, [RZ] ;  /* 0x00000000fffff984 */ /* 0x000fe20000000800 */
[----:B------:R-:W-:Y:S01]  /*21ea0*/  @!PT LDS RZ, [RZ] ;  /* 0x00000000fffff984 */ /* 0x000fe20000000800 */
[----:B------:R-:W-:Y:S01]  /*21eb0*/  @!PT LDS RZ, [RZ] ;  /* 0x00000000fffff984 */ /* 0x000fe20000000800 */
[----:B------:R-:W-:Y:S04]  /*21ec0*/  @!P2 LDGSTS.E.BYPASS.LTC128B.128 [R9+0xda00], desc[UR60][R6.64], !P3 ;  /* 0x0da000000609afae */ /* 0x000fe8000d901d7c */
[----:B------:R-:W-:Y:S04]  /*21ed0*/  @!P2 LDGSTS.E.BYPASS.LTC128B.128 [R9+0x10a00], desc[UR60][R6.64+0x40], !P0 ;  /* 0x10a000400609afae */ /* 0x000fe8000c101d7c */
[----:B------:R0:W-:Y:S02]  /*21ee0*/  @!P2 LDGSTS.E.BYPASS.LTC128B.128 [R9+0x13a00], desc[UR60][R6.64+0x80], !P1 ;  /* 0x13a000800609afae */ /* 0x0001e4000c901d7c */
[----:B0-----:R-:W-:-:S07]  /*21ef0*/  IMAD.MOV.U32 R6, RZ, RZ, R14 ;  /* 0x000000ffff067224 */ /* 0x001fce00078e000e */
[----:B------:R-:W-:Y:S05]  /*21f00*/  WARPSYNC.COLLECTIVE R15, `(.L_x_10137) ;  /* 0x000000000f087348 */ /* 0x000fea0003c00000 */
[----:B------:R0:W1:Y:S02]  /*21f10*/  SHFL.IDX P6, R14, R13, R12, R11 ;  /* 0x0000000c0d0e7389 */ /* 0x00006400000c000b */
[----:B01----:R-:W-:Y:S01]  /*21f20*/  ENDCOLLECTIVE ;  /* 0x000000000000791b */ /* 0x003fe20003800000 */
.L_x_10137:
[----:B------:R-:W-:Y:S01]  /*21f30*/  ISETP.GE.AND P2, PT, R5, R2, PT ;  /* 0x000000020500720c */ /* 0x000fe20003f46270 */
[----:B------:R-:W-:Y:S02]  /*21f40*/  IMAD.MOV.U32 R13, RZ, RZ, R0 ;  /* 0x000000ffff0d7224 */ /* 0x000fe400078e0000 */
[----:B------:R-:W-:Y:S02]  /*21f50*/  IMAD.MOV.U32 R12, RZ, RZ, 0x2 ;  /* 0x00000002ff0c7424 */ /* 0x000fe400078e00ff */
[----:B------:R-:W-:-:S08]  /*21f60*/  IMAD.MOV.U32 R7, RZ, RZ, R14 ;  /* 0x000000ffff077224 */ /* 0x000fd000078e000e */
[----:B------:R-:W-:Y:S05]  /*21f70*/  WARPSYNC.COLLECTIVE R15, `(.L_x_10138) ;  /* 0x000000000f087348 */ /* 0x000fea0003c00000 */
[----:B------:R0:W1:Y:S02]  /*21f80*/  SHFL.IDX P6, R14, R13, R12, R11 ;  /* 0x0000000c0d0e7389 */ /* 0x00006400000c000b */
[----:B01----:R-:W-:Y:S01]  /*21f90*/  ENDCOLLECTIVE ;  /* 0x000000000000791b */ /* 0x003fe20003800000 */
.L_x_10138:
        /* <DEDUP_REMOVED lines=16> */
.L_x_10139:
[----:B------:R-:W-:Y:S02]  /*220a0*/  VIADD R5, R25, 0x40 ;  /* 0x0000004019057836 */ /* 0x000fe40000000000 */
[----:B------:R-:W-:Y:S02]  /*220b0*/  IMAD.MOV.U32 R13, RZ, RZ, R0 ;  /* 0x000000ffff0d7224 */ /* 0x000fe400078e0000 */
[----:B------:R-:W-:Y:S01]  /*220c0*/  IMAD.MOV.U32 R12, RZ, RZ, 0x3 ;  /* 0x00000003ff0c7424 */ /* 0x000fe200078e00ff */
[----:B------:R-:W-:Y:S01]  /*220d0*/  ISETP.GE.AND P2, PT, R5, R2, PT ;  /* 0x000000020500720c */ /* 0x000fe20003f46270 */
[----:B------:R-:W-:-:S12]  /*220e0*/  IMAD.MOV.U32 R7, RZ, RZ, R14 ;  /* 0x000000ffff077224 */ /* 0x000fd800078e000e */
[----:B------:R-:W-:Y:S05]  /*220f0*/  WARPSYNC.COLLECTIVE R15, `(.L_x_10140) ;  /* 0x000000000f087348 */ /* 0x000fea0003c00000 */
[----:B------:R0:W1:Y:S02]  /*22100*/  SHFL.IDX P6, R14, R13, R12, R11 ;  /* 0x0000000c0d0e7389 */ /* 0x00006400000c000b */
[----:B01----:R-:W-:Y:S01]  /*22110*/  ENDCOLLECTIVE ;  /* 0x000000000000791b */ /* 0x003fe20003800000 */
.L_x_10140:
[----:B------:R-:W-:-:S05]  /*22120*/  @!P2 LEA R7, P4, R20, R7, 0x1 ;  /* 0x000000071407a211 */ /* 0x000fca00078808ff */
[----:B------:R-:W-:Y:S02]  /*22130*/  @!P2 IMAD.X R6, RZ, RZ, R6, P4 ;  /* 0x000000ffff06a224 */ /* 0x000fe400020e0606 */
[----:B------:R-:W-:-:S03]  /*22140*/  IMAD.MOV.U32 R13, RZ, RZ, R4 ;  /* 0x000000ffff0d7224 */ /* 0x000fc600078e0004 */
[----:B------:R-:W-:Y:S01]  /*22150*/  @!P2 LOP3.LUT R7, R7, R6, RZ, 0x3c, !PT ;  /* 0x000000060707a212 */ /* 0x000fe200078e3cff */
[----:B------:R-:W-:-:S07]  /*22160*/  IMAD.MOV.U32 R0, RZ, RZ, R14 ;  /* 0x000000ffff007224 */ /* 0x000fce00078e000e */
[----:B------:R-:W-:Y:S05]  /*22170*/  WARPSYNC.COLLECTIVE R15, `(.L_x_10141) ;  /* 0x000000000f087348 */ /* 0x000fea0003c00000 */
[----:B------:R0:W1:Y:S02]  /*22180*/  SHFL.IDX P6, R14, R13, R12, R11 ;  /* 0x0000000c0d0e7389 */ /* 0x00006400000c000b */
[----:B01----:R-:W-:Y:S01]  /*22190*/  ENDCOLLECTIVE ;  /* 0x000000000000791b */ /* 0x003fe20003800000 */
.L_x_10141:
[----:B------:R-:W-:Y:S01]  /*221a0*/  @!P2 LOP3.LUT R6, R7, R6, RZ, 0x3c, !PT ;  /* 0x000000060706a212 */ /* 0x000fe200078e3cff */
[----:B------:R-:W-:-:S03]  /*221b0*/  VIADD R5, R25, 0x60 ;  /* 0x0000006019057836 */ /* 0x000fc60000000000 */
[----:B------:R-:W-:-:S05]  /*221c0*/  @!P2 LOP3.LUT R7, R7, R6, RZ, 0x3c, !PT ;  /* 0x000000060707a212 */ /* 0x000fca00078e3cff */
        /* <DEDUP_REMOVED lines=8> */
[----:B------:R-:W-:Y:S01]  /*22250*/  IMAD.MOV.U32 R12, RZ, RZ, RZ ;  /* 0x000000ffff0c7224 */ /* 0x000fe200078e00ff */
[----:B------:R-:W-:-:S11]  /*22260*/  MOV R4, R14 ;  /* 0x0000000e00047202 */ /* 0x000fd60000000f00 */
[----:B0-----:R-:W-:Y:S05]  /*22270*/  WARPSYNC.COLLECTIVE R15, `(.L_x_10142) ;  /* 0x000000000f087348 */ /* 0x001fea0003c00000 */
[----:B------:R1:W2:Y:S02]  /*22280*/  SHFL.IDX P6, R14, R13, R12, R11 ;  /* 0x0000000c0d0e7389 */ /* 0x0002a400000c000b */
[----:B012---:R-:W-:Y:S01]  /*22290*/  ENDCOLLECTIVE ;  /* 0x000000000000791b */ /* 0x007fe20003800000 */
.L_x_10142:
[----:B------:R-:W-:-:S05]  /*222a0*/  @!P2 LEA R4, P4, R20, R4, 0x1 ;  /* 0x000000041404a211 */ /* 0x000fca00078808ff */
[----:B------:R-:W-:-:S04]  /*222b0*/  @!P2 IMAD.X R0, RZ, RZ, R0, P4 ;  /* 0x000000ffff00a224 */ /* 0x000fc800020e0600 */
[----:B------:R-:W-:Y:S02]  /*222c0*/  @!P2 IMAD.MOV.U32 R5, RZ, RZ, R0 ;  /* 0x000000ffff05a224 */ /* 0x000fe400078e0000 */
[----:B------:R-:W-:Y:S02]  /*222d0*/  VIADD R0, R25, 0x80 ;  /* 0x0000008019007836 */ /* 0x000fe40000000000 */
[----:B------:R-:W-:Y:S01]  /*222e0*/  IMAD.MOV.U32 R13, RZ, RZ, R8 ;  /* 0x000000ffff0d7224 */ /* 0x000fe200078e0008 */
[----:B------:R-:W-:Y:S01]  /*222f0*/  @!PT LDS RZ, [RZ] ;  /* 0x00000000fffff984 */ /* 0x000fe20000000800 */
[----:B------:R-:W-:Y:S01]  /*22300*/  @!PT LDS RZ, [RZ] ;  /* 0x00000000fffff984 */ /* 0x000fe20000000800 */
[----:B------:R-:W-:Y:S01]  /*22310*/  @!PT LDS RZ, [RZ] ;  /* 0x00000000fffff984 */ /* 0x000fe20000000800 */
[----:B------:R0:W-:Y:S04]  /*22320*/  @!P2 LDGSTS.E.BYPASS.LTC128B.128 [R9+0xf200], desc[UR60][R4.64], !P3 ;  /* 0x0f2000000409afae */ /* 0x0001e8000d901d7c */
[----:B------:R0:W-:Y:S04]  /*22330*/  @!P2 LDGSTS.E.BYPASS.LTC128B.128 [R9+0x12200], desc[UR60][R4.64+0x40], !P0 ;  /* 0x122000400409afae */ /* 0x0001e8000c101d7c */
[----:B------:R0:W-:Y:S01]  /*22340*/  @!P2 LDGSTS.E.BYPASS.LTC128B.128 [R9+0x15200], desc[UR60][R4.64+0x80], !P1 ;  /* 0x152000800409afae */ /* 0x0001e2000c901d7c */
[----:B------:R-:W-:Y:S01]  /*22350*/  ISETP.GE.AND P2, PT, R0, R2, PT ;  /* 0x000000020000720c */ /* 0x000fe20003f46270 */
[----:B------:R-:W-:-:S12]  /*22360*/  IMAD.MOV.U32 R0, RZ, RZ, R14 ;  /* 0x000000ffff007224 */ /* 0x000fd800078e000e */
[----:B0-----:R-:W-:Y:S05]  /*22370*/  WARPSYNC.COLLECTIVE R15, `(.L_x_10143) ;  /* 0x000000000f087348 */ /* 0x001fea0003c00000 */
[----:B------:R1:W2:Y:S02]  /*22380*/  SHFL.IDX P6, R14, R13, R12, R11 ;  /* 0x0000000c0d0e7389 */ /* 0x0002a400000c000b */
[----:B012---:R-:W-:Y:S01]  /*22390*/  ENDCOLLECTIVE ;  /* 0x000000000000791b */ /* 0x007fe20003800000 */
.L_x_10143:
[----:B------:R-:W-:Y:S02]  /*223a0*/  IMAD.MOV.U32 R13, RZ, RZ, R3 ;  /* 0x000000ffff0d7224 */ /* 0x000fe400078e0003 */
[----:B------:R-:W-:Y:S02]  /*223b0*/  IMAD.MOV.U32 R12, RZ, RZ, 0x1 ;  /* 0x00000001ff0c7424 */ /* 0x000fe400078e00ff */
[----:B------:R-:W-:-:S07]  /*223c0*/  IMAD.MOV.U32 R4, RZ, RZ, R14 ;  /* 0x000000ffff047224 */ /* 0x000fce00078e000e */
[----:B------:R-:W-:Y:S05]  /*223d0*/  WARPSYNC.COLLECTIVE R15, `(.L_x_10144) ;  /* 0x000000000f087348 */ /* 0x000fea0003c00000 */
[----:B------:R0:W1:Y:S02]  /*223e0*/  SHFL.IDX P6, R14, R13, R12, R11 ;  /* 0x0000000c0d0e7389 */ /* 0x00006400000c000b */
[----:B01----:R-:W-:Y:S01]  /*223f0*/  ENDCOLLECTIVE ;  /* 0x000000000000791b */ /* 0x003fe20003800000 */
.L_x_10144:
[----:B------:R-:W-:-:S05]  /*22400*/  @!P2 LEA R4, P4, R20, R4, 0x1 ;  /* 0x000000041404a211 */ /* 0x000fca00078808ff */
[----:B------:R-:W-:-:S04]  /*22410*/  @!P2 IMAD.X R0, RZ, RZ, R0, P4 ;  /* 0x000000ffff00a224 */ /* 0x000fc800020e0600 */
[----:B------:R-:W-:Y:S02]  /*22420*/  @!P2 IMAD.MOV.U32 R5, RZ, RZ, R0 ;  /* 0x000000ffff05a224 */ /* 0x000fe400078e0000 */
[----:B------:R-:W-:-:S03]  /*22430*/  IMAD.MOV.U32 R13, RZ, RZ, R8 ;  /* 0x000000ffff0d7224 */ /* 0x000fc600078e0008 */
[----:B------:R-:W-:Y:S01]  /*22440*/  @!PT LDS RZ, [RZ] ;  /* 0x00000000fffff984 */ /* 0x000fe20000000800 */
[----:B------:R-:W-:Y:S01]  /*22450*/  @!PT LDS RZ, [RZ] ;  /* 0x00000000fffff984 */ /* 0x000fe20000000800 */
[----:B------:R-:W-:Y:S01]  /*22460*/  @!PT LDS RZ, [RZ] ;  /* 0x00000000fffff984 */ /* 0x000fe20000000800 */
[----:B------:R0:W-:Y:S04]  /*22470*/  @!P2 LDGSTS.E.BYPASS.LTC128B.128 [R9+0xfa00], desc[UR60][R4.64], !P3 ;  /* 0x0fa000000409afae */ /* 0x0001e8000d901d7c */
[----:B------:R0:W-:Y:S01]  /*22480*/  @!P2 LDGSTS.E.BYPASS.LTC128B.128 [R9+0x12a00], desc[UR60][R4.64+0x40], !P0 ;  /* 0x12a000400409afae */ /* 0x0001e2000c101d7c */
[----:B------:R-:W-:-:S03]  /*22490*/  IMAD.MOV.U32 R3, RZ, RZ, R14 ;  /* 0x000000ffff037224 */ /* 0x000fc600078e000e */
[----:B------:R0:W-:Y:S04]  /*224a0*/  @!P2 LDGSTS.E.BYPASS.LTC128B.128 [R9+0x15a00], desc[UR60][R4.64+0x80], !P1 ;  /* 0x15a000800409afae */ /* 0x0001e8000c901d7c */
[----:B0-----:R-:W-:Y:S05]  /*224b0*/  WARPSYNC.COLLECTIVE R15, `(.L_x_10145) ;  /* 0x000000000f087348 */ /* 0x001fea0003c00000 */
[----:B------:R1:W2:Y:S02]  /*224c0*/  SHFL.IDX P6, R14, R13, R12, R11 ;  /* 0x0000000c0d0e7389 */ /* 0x0002a400000c000b */
[----:B012---:R-:W-:Y:S01]  /*224d0*/  ENDCOLLECTIVE ;  /* 0x000000000000791b */ /* 0x007fe20003800000 */
.L_x_10145:
[----:B------:R-:W-:Y:S01]  /*224e0*/  IMAD.MOV.U32 R8, RZ, RZ, R14 ;  /* 0x000000ffff087224 */ /* 0x000fe200078e000e */
[----:B------:R-:W-:Y:S06]  /*224f0*/  BRA `(.L_x_10146) ;  /* 0xffffffa800c47947 */ /* 0x000fec000383ffff */
.L_x_9981:
[----:B-1----:R1:W2:Y:S02]  /*22500*/  SYNCS.PHASECHK.TRANS64.TRYWAIT P0, [R16+URZ+0x31c20], R0 ;  /* 0x031c2000100075a7 */ /* 0x0022a4000800017f */
[----:B--2---:R-:W-:Y:S05]  /*22510*/  @!P0 NANOSLEEP.SYNCS 0x989680 ;  /* 0x009896800000895d */ /* 0x004fea0003900000 */
[----:B------:R-:W2:Y:S02]  /*22520*/  @!P0 SYNCS.PHASECHK.TRANS64 P0, [R16+URZ+0x31c20], R0 ;  /* 0x031c2000100085a7 */ /* 0x000ea4000800007f */
[----:B--2---:R-:W-:Y:S05]  /*22530*/  @!P0 BRA `(.L_x_9981) ;  /* 0xfffffffc00f08947 */ /* 0x004fea000383ffff */
[----:B------:R-:W-:Y:S05]  /*22540*/  BRA `(.L_x_10147) ;  /* 0xffffffac002c7947 */ /* 0x000fea000383ffff */
.L_x_9990:
[----:B-1----:R1:W2:Y:S02]  /*22550*/  SYNCS.PHASECHK.TRANS64.TRYWAIT P0, [R3+URZ+0x31c40], R2 ;  /* 0x031c4002030075a7 */ /* 0x0022a4000800017f */
[----:B--2---:R-:W-:Y:S05]  /*22560*/  @!P0 NANOSLEEP.SYNCS 0x989680 ;  /* 0x009896800000895d */ /* 0x004fea0003900000 */
[----:B------:R-:W2:Y:S02]  /*22570*/  @!P0 SYNCS.PHASECHK.TRANS64 P0, [R3+URZ+0x31c40], R2 ;  /* 0x031c4002030085a7 */ /* 0x000ea4000800007f */
[----:B--2---:R-:W-:Y:S05]  /*22580*/  @!P0 BRA `(.L_x_9990) ;  /* 0xfffffffc00f08947 */ /* 0x004fea000383ffff */
[----:B------:R-:W-:Y:S05]  /*22590*/  BRA `(.L_x_10148) ;  /* 0xffffffac00fc7947 */ /* 0x000fea000383ffff */
.L_x_9997:
[----:B0-----:R0:W1:Y:S02]  /*225a0*/  SYNCS.PHASECHK.TRANS64.TRYWAIT P0, [R2+URZ+0x31c60], R3 ;  /* 0x031c6003020075a7 */ /* 0x001064000800017f */
[----:B-1----:R-:W-:Y:S05]  /*225b0*/  @!P0 NANOSLEEP.SYNCS 0x989680 ;  /* 0x009896800000895d */ /* 0x002fea0003900000 */
[----:B------:R-:W1:Y:S02]  /*225c0*/  @!P0 SYNCS.PHASECHK.TRANS64 P0, [R2+URZ+0x31c60], R3 ;  /* 0x031c6003020085a7 */ /* 0x000e64000800007f */
[----:B-1----:R-:W-:Y:S05]  /*225d0*/  @!P0 BRA `(.L_x_9997) ;  /* 0xfffffffc00f08947 */ /* 0x002fea000383ffff */
[----:B------:R-:W-:Y:S05]  /*225e0*/  BRA `(.L_x_10149) ;  /* 0xffffffb400007947 */ /* 0x000fea000383ffff */
.L_x_10008:
[----:B-1----:R1:W2:Y:S02]  /*225f0*/  SYNCS.PHASECHK.TRANS64.TRYWAIT P0, [R3+URZ+0x31c40], R2 ;  /* 0x031c4002030075a7 */ /* 0x0022a4000800017f */
[----:B--2---:R-:W-:Y:S05]  /*22600*/  @!P0 NANOSLEEP.SYNCS 0x989680 ;  /* 0x009896800000895d */ /* 0x004fea0003900000 */
[----:B------:R-:W2:Y:S02]  /*22610*/  @!P0 SYNCS.PHASECHK.TRANS64 P0, [R3+URZ+0x31c40], R2 ;  /* 0x031c4002030085a7 */ /* 0x000ea4000800007f */
[----:B--2---:R-:W-:Y:S05]  /*22620*/  @!P0 BRA `(.L_x_10008) ;  /* 0xfffffffc00f08947 */ /* 0x004fea000383ffff */
[----:B------:R-:W-:Y:S05]  /*22630*/  BRA `(.L_x_10150) ;  /* 0xffffffb800bc7947 */ /* 0x000fea000383ffff */
.L_x_10015:
[----:B0-----:R0:W1:Y:S02]  /*22640*/  SYNCS.PHASECHK.TRANS64.TRYWAIT P0, [R2+URZ+0x31c60], R28 ;  /* 0x031c601c020075a7 */ /* 0x001064000800017f */
[----:B-1----:R-:W-:Y:S05]  /*22650*/  @!P0 NANOSLEEP.SYNCS 0x989680 ;  /* 0x009896800000895d */ /* 0x002fea0003900000 */
[----:B------:R-:W1:Y:S02]  /*22660*/  @!P0 SYNCS.PHASECHK.TRANS64 P0, [R2+URZ+0x31c60], R28 ;  /* 0x031c601c020085a7 */ /* 0x000e64000800007f */
[----:B-1----:R-:W-:Y:S05]  /*22670*/  @!P0 BRA `(.L_x_10015) ;  /* 0xfffffffc00f08947 */ /* 0x002fea000383ffff */
[----:B------:R-:W-:Y:S05]  /*22680*/  BRA `(.L_x_10151) ;  /* 0xffffffbc00c07947 */ /* 0x000fea000383ffff */
.L_x_10026:
[----:B-1----:R1:W2:Y:S02]  /*22690*/  SYNCS.PHASECHK.TRANS64.TRYWAIT P0, [R3+URZ+0x31c40], R2 ;  /* 0x031c4002030075a7 */ /* 0x0022a4000800017f */
[----:B--2---:R-:W-:Y:S05]  /*226a0*/  @!P0 NANOSLEEP.SYNCS 0x989680 ;  /* 0x009896800000895d */ /* 0x004fea0003900000 */
[----:B------:R-:W2:Y:S02]  /*226b0*/  @!P0 SYNCS.PHASECHK.TRANS64 P0, [R3+URZ+0x31c40], R2 ;  /* 0x031c4002030085a7 */ /* 0x000ea4000800007f */
[----:B--2---:R-:W-:Y:S05]  /*226c0*/  @!P0 BRA `(.L_x_10026) ;  /* 0xfffffffc00f08947 */ /* 0x004fea000383ffff */
[----:B------:R-:W-:Y:S05]  /*226d0*/  BRA `(.L_x_10152) ;  /* 0xffffffc400547947 */ /* 0x000fea000383ffff */
.L_x_10033:
[----:B0-----:R0:W1:Y:S02]  /*226e0*/  SYNCS.PHASECHK.TRANS64.TRYWAIT P0, [R2+URZ+0x31c60], R7 ;  /* 0x031c6007020075a7 */ /* 0x001064000800017f */
[----:B-1----:R-:W-:Y:S05]  /*226f0*/  @!P0 NANOSLEEP.SYNCS 0x989680 ;  /* 0x009896800000895d */ /* 0x002fea0003900000 */
[----:B------:R-:W1:Y:S02]  /*22700*/  @!P0 SYNCS.PHASECHK.TRANS64 P0, [R2+URZ+0x31c60], R7 ;  /* 0x031c6007020085a7 */ /* 0x000e64000800007f */
[----:B-1----:R-:W-:Y:S05]  /*22710*/  @!P0 BRA `(.L_x_10033) ;  /* 0xfffffffc00f08947 */ /* 0x002fea000383ffff */
[----:B------:R-:W-:Y:S05]  /*22720*/  BRA `(.L_x_10153) ;  /* 0xffffffc800587947 */ /* 0x000fea000383ffff */
.L_x_10046:
[----:B-1----:R1:W2:Y:S02]  /*22730*/  SYNCS.PHASECHK.TRANS64.TRYWAIT P0, [R0+URZ+0x31c60], R3 ;  /* 0x031c6003000075a7 */ /* 0x0022a4000800017f */
[----:B--2---:R-:W-:Y:S05]  /*22740*/  @!P0 NANOSLEEP.SYNCS 0x989680 ;  /* 0x009896800000895d */ /* 0x004fea0003900000 */
[----:B------:R-:W2:Y:S02]  /*22750*/  @!P0 SYNCS.PHASECHK.TRANS64 P0, [R0+URZ+0x31c60], R3 ;  /* 0x031c6003000085a7 */ /* 0x000ea4000800007f */
[----:B--2---:R-:W-:Y:S05]  /*22760*/  @!P0 BRA `(.L_x_10046) ;  /* 0xfffffffc00f08947 */ /* 0x004fea000383ffff */
[----:B------:R-:W-:Y:S05]  /*22770*/  BRA `(.L_x_10154) ;  /* 0xffffffcc00d47947 */ /* 0x000fea000383ffff */
.L_x_10055:
[----:B------:R-:W-:Y:S01]  /*22780*/  BSSY B0, `(.L_x_10155) ;  /* 0x0000008000007945 */ /* 0x000fe20003800000 */
[----:B-1----:R-:W-:Y:S02]  /*22790*/  IMAD.MOV.U32 R13, RZ, RZ, R24 ;  /* 0x000000ffff0d7224 */ /* 0x002fe400078e0018 */
[----:B------:R-:W-:Y:S02]  /*227a0*/  IMAD.MOV.U32 R12, RZ, RZ, RZ ;  /* 0x000000ffff0c7224 */ /* 0x000fe400078e00ff */
[----:B0-----:R-:W-:Y:S02]  /*227b0*/  IMAD.MOV.U32 R11, RZ, RZ, 0x1f ;  /* 0x0000001fff0b7424 */ /* 0x001fe400078e00ff */
[----:B------:R-:W-:-:S07]  /*227c0*/  IMAD.MOV.U32 R15, RZ, RZ, -0x1 ;  /* 0xffffffffff0f7424 */ /* 0x000fce00078e00ff */
[----:B--23--:R-:W-:Y:S05]  /*227d0*/  WARPSYNC.COLLECTIVE R15, `(.L_x_10156) ;  /* 0x000000000f087348 */ /* 0x00cfea0003c00000 */
[----:B------:R0:W1:Y:S02]  /*227e0*/  SHFL.IDX P6, R14, R13, R12, R11 ;  /* 0x0000000c0d0e7389 */ /* 0x00006400000c000b */
[----:B0123--:R-:W-:Y:S01]  /*227f0*/  ENDCOLLECTIVE ;  /* 0x000000000000791b */ /* 0x00ffe20003800000 */
.L_x_10156:
[----:B------:R-:W-:Y:S05]  /*22800*/  BSYNC B0 ;  /* 0x0000000000007941 */ /* 0x000fea0003800000 */
.L_x_10155:
[----:B------:R-:W-:Y:S01]  /*22810*/  IMAD.MOV.U32 R13, RZ, RZ, R24 ;  /* 0x000000ffff0d7224 */ /* 0x000fe200078e0018 */
[----:B------:R-:W-:Y:S01]  /*22820*/  LOP3.LUT P1, RZ, R19, 0x1, RZ, 0xc0, !PT ;  /* 0x0000000113ff7812 */ /* 0x000fe2000782c0ff */
        /* <DEDUP_REMOVED lines=8> */
.L_x_10157:
[----:B------:R-:W-:Y:S02]  /*228b0*/  ULDC UR4, c[0x0][0xc3c] ;  /* 0x00030f0000047ab9 */ /* 0x000fe40000000800 */
        /* <DEDUP_REMOVED lines=9> */
[----:B------:R-:W-:Y:S02]  /*22950*/  CS2R R4, SRZ ;  /* 0x0000000000047805 */ /* 0x000fe4000001ff00 */
[C---:B------:R-:W-:Y:S01]  /*22960*/  ISETP.GE.U32.AND P2, PT, R10.reuse, 0x8, PT ;  /* 0x000000080a00780c */ /* 0x040fe20003f46070 */
[----:B------:R-:W-:Y:S01]  /*22970*/  IMAD.MOV.U32 R24, RZ, RZ, RZ ;  /* 0x000000ffff187224 */ /* 0x000fe200078e00ff */
[C---:B------:R-:W-:Y:S01]  /*22980*/  ISETP.GE.U32.AND P3, PT, R10.reuse, 0x10, PT ;  /* 0x000000100a00780c */ /* 0x040fe20003f66070 */
[----:B--2---:R-:W-:Y:S01]  /*22990*/  @!P0 IMAD.MOV.U32 R4, RZ, RZ, R7 ;  /* 0x000000ffff048224 */ /* 0x004fe200078e0007 */
[----:B---3--:R-:W-:Y:S02]  /*229a0*/  @!P0 MOV R5, R8 ;  /* 0x0000000800058202 */ /* 0x008fe40000000f00 */
[----:B------:R-:W-:-:S03]  /*229b0*/  ISETP.GE.U32.AND P0, PT, R10, 0x2, PT ;  /* 0x000000020a00780c */ /* 0x000fc60003f06070 */
[----:B------:R-:W-:-:S10]  /*229c0*/  IMAD R13, R5, R4, RZ ;  /* 0x00000004050d7224 */ /* 0x000fd400078e02ff */
[----:B------:R-:W-:Y:S05]  /*229d0*/  WARPSYNC.COLLECTIVE R15, `(.L_x_10158) ;  /* 0x000000000f087348 */ /* 0x000fea0003c00000 */
[----:B------:R0:W1:Y:S02]  /*229e0*/  SHFL.UP P6, R14, R13, R12, R11 ;  /* 0x0400000c0d0e7389 */ /* 0x00006400000c000b */
[----:B01----:R-:W-:Y:S01]  /*229f0*/  ENDCOLLECTIVE ;  /* 0x000000000000791b */ /* 0x003fe20003800000 */
.L_x_10158:
[----:B------:R-:W-:Y:S01]  /*22a00*/  IMAD.MOV.U32 R12, RZ, RZ, 0x2 ;  /* 0x00000002ff0c7424 */ /* 0x000fe200078e00ff */
[----:B------:R-:W-:Y:S02]  /*22a10*/  SEL R14, R14, RZ, P1 ;  /* 0x000000ff0e0e7207 */ /* 0x000fe40000800000 */
[----:B------:R-:W-:-:S03]  /*22a20*/  ISETP.GE.U32.AND P1, PT, R10, 0x4, PT ;  /* 0x000000040a00780c */ /* 0x000fc60003f26070 */
[----:B------:R-:W-:-:S04]  /*22a30*/  IMAD.IADD R7, R13, 0x1, R14 ;  /* 0x000000010d077824 */ /* 0x000fc800078e020e */
[----:B------:R-:W-:-:S07]  /*22a40*/  IMAD.MOV.U32 R13, RZ, RZ, R7 ;  /* 0x000000ffff0d7224 */ /* 0x000fce00078e0007 */
[----:B------:R-:W-:Y:S05]  /*22a50*/  WARPSYNC.COLLECTIVE R15, `(.L_x_10159) ;  /* 0x000000000f087348 */ /* 0x000fea0003c00000 */
[----:B------:R0:W1:Y:S02]  /*22a60*/  SHFL.UP P6, R14, R13, R12, R11 ;  /* 0x0400000c0d0e7389 */ /* 0x00006400000c000b */
[----:B01----:R-:W-:Y:S01]  /*22a70*/  ENDCOLLECTIVE ;  /* 0x000000000000791b */ /* 0x003fe20003800000 */
.L_x_10159:
[----:B------:R-:W-:Y:S01]  /*22a80*/  IMAD.MOV.U32 R12, RZ, RZ, 0x4 ;  /* 0x00000004ff0c7424 */ /* 0x000fe200078e00ff */
[----:B------:R-:W-:-:S05]  /*22a90*/  SEL R2, R14, RZ, P0 ;  /* 0x000000ff0e027207 */ /* 0x000fca0000000000 */
[----:B------:R-:W-:-:S04]  /*22aa0*/  IMAD.IADD R2, R7, 0x1, R2 ;  /* 0x0000000107027824 */ /* 0x000fc800078e0202 */
[----:B------:R-:W-:-:S07]  /*22ab0*/  IMAD.MOV.U32 R13, RZ, RZ, R2 ;  /* 0x000000ffff0d7224 */ /* 0x000fce00078e0002 */
[----:B------:R-:W-:Y:S05]  /*22ac0*/  WARPSYNC.COLLECTIVE R15, `(.L_x_10160) ;  /* 0x000000000f087348 */ /* 0x000fea0003c00000 */
[----:B------:R0:W1:Y:S02]  /*22ad0*/  SHFL.UP P6, R14, R13, R12, R11 ;  /* 0x0400000c0d0e7389 */ /* 0x00006400000c000b */
[----:B01----:R-:W-:Y:S01]  /*22ae0*/  ENDCOLLECTIVE ;  /* 0x000000000000791b */ /* 0x003fe20003800000 */
.L_x_10160:
[----:B------:R-:W-:Y:S01]  /*22af0*/  IMAD.MOV.U32 R12, RZ, RZ, 0x8 ;  /* 0x00000008ff0c7424 */ /* 0x000fe200078e00ff */
[----:B------:R-:W-:-:S05]  /*22b00*/  SEL R3, R14, RZ, P1 ;  /* 0x000000ff0e037207 */ /* 0x000fca0000800000 */
[----:B------:R-:W-:-:S04]  /*22b10*/  IMAD.IADD R3, R2, 0x1, R3 ;  /* 0x0000000102037824 */ /* 0x000fc800078e0203 */
[----:B------:R-:W-:-:S07]  /*22b20*/  IMAD.MOV.U32 R13, RZ, RZ, R3 ;  /* 0x000000ffff0d7224 */ /* 0x000fce00078e0003 */
[----:B------:R-:W-:Y:S05]  /*22b30*/  WARPSYNC.COLLECTIVE R15, `(.L_x_10161) ;  /* 0x000000000f087348 */ /* 0x000fea0003c00000 */
[----:B------:R0:W1:Y:S02]  /*22b40*/  SHFL.UP P6, R14, R13, R12, R11 ;  /* 0x0400000c0d0e7389 */ /* 0x00006400000c000b */
[----:B01----:R-:W-:Y:S01]  /*22b50*/  ENDCOLLECTIVE ;  /* 0x000000000000791b */ /* 0x003fe20003800000 */
.L_x_10161:
[----:B------:R-:W-:Y:S01]  /*22b60*/  IMAD.MOV.U32 R12, RZ, RZ, 0x10 ;  /* 0x00000010ff0c7424 */ /* 0x000fe200078e00ff */
[----:B------:R-:W-:-:S05]  /*22b70*/  SEL R14, R14, RZ, P2 ;  /* 0x000000ff0e0e7207 */ /* 0x000fca0001000000 */
[----:B------:R-:W-:-:S04]  /*22b80*/  IMAD.IADD R7, R3, 0x1, R14 ;  /* 0x0000000103077824 */ /* 0x000fc800078e020e */
[----:B------:R-:W-:-:S07]  /*22b90*/  IMAD.MOV.U32 R13, RZ, RZ, R7 ;  /* 0x000000ffff0d7224 */ /* 0x000fce00078e0007 */
[----:B------:R-:W-:Y:S05]  /*22ba0*/  WARPSYNC.COLLECTIVE R15, `(.L_x_10162) ;  /* 0x000000000f087348 */ /* 0x000fea0003c00000 */
[----:B------:R0:W1:Y:S02]  /*22bb0*/  SHFL.UP P6, R14, R13, R12, R11 ;  /* 0x0400000c0d0e7389 */ /* 0x00006400000c000b */
[----:B01----:R-:W-:Y:S01]  /*22bc0*/  ENDCOLLECTIVE ;  /* 0x000000000000791b */ /* 0x003fe20003800000 */
.L_x_10162:
        /* <DEDUP_REMOVED lines=8> */
.L_x_10163:
[----:B------:R-:W-:Y:S05]  /*22c50*/  BRA `(.L_x_10164) ;  /* 0xffffffd000907947 */ /* 0x000fea000383ffff */
.L_x_10058:
[----:B------:R-:W-:Y:S01]  /*22c60*/  BSSY B0, `(.L_x_10165) ;  /* 0x0000007000007945 */ /* 0x000fe20003800000 */
[----:B------:R-:W-:Y:S02]  /*22c70*/  IMAD.MOV.U32 R12, RZ, RZ, 0x1 ;  /* 0x00000001ff0c7424 */ /* 0x000fe400078e00ff */
[----:B------:R-:W-:Y:S02]  /*22c80*/  IMAD.MOV.U32 R11, RZ, RZ, RZ ;  /* 0x000000ffff0b7224 */ /* 0x000fe400078e00ff */
[----:B------:R-:W-:-:S07]  /*22c90*/  IMAD.MOV.U32 R15, RZ, RZ, -0x1 ;  /* 0xffffffffff0f7424 */ /* 0x000fce00078e00ff */
[----:B------:R-:W-:Y:S05]  /*22ca0*/  WARPSYNC.COLLECTIVE R15, `(.L_x_10166) ;  /* 0x000000000f087348 */ /* 0x000fea0003c00000 */
[----:B------:R0:W1:Y:S02]  /*22cb0*/  SHFL.UP P6, R14, R13, R12, R11 ;  /* 0x0400000c0d0e7389 */ /* 0x00006400000c000b */
[----:B01----:R-:W-:Y:S01]  /*22cc0*/  ENDCOLLECTIVE ;  /* 0x000000000000791b */ /* 0x003fe20003800000 */
.L_x_10166:
[----:B------:R-:W-:Y:S05]  /*22cd0*/  BSYNC B0 ;  /* 0x0000000000007941 */ /* 0x000fea0003800000 */
.L_x_10165:
[----:B------:R-:W-:Y:S01]  /*22ce0*/  LOP3.LUT P4, RZ, R19, 0x1, RZ, 0xc0, !PT ;  /* 0x0000000113ff7812 */ /* 0x000fe2000788c0ff */
[----:B------:R-:W-:Y:S02]  /*22cf0*/  IMAD.MOV.U32 R12, RZ, RZ, 0x2 ;  /* 0x00000002ff0c7424 */ /* 0x000fe400078e00ff */
[----:B------:R-:W-:Y:S01]  /*22d00*/  IMAD.MOV.U32 R11, RZ, RZ, RZ ;  /* 0x000000ffff0b7224 */ /* 0x000fe200078e00ff */
[----:B------:R-:W-:Y:S01]  /*22d10*/  SEL R14, R14, RZ, P4 ;  /* 0x000000ff0e0e7207 */ /* 0x000fe20002000000 */
[----:B------:R-:W-:-:S04]  /*22d20*/  IMAD.MOV.U32 R15, RZ, RZ, -0x1 ;  /* 0xffffffffff0f7424 */ /* 0x000fc800078e00ff */
[----:B------:R-:W-:-:S07]  /*22d30*/  IMAD.IADD R13, R13, 0x1, R14 ;  /* 0x000000010d0d7824 */ /* 0x000fce00078e020e */
[----:B------:R-:W-:Y:S05]  /*22d40*/  WARPSYNC.COLLECTIVE R15, `(.L_x_10167) ;  /* 0x000000000f087348 */ /* 0x000fea0003c00000 */
[----:B------:R0:W1:Y:S02]  /*22d50*/  SHFL.UP P6, R14, R13, R12, R11 ;  /* 0x0400000c0d0e7389 */ /* 0x00006400000c000b */
[----:B01----:R-:W-:Y:S01]  /*22d60*/  ENDCOLLECTIVE ;  /* 0x000000000000791b */ /* 0x003fe20003800000 */
.L_x_10167:
[----:B------:R-:W-:Y:S01]  /*22d70*/  IMAD.MOV.U32 R12, RZ, RZ, 0x4 ;  /* 0x00000004ff0c7424 */ /* 0x000fe200078e00ff */
[----:B------:R-:W-:-:S05]  /*22d80*/  SEL R14, R14, RZ, P0 ;  /* 0x000000ff0e0e7207 */ /* 0x000fca0000000000 */
[----:B------:R-:W-:-:S04]  /*22d90*/  IMAD.IADD R3, R13, 0x1, R14 ;  /* 0x000000010d037824 */ /* 0x000fc800078e020e */
[----:B------:R-:W-:-:S07]  /*22da0*/  IMAD.MOV.U32 R13, RZ, RZ, R3 ;  /* 0x000000ffff0d7224 */ /* 0x000fce00078e0003 */
[----:B------:R-:W-:Y:S05]  /*22db0*/  WARPSYNC.COLLECTIVE R15, `(.L_x_10168) ;  /* 0x000000000f087348 */ /* 0x000fea0003c00000 */
[----:B------:R0:W1:Y:S02]  /*22dc0*/  SHFL.UP P6, R14, R13, R12, R11 ;  /* 0x0400000c0d0e7389 */ /* 0x00006400000c000b */
[----:B01----:R-:W-:Y:S01]  /*22dd0*/  ENDCOLLECTIVE ;  /* 0x000000000000791b */ /* 0x003fe20003800000 */
.L_x_10168:
[----:B------:R-:W-:Y:S01]  /*22de0*/  IMAD.MOV.U32 R12, RZ, RZ, 0x8 ;  /* 0x00000008ff0c7424 */ /* 0x000fe200078e00ff */
[----:B------:R-:W-:-:S04]  /*22df0*/  SEL R14, R14, RZ, P1 ;  /* 0x000000ff0e0e7207 */ /* 0x000fc80000800000 */
[----:B------:R-:W-:-:S05]  /*22e00*/  IADD3 R7, R3, R14, RZ ;  /* 0x0000000e03077210 */ /* 0x000fca0007ffe0ff */
[----:B------:R-:W-:-:S07]  /*22e10*/  IMAD.MOV.U32 R13, RZ, RZ, R7 ;  /* 0x000000ffff0d7224 */ /* 0x000fce00078e0007 */
[----:B------:R-:W-:Y:S05]  /*22e20*/  WARPSYNC.COLLECTIVE R15, `(.L_x_10169) ;  /* 0x000000000f087348 */ /* 0x000fea0003c00000 */
[----:B------:R0:W1:Y:S02]  /*22e30*/  SHFL.UP P6, R14, R13, R12, R11 ;  /* 0x0400000c0d0e7389 */ /* 0x00006400000c000b */
[----:B01----:R-:W-:Y:S01]  /*22e40*/  ENDCOLLECTIVE ;  /* 0x000000000000791b */ /* 0x003fe20003800000 */
.L_x_10169:
[----:B------:R-:W-:Y:S01]  /*22e50*/  IMAD.MOV.U32 R12, RZ, RZ, 0x10 ;  /* 0x00000010ff0c7424 */ /* 0x000fe200078e00ff */
[----:B------:R-:W-:-:S05]  /*22e60*/  SEL R8, R14, RZ, P2 ;  /* 0x000000ff0e087207 */ /* 0x000fca0001000000 */
[----:B------:R-:W-:-:S04]  /*22e70*/  IMAD.IADD R8, R7, 0x1, R8 ;  /* 0x0000000107087824 */ /* 0x000fc800078e0208 */
[----:B------:R-:W-:-:S07]  /*22e80*/  IMAD.MOV.U32 R13, RZ, RZ, R8 ;  /* 0x000000ffff0d7224 */ /* 0x000fce00078e0008 */
[----:B------:R-:W-:Y:S05]  /*22e90*/  WARPSYNC.COLLECTIVE R15, `(.L_x_10170) ;  /* 0x000000000f087348 */ /* 0x000fea0003c00000 */
[----:B------:R0:W1:Y:S02]  /*22ea0*/  SHFL.UP P6, R14, R13, R12, R11 ;  /* 0x0400000c0d0e7389 */ /* 0x00006400000c000b */
[----:B01----:R-:W-:Y:S01]  /*22eb0*/  ENDCOLLECTIVE ;  /* 0x000000000000791b */ /* 0x003fe20003800000 */
.L_x_10170:
        /* <DEDUP_REMOVED lines=8> */
.L_x_10171:
[----:B------:R-:W-:Y:S05]  /*22f40*/  BRA `(.L_x_10172) ;  /* 0xffffffd000787947 */ /* 0x000fea000383ffff */
.L_x_10060:
[----:B------:R-:W-:Y:S01]  /*22f50*/  BSSY B0, `(.L_x_10173) ;  /* 0x0000006000007945 */ /* 0x000fe20003800000 */
[----:B------:R-:W-:Y:S01]  /*22f60*/  PLOP3.LUT P6, PT, P6, PT, PT, 0x8, 0x0 ;  /* 0x000000000000781c */ /* 0x000fe200037ce170 */
[----:B------:R-:W-:-:S12]  /*22f70*/  IMAD.MOV.U32 R15, RZ, RZ, -0x1 ;  /* 0xffffffffff0f7424 */ /* 0x000fd800078e00ff */
[----:B0-----:R-:W-:Y:S05]  /*22f80*/  WARPSYNC.COLLECTIVE R15, `(.L_x_10174) ;  /* 0x000000000f087348 */ /* 0x001fea0003c00000 */
[----:B------:R-:W-:Y:S01]  /*22f90*/  VOTE.ANY R14, PT, P6 ;  /* 0x00000000000e7806 */ /* 0x000fe200030e0100 */
[----:B0-----:R-:W-:Y:S06]  /*22fa0*/  ENDCOLLECTIVE ;  /* 0x000000000000791b */ /* 0x001fec0003800000 */
.L_x_10174:
[----:B------:R-:W-:Y:S05]  /*22fb0*/  BSYNC B0 ;  /* 0x0000000000007941 */ /* 0x000fea0003800000 */
.L_x_10173:
        /* <DEDUP_REMOVED lines=9> */
.L_x_10175:
[----:B------:R-:W-:Y:S02]  /*23050*/  IMAD.MOV.U32 R13, RZ, RZ, R5 ;  /* 0x000000ffff0d7224 */ /* 0x000fe400078e0005 */
[----:B------:R-:W-:-:S07]  /*23060*/  IMAD.MOV.U32 R4, RZ, RZ, R14 ;  /* 0x000000ffff047224 */ /* 0x000fce00078e000e */
[----:B------:R-:W-:Y:S05]  /*23070*/  WARPSYNC.COLLECTIVE R15, `(.L_x_10176) ;  /* 0x000000000f087348 */ /* 0x000fea0003c00000 */
[----:B------:R0:W1:Y:S02]  /*23080*/  SHFL.IDX P6, R14, R13, R12, R11 ;  /* 0x0000000c0d0e7389 */ /* 0x00006400000c000b */
[----:B01----:R-:W-:Y:S01]  /*23090*/  ENDCOLLECTIVE ;  /* 0x000000000000791b */ /* 0x003fe20003800000 */
.L_x_10176:
[----:B------:R-:W-:Y:S01]  /*230a0*/  IMAD.MOV.U32 R5, RZ, RZ, R14 ;  /* 0x000000ffff057224 */ /* 0x000fe200078e000e */
[----:B------:R-:W-:Y:S06]  /*230b0*/  BRA `(.L_x_10177) ;  /* 0xffffffd000587947 */ /* 0x000fec000383ffff */
.L_x_10062:
[----:B------:R-:W-:Y:S01]  /*230c0*/  BSSY B0, `(.L_x_10178) ;  /* 0x0000007000007945 */ /* 0x000fe20003800000 */
[----:B------:R-:W-:Y:S02]  /*230d0*/  IMAD.MOV.U32 R13, RZ, RZ, R2 ;  /* 0x000000ffff0d7224 */ /* 0x000fe400078e0002 */
[----:B------:R-:W-:Y:S02]  /*230e0*/  IMAD.MOV.U32 R11, RZ, RZ, 0x1f ;  /* 0x0000001fff0b7424 */ /* 0x000fe400078e00ff */
[----:B------:R-:W-:-:S07]  /*230f0*/  IMAD.MOV.U32 R15, RZ, RZ, -0x1 ;  /* 0xffffffffff0f7424 */ /* 0x000fce00078e00ff */
[----:B0123--:R-:W-:Y:S05]  /*23100*/  WARPSYNC.COLLECTIVE R15, `(.L_x_10179) ;  /* 0x000000000f087348 */ /* 0x00ffea0003c00000 */
[----:B------:R4:W0:Y:S02]  /*23110*/  SHFL.IDX P6, R14, R13, R12, R11 ;  /* 0x0000000c0d0e7389 */ /* 0x00082400000c000b */
[----:B01234-:R-:W-:Y:S01]  /*23120*/  ENDCOLLECTIVE ;  /* 0x000000000000791b */ /* 0x01ffe20003800000 */
.L_x_10179:
[----:B------:R-:W-:Y:S05]  /*23130*/  BSYNC B0 ;  /* 0x0000000000007941 */ /* 0x000fea0003800000 */
.L_x_10178:
[----:B------:R-:W-:Y:S01]  /*23140*/  IMAD.MOV.U32 R24, RZ, RZ, R14 ;  /* 0x000000ffff187224 */ /* 0x000fe200078e000e */
[----:B------:R-:W-:Y:S06]  /*23150*/  BRA `(.L_x_10061) ;  /* 0xffffffd000487947 */ /* 0x000fec000383ffff */
.L_x_10066:
[----:B0-----:R0:W2:Y:S02]  /*23160*/  SYNCS.PHASECHK.TRANS64.TRYWAIT P0, [R9+URZ+0x31c20], R0 ;  /* 0x031c2000090075a7 */ /* 0x0010a4000800017f */
[----:B--2---:R-:W-:Y:S05]  /*23170*/  @!P0 NANOSLEEP.SYNCS 0x989680 ;  /* 0x009896800000895d */ /* 0x004fea0003900000 */
[----:B------:R-:W2:Y:S02]  /*23180*/  @!P0 SYNCS.PHASECHK.TRANS64 P0, [R9+URZ+0x31c20], R0 ;  /* 0x031c2000090085a7 */ /* 0x000ea4000800007f */
[----:B--2---:R-:W-:Y:S05]  /*23190*/  @!P0 BRA `(.L_x_10066) ;  /* 0xfffffffc00f08947 */ /* 0x004fea000383ffff */
[----:B------:R-:W-:Y:S05]  /*231a0*/  BRA `(.L_x_10180) ;  /* 0xffffffd400987947 */ /* 0x000fea000383ffff */
.L_x_10067:
[----:B------:R-:W2:Y:S01]  /*231b0*/  S2R R2, SR_TID.X ;  /* 0x0000000000027919 */ /* 0x000ea20000002100 */
[----:B------:R-:W-:Y:S01]  /*231c0*/  BSSY B0, `(.L_x_10181) ;  /* 0x000000a000007945 */ /* 0x000fe20003800000 */
[----:B-1----:R-:W-:Y:S02]  /*231d0*/  IMAD.MOV.U32 R12, RZ, RZ, RZ ;  /* 0x000000ffff0c7224 */ /* 0x002fe400078e00ff */
[----:B------:R-:W-:Y:S02]  /*231e0*/  IMAD.MOV.U32 R11, RZ, RZ, 0x1f ;  /* 0x0000001fff0b7424 */ /* 0x000fe400078e00ff */
[----:B------:R-:W-:Y:S01]  /*231f0*/  IMAD.MOV.U32 R15, RZ, RZ, -0x1 ;  /* 0xffffffffff0f7424 */ /* 0x000fe200078e00ff */
[----:B--2---:R-:W-:-:S04]  /*23200*/  SHF.R.U32.HI R2, RZ, 0x5, R2 ;  /* 0x00000005ff027819 */ /* 0x004fc80000011602 */
[----:B------:R-:W-:-:S05]  /*23210*/  LOP3.LUT R2, R2, 0x3, RZ, 0xc0, !PT ;  /* 0x0000000302027812 */ /* 0x000fca00078ec0ff */
[----:B------:R-:W-:-:S07]  /*23220*/  IMAD.MOV.U32 R13, RZ, RZ, R2 ;  /* 0x000000ffff0d7224 */ /* 0x000fce00078e0002 */
[----:B0---4-:R-:W-:Y:S05]  /*23230*/  WARPSYNC.COLLECTIVE R15, `(.L_x_10182) ;  /* 0x000000000f087348 */ /* 0x011fea0003c00000 */
[----:B------:R1:W2:Y:S02]  /*23240*/  SHFL.IDX P6, R14, R13, R12, R11 ;  /* 0x0000000c0d0e7389 */ /* 0x0002a400000c000b */
[----:B012-4-:R-:W-:Y:S01]  /*23250*/  ENDCOLLECTIVE ;  /* 0x000000000000791b */ /* 0x017fe20003800000 */
.L_x_10182:
[----:B------:R-:W-:Y:S05]  /*23260*/  BSYNC B0 ;  /* 0x0000000000007941 */ /* 0x000fea0003800000 */
.L_x_10181:
[----:B------:R-:W-:Y:S05]  /*23270*/  BRA `(.L_x_10183) ;  /* 0xffffffd400807947 */ /* 0x000fea000383ffff */
.L_x_10068:
[----:B------:R-:W-:Y:S01]  /*23280*/  BSSY B0, `(.L_x_10184) ;  /* 0x0000006000007945 */ /* 0x000fe20003800000 */
[----:B------:R-:W-:-:S07]  /*23290*/  IMAD.MOV.U32 R15, RZ, RZ, -0x1 ;  /* 0xffffffffff0f7424 */ /* 0x000fce00078e00ff */
[----:B01--4-:R-:W-:Y:S05]  /*232a0*/  WARPSYNC.COLLECTIVE R15, `(.L_x_10185) ;  /* 0x000000000f0c7348 */ /* 0x013fea0003c00000 */
[----:B------:R-:W-:Y:S02]  /*232b0*/  ELECT P6, UR62, PT ;  /* 0x00000000003e782f */ /* 0x000fe400038c0000 */
[----:B------:R-:W-:Y:S01]  /*232c0*/  MOV R14, UR62 ;  /* 0x0000003e000e7c02 */ /* 0x000fe20008000f00 */
[----:B01--4-:R-:W-:Y:S10]  /*232d0*/  ENDCOLLECTIVE ;  /* 0x000000000000791b */ /* 0x013ff40003800000 */
.L_x_10185:
[----:B------:R-:W-:Y:S05]  /*232e0*/  BSYNC B0 ;  /* 0x0000000000007941 */ /* 0x000fea0003800000 */
.L_x_10184:
[----:B------:R-:W-:Y:S05]  /*232f0*/  BRA `(.L_x_10186) ;  /* 0xffffffd400747947 */ /* 0x000fea000383ffff */
.L_x_10070:
[----:B0-----:R0:W2:Y:S02]  /*23300*/  SYNCS.PHASECHK.TRANS64.TRYWAIT P0, [R7+URZ], R2 ;  /* 0x00000002070075a7 */ /* 0x0010a4000800017f */
[----:B--2---:R-:W-:Y:S05]  /*23310*/  @!P0 NANOSLEEP.SYNCS 0x989680 ;  /* 0x009896800000895d */ /* 0x004fea0003900000 */
[----:B------:R-:W2:Y:S02]  /*23320*/  @!P0 SYNCS.PHASECHK.TRANS64 P0, [R7+URZ], R2 ;  /* 0x00000002070085a7 */ /* 0x000ea4000800007f */
[----:B--2---:R-:W-:Y:S05]  /*23330*/  @!P0 BRA `(.L_x_10070) ;  /* 0xfffffffc00f08947 */ /* 0x004fea000383ffff */
[----:B------:R-:W-:Y:S05]  /*23340*/  BRA `(.L_x_10187) ;  /* 0xffffffd400a87947 */ /* 0x000fea000383ffff */
.L_x_10071:
[----:B--2---:R2:W3:Y:S02]  /*23350*/  SYNCS.PHASECHK.TRANS64.TRYWAIT P0, [R3+URZ], R0 ;  /* 0x00000000030075a7 */ /* 0x0044e4000800017f */
[----:B---3--:R-:W-:Y:S05]  /*23360*/  @!P0 NANOSLEEP.SYNCS 0x989680 ;  /* 0x009896800000895d */ /* 0x008fea0003900000 */
[----:B------:R-:W3:Y:S02]  /*23370*/  @!P0 SYNCS.PHASECHK.TRANS64 P0, [R3+URZ], R0 ;  /* 0x00000000030085a7 */ /* 0x000ee4000800007f */
[----:B---3--:R-:W-:Y:S05]  /*23380*/  @!P0 BRA `(.L_x_10071) ;  /* 0xfffffffc00f08947 */ /* 0x008fea000383ffff */
[----:B------:R-:W-:Y:S05]  /*23390*/  BRA `(.L_x_10188) ;  /* 0xffffffd4009c7947 */ /* 0x000fea000383ffff */
.L_x_10073:
[----:B--2---:R2:W3:Y:S02]  /*233a0*/  SYNCS.PHASECHK.TRANS64.TRYWAIT P0, [R5+URZ], R2 ;  /* 0x00000002050075a7 */ /* 0x0044e4000800017f */
[----:B---3--:R-:W-:Y:S05]  /*233b0*/  @!P0 NANOSLEEP.SYNCS 0x989680 ;  /* 0x009896800000895d */ /* 0x008fea0003900000 */
[----:B------:R-:W3:Y:S02]  /*233c0*/  @!P0 SYNCS.PHASECHK.TRANS64 P0, [R5+URZ], R2 ;  /* 0x00000002050085a7 */ /* 0x000ee4000800007f */
[----:B---3--:R-:W-:Y:S05]  /*233d0*/  @!P0 BRA `(.L_x_10073) ;  /* 0xfffffffc00f08947 */ /* 0x008fea000383ffff */
[----:B------:R-:W-:Y:S05]  /*233e0*/  BRA `(.L_x_10189) ;  /* 0xffffffd400a07947 */ /* 0x000fea000383ffff */
.L_x_10190:
        /* <DEDUP_REMOVED lines=9> */
.L_x_14868:


//--------------------- .text._ZN7cutlass13device_kernelIN5flash11enable_sm90INS1_16FlashAttnFwdSm90INS1_25CollectiveMainloopFwdSm90ILi2EN4cute5tupleIJNS5_1CILi1EEES8_S8_EEENS6_IJNS7_ILi192EEENS7_ILi128EEENS7_ILi96EEEEEELi96ENS_6half_tEfNS_4arch4Sm90ELb0ELb1ELb1ELb0ELb0ELb0ELb0ELb0ELb1ELb1ELb1ELb0EEENS1_21CollectiveEpilogueFwdINS6_IJSA_SC_SB_EEES9_SE_SG_Li384ELb0ELb1ELb1ELb0EEENS1_19SingleTileSchedulerILb0ELb1ELb1ELi192EEEEEEEEEvNT_6ParamsE --------------------------
	.section	.text._ZN7cutlass13device_kernelIN5flash11enable_sm90INS1_16FlashAttnFwdSm90INS1_25CollectiveMainloopFwdSm90ILi2EN4cute5tupleIJNS5_1CILi1EEES8_S8_EEENS6_IJNS7_ILi192EEENS7_ILi128EEENS7_ILi96EEEEEELi96ENS_6half_tEfNS_4arch4Sm90ELb0ELb1ELb1ELb0ELb0ELb0ELb0ELb0ELb1ELb1ELb1ELb0EEENS1_21CollectiveEpilogueFwdINS6_IJSA_SC_SB_EEES9_SE_SG_Li384ELb0ELb1ELb1ELb0EEENS1_19SingleTileSchedulerILb0ELb1ELb1ELi192EEEEEEEEEvNT_6ParamsE,"ax",@progbits
	.align	128
.text._ZN7cutlass13device_kernelIN5flash11enable_sm90INS1_16FlashAttnFwdSm90INS1_25CollectiveMainloopFwdSm90ILi2EN4cute5tupleIJNS5_1CILi1EEES8_S8_EEENS6_IJNS7_ILi192EEENS7_ILi128EEENS7_ILi96EEEEEELi96ENS_6half_tEfNS_4arch4Sm90ELb0ELb1ELb1ELb0ELb0ELb0ELb0ELb0ELb1ELb1ELb1ELb0EEENS1_21CollectiveEpilogueFwdINS6_IJSA_SC_SB_EEES9_SE_SG_Li384ELb0ELb1ELb1ELb0EEENS1_19SingleTileSchedulerILb0ELb1ELb1ELi192EEEEEEEEEvNT_6ParamsE:
        .type           _ZN7cutlass13device_kernelIN5flash11enable_sm90INS1_16FlashAttnFwdSm90INS1_25CollectiveMainloopFwdSm90ILi2EN4cute5tupleIJNS5_1CILi1EEES8_S8_EEENS6_IJNS7_ILi192EEENS7_ILi128EEENS7_ILi96EEEEEELi96ENS_6half_tEfNS_4arch4Sm90ELb0ELb1ELb1ELb0ELb0ELb0ELb0ELb0ELb1ELb1ELb1ELb0EEENS1_21CollectiveEpilogueFwdINS6_IJSA_SC_SB_EEES9_SE_SG_Li384ELb0ELb1ELb1ELb0EEENS1_19SingleTileSchedulerILb0ELb1ELb1ELi192EEEEEEEEEvNT_6ParamsE,@function
        .size           _ZN7cutlass13device_kernelIN5flash11enable_sm90INS1_16FlashAttnFwdSm90INS1_25CollectiveMainloopFwdSm90ILi2EN4cute5tupleIJNS5_1CILi1EEES8_S8_EEENS6_IJNS7_ILi192EEENS7_ILi128EEENS7_ILi96EEEEEELi96ENS_6half_tEfNS_4arch4Sm90ELb0ELb1ELb1ELb0ELb0ELb0ELb0ELb0ELb1ELb1ELb1ELb0EEENS1_21CollectiveEpilogueFwdINS6_IJSA_SC_SB_EEES9_SE_SG_Li384ELb0ELb1ELb1ELb0EEENS1_19SingleTileSchedulerILb0ELb1ELb1ELi192EEEEEEEEEvNT_6ParamsE,(.L_x_14869 - _ZN7cutlass13device_kernelIN5flash11enable_sm90INS1_16FlashAttnFwdSm90INS1_25CollectiveMainloopFwdSm90ILi2EN4cute5tupleIJNS5_1CILi1EEES8_S8_EEENS6_IJNS7_ILi192EEENS7_ILi128EEENS7_ILi96EEEEEELi96ENS_6half_tEfNS_4arch4Sm90ELb0ELb1ELb1ELb0ELb0ELb0ELb0ELb0ELb1ELb1ELb1ELb0EEENS1_21CollectiveEpilogueFwdINS6_IJSA_SC_SB_EEES9_SE_SG_Li384ELb0ELb1ELb1ELb0EEENS1_19SingleTileSchedulerILb0ELb1ELb1ELi192EEEEEEEEEvNT_6ParamsE)
        .other          _ZN7cutlass13device_kernelIN5flash11enable_sm90INS1_16FlashAttnFwdSm90INS1_25CollectiveMainloopFwdSm90ILi2EN4cute5tupleIJNS5_1CILi1EEES8_S8_EEENS6_IJNS7_ILi192EEENS7_ILi128EEENS7_ILi96EEEEEELi96ENS_6half_tEfNS_4arch4Sm90ELb0ELb1ELb1ELb0ELb0ELb0ELb0ELb0ELb1ELb1ELb1ELb0EEENS1_21CollectiveEpilogueFwdINS6_IJSA_SC_SB_EEES9_SE_SG_Li384ELb0ELb1ELb1ELb0EEENS1_19SingleTileSchedulerILb0ELb1ELb1ELi192EEEEEEEEEvNT_6ParamsE,@"STO_CUDA_ENTRY STV_DEFAULT"
_ZN7cutlass13device_kernelIN5flash11enable_sm90INS1_16FlashAttnFwdSm90INS1_25CollectiveMainloopFwdSm90ILi2EN4cute5tupleIJNS5_1CILi1EEES8_S8_EEENS6_IJNS7_ILi192EEENS7_ILi128EEENS7_ILi96EEEEEELi96ENS_6half_tEfNS_4arch4Sm90ELb0ELb1ELb1ELb0ELb0ELb0ELb0ELb0ELb1ELb1ELb1ELb0EEENS1_21CollectiveEpilogueFwdINS6_IJSA_SC_SB_EEES9_SE_SG_Li384ELb0ELb1ELb1ELb0EEENS1_19SingleTileSchedulerILb0ELb1ELb1ELi192EEEEEEEEEvNT_6ParamsE:
[----:B------:R-:W0:Y:S01]  /*0000*/  LDC R1, c[0x0][0x28] ;  /* 0x00000a00ff017b82 */ /* 0x000e220000000800 */
[----:B------:R-:W1:Y:S01]  /*0010*/  S2R R2, SR_TID.X ;  /* 0x0000000000027919 */ /* 0x000e620000002100 */
[----:B------:R-:W-:Y:S01]  /*0020*/  ELECT P0, URZ, PT ;  /* 0x00000000003f782f */ /* 0x000fe20003800000 */
[----:B------:R-:W-:Y:S01]  /*0030*/  BSSY B0, `(.L_x_10191) ;  /* 0x000000e000007945 */ /* 0x000fe20003800000 */
[--C-:B-1----:R-:W-:Y:S02]  /*0040*/  SHF.R.U32.HI R17, RZ, 0x5, R2.reuse ;  /* 0x00000005ff117819 */ /* 0x102fe40000011602 */
[----:B------:R-:W-:-:S03]  /*0050*/  SHF.R.U32.HI R22, RZ, 0x7, R2 ;  /* 0x00000007ff167819 */ /* 0x000fc60000011602 */
        /* <DEDUP_REMOVED lines=11> */
.L_x_10192:
[----:B------:R-:W-:Y:S05]  /*0110*/  BSYNC B0 ;  /* 0x0000000000007941 */ /* 0x000fea0003800000 */
.L_x_10191:
        /* <DEDUP_REMOVED lines=41> */
.L_x_10193:
        /* <DEDUP_REMOVED lines=22> */
.L_x_10194:
        /* <DEDUP_REMOVED lines=18> */
.L_x_10195:
        /* <DEDUP_REMOVED lines=22> */
.L_x_10196:
        /* <DEDUP_REMOVED lines=22> */
.L_x_10197:
[----:B------:R-:W-:Y:S01]  /*08f0*/  PLOP3.LUT P0, PT, PT, PT, UP0, 0x80, 0x0 ;  /* 0x000000000000781c */ /* 0x000fe20003f0f008 */
[----:B0-----:R-:W-:Y:S01]  /*0900*/  UMOV UR4, 0x1 ;  /* 0x0000000100047882 */ /* 0x001fe20000000000 */
[----:B------:R-:W-:Y:S01]  /*0910*/  NOP ;  /* 0x0000000000007918 */ /* 0x000fe20000000000 */
[----:B------:R-:W-:Y:S01]  /*0920*/  USEL UR4, UR4, 0x2, !UP0 ;  /* 0x0000000204047887 */ /* 0x000fe2000c000000 */
[----:B------:R-:W-:Y:S01]  /*0930*/  BSSY B6, `(.L_x_10198) ;  /* 0x00014dd000067945 */ /* 0x000fe20003800000 */
[----:B------:R-:W-:-:S04]  /*0940*/  LOP3.LUT R23, R2, 0x7f, RZ, 0xc0, !PT ;  /* 0x0000007f02177812 */ /* 0x000fc800078ec0ff */
[----:B------:R-:W-:Y:S01]  /*0950*/  IMAD.U32 R16, RZ, RZ, UR4 ;  /* 0x00000004ff107e24 */ /* 0x000fe2000f8e00ff */
[----:B-12-4-:R-:W-:Y:S06]  /*0960*/  BAR.SYNC.DEFER_BLOCKING 0x0 ;  /* 0x0000000000007b1d */ /* 0x016fec0000010000 */
[----:B------:R-:W-:Y:S05]  /*0970*/  @!P0 BRA `(.L_x_10199) ;  /* 0x00000108002c8947 */ /* 0x000fea0003800000 */
.L_x_10200:
[----:B------:R-:W-:-:S08]  /*0980*/  NOP ;  /* 0x0000000000007918 */ /* 0x000fd00000000000 */
[----:B------:R-:W0:Y:S02]  /*0990*/  USETMAXREG.TRY_ALLOC.CTAPOOL UP0, 0xa0 ;  /* 0x000000a0000079c8 */ /* 0x000e240008000600 */
[----:B0-----:R-:W-:-:S13]  /*09a0*/  PLOP3.LUT P0, PT, PT, PT, UP0, 0x80, 0x0 ;  /* 0x000000000000781c */ /* 0x001fda0003f0f008 */
[----:B------:R-:W-:Y:S05]  /*09b0*/  @!P0 BRA `(.L_x_10200) ;  /* 0xfffffffc00f08947 */ /* 0x000fea000383ffff */
[----:B------:R-:W0:Y:S01]  /*09c0*/  S2UR UR6, SR_CTAID.Y ;  /* 0x00000000000679c3 */ /* 0x000e220000002600 */
[----:B------:R-:W-:Y:S01]  /*09d0*/  LOP3.LUT R0, R2, 0xffffff80, RZ, 0xc0, !PT ;  /* 0xffffff8002007812 */ /* 0x000fe200078ec0ff */
[----:B------:R-:W-:Y:S02]  /*09e0*/  ULDC UR7, c[0x0][0xc50] ;  /* 0x0003140000077ab9 */ /* 0x000fe40000000800 */
[----:B------:R-:W-:-:S04]  /*09f0*/  UISETP.NE.AND UP0, UPT, UR7, 0x1, UPT ;  /* 0x000000010700788c */ /* 0x000fc8000bf05270 */
[----:B------:R-:W-:Y:S08]  /*0a00*/  BAR.ARV 0x8, 0x200 ;  /* 0x0208000000007b1d */ /* 0x000ff00000002000 */
[----:B------:R-:W1:Y:S01]  /*0a10*/  S2UR UR8, SR_CTAID.Z ;  /* 0x00000000000879c3 */ /* 0x000e620000002700 */
[----:B------:R-:W-:Y:S01]  /*0a20*/  ISETP.NE.AND P0, PT, R0, 0x80, PT ;  /* 0x000000800000780c */ /* 0x000fe20003f05270 */
[----:B------:R-:W-:Y:S01]  /*0a30*/  @UP0 ULDC UR4, c[0x0][0xc54] ;  /* 0x0003150000040ab9 */ /* 0x000fe20000000800 */
[----:B------:R-:W-:Y:S01]  /*0a40*/  @UP0 ULDC UR9, c[0x0][0xc58] ;  /* 0x0003160000090ab9 */ /* 0x000fe20000000800 */
[----:B0-----:R-:W-:-:S10]  /*0a50*/  UIMAD.WIDE.U32 UR4, UR6, UR4, URZ ;  /* 0x00000004060472a5 */ /* 0x001fd4000f8e003f */
[----:B------:R-:W-:Y:S06]  /*0a60*/  @!P0 BAR.ARV 0x9, 0x100 ;  /* 0x0244000000008b1d */ /* 0x000fec0000002000 */
[----:B------:R-:W-:Y:S01]  /*0a70*/  UMOV UR10, UR6 ;  /* 0x00000006000a7c82 */ /* 0x000fe20008000000 */
[----:B------:R-:W-:Y:S01]  /*0a80*/  @UP0 USHF.R.U32.HI UR10, URZ, UR9, UR5 ;  /* 0x000000093f0a0299 */ /* 0x000fe20008011605 */
[----:B-1----:R-:W-:-:S03]  /*0a90*/  ISETP.LE.AND P0, PT, RZ, UR8, PT ;  /* 0x00000008ff007c0c */ /* 0x002fc6000bf03270 */
[----:B------:R-:W-:Y:S02]  /*0aa0*/  UIADD3 UR4, -UR10, URZ, URZ ;  /* 0x0000003f0a047290 */ /* 0x000fe4000fffe13f */
[----:B------:R-:W-:Y:S02]  /*0ab0*/  IMAD.U32 R17, RZ, RZ, UR10 ;  /* 0x0000000aff117e24 */ /* 0x000fe4000f8e00ff */
[----:B------:R-:W-:-:S06]  /*0ac0*/  UIMAD UR6, UR7, UR4, UR6 ;  /* 0x00000004070672a4 */ /* 0x000fcc000f8e0206 */
[----:B------:R-:W-:Y:S06]  /*0ad0*/  @!P0 BRA `(.L_x_10201) ;  /* 0x0000014c00088947 */ /* 0x000fec0003800000 */
[----:B------:R-:W0:Y:S01]  /*0ae0*/  LDC.64 R6, c[0x0][0x418] ;  /* 0x00010600ff067b82 */ /* 0x000e220000000a00 */
[----:B------:R-:W-:Y:S01]  /*0af0*/  ULDC UR4, c[0x0][0x448] ;  /* 0x0001120000047ab9 */ /* 0x000fe20000000800 */
[----:B------:R-:W-:Y:S01]  /*0b00*/  VIADD R90, R2, 0xffffff80 ;  /* 0xffffff80025a7836 */ /* 0x000fe20000000000 */
[----:B------:R-:W-:-:S03]  /*0b10*/  UISETP.NE.AND UP0, UPT, UR4, 0x1, UPT ;  /* 0x000000010400788c */ /* 0x000fc6000bf05270 */
[----:B------:R-:W-:Y:S02]  /*0b20*/  ULDC.64 UR4, c[0x0][0x9e0] ;  /* 0x0002780000047ab9 */ /* 0x000fe40000000a00 */
[----:B------:R-:W1:Y:S01]  /*0b30*/  LDC R89, c[0x0][0x288] ;  /* 0x0000a200ff597b82 */ /* 0x000e620000000800 */
[----:B------:R-:W-:-:S05]  /*0b40*/  UISETP.GE.AND UP1, UPT, UR5, 0x1, UPT ;  /* 0x000000010500788c */ /* 0x000fca000bf26270 */
[----:B------:R-:W-:Y:S01]  /*0b50*/  @UP0 ULDC UR9, c[0x0][0x44c] ;  /* 0x0001130000090ab9 */ /* 0x000fe20000000800 */
[----:B------:R-:W-:Y:S01]  /*0b60*/  @UP0 ULDC UR11, c[0x0][0x450] ;  /* 0x00011400000b0ab9 */ /* 0x000fe20000000800 */
[----:B------:R-:W2:Y:S01]  /*0b70*/  LDC R18, c[0x0][0x424] ;  /* 0x00010900ff127b82 */ /* 0x000ea20000000800 */
[----:B------:R-:W-:-:S07]  /*0b80*/  PLOP3.LUT P1, PT, PT, PT, UP1, 0x80, 0x0 ;  /* 0x000000000000781c */ /* 0x000fce0003f2f018 */
[----:B------:R-:W3:Y:S01]  /*0b90*/  LDC R5, c[0x0][0x2f0] ;  /* 0x0000bc00ff057b82 */ /* 0x000ee20000000800 */
[----:B0-----:R-:W-:-:S04]  /*0ba0*/  ISETP.NE.U32.AND P0, PT, R6, RZ, PT ;  /* 0x000000ff0600720c */ /* 0x001fc80003f05070 */
[----:B------:R-:W-:-:S03]  /*0bb0*/  ISETP.NE.AND.EX P0, PT, R7, RZ, PT, P0 ;  /* 0x000000ff0700720c */ /* 0x000fc60003f05300 */
[----:B------:R-:W0:Y:S01]  /*0bc0*/  S2UR UR39, SR_CTAID.X ;  /* 0x00000000002779c3 */ /* 0x000e220000002500 */
[----:B-1----:R-:W-:Y:S02]  /*0bd0*/  IADD3 R3, -R89, 0x1, RZ ;  /* 0x0000000159037810 */ /* 0x002fe40007ffe1ff */
[----:B--2---:R-:W-:-:S05]  /*0be0*/  SEL R18, R18, 0x1, P0 ;  /* 0x0000000112127807 */ /* 0x004fca0000000000 */
[----:B---3--:R-:W-:-:S05]  /*0bf0*/  IMAD R3, R18, R5, R3 ;  /* 0x0000000512037224 */ /* 0x008fca00078e0203 */
[----:B------:R-:W-:Y:S01]  /*0c00*/  R2UR UR10, R3 ;  /* 0x00000000030a72ca */ /* 0x000fe200000e0000 */
[----:B0-----:R-:W-:-:S04]  /*0c10*/  UIMAD UR39, UR39, 0xc0, URZ ;  /* 0x000000c0272778a4 */ /* 0x001fc8000f8e023f */
        /* <DEDUP_REMOVED lines=18> */
.L_x_10203:
[----:B------:R-:W-:-:S11]  /*0d40*/  UISETP.NE.AND UP1, UPT, UR5, 0x1, UPT ;  /* 0x000000010500788c */ /* 0x000fd6000bf25270 */
[----:B------:R-:W-:Y:S02]  /*0d50*/  @UP1 ULDC.64 UR10, c[0x0][0x9e8] ;  /* 0x00027a00000a1ab9 */ /* 0x000fe40000000a00 */
[----:B------:R-:W-:-:S04]  /*0d60*/  UIMAD.WIDE.U32 UR8, UR4, UR10, URZ ;  /* 0x0000000a040872a5 */ /* 0x000fc8000f8e003f */
[----:B------:R-:W-:-:S12]  /*0d70*/  @UP1 USHF.R.U32.HI UR4, URZ, UR11, UR9 ;  /* 0x0000000b3f041299 */ /* 0x000fd80008011609 */
.L_x_10204:
[----:B------:R-:W-:-:S06]  /*0d80*/  UIMAD UR4, UR4, UR5, UR5 ;  /* 0x00000005040472a4 */ /* 0x000fcc000f8e0205 */
[----:B------:R-:W-:-:S07]  /*0d90*/  VIMNMX R0, R0, UR4, PT ;  /* 0x0000000400007c48 */ /* 0x000fce000bfe0100 */
.L_x_10202:
[-C--:B------:R-:W-:Y:S01]  /*0da0*/  IMAD R89, R18, R5.reuse, -R89 ;  /* 0x0000000512597224 */ /* 0x080fe200078e0a59 */
[----:B------:R-:W-:Y:S01]  /*0db0*/  @UP0 ULDC UR8, c[0x0][0x44c] ;  /* 0x0001130000080ab9 */ /* 0x000fe20000000800 */
[----:B------:R-:W-:Y:S01]  /*0dc0*/  VIADD R4, R0, 0x7f ;  /* 0x0000007f00047836 */ /* 0x000fe20000000000 */
[----:B------:R-:W-:Y:S01]  /*0dd0*/  UIMAD.WIDE.U32 UR8, UR39, UR8, URZ ;  /* 0x00000008270872a5 */ /* 0x000fe2000f8e003f */
[----:B------:R-:W-:Y:S01]  /*0de0*/  IMAD R0, R18, R5, 0x7f ;  /* 0x0000007f12007424 */ /* 0x000fe200078e0205 */
[----:B------:R-:W-:Y:S01]  /*0df0*/  R2UR UR7, R89 ;  /* 0x00000000590772ca */ /* 0x000fe200000e0000 */
[----:B------:R-:W-:Y:S01]  /*0e00*/  @UP0 ULDC UR10, c[0x0][0x450] ;  /* 0x00011400000a0ab9 */ /* 0x000fe20000000800 */
[----:B------:R-:W-:Y:S01]  /*0e10*/  UMOV UR4, UR39 ;  /* 0x0000002700047c82 */ /* 0x000fe20008000000 */
[----:B------:R-:W-:Y:S01]  /*0e20*/  SHF.R.S32.HI R5, RZ, 0x1f, R4 ;  /* 0x0000001fff057819 */ /* 0x000fe20000011404 */
[----:B------:R-:W-:Y:S01]  /*0e30*/  @UP0 USHF.R.U32.HI UR4, URZ, UR10, UR9 ;  /* 0x0000000a3f040299 */ /* 0x000fe20008011609 */
[----:B------:R-:W-:-:S02]  /*0e40*/  SHF.R.S32.HI R3, RZ, 0x1f, R0 ;  /* 0x0000001fff037819 */ /* 0x000fc40000011400 */
[----:B------:R-:W-:Y:S02]  /*0e50*/  LEA.HI R5, R5, R4, RZ, 0x7 ;  /* 0x0000000405057211 */ /* 0x000fe400078f38ff */
[----:B------:R-:W-:Y:S02]  /*0e60*/  LEA.HI R3, R3, R0, RZ, 0x7 ;  /* 0x0000000003037211 */ /* 0x000fe400078f38ff */
[----:B------:R-:W-:Y:S02]  /*0e70*/  SHF.R.S32.HI R0, RZ, 0x7, R5 ;  /* 0x00000007ff007819 */ /* 0x000fe40000011405 */
[----:B------:R-:W-:Y:S01]  /*0e80*/  UIADD3 UR4, UR7, UR4, URZ ;  /* 0x0000000407047290 */ /* 0x000fe2000fffe03f */
[----:B------:R-:W-:Y:S02]  /*0e90*/  SHF.R.S32.HI R3, RZ, 0x7, R3 ;  /* 0x00000007ff037819 */ /* 0x000fe40000011403 */
[----:B------:R-:W-:Y:S02]  /*0ea0*/  ULDC UR7, c[0x0][0x9dc] ;  /* 0x0002770000077ab9 */ /* 0x000fe40000000800 */
[----:B------:R-:W-:Y:S01]  /*0eb0*/  UIADD3 UR7, UR4, -UR7, URZ ;  /* 0x8000000704077290 */ /* 0x000fe2000fffe03f */
[----:B------:R-:W-:Y:S01]  /*0ec0*/  VIMNMX R88, R3, R0, PT ;  /* 0x0000000003587248 */ /* 0x000fe20003fe0100 */
[----:B------:R-:W-:Y:S10]  /*0ed0*/  @!P1 BRA `(.L_x_10205) ;  /* 0x0000000000449947 */ /* 0x000ff40003800000 */
        /* <DEDUP_REMOVED lines=10> */
.L_x_10206:
[----:B------:R-:W-:-:S11]  /*0f80*/  UISETP.NE.AND UP0, UPT, UR5, 0x1, UPT ;  /* 0x000000010500788c */ /* 0x000fd6000bf05270 */
[----:B------:R-:W-:Y:S02]  /*0f90*/  @UP0 ULDC.64 UR10, c[0x0][0x9e8] ;  /* 0x00027a00000a0ab9 */ /* 0x000fe40000000a00 */
[----:B------:R-:W-:-:S04]  /*0fa0*/  UIMAD.WIDE.U32 UR8, UR4, UR10, URZ ;  /* 0x0000000a040872a5 */ /* 0x000fc8000f8e003f */
[----:B------:R-:W-:-:S12]  /*0fb0*/  @UP0 USHF.R.U32.HI UR4, URZ, UR11, UR9 ;  /* 0x0000000b3f040299 */ /* 0x000fd80008011609 */
.L_x_10207:
[----:B------:R-:W-:-:S04]  /*0fc0*/  UIMAD UR4, UR4, UR5, URZ ;  /* 0x00000005040472a4 */ /* 0x000fc8000f8e023f */
[----:B------:R-:W-:-:S04]  /*0fd0*/  UISETP.LT.AND UP0, UPT, UR7, UR4, UPT ;  /* 0x000000040700728c */ /* 0x000fc8000bf01270 */
[----:B------:R-:W-:-:S12]  /*0fe0*/  USEL UR7, UR7, UR4, !UP0 ;  /* 0x0000000407077287 */ /* 0x000fd8000c000000 */
.L_x_10205:
[----:B------:R-:W-:Y:S02]  /*0ff0*/  USHF.R.S32.HI UR4, URZ, 0x1f, UR7 ;  /* 0x0000001f3f047899 */ /* 0x000fe40008011407 */
[----:B------:R-:W-:Y:S02]  /*1000*/  USHF.R.U32.HI UR11, URZ, 0x10, UR6 ;  /* 0x000000103f0b7899 */ /* 0x000fe40008011606 */
[----:B------:R-:W-:Y:S02]  /*1010*/  ULEA.HI UR4, UR4, UR7, URZ, 0x7 ;  /* 0x0000000704047291 */ /* 0x000fe4000f8f383f */
[----:B------:R-:W-:Y:S02]  /*1020*/  ULOP3.LUT UR7, UR6, 0xffff, URZ, 0xc0, !UPT ;  /* 0x0000ffff06077892 */ /* 0x000fe4000f8ec03f */
[----:B------:R-:W-:-:S04]  /*1030*/  USHF.R.S32.HI UR4, URZ, 0x7, UR4 ;  /* 0x000000073f047899 */ /* 0x000fc80008011404 */
        /* <DEDUP_REMOVED lines=42> */
.L_x_10208:
[----:B------:R-:W-:Y:S02]  /*12e0*/  UIMAD UR5, UR7, UR4, UR10 ;  /* 0x00000004070572a4 */ /* 0x000fe4000f8e020a */
[----:B------:R-:W-:Y:S01]  /*12f0*/  IMAD.U32 R5, RZ, RZ, UR4 ;  /* 0x00000004ff057e24 */ /* 0x000fe2000f8e00ff */
[----:B------:R-:W-:Y:S01]  /*1300*/  PLOP3.LUT P0, PT, PT, PT, PT, 0x80, 0x0 ;  /* 0x000000000000781c */ /* 0x000fe20003f0f070 */
[----:B------:R-:W-:Y:S01]  /*1310*/  IMAD.MOV.U32 R3, RZ, RZ, RZ ;  /* 0x000000ffff037224 */ /* 0x000fe200078e00ff */
[----:B------:R-:W-:Y:S01]  /*1320*/  CS2R R134, SRZ ;  /* 0x0000000000867805 */ /* 0x000fe2000001ff00 */
[----:B------:R-:W-:Y:S01]  /*1330*/  IMAD.MOV.U32 R0, RZ, RZ, RZ ;  /* 0x000000ffff007224 */ /* 0x000fe200078e00ff */
        /* <DEDUP_REMOVED lines=41> */
[----:B------:R-:W-:Y:S02]  /*15d0*/  ULEA UR4, UR5, UR36, 0xc ;  /* 0x0000002405047291 */ /* 0x000fe4000f8e603f */
[----:B------:R-:W-:Y:S02]  /*15e0*/  ULEA UR5, UR5, UR6, 0xd ;  /* 0x0000000605057291 */ /* 0x000fe4000f8e683f */
[----:B------:R-:W-:Y:S02]  /*15f0*/  UIADD3 UR4, UR4, 0xc400, URZ ;  /* 0x0000c40004047890 */ /* 0x000fe4000fffe03f */
[----:B------:R-:W-:Y:S02]  /*1600*/  USHF.R.U32.HI UR5, URZ, 0x4, UR5 ;  /* 0x000000043f057899 */ /* 0x000fe40008011605 */
[----:B------:R-:W-:Y:S02]  /*1610*/  USHF.R.U32.HI UR4, URZ, 0x4, UR4 ;  /* 0x000000043f047899 */ /* 0x000fe40008011604 */
[----:B------:R-:W-:-:S02]  /*1620*/  ULOP3.LUT UR60, UR5, 0x3fff, URZ, 0xc0, !UPT ;  /* 0x00003fff053c7892 */ /* 0x000fc4000f8ec03f */
        /* <DEDUP_REMOVED lines=18> */
.L_x_10210:
[----:B------:R-:W-:-:S04]  /*1750*/  SHF.L.U32 R0, RZ, 0x1f, RZ ;  /* 0x0000001fff007819 */ /* 0x000fc800000006ff */
[----:B------:R-:W0:Y:S02]  /*1760*/  SYNCS.PHASECHK.TRANS64.TRYWAIT P0, [UR36+0x2d800], R0 ;  /* 0x02d80000ff0075a7 */ /* 0x000e240008000164 */
[----:B0-----:R-:W-:Y:S05]  /*1770*/  @!P0 BRA `(.L_x_10211) ;  /* 0x0000013c00e88947 */ /* 0x001fea0003800000 */
.L_x_10378:
[----:B------:R-:W-:-:S13]  /*1780*/  R2UR UR4, R16 ;  /* 0x00000000100472ca */ /* 0x000fda00000e0000 */
[----:B------:R-:W-:-:S06]  /*1790*/  ULOP3.LUT UR4, UR4, 0x1, URZ, 0xfc, !UPT ;  /* 0x0000000104047892 */ /* 0x000fcc000f8efc3f */
[----:B0-----:R-:W-:-:S05]  /*17a0*/  IMAD.U32 R3, RZ, RZ, UR4 ;  /* 0x00000004ff037e24 */ /* 0x001fca000f8e00ff */
[----:B------:R-:W-:-:S13]  /*17b0*/  ISETP.NE.AND P0, PT, R3, 0x3, PT ;  /* 0x000000030300780c */ /* 0x000fda0003f05270 */
[----:B------:R-:W-:Y:S05]  /*17c0*/  @!P0 BRA `(.L_x_10212) ;  /* 0x0000000000048947 */ /* 0x000fea0003800000 */
[----:B------:R-:W-:Y:S01]  /*17d0*/  BPT.TRAP 0x1 ;  /* 0x000000040000795c */ /* 0x000fe20000300000 */
.L_x_10212:
[----:B------:R0:W1:Y:S01]  /*17e0*/  SYNCS.PHASECHK.TRANS64.TRYWAIT P2, [UR36+0x2d830], R0 ;  /* 0x02d83000ff0075a7 */ /* 0x0000620008040164 */
[----:B------:R-:W-:Y:S05]  /*17f0*/  @!P0 BRA `(.L_x_10213) ;  /* 0x0000000000048947 */ /* 0x000fea0003800000 */
[----:B------:R-:W-:Y:S01]  /*1800*/  BPT.TRAP 0x1 ;  /* 0x000000040000795c */ /* 0x000fe20000300000 */
.L_x_10213:
[----:B------:R-:W-:Y:S01]  /*1810*/  IMAD.U32 R14, RZ, RZ, UR37 ;  /* 0x00000025ff0e7e24 */ /* 0x000fe2000f8e00ff */
[----:B------:R-:W-:-:S04]  /*1820*/  ISETP.NE.AND P1, PT, R23, RZ, PT ;  /* 0x000000ff1700720c */ /* 0x000fc80003f25270 */
[----:B------:R-:W-:Y:S01]  /*1830*/  LOP3.LUT R14, R14, 0x10000, RZ, 0xfc, !PT ;  /* 0x000100000e0e7812 */ /* 0x000fe200078efcff */
[----:B-1----:R-:W-:Y:S08]  /*1840*/  @P2 BRA `(.L_x_10214) ;  /* 0x0000000000082947 */ /* 0x002ff00003800000 */
[----:B------:R-:W1:Y:S02]  /*1850*/  SYNCS.PHASECHK.TRANS64.TRYWAIT P2, [UR36+0x2d830], R0 ;  /* 0x02d83000ff0075a7 */ /* 0x000e640008040164 */
[----:B-1----:R-:W-:Y:S05]  /*1860*/  @!P2 BRA `(.L_x_10215) ;  /* 0x0000013c00c4a947 */ /* 0x002fea0003800000 */
.L_x_10214:
[----:B------:R-:W-:Y:S05]  /*1870*/  WARPSYNC.ALL ;  /* 0x0000000000007948 */ /* 0x000fea0003800000 */
[----:B------:R-:W-:Y:S01]  /*1880*/  IMAD.MOV.U32 R15, RZ, RZ, -0x7fffffe0 ;  /* 0x80000020ff0f7424 */ /* 0x000fe200078e00ff */
        /* <DEDUP_REMOVED lines=13> */
[----:B-1----:R-:W-:Y:S01]  /*1960*/  IMAD.HI R3, R92, 0x55555556, RZ ;  /* 0x555555565c037827 */ /* 0x002fe200078e02ff */
[----:B------:R-:W-:Y:S01]  /*1970*/  UMOV UR19, 0x80000020 ;  /* 0x8000002000137882 */ /* 0x000fe20000000000 */
[----:B------:R-:W-:Y:S01]  /*1980*/  UMOV UR21, 0x80000020 ;  /* 0x8000002000157882 */ /* 0x000fe20000000000 */
[----:B------:R-:W-:Y:S01]  /*1990*/  UIADD3 UR14, UR37, 0x200, URZ ;  /* 0x00000200250e7890 */ /* 0x000fe2000fffe03f */
[----:B------:R-:W-:Y:S01]  /*19a0*/  IMAD.IADD R97, R90, 0x1, -R97 ;  /* 0x000000015a617824 */ /* 0x000fe200078e0a61 */
[----:B------:R-:W-:Y:S01]  /*19b0*/  UIADD3 UR12, UR24, 0x300, URZ ;  /* 0x00000300180c7890 */ /* 0x000fe2000fffe03f */
[----:B------:R-:W-:Y:S01]  /*19c0*/  UMOV UR10, UR37 ;  /* 0x00000025000a7c82 */ /* 0x000fe20008000000 */
[----:B------:R-:W-:Y:S01]  /*19d0*/  UIADD3 UR16, UR24, 0x302, URZ ;  /* 0x0000030218107890 */ /* 0x000fe2000fffe03f */
[----:B------:R-:W-:Y:S01]  /*19e0*/  HGMMA.64x128x16.F32 R24, gdesc[UR8], RZ, !UPT, gsb0 ;  /* 0x01e00000081879f0 */ /* 0x000fe2000c0008ff */
[----:B------:R-:W-:Y:S01]  /*19f0*/  UIADD3 UR8, UR24, 0x2, URZ ;  /* 0x0000000218087890 */ /* 0x000fe2000fffe03f */
[----:B0-----:R-:W-:Y:S01]  /*1a00*/  SHF.R.S32.HI R0, RZ, 0x1f, R97 ;  /* 0x0000001fff007819 */ /* 0x001fe20000011461 */
[----:B------:R-:W-:Y:S01]  /*1a10*/  UIADD3 UR10, UR37, 0x2, URZ ;  /* 0x00000002250a7890 */ /* 0x000fe2000fffe03f */
[----:B------:R-:W-:Y:S01]  /*1a20*/  UMOV UR9, 0x80000020 ;  /* 0x8000002000097882 */ /* 0x000fe20000000000 */
[----:B------:R-:W-:Y:S01]  /*1a30*/  UMOV UR11, 0x80000020 ;  /* 0x80000020000b7882 */ /* 0x000fe20000000000 */
[----:B------:R-:W-:Y:S01]  /*1a40*/  UIADD3 UR18, UR37, 0x202, URZ ;  /* 0x0000020225127890 */ /* 0x000fe2000fffe03f */
[----:B------:R-:W-:Y:S01]  /*1a50*/  LEA.HI R11, R0, R97, RZ, 0x2 ;  /* 0x00000061000b7211 */ /* 0x000fe200078f10ff */
[----:B------:R-:W-:-:S02]  /*1a60*/  UIADD3 UR20, UR24, 0x600, URZ ;  /* 0x0000060018147890 */ /* 0x000fc4000fffe03f */
[----:B------:R-:W-:Y:S01]  /*1a70*/  UIADD3 UR22, UR37, 0x400, URZ ;  /* 0x0000040025167890 */ /* 0x000fe2000fffe03f */
[----:B------:R-:W-:Y:S01]  /*1a80*/  SHF.R.S32.HI R21, RZ, 0x1f, R11 ;  /* 0x0000001fff157819 */ /* 0x000fe2000001140b */
[----:B------:R-:W-:Y:S01]  /*1a90*/  UMOV UR23, 0x80000020 ;  /* 0x8000002000177882 */ /* 0x000fe20000000000 */
[----:B------:R-:W-:Y:S02]  /*1aa0*/  UIADD3 UR24, UR24, 0x602, URZ ;  /* 0x0000060218187890 */ /* 0x000fe4000fffe03f */
[----:B------:R-:W-:Y:S01]  /*1ab0*/  UIADD3 UR26, UR37, 0x402, URZ ;  /* 0x00000402251a7890 */ /* 0x000fe2000fffe03f */
[----:B------:R-:W-:Y:S01]  /*1ac0*/  UMOV UR25, 0x80000020 ;  /* 0x8000002000197882 */ /* 0x000fe20000000000 */
[----:B------:R-:W-:Y:S01]  /*1ad0*/  UMOV UR27, 0x80000020 ;  /* 0x80000020001b7882 */ /* 0x000fe20000000000 */
[----:B------:R-:W-:Y:S01]  /*1ae0*/  ULDC UR7, c[0x0][0x9d8] ;  /* 0x0002760000077ab9 */ /* 0x000fe20000000800 */
[----:B------:R-:W-:Y:S01]  /*1af0*/  ULDC UR4, c[0x0][0x448] ;  /* 0x0001120000047ab9 */ /* 0x000fe20000000800 */
[----:B------:R-:W-:Y:S01]  /*1b00*/  ULDC UR31, c[0x0][0x2f0] ;  /* 0x0000bc00001f7ab9 */ /* 0x000fe20000000800 */
[----:B------:R-:W-:Y:S01]  /*1b10*/  UISETP.NE.AND UP0, UPT, UR4, 0x1, UPT ;  /* 0x000000010400788c */ /* 0x000fe2000bf05270 */
[----:B------:R-:W-:-:S02]  /*1b20*/  ULDC UR6, c[0x0][0x9dc] ;  /* 0x0002770000067ab9 */ /* 0x000fc40000000800 */
[----:B------:R-:W-:-:S03]  /*1b30*/  ULOP3.LUT UR28, URZ, UR6, URZ, 0x33, !UPT ;  /* 0x000000063f1c7292 */ /* 0x000fc6000f8e333f */
[----:B------:R-:W-:Y:S02]  /*1b40*/  PLOP3.LUT P2, PT, PT, PT, UP0, 0x80, 0x0 ;  /* 0x000000000000781c */ /* 0x000fe40003f4f008 */
[----:B------:R-:W-:-:S03]  /*1b50*/  PLOP3.LUT P3, PT, PT, PT, UP0, 0x80, 0x0 ;  /* 0x000000000000781c */ /* 0x000fc60003f6f008 */
[----:B------:R-:W-:Y:S01]  /*1b60*/  @UP0 ULDC UR4, c[0x0][0x44c] ;  /* 0x0001130000040ab9 */ /* 0x000fe20000000800 */
[----:B------:R-:W-:Y:S02]  /*1b70*/  WARPGROUP.DEPBAR.LE gsb0, 0x0 ;  /* 0x00008000000079c5 */ /* 0x000fe40000010000 */
[----:B------:R-:W-:-:S06]  /*1b80*/  WARPGROUP.ARRIVE ;  /* 0x00000000000079c5 */ /* 0x000fcc0000000000 */
        /* <DEDUP_REMOVED lines=16> */
[----:B------:R-:W-:Y:S01]  /*1c90*/  LEA.HI R25, R91, R90, RZ, 0x2 ;  /* 0x0000005a5b197211 */ /* 0x000fe200078f10ff */
[----:B------:R-:W-:Y:S01]  /*1ca0*/  FMUL.FTZ R5, R27, UR7 ;  /* 0x000000071b057c20 */ /* 0x000fe20008410000 */
[----:B------:R-:W-:Y:S01]  /*1cb0*/  FMUL.FTZ R101, R29, UR7 ;  /* 0x000000071d657c20 */ /* 0x000fe20008410000 */
[----:B------:R-:W-:Y:S01]  /*1cc0*/  LEA.HI R27, R3, R3, RZ, 0x1 ;  /* 0x00000003031b7211 */ /* 0x000fe200078f08ff */
[----:B------:R-:W-:Y:S01]  /*1cd0*/  FMUL.FTZ R4, R26, UR7 ;  /* 0x000000071a047c20 */ /* 0x000fe20008410000 */
[----:B------:R-:W-:Y:S01]  /*1ce0*/  LEA.HI R3, R0, R97, RZ, 0x5 ;  /* 0x0000006100037211 */ /* 0x000fe200078f28ff */
[----:B------:R-:W-:Y:S01]  /*1cf0*/  FMUL.FTZ R98, R24, UR7 ;  /* 0x0000000718627c20 */ /* 0x000fe20008410000 */
[----:B------:R-:W-:Y:S01]  /*1d00*/  LOP3.LUT R29, R25, 0xfffffffc, RZ, 0xc0, !PT ;  /* 0xfffffffc191d7812 */ /* 0x000fe200078ec0ff */
[----:B------:R-:W-:Y:S01]  /*1d10*/  IMAD R27, R27, -0x3, R92 ;  /* 0xfffffffd1b1b7824 */ /* 0x000fe200078e025c */
[----:B------:R-:W-:Y:S01]  /*1d20*/  SHF.R.S32.HI R0, RZ, 0x2, R11 ;  /* 0x00000002ff007819 */ /* 0x000fe2000001140b */
[----:B------:R-:W-:Y:S01]  /*1d30*/  FMUL.FTZ R24, R43, UR7 ;  /* 0x000000072b187c20 */ /* 0x000fe20008410000 */
[----:B------:R-:W-:Y:S01]  /*1d40*/  SHF.R.S32.HI R3, RZ, 0x5, R3 ;  /* 0x00000005ff037819 */ /* 0x000fe20000011403 */
[----:B------:R-:W-:Y:S01]  /*1d50*/  IMAD.IADD R29, R90, 0x1, -R29 ;  /* 0x000000015a1d7824 */ /* 0x000fe200078e0a1d */
[-C--:B------:R-:W-:Y:S01]  /*1d60*/  LEA.HI R25, R21, R0.reuse, RZ, 0x3 ;  /* 0x0000000015197211 */ /* 0x080fe200078f18ff */
[----:B------:R-:W-:Y:S01]  /*1d70*/  FMUL.FTZ R43, R65, UR7 ;  /* 0x00000007412b7c20 */ /* 0x000fe20008410000 */
[----:B------:R-:W-:Y:S01]  /*1d80*/  LEA R26, R3, UR39, 0x4 ;  /* 0x00000027031a7c11 */ /* 0x000fe2000f8e20ff */
[----:B------:R-:W-:Y:S01]  /*1d90*/  FMUL.FTZ R93, R46, UR7 ;  /* 0x000000072e5d7c20 */ /* 0x000fe20008410000 */
[----:B------:R-:W-:Y:S01]  /*1da0*/  LOP3.LUT R25, R25, 0xfffffff8, RZ, 0xc0, !PT ;  /* 0xfffffff819197812 */ /* 0x000fe200078ec0ff */
[----:B------:R-:W-:Y:S01]  /*1db0*/  IMAD.MOV.U32 R65, RZ, RZ, -0x80 ;  /* 0xffffff80ff417424 */ /* 0x000fe200078e00ff */
[----:B------:R-:W-:Y:S01]  /*1dc0*/  LEA.HI R3, R29, R29, RZ, 0x1 ;  /* 0x0000001d1d037211 */ /* 0x000fe200078f08ff */
[----:B------:R-:W-:Y:S01]  /*1dd0*/  FMUL.FTZ R100, R28, UR7 ;  /* 0x000000071c647c20 */ /* 0x000fe20008410000 */
[----:B------:R-:W-:Y:S01]  /*1de0*/  IADD3 R26, R26, R0, -R25 ;  /* 0x000000001a1a7210 */ /* 0x000fe20007ffe819 */
[----:B------:R-:W-:Y:S01]  /*1df0*/  FMUL.FTZ R46, R52, UR7 ;  /* 0x00000007342e7c20 */ /* 0x000fe20008410000 */
[----:B------:R-:W-:Y:S01]  /*1e00*/  LOP3.LUT R0, R3, 0x1ffffffe, RZ, 0xc0, !PT ;  /* 0x1ffffffe03007812 */ /* 0x000fe200078ec0ff */
[----:B------:R-:W-:-:S02]  /*1e10*/  IMAD.U32 R3, RZ, RZ, UR36 ;  /* 0x00000024ff037e24 */ /* 0x000fc4000f8e00ff */
[----:B------:R-:W-:Y:S01]  /*1e20*/  FMUL.FTZ R52, R61, UR7 ;  /* 0x000000073d347c20 */ /* 0x000fe20008410000 */
[----:B------:R-:W-:Y:S01]  /*1e30*/  IMAD R27, R27, 0x40, R26 ;  /* 0x000000401b1b7824 */ /* 0x000fe200078e021a */
[----:B------:R-:W-:Y:S01]  /*1e40*/  LOP3.LUT R28, R11, 0x7ffffffc, RZ, 0xc0, !PT ;  /* 0x7ffffffc0b1c7812 */ /* 0x000fe200078ec0ff */
[----:B------:R-:W-:Y:S02]  /*1e50*/  IMAD.IADD R0, R29, 0x1, -R0 ;  /* 0x000000011d007824 */ /* 0x000fe400078e0a00 */
[----:B------:R-:W-:Y:S01]  /*1e60*/  FMUL.FTZ R61, R67, UR7 ;  /* 0x00000007433d7c20 */ /* 0x000fe20008410000 */
[----:B------:R-:W-:Y:S02]  /*1e70*/  @!P1 VIADD R3, R3, 0x2d840 ;  /* 0x0002d84003039836 */ /* 0x000fe40000000000 */
[----:B------:R-:W-:Y:S01]  /*1e80*/  FMUL.FTZ R7, R31, UR7 ;  /* 0x000000071f077c20 */ /* 0x000fe20008410000 */
[----:B------:R-:W-:Y:S02]  /*1e90*/  IMAD R0, R0, 0x8, R27 ;  /* 0x0000000800007824 */ /* 0x000fe400078e021b */
[----:B------:R-:W-:Y:S01]  /*1ea0*/  FMUL.FTZ R67, R75, UR7 ;  /* 0x000000074b437c20 */ /* 0x000fe20008410000 */
[----:B------:R-:W-:-:S02]  /*1eb0*/  IMAD R65, R88, R65, 0x80 ;  /* 0x0000008058417424 */ /* 0x000fc400078e0241 */
[----:B------:R-:W-:Y:S01]  /*1ec0*/  FMUL.FTZ R31, R32, UR7 ;  /* 0x00000007201f7c20 */ /* 0x000fe20008410000 */
[----:B------:R-:W-:Y:S01]  /*1ed0*/  @P2 IMAD.HI.U32 R26, R0, UR4, RZ ;  /* 0x00000004001a2c27 */ /* 0x000fe2000f8e00ff */
[----:B------:R-:W-:-:S03]  /*1ee0*/  @UP0 ULDC UR4, c[0x0][0x450] ;  /* 0x0001140000040ab9 */ /* 0x000fc60000000800 */
[----:B------:R-:W-:Y:S01]  /*1ef0*/  FMUL.FTZ R32, R33, UR7 ;  /* 0x0000000721207c20 */ /* 0x000fe20008410000 */
[----:B------:R-:W-:Y:S01]  /*1f00*/  FMUL.FTZ R95, R50, UR7 ;  /* 0x00000007325f7c20 */ /* 0x000fe20008410000 */
[----:B------:R-:W-:Y:S01]  /*1f10*/  IMAD.MOV.U32 R27, RZ, RZ, R0 ;  /* 0x000000ffff1b7224 */ /* 0x000fe200078e0000 */
[----:B------:R-:W-:Y:S01]  /*1f20*/  @P3 SHF.R.U32.HI R27, RZ, UR4, R26 ;  /* 0x00000004ff1b3c19 */ /* 0x000fe2000801161a */
[----:B------:R-:W-:Y:S01]  /*1f30*/  ULDC.64 UR4, c[0x0][0x9e0] ;  /* 0x0002780000047ab9 */ /* 0x000fe20000000a00 */
[----:B------:R-:W-:Y:S01]  /*1f40*/  @!P1 PRMT R11, RZ, 0x654, R3 ;  /* 0x00000654ff0b9816 */ /* 0x000fe20000000003 */
[----:B------:R-:W-:Y:S01]  /*1f50*/  FMUL.FTZ R9, R35, UR7 ;  /* 0x0000000723097c20 */ /* 0x000fe20008410000 */
[----:B------:R-:W-:Y:S01]  /*1f60*/  FMUL.FTZ R33, R36, UR7 ;  /* 0x0000000724217c20 */ /* 0x000fe20008410000 */
[----:B------:R-:W0:Y:S01]  /*1f70*/  SHFL.IDX PT, R75, R27, RZ, 0x1c1f ;  /* 0x001c1fff1b4b7589 */ /* 0x000e2200000e0000 */
[----:B------:R-:W-:Y:S01]  /*1f80*/  FMUL.FTZ R94, R47, UR7 ;  /* 0x000000072f5e7c20 */ /* 0x000fe20008410000 */
[----:B------:R-:W-:Y:S01]  /*1f90*/  FMUL.FTZ R96, R51, UR7 ;  /* 0x0000000733607c20 */ /* 0x000fe20008410000 */
[----:B------:R-:W-:Y:S01]  /*1fa0*/  FMUL.FTZ R50, R56, UR7 ;  /* 0x0000000738327c20 */ /* 0x000fe20008410000 */
[----:B------:R-:W-:-:S02]  /*1fb0*/  IMAD.IADD R3, R97, 0x1, -R28 ;  /* 0x0000000161037824 */ /* 0x000fc400078e0a1c */
        /* <DEDUP_REMOVED lines=9> */
[----:B------:R-:W-:Y:S01]  /*2050*/  UISETP.GE.AND UP1, UPT, UR5, 0x1, UPT ;  /* 0x000000010500788c */ /* 0x000fe2000bf26270 */
        /* <DEDUP_REMOVED lines=32> */
[----:B------:R1:W-:Y:S01]  /*2260*/  @!P1 SYNCS.ARRIVE.TRANS64.RED.A1T0 RZ, [R11+URZ], RZ ;  /* 0x000000ff0bff99a7 */ /* 0x0003e2000810043f */
[----:B------:R-:W-:Y:S01]  /*2270*/  FMUL.FTZ R73, R86, UR7 ;  /* 0x0000000756497c20 */ /* 0x000fe20008410000 */
[----:B------:R-:W-:Y:S01]  /*2280*/  FMUL.FTZ R77, R87, UR7 ;  /* 0x00000007574d7c20 */ /* 0x000fe20008410000 */
[----:B------:R-:W-:Y:S01]  /*2290*/  PLOP3.LUT P2, PT, PT, PT, UP1, 0x40, 0x0 ;  /* 0x000000000000781c */ /* 0x000fe20003f4e818 */
[----:B------:R-:W-:Y:S01]  /*22a0*/  IMAD.U32 R85, RZ, RZ, UR10 ;  /* 0x0000000aff557e24 */ /* 0x000fe2000f8e00ff */
[----:B------:R-:W2:Y:S01]  /*22b0*/  MUFU.TANH R98, R98 ;  /* 0x0000006200627308 */ /* 0x000ea20000002400 */
[----:B------:R-:W-:Y:S01]  /*22c0*/  LEA R29, R88, 0xffffff80, 0x7 ;  /* 0xffffff80581d7811 */ /* 0x000fe200078e38ff */
[----:B-1----:R-:W-:-:S02]  /*22d0*/  IMAD R11, R3, -0x2, R28 ;  /* 0xfffffffe030b7824 */ /* 0x002fc400078e021c */
[C---:B------:R-:W-:Y:S02]  /*22e0*/  IMAD R28, R18.reuse, UR31, R65 ;  /* 0x0000001f121c7c24 */ /* 0x040fe4000f8e0241 */
[----:B------:R-:W-:Y:S02]  /*22f0*/  IMAD R30, R18, UR31, R11 ;  /* 0x0000001f121e7c24 */ /* 0x000fe4000f8e020b */
[----:B------:R-:W1:Y:S01]  /*2300*/  MUFU.TANH R99, R99 ;  /* 0x0000006300637308 */ /* 0x000e620000002400 */
[----:B------:R-:W-:Y:S02]  /*2310*/  IMAD R79, R3, -0x2, R28 ;  /* 0xfffffffe034f7824 */ /* 0x000fe400078e021c */
[----:B------:R-:W-:Y:S02]  /*2320*/  IMAD.IADD R30, R30, 0x1, -R85 ;  /* 0x000000011e1e7824 */ /* 0x000fe400078e0a55 */
[----:B------:R-:W-:Y:S02]  /*2330*/  IMAD.U32 R11, RZ, RZ, UR28 ;  /* 0x0000001cff0b7e24 */ /* 0x000fe4000f8e00ff */
[C---:B------:R-:W-:Y:S01]  /*2340*/  VIADD R74, R30.reuse, UR4 ;  /* 0x000000041e4a7c36 */ /* 0x040fe20008000000 */
[----:B------:R-:W3:Y:S01]  /*2350*/  MUFU.TANH R4, R4 ;  /* 0x0000000400047308 */ /* 0x000ee20000002400 */
[----:B------:R-:W-:-:S03]  /*2360*/  VIADD R30, R30, UR28 ;  /* 0x0000001c1e1e7c36 */ /* 0x000fc60008000000 */
[----:B0-----:R-:W-:Y:S01]  /*2370*/  VIADDMNMX R34, R75, R74, R79, PT ;  /* 0x0000004a4b227246 */ /* 0x001fe2000380014f */
[----:B------:R-:W-:-:S03]  /*2380*/  IMAD.IADD R71, R30, 0x1, R75 ;  /* 0x000000011e477824 */ /* 0x000fc600078e024b */
[----:B------:R-:W0:Y:S08]  /*2390*/  MUFU.TANH R5, R5 ;  /* 0x0000000500057308 */ /* 0x000e300000002400 */
        /* <DEDUP_REMOVED lines=61> */
[----:B------:R-:W-:Y:S01]  /*2770*/  IMAD R28, R18, UR31, R75 ;  /* 0x0000001f121c7c24 */ /* 0x000fe2000f8e024b */
[----:B------:R-:W-:Y:S03]  /*2780*/  BSSY B0, `(.L_x_10217) ;  /* 0x0000011000007945 */ /* 0x000fe60003800000 */
[----:B------:R-:W-:-:S05]  /*2790*/  IMAD.IADD R28, R28, 0x1, -R85 ;  /* 0x000000011c1c7824 */ /* 0x000fca00078e0a55 */
        /* <DEDUP_REMOVED lines=10> */
.L_x_10218:
[----:B------:R-:W-:-:S06]  /*2840*/  UISETP.NE.AND UP2, UPT, UR5, 0x1, UPT ;  /* 0x000000010500788c */ /* 0x000fcc000bf45270 */
[----:B------:R-:W-:-:S05]  /*2850*/  PLOP3.LUT P2, PT, PT, PT, UP2, 0x80, 0x0 ;  /* 0x000000000000781c */ /* 0x000fca0003f4f028 */
[----:B------:R-:W-:-:S08]  /*2860*/  @UP2 ULDC.64 UR6, c[0x0][0x9e8] ;  /* 0x00027a0000062ab9 */ /* 0x000fd00000000a00 */
[----:B------:R-:W-:-:S05]  /*2870*/  @P2 IMAD.HI.U32 R75, R28, UR6, RZ ;  /* 0x000000061c4b2c27 */ /* 0x000fca000f8e00ff */
[----:B------:R-:W-:-:S07]  /*2880*/  @P2 SHF.R.U32.HI R28, RZ, UR7, R75 ;  /* 0x00000007ff1c2c19 */ /* 0x000fce000801164b */
.L_x_10219:
[----:B------:R-:W-:Y:S05]  /*2890*/  BSYNC B0 ;  /* 0x0000000000007941 */ /* 0x000fea0003800000 */
.L_x_10217:
[----:B------:R-:W-:-:S04]  /*28a0*/  IMAD R28, R28, UR5, -R29 ;  /* 0x000000051c1c7c24 */ /* 0x000fc8000f8e0a1d */
[----:B------:R-:W-:-:S05]  /*28b0*/  IMAD R28, R3, -0x2, R28 ;  /* 0xfffffffe031c7824 */ /* 0x000fca00078e021c */
[----:B------:R-:W-:Y:S02]  /*28c0*/  VIMNMX R71, R71, R28, !PT ;  /* 0x0000001c47477248 */ /* 0x000fe40007fe0100 */
[----:B------:R-:W-:-:S07]  /*28d0*/  VIADDMNMX R34, R28, UR5, R34, PT ;  /* 0x000000051c227c46 */ /* 0x000fce000b800122 */
.L_x_10216:
[----:B------:R-:W1:Y:S01]  /*28e0*/  SHFL.IDX PT, R27, R27, 0x1, 0x1c1f ;  /* 0x003c1f001b1b7f89 */ /* 0x000e6200000e0000 */
[----:B------:R-:W-:Y:S02]  /*28f0*/  PLOP3.LUT P2, PT, PT, PT, UP1, 0x40, 0x0 ;  /* 0x000000000000781c */ /* 0x000fe40003f4e818 */
[----:B-1----:R-:W-:Y:S01]  /*2900*/  VIADDMNMX R79, R27, R74, R79, PT ;  /* 0x0000004a1b4f7246 */ /* 0x002fe2000380014f */
[----:B------:R-:W-:-:S10]  /*2910*/  IMAD.IADD R81, R30, 0x1, R27 ;  /* 0x000000011e517824 */ /* 0x000fd400078e021b */
[----:B------:R-:W-:Y:S05]  /*2920*/  @P2 BRA `(.L_x_10220) ;  /* 0x00000000005c2947 */ /* 0x000fea0003800000 */
        /* <DEDUP_REMOVED lines=13> */
.L_x_10222:
[----:B------:R-:W-:-:S06]  /*2a00*/  UISETP.NE.AND UP2, UPT, UR5, 0x1, UPT ;  /* 0x000000010500788c */ /* 0x000fcc000bf45270 */
[----:B------:R-:W-:-:S05]  /*2a10*/  PLOP3.LUT P2, PT, PT, PT, UP2, 0x80, 0x0 ;  /* 0x000000000000781c */ /* 0x000fca0003f4f028 */
[----:B------:R-:W-:-:S08]  /*2a20*/  @UP2 ULDC.64 UR6, c[0x0][0x9e8] ;  /* 0x00027a0000062ab9 */ /* 0x000fd00000000a00 */
[----:B------:R-:W-:-:S05]  /*2a30*/  @P2 IMAD.HI.U32 R27, R28, UR6, RZ ;  /* 0x000000061c1b2c27 */ /* 0x000fca000f8e00ff */
[----:B------:R-:W-:-:S07]  /*2a40*/  @P2 SHF.R.U32.HI R28, RZ, UR7, R27 ;  /* 0x00000007ff1c2c19 */ /* 0x000fce000801161b */
.L_x_10223:
[----:B------:R-:W-:Y:S05]  /*2a50*/  BSYNC B0 ;  /* 0x0000000000007941 */ /* 0x000fea0003800000 */
.L_x_10221:
[----:B------:R-:W-:-:S04]  /*2a60*/  IMAD R28, R28, UR5, -R29 ;  /* 0x000000051c1c7c24 */ /* 0x000fc8000f8e0a1d */
[----:B------:R-:W-:-:S05]  /*2a70*/  IMAD R28, R3, -0x2, R28 ;  /* 0xfffffffe031c7824 */ /* 0x000fca00078e021c */
[----:B------:R-:W-:Y:S02]  /*2a80*/  VIMNMX R81, R81, R28, !PT ;  /* 0x0000001c51517248 */ /* 0x000fe40007fe0100 */
[----:B------:R-:W-:-:S07]  /*2a90*/  VIADDMNMX R79, R28, UR5, R79, PT ;  /* 0x000000051c4f7c46 */ /* 0x000fce000b80014f */
.L_x_10220:
[C---:B------:R-:W-:Y:S01]  /*2aa0*/  ISETP.GE.AND P4, PT, R65.reuse, 0x1, PT ;  /* 0x000000014100780c */ /* 0x040fe20003f86270 */
[----:B------:R-:W-:Y:S01]  /*2ab0*/  ULDC UR10, c[0x0][0x988] ;  /* 0x00026200000a7ab9 */ /* 0x000fe20000000800 */
[----:B------:R-:W-:Y:S01]  /*2ac0*/  ISETP.GE.AND P5, PT, R65, 0x9, PT ;  /* 0x000000094100780c */ /* 0x000fe20003fa6270 */
[----:B------:R-:W-:Y:S01]  /*2ad0*/  @UP0 ULDC UR6, c[0x0][0x44c] ;  /* 0x0001130000060ab9 */ /* 0x000fe20000000800 */
[----:B------:R-:W-:Y:S01]  /*2ae0*/  ISETP.GT.AND P2, PT, R71, RZ, !P4 ;  /* 0x000000ff4700720c */ /* 0x000fe20006744270 */
[----:B------:R-:W-:Y:S01]  /*2af0*/  UIMAD.WIDE.U32 UR6, UR39, UR6, URZ ;  /* 0x00000006270672a5 */ /* 0x000fe2000f8e003f */
[----:B------:R-:W-:Y:S01]  /*2b00*/  P2R R83, PR, RZ, 0x1 ;  /* 0x00000001ff537803 */ /* 0x000fe20000000000 */
[----:B------:R-:W-:Y:S01]  /*2b10*/  @UP0 ULDC UR14, c[0x0][0x450] ;  /* 0x00011400000e0ab9 */ /* 0x000fe20000000800 */
[----:B------:R-:W-:Y:S01]  /*2b20*/  ISETP.LT.OR P2, PT, R34, 0x1, P2 ;  /* 0x000000012200780c */ /* 0x000fe20001741670 */
[----:B------:R-:W-:Y:S01]  /*2b30*/  @UP0 USHF.R.U32.HI UR39, URZ, UR14, UR7 ;  /* 0x0000000e3f270299 */ /* 0x000fe20008011607 */
[----:B------:R-:W-:-:S02]  /*2b40*/  ISETP.GE.AND P0, PT, R65, 0xa, PT ;  /* 0x0000000a4100780c */ /* 0x000fc40003f06270 */
[----:B------:R-:W-:Y:S02]  /*2b50*/  FSEL R27, R98, -INF , !P2 ;  /* 0xff800000621b7808 */ /* 0x000fe40005000000 */
[----:B------:R-:W-:Y:S02]  /*2b60*/  ISETP.GT.AND P2, PT, R71, 0x8, !P5 ;  /* 0x000000084700780c */ /* 0x000fe40006f44270 */
[----:B------:R-:W-:Y:S02]  /*2b70*/  ISETP.GE.AND P3, PT, R65, 0x2, PT ;  /* 0x000000024100780c */ /* 0x000fe40003f66270 */
[----:B------:R-:W-:Y:S02]  /*2b80*/  ISETP.LT.OR P2, PT, R34, 0x9, P2 ;  /* 0x000000092200780c */ /* 0x000fe40001741670 */
[----:B------:R-:W-:Y:S02]  /*2b90*/  ISETP.GT.AND P3, PT, R71, 0x1, !P3 ;  /* 0x000000014700780c */ /* 0x000fe40005f64270 */
[----:B------:R-:W-:-:S02]  /*2ba0*/  FSEL R29, R100, -INF , !P2 ;  /* 0xff800000641d7808 */ /* 0x000fc40005000000 */
[----:B------:R-:W-:Y:S02]  /*2bb0*/  ISETP.GT.AND P2, PT, R71, 0x9, !P0 ;  /* 0x000000094700780c */ /* 0x000fe40004744270 */
[C---:B------:R-:W-:Y:S02]  /*2bc0*/  ISETP.GE.AND P0, PT, R65.reuse, 0x11, PT ;  /* 0x000000114100780c */ /* 0x040fe40003f06270 */
[----:B------:R-:W-:Y:S02]  /*2bd0*/  ISETP.LT.OR P2, PT, R34, 0xa, P2 ;  /* 0x0000000a2200780c */ /* 0x000fe40001741670 */
[----:B------:R-:W-:Y:S02]  /*2be0*/  ISETP.GE.AND P5, PT, R65, 0x52, PT ;  /* 0x000000524100780c */ /* 0x000fe40003fa6270 */
[----:B0-----:R-:W-:Y:S02]  /*2bf0*/  FSEL R30, R101, -INF , !P2 ;  /* 0xff800000651e7808 */ /* 0x001fe40005000000 */
[----:B------:R-:W-:-:S02]  /*2c00*/  ISETP.GT.AND P2, PT, R71, 0x10, !P0 ;  /* 0x000000104700780c */ /* 0x000fc40004744270 */
[----:B------:R-:W-:Y:S02]  /*2c10*/  ISETP.GE.AND P0, PT, R65, 0x12, PT ;  /* 0x000000124100780c */ /* 0x000fe40003f06270 */
[C---:B------:R-:W-:Y:S02]  /*2c20*/  ISETP.LT.OR P2, PT, R34.reuse, 0x11, P2 ;  /* 0x000000112200780c */ /* 0x040fe40001741670 */
[----:B------:R-:W-:Y:S02]  /*2c30*/  ISETP.LT.OR P3, PT, R34, 0x2, P3 ;  /* 0x000000022200780c */ /* 0x000fe40001f61670 */
[----:B------:R-:W-:Y:S02]  /*2c40*/  FSEL R31, R31, -INF , !P2 ;  /* 0xff8000001f1f7808 */ /* 0x000fe40005000000 */
[----:B------:R-:W-:Y:S02]  /*2c50*/  ISETP.GT.AND P2, PT, R71, 0x11, !P0 ;  /* 0x000000114700780c */ /* 0x000fe40004744270 */
[----:B------:R-:W-:-:S02]  /*2c60*/  ISETP.GE.AND P0, PT, R65, 0x19, PT ;  /* 0x000000194100780c */ /* 0x000fc40003f06270 */
[----:B------:R-:W-:Y:S02]  /*2c70*/  ISETP.LT.OR P2, PT, R34, 0x12, P2 ;  /* 0x000000122200780c */ /* 0x000fe40001741670 */
[----:B------:R-:W-:Y:S02]  /*2c80*/  FSEL R28, R99, -INF , !P3 ;  /* 0xff800000631c7808 */ /* 0x000fe40005800000 */
[----:B------:R-:W-:Y:S02]  /*2c90*/  FSEL R32, R32, -INF , !P2 ;  /* 0xff80000020207808 */ /* 0x000fe40005000000 */
[----:B------:R-:W-:Y:S02]  /*2ca0*/  ISETP.GT.AND P2, PT, R71, 0x18, !P0 ;  /* 0x000000184700780c */ /* 0x000fe40004744270 */
[----:B------:R-:W-:Y:S02]  /*2cb0*/  ISETP.GE.AND P0, PT, R65, 0x1a, PT ;  /* 0x0000001a4100780c */ /* 0x000fe40003f06270 */
[----:B------:R-:W-:-:S02]  /*2cc0*/  ISETP.LT.OR P2, PT, R34, 0x19, P2 ;  /* 0x000000192200780c */ /* 0x000fc40001741670 */
[----:B------:R-:W-:Y:S02]  /*2cd0*/  ISETP.GE.AND P3, PT, R65, 0x59, PT ;  /* 0x000000594100780c */ /* 0x000fe40003f66270 */
[----:B------:R-:W-:Y:S02]  /*2ce0*/  FSEL R33, R33, -INF , !P2 ;  /* 0xff80000021217808 */ /* 0x000fe40005000000 */
[----:B------:R-:W-:Y:S02]  /*2cf0*/  ISETP.GT.AND P2, PT, R71, 0x19, !P0 ;  /* 0x000000194700780c */ /* 0x000fe40004744270 */
[----:B------:R-:W-:Y:S02]  /*2d00*/  ISETP.GE.AND P0, PT, R65, 0x21, PT ;  /* 0x000000214100780c */ /* 0x000fe40003f06270 */
[----:B------:R-:W-:Y:S02]  /*2d10*/  ISETP.LT.OR P2, PT, R34, 0x1a, P2 ;  /* 0x0000001a2200780c */ /* 0x000fe40001741670 */
[----:B------:R-:W-:-:S02]  /*2d20*/  ISETP.GT.AND P4, PT, R81, RZ, !P4 ;  /* 0x000000ff5100720c */ /* 0x000fc40006784270 */
[----:B------:R-:W-:Y:S02]  /*2d30*/  FSEL R35, R35, -INF , !P2 ;  /* 0xff80000023237808 */ /* 0x000fe40005000000 */
[----:B------:R-:W-:Y:S02]  /*2d40*/  ISETP.GT.AND P2, PT, R71, 0x20, !P0 ;  /* 0x000000204700780c */ /* 0x000fe40004744270 */
[----:B------:R-:W-:Y:S02]  /*2d50*/  ISETP.GE.AND P0, PT, R65, 0x22, PT ;  /* 0x000000224100780c */ /* 0x000fe40003f06270 */
[----:B------:R-:W-:Y:S02]  /*2d60*/  ISETP.LT.OR P2, PT, R34, 0x21, P2 ;  /* 0x000000212200780c */ /* 0x000fe40001741670 */
[----:B------:R-:W-:Y:S02]  /*2d70*/  ISETP.LT.OR P4, PT, R79, 0x1, P4 ;  /* 0x000000014f00780c */ /* 0x000fe40002781670 */
[----:B------:R-:W-:-:S02]  /*2d80*/  FSEL R36, R36, -INF , !P2 ;  /* 0xff80000024247808 */ /* 0x000fc40005000000 */
[----:B------:R-:W-:Y:S02]  /*2d90*/  ISETP.GT.AND P2, PT, R71, 0x21, !P0 ;  /* 0x000000214700780c */ /* 0x000fe40004744270 */
[----:B------:R-:W-:Y:S02]  /*2da0*/  ISETP.GE.AND P0, PT, R65, 0x29, PT ;  /* 0x000000294100780c */ /* 0x000fe40003f06270 */
[----:B------:R-:W-:Y:S02]  /*2db0*/  ISETP.LT.OR P2, PT, R34, 0x22, P2 ;  /* 0x000000222200780c */ /* 0x000fe40001741670 */
[----:B------:R-:W-:Y:S02]  /*2dc0*/  FSEL R82, R4, -INF , !P4 ;  /* 0xff80000004527808 */ /* 0x000fe40006000000 */
[----:B------:R-:W-:Y:S02]  /*2dd0*/  FSEL R37, R37, -INF , !P2 ;  /* 0xff80000025257808 */ /* 0x000fe40005000000 */
[----:B------:R-:W-:-:S02]  /*2de0*/  ISETP.GT.AND P2, PT, R71, 0x28, !P0 ;  /* 0x000000284700780c */ /* 0x000fc40004744270 */
[C---:B------:R-:W-:Y:S02]  /*2df0*/  ISETP.GE.AND P0, PT, R65.reuse, 0x2a, PT ;  /* 0x0000002a4100780c */ /* 0x040fe40003f06270 */
[----:B------:R-:W-:Y:S02]  /*2e00*/  ISETP.LT.OR P2, PT, R34, 0x29, P2 ;  /* 0x000000292200780c */ /* 0x000fe40001741670 */
[----:B------:R-:W-:Y:S02]  /*2e10*/  ISETP.GE.AND P4, PT, R65, 0x2, PT ;  /* 0x000000024100780c */ /* 0x000fe40003f86270 */
[----:B------:R-:W-:Y:S02]  /*2e20*/  FSEL R38, R38, -INF , !P2 ;  /* 0xff80000026267808 */ /* 0x000fe40005000000 */
[----:B------:R-:W-:Y:S02]  /*2e30*/  ISETP.GT.AND P2, PT, R71, 0x29, !P0 ;  /* 0x000000294700780c */ /* 0x000fe40004744270 */
[----:B------:R-:W-:-:S02]  /*2e40*/  ISETP.GE.AND P0, PT, R65, 0x31, PT ;  /* 0x000000314100780c */ /* 0x000fc40003f06270 */
[C---:B------:R-:W-:Y:S02]  /*2e50*/  ISETP.LT.OR P2, PT, R34.reuse, 0x2a, P2 ;  /* 0x0000002a2200780c */ /* 0x040fe40001741670 */
[----:B------:R-:W-:Y:S02]  /*2e60*/  ISETP.GT.AND P4, PT, R81, 0x1, !P4 ;  /* 0x000000015100780c */ /* 0x000fe40006784270 */
[----:B------:R-:W-:Y:S02]  /*2e70*/  FSEL R39, R39, -INF , !P2 ;  /* 0xff80000027277808 */ /* 0x000fe40005000000 */
[----:B------:R-:W-:Y:S02]  /*2e80*/  ISETP.GT.AND P2, PT, R71, 0x30, !P0 ;  /* 0x000000304700780c */ /* 0x000fe40004744270 */
[----:B------:R-:W-:Y:S02]  /*2e90*/  ISETP.GE.AND P0, PT, R65, 0x32, PT ;  /* 0x000000324100780c */ /* 0x000fe40003f06270 */
[----:B------:R-:W-:-:S02]  /*2ea0*/  ISETP.LT.OR P2, PT, R34, 0x31, P2 ;  /* 0x000000312200780c */ /* 0x000fc40001741670 */
[----:B------:R-:W-:Y:S02]  /*2eb0*/  ISETP.LT.OR P4, PT, R79, 0x2, P4 ;  /* 0x000000024f00780c */ /* 0x000fe40002781670 */
[----:B------:R-:W-:Y:S02]  /*2ec0*/  FSEL R40, R40, -INF , !P2 ;  /* 0xff80000028287808 */ /* 0x000fe40005000000 */
[----:B------:R-:W-:Y:S02]  /*2ed0*/  ISETP.GT.AND P2, PT, R71, 0x31, !P0 ;  /* 0x000000314700780c */ /* 0x000fe40004744270 */
[----:B------:R-:W-:Y:S02]  /*2ee0*/  ISETP.GE.AND P0, PT, R65, 0x39, PT ;  /* 0x000000394100780c */ /* 0x000fe40003f06270 */
[----:B------:R-:W-:Y:S02]  /*2ef0*/  ISETP.LT.OR P2, PT, R34, 0x32, P2 ;  /* 0x000000322200780c */ /* 0x000fe40001741670 */
[----:B------:R-:W-:-:S02]  /*2f00*/  FSEL R84, R5, -INF , !P4 ;  /* 0xff80000005547808 */ /* 0x000fc40006000000 */
[----:B------:R-:W-:Y:S02]  /*2f10*/  FSEL R42, R42, -INF , !P2 ;  /* 0xff8000002a2a7808 */ /* 0x000fe40005000000 */
[----:B------:R-:W-:Y:S02]  /*2f20*/  ISETP.GT.AND P2, PT, R71, 0x38, !P0 ;  /* 0x000000384700780c */ /* 0x000fe40004744270 */
[----:B------:R-:W-:Y:S02]  /*2f30*/  ISETP.GE.AND P0, PT, R65, 0x3a, PT ;  /* 0x0000003a4100780c */ /* 0x000fe40003f06270 */
[----:B------:R-:W-:Y:S02]  /*2f40*/  ISETP.LT.OR P2, PT, R34, 0x39, P2 ;  /* 0x000000392200780c */ /* 0x000fe40001741670 */
[----:B------:R-:W-:Y:S02]  /*2f50*/  FMNMX.FTZ R5, R82, R84, !PT ;  /* 0x0000005452057209 */ /* 0x000fe40007810000 */
[----:B------:R-:W-:-:S02]  /*2f60*/  FSEL R46, R46, -INF , !P2 ;  /* 0xff8000002e2e7808 */ /* 0x000fc40005000000 */
[----:B------:R-:W-:Y:S02]  /*2f70*/  ISETP.GT.AND P2, PT, R71, 0x39, !P0 ;  /* 0x000000394700780c */ /* 0x000fe40004744270 */
[----:B------:R-:W-:Y:S02]  /*2f80*/  ISETP.GE.AND P0, PT, R65, 0x41, PT ;  /* 0x000000414100780c */ /* 0x000fe40003f06270 */
[----:B------:R-:W-:Y:S02]  /*2f90*/  ISETP.LT.OR P2, PT, R34, 0x3a, P2 ;  /* 0x0000003a2200780c */ /* 0x000fe40001741670 */
[----:B------:R-:W-:Y:S02]  /*2fa0*/  R2UR UR11, R89 ;  /* 0x00000000590b72ca */ /* 0x000fe400000e0000 */
[----:B------:R-:W-:Y:S02]  /*2fb0*/  FSEL R47, R47, -INF , !P2 ;  /* 0xff8000002f2f7808 */ /* 0x000fe40005000000 */
[----:B------:R-:W-:-:S02]  /*2fc0*/  ISETP.GT.AND P2, PT, R71, 0x40, !P0 ;  /* 0x000000404700780c */ /* 0x000fc40004744270 */
[----:B------:R-:W-:Y:S02]  /*2fd0*/  ISETP.GE.AND P0, PT, R65, 0x42, PT ;  /* 0x000000424100780c */ /* 0x000fe40003f06270 */
[----:B------:R-:W-:-:S04]  /*2fe0*/  ISETP.LT.OR P2, PT, R34, 0x41, P2 ;  /* 0x000000412200780c */ /* 0x000fc80001741670 */
[----:B------:R-:W-:Y:S01]  /*2ff0*/  FSEL R50, R50, -INF , !P2 ;  /* 0xff80000032327808 */ /* 0x000fe20005000000 */
[----:B------:R-:W-:Y:S01]  /*3000*/  UIADD3 UR39, UR11, UR39, URZ ;  /* 0x000000270b277290 */ /* 0x000fe2000fffe03f */
[----:B------:R-:W-:Y:S02]  /*3010*/  ISETP.GT.AND P2, PT, R71, 0x41, !P0 ;  /* 0x000000414700780c */ /* 0x000fe40004744270 */
[----:B------:R-:W-:Y:S01]  /*3020*/  ISETP.GE.AND P0, PT, R65, 0x49, PT ;  /* 0x000000494100780c */ /* 0x000fe20003f06270 */
[----:B------:R-:W-:Y:S01]  /*3030*/  UIADD3 UR4, UR39, UR4, URZ ;  /* 0x0000000427047290 */ /* 0x000fe2000fffe03f */
[----:B------:R-:W-:-:S04]  /*3040*/  ISETP.LT.OR P2, PT, R34, 0x42, P2 ;  /* 0x000000422200780c */ /* 0x000fc80001741670 */
[----:B------:R-:W-:Y:S02]  /*3050*/  FSEL R51, R51, -INF , !P2 ;  /* 0xff80000033337808 */ /* 0x000fe40005000000 */
[----:B------:R-:W-:Y:S02]  /*3060*/  ISETP.GT.AND P2, PT, R71, 0x48, !P0 ;  /* 0x000000484700780c */ /* 0x000fe40004744270 */
[----:B------:R-:W-:Y:S02]  /*3070*/  ISETP.GE.AND P0, PT, R65, 0x4a, PT ;  /* 0x0000004a4100780c */ /* 0x000fe40003f06270 */
        /* <DEDUP_REMOVED lines=10> */
[----:B------:R-:W-:-:S04]  /*3120*/  ISETP.GT.AND P2, PT, R71, 0x51, !P5 ;  /* 0x000000514700780c */ /* 0x000fc80006f44270 */
[----:B------:R-:W-:-:S04]  /*3130*/  ISETP.LT.OR P2, PT, R34, 0x52, P2 ;  /* 0x000000522200780c */ /* 0x000fc80001741670 */
[----:B------:R-:W-:Y:S02]  /*3140*/  FSEL R43, R43, -INF , !P2 ;  /* 0xff8000002b2b7808 */ /* 0x000fe40005000000 */
[----:B------:R-:W-:-:S04]  /*3150*/  ISETP.GT.AND P2, PT, R71, 0x58, !P3 ;  /* 0x000000584700780c */ /* 0x000fc80005f44270 */
[----:B------:R-:W-:-:S04]  /*3160*/  ISETP.LT.OR P2, PT, R34, 0x59, P2 ;  /* 0x000000592200780c */ /* 0x000fc80001741670 */
[----:B------:R-:W-:Y:S02]  /*3170*/  FSEL R41, R41, -INF , !P2 ;  /* 0xff80000029297808 */ /* 0x000fe40005000000 */
[----:B------:R-:W-:-:S04]  /*3180*/  ISETP.GE.AND P2, PT, R65, 0x5a, PT ;  /* 0x0000005a4100780c */ /* 0x000fc80003f46270 */
        /* <DEDUP_REMOVED lines=11> */
[----:B------:R-:W-:Y:S02]  /*3240*/  ISETP.GT.AND P4, PT, R81, 0x8, !P6 ;  /* 0x000000085100780c */ /* 0x000fe40007784270 */
[----:B------:R-:W-:Y:S02]  /*3250*/  ISETP.GE.AND P6, PT, R65, 0x11, PT ;  /* 0x000000114100780c */ /* 0x000fe40003fc6270 */
[----:B------:R-:W-:-:S04]  /*3260*/  ISETP.LT.OR P4, PT, R79, 0x9, P4 ;  /* 0x000000094f00780c */ /* 0x000fc80002781670 */
[----:B------:R-:W-:Y:S02]  /*3270*/  FSEL R86, R6, -INF , !P4 ;  /* 0xff80000006567808 */ /* 0x000fe40006000000 */
[----:B------:R-:W-:Y:S02]  /*3280*/  ISETP.GE.AND P4, PT, R65, 0xa, PT ;  /* 0x0000000a4100780c */ /* 0x000fe40003f86270 */
[----:B------:R-:W-:Y:S02]  /*3290*/  FMNMX.FTZ R5, R86, R5, !PT ;  /* 0x0000000556057209 */ /* 0x000fe40007810000 */
[----:B------:R-:W-:-:S04]  /*32a0*/  ISETP.GT.AND P4, PT, R81, 0x9, !P4 ;  /* 0x000000095100780c */ /* 0x000fc80006784270 */
[----:B------:R-:W-:-:S04]  /*32b0*/  ISETP.LT.OR P4, PT, R79, 0xa, P4 ;  /* 0x0000000a4f00780c */ /* 0x000fc80002781670 */
[----:B------:R-:W-:Y:S02]  /*32c0*/  FSEL R4, R7, -INF , !P4 ;  /* 0xff80000007047808 */ /* 0x000fe40006000000 */
[----:B------:R-:W-:Y:S02]  /*32d0*/  ISETP.GT.AND P4, PT, R81, 0x10, !P6 ;  /* 0x000000105100780c */ /* 0x000fe40007784270 */
[----:B------:R-:W-:Y:S02]  /*32e0*/  ISETP.GE.AND P6, PT, R65, 0x19, PT ;  /* 0x000000194100780c */ /* 0x000fe40003fc6270 */
[----:B------:R-:W-:Y:S02]  /*32f0*/  ISETP.LT.OR P4, PT, R79, 0x11, P4 ;  /* 0x000000114f00780c */ /* 0x000fe40002781670 */
[----:B------:R-:W-:Y:S02]  /*3300*/  FMNMX.FTZ R5, R4, R5, !PT ;  /* 0x0000000504057209 */ /* 0x000fe40007810000 */
[----:B------:R-:W-:-:S02]  /*3310*/  FSEL R80, R8, -INF , !P4 ;  /* 0xff80000008507808 */ /* 0x000fc40006000000 */
        /* <DEDUP_REMOVED lines=12> */
[----:B------:R-:W-:Y:S02]  /*33e0*/  ISETP.GT.AND P4, PT, R81, 0x19, !P4 ;  /* 0x000000195100780c */ /* 0x000fe40006784270 */
[----:B------:R-:W-:Y:S02]  /*33f0*/  FMNMX.FTZ R10, R27, R28, !PT ;  /* 0x0000001c1b0a7209 */ /* 0x000fe40007810000 */
[----:B------:R-:W-:Y:S02]  /*3400*/  ISETP.LT.OR P4, PT, R79, 0x1a, P4 ;  /* 0x0000001a4f00780c */ /* 0x000fe40002781670 */
[----:B------:R-:W-:-:S02]  /*3410*/  FMNMX.FTZ R9, R29, R10, !PT ;  /* 0x0000000a1d097209 */ /* 0x000fc40007810000 */
        /* <DEDUP_REMOVED lines=70> */
[C---:B------:R-:W-:Y:S02]  /*3880*/  ISETP.GT.AND P4, PT, R81.reuse, 0x51, !P5 ;  /* 0x000000515100780c */ /* 0x040fe40006f84270 */
[----:B------:R-:W-:Y:S02]  /*3890*/  ISETP.GT.AND P5, PT, R81, 0x58, !P3 ;  /* 0x000000585100780c */ /* 0x000fe40005fa4270 */
[----:B------:R-:W-:Y:S02]  /*38a0*/  ISETP.LT.OR P3, PT, R79, 0x52, P4 ;  /* 0x000000524f00780c */ /* 0x000fe40002761670 */
[----:B------:R-:W-:Y:S02]  /*38b0*/  ISETP.GT.AND P4, PT, R81, 0x59, !P2 ;  /* 0x000000595100780c */ /* 0x000fe40005784270 */
[----:B------:R-:W-:Y:S02]  /*38c0*/  ISETP.LT.OR P2, PT, R79, 0x59, P5 ;  /* 0x000000594f00780c */ /* 0x000fe40002f41670 */
[----:B------:R-:W-:-:S02]  /*38d0*/  ISETP.GE.AND P5, PT, R65, 0x62, PT ;  /* 0x000000624100780c */ /* 0x000fc40003fa6270 */
[----:B------:R-:W-:Y:S02]  /*38e0*/  FSEL R61, R61, -INF , !P3 ;  /* 0xff8000003d3d7808 */ /* 0x000fe40005800000 */
[----:B------:R-:W-:Y:S02]  /*38f0*/  ISETP.LT.OR P4, PT, R79, 0x5a, P4 ;  /* 0x0000005a4f00780c */ /* 0x000fe40002781670 */
[----:B------:R-:W-:Y:S02]  /*3900*/  FSEL R62, R62, -INF , !P2 ;  /* 0xff8000003e3e7808 */ /* 0x000fe40005000000 */
[C---:B------:R-:W-:Y:S02]  /*3910*/  ISETP.GT.AND P3, PT, R81.reuse, 0x60, !P0 ;  /* 0x000000605100780c */ /* 0x040fe40004764270 */
[----:B------:R-:W-:Y:S02]  /*3920*/  ISETP.GT.AND P2, PT, R81, 0x61, !P5 ;  /* 0x000000615100780c */ /* 0x000fe40006f44270 */
[----:B------:R-:W-:-:S02]  /*3930*/  FSEL R64, R64, -INF , !P4 ;  /* 0xff80000040407808 */ /* 0x000fc40006000000 */
[----:B------:R-:W-:Y:S02]  /*3940*/  ISETP.LT.OR P3, PT, R79, 0x61, P3 ;  /* 0x000000614f00780c */ /* 0x000fe40001f61670 */
[----:B------:R-:W-:Y:S02]  /*3950*/  ISETP.GT.AND P4, PT, R81, 0x68, !P6 ;  /* 0x000000685100780c */ /* 0x000fe40007784270 */
[----:B------:R-:W-:Y:S02]  /*3960*/  ISETP.LT.OR P2, PT, R79, 0x62, P2 ;  /* 0x000000624f00780c */ /* 0x000fe40001741670 */
[----:B------:R-:W-:Y:S02]  /*3970*/  ISETP.GE.AND P0, PT, R65, 0x6a, PT ;  /* 0x0000006a4100780c */ /* 0x000fe40003f06270 */
[----:B------:R-:W-:Y:S02]  /*3980*/  FSEL R66, R66, -INF , !P3 ;  /* 0xff80000042427808 */ /* 0x000fe40005800000 */
[----:B------:R-:W-:-:S02]  /*3990*/  ISETP.LT.OR P4, PT, R79, 0x69, P4 ;  /* 0x000000694f00780c */ /* 0x000fc40002781670 */
[----:B------:R-:W-:Y:S02]  /*39a0*/  FSEL R67, R67, -INF , !P2 ;  /* 0xff80000043437808 */ /* 0x000fe40005000000 */
[----:B------:R-:W-:Y:S02]  /*39b0*/  ISETP.GE.AND P3, PT, R65, 0x71, PT ;  /* 0x000000714100780c */ /* 0x000fe40003f66270 */
[C---:B------:R-:W-:Y:S02]  /*39c0*/  ISETP.GT.AND P2, PT, R81.reuse, 0x69, !P0 ;  /* 0x000000695100780c */ /* 0x040fe40004744270 */
[----:B------:R-:W-:Y:S02]  /*39d0*/  FSEL R68, R68, -INF , !P4 ;  /* 0xff80000044447808 */ /* 0x000fe40006000000 */
[----:B------:R-:W-:Y:S02]  /*39e0*/  FMNMX.FTZ R6, R60, R5, !PT ;  /* 0x000000053c067209 */ /* 0x000fe40007810000 */
[----:B------:R-:W-:-:S02]  /*39f0*/  ISETP.GT.AND P4, PT, R81, 0x70, !P3 ;  /* 0x000000705100780c */ /* 0x000fc40005f84270 */
[----:B------:R-:W-:Y:S02]  /*3a00*/  ISETP.LT.OR P2, PT, R79, 0x6a, P2 ;  /* 0x0000006a4f00780c */ /* 0x000fe40001741670 */
[----:B------:R-:W-:Y:S02]  /*3a10*/  FMNMX.FTZ R5, R61, R6, !PT ;  /* 0x000000063d057209 */ /* 0x000fe40007810000 */
[----:B------:R-:W-:Y:S02]  /*3a20*/  ISETP.LT.OR P4, PT, R79, 0x71, P4 ;  /* 0x000000714f00780c */ /* 0x000fe40002781670 */
[----:B------:R-:W-:Y:S02]  /*3a30*/  FSEL R69, R69, -INF , !P2 ;  /* 0xff80000045457808 */ /* 0x000fe40005000000 */
[----:B------:R-:W-:Y:S02]  /*3a40*/  ISETP.GE.AND P2, PT, R65, 0x72, PT ;  /* 0x000000724100780c */ /* 0x000fe40003f46270 */
[----:B------:R-:W-:-:S02]  /*3a50*/  FMNMX.FTZ R5, R62, R5, !PT ;  /* 0x000000053e057209 */ /* 0x000fc40007810000 */
[----:B------:R-:W-:Y:S02]  /*3a60*/  FSEL R70, R70, -INF , !P4 ;  /* 0xff80000046467808 */ /* 0x000fe40006000000 */
[----:B------:R-:W-:Y:S02]  /*3a70*/  ISETP.GT.AND P4, PT, R81, 0x71, !P2 ;  /* 0x000000715100780c */ /* 0x000fe40005784270 */
[----:B------:R-:W-:Y:S02]  /*3a80*/  FMNMX.FTZ R5, R64, R5, !PT ;  /* 0x0000000540057209 */ /* 0x000fe40007810000 */
[----:B------:R-:W-:Y:S02]  /*3a90*/  ISETP.LT.OR P4, PT, R79, 0x72, P4 ;  /* 0x000000724f00780c */ /* 0x000fe40002781670 */
[----:B------:R-:W-:Y:S02]  /*3aa0*/  ISETP.GE.AND P5, PT, R65, 0x79, PT ;  /* 0x000000794100780c */ /* 0x000fe40003fa6270 */
[----:B------:R-:W-:-:S02]  /*3ab0*/  FMNMX.FTZ R6, R66, R5, !PT ;  /* 0x0000000542067209 */ /* 0x000fc40007810000 */
[----:B------:R-:W-:Y:S02]  /*3ac0*/  FSEL R72, R72, -INF , !P4 ;  /* 0xff80000048487808 */ /* 0x000fe40006000000 */
[----:B------:R-:W-:Y:S02]  /*3ad0*/  ISETP.GT.AND P4, PT, R81, 0x78, !P5 ;  /* 0x000000785100780c */ /* 0x000fe40006f84270 */
[----:B------:R-:W-:Y:S02]  /*3ae0*/  FMNMX.FTZ R5, R67, R6, !PT ;  /* 0x0000000643057209 */ /* 0x000fe40007810000 */
        /* <DEDUP_REMOVED lines=10> */
[----:B------:R-:W-:Y:S02]  /*3b90*/  FMNMX.FTZ R5, R73, R6, !PT ;  /* 0x0000000649057209 */ /* 0x000fe40007810000 */
[----:B------:R-:W-:Y:S02]  /*3ba0*/  FMNMX.FTZ R77, R35, R24, !PT ;  /* 0x00000018234d7209 */ /* 0x000fe40007810000 */
[----:B------:R-:W-:Y:S02]  /*3bb0*/  FMNMX.FTZ R5, R8, R5, !PT ;  /* 0x0000000508057209 */ /* 0x000fe40007810000 */
[----:B------:R-:W-:Y:S02]  /*3bc0*/  FMNMX.FTZ R24, R36, R77, !PT ;  /* 0x0000004d24187209 */ /* 0x000fe40007810000 */
[C---:B------:R-:W-:Y:S01]  /*3bd0*/  ISETP.GT.AND P6, PT, R71.reuse, 0x68, !P6 ;  /* 0x000000684700780c */ /* 0x040fe200077c4270 */
[----:B------:R-:W0:Y:S01]  /*3be0*/  SHFL.BFLY PT, R6, R5, 0x2, 0x1f ;  /* 0x0c401f0005067f89 */ /* 0x000e2200000e0000 */
[----:B------:R-:W-:-:S02]  /*3bf0*/  ISETP.GT.AND P3, PT, R71, 0x70, !P3 ;  /* 0x000000704700780c */ /* 0x000fc40005f64270 */
[----:B------:R-:W-:Y:S02]  /*3c00*/  ISETP.LT.OR P6, PT, R34, 0x69, P6 ;  /* 0x000000692200780c */ /* 0x000fe400037c1670 */
[----:B------:R-:W-:Y:S02]  /*3c10*/  ISETP.GT.AND P2, PT, R71, 0x71, !P2 ;  /* 0x000000714700780c */ /* 0x000fe40005744270 */
[----:B------:R-:W-:Y:S02]  /*3c20*/  FSEL R63, R63, -INF , !P6 ;  /* 0xff8000003f3f7808 */ /* 0x000fe40007000000 */
[----:B------:R-:W-:Y:S02]  /*3c30*/  ISETP.GE.AND P6, PT, R65, 0x6a, PT ;  /* 0x0000006a4100780c */ /* 0x000fe40003fc6270 */
[C---:B------:R-:W-:Y:S02]  /*3c40*/  ISETP.GT.AND P5, PT, R71.reuse, 0x78, !P5 ;  /* 0x000000784700780c */ /* 0x040fe40006fa4270 */
[----:B------:R-:W-:-:S02]  /*3c50*/  ISETP.GT.AND P6, PT, R71, 0x69, !P6 ;  /* 0x000000694700780c */ /* 0x000fc400077c4270 */
[----:B------:R-:W-:Y:S02]  /*3c60*/  ISETP.GT.AND P4, PT, R71, 0x79, !P4 ;  /* 0x000000794700780c */ /* 0x000fe40006784270 */
[C---:B------:R-:W-:Y:S02]  /*3c70*/  ISETP.LT.OR P6, PT, R34.reuse, 0x6a, P6 ;  /* 0x0000006a2200780c */ /* 0x040fe400037c1670 */
[C---:B------:R-:W-:Y:S02]  /*3c80*/  ISETP.LT.OR P3, PT, R34.reuse, 0x71, P3 ;  /* 0x000000712200780c */ /* 0x040fe40001f61670 */
[----:B------:R-:W-:Y:S02]  /*3c90*/  FSEL R71, R13, -INF , !P6 ;  /* 0xff8000000d477808 */ /* 0x000fe40007000000 */
[----:B------:R-:W-:Y:S02]  /*3ca0*/  ISETP.LT.OR P2, PT, R34, 0x72, P2 ;  /* 0x000000722200780c */ /* 0x000fe40001741670 */
[----:B0-----:R-:W-:-:S02]  /*3cb0*/  FMNMX.FTZ R6, R5, R6, !PT ;  /* 0x0000000605067209 */ /* 0x001fc40007810000 */
[C---:B------:R-:W-:Y:S02]  /*3cc0*/  ISETP.LT.OR P5, PT, R34.reuse, 0x79, P5 ;  /* 0x000000792200780c */ /* 0x040fe40002fa1670 */
[----:B------:R-:W-:Y:S01]  /*3cd0*/  ISETP.LT.OR P4, PT, R34, 0x7a, P4 ;  /* 0x0000007a2200780c */ /* 0x000fe20002781670 */
[----:B------:R-:W0:Y:S01]  /*3ce0*/  SHFL.BFLY PT, R7, R6, 0x1, 0x1f ;  /* 0x0c201f0006077f89 */ /* 0x000e2200000e0000 */
[----:B------:R-:W-:Y:S02]  /*3cf0*/  FSEL R34, R25, -INF , !P5 ;  /* 0xff80000019227808 */ /* 0x000fe40006800000 */
[----:B0-----:R-:W-:-:S04]  /*3d00*/  FMNMX.FTZ R136, R6, R7, !PT ;  /* 0x0000000706887209 */ /* 0x001fc80007810000 */
[C---:B------:R-:W-:Y:S01]  /*3d10*/  FSETP.NEU.FTZ.AND P0, PT, R136.reuse, -INF , PT ;  /* 0xff8000008800780b */ /* 0x040fe20003f1d000 */
[----:B------:R-:W-:-:S05]  /*3d20*/  FMUL.FTZ R79, R136, UR10 ;  /* 0x0000000a884f7c20 */ /* 0x000fca0008410000 */
[----:B------:R-:W-:Y:S02]  /*3d30*/  FSEL R79, R79, RZ, P0 ;  /* 0x000000ff4f4f7208 */ /* 0x000fe40000000000 */
[----:B------:R-:W-:-:S03]  /*3d40*/  ISETP.NE.AND P0, PT, R83, RZ, PT ;  /* 0x000000ff5300720c */ /* 0x000fc60003f05270 */
        /* <DEDUP_REMOVED lines=8> */
[----:B------:R-:W-:Y:S01]  /*3dd0*/  FSEL R84, R26, -INF , !P4 ;  /* 0xff8000001a547808 */ /* 0x000fe20006000000 */
[--C-:B------:R-:W-:Y:S01]  /*3de0*/  FFMA.FTZ R5, R82, UR10, -R79.reuse ;  /* 0x0000000a52057c23 */ /* 0x100fe2000801084f */
[----:B------:R-:W-:Y:S01]  /*3df0*/  FMNMX.FTZ R75, R39, R76, !PT ;  /* 0x0000004c274b7209 */ /* 0x000fe20007810000 */
[--C-:B------:R-:W-:Y:S01]  /*3e00*/  FFMA.FTZ R7, R86, UR10, -R79.reuse ;  /* 0x0000000a56077c23 */ /* 0x100fe2000801084f */
[--C-:B------:R-:W-:Y:S01]  /*3e10*/  FFMA.FTZ R4, R4, UR10, -R79.reuse ;  /* 0x0000000a04047c23 */ /* 0x100fe2000801084f */
        /* <DEDUP_REMOVED lines=9> */
[--C-:B0-----:R-:W-:Y:S01]  /*3eb0*/  FFMA.FTZ R80, R74, UR10, -R79.reuse ;  /* 0x0000000a4a507c23 */ /* 0x101fe2000801084f */
[----:B------:R-:W-:Y:S01]  /*3ec0*/  FMNMX.FTZ R74, R46, R77, !PT ;  /* 0x0000004d2e4a7209 */ /* 0x000fe20007810000 */
[--C-:B------:R-:W-:Y:S01]  /*3ed0*/  FFMA.FTZ R54, R54, UR10, -R79.reuse ;  /* 0x0000000a36367c23 */ /* 0x100fe2000801084f */
[--C-:B------:R-:W-:Y:S01]  /*3ee0*/  FFMA.FTZ R82, R66, UR10, -R79.reuse ;  /* 0x0000000a42527c23 */ /* 0x100fe2000801084f */
[--C-:B------:R-:W-:Y:S01]  /*3ef0*/  FFMA.FTZ R66, R73, UR10, -R79.reuse ;  /* 0x0000000a49427c23 */ /* 0x100fe2000801084f */
[----:B------:R-:W-:Y:S01]  /*3f00*/  FMNMX.FTZ R77, R47, R74, !PT ;  /* 0x0000004a2f4d7209 */ /* 0x000fe20007810000 */
[--C-:B------:R-:W-:Y:S01]  /*3f10*/  FFMA.FTZ R55, R55, UR10, -R79.reuse ;  /* 0x0000000a37377c23 */ /* 0x100fe2000801084f */
[----:B------:R0:W-:Y:S01]  /*3f20*/  MUFU.EX2 R75, R80 ;  /* 0x00000050004b7308 */ /* 0x0001e20000000800 */
[--C-:B------:R-:W-:Y:S01]  /*3f30*/  FFMA.FTZ R60, R60, UR10, -R79.reuse ;  /* 0x0000000a3c3c7c23 */ /* 0x100fe2000801084f */
[----:B------:R-:W-:Y:S01]  /*3f40*/  FMNMX.FTZ R76, R50, R77, !PT ;  /* 0x0000004d324c7209 */ /* 0x000fe20007810000 */
[--C-:B------:R-:W-:Y:S01]  /*3f50*/  FFMA.FTZ R77, R94, UR10, -R79.reuse ;  /* 0x0000000a5e4d7c23 */ /* 0x100fe2000801084f */
[--C-:B------:R-:W-:Y:S01]  /*3f60*/  FFMA.FTZ R62, R62, UR10, -R79.reuse ;  /* 0x0000000a3e3e7c23 */ /* 0x100fe2000801084f */
[----:B------:R-:W-:Y:S01]  /*3f70*/  FFMA.FTZ R67, R67, UR10, -R79 ;  /* 0x0000000a43437c23 */ /* 0x000fe2000801084f */
[----:B------:R-:W-:-:S02]  /*3f80*/  FMNMX.FTZ R76, R51, R76, !PT ;  /* 0x0000004c334c7209 */ /* 0x000fc40007810000 */
[----:B------:R-:W1:Y:S02]  /*3f90*/  MUFU.EX2 R6, R6 ;  /* 0x0000000600067308 */ /* 0x000e640000000800 */
[----:B------:R-:W-:Y:S01]  /*3fa0*/  FMNMX.FTZ R81, R53, R76, !PT ;  /* 0x0000004c35517209 */ /* 0x000fe20007810000 */
[----:B------:R-:W-:-:S03]  /*3fb0*/  FFMA.FTZ R76, R95, UR10, -R79 ;  /* 0x0000000a5f4c7c23 */ /* 0x000fc6000801084f */
        /* <DEDUP_REMOVED lines=9> */
[----:B------:R-:W-:Y:S01]  /*4050*/  FMNMX.FTZ R78, R48, R81, !PT ;  /* 0x00000051304e7209 */ /* 0x000fe20007810000 */
[--C-:B------:R-:W-:Y:S01]  /*4060*/  FFMA.FTZ R81, R61, UR10, -R79.reuse ;  /* 0x0000000a3d517c23 */ /* 0x100fe2000801084f */
[--C-:B------:R-:W-:Y:S01]  /*4070*/  FFMA.FTZ R61, R68, UR10, -R79.reuse ;  /* 0x0000000a443d7c23 */ /* 0x100fe2000801084f */
[----:B------:R-:W-:Y:S01]  /*4080*/  MUFU.EX2 R23, R23 ;  /* 0x0000001700177308 */ /* 0x000fe20000000800 */
[----:B0-----:R-:W-:Y:S02]  /*4090*/  FMNMX.FTZ R80, R63, R78, !PT ;  /* 0x0000004e3f507209 */ /* 0x001fe40007810000 */
        /* <DEDUP_REMOVED lines=11> */
[----:B------:R-:W-:Y:S01]  /*4150*/  FFMA.FTZ R59, R70, UR10, -R79 ;  /* 0x0000000a463b7c23 */ /* 0x000fe2000801084f */
        /* <DEDUP_REMOVED lines=16> */
[----:B------:R-:W-:-:S06]  /*4260*/  FMUL.FTZ R25, R13, UR10 ;  /* 0x0000000a0d197c20 */ /* 0x000fcc0008410000 */
[----:B------:R-:W-:Y:S01]  /*4270*/  MUFU.EX2 R57, R57 ;  /* 0x0000003900397308 */ /* 0x000fe20000000800 */
[----:B------:R-:W-:Y:S02]  /*4280*/  FSEL R8, R25, RZ, P2 ;  /* 0x000000ff19087208 */ /* 0x000fe40001000000 */
[----:B------:R-:W-:-:S03]  /*4290*/  LEA.HI R25, R91, R90, RZ, 0x4 ;  /* 0x0000005a5b197211 */ /* 0x000fc600078f20ff */
        /* <DEDUP_REMOVED lines=11> */
[--C-:B------:R-:W-:Y:S01]  /*4350*/  FFMA.FTZ R73, R42, UR10, -R8.reuse ;  /* 0x0000000a2a497c23 */ /* 0x100fe20008010808 */
[----:B------:R2:W3:Y:S01]  /*4360*/  MUFU.EX2 R87, R28 ;  /* 0x0000001c00577308 */ /* 0x0004e20000000800 */
[----:B0-----:R-:W-:Y:S01]  /*4370*/  LOP3.LUT R27, R25, 0xfffffff0, RZ, 0xc0, !PT ;  /* 0xfffffff0191b7812 */ /* 0x001fe200078ec0ff */
[--C-:B------:R-:W-:Y:S01]  /*4380*/  FFMA.FTZ R43, R43, UR10, -R8.reuse ;  /* 0x0000000a2b2b7c23 */ /* 0x100fe20008010808 */
[--C-:B------:R-:W-:Y:S01]  /*4390*/  FFMA.FTZ R79, R47, UR10, -R8.reuse ;  /* 0x0000000a2f4f7c23 */ /* 0x100fe20008010808 */
[--C-:B------:R-:W-:Y:S01]  /*43a0*/  FFMA.FTZ R47, R51, UR10, -R8.reuse ;  /* 0x0000000a332f7c23 */ /* 0x100fe20008010808 */
[--C-:B------:R-:W-:Y:S01]  /*43b0*/  FFMA.FTZ R51, R52, UR10, -R8.reuse ;  /* 0x0000000a34337c23 */ /* 0x100fe20008010808 */
[----:B------:R-:W-:Y:S01]  /*43c0*/  IMAD.IADD R27, R90, 0x1, -R27 ;  /* 0x000000015a1b7824 */ /* 0x000fe200078e0a1b */
[----:B------:R-:W-:Y:S01]  /*43d0*/  LEA.HI R90, R91, R90, RZ, 0x5 ;  /* 0x0000005a5b5a7211 */ /* 0x000fe200078f28ff */
[----:B------:R0:W-:Y:S01]  /*43e0*/  MUFU.EX2 R86, R35 ;  /* 0x0000002300567308 */ /* 0x0001e20000000800 */
[--C-:B--2---:R-:W-:Y:S01]  /*43f0*/  FFMA.FTZ R28, R36, UR10, -R8.reuse ;  /* 0x0000000a241c7c23 */ /* 0x104fe20008010808 */
[----:B------:R-:W-:Y:S01]  /*4400*/  FFMA.FTZ R41, R41, UR10, -R8 ;  /* 0x0000000a29297c23 */ /* 0x000fe20008010808 */
[----:B------:R-:W-:Y:S01]  /*4410*/  SHF.R.S32.HI R26, RZ, 0x1f, R27 ;  /* 0x0000001fff1a7819 */ /* 0x000fe2000001141b */
[----:B------:R-:W-:-:S02]  /*4420*/  IMAD.SHL.U32 R90, R90, 0x20, RZ ;  /* 0x000000205a5a7824 */ /* 0x000fc400078e00ff */
[--C-:B------:R-:W-:Y:S01]  /*4430*/  FFMA.FTZ R44, R44, UR10, -R8.reuse ;  /* 0x0000000a2c2c7c23 */ /* 0x100fe20008010808 */
[--C-:B------:R-:W-:Y:S01]  /*4440*/  FFMA.FTZ R45, R45, UR10, -R8.reuse ;  /* 0x0000000a2d2d7c23 */ /* 0x100fe20008010808 */
[----:B------:R-:W-:Y:S01]  /*4450*/  LEA.HI R26, R26, R27, RZ, 0x3 ;  /* 0x0000001b1a1a7211 */ /* 0x000fe200078f18ff */
[----:B------:R2:W-:Y:S01]  /*4460*/  MUFU.EX2 R72, R32 ;  /* 0x0000002000487308 */ /* 0x0005e20000000800 */
[----:B0-----:R-:W-:Y:S01]  /*4470*/  SHF.R.S32.HI R35, RZ, 0x4, R25 ;  /* 0x00000004ff237819 */ /* 0x001fe20000011419 */
[--C-:B------:R-:W-:Y:S01]  /*4480*/  FFMA.FTZ R48, R48, UR10, -R8.reuse ;  /* 0x0000000a30307c23 */ /* 0x100fe20008010808 */
[C---:B------:R-:W-:Y:S01]  /*4490*/  LOP3.LUT R36, R26.reuse, 0xfffffff8, RZ, 0xc0, !PT ;  /* 0xfffffff81a247812 */ /* 0x040fe200078ec0ff */
[----:B------:R-:W-:Y:S01]  /*44a0*/  IMAD.SHL.U32 R26, R26, 0x40, RZ ;  /* 0x000000401a1a7824 */ /* 0x000fe200078e00ff */
[----:B------:R-:W-:Y:S01]  /*44b0*/  LOP3.LUT R90, R90, 0x7ffffc00, RZ, 0xc0, !PT ;  /* 0x7ffffc005a5a7812 */ /* 0x000fe200078ec0ff */
[--C-:B------:R-:W-:Y:S01]  /*44c0*/  FFMA.FTZ R63, R63, UR10, -R8.reuse ;  /* 0x0000000a3f3f7c23 */ /* 0x100fe20008010808 */
[----:B------:R-:W-:Y:S01]  /*44d0*/  FFMA.FTZ R71, R71, UR10, -R8 ;  /* 0x0000000a47477c23 */ /* 0x000fe20008010808 */
[----:B------:R-:W-:-:S02]  /*44e0*/  IMAD.IADD R27, R27, 0x1, -R36 ;  /* 0x000000011b1b7824 */ /* 0x000fc400078e0a24 */
[--C-:B--2---:R-:W-:Y:S01]  /*44f0*/  FFMA.FTZ R32, R40, UR10, -R8.reuse ;  /* 0x0000000a28207c23 */ /* 0x104fe20008010808 */
[----:B------:R-:W-:Y:S01]  /*4500*/  IMAD.SHL.U32 R36, R35, 0x8, RZ ;  /* 0x0000000823247824 */ /* 0x000fe200078e00ff */
[----:B------:R-:W0:Y:S01]  /*4510*/  MUFU.EX2 R29, R29 ;  /* 0x0000001d001d7308 */ /* 0x000e220000000800 */
[C---:B------:R-:W-:Y:S01]  /*4520*/  IMAD.SHL.U32 R25, R27.reuse, 0x40, RZ ;  /* 0x000000401b197824 */ /* 0x040fe200078e00ff */
[C---:B------:R-:W-:Y:S01]  /*4530*/  LOP3.LUT P2, RZ, R27.reuse, 0x4, RZ, 0xc0, !PT ;  /* 0x000000041bff7812 */ /* 0x040fe2000784c0ff */
[--C-:B------:R-:W-:Y:S01]  /*4540*/  FFMA.FTZ R78, R78, UR10, -R8.reuse ;  /* 0x0000000a4e4e7c23 */ /* 0x100fe20008010808 */
[----:B------:R-:W-:Y:S01]  /*4550*/  LOP3.LUT P3, RZ, R27, 0x2, RZ, 0xc0, !PT ;  /* 0x000000021bff7812 */ /* 0x000fe2000786c0ff */
[--C-:B------:R-:W-:Y:S01]  /*4560*/  FFMA.FTZ R80, R80, UR10, -R8.reuse ;  /* 0x0000000a50507c23 */ /* 0x100fe20008010808 */
[----:B------:R-:W-:Y:S01]  /*4570*/  LOP3.LUT R25, R25, 0x1c0, RZ, 0xc0, !PT ;  /* 0x000001c019197812 */ /* 0x000fe200078ec0ff */
[----:B------:R-:W-:Y:S01]  /*4580*/  FFMA.FTZ R84, R84, UR10, -R8 ;  /* 0x0000000a54547c23 */ /* 0x000fe20008010808 */
[----:B------:R2:W4:Y:S02]  /*4590*/  MUFU.EX2 R70, R30 ;  /* 0x0000001e00467308 */ /* 0x0005240000000800 */
[----:B------:R-:W-:Y:S01]  /*45a0*/  LOP3.LUT R40, R25, 0x8, R36, 0xf8, !PT ;  /* 0x0000000819287812 */ /* 0x000fe200078ef824 */
[----:B------:R-:W-:Y:S01]  /*45b0*/  FFMA.FTZ R36, R50, UR10, -R8 ;  /* 0x0000000a32247c23 */ /* 0x000fe20008010808 */
[----:B------:R-:W-:-:S04]  /*45c0*/  SHF.R.U32.HI R25, RZ, 0x3, R25 ;  /* 0x00000003ff197819 */ /* 0x000fc80000011619 */
[----:B------:R-:W-:Y:S01]  /*45d0*/  LOP3.LUT R35, R40, R25, RZ, 0x3c, !PT ;  /* 0x0000001928237212 */ /* 0x000fe200078e3cff */
[----:B-1----:R-:W-:Y:S01]  /*45e0*/  FADD.FTZ R40, R5, R6 ;  /* 0x0000000605287221 */ /* 0x002fe20000010000 */
[----:B------:R-:W1:Y:S01]  /*45f0*/  MUFU.EX2 R31, R31 ;  /* 0x0000001f001f7308 */ /* 0x000e620000000800 */
[----:B------:R-:W-:Y:S01]  /*4600*/  F2FP.F16.F32.PACK_AB R5, R6, R5 ;  /* 0x000000050605723e */ /* 0x000fe200000000ff */
[----:B---3--:R-:W-:Y:S01]  /*4610*/  FADD.FTZ R6, R68, R87 ;  /* 0x0000005744067221 */ /* 0x008fe20000010000 */
[----:B------:R-:W-:Y:S01]  /*4620*/  FADD.FTZ R25, R7, R40 ;  /* 0x0000002807197221 */ /* 0x000fe20000010000 */
[----:B------:R-:W-:Y:S01]  /*4630*/  LOP3.LUT R40, R26, 0x7ffffe00, RZ, 0xc0, !PT ;  /* 0x7ffffe001a287812 */ /* 0x000fe200078ec0ff */
[----:B--2---:R-:W-:Y:S01]  /*4640*/  FFMA.FTZ R30, R38, UR10, -R8 ;  /* 0x0000000a261e7c23 */ /* 0x004fe20008010808 */
[----:B0-----:R-:W-:Y:S01]  /*4650*/  FADD.FTZ R27, R29, R6 ;  /* 0x000000061d1b7221 */ /* 0x001fe20000010000 */
[C---:B------:R-:W-:Y:S01]  /*4660*/  FADD.FTZ R26, R4.reuse, R25 ;  /* 0x00000019041a7221 */ /* 0x040fe20000010000 */
[----:B------:R-:W0:Y:S01]  /*4670*/  MUFU.EX2 R33, R33 ;  /* 0x0000002100217308 */ /* 0x000e220000000800 */
[----:B------:R-:W-:Y:S01]  /*4680*/  F2FP.F16.F32.PACK_AB R7, R4, R7 ;  /* 0x000000070407723e */ /* 0x000fe200000000ff */
[----:B----4-:R-:W-:Y:S01]  /*4690*/  FADD.FTZ R4, R70, R27 ;  /* 0x0000001b46047221 */ /* 0x010fe20000010000 */
[----:B------:R-:W-:Y:S01]  /*46a0*/  FADD.FTZ R25, R9, R26 ;  /* 0x0000001a09197221 */ /* 0x000fe20000010000 */
[----:B------:R-:W-:Y:S01]  /*46b0*/  IADD3 R90, R35, R40, R90 ;  /* 0x00000028235a7210 */ /* 0x000fe20007ffe05a */
[----:B------:R-:W-:Y:S01]  /*46c0*/  FFMA.FTZ R38, R46, UR10, -R8 ;  /* 0x0000000a2e267c23 */ /* 0x000fe20008010808 */
[----:B------:R-:W-:Y:S01]  /*46d0*/  F2FP.F16.F32.PACK_AB R6, R70, R29 ;  /* 0x0000001d4606723e */ /* 0x000fe200000000ff */
[C---:B------:R-:W-:Y:S01]  /*46e0*/  FADD.FTZ R26, R10.reuse, R25 ;  /* 0x000000190a1a7221 */ /* 0x040fe20000010000 */
[----:B------:R-:W2:Y:S01]  /*46f0*/  MUFU.EX2 R28, R28 ;  /* 0x0000001c001c7308 */ /* 0x000ea20000000800 */
[----:B------:R-:W-:Y:S01]  /*4700*/  F2FP.F16.F32.PACK_AB R25, R10, R9 ;  /* 0x000000090a19723e */ /* 0x000fe200000000ff */
[----:B-1----:R-:W-:Y:S01]  /*4710*/  FADD.FTZ R9, R31, R4 ;  /* 0x000000041f097221 */ /* 0x002fe20000010000 */
[----:B------:R-:W-:Y:S01]  /*4720*/  FADD.FTZ R35, R23, R26 ;  /* 0x0000001a17237221 */ /* 0x000fe20000010000 */
[----:B------:R-:W-:Y:S01]  /*4730*/  F2FP.F16.F32.PACK_AB R27, R24, R23 ;  /* 0x00000017181b723e */ /* 0x000fe200000000ff */
[----:B------:R-:W-:Y:S01]  /*4740*/  FFMA.FTZ R40, R53, UR10, -R8 ;  /* 0x0000000a35287c23 */ /* 0x000fe20008010808 */
[----:B------:R-:W-:Y:S01]  /*4750*/  FADD.FTZ R26, R72, R9 ;  /* 0x00000009481a7221 */ /* 0x000fe20000010000 */
[----:B------:R-:W-:Y:S01]  /*4760*/  FADD.FTZ R35, R24, R35 ;  /* 0x0000002318237221 */ /* 0x000fe20000010000 */
[----:B------:R-:W1:Y:S01]  /*4770*/  MUFU.EX2 R37, R37 ;  /* 0x0000002500257308 */ /* 0x000e620000000800 */
[----:B------:R-:W-:Y:S01]  /*4780*/  F2FP.F16.F32.PACK_AB R24, R72, R31 ;  /* 0x0000001f4818723e */ /* 0x000fe200000000ff */
[----:B0-----:R-:W-:Y:S01]  /*4790*/  FADD.FTZ R29, R33, R26 ;  /* 0x0000001a211d7221 */ /* 0x001fe20000010000 */
[----:B------:R-:W-:Y:S01]  /*47a0*/  FADD.FTZ R46, R12, R35 ;  /* 0x000000230c2e7221 */ /* 0x000fe20000010000 */
[----:B------:R-:W-:Y:S01]  /*47b0*/  FFMA.FTZ R23, R49, UR10, -R8 ;  /* 0x0000000a31177c23 */ /* 0x000fe20008010808 */
[C---:B------:R-:W-:Y:S01]  /*47c0*/  F2FP.F16.F32.PACK_AB R26, R86.reuse, R33 ;  /* 0x00000021561a723e */ /* 0x040fe200000000ff */
[----:B------:R-:W-:Y:S01]  /*47d0*/  FADD.FTZ R29, R86, R29 ;  /* 0x0000001d561d7221 */ /* 0x000fe20000010000 */
[----:B------:R-:W-:Y:S01]  /*47e0*/  FADD.FTZ R31, R75, R46 ;  /* 0x0000002e4b1f7221 */ /* 0x000fe20000010000 */
[----:B------:R-:W0:Y:S01]  /*47f0*/  MUFU.EX2 R30, R30 ;  /* 0x0000001e001e7308 */ /* 0x000e220000000800 */
[----:B------:R-:W-:Y:S01]  /*4800*/  F2FP.F16.F32.PACK_AB R4, R87, R68 ;  /* 0x000000445704723e */ /* 0x000fe200000000ff */
[----:B--2---:R-:W-:Y:S01]  /*4810*/  FADD.FTZ R46, R28, R29 ;  /* 0x0000001d1c2e7221 */ /* 0x004fe20000010000 */
[----:B------:R-:W-:Y:S01]  /*4820*/  FADD.FTZ R50, R74, R31 ;  /* 0x0000001f4a327221 */ /* 0x000fe20000010000 */
[----:B------:R-:W-:-:S03]  /*4830*/  LEA R10, R90, UR36, 0x1 ;  /* 0x000000245a0a7c11 */ /* 0x000fc6000f8e08ff */
[----:B------:R-:W-:Y:S01]  /*4840*/  FADD.FTZ R31, R77, R50 ;  /* 0x000000324d1f7221 */ /* 0x000fe20000010000 */
[----:B------:R-:W2:Y:S01]  /*4850*/  MUFU.EX2 R39, R39 ;  /* 0x0000002700277308 */ /* 0x000ea20000000800 */
[C---:B-1----:R-:W-:Y:S01]  /*4860*/  FADD.FTZ R29, R37.reuse, R46 ;  /* 0x0000002e251d7221 */ /* 0x042fe20000010000 */
[----:B------:R-:W-:Y:S01]  /*4870*/  STSM.16.M88.4 [R10+0x21800], R4 ;  /* 0x021800040a007844 */ /* 0x000fe20000000200 */
[C---:B------:R-:W-:Y:S01]  /*4880*/  VIADD R49, R10.reuse, 0x21800 ;  /* 0x000218000a317836 */ /* 0x040fe20000000000 */
[----:B------:R-:W-:Y:S01]  /*4890*/  F2FP.F16.F32.PACK_AB R28, R37, R28 ;  /* 0x0000001c251c723e */ /* 0x000fe200000000ff */
[----:B------:R-:W-:Y:S02]  /*48a0*/  VIADD R9, R10, 0x21820 ;  /* 0x000218200a097836 */ /* 0x000fe40000000000 */
[----:B------:R-:W-:Y:S01]  /*48b0*/  @P3 VIADD R9, R49, 0xffffffe0 ;  /* 0xffffffe031093836 */ /* 0x000fe20000000000 */
[----:B------:R-:W1:Y:S04]  /*48c0*/  MUFU.EX2 R32, R32 ;  /* 0x0000002000207308 */ /* 0x000e680000000800 */
[----:B------:R3:W-:Y:S04]  /*48d0*/  STSM.16.M88.4 [R9], R24 ;  /* 0x0000001809007844 */ /* 0x0007e80000000200 */
[----:B------:R-:W4:Y:S08]  /*48e0*/  MUFU.EX2 R73, R73 ;  /* 0x0000004900497308 */ /* 0x000f300000000800 */
[----:B------:R5:W-:Y:S01]  /*48f0*/  MUFU.EX2 R42, R43 ;  /* 0x0000002b002a7308 */ /* 0x000be20000000800 */
[----:B---3--:R-:W-:Y:S01]  /*4900*/  IMAD.MOV.U32 R24, RZ, RZ, 0x40 ;  /* 0x00000040ff187424 */ /* 0x008fe200078e00ff */
[----:B------:R-:W-:-:S06]  /*4910*/  F2FP.F16.F32.PACK_AB R25, R21, R20 ;  /* 0x000000141519723e */ /* 0x000fcc00000000ff */
[----:B------:R-:W3:Y:S01]  /*4920*/  MUFU.EX2 R38, R38 ;  /* 0x0000002600267308 */ /* 0x000ee20000000800 */
[----:B-----5:R-:W-:Y:S01]  /*4930*/  FFMA.FTZ R43, R34, UR10, -R8 ;  /* 0x0000000a222b7c23 */ /* 0x020fe20008010808 */
[----:B0-----:R-:W-:Y:S01]  /*4940*/  FADD.FTZ R8, R30, R29 ;  /* 0x0000001d1e087221 */ /* 0x001fe20000010000 */
[----:B------:R-:W-:Y:S01]  /*4950*/  FADD.FTZ R34, R76, R31 ;  /* 0x0000001f4c227221 */ /* 0x000fe20000010000 */
[----:B------:R-:W-:Y:S02]  /*4960*/  F2FP.F16.F32.PACK_AB R29, R75, R12 ;  /* 0x0000000c4b1d723e */ /* 0x000fe400000000ff */
[----:B--2---:R-:W-:Y:S01]  /*4970*/  FADD.FTZ R33, R39, R8 ;  /* 0x0000000827217221 */ /* 0x004fe20000010000 */
[----:B------:R-:W-:Y:S01]  /*4980*/  FADD.FTZ R35, R65, R34 ;  /* 0x0000002241237221 */ /* 0x000fe20000010000 */
[----:B------:R-:W0:Y:S01]  /*4990*/  MUFU.EX2 R79, R79 ;  /* 0x0000004f004f7308 */ /* 0x000e220000000800 */
[----:B------:R-:W-:Y:S01]  /*49a0*/  SEL R24, R24, 0xffffffc0, !P2 ;  /* 0xffffffc018187807 */ /* 0x000fe20005000000 */
[----:B-1----:R-:W-:Y:S01]  /*49b0*/  FADD.FTZ R8, R32, R33 ;  /* 0x0000002120087221 */ /* 0x002fe20000010000 */
[----:B------:R-:W-:Y:S01]  /*49c0*/  FADD.FTZ R12, R54, R35 ;  /* 0x00000023360c7221 */ /* 0x000fe20000010000 */
[----:B------:R-:W-:-:S02]  /*49d0*/  F2FP.F16.F32.PACK_AB R31, R77, R74 ;  /* 0x0000004a4d1f723e */ /* 0x000fc400000000ff */
[----:B----4-:R-:W-:Y:S01]  /*49e0*/  FADD.FTZ R5, R73, R8 ;  /* 0x0000000849057221 */ /* 0x010fe20000010000 */
[----:B------:R-:W-:Y:S01]  /*49f0*/  FADD.FTZ R7, R55, R12 ;  /* 0x0000000c37077221 */ /* 0x000fe20000010000 */
[----:B------:R-:W1:Y:S01]  /*4a00*/  MUFU.EX2 R58, R58 ;  /* 0x0000003a003a7308 */ /* 0x000e620000000800 */
[----:B------:R-:W-:Y:S01]  /*4a10*/  F2FP.F16.F32.PACK_AB R30, R39, R30 ;  /* 0x0000001e271e723e */ /* 0x000fe200000000ff */
[----:B---3--:R-:W-:Y:S01]  /*4a20*/  FADD.FTZ R4, R38, R5 ;  /* 0x0000000526047221 */ /* 0x008fe20000010000 */
[----:B------:R-:W-:Y:S01]  /*4a30*/  FADD.FTZ R6, R20, R7 ;  /* 0x0000000714067221 */ /* 0x000fe20000010000 */
[----:B------:R-:W-:Y:S01]  /*4a40*/  IMAD.IADD R8, R49, 0x1, R24 ;  /* 0x0000000131087824 */ /* 0x000fe200078e0218 */
[----:B------:R-:W-:Y:S02]  /*4a50*/  F2FP.F16.F32.PACK_AB R33, R65, R76 ;  /* 0x0000004c4121723e */ /* 0x000fe400000000ff */
[----:B------:R-:W-:Y:S01]  /*4a60*/  F2FP.F16.F32.PACK_AB R35, R55, R54 ;  /* 0x000000363723723e */ /* 0x000fe200000000ff */
[----:B------:R-:W2:Y:S01]  /*4a70*/  MUFU.EX2 R60, R60 ;  /* 0x0000003c003c7308 */ /* 0x000ea20000000800 */
[----:B0-----:R-:W-:Y:S01]  /*4a80*/  FADD.FTZ R5, R79, R4 ;  /* 0x000000044f057221 */ /* 0x001fe20000010000 */
[----:B------:R-:W-:Y:S01]  /*4a90*/  FADD.FTZ R4, R21, R6 ;  /* 0x0000000615047221 */ /* 0x000fe20000010000 */
[----:B------:R-:W-:Y:S01]  /*4aa0*/  F2FP.F16.F32.PACK_AB R32, R73, R32 ;  /* 0x000000204920723e */ /* 0x000fe200000000ff */
[----:B------:R0:W-:Y:S01]  /*4ab0*/  STSM.16.M88.4 [R8], R28 ;  /* 0x0000001c08007844 */ /* 0x0001e20000000200 */
[----:B------:R-:W-:Y:S01]  /*4ac0*/  F2FP.F16.F32.PACK_AB R34, R79, R38 ;  /* 0x000000264f22723e */ /* 0x000fe200000000ff */
[----:B------:R-:W-:Y:S01]  /*4ad0*/  FADD.FTZ R7, R57, R4 ;  /* 0x0000000439077221 */ /* 0x000fe20000010000 */
[----:B------:R-:W-:Y:S01]  /*4ae0*/  PLOP3.LUT P2, PT, PT, PT, UP1, 0x40, 0x0 ;  /* 0x000000000000781c */ /* 0x000fe20003f4e818 */
[----:B------:R-:W3:Y:S02]  /*4af0*/  MUFU.EX2 R36, R36 ;  /* 0x0000002400247308 */ /* 0x000ee40000000800 */
[----:B-1----:R-:W-:-:S06]  /*4b00*/  FADD.FTZ R7, R58, R7 ;  /* 0x000000073a077221 */ /* 0x002fcc0000010000 */
        /* <DEDUP_REMOVED lines=10> */
[----:B---3--:R-:W-:Y:S01]  /*4bb0*/  FADD.FTZ R6, R40, R5 ;  /* 0x0000000528067221 */ /* 0x008fe20000010000 */
[----:B------:R-:W-:Y:S01]  /*4bc0*/  IMAD.IADD R5, R24, 0x1, R9 ;  /* 0x0000000118057824 */ /* 0x000fe200078e0209 */
[----:B------:R-:W-:-:S04]  /*4bd0*/  F2FP.F16.F32.PACK_AB R24, R47, R36 ;  /* 0x000000242f18723e */ /* 0x000fc800000000ff */
[----:B------:R3:W-:Y:S01]  /*4be0*/  STSM.16.M88.4 [R5], R32 ;  /* 0x0000002005007844 */ /* 0x0007e20000000200 */
[----:B------:R-:W4:Y:S01]  /*4bf0*/  MUFU.EX2 R23, R23 ;  /* 0x0000001700177308 */ /* 0x000f220000000800 */
[----:B-1----:R-:W-:-:S07]  /*4c00*/  FADD.FTZ R12, R62, R7 ;  /* 0x000000073e0c7221 */ /* 0x002fce0000010000 */
[----:B------:R-:W1:Y:S01]  /*4c10*/  MUFU.EX2 R83, R83 ;  /* 0x0000005300537308 */ /* 0x000e620000000800 */
[C---:B--2---:R-:W-:Y:S01]  /*4c20*/  FADD.FTZ R6, R51.reuse, R6 ;  /* 0x0000000633067221 */ /* 0x044fe20000010000 */
[----:B------:R-:W-:-:S06]  /*4c30*/  F2FP.F16.F32.PACK_AB R26, R51, R40 ;  /* 0x00000028331a723e */ /* 0x000fcc00000000ff */
[----:B------:R-:W2:Y:S01]  /*4c40*/  MUFU.EX2 R82, R82 ;  /* 0x0000005200527308 */ /* 0x000ea20000000800 */
[----:B----4-:R-:W-:-:S04]  /*4c50*/  FADD.FTZ R27, R23, R6 ;  /* 0x00000006171b7221 */ /* 0x010fc80000010000 */
[----:B------:R-:W-:Y:S01]  /*4c60*/  FADD.FTZ R6, R42, R27 ;  /* 0x0000001b2a067221 */ /* 0x000fe20000010000 */
[----:B------:R-:W-:Y:S02]  /*4c70*/  F2FP.F16.F32.PACK_AB R27, R58, R57 ;  /* 0x000000393a1b723e */ /* 0x000fe400000000ff */
[----:B------:R-:W0:Y:S01]  /*4c80*/  MUFU.EX2 R67, R67 ;  /* 0x0000004300437308 */ /* 0x000e220000000800 */
[C---:B-1----:R-:W-:Y:S01]  /*4c90*/  FADD.FTZ R37, R83.reuse, R12 ;  /* 0x0000000c53257221 */ /* 0x042fe20000010000 */
[----:B------:R-:W-:Y:S01]  /*4ca0*/  F2FP.F16.F32.PACK_AB R83, R83, R62 ;  /* 0x0000003e5353723e */ /* 0x000fe200000000ff */
[----:B------:R1:W-:Y:S05]  /*4cb0*/  STSM.16.M88.4 [R10+0x27800], R24 ;  /* 0x027800180a007844 */ /* 0x0003ea0000000200 */
[----:B------:R-:W4:Y:S01]  /*4cc0*/  MUFU.EX2 R41, R41 ;  /* 0x0000002900297308 */ /* 0x000f220000000800 */
[----:B--2---:R-:W-:-:S07]  /*4cd0*/  FADD.FTZ R12, R82, R37 ;  /* 0x00000025520c7221 */ /* 0x004fce0000010000 */
[----:B------:R-:W2:Y:S01]  /*4ce0*/  MUFU.EX2 R44, R44 ;  /* 0x0000002c002c7308 */ /* 0x000ea20000000800 */
[C---:B0-----:R-:W-:Y:S01]  /*4cf0*/  F2FP.F16.F32.PACK_AB R29, R67.reuse, R82 ;  /* 0x00000052431d723e */ /* 0x041fe200000000ff */
[----:B------:R-:W-:-:S06]  /*4d00*/  FADD.FTZ R12, R67, R12 ;  /* 0x0000000c430c7221 */ /* 0x000fcc0000010000 */
[----:B------:R-:W-:Y:S01]  /*4d10*/  MUFU.EX2 R61, R61 ;  /* 0x0000003d003d7308 */ /* 0x000fe20000000800 */
[----:B----4-:R-:W-:-:S07]  /*4d20*/  FADD.FTZ R21, R41, R6 ;  /* 0x0000000629157221 */ /* 0x010fce0000010000 */
[----:B------:R-:W0:Y:S01]  /*4d30*/  MUFU.EX2 R56, R56 ;  /* 0x0000003800387308 */ /* 0x000e220000000800 */
[C---:B--2---:R-:W-:Y:S01]  /*4d40*/  F2FP.F16.F32.PACK_AB R82, R44.reuse, R41 ;  /* 0x000000292c52723e */ /* 0x044fe200000000ff */
[----:B------:R-:W-:-:S06]  /*4d50*/  FADD.FTZ R6, R44, R21 ;  /* 0x000000152c067221 */ /* 0x000fcc0000010000 */
[----:B------:R-:W2:Y:S08]  /*4d60*/  MUFU.EX2 R45, R45 ;  /* 0x0000002d002d7308 */ /* 0x000eb00000000800 */
[----:B------:R-:W4:Y:S01]  /*4d70*/  MUFU.EX2 R48, R48 ;  /* 0x0000003000307308 */ /* 0x000f220000000800 */
[----:B0-----:R-:W-:-:S07]  /*4d80*/  F2FP.F16.F32.PACK_AB R31, R56, R61 ;  /* 0x0000003d381f723e */ /* 0x001fce00000000ff */
[----:B------:R-:W-:Y:S01]  /*4d90*/  MUFU.EX2 R63, R63 ;  /* 0x0000003f003f7308 */ /* 0x000fe20000000800 */
[----:B--2---:R-:W-:-:S07]  /*4da0*/  FADD.FTZ R21, R45, R6 ;  /* 0x000000062d157221 */ /* 0x004fce0000010000 */
[----:B------:R-:W0:Y:S01]  /*4db0*/  MUFU.EX2 R4, R71 ;  /* 0x0000004700047308 */ /* 0x000e220000000800 */
[C---:B----4-:R-:W-:Y:S01]  /*4dc0*/  F2FP.F16.F32.PACK_AB R28, R48.reuse, R45 ;  /* 0x0000002d301c723e */ /* 0x050fe200000000ff */
[----:B------:R-:W-:Y:S01]  /*4dd0*/  FADD.FTZ R6, R48, R21 ;  /* 0x0000001530067221 */ /* 0x000fe20000010000 */
[----:B------:R-:W-:Y:S01]  /*4de0*/  FADD.FTZ R21, R61, R12 ;  /* 0x0000000c3d157221 */ /* 0x000fe20000010000 */
[----:B------:R-:W-:-:S03]  /*4df0*/  VIADD R12, R88, 0xfffffffe ;  /* 0xfffffffe580c7836 */ /* 0x000fc60000000000 */
[----:B------:R-:W-:Y:S01]  /*4e00*/  FADD.FTZ R56, R56, R21 ;  /* 0x0000001538387221 */ /* 0x000fe20000010000 */
[----:B------:R-:W2:Y:S08]  /*4e10*/  MUFU.EX2 R59, R59 ;  /* 0x0000003b003b7308 */ /* 0x000eb00000000800 */
[----:B------:R-:W3:Y:S01]  /*4e20*/  MUFU.EX2 R64, R64 ;  /* 0x0000004000407308 */ /* 0x000ee20000000800 */
[----:B0-----:R-:W-:Y:S01]  /*4e30*/  F2FP.F16.F32.PACK_AB R30, R4, R63 ;  /* 0x0000003f041e723e */ /* 0x001fe200000000ff */
[----:B------:R-:W-:-:S04]  /*4e40*/  FADD.FTZ R63, R63, R6 ;  /* 0x000000063f3f7221 */ /* 0x000fc80000010000 */
[----:B------:R-:W-:Y:S01]  /*4e50*/  FADD.FTZ R63, R4, R63 ;  /* 0x0000003f043f7221 */ /* 0x000fe20000010000 */
[----:B------:R-:W-:Y:S01]  /*4e60*/  VIADD R4, R9, 0x6000 ;  /* 0x0000600009047836 */ /* 0x000fe20000000000 */
[----:B------:R-:W0:Y:S01]  /*4e70*/  MUFU.EX2 R66, R66 ;  /* 0x0000004200427308 */ /* 0x000e220000000800 */
[----:B--2---:R-:W-:-:S07]  /*4e80*/  FADD.FTZ R21, R59, R56 ;  /* 0x000000383b157221 */ /* 0x004fce0000010000 */
[----:B------:R-:W2:Y:S01]  /*4e90*/  MUFU.EX2 R69, R69 ;  /* 0x0000004500457308 */ /* 0x000ea20000000800 */
[C---:B---3--:R-:W-:Y:S01]  /*4ea0*/  F2FP.F16.F32.PACK_AB R33, R64.reuse, R59 ;  /* 0x0000003b4021723e */ /* 0x048fe200000000ff */
[----:B------:R-:W-:-:S06]  /*4eb0*/  FADD.FTZ R21, R64, R21 ;  /* 0x0000001540157221 */ /* 0x000fcc0000010000 */
[----:B------:R-:W-:Y:S01]  /*4ec0*/  MUFU.EX2 R78, R78 ;  /* 0x0000004e004e7308 */ /* 0x000fe20000000800 */
[----:B0-----:R-:W-:-:S07]  /*4ed0*/  FADD.FTZ R6, R66, R21 ;  /* 0x0000001542067221 */ /* 0x001fce0000010000 */
[----:B------:R0:W3:Y:S01]  /*4ee0*/  MUFU.EX2 R7, R80 ;  /* 0x0000005000077308 */ /* 0x0000e20000000800 */
[C---:B--2---:R-:W-:Y:S01]  /*4ef0*/  F2FP.F16.F32.PACK_AB R35, R69.reuse, R66 ;  /* 0x000000424523723e */ /* 0x044fe200000000ff */
[----:B------:R-:W-:-:S06]  /*4f00*/  FADD.FTZ R6, R69, R6 ;  /* 0x0000000645067221 */ /* 0x000fcc0000010000 */
[----:B------:R-:W2:Y:S01]  /*4f10*/  MUFU.EX2 R43, R43 ;  /* 0x0000002b002b7308 */ /* 0x000ea20000000800 */
[----:B0-----:R-:W-:-:S05]  /*4f20*/  F2FP.F16.F32.PACK_AB R80, R42, R23 ;  /* 0x000000172a50723e */ /* 0x001fca00000000ff */
[----:B------:R1:W-:Y:S02]  /*4f30*/  STSM.16.M88.4 [R9+0x6000], R80 ;  /* 0x0060005009007844 */ /* 0x0003e40000000200 */
[----:B------:R-:W0:Y:S01]  /*4f40*/  MUFU.EX2 R84, R84 ;  /* 0x0000005400547308 */ /* 0x000e220000000800 */
[----:B---3--:R-:W-:Y:S01]  /*4f50*/  F2FP.F16.F32.PACK_AB R32, R7, R78 ;  /* 0x0000004e0720723e */ /* 0x008fe200000000ff */
[----:B------:R1:W-:Y:S01]  /*4f60*/  STSM.16.M88.4 [R8+0x6000], R28 ;  /* 0x0060001c08007844 */ /* 0x0003e20000000200 */
[----:B------:R-:W-:-:S04]  /*4f70*/  FADD.FTZ R78, R78, R63 ;  /* 0x0000003f4e4e7221 */ /* 0x000fc80000010000 */
[----:B------:R-:W-:-:S04]  /*4f80*/  FADD.FTZ R78, R7, R78 ;  /* 0x0000004e074e7221 */ /* 0x000fc80000010000 */
[----:B--2---:R-:W-:Y:S01]  /*4f90*/  FADD.FTZ R7, R43, R78 ;  /* 0x0000004e2b077221 */ /* 0x004fe20000010000 */
[----:B0-----:R-:W-:-:S03]  /*4fa0*/  F2FP.F16.F32.PACK_AB R34, R84, R43 ;  /* 0x0000002b5422723e */ /* 0x001fc600000000ff */
[----:B------:R-:W-:Y:S02]  /*4fb0*/  FADD.FTZ R7, R84, R7 ;  /* 0x0000000754077221 */ /* 0x000fe40000010000 */
[----:B------:R1:W-:Y:S01]  /*4fc0*/  STSM.16.M88.4 [R5+0x6000], R32 ;  /* 0x0060002005007844 */ /* 0x0003e20000000200 */
[----:B------:R0:W-:Y:S06]  /*4fd0*/  MEMBAR.ALL.CTA ;  /* 0x0000000000007992 */ /* 0x0001ec0000008000 */
[----:B0-----:R-:W0:Y:S02]  /*4fe0*/  FENCE.VIEW.ASYNC.S ;  /* 0x00000000000073c6 */ /* 0x001e240000000000 */
[----:B0-----:R-:W-:Y:S01]  /*4ff0*/  NOP ;  /* 0x0000000000007918 */ /* 0x001fe20000000000 */
[----:B------:R-:W-:Y:S05]  /*5000*/  @P2 BRA `(.L_x_10224) ;  /* 0x0000000000442947 */ /* 0x000fea0003800000 */
        /* <DEDUP_REMOVED lines=10> */
.L_x_10225:
[----:B------:R-:W-:-:S11]  /*50b0*/  UISETP.NE.AND UP2, UPT, UR5, 0x1, UPT ;  /* 0x000000010500788c */ /* 0x000fd6000bf45270 */
[----:B------:R-:W-:Y:S02]  /*50c0*/  @UP2 ULDC.64 UR14, c[0x0][0x9e8] ;  /* 0x00027a00000e2ab9 */ /* 0x000fe40000000a00 */
[----:B------:R-:W-:-:S04]  /*50d0*/  UIMAD.WIDE.U32 UR6, UR11, UR14, URZ ;  /* 0x0000000e0b0672a5 */ /* 0x000fc8000f8e003f */
[----:B------:R-:W-:-:S12]  /*50e0*/  @UP2 USHF.R.U32.HI UR11, URZ, UR15, UR7 ;  /* 0x0000000f3f0b2299 */ /* 0x000fd80008011607 */
.L_x_10226:
[----:B------:R-:W-:-:S04]  /*50f0*/  UIMAD UR5, UR11, UR5, UR5 ;  /* 0x000000050b0572a4 */ /* 0x000fc8000f8e0205 */
[----:B------:R-:W-:-:S04]  /*5100*/  UISETP.LT.AND UP2, UPT, UR4, UR5, UPT ;  /* 0x000000050400728c */ /* 0x000fc8000bf41270 */
[----:B------:R-:W-:-:S12]  /*5110*/  USEL UR4, UR4, UR5, UP2 ;  /* 0x0000000504047287 */ /* 0x000fd80009000000 */
.L_x_10224:
[----:B------:R-:W-:Y:S01]  /*5120*/  R2UR UR6, R19 ;  /* 0x00000000130672ca */ /* 0x000fe200000e0000 */
[----:B------:R-:W-:Y:S01]  /*5130*/  USHF.R.S32.HI UR5, URZ, 0x1f, UR4 ;  /* 0x0000001f3f057899 */ /* 0x000fe20008011404 */
[----:B------:R-:W-:Y:S02]  /*5140*/  CS2R R134, SRZ ;  /* 0x0000000000867805 */ /* 0x000fe4000001ff00 */
[----:B------:R-:W-:Y:S02]  /*5150*/  CS2R R132, SRZ ;  /* 0x0000000000847805 */ /* 0x000fe4000001ff00 */
[----:B------:R-:W-:Y:S01]  /*5160*/  CS2R R130, SRZ ;  /* 0x0000000000827805 */ /* 0x000fe2000001ff00 */
[----:B------:R-:W-:Y:S01]  /*5170*/  ULEA.HI UR5, UR5, UR4, URZ, 0x7 ;  /* 0x0000000405057291 */ /* 0x000fe2000f8f383f */
[----:B------:R-:W-:Y:S02]  /*5180*/  CS2R R128, SRZ ;  /* 0x0000000000807805 */ /* 0x000fe4000001ff00 */
[----:B------:R-:W-:Y:S01]  /*5190*/  CS2R R126, SRZ ;  /* 0x00000000007e7805 */ /* 0x000fe2000001ff00 */
[----:B------:R-:W-:Y:S01]  /*51a0*/  UMOV UR4, URZ ;  /* 0x0000003f00047c82 */ /* 0x000fe20008000000 */
        /* <DEDUP_REMOVED lines=27> */
[----:B------:R-:W-:Y:S01]  /*5360*/  UMOV UR6, URZ ;  /* 0x0000003f00067c82 */ /* 0x000fe20008000000 */
[----:B------:R-:W-:Y:S01]  /*5370*/  ULDC UR29, c[0x0][0x9e4] ;  /* 0x00027900001d7ab9 */ /* 0x000fe20000000800 */
[----:B------:R-:W-:Y:S01]  /*5380*/  ULDC UR31, c[0x0][0x2f0] ;  /* 0x0000bc00001f7ab9 */ /* 0x000fe20000000800 */
[----:B------:R-:W-:Y:S01]  /*5390*/  ULDC UR28, c[0x0][0x9d8] ;  /* 0x00027600001c7ab9 */ /* 0x000fe20000000800 */
[----:B------:R-:W-:Y:S01]  /*53a0*/  ULDC UR30, c[0x0][0x988] ;  /* 0x00026200001e7ab9 */ /* 0x000fe20000000800 */
[----:B------:R-:W-:-:S05]  /*53b0*/  ULDC UR39, c[0x0][0x9e0] ;  /* 0x0002780000277ab9 */ /* 0x000fca0000000800 */
.L_x_10244:
[----:B------:R-:W-:Y:S01]  /*53c0*/  UIADD3 UR4, UR6, 0x1, URZ ;  /* 0x0000000106047890 */ /* 0x000fe2000fffe03f */
[----:B------:R-:W-:-:S03]  /*53d0*/  ISETP.NE.AND P3, PT, RZ, UR38, PT ;  /* 0x00000026ff007c0c */ /* 0x000fc6000bf65270 */
[----:B------:R-:W-:-:S04]  /*53e0*/  UISETP.NE.AND UP2, UPT, UR4, 0x2, UPT ;  /* 0x000000020400788c */ /* 0x000fc8000bf45270 */
[----:B------:R-:W-:Y:S02]  /*53f0*/  USEL UR5, URZ, 0x1, UP2 ;  /* 0x000000013f057887 */ /* 0x000fe40009000000 */
[----:B------:R-:W-:Y:S02]  /*5400*/  USEL UR4, UR4, URZ, UP2 ;  /* 0x0000003f04047287 */ /* 0x000fe40009000000 */
[----:B------:R-:W-:Y:S02]  /*5410*/  ULOP3.LUT UR5, UR40, UR5, URZ, 0x3c, !UPT ;  /* 0x0000000528057292 */ /* 0x000fe4000f8e3c3f */
[----:B0-----:R-:W-:Y:S10]  /*5420*/  @P3 BRA `(.L_x_10228) ;  /* 0x00000000002c3947 */ /* 0x001ff40003800000 */
[----:B------:R-:W-:Y:S05]  /*5430*/  @!P0 BRA `(.L_x_10229) ;  /* 0x0000000000048947 */ /* 0x000fea0003800000 */
[----:B------:R-:W-:Y:S01]  /*5440*/  BPT.TRAP 0x1 ;  /* 0x000000040000795c */ /* 0x000fe20000300000 */
.L_x_10229:
[----:B------:R-:W-:Y:S01]  /*5450*/  ULEA UR10, UR4, UR36, 0x3 ;  /* 0x00000024040a7291 */ /* 0x000fe2000f8e183f */
[----:B------:R-:W-:-:S05]  /*5460*/  IMAD.U32 R20, RZ, RZ, UR5 ;  /* 0x00000005ff147e24 */ /* 0x000fca000f8e00ff */
[----:B------:R-:W-:-:S04]  /*5470*/  SHF.L.U32 R20, R20, 0x1f, RZ ;  /* 0x0000001f14147819 */ /* 0x000fc800000006ff */
[----:B------:R0:W2:Y:S01]  /*5480*/  SYNCS.PHASECHK.TRANS64.TRYWAIT P2, [UR10+0x2d830], R20 ;  /* 0x02d83014ff0075a7 */ /* 0x0000a2000804014a */
[----:B------:R-:W-:Y:S05]  /*5490*/  @!P0 BRA `(.L_x_10230) ;  /* 0x0000000000048947 */ /* 0x000fea0003800000 */
[----:B------:R-:W-:Y:S01]  /*54a0*/  BPT.TRAP 0x1 ;  /* 0x000000040000795c */ /* 0x000fe20000300000 */
.L_x_10230:
[----:B--2---:R-:W-:Y:S05]  /*54b0*/  @P2 BRA `(.L_x_10228) ;  /* 0x0000000000082947 */ /* 0x004fea0003800000 */
[----:B------:R-:W2:Y:S02]  /*54c0*/  SYNCS.PHASECHK.TRANS64.TRYWAIT P2, [UR10+0x2d830], R20 ;  /* 0x02d83014ff0075a7 */ /* 0x000ea4000804014a */
[----:B--2---:R-:W-:Y:S05]  /*54d0*/  @!P2 BRA `(.L_x_10231) ;  /* 0x0000010000c0a947 */ /* 0x004fea0003800000 */
.L_x_10228:
[----:B0-2---:R-:W-:Y:S01]  /*54e0*/  VIADD R20, R22, 0x8 ;  /* 0x0000000816147836 */ /* 0x005fe20000000000 */
[----:B------:R-:W-:Y:S01]  /*54f0*/  R2UR UR32, R14 ;  /* 0x000000000e2072ca */ /* 0x000fe200000e0000 */
[----:B------:R-:W-:Y:S01]  /*5500*/  UIMAD UR34, UR4, 0x600, UR37 ;  /* 0x00000600042278a4 */ /* 0x000fe2000f8e0225 */
        /* <DEDUP_REMOVED lines=13> */
[----:B-1----:R-:W-:-:S06]  /*55e0*/  WARPGROUP.ARRIVE ;  /* 0x00000000000079c5 */ /* 0x002fcc0000000000 */
        /* <DEDUP_REMOVED lines=20> */
.L_x_10233:
[----:B------:R-:W-:Y:S01]  /*5730*/  ULEA UR10, UR6, UR36, 0x3 ;  /* 0x00000024060a7291 */ /* 0x000fe2000f8e183f */
[----:B------:R-:W-:-:S05]  /*5740*/  IMAD.U32 R20, RZ, RZ, UR40 ;  /* 0x00000028ff147e24 */ /* 0x000fca000f8e00ff */
[----:B------:R-:W-:-:S04]  /*5750*/  SHF.L.U32 R20, R20, 0x1f, RZ ;  /* 0x0000001f14147819 */ /* 0x000fc800000006ff */
[----:B------:R0:W1:Y:S01]  /*5760*/  SYNCS.PHASECHK.TRANS64.TRYWAIT P2, [UR10+0x2d850], R20 ;  /* 0x02d85014ff0075a7 */ /* 0x000062000804014a */
[----:B------:R-:W-:Y:S05]  /*5770*/  @!P0 BRA `(.L_x_10234) ;  /* 0x0000000000048947 */ /* 0x000fea0003800000 */
[----:B------:R-:W-:Y:S01]  /*5780*/  BPT.TRAP 0x1 ;  /* 0x000000040000795c */ /* 0x000fe20000300000 */
.L_x_10234:
[----:B-1----:R-:W-:Y:S05]  /*5790*/  @P2 BRA `(.L_x_10232) ;  /* 0x0000000000082947 */ /* 0x002fea0003800000 */
[----:B------:R-:W1:Y:S02]  /*57a0*/  SYNCS.PHASECHK.TRANS64.TRYWAIT P2, [UR10+0x2d850], R20 ;  /* 0x02d85014ff0075a7 */ /* 0x000e64000804014a */
[----:B-1----:R-:W-:Y:S05]  /*57b0*/  @!P2 BRA `(.L_x_10235) ;  /* 0x000001000020a947 */ /* 0x002fea0003800000 */
.L_x_10232:
        /* <DEDUP_REMOVED lines=14> */
[----:B------:R-:W-:Y:S01]  /*58a0*/  ULOP3.LUT UR10, UR60, 0x10000, URZ, 0xfc, !UPT ;  /* 0x000100003c0a7892 */ /* 0x000fe2000f8efc3f */
[----:B------:R-:W-:Y:S01]  /*58b0*/  FMUL.FTZ R44, R47, UR28 ;  /* 0x0000001c2f2c7c20 */ /* 0x000fe20008410000 */
[----:B------:R-:W-:Y:S01]  /*58c0*/  UIMAD UR11, UR6, 0x600, UR11 ;  /* 0x00000600060b78a4 */ /* 0x000fe2000f8e020b */
[----:B------:R-:W-:Y:S01]  /*58d0*/  FMUL.FTZ R47, R50, UR28 ;  /* 0x0000001c322f7c20 */ /* 0x000fe20008410000 */
[----:B------:R-:W-:Y:S01]  /*58e0*/  FMUL.FTZ R50, R53, UR28 ;  /* 0x0000001c35327c20 */ /* 0x000fe20008410000 */
[----:B------:R-:W-:Y:S01]  /*58f0*/  FMUL.FTZ R53, R56, UR28 ;  /* 0x0000001c38357c20 */ /* 0x000fe20008410000 */
[----:B------:R-:W-:Y:S01]  /*5900*/  FMUL.FTZ R56, R57, UR28 ;  /* 0x0000001c39387c20 */ /* 0x000fe20008410000 */
[----:B------:R-:W-:Y:S01]  /*5910*/  UMOV UR32, UR10 ;  /* 0x0000000a00207c82 */ /* 0x000fe20008000000 */
[----:B------:R-:W-:Y:S01]  /*5920*/  FMUL.FTZ R57, R58, UR28 ;  /* 0x0000001c3a397c20 */ /* 0x000fe20008410000 */
[----:B------:R-:W-:Y:S01]  /*5930*/  UMOV UR34, UR11 ;  /* 0x0000000b00227c82 */ /* 0x000fe20008000000 */
[----:B------:R-:W-:Y:S01]  /*5940*/  FMUL.FTZ R58, R59, UR28 ;  /* 0x0000001c3b3a7c20 */ /* 0x000fe20008410000 */
[----:B------:R-:W-:Y:S01]  /*5950*/  HGMMA.64x96x16.F32 R88, gdesc[UR32].tnspB, R88, gsb0 ;  /* 0x41600000205879f0 */ /* 0x000fe20008000858 */
[----:B------:R-:W-:Y:S01]  /*5960*/  UIADD3 UR32, UR10, 0x2, URZ ;  /* 0x000000020a207890 */ /* 0x000fe2000fffe03f */
[----:B------:R-:W-:Y:S01]  /*5970*/  FMUL.FTZ R59, R60, UR28 ;  /* 0x0000001c3c3b7c20 */ /* 0x000fe20008410000 */
[----:B------:R-:W-:Y:S01]  /*5980*/  UIADD3 UR34, UR11, 0x40, URZ ;  /* 0x000000400b227890 */ /* 0x000fe2000fffe03f */
[----:B------:R-:W-:Y:S01]  /*5990*/  FMUL.FTZ R60, R61, UR28 ;  /* 0x0000001c3d3c7c20 */ /* 0x000fe20008410000 */
[----:B------:R-:W-:Y:S01]  /*59a0*/  UMOV UR33, 0x40000040 ;  /* 0x4000004000217882 */ /* 0x000fe20000000000 */
[----:B------:R-:W-:Y:S01]  /*59b0*/  UMOV UR35, 0x80000020 ;  /* 0x8000002000237882 */ /* 0x000fe20000000000 */
[----:B------:R-:W-:Y:S01]  /*59c0*/  FMUL.FTZ R61, R62, UR28 ;  /* 0x0000001c3e3d7c20 */ /* 0x000fe20008410000 */
[----:B------:R-:W-:Y:S01]  /*59d0*/  PLOP3.LUT P2, PT, PT, PT, UP0, 0x80, 0x0 ;  /* 0x000000000000781c */ /* 0x000fe20003f4f008 */
[----:B------:R-:W-:Y:S01]  /*59e0*/  FMUL.FTZ R62, R63, UR28 ;  /* 0x0000001c3f3e7c20 */ /* 0x000fe20008410000 */
        /* <DEDUP_REMOVED lines=8> */
[----:B------:R-:W-:Y:S01]  /*5a70*/  PLOP3.LUT P3, PT, PT, PT, UP0, 0x80, 0x0 ;  /* 0x000000000000781c */ /* 0x000fe20003f6f008 */
        /* <DEDUP_REMOVED lines=18> */
[----:B------:R-:W0:Y:S01]  /*5ba0*/  LDC R85, c[0x0][0x288] ;  /* 0x0000a200ff557b82 */ /* 0x000e220000000800 */
[----:B------:R-:W-:Y:S01]  /*5bb0*/  FMUL.FTZ R25, R28, UR28 ;  /* 0x0000001c1c197c20 */ /* 0x000fe20008410000 */
[----:B------:R-:W-:Y:S01]  /*5bc0*/  FMUL.FTZ R76, R77, UR28 ;  /* 0x0000001c4d4c7c20 */ /* 0x000fe20008410000 */
[----:B------:R-:W-:Y:S01]  /*5bd0*/  FMUL.FTZ R28, R31, UR28 ;  /* 0x0000001c1f1c7c20 */ /* 0x000fe20008410000 */
[----:B------:R-:W-:Y:S01]  /*5be0*/  FMUL.FTZ R77, R78, UR28 ;  /* 0x0000001c4e4d7c20 */ /* 0x000fe20008410000 */
[----:B------:R-:W-:Y:S01]  /*5bf0*/  FMUL.FTZ R31, R34, UR28 ;  /* 0x0000001c221f7c20 */ /* 0x000fe20008410000 */
[----:B------:R-:W-:Y:S01]  /*5c00*/  FMUL.FTZ R78, R79, UR28 ;  /* 0x0000001c4f4e7c20 */ /* 0x000fe20008410000 */
[----:B------:R-:W-:-:S02]  /*5c10*/  IMAD.MOV.U32 R142, RZ, RZ, R0 ;  /* 0x000000ffff8e7224 */ /* 0x000fc400078e0000 */
[----:B------:R-:W-:Y:S01]  /*5c20*/  FMUL.FTZ R137, R84, UR28 ;  /* 0x0000001c54897c20 */ /* 0x000fe20008410000 */
[----:B------:R-:W-:Y:S01]  /*5c30*/  FMUL.FTZ R34, R37, UR28 ;  /* 0x0000001c25227c20 */ /* 0x000fe20008410000 */
[----:B------:R-:W-:Y:S01]  /*5c40*/  FMUL.FTZ R79, R80, UR28 ;  /* 0x0000001c504f7c20 */ /* 0x000fe20008410000 */
[----:B------:R-:W-:Y:S02]  /*5c50*/  IMAD.SHL.U32 R84, R12, 0x80, RZ ;  /* 0x000000800c547824 */ /* 0x000fe400078e00ff */
        /* <DEDUP_REMOVED lines=9> */
[----:B------:R-:W-:Y:S01]  /*5cf0*/  IADD3 R86, -R84, 0x1, RZ ;  /* 0x0000000154567810 */ /* 0x000fe20007ffe1ff */
[----:B------:R-:W-:Y:S01]  /*5d00*/  FMUL.FTZ R52, R55, UR28 ;  /* 0x0000001c37347c20 */ /* 0x000fe20008410000 */
[----:B------:R-:W-:Y:S01]  /*5d10*/  IMAD.U32 R55, RZ, RZ, UR4 ;  /* 0x00000004ff377e24 */ /* 0x000fe2000f8e00ff */
[----:B------:R-:W-:Y:S01]  /*5d20*/  R2UR UR14, R11 ;  /* 0x000000000b0e72ca */ /* 0x000fe200000e0000 */
[----:B------:R-:W1:Y:S01]  /*5d30*/  MUFU.TANH R20, R20 ;  /* 0x0000001400147308 */ /* 0x000e620000002400 */
[----:B------:R-:W-:-:S02]  /*5d40*/  IMAD R139, R3, -0x2, R86 ;  /* 0xfffffffe038b7824 */ /* 0x000fc400078e0256 */
[----:B------:R-:W-:Y:S01]  /*5d50*/  FMUL.FTZ R86, R87, UR28 ;  /* 0x0000001c57567c20 */ /* 0x000fe20008410000 */
[----:B------:R-:W-:Y:S01]  /*5d60*/  @!P1 LEA R55, R55, UR36, 0x3 ;  /* 0x0000002437379c11 */ /* 0x000fe2000f8e18ff */
[----:B------:R-:W-:-:S03]  /*5d70*/  IMAD R140, R18, UR31, R139 ;  /* 0x0000001f128c7c24 */ /* 0x000fc6000f8e028b */
[----:B------:R-:W2:Y:S01]  /*5d80*/  MUFU.TANH R21, R21 ;  /* 0x0000001500157308 */ /* 0x000ea20000002400 */
[----:B------:R-:W-:Y:S02]  /*5d90*/  @!P1 VIADD R55, R55, 0x2d840 ;  /* 0x0002d84037379836 */ /* 0x000fe40000000000 */
[----:B0-----:R-:W-:-:S03]  /*5da0*/  IMAD.IADD R140, R140, 0x1, -R85 ;  /* 0x000000018c8c7824 */ /* 0x001fc600078e0a55 */
[----:B------:R-:W-:Y:S01]  /*5db0*/  @!P1 PRMT R55, RZ, 0x654, R55 ;  /* 0x00000654ff379816 */ /* 0x000fe20000000037 */
[C---:B------:R-:W-:Y:S01]  /*5dc0*/  VIADD R141, R140.reuse, UR39 ;  /* 0x000000278c8d7c36 */ /* 0x040fe20008000000 */
[----:B------:R-:W0:Y:S01]  /*5dd0*/  MUFU.TANH R23, R23 ;  /* 0x0000001700177308 */ /* 0x000e220000002400 */
[----:B------:R-:W-:-:S07]  /*5de0*/  VIADD R140, R140, UR14 ;  /* 0x0000000e8c8c7c36 */ /* 0x000fce0008000000 */
[----:B------:R-:W3:Y:S08]  /*5df0*/  MUFU.TANH R24, R24 ;  /* 0x0000001800187308 */ /* 0x000ef00000002400 */
[----:B------:R-:W4:Y:S01]  /*5e00*/  MUFU.TANH R25, R25 ;  /* 0x0000001900197308 */ /* 0x000f220000002400 */
[----:B------:R-:W-:Y:S02]  /*5e10*/  WARPGROUP.DEPBAR.LE gsb0, 0x0 ;  /* 0x00008000000079c5 */ /* 0x000fe40000010000 */
[----:B------:R-:W-:-:S05]  /*5e20*/  WARPGROUP.ARRIVE ;  /* 0x00000000000079c5 */ /* 0x000fca0000000000 */
[----:B------:R-:W0:Y:S01]  /*5e30*/  MUFU.TANH R26, R26 ;  /* 0x0000001a001a7308 */ /* 0x000e220000002400 */
[----:B------:R-:W-:Y:S01]  /*5e40*/  HGMMA.64x96x16.F32 R88, gdesc[UR32].tnspB, R88, gsb0 ;  /* 0x41600000205879f0 */ /* 0x000fe20008000858 */
[----:B------:R-:W-:Y:S02]  /*5e50*/  UIADD3 UR32, UR10, 0x4, URZ ;  /* 0x000000040a207890 */ /* 0x000fe4000fffe03f */
[----:B------:R-:W-:-:S04]  /*5e60*/  UIADD3 UR34, UR11, 0x80, URZ ;  /* 0x000000800b227890 */ /* 0x000fc8000fffe03f */
[----:B------:R-:W0:Y:S01]  /*5e70*/  MUFU.TANH R27, R27 ;  /* 0x0000001b001b7308 */ /* 0x000e220000002400 */
[----:B------:R-:W-:Y:S01]  /*5e80*/  UMOV UR33, 0x40000040 ;  /* 0x4000004000217882 */ /* 0x000fe20000000000 */
[----:B------:R-:W-:-:S06]  /*5e90*/  UMOV UR35, 0x80000020 ;  /* 0x8000002000237882 */ /* 0x000fcc0000000000 */
        /* <DEDUP_REMOVED lines=15> */
[----:B------:R-:W-:Y:S01]  /*5f90*/  HGMMA.64x96x16.F32 R88, gdesc[UR32].tnspB, R88, gsb0 ;  /* 0x41600000205879f0 */ /* 0x000fe20008000858 */
[----:B------:R-:W-:Y:S02]  /*5fa0*/  UIADD3 UR32, UR10, 0x6, URZ ;  /* 0x000000060a207890 */ /* 0x000fe4000fffe03f */
[----:B------:R-:W-:Y:S01]  /*5fb0*/  UIADD3 UR34, UR11, 0xc0, URZ ;  /* 0x000000c00b227890 */ /* 0x000fe2000fffe03f */
[----:B------:R-:W-:Y:S01]  /*5fc0*/  UMOV UR33, 0x40000040 ;  /* 0x4000004000217882 */ /* 0x000fe20000000000 */
[----:B------:R-:W-:Y:S02]  /*5fd0*/  UMOV UR35, 0x80000020 ;  /* 0x8000002000237882 */ /* 0x000fe40000000000 */
        /* <DEDUP_REMOVED lines=64> */
[----:B------:R-:W0:Y:S01]  /*63e0*/  MUFU.TANH R86, R86 ;  /* 0x0000005600567308 */ /* 0x000e220000002400 */
[----:B------:R-:W-:-:S02]  /*63f0*/  WARPGROUP.DEPBAR.LE gsb0, 0x0 ;  /* 0x00008000000079c5 */ /* 0x000fc40000010000 */
[----:B------:R-:W-:-:S06]  /*6400*/  WARPGROUP.ARRIVE ;  /* 0x00000000000079c5 */ /* 0x000fcc0000000000 */
[----:B------:R-:W-:Y:S01]  /*6410*/  HGMMA.64x96x16.F32 R88, gdesc[UR32].tnspB, R88, gsb0 ;  /* 0x41600000205879f0 */ /* 0x000fe20008000858 */
[----:B------:R-:W-:Y:S02]  /*6420*/  UIADD3 UR32, UR10, 0x606, URZ ;  /* 0x000006060a207890 */ /* 0x000fe4000fffe03f */
[----:B------:R-:W-:Y:S01]  /*6430*/  UIADD3 UR34, UR11, 0x1c0, URZ ;  /* 0x000001c00b227890 */ /* 0x000fe2000fffe03f */
[----:B------:R-:W-:Y:S01]  /*6440*/  UMOV UR33, 0x40000040 ;  /* 0x4000004000217882 */ /* 0x000fe20000000000 */
[----:B------:R-:W-:Y:S01]  /*6450*/  UMOV UR35, 0x80000020 ;  /* 0x8000002000237882 */ /* 0x000fe20000000000 */
[----:B------:R-:W-:Y:S02]  /*6460*/  @UP0 ULDC UR10, c[0x0][0x44c] ;  /* 0x00011300000a0ab9 */ /* 0x000fe40000000800 */
[----:B------:R-:W-:Y:S01]  /*6470*/  @P2 IMAD.HI.U32 R54, R0, UR10, RZ ;  /* 0x0000000a00362c27 */ /* 0x000fe2000f8e00ff */
[----:B------:R-:W-:Y:S01]  /*6480*/  @UP0 ULDC UR10, c[0x0][0x450] ;  /* 0x00011400000a0ab9 */ /* 0x000fe20000000800 */
[----:B------:R-:W-:-:S03]  /*6490*/  ISETP.GE.U32.AND P2, PT, R2, 0x180, PT ;  /* 0x000001800200780c */ /* 0x000fc60003f46070 */
[----:B------:R-:W-:Y:S01]  /*64a0*/  @P3 SHF.R.U32.HI R142, RZ, UR10, R54 ;  /* 0x0000000aff8e3c19 */ /* 0x000fe20008011636 */
[----:B------:R-:W-:-:S04]  /*64b0*/  VIADD R54, R22, 0x9 ;  /* 0x0000000916367836 */ /* 0x000fc80000000000 */
[----:B------:R-:W5:Y:S01]  /*64c0*/  SHFL.IDX PT, R143, R142, RZ, 0x1c1f ;  /* 0x001c1fff8e8f7589 */ /* 0x000f6200000e0000 */
[----:B------:R-:W-:Y:S02]  /*64d0*/  SEL R54, R54, 0x9, !P2 ;  /* 0x0000000936367807 */ /* 0x000fe40005000000 */
[----:B------:R-:W-:Y:S01]  /*64e0*/  PLOP3.LUT P2, PT, PT, PT, UP1, 0x40, 0x0 ;  /* 0x000000000000781c */ /* 0x000fe20003f4e818 */
[C---:B-----5:R-:W-:Y:S02]  /*64f0*/  IMAD.IADD R139, R143.reuse, 0x1, R141 ;  /* 0x000000018f8b7824 */ /* 0x060fe400078e028d */
[----:B------:R-:W-:Y:S01]  /*6500*/  IMAD.IADD R87, R143, 0x1, R140 ;  /* 0x000000018f577824 */ /* 0x000fe200078e028c */
[----:B------:R-:W-:Y:S02]  /*6510*/  WARPGROUP.DEPBAR.LE gsb0, 0x0 ;  /* 0x00008000000079c5 */ /* 0x000fe40000010000 */
[----:B------:R-:W-:-:S06]  /*6520*/  WARPGROUP.ARRIVE ;  /* 0x00000000000079c5 */ /* 0x000fcc0000000000 */
[----:B------:R-:W-:Y:S03]  /*6530*/  HGMMA.64x96x16.F32 R88, gdesc[UR32].tnspB, R88, gsb0 ;  /* 0x41600000205879f0 */ /* 0x000fe60008000858 */
[----:B------:R-:W-:Y:S02]  /*6540*/  WARPGROUP.DEPBAR.LE gsb0, 0x0 ;  /* 0x00008000000079c5 */ /* 0x000fe40000010000 */
[----:B------:R0:W-:Y:S06]  /*6550*/  BAR.ARV R54, 0x100 ;  /* 0x000400360000751d */ /* 0x0001ec0000002000 */
[----:B------:R0:W-:Y:S01]  /*6560*/  @!P1 SYNCS.ARRIVE.TRANS64.RED.A1T0 RZ, [R55+URZ], RZ ;  /* 0x000000ff37ff99a7 */ /* 0x0001e2000810043f */
[----:B-1234-:R-:W-:Y:S05]  /*6570*/  @P2 BRA `(.L_x_10236) ;  /* 0x00000000005c2947 */ /* 0x01efea0003800000 */
[----:B0-----:R-:W-:Y:S01]  /*6580*/  IMAD R54, R18, UR31, R143 ;  /* 0x0000001f12367c24 */ /* 0x001fe2000f8e028f */
[----:B------:R-:W-:Y:S03]  /*6590*/  BSSY B0, `(.L_x_10237) ;  /* 0x0000011000007945 */ /* 0x000fe60003800000 */
[----:B------:R-:W-:-:S05]  /*65a0*/  IMAD.IADD R143, R54, 0x1, -R85 ;  /* 0x00000001368f7824 */ /* 0x000fca00078e0a55 */
        /* <DEDUP_REMOVED lines=10> */
.L_x_10238:
[----:B------:R-:W-:-:S05]  /*6650*/  IMAD.U32 R144, RZ, RZ, UR29 ;  /* 0x0000001dff907e24 */ /* 0x000fca000f8e00ff */
[----:B------:R-:W-:-:S13]  /*6660*/  ISETP.NE.AND P2, PT, R144, 0x1, PT ;  /* 0x000000019000780c */ /* 0x000fda0003f45270 */
[----:B------:R-:W0:Y:S02]  /*6670*/  @P2 LDC.64 R54, c[0x0][0x9e8] ;  /* 0x00027a00ff362b82 */ /* 0x000e240000000a00 */
[----:B0-----:R-:W-:-:S05]  /*6680*/  @P2 IMAD.HI.U32 R54, R143, R54, RZ ;  /* 0x000000368f362227 */ /* 0x001fca00078e00ff */
[----:B------:R-:W-:-:S07]  /*6690*/  @P2 SHF.R.U32.HI R143, RZ, R55, R54 ;  /* 0x00000037ff8f2219 */ /* 0x000fce0000011636 */
.L_x_10239:
[----:B------:R-:W-:Y:S05]  /*66a0*/  BSYNC B0 ;  /* 0x0000000000007941 */ /* 0x000fea0003800000 */
.L_x_10237:
[----:B------:R-:W-:-:S04]  /*66b0*/  IMAD R54, R143, R144, -R84 ;  /* 0x000000908f367224 */ /* 0x000fc800078e0a54 */
[----:B------:R-:W-:-:S05]  /*66c0*/  IMAD R54, R3, -0x2, R54 ;  /* 0xfffffffe03367824 */ /* 0x000fca00078e0236 */
[----:B------:R-:W-:Y:S02]  /*66d0*/  VIADDMNMX R139, R54, R144, R139, PT ;  /* 0x00000090368b7246 */ /* 0x000fe4000380018b */
[----:B------:R-:W-:-:S07]  /*66e0*/  VIMNMX R87, R87, R54, !PT ;  /* 0x0000003657577248 */ /* 0x000fce0007fe0100 */
.L_x_10236:
[----:B------:R-:W-:Y:S01]  /*66f0*/  ISETP.GT.AND P2, PT, R12, -0x1, PT ;  /* 0xffffffff0c00780c */ /* 0x000fe20003f44270 */
[----:B------:R-:W1:Y:S03]  /*6700*/  SHFL.IDX PT, R143, R142, 0x1, 0x1c1f ;  /* 0x003c1f008e8f7f89 */ /* 0x000e6600000e0000 */
[C---:B------:R-:W-:Y:S02]  /*6710*/  ISETP.GT.AND P5, PT, R87.reuse, RZ, P2 ;  /* 0x000000ff5700720c */ /* 0x040fe400017a4270 */
[----:B------:R-:W-:Y:S02]  /*6720*/  ISETP.GT.AND P4, PT, R87, 0x1, P2 ;  /* 0x000000015700780c */ /* 0x000fe40001784270 */
[----:B------:R-:W-:Y:S02]  /*6730*/  ISETP.LT.OR P5, PT, R139, 0x1, P5 ;  /* 0x000000018b00780c */ /* 0x000fe40002fa1670 */
[----:B------:R-:W-:-:S02]  /*6740*/  ISETP.GT.AND P6, PT, R87, 0x8, P2 ;  /* 0x000000085700780c */ /* 0x000fc400017c4270 */
[----:B0-----:R-:W-:Y:S02]  /*6750*/  FSEL R54, R20, -INF , !P5 ;  /* 0xff80000014367808 */ /* 0x001fe40006800000 */
[C---:B------:R-:W-:Y:S02]  /*6760*/  ISETP.GT.AND P5, PT, R87.reuse, 0x10, P2 ;  /* 0x000000105700780c */ /* 0x040fe400017a4270 */
[----:B------:R-:W-:Y:S02]  /*6770*/  ISETP.GT.AND P3, PT, R87, 0x9, P2 ;  /* 0x000000095700780c */ /* 0x000fe40001764270 */
[C---:B------:R-:W-:Y:S02]  /*6780*/  ISETP.LT.OR P5, PT, R139.reuse, 0x11, P5 ;  /* 0x000000118b00780c */ /* 0x040fe40002fa1670 */
[----:B------:R-:W-:Y:S02]  /*6790*/  ISETP.LT.OR P4, PT, R139, 0x2, P4 ;  /* 0x000000028b00780c */ /* 0x000fe40002781670 */
[----:B------:R-:W-:-:S02]  /*67a0*/  FSEL R29, R29, -INF , !P5 ;  /* 0xff8000001d1d7808 */ /* 0x000fc40006800000 */
[----:B------:R-:W-:Y:S01]  /*67b0*/  ISETP.GT.AND P5, PT, R87, 0x20, P2 ;  /* 0x000000205700780c */ /* 0x000fe200017a4270 */
[--C-:B-1----:R-:W-:Y:S01]  /*67c0*/  IMAD.IADD R141, R141, 0x1, R143.reuse ;  /* 0x000000018d8d7824 */ /* 0x102fe200078e028f */
        /* <DEDUP_REMOVED lines=101> */
.L_x_10242:
[----:B------:R-:W-:-:S05]  /*6e20*/  IMAD.U32 R139, RZ, RZ, UR29 ;  /* 0x0000001dff8b7e24 */ /* 0x000fca000f8e00ff */
[----:B------:R-:W-:-:S13]  /*6e30*/  ISETP.NE.AND P3, PT, R139, 0x1, PT ;  /* 0x000000018b00780c */ /* 0x000fda0003f65270 */
[----:B------:R-:W0:Y:S02]  /*6e40*/  @P3 LDC.64 R20, c[0x0][0x9e8] ;  /* 0x00027a00ff143b82 */ /* 0x000e240000000a00 */
[----:B0-----:R-:W-:-:S05]  /*6e50*/  @P3 IMAD.HI.U32 R20, R87, R20, RZ ;  /* 0x0000001457143227 */ /* 0x001fca00078e00ff */
[----:B------:R-:W-:-:S07]  /*6e60*/  @P3 SHF.R.U32.HI R87, RZ, R21, R20 ;  /* 0x00000015ff573219 */ /* 0x000fce0000011614 */
.L_x_10243:
[----:B------:R-:W-:Y:S05]  /*6e70*/  BSYNC B0 ;  /* 0x0000000000007941 */ /* 0x000fea0003800000 */
.L_x_10241:
[----:B------:R-:W-:-:S04]  /*6e80*/  IMAD R84, R87, R139, -R84 ;  /* 0x0000008b57547224 */ /* 0x000fc800078e0a54 */
[----:B------:R-:W-:-:S05]  /*6e90*/  IMAD R84, R3, -0x2, R84 ;  /* 0xfffffffe03547824 */ /* 0x000fca00078e0254 */
[----:B------:R-:W-:Y:S02]  /*6ea0*/  VIADDMNMX R141, R84, R139, R141, PT ;  /* 0x0000008b548d7246 */ /* 0x000fe4000380018d */
[----:B------:R-:W-:-:S07]  /*6eb0*/  VIMNMX R140, R140, R84, !PT ;  /* 0x000000548c8c7248 */ /* 0x000fce0007fe0100 */
.L_x_10240:
        /* <DEDUP_REMOVED lines=35> */
[----:B------:R-:W-:Y:S02]  /*70f0*/  ISETP.GT.AND P4, PT, R140, 0x10, P2 ;  /* 0x000000108c00780c */ /* 0x000fe40001784270 */
        /* <DEDUP_REMOVED lines=29> */
[----:B------:R-:W-:-:S03]  /*72d0*/  ISETP.GT.AND P4, PT, R140, 0x48, P2 ;  /* 0x000000488c00780c */ /* 0x000fc60001784270 */
[----:B------:R-:W0:Y:S01]  /*72e0*/  SHFL.BFLY PT, R20, R21, 0x2, 0x1f ;  /* 0x0c401f0015147f89 */ /* 0x000e2200000e0000 */
        /* <DEDUP_REMOVED lines=11> */
[----:B------:R-:W-:-:S02]  /*73a0*/  ISETP.LT.OR P4, PT, R141, 0x6a, P4 ;  /* 0x0000006a8d00780c */ /* 0x000fc40002781670 */
[----:B0-----:R-:W-:-:S04]  /*73b0*/  FMNMX.FTZ R20, R84, R87, !PT ;  /* 0x0000005754147209 */ /* 0x001fc80007810000 */
[C---:B------:R-:W-:Y:S01]  /*73c0*/  FSETP.NEU.FTZ.AND P6, PT, R20.reuse, -INF , PT ;  /* 0xff8000001400780b */ /* 0x040fe20003fdd000 */
[----:B------:R-:W-:-:S05]  /*73d0*/  FMUL.FTZ R87, R20, UR10 ;  /* 0x0000000a14577c20 */ /* 0x000fca0008410000 */
[----:B------:R-:W-:-:S05]  /*73e0*/  FSEL R21, R87, RZ, P6 ;  /* 0x000000ff57157208 */ /* 0x000fca0003000000 */
[--C-:B------:R-:W-:Y:S01]  /*73f0*/  FFMA.FTZ R139, R29, UR10, -R21.reuse ;  /* 0x0000000a1d8b7c23 */ /* 0x100fe20008010815 */
[----:B------:R-:W-:Y:S01]  /*7400*/  FSEL R29, R23, -INF , !P5 ;  /* 0xff800000171d7808 */ /* 0x000fe20006800000 */
[--C-:B------:R-:W-:Y:S01]  /*7410*/  FFMA.FTZ R84, R54, UR10, -R21.reuse ;  /* 0x0000000a36547c23 */ /* 0x100fe20008010815 */
[----:B------:R-:W-:Y:S01]  /*7420*/  FSEL R54, R28, -INF , !P3 ;  /* 0xff8000001c367808 */ /* 0x000fe20005800000 */
[----:B------:R-:W-:Y:S01]  /*7430*/  MUFU.EX2 R23, R139 ;  /* 0x0000008b00177308 */ /* 0x000fe20000000800 */
[----:B------:R-:W-:Y:S01]  /*7440*/  FMNMX.FTZ R87, R29, R136, !PT ;  /* 0x000000881d577209 */ /* 0x000fe20007810000 */
[--C-:B------:R-:W-:Y:S01]  /*7450*/  FFMA.FTZ R55, R55, UR10, -R21.reuse ;  /* 0x0000000a37377c23 */ /* 0x100fe20008010815 */
[----:B------:R-:W-:Y:S01]  /*7460*/  ISETP.GT.AND P3, PT, R140, 0x18, P2 ;  /* 0x000000188c00780c */ /* 0x000fe20001764270 */
[--C-:B------:R-:W-:Y:S01]  /*7470*/  FFMA.FTZ R25, R25, UR10, -R21.reuse ;  /* 0x0000000a19197c23 */ /* 0x100fe20008010815 */
[--C-:B------:R-:W-:Y:S01]  /*7480*/  FFMA.FTZ R26, R26, UR10, -R21.reuse ;  /* 0x0000000a1a1a7c23 */ /* 0x100fe20008010815 */
[--C-:B------:R-:W-:Y:S01]  /*7490*/  FFMA.FTZ R30, R30, UR10, -R21.reuse ;  /* 0x0000000a1e1e7c23 */ /* 0x100fe20008010815 */
[----:B------:R-:W-:Y:S01]  /*74a0*/  ISETP.LT.OR P3, PT, R141, 0x19, P3 ;  /* 0x000000198d00780c */ /* 0x000fe20001f61670 */
[----:B------:R0:W-:Y:S01]  /*74b0*/  MUFU.EX2 R28, R84 ;  /* 0x00000054001c7308 */ /* 0x0001e20000000800 */
[--C-:B------:R-:W-:Y:S01]  /*74c0*/  FFMA.FTZ R33, R33, UR10, -R21.reuse ;  /* 0x0000000a21217c23 */ /* 0x100fe20008010815 */
[--C-:B------:R-:W-:Y:S01]  /*74d0*/  FFMA.FTZ R34, R34, UR10, -R21.reuse ;  /* 0x0000000a22227c23 */ /* 0x100fe20008010815 */
[----:B------:R-:W-:Y:S01]  /*74e0*/  FSEL R35, R35, -INF , !P3 ;  /* 0xff80000023237808 */ /* 0x000fe20005800000 */
[--C-:B------:R-:W-:Y:S01]  /*74f0*/  FFMA.FTZ R37, R37, UR10, -R21.reuse ;  /* 0x0000000a25257c23 */ /* 0x100fe20008010815 */
[----:B------:R-:W-:Y:S01]  /*7500*/  ISETP.GT.AND P3, PT, R140, 0x21, P2 ;  /* 0x000000218c00780c */ /* 0x000fe20001764270 */
[--C-:B------:R-:W-:Y:S01]  /*7510*/  FFMA.FTZ R38, R38, UR10, -R21.reuse ;  /* 0x0000000a26267c23 */ /* 0x100fe20008010815 */
[--C-:B------:R-:W-:Y:S01]  /*7520*/  FFMA.FTZ R41, R41, UR10, -R21.reuse ;  /* 0x0000000a29297c23 */ /* 0x100fe20008010815 */
[--C-:B------:R-:W-:Y:S01]  /*7530*/  FFMA.FTZ R42, R42, UR10, -R21.reuse ;  /* 0x0000000a2a2a7c23 */ /* 0x100fe20008010815 */
[----:B0-----:R-:W-:Y:S01]  /*7540*/  FMNMX.FTZ R84, R24, R87, !PT ;  /* 0x0000005718547209 */ /* 0x001fe20007810000 */
        /* <DEDUP_REMOVED lines=16> */
[----:B------:R-:W-:Y:S01]  /*7650*/  FFMA.FTZ R138, R138, UR10, -R21 ;  /* 0x0000000a8a8a7c23 */ /* 0x000fe20008010815 */
[----:B------:R-:W-:Y:S01]  /*7660*/  ISETP.GT.AND P3, PT, R140, 0x31, P2 ;  /* 0x000000318c00780c */ /* 0x000fe20001764270 */
[----:B------:R-:W-:Y:S01]  /*7670*/  MUFU.EX2 R55, R55 ;  /* 0x0000003700377308 */ /* 0x000fe20000000800 */
[----:B------:R-:W-:-:S02]  /*7680*/  FMNMX.FTZ R87, R35, R84, !PT ;  /* 0x0000005423577209 */ /* 0x000fc40007810000 */
[----:B------:R-:W-:Y:S02]  /*7690*/  FSEL R44, R44, -INF , !P5 ;  /* 0xff8000002c2c7808 */ /* 0x000fe40006800000 */
[----:B------:R-:W-:Y:S02]  /*76a0*/  FMNMX.FTZ R84, R36, R87, !PT ;  /* 0x0000005724547209 */ /* 0x000fe40007810000 */
        /* <DEDUP_REMOVED lines=8> */
[----:B------:R-:W-:Y:S02]  /*7730*/  ISETP.LT.OR P5, PT, R141, 0x39, P5 ;  /* 0x000000398d00780c */ /* 0x000fe40002fa1670 */
[----:B------:R-:W-:Y:S02]  /*7740*/  FMNMX.FTZ R84, R44, R87, !PT ;  /* 0x000000572c547209 */ /* 0x000fe40007810000 */
[----:B------:R-:W-:Y:S01]  /*7750*/  ISETP.GT.AND P3, PT, R140, 0x40, P2 ;  /* 0x000000408c00780c */ /* 0x000fe20001764270 */
[----:B------:R-:W-:Y:S01]  /*7760*/  MUFU.EX2 R30, R30 ;  /* 0x0000001e001e7308 */ /* 0x000fe20000000800 */
[----:B------:R-:W-:-:S02]  /*7770*/  FMNMX.FTZ R87, R47, R84, !PT ;  /* 0x000000542f577209 */ /* 0x000fc40007810000 */
[----:B------:R-:W-:Y:S02]  /*7780*/  FSEL R51, R51, -INF , !P5 ;  /* 0xff80000033337808 */ /* 0x000fe40006800000 */
[----:B------:R-:W-:Y:S02]  /*7790*/  FMNMX.FTZ R84, R48, R87, !PT ;  /* 0x0000005730547209 */ /* 0x000fe40007810000 */
[----:B------:R-:W-:Y:S01]  /*77a0*/  ISETP.GT.AND P5, PT, R140, 0x41, P2 ;  /* 0x000000418c00780c */ /* 0x000fe200017a4270 */
[----:B------:R-:W-:Y:S01]  /*77b0*/  MUFU.EX2 R33, R33 ;  /* 0x0000002100217308 */ /* 0x000fe20000000800 */
[----:B------:R-:W-:Y:S02]  /*77c0*/  ISETP.LT.OR P3, PT, R141, 0x41, P3 ;  /* 0x000000418d00780c */ /* 0x000fe40001f61670 */
[----:B------:R-:W-:Y:S02]  /*77d0*/  FMNMX.FTZ R87, R51, R84, !PT ;  /* 0x0000005433577209 */ /* 0x000fe40007810000 */
[----:B------:R-:W-:-:S02]  /*77e0*/  ISETP.LT.OR P5, PT, R141, 0x42, P5 ;  /* 0x000000428d00780c */ /* 0x000fc40002fa1670 */
[----:B------:R-:W-:Y:S01]  /*77f0*/  FSEL R57, R57, -INF , !P3 ;  /* 0xff80000039397808 */ /* 0x000fe20005800000 */
[----:B------:R-:W-:Y:S01]  /*7800*/  MUFU.EX2 R34, R34 ;  /* 0x0000002200227308 */ /* 0x000fe20000000800 */
[----:B------:R-:W-:Y:S02]  /*7810*/  FMNMX.FTZ R84, R52, R87, !PT ;  /* 0x0000005734547209 */ /* 0x000fe40007810000 */
[----:B------:R-:W-:Y:S02]  /*7820*/  ISETP.GT.AND P3, PT, R140, 0x49, P2 ;  /* 0x000000498c00780c */ /* 0x000fe40001764270 */
[----:B------:R-:W-:Y:S02]  /*7830*/  FSEL R58, R58, -INF , !P5 ;  /* 0xff8000003a3a7808 */ /* 0x000fe40006800000 */
[----:B------:R-:W-:Y:S01]  /*7840*/  FMNMX.FTZ R87, R57, R84, !PT ;  /* 0x0000005439577209 */ /* 0x000fe20007810000 */
[----:B------:R-:W-:Y:S01]  /*7850*/  MUFU.EX2 R37, R37 ;  /* 0x0000002500257308 */ /* 0x000fe20000000800 */
[----:B------:R-:W-:-:S02]  /*7860*/  ISETP.GT.AND P5, PT, R140, 0x50, P2 ;  /* 0x000000508c00780c */ /* 0x000fc400017a4270 */
[C---:B------:R-:W-:Y:S02]  /*7870*/  ISETP.LT.OR P3, PT, R141.reuse, 0x4a, P3 ;  /* 0x0000004a8d00780c */ /* 0x040fe40001f61670 */
[----:B------:R-:W-:Y:S02]  /*7880*/  FMNMX.FTZ R84, R58, R87, !PT ;  /* 0x000000573a547209 */ /* 0x000fe40007810000 */
[----:B------:R-:W-:Y:S01]  /*7890*/  FSEL R62, R62, -INF , !P3 ;  /* 0xff8000003e3e7808 */ /* 0x000fe20005800000 */
[----:B------:R-:W-:Y:S01]  /*78a0*/  MUFU.EX2 R38, R38 ;  /* 0x0000002600267308 */ /* 0x000fe20000000800 */
[----:B------:R-:W-:Y:S02]  /*78b0*/  ISETP.LT.OR P5, PT, R141, 0x51, P5 ;  /* 0x000000518d00780c */ /* 0x000fe40002fa1670 */
[----:B------:R-:W-:Y:S02]  /*78c0*/  FMNMX.FTZ R87, R61, R84, !PT ;  /* 0x000000543d577209 */ /* 0x000fe40007810000 */
[----:B------:R-:W-:-:S02]  /*78d0*/  ISETP.GT.AND P3, PT, R140, 0x58, P2 ;  /* 0x000000588c00780c */ /* 0x000fc40001764270 */
[----:B------:R-:W-:Y:S01]  /*78e0*/  FSEL R65, R65, -INF , !P5 ;  /* 0xff80000041417808 */ /* 0x000fe20006800000 */
[----:B------:R-:W-:Y:S01]  /*78f0*/  MUFU.EX2 R41, R41 ;  /* 0x0000002900297308 */ /* 0x000fe20000000800 */
[----:B------:R-:W-:Y:S02]  /*7900*/  FMNMX.FTZ R84, R62, R87, !PT ;  /* 0x000000573e547209 */ /* 0x000fe40007810000 */
[----:B------:R-:W-:Y:S02]  /*7910*/  ISETP.GT.AND P5, PT, R140, 0x59, P2 ;  /* 0x000000598c00780c */ /* 0x000fe400017a4270 */
[----:B------:R-:W-:Y:S02]  /*7920*/  ISETP.LT.OR P3, PT, R141, 0x59, P3 ;  /* 0x000000598d00780c */ /* 0x000fe40001f61670 */
[----:B------:R-:W-:Y:S01]  /*7930*/  FMNMX.FTZ R87, R65, R84, !PT ;  /* 0x0000005441577209 */ /* 0x000fe20007810000 */
[----:B------:R-:W-:Y:S01]  /*7940*/  MUFU.EX2 R42, R42 ;  /* 0x0000002a002a7308 */ /* 0x000fe20000000800 */
[----:B------:R-:W-:-:S02]  /*7950*/  ISETP.LT.OR P5, PT, R141, 0x5a, P5 ;  /* 0x0000005a8d00780c */ /* 0x000fc40002fa1670 */
[----:B------:R-:W-:Y:S02]  /*7960*/  FSEL R69, R69, -INF , !P3 ;  /* 0xff80000045457808 */ /* 0x000fe40005800000 */
[----:B------:R-:W-:Y:S02]  /*7970*/  FMNMX.FTZ R84, R66, R87, !PT ;  /* 0x0000005742547209 */ /* 0x000fe40007810000 */
[----:B------:R-:W-:Y:S01]  /*7980*/  FSEL R70, R70, -INF , !P5 ;  /* 0xff80000046467808 */ /* 0x000fe20006800000 */
[----:B------:R-:W-:Y:S01]  /*7990*/  MUFU.EX2 R45, R45 ;  /* 0x0000002d002d7308 */ /* 0x000fe20000000800 */
[C---:B------:R-:W-:Y:S02]  /*79a0*/  ISETP.GT.AND P5, PT, R140.reuse, 0x68, P2 ;  /* 0x000000688c00780c */ /* 0x040fe400017a4270 */
[----:B------:R-:W-:Y:S02]  /*79b0*/  ISETP.GT.AND P3, PT, R140, 0x61, P2 ;  /* 0x000000618c00780c */ /* 0x000fe40001764270 */
[----:B------:R-:W-:-:S02]  /*79c0*/  FMNMX.FTZ R87, R69, R84, !PT ;  /* 0x0000005445577209 */ /* 0x000fc40007810000 */
[C---:B------:R-:W-:Y:S01]  /*79d0*/  ISETP.LT.OR P5, PT, R141.reuse, 0x69, P5 ;  /* 0x000000698d00780c */ /* 0x040fe20002fa1670 */
[----:B------:R-:W-:Y:S01]  /*79e0*/  MUFU.EX2 R46, R46 ;  /* 0x0000002e002e7308 */ /* 0x000fe20000000800 */
[----:B------:R-:W-:Y:S02]  /*79f0*/  ISETP.LT.OR P3, PT, R141, 0x62, P3 ;  /* 0x000000628d00780c */ /* 0x000fe40001f61670 */
[----:B------:R-:W-:Y:S02]  /*7a00*/  FMNMX.FTZ R142, R70, R87, !PT ;  /* 0x00000057468e7209 */ /* 0x000fe40007810000 */
[----:B------:R-:W-:Y:S02]  /*7a10*/  FSEL R84, R77, -INF , !P5 ;  /* 0xff8000004d547808 */ /* 0x000fe40006800000 */
[----:B------:R-:W-:Y:S01]  /*7a20*/  FSEL R74, R74, -INF , !P3 ;  /* 0xff8000004a4a7808 */ /* 0x000fe20005800000 */
[----:B------:R-:W-:Y:S01]  /*7a30*/  MUFU.EX2 R49, R49 ;  /* 0x0000003100317308 */ /* 0x000fe20000000800 */
[----:B------:R-:W-:-:S02]  /*7a40*/  FMNMX.FTZ R77, R73, R142, !PT ;  /* 0x0000008e494d7209 */ /* 0x000fc40007810000 */
[----:B------:R-:W-:Y:S02]  /*7a50*/  ISETP.GT.AND P3, PT, R140, 0x70, P2 ;  /* 0x000000708c00780c */ /* 0x000fe40001764270 */
[----:B------:R-:W-:Y:S02]  /*7a60*/  FMNMX.FTZ R77, R74, R77, !PT ;  /* 0x0000004d4a4d7209 */ /* 0x000fe40007810000 */
[----:B------:R-:W-:Y:S01]  /*7a70*/  FSEL R87, R78, -INF , !P4 ;  /* 0xff8000004e577808 */ /* 0x000fe20006000000 */
[----:B------:R-:W-:Y:S01]  /*7a80*/  MUFU.EX2 R50, R50 ;  /* 0x0000003200327308 */ /* 0x000fe20000000800 */
[----:B------:R-:W-:Y:S02]  /*7a90*/  ISETP.GT.AND P5, PT, R140, 0x71, P2 ;  /* 0x000000718c00780c */ /* 0x000fe400017a4270 */
[----:B------:R-:W-:Y:S02]  /*7aa0*/  ISETP.LT.OR P3, PT, R141, 0x71, P3 ;  /* 0x000000718d00780c */ /* 0x000fe40001f61670 */
[----:B------:R-:W-:-:S02]  /*7ab0*/  FMNMX.FTZ R78, R84, R77, !PT ;  /* 0x0000004d544e7209 */ /* 0x000fc40007810000 */
[C---:B------:R-:W-:Y:S01]  /*7ac0*/  ISETP.GT.AND P4, PT, R140.reuse, 0x78, P2 ;  /* 0x000000788c00780c */ /* 0x040fe20001784270 */
[----:B------:R-:W-:Y:S01]  /*7ad0*/  MUFU.EX2 R53, R53 ;  /* 0x0000003500357308 */ /* 0x000fe20000000800 */
[----:B------:R-:W-:Y:S02]  /*7ae0*/  ISETP.LT.OR P5, PT, R141, 0x72, P5 ;  /* 0x000000728d00780c */ /* 0x000fe40002fa1670 */
[----:B------:R-:W-:Y:S02]  /*7af0*/  FSEL R81, R81, -INF , !P3 ;  /* 0xff80000051517808 */ /* 0x000fe40005800000 */
[----:B------:R-:W-:Y:S02]  /*7b00*/  FMNMX.FTZ R78, R87, R78, !PT ;  /* 0x0000004e574e7209 */ /* 0x000fe40007810000 */
[----:B------:R-:W-:Y:S01]  /*7b10*/  ISETP.GT.AND P2, PT, R140, 0x79, P2 ;  /* 0x000000798c00780c */ /* 0x000fe20001744270 */
[----:B------:R-:W-:Y:S01]  /*7b20*/  MUFU.EX2 R56, R56 ;  /* 0x0000003800387308 */ /* 0x000fe20000000800 */
[----:B------:R-:W-:-:S02]  /*7b30*/  ISETP.LT.OR P4, PT, R141, 0x79, P4 ;  /* 0x000000798d00780c */ /* 0x000fc40002781670 */
[----:B------:R-:W-:Y:S02]  /*7b40*/  FSEL R82, R82, -INF , !P5 ;  /* 0xff80000052527808 */ /* 0x000fe40006800000 */
[----:B------:R-:W-:Y:S01]  /*7b50*/  FMNMX.FTZ R77, R81, R78, !PT ;  /* 0x0000004e514d7209 */ /* 0x000fe20007810000 */
[----:B------:R-:W-:Y:S01]  /*7b60*/  FFMA.FTZ R78, R60, UR10, -R21 ;  /* 0x0000000a3c4e7c23 */ /* 0x000fe20008010815 */
[----:B------:R-:W-:Y:S01]  /*7b70*/  ISETP.LT.OR P2, PT, R141, 0x7a, P2 ;  /* 0x0000007a8d00780c */ /* 0x000fe20001741670 */
[----:B------:R-:W-:Y:S01]  /*7b80*/  MUFU.EX2 R59, R59 ;  /* 0x0000003b003b7308 */ /* 0x000fe20000000800 */
[----:B------:R-:W-:Y:S02]  /*7b90*/  FSEL R83, R83, -INF , !P4 ;  /* 0xff80000053537808 */ /* 0x000fe40006000000 */
[----:B------:R-:W-:Y:S02]  /*7ba0*/  FMNMX.FTZ R60, R82, R77, !PT ;  /* 0x0000004d523c7209 */ /* 0x000fe40007810000 */
[----:B------:R-:W-:-:S02]  /*7bb0*/  FSEL R86, R86, -INF , !P2 ;  /* 0xff80000056567808 */ /* 0x000fc40005000000 */
        /* <DEDUP_REMOVED lines=11> */
[----:B------:R-:W-:Y:S01]  /*7c70*/  FFMA.FTZ R76, R137, UR10, -R21 ;  /* 0x0000000a894c7c23 */ /* 0x000fe20008010815 */
[----:B------:R-:W-:Y:S01]  /*7c80*/  FSEL R142, R20, RZ, P6 ;  /* 0x000000ff148e7208 */ /* 0x000fe20003000000 */
[----:B------:R-:W-:Y:S04]  /*7c90*/  MUFU.EX2 R78, R78 ;  /* 0x0000004e004e7308 */ /* 0x000fe80000000800 */
[----:B------:R-:W-:-:S04]  /*7ca0*/  FADD.FTZ R142, -R142, R13 ;  /* 0x0000000d8e8e7221 */ /* 0x000fc80000010100 */
[----:B------:R-:W-:Y:S08]  /*7cb0*/  MUFU.EX2 R13, R138 ;  /* 0x0000008a000d7308 */ /* 0x000ff00000000800 */
[----:B------:R-:W-:Y:S01]  /*7cc0*/  MUFU.EX2 R60, R60 ;  /* 0x0000003c003c7308 */ /* 0x000fe20000000800 */
[----:B0-----:R-:W-:Y:S01]  /*7cd0*/  FMNMX.FTZ R140, R77, R140, !PT ;  /* 0x0000008c4d8c7209 */ /* 0x001fe20007810000 */
[----:B------:R-:W-:Y:S01]  /*7ce0*/  FFMA.FTZ R77, R79, UR10, -R21 ;  /* 0x0000000a4f4d7c23 */ /* 0x000fe20008010815 */
[----:B------:R-:W-:-:S05]  /*7cf0*/  FMUL.FTZ R79, R142, UR10 ;  /* 0x0000000a8e4f7c20 */ /* 0x000fca0008410000 */
[----:B------:R-:W-:Y:S01]  /*7d00*/  MUFU.EX2 R63, R63 ;  /* 0x0000003f003f7308 */ /* 0x000fe20000000800 */
[----:B------:R-:W0:Y:S07]  /*7d10*/  SHFL.BFLY PT, R139, R140, 0x1, 0x1f ;  /* 0x0c201f008c8b7f89 */ /* 0x000e2e00000e0000 */
[----:B------:R-:W1:Y:S08]  /*7d20*/  MUFU.EX2 R79, R79 ;  /* 0x0000004f004f7308 */ /* 0x000e700000000800 */
[----:B------:R-:W-:Y:S08]  /*7d30*/  MUFU.EX2 R64, R64 ;  /* 0x0000004000407308 */ /* 0x000ff00000000800 */
[----:B------:R-:W-:Y:S01]  /*7d40*/  MUFU.EX2 R67, R67 ;  /* 0x0000004300437308 */ /* 0x000fe20000000800 */
[----:B0-----:R-:W-:Y:S01]  /*7d50*/  FMNMX.FTZ R21, R140, R139, !PT ;  /* 0x0000008b8c157209 */ /* 0x001fe20007810000 */
[-C--:B-1----:R-:W-:Y:S01]  /*7d60*/  FMUL.FTZ R88, R88, R79.reuse ;  /* 0x0000004f58587220 */ /* 0x082fe20000410000 */
[-C--:B------:R-:W-:Y:S01]  /*7d70*/  FMUL.FTZ R89, R89, R79.reuse ;  /* 0x0000004f59597220 */ /* 0x080fe20000410000 */
[-C--:B------:R-:W-:Y:S01]  /*7d80*/  FMUL.FTZ R92, R92, R79.reuse ;  /* 0x0000004f5c5c7220 */ /* 0x080fe20000410000 */
[C---:B------:R-:W-:Y:S01]  /*7d90*/  FSETP.NEU.FTZ.AND P2, PT, R21.reuse, -INF , PT ;  /* 0xff8000001500780b */ /* 0x040fe20003f5d000 */
[----:B------:R-:W-:Y:S01]  /*7da0*/  FMUL.FTZ R137, R21, UR10 ;  /* 0x0000000a15897c20 */ /* 0x000fe20008410000 */
[-C--:B------:R-:W-:Y:S01]  /*7db0*/  FMUL.FTZ R93, R93, R79.reuse ;  /* 0x0000004f5d5d7220 */ /* 0x080fe20000410000 */
[----:B------:R-:W-:Y:S01]  /*7dc0*/  MUFU.EX2 R68, R68 ;  /* 0x0000004400447308 */ /* 0x000fe20000000800 */
[-C--:B------:R-:W-:Y:S01]  /*7dd0*/  FMUL.FTZ R96, R96, R79.reuse ;  /* 0x0000004f60607220 */ /* 0x080fe20000410000 */
[-C--:B------:R-:W-:Y:S01]  /*7de0*/  FMUL.FTZ R97, R97, R79.reuse ;  /* 0x0000004f61617220 */ /* 0x080fe20000410000 */
[----:B------:R-:W-:Y:S01]  /*7df0*/  FSEL R137, R137, RZ, P2 ;  /* 0x000000ff89897208 */ /* 0x000fe20001000000 */
[-C--:B------:R-:W-:Y:S01]  /*7e00*/  FMUL.FTZ R100, R100, R79.reuse ;  /* 0x0000004f64647220 */ /* 0x080fe20000410000 */
[-C--:B------:R-:W-:Y:S01]  /*7e10*/  FMUL.FTZ R101, R101, R79.reuse ;  /* 0x0000004f65657220 */ /* 0x080fe20000410000 */
[-C--:B------:R-:W-:Y:S01]  /*7e20*/  FMUL.FTZ R104, R104, R79.reuse ;  /* 0x0000004f68687220 */ /* 0x080fe20000410000 */
[----:B------:R-:W-:Y:S01]  /*7e30*/  FMUL.FTZ R105, R105, R79 ;  /* 0x0000004f69697220 */ /* 0x000fe20000410000 */
[--C-:B------:R-:W-:Y:S01]  /*7e40*/  FFMA.FTZ R142, R29, UR10, -R137.reuse ;  /* 0x0000000a1d8e7c23 */ /* 0x100fe20008010889 */
[----:B------:R-:W-:Y:S01]  /*7e50*/  FSEL R29, R21, RZ, P2 ;  /* 0x000000ff151d7208 */ /* 0x000fe20001000000 */
[--C-:B------:R-:W-:Y:S01]  /*7e60*/  FFMA.FTZ R146, R54, UR10, -R137.reuse ;  /* 0x0000000a36927c23 */ /* 0x100fe20008010889 */
[----:B------:R-:W-:Y:S01]  /*7e70*/  FFMA.FTZ R54, R32, UR10, -R137 ;  /* 0x0000000a20367c23 */ /* 0x000fe20008010889 */
[----:B------:R-:W-:-:S02]  /*7e80*/  IMAD.U32 R32, RZ, RZ, UR6 ;  /* 0x00000006ff207e24 */ /* 0x000fc4000f8e00ff */
[--C-:B------:R-:W-:Y:S01]  /*7e90*/  FFMA.FTZ R141, R24, UR10, -R137.reuse ;  /* 0x0000000a188d7c23 */ /* 0x100fe20008010889 */
[----:B------:R-:W-:Y:S01]  /*7ea0*/  FADD.FTZ R29, -R29, R136 ;  /* 0x000000881d1d7221 */ /* 0x000fe20000010100 */
[----:B------:R-:W-:Y:S01]  /*7eb0*/  MUFU.EX2 R142, R142 ;  /* 0x0000008e008e7308 */ /* 0x000fe20000000800 */
[--C-:B------:R-:W-:Y:S01]  /*7ec0*/  FFMA.FTZ R27, R27, UR10, -R137.reuse ;  /* 0x0000000a1b1b7c23 */ /* 0x100fe20008010889 */
[----:B------:R-:W-:Y:S01]  /*7ed0*/  @!P1 LEA R32, R32, UR36, 0x3 ;  /* 0x0000002420209c11 */ /* 0x000fe2000f8e18ff */
[----:B------:R-:W-:Y:S01]  /*7ee0*/  FMUL.FTZ R29, R29, UR10 ;  /* 0x0000000a1d1d7c20 */ /* 0x000fe20008410000 */
[--C-:B------:R-:W-:Y:S01]  /*7ef0*/  FFMA.FTZ R31, R31, UR10, -R137.reuse ;  /* 0x0000000a1f1f7c23 */ /* 0x100fe20008010889 */
[----:B------:R-:W-:Y:S01]  /*7f00*/  FFMA.FTZ R24, R79, R7, R28 ;  /* 0x000000074f187223 */ /* 0x000fe2000001001c */
[--C-:B------:R-:W-:Y:S01]  /*7f10*/  FFMA.FTZ R35, R35, UR10, -R137.reuse ;  /* 0x0000000a23237c23 */ /* 0x100fe20008010889 */
[----:B------:R-:W-:Y:S01]  /*7f20*/  @!P1 VIADD R32, R32, 0x2d860 ;  /* 0x0002d86020209836 */ /* 0x000fe20000000000 */
[----:B------:R-:W-:Y:S01]  /*7f30*/  MUFU.EX2 R141, R141 ;  /* 0x0000008d008d7308 */ /* 0x000fe20000000800 */
[----:B------:R-:W-:Y:S01]  /*7f40*/  FADD.FTZ R24, R55, R24 ;  /* 0x0000001837187221 */ /* 0x000fe20000010000 */
[--C-:B------:R-:W-:Y:S01]  /*7f50*/  FFMA.FTZ R138, R36, UR10, -R137.reuse ;  /* 0x0000000a248a7c23 */ /* 0x100fe20008010889 */
[--C-:B------:R-:W-:Y:S01]  /*7f60*/  FFMA.FTZ R36, R47, UR10, -R137.reuse ;  /* 0x0000000a2f247c23 */ /* 0x100fe20008010889 */
[----:B------:R-:W-:Y:S01]  /*7f70*/  @!P1 PRMT R32, RZ, 0x654, R32 ;  /* 0x00000654ff209816 */ /* 0x000fe20000000020 */
[----:B------:R-:W-:Y:S01]  /*7f80*/  FADD.FTZ R47, R25, R24 ;  /* 0x00000018192f7221 */ /* 0x000fe20000010000 */
[----:B------:R-:W-:Y:S01]  /*7f90*/  F2FP.F16.F32.PACK_AB R24, R55, R28 ;  /* 0x0000001c3718723e */ /* 0x000fe200000000ff */
[----:B------:R-:W-:Y:S01]  /*7fa0*/  FFMA.FTZ R139, R39, UR10, -R137 ;  /* 0x0000000a278b7c23 */ /* 0x000fe20008010889 */
[----:B------:R-:W0:Y:S01]  /*7fb0*/  MUFU.EX2 R29, R29 ;  /* 0x0000001d001d7308 */ /* 0x000e220000000800 */
[----:B------:R0:W-:Y:S01]  /*7fc0*/  @!P1 SYNCS.ARRIVE.TRANS64.RED.A1T0 RZ, [R32+URZ], RZ ;  /* 0x000000ff20ff99a7 */ /* 0x0001e2000810043f */
[----:B------:R-:W-:Y:S01]  /*7fd0*/  FADD.FTZ R28, R26, R47 ;  /* 0x0000002f1a1c7221 */ /* 0x000fe20000010000 */
[--C-:B------:R-:W-:Y:S01]  /*7fe0*/  FFMA.FTZ R140, R40, UR10, -R137.reuse ;  /* 0x0000000a288c7c23 */ /* 0x100fe20008010889 */
[--C-:B------:R-:W-:Y:S01]  /*7ff0*/  FFMA.FTZ R43, R43, UR10, -R137.reuse ;  /* 0x0000000a2b2b7c23 */ /* 0x100fe20008010889 */
[--C-:B------:R-:W-:Y:S01]  /*8000*/  FFMA.FTZ R7, R61, UR10, -R137.reuse ;  /* 0x0000000a3d077c23 */ /* 0x100fe20008010889 */
[----:B------:R-:W-:Y:S01]  /*8010*/  FADD.FTZ R55, R23, R28 ;  /* 0x0000001c17377221 */ /* 0x000fe20000010000 */
[--C-:B------:R-:W-:Y:S01]  /*8020*/  FFMA.FTZ R61, R65, UR10, -R137.reuse ;  /* 0x0000000a413d7c23 */ /* 0x100fe20008010889 */
[----:B------:R-:W1:Y:S01]  /*8030*/  MUFU.EX2 R27, R27 ;  /* 0x0000001b001b7308 */ /* 0x000e620000000800 */
[----:B------:R-:W-:Y:S01]  /*8040*/  FFMA.FTZ R144, R44, UR10, -R137 ;  /* 0x0000000a2c907c23 */ /* 0x000fe20008010889 */
[----:B------:R-:W-:Y:S01]  /*8050*/  FADD.FTZ R40, R30, R55 ;  /* 0x000000371e287221 */ /* 0x000fe20000010000 */
[--C-:B------:R-:W-:Y:S01]  /*8060*/  FFMA.FTZ R39, R48, UR10, -R137.reuse ;  /* 0x0000000a30277c23 */ /* 0x100fe20008010889 */
[--C-:B------:R-:W-:Y:S01]  /*8070*/  FFMA.FTZ R51, R51, UR10, -R137.reuse ;  /* 0x0000000a33337c23 */ /* 0x100fe20008010889 */
[--C-:B------:R-:W-:Y:S01]  /*8080*/  FFMA.FTZ R44, R52, UR10, -R137.reuse ;  /* 0x0000000a342c7c23 */ /* 0x100fe20008010889 */
[----:B------:R-:W-:Y:S01]  /*8090*/  FADD.FTZ R65, R33, R40 ;  /* 0x0000002821417221 */ /* 0x000fe20000010000 */
[----:B------:R-:W-:Y:S01]  /*80a0*/  FFMA.FTZ R57, R57, UR10, -R137 ;  /* 0x0000000a39397c23 */ /* 0x000fe20008010889 */
[----:B------:R-:W2:Y:S01]  /*80b0*/  MUFU.EX2 R146, R146 ;  /* 0x0000009200927308 */ /* 0x000ea20000000800 */
[----:B0-----:R-:W-:Y:S01]  /*80c0*/  FFMA.FTZ R32, R29, R6, R142 ;  /* 0x000000061d207223 */ /* 0x001fe2000001008e */
[----:B------:R-:W-:Y:S01]  /*80d0*/  FADD.FTZ R40, R34, R65 ;  /* 0x0000004122287221 */ /* 0x000fe20000010000 */
[--C-:B------:R-:W-:Y:S01]  /*80e0*/  FFMA.FTZ R52, R58, UR10, -R137.reuse ;  /* 0x0000000a3a347c23 */ /* 0x100fe20008010889 */
[----:B------:R-:W-:Y:S01]  /*80f0*/  FFMA.FTZ R6, R62, UR10, -R137 ;  /* 0x0000000a3e067c23 */ /* 0x000fe20008010889 */
[----:B------:R-:W-:Y:S01]  /*8100*/  FADD.FTZ R32, R141, R32 ;  /* 0x000000208d207221 */ /* 0x000fe20000010000 */
[----:B------:R-:W-:Y:S01]  /*8110*/  FADD.FTZ R65, R37, R40 ;  /* 0x0000002825417221 */ /* 0x000fe20000010000 */
[----:B------:R-:W-:Y:S01]  /*8120*/  F2FP.F16.F32.PACK_AB R26, R26, R25 ;  /* 0x000000191a1a723e */ /* 0x000fe200000000ff */
[----:B------:R-:W0:Y:S01]  /*8130*/  MUFU.EX2 R31, R31 ;  /* 0x0000001f001f7308 */ /* 0x000e220000000800 */
[----:B-1----:R-:W-:Y:S01]  /*8140*/  FADD.FTZ R47, R27, R32 ;  /* 0x000000201b2f7221 */ /* 0x002fe20000010000 */
[----:B------:R-:W-:Y:S01]  /*8150*/  FADD.FTZ R40, R38, R65 ;  /* 0x0000004126287221 */ /* 0x000fe20000010000 */
[----:B------:R-:W-:Y:S01]  /*8160*/  F2FP.F16.F32.PACK_AB R25, R141, R142 ;  /* 0x0000008e8d19723e */ /* 0x000fe200000000ff */
[--C-:B------:R-:W-:Y:S01]  /*8170*/  FFMA.FTZ R28, R66, UR10, -R137.reuse ;  /* 0x0000000a421c7c23 */ /* 0x100fe20008010889 */
[--C-:B------:R-:W-:Y:S01]  /*8180*/  FFMA.FTZ R66, R70, UR10, -R137.reuse ;  /* 0x0000000a46427c23 */ /* 0x100fe20008010889 */
[----:B------:R-:W-:Y:S01]  /*8190*/  FADD.FTZ R65, R41, R40 ;  /* 0x0000002829417221 */ /* 0x000fe20000010000 */
[----:B------:R-:W-:Y:S01]  /*81a0*/  FFMA.FTZ R74, R74, UR10, -R137 ;  /* 0x0000000a4a4a7c23 */ /* 0x000fe20008010889 */
[----:B------:R-:W1:Y:S01]  /*81b0*/  MUFU.EX2 R54, R54 ;  /* 0x0000003600367308 */ /* 0x000e620000000800 */
[----:B--2---:R-:W-:Y:S01]  /*81c0*/  FADD.FTZ R32, R146, R47 ;  /* 0x0000002f92207221 */ /* 0x004fe20000010000 */
[----:B------:R-:W-:Y:S01]  /*81d0*/  FADD.FTZ R40, R42, R65 ;  /* 0x000000412a287221 */ /* 0x000fe20000010000 */
[----:B------:R-:W-:Y:S01]  /*81e0*/  F2FP.F16.F32.PACK_AB R27, R146, R27 ;  /* 0x0000001b921b723e */ /* 0x000fe200000000ff */
[--C-:B------:R-:W-:Y:S01]  /*81f0*/  FFMA.FTZ R47, R69, UR10, -R137.reuse ;  /* 0x0000000a452f7c23 */ /* 0x100fe20008010889 */
[--C-:B------:R-:W-:Y:S01]  /*8200*/  FFMA.FTZ R69, R73, UR10, -R137.reuse ;  /* 0x0000000a49457c23 */ /* 0x100fe20008010889 */
[----:B------:R-:W-:Y:S01]  /*8210*/  FADD.FTZ R65, R45, R40 ;  /* 0x000000282d417221 */ /* 0x000fe20000010000 */
[----:B------:R-:W-:Y:S01]  /*8220*/  FFMA.FTZ R84, R84, UR10, -R137 ;  /* 0x0000000a54547c23 */ /* 0x000fe20008010889 */
[----:B------:R-:W2:Y:S01]  /*8230*/  MUFU.EX2 R35, R35 ;  /* 0x0000002300237308 */ /* 0x000ea20000000800 */
[----:B0-----:R-:W-:Y:S01]  /*8240*/  FADD.FTZ R55, R31, R32 ;  /* 0x000000201f377221 */ /* 0x001fe20000010000 */
[----:B------:R-:W-:Y:S01]  /*8250*/  FADD.FTZ R40, R46, R65 ;  /* 0x000000412e287221 */ /* 0x000fe20000010000 */
[----:B------:R0:W-:Y:S01]  /*8260*/  STSM.16.M88.4 [R10+0x21800], R24 ;  /* 0x021800180a007844 */ /* 0x0001e20000000200 */
[--C-:B------:R-:W-:Y:S01]  /*8270*/  FFMA.FTZ R87, R87, UR10, -R137.reuse ;  /* 0x0000000a57577c23 */ /* 0x100fe20008010889 */
[----:B------:R-:W-:Y:S01]  /*8280*/  F2FP.F16.F32.PACK_AB R58, R78, R59 ;  /* 0x0000003b4e3a723e */ /* 0x000fe200000000ff */
[--C-:B------:R-:W-:Y:S01]  /*8290*/  FFMA.FTZ R81, R81, UR10, -R137.reuse ;  /* 0x0000000a51517c23 */ /* 0x100fe20008010889 */
[----:B------:R-:W-:Y:S01]  /*82a0*/  FFMA.FTZ R82, R82, UR10, -R137 ;  /* 0x0000000a52527c23 */ /* 0x000fe20008010889 */
[----:B------:R-:W3:Y:S01]  /*82b0*/  MUFU.EX2 R138, R138 ;  /* 0x0000008a008a7308 */ /* 0x000ee20000000800 */
[----:B-1----:R-:W-:Y:S01]  /*82c0*/  FADD.FTZ R32, R54, R55 ;  /* 0x0000003736207221 */ /* 0x002fe20000010000 */
[--C-:B------:R-:W-:Y:S01]  /*82d0*/  FFMA.FTZ R83, R83, UR10, -R137.reuse ;  /* 0x0000000a53537c23 */ /* 0x100fe20008010889 */
[----:B------:R-:W-:Y:S01]  /*82e0*/  FFMA.FTZ R86, R86, UR10, -R137 ;  /* 0x0000000a56567c23 */ /* 0x000fe20008010889 */
[----:B------:R-:W-:Y:S01]  /*82f0*/  F2FP.F16.F32.PACK_AB R34, R34, R33 ;  /* 0x000000212222723e */ /* 0x000fe200000000ff */
[----:B------:R-:W-:Y:S01]  /*8300*/  UMOV UR6, UR4 ;  /* 0x0000000400067c82 */ /* 0x000fe20008000000 */
[----:B------:R-:W-:Y:S01]  /*8310*/  F2FP.F16.F32.PACK_AB R42, R42, R41 ;  /* 0x000000292a2a723e */ /* 0x000fe200000000ff */
[----:B------:R-:W-:Y:S01]  /*8320*/  FMUL.FTZ R108, R108, R79 ;  /* 0x0000004f6c6c7220 */ /* 0x000fe20000410000 */
[----:B------:R-:W1:Y:S01]  /*8330*/  MUFU.EX2 R139, R139 ;  /* 0x0000008b008b7308 */ /* 0x000e620000000800 */
[----:B--2---:R-:W-:Y:S01]  /*8340*/  FADD.FTZ R55, R35, R32 ;  /* 0x0000002023377221 */ /* 0x004fe20000010000 */
[----:B------:R-:W-:Y:S01]  /*8350*/  F2FP.F16.F32.PACK_AB R33, R54, R31 ;  /* 0x0000001f3621723e */ /* 0x000fe200000000ff */
[----:B------:R-:W-:Y:S01]  /*8360*/  FMUL.FTZ R109, R109, R79 ;  /* 0x0000004f6d6d7220 */ /* 0x000fe20000410000 */
[----:B------:R-:W-:Y:S01]  /*8370*/  F2FP.F16.F32.PACK_AB R48, R46, R45 ;  /* 0x0000002d2e30723e */ /* 0x000fe200000000ff */
[-C--:B------:R-:W-:Y:S01]  /*8380*/  FMUL.FTZ R112, R112, R79.reuse ;  /* 0x0000004f70707220 */ /* 0x080fe20000410000 */
[----:B------:R-:W-:Y:S01]  /*8390*/  F2FP.F16.F32.PACK_AB R62, R67, R64 ;  /* 0x00000040433e723e */ /* 0x000fe200000000ff */
[----:B------:R-:W-:Y:S01]  /*83a0*/  FMUL.FTZ R113, R113, R79 ;  /* 0x0000004f71717220 */ /* 0x000fe20000410000 */
[----:B------:R-:W2:Y:S01]  /*83b0*/  MUFU.EX2 R140, R140 ;  /* 0x0000008c008c7308 */ /* 0x000ea20000000800 */
[C---:B---3--:R-:W-:Y:S01]  /*83c0*/  FADD.FTZ R32, R138.reuse, R55 ;  /* 0x000000378a207221 */ /* 0x048fe20000010000 */
[----:B------:R-:W-:Y:S01]  /*83d0*/  F2FP.F16.F32.PACK_AB R35, R138, R35 ;  /* 0x000000238a23723e */ /* 0x000fe200000000ff */
[-C--:B------:R-:W-:Y:S01]  /*83e0*/  FMUL.FTZ R116, R116, R79.reuse ;  /* 0x0000004f74747220 */ /* 0x080fe20000410000 */
[----:B------:R-:W-:Y:S01]  /*83f0*/  ISETP.GT.AND P2, PT, R12, UR7, PT ;  /* 0x000000070c007c0c */ /* 0x000fe2000bf44270 */
        /* <DEDUP_REMOVED lines=14> */
[----:B------:R-:W-:-:S02]  /*84e0*/  VIADD R12, R12, 0xffffffff ;  /* 0xffffffff0c0c7836 */ /* 0x000fc40000000000 */
[-C--:B------:R-:W-:Y:S01]  /*84f0*/  FMUL.FTZ R90, R90, R29.reuse ;  /* 0x0000001d5a5a7220 */ /* 0x080fe20000410000 */
[-C--:B------:R-:W-:Y:S01]  /*8500*/  FMUL.FTZ R91, R91, R29.reuse ;  /* 0x0000001d5b5b7220 */ /* 0x080fe20000410000 */
[-C--:B------:R-:W-:Y:S01]  /*8510*/  FMUL.FTZ R94, R94, R29.reuse ;  /* 0x0000001d5e5e7220 */ /* 0x080fe20000410000 */
[----:B------:R-:W-:Y:S01]  /*8520*/  FMUL.FTZ R95, R95, R29 ;  /* 0x0000001d5f5f7220 */ /* 0x000fe20000410000 */
[----:B------:R-:W2:Y:S01]  /*8530*/  MUFU.EX2 R36, R36 ;  /* 0x0000002400247308 */ /* 0x000ea20000000800 */
[----:B---3--:R-:W-:Y:S01]  /*8540*/  FADD.FTZ R55, R43, R32 ;  /* 0x000000202b377221 */ /* 0x008fe20000010000 */
[----:B------:R-:W-:Y:S01]  /*8550*/  F2FP.F16.F32.PACK_AB R32, R30, R23 ;  /* 0x000000171e20723e */ /* 0x000fe200000000ff */
[----:B------:R-:W-:Y:S01]  /*8560*/  FADD.FTZ R23, R49, R40 ;  /* 0x0000002831177221 */ /* 0x000fe20000010000 */
[----:B------:R-:W-:Y:S01]  /*8570*/  F2FP.F16.F32.PACK_AB R40, R38, R37 ;  /* 0x000000252628723e */ /* 0x000fe200000000ff */
[-C--:B------:R-:W-:Y:S01]  /*8580*/  FMUL.FTZ R98, R98, R29.reuse ;  /* 0x0000001d62627220 */ /* 0x080fe20000410000 */
[----:B------:R-:W-:Y:S01]  /*8590*/  FMUL.FTZ R99, R99, R29 ;  /* 0x0000001d63637220 */ /* 0x000fe20000410000 */
[----:B------:R-:W-:Y:S01]  /*85a0*/  FADD.FTZ R38, R50, R23 ;  /* 0x0000001732267221 */ /* 0x000fe20000010000 */
[----:B------:R-:W3:Y:S01]  /*85b0*/  MUFU.EX2 R39, R39 ;  /* 0x0000002700277308 */ /* 0x000ee20000000800 */
[C---:B-1----:R-:W-:Y:S01]  /*85c0*/  FADD.FTZ R55, R144.reuse, R55 ;  /* 0x0000003790377221 */ /* 0x042fe20000010000 */
[----:B------:R-:W-:Y:S01]  /*85d0*/  F2FP.F16.F32.PACK_AB R43, R144, R43 ;  /* 0x0000002b902b723e */ /* 0x000fe200000000ff */
[----:B0-----:R-:W-:Y:S01]  /*85e0*/  FADD.FTZ R25, R53, R38 ;  /* 0x0000002635197221 */ /* 0x001fe20000010000 */
[----:B------:R-:W-:Y:S01]  /*85f0*/  F2FP.F16.F32.PACK_AB R50, R50, R49 ;  /* 0x000000313232723e */ /* 0x000fe200000000ff */
[----:B------:R0:W-:Y:S01]  /*8600*/  STSM.16.M88.4 [R9], R32 ;  /* 0x0000002009007844 */ /* 0x0001e20000000200 */
[----:B------:R-:W-:Y:S01]  /*8610*/  FMUL.FTZ R102, R102, R29 ;  /* 0x0000001d66667220 */ /* 0x000fe20000410000 */
[----:B------:R-:W-:Y:S01]  /*8620*/  FADD.FTZ R26, R56, R25 ;  /* 0x00000019381a7221 */ /* 0x000fe20000010000 */
[----:B------:R-:W1:Y:S01]  /*8630*/  MUFU.EX2 R51, R51 ;  /* 0x0000003300337308 */ /* 0x000e620000000800 */
[----:B--2---:R-:W-:Y:S01]  /*8640*/  FADD.FTZ R30, R36, R55 ;  /* 0x00000037241e7221 */ /* 0x004fe20000010000 */
[----:B------:R-:W-:Y:S01]  /*8650*/  F2FP.F16.F32.PACK_AB R56, R56, R53 ;  /* 0x000000353838723e */ /* 0x000fe200000000ff */
[----:B------:R-:W-:Y:S01]  /*8660*/  FADD.FTZ R25, R59, R26 ;  /* 0x0000001a3b197221 */ /* 0x000fe20000010000 */
[----:B------:R0:W-:Y:S01]  /*8670*/  STSM.16.M88.4 [R8], R40 ;  /* 0x0000002808007844 */ /* 0x0001e20000000200 */
[-C--:B------:R-:W-:Y:S01]  /*8680*/  FMUL.FTZ R103, R103, R29.reuse ;  /* 0x0000001d67677220 */ /* 0x080fe20000410000 */
[-C--:B------:R-:W-:Y:S01]  /*8690*/  FMUL.FTZ R106, R106, R29.reuse ;  /* 0x0000001d6a6a7220 */ /* 0x080fe20000410000 */
[----:B------:R-:W-:Y:S01]  /*86a0*/  FADD.FTZ R25, R78, R25 ;  /* 0x000000194e197221 */ /* 0x000fe20000010000 */
[----:B------:R-:W2:Y:S01]  /*86b0*/  MUFU.EX2 R44, R44 ;  /* 0x0000002c002c7308 */ /* 0x000ea20000000800 */
[C---:B---3--:R-:W-:Y:S01]  /*86c0*/  FADD.FTZ R30, R39.reuse, R30 ;  /* 0x0000001e271e7221 */ /* 0x048fe20000010000 */
[----:B------:R-:W-:Y:S01]  /*86d0*/  F2FP.F16.F32.PACK_AB R49, R39, R36 ;  /* 0x000000242731723e */ /* 0x000fe200000000ff */
[----:B------:R-:W-:Y:S01]  /*86e0*/  FADD.FTZ R26, R60, R25 ;  /* 0x000000193c1a7221 */ /* 0x000fe20000010000 */
[----:B------:R-:W-:Y:S01]  /*86f0*/  F2FP.F16.F32.PACK_AB R60, R63, R60 ;  /* 0x0000003c3f3c723e */ /* 0x000fe200000000ff */
[-C--:B------:R-:W-:Y:S01]  /*8700*/  FMUL.FTZ R107, R107, R29.reuse ;  /* 0x0000001d6b6b7220 */ /* 0x080fe20000410000 */
[-C--:B------:R-:W-:Y:S01]  /*8710*/  FMUL.FTZ R110, R110, R29.reuse ;  /* 0x0000001d6e6e7220 */ /* 0x080fe20000410000 */
[----:B------:R-:W-:Y:S01]  /*8720*/  FADD.FTZ R25, R63, R26 ;  /* 0x0000001a3f197221 */ /* 0x000fe20000010000 */
[----:B------:R-:W3:Y:S01]  /*8730*/  MUFU.EX2 R57, R57 ;  /* 0x0000003900397308 */ /* 0x000ee20000000800 */
[----:B-1----:R-:W-:Y:S01]  /*8740*/  FADD.FTZ R23, R51, R30 ;  /* 0x0000001e33177221 */ /* 0x002fe20000010000 */
[-C--:B------:R-:W-:Y:S01]  /*8750*/  FMUL.FTZ R111, R111, R29.reuse ;  /* 0x0000001d6f6f7220 */ /* 0x080fe20000410000 */
[----:B------:R-:W-:Y:S01]  /*8760*/  FADD.FTZ R26, R64, R25 ;  /* 0x00000019401a7221 */ /* 0x000fe20000010000 */
[-C--:B------:R-:W-:Y:S01]  /*8770*/  FMUL.FTZ R114, R114, R29.reuse ;  /* 0x0000001d72727220 */ /* 0x080fe20000410000 */
[-C--:B------:R-:W-:Y:S01]  /*8780*/  FMUL.FTZ R115, R115, R29.reuse ;  /* 0x0000001d73737220 */ /* 0x080fe20000410000 */
[----:B------:R-:W-:Y:S01]  /*8790*/  FMUL.FTZ R118, R118, R29 ;  /* 0x0000001d76767220 */ /* 0x000fe20000410000 */
[----:B------:R-:W-:Y:S01]  /*87a0*/  FADD.FTZ R25, R67, R26 ;  /* 0x0000001a43197221 */ /* 0x000fe20000010000 */
[----:B------:R-:W1:Y:S01]  /*87b0*/  MUFU.EX2 R52, R52 ;  /* 0x0000003400347308 */ /* 0x000e620000000800 */
[C---:B--2---:R-:W-:Y:S01]  /*87c0*/  FADD.FTZ R24, R44.reuse, R23 ;  /* 0x000000172c187221 */ /* 0x044fe20000010000 */
[----:B------:R-:W-:Y:S01]  /*87d0*/  F2FP.F16.F32.PACK_AB R51, R44, R51 ;  /* 0x000000332c33723e */ /* 0x000fe200000000ff */
[-C--:B------:R-:W-:Y:S01]  /*87e0*/  FMUL.FTZ R119, R119, R29.reuse ;  /* 0x0000001d77777220 */ /* 0x080fe20000410000 */
[-C--:B------:R-:W-:Y:S01]  /*87f0*/  FMUL.FTZ R122, R122, R29.reuse ;  /* 0x0000001d7a7a7220 */ /* 0x080fe20000410000 */
[-C--:B------:R-:W-:Y:S01]  /*8800*/  FMUL.FTZ R123, R123, R29.reuse ;  /* 0x0000001d7b7b7220 */ /* 0x080fe20000410000 */
[-C--:B------:R-:W-:Y:S01]  /*8810*/  FMUL.FTZ R126, R126, R29.reuse ;  /* 0x0000001d7e7e7220 */ /* 0x080fe20000410000 */
[----:B------:R0:W-:Y:S01]  /*8820*/  STSM.16.M88.4 [R5], R48 ;  /* 0x0000003005007844 */ /* 0x0001e20000000200 */
[----:B------:R-:W2:Y:S01]  /*8830*/  MUFU.EX2 R7, R7 ;  /* 0x0000000700077308 */ /* 0x000ea20000000800 */
[----:B---3--:R-:W-:Y:S01]  /*8840*/  FADD.FTZ R23, R57, R24 ;  /* 0x0000001839177221 */ /* 0x008fe20000010000 */
[-C--:B------:R-:W-:Y:S01]  /*8850*/  FMUL.FTZ R127, R127, R29.reuse ;  /* 0x0000001d7f7f7220 */ /* 0x080fe20000410000 */
[-C--:B------:R-:W-:Y:S01]  /*8860*/  FMUL.FTZ R130, R130, R29.reuse ;  /* 0x0000001d82827220 */ /* 0x080fe20000410000 */
[-C--:B------:R-:W-:Y:S01]  /*8870*/  FMUL.FTZ R131, R131, R29.reuse ;  /* 0x0000001d83837220 */ /* 0x080fe20000410000 */
[-C--:B------:R-:W-:Y:S01]  /*8880*/  FMUL.FTZ R134, R134, R29.reuse ;  /* 0x0000001d86867220 */ /* 0x080fe20000410000 */
[----:B------:R-:W-:Y:S01]  /*8890*/  FMUL.FTZ R135, R135, R29 ;  /* 0x0000001d87877220 */ /* 0x000fe20000410000 */
[----:B------:R-:W-:Y:S01]  /*88a0*/  IMAD.MOV.U32 R136, RZ, RZ, R21 ;  /* 0x000000ffff887224 */ /* 0x000fe200078e0015 */
[----:B------:R-:W3:Y:S01]  /*88b0*/  MUFU.EX2 R6, R6 ;  /* 0x0000000600067308 */ /* 0x000ee20000000800 */
[C---:B-1----:R-:W-:Y:S01]  /*88c0*/  FADD.FTZ R24, R52.reuse, R23 ;  /* 0x0000001734187221 */ /* 0x042fe20000010000 */
[----:B------:R-:W-:-:S06]  /*88d0*/  F2FP.F16.F32.PACK_AB R57, R52, R57 ;  /* 0x000000393439723e */ /* 0x000fcc00000000ff */
[----:B------:R-:W1:Y:S01]  /*88e0*/  MUFU.EX2 R61, R61 ;  /* 0x0000003d003d7308 */ /* 0x000e620000000800 */
[----:B--2---:R-:W-:-:S07]  /*88f0*/  FADD.FTZ R23, R7, R24 ;  /* 0x0000001807177221 */ /* 0x004fce0000010000 */
[----:B------:R-:W2:Y:S01]  /*8900*/  MUFU.EX2 R28, R28 ;  /* 0x0000001c001c7308 */ /* 0x000ea20000000800 */
[C---:B---3--:R-:W-:Y:S01]  /*8910*/  FADD.FTZ R24, R6.reuse, R23 ;  /* 0x0000001706187221 */ /* 0x048fe20000010000 */
[----:B------:R-:W-:-:S05]  /*8920*/  F2FP.F16.F32.PACK_AB R59, R6, R7 ;  /* 0x00000007063b723e */ /* 0x000fca00000000ff */
[----:B------:R0:W-:Y:S01]  /*8930*/  STSM.16.M88.4 [R10+0x27800], R56 ;  /* 0x027800380a007844 */ /* 0x0001e20000000200 */
[----:B------:R-:W3:Y:S01]  /*8940*/  MUFU.EX2 R47, R47 ;  /* 0x0000002f002f7308 */ /* 0x000ee20000000800 */
[----:B-1----:R-:W-:-:S07]  /*8950*/  FADD.FTZ R23, R61, R24 ;  /* 0x000000183d177221 */ /* 0x002fce0000010000 */
[----:B------:R-:W1:Y:S01]  /*8960*/  MUFU.EX2 R66, R66 ;  /* 0x0000004200427308 */ /* 0x000e620000000800 */
[C---:B--2---:R-:W-:Y:S01]  /*8970*/  FADD.FTZ R24, R28.reuse, R23 ;  /* 0x000000171c187221 */ /* 0x044fe20000010000 */
[----:B------:R-:W-:-:S06]  /*8980*/  F2FP.F16.F32.PACK_AB R61, R28, R61 ;  /* 0x0000003d1c3d723e */ /* 0x000fcc00000000ff */
[----:B------:R-:W2:Y:S01]  /*8990*/  MUFU.EX2 R69, R69 ;  /* 0x0000004500457308 */ /* 0x000ea20000000800 */
[----:B---3--:R-:W-:Y:S01]  /*89a0*/  FADD.FTZ R23, R47, R24 ;  /* 0x000000182f177221 */ /* 0x008fe20000010000 */
[----:B------:R-:W-:-:S06]  /*89b0*/  FADD.FTZ R24, R68, R25 ;  /* 0x0000001944187221 */ /* 0x000fcc0000010000 */
[----:B------:R-:W3:Y:S01]  /*89c0*/  MUFU.EX2 R71, R71 ;  /* 0x0000004700477308 */ /* 0x000ee20000000800 */
[C---:B-1----:R-:W-:Y:S01]  /*89d0*/  FADD.FTZ R6, R66.reuse, R23 ;  /* 0x0000001742067221 */ /* 0x042fe20000010000 */
[----:B------:R-:W-:-:S05]  /*89e0*/  F2FP.F16.F32.PACK_AB R63, R66, R47 ;  /* 0x0000002f423f723e */ /* 0x000fca00000000ff */
[----:B------:R0:W-:Y:S01]  /*89f0*/  STSM.16.M88.4 [R4], R60 ;  /* 0x0000003c04007844 */ /* 0x0001e20000000200 */
[----:B------:R-:W1:Y:S01]  /*8a00*/  MUFU.EX2 R74, R74 ;  /* 0x0000004a004a7308 */ /* 0x000e620000000800 */
[----:B--2---:R-:W-:-:S07]  /*8a10*/  FADD.FTZ R7, R69, R6 ;  /* 0x0000000645077221 */ /* 0x004fce0000010000 */
        /* <DEDUP_REMOVED lines=15> */
[----:B------:R-:W-:-:S05]  /*8b10*/  F2FP.F16.F32.PACK_AB R71, R87, R84 ;  /* 0x000000545747723e */ /* 0x000fca00000000ff */
[----:B------:R0:W-:Y:S01]  /*8b20*/  STSM.16.M88.4 [R8+0x6000], R68 ;  /* 0x0060004408007844 */ /* 0x0001e20000000200 */
        /* <DEDUP_REMOVED lines=11> */
[----:B-1----:R-:W-:Y:S01]  /*8be0*/  F2FP.F16.F32.PACK_AB R82, R13, R76 ;  /* 0x0000004c0d52723e */ /* 0x002fe200000000ff */
[----:B------:R-:W-:Y:S01]  /*8bf0*/  FADD.FTZ R76, R76, R23 ;  /* 0x000000174c4c7221 */ /* 0x000fe20000010000 */
[----:B--2---:R-:W-:-:S03]  /*8c00*/  FADD.FTZ R6, R24, R7 ;  /* 0x0000000718067221 */ /* 0x004fc60000010000 */
[----:B------:R-:W-:Y:S01]  /*8c10*/  FADD.FTZ R7, R13, R76 ;  /* 0x0000004c0d077221 */ /* 0x000fe20000010000 */
[----:B------:R-:W-:Y:S01]  /*8c20*/  IMAD.MOV.U32 R13, RZ, RZ, R20 ;  /* 0x000000ffff0d7224 */ /* 0x000fe200078e0014 */
[C---:B---3--:R-:W-:Y:S01]  /*8c30*/  F2FP.F16.F32.PACK_AB R83, R25.reuse, R24 ;  /* 0x000000181953723e */ /* 0x048fe200000000ff */
[----:B------:R-:W-:-:S04]  /*8c40*/  FADD.FTZ R6, R25, R6 ;  /* 0x0000000619067221 */ /* 0x000fc80000010000 */
[----:B------:R0:W-:Y:S01]  /*8c50*/  STSM.16.M88.4 [R5+0x6000], R80 ;  /* 0x0060005005007844 */ /* 0x0001e20000000200 */
[----:B------:R1:W-:Y:S06]  /*8c60*/  MEMBAR.ALL.CTA ;  /* 0x0000000000007992 */ /* 0x0003ec0000008000 */
[----:B-1----:R-:W1:Y:S02]  /*8c70*/  FENCE.VIEW.ASYNC.S ;  /* 0x00000000000073c6 */ /* 0x002e640000000000 */
[----:B-1----:R-:W-:Y:S01]  /*8c80*/  NOP ;  /* 0x0000000000007918 */ /* 0x002fe20000000000 */
[----:B------:R-:W-:Y:S05]  /*8c90*/  @P2 BRA `(.L_x_10244) ;  /* 0xffffffc400c82947 */ /* 0x000fea000383ffff */
[----:B------:R-:W-:Y:S02]  /*8ca0*/  IMAD.MOV.U32 R136, RZ, RZ, R21 ;  /* 0x000000ffff887224 */ /* 0x000fe400078e0015 */
[----:B------:R-:W-:-:S07]  /*8cb0*/  IMAD.MOV.U32 R13, RZ, RZ, R20 ;  /* 0x000000ffff0d7224 */ /* 0x000fce00078e0014 */
.L_x_10227:
[----:B------:R-:W2:Y:S01]  /*8cc0*/  S2UR UR6, SR_CTAID.X ;  /* 0x00000000000679c3 */ /* 0x000ea20000002500 */
[----:B------:R-:W-:Y:S01]  /*8cd0*/  ULDC UR7, c[0x0][0x448] ;  /* 0x0001120000077ab9 */ /* 0x000fe20000000800 */
[----:B------:R-:W-:Y:S01]  /*8ce0*/  IADD3 R85, -R85, 0x1, RZ ;  /* 0x0000000155557810 */ /* 0x000fe20007ffe1ff */
[----:B------:R-:W-:Y:S01]  /*8cf0*/  UISETP.NE.AND UP0, UPT, UR7, 0x1, UPT ;  /* 0x000000010700788c */ /* 0x000fe2000bf05270 */
[----:B------:R-:W-:Y:S01]  /*8d00*/  ULDC UR15, c[0x0][0x9e4] ;  /* 0x00027900000f7ab9 */ /* 0x000fe20000000800 */
[----:B------:R-:W-:Y:S02]  /*8d10*/  UMOV UR11, 0xc0 ;  /* 0x000000c0000b7882 */ /* 0x000fe40000000000 */
[----:B------:R-:W-:Y:S01]  /*8d20*/  IMAD R85, R18, UR31, R85 ;  /* 0x0000001f12557c24 */ /* 0x000fe2000f8e0255 */
[----:B------:R-:W-:-:S04]  /*8d30*/  UISETP.GE.AND UP1, UPT, UR15, 0x1, UPT ;  /* 0x000000010f00788c */ /* 0x000fc8000bf26270 */
[----:B------:R-:W-:Y:S02]  /*8d40*/  R2UR UR14, R85 ;  /* 0x00000000550e72ca */ /* 0x000fe400000e0000 */
[----:B------:R-:W-:Y:S01]  /*8d50*/  PLOP3.LUT P5, PT, PT, PT, UP1, 0x80, 0x0 ;  /* 0x000000000000781c */ /* 0x000fe20003faf018 */
[----:B------:R-:W-:Y:S01]  /*8d60*/  @UP0 ULDC UR18, c[0x0][0x450] ;  /* 0x0001140000120ab9 */ /* 0x000fe20000000800 */
[----:B--2---:R-:W-:-:S03]  /*8d70*/  UIMAD UR11, UR6, UR11, 0xbf ;  /* 0x000000bf060b74a4 */ /* 0x004fc6000f8e020b */
[----:B------:R-:W-:Y:S02]  /*8d80*/  @UP0 ULDC UR6, c[0x0][0x44c] ;  /* 0x0001130000060ab9 */ /* 0x000fe40000000800 */
[----:B------:R-:W-:-:S04]  /*8d90*/  UIMAD.WIDE.U32 UR6, UR11, UR6, URZ ;  /* 0x000000060b0672a5 */ /* 0x000fc8000f8e003f */
[----:B------:R-:W-:-:S04]  /*8da0*/  @UP0 USHF.R.U32.HI UR11, URZ, UR18, UR7 ;  /* 0x000000123f0b0299 */ /* 0x000fc80008011607 */
[----:B------:R-:W-:-:S03]  /*8db0*/  UIADD3 UR11, UR14, UR11, URZ ;  /* 0x0000000b0e0b7290 */ /* 0x000fc6000fffe03f */
[----:B------:R-:W-:Y:S02]  /*8dc0*/  ULDC UR14, c[0x0][0x9dc] ;  /* 0x00027700000e7ab9 */ /* 0x000fe40000000800 */
        /* <DEDUP_REMOVED lines=12> */
.L_x_10246:
[----:B------:R-:W-:-:S11]  /*8e90*/  UISETP.NE.AND UP1, UPT, UR15, 0x1, UPT ;  /* 0x000000010f00788c */ /* 0x000fd6000bf25270 */
[----:B------:R-:W-:Y:S02]  /*8ea0*/  @UP1 ULDC.64 UR18, c[0x0][0x9e8] ;  /* 0x00027a0000121ab9 */ /* 0x000fe40000000a00 */
[----:B------:R-:W-:-:S04]  /*8eb0*/  UIMAD.WIDE.U32 UR6, UR11, UR18, URZ ;  /* 0x000000120b0672a5 */ /* 0x000fc8000f8e003f */
[----:B------:R-:W-:-:S12]  /*8ec0*/  @UP1 USHF.R.U32.HI UR11, URZ, UR19, UR7 ;  /* 0x000000133f0b1299 */ /* 0x000fd80008011607 */
.L_x_10247:
[----:B------:R-:W-:-:S04]  /*8ed0*/  UIMAD UR11, UR11, UR15, URZ ;  /* 0x0000000f0b0b72a4 */ /* 0x000fc8000f8e023f */
[----:B------:R-:W-:-:S04]  /*8ee0*/  UISETP.LT.AND UP1, UPT, UR14, UR11, UPT ;  /* 0x0000000b0e00728c */ /* 0x000fc8000bf21270 */
[----:B------:R-:W-:-:S12]  /*8ef0*/  USEL UR14, UR14, UR11, !UP1 ;  /* 0x0000000b0e0e7287 */ /* 0x000fd8000c800000 */
.L_x_10245:
        /* <DEDUP_REMOVED lines=15> */
.L_x_10257:
[----:B------:R-:W-:Y:S01]  /*8ff0*/  UIADD3 UR4, UR11, 0x1, URZ ;  /* 0x000000010b047890 */ /* 0x000fe2000fffe03f */
[----:B------:R-:W-:-:S03]  /*9000*/  ISETP.NE.AND P3, PT, RZ, UR38, PT ;  /* 0x00000026ff007c0c */ /* 0x000fc6000bf65270 */
[----:B------:R-:W-:-:S04]  /*9010*/  UISETP.NE.AND UP1, UPT, UR4, 0x2, UPT ;  /* 0x000000020400788c */ /* 0x000fc8000bf25270 */
[----:B------:R-:W-:Y:S02]  /*9020*/  USEL UR5, URZ, 0x1, UP1 ;  /* 0x000000013f057887 */ /* 0x000fe40008800000 */
[----:B------:R-:W-:Y:S02]  /*9030*/  USEL UR4, UR4, URZ, UP1 ;  /* 0x0000003f04047287 */ /* 0x000fe40008800000 */
[----:B------:R-:W-:Y:S02]  /*9040*/  ULOP3.LUT UR5, UR32, UR5, URZ, 0x3c, !UPT ;  /* 0x0000000520057292 */ /* 0x000fe4000f8e3c3f */
[----:B--2---:R-:W-:Y:S10]  /*9050*/  @P3 BRA `(.L_x_10249) ;  /* 0x00000000002c3947 */ /* 0x004ff40003800000 */
[----:B------:R-:W-:Y:S05]  /*9060*/  @!P0 BRA `(.L_x_10250) ;  /* 0x0000000000048947 */ /* 0x000fea0003800000 */
[----:B------:R-:W-:Y:S01]  /*9070*/  BPT.TRAP 0x1 ;  /* 0x000000040000795c */ /* 0x000fe20000300000 */
.L_x_10250:
[----:B------:R-:W-:Y:S01]  /*9080*/  ULEA UR14, UR4, UR36, 0x3 ;  /* 0x00000024040e7291 */ /* 0x000fe2000f8e183f */
[----:B------:R-:W-:-:S05]  /*9090*/  IMAD.U32 R13, RZ, RZ, UR5 ;  /* 0x00000005ff0d7e24 */ /* 0x000fca000f8e00ff */
[----:B------:R-:W-:-:S04]  /*90a0*/  SHF.L.U32 R13, R13, 0x1f, RZ ;  /* 0x0000001f0d0d7819 */ /* 0x000fc800000006ff */
[----:B------:R2:W3:Y:S01]  /*90b0*/  SYNCS.PHASECHK.TRANS64.TRYWAIT P2, [UR14+0x2d830], R13 ;  /* 0x02d8300dff0075a7 */ /* 0x0004e2000804014e */
[----:B------:R-:W-:Y:S05]  /*90c0*/  @!P0 BRA `(.L_x_10251) ;  /* 0x0000000000048947 */ /* 0x000fea0003800000 */
[----:B------:R-:W-:Y:S01]  /*90d0*/  BPT.TRAP 0x1 ;  /* 0x000000040000795c */ /* 0x000fe20000300000 */
.L_x_10251:
[----:B---3--:R-:W-:Y:S05]  /*90e0*/  @P2 BRA `(.L_x_10249) ;  /* 0x0000000000082947 */ /* 0x008fea0003800000 */
[----:B------:R-:W3:Y:S02]  /*90f0*/  SYNCS.PHASECHK.TRANS64.TRYWAIT P2, [UR14+0x2d830], R13 ;  /* 0x02d8300dff0075a7 */ /* 0x000ee4000804014e */
[----:B---3--:R-:W-:Y:S05]  /*9100*/  @!P2 BRA `(.L_x_10252) ;  /* 0x000000c400e4a947 */ /* 0x008fea0003800000 */
.L_x_10249:
[----:B-12---:R-:W-:Y:S01]  /*9110*/  VIADD R13, R22, 0x8 ;  /* 0x00000008160d7836 */ /* 0x006fe20000000000 */
[----:B------:R-:W-:Y:S01]  /*9120*/  R2UR UR28, R14 ;  /* 0x000000000e1c72ca */ /* 0x000fe200000e0000 */
[----:B------:R-:W-:Y:S01]  /*9130*/  UIMAD UR26, UR4, 0x600, UR37 ;  /* 0x00000600041a78a4 */ /* 0x000fe2000f8e0225 */
[----:B------:R-:W-:Y:S01]  /*9140*/  R2UR UR29, R15 ;  /* 0x000000000f1d72ca */ /* 0x000fe200000e0000 */
[----:B------:R-:W-:Y:S01]  /*9150*/  UMOV UR31, 0x80000020 ;  /* 0x80000020001f7882 */ /* 0x000fe20000000000 */
[----:B------:R1:W-:Y:S01]  /*9160*/  BAR.SYNC.DEFER_BLOCKING R13, 0x100 ;  /* 0x0004000d0000751d */ /* 0x0003e20000010000 */
[----:B------:R-:W-:Y:S02]  /*9170*/  UIADD3 UR14, UR26, 0x200, URZ ;  /* 0x000002001a0e7890 */ /* 0x000fe4000fffe03f */
[----:B------:R-:W-:Y:S02]  /*9180*/  UIADD3 UR18, UR26, 0x202, URZ ;  /* 0x000002021a127890 */ /* 0x000fe4000fffe03f */
[----:B------:R-:W-:-:S02]  /*9190*/  UIADD3 UR22, UR26, 0x400, URZ ;  /* 0x000004001a167890 */ /* 0x000fc4000fffe03f */
[----:B------:R-:W-:Y:S01]  /*91a0*/  UMOV UR30, UR26 ;  /* 0x0000001a001e7c82 */ /* 0x000fe20008000000 */
[----:B------:R-:W-:Y:S01]  /*91b0*/  UMOV UR15, 0x80000020 ;  /* 0x80000020000f7882 */ /* 0x000fe20000000000 */
[----:B------:R-:W-:Y:S01]  /*91c0*/  UMOV UR19, 0x80000020 ;  /* 0x8000002000137882 */ /* 0x000fe20000000000 */
[----:B------:R-:W-:Y:S01]  /*91d0*/  UMOV UR23, 0x80000020 ;  /* 0x8000002000177882 */ /* 0x000fe20000000000 */
[----:B------:R-:W-:Y:S01]  /*91e0*/  UMOV UR27, 0x80000020 ;  /* 0x80000020001b7882 */ /* 0x000fe20000000000 */
[----:B0-----:R-:W-:-:S06]  /*91f0*/  WARPGROUP.ARRIVE ;  /* 0x00000000000079c5 */ /* 0x001fcc0000000000 */
[----:B------:R-:W-:Y:S01]  /*9200*/  HGMMA.64x128x16.F32 R24, gdesc[UR28], RZ, !UPT, gsb0 ;  /* 0x01e000001c1879f0 */ /* 0x000fe2000c0008ff */
[----:B------:R-:W-:Y:S01]  /*9210*/  UIADD3 UR30, UR26, 0x2, URZ ;  /* 0x000000021a1e7890 */ /* 0x000fe2000fffe03f */
[----:B------:R-:W-:Y:S01]  /*9220*/  UMOV UR28, UR8 ;  /* 0x00000008001c7c82 */ /* 0x000fe20008000000 */
[----:B------:R-:W-:Y:S01]  /*9230*/  UMOV UR29, UR9 ;  /* 0x00000009001d7c82 */ /* 0x000fe20008000000 */
[----:B------:R-:W-:Y:S01]  /*9240*/  UMOV UR31, 0x80000020 ;  /* 0x80000020001f7882 */ /* 0x000fe20000000000 */
[----:B------:R-:W-:Y:S01]  /*9250*/  UIADD3 UR26, UR26, 0x402, URZ ;  /* 0x000004021a1a7890 */ /* 0x000fe2000fffe03f */
        /* <DEDUP_REMOVED lines=16> */
[----:B-1----:R-:W-:Y:S05]  /*9360*/  @P3 BRA `(.L_x_10253) ;  /* 0x00000000002c3947 */ /* 0x002fea0003800000 */
[----:B------:R-:W-:Y:S05]  /*9370*/  @!P0 BRA `(.L_x_10254) ;  /* 0x0000000000048947 */ /* 0x000fea0003800000 */
[----:B------:R-:W-:Y:S01]  /*9380*/  BPT.TRAP 0x1 ;  /* 0x000000040000795c */ /* 0x000fe20000300000 */
.L_x_10254:
[----:B------:R-:W-:Y:S01]  /*9390*/  ULEA UR14, UR11, UR36, 0x3 ;  /* 0x000000240b0e7291 */ /* 0x000fe2000f8e183f */
[----:B------:R-:W-:-:S05]  /*93a0*/  IMAD.U32 R13, RZ, RZ, UR32 ;  /* 0x00000020ff0d7e24 */ /* 0x000fca000f8e00ff */
[----:B------:R-:W-:-:S04]  /*93b0*/  SHF.L.U32 R13, R13, 0x1f, RZ ;  /* 0x0000001f0d0d7819 */ /* 0x000fc800000006ff */
[----:B------:R0:W1:Y:S01]  /*93c0*/  SYNCS.PHASECHK.TRANS64.TRYWAIT P2, [UR14+0x2d850], R13 ;  /* 0x02d8500dff0075a7 */ /* 0x000062000804014e */
[----:B------:R-:W-:Y:S05]  /*93d0*/  @!P0 BRA `(.L_x_10255) ;  /* 0x0000000000048947 */ /* 0x000fea0003800000 */
[----:B------:R-:W-:Y:S01]  /*93e0*/  BPT.TRAP 0x1 ;  /* 0x000000040000795c */ /* 0x000fe20000300000 */
.L_x_10255:
[----:B-1----:R-:W-:Y:S05]  /*93f0*/  @P2 BRA `(.L_x_10253) ;  /* 0x0000000000082947 */ /* 0x002fea0003800000 */
[----:B------:R-:W1:Y:S02]  /*9400*/  SYNCS.PHASECHK.TRANS64.TRYWAIT P2, [UR14+0x2d850], R13 ;  /* 0x02d8500dff0075a7 */ /* 0x000e64000804014e */
[----:B-1----:R-:W-:Y:S05]  /*9410*/  @!P2 BRA `(.L_x_10256) ;  /* 0x000000c40038a947 */ /* 0x002fea0003800000 */
.L_x_10253:
[----:B------:R-:W-:Y:S01]  /*9420*/  UIADD3 UR14, UR36, 0x400, URZ ;  /* 0x00000400240e7890 */ /* 0x000fe2000fffe03f */
[----:B------:R-:W-:Y:S01]  /*9430*/  WARPGROUP.ARRIVE ;  /* 0x00000000000079c5 */ /* 0x000fe20000000000 */
[----:B------:R-:W-:Y:S01]  /*9440*/  ULOP3.LUT UR15, UR60, 0x10000, URZ, 0xfc, !UPT ;  /* 0x000100003c0f7892 */ /* 0x000fe2000f8efc3f */
[----:B------:R-:W-:Y:S01]  /*9450*/  FMUL.FTZ R23, R24, UR7 ;  /* 0x0000000718177c20 */ /* 0x000fe20008410000 */
[----:B------:R-:W-:Y:S01]  /*9460*/  USHF.R.U32.HI UR14, URZ, 0x4, UR14 ;  /* 0x000000043f0e7899 */ /* 0x000fe2000801160e */
[----:B------:R-:W-:Y:S01]  /*9470*/  FMUL.FTZ R25, R25, UR7 ;  /* 0x0000000719197c20 */ /* 0x000fe20008410000 */
[----:B------:R-:W-:Y:S01]  /*9480*/  UMOV UR29, 0x40000040 ;  /* 0x40000040001d7882 */ /* 0x000fe20000000000 */
[----:B------:R-:W-:Y:S01]  /*9490*/  UMOV UR31, 0x80000020 ;  /* 0x80000020001f7882 */ /* 0x000fe20000000000 */
[----:B------:R-:W-:Y:S01]  /*94a0*/  ULOP3.LUT UR14, UR14, 0x3fff, URZ, 0xc0, !UPT ;  /* 0x00003fff0e0e7892 */ /* 0x000fe2000f8ec03f */
[----:B------:R-:W1:Y:S01]  /*94b0*/  MUFU.TANH R23, R23 ;  /* 0x0000001700177308 */ /* 0x000e620000002400 */
[----:B------:R-:W-:Y:S01]  /*94c0*/  UMOV UR28, UR15 ;  /* 0x0000000f001c7c82 */ /* 0x000fe20008000000 */
        /* <DEDUP_REMOVED lines=16> */
[----:B------:R-:W0:Y:S01]  /*95d0*/  MUFU.TANH R27, R27 ;  /* 0x0000001b001b7308 */ /* 0x000e220000002400 */
[----:B------:R-:W-:Y:S01]  /*95e0*/  UIADD3 UR30, UR14, 0x40, URZ ;  /* 0x000000400e1e7890 */ /* 0x000fe2000fffe03f */
[----:B-1----:R-:W-:Y:S01]  /*95f0*/  FMNMX.FTZ R136, R23, R20, !PT ;  /* 0x0000001417887209 */ /* 0x002fe20007810000 */
[----:B------:R-:W-:Y:S01]  /*9600*/  UMOV UR29, 0x40000040 ;  /* 0x40000040001d7882 */ /* 0x000fe20000000000 */
[----:B------:R-:W-:Y:S01]  /*9610*/  UMOV UR31, 0x80000020 ;  /* 0x80000020001f7882 */ /* 0x000fe20000000000 */
        /* <DEDUP_REMOVED lines=64> */
[----:B------:R-:W-:Y:S01]  /*9a20*/  ISETP.GE.U32.AND P2, PT, R2, 0x180, PT ;  /* 0x000001800200780c */ /* 0x000fe20003f46070 */
[----:B------:R-:W-:-:S02]  /*9a30*/  UMOV UR32, UR5 ;  /* 0x0000000500207c82 */ /* 0x000fc40008000000 */
        /* <DEDUP_REMOVED lines=12> */
[----:B------:R-:W-:Y:S01]  /*9b00*/  HGMMA.64x96x16.F32 R88, gdesc[UR28].tnspB, R88, gsb0 ;  /* 0x416000001c5879f0 */ /* 0x000fe20008000858 */
[----:B------:R-:W-:Y:S02]  /*9b10*/  UIADD3 UR28, UR15, 0x4, URZ ;  /* 0x000000040f1c7890 */ /* 0x000fe4000fffe03f */
[----:B------:R-:W-:-:S03]  /*9b20*/  UIADD3 UR30, UR14, 0x80, URZ ;  /* 0x000000800e1e7890 */ /* 0x000fc6000fffe03f */
[----:B------:R-:W2:Y:S01]  /*9b30*/  MUFU.TANH R55, R55 ;  /* 0x0000003700377308 */ /* 0x000ea20000002400 */
[----:B------:R-:W-:Y:S01]  /*9b40*/  UMOV UR29, 0x40000040 ;  /* 0x40000040001d7882 */ /* 0x000fe20000000000 */
[----:B------:R-:W-:Y:S01]  /*9b50*/  UMOV UR31, 0x80000020 ;  /* 0x80000020001f7882 */ /* 0x000fe20000000000 */
[----:B0-----:R-:W-:-:S05]  /*9b60*/  FMNMX.FTZ R136, R51, R136, !PT ;  /* 0x0000008833887209 */ /* 0x001fca0007810000 */
        /* <DEDUP_REMOVED lines=46> */
[----:B------:R-:W3:Y:S08]  /*9e50*/  MUFU.TANH R29, R29 ;  /* 0x0000001d001d7308 */ /* 0x000ef00000002400 */
[----:B------:R-:W4:Y:S08]  /*9e60*/  MUFU.TANH R30, R30 ;  /* 0x0000001e001e7308 */ /* 0x000f300000002400 */
[----:B------:R-:W5:Y:S01]  /*9e70*/  MUFU.TANH R32, R32 ;  /* 0x0000002000207308 */ /* 0x000f620000002400 */
[----:B--2---:R-:W-:-:S07]  /*9e80*/  FMNMX.FTZ R136, R136, R13, !PT ;  /* 0x0000000d88887209 */ /* 0x004fce0007810000 */
[----:B------:R-:W2:Y:S01]  /*9e90*/  MUFU.TANH R34, R34 ;  /* 0x0000002200227308 */ /* 0x000ea20000002400 */
[----:B------:R-:W0:Y:S07]  /*9ea0*/  SHFL.BFLY PT, R13, R136, 0x1, 0x1f ;  /* 0x0c201f00880d7f89 */ /* 0x000e2e00000e0000 */
[----:B------:R-:W2:Y:S08]  /*9eb0*/  MUFU.TANH R36, R36 ;  /* 0x0000002400247308 */ /* 0x000eb00000002400 */
[----:B------:R-:W2:Y:S08]  /*9ec0*/  MUFU.TANH R38, R38 ;  /* 0x0000002600267308 */ /* 0x000eb00000002400 */
[----:B------:R-:W2:Y:S01]  /*9ed0*/  MUFU.TANH R40, R40 ;  /* 0x0000002800287308 */ /* 0x000ea20000002400 */
[----:B0-----:R-:W-:-:S05]  /*9ee0*/  FMNMX.FTZ R13, R136, R13, !PT ;  /* 0x0000000d880d7209 */ /* 0x001fca0007810000 */
[C---:B------:R-:W-:Y:S02]  /*9ef0*/  FMUL.FTZ R138, R13.reuse, UR10 ;  /* 0x0000000a0d8a7c20 */ /* 0x040fe40008410000 */
[----:B------:R-:W0:Y:S01]  /*9f00*/  MUFU.TANH R42, R42 ;  /* 0x0000002a002a7308 */ /* 0x000e220000002400 */
[----:B------:R-:W-:Y:S01]  /*9f10*/  FADD.FTZ R20, -R13, R20 ;  /* 0x000000140d147221 */ /* 0x000fe20000010100 */
[--C-:B------:R-:W-:Y:S01]  /*9f20*/  FFMA.FTZ R140, R25, UR10, -R138.reuse ;  /* 0x0000000a198c7c23 */ /* 0x100fe2000801088a */
[--C-:B------:R-:W-:Y:S01]  /*9f30*/  FFMA.FTZ R25, R27, UR10, -R138.reuse ;  /* 0x0000000a1b197c23 */ /* 0x100fe2000801088a */
[----:B------:R-:W-:Y:S01]  /*9f40*/  FMNMX.FTZ R27, R24, R21, !PT ;  /* 0x00000015181b7209 */ /* 0x000fe20007810000 */
[----:B------:R-:W-:Y:S02]  /*9f50*/  WARPGROUP.DEPBAR.LE gsb0, 0x0 ;  /* 0x00008000000079c5 */ /* 0x000fe40000010000 */
[----:B------:R-:W-:Y:S01]  /*9f60*/  WARPGROUP.ARRIVE ;  /* 0x00000000000079c5 */ /* 0x000fe20000000000 */
[--C-:B------:R-:W-:Y:S01]  /*9f70*/  FFMA.FTZ R148, R28, UR10, -R138.reuse ;  /* 0x0000000a1c947c23 */ /* 0x100fe2000801088a */
[----:B-1----:R-:W-:Y:S01]  /*9f80*/  FMNMX.FTZ R28, R26, R27, !PT ;  /* 0x0000001b1a1c7209 */ /* 0x002fe20007810000 */
[--C-:B------:R-:W-:Y:S01]  /*9f90*/  FFMA.FTZ R87, R31, UR10, -R138.reuse ;  /* 0x0000000a1f577c23 */ /* 0x100fe2000801088a */
[----:B------:R-:W1:Y:S01]  /*9fa0*/  MUFU.TANH R44, R44 ;  /* 0x0000002c002c7308 */ /* 0x000e620000002400 */
[--C-:B------:R-:W-:Y:S01]  /*9fb0*/  FFMA.FTZ R136, R35, UR10, -R138.reuse ;  /* 0x0000000a23887c23 */ /* 0x100fe2000801088a */
[----:B------:R-:W-:Y:S01]  /*9fc0*/  HGMMA.64x96x16.F32 R88, gdesc[UR28].tnspB, R88, gsb0 ;  /* 0x416000001c5879f0 */ /* 0x000fe20008000858 */
[----:B------:R-:W-:Y:S01]  /*9fd0*/  UIADD3 UR28, UR15, 0x600, URZ ;  /* 0x000006000f1c7890 */ /* 0x000fe2000fffe03f */
[----:B---3--:R-:W-:Y:S01]  /*9fe0*/  FMNMX.FTZ R31, R29, R28, !PT ;  /* 0x0000001c1d1f7209 */ /* 0x008fe20007810000 */
[----:B------:R-:W-:Y:S01]  /*9ff0*/  UIADD3 UR30, UR14, 0x100, URZ ;  /* 0x000001000e1e7890 */ /* 0x000fe2000fffe03f */
[--C-:B------:R-:W-:Y:S01]  /*a000*/  FFMA.FTZ R28, R33, UR10, -R138.reuse ;  /* 0x0000000a211c7c23 */ /* 0x100fe2000801088a */
[----:B------:R-:W-:Y:S01]  /*a010*/  UMOV UR29, 0x40000040 ;  /* 0x40000040001d7882 */ /* 0x000fe20000000000 */
[----:B------:R-:W-:Y:S01]  /*a020*/  UMOV UR31, 0x80000020 ;  /* 0x80000020001f7882 */ /* 0x000fe20000000000 */
[----:B----4-:R-:W-:Y:S01]  /*a030*/  FMNMX.FTZ R31, R30, R31, !PT ;  /* 0x0000001f1e1f7209 */ /* 0x010fe20007810000 */
[----:B------:R-:W3:Y:S01]  /*a040*/  MUFU.TANH R46, R46 ;  /* 0x0000002e002e7308 */ /* 0x000ee20000002400 */
[--C-:B------:R-:W-:Y:S01]  /*a050*/  FFMA.FTZ R142, R37, UR10, -R138.reuse ;  /* 0x0000000a258e7c23 */ /* 0x100fe2000801088a */
[--C-:B------:R-:W-:Y:S01]  /*a060*/  FFMA.FTZ R39, R39, UR10, -R138.reuse ;  /* 0x0000000a27277c23 */ /* 0x100fe2000801088a */
[----:B-----5:R-:W-:Y:S01]  /*a070*/  FMNMX.FTZ R31, R32, R31, !PT ;  /* 0x0000001f201f7209 */ /* 0x020fe20007810000 */
[----:B------:R-:W-:Y:S01]  /*a080*/  FMUL.FTZ R20, R20, UR10 ;  /* 0x0000000a14147c20 */ /* 0x000fe20008410000 */
[--C-:B------:R-:W-:Y:S01]  /*a090*/  FFMA.FTZ R23, R23, UR10, -R138.reuse ;  /* 0x0000000a17177c23 */ /* 0x100fe2000801088a */
[--C-:B------:R-:W-:Y:S01]  /*a0a0*/  FFMA.FTZ R144, R41, UR10, -R138.reuse ;  /* 0x0000000a29907c23 */ /* 0x100fe2000801088a */
[----:B--2---:R-:W-:Y:S01]  /*a0b0*/  FMNMX.FTZ R33, R34, R31, !PT ;  /* 0x0000001f22217209 */ /* 0x004fe20007810000 */
[----:B------:R-:W2:Y:S01]  /*a0c0*/  MUFU.TANH R49, R49 ;  /* 0x0000003100317308 */ /* 0x000ea20000002400 */
[--C-:B------:R-:W-:Y:S01]  /*a0d0*/  FFMA.FTZ R41, R47, UR10, -R138.reuse ;  /* 0x0000000a2f297c23 */ /* 0x100fe2000801088a */
[--C-:B------:R-:W-:Y:S01]  /*a0e0*/  FFMA.FTZ R47, R59, UR10, -R138.reuse ;  /* 0x0000000a3b2f7c23 */ /* 0x100fe2000801088a */
[----:B------:R-:W-:Y:S01]  /*a0f0*/  FMNMX.FTZ R33, R36, R33, !PT ;  /* 0x0000002124217209 */ /* 0x000fe20007810000 */
[--C-:B------:R-:W-:Y:S01]  /*a100*/  FFMA.FTZ R150, R53, UR10, -R138.reuse ;  /* 0x0000000a35967c23 */ /* 0x100fe2000801088a */
[--C-:B------:R-:W-:Y:S01]  /*a110*/  FFMA.FTZ R53, R63, UR10, -R138.reuse ;  /* 0x0000000a3f357c23 */ /* 0x100fe2000801088a */
[--C-:B------:R-:W-:Y:S01]  /*a120*/  FFMA.FTZ R63, R69, UR10, -R138.reuse ;  /* 0x0000000a453f7c23 */ /* 0x100fe2000801088a */
[----:B------:R-:W-:Y:S01]  /*a130*/  FMNMX.FTZ R33, R38, R33, !PT ;  /* 0x0000002126217209 */ /* 0x000fe20007810000 */
[----:B------:R-:W4:Y:S01]  /*a140*/  MUFU.TANH R50, R50 ;  /* 0x0000003200327308 */ /* 0x000f220000002400 */
[--C-:B------:R-:W-:Y:S01]  /*a150*/  FFMA.FTZ R69, R77, UR10, -R138.reuse ;  /* 0x0000000a4d457c23 */ /* 0x100fe2000801088a */
        /* <DEDUP_REMOVED lines=9> */
[----:B-1----:R-:W-:Y:S01]  /*a1f0*/  FMNMX.FTZ R35, R44, R35, !PT ;  /* 0x000000232c237209 */ /* 0x002fe20007810000 */
        /* <DEDUP_REMOVED lines=9> */
[----:B------:R-:W-:-:S03]  /*a290*/  FFMA.FTZ R80, R80, UR10, -R138 ;  /* 0x0000000a50507c23 */ /* 0x000fc6000801088a */
[----:B------:R3:W-:Y:S08]  /*a2a0*/  MUFU.EX2 R31, R136 ;  /* 0x00000088001f7308 */ /* 0x0007f00000000800 */
[----:B------:R-:W5:Y:S01]  /*a2b0*/  MUFU.TANH R57, R57 ;  /* 0x0000003900397308 */ /* 0x000f620000002400 */
[----:B---3--:R-:W-:-:S04]  /*a2c0*/  FMNMX.FTZ R136, R46, R35, !PT ;  /* 0x000000232e887209 */ /* 0x008fc80007810000 */
[----:B--2---:R-:W-:-:S03]  /*a2d0*/  FMNMX.FTZ R35, R49, R136, !PT ;  /* 0x0000008831237209 */ /* 0x004fc60007810000 */
[----:B------:R-:W2:Y:S01]  /*a2e0*/  MUFU.TANH R58, R58 ;  /* 0x0000003a003a7308 */ /* 0x000ea20000002400 */
[----:B----4-:R-:W-:-:S04]  /*a2f0*/  FMNMX.FTZ R37, R50, R35, !PT ;  /* 0x0000002332257209 */ /* 0x010fc80007810000 */
[----:B0-----:R-:W-:-:S03]  /*a300*/  FMNMX.FTZ R37, R52, R37, !PT ;  /* 0x0000002534257209 */ /* 0x001fc60007810000 */
[----:B------:R-:W0:Y:S01]  /*a310*/  MUFU.TANH R61, R61 ;  /* 0x0000003d003d7308 */ /* 0x000e220000002400 */
[----:B-1----:R-:W-:-:S04]  /*a320*/  FMNMX.FTZ R136, R54, R37, !PT ;  /* 0x0000002536887209 */ /* 0x002fc80007810000 */
[----:B-----5:R-:W-:-:S03]  /*a330*/  FMNMX.FTZ R37, R57, R136, !PT ;  /* 0x0000008839257209 */ /* 0x020fc60007810000 */
        /* <DEDUP_REMOVED lines=33> */
[----:B------:R-:W-:Y:S01]  /*a550*/  MUFU.EX2 R33, R39 ;  /* 0x0000002700217308 */ /* 0x000fe20000000800 */
[----:B0-----:R-:W-:-:S07]  /*a560*/  FMNMX.FTZ R37, R85, R136, !PT ;  /* 0x0000008855257209 */ /* 0x001fce0007810000 */
[----:B------:R-:W-:Y:S01]  /*a570*/  MUFU.EX2 R20, R20 ;  /* 0x0000001400147308 */ /* 0x000fe20000000800 */
[----:B-1----:R-:W-:-:S05]  /*a580*/  FMNMX.FTZ R37, R86, R37, !PT ;  /* 0x0000002556257209 */ /* 0x002fca0007810000 */
[----:B------:R-:W0:Y:S02]  /*a590*/  SHFL.BFLY PT, R136, R37, 0x2, 0x1f ;  /* 0x0c401f0025887f89 */ /* 0x000e2400000e0000 */
[----:B------:R-:W1:Y:S08]  /*a5a0*/  MUFU.EX2 R23, R23 ;  /* 0x0000001700177308 */ /* 0x000e700000000800 */
[----:B------:R-:W-:Y:S01]  /*a5b0*/  MUFU.EX2 R140, R140 ;  /* 0x0000008c008c7308 */ /* 0x000fe20000000800 */
[----:B------:R-:W-:-:S02]  /*a5c0*/  WARPGROUP.DEPBAR.LE gsb0, 0x0 ;  /* 0x00008000000079c5 */ /* 0x000fc40000010000 */
[----:B------:R-:W-:-:S05]  /*a5d0*/  WARPGROUP.ARRIVE ;  /* 0x00000000000079c5 */ /* 0x000fca0000000000 */
[----:B------:R-:W-:Y:S01]  /*a5e0*/  MUFU.EX2 R25, R25 ;  /* 0x0000001900197308 */ /* 0x000fe20000000800 */
[----:B-1----:R-:W-:Y:S01]  /*a5f0*/  FFMA.FTZ R7, R20, R7, R23 ;  /* 0x0000000714077223 */ /* 0x002fe20000010017 */
[----:B------:R-:W-:Y:S01]  /*a600*/  HGMMA.64x96x16.F32 R88, gdesc[UR28].tnspB, R88, gsb0 ;  /* 0x416000001c5879f0 */ /* 0x000fe20008000858 */
[----:B------:R-:W-:Y:S02]  /*a610*/  UIADD3 UR28, UR15, 0x604, URZ ;  /* 0x000006040f1c7890 */ /* 0x000fe4000fffe03f */
[----:B------:R-:W-:Y:S01]  /*a620*/  UIADD3 UR30, UR14, 0x180, URZ ;  /* 0x000001800e1e7890 */ /* 0x000fe2000fffe03f */
[----:B0-----:R-:W-:Y:S01]  /*a630*/  FMNMX.FTZ R39, R37, R136, !PT ;  /* 0x0000008825277209 */ /* 0x001fe20007810000 */
[----:B------:R-:W-:Y:S01]  /*a640*/  UMOV UR29, 0x40000040 ;  /* 0x40000040001d7882 */ /* 0x000fe20000000000 */
[----:B------:R-:W-:Y:S01]  /*a650*/  UMOV UR31, 0x80000020 ;  /* 0x80000020001f7882 */ /* 0x000fe20000000000 */
[----:B------:R-:W-:Y:S02]  /*a660*/  MUFU.EX2 R148, R148 ;  /* 0x0000009400947308 */ /* 0x000fe40000000800 */
[----:B------:R-:W0:Y:S06]  /*a670*/  SHFL.BFLY PT, R136, R39, 0x1, 0x1f ;  /* 0x0c201f0027887f89 */ /* 0x000e2c00000e0000 */
[----:B------:R-:W-:Y:S08]  /*a680*/  MUFU.EX2 R27, R87 ;  /* 0x00000057001b7308 */ /* 0x000ff00000000800 */
[----:B------:R-:W-:Y:S08]  /*a690*/  MUFU.EX2 R28, R28 ;  /* 0x0000001c001c7308 */ /* 0x000ff00000000800 */
[----:B------:R-:W-:Y:S01]  /*a6a0*/  MUFU.EX2 R142, R142 ;  /* 0x0000008e008e7308 */ /* 0x000fe20000000800 */
[----:B0-----:R-:W-:-:S05]  /*a6b0*/  FMNMX.FTZ R136, R39, R136, !PT ;  /* 0x0000008827887209 */ /* 0x001fca0007810000 */
[C---:B------:R-:W-:Y:S01]  /*a6c0*/  FADD.FTZ R21, -R136.reuse, R21 ;  /* 0x0000001588157221 */ /* 0x040fe20000010100 */
[----:B------:R-:W-:Y:S01]  /*a6d0*/  FMUL.FTZ R39, R136, UR10 ;  /* 0x0000000a88277c20 */ /* 0x000fe20008410000 */
[----:B------:R0:W-:Y:S02]  /*a6e0*/  MUFU.EX2 R35, R43 ;  /* 0x0000002b00237308 */ /* 0x0001e40000000800 */
[----:B------:R-:W-:Y:S01]  /*a6f0*/  FMUL.FTZ R21, R21, UR10 ;  /* 0x0000000a15157c20 */ /* 0x000fe20008410000 */
[--C-:B------:R-:W-:Y:S01]  /*a700*/  FFMA.FTZ R24, R24, UR10, -R39.reuse ;  /* 0x0000000a18187c23 */ /* 0x100fe20008010827 */
[--C-:B------:R-:W-:Y:S01]  /*a710*/  FFMA.FTZ R37, R26, UR10, -R39.reuse ;  /* 0x0000000a1a257c23 */ /* 0x100fe20008010827 */
[--C-:B------:R-:W-:Y:S01]  /*a720*/  FFMA.FTZ R26, R36, UR10, -R39.reuse ;  /* 0x0000000a241a7c23 */ /* 0x100fe20008010827 */
[----:B------:R-:W-:Y:S01]  /*a730*/  FFMA.FTZ R147, R44, UR10, -R39 ;  /* 0x0000000a2c937c23 */ /* 0x000fe20008010827 */
[----:B------:R-:W-:Y:S01]  /*a740*/  IMAD.U32 R36, RZ, RZ, UR4 ;  /* 0x00000004ff247e24 */ /* 0x000fe2000f8e00ff */
[----:B------:R-:W-:Y:S01]  /*a750*/  MUFU.EX2 R21, R21 ;  /* 0x0000001500157308 */ /* 0x000fe20000000800 */
[----:B------:R-:W-:-:S02]  /*a760*/  IMAD.U32 R44, RZ, RZ, UR11 ;  /* 0x0000000bff2c7e24 */ /* 0x000fc4000f8e00ff */
[--C-:B------:R-:W-:Y:S01]  /*a770*/  FFMA.FTZ R59, R29, UR10, -R39.reuse ;  /* 0x0000000a1d3b7c23 */ /* 0x100fe20008010827 */
[--C-:B------:R-:W-:Y:S01]  /*a780*/  FFMA.FTZ R29, R32, UR10, -R39.reuse ;  /* 0x0000000a201d7c23 */ /* 0x100fe20008010827 */
[----:B------:R-:W-:Y:S01]  /*a790*/  VIADD R32, R22, 0x9 ;  /* 0x0000000916207836 */ /* 0x000fe20000000000 */
[----:B------:R-:W-:Y:S01]  /*a7a0*/  @!P1 LEA R36, R36, UR36, 0x3 ;  /* 0x0000002424249c11 */ /* 0x000fe2000f8e18ff */
[--C-:B------:R-:W-:Y:S01]  /*a7b0*/  FFMA.FTZ R152, R30, UR10, -R39.reuse ;  /* 0x0000000a1e987c23 */ /* 0x100fe20008010827 */
[----:B------:R-:W-:Y:S01]  /*a7c0*/  @!P1 LEA R44, R44, UR36, 0x3 ;  /* 0x000000242c2c9c11 */ /* 0x000fe2000f8e18ff */
[----:B------:R-:W1:Y:S01]  /*a7d0*/  MUFU.EX2 R24, R24 ;  /* 0x0000001800187308 */ /* 0x000e620000000800 */
[--C-:B------:R-:W-:Y:S01]  /*a7e0*/  FFMA.FTZ R77, R38, UR10, -R39.reuse ;  /* 0x0000000a264d7c23 */ /* 0x100fe20008010827 */
[----:B------:R-:W-:Y:S01]  /*a7f0*/  SEL R38, R32, 0x9, !P2 ;  /* 0x0000000920267807 */ /* 0x000fe20005000000 */
[----:B------:R-:W-:Y:S02]  /*a800*/  @!P1 VIADD R32, R36, 0x2d840 ;  /* 0x0002d84024209836 */ /* 0x000fe40000000000 */
[----:B------:R-:W-:Y:S01]  /*a810*/  FFMA.FTZ R30, R34, UR10, -R39 ;  /* 0x0000000a221e7c23 */ /* 0x000fe20008010827 */
[----:B------:R-:W-:-:S02]  /*a820*/  @!P1 VIADD R36, R44, 0x2d860 ;  /* 0x0002d8602c249836 */ /* 0x000fc40000000000 */
[--C-:B------:R-:W-:Y:S01]  /*a830*/  FFMA.FTZ R34, R46, UR10, -R39.reuse ;  /* 0x0000000a2e227c23 */ /* 0x100fe20008010827 */
[--C-:B------:R-:W-:Y:S01]  /*a840*/  FFMA.FTZ R44, R61, UR10, -R39.reuse ;  /* 0x0000000a3d2c7c23 */ /* 0x100fe20008010827 */
[----:B------:R-:W2:Y:S01]  /*a850*/  MUFU.EX2 R37, R37 ;  /* 0x0000002500257308 */ /* 0x000ea20000000800 */
[----:B------:R-:W-:Y:S01]  /*a860*/  @!P1 PRMT R46, RZ, 0x654, R32 ;  /* 0x00000654ff2e9816 */ /* 0x000fe20000000020 */
[--C-:B------:R-:W-:Y:S01]  /*a870*/  FFMA.FTZ R61, R67, UR10, -R39.reuse ;  /* 0x0000000a433d7c23 */ /* 0x100fe20008010827 */
[----:B------:R-:W-:Y:S01]  /*a880*/  @!P1 PRMT R36, RZ, 0x654, R36 ;  /* 0x00000654ff249816 */ /* 0x000fe20000000024 */
[--C-:B------:R-:W-:Y:S01]  /*a890*/  FFMA.FTZ R145, R40, UR10, -R39.reuse ;  /* 0x0000000a28917c23 */ /* 0x100fe20008010827 */
[----:B0-----:R-:W-:Y:S01]  /*a8a0*/  FFMA.FTZ R43, R51, UR10, -R138 ;  /* 0x0000000a332b7c23 */ /* 0x001fe2000801088a */
[--C-:B------:R-:W-:Y:S01]  /*a8b0*/  FFMA.FTZ R138, R42, UR10, -R39.reuse ;  /* 0x0000000a2a8a7c23 */ /* 0x100fe20008010827 */
[--C-:B------:R-:W-:Y:S01]  /*a8c0*/  FFMA.FTZ R49, R49, UR10, -R39.reuse ;  /* 0x0000000a31317c23 */ /* 0x100fe20008010827 */
[----:B------:R-:W0:Y:S01]  /*a8d0*/  MUFU.EX2 R59, R59 ;  /* 0x0000003b003b7308 */ /* 0x000e220000000800 */
[----:B-1----:R-:W-:Y:S01]  /*a8e0*/  FFMA.FTZ R6, R21, R6, R24 ;  /* 0x0000000615067223 */ /* 0x002fe20000010018 */
[--C-:B------:R-:W-:Y:S01]  /*a8f0*/  FFMA.FTZ R42, R50, UR10, -R39.reuse ;  /* 0x0000000a322a7c23 */ /* 0x100fe20008010827 */
[--C-:B------:R-:W-:Y:S01]  /*a900*/  FFMA.FTZ R51, R52, UR10, -R39.reuse ;  /* 0x0000000a34337c23 */ /* 0x100fe20008010827 */
[--C-:B------:R-:W-:Y:S01]  /*a910*/  FFMA.FTZ R40, R54, UR10, -R39.reuse ;  /* 0x0000000a36287c23 */ /* 0x100fe20008010827 */
[--C-:B------:R-:W-:Y:S01]  /*a920*/  FFMA.FTZ R57, R57, UR10, -R39.reuse ;  /* 0x0000000a39397c23 */ /* 0x100fe20008010827 */
[--C-:B------:R-:W-:Y:S01]  /*a930*/  FFMA.FTZ R32, R58, UR10, -R39.reuse ;  /* 0x0000000a3a207c23 */ /* 0x100fe20008010827 */
[--C-:B------:R-:W-:Y:S01]  /*a940*/  FFMA.FTZ R62, R62, UR10, -R39.reuse ;  /* 0x0000000a3e3e7c23 */ /* 0x100fe20008010827 */
[----:B------:R-:W-:Y:S01]  /*a950*/  MUFU.EX2 R152, R152 ;  /* 0x0000009800987308 */ /* 0x000fe20000000800 */
[----:B--2---:R-:W-:Y:S01]  /*a960*/  FADD.FTZ R6, R37, R6 ;  /* 0x0000000625067221 */ /* 0x004fe20000010000 */
[--C-:B------:R-:W-:Y:S01]  /*a970*/  FFMA.FTZ R66, R66, UR10, -R39.reuse ;  /* 0x0000000a42427c23 */ /* 0x100fe20008010827 */
[--C-:B------:R-:W-:Y:S01]  /*a980*/  FFMA.FTZ R71, R71, UR10, -R39.reuse ;  /* 0x0000000a47477c23 */ /* 0x100fe20008010827 */
[--C-:B------:R-:W-:Y:S01]  /*a990*/  FFMA.FTZ R74, R74, UR10, -R39.reuse ;  /* 0x0000000a4a4a7c23 */ /* 0x100fe20008010827 */
[--C-:B------:R-:W-:Y:S01]  /*a9a0*/  FFMA.FTZ R75, R75, UR10, -R39.reuse ;  /* 0x0000000a4b4b7c23 */ /* 0x100fe20008010827 */
[--C-:B------:R-:W-:Y:S01]  /*a9b0*/  FFMA.FTZ R78, R78, UR10, -R39.reuse ;  /* 0x0000000a4e4e7c23 */ /* 0x100fe20008010827 */
[--C-:B------:R-:W-:Y:S01]  /*a9c0*/  FFMA.FTZ R79, R79, UR10, -R39.reuse ;  /* 0x0000000a4f4f7c23 */ /* 0x100fe20008010827 */
[----:B------:R-:W-:Y:S01]  /*a9d0*/  MUFU.EX2 R29, R29 ;  /* 0x0000001d001d7308 */ /* 0x000fe20000000800 */
[----:B0-----:R-:W-:Y:S01]  /*a9e0*/  FADD.FTZ R81, R59, R6 ;  /* 0x000000063b517221 */ /* 0x001fe20000010000 */
[--C-:B------:R-:W-:Y:S01]  /*a9f0*/  FFMA.FTZ R82, R82, UR10, -R39.reuse ;  /* 0x0000000a52527c23 */ /* 0x100fe20008010827 */
[--C-:B------:R-:W-:Y:S01]  /*aa00*/  FFMA.FTZ R83, R83, UR10, -R39.reuse ;  /* 0x0000000a53537c23 */ /* 0x100fe20008010827 */
[--C-:B------:R-:W-:Y:S01]  /*aa10*/  FFMA.FTZ R85, R85, UR10, -R39.reuse ;  /* 0x0000000a55557c23 */ /* 0x100fe20008010827 */
[----:B------:R-:W-:Y:S01]  /*aa20*/  FFMA.FTZ R86, R86, UR10, -R39 ;  /* 0x0000000a56567c23 */ /* 0x000fe20008010827 */
[----:B------:R-:W-:Y:S01]  /*aa30*/  F2FP.F16.F32.PACK_AB R37, R37, R24 ;  /* 0x000000182525723e */ /* 0x000fe200000000ff */
[----:B------:R-:W-:Y:S01]  /*aa40*/  UMOV UR11, UR4 ;  /* 0x00000004000b7c82 */ /* 0x000fe20008000000 */
[----:B------:R-:W-:Y:S01]  /*aa50*/  MUFU.EX2 R30, R30 ;  /* 0x0000001e001e7308 */ /* 0x000fe20000000800 */
[C---:B------:R-:W-:Y:S01]  /*aa60*/  ISETP.GT.AND P2, PT, R12.reuse, UR6, PT ;  /* 0x000000060c007c0c */ /* 0x040fe2000bf44270 */
[----:B------:R-:W-:Y:S01]  /*aa70*/  VIADD R12, R12, 0xffffffff ;  /* 0xffffffff0c0c7836 */ /* 0x000fe20000000000 */
[----:B------:R-:W-:-:S02]  /*aa80*/  WARPGROUP.DEPBAR.LE gsb0, 0x0 ;  /* 0x00008000000079c5 */ /* 0x000fc40000010000 */
[----:B------:R-:W-:-:S03]  /*aa90*/  WARPGROUP.ARRIVE ;  /* 0x00000000000079c5 */ /* 0x000fc60000000000 */
[----:B------:R-:W-:Y:S03]  /*aaa0*/  MUFU.EX2 R26, R26 ;  /* 0x0000001a001a7308 */ /* 0x000fe60000000800 */
[----:B------:R-:W-:Y:S01]  /*aab0*/  HGMMA.64x96x16.F32 R88, gdesc[UR28].tnspB, R88, gsb0 ;  /* 0x416000001c5879f0 */ /* 0x000fe20008000858 */
[----:B------:R-:W-:Y:S02]  /*aac0*/  UIADD3 UR28, UR15, 0x606, URZ ;  /* 0x000006060f1c7890 */ /* 0x000fe4000fffe03f */
[----:B------:R-:W-:Y:S02]  /*aad0*/  UIADD3 UR30, UR14, 0x1c0, URZ ;  /* 0x000001c00e1e7890 */ /* 0x000fe4000fffe03f */
[----:B------:R-:W-:Y:S01]  /*aae0*/  MUFU.EX2 R77, R77 ;  /* 0x0000004d004d7308 */ /* 0x000fe20000000800 */
[----:B------:R-:W-:Y:S01]  /*aaf0*/  UMOV UR29, 0x40000040 ;  /* 0x40000040001d7882 */ /* 0x000fe20000000000 */
[----:B------:R-:W-:-:S06]  /*ab00*/  UMOV UR31, 0x80000020 ;  /* 0x80000020001f7882 */ /* 0x000fcc0000000000 */
        /* <DEDUP_REMOVED lines=28> */
[----:B------:R-:W-:Y:S01]  /*acd0*/  MUFU.EX2 R61, R61 ;  /* 0x0000003d003d7308 */ /* 0x000fe20000000800 */
[----:B------:R-:W-:Y:S02]  /*ace0*/  WARPGROUP.DEPBAR.LE gsb0, 0x0 ;  /* 0x00008000000079c5 */ /* 0x000fe40000010000 */
[----:B------:R0:W-:Y:S06]  /*acf0*/  BAR.ARV R38, 0x100 ;  /* 0x000400260000751d */ /* 0x0001ec0000002000 */
[----:B------:R1:W-:Y:S01]  /*ad00*/  @!P1 SYNCS.ARRIVE.TRANS64.RED.A1T0 RZ, [R46+URZ], RZ ;  /* 0x000000ff2eff99a7 */ /* 0x0003e2000810043f */
[----:B------:R-:W-:Y:S01]  /*ad10*/  MUFU.EX2 R55, R55 ;  /* 0x0000003700377308 */ /* 0x000fe20000000800 */
[----:B0-----:R-:W-:Y:S01]  /*ad20*/  FADD.FTZ R38, R152, R81 ;  /* 0x0000005198267221 */ /* 0x001fe20000010000 */
[-C--:B------:R-:W-:Y:S01]  /*ad30*/  FMUL.FTZ R88, R88, R20.reuse ;  /* 0x0000001458587220 */ /* 0x080fe20000410000 */
[-C--:B------:R-:W-:Y:S01]  /*ad40*/  FMUL.FTZ R89, R89, R20.reuse ;  /* 0x0000001459597220 */ /* 0x080fe20000410000 */
[-C--:B------:R-:W-:Y:S01]  /*ad50*/  FMUL.FTZ R92, R92, R20.reuse ;  /* 0x000000145c5c7220 */ /* 0x080fe20000410000 */
[----:B------:R-:W-:Y:S01]  /*ad60*/  FADD.FTZ R81, R29, R38 ;  /* 0x000000261d517221 */ /* 0x000fe20000010000 */
[----:B------:R-:W-:Y:S01]  /*ad70*/  F2FP.F16.F32.PACK_AB R29, R30, R29 ;  /* 0x0000001d1e1d723e */ /* 0x000fe200000000ff */
[----:B------:R0:W-:Y:S01]  /*ad80*/  @!P1 SYNCS.ARRIVE.TRANS64.RED.A1T0 RZ, [R36+URZ], RZ ;  /* 0x000000ff24ff99a7 */ /* 0x0001e2000810043f */
[----:B-1----:R-:W-:Y:S01]  /*ad90*/  FFMA.FTZ R46, R70, UR10, -R39 ;  /* 0x0000000a462e7c23 */ /* 0x002fe20008010827 */
[----:B------:R-:W-:Y:S01]  /*ada0*/  FADD.FTZ R81, R30, R81 ;  /* 0x000000511e517221 */ /* 0x000fe20000010000 */
[----:B------:R-:W-:Y:S01]  /*adb0*/  F2FP.F16.F32.PACK_AB R30, R142, R31 ;  /* 0x0000001f8e1e723e */ /* 0x000fe200000000ff */
[----:B------:R-:W-:Y:S01]  /*adc0*/  MUFU.EX2 R68, R68 ;  /* 0x0000004400447308 */ /* 0x000fe20000000800 */
[-C--:B------:R-:W-:Y:S01]  /*add0*/  FMUL.FTZ R93, R93, R20.reuse ;  /* 0x000000145d5d7220 */ /* 0x080fe20000410000 */
[-C--:B------:R-:W-:Y:S01]  /*ade0*/  FMUL.FTZ R96, R96, R20.reuse ;  /* 0x0000001460607220 */ /* 0x080fe20000410000 */
[-C--:B------:R-:W-:Y:S01]  /*adf0*/  FMUL.FTZ R97, R97, R20.reuse ;  /* 0x0000001461617220 */ /* 0x080fe20000410000 */
[----:B0-----:R-:W-:Y:S01]  /*ae00*/  FADD.FTZ R36, R140, R7 ;  /* 0x000000078c247221 */ /* 0x001fe20000010000 */
[-C--:B------:R-:W-:Y:S01]  /*ae10*/  FMUL.FTZ R100, R100, R20.reuse ;  /* 0x0000001464647220 */ /* 0x080fe20000410000 */
[-C--:B------:R-:W-:Y:S01]  /*ae20*/  FMUL.FTZ R101, R101, R20.reuse ;  /* 0x0000001465657220 */ /* 0x080fe20000410000 */
[-C--:B------:R-:W-:Y:S01]  /*ae30*/  FMUL.FTZ R104, R104, R20.reuse ;  /* 0x0000001468687220 */ /* 0x080fe20000410000 */
[----:B------:R-:W-:Y:S01]  /*ae40*/  FADD.FTZ R67, R25, R36 ;  /* 0x0000002419437221 */ /* 0x000fe20000010000 */
[----:B------:R-:W0:Y:S01]  /*ae50*/  MUFU.EX2 R7, R62 ;  /* 0x0000003e00077308 */ /* 0x000e220000000800 */
[-C--:B------:R-:W-:Y:S01]  /*ae60*/  FMUL.FTZ R105, R105, R20.reuse ;  /* 0x0000001469697220 */ /* 0x080fe20000410000 */
[-C--:B------:R-:W-:Y:S01]  /*ae70*/  FMUL.FTZ R108, R108, R20.reuse ;  /* 0x000000146c6c7220 */ /* 0x080fe20000410000 */
[----:B------:R-:W-:Y:S01]  /*ae80*/  FADD.FTZ R36, R148, R67 ;  /* 0x0000004394247221 */ /* 0x000fe20000010000 */
[-C--:B------:R-:W-:Y:S01]  /*ae90*/  FMUL.FTZ R109, R109, R20.reuse ;  /* 0x000000146d6d7220 */ /* 0x080fe20000410000 */
[-C--:B------:R-:W-:Y:S01]  /*aea0*/  FMUL.FTZ R112, R112, R20.reuse ;  /* 0x0000001470707220 */ /* 0x080fe20000410000 */
[-C--:B------:R-:W-:Y:S01]  /*aeb0*/  FMUL.FTZ R113, R113, R20.reuse ;  /* 0x0000001471717220 */ /* 0x080fe20000410000 */
[----:B------:R-:W-:Y:S01]  /*aec0*/  FADD.FTZ R67, R27, R36 ;  /* 0x000000241b437221 */ /* 0x000fe20000010000 */
[----:B------:R-:W1:Y:S01]  /*aed0*/  MUFU.EX2 R46, R46 ;  /* 0x0000002e002e7308 */ /* 0x000e620000000800 */
[-C--:B------:R-:W-:Y:S01]  /*aee0*/  FMUL.FTZ R116, R116, R20.reuse ;  /* 0x0000001474747220 */ /* 0x080fe20000410000 */
[-C--:B------:R-:W-:Y:S01]  /*aef0*/  FMUL.FTZ R117, R117, R20.reuse ;  /* 0x0000001475757220 */ /* 0x080fe20000410000 */
[C---:B------:R-:W-:Y:S01]  /*af00*/  FADD.FTZ R36, R28.reuse, R67 ;  /* 0x000000431c247221 */ /* 0x040fe20000010000 */
[----:B------:R-:W-:Y:S01]  /*af10*/  F2FP.F16.F32.PACK_AB R28, R28, R27 ;  /* 0x0000001b1c1c723e */ /* 0x000fe200000000ff */
[-C--:B------:R-:W-:Y:S01]  /*af20*/  FMUL.FTZ R120, R120, R20.reuse ;  /* 0x0000001478787220 */ /* 0x080fe20000410000 */
[----:B------:R-:W-:Y:S01]  /*af30*/  FMUL.FTZ R121, R121, R20 ;  /* 0x0000001479797220 */ /* 0x000fe20000410000 */
[----:B------:R-:W-:Y:S01]  /*af40*/  FADD.FTZ R67, R31, R36 ;  /* 0x000000241f437221 */ /* 0x000fe20000010000 */
[----:B------:R-:W-:Y:S01]  /*af50*/  FADD.FTZ R36, R26, R81 ;  /* 0x000000511a247221 */ /* 0x000fe20000010000 */
[C---:B------:R-:W-:Y:S01]  /*af60*/  F2FP.F16.F32.PACK_AB R31, R77.reuse, R26 ;  /* 0x0000001a4d1f723e */ /* 0x040fe200000000ff */
[----:B------:R-:W2:Y:S01]  /*af70*/  MUFU.EX2 R71, R71 ;  /* 0x0000004700477308 */ /* 0x000ea20000000800 */
[----:B------:R-:W-:Y:S01]  /*af80*/  FADD.FTZ R38, R142, R67 ;  /* 0x000000438e267221 */ /* 0x000fe20000010000 */
[----:B------:R-:W-:Y:S01]  /*af90*/  FADD.FTZ R50, R77, R36 ;  /* 0x000000244d327221 */ /* 0x000fe20000010000 */
[----:B------:R-:W-:Y:S01]  /*afa0*/  F2FP.F16.F32.PACK_AB R36, R140, R23 ;  /* 0x000000178c24723e */ /* 0x000fe200000000ff */
[-C--:B------:R-:W-:Y:S01]  /*afb0*/  FMUL.FTZ R124, R124, R20.reuse ;  /* 0x000000147c7c7220 */ /* 0x080fe20000410000 */
[----:B------:R-:W-:Y:S01]  /*afc0*/  FADD.FTZ R39, R33, R38 ;  /* 0x0000002621277221 */ /* 0x000fe20000010000 */
[----:B------:R-:W-:Y:S01]  /*afd0*/  FADD.FTZ R23, R145, R50 ;  /* 0x0000003291177221 */ /* 0x000fe20000010000 */
[----:B------:R-:W-:Y:S01]  /*afe0*/  F2FP.F16.F32.PACK_AB R38, R148, R25 ;  /* 0x000000199426723e */ /* 0x000fe200000000ff */
[----:B------:R-:W3:Y:S01]  /*aff0*/  MUFU.EX2 R63, R63 ;  /* 0x0000003f003f7308 */ /* 0x000ee20000000800 */
[----:B------:R-:W-:Y:S01]  /*b000*/  FADD.FTZ R50, R144, R39 ;  /* 0x0000002790327221 */ /* 0x000fe20000010000 */
[----:B------:R-:W-:Y:S01]  /*b010*/  FADD.FTZ R24, R138, R23 ;  /* 0x000000178a187221 */ /* 0x000fe20000010000 */
[----:B------:R-:W-:Y:S01]  /*b020*/  F2FP.F16.F32.PACK_AB R39, R152, R59 ;  /* 0x0000003b9827723e */ /* 0x000fe200000000ff */
[----:B------:R-:W-:Y:S01]  /*b030*/  FMUL.FTZ R125, R125, R20 ;  /* 0x000000147d7d7220 */ /* 0x000fe20000410000 */
[----:B------:R-:W-:Y:S01]  /*b040*/  FADD.FTZ R23, R35, R50 ;  /* 0x0000003223177221 */ /* 0x000fe20000010000 */
[----:B------:R-:W-:Y:S01]  /*b050*/  FADD.FTZ R25, R147, R24 ;  /* 0x0000001893197221 */ /* 0x000fe20000010000 */
[----:B0-----:R-:W-:Y:S01]  /*b060*/  F2FP.F16.F32.PACK_AB R59, R7, R44 ;  /* 0x0000002c073b723e */ /* 0x001fe200000000ff */
[----:B------:R-:W0:Y:S01]  /*b070*/  MUFU.EX2 R74, R74 ;  /* 0x0000004a004a7308 */ /* 0x000e220000000800 */
[----:B------:R-:W-:Y:S01]  /*b080*/  FADD.FTZ R24, R146, R23 ;  /* 0x0000001792187221 */ /* 0x000fe20000010000 */
[----:B------:R-:W-:Y:S01]  /*b090*/  FADD.FTZ R50, R34, R25 ;  /* 0x0000001922327221 */ /* 0x000fe20000010000 */
[----:B------:R-:W-:Y:S01]  /*b0a0*/  STSM.16.M88.4 [R10+0x21800], R36 ;  /* 0x021800240a007844 */ /* 0x000fe20000000200 */
[----:B------:R-:W-:Y:S01]  /*b0b0*/  F2FP.F16.F32.PACK_AB R144, R144, R33 ;  /* 0x000000219090723e */ /* 0x000fe200000000ff */
[----:B------:R-:W-:Y:S01]  /*b0c0*/  FADD.FTZ R23, R41, R24 ;  /* 0x0000001829177221 */ /* 0x000fe20000010000 */
[----:B------:R-:W-:Y:S01]  /*b0d0*/  FADD.FTZ R25, R49, R50 ;  /* 0x0000003231197221 */ /* 0x000fe20000010000 */
[----:B------:R4:W-:Y:S01]  /*b0e0*/  STSM.16.M88.4 [R9], R28 ;  /* 0x0000001c09007844 */ /* 0x0009e20000000200 */
[----:B------:R-:W-:Y:S01]  /*b0f0*/  MUFU.EX2 R75, R75 ;  /* 0x0000004b004b7308 */ /* 0x000fe20000000800 */
[----:B------:R-:W-:Y:S01]  /*b100*/  FADD.FTZ R24, R48, R23 ;  /* 0x0000001730187221 */ /* 0x000fe20000010000 */
[----:B------:R-:W-:Y:S01]  /*b110*/  FADD.FTZ R26, R42, R25 ;  /* 0x000000192a1a7221 */ /* 0x000fe20000010000 */
[----:B------:R-:W-:Y:S01]  /*b120*/  F2FP.F16.F32.PACK_AB R145, R138, R145 ;  /* 0x000000918a91723e */ /* 0x000fe200000000ff */
[-C--:B------:R-:W-:Y:S01]  /*b130*/  FMUL.FTZ R128, R128, R20.reuse ;  /* 0x0000001480807220 */ /* 0x080fe20000410000 */
[----:B------:R-:W-:Y:S01]  /*b140*/  FADD.FTZ R23, R43, R24 ;  /* 0x000000182b177221 */ /* 0x000fe20000010000 */
[----:B------:R-:W-:Y:S01]  /*b150*/  FADD.FTZ R25, R51, R26 ;  /* 0x0000001a33197221 */ /* 0x000fe20000010000 */
[----:B------:R-:W-:Y:S01]  /*b160*/  F2FP.F16.F32.PACK_AB R146, R146, R35 ;  /* 0x000000239292723e */ /* 0x000fe200000000ff */
[----:B------:R-:W4:Y:S01]  /*b170*/  MUFU.EX2 R72, R72 ;  /* 0x0000004800487308 */ /* 0x000f220000000800 */
[----:B------:R-:W-:Y:S01]  /*b180*/  FADD.FTZ R24, R150, R23 ;  /* 0x0000001796187221 */ /* 0x000fe20000010000 */
[----:B------:R-:W-:Y:S01]  /*b190*/  FADD.FTZ R26, R40, R25 ;  /* 0x00000019281a7221 */ /* 0x000fe20000010000 */
[----:B------:R-:W-:Y:S01]  /*b1a0*/  F2FP.F16.F32.PACK_AB R147, R34, R147 ;  /* 0x000000932293723e */ /* 0x000fe200000000ff */
[-C--:B------:R-:W-:Y:S01]  /*b1b0*/  FMUL.FTZ R129, R129, R20.reuse ;  /* 0x0000001481817220 */ /* 0x080fe20000410000 */
[----:B------:R-:W-:Y:S01]  /*b1c0*/  FADD.FTZ R23, R45, R24 ;  /* 0x000000182d177221 */ /* 0x000fe20000010000 */
[----:B------:R-:W-:Y:S01]  /*b1d0*/  FADD.FTZ R25, R57, R26 ;  /* 0x0000001a39197221 */ /* 0x000fe20000010000 */
[----:B------:R-:W-:Y:S01]  /*b1e0*/  F2FP.F16.F32.PACK_AB R57, R32, R57 ;  /* 0x000000392039723e */ /* 0x000fe200000000ff */
[----:B------:R-:W-:Y:S01]  /*b1f0*/  MUFU.EX2 R78, R78 ;  /* 0x0000004e004e7308 */ /* 0x000fe20000000800 */
[----:B------:R-:W-:Y:S01]  /*b200*/  FADD.FTZ R24, R56, R23 ;  /* 0x0000001738187221 */ /* 0x000fe20000010000 */
[----:B------:R-:W-:Y:S01]  /*b210*/  FADD.FTZ R25, R32, R25 ;  /* 0x0000001920197221 */ /* 0x000fe20000010000 */
[----:B------:R-:W-:Y:S01]  /*b220*/  F2FP.F16.F32.PACK_AB R48, R48, R41 ;  /* 0x000000293030723e */ /* 0x000fe200000000ff */
[----:B------:R0:W-:Y:S01]  /*b230*/  STSM.16.M88.4 [R8], R144 ;  /* 0x0000009008007844 */ /* 0x0001e20000000200 */
[----:B------:R-:W-:Y:S01]  /*b240*/  FADD.FTZ R23, R47, R24 ;  /* 0x000000182f177221 */ /* 0x000fe20000010000 */
[----:B------:R-:W-:Y:S01]  /*b250*/  FADD.FTZ R24, R44, R25 ;  /* 0x000000192c187221 */ /* 0x000fe20000010000 */
[----:B------:R-:W-:Y:S01]  /*b260*/  F2FP.F16.F32.PACK_AB R49, R42, R49 ;  /* 0x000000312a31723e */ /* 0x000fe200000000ff */
[----:B------:R-:W5:Y:S01]  /*b270*/  MUFU.EX2 R65, R65 ;  /* 0x0000004100417308 */ /* 0x000f620000000800 */
        /* <DEDUP_REMOVED lines=13> */
[----:B-1----:R-:W-:Y:S01]  /*b350*/  FADD.FTZ R24, R46, R23 ;  /* 0x000000172e187221 */ /* 0x002fe20000010000 */
[C---:B--2---:R-:W-:Y:S01]  /*b360*/  F2FP.F16.F32.PACK_AB R27, R71.reuse, R46 ;  /* 0x0000002e471b723e */ /* 0x044fe200000000ff */
[----:B------:R-:W1:Y:S01]  /*b370*/  MUFU.EX2 R76, R76 ;  /* 0x0000004c004c7308 */ /* 0x000e620000000800 */
[----:B------:R-:W-:Y:S01]  /*b380*/  FADD.FTZ R26, R68, R25 ;  /* 0x00000019441a7221 */ /* 0x000fe20000010000 */
[----:B------:R-:W-:Y:S01]  /*b390*/  FADD.FTZ R7, R71, R24 ;  /* 0x0000001847077221 */ /* 0x000fe20000010000 */
[----:B------:R-:W-:Y:S01]  /*b3a0*/  F2FP.F16.F32.PACK_AB R25, R61, R6 ;  /* 0x000000063d19723e */ /* 0x000fe200000000ff */
[----:B------:R2:W-:Y:S01]  /*b3b0*/  STSM.16.M88.4 [R10+0x27800], R56 ;  /* 0x027800380a007844 */ /* 0x0005e20000000200 */
[----:B---3--:R-:W-:Y:S01]  /*b3c0*/  FADD.FTZ R23, R63, R26 ;  /* 0x0000001a3f177221 */ /* 0x008fe20000010000 */
[----:B0-----:R-:W-:Y:S01]  /*b3d0*/  FADD.FTZ R26, R74, R7 ;  /* 0x000000074a1a7221 */ /* 0x001fe20000010000 */
[----:B------:R-:W-:Y:S01]  /*b3e0*/  F2FP.F16.F32.PACK_AB R24, R64, R53 ;  /* 0x000000354018723e */ /* 0x000fe200000000ff */
[----:B------:R-:W0:Y:S01]  /*b3f0*/  MUFU.EX2 R82, R82 ;  /* 0x0000005200527308 */ /* 0x000e220000000800 */
[----:B----4-:R-:W-:Y:S01]  /*b400*/  FADD.FTZ R28, R72, R23 ;  /* 0x00000017481c7221 */ /* 0x010fe20000010000 */
[----:B------:R-:W-:Y:S01]  /*b410*/  FADD.FTZ R7, R75, R26 ;  /* 0x0000001a4b077221 */ /* 0x000fe20000010000 */
[----:B------:R-:W-:Y:S01]  /*b420*/  F2FP.F16.F32.PACK_AB R26, R68, R55 ;  /* 0x00000037441a723e */ /* 0x000fe200000000ff */
[----:B------:R-:W-:Y:S01]  /*b430*/  FMUL.FTZ R133, R133, R20 ;  /* 0x0000001485857220 */ /* 0x000fe20000410000 */
[----:B-----5:R-:W-:Y:S01]  /*b440*/  FADD.FTZ R23, R65, R28 ;  /* 0x0000001c41177221 */ /* 0x020fe20000010000 */
[----:B------:R-:W-:Y:S01]  /*b450*/  FADD.FTZ R7, R78, R7 ;  /* 0x000000074e077221 */ /* 0x000fe20000010000 */
[----:B------:R-:W-:Y:S01]  /*b460*/  F2FP.F16.F32.PACK_AB R28, R72, R63 ;  /* 0x0000003f481c723e */ /* 0x000fe200000000ff */
[----:B------:R-:W3:Y:S01]  /*b470*/  MUFU.EX2 R69, R69 ;  /* 0x0000004500457308 */ /* 0x000ee20000000800 */
[C---:B-1----:R-:W-:Y:S01]  /*b480*/  FADD.FTZ R6, R76.reuse, R23 ;  /* 0x000000174c067221 */ /* 0x042fe20000010000 */
[----:B------:R-:W-:Y:S01]  /*b490*/  FADD.FTZ R7, R79, R7 ;  /* 0x000000074f077221 */ /* 0x000fe20000010000 */
[----:B------:R-:W-:Y:S01]  /*b4a0*/  F2FP.F16.F32.PACK_AB R29, R75, R74 ;  /* 0x0000004a4b1d723e */ /* 0x000fe200000000ff */
[----:B------:R2:W-:Y:S01]  /*b4b0*/  STSM.16.M88.4 [R4], R24 ;  /* 0x0000001804007844 */ /* 0x0005e20000000200 */
[----:B------:R-:W-:Y:S01]  /*b4c0*/  F2FP.F16.F32.PACK_AB R30, R76, R65 ;  /* 0x000000414c1e723e */ /* 0x000fe200000000ff */
[-C--:B------:R-:W-:Y:S01]  /*b4d0*/  FMUL.FTZ R90, R90, R21.reuse ;  /* 0x000000155a5a7220 */ /* 0x080fe20000410000 */
[----:B------:R-:W-:Y:S01]  /*b4e0*/  F2FP.F16.F32.PACK_AB R31, R79, R78 ;  /* 0x0000004e4f1f723e */ /* 0x000fe200000000ff */
[----:B------:R-:W1:Y:S01]  /*b4f0*/  MUFU.EX2 R81, R83 ;  /* 0x0000005300517308 */ /* 0x000e620000000800 */
[----:B0-----:R-:W-:Y:S01]  /*b500*/  FADD.FTZ R7, R82, R7 ;  /* 0x0000000752077221 */ /* 0x001fe20000010000 */
[-C--:B------:R-:W-:Y:S01]  /*b510*/  FMUL.FTZ R91, R91, R21.reuse ;  /* 0x000000155b5b7220 */ /* 0x080fe20000410000 */
[-C--:B------:R-:W-:Y:S01]  /*b520*/  FMUL.FTZ R94, R94, R21.reuse ;  /* 0x000000155e5e7220 */ /* 0x080fe20000410000 */
[----:B------:R2:W-:Y:S01]  /*b530*/  STSM.16.M88.4 [R8+0x6000], R28 ;  /* 0x0060001c08007844 */ /* 0x0005e20000000200 */
[-C--:B------:R-:W-:Y:S01]  /*b540*/  FMUL.FTZ R95, R95, R21.reuse ;  /* 0x000000155f5f7220 */ /* 0x080fe20000410000 */
[-C--:B------:R-:W-:Y:S01]  /*b550*/  FMUL.FTZ R98, R98, R21.reuse ;  /* 0x0000001562627220 */ /* 0x080fe20000410000 */
[-C--:B------:R-:W-:Y:S01]  /*b560*/  FMUL.FTZ R99, R99, R21.reuse ;  /* 0x0000001563637220 */ /* 0x080fe20000410000 */
[----:B------:R-:W0:Y:S01]  /*b570*/  MUFU.EX2 R80, R80 ;  /* 0x0000005000507308 */ /* 0x000e220000000800 */
[----:B---3--:R-:W-:Y:S01]  /*b580*/  FADD.FTZ R23, R69, R6 ;  /* 0x0000000645177221 */ /* 0x008fe20000010000 */
[-C--:B------:R-:W-:Y:S01]  /*b590*/  FMUL.FTZ R102, R102, R21.reuse ;  /* 0x0000001566667220 */ /* 0x080fe20000410000 */
[-C--:B------:R-:W-:Y:S01]  /*b5a0*/  FMUL.FTZ R103, R103, R21.reuse ;  /* 0x0000001567677220 */ /* 0x080fe20000410000 */
[-C--:B------:R-:W-:Y:S01]  /*b5b0*/  FMUL.FTZ R106, R106, R21.reuse ;  /* 0x000000156a6a7220 */ /* 0x080fe20000410000 */
[-C--:B------:R-:W-:Y:S01]  /*b5c0*/  FMUL.FTZ R107, R107, R21.reuse ;  /* 0x000000156b6b7220 */ /* 0x080fe20000410000 */
[-C--:B------:R-:W-:Y:S01]  /*b5d0*/  FMUL.FTZ R110, R110, R21.reuse ;  /* 0x000000156e6e7220 */ /* 0x080fe20000410000 */
[-C--:B------:R-:W-:Y:S01]  /*b5e0*/  FMUL.FTZ R111, R111, R21.reuse ;  /* 0x000000156f6f7220 */ /* 0x080fe20000410000 */
[----:B------:R-:W-:Y:S01]  /*b5f0*/  MUFU.EX2 R73, R73 ;  /* 0x0000004900497308 */ /* 0x000fe20000000800 */
[C---:B-1----:R-:W-:Y:S01]  /*b600*/  FADD.FTZ R7, R81.reuse, R7 ;  /* 0x0000000751077221 */ /* 0x042fe20000010000 */
[----:B------:R-:W-:Y:S01]  /*b610*/  F2FP.F16.F32.PACK_AB R81, R81, R82 ;  /* 0x000000525151723e */ /* 0x000fe200000000ff */
[-C--:B------:R-:W-:Y:S01]  /*b620*/  FMUL.FTZ R114, R114, R21.reuse ;  /* 0x0000001572727220 */ /* 0x080fe20000410000 */
[-C--:B------:R-:W-:Y:S01]  /*b630*/  FMUL.FTZ R115, R115, R21.reuse ;  /* 0x0000001573737220 */ /* 0x080fe20000410000 */
[-C--:B------:R-:W-:Y:S01]  /*b640*/  FMUL.FTZ R118, R118, R21.reuse ;  /* 0x0000001576767220 */ /* 0x080fe20000410000 */
[-C--:B------:R-:W-:Y:S01]  /*b650*/  FMUL.FTZ R119, R119, R21.reuse ;  /* 0x0000001577777220 */ /* 0x080fe20000410000 */
[----:B------:R-:W-:Y:S01]  /*b660*/  FMUL.FTZ R122, R122, R21 ;  /* 0x000000157a7a7220 */ /* 0x000fe20000410000 */
        /* <DEDUP_REMOVED lines=9> */
[-C--:B------:R-:W-:Y:S01]  /*b700*/  FMUL.FTZ R134, R134, R21.reuse ;  /* 0x0000001586867220 */ /* 0x080fe20000410000 */
[----:B------:R-:W-:Y:S01]  /*b710*/  FMUL.FTZ R135, R135, R21 ;  /* 0x0000001587877220 */ /* 0x000fe20000410000 */
[----:B------:R-:W-:-:S02]  /*b720*/  IMAD.MOV.U32 R21, RZ, RZ, R136 ;  /* 0x000000ffff157224 */ /* 0x000fc400078e0088 */
[----:B------:R-:W-:-:S03]  /*b730*/  IMAD.MOV.U32 R20, RZ, RZ, R13 ;  /* 0x000000ffff147224 */ /* 0x000fc600078e000d */
[----:B------:R-:W3:Y:S01]  /*b740*/  MUFU.EX2 R33, R86 ;  /* 0x0000005600217308 */ /* 0x000ee20000000800 */
[----:B-1----:R-:W-:Y:S01]  /*b750*/  F2FP.F16.F32.PACK_AB R82, R84, R73 ;  /* 0x000000495452723e */ /* 0x002fe200000000ff */
[----:B------:R-:W-:Y:S01]  /*b760*/  FADD.FTZ R73, R73, R6 ;  /* 0x0000000649497221 */ /* 0x000fe20000010000 */
[----:B0-----:R-:W-:-:S03]  /*b770*/  FADD.FTZ R6, R32, R7 ;  /* 0x0000000720067221 */ /* 0x001fc60000010000 */
[----:B------:R-:W-:Y:S01]  /*b780*/  FADD.FTZ R7, R84, R73 ;  /* 0x0000004954077221 */ /* 0x000fe20000010000 */
[C---:B---3--:R-:W-:Y:S01]  /*b790*/  F2FP.F16.F32.PACK_AB R83, R33.reuse, R32 ;  /* 0x000000202153723e */ /* 0x048fe200000000ff */
[----:B------:R-:W-:-:S04]  /*b7a0*/  FADD.FTZ R6, R33, R6 ;  /* 0x0000000621067221 */ /* 0x000fc80000010000 */
        /* <DEDUP_REMOVED lines=9> */
.L_x_10248:
[----:B------:R-:W-:-:S13]  /*b840*/  R2UR UR6, R19 ;  /* 0x00000000130672ca */ /* 0x000fda00000e0000 */
[----:B------:R-:W-:-:S13]  /*b850*/  ISETP.GE.AND P2, PT, R12, UR6, PT ;  /* 0x000000060c007c0c */ /* 0x000fda000bf46270 */
[----:B------:R-:W-:Y:S05]  /*b860*/  @!P2 BRA `(.L_x_10258) ;  /* 0x000000380078a947 */ /* 0x000fea0003800000 */
[----:B------:R-:W-:Y:S01]  /*b870*/  ULOP3.LUT UR39, UR60, 0x10000, URZ, 0xfc, !UPT ;  /* 0x000100003c277892 */ /* 0x000fe2000f8efc3f */
[----:B------:R-:W-:Y:S01]  /*b880*/  VIADD R137, R22, 0x9 ;  /* 0x0000000916897836 */ /* 0x000fe20000000000 */
[----:B------:R-:W-:Y:S01]  /*b890*/  UMOV UR7, UR4 ;  /* 0x0000000400077c82 */ /* 0x000fe20008000000 */
[----:B------:R-:W-:Y:S01]  /*b8a0*/  ISETP.GE.U32.AND P2, PT, R2, 0x180, PT ;  /* 0x000001800200780c */ /* 0x000fe20003f46070 */
[----:B------:R-:W-:Y:S01]  /*b8b0*/  UIADD3 UR4, UR39, 0x2, URZ ;  /* 0x0000000227047890 */ /* 0x000fe2000fffe03f */
[----:B------:R-:W-:Y:S01]  /*b8c0*/  VIADD R138, R22, 0x8 ;  /* 0x00000008168a7836 */ /* 0x000fe20000000000 */
[----:B------:R-:W-:Y:S01]  /*b8d0*/  UMOV UR30, UR5 ;  /* 0x00000005001e7c82 */ /* 0x000fe20008000000 */
[----:B------:R-:W-:Y:S01]  /*b8e0*/  UMOV UR5, 0x40000040 ;  /* 0x4000004000057882 */ /* 0x000fe20000000000 */
[----:B------:R-:W-:Y:S01]  /*b8f0*/  IMAD.MOV.U32 R21, RZ, RZ, R136 ;  /* 0x000000ffff157224 */ /* 0x000fe200078e0088 */
[----:B------:R-:W-:Y:S01]  /*b900*/  SEL R137, R137, 0x9, !P2 ;  /* 0x0000000989897807 */ /* 0x000fe20005000000 */
[----:B------:R-:W-:Y:S01]  /*b910*/  IMAD.MOV.U32 R20, RZ, RZ, R13 ;  /* 0x000000ffff147224 */ /* 0x000fe200078e000d */
[----:B------:R-:W-:Y:S01]  /*b920*/  ULDC UR61, c[0x0][0x9e4] ;  /* 0x00027900003d7ab9 */ /* 0x000fe20000000800 */
[----:B------:R-:W-:Y:S01]  /*b930*/  IMAD.U32 R22, RZ, RZ, UR4 ;  /* 0x00000004ff167e24 */ /* 0x000fe2000f8e00ff */
[----:B------:R-:W-:Y:S01]  /*b940*/  ULDC UR6, c[0x0][0x9d8] ;  /* 0x0002760000067ab9 */ /* 0x000fe20000000800 */
[----:B------:R-:W-:Y:S01]  /*b950*/  IMAD.U32 R23, RZ, RZ, UR5 ;  /* 0x00000005ff177e24 */ /* 0x000fe2000f8e00ff */
[----:B------:R-:W-:-:S02]  /*b960*/  UIADD3 UR56, UR39, 0x4, URZ ;  /* 0x0000000427387890 */ /* 0x000fc4000fffe03f */
[----:B------:R-:W-:Y:S02]  /*b970*/  UIADD3 UR28, UR39, 0x6, URZ ;  /* 0x00000006271c7890 */ /* 0x000fe4000fffe03f */
[----:B------:R-:W-:Y:S02]  /*b980*/  UIADD3 UR32, UR39, 0x600, URZ ;  /* 0x0000060027207890 */ /* 0x000fe4000fffe03f */
[----:B------:R-:W-:Y:S02]  /*b990*/  UIADD3 UR40, UR39, 0x602, URZ ;  /* 0x0000060227287890 */ /* 0x000fe4000fffe03f */
[----:B------:R-:W-:Y:S02]  /*b9a0*/  UIADD3 UR44, UR39, 0x604, URZ ;  /* 0x00000604272c7890 */ /* 0x000fe4000fffe03f */
[----:B------:R-:W-:Y:S01]  /*b9b0*/  UIADD3 UR48, UR39, 0x606, URZ ;  /* 0x0000060627307890 */ /* 0x000fe2000fffe03f */
[----:B------:R-:W-:Y:S01]  /*b9c0*/  UMOV UR57, 0x40000040 ;  /* 0x4000004000397882 */ /* 0x000fe20000000000 */
[----:B------:R-:W-:Y:S01]  /*b9d0*/  UMOV UR29, 0x40000040 ;  /* 0x40000040001d7882 */ /* 0x000fe20000000000 */
[----:B------:R-:W-:Y:S01]  /*b9e0*/  UMOV UR33, 0x40000040 ;  /* 0x4000004000217882 */ /* 0x000fe20000000000 */
[----:B------:R-:W-:Y:S01]  /*b9f0*/  UMOV UR41, 0x40000040 ;  /* 0x4000004000297882 */ /* 0x000fe20000000000 */
[----:B------:R-:W-:Y:S01]  /*ba00*/  UMOV UR45, 0x40000040 ;  /* 0x40000040002d7882 */ /* 0x000fe20000000000 */
[----:B------:R-:W-:-:S06]  /*ba10*/  UMOV UR49, 0x40000040 ;  /* 0x4000004000317882 */ /* 0x000fcc0000000000 */
.L_x_10275:
[----:B------:R-:W-:Y:S01]  /*ba20*/  UIADD3 UR4, UR7, 0x1, URZ ;  /* 0x0000000107047890 */ /* 0x000fe2000fffe03f */
[----:B------:R-:W-:-:S03]  /*ba30*/  ISETP.NE.AND P3, PT, RZ, UR38, PT ;  /* 0x00000026ff007c0c */ /* 0x000fc6000bf65270 */
[----:B------:R-:W-:-:S04]  /*ba40*/  UISETP.NE.AND UP1, UPT, UR4, 0x2, UPT ;  /* 0x000000020400788c */ /* 0x000fc8000bf25270 */
[----:B------:R-:W-:Y:S02]  /*ba50*/  USEL UR5, URZ, 0x1, UP1 ;  /* 0x000000013f057887 */ /* 0x000fe40008800000 */
[----:B------:R-:W-:Y:S02]  /*ba60*/  USEL UR4, UR4, URZ, UP1 ;  /* 0x0000003f04047287 */ /* 0x000fe40008800000 */
[----:B------:R-:W-:Y:S02]  /*ba70*/  ULOP3.LUT UR5, UR30, UR5, URZ, 0x3c, !UPT ;  /* 0x000000051e057292 */ /* 0x000fe4000f8e3c3f */
[----:B----4-:R-:W-:Y:S10]  /*ba80*/  @P3 BRA `(.L_x_10259) ;  /* 0x00000000002c3947 */ /* 0x010ff40003800000 */
[----:B------:R-:W-:Y:S05]  /*ba90*/  @!P0 BRA `(.L_x_10260) ;  /* 0x0000000000048947 */ /* 0x000fea0003800000 */
[----:B------:R-:W-:Y:S01]  /*baa0*/  BPT.TRAP 0x1 ;  /* 0x000000040000795c */ /* 0x000fe20000300000 */
.L_x_10260:
[----:B------:R-:W-:Y:S01]  /*bab0*/  ULEA UR10, UR4, UR36, 0x3 ;  /* 0x00000024040a7291 */ /* 0x000fe2000f8e183f */
[----:B------:R-:W-:-:S05]  /*bac0*/  IMAD.U32 R13, RZ, RZ, UR5 ;  /* 0x00000005ff0d7e24 */ /* 0x000fca000f8e00ff */
[----:B------:R-:W-:-:S04]  /*bad0*/  SHF.L.U32 R13, R13, 0x1f, RZ ;  /* 0x0000001f0d0d7819 */ /* 0x000fc800000006ff */
[----:B------:R3:W4:Y:S01]  /*bae0*/  SYNCS.PHASECHK.TRANS64.TRYWAIT P2, [UR10+0x2d830], R13 ;  /* 0x02d8300dff0075a7 */ /* 0x000722000804014a */
[----:B------:R-:W-:Y:S05]  /*baf0*/  @!P0 BRA `(.L_x_10261) ;  /* 0x0000000000048947 */ /* 0x000fea0003800000 */
[----:B------:R-:W-:Y:S01]  /*bb00*/  BPT.TRAP 0x1 ;  /* 0x000000040000795c */ /* 0x000fe20000300000 */
.L_x_10261:
[----:B----4-:R-:W-:Y:S05]  /*bb10*/  @P2 BRA `(.L_x_10259) ;  /* 0x0000000000082947 */ /* 0x010fea0003800000 */
[----:B------:R-:W4:Y:S02]  /*bb20*/  SYNCS.PHASECHK.TRANS64.TRYWAIT P2, [UR10+0x2d830], R13 ;  /* 0x02d8300dff0075a7 */ /* 0x000f24000804014a */
[----:B----4-:R-:W-:Y:S05]  /*bb30*/  @!P2 BRA `(.L_x_10262) ;  /* 0x0000009c0088a947 */ /* 0x010fea0003800000 */
.L_x_10259:
[----:B------:R4:W-:Y:S01]  /*bb40*/  BAR.SYNC.DEFER_BLOCKING R138, 0x100 ;  /* 0x0004008a0000751d */ /* 0x0009e20000010000 */
[----:B------:R-:W-:Y:S01]  /*bb50*/  R2UR UR52, R14 ;  /* 0x000000000e3472ca */ /* 0x000fe200000e0000 */
[----:B------:R-:W-:Y:S01]  /*bb60*/  UIMAD UR26, UR4, 0x600, UR37 ;  /* 0x00000600041a78a4 */ /* 0x000fe2000f8e0225 */
[----:B------:R-:W-:-:S03]  /*bb70*/  R2UR UR53, R15 ;  /* 0x000000000f3572ca */ /* 0x000fc600000e0000 */
[----:B------:R-:W-:Y:S01]  /*bb80*/  UMOV UR55, 0x80000020 ;  /* 0x8000002000377882 */ /* 0x000fe20000000000 */
[----:B------:R-:W-:Y:S02]  /*bb90*/  UIADD3 UR10, UR26, 0x2, URZ ;  /* 0x000000021a0a7890 */ /* 0x000fe4000fffe03f */
[----:B------:R-:W-:Y:S01]  /*bba0*/  UMOV UR54, UR26 ;  /* 0x0000001a00367c82 */ /* 0x000fe20008000000 */
        /* <DEDUP_REMOVED lines=9> */
[----:B012---:R-:W-:-:S06]  /*bc40*/  WARPGROUP.ARRIVE ;  /* 0x00000000000079c5 */ /* 0x007fcc0000000000 */
        /* <DEDUP_REMOVED lines=17> */
[----:B----4-:R-:W-:Y:S05]  /*bd60*/  @P3 BRA `(.L_x_10263) ;  /* 0x00000000002c3947 */ /* 0x010fea0003800000 */
[----:B------:R-:W-:Y:S05]  /*bd70*/  @!P0 BRA `(.L_x_10264) ;  /* 0x0000000000048947 */ /* 0x000fea0003800000 */
[----:B------:R-:W-:Y:S01]  /*bd80*/  BPT.TRAP 0x1 ;  /* 0x000000040000795c */ /* 0x000fe20000300000 */
.L_x_10264:
[----:B------:R-:W-:Y:S01]  /*bd90*/  ULEA UR10, UR7, UR36, 0x3 ;  /* 0x00000024070a7291 */ /* 0x000fe2000f8e183f */
[----:B---3--:R-:W-:-:S05]  /*bda0*/  IMAD.U32 R13, RZ, RZ, UR30 ;  /* 0x0000001eff0d7e24 */ /* 0x008fca000f8e00ff */
[----:B------:R-:W-:-:S04]  /*bdb0*/  SHF.L.U32 R13, R13, 0x1f, RZ ;  /* 0x0000001f0d0d7819 */ /* 0x000fc800000006ff */
[----:B------:R0:W1:Y:S01]  /*bdc0*/  SYNCS.PHASECHK.TRANS64.TRYWAIT P2, [UR10+0x2d850], R13 ;  /* 0x02d8500dff0075a7 */ /* 0x000062000804014a */
[----:B------:R-:W-:Y:S05]  /*bdd0*/  @!P0 BRA `(.L_x_10265) ;  /* 0x0000000000048947 */ /* 0x000fea0003800000 */
[----:B------:R-:W-:Y:S01]  /*bde0*/  BPT.TRAP 0x1 ;  /* 0x000000040000795c */ /* 0x000fe20000300000 */
.L_x_10265:
[----:B-1----:R-:W-:Y:S05]  /*bdf0*/  @P2 BRA `(.L_x_10263) ;  /* 0x0000000000082947 */ /* 0x002fea0003800000 */
[----:B------:R-:W1:Y:S02]  /*be00*/  SYNCS.PHASECHK.TRANS64.TRYWAIT P2, [UR10+0x2d850], R13 ;  /* 0x02d8500dff0075a7 */ /* 0x000e64000804014a */
[----:B-1----:R-:W-:Y:S05]  /*be10*/  @!P2 BRA `(.L_x_10266) ;  /* 0x0000009800e8a947 */ /* 0x002fea0003800000 */
.L_x_10263:
[----:B------:R-:W-:Y:S01]  /*be20*/  UIADD3 UR10, UR36, 0x400, URZ ;  /* 0x00000400240a7890 */ /* 0x000fe2000fffe03f */
[----:B------:R-:W-:Y:S01]  /*be30*/  WARPGROUP.ARRIVE ;  /* 0x00000000000079c5 */ /* 0x000fe20000000000 */
[----:B------:R-:W-:Y:S01]  /*be40*/  UMOV UR52, UR39 ;  /* 0x0000002700347c82 */ /* 0x000fe20008000000 */
[----:B------:R-:W-:Y:S01]  /*be50*/  UMOV UR53, 0x40000040 ;  /* 0x4000004000357882 */ /* 0x000fe20000000000 */
[----:B------:R-:W-:Y:S01]  /*be60*/  USHF.R.U32.HI UR10, URZ, 0x4, UR10 ;  /* 0x000000043f0a7899 */ /* 0x000fe2000801160a */
[----:B------:R-:W-:Y:S01]  /*be70*/  FMUL.FTZ R139, R57, UR6 ;  /* 0x00000006398b7c20 */ /* 0x000fe20008410000 */
[----:B------:R-:W-:Y:S01]  /*be80*/  UMOV UR55, 0x80000020 ;  /* 0x8000002000377882 */ /* 0x000fe20000000000 */
[----:B------:R-:W-:Y:S01]  /*be90*/  UMOV UR59, 0x80000020 ;  /* 0x80000020003b7882 */ /* 0x000fe20000000000 */
[----:B------:R-:W-:Y:S01]  /*bea0*/  ULOP3.LUT UR10, UR10, 0x3fff, URZ, 0xc0, !UPT ;  /* 0x00003fff0a0a7892 */ /* 0x000fe2000f8ec03f */
[----:B------:R-:W-:Y:S01]  /*beb0*/  FMUL.FTZ R57, R58, UR6 ;  /* 0x000000063a397c20 */ /* 0x000fe20008410000 */
[----:B------:R-:W-:Y:S01]  /*bec0*/  UMOV UR31, 0x80000020 ;  /* 0x80000020001f7882 */ /* 0x000fe20000000000 */
[----:B------:R-:W-:Y:S01]  /*bed0*/  UMOV UR35, 0x80000020 ;  /* 0x8000002000237882 */ /* 0x000fe20000000000 */
[----:B------:R-:W-:Y:S01]  /*bee0*/  ULOP3.LUT UR10, UR10, 0x2000000, URZ, 0xfc, !UPT ;  /* 0x020000000a0a7892 */ /* 0x000fe2000f8efc3f */
[----:B------:R-:W-:Y:S01]  /*bef0*/  FMUL.FTZ R58, R59, UR6 ;  /* 0x000000063b3a7c20 */ /* 0x000fe20008410000 */
[----:B------:R-:W-:Y:S01]  /*bf00*/  UMOV UR43, 0x80000020 ;  /* 0x80000020002b7882 */ /* 0x000fe20000000000 */
[----:B------:R-:W-:Y:S01]  /*bf10*/  UMOV UR47, 0x80000020 ;  /* 0x80000020002f7882 */ /* 0x000fe20000000000 */
[----:B------:R-:W-:Y:S01]  /*bf20*/  UIMAD UR10, UR7, 0x600, UR10 ;  /* 0x00000600070a78a4 */ /* 0x000fe2000f8e020a */
[----:B------:R-:W-:Y:S01]  /*bf30*/  FMUL.FTZ R59, R60, UR6 ;  /* 0x000000063c3b7c20 */ /* 0x000fe20008410000 */
[----:B------:R-:W-:Y:S01]  /*bf40*/  UMOV UR51, 0x80000020 ;  /* 0x8000002000337882 */ /* 0x000fe20000000000 */
[----:B------:R-:W-:Y:S01]  /*bf50*/  FMUL.FTZ R60, R62, UR6 ;  /* 0x000000063e3c7c20 */ /* 0x000fe20008410000 */
[----:B------:R-:W-:Y:S01]  /*bf60*/  UIADD3 UR11, UR10, 0x40, URZ ;  /* 0x000000400a0b7890 */ /* 0x000fe2000fffe03f */
[----:B------:R-:W-:Y:S01]  /*bf70*/  FMUL.FTZ R62, R63, UR6 ;  /* 0x000000063f3e7c20 */ /* 0x000fe20008410000 */
[----:B------:R-:W-:Y:S01]  /*bf80*/  UIADD3 UR58, UR10, 0x80, URZ ;  /* 0x000000800a3a7890 */ /* 0x000fe2000fffe03f */
[----:B------:R-:W-:Y:S01]  /*bf90*/  PLOP3.LUT P2, PT, PT, PT, UP0, 0x80, 0x0 ;  /* 0x000000000000781c */ /* 0x000fe20003f4f008 */
[----:B------:R-:W-:Y:S01]  /*bfa0*/  UMOV UR54, UR10 ;  /* 0x0000000a00367c82 */ /* 0x000fe20008000000 */
[----:B------:R-:W-:Y:S01]  /*bfb0*/  UIADD3 UR30, UR10, 0xc0, URZ ;  /* 0x000000c00a1e7890 */ /* 0x000fe2000fffe03f */
[----:B------:R-:W-:Y:S01]  /*bfc0*/  HGMMA.64x96x16.F32 R88, gdesc[UR52].tnspB, R88, gsb0 ;  /* 0x41600000345879f0 */ /* 0x000fe20008000858 */
[----:B------:R-:W-:Y:S01]  /*bfd0*/  R2UR UR52, R22 ;  /* 0x00000000163472ca */ /* 0x000fe200000e0000 */
[----:B------:R-:W-:Y:S01]  /*bfe0*/  UMOV UR54, UR11 ;  /* 0x0000000b00367c82 */ /* 0x000fe20008000000 */
[----:B------:R-:W-:Y:S01]  /*bff0*/  R2UR UR53, R23 ;  /* 0x00000000173572ca */ /* 0x000fe200000e0000 */
[----:B------:R-:W-:Y:S01]  /*c000*/  UMOV UR55, 0x80000020 ;  /* 0x8000002000377882 */ /* 0x000fe20000000000 */
[----:B------:R-:W-:Y:S01]  /*c010*/  UIADD3 UR34, UR10, 0x100, URZ ;  /* 0x000001000a227890 */ /* 0x000fe2000fffe03f */
[----:B------:R-:W-:Y:S01]  /*c020*/  FMUL.FTZ R63, R64, UR6 ;  /* 0x00000006403f7c20 */ /* 0x000fe20008410000 */
[----:B------:R-:W-:Y:S01]  /*c030*/  UIADD3 UR42, UR10, 0x140, URZ ;  /* 0x000001400a2a7890 */ /* 0x000fe2000fffe03f */
[----:B01-3--:R-:W-:Y:S01]  /*c040*/  FMUL.FTZ R13, R24, UR6 ;  /* 0x00000006180d7c20 */ /* 0x00bfe20008410000 */
[----:B------:R-:W-:Y:S01]  /*c050*/  UIADD3 UR46, UR10, 0x180, URZ ;  /* 0x000001800a2e7890 */ /* 0x000fe2000fffe03f */
[----:B------:R-:W-:Y:S01]  /*c060*/  FMUL.FTZ R64, R66, UR6 ;  /* 0x0000000642407c20 */ /* 0x000fe20008410000 */
        /* <DEDUP_REMOVED lines=16> */
[----:B------:R-:W-:-:S02]  /*c170*/  IMAD.U32 R55, RZ, RZ, UR4 ;  /* 0x00000004ff377e24 */ /* 0x000fc4000f8e00ff */
[----:B------:R-:W-:Y:S01]  /*c180*/  FMUL.FTZ R33, R34, UR6 ;  /* 0x0000000622217c20 */ /* 0x000fe20008410000 */
[----:B------:R-:W-:Y:S01]  /*c190*/  FMUL.FTZ R75, R76, UR6 ;  /* 0x000000064c4b7c20 */ /* 0x000fe20008410000 */
[----:B------:R-:W-:Y:S01]  /*c1a0*/  FMUL.FTZ R34, R35, UR6 ;  /* 0x0000000623227c20 */ /* 0x000fe20008410000 */
[----:B------:R-:W-:Y:S01]  /*c1b0*/  FMUL.FTZ R76, R78, UR6 ;  /* 0x000000064e4c7c20 */ /* 0x000fe20008410000 */
[----:B------:R-:W-:Y:S01]  /*c1c0*/  @UP0 ULDC UR10, c[0x0][0x44c] ;  /* 0x00011300000a0ab9 */ /* 0x000fe20000000800 */
[----:B------:R-:W-:Y:S01]  /*c1d0*/  FMUL.FTZ R35, R36, UR6 ;  /* 0x0000000624237c20 */ /* 0x000fe20008410000 */
[----:B------:R-:W-:Y:S01]  /*c1e0*/  FMUL.FTZ R78, R79, UR6 ;  /* 0x000000064f4e7c20 */ /* 0x000fe20008410000 */
[----:B------:R-:W-:Y:S01]  /*c1f0*/  FMUL.FTZ R140, R84, UR6 ;  /* 0x00000006548c7c20 */ /* 0x000fe20008410000 */
[----:B------:R-:W-:Y:S01]  /*c200*/  FMUL.FTZ R36, R38, UR6 ;  /* 0x0000000626247c20 */ /* 0x000fe20008410000 */
[----:B------:R-:W-:Y:S01]  /*c210*/  FMUL.FTZ R79, R80, UR6 ;  /* 0x00000006504f7c20 */ /* 0x000fe20008410000 */
[----:B------:R-:W-:-:S04]  /*c220*/  @P2 IMAD.HI.U32 R84, R0, UR10, RZ ;  /* 0x0000000a00542c27 */ /* 0x000fc8000f8e00ff */
[----:B------:R-:W-:Y:S01]  /*c230*/  FMUL.FTZ R38, R39, UR6 ;  /* 0x0000000627267c20 */ /* 0x000fe20008410000 */
[----:B------:R-:W-:Y:S01]  /*c240*/  FMUL.FTZ R80, R82, UR6 ;  /* 0x0000000652507c20 */ /* 0x000fe20008410000 */
[----:B------:R-:W-:Y:S01]  /*c250*/  @!P1 LEA R55, R55, UR36, 0x3 ;  /* 0x0000002437379c11 */ /* 0x000fe2000f8e18ff */
[----:B------:R-:W-:Y:S01]  /*c260*/  FMUL.FTZ R39, R40, UR6 ;  /* 0x0000000628277c20 */ /* 0x000fe20008410000 */
[----:B------:R-:W-:Y:S01]  /*c270*/  FMUL.FTZ R82, R83, UR6 ;  /* 0x0000000653527c20 */ /* 0x000fe20008410000 */
[----:B------:R-:W-:Y:S01]  /*c280*/  FMUL.FTZ R40, R42, UR6 ;  /* 0x000000062a287c20 */ /* 0x000fe20008410000 */
[----:B------:R-:W-:Y:S01]  /*c290*/  FMUL.FTZ R83, R86, UR6 ;  /* 0x0000000656537c20 */ /* 0x000fe20008410000 */
[----:B------:R-:W-:Y:S01]  /*c2a0*/  @UP0 ULDC UR10, c[0x0][0x450] ;  /* 0x00011400000a0ab9 */ /* 0x000fe20000000800 */
[----:B------:R-:W-:Y:S01]  /*c2b0*/  FMUL.FTZ R42, R43, UR6 ;  /* 0x000000062b2a7c20 */ /* 0x000fe20008410000 */
[----:B------:R-:W-:Y:S02]  /*c2c0*/  IMAD.MOV.U32 R86, RZ, RZ, R0 ;  /* 0x000000ffff567224 */ /* 0x000fe400078e0000 */
[----:B------:R-:W-:Y:S01]  /*c2d0*/  FMUL.FTZ R43, R44, UR6 ;  /* 0x000000062c2b7c20 */ /* 0x000fe20008410000 */
[----:B------:R-:W-:Y:S01]  /*c2e0*/  @P2 SHF.R.U32.HI R86, RZ, UR10, R84 ;  /* 0x0000000aff562c19 */ /* 0x000fe20008011654 */
[----:B------:R-:W-:Y:S01]  /*c2f0*/  FMUL.FTZ R44, R46, UR6 ;  /* 0x000000062e2c7c20 */ /* 0x000fe20008410000 */
[----:B------:R-:W-:-:S02]  /*c300*/  @!P1 VIADD R84, R55, 0x2d840 ;  /* 0x0002d84037549836 */ /* 0x000fc40000000000 */
[----:B------:R-:W-:Y:S01]  /*c310*/  FMUL.FTZ R46, R47, UR6 ;  /* 0x000000062f2e7c20 */ /* 0x000fe20008410000 */
[----:B------:R-:W-:Y:S01]  /*c320*/  FMUL.FTZ R141, R85, UR6 ;  /* 0x00000006558d7c20 */ /* 0x000fe20008410000 */
[----:B------:R-:W-:Y:S01]  /*c330*/  FMUL.FTZ R47, R48, UR6 ;  /* 0x00000006302f7c20 */ /* 0x000fe20008410000 */
[----:B------:R-:W-:Y:S02]  /*c340*/  IMAD.SHL.U32 R85, R12, 0x80, RZ ;  /* 0x000000800c557824 */ /* 0x000fe400078e00ff */
[----:B------:R-:W-:Y:S01]  /*c350*/  FMUL.FTZ R48, R50, UR6 ;  /* 0x0000000632307c20 */ /* 0x000fe20008410000 */
[----:B------:R-:W-:Y:S01]  /*c360*/  FMUL.FTZ R50, R51, UR6 ;  /* 0x0000000633327c20 */ /* 0x000fe20008410000 */
[----:B------:R-:W0:Y:S01]  /*c370*/  SHFL.IDX PT, R147, R86, RZ, 0x1c1f ;  /* 0x001c1fff56937589 */ /* 0x000e2200000e0000 */
[----:B------:R-:W-:Y:S01]  /*c380*/  FMUL.FTZ R51, R52, UR6 ;  /* 0x0000000634337c20 */ /* 0x000fe20008410000 */
[----:B------:R-:W-:Y:S01]  /*c390*/  @!P1 PRMT R84, RZ, 0x654, R84 ;  /* 0x00000654ff549816 */ /* 0x000fe20000000054 */
[----:B------:R-:W-:Y:S01]  /*c3a0*/  FMUL.FTZ R52, R54, UR6 ;  /* 0x0000000636347c20 */ /* 0x000fe20008410000 */
[----:B------:R-:W-:Y:S01]  /*c3b0*/  IADD3 R54, -R85, 0x1, RZ ;  /* 0x0000000155367810 */ /* 0x000fe20007ffe1ff */
        /* <DEDUP_REMOVED lines=15> */
[----:B------:R-:W-:Y:S01]  /*c4b0*/  IMAD R55, R3, -0x2, R54 ;  /* 0xfffffffe03377824 */ /* 0x000fe200078e0236 */
[----:B------:R-:W-:Y:S01]  /*c4c0*/  ULDC UR18, c[0x0][0x2f0] ;  /* 0x0000bc0000127ab9 */ /* 0x000fe20000000800 */
[----:B------:R-:W1:Y:S01]  /*c4d0*/  MUFU.TANH R13, R13 ;  /* 0x0000000d000d7308 */ /* 0x000e620000002400 */
[----:B------:R-:W-:Y:S01]  /*c4e0*/  ULDC UR15, c[0x0][0x288] ;  /* 0x0000a200000f7ab9 */ /* 0x000fe20000000800 */
[----:B------:R-:W-:Y:S01]  /*c4f0*/  IMAD R55, R18, UR18, R55 ;  /* 0x0000001212377c24 */ /* 0x000fe2000f8e0237 */
[----:B------:R-:W-:-:S03]  /*c500*/  ULDC UR14, c[0x0][0x9e0] ;  /* 0x00027800000e7ab9 */ /* 0x000fc60000000800 */
[----:B------:R-:W-:Y:S02]  /*c510*/  VIADD R55, R55, -UR15 ;  /* 0x8000000f37377c36 */ /* 0x000fe40008000000 */
[----:B------:R-:W2:Y:S02]  /*c520*/  MUFU.TANH R25, R25 ;  /* 0x0000001900197308 */ /* 0x000ea40000002400 */
[C---:B------:R-:W-:Y:S02]  /*c530*/  VIADD R145, R55.reuse, UR14 ;  /* 0x0000000e37917c36 */ /* 0x040fe40008000000 */
[----:B------:R-:W-:Y:S02]  /*c540*/  VIADD R144, R55, UR11 ;  /* 0x0000000b37907c36 */ /* 0x000fe40008000000 */
[--C-:B0-----:R-:W-:Y:S02]  /*c550*/  IMAD.IADD R143, R145, 0x1, R147.reuse ;  /* 0x00000001918f7824 */ /* 0x101fe400078e0293 */
[----:B------:R-:W0:Y:S01]  /*c560*/  MUFU.TANH R24, R24 ;  /* 0x0000001800187308 */ /* 0x000e220000002400 */
[----:B------:R-:W-:Y:S01]  /*c570*/  IMAD.IADD R142, R144, 0x1, R147 ;  /* 0x00000001908e7824 */ /* 0x000fe200078e0293 */
[----:B------:R-:W-:-:S02]  /*c580*/  WARPGROUP.DEPBAR.LE gsb0, 0x0 ;  /* 0x00008000000079c5 */ /* 0x000fc40000010000 */
[----:B------:R-:W-:-:S04]  /*c590*/  WARPGROUP.ARRIVE ;  /* 0x00000000000079c5 */ /* 0x000fc80000000000 */
[----:B------:R-:W3:Y:S02]  /*c5a0*/  MUFU.TANH R26, R26 ;  /* 0x0000001a001a7308 */ /* 0x000ee40000002400 */
[----:B------:R-:W-:Y:S06]  /*c5b0*/  HGMMA.64x96x16.F32 R88, gdesc[UR52].tnspB, R88, gsb0 ;  /* 0x41600000345879f0 */ /* 0x000fec0008000858 */
        /* <DEDUP_REMOVED lines=16> */
[----:B------:R-:W-:Y:S07]  /*c6c0*/  HGMMA.64x96x16.F32 R88, gdesc[UR56].tnspB, R88, gsb0 ;  /* 0x41600000385879f0 */ /* 0x000fee0008000858 */
        /* <DEDUP_REMOVED lines=53> */
[----:B------:R-:W0:Y:S01]  /*ca20*/  MUFU.TANH R83, R83 ;  /* 0x0000005300537308 */ /* 0x000e220000002400 */
[----:B------:R-:W-:-:S02]  /*ca30*/  WARPGROUP.DEPBAR.LE gsb0, 0x0 ;  /* 0x00008000000079c5 */ /* 0x000fc40000010000 */
[----:B------:R-:W-:-:S06]  /*ca40*/  WARPGROUP.ARRIVE ;  /* 0x00000000000079c5 */ /* 0x000fcc0000000000 */
[----:B------:R-:W-:Y:S03]  /*ca50*/  HGMMA.64x96x16.F32 R88, gdesc[UR44].tnspB, R88, gsb0 ;  /* 0x416000002c5879f0 */ /* 0x000fe60008000858 */
[----:B------:R-:W-:Y:S02]  /*ca60*/  WARPGROUP.DEPBAR.LE gsb0, 0x0 ;  /* 0x00008000000079c5 */ /* 0x000fe40000010000 */
[----:B------:R-:W-:-:S06]  /*ca70*/  WARPGROUP.ARRIVE ;  /* 0x00000000000079c5 */ /* 0x000fcc0000000000 */
[----:B------:R-:W-:Y:S03]  /*ca80*/  HGMMA.64x96x16.F32 R88, gdesc[UR48].tnspB, R88, gsb0 ;  /* 0x41600000305879f0 */ /* 0x000fe60008000858 */
[----:B------:R-:W-:Y:S02]  /*ca90*/  WARPGROUP.DEPBAR.LE gsb0, 0x0 ;  /* 0x00008000000079c5 */ /* 0x000fe40000010000 */
[----:B------:R0:W-:Y:S06]  /*caa0*/  BAR.ARV R137, 0x100 ;  /* 0x000400890000751d */ /* 0x0001ec0000002000 */
[----:B------:R5:W-:Y:S02]  /*cab0*/  @!P1 SYNCS.ARRIVE.TRANS64.RED.A1T0 RZ, [R84+URZ], RZ ;  /* 0x000000ff54ff99a7 */ /* 0x000be4000810043f */
[----:B-----5:R-:W-:-:S06]  /*cac0*/  FMUL.FTZ R84, R87, UR6 ;  /* 0x0000000657547c20 */ /* 0x020fcc0008410000 */
[----:B------:R-:W0:Y:S01]  /*cad0*/  MUFU.TANH R84, R84 ;  /* 0x0000005400547308 */ /* 0x000e220000002400 */
[----:B-1234-:R-:W-:Y:S05]  /*cae0*/  @!P5 BRA `(.L_x_10267) ;  /* 0x000000000064d947 */ /* 0x01efea0003800000 */
        /* <DEDUP_REMOVED lines=15> */
.L_x_10269:
[----:B------:R-:W-:-:S05]  /*cbe0*/  IMAD.U32 R146, RZ, RZ, UR61 ;  /* 0x0000003dff927e24 */ /* 0x000fca000f8e00ff */
[----:B------:R-:W-:-:S13]  /*cbf0*/  ISETP.NE.AND P2, PT, R146, 0x1, PT ;  /* 0x000000019200780c */ /* 0x000fda0003f45270 */
[----:B------:R-:W1:Y:S02]  /*cc00*/  @P2 LDC.64 R54, c[0x0][0x9e8] ;  /* 0x00027a00ff362b82 */ /* 0x000e640000000a00 */
[----:B-1----:R-:W-:-:S05]  /*cc10*/  @P2 IMAD.HI.U32 R54, R87, R54, RZ ;  /* 0x0000003657362227 */ /* 0x002fca00078e00ff */
[----:B------:R-:W-:-:S07]  /*cc20*/  @P2 SHF.R.U32.HI R87, RZ, R55, R54 ;  /* 0x00000037ff572219 */ /* 0x000fce0000011636 */
.L_x_10270:
[----:B------:R-:W-:Y:S05]  /*cc30*/  BSYNC B0 ;  /* 0x0000000000007941 */ /* 0x000fea0003800000 */
.L_x_10268:
[----:B------:R-:W-:-:S04]  /*cc40*/  IMAD R54, R87, R146, -R85 ;  /* 0x0000009257367224 */ /* 0x000fc800078e0a55 */
[----:B------:R-:W-:-:S05]  /*cc50*/  IMAD R54, R3, -0x2, R54 ;  /* 0xfffffffe03367824 */ /* 0x000fca00078e0236 */
[----:B------:R-:W-:Y:S02]  /*cc60*/  VIADDMNMX R143, R54, R146, R143, PT ;  /* 0x00000092368f7246 */ /* 0x000fe4000380018f */
[----:B------:R-:W-:-:S07]  /*cc70*/  VIMNMX R142, R142, R54, !PT ;  /* 0x000000368e8e7248 */ /* 0x000fce0007fe0100 */
.L_x_10267:
[----:B------:R-:W-:-:S04]  /*cc80*/  ISETP.GT.AND P2, PT, R12, -0x1, PT ;  /* 0xffffffff0c00780c */ /* 0x000fc80003f44270 */
[C---:B------:R-:W-:Y:S02]  /*cc90*/  ISETP.GT.AND P4, PT, R142.reuse, RZ, P2 ;  /* 0x000000ff8e00720c */ /* 0x040fe40001784270 */
[C---:B------:R-:W-:Y:S02]  /*cca0*/  ISETP.GT.AND P6, PT, R142.reuse, 0x1, P2 ;  /* 0x000000018e00780c */ /* 0x040fe400017c4270 */
[C---:B------:R-:W-:Y:S02]  /*ccb0*/  ISETP.LT.OR P4, PT, R143.reuse, 0x1, P4 ;  /* 0x000000018f00780c */ /* 0x040fe40002781670 */
[----:B------:R-:W-:Y:S02]  /*ccc0*/  ISETP.LT.OR P6, PT, R143, 0x2, P6 ;  /* 0x000000028f00780c */ /* 0x000fe400037c1670 */
[----:B------:R-:W-:Y:S02]  /*ccd0*/  FSEL R87, R13, -INF , !P4 ;  /* 0xff8000000d577808 */ /* 0x000fe40006000000 */
[----:B------:R-:W-:Y:S01]  /*cce0*/  FSEL R25, R25, -INF , !P6 ;  /* 0xff80000019197808 */ /* 0x000fe20007000000 */
[----:B------:R-:W1:Y:S01]  /*ccf0*/  SHFL.IDX PT, R13, R86, 0x1, 0x1c1f ;  /* 0x003c1f00560d7f89 */ /* 0x000e6200000e0000 */
[----:B------:R-:W-:-:S02]  /*cd00*/  ISETP.GT.AND P3, PT, R142, 0x8, P2 ;  /* 0x000000088e00780c */ /* 0x000fc40001764270 */
[C---:B------:R-:W-:Y:S02]  /*cd10*/  ISETP.GT.AND P4, PT, R142.reuse, 0x9, P2 ;  /* 0x000000098e00780c */ /* 0x040fe40001784270 */
[----:B------:R-:W-:Y:S02]  /*cd20*/  ISETP.GT.AND P6, PT, R142, 0x10, P2 ;  /* 0x000000108e00780c */ /* 0x000fe400017c4270 */
[C---:B------:R-:W-:Y:S02]  /*cd30*/  ISETP.LT.OR P3, PT, R143.reuse, 0x9, P3 ;  /* 0x000000098f00780c */ /* 0x040fe40001f61670 */
[C---:B------:R-:W-:Y:S02]  /*cd40*/  ISETP.LT.OR P4, PT, R143.reuse, 0xa, P4 ;  /* 0x0000000a8f00780c */ /* 0x040fe40002781670 */
[----:B------:R-:W-:Y:S02]  /*cd50*/  ISETP.LT.OR P6, PT, R143, 0x11, P6 ;  /* 0x000000118f00780c */ /* 0x000fe400037c1670 */
[----:B------:R-:W-:-:S02]  /*cd60*/  FSEL R27, R27, -INF , !P3 ;  /* 0xff8000001b1b7808 */ /* 0x000fc40005800000 */
[----:B0-----:R-:W-:Y:S02]  /*cd70*/  FSEL R29, R29, -INF , !P4 ;  /* 0xff8000001d1d7808 */ /* 0x001fe40006000000 */
[----:B------:R-:W-:Y:S02]  /*cd80*/  FSEL R31, R31, -INF , !P6 ;  /* 0xff8000001f1f7808 */ /* 0x000fe40007000000 */
[C---:B------:R-:W-:Y:S02]  /*cd90*/  ISETP.GT.AND P3, PT, R142.reuse, 0x11, P2 ;  /* 0x000000118e00780c */ /* 0x040fe40001764270 */
[C---:B------:R-:W-:Y:S02]  /*cda0*/  ISETP.GT.AND P4, PT, R142.reuse, 0x18, P2 ;  /* 0x000000188e00780c */ /* 0x040fe40001784270 */
[----:B------:R-:W-:Y:S01]  /*cdb0*/  ISETP.GT.AND P6, PT, R142, 0x19, P2 ;  /* 0x000000198e00780c */ /* 0x000fe200017c4270 */
[--C-:B-1----:R-:W-:Y:S01]  /*cdc0*/  IMAD.IADD R145, R145, 0x1, R13.reuse ;  /* 0x0000000191917824 */ /* 0x102fe200078e020d */
[C---:B------:R-:W-:Y:S01]  /*cdd0*/  ISETP.LT.OR P3, PT, R143.reuse, 0x12, P3 ;  /* 0x000000128f00780c */ /* 0x040fe20001f61670 */
[----:B------:R-:W-:Y:S01]  /*cde0*/  IMAD.IADD R144, R144, 0x1, R13 ;  /* 0x0000000190907824 */ /* 0x000fe200078e020d */
[----:B------:R-:W-:-:S02]  /*cdf0*/  ISETP.LT.OR P4, PT, R143, 0x19, P4 ;  /* 0x000000198f00780c */ /* 0x000fc40002781670 */
[----:B------:R-:W-:Y:S02]  /*ce00*/  ISETP.LT.OR P6, PT, R143, 0x1a, P6 ;  /* 0x0000001a8f00780c */ /* 0x000fe400037c1670 */
[----:B------:R-:W-:Y:S02]  /*ce10*/  FSEL R32, R32, -INF , !P3 ;  /* 0xff80000020207808 */ /* 0x000fe40005800000 */
[----:B------:R-:W-:Y:S02]  /*ce20*/  FSEL R35, R35, -INF , !P4 ;  /* 0xff80000023237808 */ /* 0x000fe40006000000 */
[----:B------:R-:W-:Y:S02]  /*ce30*/  FSEL R37, R37, -INF , !P6 ;  /* 0xff80000025257808 */ /* 0x000fe40007000000 */
[C---:B------:R-:W-:Y:S02]  /*ce40*/  ISETP.GT.AND P3, PT, R142.reuse, 0x20, P2 ;  /* 0x000000208e00780c */ /* 0x040fe40001764270 */
[----:B------:R-:W-:-:S02]  /*ce50*/  ISETP.GT.AND P4, PT, R142, 0x21, P2 ;  /* 0x000000218e00780c */ /* 0x000fc40001784270 */
[----:B------:R-:W-:Y:S02]  /*ce60*/  ISETP.GT.AND P6, PT, R142, 0x28, P2 ;  /* 0x000000288e00780c */ /* 0x000fe400017c4270 */
        /* <DEDUP_REMOVED lines=9> */
[C---:B------:R-:W-:Y:S02]  /*cf00*/  ISETP.LT.OR P3, PT, R143.reuse, 0x2a, P3 ;  /* 0x0000002a8f00780c */ /* 0x040fe40001f61670 */
        /* <DEDUP_REMOVED lines=58> */
[----:B------:R-:W-:Y:S01]  /*d2b0*/  FSEL R141, R141, -INF , !P6 ;  /* 0xff8000008d8d7808 */ /* 0x000fe20007000000 */
[----:B------:R-:W-:Y:S06]  /*d2c0*/  @!P5 BRA `(.L_x_10271) ;  /* 0x000000000064d947 */ /* 0x000fec0003800000 */
        /* <DEDUP_REMOVED lines=15> */
.L_x_10273:
[----:B------:R-:W-:-:S05]  /*d3c0*/  IMAD.U32 R86, RZ, RZ, UR61 ;  /* 0x0000003dff567e24 */ /* 0x000fca000f8e00ff */
[----:B------:R-:W-:-:S13]  /*d3d0*/  ISETP.NE.AND P3, PT, R86, 0x1, PT ;  /* 0x000000015600780c */ /* 0x000fda0003f65270 */
[----:B------:R-:W0:Y:S02]  /*d3e0*/  @P3 LDC.64 R54, c[0x0][0x9e8] ;  /* 0x00027a00ff363b82 */ /* 0x000e240000000a00 */
[----:B0-----:R-:W-:-:S05]  /*d3f0*/  @P3 IMAD.HI.U32 R54, R13, R54, RZ ;  /* 0x000000360d363227 */ /* 0x001fca00078e00ff */
[----:B------:R-:W-:-:S07]  /*d400*/  @P3 SHF.R.U32.HI R13, RZ, R55, R54 ;  /* 0x00000037ff0d3219 */ /* 0x000fce0000011636 */
.L_x_10274:
[----:B------:R-:W-:Y:S05]  /*d410*/  BSYNC B0 ;  /* 0x0000000000007941 */ /* 0x000fea0003800000 */
.L_x_10272:
[----:B------:R-:W-:-:S04]  /*d420*/  IMAD R54, R13, R86, -R85 ;  /* 0x000000560d367224 */ /* 0x000fc800078e0a55 */
[----:B------:R-:W-:-:S05]  /*d430*/  IMAD R54, R3, -0x2, R54 ;  /* 0xfffffffe03367824 */ /* 0x000fca00078e0236 */
[----:B------:R-:W-:Y:S02]  /*d440*/  VIADDMNMX R145, R54, R86, R145, PT ;  /* 0x0000005636917246 */ /* 0x000fe40003800191 */
[----:B------:R-:W-:-:S07]  /*d450*/  VIMNMX R144, R144, R54, !PT ;  /* 0x0000003690907248 */ /* 0x000fce0007fe0100 */
.L_x_10271:
        /* <DEDUP_REMOVED lines=23> */
[----:B------:R-:W-:Y:S02]  /*d5d0*/  ISETP.GT.AND P6, PT, R144, 0x8, P2 ;  /* 0x000000089000780c */ /* 0x000fe400017c4270 */
[----:B------:R-:W-:Y:S02]  /*d5e0*/  FMNMX.FTZ R54, R45, R54, !PT ;  /* 0x000000362d367209 */ /* 0x000fe40007810000 */
[----:B------:R-:W-:-:S02]  /*d5f0*/  FSEL R33, R33, -INF , !P4 ;  /* 0xff80000021217808 */ /* 0x000fc40006000000 */
        /* <DEDUP_REMOVED lines=21> */
[----:B------:R-:W-:Y:S02]  /*d750*/  R2UR UR11, R19 ;  /* 0x00000000130b72ca */ /* 0x000fe400000e0000 */
        /* <DEDUP_REMOVED lines=13> */
[----:B------:R-:W-:Y:S02]  /*d830*/  FSEL R55, R34, -INF , !P3 ;  /* 0xff80000022377808 */ /* 0x000fe40005800000 */
[----:B------:R-:W-:Y:S01]  /*d840*/  ISETP.GT.AND P3, PT, R144, 0x19, P2 ;  /* 0x000000199000780c */ /* 0x000fe20001764270 */
[C---:B------:R-:W-:Y:S01]  /*d850*/  FMUL.FTZ R54, R13.reuse, UR10 ;  /* 0x0000000a0d367c20 */ /* 0x040fe20008410000 */
[----:B------:R-:W-:Y:S02]  /*d860*/  FSETP.NEU.FTZ.AND P6, PT, R13, -INF , PT ;  /* 0xff8000000d00780b */ /* 0x000fe40003fdd000 */
[----:B------:R-:W-:-:S02]  /*d870*/  ISETP.LT.OR P3, PT, R145, 0x1a, P3 ;  /* 0x0000001a9100780c */ /* 0x000fc40001f61670 */
[----:B------:R-:W-:Y:S02]  /*d880*/  FSEL R54, R54, RZ, P6 ;  /* 0x000000ff36367208 */ /* 0x000fe40003000000 */
[----:B------:R-:W-:Y:S02]  /*d890*/  FSEL R38, R38, -INF , !P3 ;  /* 0xff80000026267808 */ /* 0x000fe40005800000 */
[----:B------:R-:W-:Y:S01]  /*d8a0*/  ISETP.GT.AND P3, PT, R144, 0x21, P2 ;  /* 0x000000219000780c */ /* 0x000fe20001764270 */
[--C-:B------:R-:W-:Y:S01]  /*d8b0*/  FFMA.FTZ R87, R87, UR10, -R54.reuse ;  /* 0x0000000a57577c23 */ /* 0x100fe20008010836 */
[--C-:B------:R-:W-:Y:S01]  /*d8c0*/  FFMA.FTZ R86, R29, UR10, -R54.reuse ;  /* 0x0000000a1d567c23 */ /* 0x100fe20008010836 */
[----:B------:R-:W-:Y:S01]  /*d8d0*/  FSEL R29, R44, -INF , !P4 ;  /* 0xff8000002c1d7808 */ /* 0x000fe20006000000 */
[--C-:B------:R-:W-:Y:S01]  /*d8e0*/  FFMA.FTZ R143, R39, UR10, -R54.reuse ;  /* 0x0000000a278f7c23 */ /* 0x100fe20008010836 */
[----:B------:R-:W-:Y:S01]  /*d8f0*/  ISETP.LT.OR P3, PT, R145, 0x22, P3 ;  /* 0x000000229100780c */ /* 0x000fe20001f61670 */
[----:B------:R0:W-:Y:S01]  /*d900*/  MUFU.EX2 R34, R87 ;  /* 0x0000005700227308 */ /* 0x0001e20000000800 */
[----:B------:R-:W-:Y:S01]  /*d910*/  ISETP.GT.AND P4, PT, R144, 0x29, P2 ;  /* 0x000000299000780c */ /* 0x000fe20001784270 */
[--C-:B------:R-:W-:Y:S01]  /*d920*/  FFMA.FTZ R146, R41, UR10, -R54.reuse ;  /* 0x0000000a29927c23 */ /* 0x100fe20008010836 */
[----:B------:R-:W-:Y:S01]  /*d930*/  FSEL R42, R42, -INF , !P3 ;  /* 0xff8000002a2a7808 */ /* 0x000fe20005800000 */
[--C-:B------:R-:W-:Y:S01]  /*d940*/  FFMA.FTZ R43, R43, UR10, -R54.reuse ;  /* 0x0000000a2b2b7c23 */ /* 0x100fe20008010836 */
[----:B------:R-:W-:Y:S01]  /*d950*/  ISETP.GT.AND P3, PT, R144, RZ, P2 ;  /* 0x000000ff9000720c */ /* 0x000fe20001764270 */
[--C-:B------:R-:W-:Y:S01]  /*d960*/  FFMA.FTZ R47, R47, UR10, -R54.reuse ;  /* 0x0000000a2f2f7c23 */ /* 0x100fe20008010836 */
[C---:B------:R-:W-:Y:S01]  /*d970*/  ISETP.LT.OR P4, PT, R145.reuse, 0x2a, P4 ;  /* 0x0000002a9100780c */ /* 0x040fe20002781670 */
[----:B------:R1:W-:Y:S01]  /*d980*/  MUFU.EX2 R44, R86 ;  /* 0x00000056002c7308 */ /* 0x0003e20000000800 */
[----:B------:R-:W-:Y:S01]  /*d990*/  ISETP.LT.OR P3, PT, R145, 0x1, P3 ;  /* 0x000000019100780c */ /* 0x000fe20001f61670 */
[--C-:B------:R-:W-:Y:S01]  /*d9a0*/  FFMA.FTZ R49, R49, UR10, -R54.reuse ;  /* 0x0000000a31317c23 */ /* 0x100fe20008010836 */
[----:B------:R-:W-:Y:S01]  /*d9b0*/  FSEL R46, R46, -INF , !P4 ;  /* 0xff8000002e2e7808 */ /* 0x000fe20006000000 */
        /* <DEDUP_REMOVED lines=8> */
[----:B------:R-:W-:Y:S01]  /*da40*/  MUFU.EX2 R25, R25 ;  /* 0x0000001900197308 */ /* 0x000fe20000000800 */
[----:B0-----:R-:W-:Y:S01]  /*da50*/  FMNMX.FTZ R87, R26, R85, !PT ;  /* 0x000000551a577209 */ /* 0x001fe20007810000 */
[--C-:B------:R-:W-:Y:S01]  /*da60*/  FFMA.FTZ R32, R32, UR10, -R54.reuse ;  /* 0x0000000a20207c23 */ /* 0x100fe20008010836 */
[----:B------:R-:W-:Y:S01]  /*da70*/  FSEL R85, R48, -INF , !P3 ;  /* 0xff80000030557808 */ /* 0x000fe20005800000 */
[----:B------:R-:W-:Y:S01]  /*da80*/  FFMA.FTZ R35, R35, UR10, -R54 ;  /* 0x0000000a23237c23 */ /* 0x000fe20008010836 */
[----:B------:R-:W-:-:S02]  /*da90*/  FMNMX.FTZ R87, R28, R87, !PT ;  /* 0x000000571c577209 */ /* 0x000fc40007810000 */
[----:B------:R-:W-:Y:S01]  /*daa0*/  ISETP.GT.AND P3, PT, R144, 0x38, P2 ;  /* 0x000000389000780c */ /* 0x000fe20001764270 */
[----:B------:R-:W-:Y:S01]  /*dab0*/  MUFU.EX2 R27, R27 ;  /* 0x0000001b001b7308 */ /* 0x000fe20000000800 */
[----:B------:R-:W-:Y:S01]  /*dac0*/  FMNMX.FTZ R48, R30, R87, !PT ;  /* 0x000000571e307209 */ /* 0x000fe20007810000 */
[----:B------:R-:W-:Y:S01]  /*dad0*/  FFMA.FTZ R87, R37, UR10, -R54 ;  /* 0x0000000a25577c23 */ /* 0x000fe20008010836 */
[----:B------:R-:W-:Y:S02]  /*dae0*/  ISETP.GT.AND P4, PT, R144, 0x31, P2 ;  /* 0x000000319000780c */ /* 0x000fe40001784270 */
[----:B------:R-:W-:Y:S02]  /*daf0*/  FMNMX.FTZ R48, R33, R48, !PT ;  /* 0x0000003021307209 */ /* 0x000fe40007810000 */
[----:B------:R-:W-:Y:S01]  /*db00*/  ISETP.LT.OR P3, PT, R145, 0x39, P3 ;  /* 0x000000399100780c */ /* 0x000fe20001f61670 */
[----:B------:R-:W-:Y:S01]  /*db10*/  MUFU.EX2 R31, R31 ;  /* 0x0000001f001f7308 */ /* 0x000fe20000000800 */
[----:B------:R-:W-:-:S02]  /*db20*/  FMNMX.FTZ R37, R55, R48, !PT ;  /* 0x0000003037257209 */ /* 0x000fc40007810000 */
[----:B------:R-:W-:Y:S02]  /*db30*/  ISETP.LT.OR P4, PT, R145, 0x32, P4 ;  /* 0x000000329100780c */ /* 0x000fe40002781670 */
[----:B------:R-:W-:Y:S02]  /*db40*/  FMNMX.FTZ R37, R36, R37, !PT ;  /* 0x0000002524257209 */ /* 0x000fe40007810000 */
[----:B------:R-:W-:Y:S01]  /*db50*/  FSEL R52, R52, -INF , !P3 ;  /* 0xff80000034347808 */ /* 0x000fe20005800000 */
[----:B------:R0:W-:Y:S01]  /*db60*/  MUFU.EX2 R48, R87 ;  /* 0x0000005700307308 */ /* 0x0001e20000000800 */
[----:B------:R-:W-:Y:S02]  /*db70*/  FSEL R50, R50, -INF , !P4 ;  /* 0xff80000032327808 */ /* 0x000fe40006000000 */
[C---:B------:R-:W-:Y:S02]  /*db80*/  ISETP.GT.AND P3, PT, R144.reuse, 0x40, P2 ;  /* 0x000000409000780c */ /* 0x040fe40001764270 */
[----:B------:R-:W-:-:S02]  /*db90*/  ISETP.GT.AND P4, PT, R144, 0x39, P2 ;  /* 0x000000399000780c */ /* 0x000fc40001784270 */
[----:B------:R-:W-:Y:S01]  /*dba0*/  FMNMX.FTZ R39, R38, R37, !PT ;  /* 0x0000002526277209 */ /* 0x000fe20007810000 */
[----:B------:R-:W-:Y:S01]  /*dbb0*/  MUFU.EX2 R32, R32 ;  /* 0x0000002000207308 */ /* 0x000fe20000000800 */
[C---:B------:R-:W-:Y:S02]  /*dbc0*/  ISETP.LT.OR P3, PT, R145.reuse, 0x41, P3 ;  /* 0x000000419100780c */ /* 0x040fe40001f61670 */
[----:B------:R-:W-:Y:S02]  /*dbd0*/  ISETP.LT.OR P4, PT, R145, 0x3a, P4 ;  /* 0x0000003a9100780c */ /* 0x000fe40002781670 */
[----:B------:R-:W-:Y:S02]  /*dbe0*/  FMNMX.FTZ R39, R40, R39, !PT ;  /* 0x0000002728277209 */ /* 0x000fe40007810000 */
[----:B------:R-:W-:Y:S01]  /*dbf0*/  FSEL R57, R57, -INF , !P3 ;  /* 0xff80000039397808 */ /* 0x000fe20005800000 */
[----:B------:R2:W-:Y:S01]  /*dc00*/  MUFU.EX2 R37, R143 ;  /* 0x0000008f00257308 */ /* 0x0005e20000000800 */
[----:B-1----:R-:W-:-:S02]  /*dc10*/  FSEL R86, R136, -INF , !P4 ;  /* 0xff80000088567808 */ /* 0x002fc40006000000 */
[----:B------:R-:W-:Y:S02]  /*dc20*/  ISETP.GT.AND P3, PT, R144, 0x48, P2 ;  /* 0x000000489000780c */ /* 0x000fe40001764270 */
[----:B------:R-:W-:Y:S02]  /*dc30*/  FMNMX.FTZ R136, R42, R39, !PT ;  /* 0x000000272a887209 */ /* 0x000fe40007810000 */
[----:B------:R-:W-:Y:S01]  /*dc40*/  ISETP.LT.OR P3, PT, R145, 0x49, P3 ;  /* 0x000000499100780c */ /* 0x000fe20001f61670 */
[----:B------:R-:W-:Y:S01]  /*dc50*/  MUFU.EX2 R35, R35 ;  /* 0x0000002300237308 */ /* 0x000fe20000000800 */
[----:B------:R-:W-:Y:S02]  /*dc60*/  FMNMX.FTZ R39, R29, R136, !PT ;  /* 0x000000881d277209 */ /* 0x000fe40007810000 */
[----:B------:R-:W-:Y:S02]  /*dc70*/  ISETP.GT.AND P4, PT, R144, 0x41, P2 ;  /* 0x000000419000780c */ /* 0x000fe40001784270 */
[----:B------:R-:W-:-:S02]  /*dc80*/  FSEL R142, R60, -INF , !P3 ;  /* 0xff8000003c8e7808 */ /* 0x000fc40005800000 */
[----:B------:R-:W-:Y:S02]  /*dc90*/  FMNMX.FTZ R60, R46, R39, !PT ;  /* 0x000000272e3c7209 */ /* 0x000fe40007810000 */
[----:B------:R-:W-:Y:S01]  /*dca0*/  ISETP.LT.OR P4, PT, R145, 0x42, P4 ;  /* 0x000000429100780c */ /* 0x000fe20002781670 */
[----:B------:R1:W-:Y:S01]  /*dcb0*/  MUFU.EX2 R39, R43 ;  /* 0x0000002b00277308 */ /* 0x0003e20000000800 */
[----:B------:R-:W-:Y:S01]  /*dcc0*/  FMNMX.FTZ R41, R85, R60, !PT ;  /* 0x0000003c55297209 */ /* 0x000fe20007810000 */
[----:B------:R-:W-:Y:S01]  /*dcd0*/  FFMA.FTZ R60, R45, UR10, -R54 ;  /* 0x0000000a2d3c7c23 */ /* 0x000fe20008010836 */
[----:B0-----:R-:W-:Y:S02]  /*dce0*/  FSEL R87, R58, -INF , !P4 ;  /* 0xff8000003a577808 */ /* 0x001fe40006000000 */
[----:B------:R-:W-:Y:S02]  /*dcf0*/  ISETP.GT.AND P4, PT, R144, 0x49, P2 ;  /* 0x000000499000780c */ /* 0x000fe40001784270 */
[----:B------:R-:W-:Y:S01]  /*dd00*/  FMNMX.FTZ R41, R50, R41, !PT ;  /* 0x0000002932297209 */ /* 0x000fe20007810000 */
[----:B------:R-:W-:Y:S01]  /*dd10*/  MUFU.EX2 R58, R146 ;  /* 0x00000092003a7308 */ /* 0x000fe20000000800 */
[----:B------:R-:W-:-:S02]  /*dd20*/  ISETP.LT.OR P4, PT, R145, 0x4a, P4 ;  /* 0x0000004a9100780c */ /* 0x000fc40002781670 */
[----:B------:R-:W-:Y:S02]  /*dd30*/  FMNMX.FTZ R41, R52, R41, !PT ;  /* 0x0000002934297209 */ /* 0x000fe40007810000 */
[----:B--2---:R-:W-:Y:S02]  /*dd40*/  FSEL R143, R62, -INF , !P4 ;  /* 0xff8000003e8f7808 */ /* 0x004fe40006000000 */
[----:B------:R-:W-:Y:S01]  /*dd50*/  FMNMX.FTZ R62, R86, R41, !PT ;  /* 0x00000029563e7209 */ /* 0x000fe20007810000 */
[----:B------:R-:W-:Y:S01]  /*dd60*/  MUFU.EX2 R60, R60 ;  /* 0x0000003c003c7308 */ /* 0x000fe20000000800 */
[----:B------:R-:W-:Y:S02]  /*dd70*/  ISETP.GT.AND P3, PT, R144, 0x50, P2 ;  /* 0x000000509000780c */ /* 0x000fe40001764270 */
[----:B------:R-:W-:Y:S02]  /*dd80*/  FMNMX.FTZ R62, R57, R62, !PT ;  /* 0x0000003e393e7209 */ /* 0x000fe40007810000 */
[----:B------:R-:W-:-:S02]  /*dd90*/  ISETP.LT.OR P3, PT, R145, 0x51, P3 ;  /* 0x000000519100780c */ /* 0x000fc40001f61670 */
[----:B------:R-:W-:Y:S01]  /*dda0*/  ISETP.GT.AND P4, PT, R144, 0x51, P2 ;  /* 0x000000519000780c */ /* 0x000fe20001784270 */
[----:B------:R0:W-:Y:S01]  /*ddb0*/  MUFU.EX2 R41, R47 ;  /* 0x0000002f00297308 */ /* 0x0001e20000000800 */
[----:B-1----:R-:W-:Y:S02]  /*ddc0*/  FMNMX.FTZ R43, R87, R62, !PT ;  /* 0x0000003e572b7209 */ /* 0x002fe40007810000 */
[----:B------:R-:W-:Y:S02]  /*ddd0*/  FSEL R45, R64, -INF , !P3 ;  /* 0xff800000402d7808 */ /* 0x000fe40005800000 */
[----:B------:R-:W-:Y:S02]  /*dde0*/  ISETP.GT.AND P3, PT, R144, 0x58, P2 ;  /* 0x000000589000780c */ /* 0x000fe40001764270 */
[----:B------:R-:W-:Y:S01]  /*ddf0*/  ISETP.LT.OR P4, PT, R145, 0x52, P4 ;  /* 0x000000529100780c */ /* 0x000fe20002781670 */
[----:B------:R1:W-:Y:S01]  /*de00*/  MUFU.EX2 R62, R49 ;  /* 0x00000031003e7308 */ /* 0x0003e20000000800 */
[----:B------:R-:W-:Y:S01]  /*de10*/  FMNMX.FTZ R64, R142, R43, !PT ;  /* 0x0000002b8e407209 */ /* 0x000fe20007810000 */
[--C-:B------:R-:W-:Y:S01]  /*de20*/  FFMA.FTZ R43, R51, UR10, -R54.reuse ;  /* 0x0000000a332b7c23 */ /* 0x100fe20008010836 */
[----:B------:R-:W-:Y:S01]  /*de30*/  ISETP.LT.OR P3, PT, R145, 0x59, P3 ;  /* 0x000000599100780c */ /* 0x000fe20001f61670 */
[--C-:B------:R-:W-:Y:S01]  /*de40*/  FFMA.FTZ R51, R56, UR10, -R54.reuse ;  /* 0x0000000a38337c23 */ /* 0x100fe20008010836 */
[----:B------:R-:W-:Y:S01]  /*de50*/  FSEL R66, R66, -INF , !P4 ;  /* 0xff80000042427808 */ /* 0x000fe20006000000 */
[----:B------:R-:W-:Y:S01]  /*de60*/  FFMA.FTZ R56, R139, UR10, -R54 ;  /* 0x0000000a8b387c23 */ /* 0x000fe20008010836 */
[----:B------:R-:W-:Y:S01]  /*de70*/  FMNMX.FTZ R64, R143, R64, !PT ;  /* 0x000000408f407209 */ /* 0x000fe20007810000 */
[----:B------:R-:W-:Y:S01]  /*de80*/  MUFU.EX2 R43, R43 ;  /* 0x0000002b002b7308 */ /* 0x000fe20000000800 */
[----:B------:R-:W-:-:S02]  /*de90*/  ISETP.GT.AND P4, PT, R144, 0x59, P2 ;  /* 0x000000599000780c */ /* 0x000fc40001784270 */
[----:B------:R-:W-:Y:S02]  /*dea0*/  FSEL R68, R68, -INF , !P3 ;  /* 0xff80000044447808 */ /* 0x000fe40005800000 */
[----:B0-----:R-:W-:Y:S01]  /*deb0*/  FMNMX.FTZ R47, R45, R64, !PT ;  /* 0x000000402d2f7209 */ /* 0x001fe20007810000 */
[--C-:B------:R-:W-:Y:S01]  /*dec0*/  FFMA.FTZ R64, R53, UR10, -R54.reuse ;  /* 0x0000000a35407c23 */ /* 0x100fe20008010836 */
[----:B------:R-:W-:Y:S01]  /*ded0*/  ISETP.GT.AND P3, PT, R144, 0x60, P2 ;  /* 0x000000609000780c */ /* 0x000fe20001764270 */
[----:B------:R-:W-:Y:S01]  /*dee0*/  FFMA.FTZ R53, R59, UR10, -R54 ;  /* 0x0000000a3b357c23 */ /* 0x000fe20008010836 */
[C---:B------:R-:W-:Y:S01]  /*def0*/  ISETP.LT.OR P4, PT, R145.reuse, 0x5a, P4 ;  /* 0x0000005a9100780c */ /* 0x040fe20002781670 */
[----:B------:R-:W-:Y:S01]  /*df00*/  MUFU.EX2 R56, R56 ;  /* 0x0000003800387308 */ /* 0x000fe20000000800 */
[----:B------:R-:W-:Y:S02]  /*df10*/  FMNMX.FTZ R47, R66, R47, !PT ;  /* 0x0000002f422f7209 */ /* 0x000fe40007810000 */
[----:B------:R-:W-:-:S02]  /*df20*/  ISETP.LT.OR P3, PT, R145, 0x61, P3 ;  /* 0x000000619100780c */ /* 0x000fc40001f61670 */
[----:B------:R-:W-:Y:S02]  /*df30*/  FSEL R70, R70, -INF , !P4 ;  /* 0xff80000046467808 */ /* 0x000fe40006000000 */
[----:B------:R-:W-:Y:S01]  /*df40*/  ISETP.GT.AND P4, PT, R144, 0x61, P2 ;  /* 0x000000619000780c */ /* 0x000fe20001784270 */
[----:B------:R-:W-:Y:S01]  /*df50*/  MUFU.EX2 R64, R64 ;  /* 0x0000004000407308 */ /* 0x000fe20000000800 */
[----:B------:R-:W-:Y:S02]  /*df60*/  FMNMX.FTZ R47, R68, R47, !PT ;  /* 0x0000002f442f7209 */ /* 0x000fe40007810000 */
[----:B------:R-:W-:Y:S02]  /*df70*/  FSEL R72, R72, -INF , !P3 ;  /* 0xff80000048487808 */ /* 0x000fe40005800000 */
[----:B------:R-:W-:Y:S02]  /*df80*/  ISETP.GT.AND P3, PT, R144, 0x68, P2 ;  /* 0x000000689000780c */ /* 0x000fe40001764270 */
[----:B------:R-:W-:-:S02]  /*df90*/  ISETP.LT.OR P4, PT, R145, 0x62, P4 ;  /* 0x000000629100780c */ /* 0x000fc40002781670 */
[----:B-1----:R-:W-:Y:S02]  /*dfa0*/  FMNMX.FTZ R49, R70, R47, !PT ;  /* 0x0000002f46317209 */ /* 0x002fe40007810000 */
[----:B------:R-:W-:Y:S01]  /*dfb0*/  ISETP.LT.OR P3, PT, R145, 0x69, P3 ;  /* 0x000000699100780c */ /* 0x000fe20001f61670 */
[----:B------:R-:W-:Y:S01]  /*dfc0*/  MUFU.EX2 R47, R51 ;  /* 0x00000033002f7308 */ /* 0x000fe20000000800 */
[----:B------:R-:W-:Y:S02]  /*dfd0*/  FSEL R146, R74, -INF , !P4 ;  /* 0xff8000004a927808 */ /* 0x000fe40006000000 */
[----:B------:R-:W-:Y:S02]  /*dfe0*/  ISETP.GT.AND P4, PT, R144, 0x69, P2 ;  /* 0x000000699000780c */ /* 0x000fe40001784270 */
[----:B------:R-:W-:Y:S02]  /*dff0*/  FMNMX.FTZ R49, R72, R49, !PT ;  /* 0x0000003148317209 */ /* 0x000fe40007810000 */
[----:B------:R-:W-:Y:S01]  /*e000*/  FSEL R147, R76, -INF , !P3 ;  /* 0xff8000004c937808 */ /* 0x000fe20005800000 */
[----:B------:R-:W-:Y:S01]  /*e010*/  FFMA.FTZ R76, R69, UR10, -R54 ;  /* 0x0000000a454c7c23 */ /* 0x000fe20008010836 */
[----:B------:R-:W-:-:S02]  /*e020*/  ISETP.GT.AND P3, PT, R144, 0x70, P2 ;  /* 0x000000709000780c */ /* 0x000fc40001764270 */
[C---:B------:R-:W-:Y:S02]  /*e030*/  ISETP.LT.OR P4, PT, R145.reuse, 0x6a, P4 ;  /* 0x0000006a9100780c */ /* 0x040fe40002781670 */
[----:B------:R-:W-:Y:S01]  /*e040*/  FMNMX.FTZ R74, R146, R49, !PT ;  /* 0x00000031924a7209 */ /* 0x000fe20007810000 */
[----:B------:R-:W-:Y:S01]  /*e050*/  MUFU.EX2 R76, R76 ;  /* 0x0000004c004c7308 */ /* 0x000fe20000000800 */
[----:B------:R-:W-:Y:S02]  /*e060*/  ISETP.LT.OR P3, PT, R145, 0x71, P3 ;  /* 0x000000719100780c */ /* 0x000fe40001f61670 */
[----:B------:R-:W-:Y:S01]  /*e070*/  FSEL R148, R78, -INF , !P4 ;  /* 0xff8000004e947808 */ /* 0x000fe20006000000 */
[--C-:B------:R-:W-:Y:S01]  /*e080*/  FFMA.FTZ R78, R61, UR10, -R54.reuse ;  /* 0x0000000a3d4e7c23 */ /* 0x100fe20008010836 */
[----:B------:R-:W-:Y:S01]  /*e090*/  ISETP.GT.AND P4, PT, R144, 0x71, P2 ;  /* 0x000000719000780c */ /* 0x000fe20001784270 */
[----:B------:R-:W-:Y:S01]  /*e0a0*/  FFMA.FTZ R61, R71, UR10, -R54 ;  /* 0x0000000a473d7c23 */ /* 0x000fe20008010836 */
[----:B------:R-:W-:-:S02]  /*e0b0*/  FMNMX.FTZ R49, R147, R74, !PT ;  /* 0x0000004a93317209 */ /* 0x000fc40007810000 */
[----:B------:R-:W-:Y:S01]  /*e0c0*/  FSEL R139, R80, -INF , !P3 ;  /* 0xff800000508b7808 */ /* 0x000fe20005800000 */
[----:B------:R-:W-:Y:S01]  /*e0d0*/  FFMA.FTZ R80, R63, UR10, -R54 ;  /* 0x0000000a3f507c23 */ /* 0x000fe20008010836 */
[----:B------:R-:W-:Y:S01]  /*e0e0*/  ISETP.GT.AND P3, PT, R144, 0x78, P2 ;  /* 0x000000789000780c */ /* 0x000fe20001764270 */
[----:B------:R-:W-:Y:S01]  /*e0f0*/  MUFU.EX2 R78, R78 ;  /* 0x0000004e004e7308 */ /* 0x000fe20000000800 */
[C---:B------:R-:W-:Y:S02]  /*e100*/  ISETP.LT.OR P4, PT, R145.reuse, 0x72, P4 ;  /* 0x000000729100780c */ /* 0x040fe40002781670 */
[----:B------:R-:W-:Y:S02]  /*e110*/  FMNMX.FTZ R74, R148, R49, !PT ;  /* 0x00000031944a7209 */ /* 0x000fe40007810000 */
[----:B------:R-:W-:Y:S02]  /*e120*/  ISETP.GT.AND P2, PT, R144, 0x79, P2 ;  /* 0x000000799000780c */ /* 0x000fe40001744270 */
[----:B------:R-:W-:Y:S01]  /*e130*/  ISETP.LT.OR P3, PT, R145, 0x79, P3 ;  /* 0x000000799100780c */ /* 0x000fe20001f61670 */
[----:B------:R0:W-:Y:S01]  /*e140*/  MUFU.EX2 R49, R53 ;  /* 0x0000003500317308 */ /* 0x0001e20000000800 */
[----:B------:R-:W-:-:S02]  /*e150*/  FSEL R59, R82, -INF , !P4 ;  /* 0xff800000523b7808 */ /* 0x000fc40006000000 */
[----:B------:R-:W-:Y:S02]  /*e160*/  FMNMX.FTZ R74, R139, R74, !PT ;  /* 0x0000004a8b4a7209 */ /* 0x000fe40007810000 */
[----:B------:R-:W-:Y:S02]  /*e170*/  ISETP.LT.OR P2, PT, R145, 0x7a, P2 ;  /* 0x0000007a9100780c */ /* 0x000fe40001741670 */
[----:B------:R-:W-:Y:S01]  /*e180*/  FSEL R83, R83, -INF , !P3 ;  /* 0xff80000053537808 */ /* 0x000fe20005800000 */
[----:B------:R-:W-:Y:S01]  /*e190*/  MUFU.EX2 R61, R61 ;  /* 0x0000003d003d7308 */ /* 0x000fe20000000800 */
[----:B------:R-:W-:Y:S01]  /*e1a0*/  FMNMX.FTZ R74, R59, R74, !PT ;  /* 0x0000004a3b4a7209 */ /* 0x000fe20007810000 */
[--C-:B0-----:R-:W-:Y:S01]  /*e1b0*/  FFMA.FTZ R53, R67, UR10, -R54.reuse ;  /* 0x0000000a43357c23 */ /* 0x101fe20008010836 */
[----:B------:R-:W-:Y:S01]  /*e1c0*/  FSEL R144, R84, -INF , !P2 ;  /* 0xff80000054907808 */ /* 0x000fe20005000000 */
[--C-:B------:R-:W-:Y:S01]  /*e1d0*/  FFMA.FTZ R67, R79, UR10, -R54.reuse ;  /* 0x0000000a4f437c23 */ /* 0x100fe20008010836 */
[----:B------:R-:W-:Y:S01]  /*e1e0*/  FMNMX.FTZ R51, R83, R74, !PT ;  /* 0x0000004a53337209 */ /* 0x000fe20007810000 */
[--C-:B------:R-:W-:Y:S01]  /*e1f0*/  FFMA.FTZ R74, R65, UR10, -R54.reuse ;  /* 0x0000000a414a7c23 */ /* 0x100fe20008010836 */
[----:B------:R-:W-:Y:S01]  /*e200*/  FSEL R71, R13, RZ, P6 ;  /* 0x000000ff0d477208 */ /* 0x000fe20003000000 */
[--C-:B------:R-:W-:Y:S01]  /*e210*/  FFMA.FTZ R84, R81, UR10, -R54.reuse ;  /* 0x0000000a51547c23 */ /* 0x100fe20008010836 */
[----:B------:R-:W-:Y:S01]  /*e220*/  FMNMX.FTZ R63, R144, R51, !PT ;  /* 0x00000033903f7209 */ /* 0x000fe20007810000 */
[----:B------:R-:W-:Y:S01]  /*e230*/  FFMA.FTZ R65, R140, UR10, -R54 ;  /* 0x0000000a8c417c23 */ /* 0x000fe20008010836 */
[----:B------:R-:W-:Y:S01]  /*e240*/  MUFU.EX2 R51, R80 ;  /* 0x0000005000337308 */ /* 0x000fe20000000800 */
[----:B------:R-:W-:-:S02]  /*e250*/  FADD.FTZ R71, -R71, R20 ;  /* 0x0000001447477221 */ /* 0x000fc40000010100 */
[----:B------:R-:W0:Y:S05]  /*e260*/  SHFL.BFLY PT, R82, R63, 0x2, 0x1f ;  /* 0x0c401f003f527f89 */ /* 0x000e2a00000e0000 */
[----:B------:R1:W-:Y:S08]  /*e270*/  MUFU.EX2 R80, R73 ;  /* 0x0000004900507308 */ /* 0x0003f00000000800 */
[----:B------:R-:W-:Y:S08]  /*e280*/  MUFU.EX2 R74, R74 ;  /* 0x0000004a004a7308 */ /* 0x000ff00000000800 */
[----:B------:R-:W-:Y:S01]  /*e290*/  MUFU.EX2 R53, R53 ;  /* 0x0000003500357308 */ /* 0x000fe20000000800 */
[----:B0-----:R-:W-:Y:S01]  /*e2a0*/  FMNMX.FTZ R136, R63, R82, !PT ;  /* 0x000000523f887209 */ /* 0x001fe20007810000 */
[--C-:B------:R-:W-:Y:S01]  /*e2b0*/  FFMA.FTZ R63, R75, UR10, -R54.reuse ;  /* 0x0000000a4b3f7c23 */ /* 0x100fe20008010836 */
[--C-:B------:R-:W-:Y:S01]  /*e2c0*/  FFMA.FTZ R82, R77, UR10, -R54.reuse ;  /* 0x0000000a4d527c23 */ /* 0x100fe20008010836 */
[----:B------:R-:W-:-:S02]  /*e2d0*/  FFMA.FTZ R54, R141, UR10, -R54 ;  /* 0x0000000a8d367c23 */ /* 0x000fc40008010836 */
[----:B------:R-:W0:Y:S02]  /*e2e0*/  SHFL.BFLY PT, R69, R136, 0x1, 0x1f ;  /* 0x0c201f0088457f89 */ /* 0x000e2400000e0000 */
[----:B------:R-:W-:Y:S08]  /*e2f0*/  MUFU.EX2 R67, R67 ;  /* 0x0000004300437308 */ /* 0x000ff00000000800 */
[----:B------:R2:W-:Y:S08]  /*e300*/  MUFU.EX2 R20, R54 ;  /* 0x0000003600147308 */ /* 0x0005f00000000800 */
[----:B------:R-:W-:Y:S01]  /*e310*/  MUFU.EX2 R63, R63 ;  /* 0x0000003f003f7308 */ /* 0x000fe20000000800 */
[----:B0-----:R-:W-:Y:S01]  /*e320*/  FMNMX.FTZ R136, R136, R69, !PT ;  /* 0x0000004588887209 */ /* 0x001fe20007810000 */
[----:B------:R-:W-:-:S06]  /*e330*/  FMUL.FTZ R69, R71, UR10 ;  /* 0x0000000a47457c20 */ /* 0x000fcc0008410000 */
[----:B------:R-:W-:Y:S01]  /*e340*/  MUFU.EX2 R82, R82 ;  /* 0x0000005200527308 */ /* 0x000fe20000000800 */
[C---:B------:R-:W-:Y:S01]  /*e350*/  FSETP.NEU.FTZ.AND P2, PT, R136.reuse, -INF , PT ;  /* 0xff8000008800780b */ /* 0x040fe20003f5d000 */
[----:B-1----:R-:W-:-:S05]  /*e360*/  FMUL.FTZ R73, R136, UR10 ;  /* 0x0000000a88497c20 */ /* 0x002fca0008410000 */
[----:B------:R-:W-:Y:S01]  /*e370*/  FSEL R71, R73, RZ, P2 ;  /* 0x000000ff49477208 */ /* 0x000fe20001000000 */
[----:B------:R-:W0:Y:S04]  /*e380*/  MUFU.EX2 R69, R69 ;  /* 0x0000004500457308 */ /* 0x000e280000000800 */
[--C-:B------:R-:W-:Y:S01]  /*e390*/  FFMA.FTZ R150, R24, UR10, -R71.reuse ;  /* 0x0000000a18967c23 */ /* 0x100fe20008010847 */
[----:B------:R-:W-:Y:S01]  /*e3a0*/  FSEL R24, R136, RZ, P2 ;  /* 0x000000ff88187208 */ /* 0x000fe20001000000 */
[--C-:B------:R-:W-:Y:S01]  /*e3b0*/  FFMA.FTZ R75, R26, UR10, -R71.reuse ;  /* 0x0000000a1a4b7c23 */ /* 0x100fe20008010847 */
[--C-:B------:R-:W-:Y:S01]  /*e3c0*/  FFMA.FTZ R28, R28, UR10, -R71.reuse ;  /* 0x0000000a1c1c7c23 */ /* 0x100fe20008010847 */
[----:B------:R-:W-:Y:S01]  /*e3d0*/  FFMA.FTZ R141, R30, UR10, -R71 ;  /* 0x0000000a1e8d7c23 */ /* 0x000fe20008010847 */
[----:B------:R-:W-:-:S02]  /*e3e0*/  IMAD.U32 R26, RZ, RZ, UR7 ;  /* 0x00000007ff1a7e24 */ /* 0x000fc4000f8e00ff */
[----:B------:R-:W-:Y:S01]  /*e3f0*/  FADD.FTZ R24, -R24, R21 ;  /* 0x0000001518187221 */ /* 0x000fe20000010100 */
[----:B------:R-:W-:Y:S01]  /*e400*/  MUFU.EX2 R150, R150 ;  /* 0x0000009600967308 */ /* 0x000fe20000000800 */
[--C-:B------:R-:W-:Y:S01]  /*e410*/  FFMA.FTZ R33, R33, UR10, -R71.reuse ;  /* 0x0000000a21217c23 */ /* 0x100fe20008010847 */
[--C-:B--2---:R-:W-:Y:S01]  /*e420*/  FFMA.FTZ R54, R55, UR10, -R71.reuse ;  /* 0x0000000a37367c23 */ /* 0x104fe20008010847 */
[----:B------:R-:W-:Y:S01]  /*e430*/  FMUL.FTZ R21, R24, UR10 ;  /* 0x0000000a18157c20 */ /* 0x000fe20008410000 */
[----:B------:R-:W-:Y:S01]  /*e440*/  @!P1 LEA R26, R26, UR36, 0x3 ;  /* 0x000000241a1a9c11 */ /* 0x000fe2000f8e18ff */
[--C-:B------:R-:W-:Y:S01]  /*e450*/  FFMA.FTZ R77, R42, UR10, -R71.reuse ;  /* 0x0000000a2a4d7c23 */ /* 0x100fe20008010847 */
[----:B0-----:R-:W-:Y:S01]  /*e460*/  FFMA.FTZ R24, R69, R7, R34 ;  /* 0x0000000745187223 */ /* 0x001fe20000010022 */
[--C-:B------:R-:W-:Y:S01]  /*e470*/  FFMA.FTZ R42, R29, UR10, -R71.reuse ;  /* 0x0000000a1d2a7c23 */ /* 0x100fe20008010847 */
[----:B------:R-:W-:Y:S01]  /*e480*/  MUFU.EX2 R75, R75 ;  /* 0x0000004b004b7308 */ /* 0x000fe20000000800 */
[----:B------:R-:W-:Y:S01]  /*e490*/  FFMA.FTZ R73, R36, UR10, -R71 ;  /* 0x0000000a24497c23 */ /* 0x000fe20008010847 */
[----:B------:R-:W-:Y:S01]  /*e4a0*/  FADD.FTZ R24, R25, R24 ;  /* 0x0000001819187221 */ /* 0x000fe20000010000 */
[----:B------:R-:W-:-:S02]  /*e4b0*/  @!P1 VIADD R26, R26, 0x2d860 ;  /* 0x0002d8601a1a9836 */ /* 0x000fc40000000000 */
[--C-:B------:R-:W-:Y:S01]  /*e4c0*/  FFMA.FTZ R140, R38, UR10, -R71.reuse ;  /* 0x0000000a268c7c23 */ /* 0x100fe20008010847 */
[--C-:B------:R-:W-:Y:S01]  /*e4d0*/  FFMA.FTZ R40, R40, UR10, -R71.reuse ;  /* 0x0000000a28287c23 */ /* 0x100fe20008010847 */
[----:B------:R-:W-:Y:S01]  /*e4e0*/  FADD.FTZ R29, R27, R24 ;  /* 0x000000181b1d7221 */ /* 0x000fe20000010000 */
[----:B------:R-:W-:Y:S01]  /*e4f0*/  F2FP.F16.F32.PACK_AB R24, R25, R34 ;  /* 0x000000221918723e */ /* 0x000fe200000000ff */
[----:B------:R-:W0:Y:S01]  /*e500*/  MUFU.EX2 R21, R21 ;  /* 0x0000001500157308 */ /* 0x000e220000000800 */
[----:B------:R-:W-:Y:S01]  /*e510*/  @!P1 PRMT R26, RZ, 0x654, R26 ;  /* 0x00000654ff1a9816 */ /* 0x000fe2000000001a */
[--C-:B------:R-:W-:Y:S01]  /*e520*/  FFMA.FTZ R36, R85, UR10, -R71.reuse ;  /* 0x0000000a55247c23 */ /* 0x100fe20008010847 */
[--C-:B------:R-:W-:Y:S01]  /*e530*/  FFMA.FTZ R81, R46, UR10, -R71.reuse ;  /* 0x0000000a2e517c23 */ /* 0x100fe20008010847 */
[--C-:B------:R-:W-:Y:S01]  /*e540*/  FFMA.FTZ R55, R50, UR10, -R71.reuse ;  /* 0x0000000a32377c23 */ /* 0x100fe20008010847 */
[----:B------:R1:W-:Y:S01]  /*e550*/  @!P1 SYNCS.ARRIVE.TRANS64.RED.A1T0 RZ, [R26+URZ], RZ ;  /* 0x000000ff1aff99a7 */ /* 0x0003e2000810043f */
[--C-:B------:R-:W-:Y:S01]  /*e560*/  FFMA.FTZ R38, R52, UR10, -R71.reuse ;  /* 0x0000000a34267c23 */ /* 0x100fe20008010847 */
[--C-:B------:R-:W-:Y:S01]  /*e570*/  FFMA.FTZ R79, R86, UR10, -R71.reuse ;  /* 0x0000000a564f7c23 */ /* 0x100fe20008010847 */
[----:B------:R-:W2:Y:S01]  /*e580*/  MUFU.EX2 R28, R28 ;  /* 0x0000001c001c7308 */ /* 0x000ea20000000800 */
[--C-:B------:R-:W-:Y:S01]  /*e590*/  FFMA.FTZ R52, R59, UR10, -R71.reuse ;  /* 0x0000000a3b347c23 */ /* 0x100fe20008010847 */
[--C-:B------:R-:W-:Y:S01]  /*e5a0*/  FFMA.FTZ R57, R57, UR10, -R71.reuse ;  /* 0x0000000a39397c23 */ /* 0x100fe20008010847 */
[--C-:B------:R-:W-:Y:S01]  /*e5b0*/  FFMA.FTZ R46, R87, UR10, -R71.reuse ;  /* 0x0000000a572e7c23 */ /* 0x100fe20008010847 */
[--C-:B------:R-:W-:Y:S01]  /*e5c0*/  FFMA.FTZ R7, R142, UR10, -R71.reuse ;  /* 0x0000000a8e077c23 */ /* 0x100fe20008010847 */
[----:B-1----:R-:W-:Y:S01]  /*e5d0*/  F2FP.F16.F32.PACK_AB R26, R44, R27 ;  /* 0x0000001b2c1a723e */ /* 0x002fe200000000ff */
[--C-:B------:R-:W-:Y:S01]  /*e5e0*/  FFMA.FTZ R143, R143, UR10, -R71.reuse ;  /* 0x0000000a8f8f7c23 */ /* 0x100fe20008010847 */
[----:B------:R-:W-:Y:S01]  /*e5f0*/  F2FP.F16.F32.PACK_AB R34, R48, R35 ;  /* 0x000000233022723e */ /* 0x000fe200000000ff */
[----:B------:R-:W1:Y:S01]  /*e600*/  MUFU.EX2 R141, R141 ;  /* 0x0000008d008d7308 */ /* 0x000e620000000800 */
[----:B0-----:R-:W-:Y:S01]  /*e610*/  FFMA.FTZ R6, R21, R6, R150 ;  /* 0x0000000615067223 */ /* 0x001fe20000010096 */
[--C-:B------:R-:W-:Y:S01]  /*e620*/  FFMA.FTZ R50, R68, UR10, -R71.reuse ;  /* 0x0000000a44327c23 */ /* 0x100fe20008010847 */
[--C-:B------:R-:W-:Y:S01]  /*e630*/  FFMA.FTZ R146, R146, UR10, -R71.reuse ;  /* 0x0000000a92927c23 */ /* 0x100fe20008010847 */
[----:B------:R-:W-:Y:S01]  /*e640*/  FFMA.FTZ R147, R147, UR10, -R71 ;  /* 0x0000000a93937c23 */ /* 0x000fe20008010847 */
[----:B------:R-:W-:Y:S01]  /*e650*/  FADD.FTZ R25, R75, R6 ;  /* 0x000000064b197221 */ /* 0x000fe20000010000 */
[----:B------:R-:W-:Y:S01]  /*e660*/  FADD.FTZ R6, R44, R29 ;  /* 0x0000001d2c067221 */ /* 0x000fe20000010000 */
[----:B------:R-:W-:Y:S01]  /*e670*/  FFMA.FTZ R148, R148, UR10, -R71 ;  /* 0x0000000a94947c23 */ /* 0x000fe20008010847 */
[----:B------:R-:W0:Y:S01]  /*e680*/  MUFU.EX2 R33, R33 ;  /* 0x0000002100217308 */ /* 0x000e220000000800 */
[----:B--2---:R-:W-:Y:S01]  /*e690*/  FADD.FTZ R30, R28, R25 ;  /* 0x000000191c1e7221 */ /* 0x004fe20000010000 */
[----:B------:R-:W-:Y:S01]  /*e6a0*/  FADD.FTZ R29, R31, R6 ;  /* 0x000000061f1d7221 */ /* 0x000fe20000010000 */
[----:B------:R-:W-:Y:S01]  /*e6b0*/  F2FP.F16.F32.PACK_AB R25, R75, R150 ;  /* 0x000000964b19723e */ /* 0x000fe200000000ff */
[--C-:B------:R-:W-:Y:S01]  /*e6c0*/  FFMA.FTZ R6, R45, UR10, -R71.reuse ;  /* 0x0000000a2d067c23 */ /* 0x100fe20008010847 */
[--C-:B------:R-:W-:Y:S01]  /*e6d0*/  FFMA.FTZ R45, R66, UR10, -R71.reuse ;  /* 0x0000000a422d7c23 */ /* 0x100fe20008010847 */
[--C-:B------:R-:W-:Y:S01]  /*e6e0*/  FFMA.FTZ R75, R70, UR10, -R71.reuse ;  /* 0x0000000a464b7c23 */ /* 0x100fe20008010847 */
[----:B------:R-:W-:Y:S01]  /*e6f0*/  FFMA.FTZ R66, R72, UR10, -R71 ;  /* 0x0000000a48427c23 */ /* 0x000fe20008010847 */
[----:B------:R-:W2:Y:S01]  /*e700*/  MUFU.EX2 R54, R54 ;  /* 0x0000003600367308 */ /* 0x000ea20000000800 */
[C---:B-1----:R-:W-:Y:S01]  /*e710*/  FADD.FTZ R30, R141.reuse, R30 ;  /* 0x0000001e8d1e7221 */ /* 0x042fe20000010000 */
[----:B------:R-:W-:Y:S01]  /*e720*/  F2FP.F16.F32.PACK_AB R27, R141, R28 ;  /* 0x0000001c8d1b723e */ /* 0x000fe200000000ff */
[C---:B------:R-:W-:Y:S01]  /*e730*/  FADD.FTZ R28, R32.reuse, R29 ;  /* 0x0000001d201c7221 */ /* 0x040fe20000010000 */
[----:B------:R-:W-:Y:S01]  /*e740*/  F2FP.F16.F32.PACK_AB R32, R32, R31 ;  /* 0x0000001f2020723e */ /* 0x000fe200000000ff */
[--C-:B------:R-:W-:Y:S01]  /*e750*/  FFMA.FTZ R139, R139, UR10, -R71.reuse ;  /* 0x0000000a8b8b7c23 */ /* 0x100fe20008010847 */
[----:B------:R-:W-:Y:S01]  /*e760*/  FFMA.FTZ R83, R83, UR10, -R71 ;  /* 0x0000000a53537c23 */ /* 0x000fe20008010847 */
[----:B------:R-:W-:Y:S01]  /*e770*/  FADD.FTZ R85, R35, R28 ;  /* 0x0000001c23557221 */ /* 0x000fe20000010000 */
[----:B------:R-:W1:Y:S01]  /*e780*/  MUFU.EX2 R73, R73 ;  /* 0x0000004900497308 */ /* 0x000e620000000800 */
[----:B0-----:R-:W-:Y:S01]  /*e790*/  FADD.FTZ R29, R33, R30 ;  /* 0x0000001e211d7221 */ /* 0x001fe20000010000 */
[----:B------:R0:W-:Y:S01]  /*e7a0*/  STSM.16.M88.4 [R10+0x21800], R24 ;  /* 0x021800180a007844 */ /* 0x0001e20000000200 */
[----:B------:R-:W-:Y:S01]  /*e7b0*/  FADD.FTZ R30, R48, R85 ;  /* 0x00000055301e7221 */ /* 0x000fe20000010000 */
[----:B------:R-:W-:Y:S01]  /*e7c0*/  FFMA.FTZ R71, R144, UR10, -R71 ;  /* 0x0000000a90477c23 */ /* 0x000fe20008010847 */
[----:B------:R-:W-:Y:S01]  /*e7d0*/  ISETP.GT.AND P2, PT, R12, UR11, PT ;  /* 0x0000000b0c007c0c */ /* 0x000fe2000bf44270 */
[----:B------:R-:W-:Y:S01]  /*e7e0*/  UMOV UR7, UR4 ;  /* 0x0000000400077c82 */ /* 0x000fe20008000000 */
[----:B------:R-:W-:Y:S01]  /*e7f0*/  FADD.FTZ R85, R37, R30 ;  /* 0x0000001e25557221 */ /* 0x000fe20000010000 */
[----:B------:R-:W3:Y:S01]  /*e800*/  MUFU.EX2 R140, R140 ;  /* 0x0000008c008c7308 */ /* 0x000ee20000000800 */
[C---:B--2---:R-:W-:Y:S01]  /*e810*/  FADD.FTZ R28, R54.reuse, R29 ;  /* 0x0000001d361c7221 */ /* 0x044fe20000010000 */
[----:B------:R-:W-:Y:S01]  /*e820*/  F2FP.F16.F32.PACK_AB R33, R54, R33 ;  /* 0x000000213621723e */ /* 0x000fe200000000ff */
[----:B------:R-:W-:Y:S01]  /*e830*/  FADD.FTZ R30, R58, R85 ;  /* 0x000000553a1e7221 */ /* 0x000fe20000010000 */
[-C--:B------:R-:W-:Y:S01]  /*e840*/  FMUL.FTZ R90, R90, R21.reuse ;  /* 0x000000155a5a7220 */ /* 0x080fe20000410000 */
[-C--:B------:R-:W-:Y:S01]  /*e850*/  FMUL.FTZ R91, R91, R21.reuse ;  /* 0x000000155b5b7220 */ /* 0x080fe20000410000 */
[-C--:B------:R-:W-:Y:S01]  /*e860*/  FMUL.FTZ R94, R94, R21.reuse ;  /* 0x000000155e5e7220 */ /* 0x080fe20000410000 */
[----:B------:R-:W-:Y:S01]  /*e870*/  FADD.FTZ R85, R39, R30 ;  /* 0x0000001e27557221 */ /* 0x000fe20000010000 */
[----:B------:R-:W2:Y:S01]  /*e880*/  MUFU.EX2 R40, R40 ;  /* 0x0000002800287308 */ /* 0x000ea20000000800 */
        /* <DEDUP_REMOVED lines=8> */
[C---:B---3--:R-:W-:Y:S01]  /*e910*/  FADD.FTZ R29, R140.reuse, R29 ;  /* 0x0000001d8c1d7221 */ /* 0x048fe20000010000 */
[----:B------:R-:W-:Y:S01]  /*e920*/  F2FP.F16.F32.PACK_AB R35, R140, R73 ;  /* 0x000000498c23723e */ /* 0x000fe200000000ff */
[-C--:B------:R-:W-:Y:S01]  /*e930*/  FMUL.FTZ R103, R103, R21.reuse ;  /* 0x0000001567677220 */ /* 0x080fe20000410000 */
[-C--:B------:R-:W-:Y:S01]  /*e940*/  FMUL.FTZ R106, R106, R21.reuse ;  /* 0x000000156a6a7220 */ /* 0x080fe20000410000 */
[-C--:B------:R-:W-:Y:S01]  /*e950*/  FMUL.FTZ R107, R107, R21.reuse ;  /* 0x000000156b6b7220 */ /* 0x080fe20000410000 */
[-C--:B------:R-:W-:Y:S01]  /*e960*/  FMUL.FTZ R110, R110, R21.reuse ;  /* 0x000000156e6e7220 */ /* 0x080fe20000410000 */
[----:B------:R-:W-:Y:S01]  /*e970*/  STSM.16.M88.4 [R9], R32 ;  /* 0x0000002009007844 */ /* 0x000fe20000000200 */
        /* <DEDUP_REMOVED lines=17> */
[----:B---3--:R-:W-:Y:S01]  /*ea90*/  FADD.FTZ R28, R42, R29 ;  /* 0x0000001d2a1c7221 */ /* 0x008fe20000010000 */
[----:B------:R-:W-:Y:S01]  /*eaa0*/  FMUL.FTZ R135, R135, R21 ;  /* 0x0000001587877220 */ /* 0x000fe20000410000 */
[-C--:B------:R-:W-:Y:S01]  /*eab0*/  FMUL.FTZ R88, R88, R69.reuse ;  /* 0x0000004558587220 */ /* 0x080fe20000410000 */
[-C--:B------:R-:W-:Y:S01]  /*eac0*/  FMUL.FTZ R89, R89, R69.reuse ;  /* 0x0000004559597220 */ /* 0x080fe20000410000 */
[-C--:B------:R-:W-:Y:S01]  /*ead0*/  FMUL.FTZ R92, R92, R69.reuse ;  /* 0x000000455c5c7220 */ /* 0x080fe20000410000 */
[-C--:B------:R-:W-:Y:S01]  /*eae0*/  FMUL.FTZ R93, R93, R69.reuse ;  /* 0x000000455d5d7220 */ /* 0x080fe20000410000 */
[-C--:B------:R-:W-:Y:S01]  /*eaf0*/  FMUL.FTZ R96, R96, R69.reuse ;  /* 0x0000004560607220 */ /* 0x080fe20000410000 */
[----:B------:R-:W3:Y:S01]  /*eb00*/  MUFU.EX2 R55, R55 ;  /* 0x0000003700377308 */ /* 0x000ee20000000800 */
[----:B--2---:R-:W-:Y:S01]  /*eb10*/  FADD.FTZ R29, R81, R28 ;  /* 0x0000001c511d7221 */ /* 0x004fe20000010000 */
[----:B------:R-:W-:Y:S01]  /*eb20*/  FADD.FTZ R28, R62, R59 ;  /* 0x0000003b3e1c7221 */ /* 0x000fe20000010000 */
[-C--:B------:R-:W-:Y:S01]  /*eb30*/  FMUL.FTZ R97, R97, R69.reuse ;  /* 0x0000004561617220 */ /* 0x080fe20000410000 */
[-C--:B------:R-:W-:Y:S01]  /*eb40*/  FMUL.FTZ R100, R100, R69.reuse ;  /* 0x0000004564647220 */ /* 0x080fe20000410000 */
[----:B------:R-:W-:Y:S01]  /*eb50*/  FMUL.FTZ R101, R101, R69 ;  /* 0x0000004565657220 */ /* 0x000fe20000410000 */
[----:B------:R-:W-:Y:S01]  /*eb60*/  FADD.FTZ R31, R43, R28 ;  /* 0x0000001c2b1f7221 */ /* 0x000fe20000010000 */
[----:B------:R-:W-:Y:S01]  /*eb70*/  F2FP.F16.F32.PACK_AB R28, R58, R37 ;  /* 0x000000253a1c723e */ /* 0x000fe200000000ff */
[----:B------:R-:W2:Y:S01]  /*eb80*/  MUFU.EX2 R38, R38 ;  /* 0x0000002600267308 */ /* 0x000ea20000000800 */
[----:B-1----:R-:W-:Y:S01]  /*eb90*/  FADD.FTZ R30, R36, R29 ;  /* 0x0000001d241e7221 */ /* 0x002fe20000010000 */
[----:B------:R-:W-:Y:S01]  /*eba0*/  FADD.FTZ R48, R64, R31 ;  /* 0x0000001f40307221 */ /* 0x000fe20000010000 */
[----:B------:R-:W-:Y:S01]  /*ebb0*/  F2FP.F16.F32.PACK_AB R31, R81, R42 ;  /* 0x0000002a511f723e */ /* 0x000fe200000000ff */
[----:B------:R-:W-:Y:S01]  /*ebc0*/  FMUL.FTZ R104, R104, R69 ;  /* 0x0000004568687220 */ /* 0x000fe20000410000 */
[----:B------:R-:W-:Y:S01]  /*ebd0*/  F2FP.F16.F32.PACK_AB R58, R78, R49 ;  /* 0x000000314e3a723e */ /* 0x000fe200000000ff */
[----:B0-----:R-:W-:Y:S01]  /*ebe0*/  FADD.FTZ R25, R47, R48 ;  /* 0x000000302f197221 */ /* 0x001fe20000010000 */
[----:B------:R-:W-:Y:S01]  /*ebf0*/  FMUL.FTZ R105, R105, R69 ;  /* 0x0000004569697220 */ /* 0x000fe20000410000 */
[----:B------:R-:W0:Y:S01]  /*ec00*/  MUFU.EX2 R79, R79 ;  /* 0x0000004f004f7308 */ /* 0x000e220000000800 */
[----:B---3--:R-:W-:Y:S01]  /*ec10*/  FADD.FTZ R29, R55, R30 ;  /* 0x0000001e371d7221 */ /* 0x008fe20000010000 */
[----:B------:R-:W-:Y:S01]  /*ec20*/  FADD.FTZ R26, R56, R25 ;  /* 0x00000019381a7221 */ /* 0x000fe20000010000 */
[----:B------:R-:W-:Y:S01]  /*ec30*/  F2FP.F16.F32.PACK_AB R30, R60, R39 ;  /* 0x000000273c1e723e */ /* 0x000fe200000000ff */
[----:B------:R-:W-:Y:S01]  /*ec40*/  FMUL.FTZ R108, R108, R69 ;  /* 0x000000456c6c7220 */ /* 0x000fe20000410000 */
[----:B------:R-:W-:Y:S01]  /*ec50*/  F2FP.F16.F32.PACK_AB R56, R56, R47 ;  /* 0x0000002f3838723e */ /* 0x000fe200000000ff */
[----:B------:R-:W-:Y:S01]  /*ec60*/  FADD.FTZ R27, R49, R26 ;  /* 0x0000001a311b7221 */ /* 0x000fe20000010000 */
[-C--:B------:R-:W-:Y:S01]  /*ec70*/  FMUL.FTZ R109, R109, R69.reuse ;  /* 0x000000456d6d7220 */ /* 0x080fe20000410000 */
[----:B------:R-:W1:Y:S01]  /*ec80*/  MUFU.EX2 R57, R57 ;  /* 0x0000003900397308 */ /* 0x000e620000000800 */
[----:B--2---:R-:W-:Y:S01]  /*ec90*/  FADD.FTZ R24, R38, R29 ;  /* 0x0000001d26187221 */ /* 0x004fe20000010000 */
[----:B------:R-:W-:Y:S01]  /*eca0*/  FADD.FTZ R26, R78, R27 ;  /* 0x0000001b4e1a7221 */ /* 0x000fe20000010000 */
[----:B------:R-:W-:Y:S01]  /*ecb0*/  F2FP.F16.F32.PACK_AB R29, R77, R40 ;  /* 0x000000284d1d723e */ /* 0x000fe200000000ff */
[-C--:B------:R-:W-:Y:S01]  /*ecc0*/  FMUL.FTZ R112, R112, R69.reuse ;  /* 0x0000004570707220 */ /* 0x080fe20000410000 */
[----:B------:R-:W-:Y:S01]  /*ecd0*/  FMUL.FTZ R113, R113, R69 ;  /* 0x0000004571717220 */ /* 0x000fe20000410000 */
[----:B------:R-:W-:Y:S01]  /*ece0*/  FADD.FTZ R27, R51, R26 ;  /* 0x0000001a331b7221 */ /* 0x000fe20000010000 */
[----:B------:R-:W-:Y:S01]  /*ecf0*/  F2FP.F16.F32.PACK_AB R26, R64, R43 ;  /* 0x0000002b401a723e */ /* 0x000fe200000000ff */
[----:B------:R-:W2:Y:S01]  /*ed00*/  MUFU.EX2 R46, R46 ;  /* 0x0000002e002e7308 */ /* 0x000ea20000000800 */
[----:B0-----:R-:W-:Y:S01]  /*ed10*/  FADD.FTZ R24, R79, R24 ;  /* 0x000000184f187221 */ /* 0x001fe20000010000 */
[----:B------:R-:W-:Y:S01]  /*ed20*/  FADD.FTZ R40, R74, R27 ;  /* 0x0000001b4a287221 */ /* 0x000fe20000010000 */
[----:B------:R0:W-:Y:S01]  /*ed30*/  STSM.16.M88.4 [R8], R28 ;  /* 0x0000001c08007844 */ /* 0x0001e20000000200 */
[-C--:B------:R-:W-:Y:S01]  /*ed40*/  FMUL.FTZ R116, R116, R69.reuse ;  /* 0x0000004574747220 */ /* 0x080fe20000410000 */
[-C--:B------:R-:W-:Y:S01]  /*ed50*/  FMUL.FTZ R117, R117, R69.reuse ;  /* 0x0000004575757220 */ /* 0x080fe20000410000 */
[----:B------:R-:W-:Y:S01]  /*ed60*/  FADD.FTZ R27, R53, R40 ;  /* 0x00000028351b7221 */ /* 0x000fe20000010000 */
        /* <DEDUP_REMOVED lines=12> */
[----:B0-----:R-:W-:Y:S01]  /*ee30*/  FADD.FTZ R30, R76, R27 ;  /* 0x0000001b4c1e7221 */ /* 0x001fe20000010000 */
[----:B------:R-:W-:Y:S01]  /*ee40*/  F2FP.F16.F32.PACK_AB R27, R79, R38 ;  /* 0x000000264f1b723e */ /* 0x000fe200000000ff */
[----:B------:R-:W-:Y:S01]  /*ee50*/  FMUL.FTZ R133, R133, R69 ;  /* 0x0000004585857220 */ /* 0x000fe20000410000 */
[----:B------:R-:W-:-:S02]  /*ee60*/  VIADD R12, R12, 0xffffffff ;  /* 0xffffffff0c0c7836 */ /* 0x000fc40000000000 */
[----:B------:R-:W0:Y:S01]  /*ee70*/  MUFU.EX2 R6, R6 ;  /* 0x0000000600067308 */ /* 0x000e220000000800 */
[----:B---3--:R-:W-:Y:S01]  /*ee80*/  FADD.FTZ R25, R7, R24 ;  /* 0x0000001807197221 */ /* 0x008fe20000010000 */
[----:B------:R-:W-:Y:S01]  /*ee90*/  F2FP.F16.F32.PACK_AB R24, R62, R41 ;  /* 0x000000293e18723e */ /* 0x000fe200000000ff */
[----:B------:R-:W-:-:S05]  /*eea0*/  IMAD.MOV.U32 R21, RZ, RZ, R136 ;  /* 0x000000ffff157224 */ /* 0x000fca00078e0088 */
[----:B------:R-:W2:Y:S01]  /*eeb0*/  MUFU.EX2 R45, R45 ;  /* 0x0000002d002d7308 */ /* 0x000ea20000000800 */
[C---:B-1----:R-:W-:Y:S01]  /*eec0*/  FADD.FTZ R25, R44.reuse, R25 ;  /* 0x000000192c197221 */ /* 0x042fe20000010000 */
[----:B------:R-:W-:-:S06]  /*eed0*/  F2FP.F16.F32.PACK_AB R59, R44, R7 ;  /* 0x000000072c3b723e */ /* 0x000fcc00000000ff */
[----:B------:R-:W1:Y:S01]  /*eee0*/  MUFU.EX2 R50, R50 ;  /* 0x0000003200327308 */ /* 0x000e620000000800 */
[----:B0-----:R-:W-:Y:S01]  /*eef0*/  FADD.FTZ R32, R6, R25 ;  /* 0x0000001906207221 */ /* 0x001fe20000010000 */
[----:B------:R-:W-:-:S05]  /*ef00*/  F2FP.F16.F32.PACK_AB R25, R55, R36 ;  /* 0x000000243719723e */ /* 0x000fca00000000ff */
[----:B------:R0:W-:Y:S01]  /*ef10*/  STSM.16.M88.4 [R5], R24 ;  /* 0x0000001805007844 */ /* 0x0001e20000000200 */
[----:B------:R-:W3:Y:S01]  /*ef20*/  MUFU.EX2 R75, R75 ;  /* 0x0000004b004b7308 */ /* 0x000ee20000000800 */
[----:B--2---:R-:W-:Y:S02]  /*ef30*/  FADD.FTZ R29, R45, R32 ;  /* 0x000000202d1d7221 */ /* 0x004fe40000010000 */
[----:B------:R4:W-:Y:S05]  /*ef40*/  STSM.16.M88.4 [R10+0x27800], R56 ;  /* 0x027800380a007844 */ /* 0x0009ea0000000200 */
[----:B------:R-:W2:Y:S01]  /*ef50*/  MUFU.EX2 R66, R66 ;  /* 0x0000004200427308 */ /* 0x000ea20000000800 */
[----:B-1----:R-:W-:Y:S01]  /*ef60*/  FADD.FTZ R28, R50, R29 ;  /* 0x0000001d321c7221 */ /* 0x002fe20000010000 */
[----:B------:R-:W-:-:S06]  /*ef70*/  FADD.FTZ R29, R61, R30 ;  /* 0x0000001e3d1d7221 */ /* 0x000fcc0000010000 */
[----:B------:R-:W0:Y:S01]  /*ef80*/  MUFU.EX2 R84, R84 ;  /* 0x0000005400547308 */ /* 0x000e220000000800 */
[C---:B---3--:R-:W-:Y:S01]  /*ef90*/  FADD.FTZ R7, R75.reuse, R28 ;  /* 0x0000001c4b077221 */ /* 0x048fe20000010000 */
[C---:B------:R-:W-:Y:S01]  /*efa0*/  FADD.FTZ R28, R80.reuse, R29 ;  /* 0x0000001d501c7221 */ /* 0x040fe20000010000 */
[----:B------:R-:W-:Y:S02]  /*efb0*/  F2FP.F16.F32.PACK_AB R31, R75, R50 ;  /* 0x000000324b1f723e */ /* 0x000fe400000000ff */
[----:B------:R-:W-:-:S03]  /*efc0*/  F2FP.F16.F32.PACK_AB R80, R80, R61 ;  /* 0x0000003d5050723e */ /* 0x000fc600000000ff */
[----:B------:R-:W1:Y:S01]  /*efd0*/  MUFU.EX2 R37, R146 ;  /* 0x0000009200257308 */ /* 0x000e620000000800 */
[----:B--2---:R-:W-:Y:S01]  /*efe0*/  FADD.FTZ R30, R66, R7 ;  /* 0x00000007421e7221 */ /* 0x004fe20000010000 */
[----:B------:R-:W-:Y:S01]  /*eff0*/  FADD.FTZ R7, R63, R28 ;  /* 0x0000001c3f077221 */ /* 0x000fe20000010000 */
[----:B------:R-:W-:-:S03]  /*f000*/  F2FP.F16.F32.PACK_AB R28, R74, R51 ;  /* 0x000000334a1c723e */ /* 0x000fc600000000ff */
[C---:B------:R-:W-:Y:S01]  /*f010*/  FADD.FTZ R34, R82.reuse, R7 ;  /* 0x0000000752227221 */ /* 0x040fe20000010000 */
[----:B------:R-:W-:Y:S01]  /*f020*/  F2FP.F16.F32.PACK_AB R82, R82, R63 ;  /* 0x0000003f5252723e */ /* 0x000fe200000000ff */
[----:B------:R-:W2:Y:S02]  /*f030*/  MUFU.EX2 R147, R147 ;  /* 0x0000009300937308 */ /* 0x000ea40000000800 */
[----:B------:R-:W-:-:S04]  /*f040*/  FADD.FTZ R29, R67, R34 ;  /* 0x00000022431d7221 */ /* 0x000fc80000010000 */
[----:B0-----:R-:W-:Y:S01]  /*f050*/  FADD.FTZ R24, R84, R29 ;  /* 0x0000001d54187221 */ /* 0x001fe20000010000 */
[----:B------:R-:W-:Y:S01]  /*f060*/  F2FP.F16.F32.PACK_AB R29, R45, R6 ;  /* 0x000000062d1d723e */ /* 0x000fe200000000ff */
[----:B------:R-:W0:Y:S01]  /*f070*/  MUFU.EX2 R148, R148 ;  /* 0x0000009400947308 */ /* 0x000e220000000800 */
[C---:B-1----:R-:W-:Y:S01]  /*f080*/  FADD.FTZ R32, R37.reuse, R30 ;  /* 0x0000001e25207221 */ /* 0x042fe20000010000 */
[----:B------:R-:W-:Y:S02]  /*f090*/  F2FP.F16.F32.PACK_AB R30, R76, R53 ;  /* 0x000000354c1e723e */ /* 0x000fe400000000ff */
[----:B------:R-:W-:Y:S02]  /*f0a0*/  F2FP.F16.F32.PACK_AB R81, R37, R66 ;  /* 0x000000422551723e */ /* 0x000fe400000000ff */
[----:B------:R-:W-:Y:S01]  /*f0b0*/  F2FP.F16.F32.PACK_AB R84, R84, R67 ;  /* 0x000000435454723e */ /* 0x000fe200000000ff */
[----:B------:R4:W-:Y:S01]  /*f0c0*/  STSM.16.M88.4 [R4], R28 ;  /* 0x0000001c04007844 */ /* 0x0009e20000000200 */
[----:B------:R-:W1:Y:S01]  /*f0d0*/  MUFU.EX2 R65, R65 ;  /* 0x0000004100417308 */ /* 0x000e620000000800 */
[----:B--2---:R-:W-:-:S07]  /*f0e0*/  FADD.FTZ R7, R147, R32 ;  /* 0x0000002093077221 */ /* 0x004fce0000010000 */
[----:B------:R-:W2:Y:S01]  /*f0f0*/  MUFU.EX2 R42, R139 ;  /* 0x0000008b002a7308 */ /* 0x000ea20000000800 */
[----:B0-----:R-:W-:-:S07]  /*f100*/  FADD.FTZ R7, R148, R7 ;  /* 0x0000000794077221 */ /* 0x001fce0000010000 */
[----:B------:R-:W0:Y:S01]  /*f110*/  MUFU.EX2 R52, R52 ;  /* 0x0000003400347308 */ /* 0x000e220000000800 */
[----:B-1----:R-:W-:Y:S01]  /*f120*/  F2FP.F16.F32.PACK_AB R86, R20, R65 ;  /* 0x000000411456723e */ /* 0x002fe200000000ff */
[----:B------:R-:W-:-:S06]  /*f130*/  FADD.FTZ R65, R65, R24 ;  /* 0x0000001841417221 */ /* 0x000fcc0000010000 */
[----:B------:R1:W3:Y:S01]  /*f140*/  MUFU.EX2 R36, R83 ;  /* 0x0000005300247308 */ /* 0x0002e20000000800 */
[----:B--2---:R-:W-:-:S07]  /*f150*/  FADD.FTZ R7, R42, R7 ;  /* 0x000000072a077221 */ /* 0x004fce0000010000 */
[----:B------:R-:W2:Y:S01]  /*f160*/  MUFU.EX2 R71, R71 ;  /* 0x0000004700477308 */ /* 0x000ea20000000800 */
[----:B-1----:R-:W-:Y:S01]  /*f170*/  F2FP.F16.F32.PACK_AB R83, R148, R147 ;  /* 0x000000939453723e */ /* 0x002fe200000000ff */
[C---:B0-----:R-:W-:Y:S01]  /*f180*/  FADD.FTZ R7, R52.reuse, R7 ;  /* 0x0000000734077221 */ /* 0x041fe20000010000 */
[----:B------:R-:W-:-:S03]  /*f190*/  F2FP.F16.F32.PACK_AB R85, R52, R42 ;  /* 0x0000002a3455723e */ /* 0x000fc600000000ff */
[----:B------:R4:W-:Y:S01]  /*f1a0*/  STSM.16.M88.4 [R8+0x6000], R80 ;  /* 0x0060005008007844 */ /* 0x0009e20000000200 */
[----:B---3--:R-:W-:Y:S01]  /*f1b0*/  FADD.FTZ R6, R36, R7 ;  /* 0x0000000724067221 */ /* 0x008fe20000010000 */
[----:B------:R-:W-:Y:S01]  /*f1c0*/  FADD.FTZ R7, R20, R65 ;  /* 0x0000004114077221 */ /* 0x000fe20000010000 */
[----:B------:R-:W-:Y:S01]  /*f1d0*/  IMAD.MOV.U32 R20, RZ, RZ, R13 ;  /* 0x000000ffff147224 */ /* 0x000fe200078e000d */
[C---:B--2---:R-:W-:Y:S01]  /*f1e0*/  F2FP.F16.F32.PACK_AB R87, R71.reuse, R36 ;  /* 0x000000244757723e */ /* 0x044fe200000000ff */
[----:B------:R-:W-:-:S04]  /*f1f0*/  FADD.FTZ R6, R71, R6 ;  /* 0x0000000647067221 */ /* 0x000fc80000010000 */
[----:B------:R4:W-:Y:S01]  /*f200*/  STSM.16.M88.4 [R5+0x6000], R84 ;  /* 0x0060005405007844 */ /* 0x0009e20000000200 */
[----:B------:R0:W-:Y:S06]  /*f210*/  MEMBAR.ALL.CTA ;  /* 0x0000000000007992 */ /* 0x0001ec0000008000 */
[----:B0-----:R-:W0:Y:S02]  /*f220*/  FENCE.VIEW.ASYNC.S ;  /* 0x00000000000073c6 */ /* 0x001e240000000000 */
[----:B0-----:R-:W-:Y:S01]  /*f230*/  NOP ;  /* 0x0000000000007918 */ /* 0x001fe20000000000 */
[----:B------:R-:W-:Y:S05]  /*f240*/  @P2 BRA `(.L_x_10275) ;  /* 0xffffffc400f42947 */ /* 0x000fea000383ffff */
.L_x_10258:
[----:B------:R-:W-:Y:S06]  /*f250*/  BAR.ARV 0x8, 0x200 ;  /* 0x0208000000007b1d */ /* 0x000fec0000002000 */
[----:B------:R-:W-:Y:S05]  /*f260*/  @!P0 BRA `(.L_x_10276) ;  /* 0x0000000000048947 */ /* 0x000fea0003800000 */
[----:B------:R-:W-:Y:S01]  /*f270*/  BPT.TRAP 0x1 ;  /* 0x000000040000795c */ /* 0x000fe20000300000 */
.L_x_10276:
[----:B------:R-:W-:Y:S01]  /*f280*/  ULEA UR9, UR4, UR36, 0x3 ;  /* 0x0000002404097291 */ /* 0x000fe2000f8e183f */
[----:B------:R-:W-:-:S05]  /*f290*/  IMAD.U32 R0, RZ, RZ, UR5 ;  /* 0x00000005ff007e24 */ /* 0x000fca000f8e00ff */
[----:B------:R-:W-:-:S04]  /*f2a0*/  SHF.L.U32 R0, R0, 0x1f, RZ ;  /* 0x0000001f00007819 */ /* 0x000fc800000006ff */
[----:B------:R3:W0:Y:S01]  /*f2b0*/  SYNCS.PHASECHK.TRANS64.TRYWAIT P2, [UR9+0x2d850], R0 ;  /* 0x02d85000ff0075a7 */ /* 0x0006220008040149 */
[----:B------:R-:W-:Y:S05]  /*f2c0*/  @!P0 BRA `(.L_x_10277) ;  /* 0x0000000000048947 */ /* 0x000fea0003800000 */
[----:B------:R-:W-:Y:S01]  /*f2d0*/  BPT.TRAP 0x1 ;  /* 0x000000040000795c */ /* 0x000fe20000300000 */
.L_x_10277:
[----:B0-----:R-:W-:Y:S05]  /*f2e0*/  @P2 BRA `(.L_x_10278) ;  /* 0x0000000000082947 */ /* 0x001fea0003800000 */
[----:B------:R-:W0:Y:S02]  /*f2f0*/  SYNCS.PHASECHK.TRANS64.TRYWAIT P0, [UR9+0x2d850], R0 ;  /* 0x02d85000ff0075a7 */ /* 0x000e240008000149 */
[----:B0-----:R-:W-:Y:S05]  /*f300*/  @!P0 BRA `(.L_x_10279) ;  /* 0x0000006400c48947 */ /* 0x001fea0003800000 */
.L_x_10278:
[----:B------:R-:W-:Y:S01]  /*f310*/  UIADD3 UR36, UR36, 0x400, URZ ;  /* 0x0000040024247890 */ /* 0x000fe2000fffe03f */
[----:B------:R-:W-:Y:S01]  /*f320*/  WARPGROUP.ARRIVE ;  /* 0x00000000000079c5 */ /* 0x000fe20000000000 */
[----:B------:R-:W-:Y:S01]  /*f330*/  ULOP3.LUT UR60, UR60, 0x10000, URZ, 0xfc, !UPT ;  /* 0x000100003c3c7892 */ /* 0x000fe2000f8efc3f */
[----:B---3--:R-:W0:Y:S01]  /*f340*/  SHFL.BFLY PT, R0, R7, 0x2, 0x1f ;  /* 0x0c401f0007007f89 */ /* 0x008e2200000e0000 */
[----:B------:R-:W-:Y:S01]  /*f350*/  USHF.R.U32.HI UR36, URZ, 0x4, UR36 ;  /* 0x000000043f247899 */ /* 0x000fe20008011624 */
[----:B-12-4-:R-:W-:Y:S01]  /*f360*/  IMAD.U32 R10, RZ, RZ, UR9 ;  /* 0x00000009ff0a7e24 */ /* 0x016fe2000f8e00ff */
[----:B------:R-:W-:Y:S01]  /*f370*/  UMOV UR5, 0x40000040 ;  /* 0x4000004000057882 */ /* 0x000fe20000000000 */
[----:B------:R-:W-:Y:S01]  /*f380*/  UMOV UR7, 0x80000020 ;  /* 0x8000002000077882 */ /* 0x000fe20000000000 */
[----:B------:R-:W-:Y:S01]  /*f390*/  ULOP3.LUT UR36, UR36, 0x3fff, URZ, 0xc0, !UPT ;  /* 0x00003fff24247892 */ /* 0x000fe2000f8ec03f */
[----:B------:R-:W1:Y:S01]  /*f3a0*/  SHFL.BFLY PT, R3, R6, 0x2, 0x1f ;  /* 0x0c401f0006037f89 */ /* 0x000e6200000e0000 */
[----:B------:R-:W-:-:S02]  /*f3b0*/  @!P1 VIADD R10, R10, 0x2d860 ;  /* 0x0002d8600a0a9836 */ /* 0x000fc40000000000 */
[----:B------:R-:W-:Y:S01]  /*f3c0*/  ULOP3.LUT UR8, UR36, 0x2000000, URZ, 0xfc, !UPT ;  /* 0x0200000024087892 */ /* 0x000fe2000f8efc3f */
[----:B------:R-:W-:Y:S02]  /*f3d0*/  IMAD.MOV.U32 R8, RZ, RZ, RZ ;  /* 0x000000ffff087224 */ /* 0x000fe400078e00ff */
[----:B------:R-:W-:Y:S01]  /*f3e0*/  @!P1 PRMT R10, RZ, 0x654, R10 ;  /* 0x00000654ff0a9816 */ /* 0x000fe2000000000a */
[----:B------:R-:W-:Y:S01]  /*f3f0*/  UIMAD UR8, UR4, 0x600, UR8 ;  /* 0x00000600040878a4 */ /* 0x000fe2000f8e0208 */
[----:B------:R-:W-:Y:S02]  /*f400*/  IMAD.U32 R14, RZ, RZ, UR10 ;  /* 0x0000000aff0e7e24 */ /* 0x000fe4000f8e00ff */
[----:B------:R-:W-:-:S04]  /*f410*/  UMOV UR4, UR60 ;  /* 0x0000003c00047c82 */ /* 0x000fc80008000000 */
[----:B------:R-:W-:Y:S02]  /*f420*/  UMOV UR6, UR8 ;  /* 0x0000000800067c82 */ /* 0x000fe40008000000 */
[----:B------:R-:W-:Y:S01]  /*f430*/  HGMMA.64x96x16.F32 R88, gdesc[UR4].tnspB, R88, gsb0 ;  /* 0x41600000045879f0 */ /* 0x000fe20008000858 */
[----:B------:R-:W-:Y:S01]  /*f440*/  UIADD3 UR4, UR60, 0x2, URZ ;  /* 0x000000023c047890 */ /* 0x000fe2000fffe03f */
[----:B0-----:R-:W-:Y:S01]  /*f450*/  FADD.FTZ R0, R0, R7 ;  /* 0x0000000700007221 */ /* 0x001fe20000010000 */
[----:B------:R-:W-:Y:S01]  /*f460*/  UIADD3 UR6, UR8, 0x40, URZ ;  /* 0x0000004008067890 */ /* 0x000fe2000fffe03f */
[----:B------:R-:W-:Y:S01]  /*f470*/  IMAD.U32 R7, RZ, RZ, UR10 ;  /* 0x0000000aff077e24 */ /* 0x000fe2000f8e00ff */
[----:B------:R-:W-:Y:S01]  /*f480*/  UMOV UR5, 0x40000040 ;  /* 0x4000004000057882 */ /* 0x000fe20000000000 */
[----:B------:R-:W-:Y:S01]  /*f490*/  UMOV UR7, 0x80000020 ;  /* 0x8000002000077882 */ /* 0x000fe20000000000 */
[----:B-1----:R-:W-:Y:S02]  /*f4a0*/  FADD.FTZ R4, R3, R6 ;  /* 0x0000000603047221 */ /* 0x002fe40000010000 */
[----:B------:R-:W0:Y:S04]  /*f4b0*/  SHFL.BFLY PT, R3, R0, 0x1, 0x1f ;  /* 0x0c201f0000037f89 */ /* 0x000e2800000e0000 */
[----:B------:R-:W1:Y:S01]  /*f4c0*/  SHFL.BFLY PT, R5, R4, 0x1, 0x1f ;  /* 0x0c201f0004057f89 */ /* 0x000e6200000e0000 */
[----:B0-----:R-:W-:Y:S01]  /*f4d0*/  FADD.FTZ R11, R0, R3 ;  /* 0x00000003000b7221 */ /* 0x001fe20000010000 */
[----:B------:R-:W-:-:S02]  /*f4e0*/  IMAD.MOV.U32 R0, RZ, RZ, -0x800000 ;  /* 0xff800000ff007424 */ /* 0x000fc400078e00ff */
[----:B------:R-:W-:Y:S02]  /*f4f0*/  IMAD.MOV.U32 R3, RZ, RZ, -0x800000 ;  /* 0xff800000ff037424 */ /* 0x000fe400078e00ff */
[----:B-1----:R-:W-:Y:S01]  /*f500*/  FADD.FTZ R12, R4, R5 ;  /* 0x00000005040c7221 */ /* 0x002fe20000010000 */
[----:B------:R-:W-:Y:S01]  /*f510*/  FSETP.NE.FTZ.AND P0, PT, R11, RZ, PT ;  /* 0x000000ff0b00720b */ /* 0x000fe20003f15000 */
[----:B------:R-:W-:-:S03]  /*f520*/  IMAD.MOV.U32 R5, RZ, RZ, RZ ;  /* 0x000000ffff057224 */ /* 0x000fc600078e00ff */
        /* <DEDUP_REMOVED lines=107> */
.L_x_10209:
[----:B------:R-:W-:Y:S05]  /*fbe0*/  @P0 BRA `(.L_x_10280) ;  /* 0x00000010009c0947 */ /* 0x000fea0003800000 */
[----:B------:R-:W-:Y:S01]  /*fbf0*/  VIADD R8, R2, 0xffffff80 ;  /* 0xffffff8002087836 */ /* 0x000fe20000000000 */
[----:B------:R-:W-:Y:S01]  /*fc00*/  R2UR UR13, R17 ;  /* 0x00000000110d72ca */ /* 0x000fe200000e0000 */
[----:B------:R-:W0:Y:S01]  /*fc10*/  S2UR UR12, SR_CTAID.Z ;  /* 0x00000000000c79c3 */ /* 0x000e220000002700 */
[----:B------:R-:W1:Y:S01]  /*fc20*/  S2R R27, SR_CTAID.X ;  /* 0x00000000001b7919 */ /* 0x000e620000002500 */
[----:B------:R-:W-:Y:S01]  /*fc30*/  ULDC.64 UR8, c[0x0][0xbd0] ;  /* 0x0002f40000087ab9 */ /* 0x000fe20000000a00 */
[----:B------:R-:W-:Y:S01]  /*fc40*/  SHF.R.S32.HI R9, RZ, 0x1f, R8 ;  /* 0x0000001fff097819 */ /* 0x000fe20000011408 */
[----:B------:R-:W-:Y:S01]  /*fc50*/  ULDC.64 UR14, c[0x0][0x208] ;  /* 0x00008200000e7ab9 */ /* 0x000fe20000000a00 */
[----:B------:R-:W-:Y:S02]  /*fc60*/  BSSY B0, `(.L_x_10281) ;  /* 0x00000d1000007945 */ /* 0x000fe40003800000 */
[CC--:B------:R-:W-:Y:S01]  /*fc70*/  LEA.HI R12, R9.reuse, R8.reuse, RZ, 0x7 ;  /* 0x00000008090c7211 */ /* 0x0c0fe200078f38ff */
[----:B------:R-:W2:Y:S01]  /*fc80*/  S2UR UR11, SR_CTAID.Y ;  /* 0x00000000000b79c3 */ /* 0x000ea20000002600 */
[----:B------:R-:W-:-:S02]  /*fc90*/  LEA.HI R18, R9, R8, RZ, 0x2 ;  /* 0x0000000809127211 */ /* 0x000fc400078f10ff */
[----:B------:R-:W-:Y:S01]  /*fca0*/  LOP3.LUT R11, R12, 0xffffff80, RZ, 0xc0, !PT ;  /* 0xffffff800c0b7812 */ /* 0x000fe200078ec0ff */
[----:B------:R-:W-:Y:S01]  /*fcb0*/  USHF.R.S32.HI UR7, URZ, 0x1f, UR13 ;  /* 0x0000001f3f077899 */ /* 0x000fe2000801140d */
[----:B------:R-:W-:Y:S01]  /*fcc0*/  LOP3.LUT R21, R18, 0xfffffffc, RZ, 0xc0, !PT ;  /* 0xfffffffc12157812 */ /* 0x000fe200078ec0ff */
[----:B------:R-:W-:Y:S01]  /*fcd0*/  UIMAD.WIDE.U32 UR4, UR13, UR8, URZ ;  /* 0x000000080d0472a5 */ /* 0x000fe2000f8e003f */
[----:B------:R-:W-:Y:S01]  /*fce0*/  SHF.R.S32.HI R12, RZ, 0x7, R12 ;  /* 0x00000007ff0c7819 */ /* 0x000fe2000001140c */
[C---:B------:R-:W-:Y:S01]  /*fcf0*/  IMAD.IADD R2, R8.reuse, 0x1, -R11 ;  /* 0x0000000108027824 */ /* 0x040fe200078e0a0b */
[----:B------:R-:W-:Y:S01]  /*fd00*/  UIMAD UR6, UR7, UR8, URZ ;  /* 0x00000008070672a4 */ /* 0x000fe2000f8e023f */
[----:B------:R-:W3:Y:S01]  /*fd10*/  LDC R11, c[0x0][0xbe8] ;  /* 0x0002fa00ff0b7b82 */ /* 0x000ee20000000800 */
[----:B------:R-:W-:Y:S02]  /*fd20*/  IMAD.IADD R18, R8, 0x1, -R21 ;  /* 0x0000000108127824 */ /* 0x000fe400078e0a15 */
[----:B------:R-:W-:Y:S01]  /*fd30*/  SHF.R.S32.HI R15, RZ, 0x1f, R2 ;  /* 0x0000001fff0f7819 */ /* 0x000fe20000011402 */
[----:B------:R-:W-:Y:S01]  /*fd40*/  IMAD.HI R9, R12, 0x55555556, RZ ;  /* 0x555555560c097827 */ /* 0x000fe200078e02ff */
[----:B------:R-:W-:-:S02]  /*fd50*/  UIMAD UR6, UR13, UR9, UR6 ;  /* 0x000000090d0672a4 */ /* 0x000fc4000f8e0206 */
[-C--:B------:R-:W-:Y:S01]  /*fd60*/  LEA.HI R10, R15, R2.reuse, RZ, 0x2 ;  /* 0x000000020f0a7211 */ /* 0x080fe200078f10ff */
[----:B------:R-:W4:Y:S01]  /*fd70*/  LDC.64 R20, c[0x0][0xbd8] ;  /* 0x0002f600ff147b82 */ /* 0x000f220000000a00 */
[----:B------:R-:W-:Y:S01]  /*fd80*/  LEA.HI R9, R9, R9, RZ, 0x1 ;  /* 0x0000000909097211 */ /* 0x000fe200078f08ff */
[----:B------:R-:W-:Y:S01]  /*fd90*/  UIADD3 UR6, UR5, UR6, URZ ;  /* 0x0000000605067290 */ /* 0x000fe2000fffe03f */
[--C-:B------:R-:W-:Y:S01]  /*fda0*/  SHF.R.S32.HI R14, RZ, 0x2, R10.reuse ;  /* 0x00000002ff0e7819 */ /* 0x100fe2000001140a */
[----:B0-----:R-:W-:Y:S01]  /*fdb0*/  USHF.R.S32.HI UR10, URZ, 0x1f, UR12 ;  /* 0x0000001f3f0a7899 */ /* 0x001fe2000801140c */
[----:B------:R-:W-:Y:S01]  /*fdc0*/  SHF.R.S32.HI R13, RZ, 0x1f, R10 ;  /* 0x0000001fff0d7819 */ /* 0x000fe2000001140a */
[----:B------:R-:W-:Y:S01]  /*fdd0*/  ULDC.64 UR8, c[0x0][0xb38] ;  /* 0x0002ce0000087ab9 */ /* 0x000fe20000000a00 */
[----:B------:R-:W-:Y:S01]  /*fde0*/  LEA.HI R15, R15, R2, RZ, 0x5 ;  /* 0x000000020f0f7211 */ /* 0x000fe200078f28ff */
[----:B------:R-:W2:Y:S01]  /*fdf0*/  LDC R26, c[0x0][0xc50] ;  /* 0x00031400ff1a7b82 */ /* 0x000ea20000000800 */
[----:B------:R-:W-:Y:S01]  /*fe00*/  LEA.HI R13, R13, R14, RZ, 0x3 ;  /* 0x0000000e0d0d7211 */ /* 0x000fe200078f18ff */
[----:B------:R-:W-:Y:S01]  /*fe10*/  UIMAD UR7, UR7, UR8, URZ ;  /* 0x00000008070772a4 */ /* 0x000fe2000f8e023f */
[----:B------:R-:W-:-:S02]  /*fe20*/  SHF.R.S32.HI R15, RZ, 0x5, R15 ;  /* 0x00000005ff0f7819 */ /* 0x000fc4000001140f */
[----:B------:R-:W-:Y:S01]  /*fe30*/  LOP3.LUT R19, R13, 0xfffffff8, RZ, 0xc0, !PT ;  /* 0xfffffff80d137812 */ /* 0x000fe200078ec0ff */
[----:B------:R-:W-:Y:S01]  /*fe40*/  IMAD R13, R9, -0x3, R12 ;  /* 0xfffffffd090d7824 */ /* 0x000fe200078e020c */
[----:B------:R-:W-:Y:S01]  /*fe50*/  LEA.HI R9, R18, R18, RZ, 0x1 ;  /* 0x0000001212097211 */ /* 0x000fe200078f08ff */
[----:B------:R-:W0:Y:S08]  /*fe60*/  LDC.64 R24, c[0x0][0xb40] ;  /* 0x0002d000ff187b82 */ /* 0x000e300000000a00 */
[----:B------:R-:W-:Y:S01]  /*fe70*/  BAR.SYNC.DEFER_BLOCKING 0x1, 0x180 ;  /* 0x0046000000007b1d */ /* 0x000fe20000010000 */
[----:B---3--:R-:W-:Y:S01]  /*fe80*/  ISETP.NE.AND P0, PT, R11, 0x1, PT ;  /* 0x000000010b00780c */ /* 0x008fe20003f05270 */
[----:B------:R-:W-:Y:S01]  /*fe90*/  IMAD.IADD R8, R14, 0x1, -R19 ;  /* 0x000000010e087824 */ /* 0x000fe200078e0a13 */
[----:B------:R-:W-:-:S03]  /*fea0*/  LOP3.LUT R9, R9, 0x1ffffffe, RZ, 0xc0, !PT ;  /* 0x1ffffffe09097812 */ /* 0x000fc600078ec0ff */
[----:B------:R-:W-:Y:S02]  /*feb0*/  IMAD R12, R15, 0x10, R8 ;  /* 0x000000100f0c7824 */ /* 0x000fe400078e0208 */
[----:B------:R-:W-:Y:S02]  /*fec0*/  IMAD.IADD R23, R18, 0x1, -R9 ;  /* 0x0000000112177824 */ /* 0x000fe400078e0a09 */
[----:B------:R-:W-:Y:S02]  /*fed0*/  IMAD R14, R13, 0x40, R12 ;  /* 0x000000400d0e7824 */ /* 0x000fe400078e020c */
[----:B------:R-:W-:Y:S02]  /*fee0*/  IMAD.U32 R9, RZ, RZ, UR5 ;  /* 0x00000005ff097e24 */ /* 0x000fe4000f8e00ff */
[----:B------:R-:W3:Y:S01]  /*fef0*/  @P0 LDC R19, c[0x0][0xbec] ;  /* 0x0002fb00ff130b82 */ /* 0x000ee20000000800 */
[----:B------:R-:W-:Y:S01]  /*ff00*/  IMAD.U32 R8, RZ, RZ, UR4 ;  /* 0x00000004ff087e24 */ /* 0x000fe2000f8e00ff */
[----:B------:R-:W-:Y:S01]  /*ff10*/  UIMAD.WIDE.U32 UR4, UR13, UR8, URZ ;  /* 0x000000080d0472a5 */ /* 0x000fe2000f8e003f */
[----:B------:R-:W-:Y:S01]  /*ff20*/  IMAD.U32 R9, RZ, RZ, UR6 ;  /* 0x00000006ff097e24 */ /* 0x000fe2000f8e00ff */
[----:B------:R-:W-:Y:S01]  /*ff30*/  UIMAD UR6, UR13, UR9, UR7 ;  /* 0x000000090d0672a4 */ /* 0x000fe2000f8e0207 */
[----:B----4-:R-:W-:-:S02]  /*ff40*/  IMAD R18, R20, UR10, RZ ;  /* 0x0000000a14127c24 */ /* 0x010fc4000f8e02ff */
[----:B------:R-:W-:Y:S01]  /*ff50*/  IMAD R12, R23, 0x8, R14 ;  /* 0x00000008170c7824 */ /* 0x000fe200078e020e */
[----:B------:R-:W4:Y:S01]  /*ff60*/  @P0 LDC R22, c[0x0][0xbf0] ;  /* 0x0002fc00ff160b82 */ /* 0x000f220000000800 */
[----:B------:R-:W-:Y:S01]  /*ff70*/  IMAD R21, R21, UR12, R18 ;  /* 0x0000000c15157c24 */ /* 0x000fe2000f8e0212 */
[----:B------:R-:W-:Y:S01]  /*ff80*/  UIADD3 UR6, UR5, UR6, URZ ;  /* 0x0000000605067290 */ /* 0x000fe2000fffe03f */
[----:B-1----:R-:W-:Y:S01]  /*ff90*/  IMAD R18, R27, 0xc0, R12 ;  /* 0x000000c01b127824 */ /* 0x002fe200078e020c */
[----:B------:R-:W-:Y:S01]  /*ffa0*/  ULDC.64 UR8, c[0x0][0xb28] ;  /* 0x0002ca0000087ab9 */ /* 0x000fe20000000a00 */
[----:B------:R-:W-:Y:S02]  /*ffb0*/  IMAD R23, RZ, RZ, -UR13 ;  /* 0x8000000dff177e24 */ /* 0x000fe4000f8e02ff */
[----:B------:R-:W-:Y:S01]  /*ffc0*/  IMAD.WIDE.U32 R8, R20, UR12, R8 ;  /* 0x0000000c14087c25 */ /* 0x000fe2000f8e0008 */
[----:B------:R-:W1:Y:S03]  /*ffd0*/  @P0 LDC R31, c[0x0][0xbec] ;  /* 0x0002fb00ff1f0b82 */ /* 0x000e660000000800 */
[----:B------:R-:W-:-:S02]  /*ffe0*/  IMAD.U32 R13, RZ, RZ, UR5 ;  /* 0x00000005ff0d7e24 */ /* 0x000fc4000f8e00ff */
[----:B--2---:R-:W-:Y:S02]  /*fff0*/  IMAD R29, R26, R23, UR11 ;  /* 0x0000000b1a1d7e24 */ /* 0x004fe4000f8e0217 */
[----:B------:R-:W-:Y:S01]  /*10000*/  IMAD.U32 R12, RZ, RZ, UR4 ;  /* 0x00000004ff0c7e24 */ /* 0x000fe2000f8e00ff */
[----:B------:R-:W2:Y:S01]  /*10010*/  @P0 LDC R28, c[0x0][0xbf0] ;  /* 0x0002fc00ff1c0b82 */ /* 0x000ea20000000800 */
[----:B---3--:R-:W-:Y:S01]  /*10020*/  @P0 IMAD.HI.U32 R19, R18, R19, RZ ;  /* 0x0000001312130227 */ /* 0x008fe200078e00ff */
[----:B------:R-:W-:-:S03]  /*10030*/  ULDC.64 UR4, c[0x0][0xbe0] ;  /* 0x0002f80000047ab9 */ /* 0x000fc60000000a00 */
[----:B------:R-:W-:Y:S01]  /*10040*/  IMAD.U32 R13, RZ, RZ, UR6 ;  /* 0x00000006ff0d7e24 */ /* 0x000fe2000f8e00ff */
[----:B------:R-:W-:Y:S01]  /*10050*/  ULDC.64 UR6, c[0x0][0xb48] ;  /* 0x0002d20000067ab9 */ /* 0x000fe20000000a00 */
[C---:B0-----:R-:W-:Y:S02]  /*10060*/  IMAD R20, R24.reuse, UR10, RZ ;  /* 0x0000000a18147c24 */ /* 0x041fe4000f8e02ff */
[----:B------:R-:W-:Y:S01]  /*10070*/  IMAD.MOV.U32 R15, RZ, RZ, R18 ;  /* 0x000000ffff0f7224 */ /* 0x000fe200078e0012 */
[----:B----4-:R-:W-:Y:S01]  /*10080*/  @P0 SHF.R.U32.HI R15, RZ, R22, R19 ;  /* 0x00000016ff0f0219 */ /* 0x010fe20000011613 */
[----:B------:R-:W-:Y:S01]  /*10090*/  IMAD.IADD R9, R9, 0x1, R21 ;  /* 0x0000000109097824 */ /* 0x000fe200078e0215 */
[----:B------:R-:W-:Y:S01]  /*100a0*/  SHF.R.S32.HI R22, RZ, 0x1f, R29 ;  /* 0x0000001fff167819 */ /* 0x000fe2000001141d */
[----:B------:R-:W-:Y:S02]  /*100b0*/  IMAD R21, R25, UR12, R20 ;  /* 0x0000000c19157c24 */ /* 0x000fe4000f8e0214 */
[----:B------:R-:W-:-:S04]  /*100c0*/  IMAD.WIDE.U32 R12, R24, UR12, R12 ;  /* 0x0000000c180c7c25 */ /* 0x000fc8000f8e000c */
[----:B-1----:R-:W-:-:S04]  /*100d0*/  @P0 IMAD.HI.U32 R31, R18, R31, RZ ;  /* 0x0000001f121f0227 */ /* 0x002fc800078e00ff */
[----:B------:R-:W-:Y:S02]  /*100e0*/  IMAD.IADD R13, R13, 0x1, R21 ;  /* 0x000000010d0d7824 */ /* 0x000fe400078e0215 */
[----:B------:R-:W-:Y:S02]  /*100f0*/  IMAD R21, R22, UR6, RZ ;  /* 0x0000000616157c24 */ /* 0x000fe4000f8e02ff */
[----:B------:R-:W-:-:S04]  /*10100*/  IMAD.WIDE.U32 R8, R29, UR4, R8 ;  /* 0x000000041d087c25 */ /* 0x000fc8000f8e0008 */
[----:B------:R-:W-:Y:S01]  /*10110*/  IMAD.MOV.U32 R19, RZ, RZ, R18 ;  /* 0x000000ffff137224 */ /* 0x000fe200078e0012 */
[----:B--2---:R-:W-:Y:S01]  /*10120*/  @P0 SHF.R.U32.HI R19, RZ, R28, R31 ;  /* 0x0000001cff130219 */ /* 0x004fe2000001161f */
[----:B------:R-:W-:Y:S01]  /*10130*/  IMAD R20, R22, UR4, RZ ;  /* 0x0000000416147c24 */ /* 0x000fe2000f8e02ff */
[----:B------:R-:W-:Y:S01]  /*10140*/  IADD3 R8, P0, R15, R8, RZ ;  /* 0x000000080f087210 */ /* 0x000fe20007f1e0ff */
[C---:B------:R-:W-:Y:S01]  /*10150*/  IMAD R23, R29.reuse, UR7, R21 ;  /* 0x000000071d177c24 */ /* 0x040fe2000f8e0215 */
[--C-:B------:R-:W-:Y:S01]  /*10160*/  SHF.R.S32.HI R21, RZ, 0x1f, R15.reuse ;  /* 0x0000001fff157819 */ /* 0x100fe2000001140f */
[----:B------:R-:W-:Y:S02]  /*10170*/  IMAD.MOV R15, RZ, RZ, -R15 ;  /* 0x000000ffff0f7224 */ /* 0x000fe400078e0a0f */
[C---:B------:R-:W-:Y:S01]  /*10180*/  IMAD R22, R29.reuse, UR5, R20 ;  /* 0x000000051d167c24 */ /* 0x040fe2000f8e0214 */
[----:B------:R-:W-:Y:S01]  /*10190*/  SHF.R.S32.HI R20, RZ, 0x1f, R19 ;  /* 0x0000001fff147819 */ /* 0x000fe20000011413 */
[----:B------:R-:W-:Y:S01]  /*101a0*/  IMAD.WIDE.U32 R12, R29, UR6, R12 ;  /* 0x000000061d0c7c25 */ /* 0x000fe2000f8e000c */
[----:B------:R-:W-:Y:S01]  /*101b0*/  ULDC.64 UR4, c[0x0][0xb30] ;  /* 0x0002cc0000047ab9 */ /* 0x000fe20000000a00 */
[----:B------:R-:W-:Y:S01]  /*101c0*/  ULDC.64 UR6, c[0x0][0xbc8] ;  /* 0x0002f20000067ab9 */ /* 0x000fe20000000a00 */
[----:B------:R-:W-:Y:S01]  /*101d0*/  IADD3.X R9, R21, R9, R22, P0, !PT ;  /* 0x0000000915097210 */ /* 0x000fe200007fe416 */
[----:B------:R-:W-:-:S02]  /*101e0*/  IMAD.MOV R24, RZ, RZ, -R19 ;  /* 0x000000ffff187224 */ /* 0x000fc400078e0a13 */
        /* <DEDUP_REMOVED lines=10> */
[----:B------:R-:W-:Y:S02]  /*10290*/  IMAD R18, R18, UR6, RZ ;  /* 0x0000000612127c24 */ /* 0x000fe4000f8e02ff */
[----:B------:R-:W-:Y:S02]  /*102a0*/  IMAD R20, R19, UR8, RZ ;  /* 0x0000000813147c24 */ /* 0x000fe4000f8e02ff */
[----:B------:R-:W-:Y:S02]  /*102b0*/  IMAD.IADD R13, R13, 0x1, R23 ;  /* 0x000000010d0d7824 */ /* 0x000fe400078e0217 */
        /* <DEDUP_REMOVED lines=42> */
[----:B------:R-:W-:Y:S01]  /*10560*/  VIADD R12, R11, 0x20 ;  /* 0x000000200b0c7836 */ /* 0x000fe20000000000 */
[----:B------:R-:W-:Y:S01]  /*10570*/  ISETP.GE.AND P2, PT, R2, UR4, PT ;  /* 0x0000000402007c0c */ /* 0x000fe2000bf46270 */
[----:B------:R-:W-:Y:S01]  /*10580*/  ULDC.64 UR6, c[0x0][0x208] ;  /* 0x0000820000067ab9 */ /* 0x000fe20000000a00 */
[----:B------:R-:W-:Y:S01]  /*10590*/  ISETP.GE.AND P3, PT, R3, UR4, PT ;  /* 0x0000000403007c0c */ /* 0x000fe2000bf66270 */
[C---:B------:R-:W-:Y:S01]  /*105a0*/  VIADD R24, R11.reuse, 0x38 ;  /* 0x000000380b187836 */ /* 0x040fe20000000000 */
[----:B------:R-:W-:Y:S01]  /*105b0*/  ISETP.GE.AND P4, PT, R12, UR4, PT ;  /* 0x000000040c007c0c */ /* 0x000fe2000bf86270 */
[----:B------:R-:W-:-:S06]  /*105c0*/  VIADD R25, R11, 0x40 ;  /* 0x000000400b197836 */ /* 0x000fcc0000000000 */
        /* <DEDUP_REMOVED lines=19> */
[----:B------:R-:W-:Y:S01]  /*10700*/  ISETP.GE.AND P1, PT, R10, UR4, PT ;  /* 0x000000040a007c0c */ /* 0x000fe2000bf26270 */
[----:B------:R-:W-:Y:S01]  /*10710*/  @!P4 IMAD.WIDE R20, R21, 0x4, R8 ;  /* 0x000000041514c825 */ /* 0x000fe200078e0208 */
[----:B------:R3:W-:Y:S01]  /*10720*/  @!P3 ST.E.64 desc[UR6][R18.64], R100 ;  /* 0x000000641200b985 */ /* 0x0007e2000c101b06 */
[----:B------:R-:W-:Y:S02]  /*10730*/  ISETP.GE.AND P3, PT, R25, UR4, PT ;  /* 0x0000000419007c0c */ /* 0x000fe4000bf66270 */
[C---:B0-----:R-:W-:Y:S01]  /*10740*/  VIADD R3, R11.reuse, 0x50 ;  /* 0x000000500b037836 */ /* 0x041fe20000000000 */
[----:B------:R0:W-:Y:S01]  /*10750*/  @!P4 ST.E.64 desc[UR6][R20.64], R104 ;  /* 0x000000681400c985 */ /* 0x0001e2000c101b06 */
[C---:B------:R-:W-:Y:S01]  /*10760*/  VIADD R2, R11.reuse, 0x48 ;  /* 0x000000480b027836 */ /* 0x040fe20000000000 */
        /* <DEDUP_REMOVED lines=15> */
[----:B---3--:R-:W-:Y:S01]  /*10860*/  @!P4 LOP3.LUT R19, R2, 0xfffffffe, RZ, 0xc0, !PT ;  /* 0xfffffffe0213c812 */ /* 0x008fe200078ec0ff */
[--C-:B------:R-:W-:Y:S01]  /*10870*/  @!P0 IMAD.WIDE R2, R3, 0x4, R8.reuse ;  /* 0x0000000403028825 */ /* 0x100fe200078e0208 */
[----:B0-----:R-:W-:Y:S02]  /*10880*/  @!P5 LOP3.LUT R21, R6, 0xfffffffe, RZ, 0xc0, !PT ;  /* 0xfffffffe0615d812 */ /* 0x001fe400078ec0ff */
        /* <DEDUP_REMOVED lines=14> */
.L_x_10282:
[----:B------:R-:W-:Y:S05]  /*10970*/  BSYNC B0 ;  /* 0x0000000000007941 */ /* 0x000fea0003800000 */
.L_x_10281:
[----:B------:R-:W-:Y:S01]  /*10980*/  ISETP.GE.AND P0, PT, R22, R23, PT ;  /* 0x000000171600720c */ /* 0x000fe20003f06270 */
[----:B0-2---:R0:W1:Y:S04]  /*10990*/  SHFL.IDX PT, R15, R27, 0x1, 0x1c1f ;  /* 0x003c1f001b0f7f89 */ /* 0x00506800000e0000 */
[----:B------:R0:W2:Y:S08]  /*109a0*/  SHFL.IDX PT, R14, R26, 0x1, 0x1c1f ;  /* 0x003c1f001a0e7f89 */ /* 0x0000b000000e0000 */
[----:B0-----:R-:W-:Y:S05]  /*109b0*/  @P0 BRA `(.L_x_10201) ;  /* 0x0000004c00500947 */ /* 0x001fea0003800000 */
[C---:B------:R-:W-:Y:S01]  /*109c0*/  VIADD R0, R11.reuse, 0x8 ;  /* 0x000000080b007836 */ /* 0x040fe20000000000 */
        /* <DEDUP_REMOVED lines=11> */
[----:B------:R-:W-:Y:S01]  /*10a80*/  ULDC.64 UR6, c[0x0][0x208] ;  /* 0x0000820000067ab9 */ /* 0x000fe20000000a00 */
[----:B------:R-:W-:Y:S01]  /*10a90*/  ISETP.GE.AND P1, PT, R18, UR4, PT ;  /* 0x0000000412007c0c */ /* 0x000fe2000bf26270 */
[----:B------:R-:W-:-:S02]  /*10aa0*/  VIADD R20, R11, 0x40 ;  /* 0x000000400b147836 */ /* 0x000fc40000000000 */
[C---:B------:R-:W-:Y:S02]  /*10ab0*/  VIADD R21, R11.reuse, 0x48 ;  /* 0x000000480b157836 */ /* 0x040fe40000000000 */
[----:B------:R-:W-:Y:S01]  /*10ac0*/  @!P3 LEA.HI R0, R0, R0, RZ, 0x1 ;  /* 0x000000000000b211 */ /* 0x000fe200078f08ff */
[----:B------:R-:W-:Y:S01]  /*10ad0*/  VIADD R22, R11, 0x50 ;  /* 0x000000500b167836 */ /* 0x000fe20000000000 */
[----:B------:R-:W-:Y:S02]  /*10ae0*/  @!P4 LEA.HI R2, R2, R2, RZ, 0x1 ;  /* 0x000000020202c211 */ /* 0x000fe400078f08ff */
[----:B------:R-:W-:Y:S02]  /*10af0*/  @!P5 LEA.HI R3, R3, R3, RZ, 0x1 ;  /* 0x000000030303d211 */ /* 0x000fe400078f08ff */
[----:B------:R-:W-:Y:S01]  /*10b00*/  @!P3 LOP3.LUT R7, R0, 0xfffffffe, RZ, 0xc0, !PT ;  /* 0xfffffffe0007b812 */ /* 0x000fe200078ec0ff */
[----:B------:R-:W-:Y:S01]  /*10b10*/  VIADD R0, R11, 0x30 ;  /* 0x000000300b007836 */ /* 0x000fe20000000000 */
[----:B----4-:R-:W-:-:S02]  /*10b20*/  @!P4 LOP3.LUT R9, R2, 0xfffffffe, RZ, 0xc0, !PT ;  /* 0xfffffffe0209c812 */ /* 0x010fc400078ec0ff */
[----:B------:R-:W-:Y:S01]  /*10b30*/  @!P5 LOP3.LUT R13, R3, 0xfffffffe, RZ, 0xc0, !PT ;  /* 0xfffffffe030dd812 */ /* 0x000fe200078ec0ff */
[--C-:B-12---:R-:W-:Y:S01]  /*10b40*/  @!P2 IMAD.WIDE R2, R11, 0x4, R14.reuse ;  /* 0x000000040b02a825 */ /* 0x106fe200078e020e */
[----:B------:R-:W-:Y:S02]  /*10b50*/  @!P0 LEA.HI R10, R10, R10, RZ, 0x1 ;  /* 0x0000000a0a0a8211 */ /* 0x000fe400078f08ff */
[----:B------:R-:W-:Y:S01]  /*10b60*/  ISETP.GE.AND P6, PT, R22, UR4, PT ;  /* 0x0000000416007c0c */ /* 0x000fe2000bfc6270 */
[--C-:B------:R-:W-:Y:S01]  /*10b70*/  @!P3 IMAD.WIDE R6, R7, 0x4, R14.reuse ;  /* 0x000000040706b825 */ /* 0x100fe200078e020e */
[----:B------:R0:W-:Y:S01]  /*10b80*/  @!P2 ST.E.64 desc[UR6][R2.64], R4 ;  /* 0x000000040200a985 */ /* 0x0001e2000c101b06 */
[----:B------:R-:W-:Y:S02]  /*10b90*/  ISETP.GE.AND P2, PT, R0, UR4, PT ;  /* 0x0000000400007c0c */ /* 0x000fe4000bf46270 */
[----:B---3--:R-:W-:Y:S01]  /*10ba0*/  @!P4 IMAD.WIDE R8, R9, 0x4, R14 ;  /* 0x000000040908c825 */ /* 0x008fe200078e020e */
[----:B------:R1:W-:Y:S01]  /*10bb0*/  @!P3 ST.E.64 desc[UR6][R6.64], R94 ;  /* 0x0000005e0600b985 */ /* 0x0003e2000c101b06 */
[----:B------:R-:W-:-:S02]  /*10bc0*/  ISETP.GE.AND P3, PT, R19, UR4, PT ;  /* 0x0000000413007c0c */ /* 0x000fc4000bf66270 */
[----:B------:R-:W-:Y:S01]  /*10bd0*/  @!P5 IMAD.WIDE R12, R13, 0x4, R14 ;  /* 0x000000040d0cd825 */ /* 0x000fe200078e020e */
[----:B------:R2:W-:Y:S01]  /*10be0*/  @!P4 ST.E.64 desc[UR6][R8.64], R98 ;  /* 0x000000620800c985 */ /* 0x0005e2000c101b06 */
[----:B------:R-:W-:Y:S02]  /*10bf0*/  ISETP.GE.AND P4, PT, R20, UR4, PT ;  /* 0x0000000414007c0c */ /* 0x000fe4000bf86270 */
[----:B------:R-:W-:Y:S01]  /*10c00*/  @!P1 LEA.HI R18, R18, R18, RZ, 0x1 ;  /* 0x0000001212129211 */ /* 0x000fe200078f08ff */
[----:B------:R3:W-:Y:S01]  /*10c10*/  @!P5 ST.E.64 desc[UR6][R12.64], R102 ;  /* 0x000000660c00d985 */ /* 0x0007e2000c101b06 */
[----:B------:R-:W-:Y:S01]  /*10c20*/  ISETP.GE.AND P5, PT, R21, UR4, PT ;  /* 0x0000000415007c0c */ /* 0x000fe2000bfa6270 */
[----:B------:R-:W-:Y:S01]  /*10c30*/  VIADD R11, R11, 0x58 ;  /* 0x000000580b0b7836 */ /* 0x000fe20000000000 */
[----:B0-----:R-:W-:Y:S02]  /*10c40*/  @!P0 LOP3.LUT R3, R10, 0xfffffffe, RZ, 0xc0, !PT ;  /* 0xfffffffe0a038812 */ /* 0x001fe400078ec0ff */
[----:B------:R-:W-:-:S02]  /*10c50*/  @!P1 LOP3.LUT R5, R18, 0xfffffffe, RZ, 0xc0, !PT ;  /* 0xfffffffe12059812 */ /* 0x000fc400078ec0ff */
        /* <DEDUP_REMOVED lines=8> */
[----:B-1----:R-:W-:Y:S01]  /*10ce0*/  @!P2 LOP3.LUT R7, R0, 0xfffffffe, RZ, 0xc0, !PT ;  /* 0xfffffffe0007a812 */ /* 0x002fe200078ec0ff */
[----:B------:R1:W-:Y:S01]  /*10cf0*/  @!P1 ST.E.64 desc[UR6][R4.64], R110 ;  /* 0x0000006e04009985 */ /* 0x0003e2000c101b06 */
[----:B------:R-:W-:-:S02]  /*10d00*/  @!P3 LOP3.LUT R19, R19, 0xfffffffe, RZ, 0xc0, !PT ;  /* 0xfffffffe1313b812 */ /* 0x000fc400078ec0ff */
[----:B--2---:R-:W-:Y:S02]  /*10d10*/  @!P4 LOP3.LUT R9, R20, 0xfffffffe, RZ, 0xc0, !PT ;  /* 0xfffffffe1409c812 */ /* 0x004fe400078ec0ff */
[----:B------:R-:W-:Y:S02]  /*10d20*/  ISETP.GE.AND P0, PT, R11, UR4, PT ;  /* 0x000000040b007c0c */ /* 0x000fe4000bf06270 */
[----:B------:R-:W-:Y:S02]  /*10d30*/  @!P5 LOP3.LUT R21, R21, 0xfffffffe, RZ, 0xc0, !PT ;  /* 0xfffffffe1515d812 */ /* 0x000fe400078ec0ff */
[----:B---3--:R-:W-:Y:S01]  /*10d40*/  @!P6 LOP3.LUT R13, R22, 0xfffffffe, RZ, 0xc0, !PT ;  /* 0xfffffffe160de812 */ /* 0x008fe200078ec0ff */
        /* <DEDUP_REMOVED lines=17> */
.L_x_10280:
[----:B------:R-:W-:-:S05]  /*10e60*/  VIADD R0, R2, 0xffffff80 ;  /* 0xffffff8002007836 */ /* 0x000fca0000000000 */
        /* <DEDUP_REMOVED lines=60> */
.L_x_10199:
        /* <DEDUP_REMOVED lines=18> */
.L_x_10283:
[----:B------:R-:W-:Y:S01]  /*11350*/  ULDC UR7, c[0x0][0xc50] ;  /* 0x0003140000077ab9 */ /* 0x000fe20000000800 */
[----:B------:R-:W-:Y:S01]  /*11360*/  UMOV UR36, UR6 ;  /* 0x0000000600247c82 */ /* 0x000fe20008000000 */
[----:B------:R-:W-:-:S11]  /*11370*/  UISETP.NE.AND UP0, UPT, UR7, 0x1, UPT ;  /* 0x000000010700788c */ /* 0x000fd6000bf05270 */
[----:B------:R-:W-:Y:S01]  /*11380*/  @UP0 ULDC UR4, c[0x0][0xc54] ;  /* 0x0003150000040ab9 */ /* 0x000fe20000000800 */
[----:B------:R-:W-:Y:S01]  /*11390*/  @UP0 ULDC UR8, c[0x0][0xc58] ;  /* 0x0003160000080ab9 */ /* 0x000fe20000000800 */
[----:B------:R-:W-:-:S04]  /*113a0*/  UIMAD.WIDE.U32 UR4, UR6, UR4, URZ ;  /* 0x00000004060472a5 */ /* 0x000fc8000f8e003f */
[----:B------:R-:W-:-:S12]  /*113b0*/  @UP0 USHF.R.U32.HI UR36, URZ, UR8, UR5 ;  /* 0x000000083f240299 */ /* 0x000fd80008011605 */
.L_x_10284:
        /* <DEDUP_REMOVED lines=25> */
[----:B0-----:R-:W-:-:S04]  /*11550*/  UIMAD UR48, UR48, 0xc0, URZ ;  /* 0x000000c0303078a4 */ /* 0x001fc8000f8e023f */
        /* <DEDUP_REMOVED lines=19> */
.L_x_10287:
[----:B------:R-:W-:-:S11]  /*11690*/  UISETP.NE.AND UP0, UPT, UR5, 0x1, UPT ;  /* 0x000000010500788c */ /* 0x000fd6000bf05270 */
[----:B------:R-:W-:Y:S02]  /*116a0*/  @UP0 ULDC.64 UR14, c[0x0][0x9e8] ;  /* 0x00027a00000e0ab9 */ /* 0x000fe40000000a00 */
[----:B------:R-:W-:-:S04]  /*116b0*/  UIMAD.WIDE.U32 UR6, UR8, UR14, URZ ;  /* 0x0000000e080672a5 */ /* 0x000fc8000f8e003f */
[----:B------:R-:W-:-:S12]  /*116c0*/  @UP0 USHF.R.U32.HI UR8, URZ, UR15, UR7 ;  /* 0x0000000f3f080299 */ /* 0x000fd80008011607 */
.L_x_10288:
[----:B------:R-:W-:-:S04]  /*116d0*/  UIMAD UR8, UR8, UR5, UR5 ;  /* 0x00000005080872a4 */ /* 0x000fc8000f8e0205 */
[----:B------:R-:W-:-:S04]  /*116e0*/  UISETP.LT.AND UP0, UPT, UR4, UR8, UPT ;  /* 0x000000080400728c */ /* 0x000fc8000bf01270 */
[----:B------:R-:W-:-:S12]  /*116f0*/  USEL UR4, UR4, UR8, UP0 ;  /* 0x0000000804047287 */ /* 0x000fd80008000000 */
.L_x_10286:
        /* <DEDUP_REMOVED lines=26> */
.L_x_10290:
[----:B------:R-:W-:-:S11]  /*118a0*/  UISETP.NE.AND UP0, UPT, UR5, 0x1, UPT ;  /* 0x000000010500788c */ /* 0x000fd6000bf05270 */
[----:B------:R-:W-:Y:S02]  /*118b0*/  @UP0 ULDC.64 UR10, c[0x0][0x9e8] ;  /* 0x00027a00000a0ab9 */ /* 0x000fe40000000a00 */
[----:B------:R-:W-:-:S04]  /*118c0*/  UIMAD.WIDE.U32 UR6, UR4, UR10, URZ ;  /* 0x0000000a040672a5 */ /* 0x000fc8000f8e003f */
[----:B------:R-:W-:-:S12]  /*118d0*/  @UP0 USHF.R.U32.HI UR4, URZ, UR11, UR7 ;  /* 0x0000000b3f040299 */ /* 0x000fd80008011607 */
.L_x_10291:
[----:B------:R-:W-:-:S04]  /*118e0*/  UIMAD UR4, UR4, UR5, URZ ;  /* 0x00000005040472a4 */ /* 0x000fc8000f8e023f */
[----:B------:R-:W-:-:S04]  /*118f0*/  UISETP.LT.AND UP0, UPT, UR8, UR4, UPT ;  /* 0x000000040800728c */ /* 0x000fc8000bf01270 */
[----:B------:R-:W-:-:S12]  /*11900*/  USEL UR8, UR8, UR4, !UP0 ;  /* 0x0000000408087287 */ /* 0x000fd8000c000000 */
.L_x_10289:
        /* <DEDUP_REMOVED lines=20> */
[----:B------:R-:W-:Y:S01]  /*11a50*/  IABS R5, UR6 ;  /* 0x0000000600057c13 */ /* 0x000fe20008000000 */
[----:B------:R-:W-:-:S04]  /*11a60*/  ULOP3.LUT UR6, UR6, UR9, URZ, 0x3c, !UPT ;  /* 0x0000000906067292 */ /* 0x000fc8000f8e3c3f */
[----:B------:R-:W-:-:S05]  /*11a70*/  IMAD.MOV.U32 R4, RZ, RZ, R5 ;  /* 0x000000ffff047224 */ /* 0x000fca00078e0005 */
        /* <DEDUP_REMOVED lines=23> */
.L_x_10292:
[----:B------:R-:W-:Y:S01]  /*11bf0*/  UIMAD UR39, UR47, UR43, UR42 ;  /* 0x0000002b2f2772a4 */ /* 0x000fe2000f8e022a */
[----:B------:R-:W-:Y:S02]  /*11c00*/  IMAD.U32 R19, RZ, RZ, UR12 ;  /* 0x0000000cff137e24 */ /* 0x000fe4000f8e00ff */
[----:B------:R-:W-:Y:S02]  /*11c10*/  IMAD.MOV.U32 R20, RZ, RZ, 0x1 ;  /* 0x00000001ff147424 */ /* 0x000fe400078e00ff */
[----:B------:R-:W-:Y:S02]  /*11c20*/  IMAD.MOV.U32 R3, RZ, RZ, 0x1 ;  /* 0x00000001ff037424 */ /* 0x000fe400078e00ff */
[----:B------:R-:W-:-:S05]  /*11c30*/  IMAD.U32 R0, RZ, RZ, UR39 ;  /* 0x00000027ff007e24 */ /* 0x000fca000f8e00ff */
[----:B------:R-:W-:Y:S01]  /*11c40*/  VIADDMNMX R19, R0, UR43, R19, PT ;  /* 0x0000002b00137c46 */ /* 0x000fe2000b800113 */
[----:B------:R-:W-:-:S03]  /*11c50*/  IMAD.MOV.U32 R0, RZ, RZ, RZ ;  /* 0x000000ffff007224 */ /* 0x000fc600078e00ff */
[----:B------:R-:W-:-:S13]  /*11c60*/  ISETP.GT.AND P0, PT, R19, UR39, PT ;  /* 0x0000002713007c0c */ /* 0x000fda000bf04270 */
        /* <DEDUP_REMOVED lines=24> */
.L_x_10293:
        /* <DEDUP_REMOVED lines=20> */
.L_x_10295:
[----:B------:R0:W1:Y:S01]  /*11f30*/  LDC.64 R14, c[0x4][R18] ;  /* 0x01000000120e7b82 */ /* 0x0000620000000a00 */
[----:B------:R-:W-:Y:S01]  /*11f40*/  ULDC.64 UR4, c[0x4][0x1b8] ;  /* 0x01006e0000047ab9 */ /* 0x000fe20000000a00 */
[----:B------:R-:W-:Y:S01]  /*11f50*/  ULDC.64 UR6, c[0x4][0x1c0] ;  /* 0x0100700000067ab9 */ /* 0x000fe20000000a00 */
[----:B------:R-:W-:Y:S02]  /*11f60*/  IMAD.U32 R4, RZ, RZ, UR4 ;  /* 0x00000004ff047e24 */ /* 0x000fe4000f8e00ff */
        /* <DEDUP_REMOVED lines=11> */
.L_x_10294:
[----:B------:R-:W0:Y:S01]  /*12020*/  LDC.64 R4, c[0x0][0x9f8] ;  /* 0x00027e00ff047b82 */ /* 0x000e220000000a00 */
[----:B------:R-:W-:Y:S01]  /*12030*/  IMAD.MOV.U32 R18, RZ, RZ, R22 ;  /* 0x000000ffff127224 */ /* 0x000fe200078e0016 */
[----:B------:R-:W-:Y:S01]  /*12040*/  ULDC.64 UR4, c[0x0][0x208] ;  /* 0x0000820000047ab9 */ /* 0x000fe20000000a00 */
[----:B0-----:R-:W-:-:S04]  /*12050*/  ISETP.NE.U32.AND P0, PT, R4, RZ, PT ;  /* 0x000000ff0400720c */ /* 0x001fc80003f05070 */
[----:B------:R-:W-:-:S13]  /*12060*/  ISETP.NE.AND.EX P0, PT, R5, RZ, PT, P0 ;  /* 0x000000ff0500720c */ /* 0x000fda0003f05300 */
[----:B------:R-:W0:Y:S02]  /*12070*/  @P0 LDC.64 R4, c[0x0][0x9f8] ;  /* 0x00027e00ff040b82 */ /* 0x000e240000000a00 */
[----:B0-----:R-:W-:-:S06]  /*12080*/  @P0 IMAD.WIDE R6, R22, 0x4, R4 ;  /* 0x0000000416060825 */ /* 0x001fcc00078e0204 */
[----:B------:R-:W0:Y:S01]  /*12090*/  LDC.64 R4, c[0x0][0x418] ;  /* 0x00010600ff047b82 */ /* 0x000e220000000a00 */
[----:B------:R-:W2:Y:S01]  /*120a0*/  @P0 LDG.E R18, desc[UR4][R6.64] ;  /* 0x0000000406120981 */ /* 0x000ea2000c1e1900 */
[----:B------:R-:W-:Y:S01]  /*120b0*/  UMOV UR4, 0xffffffff ;  /* 0xffffffff00047882 */ /* 0x000fe20000000000 */
[----:B------:R-:W-:Y:S01]  /*120c0*/  LOP3.LUT R26, R26, 0xfffffffe, RZ, 0xc0, !PT ;  /* 0xfffffffe1a1a7812 */ /* 0x000fe200078ec0ff */
[----:B------:R-:W-:Y:S01]  /*120d0*/  VIADD R27, R19, 0xffffffff ;  /* 0xffffffff131b7836 */ /* 0x000fe20000000000 */
[----:B0-----:R-:W-:-:S04]  /*120e0*/  ISETP.NE.U32.AND P0, PT, R4, RZ, PT ;  /* 0x000000ff0400720c */ /* 0x001fc80003f05070 */
[----:B------:R-:W-:-:S13]  /*120f0*/  ISETP.NE.AND.EX P1, PT, R5, RZ, PT, P0 ;  /* 0x000000ff0500720c */ /* 0x000fda0003f25300 */
[----:B------:R-:W-:Y:S02]  /*12100*/  @P1 LOP3.LUT R26, R26, 0x1, RZ, 0xfc, !PT ;  /* 0x000000011a1a1812 */ /* 0x000fe400078efcff */
[----:B--2---:R-:W-:Y:S02]  /*12110*/  SHF.R.S32.HI R24, RZ, 0x1f, R18 ;  /* 0x0000001fff187819 */ /* 0x004fe40000011412 */
[----:B------:R-:W-:Y:S01]  /*12120*/  SEL R25, R18, RZ, !P1 ;  /* 0x000000ff12197207 */ /* 0x000fe20004800000 */
[----:B------:R-:W-:Y:S06]  /*12130*/  BRA.DIV UR4, `(.L_x_10296) ;  /* 0x0000003a04507947 */ /* 0x000fec000b800000 */
[----:B------:R0:W1:Y:S02]  /*12140*/  SHFL.IDX PT, R14, R17, RZ, 0x1f ;  /* 0x00001fff110e7589 */ /* 0x00006400000e0000 */
.L_x_10380:
[----:B-1----:R-:W-:Y:S02]  /*12150*/  ISETP.NE.AND P0, PT, R14, RZ, PT ;  /* 0x000000ff0e00720c */ /* 0x002fe40003f05270 */
[----:B------:R-:W-:Y:S02]  /*12160*/  PLOP3.LUT P2, PT, PT, PT, PT, 0x8, 0x0 ;  /* 0x000000000000781c */ /* 0x000fe40003f4e170 */
[----:B------:R-:W-:-:S11]  /*12170*/  LOP3.LUT R26, R26, 0xfffffffd, RZ, 0xc0, !PT ;  /* 0xfffffffd1a1a7812 */ /* 0x000fd600078ec0ff */
[----:B------:R-:W-:Y:S01]  /*12180*/  @P2 LOP3.LUT R26, R26, 0x2, RZ, 0xfc, !PT ;  /* 0x000000021a1a2812 */ /* 0x000fe200078efcff */
[----:B------:R-:W-:Y:S06]  /*12190*/  @P0 BRA `(.L_x_10297) ;  /* 0x00000004000c0947 */ /* 0x000fec0003800000 */
[----:B------:R-:W-:-:S03]  /*121a0*/  UMOV UR4, 0xffffffff ;  /* 0xffffffff00047882 */ /* 0x000fc60000000000 */
[----:B------:R-:W-:Y:S05]  /*121b0*/  BRA.DIV UR4, `(.L_x_10298) ;  /* 0x0000003a04507947 */ /* 0x000fea000b800000 */
[----:B------:R-:W-:-:S13]  /*121c0*/  ELECT P6, URZ, PT ;  /* 0x00000000003f782f */ /* 0x000fda00038c0000 */
.L_x_10383:
[----:B------:R-:W-:Y:S05]  /*121d0*/  @!P6 BRA `(.L_x_10297) ;  /* 0x0000000000fce947 */ /* 0x000fea0003800000 */
[----:B------:R-:W-:Y:S02]  /*121e0*/  IMAD.MOV.U32 R0, RZ, RZ, 0x1 ;  /* 0x00000001ff007424 */ /* 0x000fe400078e00ff */
[----:B------:R-:W-:-:S03]  /*121f0*/  IMAD.MOV.U32 R25, RZ, RZ, R18 ;  /* 0x000000ffff197224 */ /* 0x000fc600078e0012 */
[----:B------:R-:W-:Y:S01]  /*12200*/  SHF.L.U32 R0, R0, 0x1f, RZ ;  /* 0x0000001f00007819 */ /* 0x000fe200000006ff */
[----:B------:R-:W-:Y:S06]  /*12210*/  @!P1 BRA `(.L_x_10299) ;  /* 0x00000000004c9947 */ /* 0x000fec0003800000 */
        /* <DEDUP_REMOVED lines=19> */
.L_x_10299:
[----:B------:R-:W2:Y:S01]  /*12350*/  SYNCS.PHASECHK.TRANS64.TRYWAIT P0, [UR38+0x2d840], R0 ;  /* 0x02d84000ff0075a7 */ /* 0x000ea20008000166 */
[----:B------:R-:W-:Y:S01]  /*12360*/  ISETP.NE.AND P1, PT, R23, RZ, PT ;  /* 0x000000ff1700720c */ /* 0x000fe20003f25270 */
[----:B--2---:R-:W-:-:S12]  /*12370*/  @!P0 BRA `(.L_x_10300) ;  /* 0x0000003800008947 */ /* 0x004fd80003800000 */
.L_x_10384:
[----:B------:R-:W-:Y:S05]  /*12380*/  @P1 BRA `(.L_x_10301) ;  /* 0x0000000000141947 */ /* 0x000fea0003800000 */
[----:B------:R-:W-:Y:S01]  /*12390*/  LOP3.LUT P0, RZ, R2, 0x1f, RZ, 0xc0, !PT ;  /* 0x0000001f02ff7812 */ /* 0x000fe2000780c0ff */
[----:B--2---:R-:W-:-:S04]  /*123a0*/  IMAD.MOV.U32 R0, RZ, RZ, 0x6000 ;  /* 0x00006000ff007424 */ /* 0x004fc800078e00ff */
[----:B------:R3:W-:Y:S08]  /*123b0*/  SYNCS.ARRIVE.TRANS64 RZ, [UR38+0x2d830], R0 ;  /* 0x02d83000ffff79a7 */ /* 0x0007f00008000026 */
[----:B---3--:R-:W-:Y:S05]  /*123c0*/  @!P0 BRA `(.L_x_10301) ;  /* 0x0000000000048947 */ /* 0x008fea0003800000 */
[----:B------:R-:W-:Y:S01]  /*123d0*/  BPT.TRAP 0x1 ;  /* 0x000000040000795c */ /* 0x000fe20000300000 */
.L_x_10301:
        /* <DEDUP_REMOVED lines=10> */
[----:B------:R-:W-:Y:S02]  /*12480*/  USHF.L.U32 UR11, UR11, 0x7, URZ ;  /* 0x000000070b0b7899 */ /* 0x000fe4000800063f */
        /* <DEDUP_REMOVED lines=20> */
.L_x_10297:
[----:B------:R-:W-:Y:S05]  /*125d0*/  WARPSYNC.ALL ;  /* 0x0000000000007948 */ /* 0x000fea0003800000 */
[----:B------:R-:W-:Y:S01]  /*125e0*/  UIADD3 UR5, UR38, 0xc400, URZ ;  /* 0x0000c40026057890 */ /* 0x000fe2000fffe03f */
[----:B------:R-:W-:Y:S01]  /*125f0*/  BAR.SYNC.DEFER_BLOCKING 0x8, 0x200 ;  /* 0x0208000000007b1d */ /* 0x000fe20000010000 */
[----:B------:R-:W-:Y:S01]  /*12600*/  USHF.R.S32.HI UR4, URZ, 0x1f, UR36 ;  /* 0x0000001f3f047899 */ /* 0x000fe20008011424 */
[----:B------:R-:W-:Y:S01]  /*12610*/  SHF.R.S32.HI R29, RZ, 0x1f, R22 ;  /* 0x0000001fff1d7819 */ /* 0x000fe20000011416 */
[----:B------:R-:W-:-:S03]  /*12620*/  ULOP3.LUT UP0, URZ, UR5, 0x1bf, URZ, 0xc0, !UPT ;  /* 0x000001bf053f7892 */ /* 0x000fc6000f80c03f */
[----:B------:R-:W-:Y:S02]  /*12630*/  ULDC.64 UR6, c[0x0][0x2d8] ;  /* 0x0000b60000067ab9 */ /* 0x000fe40000000a00 */
[----:B------:R-:W-:Y:S01]  /*12640*/  UIMAD UR4, UR4, UR6, URZ ;  /* 0x00000006040472a4 */ /* 0x000fe2000f8e023f */
[----:B------:R-:W-:Y:S01]  /*12650*/  PLOP3.LUT P0, PT, PT, PT, UP0, 0x80, 0x0 ;  /* 0x000000000000781c */ /* 0x000fe20003f0f008 */
[----:B------:R-:W-:Y:S02]  /*12660*/  UIMAD.WIDE.U32 UR40, UR36, UR6, URZ ;  /* 0x00000006242872a5 */ /* 0x000fe4000f8e003f */
[----:B------:R-:W-:-:S04]  /*12670*/  UIMAD UR4, UR36, UR7, UR4 ;  /* 0x00000007240472a4 */ /* 0x000fc8000f8e0204 */
[----:B------:R-:W-:-:S06]  /*12680*/  UIADD3 UR45, UR41, UR4, URZ ;  /* 0x00000004292d7290 */ /* 0x000fcc000fffe03f */
[----:B------:R-:W-:Y:S06]  /*12690*/  @!P0 BRA `(.L_x_10302) ;  /* 0x0000000000408947 */ /* 0x000fec0003800000 */
[----:B------:R-:W-:Y:S01]  /*126a0*/  MOV R14, 0x0 ;  /* 0x00000000000e7802 */ /* 0x000fe20000000f00 */
[----:B------:R-:W-:Y:S01]  /*126b0*/  ULDC.64 UR4, c[0x4][0x1b8] ;  /* 0x01006e0000047ab9 */ /* 0x000fe20000000a00 */
[----:B------:R-:W-:Y:S01]  /*126c0*/  ULDC.64 UR6, c[0x4][0x1c0] ;  /* 0x0100700000067ab9 */ /* 0x000fe20000000a00 */
[----:B-1----:R-:W-:Y:S02]  /*126d0*/  IMAD.U32 R4, RZ, RZ, UR4 ;  /* 0x00000004ff047e24 */ /* 0x002fe4000f8e00ff */
[----:B------:R-:W-:Y:S01]  /*126e0*/  IMAD.U32 R5, RZ, RZ, UR5 ;  /* 0x00000005ff057e24 */ /* 0x000fe2000f8e00ff */
[----:B------:R-:W1:Y:S01]  /*126f0*/  LDC.64 R14, c[0x4][R14] ;  /* 0x010000000e0e7b82 */ /* 0x000e620000000a00 */
        /* <DEDUP_REMOVED lines=9> */
[----:B012---:R-:W-:Y:S05]  /*12790*/  CALL.ABS.NOINC R14 ;  /* 0x000000000e007343 */ /* 0x007fea0003c00000 */
.L_x_10302:
[----:B--2---:R-:W2:Y:S01]  /*127a0*/  LDC R0, c[0x0][0x448] ;  /* 0x00011200ff007b82 */ /* 0x004ea20000000800 */
[C---:B------:R-:W-:Y:S01]  /*127b0*/  IMAD.SHL.U32 R3, R2.reuse, 0x8, RZ ;  /* 0x0000000802037824 */ /* 0x040fe200078e00ff */
[----:B-1----:R-:W-:Y:S01]  /*127c0*/  SHF.R.U32.HI R4, RZ, 0x3, R2 ;  /* 0x00000003ff047819 */ /* 0x002fe20000011602 */
[----:B------:R-:W-:Y:S01]  /*127d0*/  IMAD.SHL.U32 R6, R23, 0x8, RZ ;  /* 0x0000000817067824 */ /* 0x000fe200078e00ff */
[----:B------:R-:W-:Y:S01]  /*127e0*/  UMOV UR4, UR40 ;  /* 0x0000002800047c82 */ /* 0x000fe20008000000 */
[----:B------:R-:W-:Y:S01]  /*127f0*/  IMAD.SHL.U32 R8, R2, 0x20, RZ ;  /* 0x0000002002087824 */ /* 0x000fe200078e00ff */
[C---:B------:R-:W-:Y:S01]  /*12800*/  LOP3.LUT R7, R3.reuse, 0x18, RZ, 0xc0, !PT ;  /* 0x0000001803077812 */ /* 0x040fe200078ec0ff */
[----:B------:R-:W-:Y:S01]  /*12810*/  UMOV UR5, UR45 ;  /* 0x0000002d00057c82 */ /* 0x000fe20008000000 */
[----:B------:R-:W-:Y:S01]  /*12820*/  LOP3.LUT R3, R3, 0x20, RZ, 0xc0, !PT ;  /* 0x0000002003037812 */ /* 0x000fe200078ec0ff */
[----:B------:R-:W-:Y:S01]  /*12830*/  ULDC.64 UR6, c[0x0][0x2c8] ;  /* 0x0000b20000067ab9 */ /* 0x000fe20000000a00 */
[----:B------:R-:W-:Y:S01]  /*12840*/  LOP3.LUT R4, R4, 0x3, RZ, 0xc0, !PT ;  /* 0x0000000304047812 */ /* 0x000fe200078ec0ff */
[----:B------:R-:W-:Y:S01]  /*12850*/  ULDC.64 UR8, c[0x0][0x280] ;  /* 0x0000a00000087ab9 */ /* 0x000fe20000000a00 */
[----:B------:R-:W-:-:S03]  /*12860*/  LOP3.LUT R6, R3, 0x300, R6, 0xf8, !PT ;  /* 0x0000030003067812 */ /* 0x000fc600078ef806 */
[C---:B------:R-:W-:Y:S02]  /*12870*/  IMAD R3, R4.reuse, 0x40, R7 ;  /* 0x0000004004037824 */ /* 0x040fe400078e0207 */
[----:B------:R-:W-:-:S05]  /*12880*/  IMAD.SHL.U32 R4, R4, 0x8, RZ ;  /* 0x0000000804047824 */ /* 0x000fca00078e00ff */
[----:B------:R-:W-:Y:S02]  /*12890*/  LOP3.LUT R6, R6, R3, R4, 0xf6, !PT ;  /* 0x0000000306067212 */ /* 0x000fe400078ef604 */
[----:B--2---:R-:W-:Y:S01]  /*128a0*/  ISETP.NE.AND P0, PT, R0, 0x1, PT ;  /* 0x000000010000780c */ /* 0x004fe20003f05270 */
[----:B------:R-:W1:Y:S01]  /*128b0*/  LDC.64 R4, c[0x0][0x2e0] ;  /* 0x0000b800ff047b82 */ /* 0x000e620000000a00 */
[----:B------:R-:W-:-:S04]  /*128c0*/  SHF.R.U32.HI R3, RZ, 0x2, R23 ;  /* 0x00000002ff037819 */ /* 0x000fc80000011617 */
[----:B------:R-:W-:-:S05]  /*128d0*/  LOP3.LUT R8, R3, 0x60, R8, 0xf8, !PT ;  /* 0x0000006003087812 */ /* 0x000fca00078ef808 */
[----:B------:R-:W-:Y:S02]  /*128e0*/  VIADD R9, R8, UR48 ;  /* 0x0000003008097c36 */ /* 0x000fe40008000000 */
[----:B------:R-:W2:Y:S02]  /*128f0*/  @P0 LDC R10, c[0x0][0x44c] ;  /* 0x00011300ff0a0b82 */ /* 0x000ea40000000800 */
[----:B------:R-:W-:-:S06]  /*12900*/  IMAD.MOV.U32 R11, RZ, RZ, R9 ;  /* 0x000000ffff0b7224 */ /* 0x000fcc00078e0009 */
[----:B------:R-:W3:Y:S01]  /*12910*/  @P0 LDC R13, c[0x0][0x450] ;  /* 0x00011400ff0d0b82 */ /* 0x000ee20000000800 */
[----:B-1----:R-:W-:-:S04]  /*12920*/  IMAD R29, R29, R4, RZ ;  /* 0x000000041d1d7224 */ /* 0x002fc800078e02ff */
[C---:B------:R-:W-:Y:S02]  /*12930*/  IMAD R29, R22.reuse, R5, R29 ;  /* 0x00000005161d7224 */ /* 0x040fe400078e021d */
[----:B------:R-:W-:Y:S01]  /*12940*/  IMAD.WIDE.U32 R4, R22, R4, UR4 ;  /* 0x0000000416047e25 */ /* 0x000fe2000f8e0004 */
[----:B------:R-:W-:-:S03]  /*12950*/  ULDC.64 UR4, c[0x0][0x2d0] ;  /* 0x0000b40000047ab9 */ /* 0x000fc60000000a00 */
[----:B------:R-:W-:Y:S02]  /*12960*/  IMAD.IADD R5, R5, 0x1, R29 ;  /* 0x0000000105057824 */ /* 0x000fe400078e021d */
[----:B--2---:R-:W-:Y:S02]  /*12970*/  @P0 IMAD.HI.U32 R8, R9, R10, RZ ;  /* 0x0000000a09080227 */ /* 0x004fe400078e00ff */
[----:B------:R-:W1:Y:S03]  /*12980*/  @P0 LDC R10, c[0x0][0x44c] ;  /* 0x00011300ff0a0b82 */ /* 0x000e660000000800 */
[----:B---3--:R-:W-:-:S04]  /*12990*/  @P0 SHF.R.U32.HI R11, RZ, R13, R8 ;  /* 0x0000000dff0b0219 */ /* 0x008fc80000011608 */
[--C-:B------:R-:W-:Y:S01]  /*129a0*/  SHF.R.S32.HI R8, RZ, 0x1f, R11.reuse ;  /* 0x0000001fff087819 */ /* 0x100fe2000001140b */
[----:B------:R-:W-:Y:S02]  /*129b0*/  IMAD.MOV R12, RZ, RZ, -R11 ;  /* 0x000000ffff0c7224 */ /* 0x000fe400078e0a0b */
[----:B------:R-:W-:-:S04]  /*129c0*/  IMAD.WIDE.U32 R20, R11, UR4, R4 ;  /* 0x000000040b147c25 */ /* 0x000fc8000f8e0004 */
[----:B------:R-:W-:-:S04]  /*129d0*/  IMAD R8, R8, UR4, RZ ;  /* 0x0000000408087c24 */ /* 0x000fc8000f8e02ff */
[----:B------:R-:W-:Y:S02]  /*129e0*/  IMAD R13, R11, UR5, R8 ;  /* 0x000000050b0d7c24 */ /* 0x000fe4000f8e0208 */
[----:B------:R-:W2:Y:S01]  /*129f0*/  @P0 LDC R8, c[0x0][0x450] ;  /* 0x00011400ff080b82 */ /* 0x000ea20000000800 */
[----:B------:R-:W-:Y:S02]  /*12a00*/  IMAD R11, R0, R12, R9 ;  /* 0x0000000c000b7224 */ /* 0x000fe400078e0209 */
[----:B------:R-:W-:Y:S02]  /*12a10*/  VIADD R9, R9, 0x80 ;  /* 0x0000008009097836 */ /* 0x000fe40000000000 */
[----:B------:R-:W-:Y:S01]  /*12a20*/  IMAD.IADD R21, R21, 0x1, R13 ;  /* 0x0000000115157824 */ /* 0x000fe200078e020d */
[----:B------:R-:W-:Y:S01]  /*12a30*/  SHF.R.S32.HI R12, RZ, 0x1f, R11 ;  /* 0x0000001fff0c7819 */ /* 0x000fe2000001140b */
[----:B-1----:R-:W-:-:S04]  /*12a40*/  @P0 IMAD.HI.U32 R13, R9, R10, RZ ;  /* 0x0000000a090d0227 */ /* 0x002fc800078e00ff */
[----:B------:R-:W-:Y:S02]  /*12a50*/  IMAD R12, R12, UR6, RZ ;  /* 0x000000060c0c7c24 */ /* 0x000fe4000f8e02ff */
[----:B------:R-:W-:-:S04]  /*12a60*/  IMAD.WIDE.U32 R20, R11, UR6, R20 ;  /* 0x000000060b147c25 */ /* 0x000fc8000f8e0014 */
[----:B------:R-:W-:Y:S02]  /*12a70*/  IMAD R15, R11, UR7, R12 ;  /* 0x000000070b0f7c24 */ /* 0x000fe4000f8e020c */
[----:B------:R-:W-:Y:S01]  /*12a80*/  IMAD.MOV.U32 R11, RZ, RZ, R9 ;  /* 0x000000ffff0b7224 */ /* 0x000fe200078e0009 */
[----:B--2---:R-:W-:Y:S01]  /*12a90*/  @P0 SHF.R.U32.HI R11, RZ, R8, R13 ;  /* 0x00000008ff0b0219 */ /* 0x004fe2000001160d */
[----:B------:R-:W-:Y:S01]  /*12aa0*/  IMAD.IADD R13, R21, 0x1, R15 ;  /* 0x00000001150d7824 */ /* 0x000fe200078e020f */
[C---:B------:R-:W-:Y:S02]  /*12ab0*/  LEA R10, P0, R20.reuse, UR8, 0x1 ;  /* 0x00000008140a7c11 */ /* 0x040fe4000f8008ff */
[--C-:B------:R-:W-:Y:S01]  /*12ac0*/  SHF.R.S32.HI R8, RZ, 0x1f, R11.reuse ;  /* 0x0000001fff087819 */ /* 0x100fe2000001140b */
[----:B------:R-:W-:Y:S01]  /*12ad0*/  IMAD.MOV R12, RZ, RZ, -R11 ;  /* 0x000000ffff0c7224 */ /* 0x000fe200078e0a0b */
[----:B------:R-:W-:Y:S01]  /*12ae0*/  LEA.HI.X R20, R20, UR9, R13, 0x1, P0 ;  /* 0x0000000914147c11 */ /* 0x000fe200080f0c0d */
[----:B------:R-:W-:-:S04]  /*12af0*/  IMAD.WIDE.U32 R4, R11, UR4, R4 ;  /* 0x000000040b047c25 */ /* 0x000fc8000f8e0004 */
[----:B------:R-:W-:Y:S02]  /*12b00*/  IMAD R9, R0, R12, R9 ;  /* 0x0000000c00097224 */ /* 0x000fe400078e0209 */
[----:B------:R-:W-:Y:S01]  /*12b10*/  IMAD R8, R8, UR4, RZ ;  /* 0x0000000408087c24 */ /* 0x000fe2000f8e02ff */
[----:B------:R-:W-:Y:S02]  /*12b20*/  ULDC UR4, c[0x0][0x2b8] ;  /* 0x0000ae0000047ab9 */ /* 0x000fe40000000800 */
[----:B------:R-:W-:Y:S01]  /*12b30*/  ISETP.GE.AND P2, PT, R7, UR4, PT ;  /* 0x0000000407007c0c */ /* 0x000fe2000bf46270 */
[----:B------:R-:W-:Y:S01]  /*12b40*/  IMAD R11, R11, UR5, R8 ;  /* 0x000000050b0b7c24 */ /* 0x000fe2000f8e0208 */
[----:B------:R-:W-:-:S03]  /*12b50*/  SHF.R.S32.HI R8, RZ, 0x1f, R9 ;  /* 0x0000001fff087819 */ /* 0x000fc60000011409 */
[----:B------:R-:W-:Y:S02]  /*12b60*/  IMAD.IADD R5, R5, 0x1, R11 ;  /* 0x0000000105057824 */ /* 0x000fe400078e020b */
[----:B------:R-:W-:Y:S02]  /*12b70*/  IMAD R8, R8, UR6, RZ ;  /* 0x0000000608087c24 */ /* 0x000fe4000f8e02ff */
[----:B------:R-:W-:-:S04]  /*12b80*/  IMAD.WIDE.U32 R4, R9, UR6, R4 ;  /* 0x0000000609047c25 */ /* 0x000fc8000f8e0004 */
[----:B------:R-:W-:Y:S01]  /*12b90*/  IMAD R11, R9, UR7, R8 ;  /* 0x00000007090b7c24 */ /* 0x000fe2000f8e0208 */
[----:B------:R-:W-:-:S03]  /*12ba0*/  LOP3.LUT R8, R7, 0x20, RZ, 0xfc, !PT ;  /* 0x0000002007087812 */ /* 0x000fc600078efcff */
[----:B------:R-:W-:Y:S01]  /*12bb0*/  IMAD.IADD R9, R5, 0x1, R11 ;  /* 0x0000000105097824 */ /* 0x000fe200078e020b */
[----:B------:R-:W-:Y:S02]  /*12bc0*/  ISETP.GE.AND P0, PT, R8, UR4, PT ;  /* 0x0000000408007c0c */ /* 0x000fe4000bf06270 */
[----:B------:R-:W-:-:S04]  /*12bd0*/  LOP3.LUT R8, R7, 0x40, RZ, 0xfc, !PT ;  /* 0x0000004007087812 */ /* 0x000fc800078efcff */
[----:B------:R-:W-:Y:S01]  /*12be0*/  ISETP.GE.AND P1, PT, R8, UR4, PT ;  /* 0x0000000408007c0c */ /* 0x000fe2000bf26270 */
[----:B------:R-:W-:Y:S01]  /*12bf0*/  UMOV UR4, 0xffffffff ;  /* 0xffffffff00047882 */ /* 0x000fe20000000000 */
[----:B------:R-:W-:-:S04]  /*12c00*/  LEA R8, P3, R4, UR8, 0x1 ;  /* 0x0000000804087c11 */ /* 0x000fc8000f8608ff */
[----:B------:R-:W-:Y:S01]  /*12c10*/  LEA.HI.X R9, R4, UR9, R9, 0x1, P3 ;  /* 0x0000000904097c11 */ /* 0x000fe200098f0c09 */
[----:B------:R-:W-:Y:S08]  /*12c20*/  BRA.DIV UR4, `(.L_x_10303) ;  /* 0x0000002e04ec7947 */ /* 0x000ff0000b800000 */
[----:B------:R-:W-:Y:S01]  /*12c30*/  SHFL.IDX PT, R5, R20, RZ, 0x1c1f ;  /* 0x001c1fff14057589 */ /* 0x000fe200000e0000 */
        /* <DEDUP_REMOVED lines=8> */
[----:B------:R-:W2:Y:S04]  /*12cc0*/  SHFL.IDX PT, R14, R10, 0x1, 0x1c1f ;  /* 0x003c1f000a0e7f89 */ /* 0x000ea800000e0000 */
[----:B------:R-:W-:Y:S04]  /*12cd0*/  SHFL.IDX PT, R21, R20, 0x2, 0x1c1f ;  /* 0x005c1f0014157f89 */ /* 0x000fe800000e0000 */
[----:B------:R-:W3:Y:S03]  /*12ce0*/  SHFL.IDX PT, R12, R10, 0x2, 0x1c1f ;  /* 0x005c1f000a0c7f89 */ /* 0x000ee600000e0000 */
[----:B------:R-:W-:Y:S01]  /*12cf0*/  @!P3 LEA R22, R6, UR38, 0x1 ;  /* 0x000000260616bc11 */ /* 0x000fe2000f8e08ff */
[----:B------:R-:W-:Y:S01]  /*12d00*/  SHFL.IDX PT, R20, R20, 0x3, 0x1c1f ;  /* 0x007c1f0014147f89 */ /* 0x000fe200000e0000 */
[----:B-1----:R-:W-:-:S05]  /*12d10*/  @!P3 IMAD.WIDE.U32 R4, R7, 0x2, R4 ;  /* 0x000000020704b825 */ /* 0x002fca00078e0004 */
[----:B------:R-:W-:Y:S04]  /*12d20*/  @!P3 LDGSTS.E.BYPASS.LTC128B.128 [R22+0xc400], desc[UR6][R4.64], !P2 ;  /* 0x0c4000000416bfae */ /* 0x000fe8000d101d46 */
[----:B------:R-:W-:Y:S04]  /*12d30*/  @!P3 LDGSTS.E.BYPASS.LTC128B.128 [R22+0xf400], desc[UR6][R4.64+0x40], !P0 ;  /* 0x0f4000400416bfae */ /* 0x000fe8000c101d46 */
[----:B------:R2:W-:Y:S01]  /*12d40*/  @!P3 LDGSTS.E.BYPASS.LTC128B.128 [R22+0x12400], desc[UR6][R4.64+0x80], !P1 ;  /* 0x124000800416bfae */ /* 0x0005e2000c901d46 */
[----:B------:R-:W-:Y:S01]  /*12d50*/  ISETP.GE.AND P3, PT, R11, R0, PT ;  /* 0x000000000b00720c */ /* 0x000fe20003f66270 */
[----:B------:R-:W-:-:S05]  /*12d60*/  VIADD R11, R3, 0x40 ;  /* 0x00000040030b7836 */ /* 0x000fca0000000000 */
[----:B------:R-:W-:Y:S01]  /*12d70*/  ISETP.GE.AND P4, PT, R11, R0, PT ;  /* 0x000000000b00720c */ /* 0x000fe20003f86270 */
[----:B------:R-:W-:Y:S02]  /*12d80*/  VIADD R11, R3, 0x60 ;  /* 0x00000060030b7836 */ /* 0x000fe40000000000 */
[----:B--2---:R-:W-:Y:S02]  /*12d90*/  IMAD.MOV.U32 R4, RZ, RZ, R14 ;  /* 0x000000ffff047224 */ /* 0x004fe400078e000e */
[----:B------:R-:W-:Y:S02]  /*12da0*/  IMAD.MOV.U32 R5, RZ, RZ, R28 ;  /* 0x000000ffff057224 */ /* 0x000fe400078e001c */
[----:B------:R-:W-:Y:S01]  /*12db0*/  @!P3 LEA R22, R6, UR38, 0x1 ;  /* 0x000000260616bc11 */ /* 0x000fe2000f8e08ff */
[----:B------:R1:W2:Y:S01]  /*12dc0*/  SHFL.IDX PT, R14, R10, 0x3, 0x1c1f ;  /* 0x007c1f000a0e7f89 */ /* 0x0002a200000e0000 */
[----:B------:R-:W-:-:S04]  /*12dd0*/  @!P3 IMAD.WIDE.U32 R28, R7, 0x2, R4 ;  /* 0x00000002071cb825 */ /* 0x000fc800078e0004 */
[----:B---3--:R-:W-:Y:S01]  /*12de0*/  IMAD.MOV.U32 R4, RZ, RZ, R12 ;  /* 0x000000ffff047224 */ /* 0x008fe200078e000c */
[----:B------:R-:W-:Y:S01]  /*12df0*/  @!P3 LDGSTS.E.BYPASS.LTC128B.128 [R22+0xcc00], desc[UR6][R28.64], !P2 ;  /* 0x0cc000001c16bfae */ /* 0x000fe2000d101d46 */
[----:B------:R-:W-:Y:S01]  /*12e00*/  IMAD.MOV.U32 R5, RZ, RZ, R21 ;  /* 0x000000ffff057224 */ /* 0x000fe200078e0015 */
[----:B------:R-:W-:Y:S02]  /*12e10*/  @!P4 LEA R21, R6, UR38, 0x1 ;  /* 0x000000260615cc11 */ /* 0x000fe4000f8e08ff */
[----:B------:R-:W-:Y:S01]  /*12e20*/  @!P3 LDGSTS.E.BYPASS.LTC128B.128 [R22+0xfc00], desc[UR6][R28.64+0x40], !P0 ;  /* 0x0fc000401c16bfae */ /* 0x000fe2000c101d46 */
[----:B------:R-:W-:-:S03]  /*12e30*/  @!P4 IMAD.WIDE.U32 R4, R7, 0x2, R4 ;  /* 0x000000020704c825 */ /* 0x000fc600078e0004 */
[----:B------:R3:W-:Y:S01]  /*12e40*/  @!P3 LDGSTS.E.BYPASS.LTC128B.128 [R22+0x12c00], desc[UR6][R28.64+0x80], !P1 ;  /* 0x12c000801c16bfae */ /* 0x0007e2000c901d46 */
[-C--:B------:R-:W-:Y:S01]  /*12e50*/  ISETP.GE.AND P3, PT, R11, R0.reuse, PT ;  /* 0x000000000b00720c */ /* 0x080fe20003f66270 */
[----:B------:R-:W-:Y:S02]  /*12e60*/  VIADD R11, R3, 0x80 ;  /* 0x00000080030b7836 */ /* 0x000fe40000000000 */
[----:B------:R-:W-:Y:S04]  /*12e70*/  @!P4 LDGSTS.E.BYPASS.LTC128B.128 [R21+0xd400], desc[UR6][R4.64], !P2 ;  /* 0x0d4000000415cfae */ /* 0x000fe8000d101d46 */
[----:B------:R-:W-:Y:S04]  /*12e80*/  @!P4 LDGSTS.E.BYPASS.LTC128B.128 [R21+0x10400], desc[UR6][R4.64+0x40], !P0 ;  /* 0x104000400415cfae */ /* 0x000fe8000c101d46 */
[----:B------:R4:W-:Y:S01]  /*12e90*/  @!P4 LDGSTS.E.BYPASS.LTC128B.128 [R21+0x13400], desc[UR6][R4.64+0x80], !P1 ;  /* 0x134000800415cfae */ /* 0x0009e2000c901d46 */
[----:B------:R-:W-:-:S02]  /*12ea0*/  ISETP.GE.AND P4, PT, R11, R0, PT ;  /* 0x000000000b00720c */ /* 0x000fc40003f86270 */
[----:B-1----:R-:W-:Y:S01]  /*12eb0*/  @!P3 LEA R10, R6, UR38, 0x1 ;  /* 0x00000026060abc11 */ /* 0x002fe2000f8e08ff */
[----:B---3--:R-:W1:Y:S04]  /*12ec0*/  SHFL.IDX PT, R22, R8, RZ, 0x1c1f ;  /* 0x001c1fff08167589 */ /* 0x008e6800000e0000 */
[----:B----4-:R-:W3:Y:S01]  /*12ed0*/  SHFL.IDX PT, R21, R9, RZ, 0x1c1f ;  /* 0x001c1fff09157589 */ /* 0x010ee200000e0000 */
[----:B--2---:R-:W-:Y:S02]  /*12ee0*/  IMAD.MOV.U32 R4, RZ, RZ, R14 ;  /* 0x000000ffff047224 */ /* 0x004fe400078e000e */
[----:B------:R-:W-:Y:S01]  /*12ef0*/  IMAD.MOV.U32 R5, RZ, RZ, R20 ;  /* 0x000000ffff057224 */ /* 0x000fe200078e0014 */
[----:B------:R-:W2:Y:S01]  /*12f00*/  SHFL.IDX PT, R9, R9, 0x1, 0x1c1f ;  /* 0x003c1f0009097f89 */ /* 0x000ea200000e0000 */
[----:B------:R-:W-:-:S02]  /*12f10*/  IMAD.MOV.U32 R20, RZ, RZ, 0x1 ;  /* 0x00000001ff147424 */ /* 0x000fc400078e00ff */
[----:B------:R-:W-:Y:S01]  /*12f20*/  @!P3 IMAD.WIDE.U32 R28, R7, 0x2, R4 ;  /* 0x00000002071cb825 */ /* 0x000fe200078e0004 */
[----:B------:R4:W0:Y:S04]  /*12f30*/  SHFL.IDX PT, R14, R8, 0x1, 0x1c1f ;  /* 0x003c1f00080e7f89 */ /* 0x00082800000e0000 */
[----:B------:R4:W-:Y:S01]  /*12f40*/  @!P3 LDGSTS.E.BYPASS.LTC128B.128 [R10+0xdc00], desc[UR6][R28.64], !P2 ;  /* 0x0dc000001c0abfae */ /* 0x0009e2000d101d46 */
[----:B-1----:R-:W-:-:S03]  /*12f50*/  IMAD.MOV.U32 R4, RZ, RZ, R22 ;  /* 0x000000ffff047224 */ /* 0x002fc600078e0016 */
[----:B------:R4:W-:Y:S04]  /*12f60*/  @!P3 LDGSTS.E.BYPASS.LTC128B.128 [R10+0x10c00], desc[UR6][R28.64+0x40], !P0 ;  /* 0x10c000401c0abfae */ /* 0x0009e8000c101d46 */
[----:B------:R4:W-:Y:S01]  /*12f70*/  @!P3 LDGSTS.E.BYPASS.LTC128B.128 [R10+0x13c00], desc[UR6][R28.64+0x80], !P1 ;  /* 0x13c000801c0abfae */ /* 0x0009e2000c901d46 */
[----:B---3--:R-:W-:Y:S01]  /*12f80*/  IMAD.MOV.U32 R5, RZ, RZ, R21 ;  /* 0x000000ffff057224 */ /* 0x008fe200078e0015 */
[----:B------:R-:W-:Y:S01]  /*12f90*/  @!P4 LEA R21, R6, UR38, 0x1 ;  /* 0x000000260615cc11 */ /* 0x000fe2000f8e08ff */
[----:B------:R-:W-:-:S05]  /*12fa0*/  @!P4 IMAD.WIDE.U32 R4, R7, 0x2, R4 ;  /* 0x000000020704c825 */ /* 0x000fca00078e0004 */
[----:B------:R4:W-:Y:S04]  /*12fb0*/  @!P4 LDGSTS.E.BYPASS.LTC128B.128 [R21+0xe400], desc[UR6][R4.64], !P2 ;  /* 0x0e4000000415cfae */ /* 0x0009e8000d101d46 */
[----:B------:R4:W-:Y:S04]  /*12fc0*/  @!P4 LDGSTS.E.BYPASS.LTC128B.128 [R21+0x11400], desc[UR6][R4.64+0x40], !P0 ;  /* 0x114000400415cfae */ /* 0x0009e8000c101d46 */
[----:B0-2---:R4:W-:Y:S02]  /*12fd0*/  @!P4 LDGSTS.E.BYPASS.LTC128B.128 [R21+0x14400], desc[UR6][R4.64+0x80], !P1 ;  /* 0x144000800415cfae */ /* 0x0059e4000c901d46 */
.L_x_10397:
[----:B------:R-:W-:Y:S01]  /*12fe0*/  VIADD R3, R3, 0xa0 ;  /* 0x000000a003037836 */ /* 0x000fe20000000000 */
[----:B------:R-:W-:Y:S01]  /*12ff0*/  BSSY B0, `(.L_x_10304) ;  /* 0x0000010000007945 */ /* 0x000fe20003800000 */
[----:B----4-:R-:W-:Y:S02]  /*13000*/  IMAD.MOV.U32 R4, RZ, RZ, R14 ;  /* 0x000000ffff047224 */ /* 0x010fe400078e000e */
[----:B------:R-:W-:Y:S01]  /*13010*/  IMAD.MOV.U32 R5, RZ, RZ, R9 ;  /* 0x000000ffff057224 */ /* 0x000fe200078e0009 */
[----:B------:R-:W-:Y:S01]  /*13020*/  ISETP.GE.AND P3, PT, R3, R0, PT ;  /* 0x000000000300720c */ /* 0x000fe20003f66270 */
[----:B------:R-:W-:-:S05]  /*13030*/  IMAD.MOV.U32 R0, RZ, RZ, 0x1 ;  /* 0x00000001ff007424 */ /* 0x000fca00078e00ff */
[----:B------:R-:W-:-:S07]  /*13040*/  SHF.L.U32 R0, R0, 0x1f, RZ ;  /* 0x0000001f00007819 */ /* 0x000fce00000006ff */
        /* <DEDUP_REMOVED lines=10> */
.L_x_10305:
[----:B------:R-:W-:Y:S05]  /*130f0*/  BSYNC B0 ;  /* 0x0000000000007941 */ /* 0x000fea0003800000 */
.L_x_10304:
[----:B------:R-:W-:Y:S01]  /*13100*/  NOP ;  /* 0x0000000000007918 */ /* 0x000fe20000000000 */
[----:B------:R-:W-:Y:S01]  /*13110*/  SYNCS.ARRIVE.TRANS64.RED.A0T1 RZ, [UR38+0x2d800], RZ ;  /* 0x02d800ffffff79a7 */ /* 0x000fe20008200426 */
[----:B------:R-:W-:Y:S01]  /*13120*/  ARRIVES.LDGSTSBAR.64.TRANSCNT [UR38+0x2d800] ;  /* 0x02d80000ff0079b0 */ /* 0x000fe20008000aa6 */
[----:B------:R-:W-:Y:S01]  /*13130*/  NOP ;  /* 0x0000000000007918 */ /* 0x000fe20000000000 */
[----:B------:R-:W-:Y:S01]  /*13140*/  SYNCS.ARRIVE.TRANS64.A1T0 RZ, [UR38+0x2d800], RZ ;  /* 0x02d800ffffff79a7 */ /* 0x000fe20008100026 */
[----:B0-----:R-:W-:-:S05]  /*13150*/  VIADD R3, R19, 0xfffffffe ;  /* 0xfffffffe13037836 */ /* 0x001fca0000000000 */
[----:B------:R-:W-:Y:S01]  /*13160*/  ISETP.GE.AND P1, PT, R3, UR39, PT ;  /* 0x0000002703007c0c */ /* 0x000fe2000bf26270 */
[----:B------:R-:W0:Y:S02]  /*13170*/  SYNCS.PHASECHK.TRANS64.TRYWAIT P0, [UR38+0x2d820], R0 ;  /* 0x02d82000ff0075a7 */ /* 0x000e240008000166 */
[----:B0-----:R-:W-:Y:S10]  /*13180*/  @!P0 BRA `(.L_x_10306) ;  /* 0x0000003000a88947 */ /* 0x001ff40003800000 */
.L_x_10398:
[----:B0-----:R-:W-:Y:S01]  /*13190*/  IMAD.MOV.U32 R0, RZ, RZ, RZ ;  /* 0x000000ffff007224 */ /* 0x001fe200078e00ff */
[----:B------:R-:W-:Y:S06]  /*131a0*/  @!P1 BRA `(.L_x_10307) ;  /* 0x0000001c007c9947 */ /* 0x000fec0003800000 */
[----:B------:R-:W-:Y:S01]  /*131b0*/  UIADD3 UR4, UR47, 0x1, URZ ;  /* 0x000000012f047890 */ /* 0x000fe2000fffe03f */
[----:B------:R-:W-:Y:S01]  /*131c0*/  LOP3.LUT R8, R2, 0x1f, RZ, 0xc0, !PT ;  /* 0x0000001f02087812 */ /* 0x000fe200078ec0ff */
        /* <DEDUP_REMOVED lines=10> */
[----:B------:R-:W-:Y:S02]  /*13270*/  VIADDMNMX R5, R4, R5, UR5, !PT ;  /* 0x0000000504057e46 */ /* 0x000fe4000f800105 */
[----:B------:R-:W-:-:S03]  /*13280*/  LOP3.LUT R6, RZ, R4, RZ, 0x33, !PT ;  /* 0x00000004ff067212 */ /* 0x000fc600078e33ff */
[C---:B------:R-:W-:Y:S02]  /*13290*/  VIADD R7, R5.reuse, 0xfffffffe ;  /* 0xfffffffe05077836 */ /* 0x040fe40000000000 */
[----:B------:R-:W-:Y:S02]  /*132a0*/  IMAD.IADD R10, R5, 0x1, R6 ;  /* 0x00000001050a7824 */ /* 0x000fe400078e0206 */
[----:B------:R-:W-:Y:S01]  /*132b0*/  IMAD.MOV.U32 R6, RZ, RZ, R25 ;  /* 0x000000ffff067224 */ /* 0x000fe200078e0019 */
[----:B------:R-:W-:Y:S02]  /*132c0*/  ISETP.NE.AND P0, PT, R7, R4, PT ;  /* 0x000000040700720c */ /* 0x000fe40003f05270 */
[----:B------:R-:W-:-:S11]  /*132d0*/  LOP3.LUT R9, R10, 0x1, RZ, 0xc0, !PT ;  /* 0x000000010a097812 */ /* 0x000fd600078ec0ff */
[----:B------:R-:W-:Y:S05]  /*132e0*/  @!P0 BRA `(.L_x_10308) ;  /* 0x0000001000d48947 */ /* 0x000fea0003800000 */
[----:B------:R-:W-:Y:S01]  /*132f0*/  BSSY B0, `(.L_x_10308) ;  /* 0x0000134000007945 */ /* 0x000fe20003800000 */
[----:B------:R-:W-:Y:S02]  /*13300*/  IMAD.IADD R10, R10, 0x1, -R9 ;  /* 0x000000010a0a7824 */ /* 0x000fe400078e0a09 */
[----:B------:R-:W-:Y:S02]  /*13310*/  IMAD.MOV.U32 R11, RZ, RZ, 0x1 ;  /* 0x00000001ff0b7424 */ /* 0x000fe400078e00ff */
[----:B------:R-:W-:-:S07]  /*13320*/  IMAD.MOV.U32 R6, RZ, RZ, R25 ;  /* 0x000000ffff067224 */ /* 0x000fce00078e0019 */
.L_x_10343:
[----:B------:R-:W-:Y:S01]  /*13330*/  LOP3.LUT P0, RZ, R26, 0x2, RZ, 0xc0, !PT ;  /* 0x000000021aff7812 */ /* 0x000fe2000780c0ff */
[----:B------:R-:W-:Y:S01]  /*13340*/  VIADD R10, R10, 0xfffffffe ;  /* 0xfffffffe0a0a7836 */ /* 0x000fe20000000000 */
[----:B------:R-:W-:Y:S04]  /*13350*/  BSSY B1, `(.L_x_10309) ;  /* 0x0000094000017945 */ /* 0x000fe80003800000 */
[----:B------:R-:W-:-:S07]  /*13360*/  ISETP.NE.AND P1, PT, R10, RZ, PT ;  /* 0x000000ff0a00720c */ /* 0x000fce0003f25270 */
[----:B------:R-:W-:Y:S06]  /*13370*/  @!P0 BRA `(.L_x_10310) ;  /* 0x0000000800448947 */ /* 0x000fec0003800000 */
[----:B------:R-:W-:Y:S01]  /*13380*/  LOP3.LUT P0, RZ, R26, 0x1, RZ, 0xc0, !PT ;  /* 0x000000011aff7812 */ /* 0x000fe2000780c0ff */
[----:B------:R-:W-:Y:S01]  /*13390*/  IMAD.MOV.U32 R14, RZ, RZ, R3 ;  /* 0x000000ffff0e7224 */ /* 0x000fe200078e0003 */
[----:B------:R-:W-:-:S11]  /*133a0*/  SHF.L.U32 R12, R11, 0x1f, RZ ;  /* 0x0000001f0b0c7819 */ /* 0x000fd600000006ff */
        /* <DEDUP_REMOVED lines=21> */
.L_x_10311:
[----:B------:R-:W1:Y:S01]  /*13500*/  SYNCS.PHASECHK.TRANS64.TRYWAIT P0, [UR38+0x2d848], R12 ;  /* 0x02d8480cff0075a7 */ /* 0x000e620008000166 */
[----:B------:R-:W-:Y:S01]  /*13510*/  BSSY B2, `(.L_x_10312) ;  /* 0x0000003000027945 */ /* 0x000fe20003800000 */
[----:B------:R-:W-:-:S03]  /*13520*/  ISETP.NE.AND P2, PT, R23, RZ, PT ;  /* 0x000000ff1700720c */ /* 0x000fc60003f45270 */
[----:B-1----:R-:W-:Y:S10]  /*13530*/  @!P0 BRA `(.L_x_10313) ;  /* 0x0000002c00d48947 */ /* 0x002ff40003800000 */
.L_x_10399:
[----:B------:R-:W-:Y:S05]  /*13540*/  BSYNC B2 ;  /* 0x0000000000027941 */ /* 0x000fea0003800000 */
.L_x_10312:
[----:B------:R-:W-:Y:S04]  /*13550*/  BSSY B2, `(.L_x_10314) ;  /* 0x0000007000027945 */ /* 0x000fe80003800000 */
[----:B------:R-:W-:Y:S05]  /*13560*/  @P2 BRA `(.L_x_10315) ;  /* 0x0000000000142947 */ /* 0x000fea0003800000 */
[----:B------:R-:W-:Y:S01]  /*13570*/  ISETP.NE.AND P0, PT, R8, RZ, PT ;  /* 0x000000ff0800720c */ /* 0x000fe20003f05270 */
[----:B0-----:R-:W-:-:S04]  /*13580*/  IMAD.MOV.U32 R4, RZ, RZ, 0x6000 ;  /* 0x00006000ff047424 */ /* 0x001fc800078e00ff */
[----:B------:R1:W-:Y:S08]  /*13590*/  SYNCS.ARRIVE.TRANS64 RZ, [UR38+0x2d838], R4 ;  /* 0x02d83804ffff79a7 */ /* 0x0003f00008000026 */
[----:B-1----:R-:W-:Y:S05]  /*135a0*/  @!P0 BRA `(.L_x_10315) ;  /* 0x0000000000048947 */ /* 0x002fea0003800000 */
[----:B------:R-:W-:Y:S01]  /*135b0*/  BPT.TRAP 0x1 ;  /* 0x000000040000795c */ /* 0x000fe20000300000 */
.L_x_10315:
[----:B------:R-:W-:Y:S05]  /*135c0*/  BSYNC B2 ;  /* 0x0000000000027941 */ /* 0x000fea0003800000 */
.L_x_10314:
[----:B------:R-:W-:Y:S01]  /*135d0*/  IMAD.MOV.U32 R7, RZ, RZ, RZ ;  /* 0x000000ffff077224 */ /* 0x000fe200078e00ff */
[----:B------:R-:W-:Y:S01]  /*135e0*/  ULDC.64 UR4, c[0x0][0x198] ;  /* 0x0000660000047ab9 */ /* 0x000fe20000000a00 */
[----:B------:R-:W-:Y:S01]  /*135f0*/  PLOP3.LUT P0, PT, PT, PT, PT, 0x80, 0x0 ;  /* 0x000000000000781c */ /* 0x000fe20003f0f070 */
[----:B------:R-:W-:Y:S01]  /*13600*/  UIADD3 UR4, UP0, UR4, 0x370, URZ ;  /* 0x0000037004047890 */ /* 0x000fe2000ff1e03f */
[----:B0-----:R-:W-:Y:S01]  /*13610*/  IMAD.SHL.U32 R4, R14, 0x80, RZ ;  /* 0x000000800e047824 */ /* 0x001fe200078e00ff */
[----:B------:R-:W-:Y:S01]  /*13620*/  R2UR UR34, R7 ;  /* 0x00000000072272ca */ /* 0x000fe200000e0000 */
[----:B------:R-:W-:Y:S02]  /*13630*/  UIADD3 UR32, UR38, 0x1b400, URZ ;  /* 0x0001b40026207890 */ /* 0x000fe4000fffe03f */
[----:B------:R-:W-:Y:S02]  /*13640*/  UIADD3 UR33, UR38, 0x2d838, URZ ;  /* 0x0002d83826217890 */ /* 0x000fe4000fffe03f */
[----:B------:R-:W-:Y:S01]  /*13650*/  UIADD3.X UR5, URZ, UR5, URZ, UP0, !UPT ;  /* 0x000000053f057290 */ /* 0x000fe200087fe43f */
[----:B------:R-:W-:Y:S01]  /*13660*/  UMOV UR6, 0x0 ;  /* 0x0000000000067882 */ /* 0x000fe20000000000 */
[----:B------:R-:W-:-:S10]  /*13670*/  UMOV UR7, 0x14f00000 ;  /* 0x14f0000000077882 */ /* 0x000fd40000000000 */
.L_x_10316:
        /* <DEDUP_REMOVED lines=13> */
.L_x_10317:
        /* <DEDUP_REMOVED lines=15> */
.L_x_10318:
        /* <DEDUP_REMOVED lines=12> */
.L_x_10400:
[----:B------:R-:W-:Y:S05]  /*13900*/  BSYNC B2 ;  /* 0x0000000000027941 */ /* 0x000fea0003800000 */
.L_x_10319:
[----:B------:R-:W-:Y:S01]  /*13910*/  BSSY B2, `(.L_x_10321) ;  /* 0x0000009000027945 */ /* 0x000fe20003800000 */
[----:B------:R-:W-:Y:S02]  /*13920*/  IMAD.MOV.U32 R4, RZ, RZ, 0x0 ;  /* 0x00000000ff047424 */ /* 0x000fe400078e00ff */
[----:B0-----:R-:W-:Y:S01]  /*13930*/  IMAD.MOV.U32 R5, RZ, RZ, 0x14f00000 ;  /* 0x14f00000ff057424 */ /* 0x001fe200078e00ff */
[----:B------:R-:W-:Y:S06]  /*13940*/  @P2 BRA `(.L_x_10322) ;  /* 0x0000000000142947 */ /* 0x000fec0003800000 */
[----:B------:R-:W-:Y:S01]  /*13950*/  ISETP.NE.AND P0, PT, R8, RZ, PT ;  /* 0x000000ff0800720c */ /* 0x000fe20003f05270 */
[----:B------:R-:W-:-:S04]  /*13960*/  IMAD.MOV.U32 R12, RZ, RZ, 0x6000 ;  /* 0x00006000ff0c7424 */ /* 0x000fc800078e00ff */
[----:B------:R0:W-:Y:S08]  /*13970*/  SYNCS.ARRIVE.TRANS64 RZ, [UR38+0x2d850], R12 ;  /* 0x02d8500cffff79a7 */ /* 0x0001f00008000026 */
[----:B0-----:R-:W-:Y:S05]  /*13980*/  @!P0 BRA `(.L_x_10322) ;  /* 0x0000000000048947 */ /* 0x001fea0003800000 */
[----:B------:R-:W-:Y:S01]  /*13990*/  BPT.TRAP 0x1 ;  /* 0x000000040000795c */ /* 0x000fe20000300000 */
.L_x_10322:
[----:B------:R-:W-:Y:S05]  /*139a0*/  BSYNC B2 ;  /* 0x0000000000027941 */ /* 0x000fea0003800000 */
.L_x_10321:
        /* <DEDUP_REMOVED lines=10> */
.L_x_10323:
        /* <DEDUP_REMOVED lines=13> */
.L_x_10324:
        /* <DEDUP_REMOVED lines=13> */
.L_x_10325:
        /* <DEDUP_REMOVED lines=10> */
.L_x_10310:
[----:B------:R-:W-:Y:S05]  /*13c90*/  BSYNC B1 ;  /* 0x0000000000017941 */ /* 0x000fea0003800000 */
.L_x_10309:
[----:B------:R-:W-:Y:S01]  /*13ca0*/  LOP3.LUT P0, RZ, R26, 0x2, RZ, 0xc0, !PT ;  /* 0x000000021aff7812 */ /* 0x000fe2000780c0ff */
[----:B------:R-:W-:Y:S01]  /*13cb0*/  BSSY B1, `(.L_x_10326) ;  /* 0x0000094000017945 */ /* 0x000fe20003800000 */
[----:B------:R-:W-:-:S11]  /*13cc0*/  LOP3.LUT R20, R11, 0x1, RZ, 0x3c, !PT ;  /* 0x000000010b147812 */ /* 0x000fd600078e3cff */
[----:B------:R-:W-:Y:S05]  /*13cd0*/  @!P0 BRA `(.L_x_10327) ;  /* 0x0000000800448947 */ /* 0x000fea0003800000 */
[----:B------:R-:W-:Y:S01]  /*13ce0*/  LOP3.LUT P0, RZ, R26, 0x1, RZ, 0xc0, !PT ;  /* 0x000000011aff7812 */ /* 0x000fe2000780c0ff */
[----:B------:R-:W-:Y:S01]  /*13cf0*/  VIADD R13, R3, 0xffffffff ;  /* 0xffffffff030d7836 */ /* 0x000fe20000000000 */
        /* <DEDUP_REMOVED lines=22> */
.L_x_10328:
[----:B------:R-:W1:Y:S01]  /*13e60*/  SYNCS.PHASECHK.TRANS64.TRYWAIT P0, [UR38+0x2d840], R12 ;  /* 0x02d8400cff0075a7 */ /* 0x000e620008000166 */
[----:B------:R-:W-:Y:S01]  /*13e70*/  BSSY B2, `(.L_x_10329) ;  /* 0x0000003000027945 */ /* 0x000fe20003800000 */
[----:B------:R-:W-:-:S03]  /*13e80*/  ISETP.NE.AND P2, PT, R23, RZ, PT ;  /* 0x000000ff1700720c */ /* 0x000fc60003f45270 */
[----:B-1----:R-:W-:Y:S10]  /*13e90*/  @!P0 BRA `(.L_x_10330) ;  /* 0x0000002400ac8947 */ /* 0x002ff40003800000 */
.L_x_10401:
[----:B------:R-:W-:Y:S05]  /*13ea0*/  BSYNC B2 ;  /* 0x0000000000027941 */ /* 0x000fea0003800000 */
.L_x_10329:
[----:B------:R-:W-:Y:S04]  /*13eb0*/  BSSY B2, `(.L_x_10331) ;  /* 0x0000007000027945 */ /* 0x000fe80003800000 */
[----:B------:R-:W-:Y:S05]  /*13ec0*/  @P2 BRA `(.L_x_10332) ;  /* 0x0000000000142947 */ /* 0x000fea0003800000 */
[----:B------:R-:W-:Y:S01]  /*13ed0*/  ISETP.NE.AND P0, PT, R8, RZ, PT ;  /* 0x000000ff0800720c */ /* 0x000fe20003f05270 */
[----:B0-----:R-:W-:-:S04]  /*13ee0*/  IMAD.MOV.U32 R4, RZ, RZ, 0x6000 ;  /* 0x00006000ff047424 */ /* 0x001fc800078e00ff */
[----:B------:R1:W-:Y:S08]  /*13ef0*/  SYNCS.ARRIVE.TRANS64 RZ, [UR38+0x2d830], R4 ;  /* 0x02d83004ffff79a7 */ /* 0x0003f00008000026 */
[----:B-1----:R-:W-:Y:S05]  /*13f00*/  @!P0 BRA `(.L_x_10332) ;  /* 0x0000000000048947 */ /* 0x002fea0003800000 */
[----:B------:R-:W-:Y:S01]  /*13f10*/  BPT.TRAP 0x1 ;  /* 0x000000040000795c */ /* 0x000fe20000300000 */
.L_x_10332:
[----:B------:R-:W-:Y:S05]  /*13f20*/  BSYNC B2 ;  /* 0x0000000000027941 */ /* 0x000fea0003800000 */
.L_x_10331:
        /* <DEDUP_REMOVED lines=11> */
.L_x_10333:
        /* <DEDUP_REMOVED lines=14> */
.L_x_10334:
        /* <DEDUP_REMOVED lines=14> */
.L_x_10335:
        /* <DEDUP_REMOVED lines=12> */
.L_x_10402:
[----:B------:R-:W-:Y:S05]  /*14260*/  BSYNC B2 ;  /* 0x0000000000027941 */ /* 0x000fea0003800000 */
.L_x_10336:
        /* <DEDUP_REMOVED lines=9> */
.L_x_10339:
[----:B------:R-:W-:Y:S05]  /*14300*/  BSYNC B2 ;  /* 0x0000000000027941 */ /* 0x000fea0003800000 */
.L_x_10338:
        /* <DEDUP_REMOVED lines=10> */
.L_x_10340:
        /* <DEDUP_REMOVED lines=13> */
.L_x_10341:
        /* <DEDUP_REMOVED lines=13> */
.L_x_10342:
        /* <DEDUP_REMOVED lines=10> */
.L_x_10327:
[----:B------:R-:W-:Y:S05]  /*145f0*/  BSYNC B1 ;  /* 0x0000000000017941 */ /* 0x000fea0003800000 */
.L_x_10326:
[----:B------:R-:W-:Y:S02]  /*14600*/  VIADD R3, R3, 0xfffffffe ;  /* 0xfffffffe03037836 */ /* 0x000fe40000000000 */
[----:B------:R-:W-:Y:S01]  /*14610*/  IMAD.MOV.U32 R11, RZ, RZ, R20 ;  /* 0x000000ffff0b7224 */ /* 0x000fe200078e0014 */
[----:B------:R-:W-:Y:S06]  /*14620*/  @P1 BRA `(.L_x_10343) ;  /* 0xffffffec00401947 */ /* 0x000fec000383ffff */
[----:B------:R-:W-:Y:S05]  /*14630*/  BSYNC B0 ;  /* 0x0000000000007941 */ /* 0x000fea0003800000 */
.L_x_10308:
[----:B------:R-:W-:Y:S01]  /*14640*/  ISETP.NE.AND P0, PT, R9, RZ, PT ;  /* 0x000000ff0900720c */ /* 0x000fe20003f05270 */
[----:B------:R-:W-:-:S12]  /*14650*/  BSSY B0, `(.L_x_10307) ;  /* 0x0000094000007945 */ /* 0x000fd80003800000 */
[----:B------:R-:W-:Y:S05]  /*14660*/  @!P0 BRA `(.L_x_10344) ;  /* 0x0000000800488947 */ /* 0x000fea0003800000 */
[----:B------:R-:W-:Y:S01]  /*14670*/  LOP3.LUT P1, RZ, R26, 0x2, RZ, 0xc0, !PT ;  /* 0x000000021aff7812 */ /* 0x000fe2000782c0ff */
[----:B------:R-:W-:-:S12]  /*14680*/  IMAD.MOV.U32 R0, RZ, RZ, 0x1 ;  /* 0x00000001ff007424 */ /* 0x000fd800078e00ff */
[----:B------:R-:W-:Y:S05]  /*14690*/  @!P1 BRA `(.L_x_10344) ;  /* 0x00000008003c9947 */ /* 0x000fea0003800000 */
[----:B------:R-:W-:Y:S02]  /*146a0*/  LOP3.LUT P1, RZ, R26, 0x1, RZ, 0xc0, !PT ;  /* 0x000000011aff7812 */ /* 0x000fe4000782c0ff */
        /* <DEDUP_REMOVED lines=22> */
.L_x_10345:
[----:B------:R-:W1:Y:S01]  /*14810*/  SYNCS.PHASECHK.TRANS64.TRYWAIT P0, [UR38+0x2d848], R9 ;  /* 0x02d84809ff0075a7 */ /* 0x000e620008000166 */
[----:B------:R-:W-:Y:S01]  /*14820*/  BSSY B1, `(.L_x_10346) ;  /* 0x0000003000017945 */ /* 0x000fe20003800000 */
[----:B------:R-:W-:-:S03]  /*14830*/  ISETP.NE.AND P1, PT, R23, RZ, PT ;  /* 0x000000ff1700720c */ /* 0x000fc60003f25270 */
[----:B-1----:R-:W-:Y:S10]  /*14840*/  @!P0 BRA `(.L_x_10347) ;  /* 0x0000001c00708947 */ /* 0x002ff40003800000 */
.L_x_10403:
[----:B------:R-:W-:Y:S05]  /*14850*/  BSYNC B1 ;  /* 0x0000000000017941 */ /* 0x000fea0003800000 */
.L_x_10346:
[----:B------:R-:W-:Y:S04]  /*14860*/  BSSY B1, `(.L_x_10348) ;  /* 0x0000007000017945 */ /* 0x000fe80003800000 */
[----:B------:R-:W-:Y:S05]  /*14870*/  @P1 BRA `(.L_x_10349) ;  /* 0x0000000000141947 */ /* 0x000fea0003800000 */
[----:B------:R-:W-:Y:S01]  /*14880*/  ISETP.NE.AND P0, PT, R8, RZ, PT ;  /* 0x000000ff0800720c */ /* 0x000fe20003f05270 */
[----:B0-----:R-:W-:-:S04]  /*14890*/  IMAD.MOV.U32 R4, RZ, RZ, 0x6000 ;  /* 0x00006000ff047424 */ /* 0x001fc800078e00ff */
[----:B------:R1:W-:Y:S08]  /*148a0*/  SYNCS.ARRIVE.TRANS64 RZ, [UR38+0x2d838], R4 ;  /* 0x02d83804ffff79a7 */ /* 0x0003f00008000026 */
[----:B-1----:R-:W-:Y:S05]  /*148b0*/  @!P0 BRA `(.L_x_10349) ;  /* 0x0000000000048947 */ /* 0x002fea0003800000 */
[----:B------:R-:W-:Y:S01]  /*148c0*/  BPT.TRAP 0x1 ;  /* 0x000000040000795c */ /* 0x000fe20000300000 */
.L_x_10349:
[----:B------:R-:W-:Y:S05]  /*148d0*/  BSYNC B1 ;  /* 0x0000000000017941 */ /* 0x000fea0003800000 */
.L_x_10348:
        /* <DEDUP_REMOVED lines=11> */
.L_x_10350:
        /* <DEDUP_REMOVED lines=14> */
.L_x_10351:
        /* <DEDUP_REMOVED lines=14> */
.L_x_10352:
        /* <DEDUP_REMOVED lines=11> */
.L_x_10404:
[----:B------:R-:W-:Y:S05]  /*14c00*/  BSYNC B1 ;  /* 0x0000000000017941 */ /* 0x000fea0003800000 */
.L_x_10353:
        /* <DEDUP_REMOVED lines=9> */
.L_x_10356:
[----:B------:R-:W-:Y:S05]  /*14ca0*/  BSYNC B1 ;  /* 0x0000000000017941 */ /* 0x000fea0003800000 */
.L_x_10355:
        /* <DEDUP_REMOVED lines=10> */
.L_x_10357:
        /* <DEDUP_REMOVED lines=13> */
.L_x_10358:
        /* <DEDUP_REMOVED lines=13> */
.L_x_10359:
        /* <DEDUP_REMOVED lines=10> */
.L_x_10344:
[----:B------:R-:W-:Y:S05]  /*14f90*/  BSYNC B0 ;  /* 0x0000000000007941 */ /* 0x000fea0003800000 */
.L_x_10307:
[----:B------:R-:W-:Y:S01]  /*14fa0*/  LOP3.LUT P0, RZ, R26, 0x2, RZ, 0xc0, !PT ;  /* 0x000000021aff7812 */ /* 0x000fe2000780c0ff */
        /* <DEDUP_REMOVED lines=8> */
.L_x_10405:
[----:B------:R-:W-:Y:S05]  /*15030*/  BSYNC B1 ;  /* 0x0000000000017941 */ /* 0x000fea0003800000 */
.L_x_10362:
[----:B------:R-:W-:Y:S04]  /*15040*/  BSSY B1, `(.L_x_10364) ;  /* 0x0000007000017945 */ /* 0x000fe80003800000 */
[----:B------:R-:W-:Y:S05]  /*15050*/  @P1 BRA `(.L_x_10365) ;  /* 0x0000000000141947 */ /* 0x000fea0003800000 */
[----:B------:R-:W-:Y:S01]  /*15060*/  LOP3.LUT P0, RZ, R2, 0x1f, RZ, 0xc0, !PT ;  /* 0x0000001f02ff7812 */ /* 0x000fe2000780c0ff */
[----:B0-----:R-:W-:-:S04]  /*15070*/  IMAD.MOV.U32 R3, RZ, RZ, 0x6000 ;  /* 0x00006000ff037424 */ /* 0x001fc800078e00ff */
[----:B------:R1:W-:Y:S08]  /*15080*/  SYNCS.ARRIVE.TRANS64 RZ, [R4+URZ+0x2d850], R3 ;  /* 0x02d8500304ff79a7 */ /* 0x0003f0000800003f */
[----:B------:R-:W-:Y:S05]  /*15090*/  @!P0 BRA `(.L_x_10365) ;  /* 0x0000000000048947 */ /* 0x000fea0003800000 */
[----:B------:R-:W-:Y:S01]  /*150a0*/  BPT.TRAP 0x1 ;  /* 0x000000040000795c */ /* 0x000fe20000300000 */
.L_x_10365:
[----:B------:R-:W-:Y:S05]  /*150b0*/  BSYNC B1 ;  /* 0x0000000000017941 */ /* 0x000fea0003800000 */
.L_x_10364:
        /* <DEDUP_REMOVED lines=10> */
[----:B------:R-:W-:Y:S02]  /*15160*/  UIMAD UR4, UR4, 0x6000, UR38 ;  /* 0x00006000040478a4 */ /* 0x000fe4000f8e0226 */
[----:B------:R-:W-:Y:S02]  /*15170*/  UIADD3 UR9, UR9, 0x2d850, URZ ;  /* 0x0002d85009097890 */ /* 0x000fe4000fffe03f */
[----:B------:R-:W-:-:S12]  /*15180*/  UIADD3 UR8, UR4, 0x400, URZ ;  /* 0x0000040004087890 */ /* 0x000fd8000fffe03f */
.L_x_10366:
        /* <DEDUP_REMOVED lines=13> */
.L_x_10367:
        /* <DEDUP_REMOVED lines=13> */
.L_x_10368:
        /* <DEDUP_REMOVED lines=8> */
.L_x_10361:
[----:B------:R-:W-:Y:S05]  /*153b0*/  BSYNC B0 ;  /* 0x0000000000007941 */ /* 0x000fea0003800000 */
.L_x_10360:
[----:B------:R-:W-:Y:S02]  /*153c0*/  VIADD R0, R0, 0x1 ;  /* 0x0000000100007836 */ /* 0x000fe40000000000 */
[----:B01----:R-:W-:-:S03]  /*153d0*/  IMAD.MOV.U32 R3, RZ, RZ, RZ ;  /* 0x000000ffff037224 */ /* 0x003fc600078e00ff */
[----:B------:R-:W-:-:S04]  /*153e0*/  ISETP.NE.AND P0, PT, R0, 0x2, PT ;  /* 0x000000020000780c */ /* 0x000fc80003f05270 */
[----:B------:R-:W-:Y:S02]  /*153f0*/  SEL R5, RZ, 0x1, P0 ;  /* 0x00000001ff057807 */ /* 0x000fe40000000000 */
[----:B------:R-:W-:Y:S02]  /*15400*/  SEL R0, R0, RZ, P0 ;  /* 0x000000ff00007207 */ /* 0x000fe40000000000 */
[----:B------:R-:W-:-:S07]  /*15410*/  LOP3.LUT R20, R20, R5, RZ, 0x3c, !PT ;  /* 0x0000000514147212 */ /* 0x000fce00078e3cff */
.L_x_10285:
[----:B------:R-:W0:Y:S01]  /*15420*/  S2R R5, SR_CgaCtaId ;  /* 0x0000000000057919 */ /* 0x000e220000008800 */
[----:B------:R-:W-:Y:S02]  /*15430*/  MOV R2, 0x400 ;  /* 0x0000040000027802 */ /* 0x000fe40000000f00 */
[----:B------:R-:W-:Y:S02]  /*15440*/  SHF.L.U32 R3, R3, 0x1f, RZ ;  /* 0x0000001f03037819 */ /* 0x000fe400000006ff */
[----:B0-----:R-:W-:-:S04]  /*15450*/  LEA R8, R5, R2, 0x18 ;  /* 0x0000000205087211 */ /* 0x001fc800078ec0ff */
[----:B------:R-:W0:Y:S02]  /*15460*/  SYNCS.PHASECHK.TRANS64.TRYWAIT P0, [R8+URZ+0x2d820], R3 ;  /* 0x02d82003080075a7 */ /* 0x000e24000800017f */
[----:B0-----:R-:W-:Y:S05]  /*15470*/  @!P0 BRA `(.L_x_10369) ;  /* 0x0000001000a88947 */ /* 0x001fea0003800000 */
.L_x_10406:
[----:B------:R-:W-:-:S03]  /*15480*/  UMOV UR4, 0xffffffff ;  /* 0xffffffff00047882 */ /* 0x000fc60000000000 */
[----:B------:R-:W-:Y:S05]  /*15490*/  BRA.DIV UR4, `(.L_x_10370) ;  /* 0x0000001204b47947 */ /* 0x000fea000b800000 */
[----:B------:R1:W2:Y:S02]  /*154a0*/  SHFL.IDX PT, R14, R17, RZ, 0x1f ;  /* 0x00001fff110e7589 */ /* 0x0002a400000e0000 */
.L_x_10409:
[----:B--2---:R-:W-:-:S13]  /*154b0*/  ISETP.NE.AND P0, PT, R14, RZ, PT ;  /* 0x000000ff0e00720c */ /* 0x004fda0003f05270 */
[----:B------:R-:W-:Y:S05]  /*154c0*/  @P0 BRA `(.L_x_10201) ;  /* 0x00000000008c0947 */ /* 0x000fea0003800000 */
[----:B------:R-:W-:-:S03]  /*154d0*/  UMOV UR4, 0xffffffff ;  /* 0xffffffff00047882 */ /* 0x000fc60000000000 */
[----:B------:R-:W-:Y:S05]  /*154e0*/  BRA.DIV UR4, `(.L_x_10371) ;  /* 0x0000001204c87947 */ /* 0x000fea000b800000 */
[----:B------:R-:W-:-:S13]  /*154f0*/  ELECT P6, URZ, PT ;  /* 0x00000000003f782f */ /* 0x000fda00038c0000 */
.L_x_10412:
[----:B------:R-:W-:Y:S05]  /*15500*/  @!P6 BRA `(.L_x_10201) ;  /* 0x00000000007ce947 */ /* 0x000fea0003800000 */
[----:B------:R-:W-:-:S13]  /*15510*/  R2UR UR4, R16 ;  /* 0x00000000100472ca */ /* 0x000fda00000e0000 */
[----:B------:R-:W-:-:S06]  /*15520*/  ULOP3.LUT UR4, UR4, 0x2, URZ, 0xfc, !UPT ;  /* 0x0000000204047892 */ /* 0x000fcc000f8efc3f */
[----:B------:R-:W-:-:S05]  /*15530*/  IMAD.U32 R2, RZ, RZ, UR4 ;  /* 0x00000004ff027e24 */ /* 0x000fca000f8e00ff */
[----:B------:R-:W-:-:S13]  /*15540*/  ISETP.NE.AND P2, PT, R2, 0x3, PT ;  /* 0x000000030200780c */ /* 0x000fda0003f45270 */
[----:B------:R-:W-:Y:S05]  /*15550*/  @!P2 BRA `(.L_x_10372) ;  /* 0x000000000004a947 */ /* 0x000fea0003800000 */
[----:B------:R-:W-:Y:S01]  /*15560*/  BPT.TRAP 0x1 ;  /* 0x000000040000795c */ /* 0x000fe20000300000 */
.L_x_10372:
[----:B------:R-:W-:Y:S01]  /*15570*/  VIADD R7, R8, 0x2d840 ;  /* 0x0002d84008077836 */ /* 0x000fe20000000000 */
[----:B------:R-:W-:Y:S01]  /*15580*/  SHF.L.U32 R4, R20, 0x1f, RZ ;  /* 0x0000001f14047819 */ /* 0x000fe200000006ff */
[C---:B------:R-:W-:Y:S02]  /*15590*/  VIADD R2, R0.reuse, 0x1 ;  /* 0x0000000100027836 */ /* 0x040fe40000000000 */
[----:B------:R-:W-:-:S03]  /*155a0*/  IMAD R5, R0, 0x8, R7 ;  /* 0x0000000800057824 */ /* 0x000fc600078e0207 */
[C---:B------:R-:W-:Y:S01]  /*155b0*/  ISETP.NE.AND P1, PT, R2.reuse, 0x2, PT ;  /* 0x000000020200780c */ /* 0x040fe20003f25270 */
[----:B------:R-:W2:Y:S03]  /*155c0*/  SYNCS.PHASECHK.TRANS64.TRYWAIT P0, [R5+URZ], R4 ;  /* 0x00000004050075a7 */ /* 0x000ea6000800017f */
[----:B0-----:R-:W-:Y:S02]  /*155d0*/  SEL R3, RZ, 0x1, P1 ;  /* 0x00000001ff037807 */ /* 0x001fe40000800000 */
[----:B------:R-:W-:Y:S02]  /*155e0*/  SEL R6, R2, RZ, P1 ;  /* 0x000000ff02067207 */ /* 0x000fe40000800000 */
[----:B------:R-:W-:-:S03]  /*155f0*/  LOP3.LUT R2, R20, R3, RZ, 0x3c, !PT ;  /* 0x0000000314027212 */ /* 0x000fc600078e3cff */
[----:B------:R-:W-:Y:S01]  /*15600*/  IMAD R3, R6, 0x8, R7 ;  /* 0x0000000806037824 */ /* 0x000fe200078e0207 */
[----:B------:R-:W-:Y:S01]  /*15610*/  SHF.L.U32 R2, R2, 0x1f, RZ ;  /* 0x0000001f02027819 */ /* 0x000fe200000006ff */
[----:B--2---:R-:W-:Y:S06]  /*15620*/  @!P0 BRA `(.L_x_10373) ;  /* 0x0000001000988947 */ /* 0x004fec0003800000 */
.L_x_10413:
[----:B------:R-:W2:Y:S02]  /*15630*/  SYNCS.PHASECHK.TRANS64.TRYWAIT P0, [R3+URZ], R2 ;  /* 0x00000002030075a7 */ /* 0x000ea4000800017f */
[----:B--2---:R-:W-:Y:S05]  /*15640*/  @!P0 BRA `(.L_x_10374) ;  /* 0x0000001000a48947 */ /* 0x004fea0003800000 */
.L_x_10414:
[----:B------:R-:W-:Y:S05]  /*15650*/  @!P2 BRA `(.L_x_10375) ;  /* 0x000000000004a947 */ /* 0x000fea0003800000 */
[----:B------:R-:W-:Y:S01]  /*15660*/  BPT.TRAP 0x1 ;  /* 0x000000040000795c */ /* 0x000fe20000300000 */
.L_x_10375:
[----:B--2---:R-:W-:-:S04]  /*15670*/  VIADD R3, R8, 0x2d860 ;  /* 0x0002d86008037836 */ /* 0x004fc80000000000 */
[----:B0-----:R-:W-:-:S04]  /*15680*/  IMAD R5, R0, 0x8, R3 ;  /* 0x0000000800057824 */ /* 0x001fc800078e0203 */
[----:B------:R-:W0:Y:S02]  /*15690*/  SYNCS.PHASECHK.TRANS64.TRYWAIT P0, [R5+URZ], R4 ;  /* 0x00000004050075a7 */ /* 0x000e24000800017f */
[----:B0-----:R-:W-:Y:S05]  /*156a0*/  @!P0 BRA `(.L_x_10376) ;  /* 0x0000001000a08947 */ /* 0x001fea0003800000 */
.L_x_10415:
[----:B------:R-:W-:-:S07]  /*156b0*/  IMAD R3, R6, 0x8, R3 ;  /* 0x0000000806037824 */ /* 0x000fce00078e0203 */
.L_x_10377:
[----:B--2---:R2:W3:Y:S02]  /*156c0*/  SYNCS.PHASECHK.TRANS64.TRYWAIT P0, [R3+URZ], R2 ;  /* 0x00000002030075a7 */ /* 0x0044e4000800017f */
[----:B---3--:R-:W-:Y:S05]  /*156d0*/  @!P0 NANOSLEEP.SYNCS 0x989680 ;  /* 0x009896800000895d */ /* 0x008fea0003900000 */
[----:B------:R-:W3:Y:S02]  /*156e0*/  @!P0 SYNCS.PHASECHK.TRANS64 P0, [R3+URZ], R2 ;  /* 0x00000002030085a7 */ /* 0x000ee4000800007f */
[----:B---3--:R-:W-:Y:S05]  /*156f0*/  @!P0 BRA `(.L_x_10377) ;  /* 0xfffffffc00f08947 */ /* 0x008fea000383ffff */
.L_x_10201:
[----:B------:R-:W-:Y:S05]  /*15700*/  BSYNC B6 ;  /* 0x0000000000067941 */ /* 0x000fea0003800000 */
.L_x_10198:
[----:B------:R-:W-:Y:S05]  /*15710*/  EXIT ;  /* 0x000000000000794d */ /* 0x000fea0003800000 */
.L_x_10211:
[----:B0-----:R-:W-:-:S04]  /*15720*/  IMAD.U32 R3, RZ, RZ, UR36 ;  /* 0x00000024ff037e24 */ /* 0x001fc8000f8e00ff */
[----:B------:R0:W1:Y:S03]  /*15730*/  SYNCS.PHASECHK.TRANS64.TRYWAIT P0, [R3+URZ+0x2d800], R0 ;  /* 0x02d80000030075a7 */ /* 0x000066000800017f */
[----:B-1----:R-:W-:Y:S05]  /*15740*/  @!P0 NANOSLEEP.SYNCS 0x989680 ;  /* 0x009896800000895d */ /* 0x002fea0003900000 */
[----:B------:R-:W1:Y:S02]  /*15750*/  @!P0 SYNCS.PHASECHK.TRANS64 P0, [R3+URZ+0x2d800], R0 ;  /* 0x02d80000030085a7 */ /* 0x000e64000800007f */
[----:B-1----:R-:W-:Y:S05]  /*15760*/  @!P0 BRA `(.L_x_10211) ;  /* 0xfffffffc00ec8947 */ /* 0x002fea000383ffff */
[----:B------:R-:W-:Y:S05]  /*15770*/  BRA `(.L_x_10378) ;  /* 0xfffffec000007947 */ /* 0x000fea000383ffff */
.L_x_10215:
[----:B-1----:R-:W-:-:S04]  /*15780*/  IMAD.U32 R3, RZ, RZ, UR36 ;  /* 0x00000024ff037e24 */ /* 0x002fc8000f8e00ff */
[----:B------:R1:W2:Y:S03]  /*15790*/  SYNCS.PHASECHK.TRANS64.TRYWAIT P2, [R3+URZ+0x2d830], R0 ;  /* 0x02d83000030075a7 */ /* 0x0002a6000804017f */
[----:B--2---:R-:W-:Y:S05]  /*157a0*/  @!P2 NANOSLEEP.SYNCS 0x989680 ;  /* 0x009896800000a95d */ /* 0x004fea0003900000 */
[----:B------:R-:W2:Y:S02]  /*157b0*/  @!P2 SYNCS.PHASECHK.TRANS64 P2, [R3+URZ+0x2d830], R0 ;  /* 0x02d830000300a5a7 */ /* 0x000ea4000804007f */
[----:B--2---:R-:W-:Y:S05]  /*157c0*/  @!P2 BRA `(.L_x_10215) ;  /* 0xfffffffc00eca947 */ /* 0x004fea000383ffff */
[----:B------:R-:W-:Y:S05]  /*157d0*/  BRA `(.L_x_10214) ;  /* 0xfffffec000247947 */ /* 0x000fea000383ffff */
.L_x_10231:
[----:B--2---:R-:W-:-:S04]  /*157e0*/  IMAD.U32 R21, RZ, RZ, UR10 ;  /* 0x0000000aff157e24 */ /* 0x004fc8000f8e00ff */
[----:B------:R2:W3:Y:S03]  /*157f0*/  SYNCS.PHASECHK.TRANS64.TRYWAIT P2, [R21+URZ+0x2d830], R20 ;  /* 0x02d83014150075a7 */ /* 0x0004e6000804017f */
[----:B---3--:R-:W-:Y:S05]  /*15800*/  @!P2 NANOSLEEP.SYNCS 0x989680 ;  /* 0x009896800000a95d */ /* 0x008fea0003900000 */
[----:B------:R-:W3:Y:S02]  /*15810*/  @!P2 SYNCS.PHASECHK.TRANS64 P2, [R21+URZ+0x2d830], R20 ;  /* 0x02d830141500a5a7 */ /* 0x000ee4000804007f */
[----:B---3--:R-:W-:Y:S05]  /*15820*/  @!P2 BRA `(.L_x_10231) ;  /* 0xfffffffc00eca947 */ /* 0x008fea000383ffff */
[----:B------:R-:W-:Y:S05]  /*15830*/  BRA `(.L_x_10228) ;  /* 0xfffffefc00287947 */ /* 0x000fea000383ffff */
.L_x_10235:
[----:B-1----:R-:W-:-:S04]  /*15840*/  IMAD.U32 R21, RZ, RZ, UR10 ;  /* 0x0000000aff157e24 */ /* 0x002fc8000f8e00ff */
[----:B------:R1:W2:Y:S03]  /*15850*/  SYNCS.PHASECHK.TRANS64.TRYWAIT P2, [R21+URZ+0x2d850], R20 ;  /* 0x02d85014150075a7 */ /* 0x0002a6000804017f */
[----:B--2---:R-:W-:Y:S05]  /*15860*/  @!P2 NANOSLEEP.SYNCS 0x989680 ;  /* 0x009896800000a95d */ /* 0x004fea0003900000 */
[----:B------:R-:W2:Y:S02]  /*15870*/  @!P2 SYNCS.PHASECHK.TRANS64 P2, [R21+URZ+0x2d850], R20 ;  /* 0x02d850141500a5a7 */ /* 0x000ea4000804007f */
[----:B--2---:R-:W-:Y:S05]  /*15880*/  @!P2 BRA `(.L_x_10235) ;  /* 0xfffffffc00eca947 */ /* 0x004fea000383ffff */
[----:B------:R-:W-:Y:S05]  /*15890*/  BRA `(.L_x_10232) ;  /* 0xfffffefc00c87947 */ /* 0x000fea000383ffff */
.L_x_10252:
[----:B-1----:R-:W-:-:S04]  /*158a0*/  IMAD.U32 R24, RZ, RZ, UR14 ;  /* 0x0000000eff187e24 */ /* 0x002fc8000f8e00ff */
[----:B------:R1:W3:Y:S03]  /*158b0*/  SYNCS.PHASECHK.TRANS64.TRYWAIT P2, [R24+URZ+0x2d830], R13 ;  /* 0x02d8300d180075a7 */ /* 0x0002e6000804017f */
[----:B---3--:R-:W-:Y:S05]  /*158c0*/  @!P2 NANOSLEEP.SYNCS 0x989680 ;  /* 0x009896800000a95d */ /* 0x008fea0003900000 */
[----:B------:R-:W3:Y:S02]  /*158d0*/  @!P2 SYNCS.PHASECHK.TRANS64 P2, [R24+URZ+0x2d830], R13 ;  /* 0x02d8300d1800a5a7 */ /* 0x000ee4000804007f */
[----:B---3--:R-:W-:Y:S05]  /*158e0*/  @!P2 BRA `(.L_x_10252) ;  /* 0xfffffffc00eca947 */ /* 0x008fea000383ffff */
[----:B------:R-:W-:Y:S05]  /*158f0*/  BRA `(.L_x_10249) ;  /* 0xffffff3800047947 */ /* 0x000fea000383ffff */
.L_x_10256:
[----:B-1----:R-:W-:-:S04]  /*15900*/  IMAD.U32 R136, RZ, RZ, UR14 ;  /* 0x0000000eff887e24 */ /* 0x002fc8000f8e00ff */
[----:B------:R1:W2:Y:S03]  /*15910*/  SYNCS.PHASECHK.TRANS64.TRYWAIT P2, [R136+URZ+0x2d850], R13 ;  /* 0x02d8500d880075a7 */ /* 0x0002a6000804017f */
[----:B--2---:R-:W-:Y:S05]  /*15920*/  @!P2 NANOSLEEP.SYNCS 0x989680 ;  /* 0x009896800000a95d */ /* 0x004fea0003900000 */
[----:B------:R-:W2:Y:S02]  /*15930*/  @!P2 SYNCS.PHASECHK.TRANS64 P2, [R136+URZ+0x2d850], R13 ;  /* 0x02d8500d8800a5a7 */ /* 0x000ea4000804007f */
[----:B--2---:R-:W-:Y:S05]  /*15940*/  @!P2 BRA `(.L_x_10256) ;  /* 0xfffffffc00eca947 */ /* 0x004fea000383ffff */
[----:B------:R-:W-:Y:S05]  /*15950*/  BRA `(.L_x_10253) ;  /* 0xffffff3800b07947 */ /* 0x000fea000383ffff */
.L_x_10262:
[----:B-12---:R-:W-:-:S04]  /*15960*/  IMAD.U32 R24, RZ, RZ, UR10 ;  /* 0x0000000aff187e24 */ /* 0x006fc8000f8e00ff */
[----:B------:R1:W2:Y:S03]  /*15970*/  SYNCS.PHASECHK.TRANS64.TRYWAIT P2, [R24+URZ+0x2d830], R13 ;  /* 0x02d8300d180075a7 */ /* 0x0002a6000804017f */
[----:B--2---:R-:W-:Y:S05]  /*15980*/  @!P2 NANOSLEEP.SYNCS 0x989680 ;  /* 0x009896800000a95d */ /* 0x004fea0003900000 */
[----:B------:R-:W2:Y:S02]  /*15990*/  @!P2 SYNCS.PHASECHK.TRANS64 P2, [R24+URZ+0x2d830], R13 ;  /* 0x02d8300d1800a5a7 */ /* 0x000ea4000804007f */
[----:B--2---:R-:W-:Y:S05]  /*159a0*/  @!P2 BRA `(.L_x_10262) ;  /* 0xfffffffc00eca947 */ /* 0x004fea000383ffff */
[----:B------:R-:W-:Y:S05]  /*159b0*/  BRA `(.L_x_10259) ;  /* 0xffffff6000607947 */ /* 0x000fea000383ffff */
.L_x_10266:
[----:B-1----:R-:W-:-:S04]  /*159c0*/  IMAD.U32 R136, RZ, RZ, UR10 ;  /* 0x0000000aff887e24 */ /* 0x002fc8000f8e00ff */
[----:B------:R1:W2:Y:S03]  /*159d0*/  SYNCS.PHASECHK.TRANS64.TRYWAIT P2, [R136+URZ+0x2d850], R13 ;  /* 0x02d8500d880075a7 */ /* 0x0002a6000804017f */
[----:B--2---:R-:W-:Y:S05]  /*159e0*/  @!P2 NANOSLEEP.SYNCS 0x989680 ;  /* 0x009896800000a95d */ /* 0x004fea0003900000 */
[----:B------:R-:W2:Y:S02]  /*159f0*/  @!P2 SYNCS.PHASECHK.TRANS64 P2, [R136+URZ+0x2d850], R13 ;  /* 0x02d8500d8800a5a7 */ /* 0x000ea4000804007f */
[----:B--2---:R-:W-:Y:S05]  /*15a00*/  @!P2 BRA `(.L_x_10266) ;  /* 0xfffffffc00eca947 */ /* 0x004fea000383ffff */
[----:B------:R-:W-:Y:S05]  /*15a10*/  BRA `(.L_x_10263) ;  /* 0xffffff6400007947 */ /* 0x000fea000383ffff */
.L_x_10279:
[----:B------:R-:W-:-:S04]  /*15a20*/  IMAD.U32 R3, RZ, RZ, UR9 ;  /* 0x00000009ff037e24 */ /* 0x000fc8000f8e00ff */
[----:B------:R0:W0:Y:S03]  /*15a30*/  SYNCS.PHASECHK.TRANS64.TRYWAIT P0, [R3+URZ+0x2d850], R0 ;  /* 0x02d85000030075a7 */ /* 0x000026000800017f */
[----:B0-----:R-:W-:Y:S05]  /*15a40*/  @!P0 NANOSLEEP.SYNCS 0x989680 ;  /* 0x009896800000895d */ /* 0x001fea0003900000 */
[----:B------:R-:W0:Y:S02]  /*15a50*/  @!P0 SYNCS.PHASECHK.TRANS64 P0, [R3+URZ+0x2d850], R0 ;  /* 0x02d85000030085a7 */ /* 0x000e24000800007f */
[----:B0-----:R-:W-:Y:S05]  /*15a60*/  @!P0 BRA `(.L_x_10279) ;  /* 0xfffffffc00ec8947 */ /* 0x001fea000383ffff */
[----:B------:R-:W-:Y:S05]  /*15a70*/  BRA `(.L_x_10278) ;  /* 0xffffff9800247947 */ /* 0x000fea000383ffff */
.L_x_10296:
[----:B------:R-:W-:Y:S02]  /*15a80*/  IMAD.MOV.U32 R13, RZ, RZ, R17 ;  /* 0x000000ffff0d7224 */ /* 0x000fe400078e0011 */
[----:B------:R-:W-:Y:S02]  /*15a90*/  IMAD.MOV.U32 R12, RZ, RZ, RZ ;  /* 0x000000ffff0c7224 */ /* 0x000fe400078e00ff */
[----:B------:R-:W-:Y:S02]  /*15aa0*/  IMAD.MOV.U32 R11, RZ, RZ, 0x1f ;  /* 0x0000001fff0b7424 */ /* 0x000fe400078e00ff */
[----:B------:R-:W-:-:S07]  /*15ab0*/  IMAD.MOV.U32 R15, RZ, RZ, -0x1 ;  /* 0xffffffffff0f7424 */ /* 0x000fce00078e00ff */
[----:B------:R-:W-:Y:S05]  /*15ac0*/  WARPSYNC.COLLECTIVE R15, `(.L_x_10379) ;  /* 0x000000000f087348 */ /* 0x000fea0003c00000 */
[----:B------:R0:W1:Y:S02]  /*15ad0*/  SHFL.IDX P6, R14, R13, R12, R11 ;  /* 0x0000000c0d0e7389 */ /* 0x00006400000c000b */
[----:B01----:R-:W-:Y:S01]  /*15ae0*/  ENDCOLLECTIVE ;  /* 0x000000000000791b */ /* 0x003fe20003800000 */
.L_x_10379:
[----:B------:R-:W-:Y:S05]  /*15af0*/  BRA `(.L_x_10380) ;  /* 0xffffffc400947947 */ /* 0x000fea000383ffff */
.L_x_10298:
[----:B------:R-:W-:Y:S01]  /*15b00*/  BSSY B0, `(.L_x_10381) ;  /* 0x0000006000007945 */ /* 0x000fe20003800000 */
[----:B------:R-:W-:-:S07]  /*15b10*/  IMAD.MOV.U32 R15, RZ, RZ, -0x1 ;  /* 0xffffffffff0f7424 */ /* 0x000fce00078e00ff */
[----:B0-----:R-:W-:Y:S05]  /*15b20*/  WARPSYNC.COLLECTIVE R15, `(.L_x_10382) ;  /* 0x000000000f0c7348 */ /* 0x001fea0003c00000 */
[----:B------:R-:W-:Y:S02]  /*15b30*/  ELECT P6, UR62, PT ;  /* 0x00000000003e782f */ /* 0x000fe400038c0000 */
[----:B------:R-:W-:Y:S01]  /*15b40*/  MOV R14, UR62 ;  /* 0x0000003e000e7c02 */ /* 0x000fe20008000f00 */
[----:B0-----:R-:W-:Y:S10]  /*15b50*/  ENDCOLLECTIVE ;  /* 0x000000000000791b */ /* 0x001ff40003800000 */
.L_x_10382:
[----:B------:R-:W-:Y:S05]  /*15b60*/  BSYNC B0 ;  /* 0x0000000000007941 */ /* 0x000fea0003800000 */
.L_x_10381:
[----:B------:R-:W-:Y:S05]  /*15b70*/  BRA `(.L_x_10383) ;  /* 0xffffffc400947947 */ /* 0x000fea000383ffff */
.L_x_10300:
[----:B--2---:R-:W-:-:S04]  /*15b80*/  IMAD.U32 R3, RZ, RZ, UR38 ;  /* 0x00000026ff037e24 */ /* 0x004fc8000f8e00ff */
[----:B------:R2:W3:Y:S03]  /*15b90*/  SYNCS.PHASECHK.TRANS64.TRYWAIT P0, [R3+URZ+0x2d840], R0 ;  /* 0x02d84000030075a7 */ /* 0x0004e6000800017f */
[----:B---3--:R-:W-:Y:S05]  /*15ba0*/  @!P0 NANOSLEEP.SYNCS 0x989680 ;  /* 0x009896800000895d */ /* 0x008fea0003900000 */
[----:B------:R-:W3:Y:S02]  /*15bb0*/  @!P0 SYNCS.PHASECHK.TRANS64 P0, [R3+URZ+0x2d840], R0 ;  /* 0x02d84000030085a7 */ /* 0x000ee4000800007f */
[----:B---3--:R-:W-:Y:S05]  /*15bc0*/  @!P0 BRA `(.L_x_10300) ;  /* 0xfffffffc00ec8947 */ /* 0x008fea000383ffff */
[----:B------:R-:W-:Y:S05]  /*15bd0*/  BRA `(.L_x_10384) ;  /* 0xffffffc400e87947 */ /* 0x000fea000383ffff */
.L_x_10303:
[----:B------:R-:W-:Y:S02]  /*15be0*/  IMAD.MOV.U32 R13, RZ, RZ, R20 ;  /* 0x000000ffff0d7224 */ /* 0x000fe400078e0014 */
[----:B------:R-:W-:Y:S02]  /*15bf0*/  IMAD.MOV.U32 R12, RZ, RZ, RZ ;  /* 0x000000ffff0c7224 */ /* 0x000fe400078e00ff */
[----:B------:R-:W-:Y:S02]  /*15c00*/  IMAD.MOV.U32 R11, RZ, RZ, 0x1c1f ;  /* 0x00001c1fff0b7424 */ /* 0x000fe400078e00ff */
[----:B------:R-:W-:Y:S02]  /*15c10*/  IMAD.MOV.U32 R15, RZ, RZ, -0x1 ;  /* 0xffffffffff0f7424 */ /* 0x000fe400078e00ff */
[----:B------:R-:W-:-:S07]  /*15c20*/  VIADD R3, R3, UR48 ;  /* 0x0000003003037c36 */ /* 0x000fce0008000000 */
[----:B0-----:R-:W-:Y:S05]  /*15c30*/  WARPSYNC.COLLECTIVE R15, `(.L_x_10385) ;  /* 0x000000000f087348 */ /* 0x001fea0003c00000 */
[----:B------:R1:W2:Y:S02]  /*15c40*/  SHFL.IDX P6, R14, R13, R12, R11 ;  /* 0x0000000c0d0e7389 */ /* 0x0002a400000c000b */
[----:B012---:R-:W-:Y:S01]  /*15c50*/  ENDCOLLECTIVE ;  /* 0x000000000000791b */ /* 0x007fe20003800000 */
.L_x_10385:
[----:B------:R-:W-:Y:S02]  /*15c60*/  IMAD.MOV.U32 R13, RZ, RZ, R10 ;  /* 0x000000ffff0d7224 */ /* 0x000fe400078e000a */
[----:B------:R-:W-:-:S07]  /*15c70*/  IMAD.MOV.U32 R5, RZ, RZ, R14 ;  /* 0x000000ffff057224 */ /* 0x000fce00078e000e */
[----:B------:R-:W-:Y:S05]  /*15c80*/  WARPSYNC.COLLECTIVE R15, `(.L_x_10386) ;  /* 0x000000000f087348 */ /* 0x000fea0003c00000 */
[----:B------:R0:W1:Y:S02]  /*15c90*/  SHFL.IDX P6, R14, R13, R12, R11 ;  /* 0x0000000c0d0e7389 */ /* 0x00006400000c000b */
[----:B01----:R-:W-:Y:S01]  /*15ca0*/  ENDCOLLECTIVE ;  /* 0x000000000000791b */ /* 0x003fe20003800000 */
.L_x_10386:
[----:B------:R-:W-:Y:S01]  /*15cb0*/  ULDC UR4, c[0x0][0x288] ;  /* 0x0000a20000047ab9 */ /* 0x000fe20000000800 */
[----:B------:R-:W-:Y:S01]  /*15cc0*/  ULDC.64 UR6, c[0x0][0x208] ;  /* 0x0000820000067ab9 */ /* 0x000fe20000000a00 */
[----:B------:R-:W-:-:S05]  /*15cd0*/  IMAD R0, R0, UR4, RZ ;  /* 0x0000000400007c24 */ /* 0x000fca000f8e02ff */
[C---:B------:R-:W-:Y:S01]  /*15ce0*/  ISETP.GE.AND P3, PT, R3.reuse, R0, PT ;  /* 0x000000000300720c */ /* 0x040fe20003f66270 */
[----:B------:R-:W-:Y:S02]  /*15cf0*/  VIADD R11, R3, 0x20 ;  /* 0x00000020030b7836 */ /* 0x000fe40000000000 */
[----:B------:R-:W-:Y:S02]  /*15d00*/  IMAD.MOV.U32 R13, RZ, RZ, R20 ;  /* 0x000000ffff0d7224 */ /* 0x000fe400078e0014 */
[----:B------:R-:W-:-:S08]  /*15d10*/  IMAD.MOV.U32 R12, RZ, RZ, 0x1 ;  /* 0x00000001ff0c7424 */ /* 0x000fd000078e00ff */
        /* <DEDUP_REMOVED lines=9> */
[----:B------:R-:W-:Y:S01]  /*15db0*/  ISETP.GE.AND P3, PT, R11, R0, PT ;  /* 0x000000000b00720c */ /* 0x000fe20003f66270 */
[----:B------:R-:W-:-:S12]  /*15dc0*/  IMAD.MOV.U32 R11, RZ, RZ, 0x1c1f ;  /* 0x00001c1fff0b7424 */ /* 0x000fd800078e00ff */
[----:B0-----:R-:W-:Y:S05]  /*15dd0*/  WARPSYNC.COLLECTIVE R15, `(.L_x_10387) ;  /* 0x000000000f087348 */ /* 0x001fea0003c00000 */
[----:B------:R1:W2:Y:S02]  /*15de0*/  SHFL.IDX P6, R14, R13, R12, R11 ;  /* 0x0000000c0d0e7389 */ /* 0x0002a400000c000b */
[----:B012---:R-:W-:Y:S01]  /*15df0*/  ENDCOLLECTIVE ;  /* 0x000000000000791b */ /* 0x007fe20003800000 */
.L_x_10387:
[----:B------:R-:W-:Y:S01]  /*15e00*/  @!P3 LEA R22, R6, UR38, 0x1 ;  /* 0x000000260616bc11 */ /* 0x000fe2000f8e08ff */
[----:B------:R-:W-:Y:S02]  /*15e10*/  IMAD.MOV.U32 R13, RZ, RZ, R10 ;  /* 0x000000ffff0d7224 */ /* 0x000fe400078e000a */
[----:B------:R-:W-:-:S07]  /*15e20*/  IMAD.MOV.U32 R28, RZ, RZ, R14 ;  /* 0x000000ffff1c7224 */ /* 0x000fce00078e000e */
[----:B------:R-:W-:Y:S05]  /*15e30*/  WARPSYNC.COLLECTIVE R15, `(.L_x_10388) ;  /* 0x000000000f087348 */ /* 0x000fea0003c00000 */
[----:B------:R0:W1:Y:S02]  /*15e40*/  SHFL.IDX P6, R14, R13, R12, R11 ;  /* 0x0000000c0d0e7389 */ /* 0x00006400000c000b */
[----:B01----:R-:W-:Y:S01]  /*15e50*/  ENDCOLLECTIVE ;  /* 0x000000000000791b */ /* 0x003fe20003800000 */
.L_x_10388:
[----:B------:R-:W-:Y:S01]  /*15e60*/  ULDC.64 UR4, c[0x0][0x208] ;  /* 0x0000820000047ab9 */ /* 0x000fe20000000a00 */
[----:B------:R-:W-:Y:S02]  /*15e70*/  IMAD.MOV.U32 R5, RZ, RZ, R28 ;  /* 0x000000ffff057224 */ /* 0x000fe400078e001c */
[----:B------:R-:W-:Y:S02]  /*15e80*/  IMAD.MOV.U32 R13, RZ, RZ, R20 ;  /* 0x000000ffff0d7224 */ /* 0x000fe400078e0014 */
[----:B------:R-:W-:Y:S02]  /*15e90*/  IMAD.MOV.U32 R12, RZ, RZ, 0x2 ;  /* 0x00000002ff0c7424 */ /* 0x000fe400078e00ff */
[----:B------:R-:W-:-:S04]  /*15ea0*/  IMAD.MOV.U32 R4, RZ, RZ, R14 ;  /* 0x000000ffff047224 */ /* 0x000fc800078e000e */
[----:B------:R-:W-:-:S04]  /*15eb0*/  @!P3 IMAD.WIDE.U32 R28, R7, 0x2, R4 ;  /* 0x00000002071cb825 */ /* 0x000fc800078e0004 */
[----:B------:R-:W-:Y:S01]  /*15ec0*/  VIADD R5, R3, 0x40 ;  /* 0x0000004003057836 */ /* 0x000fe20000000000 */
        /* <DEDUP_REMOVED lines=10> */
.L_x_10389:
[----:B------:R-:W-:Y:S02]  /*15f70*/  IMAD.MOV.U32 R13, RZ, RZ, R10 ;  /* 0x000000ffff0d7224 */ /* 0x000fe400078e000a */
[----:B------:R-:W-:-:S07]  /*15f80*/  IMAD.MOV.U32 R21, RZ, RZ, R14 ;  /* 0x000000ffff157224 */ /* 0x000fce00078e000e */
[----:B------:R-:W-:Y:S05]  /*15f90*/  WARPSYNC.COLLECTIVE R15, `(.L_x_10390) ;  /* 0x000000000f087348 */ /* 0x000fea0003c00000 */
[----:B------:R0:W1:Y:S02]  /*15fa0*/  SHFL.IDX P6, R14, R13, R12, R11 ;  /* 0x0000000c0d0e7389 */ /* 0x00006400000c000b */
[----:B01----:R-:W-:Y:S01]  /*15fb0*/  ENDCOLLECTIVE ;  /* 0x000000000000791b */ /* 0x003fe20003800000 */
.L_x_10390:
[----:B------:R-:W-:Y:S01]  /*15fc0*/  ULDC.64 UR4, c[0x0][0x208] ;  /* 0x0000820000047ab9 */ /* 0x000fe20000000a00 */
[----:B------:R-:W-:Y:S01]  /*15fd0*/  IMAD.MOV.U32 R5, RZ, RZ, R21 ;  /* 0x000000ffff057224 */ /* 0x000fe200078e0015 */
[----:B------:R-:W-:Y:S01]  /*15fe0*/  @!P3 LEA R21, R6, UR38, 0x1 ;  /* 0x000000260615bc11 */ /* 0x000fe2000f8e08ff */
[----:B------:R-:W-:Y:S02]  /*15ff0*/  IMAD.MOV.U32 R13, RZ, RZ, R20 ;  /* 0x000000ffff0d7224 */ /* 0x000fe400078e0014 */
[----:B------:R-:W-:-:S04]  /*16000*/  IMAD.MOV.U32 R12, RZ, RZ, R14 ;  /* 0x000000ffff0c7224 */ /* 0x000fc800078e000e */
[----:B------:R-:W-:Y:S02]  /*16010*/  IMAD.MOV.U32 R4, RZ, RZ, R12 ;  /* 0x000000ffff047224 */ /* 0x000fe400078e000c */
[----:B------:R-:W-:Y:S02]  /*16020*/  IMAD.MOV.U32 R12, RZ, RZ, 0x3 ;  /* 0x00000003ff0c7424 */ /* 0x000fe400078e00ff */
        /* <DEDUP_REMOVED lines=10> */
.L_x_10391:
[----:B------:R-:W-:-:S05]  /*160d0*/  VIADD R5, R3, 0x60 ;  /* 0x0000006003057836 */ /* 0x000fca0000000000 */
[----:B------:R-:W-:Y:S01]  /*160e0*/  ISETP.GE.AND P3, PT, R5, R0, PT ;  /* 0x000000000500720c */ /* 0x000fe20003f66270 */
[----:B------:R-:W-:Y:S02]  /*160f0*/  IMAD.MOV.U32 R13, RZ, RZ, R10 ;  /* 0x000000ffff0d7224 */ /* 0x000fe400078e000a */
[----:B------:R-:W-:-:S10]  /*16100*/  IMAD.MOV.U32 R20, RZ, RZ, R14 ;  /* 0x000000ffff147224 */ /* 0x000fd400078e000e */
[----:B------:R-:W-:Y:S05]  /*16110*/  WARPSYNC.COLLECTIVE R15, `(.L_x_10392) ;  /* 0x000000000f087348 */ /* 0x000fea0003c00000 */
[----:B------:R0:W1:Y:S02]  /*16120*/  SHFL.IDX P6, R14, R13, R12, R11 ;  /* 0x0000000c0d0e7389 */ /* 0x00006400000c000b */
[----:B01----:R-:W-:Y:S01]  /*16130*/  ENDCOLLECTIVE ;  /* 0x000000000000791b */ /* 0x003fe20003800000 */
.L_x_10392:
[----:B------:R-:W-:Y:S01]  /*16140*/  @!P3 LEA R10, R6, UR38, 0x1 ;  /* 0x00000026060abc11 */ /* 0x000fe2000f8e08ff */
[----:B------:R-:W-:Y:S01]  /*16150*/  IMAD.MOV.U32 R5, RZ, RZ, R20 ;  /* 0x000000ffff057224 */ /* 0x000fe200078e0014 */
[----:B------:R-:W-:Y:S01]  /*16160*/  ULDC.64 UR4, c[0x0][0x208] ;  /* 0x0000820000047ab9 */ /* 0x000fe20000000a00 */
[----:B------:R-:W-:Y:S02]  /*16170*/  IMAD.MOV.U32 R20, RZ, RZ, 0x1 ;  /* 0x00000001ff147424 */ /* 0x000fe400078e00ff */
[----:B------:R-:W-:Y:S02]  /*16180*/  IMAD.MOV.U32 R13, RZ, RZ, R9 ;  /* 0x000000ffff0d7224 */ /* 0x000fe400078e0009 */
[----:B------:R-:W-:Y:S02]  /*16190*/  IMAD.MOV.U32 R12, RZ, RZ, RZ ;  /* 0x000000ffff0c7224 */ /* 0x000fe400078e00ff */
        /* <DEDUP_REMOVED lines=13> */
.L_x_10393:
[----:B------:R-:W-:Y:S02]  /*16270*/  IMAD.MOV.U32 R13, RZ, RZ, R8 ;  /* 0x000000ffff0d7224 */ /* 0x000fe400078e0008 */
[----:B------:R-:W-:-:S07]  /*16280*/  IMAD.MOV.U32 R21, RZ, RZ, R14 ;  /* 0x000000ffff157224 */ /* 0x000fce00078e000e */
[----:B------:R-:W-:Y:S05]  /*16290*/  WARPSYNC.COLLECTIVE R15, `(.L_x_10394) ;  /* 0x000000000f087348 */ /* 0x000fea0003c00000 */
[----:B------:R0:W1:Y:S02]  /*162a0*/  SHFL.IDX P6, R14, R13, R12, R11 ;  /* 0x0000000c0d0e7389 */ /* 0x00006400000c000b */
[----:B01----:R-:W-:Y:S01]  /*162b0*/  ENDCOLLECTIVE ;  /* 0x000000000000791b */ /* 0x003fe20003800000 */
.L_x_10394:
[----:B------:R-:W-:Y:S01]  /*162c0*/  ULDC.64 UR4, c[0x0][0x208] ;  /* 0x0000820000047ab9 */ /* 0x000fe20000000a00 */
[----:B------:R-:W-:Y:S01]  /*162d0*/  IMAD.MOV.U32 R5, RZ, RZ, R21 ;  /* 0x000000ffff057224 */ /* 0x000fe200078e0015 */
[----:B------:R-:W-:Y:S01]  /*162e0*/  @!P3 LEA R21, R6, UR38, 0x1 ;  /* 0x000000260615bc11 */ /* 0x000fe2000f8e08ff */
[----:B------:R-:W-:Y:S02]  /*162f0*/  IMAD.MOV.U32 R13, RZ, RZ, R9 ;  /* 0x000000ffff0d7224 */ /* 0x000fe400078e0009 */
[----:B------:R-:W-:Y:S02]  /*16300*/  IMAD.MOV.U32 R12, RZ, RZ, 0x1 ;  /* 0x00000001ff0c7424 */ /* 0x000fe400078e00ff */
[----:B------:R-:W-:-:S04]  /*16310*/  IMAD.MOV.U32 R22, RZ, RZ, R14 ;  /* 0x000000ffff167224 */ /* 0x000fc800078e000e */
        /* <DEDUP_REMOVED lines=11> */
.L_x_10395:
[----:B------:R-:W-:Y:S02]  /*163d0*/  IMAD.MOV.U32 R13, RZ, RZ, R8 ;  /* 0x000000ffff0d7224 */ /* 0x000fe400078e0008 */
[----:B------:R-:W-:-:S07]  /*163e0*/  IMAD.MOV.U32 R9, RZ, RZ, R14 ;  /* 0x000000ffff097224 */ /* 0x000fce00078e000e */
[----:B------:R-:W-:Y:S05]  /*163f0*/  WARPSYNC.COLLECTIVE R15, `(.L_x_10396) ;  /* 0x000000000f087348 */ /* 0x000fea0003c00000 */
[----:B------:R0:W1:Y:S02]  /*16400*/  SHFL.IDX P6, R14, R13, R12, R11 ;  /* 0x0000000c0d0e7389 */ /* 0x00006400000c000b */
[----:B01----:R-:W-:Y:S01]  /*16410*/  ENDCOLLECTIVE ;  /* 0x000000000000791b */ /* 0x003fe20003800000 */
.L_x_10396:
[----:B------:R-:W-:Y:S05]  /*16420*/  BRA `(.L_x_10397) ;  /* 0xffffffc800ec7947 */ /* 0x000fea000383ffff */
.L_x_10306:
[----:B0-----:R-:W-:-:S04]  /*16430*/  IMAD.U32 R5, RZ, RZ, UR38 ;  /* 0x00000026ff057e24 */ /* 0x001fc8000f8e00ff */
[----:B------:R0:W1:Y:S03]  /*16440*/  SYNCS.PHASECHK.TRANS64.TRYWAIT P0, [R5+URZ+0x2d820], R0 ;  /* 0x02d82000050075a7 */ /* 0x000066000800017f */
[----:B-1----:R-:W-:Y:S05]  /*16450*/  @!P0 NANOSLEEP.SYNCS 0x989680 ;  /* 0x009896800000895d */ /* 0x002fea0003900000 */
[----:B------:R-:W1:Y:S02]  /*16460*/  @!P0 SYNCS.PHASECHK.TRANS64 P0, [R5+URZ+0x2d820], R0 ;  /* 0x02d82000050085a7 */ /* 0x000e64000800007f */
[----:B-1----:R-:W-:Y:S05]  /*16470*/  @!P0 BRA `(.L_x_10306) ;  /* 0xfffffffc00ec8947 */ /* 0x002fea000383ffff */
[----:B------:R-:W-:Y:S05]  /*16480*/  BRA `(.L_x_10398) ;  /* 0xffffffcc00407947 */ /* 0x000fea000383ffff */
.L_x_10313:
[----:B0-----:R-:W-:-:S04]  /*16490*/  IMAD.U32 R5, RZ, RZ, UR38 ;  /* 0x00000026ff057e24 */ /* 0x001fc8000f8e00ff */
[----:B------:R0:W1:Y:S03]  /*164a0*/  SYNCS.PHASECHK.TRANS64.TRYWAIT P0, [R5+URZ+0x2d848], R12 ;  /* 0x02d8480c050075a7 */ /* 0x000066000800017f */
[----:B-1----:R-:W-:Y:S05]  /*164b0*/  @!P0 NANOSLEEP.SYNCS 0x989680 ;  /* 0x009896800000895d */ /* 0x002fea0003900000 */
[----:B------:R-:W1:Y:S02]  /*164c0*/  @!P0 SYNCS.PHASECHK.TRANS64 P0, [R5+URZ+0x2d848], R12 ;  /* 0x02d8480c050085a7 */ /* 0x000e64000800007f */
[----:B-1----:R-:W-:Y:S05]  /*164d0*/  @!P0 BRA `(.L_x_10313) ;  /* 0xfffffffc00ec8947 */ /* 0x002fea000383ffff */
[----:B------:R-:W-:Y:S05]  /*164e0*/  BRA `(.L_x_10399) ;  /* 0xffffffd000147947 */ /* 0x000fea000383ffff */
.L_x_10320:
[----:B0-----:R-:W-:-:S04]  /*164f0*/  IMAD.U32 R5, RZ, RZ, UR38 ;  /* 0x00000026ff057e24 */ /* 0x001fc8000f8e00ff */
[----:B------:R0:W1:Y:S03]  /*16500*/  SYNCS.PHASECHK.TRANS64.TRYWAIT P0, [R5+URZ+0x2d860], R12 ;  /* 0x02d8600c050075a7 */ /* 0x000066000800017f */
[----:B-1----:R-:W-:Y:S05]  /*16510*/  @!P0 NANOSLEEP.SYNCS 0x989680 ;  /* 0x009896800000895d */ /* 0x002fea0003900000 */
[----:B------:R-:W1:Y:S02]  /*16520*/  @!P0 SYNCS.PHASECHK.TRANS64 P0, [R5+URZ+0x2d860], R12 ;  /* 0x02d8600c050085a7 */ /* 0x000e64000800007f */
[----:B-1----:R-:W-:Y:S05]  /*16530*/  @!P0 BRA `(.L_x_10320) ;  /* 0xfffffffc00ec8947 */ /* 0x002fea000383ffff */
[----:B------:R-:W-:Y:S05]  /*16540*/  BRA `(.L_x_10400) ;  /* 0xffffffd000ec7947 */ /* 0x000fea000383ffff */
.L_x_10330:
[----:B0-----:R-:W-:-:S04]  /*16550*/  IMAD.U32 R5, RZ, RZ, UR38 ;  /* 0x00000026ff057e24 */ /* 0x001fc8000f8e00ff */
[----:B------:R0:W1:Y:S03]  /*16560*/  SYNCS.PHASECHK.TRANS64.TRYWAIT P0, [R5+URZ+0x2d840], R12 ;  /* 0x02d8400c050075a7 */ /* 0x000066000800017f */
[----:B-1----:R-:W-:Y:S05]  /*16570*/  @!P0 NANOSLEEP.SYNCS 0x989680 ;  /* 0x009896800000895d */ /* 0x002fea0003900000 */
[----:B------:R-:W1:Y:S02]  /*16580*/  @!P0 SYNCS.PHASECHK.TRANS64 P0, [R5+URZ+0x2d840], R12 ;  /* 0x02d8400c050085a7 */ /* 0x000e64000800007f */
[----:B-1----:R-:W-:Y:S05]  /*16590*/  @!P0 BRA `(.L_x_10330) ;  /* 0xfffffffc00ec8947 */ /* 0x002fea000383ffff */
[----:B------:R-:W-:Y:S05]  /*165a0*/  BRA `(.L_x_10401) ;  /* 0xffffffd8003c7947 */ /* 0x000fea000383ffff */
.L_x_10337:
[----:B0-----:R-:W-:-:S04]  /*165b0*/  IMAD.U32 R5, RZ, RZ, UR38 ;  /* 0x00000026ff057e24 */ /* 0x001fc8000f8e00ff */
[----:B------:R0:W1:Y:S03]  /*165c0*/  SYNCS.PHASECHK.TRANS64.TRYWAIT P0, [R5+URZ+0x2d868], R4 ;  /* 0x02d86804050075a7 */ /* 0x000066000800017f */
[----:B-1----:R-:W-:Y:S05]  /*165d0*/  @!P0 NANOSLEEP.SYNCS 0x989680 ;  /* 0x009896800000895d */ /* 0x002fea0003900000 */
[----:B------:R-:W1:Y:S02]  /*165e0*/  @!P0 SYNCS.PHASECHK.TRANS64 P0, [R5+URZ+0x2d868], R4 ;  /* 0x02d86804050085a7 */ /* 0x000e64000800007f */
[----:B-1----:R-:W-:Y:S05]  /*165f0*/  @!P0 BRA `(.L_x_10337) ;  /* 0xfffffffc00ec8947 */ /* 0x002fea000383ffff */
[----:B------:R-:W-:Y:S05]  /*16600*/  BRA `(.L_x_10402) ;  /* 0xffffffdc00147947 */ /* 0x000fea000383ffff */
.L_x_10347:
[----:B0-----:R-:W-:-:S04]  /*16610*/  IMAD.U32 R4, RZ, RZ, UR38 ;  /* 0x00000026ff047e24 */ /* 0x001fc8000f8e00ff */
[----:B------:R0:W1:Y:S03]  /*16620*/  SYNCS.PHASECHK.TRANS64.TRYWAIT P0, [R4+URZ+0x2d848], R9 ;  /* 0x02d84809040075a7 */ /* 0x000066000800017f */
[----:B-1----:R-:W-:Y:S05]  /*16630*/  @!P0 NANOSLEEP.SYNCS 0x989680 ;  /* 0x009896800000895d */ /* 0x002fea0003900000 */
[----:B------:R-:W1:Y:S02]  /*16640*/  @!P0 SYNCS.PHASECHK.TRANS64 P0, [R4+URZ+0x2d848], R9 ;  /* 0x02d84809040085a7 */ /* 0x000e64000800007f */
[----:B-1----:R-:W-:Y:S05]  /*16650*/  @!P0 BRA `(.L_x_10347) ;  /* 0xfffffffc00ec8947 */ /* 0x002fea000383ffff */
[----:B------:R-:W-:Y:S05]  /*16660*/  BRA `(.L_x_10403) ;  /* 0xffffffe000787947 */ /* 0x000fea000383ffff */
.L_x_10354:
[----:B0-----:R-:W-:-:S04]  /*16670*/  IMAD.U32 R4, RZ, RZ, UR38 ;  /* 0x00000026ff047e24 */ /* 0x001fc8000f8e00ff */
[----:B------:R0:W1:Y:S03]  /*16680*/  SYNCS.PHASECHK.TRANS64.TRYWAIT P0, [R4+URZ+0x2d860], R9 ;  /* 0x02d86009040075a7 */ /* 0x000066000800017f */
[----:B-1----:R-:W-:Y:S05]  /*16690*/  @!P0 NANOSLEEP.SYNCS 0x989680 ;  /* 0x009896800000895d */ /* 0x002fea0003900000 */
[----:B------:R-:W1:Y:S02]  /*166a0*/  @!P0 SYNCS.PHASECHK.TRANS64 P0, [R4+URZ+0x2d860], R9 ;  /* 0x02d86009040085a7 */ /* 0x000e64000800007f */
[----:B-1----:R-:W-:Y:S05]  /*166b0*/  @!P0 BRA `(.L_x_10354) ;  /* 0xfffffffc00ec8947 */ /* 0x002fea000383ffff */
[----:B------:R-:W-:Y:S05]  /*166c0*/  BRA `(.L_x_10404) ;  /* 0xffffffe4004c7947 */ /* 0x000fea000383ffff */
.L_x_10363:
[----:B0-----:R0:W1:Y:S02]  /*166d0*/  SYNCS.PHASECHK.TRANS64.TRYWAIT P0, [R4+URZ+0x2d860], R3 ;  /* 0x02d86003040075a7 */ /* 0x001064000800017f */
[----:B-1----:R-:W-:Y:S05]  /*166e0*/  @!P0 NANOSLEEP.SYNCS 0x989680 ;  /* 0x009896800000895d */ /* 0x002fea0003900000 */
[----:B------:R-:W1:Y:S02]  /*166f0*/  @!P0 SYNCS.PHASECHK.TRANS64 P0, [R4+URZ+0x2d860], R3 ;  /* 0x02d86003040085a7 */ /* 0x000e64000800007f */
[----:B-1----:R-:W-:Y:S05]  /*16700*/  @!P0 BRA `(.L_x_10363) ;  /* 0xfffffffc00f08947 */ /* 0x002fea000383ffff */
[----:B------:R-:W-:Y:S05]  /*16710*/  BRA `(.L_x_10405) ;  /* 0xffffffe800447947 */ /* 0x000fea000383ffff */
.L_x_10369:
[----:B0-----:R0:W1:Y:S02]  /*16720*/  SYNCS.PHASECHK.TRANS64.TRYWAIT P0, [R8+URZ+0x2d820], R3 ;  /* 0x02d82003080075a7 */ /* 0x001064000800017f */
[----:B-1----:R-:W-:Y:S05]  /*16730*/  @!P0 NANOSLEEP.SYNCS 0x989680 ;  /* 0x009896800000895d */ /* 0x002fea0003900000 */
[----:B------:R-:W1:Y:S02]  /*16740*/  @!P0 SYNCS.PHASECHK.TRANS64 P0, [R8+URZ+0x2d820], R3 ;  /* 0x02d82003080085a7 */ /* 0x000e64000800007f */
[----:B-1----:R-:W-:Y:S05]  /*16750*/  @!P0 BRA `(.L_x_10369) ;  /* 0xfffffffc00f08947 */ /* 0x002fea000383ffff */
[----:B------:R-:W-:Y:S05]  /*16760*/  BRA `(.L_x_10406) ;  /* 0xffffffec00447947 */ /* 0x000fea000383ffff */
.L_x_10370:
[----:B------:R-:W-:Y:S01]  /*16770*/  BSSY B0, `(.L_x_10407) ;  /* 0x0000008000007945 */ /* 0x000fe20003800000 */
[----:B------:R-:W-:Y:S02]  /*16780*/  IMAD.MOV.U32 R13, RZ, RZ, R17 ;  /* 0x000000ffff0d7224 */ /* 0x000fe400078e0011 */
[----:B------:R-:W-:Y:S02]  /*16790*/  IMAD.MOV.U32 R12, RZ, RZ, RZ ;  /* 0x000000ffff0c7224 */ /* 0x000fe400078e00ff */
[----:B------:R-:W-:Y:S02]  /*167a0*/  IMAD.MOV.U32 R11, RZ, RZ, 0x1f ;  /* 0x0000001fff0b7424 */ /* 0x000fe400078e00ff */
[----:B------:R-:W-:-:S07]  /*167b0*/  IMAD.MOV.U32 R15, RZ, RZ, -0x1 ;  /* 0xffffffffff0f7424 */ /* 0x000fce00078e00ff */
[----:B0-----:R-:W-:Y:S05]  /*167c0*/  WARPSYNC.COLLECTIVE R15, `(.L_x_10408) ;  /* 0x000000000f087348 */ /* 0x001fea0003c00000 */
[----:B------:R1:W2:Y:S02]  /*167d0*/  SHFL.IDX P6, R14, R13, R12, R11 ;  /* 0x0000000c0d0e7389 */ /* 0x0002a400000c000b */
[----:B012---:R-:W-:Y:S01]  /*167e0*/  ENDCOLLECTIVE ;  /* 0x000000000000791b */ /* 0x007fe20003800000 */
.L_x_10408:
[----:B------:R-:W-:Y:S05]  /*167f0*/  BSYNC B0 ;  /* 0x0000000000007941 */ /* 0x000fea0003800000 */
.L_x_10407:
[----:B------:R-:W-:Y:S05]  /*16800*/  BRA `(.L_x_10409) ;  /* 0xffffffec00287947 */ /* 0x000fea000383ffff */
.L_x_10371:
[----:B------:R-:W-:Y:S01]  /*16810*/  BSSY B0, `(.L_x_10410) ;  /* 0x0000006000007945 */ /* 0x000fe20003800000 */
[----:B------:R-:W-:-:S07]  /*16820*/  IMAD.MOV.U32 R15, RZ, RZ, -0x1 ;  /* 0xffffffffff0f7424 */ /* 0x000fce00078e00ff */
[----:B01----:R-:W-:Y:S05]  /*16830*/  WARPSYNC.COLLECTIVE R15, `(.L_x_10411) ;  /* 0x000000000f0c7348 */ /* 0x003fea0003c00000 */
[----:B------:R-:W-:Y:S02]  /*16840*/  ELECT P6, UR62, PT ;  /* 0x00000000003e782f */ /* 0x000fe400038c0000 */
[----:B------:R-:W-:Y:S01]  /*16850*/  MOV R14, UR62 ;  /* 0x0000003e000e7c02 */ /* 0x000fe20008000f00 */
[----:B01----:R-:W-:Y:S10]  /*16860*/  ENDCOLLECTIVE ;  /* 0x000000000000791b */ /* 0x003ff40003800000 */
.L_x_10411:
[----:B------:R-:W-:Y:S05]  /*16870*/  BSYNC B0 ;  /* 0x0000000000007941 */ /* 0x000fea0003800000 */
.L_x_10410:
[----:B------:R-:W-:Y:S05]  /*16880*/  BRA `(.L_x_10412) ;  /* 0xffffffec001c7947 */ /* 0x000fea000383ffff */
.L_x_10373:
[----:B0-----:R0:W2:Y:S02]  /*16890*/  SYNCS.PHASECHK.TRANS64.TRYWAIT P0, [R5+URZ], R4 ;  /* 0x00000004050075a7 */ /* 0x0010a4000800017f */
[----:B--2---:R-:W-:Y:S05]  /*168a0*/  @!P0 NANOSLEEP.SYNCS 0x989680 ;  /* 0x009896800000895d */ /* 0x004fea0003900000 */
[----:B------:R-:W2:Y:S02]  /*168b0*/  @!P0 SYNCS.PHASECHK.TRANS64 P0, [R5+URZ], R4 ;  /* 0x00000004050085a7 */ /* 0x000ea4000800007f */
[----:B--2---:R-:W-:Y:S05]  /*168c0*/  @!P0 BRA `(.L_x_10373) ;  /* 0xfffffffc00f08947 */ /* 0x004fea000383ffff */
[----:B------:R-:W-:Y:S05]  /*168d0*/  BRA `(.L_x_10413) ;  /* 0xffffffec00547947 */ /* 0x000fea000383ffff */
.L_x_10374:
[----:B--2---:R2:W3:Y:S02]  /*168e0*/  SYNCS.PHASECHK.TRANS64.TRYWAIT P0, [R3+URZ], R2 ;  /* 0x00000002030075a7 */ /* 0x0044e4000800017f */
[----:B---3--:R-:W-:Y:S05]  /*168f0*/  @!P0 NANOSLEEP.SYNCS 0x989680 ;  /* 0x009896800000895d */ /* 0x008fea0003900000 */
[----:B------:R-:W3:Y:S02]  /*16900*/  @!P0 SYNCS.PHASECHK.TRANS64 P0, [R3+URZ], R2 ;  /* 0x00000002030085a7 */ /* 0x000ee4000800007f */
[----:B---3--:R-:W-:Y:S05]  /*16910*/  @!P0 BRA `(.L_x_10374) ;  /* 0xfffffffc00f08947 */ /* 0x008fea000383ffff */
[----:B------:R-:W-:Y:S05]  /*16920*/  BRA `(.L_x_10414) ;  /* 0xffffffec00487947 */ /* 0x000fea000383ffff */
.L_x_10376:
[----:B0-----:R0:W2:Y:S02]  /*16930*/  SYNCS.PHASECHK.TRANS64.TRYWAIT P0, [R5+URZ], R4 ;  /* 0x00000004050075a7 */ /* 0x0010a4000800017f */
[----:B--2---:R-:W-:Y:S05]  /*16940*/  @!P0 NANOSLEEP.SYNCS 0x989680 ;  /* 0x009896800000895d */ /* 0x004fea0003900000 */
[----:B------:R-:W2:Y:S02]  /*16950*/  @!P0 SYNCS.PHASECHK.TRANS64 P0, [R5+URZ], R4 ;  /* 0x00000004050085a7 */ /* 0x000ea4000800007f */
[----:B--2---:R-:W-:Y:S05]  /*16960*/  @!P0 BRA `(.L_x_10376) ;  /* 0xfffffffc00f08947 */ /* 0x004fea000383ffff */
[----:B------:R-:W-:Y:S05]  /*16970*/  BRA `(.L_x_10415) ;  /* 0xffffffec004c7947 */ /* 0x000fea000383ffff */
.L_x_10416:
        /* <DEDUP_REMOVED lines=16> */
.L_x_14869:


//--------------------- .text._ZN7cutlass13device_kernelIN5flash11enable_sm90INS1_16FlashAttnFwdSm90INS1_25CollectiveMainloopFwdSm90ILi2EN4cute5tupleIJNS5_1CILi1EEES8_S8_EEENS6_IJNS7_ILi192EEENS7_ILi128EEENS7_ILi96EEEEEELi96ENS_6half_tEfNS_4arch4Sm90ELb0ELb1ELb1ELb1ELb0ELb0ELb0ELb0ELb1ELb1ELb1ELb0EEENS1_21CollectiveEpilogueFwdINS6_IJSA_SC_SB_EEES9_SE_SG_Li384ELb1ELb1ELb1ELb0EEENS1_36VarlenDynamicPersistentTileSchedulerILi192ELi128ELi384ELi128ELb1ELb1ELb1ELb1ELb0ELb1EEEEEEEEEvNT_6ParamsE --------------------------
	.section	.text._ZN7cutlass13device_kernelIN5flash11enable_sm90INS1_16FlashAttnFwdSm90INS1_25CollectiveMainloopFwdSm90ILi2EN4cute5tupleIJNS5_1CILi1EEES8_S8_EEENS6_IJNS7_ILi192EEENS7_ILi128EEENS7_ILi96EEEEEELi96ENS_6half_tEfNS_4arch4Sm90ELb0ELb1ELb1ELb1ELb0ELb0ELb0ELb0ELb1ELb1ELb1ELb0EEENS1_21CollectiveEpilogueFwdINS6_IJSA_SC_SB_EEES9_SE_SG_Li384ELb1ELb1ELb1ELb0EEENS1_36VarlenDynamicPersistentTileSchedulerILi192ELi128ELi384ELi128ELb1ELb1ELb1ELb1ELb0ELb1EEEEEEEEEvNT_6ParamsE,"ax",@progbits
	.align	128
.text._ZN7cutlass13device_kernelIN5flash11enable_sm90INS1_16FlashAttnFwdSm90INS1_25CollectiveMainloopFwdSm90ILi2EN4cute5tupleIJNS5_1CILi1EEES8_S8_EEENS6_IJNS7_ILi192EEENS7_ILi128EEENS7_ILi96EEEEEELi96ENS_6half_tEfNS_4arch4Sm90ELb0ELb1ELb1ELb1ELb0ELb0ELb0ELb0ELb1ELb1ELb1ELb0EEENS1_21CollectiveEpilogueFwdINS6_IJSA_SC_SB_EEES9_SE_SG_Li384ELb1ELb1ELb1ELb0EEENS1_36VarlenDynamicPersistentTileSchedulerILi192ELi128ELi384ELi128ELb1ELb1ELb1ELb1ELb0ELb1EEEEEEEEEvNT_6ParamsE:
        .type           _ZN7cutlass13device_kernelIN5flash11enable_sm90INS1_16FlashAttnFwdSm90INS1_25CollectiveMainloopFwdSm90ILi2EN4cute5tupleIJNS5_1CILi1EEES8_S8_EEENS6_IJNS7_ILi192EEENS7_ILi128EEENS7_ILi96EEEEEELi96ENS_6half_tEfNS_4arch4Sm90ELb0ELb1ELb1ELb1ELb0ELb0ELb0ELb0ELb1ELb1ELb1ELb0EEENS1_21CollectiveEpilogueFwdINS6_IJSA_SC_SB_EEES9_SE_SG_Li384ELb1ELb1ELb1ELb0EEENS1_36VarlenDynamicPersistentTileSchedulerILi192ELi128ELi384ELi128ELb1ELb1ELb1ELb1ELb0ELb1EEEEEEEEEvNT_6ParamsE,@function
        .size           _ZN7cutlass13device_kernelIN5flash11enable_sm90INS1_16FlashAttnFwdSm90INS1_25CollectiveMainloopFwdSm90ILi2EN4cute5tupleIJNS5_1CILi1EEES8_S8_EEENS6_IJNS7_ILi192EEENS7_ILi128EEENS7_ILi96EEEEEELi96ENS_6half_tEfNS_4arch4Sm90ELb0ELb1ELb1ELb1ELb0ELb0ELb0ELb0ELb1ELb1ELb1ELb0EEENS1_21CollectiveEpilogueFwdINS6_IJSA_SC_SB_EEES9_SE_SG_Li384ELb1ELb1ELb1ELb0EEENS1_36VarlenDynamicPersistentTileSchedulerILi192ELi128ELi384ELi128ELb1ELb1ELb1ELb1ELb0ELb1EEEEEEEEEvNT_6ParamsE,(.L_x_14870 - _ZN7cutlass13device_kernelIN5flash11enable_sm90INS1_16FlashAttnFwdSm90INS1_25CollectiveMainloopFwdSm90ILi2EN4cute5tupleIJNS5_1CILi1EEES8_S8_EEENS6_IJNS7_ILi192EEENS7_ILi128EEENS7_ILi96EEEEEELi96ENS_6half_tEfNS_4arch4Sm90ELb0ELb1ELb1ELb1ELb0ELb0ELb0ELb0ELb1ELb1ELb1ELb0EEENS1_21CollectiveEpilogueFwdINS6_IJSA_SC_SB_EEES9_SE_SG_Li384ELb1ELb1ELb1ELb0EEENS1_36VarlenDynamicPersistentTileSchedulerILi192ELi128ELi384ELi128ELb1ELb1ELb1ELb1ELb0ELb1EEEEEEEEEvNT_6ParamsE)
        .other          _ZN7cutlass13device_kernelIN5flash11enable_sm90INS1_16FlashAttnFwdSm90INS1_25CollectiveMainloopFwdSm90ILi2EN4cute5tupleIJNS5_1CILi1EEES8_S8_EEENS6_IJNS7_ILi192EEENS7_ILi128EEENS7_ILi96EEEEEELi96ENS_6half_tEfNS_4arch4Sm90ELb0ELb1ELb1ELb1ELb0ELb0ELb0ELb0ELb1ELb1ELb1ELb0EEENS1_21CollectiveEpilogueFwdINS6_IJSA_SC_SB_EEES9_SE_SG_Li384ELb1ELb1ELb1ELb0EEENS1_36VarlenDynamicPersistentTileSchedulerILi192ELi128ELi384ELi128ELb1ELb1ELb1ELb1ELb0ELb1EEEEEEEEEvNT_6ParamsE,@"STO_CUDA_ENTRY STV_DEFAULT"
_ZN7cutlass13device_kernelIN5flash11enable_sm90INS1_16FlashAttnFwdSm90INS1_25CollectiveMainloopFwdSm90ILi2EN4cute5tupleIJNS5_1CILi1EEES8_S8_EEENS6_IJNS7_ILi192EEENS7_ILi128EEENS7_ILi96EEEEEELi96ENS_6half_tEfNS_4arch4Sm90ELb0ELb1ELb1ELb1ELb0ELb0ELb0ELb0ELb1ELb1ELb1ELb0EEENS1_21CollectiveEpilogueFwdINS6_IJSA_SC_SB_EEES9_SE_SG_Li384ELb1ELb1ELb1ELb0EEENS1_36VarlenDynamicPersistentTileSchedulerILi192ELi128ELi384ELi128ELb1ELb1ELb1ELb1ELb0ELb1EEEEEEEEEvNT_6ParamsE:
        /* <DEDUP_REMOVED lines=18> */
.L_x_10418:
[----:B------:R-:W-:Y:S05]  /*0120*/  BSYNC B0 ;  /* 0x0000000000007941 */ /* 0x000fea0003800000 */
.L_x_10417:
        /* <DEDUP_REMOVED lines=41> */
.L_x_10419:
        /* <DEDUP_REMOVED lines=22> */
.L_x_10420:
        /* <DEDUP_REMOVED lines=18> */
.L_x_10421:
        /* <DEDUP_REMOVED lines=22> */
.L_x_10422:
        /* <DEDUP_REMOVED lines=22> */
.L_x_10423:
[----:B------:R-:W-:Y:S01]  /*0900*/  PLOP3.LUT P0, PT, PT, PT, UP0, 0x80, 0x0 ;  /* 0x000000000000781c */ /* 0x000fe20003f0f008 */
[----:B------:R-:W-:Y:S01]  /*0910*/  UMOV UR36, 0x1 ;  /* 0x0000000100247882 */ /* 0x000fe20000000000 */
[----:B------:R-:W-:Y:S01]  /*0920*/  NOP ;  /* 0x0000000000007918 */ /* 0x000fe20000000000 */
[----:B------:R-:W-:Y:S01]  /*0930*/  USEL UR36, UR36, 0x2, !UP0 ;  /* 0x0000000224247887 */ /* 0x000fe2000c000000 */
[----:B------:R-:W-:Y:S01]  /*0940*/  ULDC.64 UR52, c[0x0][0x208] ;  /* 0x0000820000347ab9 */ /* 0x000fe20000000a00 */
[----:B012-4-:R-:W-:Y:S08]  /*0950*/  BAR.SYNC.DEFER_BLOCKING 0x0 ;  /* 0x0000000000007b1d */ /* 0x017ff00000010000 */
[----:B------:R-:W-:Y:S05]  /*0960*/  @!P0 BRA `(.L_x_10424) ;  /* 0x00000124000c8947 */ /* 0x000fea0003800000 */
.L_x_10425:
        /* <DEDUP_REMOVED lines=18> */
[----:B------:R-:W-:Y:S01]  /*0a90*/  VIADD R13, R2, 0xffffff80 ;  /* 0xffffff80020d7836 */ /* 0x000fe20000000000 */
[----:B------:R-:W-:Y:S01]  /*0aa0*/  R2UR UR5, R9 ;  /* 0x00000000090572ca */ /* 0x000fe200000e0000 */
[----:B------:R-:W-:Y:S01]  /*0ab0*/  IMAD.MOV.U32 R18, RZ, RZ, 0x40 ;  /* 0x00000040ff127424 */ /* 0x000fe200078e00ff */
[----:B------:R-:W-:Y:S01]  /*0ac0*/  R2UR UR7, R10 ;  /* 0x000000000a0772ca */ /* 0x000fe200000e0000 */
[----:B------:R-:W-:Y:S01]  /*0ad0*/  ULOP3.LUT UR50, UR36, 0x1, URZ, 0xfc, !UPT ;  /* 0x0000000124327892 */ /* 0x000fe2000f8efc3f */
[----:B------:R-:W-:Y:S01]  /*0ae0*/  SHF.R.S32.HI R0, RZ, 0x1f, R13 ;  /* 0x0000001fff007819 */ /* 0x000fe2000001140d */
[----:B------:R-:W-:Y:S01]  /*0af0*/  UMOV UR49, URZ ;  /* 0x0000003f00317c82 */ /* 0x000fe20008000000 */
[----:B------:R-:W-:Y:S01]  /*0b00*/  R2UR UR6, R11 ;  /* 0x000000000b0672ca */ /* 0x000fe200000e0000 */
[----:B------:R-:W-:Y:S01]  /*0b10*/  UMOV UR51, URZ ;  /* 0x0000003f00337c82 */ /* 0x000fe20008000000 */
[CC--:B------:R-:W-:Y:S01]  /*0b20*/  LEA.HI R3, R0.reuse, R13.reuse, RZ, 0x4 ;  /* 0x0000000d00037211 */ /* 0x0c0fe200078f20ff */
[----:B------:R-:W-:Y:S01]  /*0b30*/  UMOV UR48, URZ ;  /* 0x0000003f00307c82 */ /* 0x000fe20008000000 */
[----:B------:R-:W-:-:S02]  /*0b40*/  LEA.HI R2, R0, R13, RZ, 0x7 ;  /* 0x0000000d00027211 */ /* 0x000fc400078f38ff */
[----:B------:R-:W-:Y:S02]  /*0b50*/  LOP3.LUT R4, R3, 0xfffffff0, RZ, 0xc0, !PT ;  /* 0xfffffff003047812 */ /* 0x000fe400078ec0ff */
[----:B------:R-:W-:Y:S02]  /*0b60*/  SHF.R.S32.HI R6, RZ, 0x4, R3 ;  /* 0x00000004ff067819 */ /* 0x000fe40000011403 */
[----:B------:R-:W-:Y:S01]  /*0b70*/  LOP3.LUT R152, R2, 0xffffff80, RZ, 0xc0, !PT ;  /* 0xffffff8002987812 */ /* 0x000fe200078ec0ff */
[----:B------:R-:W-:Y:S01]  /*0b80*/  IMAD.IADD R4, R13, 0x1, -R4 ;  /* 0x000000010d047824 */ /* 0x000fe200078e0a04 */
[----:B------:R-:W-:Y:S02]  /*0b90*/  LEA.HI R3, R3, R6, RZ, 0x1 ;  /* 0x0000000603037211 */ /* 0x000fe400078f08ff */
[----:B------:R-:W-:Y:S01]  /*0ba0*/  LEA.HI R7, R0, R13, RZ, 0x5 ;  /* 0x0000000d00077211 */ /* 0x000fe200078f28ff */
[----:B------:R-:W-:Y:S01]  /*0bb0*/  IMAD.IADD R152, R13, 0x1, -R152 ;  /* 0x000000010d987824 */ /* 0x000fe200078e0a98 */
[----:B------:R-:W-:-:S02]  /*0bc0*/  LOP3.LUT R5, R3, 0x1ffffffe, RZ, 0xc0, !PT ;  /* 0x1ffffffe03057812 */ /* 0x000fc400078ec0ff */
[----:B------:R-:W-:Y:S02]  /*0bd0*/  SHF.R.S32.HI R3, RZ, 0x1f, R4 ;  /* 0x0000001fff037819 */ /* 0x000fe40000011404 */
[----:B------:R-:W-:Y:S01]  /*0be0*/  SHF.R.S32.HI R9, RZ, 0x1f, R152 ;  /* 0x0000001fff097819 */ /* 0x000fe20000011498 */
[----:B------:R-:W-:Y:S01]  /*0bf0*/  IMAD.IADD R5, R6, 0x1, -R5 ;  /* 0x0000000106057824 */ /* 0x000fe200078e0a05 */
[----:B------:R-:W-:Y:S02]  /*0c00*/  LEA.HI R3, R3, R4, RZ, 0x3 ;  /* 0x0000000403037211 */ /* 0x000fe400078f18ff */
[----:B------:R-:W-:Y:S01]  /*0c10*/  LEA.HI R8, R9, R152, RZ, 0x2 ;  /* 0x0000009809087211 */ /* 0x000fe200078f10ff */
[----:B------:R-:W-:Y:S01]  /*0c20*/  IMAD.SHL.U32 R5, R5, 0x8, RZ ;  /* 0x0000000805057824 */ /* 0x000fe200078e00ff */
[----:B------:R-:W-:Y:S01]  /*0c30*/  SHF.R.S32.HI R7, RZ, 0x5, R7 ;  /* 0x00000005ff077819 */ /* 0x000fe20000011407 */
[----:B------:R-:W-:Y:S01]  /*0c40*/  IMAD.SHL.U32 R6, R3, 0x40, RZ ;  /* 0x0000004003067824 */ /* 0x000fe200078e00ff */
[----:B------:R-:W-:-:S02]  /*0c50*/  SHF.R.S32.HI R10, RZ, 0x2, R8 ;  /* 0x00000002ff0a7819 */ /* 0x000fc40000011408 */
[----:B------:R-:W-:Y:S01]  /*0c60*/  SHF.R.S32.HI R11, RZ, 0x1f, R8 ;  /* 0x0000001fff0b7819 */ /* 0x000fe20000011408 */
[----:B------:R-:W-:Y:S01]  /*0c70*/  IMAD R12, R7, 0x10, R4 ;  /* 0x00000010070c7824 */ /* 0x000fe200078e0204 */
[----:B------:R-:W-:Y:S02]  /*0c80*/  LOP3.LUT R3, R3, 0xfffffff8, RZ, 0xc0, !PT ;  /* 0xfffffff803037812 */ /* 0x000fe400078ec0ff */
[----:B------:R-:W-:Y:S02]  /*0c90*/  SHF.R.S32.HI R14, RZ, 0x7, R2 ;  /* 0x00000007ff0e7819 */ /* 0x000fe40000011402 */
[----:B------:R-:W-:Y:S01]  /*0ca0*/  LEA.HI R11, R11, R10, RZ, 0x3 ;  /* 0x0000000a0b0b7211 */ /* 0x000fe200078f18ff */
[----:B------:R-:W-:Y:S01]  /*0cb0*/  IMAD.IADD R3, R4, 0x1, -R3 ;  /* 0x0000000104037824 */ /* 0x000fe200078e0a03 */
[----:B------:R-:W-:Y:S01]  /*0cc0*/  LEA.HI R9, R9, R152, RZ, 0x5 ;  /* 0x0000009809097211 */ /* 0x000fe200078f28ff */
[----:B------:R-:W-:Y:S01]  /*0cd0*/  IMAD.HI R4, R14, 0x55555556, RZ ;  /* 0x555555560e047827 */ /* 0x000fe200078e02ff */
[----:B------:R-:W-:-:S02]  /*0ce0*/  LOP3.LUT R11, R11, 0xfffffff8, RZ, 0xc0, !PT ;  /* 0xfffffff80b0b7812 */ /* 0x000fc400078ec0ff */
[----:B------:R-:W-:Y:S01]  /*0cf0*/  LOP3.LUT R6, R6, 0x7ffffe00, RZ, 0xc0, !PT ;  /* 0x7ffffe0006067812 */ /* 0x000fe200078ec0ff */
[----:B------:R-:W-:Y:S01]  /*0d00*/  IMAD.SHL.U32 R2, R3, 0x40, RZ ;  /* 0x0000004003027824 */ /* 0x000fe200078e00ff */
[----:B------:R-:W-:Y:S01]  /*0d10*/  LEA.HI R4, R4, R4, RZ, 0x1 ;  /* 0x0000000404047211 */ /* 0x000fe200078f08ff */
[----:B------:R-:W-:Y:S01]  /*0d20*/  IMAD.IADD R10, R10, 0x1, -R11 ;  /* 0x000000010a0a7824 */ /* 0x000fe200078e0a0b */
[----:B------:R-:W-:Y:S01]  /*0d30*/  SHF.R.S32.HI R9, RZ, 0x5, R9 ;  /* 0x00000005ff097819 */ /* 0x000fe20000011409 */
[----:B------:R-:W-:Y:S01]  /*0d40*/  IMAD R6, R7, 0x400, R6 ;  /* 0x0000040007067824 */ /* 0x000fe200078e0206 */
[----:B------:R-:W-:Y:S01]  /*0d50*/  LOP3.LUT R2, R2, 0x1c0, RZ, 0xc0, !PT ;  /* 0x000001c002027812 */ /* 0x000fe200078ec0ff */
[--C-:B------:R-:W-:Y:S01]  /*0d60*/  IMAD.U32 R7, R12, 0x20, R5.reuse ;  /* 0x000000200c077824 */ /* 0x100fe200078e0005 */
[----:B------:R-:W-:Y:S01]  /*0d70*/  LEA.HI R0, R0, R13, RZ, 0x2 ;  /* 0x0000000d00007211 */ /* 0x000fe200078f10ff */
[----:B------:R-:W-:Y:S01]  /*0d80*/  IMAD R4, R4, -0x3, R14 ;  /* 0xfffffffd04047824 */ /* 0x000fe200078e020e */
[----:B------:R-:W-:Y:S01]  /*0d90*/  LOP3.LUT R5, R2, 0x8, R5, 0xf8, !PT ;  /* 0x0000000802057812 */ /* 0x000fe200078ef805 */
[----:B------:R-:W-:Y:S01]  /*0da0*/  IMAD R9, R9, 0x10, R10 ;  /* 0x0000001009097824 */ /* 0x000fe200078e020a */
[----:B------:R-:W-:Y:S01]  /*0db0*/  SHF.R.U32.HI R2, RZ, 0x3, R2 ;  /* 0x00000003ff027819 */ /* 0x000fe20000011602 */
[----:B------:R0:W-:Y:S01]  /*0dc0*/  STL [R1+0x20], R7 ;  /* 0x0000200701007387 */ /* 0x0001e20000100800 */
[----:B------:R-:W-:Y:S01]  /*0dd0*/  LOP3.LUT R150, R0, 0xfffffffc, RZ, 0xc0, !PT ;  /* 0xfffffffc00967812 */ /* 0x000fe200078ec0ff */
[----:B------:R-:W-:Y:S01]  /*0de0*/  IMAD R11, R4, 0x40, R9 ;  /* 0x00000040040b7824 */ /* 0x000fe200078e0209 */
[----:B------:R-:W-:-:S02]  /*0df0*/  LOP3.LUT R5, R5, R2, RZ, 0x3c, !PT ;  /* 0x0000000205057212 */ /* 0x000fc400078e3cff */
[----:B------:R-:W-:Y:S01]  /*0e00*/  R2P PR, R3, 0x6 ;  /* 0x0000000603007804 */ /* 0x000fe20000000000 */
[----:B------:R-:W-:Y:S01]  /*0e10*/  IMAD.IADD R150, R13, 0x1, -R150 ;  /* 0x000000010d967824 */ /* 0x000fe200078e0a96 */
[----:B------:R1:W-:Y:S01]  /*0e20*/  STL [R1+0x1c], R11 ;  /* 0x00001c0b01007387 */ /* 0x0003e20000100800 */
[----:B------:R-:W-:Y:S01]  /*0e30*/  IMAD.IADD R5, R6, 0x1, R5 ;  /* 0x0000000106057824 */ /* 0x000fe200078e0205 */
[----:B------:R-:W-:Y:S01]  /*0e40*/  SHF.R.S32.HI R151, RZ, 0x2, R0 ;  /* 0x00000002ff977819 */ /* 0x000fe20000011400 */
[----:B------:R-:W-:Y:S01]  /*0e50*/  IMAD.SHL.U32 R137, R150, 0x8, RZ ;  /* 0x0000000896897824 */ /* 0x000fe200078e00ff */
[----:B0-----:R-:W-:Y:S02]  /*0e60*/  LOP3.LUT R7, R8, 0x7ffffffc, RZ, 0xc0, !PT ;  /* 0x7ffffffc08077812 */ /* 0x001fe400078ec0ff */
[----:B------:R-:W-:Y:S01]  /*0e70*/  LEA.HI R2, R150, R150, RZ, 0x1 ;  /* 0x0000009696027211 */ /* 0x000fe200078f08ff */
[----:B------:R-:W-:Y:S01]  /*0e80*/  VIADD R140, R137, 0x40 ;  /* 0x00000040898c7836 */ /* 0x000fe20000000000 */
[----:B------:R-:W-:Y:S01]  /*0e90*/  LEA R17, R5, UR42, 0x1 ;  /* 0x0000002a05117c11 */ /* 0x000fe2000f8e08ff */
[----:B------:R-:W-:Y:S01]  /*0ea0*/  IMAD.IADD R7, R152, 0x1, -R7 ;  /* 0x0000000198077824 */ /* 0x000fe200078e0a07 */
[----:B------:R-:W-:Y:S01]  /*0eb0*/  LOP3.LUT R3, R2, 0x1ffffffe, RZ, 0xc0, !PT ;  /* 0x1ffffffe02037812 */ /* 0x000fe200078ec0ff */
[----:B------:R-:W-:Y:S01]  /*0ec0*/  VIADD R138, R137, 0x20 ;  /* 0x00000020898a7836 */ /* 0x000fe20000000000 */
[----:B------:R-:W-:Y:S01]  /*0ed0*/  SEL R18, R18, 0xffffffc0, !P2 ;  /* 0xffffffc012127807 */ /* 0x000fe20005000000 */
[----:B------:R-:W-:Y:S01]  /*0ee0*/  IMAD.SHL.U32 R16, R7, 0x2, RZ ;  /* 0x0000000207107824 */ /* 0x000fe200078e00ff */
[----:B------:R-:W-:Y:S01]  /*0ef0*/  SHF.R.S32.HI R0, RZ, 0x1f, R140 ;  /* 0x0000001fff007819 */ /* 0x000fe2000001148c */
[----:B------:R-:W-:Y:S01]  /*0f00*/  VIADD R19, R17, 0x21800 ;  /* 0x0002180011137836 */ /* 0x000fe20000000000 */
        /* <DEDUP_REMOVED lines=15> */
[----:B------:R-:W-:Y:S01]  /*1000*/  VIADD R22, R17, 0x21820 ;  /* 0x0002182011167836 */ /* 0x000fe20000000000 */
[----:B------:R-:W-:Y:S01]  /*1010*/  SHF.R.S32.HI R154, RZ, 0x1f, R142 ;  /* 0x0000001fff9a7819 */ /* 0x000fe2000001148e */
[----:B------:R-:W-:Y:S01]  /*1020*/  IMAD.IADD R3, R150, 0x1, -R3 ;  /* 0x0000000196037824 */ /* 0x000fe200078e0a03 */
[----:B------:R-:W-:Y:S01]  /*1030*/  SHF.R.S32.HI R153, RZ, 0x1f, R141 ;  /* 0x0000001fff997819 */ /* 0x000fe2000001148d */
[----:B------:R-:W-:-:S02]  /*1040*/  @P1 VIADD R22, R19, 0xffffffe0 ;  /* 0xffffffe013161836 */ /* 0x000fc40000000000 */
[----:B------:R-:W-:Y:S02]  /*1050*/  IMAD.IADD R19, R19, 0x1, R18 ;  /* 0x0000000113137824 */ /* 0x000fe400078e0212 */
[----:B------:R-:W-:Y:S02]  /*1060*/  VIADD R139, R16, 0x18 ;  /* 0x00000018108b7836 */ /* 0x000fe40000000000 */
[----:B------:R-:W-:Y:S02]  /*1070*/  IMAD R136, R3, 0x8, R11 ;  /* 0x0000000803887824 */ /* 0x000fe400078e020b */
[----:B------:R-:W-:Y:S02]  /*1080*/  IMAD.IADD R18, R18, 0x1, R22 ;  /* 0x0000000112127824 */ /* 0x000fe400078e0216 */
[----:B-1----:R-:W-:-:S07]  /*1090*/  VIADD R23, R22, 0x6000 ;  /* 0x0000600016177836 */ /* 0x002fce0000000000 */
.L_x_10521:
        /* <DEDUP_REMOVED lines=11> */
[----:B012---:R-:W-:Y:S02]  /*1150*/  IMAD.U32 R2, RZ, RZ, UR8 ;  /* 0x00000008ff027e24 */ /* 0x007fe4000f8e00ff */
[----:B----4-:R-:W-:Y:S01]  /*1160*/  IMAD.U32 R3, RZ, RZ, UR9 ;  /* 0x00000009ff037e24 */ /* 0x010fe2000f8e00ff */
[----:B------:R-:W-:Y:S02]  /*1170*/  @UP1 UIMAD.WIDE UR8, UR6, 0x4, UR10 ;  /* 0x00000004060818a5 */ /* 0x000fe4000f8e020a */
[----:B------:R-:W-:Y:S02]  /*1180*/  ULOP3.LUT UR4, UR7, 0xff000000, URZ, 0xc0, !UPT ;  /* 0xff00000007047892 */ /* 0x000fe4000f8ec03f */
[----:B------:R-:W2:Y:S01]  /*1190*/  @P0 LDG.E R2, desc[UR52][R2.64] ;  /* 0x0000003402020981 */ /* 0x000ea2000c1e1900 */
[----:B------:R-:W-:Y:S01]  /*11a0*/  ULDC.64 UR10, c[0x0][0xa20] ;  /* 0x00028800000a7ab9 */ /* 0x000fe20000000a00 */
[----:B------:R-:W-:-:S02]  /*11b0*/  IMAD.U32 R4, RZ, RZ, UR8 ;  /* 0x00000008ff047e24 */ /* 0x000fc4000f8e00ff */
        /* <DEDUP_REMOVED lines=33> */
.L_x_10426:
        /* <DEDUP_REMOVED lines=9> */
.L_x_10427:
        /* <DEDUP_REMOVED lines=13> */
.L_x_10428:
[----:B------:R-:W-:Y:S01]  /*1530*/  ULDC UR6, c[0x0][0x448] ;  /* 0x0001120000067ab9 */ /* 0x000fe20000000800 */
[----:B------:R-:W-:Y:S02]  /*1540*/  UIMAD UR40, UR5, 0xc0, URZ ;  /* 0x000000c0052878a4 */ /* 0x000fe4000f8e023f */
        /* <DEDUP_REMOVED lines=24> */
.L_x_10430:
[----:B------:R-:W-:-:S11]  /*16d0*/  UISETP.NE.AND UP1, UPT, UR5, 0x1, UPT ;  /* 0x000000010500788c */ /* 0x000fd6000bf25270 */
[----:B------:R-:W-:Y:S02]  /*16e0*/  @UP1 ULDC.64 UR10, c[0x0][0x9e8] ;  /* 0x00027a00000a1ab9 */ /* 0x000fe40000000a00 */
[----:B------:R-:W-:-:S04]  /*16f0*/  UIMAD.WIDE.U32 UR6, UR8, UR10, URZ ;  /* 0x0000000a080672a5 */ /* 0x000fc8000f8e003f */
[----:B------:R-:W-:-:S12]  /*1700*/  @UP1 USHF.R.U32.HI UR8, URZ, UR11, UR7 ;  /* 0x0000000b3f081299 */ /* 0x000fd80008011607 */
.L_x_10431:
[----:B------:R-:W-:-:S04]  /*1710*/  UIMAD UR8, UR8, UR5, UR5 ;  /* 0x00000005080872a4 */ /* 0x000fc8000f8e0205 */
[----:B------:R-:W-:-:S04]  /*1720*/  UISETP.LT.AND UP1, UPT, UR4, UR8, UPT ;  /* 0x000000080400728c */ /* 0x000fc8000bf21270 */
[----:B------:R-:W-:-:S12]  /*1730*/  USEL UR4, UR4, UR8, UP1 ;  /* 0x0000000804047287 */ /* 0x000fd80008800000 */
.L_x_10429:
        /* <DEDUP_REMOVED lines=30> */
.L_x_10433:
[----:B------:R-:W-:-:S11]  /*1920*/  UISETP.NE.AND UP0, UPT, UR5, 0x1, UPT ;  /* 0x000000010500788c */ /* 0x000fd6000bf05270 */
[----:B------:R-:W-:Y:S02]  /*1930*/  @UP0 ULDC.64 UR10, c[0x0][0x9e8] ;  /* 0x00027a00000a0ab9 */ /* 0x000fe40000000a00 */
[----:B------:R-:W-:-:S04]  /*1940*/  UIMAD.WIDE.U32 UR8, UR7, UR10, URZ ;  /* 0x0000000a070872a5 */ /* 0x000fc8000f8e003f */
[----:B------:R-:W-:-:S12]  /*1950*/  @UP0 USHF.R.U32.HI UR7, URZ, UR11, UR9 ;  /* 0x0000000b3f070299 */ /* 0x000fd80008011609 */
.L_x_10434:
[----:B------:R-:W-:-:S04]  /*1960*/  UIMAD UR5, UR7, UR5, URZ ;  /* 0x00000005070572a4 */ /* 0x000fc8000f8e023f */
[----:B------:R-:W-:-:S04]  /*1970*/  UISETP.LT.AND UP0, UPT, UR4, UR5, UPT ;  /* 0x000000050400728c */ /* 0x000fc8000bf01270 */
[----:B------:R-:W-:-:S12]  /*1980*/  USEL UR4, UR4, UR5, !UP0 ;  /* 0x0000000504047287 */ /* 0x000fd8000c000000 */
.L_x_10432:
        /* <DEDUP_REMOVED lines=48> */
.L_x_10435:
        /* <DEDUP_REMOVED lines=33> */
[----:B------:R-:W0:Y:S02]  /*1ea0*/  S2R R4, SR_TID.X ;  /* 0x0000000000047919 */ /* 0x000e240000002100 */
[----:B0-----:R-:W-:-:S05]  /*1eb0*/  VIADD R5, R4, 0xffffff80 ;  /* 0xffffff8004057836 */ /* 0x001fca0000000000 */
[----:B------:R-:W-:-:S04]  /*1ec0*/  SHF.R.S32.HI R4, RZ, 0x1f, R5 ;  /* 0x0000001fff047819 */ /* 0x000fc80000011405 */
[----:B------:R-:W-:-:S04]  /*1ed0*/  LEA.HI R4, R4, R5, RZ, 0x7 ;  /* 0x0000000504047211 */ /* 0x000fc800078f38ff */
[----:B------:R-:W-:-:S05]  /*1ee0*/  SHF.R.S32.HI R4, RZ, 0x7, R4 ;  /* 0x00000007ff047819 */ /* 0x000fca0000011404 */
[----:B------:R-:W0:Y:S02]  /*1ef0*/  SHFL.IDX PT, R0, R4, RZ, 0x1f ;  /* 0x00001fff04007589 */ /* 0x000e2400000e0000 */
[----:B0-----:R-:W-:-:S13]  /*1f00*/  R2UR UR45, R0 ;  /* 0x00000000002d72ca */ /* 0x001fda00000e0000 */
[----:B------:R-:W-:-:S04]  /*1f10*/  UIMAD.WIDE UR4, UR45, 0x55555556, URZ ;  /* 0x555555562d0478a5 */ /* 0x000fc8000f8e023f */
[----:B------:R-:W-:Y:S02]  /*1f20*/  ULEA.HI UR54, UR5, UR5, URZ, 0x1 ;  /* 0x0000000505367291 */ /* 0x000fe4000f8f083f */
[----:B------:R-:W-:Y:S02]  /*1f30*/  UIADD3 UR5, UR42, 0x21800, URZ ;  /* 0x000218002a057890 */ /* 0x000fe4000fffe03f */
[----:B------:R-:W-:Y:S02]  /*1f40*/  UIMAD UR54, UR54, -0x3, UR45 ;  /* 0xfffffffd363678a4 */ /* 0x000fe4000f8e022d */
[----:B------:R-:W-:Y:S02]  /*1f50*/  ULOP3.LUT UP0, URZ, UR5, 0x3ff, URZ, 0xc0, !UPT ;  /* 0x000003ff053f7892 */ /* 0x000fe4000f80c03f */
[----:B------:R-:W-:Y:S02]  /*1f60*/  ULEA UR4, UR54, UR42, 0xc ;  /* 0x0000002a36047291 */ /* 0x000fe4000f8e603f */
[----:B------:R-:W-:-:S02]  /*1f70*/  ULEA UR5, UR54, UR5, 0xd ;  /* 0x0000000536057291 */ /* 0x000fc4000f8e683f */
[----:B------:R-:W-:Y:S01]  /*1f80*/  PLOP3.LUT P0, PT, PT, PT, UP0, 0x80, 0x0 ;  /* 0x000000000000781c */ /* 0x000fe20003f0f008 */
[----:B------:R-:W-:Y:S02]  /*1f90*/  UIADD3 UR4, UR4, 0xc400, URZ ;  /* 0x0000c40004047890 */ /* 0x000fe4000fffe03f */
[----:B------:R-:W-:Y:S02]  /*1fa0*/  USHF.R.U32.HI UR5, URZ, 0x4, UR5 ;  /* 0x000000043f057899 */ /* 0x000fe40008011605 */
[----:B------:R-:W-:Y:S02]  /*1fb0*/  USHF.R.U32.HI UR4, URZ, 0x4, UR4 ;  /* 0x000000043f047899 */ /* 0x000fe40008011604 */
[----:B------:R-:W-:Y:S02]  /*1fc0*/  ULOP3.LUT UR44, UR5, 0x3fff, URZ, 0xc0, !UPT ;  /* 0x00003fff052c7892 */ /* 0x000fe4000f8ec03f */
[----:B------:R-:W-:-:S04]  /*1fd0*/  ULOP3.LUT UR56, UR4, 0x3fff, URZ, 0xc0, !UPT ;  /* 0x00003fff04387892 */ /* 0x000fc8000f8ec03f */
[----:B------:R-:W-:Y:S08]  /*1fe0*/  @!P0 BRA `(.L_x_10437) ;  /* 0x0000000000408947 */ /* 0x000ff00003800000 */
        /* <DEDUP_REMOVED lines=16> */
.L_x_10437:
        /* <DEDUP_REMOVED lines=9> */
.L_x_10658:
[----:B------:R-:W-:Y:S05]  /*2180*/  @!P0 BRA `(.L_x_10439) ;  /* 0x0000000000048947 */ /* 0x000fea0003800000 */
[----:B------:R-:W-:Y:S01]  /*2190*/  BPT.TRAP 0x1 ;  /* 0x000000040000795c */ /* 0x000fe20000300000 */
.L_x_10439:
[----:B------:R-:W-:Y:S02]  /*21a0*/  IMAD.U32 R90, RZ, RZ, UR48 ;  /* 0x00000030ff5a7e24 */ /* 0x000fe4000f8e00ff */
[----:B0-----:R-:W-:-:S03]  /*21b0*/  IMAD.U32 R3, RZ, RZ, UR51 ;  /* 0x00000033ff037e24 */ /* 0x001fc6000f8e00ff */
[----:B------:R-:W-:Y:S02]  /*21c0*/  LEA R90, R90, UR42, 0x3 ;  /* 0x0000002a5a5a7c11 */ /* 0x000fe4000f8e18ff */
[----:B------:R-:W-:-:S04]  /*21d0*/  SHF.L.U32 R3, R3, 0x1f, RZ ;  /* 0x0000001f03037819 */ /* 0x000fc800000006ff */
[----:B------:R0:W1:Y:S01]  /*21e0*/  SYNCS.PHASECHK.TRANS64.TRYWAIT P2, [R90+URZ+0x2d830], R3 ;  /* 0x02d830035a0075a7 */ /* 0x000062000804017f */
[----:B------:R-:W-:Y:S05]  /*21f0*/  @!P0 BRA `(.L_x_10440) ;  /* 0x0000000000048947 */ /* 0x000fea0003800000 */
[----:B------:R-:W-:Y:S01]  /*2200*/  BPT.TRAP 0x1 ;  /* 0x000000040000795c */ /* 0x000fe20000300000 */
.L_x_10440:
[----:B------:R-:W2:Y:S02]  /*2210*/  S2R R0, SR_TID.X ;  /* 0x0000000000007919 */ /* 0x000ea40000002100 */
[----:B--2---:R-:W-:Y:S01]  /*2220*/  LOP3.LUT P1, RZ, R0, 0x7f, RZ, 0xc0, !PT ;  /* 0x0000007f00ff7812 */ /* 0x004fe2000782c0ff */
[----:B-1----:R-:W-:-:S12]  /*2230*/  @P2 BRA `(.L_x_10441) ;  /* 0x0000000000082947 */ /* 0x002fd80003800000 */
[----:B------:R-:W1:Y:S02]  /*2240*/  SYNCS.PHASECHK.TRANS64.TRYWAIT P2, [R90+URZ+0x2d830], R3 ;  /* 0x02d830035a0075a7 */ /* 0x000e64000804017f */
[----:B-1----:R-:W-:Y:S05]  /*2250*/  @!P2 BRA `(.L_x_10442) ;  /* 0x0000017c00a0a947 */ /* 0x002fea0003800000 */
.L_x_10441:
[----:B------:R-:W-:Y:S05]  /*2260*/  WARPSYNC.ALL ;  /* 0x0000000000007948 */ /* 0x000fea0003800000 */
[----:B------:R-:W-:Y:S01]  /*2270*/  UIADD3 UR4, UR42, 0x15400, URZ ;  /* 0x000154002a047890 */ /* 0x000fe2000fffe03f */
[----:B------:R-:W-:Y:S01]  /*2280*/  WARPGROUP.ARRIVE ;  /* 0x00000000000079c5 */ /* 0x000fe20000000000 */
[----:B------:R-:W-:Y:S01]  /*2290*/  UMOV UR5, 0x80000020 ;  /* 0x8000002000057882 */ /* 0x000fe20000000000 */
[----:B------:R-:W-:Y:S01]  /*22a0*/  UMOV UR7, 0x80000020 ;  /* 0x8000002000077882 */ /* 0x000fe20000000000 */
        /* <DEDUP_REMOVED lines=9> */
[----:B------:R-:W-:Y:S02]  /*2340*/  ULOP3.LUT UR4, UR56, 0x10000, URZ, 0xfc, !UPT ;  /* 0x0001000038047892 */ /* 0x000fe4000f8efc3f */
[----:B------:R-:W-:Y:S02]  /*2350*/  UIMAD UR6, UR48, 0x600, UR32 ;  /* 0x00000600300678a4 */ /* 0x000fe4000f8e0220 */
[----:B------:R-:W-:Y:S02]  /*2360*/  UIADD3 UR8, UR4, 0x2, URZ ;  /* 0x0000000204087890 */ /* 0x000fe4000fffe03f */
[----:B------:R-:W-:Y:S02]  /*2370*/  UIADD3 UR10, UR6, 0x2, URZ ;  /* 0x00000002060a7890 */ /* 0x000fe4000fffe03f */
[----:B------:R-:W-:-:S02]  /*2380*/  UIADD3 UR12, UR4, 0x300, URZ ;  /* 0x00000300040c7890 */ /* 0x000fc4000fffe03f */
[----:B------:R-:W-:Y:S02]  /*2390*/  UIADD3 UR14, UR6, 0x200, URZ ;  /* 0x00000200060e7890 */ /* 0x000fe4000fffe03f */
[----:B------:R-:W-:Y:S01]  /*23a0*/  HGMMA.64x128x16.F32 R24, gdesc[UR4], RZ, !UPT, gsb0 ;  /* 0x01e00000041879f0 */ /* 0x000fe2000c0008ff */
        /* <DEDUP_REMOVED lines=38> */
[----:B------:R-:W-:Y:S02]  /*2610*/  VIADD R65, R136, UR40 ;  /* 0x0000002888417c36 */ /* 0x000fe40008000000 */
[----:B------:R-:W-:Y:S01]  /*2620*/  FMUL.FTZ R91, R29, UR6 ;  /* 0x000000061d5b7c20 */ /* 0x000fe20008410000 */
[----:B------:R-:W-:Y:S01]  /*2630*/  FMUL.FTZ R12, R46, UR6 ;  /* 0x000000062e0c7c20 */ /* 0x000fe20008410000 */
[----:B------:R-:W-:Y:S01]  /*2640*/  FMUL.FTZ R13, R47, UR6 ;  /* 0x000000062f0d7c20 */ /* 0x000fe20008410000 */
[----:B------:R-:W-:Y:S01]  /*2650*/  @P2 IMAD.HI.U32 R29, R65, UR7, RZ ;  /* 0x00000007411d2c27 */ /* 0x000fe2000f8e00ff */
[----:B------:R-:W-:-:S03]  /*2660*/  @UP0 ULDC UR7, c[0x0][0x450] ;  /* 0x0001140000070ab9 */ /* 0x000fc60000000800 */
        /* <DEDUP_REMOVED lines=58> */
[----:B------:R-:W0:Y:S01]  /*2a10*/  SHFL.IDX PT, R43, R65, RZ, 0x1c1f ;  /* 0x001c1fff412b7589 */ /* 0x000e2200000e0000 */
[----:B------:R-:W-:Y:S01]  /*2a20*/  FMUL.FTZ R30, R86, UR6 ;  /* 0x00000006561e7c20 */ /* 0x000fe20008410000 */
[----:B------:R-:W-:Y:S01]  /*2a30*/  FMUL.FTZ R29, R87, UR6 ;  /* 0x00000006571d7c20 */ /* 0x000fe20008410000 */
[----:B------:R-:W-:Y:S01]  /*2a40*/  IMAD.MOV.U32 R41, RZ, RZ, -0x80 ;  /* 0xffffff80ff297424 */ /* 0x000fe200078e00ff */
[----:B------:R-:W-:Y:S01]  /*2a50*/  ULDC.64 UR6, c[0x0][0x9e0] ;  /* 0x0002780000067ab9 */ /* 0x000fe20000000a00 */
[----:B------:R-:W1:Y:S01]  /*2a60*/  MUFU.TANH R0, R0 ;  /* 0x0000000000007308 */ /* 0x000e620000002400 */
[----:B------:R-:W-:Y:S01]  /*2a70*/  UISETP.GE.AND UP1, UPT, UR7, 0x1, UPT ;  /* 0x000000010700788c */ /* 0x000fe2000bf26270 */
[C---:B------:R-:W-:Y:S01]  /*2a80*/  IMAD R71, R88.reuse, R41, 0x80 ;  /* 0x0000008058477424 */ /* 0x040fe200078e0229 */
[----:B------:R2:W-:Y:S01]  /*2a90*/  @!P1 SYNCS.ARRIVE.TRANS64.RED.A1T0 RZ, [R90+URZ], RZ ;  /* 0x000000ff5aff99a7 */ /* 0x0005e2000810043f */
[----:B------:R-:W-:Y:S01]  /*2aa0*/  IMAD.U32 R41, RZ, RZ, UR47 ;  /* 0x0000002fff297e24 */ /* 0x000fe2000f8e00ff */
[----:B------:R-:W-:-:S02]  /*2ab0*/  LEA R67, R88, 0xffffff80, 0x7 ;  /* 0xffffff8058437811 */ /* 0x000fc400078e38ff */
[----:B------:R-:W-:Y:S01]  /*2ac0*/  PLOP3.LUT P2, PT, PT, PT, UP1, 0x40, 0x0 ;  /* 0x000000000000781c */ /* 0x000fe20003f4e818 */
[----:B------:R-:W3:Y:S01]  /*2ad0*/  MUFU.TANH R89, R89 ;  /* 0x0000005900597308 */ /* 0x000ee20000002400 */
[C-C-:B------:R-:W-:Y:S02]  /*2ae0*/  IADD3 R40, -R16.reuse, 0x1, R71.reuse ;  /* 0x0000000110287810 */ /* 0x140fe40007ffe147 */
[----:B------:R-:W-:Y:S02]  /*2af0*/  IADD3 R76, -R16, UR39, R71 ;  /* 0x00000027104c7c10 */ /* 0x000fe4000fffe147 */
[----:B------:R-:W-:-:S03]  /*2b00*/  IADD3 R40, -R41, UR39, R40 ;  /* 0x0000002729287c10 */ /* 0x000fc6000fffe128 */
[----:B------:R-:W4:Y:S02]  /*2b10*/  MUFU.TANH R2, R2 ;  /* 0x0000000200027308 */ /* 0x000f240000002400 */
[C---:B------:R-:W-:Y:S02]  /*2b20*/  VIADD R73, R40.reuse, UR6 ;  /* 0x0000000628497c36 */ /* 0x040fe40008000000 */
[----:B------:R-:W-:-:S03]  /*2b30*/  VIADD R78, R40, UR33 ;  /* 0x00000021284e7c36 */ /* 0x000fc60008000000 */
[----:B0-----:R-:W-:Y:S01]  /*2b40*/  VIADDMNMX R69, R43, R73, R76, PT ;  /* 0x000000492b457246 */ /* 0x001fe2000380014c */
[----:B------:R-:W0:Y:S01]  /*2b50*/  MUFU.TANH R3, R3 ;  /* 0x0000000300037308 */ /* 0x000e220000002400 */
[----:B------:R-:W-:-:S07]  /*2b60*/  IMAD.IADD R70, R78, 0x1, R43 ;  /* 0x000000014e467824 */ /* 0x000fce00078e022b */
        /* <DEDUP_REMOVED lines=74> */
.L_x_10445:
[----:B------:R-:W-:-:S06]  /*3010*/  UISETP.NE.AND UP2, UPT, UR7, 0x1, UPT ;  /* 0x000000010700788c */ /* 0x000fcc000bf45270 */
[----:B------:R-:W-:-:S05]  /*3020*/  PLOP3.LUT P2, PT, PT, PT, UP2, 0x80, 0x0 ;  /* 0x000000000000781c */ /* 0x000fca0003f4f028 */
[----:B------:R-:W-:-:S08]  /*3030*/  @UP2 ULDC.64 UR10, c[0x0][0x9e8] ;  /* 0x00027a00000a2ab9 */ /* 0x000fd00000000a00 */
[----:B------:R-:W-:-:S05]  /*3040*/  @P2 IMAD.HI.U32 R41, R40, UR10, RZ ;  /* 0x0000000a28292c27 */ /* 0x000fca000f8e00ff */
[----:B------:R-:W-:-:S07]  /*3050*/  @P2 SHF.R.U32.HI R40, RZ, UR11, R41 ;  /* 0x0000000bff282c19 */ /* 0x000fce0008011629 */
.L_x_10446:
[----:B------:R-:W-:Y:S05]  /*3060*/  BSYNC B0 ;  /* 0x0000000000007941 */ /* 0x000fea0003800000 */
.L_x_10444:
[----:B------:R-:W-:-:S04]  /*3070*/  IMAD R41, R40, UR7, -R67 ;  /* 0x0000000728297c24 */ /* 0x000fc8000f8e0a43 */
[----:B------:R-:W-:-:S05]  /*3080*/  IMAD.IADD R41, R41, 0x1, -R16 ;  /* 0x0000000129297824 */ /* 0x000fca00078e0a10 */
[----:B------:R-:W-:Y:S02]  /*3090*/  VIMNMX R70, R70, R41, !PT ;  /* 0x0000002946467248 */ /* 0x000fe40007fe0100 */
[----:B------:R-:W-:-:S07]  /*30a0*/  VIADDMNMX R69, R41, UR7, R69, PT ;  /* 0x0000000729457c46 */ /* 0x000fce000b800145 */
.L_x_10443:
[----:B------:R-:W2:Y:S01]  /*30b0*/  LDL.LU R72, [R1] ;  /* 0x0000000001487983 */ /* 0x000ea20000300800 */
[C---:B------:R-:W-:Y:S02]  /*30c0*/  ISETP.GE.AND P4, PT, R71.reuse, 0x9, PT ;  /* 0x000000094700780c */ /* 0x040fe40003f86270 */
[C---:B------:R-:W-:Y:S01]  /*30d0*/  ISETP.GE.AND P2, PT, R71.reuse, 0x2, PT ;  /* 0x000000024700780c */ /* 0x040fe20003f46270 */
[----:B------:R-:W1:Y:S01]  /*30e0*/  SHFL.IDX PT, R65, R65, 0x1, 0x1c1f ;  /* 0x003c1f0041417f89 */ /* 0x000e6200000e0000 */
[----:B------:R-:W-:Y:S02]  /*30f0*/  ISETP.GE.AND P5, PT, R71, 0xa, PT ;  /* 0x0000000a4700780c */ /* 0x000fe40003fa6270 */
[----:B------:R-:W-:-:S04]  /*3100*/  ISETP.GT.AND P3, PT, R70, 0x1, !P2 ;  /* 0x000000014600780c */ /* 0x000fc80005764270 */
[----:B------:R-:W-:-:S04]  /*3110*/  ISETP.LT.OR P3, PT, R69, 0x2, P3 ;  /* 0x000000024500780c */ /* 0x000fc80001f61670 */
[----:B------:R-:W-:Y:S02]  /*3120*/  FSEL R89, R89, -INF , !P3 ;  /* 0xff80000059597808 */ /* 0x000fe40005800000 */
[----:B------:R-:W-:-:S04]  /*3130*/  ISETP.GT.AND P3, PT, R70, 0x9, !P5 ;  /* 0x000000094600780c */ /* 0x000fc80006f64270 */
[----:B------:R-:W-:-:S04]  /*3140*/  ISETP.LT.OR P3, PT, R69, 0xa, P3 ;  /* 0x0000000a4500780c */ /* 0x000fc80001f61670 */
[----:B0-----:R-:W-:Y:S02]  /*3150*/  FSEL R91, R91, -INF , !P3 ;  /* 0xff8000005b5b7808 */ /* 0x001fe40005800000 */
[----:B-1----:R-:W-:Y:S01]  /*3160*/  VIADDMNMX R76, R65, R73, R76, PT ;  /* 0x00000049414c7246 */ /* 0x002fe2000380014c */
[----:B------:R-:W-:Y:S01]  /*3170*/  IMAD.IADD R78, R78, 0x1, R65 ;  /* 0x000000014e4e7824 */ /* 0x000fe200078e0241 */
[----:B--2---:R-:W-:-:S04]  /*3180*/  LOP3.LUT R72, R72, 0xfffffffd, RZ, 0xc0, !PT ;  /* 0xfffffffd48487812 */ /* 0x004fc800078ec0ff */
[----:B------:R-:W-:Y:S02]  /*3190*/  @P4 LOP3.LUT R72, R72, 0x2, RZ, 0xfc, !PT ;  /* 0x0000000248484812 */ /* 0x000fe400078efcff */
[----:B------:R-:W-:Y:S02]  /*31a0*/  ISETP.GT.AND P4, PT, R70, 0x8, !P4 ;  /* 0x000000084600780c */ /* 0x000fe40006784270 */
[----:B------:R-:W-:Y:S02]  /*31b0*/  LOP3.LUT R72, R72, 0xfffffffb, RZ, 0xc0, !PT ;  /* 0xfffffffb48487812 */ /* 0x000fe400078ec0ff */
[----:B------:R-:W-:Y:S02]  /*31c0*/  ISETP.LT.OR P4, PT, R69, 0x9, P4 ;  /* 0x000000094500780c */ /* 0x000fe40002781670 */
[----:B------:R-:W-:Y:S02]  /*31d0*/  @P5 LOP3.LUT R72, R72, 0x4, RZ, 0xfc, !PT ;  /* 0x0000000448485812 */ /* 0x000fe400078efcff */
[----:B------:R-:W-:-:S02]  /*31e0*/  ISETP.GE.AND P5, PT, R71, 0x11, PT ;  /* 0x000000114700780c */ /* 0x000fc40003fa6270 */
[----:B------:R-:W-:Y:S02]  /*31f0*/  FSEL R92, R92, -INF , !P4 ;  /* 0xff8000005c5c7808 */ /* 0x000fe40006000000 */
[----:B------:R-:W-:Y:S02]  /*3200*/  ISETP.GE.AND P4, PT, R71, 0x12, PT ;  /* 0x000000124700780c */ /* 0x000fe40003f86270 */
[----:B------:R-:W-:Y:S02]  /*3210*/  LOP3.LUT R72, R72, 0xfffffff7, RZ, 0xc0, !PT ;  /* 0xfffffff748487812 */ /* 0x000fe400078ec0ff */
[----:B------:R-:W-:-:S04]  /*3220*/  ISETP.GT.AND P3, PT, R70, 0x10, !P5 ;  /* 0x000000104600780c */ /* 0x000fc80006f64270 */
[----:B------:R-:W-:Y:S02]  /*3230*/  ISETP.LT.OR P3, PT, R69, 0x11, P3 ;  /* 0x000000114500780c */ /* 0x000fe40001f61670 */
[----:B------:R-:W-:Y:S02]  /*3240*/  @P5 LOP3.LUT R72, R72, 0x8, RZ, 0xfc, !PT ;  /* 0x0000000848485812 */ /* 0x000fe400078efcff */
[----:B------:R-:W-:Y:S02]  /*3250*/  FSEL R94, R94, -INF , !P3 ;  /* 0xff8000005e5e7808 */ /* 0x000fe40005800000 */
[----:B------:R-:W-:Y:S02]  /*3260*/  LOP3.LUT R72, R72, 0xfdffffff, RZ, 0xc0, !PT ;  /* 0xfdffffff48487812 */ /* 0x000fe400078ec0ff */
[----:B------:R-:W-:Y:S02]  /*3270*/  ISETP.GT.AND P3, PT, R70, 0x11, !P4 ;  /* 0x000000114600780c */ /* 0x000fe40006764270 */
[----:B------:R-:W-:-:S02]  /*3280*/  @P4 LOP3.LUT R72, R72, 0x2000000, RZ, 0xfc, !PT ;  /* 0x0200000048484812 */ /* 0x000fc400078efcff */
        /* <DEDUP_REMOVED lines=155> */
[----:B------:R-:W-:-:S03]  /*3c40*/  ISETP.GT.AND P6, PT, R70, 0x79, !P6 ;  /* 0x000000794600780c */ /* 0x000fc600077c4270 */
[----:B------:R0:W-:Y:S01]  /*3c50*/  STL [R1], R72 ;  /* 0x0000004801007387 */ /* 0x0001e20000100800 */
[----:B------:R-:W-:-:S04]  /*3c60*/  ISETP.LT.OR P6, PT, R69, 0x7a, P6 ;  /* 0x0000007a4500780c */ /* 0x000fc800037c1670 */
[----:B------:R-:W-:Y:S02]  /*3c70*/  FSEL R0, R66, -INF , !P6 ;  /* 0xff80000042007808 */ /* 0x000fe40007000000 */
[----:B------:R-:W-:-:S13]  /*3c80*/  PLOP3.LUT P6, PT, PT, PT, UP1, 0x40, 0x0 ;  /* 0x000000000000781c */ /* 0x000fda0003fce818 */
[----:B0-----:R-:W-:Y:S05]  /*3c90*/  @P6 BRA `(.L_x_10447) ;  /* 0x0000000000646947 */ /* 0x001fea0003800000 */
        /* <DEDUP_REMOVED lines=14> */
.L_x_10449:
[----:B------:R-:W-:-:S06]  /*3d80*/  UISETP.NE.AND UP2, UPT, UR7, 0x1, UPT ;  /* 0x000000010700788c */ /* 0x000fcc000bf45270 */
[----:B------:R-:W-:-:S05]  /*3d90*/  PLOP3.LUT P6, PT, PT, PT, UP2, 0x80, 0x0 ;  /* 0x000000000000781c */ /* 0x000fca0003fcf028 */
[----:B------:R-:W-:-:S08]  /*3da0*/  @UP2 ULDC.64 UR10, c[0x0][0x9e8] ;  /* 0x00027a00000a2ab9 */ /* 0x000fd00000000a00 */
[----:B------:R-:W-:Y:S01]  /*3db0*/  @P6 IMAD.HI.U32 R65, R66, UR10, RZ ;  /* 0x0000000a42416c27 */ /* 0x000fe2000f8e00ff */
[----:B------:R-:W-:-:S13]  /*3dc0*/  PLOP3.LUT P6, PT, PT, PT, UP2, 0x80, 0x0 ;  /* 0x000000000000781c */ /* 0x000fda0003fcf028 */
[----:B------:R-:W-:-:S07]  /*3dd0*/  @P6 SHF.R.U32.HI R66, RZ, UR11, R65 ;  /* 0x0000000bff426c19 */ /* 0x000fce0008011641 */
.L_x_10450:
[----:B------:R-:W-:Y:S05]  /*3de0*/  BSYNC B0 ;  /* 0x0000000000007941 */ /* 0x000fea0003800000 */
.L_x_10448:
[----:B------:R-:W-:-:S04]  /*3df0*/  IMAD R67, R66, UR7, -R67 ;  /* 0x0000000742437c24 */ /* 0x000fc8000f8e0a43 */
[----:B------:R-:W-:-:S05]  /*3e00*/  IMAD.IADD R67, R67, 0x1, -R16 ;  /* 0x0000000143437824 */ /* 0x000fca00078e0a10 */
[----:B------:R-:W-:Y:S02]  /*3e10*/  VIMNMX R78, R78, R67, !PT ;  /* 0x000000434e4e7248 */ /* 0x000fe40007fe0100 */
[----:B------:R-:W-:-:S07]  /*3e20*/  VIADDMNMX R76, R67, UR7, R76, PT ;  /* 0x00000007434c7c46 */ /* 0x000fce000b80014c */
.L_x_10447:
[----:B------:R-:W-:Y:S01]  /*3e30*/  ISETP.GT.AND P2, PT, R78, 0x1, !P2 ;  /* 0x000000014e00780c */ /* 0x000fe20005744270 */
[----:B------:R-:W-:Y:S01]  /*3e40*/  ULDC UR34, c[0x0][0x988] ;  /* 0x0002620000227ab9 */ /* 0x000fe20000000800 */
[----:B------:R-:W-:Y:S01]  /*3e50*/  LOP3.LUT P6, RZ, R72, 0x8, RZ, 0xc0, !PT ;  /* 0x0000000848ff7812 */ /* 0x000fe200078cc0ff */
[----:B------:R-:W-:Y:S01]  /*3e60*/  @UP0 ULDC UR10, c[0x0][0x44c] ;  /* 0x00011300000a0ab9 */ /* 0x000fe20000000800 */
[----:B------:R-:W-:Y:S01]  /*3e70*/  ISETP.LT.OR P2, PT, R76, 0x2, P2 ;  /* 0x000000024c00780c */ /* 0x000fe20001741670 */
[----:B------:R-:W-:Y:S01]  /*3e80*/  UIMAD.WIDE.U32 UR10, UR40, UR10, URZ ;  /* 0x0000000a280a72a5 */ /* 0x000fe2000f8e003f */
[----:B------:R-:W-:Y:S01]  /*3e90*/  ISETP.GT.AND P3, PT, R78, 0x70, !P3 ;  /* 0x000000704e00780c */ /* 0x000fe20005f64270 */
[----:B------:R-:W-:Y:S01]  /*3ea0*/  @UP0 ULDC UR15, c[0x0][0x450] ;  /* 0x00011400000f0ab9 */ /* 0x000fe20000000800 */
[----:B------:R-:W-:Y:S01]  /*3eb0*/  FSEL R3, R3, -INF , !P2 ;  /* 0xff80000003037808 */ /* 0x000fe20005000000 */
[----:B------:R-:W-:Y:S01]  /*3ec0*/  UMOV UR14, UR40 ;  /* 0x00000028000e7c82 */ /* 0x000fe20008000000 */
[----:B------:R-:W-:Y:S01]  /*3ed0*/  LOP3.LUT P2, RZ, R72, 0x2, RZ, 0xc0, !PT ;  /* 0x0000000248ff7812 */ /* 0x000fe2000784c0ff */
[----:B------:R-:W-:Y:S01]  /*3ee0*/  @UP0 USHF.R.U32.HI UR14, URZ, UR15, UR11 ;  /* 0x0000000f3f0e0299 */ /* 0x000fe2000801160b */
[----:B------:R-:W-:-:S02]  /*3ef0*/  ISETP.GT.AND P4, PT, R78, 0x71, !P4 ;  /* 0x000000714e00780c */ /* 0x000fc40006784270 */
[C---:B------:R-:W-:Y:S01]  /*3f00*/  ISETP.GT.AND P2, PT, R78.reuse, 0x8, !P2 ;  /* 0x000000084e00780c */ /* 0x040fe20005744270 */
[----:B------:R-:W-:Y:S01]  /*3f10*/  UIADD3 UR55, UR55, UR14, URZ ;  /* 0x0000000e37377290 */ /* 0x000fe2000fffe03f */
[----:B------:R-:W-:Y:S02]  /*3f20*/  ISETP.GT.AND P5, PT, R78, 0x78, !P5 ;  /* 0x000000784e00780c */ /* 0x000fe40006fa4270 */
[C---:B------:R-:W-:Y:S01]  /*3f30*/  ISETP.LT.OR P2, PT, R76.reuse, 0x9, P2 ;  /* 0x000000094c00780c */ /* 0x040fe20001741670 */
[----:B------:R-:W-:Y:S01]  /*3f40*/  UIADD3 UR6, UR55, UR6, URZ ;  /* 0x0000000637067290 */ /* 0x000fe2000fffe03f */
[----:B------:R-:W-:Y:S02]  /*3f50*/  ISETP.LT.OR P3, PT, R76, 0x71, P3 ;  /* 0x000000714c00780c */ /* 0x000fe40001f61670 */
[----:B------:R-:W-:Y:S02]  /*3f60*/  FSEL R4, R4, -INF , !P2 ;  /* 0xff80000004047808 */ /* 0x000fe40005000000 */
[----:B------:R-:W-:-:S02]  /*3f70*/  LOP3.LUT P2, RZ, R72, 0x4, RZ, 0xc0, !PT ;  /* 0x0000000448ff7812 */ /* 0x000fc4000784c0ff */
[----:B------:R-:W-:Y:S02]  /*3f80*/  ISETP.LT.OR P4, PT, R76, 0x72, P4 ;  /* 0x000000724c00780c */ /* 0x000fe40002781670 */
[----:B------:R-:W-:Y:S02]  /*3f90*/  ISETP.GT.AND P2, PT, R78, 0x9, !P2 ;  /* 0x000000094e00780c */ /* 0x000fe40005744270 */
[----:B------:R-:W-:Y:S02]  /*3fa0*/  FSEL R81, R25, -INF , !P3 ;  /* 0xff80000019517808 */ /* 0x000fe40005800000 */
[C---:B------:R-:W-:Y:S02]  /*3fb0*/  ISETP.LT.OR P2, PT, R76.reuse, 0xa, P2 ;  /* 0x0000000a4c00780c */ /* 0x040fe40001741670 */
[----:B------:R-:W-:Y:S02]  /*3fc0*/  ISETP.LT.OR P5, PT, R76, 0x79, P5 ;  /* 0x000000794c00780c */ /* 0x000fe40002fa1670 */
[----:B------:R-:W-:-:S02]  /*3fd0*/  FSEL R5, R5, -INF , !P2 ;  /* 0xff80000005057808 */ /* 0x000fc40005000000 */
[----:B------:R-:W-:Y:S02]  /*3fe0*/  ISETP.GT.AND P2, PT, R78, 0x10, !P6 ;  /* 0x000000104e00780c */ /* 0x000fe40007744270 */
[----:B------:R-:W-:Y:S02]  /*3ff0*/  LOP3.LUT P6, RZ, R72, 0x8000, RZ, 0xc0, !PT ;  /* 0x0000800048ff7812 */ /* 0x000fe400078cc0ff */
[----:B------:R-:W-:Y:S02]  /*4000*/  ISETP.LT.OR P2, PT, R76, 0x11, P2 ;  /* 0x000000114c00780c */ /* 0x000fe40001741670 */
[----:B------:R-:W-:Y:S02]  /*4010*/  FSEL R82, R26, -INF , !P4 ;  /* 0xff8000001a527808 */ /* 0x000fe40006000000 */
[----:B------:R-:W-:Y:S02]  /*4020*/  FSEL R6, R6, -INF , !P2 ;  /* 0xff80000006067808 */ /* 0x000fe40005000000 */
[----:B------:R-:W-:-:S04]  /*4030*/  LOP3.LUT P2, RZ, R72, 0x2000000, RZ, 0xc0, !PT ;  /* 0x0200000048ff7812 */ /* 0x000fc8000784c0ff */
[----:B------:R-:W-:-:S04]  /*4040*/  ISETP.GT.AND P2, PT, R78, 0x11, !P2 ;  /* 0x000000114e00780c */ /* 0x000fc80005744270 */
[----:B------:R-:W-:-:S04]  /*4050*/  ISETP.LT.OR P2, PT, R76, 0x12, P2 ;  /* 0x000000124c00780c */ /* 0x000fc80001741670 */
        /* <DEDUP_REMOVED lines=39> */
[----:B------:R-:W-:Y:S02]  /*42d0*/  ISETP.GT.AND P2, PT, R78, 0x30, !P2 ;  /* 0x000000304e00780c */ /* 0x000fe40005744270 */
[----:B------:R-:W-:Y:S02]  /*42e0*/  FMNMX.FTZ R8, R48, R9, !PT ;  /* 0x0000000930087209 */ /* 0x000fe40007810000 */
[----:B------:R-:W-:Y:S02]  /*42f0*/  ISETP.LT.OR P2, PT, R76, 0x31, P2 ;  /* 0x000000314c00780c */ /* 0x000fe40001741670 */
[----:B------:R-:W-:Y:S02]  /*4300*/  FMNMX.FTZ R9, R49, R8, !PT ;  /* 0x0000000831097209 */ /* 0x000fe40007810000 */
        /* <DEDUP_REMOVED lines=39> */
[C---:B------:R-:W-:Y:S01]  /*4580*/  LOP3.LUT P6, RZ, R72.reuse, 0x10, RZ, 0xc0, !PT ;  /* 0x0000001048ff7812 */ /* 0x040fe200078cc0ff */
[----:B------:R-:W0:Y:S01]  /*4590*/  SHFL.BFLY PT, R8, R9, 0x2, 0x1f ;  /* 0x0c401f0009087f89 */ /* 0x000e2200000e0000 */
[----:B------:R-:W-:Y:S02]  /*45a0*/  FSEL R31, R31, -INF , !P2 ;  /* 0xff8000001f1f7808 */ /* 0x000fe40005000000 */
[----:B------:R-:W-:-:S04]  /*45b0*/  LOP3.LUT P2, RZ, R72, 0x800, RZ, 0xc0, !PT ;  /* 0x0000080048ff7812 */ /* 0x000fc8000784c0ff */
[----:B------:R-:W-:-:S04]  /*45c0*/  ISETP.GT.AND P2, PT, R78, 0x49, !P2 ;  /* 0x000000494e00780c */ /* 0x000fc80005744270 */
[----:B------:R-:W-:-:S04]  /*45d0*/  ISETP.LT.OR P2, PT, R76, 0x4a, P2 ;  /* 0x0000004a4c00780c */ /* 0x000fc80001741670 */
[----:B------:R-:W-:Y:S02]  /*45e0*/  FSEL R32, R32, -INF , !P2 ;  /* 0xff80000020207808 */ /* 0x000fe40005000000 */
[----:B------:R-:W-:-:S04]  /*45f0*/  LOP3.LUT P2, RZ, R72, 0x400, RZ, 0xc0, !PT ;  /* 0x0000040048ff7812 */ /* 0x000fc8000784c0ff */
[----:B------:R-:W-:Y:S02]  /*4600*/  ISETP.GT.AND P2, PT, R78, 0x50, !P2 ;  /* 0x000000504e00780c */ /* 0x000fe40005744270 */
[----:B0-----:R-:W-:Y:S02]  /*4610*/  FMNMX.FTZ R67, R9, R8, !PT ;  /* 0x0000000809437209 */ /* 0x001fe40007810000 */
[----:B------:R-:W-:-:S03]  /*4620*/  ISETP.LT.OR P2, PT, R76, 0x51, P2 ;  /* 0x000000514c00780c */ /* 0x000fc60001741670 */
        /* <DEDUP_REMOVED lines=10> */
[----:B------:R-:W-:Y:S01]  /*46d0*/  FMUL.FTZ R79, R8, UR34 ;  /* 0x00000022084f7c20 */ /* 0x000fe20008410000 */
        /* <DEDUP_REMOVED lines=17> */
[----:B------:R-:W-:-:S04]  /*47f0*/  FSETP.NEU.FTZ.AND P2, PT, R8, -INF , PT ;  /* 0xff8000000800780b */ /* 0x000fc80003f5d000 */
[----:B------:R-:W-:Y:S02]  /*4800*/  FSEL R79, R79, RZ, P2 ;  /* 0x000000ff4f4f7208 */ /* 0x000fe40001000000 */
[----:B------:R-:W-:Y:S02]  /*4810*/  ISETP.GT.AND P2, PT, R78, RZ, !P6 ;  /* 0x000000ff4e00720c */ /* 0x000fe40007744270 */
[----:B------:R-:W-:Y:S01]  /*4820*/  LOP3.LUT P6, RZ, R72, 0x8000000, RZ, 0xc0, !PT ;  /* 0x0800000048ff7812 */ /* 0x000fe200078cc0ff */
[--C-:B------:R-:W-:Y:S01]  /*4830*/  FFMA.FTZ R69, R40, UR34, -R79.reuse ;  /* 0x0000002228457c23 */ /* 0x100fe2000801084f */
[----:B------:R-:W-:Y:S01]  /*4840*/  ISETP.LT.OR P2, PT, R76, 0x1, P2 ;  /* 0x000000014c00780c */ /* 0x000fe20001741670 */
[--C-:B------:R-:W-:Y:S01]  /*4850*/  FFMA.FTZ R74, R42, UR34, -R79.reuse ;  /* 0x000000222a4a7c23 */ /* 0x100fe2000801084f */
[--C-:B------:R-:W-:Y:S01]  /*4860*/  FFMA.FTZ R46, R46, UR34, -R79.reuse ;  /* 0x000000222e2e7c23 */ /* 0x100fe2000801084f */
[----:B------:R-:W-:Y:S01]  /*4870*/  ISETP.GT.AND P6, PT, R78, 0x79, !P6 ;  /* 0x000000794e00780c */ /* 0x000fe200077c4270 */
[--C-:B------:R-:W-:Y:S01]  /*4880*/  FFMA.FTZ R71, R89, UR34, -R79.reuse ;  /* 0x0000002259477c23 */ /* 0x100fe2000801084f */
[----:B------:R-:W-:Y:S01]  /*4890*/  FSEL R80, R2, -INF , !P2 ;  /* 0xff80000002507808 */ /* 0x000fe20005000000 */
[--C-:B------:R-:W-:Y:S01]  /*48a0*/  FFMA.FTZ R2, R68, UR34, -R79.reuse ;  /* 0x0000002244027c23 */ /* 0x100fe2000801084f */
[----:B------:R-:W-:Y:S01]  /*48b0*/  LOP3.LUT P2, RZ, R72, 0x4000000, RZ, 0xc0, !PT ;  /* 0x0400000048ff7812 */ /* 0x000fe2000784c0ff */
        /* <DEDUP_REMOVED lines=15> */
[----:B------:R-:W-:Y:S01]  /*49b0*/  ISETP.LT.OR P6, PT, R76, 0x7a, P6 ;  /* 0x0000007a4c00780c */ /* 0x000fe200037c1670 */
[--C-:B------:R-:W-:Y:S01]  /*49c0*/  FFMA.FTZ R48, R48, UR34, -R79.reuse ;  /* 0x0000002230307c23 */ /* 0x100fe2000801084f */
[----:B------:R-:W-:Y:S01]  /*49d0*/  FMNMX.FTZ R72, R7, R72, !PT ;  /* 0x0000004807487209 */ /* 0x000fe20007810000 */
[----:B------:R-:W1:Y:S01]  /*49e0*/  MUFU.EX2 R68, R68 ;  /* 0x0000004400447308 */ /* 0x000e620000000800 */
        /* <DEDUP_REMOVED lines=42> */
[----:B------:R-:W-:Y:S03]  /*4c90*/  MUFU.EX2 R75, R75 ;  /* 0x0000004b004b7308 */ /* 0x000fe60000000800 */
[----:B--2---:R-:W-:-:S04]  /*4ca0*/  FMNMX.FTZ R46, R36, R9, !PT ;  /* 0x00000009242e7209 */ /* 0x004fc80007810000 */
[----:B------:R-:W-:Y:S01]  /*4cb0*/  FMNMX.FTZ R9, R37, R46, !PT ;  /* 0x0000002e25097209 */ /* 0x000fe20007810000 */
[----:B------:R2:W-:Y:S03]  /*4cc0*/  MUFU.EX2 R42, R48 ;  /* 0x00000030002a7308 */ /* 0x0005e60000000800 */
[----:B------:R-:W-:-:S04]  /*4cd0*/  FMNMX.FTZ R46, R38, R9, !PT ;  /* 0x00000009262e7209 */ /* 0x000fc80007810000 */
[----:B------:R-:W-:Y:S01]  /*4ce0*/  FMNMX.FTZ R9, R39, R46, !PT ;  /* 0x0000002e27097209 */ /* 0x000fe20007810000 */
[----:B------:R-:W-:Y:S01]  /*4cf0*/  MUFU.EX2 R44, R44 ;  /* 0x0000002c002c7308 */ /* 0x000fe20000000800 */
[----:B--2---:R-:W-:Y:S02]  /*4d00*/  FFMA.FTZ R48, R63, UR34, -R79 ;  /* 0x000000223f307c23 */ /* 0x004fe4000801084f */
[----:B------:R-:W-:-:S04]  /*4d10*/  FMNMX.FTZ R46, R78, R9, !PT ;  /* 0x000000094e2e7209 */ /* 0x000fc80007810000 */
[----:B------:R-:W-:Y:S01]  /*4d20*/  FMNMX.FTZ R9, R81, R46, !PT ;  /* 0x0000002e51097209 */ /* 0x000fe20007810000 */
[----:B------:R-:W-:Y:S01]  /*4d30*/  FFMA.FTZ R46, R61, UR34, -R79 ;  /* 0x000000223d2e7c23 */ /* 0x000fe2000801084f */
[----:B------:R-:W-:Y:S02]  /*4d40*/  MUFU.EX2 R77, R77 ;  /* 0x0000004d004d7308 */ /* 0x000fe40000000800 */
[----:B------:R-:W-:-:S04]  /*4d50*/  FMNMX.FTZ R9, R82, R9, !PT ;  /* 0x0000000952097209 */ /* 0x000fc80007810000 */
[----:B------:R-:W-:Y:S02]  /*4d60*/  FMNMX.FTZ R30, R76, R9, !PT ;  /* 0x000000094c1e7209 */ /* 0x000fe40007810000 */
[----:B------:R-:W-:Y:S02]  /*4d70*/  MUFU.EX2 R41, R41 ;  /* 0x0000002900297308 */ /* 0x000fe40000000800 */
[----:B------:R-:W-:-:S05]  /*4d80*/  FMNMX.FTZ R30, R83, R30, !PT ;  /* 0x0000001e531e7209 */ /* 0x000fca0007810000 */
[----:B------:R-:W2:Y:S01]  /*4d90*/  SHFL.BFLY PT, R9, R30, 0x2, 0x1f ;  /* 0x0c401f001e097f89 */ /* 0x000ea200000e0000 */
[----:B------:R-:W-:Y:S08]  /*4da0*/  MUFU.EX2 R45, R45 ;  /* 0x0000002d002d7308 */ /* 0x000ff00000000800 */
[----:B------:R-:W-:Y:S08]  /*4db0*/  MUFU.EX2 R24, R24 ;  /* 0x0000001800187308 */ /* 0x000ff00000000800 */
[----:B------:R-:W-:Y:S01]  /*4dc0*/  MUFU.EX2 R25, R25 ;  /* 0x0000001900197308 */ /* 0x000fe20000000800 */
[----:B--2---:R-:W-:Y:S01]  /*4dd0*/  FMNMX.FTZ R47, R30, R9, !PT ;  /* 0x000000091e2f7209 */ /* 0x004fe20007810000 */
[----:B------:R-:W-:-:S06]  /*4de0*/  FFMA.FTZ R30, R64, UR34, -R79 ;  /* 0x00000022401e7c23 */ /* 0x000fcc000801084f */
[----:B------:R-:W-:Y:S01]  /*4df0*/  MUFU.EX2 R26, R26 ;  /* 0x0000001a001a7308 */ /* 0x000fe20000000800 */
[----:B------:R-:W2:Y:S07]  /*4e00*/  SHFL.BFLY PT, R54, R47, 0x1, 0x1f ;  /* 0x0c201f002f367f89 */ /* 0x000eae00000e0000 */
[----:B------:R-:W-:Y:S08]  /*4e10*/  MUFU.EX2 R51, R51 ;  /* 0x0000003300337308 */ /* 0x000ff00000000800 */
[----:B------:R-:W-:Y:S08]  /*4e20*/  MUFU.EX2 R50, R50 ;  /* 0x0000003200327308 */ /* 0x000ff00000000800 */
[----:B------:R-:W-:Y:S01]  /*4e30*/  MUFU.EX2 R53, R53 ;  /* 0x0000003500357308 */ /* 0x000fe20000000800 */
[----:B--2---:R-:W-:Y:S01]  /*4e40*/  FMNMX.FTZ R9, R47, R54, !PT ;  /* 0x000000362f097209 */ /* 0x004fe20007810000 */
        /* <DEDUP_REMOVED lines=23> */
[--C-:B------:R-:W-:Y:S01]  /*4fc0*/  FFMA.FTZ R21, R21, UR34, -R54.reuse ;  /* 0x0000002215157c23 */ /* 0x100fe20008010836 */
[--C-:B------:R-:W-:Y:S01]  /*4fd0*/  FFMA.FTZ R27, R27, UR34, -R54.reuse ;  /* 0x000000221b1b7c23 */ /* 0x100fe20008010836 */
[--C-:B------:R-:W-:Y:S01]  /*4fe0*/  FFMA.FTZ R28, R28, UR34, -R54.reuse ;  /* 0x000000221c1c7c23 */ /* 0x100fe20008010836 */
[--C-:B------:R-:W-:Y:S01]  /*4ff0*/  FFMA.FTZ R31, R31, UR34, -R54.reuse ;  /* 0x000000221f1f7c23 */ /* 0x100fe20008010836 */
[--C-:B------:R-:W-:Y:S01]  /*5000*/  FFMA.FTZ R32, R32, UR34, -R54.reuse ;  /* 0x0000002220207c23 */ /* 0x100fe20008010836 */
[--C-:B------:R-:W-:Y:S01]  /*5010*/  FFMA.FTZ R38, R38, UR34, -R54.reuse ;  /* 0x0000002226267c23 */ /* 0x100fe20008010836 */
[--C-:B------:R-:W-:Y:S01]  /*5020*/  FFMA.FTZ R39, R39, UR34, -R54.reuse ;  /* 0x0000002227277c23 */ /* 0x100fe20008010836 */
[----:B------:R0:W4:Y:S01]  /*5030*/  MUFU.EX2 R64, R4 ;  /* 0x0000000400407308 */ /* 0x0001220000000800 */
[--C-:B--2---:R-:W-:Y:S01]  /*5040*/  FFMA.FTZ R58, R66, UR34, -R54.reuse ;  /* 0x00000022423a7c23 */ /* 0x104fe20008010836 */
[--C-:B------:R-:W-:Y:S01]  /*5050*/  FFMA.FTZ R78, R78, UR34, -R54.reuse ;  /* 0x000000224e4e7c23 */ /* 0x100fe20008010836 */
[--C-:B------:R-:W-:Y:S01]  /*5060*/  FFMA.FTZ R81, R81, UR34, -R54.reuse ;  /* 0x0000002251517c23 */ /* 0x100fe20008010836 */
[--C-:B------:R-:W-:Y:S01]  /*5070*/  FFMA.FTZ R82, R82, UR34, -R54.reuse ;  /* 0x0000002252527c23 */ /* 0x100fe20008010836 */
[----:B------:R-:W-:-:S03]  /*5080*/  FFMA.FTZ R76, R76, UR34, -R54 ;  /* 0x000000224c4c7c23 */ /* 0x000fc60008010836 */
[----:B------:R2:W5:Y:S01]  /*5090*/  MUFU.EX2 R79, R5 ;  /* 0x00000005004f7308 */ /* 0x0005620000000800 */
[----:B0-----:R-:W-:-:S07]  /*50a0*/  F2FP.F16.F32.PACK_AB R4, R71, R2 ;  /* 0x000000024704723e */ /* 0x001fce00000000ff */
[----:B------:R-:W0:Y:S01]  /*50b0*/  MUFU.EX2 R3, R3 ;  /* 0x0000000300037308 */ /* 0x000e220000000800 */
[----:B--2---:R-:W-:Y:S01]  /*50c0*/  FADD.FTZ R5, R2, R71 ;  /* 0x0000004702057221 */ /* 0x004fe20000010000 */
[--C-:B------:R-:W-:Y:S01]  /*50d0*/  FFMA.FTZ R2, R33, UR34, -R54.reuse ;  /* 0x0000002221027c23 */ /* 0x100fe20008010836 */
[--C-:B------:R-:W-:Y:S01]  /*50e0*/  FFMA.FTZ R33, R34, UR34, -R54.reuse ;  /* 0x0000002222217c23 */ /* 0x100fe20008010836 */
[--C-:B------:R-:W-:Y:S01]  /*50f0*/  FFMA.FTZ R34, R35, UR34, -R54.reuse ;  /* 0x0000002223227c23 */ /* 0x100fe20008010836 */
[----:B-1----:R-:W-:Y:S01]  /*5100*/  FADD.FTZ R6, R68, R5 ;  /* 0x0000000544067221 */ /* 0x002fe20000010000 */
[----:B---3--:R-:W-:Y:S01]  /*5110*/  FADD.FTZ R5, R80, R63 ;  /* 0x0000003f50057221 */ /* 0x008fe20000010000 */
[----:B------:R-:W-:Y:S01]  /*5120*/  FFMA.FTZ R35, R36, UR34, -R54 ;  /* 0x0000002224237c23 */ /* 0x000fe20008010836 */
[----:B------:R-:W1:Y:S01]  /*5130*/  MUFU.EX2 R56, R56 ;  /* 0x0000003800387308 */ /* 0x000e620000000800 */
[C---:B------:R-:W-:Y:S01]  /*5140*/  FADD.FTZ R12, R73.reuse, R6 ;  /* 0x00000006490c7221 */ /* 0x040fe20000010000 */
[----:B------:R-:W-:Y:S01]  /*5150*/  F2FP.F16.F32.PACK_AB R6, R73, R68 ;  /* 0x000000444906723e */ /* 0x000fe200000000ff */
[--C-:B------:R-:W-:Y:S01]  /*5160*/  FFMA.FTZ R36, R37, UR34, -R54.reuse ;  /* 0x0000002225247c23 */ /* 0x100fe20008010836 */
[----:B------:R-:W-:Y:S01]  /*5170*/  FFMA.FTZ R54, R83, UR34, -R54 ;  /* 0x0000002253367c23 */ /* 0x000fe20008010836 */
[----:B------:R-:W-:Y:S01]  /*5180*/  FADD.FTZ R7, R67, R12 ;  /* 0x0000000c43077221 */ /* 0x000fe20000010000 */
[----:B----4-:R-:W-:Y:S01]  /*5190*/  FADD.FTZ R12, R64, R5 ;  /* 0x00000005400c7221 */ /* 0x010fe20000010000 */
[----:B------:R-:W-:Y:S01]  /*51a0*/  F2FP.F16.F32.PACK_AB R5, R63, R80 ;  /* 0x000000503f05723e */ /* 0x000fe200000000ff */
[----:B------:R-:W2:Y:S01]  /*51b0*/  MUFU.EX2 R57, R57 ;  /* 0x0000003900397308 */ /* 0x000ea20000000800 */
[----:B------:R-:W-:Y:S01]  /*51c0*/  FADD.FTZ R14, R70, R7 ;  /* 0x00000007460e7221 */ /* 0x000fe20000010000 */
[C---:B-----5:R-:W-:Y:S01]  /*51d0*/  FADD.FTZ R12, R79.reuse, R12 ;  /* 0x0000000c4f0c7221 */ /* 0x060fe20000010000 */
[----:B------:R-:W-:-:S02]  /*51e0*/  F2FP.F16.F32.PACK_AB R7, R79, R64 ;  /* 0x000000404f07723e */ /* 0x000fc400000000ff */
[----:B------:R-:W-:Y:S01]  /*51f0*/  FADD.FTZ R15, R69, R14 ;  /* 0x0000000e450f7221 */ /* 0x000fe20000010000 */
[----:B0-----:R-:W-:Y:S02]  /*5200*/  FADD.FTZ R13, R3, R12 ;  /* 0x0000000c030d7221 */ /* 0x001fe40000010000 */
[----:B------:R-:W0:Y:S01]  /*5210*/  MUFU.EX2 R58, R58 ;  /* 0x0000003a003a7308 */ /* 0x000e220000000800 */
[----:B------:R-:W-:Y:S01]  /*5220*/  FADD.FTZ R15, R72, R15 ;  /* 0x0000000f480f7221 */ /* 0x000fe20000010000 */
[----:B-1----:R-:W-:Y:S01]  /*5230*/  FADD.FTZ R12, R56, R13 ;  /* 0x0000000d380c7221 */ /* 0x002fe20000010000 */
[----:B------:R1:W-:Y:S02]  /*5240*/  STSM.16.M88.4 [R17+0x21800], R4 ;  /* 0x0218000411007844 */ /* 0x0003e40000000200 */
[----:B------:R-:W-:-:S03]  /*5250*/  FADD.FTZ R14, R74, R15 ;  /* 0x0000000f4a0e7221 */ /* 0x000fc60000010000 */
[----:B------:R-:W3:Y:S01]  /*5260*/  MUFU.EX2 R59, R59 ;  /* 0x0000003b003b7308 */ /* 0x000ee20000000800 */
[----:B--2---:R-:W-:Y:S01]  /*5270*/  FADD.FTZ R13, R57, R12 ;  /* 0x0000000c390d7221 */ /* 0x004fe20000010000 */
[----:B------:R-:W-:-:S04]  /*5280*/  FADD.FTZ R15, R75, R14 ;  /* 0x0000000e4b0f7221 */ /* 0x000fc80000010000 */
[----:B------:R-:W-:Y:S02]  /*5290*/  FADD.FTZ R14, R44, R15 ;  /* 0x0000000f2c0e7221 */ /* 0x000fe40000010000 */
[----:B------:R-:W2:Y:S01]  /*52a0*/  MUFU.EX2 R60, R60 ;  /* 0x0000003c003c7308 */ /* 0x000ea20000000800 */
[----:B0-----:R-:W-:Y:S01]  /*52b0*/  FADD.FTZ R12, R58, R13 ;  /* 0x0000000d3a0c7221 */ /* 0x001fe20000010000 */
[----:B------:R-:W-:Y:S01]  /*52c0*/  FADD.FTZ R15, R77, R14 ;  /* 0x0000000e4d0f7221 */ /* 0x000fe20000010000 */
[----:B-1----:R-:W-:Y:S02]  /*52d0*/  F2FP.F16.F32.PACK_AB R5, R56, R3 ;  /* 0x000000033805723e */ /* 0x002fe400000000ff */
[----:B------:R-:W-:Y:S01]  /*52e0*/  F2FP.F16.F32.PACK_AB R4, R70, R67 ;  /* 0x000000434604723e */ /* 0x000fe200000000ff */
[----:B------:R-:W-:Y:S01]  /*52f0*/  FADD.FTZ R14, R40, R15 ;  /* 0x0000000f280e7221 */ /* 0x000fe20000010000 */
[----:B------:R-:W-:Y:S01]  /*5300*/  F2FP.F16.F32.PACK_AB R6, R72, R69 ;  /* 0x000000454806723e */ /* 0x000fe200000000ff */
[----:B------:R-:W0:Y:S01]  /*5310*/  MUFU.EX2 R61, R61 ;  /* 0x0000003d003d7308 */ /* 0x000e220000000800 */
[----:B---3--:R-:W-:Y:S01]  /*5320*/  FADD.FTZ R13, R59, R12 ;  /* 0x0000000c3b0d7221 */ /* 0x008fe20000010000 */
[----:B------:R-:W-:-:S04]  /*5330*/  FADD.FTZ R15, R41, R14 ;  /* 0x0000000e290f7221 */ /* 0x000fc80000010000 */
[----:B------:R-:W-:Y:S02]  /*5340*/  FADD.FTZ R14, R42, R15 ;  /* 0x0000000f2a0e7221 */ /* 0x000fe40000010000 */
[----:B------:R-:W1:Y:S01]  /*5350*/  MUFU.EX2 R62, R62 ;  /* 0x0000003e003e7308 */ /* 0x000e620000000800 */
[----:B--2---:R-:W-:-:S07]  /*5360*/  FADD.FTZ R12, R60, R13 ;  /* 0x0000000d3c0c7221 */ /* 0x004fce0000010000 */
[----:B------:R-:W2:Y:S01]  /*5370*/  MUFU.EX2 R10, R10 ;  /* 0x0000000a000a7308 */ /* 0x000ea20000000800 */
[----:B0-----:R-:W-:Y:S01]  /*5380*/  FADD.FTZ R13, R61, R12 ;  /* 0x0000000c3d0d7221 */ /* 0x001fe20000010000 */
[----:B------:R-:W-:-:S06]  /*5390*/  F2FP.F16.F32.PACK_AB R12, R75, R74 ;  /* 0x0000004a4b0c723e */ /* 0x000fcc00000000ff */
[----:B------:R-:W0:Y:S01]  /*53a0*/  MUFU.EX2 R11, R11 ;  /* 0x0000000b000b7308 */ /* 0x000e220000000800 */
[C---:B-1----:R-:W-:Y:S01]  /*53b0*/  FADD.FTZ R13, R62.reuse, R13 ;  /* 0x0000000d3e0d7221 */ /* 0x042fe20000010000 */
[----:B------:R-:W-:-:S06]  /*53c0*/  F2FP.F16.F32.PACK_AB R15, R62, R61 ;  /* 0x0000003d3e0f723e */ /* 0x000fcc00000000ff */
[----:B------:R-:W1:Y:S01]  /*53d0*/  MUFU.EX2 R20, R20 ;  /* 0x0000001400147308 */ /* 0x000e620000000800 */
[----:B--2---:R-:W-:Y:S01]  /*53e0*/  FADD.FTZ R64, R10, R13 ;  /* 0x0000000d0a407221 */ /* 0x004fe20000010000 */
[----:B------:R-:W-:Y:S01]  /*53f0*/  FADD.FTZ R13, R45, R14 ;  /* 0x0000000e2d0d7221 */ /* 0x000fe20000010000 */
[----:B------:R-:W-:-:S03]  /*5400*/  F2FP.F16.F32.PACK_AB R14, R77, R44 ;  /* 0x0000002c4d0e723e */ /* 0x000fc600000000ff */
[----:B------:R-:W-:Y:S01]  /*5410*/  FADD.FTZ R56, R24, R13 ;  /* 0x0000000d18387221 */ /* 0x000fe20000010000 */
[----:B------:R-:W-:Y:S01]  /*5420*/  F2FP.F16.F32.PACK_AB R13, R60, R59 ;  /* 0x0000003b3c0d723e */ /* 0x000fe200000000ff */
[----:B------:R-:W2:Y:S01]  /*5430*/  MUFU.EX2 R21, R21 ;  /* 0x0000001500157308 */ /* 0x000ea20000000800 */
[----:B0-----:R-:W-:Y:S01]  /*5440*/  FADD.FTZ R7, R11, R64 ;  /* 0x000000400b077221 */ /* 0x001fe20000010000 */
[----:B------:R-:W-:-:S06]  /*5450*/  FADD.FTZ R3, R25, R56 ;  /* 0x0000003819037221 */ /* 0x000fcc0000010000 */
[----:B------:R-:W-:Y:S01]  /*5460*/  MUFU.EX2 R27, R27 ;  /* 0x0000001b001b7308 */ /* 0x000fe20000000800 */
[----:B-1----:R-:W-:Y:S01]  /*5470*/  FADD.FTZ R44, R20, R7 ;  /* 0x00000007142c7221 */ /* 0x002fe20000010000 */
[----:B------:R-:W-:-:S05]  /*5480*/  F2FP.F16.F32.PACK_AB R7, R58, R57 ;  /* 0x000000393a07723e */ /* 0x000fca00000000ff */
[----:B------:R0:W-:Y:S01]  /*5490*/  STSM.16.M88.4 [R22], R4 ;  /* 0x0000000416007844 */ /* 0x0001e20000000200 */
[----:B------:R-:W1:Y:S01]  /*54a0*/  MUFU.EX2 R28, R28 ;  /* 0x0000001c001c7308 */ /* 0x000e620000000800 */
[----:B--2---:R-:W-:Y:S02]  /*54b0*/  FADD.FTZ R44, R21, R44 ;  /* 0x0000002c152c7221 */ /* 0x004fe40000010000 */
[----:B------:R2:W-:Y:S05]  /*54c0*/  STSM.16.M88.4 [R19], R12 ;  /* 0x0000000c13007844 */ /* 0x0005ea0000000200 */
[----:B------:R-:W-:Y:S01]  /*54d0*/  MUFU.EX2 R31, R31 ;  /* 0x0000001f001f7308 */ /* 0x000fe20000000800 */
[----:B0-----:R-:W-:-:S07]  /*54e0*/  F2FP.F16.F32.PACK_AB R4, R41, R40 ;  /* 0x000000282904723e */ /* 0x001fce00000000ff */
[----:B------:R-:W0:Y:S01]  /*54f0*/  MUFU.EX2 R32, R32 ;  /* 0x0000002000207308 */ /* 0x000e220000000800 */
[----:B------:R-:W-:Y:S02]  /*5500*/  F2FP.F16.F32.PACK_AB R5, R11, R10 ;  /* 0x0000000a0b05723e */ /* 0x000fe400000000ff */
[----:B--2---:R-:W-:Y:S02]  /*5510*/  F2FP.F16.F32.PACK_AB R14, R51, R26 ;  /* 0x0000001a330e723e */ /* 0x004fe400000000ff */
[----:B------:R-:W-:Y:S02]  /*5520*/  F2FP.F16.F32.PACK_AB R7, R21, R20 ;  /* 0x000000141507723e */ /* 0x000fe400000000ff */
[----:B------:R-:W-:Y:S01]  /*5530*/  F2FP.F16.F32.PACK_AB R6, R45, R42 ;  /* 0x0000002a2d06723e */ /* 0x000fe200000000ff */
[----:B------:R2:W-:Y:S01]  /*5540*/  MUFU.EX2 R37, R38 ;  /* 0x0000002600257308 */ /* 0x0005e20000000800 */
[----:B------:R-:W-:Y:S02]  /*5550*/  F2FP.F16.F32.PACK_AB R12, R25, R24 ;  /* 0x00000018190c723e */ /* 0x000fe400000000ff */
[----:B-1----:R-:W-:Y:S01]  /*5560*/  F2FP.F16.F32.PACK_AB R13, R28, R27 ;  /* 0x0000001b1c0d723e */ /* 0x002fe200000000ff */
[----:B------:R1:W-:Y:S01]  /*5570*/  STSM.16.M88.4 [R18], R4 ;  /* 0x0000000412007844 */ /* 0x0003e20000000200 */
[----:B------:R-:W-:-:S03]  /*5580*/  F2FP.F16.F32.PACK_AB R24, R53, R50 ;  /* 0x000000323518723e */ /* 0x000fc600000000ff */
[----:B------:R-:W3:Y:S01]  /*5590*/  MUFU.EX2 R2, R2 ;  /* 0x0000000200027308 */ /* 0x000ee20000000800 */
[----:B--2---:R-:W-:Y:S01]  /*55a0*/  FADD.FTZ R38, R26, R3 ;  /* 0x000000031a267221 */ /* 0x004fe20000010000 */
[----:B------:R-:W-:Y:S01]  /*55b0*/  FADD.FTZ R3, R27, R44 ;  /* 0x0000002c1b037221 */ /* 0x000fe20000010000 */
[----:B0-----:R-:W-:Y:S02]  /*55c0*/  F2FP.F16.F32.PACK_AB R15, R32, R31 ;  /* 0x0000001f200f723e */ /* 0x001fe400000000ff */
[----:B------:R-:W-:Y:S01]  /*55d0*/  FADD.FTZ R57, R51, R38 ;  /* 0x0000002633397221 */ /* 0x000fe20000010000 */
[----:B------:R-:W-:Y:S02]  /*55e0*/  FADD.FTZ R38, R28, R3 ;  /* 0x000000031c267221 */ /* 0x000fe40000010000 */
[----:B------:R-:W0:Y:S01]  /*55f0*/  MUFU.EX2 R33, R33 ;  /* 0x0000002100217308 */ /* 0x000e220000000800 */
[----:B------:R-:W-:Y:S01]  /*5600*/  FADD.FTZ R40, R50, R57 ;  /* 0x0000003932287221 */ /* 0x000fe20000010000 */
[----:B------:R-:W-:Y:S01]  /*5610*/  FADD.FTZ R3, R31, R38 ;  /* 0x000000261f037221 */ /* 0x000fe20000010000 */
[----:B------:R2:W-:Y:S02]  /*5620*/  STSM.16.M88.4 [R17+0x27800], R12 ;  /* 0x0278000c11007844 */ /* 0x0005e40000000200 */
[----:B------:R-:W-:Y:S01]  /*5630*/  FADD.FTZ R41, R53, R40 ;  /* 0x0000002835297221 */ /* 0x000fe20000010000 */
[----:B------:R-:W-:-:S02]  /*5640*/  FADD.FTZ R3, R32, R3 ;  /* 0x0000000320037221 */ /* 0x000fc40000010000 */
[----:B------:R-:W4:Y:S01]  /*5650*/  MUFU.EX2 R29, R29 ;  /* 0x0000001d001d7308 */ /* 0x000f220000000800 */
[----:B------:R-:W-:Y:S01]  /*5660*/  FADD.FTZ R26, R52, R41 ;  /* 0x00000029341a7221 */ /* 0x000fe20000010000 */
[----:B---3--:R-:W-:-:S03]  /*5670*/  FADD.FTZ R38, R2, R3 ;  /* 0x0000000302267221 */ /* 0x008fc60000010000 */
[C---:B------:R-:W-:Y:S01]  /*5680*/  FADD.FTZ R40, R55.reuse, R26 ;  /* 0x0000001a37287221 */ /* 0x040fe20000010000 */
[----:B------:R-:W-:Y:S02]  /*5690*/  F2FP.F16.F32.PACK_AB R26, R55, R52 ;  /* 0x00000034371a723e */ /* 0x000fe400000000ff */
[----:B------:R-:W3:Y:S01]  /*56a0*/  MUFU.EX2 R34, R34 ;  /* 0x0000002200227308 */ /* 0x000ee20000000800 */
[C---:B0-----:R-:W-:Y:S01]  /*56b0*/  FADD.FTZ R3, R33.reuse, R38 ;  /* 0x0000002621037221 */ /* 0x041fe20000010000 */
[----:B------:R-:W-:-:S06]  /*56c0*/  F2FP.F16.F32.PACK_AB R25, R33, R2 ;  /* 0x000000022119723e */ /* 0x000fcc00000000ff */
[----:B------:R-:W0:Y:S01]  /*56d0*/  MUFU.EX2 R48, R48 ;  /* 0x0000003000307308 */ /* 0x000e220000000800 */
[----:B----4-:R-:W-:-:S07]  /*56e0*/  FADD.FTZ R21, R29, R40 ;  /* 0x000000281d157221 */ /* 0x010fce0000010000 */
[----:B------:R-:W4:Y:S01]  /*56f0*/  MUFU.EX2 R35, R35 ;  /* 0x0000002300237308 */ /* 0x000f220000000800 */
[----:B---3--:R-:W-:-:S07]  /*5700*/  FADD.FTZ R10, R34, R3 ;  /* 0x00000003220a7221 */ /* 0x008fce0000010000 */
[----:B------:R-:W3:Y:S01]  /*5710*/  MUFU.EX2 R30, R30 ;  /* 0x0000001e001e7308 */ /* 0x000ee20000000800 */
[C---:B0-----:R-:W-:Y:S01]  /*5720*/  FADD.FTZ R21, R48.reuse, R21 ;  /* 0x0000001530157221 */ /* 0x041fe20000010000 */
[----:B------:R-:W-:-:S06]  /*5730*/  F2FP.F16.F32.PACK_AB R28, R48, R29 ;  /* 0x0000001d301c723e */ /* 0x000fcc00000000ff */
[----:B------:R-:W0:Y:S01]  /*5740*/  MUFU.EX2 R49, R49 ;  /* 0x0000003100317308 */ /* 0x000e220000000800 */
[C---:B----4-:R-:W-:Y:S01]  /*5750*/  FADD.FTZ R3, R35.reuse, R10 ;  /* 0x0000000a23037221 */ /* 0x050fe20000010000 */
[----:B------:R-:W-:-:S05]  /*5760*/  F2FP.F16.F32.PACK_AB R27, R35, R34 ;  /* 0x00000022231b723e */ /* 0x000fca00000000ff */
[----:B------:R2:W-:Y:S01]  /*5770*/  STSM.16.M88.4 [R23], R24 ;  /* 0x0000001817007844 */ /* 0x0005e20000000200 */
[----:B------:R-:W4:Y:S01]  /*5780*/  MUFU.EX2 R36, R36 ;  /* 0x0000002400247308 */ /* 0x000f220000000800 */
[----:B---3--:R-:W-:-:S07]  /*5790*/  FADD.FTZ R10, R30, R21 ;  /* 0x000000151e0a7221 */ /* 0x008fce0000010000 */
[----:B------:R-:W3:Y:S01]  /*57a0*/  MUFU.EX2 R39, R39 ;  /* 0x0000002700277308 */ /* 0x000ee20000000800 */
[C---:B0-----:R-:W-:Y:S01]  /*57b0*/  F2FP.F16.F32.PACK_AB R30, R49.reuse, R30 ;  /* 0x0000001e311e723e */ /* 0x041fe200000000ff */
[----:B------:R-:W-:-:S06]  /*57c0*/  FADD.FTZ R10, R49, R10 ;  /* 0x0000000a310a7221 */ /* 0x000fcc0000010000 */
[----:B------:R-:W0:Y:S01]  /*57d0*/  MUFU.EX2 R78, R78 ;  /* 0x0000004e004e7308 */ /* 0x000e220000000800 */
[----:B----4-:R-:W-:Y:S01]  /*57e0*/  F2FP.F16.F32.PACK_AB R29, R37, R36 ;  /* 0x00000024251d723e */ /* 0x010fe200000000ff */
[----:B------:R-:W-:-:S04]  /*57f0*/  FADD.FTZ R2, R36, R3 ;  /* 0x0000000324027221 */ /* 0x000fc80000010000 */
[----:B------:R-:W-:Y:S02]  /*5800*/  FADD.FTZ R2, R37, R2 ;  /* 0x0000000225027221 */ /* 0x000fe40000010000 */
[----:B------:R-:W-:Y:S02]  /*5810*/  MUFU.EX2 R43, R43 ;  /* 0x0000002b002b7308 */ /* 0x000fe40000000800 */
[----:B---3--:R-:W-:-:S06]  /*5820*/  FADD.FTZ R3, R39, R2 ;  /* 0x0000000227037221 */ /* 0x008fcc0000010000 */
[----:B------:R-:W1:Y:S01]  /*5830*/  MUFU.EX2 R46, R46 ;  /* 0x0000002e002e7308 */ /* 0x000e620000000800 */
[C---:B0-----:R-:W-:Y:S01]  /*5840*/  F2FP.F16.F32.PACK_AB R31, R78.reuse, R39 ;  /* 0x000000274e1f723e */ /* 0x041fe200000000ff */
[----:B------:R-:W-:-:S04]  /*5850*/  FADD.FTZ R2, R78, R3 ;  /* 0x000000034e027221 */ /* 0x000fc80000010000 */
[----:B------:R2:W-:Y:S02]  /*5860*/  STSM.16.M88.4 [R19+0x6000], R28 ;  /* 0x0060001c13007844 */ /* 0x0005e40000000200 */
[----:B------:R-:W0:Y:S08]  /*5870*/  MUFU.EX2 R47, R47 ;  /* 0x0000002f002f7308 */ /* 0x000e300000000800 */
[----:B------:R-:W3:Y:S01]  /*5880*/  MUFU.EX2 R0, R0 ;  /* 0x0000000000007308 */ /* 0x000ee20000000800 */
[----:B-1----:R-:W-:Y:S01]  /*5890*/  F2FP.F16.F32.PACK_AB R4, R46, R43 ;  /* 0x0000002b2e04723e */ /* 0x002fe200000000ff */
[----:B------:R-:W-:-:S04]  /*58a0*/  FADD.FTZ R43, R43, R10 ;  /* 0x0000000a2b2b7221 */ /* 0x000fc80000010000 */
[----:B------:R-:W-:Y:S02]  /*58b0*/  FADD.FTZ R46, R46, R43 ;  /* 0x0000002b2e2e7221 */ /* 0x000fe40000010000 */
[----:B------:R-:W-:Y:S02]  /*58c0*/  MUFU.EX2 R81, R81 ;  /* 0x0000005100517308 */ /* 0x000fe40000000800 */
[----:B0-----:R-:W-:-:S06]  /*58d0*/  FADD.FTZ R3, R47, R46 ;  /* 0x0000002e2f037221 */ /* 0x001fcc0000010000 */
[----:B------:R-:W0:Y:S01]  /*58e0*/  MUFU.EX2 R82, R82 ;  /* 0x0000005200527308 */ /* 0x000e220000000800 */
[C---:B---3--:R-:W-:Y:S01]  /*58f0*/  F2FP.F16.F32.PACK_AB R6, R0.reuse, R47 ;  /* 0x0000002f0006723e */ /* 0x048fe200000000ff */
[----:B------:R-:W-:Y:S01]  /*5900*/  FADD.FTZ R3, R0, R3 ;  /* 0x0000000300037221 */ /* 0x000fe20000010000 */
[----:B------:R-:W-:-:S05]  /*5910*/  VIADD R0, R88, 0xfffffffe ;  /* 0xfffffffe58007836 */ /* 0x000fca0000000000 */
[----:B------:R-:W1:Y:S08]  /*5920*/  MUFU.EX2 R76, R76 ;  /* 0x0000004c004c7308 */ /* 0x000e700000000800 */
[----:B------:R-:W3:Y:S01]  /*5930*/  MUFU.EX2 R11, R54 ;  /* 0x00000036000b7308 */ /* 0x000ee20000000800 */
[----:B0-----:R-:W-:Y:S01]  /*5940*/  F2FP.F16.F32.PACK_AB R5, R82, R81 ;  /* 0x000000515205723e */ /* 0x001fe200000000ff */
[----:B------:R-:W-:-:S04]  /*5950*/  FADD.FTZ R81, R81, R2 ;  /* 0x0000000251517221 */ /* 0x000fc80000010000 */
[----:B------:R-:W-:-:S04]  /*5960*/  FADD.FTZ R81, R82, R81 ;  /* 0x0000005152517221 */ /* 0x000fc80000010000 */
[----:B-1----:R-:W-:Y:S01]  /*5970*/  FADD.FTZ R2, R76, R81 ;  /* 0x000000514c027221 */ /* 0x002fe20000010000 */
[----:B---3--:R-:W-:-:S03]  /*5980*/  F2FP.F16.F32.PACK_AB R7, R11, R76 ;  /* 0x0000004c0b07723e */ /* 0x008fc600000000ff */
        /* <DEDUP_REMOVED lines=16> */
.L_x_10452:
[----:B------:R-:W-:-:S11]  /*5a90*/  UISETP.NE.AND UP2, UPT, UR7, 0x1, UPT ;  /* 0x000000010700788c */ /* 0x000fd6000bf45270 */
[----:B------:R-:W-:Y:S02]  /*5aa0*/  @UP2 ULDC.64 UR10, c[0x0][0x9e8] ;  /* 0x00027a00000a2ab9 */ /* 0x000fe40000000a00 */
[----:B------:R-:W-:-:S04]  /*5ab0*/  UIMAD.WIDE.U32 UR14, UR18, UR10, URZ ;  /* 0x0000000a120e72a5 */ /* 0x000fc8000f8e003f */
[----:B------:R-:W-:-:S12]  /*5ac0*/  @UP2 USHF.R.U32.HI UR18, URZ, UR11, UR15 ;  /* 0x0000000b3f122299 */ /* 0x000fd8000801160f */
.L_x_10453:
[----:B------:R-:W-:-:S04]  /*5ad0*/  UIMAD UR7, UR18, UR7, UR7 ;  /* 0x00000007120772a4 */ /* 0x000fc8000f8e0207 */
[----:B------:R-:W-:-:S04]  /*5ae0*/  UISETP.LT.AND UP2, UPT, UR6, UR7, UPT ;  /* 0x000000070600728c */ /* 0x000fc8000bf41270 */
[----:B------:R-:W-:-:S12]  /*5af0*/  USEL UR6, UR6, UR7, UP2 ;  /* 0x0000000706067287 */ /* 0x000fd80009000000 */
.L_x_10451:
        /* <DEDUP_REMOVED lines=36> */
.L_x_10471:
[----:B------:R-:W-:Y:S01]  /*5d40*/  UIADD3 UR58, UR48, 0x1, URZ ;  /* 0x00000001303a7890 */ /* 0x000fe2000fffe03f */
[----:B------:R-:W-:-:S03]  /*5d50*/  ISETP.NE.AND P3, PT, RZ, UR45, PT ;  /* 0x0000002dff007c0c */ /* 0x000fc6000bf65270 */
[----:B------:R-:W-:-:S04]  /*5d60*/  UISETP.NE.AND UP2, UPT, UR58, 0x2, UPT ;  /* 0x000000023a00788c */ /* 0x000fc8000bf45270 */
[----:B------:R-:W-:Y:S02]  /*5d70*/  USEL UR57, URZ, 0x1, UP2 ;  /* 0x000000013f397887 */ /* 0x000fe40009000000 */
[----:B------:R-:W-:Y:S02]  /*5d80*/  USEL UR58, UR58, URZ, UP2 ;  /* 0x0000003f3a3a7287 */ /* 0x000fe40009000000 */
[----:B------:R-:W-:Y:S02]  /*5d90*/  ULOP3.LUT UR57, UR51, UR57, URZ, 0x3c, !UPT ;  /* 0x0000003933397292 */ /* 0x000fe4000f8e3c3f */
[----:B---3--:R-:W-:Y:S10]  /*5da0*/  @P3 BRA `(.L_x_10455) ;  /* 0x00000000002c3947 */ /* 0x008ff40003800000 */
[----:B------:R-:W-:Y:S05]  /*5db0*/  @!P0 BRA `(.L_x_10456) ;  /* 0x0000000000048947 */ /* 0x000fea0003800000 */
[----:B------:R-:W-:Y:S01]  /*5dc0*/  BPT.TRAP 0x1 ;  /* 0x000000040000795c */ /* 0x000fe20000300000 */
.L_x_10456:
[----:B------:R-:W-:Y:S01]  /*5dd0*/  ULEA UR6, UR58, UR42, 0x3 ;  /* 0x0000002a3a067291 */ /* 0x000fe2000f8e183f */
[----:B--2---:R-:W-:-:S05]  /*5de0*/  IMAD.U32 R4, RZ, RZ, UR57 ;  /* 0x00000039ff047e24 */ /* 0x004fca000f8e00ff */
[----:B------:R-:W-:-:S04]  /*5df0*/  SHF.L.U32 R4, R4, 0x1f, RZ ;  /* 0x0000001f04047819 */ /* 0x000fc800000006ff */
[----:B------:R0:W1:Y:S01]  /*5e00*/  SYNCS.PHASECHK.TRANS64.TRYWAIT P2, [UR6+0x2d830], R4 ;  /* 0x02d83004ff0075a7 */ /* 0x0000620008040146 */
[----:B------:R-:W-:Y:S05]  /*5e10*/  @!P0 BRA `(.L_x_10457) ;  /* 0x0000000000048947 */ /* 0x000fea0003800000 */
[----:B------:R-:W-:Y:S01]  /*5e20*/  BPT.TRAP 0x1 ;  /* 0x000000040000795c */ /* 0x000fe20000300000 */
.L_x_10457:
[----:B-1----:R-:W-:Y:S05]  /*5e30*/  @P2 BRA `(.L_x_10455) ;  /* 0x0000000000082947 */ /* 0x002fea0003800000 */
[----:B------:R-:W1:Y:S02]  /*5e40*/  SYNCS.PHASECHK.TRANS64.TRYWAIT P2, [UR6+0x2d830], R4 ;  /* 0x02d83004ff0075a7 */ /* 0x000e640008040146 */
[----:B-1----:R-:W-:Y:S05]  /*5e50*/  @!P2 BRA `(.L_x_10458) ;  /* 0x0000014000b4a947 */ /* 0x002fea0003800000 */
.L_x_10455:
[----:B-12---:R-:W1:Y:S01]  /*5e60*/  S2R R5, SR_TID.X ;  /* 0x0000000000057919 */ /* 0x006e620000002100 */
[----:B------:R-:W-:Y:S01]  /*5e70*/  UIMAD UR6, UR58, 0x600, UR32 ;  /* 0x000006003a0678a4 */ /* 0x000fe2000f8e0220 */
        /* <DEDUP_REMOVED lines=35> */
.L_x_10460:
[----:B------:R-:W-:Y:S01]  /*60b0*/  ULEA UR6, UR48, UR42, 0x3 ;  /* 0x0000002a30067291 */ /* 0x000fe2000f8e183f */
[----:B------:R-:W-:-:S05]  /*60c0*/  IMAD.U32 R4, RZ, RZ, UR51 ;  /* 0x00000033ff047e24 */ /* 0x000fca000f8e00ff */
[----:B------:R-:W-:-:S04]  /*60d0*/  SHF.L.U32 R4, R4, 0x1f, RZ ;  /* 0x0000001f04047819 */ /* 0x000fc800000006ff */
[----:B------:R0:W1:Y:S01]  /*60e0*/  SYNCS.PHASECHK.TRANS64.TRYWAIT P2, [UR6+0x2d850], R4 ;  /* 0x02d85004ff0075a7 */ /* 0x0000620008040146 */
[----:B------:R-:W-:Y:S05]  /*60f0*/  @!P0 BRA `(.L_x_10461) ;  /* 0x0000000000048947 */ /* 0x000fea0003800000 */
[----:B------:R-:W-:Y:S01]  /*6100*/  BPT.TRAP 0x1 ;  /* 0x000000040000795c */ /* 0x000fe20000300000 */
.L_x_10461:
[----:B-1----:R-:W-:Y:S05]  /*6110*/  @P2 BRA `(.L_x_10459) ;  /* 0x0000000000082947 */ /* 0x002fea0003800000 */
[----:B------:R-:W1:Y:S02]  /*6120*/  SYNCS.PHASECHK.TRANS64.TRYWAIT P2, [UR6+0x2d850], R4 ;  /* 0x02d85004ff0075a7 */ /* 0x000e640008040146 */
[----:B-1----:R-:W-:Y:S05]  /*6130*/  @!P2 BRA `(.L_x_10462) ;  /* 0x000001400014a947 */ /* 0x002fea0003800000 */
.L_x_10459:
[----:B------:R-:W-:Y:S01]  /*6140*/  UIADD3 UR6, UR42, 0x400, URZ ;  /* 0x000004002a067890 */ /* 0x000fe2000fffe03f */
[----:B------:R-:W-:Y:S01]  /*6150*/  WARPGROUP.ARRIVE ;  /* 0x00000000000079c5 */ /* 0x000fe20000000000 */
[----:B------:R-:W-:Y:S01]  /*6160*/  ULEA UR7, UR54, UR42, 0xd ;  /* 0x0000002a36077291 */ /* 0x000fe2000f8e683f */
[----:B------:R-:W-:Y:S01]  /*6170*/  FMUL.FTZ R6, R26, UR56 ;  /* 0x000000381a067c20 */ /* 0x000fe20008410000 */
[----:B------:R-:W-:Y:S01]  /*6180*/  USHF.R.U32.HI UR6, URZ, 0x4, UR6 ;  /* 0x000000043f067899 */ /* 0x000fe20008011606 */
[----:B------:R-:W-:Y:S01]  /*6190*/  FMUL.FTZ R26, R38, UR56 ;  /* 0x00000038261a7c20 */ /* 0x000fe20008410000 */
[----:B------:R-:W-:Y:S01]  /*61a0*/  UIADD3 UR7, UR7, 0x21800, URZ ;  /* 0x0002180007077890 */ /* 0x000fe2000fffe03f */
[----:B------:R-:W-:Y:S01]  /*61b0*/  FMUL.FTZ R38, R50, UR56 ;  /* 0x0000003832267c20 */ /* 0x000fe20008410000 */
[----:B------:R-:W-:Y:S01]  /*61c0*/  ULOP3.LUT UR6, UR6, 0x3fff, URZ, 0xc0, !UPT ;  /* 0x00003fff06067892 */ /* 0x000fe2000f8ec03f */
[----:B------:R-:W-:Y:S01]  /*61d0*/  FMUL.FTZ R50, R60, UR56 ;  /* 0x000000383c327c20 */ /* 0x000fe20008410000 */
[----:B------:R-:W-:Y:S01]  /*61e0*/  USHF.R.U32.HI UR7, URZ, 0x4, UR7 ;  /* 0x000000043f077899 */ /* 0x000fe20008011607 */
[----:B------:R-:W-:Y:S01]  /*61f0*/  FMUL.FTZ R60, R70, UR56 ;  /* 0x00000038463c7c20 */ /* 0x000fe20008410000 */
[----:B------:R-:W-:Y:S01]  /*6200*/  ULOP3.LUT UR10, UR6, 0x2000000, URZ, 0xfc, !UPT ;  /* 0x02000000060a7892 */ /* 0x000fe2000f8efc3f */
[----:B------:R-:W2:Y:S01]  /*6210*/  S2R R70, SR_TID.X ;  /* 0x0000000000467919 */ /* 0x000ea20000002100 */
[----:B------:R-:W-:Y:S01]  /*6220*/  ULOP3.LUT UR6, UR7, 0x3fff, URZ, 0xc0, !UPT ;  /* 0x00003fff07067892 */ /* 0x000fe2000f8ec03f */
[----:B------:R-:W-:Y:S01]  /*6230*/  PLOP3.LUT P2, PT, PT, PT, UP0, 0x80, 0x0 ;  /* 0x000000000000781c */ /* 0x000fe20003f4f008 */
[----:B------:R-:W-:Y:S01]  /*6240*/  UIMAD UR7, UR48, 0x600, UR10 ;  /* 0x00000600300778a4 */ /* 0x000fe2000f8e020a */
[----:B------:R-:W-:Y:S01]  /*6250*/  PLOP3.LUT P3, PT, PT, PT, UP0, 0x80, 0x0 ;  /* 0x000000000000781c */ /* 0x000fe20003f6f008 */
[----:B------:R-:W-:Y:S01]  /*6260*/  ULOP3.LUT UR6, UR6, 0x10000, URZ, 0xfc, !UPT ;  /* 0x0001000006067892 */ /* 0x000fe2000f8efc3f */
[----:B------:R-:W-:Y:S01]  /*6270*/  VIADD R149, R136, UR40 ;  /* 0x0000002888957c36 */ /* 0x000fe20008000000 */
[----:B------:R-:W-:Y:S01]  /*6280*/  UMOV UR31, 0x80000020 ;  /* 0x80000020001f7882 */ /* 0x000fe20000000000 */
[----:B------:R-:W-:Y:S01]  /*6290*/  UMOV UR29, 0x40000040 ;  /* 0x40000040001d7882 */ /* 0x000fe20000000000 */
        /* <DEDUP_REMOVED lines=13> */
[----:B------:R-:W-:Y:S01]  /*6370*/  FMUL.FTZ R39, R51, UR56 ;  /* 0x0000003833277c20 */ /* 0x000fe20008410000 */
[----:B------:R-:W-:Y:S01]  /*6380*/  FMUL.FTZ R51, R61, UR56 ;  /* 0x000000383d337c20 */ /* 0x000fe20008410000 */
[----:B------:R-:W-:Y:S01]  /*6390*/  FMUL.FTZ R61, R71, UR56 ;  /* 0x00000038473d7c20 */ /* 0x000fe20008410000 */
[----:B------:R-:W-:Y:S01]  /*63a0*/  FMUL.FTZ R71, R83, UR56 ;  /* 0x0000003853477c20 */ /* 0x000fe20008410000 */
[----:B01----:R-:W-:Y:S01]  /*63b0*/  FMUL.FTZ R4, R24, UR56 ;  /* 0x0000003818047c20 */ /* 0x003fe20008410000 */
        /* <DEDUP_REMOVED lines=51> */
[----:B------:R-:W1:Y:S08]  /*66f0*/  MUFU.TANH R5, R5 ;  /* 0x0000000500057308 */ /* 0x000e700000002400 */
[----:B------:R-:W2:Y:S08]  /*6700*/  MUFU.TANH R6, R6 ;  /* 0x0000000600067308 */ /* 0x000eb00000002400 */
[----:B------:R-:W3:Y:S08]  /*6710*/  MUFU.TANH R7, R7 ;  /* 0x0000000700077308 */ /* 0x000ef00000002400 */
[----:B------:R-:W4:Y:S01]  /*6720*/  MUFU.TANH R10, R10 ;  /* 0x0000000a000a7308 */ /* 0x000f220000002400 */
        /* <DEDUP_REMOVED lines=92> */
[----:B------:R-:W0:Y:S01]  /*6cf0*/  MUFU.TANH R76, R76 ;  /* 0x0000004c004c7308 */ /* 0x000e220000002400 */
[----:B------:R-:W-:Y:S02]  /*6d00*/  WARPGROUP.DEPBAR.LE gsb0, 0x0 ;  /* 0x00008000000079c5 */ /* 0x000fe40000010000 */
        /* <DEDUP_REMOVED lines=9> */
[----:B------:R-:W-:-:S02]  /*6da0*/  ISETP.GE.U32.AND P2, PT, R70, 0x180, PT ;  /* 0x000001804600780c */ /* 0x000fc40003f46070 */
[----:B------:R-:W-:Y:S01]  /*6db0*/  FMUL.FTZ R70, R82, UR56 ;  /* 0x0000003852467c20 */ /* 0x000fe20008410000 */
[----:B------:R-:W-:Y:S01]  /*6dc0*/  @P3 SHF.R.U32.HI R149, RZ, UR6, R42 ;  /* 0x00000006ff953c19 */ /* 0x000fe2000801162a */
[----:B------:R-:W-:-:S04]  /*6dd0*/  VIADD R42, R43, 0x9 ;  /* 0x000000092b2a7836 */ /* 0x000fc80000000000 */
[----:B------:R-:W0:Y:S01]  /*6de0*/  MUFU.TANH R70, R70 ;  /* 0x0000004600467308 */ /* 0x000e220000002400 */
[----:B------:R-:W5:Y:S01]  /*6df0*/  SHFL.IDX PT, R83, R149, RZ, 0x1c1f ;  /* 0x001c1fff95537589 */ /* 0x000f6200000e0000 */
[----:B------:R-:W-:Y:S02]  /*6e00*/  SEL R42, R42, 0x9, !P2 ;  /* 0x000000092a2a7807 */ /* 0x000fe40005000000 */
[----:B------:R-:W-:Y:S01]  /*6e10*/  PLOP3.LUT P2, PT, PT, PT, UP1, 0x40, 0x0 ;  /* 0x000000000000781c */ /* 0x000fe20003f4e818 */
[----:B------:R-:W-:Y:S02]  /*6e20*/  WARPGROUP.DEPBAR.LE gsb0, 0x0 ;  /* 0x00008000000079c5 */ /* 0x000fe40000010000 */
[----:B------:R-:W-:-:S06]  /*6e30*/  WARPGROUP.ARRIVE ;  /* 0x00000000000079c5 */ /* 0x000fcc0000000000 */
[----:B------:R-:W-:Y:S03]  /*6e40*/  HGMMA.64x96x16.F32 R88, gdesc[UR28].tnspB, R88, gsb0 ;  /* 0x416000001c5879f0 */ /* 0x000fe60008000858 */
[----:B------:R-:W-:Y:S02]  /*6e50*/  WARPGROUP.DEPBAR.LE gsb0, 0x0 ;  /* 0x00008000000079c5 */ /* 0x000fe40000010000 */
[----:B------:R1:W-:Y:S06]  /*6e60*/  BAR.ARV R42, 0x100 ;  /* 0x0004002a0000751d */ /* 0x0003ec0000002000 */
[----:B-1----:R-:W-:-:S05]  /*6e70*/  IMAD.U32 R42, RZ, RZ, UR58 ;  /* 0x0000003aff2a7e24 */ /* 0x002fca000f8e00ff */
[----:B------:R-:W-:-:S05]  /*6e80*/  @!P1 LEA R42, R42, UR42, 0x3 ;  /* 0x0000002a2a2a9c11 */ /* 0x000fca000f8e18ff */
[----:B------:R-:W-:-:S05]  /*6e90*/  @!P1 VIADD R42, R42, 0x2d840 ;  /* 0x0002d8402a2a9836 */ /* 0x000fca0000000000 */
[----:B------:R-:W-:-:S04]  /*6ea0*/  @!P1 PRMT R42, RZ, 0x654, R42 ;  /* 0x00000654ff2a9816 */ /* 0x000fc8000000002a */
[----:B------:R1:W-:Y:S02]  /*6eb0*/  @!P1 SYNCS.ARRIVE.TRANS64.RED.A1T0 RZ, [R42+URZ], RZ ;  /* 0x000000ff2aff99a7 */ /* 0x0003e4000810043f */
[----:B-1----:R-:W-:-:S04]  /*6ec0*/  IADD3 R42, -R16, 0x1, -R72 ;  /* 0x00000001102a7810 */ /* 0x002fc80007ffe948 */
[----:B------:R-:W-:-:S05]  /*6ed0*/  IADD3 R81, -R81, UR39, R42 ;  /* 0x0000002751517c10 */ /* 0x000fca000fffe12a */
[C---:B------:R-:W-:Y:S02]  /*6ee0*/  VIADD R82, R81.reuse, UR55 ;  /* 0x0000003751527c36 */ /* 0x040fe40008000000 */
[----:B------:R-:W-:Y:S02]  /*6ef0*/  VIADD R81, R81, UR33 ;  /* 0x0000002151517c36 */ /* 0x000fe40008000000 */
[C---:B-----5:R-:W-:Y:S02]  /*6f00*/  IMAD.IADD R80, R83.reuse, 0x1, R82 ;  /* 0x0000000153507824 */ /* 0x060fe400078e0252 */
        /* <DEDUP_REMOVED lines=15> */
.L_x_10465:
[----:B------:R-:W-:-:S05]  /*7000*/  IMAD.U32 R84, RZ, RZ, UR35 ;  /* 0x00000023ff547e24 */ /* 0x000fca000f8e00ff */
[----:B------:R-:W-:-:S13]  /*7010*/  ISETP.NE.AND P2, PT, R84, 0x1, PT ;  /* 0x000000015400780c */ /* 0x000fda0003f45270 */
[----:B------:R-:W0:Y:S02]  /*7020*/  @P2 LDC.64 R42, c[0x0][0x9e8] ;  /* 0x00027a00ff2a2b82 */ /* 0x000e240000000a00 */
[----:B0-----:R-:W-:-:S05]  /*7030*/  @P2 IMAD.HI.U32 R42, R83, R42, RZ ;  /* 0x0000002a532a2227 */ /* 0x001fca00078e00ff */
[----:B------:R-:W-:-:S07]  /*7040*/  @P2 SHF.R.U32.HI R83, RZ, R43, R42 ;  /* 0x0000002bff532219 */ /* 0x000fce000001162a */
.L_x_10466:
[----:B------:R-:W-:Y:S05]  /*7050*/  BSYNC B0 ;  /* 0x0000000000007941 */ /* 0x000fea0003800000 */
.L_x_10464:
[----:B------:R-:W-:-:S04]  /*7060*/  IMAD R83, R83, R84, -R72 ;  /* 0x0000005453537224 */ /* 0x000fc800078e0a48 */
[----:B------:R-:W-:-:S05]  /*7070*/  IMAD.IADD R83, R83, 0x1, -R16 ;  /* 0x0000000153537824 */ /* 0x000fca00078e0a10 */
[----:B------:R-:W-:Y:S02]  /*7080*/  VIMNMX R79, R79, R83, !PT ;  /* 0x000000534f4f7248 */ /* 0x000fe40007fe0100 */
[----:B------:R-:W-:-:S07]  /*7090*/  VIADDMNMX R80, R83, R84, R80, PT ;  /* 0x0000005453507246 */ /* 0x000fce0003800150 */
.L_x_10463:
        /* <DEDUP_REMOVED lines=23> */
[C---:B------:R-:W-:Y:S02]  /*7210*/  ISETP.GT.AND P3, PT, R79.reuse, 0x19, P2 ;  /* 0x000000194f00780c */ /* 0x040fe40001764270 */
        /* <DEDUP_REMOVED lines=91> */
.L_x_10469:
[----:B------:R-:W-:-:S05]  /*77d0*/  IMAD.U32 R79, RZ, RZ, UR35 ;  /* 0x00000023ff4f7e24 */ /* 0x000fca000f8e00ff */
[----:B------:R-:W-:-:S13]  /*77e0*/  ISETP.NE.AND P3, PT, R79, 0x1, PT ;  /* 0x000000014f00780c */ /* 0x000fda0003f65270 */
[----:B------:R-:W0:Y:S02]  /*77f0*/  @P3 LDC.64 R4, c[0x0][0x9e8] ;  /* 0x00027a00ff043b82 */ /* 0x000e240000000a00 */
[----:B0-----:R-:W-:-:S05]  /*7800*/  @P3 IMAD.HI.U32 R4, R83, R4, RZ ;  /* 0x0000000453043227 */ /* 0x001fca00078e00ff */
[----:B------:R-:W-:-:S07]  /*7810*/  @P3 SHF.R.U32.HI R83, RZ, R5, R4 ;  /* 0x00000005ff533219 */ /* 0x000fce0000011604 */
.L_x_10470:
[----:B------:R-:W-:Y:S05]  /*7820*/  BSYNC B0 ;  /* 0x0000000000007941 */ /* 0x000fea0003800000 */
.L_x_10468:
[----:B------:R-:W-:-:S04]  /*7830*/  IMAD R72, R83, R79, -R72 ;  /* 0x0000004f53487224 */ /* 0x000fc800078e0a48 */
[----:B------:R-:W-:-:S05]  /*7840*/  IMAD.IADD R72, R72, 0x1, -R16 ;  /* 0x0000000148487824 */ /* 0x000fca00078e0a10 */
[----:B------:R-:W-:Y:S02]  /*7850*/  VIMNMX R81, R81, R72, !PT ;  /* 0x0000004851517248 */ /* 0x000fe40007fe0100 */
[----:B------:R-:W-:-:S07]  /*7860*/  VIADDMNMX R82, R72, R79, R82, PT ;  /* 0x0000004f48527246 */ /* 0x000fce0003800152 */
.L_x_10467:
[----:B------:R-:W-:Y:S01]  /*7870*/  FMNMX.FTZ R4, R42, R8, !PT ;  /* 0x000000082a047209 */ /* 0x000fe20007810000 */
[----:B------:R-:W-:Y:S01]  /*7880*/  UMOV UR51, UR57 ;  /* 0x0000003900337c82 */ /* 0x000fe20008000000 */
        /* <DEDUP_REMOVED lines=63> */
[----:B------:R-:W-:Y:S01]  /*7c80*/  FSEL R30, R30, -INF , !P6 ;  /* 0xff8000001e1e7808 */ /* 0x000fe20007000000 */
[----:B------:R-:W0:Y:S01]  /*7c90*/  SHFL.BFLY PT, R5, R4, 0x2, 0x1f ;  /* 0x0c401f0004057f89 */ /* 0x000e2200000e0000 */
[----:B------:R-:W-:-:S02]  /*7ca0*/  ISETP.LT.OR P5, PT, R82, 0x29, P5 ;  /* 0x000000295200780c */ /* 0x000fc40002fa1670 */
[C---:B------:R-:W-:Y:S02]  /*7cb0*/  ISETP.GT.AND P6, PT, R81.reuse, 0x30, P2 ;  /* 0x000000305100780c */ /* 0x040fe400017c4270 */
[----:B------:R-:W-:Y:S02]  /*7cc0*/  FSEL R34, R34, -INF , !P5 ;  /* 0xff80000022227808 */ /* 0x000fe40006800000 */
[----:B------:R-:W-:Y:S02]  /*7cd0*/  ISETP.LT.OR P6, PT, R82, 0x31, P6 ;  /* 0x000000315200780c */ /* 0x000fe400037c1670 */
[----:B------:R-:W-:Y:S02]  /*7ce0*/  ISETP.GT.AND P5, PT, R81, 0x38, P2 ;  /* 0x000000385100780c */ /* 0x000fe400017a4270 */
[----:B------:R-:W-:Y:S02]  /*7cf0*/  FSEL R38, R38, -INF , !P6 ;  /* 0xff80000026267808 */ /* 0x000fe40007000000 */
[----:B------:R-:W-:-:S02]  /*7d00*/  ISETP.LT.OR P5, PT, R82, 0x39, P5 ;  /* 0x000000395200780c */ /* 0x000fc40002fa1670 */
[C---:B------:R-:W-:Y:S02]  /*7d10*/  ISETP.GT.AND P6, PT, R81.reuse, 0x40, P2 ;  /* 0x000000405100780c */ /* 0x040fe400017c4270 */
[----:B------:R-:W-:Y:S02]  /*7d20*/  FSEL R44, R44, -INF , !P5 ;  /* 0xff8000002c2c7808 */ /* 0x000fe40006800000 */
[----:B------:R-:W-:Y:S02]  /*7d30*/  ISETP.LT.OR P6, PT, R82, 0x41, P6 ;  /* 0x000000415200780c */ /* 0x000fe400037c1670 */
[----:B------:R-:W-:Y:S02]  /*7d40*/  ISETP.GT.AND P5, PT, R81, 0x48, P2 ;  /* 0x000000485100780c */ /* 0x000fe400017a4270 */
[----:B------:R-:W-:Y:S02]  /*7d50*/  FSEL R48, R48, -INF , !P6 ;  /* 0xff80000030307808 */ /* 0x000fe40007000000 */
[----:B0-----:R-:W-:-:S02]  /*7d60*/  FMNMX.FTZ R5, R4, R5, !PT ;  /* 0x0000000504057209 */ /* 0x001fc40007810000 */
[----:B------:R-:W-:Y:S02]  /*7d70*/  ISETP.LT.OR P5, PT, R82, 0x49, P5 ;  /* 0x000000495200780c */ /* 0x000fe40002fa1670 */
[C---:B------:R-:W-:Y:S01]  /*7d80*/  ISETP.GT.AND P6, PT, R81.reuse, 0x50, P2 ;  /* 0x000000505100780c */ /* 0x040fe200017c4270 */
[----:B------:R-:W0:Y:S01]  /*7d90*/  SHFL.BFLY PT, R72, R5, 0x1, 0x1f ;  /* 0x0c201f0005487f89 */ /* 0x000e2200000e0000 */
[----:B------:R-:W-:Y:S02]  /*7da0*/  FSEL R52, R52, -INF , !P5 ;  /* 0xff80000034347808 */ /* 0x000fe40006800000 */
[----:B------:R-:W-:Y:S02]  /*7db0*/  ISETP.LT.OR P6, PT, R82, 0x51, P6 ;  /* 0x000000515200780c */ /* 0x000fe400037c1670 */
[----:B------:R-:W-:Y:S02]  /*7dc0*/  ISETP.GT.AND P5, PT, R81, 0x58, P2 ;  /* 0x000000585100780c */ /* 0x000fe400017a4270 */
[----:B------:R-:W-:-:S02]  /*7dd0*/  FSEL R56, R56, -INF , !P6 ;  /* 0xff80000038387808 */ /* 0x000fc40007000000 */
[----:B------:R-:W-:Y:S02]  /*7de0*/  ISETP.LT.OR P5, PT, R82, 0x59, P5 ;  /* 0x000000595200780c */ /* 0x000fe40002fa1670 */
[C---:B------:R-:W-:Y:S02]  /*7df0*/  ISETP.GT.AND P6, PT, R81.reuse, 0x60, P2 ;  /* 0x000000605100780c */ /* 0x040fe400017c4270 */
[----:B------:R-:W-:Y:S02]  /*7e00*/  FSEL R60, R60, -INF , !P5 ;  /* 0xff8000003c3c7808 */ /* 0x000fe40006800000 */
[----:B------:R-:W-:Y:S02]  /*7e10*/  ISETP.LT.OR P6, PT, R82, 0x61, P6 ;  /* 0x000000615200780c */ /* 0x000fe400037c1670 */
[----:B------:R-:W-:Y:S02]  /*7e20*/  ISETP.GT.AND P5, PT, R81, 0x68, P2 ;  /* 0x000000685100780c */ /* 0x000fe400017a4270 */
[----:B------:R-:W-:-:S02]  /*7e30*/  FSEL R64, R64, -INF , !P6 ;  /* 0xff80000040407808 */ /* 0x000fc40007000000 */
[----:B------:R-:W-:Y:S02]  /*7e40*/  ISETP.GT.AND P6, PT, R81, 0x69, P2 ;  /* 0x000000695100780c */ /* 0x000fe400017c4270 */
[----:B------:R-:W-:Y:S02]  /*7e50*/  ISETP.LT.OR P5, PT, R82, 0x69, P5 ;  /* 0x000000695200780c */ /* 0x000fe40002fa1670 */
[----:B0-----:R-:W-:Y:S02]  /*7e60*/  FMNMX.FTZ R72, R5, R72, !PT ;  /* 0x0000004805487209 */ /* 0x001fe40007810000 */
[----:B------:R-:W-:Y:S02]  /*7e70*/  FSEL R68, R68, -INF , !P5 ;  /* 0xff80000044447808 */ /* 0x000fe40006800000 */
[C---:B------:R-:W-:Y:S01]  /*7e80*/  FSETP.NEU.FTZ.AND P3, PT, R72.reuse, -INF , PT ;  /* 0xff8000004800780b */ /* 0x040fe20003f7d000 */
[----:B------:R-:W-:Y:S01]  /*7e90*/  FMUL.FTZ R4, R72, UR34 ;  /* 0x0000002248047c20 */ /* 0x000fe20008410000 */
[----:B------:R-:W-:-:S02]  /*7ea0*/  ISETP.LT.OR P6, PT, R82, 0x6a, P6 ;  /* 0x0000006a5200780c */ /* 0x000fc400037c1670 */
[----:B------:R-:W-:Y:S02]  /*7eb0*/  FSEL R5, R72, RZ, P3 ;  /* 0x000000ff48057208 */ /* 0x000fe40001800000 */
[----:B------:R-:W-:Y:S02]  /*7ec0*/  FSEL R4, R4, RZ, P3 ;  /* 0x000000ff04047208 */ /* 0x000fe40001800000 */
[----:B------:R-:W-:Y:S01]  /*7ed0*/  ISETP.GT.AND P3, PT, R81, 0x1, P2 ;  /* 0x000000015100780c */ /* 0x000fe20001764270 */
[----:B------:R-:W-:Y:S01]  /*7ee0*/  FADD.FTZ R5, -R5, R8 ;  /* 0x0000000805057221 */ /* 0x000fe20000010100 */
[----:B------:R-:W-:Y:S01]  /*7ef0*/  ISETP.GT.AND P5, PT, R81, 0x71, P2 ;  /* 0x000000715100780c */ /* 0x000fe200017a4270 */
[--C-:B------:R-:W-:Y:S01]  /*7f00*/  FFMA.FTZ R42, R42, UR34, -R4.reuse ;  /* 0x000000222a2a7c23 */ /* 0x100fe20008010804 */
[--C-:B------:R-:W-:Y:S01]  /*7f10*/  FFMA.FTZ R43, R43, UR34, -R4.reuse ;  /* 0x000000222b2b7c23 */ /* 0x100fe20008010804 */
[----:B------:R-:W-:Y:S01]  /*7f20*/  FMUL.FTZ R5, R5, UR34 ;  /* 0x0000002205057c20 */ /* 0x000fe20008410000 */
        /* <DEDUP_REMOVED lines=30> */
[----:B------:R0:W1:Y:S01]  /*8110*/  MUFU.EX2 R8, R5 ;  /* 0x0000000500087308 */ /* 0x0000620000000800 */
[----:B------:R-:W-:-:S02]  /*8120*/  ISETP.LT.OR P3, PT, R82, 0x2, P3 ;  /* 0x000000025200780c */ /* 0x000fc40001f61670 */
[----:B------:R-:W-:Y:S02]  /*8130*/  FSEL R69, R69, -INF , !P6 ;  /* 0xff80000045457808 */ /* 0x000fe40007000000 */
[----:B------:R-:W-:Y:S02]  /*8140*/  FSEL R7, R7, -INF , !P3 ;  /* 0xff80000007077808 */ /* 0x000fe40005800000 */
[----:B------:R-:W-:Y:S01]  /*8150*/  ISETP.GT.AND P3, PT, R81, 0x11, P2 ;  /* 0x000000115100780c */ /* 0x000fe20001764270 */
[----:B------:R-:W2:Y:S01]  /*8160*/  MUFU.EX2 R4, R42 ;  /* 0x0000002a00047308 */ /* 0x000ea20000000800 */
[----:B0-----:R-:W-:Y:S02]  /*8170*/  FSEL R5, R6, -INF , !P4 ;  /* 0xff80000006057808 */ /* 0x001fe40006000000 */
[----:B------:R-:W-:Y:S02]  /*8180*/  ISETP.LT.OR P3, PT, R82, 0x12, P3 ;  /* 0x000000125200780c */ /* 0x000fe40001f61670 */
[----:B------:R-:W-:-:S02]  /*8190*/  FMNMX.FTZ R6, R5, R9, !PT ;  /* 0x0000000905067209 */ /* 0x000fc40007810000 */
[----:B------:R-:W-:Y:S01]  /*81a0*/  FSEL R21, R21, -INF , !P3 ;  /* 0xff80000015157808 */ /* 0x000fe20005800000 */
[----:B------:R-:W0:Y:S01]  /*81b0*/  MUFU.EX2 R43, R43 ;  /* 0x0000002b002b7308 */ /* 0x000e220000000800 */
[C---:B------:R-:W-:Y:S01]  /*81c0*/  ISETP.GT.AND P3, PT, R81.reuse, 0x21, P2 ;  /* 0x000000215100780c */ /* 0x040fe20001764270 */
[-C--:B-1----:R-:W-:Y:S01]  /*81d0*/  FMUL.FTZ R88, R88, R8.reuse ;  /* 0x0000000858587220 */ /* 0x082fe20000410000 */
[----:B------:R-:W-:Y:S01]  /*81e0*/  ISETP.GT.AND P4, PT, R81, 0x78, P2 ;  /* 0x000000785100780c */ /* 0x000fe20001784270 */
[-C--:B------:R-:W-:Y:S01]  /*81f0*/  FMUL.FTZ R89, R89, R8.reuse ;  /* 0x0000000859597220 */ /* 0x080fe20000410000 */
[----:B------:R-:W-:Y:S01]  /*8200*/  ISETP.LT.OR P3, PT, R82, 0x22, P3 ;  /* 0x000000225200780c */ /* 0x000fe20001f61670 */
[-C--:B------:R-:W-:Y:S01]  /*8210*/  FMUL.FTZ R92, R92, R8.reuse ;  /* 0x000000085c5c7220 */ /* 0x080fe20000410000 */
[----:B------:R-:W-:Y:S01]  /*8220*/  ISETP.LT.OR P5, PT, R82, 0x72, P5 ;  /* 0x000000725200780c */ /* 0x000fe20002fa1670 */
[----:B------:R-:W-:Y:S01]  /*8230*/  MUFU.EX2 R15, R15 ;  /* 0x0000000f000f7308 */ /* 0x000fe20000000800 */
[----:B--2---:R-:W-:Y:S01]  /*8240*/  FFMA.FTZ R3, R8, R3, R4 ;  /* 0x0000000308037223 */ /* 0x004fe20000010004 */
[----:B------:R-:W-:Y:S01]  /*8250*/  FSEL R31, R31, -INF , !P3 ;  /* 0xff8000001f1f7808 */ /* 0x000fe20005800000 */
[-C--:B------:R-:W-:Y:S01]  /*8260*/  FMUL.FTZ R93, R93, R8.reuse ;  /* 0x000000085d5d7220 */ /* 0x080fe20000410000 */
[----:B------:R-:W-:Y:S01]  /*8270*/  ISETP.GT.AND P3, PT, R81, 0x31, P2 ;  /* 0x000000315100780c */ /* 0x000fe20001764270 */
[-C--:B------:R-:W-:Y:S01]  /*8280*/  FMUL.FTZ R96, R96, R8.reuse ;  /* 0x0000000860607220 */ /* 0x080fe20000410000 */
[C---:B------:R-:W-:Y:S01]  /*8290*/  ISETP.LT.OR P4, PT, R82.reuse, 0x79, P4 ;  /* 0x000000795200780c */ /* 0x040fe20002781670 */
[----:B------:R-:W-:Y:S01]  /*82a0*/  FMUL.FTZ R97, R97, R8 ;  /* 0x0000000861617220 */ /* 0x000fe20000410000 */
[----:B------:R-:W-:Y:S01]  /*82b0*/  ISETP.LT.OR P3, PT, R82, 0x32, P3 ;  /* 0x000000325200780c */ /* 0x000fe20001f61670 */
[C---:B0-----:R-:W-:Y:S01]  /*82c0*/  FADD.FTZ R3, R43.reuse, R3 ;  /* 0x000000032b037221 */ /* 0x041fe20000010000 */
[----:B------:R-:W-:Y:S01]  /*82d0*/  F2FP.F16.F32.PACK_AB R4, R43, R4 ;  /* 0x000000042b04723e */ /* 0x000fe200000000ff */
[----:B------:R-:W-:Y:S01]  /*82e0*/  MUFU.EX2 R25, R25 ;  /* 0x0000001900197308 */ /* 0x000fe20000000800 */
[----:B------:R-:W-:Y:S01]  /*82f0*/  FMNMX.FTZ R43, R7, R6, !PT ;  /* 0x00000006072b7209 */ /* 0x000fe20007810000 */
[-C--:B------:R-:W-:Y:S01]  /*8300*/  FMUL.FTZ R100, R100, R8.reuse ;  /* 0x0000000864647220 */ /* 0x080fe20000410000 */
[----:B------:R-:W-:Y:S01]  /*8310*/  FSEL R39, R39, -INF , !P3 ;  /* 0xff80000027277808 */ /* 0x000fe20005800000 */
[-C--:B------:R-:W-:Y:S01]  /*8320*/  FMUL.FTZ R101, R101, R8.reuse ;  /* 0x0000000865657220 */ /* 0x080fe20000410000 */
[----:B------:R-:W-:Y:S01]  /*8330*/  FMNMX.FTZ R6, R12, R43, !PT ;  /* 0x0000002b0c067209 */ /* 0x000fe20007810000 */
[----:B------:R-:W-:Y:S01]  /*8340*/  FMUL.FTZ R104, R104, R8 ;  /* 0x0000000868687220 */ /* 0x000fe20000410000 */
[----:B------:R-:W-:Y:S01]  /*8350*/  ISETP.GT.AND P3, PT, R81, 0x41, P2 ;  /* 0x000000415100780c */ /* 0x000fe20001764270 */
[----:B------:R-:W-:Y:S01]  /*8360*/  MUFU.EX2 R28, R28 ;  /* 0x0000001c001c7308 */ /* 0x000fe20000000800 */
[----:B------:R-:W-:Y:S01]  /*8370*/  FMNMX.FTZ R43, R13, R6, !PT ;  /* 0x000000060d2b7209 */ /* 0x000fe20007810000 */
[-C--:B------:R-:W-:Y:S01]  /*8380*/  FMUL.FTZ R105, R105, R8.reuse ;  /* 0x0000000869697220 */ /* 0x080fe20000410000 */
[----:B------:R-:W-:Y:S01]  /*8390*/  ISETP.LT.OR P3, PT, R82, 0x42, P3 ;  /* 0x000000425200780c */ /* 0x000fe20001f61670 */
[-C--:B------:R-:W-:Y:S01]  /*83a0*/  FMUL.FTZ R108, R108, R8.reuse ;  /* 0x000000086c6c7220 */ /* 0x080fe20000410000 */
[----:B------:R-:W-:Y:S01]  /*83b0*/  FMNMX.FTZ R6, R20, R43, !PT ;  /* 0x0000002b14067209 */ /* 0x000fe20007810000 */
[----:B------:R-:W-:Y:S01]  /*83c0*/  FMUL.FTZ R109, R109, R8 ;  /* 0x000000086d6d7220 */ /* 0x000fe20000410000 */
[----:B------:R-:W-:Y:S01]  /*83d0*/  FSEL R49, R49, -INF , !P3 ;  /* 0xff80000031317808 */ /* 0x000fe20005800000 */
[----:B------:R-:W-:Y:S01]  /*83e0*/  MUFU.EX2 R29, R29 ;  /* 0x0000001d001d7308 */ /* 0x000fe20000000800 */
[----:B------:R-:W-:Y:S01]  /*83f0*/  FMNMX.FTZ R43, R21, R6, !PT ;  /* 0x00000006152b7209 */ /* 0x000fe20007810000 */
[-C--:B------:R-:W-:Y:S01]  /*8400*/  FMUL.FTZ R112, R112, R8.reuse ;  /* 0x0000000870707220 */ /* 0x080fe20000410000 */
[----:B------:R-:W-:Y:S01]  /*8410*/  ISETP.GT.AND P3, PT, R81, 0x51, P2 ;  /* 0x000000515100780c */ /* 0x000fe20001764270 */
[-C--:B------:R-:W-:Y:S01]  /*8420*/  FMUL.FTZ R113, R113, R8.reuse ;  /* 0x0000000871717220 */ /* 0x080fe20000410000 */
[----:B------:R-:W-:Y:S01]  /*8430*/  FMNMX.FTZ R6, R26, R43, !PT ;  /* 0x0000002b1a067209 */ /* 0x000fe20007810000 */
[----:B------:R-:W-:Y:S01]  /*8440*/  FMUL.FTZ R116, R116, R8 ;  /* 0x0000000874747220 */ /* 0x000fe20000410000 */
[----:B------:R-:W-:Y:S01]  /*8450*/  ISETP.LT.OR P3, PT, R82, 0x52, P3 ;  /* 0x000000525200780c */ /* 0x000fe20001f61670 */
        /* <DEDUP_REMOVED lines=26> */
[----:B------:R-:W-:Y:S01]  /*8600*/  IMAD.MOV.U32 R8, RZ, RZ, R72 ;  /* 0x000000ffff087224 */ /* 0x000fe200078e0048 */
[----:B------:R-:W-:-:S02]  /*8610*/  FSEL R70, R70, -INF , !P3 ;  /* 0xff80000046467808 */ /* 0x000fc40005800000 */
[----:B------:R-:W-:Y:S02]  /*8620*/  FMNMX.FTZ R6, R44, R43, !PT ;  /* 0x0000002b2c067209 */ /* 0x000fe40007810000 */
[----:B------:R-:W-:Y:S01]  /*8630*/  ISETP.GT.AND P2, PT, R81, 0x79, P2 ;  /* 0x000000795100780c */ /* 0x000fe20001744270 */
[----:B------:R-:W-:Y:S01]  /*8640*/  MUFU.EX2 R46, R46 ;  /* 0x0000002e002e7308 */ /* 0x000fe20000000800 */
[----:B------:R-:W-:Y:S02]  /*8650*/  FMNMX.FTZ R43, R45, R6, !PT ;  /* 0x000000062d2b7209 */ /* 0x000fe40007810000 */
[----:B------:R-:W-:Y:S02]  /*8660*/  FSEL R71, R71, -INF , !P5 ;  /* 0xff80000047477808 */ /* 0x000fe40006800000 */
[----:B------:R-:W-:Y:S02]  /*8670*/  FMNMX.FTZ R6, R48, R43, !PT ;  /* 0x0000002b30067209 */ /* 0x000fe40007810000 */
[----:B------:R-:W-:Y:S01]  /*8680*/  ISETP.LT.OR P2, PT, R82, 0x7a, P2 ;  /* 0x0000007a5200780c */ /* 0x000fe20001741670 */
[----:B------:R-:W-:Y:S01]  /*8690*/  MUFU.EX2 R47, R47 ;  /* 0x0000002f002f7308 */ /* 0x000fe20000000800 */
[----:B------:R-:W-:-:S02]  /*86a0*/  FMNMX.FTZ R43, R49, R6, !PT ;  /* 0x00000006312b7209 */ /* 0x000fc40007810000 */
[----:B------:R-:W-:Y:S02]  /*86b0*/  FSEL R74, R74, -INF , !P4 ;  /* 0xff8000004a4a7808 */ /* 0x000fe40006000000 */
[----:B------:R-:W-:Y:S02]  /*86c0*/  FMNMX.FTZ R6, R52, R43, !PT ;  /* 0x0000002b34067209 */ /* 0x000fe40007810000 */
[----:B------:R-:W-:Y:S01]  /*86d0*/  FSEL R76, R76, -INF , !P2 ;  /* 0xff8000004c4c7808 */ /* 0x000fe20005000000 */
        /* <DEDUP_REMOVED lines=25> */
[----:B------:R0:W1:Y:S08]  /*8870*/  MUFU.EX2 R6, R10 ;  /* 0x0000000a00067308 */ /* 0x0000700000000800 */
[----:B------:R-:W-:Y:S01]  /*8880*/  MUFU.EX2 R67, R67 ;  /* 0x0000004300437308 */ /* 0x000fe20000000800 */
[----:B0-----:R-:W0:Y:S07]  /*8890*/  SHFL.BFLY PT, R10, R42, 0x1, 0x1f ;  /* 0x0c201f002a0a7f89 */ /* 0x001e2e00000e0000 */
[----:B------:R-:W-:Y:S01]  /*88a0*/  MUFU.EX2 R73, R73 ;  /* 0x0000004900497308 */ /* 0x000fe20000000800 */
[----:B-1----:R-:W-:Y:S01]  /*88b0*/  FADD.FTZ R3, R6, R3 ;  /* 0x0000000306037221 */ /* 0x002fe20000010000 */
[----:B------:R-:W-:-:S03]  /*88c0*/  F2FP.F16.F32.PACK_AB R6, R43, R6 ;  /* 0x000000062b06723e */ /* 0x000fc600000000ff */
[----:B------:R-:W-:-:S03]  /*88d0*/  FADD.FTZ R11, R43, R3 ;  /* 0x000000032b0b7221 */ /* 0x000fc60000010000 */
        /* <DEDUP_REMOVED lines=11> */
[----:B------:R-:W-:Y:S02]  /*8990*/  IMAD.U32 R5, RZ, RZ, UR48 ;  /* 0x00000030ff057e24 */ /* 0x000fe4000f8e00ff */
[--C-:B------:R-:W-:Y:S01]  /*89a0*/  FFMA.FTZ R34, R34, UR34, -R3.reuse ;  /* 0x0000002222227c23 */ /* 0x100fe20008010803 */
[----:B------:R-:W-:Y:S01]  /*89b0*/  MUFU.EX2 R43, R43 ;  /* 0x0000002b002b7308 */ /* 0x000fe20000000800 */
[--C-:B------:R-:W-:Y:S01]  /*89c0*/  FFMA.FTZ R35, R35, UR34, -R3.reuse ;  /* 0x0000002223237c23 */ /* 0x100fe20008010803 */
[--C-:B------:R-:W-:Y:S01]  /*89d0*/  FFMA.FTZ R56, R56, UR34, -R3.reuse ;  /* 0x0000002238387c23 */ /* 0x100fe20008010803 */
[----:B------:R-:W-:Y:S01]  /*89e0*/  @!P1 LEA R5, R5, UR42, 0x3 ;  /* 0x0000002a05059c11 */ /* 0x000fe2000f8e18ff */
[--C-:B------:R-:W-:Y:S01]  /*89f0*/  FFMA.FTZ R65, R65, UR34, -R3.reuse ;  /* 0x0000002241417c23 */ /* 0x100fe20008010803 */
[--C-:B------:R-:W-:Y:S01]  /*8a00*/  FFMA.FTZ R68, R68, UR34, -R3.reuse ;  /* 0x0000002244447c23 */ /* 0x100fe20008010803 */
[--C-:B------:R-:W-:Y:S01]  /*8a10*/  FFMA.FTZ R69, R69, UR34, -R3.reuse ;  /* 0x0000002245457c23 */ /* 0x100fe20008010803 */
[----:B------:R-:W-:Y:S01]  /*8a20*/  FFMA.FTZ R70, R70, UR34, -R3 ;  /* 0x0000002246467c23 */ /* 0x000fe20008010803 */
[----:B------:R-:W0:Y:S01]  /*8a30*/  MUFU.EX2 R42, R79 ;  /* 0x0000004f002a7308 */ /* 0x000e220000000800 */
[----:B------:R-:W-:-:S02]  /*8a40*/  @!P1 VIADD R5, R5, 0x2d860 ;  /* 0x0002d86005059836 */ /* 0x000fc40000000000 */
[--C-:B------:R-:W-:Y:S01]  /*8a50*/  FFMA.FTZ R71, R71, UR34, -R3.reuse ;  /* 0x0000002247477c23 */ /* 0x100fe20008010803 */
[----:B------:R-:W-:Y:S01]  /*8a60*/  FFMA.FTZ R74, R74, UR34, -R3 ;  /* 0x000000224a4a7c23 */ /* 0x000fe20008010803 */
[----:B------:R-:W-:Y:S01]  /*8a70*/  UMOV UR48, UR58 ;  /* 0x0000003a00307c82 */ /* 0x000fe20008000000 */
[----:B------:R-:W-:Y:S02]  /*8a80*/  @!P1 PRMT R5, RZ, 0x654, R5 ;  /* 0x00000654ff059816 */ /* 0x000fe40000000005 */
[----:B------:R-:W-:Y:S02]  /*8a90*/  MUFU.EX2 R12, R12 ;  /* 0x0000000c000c7308 */ /* 0x000fe40000000800 */
[----:B------:R0:W-:Y:S06]  /*8aa0*/  @!P1 SYNCS.ARRIVE.TRANS64.RED.A1T0 RZ, [R5+URZ], RZ ;  /* 0x000000ff05ff99a7 */ /* 0x0001ec000810043f */
[----:B------:R-:W1:Y:S01]  /*8ab0*/  MUFU.EX2 R13, R13 ;  /* 0x0000000d000d7308 */ /* 0x000e620000000800 */
[----:B0-----:R-:W-:-:S07]  /*8ac0*/  F2FP.F16.F32.PACK_AB R5, R43, R42 ;  /* 0x0000002a2b05723e */ /* 0x001fce00000000ff */
[----:B------:R-:W-:Y:S08]  /*8ad0*/  MUFU.EX2 R34, R34 ;  /* 0x0000002200227308 */ /* 0x000ff00000000800 */
[----:B------:R-:W-:Y:S01]  /*8ae0*/  MUFU.EX2 R35, R35 ;  /* 0x0000002300237308 */ /* 0x000fe20000000800 */
[----:B-1----:R-:W-:-:S05]  /*8af0*/  F2FP.F16.F32.PACK_AB R7, R13, R12 ;  /* 0x0000000c0d07723e */ /* 0x002fca00000000ff */
[----:B------:R0:W-:Y:S02]  /*8b00*/  STSM.16.M88.4 [R17+0x21800], R4 ;  /* 0x0218000411007844 */ /* 0x0001e40000000200 */
[----:B------:R-:W-:Y:S08]  /*8b10*/  MUFU.EX2 R68, R68 ;  /* 0x0000004400447308 */ /* 0x000ff00000000800 */
[----:B------:R-:W-:Y:S01]  /*8b20*/  MUFU.EX2 R69, R69 ;  /* 0x0000004500457308 */ /* 0x000fe20000000800 */
[--C-:B0-----:R-:W-:Y:S01]  /*8b30*/  FFMA.FTZ R5, R20, UR34, -R3.reuse ;  /* 0x0000002214057c23 */ /* 0x101fe20008010803 */
[--C-:B------:R-:W-:Y:S01]  /*8b40*/  FFMA.FTZ R20, R26, UR34, -R3.reuse ;  /* 0x000000221a147c23 */ /* 0x100fe20008010803 */
[--C-:B------:R-:W-:Y:S01]  /*8b50*/  FFMA.FTZ R26, R27, UR34, -R3.reuse ;  /* 0x000000221b1a7c23 */ /* 0x100fe20008010803 */
[----:B------:R-:W-:Y:S01]  /*8b60*/  FFMA.FTZ R27, R30, UR34, -R3 ;  /* 0x000000221e1b7c23 */ /* 0x000fe20008010803 */
[----:B------:R-:W-:-:S03]  /*8b70*/  FSEL R30, R10, RZ, P2 ;  /* 0x000000ff0a1e7208 */ /* 0x000fc60001000000 */
[----:B------:R-:W0:Y:S01]  /*8b80*/  MUFU.EX2 R4, R14 ;  /* 0x0000000e00047308 */ /* 0x000e220000000800 */
[--C-:B------:R-:W-:Y:S01]  /*8b90*/  FFMA.FTZ R7, R21, UR34, -R3.reuse ;  /* 0x0000002215077c23 */ /* 0x100fe20008010803 */
[--C-:B------:R-:W-:Y:S01]  /*8ba0*/  FFMA.FTZ R21, R38, UR34, -R3.reuse ;  /* 0x0000002226157c23 */ /* 0x100fe20008010803 */
[----:B------:R-:W-:Y:S01]  /*8bb0*/  FFMA.FTZ R38, R49, UR34, -R3 ;  /* 0x0000002231267c23 */ /* 0x000fe20008010803 */
[----:B------:R-:W-:Y:S01]  /*8bc0*/  FADD.FTZ R30, -R30, R9 ;  /* 0x000000091e1e7221 */ /* 0x000fe20000010100 */
[C---:B------:R-:W-:Y:S01]  /*8bd0*/  ISETP.GT.AND P2, PT, R0.reuse, UR59, PT ;  /* 0x0000003b00007c0c */ /* 0x040fe2000bf44270 */
[----:B------:R-:W-:Y:S02]  /*8be0*/  VIADD R0, R0, 0xffffffff ;  /* 0xffffffff00007836 */ /* 0x000fe40000000000 */
[----:B------:R-:W-:Y:S01]  /*8bf0*/  FMUL.FTZ R9, R30, UR34 ;  /* 0x000000221e097c20 */ /* 0x000fe20008410000 */
[----:B------:R-:W-:Y:S01]  /*8c00*/  MUFU.EX2 R5, R5 ;  /* 0x0000000500057308 */ /* 0x000fe20000000800 */
[--C-:B------:R-:W-:Y:S01]  /*8c10*/  FFMA.FTZ R30, R39, UR34, -R3.reuse ;  /* 0x00000022271e7c23 */ /* 0x100fe20008010803 */
[----:B------:R-:W-:-:S06]  /*8c20*/  FFMA.FTZ R39, R52, UR34, -R3 ;  /* 0x0000002234277c23 */ /* 0x000fcc0008010803 */
[----:B------:R-:W1:Y:S01]  /*8c30*/  MUFU.EX2 R9, R9 ;  /* 0x0000000900097308 */ /* 0x000e620000000800 */
[----:B0-----:R-:W-:Y:S01]  /*8c40*/  FADD.FTZ R52, R4, R11 ;  /* 0x0000000b04347221 */ /* 0x001fe20000010000 */
[----:B------:R-:W-:-:S03]  /*8c50*/  F2FP.F16.F32.PACK_AB R4, R15, R4 ;  /* 0x000000040f04723e */ /* 0x000fc600000000ff */
[----:B------:R-:W-:-:S03]  /*8c60*/  FADD.FTZ R11, R15, R52 ;  /* 0x000000340f0b7221 */ /* 0x000fc60000010000 */
[----:B------:R-:W0:Y:S08]  /*8c70*/  MUFU.EX2 R6, R24 ;  /* 0x0000001800067308 */ /* 0x000e300000000800 */
[----:B------:R-:W2:Y:S01]  /*8c80*/  MUFU.EX2 R7, R7 ;  /* 0x0000000700077308 */ /* 0x000ea20000000800 */
[----:B-1----:R-:W-:Y:S01]  /*8c90*/  FFMA.FTZ R42, R9, R2, R42 ;  /* 0x00000002092a7223 */ /* 0x002fe2000001002a */
[--C-:B------:R-:W-:Y:S01]  /*8ca0*/  FFMA.FTZ R2, R45, UR34, -R3.reuse ;  /* 0x000000222d027c23 */ /* 0x100fe20008010803 */
[--C-:B------:R-:W-:Y:S01]  /*8cb0*/  FFMA.FTZ R45, R57, UR34, -R3.reuse ;  /* 0x00000022392d7c23 */ /* 0x100fe20008010803 */
[-C--:B------:R-:W-:Y:S01]  /*8cc0*/  FMUL.FTZ R90, R90, R9.reuse ;  /* 0x000000095a5a7220 */ /* 0x080fe20000410000 */
[----:B------:R-:W-:Y:S01]  /*8cd0*/  FADD.FTZ R43, R43, R42 ;  /* 0x0000002a2b2b7221 */ /* 0x000fe20000010000 */
[----:B------:R-:W-:Y:S01]  /*8ce0*/  FFMA.FTZ R42, R64, UR34, -R3 ;  /* 0x00000022402a7c23 */ /* 0x000fe20008010803 */
[-C--:B------:R-:W-:Y:S01]  /*8cf0*/  FMUL.FTZ R91, R91, R9.reuse ;  /* 0x000000095b5b7220 */ /* 0x080fe20000410000 */
[----:B------:R-:W1:Y:S01]  /*8d00*/  MUFU.EX2 R20, R20 ;  /* 0x0000001400147308 */ /* 0x000e620000000800 */
[----:B------:R-:W-:Y:S01]  /*8d10*/  FADD.FTZ R12, R12, R43 ;  /* 0x0000002b0c0c7221 */ /* 0x000fe20000010000 */
[----:B0-----:R-:W-:Y:S01]  /*8d20*/  FADD.FTZ R52, R6, R11 ;  /* 0x0000000b06347221 */ /* 0x001fe20000010000 */
[----:B------:R-:W-:Y:S01]  /*8d30*/  F2FP.F16.F32.PACK_AB R6, R25, R6 ;  /* 0x000000061906723e */ /* 0x000fe200000000ff */
[----:B------:R-:W-:Y:S01]  /*8d40*/  FFMA.FTZ R43, R60, UR34, -R3 ;  /* 0x000000223c2b7c23 */ /* 0x000fe20008010803 */
[----:B------:R-:W-:Y:S01]  /*8d50*/  FADD.FTZ R12, R13, R12 ;  /* 0x0000000c0d0c7221 */ /* 0x000fe20000010000 */
[----:B------:R-:W-:Y:S01]  /*8d60*/  FADD.FTZ R15, R25, R52 ;  /* 0x00000034190f7221 */ /* 0x000fe20000010000 */
[----:B------:R-:W-:Y:S01]  /*8d70*/  FMUL.FTZ R94, R94, R9 ;  /* 0x000000095e5e7220 */ /* 0x000fe20000410000 */
[----:B------:R-:W0:Y:S01]  /*8d80*/  MUFU.EX2 R26, R26 ;  /* 0x0000001a001a7308 */ /* 0x000e220000000800 */
[----:B------:R-:W-:Y:S01]  /*8d90*/  FADD.FTZ R12, R5, R12 ;  /* 0x0000000c050c7221 */ /* 0x000fe20000010000 */
[----:B------:R-:W-:Y:S01]  /*8da0*/  FADD.FTZ R52, R28, R15 ;  /* 0x0000000f1c347221 */ /* 0x000fe20000010000 */
[----:B--2---:R-:W-:Y:S01]  /*8db0*/  F2FP.F16.F32.PACK_AB R5, R7, R5 ;  /* 0x000000050705723e */ /* 0x004fe200000000ff */
[-C--:B------:R-:W-:Y:S01]  /*8dc0*/  FMUL.FTZ R95, R95, R9.reuse ;  /* 0x000000095f5f7220 */ /* 0x080fe20000410000 */
[----:B------:R-:W-:Y:S01]  /*8dd0*/  FADD.FTZ R13, R7, R12 ;  /* 0x0000000c070d7221 */ /* 0x000fe20000010000 */
[----:B------:R-:W-:Y:S01]  /*8de0*/  FADD.FTZ R15, R29, R52 ;  /* 0x000000341d0f7221 */ /* 0x000fe20000010000 */
[-C--:B------:R-:W-:Y:S01]  /*8df0*/  FMUL.FTZ R98, R98, R9.reuse ;  /* 0x0000000962627220 */ /* 0x080fe20000410000 */
[----:B------:R2:W-:Y:S01]  /*8e00*/  MUFU.EX2 R14, R32 ;  /* 0x00000020000e7308 */ /* 0x0005e20000000800 */
        /* <DEDUP_REMOVED lines=8> */
[----:B--2---:R-:W-:Y:S01]  /*8e90*/  FFMA.FTZ R32, R31, UR34, -R3 ;  /* 0x000000221f207c23 */ /* 0x004fe20008010803 */
[----:B0-----:R-:W-:Y:S01]  /*8ea0*/  FADD.FTZ R12, R26, R13 ;  /* 0x0000000d1a0c7221 */ /* 0x001fe20000010000 */
[--C-:B------:R-:W-:Y:S01]  /*8eb0*/  FFMA.FTZ R31, R44, UR34, -R3.reuse ;  /* 0x000000222c1f7c23 */ /* 0x100fe20008010803 */
[----:B------:R-:W-:Y:S01]  /*8ec0*/  F2FP.F16.F32.PACK_AB R7, R26, R20 ;  /* 0x000000141a07723e */ /* 0x000fe200000000ff */
[----:B------:R-:W-:Y:S01]  /*8ed0*/  FFMA.FTZ R44, R61, UR34, -R3 ;  /* 0x000000223d2c7c23 */ /* 0x000fe20008010803 */
[-C--:B------:R-:W-:Y:S01]  /*8ee0*/  FMUL.FTZ R111, R111, R9.reuse ;  /* 0x000000096f6f7220 */ /* 0x080fe20000410000 */
[-C--:B------:R-:W-:Y:S01]  /*8ef0*/  FMUL.FTZ R114, R114, R9.reuse ;  /* 0x0000000972727220 */ /* 0x080fe20000410000 */
[----:B------:R-:W0:Y:S01]  /*8f00*/  MUFU.EX2 R32, R32 ;  /* 0x0000002000207308 */ /* 0x000e220000000800 */
[----:B------:R2:W-:Y:S01]  /*8f10*/  STSM.16.M88.4 [R22], R4 ;  /* 0x0000000416007844 */ /* 0x0005e20000000200 */
[-C--:B------:R-:W-:Y:S01]  /*8f20*/  FMUL.FTZ R115, R115, R9.reuse ;  /* 0x0000000973737220 */ /* 0x080fe20000410000 */
[-C--:B------:R-:W-:Y:S01]  /*8f30*/  FMUL.FTZ R118, R118, R9.reuse ;  /* 0x0000000976767220 */ /* 0x080fe20000410000 */
[-C--:B------:R-:W-:Y:S01]  /*8f40*/  FMUL.FTZ R119, R119, R9.reuse ;  /* 0x0000000977777220 */ /* 0x080fe20000410000 */
[-C--:B------:R-:W-:Y:S01]  /*8f50*/  FMUL.FTZ R122, R122, R9.reuse ;  /* 0x000000097a7a7220 */ /* 0x080fe20000410000 */
[-C--:B------:R-:W-:Y:S01]  /*8f60*/  FMUL.FTZ R123, R123, R9.reuse ;  /* 0x000000097b7b7220 */ /* 0x080fe20000410000 */
[-C--:B------:R-:W-:Y:S01]  /*8f70*/  FMUL.FTZ R126, R126, R9.reuse ;  /* 0x000000097e7e7220 */ /* 0x080fe20000410000 */
[----:B------:R3:W4:Y:S01]  /*8f80*/  MUFU.EX2 R24, R36 ;  /* 0x0000002400187308 */ /* 0x0007220000000800 */
[----:B-1----:R-:W-:Y:S01]  /*8f90*/  FADD.FTZ R13, R27, R12 ;  /* 0x0000000c1b0d7221 */ /* 0x002fe20000010000 */
[----:B------:R-:W-:Y:S01]  /*8fa0*/  FADD.FTZ R12, R14, R15 ;  /* 0x0000000f0e0c7221 */ /* 0x000fe20000010000 */
[----:B------:R-:W-:Y:S01]  /*8fb0*/  F2FP.F16.F32.PACK_AB R14, R33, R14 ;  /* 0x0000000e210e723e */ /* 0x000fe200000000ff */
[-C--:B------:R-:W-:Y:S01]  /*8fc0*/  FMUL.FTZ R127, R127, R9.reuse ;  /* 0x000000097f7f7220 */ /* 0x080fe20000410000 */
[-C--:B------:R-:W-:Y:S01]  /*8fd0*/  FMUL.FTZ R130, R130, R9.reuse ;  /* 0x0000000982827220 */ /* 0x080fe20000410000 */
[----:B------:R-:W-:Y:S01]  /*8fe0*/  FADD.FTZ R15, R33, R12 ;  /* 0x0000000c210f7221 */ /* 0x000fe20000010000 */
[-C--:B------:R-:W-:Y:S01]  /*8ff0*/  FMUL.FTZ R131, R131, R9.reuse ;  /* 0x0000000983837220 */ /* 0x080fe20000410000 */
[----:B------:R-:W1:Y:S01]  /*9000*/  MUFU.EX2 R21, R21 ;  /* 0x0000001500157308 */ /* 0x000e620000000800 */
[----:B0-----:R-:W-:Y:S01]  /*9010*/  FADD.FTZ R13, R32, R13 ;  /* 0x0000000d200d7221 */ /* 0x001fe20000010000 */
[--C-:B---3--:R-:W-:Y:S01]  /*9020*/  FFMA.FTZ R36, R48, UR34, -R3.reuse ;  /* 0x0000002230247c23 */ /* 0x108fe20008010803 */
[--C-:B------:R-:W-:Y:S01]  /*9030*/  FFMA.FTZ R48, R53, UR34, -R3.reuse ;  /* 0x0000002235307c23 */ /* 0x100fe20008010803 */
[----:B------:R-:W-:Y:S01]  /*9040*/  FFMA.FTZ R3, R76, UR34, -R3 ;  /* 0x000000224c037c23 */ /* 0x000fe20008010803 */
[----:B------:R-:W-:Y:S01]  /*9050*/  FADD.FTZ R12, R34, R13 ;  /* 0x0000000d220c7221 */ /* 0x000fe20000010000 */
[----:B--2---:R-:W-:Y:S01]  /*9060*/  F2FP.F16.F32.PACK_AB R4, R47, R46 ;  /* 0x0000002e2f04723e */ /* 0x004fe200000000ff */
[-C--:B------:R-:W-:Y:S01]  /*9070*/  FMUL.FTZ R134, R134, R9.reuse ;  /* 0x0000000986867220 */ /* 0x080fe20000410000 */
[----:B------:R-:W0:Y:S01]  /*9080*/  MUFU.EX2 R30, R30 ;  /* 0x0000001e001e7308 */ /* 0x000e220000000800 */
[----:B----4-:R-:W-:Y:S01]  /*9090*/  FADD.FTZ R52, R24, R15 ;  /* 0x0000000f18347221 */ /* 0x010fe20000010000 */
[----:B------:R-:W-:Y:S01]  /*90a0*/  FADD.FTZ R12, R35, R12 ;  /* 0x0000000c230c7221 */ /* 0x000fe20000010000 */
[----:B------:R-:W-:Y:S01]  /*90b0*/  F2FP.F16.F32.PACK_AB R24, R37, R24 ;  /* 0x000000182518723e */ /* 0x000fe200000000ff */
[----:B------:R-:W-:Y:S01]  /*90c0*/  FMUL.FTZ R135, R135, R9 ;  /* 0x0000000987877220 */ /* 0x000fe20000410000 */
[----:B------:R-:W-:Y:S01]  /*90d0*/  FADD.FTZ R15, R37, R52 ;  /* 0x00000034250f7221 */ /* 0x000fe20000010000 */
[----:B------:R-:W-:Y:S01]  /*90e0*/  F2FP.F16.F32.PACK_AB R6, R51, R50 ;  /* 0x000000323306723e */ /* 0x000fe200000000ff */
[----:B------:R-:W-:Y:S01]  /*90f0*/  IMAD.MOV.U32 R9, RZ, RZ, R10 ;  /* 0x000000ffff097224 */ /* 0x000fe200078e000a */
[----:B------:R-:W2:Y:S01]  /*9100*/  MUFU.EX2 R31, R31 ;  /* 0x0000001f001f7308 */ /* 0x000ea20000000800 */
[----:B-1----:R-:W-:Y:S01]  /*9110*/  FADD.FTZ R13, R21, R12 ;  /* 0x0000000c150d7221 */ /* 0x002fe20000010000 */
[----:B------:R-:W-:-:S06]  /*9120*/  F2FP.F16.F32.PACK_AB R12, R29, R28 ;  /* 0x0000001c1d0c723e */ /* 0x000fcc00000000ff */
[----:B------:R-:W1:Y:S01]  /*9130*/  MUFU.EX2 R2, R2 ;  /* 0x0000000200027308 */ /* 0x000e620000000800 */
[----:B0-----:R-:W-:-:S07]  /*9140*/  FADD.FTZ R52, R30, R13 ;  /* 0x0000000d1e347221 */ /* 0x001fce0000010000 */
[----:B------:R-:W0:Y:S01]  /*9150*/  MUFU.EX2 R36, R36 ;  /* 0x0000002400247308 */ /* 0x000e220000000800 */
[----:B--2---:R-:W-:-:S07]  /*9160*/  FADD.FTZ R13, R31, R52 ;  /* 0x000000341f0d7221 */ /* 0x004fce0000010000 */
[----:B------:R2:W-:Y:S08]  /*9170*/  MUFU.EX2 R11, R56 ;  /* 0x00000038000b7308 */ /* 0x0005f00000000800 */
[----:B------:R-:W3:Y:S01]  /*9180*/  MUFU.EX2 R38, R38 ;  /* 0x0000002600267308 */ /* 0x000ee20000000800 */
[----:B--2---:R-:W-:-:S04]  /*9190*/  FADD.FTZ R56, R40, R15 ;  /* 0x0000000f28387221 */ /* 0x004fc80000010000 */
[----:B------:R-:W-:-:S03]  /*91a0*/  FADD.FTZ R15, R41, R56 ;  /* 0x00000038290f7221 */ /* 0x000fc60000010000 */
[----:B------:R-:W2:Y:S01]  /*91b0*/  MUFU.EX2 R39, R39 ;  /* 0x0000002700277308 */ /* 0x000ea20000000800 */
[----:B------:R-:W-:Y:S01]  /*91c0*/  FADD.FTZ R52, R46, R15 ;  /* 0x0000000f2e347221 */ /* 0x000fe20000010000 */
[----:B-1----:R-:W-:Y:S01]  /*91d0*/  FADD.FTZ R15, R2, R13 ;  /* 0x0000000d020f7221 */ /* 0x002fe20000010000 */
[----:B------:R-:W-:Y:S02]  /*91e0*/  F2FP.F16.F32.PACK_AB R13, R32, R27 ;  /* 0x0000001b200d723e */ /* 0x000fe400000000ff */
[----:B------:R-:W-:Y:S01]  /*91f0*/  FADD.FTZ R29, R47, R52 ;  /* 0x000000342f1d7221 */ /* 0x000fe20000010000 */
[----:B0-----:R-:W-:Y:S01]  /*9200*/  FADD.FTZ R25, R36, R15 ;  /* 0x0000000f24197221 */ /* 0x001fe20000010000 */
[----:B------:R-:W-:Y:S01]  /*9210*/  F2FP.F16.F32.PACK_AB R15, R35, R34 ;  /* 0x00000022230f723e */ /* 0x000fe200000000ff */
[----:B------:R-:W0:Y:S01]  /*9220*/  MUFU.EX2 R48, R48 ;  /* 0x0000003000307308 */ /* 0x000e220000000800 */
[----:B------:R-:W-:Y:S01]  /*9230*/  FADD.FTZ R26, R50, R29 ;  /* 0x0000001d321a7221 */ /* 0x000fe20000010000 */
[----:B---3--:R-:W-:-:S02]  /*9240*/  FADD.FTZ R20, R38, R25 ;  /* 0x0000001926147221 */ /* 0x008fc40000010000 */
[----:B------:R1:W-:Y:S01]  /*9250*/  STSM.16.M88.4 [R19], R12 ;  /* 0x0000000c13007844 */ /* 0x0003e20000000200 */
[----:B------:R-:W-:Y:S01]  /*9260*/  FADD.FTZ R27, R51, R26 ;  /* 0x0000001a331b7221 */ /* 0x000fe20000010000 */
[----:B------:R-:W-:Y:S02]  /*9270*/  F2FP.F16.F32.PACK_AB R26, R41, R40 ;  /* 0x00000028291a723e */ /* 0x000fe400000000ff */
[----:B------:R-:W3:Y:S01]  /*9280*/  MUFU.EX2 R45, R45 ;  /* 0x0000002d002d7308 */ /* 0x000ee20000000800 */
[----:B--2---:R-:W-:Y:S01]  /*9290*/  FADD.FTZ R25, R39, R20 ;  /* 0x0000001427197221 */ /* 0x004fe20000010000 */
[----:B------:R-:W-:Y:S01]  /*92a0*/  FADD.FTZ R32, R54, R27 ;  /* 0x0000001b36207221 */ /* 0x000fe20000010000 */
[----:B------:R-:W-:-:S05]  /*92b0*/  F2FP.F16.F32.PACK_AB R27, R2, R31 ;  /* 0x0000001f021b723e */ /* 0x000fca00000000ff */
[----:B------:R-:W2:Y:S01]  /*92c0*/  MUFU.EX2 R43, R43 ;  /* 0x0000002b002b7308 */ /* 0x000ea20000000800 */
[C---:B0-----:R-:W-:Y:S01]  /*92d0*/  FADD.FTZ R20, R48.reuse, R25 ;  /* 0x0000001930147221 */ /* 0x041fe20000010000 */
[----:B------:R-:W-:Y:S01]  /*92e0*/  FADD.FTZ R25, R55, R32 ;  /* 0x0000002037197221 */ /* 0x000fe20000010000 */
[----:B------:R-:W-:Y:S02]  /*92f0*/  F2FP.F16.F32.PACK_AB R7, R48, R39 ;  /* 0x000000273007723e */ /* 0x000fe400000000ff */
[----:B------:R-:W-:Y:S01]  /*9300*/  FADD.FTZ R20, R11, R20 ;  /* 0x000000140b147221 */ /* 0x000fe20000010000 */
[----:B------:R-:W-:Y:S01]  /*9310*/  FADD.FTZ R32, R58, R25 ;  /* 0x000000193a207221 */ /* 0x000fe20000010000 */
[----:B------:R-:W-:Y:S01]  /*9320*/  F2FP.F16.F32.PACK_AB R25, R30, R21 ;  /* 0x000000151e19723e */ /* 0x000fe200000000ff */
[----:B------:R-:W0:Y:S01]  /*9330*/  MUFU.EX2 R44, R44 ;  /* 0x0000002c002c7308 */ /* 0x000e220000000800 */
[----:B---3--:R-:W-:Y:S01]  /*9340*/  FADD.FTZ R20, R45, R20 ;  /* 0x000000142d147221 */ /* 0x008fe20000010000 */
[----:B------:R-:W-:Y:S01]  /*9350*/  FADD.FTZ R5, R59, R32 ;  /* 0x000000203b057221 */ /* 0x000fe20000010000 */
[----:B-1----:R-:W-:Y:S01]  /*9360*/  F2FP.F16.F32.PACK_AB R14, R67, R66 ;  /* 0x00000042430e723e */ /* 0x002fe200000000ff */
[----:B------:R1:W-:Y:S02]  /*9370*/  STSM.16.M88.4 [R18], R24 ;  /* 0x0000001812007844 */ /* 0x0003e40000000200 */
[----:B------:R-:W-:Y:S01]  /*9380*/  FADD.FTZ R2, R62, R5 ;  /* 0x000000053e027221 */ /* 0x000fe20000010000 */
[----:B------:R-:W-:Y:S01]  /*9390*/  F2FP.F16.F32.PACK_AB R5, R38, R36 ;  /* 0x000000242605723e */ /* 0x000fe200000000ff */
[----:B------:R-:W3:Y:S01]  /*93a0*/  MUFU.EX2 R42, R42 ;  /* 0x0000002a002a7308 */ /* 0x000ee20000000800 */
[----:B--2---:R-:W-:Y:S01]  /*93b0*/  FADD.FTZ R13, R43, R20 ;  /* 0x000000142b0d7221 */ /* 0x004fe20000010000 */
[----:B------:R-:W-:-:S02]  /*93c0*/  FADD.FTZ R15, R63, R2 ;  /* 0x000000023f0f7221 */ /* 0x000fc40000010000 */
[----:B------:R2:W-:Y:S02]  /*93d0*/  STSM.16.M88.4 [R17+0x27800], R4 ;  /* 0x0278000411007844 */ /* 0x0005e40000000200 */
[----:B------:R-:W-:Y:S01]  /*93e0*/  FADD.FTZ R2, R66, R15 ;  /* 0x0000000f42027221 */ /* 0x000fe20000010000 */
[----:B------:R-:W-:Y:S01]  /*93f0*/  F2FP.F16.F32.PACK_AB R15, R69, R68 ;  /* 0x00000044450f723e */ /* 0x000fe200000000ff */
[----:B------:R-:W4:Y:S01]  /*9400*/  MUFU.EX2 R28, R65 ;  /* 0x00000041001c7308 */ /* 0x000f220000000800 */
[----:B0-----:R-:W-:Y:S01]  /*9410*/  FADD.FTZ R13, R44, R13 ;  /* 0x0000000d2c0d7221 */ /* 0x001fe20000010000 */
[----:B------:R-:W-:Y:S01]  /*9420*/  FADD.FTZ R12, R67, R2 ;  /* 0x00000002430c7221 */ /* 0x000fe20000010000 */
[----:B-1----:R-:W-:-:S03]  /*9430*/  F2FP.F16.F32.PACK_AB R24, R75, R73 ;  /* 0x000000494b18723e */ /* 0x002fc600000000ff */
[----:B------:R-:W-:Y:S01]  /*9440*/  FADD.FTZ R20, R73, R12 ;  /* 0x0000000c49147221 */ /* 0x000fe20000010000 */
[----:B------:R-:W-:Y:S01]  /*9450*/  F2FP.F16.F32.PACK_AB R12, R63, R62 ;  /* 0x0000003e3f0c723e */ /* 0x000fe200000000ff */
[----:B------:R-:W0:Y:S01]  /*9460*/  MUFU.EX2 R70, R70 ;  /* 0x0000004600467308 */ /* 0x000e220000000800 */
[----:B---3--:R-:W-:Y:S01]  /*9470*/  FADD.FTZ R13, R42, R13 ;  /* 0x0000000d2a0d7221 */ /* 0x008fe20000010000 */
[----:B------:R-:W-:Y:S01]  /*9480*/  F2FP.F16.F32.PACK_AB R26, R78, R77 ;  /* 0x0000004d4e1a723e */ /* 0x000fe200000000ff */
[----:B------:R-:W-:Y:S01]  /*9490*/  FADD.FTZ R20, R75, R20 ;  /* 0x000000144b147221 */ /* 0x000fe20000010000 */
[----:B--2---:R-:W-:Y:S02]  /*94a0*/  F2FP.F16.F32.PACK_AB R4, R55, R54 ;  /* 0x000000363704723e */ /* 0x004fe400000000ff */
[----:B------:R-:W-:Y:S02]  /*94b0*/  F2FP.F16.F32.PACK_AB R6, R59, R58 ;  /* 0x0000003a3b06723e */ /* 0x000fe400000000ff */
[----:B------:R-:W1:Y:S01]  /*94c0*/  MUFU.EX2 R71, R71 ;  /* 0x0000004700477308 */ /* 0x000e620000000800 */
[----:B----4-:R-:W-:Y:S01]  /*94d0*/  FADD.FTZ R13, R28, R13 ;  /* 0x0000000d1c0d7221 */ /* 0x010fe20000010000 */
[----:B------:R-:W-:-:S02]  /*94e0*/  F2FP.F16.F32.PACK_AB R5, R45, R11 ;  /* 0x0000000b2d05723e */ /* 0x000fc400000000ff */
[----:B------:R-:W-:Y:S01]  /*94f0*/  F2FP.F16.F32.PACK_AB R7, R44, R43 ;  /* 0x0000002b2c07723e */ /* 0x000fe200000000ff */
[----:B------:R-:W-:-:S03]  /*9500*/  FADD.FTZ R2, R68, R13 ;  /* 0x0000000d44027221 */ /* 0x000fc60000010000 */
[----:B------:R-:W2:Y:S01]  /*9510*/  MUFU.EX2 R21, R74 ;  /* 0x0000004a00157308 */ /* 0x000ea20000000800 */
[----:B------:R-:W-:Y:S01]  /*9520*/  FADD.FTZ R13, R69, R2 ;  /* 0x00000002450d7221 */ /* 0x000fe20000010000 */
[----:B------:R3:W-:Y:S03]  /*9530*/  STSM.16.M88.4 [R23], R4 ;  /* 0x0000000417007844 */ /* 0x0007e60000000200 */
[----:B0-----:R-:W-:Y:S01]  /*9540*/  FADD.FTZ R2, R70, R13 ;  /* 0x0000000d46027221 */ /* 0x001fe20000010000 */
[----:B------:R-:W-:Y:S02]  /*9550*/  F2FP.F16.F32.PACK_AB R13, R28, R42 ;  /* 0x0000002a1c0d723e */ /* 0x000fe400000000ff */
[----:B------:R0:W4:Y:S01]  /*9560*/  MUFU.EX2 R29, R3 ;  /* 0x00000003001d7308 */ /* 0x0001220000000800 */
[C---:B-1----:R-:W-:Y:S01]  /*9570*/  F2FP.F16.F32.PACK_AB R25, R71.reuse, R70 ;  /* 0x000000464719723e */ /* 0x042fe200000000ff */
[----:B------:R-:W-:Y:S01]  /*9580*/  FADD.FTZ R2, R71, R2 ;  /* 0x0000000247027221 */ /* 0x000fe20000010000 */
[----:B------:R3:W-:Y:S01]  /*9590*/  STSM.16.M88.4 [R19+0x6000], R12 ;  /* 0x0060000c13007844 */ /* 0x0007e20000000200 */
[----:B0-----:R-:W-:-:S02]  /*95a0*/  FADD.FTZ R3, R77, R20 ;  /* 0x000000144d037221 */ /* 0x001fc40000010000 */
[----:B--2---:R-:W-:Y:S02]  /*95b0*/  FADD.FTZ R2, R21, R2 ;  /* 0x0000000215027221 */ /* 0x004fe40000010000 */
[----:B------:R-:W-:Y:S01]  /*95c0*/  FADD.FTZ R3, R78, R3 ;  /* 0x000000034e037221 */ /* 0x000fe20000010000 */
[C---:B----4-:R-:W-:Y:S01]  /*95d0*/  F2FP.F16.F32.PACK_AB R27, R29.reuse, R21 ;  /* 0x000000151d1b723e */ /* 0x050fe200000000ff */
[----:B------:R-:W-:-:S04]  /*95e0*/  FADD.FTZ R2, R29, R2 ;  /* 0x000000021d027221 */ /* 0x000fc80000010000 */
[----:B------:R3:W-:Y:S01]  /*95f0*/  STSM.16.M88.4 [R18+0x6000], R24 ;  /* 0x0060001812007844 */ /* 0x0007e20000000200 */
[----:B------:R0:W-:Y:S06]  /*9600*/  MEMBAR.ALL.CTA ;  /* 0x0000000000007992 */ /* 0x0001ec0000008000 */
[----:B0-----:R-:W0:Y:S02]  /*9610*/  FENCE.VIEW.ASYNC.S ;  /* 0x00000000000073c6 */ /* 0x001e240000000000 */
[----:B0-----:R-:W-:Y:S01]  /*9620*/  NOP ;  /* 0x0000000000007918 */ /* 0x001fe20000000000 */
[----:B------:R-:W-:Y:S05]  /*9630*/  @P2 BRA `(.L_x_10471) ;  /* 0xffffffc400c02947 */ /* 0x000fea000383ffff */
[----:B------:R-:W-:Y:S01]  /*9640*/  IMAD.MOV.U32 R9, RZ, RZ, R10 ;  /* 0x000000ffff097224 */ /* 0x000fe200078e000a */
[----:B------:R-:W-:Y:S01]  /*9650*/  UMOV UR48, UR58 ;  /* 0x0000003a00307c82 */ /* 0x000fe20008000000 */
[----:B------:R-:W-:Y:S01]  /*9660*/  IMAD.MOV.U32 R8, RZ, RZ, R72 ;  /* 0x000000ffff087224 */ /* 0x000fe200078e0048 */
[----:B------:R-:W-:-:S06]  /*9670*/  UMOV UR51, UR57 ;  /* 0x0000003900337c82 */ /* 0x000fcc0008000000 */
.L_x_10454:
        /* <DEDUP_REMOVED lines=26> */
.L_x_10473:
[----:B------:R-:W-:-:S11]  /*9820*/  UISETP.NE.AND UP1, UPT, UR18, 0x1, UPT ;  /* 0x000000011200788c */ /* 0x000fd6000bf25270 */
[----:B------:R-:W-:Y:S02]  /*9830*/  @UP1 ULDC.64 UR6, c[0x0][0x9e8] ;  /* 0x00027a0000061ab9 */ /* 0x000fe40000000a00 */
[----:B------:R-:W-:-:S04]  /*9840*/  UIMAD.WIDE.U32 UR10, UR14, UR6, URZ ;  /* 0x000000060e0a72a5 */ /* 0x000fc8000f8e003f */
[----:B------:R-:W-:-:S12]  /*9850*/  @UP1 USHF.R.U32.HI UR14, URZ, UR7, UR11 ;  /* 0x000000073f0e1299 */ /* 0x000fd8000801160b */
.L_x_10474:
[----:B------:R-:W-:-:S04]  /*9860*/  UIMAD UR14, UR14, UR18, URZ ;  /* 0x000000120e0e72a4 */ /* 0x000fc8000f8e023f */
[----:B------:R-:W-:-:S04]  /*9870*/  UISETP.LT.AND UP1, UPT, UR15, UR14, UPT ;  /* 0x0000000e0f00728c */ /* 0x000fc8000bf21270 */
[----:B------:R-:W-:-:S12]  /*9880*/  USEL UR15, UR15, UR14, !UP1 ;  /* 0x0000000e0f0f7287 */ /* 0x000fd8000c800000 */
.L_x_10472:
        /* <DEDUP_REMOVED lines=8> */
[----:B--23--:R-:W-:Y:S01]  /*9910*/  IMAD.MOV.U32 R5, RZ, RZ, R9 ;  /* 0x000000ffff057224 */ /* 0x00cfe200078e0009 */
[----:B------:R-:W-:Y:S01]  /*9920*/  UMOV UR28, UR51 ;  /* 0x00000033001c7c82 */ /* 0x000fe20008000000 */
[----:B------:R-:W-:Y:S01]  /*9930*/  IMAD.MOV.U32 R4, RZ, RZ, R8 ;  /* 0x000000ffff047224 */ /* 0x000fe200078e0008 */
[----:B------:R-:W-:Y:S01]  /*9940*/  UMOV UR55, UR48 ;  /* 0x0000003000377c82 */ /* 0x000fe20008000000 */
[----:B------:R-:W-:Y:S01]  /*9950*/  ULDC UR35, c[0x0][0x9d8] ;  /* 0x0002760000237ab9 */ /* 0x000fe20000000800 */
[----:B------:R-:W-:-:S05]  /*9960*/  ULDC UR34, c[0x0][0x988] ;  /* 0x0002620000227ab9 */ /* 0x000fca0000000800 */
.L_x_10484:
        /* <DEDUP_REMOVED lines=9> */
.L_x_10477:
[----:B------:R-:W-:Y:S01]  /*9a00*/  ULEA UR6, UR48, UR42, 0x3 ;  /* 0x0000002a30067291 */ /* 0x000fe2000f8e183f */
[----:B------:R-:W-:-:S05]  /*9a10*/  IMAD.U32 R6, RZ, RZ, UR51 ;  /* 0x00000033ff067e24 */ /* 0x000fca000f8e00ff */
[----:B------:R-:W-:-:S04]  /*9a20*/  SHF.L.U32 R6, R6, 0x1f, RZ ;  /* 0x0000001f06067819 */ /* 0x000fc800000006ff */
[----:B------:R0:W1:Y:S01]  /*9a30*/  SYNCS.PHASECHK.TRANS64.TRYWAIT P2, [UR6+0x2d830], R6 ;  /* 0x02d83006ff0075a7 */ /* 0x0000620008040146 */
[----:B------:R-:W-:Y:S05]  /*9a40*/  @!P0 BRA `(.L_x_10478) ;  /* 0x0000000000048947 */ /* 0x000fea0003800000 */
[----:B------:R-:W-:Y:S01]  /*9a50*/  BPT.TRAP 0x1 ;  /* 0x000000040000795c */ /* 0x000fe20000300000 */
.L_x_10478:
[----:B-1----:R-:W-:Y:S05]  /*9a60*/  @P2 BRA `(.L_x_10476) ;  /* 0x0000000000082947 */ /* 0x002fea0003800000 */
[----:B------:R-:W1:Y:S02]  /*9a70*/  SYNCS.PHASECHK.TRANS64.TRYWAIT P2, [UR6+0x2d830], R6 ;  /* 0x02d83006ff0075a7 */ /* 0x000e640008040146 */
[----:B-1----:R-:W-:Y:S05]  /*9a80*/  @!P2 BRA `(.L_x_10479) ;  /* 0x0000010400d8a947 */ /* 0x002fea0003800000 */
.L_x_10476:
[----:B-1----:R-:W1:Y:S01]  /*9a90*/  S2R R7, SR_TID.X ;  /* 0x0000000000077919 */ /* 0x002e620000002100 */
        /* <DEDUP_REMOVED lines=36> */
.L_x_10481:
[----:B------:R-:W-:Y:S01]  /*9ce0*/  ULEA UR6, UR55, UR42, 0x3 ;  /* 0x0000002a37067291 */ /* 0x000fe2000f8e183f */
[----:B------:R-:W-:-:S05]  /*9cf0*/  IMAD.U32 R6, RZ, RZ, UR28 ;  /* 0x0000001cff067e24 */ /* 0x000fca000f8e00ff */
[----:B------:R-:W-:-:S04]  /*9d00*/  SHF.L.U32 R6, R6, 0x1f, RZ ;  /* 0x0000001f06067819 */ /* 0x000fc800000006ff */
[----:B------:R0:W1:Y:S01]  /*9d10*/  SYNCS.PHASECHK.TRANS64.TRYWAIT P2, [UR6+0x2d850], R6 ;  /* 0x02d85006ff0075a7 */ /* 0x0000620008040146 */
[----:B------:R-:W-:Y:S05]  /*9d20*/  @!P0 BRA `(.L_x_10482) ;  /* 0x0000000000048947 */ /* 0x000fea0003800000 */
[----:B------:R-:W-:Y:S01]  /*9d30*/  BPT.TRAP 0x1 ;  /* 0x000000040000795c */ /* 0x000fe20000300000 */
.L_x_10482:
[----:B-1----:R-:W-:Y:S05]  /*9d40*/  @P2 BRA `(.L_x_10480) ;  /* 0x0000000000082947 */ /* 0x002fea0003800000 */
[----:B------:R-:W1:Y:S02]  /*9d50*/  SYNCS.PHASECHK.TRANS64.TRYWAIT P2, [UR6+0x2d850], R6 ;  /* 0x02d85006ff0075a7 */ /* 0x000e640008040146 */
[----:B-1----:R-:W-:Y:S05]  /*9d60*/  @!P2 BRA `(.L_x_10483) ;  /* 0x000001040038a947 */ /* 0x002fea0003800000 */
.L_x_10480:
[----:B------:R-:W-:Y:S01]  /*9d70*/  UIADD3 UR6, UR42, 0x400, URZ ;  /* 0x000004002a067890 */ /* 0x000fe2000fffe03f */
[----:B------:R-:W-:Y:S01]  /*9d80*/  WARPGROUP.ARRIVE ;  /* 0x00000000000079c5 */ /* 0x000fe20000000000 */
[----:B------:R-:W-:Y:S01]  /*9d90*/  UMOV UR29, 0x40000040 ;  /* 0x40000040001d7882 */ /* 0x000fe20000000000 */
[----:B------:R-:W-:Y:S01]  /*9da0*/  UMOV UR31, 0x80000020 ;  /* 0x80000020001f7882 */ /* 0x000fe20000000000 */
[----:B------:R-:W-:Y:S01]  /*9db0*/  USHF.R.U32.HI UR6, URZ, 0x4, UR6 ;  /* 0x000000043f067899 */ /* 0x000fe20008011606 */
[----:B01----:R-:W-:Y:S01]  /*9dc0*/  FMUL.FTZ R6, R24, UR35 ;  /* 0x0000002318067c20 */ /* 0x003fe20008410000 */
[----:B------:R-:W-:Y:S01]  /*9dd0*/  FMUL.FTZ R7, R25, UR35 ;  /* 0x0000002319077c20 */ /* 0x000fe20008410000 */
[----:B------:R-:W-:Y:S01]  /*9de0*/  FMUL.FTZ R9, R28, UR35 ;  /* 0x000000231c097c20 */ /* 0x000fe20008410000 */
        /* <DEDUP_REMOVED lines=82> */
[----:B0-----:R-:W-:-:S07]  /*a310*/  FMNMX.FTZ R8, R20, R8, !PT ;  /* 0x0000000814087209 */ /* 0x001fce0007810000 */
[----:B------:R-:W0:Y:S01]  /*a320*/  MUFU.TANH R25, R25 ;  /* 0x0000001900197308 */ /* 0x000e220000002400 */
[----:B---3--:R-:W-:-:S07]  /*a330*/  FMNMX.FTZ R8, R21, R8, !PT ;  /* 0x0000000815087209 */ /* 0x008fce0007810000 */
[----:B------:R-:W3:Y:S01]  /*a340*/  MUFU.TANH R28, R28 ;  /* 0x0000001c001c7308 */ /* 0x000ee20000002400 */
[----:B--2---:R-:W-:Y:S02]  /*a350*/  FMNMX.FTZ R8, R24, R8, !PT ;  /* 0x0000000818087209 */ /* 0x004fe40007810000 */
[----:B-1----:R-:W-:Y:S02]  /*a360*/  SHF.R.U32.HI R149, RZ, 0x7, R80 ;  /* 0x00000007ff957819 */ /* 0x002fe40000011650 */
[----:B------:R-:W-:-:S03]  /*a370*/  ISETP.GE.U32.AND P2, PT, R80, 0x180, PT ;  /* 0x000001805000780c */ /* 0x000fc60003f46070 */
[----:B------:R-:W1:Y:S01]  /*a380*/  MUFU.TANH R29, R29 ;  /* 0x0000001d001d7308 */ /* 0x000e620000002400 */
        /* <DEDUP_REMOVED lines=8> */
[----:B------:R-:W2:Y:S01]  /*a410*/  MUFU.TANH R33, R33 ;  /* 0x0000002100217308 */ /* 0x000ea20000002400 */
[----:B------:R-:W-:Y:S01]  /*a420*/  UMOV UR29, 0x40000040 ;  /* 0x40000040001d7882 */ /* 0x000fe20000000000 */
[----:B------:R-:W-:Y:S01]  /*a430*/  UMOV UR31, 0x80000020 ;  /* 0x80000020001f7882 */ /* 0x000fe20000000000 */
[----:B-1----:R-:W-:-:S05]  /*a440*/  FMNMX.FTZ R8, R29, R8, !PT ;  /* 0x000000081d087209 */ /* 0x002fca0007810000 */
        /* <DEDUP_REMOVED lines=39> */
[----:B------:R-:W-:Y:S01]  /*a6c0*/  MUFU.TANH R27, R27 ;  /* 0x0000001b001b7308 */ /* 0x000fe20000002400 */
[----:B--2---:R-:W-:-:S05]  /*a6d0*/  FMNMX.FTZ R8, R64, R8, !PT ;  /* 0x0000000840087209 */ /* 0x004fca0007810000 */
[----:B------:R-:W0:Y:S02]  /*a6e0*/  SHFL.BFLY PT, R65, R8, 0x2, 0x1f ;  /* 0x0c401f0008417f89 */ /* 0x000e2400000e0000 */
[----:B------:R-:W-:Y:S01]  /*a6f0*/  MUFU.TANH R30, R30 ;  /* 0x0000001e001e7308 */ /* 0x000fe20000002400 */
[----:B-1----:R-:W-:-:S07]  /*a700*/  FMNMX.FTZ R62, R26, R5, !PT ;  /* 0x000000051a3e7209 */ /* 0x002fce0007810000 */
[----:B------:R-:W-:Y:S08]  /*a710*/  MUFU.TANH R31, R31 ;  /* 0x0000001f001f7308 */ /* 0x000ff00000002400 */
[----:B------:R-:W-:Y:S01]  /*a720*/  MUFU.TANH R34, R34 ;  /* 0x0000002200227308 */ /* 0x000fe20000002400 */
[----:B0-----:R-:W-:-:S07]  /*a730*/  FMNMX.FTZ R8, R8, R65, !PT ;  /* 0x0000004108087209 */ /* 0x001fce0007810000 */
[----:B------:R-:W-:Y:S01]  /*a740*/  MUFU.TANH R35, R35 ;  /* 0x0000002300237308 */ /* 0x000fe20000002400 */
[----:B------:R-:W0:Y:S07]  /*a750*/  SHFL.BFLY PT, R65, R8, 0x1, 0x1f ;  /* 0x0c201f0008417f89 */ /* 0x000e2e00000e0000 */
[----:B------:R-:W-:Y:S08]  /*a760*/  MUFU.TANH R38, R38 ;  /* 0x0000002600267308 */ /* 0x000ff00000002400 */
[----:B------:R-:W-:Y:S08]  /*a770*/  MUFU.TANH R39, R39 ;  /* 0x0000002700277308 */ /* 0x000ff00000002400 */
[----:B------:R-:W-:Y:S01]  /*a780*/  MUFU.TANH R42, R42 ;  /* 0x0000002a002a7308 */ /* 0x000fe20000002400 */
[----:B0-----:R-:W-:-:S05]  /*a790*/  FMNMX.FTZ R8, R8, R65, !PT ;  /* 0x0000004108087209 */ /* 0x001fca0007810000 */
[C---:B------:R-:W-:Y:S01]  /*a7a0*/  FADD.FTZ R65, -R8.reuse, R4 ;  /* 0x0000000408417221 */ /* 0x040fe20000010100 */
[----:B------:R-:W-:Y:S01]  /*a7b0*/  FMUL.FTZ R4, R8, UR34 ;  /* 0x0000002208047c20 */ /* 0x000fe20008410000 */
[----:B------:R-:W-:Y:S02]  /*a7c0*/  MUFU.TANH R43, R43 ;  /* 0x0000002b002b7308 */ /* 0x000fe40000002400 */
[----:B------:R-:W-:Y:S01]  /*a7d0*/  FMUL.FTZ R65, R65, UR34 ;  /* 0x0000002241417c20 */ /* 0x000fe20008410000 */
[--C-:B------:R-:W-:Y:S01]  /*a7e0*/  FFMA.FTZ R6, R6, UR34, -R4.reuse ;  /* 0x0000002206067c23 */ /* 0x100fe20008010804 */
[--C-:B------:R-:W-:Y:S01]  /*a7f0*/  FFMA.FTZ R7, R7, UR34, -R4.reuse ;  /* 0x0000002207077c23 */ /* 0x100fe20008010804 */
[----:B------:R-:W-:Y:S02]  /*a800*/  WARPGROUP.DEPBAR.LE gsb0, 0x0 ;  /* 0x00008000000079c5 */ /* 0x000fe40000010000 */
[----:B------:R-:W-:Y:S01]  /*a810*/  WARPGROUP.ARRIVE ;  /* 0x00000000000079c5 */ /* 0x000fe20000000000 */
[--C-:B------:R-:W-:Y:S01]  /*a820*/  FFMA.FTZ R9, R9, UR34, -R4.reuse ;  /* 0x0000002209097c23 */ /* 0x100fe20008010804 */
[--C-:B------:R-:W-:Y:S01]  /*a830*/  FFMA.FTZ R68, R10, UR34, -R4.reuse ;  /* 0x000000220a447c23 */ /* 0x100fe20008010804 */
[--C-:B------:R-:W-:Y:S01]  /*a840*/  FFMA.FTZ R11, R11, UR34, -R4.reuse ;  /* 0x000000220b0b7c23 */ /* 0x100fe20008010804 */
[--C-:B------:R-:W-:Y:S01]  /*a850*/  FFMA.FTZ R12, R12, UR34, -R4.reuse ;  /* 0x000000220c0c7c23 */ /* 0x100fe20008010804 */
[--C-:B------:R-:W-:Y:S01]  /*a860*/  FFMA.FTZ R13, R13, UR34, -R4.reuse ;  /* 0x000000220d0d7c23 */ /* 0x100fe20008010804 */
[----:B------:R-:W-:Y:S01]  /*a870*/  HGMMA.64x96x16.F32 R88, gdesc[UR28].tnspB, R88, gsb0 ;  /* 0x416000001c5879f0 */ /* 0x000fe20008000858 */
[----:B------:R-:W-:Y:S01]  /*a880*/  UIADD3 UR28, UR6, 0x600, URZ ;  /* 0x00000600061c7890 */ /* 0x000fe2000fffe03f */
[--C-:B------:R-:W-:Y:S01]  /*a890*/  FFMA.FTZ R14, R14, UR34, -R4.reuse ;  /* 0x000000220e0e7c23 */ /* 0x100fe20008010804 */
[----:B------:R-:W-:Y:S01]  /*a8a0*/  UIADD3 UR30, UR7, 0x100, URZ ;  /* 0x00000100071e7890 */ /* 0x000fe2000fffe03f */
[--C-:B------:R-:W-:Y:S01]  /*a8b0*/  FFMA.FTZ R15, R15, UR34, -R4.reuse ;  /* 0x000000220f0f7c23 */ /* 0x100fe20008010804 */
[----:B------:R-:W-:Y:S01]  /*a8c0*/  UMOV UR29, 0x40000040 ;  /* 0x40000040001d7882 */ /* 0x000fe20000000000 */
[----:B------:R-:W-:Y:S01]  /*a8d0*/  UMOV UR31, 0x80000020 ;  /* 0x80000020001f7882 */ /* 0x000fe20000000000 */
        /* <DEDUP_REMOVED lines=23> */
[----:B------:R0:W-:Y:S08]  /*aa50*/  MUFU.EX2 R10, R65 ;  /* 0x00000041000a7308 */ /* 0x0001f00000000800 */
[----:B------:R-:W1:Y:S01]  /*aa60*/  MUFU.EX2 R4, R6 ;  /* 0x0000000600047308 */ /* 0x000e620000000800 */
[----:B0-----:R-:W-:Y:S01]  /*aa70*/  FMUL.FTZ R65, R67, UR35 ;  /* 0x0000002343417c20 */ /* 0x001fe20008410000 */
[----:B------:R-:W-:Y:S01]  /*aa80*/  FMUL.FTZ R67, R71, UR35 ;  /* 0x0000002347437c20 */ /* 0x000fe20008410000 */
[----:B------:R-:W-:-:S05]  /*aa90*/  FMUL.FTZ R71, R79, UR35 ;  /* 0x000000234f477c20 */ /* 0x000fca0008410000 */
[----:B------:R-:W0:Y:S08]  /*aaa0*/  MUFU.EX2 R6, R7 ;  /* 0x0000000700067308 */ /* 0x000e300000000800 */
[----:B------:R-:W-:Y:S01]  /*aab0*/  MUFU.EX2 R68, R68 ;  /* 0x0000004400447308 */ /* 0x000fe20000000800 */
[----:B-1----:R-:W-:-:S07]  /*aac0*/  FFMA.FTZ R3, R10, R3, R4 ;  /* 0x000000030a037223 */ /* 0x002fce0000010004 */
[----:B------:R-:W-:Y:S01]  /*aad0*/  MUFU.TANH R46, R46 ;  /* 0x0000002e002e7308 */ /* 0x000fe20000002400 */
[C---:B0-----:R-:W-:Y:S01]  /*aae0*/  FADD.FTZ R3, R6.reuse, R3 ;  /* 0x0000000306037221 */ /* 0x041fe20000010000 */
[----:B------:R-:W-:-:S06]  /*aaf0*/  F2FP.F16.F32.PACK_AB R4, R6, R4 ;  /* 0x000000040604723e */ /* 0x000fcc00000000ff */
[----:B------:R0:W1:Y:S08]  /*ab00*/  MUFU.EX2 R6, R9 ;  /* 0x0000000900067308 */ /* 0x0000700000000800 */
[----:B------:R-:W2:Y:S01]  /*ab10*/  MUFU.TANH R47, R47 ;  /* 0x0000002f002f7308 */ /* 0x000ea20000002400 */
[----:B0-----:R-:W-:Y:S01]  /*ab20*/  FMNMX.FTZ R9, R27, R62, !PT ;  /* 0x0000003e1b097209 */ /* 0x001fe20007810000 */
[----:B------:R-:W-:Y:S01]  /*ab30*/  FMUL.FTZ R62, R63, UR35 ;  /* 0x000000233f3e7c20 */ /* 0x000fe20008410000 */
[----:B------:R-:W-:-:S05]  /*ab40*/  FMUL.FTZ R63, R66, UR35 ;  /* 0x00000023423f7c20 */ /* 0x000fca0008410000 */
[----:B------:R-:W0:Y:S01]  /*ab50*/  MUFU.TANH R50, R50 ;  /* 0x0000003200327308 */ /* 0x000e220000002400 */
[----:B-1----:R-:W-:Y:S01]  /*ab60*/  FADD.FTZ R3, R6, R3 ;  /* 0x0000000306037221 */ /* 0x002fe20000010000 */
[----:B------:R-:W-:-:S03]  /*ab70*/  F2FP.F16.F32.PACK_AB R6, R68, R6 ;  /* 0x000000064406723e */ /* 0x000fc600000000ff */
[----:B------:R-:W-:Y:S01]  /*ab80*/  FADD.FTZ R3, R68, R3 ;  /* 0x0000000344037221 */ /* 0x000fe20000010000 */
[----:B------:R-:W-:Y:S02]  /*ab90*/  FMNMX.FTZ R68, R30, R9, !PT ;  /* 0x000000091e447209 */ /* 0x000fe40007810000 */
[----:B------:R1:W3:Y:S02]  /*aba0*/  MUFU.TANH R7, R69 ;  /* 0x0000004500077308 */ /* 0x0002e40000002400 */
[----:B------:R-:W-:-:S04]  /*abb0*/  FMNMX.FTZ R9, R31, R68, !PT ;  /* 0x000000441f097209 */ /* 0x000fc80007810000 */
[----:B------:R-:W-:Y:S01]  /*abc0*/  FMNMX.FTZ R66, R34, R9, !PT ;  /* 0x0000000922427209 */ /* 0x000fe20007810000 */
[----:B------:R-:W-:Y:S02]  /*abd0*/  WARPGROUP.DEPBAR.LE gsb0, 0x0 ;  /* 0x00008000000079c5 */ /* 0x000fe40000010000 */
[----:B------:R-:W-:Y:S01]  /*abe0*/  WARPGROUP.ARRIVE ;  /* 0x00000000000079c5 */ /* 0x000fe20000000000 */
[----:B------:R-:W-:Y:S01]  /*abf0*/  FMNMX.FTZ R9, R35, R66, !PT ;  /* 0x0000004223097209 */ /* 0x000fe20007810000 */
[----:B------:R-:W4:Y:S01]  /*ac00*/  MUFU.TANH R51, R51 ;  /* 0x0000003300337308 */ /* 0x000f220000002400 */
[----:B-1----:R-:W-:Y:S01]  /*ac10*/  FMUL.FTZ R69, R75, UR35 ;  /* 0x000000234b457c20 */ /* 0x002fe20008410000 */
[----:B------:R-:W-:Y:S01]  /*ac20*/  FMUL.FTZ R75, R87, UR35 ;  /* 0x00000023574b7c20 */ /* 0x000fe20008410000 */
[----:B------:R-:W-:Y:S01]  /*ac30*/  FMNMX.FTZ R66, R38, R9, !PT ;  /* 0x0000000926427209 */ /* 0x000fe20007810000 */
[----:B------:R-:W-:Y:S01]  /*ac40*/  HGMMA.64x96x16.F32 R88, gdesc[UR28].tnspB, R88, gsb0 ;  /* 0x416000001c5879f0 */ /* 0x000fe20008000858 */
[----:B------:R-:W-:-:S02]  /*ac50*/  UIADD3 UR28, UR6, 0x602, URZ ;  /* 0x00000602061c7890 */ /* 0x000fc4000fffe03f */
[----:B------:R-:W-:Y:S01]  /*ac60*/  UIADD3 UR30, UR7, 0x140, URZ ;  /* 0x00000140071e7890 */ /* 0x000fe2000fffe03f */
[----:B------:R-:W-:Y:S01]  /*ac70*/  FMNMX.FTZ R9, R39, R66, !PT ;  /* 0x0000004227097209 */ /* 0x000fe20007810000 */
[----:B------:R-:W-:Y:S01]  /*ac80*/  UMOV UR29, 0x40000040 ;  /* 0x40000040001d7882 */ /* 0x000fe20000000000 */
[----:B------:R-:W-:Y:S01]  /*ac90*/  UMOV UR31, 0x80000020 ;  /* 0x80000020001f7882 */ /* 0x000fe20000000000 */
[----:B------:R-:W1:Y:S01]  /*aca0*/  MUFU.TANH R54, R54 ;  /* 0x0000003600367308 */ /* 0x000e620000002400 */
[----:B------:R-:W-:Y:S01]  /*acb0*/  FMNMX.FTZ R68, R42, R9, !PT ;  /* 0x000000092a447209 */ /* 0x000fe20007810000 */
[----:B------:R-:W-:-:S03]  /*acc0*/  FMUL.FTZ R66, R70, UR35 ;  /* 0x0000002346427c20 */ /* 0x000fc60008410000 */
[----:B------:R-:W-:-:S03]  /*acd0*/  FMNMX.FTZ R9, R43, R68, !PT ;  /* 0x000000442b097209 */ /* 0x000fc60007810000 */
[----:B------:R-:W5:Y:S01]  /*ace0*/  MUFU.TANH R55, R55 ;  /* 0x0000003700377308 */ /* 0x000f620000002400 */
[----:B------:R-:W-:-:S04]  /*acf0*/  FMNMX.FTZ R68, R46, R9, !PT ;  /* 0x000000092e447209 */ /* 0x000fc80007810000 */
[----:B--2---:R-:W-:Y:S01]  /*ad00*/  FMNMX.FTZ R9, R47, R68, !PT ;  /* 0x000000442f097209 */ /* 0x004fe20007810000 */
[----:B------:R-:W-:Y:S02]  /*ad10*/  FMUL.FTZ R68, R74, UR35 ;  /* 0x000000234a447c20 */ /* 0x000fe40008410000 */
[----:B------:R-:W2:Y:S01]  /*ad20*/  MUFU.TANH R58, R58 ;  /* 0x0000003a003a7308 */ /* 0x000ea20000002400 */
[----:B0-----:R-:W-:-:S04]  /*ad30*/  FMNMX.FTZ R70, R50, R9, !PT ;  /* 0x0000000932467209 */ /* 0x001fc80007810000 */
[----:B---3--:R-:W-:-:S03]  /*ad40*/  FMNMX.FTZ R70, R7, R70, !PT ;  /* 0x0000004607467209 */ /* 0x008fc60007810000 */
[----:B------:R-:W0:Y:S01]  /*ad50*/  MUFU.TANH R59, R59 ;  /* 0x0000003b003b7308 */ /* 0x000e220000002400 */
[----:B----4-:R-:W-:Y:S01]  /*ad60*/  FMNMX.FTZ R9, R51, R70, !PT ;  /* 0x0000004633097209 */ /* 0x010fe20007810000 */
[----:B------:R-:W-:-:S03]  /*ad70*/  FMUL.FTZ R70, R78, UR35 ;  /* 0x000000234e467c20 */ /* 0x000fc60008410000 */
[----:B-1----:R-:W-:-:S03]  /*ad80*/  FMNMX.FTZ R72, R54, R9, !PT ;  /* 0x0000000936487209 */ /* 0x002fc60007810000 */
[----:B------:R-:W1:Y:S01]  /*ad90*/  MUFU.TANH R62, R62 ;  /* 0x0000003e003e7308 */ /* 0x000e620000002400 */
[----:B-----5:R-:W-:-:S04]  /*ada0*/  FMNMX.FTZ R9, R55, R72, !PT ;  /* 0x0000004837097209 */ /* 0x020fc80007810000 */
[----:B--2---:R-:W-:-:S03]  /*adb0*/  FMNMX.FTZ R72, R58, R9, !PT ;  /* 0x000000093a487209 */ /* 0x004fc60007810000 */
[----:B------:R-:W2:Y:S01]  /*adc0*/  MUFU.TANH R63, R63 ;  /* 0x0000003f003f7308 */ /* 0x000ea20000002400 */
[----:B0-----:R-:W-:Y:S01]  /*add0*/  FMNMX.FTZ R9, R59, R72, !PT ;  /* 0x000000483b097209 */ /* 0x001fe20007810000 */
[----:B------:R-:W-:-:S06]  /*ade0*/  FMUL.FTZ R72, R82, UR35 ;  /* 0x0000002352487c20 */ /* 0x000fcc0008410000 */
        /* <DEDUP_REMOVED lines=19> */
[----:B--2---:R-:W-:Y:S01]  /*af20*/  FMNMX.FTZ R76, R70, R9, !PT ;  /* 0x00000009464c7209 */ /* 0x004fe20007810000 */
[----:B------:R-:W-:Y:S02]  /*af30*/  UIADD3 UR30, UR7, 0x180, URZ ;  /* 0x00000180071e7890 */ /* 0x000fe4000fffe03f */
[----:B------:R-:W1:Y:S01]  /*af40*/  MUFU.TANH R72, R72 ;  /* 0x0000004800487308 */ /* 0x000e620000002400 */
[----:B------:R-:W-:Y:S01]  /*af50*/  UMOV UR29, 0x40000040 ;  /* 0x40000040001d7882 */ /* 0x000fe20000000000 */
[----:B------:R-:W-:-:S06]  /*af60*/  UMOV UR31, 0x80000020 ;  /* 0x80000020001f7882 */ /* 0x000fcc0000000000 */
        /* <DEDUP_REMOVED lines=20> */
[----:B------:R-:W-:-:S02]  /*b0b0*/  WARPGROUP.DEPBAR.LE gsb0, 0x0 ;  /* 0x00008000000079c5 */ /* 0x000fc40000010000 */
[----:B------:R-:W-:Y:S01]  /*b0c0*/  WARPGROUP.ARRIVE ;  /* 0x00000000000079c5 */ /* 0x000fe20000000000 */
[----:B0-----:R-:W-:-:S04]  /*b0d0*/  FMNMX.FTZ R9, R78, R9, !PT ;  /* 0x000000094e097209 */ /* 0x001fc80007810000 */
[----:B------:R-:W-:Y:S01]  /*b0e0*/  MUFU.EX2 R44, R44 ;  /* 0x0000002c002c7308 */ /* 0x000fe20000000800 */
[----:B------:R-:W-:Y:S01]  /*b0f0*/  HGMMA.64x96x16.F32 R88, gdesc[UR28].tnspB, R88, gsb0 ;  /* 0x416000001c5879f0 */ /* 0x000fe20008000858 */
[----:B------:R-:W-:Y:S01]  /*b100*/  UIADD3 UR28, UR6, 0x606, URZ ;  /* 0x00000606061c7890 */ /* 0x000fe2000fffe03f */
[C---:B------:R-:W-:Y:S01]  /*b110*/  FADD.FTZ R5, -R9.reuse, R5 ;  /* 0x0000000509057221 */ /* 0x040fe20000010100 */
[----:B------:R-:W-:Y:S01]  /*b120*/  UIADD3 UR30, UR7, 0x1c0, URZ ;  /* 0x000001c0071e7890 */ /* 0x000fe2000fffe03f */
[----:B------:R-:W-:Y:S01]  /*b130*/  FMUL.FTZ R76, R9, UR34 ;  /* 0x00000022094c7c20 */ /* 0x000fe20008410000 */
[----:B------:R-:W-:Y:S01]  /*b140*/  UMOV UR29, 0x40000040 ;  /* 0x40000040001d7882 */ /* 0x000fe20000000000 */
[----:B------:R-:W-:Y:S01]  /*b150*/  UMOV UR31, 0x80000020 ;  /* 0x80000020001f7882 */ /* 0x000fe20000000000 */
        /* <DEDUP_REMOVED lines=33> */
[----:B------:R-:W-:Y:S08]  /*b370*/  MUFU.EX2 R34, R5 ;  /* 0x0000000500227308 */ /* 0x000ff00000000800 */
[----:B------:R0:W1:Y:S08]  /*b380*/  MUFU.EX2 R7, R26 ;  /* 0x0000001a00077308 */ /* 0x0000700000000800 */
[----:B------:R-:W2:Y:S01]  /*b390*/  MUFU.EX2 R76, R27 ;  /* 0x0000001b004c7308 */ /* 0x000ea20000000800 */
[----:B0-----:R-:W-:-:S05]  /*b3a0*/  IMAD.U32 R26, RZ, RZ, UR48 ;  /* 0x00000030ff1a7e24 */ /* 0x001fca000f8e00ff */
[----:B------:R-:W-:Y:S02]  /*b3b0*/  @!P1 LEA R26, R26, UR42, 0x3 ;  /* 0x0000002a1a1a9c11 */ /* 0x000fe4000f8e18ff */
[----:B------:R-:W-:Y:S01]  /*b3c0*/  MUFU.EX2 R77, R77 ;  /* 0x0000004d004d7308 */ /* 0x000fe20000000800 */
[----:B-1----:R-:W-:Y:S02]  /*b3d0*/  FFMA.FTZ R79, R34, R2, R7 ;  /* 0x00000002224f7223 */ /* 0x002fe40000010007 */
[----:B------:R-:W-:-:S05]  /*b3e0*/  @!P1 VIADD R26, R26, 0x2d840 ;  /* 0x0002d8401a1a9836 */ /* 0x000fca0000000000 */
[----:B------:R-:W-:Y:S01]  /*b3f0*/  @!P1 PRMT R26, RZ, 0x654, R26 ;  /* 0x00000654ff1a9816 */ /* 0x000fe2000000001a */
[C---:B--2---:R-:W-:Y:S01]  /*b400*/  FADD.FTZ R2, R76.reuse, R79 ;  /* 0x0000004f4c027221 */ /* 0x044fe20000010000 */
[----:B------:R-:W-:Y:S01]  /*b410*/  F2FP.F16.F32.PACK_AB R5, R76, R7 ;  /* 0x000000074c05723e */ /* 0x000fe200000000ff */
[----:B------:R-:W-:Y:S01]  /*b420*/  VIADD R7, R149, 0x9 ;  /* 0x0000000995077836 */ /* 0x000fe20000000000 */
[----:B------:R-:W-:Y:S04]  /*b430*/  MUFU.EX2 R27, R12 ;  /* 0x0000000c001b7308 */ /* 0x000fe80000000800 */
[----:B------:R-:W-:Y:S02]  /*b440*/  SEL R76, R7, 0x9, !P2 ;  /* 0x00000009074c7807 */ /* 0x000fe40005000000 */
[C---:B------:R-:W-:Y:S01]  /*b450*/  ISETP.GT.AND P2, PT, R0.reuse, UR54, PT ;  /* 0x0000003600007c0c */ /* 0x040fe2000bf44270 */
[----:B------:R-:W-:Y:S01]  /*b460*/  VIADD R0, R0, 0xffffffff ;  /* 0xffffffff00007836 */ /* 0x000fe20000000000 */
[----:B------:R-:W0:Y:S08]  /*b470*/  MUFU.EX2 R7, R30 ;  /* 0x0000001e00077308 */ /* 0x000e300000000800 */
[----:B------:R-:W1:Y:S08]  /*b480*/  MUFU.EX2 R31, R31 ;  /* 0x0000001f001f7308 */ /* 0x000e700000000800 */
[----:B------:R-:W2:Y:S01]  /*b490*/  MUFU.EX2 R35, R35 ;  /* 0x0000002300237308 */ /* 0x000ea20000000800 */
[----:B0-----:R-:W-:Y:S01]  /*b4a0*/  FADD.FTZ R2, R7, R2 ;  /* 0x0000000207027221 */ /* 0x001fe20000010000 */
[----:B------:R-:W-:-:S02]  /*b4b0*/  WARPGROUP.DEPBAR.LE gsb0, 0x0 ;  /* 0x00008000000079c5 */ /* 0x000fc40000010000 */
[----:B------:R-:W-:Y:S01]  /*b4c0*/  WARPGROUP.ARRIVE ;  /* 0x00000000000079c5 */ /* 0x000fe20000000000 */
[C---:B------:R-:W-:Y:S01]  /*b4d0*/  F2FP.F16.F32.PACK_AB R7, R77.reuse, R7 ;  /* 0x000000074d07723e */ /* 0x040fe200000000ff */
[----:B------:R-:W-:Y:S02]  /*b4e0*/  FADD.FTZ R2, R77, R2 ;  /* 0x000000024d027221 */ /* 0x000fe40000010000 */
[----:B------:R-:W-:Y:S02]  /*b4f0*/  MUFU.EX2 R38, R38 ;  /* 0x0000002600267308 */ /* 0x000fe40000000800 */
[----:B------:R-:W-:Y:S01]  /*b500*/  HGMMA.64x96x16.F32 R88, gdesc[UR28].tnspB, R88, gsb0 ;  /* 0x416000001c5879f0 */ /* 0x000fe20008000858 */
[----:B-1----:R-:W-:Y:S01]  /*b510*/  FADD.FTZ R2, R31, R2 ;  /* 0x000000021f027221 */ /* 0x002fe20000010000 */
[----:B------:R-:W-:-:S04]  /*b520*/  UMOV UR28, UR51 ;  /* 0x00000033001c7c82 */ /* 0x000fc80008000000 */
[----:B------:R-:W0:Y:S08]  /*b530*/  MUFU.EX2 R39, R39 ;  /* 0x0000002700277308 */ /* 0x000e300000000800 */
        /* <DEDUP_REMOVED lines=21> */
[----:B---3--:R-:W-:Y:S01]  /*b690*/  IMAD.U32 R26, RZ, RZ, UR55 ;  /* 0x00000037ff1a7e24 */ /* 0x008fe2000f8e00ff */
[----:B-1----:R-:W-:Y:S01]  /*b6a0*/  MUFU.EX2 R76, R43 ;  /* 0x0000002b004c7308 */ /* 0x002fe20000000800 */
[----:B------:R-:W-:Y:S01]  /*b6b0*/  UMOV UR55, UR48 ;  /* 0x0000003000377c82 */ /* 0x000fe20008000000 */
[-C--:B------:R-:W-:Y:S01]  /*b6c0*/  FMUL.FTZ R100, R100, R10.reuse ;  /* 0x0000000a64647220 */ /* 0x080fe20000410000 */
[-C--:B------:R-:W-:Y:S01]  /*b6d0*/  FMUL.FTZ R101, R101, R10.reuse ;  /* 0x0000000a65657220 */ /* 0x080fe20000410000 */
[----:B------:R-:W-:Y:S01]  /*b6e0*/  @!P1 LEA R26, R26, UR42, 0x3 ;  /* 0x0000002a1a1a9c11 */ /* 0x000fe2000f8e18ff */
[-C--:B------:R-:W-:Y:S01]  /*b6f0*/  FMUL.FTZ R104, R104, R10.reuse ;  /* 0x0000000a68687220 */ /* 0x080fe20000410000 */
[-C--:B------:R-:W-:Y:S01]  /*b700*/  FMUL.FTZ R105, R105, R10.reuse ;  /* 0x0000000a69697220 */ /* 0x080fe20000410000 */
[----:B------:R-:W-:Y:S01]  /*b710*/  FMUL.FTZ R108, R108, R10 ;  /* 0x0000000a6c6c7220 */ /* 0x000fe20000410000 */
[----:B------:R-:W-:Y:S01]  /*b720*/  MUFU.EX2 R66, R66 ;  /* 0x0000004200427308 */ /* 0x000fe20000000800 */
[----:B------:R-:W-:-:S02]  /*b730*/  @!P1 VIADD R26, R26, 0x2d860 ;  /* 0x0002d8601a1a9836 */ /* 0x000fc40000000000 */
[-C--:B------:R-:W-:Y:S01]  /*b740*/  FMUL.FTZ R109, R109, R10.reuse ;  /* 0x0000000a6d6d7220 */ /* 0x080fe20000410000 */
[-C--:B------:R-:W-:Y:S01]  /*b750*/  FMUL.FTZ R112, R112, R10.reuse ;  /* 0x0000000a70707220 */ /* 0x080fe20000410000 */
[-C--:B------:R-:W-:Y:S01]  /*b760*/  FMUL.FTZ R113, R113, R10.reuse ;  /* 0x0000000a71717220 */ /* 0x080fe20000410000 */
[-C--:B------:R-:W-:Y:S01]  /*b770*/  FMUL.FTZ R116, R116, R10.reuse ;  /* 0x0000000a74747220 */ /* 0x080fe20000410000 */
[----:B------:R-:W-:Y:S01]  /*b780*/  @!P1 PRMT R26, RZ, 0x654, R26 ;  /* 0x00000654ff1a9816 */ /* 0x000fe2000000001a */
[-C--:B------:R-:W-:Y:S01]  /*b790*/  FMUL.FTZ R117, R117, R10.reuse ;  /* 0x0000000a75757220 */ /* 0x080fe20000410000 */
[----:B------:R-:W-:Y:S01]  /*b7a0*/  MUFU.EX2 R52, R52 ;  /* 0x0000003400347308 */ /* 0x000fe20000000800 */
[-C--:B------:R-:W-:Y:S01]  /*b7b0*/  FMUL.FTZ R120, R120, R10.reuse ;  /* 0x0000000a78787220 */ /* 0x080fe20000410000 */
[----:B------:R1:W-:Y:S01]  /*b7c0*/  @!P1 SYNCS.ARRIVE.TRANS64.RED.A1T0 RZ, [R26+URZ], RZ ;  /* 0x000000ff1aff99a7 */ /* 0x0003e2000810043f */
[----:B------:R3:W-:Y:S01]  /*b7d0*/  STSM.16.M88.4 [R17+0x21800], R4 ;  /* 0x0218000411007844 */ /* 0x0007e20000000200 */
[-C--:B------:R-:W-:Y:S01]  /*b7e0*/  FMUL.FTZ R121, R121, R10.reuse ;  /* 0x0000000a79797220 */ /* 0x080fe20000410000 */
[-C--:B------:R-:W-:Y:S01]  /*b7f0*/  FMUL.FTZ R124, R124, R10.reuse ;  /* 0x0000000a7c7c7220 */ /* 0x080fe20000410000 */
[-C--:B------:R-:W-:Y:S01]  /*b800*/  FMUL.FTZ R125, R125, R10.reuse ;  /* 0x0000000a7d7d7220 */ /* 0x080fe20000410000 */
[-C--:B------:R-:W-:Y:S01]  /*b810*/  FMUL.FTZ R128, R128, R10.reuse ;  /* 0x0000000a80807220 */ /* 0x080fe20000410000 */
[----:B------:R-:W-:Y:S01]  /*b820*/  MUFU.EX2 R67, R67 ;  /* 0x0000004300437308 */ /* 0x000fe20000000800 */
[-C--:B------:R-:W-:Y:S01]  /*b830*/  FMUL.FTZ R129, R129, R10.reuse ;  /* 0x0000000a81817220 */ /* 0x080fe20000410000 */
[-C--:B------:R-:W-:Y:S01]  /*b840*/  FMUL.FTZ R132, R132, R10.reuse ;  /* 0x0000000a84847220 */ /* 0x080fe20000410000 */
[----:B------:R-:W-:Y:S01]  /*b850*/  FMUL.FTZ R133, R133, R10 ;  /* 0x0000000a85857220 */ /* 0x000fe20000410000 */
[-C--:B------:R-:W-:Y:S01]  /*b860*/  FMUL.FTZ R90, R90, R34.reuse ;  /* 0x000000225a5a7220 */ /* 0x080fe20000410000 */
[-C--:B------:R-:W-:Y:S01]  /*b870*/  FMUL.FTZ R91, R91, R34.reuse ;  /* 0x000000225b5b7220 */ /* 0x080fe20000410000 */
[-C--:B------:R-:W-:Y:S01]  /*b880*/  FMUL.FTZ R94, R94, R34.reuse ;  /* 0x000000225e5e7220 */ /* 0x080fe20000410000 */
[-C--:B------:R-:W-:Y:S01]  /*b890*/  FMUL.FTZ R95, R95, R34.reuse ;  /* 0x000000225f5f7220 */ /* 0x080fe20000410000 */
[----:B-1----:R-:W1:Y:S01]  /*b8a0*/  MUFU.EX2 R26, R11 ;  /* 0x0000000b001a7308 */ /* 0x002e620000000800 */
[-C--:B------:R-:W-:Y:S01]  /*b8b0*/  FMUL.FTZ R98, R98, R34.reuse ;  /* 0x0000002262627220 */ /* 0x080fe20000410000 */
[-C--:B------:R-:W-:Y:S01]  /*b8c0*/  FMUL.FTZ R99, R99, R34.reuse ;  /* 0x0000002263637220 */ /* 0x080fe20000410000 */
[----:B---3--:R-:W-:Y:S01]  /*b8d0*/  F2FP.F16.F32.PACK_AB R6, R14, R13 ;  /* 0x0000000d0e06723e */ /* 0x008fe200000000ff */
[----:B------:R-:W-:Y:S01]  /*b8e0*/  FMUL.FTZ R102, R102, R34 ;  /* 0x0000002266667220 */ /* 0x000fe20000410000 */
[C---:B--2---:R-:W-:Y:S01]  /*b8f0*/  F2FP.F16.F32.PACK_AB R5, R35.reuse, R31 ;  /* 0x0000001f2305723e */ /* 0x044fe200000000ff */
[----:B------:R-:W-:Y:S01]  /*b900*/  FADD.FTZ R35, R35, R2 ;  /* 0x0000000223237221 */ /* 0x000fe20000010000 */
[----:B0-----:R-:W-:Y:S01]  /*b910*/  F2FP.F16.F32.PACK_AB R7, R39, R38 ;  /* 0x000000262707723e */ /* 0x001fe200000000ff */
[----:B------:R-:W-:Y:S01]  /*b920*/  MUFU.EX2 R11, R28 ;  /* 0x0000001c000b7308 */ /* 0x000fe20000000800 */
[-C--:B------:R-:W-:Y:S01]  /*b930*/  FMUL.FTZ R103, R103, R34.reuse ;  /* 0x0000002267677220 */ /* 0x080fe20000410000 */
[----:B------:R-:W-:Y:S01]  /*b940*/  FADD.FTZ R38, R38, R35 ;  /* 0x0000002326267221 */ /* 0x000fe20000010000 */
[-C--:B------:R-:W-:Y:S01]  /*b950*/  FMUL.FTZ R106, R106, R34.reuse ;  /* 0x000000226a6a7220 */ /* 0x080fe20000410000 */
[-C--:B------:R-:W-:Y:S01]  /*b960*/  FMUL.FTZ R107, R107, R34.reuse ;  /* 0x000000226b6b7220 */ /* 0x080fe20000410000 */
[-C--:B------:R-:W-:Y:S01]  /*b970*/  FMUL.FTZ R110, R110, R34.reuse ;  /* 0x000000226e6e7220 */ /* 0x080fe20000410000 */
[----:B------:R-:W-:Y:S01]  /*b980*/  FADD.FTZ R38, R39, R38 ;  /* 0x0000002627267221 */ /* 0x000fe20000010000 */
[----:B------:R-:W-:Y:S01]  /*b990*/  FMUL.FTZ R111, R111, R34 ;  /* 0x000000226f6f7220 */ /* 0x000fe20000410000 */
[----:B------:R-:W-:Y:S01]  /*b9a0*/  MUFU.EX2 R2, R65 ;  /* 0x0000004100027308 */ /* 0x000fe20000000800 */
[----:B-1----:R-:W-:Y:S01]  /*b9b0*/  F2FP.F16.F32.PACK_AB R4, R27, R26 ;  /* 0x0000001a1b04723e */ /* 0x002fe200000000ff */
[----:B------:R-:W-:Y:S01]  /*b9c0*/  FADD.FTZ R30, R26, R3 ;  /* 0x000000031a1e7221 */ /* 0x000fe20000010000 */
[-C--:B------:R-:W-:Y:S01]  /*b9d0*/  FMUL.FTZ R114, R114, R34.reuse ;  /* 0x0000002272727220 */ /* 0x080fe20000410000 */
[-C--:B------:R-:W-:Y:S01]  /*b9e0*/  FMUL.FTZ R115, R115, R34.reuse ;  /* 0x0000002273737220 */ /* 0x080fe20000410000 */
[-C--:B------:R-:W-:Y:S01]  /*b9f0*/  FMUL.FTZ R118, R118, R34.reuse ;  /* 0x0000002276767220 */ /* 0x080fe20000410000 */
[----:B------:R0:W-:Y:S01]  /*ba00*/  STSM.16.M88.4 [R22], R4 ;  /* 0x0000000416007844 */ /* 0x0001e20000000200 */
[----:B------:R-:W-:Y:S01]  /*ba10*/  FADD.FTZ R30, R27, R30 ;  /* 0x0000001e1b1e7221 */ /* 0x000fe20000010000 */
[----:B------:R-:W-:Y:S01]  /*ba20*/  MUFU.EX2 R26, R53 ;  /* 0x00000035001a7308 */ /* 0x000fe20000000800 */
[-C--:B------:R-:W-:Y:S01]  /*ba30*/  FMUL.FTZ R119, R119, R34.reuse ;  /* 0x0000002277777220 */ /* 0x080fe20000410000 */
[-C--:B------:R-:W-:Y:S01]  /*ba40*/  FMUL.FTZ R122, R122, R34.reuse ;  /* 0x000000227a7a7220 */ /* 0x080fe20000410000 */
[----:B------:R-:W-:Y:S01]  /*ba50*/  FADD.FTZ R3, R13, R30 ;  /* 0x0000001e0d037221 */ /* 0x000fe20000010000 */
[-C--:B------:R-:W-:Y:S01]  /*ba60*/  FMUL.FTZ R123, R123, R34.reuse ;  /* 0x000000227b7b7220 */ /* 0x080fe20000410000 */
[-C--:B------:R-:W-:Y:S01]  /*ba70*/  FMUL.FTZ R126, R126, R34.reuse ;  /* 0x000000227e7e7220 */ /* 0x080fe20000410000 */
[-C--:B------:R-:W-:Y:S01]  /*ba80*/  FMUL.FTZ R127, R127, R34.reuse ;  /* 0x000000227f7f7220 */ /* 0x080fe20000410000 */
[----:B------:R-:W-:Y:S01]  /*ba90*/  FADD.FTZ R3, R14, R3 ;  /* 0x000000030e037221 */ /* 0x000fe20000010000 */
[----:B------:R-:W-:Y:S01]  /*baa0*/  MUFU.EX2 R13, R50 ;  /* 0x00000032000d7308 */ /* 0x000fe20000000800 */
[-C--:B------:R-:W-:Y:S01]  /*bab0*/  FMUL.FTZ R130, R130, R34.reuse ;  /* 0x0000002282827220 */ /* 0x080fe20000410000 */
[-C--:B------:R-:W-:Y:S01]  /*bac0*/  FMUL.FTZ R131, R131, R34.reuse ;  /* 0x0000002283837220 */ /* 0x080fe20000410000 */
[-C--:B------:R-:W-:Y:S01]  /*bad0*/  FMUL.FTZ R134, R134, R34.reuse ;  /* 0x0000002286867220 */ /* 0x080fe20000410000 */
[----:B------:R-:W-:-:S04]  /*bae0*/  FMUL.FTZ R135, R135, R34 ;  /* 0x0000002287877220 */ /* 0x000fc80000410000 */
[----:B0-----:R-:W0:Y:S08]  /*baf0*/  MUFU.EX2 R4, R15 ;  /* 0x0000000f00047308 */ /* 0x001e300000000800 */
[----:B------:R-:W1:Y:S08]  /*bb00*/  MUFU.EX2 R5, R42 ;  /* 0x0000002a00057308 */ /* 0x000e700000000800 */
[----:B------:R2:W3:Y:S01]  /*bb10*/  MUFU.EX2 R6, R21 ;  /* 0x0000001500067308 */ /* 0x0004e20000000800 */
[----:B0-----:R-:W-:Y:S01]  /*bb20*/  FADD.FTZ R3, R4, R3 ;  /* 0x0000000304037221 */ /* 0x001fe20000010000 */
[----:B------:R-:W-:-:S06]  /*bb30*/  F2FP.F16.F32.PACK_AB R4, R20, R4 ;  /* 0x000000041404723e */ /* 0x000fcc00000000ff */
[----:B------:R-:W0:Y:S01]  /*bb40*/  MUFU.EX2 R7, R24 ;  /* 0x0000001800077308 */ /* 0x000e220000000800 */
[----:B--2---:R-:W-:Y:S01]  /*bb50*/  FADD.FTZ R21, R20, R3 ;  /* 0x0000000314157221 */ /* 0x004fe20000010000 */
[----:B-1----:R-:W-:Y:S01]  /*bb60*/  FADD.FTZ R3, R5, R38 ;  /* 0x0000002605037221 */ /* 0x002fe20000010000 */
[----:B------:R-:W-:-:S03]  /*bb70*/  F2FP.F16.F32.PACK_AB R5, R76, R5 ;  /* 0x000000054c05723e */ /* 0x000fc600000000ff */
[----:B------:R-:W-:Y:S02]  /*bb80*/  FADD.FTZ R3, R76, R3 ;  /* 0x000000034c037221 */ /* 0x000fe40000010000 */
[----:B------:R-:W1:Y:S01]  /*bb90*/  MUFU.EX2 R14, R29 ;  /* 0x0000001d000e7308 */ /* 0x000e620000000800 */
[----:B---3--:R-:W-:-:S07]  /*bba0*/  FADD.FTZ R38, R6, R21 ;  /* 0x0000001506267221 */ /* 0x008fce0000010000 */
[----:B------:R-:W2:Y:S01]  /*bbb0*/  MUFU.EX2 R15, R51 ;  /* 0x00000033000f7308 */ /* 0x000ea20000000800 */
[C---:B0-----:R-:W-:Y:S01]  /*bbc0*/  FADD.FTZ R21, R7.reuse, R38 ;  /* 0x0000002607157221 */ /* 0x041fe20000010000 */
[----:B------:R-:W-:Y:S01]  /*bbd0*/  FADD.FTZ R38, R46, R3 ;  /* 0x000000032e267221 */ /* 0x000fe20000010000 */
[----:B------:R-:W-:Y:S02]  /*bbe0*/  F2FP.F16.F32.PACK_AB R6, R7, R6 ;  /* 0x000000060706723e */ /* 0x000fe400000000ff */
[----:B------:R-:W-:Y:S01]  /*bbf0*/  FADD.FTZ R42, R12, R21 ;  /* 0x000000150c2a7221 */ /* 0x000fe20000010000 */
[C---:B------:R-:W-:Y:S01]  /*bc00*/  FADD.FTZ R38, R47.reuse, R38 ;  /* 0x000000262f267221 */ /* 0x040fe20000010000 */
[----:B------:R-:W-:Y:S01]  /*bc10*/  F2FP.F16.F32.PACK_AB R7, R47, R46 ;  /* 0x0000002e2f07723e */ /* 0x000fe200000000ff */
[----:B------:R-:W0:Y:S01]  /*bc20*/  MUFU.EX2 R24, R49 ;  /* 0x0000003100187308 */ /* 0x000e220000000800 */
[----:B------:R-:W-:Y:S01]  /*bc30*/  FADD.FTZ R21, R11, R42 ;  /* 0x0000002a0b157221 */ /* 0x000fe20000010000 */
[----:B------:R-:W-:Y:S01]  /*bc40*/  FADD.FTZ R3, R13, R38 ;  /* 0x000000260d037221 */ /* 0x000fe20000010000 */
[----:B------:R-:W-:Y:S01]  /*bc50*/  F2FP.F16.F32.PACK_AB R12, R11, R12 ;  /* 0x0000000c0b0c723e */ /* 0x000fe200000000ff */
[----:B------:R3:W-:Y:S01]  /*bc60*/  STSM.16.M88.4 [R19], R4 ;  /* 0x0000000413007844 */ /* 0x0007e20000000200 */
[----:B-1----:R-:W-:Y:S01]  /*bc70*/  FADD.FTZ R21, R14, R21 ;  /* 0x000000150e157221 */ /* 0x002fe20000010000 */
[----:B------:R-:W-:Y:S01]  /*bc80*/  FADD.FTZ R42, R78, R3 ;  /* 0x000000034e2a7221 */ /* 0x000fe20000010000 */
[C---:B------:R-:W-:Y:S01]  /*bc90*/  F2FP.F16.F32.PACK_AB R14, R32.reuse, R14 ;  /* 0x0000000e200e723e */ /* 0x040fe200000000ff */
[----:B------:R-:W1:Y:S01]  /*bca0*/  MUFU.EX2 R25, R68 ;  /* 0x0000004400197308 */ /* 0x000e620000000800 */
[----:B------:R-:W-:Y:S01]  /*bcb0*/  FADD.FTZ R50, R32, R21 ;  /* 0x0000001520327221 */ /* 0x000fe20000010000 */
[----:B--2---:R-:W-:Y:S01]  /*bcc0*/  FADD.FTZ R3, R15, R42 ;  /* 0x0000002a0f037221 */ /* 0x004fe20000010000 */
[----:B------:R-:W-:-:S02]  /*bcd0*/  F2FP.F16.F32.PACK_AB R13, R78, R13 ;  /* 0x0000000d4e0d723e */ /* 0x000fc400000000ff */
[----:B------:R-:W-:Y:S01]  /*bce0*/  FADD.FTZ R21, R33, R50 ;  /* 0x0000003221157221 */ /* 0x000fe20000010000 */
[C---:B------:R-:W-:Y:S01]  /*bcf0*/  FADD.FTZ R20, R54.reuse, R3 ;  /* 0x0000000336147221 */ /* 0x040fe20000010000 */
[----:B------:R-:W-:Y:S01]  /*bd00*/  F2FP.F16.F32.PACK_AB R15, R54, R15 ;  /* 0x0000000f360f723e */ /* 0x000fe200000000ff */
[----:B------:R-:W-:Y:S01]  /*bd10*/  MUFU.EX2 R56, R56 ;  /* 0x0000003800387308 */ /* 0x000fe20000000800 */
[----:B------:R-:W-:Y:S01]  /*bd20*/  FADD.FTZ R42, R36, R21 ;  /* 0x00000015242a7221 */ /* 0x000fe20000010000 */
[----:B------:R-:W-:Y:S02]  /*bd30*/  FADD.FTZ R3, R55, R20 ;  /* 0x0000001437037221 */ /* 0x000fe40000010000 */
[----:B------:R2:W-:Y:S01]  /*bd40*/  STSM.16.M88.4 [R18], R12 ;  /* 0x0000000c12007844 */ /* 0x0005e20000000200 */
[----:B------:R-:W-:Y:S01]  /*bd50*/  FADD.FTZ R21, R37, R42 ;  /* 0x0000002a25157221 */ /* 0x000fe20000010000 */
[----:B------:R-:W-:Y:S01]  /*bd60*/  FADD.FTZ R42, R58, R3 ;  /* 0x000000033a2a7221 */ /* 0x000fe20000010000 */
[----:B---3--:R-:W-:Y:S01]  /*bd70*/  F2FP.F16.F32.PACK_AB R4, R36, R33 ;  /* 0x000000212404723e */ /* 0x008fe200000000ff */
[----:B------:R-:W3:Y:S01]  /*bd80*/  MUFU.EX2 R38, R69 ;  /* 0x0000004500267308 */ /* 0x000ee20000000800 */
[----:B------:R-:W-:Y:S01]  /*bd90*/  FADD.FTZ R46, R40, R21 ;  /* 0x00000015282e7221 */ /* 0x000fe20000010000 */
[----:B------:R-:W-:Y:S01]  /*bda0*/  FADD.FTZ R3, R59, R42 ;  /* 0x0000002a3b037221 */ /* 0x000fe20000010000 */
[----:B------:R-:W-:-:S02]  /*bdb0*/  F2FP.F16.F32.PACK_AB R5, R58, R55 ;  /* 0x000000373a05723e */ /* 0x000fc400000000ff */
[----:B------:R-:W-:Y:S01]  /*bdc0*/  FADD.FTZ R11, R41, R46 ;  /* 0x0000002e290b7221 */ /* 0x000fe20000010000 */
[----:B------:R-:W-:Y:S01]  /*bdd0*/  FADD.FTZ R32, R62, R3 ;  /* 0x000000033e207221 */ /* 0x000fe20000010000 */
[----:B------:R-:W-:Y:S01]  /*bde0*/  F2FP.F16.F32.PACK_AB R6, R40, R37 ;  /* 0x000000252806723e */ /* 0x000fe200000000ff */
[----:B------:R-:W-:Y:S01]  /*bdf0*/  MUFU.EX2 R28, R57 ;  /* 0x00000039001c7308 */ /* 0x000fe20000000800 */
[----:B------:R-:W-:Y:S01]  /*be00*/  FADD.FTZ R42, R44, R11 ;  /* 0x0000000b2c2a7221 */ /* 0x000fe20000010000 */
[----:B------:R-:W-:Y:S01]  /*be10*/  FADD.FTZ R3, R63, R32 ;  /* 0x000000203f037221 */ /* 0x000fe20000010000 */
[----:B------:R-:W-:Y:S02]  /*be20*/  F2FP.F16.F32.PACK_AB R7, R62, R59 ;  /* 0x0000003b3e07723e */ /* 0x000fe400000000ff */
[----:B------:R-:W-:Y:S01]  /*be30*/  FADD.FTZ R11, R45, R42 ;  /* 0x0000002a2d0b7221 */ /* 0x000fe20000010000 */
[C---:B------:R-:W-:Y:S01]  /*be40*/  FADD.FTZ R3, R2.reuse, R3 ;  /* 0x0000000302037221 */ /* 0x040fe20000010000 */
[----:B--2---:R-:W-:Y:S01]  /*be50*/  F2FP.F16.F32.PACK_AB R13, R2, R63 ;  /* 0x0000003f020d723e */ /* 0x004fe200000000ff */
[----:B------:R-:W2:Y:S01]  /*be60*/  MUFU.EX2 R27, R70 ;  /* 0x00000046001b7308 */ /* 0x000ea20000000800 */
[----:B------:R-:W-:Y:S01]  /*be70*/  FADD.FTZ R11, R48, R11 ;  /* 0x0000000b300b7221 */ /* 0x000fe20000010000 */
[----:B------:R-:W-:Y:S01]  /*be80*/  FADD.FTZ R32, R66, R3 ;  /* 0x0000000342207221 */ /* 0x000fe20000010000 */
[----:B------:R-:W-:Y:S01]  /*be90*/  F2FP.F16.F32.PACK_AB R12, R44, R41 ;  /* 0x000000292c0c723e */ /* 0x000fe200000000ff */
[----:B------:R4:W-:Y:S01]  /*bea0*/  STSM.16.M88.4 [R17+0x27800], R4 ;  /* 0x0278000411007844 */ /* 0x0009e20000000200 */
[----:B0-----:R-:W-:Y:S01]  /*beb0*/  FADD.FTZ R11, R24, R11 ;  /* 0x0000000b180b7221 */ /* 0x001fe20000010000 */
[----:B------:R-:W-:Y:S01]  /*bec0*/  FADD.FTZ R32, R67, R32 ;  /* 0x0000002043207221 */ /* 0x000fe20000010000 */
[----:B------:R-:W-:Y:S01]  /*bed0*/  F2FP.F16.F32.PACK_AB R14, R48, R45 ;  /* 0x0000002d300e723e */ /* 0x000fe200000000ff */
[----:B------:R-:W0:Y:S01]  /*bee0*/  MUFU.EX2 R60, R60 ;  /* 0x0000003c003c7308 */ /* 0x000e220000000800 */
[----:B------:R-:W-:Y:S01]  /*bef0*/  FADD.FTZ R11, R52, R11 ;  /* 0x0000000b340b7221 */ /* 0x000fe20000010000 */
[----:B-1----:R-:W-:Y:S01]  /*bf00*/  FADD.FTZ R3, R25, R32 ;  /* 0x0000002019037221 */ /* 0x002fe20000010000 */
[----:B------:R-:W-:-:S02]  /*bf10*/  F2FP.F16.F32.PACK_AB R15, R67, R66 ;  /* 0x00000042430f723e */ /* 0x000fc400000000ff */
[----:B------:R-:W-:Y:S01]  /*bf20*/  FADD.FTZ R11, R26, R11 ;  /* 0x0000000b1a0b7221 */ /* 0x000fe20000010000 */
[----:B---3--:R-:W-:Y:S01]  /*bf30*/  FADD.FTZ R2, R38, R3 ;  /* 0x0000000326027221 */ /* 0x008fe20000010000 */
[----:B------:R-:W-:Y:S01]  /*bf40*/  F2FP.F16.F32.PACK_AB R24, R52, R24 ;  /* 0x000000183418723e */ /* 0x000fe200000000ff */
[----:B------:R-:W1:Y:S01]  /*bf50*/  MUFU.EX2 R20, R71 ;  /* 0x0000004700147308 */ /* 0x000e620000000800 */
[----:B------:R-:W-:Y:S01]  /*bf60*/  FADD.FTZ R11, R56, R11 ;  /* 0x0000000b380b7221 */ /* 0x000fe20000010000 */
[----:B--2---:R-:W-:Y:S01]  /*bf70*/  FADD.FTZ R3, R27, R2 ;  /* 0x000000021b037221 */ /* 0x004fe20000010000 */
[----:B------:R-:W-:Y:S01]  /*bf80*/  F2FP.F16.F32.PACK_AB R25, R38, R25 ;  /* 0x000000192619723e */ /* 0x000fe200000000ff */
[----:B------:R2:W-:Y:S01]  /*bf90*/  STSM.16.M88.4 [R23], R12 ;  /* 0x0000000c17007844 */ /* 0x0005e20000000200 */
[----:B------:R-:W-:Y:S01]  /*bfa0*/  FADD.FTZ R11, R28, R11 ;  /* 0x0000000b1c0b7221 */ /* 0x000fe20000010000 */
[----:B------:R-:W-:Y:S01]  /*bfb0*/  F2FP.F16.F32.PACK_AB R26, R56, R26 ;  /* 0x0000001a381a723e */ /* 0x000fe200000000ff */
[----:B----4-:R-:W-:Y:S01]  /*bfc0*/  IMAD.MOV.U32 R5, RZ, RZ, R9 ;  /* 0x000000ffff057224 */ /* 0x010fe200078e0009 */
[----:B------:R-:W3:Y:S01]  /*bfd0*/  MUFU.EX2 R30, R61 ;  /* 0x0000003d001e7308 */ /* 0x000ee20000000800 */
[C---:B0-----:R-:W-:Y:S01]  /*bfe0*/  FADD.FTZ R11, R60.reuse, R11 ;  /* 0x0000000b3c0b7221 */ /* 0x041fe20000010000 */
[----:B------:R-:W-:Y:S01]  /*bff0*/  F2FP.F16.F32.PACK_AB R28, R60, R28 ;  /* 0x0000001c3c1c723e */ /* 0x000fe200000000ff */
[----:B------:R-:W-:-:S05]  /*c000*/  IMAD.MOV.U32 R4, RZ, RZ, R8 ;  /* 0x000000ffff047224 */ /* 0x000fca00078e0008 */
[----:B------:R-:W0:Y:S01]  /*c010*/  MUFU.EX2 R29, R72 ;  /* 0x00000048001d7308 */ /* 0x000e220000000800 */
[C---:B-1----:R-:W-:Y:S01]  /*c020*/  FADD.FTZ R2, R20.reuse, R3 ;  /* 0x0000000314027221 */ /* 0x042fe20000010000 */
[----:B------:R-:W-:-:S05]  /*c030*/  F2FP.F16.F32.PACK_AB R27, R20, R27 ;  /* 0x0000001b141b723e */ /* 0x000fca00000000ff */
[----:B------:R2:W-:Y:S01]  /*c040*/  STSM.16.M88.4 [R19+0x6000], R24 ;  /* 0x0060001813007844 */ /* 0x0005e20000000200 */
[----:B------:R-:W1:Y:S01]  /*c050*/  MUFU.EX2 R64, R64 ;  /* 0x0000004000407308 */ /* 0x000e620000000800 */
[----:B---3--:R-:W-:-:S07]  /*c060*/  FADD.FTZ R11, R30, R11 ;  /* 0x0000000b1e0b7221 */ /* 0x008fce0000010000 */
[----:B------:R-:W3:Y:S01]  /*c070*/  MUFU.EX2 R73, R73 ;  /* 0x0000004900497308 */ /* 0x000ee20000000800 */
[----:B0-----:R-:W-:-:S07]  /*c080*/  FADD.FTZ R2, R29, R2 ;  /* 0x000000021d027221 */ /* 0x001fce0000010000 */
[----:B------:R-:W0:Y:S01]  /*c090*/  MUFU.EX2 R21, R74 ;  /* 0x0000004a00157308 */ /* 0x000e220000000800 */
[C---:B-1----:R-:W-:Y:S01]  /*c0a0*/  F2FP.F16.F32.PACK_AB R30, R64.reuse, R30 ;  /* 0x0000001e401e723e */ /* 0x042fe200000000ff */
[----:B------:R-:W-:-:S06]  /*c0b0*/  FADD.FTZ R3, R64, R11 ;  /* 0x0000000b40037221 */ /* 0x000fcc0000010000 */
[----:B------:R-:W1:Y:S01]  /*c0c0*/  MUFU.EX2 R75, R75 ;  /* 0x0000004b004b7308 */ /* 0x000e620000000800 */
[C---:B---3--:R-:W-:Y:S01]  /*c0d0*/  F2FP.F16.F32.PACK_AB R29, R73.reuse, R29 ;  /* 0x0000001d491d723e */ /* 0x048fe200000000ff */
[----:B------:R-:W-:-:S04]  /*c0e0*/  FADD.FTZ R2, R73, R2 ;  /* 0x0000000249027221 */ /* 0x000fc80000010000 */
[----:B0-----:R-:W-:Y:S01]  /*c0f0*/  FADD.FTZ R2, R21, R2 ;  /* 0x0000000215027221 */ /* 0x001fe20000010000 */
[----:B-1----:R-:W-:-:S03]  /*c100*/  F2FP.F16.F32.PACK_AB R31, R75, R21 ;  /* 0x000000154b1f723e */ /* 0x002fc600000000ff */
[----:B------:R-:W-:Y:S02]  /*c110*/  FADD.FTZ R2, R75, R2 ;  /* 0x000000024b027221 */ /* 0x000fe40000010000 */
        /* <DEDUP_REMOVED lines=9> */
.L_x_10475:
[----:B------:R-:W-:-:S13]  /*c1b0*/  ISETP.GE.AND P2, PT, R0, UR37, PT ;  /* 0x0000002500007c0c */ /* 0x000fda000bf46270 */
[----:B------:R-:W-:Y:S05]  /*c1c0*/  @!P2 BRA `(.L_x_10485) ;  /* 0x000000380044a947 */ /* 0x000fea0003800000 */
[----:B--23--:R-:W-:Y:S01]  /*c1d0*/  IMAD.MOV.U32 R5, RZ, RZ, R9 ;  /* 0x000000ffff057224 */ /* 0x00cfe200078e0009 */
[----:B------:R-:W-:Y:S01]  /*c1e0*/  UMOV UR28, UR51 ;  /* 0x00000033001c7c82 */ /* 0x000fe20008000000 */
[----:B------:R-:W-:Y:S01]  /*c1f0*/  IMAD.MOV.U32 R4, RZ, RZ, R8 ;  /* 0x000000ffff047224 */ /* 0x000fe200078e0008 */
[----:B------:R-:W-:Y:S01]  /*c200*/  UMOV UR56, UR48 ;  /* 0x0000003000387c82 */ /* 0x000fe20008000000 */
[----:B------:R-:W-:Y:S01]  /*c210*/  ULDC UR35, c[0x0][0x9e4] ;  /* 0x0002790000237ab9 */ /* 0x000fe20000000800 */
[----:B------:R-:W-:Y:S01]  /*c220*/  ULDC UR55, c[0x0][0x9d8] ;  /* 0x0002760000377ab9 */ /* 0x000fe20000000800 */
[----:B------:R-:W-:Y:S01]  /*c230*/  ULDC UR34, c[0x0][0x988] ;  /* 0x0002620000227ab9 */ /* 0x000fe20000000800 */
[----:B------:R-:W-:-:S05]  /*c240*/  ULDC UR54, c[0x0][0x9e0] ;  /* 0x0002780000367ab9 */ /* 0x000fca0000000800 */
.L_x_10502:
        /* <DEDUP_REMOVED lines=9> */
.L_x_10487:
[----:B------:R-:W-:Y:S01]  /*c2e0*/  ULEA UR6, UR48, UR42, 0x3 ;  /* 0x0000002a30067291 */ /* 0x000fe2000f8e183f */
[----:B------:R-:W-:-:S05]  /*c2f0*/  IMAD.U32 R6, RZ, RZ, UR51 ;  /* 0x00000033ff067e24 */ /* 0x000fca000f8e00ff */
[----:B------:R-:W-:-:S04]  /*c300*/  SHF.L.U32 R6, R6, 0x1f, RZ ;  /* 0x0000001f06067819 */ /* 0x000fc800000006ff */
[----:B------:R0:W1:Y:S01]  /*c310*/  SYNCS.PHASECHK.TRANS64.TRYWAIT P2, [UR6+0x2d830], R6 ;  /* 0x02d83006ff0075a7 */ /* 0x0000620008040146 */
[----:B------:R-:W-:Y:S05]  /*c320*/  @!P0 BRA `(.L_x_10488) ;  /* 0x0000000000048947 */ /* 0x000fea0003800000 */
[----:B------:R-:W-:Y:S01]  /*c330*/  BPT.TRAP 0x1 ;  /* 0x000000040000795c */ /* 0x000fe20000300000 */
.L_x_10488:
[----:B-1----:R-:W-:Y:S05]  /*c340*/  @P2 BRA `(.L_x_10486) ;  /* 0x0000000000082947 */ /* 0x002fea0003800000 */
[----:B------:R-:W1:Y:S02]  /*c350*/  SYNCS.PHASECHK.TRANS64.TRYWAIT P2, [UR6+0x2d830], R6 ;  /* 0x02d83006ff0075a7 */ /* 0x000e640008040146 */
[----:B-1----:R-:W-:Y:S05]  /*c360*/  @!P2 BRA `(.L_x_10489) ;  /* 0x000000dc00d0a947 */ /* 0x002fea0003800000 */
.L_x_10486:
        /* <DEDUP_REMOVED lines=37> */
.L_x_10491:
[----:B------:R-:W-:Y:S01]  /*c5c0*/  ULEA UR6, UR56, UR42, 0x3 ;  /* 0x0000002a38067291 */ /* 0x000fe2000f8e183f */
[----:B------:R-:W-:-:S05]  /*c5d0*/  IMAD.U32 R6, RZ, RZ, UR28 ;  /* 0x0000001cff067e24 */ /* 0x000fca000f8e00ff */
[----:B------:R-:W-:-:S04]  /*c5e0*/  SHF.L.U32 R6, R6, 0x1f, RZ ;  /* 0x0000001f06067819 */ /* 0x000fc800000006ff */
[----:B------:R0:W1:Y:S01]  /*c5f0*/  SYNCS.PHASECHK.TRANS64.TRYWAIT P2, [UR6+0x2d850], R6 ;  /* 0x02d85006ff0075a7 */ /* 0x0000620008040146 */
[----:B------:R-:W-:Y:S05]  /*c600*/  @!P0 BRA `(.L_x_10492) ;  /* 0x0000000000048947 */ /* 0x000fea0003800000 */
[----:B------:R-:W-:Y:S01]  /*c610*/  BPT.TRAP 0x1 ;  /* 0x000000040000795c */ /* 0x000fe20000300000 */
.L_x_10492:
[----:B-1----:R-:W-:Y:S05]  /*c620*/  @P2 BRA `(.L_x_10490) ;  /* 0x0000000000082947 */ /* 0x002fea0003800000 */
[----:B------:R-:W1:Y:S02]  /*c630*/  SYNCS.PHASECHK.TRANS64.TRYWAIT P2, [UR6+0x2d850], R6 ;  /* 0x02d85006ff0075a7 */ /* 0x000e640008040146 */
[----:B-1----:R-:W-:Y:S05]  /*c640*/  @!P2 BRA `(.L_x_10493) ;  /* 0x000000dc0030a947 */ /* 0x002fea0003800000 */
.L_x_10490:
[----:B------:R-:W-:Y:S01]  /*c650*/  UIADD3 UR6, UR42, 0x400, URZ ;  /* 0x000004002a067890 */ /* 0x000fe2000fffe03f */
[----:B------:R-:W-:Y:S01]  /*c660*/  WARPGROUP.ARRIVE ;  /* 0x00000000000079c5 */ /* 0x000fe20000000000 */
[----:B------:R-:W-:Y:S01]  /*c670*/  UMOV UR29, 0x40000040 ;  /* 0x40000040001d7882 */ /* 0x000fe20000000000 */
[----:B------:R-:W-:Y:S01]  /*c680*/  UMOV UR31, 0x80000020 ;  /* 0x80000020001f7882 */ /* 0x000fe20000000000 */
[----:B------:R-:W-:Y:S01]  /*c690*/  USHF.R.U32.HI UR6, URZ, 0x4, UR6 ;  /* 0x000000043f067899 */ /* 0x000fe20008011606 */
[----:B------:R-:W-:Y:S01]  /*c6a0*/  FMUL.FTZ R13, R31, UR55 ;  /* 0x000000371f0d7c20 */ /* 0x000fe20008410000 */
[----:B------:R-:W-:Y:S01]  /*c6b0*/  FMUL.FTZ R31, R43, UR55 ;  /* 0x000000372b1f7c20 */ /* 0x000fe20008410000 */
[----:B------:R-:W-:Y:S01]  /*c6c0*/  PLOP3.LUT P2, PT, PT, PT, UP0, 0x80, 0x0 ;  /* 0x000000000000781c */ /* 0x000fe20003f4f008 */
[----:B------:R-:W-:Y:S01]  /*c6d0*/  ULOP3.LUT UR6, UR6, 0x3fff, URZ, 0xc0, !UPT ;  /* 0x00003fff06067892 */ /* 0x000fe2000f8ec03f */
[----:B------:R-:W2:Y:S01]  /*c6e0*/  S2R R43, SR_TID.X ;  /* 0x00000000002b7919 */ /* 0x000ea20000002100 */
        /* <DEDUP_REMOVED lines=8> */
[----:B------:R-:W-:-:S02]  /*c770*/  VIADD R72, R136, UR40 ;  /* 0x0000002888487c36 */ /* 0x000fc40008000000 */
[----:B------:R-:W-:Y:S01]  /*c780*/  FMUL.FTZ R12, R29, UR55 ;  /* 0x000000371d0c7c20 */ /* 0x000fe20008410000 */
[----:B------:R-:W-:Y:S01]  /*c790*/  FMUL.FTZ R29, R42, UR55 ;  /* 0x000000372a1d7c20 */ /* 0x000fe20008410000 */
[----:B------:R-:W-:Y:S01]  /*c7a0*/  UMOV UR28, UR6 ;  /* 0x00000006001c7c82 */ /* 0x000fe20008000000 */
[----:B01----:R-:W-:Y:S01]  /*c7b0*/  FMUL.FTZ R6, R24, UR55 ;  /* 0x0000003718067c20 */ /* 0x003fe20008410000 */
        /* <DEDUP_REMOVED lines=67> */
[----:B------:R-:W4:Y:S08]  /*cbf0*/  MUFU.TANH R10, R10 ;  /* 0x0000000a000a7308 */ /* 0x000f300000002400 */
        /* <DEDUP_REMOVED lines=103> */
[----:B------:R-:W-:-:S04]  /*d270*/  @UP0 ULDC UR6, c[0x0][0x450] ;  /* 0x0001140000060ab9 */ /* 0x000fc80000000800 */
[----:B------:R-:W-:Y:S01]  /*d280*/  @P2 SHF.R.U32.HI R72, RZ, UR6, R42 ;  /* 0x00000006ff482c19 */ /* 0x000fe2000801162a */
[----:B------:R-:W-:Y:S01]  /*d290*/  VIADD R42, R149, 0x9 ;  /* 0x00000009952a7836 */ /* 0x000fe20000000000 */
[----:B------:R-:W-:-:S03]  /*d2a0*/  ISETP.GE.U32.AND P2, PT, R43, 0x180, PT ;  /* 0x000001802b00780c */ /* 0x000fc60003f46070 */
[----:B------:R-:W5:Y:S01]  /*d2b0*/  SHFL.IDX PT, R84, R72, RZ, 0x1c1f ;  /* 0x001c1fff48547589 */ /* 0x000f6200000e0000 */
[----:B------:R-:W-:Y:S01]  /*d2c0*/  SEL R42, R42, 0x9, !P2 ;  /* 0x000000092a2a7807 */ /* 0x000fe20005000000 */
        /* <DEDUP_REMOVED lines=30> */
.L_x_10496:
[----:B------:R-:W-:-:S05]  /*d4b0*/  IMAD.U32 R85, RZ, RZ, UR35 ;  /* 0x00000023ff557e24 */ /* 0x000fca000f8e00ff */
[----:B------:R-:W-:-:S13]  /*d4c0*/  ISETP.NE.AND P2, PT, R85, 0x1, PT ;  /* 0x000000015500780c */ /* 0x000fda0003f45270 */
[----:B------:R-:W0:Y:S02]  /*d4d0*/  @P2 LDC.64 R42, c[0x0][0x9e8] ;  /* 0x00027a00ff2a2b82 */ /* 0x000e240000000a00 */
[----:B0-----:R-:W-:-:S05]  /*d4e0*/  @P2 IMAD.HI.U32 R42, R84, R42, RZ ;  /* 0x0000002a542a2227 */ /* 0x001fca00078e00ff */
[----:B------:R-:W-:-:S07]  /*d4f0*/  @P2 SHF.R.U32.HI R84, RZ, R43, R42 ;  /* 0x0000002bff542219 */ /* 0x000fce000001162a */
.L_x_10497:
[----:B------:R-:W-:Y:S05]  /*d500*/  BSYNC B0 ;  /* 0x0000000000007941 */ /* 0x000fea0003800000 */
.L_x_10495:
[----:B------:R-:W-:-:S04]  /*d510*/  IMAD R84, R84, R85, -R73 ;  /* 0x0000005554547224 */ /* 0x000fc800078e0a49 */
[----:B------:R-:W-:-:S05]  /*d520*/  IMAD.IADD R84, R84, 0x1, -R16 ;  /* 0x0000000154547824 */ /* 0x000fca00078e0a10 */
[----:B------:R-:W-:Y:S02]  /*d530*/  VIMNMX R80, R80, R84, !PT ;  /* 0x0000005450507248 */ /* 0x000fe40007fe0100 */
[----:B------:R-:W-:-:S07]  /*d540*/  VIADDMNMX R81, R84, R85, R81, PT ;  /* 0x0000005554517246 */ /* 0x000fce0003800151 */
.L_x_10494:
[----:B------:R-:W-:Y:S01]  /*d550*/  ISETP.GT.AND P2, PT, R0, -0x1, PT ;  /* 0xffffffff0000780c */ /* 0x000fe20003f44270 */
[----:B------:R-:W0:Y:S03]  /*d560*/  SHFL.IDX PT, R72, R72, 0x1, 0x1c1f ;  /* 0x003c1f0048487f89 */ /* 0x000e2600000e0000 */
[C---:B------:R-:W-:Y:S02]  /*d570*/  ISETP.GT.AND P4, PT, R80.reuse, RZ, P2 ;  /* 0x000000ff5000720c */ /* 0x040fe40001784270 */
[----:B------:R-:W-:Y:S02]  /*d580*/  ISETP.GT.AND P6, PT, R80, 0x1, P2 ;  /* 0x000000015000780c */ /* 0x000fe400017c4270 */
[C---:B------:R-:W-:Y:S02]  /*d590*/  ISETP.LT.OR P4, PT, R81.reuse, 0x1, P4 ;  /* 0x000000015100780c */ /* 0x040fe40002781670 */
[----:B------:R-:W-:-:S02]  /*d5a0*/  ISETP.LT.OR P6, PT, R81, 0x2, P6 ;  /* 0x000000025100780c */ /* 0x000fc400037c1670 */
[----:B------:R-:W-:Y:S02]  /*d5b0*/  FSEL R6, R6, -INF , !P4 ;  /* 0xff80000006067808 */ /* 0x000fe40006000000 */
[----:B------:R-:W-:Y:S02]  /*d5c0*/  FSEL R42, R8, -INF , !P6 ;  /* 0xff800000082a7808 */ /* 0x000fe40007000000 */
[C---:B------:R-:W-:Y:S02]  /*d5d0*/  ISETP.GT.AND P3, PT, R80.reuse, 0x8, P2 ;  /* 0x000000085000780c */ /* 0x040fe40001764270 */
[C---:B------:R-:W-:Y:S02]  /*d5e0*/  ISETP.GT.AND P4, PT, R80.reuse, 0x9, P2 ;  /* 0x000000095000780c */ /* 0x040fe40001784270 */
[----:B------:R-:W-:Y:S02]  /*d5f0*/  ISETP.GT.AND P6, PT, R80, 0x10, P2 ;  /* 0x000000105000780c */ /* 0x000fe400017c4270 */
[----:B------:R-:W-:-:S02]  /*d600*/  ISETP.LT.OR P3, PT, R81, 0x9, P3 ;  /* 0x000000095100780c */ /* 0x000fc40001f61670 */
[----:B------:R-:W-:Y:S01]  /*d610*/  ISETP.LT.OR P4, PT, R81, 0xa, P4 ;  /* 0x0000000a5100780c */ /* 0x000fe20002781670 */
[--C-:B0-----:R-:W-:Y:S01]  /*d620*/  IMAD.IADD R83, R83, 0x1, R72.reuse ;  /* 0x0000000153537824 */ /* 0x101fe200078e0248 */
[----:B------:R-:W-:Y:S01]  /*d630*/  ISETP.LT.OR P6, PT, R81, 0x11, P6 ;  /* 0x000000115100780c */ /* 0x000fe200037c1670 */
[----:B------:R-:W-:Y:S01]  /*d640*/  IMAD.IADD R82, R82, 0x1, R72 ;  /* 0x0000000152527824 */ /* 0x000fe200078e0248 */
        /* <DEDUP_REMOVED lines=98> */
.L_x_10500:
[----:B------:R-:W-:-:S05]  /*dc70*/  IMAD.U32 R8, RZ, RZ, UR35 ;  /* 0x00000023ff087e24 */ /* 0x000fca000f8e00ff */
[----:B------:R-:W-:-:S13]  /*dc80*/  ISETP.NE.AND P3, PT, R8, 0x1, PT ;  /* 0x000000010800780c */ /* 0x000fda0003f65270 */
[----:B------:R-:W0:Y:S02]  /*dc90*/  @P3 LDC.64 R14, c[0x0][0x9e8] ;  /* 0x00027a00ff0e3b82 */ /* 0x000e240000000a00 */
[----:B0-----:R-:W-:-:S05]  /*dca0*/  @P3 IMAD.HI.U32 R14, R72, R14, RZ ;  /* 0x0000000e480e3227 */ /* 0x001fca00078e00ff */
[----:B------:R-:W-:-:S07]  /*dcb0*/  @P3 SHF.R.U32.HI R72, RZ, R15, R14 ;  /* 0x0000000fff483219 */ /* 0x000fce000001160e */
.L_x_10501:
[----:B------:R-:W-:Y:S05]  /*dcc0*/  BSYNC B0 ;  /* 0x0000000000007941 */ /* 0x000fea0003800000 */
.L_x_10499:
[----:B------:R-:W-:-:S04]  /*dcd0*/  IMAD R72, R72, R8, -R73 ;  /* 0x0000000848487224 */ /* 0x000fc800078e0a49 */
[----:B------:R-:W-:-:S05]  /*dce0*/  IMAD.IADD R72, R72, 0x1, -R16 ;  /* 0x0000000148487824 */ /* 0x000fca00078e0a10 */
[----:B------:R-:W-:Y:S02]  /*dcf0*/  VIMNMX R82, R82, R72, !PT ;  /* 0x0000004852527248 */ /* 0x000fe40007fe0100 */
[----:B------:R-:W-:-:S07]  /*dd00*/  VIADDMNMX R83, R72, R8, R83, PT ;  /* 0x0000000848537246 */ /* 0x000fce0003800153 */
.L_x_10498:
[----:B------:R-:W-:Y:S01]  /*dd10*/  FMNMX.FTZ R8, R6, R4, !PT ;  /* 0x0000000406087209 */ /* 0x000fe20007810000 */
[----:B------:R-:W-:Y:S01]  /*dd20*/  UMOV UR28, UR51 ;  /* 0x00000033001c7c82 */ /* 0x000fe20008000000 */
[----:B------:R-:W-:Y:S02]  /*dd30*/  ISETP.GT.AND P4, PT, R82, 0x8, P2 ;  /* 0x000000085200780c */ /* 0x000fe40001784270 */
        /* <DEDUP_REMOVED lines=63> */
[----:B------:R-:W0:Y:S01]  /*e130*/  SHFL.BFLY PT, R14, R8, 0x2, 0x1f ;  /* 0x0c401f00080e7f89 */ /* 0x000e2200000e0000 */
[----:B------:R-:W-:-:S02]  /*e140*/  ISETP.LT.OR P6, PT, R83, 0x49, P6 ;  /* 0x000000495300780c */ /* 0x000fc400037c1670 */
[----:B------:R-:W-:Y:S02]  /*e150*/  FSEL R49, R49, -INF , !P4 ;  /* 0xff80000031317808 */ /* 0x000fe40006000000 */
[C---:B------:R-:W-:Y:S02]  /*e160*/  ISETP.GT.AND P4, PT, R82.reuse, 0x50, P2 ;  /* 0x000000505200780c */ /* 0x040fe40001784270 */
[----:B------:R-:W-:Y:S02]  /*e170*/  FSEL R51, R51, -INF , !P6 ;  /* 0xff80000033337808 */ /* 0x000fe40007000000 */
[----:B------:R-:W-:Y:S02]  /*e180*/  ISETP.GT.AND P6, PT, R82, 0x51, P2 ;  /* 0x000000515200780c */ /* 0x000fe400017c4270 */
[C---:B------:R-:W-:Y:S02]  /*e190*/  ISETP.LT.OR P4, PT, R83.reuse, 0x51, P4 ;  /* 0x000000515300780c */ /* 0x040fe40002781670 */
[----:B------:R-:W-:-:S02]  /*e1a0*/  ISETP.LT.OR P6, PT, R83, 0x52, P6 ;  /* 0x000000525300780c */ /* 0x000fc400037c1670 */
[----:B------:R-:W-:Y:S02]  /*e1b0*/  FSEL R55, R55, -INF , !P4 ;  /* 0xff80000037377808 */ /* 0x000fe40006000000 */
[C---:B------:R-:W-:Y:S02]  /*e1c0*/  ISETP.GT.AND P4, PT, R82.reuse, 0x59, P2 ;  /* 0x000000595200780c */ /* 0x040fe40001784270 */
[----:B------:R-:W-:Y:S02]  /*e1d0*/  FSEL R57, R57, -INF , !P6 ;  /* 0xff80000039397808 */ /* 0x000fe40007000000 */
[----:B------:R-:W-:Y:S02]  /*e1e0*/  ISETP.GT.AND P6, PT, R82, 0x60, P2 ;  /* 0x000000605200780c */ /* 0x000fe400017c4270 */
[----:B------:R-:W-:Y:S02]  /*e1f0*/  ISETP.LT.OR P4, PT, R83, 0x5a, P4 ;  /* 0x0000005a5300780c */ /* 0x000fe40002781670 */
[----:B0-----:R-:W-:-:S02]  /*e200*/  FMNMX.FTZ R8, R8, R14, !PT ;  /* 0x0000000e08087209 */ /* 0x001fc40007810000 */
[----:B------:R-:W-:Y:S02]  /*e210*/  ISETP.LT.OR P6, PT, R83, 0x61, P6 ;  /* 0x000000615300780c */ /* 0x000fe400037c1670 */
[----:B------:R-:W-:Y:S01]  /*e220*/  FSEL R61, R61, -INF , !P4 ;  /* 0xff8000003d3d7808 */ /* 0x000fe20006000000 */
[----:B------:R-:W0:Y:S01]  /*e230*/  SHFL.BFLY PT, R14, R8, 0x1, 0x1f ;  /* 0x0c201f00080e7f89 */ /* 0x000e2200000e0000 */
[C---:B------:R-:W-:Y:S02]  /*e240*/  ISETP.GT.AND P4, PT, R82.reuse, 0x68, P2 ;  /* 0x000000685200780c */ /* 0x040fe40001784270 */
[----:B------:R-:W-:Y:S02]  /*e250*/  FSEL R63, R63, -INF , !P6 ;  /* 0xff8000003f3f7808 */ /* 0x000fe40007000000 */
[----:B------:R-:W-:Y:S02]  /*e260*/  ISETP.GT.AND P6, PT, R82, 0x69, P2 ;  /* 0x000000695200780c */ /* 0x000fe400017c4270 */
[----:B------:R-:W-:-:S02]  /*e270*/  ISETP.LT.OR P4, PT, R83, 0x69, P4 ;  /* 0x000000695300780c */ /* 0x000fc40002781670 */
[----:B------:R-:W-:Y:S02]  /*e280*/  ISETP.LT.OR P6, PT, R83, 0x6a, P6 ;  /* 0x0000006a5300780c */ /* 0x000fe400037c1670 */
[----:B------:R-:W-:Y:S02]  /*e290*/  FSEL R67, R67, -INF , !P4 ;  /* 0xff80000043437808 */ /* 0x000fe40006000000 */
[----:B------:R-:W-:Y:S02]  /*e2a0*/  ISETP.GT.AND P4, PT, R82, 0x70, P2 ;  /* 0x000000705200780c */ /* 0x000fe40001784270 */
[----:B------:R-:W-:Y:S02]  /*e2b0*/  FSEL R68, R68, -INF , !P6 ;  /* 0xff80000044447808 */ /* 0x000fe40007000000 */
[----:B------:R-:W-:Y:S02]  /*e2c0*/  ISETP.GT.AND P6, PT, R82, 0x71, P2 ;  /* 0x000000715200780c */ /* 0x000fe400017c4270 */
[----:B------:R-:W-:-:S02]  /*e2d0*/  ISETP.LT.OR P4, PT, R83, 0x71, P4 ;  /* 0x000000715300780c */ /* 0x000fc40002781670 */
[----:B------:R-:W-:Y:S02]  /*e2e0*/  ISETP.LT.OR P6, PT, R83, 0x72, P6 ;  /* 0x000000725300780c */ /* 0x000fe400037c1670 */
[----:B------:R-:W-:Y:S02]  /*e2f0*/  FSEL R69, R69, -INF , !P4 ;  /* 0xff80000045457808 */ /* 0x000fe40006000000 */
[----:B0-----:R-:W-:Y:S02]  /*e300*/  FMNMX.FTZ R8, R8, R14, !PT ;  /* 0x0000000e08087209 */ /* 0x001fe40007810000 */
[----:B------:R-:W-:Y:S02]  /*e310*/  FSEL R70, R70, -INF , !P6 ;  /* 0xff80000046467808 */ /* 0x000fe40007000000 */
[C---:B------:R-:W-:Y:S01]  /*e320*/  FSETP.NEU.FTZ.AND P3, PT, R8.reuse, -INF , PT ;  /* 0xff8000000800780b */ /* 0x040fe20003f7d000 */
[----:B------:R-:W-:-:S03]  /*e330*/  FMUL.FTZ R15, R8, UR34 ;  /* 0x00000022080f7c20 */ /* 0x000fc60008410000 */
[----:B------:R-:W-:Y:S02]  /*e340*/  FSEL R14, R8, RZ, P3 ;  /* 0x000000ff080e7208 */ /* 0x000fe40001800000 */
[----:B------:R-:W-:Y:S02]  /*e350*/  FSEL R15, R15, RZ, P3 ;  /* 0x000000ff0f0f7208 */ /* 0x000fe40001800000 */
[----:B------:R-:W-:Y:S01]  /*e360*/  ISETP.GT.AND P3, PT, R82, 0x1, P2 ;  /* 0x000000015200780c */ /* 0x000fe20001764270 */
[----:B------:R-:W-:Y:S02]  /*e370*/  FADD.FTZ R4, -R14, R4 ;  /* 0x000000040e047221 */ /* 0x000fe40000010100 */
[--C-:B------:R-:W-:Y:S01]  /*e380*/  FFMA.FTZ R6, R6, UR34, -R15.reuse ;  /* 0x0000002206067c23 */ /* 0x100fe2000801080f */
[----:B------:R-:W-:Y:S01]  /*e390*/  ISETP.LT.OR P3, PT, R83, 0x2, P3 ;  /* 0x000000025300780c */ /* 0x000fe20001f61670 */
        /* <DEDUP_REMOVED lines=31> */
[----:B------:R-:W-:Y:S01]  /*e590*/  FSEL R15, R9, -INF , !P3 ;  /* 0xff800000090f7808 */ /* 0x000fe20005800000 */
[----:B------:R-:W-:Y:S01]  /*e5a0*/  FMUL.FTZ R4, R4, UR34 ;  /* 0x0000002204047c20 */ /* 0x000fe20008410000 */
[----:B------:R-:W-:Y:S01]  /*e5b0*/  ISETP.GT.AND P3, PT, R82, 0x10, P2 ;  /* 0x000000105200780c */ /* 0x000fe20001764270 */
[----:B------:R-:W-:Y:S03]  /*e5c0*/  MUFU.EX2 R6, R6 ;  /* 0x0000000600067308 */ /* 0x000fe60000000800 */
[----:B------:R-:W-:-:S04]  /*e5d0*/  ISETP.LT.OR P3, PT, R83, 0x11, P3 ;  /* 0x000000115300780c */ /* 0x000fc80001f61670 */
[----:B------:R-:W-:Y:S01]  /*e5e0*/  FSEL R20, R20, -INF , !P3 ;  /* 0xff80000014147808 */ /* 0x000fe20005800000 */
[----:B------:R-:W0:Y:S01]  /*e5f0*/  MUFU.EX2 R4, R4 ;  /* 0x0000000400047308 */ /* 0x000e220000000800 */
[----:B------:R-:W-:-:S04]  /*e600*/  ISETP.GT.AND P3, PT, R82, 0x19, P2 ;  /* 0x000000195200780c */ /* 0x000fc80001764270 */
[----:B------:R-:W-:-:S03]  /*e610*/  ISETP.LT.OR P3, PT, R83, 0x1a, P3 ;  /* 0x0000001a5300780c */ /* 0x000fc60001f61670 */
[----:B------:R-:W1:Y:S01]  /*e620*/  MUFU.EX2 R12, R42 ;  /* 0x0000002a000c7308 */ /* 0x000e620000000800 */
[----:B------:R-:W-:Y:S02]  /*e630*/  FSEL R27, R27, -INF , !P3 ;  /* 0xff8000001b1b7808 */ /* 0x000fe40005800000 */
[----:B------:R-:W-:-:S04]  /*e640*/  ISETP.GT.AND P3, PT, R82, 0x28, P2 ;  /* 0x000000285200780c */ /* 0x000fc80001764270 */
[----:B------:R-:W-:Y:S01]  /*e650*/  ISETP.LT.OR P3, PT, R83, 0x29, P3 ;  /* 0x000000295300780c */ /* 0x000fe20001f61670 */
[----:B------:R-:W2:Y:S01]  /*e660*/  MUFU.EX2 R10, R10 ;  /* 0x0000000a000a7308 */ /* 0x000ea20000000800 */
[----:B0-----:R-:W-:Y:S01]  /*e670*/  FFMA.FTZ R3, R4, R3, R6 ;  /* 0x0000000304037223 */ /* 0x001fe20000010006 */
[-C--:B------:R-:W-:Y:S01]  /*e680*/  FMUL.FTZ R88, R88, R4.reuse ;  /* 0x0000000458587220 */ /* 0x080fe20000410000 */
[----:B------:R-:W-:Y:S01]  /*e690*/  FSEL R33, R33, -INF , !P3 ;  /* 0xff80000021217808 */ /* 0x000fe20005800000 */
[-C--:B------:R-:W-:Y:S01]  /*e6a0*/  FMUL.FTZ R89, R89, R4.reuse ;  /* 0x0000000459597220 */ /* 0x080fe20000410000 */
[----:B------:R-:W-:Y:S01]  /*e6b0*/  ISETP.GT.AND P3, PT, R82, 0x31, P2 ;  /* 0x000000315200780c */ /* 0x000fe20001764270 */
[-C--:B------:R-:W-:Y:S01]  /*e6c0*/  FMUL.FTZ R92, R92, R4.reuse ;  /* 0x000000045c5c7220 */ /* 0x080fe20000410000 */
[----:B------:R-:W-:Y:S01]  /*e6d0*/  FMUL.FTZ R93, R93, R4 ;  /* 0x000000045d5d7220 */ /* 0x000fe20000410000 */
[----:B------:R-:W0:Y:S01]  /*e6e0*/  MUFU.EX2 R14, R14 ;  /* 0x0000000e000e7308 */ /* 0x000e220000000800 */
[----:B------:R-:W-:Y:S01]  /*e6f0*/  ISETP.LT.OR P3, PT, R83, 0x32, P3 ;  /* 0x000000325300780c */ /* 0x000fe20001f61670 */
[C---:B-1----:R-:W-:Y:S01]  /*e700*/  FADD.FTZ R3, R12.reuse, R3 ;  /* 0x000000030c037221 */ /* 0x042fe20000010000 */
[----:B------:R-:W-:Y:S01]  /*e710*/  F2FP.F16.F32.PACK_AB R12, R12, R6 ;  /* 0x000000060c0c723e */ /* 0x000fe200000000ff */
[-C--:B------:R-:W-:Y:S01]  /*e720*/  FMUL.FTZ R96, R96, R4.reuse ;  /* 0x0000000460607220 */ /* 0x080fe20000410000 */
[----:B------:R-:W-:Y:S01]  /*e730*/  FSEL R39, R39, -INF , !P3 ;  /* 0xff80000027277808 */ /* 0x000fe20005800000 */
[-C--:B------:R-:W-:Y:S01]  /*e740*/  FMUL.FTZ R97, R97, R4.reuse ;  /* 0x0000000461617220 */ /* 0x080fe20000410000 */
[----:B------:R-:W-:Y:S01]  /*e750*/  ISETP.GT.AND P3, PT, R82, 0x40, P2 ;  /* 0x000000405200780c */ /* 0x000fe20001764270 */
[----:B------:R-:W-:Y:S01]  /*e760*/  MUFU.EX2 R84, R84 ;  /* 0x0000005400547308 */ /* 0x000fe20000000800 */
[----:B--2---:R-:W-:Y:S01]  /*e770*/  FADD.FTZ R3, R10, R3 ;  /* 0x000000030a037221 */ /* 0x004fe20000010000 */
[-C--:B------:R-:W-:Y:S01]  /*e780*/  FMUL.FTZ R100, R100, R4.reuse ;  /* 0x0000000464647220 */ /* 0x080fe20000410000 */
[----:B------:R-:W-:Y:S01]  /*e790*/  ISETP.LT.OR P3, PT, R83, 0x41, P3 ;  /* 0x000000415300780c */ /* 0x000fe20001f61670 */
[-C--:B------:R-:W-:Y:S01]  /*e7a0*/  FMUL.FTZ R101, R101, R4.reuse ;  /* 0x0000000465657220 */ /* 0x080fe20000410000 */
[-C--:B------:R-:W-:Y:S01]  /*e7b0*/  FMUL.FTZ R104, R104, R4.reuse ;  /* 0x0000000468687220 */ /* 0x080fe20000410000 */
[----:B------:R-:W-:Y:S01]  /*e7c0*/  FMUL.FTZ R105, R105, R4 ;  /* 0x0000000469697220 */ /* 0x000fe20000410000 */
[----:B------:R-:W-:Y:S01]  /*e7d0*/  FSEL R47, R47, -INF , !P3 ;  /* 0xff8000002f2f7808 */ /* 0x000fe20005800000 */
[----:B------:R-:W-:Y:S01]  /*e7e0*/  MUFU.EX2 R26, R26 ;  /* 0x0000001a001a7308 */ /* 0x000fe20000000800 */
[----:B------:R-:W-:Y:S01]  /*e7f0*/  ISETP.GT.AND P3, PT, R82, 0x49, P2 ;  /* 0x000000495200780c */ /* 0x000fe20001764270 */
[C---:B0-----:R-:W-:Y:S01]  /*e800*/  FADD.FTZ R3, R14.reuse, R3 ;  /* 0x000000030e037221 */ /* 0x041fe20000010000 */
[----:B------:R-:W-:Y:S01]  /*e810*/  F2FP.F16.F32.PACK_AB R14, R14, R10 ;  /* 0x0000000a0e0e723e */ /* 0x000fe200000000ff */
[-C--:B------:R-:W-:Y:S01]  /*e820*/  FMUL.FTZ R108, R108, R4.reuse ;  /* 0x000000046c6c7220 */ /* 0x080fe20000410000 */
[----:B------:R-:W-:Y:S01]  /*e830*/  ISETP.LT.OR P3, PT, R83, 0x4a, P3 ;  /* 0x0000004a5300780c */ /* 0x000fe20001f61670 */
[-C--:B------:R-:W-:Y:S01]  /*e840*/  FMUL.FTZ R109, R109, R4.reuse ;  /* 0x000000046d6d7220 */ /* 0x080fe20000410000 */
[-C--:B------:R-:W-:Y:S01]  /*e850*/  FMUL.FTZ R112, R112, R4.reuse ;  /* 0x0000000470707220 */ /* 0x080fe20000410000 */
[----:B------:R-:W-:Y:S01]  /*e860*/  MUFU.EX2 R32, R32 ;  /* 0x0000002000207308 */ /* 0x000fe20000000800 */
[----:B------:R-:W-:Y:S01]  /*e870*/  FSEL R53, R53, -INF , !P3 ;  /* 0xff80000035357808 */ /* 0x000fe20005800000 */
[-C--:B------:R-:W-:Y:S01]  /*e880*/  FMUL.FTZ R113, R113, R4.reuse ;  /* 0x0000000471717220 */ /* 0x080fe20000410000 */
[----:B------:R-:W-:Y:S01]  /*e890*/  ISETP.GT.AND P3, PT, R82, 0x58, P2 ;  /* 0x000000585200780c */ /* 0x000fe20001764270 */
[-C--:B------:R-:W-:Y:S01]  /*e8a0*/  FMUL.FTZ R116, R116, R4.reuse ;  /* 0x0000000474747220 */ /* 0x080fe20000410000 */
[-C--:B------:R-:W-:Y:S01]  /*e8b0*/  FMUL.FTZ R117, R117, R4.reuse ;  /* 0x0000000475757220 */ /* 0x080fe20000410000 */
[-C--:B------:R-:W-:Y:S01]  /*e8c0*/  FMUL.FTZ R120, R120, R4.reuse ;  /* 0x0000000478787220 */ /* 0x080fe20000410000 */
[----:B------:R-:W-:Y:S01]  /*e8d0*/  ISETP.LT.OR P3, PT, R83, 0x59, P3 ;  /* 0x000000595300780c */ /* 0x000fe20001f61670 */
[----:B------:R-:W-:Y:S01]  /*e8e0*/  MUFU.EX2 R34, R34 ;  /* 0x0000002200227308 */ /* 0x000fe20000000800 */
[-C--:B------:R-:W-:Y:S01]  /*e8f0*/  FMUL.FTZ R121, R121, R4.reuse ;  /* 0x0000000479797220 */ /* 0x080fe20000410000 */
[-C--:B------:R-:W-:Y:S01]  /*e900*/  FMUL.FTZ R124, R124, R4.reuse ;  /* 0x000000047c7c7220 */ /* 0x080fe20000410000 */
[----:B------:R-:W-:Y:S01]  /*e910*/  FSEL R59, R59, -INF , !P3 ;  /* 0xff8000003b3b7808 */ /* 0x000fe20005800000 */
[-C--:B------:R-:W-:Y:S01]  /*e920*/  FMUL.FTZ R125, R125, R4.reuse ;  /* 0x000000047d7d7220 */ /* 0x080fe20000410000 */
[----:B------:R-:W-:Y:S01]  /*e930*/  ISETP.GT.AND P3, PT, R82, 0x61, P2 ;  /* 0x000000615200780c */ /* 0x000fe20001764270 */
[-C--:B------:R-:W-:Y:S01]  /*e940*/  FMUL.FTZ R128, R128, R4.reuse ;  /* 0x0000000480807220 */ /* 0x080fe20000410000 */
[-C--:B------:R-:W-:Y:S01]  /*e950*/  FMUL.FTZ R129, R129, R4.reuse ;  /* 0x0000000481817220 */ /* 0x080fe20000410000 */
[----:B------:R-:W-:Y:S01]  /*e960*/  MUFU.EX2 R38, R38 ;  /* 0x0000002600267308 */ /* 0x000fe20000000800 */
[----:B------:R-:W-:Y:S01]  /*e970*/  ISETP.LT.OR P3, PT, R83, 0x62, P3 ;  /* 0x000000625300780c */ /* 0x000fe20001f61670 */
[-C--:B------:R-:W-:Y:S01]  /*e980*/  FMUL.FTZ R132, R132, R4.reuse ;  /* 0x0000000484847220 */ /* 0x080fe20000410000 */
[----:B------:R-:W-:Y:S01]  /*e990*/  FMUL.FTZ R133, R133, R4 ;  /* 0x0000000485857220 */ /* 0x000fe20000410000 */
[----:B------:R-:W-:Y:S01]  /*e9a0*/  IMAD.MOV.U32 R4, RZ, RZ, R8 ;  /* 0x000000ffff047224 */ /* 0x000fe200078e0008 */
[----:B------:R-:W-:-:S02]  /*e9b0*/  FSEL R65, R65, -INF , !P3 ;  /* 0xff80000041417808 */ /* 0x000fc40005800000 */
[----:B------:R-:W-:Y:S01]  /*e9c0*/  ISETP.GT.AND P3, PT, R82, RZ, P2 ;  /* 0x000000ff5200720c */ /* 0x000fe20001764270 */
[----:B------:R-:W-:Y:S03]  /*e9d0*/  MUFU.EX2 R44, R44 ;  /* 0x0000002c002c7308 */ /* 0x000fe60000000800 */
[----:B------:R-:W-:-:S04]  /*e9e0*/  ISETP.LT.OR P3, PT, R83, 0x1, P3 ;  /* 0x000000015300780c */ /* 0x000fc80001f61670 */
[----:B------:R-:W-:Y:S01]  /*e9f0*/  FSEL R7, R7, -INF , !P3 ;  /* 0xff80000007077808 */ /* 0x000fe20005800000 */
[----:B------:R-:W-:Y:S01]  /*ea00*/  MUFU.EX2 R46, R46 ;  /* 0x0000002e002e7308 */ /* 0x000fe20000000800 */
[C---:B------:R-:W-:Y:S02]  /*ea10*/  ISETP.GT.AND P3, PT, R82.reuse, 0x78, P2 ;  /* 0x000000785200780c */ /* 0x040fe40001764270 */
[----:B------:R-:W-:Y:S02]  /*ea20*/  FMNMX.FTZ R6, R7, R5, !PT ;  /* 0x0000000507067209 */ /* 0x000fe40007810000 */
[----:B------:R-:W-:Y:S02]  /*ea30*/  ISETP.GT.AND P2, PT, R82, 0x79, P2 ;  /* 0x000000795200780c */ /* 0x000fe40001744270 */
[----:B------:R-:W-:Y:S01]  /*ea40*/  FMNMX.FTZ R6, R15, R6, !PT ;  /* 0x000000060f067209 */ /* 0x000fe20007810000 */
[----:B------:R-:W-:Y:S01]  /*ea50*/  MUFU.EX2 R48, R48 ;  /* 0x0000003000307308 */ /* 0x000fe20000000800 */
[----:B------:R-:W-:-:S02]  /*ea60*/  ISETP.LT.OR P3, PT, R83, 0x79, P3 ;  /* 0x000000795300780c */ /* 0x000fc40001f61670 */
[----:B------:R-:W-:Y:S02]  /*ea70*/  FMNMX.FTZ R6, R11, R6, !PT ;  /* 0x000000060b067209 */ /* 0x000fe40007810000 */
[----:B------:R-:W-:Y:S02]  /*ea80*/  ISETP.LT.OR P2, PT, R83, 0x7a, P2 ;  /* 0x0000007a5300780c */ /* 0x000fe40001741670 */
[----:B------:R-:W-:Y:S01]  /*ea90*/  FMNMX.FTZ R9, R13, R6, !PT ;  /* 0x000000060d097209 */ /* 0x000fe20007810000 */
[----:B------:R-:W-:Y:S01]  /*eaa0*/  MUFU.EX2 R50, R50 ;  /* 0x0000003200327308 */ /* 0x000fe20000000800 */
[----:B------:R-:W-:Y:S02]  /*eab0*/  FSEL R74, R74, -INF , !P3 ;  /* 0xff8000004a4a7808 */ /* 0x000fe40005800000 */
[----:B------:R-:W-:Y:S02]  /*eac0*/  FMNMX.FTZ R6, R20, R9, !PT ;  /* 0x0000000914067209 */ /* 0x000fe40007810000 */
[----:B------:R-:W-:-:S02]  /*ead0*/  FSEL R76, R76, -INF , !P2 ;  /* 0xff8000004c4c7808 */ /* 0x000fc40005000000 */
        /* <DEDUP_REMOVED lines=39> */
[----:B------:R-:W-:-:S05]  /*ed50*/  FMNMX.FTZ R9, R76, R9, !PT ;  /* 0x000000094c097209 */ /* 0x000fca0007810000 */
[----:B------:R-:W0:Y:S02]  /*ed60*/  SHFL.BFLY PT, R6, R9, 0x2, 0x1f ;  /* 0x0c401f0009067f89 */ /* 0x000e2400000e0000 */
[----:B0-----:R-:W-:-:S05]  /*ed70*/  FMNMX.FTZ R9, R9, R6, !PT ;  /* 0x0000000609097209 */ /* 0x001fca0007810000 */
[----:B------:R-:W0:Y:S02]  /*ed80*/  SHFL.BFLY PT, R6, R9, 0x1, 0x1f ;  /* 0x0c201f0009067f89 */ /* 0x000e2400000e0000 */
[----:B0-----:R-:W-:-:S04]  /*ed90*/  FMNMX.FTZ R9, R9, R6, !PT ;  /* 0x0000000609097209 */ /* 0x001fc80007810000 */
[C---:B------:R-:W-:Y:S01]  /*eda0*/  FSETP.NEU.FTZ.AND P2, PT, R9.reuse, -INF , PT ;  /* 0xff8000000900780b */ /* 0x040fe20003f5d000 */
[----:B------:R-:W-:-:S03]  /*edb0*/  FMUL.FTZ R6, R9, UR34 ;  /* 0x0000002209067c20 */ /* 0x000fc60008410000 */
[----:B------:R-:W-:Y:S02]  /*edc0*/  FSEL R72, R9, RZ, P2 ;  /* 0x000000ff09487208 */ /* 0x000fe40001000000 */
[----:B------:R-:W-:Y:S02]  /*edd0*/  FSEL R6, R6, RZ, P2 ;  /* 0x000000ff06067208 */ /* 0x000fe40001000000 */
[----:B------:R-:W-:Y:S01]  /*ede0*/  ISETP.GT.AND P2, PT, R0, UR37, PT ;  /* 0x0000002500007c0c */ /* 0x000fe2000bf44270 */
[----:B------:R-:W-:Y:S01]  /*edf0*/  FADD.FTZ R72, -R72, R5 ;  /* 0x0000000548487221 */ /* 0x000fe20000010100 */
[----:B------:R-:W-:Y:S02]  /*ee00*/  VIADD R0, R0, 0xffffffff ;  /* 0xffffffff00007836 */ /* 0x000fe40000000000 */
[--C-:B------:R-:W-:Y:S01]  /*ee10*/  FFMA.FTZ R7, R7, UR34, -R6.reuse ;  /* 0x0000002207077c23 */ /* 0x100fe20008010806 */
[--C-:B------:R-:W-:Y:S01]  /*ee20*/  FFMA.FTZ R10, R15, UR34, -R6.reuse ;  /* 0x000000220f0a7c23 */ /* 0x100fe20008010806 */
[--C-:B------:R-:W-:Y:S01]  /*ee30*/  FFMA.FTZ R11, R11, UR34, -R6.reuse ;  /* 0x000000220b0b7c23 */ /* 0x100fe20008010806 */
[----:B------:R-:W-:Y:S01]  /*ee40*/  FFMA.FTZ R42, R13, UR34, -R6 ;  /* 0x000000220d2a7c23 */ /* 0x000fe20008010806 */
[----:B------:R-:W-:-:S02]  /*ee50*/  IMAD.U32 R13, RZ, RZ, UR56 ;  /* 0x00000038ff0d7e24 */ /* 0x000fc4000f8e00ff */
[----:B------:R-:W-:Y:S01]  /*ee60*/  FMUL.FTZ R5, R72, UR34 ;  /* 0x0000002248057c20 */ /* 0x000fe20008410000 */
        /* <DEDUP_REMOVED lines=11> */
[--C-:B------:R-:W-:Y:S01]  /*ef20*/  FFMA.FTZ R70, R70, UR34, -R6.reuse ;  /* 0x0000002246467c23 */ /* 0x100fe20008010806 */
[----:B------:R-:W-:Y:S01]  /*ef30*/  FFMA.FTZ R74, R74, UR34, -R6 ;  /* 0x000000224a4a7c23 */ /* 0x000fe20008010806 */
[----:B------:R-:W-:Y:S01]  /*ef40*/  UMOV UR56, UR48 ;  /* 0x0000003000387c82 */ /* 0x000fe20008000000 */
[----:B------:R-:W-:Y:S01]  /*ef50*/  @!P1 PRMT R13, RZ, 0x654, R13 ;  /* 0x00000654ff0d9816 */ /* 0x000fe2000000000d */
[----:B------:R-:W-:Y:S03]  /*ef60*/  MUFU.EX2 R11, R11 ;  /* 0x0000000b000b7308 */ /* 0x000fe60000000800 */
[----:B------:R0:W-:Y:S05]  /*ef70*/  @!P1 SYNCS.ARRIVE.TRANS64.RED.A1T0 RZ, [R13+URZ], RZ ;  /* 0x000000ff0dff99a7 */ /* 0x0001ea000810043f */
[----:B------:R-:W1:Y:S01]  /*ef80*/  MUFU.EX2 R42, R42 ;  /* 0x0000002a002a7308 */ /* 0x000e620000000800 */
[----:B0-----:R-:W-:-:S07]  /*ef90*/  F2FP.F16.F32.PACK_AB R13, R10, R7 ;  /* 0x000000070a0d723e */ /* 0x001fce00000000ff */
[----:B------:R-:W0:Y:S08]  /*efa0*/  MUFU.EX2 R5, R5 ;  /* 0x0000000500057308 */ /* 0x000e300000000800 */
[----:B------:R-:W-:Y:S01]  /*efb0*/  MUFU.EX2 R35, R35 ;  /* 0x0000002300237308 */ /* 0x000fe20000000800 */
[----:B-1----:R-:W-:-:S05]  /*efc0*/  F2FP.F16.F32.PACK_AB R15, R42, R11 ;  /* 0x0000000b2a0f723e */ /* 0x002fca00000000ff */
[----:B------:R1:W-:Y:S02]  /*efd0*/  STSM.16.M88.4 [R17+0x21800], R12 ;  /* 0x0218000c11007844 */ /* 0x0003e40000000200 */
[----:B------:R-:W-:Y:S01]  /*efe0*/  MUFU.EX2 R67, R67 ;  /* 0x0000004300437308 */ /* 0x000fe20000000800 */
[----:B0-----:R-:W-:Y:S01]  /*eff0*/  FFMA.FTZ R7, R5, R2, R7 ;  /* 0x0000000205077223 */ /* 0x001fe20000010007 */
[--C-:B------:R-:W-:Y:S01]  /*f000*/  FFMA.FTZ R2, R45, UR34, -R6.reuse ;  /* 0x000000222d027c23 */ /* 0x100fe20008010806 */
[--C-:B------:R-:W-:Y:S01]  /*f010*/  FFMA.FTZ R45, R53, UR34, -R6.reuse ;  /* 0x00000022352d7c23 */ /* 0x100fe20008010806 */
[-C--:B------:R-:W-:Y:S01]  /*f020*/  FMUL.FTZ R90, R90, R5.reuse ;  /* 0x000000055a5a7220 */ /* 0x080fe20000410000 */
[----:B------:R-:W-:Y:S01]  /*f030*/  FADD.FTZ R10, R10, R7 ;  /* 0x000000070a0a7221 */ /* 0x000fe20000010000 */
[--C-:B------:R-:W-:Y:S01]  /*f040*/  FFMA.FTZ R7, R47, UR34, -R6.reuse ;  /* 0x000000222f077c23 */ /* 0x100fe20008010806 */
[-C--:B------:R-:W-:Y:S01]  /*f050*/  FMUL.FTZ R91, R91, R5.reuse ;  /* 0x000000055b5b7220 */ /* 0x080fe20000410000 */
[----:B------:R-:W-:Y:S01]  /*f060*/  MUFU.EX2 R2, R2 ;  /* 0x0000000200027308 */ /* 0x000fe20000000800 */
[-C--:B------:R-:W-:Y:S01]  /*f070*/  FMUL.FTZ R94, R94, R5.reuse ;  /* 0x000000055e5e7220 */ /* 0x080fe20000410000 */
[-C--:B------:R-:W-:Y:S01]  /*f080*/  FMUL.FTZ R95, R95, R5.reuse ;  /* 0x000000055f5f7220 */ /* 0x080fe20000410000 */
[-C--:B------:R-:W-:Y:S01]  /*f090*/  FMUL.FTZ R98, R98, R5.reuse ;  /* 0x0000000562627220 */ /* 0x080fe20000410000 */
[-C--:B------:R-:W-:Y:S01]  /*f0a0*/  FMUL.FTZ R99, R99, R5.reuse ;  /* 0x0000000563637220 */ /* 0x080fe20000410000 */
[-C--:B------:R-:W-:Y:S01]  /*f0b0*/  FMUL.FTZ R102, R102, R5.reuse ;  /* 0x0000000566667220 */ /* 0x080fe20000410000 */
[--C-:B-1----:R-:W-:Y:S01]  /*f0c0*/  FFMA.FTZ R15, R20, UR34, -R6.reuse ;  /* 0x00000022140f7c23 */ /* 0x102fe20008010806 */
[--C-:B------:R-:W-:Y:S01]  /*f0d0*/  FFMA.FTZ R20, R21, UR34, -R6.reuse ;  /* 0x0000002215147c23 */ /* 0x100fe20008010806 */
[----:B------:R0:W1:Y:S01]  /*f0e0*/  MUFU.EX2 R12, R43 ;  /* 0x0000002b000c7308 */ /* 0x0000620000000800 */
[--C-:B------:R-:W-:Y:S01]  /*f0f0*/  FFMA.FTZ R21, R25, UR34, -R6.reuse ;  /* 0x0000002219157c23 */ /* 0x100fe20008010806 */
[--C-:B------:R-:W-:Y:S01]  /*f100*/  FFMA.FTZ R25, R27, UR34, -R6.reuse ;  /* 0x000000221b197c23 */ /* 0x100fe20008010806 */
[--C-:B------:R-:W-:Y:S01]  /*f110*/  FFMA.FTZ R27, R29, UR34, -R6.reuse ;  /* 0x000000221d1b7c23 */ /* 0x100fe20008010806 */
[----:B------:R-:W-:Y:S01]  /*f120*/  FFMA.FTZ R29, R37, UR34, -R6 ;  /* 0x00000022251d7c23 */ /* 0x000fe20008010806 */
[----:B------:R-:W-:Y:S01]  /*f130*/  FADD.FTZ R37, R11, R10 ;  /* 0x0000000a0b257221 */ /* 0x000fe20000010000 */
[--C-:B------:R-:W-:Y:S01]  /*f140*/  FFMA.FTZ R10, R49, UR34, -R6.reuse ;  /* 0x00000022310a7c23 */ /* 0x100fe20008010806 */
[--C-:B------:R-:W-:Y:S01]  /*f150*/  FFMA.FTZ R11, R51, UR34, -R6.reuse ;  /* 0x00000022330b7c23 */ /* 0x100fe20008010806 */
[----:B------:R-:W2:Y:S01]  /*f160*/  MUFU.EX2 R14, R24 ;  /* 0x00000018000e7308 */ /* 0x000ea20000000800 */
[----:B------:R-:W-:Y:S01]  /*f170*/  FADD.FTZ R42, R42, R37 ;  /* 0x000000252a2a7221 */ /* 0x000fe20000010000 */
[----:B0-----:R-:W-:Y:S01]  /*f180*/  FFMA.FTZ R43, R65, UR34, -R6 ;  /* 0x00000022412b7c23 */ /* 0x001fe20008010806 */
[-C--:B------:R-:W-:Y:S01]  /*f190*/  FMUL.FTZ R103, R103, R5.reuse ;  /* 0x0000000567677220 */ /* 0x080fe20000410000 */
[-C--:B------:R-:W-:Y:S01]  /*f1a0*/  FMUL.FTZ R106, R106, R5.reuse ;  /* 0x000000056a6a7220 */ /* 0x080fe20000410000 */
[-C--:B------:R-:W-:Y:S01]  /*f1b0*/  FMUL.FTZ R107, R107, R5.reuse ;  /* 0x000000056b6b7220 */ /* 0x080fe20000410000 */
[-C--:B------:R-:W-:Y:S01]  /*f1c0*/  FMUL.FTZ R110, R110, R5.reuse ;  /* 0x000000056e6e7220 */ /* 0x080fe20000410000 */
[-C--:B------:R-:W-:Y:S01]  /*f1d0*/  FMUL.FTZ R111, R111, R5.reuse ;  /* 0x000000056f6f7220 */ /* 0x080fe20000410000 */
[----:B------:R-:W0:Y:S01]  /*f1e0*/  MUFU.EX2 R15, R15 ;  /* 0x0000000f000f7308 */ /* 0x000e220000000800 */
[----:B-1----:R-:W-:Y:S01]  /*f1f0*/  FADD.FTZ R3, R12, R3 ;  /* 0x000000030c037221 */ /* 0x002fe20000010000 */
[----:B------:R-:W-:Y:S01]  /*f200*/  F2FP.F16.F32.PACK_AB R12, R84, R12 ;  /* 0x0000000c540c723e */ /* 0x000fe200000000ff */
[-C--:B------:R-:W-:Y:S01]  /*f210*/  FMUL.FTZ R114, R114, R5.reuse ;  /* 0x0000000572727220 */ /* 0x080fe20000410000 */
[-C--:B------:R-:W-:Y:S01]  /*f220*/  FMUL.FTZ R115, R115, R5.reuse ;  /* 0x0000000573737220 */ /* 0x080fe20000410000 */
[----:B------:R-:W-:Y:S01]  /*f230*/  FADD.FTZ R3, R84, R3 ;  /* 0x0000000354037221 */ /* 0x000fe20000010000 */
[-C--:B------:R-:W-:Y:S01]  /*f240*/  FMUL.FTZ R118, R118, R5.reuse ;  /* 0x0000000576767220 */ /* 0x080fe20000410000 */
[-C--:B------:R-:W-:Y:S01]  /*f250*/  FMUL.FTZ R119, R119, R5.reuse ;  /* 0x0000000577777220 */ /* 0x080fe20000410000 */
[----:B------:R-:W1:Y:S01]  /*f260*/  MUFU.EX2 R20, R20 ;  /* 0x0000001400147308 */ /* 0x000e620000000800 */
[----:B--2---:R-:W-:Y:S01]  /*f270*/  FADD.FTZ R47, R14, R3 ;  /* 0x000000030e2f7221 */ /* 0x004fe20000010000 */
[----:B------:R-:W-:Y:S01]  /*f280*/  F2FP.F16.F32.PACK_AB R14, R26, R14 ;  /* 0x0000000e1a0e723e */ /* 0x000fe200000000ff */
[-C--:B------:R-:W-:Y:S01]  /*f290*/  FMUL.FTZ R122, R122, R5.reuse ;  /* 0x000000057a7a7220 */ /* 0x080fe20000410000 */
[-C--:B------:R-:W-:Y:S01]  /*f2a0*/  FMUL.FTZ R123, R123, R5.reuse ;  /* 0x000000057b7b7220 */ /* 0x080fe20000410000 */
[----:B------:R-:W-:Y:S01]  /*f2b0*/  FADD.FTZ R47, R26, R47 ;  /* 0x0000002f1a2f7221 */ /* 0x000fe20000010000 */
[-C--:B------:R-:W-:Y:S01]  /*f2c0*/  FMUL.FTZ R126, R126, R5.reuse ;  /* 0x000000057e7e7220 */ /* 0x080fe20000410000 */
[-C--:B------:R-:W-:Y:S01]  /*f2d0*/  FMUL.FTZ R127, R127, R5.reuse ;  /* 0x000000057f7f7220 */ /* 0x080fe20000410000 */
[----:B------:R-:W2:Y:S01]  /*f2e0*/  MUFU.EX2 R21, R21 ;  /* 0x0000001500157308 */ /* 0x000ea20000000800 */
[----:B0-----:R-:W-:Y:S01]  /*f2f0*/  FADD.FTZ R37, R15, R42 ;  /* 0x0000002a0f257221 */ /* 0x001fe20000010000 */
[-C--:B------:R-:W-:Y:S01]  /*f300*/  FMUL.FTZ R130, R130, R5.reuse ;  /* 0x0000000582827220 */ /* 0x080fe20000410000 */
[-C--:B------:R-:W-:Y:S01]  /*f310*/  FMUL.FTZ R131, R131, R5.reuse ;  /* 0x0000000583837220 */ /* 0x080fe20000410000 */
[-C--:B------:R-:W-:Y:S01]  /*f320*/  FMUL.FTZ R134, R134, R5.reuse ;  /* 0x0000000586867220 */ /* 0x080fe20000410000 */
[----:B------:R-:W-:Y:S01]  /*f330*/  FMUL.FTZ R135, R135, R5 ;  /* 0x0000000587877220 */ /* 0x000fe20000410000 */
[----:B------:R-:W-:-:S02]  /*f340*/  IMAD.MOV.U32 R5, RZ, RZ, R9 ;  /* 0x000000ffff057224 */ /* 0x000fc400078e0009 */
[----:B------:R-:W0:Y:S01]  /*f350*/  MUFU.EX2 R24, R28 ;  /* 0x0000001c00187308 */ /* 0x000e220000000800 */
[----:B-1----:R-:W-:-:S07]  /*f360*/  FADD.FTZ R26, R20, R37 ;  /* 0x00000025141a7221 */ /* 0x002fce0000010000 */
[----:B------:R-:W1:Y:S01]  /*f370*/  MUFU.EX2 R25, R25 ;  /* 0x0000001900197308 */ /* 0x000e620000000800 */
[----:B--2---:R-:W-:-:S07]  /*f380*/  FADD.FTZ R26, R21, R26 ;  /* 0x0000001a151a7221 */ /* 0x004fce0000010000 */
[----:B------:R2:W-:Y:S01]  /*f390*/  MUFU.EX2 R28, R36 ;  /* 0x00000024001c7308 */ /* 0x0005e20000000800 */
[----:B0-----:R-:W-:-:S07]  /*f3a0*/  FADD.FTZ R72, R24, R47 ;  /* 0x0000002f18487221 */ /* 0x001fce0000010000 */
[----:B------:R-:W0:Y:S01]  /*f3b0*/  MUFU.EX2 R13, R30 ;  /* 0x0000001e000d7308 */ /* 0x000e220000000800 */
[----:B--2---:R-:W-:Y:S01]  /*f3c0*/  FFMA.FTZ R36, R31, UR34, -R6 ;  /* 0x000000221f247c23 */ /* 0x004fe20008010806 */
[----:B-1----:R-:W-:Y:S01]  /*f3d0*/  FADD.FTZ R26, R25, R26 ;  /* 0x0000001a191a7221 */ /* 0x002fe20000010000 */
[--C-:B------:R-:W-:Y:S01]  /*f3e0*/  FFMA.FTZ R31, R39, UR34, -R6.reuse ;  /* 0x00000022271f7c23 */ /* 0x100fe20008010806 */
[----:B------:R-:W-:-:S04]  /*f3f0*/  FFMA.FTZ R39, R59, UR34, -R6 ;  /* 0x000000223b277c23 */ /* 0x000fc80008010806 */
[----:B------:R-:W1:Y:S08]  /*f400*/  MUFU.EX2 R27, R27 ;  /* 0x0000001b001b7308 */ /* 0x000e700000000800 */
[----:B------:R2:W-:Y:S01]  /*f410*/  MUFU.EX2 R30, R40 ;  /* 0x00000028001e7308 */ /* 0x0005e20000000800 */
[C---:B0-----:R-:W-:Y:S01]  /*f420*/  FADD.FTZ R47, R13.reuse, R72 ;  /* 0x000000480d2f7221 */ /* 0x041fe20000010000 */
[----:B------:R-:W-:-:S03]  /*f430*/  F2FP.F16.F32.PACK_AB R24, R13, R24 ;  /* 0x000000180d18723e */ /* 0x000fc600000000ff */
[----:B------:R-:W-:-:S03]  /*f440*/  FADD.FTZ R47, R32, R47 ;  /* 0x0000002f202f7221 */ /* 0x000fc60000010000 */
[----:B------:R-:W0:Y:S01]  /*f450*/  MUFU.EX2 R36, R36 ;  /* 0x0000002400247308 */ /* 0x000e220000000800 */
[----:B--2---:R-:W-:Y:S01]  /*f460*/  FFMA.FTZ R40, R33, UR34, -R6 ;  /* 0x0000002221287c23 */ /* 0x004fe20008010806 */
[----:B-1----:R-:W-:Y:S01]  /*f470*/  FADD.FTZ R37, R27, R26 ;  /* 0x0000001a1b257221 */ /* 0x002fe20000010000 */
[--C-:B------:R-:W-:Y:S01]  /*f480*/  FFMA.FTZ R33, R41, UR34, -R6.reuse ;  /* 0x0000002229217c23 */ /* 0x100fe20008010806 */
[----:B------:R-:W-:Y:S01]  /*f490*/  FADD.FTZ R47, R34, R47 ;  /* 0x0000002f222f7221 */ /* 0x000fe20000010000 */
[--C-:B------:R-:W-:Y:S01]  /*f4a0*/  FFMA.FTZ R41, R61, UR34, -R6.reuse ;  /* 0x000000223d297c23 */ /* 0x100fe20008010806 */
[----:B------:R-:W-:Y:S02]  /*f4b0*/  FFMA.FTZ R6, R76, UR34, -R6 ;  /* 0x000000224c067c23 */ /* 0x000fe40008010806 */
[----:B------:R-:W1:Y:S01]  /*f4c0*/  MUFU.EX2 R40, R40 ;  /* 0x0000002800287308 */ /* 0x000e620000000800 */
[----:B------:R-:W-:Y:S01]  /*f4d0*/  FADD.FTZ R47, R28, R47 ;  /* 0x0000002f1c2f7221 */ /* 0x000fe20000010000 */
[----:B------:R-:W-:-:S03]  /*f4e0*/  F2FP.F16.F32.PACK_AB R28, R38, R28 ;  /* 0x0000001c261c723e */ /* 0x000fc600000000ff */
[----:B------:R-:W-:-:S03]  /*f4f0*/  FADD.FTZ R47, R38, R47 ;  /* 0x0000002f262f7221 */ /* 0x000fc60000010000 */
        /* <DEDUP_REMOVED lines=9> */
[----:B------:R-:W-:Y:S01]  /*f590*/  FADD.FTZ R26, R35, R26 ;  /* 0x0000001a231a7221 */ /* 0x000fe20000010000 */
[----:B------:R-:W-:Y:S01]  /*f5a0*/  F2FP.F16.F32.PACK_AB R15, R25, R21 ;  /* 0x00000015190f723e */ /* 0x000fe200000000ff */
[----:B------:R-:W-:Y:S01]  /*f5b0*/  FADD.FTZ R49, R48, R49 ;  /* 0x0000003130317221 */ /* 0x000fe20000010000 */
[----:B------:R-:W1:Y:S01]  /*f5c0*/  MUFU.EX2 R33, R33 ;  /* 0x0000002100217308 */ /* 0x000e620000000800 */
[----:B--2---:R-:W-:Y:S01]  /*f5d0*/  FADD.FTZ R26, R29, R26 ;  /* 0x0000001a1d1a7221 */ /* 0x004fe20000010000 */
[----:B------:R-:W-:Y:S01]  /*f5e0*/  F2FP.F16.F32.PACK_AB R25, R36, R27 ;  /* 0x0000001b2419723e */ /* 0x000fe200000000ff */
[----:B------:R-:W-:Y:S01]  /*f5f0*/  FADD.FTZ R49, R50, R49 ;  /* 0x0000003132317221 */ /* 0x000fe20000010000 */
[----:B------:R2:W-:Y:S01]  /*f600*/  STSM.16.M88.4 [R22], R12 ;  /* 0x0000000c16007844 */ /* 0x0005e20000000200 */
[----:B------:R-:W-:-:S02]  /*f610*/  F2FP.F16.F32.PACK_AB R27, R35, R40 ;  /* 0x00000028231b723e */ /* 0x000fc400000000ff */
[----:B------:R-:W-:Y:S01]  /*f620*/  FADD.FTZ R49, R52, R49 ;  /* 0x0000003134317221 */ /* 0x000fe20000010000 */
[----:B------:R-:W3:Y:S01]  /*f630*/  MUFU.EX2 R7, R7 ;  /* 0x0000000700077308 */ /* 0x000ee20000000800 */
[C---:B0-----:R-:W-:Y:S01]  /*f640*/  FADD.FTZ R72, R31.reuse, R26 ;  /* 0x0000001a1f487221 */ /* 0x041fe20000010000 */
[----:B------:R-:W-:Y:S01]  /*f650*/  F2FP.F16.F32.PACK_AB R26, R34, R32 ;  /* 0x00000020221a723e */ /* 0x000fe200000000ff */
[----:B------:R-:W-:Y:S01]  /*f660*/  FADD.FTZ R49, R54, R49 ;  /* 0x0000003136317221 */ /* 0x000fe20000010000 */
[----:B------:R-:W-:-:S03]  /*f670*/  F2FP.F16.F32.PACK_AB R29, R31, R29 ;  /* 0x0000001d1f1d723e */ /* 0x000fc600000000ff */
[----:B------:R-:W-:Y:S01]  /*f680*/  FADD.FTZ R49, R56, R49 ;  /* 0x0000003138317221 */ /* 0x000fe20000010000 */
[----:B------:R-:W0:Y:S01]  /*f690*/  MUFU.EX2 R10, R10 ;  /* 0x0000000a000a7308 */ /* 0x000e220000000800 */
[----:B-1----:R-:W-:Y:S01]  /*f6a0*/  FADD.FTZ R47, R33, R72 ;  /* 0x00000048212f7221 */ /* 0x002fe20000010000 */
[----:B------:R-:W-:Y:S01]  /*f6b0*/  F2FP.F16.F32.PACK_AB R31, R2, R33 ;  /* 0x00000021021f723e */ /* 0x000fe200000000ff */
[----:B------:R-:W-:Y:S01]  /*f6c0*/  FADD.FTZ R49, R58, R49 ;  /* 0x000000313a317221 */ /* 0x000fe20000010000 */
[----:B--2---:R-:W-:Y:S01]  /*f6d0*/  F2FP.F16.F32.PACK_AB R12, R48, R46 ;  /* 0x0000002e300c723e */ /* 0x004fe200000000ff */
[----:B------:R-:W-:Y:S01]  /*f6e0*/  FADD.FTZ R20, R2, R47 ;  /* 0x0000002f02147221 */ /* 0x000fe20000010000 */
[----:B------:R-:W-:Y:S01]  /*f6f0*/  F2FP.F16.F32.PACK_AB R14, R52, R50 ;  /* 0x00000032340e723e */ /* 0x000fe200000000ff */
[----:B------:R1:W-:Y:S01]  /*f700*/  STSM.16.M88.4 [R19], R24 ;  /* 0x0000001813007844 */ /* 0x0003e20000000200 */
[----:B------:R-:W2:Y:S01]  /*f710*/  MUFU.EX2 R11, R11 ;  /* 0x0000000b000b7308 */ /* 0x000ea20000000800 */
[----:B---3--:R-:W-:Y:S01]  /*f720*/  FADD.FTZ R21, R7, R20 ;  /* 0x0000001407157221 */ /* 0x008fe20000010000 */
[----:B------:R-:W-:Y:S01]  /*f730*/  FADD.FTZ R49, R60, R49 ;  /* 0x000000313c317221 */ /* 0x000fe20000010000 */
[----:B------:R3:W-:Y:S03]  /*f740*/  STSM.16.M88.4 [R18], R28 ;  /* 0x0000001c12007844 */ /* 0x0007e60000000200 */
[----:B------:R-:W-:-:S02]  /*f750*/  FADD.FTZ R49, R62, R49 ;  /* 0x000000313e317221 */ /* 0x000fc40000010000 */
[----:B------:R-:W4:Y:S01]  /*f760*/  MUFU.EX2 R45, R45 ;  /* 0x0000002d002d7308 */ /* 0x000f220000000800 */
[----:B0-----:R-:W-:Y:S01]  /*f770*/  FADD.FTZ R20, R10, R21 ;  /* 0x000000150a147221 */ /* 0x001fe20000010000 */
[----:B------:R-:W-:-:S04]  /*f780*/  FADD.FTZ R49, R64, R49 ;  /* 0x0000003140317221 */ /* 0x000fc80000010000 */
[----:B------:R-:W-:Y:S01]  /*f790*/  FADD.FTZ R2, R66, R49 ;  /* 0x0000003142027221 */ /* 0x000fe20000010000 */
[----:B-1----:R-:W-:Y:S01]  /*f7a0*/  F2FP.F16.F32.PACK_AB R24, R64, R62 ;  /* 0x0000003e4018723e */ /* 0x002fe200000000ff */
[----:B------:R-:W0:Y:S01]  /*f7b0*/  MUFU.EX2 R3, R55 ;  /* 0x0000003700037308 */ /* 0x000e220000000800 */
[----:B--2---:R-:W-:Y:S01]  /*f7c0*/  FADD.FTZ R20, R11, R20 ;  /* 0x000000140b147221 */ /* 0x004fe20000010000 */
[C---:B------:R-:W-:Y:S01]  /*f7d0*/  F2FP.F16.F32.PACK_AB R26, R71.reuse, R66 ;  /* 0x00000042471a723e */ /* 0x040fe200000000ff */
[----:B------:R-:W-:Y:S01]  /*f7e0*/  FADD.FTZ R2, R71, R2 ;  /* 0x0000000247027221 */ /* 0x000fe20000010000 */
[----:B---3--:R-:W-:Y:S02]  /*f7f0*/  F2FP.F16.F32.PACK_AB R28, R77, R75 ;  /* 0x0000004b4d1c723e */ /* 0x008fe400000000ff */
[----:B------:R-:W-:Y:S02]  /*f800*/  F2FP.F16.F32.PACK_AB R30, R79, R78 ;  /* 0x0000004e4f1e723e */ /* 0x000fe400000000ff */
[----:B------:R-:W1:Y:S01]  /*f810*/  MUFU.EX2 R42, R57 ;  /* 0x00000039002a7308 */ /* 0x000e620000000800 */
[C---:B----4-:R-:W-:Y:S01]  /*f820*/  F2FP.F16.F32.PACK_AB R15, R45.reuse, R11 ;  /* 0x0000000b2d0f723e */ /* 0x050fe200000000ff */
[----:B------:R-:W-:-:S06]  /*f830*/  FADD.FTZ R20, R45, R20 ;  /* 0x000000142d147221 */ /* 0x000fcc0000010000 */
[----:B------:R-:W2:Y:S01]  /*f840*/  MUFU.EX2 R39, R39 ;  /* 0x0000002700277308 */ /* 0x000ea20000000800 */
[----:B0-----:R-:W-:-:S07]  /*f850*/  FADD.FTZ R13, R3, R20 ;  /* 0x00000014030d7221 */ /* 0x001fce0000010000 */
[----:B------:R-:W0:Y:S01]  /*f860*/  MUFU.EX2 R41, R41 ;  /* 0x0000002900297308 */ /* 0x000e220000000800 */
[----:B-1----:R-:W-:Y:S01]  /*f870*/  FADD.FTZ R20, R42, R13 ;  /* 0x0000000d2a147221 */ /* 0x002fe20000010000 */
[----:B------:R-:W-:Y:S01]  /*f880*/  F2FP.F16.F32.PACK_AB R13, R10, R7 ;  /* 0x000000070a0d723e */ /* 0x000fe200000000ff */
[----:B------:R-:W-:-:S04]  /*f890*/  FADD.FTZ R10, R75, R2 ;  /* 0x000000024b0a7221 */ /* 0x000fc80000010000 */
[----:B------:R1:W-:Y:S01]  /*f8a0*/  STSM.16.M88.4 [R17+0x27800], R12 ;  /* 0x0278000c11007844 */ /* 0x0003e20000000200 */
[----:B------:R-:W3:Y:S01]  /*f8b0*/  MUFU.EX2 R37, R63 ;  /* 0x0000003f00257308 */ /* 0x000ee20000000800 */
[----:B--2---:R-:W-:-:S07]  /*f8c0*/  FADD.FTZ R20, R39, R20 ;  /* 0x0000001427147221 */ /* 0x004fce0000010000 */
[----:B------:R-:W2:Y:S01]  /*f8d0*/  MUFU.EX2 R43, R43 ;  /* 0x0000002b002b7308 */ /* 0x000ea20000000800 */
[----:B0-----:R-:W-:Y:S01]  /*f8e0*/  FADD.FTZ R20, R41, R20 ;  /* 0x0000001429147221 */ /* 0x001fe20000010000 */
[----:B-1----:R-:W-:-:S06]  /*f8f0*/  F2FP.F16.F32.PACK_AB R12, R56, R54 ;  /* 0x00000036380c723e */ /* 0x002fcc00000000ff */
[----:B------:R-:W0:Y:S01]  /*f900*/  MUFU.EX2 R68, R68 ;  /* 0x0000004400447308 */ /* 0x000e220000000800 */
[----:B------:R-:W-:Y:S01]  /*f910*/  F2FP.F16.F32.PACK_AB R14, R60, R58 ;  /* 0x0000003a3c0e723e */ /* 0x000fe200000000ff */
[----:B---3--:R-:W-:Y:S01]  /*f920*/  FADD.FTZ R20, R37, R20 ;  /* 0x0000001425147221 */ /* 0x008fe20000010000 */
[----:B------:R-:W-:Y:S02]  /*f930*/  F2FP.F16.F32.PACK_AB R13, R42, R3 ;  /* 0x000000032a0d723e */ /* 0x000fe400000000ff */
[----:B------:R-:W-:-:S03]  /*f940*/  F2FP.F16.F32.PACK_AB R15, R41, R39 ;  /* 0x00000027290f723e */ /* 0x000fc600000000ff */
[----:B------:R-:W1:Y:S01]  /*f950*/  MUFU.EX2 R69, R69 ;  /* 0x0000004500457308 */ /* 0x000e620000000800 */
[C---:B--2---:R-:W-:Y:S01]  /*f960*/  F2FP.F16.F32.PACK_AB R25, R43.reuse, R37 ;  /* 0x000000252b19723e */ /* 0x044fe200000000ff */
[----:B------:R4:W-:Y:S01]  /*f970*/  STSM.16.M88.4 [R23], R12 ;  /* 0x0000000c17007844 */ /* 0x0009e20000000200 */
[----:B------:R-:W-:-:S04]  /*f980*/  FADD.FTZ R20, R43, R20 ;  /* 0x000000142b147221 */ /* 0x000fc80000010000 */
[----:B------:R-:W-:Y:S01]  /*f990*/  FADD.FTZ R7, R67, R20 ;  /* 0x0000001443077221 */ /* 0x000fe20000010000 */
[----:B------:R-:W2:Y:S01]  /*f9a0*/  MUFU.EX2 R70, R70 ;  /* 0x0000004600467308 */ /* 0x000ea20000000800 */
[C---:B0-----:R-:W-:Y:S02]  /*f9b0*/  F2FP.F16.F32.PACK_AB R27, R68.reuse, R67 ;  /* 0x00000043441b723e */ /* 0x041fe400000000ff */
[----:B------:R-:W-:Y:S01]  /*f9c0*/  FADD.FTZ R2, R68, R7 ;  /* 0x0000000744027221 */ /* 0x000fe20000010000 */
[----:B------:R-:W-:Y:S02]  /*f9d0*/  FADD.FTZ R7, R77, R10 ;  /* 0x0000000a4d077221 */ /* 0x000fe40000010000 */
[----:B------:R4:W-:Y:S02]  /*f9e0*/  STSM.16.M88.4 [R19+0x6000], R24 ;  /* 0x0060001813007844 */ /* 0x0009e40000000200 */
[----:B------:R-:W0:Y:S01]  /*f9f0*/  MUFU.EX2 R11, R74 ;  /* 0x0000004a000b7308 */ /* 0x000e220000000800 */
[----:B-1----:R-:W-:Y:S01]  /*fa00*/  FADD.FTZ R2, R69, R2 ;  /* 0x0000000245027221 */ /* 0x002fe20000010000 */
[----:B------:R-:W-:-:S04]  /*fa10*/  FADD.FTZ R78, R78, R7 ;  /* 0x000000074e4e7221 */ /* 0x000fc80000010000 */
[----:B------:R-:W-:Y:S02]  /*fa20*/  FADD.FTZ R3, R79, R78 ;  /* 0x0000004e4f037221 */ /* 0x000fe40000010000 */
[----:B------:R-:W1:Y:S01]  /*fa30*/  MUFU.EX2 R6, R6 ;  /* 0x0000000600067308 */ /* 0x000e620000000800 */
[C---:B--2---:R-:W-:Y:S01]  /*fa40*/  F2FP.F16.F32.PACK_AB R29, R70.reuse, R69 ;  /* 0x00000045461d723e */ /* 0x044fe200000000ff */
[----:B------:R-:W-:-:S04]  /*fa50*/  FADD.FTZ R2, R70, R2 ;  /* 0x0000000246027221 */ /* 0x000fc80000010000 */
[----:B0-----:R-:W-:Y:S01]  /*fa60*/  FADD.FTZ R2, R11, R2 ;  /* 0x000000020b027221 */ /* 0x001fe20000010000 */
[----:B-1----:R-:W-:-:S03]  /*fa70*/  F2FP.F16.F32.PACK_AB R31, R6, R11 ;  /* 0x0000000b061f723e */ /* 0x002fc600000000ff */
[----:B------:R-:W-:Y:S02]  /*fa80*/  FADD.FTZ R2, R6, R2 ;  /* 0x0000000206027221 */ /* 0x000fe40000010000 */
[----:B------:R4:W-:Y:S01]  /*fa90*/  STSM.16.M88.4 [R18+0x6000], R28 ;  /* 0x0060001c12007844 */ /* 0x0009e20000000200 */
[----:B------:R0:W-:Y:S06]  /*faa0*/  MEMBAR.ALL.CTA ;  /* 0x0000000000007992 */ /* 0x0001ec0000008000 */
[----:B0-----:R-:W0:Y:S02]  /*fab0*/  FENCE.VIEW.ASYNC.S ;  /* 0x00000000000073c6 */ /* 0x001e240000000000 */
[----:B0-----:R-:W-:Y:S01]  /*fac0*/  NOP ;  /* 0x0000000000007918 */ /* 0x001fe20000000000 */
[----:B------:R-:W-:Y:S05]  /*fad0*/  @P2 BRA `(.L_x_10502) ;  /* 0xffffffc400dc2947 */ /* 0x000fea000383ffff */
.L_x_10485:
[----:B------:R-:W-:Y:S06]  /*fae0*/  BAR.ARV 0x8, 0x200 ;  /* 0x0208000000007b1d */ /* 0x000fec0000002000 */
[----:B------:R-:W-:Y:S05]  /*faf0*/  @!P0 BRA `(.L_x_10503) ;  /* 0x0000000000048947 */ /* 0x000fea0003800000 */
[----:B------:R-:W-:Y:S01]  /*fb00*/  BPT.TRAP 0x1 ;  /* 0x000000040000795c */ /* 0x000fe20000300000 */
.L_x_10503:
[----:B------:R-:W-:Y:S01]  /*fb10*/  ULEA UR9, UR48, UR42, 0x3 ;  /* 0x0000002a30097291 */ /* 0x000fe2000f8e183f */
[----:B------:R-:W-:-:S05]  /*fb20*/  IMAD.U32 R0, RZ, RZ, UR51 ;  /* 0x00000033ff007e24 */ /* 0x000fca000f8e00ff */
[----:B------:R-:W-:-:S04]  /*fb30*/  SHF.L.U32 R0, R0, 0x1f, RZ ;  /* 0x0000001f00007819 */ /* 0x000fc800000006ff */
[----:B------:R0:W1:Y:S01]  /*fb40*/  SYNCS.PHASECHK.TRANS64.TRYWAIT P2, [UR9+0x2d850], R0 ;  /* 0x02d85000ff0075a7 */ /* 0x0000620008040149 */
[----:B------:R-:W-:Y:S05]  /*fb50*/  @!P0 BRA `(.L_x_10504) ;  /* 0x0000000000048947 */ /* 0x000fea0003800000 */
[----:B------:R-:W-:Y:S01]  /*fb60*/  BPT.TRAP 0x1 ;  /* 0x000000040000795c */ /* 0x000fe20000300000 */
.L_x_10504:
[----:B-1----:R-:W-:Y:S05]  /*fb70*/  @P2 BRA `(.L_x_10505) ;  /* 0x0000000000082947 */ /* 0x002fea0003800000 */
[----:B------:R-:W1:Y:S02]  /*fb80*/  SYNCS.PHASECHK.TRANS64.TRYWAIT P0, [UR9+0x2d850], R0 ;  /* 0x02d85000ff0075a7 */ /* 0x000e640008000149 */
[----:B-1----:R-:W-:Y:S05]  /*fb90*/  @!P0 BRA `(.L_x_10506) ;  /* 0x000000a400f48947 */ /* 0x002fea0003800000 */
.L_x_10505:
[----:B------:R-:W-:Y:S01]  /*fba0*/  UIADD3 UR42, UR42, 0x400, URZ ;  /* 0x000004002a2a7890 */ /* 0x000fe2000fffe03f */
[----:B------:R-:W-:Y:S01]  /*fbb0*/  WARPGROUP.ARRIVE ;  /* 0x00000000000079c5 */ /* 0x000fe20000000000 */
[----:B------:R-:W-:Y:S01]  /*fbc0*/  ULOP3.LUT UR44, UR44, 0x10000, URZ, 0xfc, !UPT ;  /* 0x000100002c2c7892 */ /* 0x000fe2000f8efc3f */
[----:B01----:R-:W0:Y:S01]  /*fbd0*/  SHFL.BFLY PT, R0, R3, 0x2, 0x1f ;  /* 0x0c401f0003007f89 */ /* 0x003e2200000e0000 */
[----:B------:R-:W-:Y:S01]  /*fbe0*/  USHF.R.U32.HI UR42, URZ, 0x4, UR42 ;  /* 0x000000043f2a7899 */ /* 0x000fe2000801162a */
[----:B--234-:R-:W-:Y:S01]  /*fbf0*/  IMAD.U32 R13, RZ, RZ, UR34 ;  /* 0x00000022ff0d7e24 */ /* 0x01cfe2000f8e00ff */
[----:B------:R-:W-:Y:S01]  /*fc00*/  UMOV UR5, 0x40000040 ;  /* 0x4000004000057882 */ /* 0x000fe20000000000 */
[----:B------:R-:W-:Y:S01]  /*fc10*/  UMOV UR7, 0x80000020 ;  /* 0x8000002000077882 */ /* 0x000fe20000000000 */
[----:B------:R-:W-:Y:S01]  /*fc20*/  ULOP3.LUT UR42, UR42, 0x3fff, URZ, 0xc0, !UPT ;  /* 0x00003fff2a2a7892 */ /* 0x000fe2000f8ec03f */
[----:B------:R-:W1:Y:S01]  /*fc30*/  SHFL.BFLY PT, R5, R2, 0x2, 0x1f ;  /* 0x0c401f0002057f89 */ /* 0x000e6200000e0000 */
[----:B------:R-:W-:Y:S01]  /*fc40*/  UMOV UR4, UR44 ;  /* 0x0000002c00047c82 */ /* 0x000fe20008000000 */
[----:B------:R-:W-:-:S02]  /*fc50*/  UIADD3 UR49, UR49, 0x1, URZ ;  /* 0x0000000131317890 */ /* 0x000fc4000fffe03f */
[----:B------:R-:W-:-:S04]  /*fc60*/  ULOP3.LUT UR8, UR42, 0x2000000, URZ, 0xfc, !UPT ;  /* 0x020000002a087892 */ /* 0x000fc8000f8efc3f */
[----:B------:R-:W-:Y:S02]  /*fc70*/  UIMAD UR8, UR48, 0x600, UR8 ;  /* 0x00000600300878a4 */ /* 0x000fe4000f8e0208 */
[----:B------:R-:W-:-:S04]  /*fc80*/  UIADD3 UR48, UR48, 0x1, URZ ;  /* 0x0000000130307890 */ /* 0x000fc8000fffe03f */
[----:B------:R-:W-:Y:S01]  /*fc90*/  UISETP.NE.AND UP0, UPT, UR48, 0x2, UPT ;  /* 0x000000023000788c */ /* 0x000fe2000bf05270 */
[----:B------:R-:W-:Y:S02]  /*fca0*/  UMOV UR6, UR8 ;  /* 0x0000000800067c82 */ /* 0x000fe40008000000 */
[----:B------:R-:W-:Y:S01]  /*fcb0*/  HGMMA.64x96x16.F32 R88, gdesc[UR4].tnspB, R88, gsb0 ;  /* 0x41600000045879f0 */ /* 0x000fe20008000858 */
[----:B------:R-:W-:Y:S01]  /*fcc0*/  UIADD3 UR4, UR44, 0x2, URZ ;  /* 0x000000022c047890 */ /* 0x000fe2000fffe03f */
[----:B0-----:R-:W-:Y:S01]  /*fcd0*/  FADD.FTZ R0, R0, R3 ;  /* 0x0000000300007221 */ /* 0x001fe20000010000 */
[----:B------:R-:W-:Y:S01]  /*fce0*/  UIADD3 UR6, UR8, 0x40, URZ ;  /* 0x0000004008067890 */ /* 0x000fe2000fffe03f */
[----:B------:R-:W-:Y:S01]  /*fcf0*/  IMAD.MOV.U32 R3, RZ, RZ, RZ ;  /* 0x000000ffff037224 */ /* 0x000fe200078e00ff */
[----:B------:R-:W-:Y:S01]  /*fd00*/  UMOV UR5, 0x40000040 ;  /* 0x4000004000057882 */ /* 0x000fe20000000000 */
[----:B------:R-:W-:Y:S01]  /*fd10*/  UMOV UR7, 0x80000020 ;  /* 0x8000002000077882 */ /* 0x000fe20000000000 */
[----:B-1----:R-:W-:Y:S01]  /*fd20*/  FADD.FTZ R4, R5, R2 ;  /* 0x0000000205047221 */ /* 0x002fe20000010000 */
[----:B------:R-:W-:Y:S01]  /*fd30*/  IMAD.MOV.U32 R2, RZ, RZ, -0x800000 ;  /* 0xff800000ff027424 */ /* 0x000fe200078e00ff */
[----:B------:R-:W0:Y:S01]  /*fd40*/  SHFL.BFLY PT, R5, R0, 0x1, 0x1f ;  /* 0x0c201f0000057f89 */ /* 0x000e2200000e0000 */
[----:B------:R-:W-:-:S03]  /*fd50*/  USEL UR48, UR48, URZ, UP0 ;  /* 0x0000003f30307287 */ /* 0x000fc60008000000 */
[----:B------:R-:W1:Y:S01]  /*fd60*/  SHFL.BFLY PT, R7, R4, 0x1, 0x1f ;  /* 0x0c201f0004077f89 */ /* 0x000e6200000e0000 */
[----:B0-----:R-:W-:Y:S01]  /*fd70*/  FADD.FTZ R11, R0, R5 ;  /* 0x00000005000b7221 */ /* 0x001fe20000010000 */
[----:B------:R-:W-:Y:S02]  /*fd80*/  IMAD.U32 R5, RZ, RZ, UR34 ;  /* 0x00000022ff057e24 */ /* 0x000fe4000f8e00ff */
[----:B------:R-:W-:Y:S02]  /*fd90*/  IMAD.MOV.U32 R0, RZ, RZ, -0x800000 ;  /* 0xff800000ff007424 */ /* 0x000fe400078e00ff */
[----:B-1----:R-:W-:Y:S01]  /*fda0*/  FADD.FTZ R12, R4, R7 ;  /* 0x00000007040c7221 */ /* 0x002fe20000010000 */
[----:B------:R-:W-:Y:S01]  /*fdb0*/  FSETP.NE.FTZ.AND P0, PT, R11, RZ, PT ;  /* 0x000000ff0b00720b */ /* 0x000fe20003f15000 */
[----:B------:R-:W-:Y:S02]  /*fdc0*/  IMAD.U32 R4, RZ, RZ, UR9 ;  /* 0x00000009ff047e24 */ /* 0x000fe4000f8e00ff */
[----:B------:R-:W-:Y:S01]  /*fdd0*/  IMAD.MOV.U32 R7, RZ, RZ, RZ ;  /* 0x000000ffff077224 */ /* 0x000fe200078e00ff */
        /* <DEDUP_REMOVED lines=111> */
.L_x_10436:
        /* <DEDUP_REMOVED lines=13> */
[----:B------:R-:W-:-:S07]  /*105a0*/  ULDC.64 UR10, c[0x0][0xc00] ;  /* 0x00030000000a7ab9 */ /* 0x000fce0000000a00 */
[----:B------:R-:W1:Y:S01]  /*105b0*/  LDC R36, c[0x0][0xbe8] ;  /* 0x0002fa00ff247b82 */ /* 0x000e620000000800 */
[----:B------:R-:W-:Y:S01]  /*105c0*/  UMOV UR8, UR42 ;  /* 0x0000002a00087c82 */ /* 0x000fe20008000000 */
[----:B0-----:R-:W-:Y:S01]  /*105d0*/  UMOV UR9, UR4 ;  /* 0x0000000400097c82 */ /* 0x001fe20008000000 */
[----:B------:R-:W-:Y:S02]  /*105e0*/  IMAD.U32 R28, RZ, RZ, UR8 ;  /* 0x00000008ff1c7e24 */ /* 0x000fe4000f8e00ff */
[----:B------:R-:W-:Y:S01]  /*105f0*/  IMAD.U32 R29, RZ, RZ, UR9 ;  /* 0x00000009ff1d7e24 */ /* 0x000fe2000f8e00ff */
[----:B------:R-:W-:Y:S02]  /*10600*/  ULDC.64 UR8, c[0x0][0xc00] ;  /* 0x0003000000087ab9 */ /* 0x000fe40000000a00 */
[----:B------:R-:W-:Y:S01]  /*10610*/  UIMAD.WIDE UR8, UR43, 0x4, UR8 ;  /* 0x000000042b0878a5 */ /* 0x000fe2000f8e0208 */
[----:B------:R-:W-:Y:S01]  /*10620*/  BAR.SYNC.DEFER_BLOCKING 0x1, 0x180 ;  /* 0x0046000000007b1d */ /* 0x000fe20000010000 */
[----:B--2---:R-:W-:-:S03]  /*10630*/  IMAD.WIDE R4, R3, 0x2, R28 ;  /* 0x0000000203047825 */ /* 0x004fc600078e021c */
[C---:B------:R-:W-:Y:S02]  /*10640*/  LOP3.LUT R3, R4.reuse, 0x180, RZ, 0xc0, !PT ;  /* 0x0000018004037812 */ /* 0x040fe400078ec0ff */
[----:B------:R-:W-:Y:S02]  /*10650*/  IADD3 R8, P4, R4, 0x20, RZ ;  /* 0x0000002004087810 */ /* 0x000fe40007f9e0ff */
[----:B------:R-:W-:Y:S02]  /*10660*/  SHF.R.U64 R3, R3, 0x3, RZ ;  /* 0x0000000303037819 */ /* 0x000fe400000012ff */
[----:B------:R-:W-:Y:S01]  /*10670*/  LOP3.LUT R6, R8, 0x180, RZ, 0xc0, !PT ;  /* 0x0000018008067812 */ /* 0x000fe200078ec0ff */
[----:B------:R-:W-:Y:S01]  /*10680*/  IMAD.X R25, RZ, RZ, R5, P4 ;  /* 0x000000ffff197224 */ /* 0x000fe200020e0605 */
[C---:B------:R-:W-:Y:S02]  /*10690*/  IADD3 R27, P3, R4.reuse, 0x3000, RZ ;  /* 0x00003000041b7810 */ /* 0x040fe40007f7e0ff */
[----:B------:R-:W-:-:S02]  /*106a0*/  IADD3 R10, P2, R4, 0x3020, RZ ;  /* 0x00003020040a7810 */ /* 0x000fc40007f5e0ff */
        /* <DEDUP_REMOVED lines=8> */
[----:B------:R-:W-:Y:S02]  /*10730*/  LOP3.LUT R7, R27, 0x180, RZ, 0xc0, !PT ;  /* 0x000001801b077812 */ /* 0x000fe400078ec0ff */
[----:B------:R-:W-:-:S02]  /*10740*/  LOP3.LUT R24, R3, R8, RZ, 0x3c, !PT ;  /* 0x0000000803187212 */ /* 0x000fc400078e3cff */
[----:B------:R-:W-:Y:S02]  /*10750*/  SHF.R.U64 R6, R7, 0x3, RZ ;  /* 0x0000000307067819 */ /* 0x000fe400000012ff */
[----:B------:R-:W-:Y:S02]  /*10760*/  LOP3.LUT R3, R10, 0x180, RZ, 0xc0, !PT ;  /* 0x000001800a037812 */ /* 0x000fe400078ec0ff */
[----:B------:R-:W-:Y:S02]  /*10770*/  LOP3.LUT R14, R6, R27, RZ, 0x3c, !PT ;  /* 0x0000001b060e7212 */ /* 0x000fe400078e3cff */
[----:B------:R-:W-:Y:S02]  /*10780*/  LOP3.LUT R8, R31, 0x180, RZ, 0xc0, !PT ;  /* 0x000001801f087812 */ /* 0x000fe400078ec0ff */
[----:B------:R-:W-:Y:S02]  /*10790*/  SHF.R.U64 R3, R3, 0x3, RZ ;  /* 0x0000000303037819 */ /* 0x000fe400000012ff */
[----:B------:R-:W-:-:S02]  /*107a0*/  LOP3.LUT R27, R30, 0x180, RZ, 0xc0, !PT ;  /* 0x000001801e1b7812 */ /* 0x000fc400078ec0ff */
[----:B------:R-:W-:Y:S02]  /*107b0*/  SHF.R.U64 R8, R8, 0x3, RZ ;  /* 0x0000000308087819 */ /* 0x000fe400000012ff */
[----:B------:R-:W-:Y:S02]  /*107c0*/  LOP3.LUT R12, R3, R10, RZ, 0x3c, !PT ;  /* 0x0000000a030c7212 */ /* 0x000fe400078e3cff */
[----:B------:R-:W-:Y:S02]  /*107d0*/  SHF.R.U64 R27, R27, 0x3, RZ ;  /* 0x000000031b1b7819 */ /* 0x000fe400000012ff */
[----:B------:R-:W-:Y:S02]  /*107e0*/  MOV R26, R4 ;  /* 0x00000004001a7202 */ /* 0x000fe40000000f00 */
[----:B------:R-:W-:Y:S02]  /*107f0*/  F2FP.F16.F32.PACK_AB R4, R21, R20 ;  /* 0x000000141504723e */ /* 0x000fe400000000ff */
[----:B------:R-:W-:-:S02]  /*10800*/  F2FP.F16.F32.PACK_AB R5, R91, R90 ;  /* 0x0000005a5b05723e */ /* 0x000fc400000000ff */
[----:B------:R-:W-:Y:S02]  /*10810*/  F2FP.F16.F32.PACK_AB R6, R93, R92 ;  /* 0x0000005c5d06723e */ /* 0x000fe400000000ff */
[----:B------:R-:W-:Y:S02]  /*10820*/  F2FP.F16.F32.PACK_AB R7, R95, R94 ;  /* 0x0000005e5f07723e */ /* 0x000fe400000000ff */
[----:B------:R-:W-:Y:S01]  /*10830*/  LOP3.LUT R10, R8, R31, RZ, 0x3c, !PT ;  /* 0x0000001f080a7212 */ /* 0x000fe200078e3cff */
[----:B------:R-:W-:Y:S01]  /*10840*/  IMAD.U32 R31, RZ, RZ, UR9 ;  /* 0x00000009ff1f7e24 */ /* 0x000fe2000f8e00ff */
[----:B------:R-:W-:Y:S01]  /*10850*/  MOV R35, R14 ;  /* 0x0000000e00237202 */ /* 0x000fe20000000f00 */
[----:B------:R0:W-:Y:S01]  /*10860*/  STSM.16.M88.4 [R26], R4 ;  /* 0x000000041a007844 */ /* 0x0001e20000000200 */
[----:B------:R-:W-:Y:S02]  /*10870*/  MOV R34, R12 ;  /* 0x0000000c00227202 */ /* 0x000fe40000000f00 */
[----:B------:R-:W-:Y:S01]  /*10880*/  LOP3.LUT R8, R27, R30, RZ, 0x3c, !PT ;  /* 0x0000001e1b087212 */ /* 0x000fe200078e3cff */
[----:B------:R-:W-:Y:S01]  /*10890*/  IMAD.U32 R30, RZ, RZ, UR8 ;  /* 0x00000008ff1e7e24 */ /* 0x000fe2000f8e00ff */
[----:B------:R-:W-:Y:S01]  /*108a0*/  MOV R24, R24 ;  /* 0x0000001800187202 */ /* 0x000fe20000000f00 */
[----:B------:R-:W-:Y:S01]  /*108b0*/  ULDC.64 UR8, c[0x0][0xc08] ;  /* 0x0003020000087ab9 */ /* 0x000fe20000000a00 */
[----:B------:R-:W-:-:S02]  /*108c0*/  F2FP.F16.F32.PACK_AB R12, R97, R96 ;  /* 0x00000060610c723e */ /* 0x000fc400000000ff */
[----:B------:R-:W-:Y:S02]  /*108d0*/  F2FP.F16.F32.PACK_AB R13, R99, R98 ;  /* 0x00000062630d723e */ /* 0x000fe400000000ff */
[----:B------:R-:W-:Y:S02]  /*108e0*/  F2FP.F16.F32.PACK_AB R14, R101, R100 ;  /* 0x00000064650e723e */ /* 0x000fe400000000ff */
[----:B------:R-:W-:Y:S02]  /*108f0*/  F2FP.F16.F32.PACK_AB R15, R103, R102 ;  /* 0x00000066670f723e */ /* 0x000fe400000000ff */
[----:B------:R-:W-:Y:S02]  /*10900*/  MOV R3, R10 ;  /* 0x0000000a00037202 */ /* 0x000fe40000000f00 */
[----:B------:R-:W-:Y:S01]  /*10910*/  MOV R33, R8 ;  /* 0x0000000800217202 */ /* 0x000fe20000000f00 */
[----:B------:R2:W-:Y:S01]  /*10920*/  STSM.16.M88.4 [R24], R12 ;  /* 0x0000000c18007844 */ /* 0x0005e20000000200 */
[----:B0-----:R-:W-:-:S02]  /*10930*/  F2FP.F16.F32.PACK_AB R4, R105, R104 ;  /* 0x000000686904723e */ /* 0x001fc400000000ff */
        /* <DEDUP_REMOVED lines=8> */
[----:B--2---:R-:W-:Y:S02]  /*109c0*/  F2FP.F16.F32.PACK_AB R12, R121, R120 ;  /* 0x00000078790c723e */ /* 0x004fe400000000ff */
[----:B------:R-:W-:Y:S01]  /*109d0*/  F2FP.F16.F32.PACK_AB R13, R123, R122 ;  /* 0x0000007a7b0d723e */ /* 0x000fe200000000ff */
[----:B------:R-:W-:Y:S01]  /*109e0*/  STSM.16.M88.4 [R34], R8 ;  /* 0x0000000822007844 */ /* 0x000fe20000000200 */
[----:B------:R-:W-:Y:S02]  /*109f0*/  F2FP.F16.F32.PACK_AB R14, R125, R124 ;  /* 0x0000007c7d0e723e */ /* 0x000fe400000000ff */
[----:B------:R-:W-:Y:S02]  /*10a00*/  F2FP.F16.F32.PACK_AB R15, R127, R126 ;  /* 0x0000007e7f0f723e */ /* 0x000fe400000000ff */
[----:B------:R-:W-:-:S02]  /*10a10*/  F2FP.F16.F32.PACK_AB R24, R129, R128 ;  /* 0x000000808118723e */ /* 0x000fc400000000ff */
[----:B------:R-:W-:Y:S01]  /*10a20*/  F2FP.F16.F32.PACK_AB R25, R131, R130 ;  /* 0x000000828319723e */ /* 0x000fe200000000ff */
[----:B------:R0:W-:Y:S01]  /*10a30*/  STSM.16.M88.4 [R3], R12 ;  /* 0x0000000c03007844 */ /* 0x0001e20000000200 */
[----:B------:R-:W-:Y:S02]  /*10a40*/  F2FP.F16.F32.PACK_AB R26, R133, R132 ;  /* 0x00000084851a723e */ /* 0x000fe400000000ff */
[----:B------:R-:W-:Y:S02]  /*10a50*/  F2FP.F16.F32.PACK_AB R27, R135, R134 ;  /* 0x00000086871b723e */ /* 0x000fe400000000ff */
[----:B------:R-:W-:-:S03]  /*10a60*/  ISETP.NE.U32.AND P0, PT, RZ, UR10, PT ;  /* 0x0000000aff007c0c */ /* 0x000fc6000bf05070 */
[----:B------:R2:W-:Y:S01]  /*10a70*/  STSM.16.M88.4 [R33], R24 ;  /* 0x0000001821007844 */ /* 0x0005e20000000200 */
[----:B------:R-:W-:Y:S01]  /*10a80*/  BAR.SYNC.DEFER_BLOCKING 0x1, 0x180 ;  /* 0x0046000000007b1d */ /* 0x000fe20000010000 */
[----:B------:R-:W-:-:S13]  /*10a90*/  ISETP.NE.AND.EX P0, PT, RZ, UR11, PT, P0 ;  /* 0x0000000bff007c0c */ /* 0x000fda000bf05300 */
[----:B------:R-:W3:Y:S01]  /*10aa0*/  @P0 LDG.E R32, desc[UR52][R30.64] ;  /* 0x000000341e200981 */ /* 0x000ee2000c1e1900 */
[----:B------:R-:W-:Y:S01]  /*10ab0*/  UISETP.NE.U32.AND UP0, UPT, UR8, URZ, UPT ;  /* 0x0000003f0800728c */ /* 0x000fe2000bf05070 */
[----:B-1----:R-:W-:Y:S01]  /*10ac0*/  ISETP.NE.AND P1, PT, R36, 0x1, PT ;  /* 0x000000012400780c */ /* 0x002fe20003f25270 */
[----:B------:R-:W-:Y:S02]  /*10ad0*/  ULDC UR4, c[0x0][0xa88] ;  /* 0x0002a20000047ab9 */ /* 0x000fe40000000800 */
[----:B------:R-:W-:Y:S01]  /*10ae0*/  UISETP.NE.AND.EX UP0, UPT, UR9, URZ, UPT, UP0 ;  /* 0x0000003f0900728c */ /* 0x000fe2000bf05300 */
[----:B0-----:R-:W-:Y:S01]  /*10af0*/  IMAD.U32 R3, RZ, RZ, UR4 ;  /* 0x00000004ff037e24 */ /* 0x001fe2000f8e00ff */
[----:B------:R-:W-:-:S04]  /*10b00*/  ULDC UR4, c[0x0][0xad4] ;  /* 0x0002b50000047ab9 */ /* 0x000fc80000000800 */
[----:B------:R-:W-:-:S04]  /*10b10*/  PLOP3.LUT P4, PT, PT, PT, UP0, 0x80, 0x0 ;  /* 0x000000000000781c */ /* 0x000fc80003f8f008 */
[----:B------:R-:W0:Y:S01]  /*10b20*/  @P1 LDC R6, c[0x0][0xbec] ;  /* 0x0002fb00ff061b82 */ /* 0x000e220000000800 */
[----:B------:R-:W-:Y:S02]  /*10b30*/  @UP0 ULDC.64 UR8, c[0x0][0xc08] ;  /* 0x0003020000080ab9 */ /* 0x000fe40000000a00 */
[----:B------:R-:W-:Y:S02]  /*10b40*/  @UP0 UIMAD.WIDE UR8, UR43, 0x4, UR8 ;  /* 0x000000042b0808a5 */ /* 0x000fe4000f8e0208 */
[----:B------:R-:W-:-:S03]  /*10b50*/  UISETP.NE.AND UP0, UPT, UR46, URZ, UPT ;  /* 0x0000003f2e00728c */ /* 0x000fc6000bf05270 */
[----:B------:R-:W1:Y:S01]  /*10b60*/  @P1 LDC R9, c[0x0][0xbf0] ;  /* 0x0002fc00ff091b82 */ /* 0x000e620000000800 */
[----:B------:R-:W-:Y:S01]  /*10b70*/  USEL UR4, UR46, UR4, UP0 ;  /* 0x000000042e047287 */ /* 0x000fe20008000000 */
[----:B------:R-:W-:Y:S01]  /*10b80*/  IMAD.U32 R4, RZ, RZ, UR8 ;  /* 0x00000008ff047e24 */ /* 0x000fe2000f8e00ff */
[----:B------:R-:W-:Y:S01]  /*10b90*/  UMOV UR19, 0x9b8 ;  /* 0x000009b800137882 */ /* 0x000fe20000000000 */
[----:B------:R-:W-:Y:S01]  /*10ba0*/  IMAD.U32 R5, RZ, RZ, UR9 ;  /* 0x00000009ff057e24 */ /* 0x000fe2000f8e00ff */
[----:B------:R-:W-:Y:S02]  /*10bb0*/  UISETP.GT.AND UP1, UPT, UR4, 0x1, UPT ;  /* 0x000000010400788c */ /* 0x000fe4000bf24270 */
[----:B------:R-:W-:Y:S02]  /*10bc0*/  UISETP.NE.U32.AND UP0, UPT, UR10, URZ, UPT ;  /* 0x0000003f0a00728c */ /* 0x000fe4000bf05070 */
[----:B------:R-:W-:Y:S01]  /*10bd0*/  USEL UR19, UR19, 0x978, UP1 ;  /* 0x0000097813137887 */ /* 0x000fe20008800000 */
[----:B------:R-:W-:Y:S01]  /*10be0*/  VIADD R11, R136, UR40 ;  /* 0x00000028880b7c36 */ /* 0x000fe20008000000 */
        /* <DEDUP_REMOVED lines=10> */
[----:B0-----:R-:W-:Y:S01]  /*10c90*/  @P1 IMAD.HI.U32 R4, R11, R6, RZ ;  /* 0x000000060b041227 */ /* 0x001fe200078e00ff */
[----:B------:R-:W-:Y:S01]  /*10ca0*/  ULDC.64 UR14, c[0x0][UR19+0x228] ;  /* 0x00008a00130e7abb */ /* 0x000fe20008000a00 */
[----:B------:R-:W-:Y:S02]  /*10cb0*/  UIMAD UR13, UR13, UR8, URZ ;  /* 0x000000080d0d72a4 */ /* 0x000fe4000f8e023f */
[----:B------:R-:W-:Y:S01]  /*10cc0*/  UIMAD.WIDE.U32 UR16, UR10, UR41, URZ ;  /* 0x000000290a1072a5 */ /* 0x000fe2000f8e003f */
[----:B-1----:R-:W-:Y:S01]  /*10cd0*/  @P1 SHF.R.U32.HI R7, RZ, R9, R4 ;  /* 0x00000009ff071219 */ /* 0x002fe20000011604 */
        /* <DEDUP_REMOVED lines=12> */
[----:B---3--:R-:W-:-:S13]  /*10da0*/  @P0 R2UR UR4, R32 ;  /* 0x00000000200402ca */ /* 0x008fda00000e0000 */
        /* <DEDUP_REMOVED lines=18> */
[----:B--2---:R-:W-:Y:S08]  /*10ed0*/  @P4 BRA `(.L_x_10509) ;  /* 0x0000000000104947 */ /* 0x004ff00003800000 */
[----:B------:R-:W-:Y:S05]  /*10ee0*/  @!P0 BRA `(.L_x_10509) ;  /* 0x00000000000c8947 */ /* 0x000fea0003800000 */
[----:B------:R-:W2:Y:S04]  /*10ef0*/  LDG.E R4, desc[UR52][R30.64] ;  /* 0x000000341e047981 */ /* 0x000ea8000c1e1900 */
[----:B-----5:R-:W2:Y:S02]  /*10f00*/  LDG.E R3, desc[UR52][R30.64+0x4] ;  /* 0x000004341e037981 */ /* 0x020ea4000c1e1900 */
[----:B--2---:R-:W-:-:S07]  /*10f10*/  IMAD.IADD R3, R3, 0x1, -R4 ;  /* 0x0000000103037824 */ /* 0x004fce00078e0a04 */
.L_x_10509:
[----:B------:R-:W2:Y:S01]  /*10f20*/  LDL R4, [R1+0x1c] ;  /* 0x00001c0001047983 */ /* 0x000ea20000100800 */
[----:B-----5:R-:W-:Y:S01]  /*10f30*/  IMAD R3, R3, R36, RZ ;  /* 0x0000002403037224 */ /* 0x020fe200078e02ff */
[----:B------:R-:W-:Y:S02]  /*10f40*/  LOP3.LUT P0, RZ, R152, 0x3, RZ, 0xc0, !PT ;  /* 0x0000000398ff7812 */ /* 0x000fe4000780c0ff */
        /* <DEDUP_REMOVED lines=13> */
[----:B------:R-:W0:Y:S01]  /*11020*/  @P1 LDC R21, c[0x0][0xbec] ;  /* 0x0002fb00ff151b82 */ /* 0x000e220000000800 */
[----:B------:R-:W-:Y:S02]  /*11030*/  ULDC.64 UR12, c[0x0][0xaa0] ;  /* 0x0002a800000c7ab9 */ /* 0x000fe40000000a00 */
[----:B------:R-:W-:-:S03]  /*11040*/  IMAD.WIDE R28, R5, 0x2, R28 ;  /* 0x00000002051c7825 */ /* 0x000fc600078e021c */
[C---:B------:R-:W-:Y:S02]  /*11050*/  IADD3 R7, P5, R28.reuse, 0x7800, RZ ;  /* 0x000078001c077810 */ /* 0x040fe40007fbe0ff */
[----:B------:R-:W1:Y:S01]  /*11060*/  @P1 LDC R39, c[0x0][0xbf0] ;  /* 0x0002fc00ff271b82 */ /* 0x000e620000000800 */
[----:B------:R-:W-:Y:S01]  /*11070*/  UIMAD UR9, UR14, UR12, URZ ;  /* 0x0000000c0e0972a4 */ /* 0x000fe2000f8e023f */
[C---:B------:R-:W-:Y:S02]  /*11080*/  IADD3 R9, P0, R28.reuse, 0x1800, RZ ;  /* 0x000018001c097810 */ /* 0x040fe40007f1e0ff */
[----:B------:R-:W-:Y:S01]  /*11090*/  LOP3.LUT R0, R7, 0x180, RZ, 0xc0, !PT ;  /* 0x0000018007007812 */ /* 0x000fe200078ec0ff */
[----:B------:R-:W-:Y:S01]  /*110a0*/  UIMAD.WIDE.U32 UR10, UR4, UR12, URZ ;  /* 0x0000000c040a72a5 */ /* 0x000fe2000f8e003f */
[----:B------:R-:W-:Y:S01]  /*110b0*/  IADD3 R13, P2, R28, 0x3000, RZ ;  /* 0x000030001c0d7810 */ /* 0x000fe20007f5e0ff */
[----:B------:R-:W-:Y:S01]  /*110c0*/  IMAD.X R33, RZ, RZ, R29, P5 ;  /* 0x000000ffff217224 */ /* 0x000fe200028e061d */
[----:B------:R-:W-:Y:S01]  /*110d0*/  SHF.R.U64 R0, R0, 0x3, RZ ;  /* 0x0000000300007819 */ /* 0x000fe200000012ff */
[----:B------:R-:W-:Y:S01]  /*110e0*/  UIMAD UR9, UR4, UR13, UR9 ;  /* 0x0000000d040972a4 */ /* 0x000fe2000f8e0209 */
[----:B------:R-:W-:-:S02]  /*110f0*/  IADD3 R25, P3, R28, 0x4800, RZ ;  /* 0x000048001c197810 */ /* 0x000fc40007f7e0ff */
[----:B------:R-:W-:Y:S01]  /*11100*/  LOP3.LUT R32, R0, R7, RZ, 0x3c, !PT ;  /* 0x0000000700207212 */ /* 0x000fe200078e3cff */
[----:B------:R-:W-:Y:S01]  /*11110*/  IMAD R0, R150, 0x60, R151 ;  /* 0x0000006096007824 */ /* 0x000fe200078e0297 */
[----:B------:R-:W-:Y:S01]  /*11120*/  UIADD3 UR11, UR11, UR9, URZ ;  /* 0x000000090b0b7290 */ /* 0x000fe2000fffe03f */
[----:B------:R-:W-:Y:S01]  /*11130*/  IADD3 R31, P4, R28, 0x6000, RZ ;  /* 0x000060001c1f7810 */ /* 0x000fe20007f9e0ff */
[----:B------:R-:W-:Y:S01]  /*11140*/  ULDC.64 UR12, c[0x0][0xae8] ;  /* 0x0002ba00000c7ab9 */ /* 0x000fe20000000a00 */
[----:B------:R-:W-:Y:S01]  /*11150*/  VIADD R2, R0, UR40 ;  /* 0x0000002800027c36 */ /* 0x000fe20008000000 */
[----:B------:R-:W-:Y:S01]  /*11160*/  UIMAD.WIDE.U32 UR10, UR41, UR12, UR10 ;  /* 0x0000000c290a72a5 */ /* 0x000fe2000f8e000a */
[----:B------:R-:W-:Y:S01]  /*11170*/  LOP3.LUT R8, R9, 0x180, RZ, 0xc0, !PT ;  /* 0x0000018009087812 */ /* 0x000fe200078ec0ff */
[----:B------:R-:W-:Y:S01]  /*11180*/  USHF.R.S32.HI UR4, URZ, 0x1f, UR8 ;  /* 0x0000001f3f047899 */ /* 0x000fe20008011408 */
[----:B0-----:R-:W-:Y:S01]  /*11190*/  @P1 IMAD.HI.U32 R0, R2, R21, RZ ;  /* 0x0000001502001227 */ /* 0x001fe200078e00ff */
[----:B------:R-:W-:Y:S01]  /*111a0*/  UIMAD UR11, UR41, UR13, UR11 ;  /* 0x0000000d290b72a4 */ /* 0x000fe2000f8e020b */
[----:B------:R-:W-:Y:S01]  /*111b0*/  LOP3.LUT R12, R13, 0x180, RZ, 0xc0, !PT ;  /* 0x000001800d0c7812 */ /* 0x000fe200078ec0ff */
[----:B------:R-:W5:Y:S01]  /*111c0*/  LD.E.128 R32, desc[UR52][R32.64] ;  /* 0x0000003420207980 */ /* 0x000f62000c101d00 */
[----:B------:R-:W-:Y:S01]  /*111d0*/  ULDC.64 UR12, c[0x0][0xaf0] ;  /* 0x0002bc00000c7ab9 */ /* 0x000fe20000000a00 */
[----:B------:R-:W-:Y:S01]  /*111e0*/  IMAD.MOV.U32 R37, RZ, RZ, R2 ;  /* 0x000000ffff257224 */ /* 0x000fe200078e0002 */
[----:B------:R-:W-:Y:S01]  /*111f0*/  UIMAD UR4, UR4, UR12, URZ ;  /* 0x0000000c040472a4 */ /* 0x000fe2000f8e023f */
[----:B-1----:R-:W-:-:S02]  /*11200*/  @P1 SHF.R.U32.HI R37, RZ, R39, R0 ;  /* 0x00000027ff251219 */ /* 0x002fc40000011600 */
[----:B------:R-:W-:Y:S02]  /*11210*/  LOP3.LUT R24, R25, 0x180, RZ, 0xc0, !PT ;  /* 0x0000018019187812 */ /* 0x000fe400078ec0ff */
[----:B------:R-:W-:Y:S02]  /*11220*/  LOP3.LUT R30, R31, 0x180, RZ, 0xc0, !PT ;  /* 0x000001801f1e7812 */ /* 0x000fe400078ec0ff */
[----:B------:R-:W-:Y:S01]  /*11230*/  LOP3.LUT R5, R28, 0x180, RZ, 0xc0, !PT ;  /* 0x000001801c057812 */ /* 0x000fe200078ec0ff */
[----:B------:R-:W-:Y:S01]  /*11240*/  UIMAD UR4, UR8, UR13, UR4 ;  /* 0x0000000d080472a4 */ /* 0x000fe2000f8e0204 */
[--C-:B------:R-:W-:Y:S01]  /*11250*/  SHF.R.S32.HI R0, RZ, 0x1f, R37.reuse ;  /* 0x0000001fff007819 */ /* 0x100fe20000011425 */
[----:B------:R-:W-:Y:S01]  /*11260*/  UIMAD.WIDE.U32 UR8, UR8, UR12, UR10 ;  /* 0x0000000c080872a5 */ /* 0x000fe2000f8e000a */
[----:B------:R-:W-:Y:S01]  /*11270*/  SHF.R.U64 R8, R8, 0x3, RZ ;  /* 0x0000000308087819 */ /* 0x000fe200000012ff */
[----:B------:R-:W-:Y:S01]  /*11280*/  IMAD.MOV R39, RZ, RZ, -R37 ;  /* 0x000000ffff277224 */ /* 0x000fe200078e0a25 */
[----:B------:R-:W-:Y:S01]  /*11290*/  SHF.R.U64 R12, R12, 0x3, RZ ;  /* 0x000000030c0c7819 */ /* 0x000fe200000012ff */
[----:B------:R-:W-:Y:S01]  /*112a0*/  ULDC.64 UR10, c[0x0][0xae0] ;  /* 0x0002b800000a7ab9 */ /* 0x000fe20000000a00 */
[----:B------:R-:W-:-:S02]  /*112b0*/  SHF.R.U64 R24, R24, 0x3, RZ ;  /* 0x0000000318187819 */ /* 0x000fc400000012ff */
[----:B------:R-:W-:Y:S02]  /*112c0*/  SHF.R.U64 R30, R30, 0x3, RZ ;  /* 0x000000031e1e7819 */ /* 0x000fe400000012ff */
[----:B------:R-:W-:Y:S01]  /*112d0*/  SHF.R.U64 R5, R5, 0x3, RZ ;  /* 0x0000000305057819 */ /* 0x000fe200000012ff */
[----:B------:R-:W-:Y:S01]  /*112e0*/  UIADD3 UR4, UR9, UR4, URZ ;  /* 0x0000000409047290 */ /* 0x000fe2000fffe03f */
[----:B------:R-:W-:Y:S01]  /*112f0*/  LOP3.LUT R8, R8, R9, RZ, 0x3c, !PT ;  /* 0x0000000908087212 */ /* 0x000fe200078e3cff */
[----:B------:R-:W-:Y:S01]  /*11300*/  IMAD R0, R0, UR10, RZ ;  /* 0x0000000a00007c24 */ /* 0x000fe2000f8e02ff */
[----:B------:R-:W-:Y:S01]  /*11310*/  LOP3.LUT R12, R12, R13, RZ, 0x3c, !PT ;  /* 0x0000000d0c0c7212 */ /* 0x000fe200078e3cff */
[----:B------:R-:W-:Y:S01]  /*11320*/  IMAD R39, R36, R39, R2 ;  /* 0x0000002724277224 */ /* 0x000fe200078e0202 */
[----:B------:R-:W-:Y:S01]  /*11330*/  LOP3.LUT R24, R24, R25, RZ, 0x3c, !PT ;  /* 0x0000001918187212 */ /* 0x000fe200078e3cff */
[--C-:B------:R-:W-:Y:S01]  /*11340*/  IMAD.X R9, RZ, RZ, R29.reuse, P0 ;  /* 0x000000ffff097224 */ /* 0x100fe200000e061d */
[----:B------:R-:W-:Y:S01]  /*11350*/  LOP3.LUT R30, R30, R31, RZ, 0x3c, !PT ;  /* 0x0000001f1e1e7212 */ /* 0x000fe200078e3cff */
[--C-:B------:R-:W-:Y:S01]  /*11360*/  IMAD.X R13, RZ, RZ, R29.reuse, P2 ;  /* 0x000000ffff0d7224 */ /* 0x100fe200010e061d */
[----:B------:R-:W-:Y:S01]  /*11370*/  LOP3.LUT R4, R5, R28, RZ, 0x3c, !PT ;  /* 0x0000001c05047212 */ /* 0x000fe200078e3cff */
[----:B------:R-:W-:-:S02]  /*11380*/  IMAD.X R25, RZ, RZ, R29, P3 ;  /* 0x000000ffff197224 */ /* 0x000fc400018e061d */
[--C-:B------:R-:W-:Y:S01]  /*11390*/  IMAD.X R31, RZ, RZ, R29.reuse, P4 ;  /* 0x000000ffff1f7224 */ /* 0x100fe200020e061d */
[----:B------:R-:W5:Y:S01]  /*113a0*/  LD.E.128 R8, desc[UR52][R8.64] ;  /* 0x0000003408087980 */ /* 0x000f62000c101d00 */
[----:B------:R-:W-:Y:S02]  /*113b0*/  IMAD.MOV.U32 R5, RZ, RZ, R29 ;  /* 0x000000ffff057224 */ /* 0x000fe400078e001d */
[----:B------:R-:W-:Y:S01]  /*113c0*/  IMAD R41, R37, UR11, R0 ;  /* 0x0000000b25297c24 */ /* 0x000fe2000f8e0200 */
[----:B------:R-:W-:Y:S01]  /*113d0*/  SHF.R.S32.HI R0, RZ, 0x1f, R39 ;  /* 0x0000001fff007819 */ /* 0x000fe20000011427 */
[----:B------:R-:W-:Y:S01]  /*113e0*/  IMAD.U32 R21, RZ, RZ, UR9 ;  /* 0x00000009ff157e24 */ /* 0x000fe2000f8e00ff */
[----:B------:R-:W5:Y:S01]  /*113f0*/  LD.E.128 R12, desc[UR52][R12.64] ;  /* 0x000000340c0c7980 */ /* 0x000f62000c101d00 */
[----:B------:R-:W-:Y:S01]  /*11400*/  IMAD.U32 R20, RZ, RZ, UR8 ;  /* 0x00000008ff147e24 */ /* 0x000fe2000f8e00ff */
[----:B------:R-:W-:Y:S01]  /*11410*/  ULDC.64 UR8, c[0x0][0xad8] ;  /* 0x0002b60000087ab9 */ /* 0x000fe20000000a00 */
[----:B------:R-:W-:Y:S01]  /*11420*/  IMAD.U32 R21, RZ, RZ, UR4 ;  /* 0x00000004ff157e24 */ /* 0x000fe2000f8e00ff */
[----:B------:R-:W5:Y:S01]  /*11430*/  LD.E.128 R4, desc[UR52][R4.64] ;  /* 0x0000003404047980 */ /* 0x000f62000c101d00 */
[----:B------:R-:W-:-:S03]  /*11440*/  IMAD R0, R0, UR8, RZ ;  /* 0x0000000800007c24 */ /* 0x000fc6000f8e02ff */
[----:B------:R-:W5:Y:S01]  /*11450*/  LD.E.128 R24, desc[UR52][R24.64] ;  /* 0x0000003418187980 */ /* 0x000f62000c101d00 */
[----:B------:R-:W-:-:S03]  /*11460*/  IMAD.WIDE.U32 R20, R37, UR10, R20 ;  /* 0x0000000a25147c25 */ /* 0x000fc6000f8e0014 */
[----:B------:R-:W5:Y:S01]  /*11470*/  LD.E.128 R28, desc[UR52][R30.64] ;  /* 0x000000341e1c7980 */ /* 0x000f62000c101d00 */
[----:B------:R-:W-:Y:S01]  /*11480*/  @!PT LDS RZ, [RZ] ;  /* 0x00000000fffff984 */ /* 0x000fe20000000800 */
[----:B------:R-:W-:Y:S01]  /*11490*/  @!PT LDS RZ, [RZ] ;  /* 0x00000000fffff984 */ /* 0x000fe20000000800 */
[----:B------:R-:W-:Y:S01]  /*114a0*/  @!PT LDS RZ, [RZ] ;  /* 0x00000000fffff984 */ /* 0x000fe20000000800 */
[----:B------:R-:W-:Y:S01]  /*114b0*/  @!PT LDS RZ, [RZ] ;  /* 0x00000000fffff984 */ /* 0x000fe20000000800 */
[----:B------:R0:W-:Y:S06]  /*114c0*/  MEMBAR.ALL.CTA ;  /* 0x0000000000007992 */ /* 0x0001ec0000008000 */
[----:B0-----:R-:W0:Y:S01]  /*114d0*/  FENCE.VIEW.ASYNC.S ;  /* 0x00000000000073c6 */ /* 0x001e220000000000 */
[----:B------:R-:W-:Y:S02]  /*114e0*/  IMAD.IADD R21, R21, 0x1, R41 ;  /* 0x0000000115157824 */ /* 0x000fe400078e0229 */
[----:B------:R-:W-:-:S02]  /*114f0*/  IMAD R37, R39, UR9, R0 ;  /* 0x0000000927257c24 */ /* 0x000fc4000f8e0200 */
[----:B------:R-:W-:Y:S01]  /*11500*/  VIADD R0, R151, UR40 ;  /* 0x0000002897007c36 */ /* 0x000fe20008000000 */
        /* <DEDUP_REMOVED lines=8> */
[----:B0-----:R0:W1:Y:S01]  /*11590*/  SHFL.IDX PT, R36, R2, RZ, 0x1c1f ;  /* 0x001c1fff02247589 */ /* 0x00106200000e0000 */
[----:B------:R-:W-:Y:S03]  /*115a0*/  BSSY B1, `(.L_x_10511) ;  /* 0x0000012000017945 */ /* 0x000fe60003800000 */
[----:B------:R0:W2:Y:S01]  /*115b0*/  SHFL.IDX PT, R37, R42, RZ, 0x1c1f ;  /* 0x001c1fff2a257589 */ /* 0x0000a200000e0000 */
[----:B------:R-:W-:Y:S01]  /*115c0*/  SYNCS.ARRIVE.TRANS64.RED.A1T0 RZ, [UR4], RZ ;  /* 0x000000ffffff79a7 */ /* 0x000fe20008100404 */
        /* <DEDUP_REMOVED lines=15> */
.L_x_10512:
[----:B------:R-:W-:Y:S05]  /*116c0*/  BSYNC B1 ;  /* 0x0000000000017941 */ /* 0x000fea0003800000 */
.L_x_10511:
[----:B------:R-:W-:Y:S01]  /*116d0*/  VIADD R0, R0, 0x60 ;  /* 0x0000006000007836 */ /* 0x000fe20000000000 */
[----:B---3-5:R3:W4:Y:S04]  /*116e0*/  SHFL.IDX PT, R5, R42, 0x1, 0x1c1f ;  /* 0x003c1f002a057f89 */ /* 0x02872800000e0000 */
[----:B------:R-:W-:Y:S01]  /*116f0*/  ISETP.GE.AND P0, PT, R0, R3, PT ;  /* 0x000000030000720c */ /* 0x000fe20003f06270 */
[----:B------:R3:W0:-:S12]  /*11700*/  SHFL.IDX PT, R4, R2, 0x1, 0x1c1f ;  /* 0x003c1f0002047f89 */ /* 0x00061800000e0000 */
[----:B---3--:R-:W-:Y:S05]  /*11710*/  @P0 BRA `(.L_x_10513) ;  /* 0x0000001400880947 */ /* 0x008fea0003800000 */
[----:B------:R-:W-:Y:S02]  /*11720*/  ULDC UR4, c[0x0][0xac8] ;  /* 0x0002b20000047ab9 */ /* 0x000fe40000000800 */
[----:B------:R-:W-:Y:S02]  /*11730*/  ISETP.GE.AND P2, PT, R138, UR4, PT ;  /* 0x000000048a007c0c */ /* 0x000fe4000bf46270 */
[----:B------:R-:W-:-:S11]  /*11740*/  ISETP.GE.AND P1, PT, R137, UR4, PT ;  /* 0x0000000489007c0c */ /* 0x000fd6000bf26270 */
[C---:B0-----:R-:W-:Y:S02]  /*11750*/  @!P2 LEA R6, P0, R138.reuse, R4, 0x1 ;  /* 0x000000048a06a211 */ /* 0x041fe400078008ff */
[----:B----4-:R-:W-:Y:S02]  /*11760*/  @!P1 IMAD.WIDE R2, R137, 0x2, R4 ;  /* 0x0000000289029825 */ /* 0x010fe400078e0204 */
        /* <DEDUP_REMOVED lines=9> */
.L_x_10510:
[----:B------:R-:W-:Y:S01]  /*11800*/  ULDC.64 UR12, c[0x0][0xb08] ;  /* 0x0002c200000c7ab9 */ /* 0x000fe20000000a00 */
[----:B------:R-:W0:Y:S01]  /*11810*/  @P1 LDC R0, c[0x0][0xbec] ;  /* 0x0002fb00ff001b82 */ /* 0x000e220000000800 */
[----:B------:R-:W-:Y:S01]  /*11820*/  UIMAD UR9, UR14, UR12, URZ ;  /* 0x0000000c0e0972a4 */ /* 0x000fe2000f8e023f */
[----:B------:R-:W-:Y:S01]  /*11830*/  IMAD.MOV.U32 R5, RZ, RZ, R11 ;  /* 0x000000ffff057224 */ /* 0x000fe200078e000b */
[----:B------:R-:W-:Y:S01]  /*11840*/  UIMAD.WIDE.U32 UR10, UR4, UR12, URZ ;  /* 0x0000000c040a72a5 */ /* 0x000fe2000f8e003f */
[----:B------:R-:W-:Y:S01]  /*11850*/  ISETP.GE.AND P0, PT, R12, R3, PT ;  /* 0x000000030c00720c */ /* 0x000fe20003f06270 */
[----:B------:R-:W-:Y:S01]  /*11860*/  UIMAD UR9, UR4, UR13, UR9 ;  /* 0x0000000d040972a4 */ /* 0x000fe2000f8e0209 */
[C---:B------:R-:W-:Y:S01]  /*11870*/  VIADD R29, R16.reuse, 0x8 ;  /* 0x00000008101d7836 */ /* 0x040fe20000000000 */
[----:B------:R-:W-:Y:S01]  /*11880*/  USHF.R.S32.HI UR4, URZ, 0x1f, UR8 ;  /* 0x0000001f3f047899 */ /* 0x000fe20008011408 */
[----:B------:R-:W1:Y:S01]  /*11890*/  @P1 LDC R7, c[0x0][0xbf0] ;  /* 0x0002fc00ff071b82 */ /* 0x000e620000000800 */
[----:B------:R-:W-:Y:S01]  /*118a0*/  UIADD3 UR11, UR11, UR9, URZ ;  /* 0x000000090b0b7290 */ /* 0x000fe2000fffe03f */
[----:B------:R-:W-:Y:S01]  /*118b0*/  VIADD R31, R16, 0x10 ;  /* 0x00000010101f7836 */ /* 0x000fe20000000000 */
        /* <DEDUP_REMOVED lines=10> */
[----:B------:R-:W-:Y:S01]  /*11960*/  SHF.R.S32.HI R33, RZ, 0x1f, R146 ;  /* 0x0000001fff217819 */ /* 0x000fe20000011492 */
[----:B0-----:R-:W-:Y:S01]  /*11970*/  @P1 IMAD.HI.U32 R0, R11, R0, RZ ;  /* 0x000000000b001227 */ /* 0x001fe200078e00ff */
[----:B------:R-:W-:Y:S01]  /*11980*/  SHF.R.S32.HI R34, RZ, 0x1f, R147 ;  /* 0x0000001fff227819 */ /* 0x000fe20000011493 */
[----:B------:R-:W-:Y:S01]  /*11990*/  UIMAD UR4, UR8, UR13, UR4 ;  /* 0x0000000d080472a4 */ /* 0x000fe2000f8e0204 */
[----:B------:R-:W-:Y:S01]  /*119a0*/  SHF.R.S32.HI R35, RZ, 0x1f, R148 ;  /* 0x0000001fff237819 */ /* 0x000fe20000011494 */
[----:B------:R-:W-:-:S03]  /*119b0*/  UIMAD.WIDE.U32 UR8, UR8, UR12, UR10 ;  /* 0x0000000c080872a5 */ /* 0x000fc6000f8e000a */
[----:B------:R-:W-:Y:S01]  /*119c0*/  ULDC.64 UR10, c[0x0][0xb48] ;  /* 0x0002d200000a7ab9 */ /* 0x000fe20000000a00 */
[----:B------:R-:W-:Y:S01]  /*119d0*/  UIADD3 UR9, UR9, UR4, URZ ;  /* 0x0000000409097290 */ /* 0x000fe2000fffe03f */
[----:B-1----:R-:W-:Y:S01]  /*119e0*/  @P1 SHF.R.U32.HI R5, RZ, R7, R0 ;  /* 0x00000007ff051219 */ /* 0x002fe20000011600 */
[----:B------:R-:W-:Y:S02]  /*119f0*/  UIADD3 UR4, UR42, 0x2d820, URZ ;  /* 0x0002d8202a047890 */ /* 0x000fe4000fffe03f */
[----:B------:R-:W-:Y:S01]  /*11a00*/  UIMAD.WIDE.U32 UR8, UR38, UR10, UR8 ;  /* 0x0000000a260872a5 */ /* 0x000fe2000f8e0008 */
[--C-:B------:R-:W-:Y:S01]  /*11a10*/  SHF.R.S32.HI R0, RZ, 0x1f, R5.reuse ;  /* 0x0000001fff007819 */ /* 0x100fe20000011405 */
[----:B------:R-:W-:Y:S01]  /*11a20*/  IMAD.MOV R9, RZ, RZ, -R5 ;  /* 0x000000ffff097224 */ /* 0x000fe200078e0a05 */
[----:B------:R-:W-:Y:S02]  /*11a30*/  UPRMT UR4, URZ, 0x654, UR4 ;  /* 0x000006543f047896 */ /* 0x000fe40008000004 */
[----:B------:R-:W-:Y:S01]  /*11a40*/  UIMAD UR38, UR38, UR11, UR9 ;  /* 0x0000000b262672a4 */ /* 0x000fe2000f8e0209 */
[----:B------:R-:W-:-:S02]  /*11a50*/  IMAD R9, R36, R9, R11 ;  /* 0x0000000924097224 */ /* 0x000fc400078e020b */
[----:B------:R-:W-:Y:S01]  /*11a60*/  ULDC.64 UR10, c[0x0][0xb30] ;  /* 0x0002cc00000a7ab9 */ /* 0x000fe20000000a00 */
[----:B------:R-:W-:Y:S02]  /*11a70*/  IMAD.U32 R7, RZ, RZ, UR9 ;  /* 0x00000009ff077e24 */ /* 0x000fe4000f8e00ff */
[----:B------:R-:W-:Y:S01]  /*11a80*/  IMAD R0, R0, UR10, RZ ;  /* 0x0000000a00007c24 */ /* 0x000fe2000f8e02ff */
[----:B------:R-:W-:Y:S01]  /*11a90*/  SYNCS.ARRIVE.TRANS64.RED.A1T0 RZ, [UR4], RZ ;  /* 0x000000ffffff79a7 */ /* 0x000fe20008100404 */
        /* <DEDUP_REMOVED lines=23> */
[CC--:B-1----:R-:W-:Y:S02]  /*11c10*/  @!P5 LEA R6, P6, R16.reuse, R26.reuse, 0x2 ;  /* 0x0000001a1006d211 */ /* 0x0c2fe400078c10ff */
[C---:B------:R-:W-:Y:S02]  /*11c20*/  @!P4 LEA R8, P2, R29.reuse, R26, 0x2 ;  /* 0x0000001a1d08c211 */ /* 0x040fe400078410ff */
[-C--:B--2---:R-:W-:Y:S02]  /*11c30*/  @!P5 LEA.HI.X R7, R16, R2.reuse, R27, 0x2, P6 ;  /* 0x000000021007d211 */ /* 0x084fe400030f141b */
[----:B------:R-:W-:Y:S02]  /*11c40*/  @!P4 LEA.HI.X R9, R29, R2, R28, 0x2, P2 ;  /* 0x000000021d09c211 */ /* 0x000fe400010f141c */
[----:B------:R-:W-:Y:S01]  /*11c50*/  @!P3 LEA R10, P6, R31, R26, 0x2 ;  /* 0x0000001a1f0ab211 */ /* 0x000fe200078c10ff */
[----:B------:R1:W-:Y:S01]  /*11c60*/  @!P5 ST.E.64 desc[UR52][R6.64], R20 ;  /* 0x000000140600d985 */ /* 0x0003e2000c101b34 */
[----:B------:R-:W-:-:S02]  /*11c70*/  ISETP.GE.AND P2, PT, R147, UR4, PT ;  /* 0x0000000493007c0c */ /* 0x000fc4000bf46270 */
[----:B------:R-:W-:Y:S01]  /*11c80*/  @!P3 LEA.HI.X R11, R31, R2, R30, 0x2, P6 ;  /* 0x000000021f0bb211 */ /* 0x000fe200030f141e */
[----:B------:R2:W-:Y:S01]  /*11c90*/  @!P4 ST.E.64 desc[UR52][R8.64], R92 ;  /* 0x0000005c0800c985 */ /* 0x0005e2000c101b34 */
[CC--:B------:R-:W-:Y:S02]  /*11ca0*/  @!P0 LEA R12, P4, R139.reuse, R26.reuse, 0x2 ;  /* 0x0000001a8b0c8211 */ /* 0x0c0fe400078810ff */
[----:B------:R-:W-:Y:S01]  /*11cb0*/  @!P1 LEA R14, P5, R148, R26, 0x2 ;  /* 0x0000001a940e9211 */ /* 0x000fe200078a10ff */
[----:B------:R3:W-:Y:S01]  /*11cc0*/  @!P3 ST.E.64 desc[UR52][R10.64], R96 ;  /* 0x000000600a00b985 */ /* 0x0007e2000c101b34 */
[----:B------:R-:W-:Y:S02]  /*11cd0*/  ISETP.GE.AND P3, PT, R146, UR4, PT ;  /* 0x0000000492007c0c */ /* 0x000fe4000bf66270 */
[-C--:B------:R-:W-:Y:S02]  /*11ce0*/  @!P0 LEA.HI.X R13, R139, R2.reuse, R32, 0x2, P4 ;  /* 0x000000028b0d8211 */ /* 0x080fe400020f1420 */
[----:B------:R-:W-:-:S02]  /*11cf0*/  @!P1 LEA.HI.X R15, R148, R2, R35, 0x2, P5 ;  /* 0x00000002940f9211 */ /* 0x000fc400028f1423 */
[----:B------:R-:W-:Y:S01]  /*11d00*/  @!P2 LEA R24, P6, R147, R26, 0x2 ;  /* 0x0000001a9318a211 */ /* 0x000fe200078c10ff */
[----:B------:R4:W-:Y:S01]  /*11d10*/  @!P0 ST.E.64 desc[UR52][R12.64], R100 ;  /* 0x000000640c008985 */ /* 0x0009e2000c101b34 */
[----:B------:R-:W-:Y:S02]  /*11d20*/  ISETP.GE.AND P4, PT, R145, UR4, PT ;  /* 0x0000000491007c0c */ /* 0x000fe4000bf86270 */
[----:B------:R-:W-:Y:S01]  /*11d30*/  @!P2 LEA.HI.X R25, R147, R2, R34, 0x2, P6 ;  /* 0x000000029319a211 */ /* 0x000fe200030f1422 */
[----:B------:R5:W-:Y:S01]  /*11d40*/  @!P1 ST.E.64 desc[UR52][R14.64], R104 ;  /* 0x000000680e009985 */ /* 0x000be2000c101b34 */
[----:B------:R-:W-:Y:S02]  /*11d50*/  ISETP.GE.AND P1, PT, R143, UR4, PT ;  /* 0x000000048f007c0c */ /* 0x000fe4000bf26270 */
[----:B-1----:R-:W-:Y:S01]  /*11d60*/  @!P3 LEA R6, P5, R146, R26, 0x2 ;  /* 0x0000001a9206b211 */ /* 0x002fe200078a10ff */
[----:B------:R1:W-:Y:S01]  /*11d70*/  @!P2 ST.E.64 desc[UR52][R24.64], R108 ;  /* 0x0000006c1800a985 */ /* 0x0003e2000c101b34 */
[----:B------:R-:W-:-:S02]  /*11d80*/  ISETP.GE.AND P2, PT, R144, UR4, PT ;  /* 0x0000000490007c0c */ /* 0x000fc4000bf46270 */
[----:B------:R-:W-:Y:S02]  /*11d90*/  ISETP.GE.AND P0, PT, R142, UR4, PT ;  /* 0x000000048e007c0c */ /* 0x000fe4000bf06270 */
[----:B------:R-:W-:Y:S02]  /*11da0*/  @!P3 LEA.HI.X R7, R146, R2, R33, 0x2, P5 ;  /* 0x000000029207b211 */ /* 0x000fe400028f1421 */
[----:B------:R-:W-:Y:S02]  /*11db0*/  ISETP.GE.AND P5, PT, R141, UR4, PT ;  /* 0x000000048d007c0c */ /* 0x000fe4000bfa6270 */
[C---:B--2---:R-:W-:Y:S01]  /*11dc0*/  @!P4 LEA R8, P6, R145.reuse, R26, 0x2 ;  /* 0x0000001a9108c211 */ /* 0x044fe200078c10ff */
[----:B------:R1:W-:Y:S03]  /*11dd0*/  @!P3 ST.E.64 desc[UR52][R6.64], R112 ;  /* 0x000000700600b985 */ /* 0x0003e6000c101b34 */
[----:B------:R-:W-:-:S02]  /*11de0*/  @!P4 LEA.HI.X R9, R145, R2, R157, 0x2, P6 ;  /* 0x000000029109c211 */ /* 0x000fc400030f149d */
[-C--:B---3--:R-:W-:Y:S02]  /*11df0*/  @!P2 LEA R10, P3, R144, R26.reuse, 0x2 ;  /* 0x0000001a900aa211 */ /* 0x088fe400078610ff */
[-C--:B----4-:R-:W-:Y:S01]  /*11e00*/  @!P1 LEA R12, P6, R143, R26.reuse, 0x2 ;  /* 0x0000001a8f0c9211 */ /* 0x090fe200078c10ff */
[----:B------:R1:W-:Y:S01]  /*11e10*/  @!P4 ST.E.64 desc[UR52][R8.64], R116 ;  /* 0x000000740800c985 */ /* 0x0003e2000c101b34 */
[----:B-----5:R-:W-:Y:S02]  /*11e20*/  @!P0 LEA R14, P4, R142, R26, 0x2 ;  /* 0x0000001a8e0e8211 */ /* 0x020fe400078810ff */
[----:B------:R-:W-:Y:S02]  /*11e30*/  @!P2 LEA.HI.X R11, R144, R2, R156, 0x2, P3 ;  /* 0x00000002900ba211 */ /* 0x000fe400018f149c */
        /* <DEDUP_REMOVED lines=8> */
.L_x_10515:
[----:B------:R-:W-:Y:S05]  /*11ec0*/  BSYNC B1 ;  /* 0x0000000000017941 */ /* 0x000fea0003800000 */
.L_x_10514:
[----:B------:R-:W-:Y:S01]  /*11ed0*/  ISETP.GE.AND P0, PT, R4, R3, PT ;  /* 0x000000030400720c */ /* 0x000fe20003f06270 */
[----:B-1----:R1:W3:Y:S04]  /*11ee0*/  SHFL.IDX PT, R14, R5, 0x1, 0x1c1f ;  /* 0x003c1f00050e7f89 */ /* 0x0022e800000e0000 */
[----:B0-----:R-:W0:Y:S08]  /*11ef0*/  SHFL.IDX PT, R0, R0, 0x1, 0x1c1f ;  /* 0x003c1f0000007f89 */ /* 0x001e3000000e0000 */
[----:B-1----:R-:W-:Y:S05]  /*11f00*/  @P0 BRA `(.L_x_10513) ;  /* 0x0000000c008c0947 */ /* 0x002fea0003800000 */
[----:B------:R-:W-:Y:S02]  /*11f10*/  ULDC UR4, c[0x0][0xac8] ;  /* 0x0002b20000047ab9 */ /* 0x000fe40000000800 */
[----:B------:R-:W-:Y:S02]  /*11f20*/  ISETP.GE.AND P1, PT, R16, UR4, PT ;  /* 0x0000000410007c0c */ /* 0x000fe4000bf26270 */
[----:B------:R-:W-:Y:S02]  /*11f30*/  ISETP.GE.AND P0, PT, R29, UR4, PT ;  /* 0x000000041d007c0c */ /* 0x000fe4000bf06270 */
[----:B------:R-:W-:Y:S02]  /*11f40*/  ISETP.GE.AND P3, PT, R31, UR4, PT ;  /* 0x000000041f007c0c */ /* 0x000fe4000bf66270 */
[----:B------:R-:W-:Y:S02]  /*11f50*/  ISETP.GE.AND P2, PT, R139, UR4, PT ;  /* 0x000000048b007c0c */ /* 0x000fe4000bf46270 */
[----:B------:R-:W-:-:S05]  /*11f60*/  ISETP.GE.AND P4, PT, R148, UR4, PT ;  /* 0x0000000494007c0c */ /* 0x000fca000bf86270 */
[CC--:B0-2---:R-:W-:Y:S02]  /*11f70*/  @!P1 LEA R2, P6, R16.reuse, R0.reuse, 0x2 ;  /* 0x0000000010029211 */ /* 0x0c5fe400078c10ff */
[C---:B------:R-:W-:Y:S02]  /*11f80*/  @!P0 LEA R4, P5, R29.reuse, R0, 0x2 ;  /* 0x000000001d048211 */ /* 0x040fe400078a10ff */
[-C--:B---3--:R-:W-:Y:S02]  /*11f90*/  @!P1 LEA.HI.X R3, R16, R14.reuse, R27, 0x2, P6 ;  /* 0x0000000e10039211 */ /* 0x088fe400030f141b */
[----:B------:R-:W-:Y:S02]  /*11fa0*/  @!P0 LEA.HI.X R5, R29, R14, R28, 0x2, P5 ;  /* 0x0000000e1d058211 */ /* 0x000fe400028f141c */
[-C--:B------:R-:W-:Y:S01]  /*11fb0*/  @!P3 LEA R6, P6, R31, R0.reuse, 0x2 ;  /* 0x000000001f06b211 */ /* 0x080fe200078c10ff */
[----:B------:R0:W-:Y:S01]  /*11fc0*/  @!P1 ST.E.64 desc[UR52][R2.64], R90 ;  /* 0x0000005a02009985 */ /* 0x0001e2000c101b34 */
[----:B------:R-:W-:-:S02]  /*11fd0*/  @!P2 LEA R8, P5, R139, R0, 0x2 ;  /* 0x000000008b08a211 */ /* 0x000fc400078a10ff */
[----:B------:R-:W-:Y:S01]  /*11fe0*/  @!P3 LEA.HI.X R7, R31, R14, R30, 0x2, P6 ;  /* 0x0000000e1f07b211 */ /* 0x000fe200030f141e */
[----:B------:R1:W-:Y:S01]  /*11ff0*/  @!P0 ST.E.64 desc[UR52][R4.64], R94 ;  /* 0x0000005e04008985 */ /* 0x0003e2000c101b34 */
[----:B------:R-:W-:Y:S02]  /*12000*/  ISETP.GE.AND P0, PT, R147, UR4, PT ;  /* 0x0000000493007c0c */ /* 0x000fe4000bf06270 */
[----:B------:R-:W-:Y:S01]  /*12010*/  @!P4 LEA R10, P6, R148, R0, 0x2 ;  /* 0x00000000940ac211 */ /* 0x000fe200078c10ff */
[----:B------:R2:W-:Y:S01]  /*12020*/  @!P3 ST.E.64 desc[UR52][R6.64], R98 ;  /* 0x000000620600b985 */ /* 0x0005e2000c101b34 */
[-C--:B------:R-:W-:Y:S02]  /*12030*/  @!P2 LEA.HI.X R9, R139, R14.reuse, R32, 0x2, P5 ;  /* 0x0000000e8b09a211 */ /* 0x080fe400028f1420 */
[----:B------:R-:W-:Y:S02]  /*12040*/  ISETP.GE.AND P1, PT, R146, UR4, PT ;  /* 0x0000000492007c0c */ /* 0x000fe4000bf26270 */
[----:B------:R-:W-:Y:S01]  /*12050*/  @!P4 LEA.HI.X R11, R148, R14, R35, 0x2, P6 ;  /* 0x0000000e940bc211 */ /* 0x000fe200030f1423 */
[----:B------:R3:W-:Y:S01]  /*12060*/  @!P2 ST.E.64 desc[UR52][R8.64], R102 ;  /* 0x000000660800a985 */ /* 0x0007e2000c101b34 */
[----:B------:R-:W-:-:S02]  /*12070*/  ISETP.GE.AND P3, PT, R144, UR4, PT ;  /* 0x0000000490007c0c */ /* 0x000fc4000bf66270 */
[----:B------:R-:W-:Y:S01]  /*12080*/  ISETP.GE.AND P2, PT, R143, UR4, PT ;  /* 0x000000048f007c0c */ /* 0x000fe2000bf46270 */
[----:B------:R4:W-:Y:S01]  /*12090*/  @!P4 ST.E.64 desc[UR52][R10.64], R106 ;  /* 0x0000006a0a00c985 */ /* 0x0009e2000c101b34 */
[----:B------:R-:W-:Y:S02]  /*120a0*/  ISETP.GE.AND P4, PT, R145, UR4, PT ;  /* 0x0000000491007c0c */ /* 0x000fe4000bf86270 */
[----:B0-----:R-:W-:-:S03]  /*120b0*/  @!P0 LEA R2, P5, R147, R0, 0x2 ;  /* 0x0000000093028211 */ /* 0x001fc600078a10ff */
[----:B-1----:R-:W-:Y:S02]  /*120c0*/  @!P1 LEA R4, P6, R146, R0, 0x2 ;  /* 0x0000000092049211 */ /* 0x002fe400078c10ff */
[-C--:B------:R-:W-:Y:S02]  /*120d0*/  @!P0 LEA.HI.X R3, R147, R14.reuse, R34, 0x2, P5 ;  /* 0x0000000e93038211 */ /* 0x080fe400028f1422 */
[----:B------:R-:W-:Y:S02]  /*120e0*/  ISETP.GE.AND P5, PT, R142, UR4, PT ;  /* 0x000000048e007c0c */ /* 0x000fe4000bfa6270 */
[----:B------:R-:W-:Y:S01]  /*120f0*/  @!P1 LEA.HI.X R5, R146, R14, R33, 0x2, P6 ;  /* 0x0000000e92059211 */ /* 0x000fe200030f1421 */
[----:B------:R0:W-:Y:S01]  /*12100*/  @!P0 ST.E.64 desc[UR52][R2.64], R110 ;  /* 0x0000006e02008985 */ /* 0x0001e2000c101b34 */
[-C--:B--2---:R-:W-:Y:S02]  /*12110*/  @!P4 LEA R6, P0, R145, R0.reuse, 0x2 ;  /* 0x000000009106c211 */ /* 0x084fe400078010ff */
[-C--:B---3--:R-:W-:Y:S01]  /*12120*/  @!P3 LEA R8, P6, R144, R0.reuse, 0x2 ;  /* 0x000000009008b211 */ /* 0x088fe200078c10ff */
[----:B------:R0:W-:Y:S01]  /*12130*/  @!P1 ST.E.64 desc[UR52][R4.64], R114 ;  /* 0x0000007204009985 */ /* 0x0001e2000c101b34 */
[----:B----4-:R-:W-:-:S02]  /*12140*/  @!P2 LEA R10, P1, R143, R0, 0x2 ;  /* 0x000000008f0aa211 */ /* 0x010fc400078210ff */
[-C--:B------:R-:W-:Y:S02]  /*12150*/  @!P4 LEA.HI.X R7, R145, R14.reuse, R157, 0x2, P0 ;  /* 0x0000000e9107c211 */ /* 0x080fe400000f149d */
[----:B------:R-:W-:Y:S02]  /*12160*/  @!P3 LEA.HI.X R9, R144, R14, R156, 0x2, P6 ;  /* 0x0000000e9009b211 */ /* 0x000fe400030f149c */
[C---:B------:R-:W-:Y:S01]  /*12170*/  @!P5 LEA R12, P0, R142.reuse, R0, 0x2 ;  /* 0x000000008e0cd211 */ /* 0x040fe200078010ff */
[----:B------:R0:W-:Y:S01]  /*12180*/  @!P4 ST.E.64 desc[UR52][R6.64], R118 ;  /* 0x000000760600c985 */ /* 0x0001e2000c101b34 */
[-C--:B------:R-:W-:Y:S02]  /*12190*/  @!P2 LEA.HI.X R11, R143, R14.reuse, R155, 0x2, P1 ;  /* 0x0000000e8f0ba211 */ /* 0x080fe400008f149b */
[----:B------:R-:W-:Y:S01]  /*121a0*/  @!P5 LEA.HI.X R13, R142, R14, R154, 0x2, P0 ;  /* 0x0000000e8e0dd211 */ /* 0x000fe200000f149a */
[----:B------:R0:W-:Y:S01]  /*121b0*/  @!P3 ST.E.64 desc[UR52][R8.64], R122 ;  /* 0x0000007a0800b985 */ /* 0x0001e2000c101b34 */
[----:B------:R-:W-:-:S03]  /*121c0*/  ISETP.GE.AND P0, PT, R141, UR4, PT ;  /* 0x000000048d007c0c */ /* 0x000fc6000bf06270 */
[----:B------:R0:W-:Y:S04]  /*121d0*/  @!P2 ST.E.64 desc[UR52][R10.64], R126 ;  /* 0x0000007e0a00a985 */ /* 0x0001e8000c101b34 */
[----:B------:R0:W-:Y:S06]  /*121e0*/  @!P5 ST.E.64 desc[UR52][R12.64], R130 ;  /* 0x000000820c00d985 */ /* 0x0001ec000c101b34 */
[----:B------:R-:W-:Y:S05]  /*121f0*/  @P0 BRA `(.L_x_10513) ;  /* 0x0000000800d00947 */ /* 0x000fea0003800000 */
[----:B0-----:R-:W-:-:S04]  /*12200*/  LEA R2, P0, R141, R0, 0x2 ;  /* 0x000000008d027211 */ /* 0x001fc800078010ff */
[----:B------:R-:W-:-:S05]  /*12210*/  LEA.HI.X R3, R141, R14, R153, 0x2, P0 ;  /* 0x0000000e8d037211 */ /* 0x000fca00000f1499 */
[----:B------:R0:W-:Y:S01]  /*12220*/  ST.E.64 desc[UR52][R2.64], R134 ;  /* 0x0000008602007985 */ /* 0x0001e2000c101b34 */
[----:B------:R-:W-:Y:S05]  /*12230*/  BRA `(.L_x_10513) ;  /* 0x0000000800c07947 */ /* 0x000fea0003800000 */
.L_x_10508:
        /* <DEDUP_REMOVED lines=13> */
[----:B------:R-:W-:Y:S01]  /*12310*/  IMAD.U32 R0, RZ, RZ, UR4 ;  /* 0x00000004ff007e24 */ /* 0x000fe2000f8e00ff */
[----:B------:R-:W0:Y:S04]  /*12320*/  S2R R7, SR_TID.X ;  /* 0x0000000000077919 */ /* 0x000e280000002100 */
[----:B------:R-:W-:-:S05]  /*12330*/  PLOP3.LUT P2, PT, PT, PT, UP1, 0x80, 0x0 ;  /* 0x000000000000781c */ /* 0x000fca0003f4f018 */
[----:B------:R-:W-:Y:S02]  /*12340*/  @UP1 ULDC.64 UR8, c[0x0][0xc08] ;  /* 0x0003020000081ab9 */ /* 0x000fe40000000a00 */
[----:B------:R-:W-:-:S06]  /*12350*/  @UP1 UIMAD.WIDE UR8, UR43, 0x4, UR8 ;  /* 0x000000042b0818a5 */ /* 0x000fcc000f8e0208 */
[----:B------:R-:W-:Y:S02]  /*12360*/  IMAD.U32 R4, RZ, RZ, UR8 ;  /* 0x00000008ff047e24 */ /* 0x000fe4000f8e00ff */
[----:B------:R-:W-:-:S05]  /*12370*/  IMAD.U32 R5, RZ, RZ, UR9 ;  /* 0x00000009ff057e24 */ /* 0x000fca000f8e00ff */
[----:B------:R1:W5:Y:S01]  /*12380*/  @P2 LDG.E R0, desc[UR52][R4.64] ;  /* 0x0000003404002981 */ /* 0x000362000c1e1900 */
[----:B------:R-:W-:Y:S01]  /*12390*/  UISETP.NE.AND UP1, UPT, UR46, URZ, UPT ;  /* 0x0000003f2e00728c */ /* 0x000fe2000bf25270 */
[----:B------:R-:W-:Y:S01]  /*123a0*/  UMOV UR4, URZ ;  /* 0x0000003f00047c82 */ /* 0x000fe20008000000 */
[----:B0-----:R-:W-:-:S09]  /*123b0*/  VIADD R7, R7, 0xffffff80 ;  /* 0xffffff8007077836 */ /* 0x001fd20000000000 */
[----:B------:R-:W-:Y:S01]  /*123c0*/  @!UP1 ULDC UR46, c[0x0][0xad4] ;  /* 0x0002b500002e9ab9 */ /* 0x000fe20000000800 */
[----:B------:R-:W-:Y:S02]  /*123d0*/  ISETP.GT.AND P0, PT, R7, 0xbf, PT ;  /* 0x000000bf0700780c */ /* 0x000fe40003f04270 */
[----:B--2---:R-:W-:Y:S01]  /*123e0*/  @P1 R2UR UR4, R6 ;  /* 0x00000000060412ca */ /* 0x004fe200000e0000 */
[----:B-1----:R-:W-:-:S14]  /*123f0*/  @P2 BRA `(.L_x_10516) ;  /* 0x0000000000102947 */ /* 0x002fdc0003800000 */
[----:B------:R-:W-:Y:S05]  /*12400*/  @!P1 BRA `(.L_x_10516) ;  /* 0x00000000000c9947 */ /* 0x000fea0003800000 */
[----:B------:R-:W2:Y:S04]  /*12410*/  LDG.E R5, desc[UR52][R2.64] ;  /* 0x0000003402057981 */ /* 0x000ea8000c1e1900 */
[----:B-----5:R-:W2:Y:S02]  /*12420*/  LDG.E R0, desc[UR52][R2.64+0x4] ;  /* 0x0000043402007981 */ /* 0x020ea4000c1e1900 */
[----:B--2---:R-:W-:-:S07]  /*12430*/  IMAD.IADD R0, R0, 0x1, -R5 ;  /* 0x0000000100007824 */ /* 0x004fce00078e0a05 */
.L_x_10516:
        /* <DEDUP_REMOVED lines=38> */
[----:B------:R-:W-:Y:S01]  /*126a0*/  UIADD3.X UR10, UR10, UR20, UR21, UP1, UP2 ;  /* 0x000000140a0a7290 */ /* 0x000fe20008fe4415 */
[----:B-1----:R-:W-:Y:S01]  /*126b0*/  @P0 SHF.R.U32.HI R5, RZ, R7, R2 ;  /* 0x00000007ff050219 */ /* 0x002fe20000011602 */
[----:B------:R-:W-:-:S04]  /*126c0*/  IMAD.U32 R2, RZ, RZ, UR22 ;  /* 0x00000016ff027e24 */ /* 0x000fc8000f8e00ff */
[--C-:B------:R-:W-:Y:S01]  /*126d0*/  IMAD.MOV R7, RZ, RZ, -R5.reuse ;  /* 0x000000ffff077224 */ /* 0x100fe200078e0a05 */
[----:B------:R-:W-:Y:S01]  /*126e0*/  IADD3 R2, P0, P1, R5, UR8, R2 ;  /* 0x0000000805027c10 */ /* 0x000fe2000f91e002 */
[----:B------:R-:W-:Y:S01]  /*126f0*/  ULDC.64 UR8, c[0x0][UR19+0x210] ;  /* 0x0000840013087abb */ /* 0x000fe20008000a00 */
[----:B------:R-:W-:Y:S01]  /*12700*/  SHF.R.S32.HI R5, RZ, 0x1f, R5 ;  /* 0x0000001fff057819 */ /* 0x000fe20000011405 */
[----:B------:R-:W-:-:S03]  /*12710*/  IMAD R7, R9, R7, R4 ;  /* 0x0000000709077224 */ /* 0x000fc600078e0204 */
        /* <DEDUP_REMOVED lines=13> */
.L_x_10518:
[----:B------:R-:W-:Y:S05]  /*127f0*/  BSYNC B1 ;  /* 0x0000000000017941 */ /* 0x000fea0003800000 */
.L_x_10517:
        /* <DEDUP_REMOVED lines=9> */
[----:B0-----:R-:W-:Y:S01]  /*12890*/  VIADD R4, R2, UR40 ;  /* 0x0000002802047c36 */ /* 0x001fe20008000000 */
[----:B------:R-:W-:Y:S01]  /*128a0*/  UIMAD UR10, UR4, UR13, UR10 ;  /* 0x0000000d040a72a4 */ /* 0x000fe2000f8e020a */
[----:B------:R-:W-:Y:S02]  /*128b0*/  SHF.R.S32.HI R10, RZ, 0x1f, R140 ;  /* 0x0000001fff0a7819 */ /* 0x000fe4000001148c */
[----:B------:R-:W-:Y:S01]  /*128c0*/  IMAD.MOV.U32 R5, RZ, RZ, R4 ;  /* 0x000000ffff057224 */ /* 0x000fe200078e0004 */
[----:B------:R-:W-:Y:S01]  /*128d0*/  UIADD3 UR9, UR9, UR10, URZ ;  /* 0x0000000a09097290 */ /* 0x000fe2000fffe03f */
[----:B------:R-:W-:-:S02]  /*128e0*/  SHF.R.S32.HI R14, RZ, 0x1f, R138 ;  /* 0x0000001fff0e7819 */ /* 0x000fc4000001148a */
        /* <DEDUP_REMOVED lines=28> */
[----:B------:R-:W-:Y:S02]  /*12ab0*/  VIADD R0, R151, UR40 ;  /* 0x0000002897007c36 */ /* 0x000fe40008000000 */
        /* <DEDUP_REMOVED lines=22> */
.L_x_10520:
[----:B------:R-:W-:Y:S05]  /*12c20*/  BSYNC B1 ;  /* 0x0000000000017941 */ /* 0x000fea0003800000 */
.L_x_10519:
[----:B------:R-:W-:Y:S01]  /*12c30*/  VIADD R0, R0, 0x60 ;  /* 0x0000006000007836 */ /* 0x000fe20000000000 */
[----:B--2---:R2:W4:Y:S04]  /*12c40*/  SHFL.IDX PT, R3, R5, 0x1, 0x1c1f ;  /* 0x003c1f0005037f89 */ /* 0x00452800000e0000 */
[----:B------:R-:W-:Y:S01]  /*12c50*/  ISETP.GE.AND P0, PT, R0, R11, PT ;  /* 0x0000000b0000720c */ /* 0x000fe20003f06270 */
[----:B-1----:R2:W1:-:S12]  /*12c60*/  SHFL.IDX PT, R2, R4, 0x1, 0x1c1f ;  /* 0x003c1f0004027f89 */ /* 0x00245800000e0000 */
[----:B--2---:R-:W-:Y:S05]  /*12c70*/  @P0 BRA `(.L_x_10513) ;  /* 0x0000000000300947 */ /* 0x004fea0003800000 */
[----:B------:R-:W-:Y:S02]  /*12c80*/  ULDC UR4, c[0x0][0xac8] ;  /* 0x0002b20000047ab9 */ /* 0x000fe40000000800 */
        /* <DEDUP_REMOVED lines=11> */
.L_x_10513:
[----:B------:R-:W-:Y:S05]  /*12d40*/  BSYNC B0 ;  /* 0x0000000000007941 */ /* 0x000fea0003800000 */
.L_x_10507:
[----:B------:R-:W-:Y:S02]  /*12d50*/  ULDC UR4, c[0x0][0xc3c] ;  /* 0x00030f0000047ab9 */ /* 0x000fe40000000800 */
[----:B------:R-:W-:-:S06]  /*12d60*/  UISETP.GE.AND UP0, UPT, UR6, UR4, UPT ;  /* 0x000000040600728c */ /* 0x000fcc000bf06270 */
[----:B------:R-:W-:-:S13]  /*12d70*/  PLOP3.LUT P0, PT, PT, PT, UP0, 0x80, 0x0 ;  /* 0x000000000000781c */ /* 0x000fda0003f0f008 */
[----:B------:R-:W-:Y:S05]  /*12d80*/  @!P0 BRA `(.L_x_10521) ;  /* 0xfffffee000c48947 */ /* 0x000fea000383ffff */
[----:B------:R-:W-:Y:S05]  /*12d90*/  EXIT ;  /* 0x000000000000794d */ /* 0x000fea0003800000 */
.L_x_10424:
[----:B------:R-:W-:-:S08]  /*12da0*/  NOP ;  /* 0x0000000000007918 */ /* 0x000fd00000000000 */
[----:B------:R-:W0:-:S00]  /*12db0*/  USETMAXREG.DEALLOC.CTAPOOL 0x20 ;  /* 0x00000020000079c8 */ /* 0x000e0000080e0500 */
[----:B0-----:R-:W2:Y:S01]  /*12dc0*/  LDL.LU R2, [R1] ;  /* 0x0000000001027983 */ /* 0x001ea20000300800 */
[----:B------:R-:W-:Y:S01]  /*12dd0*/  LOP3.LUT R0, R0, 0x3, RZ, 0xc0, !PT ;  /* 0x0000000300007812 */ /* 0x000fe200078ec0ff */
[----:B------:R-:W-:-:S05]  /*12de0*/  IMAD.MOV.U32 R25, RZ, RZ, RZ ;  /* 0x000000ffff197224 */ /* 0x000fca00078e00ff */
        /* <DEDUP_REMOVED lines=13> */
.L_x_10522:
[----:B------:R-:W1:Y:S01]  /*12ec0*/  S2R R0, SR_TID.X ;  /* 0x0000000000007919 */ /* 0x000e620000002100 */
[----:B------:R-:W-:Y:S01]  /*12ed0*/  ULDC UR4, c[0x0][0xc3c] ;  /* 0x00030f0000047ab9 */ /* 0x000fe20000000800 */
[----:B------:R-:W-:Y:S01]  /*12ee0*/  IMAD.MOV.U32 R6, RZ, RZ, RZ ;  /* 0x000000ffff067224 */ /* 0x000fe200078e00ff */
[----:B------:R-:W2:Y:S01]  /*12ef0*/  S2UR UR6, SR_CTAID.X ;  /* 0x00000000000679c3 */ /* 0x000ea20000002500 */
[----:B------:R-:W-:Y:S01]  /*12f00*/  ULDC UR5, c[0x0][0xc38] ;  /* 0x00030e0000057ab9 */ /* 0x000fe20000000800 */
[----:B-1----:R-:W-:-:S04]  /*12f10*/  LOP3.LUT R0, R0, 0x1f, RZ, 0xc0, !PT ;  /* 0x0000001f00007812 */ /* 0x002fc800078ec0ff */
[----:B------:R-:W-:-:S04]  /*12f20*/  ISETP.NE.AND P0, PT, R0, 0x1f, PT ;  /* 0x0000001f0000780c */ /* 0x000fc80003f05270 */
[----:B------:R-:W-:-:S13]  /*12f30*/  ISETP.GE.OR P1, PT, R0, UR4, !P0 ;  /* 0x0000000400007c0c */ /* 0x000fda000c726670 */
[----:B------:R-:W1:Y:S08]  /*12f40*/  @!P1 LDC.64 R4, c[0x0][0xc80] ;  /* 0x00032000ff049b82 */ /* 0x000e700000000a00 */
[----:B0-----:R-:W0:Y:S01]  /*12f50*/  @!P1 LDC.64 R2, c[0x0][0xc78] ;  /* 0x00031e00ff029b82 */ /* 0x001e220000000a00 */
[----:B-1----:R-:W-:-:S05]  /*12f60*/  @!P1 IMAD.WIDE.U32 R4, R0, 0x4, R4 ;  /* 0x0000000400049825 */ /* 0x002fca00078e0004 */
[----:B------:R-:W3:Y:S01]  /*12f70*/  @!P1 LDG.E R25, desc[UR52][R4.64] ;  /* 0x0000003404199981 */ /* 0x000ee2000c1e1900 */
[----:B0-----:R-:W-:-:S05]  /*12f80*/  @!P1 IMAD.WIDE.U32 R2, R0, 0x4, R2 ;  /* 0x0000000400029825 */ /* 0x001fca00078e0002 */
        /* <DEDUP_REMOVED lines=25> */
[----:B--2---:R-:W-:Y:S01]  /*13120*/  ISETP.GT.AND P6, PT, R7, UR6, PT ;  /* 0x0000000607007c0c */ /* 0x004fe2000bfc4270 */
[----:B------:R-:W-:-:S12]  /*13130*/  IMAD.MOV.U32 R4, RZ, RZ, R7 ;  /* 0x000000ffff047224 */ /* 0x000fd800078e0007 */
[----:B------:R-:W-:Y:S05]  /*13140*/  @P6 BRA `(.L_x_10524) ;  /* 0x0000000000a06947 */ /* 0x000fea0003800000 */
[----:B------:R-:W-:Y:S01]  /*13150*/  IMAD.MOV.U32 R7, RZ, RZ, R4 ;  /* 0x000000ffff077224 */ /* 0x000fe200078e0004 */
[----:B------:R-:W-:Y:S01]  /*13160*/  UMOV UR4, URZ ;  /* 0x0000003f00047c82 */ /* 0x000fe20008000000 */
[----:B------:R-:W-:-:S05]  /*13170*/  ULDC UR5, c[0x0][0xc38] ;  /* 0x00030e0000057ab9 */ /* 0x000fca0000000800 */
.L_x_10526:
[----:B------:R-:W0:Y:S01]  /*13180*/  LDC R2, c[0x0][0xc3c] ;  /* 0x00030f00ff027b82 */ /* 0x000e220000000800 */
[----:B------:R-:W-:Y:S01]  /*13190*/  UIADD3 UR4, UR4, 0x1f, URZ ;  /* 0x0000001f04047890 */ /* 0x000fe2000fffe03f */
[----:B------:R-:W-:Y:S02]  /*131a0*/  ULDC UR7, c[0x0][0xc3c] ;  /* 0x00030f0000077ab9 */ /* 0x000fe40000000800 */
[----:B------:R-:W-:-:S03]  /*131b0*/  IMAD.U32 R27, RZ, RZ, UR7 ;  /* 0x00000007ff1b7e24 */ /* 0x000fc6000f8e00ff */
[----:B0-----:R-:W-:-:S13]  /*131c0*/  ISETP.LE.AND P6, PT, R2, UR4, PT ;  /* 0x0000000402007c0c */ /* 0x001fda000bfc3270 */
[----:B------:R-:W-:Y:S05]  /*131d0*/  @P6 BRA `(.L_x_10525) ;  /* 0x0000000800ac6947 */ /* 0x000fea0003800000 */
[----:B------:R-:W-:Y:S02]  /*131e0*/  VIADD R9, R0, UR4 ;  /* 0x0000000400097c36 */ /* 0x000fe40008000000 */
[----:B------:R-:W-:Y:S02]  /*131f0*/  IMAD.MOV.U32 R25, RZ, RZ, RZ ;  /* 0x000000ffff197224 */ /* 0x000fe400078e00ff */
[----:B------:R-:W-:Y:S01]  /*13200*/  IMAD.MOV.U32 R6, RZ, RZ, RZ ;  /* 0x000000ffff067224 */ /* 0x000fe200078e00ff */
[----:B------:R-:W-:-:S13]  /*13210*/  ISETP.GE.OR P6, PT, R9, R2, !P0 ;  /* 0x000000020900720c */ /* 0x000fda00047c6670 */
[----:B------:R-:W0:Y:S08]  /*13220*/  @!P6 LDC.64 R4, c[0x0][0xc80] ;  /* 0x00032000ff04eb82 */ /* 0x000e300000000a00 */
[----:B------:R-:W1:Y:S01]  /*13230*/  @!P6 LDC.64 R2, c[0x0][0xc78] ;  /* 0x00031e00ff02eb82 */ /* 0x000e620000000a00 */
[----:B0-----:R-:W-:-:S05]  /*13240*/  @!P6 IMAD.WIDE R4, R9, 0x4, R4 ;  /* 0x000000040904e825 */ /* 0x001fca00078e0204 */
[----:B------:R-:W2:Y:S01]  /*13250*/  @!P6 LDG.E R25, desc[UR52][R4.64] ;  /* 0x000000340419e981 */ /* 0x000ea2000c1e1900 */
        /* <DEDUP_REMOVED lines=23> */
.L_x_10524:
        /* <DEDUP_REMOVED lines=8> */
[----:B------:R1:W2:Y:S01]  /*13450*/  SHFL.IDX PT, R25, R25, R27, 0x1f ;  /* 0x00001f1b19197589 */ /* 0x0002a200000e0000 */
[----:B0-----:R-:W-:-:S07]  /*13460*/  ISETP.NE.AND P1, PT, R6, 0x1, PT ;  /* 0x000000010600780c */ /* 0x001fce0003f25270 */
[----:B-1----:R-:W-:Y:S06]  /*13470*/  @!P0 BRA `(.L_x_10527) ;  /* 0x0000000000088947 */ /* 0x002fec0003800000 */
[----:B------:R-:W-:-:S05]  /*13480*/  VIADD R3, R27, 0xffffffff ;  /* 0xffffffff1b037836 */ /* 0x000fca0000000000 */
[----:B------:R0:W1:Y:S02]  /*13490*/  SHFL.IDX PT, R24, R2, R3, 0x1f ;  /* 0x00001f0302187589 */ /* 0x00006400000e0000 */
.L_x_10527:
[----:B-1----:R-:W-:Y:S02]  /*134a0*/  IMAD R24, R24, UR5, R5 ;  /* 0x0000000518187c24 */ /* 0x002fe4000f8e0205 */
[----:B------:R-:W-:-:S03]  /*134b0*/  VIADD R27, R27, UR4 ;  /* 0x000000041b1b7c36 */ /* 0x000fc60008000000 */
[----:B------:R-:W-:Y:S01]  /*134c0*/  IADD3 R4, -R24, UR6, RZ ;  /* 0x0000000618047c10 */ /* 0x000fe2000fffe1ff */
[----:B------:R-:W-:Y:S06]  /*134d0*/  @!P1 BRA `(.L_x_10528) ;  /* 0x0000000000e89947 */ /* 0x000fec0003800000 */
[----:B--2---:R-:W-:Y:S02]  /*134e0*/  IABS R7, R25 ;  /* 0x0000001900077213 */ /* 0x004fe40000000000 */
[----:B------:R-:W-:Y:S02]  /*134f0*/  IABS R5, R6 ;  /* 0x0000000600057213 */ /* 0x000fe40000000000 */
[----:B------:R-:W1:Y:S08]  /*13500*/  I2F.RP R8, R7 ;  /* 0x0000000700087306 */ /* 0x000e700000209400 */
[----:B-1----:R-:W0:Y:S02]  /*13510*/  MUFU.RCP R8, R8 ;  /* 0x0000000800087308 */ /* 0x002e240000001000 */
[----:B0-----:R-:W-:Y:S01]  /*13520*/  VIADD R2, R8, 0xffffffe ;  /* 0x0ffffffe08027836 */ /* 0x001fe20000000000 */
[----:B------:R-:W-:-:S05]  /*13530*/  IABS R8, R4 ;  /* 0x0000000400087213 */ /* 0x000fca0000000000 */
[----:B------:R0:W1:Y:S02]  /*13540*/  F2I.FTZ.U32.TRUNC.NTZ R3, R2 ;  /* 0x0000000200037305 */ /* 0x000064000021f000 */
[----:B0-----:R-:W-:Y:S02]  /*13550*/  IMAD.MOV.U32 R2, RZ, RZ, RZ ;  /* 0x000000ffff027224 */ /* 0x001fe400078e00ff */
[----:B-1----:R-:W-:-:S04]  /*13560*/  IMAD.MOV R10, RZ, RZ, -R3 ;  /* 0x000000ffff0a7224 */ /* 0x002fc800078e0a03 */
[----:B------:R-:W-:Y:S01]  /*13570*/  IMAD R9, R10, R7, RZ ;  /* 0x000000070a097224 */ /* 0x000fe200078e02ff */
[----:B------:R-:W-:-:S03]  /*13580*/  IABS R10, R25 ;  /* 0x00000019000a7213 */ /* 0x000fc60000000000 */
[----:B------:R-:W-:Y:S02]  /*13590*/  IMAD.HI.U32 R3, R3, R9, R2 ;  /* 0x0000000903037227 */ /* 0x000fe400078e0002 */
[----:B------:R-:W0:Y:S02]  /*135a0*/  I2F.RP R9, R5 ;  /* 0x0000000500097306 */ /* 0x000e240000209400 */
[----:B------:R-:W-:Y:S01]  /*135b0*/  IMAD.MOV R11, RZ, RZ, -R10 ;  /* 0x000000ffff0b7224 */ /* 0x000fe200078e0a0a */
[----:B------:R-:W-:Y:S01]  /*135c0*/  IABS R10, R6 ;  /* 0x00000006000a7213 */ /* 0x000fe20000000000 */
[----:B------:R-:W-:-:S04]  /*135d0*/  IMAD.HI.U32 R2, R3, R8, RZ ;  /* 0x0000000803027227 */ /* 0x000fc800078e00ff */
[----:B------:R-:W-:Y:S02]  /*135e0*/  IMAD R8, R2, R11, R8 ;  /* 0x0000000b02087224 */ /* 0x000fe400078e0208 */
[----:B------:R-:W-:-:S03]  /*135f0*/  IMAD.MOV R10, RZ, RZ, -R10 ;  /* 0x000000ffff0a7224 */ /* 0x000fc600078e0a0a */
[----:B------:R-:W-:Y:S01]  /*13600*/  ISETP.GT.U32.AND P1, PT, R7, R8, PT ;  /* 0x000000080700720c */ /* 0x000fe20003f24070 */
[----:B0-----:R-:W0:-:S12]  /*13610*/  MUFU.RCP R9, R9 ;  /* 0x0000000900097308 */ /* 0x001e180000001000 */
[----:B------:R-:W-:Y:S02]  /*13620*/  @!P1 IMAD.IADD R8, R8, 0x1, -R7 ;  /* 0x0000000108089824 */ /* 0x000fe400078e0a07 */
[----:B------:R-:W-:Y:S01]  /*13630*/  @!P1 VIADD R2, R2, 0x1 ;  /* 0x0000000102029836 */ /* 0x000fe20000000000 */
[----:B------:R-:W-:Y:S02]  /*13640*/  ISETP.NE.AND P1, PT, R25, RZ, PT ;  /* 0x000000ff1900720c */ /* 0x000fe40003f25270 */
[----:B------:R-:W-:Y:S01]  /*13650*/  ISETP.GE.U32.AND P0, PT, R8, R7, PT ;  /* 0x000000070800720c */ /* 0x000fe20003f06070 */
[----:B0-----:R-:W-:Y:S01]  /*13660*/  VIADD R3, R9, 0xffffffe ;  /* 0x0ffffffe09037836 */ /* 0x001fe20000000000 */
[----:B------:R-:W-:-:S04]  /*13670*/  LOP3.LUT R7, R4, R25, RZ, 0x3c, !PT ;  /* 0x0000001904077212 */ /* 0x000fc800078e3cff */
[----:B------:R-:W-:Y:S01]  /*13680*/  ISETP.GE.AND P2, PT, R7, RZ, PT ;  /* 0x000000ff0700720c */ /* 0x000fe20003f46270 */
[----:B------:R-:W0:Y:S06]  /*13690*/  F2I.FTZ.U32.TRUNC.NTZ R3, R3 ;  /* 0x0000000300037305 */ /* 0x000e2c000021f000 */
[----:B------:R-:W-:-:S04]  /*136a0*/  @P0 VIADD R2, R2, 0x1 ;  /* 0x0000000102020836 */ /* 0x000fc80000000000 */
[----:B------:R-:W-:-:S04]  /*136b0*/  IMAD.MOV.U32 R9, RZ, RZ, R2 ;  /* 0x000000ffff097224 */ /* 0x000fc800078e0002 */
[----:B------:R-:W-:Y:S01]  /*136c0*/  @!P2 IMAD.MOV R9, RZ, RZ, -R9 ;  /* 0x000000ffff09a224 */ /* 0x000fe200078e0a09 */
[----:B------:R-:W-:Y:S01]  /*136d0*/  @!P1 LOP3.LUT R9, RZ, R25, RZ, 0x33, !PT ;  /* 0x00000019ff099212 */ /* 0x000fe200078e33ff */
[----:B0-----:R-:W-:-:S03]  /*136e0*/  IMAD.MOV R2, RZ, RZ, -R3 ;  /* 0x000000ffff027224 */ /* 0x001fc600078e0a03 */
[----:B------:R-:W-:Y:S01]  /*136f0*/  IABS R8, R9 ;  /* 0x0000000900087213 */ /* 0x000fe20000000000 */
[----:B------:R-:W-:Y:S02]  /*13700*/  IMAD R7, R2, R5, RZ ;  /* 0x0000000502077224 */ /* 0x000fe400078e02ff */
[----:B------:R-:W-:-:S04]  /*13710*/  IMAD.MOV.U32 R2, RZ, RZ, RZ ;  /* 0x000000ffff027224 */ /* 0x000fc800078e00ff */
[----:B------:R-:W-:-:S04]  /*13720*/  IMAD.HI.U32 R2, R3, R7, R2 ;  /* 0x0000000703027227 */ /* 0x000fc800078e0002 */
[----:B------:R-:W-:Y:S02]  /*13730*/  IMAD.MOV.U32 R3, RZ, RZ, R8 ;  /* 0x000000ffff037224 */ /* 0x000fe400078e0008 */
[----:B------:R-:W-:Y:S02]  /*13740*/  IMAD.MOV.U32 R8, RZ, RZ, R10 ;  /* 0x000000ffff087224 */ /* 0x000fe400078e000a */
        /* <DEDUP_REMOVED lines=8> */
[----:B------:R-:W-:Y:S01]  /*137d0*/  ISETP.GE.U32.AND P0, PT, R8, R5, PT ;  /* 0x000000050800720c */ /* 0x000fe20003f06070 */
[----:B------:R-:W-:-:S12]  /*137e0*/  IMAD.MOV R5, RZ, RZ, -R9 ;  /* 0x000000ffff057224 */ /* 0x000fd800078e0a09 */
[----:B------:R-:W-:-:S04]  /*137f0*/  @P0 VIADD R2, R2, 0x1 ;  /* 0x0000000102020836 */ /* 0x000fc80000000000 */
[----:B------:R-:W-:Y:S01]  /*13800*/  @!P2 IMAD.MOV R2, RZ, RZ, -R2 ;  /* 0x000000ffff02a224 */ /* 0x000fe200078e0a02 */
[----:B------:R-:W-:-:S05]  /*13810*/  @!P1 LOP3.LUT R2, RZ, R6, RZ, 0x33, !PT ;  /* 0x00000006ff029212 */ /* 0x000fca00078e33ff */
[----:B------:R-:W-:-:S04]  /*13820*/  IMAD.MOV R3, RZ, RZ, -R2 ;  /* 0x000000ffff037224 */ /* 0x000fc800078e0a02 */
[C---:B------:R-:W-:Y:S02]  /*13830*/  IMAD R26, R6.reuse, R3, R9 ;  /* 0x00000003061a7224 */ /* 0x040fe400078e0209 */
[----:B------:R-:W-:Y:S02]  /*13840*/  IMAD R3, R6, 0x1000000, R2 ;  /* 0x0100000006037824 */ /* 0x000fe400078e0202 */
[----:B------:R-:W-:Y:S02]  /*13850*/  IMAD R2, R25, R5, R4 ;  /* 0x0000000519027224 */ /* 0x000fe400078e0204 */
[----:B------:R-:W-:Y:S01]  /*13860*/  IMAD R26, R26, 0x10000, R3 ;  /* 0x000100001a1a7824 */ /* 0x000fe200078e0203 */
[----:B------:R-:W-:Y:S06]  /*13870*/  BRA `(.L_x_10529) ;  /* 0x0000000000f87947 */ /* 0x000fec0003800000 */
.L_x_10528:
[----:B0-----:R-:W0:Y:S02]  /*13880*/  LDC.64 R2, c[0x0][0xc90] ;  /* 0x00032400ff027b82 */ /* 0x001e240000000a00 */
[----:B0-----:R-:W-:-:S05]  /*13890*/  IMAD.WIDE R2, R27, 0x4, R2 ;  /* 0x000000041b027825 */ /* 0x001fca00078e0202 */
[----:B------:R0:W2:Y:S01]  /*138a0*/  LDG.E R6, desc[UR52][R2.64] ;  /* 0x0000003402067981 */ /* 0x0000a2000c1e1900 */
[----:B------:R-:W-:Y:S01]  /*138b0*/  IABS R11, R4 ;  /* 0x00000004000b7213 */ /* 0x000fe20000000000 */
[----:B0-----:R-:W-:Y:S02]  /*138c0*/  IMAD.MOV.U32 R2, RZ, RZ, RZ ;  /* 0x000000ffff027224 */ /* 0x001fe400078e00ff */
[----:B--2---:R-:W-:-:S05]  /*138d0*/  IMAD R5, R25, R6, RZ ;  /* 0x0000000619057224 */ /* 0x004fca00078e02ff */
        /* <DEDUP_REMOVED lines=8> */
[----:B------:R-:W-:-:S04]  /*13960*/  IMAD.HI.U32 R2, R3, R9, R2 ;  /* 0x0000000903027227 */ /* 0x000fc800078e0002 */
[----:B------:R-:W-:Y:S02]  /*13970*/  IMAD.MOV.U32 R9, RZ, RZ, R11 ;  /* 0x000000ffff097224 */ /* 0x000fe400078e000b */
        /* <DEDUP_REMOVED lines=19> */
[----:B------:R-:W-:-:S02]  /*13ab0*/  IABS R10, R4 ;  /* 0x00000004000a7213 */ /* 0x000fc40000000000 */
[----:B------:R-:W-:Y:S01]  /*13ac0*/  IABS R8, R6 ;  /* 0x0000000600087213 */ /* 0x000fe20000000000 */
[----:B------:R-:W-:Y:S01]  /*13ad0*/  IMAD.MOV R26, RZ, RZ, -R6 ;  /* 0x000000ffff1a7224 */ /* 0x000fe200078e0a06 */
[----:B------:R-:W-:Y:S02]  /*13ae0*/  IADD3 R7, R7, 0x1000000, R4 ;  /* 0x0100000007077810 */ /* 0x000fe40007ffe004 */
[----:B------:R-:W0:Y:S08]  /*13af0*/  I2F.RP R9, R8 ;  /* 0x0000000800097306 */ /* 0x000e300000209400 */
[----:B0-----:R-:W0:Y:S02]  /*13b00*/  MUFU.RCP R9, R9 ;  /* 0x0000000900097308 */ /* 0x001e240000001000 */
[----:B0-----:R-:W-:-:S06]  /*13b10*/  VIADD R3, R9, 0xffffffe ;  /* 0x0ffffffe09037836 */ /* 0x001fcc0000000000 */
[----:B------:R-:W0:Y:S02]  /*13b20*/  F2I.FTZ.U32.TRUNC.NTZ R3, R3 ;  /* 0x0000000300037305 */ /* 0x000e24000021f000 */
[----:B0-----:R-:W-:-:S04]  /*13b30*/  IMAD.MOV R11, RZ, RZ, -R3 ;  /* 0x000000ffff0b7224 */ /* 0x001fc800078e0a03 */
[----:B------:R-:W-:Y:S01]  /*13b40*/  IMAD R5, R11, R8, RZ ;  /* 0x000000080b057224 */ /* 0x000fe200078e02ff */
[----:B------:R-:W-:-:S03]  /*13b50*/  IABS R11, R6 ;  /* 0x00000006000b7213 */ /* 0x000fc60000000000 */
        /* <DEDUP_REMOVED lines=15> */
[----:B------:R-:W-:-:S07]  /*13c50*/  IMAD R26, R2, R26, R7 ;  /* 0x0000001a021a7224 */ /* 0x000fce00078e0207 */
.L_x_10529:
[----:B------:R-:W-:-:S05]  /*13c60*/  LOP3.LUT R2, RZ, R2, RZ, 0x33, !PT ;  /* 0x00000002ff027212 */ /* 0x000fca00078e33ff */
[----:B------:R-:W-:Y:S01]  /*13c70*/  IMAD.IADD R25, R25, 0x1, R2 ;  /* 0x0000000119197824 */ /* 0x000fe200078e0202 */
[----:B------:R-:W-:Y:S06]  /*13c80*/  BRA `(.L_x_10530) ;  /* 0x00000000000c7947 */ /* 0x000fec0003800000 */
.L_x_10525:
[----:B------:R-:W-:Y:S02]  /*13c90*/  IMAD.MOV.U32 R25, RZ, RZ, RZ ;  /* 0x000000ffff197224 */ /* 0x000fe400078e00ff */
[----:B------:R-:W-:Y:S02]  /*13ca0*/  IMAD.U32 R24, RZ, RZ, UR6 ;  /* 0x00000006ff187e24 */ /* 0x000fe4000f8e00ff */
[----:B------:R-:W-:-:S07]  /*13cb0*/  IMAD.MOV.U32 R26, RZ, RZ, RZ ;  /* 0x000000ffff1a7224 */ /* 0x000fce00078e00ff */
.L_x_10530:
[----:B------:R-:W-:-:S13]  /*13cc0*/  ISETP.NE.AND P0, PT, R0, RZ, PT ;  /* 0x000000ff0000720c */ /* 0x000fda0003f05270 */
[----:B------:R-:W0:Y:S01]  /*13cd0*/  @!P0 S2R R3, SR_CgaCtaId ;  /* 0x0000000000038919 */ /* 0x000e220000008800 */
[----:B------:R-:W-:-:S04]  /*13ce0*/  @!P0 MOV R0, 0x400 ;  /* 0x0000040000008802 */ /* 0x000fc80000000f00 */
[----:B0-----:R-:W-:-:S05]  /*13cf0*/  @!P0 LEA R0, R3, R0, 0x18 ;  /* 0x0000000003008211 */ /* 0x001fca00078ec0ff */
[----:B------:R2:W-:Y:S01]  /*13d00*/  @!P0 STS.128 [R0+0x2d8d0], R24 ;  /* 0x02d8d01800008388 */ /* 0x0005e20000000c00 */
[----:B------:R-:W-:Y:S06]  /*13d10*/  BAR.ARV 0x5, 0x200 ;  /* 0x0148000000007b1d */ /* 0x000fec0000002000 */
.L_x_10523:
        /* <DEDUP_REMOVED lines=18> */
[----:B--2---:R-:W-:-:S04]  /*13e40*/  IMAD.SHL.U32 R0, R6, 0x8, RZ ;  /* 0x0000000806007824 */ /* 0x004fc800078e00ff */
[----:B------:R-:W-:Y:S01]  /*13e50*/  IMAD.SHL.U32 R4, R5, 0x8, RZ ;  /* 0x0000000805047824 */ /* 0x000fe200078e00ff */
[C---:B------:R-:W-:Y:S02]  /*13e60*/  LOP3.LUT R3, R0.reuse, 0x20, RZ, 0xc0, !PT ;  /* 0x0000002000037812 */ /* 0x040fe400078ec0ff */
[----:B0-----:R-:W-:Y:S02]  /*13e70*/  LOP3.LUT R2, R0, 0xd8, RZ, 0xc0, !PT ;  /* 0x000000d800027812 */ /* 0x001fe400078ec0ff */
        /* <DEDUP_REMOVED lines=11> */
.L_x_10645:
[----:B------:R-:W-:Y:S05]  /*13f30*/  YIELD ;  /* 0x0000000000007946 */ /* 0x000fea0003800000 */
[----:B------:R-:W-:Y:S01]  /*13f40*/  ULDC.64 UR4, c[0x0][0xa28] ;  /* 0x00028a0000047ab9 */ /* 0x000fe20000000a00 */
[----:B------:R-:W-:Y:S02]  /*13f50*/  CS2R R8, SRZ ;  /* 0x0000000000087805 */ /* 0x000fe4000001ff00 */
[----:B------:R-:W-:Y:S01]  /*13f60*/  ISETP.NE.U32.AND P0, PT, RZ, UR4, PT ;  /* 0x00000004ff007c0c */ /* 0x000fe2000bf05070 */
[----:B01----:R-:W0:Y:S01]  /*13f70*/  LDC.64 R4, c[0x0][0xa00] ;  /* 0x00028000ff047b82 */ /* 0x003e220000000a00 */
[----:B------:R-:W-:Y:S01]  /*13f80*/  IMAD.MOV.U32 R0, RZ, RZ, RZ ;  /* 0x000000ffff007224 */ /* 0x000fe200078e00ff */
[----:B------:R-:W-:Y:S01]  /*13f90*/  ULDC.64 UR6, c[0x0][0xa08] ;  /* 0x0002820000067ab9 */ /* 0x000fe20000000a00 */
[----:B------:R-:W-:Y:S01]  /*13fa0*/  ISETP.NE.AND.EX P0, PT, RZ, UR5, PT, P0 ;  /* 0x00000005ff007c0c */ /* 0x000fe2000bf05300 */
[----:B------:R-:W-:-:S12]  /*13fb0*/  ULDC.64 UR4, c[0x0][0xa18] ;  /* 0x0002860000047ab9 */ /* 0x000fd80000000a00 */
[----:B----4-:R-:W1:Y:S02]  /*13fc0*/  @P0 LDC.64 R2, c[0x0][0xa28] ;  /* 0x00028a00ff020b82 */ /* 0x010e640000000a00 */
[----:B-1----:R-:W-:-:S05]  /*13fd0*/  @P0 IMAD.WIDE R2, R27, 0x4, R2 ;  /* 0x000000041b020825 */ /* 0x002fca00078e0202 */
[----:B------:R1:W5:Y:S01]  /*13fe0*/  @P0 LDG.E R8, desc[UR52][R2.64] ;  /* 0x0000003402080981 */ /* 0x000362000c1e1900 */
[----:B------:R-:W-:Y:S01]  /*13ff0*/  ISETP.NE.U32.AND P0, PT, RZ, UR4, PT ;  /* 0x00000004ff007c0c */ /* 0x000fe2000bf05070 */
[----:B0-----:R-:W-:Y:S01]  /*14000*/  IMAD.WIDE R4, R27, 0x4, R4 ;  /* 0x000000041b047825 */ /* 0x001fe200078e0204 */
[----:B------:R-:W-:Y:S02]  /*14010*/  ISETP.NE.U32.AND P1, PT, RZ, UR6, PT ;  /* 0x00000006ff007c0c */ /* 0x000fe4000bf25070 */
[----:B------:R-:W-:Y:S01]  /*14020*/  ISETP.NE.AND.EX P2, PT, RZ, UR5, PT, P0 ;  /* 0x00000005ff007c0c */ /* 0x000fe2000bf45300 */
[----:B------:R-:W-:Y:S01]  /*14030*/  ULDC.64 UR4, c[0x0][0xa00] ;  /* 0x0002800000047ab9 */ /* 0x000fe20000000a00 */
[----:B------:R-:W-:Y:S02]  /*14040*/  ISETP.NE.AND.EX P1, PT, RZ, UR7, PT, P1 ;  /* 0x00000007ff007c0c */ /* 0x000fe4000bf25310 */
[----:B------:R-:W-:Y:S01]  /*14050*/  ISETP.NE.U32.AND P0, PT, RZ, UR4, PT ;  /* 0x00000004ff007c0c */ /* 0x000fe2000bf05070 */
[----:B-1----:R-:W0:Y:S03]  /*14060*/  LDC.64 R2, c[0x0][0xa08] ;  /* 0x00028200ff027b82 */ /* 0x002e260000000a00 */
[----:B------:R-:W-:-:S05]  /*14070*/  ISETP.NE.AND.EX P0, PT, RZ, UR5, PT, P0 ;  /* 0x00000005ff007c0c */ /* 0x000fca000bf05300 */
[----:B------:R-:W1:Y:S08]  /*14080*/  @P2 LDC.64 R6, c[0x0][0xa18] ;  /* 0x00028600ff062b82 */ /* 0x000e700000000a00 */
[----:B--2---:R-:W2:Y:S01]  /*14090*/  @P0 LDG.E R0, desc[UR52][R4.64] ;  /* 0x0000003404000981 */ /* 0x004ea2000c1e1900 */
        /* <DEDUP_REMOVED lines=17> */
[----:B---3--:R-:W-:Y:S06]  /*141b0*/  @P2 BRA `(.L_x_10532) ;  /* 0x0000000000142947 */ /* 0x008fec0003800000 */
[----:B------:R-:W-:Y:S05]  /*141c0*/  @!P0 BRA `(.L_x_10532) ;  /* 0x0000000000108947 */ /* 0x000fea0003800000 */
[----:B------:R-:W2:Y:S04]  /*141d0*/  LDG.E R7, desc[UR52][R4.64] ;  /* 0x0000003404077981 */ /* 0x000ea8000c1e1900 */
[----:B0-----:R-:W2:Y:S02]  /*141e0*/  LDG.E R0, desc[UR52][R4.64+0x4] ;  /* 0x0000043404007981 */ /* 0x001ea4000c1e1900 */
[----:B--2---:R-:W-:-:S05]  /*141f0*/  IMAD.IADD R10, R0, 0x1, -R7 ;  /* 0x00000001000a7824 */ /* 0x004fca00078e0a07 */
[----:B------:R1:W-:Y:S02]  /*14200*/  STL [R1+0xc], R10 ;  /* 0x00000c0a01007387 */ /* 0x0003e40000100800 */
.L_x_10532:
[----:B------:R-:W-:Y:S01]  /*14210*/  ULDC.64 UR4, c[0x0][0xa20] ;  /* 0x0002880000047ab9 */ /* 0x000fe20000000a00 */
[C---:B0-----:R-:W-:Y:S02]  /*14220*/  LOP3.LUT R0, R26.reuse, 0xff000000, RZ, 0xc0, !PT ;  /* 0xff0000001a007812 */ /* 0x041fe400078ec0ff */
[----:B------:R-:W-:Y:S02]  /*14230*/  ISETP.NE.U32.AND P0, PT, RZ, UR4, PT ;  /* 0x00000004ff007c0c */ /* 0x000fe4000bf05070 */
[----:B------:R-:W-:Y:S02]  /*14240*/  SHF.R.U32.HI R5, RZ, 0x8, R0 ;  /* 0x00000008ff057819 */ /* 0x000fe40000011600 */
[----:B------:R-:W-:Y:S02]  /*14250*/  ISETP.NE.AND.EX P0, PT, RZ, UR5, PT, P0 ;  /* 0x00000005ff007c0c */ /* 0x000fe4000bf05300 */
[C---:B------:R-:W-:Y:S02]  /*14260*/  LOP3.LUT R0, R26.reuse, 0xff0000, RZ, 0xc0, !PT ;  /* 0x00ff00001a007812 */ /* 0x040fe400078ec0ff */
[----:B------:R-:W-:Y:S01]  /*14270*/  LOP3.LUT R16, R26, 0xffff, RZ, 0xc0, !PT ;  /* 0x0000ffff1a107812 */ /* 0x000fe200078ec0ff */
[----:B-----5:R-:W-:Y:S01]  /*14280*/  IMAD.IADD R26, R9, 0x1, R8 ;  /* 0x00000001091a7824 */ /* 0x020fe200078e0208 */
[----:B------:R-:W-:-:S07]  /*14290*/  LEA.HI R0, R0, R5, RZ, 0x10 ;  /* 0x0000000500007211 */ /* 0x000fce00078f80ff */
[----:B------:R-:W-:Y:S05]  /*142a0*/  @!P0 BRA `(.L_x_10533) ;  /* 0x0000000000108947 */ /* 0x000fea0003800000 */
[----:B------:R-:W0:Y:S02]  /*142b0*/  LDC.64 R2, c[0x0][0xa20] ;  /* 0x00028800ff027b82 */ /* 0x000e240000000a00 */
[----:B0-----:R-:W-:-:S05]  /*142c0*/  IMAD.WIDE R2, R27, 0x4, R2 ;  /* 0x000000041b027825 */ /* 0x001fca00078e0202 */
[----:B------:R0:W5:Y:S01]  /*142d0*/  LDG.E R6, desc[UR52][R2.64] ;  /* 0x0000003402067981 */ /* 0x000162000c1e1900 */
[----:B------:R-:W-:Y:S05]  /*142e0*/  BRA `(.L_x_10534) ;  /* 0x0000000000107947 */ /* 0x000fea0003800000 */
.L_x_10533:
[----:B------:R-:W-:Y:S05]  /*142f0*/  @!P1 BRA `(.L_x_10534) ;  /* 0x00000000000c9947 */ /* 0x000fea0003800000 */
[----:B------:R-:W2:Y:S04]  /*14300*/  LDG.E R5, desc[UR52][R2.64] ;  /* 0x0000003402057981 */ /* 0x000ea8000c1e1900 */
[----:B------:R-:W2:Y:S02]  /*14310*/  LDG.E R6, desc[UR52][R2.64+0x4] ;  /* 0x0000043402067981 */ /* 0x000ea4000c1e1900 */
[----:B--2---:R-:W-:-:S07]  /*14320*/  IMAD.IADD R6, R6, 0x1, -R5 ;  /* 0x0000000106067824 */ /* 0x004fce00078e0a05 */
.L_x_10534:
[----:B0-----:R-:W0:Y:S01]  /*14330*/  LDC R2, c[0x0][0x448] ;  /* 0x00011200ff027b82 */ /* 0x001e220000000800 */
[----:B------:R-:W-:Y:S02]  /*14340*/  IMAD R11, R25, 0xc0, RZ ;  /* 0x000000c0190b7824 */ /* 0x000fe400078e02ff */
[----:B-----5:R-:W-:Y:S02]  /*14350*/  IMAD.IADD R6, R6, 0x1, -R8 ;  /* 0x0000000106067824 */ /* 0x020fe400078e0a08 */
[----:B------:R-:W-:Y:S01]  /*14360*/  VIADD R7, R11, 0xbf ;  /* 0x000000bf0b077836 */ /* 0x000fe20000000000 */
[----:B------:R2:W-:Y:S01]  /*14370*/  STL [R1+0x8], R11 ;  /* 0x0000080b01007387 */ /* 0x0005e20000100800 */
[----:B0-----:R-:W-:-:S13]  /*14380*/  ISETP.NE.AND P1, PT, R2, 0x1, PT ;  /* 0x000000010200780c */ /* 0x001fda0003f25270 */
[----:B------:R-:W0:Y:S08]  /*14390*/  @P1 LDC R4, c[0x0][0x44c] ;  /* 0x00011300ff041b82 */ /* 0x000e300000000800 */
[----:B------:R-:W3:Y:S01]  /*143a0*/  @P1 LDC R2, c[0x0][0x450] ;  /* 0x00011400ff021b82 */ /* 0x000ee20000000800 */
[----:B0-----:R-:W-:-:S05]  /*143b0*/  @P1 IMAD.HI.U32 R3, R7, R4, RZ ;  /* 0x0000000407031227 */ /* 0x001fca00078e00ff */
[----:B---3--:R-:W-:Y:S01]  /*143c0*/  @P1 SHF.R.U32.HI R7, RZ, R2, R3 ;  /* 0x00000002ff071219 */ /* 0x008fe20000011603 */
[----:B------:R-:W-:-:S05]  /*143d0*/  VIADD R2, R6, 0x7f ;  /* 0x0000007f06027836 */ /* 0x000fca0000000000 */
[----:B------:R-:W-:-:S04]  /*143e0*/  SHF.R.S32.HI R3, RZ, 0x1f, R2 ;  /* 0x0000001fff037819 */ /* 0x000fc80000011402 */
[----:B------:R-:W-:Y:S02]  /*143f0*/  LEA.HI R4, R3, R2, RZ, 0x7 ;  /* 0x0000000203047211 */ /* 0x000fe400078f38ff */
[----:B------:R-:W-:Y:S02]  /*14400*/  IADD3 R2, R6, 0x1, -R10 ;  /* 0x0000000106027810 */ /* 0x000fe40007ffe80a */
[----:B------:R-:W-:-:S03]  /*14410*/  SHF.R.S32.HI R9, RZ, 0x7, R4 ;  /* 0x00000007ff097819 */ /* 0x000fc60000011404 */
[----:B------:R-:W-:Y:S02]  /*14420*/  IMAD.IADD R7, R2, 0x1, R7 ;  /* 0x0000000102077824 */ /* 0x000fe400078e0207 */
[----:B------:R-:W0:Y:S01]  /*14430*/  LDC.64 R2, c[0x0][0x9e0] ;  /* 0x00027800ff027b82 */ /* 0x000e220000000a00 */
[----:B------:R2:W-:Y:S01]  /*14440*/  STL [R1+0x40], R9 ;  /* 0x0000400901007387 */ /* 0x0005e20000100800 */
[----:B0-----:R-:W-:Y:S01]  /*14450*/  ISETP.GE.AND P2, PT, R3, 0x1, PT ;  /* 0x000000010300780c */ /* 0x001fe20003f46270 */
        /* <DEDUP_REMOVED lines=13> */
.L_x_10537:
[----:B------:R-:W-:-:S13]  /*14530*/  ISETP.NE.AND P0, PT, R3, 0x1, PT ;  /* 0x000000010300780c */ /* 0x000fda0003f05270 */
[----:B------:R-:W0:Y:S02]  /*14540*/  @P0 LDC.64 R4, c[0x0][0x9e8] ;  /* 0x00027a00ff040b82 */ /* 0x000e240000000a00 */
[----:B0-----:R-:W-:-:S05]  /*14550*/  @P0 IMAD.HI.U32 R4, R8, R4, RZ ;  /* 0x0000000408040227 */ /* 0x001fca00078e00ff */
[----:B------:R-:W-:-:S07]  /*14560*/  @P0 SHF.R.U32.HI R8, RZ, R5, R4 ;  /* 0x00000005ff080219 */ /* 0x000fce0000011604 */
.L_x_10538:
[----:B------:R-:W-:Y:S05]  /*14570*/  BSYNC B0 ;  /* 0x0000000000007941 */ /* 0x000fea0003800000 */
.L_x_10536:
[----:B------:R-:W-:-:S05]  /*14580*/  IMAD R5, R8, R3, R3 ;  /* 0x0000000308057224 */ /* 0x000fca00078e0203 */
[----:B------:R-:W-:-:S07]  /*14590*/  VIMNMX R2, R2, R5, PT ;  /* 0x0000000502027248 */ /* 0x000fce0003fe0100 */
.L_x_10535:
[----:B------:R-:W0:Y:S01]  /*145a0*/  @P1 LDC R7, c[0x0][0x44c] ;  /* 0x00011300ff071b82 */ /* 0x000e220000000800 */
[----:B------:R-:W-:Y:S01]  /*145b0*/  IMAD.MOV.U32 R5, RZ, RZ, R11 ;  /* 0x000000ffff057224 */ /* 0x000fe200078e000b */
[----:B------:R-:W-:Y:S01]  /*145c0*/  ULDC UR4, c[0x0][0x9dc] ;  /* 0x0002770000047ab9 */ /* 0x000fe20000000800 */
[----:B------:R-:W-:-:S05]  /*145d0*/  VIADD R2, R2, 0x7f ;  /* 0x0000007f02027836 */ /* 0x000fca0000000000 */
[----:B------:R-:W2:Y:S01]  /*145e0*/  @P1 LDC R4, c[0x0][0x450] ;  /* 0x00011400ff041b82 */ /* 0x000ea20000000800 */
[----:B0-----:R-:W-:-:S05]  /*145f0*/  @P1 IMAD.HI.U32 R7, R11, R7, RZ ;  /* 0x000000070b071227 */ /* 0x001fca00078e00ff */
[----:B--2---:R-:W-:-:S04]  /*14600*/  @P1 SHF.R.U32.HI R5, RZ, R4, R7 ;  /* 0x00000004ff051219 */ /* 0x004fc80000011607 */
        /* <DEDUP_REMOVED lines=18> */
.L_x_10541:
[----:B------:R-:W-:-:S13]  /*14730*/  ISETP.NE.AND P0, PT, R3, 0x1, PT ;  /* 0x000000010300780c */ /* 0x000fda0003f05270 */
[----:B0-----:R-:W0:Y:S02]  /*14740*/  @P0 LDC.64 R4, c[0x0][0x9e8] ;  /* 0x00027a00ff040b82 */ /* 0x001e240000000a00 */
[----:B0-----:R-:W-:-:S05]  /*14750*/  @P0 IMAD.HI.U32 R4, R7, R4, RZ ;  /* 0x0000000407040227 */ /* 0x001fca00078e00ff */
[----:B------:R-:W-:-:S07]  /*14760*/  @P0 SHF.R.U32.HI R7, RZ, R5, R4 ;  /* 0x00000005ff070219 */ /* 0x000fce0000011604 */
.L_x_10542:
[----:B------:R-:W-:Y:S05]  /*14770*/  BSYNC B0 ;  /* 0x0000000000007941 */ /* 0x000fea0003800000 */
.L_x_10540:
[----:B------:R-:W-:-:S05]  /*14780*/  IMAD R3, R7, R3, RZ ;  /* 0x0000000307037224 */ /* 0x000fca00078e02ff */
[----:B------:R-:W-:-:S07]  /*14790*/  VIMNMX R2, R2, R3, !PT ;  /* 0x0000000302027248 */ /* 0x000fce0007fe0100 */
.L_x_10539:
[----:B------:R-:W-:Y:S01]  /*147a0*/  SHF.R.S32.HI R3, RZ, 0x1f, R2 ;  /* 0x0000001fff037819 */ /* 0x000fe20000011402 */
[----:B------:R-:W-:Y:S01]  /*147b0*/  IMAD.MOV.U32 R5, RZ, RZ, RZ ;  /* 0x000000ffff057224 */ /* 0x000fe200078e00ff */
[----:B0-----:R-:W-:Y:S01]  /*147c0*/  SHF.R.U32.HI R4, RZ, 0x10, R0 ;  /* 0x00000010ff047819 */ /* 0x001fe20000011600 */
[----:B------:R-:W-:Y:S01]  /*147d0*/  BSSY B0, `(.L_x_10543) ;  /* 0x0000029000007945 */ /* 0x000fe20003800000 */
[----:B------:R-:W-:Y:S01]  /*147e0*/  LEA.HI R3, R3, R2, RZ, 0x7 ;  /* 0x0000000203037211 */ /* 0x000fe200078f38ff */
[----:B------:R-:W-:Y:S01]  /*147f0*/  IMAD.MOV.U32 R12, RZ, RZ, R5 ;  /* 0x000000ffff0c7224 */ /* 0x000fe200078e0005 */
[----:B------:R-:W-:Y:S02]  /*14800*/  ISETP.NE.AND P0, PT, R4, RZ, PT ;  /* 0x000000ff0400720c */ /* 0x000fe40003f05270 */
[----:B------:R-:W-:Y:S02]  /*14810*/  SHF.R.S32.HI R3, RZ, 0x7, R3 ;  /* 0x00000007ff037819 */ /* 0x000fe40000011403 */
[----:B-1----:R-:W-:-:S02]  /*14820*/  LOP3.LUT R10, R0, 0xff, RZ, 0xc0, !PT ;  /* 0x000000ff000a7812 */ /* 0x002fc400078ec0ff */
[----:B------:R-:W-:-:S04]  /*14830*/  VIMNMX R11, RZ, R3, !PT ;  /* 0x00000003ff0b7248 */ /* 0x000fc80007fe0100 */
[----:B------:R-:W-:Y:S01]  /*14840*/  ISETP.GT.AND P1, PT, R6, R11, PT ;  /* 0x0000000b0600720c */ /* 0x000fe20003f24270 */
[----:B------:R0:W-:Y:S02]  /*14850*/  STL [R1+0x14], R11 ;  /* 0x0000140b01007387 */ /* 0x0001e40000100800 */
[----:B------:R-:W1:Y:S02]  /*14860*/  @!P0 LDC R4, c[0x0][0x9f0] ;  /* 0x00027c00ff048b82 */ /* 0x000e640000000800 */
[----:B------:R0:W-:Y:S04]  /*14870*/  STL [R1+0x18], R5 ;  /* 0x0000180501007387 */ /* 0x0001e80000100800 */
[----:B------:R0:W-:Y:S04]  /*14880*/  STL [R1+0x30], R10 ;  /* 0x0000300a01007387 */ /* 0x0001e80000100800 */
[----:B------:R-:W-:Y:S05]  /*14890*/  @!P1 BRA `(.L_x_10544) ;  /* 0x0000000000709947 */ /* 0x000fea0003800000 */
[-C--:B-1----:R-:W-:Y:S02]  /*148a0*/  IABS R0, R4.reuse ;  /* 0x0000000400007213 */ /* 0x082fe40000000000 */
[----:B------:R-:W-:Y:S02]  /*148b0*/  IABS R7, R4 ;  /* 0x0000000400077213 */ /* 0x000fe40000000000 */
[----:B------:R-:W1:Y:S03]  /*148c0*/  I2F.RP R8, R0 ;  /* 0x0000000000087306 */ /* 0x000e660000209400 */
[----:B------:R-:W-:-:S05]  /*148d0*/  IMAD.MOV R7, RZ, RZ, -R7 ;  /* 0x000000ffff077224 */ /* 0x000fca00078e0a07 */
[----:B-1----:R-:W1:Y:S02]  /*148e0*/  MUFU.RCP R8, R8 ;  /* 0x0000000800087308 */ /* 0x002e640000001000 */
[----:B-1----:R-:W-:-:S06]  /*148f0*/  VIADD R9, R8, 0xffffffe ;  /* 0x0ffffffe08097836 */ /* 0x002fcc0000000000 */
[----:B------:R-:W1:Y:S02]  /*14900*/  F2I.FTZ.U32.TRUNC.NTZ R3, R9 ;  /* 0x0000000900037305 */ /* 0x000e64000021f000 */
[----:B-1----:R-:W-:-:S04]  /*14910*/  IMAD.MOV R2, RZ, RZ, -R3 ;  /* 0x000000ffff027224 */ /* 0x002fc800078e0a03 */
[----:B0-----:R-:W-:Y:S02]  /*14920*/  IMAD R5, R2, R0, RZ ;  /* 0x0000000002057224 */ /* 0x001fe400078e02ff */
        /* <DEDUP_REMOVED lines=19> */
.L_x_10544:
[----:B------:R-:W-:Y:S05]  /*14a60*/  BSYNC B0 ;  /* 0x0000000000007941 */ /* 0x000fea0003800000 */
.L_x_10543:
[----:B------:R-:W-:Y:S01]  /*14a70*/  IMAD.MOV.U32 R0, RZ, RZ, R12 ;  /* 0x000000ffff007224 */ /* 0x000fe200078e000c */
[----:B------:R-:W-:Y:S03]  /*14a80*/  BSSY B7, `(.L_x_10545) ;  /* 0x0000420000077945 */ /* 0x000fe60003800000 */
[----:B------:R-:W-:-:S05]  /*14a90*/  IMAD R29, R10, R0, R11 ;  /* 0x000000000a1d7224 */ /* 0x000fca00078e020b */
[----:B------:R-:W-:-:S04]  /*14aa0*/  VIADDMNMX R22, R29, R0, R6, PT ;  /* 0x000000001d167246 */ /* 0x000fc80003800106 */
        /* <DEDUP_REMOVED lines=18> */
[----:B0-----:R-:W-:Y:S01]  /*14bd0*/  IADD3 R24, R0, UR37, R7 ;  /* 0x0000002500187c10 */ /* 0x001fe2000fffe007 */
[----:B------:R-:W-:Y:S06]  /*14be0*/  BRA `(.L_x_10547) ;  /* 0x0000004000247947 */ /* 0x000fec0003800000 */
.L_x_10546:
        /* <DEDUP_REMOVED lines=13> */
[----:B------:R-:W-:Y:S02]  /*14cc0*/  IMAD.U32 R10, RZ, RZ, UR4 ;  /* 0x00000004ff0a7e24 */ /* 0x000fe4000f8e00ff */
[----:B------:R-:W-:Y:S02]  /*14cd0*/  IMAD.U32 R11, RZ, RZ, UR5 ;  /* 0x00000005ff0b7e24 */ /* 0x000fe4000f8e00ff */
[----:B------:R-:W-:Y:S02]  /*14ce0*/  IMAD.MOV.U32 R8, RZ, RZ, 0x70 ;  /* 0x00000070ff087424 */ /* 0x000fe400078e00ff */
[----:B--2---:R-:W-:Y:S02]  /*14cf0*/  IMAD.MOV.U32 R12, RZ, RZ, 0x1 ;  /* 0x00000001ff0c7424 */ /* 0x004fe400078e00ff */
[----:B------:R-:W-:-:S07]  /*14d00*/  IMAD.MOV.U32 R13, RZ, RZ, RZ ;  /* 0x000000ffff0d7224 */ /* 0x000fce00078e00ff */
[----:B------:R-:W-:-:S07]  /*14d10*/  LEPC R20, `(.L_x_10549) ;  /* 0x000000001014794e */ /* 0x000fce0000000000 */
[----:B-1----:R-:W-:Y:S05]  /*14d20*/  CALL.ABS.NOINC R2 ;  /* 0x0000000002007343 */ /* 0x002fea0003c00000 */
.L_x_10549:
[----:B------:R-:W-:Y:S05]  /*14d30*/  BSYNC B6 ;  /* 0x0000000000067941 */ /* 0x000fea0003800000 */
.L_x_10548:
        /* <DEDUP_REMOVED lines=13> */
[----:B------:R-:W-:Y:S02]  /*14e10*/  IMAD.U32 R10, RZ, RZ, UR4 ;  /* 0x00000004ff0a7e24 */ /* 0x000fe4000f8e00ff */
[----:B------:R-:W-:Y:S02]  /*14e20*/  IMAD.U32 R11, RZ, RZ, UR5 ;  /* 0x00000005ff0b7e24 */ /* 0x000fe4000f8e00ff */
[----:B------:R-:W-:Y:S02]  /*14e30*/  IMAD.MOV.U32 R8, RZ, RZ, 0x70 ;  /* 0x00000070ff087424 */ /* 0x000fe400078e00ff */
[----:B--2---:R-:W-:Y:S02]  /*14e40*/  IMAD.MOV.U32 R12, RZ, RZ, 0x1 ;  /* 0x00000001ff0c7424 */ /* 0x004fe400078e00ff */
[----:B---3--:R-:W-:-:S07]  /*14e50*/  IMAD.MOV.U32 R13, RZ, RZ, RZ ;  /* 0x000000ffff0d7224 */ /* 0x008fce00078e00ff */
[----:B------:R-:W-:-:S07]  /*14e60*/  LEPC R20, `(.L_x_10552) ;  /* 0x000000001014794e */ /* 0x000fce0000000000 */
[----:B----4-:R-:W-:Y:S05]  /*14e70*/  CALL.ABS.NOINC R2 ;  /* 0x0000000002007343 */ /* 0x010fea0003c00000 */
.L_x_10552:
        /* <DEDUP_REMOVED lines=15> */
.L_x_10551:
[----:B------:R-:W-:Y:S05]  /*14f70*/  BSYNC B6 ;  /* 0x0000000000067941 */ /* 0x000fea0003800000 */
.L_x_10550:
[----:B------:R-:W-:Y:S01]  /*14f80*/  ULDC.64 UR4, c[0x0][0x9f8] ;  /* 0x00027e0000047ab9 */ /* 0x000fe20000000a00 */
[----:B------:R-:W-:Y:S01]  /*14f90*/  IMAD.MOV.U32 R23, RZ, RZ, R27 ;  /* 0x000000ffff177224 */ /* 0x000fe200078e001b */
[----:B------:R-:W-:-:S04]  /*14fa0*/  ISETP.NE.U32.AND P0, PT, RZ, UR4, PT ;  /* 0x00000004ff007c0c */ /* 0x000fc8000bf05070 */
[----:B------:R-:W-:Y:S01]  /*14fb0*/  ISETP.NE.AND.EX P0, PT, RZ, UR5, PT, P0 ;  /* 0x00000005ff007c0c */ /* 0x000fe2000bf05300 */
[----:B------:R-:W-:-:S12]  /*14fc0*/  ULDC.64 UR4, c[0x0][0xa08] ;  /* 0x0002820000047ab9 */ /* 0x000fd80000000a00 */
[----:B------:R-:W3:Y:S02]  /*14fd0*/  @P0 LDC.64 R2, c[0x0][0x9f8] ;  /* 0x00027e00ff020b82 */ /* 0x000ee40000000a00 */
[----:B---3--:R-:W-:-:S05]  /*14fe0*/  @P0 IMAD.WIDE R2, R27, 0x4, R2 ;  /* 0x000000041b020825 */ /* 0x008fca00078e0202 */
[----:B------:R3:W4:Y:S01]  /*14ff0*/  @P0 LDG.E R23, desc[UR52][R2.64] ;  /* 0x0000003402170981 */ /* 0x000722000c1e1900 */
[----:B------:R-:W-:Y:S01]  /*15000*/  VIADD R22, R22, 0xffffffff ;  /* 0xffffffff16167836 */ /* 0x000fe20000000000 */
[----:B---3--:R-:W3:Y:S02]  /*15010*/  LDC.64 R2, c[0x0][0x418] ;  /* 0x00010600ff027b82 */ /* 0x008ee40000000a00 */
[----:B---3--:R-:W-:Y:S01]  /*15020*/  LOP3.LUT P0, RZ, R2, UR4, RZ, 0xfc, !PT ;  /* 0x0000000402ff7c12 */ /* 0x008fe2000f80fcff */
[----:B------:R-:W-:-:S03]  /*15030*/  UMOV UR4, 0xffffffff ;  /* 0xffffffff00047882 */ /* 0x000fc60000000000 */
[----:B------:R-:W-:Y:S02]  /*15040*/  LOP3.LUT P0, RZ, R3, UR5, RZ, 0xfc, P0 ;  /* 0x0000000503ff7c12 */ /* 0x000fe4000800fcff */
[----:B----4-:R-:W-:Y:S02]  /*15050*/  SHF.R.S32.HI R25, RZ, 0x1f, R23 ;  /* 0x0000001fff197819 */ /* 0x010fe40000011417 */
[----:B------:R-:W-:Y:S01]  /*15060*/  SEL R19, R23, RZ, !P0 ;  /* 0x000000ff17137207 */ /* 0x000fe20004000000 */
[----:B------:R-:W-:Y:S08]  /*15070*/  BRA.DIV UR4, `(.L_x_10553) ;  /* 0x0000005204d47947 */ /* 0x000ff0000b800000 */
[----:B------:R-:W3:Y:S02]  /*15080*/  S2R R0, SR_TID.X ;  /* 0x0000000000007919 */ /* 0x000ee40000002100 */
[----:B---3--:R-:W-:-:S04]  /*15090*/  SHF.R.U32.HI R0, RZ, 0x5, R0 ;  /* 0x00000005ff007819 */ /* 0x008fc80000011600 */
[----:B------:R-:W-:-:S05]  /*150a0*/  LOP3.LUT R0, R0, 0x3, RZ, 0xc0, !PT ;  /* 0x0000000300007812 */ /* 0x000fca00078ec0ff */
[----:B------:R3:W4:Y:S02]  /*150b0*/  SHFL.IDX PT, R14, R0, RZ, 0x1f ;  /* 0x00001fff000e7589 */ /* 0x00072400000e0000 */
.L_x_10661:
[----:B---3--:R-:W3:Y:S01]  /*150c0*/  LDL.LU R0, [R1] ;  /* 0x0000000001007983 */ /* 0x008ee20000300800 */
[----:B------:R-:W-:Y:S02]  /*150d0*/  PLOP3.LUT P1, PT, PT, PT, PT, 0x8, 0x0 ;  /* 0x000000000000781c */ /* 0x000fe40003f2e170 */
[----:B----4-:R-:W-:Y:S02]  /*150e0*/  ISETP.NE.AND P0, PT, R14, RZ, PT ;  /* 0x000000ff0e00720c */ /* 0x010fe40003f05270 */
[----:B---3--:R-:W-:-:S09]  /*150f0*/  LOP3.LUT R0, R0, 0xfffffffe, RZ, 0xc0, !PT ;  /* 0xfffffffe00007812 */ /* 0x008fd200078ec0ff */
[----:B------:R-:W-:-:S05]  /*15100*/  @P1 LOP3.LUT R0, R0, 0x1, RZ, 0xfc, !PT ;  /* 0x0000000100001812 */ /* 0x000fca00078efcff */
[----:B------:R3:W-:Y:S01]  /*15110*/  STL [R1], R0 ;  /* 0x0000000001007387 */ /* 0x0007e20000100800 */
[----:B------:R-:W-:Y:S05]  /*15120*/  @P0 BRA `(.L_x_10554) ;  /* 0x0000000400200947 */ /* 0x000fea0003800000 */
[----:B------:R-:W-:-:S03]  /*15130*/  UMOV UR4, 0xffffffff ;  /* 0xffffffff00047882 */ /* 0x000fc60000000000 */
[----:B------:R-:W-:Y:S05]  /*15140*/  BRA.DIV UR4, `(.L_x_10555) ;  /* 0x0000005204d47947 */ /* 0x000fea000b800000 */
[----:B------:R-:W-:-:S13]  /*15150*/  ELECT P6, URZ, PT ;  /* 0x00000000003f782f */ /* 0x000fda00038c0000 */
.L_x_10664:
[----:B------:R-:W-:Y:S05]  /*15160*/  @!P6 BRA `(.L_x_10554) ;  /* 0x000000040010e947 */ /* 0x000fea0003800000 */
[----:B------:R-:W-:-:S04]  /*15170*/  ISETP.NE.U32.AND P0, PT, R2, RZ, PT ;  /* 0x000000ff0200720c */ /* 0x000fc80003f05070 */
[----:B------:R-:W-:-:S13]  /*15180*/  ISETP.NE.AND.EX P0, PT, R3, RZ, PT, P0 ;  /* 0x000000ff0300720c */ /* 0x000fda0003f05300 */
[----:B------:R-:W-:Y:S05]  /*15190*/  @!P0 BRA `(.L_x_10556) ;  /* 0x0000000000448947 */ /* 0x000fea0003800000 */
[----:B------:R-:W4:Y:S01]  /*151a0*/  LDC R6, c[0x0][0x43c] ;  /* 0x00010f00ff067b82 */ /* 0x000f220000000800 */
[----:B------:R-:W-:Y:S01]  /*151b0*/  ULDC.64 UR4, c[0x0][0x428] ;  /* 0x00010a0000047ab9 */ /* 0x000fe20000000a00 */
[----:B----4-:R-:W-:-:S13]  /*151c0*/  ISETP.NE.AND P0, PT, R6, 0x1, PT ;  /* 0x000000010600780c */ /* 0x010fda0003f05270 */
[----:B01----:R-:W3:Y:S02]  /*151d0*/  @P0 LDC.64 R4, c[0x0][0x440] ;  /* 0x00011000ff040b82 */ /* 0x003ee40000000a00 */
[----:B---3--:R-:W-:-:S04]  /*151e0*/  @P0 IMAD.HI.U32 R0, R22, R4, RZ ;  /* 0x0000000416000227 */ /* 0x008fc800078e00ff */
        /* <DEDUP_REMOVED lines=12> */
.L_x_10556:
[----:B---3--:R-:W-:Y:S01]  /*152b0*/  IMAD R0, R18, 0x8, R17 ;  /* 0x0000000812007824 */ /* 0x008fe200078e0211 */
[----:B----4-:R-:W-:-:S04]  /*152c0*/  SHF.L.U32 R2, R28, 0x1f, RZ ;  /* 0x0000001f1c027819 */ /* 0x010fc800000006ff */
[----:B------:R-:W3:Y:S02]  /*152d0*/  SYNCS.PHASECHK.TRANS64.TRYWAIT P0, [R0+URZ+0x2d840], R2 ;  /* 0x02d84002000075a7 */ /* 0x000ee4000800017f */
[----:B---3--:R-:W-:Y:S05]  /*152e0*/  @!P0 BRA `(.L_x_10557) ;  /* 0x00000050008c8947 */ /* 0x008fea0003800000 */
.L_x_10665:
        /* <DEDUP_REMOVED lines=11> */
.L_x_10558:
[----:B---3--:R-:W3:Y:S01]  /*153a0*/  LDL.LU R2, [R1] ;  /* 0x0000000001027983 */ /* 0x008ee20000300800 */
[----:B------:R-:W-:Y:S01]  /*153b0*/  R2UR UR9, R0 ;  /* 0x00000000000972ca */ /* 0x000fe200000e0000 */
[----:B------:R-:W-:Y:S01]  /*153c0*/  IMAD R0, R18, 0x6000, R17 ;  /* 0x0000600012007824 */ /* 0x000fe200078e0211 */
        /* <DEDUP_REMOVED lines=11> */
[----:B------:R-:W-:-:S04]  /*15480*/  UIADD3 UR9, UR9, 0x2d830, URZ ;  /* 0x0002d83009097890 */ /* 0x000fc8000fffe03f */
[----:B------:R-:W-:Y:S02]  /*15490*/  ULEA UR11, UR11, UR5, 0x7 ;  /* 0x000000050b0b7291 */ /* 0x000fe4000f8e383f */
[----:B------:R-:W-:Y:S02]  /*154a0*/  UIADD3 UR14, UR8, 0x15400, URZ ;  /* 0x00015400080e7890 */ /* 0x000fe4000fffe03f */
[----:B------:R-:W-:Y:S02]  /*154b0*/  UIADD3.X UR5, URZ, UR39, URZ, UP0, !UPT ;  /* 0x000000273f057290 */ /* 0x000fe400087fe43f */
[----:B------:R-:W-:Y:S02]  /*154c0*/  UIADD3 UR15, UR8, 0x17400, URZ ;  /* 0x00017400080f7890 */ /* 0x000fe4000fffe03f */
[----:B------:R-:W-:-:S03]  /*154d0*/  UIADD3 UR17, UR8, 0x19400, URZ ;  /* 0x0001940008117890 */ /* 0x000fc6000fffe03f */
[----:B------:R-:W-:Y:S01]  /*154e0*/  UMOV UR8, UR14 ;  /* 0x0000000e00087c82 */ /* 0x000fe20008000000 */
[----:B------:R-:W-:Y:S01]  /*154f0*/  UMOV UR14, 0x40 ;  /* 0x00000040000e7882 */ /* 0x000fe20000000000 */
[----:B------:R4:W-:Y:S02]  /*15500*/  UTMALDG.4D [UR8], [UR4], desc[UR6] ;  /* 0x00000608040075b4 */ /* 0x0009e40008019000 */
[----:B----4-:R-:W-:Y:S01]  /*15510*/  UMOV UR8, UR15 ;  /* 0x0000000f00087c82 */ /* 0x010fe20008000000 */
[----:B------:R-:W-:Y:S02]  /*15520*/  UMOV UR10, UR16 ;  /* 0x00000010000a7c82 */ /* 0x000fe40008000000 */
[----:B------:R4:W-:Y:S02]  /*15530*/  UTMALDG.4D [UR8], [UR4], desc[UR6] ;  /* 0x00000608040075b4 */ /* 0x0009e40008019000 */
[----:B----4-:R-:W-:Y:S01]  /*15540*/  UMOV UR8, UR17 ;  /* 0x0000001100087c82 */ /* 0x010fe20008000000 */
[----:B------:R-:W-:-:S02]  /*15550*/  UMOV UR10, UR14 ;  /* 0x0000000e000a7c82 */ /* 0x000fc40008000000 */
[----:B------:R4:W-:Y:S01]  /*15560*/  UTMALDG.4D [UR8], [UR4], desc[UR6] ;  /* 0x00000608040075b4 */ /* 0x0009e20008019000 */
[----:B---3--:R-:W-:-:S04]  /*15570*/  LOP3.LUT R2, R2, 0xfffffffe, RZ, 0xc0, !PT ;  /* 0xfffffffe02027812 */ /* 0x008fc800078ec0ff */
[----:B------:R-:W-:-:S05]  /*15580*/  @P0 LOP3.LUT R2, R2, 0x1, RZ, 0xfc, !PT ;  /* 0x0000000102020812 */ /* 0x000fca00078efcff */
[----:B------:R4:W-:Y:S01]  /*15590*/  STL [R1], R2 ;  /* 0x0000000201007387 */ /* 0x0009e20000100800 */
[----:B------:R-:W-:Y:S01]  /*155a0*/  NOP ;  /* 0x0000000000007918 */ /* 0x000fe20000000000 */
.L_x_10554:
[----:B------:R-:W5:Y:S01]  /*155b0*/  LDL.LU R3, [R1+0x10] ;  /* 0x0000100001037983 */ /* 0x000f620000300800 */
[----:B------:R-:W-:Y:S05]  /*155c0*/  WARPSYNC.ALL ;  /* 0x0000000000007948 */ /* 0x000fea0003800000 */
[----:B----4-:R-:W-:Y:S01]  /*155d0*/  ULDC.64 UR4, c[0x0][0x298] ;  /* 0x0000a60000047ab9 */ /* 0x010fe20000000a00 */
[----:B---3--:R-:W-:Y:S01]  /*155e0*/  VIADD R0, R17, 0xc400 ;  /* 0x0000c40011007836 */ /* 0x008fe20000000000 */
[----:B------:R-:W-:Y:S01]  /*155f0*/  ULDC.64 UR6, c[0x0][0xa00] ;  /* 0x0002800000067ab9 */ /* 0x000fe20000000a00 */
[----:B------:R-:W-:Y:S01]  /*15600*/  BSSY B6, `(.L_x_10559) ;  /* 0x0000022000067945 */ /* 0x000fe20003800000 */
[----:B------:R-:W-:Y:S01]  /*15610*/  BAR.SYNC.DEFER_BLOCKING 0x8, 0x200 ;  /* 0x0208000000007b1d */ /* 0x000fe20000010000 */
[----:B------:R-:W-:-:S02]  /*15620*/  ISETP.NE.U32.AND P0, PT, RZ, UR6, PT ;  /* 0x00000006ff007c0c */ /* 0x000fc4000bf05070 */
[----:B------:R-:W-:Y:S02]  /*15630*/  LOP3.LUT P1, RZ, R0, 0x1bf, RZ, 0xc0, !PT ;  /* 0x000001bf00ff7812 */ /* 0x000fe4000782c0ff */
[----:B------:R-:W-:Y:S02]  /*15640*/  ISETP.NE.AND.EX P0, PT, RZ, UR7, PT, P0 ;  /* 0x00000007ff007c0c */ /* 0x000fe4000bf05300 */
[----:B-----5:R-:W-:Y:S01]  /*15650*/  SHF.R.S32.HI R2, RZ, 0x1f, R3 ;  /* 0x0000001fff027819 */ /* 0x020fe20000011403 */
[----:B01----:R-:W-:-:S04]  /*15660*/  IMAD.WIDE.U32 R4, R3, UR4, RZ ;  /* 0x0000000403047c25 */ /* 0x003fc8000f8e00ff */
[----:B------:R-:W-:Y:S01]  /*15670*/  IMAD R2, R2, UR4, RZ ;  /* 0x0000000402027c24 */ /* 0x000fe2000f8e02ff */
[----:B------:R0:W-:Y:S03]  /*15680*/  STL.64 [R1+0x28], R4 ;  /* 0x0000280401007387 */ /* 0x0001e60000100a00 */
[----:B------:R-:W-:Y:S01]  /*15690*/  IMAD R0, R3, UR5, R2 ;  /* 0x0000000503007c24 */ /* 0x000fe2000f8e0202 */
[----:B------:R-:W-:-:S03]  /*156a0*/  SHF.R.S32.HI R2, RZ, 0x1f, R27 ;  /* 0x0000001fff027819 */ /* 0x000fc6000001141b */
[----:B------:R-:W-:Y:S01]  /*156b0*/  IMAD.IADD R3, R5, 0x1, R0 ;  /* 0x0000000105037824 */ /* 0x000fe200078e0200 */
[----:B------:R-:W-:Y:S02]  /*156c0*/  SEL R0, R27, RZ, !P0 ;  /* 0x000000ff1b007207 */ /* 0x000fe40004000000 */
[----:B------:R-:W-:Y:S02]  /*156d0*/  SEL R2, R2, RZ, !P0 ;  /* 0x000000ff02027207 */ /* 0x000fe40004000000 */
        /* <DEDUP_REMOVED lines=19> */
[----:B0-----:R-:W-:Y:S05]  /*15810*/  CALL.ABS.NOINC R2 ;  /* 0x0000000002007343 */ /* 0x001fea0003c00000 */
.L_x_10560:
[----:B------:R-:W-:Y:S05]  /*15820*/  BSYNC B6 ;  /* 0x0000000000067941 */ /* 0x000fea0003800000 */
.L_x_10559:
[----:B------:R-:W3:Y:S01]  /*15830*/  LDL.LU R20, [R1+0x34] ;  /* 0x0000340001147983 */ /* 0x000ee20000300800 */
[----:B------:R-:W-:Y:S01]  /*15840*/  ULDC.64 UR6, c[0x0][0x2e0] ;  /* 0x0000b80000067ab9 */ /* 0x000fe20000000a00 */
[----:B------:R-:W-:Y:S01]  /*15850*/  ULDC.64 UR4, c[0x0][0x2d8] ;  /* 0x0000b60000047ab9 */ /* 0x000fe20000000a00 */
[----:B------:R-:W1:Y:S01]  /*15860*/  LDC R9, c[0x0][0x448] ;  /* 0x00011200ff097b82 */ /* 0x000e620000000800 */
[----:B0-----:R-:W3:Y:S01]  /*15870*/  LDL.LU.64 R2, [R1+0x28] ;  /* 0x0000280001027983 */ /* 0x001ee20000300a00 */
[----:B------:R-:W-:-:S03]  /*15880*/  ULDC.64 UR8, c[0x0][0x280] ;  /* 0x0000a00000087ab9 */ /* 0x000fc60000000a00 */
[----:B------:R-:W4:Y:S04]  /*15890*/  LDL.LU R21, [R1+0x38] ;  /* 0x0000380001157983 */ /* 0x000f280000300800 */
[----:B------:R-:W2:Y:S04]  /*158a0*/  LDL.LU R4, [R1+0x10] ;  /* 0x0000100001047983 */ /* 0x000ea80000300800 */
[----:B------:R-:W2:Y:S01]  /*158b0*/  LDL R10, [R1+0x8] ;  /* 0x00000800010a7983 */ /* 0x000ea20000100800 */
[----:B------:R-:W0:Y:S01]  /*158c0*/  S2R R11, SR_TID.X ;  /* 0x00000000000b7919 */ /* 0x000e220000002100 */
[----:B-1----:R-:W-:-:S13]  /*158d0*/  ISETP.NE.AND P1, PT, R9, 0x1, PT ;  /* 0x000000010900780c */ /* 0x002fda0003f25270 */
[----:B------:R-:W1:Y:S08]  /*158e0*/  @P1 LDC R6, c[0x0][0x450] ;  /* 0x00011400ff061b82 */ /* 0x000e700000000800 */
[----:B------:R-:W1:Y:S01]  /*158f0*/  @P1 LDC R8, c[0x0][0x450] ;  /* 0x00011400ff081b82 */ /* 0x000e620000000800 */
[----:B---3--:R-:W-:Y:S02]  /*15900*/  IMAD.MOV.U32 R3, RZ, RZ, R20 ;  /* 0x000000ffff037224 */ /* 0x008fe400078e0014 */
[----:B------:R-:W3:Y:S01]  /*15910*/  S2R R20, SR_TID.X ;  /* 0x0000000000147919 */ /* 0x000ee20000002100 */
[----:B----4-:R-:W-:-:S02]  /*15920*/  IMAD R0, R21, UR6, RZ ;  /* 0x0000000615007c24 */ /* 0x010fc4000f8e02ff */
[----:B------:R-:W-:-:S04]  /*15930*/  IMAD.WIDE.U32 R2, R16, UR4, R2 ;  /* 0x0000000410027c25 */ /* 0x000fc8000f8e0002 */
[----:B------:R-:W-:Y:S01]  /*15940*/  IMAD R3, R16, UR5, R3 ;  /* 0x0000000510037c24 */ /* 0x000fe2000f8e0203 */
[----:B------:R-:W-:Y:S01]  /*15950*/  ULDC.64 UR4, c[0x0][0x2d0] ;  /* 0x0000b40000047ab9 */ /* 0x000fe20000000a00 */
[C---:B--2---:R-:W-:Y:S02]  /*15960*/  IMAD R0, R4.reuse, UR7, R0 ;  /* 0x0000000704007c24 */ /* 0x044fe4000f8e0200 */
[----:B------:R-:W-:Y:S01]  /*15970*/  IMAD.WIDE.U32 R2, R4, UR6, R2 ;  /* 0x0000000604027c25 */ /* 0x000fe2000f8e0002 */
        /* <DEDUP_REMOVED lines=8> */
[----:B------:R-:W-:Y:S01]  /*15a00*/  IMAD.IADD R0, R20, 0x1, R10 ;  /* 0x0000000114007824 */ /* 0x000fe200078e020a */
[----:B------:R-:W-:Y:S01]  /*15a10*/  LOP3.LUT R21, R21, 0x18, RZ, 0xc0, !PT ;  /* 0x0000001815157812 */ /* 0x000fe200078ec0ff */
[----:B------:R-:W-:Y:S02]  /*15a20*/  IMAD.SHL.U32 R20, R11, 0x8, RZ ;  /* 0x000000080b147824 */ /* 0x000fe400078e00ff */
[----:B--2---:R-:W-:-:S03]  /*15a30*/  @P1 IMAD.HI.U32 R5, R0, R4, RZ ;  /* 0x0000000400051227 */ /* 0x004fc600078e00ff */
[----:B------:R-:W-:Y:S01]  /*15a40*/  LOP3.LUT R20, R20, 0x18, RZ, 0xc0, !PT ;  /* 0x0000001814147812 */ /* 0x000fe200078ec0ff */
[----:B------:R-:W-:Y:S01]  /*15a50*/  IMAD.MOV.U32 R4, RZ, RZ, R0 ;  /* 0x000000ffff047224 */ /* 0x000fe200078e0000 */
[----:B-1----:R-:W-:Y:S02]  /*15a60*/  @P1 SHF.R.U32.HI R4, RZ, R6, R5 ;  /* 0x00000006ff041219 */ /* 0x002fe40000011605 */
[C---:B------:R-:W-:Y:S02]  /*15a70*/  LOP3.LUT R12, R20.reuse, 0x20, RZ, 0xfc, !PT ;  /* 0x00000020140c7812 */ /* 0x040fe400078efcff */
[----:B------:R-:W-:Y:S01]  /*15a80*/  LOP3.LUT R11, R20, 0x40, RZ, 0xfc, !PT ;  /* 0x00000040140b7812 */ /* 0x000fe200078efcff */
[--C-:B------:R-:W-:Y:S01]  /*15a90*/  IMAD.MOV R6, RZ, RZ, -R4.reuse ;  /* 0x000000ffff067224 */ /* 0x100fe200078e0a04 */
[----:B------:R0:W5:Y:S01]  /*15aa0*/  LDL R20, [R1+0x4] ;  /* 0x0000040001147983 */ /* 0x0001620000100800 */
[----:B------:R-:W-:Y:S02]  /*15ab0*/  SHF.R.S32.HI R5, RZ, 0x1f, R4 ;  /* 0x0000001fff057819 */ /* 0x000fe40000011404 */
[----:B------:R-:W-:-:S02]  /*15ac0*/  IMAD R6, R9, R6, R0 ;  /* 0x0000000609067224 */ /* 0x000fc400078e0200 */
[----:B------:R-:W-:Y:S02]  /*15ad0*/  VIADD R0, R0, 0x80 ;  /* 0x0000008000007836 */ /* 0x000fe40000000000 */
[----:B------:R-:W-:-:S04]  /*15ae0*/  IMAD R5, R5, UR4, RZ ;  /* 0x0000000405057c24 */ /* 0x000fc8000f8e02ff */
[C---:B------:R-:W-:Y:S02]  /*15af0*/  IMAD R7, R4.reuse, UR5, R5 ;  /* 0x0000000504077c24 */ /* 0x040fe4000f8e0205 */
[----:B------:R-:W-:-:S04]  /*15b00*/  IMAD.WIDE.U32 R4, R4, UR4, R2 ;  /* 0x0000000404047c25 */ /* 0x000fc8000f8e0002 */
[----:B------:R-:W-:Y:S01]  /*15b10*/  IMAD.IADD R5, R5, 0x1, R7 ;  /* 0x0000000105057824 */ /* 0x000fe200078e0207 */
[----:B------:R-:W-:Y:S01]  /*15b20*/  SHF.R.S32.HI R7, RZ, 0x1f, R6 ;  /* 0x0000001fff077819 */ /* 0x000fe20000011406 */
[----:B------:R-:W-:-:S04]  /*15b30*/  IMAD.WIDE.U32 R4, R6, UR6, R4 ;  /* 0x0000000606047c25 */ /* 0x000fc8000f8e0004 */
[----:B------:R-:W-:-:S04]  /*15b40*/  IMAD R7, R7, UR6, RZ ;  /* 0x0000000607077c24 */ /* 0x000fc8000f8e02ff */
[----:B------:R-:W-:Y:S01]  /*15b50*/  IMAD R7, R6, UR7, R7 ;  /* 0x0000000706077c24 */ /* 0x000fe2000f8e0207 */
[----:B------:R-:W-:-:S03]  /*15b60*/  LEA R6, P0, R4, UR8, 0x1 ;  /* 0x0000000804067c11 */ /* 0x000fc6000f8008ff */
[----:B------:R-:W-:Y:S02]  /*15b70*/  IMAD.IADD R5, R5, 0x1, R7 ;  /* 0x0000000105057824 */ /* 0x000fe400078e0207 */
[----:B------:R-:W1:Y:S03]  /*15b80*/  @P1 LDC R7, c[0x0][0x44c] ;  /* 0x00011300ff071b82 */ /* 0x000e660000000800 */
[----:B------:R-:W-:Y:S01]  /*15b90*/  LEA.HI.X R4, R4, UR9, R5, 0x1, P0 ;  /* 0x0000000904047c11 */ /* 0x000fe200080f0c05 */
[----:B------:R-:W-:Y:S02]  /*15ba0*/  IMAD.MOV.U32 R5, RZ, RZ, R0 ;  /* 0x000000ffff057224 */ /* 0x000fe400078e0000 */
[----:B-1----:R-:W-:-:S05]  /*15bb0*/  @P1 IMAD.HI.U32 R7, R0, R7, RZ ;  /* 0x0000000700071227 */ /* 0x002fca00078e00ff */
        /* <DEDUP_REMOVED lines=9> */
[----:B------:R-:W-:Y:S02]  /*15c50*/  SHF.R.S32.HI R5, RZ, 0x1f, R0 ;  /* 0x0000001fff057819 */ /* 0x000fe40000011400 */
[----:B------:R-:W-:Y:S01]  /*15c60*/  ISETP.GE.AND P1, PT, R12, UR4, PT ;  /* 0x000000040c007c0c */ /* 0x000fe2000bf26270 */
[----:B------:R-:W-:Y:S01]  /*15c70*/  IMAD.IADD R3, R3, 0x1, R7 ;  /* 0x0000000103037824 */ /* 0x000fe200078e0207 */
[----:B------:R-:W-:Y:S01]  /*15c80*/  ISETP.GE.AND P0, PT, R11, UR4, PT ;  /* 0x000000040b007c0c */ /* 0x000fe2000bf06270 */
[----:B------:R-:W-:-:S02]  /*15c90*/  IMAD R5, R5, UR6, RZ ;  /* 0x0000000605057c24 */ /* 0x000fc4000f8e02ff */
[----:B------:R-:W-:-:S04]  /*15ca0*/  IMAD.WIDE.U32 R2, R0, UR6, R2 ;  /* 0x0000000600027c25 */ /* 0x000fc8000f8e0002 */
[----:B------:R-:W-:Y:S01]  /*15cb0*/  IMAD R5, R0, UR7, R5 ;  /* 0x0000000700057c24 */ /* 0x000fe2000f8e0205 */
[----:B------:R-:W-:-:S03]  /*15cc0*/  LEA R8, P3, R2, UR8, 0x1 ;  /* 0x0000000802087c11 */ /* 0x000fc6000f8608ff */
[----:B------:R-:W-:Y:S01]  /*15cd0*/  IMAD.IADD R5, R3, 0x1, R5 ;  /* 0x0000000103057824 */ /* 0x000fe200078e0205 */
[----:B------:R-:W-:-:S04]  /*15ce0*/  UMOV UR4, 0xffffffff ;  /* 0xffffffff00047882 */ /* 0x000fc80000000000 */
[----:B------:R-:W-:Y:S01]  /*15cf0*/  LEA.HI.X R7, R2, UR9, R5, 0x1, P3 ;  /* 0x0000000902077c11 */ /* 0x000fe200098f0c05 */
[----:B0-----:R-:W-:Y:S06]  /*15d00*/  BRA.DIV UR4, `(.L_x_10561) ;  /* 0x0000004a04187947 */ /* 0x001fec000b800000 */
[----:B------:R-:W0:Y:S02]  /*15d10*/  S2R R3, SR_TID.X ;  /* 0x0000000000037919 */ /* 0x000e240000002100 */
[----:B0-----:R-:W-:Y:S02]  /*15d20*/  LOP3.LUT R10, R3, 0x7f, RZ, 0xc0, !PT ;  /* 0x0000007f030a7812 */ /* 0x001fe400078ec0ff */
[----:B------:R-:W2:Y:S04]  /*15d30*/  LDL.LU R3, [R1+0xc] ;  /* 0x00000c0001037983 */ /* 0x000ea80000300800 */
[----:B------:R-:W3:Y:S01]  /*15d40*/  LDL.LU R11, [R1+0x8] ;  /* 0x00000800010b7983 */ /* 0x000ee20000300800 */
[----:B------:R-:W-:-:S03]  /*15d50*/  SHF.R.U32.HI R10, RZ, 0x2, R10 ;  /* 0x00000002ff0a7819 */ /* 0x000fc6000001160a */
[----:B------:R-:W-:Y:S01]  /*15d60*/  SHFL.IDX PT, R2, R4, RZ, 0x1c1f ;  /* 0x001c1fff04027589 */ /* 0x000fe200000e0000 */
[----:B--2---:R-:W-:-:S03]  /*15d70*/  IMAD R5, R3, R9, RZ ;  /* 0x0000000903057224 */ /* 0x004fc600078e02ff */
[----:B------:R-:W0:Y:S01]  /*15d80*/  SHFL.IDX PT, R3, R6, RZ, 0x1c1f ;  /* 0x001c1fff06037589 */ /* 0x000e2200000e0000 */
[----:B---3--:R-:W-:-:S05]  /*15d90*/  IMAD.IADD R0, R10, 0x1, R11 ;  /* 0x000000010a007824 */ /* 0x008fca00078e020b */
        /* <DEDUP_REMOVED lines=35> */
[----:B0-----:R-:W0:Y:S01]  /*15fd0*/  SHFL.IDX PT, R3, R6, 0x3, 0x1c1f ;  /* 0x007c1f0006037f89 */ /* 0x001e2200000e0000 */
[----:B------:R-:W-:-:S05]  /*15fe0*/  VIADD R2, R0, 0x80 ;  /* 0x0000008000027836 */ /* 0x000fca0000000000 */
[----:B------:R-:W-:Y:S01]  /*15ff0*/  ISETP.GE.AND P3, PT, R2, R5, PT ;  /* 0x000000050200720c */ /* 0x000fe20003f66270 */
[----:B------:R-:W-:-:S05]  /*16000*/  VIADD R2, R0, 0x60 ;  /* 0x0000006000027836 */ /* 0x000fca0000000000 */
[----:B------:R-:W-:Y:S02]  /*16010*/  ISETP.GE.AND P4, PT, R2, R5, PT ;  /* 0x000000050200720c */ /* 0x000fe40003f86270 */
[----:B------:R-:W-:Y:S04]  /*16020*/  SHFL.IDX PT, R2, R7, RZ, 0x1c1f ;  /* 0x001c1fff07027589 */ /* 0x000fe800000e0000 */
[----:B------:R-:W-:Y:S07]  /*16030*/  SHFL.IDX PT, R7, R7, 0x1, 0x1c1f ;  /* 0x003c1f0007077f89 */ /* 0x000fee00000e0000 */
[----:B0-----:R-:W-:-:S05]  /*16040*/  @!P4 LEA R3, P5, R21, R3, 0x1 ;  /* 0x000000031503c211 */ /* 0x001fca00078a08ff */
[----:B------:R-:W-:Y:S02]  /*16050*/  @!P4 IMAD.X R9, RZ, RZ, R4, P5 ;  /* 0x000000ffff09c224 */ /* 0x000fe400028e0604 */
[----:B------:R-:W0:Y:S02]  /*16060*/  SHFL.IDX PT, R4, R8, RZ, 0x1c1f ;  /* 0x001c1fff08047589 */ /* 0x000e2400000e0000 */
[----:B0-----:R-:W-:-:S05]  /*16070*/  @!P3 LEA R4, P5, R21, R4, 0x1 ;  /* 0x000000041504b211 */ /* 0x001fca00078a08ff */
[----:B------:R-:W-:Y:S02]  /*16080*/  @!P3 IMAD.X R6, RZ, RZ, R2, P5 ;  /* 0x000000ffff06b224 */ /* 0x000fe400028e0602 */
[----:B------:R-:W-:Y:S02]  /*16090*/  @!P4 IMAD.MOV.U32 R2, RZ, RZ, R3 ;  /* 0x000000ffff02c224 */ /* 0x000fe400078e0003 */
[----:B------:R-:W-:-:S05]  /*160a0*/  @!P4 IMAD.MOV.U32 R3, RZ, RZ, R9 ;  /* 0x000000ffff03c224 */ /* 0x000fca00078e0009 */
[----:B------:R-:W-:Y:S04]  /*160b0*/  @!P4 LDGSTS.E.BYPASS.LTC128B.128 [R20+0xdc00], desc[UR52][R2.64], !P2 ;  /* 0x0dc000000214cfae */ /* 0x000fe8000d101d74 */
[----:B------:R-:W-:Y:S04]  /*160c0*/  @!P4 LDGSTS.E.BYPASS.LTC128B.128 [R20+0x10c00], desc[UR52][R2.64+0x40], !P1 ;  /* 0x10c000400214cfae */ /* 0x000fe8000c901d74 */
[----:B------:R0:W-:Y:S02]  /*160d0*/  @!P4 LDGSTS.E.BYPASS.LTC128B.128 [R20+0x13c00], desc[UR52][R2.64+0x80], !P0 ;  /* 0x13c000800214cfae */ /* 0x0001e4000c101d74 */
[----:B0-----:R-:W-:-:S02]  /*160e0*/  @!P3 IMAD.MOV.U32 R2, RZ, RZ, R4 ;  /* 0x000000ffff02b224 */ /* 0x001fc400078e0004 */
[----:B------:R-:W-:-:S05]  /*160f0*/  @!P3 IMAD.MOV.U32 R3, RZ, RZ, R6 ;  /* 0x000000ffff03b224 */ /* 0x000fca00078e0006 */
[----:B------:R-:W-:Y:S04]  /*16100*/  @!P3 LDGSTS.E.BYPASS.LTC128B.128 [R20+0xe400], desc[UR52][R2.64], !P2 ;  /* 0x0e4000000214bfae */ /* 0x000fe8000d101d74 */
[----:B------:R-:W-:Y:S04]  /*16110*/  @!P3 LDGSTS.E.BYPASS.LTC128B.128 [R20+0x11400], desc[UR52][R2.64+0x40], !P1 ;  /* 0x114000400214bfae */ /* 0x000fe8000c901d74 */
[----:B------:R0:W-:Y:S04]  /*16120*/  @!P3 LDGSTS.E.BYPASS.LTC128B.128 [R20+0x14400], desc[UR52][R2.64+0x80], !P0 ;  /* 0x144000800214bfae */ /* 0x0001e8000c101d74 */
[----:B0-----:R0:W1:Y:S02]  /*16130*/  SHFL.IDX PT, R2, R8, 0x1, 0x1c1f ;  /* 0x003c1f0008027f89 */ /* 0x00106400000e0000 */
.L_x_10678:
[----:B------:R-:W-:Y:S02]  /*16140*/  VIADD R0, R0, 0xa0 ;  /* 0x000000a000007836 */ /* 0x000fe40000000000 */
[----:B0-----:R-:W-:-:S03]  /*16150*/  VIADD R8, R17, 0x2d800 ;  /* 0x0002d80011087836 */ /* 0x001fc60000000000 */
        /* <DEDUP_REMOVED lines=11> */
.L_x_10562:
[----:B------:R-:W-:Y:S02]  /*16210*/  PLOP3.LUT P1, PT, P1, P0, PT, 0xa2, 0x0 ;  /* 0x000000000000781c */ /* 0x000fe40000f21472 */
[----:B------:R-:W-:-:S08]  /*16220*/  @P0 R2UR P1, UR4, R17 ;  /* 0x00000000110402ca */ /* 0x000fd00000020000 */
[----:B------:R-:W-:-:S05]  /*16230*/  @P0 PLOP3.LUT P0, PT, P1, PT, PT, 0x80, 0x0 ;  /* 0x000000000000081c */ /* 0x000fca0000f0f070 */
[----:B------:R-:W-:Y:S01]  /*16240*/  @!P1 SYNCS.ARRIVE.TRANS64.RED.A0T1 RZ, [UR4+0x2d800], RZ ;  /* 0x02d800ffffff99a7 */ /* 0x000fe20008200404 */
[----:B------:R-:W-:Y:S07]  /*16250*/  @!P1 ARRIVES.LDGSTSBAR.64.TRANSCNT [UR4+0x2d800] ;  /* 0x02d80000ff0099b0 */ /* 0x000fee0008000a84 */
[----:B------:R-:W-:Y:S05]  /*16260*/  @P0 BRA.U.ANY `(.L_x_10562) ;  /* 0xfffffffd00e80947 */ /* 0x000fea000393ffff */
[----:B0-----:R-:W2:Y:S02]  /*16270*/  LDL.LU R2, [R1+0x24] ;  /* 0x0000240001027983 */ /* 0x001ea40000300800 */
        /* <DEDUP_REMOVED lines=9> */
[----:B------:R-:W1:Y:S03]  /*16310*/  SYNCS.PHASECHK.TRANS64.TRYWAIT P0, [R17+URZ+0x2d820], R0 ;  /* 0x02d82000110075a7 */ /* 0x000e66000800017f */
[----:B01----:R-:W-:Y:S05]  /*16320*/  @!P0 BRA `(.L_x_10564) ;  /* 0x0000004800b48947 */ /* 0x003fea0003800000 */
.L_x_10679:
[----:B------:R-:W-:Y:S05]  /*16330*/  BSYNC B0 ;  /* 0x0000000000007941 */ /* 0x000fea0003800000 */
.L_x_10563:
[----:B------:R-:W0:Y:S01]  /*16340*/  LDL R2, [R1+0x1c] ;  /* 0x00001c0001027983 */ /* 0x000e220000100800 */
[----:B------:R-:W-:Y:S01]  /*16350*/  BSSY B0, `(.L_x_10565) ;  /* 0x0000233000007945 */ /* 0x000fe20003800000 */
[----:B0-----:R-:W-:-:S05]  /*16360*/  VIADD R0, R2, 0xfffffffe ;  /* 0xfffffffe02007836 */ /* 0x001fca0000000000 */
[----:B------:R-:W-:-:S13]  /*16370*/  ISETP.GE.AND P0, PT, R0, R29, PT ;  /* 0x0000001d0000720c */ /* 0x000fda0003f06270 */
[----:B------:R-:W-:Y:S05]  /*16380*/  @!P0 BRA `(.L_x_10566) ;  /* 0x0000002000bc8947 */ /* 0x000fea0003800000 */
[----:B------:R-:W2:Y:S04]  /*16390*/  LDL.LU R2, [R1+0x30] ;  /* 0x0000300001027983 */ /* 0x000ea80000300800 */
[----:B------:R-:W3:Y:S04]  /*163a0*/  LDL.LU R6, [R1+0x18] ;  /* 0x0000180001067983 */ /* 0x000ee80000300800 */
[----:B------:R-:W4:Y:S04]  /*163b0*/  LDL.LU R3, [R1+0x3c] ;  /* 0x00003c0001037983 */ /* 0x000f280000300800 */
[----:B------:R-:W5:Y:S04]  /*163c0*/  LDL.LU R5, [R1+0x14] ;  /* 0x0000140001057983 */ /* 0x000f680000300800 */
[----:B------:R-:W5:Y:S01]  /*163d0*/  LDL.LU R4, [R1+0x40] ;  /* 0x0000400001047983 */ /* 0x000f620000300800 */
[----:B------:R-:W-:Y:S01]  /*163e0*/  BSSY B2, `(.L_x_10567) ;  /* 0x00000c3000027945 */ /* 0x000fe20003800000 */
[----:B--2---:R-:W-:-:S04]  /*163f0*/  VIADD R2, R2, 0x1 ;  /* 0x0000000102027836 */ /* 0x004fc80000000000 */
[----:B---3--:R-:W-:Y:S01]  /*16400*/  IMAD R2, R2, R6, RZ ;  /* 0x0000000602027224 */ /* 0x008fe200078e02ff */
[----:B----4-:R-:W-:-:S04]  /*16410*/  LOP3.LUT R3, RZ, R3, RZ, 0x33, !PT ;  /* 0x00000003ff037212 */ /* 0x010fc800078e33ff */
[----:B------:R-:W-:-:S04]  /*16420*/  LOP3.LUT R2, RZ, R2, RZ, 0x33, !PT ;  /* 0x00000002ff027212 */ /* 0x000fc800078e33ff */
[----:B-----5:R-:W-:Y:S02]  /*16430*/  VIADDMNMX R2, R2, -R5, R3, !PT ;  /* 0x8000000502027246 */ /* 0x020fe40007800103 */
[----:B------:R-:W-:-:S04]  /*16440*/  LOP3.LUT R3, RZ, R4, RZ, 0x33, !PT ;  /* 0x00000004ff037212 */ /* 0x000fc800078e33ff */
[----:B------:R-:W-:Y:S02]  /*16450*/  VIMNMX R6, R2, R3, !PT ;  /* 0x0000000302067248 */ /* 0x000fe40007fe0100 */
[----:B------:R-:W-:-:S04]  /*16460*/  LOP3.LUT R3, RZ, R29, RZ, 0x33, !PT ;  /* 0x0000001dff037212 */ /* 0x000fc800078e33ff */
[----:B------:R-:W-:Y:S02]  /*16470*/  VIADDMNMX R10, R6, 0x2, R3, !PT ;  /* 0x00000002060a7846 */ /* 0x000fe40007800103 */
[----:B------:R-:W-:-:S05]  /*16480*/  LOP3.LUT R3, RZ, R6, RZ, 0x33, !PT ;  /* 0x00000006ff037212 */ /* 0x000fca00078e33ff */
        /* <DEDUP_REMOVED lines=11> */
[----:B--2---:R-:W-:-:S13]  /*16540*/  LOP3.LUT P1, RZ, R4, 0x1, RZ, 0xc0, !PT ;  /* 0x0000000104ff7812 */ /* 0x004fda000782c0ff */
        /* <DEDUP_REMOVED lines=23> */
.L_x_10571:
[----:B------:R-:W-:Y:S01]  /*166c0*/  IMAD R3, R7, 0x8, R17 ;  /* 0x0000000807037824 */ /* 0x000fe200078e0211 */
[----:B------:R-:W-:Y:S01]  /*166d0*/  SHF.L.U32 R2, R9, 0x1f, RZ ;  /* 0x0000001f09027819 */ /* 0x000fe200000006ff */
[----:B------:R-:W-:Y:S03]  /*166e0*/  BSSY B3, `(.L_x_10572) ;  /* 0x0000003000037945 */ /* 0x000fe60003800000 */
[----:B------:R-:W1:Y:S02]  /*166f0*/  SYNCS.PHASECHK.TRANS64.TRYWAIT P0, [R3+URZ+0x2d840], R2 ;  /* 0x02d84002030075a7 */ /* 0x000e64000800017f */
[----:B-1----:R-:W-:Y:S05]  /*16700*/  @!P0 BRA `(.L_x_10573) ;  /* 0x0000004400d08947 */ /* 0x002fea0003800000 */
.L_x_10680:
[----:B------:R-:W-:Y:S05]  /*16710*/  BSYNC B3 ;  /* 0x0000000000037941 */ /* 0x000fea0003800000 */
.L_x_10572:
        /* <DEDUP_REMOVED lines=12> */
.L_x_10575:
[----:B------:R-:W-:Y:S05]  /*167e0*/  BSYNC B3 ;  /* 0x0000000000037941 */ /* 0x000fea0003800000 */
.L_x_10574:
        /* <DEDUP_REMOVED lines=11> */
.L_x_10576:
        /* <DEDUP_REMOVED lines=16> */
.L_x_10577:
        /* <DEDUP_REMOVED lines=16> */
.L_x_10578:
        /* <DEDUP_REMOVED lines=15> */
.L_x_10681:
[----:B------:R-:W-:Y:S05]  /*16b90*/  BSYNC B3 ;  /* 0x0000000000037941 */ /* 0x000fea0003800000 */
.L_x_10579:
        /* <DEDUP_REMOVED lines=12> */
.L_x_10582:
[----:B------:R-:W-:Y:S05]  /*16c60*/  BSYNC B3 ;  /* 0x0000000000037941 */ /* 0x000fea0003800000 */
.L_x_10581:
        /* <DEDUP_REMOVED lines=11> */
.L_x_10583:
        /* <DEDUP_REMOVED lines=15> */
.L_x_10584:
        /* <DEDUP_REMOVED lines=15> */
.L_x_10585:
        /* <DEDUP_REMOVED lines=12> */
.L_x_10570:
[----:B------:R-:W-:Y:S05]  /*16fc0*/  BSYNC B1 ;  /* 0x0000000000017941 */ /* 0x000fea0003800000 */
.L_x_10569:
[----:B------:R-:W2:Y:S01]  /*16fd0*/  LDL.LU R0, [R1+0x1c] ;  /* 0x00001c0001007983 */ /* 0x000ea20000300800 */
[----:B------:R-:W-:Y:S02]  /*16fe0*/  IMAD.MOV.U32 R18, RZ, RZ, R7 ;  /* 0x000000ffff127224 */ /* 0x000fe400078e0007 */
[----:B------:R-:W-:Y:S02]  /*16ff0*/  IMAD.MOV.U32 R28, RZ, RZ, R9 ;  /* 0x000000ffff1c7224 */ /* 0x000fe400078e0009 */
[----:B--2---:R-:W-:-:S07]  /*17000*/  VIADD R0, R0, 0xfffffffd ;  /* 0xfffffffd00007836 */ /* 0x004fce0000000000 */
.L_x_10568:
[----:B------:R-:W-:Y:S05]  /*17010*/  BSYNC B2 ;  /* 0x0000000000027941 */ /* 0x000fea0003800000 */
.L_x_10567:
[----:B------:R-:W-:-:S05]  /*17020*/  VIADD R3, R10, 0xfffffffe ;  /* 0xfffffffe0a037836 */ /* 0x000fca0000000000 */
[----:B------:R-:W-:-:S13]  /*17030*/  ISETP.NE.AND P0, PT, R3, R6, PT ;  /* 0x000000060300720c */ /* 0x000fda0003f05270 */
[----:B------:R-:W-:Y:S05]  /*17040*/  @!P0 BRA `(.L_x_10566) ;  /* 0x00000014008c8947 */ /* 0x000fea0003800000 */
[----:B------:R-:W-:-:S07]  /*17050*/  IMAD.MOV.U32 R4, RZ, RZ, R19 ;  /* 0x000000ffff047224 */ /* 0x000fce00078e0013 */
.L_x_10620:
        /* <DEDUP_REMOVED lines=32> */
.L_x_10588:
[----:B------:R-:W-:Y:S01]  /*17260*/  IMAD R3, R6, 0x8, R17 ;  /* 0x0000000806037824 */ /* 0x000fe200078e0211 */
[----:B------:R-:W-:Y:S01]  /*17270*/  SHF.L.U32 R2, R7, 0x1f, RZ ;  /* 0x0000001f07027819 */ /* 0x000fe200000006ff */
[----:B------:R-:W-:Y:S03]  /*17280*/  BSSY B2, `(.L_x_10589) ;  /* 0x0000003000027945 */ /* 0x000fe60003800000 */
[----:B------:R-:W1:Y:S02]  /*17290*/  SYNCS.PHASECHK.TRANS64.TRYWAIT P0, [R3+URZ+0x2d840], R2 ;  /* 0x02d84002030075a7 */ /* 0x000e64000800017f */
[----:B-1----:R-:W-:Y:S05]  /*172a0*/  @!P0 BRA `(.L_x_10590) ;  /* 0x0000003c00108947 */ /* 0x002fea0003800000 */
.L_x_10682:
[----:B------:R-:W-:Y:S05]  /*172b0*/  BSYNC B2 ;  /* 0x0000000000027941 */ /* 0x000fea0003800000 */
.L_x_10589:
        /* <DEDUP_REMOVED lines=12> */
.L_x_10592:
[----:B------:R-:W-:Y:S05]  /*17380*/  BSYNC B2 ;  /* 0x0000000000027941 */ /* 0x000fea0003800000 */
.L_x_10591:
        /* <DEDUP_REMOVED lines=11> */
.L_x_10593:
        /* <DEDUP_REMOVED lines=16> */
.L_x_10594:
        /* <DEDUP_REMOVED lines=16> */
.L_x_10595:
        /* <DEDUP_REMOVED lines=15> */
.L_x_10683:
[----:B------:R-:W-:Y:S05]  /*17730*/  BSYNC B2 ;  /* 0x0000000000027941 */ /* 0x000fea0003800000 */
.L_x_10596:
        /* <DEDUP_REMOVED lines=11> */
.L_x_10599:
[----:B------:R-:W-:Y:S05]  /*177f0*/  BSYNC B2 ;  /* 0x0000000000027941 */ /* 0x000fea0003800000 */
.L_x_10598:
        /* <DEDUP_REMOVED lines=10> */
.L_x_10600:
        /* <DEDUP_REMOVED lines=15> */
.L_x_10601:
        /* <DEDUP_REMOVED lines=15> */
.L_x_10602:
        /* <DEDUP_REMOVED lines=12> */
.L_x_10587:
[----:B------:R-:W-:Y:S05]  /*17b40*/  BSYNC B1 ;  /* 0x0000000000017941 */ /* 0x000fea0003800000 */
.L_x_10586:
        /* <DEDUP_REMOVED lines=32> */
.L_x_10605:
[----:B------:R-:W-:Y:S01]  /*17d50*/  IMAD R2, R18, 0x8, R17 ;  /* 0x0000000812027824 */ /* 0x000fe200078e0211 */
[----:B------:R-:W-:Y:S01]  /*17d60*/  SHF.L.U32 R3, R28, 0x1f, RZ ;  /* 0x0000001f1c037819 */ /* 0x000fe200000006ff */
[----:B------:R-:W-:Y:S03]  /*17d70*/  BSSY B2, `(.L_x_10606) ;  /* 0x0000003000027945 */ /* 0x000fe60003800000 */
[----:B------:R-:W1:Y:S02]  /*17d80*/  SYNCS.PHASECHK.TRANS64.TRYWAIT P0, [R2+URZ+0x2d840], R3 ;  /* 0x02d84003020075a7 */ /* 0x000e64000800017f */
[----:B-1----:R-:W-:Y:S05]  /*17d90*/  @!P0 BRA `(.L_x_10607) ;  /* 0x00000030007c8947 */ /* 0x002fea0003800000 */
.L_x_10684:
[----:B------:R-:W-:Y:S05]  /*17da0*/  BSYNC B2 ;  /* 0x0000000000027941 */ /* 0x000fea0003800000 */
.L_x_10606:
        /* <DEDUP_REMOVED lines=12> */
.L_x_10609:
[----:B------:R-:W-:Y:S05]  /*17e70*/  BSYNC B2 ;  /* 0x0000000000027941 */ /* 0x000fea0003800000 */
.L_x_10608:
        /* <DEDUP_REMOVED lines=12> */
.L_x_10610:
        /* <DEDUP_REMOVED lines=16> */
.L_x_10611:
        /* <DEDUP_REMOVED lines=16> */
.L_x_10612:
        /* <DEDUP_REMOVED lines=15> */
.L_x_10685:
[----:B------:R-:W-:Y:S05]  /*18230*/  BSYNC B2 ;  /* 0x0000000000027941 */ /* 0x000fea0003800000 */
.L_x_10613:
        /* <DEDUP_REMOVED lines=11> */
.L_x_10616:
[----:B------:R-:W-:Y:S05]  /*182f0*/  BSYNC B2 ;  /* 0x0000000000027941 */ /* 0x000fea0003800000 */
.L_x_10615:
        /* <DEDUP_REMOVED lines=10> */
.L_x_10617:
        /* <DEDUP_REMOVED lines=15> */
.L_x_10618:
        /* <DEDUP_REMOVED lines=15> */
.L_x_10619:
        /* <DEDUP_REMOVED lines=12> */
.L_x_10604:
[----:B------:R-:W-:Y:S05]  /*18640*/  BSYNC B1 ;  /* 0x0000000000017941 */ /* 0x000fea0003800000 */
.L_x_10603:
[----:B------:R-:W-:Y:S01]  /*18650*/  ISETP.GT.AND P0, PT, R9, R29, PT ;  /* 0x0000001d0900720c */ /* 0x000fe20003f04270 */
[----:B------:R-:W-:-:S12]  /*18660*/  VIADD R0, R0, 0xfffffffe ;  /* 0xfffffffe00007836 */ /* 0x000fd80000000000 */
[----:B------:R-:W-:Y:S05]  /*18670*/  @P0 BRA `(.L_x_10620) ;  /* 0xffffffe800780947 */ /* 0x000fea000383ffff */
.L_x_10566:
[----:B------:R-:W-:Y:S05]  /*18680*/  BSYNC B0 ;  /* 0x0000000000007941 */ /* 0x000fea0003800000 */
.L_x_10565:
[----:B------:R-:W0:Y:S01]  /*18690*/  S2R R2, SR_TID.X ;  /* 0x0000000000027919 */ /* 0x000e220000002100 */
[----:B------:R-:W-:Y:S01]  /*186a0*/  BSSY B0, `(.L_x_10621) ;  /* 0x0000010000007945 */ /* 0x000fe20003800000 */
[----:B0-----:R-:W-:-:S04]  /*186b0*/  LOP3.LUT R6, R2, 0x7f, RZ, 0xc0, !PT ;  /* 0x0000007f02067812 */ /* 0x001fc800078ec0ff */
[----:B------:R-:W-:-:S13]  /*186c0*/  ISETP.NE.AND P0, PT, R6, RZ, PT ;  /* 0x000000ff0600720c */ /* 0x000fda0003f05270 */
[----:B------:R-:W-:Y:S05]  /*186d0*/  @P0 BRA `(.L_x_10622) ;  /* 0x0000000000300947 */ /* 0x000fea0003800000 */
[----:B------:R-:W0:Y:S01]  /*186e0*/  S2R R5, SR_LANEID ;  /* 0x0000000000057919 */ /* 0x000e220000000000 */
        /* <DEDUP_REMOVED lines=11> */
.L_x_10622:
[----:B------:R-:W-:Y:S05]  /*187a0*/  BSYNC B0 ;  /* 0x0000000000007941 */ /* 0x000fea0003800000 */
.L_x_10621:
[----:B------:R-:W2:Y:S01]  /*187b0*/  LDL R0, [R1] ;  /* 0x0000000001007983 */ /* 0x000ea20000100800 */
[----:B------:R-:W-:Y:S01]  /*187c0*/  BSSY B0, `(.L_x_10623) ;  /* 0x0000046000007945 */ /* 0x000fe20003800000 */
[----:B--2---:R-:W-:-:S13]  /*187d0*/  LOP3.LUT P0, RZ, R0, 0x1, RZ, 0xc0, !PT ;  /* 0x0000000100ff7812 */ /* 0x004fda000780c0ff */
[----:B------:R-:W-:Y:S05]  /*187e0*/  @!P0 BRA `(.L_x_10624) ;  /* 0x00000004000c8947 */ /* 0x000fea0003800000 */
[----:B------:R-:W-:Y:S01]  /*187f0*/  IMAD R3, R18, 0x8, R17 ;  /* 0x0000000812037824 */ /* 0x000fe200078e0211 */
[----:B------:R-:W-:Y:S01]  /*18800*/  SHF.L.U32 R0, R28, 0x1f, RZ ;  /* 0x0000001f1c007819 */ /* 0x000fe200000006ff */
[----:B------:R-:W-:Y:S01]  /*18810*/  BSSY B1, `(.L_x_10625) ;  /* 0x0000004000017945 */ /* 0x000fe20003800000 */
[----:B------:R-:W-:Y:S02]  /*18820*/  ISETP.NE.AND P1, PT, R6, RZ, PT ;  /* 0x000000ff0600720c */ /* 0x000fe40003f25270 */
[----:B------:R-:W0:Y:S02]  /*18830*/  SYNCS.PHASECHK.TRANS64.TRYWAIT P0, [R3+URZ+0x2d860], R0 ;  /* 0x02d86000030075a7 */ /* 0x000e24000800017f */
[----:B0-----:R-:W-:Y:S09]  /*18840*/  @!P0 BRA `(.L_x_10626) ;  /* 0x0000002400f88947 */ /* 0x001ff20003800000 */
.L_x_10686:
[----:B------:R-:W-:Y:S05]  /*18850*/  BSYNC B1 ;  /* 0x0000000000017941 */ /* 0x000fea0003800000 */
.L_x_10625:
[----:B------:R-:W-:Y:S04]  /*18860*/  BSSY B1, `(.L_x_10627) ;  /* 0x0000009000017945 */ /* 0x000fe80003800000 */
[----:B------:R-:W-:Y:S05]  /*18870*/  @P1 BRA `(.L_x_10628) ;  /* 0x00000000001c1947 */ /* 0x000fea0003800000 */
[----:B------:R-:W1:Y:S01]  /*18880*/  S2R R2, SR_TID.X ;  /* 0x0000000000027919 */ /* 0x000e620000002100 */
[----:B0-----:R-:W-:-:S04]  /*18890*/  IMAD.MOV.U32 R0, RZ, RZ, 0x6000 ;  /* 0x00006000ff007424 */ /* 0x001fc800078e00ff */
[----:B------:R2:W-:Y:S01]  /*188a0*/  SYNCS.ARRIVE.TRANS64 RZ, [R3+URZ+0x2d850], R0 ;  /* 0x02d8500003ff79a7 */ /* 0x0005e2000800003f */
[----:B-1----:R-:W-:-:S04]  /*188b0*/  LOP3.LUT R2, R2, 0x1f, RZ, 0xc0, !PT ;  /* 0x0000001f02027812 */ /* 0x002fc800078ec0ff */
[----:B------:R-:W-:-:S13]  /*188c0*/  ISETP.NE.AND P0, PT, R2, RZ, PT ;  /* 0x000000ff0200720c */ /* 0x000fda0003f05270 */
[----:B--2---:R-:W-:Y:S05]  /*188d0*/  @!P0 BRA `(.L_x_10628) ;  /* 0x0000000000048947 */ /* 0x004fea0003800000 */
[----:B------:R-:W-:Y:S01]  /*188e0*/  BPT.TRAP 0x1 ;  /* 0x000000040000795c */ /* 0x000fe20000300000 */
.L_x_10628:
[----:B------:R-:W-:Y:S05]  /*188f0*/  BSYNC B1 ;  /* 0x0000000000017941 */ /* 0x000fea0003800000 */
.L_x_10627:
[----:B0-----:R-:W-:Y:S01]  /*18900*/  IMAD R0, R18, 0x6000, R17 ;  /* 0x0000600012007824 */ /* 0x001fe200078e0211 */
        /* <DEDUP_REMOVED lines=9> */
.L_x_10629:
        /* <DEDUP_REMOVED lines=15> */
.L_x_10630:
        /* <DEDUP_REMOVED lines=15> */
.L_x_10631:
        /* <DEDUP_REMOVED lines=10> */
.L_x_10624:
[----:B------:R-:W-:Y:S05]  /*18c20*/  BSYNC B0 ;  /* 0x0000000000007941 */ /* 0x000fea0003800000 */
.L_x_10623:
[----:B------:R-:W-:-:S05]  /*18c30*/  VIADD R18, R18, 0x1 ;  /* 0x0000000112127836 */ /* 0x000fca0000000000 */
[----:B------:R-:W-:-:S04]  /*18c40*/  ISETP.NE.AND P0, PT, R18, 0x2, PT ;  /* 0x000000021200780c */ /* 0x000fc80003f05270 */
[----:B------:R-:W-:Y:S02]  /*18c50*/  SEL R3, RZ, 0x1, P0 ;  /* 0x00000001ff037807 */ /* 0x000fe40000000000 */
[----:B------:R-:W-:Y:S02]  /*18c60*/  SEL R18, R18, RZ, P0 ;  /* 0x000000ff12127207 */ /* 0x000fe40000000000 */
[----:B------:R-:W-:-:S07]  /*18c70*/  LOP3.LUT R28, R28, R3, RZ, 0x3c, !PT ;  /* 0x000000031c1c7212 */ /* 0x000fce00078e3cff */
.L_x_10547:
[----:B------:R-:W-:Y:S05]  /*18c80*/  BSYNC B7 ;  /* 0x0000000000077941 */ /* 0x000fea0003800000 */
.L_x_10545:
[----:B------:R-:W3:Y:S02]  /*18c90*/  LDL R0, [R1] ;  /* 0x0000000001007983 */ /* 0x000ee40000100800 */
        /* <DEDUP_REMOVED lines=11> */
.L_x_10632:
[----:B------:R-:W3:Y:S01]  /*18d50*/  S2R R0, SR_TID.X ;  /* 0x0000000000007919 */ /* 0x000ee20000002100 */
[----:B------:R-:W-:Y:S01]  /*18d60*/  UMOV UR4, 0xffffffff ;  /* 0xffffffff00047882 */ /* 0x000fe20000000000 */
[----:B---3--:R-:W-:-:S04]  /*18d70*/  LOP3.LUT R8, R0, 0x1f, RZ, 0xc0, !PT ;  /* 0x0000001f00087812 */ /* 0x008fc800078ec0ff */
[----:B------:R-:W-:Y:S01]  /*18d80*/  ISETP.NE.AND P0, PT, R8, 0x1f, PT ;  /* 0x0000001f0800780c */ /* 0x000fe20003f05270 */
[----:B------:R-:W-:-:S12]  /*18d90*/  BRA.DIV UR4, `(.L_x_10634) ;  /* 0x0000002204b87947 */ /* 0x000fd8000b800000 */
[----:B------:R-:W-:Y:S01]  /*18da0*/  IMAD.IADD R9, R27, 0x1, R8 ;  /* 0x000000011b097824 */ /* 0x000fe200078e0208 */
[----:B------:R-:W-:-:S04]  /*18db0*/  ULDC UR4, c[0x0][0xc3c] ;  /* 0x00030f0000047ab9 */ /* 0x000fc80000000800 */
[----:B------:R-:W-:-:S13]  /*18dc0*/  ISETP.GE.OR P1, PT, R9, UR4, !P0 ;  /* 0x0000000409007c0c */ /* 0x000fda000c726670 */
[----:B------:R-:W3:Y:S08]  /*18dd0*/  @!P1 LDC.64 R2, c[0x0][0xc80] ;  /* 0x00032000ff029b82 */ /* 0x000ef00000000a00 */
[----:B01----:R-:W0:Y:S01]  /*18de0*/  @!P1 LDC.64 R4, c[0x0][0xc78] ;  /* 0x00031e00ff049b82 */ /* 0x003e220000000a00 */
[----:B---3--:R-:W-:-:S05]  /*18df0*/  @!P1 IMAD.WIDE R2, R9, 0x4, R2 ;  /* 0x0000000409029825 */ /* 0x008fca00078e0202 */
[----:B------:R0:W3:Y:S02]  /*18e00*/  @!P1 LDG.E R7, desc[UR52][R2.64] ;  /* 0x0000003402079981 */ /* 0x0000e4000c1e1900 */
[----:B0-----:R-:W-:-:S05]  /*18e10*/  @!P1 IMAD.WIDE R2, R9, 0x4, R4 ;  /* 0x0000000409029825 */ /* 0x001fca00078e0204 */
[----:B------:R-:W4:Y:S01]  /*18e20*/  @!P1 LDG.E R4, desc[UR52][R2.64] ;  /* 0x0000003402049981 */ /* 0x000f22000c1e1900 */
        /* <DEDUP_REMOVED lines=9> */
[----:B---3--:R-:W-:Y:S02]  /*18ec0*/  @!P1 IMAD.MOV.U32 R25, RZ, RZ, R7 ;  /* 0x000000ffff199224 */ /* 0x008fe400078e0007 */
[----:B----4-:R-:W-:Y:S01]  /*18ed0*/  @!P1 IMAD.MOV.U32 R5, RZ, RZ, R4 ;  /* 0x000000ffff059224 */ /* 0x010fe200078e0004 */
        /* <DEDUP_REMOVED lines=18> */
.L_x_10696:
[----:B------:R-:W-:Y:S02]  /*19000*/  ULDC UR4, c[0x0][0xc38] ;  /* 0x00030e0000047ab9 */ /* 0x000fe40000000800 */
[----:B------:R-:W-:-:S04]  /*19010*/  IMAD.U32 R4, RZ, RZ, UR4 ;  /* 0x00000004ff047e24 */ /* 0x000fc8000f8e00ff */
[----:B-1----:R-:W-:-:S04]  /*19020*/  IMAD R3, R14, R4, RZ ;  /* 0x000000040e037224 */ /* 0x002fc800078e02ff */
[----:B------:R-:W-:-:S05]  /*19030*/  IMAD.IADD R6, R6, 0x1, R3 ;  /* 0x0000000106067824 */ /* 0x000fca00078e0203 */
[----:B------:R-:W-:-:S13]  /*19040*/  ISETP.GT.AND P6, PT, R6, R0, PT ;  /* 0x000000000600720c */ /* 0x000fda0003fc4270 */
[----:B------:R-:W-:Y:S05]  /*19050*/  @P6 BRA `(.L_x_10635) ;  /* 0x0000000000a46947 */ /* 0x000fea0003800000 */
.L_x_10638:
[----:B0-----:R-:W0:Y:S01]  /*19060*/  LDC R2, c[0x0][0xc3c] ;  /* 0x00030f00ff027b82 */ /* 0x001e220000000800 */
[----:B------:R-:W-:-:S05]  /*19070*/  VIADD R27, R27, 0x1f ;  /* 0x0000001f1b1b7836 */ /* 0x000fca0000000000 */
[----:B0-----:R-:W-:-:S13]  /*19080*/  ISETP.GE.AND P6, PT, R27, R2, PT ;  /* 0x000000021b00720c */ /* 0x001fda0003fc6270 */
[----:B------:R-:W-:Y:S05]  /*19090*/  @P6 BRA `(.L_x_10636) ;  /* 0x0000000800bc6947 */ /* 0x000fea0003800000 */
[----:B------:R-:W0:Y:S01]  /*190a0*/  S2R R3, SR_TID.X ;  /* 0x0000000000037919 */ /* 0x000e220000002100 */
[----:B------:R-:W-:Y:S01]  /*190b0*/  IMAD.MOV.U32 R25, RZ, RZ, RZ ;  /* 0x000000ffff197224 */ /* 0x000fe200078e00ff */
[----:B0-----:R-:W-:-:S05]  /*190c0*/  LOP3.LUT R3, R3, 0x1f, RZ, 0xc0, !PT ;  /* 0x0000001f03037812 */ /* 0x001fca00078ec0ff */
[----:B------:R-:W-:-:S05]  /*190d0*/  IMAD.IADD R7, R27, 0x1, R3 ;  /* 0x000000011b077824 */ /* 0x000fca00078e0203 */
[----:B------:R-:W-:-:S13]  /*190e0*/  ISETP.GE.OR P6, PT, R7, R2, !P0 ;  /* 0x000000020700720c */ /* 0x000fda00047c6670 */
[----:B------:R-:W0:Y:S08]  /*190f0*/  @!P6 LDC.64 R2, c[0x0][0xc80] ;  /* 0x00032000ff02eb82 */ /* 0x000e300000000a00 */
[----:B------:R-:W1:Y:S01]  /*19100*/  @!P6 LDC.64 R4, c[0x0][0xc78] ;  /* 0x00031e00ff04eb82 */ /* 0x000e620000000a00 */
[----:B0-----:R-:W-:-:S05]  /*19110*/  @!P6 IMAD.WIDE R2, R7, 0x4, R2 ;  /* 0x000000040702e825 */ /* 0x001fca00078e0202 */
[----:B------:R1:W3:Y:S02]  /*19120*/  @!P6 LDG.E R25, desc[UR52][R2.64] ;  /* 0x000000340219e981 */ /* 0x0002e4000c1e1900 */
[----:B-1----:R-:W-:-:S04]  /*19130*/  @!P6 IMAD.WIDE R2, R7, 0x4, R4 ;  /* 0x000000040702e825 */ /* 0x002fc800078e0204 */
[----:B------:R-:W-:-:S06]  /*19140*/  IMAD.MOV.U32 R5, RZ, RZ, RZ ;  /* 0x000000ffff057224 */ /* 0x000fcc00078e00ff */
[----:B------:R-:W3:Y:S01]  /*19150*/  @!P6 LDG.E R5, desc[UR52][R2.64] ;  /* 0x000000340205e981 */ /* 0x000ee2000c1e1900 */
[----:B------:R-:W-:Y:S01]  /*19160*/  UMOV UR4, 0xffffffff ;  /* 0xffffffff00047882 */ /* 0x000fe20000000000 */
[----:B---3--:R-:W-:Y:S02]  /*19170*/  IMAD R13, R5, R25, RZ ;  /* 0x00000019050d7224 */ /* 0x008fe400078e02ff */
        /* <DEDUP_REMOVED lines=17> */
.L_x_10704:
[----:B------:R-:W-:Y:S02]  /*19290*/  ULDC UR4, c[0x0][0xc38] ;  /* 0x00030e0000047ab9 */ /* 0x000fe40000000800 */
[----:B------:R-:W-:-:S04]  /*192a0*/  IMAD.U32 R4, RZ, RZ, UR4 ;  /* 0x00000004ff047e24 */ /* 0x000fc8000f8e00ff */
[----:B-1----:R-:W-:-:S04]  /*192b0*/  IMAD R3, R14, R4, RZ ;  /* 0x000000040e037224 */ /* 0x002fc800078e02ff */
[----:B------:R-:W-:-:S05]  /*192c0*/  IMAD.IADD R6, R3, 0x1, R6 ;  /* 0x0000000103067824 */ /* 0x000fca00078e0206 */
[----:B------:R-:W-:-:S13]  /*192d0*/  ISETP.GT.AND P6, PT, R6, R0, PT ;  /* 0x000000000600720c */ /* 0x000fda0003fc4270 */
[----:B------:R-:W-:Y:S05]  /*192e0*/  @!P6 BRA `(.L_x_10638) ;  /* 0xfffffffc005ce947 */ /* 0x000fea000383ffff */
.L_x_10635:
[----:B------:R-:W-:Y:S01]  /*192f0*/  IMAD.IADD R6, R6, 0x1, -R3 ;  /* 0x0000000106067824 */ /* 0x000fe200078e0a03 */
[----:B------:R-:W-:-:S03]  /*19300*/  UMOV UR4, 0xffffffff ;  /* 0xffffffff00047882 */ /* 0x000fc60000000000 */
[----:B------:R-:W-:-:S05]  /*19310*/  IMAD R3, R2, R4, R6 ;  /* 0x0000000402037224 */ /* 0x000fca00078e0206 */
[----:B------:R-:W-:Y:S01]  /*19320*/  ISETP.GT.AND P6, PT, R3, R0, PT ;  /* 0x000000000300720c */ /* 0x000fe20003fc4270 */
[----:B------:R-:W-:-:S12]  /*19330*/  BRA.DIV UR4, `(.L_x_10639) ;  /* 0x0000002604407947 */ /* 0x000fd8000b800000 */
[----:B------:R-:W-:-:S04]  /*19340*/  VOTE.ANY R3, PT, !P6 ;  /* 0x0000000000037806 */ /* 0x000fc800070e0100 */
[----:B------:R-:W1:Y:S02]  /*19350*/  POPC R7, R3 ;  /* 0x0000000300077309 */ /* 0x000e640000000000 */
[----:B-1----:R1:W3:Y:S01]  /*19360*/  SHFL.IDX PT, R25, R25, R7, 0x1f ;  /* 0x00001f0719197589 */ /* 0x0022e200000e0000 */
[----:B------:R-:W-:-:S03]  /*19370*/  IMAD.IADD R27, R7, 0x1, R27 ;  /* 0x00000001071b7824 */ /* 0x000fc600078e021b */
[----:B------:R1:W4:Y:S04]  /*19380*/  SHFL.IDX PT, R5, R5, R7, 0x1f ;  /* 0x00001f0705057589 */ /* 0x00032800000e0000 */
.L_x_10709:
[----:B------:R-:W-:-:S13]  /*19390*/  ISETP.NE.AND P0, PT, R3, RZ, PT ;  /* 0x000000ff0300720c */ /* 0x000fda0003f05270 */
[----:B------:R-:W-:Y:S05]  /*193a0*/  @!P0 BRA `(.L_x_10640) ;  /* 0x0000000000108947 */ /* 0x000fea0003800000 */
[----:B------:R-:W-:Y:S01]  /*193b0*/  UMOV UR4, 0xffffffff ;  /* 0xffffffff00047882 */ /* 0x000fe20000000000 */
[----:B--2---:R-:W-:Y:S02]  /*193c0*/  VIADD R12, R7, 0xffffffff ;  /* 0xffffffff070c7836 */ /* 0x004fe40000000000 */
[----:B------:R-:W-:Y:S05]  /*193d0*/  BRA.DIV UR4, `(.L_x_10641) ;  /* 0x0000002604787947 */ /* 0x000fea000b800000 */
[----:B------:R2:W0:Y:S02]  /*193e0*/  SHFL.IDX PT, R24, R2, R12, 0x1f ;  /* 0x00001f0c02187589 */ /* 0x00042400000e0000 */
.L_x_10640:
[----:B----4-:R-:W-:Y:S01]  /*193f0*/  ISETP.NE.AND P0, PT, R5, 0x1, PT ;  /* 0x000000010500780c */ /* 0x010fe20003f05270 */
[----:B0-----:R-:W-:-:S04]  /*19400*/  IMAD R24, R24, R4, R6 ;  /* 0x0000000418187224 */ /* 0x001fc800078e0206 */
[----:B------:R-:W-:-:S08]  /*19410*/  IMAD.IADD R0, R0, 0x1, -R24 ;  /* 0x0000000100007824 */ /* 0x000fd000078e0a18 */
[----:B------:R-:W-:Y:S05]  /*19420*/  @!P0 BRA `(.L_x_10642) ;  /* 0x0000000000dc8947 */ /* 0x000fea0003800000 */
[----:B---3--:R-:W-:Y:S01]  /*19430*/  IABS R4, R25 ;  /* 0x0000001900047213 */ /* 0x008fe20000000000 */
[----:B--2---:R-:W-:Y:S01]  /*19440*/  IMAD.MOV.U32 R2, RZ, RZ, RZ ;  /* 0x000000ffff027224 */ /* 0x004fe200078e00ff */
[----:B------:R-:W-:Y:S02]  /*19450*/  IABS R6, R5 ;  /* 0x0000000500067213 */ /* 0x000fe40000000000 */
[----:B-1----:R-:W0:Y:S08]  /*19460*/  I2F.RP R7, R4 ;  /* 0x0000000400077306 */ /* 0x002e300000209400 */
[----:B------:R-:W-:Y:S08]  /*19470*/  I2F.RP R10, R6 ;  /* 0x00000006000a7306 */ /* 0x000ff00000209400 */
[----:B0-----:R-:W0:Y:S02]  /*19480*/  MUFU.RCP R7, R7 ;  /* 0x0000000700077308 */ /* 0x001e240000001000 */
[----:B0-----:R-:W-:-:S06]  /*19490*/  VIADD R3, R7, 0xffffffe ;  /* 0x0ffffffe07037836 */ /* 0x001fcc0000000000 */
        /* <DEDUP_REMOVED lines=38> */
[----:B------:R-:W-:-:S04]  /*19700*/  IMAD.MOV R3, RZ, RZ, -R7 ;  /* 0x000000ffff037224 */ /* 0x000fc800078e0a07 */
[----:B------:R-:W-:-:S08]  /*19710*/  IMAD R3, R25, R3, R0 ;  /* 0x0000000319037224 */ /* 0x000fd000078e0200 */
[----:B------:R-:W-:-:S04]  /*19720*/  @P0 VIADD R4, R4, 0x1 ;  /* 0x0000000104040836 */ /* 0x000fc80000000000 */
[----:B------:R-:W-:Y:S01]  /*19730*/  @!P2 IMAD.MOV R4, RZ, RZ, -R4 ;  /* 0x000000ffff04a224 */ /* 0x000fe200078e0a04 */
[----:B------:R-:W-:-:S05]  /*19740*/  @!P1 LOP3.LUT R4, RZ, R5, RZ, 0x33, !PT ;  /* 0x00000005ff049212 */ /* 0x000fca00078e33ff */
[--C-:B------:R-:W-:Y:S02]  /*19750*/  IMAD.MOV R2, RZ, RZ, -R4.reuse ;  /* 0x000000ffff027224 */ /* 0x100fe400078e0a04 */
[C---:B------:R-:W-:Y:S02]  /*19760*/  IMAD R4, R5.reuse, 0x1000000, R4 ;  /* 0x0100000005047824 */ /* 0x040fe400078e0204 */
[----:B------:R-:W-:-:S04]  /*19770*/  IMAD R5, R5, R2, R7 ;  /* 0x0000000205057224 */ /* 0x000fc800078e0207 */
[----:B------:R-:W-:Y:S01]  /*19780*/  IMAD R26, R5, 0x10000, R4 ;  /* 0x00010000051a7824 */ /* 0x000fe200078e0204 */
[----:B------:R-:W-:Y:S06]  /*19790*/  BRA `(.L_x_10643) ;  /* 0x0000000000f07947 */ /* 0x000fec0003800000 */
.L_x_10642:
[----:B--2---:R-:W0:Y:S02]  /*197a0*/  LDC.64 R2, c[0x0][0xc90] ;  /* 0x00032400ff027b82 */ /* 0x004e240000000a00 */
[----:B0-----:R-:W-:-:S05]  /*197b0*/  IMAD.WIDE R2, R27, 0x4, R2 ;  /* 0x000000041b027825 */ /* 0x001fca00078e0202 */
[----:B------:R0:W3:Y:S02]  /*197c0*/  LDG.E R6, desc[UR52][R2.64] ;  /* 0x0000003402067981 */ /* 0x0000e4000c1e1900 */
[----:B0-----:R-:W-:Y:S02]  /*197d0*/  IMAD.MOV.U32 R2, RZ, RZ, RZ ;  /* 0x000000ffff027224 */ /* 0x001fe400078e00ff */
[----:B---3--:R-:W-:-:S05]  /*197e0*/  IMAD R5, R25, R6, RZ ;  /* 0x0000000619057224 */ /* 0x008fca00078e02ff */
[----:B-1----:R-:W-:-:S04]  /*197f0*/  IABS R7, R5 ;  /* 0x0000000500077213 */ /* 0x002fc80000000000 */
[----:B------:R-:W0:Y:S08]  /*19800*/  I2F.RP R8, R7 ;  /* 0x0000000700087306 */ /* 0x000e300000209400 */
[----:B0-----:R-:W0:Y:S02]  /*19810*/  MUFU.RCP R8, R8 ;  /* 0x0000000800087308 */ /* 0x001e240000001000 */
[----:B0-----:R-:W-:-:S06]  /*19820*/  VIADD R9, R8, 0xffffffe ;  /* 0x0ffffffe08097836 */ /* 0x001fcc0000000000 */
[----:B------:R-:W0:Y:S02]  /*19830*/  F2I.FTZ.U32.TRUNC.NTZ R3, R9 ;  /* 0x0000000900037305 */ /* 0x000e24000021f000 */
[----:B0-----:R-:W-:-:S04]  /*19840*/  IMAD.MOV R10, RZ, RZ, -R3 ;  /* 0x000000ffff0a7224 */ /* 0x001fc800078e0a03 */
[----:B------:R-:W-:Y:S01]  /*19850*/  IMAD R11, R10, R7, RZ ;  /* 0x000000070a0b7224 */ /* 0x000fe200078e02ff */
[----:B------:R-:W-:-:S03]  /*19860*/  IABS R10, R5 ;  /* 0x00000005000a7213 */ /* 0x000fc60000000000 */
        /* <DEDUP_REMOVED lines=23> */
[----:B0-----:R-:W-:Y:S01]  /*199e0*/  VIADD R2, R8, 0xffffffe ;  /* 0x0ffffffe08027836 */ /* 0x001fe20000000000 */
[----:B------:R-:W-:-:S05]  /*199f0*/  IABS R8, R0 ;  /* 0x0000000000087213 */ /* 0x000fca0000000000 */
[----:B------:R0:W1:Y:S02]  /*19a00*/  F2I.FTZ.U32.TRUNC.NTZ R3, R2 ;  /* 0x0000000200037305 */ /* 0x000064000021f000 */
[----:B0-----:R-:W-:Y:S02]  /*19a10*/  IMAD.MOV.U32 R2, RZ, RZ, RZ ;  /* 0x000000ffff027224 */ /* 0x001fe400078e00ff */
[----:B-1----:R-:W-:-:S04]  /*19a20*/  IMAD.MOV R5, RZ, RZ, -R3 ;  /* 0x000000ffff057224 */ /* 0x002fc800078e0a03 */
[----:B------:R-:W-:-:S04]  /*19a30*/  IMAD R5, R5, R6, RZ ;  /* 0x0000000605057224 */ /* 0x000fc800078e02ff */
[----:B------:R-:W-:Y:S01]  /*19a40*/  IMAD.HI.U32 R3, R3, R5, R2 ;  /* 0x0000000503037227 */ /* 0x000fe200078e0002 */
[-C--:B------:R-:W-:Y:S02]  /*19a50*/  IABS R5, R4.reuse ;  /* 0x0000000400057213 */ /* 0x080fe40000000000 */
[----:B------:R-:W-:Y:S02]  /*19a60*/  LOP3.LUT R2, R0, R4, RZ, 0x3c, !PT ;  /* 0x0000000400027212 */ /* 0x000fe400078e3cff */
[----:B------:R-:W-:Y:S01]  /*19a70*/  IADD3 R0, R7, 0x1000000, R0 ;  /* 0x0100000007007810 */ /* 0x000fe20007ffe000 */
[----:B------:R-:W-:Y:S01]  /*19a80*/  IMAD.MOV R5, RZ, RZ, -R5 ;  /* 0x000000ffff057224 */ /* 0x000fe200078e0a05 */
[----:B------:R-:W-:Y:S01]  /*19a90*/  ISETP.GE.AND P2, PT, R2, RZ, PT ;  /* 0x000000ff0200720c */ /* 0x000fe20003f46270 */
        /* <DEDUP_REMOVED lines=11> */
[----:B------:R-:W-:-:S07]  /*19b50*/  IMAD R26, R3, R4, R0 ;  /* 0x00000004031a7224 */ /* 0x000fce00078e0200 */
.L_x_10643:
[----:B------:R-:W-:-:S05]  /*19b60*/  LOP3.LUT R0, RZ, R3, RZ, 0x33, !PT ;  /* 0x00000003ff007212 */ /* 0x000fca00078e33ff */
[----:B------:R-:W-:Y:S01]  /*19b70*/  IMAD.IADD R25, R25, 0x1, R0 ;  /* 0x0000000119197824 */ /* 0x000fe200078e0200 */
[----:B------:R-:W-:Y:S06]  /*19b80*/  BRA `(.L_x_10644) ;  /* 0x00000000001c7947 */ /* 0x000fec0003800000 */
.L_x_10636:
[----:B------:R-:W-:Y:S01]  /*19b90*/  UMOV UR4, URZ ;  /* 0x0000003f00047c82 */ /* 0x000fe20008000000 */
[----:B------:R-:W-:Y:S01]  /*19ba0*/  UMOV UR5, URZ ;  /* 0x0000003f00057c82 */ /* 0x000fe20008000000 */
[----:B------:R-:W-:Y:S01]  /*19bb0*/  ULDC UR6, c[0x0][0xc3c] ;  /* 0x00030f0000067ab9 */ /* 0x000fe20000000800 */
[----:B------:R-:W-:Y:S02]  /*19bc0*/  IMAD.MOV.U32 R24, RZ, RZ, R0 ;  /* 0x000000ffff187224 */ /* 0x000fe400078e0000 */
[----:B------:R-:W-:Y:S02]  /*19bd0*/  IMAD.U32 R25, RZ, RZ, UR4 ;  /* 0x00000004ff197e24 */ /* 0x000fe4000f8e00ff */
[----:B------:R-:W-:Y:S02]  /*19be0*/  IMAD.U32 R26, RZ, RZ, UR5 ;  /* 0x00000005ff1a7e24 */ /* 0x000fe4000f8e00ff */
[----:B------:R-:W-:-:S07]  /*19bf0*/  IMAD.U32 R27, RZ, RZ, UR6 ;  /* 0x00000006ff1b7e24 */ /* 0x000fce000f8e00ff */
.L_x_10644:
[----:B------:R-:W0:Y:S01]  /*19c00*/  S2R R0, SR_TID.X ;  /* 0x0000000000007919 */ /* 0x000e220000002100 */
[----:B------:R-:W-:Y:S05]  /*19c10*/  WARPSYNC.ALL ;  /* 0x0000000000007948 */ /* 0x000fea0003800000 */
[----:B------:R-:W-:Y:S01]  /*19c20*/  BAR.SYNC.DEFER_BLOCKING 0x4, 0x200 ;  /* 0x0108000000007b1d */ /* 0x000fe20000010000 */
[----:B0-----:R-:W-:-:S04]  /*19c30*/  LOP3.LUT R0, R0, 0x1f, RZ, 0xc0, !PT ;  /* 0x0000001f00007812 */ /* 0x001fc800078ec0ff */
[----:B------:R-:W-:-:S13]  /*19c40*/  ISETP.NE.AND P0, PT, R0, RZ, PT ;  /* 0x000000ff0000720c */ /* 0x000fda0003f05270 */
[----:B------:R-:W0:Y:S01]  /*19c50*/  @!P0 S2R R3, SR_CgaCtaId ;  /* 0x0000000000038919 */ /* 0x000e220000008800 */
[----:B------:R-:W-:-:S04]  /*19c60*/  @!P0 MOV R0, 0x400 ;  /* 0x0000040000008802 */ /* 0x000fc80000000f00 */
[----:B0-----:R-:W-:-:S05]  /*19c70*/  @!P0 LEA R17, R3, R0, 0x18 ;  /* 0x0000000003118211 */ /* 0x001fca00078ec0ff */
[----:B------:R0:W-:Y:S01]  /*19c80*/  @!P0 STS.128 [R17+0x2d8d0], R24 ;  /* 0x02d8d01811008388 */ /* 0x0001e20000000c00 */
[----:B------:R-:W-:Y:S06]  /*19c90*/  BAR.ARV 0x5, 0x200 ;  /* 0x0148000000007b1d */ /* 0x000fec0000002000 */
.L_x_10633:
[----:B------:R-:W-:Y:S02]  /*19ca0*/  ULDC UR4, c[0x0][0xc3c] ;  /* 0x00030f0000047ab9 */ /* 0x000fe40000000800 */
[----:B----4-:R-:W-:-:S13]  /*19cb0*/  ISETP.GE.AND P0, PT, R27, UR4, PT ;  /* 0x000000041b007c0c */ /* 0x010fda000bf06270 */
[----:B------:R-:W-:Y:S05]  /*19cc0*/  @!P0 BRA `(.L_x_10645) ;  /* 0xffffffa000988947 */ /* 0x000fea000383ffff */
[----:B------:R-:W-:Y:S05]  /*19cd0*/  BSYNC B8 ;  /* 0x0000000000087941 */ /* 0x000fea0003800000 */
.L_x_10531:
[----:B--2---:R-:W2:Y:S01]  /*19ce0*/  LDL.LU R0, [R1+0x24] ;  /* 0x0000240001007983 */ /* 0x004ea20000300800 */
[----:B------:R-:W-:Y:S01]  /*19cf0*/  BSSY B0, `(.L_x_10646) ;  /* 0x000000b000007945 */ /* 0x000fe20003800000 */
[----:B0-----:R-:W0:Y:S01]  /*19d00*/  S2R R5, SR_CgaCtaId ;  /* 0x0000000000057919 */ /* 0x001e220000008800 */
        /* <DEDUP_REMOVED lines=9> */
.L_x_10712:
[----:B------:R-:W-:Y:S05]  /*19da0*/  BSYNC B0 ;  /* 0x0000000000007941 */ /* 0x000fea0003800000 */
.L_x_10646:
[----:B------:R-:W-:-:S03]  /*19db0*/  UMOV UR4, 0xffffffff ;  /* 0xffffffff00047882 */ /* 0x000fc60000000000 */
[----:B------:R-:W-:Y:S05]  /*19dc0*/  BRA.DIV UR4, `(.L_x_10648) ;  /* 0x0000001e04387947 */ /* 0x000fea000b800000 */
[----:B0-----:R-:W0:Y:S02]  /*19dd0*/  S2R R0, SR_TID.X ;  /* 0x0000000000007919 */ /* 0x001e240000002100 */
[----:B0-----:R-:W-:-:S04]  /*19de0*/  SHF.R.U32.HI R0, RZ, 0x5, R0 ;  /* 0x00000005ff007819 */ /* 0x001fc80000011600 */
[----:B------:R-:W-:-:S05]  /*19df0*/  LOP3.LUT R0, R0, 0x3, RZ, 0xc0, !PT ;  /* 0x0000000300007812 */ /* 0x000fca00078ec0ff */
[----:B------:R0:W2:Y:S02]  /*19e00*/  SHFL.IDX PT, R14, R0, RZ, 0x1f ;  /* 0x00001fff000e7589 */ /* 0x0000a400000e0000 */
.L_x_10715:
[----:B--2---:R-:W-:Y:S01]  /*19e10*/  ISETP.NE.AND P0, PT, R14, RZ, PT ;  /* 0x000000ff0e00720c */ /* 0x004fe20003f05270 */
[----:B------:R-:W-:-:S12]  /*19e20*/  BSSY B0, `(.L_x_10649) ;  /* 0x0000024000007945 */ /* 0x000fd80003800000 */
[----:B------:R-:W-:Y:S05]  /*19e30*/  @P0 BRA `(.L_x_10650) ;  /* 0x0000000000880947 */ /* 0x000fea0003800000 */
[----:B------:R-:W-:-:S03]  /*19e40*/  UMOV UR4, 0xffffffff ;  /* 0xffffffff00047882 */ /* 0x000fc60000000000 */
[----:B------:R-:W-:Y:S05]  /*19e50*/  BRA.DIV UR4, `(.L_x_10651) ;  /* 0x0000001e04487947 */ /* 0x000fea000b800000 */
[----:B------:R-:W-:-:S13]  /*19e60*/  ELECT P6, URZ, PT ;  /* 0x00000000003f782f */ /* 0x000fda00038c0000 */
.L_x_10718:
[----:B------:R-:W-:Y:S05]  /*19e70*/  @!P6 BRA `(.L_x_10650) ;  /* 0x000000000078e947 */ /* 0x000fea0003800000 */
[----:B------:R-:W-:-:S06]  /*19e80*/  ULOP3.LUT UR4, UR36, 0x2, URZ, 0xfc, !UPT ;  /* 0x0000000224047892 */ /* 0x000fcc000f8efc3f */
[----:B0-----:R-:W-:-:S05]  /*19e90*/  IMAD.U32 R0, RZ, RZ, UR4 ;  /* 0x00000004ff007e24 */ /* 0x001fca000f8e00ff */
[----:B------:R-:W-:-:S13]  /*19ea0*/  ISETP.NE.AND P2, PT, R0, 0x3, PT ;  /* 0x000000030000780c */ /* 0x000fda0003f45270 */
[----:B------:R-:W-:Y:S05]  /*19eb0*/  @!P2 BRA `(.L_x_10652) ;  /* 0x000000000004a947 */ /* 0x000fea0003800000 */
[----:B------:R-:W-:Y:S01]  /*19ec0*/  BPT.TRAP 0x1 ;  /* 0x000000040000795c */ /* 0x000fe20000300000 */
.L_x_10652:
[----:B------:R-:W-:Y:S01]  /*19ed0*/  VIADD R3, R9, 0x2d840 ;  /* 0x0002d84009037836 */ /* 0x000fe20000000000 */
[----:B------:R-:W-:Y:S01]  /*19ee0*/  SHF.L.U32 R2, R28, 0x1f, RZ ;  /* 0x0000001f1c027819 */ /* 0x000fe200000006ff */
[C---:B------:R-:W-:Y:S02]  /*19ef0*/  VIADD R0, R18.reuse, 0x1 ;  /* 0x0000000112007836 */ /* 0x040fe40000000000 */
[----:B------:R-:W-:-:S03]  /*19f00*/  IMAD R7, R18, 0x8, R3 ;  /* 0x0000000812077824 */ /* 0x000fc600078e0203 */
[C---:B------:R-:W-:Y:S01]  /*19f10*/  ISETP.NE.AND P1, PT, R0.reuse, 0x2, PT ;  /* 0x000000020000780c */ /* 0x040fe20003f25270 */
[----:B------:R-:W0:Y:S03]  /*19f20*/  SYNCS.PHASECHK.TRANS64.TRYWAIT P0, [R7+URZ], R2 ;  /* 0x00000002070075a7 */ /* 0x000e26000800017f */
[----:B------:R-:W-:Y:S02]  /*19f30*/  SEL R5, RZ, 0x1, P1 ;  /* 0x00000001ff057807 */ /* 0x000fe40000800000 */
[----:B-1----:R-:W-:Y:S02]  /*19f40*/  SEL R4, R0, RZ, P1 ;  /* 0x000000ff00047207 */ /* 0x002fe40000800000 */
[----:B------:R-:W-:-:S03]  /*19f50*/  LOP3.LUT R0, R28, R5, RZ, 0x3c, !PT ;  /* 0x000000051c007212 */ /* 0x000fc600078e3cff */
[----:B------:R-:W-:Y:S01]  /*19f60*/  IMAD R3, R4, 0x8, R3 ;  /* 0x0000000804037824 */ /* 0x000fe200078e0203 */
[----:B------:R-:W-:Y:S01]  /*19f70*/  SHF.L.U32 R0, R0, 0x1f, RZ ;  /* 0x0000001f00007819 */ /* 0x000fe200000006ff */
[----:B0-----:R-:W-:Y:S06]  /*19f80*/  @!P0 BRA `(.L_x_10653) ;  /* 0x0000001c001c8947 */ /* 0x001fec0003800000 */
.L_x_10719:
[----:B------:R-:W1:Y:S02]  /*19f90*/  SYNCS.PHASECHK.TRANS64.TRYWAIT P0, [R3+URZ], R0 ;  /* 0x00000000030075a7 */ /* 0x000e64000800017f */
[----:B-1----:R-:W-:Y:S05]  /*19fa0*/  @!P0 BRA `(.L_x_10654) ;  /* 0x0000001c00288947 */ /* 0x002fea0003800000 */
.L_x_10720:
[----:B------:R-:W-:Y:S05]  /*19fb0*/  @!P2 BRA `(.L_x_10655) ;  /* 0x000000000004a947 */ /* 0x000fea0003800000 */
[----:B------:R-:W-:Y:S01]  /*19fc0*/  BPT.TRAP 0x1 ;  /* 0x000000040000795c */ /* 0x000fe20000300000 */
.L_x_10655:
[----:B-1----:R-:W-:-:S04]  /*19fd0*/  VIADD R3, R9, 0x2d860 ;  /* 0x0002d86009037836 */ /* 0x002fc80000000000 */
[----:B------:R-:W-:-:S04]  /*19fe0*/  IMAD R5, R18, 0x8, R3 ;  /* 0x0000000812057824 */ /* 0x000fc800078e0203 */
[----:B------:R-:W1:Y:S02]  /*19ff0*/  SYNCS.PHASECHK.TRANS64.TRYWAIT P0, [R5+URZ], R2 ;  /* 0x00000002050075a7 */ /* 0x000e64000800017f */
[----:B-1----:R-:W-:Y:S05]  /*1a000*/  @!P0 BRA `(.L_x_10656) ;  /* 0x0000001c00248947 */ /* 0x002fea0003800000 */
.L_x_10721:
[----:B------:R-:W-:-:S07]  /*1a010*/  IMAD R3, R4, 0x8, R3 ;  /* 0x0000000804037824 */ /* 0x000fce00078e0203 */
.L_x_10657:
[----:B--2---:R2:W4:Y:S02]  /*1a020*/  SYNCS.PHASECHK.TRANS64.TRYWAIT P0, [R3+URZ], R0 ;  /* 0x00000000030075a7 */ /* 0x004524000800017f */
[----:B----4-:R-:W-:Y:S05]  /*1a030*/  @!P0 NANOSLEEP.SYNCS 0x989680 ;  /* 0x009896800000895d */ /* 0x010fea0003900000 */
[----:B------:R-:W4:Y:S02]  /*1a040*/  @!P0 SYNCS.PHASECHK.TRANS64 P0, [R3+URZ], R0 ;  /* 0x00000000030085a7 */ /* 0x000f24000800007f */
[----:B----4-:R-:W-:Y:S05]  /*1a050*/  @!P0 BRA `(.L_x_10657) ;  /* 0xfffffffc00f08947 */ /* 0x010fea000383ffff */
.L_x_10650:
[----:B------:R-:W-:Y:S05]  /*1a060*/  BSYNC B0 ;  /* 0x0000000000007941 */ /* 0x000fea0003800000 */
.L_x_10649:
[----:B------:R-:W-:Y:S05]  /*1a070*/  EXIT ;  /* 0x000000000000794d */ /* 0x000fea0003800000 */
.L_x_10438:
[----:B0-----:R-:W-:-:S04]  /*1a080*/  IMAD.U32 R3, RZ, RZ, UR42 ;  /* 0x0000002aff037e24 */ /* 0x001fc8000f8e00ff */
[----:B------:R0:W1:Y:S03]  /*1a090*/  SYNCS.PHASECHK.TRANS64.TRYWAIT P1, [R3+URZ+0x2d800], R0 ;  /* 0x02d80000030075a7 */ /* 0x000066000802017f */
[----:B-1----:R-:W-:Y:S05]  /*1a0a0*/  @!P1 NANOSLEEP.SYNCS 0x989680 ;  /* 0x009896800000995d */ /* 0x002fea0003900000 */
[----:B------:R-:W1:Y:S02]  /*1a0b0*/  @!P1 SYNCS.PHASECHK.TRANS64 P1, [R3+URZ+0x2d800], R0 ;  /* 0x02d80000030095a7 */ /* 0x000e64000802007f */
[----:B-1----:R-:W-:Y:S05]  /*1a0c0*/  @!P1 BRA `(.L_x_10438) ;  /* 0xfffffffc00ec9947 */ /* 0x002fea000383ffff */
[----:B------:R-:W-:Y:S05]  /*1a0d0*/  BRA `(.L_x_10658) ;  /* 0xfffffe8000287947 */ /* 0x000fea000383ffff */
.L_x_10442:
[----:B-1----:R1:W2:Y:S02]  /*1a0e0*/  SYNCS.PHASECHK.TRANS64.TRYWAIT P2, [R90+URZ+0x2d830], R3 ;  /* 0x02d830035a0075a7 */ /* 0x0022a4000804017f */
[----:B--2---:R-:W-:Y:S05]  /*1a0f0*/  @!P2 NANOSLEEP.SYNCS 0x989680 ;  /* 0x009896800000a95d */ /* 0x004fea0003900000 */
[----:B------:R-:W2:Y:S02]  /*1a100*/  @!P2 SYNCS.PHASECHK.TRANS64 P2, [R90+URZ+0x2d830], R3 ;  /* 0x02d830035a00a5a7 */ /* 0x000ea4000804007f */
[----:B--2---:R-:W-:Y:S05]  /*1a110*/  @!P2 BRA `(.L_x_10442) ;  /* 0xfffffffc00f0a947 */ /* 0x004fea000383ffff */
[----:B------:R-:W-:Y:S05]  /*1a120*/  BRA `(.L_x_10441) ;  /* 0xfffffe80004c7947 */ /* 0x000fea000383ffff */
.L_x_10458:
[----:B-1----:R-:W-:-:S04]  /*1a130*/  IMAD.U32 R5, RZ, RZ, UR6 ;  /* 0x00000006ff057e24 */ /* 0x002fc8000f8e00ff */
[----:B------:R1:W2:Y:S03]  /*1a140*/  SYNCS.PHASECHK.TRANS64.TRYWAIT P2, [R5+URZ+0x2d830], R4 ;  /* 0x02d83004050075a7 */ /* 0x0002a6000804017f */
[----:B--2---:R-:W-:Y:S05]  /*1a150*/  @!P2 NANOSLEEP.SYNCS 0x989680 ;  /* 0x009896800000a95d */ /* 0x004fea0003900000 */
[----:B------:R-:W2:Y:S02]  /*1a160*/  @!P2 SYNCS.PHASECHK.TRANS64 P2, [R5+URZ+0x2d830], R4 ;  /* 0x02d830040500a5a7 */ /* 0x000ea4000804007f */
[----:B--2---:R-:W-:Y:S05]  /*1a170*/  @!P2 BRA `(.L_x_10458) ;  /* 0xfffffffc00eca947 */ /* 0x004fea000383ffff */
[----:B------:R-:W-:Y:S05]  /*1a180*/  BRA `(.L_x_10455) ;  /* 0xfffffebc00347947 */ /* 0x000fea000383ffff */
.L_x_10462:
[----:B-1----:R-:W-:-:S04]  /*1a190*/  IMAD.U32 R5, RZ, RZ, UR6 ;  /* 0x00000006ff057e24 */ /* 0x002fc8000f8e00ff */
[----:B------:R1:W2:Y:S03]  /*1a1a0*/  SYNCS.PHASECHK.TRANS64.TRYWAIT P2, [R5+URZ+0x2d850], R4 ;  /* 0x02d85004050075a7 */ /* 0x0002a6000804017f */
[----:B--2---:R-:W-:Y:S05]  /*1a1b0*/  @!P2 NANOSLEEP.SYNCS 0x989680 ;  /* 0x009896800000a95d */ /* 0x004fea0003900000 */
[----:B------:R-:W2:Y:S02]  /*1a1c0*/  @!P2 SYNCS.PHASECHK.TRANS64 P2, [R5+URZ+0x2d850], R4 ;  /* 0x02d850040500a5a7 */ /* 0x000ea4000804007f */
[----:B--2---:R-:W-:Y:S05]  /*1a1d0*/  @!P2 BRA `(.L_x_10462) ;  /* 0xfffffffc00eca947 */ /* 0x004fea000383ffff */
[----:B------:R-:W-:Y:S05]  /*1a1e0*/  BRA `(.L_x_10459) ;  /* 0xfffffebc00d47947 */ /* 0x000fea000383ffff */
.L_x_10479:
[----:B-1----:R-:W-:-:S04]  /*1a1f0*/  IMAD.U32 R7, RZ, RZ, UR6 ;  /* 0x00000006ff077e24 */ /* 0x002fc8000f8e00ff */
[----:B------:R1:W2:Y:S03]  /*1a200*/  SYNCS.PHASECHK.TRANS64.TRYWAIT P2, [R7+URZ+0x2d830], R6 ;  /* 0x02d83006070075a7 */ /* 0x0002a6000804017f */
[----:B--2---:R-:W-:Y:S05]  /*1a210*/  @!P2 NANOSLEEP.SYNCS 0x989680 ;  /* 0x009896800000a95d */ /* 0x004fea0003900000 */
[----:B------:R-:W2:Y:S02]  /*1a220*/  @!P2 SYNCS.PHASECHK.TRANS64 P2, [R7+URZ+0x2d830], R6 ;  /* 0x02d830060700a5a7 */ /* 0x000ea4000804007f */
[----:B--2---:R-:W-:Y:S05]  /*1a230*/  @!P2 BRA `(.L_x_10479) ;  /* 0xfffffffc00eca947 */ /* 0x004fea000383ffff */
[----:B------:R-:W-:Y:S05]  /*1a240*/  BRA `(.L_x_10476) ;  /* 0xfffffef800107947 */ /* 0x000fea000383ffff */
.L_x_10483:
[----:B-1----:R-:W-:-:S04]  /*1a250*/  IMAD.U32 R7, RZ, RZ, UR6 ;  /* 0x00000006ff077e24 */ /* 0x002fc8000f8e00ff */
[----:B------:R1:W2:Y:S03]  /*1a260*/  SYNCS.PHASECHK.TRANS64.TRYWAIT P2, [R7+URZ+0x2d850], R6 ;  /* 0x02d85006070075a7 */ /* 0x0002a6000804017f */
[----:B--2---:R-:W-:Y:S05]  /*1a270*/  @!P2 NANOSLEEP.SYNCS 0x989680 ;  /* 0x009896800000a95d */ /* 0x004fea0003900000 */
[----:B------:R-:W2:Y:S02]  /*1a280*/  @!P2 SYNCS.PHASECHK.TRANS64 P2, [R7+URZ+0x2d850], R6 ;  /* 0x02d850060700a5a7 */ /* 0x000ea4000804007f */
[----:B--2---:R-:W-:Y:S05]  /*1a290*/  @!P2 BRA `(.L_x_10483) ;  /* 0xfffffffc00eca947 */ /* 0x004fea000383ffff */
[----:B------:R-:W-:Y:S05]  /*1a2a0*/  BRA `(.L_x_10480) ;  /* 0xfffffef800b07947 */ /* 0x000fea000383ffff */
.L_x_10489:
[----:B-1----:R-:W-:-:S04]  /*1a2b0*/  IMAD.U32 R7, RZ, RZ, UR6 ;  /* 0x00000006ff077e24 */ /* 0x002fc8000f8e00ff */
[----:B------:R1:W2:Y:S03]  /*1a2c0*/  SYNCS.PHASECHK.TRANS64.TRYWAIT P2, [R7+URZ+0x2d830], R6 ;  /* 0x02d83006070075a7 */ /* 0x0002a6000804017f */
[----:B--2---:R-:W-:Y:S05]  /*1a2d0*/  @!P2 NANOSLEEP.SYNCS 0x989680 ;  /* 0x009896800000a95d */ /* 0x004fea0003900000 */
[----:B------:R-:W2:Y:S02]  /*1a2e0*/  @!P2 SYNCS.PHASECHK.TRANS64 P2, [R7+URZ+0x2d830], R6 ;  /* 0x02d830060700a5a7 */ /* 0x000ea4000804007f */
[----:B--2---:R-:W-:Y:S05]  /*1a2f0*/  @!P2 BRA `(.L_x_10489) ;  /* 0xfffffffc00eca947 */ /* 0x004fea000383ffff */
[----:B------:R-:W-:Y:S05]  /*1a300*/  BRA `(.L_x_10486) ;  /* 0xffffff2000187947 */ /* 0x000fea000383ffff */
.L_x_10493:
[----:B-1----:R-:W-:-:S04]  /*1a310*/  IMAD.U32 R7, RZ, RZ, UR6 ;  /* 0x00000006ff077e24 */ /* 0x002fc8000f8e00ff */
[----:B------:R1:W2:Y:S03]  /*1a320*/  SYNCS.PHASECHK.TRANS64.TRYWAIT P2, [R7+URZ+0x2d850], R6 ;  /* 0x02d85006070075a7 */ /* 0x0002a6000804017f */
[----:B--2---:R-:W-:Y:S05]  /*1a330*/  @!P2 NANOSLEEP.SYNCS 0x989680 ;  /* 0x009896800000a95d */ /* 0x004fea0003900000 */
[----:B------:R-:W2:Y:S02]  /*1a340*/  @!P2 SYNCS.PHASECHK.TRANS64 P2, [R7+URZ+0x2d850], R6 ;  /* 0x02d850060700a5a7 */ /* 0x000ea4000804007f */
[----:B--2---:R-:W-:Y:S05]  /*1a350*/  @!P2 BRA `(.L_x_10493) ;  /* 0xfffffffc00eca947 */ /* 0x004fea000383ffff */
[----:B------:R-:W-:Y:S05]  /*1a360*/  BRA `(.L_x_10490) ;  /* 0xffffff2000b87947 */ /* 0x000fea000383ffff */
.L_x_10506:
[----:B-123--:R-:W-:-:S04]  /*1a370*/  IMAD.U32 R5, RZ, RZ, UR9 ;  /* 0x00000009ff057e24 */ /* 0x00efc8000f8e00ff */
[----:B------:R1:W2:Y:S03]  /*1a380*/  SYNCS.PHASECHK.TRANS64.TRYWAIT P0, [R5+URZ+0x2d850], R0 ;  /* 0x02d85000050075a7 */ /* 0x0002a6000800017f */
[----:B--2---:R-:W-:Y:S05]  /*1a390*/  @!P0 NANOSLEEP.SYNCS 0x989680 ;  /* 0x009896800000895d */ /* 0x004fea0003900000 */
[----:B------:R-:W2:Y:S02]  /*1a3a0*/  @!P0 SYNCS.PHASECHK.TRANS64 P0, [R5+URZ+0x2d850], R0 ;  /* 0x02d85000050085a7 */ /* 0x000ea4000800007f */
[----:B--2---:R-:W-:Y:S05]  /*1a3b0*/  @!P0 BRA `(.L_x_10506) ;  /* 0xfffffffc00ec8947 */ /* 0x004fea000383ffff */
[----:B------:R-:W-:Y:S05]  /*1a3c0*/  BRA `(.L_x_10505) ;  /* 0xffffff5400f47947 */ /* 0x000fea000383ffff */
.L_x_10553:
[----:B------:R-:W3:Y:S01]  /*1a3d0*/  S2R R20, SR_TID.X ;  /* 0x0000000000147919 */ /* 0x000ee20000002100 */
[----:B------:R-:W-:Y:S01]  /*1a3e0*/  BSSY B0, `(.L_x_10659) ;  /* 0x000000a000007945 */ /* 0x000fe20003800000 */
[----:B--2---:R-:W-:Y:S02]  /*1a3f0*/  IMAD.MOV.U32 R12, RZ, RZ, RZ ;  /* 0x000000ffff0c7224 */ /* 0x004fe400078e00ff */
[----:B0-----:R-:W-:Y:S02]  /*1a400*/  IMAD.MOV.U32 R11, RZ, RZ, 0x1f ;  /* 0x0000001fff0b7424 */ /* 0x001fe400078e00ff */
[----:B------:R-:W-:Y:S01]  /*1a410*/  IMAD.MOV.U32 R15, RZ, RZ, -0x1 ;  /* 0xffffffffff0f7424 */ /* 0x000fe200078e00ff */
[----:B---3--:R-:W-:-:S04]  /*1a420*/  SHF.R.U32.HI R20, RZ, 0x5, R20 ;  /* 0x00000005ff147819 */ /* 0x008fc80000011614 */
[----:B------:R-:W-:-:S05]  /*1a430*/  LOP3.LUT R20, R20, 0x3, RZ, 0xc0, !PT ;  /* 0x0000000314147812 */ /* 0x000fca00078ec0ff */
[----:B------:R-:W-:-:S07]  /*1a440*/  IMAD.MOV.U32 R13, RZ, RZ, R20 ;  /* 0x000000ffff0d7224 */ /* 0x000fce00078e0014 */
[----:B-1----:R-:W-:Y:S05]  /*1a450*/  WARPSYNC.COLLECTIVE R15, `(.L_x_10660) ;  /* 0x000000000f087348 */ /* 0x002fea0003c00000 */
[----:B------:R0:W2:Y:S02]  /*1a460*/  SHFL.IDX P6, R14, R13, R12, R11 ;  /* 0x0000000c0d0e7389 */ /* 0x0000a400000c000b */
[----:B012---:R-:W-:Y:S01]  /*1a470*/  ENDCOLLECTIVE ;  /* 0x000000000000791b */ /* 0x007fe20003800000 */
.L_x_10660:
[----:B------:R-:W-:Y:S05]  /*1a480*/  BSYNC B0 ;  /* 0x0000000000007941 */ /* 0x000fea0003800000 */
.L_x_10659:
[----:B------:R-:W-:Y:S05]  /*1a490*/  BRA `(.L_x_10661) ;  /* 0xffffffac00087947 */ /* 0x000fea000383ffff */
.L_x_10555:
[----:B------:R-:W-:Y:S01]  /*1a4a0*/  BSSY B0, `(.L_x_10662) ;  /* 0x0000006000007945 */ /* 0x000fe20003800000 */
[----:B------:R-:W-:-:S07]  /*1a4b0*/  IMAD.MOV.U32 R15, RZ, RZ, -0x1 ;  /* 0xffffffffff0f7424 */ /* 0x000fce00078e00ff */
[----:B0123--:R-:W-:Y:S05]  /*1a4c0*/  WARPSYNC.COLLECTIVE R15, `(.L_x_10663) ;  /* 0x000000000f0c7348 */ /* 0x00ffea0003c00000 */
[----:B------:R-:W-:Y:S02]  /*1a4d0*/  ELECT P6, UR62, PT ;  /* 0x00000000003e782f */ /* 0x000fe400038c0000 */
[----:B------:R-:W-:Y:S01]  /*1a4e0*/  MOV R14, UR62 ;  /* 0x0000003e000e7c02 */ /* 0x000fe20008000f00 */
[----:B0123--:R-:W-:Y:S10]  /*1a4f0*/  ENDCOLLECTIVE ;  /* 0x000000000000791b */ /* 0x00fff40003800000 */
.L_x_10663:
[----:B------:R-:W-:Y:S05]  /*1a500*/  BSYNC B0 ;  /* 0x0000000000007941 */ /* 0x000fea0003800000 */
.L_x_10662:
[----:B------:R-:W-:Y:S05]  /*1a510*/  BRA `(.L_x_10664) ;  /* 0xffffffac00107947 */ /* 0x000fea000383ffff */
.L_x_10557:
[----:B---3--:R3:W4:Y:S02]  /*1a520*/  SYNCS.PHASECHK.TRANS64.TRYWAIT P0, [R0+URZ+0x2d840], R2 ;  /* 0x02d84002000075a7 */ /* 0x008724000800017f */
[----:B----4-:R-:W-:Y:S05]  /*1a530*/  @!P0 NANOSLEEP.SYNCS 0x989680 ;  /* 0x009896800000895d */ /* 0x010fea0003900000 */
[----:B------:R-:W4:Y:S02]  /*1a540*/  @!P0 SYNCS.PHASECHK.TRANS64 P0, [R0+URZ+0x2d840], R2 ;  /* 0x02d84002000085a7 */ /* 0x000f24000800007f */
[----:B----4-:R-:W-:Y:S05]  /*1a550*/  @!P0 BRA `(.L_x_10557) ;  /* 0xfffffffc00f08947 */ /* 0x010fea000383ffff */
[----:B------:R-:W-:Y:S05]  /*1a560*/  BRA `(.L_x_10665) ;  /* 0xffffffac00607947 */ /* 0x000fea000383ffff */
.L_x_10561:
        /* <DEDUP_REMOVED lines=15> */
.L_x_10666:
[----:B------:R-:W-:Y:S02]  /*1a660*/  IMAD.MOV.U32 R13, RZ, RZ, R6 ;  /* 0x000000ffff0d7224 */ /* 0x000fe400078e0006 */
[----:B------:R-:W-:-:S07]  /*1a670*/  IMAD.MOV.U32 R2, RZ, RZ, R14 ;  /* 0x000000ffff027224 */ /* 0x000fce00078e000e */
[----:B------:R-:W-:Y:S05]  /*1a680*/  WARPSYNC.COLLECTIVE R15, `(.L_x_10667) ;  /* 0x000000000f087348 */ /* 0x000fea0003c00000 */
[----:B------:R0:W1:Y:S02]  /*1a690*/  SHFL.IDX P6, R14, R13, R12, R11 ;  /* 0x0000000c0d0e7389 */ /* 0x00006400000c000b */
[----:B01----:R-:W-:Y:S01]  /*1a6a0*/  ENDCOLLECTIVE ;  /* 0x000000000000791b */ /* 0x003fe20003800000 */
.L_x_10667:
[----:B------:R-:W-:Y:S02]  /*1a6b0*/  IMAD.MOV.U32 R13, RZ, RZ, R4 ;  /* 0x000000ffff0d7224 */ /* 0x000fe400078e0004 */
[----:B------:R-:W-:Y:S02]  /*1a6c0*/  IMAD.MOV.U32 R12, RZ, RZ, 0x1 ;  /* 0x00000001ff0c7424 */ /* 0x000fe400078e00ff */
[----:B------:R-:W-:-:S07]  /*1a6d0*/  IMAD.MOV.U32 R3, RZ, RZ, R14 ;  /* 0x000000ffff037224 */ /* 0x000fce00078e000e */
[----:B------:R-:W-:Y:S05]  /*1a6e0*/  WARPSYNC.COLLECTIVE R15, `(.L_x_10668) ;  /* 0x000000000f087348 */ /* 0x000fea0003c00000 */
[----:B------:R0:W1:Y:S02]  /*1a6f0*/  SHFL.IDX P6, R14, R13, R12, R11 ;  /* 0x0000000c0d0e7389 */ /* 0x00006400000c000b */
[----:B01----:R-:W-:Y:S01]  /*1a700*/  ENDCOLLECTIVE ;  /* 0x000000000000791b */ /* 0x003fe20003800000 */
.L_x_10668:
[----:B------:R-:W-:-:S05]  /*1a710*/  @!P4 LEA R3, P3, R21, R3, 0x1 ;  /* 0x000000031503c211 */ /* 0x000fca00078608ff */
[----:B------:R-:W-:Y:S01]  /*1a720*/  @!P4 IMAD.X R2, RZ, RZ, R2, P3 ;  /* 0x000000ffff02c224 */ /* 0x000fe200018e0602 */
[----:B------:R-:W-:-:S04]  /*1a730*/  ISETP.GE.AND P3, PT, R10, R5, PT ;  /* 0x000000050a00720c */ /* 0x000fc80003f66270 */
        /* <DEDUP_REMOVED lines=14> */
.L_x_10669:
[----:B------:R-:W-:Y:S02]  /*1a820*/  IMAD.MOV.U32 R13, RZ, RZ, R4 ;  /* 0x000000ffff0d7224 */ /* 0x000fe400078e0004 */
[----:B------:R-:W-:Y:S02]  /*1a830*/  IMAD.MOV.U32 R12, RZ, RZ, 0x2 ;  /* 0x00000002ff0c7424 */ /* 0x000fe400078e00ff */
[----:B------:R-:W-:-:S07]  /*1a840*/  IMAD.MOV.U32 R3, RZ, RZ, R14 ;  /* 0x000000ffff037224 */ /* 0x000fce00078e000e */
[----:B------:R-:W-:Y:S05]  /*1a850*/  WARPSYNC.COLLECTIVE R15, `(.L_x_10670) ;  /* 0x000000000f087348 */ /* 0x000fea0003c00000 */
[----:B------:R0:W1:Y:S02]  /*1a860*/  SHFL.IDX P6, R14, R13, R12, R11 ;  /* 0x0000000c0d0e7389 */ /* 0x00006400000c000b */
[----:B01----:R-:W-:Y:S01]  /*1a870*/  ENDCOLLECTIVE ;  /* 0x000000000000791b */ /* 0x003fe20003800000 */
.L_x_10670:
        /* <DEDUP_REMOVED lines=12> */
[----:B0-----:R-:W-:-:S05]  /*1a940*/  VIADD R2, R0, 0x40 ;  /* 0x0000004000027836 */ /* 0x001fca0000000000 */
[----:B------:R-:W-:Y:S01]  /*1a950*/  ISETP.GE.AND P3, PT, R2, R5, PT ;  /* 0x000000050200720c */ /* 0x000fe20003f66270 */
[----:B------:R-:W-:-:S12]  /*1a960*/  IMAD.MOV.U32 R2, RZ, RZ, R14 ;  /* 0x000000ffff027224 */ /* 0x000fd800078e000e */
[----:B------:R-:W-:Y:S05]  /*1a970*/  WARPSYNC.COLLECTIVE R15, `(.L_x_10671) ;  /* 0x000000000f087348 */ /* 0x000fea0003c00000 */
[----:B------:R0:W1:Y:S02]  /*1a980*/  SHFL.IDX P6, R14, R13, R12, R11 ;  /* 0x0000000c0d0e7389 */ /* 0x00006400000c000b */
[----:B01----:R-:W-:Y:S01]  /*1a990*/  ENDCOLLECTIVE ;  /* 0x000000000000791b */ /* 0x003fe20003800000 */
.L_x_10671:
[----:B------:R-:W-:Y:S02]  /*1a9a0*/  IMAD.MOV.U32 R13, RZ, RZ, R4 ;  /* 0x000000ffff0d7224 */ /* 0x000fe400078e0004 */
[----:B------:R-:W-:Y:S02]  /*1a9b0*/  IMAD.MOV.U32 R12, RZ, RZ, 0x3 ;  /* 0x00000003ff0c7424 */ /* 0x000fe400078e00ff */
[----:B------:R-:W-:-:S07]  /*1a9c0*/  IMAD.MOV.U32 R3, RZ, RZ, R14 ;  /* 0x000000ffff037224 */ /* 0x000fce00078e000e */
[----:B------:R-:W-:Y:S05]  /*1a9d0*/  WARPSYNC.COLLECTIVE R15, `(.L_x_10672) ;  /* 0x000000000f087348 */ /* 0x000fea0003c00000 */
[----:B------:R0:W1:Y:S02]  /*1a9e0*/  SHFL.IDX P6, R14, R13, R12, R11 ;  /* 0x0000000c0d0e7389 */ /* 0x00006400000c000b */
[----:B01----:R-:W-:Y:S01]  /*1a9f0*/  ENDCOLLECTIVE ;  /* 0x000000000000791b */ /* 0x003fe20003800000 */
.L_x_10672:
        /* <DEDUP_REMOVED lines=10> */
.L_x_10673:
[----:B------:R-:W-:Y:S01]  /*1aaa0*/  @!PT LDS RZ, [RZ] ;  /* 0x00000000fffff984 */ /* 0x000fe20000000800 */
[----:B------:R-:W-:Y:S01]  /*1aab0*/  @!PT LDS RZ, [RZ] ;  /* 0x00000000fffff984 */ /* 0x000fe20000000800 */
[----:B------:R-:W-:Y:S01]  /*1aac0*/  @!PT LDS RZ, [RZ] ;  /* 0x00000000fffff984 */ /* 0x000fe20000000800 */
[----:B------:R-:W-:Y:S04]  /*1aad0*/  @!P3 LDGSTS.E.BYPASS.LTC128B.128 [R20+0xd400], desc[UR52][R2.64], !P2 ;  /* 0x0d4000000214bfae */ /* 0x000fe8000d101d74 */
[----:B------:R-:W-:Y:S04]  /*1aae0*/  @!P3 LDGSTS.E.BYPASS.LTC128B.128 [R20+0x10400], desc[UR52][R2.64+0x40], !P1 ;  /* 0x104000400214bfae */ /* 0x000fe8000c901d74 */
[----:B------:R0:W-:Y:S01]  /*1aaf0*/  @!P3 LDGSTS.E.BYPASS.LTC128B.128 [R20+0x13400], desc[UR52][R2.64+0x80], !P0 ;  /* 0x134000800214bfae */ /* 0x0001e2000c101d74 */
[----:B------:R-:W-:Y:S02]  /*1ab00*/  IMAD.MOV.U32 R13, RZ, RZ, R7 ;  /* 0x000000ffff0d7224 */ /* 0x000fe400078e0007 */
[----:B------:R-:W-:-:S02]  /*1ab10*/  IMAD.MOV.U32 R12, RZ, RZ, RZ ;  /* 0x000000ffff0c7224 */ /* 0x000fc400078e00ff */
[----:B0-----:R-:W-:Y:S02]  /*1ab20*/  VIADD R2, R0, 0x60 ;  /* 0x0000006000027836 */ /* 0x001fe40000000000 */
[----:B------:R-:W-:-:S07]  /*1ab30*/  IMAD.MOV.U32 R3, RZ, RZ, R14 ;  /* 0x000000ffff037224 */ /* 0x000fce00078e000e */
[----:B------:R-:W-:Y:S05]  /*1ab40*/  WARPSYNC.COLLECTIVE R15, `(.L_x_10674) ;  /* 0x000000000f087348 */ /* 0x000fea0003c00000 */
[----:B------:R0:W1:Y:S02]  /*1ab50*/  SHFL.IDX P6, R14, R13, R12, R11 ;  /* 0x0000000c0d0e7389 */ /* 0x00006400000c000b */
[----:B01----:R-:W-:Y:S01]  /*1ab60*/  ENDCOLLECTIVE ;  /* 0x000000000000791b */ /* 0x003fe20003800000 */
.L_x_10674:
[----:B------:R-:W-:-:S13]  /*1ab70*/  ISETP.GE.AND P3, PT, R2, R5, PT ;  /* 0x000000050200720c */ /* 0x000fda0003f66270 */
[----:B------:R-:W-:Y:S01]  /*1ab80*/  @!P3 LEA R3, P5, R21, R3, 0x1 ;  /* 0x000000031503b211 */ /* 0x000fe200078a08ff */
[----:B------:R-:W-:-:S04]  /*1ab90*/  IMAD.MOV.U32 R13, RZ, RZ, R8 ;  /* 0x000000ffff0d7224 */ /* 0x000fc800078e0008 */
[----:B------:R-:W-:Y:S02]  /*1aba0*/  @!P3 IMAD.X R9, RZ, RZ, R4, P5 ;  /* 0x000000ffff09b224 */ /* 0x000fe400028e0604 */
[----:B------:R-:W-:Y:S02]  /*1abb0*/  @!P3 IMAD.MOV.U32 R2, RZ, RZ, R3 ;  /* 0x000000ffff02b224 */ /* 0x000fe400078e0003 */
[----:B------:R-:W-:-:S05]  /*1abc0*/  @!P3 IMAD.MOV.U32 R3, RZ, RZ, R9 ;  /* 0x000000ffff03b224 */ /* 0x000fca00078e0009 */
        /* <DEDUP_REMOVED lines=10> */
.L_x_10675:
        /* <DEDUP_REMOVED lines=8> */
.L_x_10676:
[----:B------:R-:W-:-:S05]  /*1acf0*/  @!P3 LEA R4, P5, R21, R4, 0x1 ;  /* 0x000000041504b211 */ /* 0x000fca00078a08ff */
[----:B------:R-:W-:Y:S02]  /*1ad00*/  @!P3 IMAD.X R6, RZ, RZ, R2, P5 ;  /* 0x000000ffff06b224 */ /* 0x000fe400028e0602 */
[----:B------:R-:W-:Y:S02]  /*1ad10*/  @!P3 IMAD.MOV.U32 R2, RZ, RZ, R4 ;  /* 0x000000ffff02b224 */ /* 0x000fe400078e0004 */
        /* <DEDUP_REMOVED lines=12> */
.L_x_10677:
[----:B------:R-:W-:Y:S01]  /*1ade0*/  IMAD.MOV.U32 R2, RZ, RZ, R14 ;  /* 0x000000ffff027224 */ /* 0x000fe200078e000e */
[----:B------:R-:W-:Y:S06]  /*1adf0*/  BRA `(.L_x_10678) ;  /* 0xffffffb000d07947 */ /* 0x000fec000383ffff */
.L_x_10564:
[----:B0-----:R0:W1:Y:S02]  /*1ae00*/  SYNCS.PHASECHK.TRANS64.TRYWAIT P0, [R17+URZ+0x2d820], R0 ;  /* 0x02d82000110075a7 */ /* 0x001064000800017f */
[----:B-1----:R-:W-:Y:S05]  /*1ae10*/  @!P0 NANOSLEEP.SYNCS 0x989680 ;  /* 0x009896800000895d */ /* 0x002fea0003900000 */
[----:B------:R-:W1:Y:S02]  /*1ae20*/  @!P0 SYNCS.PHASECHK.TRANS64 P0, [R17+URZ+0x2d820], R0 ;  /* 0x02d82000110085a7 */ /* 0x000e64000800007f */
[----:B-1----:R-:W-:Y:S05]  /*1ae30*/  @!P0 BRA `(.L_x_10564) ;  /* 0xfffffffc00f08947 */ /* 0x002fea000383ffff */
[----:B------:R-:W-:Y:S05]  /*1ae40*/  BRA `(.L_x_10679) ;  /* 0xffffffb400387947 */ /* 0x000fea000383ffff */
.L_x_10573:
[----:B-1----:R1:W2:Y:S02]  /*1ae50*/  SYNCS.PHASECHK.TRANS64.TRYWAIT P0, [R3+URZ+0x2d840], R2 ;  /* 0x02d84002030075a7 */ /* 0x0022a4000800017f */
[----:B--2---:R-:W-:Y:S05]  /*1ae60*/  @!P0 NANOSLEEP.SYNCS 0x989680 ;  /* 0x009896800000895d */ /* 0x004fea0003900000 */
[----:B------:R-:W2:Y:S02]  /*1ae70*/  @!P0 SYNCS.PHASECHK.TRANS64 P0, [R3+URZ+0x2d840], R2 ;  /* 0x02d84002030085a7 */ /* 0x000ea4000800007f */
[----:B--2---:R-:W-:Y:S05]  /*1ae80*/  @!P0 BRA `(.L_x_10573) ;  /* 0xfffffffc00f08947 */ /* 0x004fea000383ffff */
[----:B------:R-:W-:Y:S05]  /*1ae90*/  BRA `(.L_x_10680) ;  /* 0xffffffb8001c7947 */ /* 0x000fea000383ffff */
.L_x_10580:
[----:B0-----:R0:W1:Y:S02]  /*1aea0*/  SYNCS.PHASECHK.TRANS64.TRYWAIT P0, [R3+URZ+0x60], R2 ;  /* 0x00006002030075a7 */ /* 0x001064000800017f */
[----:B-1----:R-:W-:Y:S05]  /*1aeb0*/  @!P0 NANOSLEEP.SYNCS 0x989680 ;  /* 0x009896800000895d */ /* 0x002fea0003900000 */
[----:B------:R-:W1:Y:S02]  /*1aec0*/  @!P0 SYNCS.PHASECHK.TRANS64 P0, [R3+URZ+0x60], R2 ;  /* 0x00006002030085a7 */ /* 0x000e64000800007f */
[----:B-1----:R-:W-:Y:S05]  /*1aed0*/  @!P0 BRA `(.L_x_10580) ;  /* 0xfffffffc00f08947 */ /* 0x002fea000383ffff */
[----:B------:R-:W-:Y:S05]  /*1aee0*/  BRA `(.L_x_10681) ;  /* 0xffffffbc00287947 */ /* 0x000fea000383ffff */
.L_x_10590:
[----:B-1----:R1:W2:Y:S02]  /*1aef0*/  SYNCS.PHASECHK.TRANS64.TRYWAIT P0, [R3+URZ+0x2d840], R2 ;  /* 0x02d84002030075a7 */ /* 0x0022a4000800017f */
[----:B--2---:R-:W-:Y:S05]  /*1af00*/  @!P0 NANOSLEEP.SYNCS 0x989680 ;  /* 0x009896800000895d */ /* 0x004fea0003900000 */
[----:B------:R-:W2:Y:S02]  /*1af10*/  @!P0 SYNCS.PHASECHK.TRANS64 P0, [R3+URZ+0x2d840], R2 ;  /* 0x02d84002030085a7 */ /* 0x000ea4000800007f */
[----:B--2---:R-:W-:Y:S05]  /*1af20*/  @!P0 BRA `(.L_x_10590) ;  /* 0xfffffffc00f08947 */ /* 0x004fea000383ffff */
[----:B------:R-:W-:Y:S05]  /*1af30*/  BRA `(.L_x_10682) ;  /* 0xffffffc000dc7947 */ /* 0x000fea000383ffff */
.L_x_10597:
[----:B0-----:R0:W1:Y:S02]  /*1af40*/  SYNCS.PHASECHK.TRANS64.TRYWAIT P0, [R12+URZ+0x60], R28 ;  /* 0x0000601c0c0075a7 */ /* 0x001064000800017f */
[----:B-1----:R-:W-:Y:S05]  /*1af50*/  @!P0 NANOSLEEP.SYNCS 0x989680 ;  /* 0x009896800000895d */ /* 0x002fea0003900000 */
[----:B------:R-:W1:Y:S02]  /*1af60*/  @!P0 SYNCS.PHASECHK.TRANS64 P0, [R12+URZ+0x60], R28 ;  /* 0x0000601c0c0085a7 */ /* 0x000e64000800007f */
[----:B-1----:R-:W-:Y:S05]  /*1af70*/  @!P0 BRA `(.L_x_10597) ;  /* 0xfffffffc00f08947 */ /* 0x002fea000383ffff */
[----:B------:R-:W-:Y:S05]  /*1af80*/  BRA `(.L_x_10683) ;  /* 0xffffffc400e87947 */ /* 0x000fea000383ffff */
.L_x_10607:
[----:B-1----:R1:W2:Y:S02]  /*1af90*/  SYNCS.PHASECHK.TRANS64.TRYWAIT P0, [R2+URZ+0x2d840], R3 ;  /* 0x02d84003020075a7 */ /* 0x0022a4000800017f */
[----:B--2---:R-:W-:Y:S05]  /*1afa0*/  @!P0 NANOSLEEP.SYNCS 0x989680 ;  /* 0x009896800000895d */ /* 0x004fea0003900000 */
[----:B------:R-:W2:Y:S02]  /*1afb0*/  @!P0 SYNCS.PHASECHK.TRANS64 P0, [R2+URZ+0x2d840], R3 ;  /* 0x02d84003020085a7 */ /* 0x000ea4000800007f */
[----:B--2---:R-:W-:Y:S05]  /*1afc0*/  @!P0 BRA `(.L_x_10607) ;  /* 0xfffffffc00f08947 */ /* 0x004fea000383ffff */
[----:B------:R-:W-:Y:S05]  /*1afd0*/  BRA `(.L_x_10684) ;  /* 0xffffffcc00707947 */ /* 0x000fea000383ffff */
.L_x_10614:
[----:B0-----:R0:W1:Y:S02]  /*1afe0*/  SYNCS.PHASECHK.TRANS64.TRYWAIT P0, [R7+URZ+0x60], R2 ;  /* 0x00006002070075a7 */ /* 0x001064000800017f */
[----:B-1----:R-:W-:Y:S05]  /*1aff0*/  @!P0 NANOSLEEP.SYNCS 0x989680 ;  /* 0x009896800000895d */ /* 0x002fea0003900000 */
[----:B------:R-:W1:Y:S02]  /*1b000*/  @!P0 SYNCS.PHASECHK.TRANS64 P0, [R7+URZ+0x60], R2 ;  /* 0x00006002070085a7 */ /* 0x000e64000800007f */
[----:B-1----:R-:W-:Y:S05]  /*1b010*/  @!P0 BRA `(.L_x_10614) ;  /* 0xfffffffc00f08947 */ /* 0x002fea000383ffff */
[----:B------:R-:W-:Y:S05]  /*1b020*/  BRA `(.L_x_10685) ;  /* 0xffffffd000807947 */ /* 0x000fea000383ffff */
.L_x_10626:
[----:B0-----:R0:W1:Y:S02]  /*1b030*/  SYNCS.PHASECHK.TRANS64.TRYWAIT P0, [R3+URZ+0x2d860], R0 ;  /* 0x02d86000030075a7 */ /* 0x001064000800017f */
[----:B-1----:R-:W-:Y:S05]  /*1b040*/  @!P0 NANOSLEEP.SYNCS 0x989680 ;  /* 0x009896800000895d */ /* 0x002fea0003900000 */
[----:B------:R-:W1:Y:S02]  /*1b050*/  @!P0 SYNCS.PHASECHK.TRANS64 P0, [R3+URZ+0x2d860], R0 ;  /* 0x02d86000030085a7 */ /* 0x000e64000800007f */
[----:B-1----:R-:W-:Y:S05]  /*1b060*/  @!P0 BRA `(.L_x_10626) ;  /* 0xfffffffc00f08947 */ /* 0x002fea000383ffff */
[----:B------:R-:W-:Y:S05]  /*1b070*/  BRA `(.L_x_10686) ;  /* 0xffffffd400f47947 */ /* 0x000fea000383ffff */
.L_x_10634:
[----:B------:R-:W-:Y:S01]  /*1b080*/  BSSY B0, `(.L_x_10687) ;  /* 0x0000008000007945 */ /* 0x000fe20003800000 */
[----:B------:R-:W-:Y:S02]  /*1b090*/  IMAD.MOV.U32 R13, RZ, RZ, R24 ;  /* 0x000000ffff0d7224 */ /* 0x000fe400078e0018 */
[----:B--2---:R-:W-:Y:S02]  /*1b0a0*/  IMAD.MOV.U32 R12, RZ, RZ, RZ ;  /* 0x000000ffff0c7224 */ /* 0x004fe400078e00ff */
[----:B0-----:R-:W-:Y:S02]  /*1b0b0*/  IMAD.MOV.U32 R11, RZ, RZ, 0x1f ;  /* 0x0000001fff0b7424 */ /* 0x001fe400078e00ff */
[----:B------:R-:W-:-:S07]  /*1b0c0*/  IMAD.MOV.U32 R15, RZ, RZ, -0x1 ;  /* 0xffffffffff0f7424 */ /* 0x000fce00078e00ff */
[----:B-1----:R-:W-:Y:S05]  /*1b0d0*/  WARPSYNC.COLLECTIVE R15, `(.L_x_10688) ;  /* 0x000000000f087348 */ /* 0x002fea0003c00000 */
[----:B------:R0:W2:Y:S02]  /*1b0e0*/  SHFL.IDX P6, R14, R13, R12, R11 ;  /* 0x0000000c0d0e7389 */ /* 0x0000a400000c000b */
[----:B012---:R-:W-:Y:S01]  /*1b0f0*/  ENDCOLLECTIVE ;  /* 0x000000000000791b */ /* 0x007fe20003800000 */
.L_x_10688:
[----:B------:R-:W-:Y:S05]  /*1b100*/  BSYNC B0 ;  /* 0x0000000000007941 */ /* 0x000fea0003800000 */
.L_x_10687:
        /* <DEDUP_REMOVED lines=9> */
.L_x_10689:
[----:B------:R-:W-:Y:S02]  /*1b1a0*/  ULDC UR4, c[0x0][0xc3c] ;  /* 0x00030f0000047ab9 */ /* 0x000fe40000000800 */
[----:B------:R-:W-:-:S13]  /*1b1b0*/  ISETP.GE.OR P1, PT, R9, UR4, !P0 ;  /* 0x0000000409007c0c */ /* 0x000fda000c726670 */
[----:B------:R-:W0:Y:S08]  /*1b1c0*/  @!P1 LDC.64 R2, c[0x0][0xc80] ;  /* 0x00032000ff029b82 */ /* 0x000e300000000a00 */
[----:B------:R-:W1:Y:S01]  /*1b1d0*/  @!P1 LDC.64 R4, c[0x0][0xc78] ;  /* 0x00031e00ff049b82 */ /* 0x000e620000000a00 */
[----:B------:R-:W-:Y:S01]  /*1b1e0*/  CS2R R24, SRZ ;  /* 0x0000000000187805 */ /* 0x000fe2000001ff00 */
[----:B------:R-:W-:-:S02]  /*1b1f0*/  IMAD.MOV.U32 R11, RZ, RZ, RZ ;  /* 0x000000ffff0b7224 */ /* 0x000fc400078e00ff */
[----:B------:R-:W-:Y:S02]  /*1b200*/  IMAD.MOV.U32 R6, RZ, RZ, R14 ;  /* 0x000000ffff067224 */ /* 0x000fe400078e000e */
        /* <DEDUP_REMOVED lines=16> */
.L_x_10690:
[----:B------:R-:W-:Y:S01]  /*1b310*/  IMAD.MOV.U32 R12, RZ, RZ, 0x2 ;  /* 0x00000002ff0c7424 */ /* 0x000fe200078e00ff */
[----:B------:R-:W-:-:S05]  /*1b320*/  SEL R4, R14, RZ, P1 ;  /* 0x000000ff0e047207 */ /* 0x000fca0000800000 */
[----:B------:R-:W-:-:S04]  /*1b330*/  IMAD.IADD R4, R13, 0x1, R4 ;  /* 0x000000010d047824 */ /* 0x000fc800078e0204 */
[----:B------:R-:W-:-:S07]  /*1b340*/  IMAD.MOV.U32 R13, RZ, RZ, R4 ;  /* 0x000000ffff0d7224 */ /* 0x000fce00078e0004 */
[----:B------:R-:W-:Y:S05]  /*1b350*/  WARPSYNC.COLLECTIVE R15, `(.L_x_10691) ;  /* 0x000000000f087348 */ /* 0x000fea0003c00000 */
[----:B------:R0:W1:Y:S02]  /*1b360*/  SHFL.UP P6, R14, R13, R12, R11 ;  /* 0x0400000c0d0e7389 */ /* 0x00006400000c000b */
[----:B01----:R-:W-:Y:S01]  /*1b370*/  ENDCOLLECTIVE ;  /* 0x000000000000791b */ /* 0x003fe20003800000 */
.L_x_10691:
[----:B------:R-:W-:Y:S01]  /*1b380*/  IMAD.MOV.U32 R12, RZ, RZ, 0x4 ;  /* 0x00000004ff0c7424 */ /* 0x000fe200078e00ff */
[----:B------:R-:W-:-:S05]  /*1b390*/  SEL R3, R14, RZ, P2 ;  /* 0x000000ff0e037207 */ /* 0x000fca0001000000 */
[----:B------:R-:W-:-:S04]  /*1b3a0*/  IMAD.IADD R2, R4, 0x1, R3 ;  /* 0x0000000104027824 */ /* 0x000fc800078e0203 */
[----:B------:R-:W-:-:S07]  /*1b3b0*/  IMAD.MOV.U32 R13, RZ, RZ, R2 ;  /* 0x000000ffff0d7224 */ /* 0x000fce00078e0002 */
[----:B------:R-:W-:Y:S05]  /*1b3c0*/  WARPSYNC.COLLECTIVE R15, `(.L_x_10692) ;  /* 0x000000000f087348 */ /* 0x000fea0003c00000 */
[----:B------:R0:W1:Y:S02]  /*1b3d0*/  SHFL.UP P6, R14, R13, R12, R11 ;  /* 0x0400000c0d0e7389 */ /* 0x00006400000c000b */
[----:B01----:R-:W-:Y:S01]  /*1b3e0*/  ENDCOLLECTIVE ;  /* 0x000000000000791b */ /* 0x003fe20003800000 */
.L_x_10692:
[----:B------:R-:W-:Y:S01]  /*1b3f0*/  IMAD.MOV.U32 R12, RZ, RZ, 0x8 ;  /* 0x00000008ff0c7424 */ /* 0x000fe200078e00ff */
[----:B------:R-:W-:-:S05]  /*1b400*/  SEL R3, R14, RZ, P3 ;  /* 0x000000ff0e037207 */ /* 0x000fca0001800000 */
[----:B------:R-:W-:-:S04]  /*1b410*/  IMAD.IADD R3, R2, 0x1, R3 ;  /* 0x0000000102037824 */ /* 0x000fc800078e0203 */
[----:B------:R-:W-:-:S07]  /*1b420*/  IMAD.MOV.U32 R13, RZ, RZ, R3 ;  /* 0x000000ffff0d7224 */ /* 0x000fce00078e0003 */
[----:B------:R-:W-:Y:S05]  /*1b430*/  WARPSYNC.COLLECTIVE R15, `(.L_x_10693) ;  /* 0x000000000f087348 */ /* 0x000fea0003c00000 */
[----:B------:R0:W1:Y:S02]  /*1b440*/  SHFL.UP P6, R14, R13, R12, R11 ;  /* 0x0400000c0d0e7389 */ /* 0x00006400000c000b */
[----:B01----:R-:W-:Y:S01]  /*1b450*/  ENDCOLLECTIVE ;  /* 0x000000000000791b */ /* 0x003fe20003800000 */
.L_x_10693:
[----:B------:R-:W-:Y:S01]  /*1b460*/  IMAD.MOV.U32 R12, RZ, RZ, 0x10 ;  /* 0x00000010ff0c7424 */ /* 0x000fe200078e00ff */
[----:B------:R-:W-:-:S05]  /*1b470*/  SEL R4, R14, RZ, P4 ;  /* 0x000000ff0e047207 */ /* 0x000fca0002000000 */
[----:B------:R-:W-:-:S04]  /*1b480*/  IMAD.IADD R4, R3, 0x1, R4 ;  /* 0x0000000103047824 */ /* 0x000fc800078e0204 */
[----:B------:R-:W-:-:S07]  /*1b490*/  IMAD.MOV.U32 R13, RZ, RZ, R4 ;  /* 0x000000ffff0d7224 */ /* 0x000fce00078e0004 */
[----:B------:R-:W-:Y:S05]  /*1b4a0*/  WARPSYNC.COLLECTIVE R15, `(.L_x_10694) ;  /* 0x000000000f087348 */ /* 0x000fea0003c00000 */
[----:B------:R0:W1:Y:S02]  /*1b4b0*/  SHFL.UP P6, R14, R13, R12, R11 ;  /* 0x0400000c0d0e7389 */ /* 0x00006400000c000b */
[----:B01----:R-:W-:Y:S01]  /*1b4c0*/  ENDCOLLECTIVE ;  /* 0x000000000000791b */ /* 0x003fe20003800000 */
.L_x_10694:
        /* <DEDUP_REMOVED lines=8> */
.L_x_10695:
[----:B------:R-:W-:Y:S05]  /*1b550*/  BRA `(.L_x_10696) ;  /* 0xffffffd800a87947 */ /* 0x000fea000383ffff */
.L_x_10637:
[----:B------:R-:W-:Y:S01]  /*1b560*/  BSSY B0, `(.L_x_10697) ;  /* 0x0000007000007945 */ /* 0x000fe20003800000 */
[----:B--2---:R-:W-:Y:S02]  /*1b570*/  IMAD.MOV.U32 R12, RZ, RZ, 0x1 ;  /* 0x00000001ff0c7424 */ /* 0x004fe400078e00ff */
[----:B------:R-:W-:Y:S02]  /*1b580*/  IMAD.MOV.U32 R11, RZ, RZ, RZ ;  /* 0x000000ffff0b7224 */ /* 0x000fe400078e00ff */
[----:B------:R-:W-:-:S07]  /*1b590*/  IMAD.MOV.U32 R15, RZ, RZ, -0x1 ;  /* 0xffffffffff0f7424 */ /* 0x000fce00078e00ff */
[----:B------:R-:W-:Y:S05]  /*1b5a0*/  WARPSYNC.COLLECTIVE R15, `(.L_x_10698) ;  /* 0x000000000f087348 */ /* 0x000fea0003c00000 */
[----:B------:R0:W1:Y:S02]  /*1b5b0*/  SHFL.UP P6, R14, R13, R12, R11 ;  /* 0x0400000c0d0e7389 */ /* 0x00006400000c000b */
[----:B01----:R-:W-:Y:S01]  /*1b5c0*/  ENDCOLLECTIVE ;  /* 0x000000000000791b */ /* 0x003fe20003800000 */
.L_x_10698:
[----:B------:R-:W-:Y:S05]  /*1b5d0*/  BSYNC B0 ;  /* 0x0000000000007941 */ /* 0x000fea0003800000 */
.L_x_10697:
        /* <DEDUP_REMOVED lines=8> */
.L_x_10699:
[----:B------:R-:W-:Y:S01]  /*1b660*/  IMAD.MOV.U32 R12, RZ, RZ, 0x4 ;  /* 0x00000004ff0c7424 */ /* 0x000fe200078e00ff */
[----:B------:R-:W-:-:S05]  /*1b670*/  SEL R2, R14, RZ, P2 ;  /* 0x000000ff0e027207 */ /* 0x000fca0001000000 */
[----:B------:R-:W-:-:S04]  /*1b680*/  IMAD.IADD R2, R13, 0x1, R2 ;  /* 0x000000010d027824 */ /* 0x000fc800078e0202 */
[----:B------:R-:W-:-:S07]  /*1b690*/  IMAD.MOV.U32 R13, RZ, RZ, R2 ;  /* 0x000000ffff0d7224 */ /* 0x000fce00078e0002 */
[----:B------:R-:W-:Y:S05]  /*1b6a0*/  WARPSYNC.COLLECTIVE R15, `(.L_x_10700) ;  /* 0x000000000f087348 */ /* 0x000fea0003c00000 */
[----:B------:R0:W1:Y:S02]  /*1b6b0*/  SHFL.UP P6, R14, R13, R12, R11 ;  /* 0x0400000c0d0e7389 */ /* 0x00006400000c000b */
[----:B01----:R-:W-:Y:S01]  /*1b6c0*/  ENDCOLLECTIVE ;  /* 0x000000000000791b */ /* 0x003fe20003800000 */
.L_x_10700:
[----:B------:R-:W-:Y:S01]  /*1b6d0*/  IMAD.MOV.U32 R12, RZ, RZ, 0x8 ;  /* 0x00000008ff0c7424 */ /* 0x000fe200078e00ff */
[----:B------:R-:W-:-:S05]  /*1b6e0*/  SEL R3, R14, RZ, P3 ;  /* 0x000000ff0e037207 */ /* 0x000fca0001800000 */
[----:B------:R-:W-:-:S04]  /*1b6f0*/  IMAD.IADD R3, R2, 0x1, R3 ;  /* 0x0000000102037824 */ /* 0x000fc800078e0203 */
[----:B------:R-:W-:-:S07]  /*1b700*/  IMAD.MOV.U32 R13, RZ, RZ, R3 ;  /* 0x000000ffff0d7224 */ /* 0x000fce00078e0003 */
[----:B------:R-:W-:Y:S05]  /*1b710*/  WARPSYNC.COLLECTIVE R15, `(.L_x_10701) ;  /* 0x000000000f087348 */ /* 0x000fea0003c00000 */
[----:B------:R0:W1:Y:S02]  /*1b720*/  SHFL.UP P6, R14, R13, R12, R11 ;  /* 0x0400000c0d0e7389 */ /* 0x00006400000c000b */
[----:B01----:R-:W-:Y:S01]  /*1b730*/  ENDCOLLECTIVE ;  /* 0x000000000000791b */ /* 0x003fe20003800000 */
.L_x_10701:
[----:B------:R-:W-:Y:S01]  /*1b740*/  IMAD.MOV.U32 R12, RZ, RZ, 0x10 ;  /* 0x00000010ff0c7424 */ /* 0x000fe200078e00ff */
[----:B------:R-:W-:-:S05]  /*1b750*/  SEL R4, R14, RZ, P4 ;  /* 0x000000ff0e047207 */ /* 0x000fca0002000000 */
[----:B------:R-:W-:-:S04]  /*1b760*/  IMAD.IADD R4, R3, 0x1, R4 ;  /* 0x0000000103047824 */ /* 0x000fc800078e0204 */
[----:B------:R-:W-:-:S07]  /*1b770*/  IMAD.MOV.U32 R13, RZ, RZ, R4 ;  /* 0x000000ffff0d7224 */ /* 0x000fce00078e0004 */
[----:B------:R-:W-:Y:S05]  /*1b780*/  WARPSYNC.COLLECTIVE R15, `(.L_x_10702) ;  /* 0x000000000f087348 */ /* 0x000fea0003c00000 */
[----:B------:R0:W1:Y:S02]  /*1b790*/  SHFL.UP P6, R14, R13, R12, R11 ;  /* 0x0400000c0d0e7389 */ /* 0x00006400000c000b */
[----:B01----:R-:W-:Y:S01]  /*1b7a0*/  ENDCOLLECTIVE ;  /* 0x000000000000791b */ /* 0x003fe20003800000 */
.L_x_10702:
        /* <DEDUP_REMOVED lines=8> */
.L_x_10703:
[----:B------:R-:W-:Y:S05]  /*1b830*/  BRA `(.L_x_10704) ;  /* 0xffffffd800947947 */ /* 0x000fea000383ffff */
.L_x_10639:
[----:B------:R-:W-:Y:S01]  /*1b840*/  BSSY B0, `(.L_x_10705) ;  /* 0x0000006000007945 */ /* 0x000fe20003800000 */
[----:B------:R-:W-:Y:S01]  /*1b850*/  PLOP3.LUT P6, PT, P6, PT, PT, 0x8, 0x0 ;  /* 0x000000000000781c */ /* 0x000fe200037ce170 */
[----:B------:R-:W-:-:S12]  /*1b860*/  IMAD.MOV.U32 R15, RZ, RZ, -0x1 ;  /* 0xffffffffff0f7424 */ /* 0x000fd800078e00ff */
[----:B0-2---:R-:W-:Y:S05]  /*1b870*/  WARPSYNC.COLLECTIVE R15, `(.L_x_10706) ;  /* 0x000000000f087348 */ /* 0x005fea0003c00000 */
[----:B------:R-:W-:Y:S01]  /*1b880*/  VOTE.ANY R14, PT, P6 ;  /* 0x00000000000e7806 */ /* 0x000fe200030e0100 */
[----:B0-2---:R-:W-:Y:S06]  /*1b890*/  ENDCOLLECTIVE ;  /* 0x000000000000791b */ /* 0x005fec0003800000 */
.L_x_10706:
[----:B------:R-:W-:Y:S05]  /*1b8a0*/  BSYNC B0 ;  /* 0x0000000000007941 */ /* 0x000fea0003800000 */
.L_x_10705:
[----:B------:R-:W-:Y:S02]  /*1b8b0*/  IMAD.MOV.U32 R3, RZ, RZ, R14 ;  /* 0x000000ffff037224 */ /* 0x000fe400078e000e */
[----:B------:R-:W-:Y:S02]  /*1b8c0*/  IMAD.MOV.U32 R13, RZ, RZ, R25 ;  /* 0x000000ffff0d7224 */ /* 0x000fe400078e0019 */
[----:B------:R-:W0:Y:S01]  /*1b8d0*/  POPC R7, R3 ;  /* 0x0000000300077309 */ /* 0x000e220000000000 */
[----:B------:R-:W-:Y:S02]  /*1b8e0*/  IMAD.MOV.U32 R11, RZ, RZ, 0x1f ;  /* 0x0000001fff0b7424 */ /* 0x000fe400078e00ff */
[----:B------:R-:W-:Y:S02]  /*1b8f0*/  IMAD.MOV.U32 R15, RZ, RZ, -0x1 ;  /* 0xffffffffff0f7424 */ /* 0x000fe400078e00ff */
[----:B0-----:R-:W-:Y:S02]  /*1b900*/  IMAD.MOV.U32 R12, RZ, RZ, R7 ;  /* 0x000000ffff0c7224 */ /* 0x001fe400078e0007 */
[----:B------:R-:W-:-:S07]  /*1b910*/  IMAD.IADD R27, R7, 0x1, R27 ;  /* 0x00000001071b7824 */ /* 0x000fce00078e021b */
[----:B------:R-:W-:Y:S05]  /*1b920*/  WARPSYNC.COLLECTIVE R15, `(.L_x_10707) ;  /* 0x000000000f087348 */ /* 0x000fea0003c00000 */
[----:B------:R0:W1:Y:S02]  /*1b930*/  SHFL.IDX P6, R14, R13, R12, R11 ;  /* 0x0000000c0d0e7389 */ /* 0x00006400000c000b */
[----:B01----:R-:W-:Y:S01]  /*1b940*/  ENDCOLLECTIVE ;  /* 0x000000000000791b */ /* 0x003fe20003800000 */
.L_x_10707:
[----:B------:R-:W-:Y:S02]  /*1b950*/  IMAD.MOV.U32 R13, RZ, RZ, R5 ;  /* 0x000000ffff0d7224 */ /* 0x000fe400078e0005 */
[----:B------:R-:W-:-:S07]  /*1b960*/  IMAD.MOV.U32 R25, RZ, RZ, R14 ;  /* 0x000000ffff197224 */ /* 0x000fce00078e000e */
[----:B------:R-:W-:Y:S05]  /*1b970*/  WARPSYNC.COLLECTIVE R15, `(.L_x_10708) ;  /* 0x000000000f087348 */ /* 0x000fea0003c00000 */
[----:B------:R0:W1:Y:S02]  /*1b980*/  SHFL.IDX P6, R14, R13, R12, R11 ;  /* 0x0000000c0d0e7389 */ /* 0x00006400000c000b */
[----:B01----:R-:W-:Y:S01]  /*1b990*/  ENDCOLLECTIVE ;  /* 0x000000000000791b */ /* 0x003fe20003800000 */
.L_x_10708:
[----:B------:R-:W-:Y:S01]  /*1b9a0*/  IMAD.MOV.U32 R5, RZ, RZ, R14 ;  /* 0x000000ffff057224 */ /* 0x000fe200078e000e */
[----:B------:R-:W-:Y:S06]  /*1b9b0*/  BRA `(.L_x_10709) ;  /* 0xffffffd800747947 */ /* 0x000fec000383ffff */
.L_x_10641:
[----:B------:R-:W-:Y:S01]  /*1b9c0*/  BSSY B0, `(.L_x_10710) ;  /* 0x0000007000007945 */ /* 0x000fe20003800000 */
[----:B------:R-:W-:Y:S02]  /*1b9d0*/  IMAD.MOV.U32 R13, RZ, RZ, R2 ;  /* 0x000000ffff0d7224 */ /* 0x000fe400078e0002 */
[----:B------:R-:W-:Y:S02]  /*1b9e0*/  IMAD.MOV.U32 R11, RZ, RZ, 0x1f ;  /* 0x0000001fff0b7424 */ /* 0x000fe400078e00ff */
[----:B------:R-:W-:-:S07]  /*1b9f0*/  IMAD.MOV.U32 R15, RZ, RZ, -0x1 ;  /* 0xffffffffff0f7424 */ /* 0x000fce00078e00ff */
[----:B01-34-:R-:W-:Y:S05]  /*1ba00*/  WARPSYNC.COLLECTIVE R15, `(.L_x_10711) ;  /* 0x000000000f087348 */ /* 0x01bfea0003c00000 */
[----:B------:R2:W0:Y:S02]  /*1ba10*/  SHFL.IDX P6, R14, R13, R12, R11 ;  /* 0x0000000c0d0e7389 */ /* 0x00042400000c000b */
[----:B01234-:R-:W-:Y:S01]  /*1ba20*/  ENDCOLLECTIVE ;  /* 0x000000000000791b */ /* 0x01ffe20003800000 */
.L_x_10711:
[----:B------:R-:W-:Y:S05]  /*1ba30*/  BSYNC B0 ;  /* 0x0000000000007941 */ /* 0x000fea0003800000 */
.L_x_10710:
[----:B------:R-:W-:Y:S01]  /*1ba40*/  IMAD.MOV.U32 R24, RZ, RZ, R14 ;  /* 0x000000ffff187224 */ /* 0x000fe200078e000e */
[----:B------:R-:W-:Y:S06]  /*1ba50*/  BRA `(.L_x_10640) ;  /* 0xffffffd800647947 */ /* 0x000fec000383ffff */
.L_x_10647:
[----:B0-----:R0:W2:Y:S02]  /*1ba60*/  SYNCS.PHASECHK.TRANS64.TRYWAIT P0, [R9+URZ+0x2d820], R0 ;  /* 0x02d82000090075a7 */ /* 0x0010a4000800017f */
[----:B--2---:R-:W-:Y:S05]  /*1ba70*/  @!P0 NANOSLEEP.SYNCS 0x989680 ;  /* 0x009896800000895d */ /* 0x004fea0003900000 */
[----:B------:R-:W2:Y:S02]  /*1ba80*/  @!P0 SYNCS.PHASECHK.TRANS64 P0, [R9+URZ+0x2d820], R0 ;  /* 0x02d82000090085a7 */ /* 0x000ea4000800007f */
[----:B--2---:R-:W-:Y:S05]  /*1ba90*/  @!P0 BRA `(.L_x_10647) ;  /* 0xfffffffc00f08947 */ /* 0x004fea000383ffff */
[----:B------:R-:W-:Y:S05]  /*1baa0*/  BRA `(.L_x_10712) ;  /* 0xffffffe000bc7947 */ /* 0x000fea000383ffff */
.L_x_10648:
[----:B------:R-:W2:Y:S01]  /*1bab0*/  S2R R2, SR_TID.X ;  /* 0x0000000000027919 */ /* 0x000ea20000002100 */
[----:B------:R-:W-:Y:S01]  /*1bac0*/  BSSY B0, `(.L_x_10713) ;  /* 0x000000a000007945 */ /* 0x000fe20003800000 */
[----:B------:R-:W-:Y:S02]  /*1bad0*/  IMAD.MOV.U32 R12, RZ, RZ, RZ ;  /* 0x000000ffff0c7224 */ /* 0x000fe400078e00ff */
[----:B------:R-:W-:Y:S02]  /*1bae0*/  IMAD.MOV.U32 R11, RZ, RZ, 0x1f ;  /* 0x0000001fff0b7424 */ /* 0x000fe400078e00ff */
[----:B------:R-:W-:Y:S01]  /*1baf0*/  IMAD.MOV.U32 R15, RZ, RZ, -0x1 ;  /* 0xffffffffff0f7424 */ /* 0x000fe200078e00ff */
[----:B--2---:R-:W-:-:S04]  /*1bb00*/  SHF.R.U32.HI R2, RZ, 0x5, R2 ;  /* 0x00000005ff027819 */ /* 0x004fc80000011602 */
[----:B------:R-:W-:-:S05]  /*1bb10*/  LOP3.LUT R2, R2, 0x3, RZ, 0xc0, !PT ;  /* 0x0000000302027812 */ /* 0x000fca00078ec0ff */
[----:B------:R-:W-:-:S07]  /*1bb20*/  IMAD.MOV.U32 R13, RZ, RZ, R2 ;  /* 0x000000ffff0d7224 */ /* 0x000fce00078e0002 */
[----:B01-3--:R-:W-:Y:S05]  /*1bb30*/  WARPSYNC.COLLECTIVE R15, `(.L_x_10714) ;  /* 0x000000000f087348 */ /* 0x00bfea0003c00000 */
[----:B------:R2:W4:Y:S02]  /*1bb40*/  SHFL.IDX P6, R14, R13, R12, R11 ;  /* 0x0000000c0d0e7389 */ /* 0x00052400000c000b */
[----:B01234-:R-:W-:Y:S01]  /*1bb50*/  ENDCOLLECTIVE ;  /* 0x000000000000791b */ /* 0x01ffe20003800000 */
.L_x_10714:
[----:B------:R-:W-:Y:S05]  /*1bb60*/  BSYNC B0 ;  /* 0x0000000000007941 */ /* 0x000fea0003800000 */
.L_x_10713:
[----:B------:R-:W-:Y:S05]  /*1bb70*/  BRA `(.L_x_10715) ;  /* 0xffffffe000a47947 */ /* 0x000fea000383ffff */
.L_x_10651:
[----:B------:R-:W-:Y:S01]  /*1bb80*/  BSSY B1, `(.L_x_10716) ;  /* 0x0000006000017945 */ /* 0x000fe20003800000 */
[----:B------:R-:W-:-:S07]  /*1bb90*/  IMAD.MOV.U32 R15, RZ, RZ, -0x1 ;  /* 0xffffffffff0f7424 */ /* 0x000fce00078e00ff */
[----:B01-3--:R-:W-:Y:S05]  /*1bba0*/  WARPSYNC.COLLECTIVE R15, `(.L_x_10717) ;  /* 0x000000000f0c7348 */ /* 0x00bfea0003c00000 */
[----:B------:R-:W-:Y:S02]  /*1bbb0*/  ELECT P6, UR62, PT ;  /* 0x00000000003e782f */ /* 0x000fe400038c0000 */
[----:B------:R-:W-:Y:S01]  /*1bbc0*/  MOV R14, UR62 ;  /* 0x0000003e000e7c02 */ /* 0x000fe20008000f00 */
[----:B01-3--:R-:W-:Y:S10]  /*1bbd0*/  ENDCOLLECTIVE ;  /* 0x000000000000791b */ /* 0x00bff40003800000 */
.L_x_10717:
[----:B------:R-:W-:Y:S05]  /*1bbe0*/  BSYNC B1 ;  /* 0x0000000000017941 */ /* 0x000fea0003800000 */
.L_x_10716:
[----:B------:R-:W-:Y:S05]  /*1bbf0*/  BRA `(.L_x_10718) ;  /* 0xffffffe0009c7947 */ /* 0x000fea000383ffff */
.L_x_10653:
[----:B0-----:R0:W1:Y:S02]  /*1bc00*/  SYNCS.PHASECHK.TRANS64.TRYWAIT P0, [R7+URZ], R2 ;  /* 0x00000002070075a7 */ /* 0x001064000800017f */
[----:B-1----:R-:W-:Y:S05]  /*1bc10*/  @!P0 NANOSLEEP.SYNCS 0x989680 ;  /* 0x009896800000895d */ /* 0x002fea0003900000 */
[----:B------:R-:W1:Y:S02]  /*1bc20*/  @!P0 SYNCS.PHASECHK.TRANS64 P0, [R7+URZ], R2 ;  /* 0x00000002070085a7 */ /* 0x000e64000800007f */
[----:B-1----:R-:W-:Y:S05]  /*1bc30*/  @!P0 BRA `(.L_x_10653) ;  /* 0xfffffffc00f08947 */ /* 0x002fea000383ffff */
[----:B------:R-:W-:Y:S05]  /*1bc40*/  BRA `(.L_x_10719) ;  /* 0xffffffe000d07947 */ /* 0x000fea000383ffff */
.L_x_10654:
[----:B-1----:R1:W2:Y:S02]  /*1bc50*/  SYNCS.PHASECHK.TRANS64.TRYWAIT P0, [R3+URZ], R0 ;  /* 0x00000000030075a7 */ /* 0x0022a4000800017f */
[----:B--2---:R-:W-:Y:S05]  /*1bc60*/  @!P0 NANOSLEEP.SYNCS 0x989680 ;  /* 0x009896800000895d */ /* 0x004fea0003900000 */
[----:B------:R-:W2:Y:S02]  /*1bc70*/  @!P0 SYNCS.PHASECHK.TRANS64 P0, [R3+URZ], R0 ;  /* 0x00000000030085a7 */ /* 0x000ea4000800007f */
[----:B--2---:R-:W-:Y:S05]  /*1bc80*/  @!P0 BRA `(.L_x_10654) ;  /* 0xfffffffc00f08947 */ /* 0x004fea000383ffff */
[----:B------:R-:W-:Y:S05]  /*1bc90*/  BRA `(.L_x_10720) ;  /* 0xffffffe000c47947 */ /* 0x000fea000383ffff */
.L_x_10656:
[----:B-1----:R1:W2:Y:S02]  /*1bca0*/  SYNCS.PHASECHK.TRANS64.TRYWAIT P0, [R5+URZ], R2 ;  /* 0x00000002050075a7 */ /* 0x0022a4000800017f */
[----:B--2---:R-:W-:Y:S05]  /*1bcb0*/  @!P0 NANOSLEEP.SYNCS 0x989680 ;  /* 0x009896800000895d */ /* 0x004fea0003900000 */
[----:B------:R-:W2:Y:S02]  /*1bcc0*/  @!P0 SYNCS.PHASECHK.TRANS64 P0, [R5+URZ], R2 ;  /* 0x00000002050085a7 */ /* 0x000ea4000800007f */
[----:B--2---:R-:W-:Y:S05]  /*1bcd0*/  @!P0 BRA `(.L_x_10656) ;  /* 0xfffffffc00f08947 */ /* 0x004fea000383ffff */
[----:B------:R-:W-:Y:S05]  /*1bce0*/  BRA `(.L_x_10721) ;  /* 0xffffffe000c87947 */ /* 0x000fea000383ffff */
.L_x_10722:
        /* <DEDUP_REMOVED lines=9> */
.L_x_14870:


//--------------------- .text._ZN7cutlass13device_kernelIN5flash11enable_sm90INS1_16FlashAttnFwdSm90INS1_25CollectiveMainloopFwdSm90ILi2EN4cute5tupleIJNS5_1CILi1EEES8_S8_EEENS6_IJNS7_ILi192EEENS7_ILi128EEENS7_ILi96EEEEEELi96ENS_6half_tEfNS_4arch4Sm90ELb0ELb1ELb1ELb1ELb0ELb1ELb0ELb0ELb1ELb1ELb1ELb0EEENS1_21CollectiveEpilogueFwdINS6_IJSA_SC_SB_EEES9_SE_SG_Li384ELb1ELb1ELb1ELb0EEENS1_36VarlenDynamicPersistentTileSchedulerILi192ELi128ELi384ELi128ELb1ELb1ELb1ELb1ELb0ELb1EEEEEEEEEvNT_6ParamsE --------------------------
	.section	.text._ZN7cutlass13device_kernelIN5flash11enable_sm90INS1_16FlashAttnFwdSm90INS1_25CollectiveMainloopFwdSm90ILi2EN4cute5tupleIJNS5_1CILi1EEES8_S8_EEENS6_IJNS7_ILi192EEENS7_ILi128EEENS7_ILi96EEEEEELi96ENS_6half_tEfNS_4arch4Sm90ELb0ELb1ELb1ELb1ELb0ELb1ELb0ELb0ELb1ELb1ELb1ELb0EEENS1_21CollectiveEpilogueFwdINS6_IJSA_SC_SB_EEES9_SE_SG_Li384ELb1ELb1ELb1ELb0EEENS1_36VarlenDynamicPersistentTileSchedulerILi192ELi128ELi384ELi128ELb1ELb1ELb1ELb1ELb0ELb1EEEEEEEEEvNT_6ParamsE,"ax",@progbits
	.align	128
.text._ZN7cutlass13device_kernelIN5flash11enable_sm90INS1_16FlashAttnFwdSm90INS1_25CollectiveMainloopFwdSm90ILi2EN4cute5tupleIJNS5_1CILi1EEES8_S8_EEENS6_IJNS7_ILi192EEENS7_ILi128EEENS7_ILi96EEEEEELi96ENS_6half_tEfNS_4arch4Sm90ELb0ELb1ELb1ELb1ELb0ELb1ELb0ELb0ELb1ELb1ELb1ELb0EEENS1_21CollectiveEpilogueFwdINS6_IJSA_SC_SB_EEES9_SE_SG_Li384ELb1ELb1ELb1ELb0EEENS1_36VarlenDynamicPersistentTileSchedulerILi192ELi128ELi384ELi128ELb1ELb1ELb1ELb1ELb0ELb1EEEEEEEEEvNT_6ParamsE:
        .type           _ZN7cutlass13device_kernelIN5flash11enable_sm90INS1_16FlashAttnFwdSm90INS1_25CollectiveMainloopFwdSm90ILi2EN4cute5tupleIJNS5_1CILi1EEES8_S8_EEENS6_IJNS7_ILi192EEENS7_ILi128EEENS7_ILi96EEEEEELi96ENS_6half_tEfNS_4arch4Sm90ELb0ELb1ELb1ELb1ELb0ELb1ELb0ELb0ELb1ELb1ELb1ELb0EEENS1_21CollectiveEpilogueFwdINS6_IJSA_SC_SB_EEES9_SE_SG_Li384ELb1ELb1ELb1ELb0EEENS1_36VarlenDynamicPersistentTileSchedulerILi192ELi128ELi384ELi128ELb1ELb1ELb1ELb1ELb0ELb1EEEEEEEEEvNT_6ParamsE,@function
        .size           _ZN7cutlass13device_kernelIN5flash11enable_sm90INS1_16FlashAttnFwdSm90INS1_25CollectiveMainloopFwdSm90ILi2EN4cute5tupleIJNS5_1CILi1EEES8_S8_EEENS6_IJNS7_ILi192EEENS7_ILi128EEENS7_ILi96EEEEEELi96ENS_6half_tEfNS_4arch4Sm90ELb0ELb1ELb1ELb1ELb0ELb1ELb0ELb0ELb1ELb1ELb1ELb0EEENS1_21CollectiveEpilogueFwdINS6_IJSA_SC_SB_EEES9_SE_SG_Li384ELb1ELb1ELb1ELb0EEENS1_36VarlenDynamicPersistentTileSchedulerILi192ELi128ELi384ELi128ELb1ELb1ELb1ELb1ELb0ELb1EEEEEEEEEvNT_6ParamsE,(.L_x_14871 - _ZN7cutlass13device_kernelIN5flash11enable_sm90INS1_16FlashAttnFwdSm90INS1_25CollectiveMainloopFwdSm90ILi2EN4cute5tupleIJNS5_1CILi1EEES8_S8_EEENS6_IJNS7_ILi192EEENS7_ILi128EEENS7_ILi96EEEEEELi96ENS_6half_tEfNS_4arch4Sm90ELb0ELb1ELb1ELb1ELb0ELb1ELb0ELb0ELb1ELb1ELb1ELb0EEENS1_21CollectiveEpilogueFwdINS6_IJSA_SC_SB_EEES9_SE_SG_Li384ELb1ELb1ELb1ELb0EEENS1_36VarlenDynamicPersistentTileSchedulerILi192ELi128ELi384ELi128ELb1ELb1ELb1ELb1ELb0ELb1EEEEEEEEEvNT_6ParamsE)
        .other          _ZN7cutlass13device_kernelIN5flash11enable_sm90INS1_16FlashAttnFwdSm90INS1_25CollectiveMainloopFwdSm90ILi2EN4cute5tupleIJNS5_1CILi1EEES8_S8_EEENS6_IJNS7_ILi192EEENS7_ILi128EEENS7_ILi96EEEEEELi96ENS_6half_tEfNS_4arch4Sm90ELb0ELb1ELb1ELb1ELb0ELb1ELb0ELb0ELb1ELb1ELb1ELb0EEENS1_21CollectiveEpilogueFwdINS6_IJSA_SC_SB_EEES9_SE_SG_Li384ELb1ELb1ELb1ELb0EEENS1_36VarlenDynamicPersistentTileSchedulerILi192ELi128ELi384ELi128ELb1ELb1ELb1ELb1ELb0ELb1EEEEEEEEEvNT_6ParamsE,@"STO_CUDA_ENTRY STV_DEFAULT"
_ZN7cutlass13device_kernelIN5flash11enable_sm90INS1_16FlashAttnFwdSm90INS1_25CollectiveMainloopFwdSm90ILi2EN4cute5tupleIJNS5_1CILi1EEES8_S8_EEENS6_IJNS7_ILi192EEENS7_ILi128EEENS7_ILi96EEEEEELi96ENS_6half_tEfNS_4arch4Sm90ELb0ELb1ELb1ELb1ELb0ELb1ELb0ELb0ELb1ELb1ELb1ELb0EEENS1_21CollectiveEpilogueFwdINS6_IJSA_SC_SB_EEES9_SE_SG_Li384ELb1ELb1ELb1ELb0EEENS1_36VarlenDynamicPersistentTileSchedulerILi192ELi128ELi384ELi128ELb1ELb1ELb1ELb1ELb0ELb1EEEEEEEEEvNT_6ParamsE:
        /* <DEDUP_REMOVED lines=24> */
.L_x_10724:
[----:B------:R-:W-:Y:S05]  /*0180*/  BSYNC B0 ;  /* 0x0000000000007941 */ /* 0x000fea0003800000 */
.L_x_10723:
        /* <DEDUP_REMOVED lines=41> */
.L_x_10725:
        /* <DEDUP_REMOVED lines=22> */
.L_x_10726:
        /* <DEDUP_REMOVED lines=18> */
.L_x_10727:
        /* <DEDUP_REMOVED lines=22> */
.L_x_10728:
        /* <DEDUP_REMOVED lines=22> */
.L_x_10729:
        /* <DEDUP_REMOVED lines=8> */
.L_x_10732:
        /* <DEDUP_REMOVED lines=21> */
[----:B------:R-:W0:Y:S01]  /*0b30*/  S2R R0, SR_TID.X ;  /* 0x0000000000007919 */ /* 0x000e220000002100 */
[----:B------:R-:W-:Y:S01]  /*0b40*/  IMAD.MOV.U32 R141, RZ, RZ, 0x40 ;  /* 0x00000040ff8d7424 */ /* 0x000fe200078e00ff */
[----:B------:R-:W-:Y:S01]  /*0b50*/  R2UR UR38, R2 ;  /* 0x00000000022672ca */ /* 0x000fe200000e0000 */
[----:B------:R-:W-:Y:S01]  /*0b60*/  IMAD.MOV.U32 R154, RZ, RZ, RZ ;  /* 0x000000ffff9a7224 */ /* 0x000fe200078e00ff */
[----:B------:R-:W-:Y:S01]  /*0b70*/  ULOP3.LUT UR37, UR36, 0x1, URZ, 0xfc, !UPT ;  /* 0x0000000124257892 */ /* 0x000fe2000f8efc3f */
[----:B------:R-:W-:-:S10]  /*0b80*/  IMAD.MOV.U32 R19, RZ, RZ, RZ ;  /* 0x000000ffff137224 */ /* 0x000fd400078e00ff */
[----:B------:R-:W-:Y:S01]  /*0b90*/  UIADD3 UR38, UR38, 0xc400, URZ ;  /* 0x0000c40026267890 */ /* 0x000fe2000fffe03f */
[----:B0-----:R-:W-:-:S05]  /*0ba0*/  VIADD R0, R0, 0xffffff80 ;  /* 0xffffff8000007836 */ /* 0x001fca0000000000 */
[----:B------:R-:W-:Y:S02]  /*0bb0*/  SHF.R.S32.HI R3, RZ, 0x1f, R0 ;  /* 0x0000001fff037819 */ /* 0x000fe40000011400 */
[-C--:B------:R-:W-:Y:S02]  /*0bc0*/  LEA.HI R9, R0, R0.reuse, RZ, 0x1 ;  /* 0x0000000000097211 */ /* 0x080fe400078f08ff */
[CC--:B------:R-:W-:Y:S02]  /*0bd0*/  LEA.HI R4, R3.reuse, R0.reuse, RZ, 0x2 ;  /* 0x0000000003047211 */ /* 0x0c0fe400078f10ff */
[CC--:B------:R-:W-:Y:S02]  /*0be0*/  LEA.HI R5, R3.reuse, R0.reuse, RZ, 0x4 ;  /* 0x0000000003057211 */ /* 0x0c0fe400078f20ff */
[CC--:B------:R-:W-:Y:S02]  /*0bf0*/  LEA.HI R8, R3.reuse, R0.reuse, RZ, 0x5 ;  /* 0x0000000003087211 */ /* 0x0c0fe400078f28ff */
[----:B------:R-:W-:-:S02]  /*0c00*/  LEA.HI R3, R3, R0, RZ, 0x7 ;  /* 0x0000000003037211 */ /* 0x000fc400078f38ff */
[--C-:B------:R-:W-:Y:S02]  /*0c10*/  SHF.R.S32.HI R10, RZ, 0x2, R4.reuse ;  /* 0x00000002ff0a7819 */ /* 0x100fe40000011404 */
[----:B------:R-:W-:Y:S02]  /*0c20*/  SHF.R.S32.HI R13, RZ, 0x1f, R4 ;  /* 0x0000001fff0d7819 */ /* 0x000fe40000011404 */
[----:B------:R-:W-:Y:S02]  /*0c30*/  LOP3.LUT R15, R4, 0xfffffffc, RZ, 0xc0, !PT ;  /* 0xfffffffc040f7812 */ /* 0x000fe400078ec0ff */
[----:B------:R-:W-:Y:S02]  /*0c40*/  SHF.R.S32.HI R4, RZ, 0x7, R3 ;  /* 0x00000007ff047819 */ /* 0x000fe40000011403 */
[----:B------:R-:W-:Y:S01]  /*0c50*/  LOP3.LUT R3, R3, 0xffffff80, RZ, 0xc0, !PT ;  /* 0xffffff8003037812 */ /* 0x000fe200078ec0ff */
[----:B------:R-:W-:Y:S01]  /*0c60*/  IMAD.IADD R15, R0, 0x1, -R15 ;  /* 0x00000001000f7824 */ /* 0x000fe200078e0a0f */
[----:B------:R-:W-:Y:S01]  /*0c70*/  LEA.HI R13, R13, R10, RZ, 0x2 ;  /* 0x0000000a0d0d7211 */ /* 0x000fe200078f10ff */
[----:B------:R-:W-:Y:S01]  /*0c80*/  IMAD.HI R12, R4, 0x55555556, RZ ;  /* 0x55555556040c7827 */ /* 0x000fe200078e02ff */
[----:B------:R-:W-:-:S02]  /*0c90*/  LOP3.LUT R7, R5, 0xfffffff0, RZ, 0xc0, !PT ;  /* 0xfffffff005077812 */ /* 0x000fc400078ec0ff */
[----:B------:R-:W-:Y:S01]  /*0ca0*/  LOP3.LUT R13, R13, 0xfffffffc, RZ, 0xc0, !PT ;  /* 0xfffffffc0d0d7812 */ /* 0x000fe200078ec0ff */
[C---:B------:R-:W-:Y:S01]  /*0cb0*/  IMAD.IADD R24, R0.reuse, 0x1, -R3 ;  /* 0x0000000100187824 */ /* 0x040fe200078e0a03 */
[----:B------:R-:W-:Y:S01]  /*0cc0*/  LOP3.LUT R11, R9, 0xfffffffe, RZ, 0xc0, !PT ;  /* 0xfffffffe090b7812 */ /* 0x000fe200078ec0ff */
[----:B------:R-:W-:Y:S01]  /*0cd0*/  IMAD.IADD R7, R0, 0x1, -R7 ;  /* 0x0000000100077824 */ /* 0x000fe200078e0a07 */
[----:B------:R-:W-:Y:S01]  /*0ce0*/  LEA.HI R3, R12, R12, RZ, 0x1 ;  /* 0x0000000c0c037211 */ /* 0x000fe200078f08ff */
[----:B------:R-:W-:Y:S01]  /*0cf0*/  IMAD.IADD R13, R10, 0x1, -R13 ;  /* 0x000000010a0d7824 */ /* 0x000fe200078e0a0d */
[----:B------:R-:W-:Y:S01]  /*0d00*/  SHF.R.S32.HI R10, RZ, 0x1f, R24 ;  /* 0x0000001fff0a7819 */ /* 0x000fe20000011418 */
[----:B------:R-:W-:Y:S01]  /*0d10*/  IMAD.IADD R11, R0, 0x1, -R11 ;  /* 0x00000001000b7824 */ /* 0x000fe200078e0a0b */
[----:B------:R-:W-:Y:S01]  /*0d20*/  SHF.R.S32.HI R0, RZ, 0x1f, R7 ;  /* 0x0000001fff007819 */ /* 0x000fe20000011407 */
[----:B------:R-:W-:Y:S01]  /*0d30*/  IMAD R12, R3, -0x3, R4 ;  /* 0xfffffffd030c7824 */ /* 0x000fe200078e0204 */
[----:B------:R-:W-:Y:S01]  /*0d40*/  LEA.HI R14, R10, R24, RZ, 0x2 ;  /* 0x000000180a0e7211 */ /* 0x000fe200078f10ff */
[----:B------:R-:W-:Y:S01]  /*0d50*/  IMAD.SHL.U32 R156, R11, 0x4, RZ ;  /* 0x000000040b9c7824 */ /* 0x000fe200078e00ff */
[----:B------:R-:W-:Y:S01]  /*0d60*/  SHF.R.S32.HI R136, RZ, 0x1, R9 ;  /* 0x00000001ff887819 */ /* 0x000fe20000011409 */
[----:B------:R-:W-:Y:S01]  /*0d70*/  STL [R1+0x60], R24 ;  /* 0x0000601801007387 */ /* 0x000fe20000100800 */
[--C-:B------:R-:W-:Y:S01]  /*0d80*/  SHF.R.S32.HI R3, RZ, 0x2, R14.reuse ;  /* 0x00000002ff037819 */ /* 0x100fe2000001140e */
[----:B------:R-:W-:Y:S01]  /*0d90*/  IMAD.SHL.U32 R13, R13, 0x40, RZ ;  /* 0x000000400d0d7824 */ /* 0x000fe200078e00ff */
[----:B------:R-:W-:Y:S01]  /*0da0*/  SHF.R.S32.HI R4, RZ, 0x1f, R14 ;  /* 0x0000001fff047819 */ /* 0x000fe2000001140e */
[----:B------:R-:W-:Y:S01]  /*0db0*/  IMAD.SHL.U32 R22, R11, 0x8, RZ ;  /* 0x000000080b167824 */ /* 0x000fe200078e00ff */
[----:B------:R-:W-:-:S02]  /*0dc0*/  SHF.R.S32.HI R6, RZ, 0x4, R5 ;  /* 0x00000004ff067819 */ /* 0x000fc40000011405 */
[----:B------:R-:W-:Y:S02]  /*0dd0*/  LEA.HI R0, R0, R7, RZ, 0x3 ;  /* 0x0000000700007211 */ /* 0x000fe400078f18ff */
[----:B------:R-:W-:Y:S02]  /*0de0*/  LEA.HI R9, R9, R136, RZ, 0x1 ;  /* 0x0000008809097211 */ /* 0x000fe400078f08ff */
[----:B------:R-:W-:Y:S02]  /*0df0*/  LEA.HI R16, R4, R3, RZ, 0x3 ;  /* 0x0000000304107211 */ /* 0x000fe400078f18ff */
[----:B------:R-:W-:Y:S02]  /*0e00*/  LEA.HI R5, R5, R6, RZ, 0x1 ;  /* 0x0000000605057211 */ /* 0x000fe400078f08ff */
[----:B------:R-:W-:Y:S02]  /*0e10*/  LOP3.LUT R4, R0, 0xfffffff8, RZ, 0xc0, !PT ;  /* 0xfffffff800047812 */ /* 0x000fe400078ec0ff */
[----:B------:R-:W-:-:S02]  /*0e20*/  LOP3.LUT R9, R9, 0x7fffffe, RZ, 0xc0, !PT ;  /* 0x07fffffe09097812 */ /* 0x000fc400078ec0ff */
[----:B------:R-:W-:Y:S01]  /*0e30*/  LOP3.LUT R16, R16, 0xfffffff8, RZ, 0xc0, !PT ;  /* 0xfffffff810107812 */ /* 0x000fe200078ec0ff */
[----:B------:R-:W-:Y:S01]  /*0e40*/  IMAD.IADD R4, R7, 0x1, -R4 ;  /* 0x0000000107047824 */ /* 0x000fe200078e0a04 */
[----:B------:R-:W-:Y:S01]  /*0e50*/  LOP3.LUT R5, R5, 0x1ffffffe, RZ, 0xc0, !PT ;  /* 0x1ffffffe05057812 */ /* 0x000fe200078ec0ff */
[----:B------:R-:W-:Y:S01]  /*0e60*/  IMAD.IADD R9, R136, 0x1, -R9 ;  /* 0x0000000188097824 */ /* 0x000fe200078e0a09 */
[----:B------:R-:W-:Y:S01]  /*0e70*/  SHF.R.S32.HI R8, RZ, 0x5, R8 ;  /* 0x00000005ff087819 */ /* 0x000fe20000011408 */
[----:B------:R-:W-:Y:S01]  /*0e80*/  IMAD.IADD R16, R3, 0x1, -R16 ;  /* 0x0000000103107824 */ /* 0x000fe200078e0a10 */
[----:B------:R-:W-:Y:S01]  /*0e90*/  LEA.HI R10, R10, R24, RZ, 0x5 ;  /* 0x000000180a0a7211 */ /* 0x000fe200078f28ff */
[----:B------:R-:W-:Y:S01]  /*0ea0*/  IMAD.IADD R5, R6, 0x1, -R5 ;  /* 0x0000000106057824 */ /* 0x000fe200078e0a05 */
[C---:B------:R-:W-:Y:S01]  /*0eb0*/  R2P PR, R4.reuse, 0x6 ;  /* 0x0000000604007804 */ /* 0x040fe20000000000 */
[----:B------:R-:W-:Y:S01]  /*0ec0*/  IMAD.SHL.U32 R3, R4, 0x40, RZ ;  /* 0x0000004004037824 */ /* 0x000fe200078e00ff */
[----:B------:R-:W-:Y:S01]  /*0ed0*/  LOP3.LUT R14, R14, 0x7ffffffc, RZ, 0xc0, !PT ;  /* 0x7ffffffc0e0e7812 */ /* 0x000fe200078ec0ff */
[----:B------:R-:W-:Y:S01]  /*0ee0*/  IMAD R21, R6, 0x8, R9 ;  /* 0x0000000806157824 */ /* 0x000fe200078e0209 */
[----:B------:R-:W-:Y:S01]  /*0ef0*/  LEA.HI R17, R15, R15, RZ, 0x1 ;  /* 0x0000000f0f117211 */ /* 0x000fe200078f08ff */
[----:B------:R-:W-:Y:S01]  /*0f00*/  IMAD.SHL.U32 R6, R0, 0x40, RZ ;  /* 0x0000004000067824 */ /* 0x000fe200078e00ff */
[----:B------:R-:W-:Y:S01]  /*0f10*/  LOP3.LUT R3, R3, 0x1c0, RZ, 0xc0, !PT ;  /* 0x000001c003037812 */ /* 0x000fe200078ec0ff */
[----:B------:R-:W-:Y:S01]  /*0f20*/  IMAD.SHL.U32 R0, R5, 0x8, RZ ;  /* 0x0000000805007824 */ /* 0x000fe200078e00ff */
[----:B------:R-:W-:Y:S01]  /*0f30*/  LOP3.LUT R20, R17, 0x1ffffffe, RZ, 0xc0, !PT ;  /* 0x1ffffffe11147812 */ /* 0x000fe200078ec0ff */
[----:B------:R-:W-:Y:S01]  /*0f40*/  IMAD R9, R8, 0x10, R7 ;  /* 0x0000001008097824 */ /* 0x000fe200078e0207 */
[----:B------:R-:W-:Y:S01]  /*0f50*/  SHF.R.S32.HI R7, RZ, 0x5, R10 ;  /* 0x00000005ff077819 */ /* 0x000fe2000001140a */
[----:B------:R-:W-:Y:S01]  /*0f60*/  VIADD R4, R156, 0x10 ;  /* 0x000000109c047836 */ /* 0x000fe20000000000 */
[--C-:B------:R-:W-:Y:S01]  /*0f70*/  LOP3.LUT R5, R3, 0x8, R0.reuse, 0xf8, !PT ;  /* 0x0000000803057812 */ /* 0x100fe200078ef800 */
[----:B------:R-:W-:Y:S01]  /*0f80*/  IMAD.U32 R0, R9, 0x20, R0 ;  /* 0x0000002009007824 */ /* 0x000fe200078e0000 */
[----:B------:R-:W-:Y:S01]  /*0f90*/  LOP3.LUT R6, R6, 0x7ffffe00, RZ, 0xc0, !PT ;  /* 0x7ffffe0006067812 */ /* 0x000fe200078ec0ff */
[----:B------:R-:W-:Y:S01]  /*0fa0*/  IMAD R7, R7, 0x10, R16 ;  /* 0x0000001007077824 */ /* 0x000fe200078e0210 */
[----:B------:R-:W-:Y:S01]  /*0fb0*/  SHF.R.U32.HI R10, RZ, 0x3, R3 ;  /* 0x00000003ff0a7819 */ /* 0x000fe20000011603 */
[----:B------:R-:W-:Y:S01]  /*0fc0*/  IMAD.IADD R14, R24, 0x1, -R14 ;  /* 0x00000001180e7824 */ /* 0x000fe200078e0a0e */
[----:B------:R0:W-:Y:S01]  /*0fd0*/  STL [R1+0x68], R0 ;  /* 0x0000680001007387 */ /* 0x0001e20000100800 */
[----:B------:R-:W-:Y:S01]  /*0fe0*/  IMAD R3, R12, 0x40, R7 ;  /* 0x000000400c037824 */ /* 0x000fe200078e0207 */
[----:B------:R-:W-:Y:S01]  /*0ff0*/  LOP3.LUT R5, R5, R10, RZ, 0x3c, !PT ;  /* 0x0000000a05057212 */ /* 0x000fe200078e3cff */
[----:B------:R-:W-:Y:S01]  /*1000*/  IMAD R6, R8, 0x400, R6 ;  /* 0x0000040008067824 */ /* 0x000fe200078e0206 */
[----:B------:R-:W-:Y:S01]  /*1010*/  SEL R141, R141, 0xffffffc0, !P2 ;  /* 0xffffffc08d8d7807 */ /* 0x000fe20005000000 */
[----:B------:R-:W-:Y:S01]  /*1020*/  IMAD.SHL.U32 R12, R21, 0x20, RZ ;  /* 0x00000020150c7824 */ /* 0x000fe200078e00ff */
[----:B------:R1:W-:Y:S01]  /*1030*/  STL [R1+0x64], R3 ;  /* 0x0000640301007387 */ /* 0x0003e20000100800 */
[----:B------:R-:W-:Y:S01]  /*1040*/  IMAD.IADD R5, R6, 0x1, R5 ;  /* 0x0000000106057824 */ /* 0x000fe200078e0205 */
[----:B------:R-:W-:Y:S01]  /*1050*/  CS2R R16, SRZ ;  /* 0x0000000000107805 */ /* 0x000fe2000001ff00 */
[C---:B------:R-:W-:Y:S01]  /*1060*/  VIADD R6, R156.reuse, 0x8 ;  /* 0x000000089c067836 */ /* 0x040fe20000000000 */
[----:B0-----:R-:W-:Y:S01]  /*1070*/  SHF.R.S32.HI R0, RZ, 0x1f, R136 ;  /* 0x0000001fff007819 */ /* 0x001fe20000011488 */
[----:B------:R-:W-:Y:S01]  /*1080*/  VIADD R0, R156, 0x20 ;  /* 0x000000209c007836 */ /* 0x000fe20000000000 */
[----:B------:R-:W-:Y:S01]  /*1090*/  STL [R1+0x58], RZ ;  /* 0x000058ff01007387 */ /* 0x000fe20000100800 */
[----:B------:R-:W-:-:S02]  /*10a0*/  IMAD.SHL.U32 R137, R14, 0x2, RZ ;  /* 0x000000020e897824 */ /* 0x000fc400078e00ff */
[----:B------:R-:W-:Y:S01]  /*10b0*/  IMAD R140, R5, 0x2, R2 ;  /* 0x00000002058c7824 */ /* 0x000fe200078e0202 */
[----:B------:R0:W-:Y:S01]  /*10c0*/  STL [R1+0x2c], R4 ;  /* 0x00002c0401007387 */ /* 0x0001e20000100800 */
[----:B------:R-:W-:Y:S02]  /*10d0*/  VIADD R10, R137, 0x10 ;  /* 0x00000010890a7836 */ /* 0x000fe40000000000 */
[----:B------:R-:W-:Y:S01]  /*10e0*/  VIADD R142, R140, 0x21800 ;  /* 0x000218008c8e7836 */ /* 0x000fe20000000000 */
[----:B------:R2:W-:Y:S01]  /*10f0*/  STL [R1+0x28], R0 ;  /* 0x0000280001007387 */ /* 0x0005e20000100800 */
[----:B------:R-:W-:Y:S02]  /*1100*/  IMAD.IADD R20, R15, 0x1, -R20 ;  /* 0x000000010f147824 */ /* 0x000fe400078e0a14 */
[----:B------:R-:W-:Y:S01]  /*1110*/  VIADD R9, R137, 0x18 ;  /* 0x0000001889097836 */ /* 0x000fe20000000000 */
[----:B------:R3:W-:Y:S01]  /*1120*/  STL [R1+0x30], R6 ;  /* 0x0000300601007387 */ /* 0x0007e20000100800 */
[----:B-1----:R-:W-:Y:S01]  /*1130*/  IMAD R3, R20, 0x8, R3 ;  /* 0x0000000814037824 */ /* 0x002fe200078e0203 */
[----:B0-----:R-:W-:Y:S01]  /*1140*/  LOP3.LUT R4, R13, 0xc0, RZ, 0xc0, !PT ;  /* 0x000000c00d047812 */ /* 0x001fe200078ec0ff */
[C---:B------:R-:W-:Y:S01]  /*1150*/  VIADD R11, R137.reuse, 0x8 ;  /* 0x00000008890b7836 */ /* 0x040fe20000000000 */
[----:B------:R-:W-:Y:S01]  /*1160*/  SHF.R.S32.HI R5, RZ, 0x1f, R9 ;  /* 0x0000001fff057819 */ /* 0x000fe20000011409 */
[----:B------:R-:W-:-:S02]  /*1170*/  VIADD R8, R137, 0x20 ;  /* 0x0000002089087836 */ /* 0x000fc40000000000 */
[C---:B--2---:R-:W-:Y:S01]  /*1180*/  VIADD R0, R156.reuse, 0x18 ;  /* 0x000000189c007836 */ /* 0x044fe20000000000 */
[----:B------:R-:W-:Y:S01]  /*1190*/  STL [R1+0x8], R4 ;  /* 0x0000080401007387 */ /* 0x000fe20000100800 */
[C---:B------:R-:W-:Y:S01]  /*11a0*/  VIADD R7, R137.reuse, 0x28 ;  /* 0x0000002889077836 */ /* 0x040fe20000000000 */
[----:B------:R-:W-:Y:S01]  /*11b0*/  SHF.R.S32.HI R11, RZ, 0x1f, R11 ;  /* 0x0000001fff0b7819 */ /* 0x000fe2000001140b */
[----:B---3--:R-:W-:Y:S01]  /*11c0*/  VIADD R6, R156, 0x28 ;  /* 0x000000289c067836 */ /* 0x008fe20000000000 */
[----:B------:R0:W-:Y:S01]  /*11d0*/  STL [R1+0x34], R0 ;  /* 0x0000340001007387 */ /* 0x0001e20000100800 */
[----:B------:R-:W-:Y:S01]  /*11e0*/  VIADD R13, R137, 0x40 ;  /* 0x00000040890d7836 */ /* 0x000fe20000000000 */
[----:B------:R-:W-:Y:S02]  /*11f0*/  SHF.R.S32.HI R8, RZ, 0x1f, R8 ;  /* 0x0000001fff087819 */ /* 0x000fe40000011408 */
[----:B------:R1:W-:Y:S01]  /*1200*/  STL [R1+0x38], R6 ;  /* 0x0000380601007387 */ /* 0x0003e20000100800 */
[----:B------:R-:W-:-:S02]  /*1210*/  SHF.R.S32.HI R7, RZ, 0x1f, R7 ;  /* 0x0000001fff077819 */ /* 0x000fc40000011407 */
[----:B0-----:R-:W-:Y:S02]  /*1220*/  LOP3.LUT R0, R4, 0x8, R22, 0xf8, !PT ;  /* 0x0000000804007812 */ /* 0x001fe400078ef816 */
[----:B------:R-:W-:Y:S01]  /*1230*/  SHF.R.U32.HI R4, RZ, 0x3, R4 ;  /* 0x00000003ff047819 */ /* 0x000fe20000011604 */
[----:B-1----:R-:W-:-:S03]  /*1240*/  VIADD R6, R137, 0x30 ;  /* 0x0000003089067836 */ /* 0x002fc60000000000 */
[----:B------:R-:W-:Y:S01]  /*1250*/  LOP3.LUT R0, R0, R4, RZ, 0x3c, !PT ;  /* 0x0000000400007212 */ /* 0x000fe200078e3cff */
[----:B------:R0:W-:Y:S01]  /*1260*/  STL [R1+0x10], R4 ;  /* 0x0000100401007387 */ /* 0x0001e20000100800 */
[----:B------:R-:W-:-:S03]  /*1270*/  SHF.R.S32.HI R5, RZ, 0x1f, R6 ;  /* 0x0000001fff057819 */ /* 0x000fc60000011406 */
[----:B------:R-:W-:Y:S01]  /*1280*/  IMAD.IADD R0, R12, 0x1, R0 ;  /* 0x000000010c007824 */ /* 0x000fe200078e0200 */
[----:B------:R-:W-:Y:S04]  /*1290*/  STL [R1+0x14], R12 ;  /* 0x0000140c01007387 */ /* 0x000fe80000100800 */
[----:B------:R1:W-:Y:S01]  /*12a0*/  STL [R1+0x48], R0 ;  /* 0x0000480001007387 */ /* 0x0003e20000100800 */
[----:B0-----:R-:W-:Y:S01]  /*12b0*/  SHF.R.S32.HI R4, RZ, 0x1f, R137 ;  /* 0x0000001fff047819 */ /* 0x001fe20000011489 */
[----:B------:R-:W-:-:S05]  /*12c0*/  VIADD R4, R137, 0x38 ;  /* 0x0000003889047836 */ /* 0x000fca0000000000 */
[----:B------:R-:W-:Y:S02]  /*12d0*/  SHF.R.S32.HI R4, RZ, 0x1f, R4 ;  /* 0x0000001fff047819 */ /* 0x000fe40000011404 */
[----:B-1----:R-:W-:Y:S01]  /*12e0*/  SHF.R.S32.HI R0, RZ, 0x1f, R10 ;  /* 0x0000001fff007819 */ /* 0x002fe2000001140a */
[----:B------:R-:W-:Y:S02]  /*12f0*/  VIADD R0, R140, 0x21820 ;  /* 0x000218208c007836 */ /* 0x000fe40000000000 */
[C---:B------:R-:W-:Y:S02]  /*1300*/  @P1 VIADD R0, R142.reuse, 0xffffffe0 ;  /* 0xffffffe08e001836 */ /* 0x040fe40000000000 */
[----:B------:R-:W-:Y:S02]  /*1310*/  IMAD.IADD R142, R142, 0x1, R141 ;  /* 0x000000018e8e7824 */ /* 0x000fe400078e028d */
[----:B------:R-:W-:Y:S01]  /*1320*/  IMAD.IADD R141, R141, 0x1, R0 ;  /* 0x000000018d8d7824 */ /* 0x000fe200078e0200 */
[----:B------:R0:W-:Y:S04]  /*1330*/  STL [R1+0x20], R0 ;  /* 0x0000200001007387 */ /* 0x0001e80000100800 */
[----:B------:R1:W-:Y:S01]  /*1340*/  STL [R1+0x40], R3 ;  /* 0x0000400301007387 */ /* 0x0003e20000100800 */
[----:B0-----:R-:W-:-:S05]  /*1350*/  VIADD R0, R0, 0x6000 ;  /* 0x0000600000007836 */ /* 0x001fca0000000000 */
[----:B------:R1:W-:Y:S02]  /*1360*/  STL [R1+0x24], R0 ;  /* 0x0000240001007387 */ /* 0x0003e40000100800 */
.L_x_10949:
[----:B------:R-:W-:Y:S05]  /*1370*/  YIELD ;  /* 0x0000000000007946 */ /* 0x000fea0003800000 */
[----:B------:R-:W-:Y:S01]  /*1380*/  ULDC.64 UR4, c[0x0][0xa28] ;  /* 0x00028a0000047ab9 */ /* 0x000fe20000000a00 */
[----:B0-23-5:R-:W0:Y:S01]  /*1390*/  LDC.64 R6, c[0x0][0xa08] ;  /* 0x00028200ff067b82 */ /* 0x02de220000000a00 */
[----:B------:R-:W-:Y:S01]  /*13a0*/  ISETP.NE.U32.AND P1, PT, RZ, UR4, PT ;  /* 0x00000004ff007c0c */ /* 0x000fe2000bf25070 */
[----:B----4-:R-:W-:Y:S02]  /*13b0*/  IMAD.MOV.U32 R13, RZ, RZ, RZ ;  /* 0x000000ffff0d7224 */ /* 0x010fe400078e00ff */
[----:B------:R-:W-:Y:S01]  /*13c0*/  IMAD.MOV.U32 R27, RZ, RZ, RZ ;  /* 0x000000ffff1b7224 */ /* 0x000fe200078e00ff */
[----:B------:R-:W-:Y:S01]  /*13d0*/  ISETP.NE.AND.EX P1, PT, RZ, UR5, PT, P1 ;  /* 0x00000005ff007c0c */ /* 0x000fe2000bf25310 */
[----:B------:R-:W-:-:S02]  /*13e0*/  ULDC.64 UR4, c[0x0][0xa18] ;  /* 0x0002860000047ab9 */ /* 0x000fc40000000a00 */
[----:B------:R-:W-:-:S04]  /*13f0*/  ISETP.NE.U32.AND P2, PT, RZ, UR4, PT ;  /* 0x00000004ff007c0c */ /* 0x000fc8000bf45070 */
[----:B------:R-:W-:Y:S01]  /*1400*/  ISETP.NE.AND.EX P2, PT, RZ, UR5, PT, P2 ;  /* 0x00000005ff007c0c */ /* 0x000fe2000bf45320 */
[----:B------:R-:W-:Y:S02]  /*1410*/  ULDC.64 UR4, c[0x0][0xa08] ;  /* 0x0002820000047ab9 */ /* 0x000fe40000000a00 */
[----:B------:R-:W-:-:S03]  /*1420*/  ISETP.NE.U32.AND P0, PT, RZ, UR4, PT ;  /* 0x00000004ff007c0c */ /* 0x000fc6000bf05070 */
[----:B------:R-:W2:Y:S01]  /*1430*/  @P1 LDC.64 R4, c[0x0][0xa28] ;  /* 0x00028a00ff041b82 */ /* 0x000ea20000000a00 */
[----:B------:R-:W-:Y:S01]  /*1440*/  ISETP.NE.AND.EX P0, PT, RZ, UR5, PT, P0 ;  /* 0x00000005ff007c0c */ /* 0x000fe2000bf05300 */
[----:B0-----:R-:W-:-:S06]  /*1450*/  IMAD.WIDE R10, R75, 0x4, R6 ;  /* 0x000000044b0a7825 */ /* 0x001fcc00078e0206 */
[----:B------:R-:W0:Y:S01]  /*1460*/  @P2 LDC.64 R8, c[0x0][0xa18] ;  /* 0x00028600ff082b82 */ /* 0x000e220000000a00 */
[----:B------:R-:W-:Y:S02]  /*1470*/  ULDC UR4, c[0x0][0x288] ;  /* 0x0000a20000047ab9 */ /* 0x000fe40000000800 */
[----:B------:R-:W-:Y:S01]  /*1480*/  IMAD.U32 R138, RZ, RZ, UR4 ;  /* 0x00000004ff8a7e24 */ /* 0x000fe2000f8e00ff */
[----:B------:R-:W-:Y:S02]  /*1490*/  ULDC.64 UR4, c[0x0][0x418] ;  /* 0x0001060000047ab9 */ /* 0x000fe40000000a00 */
[----:B------:R3:W5:Y:S01]  /*14a0*/  @P0 LDG.E R27, desc[UR40][R10.64] ;  /* 0x000000280a1b0981 */ /* 0x000762000c1e1900 */
[----:B--2---:R-:W-:-:S05]  /*14b0*/  @P1 IMAD.WIDE R4, R75, 0x4, R4 ;  /* 0x000000044b041825 */ /* 0x004fca00078e0204 */
        /* <DEDUP_REMOVED lines=12> */
[----:B---3--:R-:W-:Y:S06]  /*1580*/  @P2 BRA `(.L_x_10734) ;  /* 0x0000000000242947 */ /* 0x008fec0003800000 */
[----:B------:R-:W-:Y:S02]  /*1590*/  ULDC.64 UR4, c[0x0][0xa00] ;  /* 0x0002800000047ab9 */ /* 0x000fe40000000a00 */
[----:B------:R-:W-:-:S04]  /*15a0*/  ISETP.NE.U32.AND P1, PT, RZ, UR4, PT ;  /* 0x00000004ff007c0c */ /* 0x000fc8000bf25070 */
[----:B------:R-:W-:-:S13]  /*15b0*/  ISETP.NE.AND.EX P1, PT, RZ, UR5, PT, P1 ;  /* 0x00000005ff007c0c */ /* 0x000fda000bf25310 */
[----:B------:R-:W-:Y:S05]  /*15c0*/  @!P1 BRA `(.L_x_10734) ;  /* 0x0000000000149947 */ /* 0x000fea0003800000 */
[----:B------:R-:W0:Y:S02]  /*15d0*/  LDC.64 R4, c[0x0][0xa00] ;  /* 0x00028000ff047b82 */ /* 0x000e240000000a00 */
[----:B0-----:R-:W-:-:S05]  /*15e0*/  IMAD.WIDE R4, R75, 0x4, R4 ;  /* 0x000000044b047825 */ /* 0x001fca00078e0204 */
[----:B-----5:R-:W2:Y:S04]  /*15f0*/  LDG.E R138, desc[UR40][R4.64] ;  /* 0x00000028048a7981 */ /* 0x020ea8000c1e1900 */
[----:B-1----:R-:W2:Y:S02]  /*1600*/  LDG.E R3, desc[UR40][R4.64+0x4] ;  /* 0x0000042804037981 */ /* 0x002ea4000c1e1900 */
[----:B--2---:R-:W-:-:S07]  /*1610*/  IMAD.IADD R138, R3, 0x1, -R138 ;  /* 0x00000001038a7824 */ /* 0x004fce00078e0a8a */
.L_x_10734:
[C---:B------:R-:W-:Y:S01]  /*1620*/  LOP3.LUT R30, R74.reuse, 0xffff, RZ, 0xc0, !PT ;  /* 0x0000ffff4a1e7812 */ /* 0x040fe200078ec0ff */
[----:B------:R-:W-:Y:S01]  /*1630*/  ULDC.64 UR4, c[0x0][0xa20] ;  /* 0x0002880000047ab9 */ /* 0x000fe20000000a00 */
[----:B------:R0:W-:Y:S01]  /*1640*/  STL [R1+0x54], R75 ;  /* 0x0000544b01007387 */ /* 0x0001e20000100800 */
[----:B------:R-:W-:Y:S02]  /*1650*/  ISETP.NE.U32.AND P1, PT, RZ, UR4, PT ;  /* 0x00000004ff007c0c */ /* 0x000fe4000bf25070 */
[C---:B-1----:R-:W-:Y:S01]  /*1660*/  LOP3.LUT R3, R74.reuse, 0xff000000, RZ, 0xc0, !PT ;  /* 0xff0000004a037812 */ /* 0x042fe200078ec0ff */
[----:B------:R0:W-:Y:S01]  /*1670*/  STL [R1+0x4c], R30 ;  /* 0x00004c1e01007387 */ /* 0x0001e20000100800 */
[----:B------:R-:W-:Y:S02]  /*1680*/  ISETP.NE.AND.EX P1, PT, RZ, UR5, PT, P1 ;  /* 0x00000005ff007c0c */ /* 0x000fe4000bf25310 */
[----:B------:R-:W-:Y:S02]  /*1690*/  LOP3.LUT R0, R74, 0xff0000, RZ, 0xc0, !PT ;  /* 0x00ff00004a007812 */ /* 0x000fe400078ec0ff */
[----:B------:R-:W-:-:S04]  /*16a0*/  SHF.R.U32.HI R3, RZ, 0x8, R3 ;  /* 0x00000008ff037819 */ /* 0x000fc80000011603 */
[----:B------:R-:W-:-:S05]  /*16b0*/  LEA.HI R12, R0, R3, RZ, 0x10 ;  /* 0x00000003000c7211 */ /* 0x000fca00078f80ff */
[----:B0-----:R-:W-:Y:S05]  /*16c0*/  @!P1 BRA `(.L_x_10735) ;  /* 0x0000000000109947 */ /* 0x001fea0003800000 */
[----:B------:R-:W0:Y:S02]  /*16d0*/  LDC.64 R28, c[0x0][0xa20] ;  /* 0x00028800ff1c7b82 */ /* 0x000e240000000a00 */
[----:B0-----:R-:W-:-:S06]  /*16e0*/  IMAD.WIDE R28, R75, 0x4, R28 ;  /* 0x000000044b1c7825 */ /* 0x001fcc00078e021c */
[----:B------:R0:W5:Y:S01]  /*16f0*/  LDG.E R28, desc[UR40][R28.64] ;  /* 0x000000281c1c7981 */ /* 0x000162000c1e1900 */
[----:B------:R-:W-:Y:S05]  /*1700*/  BRA `(.L_x_10736) ;  /* 0x0000000000107947 */ /* 0x000fea0003800000 */
.L_x_10735:
[----:B------:R-:W-:Y:S05]  /*1710*/  @!P0 BRA `(.L_x_10736) ;  /* 0x00000000000c8947 */ /* 0x000fea0003800000 */
[----:B------:R-:W2:Y:S04]  /*1720*/  LDG.E R3, desc[UR40][R10.64] ;  /* 0x000000280a037981 */ /* 0x000ea8000c1e1900 */
[----:B------:R-:W2:Y:S02]  /*1730*/  LDG.E R28, desc[UR40][R10.64+0x4] ;  /* 0x000004280a1c7981 */ /* 0x000ea4000c1e1900 */
[----:B--2---:R-:W-:-:S07]  /*1740*/  IMAD.IADD R28, R28, 0x1, -R3 ;  /* 0x000000011c1c7824 */ /* 0x004fce00078e0a03 */
.L_x_10736:
[----:B------:R-:W-:Y:S01]  /*1750*/  ULDC.64 UR4, c[0x0][0xa10] ;  /* 0x0002840000047ab9 */ /* 0x000fe20000000a00 */
[----:B------:R-:W1:Y:S01]  /*1760*/  LDC R4, c[0x0][0x448] ;  /* 0x00011200ff047b82 */ /* 0x000e620000000800 */
[----:B------:R-:W-:-:S04]  /*1770*/  ISETP.NE.U32.AND P0, PT, RZ, UR4, PT ;  /* 0x00000004ff007c0c */ /* 0x000fc8000bf05070 */
[----:B------:R-:W-:Y:S01]  /*1780*/  ISETP.NE.AND.EX P0, PT, RZ, UR5, PT, P0 ;  /* 0x00000005ff007c0c */ /* 0x000fe2000bf05300 */
[----:B------:R-:W-:Y:S02]  /*1790*/  ULDC.64 UR4, c[0x0][0xa30] ;  /* 0x00028c0000047ab9 */ /* 0x000fe40000000a00 */
[----:B------:R-:W-:-:S04]  /*17a0*/  ISETP.NE.U32.AND P1, PT, RZ, UR4, PT ;  /* 0x00000004ff007c0c */ /* 0x000fc8000bf25070 */
[----:B------:R-:W-:-:S06]  /*17b0*/  ISETP.NE.AND.EX P1, PT, RZ, UR5, PT, P1 ;  /* 0x00000005ff007c0c */ /* 0x000fcc000bf25310 */
[----:B------:R-:W2:Y:S08]  /*17c0*/  @P0 LDC.64 R6, c[0x0][0xa10] ;  /* 0x00028400ff060b82 */ /* 0x000eb00000000a00 */
[----:B------:R-:W3:Y:S01]  /*17d0*/  @P1 LDC.64 R8, c[0x0][0xa30] ;  /* 0x00028c00ff081b82 */ /* 0x000ee20000000a00 */
[----:B--2---:R-:W-:-:S05]  /*17e0*/  @P0 IMAD.WIDE R6, R75, 0x4, R6 ;  /* 0x000000044b060825 */ /* 0x004fca00078e0206 */
[----:B------:R-:W2:Y:S04]  /*17f0*/  @P0 LDG.E R0, desc[UR40][R6.64] ;  /* 0x0000002806000981 */ /* 0x000ea8000c1e1900 */
[----:B------:R-:W2:Y:S01]  /*1800*/  @P0 LDG.E R3, desc[UR40][R6.64+0x4] ;  /* 0x0000042806030981 */ /* 0x000ea2000c1e1900 */
[----:B-----5:R-:W-:Y:S02]  /*1810*/  IMAD.MOV.U32 R106, RZ, RZ, R28 ;  /* 0x000000ffff6a7224 */ /* 0x020fe400078e001c */
[----:B---3--:R-:W-:-:S05]  /*1820*/  @P1 IMAD.WIDE R8, R75, 0x4, R8 ;  /* 0x000000044b081825 */ /* 0x008fca00078e0208 */
[----:B------:R3:W5:Y:S01]  /*1830*/  @P1 LDG.E R106, desc[UR40][R8.64] ;  /* 0x00000028086a1981 */ /* 0x000762000c1e1900 */
[----:B-1----:R-:W-:Y:S01]  /*1840*/  ISETP.NE.AND P1, PT, R4, 0x1, PT ;  /* 0x000000010400780c */ /* 0x002fe20003f25270 */
[----:B------:R-:W-:Y:S01]  /*1850*/  IMAD R14, R73, 0xc0, RZ ;  /* 0x000000c0490e7824 */ /* 0x000fe200078e02ff */
[----:B------:R-:W1:Y:S01]  /*1860*/  LDC.64 R4, c[0x0][0x9e0] ;  /* 0x00027800ff047b82 */ /* 0x000e620000000a00 */
[----:B------:R-:W-:-:S03]  /*1870*/  IMAD.IADD R13, R28, 0x1, -R13 ;  /* 0x000000011c0d7824 */ /* 0x000fc600078e0a0d */
[----:B------:R4:W-:Y:S07]  /*1880*/  STL [R1+0x18], R14 ;  /* 0x0000180e01007387 */ /* 0x0009ee0000100800 */
[----:B------:R-:W0:Y:S08]  /*1890*/  @P1 LDC R11, c[0x0][0x44c] ;  /* 0x00011300ff0b1b82 */ /* 0x000e300000000800 */
[----:B------:R-:W3:Y:S01]  /*18a0*/  @P1 LDC R10, c[0x0][0x450] ;  /* 0x00011400ff0a1b82 */ /* 0x000ee20000000800 */
[----:B-1----:R-:W-:Y:S01]  /*18b0*/  ISETP.GE.AND P2, PT, R5, 0x1, PT ;  /* 0x000000010500780c */ /* 0x002fe20003f46270 */
[----:B--2---:R-:W-:-:S02]  /*18c0*/  @P0 IMAD.IADD R24, R3, 0x1, -R0 ;  /* 0x0000000103180824 */ /* 0x004fc400078e0a00 */
[----:B------:R-:W-:Y:S02]  /*18d0*/  VIADD R0, R14, 0xbf ;  /* 0x000000bf0e007836 */ /* 0x000fe40000000000 */
[----:B------:R-:W-:Y:S02]  /*18e0*/  IMAD.IADD R139, R13, 0x1, R24 ;  /* 0x000000010d8b7824 */ /* 0x000fe400078e0218 */
[----:B0-----:R-:W-:-:S03]  /*18f0*/  @P1 IMAD.HI.U32 R3, R0, R11, RZ ;  /* 0x0000000b00031227 */ /* 0x001fc600078e00ff */
[C---:B------:R-:W-:Y:S01]  /*1900*/  IADD3 R7, R139.reuse, 0x1, -R138 ;  /* 0x000000018b077810 */ /* 0x040fe20007ffe88a */
[----:B------:R-:W-:Y:S01]  /*1910*/  IMAD.MOV.U32 R6, RZ, RZ, R0 ;  /* 0x000000ffff067224 */ /* 0x000fe200078e0000 */
[----:B---3--:R-:W-:Y:S01]  /*1920*/  @P1 SHF.R.U32.HI R6, RZ, R10, R3 ;  /* 0x0000000aff061219 */ /* 0x008fe20000011603 */
[----:B------:R-:W-:-:S04]  /*1930*/  VIADD R0, R139, 0x7f ;  /* 0x0000007f8b007836 */ /* 0x000fc80000000000 */
[----:B------:R-:W-:Y:S01]  /*1940*/  IMAD.IADD R9, R7, 0x1, R6 ;  /* 0x0000000107097824 */ /* 0x000fe200078e0206 */
[----:B------:R-:W-:-:S03]  /*1950*/  SHF.R.S32.HI R3, RZ, 0x1f, R0 ;  /* 0x0000001fff037819 */ /* 0x000fc60000011400 */
[----:B------:R-:W-:Y:S01]  /*1960*/  IMAD.IADD R4, R9, 0x1, R4 ;  /* 0x0000000109047824 */ /* 0x000fe200078e0204 */
[----:B------:R-:W-:-:S04]  /*1970*/  LEA.HI R3, R3, R0, RZ, 0x7 ;  /* 0x0000000003037211 */ /* 0x000fc800078f38ff */
[----:B------:R-:W-:Y:S01]  /*1980*/  SHF.R.S32.HI R112, RZ, 0x7, R3 ;  /* 0x00000007ff707819 */ /* 0x000fe20000011403 */
[----:B----4-:R-:W-:Y:S06]  /*1990*/  @!P2 BRA `(.L_x_10737) ;  /* 0x000000000048a947 */ /* 0x010fec0003800000 */
        /* <DEDUP_REMOVED lines=11> */
.L_x_10739:
[----:B------:R-:W-:-:S13]  /*1a50*/  ISETP.NE.AND P0, PT, R5, 0x1, PT ;  /* 0x000000010500780c */ /* 0x000fda0003f05270 */
[----:B------:R-:W0:Y:S02]  /*1a60*/  @P0 LDC.64 R6, c[0x0][0x9e8] ;  /* 0x00027a00ff060b82 */ /* 0x000e240000000a00 */
[----:B0-----:R-:W-:-:S05]  /*1a70*/  @P0 IMAD.HI.U32 R6, R0, R6, RZ ;  /* 0x0000000600060227 */ /* 0x001fca00078e00ff */
[----:B------:R-:W-:-:S07]  /*1a80*/  @P0 SHF.R.U32.HI R0, RZ, R7, R6 ;  /* 0x00000007ff000219 */ /* 0x000fce0000011606 */
.L_x_10740:
[----:B------:R-:W-:Y:S05]  /*1a90*/  BSYNC B0 ;  /* 0x0000000000007941 */ /* 0x000fea0003800000 */
.L_x_10738:
[----:B------:R-:W-:-:S05]  /*1aa0*/  IMAD R3, R0, R5, R5 ;  /* 0x0000000500037224 */ /* 0x000fca00078e0205 */
[----:B------:R-:W-:-:S07]  /*1ab0*/  VIMNMX R4, R4, R3, PT ;  /* 0x0000000304047248 */ /* 0x000fce0003fe0100 */
.L_x_10737:
        /* <DEDUP_REMOVED lines=25> */
.L_x_10743:
[----:B------:R-:W-:-:S13]  /*1c50*/  ISETP.NE.AND P0, PT, R5, 0x1, PT ;  /* 0x000000010500780c */ /* 0x000fda0003f05270 */
[----:B------:R-:W0:Y:S02]  /*1c60*/  @P0 LDC.64 R6, c[0x0][0x9e8] ;  /* 0x00027a00ff060b82 */ /* 0x000e240000000a00 */
[----:B0-----:R-:W-:-:S05]  /*1c70*/  @P0 IMAD.HI.U32 R4, R0, R6, RZ ;  /* 0x0000000600040227 */ /* 0x001fca00078e00ff */
[----:B------:R-:W-:-:S07]  /*1c80*/  @P0 SHF.R.U32.HI R0, RZ, R7, R4 ;  /* 0x00000007ff000219 */ /* 0x000fce0000011604 */
.L_x_10744:
[----:B------:R-:W-:Y:S05]  /*1c90*/  BSYNC B0 ;  /* 0x0000000000007941 */ /* 0x000fea0003800000 */
.L_x_10742:
[----:B------:R-:W-:-:S05]  /*1ca0*/  IMAD R0, R0, R5, RZ ;  /* 0x0000000500007224 */ /* 0x000fca00078e02ff */
[----:B------:R-:W-:-:S07]  /*1cb0*/  VIMNMX R3, R3, R0, !PT ;  /* 0x0000000003037248 */ /* 0x000fce0007fe0100 */
.L_x_10741:
        /* <DEDUP_REMOVED lines=43> */
.L_x_10746:
[----:B------:R-:W-:Y:S05]  /*1f70*/  BSYNC B0 ;  /* 0x0000000000007941 */ /* 0x000fea0003800000 */
.L_x_10745:
        /* <DEDUP_REMOVED lines=35> */
[----:B0----5:R-:W-:Y:S05]  /*21b0*/  CALL.ABS.NOINC R14 ;  /* 0x000000000e007343 */ /* 0x021fea0003c00000 */
.L_x_10749:
[----:B------:R-:W-:Y:S05]  /*21c0*/  BSYNC B6 ;  /* 0x0000000000067941 */ /* 0x000fea0003800000 */
.L_x_10748:
        /* <DEDUP_REMOVED lines=20> */
.L_x_10751:
[----:B------:R-:W-:Y:S05]  /*2310*/  BSYNC B6 ;  /* 0x0000000000067941 */ /* 0x000fea0003800000 */
.L_x_10750:
[----:B------:R-:W-:Y:S01]  /*2320*/  ULDC.64 UR4, c[0x0][0x9f8] ;  /* 0x00027e0000047ab9 */ /* 0x000fe20000000a00 */
[----:B------:R-:W2:Y:S01]  /*2330*/  LDL R32, [R1+0x8] ;  /* 0x0000080001207983 */ /* 0x000ea20000100800 */
[----:B------:R-:W-:Y:S01]  /*2340*/  ISETP.NE.U32.AND P0, PT, RZ, UR4, PT ;  /* 0x00000004ff007c0c */ /* 0x000fe2000bf05070 */
[----:B------:R-:W0:Y:S02]  /*2350*/  LDC.64 R10, c[0x0][0x300] ;  /* 0x0000c000ff0a7b82 */ /* 0x000e240000000a00 */
[----:B------:R-:W3:Y:S01]  /*2360*/  LDL R38, [R1+0x10] ;  /* 0x0000100001267983 */ /* 0x000ee20000100800 */
[----:B------:R-:W-:Y:S01]  /*2370*/  ISETP.NE.AND.EX P0, PT, RZ, UR5, PT, P0 ;  /* 0x00000005ff007c0c */ /* 0x000fe2000bf05300 */
[----:B------:R-:W1:Y:S01]  /*2380*/  S2R R20, SR_TID.X ;  /* 0x0000000000147919 */ /* 0x000e620000002100 */
[----:B------:R-:W-:Y:S01]  /*2390*/  IMAD.IADD R71, R27, 0x1, R28 ;  /* 0x000000011b477824 */ /* 0x000fe200078e021c */
[----:B------:R-:W-:Y:S01]  /*23a0*/  ULDC.64 UR4, c[0x0][0xa08] ;  /* 0x0002820000047ab9 */ /* 0x000fe20000000a00 */
[----:B------:R-:W-:Y:S01]  /*23b0*/  SHF.R.S32.HI R23, RZ, 0x1f, R22 ;  /* 0x0000001fff177819 */ /* 0x000fe20000011416 */
[----:B------:R-:W4:Y:S01]  /*23c0*/  LDL R37, [R1+0x14] ;  /* 0x0000140001257983 */ /* 0x000f220000100800 */
[----:B------:R-:W-:Y:S01]  /*23d0*/  SHF.R.S32.HI R34, RZ, 0x1f, R136 ;  /* 0x0000001fff227819 */ /* 0x000fe20000011488 */
[----:B------:R-:W0:Y:S08]  /*23e0*/  LDC R29, c[0x0][0x3f4] ;  /* 0x0000fd00ff1d7b82 */ /* 0x000e300000000800 */
[----:B------:R-:W1:Y:S02]  /*23f0*/  @P0 LDC.64 R4, c[0x0][0x9f8] ;  /* 0x00027e00ff040b82 */ /* 0x000e640000000a00 */
[----:B-1----:R-:W-:-:S05]  /*2400*/  @P0 IMAD.WIDE R4, R75, 0x4, R4 ;  /* 0x000000044b040825 */ /* 0x002fca00078e0204 */
[----:B------:R1:W2:Y:S01]  /*2410*/  @P0 LDG.E R75, desc[UR40][R4.64] ;  /* 0x00000028044b0981 */ /* 0x0002a2000c1e1900 */
[----:B------:R-:W-:Y:S01]  /*2420*/  SHF.R.S32.HI R13, RZ, 0x1f, R71 ;  /* 0x0000001fff0d7819 */ /* 0x000fe20000011447 */
[----:B------:R-:W-:Y:S01]  /*2430*/  VIADD R8, R20, 0xffffff80 ;  /* 0xffffff8014087836 */ /* 0x000fe20000000000 */
[----:B------:R-:W-:Y:S01]  /*2440*/  ISETP.NE.U32.AND P0, PT, RZ, UR4, PT ;  /* 0x00000004ff007c0c */ /* 0x000fe2000bf05070 */
[-C--:B0-----:R-:W-:Y:S01]  /*2450*/  IMAD.WIDE.U32 R6, R71, R10.reuse, RZ ;  /* 0x0000000a47067225 */ /* 0x081fe200078e00ff */
[----:B------:R-:W-:Y:S02]  /*2460*/  SHF.R.U32.HI R36, RZ, 0x7, R20 ;  /* 0x00000007ff247819 */ /* 0x000fe40000011614 */
[----:B------:R-:W-:Y:S01]  /*2470*/  SHF.R.S32.HI R9, RZ, 0x1f, R8 ;  /* 0x0000001fff097819 */ /* 0x000fe20000011408 */
[----:B------:R-:W-:Y:S01]  /*2480*/  IMAD R0, R13, R10, RZ ;  /* 0x0000000a0d007224 */ /* 0x000fe200078e02ff */
[----:B------:R-:W-:Y:S01]  /*2490*/  ISETP.NE.AND.EX P0, PT, RZ, UR5, PT, P0 ;  /* 0x00000005ff007c0c */ /* 0x000fe2000bf05300 */
[----:B------:R-:W-:Y:S01]  /*24a0*/  ULDC.64 UR4, c[0x0][0x308] ;  /* 0x0000c20000047ab9 */ /* 0x000fe20000000a00 */
[----:B------:R-:W-:Y:S01]  /*24b0*/  LEA.HI R9, R9, R8, RZ, 0x2 ;  /* 0x0000000809097211 */ /* 0x000fe200078f10ff */
[----:B------:R-:W-:Y:S01]  /*24c0*/  IMAD R3, R71, R11, R0 ;  /* 0x0000000b47037224 */ /* 0x000fe200078e0200 */
[----:B------:R-:W-:-:S02]  /*24d0*/  ISETP.NE.AND P6, PT, R36, 0x1, PT ;  /* 0x000000012400780c */ /* 0x000fc40003fc5270 */
[----:B------:R-:W-:Y:S01]  /*24e0*/  SHF.R.S32.HI R77, RZ, 0x2, R9 ;  /* 0x00000002ff4d7819 */ /* 0x000fe20000011409 */
[----:B------:R-:W-:Y:S01]  /*24f0*/  IMAD.IADD R7, R7, 0x1, R3 ;  /* 0x0000000107077824 */ /* 0x000fe200078e0203 */
[----:B------:R-:W-:Y:S01]  /*2500*/  SHF.R.S32.HI R8, RZ, 0x1f, R9 ;  /* 0x0000001fff087819 */ /* 0x000fe20000011409 */
[----:B-1----:R-:W-:-:S03]  /*2510*/  IMAD.WIDE.U32 R4, R30, UR4, R6 ;  /* 0x000000041e047c25 */ /* 0x002fc6000f8e0006 */
[----:B------:R-:W-:Y:S01]  /*2520*/  LEA.HI R8, R8, R77, RZ, 0x2 ;  /* 0x0000004d08087211 */ /* 0x000fe200078f10ff */
[----:B------:R-:W0:Y:S01]  /*2530*/  LDC.64 R6, c[0x0][0x408] ;  /* 0x00010200ff067b82 */ /* 0x000e220000000a00 */
[----:B------:R-:W-:Y:S01]  /*2540*/  IMAD R5, R30, UR5, R5 ;  /* 0x000000051e057c24 */ /* 0x000fe2000f8e0205 */
[----:B------:R-:W-:Y:S01]  /*2550*/  ULDC.64 UR4, c[0x0][0x310] ;  /* 0x0000c40000047ab9 */ /* 0x000fe20000000a00 */
[----:B------:R-:W-:-:S05]  /*2560*/  LOP3.LUT R8, R8, 0xfffffffc, RZ, 0xc0, !PT ;  /* 0xfffffffc08087812 */ /* 0x000fca00078ec0ff */
[----:B------:R-:W-:Y:S02]  /*2570*/  IMAD.IADD R77, R77, 0x1, -R8 ;  /* 0x000000014d4d7824 */ /* 0x000fe400078e0a08 */
[----:B------:R-:W-:-:S04]  /*2580*/  IMAD R8, R34, R10, RZ ;  /* 0x0000000a22087224 */ /* 0x000fc800078e02ff */
[----:B------:R-:W-:Y:S01]  /*2590*/  IMAD R95, R136, R11, R8 ;  /* 0x0000000b885f7224 */ /* 0x000fe200078e0208 */
[----:B------:R-:W-:Y:S01]  /*25a0*/  LOP3.LUT R18, R18, 0xfffffffd, RZ, 0xc0, !PT ;  /* 0xfffffffd12127812 */ /* 0x000fe200078ec0ff */
[C---:B------:R-:W-:Y:S02]  /*25b0*/  VIADD R72, R22.reuse, 0x30 ;  /* 0x0000003016487836 */ /* 0x040fe40000000000 */
[----:B------:R-:W-:Y:S02]  /*25c0*/  VIADD R27, R22, 0x40 ;  /* 0x00000040161b7836 */ /* 0x000fe40000000000 */
[----:B0-----:R-:W-:-:S04]  /*25d0*/  IMAD R12, R34, R6, RZ ;  /* 0x00000006220c7224 */ /* 0x001fc800078e02ff */
[C---:B------:R-:W-:Y:S01]  /*25e0*/  IMAD R31, R136.reuse, R7, R12 ;  /* 0x00000007881f7224 */ /* 0x040fe200078e020c */
[----:B------:R-:W-:Y:S01]  /*25f0*/  SHF.R.S32.HI R157, RZ, 0x1f, R156 ;  /* 0x0000001fff9d7819 */ /* 0x000fe2000001149c */
[----:B------:R-:W-:-:S04]  /*2600*/  IMAD.WIDE.U32 R62, R136, R6, R22 ;  /* 0x00000006883e7225 */ /* 0x000fc800078e0016 */
[----:B------:R-:W-:-:S04]  /*2610*/  IMAD.WIDE.U32 R64, R136, R6, R156 ;  /* 0x0000000688407225 */ /* 0x000fc800078e009c */
[----:B------:R-:W-:Y:S02]  /*2620*/  IMAD.IADD R63, R63, 0x1, R31 ;  /* 0x000000013f3f7824 */ /* 0x000fe400078e021f */
[----:B------:R-:W-:Y:S02]  /*2630*/  IMAD.IADD R65, R31, 0x1, R65 ;  /* 0x000000011f417824 */ /* 0x000fe400078e0241 */
[----:B------:R-:W-:Y:S01]  /*2640*/  VIADD R82, R22, 0x50 ;  /* 0x0000005016527836 */ /* 0x000fe20000000000 */
[----:B------:R-:W-:Y:S01]  /*2650*/  SHF.L.U64.HI R98, R6, 0x7, R7 ;  /* 0x0000000706627819 */ /* 0x000fe20000010207 */
[----:B-----5:R-:W-:Y:S01]  /*2660*/  IMAD.WIDE.U32 R62, R106, R6, R62 ;  /* 0x000000066a3e7225 */ /* 0x020fe200078e003e */
[----:B------:R-:W-:-:S03]  /*2670*/  SHF.L.U64.HI R97, R10, 0x7, R11 ;  /* 0x000000070a617819 */ /* 0x000fc6000001020b */
[----:B------:R-:W-:-:S04]  /*2680*/  IMAD.WIDE.U32 R64, R106, R6, R64 ;  /* 0x000000066a407225 */ /* 0x000fc800078e0040 */
[----:B------:R-:W-:Y:S02]  /*2690*/  VIADD R111, R36, 0x8 ;  /* 0x00000008246f7836 */ /* 0x000fe40000000000 */
[----:B------:R-:W-:Y:S01]  /*26a0*/  IMAD.SHL.U32 R108, R29, 0x2, RZ ;  /* 0x000000021d6c7824 */ /* 0x000fe200078e00ff */
        /* <DEDUP_REMOVED lines=8> */
[----:B------:R-:W-:Y:S01]  /*2730*/  VIADD R0, R22, 0x10 ;  /* 0x0000001016007836 */ /* 0x000fe20000000000 */
[----:B------:R-:W-:Y:S01]  /*2740*/  ULDC.64 UR6, c[0x0][0x338] ;  /* 0x0000ce0000067ab9 */ /* 0x000fe20000000a00 */
[--C-:B------:R-:W-:Y:S01]  /*2750*/  IMAD.WIDE.U32 R60, R30, UR4, R22.reuse ;  /* 0x000000041e3c7c25 */ /* 0x100fe2000f8e0016 */
[----:B------:R-:W-:Y:S01]  /*2760*/  ULDC UR4, c[0x0][0x2f4] ;  /* 0x0000bd0000047ab9 */ /* 0x000fe20000000800 */
[----:B------:R-:W-:Y:S01]  /*2770*/  @!P6 BAR.SYNC.DEFER_BLOCKING 0x9, 0x100 ;  /* 0x024400000000eb1d */ /* 0x000fe20000010000 */
[----:B------:R-:W-:Y:S01]  /*2780*/  ISETP.GE.AND P1, PT, R0, UR4, PT ;  /* 0x0000000400007c0c */ /* 0x000fe2000bf26270 */
[----:B------:R-:W-:Y:S01]  /*2790*/  IMAD.WIDE.U32 R4, R136, R10, R22 ;  /* 0x0000000a88047225 */ /* 0x000fe200078e0016 */
[----:B------:R-:W-:-:S02]  /*27a0*/  ISETP.GE.AND P0, PT, R22, UR4, PT ;  /* 0x0000000416007c0c */ /* 0x000fc4000bf06270 */
[----:B------:R-:W-:Y:S01]  /*27b0*/  SEL R8, RZ, 0xffffffff, P1 ;  /* 0xffffffffff087807 */ /* 0x000fe20000800000 */
[----:B------:R-:W-:Y:S01]  /*27c0*/  IMAD.IADD R3, R21, 0x1, R3 ;  /* 0x0000000115037824 */ /* 0x000fe200078e0203 */
[----:B------:R-:W-:Y:S01]  /*27d0*/  IADD3 R96, P1, R20, R4, RZ ;  /* 0x0000000414607210 */ /* 0x000fe20007f3e0ff */
[----:B------:R-:W-:Y:S01]  /*27e0*/  IMAD R61, R30, UR5, R61 ;  /* 0x000000051e3d7c24 */ /* 0x000fe2000f8e023d */
[----:B------:R-:W-:Y:S01]  /*27f0*/  SEL R4, RZ, 0x1, P0 ;  /* 0x00000001ff047807 */ /* 0x000fe20000000000 */
[----:B------:R-:W-:Y:S01]  /*2800*/  IMAD.SHL.U32 R9, R8, 0x2, RZ ;  /* 0x0000000208097824 */ /* 0x000fe200078e00ff */
[----:B------:R-:W-:Y:S02]  /*2810*/  LOP3.LUT P0, RZ, R77, 0x2, RZ, 0xc0, !PT ;  /* 0x000000024dff7812 */ /* 0x000fe4000780c0ff */
[----:B------:R-:W-:Y:S02]  /*2820*/  IADD3.X R95, R3, R5, R95, P1, !PT ;  /* 0x00000005035f7210 */ /* 0x000fe40000ffe45f */
[----:B------:R-:W-:-:S02]  /*2830*/  LOP3.LUT R5, R9, 0x2, R4, 0xe2, !PT ;  /* 0x0000000209057812 */ /* 0x000fc400078ee204 */
[----:B------:R-:W0:Y:S01]  /*2840*/  LDC.64 R8, c[0x0][0x3f8] ;  /* 0x0000fe00ff087b82 */ /* 0x000e220000000a00 */
[----:B------:R-:W-:Y:S01]  /*2850*/  VIADD R4, R22, 0x20 ;  /* 0x0000002016047836 */ /* 0x000fe20000000000 */
[----:B------:R-:W-:-:S05]  /*2860*/  ISETP.GE.AND P1, PT, R72, UR4, PT ;  /* 0x0000000448007c0c */ /* 0x000fca000bf26270 */
[----:B------:R-:W-:Y:S02]  /*2870*/  @P0 LOP3.LUT R18, R18, 0x2, RZ, 0xfc, !PT ;  /* 0x0000000212120812 */ /* 0x000fe400078efcff */
[----:B------:R-:W-:Y:S02]  /*2880*/  ISETP.GE.AND P0, PT, R4, UR4, PT ;  /* 0x0000000404007c0c */ /* 0x000fe4000bf06270 */
[----:B------:R-:W-:Y:S02]  /*2890*/  SEL R14, RZ, 0x8, P1 ;  /* 0x00000008ff0e7807 */ /* 0x000fe40000800000 */
[----:B------:R-:W-:Y:S02]  /*28a0*/  SEL R12, RZ, 0x4, P0 ;  /* 0x00000004ff0c7807 */ /* 0x000fe40000000000 */
[----:B------:R-:W-:Y:S02]  /*28b0*/  ISETP.GE.AND P0, PT, R27, UR4, PT ;  /* 0x000000041b007c0c */ /* 0x000fe4000bf06270 */
[----:B------:R-:W-:-:S02]  /*28c0*/  LOP3.LUT R12, R14, R5, R12, 0xfe, !PT ;  /* 0x000000050e0c7212 */ /* 0x000fc400078efe0c */
[----:B------:R-:W-:Y:S02]  /*28d0*/  SEL R5, RZ, 0x10, P0 ;  /* 0x00000010ff057807 */ /* 0x000fe40000000000 */
[----:B------:R-:W-:Y:S02]  /*28e0*/  ISETP.GE.AND P0, PT, R22, R29, PT ;  /* 0x0000001d1600720c */ /* 0x000fe40003f06270 */
[----:B------:R-:W-:Y:S01]  /*28f0*/  LOP3.LUT R12, R12, R5, RZ, 0xfc, !PT ;  /* 0x000000050c0c7212 */ /* 0x000fe200078efcff */
[----:B0-----:R-:W-:-:S04]  /*2900*/  IMAD R5, R34, R8, RZ ;  /* 0x0000000822057224 */ /* 0x001fc800078e02ff */
[----:B------:R-:W-:Y:S01]  /*2910*/  IMAD R35, R136, R9, R5 ;  /* 0x0000000988237224 */ /* 0x000fe200078e0205 */
[----:B------:R-:W-:-:S05]  /*2920*/  SEL R5, R29, RZ, P0 ;  /* 0x000000ff1d057207 */ /* 0x000fca0000000000 */
[----:B------:R-:W-:Y:S01]  /*2930*/  IMAD.IADD R5, R22, 0x1, R5 ;  /* 0x0000000116057824 */ /* 0x000fe200078e0205 */
[-C--:B------:R-:W-:Y:S02]  /*2940*/  ISETP.GE.AND P1, PT, R0, R29.reuse, PT ;  /* 0x0000001d0000720c */ /* 0x080fe40003f26270 */
[----:B------:R-:W-:Y:S02]  /*2950*/  ISETP.GE.AND P2, PT, R4, R29, PT ;  /* 0x0000001d0400720c */ /* 0x000fe40003f46270 */
[----:B------:R-:W-:Y:S02]  /*2960*/  SHF.R.S32.HI R14, RZ, 0x1f, R5 ;  /* 0x0000001fff0e7819 */ /* 0x000fe40000011405 */
[----:B------:R-:W-:Y:S02]  /*2970*/  SEL R31, R29, RZ, P1 ;  /* 0x000000ff1d1f7207 */ /* 0x000fe40000800000 */
[CC--:B------:R-:W-:Y:S02]  /*2980*/  LEA.HI R76, R14.reuse, R5.reuse, RZ, 0x3 ;  /* 0x000000050e4c7211 */ /* 0x0c0fe400078f18ff */
[----:B------:R-:W-:-:S02]  /*2990*/  LEA.HI R5, R14, R5, RZ, 0x5 ;  /* 0x000000050e057211 */ /* 0x000fc400078f28ff */
[----:B------:R-:W-:Y:S01]  /*29a0*/  SEL R33, R29, RZ, P2 ;  /* 0x000000ff1d217207 */ /* 0x000fe20001000000 */
[----:B------:R-:W-:Y:S01]  /*29b0*/  IMAD.WIDE.U32 R66, R136, R8, R22 ;  /* 0x0000000888427225 */ /* 0x000fe200078e0016 */
[----:B------:R-:W-:-:S03]  /*29c0*/  LOP3.LUT R18, R18, 0xfffffffe, RZ, 0xc0, !PT ;  /* 0xfffffffe12127812 */ /* 0x000fc600078ec0ff */
[----:B------:R-:W-:-:S04]  /*29d0*/  IMAD.WIDE.U32 R68, R136, R8, R156 ;  /* 0x0000000888447225 */ /* 0x000fc800078e009c */
[----:B------:R-:W-:Y:S02]  /*29e0*/  IMAD.IADD R31, R0, 0x1, R31 ;  /* 0x00000001001f7824 */ /* 0x000fe400078e021f */
[----:B------:R-:W-:Y:S01]  /*29f0*/  IMAD.SHL.U32 R14, R5, 0x80, RZ ;  /* 0x00000080050e7824 */ /* 0x000fe200078e00ff */
[----:B------:R-:W-:Y:S01]  /*2a00*/  LOP3.LUT R5, R32, 0x18, R76, 0xf8, !PT ;  /* 0x0000001820057812 */ /* 0x000fe200078ef84c */
[----:B------:R-:W-:Y:S01]  /*2a10*/  IMAD.IADD R33, R4, 0x1, R33 ;  /* 0x0000000104217824 */ /* 0x000fe200078e0221 */
[----:B------:R-:W-:Y:S01]  /*2a20*/  @P2 LOP3.LUT R18, R18, 0x1, RZ, 0xfc, !PT ;  /* 0x0000000112122812 */ /* 0x000fe200078efcff */
[----:B------:R-:W-:Y:S01]  /*2a30*/  IMAD R15, R15, UR6, RZ ;  /* 0x000000060f0f7c24 */ /* 0x000fe2000f8e02ff */
[----:B------:R-:W-:Y:S01]  /*2a40*/  SHF.R.S32.HI R28, RZ, 0x1f, R31 ;  /* 0x0000001fff1c7819 */ /* 0x000fe2000001141f */
[----:B------:R-:W-:Y:S01]  /*2a50*/  IMAD.IADD R67, R67, 0x1, R35 ;  /* 0x0000000143437824 */ /* 0x000fe200078e0223 */
[----:B------:R-:W-:Y:S01]  /*2a60*/  LOP3.LUT R14, R14, 0xfffff000, RZ, 0xc0, !PT ;  /* 0xfffff0000e0e7812 */ /* 0x000fe200078ec0ff */
[----:B------:R-:W-:Y:S01]  /*2a70*/  IMAD.IADD R69, R35, 0x1, R69 ;  /* 0x0000000123457824 */ /* 0x000fe200078e0245 */
[----:B------:R-:W-:-:S02]  /*2a80*/  SHF.R.S32.HI R35, RZ, 0x1f, R106 ;  /* 0x0000001fff237819 */ /* 0x000fc4000001146a */
[----:B---3--:R-:W-:Y:S02]  /*2a90*/  LOP3.LUT R5, R5, R38, RZ, 0x3c, !PT ;  /* 0x0000002605057212 */ /* 0x008fe400078e3cff */
[----:B------:R-:W-:Y:S02]  /*2aa0*/  SHF.R.S32.HI R30, RZ, 0x1f, R33 ;  /* 0x0000001fff1e7819 */ /* 0x000fe40000011421 */
[----:B------:R-:W-:Y:S01]  /*2ab0*/  IADD3 R70, P2, R136, R71, RZ ;  /* 0x0000004788467210 */ /* 0x000fe20007f5e0ff */
[----:B------:R-:W-:Y:S01]  /*2ac0*/  IMAD R15, R75, UR7, R15 ;  /* 0x000000074b0f7c24 */ /* 0x000fe2000f8e020f */
[----:B----4-:R-:W-:Y:S01]  /*2ad0*/  IADD3 R105, R5, R14, R37 ;  /* 0x0000000e05697210 */ /* 0x010fe20007ffe025 */
[----:B------:R-:W-:Y:S01]  /*2ae0*/  IMAD.WIDE.U32 R60, R75, UR6, R60 ;  /* 0x000000064b3c7c25 */ /* 0x000fe2000f8e003c */
[CC--:B------:R-:W-:Y:S02]  /*2af0*/  LEA.HI R75, R28.reuse, R31.reuse, RZ, 0x3 ;  /* 0x0000001f1c4b7211 */ /* 0x0c0fe400078f18ff */
[----:B------:R-:W-:Y:S01]  /*2b00*/  LEA.HI R28, R28, R31, RZ, 0x5 ;  /* 0x0000001f1c1c7211 */ /* 0x000fe200078f28ff */
[C---:B------:R-:W-:Y:S01]  /*2b10*/  IMAD R14, R35.reuse, R6, RZ ;  /* 0x00000006230e7224 */ /* 0x040fe200078e02ff */
[CC--:B------:R-:W-:Y:S01]  /*2b20*/  LEA.HI R74, R30.reuse, R33.reuse, RZ, 0x3 ;  /* 0x000000211e4a7211 */ /* 0x0c0fe200078f18ff */
[----:B------:R-:W-:Y:S01]  /*2b30*/  IMAD R35, R35, R8, RZ ;  /* 0x0000000823237224 */ /* 0x000fe200078e02ff */
[----:B------:R-:W-:Y:S01]  /*2b40*/  LEA.HI R33, R30, R33, RZ, 0x5 ;  /* 0x000000211e217211 */ /* 0x000fe200078f28ff */
[----:B------:R-:W-:Y:S01]  /*2b50*/  IMAD.X R71, R34, 0x1, R13, P2 ;  /* 0x0000000122477824 */ /* 0x000fe200010e060d */
[----:B------:R-:W-:Y:S01]  /*2b60*/  ISETP.GE.AND P2, PT, R82, UR4, PT ;  /* 0x0000000452007c0c */ /* 0x000fe2000bf46270 */
[----:B------:R-:W-:Y:S01]  /*2b70*/  IMAD.SHL.U32 R30, R28, 0x80, RZ ;  /* 0x000000801c1e7824 */ /* 0x000fe200078e00ff */
[----:B------:R-:W-:Y:S01]  /*2b80*/  SHF.L.U64.HI R99, R8, 0x7, R9 ;  /* 0x0000000708637819 */ /* 0x000fe20000010209 */
[----:B------:R-:W-:Y:S01]  /*2b90*/  IMAD R35, R106, R9, R35 ;  /* 0x000000096a237224 */ /* 0x000fe200078e0223 */
[----:B------:R-:W-:Y:S01]  /*2ba0*/  LOP3.LUT R28, R32, 0x18, R75, 0xf8, !PT ;  /* 0x00000018201c7812 */ /* 0x000fe200078ef84b */
[----:B------:R-:W-:Y:S01]  /*2bb0*/  IMAD.SHL.U32 R33, R33, 0x80, RZ ;  /* 0x0000008021217824 */ /* 0x000fe200078e00ff */
[----:B------:R-:W-:-:S02]  /*2bc0*/  SEL R9, RZ, 0x20, P2 ;  /* 0x00000020ff097807 */ /* 0x000fc40001000000 */
[----:B------:R-:W-:Y:S01]  /*2bd0*/  LOP3.LUT R32, R32, 0x18, R74, 0xf8, !PT ;  /* 0x0000001820207812 */ /* 0x000fe200078ef84a */
[----:B------:R-:W-:Y:S01]  /*2be0*/  IMAD R91, R106, R7, R14 ;  /* 0x000000076a5b7224 */ /* 0x000fe200078e020e */
[----:B------:R-:W-:Y:S01]  /*2bf0*/  LOP3.LUT R13, R12, R9, RZ, 0xfc, !PT ;  /* 0x000000090c0d7212 */ /* 0x000fe200078efcff */
[----:B------:R-:W-:Y:S01]  /*2c00*/  IMAD.WIDE.U32 R66, R106, R8, R66 ;  /* 0x000000086a427225 */ /* 0x000fe200078e0042 */
[----:B------:R-:W-:Y:S02]  /*2c10*/  LOP3.LUT R30, R30, 0xfffff000, RZ, 0xc0, !PT ;  /* 0xfffff0001e1e7812 */ /* 0x000fe400078ec0ff */
[----:B------:R-:W-:Y:S01]  /*2c20*/  LOP3.LUT R31, R28, R38, RZ, 0x3c, !PT ;  /* 0x000000261c1f7212 */ /* 0x000fe200078e3cff */
[----:B------:R-:W-:Y:S01]  /*2c30*/  IMAD.WIDE.U32 R68, R106, R8, R68 ;  /* 0x000000086a447225 */ /* 0x000fe200078e0044 */
[----:B------:R-:W-:Y:S02]  /*2c40*/  LOP3.LUT R33, R33, 0xfffff000, RZ, 0xc0, !PT ;  /* 0xfffff00021217812 */ /* 0x000fe400078ec0ff */
[----:B------:R-:W-:Y:S01]  /*2c50*/  LOP3.LUT R32, R32, R38, RZ, 0x3c, !PT ;  /* 0x0000002620207212 */ /* 0x000fe200078e3cff */
[----:B------:R-:W-:Y:S01]  /*2c60*/  IMAD.SHL.U32 R7, R8, 0x80, RZ ;  /* 0x0000008008077824 */ /* 0x000fe200078e00ff */
[----:B------:R-:W-:-:S02]  /*2c70*/  LOP3.LUT R81, R76, 0xfffffff8, RZ, 0xc0, !PT ;  /* 0xfffffff84c517812 */ /* 0x000fc400078ec0ff */
[----:B------:R-:W-:Y:S02]  /*2c80*/  LOP3.LUT R80, R75, 0xfffffff8, RZ, 0xc0, !PT ;  /* 0xfffffff84b507812 */ /* 0x000fe400078ec0ff */
[----:B------:R-:W-:Y:S01]  /*2c90*/  LOP3.LUT R79, R74, 0xfffffff8, RZ, 0xc0, !PT ;  /* 0xfffffff84a4f7812 */ /* 0x000fe200078ec0ff */
[----:B------:R-:W-:Y:S01]  /*2ca0*/  IMAD.SHL.U32 R5, R10, 0x80, RZ ;  /* 0x000000800a057824 */ /* 0x000fe200078e00ff */
[----:B------:R-:W-:Y:S01]  /*2cb0*/  LOP3.LUT R8, R12, 0x1, RZ, 0xc0, !PT ;  /* 0x000000010c087812 */ /* 0x000fe200078ec0ff */
[----:B------:R-:W-:Y:S01]  /*2cc0*/  IMAD.IADD R93, R63, 0x1, R91 ;  /* 0x000000013f5d7824 */ /* 0x000fe200078e025b */
[C---:B------:R-:W-:Y:S01]  /*2cd0*/  LOP3.LUT R9, R13.reuse, 0x2, RZ, 0xc0, !PT ;  /* 0x000000020d097812 */ /* 0x040fe200078ec0ff */
[----:B------:R-:W-:Y:S01]  /*2ce0*/  IMAD.SHL.U32 R6, R6, 0x80, RZ ;  /* 0x0000008006067824 */ /* 0x000fe200078e00ff */
[----:B------:R-:W-:Y:S01]  /*2cf0*/  LOP3.LUT R10, R13, 0x4, RZ, 0xc0, !PT ;  /* 0x000000040d0a7812 */ /* 0x000fe200078ec0ff */
[----:B------:R-:W-:Y:S01]  /*2d00*/  IMAD.IADD R91, R91, 0x1, R65 ;  /* 0x000000015b5b7824 */ /* 0x000fe200078e0241 */
[----:B------:R-:W-:Y:S01]  /*2d10*/  LOP3.LUT R11, R13, 0x8, RZ, 0xc0, !PT ;  /* 0x000000080d0b7812 */ /* 0x000fe200078ec0ff */
[----:B------:R-:W-:Y:S01]  /*2d20*/  IMAD.IADD R92, R67, 0x1, R35 ;  /* 0x00000001435c7824 */ /* 0x000fe200078e0223 */
[----:B------:R-:W-:Y:S01]  /*2d30*/  LOP3.LUT R12, R13, 0x10, RZ, 0xc0, !PT ;  /* 0x000000100d0c7812 */ /* 0x000fe200078ec0ff */
[----:B------:R-:W-:Y:S01]  /*2d40*/  IMAD.IADD R90, R35, 0x1, R69 ;  /* 0x00000001235a7824 */ /* 0x000fe200078e0245 */
[----:B------:R-:W-:Y:S01]  /*2d50*/  IADD3 R104, R31, R30, R37 ;  /* 0x0000001e1f687210 */ /* 0x000fe20007ffe025 */
[----:B------:R-:W-:Y:S01]  /*2d60*/  IMAD.IADD R94, R61, 0x1, R15 ;  /* 0x000000013d5e7824 */ /* 0x000fe200078e020f */
[----:B------:R-:W-:-:S02]  /*2d70*/  IADD3 R103, R32, R33, R37 ;  /* 0x0000002120677210 */ /* 0x000fc40007ffe025 */
[----:B------:R-:W-:Y:S02]  /*2d80*/  SHF.R.S32.HI R102, RZ, 0x1f, R81 ;  /* 0x0000001fff667819 */ /* 0x000fe40000011451 */
[----:B------:R-:W-:Y:S02]  /*2d90*/  SHF.R.S32.HI R101, RZ, 0x1f, R80 ;  /* 0x0000001fff657819 */ /* 0x000fe40000011450 */
[----:B------:R-:W-:Y:S02]  /*2da0*/  SHF.R.S32.HI R100, RZ, 0x1f, R79 ;  /* 0x0000001fff647819 */ /* 0x000fe4000001144f */
[----:B------:R-:W-:-:S07]  /*2db0*/  LOP3.LUT R13, R13, 0x20, RZ, 0xc0, !PT ;  /* 0x000000200d0d7812 */ /* 0x000fce00078ec0ff */
.L_x_10807:
[----:B---3--:R-:W2:Y:S01]  /*2dc0*/  LDL R29, [R1+0x48] ;  /* 0x00004800011d7983 */ /* 0x008ea20000100800 */
[----:B0-----:R-:W0:Y:S01]  /*2dd0*/  LDC.64 R86, c[0x0][0x2e8] ;  /* 0x0000ba00ff567b82 */ /* 0x001e220000000a00 */
[----:B-1----:R-:W-:Y:S01]  /*2de0*/  VIADD R28, R25, 0xffffffff ;  /* 0xffffffff191c7836 */ /* 0x002fe20000000000 */
[----:B------:R-:W-:Y:S01]  /*2df0*/  LOP3.LUT P4, RZ, R77, 0x2, RZ, 0xc0, !PT ;  /* 0x000000024dff7812 */ /* 0x000fe2000788c0ff */
[----:B------:R-:W-:Y:S05]  /*2e00*/  YIELD ;  /* 0x0000000000007946 */ /* 0x000fea0003800000 */
[----:B------:R-:W1:Y:S01]  /*2e10*/  LDC R107, c[0x0][0x3f4] ;  /* 0x0000fd00ff6b7b82 */ /* 0x000e620000000800 */
[----:B------:R-:W-:Y:S01]  /*2e20*/  SHF.R.S32.HI R30, RZ, 0x1f, R28 ;  /* 0x0000001fff1e7819 */ /* 0x000fe2000001141c */
[-C--:B------:R-:W-:Y:S01]  /*2e30*/  IMAD R14, R97, R28.reuse, RZ ;  /* 0x0000001c610e7224 */ /* 0x080fe200078e02ff */
[----:B------:R-:W-:Y:S01]  /*2e40*/  BSSY B0, `(.L_x_10752) ;  /* 0x00003e2000007945 */ /* 0x000fe20003800000 */
[----:B------:R-:W-:-:S04]  /*2e50*/  IMAD.WIDE.U32 R56, R5, R28, RZ ;  /* 0x0000001c05387225 */ /* 0x000fc800078e00ff */
[----:B------:R-:W-:Y:S01]  /*2e60*/  IMAD R15, R30, R5, R14 ;  /* 0x000000051e0f7224 */ /* 0x000fe200078e020e */
[----:B------:R-:W-:-:S03]  /*2e70*/  IADD3 R14, P2, R96, R56, RZ ;  /* 0x00000038600e7210 */ /* 0x000fc60007f5e0ff */
[----:B------:R-:W-:-:S04]  /*2e80*/  IMAD.IADD R88, R57, 0x1, R15 ;  /* 0x0000000139587824 */ /* 0x000fc800078e020f */
[----:B------:R-:W-:Y:S01]  /*2e90*/  IMAD.X R25, R88, 0x1, R95, P2 ;  /* 0x0000000158197824 */ /* 0x000fe200010e065f */
[----:B0-----:R-:W-:Y:S02]  /*2ea0*/  LEA R32, P3, R14, R86, 0x1 ;  /* 0x000000560e207211 */ /* 0x001fe400078608ff */
[----:B------:R-:W-:Y:S02]  /*2eb0*/  ISETP.GT.AND P2, PT, R28, R83, PT ;  /* 0x000000531c00720c */ /* 0x000fe40003f44270 */
[----:B------:R-:W-:Y:S01]  /*2ec0*/  LEA.HI.X R33, R14, R87, R25, 0x1, P3 ;  /* 0x000000570e217211 */ /* 0x000fe200018f0c19 */
[----:B------:R-:W-:Y:S01]  /*2ed0*/  IMAD.MOV.U32 R25, RZ, RZ, R28 ;  /* 0x000000ffff197224 */ /* 0x000fe200078e001c */
[----:B-1----:R-:W-:Y:S01]  /*2ee0*/  ISETP.GE.AND P3, PT, R107, 0x1, PT ;  /* 0x000000016b00780c */ /* 0x002fe20003f66270 */
[----:B--2---:R-:W-:-:S04]  /*2ef0*/  IMAD R15, R17, 0x3000, R29 ;  /* 0x00003000110f7824 */ /* 0x004fc800078e021d */
[C---:B------:R-:W-:Y:S02]  /*2f00*/  VIADD R29, R15.reuse, 0x10 ;  /* 0x000000100f1d7836 */ /* 0x040fe40000000000 */
[C---:B------:R-:W-:Y:S02]  /*2f10*/  @P4 VIADD R29, R15.reuse, 0xfffffff0 ;  /* 0xfffffff00f1d4836 */ /* 0x040fe40000000000 */
[--C-:B------:R-:W-:Y:S02]  /*2f20*/  IMAD R78, R15, 0x2, R26.reuse ;  /* 0x000000020f4e7824 */ /* 0x100fe400078e021a */
[----:B------:R-:W-:Y:S02]  /*2f30*/  IMAD R15, R29, 0x2, R26 ;  /* 0x000000021d0f7824 */ /* 0x000fe400078e021a */
[----:B------:R-:W-:Y:S05]  /*2f40*/  @!P3 BRA `(.L_x_10753) ;  /* 0x0000003800c4b947 */ /* 0x000fea0003800000 */
[----:B------:R-:W-:Y:S01]  /*2f50*/  ULDC.U8 UR4, c[0x0][0x410] ;  /* 0x0001040000047ab9 */ /* 0x000fe20000000000 */
[-C--:B------:R-:W-:Y:S01]  /*2f60*/  IMAD R14, R99, R28.reuse, RZ ;  /* 0x0000001c630e7224 */ /* 0x080fe200078e02ff */
[----:B------:R-:W-:Y:S01]  /*2f70*/  ISETP.NE.AND P3, PT, RZ, UR4, PT ;  /* 0x00000004ff007c0c */ /* 0x000fe2000bf65270 */
[----:B------:R-:W-:Y:S02]  /*2f80*/  IMAD R31, R98, R28, RZ ;  /* 0x0000001c621f7224 */ /* 0x000fe400078e02ff */
        /* <DEDUP_REMOVED lines=24> */
[----:B------:R-:W2:Y:S04]  /*3110*/  LDL R115, [R1+0x30] ;  /* 0x0000300001737983 */ /* 0x000ea80000100800 */
[----:B------:R-:W3:Y:S04]  /*3120*/  LDL R114, [R1+0x2c] ;  /* 0x00002c0001727983 */ /* 0x000ee80000100800 */
        /* <DEDUP_REMOVED lines=43> */
.L_x_10756:
[----:B------:R-:W-:Y:S05]  /*33e0*/  BSYNC B1 ;  /* 0x0000000000017941 */ /* 0x000fea0003800000 */
.L_x_10755:
[----:B-----5:R-:W-:Y:S01]  /*33f0*/  IMAD.MOV.U32 R14, RZ, RZ, R34 ;  /* 0x000000ffff0e7224 */ /* 0x020fe200078e0022 */
[----:B------:R-:W-:Y:S01]  /*3400*/  UISETP.NE.AND UP0, UPT, UR37, 0x3, UPT ;  /* 0x000000032500788c */ /* 0x000fe2000bf05270 */
[----:B0-----:R-:W-:-:S05]  /*3410*/  IMAD.MOV.U32 R28, RZ, RZ, R35 ;  /* 0x000000ffff1c7224 */ /* 0x001fca00078e0023 */
[----:B------:R-:W-:Y:S01]  /*3420*/  PRMT R88, R14, 0x5410, R28 ;  /* 0x000054100e587816 */ /* 0x000fe2000000001c */
[----:B------:R-:W-:Y:S01]  /*3430*/  IMAD.MOV.U32 R14, RZ, RZ, R38 ;  /* 0x000000ffff0e7224 */ /* 0x000fe200078e0026 */
[----:B------:R-:W-:Y:S01]  /*3440*/  PLOP3.LUT P3, PT, PT, PT, UP0, 0x80, 0x0 ;  /* 0x000000000000781c */ /* 0x000fe20003f6f008 */
        /* <DEDUP_REMOVED lines=37> */
.L_x_10757:
[----:B------:R-:W-:Y:S01]  /*36a0*/  IMAD R14, R17, 0x8, R2 ;  /* 0x00000008110e7824 */ /* 0x000fe200078e0202 */
[----:B------:R-:W-:Y:S01]  /*36b0*/  SHF.L.U32 R85, R154, 0x1f, RZ ;  /* 0x0000001f9a557819 */ /* 0x000fe200000006ff */
[----:B------:R-:W-:Y:S03]  /*36c0*/  BSSY B1, `(.L_x_10758) ;  /* 0x0000003000017945 */ /* 0x000fe60003800000 */
[----:B------:R-:W0:Y:S02]  /*36d0*/  SYNCS.PHASECHK.TRANS64.TRYWAIT P5, [R14+URZ+0x2d890], R85 ;  /* 0x02d890550e0075a7 */ /* 0x000e2400080a017f */
[----:B0-----:R-:W-:Y:S05]  /*36e0*/  @!P5 BRA `(.L_x_10759) ;  /* 0x00000230006cd947 */ /* 0x001fea0003800000 */
.L_x_11138:
[----:B------:R-:W-:Y:S05]  /*36f0*/  BSYNC B1 ;  /* 0x0000000000017941 */ /* 0x000fea0003800000 */
.L_x_10758:
        /* <DEDUP_REMOVED lines=24> */
[----:B------:R-:W-:Y:S02]  /*3880*/  IMAD.MOV.U32 R59, RZ, RZ, R28 ;  /* 0x000000ffff3b7224 */ /* 0x000fe400078e001c */
[----:B------:R-:W-:Y:S01]  /*3890*/  FMUL.FTZ R31, R53, R86 ;  /* 0x00000056351f7220 */ /* 0x000fe20000410000 */
[----:B------:R-:W-:-:S03]  /*38a0*/  F2FP.F16.F32.PACK_AB R29, R52, R29 ;  /* 0x0000001d341d723e */ /* 0x000fc600000000ff */
[C---:B------:R-:W-:Y:S01]  /*38b0*/  FFMA.FTZ R31, R54.reuse, R58, -R31 ;  /* 0x0000003a361f7223 */ /* 0x040fe2000001081f */
[----:B------:R-:W-:Y:S01]  /*38c0*/  FMUL.FTZ R54, R54, R86 ;  /* 0x0000005636367220 */ /* 0x000fe20000410000 */
[--C-:B------:R-:W-:Y:S02]  /*38d0*/  HADD2.F32 R28, -RZ, R59.reuse.H1_H1 ;  /* 0x3000003bff1c7230 */ /* 0x100fe40000004100 */
[----:B------:R-:W-:Y:S02]  /*38e0*/  HADD2.F32 R59, -RZ, R59.H0_H0 ;  /* 0x2000003bff3b7230 */ /* 0x000fe40000004100 */
        /* <DEDUP_REMOVED lines=8> */
[----:B------:R-:W-:Y:S02]  /*3970*/  HADD2.F32 R54, -RZ, R121.H0_H0 ;  /* 0x20000079ff367230 */ /* 0x000fe40000004100 */
        /* <DEDUP_REMOVED lines=9> */
.L_x_10764:
[----:B------:R-:W-:Y:S05]  /*3a10*/  BSYNC B2 ;  /* 0x0000000000027941 */ /* 0x000fea0003800000 */
.L_x_10763:
[----:B--2---:R1:W-:Y:S02]  /*3a20*/  STG.E.128 desc[UR40][R32.64], R28 ;  /* 0x0000001c20007986 */ /* 0x0043e4000c101d28 */
.L_x_10762:
[----:B------:R-:W-:Y:S05]  /*3a30*/  BSYNC B1 ;  /* 0x0000000000017941 */ /* 0x000fea0003800000 */
.L_x_10761:
        /* <DEDUP_REMOVED lines=51> */
.L_x_10768:
[----:B------:R-:W-:Y:S05]  /*3d70*/  BSYNC B2 ;  /* 0x0000000000027941 */ /* 0x000fea0003800000 */
.L_x_10767:
[----:B------:R2:W-:Y:S02]  /*3d80*/  STG.E.128 desc[UR40][R32.64+0x20], R28 ;  /* 0x0000201c20007986 */ /* 0x0005e4000c101d28 */
.L_x_10766:
[----:B------:R-:W-:Y:S05]  /*3d90*/  BSYNC B1 ;  /* 0x0000000000017941 */ /* 0x000fea0003800000 */
.L_x_10765:
        /* <DEDUP_REMOVED lines=8> */
[--C-:B------:R-:W-:Y:S01]  /*3e20*/  SHF.R.U64 R50, R46, 0x10, R47.reuse ;  /* 0x000000102e327819 */ /* 0x100fe2000000122f */
[----:B------:R-:W-:Y:S01]  /*3e30*/  HADD2.F32 R51, -RZ, R29.H0_H0 ;  /* 0x2000001dff337230 */ /* 0x000fe20000004100 */
[----:B------:R-:W-:Y:S01]  /*3e40*/  SHF.R.U32.HI R46, RZ, 0x10, R47 ;  /* 0x00000010ff2e7819 */ /* 0x000fe2000001162f */
[----:B------:R-:W-:Y:S01]  /*3e50*/  HADD2.F32 R52, -RZ, R119.H1_H1 ;  /* 0x30000077ff347230 */ /* 0x000fe20000004100 */
        /* <DEDUP_REMOVED lines=17> */
[----:B------:R-:W-:Y:S02]  /*3f70*/  HADD2.F32 R50, -RZ, R119.H0_H0 ;  /* 0x20000077ff327230 */ /* 0x000fe40000004100 */
[----:B------:R-:W-:Y:S01]  /*3f80*/  FFMA.FTZ R46, R48, R46, R49 ;  /* 0x0000002e302e7223 */ /* 0x000fe20000010031 */
[----:B------:R-:W-:Y:S02]  /*3f90*/  IMAD.MOV.U32 R48, RZ, RZ, R30 ;  /* 0x000000ffff307224 */ /* 0x000fe400078e001e */
[--C-:B------:R-:W-:Y:S02]  /*3fa0*/  HADD2.F32 R30, -RZ, R28.reuse.H0_H0 ;  /* 0x2000001cff1e7230 */ /* 0x100fe40000004100 */
[----:B------:R-:W-:Y:S01]  /*3fb0*/  HADD2.F32 R28, -RZ, R28.H1_H1 ;  /* 0x3000001cff1c7230 */ /* 0x000fe20000004100 */
        /* <DEDUP_REMOVED lines=16> */
.L_x_10772:
[----:B------:R-:W-:Y:S05]  /*40c0*/  BSYNC B2 ;  /* 0x0000000000027941 */ /* 0x000fea0003800000 */
.L_x_10771:
[----:B------:R3:W-:Y:S02]  /*40d0*/  STG.E.128 desc[UR40][R32.64+0x40], R28 ;  /* 0x0000401c20007986 */ /* 0x0007e4000c101d28 */
.L_x_10770:
[----:B------:R-:W-:Y:S05]  /*40e0*/  BSYNC B1 ;  /* 0x0000000000017941 */ /* 0x000fea0003800000 */
.L_x_10769:
        /* <DEDUP_REMOVED lines=19> */
[----:B------:R-:W-:Y:S01]  /*4220*/  SHF.R.U32.HI R42, RZ, 0x10, R43 ;  /* 0x00000010ff2a7819 */ /* 0x000fe2000001162b */
[--C-:B------:R-:W-:Y:S01]  /*4230*/  HADD2.F32 R29, -RZ, R31.reuse.H1_H1 ;  /* 0x3000001fff1d7230 */ /* 0x100fe20000004100 */
[----:B------:R-:W-:Y:S01]  /*4240*/  SHF.R.U32.HI R43, RZ, 0x10, R45 ;  /* 0x00000010ff2b7819 */ /* 0x000fe2000001162d */
[----:B------:R-:W-:Y:S01]  /*4250*/  HADD2.F32 R31, -RZ, R31.H0_H0 ;  /* 0x2000001fff1f7230 */ /* 0x000fe20000004100 */
[----:B------:R-:W-:Y:S01]  /*4260*/  F2FP.F16.F32.PACK_AB R46, R47, R46 ;  /* 0x0000002e2f2e723e */ /* 0x000fe200000000ff */
[----:B------:R-:W-:Y:S02]  /*4270*/  HADD2.F32 R42, -RZ, R42.H0_H0 ;  /* 0x2000002aff2a7230 */ /* 0x000fe40000004100 */
        /* <DEDUP_REMOVED lines=9> */
[----:B------:R-:W-:Y:S02]  /*4310*/  HADD2.F32 R42, -RZ, R114.H1_H1 ;  /* 0x30000072ff2a7230 */ /* 0x000fe40000004100 */
[----:B------:R-:W-:-:S02]  /*4320*/  HADD2.F32 R115, -RZ, R115.H1_H1 ;  /* 0x30000073ff737230 */ /* 0x000fc40000004100 */
[-C--:B------:R-:W-:Y:S01]  /*4330*/  FMUL.FTZ R48, R29, R28.reuse ;  /* 0x0000001c1d307220 */ /* 0x080fe20000410000 */
[C---:B------:R-:W-:Y:S01]  /*4340*/  FMUL.FTZ R50, R31.reuse, R28 ;  /* 0x0000001c1f327220 */ /* 0x040fe20000410000 */
[----:B------:R-:W-:Y:S02]  /*4350*/  HADD2.F32 R114, -RZ, R114.H0_H0 ;  /* 0x20000072ff727230 */ /* 0x000fe40000004100 */
[-C--:B------:R-:W-:Y:S01]  /*4360*/  FFMA.FTZ R28, R31, R42.reuse, -R48 ;  /* 0x0000002a1f1c7223 */ /* 0x080fe20000010830 */
[--C-:B------:R-:W-:Y:S02]  /*4370*/  HADD2.F32 R31, -RZ, R30.reuse.H0_H0 ;  /* 0x2000001eff1f7230 */ /* 0x100fe40000004100 */
[----:B------:R-:W-:Y:S01]  /*4380*/  FFMA.FTZ R29, R29, R42, R50 ;  /* 0x0000002a1d1d7223 */ /* 0x000fe20000010032 */
[----:B------:R-:W-:-:S04]  /*4390*/  HADD2.F32 R30, -RZ, R30.H1_H1 ;  /* 0x3000001eff1e7230 */ /* 0x000fc80000004100 */
[----:B------:R-:W-:Y:S01]  /*43a0*/  F2FP.F16.F32.PACK_AB R28, R29, R28 ;  /* 0x0000001c1d1c723e */ /* 0x000fe200000000ff */
[CC--:B------:R-:W-:Y:S01]  /*43b0*/  FMUL.FTZ R42, R30.reuse, R115.reuse ;  /* 0x000000731e2a7220 */ /* 0x0c0fe20000410000 */
[C---:B------:R-:W-:Y:S01]  /*43c0*/  FMUL.FTZ R115, R31.reuse, R115 ;  /* 0x000000731f737220 */ /* 0x040fe20000410000 */
[----:B------:R-:W-:Y:S02]  /*43d0*/  IMAD.MOV.U32 R29, RZ, RZ, R46 ;  /* 0x000000ffff1d7224 */ /* 0x000fe400078e002e */
[-C--:B------:R-:W-:Y:S01]  /*43e0*/  FFMA.FTZ R31, R31, R114.reuse, -R42 ;  /* 0x000000721f1f7223 */ /* 0x080fe2000001082a */
[----:B------:R-:W-:-:S05]  /*43f0*/  FFMA.FTZ R30, R30, R114, R115 ;  /* 0x000000721e1e7223 */ /* 0x000fca0000010073 */
[----:B------:R-:W-:Y:S01]  /*4400*/  F2FP.F16.F32.PACK_AB R30, R30, R31 ;  /* 0x0000001f1e1e723e */ /* 0x000fe200000000ff */
[----:B------:R-:W-:-:S07]  /*4410*/  IMAD.MOV.U32 R31, RZ, RZ, R43 ;  /* 0x000000ffff1f7224 */ /* 0x000fce00078e002b */
.L_x_10776:
[----:B------:R-:W-:Y:S05]  /*4420*/  BSYNC B2 ;  /* 0x0000000000027941 */ /* 0x000fea0003800000 */
.L_x_10775:
[----:B------:R4:W-:Y:S02]  /*4430*/  STG.E.128 desc[UR40][R32.64+0x60], R28 ;  /* 0x0000601c20007986 */ /* 0x0009e4000c101d28 */
.L_x_10774:
[----:B------:R-:W-:Y:S05]  /*4440*/  BSYNC B1 ;  /* 0x0000000000017941 */ /* 0x000fea0003800000 */
.L_x_10773:
        /* <DEDUP_REMOVED lines=8> */
[--C-:B------:R-:W-:Y:S02]  /*44d0*/  SHF.R.U64 R42, R38, 0x10, R39.reuse ;  /* 0x00000010262a7819 */ /* 0x100fe40000001227 */
        /* <DEDUP_REMOVED lines=40> */
.L_x_10780:
[----:B------:R-:W-:Y:S05]  /*4760*/  BSYNC B2 ;  /* 0x0000000000027941 */ /* 0x000fea0003800000 */
.L_x_10779:
[----:B------:R1:W-:Y:S02]  /*4770*/  STG.E.128 desc[UR40][R32.64+0x80], R28 ;  /* 0x0000801c20007986 */ /* 0x0003e4000c101d28 */
.L_x_10778:
[----:B------:R-:W-:Y:S05]  /*4780*/  BSYNC B1 ;  /* 0x0000000000017941 */ /* 0x000fea0003800000 */
.L_x_10777:
[----:B------:R-:W-:-:S13]  /*4790*/  ISETP.NE.AND P4, PT, R13, RZ, PT ;  /* 0x000000ff0d00720c */ /* 0x000fda0003f85270 */
[----:B------:R-:W-:Y:S05]  /*47a0*/  @!P4 BRA `(.L_x_10760) ;  /* 0x00000024002cc947 */ /* 0x000fea0003800000 */
[----:B------:R-:W5:Y:S01]  /*47b0*/  LDL R38, [R1+0x38] ;  /* 0x0000380001267983 */ /* 0x000f620000100800 */
[----:B------:R-:W-:Y:S03]  /*47c0*/  BSSY B1, `(.L_x_10781) ;  /* 0x000002e000017945 */ /* 0x000fe60003800000 */
[----:B-1234-:R1:W2:Y:S01]  /*47d0*/  LDS.128 R28, [R15+0x19000] ;  /* 0x019000000f1c7984 */ /* 0x01e2a20000000c00 */
[----:B-----5:R-:W-:-:S13]  /*47e0*/  ISETP.GE.AND P4, PT, R38, R107, PT ;  /* 0x0000006b2600720c */ /* 0x020fda0003f86270 */
[----:B-12---:R-:W-:Y:S05]  /*47f0*/  @P4 BRA `(.L_x_10782) ;  /* 0x0000000000a84947 */ /* 0x006fea0003800000 */
[----:B------:R-:W-:Y:S02]  /*4800*/  SHF.R.U64 R39, R36, 0x10, R37 ;  /* 0x0000001024277819 */ /* 0x000fe40000001225 */
[--C-:B------:R-:W-:Y:S01]  /*4810*/  SHF.R.U64 R41, R34, 0x10, R35.reuse ;  /* 0x0000001022297819 */ /* 0x100fe20000001223 */
[----:B------:R-:W-:Y:S01]  /*4820*/  IMAD.MOV.U32 R34, RZ, RZ, R28 ;  /* 0x000000ffff227224 */ /* 0x000fe200078e001c */
[----:B------:R-:W-:Y:S01]  /*4830*/  SHF.R.U32.HI R38, RZ, 0x10, R35 ;  /* 0x00000010ff267819 */ /* 0x000fe20000011623 */
[----:B------:R-:W-:Y:S01]  /*4840*/  IMAD.MOV.U32 R35, RZ, RZ, R31 ;  /* 0x000000ffff237224 */ /* 0x000fe200078e001f */
[----:B------:R-:W-:Y:S01]  /*4850*/  SHF.R.U32.HI R40, RZ, 0x10, R37 ;  /* 0x00000010ff287819 */ /* 0x000fe20000011625 */
[----:B------:R-:W-:Y:S02]  /*4860*/  HADD2.F32 R39, -RZ, R39.H0_H0 ;  /* 0x20000027ff277230 */ /* 0x000fe40000004100 */
[--C-:B------:R-:W-:Y:S02]  /*4870*/  HADD2.F32 R31, -RZ, R29.reuse.H1_H1 ;  /* 0x3000001dff1f7230 */ /* 0x100fe40000004100 */
[----:B------:R-:W-:-:S02]  /*4880*/  HADD2.F32 R28, -RZ, R29.H0_H0 ;  /* 0x2000001dff1c7230 */ /* 0x000fc40000004100 */
[----:B------:R-:W-:Y:S02]  /*4890*/  HADD2.F32 R40, -RZ, R40.H0_H0 ;  /* 0x20000028ff287230 */ /* 0x000fe40000004100 */
[-C--:B------:R-:W-:Y:S01]  /*48a0*/  FMUL.FTZ R29, R31, R39.reuse ;  /* 0x000000271f1d7220 */ /* 0x080fe20000410000 */
[----:B------:R-:W-:Y:S02]  /*48b0*/  HADD2.F32 R36, -RZ, R35.H1_H1 ;  /* 0x30000023ff247230 */ /* 0x000fe40000004100 */
[----:B------:R-:W-:Y:S01]  /*48c0*/  FMUL.FTZ R42, R28, R39 ;  /* 0x000000271c2a7220 */ /* 0x000fe20000410000 */
[----:B------:R-:W-:Y:S02]  /*48d0*/  HADD2.F32 R37, -RZ, R41.H0_H0 ;  /* 0x20000029ff257230 */ /* 0x000fe40000004100 */
[----:B------:R-:W-:Y:S02]  /*48e0*/  HADD2.F32 R35, -RZ, R35.H0_H0 ;  /* 0x20000023ff237230 */ /* 0x000fe40000004100 */
[----:B------:R-:W-:Y:S01]  /*48f0*/  FMUL.FTZ R44, R36, R40 ;  /* 0x00000028242c7220 */ /* 0x000fe20000410000 */
[----:B------:R-:W-:-:S02]  /*4900*/  HADD2.F32 R38, -RZ, R38.H0_H0 ;  /* 0x20000026ff267230 */ /* 0x000fc40000004100 */
[-C--:B------:R-:W-:Y:S01]  /*4910*/  FFMA.FTZ R28, R28, R37.reuse, -R29 ;  /* 0x000000251c1c7223 */ /* 0x080fe2000001081d */
[----:B------:R-:W-:Y:S01]  /*4920*/  FFMA.FTZ R29, R31, R37, R42 ;  /* 0x000000251f1d7223 */ /* 0x000fe2000001002a */
[C---:B------:R-:W-:Y:S01]  /*4930*/  FMUL.FTZ R39, R35.reuse, R40 ;  /* 0x0000002823277220 */ /* 0x040fe20000410000 */
[--C-:B------:R-:W-:Y:S02]  /*4940*/  HADD2.F32 R31, -RZ, R34.reuse.H1_H1 ;  /* 0x30000022ff1f7230 */ /* 0x100fe40000004100 */
[-C--:B------:R-:W-:Y:S01]  /*4950*/  FFMA.FTZ R44, R35, R38.reuse, -R44 ;  /* 0x00000026232c7223 */ /* 0x080fe2000001082c */
        /* <DEDUP_REMOVED lines=19> */
[----:B------:R-:W-:-:S07]  /*4a90*/  F2FP.F16.F32.PACK_AB R30, R40, R37 ;  /* 0x00000025281e723e */ /* 0x000fce00000000ff */
.L_x_10782:
[----:B------:R-:W-:Y:S05]  /*4aa0*/  BSYNC B1 ;  /* 0x0000000000017941 */ /* 0x000fea0003800000 */
.L_x_10781:
[----:B------:R1:W-:Y:S01]  /*4ab0*/  STG.E.128 desc[UR40][R32.64+0xa0], R28 ;  /* 0x0000a01c20007986 */ /* 0x0003e2000c101d28 */
[----:B------:R-:W-:Y:S05]  /*4ac0*/  BRA `(.L_x_10760) ;  /* 0x0000002000647947 */ /* 0x000fea0003800000 */
.L_x_10754:
        /* <DEDUP_REMOVED lines=46> */
.L_x_10784:
[----:B------:R-:W-:Y:S05]  /*4db0*/  BSYNC B1 ;  /* 0x0000000000017941 */ /* 0x000fea0003800000 */
.L_x_10783:
        /* <DEDUP_REMOVED lines=47> */
.L_x_10785:
[----:B------:R-:W-:Y:S01]  /*50b0*/  IMAD R14, R17, 0x8, R2 ;  /* 0x00000008110e7824 */ /* 0x000fe200078e0202 */
[----:B------:R-:W-:Y:S01]  /*50c0*/  SHF.L.U32 R85, R154, 0x1f, RZ ;  /* 0x0000001f9a557819 */ /* 0x000fe200000006ff */
[----:B------:R-:W-:Y:S03]  /*50d0*/  BSSY B1, `(.L_x_10786) ;  /* 0x0000003000017945 */ /* 0x000fe60003800000 */
[----:B------:R-:W0:Y:S02]  /*50e0*/  SYNCS.PHASECHK.TRANS64.TRYWAIT P5, [R14+URZ+0x2d890], R85 ;  /* 0x02d890550e0075a7 */ /* 0x000e2400080a017f */
[----:B0-----:R-:W-:Y:S05]  /*50f0*/  @!P5 BRA `(.L_x_10787) ;  /* 0x0000021400fcd947 */ /* 0x001fea0003800000 */
.L_x_11139:
[----:B------:R-:W-:Y:S05]  /*5100*/  BSYNC B1 ;  /* 0x0000000000017941 */ /* 0x000fea0003800000 */
.L_x_10786:
        /* <DEDUP_REMOVED lines=17> */
[----:B------:R-:W-:Y:S01]  /*5220*/  SEL R52, R108, R114, !P0 ;  /* 0x000000726c347207 */ /* 0x000fe20004000000 */
[----:B------:R-:W-:Y:S01]  /*5230*/  BSSY B2, `(.L_x_10790) ;  /* 0x000006f000027945 */ /* 0x000fe20003800000 */
[----:B------:R-:W-:-:S02]  /*5240*/  ISETP.GE.AND P4, PT, R22, R107, PT ;  /* 0x0000006b1600720c */ /* 0x000fc40003f86270 */
[----:B------:R-:W-:-:S04]  /*5250*/  SHF.R.S32.HI R53, RZ, 0x1f, R52 ;  /* 0x0000001fff357819 */ /* 0x000fc80000011434 */
[----:B------:R-:W-:-:S04]  /*5260*/  LEA.HI R53, R53, R52, RZ, 0x4 ;  /* 0x0000003435357211 */ /* 0x000fc800078f20ff */
[----:B------:R-:W-:-:S04]  /*5270*/  SHF.R.S32.HI R53, RZ, 0x4, R53 ;  /* 0x00000004ff357819 */ /* 0x000fc80000011435 */
[----:B------:R-:W-:-:S04]  /*5280*/  LEA.HI.SX32 R115, R76, R53, 0x1d ;  /* 0x000000354c737211 */ /* 0x000fc800078feaff */
[----:B------:R-:W-:-:S04]  /*5290*/  SHF.R.S32.HI R52, RZ, 0x1f, R115 ;  /* 0x0000001fff347819 */ /* 0x000fc80000011473 */
[----:B------:R-:W-:Y:S01]  /*52a0*/  LEA.HI R52, R52, R115, RZ, 0x2 ;  /* 0x0000007334347211 */ /* 0x000fe200078f10ff */
[----:B------:R-:W-:-:S04]  /*52b0*/  IMAD.SHL.U32 R115, R115, 0x8, RZ ;  /* 0x0000000873737824 */ /* 0x000fc800078e00ff */
[----:B------:R-:W-:-:S05]  /*52c0*/  IMAD.SHL.U32 R52, R52, 0x400, RZ ;  /* 0x0000040034347824 */ /* 0x000fca00078e00ff */
[----:B------:R-:W-:Y:S02]  /*52d0*/  LOP3.LUT R52, R52, 0x7ffff000, RZ, 0xc0, !PT ;  /* 0x7ffff00034347812 */ /* 0x000fe400078ec0ff */
[----:B--2---:R-:W-:-:S04]  /*52e0*/  LOP3.LUT R53, R58, 0x18, R115, 0xf8, !PT ;  /* 0x000000183a357812 */ /* 0x004fc800078ef873 */
[----:B---3--:R-:W-:-:S04]  /*52f0*/  LOP3.LUT R53, R53, R55, RZ, 0x3c, !PT ;  /* 0x0000003735357212 */ /* 0x008fc800078e3cff */
[----:B----4-:R-:W-:-:S05]  /*5300*/  IADD3 R52, R53, R52, R54 ;  /* 0x0000003435347210 */ /* 0x010fca0007ffe036 */
        /* <DEDUP_REMOVED lines=38> */
[--C-:B------:R-:W-:Y:S01]  /*5570*/  HADD2.F32 R120, -RZ, R48.reuse.H0_H0 ;  /* 0x20000030ff787230 */ /* 0x100fe20000004100 */
[----:B------:R-:W-:Y:S01]  /*5580*/  F2FP.F16.F32.PACK_AB R37, R37, R53 ;  /* 0x000000352525723e */ /* 0x000fe200000000ff */
[----:B------:R-:W-:Y:S02]  /*5590*/  HADD2.F32 R48, -RZ, R48.H1_H1 ;  /* 0x30000030ff307230 */ /* 0x000fe40000004100 */
[----:B------:R-:W-:-:S02]  /*55a0*/  IMAD.MOV.U32 R53, RZ, RZ, R49 ;  /* 0x000000ffff357224 */ /* 0x000fc400078e0031 */
        /* <DEDUP_REMOVED lines=9> */
[----:B------:R-:W-:-:S02]  /*5640*/  HADD2.F32 R117, -RZ, R117.H0_H0 ;  /* 0x20000075ff757230 */ /* 0x000fc40000004100 */
[----:B------:R-:W-:Y:S02]  /*5650*/  HADD2.F32 R39, -RZ, R39.H0_H0 ;  /* 0x20000027ff277230 */ /* 0x000fe40000004100 */
        /* <DEDUP_REMOVED lines=8> */
[--C-:B------:R-:W-:Y:S02]  /*56e0*/  HADD2.F32 R117, -RZ, R52.reuse.H0_H0 ;  /* 0x20000034ff757230 */ /* 0x100fe40000004100 */
[----:B------:R-:W-:Y:S02]  /*56f0*/  HADD2.F32 R52, -RZ, R52.H1_H1 ;  /* 0x30000034ff347230 */ /* 0x000fe40000004100 */
[----:B------:R-:W-:Y:S01]  /*5700*/  FMUL.FTZ R119, R50, R120 ;  /* 0x0000007832777220 */ /* 0x000fe20000410000 */
[----:B------:R-:W-:Y:S01]  /*5710*/  F2FP.F16.F32.PACK_AB R48, R48, R118 ;  /* 0x000000763030723e */ /* 0x000fe200000000ff */
[C---:B------:R-:W-:Y:S02]  /*5720*/  FMUL.FTZ R120, R117.reuse, R120 ;  /* 0x0000007875787220 */ /* 0x040fe40000410000 */
[----:B------:R-:W-:Y:S01]  /*5730*/  FFMA.FTZ R119, R117, R51, -R119 ;  /* 0x0000003375777223 */ /* 0x000fe20000010877 */
[----:B------:R-:W-:-:S02]  /*5740*/  HADD2.F32 R117, -RZ, R130.H1_H1 ;  /* 0x30000082ff757230 */ /* 0x000fc40000004100 */
        /* <DEDUP_REMOVED lines=12> */
[----:B------:R-:W-:Y:S02]  /*5810*/  HADD2.F32 R58, -RZ, R58.H1_H1 ;  /* 0x3000003aff3a7230 */ /* 0x000fe40000004100 */
[CC--:B------:R-:W-:Y:S01]  /*5820*/  FMUL.FTZ R116, R51.reuse, R117.reuse ;  /* 0x0000007533747220 */ /* 0x0c0fe20000410000 */
[----:B------:R-:W-:Y:S01]  /*5830*/  FMUL.FTZ R117, R56, R117 ;  /* 0x0000007538757220 */ /* 0x000fe20000410000 */
[----:B------:R-:W-:Y:S01]  /*5840*/  F2FP.F16.F32.PACK_AB R50, R50, R120 ;  /* 0x000000783232723e */ /* 0x000fe200000000ff */
[----:B------:R-:W-:Y:S02]  /*5850*/  IMAD.MOV.U32 R59, RZ, RZ, R48 ;  /* 0x000000ffff3b7224 */ /* 0x000fe400078e0030 */
[-C--:B------:R-:W-:Y:S01]  /*5860*/  FFMA.FTZ R116, R56, R52.reuse, -R116 ;  /* 0x0000003438747223 */ /* 0x080fe20000010874 */
[----:B------:R-:W-:Y:S01]  /*5870*/  FFMA.FTZ R117, R51, R52, R117 ;  /* 0x0000003433757223 */ /* 0x000fe20000010075 */
[-C--:B------:R-:W-:Y:S01]  /*5880*/  FMUL.FTZ R51, R58, R39.reuse ;  /* 0x000000273a337220 */ /* 0x080fe20000410000 */
[----:B------:R-:W-:Y:S01]  /*5890*/  FMUL.FTZ R39, R54, R39 ;  /* 0x0000002736277220 */ /* 0x000fe20000410000 */
[----:B------:R-:W-:-:S02]  /*58a0*/  IMAD.MOV.U32 R52, RZ, RZ, R36 ;  /* 0x000000ffff347224 */ /* 0x000fc400078e0024 */
[-C--:B------:R-:W-:Y:S01]  /*58b0*/  FFMA.FTZ R51, R54, R38.reuse, -R51 ;  /* 0x0000002636337223 */ /* 0x080fe20000010833 */
[----:B------:R-:W-:Y:S01]  /*58c0*/  FFMA.FTZ R39, R58, R38, R39 ;  /* 0x000000263a277223 */ /* 0x000fe20000010027 */
[----:B------:R-:W-:-:S03]  /*58d0*/  IMAD.MOV.U32 R56, RZ, RZ, R50 ;  /* 0x000000ffff387224 */ /* 0x000fc600078e0032 */
[----:B------:R-:W-:Y:S02]  /*58e0*/  F2FP.F16.F32.PACK_AB R51, R51, R116 ;  /* 0x000000743333723e */ /* 0x000fe400000000ff */
[----:B------:R-:W-:-:S03]  /*58f0*/  F2FP.F16.F32.PACK_AB R39, R39, R117 ;  /* 0x000000752727723e */ /* 0x000fc600000000ff */
[----:B------:R-:W-:Y:S02]  /*5900*/  IMAD.MOV.U32 R54, RZ, RZ, R51 ;  /* 0x000000ffff367224 */ /* 0x000fe400078e0033 */
[----:B------:R-:W-:-:S07]  /*5910*/  IMAD.MOV.U32 R58, RZ, RZ, R39 ;  /* 0x000000ffff3a7224 */ /* 0x000fce00078e0027 */
.L_x_10791:
[----:B------:R-:W-:Y:S05]  /*5920*/  BSYNC B2 ;  /* 0x0000000000027941 */ /* 0x000fea0003800000 */
.L_x_10790:
        /* <DEDUP_REMOVED lines=12> */
.L_x_10789:
[----:B------:R-:W-:Y:S05]  /*59f0*/  BSYNC B1 ;  /* 0x0000000000017941 */ /* 0x000fea0003800000 */
.L_x_10788:
[----:B------:R-:W-:Y:S01]  /*5a00*/  ISETP.NE.AND P4, PT, R9, RZ, PT ;  /* 0x000000ff0900720c */ /* 0x000fe20003f85270 */
[----:B------:R-:W-:-:S12]  /*5a10*/  BSSY B1, `(.L_x_10792) ;  /* 0x0000082000017945 */ /* 0x000fd80003800000 */
[----:B------:R-:W-:Y:S05]  /*5a20*/  @!P4 BRA `(.L_x_10793) ;  /* 0x000000080000c947 */ /* 0x000fea0003800000 */
[----:B------:R-:W3:Y:S04]  /*5a30*/  LDL R48, [R1+0x8] ;  /* 0x0000080001307983 */ /* 0x000ee80000100800 */
[----:B--2---:R-:W2:Y:S04]  /*5a40*/  LDL R39, [R1+0x10] ;  /* 0x0000100001277983 */ /* 0x004ea80000100800 */
        /* <DEDUP_REMOVED lines=13> */
[----:B---3--:R-:W-:-:S04]  /*5b20*/  LOP3.LUT R37, R48, 0x18, R52, 0xf8, !PT ;  /* 0x0000001830257812 */ /* 0x008fc800078ef834 */
[----:B--2---:R-:W-:-:S04]  /*5b30*/  LOP3.LUT R37, R37, R39, RZ, 0x3c, !PT ;  /* 0x0000002725257212 */ /* 0x004fc800078e3cff */
        /* <DEDUP_REMOVED lines=46> */
[----:B------:R-:W-:Y:S01]  /*5e20*/  SHF.R.U32.HI R53, RZ, 0x10, R35 ;  /* 0x00000010ff357819 */ /* 0x000fe20000011623 */
[----:B------:R-:W-:Y:S01]  /*5e30*/  IMAD.MOV.U32 R49, RZ, RZ, R33 ;  /* 0x000000ffff317224 */ /* 0x000fe200078e0021 */
[--C-:B------:R-:W-:Y:S02]  /*5e40*/  SHF.R.U64 R35, R46, 0x10, R47.reuse ;  /* 0x000000102e237819 */ /* 0x100fe4000000122f */
[----:B------:R-:W-:Y:S01]  /*5e50*/  SHF.R.U32.HI R46, RZ, 0x10, R47 ;  /* 0x00000010ff2e7819 */ /* 0x000fe2000001162f */
[----:B------:R-:W-:-:S02]  /*5e60*/  HADD2.F32 R47, -RZ, R51.H1_H1 ;  /* 0x30000033ff2f7230 */ /* 0x000fc40000004100 */
        /* <DEDUP_REMOVED lines=9> */
[----:B------:R-:W-:Y:S01]  /*5f00*/  HADD2.F32 R53, -RZ, R126.H1_H1 ;  /* 0x3000007eff357230 */ /* 0x000fe20000004100 */
        /* <DEDUP_REMOVED lines=37> */
.L_x_10795:
[----:B------:R-:W-:Y:S05]  /*6160*/  BSYNC B2 ;  /* 0x0000000000027941 */ /* 0x000fea0003800000 */
.L_x_10794:
        /* <DEDUP_REMOVED lines=12> */
.L_x_10793:
[----:B------:R-:W-:Y:S05]  /*6230*/  BSYNC B1 ;  /* 0x0000000000017941 */ /* 0x000fea0003800000 */
.L_x_10792:
[----:B------:R-:W-:-:S13]  /*6240*/  ISETP.NE.AND P4, PT, R10, RZ, PT ;  /* 0x000000ff0a00720c */ /* 0x000fda0003f85270 */
[----:B------:R-:W-:Y:S05]  /*6250*/  @!P4 BRA `(.L_x_10760) ;  /* 0x000000080080c947 */ /* 0x000fea0003800000 */
[----:B--23--:R-:W2:Y:S04]  /*6260*/  LDL R36, [R1+0x8] ;  /* 0x0000080001247983 */ /* 0x00cea80000100800 */
[----:B------:R-:W3:Y:S04]  /*6270*/  LDL R35, [R1+0x10] ;  /* 0x0000100001237983 */ /* 0x000ee80000100800 */
[----:B------:R-:W4:Y:S01]  /*6280*/  LDL R34, [R1+0x14] ;  /* 0x0000140001227983 */ /* 0x000f220000100800 */
[----:B------:R-:W-:Y:S01]  /*6290*/  LOP3.LUT P5, RZ, R18, 0x1, RZ, 0xc0, !PT ;  /* 0x0000000112ff7812 */ /* 0x000fe200078ac0ff */
[----:B------:R-:W-:Y:S01]  /*62a0*/  BSSY B1, `(.L_x_10796) ;  /* 0x000006d000017945 */ /* 0x000fe20003800000 */
[----:B------:R-:W-:-:S02]  /*62b0*/  ISETP.GE.AND P4, PT, R4, R107, PT ;  /* 0x0000006b0400720c */ /* 0x000fc40003f86270 */
[----:B------:R-:W-:-:S04]  /*62c0*/  SEL R114, R108, R114, !P5 ;  /* 0x000000726c727207 */ /* 0x000fc80006800000 */
[----:B------:R-:W-:-:S04]  /*62d0*/  SHF.R.S32.HI R33, RZ, 0x1f, R114 ;  /* 0x0000001fff217819 */ /* 0x000fc80000011472 */
[----:B------:R-:W-:-:S04]  /*62e0*/  LEA.HI R33, R33, R114, RZ, 0x4 ;  /* 0x0000007221217211 */ /* 0x000fc800078f20ff */
[----:B------:R-:W-:-:S04]  /*62f0*/  SHF.R.S32.HI R33, RZ, 0x4, R33 ;  /* 0x00000004ff217819 */ /* 0x000fc80000011421 */
[----:B------:R-:W-:-:S04]  /*6300*/  LEA.HI.SX32 R33, R74, R33, 0x1d ;  /* 0x000000214a217211 */ /* 0x000fc800078feaff */
[----:B------:R-:W-:Y:S01]  /*6310*/  SHF.R.S32.HI R32, RZ, 0x1f, R33 ;  /* 0x0000001fff207819 */ /* 0x000fe20000011421 */
[----:B------:R-:W-:-:S03]  /*6320*/  IMAD.SHL.U32 R44, R33, 0x8, RZ ;  /* 0x00000008212c7824 */ /* 0x000fc600078e00ff */
[----:B------:R-:W-:-:S05]  /*6330*/  LEA.HI R33, R32, R33, RZ, 0x2 ;  /* 0x0000002120217211 */ /* 0x000fca00078f10ff */
[----:B------:R-:W-:-:S05]  /*6340*/  IMAD.SHL.U32 R33, R33, 0x400, RZ ;  /* 0x0000040021217824 */ /* 0x000fca00078e00ff */
[----:B------:R-:W-:Y:S02]  /*6350*/  LOP3.LUT R33, R33, 0x7ffff000, RZ, 0xc0, !PT ;  /* 0x7ffff00021217812 */ /* 0x000fe400078ec0ff */
[----:B--2---:R-:W-:-:S04]  /*6360*/  LOP3.LUT R32, R36, 0x18, R44, 0xf8, !PT ;  /* 0x0000001824207812 */ /* 0x004fc800078ef82c */
[----:B---3--:R-:W-:-:S04]  /*6370*/  LOP3.LUT R32, R32, R35, RZ, 0x3c, !PT ;  /* 0x0000002320207212 */ /* 0x008fc800078e3cff */
[----:B----4-:R-:W-:Y:S01]  /*6380*/  IADD3 R32, R32, R33, R34 ;  /* 0x0000002120207210 */ /* 0x010fe20007ffe022 */
[----:B------:R-:W-:-:S04]  /*6390*/  IMAD R33, R17, 0x3000, R103 ;  /* 0x0000300011217824 */ /* 0x000fc800078e0267 */
        /* <DEDUP_REMOVED lines=21> */
[----:B------:R-:W-:Y:S01]  /*64f0*/  HADD2.F32 R122, -RZ, R122.H0_H0 ;  /* 0x2000007aff7a7230 */ /* 0x000fe20000004100 */
        /* <DEDUP_REMOVED lines=25> */
[----:B------:R-:W-:Y:S01]  /*6690*/  HADD2.F32 R39, -RZ, R33.H1_H1 ;  /* 0x30000021ff277230 */ /* 0x000fe20000004100 */
[----:B------:R-:W-:Y:S01]  /*66a0*/  SHF.R.U64 R31, R30, 0x10, R31 ;  /* 0x000000101e1f7819 */ /* 0x000fe2000000121f */
[----:B------:R-:W-:-:S02]  /*66b0*/  HADD2.F32 R33, -RZ, R41.H0_H0 ;  /* 0x20000029ff217230 */ /* 0x000fc40000004100 */
[----:B------:R-:W-:Y:S02]  /*66c0*/  HADD2.F32 R35, -RZ, R35.H0_H0 ;  /* 0x20000023ff237230 */ /* 0x000fe40000004100 */
[----:B------:R-:W-:-:S03]  /*66d0*/  HADD2.F32 R31, -RZ, R31.H0_H0 ;  /* 0x2000001fff1f7230 */ /* 0x000fc60000004100 */
[-C--:B------:R-:W-:Y:S01]  /*66e0*/  FMUL.FTZ R41, R29, R35.reuse ;  /* 0x000000231d297220 */ /* 0x080fe20000410000 */
[----:B------:R-:W-:-:S03]  /*66f0*/  FMUL.FTZ R35, R39, R35 ;  /* 0x0000002327237220 */ /* 0x000fc60000410000 */
[-C--:B------:R-:W-:Y:S01]  /*6700*/  FFMA.FTZ R41, R39, R33.reuse, -R41 ;  /* 0x0000002127297223 */ /* 0x080fe20000010829 */
[----:B------:R-:W-:Y:S01]  /*6710*/  FFMA.FTZ R35, R29, R33, R35 ;  /* 0x000000211d237223 */ /* 0x000fe20000010023 */
[----:B------:R-:W-:Y:S02]  /*6720*/  HADD2.F32 R29, -RZ, R36.H0_H0 ;  /* 0x20000024ff1d7230 */ /* 0x000fe40000004100 */
[--C-:B------:R-:W-:Y:S01]  /*6730*/  HADD2.F32 R33, -RZ, R32.reuse.H0_H0 ;  /* 0x20000020ff217230 */ /* 0x100fe20000004100 */
[----:B------:R-:W-:Y:S01]  /*6740*/  F2FP.F16.F32.PACK_AB R41, R41, R46 ;  /* 0x0000002e2929723e */ /* 0x000fe200000000ff */
[----:B------:R-:W-:Y:S02]  /*6750*/  HADD2.F32 R32, -RZ, R32.H1_H1 ;  /* 0x30000020ff207230 */ /* 0x000fe40000004100 */
[-C--:B------:R-:W-:Y:S01]  /*6760*/  FMUL.FTZ R39, R29, R124.reuse ;  /* 0x0000007c1d277220 */ /* 0x080fe20000410000 */
[----:B------:R-:W-:Y:S01]  /*6770*/  F2FP.F16.F32.PACK_AB R30, R35, R37 ;  /* 0x00000025231e723e */ /* 0x000fe200000000ff */
[----:B------:R-:W-:Y:S01]  /*6780*/  FMUL.FTZ R124, R33, R124 ;  /* 0x0000007c217c7220 */ /* 0x000fe20000410000 */
[----:B------:R-:W-:-:S02]  /*6790*/  IMAD.MOV.U32 R37, RZ, RZ, R45 ;  /* 0x000000ffff257224 */ /* 0x000fc400078e002d */
[-C--:B------:R-:W-:Y:S01]  /*67a0*/  FFMA.FTZ R39, R33, R122.reuse, -R39 ;  /* 0x0000007a21277223 */ /* 0x080fe20000010827 */
[----:B------:R-:W-:Y:S02]  /*67b0*/  HADD2.F32 R33, -RZ, R28.H0_H0 ;  /* 0x2000001cff217230 */ /* 0x000fe40000004100 */
[----:B------:R-:W-:Y:S01]  /*67c0*/  FFMA.FTZ R124, R29, R122, R124 ;  /* 0x0000007a1d7c7223 */ /* 0x000fe2000001007c */
[----:B------:R-:W-:Y:S02]  /*67d0*/  HADD2.F32 R29, -RZ, R36.H1_H1 ;  /* 0x30000024ff1d7230 */ /* 0x000fe40000004100 */
[----:B------:R-:W-:-:S03]  /*67e0*/  IMAD.MOV.U32 R35, RZ, RZ, R41 ;  /* 0x000000ffff237224 */ /* 0x000fc600078e0029 */
        /* <DEDUP_REMOVED lines=11> */
[----:B------:R-:W-:Y:S01]  /*68a0*/  FFMA.FTZ R32, R32, R121, -R43 ;  /* 0x0000007920207223 */ /* 0x000fe2000001082b */
[----:B------:R-:W-:-:S02]  /*68b0*/  HADD2.F32 R43, -RZ, R42.H0_H0 ;  /* 0x2000002aff2b7230 */ /* 0x000fc40000004100 */
[----:B------:R-:W-:Y:S01]  /*68c0*/  FFMA.FTZ R33, R33, R121, R36 ;  /* 0x0000007921217223 */ /* 0x000fe20000010024 */
[----:B------:R-:W-:Y:S02]  /*68d0*/  F2FP.F16.F32.PACK_AB R36, R29, R124 ;  /* 0x0000007c1d24723e */ /* 0x000fe400000000ff */
[-C--:B------:R-:W-:Y:S01]  /*68e0*/  FMUL.FTZ R51, R38, R43.reuse ;  /* 0x0000002b26337220 */ /* 0x080fe20000410000 */
[----:B------:R-:W-:-:S03]  /*68f0*/  FMUL.FTZ R43, R34, R43 ;  /* 0x0000002b222b7220 */ /* 0x000fc60000410000 */
[-C--:B------:R-:W-:Y:S01]  /*6900*/  FFMA.FTZ R51, R34, R31.reuse, -R51 ;  /* 0x0000001f22337223 */ /* 0x080fe20000010833 */
[----:B------:R-:W-:-:S04]  /*6910*/  FFMA.FTZ R38, R38, R31, R43 ;  /* 0x0000001f26267223 */ /* 0x000fc8000001002b */
[----:B------:R-:W-:Y:S01]  /*6920*/  F2FP.F16.F32.PACK_AB R34, R51, R32 ;  /* 0x000000203322723e */ /* 0x000fe200000000ff */
[----:B------:R-:W-:Y:S01]  /*6930*/  IMAD.MOV.U32 R32, RZ, RZ, R39 ;  /* 0x000000ffff207224 */ /* 0x000fe200078e0027 */
[----:B------:R-:W-:Y:S01]  /*6940*/  F2FP.F16.F32.PACK_AB R38, R38, R33 ;  /* 0x000000212626723e */ /* 0x000fe200000000ff */
[----:B------:R-:W-:Y:S02]  /*6950*/  IMAD.MOV.U32 R33, RZ, RZ, R48 ;  /* 0x000000ffff217224 */ /* 0x000fe400078e0030 */
[----:B------:R-:W-:-:S07]  /*6960*/  IMAD.MOV.U32 R39, RZ, RZ, R30 ;  /* 0x000000ffff277224 */ /* 0x000fce00078e001e */
.L_x_10797:
[----:B------:R-:W-:Y:S05]  /*6970*/  BSYNC B1 ;  /* 0x0000000000017941 */ /* 0x000fea0003800000 */
.L_x_10796:
[----:B------:R-:W-:-:S04]  /*6980*/  IADD3 R29, P4, P5, R20, R88, R79 ;  /* 0x00000058141d7210 */ /* 0x000fc80007d9e04f */
[----:B------:R-:W-:Y:S02]  /*6990*/  IADD3.X R30, R3, R110, R100, P4, P5 ;  /* 0x0000006e031e7210 */ /* 0x000fe400027ea464 */
[----:B------:R-:W-:-:S04]  /*69a0*/  LEA R28, P4, R29, R86, 0x1 ;  /* 0x000000561d1c7211 */ /* 0x000fc800078808ff */
[----:B------:R-:W-:Y:S02]  /*69b0*/  LEA.HI.X R29, R29, R87, R30, 0x1, P4 ;  /* 0x000000571d1d7211 */ /* 0x000fe400020f0c1e */
[----:B------:R-:W-:-:S03]  /*69c0*/  ISETP.GE.AND P4, PT, R44, R109, PT ;  /* 0x0000006d2c00720c */ /* 0x000fc60003f86270 */
[----:B-1----:R4:W-:Y:S10]  /*69d0*/  STG.E.128 desc[UR40][R28.64], R32 ;  /* 0x000000201c007986 */ /* 0x0029f4000c101d28 */
[----:B------:R-:W-:Y:S05]  /*69e0*/  @P4 BRA `(.L_x_10760) ;  /* 0x00000000009c4947 */ /* 0x000fea0003800000 */
[--C-:B----4-:R-:W-:Y:S02]  /*69f0*/  SHF.R.S32.HI R28, RZ, 0x1f, R44.reuse ;  /* 0x0000001fff1c7819 */ /* 0x110fe4000001142c */
[----:B------:R-:W-:-:S04]  /*6a00*/  IADD3 R44, P4, P5, R20, R88, R44 ;  /* 0x00000058142c7210 */ /* 0x000fc80007d9e02c */
[----:B------:R-:W-:Y:S02]  /*6a10*/  IADD3.X R28, R3, R110, R28, P4, P5 ;  /* 0x0000006e031c7210 */ /* 0x000fe400027ea41c */
[----:B------:R-:W-:-:S04]  /*6a20*/  LEA R86, P4, R44, R86, 0x1 ;  /* 0x000000562c567211 */ /* 0x000fc800078808ff */
[----:B------:R-:W-:-:S05]  /*6a30*/  LEA.HI.X R87, R44, R87, R28, 0x1, P4 ;  /* 0x000000572c577211 */ /* 0x000fca00020f0c1c */
[----:B--2---:R1:W-:Y:S01]  /*6a40*/  STG.E.128 desc[UR40][R86.64], R36 ;  /* 0x0000002456007986 */ /* 0x0043e2000c101d28 */
[----:B------:R-:W-:Y:S05]  /*6a50*/  BRA `(.L_x_10760) ;  /* 0x0000000000807947 */ /* 0x000fea0003800000 */
.L_x_10753:
[----:B------:R-:W-:-:S06]  /*6a60*/  UISETP.NE.AND UP0, UPT, UR37, 0x3, UPT ;  /* 0x000000032500788c */ /* 0x000fcc000bf05270 */
[----:B------:R-:W-:-:S13]  /*6a70*/  PLOP3.LUT P3, PT, PT, PT, UP0, 0x80, 0x0 ;  /* 0x000000000000781c */ /* 0x000fda0003f6f008 */
[----:B------:R-:W-:Y:S05]  /*6a80*/  @!P3 BRA `(.L_x_10798) ;  /* 0x000000000004b947 */ /* 0x000fea0003800000 */
[----:B------:R-:W-:Y:S01]  /*6a90*/  BPT.TRAP 0x1 ;  /* 0x000000040000795c */ /* 0x000fe20000300000 */
.L_x_10798:
[----:B------:R-:W-:Y:S01]  /*6aa0*/  IMAD R14, R17, 0x8, R2 ;  /* 0x00000008110e7824 */ /* 0x000fe200078e0202 */
[----:B------:R-:W-:Y:S01]  /*6ab0*/  SHF.L.U32 R85, R154, 0x1f, RZ ;  /* 0x0000001f9a557819 */ /* 0x000fe200000006ff */
[----:B------:R-:W-:Y:S01]  /*6ac0*/  IMAD R84, R25, -0x80, R24 ;  /* 0xffffff8019547824 */ /* 0x000fe200078e0218 */
[----:B------:R-:W-:Y:S02]  /*6ad0*/  BSSY B1, `(.L_x_10799) ;  /* 0x0000004000017945 */ /* 0x000fe40003800000 */
[----:B------:R-:W0:Y:S02]  /*6ae0*/  SYNCS.PHASECHK.TRANS64.TRYWAIT P4, [R14+URZ+0x2d890], R85 ;  /* 0x02d890550e0075a7 */ /* 0x000e24000808017f */
[----:B------:R-:W-:Y:S01]  /*6af0*/  VIMNMX R84, R84, 0x80, PT ;  /* 0x0000008054547848 */ /* 0x000fe20003fe0100 */
[----:B0-----:R-:W-:Y:S06]  /*6b00*/  @!P4 BRA `(.L_x_10800) ;  /* 0x000001fc008cc947 */ /* 0x001fec0003800000 */
.L_x_11140:
[----:B------:R-:W-:Y:S05]  /*6b10*/  BSYNC B1 ;  /* 0x0000000000017941 */ /* 0x000fea0003800000 */
.L_x_10799:
        /* <DEDUP_REMOVED lines=20> */
.L_x_10760:
[----:B------:R-:W-:Y:S05]  /*6c60*/  BSYNC B0 ;  /* 0x0000000000007941 */ /* 0x000fea0003800000 */
.L_x_10752:
        /* <DEDUP_REMOVED lines=17> */
.L_x_10802:
[----:B------:R-:W-:Y:S05]  /*6d80*/  BSYNC B0 ;  /* 0x0000000000007941 */ /* 0x000fea0003800000 */
.L_x_10801:
[----:B------:R-:W2:Y:S01]  /*6d90*/  SYNCS.PHASECHK.TRANS64.TRYWAIT P3, [R14+URZ+0x2d8b0], R85 ;  /* 0x02d8b0550e0075a7 */ /* 0x000ea2000806017f */
[----:B------:R-:W-:Y:S04]  /*6da0*/  BSSY B0, `(.L_x_10803) ;  /* 0x0000002000007945 */ /* 0x000fe80003800000 */
[----:B--2---:R-:W-:Y:S05]  /*6db0*/  @!P3 BRA `(.L_x_10804) ;  /* 0x000001f800f4b947 */ /* 0x004fea0003800000 */
.L_x_11141:
[----:B------:R-:W-:Y:S05]  /*6dc0*/  BSYNC B0 ;  /* 0x0000000000007941 */ /* 0x000fea0003800000 */
.L_x_10803:
        /* <DEDUP_REMOVED lines=33> */
.L_x_10806:
[----:B------:R-:W-:Y:S05]  /*6fe0*/  BSYNC B0 ;  /* 0x0000000000007941 */ /* 0x000fea0003800000 */
.L_x_10805:
        /* <DEDUP_REMOVED lines=21> */
.L_x_10747:
[----:B------:R-:W2:Y:S01]  /*7140*/  LDL R8, [R1+0x18] ;  /* 0x0000180001087983 */ /* 0x000ea20000100800 */
[----:B------:R-:W1:Y:S01]  /*7150*/  LDC R0, c[0x0][0x448] ;  /* 0x00011200ff007b82 */ /* 0x000e620000000800 */
[----:B------:R-:W-:-:S07]  /*7160*/  IADD3 R7, R139, 0x1, -R138 ;  /* 0x000000018b077810 */ /* 0x000fce0007ffe88a */
[----:B------:R-:W3:Y:S01]  /*7170*/  LDC.64 R4, c[0x0][0x9e0] ;  /* 0x00027800ff047b82 */ /* 0x000ee20000000a00 */
[----:B-1----:R-:W-:Y:S02]  /*7180*/  ISETP.NE.AND P1, PT, R0, 0x1, PT ;  /* 0x000000010000780c */ /* 0x002fe40003f25270 */
[----:B---3--:R-:W-:-:S11]  /*7190*/  ISETP.GE.AND P2, PT, R5, 0x1, PT ;  /* 0x000000010500780c */ /* 0x008fd60003f46270 */
[----:B------:R-:W1:Y:S08]  /*71a0*/  @P1 LDC R3, c[0x0][0x44c] ;  /* 0x00011300ff031b82 */ /* 0x000e700000000800 */
[----:B------:R-:W3:Y:S01]  /*71b0*/  @P1 LDC R6, c[0x0][0x450] ;  /* 0x00011400ff061b82 */ /* 0x000ee20000000800 */
[----:B--2---:R-:W-:-:S04]  /*71c0*/  VIADD R0, R8, 0xbf ;  /* 0x000000bf08007836 */ /* 0x004fc80000000000 */
[----:B-1----:R-:W-:-:S05]  /*71d0*/  @P1 IMAD.HI.U32 R3, R0, R3, RZ ;  /* 0x0000000300031227 */ /* 0x002fca00078e00ff */
[----:B---3--:R-:W-:-:S05]  /*71e0*/  @P1 SHF.R.U32.HI R0, RZ, R6, R3 ;  /* 0x00000006ff001219 */ /* 0x008fca0000011603 */
[----:B------:R-:W-:Y:S01]  /*71f0*/  IMAD.IADD R3, R7, 0x1, R0 ;  /* 0x0000000107037824 */ /* 0x000fe200078e0200 */
[----:B------:R-:W-:Y:S06]  /*7200*/  @P0 BRA `(.L_x_10808) ;  /* 0x00000000000c0947 */ /* 0x000fec0003800000 */
[----:B------:R-:W1:Y:S01]  /*7210*/  FENCE.VIEW.ASYNC.G ;  /* 0x00000000000073c6 */ /* 0x000e620000000100 */
[----:B------:R-:W-:Y:S05]  /*7220*/  WARPSYNC.ALL ;  /* 0x0000000000007948 */ /* 0x000fea0003800000 */
[----:B-1----:R-:W-:Y:S06]  /*7230*/  BAR.ARV 0xc, 0x200 ;  /* 0x0308000000007b1d */ /* 0x002fec0000002000 */
.L_x_10808:
        /* <DEDUP_REMOVED lines=13> */
.L_x_10811:
[----:B------:R-:W-:-:S13]  /*7310*/  ISETP.NE.AND P0, PT, R5, 0x1, PT ;  /* 0x000000010500780c */ /* 0x000fda0003f05270 */
[----:B------:R-:W1:Y:S02]  /*7320*/  @P0 LDC.64 R6, c[0x0][0x9e8] ;  /* 0x00027a00ff060b82 */ /* 0x000e640000000a00 */
[----:B-1----:R-:W-:-:S05]  /*7330*/  @P0 IMAD.HI.U32 R6, R0, R6, RZ ;  /* 0x0000000600060227 */ /* 0x002fca00078e00ff */
[----:B------:R-:W-:-:S07]  /*7340*/  @P0 SHF.R.U32.HI R0, RZ, R7, R6 ;  /* 0x00000007ff000219 */ /* 0x000fce0000011606 */
.L_x_10812:
[----:B------:R-:W-:Y:S05]  /*7350*/  BSYNC B0 ;  /* 0x0000000000007941 */ /* 0x000fea0003800000 */
.L_x_10810:
[----:B------:R-:W-:-:S05]  /*7360*/  IMAD R3, R0, R5, R5 ;  /* 0x0000000500037224 */ /* 0x000fca00078e0205 */
[----:B------:R-:W-:-:S07]  /*7370*/  VIMNMX R4, R4, R3, PT ;  /* 0x0000000304047248 */ /* 0x000fce0003fe0100 */
.L_x_10809:
[----:B------:R-:W1:Y:S01]  /*7380*/  @P1 LDC R0, c[0x0][0x44c] ;  /* 0x00011300ff001b82 */ /* 0x000e620000000800 */
[----:B------:R-:W-:Y:S01]  /*7390*/  VIADD R4, R4, 0x7f ;  /* 0x0000007f04047836 */ /* 0x000fe20000000000 */
[----:B------:R-:W-:-:S04]  /*73a0*/  ULDC UR4, c[0x0][0x9dc] ;  /* 0x0002770000047ab9 */ /* 0x000fc80000000800 */
[----:B------:R-:W-:Y:S02]  /*73b0*/  SHF.R.S32.HI R3, RZ, 0x1f, R4 ;  /* 0x0000001fff037819 */ /* 0x000fe40000011404 */
[----:B------:R-:W2:Y:S02]  /*73c0*/  @P1 LDC R7, c[0x0][0x450] ;  /* 0x00011400ff071b82 */ /* 0x000ea40000000800 */
[----:B------:R-:W-:-:S04]  /*73d0*/  LEA.HI R3, R3, R4, RZ, 0x7 ;  /* 0x0000000403037211 */ /* 0x000fc800078f38ff */
[----:B------:R-:W-:-:S04]  /*73e0*/  SHF.R.S32.HI R3, RZ, 0x7, R3 ;  /* 0x00000007ff037819 */ /* 0x000fc80000011403 */
[----:B------:R-:W-:Y:S01]  /*73f0*/  VIMNMX R9, R112, R3, PT ;  /* 0x0000000370097248 */ /* 0x000fe20003fe0100 */
[----:B-1----:R-:W-:-:S04]  /*7400*/  @P1 IMAD.HI.U32 R6, R8, R0, RZ ;  /* 0x0000000008061227 */ /* 0x002fc800078e00ff */
[----:B------:R-:W-:Y:S01]  /*7410*/  IMAD.MOV.U32 R0, RZ, RZ, R8 ;  /* 0x000000ffff007224 */ /* 0x000fe200078e0008 */
        /* <DEDUP_REMOVED lines=14> */
.L_x_10815:
[----:B------:R-:W-:-:S13]  /*7500*/  ISETP.NE.AND P0, PT, R5, 0x1, PT ;  /* 0x000000010500780c */ /* 0x000fda0003f05270 */
[----:B------:R-:W1:Y:S02]  /*7510*/  @P0 LDC.64 R6, c[0x0][0x9e8] ;  /* 0x00027a00ff060b82 */ /* 0x000e640000000a00 */
[----:B-1----:R-:W-:-:S05]  /*7520*/  @P0 IMAD.HI.U32 R4, R0, R6, RZ ;  /* 0x0000000600040227 */ /* 0x002fca00078e00ff */
[----:B------:R-:W-:-:S07]  /*7530*/  @P0 SHF.R.U32.HI R0, RZ, R7, R4 ;  /* 0x00000007ff000219 */ /* 0x000fce0000011604 */
.L_x_10816:
[----:B------:R-:W-:Y:S05]  /*7540*/  BSYNC B0 ;  /* 0x0000000000007941 */ /* 0x000fea0003800000 */
.L_x_10814:
[----:B------:R-:W-:-:S05]  /*7550*/  IMAD R0, R0, R5, RZ ;  /* 0x0000000500007224 */ /* 0x000fca00078e02ff */
[----:B------:R-:W-:-:S07]  /*7560*/  VIMNMX R3, R3, R0, !PT ;  /* 0x0000000003037248 */ /* 0x000fce0007fe0100 */
.L_x_10813:
        /* <DEDUP_REMOVED lines=21> */
[----:B-1----:R-:W-:Y:S02]  /*76c0*/  VIADD R4, R3, 0xffffffe ;  /* 0x0ffffffe03047836 */ /* 0x002fe40000000000 */
[----:B------:R-:W-:-:S04]  /*76d0*/  IMAD.MOV R3, RZ, RZ, -R12 ;  /* 0x000000ffff037224 */ /* 0x000fc800078e0a0c */
[----:B------:R1:W2:Y:S02]  /*76e0*/  F2I.FTZ.U32.TRUNC.NTZ R5, R4 ;  /* 0x0000000400057305 */ /* 0x0002a4000021f000 */
[----:B-1----:R-:W-:Y:S02]  /*76f0*/  IMAD.MOV.U32 R4, RZ, RZ, RZ ;  /* 0x000000ffff047224 */ /* 0x002fe400078e00ff */
[----:B--2---:R-:W-:-:S04]  /*7700*/  IMAD.MOV R7, RZ, RZ, -R5 ;  /* 0x000000ffff077224 */ /* 0x004fc800078e0a05 */
        /* <DEDUP_REMOVED lines=14> */
.L_x_10818:
[----:B------:R-:W-:Y:S05]  /*77f0*/  BSYNC B0 ;  /* 0x0000000000007941 */ /* 0x000fea0003800000 */
.L_x_10817:
[----:B------:R-:W2:Y:S01]  /*7800*/  LDL R0, [R1+0x5c] ;  /* 0x00005c0001007983 */ /* 0x000ea20000100800 */
        /* <DEDUP_REMOVED lines=25> */
[----:B--2---:R-:W-:-:S02]  /*79a0*/  IMAD R4, R0, R88, R11 ;  /* 0x0000005800047224 */ /* 0x004fc400078e020b */
[----:B------:R-:W-:-:S03]  /*79b0*/  IMAD.MOV.U32 R0, RZ, RZ, RZ ;  /* 0x000000ffff007224 */ /* 0x000fc600078e00ff */
[----:B------:R-:W-:Y:S01]  /*79c0*/  VIADDMNMX R88, R4, R88, R9, PT ;  /* 0x0000005804587246 */ /* 0x000fe20003800109 */
[----:B------:R0:W-:Y:S03]  /*79d0*/  STL [R1+0x44], R4 ;  /* 0x0000440401007387 */ /* 0x0001e60000100800 */
[----:B------:R-:W-:Y:S02]  /*79e0*/  ISETP.GT.AND P1, PT, R88, R4, PT ;  /* 0x000000045800720c */ /* 0x000fe40003f24270 */
[----:B0-----:R-:W-:-:S11]  /*79f0*/  CS2R R4, SRZ ;  /* 0x0000000000047805 */ /* 0x001fd6000001ff00 */
[----:B------:R-:W-:Y:S05]  /*7a00*/  @!P1 BRA `(.L_x_10819) ;  /* 0x0000013000909947 */ /* 0x000fea0003800000 */
        /* <DEDUP_REMOVED lines=8> */
[----:B0-----:R1:W-:Y:S02]  /*7a90*/  STL [R1], R0 ;  /* 0x0000000001007387 */ /* 0x0013e40000100800 */
.L_x_11144:
[----:B------:R-:W1:Y:S01]  /*7aa0*/  LDL R3, [R1] ;  /* 0x0000000001037983 */ /* 0x000e620000100800 */
[----:B------:R-:W-:Y:S01]  /*7ab0*/  BSSY B6, `(.L_x_10821) ;  /* 0x0000020000067945 */ /* 0x000fe20003800000 */
[----:B-1----:R-:W-:-:S05]  /*7ac0*/  IMAD.HI R0, R3, 0x55555556, RZ ;  /* 0x5555555603007827 */ /* 0x002fca00078e02ff */
[----:B------:R-:W-:-:S05]  /*7ad0*/  LEA.HI R0, R0, R0, RZ, 0x1 ;  /* 0x0000000000007211 */ /* 0x000fca00078f08ff */
[----:B------:R-:W-:Y:S02]  /*7ae0*/  IMAD R4, R0, -0x3, R3 ;  /* 0xfffffffd00047824 */ /* 0x000fe400078e0203 */
[----:B------:R-:W-:Y:S02]  /*7af0*/  VIADD R3, R2, 0x21800 ;  /* 0x0002180002037836 */ /* 0x000fe40000000000 */
[----:B------:R-:W-:Y:S01]  /*7b00*/  IMAD R0, R4, 0x1000, R2 ;  /* 0x0000100004007824 */ /* 0x000fe200078e0202 */
[----:B------:R1:W-:Y:S02]  /*7b10*/  STL [R1+0x1c], R4 ;  /* 0x00001c0401007387 */ /* 0x0003e40000100800 */
[----:B------:R-:W-:Y:S01]  /*7b20*/  LOP3.LUT P0, RZ, R3, 0x3ff, RZ, 0xc0, !PT ;  /* 0x000003ff03ff7812 */ /* 0x000fe2000780c0ff */
[----:B------:R-:W-:-:S05]  /*7b30*/  VIADD R0, R0, 0xc400 ;  /* 0x0000c40000007836 */ /* 0x000fca0000000000 */
[----:B------:R-:W-:Y:S01]  /*7b40*/  SHF.R.U32.HI R0, RZ, 0x4, R0 ;  /* 0x00000004ff007819 */ /* 0x000fe20000011600 */
[----:B-1----:R-:W-:-:S03]  /*7b50*/  IMAD R4, R4, 0x2000, R3 ;  /* 0x0000200004047824 */ /* 0x002fc600078e0203 */
[----:B------:R-:W-:Y:S02]  /*7b60*/  LOP3.LUT R44, R0, 0x3fff, RZ, 0xc0, !PT ;  /* 0x00003fff002c7812 */ /* 0x000fe400078ec0ff */
[----:B------:R-:W-:-:S04]  /*7b70*/  SHF.R.U32.HI R4, RZ, 0x4, R4 ;  /* 0x00000004ff047819 */ /* 0x000fc80000011604 */
[----:B------:R-:W-:-:S05]  /*7b80*/  LOP3.LUT R3, R4, 0x3fff, RZ, 0xc0, !PT ;  /* 0x00003fff04037812 */ /* 0x000fca00078ec0ff */
[----:B------:R1:W-:Y:S01]  /*7b90*/  STL [R1+0x3c], R3 ;  /* 0x00003c0301007387 */ /* 0x0003e20000100800 */
[----:B------:R-:W-:Y:S05]  /*7ba0*/  @!P0 BRA `(.L_x_10822) ;  /* 0x0000000000408947 */ /* 0x000fea0003800000 */
[----:B0-----:R-:W-:Y:S01]  /*7bb0*/  MOV R14, 0x0 ;  /* 0x00000000000e7802 */ /* 0x001fe20000000f00 */
        /* <DEDUP_REMOVED lines=14> */
[----:B01---5:R-:W-:Y:S05]  /*7ca0*/  CALL.ABS.NOINC R14 ;  /* 0x000000000e007343 */ /* 0x023fea0003c00000 */
.L_x_10822:
[----:B------:R-:W-:Y:S05]  /*7cb0*/  BSYNC B6 ;  /* 0x0000000000067941 */ /* 0x000fea0003800000 */
.L_x_10821:
[----:B------:R-:W-:Y:S02]  /*7cc0*/  ULDC UR4, c[0x0][0x3f4] ;  /* 0x0000fd0000047ab9 */ /* 0x000fe40000000800 */
[----:B------:R-:W-:-:S13]  /*7cd0*/  ISETP.LT.AND P0, PT, RZ, UR4, PT ;  /* 0x00000004ff007c0c */ /* 0x000fda000bf01270 */
[----:B------:R-:W-:Y:S05]  /*7ce0*/  @P0 BRA `(.L_x_10823) ;  /* 0x0000000000400947 */ /* 0x000fea0003800000 */
[----:B------:R-:W2:Y:S02]  /*7cf0*/  LDL R20, [R1+0x58] ;  /* 0x0000580001147983 */ /* 0x000ea40000100800 */
[----:B--2---:R-:W-:-:S04]  /*7d00*/  LEA.HI R0, R20, R20, RZ, 0x1 ;  /* 0x0000001414007211 */ /* 0x004fc800078f08ff */
[----:B------:R-:W-:-:S05]  /*7d10*/  LOP3.LUT R0, R0, 0xfffffffe, RZ, 0xc0, !PT ;  /* 0xfffffffe00007812 */ /* 0x000fca00078ec0ff */
[----:B------:R-:W-:-:S05]  /*7d20*/  IMAD.IADD R0, R20, 0x1, -R0 ;  /* 0x0000000114007824 */ /* 0x000fca00078e0a00 */
[----:B-1----:R-:W-:-:S04]  /*7d30*/  SHF.L.U32 R3, R0, 0x1f, RZ ;  /* 0x0000001f00037819 */ /* 0x002fc800000006ff */
[----:B------:R1:W2:Y:S03]  /*7d40*/  SYNCS.PHASECHK.TRANS64.TRYWAIT P0, [R2+URZ+0x2d800], R3 ;  /* 0x02d80003020075a7 */ /* 0x0002a6000800017f */
[----:B--2---:R-:W-:Y:S05]  /*7d50*/  @!P0 NANOSLEEP.SYNCS 0x989680 ;  /* 0x009896800000895d */ /* 0x004fea0003900000 */
[----:B------:R-:W2:Y:S01]  /*7d60*/  @!P0 SYNCS.PHASECHK.TRANS64 P0, [R2+URZ+0x2d800], R3 ;  /* 0x02d80003020085a7 */ /* 0x000ea2000800007f */
[----:B------:R-:W-:Y:S04]  /*7d70*/  BSSY B0, `(.L_x_10824) ;  /* 0x0000006000007945 */ /* 0x000fe80003800000 */
[----:B--2---:R-:W-:Y:S05]  /*7d80*/  @P0 BRA `(.L_x_10825) ;  /* 0x0000000000100947 */ /* 0x004fea0003800000 */
.L_x_10826:
[----:B--2---:R2:W3:Y:S02]  /*7d90*/  SYNCS.PHASECHK.TRANS64.TRYWAIT P0, [R2+URZ+0x2d800], R3 ;  /* 0x02d80003020075a7 */ /* 0x0044e4000800017f */
[----:B---3--:R-:W-:Y:S05]  /*7da0*/  @!P0 NANOSLEEP.SYNCS 0x989680 ;  /* 0x009896800000895d */ /* 0x008fea0003900000 */
[----:B------:R-:W3:Y:S02]  /*7db0*/  @!P0 SYNCS.PHASECHK.TRANS64 P0, [R2+URZ+0x2d800], R3 ;  /* 0x02d80003020085a7 */ /* 0x000ee4000800007f */
[----:B---3--:R-:W-:Y:S05]  /*7dc0*/  @!P0 BRA `(.L_x_10826) ;  /* 0xfffffffc00f08947 */ /* 0x008fea000383ffff */
.L_x_10825:
[----:B------:R-:W-:Y:S05]  /*7dd0*/  BSYNC B0 ;  /* 0x0000000000007941 */ /* 0x000fea0003800000 */
.L_x_10824:
[----:B------:R-:W-:Y:S05]  /*7de0*/  BRA `(.L_x_10827) ;  /* 0x0000003c008c7947 */ /* 0x000fea0003800000 */
.L_x_10823:
[----:B------:R-:W-:Y:S01]  /*7df0*/  ULOP3.LUT UP0, URZ, UR38, 0x1bf, URZ, 0xc0, !UPT ;  /* 0x000001bf263f7892 */ /* 0x000fe2000f80c03f */
[----:B-----5:R-:W-:Y:S01]  /*7e00*/  SHF.R.S32.HI R0, RZ, 0x1f, R106 ;  /* 0x0000001fff007819 */ /* 0x020fe2000001146a */
[----:B------:R-:W-:Y:S01]  /*7e10*/  ULDC.64 UR4, c[0x0][0x3f8] ;  /* 0x0000fe0000047ab9 */ /* 0x000fe20000000a00 */
[----:B------:R-:W-:Y:S01]  /*7e20*/  ULDC.64 UR6, c[0x0][0x408] ;  /* 0x0001020000067ab9 */ /* 0x000fe20000000a00 */
[----:B------:R-:W-:Y:S02]  /*7e30*/  IMAD.WIDE.U32 R24, R106, UR4, RZ ;  /* 0x000000046a187c25 */ /* 0x000fe4000f8e00ff */
[----:B------:R-:W-:Y:S02]  /*7e40*/  PLOP3.LUT P0, PT, PT, PT, UP0, 0x80, 0x0 ;  /* 0x000000000000781c */ /* 0x000fe40003f0f008 */
[C---:B-1----:R-:W-:Y:S02]  /*7e50*/  IMAD R3, R0.reuse, UR4, RZ ;  /* 0x0000000400037c24 */ /* 0x042fe4000f8e02ff */
[----:B------:R-:W-:-:S02]  /*7e60*/  IMAD R5, R0, UR6, RZ ;  /* 0x0000000600057c24 */ /* 0x000fc4000f8e02ff */
[C---:B------:R-:W-:Y:S02]  /*7e70*/  IMAD R3, R106.reuse, UR5, R3 ;  /* 0x000000056a037c24 */ /* 0x040fe4000f8e0203 */
[C---:B------:R-:W-:Y:S02]  /*7e80*/  IMAD R5, R106.reuse, UR7, R5 ;  /* 0x000000076a057c24 */ /* 0x040fe4000f8e0205 */
[----:B------:R-:W-:-:S04]  /*7e90*/  IMAD.WIDE.U32 R106, R106, UR6, RZ ;  /* 0x000000066a6a7c25 */ /* 0x000fc8000f8e00ff */
[----:B------:R-:W-:Y:S02]  /*7ea0*/  IMAD.IADD R27, R3, 0x1, R25 ;  /* 0x00000001031b7824 */ /* 0x000fe400078e0219 */
[----:B------:R-:W-:Y:S01]  /*7eb0*/  IMAD.IADD R29, R5, 0x1, R107 ;  /* 0x00000001051d7824 */ /* 0x000fe200078e026b */
[----:B------:R-:W-:Y:S06]  /*7ec0*/  @!P0 BRA `(.L_x_10828) ;  /* 0x0000000000408947 */ /* 0x000fec0003800000 */
        /* <DEDUP_REMOVED lines=16> */
.L_x_10828:
[----:B------:R-:W2:Y:S01]  /*7fd0*/  LDL R20, [R1+0x18] ;  /* 0x0000180001147983 */ /* 0x000ea20000100800 */
[----:B------:R-:W-:Y:S01]  /*7fe0*/  ULDC.U8 UR4, c[0x0][0x410] ;  /* 0x0001040000047ab9 */ /* 0x000fe20000000000 */
[----:B------:R-:W-:Y:S01]  /*7ff0*/  BSSY B0, `(.L_x_10829) ;  /* 0x00003ba000007945 */ /* 0x000fe20003800000 */
[----:B------:R-:W-:Y:S01]  /*8000*/  ISETP.NE.AND P0, PT, RZ, UR4, PT ;  /* 0x00000004ff007c0c */ /* 0x000fe2000bf05270 */
[----:B--2---:R-:W-:-:S12]  /*8010*/  IMAD.IADD R10, R136, 0x1, R20 ;  /* 0x00000001880a7824 */ /* 0x004fd800078e0214 */
[----:B------:R-:W-:Y:S05]  /*8020*/  @!P0 BRA `(.L_x_10830) ;  /* 0x0000001c00648947 */ /* 0x000fea0003800000 */
[----:B------:R-:W1:Y:S01]  /*8030*/  LDC R7, c[0x0][0x448] ;  /* 0x00011200ff077b82 */ /* 0x000e620000000800 */
[----:B------:R-:W-:Y:S01]  /*8040*/  ULDC.64 UR4, c[0x0][0x3f8] ;  /* 0x0000fe0000047ab9 */ /* 0x000fe20000000a00 */
[----:B------:R-:W-:Y:S01]  /*8050*/  ULDC.64 UR6, c[0x0][0x408] ;  /* 0x0001020000067ab9 */ /* 0x000fe20000000a00 */
[----:B------:R-:W-:Y:S02]  /*8060*/  IMAD.MOV.U32 R4, RZ, RZ, R24 ;  /* 0x000000ffff047224 */ /* 0x000fe400078e0018 */
[----:B------:R-:W-:Y:S02]  /*8070*/  IMAD.MOV.U32 R8, RZ, RZ, R106 ;  /* 0x000000ffff087224 */ /* 0x000fe400078e006a */
[----:B------:R-:W-:Y:S01]  /*8080*/  IMAD.MOV.U32 R9, RZ, RZ, R29 ;  /* 0x000000ffff097224 */ /* 0x000fe200078e001d */
[----:B-1----:R-:W-:-:S13]  /*8090*/  ISETP.NE.AND P0, PT, R7, 0x1, PT ;  /* 0x000000010700780c */ /* 0x002fda0003f05270 */
[----:B------:R-:W1:Y:S08]  /*80a0*/  @P0 LDC R3, c[0x0][0x44c] ;  /* 0x00011300ff030b82 */ /* 0x000e700000000800 */
[----:B------:R-:W2:Y:S01]  /*80b0*/  @P0 LDC R5, c[0x0][0x450] ;  /* 0x00011400ff050b82 */ /* 0x000ea20000000800 */
[----:B-1----:R-:W-:-:S04]  /*80c0*/  @P0 IMAD.HI.U32 R0, R10, R3, RZ ;  /* 0x000000030a000227 */ /* 0x002fc800078e00ff */
[----:B------:R-:W-:Y:S01]  /*80d0*/  IMAD.MOV.U32 R3, RZ, RZ, R10 ;  /* 0x000000ffff037224 */ /* 0x000fe200078e000a */
[----:B--2---:R-:W-:Y:S01]  /*80e0*/  @P0 SHF.R.U32.HI R3, RZ, R5, R0 ;  /* 0x00000005ff030219 */ /* 0x004fe20000011600 */
        /* <DEDUP_REMOVED lines=18> */
[----:B------:R1:W2:Y:S04]  /*8210*/  SHFL.IDX PT, R3, R13, RZ, 0x1e1f ;  /* 0x001e1fff0d037589 */ /* 0x0002a800000e0000 */
[----:B------:R-:W3:Y:S04]  /*8220*/  SHFL.IDX PT, R6, R6, RZ, 0x1e1f ;  /* 0x001e1fff06067589 */ /* 0x000ee800000e0000 */
[----:B------:R-:W4:Y:S04]  /*8230*/  SHFL.IDX PT, R0, R0, RZ, 0x1e1f ;  /* 0x001e1fff00007589 */ /* 0x000f2800000e0000 */
[----:B-1----:R-:W0:Y:S02]  /*8240*/  SHFL.IDX PT, R39, R39, RZ, 0x1e1f ;  /* 0x001e1fff27277589 */ /* 0x002e2400000e0000 */
.L_x_11150:
[----:B------:R-:W5:Y:S01]  /*8250*/  LDL R54, [R1+0x58] ;  /* 0x0000580001367983 */ /* 0x000f620000100800 */
[----:B------:R-:W-:Y:S01]  /*8260*/  IMAD R4, R138, R7, RZ ;  /* 0x000000078a047224 */ /* 0x000fe200078e02ff */
[----:B------:R-:W-:Y:S01]  /*8270*/  BSSY B1, `(.L_x_10832) ;  /* 0x000005f000017945 */ /* 0x000fe20003800000 */
[----:B------:R-:W-:Y:S02]  /*8280*/  CS2R R34, SRZ ;  /* 0x0000000000227805 */ /* 0x000fe4000001ff00 */
[----:B------:R-:W-:Y:S01]  /*8290*/  CS2R R30, SRZ ;  /* 0x00000000001e7805 */ /* 0x000fe2000001ff00 */
[----:B------:R-:W-:Y:S01]  /*82a0*/  IMAD R73, R73, -0xc0, R4 ;  /* 0xffffff4049497824 */ /* 0x000fe200078e0204 */
[----:B------:R-:W-:Y:S02]  /*82b0*/  ISETP.GE.AND P1, PT, R10, R4, PT ;  /* 0x000000040a00720c */ /* 0x000fe40003f26270 */
[----:B------:R-:W-:Y:S02]  /*82c0*/  CS2R R26, SRZ ;  /* 0x00000000001a7805 */ /* 0x000fe4000001ff00 */
        /* <DEDUP_REMOVED lines=9> */
[----:B0-----:R-:W-:Y:S02]  /*8360*/  CS2R R14, SRZ ;  /* 0x00000000000e7805 */ /* 0x001fe4000001ff00 */
        /* <DEDUP_REMOVED lines=18> */
[C---:B--2---:R-:W-:Y:S01]  /*8490*/  ISETP.GE.AND P4, PT, R5.reuse, UR4, PT ;  /* 0x0000000405007c0c */ /* 0x044fe2000bf86270 */
[----:B------:R-:W-:Y:S01]  /*84a0*/  IMAD.SHL.U32 R8, R5, 0x2, RZ ;  /* 0x0000000205087824 */ /* 0x000fe200078e00ff */
[----:B------:R-:W-:Y:S02]  /*84b0*/  SHF.R.S32.HI R4, RZ, 0x1f, R5 ;  /* 0x0000001fff047819 */ /* 0x000fe40000011405 */
[----:B---3--:R-:W-:Y:S02]  /*84c0*/  ISETP.GE.AND P3, PT, R41, UR4, PT ;  /* 0x0000000429007c0c */ /* 0x008fe4000bf66270 */
[----:B------:R-:W-:-:S07]  /*84d0*/  SHF.L.U64.HI R7, R5, 0x1, R4 ;  /* 0x0000000105077819 */ /* 0x000fce0000010204 */
[-C--:B------:R-:W-:Y:S02]  /*84e0*/  @!P4 IADD3 R4, P1, R6, R8.reuse, RZ ;  /* 0x000000080604c210 */ /* 0x080fe40007f3e0ff */
[----:B------:R-:W-:Y:S01]  /*84f0*/  @!P4 IADD3 R8, P2, R39, R8, RZ ;  /* 0x000000082708c210 */ /* 0x000fe20007f5e0ff */
[----:B------:R-:W-:-:S04]  /*8500*/  IMAD.SHL.U32 R48, R41, 0x2, RZ ;  /* 0x0000000229307824 */ /* 0x000fc800078e00ff */
[--C-:B----4-:R-:W-:Y:S01]  /*8510*/  @!P4 IMAD.X R9, R0, 0x1, R7.reuse, P2 ;  /* 0x000000010009c824 */ /* 0x110fe200010e0607 */
[C---:B------:R-:W-:Y:S01]  /*8520*/  ISETP.GE.AND P2, PT, R40.reuse, UR4, PT ;  /* 0x0000000428007c0c */ /* 0x040fe2000bf46270 */
[----:B------:R-:W-:Y:S01]  /*8530*/  @!P4 IMAD.X R5, R3, 0x1, R7, P1 ;  /* 0x000000010305c824 */ /* 0x000fe200008e0607 */
[----:B------:R-:W-:Y:S01]  /*8540*/  SHF.R.S32.HI R7, RZ, 0x1f, R41 ;  /* 0x0000001fff077819 */ /* 0x000fe20000011429 */
[----:B------:R-:W-:Y:S01]  /*8550*/  IMAD.SHL.U32 R42, R40, 0x2, RZ ;  /* 0x00000002282a7824 */ /* 0x000fe200078e00ff */
[----:B------:R-:W5:Y:S01]  /*8560*/  @!P4 LD.E.64 R30, desc[UR40][R8.64] ;  /* 0x00000028081ec980 */ /* 0x000f62000c101b00 */
[----:B------:R-:W-:Y:S02]  /*8570*/  ISETP.GE.AND P1, PT, R38, UR4, PT ;  /* 0x0000000426007c0c */ /* 0x000fe4000bf26270 */
[----:B------:R-:W-:Y:S01]  /*8580*/  SHF.L.U64.HI R7, R41, 0x1, R7 ;  /* 0x0000000129077819 */ /* 0x000fe20000010207 */
[----:B------:R0:W5:Y:S01]  /*8590*/  @!P4 LD.E.64 R32, desc[UR40][R4.64] ;  /* 0x000000280420c980 */ /* 0x000162000c101b00 */
[----:B------:R-:W-:-:S02]  /*85a0*/  @!P3 IADD3 R50, P5, R6, R48, RZ ;  /* 0x000000300632b210 */ /* 0x000fc40007fbe0ff */
[----:B------:R-:W-:Y:S02]  /*85b0*/  @!P3 IADD3 R48, P4, R39, R48, RZ ;  /* 0x000000302730b210 */ /* 0x000fe40007f9e0ff */
[----:B------:R-:W-:Y:S01]  /*85c0*/  SHF.R.S32.HI R11, RZ, 0x1f, R40 ;  /* 0x0000001fff0b7819 */ /* 0x000fe20000011428 */
[--C-:B------:R-:W-:Y:S01]  /*85d0*/  @!P3 IMAD.X R51, R3, 0x1, R7.reuse, P5 ;  /* 0x000000010333b824 */ /* 0x100fe200028e0607 */
[-C--:B------:R-:W-:Y:S01]  /*85e0*/  @!P2 IADD3 R46, P5, R6, R42.reuse, RZ ;  /* 0x0000002a062ea210 */ /* 0x080fe20007fbe0ff */
[----:B------:R-:W-:Y:S01]  /*85f0*/  @!P3 IMAD.X R49, R0, 0x1, R7, P4 ;  /* 0x000000010031b824 */ /* 0x000fe200020e0607 */
[----:B------:R-:W-:Y:S01]  /*8600*/  SHF.L.U64.HI R11, R40, 0x1, R11 ;  /* 0x00000001280b7819 */ /* 0x000fe2000001020b */
[----:B0-----:R-:W-:Y:S01]  /*8610*/  IMAD.SHL.U32 R4, R38, 0x2, RZ ;  /* 0x0000000226047824 */ /* 0x001fe200078e00ff */
[----:B------:R-:W-:Y:S01]  /*8620*/  @!P2 IADD3 R42, P4, R39, R42, RZ ;  /* 0x0000002a272aa210 */ /* 0x000fe20007f9e0ff */
[----:B------:R-:W5:Y:S01]  /*8630*/  @!P3 LD.E.64 R28, desc[UR40][R50.64] ;  /* 0x00000028321cb980 */ /* 0x000f62000c101b00 */
[----:B------:R-:W-:Y:S01]  /*8640*/  SHF.R.S32.HI R10, RZ, 0x1f, R38 ;  /* 0x0000001fff0a7819 */ /* 0x000fe20000011426 */
[----:B------:R-:W-:-:S02]  /*8650*/  @!P2 IMAD.X R47, R3, 0x1, R11, P5 ;  /* 0x00000001032fa824 */ /* 0x000fc400028e060b */
[----:B------:R-:W-:Y:S01]  /*8660*/  @!P2 IMAD.X R43, R0, 0x1, R11, P4 ;  /* 0x00000001002ba824 */ /* 0x000fe200020e060b */
[----:B------:R-:W-:Y:S01]  /*8670*/  SHF.L.U64.HI R10, R38, 0x1, R10 ;  /* 0x00000001260a7819 */ /* 0x000fe2000001020a */
[----:B------:R-:W5:Y:S01]  /*8680*/  @!P3 LD.E.64 R26, desc[UR40][R48.64] ;  /* 0x00000028301ab980 */ /* 0x000f62000c101b00 */
[-C--:B------:R-:W-:Y:S02]  /*8690*/  @!P1 IADD3 R40, P4, R6, R4.reuse, RZ ;  /* 0x0000000406289210 */ /* 0x080fe40007f9e0ff */
[----:B------:R-:W-:Y:S01]  /*86a0*/  ISETP.GE.AND P5, PT, R156, UR4, PT ;  /* 0x000000049c007c0c */ /* 0x000fe2000bfa6270 */
[----:B------:R-:W5:Y:S02]  /*86b0*/  @!P2 LD.E.64 R24, desc[UR40][R46.64] ;  /* 0x000000282e18a980 */ /* 0x000f64000c101b00 */
[--C-:B------:R-:W-:Y:S01]  /*86c0*/  @!P1 IMAD.X R41, R3, 0x1, R10.reuse, P4 ;  /* 0x0000000103299824 */ /* 0x100fe200020e060a */
[----:B------:R-:W-:Y:S01]  /*86d0*/  @!P1 IADD3 R4, P4, R39, R4, RZ ;  /* 0x0000000427049210 */ /* 0x000fe20007f9e0ff */
[----:B------:R-:W-:Y:S01]  /*86e0*/  IMAD.SHL.U32 R38, R12, 0x2, RZ ;  /* 0x000000020c267824 */ /* 0x000fe200078e00ff */
[----:B------:R-:W5:Y:S03]  /*86f0*/  @!P2 LD.E.64 R20, desc[UR40][R42.64] ;  /* 0x000000282a14a980 */ /* 0x000f66000c101b00 */
[----:B------:R-:W-:Y:S01]  /*8700*/  @!P1 IMAD.X R5, R0, 0x1, R10, P4 ;  /* 0x0000000100059824 */ /* 0x000fe200020e060a */
[----:B------:R-:W-:Y:S01]  /*8710*/  ISETP.GE.AND P4, PT, R12, UR4, PT ;  /* 0x000000040c007c0c */ /* 0x000fe2000bf86270 */
[----:B------:R-:W5:Y:S02]  /*8720*/  @!P1 LD.E.64 R14, desc[UR40][R40.64] ;  /* 0x00000028280e9980 */ /* 0x000f64000c101b00 */
[----:B------:R-:W-:-:S02]  /*8730*/  @!P5 IMAD.MOV.U32 R7, RZ, RZ, R3 ;  /* 0x000000ffff07d224 */ /* 0x000fc400078e0003 */
[----:B------:R-:W-:Y:S02]  /*8740*/  @!P5 IMAD.MOV.U32 R8, RZ, RZ, R39 ;  /* 0x000000ffff08d224 */ /* 0x000fe400078e0027 */
[----:B------:R-:W-:Y:S02]  /*8750*/  @!P5 IMAD.MOV.U32 R9, RZ, RZ, R0 ;  /* 0x000000ffff09d224 */ /* 0x000fe400078e0000 */
        /* <DEDUP_REMOVED lines=9> */
[----:B0-----:R-:W-:Y:S02]  /*87f0*/  CS2R R10, SRZ ;  /* 0x00000000000a7805 */ /* 0x001fe4000001ff00 */
[----:B-1----:R-:W-:Y:S01]  /*8800*/  CS2R R8, SRZ ;  /* 0x0000000000087805 */ /* 0x002fe2000001ff00 */
[----:B------:R-:W-:Y:S01]  /*8810*/  @!P4 IMAD.X R39, R0, 0x1, R12, P5 ;  /* 0x000000010027c824 */ /* 0x000fe200028e060c */
[----:B------:R-:W-:Y:S02]  /*8820*/  CS2R R12, SRZ ;  /* 0x00000000000c7805 */ /* 0x000fe4000001ff00 */
[----:B------:R0:W5:Y:S04]  /*8830*/  @!P4 LD.E.64 R10, desc[UR40][R6.64] ;  /* 0x00000028060ac980 */ /* 0x000168000c101b00 */
[----:B------:R0:W5:Y:S04]  /*8840*/  @!P4 LD.E.64 R8, desc[UR40][R38.64] ;  /* 0x000000282608c980 */ /* 0x000168000c101b00 */
[----:B------:R0:W5:Y:S02]  /*8850*/  @!P1 LD.E.64 R12, desc[UR40][R4.64] ;  /* 0x00000028040c9980 */ /* 0x000164000c101b00 */
.L_x_10833:
[----:B------:R-:W-:Y:S05]  /*8860*/  BSYNC B1 ;  /* 0x0000000000017941 */ /* 0x000fea0003800000 */
.L_x_10832:
[----:B--2--5:R-:W-:Y:S01]  /*8870*/  IMAD.MOV.U32 R3, RZ, RZ, R35 ;  /* 0x000000ffff037224 */ /* 0x024fe200078e0023 */
[----:B------:R-:W-:Y:S01]  /*8880*/  LOP3.LUT R53, R53, 0xfffffffe, RZ, 0xc0, !PT ;  /* 0xfffffffe35357812 */ /* 0x000fe200078ec0ff */
[----:B----4-:R-:W-:Y:S01]  /*8890*/  IMAD.MOV.U32 R0, RZ, RZ, R34 ;  /* 0x000000ffff007224 */ /* 0x010fe200078e0022 */
        /* <DEDUP_REMOVED lines=13> */
[----:B------:R-:W-:Y:S01]  /*8970*/  PRMT R47, R4, 0x7610, R47 ;  /* 0x00007610042f7816 */ /* 0x000fe2000000002f */
[----:B------:R-:W-:Y:S01]  /*8980*/  IMAD.MOV.U32 R4, RZ, RZ, R21 ;  /* 0x000000ffff047224 */ /* 0x000fe200078e0015 */
[----:B------:R-:W-:Y:S01]  /*8990*/  PRMT R46, R46, 0x5410, R5 ;  /* 0x000054102e2e7816 */ /* 0x000fe20000000005 */
[----:B------:R-:W-:-:S02]  /*89a0*/  IMAD.MOV.U32 R5, RZ, RZ, R12 ;  /* 0x000000ffff057224 */ /* 0x000fc400078e000c */
[----:B---3--:R-:W-:Y:S01]  /*89b0*/  IMAD.MOV.U32 R6, RZ, RZ, R13 ;  /* 0x000000ffff067224 */ /* 0x008fe200078e000d */
        /* <DEDUP_REMOVED lines=25> */
.L_x_11151:
[----:B------:R-:W-:Y:S05]  /*8b50*/  BSYNC B1 ;  /* 0x0000000000017941 */ /* 0x000fea0003800000 */
.L_x_10834:
[----:B------:R-:W-:Y:S01]  /*8b60*/  PRMT R39, R0, 0x5410, R4 ;  /* 0x0000541000277816 */ /* 0x000fe20000000004 */
[----:B------:R-:W-:Y:S06]  /*8b70*/  @P0 BRA `(.L_x_10836) ;  /* 0x0000003000040947 */ /* 0x000fec0003800000 */
[----:B------:R-:W0:Y:S01]  /*8b80*/  LDL R54, [R1+0x48] ;  /* 0x0000480001367983 */ /* 0x000e220000100800 */
[----:B------:R-:W1:Y:S03]  /*8b90*/  LDC R5, c[0x0][0x3f4] ;  /* 0x0000fd00ff057b82 */ /* 0x000e660000000800 */
[----:B------:R-:W2:Y:S04]  /*8ba0*/  LDL R53, [R1+0x30] ;  /* 0x0000300001357983 */ /* 0x000ea80000100800 */
[----:B------:R-:W3:Y:S04]  /*8bb0*/  LDL R51, [R1+0x2c] ;  /* 0x00002c0001337983 */ /* 0x000ee80000100800 */
[----:B------:R-:W4:Y:S04]  /*8bc0*/  LDL R49, [R1+0x34] ;  /* 0x0000340001317983 */ /* 0x000f280000100800 */
[----:B------:R-:W5:Y:S04]  /*8bd0*/  LDL R7, [R1+0x28] ;  /* 0x0000280001077983 */ /* 0x000f680000100800 */
[----:B------:R-:W5:Y:S01]  /*8be0*/  LDL R6, [R1+0x38] ;  /* 0x0000380001067983 */ /* 0x000f620000100800 */
[----:B------:R-:W-:Y:S01]  /*8bf0*/  LEA.HI R45, R52, R45, RZ, 0x2 ;  /* 0x0000002d342d7211 */ /* 0x000fe200078f10ff */
[----:B------:R-:W-:Y:S03]  /*8c00*/  BSSY B1, `(.L_x_10837) ;  /* 0x000003a000017945 */ /* 0x000fe60003800000 */
[----:B------:R-:W-:-:S02]  /*8c10*/  SHF.R.S32.HI R0, RZ, 0x2, R45 ;  /* 0x00000002ff007819 */ /* 0x000fc4000001142d */
[----:B------:R-:W-:Y:S02]  /*8c20*/  SHF.R.S32.HI R45, RZ, 0x1f, R45 ;  /* 0x0000001fff2d7819 */ /* 0x000fe4000001142d */
[----:B-1----:R-:W-:Y:S02]  /*8c30*/  ISETP.GE.AND P6, PT, R156, R5, PT ;  /* 0x000000059c00720c */ /* 0x002fe40003fc6270 */
[----:B------:R-:W-:-:S04]  /*8c40*/  LEA.HI R45, R45, R0, RZ, 0x2 ;  /* 0x000000002d2d7211 */ /* 0x000fc800078f10ff */
[----:B------:R-:W-:-:S05]  /*8c50*/  LOP3.LUT R45, R45, 0xfffffffc, RZ, 0xc0, !PT ;  /* 0xfffffffc2d2d7812 */ /* 0x000fca00078ec0ff */
[----:B------:R-:W-:-:S05]  /*8c60*/  IMAD.IADD R45, R0, 0x1, -R45 ;  /* 0x00000001002d7824 */ /* 0x000fca00078e0a2d */
[----:B------:R-:W-:Y:S01]  /*8c70*/  LOP3.LUT P0, RZ, R45, 0x2, RZ, 0xc0, !PT ;  /* 0x000000022dff7812 */ /* 0x000fe2000780c0ff */
[----:B0-----:R-:W-:-:S04]  /*8c80*/  IMAD R3, R54, 0x2, R2 ;  /* 0x0000000236037824 */ /* 0x001fc800078e0202 */
[----:B------:R-:W-:Y:S01]  /*8c90*/  VIADD R0, R3, 0x20 ;  /* 0x0000002003007836 */ /* 0x000fe20000000000 */
[-C--:B--2---:R-:W-:Y:S02]  /*8ca0*/  ISETP.GE.AND P1, PT, R53, R5.reuse, PT ;  /* 0x000000053500720c */ /* 0x084fe40003f26270 */
[-C--:B---3--:R-:W-:Y:S02]  /*8cb0*/  ISETP.GE.AND P2, PT, R51, R5.reuse, PT ;  /* 0x000000053300720c */ /* 0x088fe40003f46270 */
[-C--:B----4-:R-:W-:Y:S02]  /*8cc0*/  ISETP.GE.AND P3, PT, R49, R5.reuse, PT ;  /* 0x000000053100720c */ /* 0x090fe40003f66270 */
[-C--:B-----5:R-:W-:Y:S02]  /*8cd0*/  ISETP.GE.AND P4, PT, R7, R5.reuse, PT ;  /* 0x000000050700720c */ /* 0x0a0fe40003f86270 */
        /* <DEDUP_REMOVED lines=16> */
[----:B------:R-:W-:Y:S01]  /*8de0*/  FMUL.FTZ R53, R37, R51 ;  /* 0x0000003325357220 */ /* 0x000fe20000410000 */
[--C-:B------:R-:W-:Y:S02]  /*8df0*/  HADD2.F32 R34, -RZ, R6.reuse.H0_H0 ;  /* 0x20000006ff227230 */ /* 0x100fe40000004100 */
[----:B------:R-:W-:Y:S01]  /*8e00*/  FMUL.FTZ R52, R4, R50 ;  /* 0x0000003204347220 */ /* 0x000fe20000410000 */
[----:B------:R-:W-:-:S02]  /*8e10*/  HADD2.F32 R35, -RZ, R6.H1_H1 ;  /* 0x30000006ff237230 */ /* 0x000fc40000004100 */
[C---:B------:R-:W-:Y:S01]  /*8e20*/  FFMA.FTZ R56, R36.reuse, R51, R54 ;  /* 0x0000003324387223 */ /* 0x040fe20000010036 */
[--C-:B------:R-:W-:Y:S02]  /*8e30*/  HADD2.F32 R6, -RZ, R5.reuse.H0_H0 ;  /* 0x20000005ff067230 */ /* 0x100fe40000004100 */
[----:B------:R-:W-:Y:S01]  /*8e40*/  FFMA.FTZ R53, R36, R49, -R53 ;  /* 0x0000003124357223 */ /* 0x000fe20000010835 */
[-C--:B------:R-:W-:Y:S01]  /*8e50*/  FMUL.FTZ R54, R4, R45.reuse ;  /* 0x0000002d04367220 */ /* 0x080fe20000410000 */
[C---:B------:R-:W-:Y:S01]  /*8e60*/  FFMA.FTZ R52, R7.reuse, R45, -R52 ;  /* 0x0000002d07347223 */ /* 0x040fe20000010834 */
[----:B------:R-:W-:Y:S02]  /*8e70*/  HADD2.F32 R5, -RZ, R5.H1_H1 ;  /* 0x30000005ff057230 */ /* 0x000fe40000004100 */
[----:B------:R-:W-:Y:S02]  /*8e80*/  HADD2.F32 R45, -RZ, R48.H1_H1 ;  /* 0x30000030ff2d7230 */ /* 0x000fe40000004100 */
[----:B------:R-:W-:Y:S01]  /*8e90*/  FFMA.FTZ R49, R7, R50, R54 ;  /* 0x0000003207317223 */ /* 0x000fe20000010036 */
[----:B------:R-:W-:-:S02]  /*8ea0*/  HADD2.F32 R36, -RZ, R58.H1_H1 ;  /* 0x3000003aff247230 */ /* 0x000fc40000004100 */
[----:B------:R-:W-:Y:S02]  /*8eb0*/  HADD2.F32 R37, -RZ, R55.H0_H0 ;  /* 0x20000037ff257230 */ /* 0x000fe40000004100 */
[C---:B------:R-:W-:Y:S01]  /*8ec0*/  FMUL.FTZ R51, R35.reuse, R45 ;  /* 0x0000002d23337220 */ /* 0x040fe20000410000 */
[----:B------:R-:W-:Y:S02]  /*8ed0*/  HADD2.F32 R4, -RZ, R57.H0_H0 ;  /* 0x20000039ff047230 */ /* 0x000fe40000004100 */
        /* <DEDUP_REMOVED lines=12> */
.L_x_10838:
[----:B------:R-:W-:Y:S05]  /*8fa0*/  BSYNC B1 ;  /* 0x0000000000017941 */ /* 0x000fea0003800000 */
.L_x_10837:
[----:B------:R-:W-:Y:S01]  /*8fb0*/  BSSY B1, `(.L_x_10839) ;  /* 0x000002d000017945 */ /* 0x000fe20003800000 */
[----:B------:R-:W-:-:S03]  /*8fc0*/  @P0 VIADD R0, R3, 0xffffffe0 ;  /* 0xffffffe003000836 */ /* 0x000fc60000000000 */
[----:B------:R-:W-:Y:S05]  /*8fd0*/  @P1 BRA `(.L_x_10840) ;  /* 0x0000000000a81947 */ /* 0x000fea0003800000 */
[----:B0-----:R-:W0:Y:S01]  /*8fe0*/  LDS.128 R4, [R0+0xc400] ;  /* 0x00c4000000047984 */ /* 0x001e220000000c00 */
        /* <DEDUP_REMOVED lines=8> */
[----:B------:R-:W-:-:S02]  /*9070*/  HADD2.F32 R48, -RZ, R48.H0_H0 ;  /* 0x20000030ff307230 */ /* 0x000fc40000004100 */
        /* <DEDUP_REMOVED lines=15> */
[----:B------:R-:W-:-:S02]  /*9170*/  HADD2.F32 R32, -RZ, R59.H1_H1 ;  /* 0x3000003bff207230 */ /* 0x000fc40000004100 */
[----:B------:R-:W-:Y:S01]  /*9180*/  FFMA.FTZ R35, R7, R36, R52 ;  /* 0x0000002407237223 */ /* 0x000fe20000010034 */
[----:B------:R-:W-:Y:S02]  /*9190*/  HADD2.F32 R33, -RZ, R49.H0_H0 ;  /* 0x20000031ff217230 */ /* 0x000fe40000004100 */
[C---:B------:R-:W-:Y:S01]  /*91a0*/  FMUL.FTZ R37, R31.reuse, R48 ;  /* 0x000000301f257220 */ /* 0x040fe20000410000 */
[----:B------:R-:W-:Y:S02]  /*91b0*/  HADD2.F32 R4, -RZ, R51.H0_H0 ;  /* 0x20000033ff047230 */ /* 0x000fe40000004100 */
[-C--:B------:R-:W-:Y:S01]  /*91c0*/  FMUL.FTZ R31, R31, R32.reuse ;  /* 0x000000201f1f7220 */ /* 0x080fe20000410000 */
[C---:B------:R-:W-:Y:S01]  /*91d0*/  FMUL.FTZ R7, R5.reuse, R33 ;  /* 0x0000002105077220 */ /* 0x040fe20000410000 */
[C---:B------:R-:W-:Y:S01]  /*91e0*/  FFMA.FTZ R37, R30.reuse, R32, -R37 ;  /* 0x000000201e257223 */ /* 0x040fe20000010825 */
[----:B------:R-:W-:Y:S01]  /*91f0*/  FMUL.FTZ R34, R5, R4 ;  /* 0x0000000405227220 */ /* 0x000fe20000410000 */
        /* <DEDUP_REMOVED lines=8> */
.L_x_10840:
[----:B------:R-:W-:Y:S05]  /*9280*/  BSYNC B1 ;  /* 0x0000000000017941 */ /* 0x000fea0003800000 */
.L_x_10839:
[----:B------:R-:W-:Y:S04]  /*9290*/  BSSY B1, `(.L_x_10841) ;  /* 0x000002c000017945 */ /* 0x000fe80003800000 */
[----:B------:R-:W-:Y:S05]  /*92a0*/  @P2 BRA `(.L_x_10842) ;  /* 0x0000000000a82947 */ /* 0x000fea0003800000 */
[----:B01----:R-:W0:Y:S01]  /*92b0*/  LDS.128 R4, [R3+0xf400] ;  /* 0x00f4000003047984 */ /* 0x003e220000000c00 */
        /* <DEDUP_REMOVED lines=41> */
.L_x_10842:
[----:B------:R-:W-:Y:S05]  /*9550*/  BSYNC B1 ;  /* 0x0000000000017941 */ /* 0x000fea0003800000 */
.L_x_10841:
        /* <DEDUP_REMOVED lines=44> */
.L_x_10844:
[----:B------:R-:W-:Y:S05]  /*9820*/  BSYNC B1 ;  /* 0x0000000000017941 */ /* 0x000fea0003800000 */
.L_x_10843:
        /* <DEDUP_REMOVED lines=44> */
.L_x_10846:
[----:B------:R-:W-:Y:S05]  /*9af0*/  BSYNC B1 ;  /* 0x0000000000017941 */ /* 0x000fea0003800000 */
.L_x_10845:
        /* <DEDUP_REMOVED lines=44> */
.L_x_10830:
        /* <DEDUP_REMOVED lines=34> */
.L_x_11157:
        /* <DEDUP_REMOVED lines=11> */
[----:B0-----:R-:W-:Y:S02]  /*a090*/  CS2R R14, SRZ ;  /* 0x00000000000e7805 */ /* 0x001fe4000001ff00 */
[----:B------:R-:W-:Y:S02]  /*a0a0*/  CS2R R24, SRZ ;  /* 0x0000000000187805 */ /* 0x000fe4000001ff00 */
[----:B------:R-:W-:Y:S02]  /*a0b0*/  CS2R R26, SRZ ;  /* 0x00000000001a7805 */ /* 0x000fe4000001ff00 */
[----:B------:R-:W-:-:S02]  /*a0c0*/  ISETP.GE.AND P0, PT, R136, R73, PT ;  /* 0x000000498800720c */ /* 0x000fc40003f06270 */
[----:B------:R-:W-:Y:S02]  /*a0d0*/  CS2R R28, SRZ ;  /* 0x00000000001c7805 */ /* 0x000fe4000001ff00 */
[----:B------:R-:W-:Y:S02]  /*a0e0*/  CS2R R30, SRZ ;  /* 0x00000000001e7805 */ /* 0x000fe4000001ff00 */
[----:B------:R-:W-:Y:S02]  /*a0f0*/  CS2R R32, SRZ ;  /* 0x0000000000207805 */ /* 0x000fe4000001ff00 */
[----:B------:R-:W-:Y:S02]  /*a100*/  CS2R R34, SRZ ;  /* 0x0000000000227805 */ /* 0x000fe4000001ff00 */
[----:B-----5:R-:W-:Y:S01]  /*a110*/  LEA.HI R0, R48, R48, RZ, 0x1 ;  /* 0x0000003030007211 */ /* 0x020fe200078f08ff */
[----:B------:R-:W-:Y:S06]  /*a120*/  @P1 BRA `(.L_x_10849) ;  /* 0x0000000000a81947 */ /* 0x000fec0003800000 */
[----:B------:R-:W4:Y:S04]  /*a130*/  LDL R21, [R1+0x2c] ;  /* 0x00002c0001157983 */ /* 0x000f280000100800 */
[----:B------:R-:W4:Y:S01]  /*a140*/  LDL R20, [R1+0x28] ;  /* 0x0000280001147983 */ /* 0x000f220000100800 */
[C---:B------:R-:W-:Y:S01]  /*a150*/  VIADD R3, R22.reuse, 0x10 ;  /* 0x0000001016037836 */ /* 0x040fe20000000000 */
[----:B------:R-:W-:Y:S01]  /*a160*/  ULDC UR4, c[0x0][0x3f4] ;  /* 0x0000fd0000047ab9 */ /* 0x000fe20000000800 */
[C---:B------:R-:W-:Y:S01]  /*a170*/  VIADD R4, R22.reuse, 0x20 ;  /* 0x0000002016047836 */ /* 0x040fe20000000000 */
[----:B------:R-:W-:Y:S02]  /*a180*/  ISETP.GE.AND P1, PT, R22, UR4, PT ;  /* 0x0000000416007c0c */ /* 0x000fe4000bf26270 */
[----:B------:R-:W-:-:S02]  /*a190*/  CS2R R24, SRZ ;  /* 0x0000000000187805 */ /* 0x000fc4000001ff00 */
[----:B------:R-:W-:Y:S02]  /*a1a0*/  ISETP.GE.AND P2, PT, R3, UR4, PT ;  /* 0x0000000403007c0c */ /* 0x000fe4000bf46270 */
[----:B------:R-:W-:Y:S02]  /*a1b0*/  CS2R R26, SRZ ;  /* 0x00000000001a7805 */ /* 0x000fe4000001ff00 */
[----:B------:R-:W-:Y:S02]  /*a1c0*/  ISETP.GE.AND P3, PT, R4, UR4, PT ;  /* 0x0000000404007c0c */ /* 0x000fe4000bf66270 */
[----:B------:R-:W-:Y:S02]  /*a1d0*/  CS2R R28, SRZ ;  /* 0x00000000001c7805 */ /* 0x000fe4000001ff00 */
[----:B------:R-:W-:Y:S02]  /*a1e0*/  CS2R R30, SRZ ;  /* 0x00000000001e7805 */ /* 0x000fe4000001ff00 */
[----:B------:R-:W-:Y:S01]  /*a1f0*/  CS2R R8, SRZ ;  /* 0x0000000000087805 */ /* 0x000fe2000001ff00 */
[----:B--23--:R-:W-:Y:S01]  /*a200*/  @!P1 IMAD.WIDE R12, R22, 0x2, R36 ;  /* 0x00000002160c9825 */ /* 0x00cfe200078e0224 */
[----:B------:R-:W-:-:S02]  /*a210*/  CS2R R10, SRZ ;  /* 0x00000000000a7805 */ /* 0x000fc4000001ff00 */
[----:B------:R-:W-:Y:S02]  /*a220*/  CS2R R32, SRZ ;  /* 0x0000000000207805 */ /* 0x000fe4000001ff00 */
[----:B------:R-:W-:Y:S02]  /*a230*/  CS2R R34, SRZ ;  /* 0x0000000000227805 */ /* 0x000fe4000001ff00 */
[----:B------:R-:W-:Y:S01]  /*a240*/  CS2R R14, SRZ ;  /* 0x00000000000e7805 */ /* 0x000fe2000001ff00 */
[----:B------:R0:W5:Y:S02]  /*a250*/  @!P1 LD.E.128 R24, desc[UR40][R12.64] ;  /* 0x000000280c189980 */ /* 0x000164000c101d00 */
[----:B0-----:R-:W-:Y:S01]  /*a260*/  CS2R R12, SRZ ;  /* 0x00000000000c7805 */ /* 0x001fe2000001ff00 */
[C---:B----4-:R-:W-:Y:S02]  /*a270*/  IMAD.IADD R3, R156.reuse, 0x1, R21 ;  /* 0x000000019c037824 */ /* 0x050fe400078e0215 */
[----:B------:R-:W-:-:S03]  /*a280*/  IMAD.IADD R5, R156, 0x1, R20 ;  /* 0x000000019c057824 */ /* 0x000fc600078e0214 */
[----:B------:R-:W-:Y:S02]  /*a290*/  SHF.R.S32.HI R4, RZ, 0x1f, R3 ;  /* 0x0000001fff047819 */ /* 0x000fe40000011403 */
[----:B------:R-:W-:Y:S02]  /*a2a0*/  SHF.R.S32.HI R6, RZ, 0x1f, R5 ;  /* 0x0000001fff067819 */ /* 0x000fe40000011405 */
[----:B------:R-:W-:Y:S02]  /*a2b0*/  LEA.HI R3, R4, R3, RZ, 0x3 ;  /* 0x0000000304037211 */ /* 0x000fe400078f18ff */
[----:B------:R-:W-:Y:S02]  /*a2c0*/  LEA.HI R6, R6, R5, RZ, 0x3 ;  /* 0x0000000506067211 */ /* 0x000fe400078f18ff */
[----:B------:R-:W-:Y:S02]  /*a2d0*/  SHF.R.S32.HI R3, RZ, 0x3, R3 ;  /* 0x00000003ff037819 */ /* 0x000fe40000011403 */
[----:B------:R-:W-:-:S03]  /*a2e0*/  SHF.R.S32.HI R41, RZ, 0x3, R6 ;  /* 0x00000003ff297819 */ /* 0x000fc60000011406 */
[----:B------:R-:W-:Y:S02]  /*a2f0*/  @!P2 IMAD.SHL.U32 R39, R3, 0x8, RZ ;  /* 0x000000080327a824 */ /* 0x000fe400078e00ff */
[----:B------:R-:W-:Y:S02]  /*a300*/  @!P3 IMAD.SHL.U32 R41, R41, 0x8, RZ ;  /* 0x000000082929b824 */ /* 0x000fe400078e00ff */
        /* <DEDUP_REMOVED lines=12> */
.L_x_10849:
[----:B------:R-:W-:Y:S05]  /*a3d0*/  BSYNC B1 ;  /* 0x0000000000017941 */ /* 0x000fea0003800000 */
.L_x_10848:
[----:B------:R-:W-:Y:S01]  /*a3e0*/  LOP3.LUT R0, R0, 0xfffffffe, RZ, 0xc0, !PT ;  /* 0xfffffffe00007812 */ /* 0x000fe200078ec0ff */
[----:B-----5:R-:W-:Y:S01]  /*a3f0*/  IMAD.MOV.U32 R3, RZ, RZ, R4 ;  /* 0x000000ffff037224 */ /* 0x020fe200078e0004 */
[----:B------:R-:W-:Y:S01]  /*a400*/  BSSY B1, `(.L_x_10850) ;  /* 0x000002d000017945 */ /* 0x000fe20003800000 */
[----:B0-----:R-:W-:Y:S02]  /*a410*/  IMAD.MOV.U32 R20, RZ, RZ, R5 ;  /* 0x000000ffff147224 */ /* 0x001fe400078e0005 */
[----:B------:R-:W-:Y:S01]  /*a420*/  IMAD.IADD R0, R48, 0x1, -R0 ;  /* 0x0000000130007824 */ /* 0x000fe200078e0a00 */
[----:B------:R-:W-:Y:S01]  /*a430*/  PRMT R58, R58, 0x5410, R3 ;  /* 0x000054103a3a7816 */ /* 0x000fe20000000003 */
[----:B------:R-:W-:Y:S01]  /*a440*/  IMAD.MOV.U32 R21, RZ, RZ, R6 ;  /* 0x000000ffff157224 */ /* 0x000fe200078e0006 */
[----:B------:R-:W-:Y:S01]  /*a450*/  PRMT R61, R20, 0x7610, R61 ;  /* 0x00007610143d7816 */ /* 0x000fe2000000003d */
[----:B------:R-:W-:Y:S01]  /*a460*/  IMAD.MOV.U32 R20, RZ, RZ, R7 ;  /* 0x000000ffff147224 */ /* 0x000fe200078e0007 */
[----:B------:R-:W-:Y:S01]  /*a470*/  SHF.L.U32 R3, R0, 0x1f, RZ ;  /* 0x0000001f00037819 */ /* 0x000fe200000006ff */
[----:B---3--:R-:W-:Y:S01]  /*a480*/  IMAD.MOV.U32 R36, RZ, RZ, R9 ;  /* 0x000000ffff247224 */ /* 0x008fe200078e0009 */
[----:B------:R-:W-:Y:S01]  /*a490*/  PRMT R67, R21, 0x7610, R67 ;  /* 0x0000761015437816 */ /* 0x000fe20000000043 */
[----:B------:R-:W-:Y:S01]  /*a4a0*/  IMAD.MOV.U32 R21, RZ, RZ, R8 ;  /* 0x000000ffff157224 */ /* 0x000fe200078e0008 */
[----:B------:R-:W0:Y:S01]  /*a4b0*/  SYNCS.PHASECHK.TRANS64.TRYWAIT P1, [R2+URZ+0x2d800], R3 ;  /* 0x02d80003020075a7 */ /* 0x000e22000802017f */
        /* <DEDUP_REMOVED lines=13> */
[----:B--2---:R-:W-:Y:S01]  /*a590*/  IMAD.MOV.U32 R37, RZ, RZ, R25 ;  /* 0x000000ffff257224 */ /* 0x004fe200078e0019 */
        /* <DEDUP_REMOVED lines=19> */
.L_x_11158:
[----:B------:R-:W-:Y:S05]  /*a6d0*/  BSYNC B1 ;  /* 0x0000000000017941 */ /* 0x000fea0003800000 */
.L_x_10850:
        /* <DEDUP_REMOVED lines=13> */
[----:B------:R-:W-:Y:S01]  /*a7b0*/  LEA.HI R0, R45, R45, RZ, 0x1 ;  /* 0x0000002d2d007211 */ /* 0x000fe200078f08ff */
[----:B------:R-:W-:Y:S01]  /*a7c0*/  HADD2.F32 R61, -RZ, R61.H0_H0 ;  /* 0x2000003dff3d7230 */ /* 0x000fe20000004100 */
[----:B-----5:R-:W-:Y:S02]  /*a7d0*/  LOP3.LUT R20, R71, 0x18, R22, 0xf8, !PT ;  /* 0x0000001847147812 */ /* 0x020fe400078ef816 */
[----:B------:R-:W-:Y:S02]  /*a7e0*/  LOP3.LUT R0, R0, 0xfffffffe, RZ, 0xc0, !PT ;  /* 0xfffffffe00007812 */ /* 0x000fe400078ec0ff */
[----:B------:R-:W-:Y:S02]  /*a7f0*/  LOP3.LUT R20, R20, R69, RZ, 0x3c, !PT ;  /* 0x0000004514147212 */ /* 0x000fe400078e3cff */
[--C-:B------:R-:W-:Y:S01]  /*a800*/  SHF.R.U64 R24, R24, 0x10, R25.reuse ;  /* 0x0000001018187819 */ /* 0x100fe20000001219 */
[----:B------:R-:W-:Y:S01]  /*a810*/  IMAD.IADD R0, R45, 0x1, -R0 ;  /* 0x000000012d007824 */ /* 0x000fe200078e0a00 */
[----:B------:R-:W-:Y:S01]  /*a820*/  SHF.R.U32.HI R64, RZ, 0x10, R25 ;  /* 0x00000010ff407819 */ /* 0x000fe20000011619 */
[----:B------:R-:W-:Y:S01]  /*a830*/  IMAD.IADD R36, R70, 0x1, R20 ;  /* 0x0000000146247824 */ /* 0x000fe200078e0214 */
[----:B------:R-:W-:-:S02]  /*a840*/  SHF.R.U64 R25, R4, 0x10, R5 ;  /* 0x0000001004197819 */ /* 0x000fc40000001205 */
[----:B------:R-:W-:Y:S02]  /*a850*/  LEA.HI R0, R3, R0, RZ, 0x1d ;  /* 0x0000000003007211 */ /* 0x000fe400078fe8ff */
[----:B------:R-:W-:Y:S01]  /*a860*/  SHF.R.U32.HI R63, RZ, 0x10, R5 ;  /* 0x00000010ff3f7819 */ /* 0x000fe20000011605 */
[----:B------:R-:W-:Y:S01]  /*a870*/  HADD2.F32 R25, -RZ, R25.H0_H0 ;  /* 0x20000019ff197230 */ /* 0x000fe20000004100 */
[----:B------:R-:W-:Y:S02]  /*a880*/  SHF.R.S32.HI R37, RZ, 0x1f, R0 ;  /* 0x0000001fff257819 */ /* 0x000fe40000011400 */
[----:B------:R-:W-:Y:S01]  /*a890*/  SHF.R.U64 R5, R6, 0x10, R7 ;  /* 0x0000001006057819 */ /* 0x000fe20000001207 */
[----:B------:R-:W-:Y:S01]  /*a8a0*/  HADD2.F32 R63, -RZ, R63.H0_H0 ;  /* 0x2000003fff3f7230 */ /* 0x000fe20000004100 */
[----:B------:R-:W-:Y:S01]  /*a8b0*/  LEA.HI R37, R37, R0, RZ, 0x2 ;  /* 0x0000000025257211 */ /* 0x000fe200078f10ff */
[----:B------:R-:W-:Y:S01]  /*a8c0*/  IMAD.SHL.U32 R0, R0, 0x8, RZ ;  /* 0x0000000800007824 */ /* 0x000fe200078e00ff */
[----:B------:R-:W-:-:S02]  /*a8d0*/  SHF.R.U64 R4, R26, 0x10, R27 ;  /* 0x000000101a047819 */ /* 0x000fc4000000121b */
[----:B------:R-:W-:Y:S02]  /*a8e0*/  SHF.R.S32.HI R37, RZ, 0x2, R37 ;  /* 0x00000002ff257819 */ /* 0x000fe40000011425 */
[----:B------:R-:W-:Y:S02]  /*a8f0*/  LOP3.LUT R20, R71, 0x18, R0, 0xf8, !PT ;  /* 0x0000001847147812 */ /* 0x000fe400078ef800 */
[----:B------:R-:W-:Y:S01]  /*a900*/  LEA R0, R36, UR38, 0x1 ;  /* 0x0000002624007c11 */ /* 0x000fe2000f8e08ff */
[----:B------:R-:W-:Y:S01]  /*a910*/  IMAD R40, R37, 0x1800, R70 ;  /* 0x0000180025287824 */ /* 0x000fe200078e0246 */
[----:B------:R-:W-:Y:S02]  /*a920*/  LOP3.LUT R41, R20, R69, RZ, 0x3c, !PT ;  /* 0x0000004514297212 */ /* 0x000fe400078e3cff */
[----:B------:R-:W-:Y:S01]  /*a930*/  SHF.R.U32.HI R26, RZ, 0x10, R27 ;  /* 0x00000010ff1a7819 */ /* 0x000fe2000001161b */
[----:B------:R-:W0:Y:S01]  /*a940*/  LDS.128 R36, [R0] ;  /* 0x0000000000247984 */ /* 0x000e220000000c00 */
[----:B------:R-:W-:Y:S01]  /*a950*/  SHF.R.U32.HI R53, RZ, 0x10, R7 ;  /* 0x00000010ff357819 */ /* 0x000fe20000011607 */
[----:B------:R-:W-:-:S02]  /*a960*/  IMAD.IADD R41, R40, 0x1, R41 ;  /* 0x0000000128297824 */ /* 0x000fc400078e0229 */
[----:B------:R-:W-:Y:S02]  /*a970*/  HADD2.F32 R26, -RZ, R26.H0_H0 ;  /* 0x2000001aff1a7230 */ /* 0x000fe40000004100 */
[----:B------:R-:W-:-:S05]  /*a980*/  IMAD R20, R41, 0x2, R2 ;  /* 0x0000000229147824 */ /* 0x000fca00078e0202 */
[----:B----4-:R-:W1:Y:S01]  /*a990*/  LDS.128 R40, [R20+0xc400] ;  /* 0x00c4000014287984 */ /* 0x010e620000000c00 */
[--C-:B0-----:R-:W-:Y:S02]  /*a9a0*/  HADD2.F32 R27, -RZ, R37.reuse.H0_H0 ;  /* 0x20000025ff1b7230 */ /* 0x101fe40000004100 */
[----:B------:R-:W-:Y:S02]  /*a9b0*/  HADD2.F32 R54, -RZ, R37.H1_H1 ;  /* 0x30000025ff367230 */ /* 0x000fe40000004100 */
[----:B------:R-:W-:Y:S02]  /*a9c0*/  HADD2.F32 R37, -RZ, R55.H0_H0 ;  /* 0x20000037ff257230 */ /* 0x000fe40000004100 */
[----:B------:R-:W-:Y:S02]  /*a9d0*/  HADD2.F32 R57, -RZ, R36.H0_H0 ;  /* 0x20000024ff397230 */ /* 0x000fe40000004100 */
[----:B------:R-:W-:Y:S02]  /*a9e0*/  HADD2.F32 R45, -RZ, R38.H0_H0 ;  /* 0x20000026ff2d7230 */ /* 0x000fe40000004100 */
[----:B------:R-:W-:-:S02]  /*a9f0*/  HADD2.F32 R7, -RZ, R39.H0_H0 ;  /* 0x20000027ff077230 */ /* 0x000fc40000004100 */
[--C-:B-1----:R-:W-:Y:S02]  /*aa00*/  HADD2.F32 R6, -RZ, R41.reuse.H0_H0 ;  /* 0x20000029ff067230 */ /* 0x102fe40000004100 */
[----:B------:R-:W-:Y:S02]  /*aa10*/  HADD2.F32 R59, -RZ, R41.H1_H1 ;  /* 0x30000029ff3b7230 */ /* 0x000fe40000004100 */
[--C-:B------:R-:W-:Y:S02]  /*aa20*/  HADD2.F32 R56, -RZ, R43.reuse.H0_H0 ;  /* 0x2000002bff387230 */ /* 0x100fe40000004100 */
[C---:B------:R-:W-:Y:S01]  /*aa30*/  FMUL.FTZ R62, R6.reuse, R61 ;  /* 0x0000003d063e7220 */ /* 0x040fe20000410000 */
[----:B------:R-:W-:Y:S02]  /*aa40*/  HADD2.F32 R55, -RZ, R43.H1_H1 ;  /* 0x3000002bff377230 */ /* 0x000fe40000004100 */
[----:B------:R-:W-:Y:S01]  /*aa50*/  FMUL.FTZ R66, R6, R37 ;  /* 0x0000002506427220 */ /* 0x000fe20000410000 */
[----:B------:R-:W-:-:S02]  /*aa60*/  HADD2.F32 R43, -RZ, R64.H0_H0 ;  /* 0x20000040ff2b7230 */ /* 0x000fc40000004100 */
[----:B------:R-:W-:Y:S01]  /*aa70*/  FFMA.FTZ R6, R27, R37, -R62 ;  /* 0x000000251b067223 */ /* 0x000fe2000001083e */
[----:B------:R-:W-:Y:S02]  /*aa80*/  HADD2.F32 R41, -RZ, R40.H0_H0 ;  /* 0x20000028ff297230 */ /* 0x000fe40000004100 */
[----:B------:R-:W-:Y:S01]  /*aa90*/  FMUL.FTZ R65, R59, R63 ;  /* 0x0000003f3b417220 */ /* 0x000fe20000410000 */
[----:B------:R-:W-:Y:S02]  /*aaa0*/  HADD2.F32 R64, -RZ, R58.H1_H1 ;  /* 0x3000003aff407230 */ /* 0x000fe40000004100 */
[----:B------:R-:W-:Y:S01]  /*aab0*/  FFMA.FTZ R37, R27, R61, R66 ;  /* 0x0000003d1b257223 */ /* 0x000fe20000010042 */
[----:B------:R-:W-:Y:S02]  /*aac0*/  HADD2.F32 R62, -RZ, R67.H1_H1 ;  /* 0x30000043ff3e7230 */ /* 0x000fe40000004100 */
[-C--:B------:R-:W-:Y:S01]  /*aad0*/  FMUL.FTZ R59, R59, R43.reuse ;  /* 0x0000002b3b3b7220 */ /* 0x080fe20000410000 */
[----:B------:R-:W-:Y:S01]  /*aae0*/  FFMA.FTZ R27, R54, R43, -R65 ;  /* 0x0000002b361b7223 */ /* 0x000fe20000010841 */
[----:B------:R-:W-:Y:S01]  /*aaf0*/  FMUL.FTZ R66, R41, R64 ;  /* 0x0000004029427220 */ /* 0x000fe20000410000 */
[----:B------:R-:W-:-:S02]  /*ab00*/  HADD2.F32 R60, -RZ, R42.H0_H0 ;  /* 0x2000002aff3c7230 */ /* 0x000fc40000004100 */
[-C--:B------:R-:W-:Y:S01]  /*ab10*/  FMUL.FTZ R43, R41, R62.reuse ;  /* 0x0000003e292b7220 */ /* 0x080fe20000410000 */
[----:B------:R-:W-:Y:S01]  /*ab20*/  FFMA.FTZ R54, R54, R63, R59 ;  /* 0x0000003f36367223 */ /* 0x000fe2000001003b */
[----:B------:R-:W-:Y:S02]  /*ab30*/  HADD2.F32 R61, -RZ, R67.H0_H0 ;  /* 0x20000043ff3d7230 */ /* 0x000fe40000004100 */
[C---:B------:R-:W-:Y:S01]  /*ab40*/  FFMA.FTZ R41, R57.reuse, R62, -R66 ;  /* 0x0000003e39297223 */ /* 0x040fe20000010842 */
[--C-:B------:R-:W-:Y:S02]  /*ab50*/  HADD2.F32 R59, -RZ, R68.reuse.H0_H0 ;  /* 0x20000044ff3b7230 */ /* 0x100fe40000004100 */
[----:B------:R-:W-:Y:S01]  /*ab60*/  FFMA.FTZ R43, R57, R64, R43 ;  /* 0x00000040392b7223 */ /* 0x000fe2000001002b */
[----:B------:R-:W-:Y:S02]  /*ab70*/  HADD2.F32 R57, -RZ, R68.H1_H1 ;  /* 0x30000044ff397230 */ /* 0x000fe40000004100 */
[----:B------:R-:W-:Y:S01]  /*ab80*/  FMUL.FTZ R62, R60, R61 ;  /* 0x0000003d3c3e7220 */ /* 0x000fe20000410000 */
[----:B------:R-:W-:-:S02]  /*ab90*/  HADD2.F32 R58, -RZ, R58.H0_H0 ;  /* 0x2000003aff3a7230 */ /* 0x000fc40000004100 */
[----:B------:R-:W-:Y:S01]  /*aba0*/  FMUL.FTZ R64, R60, R59 ;  /* 0x0000003b3c407220 */ /* 0x000fe20000410000 */
[----:B------:R-:W-:Y:S02]  /*abb0*/  HADD2.F32 R60, -RZ, R53.H0_H0 ;  /* 0x20000035ff3c7230 */ /* 0x000fe40000004100 */
[C---:B------:R-:W-:Y:S01]  /*abc0*/  FMUL.FTZ R53, R56.reuse, R57 ;  /* 0x0000003938357220 */ /* 0x040fe20000410000 */
[----:B------:R-:W-:Y:S02]  /*abd0*/  HADD2.F32 R39, -RZ, R39.H1_H1 ;  /* 0x30000027ff277230 */ /* 0x000fe40000004100 */
[----:B------:R-:W-:Y:S01]  /*abe0*/  FMUL.FTZ R66, R56, R58 ;  /* 0x0000003a38427220 */ /* 0x000fe20000410000 */
[C---:B------:R-:W-:Y:S01]  /*abf0*/  FFMA.FTZ R62, R45.reuse, R59, -R62 ;  /* 0x0000003b2d3e7223 */ /* 0x040fe2000001083e */
        /* <DEDUP_REMOVED lines=13> */
[----:B------:R-:W-:-:S02]  /*acd0*/  HADD2.F32 R36, -RZ, R36.H1_H1 ;  /* 0x30000024ff247230 */ /* 0x000fc40000004100 */
        /* <DEDUP_REMOVED lines=18> */
.L_x_10853:
[----:B------:R-:W-:Y:S05]  /*ae00*/  BSYNC B1 ;  /* 0x0000000000017941 */ /* 0x000fea0003800000 */
.L_x_10852:
[----:B------:R-:W-:Y:S04]  /*ae10*/  BSSY B1, `(.L_x_10854) ;  /* 0x000006c000017945 */ /* 0x000fe80003800000 */
[----:B------:R-:W-:Y:S05]  /*ae20*/  @P1 BRA `(.L_x_10855) ;  /* 0x0000000400a81947 */ /* 0x000fea0003800000 */
[----:B0-----:R-:W2:Y:S01]  /*ae30*/  LDL R0, [R1+0x2c] ;  /* 0x00002c0001007983 */ /* 0x001ea20000100800 */
[--C-:B------:R-:W-:Y:S01]  /*ae40*/  SHF.R.U64 R28, R28, 0x10, R29.reuse ;  /* 0x000000101c1c7819 */ /* 0x100fe2000000121d */
[--C-:B------:R-:W-:Y:S01]  /*ae50*/  HADD2.F32 R40, -RZ, R52.reuse.H1_H1 ;  /* 0x30000034ff287230 */ /* 0x100fe20000004100 */
[----:B----4-:R-:W-:Y:S01]  /*ae60*/  SHF.R.U32.HI R43, RZ, 0x10, R29 ;  /* 0x00000010ff2b7819 */ /* 0x010fe2000001161d */
[----:B------:R-:W-:Y:S01]  /*ae70*/  HADD2.F32 R52, -RZ, R52.H0_H0 ;  /* 0x20000034ff347230 */ /* 0x000fe20000004100 */
[----:B------:R-:W-:Y:S02]  /*ae80*/  SHF.R.U64 R29, R8, 0x10, R9 ;  /* 0x00000010081d7819 */ /* 0x000fe40000001209 */
[--C-:B------:R-:W-:Y:S02]  /*ae90*/  SHF.R.U64 R8, R30, 0x10, R31.reuse ;  /* 0x000000101e087819 */ /* 0x100fe4000000121f */
[----:B------:R-:W-:Y:S01]  /*aea0*/  SHF.R.U32.HI R55, RZ, 0x10, R31 ;  /* 0x00000010ff377819 */ /* 0x000fe2000001161f */
[----:B------:R-:W-:Y:S01]  /*aeb0*/  HADD2.F32 R29, -RZ, R29.H0_H0 ;  /* 0x2000001dff1d7230 */ /* 0x000fe20000004100 */
[----:B------:R-:W-:-:S02]  /*aec0*/  SHF.R.U32.HI R41, RZ, 0x10, R9 ;  /* 0x00000010ff297819 */ /* 0x000fc40000011609 */
[--C-:B------:R-:W-:Y:S02]  /*aed0*/  SHF.R.U64 R9, R10, 0x10, R11.reuse ;  /* 0x000000100a097819 */ /* 0x100fe4000000120b */
[----:B------:R-:W-:Y:S01]  /*aee0*/  SHF.R.U32.HI R53, RZ, 0x10, R11 ;  /* 0x00000010ff357819 */ /* 0x000fe2000001160b */
[----:B------:R-:W-:Y:S02]  /*aef0*/  HADD2.F32 R41, -RZ, R41.H0_H0 ;  /* 0x20000029ff297230 */ /* 0x000fe40000004100 */
[----:B--2---:R-:W-:-:S05]  /*af00*/  IMAD.IADD R0, R156, 0x1, R0 ;  /* 0x000000019c007824 */ /* 0x004fca00078e0200 */
[----:B------:R-:W-:-:S04]  /*af10*/  SHF.R.S32.HI R5, RZ, 0x1f, R0 ;  /* 0x0000001fff057819 */ /* 0x000fc80000011400 */
[CC--:B------:R-:W-:Y:S02]  /*af20*/  LEA.HI R4, R5.reuse, R0.reuse, RZ, 0x3 ;  /* 0x0000000005047211 */ /* 0x0c0fe400078f18ff */
[----:B------:R-:W-:Y:S02]  /*af30*/  LEA.HI R5, R5, R0, RZ, 0x5 ;  /* 0x0000000005057211 */ /* 0x000fe400078f28ff */
[--C-:B------:R-:W-:Y:S02]  /*af40*/  SHF.R.S32.HI R6, RZ, 0x3, R4.reuse ;  /* 0x00000003ff067819 */ /* 0x100fe40000011404 */
[----:B-----5:R-:W-:Y:S02]  /*af50*/  LOP3.LUT R4, R71, 0x18, R4, 0xf8, !PT ;  /* 0x0000001847047812 */ /* 0x020fe400078ef804 */
[----:B------:R-:W-:Y:S02]  /*af60*/  LEA.HI R0, R3, R6, RZ, 0x1d ;  /* 0x0000000603007211 */ /* 0x000fe400078fe8ff */
[----:B------:R-:W-:-:S02]  /*af70*/  SHF.R.S32.HI R6, RZ, 0x5, R5 ;  /* 0x00000005ff067819 */ /* 0x000fc40000011405 */
[----:B------:R-:W-:Y:S02]  /*af80*/  SHF.R.S32.HI R5, RZ, 0x1f, R0 ;  /* 0x0000001fff057819 */ /* 0x000fe40000011400 */
[----:B------:R-:W-:Y:S01]  /*af90*/  LOP3.LUT R7, R4, R69, RZ, 0x3c, !PT ;  /* 0x0000004504077212 */ /* 0x000fe200078e3cff */
[----:B------:R-:W-:Y:S01]  /*afa0*/  IMAD R6, R6, 0x1800, R70 ;  /* 0x0000180006067824 */ /* 0x000fe200078e0246 */
[----:B------:R-:W-:Y:S01]  /*afb0*/  LEA.HI R5, R5, R0, RZ, 0x2 ;  /* 0x0000000005057211 */ /* 0x000fe200078f10ff */
[----:B------:R-:W-:Y:S02]  /*afc0*/  IMAD.SHL.U32 R0, R0, 0x8, RZ ;  /* 0x0000000800007824 */ /* 0x000fe400078e00ff */
[----:B------:R-:W-:Y:S01]  /*afd0*/  IMAD.IADD R6, R6, 0x1, R7 ;  /* 0x0000000106067824 */ /* 0x000fe200078e0207 */
[----:B------:R-:W-:Y:S02]  /*afe0*/  SHF.R.S32.HI R5, RZ, 0x2, R5 ;  /* 0x00000002ff057819 */ /* 0x000fe40000011405 */
[----:B------:R-:W-:-:S02]  /*aff0*/  LOP3.LUT R4, R71, 0x18, R0, 0xf8, !PT ;  /* 0x0000001847047812 */ /* 0x000fc400078ef800 */
[----:B------:R-:W-:Y:S01]  /*b000*/  LEA R0, R6, UR38, 0x1 ;  /* 0x0000002606007c11 */ /* 0x000fe2000f8e08ff */
[----:B------:R-:W-:Y:S01]  /*b010*/  IMAD R20, R5, 0x1800, R70 ;  /* 0x0000180005147824 */ /* 0x000fe200078e0246 */
[----:B------:R-:W-:-:S03]  /*b020*/  LOP3.LUT R25, R4, R69, RZ, 0x3c, !PT ;  /* 0x0000004504197212 */ /* 0x000fc600078e3cff */
[----:B------:R-:W0:Y:S02]  /*b030*/  LDS.128 R4, [R0] ;  /* 0x0000000000047984 */ /* 0x000e240000000c00 */
[----:B------:R-:W-:-:S04]  /*b040*/  IMAD.IADD R25, R20, 0x1, R25 ;  /* 0x0000000114197824 */ /* 0x000fc800078e0219 */
        /* <DEDUP_REMOVED lines=10> */
[--C-:B------:R-:W-:Y:S02]  /*b0f0*/  HADD2.F32 R38, -RZ, R27.reuse.H0_H0 ;  /* 0x2000001bff267230 */ /* 0x100fe40000004100 */
[C---:B------:R-:W-:Y:S01]  /*b100*/  FMUL.FTZ R42, R7.reuse, R52 ;  /* 0x00000034072a7220 */ /* 0x040fe20000410000 */
[-C--:B------:R-:W-:Y:S01]  /*b110*/  FMUL.FTZ R54, R7, R40.reuse ;  /* 0x0000002807367220 */ /* 0x080fe20000410000 */
[----:B------:R-:W-:Y:S02]  /*b120*/  HADD2.F32 R39, -RZ, R27.H1_H1 ;  /* 0x3000001bff277230 */ /* 0x000fe40000004100 */
[----:B------:R-:W-:Y:S01]  /*b130*/  FFMA.FTZ R7, R11, R40, -R42 ;  /* 0x000000280b077223 */ /* 0x000fe2000001082a */
[----:B------:R-:W-:-:S02]  /*b140*/  HADD2.F32 R40, -RZ, R43.H0_H0 ;  /* 0x2000002bff287230 */ /* 0x000fc40000004100 */
[----:B------:R-:W-:Y:S01]  /*b150*/  FMUL.FTZ R43, R37, R41 ;  /* 0x00000029252b7220 */ /* 0x000fe20000410000 */
[----:B------:R-:W-:Y:S02]  /*b160*/  HADD2.F32 R42, -RZ, R50.H0_H0 ;  /* 0x20000032ff2a7230 */ /* 0x000fe40000004100 */
[----:B------:R-:W-:Y:S01]  /*b170*/  FFMA.FTZ R54, R11, R52, R54 ;  /* 0x000000340b367223 */ /* 0x000fe20000010036 */
[----:B------:R-:W-:Y:S02]  /*b180*/  HADD2.F32 R11, -RZ, R51.H1_H1 ;  /* 0x30000033ff0b7230 */ /* 0x000fe40000004100 */
[-C--:B------:R-:W-:Y:S01]  /*b190*/  FMUL.FTZ R45, R37, R40.reuse ;  /* 0x00000028252d7220 */ /* 0x080fe20000410000 */
[----:B------:R-:W-:Y:S01]  /*b1a0*/  FFMA.FTZ R52, R30, R40, -R43 ;  /* 0x000000281e347223 */ /* 0x000fe2000001082b */
[C---:B------:R-:W-:Y:S01]  /*b1b0*/  FMUL.FTZ R40, R38.reuse, R42 ;  /* 0x0000002a26287220 */ /* 0x040fe20000410000 */
[----:B------:R-:W-:Y:S02]  /*b1c0*/  HADD2.F32 R37, -RZ, R53.H0_H0 ;  /* 0x20000035ff257230 */ /* 0x000fe40000004100 */
[----:B------:R-:W-:Y:S01]  /*b1d0*/  FMUL.FTZ R43, R38, R11 ;  /* 0x0000000b262b7220 */ /* 0x000fe20000410000 */
[----:B------:R-:W-:Y:S01]  /*b1e0*/  FFMA.FTZ R45, R30, R41, R45 ;  /* 0x000000291e2d7223 */ /* 0x000fe2000001002d */
[----:B------:R-:W-:Y:S01]  /*b1f0*/  FFMA.FTZ R41, R31, R11, -R40 ;  /* 0x0000000b1f297223 */ /* 0x000fe20000010828 */
[----:B------:R-:W-:-:S02]  /*b200*/  HADD2.F32 R11, -RZ, R55.H0_H0 ;  /* 0x20000037ff0b7230 */ /* 0x000fc40000004100 */
[----:B------:R-:W-:Y:S01]  /*b210*/  FFMA.FTZ R43, R31, R42, R43 ;  /* 0x0000002a1f2b7223 */ /* 0x000fe2000001002b */
[----:B------:R-:W-:Y:S02]  /*b220*/  HADD2.F32 R25, -RZ, R24.H0_H0 ;  /* 0x20000018ff197230 */ /* 0x000fe40000004100 */
[C---:B------:R-:W-:Y:S01]  /*b230*/  FMUL.FTZ R53, R39.reuse, R37 ;  /* 0x0000002527357220 */ /* 0x040fe20000410000 */
[----:B------:R-:W-:Y:S02]  /*b240*/  HADD2.F32 R50, -RZ, R50.H1_H1 ;  /* 0x30000032ff327230 */ /* 0x000fe40000004100 */
[-C--:B------:R-:W-:Y:S01]  /*b250*/  FMUL.FTZ R39, R39, R11.reuse ;  /* 0x0000000b27277220 */ /* 0x080fe20000410000 */
[----:B------:R-:W-:Y:S02]  /*b260*/  HADD2.F32 R31, -RZ, R49.H0_H0 ;  /* 0x20000031ff1f7230 */ /* 0x000fe40000004100 */
[----:B------:R-:W-:Y:S01]  /*b270*/  FFMA.FTZ R42, R36, R11, -R53 ;  /* 0x0000000b242a7223 */ /* 0x000fe20000010835 */
[----:B------:R-:W-:-:S02]  /*b280*/  HADD2.F32 R27, -RZ, R26.H0_H0 ;  /* 0x2000001aff1b7230 */ /* 0x000fc40000004100 */
[CC--:B------:R-:W-:Y:S01]  /*b290*/  FMUL.FTZ R40, R25.reuse, R50.reuse ;  /* 0x0000003219287220 */ /* 0x0c0fe20000410000 */
[----:B------:R-:W-:Y:S02]  /*b2a0*/  HADD2.F32 R38, -RZ, R49.H1_H1 ;  /* 0x30000031ff267230 */ /* 0x000fe40000004100 */
[----:B------:R-:W-:Y:S01]  /*b2b0*/  FMUL.FTZ R11, R25, R31 ;  /* 0x0000001f190b7220 */ /* 0x000fe20000410000 */
[----:B------:R-:W-:Y:S02]  /*b2c0*/  HADD2.F32 R30, -RZ, R51.H0_H0 ;  /* 0x20000033ff1e7230 */ /* 0x000fe40000004100 */
[----:B------:R-:W-:Y:S01]  /*b2d0*/  FFMA.FTZ R56, R36, R37, R39 ;  /* 0x0000002524387223 */ /* 0x000fe20000010027 */
[C---:B------:R-:W-:Y:S01]  /*b2e0*/  FFMA.FTZ R40, R10.reuse, R31, R40 ;  /* 0x0000001f0a287223 */ /* 0x040fe20000010028 */
[----:B------:R-:W-:Y:S01]  /*b2f0*/  FFMA.FTZ R50, R10, R50, -R11 ;  /* 0x000000320a327223 */ /* 0x000fe2000001080b */
[----:B------:R-:W-:Y:S02]  /*b300*/  HADD2.F32 R24, -RZ, R24.H1_H1 ;  /* 0x30000018ff187230 */ /* 0x000fe40000004100 */
[----:B------:R-:W-:Y:S01]  /*b310*/  FMUL.FTZ R36, R27, R38 ;  /* 0x000000261b247220 */ /* 0x000fe20000410000 */
[----:B------:R-:W-:-:S02]  /*b320*/  HADD2.F32 R26, -RZ, R26.H1_H1 ;  /* 0x3000001aff1a7230 */ /* 0x000fc40000004100 */
        /* <DEDUP_REMOVED lines=26> */
.L_x_10855:
[----:B------:R-:W-:Y:S05]  /*b4d0*/  BSYNC B1 ;  /* 0x0000000000017941 */ /* 0x000fea0003800000 */
.L_x_10854:
[----:B------:R-:W-:Y:S05]  /*b4e0*/  @P2 BRA `(.L_x_10836) ;  /* 0x0000000400a82947 */ /* 0x000fea0003800000 */
[----:B01----:R-:W2:Y:S01]  /*b4f0*/  LDL R0, [R1+0x28] ;  /* 0x0000280001007983 */ /* 0x003ea20000100800 */
[----:B------:R-:W-:Y:S01]  /*b500*/  SHF.R.U32.HI R28, RZ, 0x10, R13 ;  /* 0x00000010ff1c7819 */ /* 0x000fe2000001160d */
[----:B------:R-:W-:Y:S01]  /*b510*/  HADD2.F32 R27, -RZ, R47.H1_H1 ;  /* 0x3000002fff1b7230 */ /* 0x000fe20000004100 */
[----:B------:R-:W-:Y:S01]  /*b520*/  SHF.R.U32.HI R30, RZ, 0x10, R33 ;  /* 0x00000010ff1e7819 */ /* 0x000fe20000011621 */
[----:B------:R-:W-:Y:S01]  /*b530*/  HADD2.F32 R29, -RZ, R21.H1_H1 ;  /* 0x30000015ff1d7230 */ /* 0x000fe20000004100 */
[----:B------:R-:W-:Y:S01]  /*b540*/  SHF.R.U64 R36, R12, 0x10, R13 ;  /* 0x000000100c247819 */ /* 0x000fe2000000120d */
[----:B------:R-:W-:Y:S01]  /*b550*/  HADD2.F32 R28, -RZ, R28.H0_H0 ;  /* 0x2000001cff1c7230 */ /* 0x000fe20000004100 */
[----:B------:R-:W-:Y:S02]  /*b560*/  SHF.R.U64 R38, R32, 0x10, R33 ;  /* 0x0000001020267819 */ /* 0x000fe40000001221 */
[----:B------:R-:W-:Y:S02]  /*b570*/  SHF.R.U32.HI R32, RZ, 0x10, R15 ;  /* 0x00000010ff207819 */ /* 0x000fe4000001160f */
[----:B------:R-:W-:-:S02]  /*b580*/  SHF.R.U64 R37, R34, 0x10, R35 ;  /* 0x0000001022257819 */ /* 0x000fc40000001223 */
[----:B------:R-:W-:Y:S02]  /*b590*/  SHF.R.U32.HI R34, RZ, 0x10, R35 ;  /* 0x00000010ff227819 */ /* 0x000fe40000011623 */
[----:B------:R-:W-:Y:S01]  /*b5a0*/  SHF.R.U64 R35, R14, 0x10, R15 ;  /* 0x000000100e237819 */ /* 0x000fe2000000120f */
[----:B--2---:R-:W-:-:S05]  /*b5b0*/  IMAD.IADD R0, R156, 0x1, R0 ;  /* 0x000000019c007824 */ /* 0x004fca00078e0200 */
[----:B------:R-:W-:-:S04]  /*b5c0*/  SHF.R.S32.HI R5, RZ, 0x1f, R0 ;  /* 0x0000001fff057819 */ /* 0x000fc80000011400 */
[CC--:B------:R-:W-:Y:S02]  /*b5d0*/  LEA.HI R4, R5.reuse, R0.reuse, RZ, 0x3 ;  /* 0x0000000005047211 */ /* 0x0c0fe400078f18ff */
[----:B------:R-:W-:Y:S02]  /*b5e0*/  LEA.HI R0, R5, R0, RZ, 0x5 ;  /* 0x0000000005007211 */ /* 0x000fe400078f28ff */
[----:B------:R-:W-:Y:S02]  /*b5f0*/  SHF.R.S32.HI R6, RZ, 0x3, R4 ;  /* 0x00000003ff067819 */ /* 0x000fe40000011404 */
[----:B------:R-:W-:Y:S02]  /*b600*/  SHF.R.S32.HI R5, RZ, 0x5, R0 ;  /* 0x00000005ff057819 */ /* 0x000fe40000011400 */
[----:B------:R-:W-:Y:S02]  /*b610*/  LEA.HI R3, R3, R6, RZ, 0x1d ;  /* 0x0000000603037211 */ /* 0x000fe400078fe8ff */
[----:B-----5:R-:W-:Y:S01]  /*b620*/  LOP3.LUT R4, R71, 0x18, R4, 0xf8, !PT ;  /* 0x0000001847047812 */ /* 0x020fe200078ef804 */
[----:B------:R-:W-:Y:S01]  /*b630*/  IMAD R5, R5, 0x1800, R70 ;  /* 0x0000180005057824 */ /* 0x000fe200078e0246 */
[----:B------:R-:W-:-:S02]  /*b640*/  SHF.R.S32.HI R0, RZ, 0x1f, R3 ;  /* 0x0000001fff007819 */ /* 0x000fc40000011403 */
[----:B------:R-:W-:Y:S02]  /*b650*/  LOP3.LUT R4, R4, R69, RZ, 0x3c, !PT ;  /* 0x0000004504047212 */ /* 0x000fe400078e3cff */
[----:B------:R-:W-:Y:S01]  /*b660*/  LEA.HI R0, R0, R3, RZ, 0x2 ;  /* 0x0000000300007211 */ /* 0x000fe200078f10ff */
[----:B------:R-:W-:Y:S02]  /*b670*/  IMAD.SHL.U32 R3, R3, 0x8, RZ ;  /* 0x0000000803037824 */ /* 0x000fe400078e00ff */
[----:B------:R-:W-:Y:S01]  /*b680*/  IMAD.IADD R5, R5, 0x1, R4 ;  /* 0x0000000105057824 */ /* 0x000fe200078e0204 */
[----:B------:R-:W-:Y:S02]  /*b690*/  SHF.R.S32.HI R4, RZ, 0x2, R0 ;  /* 0x00000002ff047819 */ /* 0x000fe40000011400 */
[----:B------:R-:W-:Y:S02]  /*b6a0*/  LOP3.LUT R3, R71, 0x18, R3, 0xf8, !PT ;  /* 0x0000001847037812 */ /* 0x000fe400078ef803 */
        /* <DEDUP_REMOVED lines=28> */
[----:B------:R-:W-:Y:S02]  /*b870*/  HADD2.F32 R26, -RZ, R11.H1_H1 ;  /* 0x3000000bff1a7230 */ /* 0x000fe40000004100 */
[----:B------:R-:W-:Y:S01]  /*b880*/  FMUL.FTZ R32, R25, R12 ;  /* 0x0000000c19207220 */ /* 0x000fe20000410000 */
[----:B------:R-:W-:Y:S01]  /*b890*/  FFMA.FTZ R28, R13, R28, R24 ;  /* 0x0000001c0d1c7223 */ /* 0x000fe20000010018 */
[----:B------:R-:W-:-:S02]  /*b8a0*/  HADD2.F32 R13, -RZ, R34.H0_H0 ;  /* 0x20000022ff0d7230 */ /* 0x000fc40000004100 */
[C---:B------:R-:W-:Y:S01]  /*b8b0*/  FFMA.FTZ R29, R14.reuse, R12, -R29 ;  /* 0x0000000c0e1d7223 */ /* 0x040fe2000001081d */
[----:B------:R-:W-:Y:S01]  /*b8c0*/  FFMA.FTZ R32, R14, R27, R32 ;  /* 0x0000001b0e207223 */ /* 0x000fe20000010020 */
[----:B------:R-:W-:Y:S02]  /*b8d0*/  HADD2.F32 R9, -RZ, R8.H0_H0 ;  /* 0x20000008ff097230 */ /* 0x000fe40000004100 */
[C---:B------:R-:W-:Y:S01]  /*b8e0*/  FMUL.FTZ R24, R26.reuse, R20 ;  /* 0x000000141a187220 */ /* 0x040fe20000410000 */
[----:B------:R-:W-:Y:S02]  /*b8f0*/  HADD2.F32 R14, -RZ, R21.H0_H0 ;  /* 0x20000015ff0e7230 */ /* 0x000fe40000004100 */
[-C--:B------:R-:W-:Y:S01]  /*b900*/  FMUL.FTZ R34, R26, R13.reuse ;  /* 0x0000000d1a227220 */ /* 0x080fe20000410000 */
[----:B------:R-:W-:Y:S02]  /*b910*/  HADD2.F32 R12, -RZ, R47.H0_H0 ;  /* 0x2000002fff0c7230 */ /* 0x000fe40000004100 */
[----:B------:R-:W-:Y:S01]  /*b920*/  FFMA.FTZ R26, R15, R13, -R24 ;  /* 0x0000000d0f1a7223 */ /* 0x000fe20000010818 */
[----:B------:R-:W-:-:S02]  /*b930*/  HADD2.F32 R11, -RZ, R10.H0_H0 ;  /* 0x2000000aff0b7230 */ /* 0x000fc40000004100 */
[C---:B------:R-:W-:Y:S01]  /*b940*/  FMUL.FTZ R24, R9.reuse, R14 ;  /* 0x0000000e09187220 */ /* 0x040fe20000410000 */
[----:B------:R-:W-:Y:S02]  /*b950*/  HADD2.F32 R46, -RZ, R46.H0_H0 ;  /* 0x2000002eff2e7230 */ /* 0x000fe40000004100 */
[----:B------:R-:W-:Y:S01]  /*b960*/  FMUL.FTZ R9, R9, R12 ;  /* 0x0000000c09097220 */ /* 0x000fe20000410000 */
[----:B------:R-:W-:Y:S02]  /*b970*/  HADD2.F32 R48, -RZ, R48.H0_H0 ;  /* 0x20000030ff307230 */ /* 0x000fe40000004100 */
[----:B------:R-:W-:Y:S01]  /*b980*/  FFMA.FTZ R27, R15, R20, R34 ;  /* 0x000000140f1b7223 */ /* 0x000fe20000010022 */
[----:B------:R-:W-:Y:S01]  /*b990*/  FFMA.FTZ R24, R5, R12, -R24 ;  /* 0x0000000c05187223 */ /* 0x000fe20000010818 */
[C---:B------:R-:W-:Y:S01]  /*b9a0*/  FMUL.FTZ R20, R11.reuse, R46 ;  /* 0x0000002e0b147220 */ /* 0x040fe20000410000 */
[----:B------:R-:W-:Y:S02]  /*b9b0*/  HADD2.F32 R8, -RZ, R8.H1_H1 ;  /* 0x30000008ff087230 */ /* 0x000fe40000004100 */
[----:B------:R-:W-:Y:S01]  /*b9c0*/  FMUL.FTZ R12, R11, R48 ;  /* 0x000000300b0c7220 */ /* 0x000fe20000410000 */
[----:B------:R-:W-:-:S02]  /*b9d0*/  HADD2.F32 R10, -RZ, R10.H1_H1 ;  /* 0x3000000aff0a7230 */ /* 0x000fc40000004100 */
[----:B------:R-:W-:Y:S01]  /*b9e0*/  FFMA.FTZ R14, R5, R14, R9 ;  /* 0x0000000e050e7223 */ /* 0x000fe20000010009 */
        /* <DEDUP_REMOVED lines=26> */
.L_x_10836:
[----:B------:R-:W-:Y:S05]  /*bb90*/  BSYNC B0 ;  /* 0x0000000000007941 */ /* 0x000fea0003800000 */
.L_x_10829:
        /* <DEDUP_REMOVED lines=8> */
.L_x_10827:
[----:B0--3--:R-:W-:-:S05]  /*bc20*/  IMAD.U32 R0, RZ, RZ, UR37 ;  /* 0x00000025ff007e24 */ /* 0x009fca000f8e00ff */
[----:B------:R-:W-:-:S13]  /*bc30*/  ISETP.NE.AND P0, PT, R0, 0x3, PT ;  /* 0x000000030000780c */ /* 0x000fda0003f05270 */
[----:B------:R-:W-:Y:S05]  /*bc40*/  @!P0 BRA `(.L_x_10856) ;  /* 0x0000000000048947 */ /* 0x000fea0003800000 */
[----:B------:R-:W-:Y:S01]  /*bc50*/  BPT.TRAP 0x1 ;  /* 0x000000040000795c */ /* 0x000fe20000300000 */
.L_x_10856:
[----:B------:R-:W-:Y:S01]  /*bc60*/  IMAD R0, R16, 0x8, R2 ;  /* 0x0000000810007824 */ /* 0x000fe200078e0202 */
[----:B-12-4-:R-:W-:-:S04]  /*bc70*/  SHF.L.U32 R3, R19, 0x1f, RZ ;  /* 0x0000001f13037819 */ /* 0x016fc800000006ff */
[----:B------:R0:W1:Y:S01]  /*bc80*/  SYNCS.PHASECHK.TRANS64.TRYWAIT P2, [R0+URZ+0x2d830], R3 ;  /* 0x02d83003000075a7 */ /* 0x000062000804017f */
[----:B------:R-:W-:Y:S05]  /*bc90*/  @!P0 BRA `(.L_x_10857) ;  /* 0x0000000000048947 */ /* 0x000fea0003800000 */
[----:B------:R-:W-:Y:S01]  /*bca0*/  BPT.TRAP 0x1 ;  /* 0x000000040000795c */ /* 0x000fe20000300000 */
.L_x_10857:
[----:B------:R-:W2:Y:S02]  /*bcb0*/  S2R R4, SR_TID.X ;  /* 0x0000000000047919 */ /* 0x000ea40000002100 */
[----:B--2---:R-:W-:-:S04]  /*bcc0*/  LOP3.LUT R4, R4, 0x7f, RZ, 0xc0, !PT ;  /* 0x0000007f04047812 */ /* 0x004fc800078ec0ff */
[----:B------:R-:W-:Y:S01]  /*bcd0*/  ISETP.NE.AND P1, PT, R4, RZ, PT ;  /* 0x000000ff0400720c */ /* 0x000fe20003f25270 */
[----:B-1----:R-:W-:-:S12]  /*bce0*/  @P2 BRA `(.L_x_10858) ;  /* 0x0000000000082947 */ /* 0x002fd80003800000 */
[----:B------:R-:W1:Y:S02]  /*bcf0*/  SYNCS.PHASECHK.TRANS64.TRYWAIT P2, [R0+URZ+0x2d830], R3 ;  /* 0x02d83003000075a7 */ /* 0x000e64000804017f */
[----:B-1----:R-:W-:Y:S05]  /*bd00*/  @!P2 BRA `(.L_x_10859) ;  /* 0x000001b00064a947 */ /* 0x002fea0003800000 */
.L_x_10858:
[----:B------:R-:W-:Y:S05]  /*bd10*/  WARPSYNC.ALL ;  /* 0x0000000000007948 */ /* 0x000fea0003800000 */
[----:B01----:R-:W-:Y:S01]  /*bd20*/  VIADD R3, R2, 0x15400 ;  /* 0x0001540002037836 */ /* 0x003fe20000000000 */
[----:B------:R-:W-:Y:S01]  /*bd30*/  LOP3.LUT R6, R44, 0x10000, RZ, 0xfc, !PT ;  /* 0x000100002c067812 */ /* 0x000fe200078efcff */
[----:B------:R-:W-:Y:S01]  /*bd40*/  IMAD.MOV.U32 R7, RZ, RZ, -0x7fffffe0 ;  /* 0x80000020ff077424 */ /* 0x000fe200078e00ff */
[----:B------:R-:W-:Y:S02]  /*bd50*/  ULDC UR52, c[0x0][0x9dc] ;  /* 0x0002770000347ab9 */ /* 0x000fe40000000800 */
[----:B------:R-:W-:-:S04]  /*bd60*/  SHF.R.U32.HI R3, RZ, 0x4, R3 ;  /* 0x00000004ff037819 */ /* 0x000fc80000011603 */
[----:B------:R-:W-:-:S04]  /*bd70*/  LOP3.LUT R3, R3, 0x3fff, RZ, 0xc0, !PT ;  /* 0x00003fff03037812 */ /* 0x000fc800078ec0ff */
[----:B------:R-:W-:Y:S01]  /*bd80*/  LOP3.LUT R4, R3, 0x10000, RZ, 0xfc, !PT ;  /* 0x0001000003047812 */ /* 0x000fe200078efcff */
[----:B------:R-:W-:-:S04]  /*bd90*/  IMAD.MOV.U32 R5, RZ, RZ, -0x7fffffe0 ;  /* 0x80000020ff057424 */ /* 0x000fc800078e00ff */
[----:B------:R0:W-:Y:S01]  /*bda0*/  STL [R1+0x4], R4 ;  /* 0x0000040401007387 */ /* 0x0001e20000100800 */
[C---:B------:R-:W-:Y:S02]  /*bdb0*/  R2UR UR4, R6.reuse ;  /* 0x00000000060472ca */ /* 0x040fe400000e0000 */
[----:B------:R-:W-:Y:S01]  /*bdc0*/  R2UR UR5, R7 ;  /* 0x00000000070572ca */ /* 0x000fe200000e0000 */
[----:B-----5:R-:W-:Y:S01]  /*bdd0*/  WARPGROUP.ARRIVE ;  /* 0x00000000000079c5 */ /* 0x020fe20000000000 */
[----:B------:R-:W-:Y:S01]  /*bde0*/  R2UR UR7, R5 ;  /* 0x00000000050772ca */ /* 0x000fe200000e0000 */
[----:B------:R-:W-:Y:S01]  /*bdf0*/  VIADD R152, R6, 0x2 ;  /* 0x0000000206987836 */ /* 0x000fe20000000000 */
[----:B------:R-:W2:Y:S01]  /*be00*/  LDL R90, [R1+0x40] ;  /* 0x00004000015a7983 */ /* 0x000ea20000100800 */
[----:B0-----:R-:W-:-:S03]  /*be10*/  IMAD R4, R16, 0x600, R4 ;  /* 0x0000060010047824 */ /* 0x001fc600078e0204 */
[----:B------:R-:W2:Y:S02]  /*be20*/  LDL R89, [R1+0x18] ;  /* 0x0000180001597983 */ /* 0x000ea40000100800 */
[----:B------:R-:W-:-:S13]  /*be30*/  R2UR UR6, R4 ;  /* 0x00000000040672ca */ /* 0x000fda00000e0000 */
[----:B------:R-:W-:Y:S01]  /*be40*/  HGMMA.64x128x16.F32 R24, gdesc[UR4], RZ, !UPT, gsb0 ;  /* 0x01e00000041879f0 */ /* 0x000fe2000c0008ff */
[----:B------:R-:W-:Y:S02]  /*be50*/  VIADD R8, R4, 0x2 ;  /* 0x0000000204087836 */ /* 0x000fe40000000000 */
[----:B------:R-:W-:Y:S02]  /*be60*/  IMAD.MOV.U32 R153, RZ, RZ, -0x7fffffe0 ;  /* 0x80000020ff997424 */ /* 0x000fe400078e00ff */
[----:B------:R-:W-:Y:S01]  /*be70*/  IMAD.MOV.U32 R9, RZ, RZ, -0x7fffffe0 ;  /* 0x80000020ff097424 */ /* 0x000fe200078e00ff */
[----:B------:R-:W-:Y:S02]  /*be80*/  R2UR UR4, R152 ;  /* 0x00000000980472ca */ /* 0x000fe400000e0000 */
[----:B------:R-:W-:Y:S02]  /*be90*/  R2UR UR5, R153 ;  /* 0x00000000990572ca */ /* 0x000fe400000e0000 */
[----:B------:R-:W-:-:S02]  /*bea0*/  R2UR UR6, R8 ;  /* 0x00000000080672ca */ /* 0x000fc400000e0000 */
[----:B------:R-:W-:Y:S01]  /*beb0*/  R2UR UR7, R9 ;  /* 0x00000000090772ca */ /* 0x000fe200000e0000 */
[----:B------:R-:W-:Y:S02]  /*bec0*/  VIADD R150, R6, 0x300 ;  /* 0x0000030006967836 */ /* 0x000fe40000000000 */
[----:B------:R-:W-:Y:S02]  /*bed0*/  VIADD R8, R4, 0x200 ;  /* 0x0000020004087836 */ /* 0x000fe40000000000 */
[----:B------:R-:W-:Y:S02]  /*bee0*/  IMAD.MOV.U32 R151, RZ, RZ, -0x7fffffe0 ;  /* 0x80000020ff977424 */ /* 0x000fe400078e00ff */
[----:B------:R-:W-:Y:S01]  /*bef0*/  IMAD.MOV.U32 R9, RZ, RZ, -0x7fffffe0 ;  /* 0x80000020ff097424 */ /* 0x000fe200078e00ff */
[----:B------:R-:W-:Y:S02]  /*bf00*/  WARPGROUP.DEPBAR.LE gsb0, 0x0 ;  /* 0x00008000000079c5 */ /* 0x000fe40000010000 */
[----:B------:R-:W-:-:S06]  /*bf10*/  WARPGROUP.ARRIVE ;  /* 0x00000000000079c5 */ /* 0x000fcc0000000000 */
[----:B------:R-:W-:Y:S01]  /*bf20*/  HGMMA.64x128x16.F32 R24, gdesc[UR4], R24, gsb0 ;  /* 0x01e00000041879f0 */ /* 0x000fe20008000818 */
[----:B------:R-:W-:Y:S02]  /*bf30*/  R2UR UR4, R150 ;  /* 0x00000000960472ca */ /* 0x000fe400000e0000 */
[----:B------:R-:W-:Y:S02]  /*bf40*/  R2UR UR5, R151 ;  /* 0x00000000970572ca */ /* 0x000fe400000e0000 */
[----:B------:R-:W-:Y:S02]  /*bf50*/  R2UR UR6, R8 ;  /* 0x00000000080672ca */ /* 0x000fe400000e0000 */
[----:B------:R-:W-:Y:S01]  /*bf60*/  R2UR UR7, R9 ;  /* 0x00000000090772ca */ /* 0x000fe200000e0000 */
[----:B------:R-:W-:Y:S02]  /*bf70*/  VIADD R148, R6, 0x302 ;  /* 0x0000030206947836 */ /* 0x000fe40000000000 */
[----:B------:R-:W-:-:S02]  /*bf80*/  VIADD R8, R4, 0x202 ;  /* 0x0000020204087836 */ /* 0x000fc40000000000 */
        /* <DEDUP_REMOVED lines=31> */
[----:B------:R-:W-:Y:S02]  /*c180*/  WARPGROUP.DEPBAR.LE gsb0, 0x0 ;  /* 0x00008000000079c5 */ /* 0x000fe40000010000 */
[----:B------:R-:W-:-:S10]  /*c190*/  WARPGROUP.ARRIVE ;  /* 0x00000000000079c5 */ /* 0x000fd40000000000 */
[----:B------:R-:W-:Y:S01]  /*c1a0*/  HGMMA.64x128x16.F32 R24, gdesc[UR4], R24, gsb0 ;  /* 0x01e00000041879f0 */ /* 0x000fe20008000818 */
[----:B------:R-:W-:Y:S01]  /*c1b0*/  ULDC UR4, c[0x0][0x9d8] ;  /* 0x0002760000047ab9 */ /* 0x000fe20000000800 */
[----:B------:R-:W-:Y:S01]  /*c1c0*/  @!P1 VIADD R0, R0, 0x2d840 ;  /* 0x0002d84000009836 */ /* 0x000fe20000000000 */
[----:B------:R-:W-:Y:S02]  /*c1d0*/  ULDC.64 UR6, c[0x0][0x9e0] ;  /* 0x0002780000067ab9 */ /* 0x000fe40000000a00 */
[----:B------:R-:W-:Y:S02]  /*c1e0*/  UISETP.GE.AND UP0, UPT, UR7, 0x1, UPT ;  /* 0x000000010700788c */ /* 0x000fe4000bf06270 */
[----:B------:R-:W-:-:S04]  /*c1f0*/  @!P1 PRMT R0, RZ, 0x654, R0 ;  /* 0x00000654ff009816 */ /* 0x000fc80000000000 */
[----:B------:R-:W-:Y:S01]  /*c200*/  PLOP3.LUT P3, PT, PT, PT, UP0, 0x40, 0x0 ;  /* 0x000000000000781c */ /* 0x000fe20003f6e808 */
[----:B------:R-:W-:Y:S01]  /*c210*/  ULOP3.LUT UR52, URZ, UR52, URZ, 0x33, !UPT ;  /* 0x000000343f347292 */ /* 0x000fe2000f8e333f */
[----:B------:R-:W-:Y:S02]  /*c220*/  WARPGROUP.DEPBAR.LE gsb0, 0x0 ;  /* 0x00008000000079c5 */ /* 0x000fe40000010000 */
[----:B------:R-:W-:Y:S01]  /*c230*/  FMUL.FTZ R21, R34, UR4 ;  /* 0x0000000422157c20 */ /* 0x000fe20008410000 */
[----:B------:R-:W-:Y:S01]  /*c240*/  FMUL.FTZ R34, R45, UR4 ;  /* 0x000000042d227c20 */ /* 0x000fe20008410000 */
[----:B------:R-:W-:Y:S01]  /*c250*/  FMUL.FTZ R45, R56, UR4 ;  /* 0x00000004382d7c20 */ /* 0x000fe20008410000 */
[----:B------:R-:W-:Y:S01]  /*c260*/  FMUL.FTZ R56, R67, UR4 ;  /* 0x0000000443387c20 */ /* 0x000fe20008410000 */
[----:B------:R0:W-:Y:S01]  /*c270*/  @!P1 SYNCS.ARRIVE.TRANS64.RED.A1T0 RZ, [R0+URZ], RZ ;  /* 0x000000ff00ff99a7 */ /* 0x0001e2000810043f */
[----:B------:R-:W1:Y:S01]  /*c280*/  LDC R67, c[0x0][0x448] ;  /* 0x00011200ff437b82 */ /* 0x000e620000000800 */
        /* <DEDUP_REMOVED lines=8> */
[----:B-1----:R-:W-:Y:S01]  /*c310*/  ISETP.NE.AND P2, PT, R67, 0x1, PT ;  /* 0x000000014300780c */ /* 0x002fe20003f45270 */
[----:B------:R-:W-:Y:S01]  /*c320*/  FMUL.FTZ R54, R65, UR4 ;  /* 0x0000000441367c20 */ /* 0x000fe20008410000 */
[----:B------:R-:W-:-:S11]  /*c330*/  FMUL.FTZ R65, R76, UR4 ;  /* 0x000000044c417c20 */ /* 0x000fd60008410000 */
[----:B------:R-:W1:Y:S08]  /*c340*/  @P2 LDC R75, c[0x0][0x44c] ;  /* 0x00011300ff4b2b82 */ /* 0x000e700000000800 */
[----:B------:R-:W3:Y:S01]  /*c350*/  @P2 LDC R76, c[0x0][0x450] ;  /* 0x00011400ff4c2b82 */ /* 0x000ee20000000800 */
[----:B------:R-:W-:Y:S01]  /*c360*/  FMUL.FTZ R11, R28, UR4 ;  /* 0x000000041c0b7c20 */ /* 0x000fe20008410000 */
[----:B------:R-:W-:Y:S01]  /*c370*/  FMUL.FTZ R28, R39, UR4 ;  /* 0x00000004271c7c20 */ /* 0x000fe20008410000 */
[----:B------:R-:W-:Y:S01]  /*c380*/  FMUL.FTZ R39, R50, UR4 ;  /* 0x0000000432277c20 */ /* 0x000fe20008410000 */
[----:B------:R-:W-:Y:S01]  /*c390*/  FMUL.FTZ R50, R61, UR4 ;  /* 0x000000043d327c20 */ /* 0x000fe20008410000 */
[----:B------:R-:W-:Y:S01]  /*c3a0*/  FMUL.FTZ R61, R72, UR4 ;  /* 0x00000004483d7c20 */ /* 0x000fe20008410000 */
[----:B--2---:R-:W-:-:S02]  /*c3b0*/  IMAD.IADD R72, R90, 0x1, R89 ;  /* 0x000000015a487824 */ /* 0x004fc400078e0259 */
        /* <DEDUP_REMOVED lines=9> */
[----:B---3--:R-:W-:Y:S01]  /*c450*/  @P2 SHF.R.U32.HI R72, RZ, R76, R75 ;  /* 0x0000004cff482219 */ /* 0x008fe2000001164b */
[----:B------:R-:W-:Y:S01]  /*c460*/  FMUL.FTZ R55, R66, UR4 ;  /* 0x0000000442377c20 */ /* 0x000fe20008410000 */
[----:B------:R-:W-:Y:S01]  /*c470*/  FMUL.FTZ R74, R84, UR4 ;  /* 0x00000004544a7c20 */ /* 0x000fe20008410000 */
[----:B------:R-:W-:Y:S01]  /*c480*/  FMUL.FTZ R66, R77, UR4 ;  /* 0x000000044d427c20 */ /* 0x000fe20008410000 */
[----:B------:R-:W-:Y:S01]  /*c490*/  FMUL.FTZ R3, R24, UR4 ;  /* 0x0000000418037c20 */ /* 0x000fe20008410000 */
[----:B------:R-:W1:Y:S01]  /*c4a0*/  SHFL.IDX PT, R84, R72, RZ, 0x1c1f ;  /* 0x001c1fff48547589 */ /* 0x000e6200000e0000 */
[----:B------:R-:W-:Y:S01]  /*c4b0*/  FMUL.FTZ R5, R25, UR4 ;  /* 0x0000000419057c20 */ /* 0x000fe20008410000 */
[----:B------:R-:W-:Y:S01]  /*c4c0*/  FMUL.FTZ R4, R26, UR4 ;  /* 0x000000041a047c20 */ /* 0x000fe20008410000 */
[----:B------:R-:W-:Y:S01]  /*c4d0*/  FMUL.FTZ R10, R27, UR4 ;  /* 0x000000041b0a7c20 */ /* 0x000fe20008410000 */
[----:B------:R-:W-:Y:S01]  /*c4e0*/  FMUL.FTZ R12, R29, UR4 ;  /* 0x000000041d0c7c20 */ /* 0x000fe20008410000 */
[----:B------:R-:W-:-:S02]  /*c4f0*/  IMAD.MOV.U32 R77, RZ, RZ, -0x80 ;  /* 0xffffff80ff4d7424 */ /* 0x000fc400078e00ff */
        /* <DEDUP_REMOVED lines=31> */
[----:B------:R-:W2:Y:S03]  /*c6f0*/  MUFU.TANH R3, R3 ;  /* 0x0000000300037308 */ /* 0x000ea60000002400 */
[----:B------:R-:W-:-:S05]  /*c700*/  IADD3 R78, -R138, R78, R139 ;  /* 0x0000004e8a4e7210 */ /* 0x000fca0007ffe18b */
[----:B------:R-:W3:Y:S01]  /*c710*/  MUFU.TANH R5, R5 ;  /* 0x0000000500057308 */ /* 0x000ee20000002400 */
[----:B------:R-:W-:-:S07]  /*c720*/  VIADD R82, R78, UR6 ;  /* 0x000000064e527c36 */ /* 0x000fce0008000000 */
        /* <DEDUP_REMOVED lines=59> */
[----:B------:R-:W1:Y:S08]  /*cae0*/  MUFU.TANH R75, R75 ;  /* 0x0000004b004b7308 */ /* 0x000e700000002400 */
[----:B0-----:R0:W0:Y:S08]  /*caf0*/  MUFU.TANH R0, R86 ;  /* 0x0000005600007308 */ /* 0x0010300000002400 */
[----:B------:R-:W0:Y:S01]  /*cb00*/  MUFU.TANH R76, R76 ;  /* 0x0000004c004c7308 */ /* 0x000e220000002400 */
[----:B------:R-:W-:Y:S01]  /*cb10*/  IADD3 R83, -R137, R139, R77 ;  /* 0x0000008b89537210 */ /* 0x000fe20007ffe14d */
[----:B------:R-:W-:Y:S01]  /*cb20*/  VIADD R81, R78, UR52 ;  /* 0x000000344e517c36 */ /* 0x000fe20008000000 */
[----:B------:R-:W-:-:S02]  /*cb30*/  LEA R80, R88, 0xffffff80, 0x7 ;  /* 0xffffff8058507811 */ /* 0x000fc400078e38ff */
[----:B-1----:R-:W-:Y:S01]  /*cb40*/  VIADDMNMX R79, R84, R82, R83, PT ;  /* 0x00000052544f7246 */ /* 0x002fe20003800153 */
[----:B------:R-:W-:Y:S01]  /*cb50*/  IMAD.IADD R78, R81, 0x1, R84 ;  /* 0x00000001514e7824 */ /* 0x000fe200078e0254 */
[----:B--234-:R-:W-:Y:S06]  /*cb60*/  @P3 BRA `(.L_x_10860) ;  /* 0x0000000000583947 */ /* 0x01cfec0003800000 */
        /* <DEDUP_REMOVED lines=12> */
.L_x_10862:
[----:B------:R-:W-:-:S06]  /*cc30*/  UISETP.NE.AND UP1, UPT, UR7, 0x1, UPT ;  /* 0x000000010700788c */ /* 0x000fcc000bf25270 */
[----:B------:R-:W-:-:S05]  /*cc40*/  PLOP3.LUT P3, PT, PT, PT, UP1, 0x80, 0x0 ;  /* 0x000000000000781c */ /* 0x000fca0003f6f018 */
[----:B------:R-:W-:-:S08]  /*cc50*/  @UP1 ULDC.64 UR4, c[0x0][0x9e8] ;  /* 0x00027a0000041ab9 */ /* 0x000fd00000000a00 */
[----:B------:R-:W-:-:S05]  /*cc60*/  @P3 IMAD.HI.U32 R84, R85, UR4, RZ ;  /* 0x0000000455543c27 */ /* 0x000fca000f8e00ff */
[----:B------:R-:W-:-:S07]  /*cc70*/  @P3 SHF.R.U32.HI R85, RZ, UR5, R84 ;  /* 0x00000005ff553c19 */ /* 0x000fce0008011654 */
.L_x_10863:
[----:B------:R-:W-:Y:S05]  /*cc80*/  BSYNC B0 ;  /* 0x0000000000007941 */ /* 0x000fea0003800000 */
.L_x_10861:
[----:B------:R-:W-:-:S04]  /*cc90*/  IMAD R84, R85, UR7, -R80 ;  /* 0x0000000755547c24 */ /* 0x000fc8000f8e0a50 */
[----:B------:R-:W-:-:S05]  /*cca0*/  IMAD.IADD R84, R84, 0x1, -R137 ;  /* 0x0000000154547824 */ /* 0x000fca00078e0a89 */
[----:B------:R-:W-:Y:S02]  /*ccb0*/  VIMNMX R78, R78, R84, !PT ;  /* 0x000000544e4e7248 */ /* 0x000fe40007fe0100 */
[----:B------:R-:W-:-:S07]  /*ccc0*/  VIADDMNMX R79, R84, UR7, R79, PT ;  /* 0x00000007544f7c46 */ /* 0x000fce000b80014f */
.L_x_10860:
[C---:B------:R-:W-:Y:S01]  /*ccd0*/  ISETP.GE.AND P3, PT, R77.reuse, 0x2, PT ;  /* 0x000000024d00780c */ /* 0x040fe20003f66270 */
[----:B------:R-:W1:Y:S01]  /*cce0*/  SHFL.IDX PT, R72, R72, 0x1, 0x1c1f ;  /* 0x003c1f0048487f89 */ /* 0x000e6200000e0000 */
[----:B------:R-:W-:Y:S02]  /*ccf0*/  ISETP.GE.AND P5, PT, R77, 0x9, PT ;  /* 0x000000094d00780c */ /* 0x000fe40003fa6270 */
[----:B------:R-:W-:Y:S02]  /*cd00*/  ISETP.GT.AND P4, PT, R78, 0x1, !P3 ;  /* 0x000000014e00780c */ /* 0x000fe40005f84270 */
[----:B------:R-:W-:Y:S02]  /*cd10*/  LOP3.LUT R18, R18, 0xfffffffd, RZ, 0xc0, !PT ;  /* 0xfffffffd12127812 */ /* 0x000fe400078ec0ff */
[----:B------:R-:W-:-:S04]  /*cd20*/  ISETP.LT.OR P4, PT, R79, 0x2, P4 ;  /* 0x000000024f00780c */ /* 0x000fc80002781670 */
[----:B------:R-:W-:Y:S02]  /*cd30*/  FSEL R5, R5, -INF , !P4 ;  /* 0xff80000005057808 */ /* 0x000fe40006000000 */
[----:B------:R-:W-:Y:S02]  /*cd40*/  ISETP.GT.AND P4, PT, R78, 0x8, !P5 ;  /* 0x000000084e00780c */ /* 0x000fe40006f84270 */
[----:B------:R-:W-:Y:S02]  /*cd50*/  @P5 LOP3.LUT R18, R18, 0x2, RZ, 0xfc, !PT ;  /* 0x0000000212125812 */ /* 0x000fe400078efcff */
[----:B------:R-:W-:Y:S02]  /*cd60*/  ISETP.GE.AND P5, PT, R77, 0xa, PT ;  /* 0x0000000a4d00780c */ /* 0x000fe40003fa6270 */
[----:B------:R-:W-:Y:S02]  /*cd70*/  ISETP.LT.OR P4, PT, R79, 0x9, P4 ;  /* 0x000000094f00780c */ /* 0x000fe40002781670 */
[----:B------:R-:W-:-:S02]  /*cd80*/  LOP3.LUT R18, R18, 0xfffffffb, RZ, 0xc0, !PT ;  /* 0xfffffffb12127812 */ /* 0x000fc400078ec0ff */
[----:B------:R-:W-:Y:S01]  /*cd90*/  FSEL R11, R11, -INF , !P4 ;  /* 0xff8000000b0b7808 */ /* 0x000fe20006000000 */
[----:B-1----:R-:W-:Y:S01]  /*cda0*/  IMAD.IADD R81, R81, 0x1, R72 ;  /* 0x0000000151517824 */ /* 0x002fe200078e0248 */
[----:B------:R-:W-:Y:S02]  /*cdb0*/  ISETP.GT.AND P4, PT, R78, 0x9, !P5 ;  /* 0x000000094e00780c */ /* 0x000fe40006f84270 */
[----:B------:R-:W-:Y:S02]  /*cdc0*/  VIADDMNMX R82, R72, R82, R83, PT ;  /* 0x0000005248527246 */ /* 0x000fe40003800153 */
[----:B------:R-:W-:Y:S02]  /*cdd0*/  ISETP.LT.OR P4, PT, R79, 0xa, P4 ;  /* 0x0000000a4f00780c */ /* 0x000fe40002781670 */
[----:B------:R-:W-:Y:S02]  /*cde0*/  @P5 LOP3.LUT R18, R18, 0x4, RZ, 0xfc, !PT ;  /* 0x0000000412125812 */ /* 0x000fe400078efcff */
[----:B------:R-:W-:-:S02]  /*cdf0*/  ISETP.GE.AND P5, PT, R77, 0x11, PT ;  /* 0x000000114d00780c */ /* 0x000fc40003fa6270 */
        /* <DEDUP_REMOVED lines=185> */
.L_x_10866:
[----:B------:R-:W-:-:S06]  /*d990*/  UISETP.NE.AND UP1, UPT, UR7, 0x1, UPT ;  /* 0x000000010700788c */ /* 0x000fcc000bf25270 */
[----:B------:R-:W-:-:S05]  /*d9a0*/  PLOP3.LUT P6, PT, PT, PT, UP1, 0x80, 0x0 ;  /* 0x000000000000781c */ /* 0x000fca0003fcf018 */
[----:B------:R-:W-:-:S08]  /*d9b0*/  @UP1 ULDC.64 UR4, c[0x0][0x9e8] ;  /* 0x00027a0000041ab9 */ /* 0x000fd00000000a00 */
[----:B------:R-:W-:Y:S01]  /*d9c0*/  @P6 IMAD.HI.U32 R12, R77, UR4, RZ ;  /* 0x000000044d0c6c27 */ /* 0x000fe2000f8e00ff */
[----:B------:R-:W-:-:S13]  /*d9d0*/  PLOP3.LUT P6, PT, PT, PT, UP1, 0x80, 0x0 ;  /* 0x000000000000781c */ /* 0x000fda0003fcf018 */
[----:B------:R-:W-:-:S07]  /*d9e0*/  @P6 SHF.R.U32.HI R77, RZ, UR5, R12 ;  /* 0x00000005ff4d6c19 */ /* 0x000fce000801160c */
.L_x_10867:
[----:B------:R-:W-:Y:S05]  /*d9f0*/  BSYNC B0 ;  /* 0x0000000000007941 */ /* 0x000fea0003800000 */
.L_x_10865:
[----:B------:R-:W-:-:S04]  /*da00*/  IMAD R80, R77, UR7, -R80 ;  /* 0x000000074d507c24 */ /* 0x000fc8000f8e0a50 */
[----:B------:R-:W-:-:S05]  /*da10*/  IMAD.IADD R80, R80, 0x1, -R137 ;  /* 0x0000000150507824 */ /* 0x000fca00078e0a89 */
[----:B------:R-:W-:Y:S02]  /*da20*/  VIMNMX R81, R81, R80, !PT ;  /* 0x0000005051517248 */ /* 0x000fe40007fe0100 */
[----:B------:R-:W-:-:S07]  /*da30*/  VIADDMNMX R82, R80, UR7, R82, PT ;  /* 0x0000000750527c46 */ /* 0x000fce000b800152 */
.L_x_10864:
[----:B------:R-:W-:Y:S01]  /*da40*/  ISETP.GT.AND P3, PT, R81, 0x1, !P3 ;  /* 0x000000015100780c */ /* 0x000fe20005f64270 */
[----:B------:R-:W-:Y:S01]  /*da50*/  ULDC UR39, c[0x0][0x988] ;  /* 0x0002620000277ab9 */ /* 0x000fe20000000800 */
[----:B------:R-:W2:Y:S01]  /*da60*/  LDL R87, [R1+0x20] ;  /* 0x0000200001577983 */ /* 0x000ea20000100800 */
[----:B------:R-:W-:Y:S02]  /*da70*/  LOP3.LUT P6, RZ, R18, 0x2000000, RZ, 0xc0, !PT ;  /* 0x0200000012ff7812 */ /* 0x000fe400078cc0ff */
[----:B------:R-:W-:Y:S02]  /*da80*/  ISETP.LT.OR P3, PT, R82, 0x2, P3 ;  /* 0x000000025200780c */ /* 0x000fe40001f61670 */
[----:B------:R-:W-:Y:S02]  /*da90*/  FMNMX.FTZ R12, R3, R5, !PT ;  /* 0x00000005030c7209 */ /* 0x000fe40007810000 */
[----:B------:R-:W-:Y:S02]  /*daa0*/  FSEL R10, R10, -INF , !P3 ;  /* 0xff8000000a0a7808 */ /* 0x000fe40005800000 */
[----:B------:R-:W-:-:S02]  /*dab0*/  LOP3.LUT P3, RZ, R18, 0x2, RZ, 0xc0, !PT ;  /* 0x0000000212ff7812 */ /* 0x000fc4000786c0ff */
[C---:B------:R-:W-:Y:S02]  /*dac0*/  ISETP.GT.AND P4, PT, R81.reuse, 0x71, !P4 ;  /* 0x000000715100780c */ /* 0x040fe40006784270 */
[C---:B------:R-:W-:Y:S02]  /*dad0*/  ISETP.GT.AND P3, PT, R81.reuse, 0x8, !P3 ;  /* 0x000000085100780c */ /* 0x040fe40005f64270 */
[----:B------:R-:W-:Y:S02]  /*dae0*/  ISETP.GT.AND P5, PT, R81, 0x78, !P5 ;  /* 0x000000785100780c */ /* 0x000fe40006fa4270 */
[C---:B------:R-:W-:Y:S02]  /*daf0*/  ISETP.LT.OR P3, PT, R82.reuse, 0x9, P3 ;  /* 0x000000095200780c */ /* 0x040fe40001f61670 */
[----:B------:R-:W-:Y:S02]  /*db00*/  ISETP.LT.OR P4, PT, R82, 0x72, P4 ;  /* 0x000000725200780c */ /* 0x000fe40002781670 */
        /* <DEDUP_REMOVED lines=22> */
[----:B------:R-:W-:Y:S02]  /*dc70*/  ISETP.GT.AND P3, PT, R81, 0x18, !P6 ;  /* 0x000000185100780c */ /* 0x000fe40007764270 */
[----:B------:R-:W-:Y:S02]  /*dc80*/  LOP3.LUT P6, RZ, R18, 0x4000, RZ, 0xc0, !PT ;  /* 0x0000400012ff7812 */ /* 0x000fe400078cc0ff */
        /* <DEDUP_REMOVED lines=49> */
[C---:B------:R-:W-:Y:S02]  /*dfa0*/  ISETP.LT.OR P3, PT, R82.reuse, 0x32, P3 ;  /* 0x000000325200780c */ /* 0x040fe40001f61670 */
[----:B------:R-:W-:Y:S01]  /*dfb0*/  ISETP.LT.OR P5, PT, R82, 0x79, P5 ;  /* 0x000000795200780c */ /* 0x000fe20002fa1670 */
[----:B------:R-:W1:Y:S01]  /*dfc0*/  SHFL.BFLY PT, R12, R13, 0x2, 0x1f ;  /* 0x0c401f000d0c7f89 */ /* 0x000e6200000e0000 */
[----:B------:R-:W-:Y:S02]  /*dfd0*/  FSEL R40, R40, -INF , !P3 ;  /* 0xff80000028287808 */ /* 0x000fe40005800000 */
[----:B------:R-:W-:-:S04]  /*dfe0*/  LOP3.LUT P3, RZ, R18, 0x20000, RZ, 0xc0, !PT ;  /* 0x0002000012ff7812 */ /* 0x000fc8000786c0ff */
[----:B------:R-:W-:-:S04]  /*dff0*/  ISETP.GT.AND P3, PT, R81, 0x38, !P3 ;  /* 0x000000385100780c */ /* 0x000fc80005f64270 */
[----:B------:R-:W-:-:S04]  /*e000*/  ISETP.LT.OR P3, PT, R82, 0x39, P3 ;  /* 0x000000395200780c */ /* 0x000fc80001f61670 */
[----:B------:R-:W-:Y:S02]  /*e010*/  FSEL R43, R43, -INF , !P3 ;  /* 0xff8000002b2b7808 */ /* 0x000fe40005800000 */
[----:B------:R-:W-:-:S04]  /*e020*/  LOP3.LUT P3, RZ, R18, 0x10000, RZ, 0xc0, !PT ;  /* 0x0001000012ff7812 */ /* 0x000fc8000786c0ff */
[----:B------:R-:W-:Y:S02]  /*e030*/  ISETP.GT.AND P3, PT, R81, 0x39, !P3 ;  /* 0x000000395100780c */ /* 0x000fe40005f64270 */
[----:B-1----:R-:W-:Y:S02]  /*e040*/  FMNMX.FTZ R77, R13, R12, !PT ;  /* 0x0000000c0d4d7209 */ /* 0x002fe40007810000 */
[----:B------:R-:W-:-:S03]  /*e050*/  ISETP.LT.OR P3, PT, R82, 0x3a, P3 ;  /* 0x0000003a5200780c */ /* 0x000fc60001f61670 */
[----:B------:R-:W1:Y:S01]  /*e060*/  SHFL.BFLY PT, R12, R77, 0x1, 0x1f ;  /* 0x0c201f004d0c7f89 */ /* 0x000e6200000e0000 */
[----:B------:R-:W-:Y:S02]  /*e070*/  FSEL R44, R44, -INF , !P3 ;  /* 0xff8000002c2c7808 */ /* 0x000fe40005800000 */
[----:B------:R-:W-:-:S04]  /*e080*/  LOP3.LUT P3, RZ, R18, 0x8000, RZ, 0xc0, !PT ;  /* 0x0000800012ff7812 */ /* 0x000fc8000786c0ff */
[----:B------:R-:W-:-:S04]  /*e090*/  ISETP.GT.AND P3, PT, R81, 0x40, !P3 ;  /* 0x000000405100780c */ /* 0x000fc80005f64270 */
[----:B------:R-:W-:-:S04]  /*e0a0*/  ISETP.LT.OR P3, PT, R82, 0x41, P3 ;  /* 0x000000415200780c */ /* 0x000fc80001f61670 */
[----:B------:R-:W-:Y:S02]  /*e0b0*/  FSEL R47, R47, -INF , !P3 ;  /* 0xff8000002f2f7808 */ /* 0x000fe40005800000 */
[----:B------:R-:W-:Y:S02]  /*e0c0*/  ISETP.GT.AND P3, PT, R81, 0x41, !P6 ;  /* 0x000000415100780c */ /* 0x000fe40007764270 */
[----:B------:R-:W-:Y:S02]  /*e0d0*/  LOP3.LUT P6, RZ, R18, 0x8, RZ, 0xc0, !PT ;  /* 0x0000000812ff7812 */ /* 0x000fe400078cc0ff */
[----:B------:R-:W-:Y:S02]  /*e0e0*/  ISETP.LT.OR P3, PT, R82, 0x42, P3 ;  /* 0x000000425200780c */ /* 0x000fe40001f61670 */
[----:B-1----:R-:W-:Y:S02]  /*e0f0*/  FMNMX.FTZ R12, R77, R12, !PT ;  /* 0x0000000c4d0c7209 */ /* 0x002fe40007810000 */
[----:B------:R-:W-:-:S02]  /*e100*/  FSEL R48, R48, -INF , !P3 ;  /* 0xff80000030307808 */ /* 0x000fc40005800000 */
[----:B------:R-:W-:Y:S01]  /*e110*/  LOP3.LUT P3, RZ, R18, 0x2000, RZ, 0xc0, !PT ;  /* 0x0000200012ff7812 */ /* 0x000fe2000786c0ff */
[----:B------:R-:W-:-:S03]  /*e120*/  FMUL.FTZ R78, R12, UR39 ;  /* 0x000000270c4e7c20 */ /* 0x000fc60008410000 */
        /* <DEDUP_REMOVED lines=55> */
[--C-:B0-----:R-:W-:Y:S01]  /*e4a0*/  FFMA.FTZ R86, R30, UR39, -R78.reuse ;  /* 0x000000271e567c23 */ /* 0x101fe2000801084e */
[----:B------:R-:W-:Y:S01]  /*e4b0*/  FMNMX.FTZ R5, R4, R10, !PT ;  /* 0x0000000a04057209 */ /* 0x000fe20007810000 */
[--C-:B------:R-:W-:Y:S01]  /*e4c0*/  FFMA.FTZ R83, R15, UR39, -R78.reuse ;  /* 0x000000270f537c23 */ /* 0x100fe2000801084e */
[----:B------:R-:W-:Y:S01]  /*e4d0*/  FSEL R26, R71, -INF , !P4 ;  /* 0xff800000471a7808 */ /* 0x000fe20006000000 */
        /* <DEDUP_REMOVED lines=11> */
[----:B------:R0:W-:Y:S01]  /*e590*/  MUFU.EX2 R84, R11 ;  /* 0x0000000b00547308 */ /* 0x0001e20000000800 */
[----:B------:R-:W-:Y:S01]  /*e5a0*/  FSEL R82, R76, -INF , !P3 ;  /* 0xff8000004c527808 */ /* 0x000fe20005800000 */
        /* <DEDUP_REMOVED lines=16> */
[----:B------:R-:W-:Y:S01]  /*e6b0*/  FFMA.FTZ R34, R34, UR39, -R78 ;  /* 0x0000002722227c23 */ /* 0x000fe2000801084e */
[----:B------:R-:W-:-:S04]  /*e6c0*/  FMNMX.FTZ R20, R32, R5, !PT ;  /* 0x0000000520147209 */ /* 0x000fc80007810000 */
[----:B------:R-:W-:Y:S01]  /*e6d0*/  FMNMX.FTZ R5, R35, R20, !PT ;  /* 0x0000001423057209 */ /* 0x000fe20007810000 */
[----:B------:R-:W3:Y:S03]  /*e6e0*/  MUFU.EX2 R79, R79 ;  /* 0x0000004f004f7308 */ /* 0x000ee60000000800 */
[----:B------:R-:W-:-:S04]  /*e6f0*/  FMNMX.FTZ R20, R36, R5, !PT ;  /* 0x0000000524147209 */ /* 0x000fc80007810000 */
[----:B------:R-:W-:Y:S01]  /*e700*/  FMNMX.FTZ R5, R39, R20, !PT ;  /* 0x0000001427057209 */ /* 0x000fe20007810000 */
[----:B------:R-:W4:Y:S03]  /*e710*/  MUFU.EX2 R80, R80 ;  /* 0x0000005000507308 */ /* 0x000f260000000800 */
[----:B------:R-:W-:-:S04]  /*e720*/  FMNMX.FTZ R20, R40, R5, !PT ;  /* 0x0000000528147209 */ /* 0x000fc80007810000 */
[----:B------:R-:W-:Y:S01]  /*e730*/  FMNMX.FTZ R5, R43, R20, !PT ;  /* 0x000000142b057209 */ /* 0x000fe20007810000 */
[----:B------:R-:W5:Y:S03]  /*e740*/  MUFU.EX2 R83, R83 ;  /* 0x0000005300537308 */ /* 0x000f660000000800 */
[----:B------:R-:W-:-:S04]  /*e750*/  FMNMX.FTZ R20, R44, R5, !PT ;  /* 0x000000052c147209 */ /* 0x000fc80007810000 */
[----:B------:R-:W-:Y:S01]  /*e760*/  FMNMX.FTZ R5, R47, R20, !PT ;  /* 0x000000142f057209 */ /* 0x000fe20007810000 */
[----:B------:R-:W2:Y:S03]  /*e770*/  MUFU.EX2 R25, R25 ;  /* 0x0000001900197308 */ /* 0x000ea60000000800 */
[----:B------:R-:W-:Y:S01]  /*e780*/  FMNMX.FTZ R20, R48, R5, !PT ;  /* 0x0000000530147209 */ /* 0x000fe20007810000 */
[--C-:B------:R-:W-:Y:S01]  /*e790*/  FFMA.FTZ R5, R37, UR39, -R78.reuse ;  /* 0x0000002725057c23 */ /* 0x100fe2000801084e */
[--C-:B------:R-:W-:Y:S01]  /*e7a0*/  FFMA.FTZ R37, R45, UR39, -R78.reuse ;  /* 0x000000272d257c23 */ /* 0x100fe2000801084e */
[--C-:B------:R-:W-:Y:S01]  /*e7b0*/  FFMA.FTZ R45, R75, UR39, -R78.reuse ;  /* 0x000000274b2d7c23 */ /* 0x100fe2000801084e */
[----:B0-----:R-:W-:Y:S01]  /*e7c0*/  FMNMX.FTZ R11, R51, R20, !PT ;  /* 0x00000014330b7209 */ /* 0x001fe20007810000 */
[----:B------:R-:W0:Y:S03]  /*e7d0*/  MUFU.EX2 R85, R85 ;  /* 0x0000005500557308 */ /* 0x000e260000000800 */
[----:B------:R-:W-:Y:S01]  /*e7e0*/  FMNMX.FTZ R20, R52, R11, !PT ;  /* 0x0000000b34147209 */ /* 0x000fe20007810000 */
[--C-:B------:R-:W-:Y:S01]  /*e7f0*/  FFMA.FTZ R11, R38, UR39, -R78.reuse ;  /* 0x00000027260b7c23 */ /* 0x100fe2000801084e */
[----:B------:R-:W-:-:S02]  /*e800*/  FFMA.FTZ R38, R41, UR39, -R78 ;  /* 0x0000002729267c23 */ /* 0x000fc4000801084e */
        /* <DEDUP_REMOVED lines=19> */
[----:B------:R-:W1:Y:S01]  /*e940*/  SHFL.BFLY PT, R0, R13, 0x2, 0x1f ;  /* 0x0c401f000d007f89 */ /* 0x000e6200000e0000 */
[----:B------:R-:W-:Y:S08]  /*e950*/  MUFU.EX2 R38, R38 ;  /* 0x0000002600267308 */ /* 0x000ff00000000800 */
[----:B------:R-:W-:Y:S08]  /*e960*/  MUFU.EX2 R15, R15 ;  /* 0x0000000f000f7308 */ /* 0x000ff00000000800 */
[----:B------:R-:W-:Y:S01]  /*e970*/  MUFU.EX2 R37, R37 ;  /* 0x0000002500257308 */ /* 0x000fe20000000800 */
[----:B-1----:R-:W-:Y:S01]  /*e980*/  FMNMX.FTZ R41, R13, R0, !PT ;  /* 0x000000000d297209 */ /* 0x002fe20007810000 */
[----:B------:R-:W-:-:S06]  /*e990*/  FFMA.FTZ R0, R69, UR39, -R78 ;  /* 0x0000002745007c23 */ /* 0x000fcc000801084e */
[----:B------:R-:W-:Y:S01]  /*e9a0*/  MUFU.EX2 R71, R71 ;  /* 0x0000004700477308 */ /* 0x000fe20000000800 */
[----:B------:R-:W1:Y:S07]  /*e9b0*/  SHFL.BFLY PT, R62, R41, 0x1, 0x1f ;  /* 0x0c201f00293e7f89 */ /* 0x000e6e00000e0000 */
[----:B------:R-:W-:Y:S08]  /*e9c0*/  MUFU.EX2 R76, R76 ;  /* 0x0000004c004c7308 */ /* 0x000ff00000000800 */
[----:B------:R-:W-:Y:S08]  /*e9d0*/  MUFU.EX2 R81, R81 ;  /* 0x0000005100517308 */ /* 0x000ff00000000800 */
[----:B------:R-:W-:Y:S01]  /*e9e0*/  MUFU.EX2 R42, R42 ;  /* 0x0000002a002a7308 */ /* 0x000fe20000000800 */
[----:B-1----:R-:W-:Y:S01]  /*e9f0*/  FMNMX.FTZ R13, R41, R62, !PT ;  /* 0x0000003e290d7209 */ /* 0x002fe20007810000 */
[----:B------:R-:W-:-:S03]  /*ea00*/  FFMA.FTZ R41, R74, UR39, -R78 ;  /* 0x000000274a297c23 */ /* 0x000fc6000801084e */
[C---:B------:R-:W-:Y:S01]  /*ea10*/  FSETP.NEU.FTZ.AND P3, PT, R13.reuse, -INF , PT ;  /* 0xff8000000d00780b */ /* 0x040fe20003f7d000 */
[----:B------:R-:W-:Y:S02]  /*ea20*/  FMUL.FTZ R61, R13, UR39 ;  /* 0x000000270d3d7c20 */ /* 0x000fe40008410000 */
[----:B------:R-:W-:Y:S03]  /*ea30*/  MUFU.EX2 R46, R46 ;  /* 0x0000002e002e7308 */ /* 0x000fe60000000800 */
[----:B------:R-:W-:-:S05]  /*ea40*/  FSEL R75, R61, RZ, P3 ;  /* 0x000000ff3d4b7208 */ /* 0x000fca0001800000 */
[----:B------:R-:W-:Y:S01]  /*ea50*/  MUFU.EX2 R49, R49 ;  /* 0x0000003100317308 */ /* 0x000fe20000000800 */
[--C-:B------:R-:W-:Y:S01]  /*ea60*/  FFMA.FTZ R4, R4, UR39, -R75.reuse ;  /* 0x0000002704047c23 */ /* 0x100fe2000801084b */
[--C-:B------:R-:W-:Y:S01]  /*ea70*/  FFMA.FTZ R10, R10, UR39, -R75.reuse ;  /* 0x000000270a0a7c23 */ /* 0x100fe2000801084b */
[--C-:B------:R-:W-:Y:S01]  /*ea80*/  FFMA.FTZ R61, R72, UR39, -R75.reuse ;  /* 0x00000027483d7c23 */ /* 0x100fe2000801084b */
[--C-:B------:R-:W-:Y:S01]  /*ea90*/  FFMA.FTZ R62, R14, UR39, -R75.reuse ;  /* 0x000000270e3e7c23 */ /* 0x100fe2000801084b */
[----:B------:R-:W-:Y:S01]  /*eaa0*/  FFMA.FTZ R65, R24, UR39, -R75 ;  /* 0x0000002718417c23 */ /* 0x000fe2000801084b */
[----:B------:R-:W-:Y:S01]  /*eab0*/  FADD.FTZ R24, R3, R77 ;  /* 0x0000004d03187221 */ /* 0x000fe20000010000 */
[--C-:B------:R-:W-:Y:S01]  /*eac0*/  FFMA.FTZ R21, R21, UR39, -R75.reuse ;  /* 0x0000002715157c23 */ /* 0x100fe2000801084b */
[----:B------:R-:W-:Y:S01]  /*ead0*/  MUFU.EX2 R4, R4 ;  /* 0x0000000400047308 */ /* 0x000fe20000000800 */
[--C-:B------:R-:W-:Y:S01]  /*eae0*/  FFMA.FTZ R70, R31, UR39, -R75.reuse ;  /* 0x000000271f467c23 */ /* 0x100fe2000801084b */
[----:B---3--:R-:W-:Y:S01]  /*eaf0*/  FADD.FTZ R31, R79, R24 ;  /* 0x000000184f1f7221 */ /* 0x008fe20000010000 */
[--C-:B------:R-:W-:Y:S01]  /*eb00*/  FFMA.FTZ R66, R27, UR39, -R75.reuse ;  /* 0x000000271b427c23 */ /* 0x100fe2000801084b */
[--C-:B------:R-:W-:Y:S01]  /*eb10*/  FFMA.FTZ R69, R28, UR39, -R75.reuse ;  /* 0x000000271c457c23 */ /* 0x100fe2000801084b */
[----:B------:R-:W-:Y:S01]  /*eb20*/  FFMA.FTZ R27, R60, UR39, -R75 ;  /* 0x000000273c1b7c23 */ /* 0x000fe2000801084b */
[----:B----4-:R-:W-:Y:S01]  /*eb30*/  FADD.FTZ R24, R80, R31 ;  /* 0x0000001f50187221 */ /* 0x010fe20000010000 */
[--C-:B------:R-:W-:Y:S01]  /*eb40*/  FFMA.FTZ R60, R26, UR39, -R75.reuse ;  /* 0x000000271a3c7c23 */ /* 0x100fe2000801084b */
[----:B------:R-:W1:Y:S01]  /*eb50*/  MUFU.EX2 R10, R10 ;  /* 0x0000000a000a7308 */ /* 0x000e620000000800 */
[--C-:B------:R-:W-:Y:S01]  /*eb60*/  FFMA.FTZ R72, R32, UR39, -R75.reuse ;  /* 0x0000002720487c23 */ /* 0x100fe2000801084b */
[----:B-----5:R-:W-:Y:S01]  /*eb70*/  FADD.FTZ R31, R83, R24 ;  /* 0x00000018531f7221 */ /* 0x020fe20000010000 */
[--C-:B------:R-:W-:Y:S01]  /*eb80*/  FFMA.FTZ R14, R39, UR39, -R75.reuse ;  /* 0x00000027270e7c23 */ /* 0x100fe2000801084b */
[--C-:B------:R-:W-:Y:S01]  /*eb90*/  FFMA.FTZ R39, R40, UR39, -R75.reuse ;  /* 0x0000002728277c23 */ /* 0x100fe2000801084b */
[----:B------:R-:W-:Y:S01]  /*eba0*/  FFMA.FTZ R40, R43, UR39, -R75 ;  /* 0x000000272b287c23 */ /* 0x000fe2000801084b */
[----:B------:R-:W-:Y:S01]  /*ebb0*/  FADD.FTZ R28, R84, R31 ;  /* 0x0000001f541c7221 */ /* 0x000fe20000010000 */
[--C-:B------:R-:W-:Y:S01]  /*ebc0*/  FFMA.FTZ R43, R44, UR39, -R75.reuse ;  /* 0x000000272c2b7c23 */ /* 0x100fe2000801084b */
[----:B------:R-:W3:Y:S01]  /*ebd0*/  MUFU.EX2 R61, R61 ;  /* 0x0000003d003d7308 */ /* 0x000ee20000000800 */
[--C-:B------:R-:W-:Y:S01]  /*ebe0*/  FFMA.FTZ R44, R47, UR39, -R75.reuse ;  /* 0x000000272f2c7c23 */ /* 0x100fe2000801084b */
[----:B--2---:R-:W-:Y:S01]  /*ebf0*/  FADD.FTZ R28, R25, R28 ;  /* 0x0000001c191c7221 */ /* 0x004fe20000010000 */
[--C-:B------:R-:W-:Y:S01]  /*ec00*/  FFMA.FTZ R47, R48, UR39, -R75.reuse ;  /* 0x00000027302f7c23 */ /* 0x100fe2000801084b */
[--C-:B------:R-:W-:Y:S01]  /*ec10*/  FFMA.FTZ R48, R51, UR39, -R75.reuse ;  /* 0x0000002733307c23 */ /* 0x100fe2000801084b */
[--C-:B------:R-:W-:Y:S01]  /*ec20*/  FFMA.FTZ R51, R52, UR39, -R75.reuse ;  /* 0x0000002734337c23 */ /* 0x100fe2000801084b */
[----:B0-----:R-:W-:Y:S01]  /*ec30*/  FADD.FTZ R28, R85, R28 ;  /* 0x0000001c551c7221 */ /* 0x001fe20000010000 */
        /* <DEDUP_REMOVED lines=8> */
[--C-:B------:R-:W-:Y:S01]  /*ecc0*/  FFMA.FTZ R63, R63, UR39, -R75.reuse ;  /* 0x000000273f3f7c23 */ /* 0x100fe2000801084b */
[----:B------:R-:W1:Y:S01]  /*ecd0*/  MUFU.EX2 R21, R21 ;  /* 0x0000001500157308 */ /* 0x000e620000000800 */
[----:B---3--:R-:W-:Y:S01]  /*ece0*/  FADD.FTZ R31, R61, R24 ;  /* 0x000000183d1f7221 */ /* 0x008fe20000010000 */
[--C-:B------:R-:W-:Y:S01]  /*ecf0*/  FFMA.FTZ R64, R64, UR39, -R75.reuse ;  /* 0x0000002740407c23 */ /* 0x100fe2000801084b */
[--C-:B------:R-:W-:Y:S01]  /*ed00*/  FFMA.FTZ R67, R67, UR39, -R75.reuse ;  /* 0x0000002743437c23 */ /* 0x100fe2000801084b */
[--C-:B------:R-:W-:Y:S01]  /*ed10*/  FFMA.FTZ R68, R68, UR39, -R75.reuse ;  /* 0x0000002744447c23 */ /* 0x100fe2000801084b */
[--C-:B------:R-:W-:Y:S01]  /*ed20*/  FFMA.FTZ R73, R73, UR39, -R75.reuse ;  /* 0x0000002749497c23 */ /* 0x100fe2000801084b */
[----:B------:R-:W-:-:S02]  /*ed30*/  FFMA.FTZ R75, R82, UR39, -R75 ;  /* 0x00000027524b7c23 */ /* 0x000fc4000801084b */
[----:B------:R-:W2:Y:S01]  /*ed40*/  MUFU.EX2 R65, R65 ;  /* 0x0000004100417308 */ /* 0x000ea20000000800 */
[----:B0-----:R-:W-:Y:S01]  /*ed50*/  FADD.FTZ R24, R62, R31 ;  /* 0x0000001f3e187221 */ /* 0x001fe20000010000 */
[----:B------:R-:W-:Y:S01]  /*ed60*/  FADD.FTZ R31, R29, R28 ;  /* 0x0000001c1d1f7221 */ /* 0x000fe20000010000 */
[----:B------:R-:W-:-:S03]  /*ed70*/  F2FP.F16.F32.PACK_AB R28, R84, R83 ;  /* 0x00000053541c723e */ /* 0x000fc600000000ff */
[----:B------:R-:W-:Y:S02]  /*ed80*/  FADD.FTZ R30, R86, R31 ;  /* 0x0000001f561e7221 */ /* 0x000fe40000010000 */
[----:B------:R-:W0:Y:S01]  /*ed90*/  MUFU.EX2 R66, R66 ;  /* 0x0000004200427308 */ /* 0x000e220000000800 */
[----:B-1----:R-:W-:Y:S01]  /*eda0*/  FADD.FTZ R26, R21, R24 ;  /* 0x00000018151a7221 */ /* 0x002fe20000010000 */
[----:B------:R-:W-:Y:S01]  /*edb0*/  F2FP.F16.F32.PACK_AB R24, R77, R3 ;  /* 0x000000034d18723e */ /* 0x000fe200000000ff */
[----:B------:R-:W-:Y:S01]  /*edc0*/  FADD.FTZ R31, R33, R30 ;  /* 0x0000001e211f7221 */ /* 0x000fe20000010000 */
[----:B------:R-:W-:-:S03]  /*edd0*/  F2FP.F16.F32.PACK_AB R30, R85, R25 ;  /* 0x00000019551e723e */ /* 0x000fc600000000ff */
[----:B------:R-:W-:Y:S01]  /*ede0*/  FADD.FTZ R74, R34, R31 ;  /* 0x0000001f224a7221 */ /* 0x000fe20000010000 */
[----:B------:R-:W1:Y:S01]  /*edf0*/  MUFU.EX2 R69, R69 ;  /* 0x0000004500457308 */ /* 0x000e620000000800 */
[----:B--2---:R-:W-:Y:S01]  /*ee00*/  FADD.FTZ R3, R65, R26 ;  /* 0x0000001a41037221 */ /* 0x004fe20000010000 */
[----:B------:R-:W-:Y:S01]  /*ee10*/  F2FP.F16.F32.PACK_AB R26, R80, R79 ;  /* 0x0000004f501a723e */ /* 0x000fe200000000ff */
[----:B------:R-:W-:Y:S01]  /*ee20*/  FADD.FTZ R74, R5, R74 ;  /* 0x0000004a054a7221 */ /* 0x000fe20000010000 */
[----:B------:R-:W-:-:S03]  /*ee30*/  F2FP.F16.F32.PACK_AB R34, R34, R33 ;  /* 0x000000212222723e */ /* 0x000fc600000000ff */
[----:B------:R-:W-:Y:S01]  /*ee40*/  FADD.FTZ R31, R11, R74 ;  /* 0x0000004a0b1f7221 */ /* 0x000fe20000010000 */
[----:B------:R-:W2:Y:S01]  /*ee50*/  MUFU.EX2 R70, R70 ;  /* 0x0000004600467308 */ /* 0x000ea20000000800 */
[----:B0-----:R-:W-:-:S07]  /*ee60*/  FADD.FTZ R32, R66, R3 ;  /* 0x0000000342207221 */ /* 0x001fce0000010000 */
[----:B------:R0:W-:Y:S01]  /*ee70*/  MUFU.EX2 R3, R27 ;  /* 0x0000001b00037308 */ /* 0x0001e20000000800 */
[----:B-1----:R-:W-:Y:S01]  /*ee80*/  FADD.FTZ R25, R69, R32 ;  /* 0x0000002045197221 */ /* 0x002fe20000010000 */
[----:B------:R-:W-:-:S06]  /*ee90*/  F2FP.F16.F32.PACK_AB R32, R86, R29 ;  /* 0x0000001d5620723e */ /* 0x000fcc00000000ff */
[----:B------:R-:W1:Y:S01]  /*eea0*/  MUFU.EX2 R72, R72 ;  /* 0x0000004800487308 */ /* 0x000e620000000800 */
[----:B0-----:R-:W-:Y:S01]  /*eeb0*/  F2FP.F16.F32.PACK_AB R27, R62, R61 ;  /* 0x0000003d3e1b723e */ /* 0x001fe200000000ff */
[----:B--2---:R-:W-:Y:S01]  /*eec0*/  FADD.FTZ R29, R70, R25 ;  /* 0x00000019461d7221 */ /* 0x004fe20000010000 */
[----:B------:R-:W2:Y:S01]  /*eed0*/  LDL R62, [R1+0x24] ;  /* 0x00002400013e7983 */ /* 0x000ea20000100800 */
[----:B------:R-:W-:-:S04]  /*eee0*/  F2FP.F16.F32.PACK_AB R25, R10, R4 ;  /* 0x000000040a19723e */ /* 0x000fc800000000ff */
[----:B------:R-:W0:Y:S01]  /*eef0*/  MUFU.EX2 R35, R35 ;  /* 0x0000002300237308 */ /* 0x000e220000000800 */
[----:B------:R3:W-:Y:S07]  /*ef00*/  STSM.16.M88.4 [R140+0x21800], R24 ;  /* 0x021800188c007844 */ /* 0x0007ee0000000200 */
[----:B------:R-:W4:Y:S01]  /*ef10*/  MUFU.EX2 R36, R36 ;  /* 0x0000002400247308 */ /* 0x000f220000000800 */
[----:B-1----:R-:W-:Y:S01]  /*ef20*/  FADD.FTZ R4, R72, R29 ;  /* 0x0000001d48047221 */ /* 0x002fe20000010000 */
[----:B------:R-:W-:-:S02]  /*ef30*/  F2FP.F16.F32.PACK_AB R29, R65, R21 ;  /* 0x00000015411d723e */ /* 0x000fc400000000ff */
[----:B------:R-:W-:-:S04]  /*ef40*/  F2FP.F16.F32.PACK_AB R33, R72, R70 ;  /* 0x000000464821723e */ /* 0x000fc800000000ff */
[----:B------:R-:W1:Y:S01]  /*ef50*/  MUFU.EX2 R14, R14 ;  /* 0x0000000e000e7308 */ /* 0x000e620000000800 */
[----:B0-----:R-:W-:Y:S01]  /*ef60*/  FADD.FTZ R21, R35, R4 ;  /* 0x0000000423157221 */ /* 0x001fe20000010000 */
[----:B------:R-:W-:-:S06]  /*ef70*/  FADD.FTZ R4, R38, R31 ;  /* 0x0000001f26047221 */ /* 0x000fcc0000010000 */
[----:B------:R-:W0:Y:S01]  /*ef80*/  MUFU.EX2 R39, R39 ;  /* 0x0000002700277308 */ /* 0x000e220000000800 */
[----:B------:R-:W-:Y:S01]  /*ef90*/  FADD.FTZ R10, R15, R4 ;  /* 0x000000040f0a7221 */ /* 0x000fe20000010000 */
[C---:B----4-:R-:W-:Y:S01]  /*efa0*/  FADD.FTZ R21, R36.reuse, R21 ;  /* 0x0000001524157221 */ /* 0x050fe20000010000 */
[----:B------:R-:W-:Y:S02]  /*efb0*/  F2FP.F16.F32.PACK_AB R35, R36, R35 ;  /* 0x000000232423723e */ /* 0x000fe400000000ff */
[----:B------:R-:W-:-:S03]  /*efc0*/  FADD.FTZ R10, R37, R10 ;  /* 0x0000000a250a7221 */ /* 0x000fc60000010000 */
[----:B------:R-:W4:Y:S01]  /*efd0*/  MUFU.EX2 R40, R40 ;  /* 0x0000002800287308 */ /* 0x000f220000000800 */
[----:B-1----:R-:W-:Y:S01]  /*efe0*/  FADD.FTZ R4, R14, R21 ;  /* 0x000000150e047221 */ /* 0x002fe20000010000 */
[----:B------:R-:W-:-:S06]  /*eff0*/  FADD.FTZ R61, R71, R10 ;  /* 0x0000000a473d7221 */ /* 0x000fcc0000010000 */
[----:B------:R-:W1:Y:S01]  /*f000*/  MUFU.EX2 R43, R43 ;  /* 0x0000002b002b7308 */ /* 0x000e620000000800 */
[----:B0-----:R-:W-:Y:S01]  /*f010*/  FADD.FTZ R21, R39, R4 ;  /* 0x0000000427157221 */ /* 0x001fe20000010000 */
[----:B------:R-:W-:-:S06]  /*f020*/  FADD.FTZ R10, R76, R61 ;  /* 0x0000003d4c0a7221 */ /* 0x000fcc0000010000 */
[----:B------:R-:W0:Y:S01]  /*f030*/  MUFU.EX2 R44, R44 ;  /* 0x0000002c002c7308 */ /* 0x000e220000000800 */
[----:B------:R-:W-:Y:S01]  /*f040*/  F2FP.F16.F32.PACK_AB R36, R11, R5 ;  /* 0x000000050b24723e */ /* 0x000fe200000000ff */
[----:B----4-:R-:W-:Y:S01]  /*f050*/  FADD.FTZ R4, R40, R21 ;  /* 0x0000001528047221 */ /* 0x010fe20000010000 */
[----:B------:R-:W-:-:S05]  /*f060*/  FADD.FTZ R11, R81, R10 ;  /* 0x0000000a510b7221 */ /* 0x000fca0000010000 */
[----:B------:R-:W4:Y:S01]  /*f070*/  MUFU.EX2 R47, R47 ;  /* 0x0000002f002f7308 */ /* 0x000f220000000800 */
[----:B-1----:R-:W-:Y:S01]  /*f080*/  FADD.FTZ R5, R43, R4 ;  /* 0x000000042b057221 */ /* 0x002fe20000010000 */
[----:B------:R-:W-:-:S06]  /*f090*/  FADD.FTZ R11, R42, R11 ;  /* 0x0000000b2a0b7221 */ /* 0x000fcc0000010000 */
[----:B------:R-:W-:Y:S08]  /*f0a0*/  MUFU.EX2 R50, R50 ;  /* 0x0000003200327308 */ /* 0x000ff00000000800 */
[----:B------:R-:W1:Y:S01]  /*f0b0*/  MUFU.EX2 R48, R48 ;  /* 0x0000003000307308 */ /* 0x000e620000000800 */
[----:B0-----:R-:W-:Y:S01]  /*f0c0*/  FADD.FTZ R4, R44, R5 ;  /* 0x000000052c047221 */ /* 0x001fe20000010000 */
[----:B------:R-:W-:-:S06]  /*f0d0*/  FADD.FTZ R10, R46, R11 ;  /* 0x0000000b2e0a7221 */ /* 0x000fcc0000010000 */
[----:B------:R-:W0:Y:S08]  /*f0e0*/  MUFU.EX2 R51, R51 ;  /* 0x0000003300337308 */ /* 0x000e300000000800 */
[----:B------:R-:W5:Y:S01]  /*f0f0*/  MUFU.EX2 R53, R53 ;  /* 0x0000003500357308 */ /* 0x000f620000000800 */
[----:B----4-:R-:W-:Y:S01]  /*f100*/  FADD.FTZ R5, R47, R4 ;  /* 0x000000042f057221 */ /* 0x010fe20000010000 */
[----:B------:R-:W-:-:S06]  /*f110*/  FADD.FTZ R11, R49, R10 ;  /* 0x0000000a310b7221 */ /* 0x000fcc0000010000 */
[----:B------:R-:W4:Y:S01]  /*f120*/  MUFU.EX2 R52, R52 ;  /* 0x0000003400347308 */ /* 0x000f220000000800 */
[----:B-1----:R-:W-:Y:S01]  /*f130*/  FADD.FTZ R4, R48, R5 ;  /* 0x0000000530047221 */ /* 0x002fe20000010000 */
[----:B------:R-:W-:-:S06]  /*f140*/  FADD.FTZ R10, R50, R11 ;  /* 0x0000000b320a7221 */ /* 0x000fcc0000010000 */
[----:B------:R-:W-:Y:S08]  /*f150*/  MUFU.EX2 R54, R54 ;  /* 0x0000003600367308 */ /* 0x000ff00000000800 */
[----:B------:R-:W1:Y:S01]  /*f160*/  MUFU.EX2 R55, R55 ;  /* 0x0000003700377308 */ /* 0x000e620000000800 */
[----:B0-----:R-:W-:Y:S01]  /*f170*/  FADD.FTZ R5, R51, R4 ;  /* 0x0000000433057221 */ /* 0x001fe20000010000 */
[----:B-----5:R-:W-:-:S06]  /*f180*/  FADD.FTZ R11, R53, R10 ;  /* 0x0000000a350b7221 */ /* 0x020fcc0000010000 */
[----:B------:R-:W0:Y:S08]  /*f190*/  MUFU.EX2 R56, R56 ;  /* 0x0000003800387308 */ /* 0x000e300000000800 */
[----:B------:R-:W5:Y:S01]  /*f1a0*/  MUFU.EX2 R57, R57 ;  /* 0x0000003900397308 */ /* 0x000f620000000800 */
[----:B----4-:R-:W-:Y:S01]  /*f1b0*/  FADD.FTZ R4, R52, R5 ;  /* 0x0000000534047221 */ /* 0x010fe20000010000 */
[----:B---3--:R-:W-:-:S02]  /*f1c0*/  F2FP.F16.F32.PACK_AB R24, R71, R37 ;  /* 0x000000254718723e */ /* 0x008fc400000000ff */
[----:B------:R-:W-:-:S04]  /*f1d0*/  F2FP.F16.F32.PACK_AB R31, R69, R66 ;  /* 0x00000042451f723e */ /* 0x000fc800000000ff */
[----:B------:R-:W3:Y:S01]  /*f1e0*/  MUFU.EX2 R58, R58 ;  /* 0x0000003a003a7308 */ /* 0x000ee20000000800 */
[----:B------:R-:W-:-:S07]  /*f1f0*/  F2FP.F16.F32.PACK_AB R37, R39, R14 ;  /* 0x0000000e2725723e */ /* 0x000fce00000000ff */
[----:B------:R-:W-:Y:S01]  /*f200*/  MUFU.EX2 R63, R63 ;  /* 0x0000003f003f7308 */ /* 0x000fe20000000800 */
[----:B-1----:R-:W-:-:S07]  /*f210*/  FADD.FTZ R5, R55, R4 ;  /* 0x0000000437057221 */ /* 0x002fce0000010000 */
[----:B------:R-:W1:Y:S01]  /*f220*/  MUFU.EX2 R64, R64 ;  /* 0x0000004000407308 */ /* 0x000e620000000800 */
[----:B------:R-:W-:-:S07]  /*f230*/  FADD.FTZ R14, R54, R11 ;  /* 0x0000000b360e7221 */ /* 0x000fce0000010000 */
[----:B------:R-:W-:Y:S08]  /*f240*/  MUFU.EX2 R67, R67 ;  /* 0x0000004300437308 */ /* 0x000ff00000000800 */
[----:B------:R-:W4:Y:S08]  /*f250*/  MUFU.EX2 R68, R68 ;  /* 0x0000004400447308 */ /* 0x000f300000000800 */
[----:B------:R-:W-:Y:S08]  /*f260*/  MUFU.EX2 R0, R0 ;  /* 0x0000000000007308 */ /* 0x000ff00000000800 */
[----:B------:R-:W4:Y:S08]  /*f270*/  MUFU.EX2 R20, R20 ;  /* 0x0000001400147308 */ /* 0x000f300000000800 */
[----:B------:R-:W-:Y:S08]  /*f280*/  MUFU.EX2 R41, R41 ;  /* 0x0000002900297308 */ /* 0x000ff00000000800 */
[----:B------:R-:W4:Y:S08]  /*f290*/  MUFU.EX2 R45, R45 ;  /* 0x0000002d002d7308 */ /* 0x000f300000000800 */
[----:B------:R-:W-:Y:S08]  /*f2a0*/  MUFU.EX2 R73, R73 ;  /* 0x0000004900497308 */ /* 0x000ff00000000800 */
[----:B------:R-:W4:Y:S08]  /*f2b0*/  MUFU.EX2 R60, R60 ;  /* 0x0000003c003c7308 */ /* 0x000f300000000800 */
[----:B------:R-:W-:Y:S08]  /*f2c0*/  MUFU.EX2 R59, R59 ;  /* 0x0000003b003b7308 */ /* 0x000ff00000000800 */
[----:B------:R-:W4:Y:S01]  /*f2d0*/  MUFU.EX2 R10, R75 ;  /* 0x0000004b000a7308 */ /* 0x000f220000000800 */
[----:B------:R-:W-:Y:S01]  /*f2e0*/  F2FP.F16.F32.PACK_AB R38, R15, R38 ;  /* 0x000000260f26723e */ /* 0x000fe200000000ff */
[----:B------:R3:W-:Y:S01]  /*f2f0*/  STSM.16.M88.4 [R87], R28 ;  /* 0x0000001c57007844 */ /* 0x0007e20000000200 */
[----:B------:R-:W-:Y:S01]  /*f300*/  F2FP.F16.F32.PACK_AB R39, R43, R40 ;  /* 0x000000282b27723e */ /* 0x000fe200000000ff */
[----:B0-----:R-:W-:Y:S01]  /*f310*/  FADD.FTZ R4, R56, R5 ;  /* 0x0000000538047221 */ /* 0x001fe20000010000 */
[----:B------:R-:W-:-:S02]  /*f320*/  F2FP.F16.F32.PACK_AB R26, R81, R76 ;  /* 0x0000004c511a723e */ /* 0x000fc400000000ff */
[----:B------:R-:W-:Y:S02]  /*f330*/  F2FP.F16.F32.PACK_AB R25, R47, R44 ;  /* 0x0000002c2f19723e */ /* 0x000fe400000000ff */
[----:B------:R-:W-:Y:S01]  /*f340*/  F2FP.F16.F32.PACK_AB R27, R51, R48 ;  /* 0x00000030331b723e */ /* 0x000fe200000000ff */
[----:B-----5:R-:W-:Y:S01]  /*f350*/  FADD.FTZ R5, R57, R14 ;  /* 0x0000000e39057221 */ /* 0x020fe20000010000 */
[----:B------:R0:W-:Y:S01]  /*f360*/  STSM.16.M88.4 [R142], R32 ;  /* 0x000000208e007844 */ /* 0x0001e20000000200 */
[----:B------:R-:W5:Y:S03]  /*f370*/  @P2 LDC R14, c[0x0][0x44c] ;  /* 0x00011300ff0e2b82 */ /* 0x000f660000000800 */
[----:B------:R-:W-:Y:S04]  /*f380*/  STSM.16.M88.4 [R141], R36 ;  /* 0x000000248d007844 */ /* 0x000fe80000000200 */
[----:B------:R0:W-:Y:S01]  /*f390*/  STSM.16.M88.4 [R140+0x27800], R24 ;  /* 0x027800188c007844 */ /* 0x0001e20000000200 */
[----:B---3--:R-:W-:Y:S01]  /*f3a0*/  F2FP.F16.F32.PACK_AB R28, R54, R53 ;  /* 0x00000035361c723e */ /* 0x008fe200000000ff */
[----:B------:R-:W3:Y:S01]  /*f3b0*/  @P2 LDC R15, c[0x0][0x450] ;  /* 0x00011400ff0f2b82 */ /* 0x000ee20000000800 */
[----:B------:R-:W-:-:S02]  /*f3c0*/  F2FP.F16.F32.PACK_AB R30, R58, R57 ;  /* 0x000000393a1e723e */ /* 0x000fc400000000ff */
[----:B-1----:R-:W-:Y:S02]  /*f3d0*/  F2FP.F16.F32.PACK_AB R29, R64, R63 ;  /* 0x0000003f401d723e */ /* 0x002fe400000000ff */
[----:B----4-:R-:W-:Y:S01]  /*f3e0*/  F2FP.F16.F32.PACK_AB R31, R68, R67 ;  /* 0x00000043441f723e */ /* 0x010fe200000000ff */
[----:B------:R-:W-:Y:S01]  /*f3f0*/  FADD.FTZ R4, R3, R4 ;  /* 0x0000000403047221 */ /* 0x000fe20000010000 */
[----:B0-----:R-:W-:Y:S02]  /*f400*/  F2FP.F16.F32.PACK_AB R32, R20, R0 ;  /* 0x000000001420723e */ /* 0x001fe400000000ff */
[----:B------:R-:W-:Y:S02]  /*f410*/  F2FP.F16.F32.PACK_AB R34, R45, R41 ;  /* 0x000000292d22723e */ /* 0x000fe400000000ff */
[----:B------:R-:W-:Y:S02]  /*f420*/  F2FP.F16.F32.PACK_AB R33, R60, R73 ;  /* 0x000000493c21723e */ /* 0x000fe400000000ff */
[----:B------:R-:W-:-:S02]  /*f430*/  F2FP.F16.F32.PACK_AB R24, R46, R42 ;  /* 0x0000002a2e18723e */ /* 0x000fc400000000ff */
[----:B------:R-:W-:Y:S02]  /*f440*/  F2FP.F16.F32.PACK_AB R26, R50, R49 ;  /* 0x00000031321a723e */ /* 0x000fe400000000ff */
[----:B------:R-:W-:Y:S02]  /*f450*/  F2FP.F16.F32.PACK_AB R25, R55, R52 ;  /* 0x000000343719723e */ /* 0x000fe400000000ff */
[----:B------:R-:W-:Y:S02]  /*f460*/  F2FP.F16.F32.PACK_AB R27, R3, R56 ;  /* 0x00000038031b723e */ /* 0x000fe400000000ff */
[----:B------:R-:W-:Y:S01]  /*f470*/  F2FP.F16.F32.PACK_AB R35, R10, R59 ;  /* 0x0000003b0a23723e */ /* 0x000fe200000000ff */
[----:B------:R-:W-:Y:S01]  /*f480*/  FADD.FTZ R11, R58, R5 ;  /* 0x000000053a0b7221 */ /* 0x000fe20000010000 */
[----:B------:R-:W-:-:S04]  /*f490*/  FADD.FTZ R5, R63, R4 ;  /* 0x000000043f057221 */ /* 0x000fc80000010000 */
[----:B------:R-:W-:-:S04]  /*f4a0*/  FADD.FTZ R4, R64, R5 ;  /* 0x0000000540047221 */ /* 0x000fc80000010000 */
[----:B------:R-:W-:Y:S01]  /*f4b0*/  FADD.FTZ R3, R67, R4 ;  /* 0x0000000443037221 */ /* 0x000fe20000010000 */
[----:B--2---:R0:W-:Y:S04]  /*f4c0*/  STSM.16.M88.4 [R62], R24 ;  /* 0x000000183e007844 */ /* 0x0041e80000000200 */
[----:B------:R0:W-:Y:S04]  /*f4d0*/  STSM.16.M88.4 [R142+0x6000], R28 ;  /* 0x0060001c8e007844 */ /* 0x0001e80000000200 */
[----:B------:R0:W-:Y:S01]  /*f4e0*/  STSM.16.M88.4 [R141+0x6000], R32 ;  /* 0x006000208d007844 */ /* 0x0001e20000000200 */
[----:B------:R1:W-:Y:S06]  /*f4f0*/  MEMBAR.ALL.CTA ;  /* 0x0000000000007992 */ /* 0x0003ec0000008000 */
[----:B-1----:R-:W1:Y:S01]  /*f500*/  FENCE.VIEW.ASYNC.S ;  /* 0x00000000000073c6 */ /* 0x002e620000000000 */
[----:B------:R-:W-:Y:S01]  /*f510*/  FADD.FTZ R68, R68, R3 ;  /* 0x0000000344447221 */ /* 0x000fe20000010000 */
[----:B------:R-:W-:Y:S01]  /*f520*/  PLOP3.LUT P3, PT, PT, PT, UP0, 0x40, 0x0 ;  /* 0x000000000000781c */ /* 0x000fe20003f6e808 */
[----:B-----5:R-:W-:-:S04]  /*f530*/  @P2 IMAD.HI.U32 R14, R89, R14, RZ ;  /* 0x0000000e590e2227 */ /* 0x020fc800078e00ff */
[----:B------:R-:W-:Y:S01]  /*f540*/  FADD.FTZ R11, R0, R11 ;  /* 0x0000000b000b7221 */ /* 0x000fe20000010000 */
[----:B------:R-:W-:Y:S01]  /*f550*/  FADD.FTZ R73, R73, R68 ;  /* 0x0000004449497221 */ /* 0x000fe20000010000 */
[----:B------:R-:W-:Y:S01]  /*f560*/  IMAD.MOV.U32 R0, RZ, RZ, R89 ;  /* 0x000000ffff007224 */ /* 0x000fe200078e0059 */
[----:B---3--:R-:W-:Y:S01]  /*f570*/  @P2 SHF.R.U32.HI R0, RZ, R15, R14 ;  /* 0x0000000fff002219 */ /* 0x008fe2000001160e */
[----:B------:R-:W-:Y:S01]  /*f580*/  FADD.FTZ R20, R20, R11 ;  /* 0x0000000b14147221 */ /* 0x000fe20000010000 */
[----:B------:R-:W-:-:S03]  /*f590*/  FADD.FTZ R60, R60, R73 ;  /* 0x000000493c3c7221 */ /* 0x000fc60000010000 */
[----:B------:R-:W-:Y:S01]  /*f5a0*/  FADD.FTZ R20, R41, R20 ;  /* 0x0000001429147221 */ /* 0x000fe20000010000 */
[----:B------:R-:W-:Y:S01]  /*f5b0*/  FADD.FTZ R3, R59, R60 ;  /* 0x0000003c3b037221 */ /* 0x000fe20000010000 */
[----:B------:R-:W-:Y:S02]  /*f5c0*/  IMAD.IADD R113, R113, 0x1, R0 ;  /* 0x0000000171717824 */ /* 0x000fe400078e0200 */
[----:B------:R-:W-:Y:S01]  /*f5d0*/  FADD.FTZ R4, R45, R20 ;  /* 0x000000142d047221 */ /* 0x000fe20000010000 */
[----:B------:R-:W-:Y:S01]  /*f5e0*/  FADD.FTZ R3, R10, R3 ;  /* 0x000000030a037221 */ /* 0x000fe20000010000 */
[----:B------:R-:W-:Y:S02]  /*f5f0*/  VIADD R0, R88, 0xfffffffe ;  /* 0xfffffffe58007836 */ /* 0x000fe40000000000 */
[----:B------:R-:W-:Y:S01]  /*f600*/  VIADD R5, R113, UR6 ;  /* 0x0000000671057c36 */ /* 0x000fe20008000000 */
[----:B-1----:R-:W-:Y:S01]  /*f610*/  NOP ;  /* 0x0000000000007918 */ /* 0x002fe20000000000 */
[----:B0-----:R-:W-:Y:S05]  /*f620*/  @P3 BRA `(.L_x_10868) ;  /* 0x0000000000543947 */ /* 0x001fea0003800000 */
[C---:B------:R-:W-:Y:S01]  /*f630*/  ISETP.GT.AND P3, PT, R113.reuse, RZ, PT ;  /* 0x000000ff7100720c */ /* 0x040fe20003f64270 */
[----:B------:R-:W-:Y:S01]  /*f640*/  BSSY B0, `(.L_x_10869) ;  /* 0x0000010000007945 */ /* 0x000fe20003800000 */
[----:B------:R-:W-:-:S11]  /*f650*/  VIADD R10, R113, 0xffffffff ;  /* 0xffffffff710a7836 */ /* 0x000fd60000000000 */
[----:B------:R-:W-:Y:S05]  /*f660*/  @P3 BRA `(.L_x_10870) ;  /* 0x0000000000203947 */ /* 0x000fea0003800000 */
[----:B------:R-:W-:Y:S01]  /*f670*/  UISETP.NE.AND UP1, UPT, UR7, 0x1, UPT ;  /* 0x000000010700788c */ /* 0x000fe2000bf25270 */
[----:B------:R-:W-:-:S05]  /*f680*/  IMAD.MOV R10, RZ, RZ, -R113 ;  /* 0x000000ffff0a7224 */ /* 0x000fca00078e0a71 */
[----:B------:R-:W-:-:S05]  /*f690*/  PLOP3.LUT P3, PT, PT, PT, UP1, 0x80, 0x0 ;  /* 0x000000000000781c */ /* 0x000fca0003f6f018 */
[----:B------:R-:W-:-:S08]  /*f6a0*/  @UP1 ULDC.64 UR4, c[0x0][0x9e8] ;  /* 0x00027a0000041ab9 */ /* 0x000fd00000000a00 */
[----:B------:R-:W-:-:S05]  /*f6b0*/  @P3 IMAD.HI.U32 R11, R10, UR4, RZ ;  /* 0x000000040a0b3c27 */ /* 0x000fca000f8e00ff */
[----:B------:R-:W-:-:S04]  /*f6c0*/  @P3 SHF.R.U32.HI R10, RZ, UR5, R11 ;  /* 0x00000005ff0a3c19 */ /* 0x000fc8000801160b */
[----:B------:R-:W-:Y:S01]  /*f6d0*/  LOP3.LUT R10, RZ, R10, RZ, 0x33, !PT ;  /* 0x0000000aff0a7212 */ /* 0x000fe200078e33ff */
[----:B------:R-:W-:Y:S06]  /*f6e0*/  BRA `(.L_x_10871) ;  /* 0x0000000000147947 */ /* 0x000fec0003800000 */
.L_x_10870:
[----:B------:R-:W-:-:S06]  /*f6f0*/  UISETP.NE.AND UP1, UPT, UR7, 0x1, UPT ;  /* 0x000000010700788c */ /* 0x000fcc000bf25270 */
[----:B------:R-:W-:-:S05]  /*f700*/  PLOP3.LUT P3, PT, PT, PT, UP1, 0x80, 0x0 ;  /* 0x000000000000781c */ /* 0x000fca0003f6f018 */
[----:B------:R-:W-:-:S08]  /*f710*/  @UP1 ULDC.64 UR4, c[0x0][0x9e8] ;  /* 0x00027a0000041ab9 */ /* 0x000fd00000000a00 */
[----:B------:R-:W-:-:S05]  /*f720*/  @P3 IMAD.HI.U32 R11, R10, UR4, RZ ;  /* 0x000000040a0b3c27 */ /* 0x000fca000f8e00ff */
[----:B------:R-:W-:-:S07]  /*f730*/  @P3 SHF.R.U32.HI R10, RZ, UR5, R11 ;  /* 0x00000005ff0a3c19 */ /* 0x000fce000801160b */
.L_x_10871:
[----:B------:R-:W-:Y:S05]  /*f740*/  BSYNC B0 ;  /* 0x0000000000007941 */ /* 0x000fea0003800000 */
.L_x_10869:
[----:B------:R-:W-:-:S04]  /*f750*/  IMAD.U32 R11, RZ, RZ, UR7 ;  /* 0x00000007ff0b7e24 */ /* 0x000fc8000f8e00ff */
[----:B------:R-:W-:-:S05]  /*f760*/  IMAD R10, R10, R11, UR7 ;  /* 0x000000070a0a7e24 */ /* 0x000fca000f8e020b */
[----:B------:R-:W-:-:S07]  /*f770*/  VIMNMX R5, R5, R10, PT ;  /* 0x0000000a05057248 */ /* 0x000fce0003fe0100 */
.L_x_10868:
[----:B------:R-:W2:Y:S01]  /*f780*/  LDL R11, [R1+0x44] ;  /* 0x00004400010b7983 */ /* 0x000ea20000100800 */
        /* <DEDUP_REMOVED lines=12> */
[----:B------:R-:W-:Y:S01]  /*f850*/  ULDC UR43, c[0x0][0x9e0] ;  /* 0x00027800002b7ab9 */ /* 0x000fe20000000800 */
        /* <DEDUP_REMOVED lines=24> */
[----:B--2---:R-:W-:-:S04]  /*f9e0*/  VIMNMX R11, R11, R10, !PT ;  /* 0x0000000a0b0b7248 */ /* 0x004fc80007fe0100 */
[----:B------:R-:W-:Y:S01]  /*f9f0*/  ISETP.GE.AND P3, PT, R0, R11, PT ;  /* 0x0000000b0000720c */ /* 0x000fe20003f66270 */
[----:B------:R0:W-:-:S12]  /*fa00*/  STL [R1+0xc], R11 ;  /* 0x00000c0b01007387 */ /* 0x0001d80000100800 */
[----:B0-----:R-:W-:Y:S05]  /*fa10*/  @!P3 BRA `(.L_x_10872) ;  /* 0x0000003800e8b947 */ /* 0x001fea0003800000 */
[----:B------:R-:W-:-:S07]  /*fa20*/  IMAD.MOV.U32 R135, RZ, RZ, RZ ;  /* 0x000000ffff877224 */ /* 0x000fce00078e00ff */
.L_x_10890:
[----:B------:R-:W2:Y:S01]  /*fa30*/  LDL R5, [R1] ;  /* 0x0000000001057983 */ /* 0x000ea20000100800 */
[----:B------:R-:W-:Y:S01]  /*fa40*/  VIADD R20, R16, 0x1 ;  /* 0x0000000110147836 */ /* 0x000fe20000000000 */
[----:B------:R-:W-:Y:S05]  /*fa50*/  YIELD ;  /* 0x0000000000007946 */ /* 0x000fea0003800000 */
[----:B------:R-:W-:-:S04]  /*fa60*/  ISETP.NE.AND P4, PT, R20, 0x2, PT ;  /* 0x000000021400780c */ /* 0x000fc80003f85270 */
[----:B------:R-:W-:Y:S02]  /*fa70*/  SEL R10, RZ, 0x1, P4 ;  /* 0x00000001ff0a7807 */ /* 0x000fe40002000000 */
[----:B------:R-:W-:Y:S02]  /*fa80*/  SEL R20, R20, RZ, P4 ;  /* 0x000000ff14147207 */ /* 0x000fe40002000000 */
[----:B--2---:R-:W-:Y:S02]  /*fa90*/  ISETP.NE.AND P3, PT, R5, RZ, PT ;  /* 0x000000ff0500720c */ /* 0x004fe40003f65270 */
[----:B------:R-:W-:-:S11]  /*faa0*/  LOP3.LUT R5, R19, R10, RZ, 0x3c, !PT ;  /* 0x0000000a13057212 */ /* 0x000fd600078e3cff */
[----:B------:R-:W-:Y:S05]  /*fab0*/  @P3 BRA `(.L_x_10873) ;  /* 0x0000000000303947 */ /* 0x000fea0003800000 */
[----:B------:R-:W-:Y:S05]  /*fac0*/  @!P0 BRA `(.L_x_10874) ;  /* 0x0000000000048947 */ /* 0x000fea0003800000 */
[----:B------:R-:W-:Y:S01]  /*fad0*/  BPT.TRAP 0x1 ;  /* 0x000000040000795c */ /* 0x000fe20000300000 */
.L_x_10874:
[----:B------:R-:W-:Y:S01]  /*fae0*/  IMAD R11, R20, 0x8, R2 ;  /* 0x00000008140b7824 */ /* 0x000fe200078e0202 */
[----:B------:R-:W-:-:S04]  /*faf0*/  SHF.L.U32 R10, R5, 0x1f, RZ ;  /* 0x0000001f050a7819 */ /* 0x000fc800000006ff */
[----:B------:R0:W1:Y:S01]  /*fb00*/  SYNCS.PHASECHK.TRANS64.TRYWAIT P4, [R11+URZ+0x2d830], R10 ;  /* 0x02d8300a0b0075a7 */ /* 0x000062000808017f */
[----:B------:R-:W-:Y:S05]  /*fb10*/  @!P0 BRA `(.L_x_10875) ;  /* 0x0000000000048947 */ /* 0x000fea0003800000 */
[----:B------:R-:W-:Y:S01]  /*fb20*/  BPT.TRAP 0x1 ;  /* 0x000000040000795c */ /* 0x000fe20000300000 */
.L_x_10875:
[----:B------:R-:W-:Y:S04]  /*fb30*/  BSSY B0, `(.L_x_10873) ;  /* 0x0000004000007945 */ /* 0x000fe80003800000 */
[----:B-1----:R-:W-:Y:S05]  /*fb40*/  @P4 BRA `(.L_x_10876) ;  /* 0x0000000000084947 */ /* 0x002fea0003800000 */
[----:B------:R-:W1:Y:S02]  /*fb50*/  SYNCS.PHASECHK.TRANS64.TRYWAIT P4, [R11+URZ+0x2d830], R10 ;  /* 0x02d8300a0b0075a7 */ /* 0x000e64000808017f */
[----:B-1----:R-:W-:Y:S05]  /*fb60*/  @!P4 BRA `(.L_x_10877) ;  /* 0x0000017000e0c947 */ /* 0x002fea0003800000 */
.L_x_10876:
[----:B------:R-:W-:Y:S05]  /*fb70*/  BSYNC B0 ;  /* 0x0000000000007941 */ /* 0x000fea0003800000 */
.L_x_10873:
[----:B01----:R-:W2:Y:S01]  /*fb80*/  LDL R10, [R1+0x4] ;  /* 0x00000400010a7983 */ /* 0x003ea20000100800 */
[----:B------:R-:W0:Y:S01]  /*fb90*/  S2R R14, SR_TID.X ;  /* 0x00000000000e7919 */ /* 0x000e220000002100 */
[----:B------:R-:W-:Y:S05]  /*fba0*/  WARPSYNC.ALL ;  /* 0x0000000000007948 */ /* 0x000fea0003800000 */
[----:B------:R-:W-:Y:S01]  /*fbb0*/  IMAD.MOV.U32 R11, RZ, RZ, -0x7fffffe0 ;  /* 0x80000020ff0b7424 */ /* 0x000fe200078e00ff */
[----:B0-----:R-:W-:-:S05]  /*fbc0*/  SHF.R.U32.HI R14, RZ, 0x7, R14 ;  /* 0x00000007ff0e7819 */ /* 0x001fca000001160e */
[----:B------:R-:W-:Y:S01]  /*fbd0*/  VIADD R21, R14, 0x8 ;  /* 0x000000080e157836 */ /* 0x000fe20000000000 */
[----:B------:R-:W-:Y:S01]  /*fbe0*/  R2UR UR11, R11 ;  /* 0x000000000b0b72ca */ /* 0x000fe200000e0000 */
[----:B------:R-:W-:Y:S01]  /*fbf0*/  IMAD.MOV.U32 R25, RZ, RZ, -0x7fffffe0 ;  /* 0x80000020ff197424 */ /* 0x000fe200078e00ff */
[----:B------:R-:W-:Y:S01]  /*fc00*/  R2UR UR8, R6 ;  /* 0x00000000060872ca */ /* 0x000fe200000e0000 */
[----:B------:R-:W-:Y:S01]  /*fc10*/  IMAD.MOV.U32 R27, RZ, RZ, -0x7fffffe0 ;  /* 0x80000020ff1b7424 */ /* 0x000fe200078e00ff */
[----:B------:R-:W-:Y:S02]  /*fc20*/  R2UR UR9, R7 ;  /* 0x00000000070972ca */ /* 0x000fe400000e0000 */
[C---:B------:R-:W-:Y:S02]  /*fc30*/  R2UR UR15, R25.reuse ;  /* 0x00000000190f72ca */ /* 0x040fe400000e0000 */
[----:B------:R-:W-:Y:S02]  /*fc40*/  R2UR UR23, R25 ;  /* 0x00000000191772ca */ /* 0x000fe400000e0000 */
[----:B------:R-:W-:-:S02]  /*fc50*/  R2UR UR27, R27 ;  /* 0x000000001b1b72ca */ /* 0x000fc400000e0000 */
[----:B------:R-:W-:Y:S02]  /*fc60*/  R2UR UR12, R152 ;  /* 0x00000000980c72ca */ /* 0x000fe400000e0000 */
[----:B------:R-:W-:Y:S01]  /*fc70*/  R2UR UR13, R153 ;  /* 0x00000000990d72ca */ /* 0x000fe200000e0000 */
[----:B------:R0:W-:Y:S01]  /*fc80*/  BAR.SYNC.DEFER_BLOCKING R21, 0x100 ;  /* 0x000400150000751d */ /* 0x0001e20000010000 */
[----:B------:R-:W-:Y:S01]  /*fc90*/  IMAD.MOV.U32 R15, RZ, RZ, -0x7fffffe0 ;  /* 0x80000020ff0f7424 */ /* 0x000fe200078e00ff */
[----:B------:R-:W-:Y:S02]  /*fca0*/  R2UR UR16, R150 ;  /* 0x00000000961072ca */ /* 0x000fe400000e0000 */
[----:B------:R-:W-:Y:S01]  /*fcb0*/  R2UR UR17, R151 ;  /* 0x00000000971172ca */ /* 0x000fe200000e0000 */
[----:B--2---:R-:W-:-:S04]  /*fcc0*/  IMAD R10, R20, 0x600, R10 ;  /* 0x00000600140a7824 */ /* 0x004fc800078e020a */
[C---:B------:R-:W-:Y:S01]  /*fcd0*/  VIADD R24, R10.reuse, 0x2 ;  /* 0x000000020a187836 */ /* 0x040fe20000000000 */
[C---:B------:R-:W-:Y:S01]  /*fce0*/  R2UR UR10, R10.reuse ;  /* 0x000000000a0a72ca */ /* 0x040fe200000e0000 */
[----:B------:R-:W-:-:S03]  /*fcf0*/  VIADD R26, R10, 0x400 ;  /* 0x000004000a1a7836 */ /* 0x000fc60000000000 */
[----:B------:R-:W-:Y:S01]  /*fd00*/  R2UR UR14, R24 ;  /* 0x00000000180e72ca */ /* 0x000fe200000e0000 */
[----:B------:R-:W-:Y:S01]  /*fd10*/  VIADD R24, R10, 0x202 ;  /* 0x000002020a187836 */ /* 0x000fe20000000000 */
[----:B------:R-:W-:-:S04]  /*fd20*/  R2UR UR26, R26 ;  /* 0x000000001a1a72ca */ /* 0x000fc800000e0000 */
[----:B------:R-:W-:Y:S02]  /*fd30*/  R2UR UR22, R24 ;  /* 0x00000000181672ca */ /* 0x000fe400000e0000 */
[----:B------:R-:W-:-:S06]  /*fd40*/  WARPGROUP.ARRIVE ;  /* 0x00000000000079c5 */ /* 0x000fcc0000000000 */
[----:B------:R-:W-:Y:S01]  /*fd50*/  HGMMA.64x128x16.F32 R24, gdesc[UR8], RZ, !UPT, gsb0 ;  /* 0x01e00000081879f0 */ /* 0x000fe2000c0008ff */
[----:B------:R-:W-:Y:S01]  /*fd60*/  VIADD R14, R10, 0x200 ;  /* 0x000002000a0e7836 */ /* 0x000fe20000000000 */
[----:B------:R-:W-:-:S04]  /*fd70*/  R2UR UR19, R15 ;  /* 0x000000000f1372ca */ /* 0x000fc800000e0000 */
[----:B------:R-:W-:Y:S01]  /*fd80*/  R2UR UR18, R14 ;  /* 0x000000000e1272ca */ /* 0x000fe200000e0000 */
[----:B------:R-:W-:Y:S02]  /*fd90*/  WARPGROUP.DEPBAR.LE gsb0, 0x0 ;  /* 0x00008000000079c5 */ /* 0x000fe40000010000 */
[----:B------:R-:W-:-:S06]  /*fda0*/  WARPGROUP.ARRIVE ;  /* 0x00000000000079c5 */ /* 0x000fcc0000000000 */
[----:B------:R-:W-:Y:S01]  /*fdb0*/  HGMMA.64x128x16.F32 R24, gdesc[UR12], R24, gsb0 ;  /* 0x01e000000c1879f0 */ /* 0x000fe20008000818 */
[----:B------:R-:W-:Y:S02]  /*fdc0*/  R2UR UR20, R148 ;  /* 0x00000000941472ca */ /* 0x000fe400000e0000 */
        /* <DEDUP_REMOVED lines=9> */
[----:B------:R-:W-:Y:S01]  /*fe60*/  VIADD R10, R10, 0x402 ;  /* 0x000004020a0a7836 */ /* 0x000fe20000000000 */
[----:B------:R-:W-:Y:S02]  /*fe70*/  R2UR UR31, R11 ;  /* 0x000000000b1f72ca */ /* 0x000fe400000e0000 */
[----:B------:R-:W-:Y:S02]  /*fe80*/  R2UR UR28, R8 ;  /* 0x00000000081c72ca */ /* 0x000fe400000e0000 */
[----:B------:R-:W-:Y:S02]  /*fe90*/  R2UR UR30, R10 ;  /* 0x000000000a1e72ca */ /* 0x000fe400000e0000 */
[----:B------:R-:W-:Y:S01]  /*fea0*/  R2UR UR29, R9 ;  /* 0x00000000091d72ca */ /* 0x000fe200000e0000 */
[----:B------:R-:W-:Y:S02]  /*feb0*/  WARPGROUP.DEPBAR.LE gsb0, 0x0 ;  /* 0x00008000000079c5 */ /* 0x000fe40000010000 */
[----:B------:R-:W-:-:S06]  /*fec0*/  WARPGROUP.ARRIVE ;  /* 0x00000000000079c5 */ /* 0x000fcc0000000000 */
        /* <DEDUP_REMOVED lines=8> */
.L_x_10879:
[----:B------:R-:W-:Y:S01]  /*ff50*/  SHF.L.U32 R10, R19, 0x1f, RZ ;  /* 0x0000001f130a7819 */ /* 0x000fe200000006ff */
[----:B------:R-:W-:-:S04]  /*ff60*/  IMAD R11, R16, 0x8, R2 ;  /* 0x00000008100b7824 */ /* 0x000fc800078e0202 */
[----:B------:R0:W1:Y:S01]  /*ff70*/  SYNCS.PHASECHK.TRANS64.TRYWAIT P3, [R11+URZ+0x2d850], R10 ;  /* 0x02d8500a0b0075a7 */ /* 0x000062000806017f */
[----:B------:R-:W-:Y:S05]  /*ff80*/  @!P0 BRA `(.L_x_10880) ;  /* 0x0000000000048947 */ /* 0x000fea0003800000 */
[----:B------:R-:W-:Y:S01]  /*ff90*/  BPT.TRAP 0x1 ;  /* 0x000000040000795c */ /* 0x000fe20000300000 */
.L_x_10880:
[----:B-1----:R-:W-:Y:S05]  /*ffa0*/  @P3 BRA `(.L_x_10878) ;  /* 0x0000000000083947 */ /* 0x002fea0003800000 */
[----:B------:R-:W1:Y:S02]  /*ffb0*/  SYNCS.PHASECHK.TRANS64.TRYWAIT P3, [R11+URZ+0x2d850], R10 ;  /* 0x02d8500a0b0075a7 */ /* 0x000e64000806017f */
[----:B-1----:R-:W-:Y:S05]  /*ffc0*/  @!P3 BRA `(.L_x_10881) ;  /* 0x0000016c00dcb947 */ /* 0x002fea0003800000 */
.L_x_10878:
[----:B------:R-:W2:Y:S01]  /*ffd0*/  LDL R19, [R1+0x18] ;  /* 0x0000180001137983 */ /* 0x000ea20000100800 */
[----:B01----:R-:W0:Y:S03]  /*ffe0*/  @P2 LDC R11, c[0x0][0x44c] ;  /* 0x00011300ff0b2b82 */ /* 0x003e260000000800 */
[----:B------:R-:W2:Y:S04]  /*fff0*/  LDL R14, [R1+0x40] ;  /* 0x00004000010e7983 */ /* 0x000ea80000100800 */
[----:B------:R-:W3:Y:S01]  /*10000*/  LDL R21, [R1+0x1c] ;  /* 0x00001c0001157983 */ /* 0x000ee20000100800 */
[----:B------:R-:W1:Y:S01]  /*10010*/  @P2 LDC R10, c[0x0][0x450] ;  /* 0x00011400ff0a2b82 */ /* 0x000e620000000800 */
[----:B------:R-:W-:Y:S05]  /*10020*/  WARPSYNC.ALL ;  /* 0x0000000000007948 */ /* 0x000fea0003800000 */
[----:B------:R-:W-:Y:S01]  /*10030*/  WARPGROUP.ARRIVE ;  /* 0x00000000000079c5 */ /* 0x000fe20000000000 */
[----:B------:R-:W-:Y:S01]  /*10040*/  UMOV UR9, 0x40000040 ;  /* 0x4000004000097882 */ /* 0x000fe20000000000 */
[----:B------:R-:W-:Y:S01]  /*10050*/  IMAD.MOV.U32 R15, RZ, RZ, -0x7fffffe0 ;  /* 0x80000020ff0f7424 */ /* 0x000fe200078e00ff */
[----:B------:R-:W-:Y:S01]  /*10060*/  UMOV UR13, 0x40000040 ;  /* 0x40000040000d7882 */ /* 0x000fe20000000000 */
[----:B------:R-:W-:Y:S01]  /*10070*/  UMOV UR17, 0x40000040 ;  /* 0x4000004000117882 */ /* 0x000fe20000000000 */
[----:B------:R-:W-:Y:S01]  /*10080*/  UMOV UR21, 0x40000040 ;  /* 0x4000004000157882 */ /* 0x000fe20000000000 */
[----:B------:R-:W-:Y:S01]  /*10090*/  UMOV UR25, 0x40000040 ;  /* 0x4000004000197882 */ /* 0x000fe20000000000 */
[C---:B------:R-:W-:Y:S01]  /*100a0*/  R2UR UR15, R15.reuse ;  /* 0x000000000f0f72ca */ /* 0x040fe200000e0000 */
[----:B------:R-:W-:Y:S01]  /*100b0*/  UMOV UR29, 0x40000040 ;  /* 0x40000040001d7882 */ /* 0x000fe20000000000 */
[C---:B------:R-:W-:Y:S01]  /*100c0*/  R2UR UR19, R15.reuse ;  /* 0x000000000f1372ca */ /* 0x040fe200000e0000 */
[----:B------:R-:W-:Y:S01]  /*100d0*/  UMOV UR33, 0x40000040 ;  /* 0x4000004000217882 */ /* 0x000fe20000000000 */
[C---:B------:R-:W-:Y:S01]  /*100e0*/  R2UR UR23, R15.reuse ;  /* 0x000000000f1772ca */ /* 0x040fe200000e0000 */
[----:B------:R-:W4:Y:S01]  /*100f0*/  S2R R144, SR_TID.X ;  /* 0x0000000000907919 */ /* 0x000f220000002100 */
[C---:B------:R-:W-:Y:S01]  /*10100*/  R2UR UR27, R15.reuse ;  /* 0x000000000f1b72ca */ /* 0x040fe200000e0000 */
[----:B------:R-:W-:Y:S01]  /*10110*/  FMUL.FTZ R84, R84, UR51 ;  /* 0x0000003354547c20 */ /* 0x000fe20008410000 */
        /* <DEDUP_REMOVED lines=21> */
[----:B------:R-:W0:Y:S01]  /*10270*/  MUFU.TANH R27, R27 ;  /* 0x0000001b001b7308 */ /* 0x000e220000002400 */
[----:B----4-:R-:W-:-:S02]  /*10280*/  SHF.R.U32.HI R143, RZ, 0x7, R144 ;  /* 0x00000007ff8f7819 */ /* 0x010fc40000011690 */
[----:B------:R-:W-:-:S05]  /*10290*/  ISETP.GE.U32.AND P3, PT, R144, 0x180, PT ;  /* 0x000001809000780c */ /* 0x000fca0003f66070 */
        /* <DEDUP_REMOVED lines=17> */
[----:B--2---:R-:W-:-:S04]  /*103b0*/  IMAD.IADD R19, R14, 0x1, R19 ;  /* 0x000000010e137824 */ /* 0x004fc800078e0213 */
[----:B0-----:R-:W-:-:S05]  /*103c0*/  @P2 IMAD.HI.U32 R11, R19, R11, RZ ;  /* 0x0000000b130b2227 */ /* 0x001fca00078e00ff */
[----:B-1----:R-:W-:Y:S01]  /*103d0*/  @P2 SHF.R.U32.HI R19, RZ, R10, R11 ;  /* 0x0000000aff132219 */ /* 0x002fe2000001160b */
[----:B------:R-:W-:Y:S02]  /*103e0*/  IMAD.MOV.U32 R11, RZ, RZ, -0x7fffffe0 ;  /* 0x80000020ff0b7424 */ /* 0x000fe400078e00ff */
[----:B------:R-:W-:Y:S02]  /*103f0*/  VIADD R10, R2, 0x400 ;  /* 0x00000400020a7836 */ /* 0x000fe40000000000 */
[----:B------:R-:W0:Y:S01]  /*10400*/  SHFL.IDX PT, R145, R19, RZ, 0x1c1f ;  /* 0x001c1fff13917589 */ /* 0x000e2200000e0000 */
[----:B------:R-:W-:Y:S01]  /*10410*/  R2UR UR11, R11 ;  /* 0x000000000b0b72ca */ /* 0x000fe200000e0000 */
[----:B---3--:R-:W-:Y:S01]  /*10420*/  IMAD R11, R21, 0x2000, R2 ;  /* 0x00002000150b7824 */ /* 0x008fe200078e0202 */
[----:B------:R-:W-:Y:S01]  /*10430*/  SHF.R.U32.HI R10, RZ, 0x4, R10 ;  /* 0x00000004ff0a7819 */ /* 0x000fe2000001160a */
[----:B------:R-:W-:Y:S01]  /*10440*/  FMUL.FTZ R21, R28, UR51 ;  /* 0x000000331c157c20 */ /* 0x000fe20008410000 */
[----:B------:R-:W-:Y:S01]  /*10450*/  FMUL.FTZ R28, R33, UR51 ;  /* 0x00000033211c7c20 */ /* 0x000fe20008410000 */
[----:B------:R-:W-:Y:S01]  /*10460*/  FMUL.FTZ R33, R38, UR51 ;  /* 0x0000003326217c20 */ /* 0x000fe20008410000 */
[----:B------:R-:W-:Y:S01]  /*10470*/  R2UR UR8, R11 ;  /* 0x000000000b0872ca */ /* 0x000fe200000e0000 */
[----:B------:R-:W-:Y:S01]  /*10480*/  IMAD.MOV.U32 R11, RZ, RZ, -0x7fffffe0 ;  /* 0x80000020ff0b7424 */ /* 0x000fe200078e00ff */
        /* <DEDUP_REMOVED lines=11> */
[----:B------:R-:W-:Y:S01]  /*10540*/  UIADD3 UR8, UR8, 0x21800, URZ ;  /* 0x0002180008087890 */ /* 0x000fe2000fffe03f */
[----:B------:R-:W-:Y:S01]  /*10550*/  FMUL.FTZ R68, R71, UR51 ;  /* 0x0000003347447c20 */ /* 0x000fe20008410000 */
[C---:B------:R-:W-:Y:S01]  /*10560*/  VIADD R14, R10.reuse, 0x40 ;  /* 0x000000400a0e7836 */ /* 0x040fe20000000000 */
[----:B------:R-:W-:Y:S01]  /*10570*/  R2UR UR10, R10 ;  /* 0x000000000a0a72ca */ /* 0x000fe200000e0000 */
[----:B------:R-:W-:Y:S01]  /*10580*/  USHF.R.U32.HI UR8, URZ, 0x4, UR8 ;  /* 0x000000043f087899 */ /* 0x000fe20008011608 */
[----:B------:R-:W-:Y:S01]  /*10590*/  FMUL.FTZ R71, R74, UR51 ;  /* 0x000000334a477c20 */ /* 0x000fe20008410000 */
[----:B------:R-:W-:Y:S01]  /*105a0*/  FMUL.FTZ R74, R77, UR51 ;  /* 0x000000334d4a7c20 */ /* 0x000fe20008410000 */
[----:B------:R-:W-:Y:S01]  /*105b0*/  R2UR UR14, R14 ;  /* 0x000000000e0e72ca */ /* 0x000fe200000e0000 */
[----:B------:R-:W-:Y:S01]  /*105c0*/  ULOP3.LUT UR8, UR8, 0x3fff, URZ, 0xc0, !UPT ;  /* 0x00003fff08087892 */ /* 0x000fe2000f8ec03f */
[----:B------:R-:W-:-:S02]  /*105d0*/  VIADD R14, R10, 0x80 ;  /* 0x000000800a0e7836 */ /* 0x000fc40000000000 */
[----:B------:R-:W-:Y:S01]  /*105e0*/  FMUL.FTZ R77, R80, UR51 ;  /* 0x00000033504d7c20 */ /* 0x000fe20008410000 */
[----:B------:R-:W-:Y:S01]  /*105f0*/  FMUL.FTZ R80, R83, UR51 ;  /* 0x0000003353507c20 */ /* 0x000fe20008410000 */
[----:B------:R-:W-:Y:S01]  /*10600*/  ULOP3.LUT UR8, UR8, 0x10000, URZ, 0xfc, !UPT ;  /* 0x0001000008087892 */ /* 0x000fe2000f8efc3f */
[----:B------:R-:W-:Y:S01]  /*10610*/  FMUL.FTZ R83, R87, UR51 ;  /* 0x0000003357537c20 */ /* 0x000fe20008410000 */
[----:B------:R-:W-:Y:S01]  /*10620*/  R2UR UR18, R14 ;  /* 0x000000000e1272ca */ /* 0x000fe200000e0000 */
[----:B------:R-:W-:Y:S01]  /*10630*/  VIADD R14, R10, 0xc0 ;  /* 0x000000c00a0e7836 */ /* 0x000fe20000000000 */
[----:B------:R-:W-:Y:S01]  /*10640*/  UIADD3 UR12, UR8, 0x2, URZ ;  /* 0x00000002080c7890 */ /* 0x000fe2000fffe03f */
[----:B------:R-:W1:Y:S01]  /*10650*/  MUFU.TANH R21, R21 ;  /* 0x0000001500157308 */ /* 0x000e620000002400 */
[----:B------:R-:W-:Y:S02]  /*10660*/  UIADD3 UR16, UR8, 0x4, URZ ;  /* 0x0000000408107890 */ /* 0x000fe4000fffe03f */
[----:B------:R-:W-:Y:S01]  /*10670*/  R2UR UR22, R14 ;  /* 0x000000000e1672ca */ /* 0x000fe200000e0000 */
[----:B------:R-:W-:Y:S01]  /*10680*/  HGMMA.64x96x16.F32 R88, gdesc[UR8].tnspB, R88, gsb0 ;  /* 0x41600000085879f0 */ /* 0x000fe20008000858 */
[----:B------:R-:W-:Y:S01]  /*10690*/  UIADD3 UR20, UR8, 0x6, URZ ;  /* 0x0000000608147890 */ /* 0x000fe2000fffe03f */
[----:B------:R-:W-:Y:S01]  /*106a0*/  VIADD R14, R10, 0x100 ;  /* 0x000001000a0e7836 */ /* 0x000fe20000000000 */
[----:B------:R-:W-:Y:S01]  /*106b0*/  UIADD3 UR24, UR8, 0x600, URZ ;  /* 0x0000060008187890 */ /* 0x000fe2000fffe03f */
[----:B------:R-:W-:Y:S01]  /*106c0*/  R2UR UR11, R11 ;  /* 0x000000000b0b72ca */ /* 0x000fe200000e0000 */
[----:B------:R-:W-:Y:S01]  /*106d0*/  UIADD3 UR28, UR8, 0x602, URZ ;  /* 0x00000602081c7890 */ /* 0x000fe2000fffe03f */
[----:B------:R-:W-:Y:S01]  /*106e0*/  FMUL.FTZ R11, R25, UR51 ;  /* 0x00000033190b7c20 */ /* 0x000fe20008410000 */
[----:B------:R-:W-:Y:S01]  /*106f0*/  R2UR UR26, R14 ;  /* 0x000000000e1a72ca */ /* 0x000fe200000e0000 */
[----:B------:R-:W-:Y:S01]  /*10700*/  VIADD R14, R10, 0x140 ;  /* 0x000001400a0e7836 */ /* 0x000fe20000000000 */
[----:B------:R-:W-:Y:S01]  /*10710*/  UIADD3 UR32, UR8, 0x604, URZ ;  /* 0x0000060408207890 */ /* 0x000fe2000fffe03f */
[----:B------:R-:W-:Y:S01]  /*10720*/  FMUL.FTZ R25, R30, UR51 ;  /* 0x000000331e197c20 */ /* 0x000fe20008410000 */
[----:B------:R-:W-:Y:S01]  /*10730*/  UIADD3 UR8, UR8, 0x606, URZ ;  /* 0x0000060608087890 */ /* 0x000fe2000fffe03f */
[----:B------:R-:W-:Y:S01]  /*10740*/  FMUL.FTZ R30, R35, UR51 ;  /* 0x00000033231e7c20 */ /* 0x000fe20008410000 */
[----:B------:R-:W-:Y:S01]  /*10750*/  R2UR UR30, R14 ;  /* 0x000000000e1e72ca */ /* 0x000fe200000e0000 */
[C---:B------:R-:W-:Y:S01]  /*10760*/  VIADD R14, R10.reuse, 0x180 ;  /* 0x000001800a0e7836 */ /* 0x040fe20000000000 */
[----:B------:R-:W-:Y:S01]  /*10770*/  UMOV UR9, 0x40000040 ;  /* 0x4000004000097882 */ /* 0x000fe20000000000 */
[----:B------:R-:W-:-:S02]  /*10780*/  VIADD R10, R10, 0x1c0 ;  /* 0x000001c00a0a7836 */ /* 0x000fc40000000000 */
[----:B------:R-:W-:Y:S01]  /*10790*/  FMUL.FTZ R35, R40, UR51 ;  /* 0x0000003328237c20 */ /* 0x000fe20008410000 */
        /* <DEDUP_REMOVED lines=13> */
[----:B------:R-:W-:-:S02]  /*10870*/  VIADD R50, R143, 0x9 ;  /* 0x000000098f327836 */ /* 0x000fc40000000000 */
[----:B------:R-:W-:Y:S01]  /*10880*/  FMUL.FTZ R60, R63, UR51 ;  /* 0x000000333f3c7c20 */ /* 0x000fe20008410000 */
[----:B------:R-:W-:Y:S01]  /*10890*/  FMUL.FTZ R63, R66, UR51 ;  /* 0x00000033423f7c20 */ /* 0x000fe20008410000 */
[----:B------:R-:W-:Y:S01]  /*108a0*/  FMUL.FTZ R66, R69, UR51 ;  /* 0x0000003345427c20 */ /* 0x000fe20008410000 */
[----:B------:R-:W-:Y:S01]  /*108b0*/  FMUL.FTZ R14, R26, UR51 ;  /* 0x000000331a0e7c20 */ /* 0x000fe20008410000 */
[----:B------:R-:W-:Y:S01]  /*108c0*/  FMUL.FTZ R69, R72, UR51 ;  /* 0x0000003348457c20 */ /* 0x000fe20008410000 */
[----:B------:R-:W-:Y:S01]  /*108d0*/  FMUL.FTZ R26, R31, UR51 ;  /* 0x000000331f1a7c20 */ /* 0x000fe20008410000 */
[----:B------:R-:W-:Y:S01]  /*108e0*/  FMUL.FTZ R72, R75, UR51 ;  /* 0x000000334b487c20 */ /* 0x000fe20008410000 */
[----:B------:R-:W-:Y:S01]  /*108f0*/  SEL R50, R50, 0x9, !P3 ;  /* 0x0000000932327807 */ /* 0x000fe20005800000 */
[----:B------:R-:W-:Y:S01]  /*10900*/  FMUL.FTZ R31, R36, UR51 ;  /* 0x00000033241f7c20 */ /* 0x000fe20008410000 */
[----:B------:R-:W-:Y:S01]  /*10910*/  FMUL.FTZ R75, R78, UR51 ;  /* 0x000000334e4b7c20 */ /* 0x000fe20008410000 */
[----:B------:R-:W-:Y:S01]  /*10920*/  FMUL.FTZ R36, R41, UR51 ;  /* 0x0000003329247c20 */ /* 0x000fe20008410000 */
[----:B------:R-:W-:Y:S01]  /*10930*/  FMUL.FTZ R78, R81, UR51 ;  /* 0x00000033514e7c20 */ /* 0x000fe20008410000 */
[----:B------:R-:W-:Y:S01]  /*10940*/  FMUL.FTZ R41, R46, UR51 ;  /* 0x000000332e297c20 */ /* 0x000fe20008410000 */
[----:B------:R-:W-:-:S02]  /*10950*/  IMAD.SHL.U32 R81, R0, 0x80, RZ ;  /* 0x0000008000517824 */ /* 0x000fc400078e00ff */
[----:B------:R-:W-:Y:S01]  /*10960*/  FMUL.FTZ R46, R51, UR51 ;  /* 0x00000033332e7c20 */ /* 0x000fe20008410000 */
[----:B------:R-:W-:Y:S01]  /*10970*/  PLOP3.LUT P3, PT, PT, PT, UP0, 0x40, 0x0 ;  /* 0x000000000000781c */ /* 0x000fe20003f6e808 */
[----:B------:R-:W2:Y:S01]  /*10980*/  MUFU.TANH R10, R10 ;  /* 0x0000000a000a7308 */ /* 0x000ea20000002400 */
[----:B------:R-:W-:-:S04]  /*10990*/  IADD3 R143, -R137, 0x1, -R81 ;  /* 0x00000001898f7810 */ /* 0x000fc80007ffe951 */
[----:B------:R-:W-:-:S03]  /*109a0*/  IADD3 R143, -R138, R143, R139 ;  /* 0x0000008f8a8f7210 */ /* 0x000fc60007ffe18b */
[----:B------:R-:W3:Y:S02]  /*109b0*/  MUFU.TANH R11, R11 ;  /* 0x0000000b000b7308 */ /* 0x000ee40000002400 */
[C---:B------:R-:W-:Y:S02]  /*109c0*/  VIADD R144, R143.reuse, UR50 ;  /* 0x000000328f907c36 */ /* 0x040fe40008000000 */
[----:B------:R-:W-:Y:S02]  /*109d0*/  VIADD R143, R143, UR52 ;  /* 0x000000348f8f7c36 */ /* 0x000fe40008000000 */
[C---:B0-----:R-:W-:Y:S02]  /*109e0*/  IMAD.IADD R87, R145.reuse, 0x1, R144 ;  /* 0x0000000191577824 */ /* 0x041fe400078e0290 */
[----:B------:R-:W0:Y:S01]  /*109f0*/  MUFU.TANH R14, R14 ;  /* 0x0000000e000e7308 */ /* 0x000e220000002400 */
[----:B------:R-:W-:-:S07]  /*10a00*/  IMAD.IADD R86, R145, 0x1, R143 ;  /* 0x0000000191567824 */ /* 0x000fce00078e028f */
        /* <DEDUP_REMOVED lines=63> */
[----:B------:R5:W-:Y:S06]  /*10e00*/  BAR.ARV R50, 0x100 ;  /* 0x000400320000751d */ /* 0x000bec0000002000 */
[----:B-----5:R-:W-:-:S04]  /*10e10*/  @!P1 IMAD R50, R20, 0x8, R2 ;  /* 0x0000000814329824 */ /* 0x020fc800078e0202 */
[----:B------:R-:W-:-:S05]  /*10e20*/  @!P1 VIADD R50, R50, 0x2d840 ;  /* 0x0002d84032329836 */ /* 0x000fca0000000000 */
[----:B------:R-:W-:-:S04]  /*10e30*/  @!P1 PRMT R50, RZ, 0x654, R50 ;  /* 0x00000654ff329816 */ /* 0x000fc80000000032 */
[----:B------:R0:W-:Y:S01]  /*10e40*/  @!P1 SYNCS.ARRIVE.TRANS64.RED.A1T0 RZ, [R50+URZ], RZ ;  /* 0x000000ff32ff99a7 */ /* 0x0001e2000810043f */
[----:B-1234-:R-:W-:Y:S05]  /*10e50*/  @P3 BRA `(.L_x_10882) ;  /* 0x0000000000583947 */ /* 0x01efea0003800000 */
[----:B------:R-:W-:Y:S01]  /*10e60*/  IADD3 R145, -R138, R139, R145 ;  /* 0x0000008b8a917210 */ /* 0x000fe20007ffe191 */
[----:B------:R-:W-:Y:S03]  /*10e70*/  BSSY B0, `(.L_x_10883) ;  /* 0x0000010000007945 */ /* 0x000fe60003800000 */
[----:B------:R-:W-:-:S13]  /*10e80*/  ISETP.GT.AND P3, PT, R145, -0x1, PT ;  /* 0xffffffff9100780c */ /* 0x000fda0003f64270 */
[----:B------:R-:W-:Y:S05]  /*10e90*/  @P3 BRA `(.L_x_10884) ;  /* 0x0000000000203947 */ /* 0x000fea0003800000 */
[----:B------:R-:W-:Y:S01]  /*10ea0*/  IMAD.U32 R155, RZ, RZ, UR42 ;  /* 0x0000002aff9b7e24 */ /* 0x000fe2000f8e00ff */
[----:B------:R-:W-:-:S04]  /*10eb0*/  LOP3.LUT R145, RZ, R145, RZ, 0x33, !PT ;  /* 0x00000091ff917212 */ /* 0x000fc800078e33ff */
[----:B------:R-:W-:-:S13]  /*10ec0*/  ISETP.NE.AND P3, PT, R155, 0x1, PT ;  /* 0x000000019b00780c */ /* 0x000fda0003f65270 */
[----:B0-----:R-:W0:Y:S02]  /*10ed0*/  @P3 LDC.64 R50, c[0x0][0x9e8] ;  /* 0x00027a00ff323b82 */ /* 0x001e240000000a00 */
[----:B0-----:R-:W-:-:S05]  /*10ee0*/  @P3 IMAD.HI.U32 R50, R145, R50, RZ ;  /* 0x0000003291323227 */ /* 0x001fca00078e00ff */
[----:B------:R-:W-:-:S04]  /*10ef0*/  @P3 SHF.R.U32.HI R145, RZ, R51, R50 ;  /* 0x00000033ff913219 */ /* 0x000fc80000011632 */
[----:B------:R-:W-:Y:S01]  /*10f00*/  LOP3.LUT R145, RZ, R145, RZ, 0x33, !PT ;  /* 0x00000091ff917212 */ /* 0x000fe200078e33ff */
[----:B------:R-:W-:Y:S06]  /*10f10*/  BRA `(.L_x_10885) ;  /* 0x0000000000147947 */ /* 0x000fec0003800000 */
.L_x_10884:
[----:B------:R-:W-:-:S05]  /*10f20*/  IMAD.U32 R155, RZ, RZ, UR42 ;  /* 0x0000002aff9b7e24 */ /* 0x000fca000f8e00ff */
[----:B------:R-:W-:-:S13]  /*10f30*/  ISETP.NE.AND P3, PT, R155, 0x1, PT ;  /* 0x000000019b00780c */ /* 0x000fda0003f65270 */
[----:B0-----:R-:W0:Y:S02]  /*10f40*/  @P3 LDC.64 R50, c[0x0][0x9e8] ;  /* 0x00027a00ff323b82 */ /* 0x001e240000000a00 */
[----:B0-----:R-:W-:-:S05]  /*10f50*/  @P3 IMAD.HI.U32 R50, R145, R50, RZ ;  /* 0x0000003291323227 */ /* 0x001fca00078e00ff */
[----:B------:R-:W-:-:S07]  /*10f60*/  @P3 SHF.R.U32.HI R145, RZ, R51, R50 ;  /* 0x00000033ff913219 */ /* 0x000fce0000011632 */
.L_x_10885:
[----:B------:R-:W-:Y:S05]  /*10f70*/  BSYNC B0 ;  /* 0x0000000000007941 */ /* 0x000fea0003800000 */
.L_x_10883:
[----:B------:R-:W-:-:S04]  /*10f80*/  IMAD R145, R145, R155, -R81 ;  /* 0x0000009b91917224 */ /* 0x000fc800078e0a51 */
[----:B------:R-:W-:-:S05]  /*10f90*/  IMAD.IADD R145, R145, 0x1, -R137 ;  /* 0x0000000191917824 */ /* 0x000fca00078e0a89 */
[----:B------:R-:W-:Y:S02]  /*10fa0*/  VIMNMX R86, R86, R145, !PT ;  /* 0x0000009156567248 */ /* 0x000fe40007fe0100 */
[----:B------:R-:W-:-:S07]  /*10fb0*/  VIADDMNMX R87, R145, R155, R87, PT ;  /* 0x0000009b91577246 */ /* 0x000fce0003800157 */
.L_x_10882:
[----:B------:R-:W-:Y:S01]  /*10fc0*/  ISETP.GT.AND P3, PT, R0, -0x1, PT ;  /* 0xffffffff0000780c */ /* 0x000fe20003f64270 */
[----:B------:R-:W1:Y:S03]  /*10fd0*/  SHFL.IDX PT, R19, R19, 0x1, 0x1c1f ;  /* 0x003c1f0013137f89 */ /* 0x000e6600000e0000 */
[C---:B------:R-:W-:Y:S02]  /*10fe0*/  ISETP.GT.AND P4, PT, R86.reuse, RZ, P3 ;  /* 0x000000ff5600720c */ /* 0x040fe40001f84270 */
[----:B------:R-:W-:Y:S02]  /*10ff0*/  ISETP.GT.AND P5, PT, R86, 0x1, P3 ;  /* 0x000000015600780c */ /* 0x000fe40001fa4270 */
[C---:B------:R-:W-:Y:S02]  /*11000*/  ISETP.LT.OR P4, PT, R87.reuse, 0x1, P4 ;  /* 0x000000015700780c */ /* 0x040fe40002781670 */
[----:B------:R-:W-:-:S02]  /*11010*/  ISETP.LT.OR P5, PT, R87, 0x2, P5 ;  /* 0x000000025700780c */ /* 0x000fc40002fa1670 */
[----:B0-----:R-:W-:Y:S02]  /*11020*/  FSEL R50, R10, -INF , !P4 ;  /* 0xff8000000a327808 */ /* 0x001fe40006000000 */
[C---:B------:R-:W-:Y:S02]  /*11030*/  ISETP.GT.AND P4, PT, R86.reuse, 0x8, P3 ;  /* 0x000000085600780c */ /* 0x040fe40001f84270 */
[----:B------:R-:W-:Y:S02]  /*11040*/  FSEL R51, R11, -INF , !P5 ;  /* 0xff8000000b337808 */ /* 0x000fe40006800000 */
[----:B------:R-:W-:Y:S02]  /*11050*/  ISETP.LT.OR P4, PT, R87, 0x9, P4 ;  /* 0x000000095700780c */ /* 0x000fe40002781670 */
[----:B------:R-:W-:Y:S02]  /*11060*/  ISETP.GT.AND P5, PT, R86, 0x9, P3 ;  /* 0x000000095600780c */ /* 0x000fe40001fa4270 */
[----:B------:R-:W-:-:S02]  /*11070*/  FSEL R21, R21, -INF , !P4 ;  /* 0xff80000015157808 */ /* 0x000fc40006000000 */
[----:B------:R-:W-:Y:S01]  /*11080*/  ISETP.GT.AND P4, PT, R86, 0x10, P3 ;  /* 0x000000105600780c */ /* 0x000fe20001f84270 */
[--C-:B-1----:R-:W-:Y:S01]  /*11090*/  IMAD.IADD R144, R144, 0x1, R19.reuse ;  /* 0x0000000190907824 */ /* 0x102fe200078e0213 */
[----:B------:R-:W-:Y:S01]  /*110a0*/  ISETP.LT.OR P5, PT, R87, 0xa, P5 ;  /* 0x0000000a5700780c */ /* 0x000fe20002fa1670 */
[----:B------:R-:W-:Y:S01]  /*110b0*/  IMAD.IADD R143, R143, 0x1, R19 ;  /* 0x000000018f8f7824 */ /* 0x000fe200078e0213 */
[----:B------:R-:W-:Y:S02]  /*110c0*/  ISETP.LT.OR P4, PT, R87, 0x11, P4 ;  /* 0x000000115700780c */ /* 0x000fe40002781670 */
[----:B------:R-:W-:Y:S02]  /*110d0*/  FSEL R24, R24, -INF , !P5 ;  /* 0xff80000018187808 */ /* 0x000fe40006800000 */
[----:B------:R-:W-:Y:S02]  /*110e0*/  FSEL R27, R27, -INF , !P4 ;  /* 0xff8000001b1b7808 */ /* 0x000fe40006000000 */
[----:B------:R-:W-:-:S02]  /*110f0*/  ISETP.GT.AND P4, PT, R86, 0x18, P3 ;  /* 0x000000185600780c */ /* 0x000fc40001f84270 */
[C---:B------:R-:W-:Y:S02]  /*11100*/  ISETP.GT.AND P5, PT, R86.reuse, 0x11, P3 ;  /* 0x000000115600780c */ /* 0x040fe40001fa4270 */
[C---:B------:R-:W-:Y:S02]  /*11110*/  ISETP.LT.OR P4, PT, R87.reuse, 0x19, P4 ;  /* 0x000000195700780c */ /* 0x040fe40002781670 */
[----:B------:R-:W-:Y:S02]  /*11120*/  ISETP.LT.OR P5, PT, R87, 0x12, P5 ;  /* 0x000000125700780c */ /* 0x000fe40002fa1670 */
[----:B------:R-:W-:Y:S02]  /*11130*/  FSEL R31, R31, -INF , !P4 ;  /* 0xff8000001f1f7808 */ /* 0x000fe40006000000 */
[----:B------:R-:W-:Y:S02]  /*11140*/  ISETP.GT.AND P4, PT, R86, 0x20, P3 ;  /* 0x000000205600780c */ /* 0x000fe40001f84270 */
[----:B------:R-:W-:-:S02]  /*11150*/  FSEL R28, R28, -INF , !P5 ;  /* 0xff8000001c1c7808 */ /* 0x000fc40006800000 */
[----:B------:R-:W-:Y:S02]  /*11160*/  ISETP.LT.OR P4, PT, R87, 0x21, P4 ;  /* 0x000000215700780c */ /* 0x000fe40002781670 */
        /* <DEDUP_REMOVED lines=66> */
[----:B------:R-:W-:Y:S02]  /*11590*/  ISETP.GT.AND P5, PT, R86, 0x71, P3 ;  /* 0x000000715600780c */ /* 0x000fe40001fa4270 */
[----:B------:R-:W-:Y:S02]  /*115a0*/  FSEL R84, R84, -INF , !P4 ;  /* 0xff80000054547808 */ /* 0x000fe40006000000 */
[----:B------:R-:W-:Y:S02]  /*115b0*/  PLOP3.LUT P4, PT, PT, PT, UP0, 0x40, 0x0 ;  /* 0x000000000000781c */ /* 0x000fe40003f8e808 */
[----:B------:R-:W-:-:S04]  /*115c0*/  ISETP.LT.OR P5, PT, R87, 0x72, P5 ;  /* 0x000000725700780c */ /* 0x000fc80002fa1670 */
[----:B------:R-:W-:Y:S02]  /*115d0*/  FSEL R78, R78, -INF , !P5 ;  /* 0xff8000004e4e7808 */ /* 0x000fe40006800000 */
[----:B------:R-:W-:-:S04]  /*115e0*/  ISETP.GT.AND P5, PT, R86, 0x79, P3 ;  /* 0x000000795600780c */ /* 0x000fc80001fa4270 */
[----:B------:R-:W-:-:S04]  /*115f0*/  ISETP.LT.OR P5, PT, R87, 0x7a, P5 ;  /* 0x0000007a5700780c */ /* 0x000fc80002fa1670 */
[----:B------:R-:W-:Y:S01]  /*11600*/  FSEL R85, R85, -INF , !P5 ;  /* 0xff80000055557808 */ /* 0x000fe20006800000 */
[----:B------:R-:W-:Y:S08]  /*11610*/  @P4 BRA `(.L_x_10886) ;  /* 0x0000000000584947 */ /* 0x000ff00003800000 */
        /* <DEDUP_REMOVED lines=12> */
.L_x_10888:
[----:B------:R-:W-:-:S05]  /*116e0*/  IMAD.U32 R86, RZ, RZ, UR42 ;  /* 0x0000002aff567e24 */ /* 0x000fca000f8e00ff */
[----:B------:R-:W-:-:S13]  /*116f0*/  ISETP.NE.AND P4, PT, R86, 0x1, PT ;  /* 0x000000015600780c */ /* 0x000fda0003f85270 */
[----:B------:R-:W0:Y:S02]  /*11700*/  @P4 LDC.64 R10, c[0x0][0x9e8] ;  /* 0x00027a00ff0a4b82 */ /* 0x000e240000000a00 */
[----:B0-----:R-:W-:-:S05]  /*11710*/  @P4 IMAD.HI.U32 R10, R19, R10, RZ ;  /* 0x0000000a130a4227 */ /* 0x001fca00078e00ff */
[----:B------:R-:W-:-:S07]  /*11720*/  @P4 SHF.R.U32.HI R19, RZ, R11, R10 ;  /* 0x0000000bff134219 */ /* 0x000fce000001160a */
.L_x_10889:
[----:B------:R-:W-:Y:S05]  /*11730*/  BSYNC B0 ;  /* 0x0000000000007941 */ /* 0x000fea0003800000 */
.L_x_10887:
[----:B------:R-:W-:-:S04]  /*11740*/  IMAD R19, R19, R86, -R81 ;  /* 0x0000005613137224 */ /* 0x000fc800078e0a51 */
[----:B------:R-:W-:-:S05]  /*11750*/  IMAD.IADD R19, R19, 0x1, -R137 ;  /* 0x0000000113137824 */ /* 0x000fca00078e0a89 */
[----:B------:R-:W-:Y:S02]  /*11760*/  VIMNMX R143, R143, R19, !PT ;  /* 0x000000138f8f7248 */ /* 0x000fe40007fe0100 */
[----:B------:R-:W-:-:S07]  /*11770*/  VIADDMNMX R144, R19, R86, R144, PT ;  /* 0x0000005613907246 */ /* 0x000fce0003800190 */
.L_x_10886:
[----:B------:R-:W-:Y:S01]  /*11780*/  @!P1 IMAD R10, R16, 0x8, R2 ;  /* 0x00000008100a9824 */ /* 0x000fe200078e0202 */
[----:B------:R-:W2:Y:S01]  /*11790*/  LDL R86, [R1+0x20] ;  /* 0x0000200001567983 */ /* 0x000ea20000100800 */
[----:B------:R-:W-:Y:S02]  /*117a0*/  UMOV UR39, UR7 ;  /* 0x0000000700277c82 */ /* 0x000fe40008000000 */
[----:B------:R-:W-:-:S05]  /*117b0*/  @!P1 VIADD R10, R10, 0x2d860 ;  /* 0x0002d8600a0a9836 */ /* 0x000fca0000000000 */
[----:B------:R-:W-:-:S04]  /*117c0*/  @!P1 PRMT R10, RZ, 0x654, R10 ;  /* 0x00000654ff0a9816 */ /* 0x000fc8000000000a */
[----:B------:R0:W-:Y:S02]  /*117d0*/  @!P1 SYNCS.ARRIVE.TRANS64.RED.A1T0 RZ, [R10+URZ], RZ ;  /* 0x000000ff0aff99a7 */ /* 0x0001e4000810043f */
[----:B0-----:R-:W-:-:S04]  /*117e0*/  FMNMX.FTZ R10, R50, R12, !PT ;  /* 0x0000000c320a7209 */ /* 0x001fc80007810000 */
        /* <DEDUP_REMOVED lines=34> */
[----:B0-----:R-:W-:-:S04]  /*11a10*/  FMNMX.FTZ R10, R10, R11, !PT ;  /* 0x0000000b0a0a7209 */ /* 0x001fc80007810000 */
[----:B------:R-:W-:-:S04]  /*11a20*/  FSETP.NEU.FTZ.AND P4, PT, R10, -INF , PT ;  /* 0xff8000000a00780b */ /* 0x000fc80003f9d000 */
[----:B------:R-:W-:-:S05]  /*11a30*/  FSEL R11, R10, RZ, P4 ;  /* 0x000000ff0a0b7208 */ /* 0x000fca0002000000 */
[----:B------:R-:W-:Y:S01]  /*11a40*/  FADD.FTZ R12, -R11, R12 ;  /* 0x0000000c0b0c7221 */ /* 0x000fe20000010100 */
[----:B------:R-:W-:-:S03]  /*11a50*/  FMUL.FTZ R11, R10, UR39 ;  /* 0x000000270a0b7c20 */ /* 0x000fc60008410000 */
[----:B------:R-:W-:Y:S02]  /*11a60*/  FMUL.FTZ R12, R12, UR39 ;  /* 0x000000270c0c7c20 */ /* 0x000fe40008410000 */
[----:B------:R-:W-:Y:S02]  /*11a70*/  FSEL R11, R11, RZ, P4 ;  /* 0x000000ff0b0b7208 */ /* 0x000fe40002000000 */
[----:B------:R-:W-:Y:S02]  /*11a80*/  ISETP.GT.AND P4, PT, R143, 0x1, P3 ;  /* 0x000000018f00780c */ /* 0x000fe40001f84270 */
[----:B------:R-:W-:Y:S01]  /*11a90*/  MUFU.EX2 R12, R12 ;  /* 0x0000000c000c7308 */ /* 0x000fe20000000800 */
[--C-:B------:R-:W-:Y:S01]  /*11aa0*/  FFMA.FTZ R50, R50, UR39, -R11.reuse ;  /* 0x0000002732327c23 */ /* 0x100fe2000801080b */
[----:B------:R-:W-:Y:S01]  /*11ab0*/  ISETP.LT.OR P5, PT, R144, 0x2, P4 ;  /* 0x000000029000780c */ /* 0x000fe200027a1670 */
[--C-:B------:R-:W-:Y:S01]  /*11ac0*/  FFMA.FTZ R51, R51, UR39, -R11.reuse ;  /* 0x0000002733337c23 */ /* 0x100fe2000801080b */
        /* <DEDUP_REMOVED lines=40> */
[----:B------:R-:W0:Y:S01]  /*11d50*/  MUFU.EX2 R32, R50 ;  /* 0x0000003200207308 */ /* 0x000e220000000800 */
[----:B------:R-:W-:-:S02]  /*11d60*/  ISETP.GT.AND P5, PT, R143, 0x21, P3 ;  /* 0x000000218f00780c */ /* 0x000fc40001fa4270 */
[C---:B------:R-:W-:Y:S02]  /*11d70*/  ISETP.GT.AND P4, PT, R143.reuse, 0x8, P3 ;  /* 0x000000088f00780c */ /* 0x040fe40001f84270 */
[C---:B------:R-:W-:Y:S02]  /*11d80*/  ISETP.LT.OR P5, PT, R144.reuse, 0x22, P5 ;  /* 0x000000229000780c */ /* 0x040fe40002fa1670 */
[----:B------:R-:W-:Y:S01]  /*11d90*/  ISETP.LT.OR P4, PT, R144, 0x9, P4 ;  /* 0x000000099000780c */ /* 0x000fe20002781670 */
[----:B------:R-:W1:Y:S01]  /*11da0*/  MUFU.EX2 R51, R51 ;  /* 0x0000003300337308 */ /* 0x000e620000000800 */
[----:B------:R-:W-:Y:S02]  /*11db0*/  FSEL R38, R38, -INF , !P5 ;  /* 0xff80000026267808 */ /* 0x000fe40006800000 */
[----:B------:R-:W-:Y:S02]  /*11dc0*/  ISETP.GT.AND P5, PT, R143, 0x29, P3 ;  /* 0x000000298f00780c */ /* 0x000fe40001fa4270 */
[----:B------:R-:W-:-:S02]  /*11dd0*/  FSEL R25, R25, -INF , !P4 ;  /* 0xff80000019197808 */ /* 0x000fc40006000000 */
[----:B------:R-:W-:Y:S01]  /*11de0*/  ISETP.LT.OR P5, PT, R144, 0x2a, P5 ;  /* 0x0000002a9000780c */ /* 0x000fe20002fa1670 */
[----:B------:R-:W-:Y:S01]  /*11df0*/  MUFU.EX2 R24, R24 ;  /* 0x0000001800187308 */ /* 0x000fe20000000800 */
[C---:B------:R-:W-:Y:S01]  /*11e00*/  ISETP.GT.AND P4, PT, R143.reuse, 0x10, P3 ;  /* 0x000000108f00780c */ /* 0x040fe20001f84270 */
[----:B0-----:R-:W-:Y:S01]  /*11e10*/  FFMA.FTZ R4, R12, R4, R32 ;  /* 0x000000040c047223 */ /* 0x001fe20000010020 */
[----:B------:R-:W-:Y:S02]  /*11e20*/  FSEL R42, R42, -INF , !P5 ;  /* 0xff8000002a2a7808 */ /* 0x000fe40006800000 */
[----:B------:R-:W-:Y:S02]  /*11e30*/  ISETP.GT.AND P5, PT, R143, 0x31, P3 ;  /* 0x000000318f00780c */ /* 0x000fe40001fa4270 */
[C---:B------:R-:W-:Y:S01]  /*11e40*/  ISETP.LT.OR P4, PT, R144.reuse, 0x11, P4 ;  /* 0x000000119000780c */ /* 0x040fe20002781670 */
[----:B------:R-:W-:Y:S01]  /*11e50*/  MUFU.EX2 R27, R27 ;  /* 0x0000001b001b7308 */ /* 0x000fe20000000800 */
[----:B------:R-:W-:Y:S01]  /*11e60*/  ISETP.LT.OR P5, PT, R144, 0x32, P5 ;  /* 0x000000329000780c */ /* 0x000fe20002fa1670 */
[----:B-1----:R-:W-:Y:S01]  /*11e70*/  FADD.FTZ R4, R51, R4 ;  /* 0x0000000433047221 */ /* 0x002fe20000010000 */
[----:B------:R-:W-:-:S02]  /*11e80*/  FSEL R29, R29, -INF , !P4 ;  /* 0xff8000001d1d7808 */ /* 0x000fc40006000000 */
[----:B------:R-:W-:Y:S02]  /*11e90*/  FSEL R46, R46, -INF , !P5 ;  /* 0xff8000002e2e7808 */ /* 0x000fe40006800000 */
[C---:B------:R-:W-:Y:S01]  /*11ea0*/  ISETP.GT.AND P5, PT, R143.reuse, 0x39, P3 ;  /* 0x000000398f00780c */ /* 0x040fe20001fa4270 */
[----:B------:R-:W-:Y:S01]  /*11eb0*/  MUFU.EX2 R28, R28 ;  /* 0x0000001c001c7308 */ /* 0x000fe20000000800 */
[C---:B------:R-:W-:Y:S02]  /*11ec0*/  ISETP.GT.AND P4, PT, R143.reuse, 0x18, P3 ;  /* 0x000000188f00780c */ /* 0x040fe40001f84270 */
[C---:B------:R-:W-:Y:S02]  /*11ed0*/  ISETP.LT.OR P5, PT, R144.reuse, 0x3a, P5 ;  /* 0x0000003a9000780c */ /* 0x040fe40002fa1670 */
[----:B------:R-:W-:Y:S02]  /*11ee0*/  ISETP.LT.OR P4, PT, R144, 0x19, P4 ;  /* 0x000000199000780c */ /* 0x000fe40002781670 */
[----:B------:R-:W-:Y:S01]  /*11ef0*/  FSEL R52, R52, -INF , !P5 ;  /* 0xff80000034347808 */ /* 0x000fe20006800000 */
[----:B------:R-:W-:Y:S01]  /*11f00*/  MUFU.EX2 R31, R31 ;  /* 0x0000001f001f7308 */ /* 0x000fe20000000800 */
[----:B------:R-:W-:-:S02]  /*11f10*/  ISETP.GT.AND P5, PT, R143, 0x41, P3 ;  /* 0x000000418f00780c */ /* 0x000fc40001fa4270 */
[----:B------:R-:W-:Y:S02]  /*11f20*/  FSEL R81, R33, -INF , !P4 ;  /* 0xff80000021517808 */ /* 0x000fe40006000000 */
[----:B------:R-:W-:Y:S02]  /*11f30*/  ISETP.LT.OR P5, PT, R144, 0x42, P5 ;  /* 0x000000429000780c */ /* 0x000fe40002fa1670 */
[C---:B------:R-:W-:Y:S01]  /*11f40*/  ISETP.GT.AND P4, PT, R143.reuse, 0x20, P3 ;  /* 0x000000208f00780c */ /* 0x040fe20001f84270 */
[----:B------:R-:W-:Y:S01]  /*11f50*/  MUFU.EX2 R16, R16 ;  /* 0x0000001000107308 */ /* 0x000fe20000000800 */
[----:B------:R-:W-:Y:S02]  /*11f60*/  FSEL R56, R56, -INF , !P5 ;  /* 0xff80000038387808 */ /* 0x000fe40006800000 */
[----:B------:R-:W-:Y:S02]  /*11f70*/  ISETP.GT.AND P5, PT, R143, 0x49, P3 ;  /* 0x000000498f00780c */ /* 0x000fe40001fa4270 */
[----:B------:R-:W-:-:S02]  /*11f80*/  ISETP.LT.OR P4, PT, R144, 0x21, P4 ;  /* 0x000000219000780c */ /* 0x000fc40002781670 */
[----:B------:R-:W-:Y:S01]  /*11f90*/  ISETP.LT.OR P5, PT, R144, 0x4a, P5 ;  /* 0x0000004a9000780c */ /* 0x000fe20002fa1670 */
[----:B------:R-:W-:Y:S01]  /*11fa0*/  MUFU.EX2 R19, R19 ;  /* 0x0000001300137308 */ /* 0x000fe20000000800 */
[----:B------:R-:W-:Y:S02]  /*11fb0*/  FSEL R37, R37, -INF , !P4 ;  /* 0xff80000025257808 */ /* 0x000fe40006000000 */
[----:B------:R-:W-:Y:S02]  /*11fc0*/  FSEL R60, R60, -INF , !P5 ;  /* 0xff8000003c3c7808 */ /* 0x000fe40006800000 */
[C---:B------:R-:W-:Y:S02]  /*11fd0*/  ISETP.GT.AND P5, PT, R143.reuse, 0x51, P3 ;  /* 0x000000518f00780c */ /* 0x040fe40001fa4270 */
[----:B------:R-:W-:Y:S01]  /*11fe0*/  ISETP.GT.AND P4, PT, R143, 0x28, P3 ;  /* 0x000000288f00780c */ /* 0x000fe20001f84270 */
[----:B------:R-:W-:Y:S01]  /*11ff0*/  MUFU.EX2 R36, R36 ;  /* 0x0000002400247308 */ /* 0x000fe20000000800 */
[----:B------:R-:W-:-:S02]  /*12000*/  ISETP.LT.OR P5, PT, R144, 0x52, P5 ;  /* 0x000000529000780c */ /* 0x000fc40002fa1670 */
[----:B------:R-:W-:Y:S02]  /*12010*/  ISETP.LT.OR P4, PT, R144, 0x29, P4 ;  /* 0x000000299000780c */ /* 0x000fe40002781670 */
[----:B------:R-:W-:Y:S02]  /*12020*/  FSEL R64, R64, -INF , !P5 ;  /* 0xff80000040407808 */ /* 0x000fe40006800000 */
[----:B------:R-:W-:Y:S01]  /*12030*/  ISETP.GT.AND P5, PT, R143, 0x59, P3 ;  /* 0x000000598f00780c */ /* 0x000fe20001fa4270 */
[----:B------:R-:W-:Y:S01]  /*12040*/  MUFU.EX2 R39, R39 ;  /* 0x0000002700277308 */ /* 0x000fe20000000800 */
[----:B------:R-:W-:Y:S02]  /*12050*/  FSEL R41, R41, -INF , !P4 ;  /* 0xff80000029297808 */ /* 0x000fe40006000000 */
[----:B------:R-:W-:Y:S02]  /*12060*/  ISETP.LT.OR P5, PT, R144, 0x5a, P5 ;  /* 0x0000005a9000780c */ /* 0x000fe40002fa1670 */
[----:B------:R-:W-:-:S02]  /*12070*/  ISETP.GT.AND P4, PT, R143, 0x30, P3 ;  /* 0x000000308f00780c */ /* 0x000fc40001f84270 */
[----:B------:R-:W-:Y:S01]  /*12080*/  FSEL R68, R68, -INF , !P5 ;  /* 0xff80000044447808 */ /* 0x000fe20006800000 */
[----:B------:R-:W-:Y:S01]  /*12090*/  MUFU.EX2 R40, R40 ;  /* 0x0000002800287308 */ /* 0x000fe20000000800 */
[----:B------:R-:W-:Y:S02]  /*120a0*/  ISETP.GT.AND P5, PT, R143, 0x61, P3 ;  /* 0x000000618f00780c */ /* 0x000fe40001fa4270 */
[C---:B------:R-:W-:Y:S02]  /*120b0*/  ISETP.LT.OR P4, PT, R144.reuse, 0x31, P4 ;  /* 0x000000319000780c */ /* 0x040fe40002781670 */
[----:B------:R-:W-:Y:S02]  /*120c0*/  ISETP.LT.OR P5, PT, R144, 0x62, P5 ;  /* 0x000000629000780c */ /* 0x000fe40002fa1670 */
[----:B------:R-:W-:Y:S01]  /*120d0*/  FSEL R45, R45, -INF , !P4 ;  /* 0xff8000002d2d7808 */ /* 0x000fe20006000000 */
[----:B------:R-:W-:Y:S01]  /*120e0*/  MUFU.EX2 R43, R43 ;  /* 0x0000002b002b7308 */ /* 0x000fe20000000800 */
[----:B------:R-:W-:-:S02]  /*120f0*/  FSEL R72, R72, -INF , !P5 ;  /* 0xff80000048487808 */ /* 0x000fc40006800000 */
[C---:B------:R-:W-:Y:S02]  /*12100*/  ISETP.GT.AND P5, PT, R143.reuse, 0x69, P3 ;  /* 0x000000698f00780c */ /* 0x040fe40001fa4270 */
[C---:B------:R-:W-:Y:S02]  /*12110*/  ISETP.GT.AND P4, PT, R143.reuse, 0x38, P3 ;  /* 0x000000388f00780c */ /* 0x040fe40001f84270 */
[C---:B------:R-:W-:Y:S01]  /*12120*/  ISETP.LT.OR P5, PT, R144.reuse, 0x6a, P5 ;  /* 0x0000006a9000780c */ /* 0x040fe20002fa1670 */
[----:B------:R-:W-:Y:S01]  /*12130*/  MUFU.EX2 R44, R44 ;  /* 0x0000002c002c7308 */ /* 0x000fe20000000800 */
[----:B------:R-:W-:Y:S02]  /*12140*/  ISETP.LT.OR P4, PT, R144, 0x39, P4 ;  /* 0x000000399000780c */ /* 0x000fe40002781670 */
[----:B------:R-:W-:Y:S02]  /*12150*/  FSEL R76, R76, -INF , !P5 ;  /* 0xff8000004c4c7808 */ /* 0x000fe40006800000 */
[----:B------:R-:W-:-:S02]  /*12160*/  ISETP.GT.AND P5, PT, R143, RZ, P3 ;  /* 0x000000ff8f00720c */ /* 0x000fc40001fa4270 */
[----:B------:R-:W-:Y:S01]  /*12170*/  FSEL R49, R49, -INF , !P4 ;  /* 0xff80000031317808 */ /* 0x000fe20006000000 */
[----:B------:R-:W-:Y:S01]  /*12180*/  MUFU.EX2 R47, R47 ;  /* 0x0000002f002f7308 */ /* 0x000fe20000000800 */
[----:B------:R-:W-:Y:S02]  /*12190*/  ISETP.LT.OR P5, PT, R144, 0x1, P5 ;  /* 0x000000019000780c */ /* 0x000fe40002fa1670 */
[----:B------:R-:W-:Y:S02]  /*121a0*/  ISETP.GT.AND P4, PT, R143, 0x40, P3 ;  /* 0x000000408f00780c */ /* 0x000fe40001f84270 */
[----:B------:R-:W-:Y:S02]  /*121b0*/  FSEL R33, R14, -INF , !P5 ;  /* 0xff8000000e217808 */ /* 0x000fe40006800000 */
[----:B------:R-:W-:Y:S01]  /*121c0*/  ISETP.LT.OR P4, PT, R144, 0x41, P4 ;  /* 0x000000419000780c */ /* 0x000fe20002781670 */
        /* <DEDUP_REMOVED lines=52> */
[----:B------:R-:W-:Y:S02]  /*12510*/  ISETP.GT.AND P5, PT, R143, 0x78, P3 ;  /* 0x000000788f00780c */ /* 0x000fe40001fa4270 */
[----:B------:R-:W-:-:S02]  /*12520*/  FMNMX.FTZ R14, R64, R14, !PT ;  /* 0x0000000e400e7209 */ /* 0x000fc40007810000 */
[----:B------:R-:W-:Y:S01]  /*12530*/  ISETP.LT.OR P4, PT, R144, 0x72, P4 ;  /* 0x000000729000780c */ /* 0x000fe20002781670 */
        /* <DEDUP_REMOVED lines=9> */
[----:B------:R-:W-:Y:S01]  /*125d0*/  ISETP.LT.OR P3, PT, R144, 0x7a, P3 ;  /* 0x0000007a9000780c */ /* 0x000fe20001f61670 */
[----:B------:R-:W-:Y:S01]  /*125e0*/  MUFU.EX2 R77, R77 ;  /* 0x0000004d004d7308 */ /* 0x000fe20000000800 */
[----:B------:R-:W-:Y:S02]  /*125f0*/  FMNMX.FTZ R14, R75, R14, !PT ;  /* 0x0000000e4b0e7209 */ /* 0x000fe40007810000 */
[----:B------:R-:W-:Y:S02]  /*12600*/  FSEL R82, R82, -INF , !P5 ;  /* 0xff80000052527808 */ /* 0x000fe40006800000 */
[----:B------:R-:W-:-:S02]  /*12610*/  FMNMX.FTZ R14, R76, R14, !PT ;  /* 0x0000000e4c0e7209 */ /* 0x000fc40007810000 */
[----:B------:R-:W-:Y:S01]  /*12620*/  FSEL R83, R83, -INF , !P3 ;  /* 0xff80000053537808 */ /* 0x000fe20005800000 */
[----:B------:R-:W-:Y:S01]  /*12630*/  MUFU.EX2 R78, R78 ;  /* 0x0000004e004e7308 */ /* 0x000fe20000000800 */
[----:B------:R-:W-:Y:S02]  /*12640*/  FMNMX.FTZ R14, R79, R14, !PT ;  /* 0x0000000e4f0e7209 */ /* 0x000fe40007810000 */
[----:B------:R-:W-:Y:S02]  /*12650*/  F2FP.F16.F32.PACK_AB R32, R51, R32 ;  /* 0x000000203320723e */ /* 0x000fe400000000ff */
[----:B------:R-:W-:-:S03]  /*12660*/  FMNMX.FTZ R14, R80, R14, !PT ;  /* 0x0000000e500e7209 */ /* 0x000fc60007810000 */
[----:B------:R-:W-:Y:S01]  /*12670*/  MUFU.EX2 R84, R84 ;  /* 0x0000005400547308 */ /* 0x000fe20000000800 */
[----:B------:R-:W-:-:S04]  /*12680*/  FMNMX.FTZ R14, R82, R14, !PT ;  /* 0x0000000e520e7209 */ /* 0x000fc80007810000 */
[----:B------:R-:W-:-:S03]  /*12690*/  FMNMX.FTZ R14, R83, R14, !PT ;  /* 0x0000000e530e7209 */ /* 0x000fc60007810000 */
[----:B------:R-:W-:Y:S02]  /*126a0*/  MUFU.EX2 R11, R11 ;  /* 0x0000000b000b7308 */ /* 0x000fe40000000800 */
[----:B------:R-:W0:Y:S02]  /*126b0*/  SHFL.BFLY PT, R34, R14, 0x2, 0x1f ;  /* 0x0c401f000e227f89 */ /* 0x000e2400000e0000 */
[----:B0-----:R-:W-:-:S04]  /*126c0*/  FMNMX.FTZ R14, R14, R34, !PT ;  /* 0x000000220e0e7209 */ /* 0x001fc80007810000 */
[----:B------:R0:W1:Y:S02]  /*126d0*/  MUFU.EX2 R34, R21 ;  /* 0x0000001500227308 */ /* 0x0000640000000800 */
[----:B0-----:R-:W0:Y:S01]  /*126e0*/  SHFL.BFLY PT, R21, R14, 0x1, 0x1f ;  /* 0x0c201f000e157f89 */ /* 0x001e2200000e0000 */
[----:B-1----:R-:W-:Y:S01]  /*126f0*/  FADD.FTZ R4, R34, R4 ;  /* 0x0000000422047221 */ /* 0x002fe20000010000 */
[----:B------:R-:W-:Y:S02]  /*12700*/  F2FP.F16.F32.PACK_AB R34, R24, R34 ;  /* 0x000000221822723e */ /* 0x000fe400000000ff */
[----:B0-----:R-:W-:Y:S01]  /*12710*/  FMNMX.FTZ R14, R14, R21, !PT ;  /* 0x000000150e0e7209 */ /* 0x001fe20007810000 */
[----:B------:R-:W-:-:S03]  /*12720*/  FADD.FTZ R21, R24, R4 ;  /* 0x0000000418157221 */ /* 0x000fc60000010000 */
[C---:B------:R-:W-:Y:S01]  /*12730*/  FSETP.NEU.FTZ.AND P3, PT, R14.reuse, -INF , PT ;  /* 0xff8000000e00780b */ /* 0x040fe20003f7d000 */
[----:B------:R-:W-:Y:S01]  /*12740*/  FMUL.FTZ R4, R14, UR39 ;  /* 0x000000270e047c20 */ /* 0x000fe20008410000 */
[----:B------:R-:W-:-:S04]  /*12750*/  FADD.FTZ R21, R27, R21 ;  /* 0x000000151b157221 */ /* 0x000fc80000010000 */
[----:B------:R-:W-:Y:S01]  /*12760*/  FSEL R4, R4, RZ, P3 ;  /* 0x000000ff04047208 */ /* 0x000fe20001800000 */
[C---:B------:R-:W-:Y:S01]  /*12770*/  FADD.FTZ R21, R28.reuse, R21 ;  /* 0x000000151c157221 */ /* 0x040fe20000010000 */
[----:B------:R-:W-:-:S03]  /*12780*/  F2FP.F16.F32.PACK_AB R28, R28, R27 ;  /* 0x0000001b1c1c723e */ /* 0x000fc600000000ff */
        /* <DEDUP_REMOVED lines=8> */
[----:B------:R-:W-:Y:S01]  /*12810*/  FADD.FTZ R21, R31, R21 ;  /* 0x000000151f157221 */ /* 0x000fe20000010000 */
[--C-:B------:R-:W-:Y:S01]  /*12820*/  FFMA.FTZ R41, R41, UR39, -R4.reuse ;  /* 0x0000002729297c23 */ /* 0x100fe20008010804 */
[--C-:B------:R-:W-:Y:S01]  /*12830*/  FFMA.FTZ R42, R42, UR39, -R4.reuse ;  /* 0x000000272a2a7c23 */ /* 0x100fe20008010804 */
[--C-:B------:R-:W-:Y:S01]  /*12840*/  FFMA.FTZ R45, R45, UR39, -R4.reuse ;  /* 0x000000272d2d7c23 */ /* 0x100fe20008010804 */
[----:B------:R-:W-:Y:S01]  /*12850*/  FADD.FTZ R21, R16, R21 ;  /* 0x0000001510157221 */ /* 0x000fe20000010000 */
[--C-:B------:R-:W-:Y:S01]  /*12860*/  FFMA.FTZ R59, R59, UR39, -R4.reuse ;  /* 0x000000273b3b7c23 */ /* 0x100fe20008010804 */
[----:B------:R-:W0:Y:S01]  /*12870*/  MUFU.EX2 R15, R15 ;  /* 0x0000000f000f7308 */ /* 0x000e220000000800 */
[--C-:B------:R-:W-:Y:S01]  /*12880*/  FFMA.FTZ R60, R60, UR39, -R4.reuse ;  /* 0x000000273c3c7c23 */ /* 0x100fe20008010804 */
[----:B------:R-:W-:Y:S01]  /*12890*/  FADD.FTZ R21, R19, R21 ;  /* 0x0000001513157221 */ /* 0x000fe20000010000 */
[--C-:B------:R-:W-:Y:S01]  /*128a0*/  FFMA.FTZ R63, R63, UR39, -R4.reuse ;  /* 0x000000273f3f7c23 */ /* 0x100fe20008010804 */
[--C-:B------:R-:W-:Y:S01]  /*128b0*/  FFMA.FTZ R64, R64, UR39, -R4.reuse ;  /* 0x0000002740407c23 */ /* 0x100fe20008010804 */
[--C-:B------:R-:W-:Y:S01]  /*128c0*/  FFMA.FTZ R67, R67, UR39, -R4.reuse ;  /* 0x0000002743437c23 */ /* 0x100fe20008010804 */
[C---:B------:R-:W-:Y:S01]  /*128d0*/  FADD.FTZ R21, R36.reuse, R21 ;  /* 0x0000001524157221 */ /* 0x040fe20000010000 */
[----:B------:R-:W-:Y:S01]  /*128e0*/  F2FP.F16.F32.PACK_AB R36, R36, R19 ;  /* 0x000000132424723e */ /* 0x000fe200000000ff */
        /* <DEDUP_REMOVED lines=8> */
[----:B------:R-:W1:Y:S01]  /*12970*/  MUFU.EX2 R26, R26 ;  /* 0x0000001a001a7308 */ /* 0x000e620000000800 */
[----:B0-----:R-:W-:Y:S01]  /*12980*/  F2FP.F16.F32.PACK_AB R33, R15, R24 ;  /* 0x000000180f21723e */ /* 0x001fe200000000ff */
[----:B------:R-:W-:Y:S01]  /*12990*/  FADD.FTZ R21, R43, R19 ;  /* 0x000000132b157221 */ /* 0x000fe20000010000 */
[--C-:B------:R-:W-:Y:S01]  /*129a0*/  FFMA.FTZ R79, R79, UR39, -R4.reuse ;  /* 0x000000274f4f7c23 */ /* 0x100fe20008010804 */
[--C-:B------:R-:W-:Y:S01]  /*129b0*/  FFMA.FTZ R80, R80, UR39, -R4.reuse ;  /* 0x0000002750507c23 */ /* 0x100fe20008010804 */
[----:B------:R-:W-:Y:S01]  /*129c0*/  FFMA.FTZ R82, R82, UR39, -R4 ;  /* 0x0000002752527c23 */ /* 0x000fe20008010804 */
[----:B------:R-:W-:Y:S01]  /*129d0*/  FADD.FTZ R21, R44, R21 ;  /* 0x000000152c157221 */ /* 0x000fe20000010000 */
[----:B------:R-:W-:Y:S01]  /*129e0*/  F2FP.F16.F32.PACK_AB R38, R40, R39 ;  /* 0x000000272826723e */ /* 0x000fe200000000ff */
[----:B------:R-:W-:Y:S08]  /*129f0*/  MUFU.EX2 R29, R29 ;  /* 0x0000001d001d7308 */ /* 0x000ff00000000800 */
[----:B------:R-:W-:Y:S01]  /*12a00*/  MUFU.EX2 R37, R37 ;  /* 0x0000002500257308 */ /* 0x000fe20000000800 */
[----:B-1----:R-:W-:-:S05]  /*12a10*/  F2FP.F16.F32.PACK_AB R35, R26, R25 ;  /* 0x000000191a23723e */ /* 0x002fca00000000ff */
[----:B------:R0:W-:Y:S02]  /*12a20*/  STSM.16.M88.4 [R140+0x21800], R32 ;  /* 0x021800208c007844 */ /* 0x0001e40000000200 */
[----:B------:R-:W-:Y:S08]  /*12a30*/  MUFU.EX2 R50, R50 ;  /* 0x0000003200327308 */ /* 0x000ff00000000800 */
[----:B------:R-:W-:Y:S01]  /*12a40*/  MUFU.EX2 R41, R41 ;  /* 0x0000002900297308 */ /* 0x000fe20000000800 */
[--C-:B0-----:R-:W-:Y:S01]  /*12a50*/  FFMA.FTZ R32, R30, UR39, -R4.reuse ;  /* 0x000000271e207c23 */ /* 0x101fe20008010804 */
[----:B------:R-:W-:Y:S01]  /*12a60*/  FSEL R30, R14, RZ, P3 ;  /* 0x000000ff0e1e7208 */ /* 0x000fe20001800000 */
[--C-:B------:R-:W-:Y:S01]  /*12a70*/  FFMA.FTZ R33, R81, UR39, -R4.reuse ;  /* 0x0000002751217c23 */ /* 0x100fe20008010804 */
[----:B------:R-:W-:-:S04]  /*12a80*/  FFMA.FTZ R34, R85, UR39, -R4 ;  /* 0x0000002755227c23 */ /* 0x000fc80008010804 */
[----:B------:R-:W0:Y:S01]  /*12a90*/  MUFU.EX2 R42, R42 ;  /* 0x0000002a002a7308 */ /* 0x000e220000000800 */
[----:B------:R-:W-:Y:S01]  /*12aa0*/  FFMA.FTZ R35, R46, UR39, -R4 ;  /* 0x000000272e237c23 */ /* 0x000fe20008010804 */
[----:B------:R-:W-:-:S04]  /*12ab0*/  FADD.FTZ R30, -R30, R13 ;  /* 0x0000000d1e1e7221 */ /* 0x000fc80000010100 */
[----:B------:R-:W-:Y:S01]  /*12ac0*/  FMUL.FTZ R13, R30, UR39 ;  /* 0x000000271e0d7c20 */ /* 0x000fe20008410000 */
[----:B------:R-:W-:Y:S01]  /*12ad0*/  F2FP.F16.F32.PACK_AB R30, R16, R31 ;  /* 0x0000001f101e723e */ /* 0x000fe200000000ff */
[----:B------:R-:W-:Y:S08]  /*12ae0*/  MUFU.EX2 R32, R32 ;  /* 0x0000002000207308 */ /* 0x000ff00000000800 */
[----:B------:R-:W1:Y:S01]  /*12af0*/  MUFU.EX2 R13, R13 ;  /* 0x0000000d000d7308 */ /* 0x000e620000000800 */
[----:B0-----:R-:W-:-:S07]  /*12b00*/  F2FP.F16.F32.PACK_AB R39, R42, R41 ;  /* 0x000000292a27723e */ /* 0x001fce00000000ff */
[----:B------:R-:W-:Y:S08]  /*12b10*/  MUFU.EX2 R33, R33 ;  /* 0x0000002100217308 */ /* 0x000ff00000000800 */
[----:B------:R-:W0:Y:S01]  /*12b20*/  MUFU.EX2 R34, R34 ;  /* 0x0000002200227308 */ /* 0x000e220000000800 */
[----:B-1----:R-:W-:Y:S01]  /*12b30*/  FFMA.FTZ R24, R13, R3, R24 ;  /* 0x000000030d187223 */ /* 0x002fe20000010018 */
[--C-:B------:R-:W-:Y:S01]  /*12b40*/  FFMA.FTZ R3, R49, UR39, -R4.reuse ;  /* 0x0000002731037c23 */ /* 0x100fe20008010804 */
[----:B------:R-:W-:-:S02]  /*12b50*/  FFMA.FTZ R49, R56, UR39, -R4 ;  /* 0x0000002738317c23 */ /* 0x000fc40008010804 */
[----:B------:R-:W-:Y:S01]  /*12b60*/  FADD.FTZ R24, R15, R24 ;  /* 0x000000180f187221 */ /* 0x000fe20000010000 */
[----:B------:R-:W-:Y:S02]  /*12b70*/  FFMA.FTZ R15, R52, UR39, -R4 ;  /* 0x00000027340f7c23 */ /* 0x000fe40008010804 */
[----:B------:R-:W1:Y:S01]  /*12b80*/  MUFU.EX2 R45, R45 ;  /* 0x0000002d002d7308 */ /* 0x000e620000000800 */
[----:B------:R-:W-:Y:S01]  /*12b90*/  FADD.FTZ R24, R25, R24 ;  /* 0x0000001819187221 */ /* 0x000fe20000010000 */
[--C-:B------:R-:W-:Y:S01]  /*12ba0*/  FFMA.FTZ R25, R55, UR39, -R4.reuse ;  /* 0x0000002737197c23 */ /* 0x100fe20008010804 */
[----:B------:R-:W-:Y:S02]  /*12bb0*/  FFMA.FTZ R4, R83, UR39, -R4 ;  /* 0x0000002753047c23 */ /* 0x000fe40008010804 */
[----:B------:R-:W-:-:S03]  /*12bc0*/  FADD.FTZ R24, R26, R24 ;  /* 0x000000181a187221 */ /* 0x000fc60000010000 */
[----:B------:R-:W3:Y:S01]  /*12bd0*/  MUFU.EX2 R35, R35 ;  /* 0x0000002300237308 */ /* 0x000ee20000000800 */
[----:B------:R-:W-:Y:S01]  /*12be0*/  FADD.FTZ R24, R29, R24 ;  /* 0x000000181d187221 */ /* 0x000fe20000010000 */
[----:B------:R-:W-:Y:S02]  /*12bf0*/  F2FP.F16.F32.PACK_AB R29, R32, R29 ;  /* 0x0000001d201d723e */ /* 0x000fe400000000ff */
[----:B0-----:R-:W-:Y:S01]  /*12c00*/  F2FP.F16.F32.PACK_AB R31, R34, R33 ;  /* 0x00000021221f723e */ /* 0x001fe200000000ff */
[----:B------:R-:W-:Y:S02]  /*12c10*/  FADD.FTZ R24, R32, R24 ;  /* 0x0000001820187221 */ /* 0x000fe40000010000 */
[----:B------:R-:W4:Y:S01]  /*12c20*/  LDL R32, [R1+0x24] ;  /* 0x0000240001207983 */ /* 0x000f220000100800 */
[----:B------:R-:W0:Y:S01]  /*12c30*/  MUFU.EX2 R3, R3 ;  /* 0x0000000300037308 */ /* 0x000e220000000800 */
[----:B------:R-:W-:Y:S02]  /*12c40*/  FADD.FTZ R24, R33, R24 ;  /* 0x0000001821187221 */ /* 0x000fe40000010000 */
[----:B--2---:R2:W-:Y:S02]  /*12c50*/  STSM.16.M88.4 [R86], R28 ;  /* 0x0000001c56007844 */ /* 0x0045e40000000200 */
[----:B------:R-:W-:-:S03]  /*12c60*/  FADD.FTZ R24, R34, R24 ;  /* 0x0000001822187221 */ /* 0x000fc60000010000 */
[----:B------:R-:W5:Y:S01]  /*12c70*/  MUFU.EX2 R15, R15 ;  /* 0x0000000f000f7308 */ /* 0x000f620000000800 */
[----:B------:R-:W-:-:S07]  /*12c80*/  FADD.FTZ R24, R37, R24 ;  /* 0x0000001825187221 */ /* 0x000fce0000010000 */
[----:B------:R-:W-:Y:S01]  /*12c90*/  MUFU.EX2 R59, R59 ;  /* 0x0000003b003b7308 */ /* 0x000fe20000000800 */
[----:B------:R-:W-:-:S07]  /*12ca0*/  FADD.FTZ R24, R50, R24 ;  /* 0x0000001832187221 */ /* 0x000fce0000010000 */
[----:B------:R-:W-:Y:S01]  /*12cb0*/  MUFU.EX2 R27, R60 ;  /* 0x0000003c001b7308 */ /* 0x000fe20000000800 */
[----:B------:R-:W-:-:S07]  /*12cc0*/  FADD.FTZ R24, R41, R24 ;  /* 0x0000001829187221 */ /* 0x000fce0000010000 */
[----:B------:R-:W-:Y:S01]  /*12cd0*/  MUFU.EX2 R63, R63 ;  /* 0x0000003f003f7308 */ /* 0x000fe20000000800 */
[----:B------:R-:W-:Y:S01]  /*12ce0*/  FADD.FTZ R19, R42, R24 ;  /* 0x000000182a137221 */ /* 0x000fe20000010000 */
[----:B------:R-:W-:-:S06]  /*12cf0*/  FADD.FTZ R24, R47, R21 ;  /* 0x000000152f187221 */ /* 0x000fcc0000010000 */
[----:B------:R-:W-:Y:S01]  /*12d00*/  MUFU.EX2 R67, R67 ;  /* 0x0000004300437308 */ /* 0x000fe20000000800 */
[----:B-1----:R-:W-:Y:S01]  /*12d10*/  FADD.FTZ R19, R45, R19 ;  /* 0x000000132d137221 */ /* 0x002fe20000010000 */
[----:B------:R-:W-:-:S06]  /*12d20*/  FADD.FTZ R24, R48, R24 ;  /* 0x0000001830187221 */ /* 0x000fcc0000010000 */
[----:B------:R-:W-:Y:S01]  /*12d30*/  MUFU.EX2 R68, R68 ;  /* 0x0000004400447308 */ /* 0x000fe20000000800 */
[----:B---3--:R-:W-:Y:S01]  /*12d40*/  FADD.FTZ R21, R35, R19 ;  /* 0x0000001323157221 */ /* 0x008fe20000010000 */
[----:B------:R-:W-:-:S06]  /*12d50*/  FADD.FTZ R24, R53, R24 ;  /* 0x0000001835187221 */ /* 0x000fcc0000010000 */
[----:B------:R-:W-:Y:S01]  /*12d60*/  MUFU.EX2 R71, R71 ;  /* 0x0000004700477308 */ /* 0x000fe20000000800 */
[----:B0-----:R-:W-:Y:S01]  /*12d70*/  FADD.FTZ R21, R3, R21 ;  /* 0x0000001503157221 */ /* 0x001fe20000010000 */
[----:B------:R-:W-:Y:S01]  /*12d80*/  FADD.FTZ R24, R54, R24 ;  /* 0x0000001836187221 */ /* 0x000fe20000010000 */
[----:B------:R-:W-:Y:S02]  /*12d90*/  F2FP.F16.F32.PACK_AB R46, R48, R47 ;  /* 0x0000002f302e723e */ /* 0x000fe400000000ff */
[----:B-----5:R-:W-:Y:S01]  /*12da0*/  FADD.FTZ R21, R15, R21 ;  /* 0x000000150f157221 */ /* 0x020fe20000010000 */
[----:B------:R-:W-:Y:S01]  /*12db0*/  FADD.FTZ R24, R57, R24 ;  /* 0x0000001839187221 */ /* 0x000fe20000010000 */
[----:B------:R-:W-:Y:S01]  /*12dc0*/  F2FP.F16.F32.PACK_AB R37, R50, R37 ;  /* 0x000000253225723e */ /* 0x000fe200000000ff */
[----:B------:R-:W0:Y:S08]  /*12dd0*/  MUFU.EX2 R25, R25 ;  /* 0x0000001900197308 */ /* 0x000e300000000800 */
[----:B------:R-:W1:Y:S01]  /*12de0*/  MUFU.EX2 R49, R49 ;  /* 0x0000003100317308 */ /* 0x000e620000000800 */
[----:B------:R-:W-:-:S07]  /*12df0*/  FADD.FTZ R24, R58, R24 ;  /* 0x000000183a187221 */ /* 0x000fce0000010000 */
[----:B------:R-:W3:Y:S01]  /*12e00*/  MUFU.EX2 R16, R64 ;  /* 0x0000004000107308 */ /* 0x000ee20000000800 */
[----:B0-----:R-:W-:Y:S01]  /*12e10*/  FADD.FTZ R21, R25, R21 ;  /* 0x0000001519157221 */ /* 0x001fe20000010000 */
[----:B------:R-:W-:-:S06]  /*12e20*/  FADD.FTZ R24, R61, R24 ;  /* 0x000000183d187221 */ /* 0x000fcc0000010000 */
[----:B------:R-:W0:Y:S01]  /*12e30*/  MUFU.EX2 R19, R72 ;  /* 0x0000004800137308 */ /* 0x000e220000000800 */
[----:B-1----:R-:W-:Y:S01]  /*12e40*/  FADD.FTZ R21, R49, R21 ;  /* 0x0000001531157221 */ /* 0x002fe20000010000 */
[----:B------:R-:W-:-:S03]  /*12e50*/  FADD.FTZ R26, R62, R24 ;  /* 0x000000183e1a7221 */ /* 0x000fc60000010000 */
[----:B------:R-:W-:Y:S01]  /*12e60*/  FADD.FTZ R21, R59, R21 ;  /* 0x000000153b157221 */ /* 0x000fe20000010000 */
[----:B--2---:R-:W-:Y:S02]  /*12e70*/  FADD.FTZ R28, R65, R26 ;  /* 0x0000001a411c7221 */ /* 0x004fe40000010000 */
[----:B------:R-:W1:Y:S01]  /*12e80*/  MUFU.EX2 R75, R75 ;  /* 0x0000004b004b7308 */ /* 0x000e620000000800 */
[----:B------:R-:W-:Y:S01]  /*12e90*/  FADD.FTZ R21, R27, R21 ;  /* 0x000000151b157221 */ /* 0x000fe20000010000 */
[----:B------:R-:W-:-:S03]  /*12ea0*/  FADD.FTZ R28, R66, R28 ;  /* 0x0000001c421c7221 */ /* 0x000fc60000010000 */
[----:B------:R-:W-:Y:S01]  /*12eb0*/  FADD.FTZ R21, R63, R21 ;  /* 0x000000153f157221 */ /* 0x000fe20000010000 */
[----:B------:R-:W-:Y:S02]  /*12ec0*/  F2FP.F16.F32.PACK_AB R66, R66, R65 ;  /* 0x000000414242723e */ /* 0x000fe400000000ff */
[C---:B---3--:R-:W-:Y:S01]  /*12ed0*/  F2FP.F16.F32.PACK_AB R65, R16.reuse, R63 ;  /* 0x0000003f1041723e */ /* 0x048fe200000000ff */
[----:B------:R-:W-:Y:S02]  /*12ee0*/  FADD.FTZ R21, R16, R21 ;  /* 0x0000001510157221 */ /* 0x000fe40000010000 */
[----:B------:R-:W2:Y:S01]  /*12ef0*/  LDL R16, [R1+0xc] ;  /* 0x00000c0001107983 */ /* 0x000ea20000100800 */
[----:B------:R-:W3:Y:S01]  /*12f00*/  MUFU.EX2 R76, R76 ;  /* 0x0000004c004c7308 */ /* 0x000ee20000000800 */
[----:B------:R-:W-:Y:S01]  /*12f10*/  F2FP.F16.F32.PACK_AB R47, R15, R3 ;  /* 0x000000030f2f723e */ /* 0x000fe200000000ff */
[----:B------:R-:W-:Y:S01]  /*12f20*/  FADD.FTZ R21, R67, R21 ;  /* 0x0000001543157221 */ /* 0x000fe20000010000 */
[----:B------:R-:W-:-:S05]  /*12f30*/  FADD.FTZ R28, R69, R28 ;  /* 0x0000001c451c7221 */ /* 0x000fca0000010000 */
[----:B------:R-:W-:Y:S01]  /*12f40*/  MUFU.EX2 R79, R79 ;  /* 0x0000004f004f7308 */ /* 0x000fe20000000800 */
[----:B------:R-:W-:Y:S01]  /*12f50*/  FADD.FTZ R21, R68, R21 ;  /* 0x0000001544157221 */ /* 0x000fe20000010000 */
[----:B------:R-:W-:-:S06]  /*12f60*/  FADD.FTZ R28, R70, R28 ;  /* 0x0000001c461c7221 */ /* 0x000fcc0000010000 */
[----:B------:R-:W5:Y:S01]  /*12f70*/  MUFU.EX2 R80, R80 ;  /* 0x0000005000507308 */ /* 0x000f620000000800 */
[----:B------:R-:W-:-:S07]  /*12f80*/  FADD.FTZ R21, R71, R21 ;  /* 0x0000001547157221 */ /* 0x000fce0000010000 */
[----:B------:R-:W-:Y:S08]  /*12f90*/  MUFU.EX2 R82, R82 ;  /* 0x0000005200527308 */ /* 0x000ff00000000800 */
[----:B------:R-:W5:Y:S01]  /*12fa0*/  MUFU.EX2 R3, R4 ;  /* 0x0000000400037308 */ /* 0x000f620000000800 */
[----:B------:R-:W-:Y:S01]  /*12fb0*/  F2FP.F16.F32.PACK_AB R44, R44, R43 ;  /* 0x0000002b2c2c723e */ /* 0x000fe200000000ff */
[----:B------:R-:W-:Y:S01]  /*12fc0*/  FADD.FTZ R28, R73, R28 ;  /* 0x0000001c491c7221 */ /* 0x000fe20000010000 */
[----:B------:R-:W-:Y:S01]  /*12fd0*/  F2FP.F16.F32.PACK_AB R45, R35, R45 ;  /* 0x0000002d232d723e */ /* 0x000fe200000000ff */
[----:B0-----:R-:W-:Y:S01]  /*12fe0*/  FADD.FTZ R30, R19, R21 ;  /* 0x00000015131e7221 */ /* 0x001fe20000010000 */
[----:B------:R-:W-:-:S02]  /*12ff0*/  F2FP.F16.F32.PACK_AB R24, R54, R53 ;  /* 0x000000353618723e */ /* 0x000fc400000000ff */
[----:B------:R-:W-:Y:S02]  /*13000*/  F2FP.F16.F32.PACK_AB R26, R58, R57 ;  /* 0x000000393a1a723e */ /* 0x000fe400000000ff */
[----:B------:R-:W-:Y:S02]  /*13010*/  F2FP.F16.F32.PACK_AB R25, R49, R25 ;  /* 0x000000193119723e */ /* 0x000fe400000000ff */
[----:B------:R-:W-:Y:S01]  /*13020*/  F2FP.F16.F32.PACK_AB R27, R27, R59 ;  /* 0x0000003b1b1b723e */ /* 0x000fe200000000ff */
[----:B------:R-:W-:Y:S01]  /*13030*/  STSM.16.M88.4 [R142], R36 ;  /* 0x000000248e007844 */ /* 0x000fe20000000200 */
[----:B------:R-:W-:Y:S01]  /*13040*/  FADD.FTZ R28, R74, R28 ;  /* 0x0000001c4a1c7221 */ /* 0x000fe20000010000 */
[----:B------:R-:W-:Y:S01]  /*13050*/  F2FP.F16.F32.PACK_AB R64, R62, R61 ;  /* 0x0000003d3e40723e */ /* 0x000fe200000000ff */
[----:B-1----:R-:W-:Y:S01]  /*13060*/  FADD.FTZ R15, R75, R30 ;  /* 0x0000001e4b0f7221 */ /* 0x002fe20000010000 */
[----:B------:R-:W-:Y:S01]  /*13070*/  STSM.16.M88.4 [R141], R44 ;  /* 0x0000002c8d007844 */ /* 0x000fe20000000200 */
[----:B------:R-:W-:-:S02]  /*13080*/  F2FP.F16.F32.PACK_AB R74, R74, R73 ;  /* 0x000000494a4a723e */ /* 0x000fc400000000ff */
[----:B------:R-:W-:Y:S01]  /*13090*/  F2FP.F16.F32.PACK_AB R67, R68, R67 ;  /* 0x000000434443723e */ /* 0x000fe200000000ff */
[----:B------:R0:W-:Y:S01]  /*130a0*/  STSM.16.M88.4 [R140+0x27800], R24 ;  /* 0x027800188c007844 */ /* 0x0001e20000000200 */
[----:B------:R-:W-:Y:S02]  /*130b0*/  F2FP.F16.F32.PACK_AB R72, R70, R69 ;  /* 0x000000454648723e */ /* 0x000fe400000000ff */
[----:B------:R-:W-:Y:S02]  /*130c0*/  F2FP.F16.F32.PACK_AB R73, R19, R71 ;  /* 0x000000471349723e */ /* 0x000fe400000000ff */
[----:B---3--:R-:W-:Y:S02]  /*130d0*/  F2FP.F16.F32.PACK_AB R75, R76, R75 ;  /* 0x0000004b4c4b723e */ /* 0x008fe400000000ff */
[----:B0-----:R-:W-:Y:S02]  /*130e0*/  F2FP.F16.F32.PACK_AB R24, R78, R77 ;  /* 0x0000004d4e18723e */ /* 0x001fe400000000ff */
[----:B-----5:R-:W-:-:S02]  /*130f0*/  F2FP.F16.F32.PACK_AB R25, R80, R79 ;  /* 0x0000004f5019723e */ /* 0x020fc400000000ff */
[----:B------:R-:W-:Y:S02]  /*13100*/  F2FP.F16.F32.PACK_AB R26, R11, R84 ;  /* 0x000000540b1a723e */ /* 0x000fe400000000ff */
[----:B------:R-:W-:Y:S01]  /*13110*/  F2FP.F16.F32.PACK_AB R27, R3, R82 ;  /* 0x00000052031b723e */ /* 0x000fe200000000ff */
[----:B------:R-:W-:Y:S01]  /*13120*/  FADD.FTZ R21, R77, R28 ;  /* 0x0000001c4d157221 */ /* 0x000fe20000010000 */
[----:B------:R-:W-:-:S04]  /*13130*/  FADD.FTZ R28, R76, R15 ;  /* 0x0000000f4c1c7221 */ /* 0x000fc80000010000 */
[----:B------:R-:W-:Y:S01]  /*13140*/  FADD.FTZ R15, R79, R28 ;  /* 0x0000001c4f0f7221 */ /* 0x000fe20000010000 */
[----:B------:R-:W-:-:S03]  /*13150*/  FADD.FTZ R4, R78, R21 ;  /* 0x000000154e047221 */ /* 0x000fc60000010000 */
[----:B------:R-:W-:Y:S01]  /*13160*/  FADD.FTZ R15, R80, R15 ;  /* 0x0000000f500f7221 */ /* 0x000fe20000010000 */
[----:B------:R-:W-:-:S03]  /*13170*/  FADD.FTZ R4, R84, R4 ;  /* 0x0000000454047221 */ /* 0x000fc60000010000 */
        /* <DEDUP_REMOVED lines=49> */
[----:B------:R-:W-:Y:S01]  /*13490*/  FADD.FTZ R4, R11, R4 ;  /* 0x000000040b047221 */ /* 0x000fe20000010000 */
[----:B------:R-:W-:Y:S01]  /*134a0*/  FADD.FTZ R3, R3, R82 ;  /* 0x0000005203037221 */ /* 0x000fe20000010000 */
[----:B------:R-:W-:-:S02]  /*134b0*/  IMAD.MOV.U32 R19, RZ, RZ, R5 ;  /* 0x000000ffff137224 */ /* 0x000fc400078e0005 */
[----:B------:R-:W-:Y:S02]  /*134c0*/  IMAD.MOV.U32 R12, RZ, RZ, R10 ;  /* 0x000000ffff0c7224 */ /* 0x000fe400078e000a */
[----:B------:R-:W-:Y:S01]  /*134d0*/  IMAD.MOV.U32 R13, RZ, RZ, R14 ;  /* 0x000000ffff0d7224 */ /* 0x000fe200078e000e */
[----:B----4-:R0:W-:Y:S04]  /*134e0*/  STSM.16.M88.4 [R32], R64 ;  /* 0x0000004020007844 */ /* 0x0101e80000000200 */
[----:B------:R0:W-:Y:S04]  /*134f0*/  STSM.16.M88.4 [R142+0x6000], R72 ;  /* 0x006000488e007844 */ /* 0x0001e80000000200 */
[----:B------:R0:W-:Y:S01]  /*13500*/  STSM.16.M88.4 [R141+0x6000], R24 ;  /* 0x006000188d007844 */ /* 0x0001e20000000200 */
[----:B------:R1:W-:Y:S06]  /*13510*/  MEMBAR.ALL.CTA ;  /* 0x0000000000007992 */ /* 0x0003ec0000008000 */
[----:B-1----:R-:W1:Y:S01]  /*13520*/  FENCE.VIEW.ASYNC.S ;  /* 0x00000000000073c6 */ /* 0x002e620000000000 */
[C---:B--2---:R-:W-:Y:S01]  /*13530*/  ISETP.GT.AND P3, PT, R0.reuse, R16, PT ;  /* 0x000000100000720c */ /* 0x044fe20003f64270 */
[----:B------:R-:W-:-:S02]  /*13540*/  VIADD R0, R0, 0xffffffff ;  /* 0xffffffff00007836 */ /* 0x000fc40000000000 */
[----:B------:R-:W-:Y:S01]  /*13550*/  IMAD.MOV.U32 R16, RZ, RZ, R20 ;  /* 0x000000ffff107224 */ /* 0x000fe200078e0014 */
[----:B-1----:R-:W-:-:S09]  /*13560*/  NOP ;  /* 0x0000000000007918 */ /* 0x002fd20000000000 */
[----:B0-----:R-:W-:Y:S05]  /*13570*/  @P3 BRA `(.L_x_10890) ;  /* 0xffffffc4002c3947 */ /* 0x001fea000383ffff */
[----:B------:R-:W-:Y:S02]  /*13580*/  IMAD.MOV.U32 R13, RZ, RZ, R14 ;  /* 0x000000ffff0d7224 */ /* 0x000fe400078e000e */
[----:B------:R-:W-:Y:S02]  /*13590*/  IMAD.MOV.U32 R12, RZ, RZ, R10 ;  /* 0x000000ffff0c7224 */ /* 0x000fe400078e000a */
[----:B------:R-:W-:Y:S02]  /*135a0*/  IMAD.MOV.U32 R16, RZ, RZ, R20 ;  /* 0x000000ffff107224 */ /* 0x000fe400078e0014 */
[----:B------:R-:W-:-:S07]  /*135b0*/  IMAD.MOV.U32 R19, RZ, RZ, R5 ;  /* 0x000000ffff137224 */ /* 0x000fce00078e0005 */
.L_x_10872:
        /* <DEDUP_REMOVED lines=8> */
[----:B--2---:R-:W-:Y:S01]  /*13640*/  VIADD R5, R14, 0xbf ;  /* 0x000000bf0e057836 */ /* 0x004fe20000000000 */
[----:B------:R-:W-:-:S03]  /*13650*/  IADD3 R14, R139, 0x1, -R138 ;  /* 0x000000018b0e7810 */ /* 0x000fc60007ffe88a */
        /* <DEDUP_REMOVED lines=15> */
.L_x_10893:
[----:B------:R-:W-:-:S13]  /*13750*/  ISETP.NE.AND P2, PT, R20, 0x1, PT ;  /* 0x000000011400780c */ /* 0x000fda0003f45270 */
[----:B------:R-:W0:Y:S02]  /*13760*/  @P2 LDC.64 R10, c[0x0][0x9e8] ;  /* 0x00027a00ff0a2b82 */ /* 0x000e240000000a00 */
[----:B0-----:R-:W-:-:S05]  /*13770*/  @P2 IMAD.HI.U32 R10, R5, R10, RZ ;  /* 0x0000000a050a2227 */ /* 0x001fca00078e00ff */
[----:B------:R-:W-:-:S07]  /*13780*/  @P2 SHF.R.U32.HI R5, RZ, R11, R10 ;  /* 0x0000000bff052219 */ /* 0x000fce000001160a */
.L_x_10894:
[----:B------:R-:W-:Y:S05]  /*13790*/  BSYNC B0 ;  /* 0x0000000000007941 */ /* 0x000fea0003800000 */
.L_x_10892:
[----:B------:R-:W-:-:S05]  /*137a0*/  IMAD R5, R5, R20, RZ ;  /* 0x0000001405057224 */ /* 0x000fca00078e02ff */
[----:B------:R-:W-:-:S07]  /*137b0*/  VIMNMX R14, R14, R5, !PT ;  /* 0x000000050e0e7248 */ /* 0x000fce0007fe0100 */
.L_x_10891:
[----:B------:R-:W2:Y:S01]  /*137c0*/  LDL R10, [R1+0x44] ;  /* 0x00004400010a7983 */ /* 0x000ea20000100800 */
[----:B------:R-:W-:-:S05]  /*137d0*/  VIADD R14, R14, 0x7f ;  /* 0x0000007f0e0e7836 */ /* 0x000fca0000000000 */
[----:B------:R-:W-:-:S04]  /*137e0*/  SHF.R.S32.HI R5, RZ, 0x1f, R14 ;  /* 0x0000001fff057819 */ /* 0x000fc8000001140e */
[----:B------:R-:W-:-:S04]  /*137f0*/  LEA.HI R5, R5, R14, RZ, 0x7 ;  /* 0x0000000e05057211 */ /* 0x000fc800078f38ff */
[----:B------:R-:W-:-:S04]  /*13800*/  SHF.R.S32.HI R5, RZ, 0x7, R5 ;  /* 0x00000007ff057819 */ /* 0x000fc80000011405 */
[----:B--2---:R-:W-:-:S04]  /*13810*/  VIMNMX R155, R10, R5, !PT ;  /* 0x000000050a9b7248 */ /* 0x004fc80007fe0100 */
[----:B------:R-:W-:-:S13]  /*13820*/  ISETP.GE.AND P2, PT, R0, R155, PT ;  /* 0x0000009b0000720c */ /* 0x000fda0003f46270 */
[----:B------:R-:W-:Y:S05]  /*13830*/  @!P2 BRA `(.L_x_10895) ;  /* 0x0000002800f4a947 */ /* 0x000fea0003800000 */
[----:B------:R-:W-:Y:S02]  /*13840*/  IMAD.MOV.U32 R5, RZ, RZ, R13 ;  /* 0x000000ffff057224 */ /* 0x000fe400078e000d */
[----:B------:R-:W-:Y:S02]  /*13850*/  IMAD.MOV.U32 R11, RZ, RZ, R12 ;  /* 0x000000ffff0b7224 */ /* 0x000fe400078e000c */
[----:B------:R-:W-:Y:S02]  /*13860*/  IMAD.MOV.U32 R14, RZ, RZ, R19 ;  /* 0x000000ffff0e7224 */ /* 0x000fe400078e0013 */
[----:B------:R-:W-:-:S07]  /*13870*/  IMAD.MOV.U32 R10, RZ, RZ, R16 ;  /* 0x000000ffff0a7224 */ /* 0x000fce00078e0010 */
.L_x_10905:
[----:B------:R-:W2:Y:S01]  /*13880*/  LDL R12, [R1] ;  /* 0x00000000010c7983 */ /* 0x000ea20000100800 */
[----:B------:R-:W-:Y:S01]  /*13890*/  VIADD R16, R10, 0x1 ;  /* 0x000000010a107836 */ /* 0x000fe20000000000 */
        /* <DEDUP_REMOVED lines=9> */
.L_x_10897:
[----:B------:R-:W-:Y:S01]  /*13930*/  IMAD R12, R16, 0x8, R2 ;  /* 0x00000008100c7824 */ /* 0x000fe200078e0202 */
[----:B------:R-:W-:-:S04]  /*13940*/  SHF.L.U32 R13, R19, 0x1f, RZ ;  /* 0x0000001f130d7819 */ /* 0x000fc800000006ff */
[----:B------:R0:W1:Y:S01]  /*13950*/  SYNCS.PHASECHK.TRANS64.TRYWAIT P3, [R12+URZ+0x2d830], R13 ;  /* 0x02d8300d0c0075a7 */ /* 0x000062000806017f */
[----:B------:R-:W-:Y:S05]  /*13960*/  @!P0 BRA `(.L_x_10898) ;  /* 0x0000000000048947 */ /* 0x000fea0003800000 */
[----:B------:R-:W-:Y:S01]  /*13970*/  BPT.TRAP 0x1 ;  /* 0x000000040000795c */ /* 0x000fe20000300000 */
.L_x_10898:
[----:B------:R-:W-:Y:S04]  /*13980*/  BSSY B0, `(.L_x_10896) ;  /* 0x0000004000007945 */ /* 0x000fe80003800000 */
[----:B-1----:R-:W-:Y:S05]  /*13990*/  @P3 BRA `(.L_x_10899) ;  /* 0x0000000000083947 */ /* 0x002fea0003800000 */
[----:B------:R-:W1:Y:S02]  /*139a0*/  SYNCS.PHASECHK.TRANS64.TRYWAIT P3, [R12+URZ+0x2d830], R13 ;  /* 0x02d8300d0c0075a7 */ /* 0x000e64000806017f */
[----:B-1----:R-:W-:Y:S05]  /*139b0*/  @!P3 BRA `(.L_x_10900) ;  /* 0x000001340074b947 */ /* 0x002fea0003800000 */
.L_x_10899:
[----:B------:R-:W-:Y:S05]  /*139c0*/  BSYNC B0 ;  /* 0x0000000000007941 */ /* 0x000fea0003800000 */
.L_x_10896:
        /* <DEDUP_REMOVED lines=61> */
.L_x_10902:
[----:B------:R-:W-:Y:S01]  /*13da0*/  SHF.L.U32 R12, R14, 0x1f, RZ ;  /* 0x0000001f0e0c7819 */ /* 0x000fe200000006ff */
[----:B------:R-:W-:-:S04]  /*13db0*/  IMAD R13, R10, 0x8, R2 ;  /* 0x000000080a0d7824 */ /* 0x000fc800078e0202 */
[----:B------:R0:W1:Y:S01]  /*13dc0*/  SYNCS.PHASECHK.TRANS64.TRYWAIT P2, [R13+URZ+0x2d850], R12 ;  /* 0x02d8500c0d0075a7 */ /* 0x000062000804017f */
[----:B------:R-:W-:Y:S05]  /*13dd0*/  @!P0 BRA `(.L_x_10903) ;  /* 0x0000000000048947 */ /* 0x000fea0003800000 */
[----:B------:R-:W-:Y:S01]  /*13de0*/  BPT.TRAP 0x1 ;  /* 0x000000040000795c */ /* 0x000fe20000300000 */
.L_x_10903:
[----:B-1----:R-:W-:Y:S05]  /*13df0*/  @P2 BRA `(.L_x_10901) ;  /* 0x0000000000082947 */ /* 0x002fea0003800000 */
[----:B------:R-:W1:Y:S02]  /*13e00*/  SYNCS.PHASECHK.TRANS64.TRYWAIT P2, [R13+URZ+0x2d850], R12 ;  /* 0x02d8500c0d0075a7 */ /* 0x000e64000804017f */
[----:B-1----:R-:W-:Y:S05]  /*13e10*/  @!P2 BRA `(.L_x_10904) ;  /* 0x000001300070a947 */ /* 0x002fea0003800000 */
.L_x_10901:
[----:B01----:R-:W-:Y:S01]  /*13e20*/  VIADD R12, R2, 0x400 ;  /* 0x00000400020c7836 */ /* 0x003fe20000000000 */
[----:B------:R-:W-:Y:S05]  /*13e30*/  WARPSYNC.ALL ;  /* 0x0000000000007948 */ /* 0x000fea0003800000 */
[----:B------:R-:W-:-:S04]  /*13e40*/  SHF.R.U32.HI R12, RZ, 0x4, R12 ;  /* 0x00000004ff0c7819 */ /* 0x000fc8000001160c */
[----:B------:R-:W-:-:S04]  /*13e50*/  LOP3.LUT R12, R12, 0x3fff, RZ, 0xc0, !PT ;  /* 0x00003fff0c0c7812 */ /* 0x000fc800078ec0ff */
[----:B------:R-:W-:-:S05]  /*13e60*/  LOP3.LUT R12, R12, 0x2000000, RZ, 0xfc, !PT ;  /* 0x020000000c0c7812 */ /* 0x000fca00078efcff */
[----:B------:R-:W-:Y:S02]  /*13e70*/  IMAD R12, R10, 0x600, R12 ;  /* 0x000006000a0c7824 */ /* 0x000fe400078e020c */
[----:B------:R-:W-:Y:S01]  /*13e80*/  FMUL.FTZ R20, R29, UR49 ;  /* 0x000000311d147c20 */ /* 0x000fe20008410000 */
[----:B------:R-:W-:Y:S02]  /*13e90*/  IMAD.MOV.U32 R13, RZ, RZ, -0x7fffffe0 ;  /* 0x80000020ff0d7424 */ /* 0x000fe400078e00ff */
[----:B------:R-:W-:Y:S01]  /*13ea0*/  FMUL.FTZ R21, R32, UR49 ;  /* 0x0000003120157c20 */ /* 0x000fe20008410000 */
[C---:B------:R-:W-:Y:S01]  /*13eb0*/  VIADD R14, R12.reuse, 0x40 ;  /* 0x000000400c0e7836 */ /* 0x040fe20000000000 */
[----:B------:R-:W-:Y:S01]  /*13ec0*/  R2UR UR10, R12 ;  /* 0x000000000c0a72ca */ /* 0x000fe200000e0000 */
[----:B------:R-:W-:Y:S01]  /*13ed0*/  IMAD.MOV.U32 R15, RZ, RZ, -0x7fffffe0 ;  /* 0x80000020ff0f7424 */ /* 0x000fe200078e00ff */
[C---:B------:R-:W-:Y:S01]  /*13ee0*/  R2UR UR11, R13.reuse ;  /* 0x000000000d0b72ca */ /* 0x040fe200000e0000 */
[----:B------:R-:W-:Y:S01]  /*13ef0*/  MUFU.TANH R20, R20 ;  /* 0x0000001400147308 */ /* 0x000fe20000002400 */
[----:B------:R-:W-:Y:S01]  /*13f00*/  R2UR UR14, R14 ;  /* 0x000000000e0e72ca */ /* 0x000fe200000e0000 */
[----:B------:R-:W-:Y:S01]  /*13f10*/  VIADD R14, R12, 0x80 ;  /* 0x000000800c0e7836 */ /* 0x000fe20000000000 */
[----:B------:R-:W-:Y:S01]  /*13f20*/  R2UR UR47, R13 ;  /* 0x000000000d2f72ca */ /* 0x000fe200000e0000 */
[----:B------:R-:W-:Y:S01]  /*13f30*/  FMUL.FTZ R13, R24, UR49 ;  /* 0x00000031180d7c20 */ /* 0x000fe20008410000 */
[----:B------:R-:W-:Y:S01]  /*13f40*/  R2UR UR15, R15 ;  /* 0x000000000f0f72ca */ /* 0x000fe200000e0000 */
[----:B------:R-:W-:Y:S01]  /*13f50*/  FMUL.FTZ R24, R33, UR49 ;  /* 0x0000003121187c20 */ /* 0x000fe20008410000 */
[----:B------:R-:W-:Y:S01]  /*13f60*/  R2UR UR18, R14 ;  /* 0x000000000e1272ca */ /* 0x000fe200000e0000 */
[----:B------:R-:W-:Y:S01]  /*13f70*/  VIADD R14, R12, 0xc0 ;  /* 0x000000c00c0e7836 */ /* 0x000fe20000000000 */
[C---:B------:R-:W-:Y:S01]  /*13f80*/  R2UR UR19, R15.reuse ;  /* 0x000000000f1372ca */ /* 0x040fe200000e0000 */
[----:B------:R-:W0:Y:S01]  /*13f90*/  MUFU.TANH R13, R13 ;  /* 0x0000000d000d7308 */ /* 0x000e220000002400 */
[C---:B------:R-:W-:Y:S01]  /*13fa0*/  R2UR UR23, R15.reuse ;  /* 0x000000000f1772ca */ /* 0x040fe200000e0000 */
[----:B------:R-:W-:Y:S01]  /*13fb0*/  FMUL.FTZ R29, R40, UR49 ;  /* 0x00000031281d7c20 */ /* 0x000fe20008410000 */
[----:B------:R-:W-:Y:S01]  /*13fc0*/  R2UR UR22, R14 ;  /* 0x000000000e1672ca */ /* 0x000fe200000e0000 */
[----:B------:R-:W-:Y:S01]  /*13fd0*/  VIADD R14, R12, 0x100 ;  /* 0x000001000c0e7836 */ /* 0x000fe20000000000 */
[----:B------:R-:W-:Y:S01]  /*13fe0*/  R2UR UR27, R15 ;  /* 0x000000000f1b72ca */ /* 0x000fe200000e0000 */
[----:B------:R-:W-:Y:S01]  /*13ff0*/  FMUL.FTZ R32, R41, UR49 ;  /* 0x0000003129207c20 */ /* 0x000fe20008410000 */
[C---:B------:R-:W-:Y:S01]  /*14000*/  R2UR UR31, R15.reuse ;  /* 0x000000000f1f72ca */ /* 0x040fe200000e0000 */
[----:B------:R-:W-:Y:S01]  /*14010*/  MUFU.TANH R21, R21 ;  /* 0x0000001500157308 */ /* 0x000fe20000002400 */
[----:B------:R-:W-:Y:S01]  /*14020*/  R2UR UR26, R14 ;  /* 0x000000000e1a72ca */ /* 0x000fe200000e0000 */
[----:B------:R-:W-:Y:S01]  /*14030*/  VIADD R14, R12, 0x140 ;  /* 0x000001400c0e7836 */ /* 0x000fe20000000000 */
[----:B------:R-:W-:Y:S01]  /*14040*/  R2UR UR35, R15 ;  /* 0x000000000f2372ca */ /* 0x000fe200000e0000 */
[----:B------:R-:W-:Y:S01]  /*14050*/  FMUL.FTZ R15, R28, UR49 ;  /* 0x000000311c0f7c20 */ /* 0x000fe20008410000 */
[----:B------:R-:W-:Y:S01]  /*14060*/  FMUL.FTZ R28, R37, UR49 ;  /* 0x00000031251c7c20 */ /* 0x000fe20008410000 */
[----:B------:R-:W-:Y:S01]  /*14070*/  FMUL.FTZ R33, R44, UR49 ;  /* 0x000000312c217c20 */ /* 0x000fe20008410000 */
[----:B------:R-:W-:Y:S01]  /*14080*/  R2UR UR30, R14 ;  /* 0x000000000e1e72ca */ /* 0x000fe200000e0000 */
[C---:B------:R-:W-:Y:S01]  /*14090*/  VIADD R14, R12.reuse, 0x180 ;  /* 0x000001800c0e7836 */ /* 0x040fe20000000000 */
[----:B------:R-:W-:Y:S01]  /*140a0*/  MUFU.TANH R24, R24 ;  /* 0x0000001800187308 */ /* 0x000fe20000002400 */
[----:B------:R-:W-:-:S02]  /*140b0*/  VIADD R12, R12, 0x1c0 ;  /* 0x000001c00c0c7836 */ /* 0x000fc40000000000 */
[----:B------:R-:W-:Y:S01]  /*140c0*/  FMUL.FTZ R37, R48, UR49 ;  /* 0x0000003130257c20 */ /* 0x000fe20008410000 */
[----:B------:R-:W-:Y:S01]  /*140d0*/  FMUL.FTZ R40, R49, UR49 ;  /* 0x0000003131287c20 */ /* 0x000fe20008410000 */
[----:B------:R-:W-:Y:S01]  /*140e0*/  R2UR UR34, R14 ;  /* 0x000000000e2272ca */ /* 0x000fe200000e0000 */
[----:B------:R-:W-:Y:S01]  /*140f0*/  FMUL.FTZ R14, R25, UR49 ;  /* 0x00000031190e7c20 */ /* 0x000fe20008410000 */
[----:B------:R-:W-:Y:S01]  /*14100*/  R2UR UR46, R12 ;  /* 0x000000000c2e72ca */ /* 0x000fe200000e0000 */
        /* <DEDUP_REMOVED lines=29> */
[----:B------:R-:W-:Y:S01]  /*142e0*/  UMOV UR39, UR6 ;  /* 0x0000000600277c82 */ /* 0x000fe20008000000 */
[----:B------:R-:W-:Y:S01]  /*142f0*/  FMNMX.FTZ R12, R15, R12, !PT ;  /* 0x0000000c0f0c7209 */ /* 0x000fe20007810000 */
[----:B------:R-:W-:Y:S01]  /*14300*/  FMUL.FTZ R144, R31, UR49 ;  /* 0x000000311f907c20 */ /* 0x000fe20008410000 */
[----:B------:R-:W-:Y:S01]  /*14310*/  FMUL.FTZ R84, R27, UR49 ;  /* 0x000000311b547c20 */ /* 0x000fe20008410000 */
[----:B------:R-:W0:Y:S01]  /*14320*/  MUFU.TANH R29, R29 ;  /* 0x0000001d001d7308 */ /* 0x000e220000002400 */
[----:B------:R-:W-:Y:S01]  /*14330*/  FMNMX.FTZ R12, R20, R12, !PT ;  /* 0x0000000c140c7209 */ /* 0x000fe20007810000 */
[----:B------:R-:W-:Y:S01]  /*14340*/  FMUL.FTZ R85, R30, UR49 ;  /* 0x000000311e557c20 */ /* 0x000fe20008410000 */
[----:B------:R-:W-:Y:S01]  /*14350*/  FMUL.FTZ R81, R35, UR49 ;  /* 0x0000003123517c20 */ /* 0x000fe20008410000 */
[----:B------:R-:W-:Y:S01]  /*14360*/  FMUL.FTZ R143, R38, UR49 ;  /* 0x00000031268f7c20 */ /* 0x000fe20008410000 */
[----:B------:R-:W-:Y:S01]  /*14370*/  FMNMX.FTZ R12, R21, R12, !PT ;  /* 0x0000000c150c7209 */ /* 0x000fe20007810000 */
[----:B------:R-:W-:Y:S01]  /*14380*/  FMUL.FTZ R39, R39, UR49 ;  /* 0x0000003127277c20 */ /* 0x000fe20008410000 */
[----:B------:R-:W-:Y:S01]  /*14390*/  FMUL.FTZ R38, R42, UR49 ;  /* 0x000000312a267c20 */ /* 0x000fe20008410000 */
[----:B------:R-:W3:Y:S01]  /*143a0*/  MUFU.TANH R32, R32 ;  /* 0x0000002000207308 */ /* 0x000ee20000002400 */
[----:B------:R-:W-:Y:S01]  /*143b0*/  FMNMX.FTZ R12, R24, R12, !PT ;  /* 0x0000000c180c7209 */ /* 0x000fe20007810000 */
[----:B------:R-:W-:Y:S01]  /*143c0*/  FMUL.FTZ R35, R43, UR49 ;  /* 0x000000312b237c20 */ /* 0x000fe20008410000 */
[----:B------:R-:W-:Y:S01]  /*143d0*/  FMUL.FTZ R42, R46, UR49 ;  /* 0x000000312e2a7c20 */ /* 0x000fe20008410000 */
[----:B------:R-:W-:Y:S01]  /*143e0*/  FMUL.FTZ R27, R47, UR49 ;  /* 0x000000312f1b7c20 */ /* 0x000fe20008410000 */
[----:B-1----:R-:W-:Y:S01]  /*143f0*/  FMNMX.FTZ R12, R25, R12, !PT ;  /* 0x0000000c190c7209 */ /* 0x002fe20007810000 */
[----:B------:R-:W-:Y:S01]  /*14400*/  FMUL.FTZ R46, R51, UR49 ;  /* 0x00000031332e7c20 */ /* 0x000fe20008410000 */
[----:B------:R-:W-:Y:S01]  /*14410*/  FMUL.FTZ R47, R54, UR49 ;  /* 0x00000031362f7c20 */ /* 0x000fe20008410000 */
[----:B------:R-:W1:Y:S01]  /*14420*/  MUFU.TANH R33, R33 ;  /* 0x0000002100217308 */ /* 0x000e620000002400 */
[----:B--2---:R-:W-:Y:S01]  /*14430*/  FMNMX.FTZ R12, R28, R12, !PT ;  /* 0x0000000c1c0c7209 */ /* 0x004fe20007810000 */
[----:B------:R-:W-:Y:S01]  /*14440*/  FMUL.FTZ R51, R58, UR49 ;  /* 0x000000313a337c20 */ /* 0x000fe20008410000 */
[----:B------:R-:W-:Y:S01]  /*14450*/  FMUL.FTZ R54, R59, UR49 ;  /* 0x000000313b367c20 */ /* 0x000fe20008410000 */
[----:B------:R-:W-:Y:S01]  /*14460*/  FMUL.FTZ R58, R63, UR49 ;  /* 0x000000313f3a7c20 */ /* 0x000fe20008410000 */
[----:B0-----:R-:W-:Y:S01]  /*14470*/  FMNMX.FTZ R12, R29, R12, !PT ;  /* 0x0000000c1d0c7209 */ /* 0x001fe20007810000 */
[----:B------:R-:W-:Y:S01]  /*14480*/  FMUL.FTZ R59, R66, UR49 ;  /* 0x00000031423b7c20 */ /* 0x000fe20008410000 */
[----:B------:R-:W-:Y:S01]  /*14490*/  FMUL.FTZ R63, R70, UR49 ;  /* 0x00000031463f7c20 */ /* 0x000fe20008410000 */
[----:B------:R-:W0:Y:S01]  /*144a0*/  MUFU.TANH R36, R36 ;  /* 0x0000002400247308 */ /* 0x000e220000002400 */
        /* <DEDUP_REMOVED lines=47> */
[----:B------:R-:W-:Y:S01]  /*147a0*/  MUFU.TANH R145, R145 ;  /* 0x0000009100917308 */ /* 0x000fe20000002400 */
[----:B--2---:R-:W-:-:S07]  /*147b0*/  FMNMX.FTZ R12, R73, R12, !PT ;  /* 0x0000000c490c7209 */ /* 0x004fce0007810000 */
[----:B------:R-:W-:Y:S01]  /*147c0*/  MUFU.TANH R84, R84 ;  /* 0x0000005400547308 */ /* 0x000fe20000002400 */
[----:B-1----:R-:W-:-:S05]  /*147d0*/  FMNMX.FTZ R12, R76, R12, !PT ;  /* 0x0000000c4c0c7209 */ /* 0x002fca0007810000 */
[----:B------:R-:W0:Y:S02]  /*147e0*/  SHFL.BFLY PT, R26, R12, 0x2, 0x1f ;  /* 0x0c401f000c1a7f89 */ /* 0x000e2400000e0000 */
[----:B------:R-:W-:Y:S08]  /*147f0*/  MUFU.TANH R85, R85 ;  /* 0x0000005500557308 */ /* 0x000ff00000002400 */
        /* <DEDUP_REMOVED lines=11> */
[----:B------:R0:W-:Y:S02]  /*148b0*/  MUFU.TANH R11, R50 ;  /* 0x00000032000b7308 */ /* 0x0001e40000002400 */
[----:B------:R-:W-:Y:S01]  /*148c0*/  FMUL.FTZ R34, R34, UR39 ;  /* 0x0000002722227c20 */ /* 0x000fe20008410000 */
[--C-:B------:R-:W-:Y:S01]  /*148d0*/  FFMA.FTZ R13, R13, UR39, -R26.reuse ;  /* 0x000000270d0d7c23 */ /* 0x100fe2000801081a */
[--C-:B------:R-:W-:Y:S01]  /*148e0*/  FFMA.FTZ R31, R14, UR39, -R26.reuse ;  /* 0x000000270e1f7c23 */ /* 0x100fe2000801081a */
[--C-:B------:R-:W-:Y:S01]  /*148f0*/  FFMA.FTZ R14, R24, UR39, -R26.reuse ;  /* 0x00000027180e7c23 */ /* 0x100fe2000801081a */
[--C-:B------:R-:W-:Y:S01]  /*14900*/  FFMA.FTZ R30, R15, UR39, -R26.reuse ;  /* 0x000000270f1e7c23 */ /* 0x100fe2000801081a */
[--C-:B------:R-:W-:Y:S01]  /*14910*/  FFMA.FTZ R20, R20, UR39, -R26.reuse ;  /* 0x0000002714147c23 */ /* 0x100fe2000801081a */
[----:B------:R-:W-:Y:S01]  /*14920*/  MUFU.EX2 R34, R34 ;  /* 0x0000002200227308 */ /* 0x000fe20000000800 */
[----:B0-----:R-:W-:Y:S01]  /*14930*/  FMUL.FTZ R50, R55, UR49 ;  /* 0x0000003137327c20 */ /* 0x001fe20008410000 */
[----:B------:R-:W-:Y:S01]  /*14940*/  FMUL.FTZ R55, R62, UR49 ;  /* 0x000000313e377c20 */ /* 0x000fe20008410000 */
[----:B------:R-:W-:Y:S01]  /*14950*/  FMUL.FTZ R62, R67, UR49 ;  /* 0x00000031433e7c20 */ /* 0x000fe20008410000 */
[----:B------:R-:W-:Y:S01]  /*14960*/  FMUL.FTZ R67, R74, UR49 ;  /* 0x000000314a437c20 */ /* 0x000fe20008410000 */
[----:B------:R-:W-:Y:S01]  /*14970*/  FMUL.FTZ R74, R79, UR49 ;  /* 0x000000314f4a7c20 */ /* 0x000fe20008410000 */
[----:B------:R-:W-:Y:S01]  /*14980*/  FMUL.FTZ R79, R87, UR49 ;  /* 0x00000031574f7c20 */ /* 0x000fe20008410000 */
[--C-:B------:R-:W-:Y:S01]  /*14990*/  FFMA.FTZ R21, R21, UR39, -R26.reuse ;  /* 0x0000002715157c23 */ /* 0x100fe2000801081a */
[----:B------:R-:W2:Y:S01]  /*149a0*/  LDL R87, [R1+0x3c] ;  /* 0x00003c0001577983 */ /* 0x000ea20000100800 */
        /* <DEDUP_REMOVED lines=16> */
[----:B------:R-:W3:Y:S01]  /*14ab0*/  MUFU.TANH R35, R35 ;  /* 0x0000002300237308 */ /* 0x000ee20000002400 */
[----:B0-----:R-:W-:Y:S01]  /*14ac0*/  FFMA.FTZ R4, R34, R4, R13 ;  /* 0x0000000422047223 */ /* 0x001fe2000001000d */
[--C-:B------:R-:W-:Y:S01]  /*14ad0*/  FFMA.FTZ R53, R53, UR39, -R26.reuse ;  /* 0x0000002735357c23 */ /* 0x100fe2000801081a */
[--C-:B------:R-:W-:Y:S01]  /*14ae0*/  FFMA.FTZ R56, R56, UR39, -R26.reuse ;  /* 0x0000002738387c23 */ /* 0x100fe2000801081a */
[--C-:B------:R-:W-:Y:S01]  /*14af0*/  FFMA.FTZ R57, R57, UR39, -R26.reuse ;  /* 0x0000002739397c23 */ /* 0x100fe2000801081a */
[--C-:B------:R-:W-:Y:S01]  /*14b00*/  FFMA.FTZ R60, R60, UR39, -R26.reuse ;  /* 0x000000273c3c7c23 */ /* 0x100fe2000801081a */
[--C-:B------:R-:W-:Y:S01]  /*14b10*/  FFMA.FTZ R61, R61, UR39, -R26.reuse ;  /* 0x000000273d3d7c23 */ /* 0x100fe2000801081a */
[----:B------:R-:W-:Y:S01]  /*14b20*/  FFMA.FTZ R64, R64, UR39, -R26 ;  /* 0x0000002740407c23 */ /* 0x000fe2000801081a */
[----:B------:R-:W0:Y:S01]  /*14b30*/  MUFU.TANH R42, R42 ;  /* 0x0000002a002a7308 */ /* 0x000e220000002400 */
[C---:B-1----:R-:W-:Y:S01]  /*14b40*/  FADD.FTZ R4, R24.reuse, R4 ;  /* 0x0000000418047221 */ /* 0x042fe20000010000 */
[----:B------:R-:W-:Y:S01]  /*14b50*/  F2FP.F16.F32.PACK_AB R24, R24, R13 ;  /* 0x0000000d1818723e */ /* 0x000fe200000000ff */
[--C-:B------:R-:W-:Y:S01]  /*14b60*/  FFMA.FTZ R65, R65, UR39, -R26.reuse ;  /* 0x0000002741417c23 */ /* 0x100fe2000801081a */
[----:B------:R-:W-:Y:S01]  /*14b70*/  FMNMX.FTZ R13, R145, R5, !PT ;  /* 0x00000005910d7209 */ /* 0x000fe20007810000 */
[--C-:B------:R-:W-:Y:S01]  /*14b80*/  FFMA.FTZ R68, R68, UR39, -R26.reuse ;  /* 0x0000002744447c23 */ /* 0x100fe2000801081a */
[--C-:B------:R-:W-:Y:S01]  /*14b90*/  FFMA.FTZ R69, R69, UR39, -R26.reuse ;  /* 0x0000002745457c23 */ /* 0x100fe2000801081a */
[--C-:B------:R-:W-:Y:S01]  /*14ba0*/  FFMA.FTZ R72, R72, UR39, -R26.reuse ;  /* 0x0000002748487c23 */ /* 0x100fe2000801081a */
[----:B------:R-:W-:Y:S01]  /*14bb0*/  FMNMX.FTZ R13, R84, R13, !PT ;  /* 0x0000000d540d7209 */ /* 0x000fe20007810000 */
[----:B------:R-:W1:Y:S01]  /*14bc0*/  MUFU.TANH R27, R27 ;  /* 0x0000001b001b7308 */ /* 0x000e620000002400 */
[--C-:B------:R-:W-:Y:S01]  /*14bd0*/  FFMA.FTZ R73, R73, UR39, -R26.reuse ;  /* 0x0000002749497c23 */ /* 0x100fe2000801081a */
[----:B------:R-:W-:Y:S01]  /*14be0*/  FFMA.FTZ R76, R76, UR39, -R26 ;  /* 0x000000274c4c7c23 */ /* 0x000fe2000801081a */
[----:B------:R-:W-:-:S04]  /*14bf0*/  FMNMX.FTZ R13, R85, R13, !PT ;  /* 0x0000000d550d7209 */ /* 0x000fc80007810000 */
[----:B------:R-:W-:Y:S01]  /*14c00*/  FMNMX.FTZ R13, R144, R13, !PT ;  /* 0x0000000d900d7209 */ /* 0x000fe20007810000 */
[----:B------:R-:W4:Y:S03]  /*14c10*/  MUFU.TANH R46, R46 ;  /* 0x0000002e002e7308 */ /* 0x000f260000002400 */
[----:B------:R-:W-:-:S04]  /*14c20*/  FMNMX.FTZ R13, R80, R13, !PT ;  /* 0x0000000d500d7209 */ /* 0x000fc80007810000 */
[----:B------:R-:W-:Y:S01]  /*14c30*/  FMNMX.FTZ R13, R81, R13, !PT ;  /* 0x0000000d510d7209 */ /* 0x000fe20007810000 */
[----:B------:R-:W5:Y:S03]  /*14c40*/  MUFU.TANH R47, R47 ;  /* 0x0000002f002f7308 */ /* 0x000f660000002400 */
[----:B------:R-:W-:-:S04]  /*14c50*/  FMNMX.FTZ R13, R143, R13, !PT ;  /* 0x0000000d8f0d7209 */ /* 0x000fc80007810000 */
[----:B------:R-:W-:Y:S01]  /*14c60*/  FMNMX.FTZ R13, R39, R13, !PT ;  /* 0x0000000d270d7209 */ /* 0x000fe20007810000 */
[----:B------:R-:W5:Y:S03]  /*14c70*/  MUFU.TANH R50, R50 ;  /* 0x0000003200327308 */ /* 0x000f660000002400 */
[----:B------:R-:W-:-:S04]  /*14c80*/  FMNMX.FTZ R13, R38, R13, !PT ;  /* 0x0000000d260d7209 */ /* 0x000fc80007810000 */
[----:B---3--:R-:W-:Y:S01]  /*14c90*/  FMNMX.FTZ R13, R35, R13, !PT ;  /* 0x0000000d230d7209 */ /* 0x008fe20007810000 */
[----:B------:R-:W3:Y:S03]  /*14ca0*/  MUFU.TANH R51, R51 ;  /* 0x0000003300337308 */ /* 0x000ee60000002400 */
[----:B0-----:R-:W-:-:S04]  /*14cb0*/  FMNMX.FTZ R13, R42, R13, !PT ;  /* 0x0000000d2a0d7209 */ /* 0x001fc80007810000 */
[----:B-1----:R-:W-:Y:S01]  /*14cc0*/  FMNMX.FTZ R13, R27, R13, !PT ;  /* 0x0000000d1b0d7209 */ /* 0x002fe20007810000 */
[----:B------:R-:W0:Y:S03]  /*14cd0*/  MUFU.TANH R54, R54 ;  /* 0x0000003600367308 */ /* 0x000e260000002400 */
[----:B------:R-:W-:-:S04]  /*14ce0*/  FMNMX.FTZ R13, R11, R13, !PT ;  /* 0x0000000d0b0d7209 */ /* 0x000fc80007810000 */
[----:B----4-:R-:W-:Y:S01]  /*14cf0*/  FMNMX.FTZ R13, R46, R13, !PT ;  /* 0x0000000d2e0d7209 */ /* 0x010fe20007810000 */
[----:B------:R-:W1:Y:S03]  /*14d00*/  MUFU.TANH R55, R55 ;  /* 0x0000003700377308 */ /* 0x000e660000002400 */
[----:B-----5:R-:W-:-:S04]  /*14d10*/  FMNMX.FTZ R13, R47, R13, !PT ;  /* 0x0000000d2f0d7209 */ /* 0x020fc80007810000 */
[----:B------:R-:W-:Y:S01]  /*14d20*/  FMNMX.FTZ R13, R50, R13, !PT ;  /* 0x0000000d320d7209 */ /* 0x000fe20007810000 */
[----:B------:R-:W4:Y:S03]  /*14d30*/  MUFU.TANH R58, R58 ;  /* 0x0000003a003a7308 */ /* 0x000f260000002400 */
[----:B---3--:R-:W-:-:S04]  /*14d40*/  FMNMX.FTZ R13, R51, R13, !PT ;  /* 0x0000000d330d7209 */ /* 0x008fc80007810000 */
[----:B0-----:R-:W-:Y:S01]  /*14d50*/  FMNMX.FTZ R13, R54, R13, !PT ;  /* 0x0000000d360d7209 */ /* 0x001fe20007810000 */
[----:B------:R-:W0:Y:S03]  /*14d60*/  MUFU.TANH R59, R59 ;  /* 0x0000003b003b7308 */ /* 0x000e260000002400 */
[----:B-1----:R-:W-:-:S05]  /*14d70*/  FMNMX.FTZ R13, R55, R13, !PT ;  /* 0x0000000d370d7209 */ /* 0x002fca0007810000 */
[----:B------:R-:W1:Y:S01]  /*14d80*/  MUFU.TANH R62, R62 ;  /* 0x0000003e003e7308 */ /* 0x000e620000002400 */
[----:B----4-:R-:W-:-:S07]  /*14d90*/  FMNMX.FTZ R13, R58, R13, !PT ;  /* 0x0000000d3a0d7209 */ /* 0x010fce0007810000 */
[----:B------:R-:W3:Y:S01]  /*14da0*/  MUFU.TANH R63, R63 ;  /* 0x0000003f003f7308 */ /* 0x000ee20000002400 */
[----:B0-----:R-:W-:-:S07]  /*14db0*/  FMNMX.FTZ R13, R59, R13, !PT ;  /* 0x0000000d3b0d7209 */ /* 0x001fce0007810000 */
[----:B------:R-:W0:Y:S01]  /*14dc0*/  MUFU.TANH R66, R66 ;  /* 0x0000004200427308 */ /* 0x000e220000002400 */
[----:B-1----:R-:W-:-:S07]  /*14dd0*/  FMNMX.FTZ R13, R62, R13, !PT ;  /* 0x0000000d3e0d7209 */ /* 0x002fce0007810000 */
[----:B------:R-:W1:Y:S01]  /*14de0*/  MUFU.TANH R67, R67 ;  /* 0x0000004300437308 */ /* 0x000e620000002400 */
[----:B---3--:R-:W-:-:S07]  /*14df0*/  FMNMX.FTZ R13, R63, R13, !PT ;  /* 0x0000000d3f0d7209 */ /* 0x008fce0007810000 */
        /* <DEDUP_REMOVED lines=12> */
[----:B------:R-:W3:Y:S08]  /*14ec0*/  MUFU.EX2 R26, R30 ;  /* 0x0000001e001a7308 */ /* 0x000ef00000000800 */
[----:B------:R-:W4:Y:S01]  /*14ed0*/  MUFU.TANH R79, R79 ;  /* 0x0000004f004f7308 */ /* 0x000f220000002400 */
[----:B0-----:R-:W-:-:S07]  /*14ee0*/  FMNMX.FTZ R13, R77, R13, !PT ;  /* 0x0000000d4d0d7209 */ /* 0x001fce0007810000 */
[----:B------:R-:W0:Y:S01]  /*14ef0*/  MUFU.EX2 R20, R20 ;  /* 0x0000001400147308 */ /* 0x000e220000000800 */
[----:B-1----:R-:W-:Y:S01]  /*14f00*/  FMNMX.FTZ R13, R78, R13, !PT ;  /* 0x0000000d4e0d7209 */ /* 0x002fe20007810000 */
[----:B---3--:R-:W-:-:S03]  /*14f10*/  FADD.FTZ R4, R26, R4 ;  /* 0x000000041a047221 */ /* 0x008fc60000010000 */
[----:B----4-:R-:W-:Y:S01]  /*14f20*/  FMNMX.FTZ R13, R79, R13, !PT ;  /* 0x0000000d4f0d7209 */ /* 0x010fe20007810000 */
[C---:B0-----:R-:W-:Y:S01]  /*14f30*/  FADD.FTZ R4, R20.reuse, R4 ;  /* 0x0000000414047221 */ /* 0x041fe20000010000 */
[----:B------:R-:W-:-:S03]  /*14f40*/  F2FP.F16.F32.PACK_AB R26, R20, R26 ;  /* 0x0000001a141a723e */ /* 0x000fc600000000ff */
[----:B------:R-:W0:Y:S02]  /*14f50*/  SHFL.BFLY PT, R20, R13, 0x2, 0x1f ;  /* 0x0c401f000d147f89 */ /* 0x000e2400000e0000 */
[----:B0-----:R-:W-:-:S05]  /*14f60*/  FMNMX.FTZ R13, R13, R20, !PT ;  /* 0x000000140d0d7209 */ /* 0x001fca0007810000 */
[----:B------:R-:W0:Y:S01]  /*14f70*/  SHFL.BFLY PT, R20, R13, 0x1, 0x1f ;  /* 0x0c201f000d147f89 */ /* 0x000e2200000e0000 */
[----:B------:R-:W-:-:S05]  /*14f80*/  IMAD.MOV.U32 R31, RZ, RZ, 0x40000040 ;  /* 0x40000040ff1f7424 */ /* 0x000fca00078e00ff */
[----:B------:R-:W-:Y:S02]  /*14f90*/  R2UR UR9, R31 ;  /* 0x000000001f0972ca */ /* 0x000fe400000e0000 */
[----:B0-----:R-:W-:-:S05]  /*14fa0*/  FMNMX.FTZ R13, R13, R20, !PT ;  /* 0x000000140d0d7209 */ /* 0x001fca0007810000 */
[----:B------:R-:W-:-:S04]  /*14fb0*/  FMUL.FTZ R30, R13, UR39 ;  /* 0x000000270d1e7c20 */ /* 0x000fc80008410000 */
        /* <DEDUP_REMOVED lines=32> */
[----:B--2---:R-:W-:-:S04]  /*151c0*/  LOP3.LUT R30, R87, 0x10000, RZ, 0xfc, !PT ;  /* 0x00010000571e7812 */ /* 0x004fc800078efcff */
[----:B------:R-:W-:Y:S01]  /*151d0*/  R2UR UR8, R30 ;  /* 0x000000001e0872ca */ /* 0x000fe200000e0000 */
[----:B------:R-:W-:-:S12]  /*151e0*/  WARPGROUP.ARRIVE ;  /* 0x00000000000079c5 */ /* 0x000fd80000000000 */
[----:B------:R-:W-:Y:S01]  /*151f0*/  HGMMA.64x96x16.F32 R88, gdesc[UR8].tnspB, R88, gsb0 ;  /* 0x41600000085879f0 */ /* 0x000fe20008000858 */
[----:B------:R-:W-:Y:S02]  /*15200*/  VIADD R38, R30, 0x2 ;  /* 0x000000021e267836 */ /* 0x000fe40000000000 */
[----:B------:R-:W-:-:S03]  /*15210*/  IMAD.MOV.U32 R39, RZ, RZ, 0x40000040 ;  /* 0x40000040ff277424 */ /* 0x000fc600078e00ff */
[----:B------:R-:W-:Y:S02]  /*15220*/  R2UR UR12, R38 ;  /* 0x00000000260c72ca */ /* 0x000fe400000e0000 */
[----:B------:R-:W-:Y:S01]  /*15230*/  R2UR UR13, R39 ;  /* 0x00000000270d72ca */ /* 0x000fe200000e0000 */
[----:B------:R-:W-:Y:S02]  /*15240*/  VIADD R38, R30, 0x4 ;  /* 0x000000041e267836 */ /* 0x000fe40000000000 */
[----:B------:R-:W-:Y:S01]  /*15250*/  IMAD.MOV.U32 R39, RZ, RZ, 0x40000040 ;  /* 0x40000040ff277424 */ /* 0x000fe200078e00ff */
[----:B------:R-:W-:Y:S02]  /*15260*/  WARPGROUP.DEPBAR.LE gsb0, 0x0 ;  /* 0x00008000000079c5 */ /* 0x000fe40000010000 */
[----:B------:R-:W-:-:S07]  /*15270*/  WARPGROUP.ARRIVE ;  /* 0x00000000000079c5 */ /* 0x000fce0000000000 */
[----:B------:R-:W-:Y:S01]  /*15280*/  HGMMA.64x96x16.F32 R88, gdesc[UR12].tnspB, R88, gsb0 ;  /* 0x416000000c5879f0 */ /* 0x000fe20008000858 */
[----:B------:R-:W-:Y:S02]  /*15290*/  R2UR UR16, R38 ;  /* 0x00000000261072ca */ /* 0x000fe400000e0000 */
[----:B------:R-:W-:Y:S01]  /*152a0*/  R2UR UR17, R39 ;  /* 0x00000000271172ca */ /* 0x000fe200000e0000 */
[----:B------:R-:W-:Y:S02]  /*152b0*/  VIADD R38, R30, 0x6 ;  /* 0x000000061e267836 */ /* 0x000fe40000000000 */
[----:B------:R-:W-:-:S03]  /*152c0*/  IMAD.MOV.U32 R39, RZ, RZ, 0x40000040 ;  /* 0x40000040ff277424 */ /* 0x000fc600078e00ff */
[----:B------:R-:W-:Y:S01]  /*152d0*/  R2UR UR20, R38 ;  /* 0x00000000261472ca */ /* 0x000fe200000e0000 */
[----:B------:R-:W-:Y:S02]  /*152e0*/  WARPGROUP.DEPBAR.LE gsb0, 0x0 ;  /* 0x00008000000079c5 */ /* 0x000fe40000010000 */
[----:B------:R-:W-:-:S06]  /*152f0*/  WARPGROUP.ARRIVE ;  /* 0x00000000000079c5 */ /* 0x000fcc0000000000 */
[----:B------:R-:W-:Y:S01]  /*15300*/  HGMMA.64x96x16.F32 R88, gdesc[UR16].tnspB, R88, gsb0 ;  /* 0x41600000105879f0 */ /* 0x000fe20008000858 */
[----:B------:R-:W-:Y:S01]  /*15310*/  R2UR UR21, R39 ;  /* 0x00000000271572ca */ /* 0x000fe200000e0000 */
[----:B------:R-:W-:Y:S02]  /*15320*/  VIADD R38, R30, 0x600 ;  /* 0x000006001e267836 */ /* 0x000fe40000000000 */
[----:B------:R-:W-:-:S03]  /*15330*/  IMAD.MOV.U32 R39, RZ, RZ, 0x40000040 ;  /* 0x40000040ff277424 */ /* 0x000fc600078e00ff */
[----:B------:R-:W-:Y:S02]  /*15340*/  R2UR UR24, R38 ;  /* 0x00000000261872ca */ /* 0x000fe400000e0000 */
[----:B------:R-:W-:Y:S01]  /*15350*/  R2UR UR25, R39 ;  /* 0x00000000271972ca */ /* 0x000fe200000e0000 */
[----:B------:R-:W-:Y:S02]  /*15360*/  WARPGROUP.DEPBAR.LE gsb0, 0x0 ;  /* 0x00008000000079c5 */ /* 0x000fe40000010000 */
[----:B------:R-:W-:-:S06]  /*15370*/  WARPGROUP.ARRIVE ;  /* 0x00000000000079c5 */ /* 0x000fcc0000000000 */
[----:B------:R-:W-:Y:S01]  /*15380*/  HGMMA.64x96x16.F32 R88, gdesc[UR20].tnspB, R88, gsb0 ;  /* 0x41600000145879f0 */ /* 0x000fe20008000858 */
        /* <DEDUP_REMOVED lines=18> */
[----:B------:R-:W2:Y:S01]  /*154b0*/  LDL R30, [R1+0x20] ;  /* 0x00002000011e7983 */ /* 0x000ea20000100800 */
[----:B------:R-:W-:Y:S02]  /*154c0*/  WARPGROUP.DEPBAR.LE gsb0, 0x0 ;  /* 0x00008000000079c5 */ /* 0x000fe40000010000 */
[----:B------:R-:W-:-:S06]  /*154d0*/  WARPGROUP.ARRIVE ;  /* 0x00000000000079c5 */ /* 0x000fcc0000000000 */
[----:B------:R-:W-:Y:S03]  /*154e0*/  HGMMA.64x96x16.F32 R88, gdesc[UR32].tnspB, R88, gsb0 ;  /* 0x41600000205879f0 */ /* 0x000fe60008000858 */
[----:B------:R-:W0:Y:S01]  /*154f0*/  S2R R87, SR_TID.X ;  /* 0x0000000000577919 */ /* 0x000e220000002100 */
[----:B------:R-:W-:-:S04]  /*15500*/  FADD.FTZ R5, -R13, R5 ;  /* 0x000000050d057221 */ /* 0x000fc80000010100 */
[----:B------:R-:W-:Y:S01]  /*15510*/  FMUL.FTZ R5, R5, UR39 ;  /* 0x0000002705057c20 */ /* 0x000fe20008410000 */
[----:B------:R-:W-:Y:S02]  /*15520*/  WARPGROUP.DEPBAR.LE gsb0, 0x0 ;  /* 0x00008000000079c5 */ /* 0x000fe40000010000 */
[----:B------:R-:W-:-:S06]  /*15530*/  WARPGROUP.ARRIVE ;  /* 0x00000000000079c5 */ /* 0x000fcc0000000000 */
[----:B------:R-:W-:Y:S01]  /*15540*/  HGMMA.64x96x16.F32 R88, gdesc[UR44].tnspB, R88, gsb0 ;  /* 0x416000002c5879f0 */ /* 0x000fe20008000858 */
[----:B0-----:R-:W-:Y:S02]  /*15550*/  SHF.R.U32.HI R27, RZ, 0x7, R87 ;  /* 0x00000007ff1b7819 */ /* 0x001fe40000011657 */
[----:B------:R-:W-:-:S03]  /*15560*/  ISETP.GE.U32.AND P2, PT, R87, 0x180, PT ;  /* 0x000001805700780c */ /* 0x000fc60003f46070 */
[----:B------:R-:W-:Y:S01]  /*15570*/  VIADD R27, R27, 0x9 ;  /* 0x000000091b1b7836 */ /* 0x000fe20000000000 */
[----:B------:R-:W-:Y:S04]  /*15580*/  MUFU.EX2 R5, R5 ;  /* 0x0000000500057308 */ /* 0x000fe80000000800 */
[----:B------:R-:W-:-:S04]  /*15590*/  SEL R27, R27, 0x9, !P2 ;  /* 0x000000091b1b7807 */ /* 0x000fc80005000000 */
[----:B------:R-:W0:Y:S08]  /*155a0*/  MUFU.EX2 R25, R25 ;  /* 0x0000001900197308 */ /* 0x000e300000000800 */
[----:B------:R-:W1:Y:S08]  /*155b0*/  MUFU.EX2 R84, R84 ;  /* 0x0000005400547308 */ /* 0x000e700000000800 */
[----:B------:R-:W-:Y:S08]  /*155c0*/  MUFU.EX2 R85, R85 ;  /* 0x0000005500557308 */ /* 0x000ff00000000800 */
[----:B------:R-:W-:Y:S01]  /*155d0*/  MUFU.EX2 R86, R86 ;  /* 0x0000005600567308 */ /* 0x000fe20000000800 */
[----:B------:R-:W-:-:S07]  /*155e0*/  @!P1 IMAD R10, R10, 0x8, R2 ;  /* 0x000000080a0a9824 */ /* 0x000fce00078e0202 */
[----:B------:R-:W3:Y:S01]  /*155f0*/  MUFU.EX2 R21, R21 ;  /* 0x0000001500157308 */ /* 0x000ee20000000800 */
[----:B------:R-:W-:-:S07]  /*15600*/  @!P1 VIADD R10, R10, 0x2d860 ;  /* 0x0002d8600a0a9836 */ /* 0x000fce0000000000 */
[----:B------:R-:W4:Y:S01]  /*15610*/  MUFU.EX2 R14, R14 ;  /* 0x0000000e000e7308 */ /* 0x000f220000000800 */
[----:B0-----:R-:W-:Y:S01]  /*15620*/  FFMA.FTZ R3, R5, R3, R25 ;  /* 0x0000000305037223 */ /* 0x001fe20000010019 */
[----:B------:R-:W-:Y:S02]  /*15630*/  @!P1 PRMT R10, RZ, 0x654, R10 ;  /* 0x00000654ff0a9816 */ /* 0x000fe4000000000a */
[----:B-1----:R-:W-:Y:S01]  /*15640*/  F2FP.F16.F32.PACK_AB R25, R84, R25 ;  /* 0x000000195419723e */ /* 0x002fe200000000ff */
[----:B---3--:R-:W-:Y:S01]  /*15650*/  FADD.FTZ R4, R21, R4 ;  /* 0x0000000415047221 */ /* 0x008fe20000010000 */
[----:B------:R-:W-:Y:S02]  /*15660*/  WARPGROUP.DEPBAR.LE gsb0, 0x0 ;  /* 0x00008000000079c5 */ /* 0x000fe40000010000 */
[----:B------:R0:W-:Y:S06]  /*15670*/  BAR.ARV R27, 0x100 ;  /* 0x0004001b0000751d */ /* 0x0001ec0000002000 */
[----:B0-----:R-:W-:-:S04]  /*15680*/  @!P1 IMAD R27, R16, 0x8, R2 ;  /* 0x00000008101b9824 */ /* 0x001fc800078e0202 */
[----:B------:R-:W-:-:S05]  /*15690*/  @!P1 VIADD R27, R27, 0x2d840 ;  /* 0x0002d8401b1b9836 */ /* 0x000fca0000000000 */
[----:B------:R-:W-:-:S04]  /*156a0*/  @!P1 PRMT R27, RZ, 0x654, R27 ;  /* 0x00000654ff1b9816 */ /* 0x000fc8000000001b */
[----:B------:R0:W-:Y:S02]  /*156b0*/  @!P1 SYNCS.ARRIVE.TRANS64.RED.A1T0 RZ, [R27+URZ], RZ ;  /* 0x000000ff1bff99a7 */ /* 0x0001e4000810043f */
[----:B0-----:R-:W-:Y:S01]  /*156c0*/  F2FP.F16.F32.PACK_AB R27, R86, R85 ;  /* 0x00000055561b723e */ /* 0x001fe200000000ff */
[----:B------:R0:W-:Y:S04]  /*156d0*/  @!P1 SYNCS.ARRIVE.TRANS64.RED.A1T0 RZ, [R10+URZ], RZ ;  /* 0x000000ff0aff99a7 */ /* 0x0001e8000810043f */
[----:B------:R4:W-:Y:S02]  /*156e0*/  STSM.16.M88.4 [R140+0x21800], R24 ;  /* 0x021800188c007844 */ /* 0x0009e40000000200 */
[C---:B----4-:R-:W-:Y:S02]  /*156f0*/  F2FP.F16.F32.PACK_AB R24, R14.reuse, R21 ;  /* 0x000000150e18723e */ /* 0x050fe400000000ff */
[----:B------:R-:W3:Y:S01]  /*15700*/  LDL R21, [R1+0x24] ;  /* 0x0000240001157983 */ /* 0x000ee20000100800 */
[----:B------:R-:W1:Y:S08]  /*15710*/  MUFU.EX2 R15, R15 ;  /* 0x0000000f000f7308 */ /* 0x000e700000000800 */
[----:B------:R-:W-:Y:S08]  /*15720*/  MUFU.EX2 R26, R28 ;  /* 0x0000001c001a7308 */ /* 0x000ff00000000800 */
[----:B------:R-:W-:Y:S08]  /*15730*/  MUFU.EX2 R80, R80 ;  /* 0x0000005000507308 */ /* 0x000ff00000000800 */
[----:B------:R-:W4:Y:S08]  /*15740*/  MUFU.EX2 R81, R81 ;  /* 0x0000005100517308 */ /* 0x000f300000000800 */
[----:B------:R-:W-:Y:S08]  /*15750*/  MUFU.EX2 R82, R82 ;  /* 0x0000005200527308 */ /* 0x000ff00000000800 */
[----:B------:R-:W5:Y:S01]  /*15760*/  MUFU.EX2 R83, R83 ;  /* 0x0000005300537308 */ /* 0x000f620000000800 */
[----:B------:R-:W-:-:S04]  /*15770*/  FADD.FTZ R4, R14, R4 ;  /* 0x000000040e047221 */ /* 0x000fc80000010000 */
[----:B-1----:R-:W-:Y:S01]  /*15780*/  FADD.FTZ R4, R15, R4 ;  /* 0x000000040f047221 */ /* 0x002fe20000010000 */
[----:B------:R-:W-:Y:S01]  /*15790*/  FADD.FTZ R3, R84, R3 ;  /* 0x0000000354037221 */ /* 0x000fe20000010000 */
[----:B----4-:R-:W-:Y:S02]  /*157a0*/  F2FP.F16.F32.PACK_AB R25, R81, R80 ;  /* 0x000000505119723e */ /* 0x010fe400000000ff */
[C---:B------:R-:W-:Y:S01]  /*157b0*/  FADD.FTZ R4, R26.reuse, R4 ;  /* 0x000000041a047221 */ /* 0x040fe20000010000 */
[----:B------:R-:W-:Y:S01]  /*157c0*/  F2FP.F16.F32.PACK_AB R26, R26, R15 ;  /* 0x0000000f1a1a723e */ /* 0x000fe200000000ff */
[----:B------:R-:W-:Y:S01]  /*157d0*/  FADD.FTZ R3, R85, R3 ;  /* 0x0000000355037221 */ /* 0x000fe20000010000 */
[----:B-----5:R-:W-:-:S03]  /*157e0*/  F2FP.F16.F32.PACK_AB R27, R83, R82 ;  /* 0x00000052531b723e */ /* 0x020fc600000000ff */
[----:B------:R-:W-:Y:S02]  /*157f0*/  FADD.FTZ R3, R86, R3 ;  /* 0x0000000356037221 */ /* 0x000fe40000010000 */
[----:B--2---:R1:W-:Y:S01]  /*15800*/  STSM.16.M88.4 [R30], R24 ;  /* 0x000000181e007844 */ /* 0x0043e20000000200 */
[----:B------:R-:W-:Y:S01]  /*15810*/  MUFU.EX2 R32, R32 ;  /* 0x0000002000207308 */ /* 0x000fe20000000800 */
[----:B------:R-:W-:-:S07]  /*15820*/  FADD.FTZ R3, R80, R3 ;  /* 0x0000000350037221 */ /* 0x000fce0000010000 */
[----:B------:R-:W-:Y:S08]  /*15830*/  MUFU.EX2 R20, R20 ;  /* 0x0000001400147308 */ /* 0x000ff00000000800 */
[----:B-1----:R-:W1:Y:S01]  /*15840*/  MUFU.EX2 R24, R29 ;  /* 0x0000001d00187308 */ /* 0x002e620000000800 */
[----:B------:R-:W-:-:S07]  /*15850*/  FADD.FTZ R3, R81, R3 ;  /* 0x0000000351037221 */ /* 0x000fce0000010000 */
[----:B------:R-:W2:Y:S01]  /*15860*/  MUFU.EX2 R26, R33 ;  /* 0x00000021001a7308 */ /* 0x000ea20000000800 */
[----:B------:R-:W-:-:S07]  /*15870*/  FADD.FTZ R3, R82, R3 ;  /* 0x0000000352037221 */ /* 0x000fce0000010000 */
[----:B------:R-:W4:Y:S01]  /*15880*/  MUFU.EX2 R25, R35 ;  /* 0x0000002300197308 */ /* 0x000f220000000800 */
[----:B-1----:R-:W-:Y:S01]  /*15890*/  FADD.FTZ R4, R24, R4 ;  /* 0x0000000418047221 */ /* 0x002fe20000010000 */
[----:B------:R-:W-:-:S06]  /*158a0*/  FADD.FTZ R3, R83, R3 ;  /* 0x0000000353037221 */ /* 0x000fcc0000010000 */
[----:B0-----:R-:W0:Y:S08]  /*158b0*/  MUFU.EX2 R10, R36 ;  /* 0x00000024000a7308 */ /* 0x001e300000000800 */
[----:B------:R-:W1:Y:S01]  /*158c0*/  MUFU.EX2 R27, R42 ;  /* 0x0000002a001b7308 */ /* 0x000e620000000800 */
[----:B------:R-:W-:Y:S01]  /*158d0*/  FADD.FTZ R4, R32, R4 ;  /* 0x0000000420047221 */ /* 0x000fe20000010000 */
[----:B------:R-:W-:-:S06]  /*158e0*/  FADD.FTZ R3, R20, R3 ;  /* 0x0000000314037221 */ /* 0x000fcc0000010000 */
[----:B------:R-:W5:Y:S08]  /*158f0*/  MUFU.EX2 R28, R37 ;  /* 0x00000025001c7308 */ /* 0x000f700000000800 */
[----:B------:R-:W5:Y:S01]  /*15900*/  MUFU.EX2 R43, R43 ;  /* 0x0000002b002b7308 */ /* 0x000f620000000800 */
[----:B--2---:R-:W-:Y:S01]  /*15910*/  FADD.FTZ R4, R26, R4 ;  /* 0x000000041a047221 */ /* 0x004fe20000010000 */
[----:B----4-:R-:W-:-:S06]  /*15920*/  FADD.FTZ R3, R25, R3 ;  /* 0x0000000319037221 */ /* 0x010fcc0000010000 */
[----:B------:R-:W2:Y:S08]  /*15930*/  MUFU.EX2 R14, R40 ;  /* 0x00000028000e7308 */ /* 0x000eb00000000800 */
[----:B------:R-:W4:Y:S01]  /*15940*/  MUFU.EX2 R11, R11 ;  /* 0x0000000b000b7308 */ /* 0x000f220000000800 */
[----:B0-----:R-:W-:Y:S01]  /*15950*/  FADD.FTZ R4, R10, R4 ;  /* 0x000000040a047221 */ /* 0x001fe20000010000 */
[----:B-1----:R-:W-:-:S06]  /*15960*/  FADD.FTZ R3, R27, R3 ;  /* 0x000000031b037221 */ /* 0x002fcc0000010000 */
[----:B------:R-:W0:Y:S08]  /*15970*/  MUFU.EX2 R30, R41 ;  /* 0x00000029001e7308 */ /* 0x000e300000000800 */
[----:B------:R-:W1:Y:S01]  /*15980*/  MUFU.EX2 R29, R46 ;  /* 0x0000002e001d7308 */ /* 0x000e620000000800 */
[----:B-----5:R-:W-:Y:S01]  /*15990*/  FADD.FTZ R4, R28, R4 ;  /* 0x000000041c047221 */ /* 0x020fe20000010000 */
[----:B------:R-:W-:-:S06]  /*159a0*/  FADD.FTZ R3, R43, R3 ;  /* 0x000000032b037221 */ /* 0x000fcc0000010000 */
        /* <DEDUP_REMOVED lines=9> */
[----:B-----5:R-:W-:-:S07]  /*15a40*/  FADD.FTZ R4, R31, R4 ;  /* 0x000000041f047221 */ /* 0x020fce0000010000 */
[----:B------:R-:W5:Y:S08]  /*15a50*/  MUFU.EX2 R48, R48 ;  /* 0x0000003000307308 */ /* 0x000f700000000800 */
[----:B------:R-:W3:Y:S01]  /*15a60*/  MUFU.EX2 R54, R54 ;  /* 0x0000003600367308 */ /* 0x000ee20000000800 */
        /* <DEDUP_REMOVED lines=9> */
[----:B---3--:R-:W-:-:S06]  /*15b00*/  FADD.FTZ R4, R54, R4 ;  /* 0x0000000436047221 */ /* 0x008fcc0000010000 */
[----:B------:R-:W3:Y:S08]  /*15b10*/  MUFU.EX2 R53, R53 ;  /* 0x0000003500357308 */ /* 0x000ef00000000800 */
        /* <DEDUP_REMOVED lines=9> */
[----:B---3--:R-:W-:Y:S01]  /*15bb0*/  FADD.FTZ R3, R53, R3 ;  /* 0x0000000335037221 */ /* 0x008fe20000010000 */
[----:B-----5:R-:W-:-:S06]  /*15bc0*/  FADD.FTZ R4, R59, R4 ;  /* 0x000000043b047221 */ /* 0x020fcc0000010000 */
        /* <DEDUP_REMOVED lines=22> */
[----:B------:R-:W-:-:S07]  /*15d30*/  F2FP.F16.F32.PACK_AB R29, R29, R11 ;  /* 0x0000000b1d1d723e */ /* 0x000fce00000000ff */
[----:B------:R-:W1:Y:S08]  /*15d40*/  MUFU.EX2 R72, R72 ;  /* 0x0000004800487308 */ /* 0x000e700000000800 */
[----:B------:R-:W-:Y:S08]  /*15d50*/  MUFU.EX2 R73, R73 ;  /* 0x0000004900497308 */ /* 0x000ff00000000800 */
[----:B------:R-:W-:Y:S08]  /*15d60*/  MUFU.EX2 R76, R76 ;  /* 0x0000004c004c7308 */ /* 0x000ff00000000800 */
[----:B------:R-:W1:Y:S08]  /*15d70*/  MUFU.EX2 R77, R77 ;  /* 0x0000004d004d7308 */ /* 0x000e700000000800 */
[----:B------:R-:W-:Y:S08]  /*15d80*/  MUFU.EX2 R78, R78 ;  /* 0x0000004e004e7308 */ /* 0x000ff00000000800 */
[----:B------:R-:W1:Y:S01]  /*15d90*/  MUFU.EX2 R79, R79 ;  /* 0x0000004f004f7308 */ /* 0x000e620000000800 */
[----:B---3--:R-:W-:Y:S01]  /*15da0*/  FADD.FTZ R3, R65, R3 ;  /* 0x0000000341037221 */ /* 0x008fe20000010000 */
[----:B-----5:R-:W-:Y:S01]  /*15db0*/  FADD.FTZ R11, R71, R4 ;  /* 0x00000004470b7221 */ /* 0x020fe20000010000 */
[----:B------:R-:W-:-:S02]  /*15dc0*/  F2FP.F16.F32.PACK_AB R24, R32, R24 ;  /* 0x000000182018723e */ /* 0x000fc400000000ff */
[----:B------:R-:W-:Y:S02]  /*15dd0*/  F2FP.F16.F32.PACK_AB R25, R25, R20 ;  /* 0x000000141919723e */ /* 0x000fe400000000ff */
[----:B------:R-:W-:Y:S02]  /*15de0*/  F2FP.F16.F32.PACK_AB R26, R10, R26 ;  /* 0x0000001a0a1a723e */ /* 0x000fe400000000ff */
[----:B------:R-:W-:Y:S02]  /*15df0*/  F2FP.F16.F32.PACK_AB R27, R43, R27 ;  /* 0x0000001b2b1b723e */ /* 0x000fe400000000ff */
[----:B------:R-:W-:Y:S02]  /*15e00*/  F2FP.F16.F32.PACK_AB R28, R14, R28 ;  /* 0x0000001c0e1c723e */ /* 0x000fe400000000ff */
[----:B------:R-:W-:Y:S02]  /*15e10*/  F2FP.F16.F32.PACK_AB R30, R44, R30 ;  /* 0x0000001e2c1e723e */ /* 0x000fe400000000ff */
[----:B------:R-:W-:Y:S01]  /*15e20*/  F2FP.F16.F32.PACK_AB R31, R50, R31 ;  /* 0x0000001f321f723e */ /* 0x000fe200000000ff */
[----:B--2---:R-:W-:Y:S01]  /*15e30*/  FADD.FTZ R3, R68, R3 ;  /* 0x0000000344037221 */ /* 0x004fe20000010000 */
[----:B----4-:R-:W-:Y:S01]  /*15e40*/  FADD.FTZ R4, R74, R11 ;  /* 0x0000000b4a047221 */ /* 0x010fe20000010000 */
[----:B------:R2:W-:Y:S01]  /*15e50*/  STSM.16.M88.4 [R142], R24 ;  /* 0x000000188e007844 */ /* 0x0005e20000000200 */
[----:B------:R-:W-:-:S02]  /*15e60*/  F2FP.F16.F32.PACK_AB R36, R48, R36 ;  /* 0x000000243024723e */ /* 0x000fc400000000ff */
[----:B------:R-:W-:Y:S01]  /*15e70*/  F2FP.F16.F32.PACK_AB R37, R54, R37 ;  /* 0x000000253625723e */ /* 0x000fe200000000ff */
[----:B------:R3:W-:Y:S01]  /*15e80*/  STSM.16.M88.4 [R141], R28 ;  /* 0x0000001c8d007844 */ /* 0x0007e20000000200 */
[----:B------:R-:W-:Y:S02]  /*15e90*/  F2FP.F16.F32.PACK_AB R38, R52, R38 ;  /* 0x000000263426723e */ /* 0x000fe400000000ff */
[----:B------:R-:W-:Y:S01]  /*15ea0*/  F2FP.F16.F32.PACK_AB R39, R58, R39 ;  /* 0x000000273a27723e */ /* 0x000fe200000000ff */
[----:B0-----:R-:W-:Y:S01]  /*15eb0*/  FADD.FTZ R3, R40, R3 ;  /* 0x0000000328037221 */ /* 0x001fe20000010000 */
[----:B-1----:R-:W-:Y:S01]  /*15ec0*/  FADD.FTZ R4, R41, R4 ;  /* 0x0000000429047221 */ /* 0x002fe20000010000 */
[----:B------:R-:W-:Y:S02]  /*15ed0*/  F2FP.F16.F32.PACK_AB R40, R72, R40 ;  /* 0x000000284828723e */ /* 0x000fe400000000ff */
[----:B------:R-:W-:Y:S02]  /*15ee0*/  F2FP.F16.F32.PACK_AB R41, R77, R41 ;  /* 0x000000294d29723e */ /* 0x000fe400000000ff */
[----:B------:R-:W-:-:S02]  /*15ef0*/  F2FP.F16.F32.PACK_AB R42, R76, R73 ;  /* 0x000000494c2a723e */ /* 0x000fc400000000ff */
[----:B--2---:R-:W-:Y:S02]  /*15f00*/  F2FP.F16.F32.PACK_AB R24, R56, R53 ;  /* 0x000000353818723e */ /* 0x004fe400000000ff */
[----:B------:R-:W-:Y:S02]  /*15f10*/  F2FP.F16.F32.PACK_AB R25, R62, R59 ;  /* 0x0000003b3e19723e */ /* 0x000fe400000000ff */
[----:B------:R-:W-:Y:S02]  /*15f20*/  F2FP.F16.F32.PACK_AB R26, R60, R57 ;  /* 0x000000393c1a723e */ /* 0x000fe400000000ff */
[----:B------:R-:W-:Y:S02]  /*15f30*/  F2FP.F16.F32.PACK_AB R27, R66, R63 ;  /* 0x0000003f421b723e */ /* 0x000fe400000000ff */
[----:B---3--:R-:W-:Y:S02]  /*15f40*/  F2FP.F16.F32.PACK_AB R28, R64, R61 ;  /* 0x0000003d401c723e */ /* 0x008fe400000000ff */
[----:B------:R-:W-:-:S02]  /*15f50*/  F2FP.F16.F32.PACK_AB R29, R70, R67 ;  /* 0x00000043461d723e */ /* 0x000fc400000000ff */
[----:B------:R-:W-:Y:S02]  /*15f60*/  F2FP.F16.F32.PACK_AB R30, R68, R65 ;  /* 0x00000041441e723e */ /* 0x000fe400000000ff */
[----:B------:R-:W-:Y:S02]  /*15f70*/  F2FP.F16.F32.PACK_AB R31, R74, R71 ;  /* 0x000000474a1f723e */ /* 0x000fe400000000ff */
[----:B------:R-:W-:Y:S01]  /*15f80*/  F2FP.F16.F32.PACK_AB R43, R79, R78 ;  /* 0x0000004e4f2b723e */ /* 0x000fe200000000ff */
[----:B------:R0:W-:Y:S04]  /*15f90*/  STSM.16.M88.4 [R140+0x27800], R36 ;  /* 0x027800248c007844 */ /* 0x0001e80000000200 */
[----:B------:R0:W-:Y:S04]  /*15fa0*/  STSM.16.M88.4 [R21], R24 ;  /* 0x0000001815007844 */ /* 0x0001e80000000200 */
[----:B------:R0:W-:Y:S04]  /*15fb0*/  STSM.16.M88.4 [R142+0x6000], R28 ;  /* 0x0060001c8e007844 */ /* 0x0001e80000000200 */
[----:B------:R0:W-:Y:S01]  /*15fc0*/  STSM.16.M88.4 [R141+0x6000], R40 ;  /* 0x006000288d007844 */ /* 0x0001e20000000200 */
[----:B------:R-:W-:Y:S01]  /*15fd0*/  @!PT LDS RZ, [RZ] ;  /* 0x00000000fffff984 */ /* 0x000fe20000000800 */
[----:B------:R-:W-:Y:S01]  /*15fe0*/  @!PT LDS RZ, [RZ] ;  /* 0x00000000fffff984 */ /* 0x000fe20000000800 */
[----:B------:R-:W-:Y:S01]  /*15ff0*/  @!PT LDS RZ, [RZ] ;  /* 0x00000000fffff984 */ /* 0x000fe20000000800 */
[----:B------:R-:W-:Y:S01]  /*16000*/  @!PT LDS RZ, [RZ] ;  /* 0x00000000fffff984 */ /* 0x000fe20000000800 */
[----:B------:R1:W-:Y:S06]  /*16010*/  MEMBAR.ALL.CTA ;  /* 0x0000000000007992 */ /* 0x0003ec0000008000 */
[----:B-1----:R-:W1:Y:S01]  /*16020*/  FENCE.VIEW.ASYNC.S ;  /* 0x00000000000073c6 */ /* 0x002e620000000000 */
[----:B------:R-:W-:Y:S01]  /*16030*/  ISETP.GT.AND P2, PT, R0, R155, PT ;  /* 0x0000009b0000720c */ /* 0x000fe20003f44270 */
[----:B------:R-:W-:Y:S01]  /*16040*/  FADD.FTZ R10, R72, R3 ;  /* 0x00000003480a7221 */ /* 0x000fe20000010000 */
[----:B------:R-:W-:-:S03]  /*16050*/  FADD.FTZ R3, R77, R4 ;  /* 0x000000044d037221 */ /* 0x000fc60000010000 */
[----:B------:R-:W-:Y:S01]  /*16060*/  FADD.FTZ R11, R73, R10 ;  /* 0x0000000a490b7221 */ /* 0x000fe20000010000 */
[----:B------:R-:W-:Y:S01]  /*16070*/  FADD.FTZ R78, R78, R3 ;  /* 0x000000034e4e7221 */ /* 0x000fe20000010000 */
[-C--:B------:R-:W-:Y:S01]  /*16080*/  FMUL.FTZ R90, R90, R5.reuse ;  /* 0x000000055a5a7220 */ /* 0x080fe20000410000 */
        /* <DEDUP_REMOVED lines=49> */
[----:B------:R-:W-:-:S02]  /*163a0*/  VIADD R0, R0, 0xffffffff ;  /* 0xffffffff00007836 */ /* 0x000fc40000000000 */
[----:B------:R-:W-:Y:S02]  /*163b0*/  IMAD.MOV.U32 R14, RZ, RZ, R19 ;  /* 0x000000ffff0e7224 */ /* 0x000fe400078e0013 */
[----:B------:R-:W-:Y:S02]  /*163c0*/  IMAD.MOV.U32 R10, RZ, RZ, R16 ;  /* 0x000000ffff0a7224 */ /* 0x000fe400078e0010 */
[----:B------:R-:W-:Y:S02]  /*163d0*/  IMAD.MOV.U32 R5, RZ, RZ, R13 ;  /* 0x000000ffff057224 */ /* 0x000fe400078e000d */
[----:B------:R-:W-:Y:S01]  /*163e0*/  IMAD.MOV.U32 R11, RZ, RZ, R12 ;  /* 0x000000ffff0b7224 */ /* 0x000fe200078e000c */
[----:B-1----:R-:W-:Y:S01]  /*163f0*/  NOP ;  /* 0x0000000000007918 */ /* 0x002fe20000000000 */
[----:B0-----:R-:W-:Y:S05]  /*16400*/  @P2 BRA `(.L_x_10905) ;  /* 0xffffffd4001c2947 */ /* 0x001fea000383ffff */
.L_x_10895:
[----:B------:R-:W2:Y:S02]  /*16410*/  LDL R5, [R1+0x44] ;  /* 0x0000440001057983 */ /* 0x000ea40000100800 */
[----:B--2---:R-:W-:-:S13]  /*16420*/  ISETP.GE.AND P2, PT, R0, R5, PT ;  /* 0x000000050000720c */ /* 0x004fda0003f46270 */
[----:B------:R-:W-:Y:S05]  /*16430*/  @!P2 BRA `(.L_x_10906) ;  /* 0x0000003c0004a947 */ /* 0x000fea0003800000 */
[----:B------:R-:W-:Y:S02]  /*16440*/  IMAD.MOV.U32 R5, RZ, RZ, R13 ;  /* 0x000000ffff057224 */ /* 0x000fe400078e000d */
[----:B------:R-:W-:Y:S02]  /*16450*/  IMAD.MOV.U32 R10, RZ, RZ, R12 ;  /* 0x000000ffff0a7224 */ /* 0x000fe400078e000c */
[----:B------:R-:W-:Y:S02]  /*16460*/  IMAD.MOV.U32 R14, RZ, RZ, R19 ;  /* 0x000000ffff0e7224 */ /* 0x000fe400078e0013 */
[----:B------:R-:W-:-:S07]  /*16470*/  IMAD.MOV.U32 R11, RZ, RZ, R16 ;  /* 0x000000ffff0b7224 */ /* 0x000fce00078e0010 */
.L_x_10924:
        /* <DEDUP_REMOVED lines=11> */
.L_x_10908:
[----:B------:R-:W-:Y:S01]  /*16530*/  IMAD R12, R16, 0x8, R2 ;  /* 0x00000008100c7824 */ /* 0x000fe200078e0202 */
[----:B------:R-:W-:-:S04]  /*16540*/  SHF.L.U32 R13, R19, 0x1f, RZ ;  /* 0x0000001f130d7819 */ /* 0x000fc800000006ff */
[----:B------:R0:W1:Y:S01]  /*16550*/  SYNCS.PHASECHK.TRANS64.TRYWAIT P3, [R12+URZ+0x2d830], R13 ;  /* 0x02d8300d0c0075a7 */ /* 0x000062000806017f */
[----:B------:R-:W-:Y:S05]  /*16560*/  @!P0 BRA `(.L_x_10909) ;  /* 0x0000000000048947 */ /* 0x000fea0003800000 */
[----:B------:R-:W-:Y:S01]  /*16570*/  BPT.TRAP 0x1 ;  /* 0x000000040000795c */ /* 0x000fe20000300000 */
.L_x_10909:
[----:B------:R-:W-:Y:S04]  /*16580*/  BSSY B0, `(.L_x_10907) ;  /* 0x0000004000007945 */ /* 0x000fe80003800000 */
[----:B-1----:R-:W-:Y:S05]  /*16590*/  @P3 BRA `(.L_x_10910) ;  /* 0x0000000000083947 */ /* 0x002fea0003800000 */
[----:B------:R-:W1:Y:S02]  /*165a0*/  SYNCS.PHASECHK.TRANS64.TRYWAIT P3, [R12+URZ+0x2d830], R13 ;  /* 0x02d8300d0c0075a7 */ /* 0x000e64000806017f */
[----:B-1----:R-:W-:Y:S05]  /*165b0*/  @!P3 BRA `(.L_x_10911) ;  /* 0x00000108009cb947 */ /* 0x002fea0003800000 */
.L_x_10910:
[----:B------:R-:W-:Y:S05]  /*165c0*/  BSYNC B0 ;  /* 0x0000000000007941 */ /* 0x000fea0003800000 */
.L_x_10907:
        /* <DEDUP_REMOVED lines=61> */
.L_x_10913:
[----:B------:R-:W-:Y:S01]  /*169a0*/  SHF.L.U32 R12, R14, 0x1f, RZ ;  /* 0x0000001f0e0c7819 */ /* 0x000fe200000006ff */
[----:B------:R-:W-:-:S04]  /*169b0*/  IMAD R13, R11, 0x8, R2 ;  /* 0x000000080b0d7824 */ /* 0x000fc800078e0202 */
[----:B------:R0:W1:Y:S01]  /*169c0*/  SYNCS.PHASECHK.TRANS64.TRYWAIT P2, [R13+URZ+0x2d850], R12 ;  /* 0x02d8500c0d0075a7 */ /* 0x000062000804017f */
[----:B------:R-:W-:Y:S05]  /*169d0*/  @!P0 BRA `(.L_x_10914) ;  /* 0x0000000000048947 */ /* 0x000fea0003800000 */
[----:B------:R-:W-:Y:S01]  /*169e0*/  BPT.TRAP 0x1 ;  /* 0x000000040000795c */ /* 0x000fe20000300000 */
.L_x_10914:
[----:B-1----:R-:W-:Y:S05]  /*169f0*/  @P2 BRA `(.L_x_10912) ;  /* 0x0000000000082947 */ /* 0x002fea0003800000 */
[----:B------:R-:W1:Y:S02]  /*16a00*/  SYNCS.PHASECHK.TRANS64.TRYWAIT P2, [R13+URZ+0x2d850], R12 ;  /* 0x02d8500c0d0075a7 */ /* 0x000e64000804017f */
[----:B-1----:R-:W-:Y:S05]  /*16a10*/  @!P2 BRA `(.L_x_10915) ;  /* 0x000001040098a947 */ /* 0x002fea0003800000 */
.L_x_10912:
[----:B------:R-:W2:Y:S01]  /*16a20*/  LDL R143, [R1+0x18] ;  /* 0x00001800018f7983 */ /* 0x000ea20000100800 */
[----:B------:R-:W3:Y:S03]  /*16a30*/  @P5 LDC R14, c[0x0][0x44c] ;  /* 0x00011300ff0e5b82 */ /* 0x000ee60000000800 */
[----:B------:R-:W2:Y:S05]  /*16a40*/  LDL R20, [R1+0x40] ;  /* 0x0000400001147983 */ /* 0x000eaa0000100800 */
[----:B01----:R-:W0:Y:S01]  /*16a50*/  @P5 LDC R13, c[0x0][0x450] ;  /* 0x00011400ff0d5b82 */ /* 0x003e220000000800 */
[----:B------:R-:W-:Y:S05]  /*16a60*/  WARPSYNC.ALL ;  /* 0x0000000000007948 */ /* 0x000fea0003800000 */
[----:B--2---:R-:W-:-:S02]  /*16a70*/  IMAD.IADD R12, R20, 0x1, R143 ;  /* 0x00000001140c7824 */ /* 0x004fc400078e028f */
[----:B------:R-:W2:Y:S01]  /*16a80*/  LDL R143, [R1+0x3c] ;  /* 0x00003c00018f7983 */ /* 0x000ea20000100800 */
[----:B------:R-:W-:Y:S01]  /*16a90*/  IMAD.MOV.U32 R15, RZ, RZ, -0x7fffffe0 ;  /* 0x80000020ff0f7424 */ /* 0x000fe200078e00ff */
[----:B------:R-:W-:Y:S01]  /*16aa0*/  WARPGROUP.ARRIVE ;  /* 0x00000000000079c5 */ /* 0x000fe20000000000 */
[----:B---3--:R-:W-:-:S05]  /*16ab0*/  @P5 IMAD.HI.U32 R14, R12, R14, RZ ;  /* 0x0000000e0c0e5227 */ /* 0x008fca00078e00ff */
[----:B------:R-:W1:Y:S01]  /*16ac0*/  S2R R144, SR_TID.X ;  /* 0x0000000000907919 */ /* 0x000e620000002100 */
[----:B------:R-:W-:Y:S01]  /*16ad0*/  FMUL.FTZ R84, R84, UR48 ;  /* 0x0000003054547c20 */ /* 0x000fe20008410000 */
[C---:B------:R-:W-:Y:S01]  /*16ae0*/  R2UR UR11, R15.reuse ;  /* 0x000000000f0b72ca */ /* 0x040fe200000e0000 */
[----:B------:R-:W-:Y:S01]  /*16af0*/  IMAD.MOV.U32 R21, RZ, RZ, -0x7fffffe0 ;  /* 0x80000020ff157424 */ /* 0x000fe200078e00ff */
[----:B0-----:R-:W-:Y:S01]  /*16b00*/  @P5 SHF.R.U32.HI R12, RZ, R13, R14 ;  /* 0x0000000dff0c5219 */ /* 0x001fe2000001160e */
[----:B------:R-:W-:Y:S01]  /*16b10*/  VIADD R13, R2, 0x400 ;  /* 0x00000400020d7836 */ /* 0x000fe20000000000 */
[----:B------:R-:W-:Y:S01]  /*16b20*/  R2UR UR47, R15 ;  /* 0x000000000f2f72ca */ /* 0x000fe200000e0000 */
[----:B------:R-:W-:Y:S01]  /*16b30*/  IMAD.MOV.U32 R15, RZ, RZ, 0x40000040 ;  /* 0x40000040ff0f7424 */ /* 0x000fe200078e00ff */
[----:B------:R-:W-:Y:S01]  /*16b40*/  R2UR UR15, R21 ;  /* 0x00000000150f72ca */ /* 0x000fe200000e0000 */
[----:B------:R-:W0:Y:S01]  /*16b50*/  SHFL.IDX PT, R145, R12, RZ, 0x1c1f ;  /* 0x001c1fff0c917589 */ /* 0x000e2200000e0000 */
[----:B------:R-:W-:Y:S01]  /*16b60*/  SHF.R.U32.HI R13, RZ, 0x4, R13 ;  /* 0x00000004ff0d7819 */ /* 0x000fe2000001160d */
[----:B------:R-:W-:Y:S01]  /*16b70*/  FMUL.FTZ R85, R85, UR48 ;  /* 0x0000003055557c20 */ /* 0x000fe20008410000 */
[----:B------:R-:W-:Y:S01]  /*16b80*/  R2UR UR9, R15 ;  /* 0x000000000f0972ca */ /* 0x000fe200000e0000 */
[----:B------:R-:W-:Y:S01]  /*16b90*/  IMAD.MOV.U32 R15, RZ, RZ, 0x40000040 ;  /* 0x40000040ff0f7424 */ /* 0x000fe200078e00ff */
[----:B------:R-:W-:Y:S01]  /*16ba0*/  LOP3.LUT R13, R13, 0x3fff, RZ, 0xc0, !PT ;  /* 0x00003fff0d0d7812 */ /* 0x000fe200078ec0ff */
[----:B------:R-:W3:Y:S01]  /*16bb0*/  MUFU.TANH R84, R84 ;  /* 0x0000005400547308 */ /* 0x000ee20000002400 */
[----:B------:R-:W-:-:S02]  /*16bc0*/  R2UR UR19, R21 ;  /* 0x00000000151372ca */ /* 0x000fc400000e0000 */
[----:B------:R-:W-:Y:S02]  /*16bd0*/  LOP3.LUT R13, R13, 0x2000000, RZ, 0xfc, !PT ;  /* 0x020000000d0d7812 */ /* 0x000fe400078efcff */
[C---:B------:R-:W-:Y:S02]  /*16be0*/  R2UR UR23, R21.reuse ;  /* 0x00000000151772ca */ /* 0x040fe400000e0000 */
[----:B------:R-:W-:Y:S01]  /*16bf0*/  R2UR UR27, R21 ;  /* 0x00000000151b72ca */ /* 0x000fe200000e0000 */
[----:B------:R-:W-:Y:S01]  /*16c00*/  IMAD R14, R11, 0x600, R13 ;  /* 0x000006000b0e7824 */ /* 0x000fe200078e020d */
[C---:B------:R-:W-:Y:S01]  /*16c10*/  R2UR UR31, R21.reuse ;  /* 0x00000000151f72ca */ /* 0x040fe200000e0000 */
[----:B------:R-:W-:Y:S01]  /*16c20*/  FMUL.FTZ R13, R24, UR48 ;  /* 0x00000030180d7c20 */ /* 0x000fe20008410000 */
[----:B------:R-:W-:Y:S01]  /*16c30*/  R2UR UR35, R21 ;  /* 0x00000000152372ca */ /* 0x000fe200000e0000 */
[C---:B------:R-:W-:Y:S01]  /*16c40*/  VIADD R20, R14.reuse, 0x40 ;  /* 0x000000400e147836 */ /* 0x040fe20000000000 */
[----:B------:R-:W-:Y:S01]  /*16c50*/  R2UR UR10, R14 ;  /* 0x000000000e0a72ca */ /* 0x000fe200000e0000 */
[----:B------:R-:W-:Y:S01]  /*16c60*/  IMAD.MOV.U32 R21, RZ, RZ, 0x40000040 ;  /* 0x40000040ff157424 */ /* 0x000fe200078e00ff */
[----:B------:R-:W-:Y:S01]  /*16c70*/  R2UR UR45, R15 ;  /* 0x000000000f2d72ca */ /* 0x000fe200000e0000 */
[----:B------:R-:W-:Y:S01]  /*16c80*/  FMUL.FTZ R15, R25, UR48 ;  /* 0x00000030190f7c20 */ /* 0x000fe20008410000 */
[----:B------:R-:W-:Y:S01]  /*16c90*/  R2UR UR14, R20 ;  /* 0x00000000140e72ca */ /* 0x000fe200000e0000 */
[----:B------:R-:W-:Y:S01]  /*16ca0*/  VIADD R20, R14, 0x80 ;  /* 0x000000800e147836 */ /* 0x000fe20000000000 */
[----:B------:R-:W-:Y:S01]  /*16cb0*/  R2UR UR13, R21 ;  /* 0x00000000150d72ca */ /* 0x000fe200000e0000 */
[----:B------:R-:W-:-:S02]  /*16cc0*/  IMAD.MOV.U32 R21, RZ, RZ, 0x40000040 ;  /* 0x40000040ff157424 */ /* 0x000fc400078e00ff */
[----:B------:R-:W-:Y:S01]  /*16cd0*/  FMUL.FTZ R25, R29, UR48 ;  /* 0x000000301d197c20 */ /* 0x000fe20008410000 */
[----:B------:R-:W-:Y:S01]  /*16ce0*/  FMUL.FTZ R29, R33, UR48 ;  /* 0x00000030211d7c20 */ /* 0x000fe20008410000 */
[----:B------:R-:W-:Y:S01]  /*16cf0*/  R2UR UR18, R20 ;  /* 0x00000000141272ca */ /* 0x000fe200000e0000 */
[----:B------:R-:W-:Y:S01]  /*16d00*/  VIADD R20, R14, 0xc0 ;  /* 0x000000c00e147836 */ /* 0x000fe20000000000 */
[----:B------:R-:W-:Y:S01]  /*16d10*/  R2UR UR17, R21 ;  /* 0x00000000151172ca */ /* 0x000fe200000e0000 */
[----:B------:R-:W-:Y:S02]  /*16d20*/  IMAD.MOV.U32 R21, RZ, RZ, 0x40000040 ;  /* 0x40000040ff157424 */ /* 0x000fe400078e00ff */
[----:B------:R-:W-:Y:S01]  /*16d30*/  FMUL.FTZ R33, R38, UR48 ;  /* 0x0000003026217c20 */ /* 0x000fe20008410000 */
        /* <DEDUP_REMOVED lines=10> */
[----:B------:R-:W-:Y:S01]  /*16de0*/  IMAD.MOV.U32 R21, RZ, RZ, 0x40000040 ;  /* 0x40000040ff157424 */ /* 0x000fe200078e00ff */
[----:B-1----:R-:W-:Y:S01]  /*16df0*/  ISETP.GE.U32.AND P2, PT, R144, 0x180, PT ;  /* 0x000001809000780c */ /* 0x002fe20003f46070 */
[----:B------:R-:W-:Y:S01]  /*16e00*/  FMUL.FTZ R54, R58, UR48 ;  /* 0x000000303a367c20 */ /* 0x000fe20008410000 */
[----:B------:R-:W-:Y:S01]  /*16e10*/  R2UR UR30, R20 ;  /* 0x00000000141e72ca */ /* 0x000fe200000e0000 */
[C---:B------:R-:W-:Y:S01]  /*16e20*/  VIADD R20, R14.reuse, 0x180 ;  /* 0x000001800e147836 */ /* 0x040fe20000000000 */
[----:B------:R-:W-:Y:S01]  /*16e30*/  R2UR UR29, R21 ;  /* 0x00000000151d72ca */ /* 0x000fe200000e0000 */
[----:B------:R-:W-:-:S02]  /*16e40*/  VIADD R14, R14, 0x1c0 ;  /* 0x000001c00e0e7836 */ /* 0x000fc40000000000 */
[----:B------:R-:W-:Y:S01]  /*16e50*/  FMUL.FTZ R58, R62, UR48 ;  /* 0x000000303e3a7c20 */ /* 0x000fe20008410000 */
[----:B------:R-:W-:Y:S01]  /*16e60*/  IMAD.MOV.U32 R21, RZ, RZ, 0x40000040 ;  /* 0x40000040ff157424 */ /* 0x000fe200078e00ff */
[----:B------:R-:W-:Y:S01]  /*16e70*/  R2UR UR34, R20 ;  /* 0x00000000142272ca */ /* 0x000fe200000e0000 */
        /* <DEDUP_REMOVED lines=18> */
[----:B------:R-:W1:Y:S08]  /*16fa0*/  MUFU.TANH R13, R13 ;  /* 0x0000000d000d7308 */ /* 0x000e700000002400 */
        /* <DEDUP_REMOVED lines=26> */
[----:B--2---:R-:W-:-:S02]  /*17150*/  LOP3.LUT R14, R143, 0x10000, RZ, 0xfc, !PT ;  /* 0x000100008f0e7812 */ /* 0x004fc400078efcff */
[----:B------:R-:W-:Y:S02]  /*17160*/  SHF.R.U32.HI R143, RZ, 0x7, R144 ;  /* 0x00000007ff8f7819 */ /* 0x000fe40000011690 */
[C---:B------:R-:W-:Y:S01]  /*17170*/  R2UR UR8, R14.reuse ;  /* 0x000000000e0872ca */ /* 0x040fe200000e0000 */
[----:B------:R-:W-:Y:S02]  /*17180*/  VIADD R20, R14, 0x2 ;  /* 0x000000020e147836 */ /* 0x000fe40000000000 */
[----:B------:R-:W-:-:S03]  /*17190*/  VIADD R50, R143, 0x9 ;  /* 0x000000098f327836 */ /* 0x000fc60000000000 */
[----:B------:R-:W-:Y:S01]  /*171a0*/  R2UR UR12, R20 ;  /* 0x00000000140c72ca */ /* 0x000fe200000e0000 */
[----:B------:R-:W-:Y:S01]  /*171b0*/  VIADD R20, R14, 0x4 ;  /* 0x000000040e147836 */ /* 0x000fe20000000000 */
[----:B------:R-:W-:-:S04]  /*171c0*/  SEL R50, R50, 0x9, !P2 ;  /* 0x0000000932327807 */ /* 0x000fc80005000000 */
[----:B------:R-:W-:Y:S01]  /*171d0*/  R2UR UR16, R20 ;  /* 0x00000000141072ca */ /* 0x000fe200000e0000 */
[----:B------:R-:W-:Y:S01]  /*171e0*/  HGMMA.64x96x16.F32 R88, gdesc[UR8].tnspB, R88, gsb0 ;  /* 0x41600000085879f0 */ /* 0x000fe20008000858 */
[----:B------:R-:W-:-:S05]  /*171f0*/  VIADD R20, R14, 0x6 ;  /* 0x000000060e147836 */ /* 0x000fca0000000000 */
[----:B------:R-:W-:Y:S01]  /*17200*/  R2UR UR20, R20 ;  /* 0x00000000141472ca */ /* 0x000fe200000e0000 */
[----:B------:R-:W-:-:S05]  /*17210*/  VIADD R20, R14, 0x600 ;  /* 0x000006000e147836 */ /* 0x000fca0000000000 */
[----:B------:R-:W-:Y:S01]  /*17220*/  R2UR UR24, R20 ;  /* 0x00000000141872ca */ /* 0x000fe200000e0000 */
[----:B------:R-:W-:-:S05]  /*17230*/  VIADD R20, R14, 0x602 ;  /* 0x000006020e147836 */ /* 0x000fca0000000000 */
[----:B------:R-:W-:Y:S01]  /*17240*/  R2UR UR28, R20 ;  /* 0x00000000141c72ca */ /* 0x000fe200000e0000 */
[C---:B------:R-:W-:Y:S02]  /*17250*/  VIADD R20, R14.reuse, 0x604 ;  /* 0x000006040e147836 */ /* 0x040fe40000000000 */
[----:B------:R-:W-:-:S03]  /*17260*/  VIADD R14, R14, 0x606 ;  /* 0x000006060e0e7836 */ /* 0x000fc60000000000 */
        /* <DEDUP_REMOVED lines=39> */
[----:B------:R-:W2:Y:S02]  /*174e0*/  MUFU.TANH R14, R14 ;  /* 0x0000000e000e7308 */ /* 0x000ea40000002400 */
[----:B------:R-:W-:-:S04]  /*174f0*/  IADD3 R143, -R137, 0x1, -R82 ;  /* 0x00000001898f7810 */ /* 0x000fc80007ffe952 */
[----:B------:R-:W-:Y:S02]  /*17500*/  IADD3 R143, -R138, R143, R139 ;  /* 0x0000008f8a8f7210 */ /* 0x000fe40007ffe18b */
[----:B------:R-:W1:Y:S03]  /*17510*/  MUFU.TANH R20, R20 ;  /* 0x0000001400147308 */ /* 0x000e660000002400 */
[C---:B------:R-:W-:Y:S02]  /*17520*/  VIADD R144, R143.reuse, UR43 ;  /* 0x0000002b8f907c36 */ /* 0x040fe40008000000 */
[----:B------:R-:W-:-:S03]  /*17530*/  VIADD R143, R143, UR52 ;  /* 0x000000348f8f7c36 */ /* 0x000fc60008000000 */
[----:B------:R-:W1:Y:S01]  /*17540*/  MUFU.TANH R26, R26 ;  /* 0x0000001a001a7308 */ /* 0x000e620000002400 */
[C---:B0-----:R-:W-:Y:S02]  /*17550*/  IMAD.IADD R87, R145.reuse, 0x1, R144 ;  /* 0x0000000191577824 */ /* 0x041fe400078e0290 */
[----:B------:R-:W-:-:S05]  /*17560*/  IMAD.IADD R86, R145, 0x1, R143 ;  /* 0x0000000191567824 */ /* 0x000fca00078e028f */
[----:B------:R-:W0:Y:S08]  /*17570*/  MUFU.TANH R27, R27 ;  /* 0x0000001b001b7308 */ /* 0x000e300000002400 */
[----:B------:R-:W0:Y:S01]  /*17580*/  MUFU.TANH R31, R31 ;  /* 0x0000001f001f7308 */ /* 0x000e220000002400 */
[----:B------:R-:W-:Y:S02]  /*17590*/  WARPGROUP.DEPBAR.LE gsb0, 0x0 ;  /* 0x00008000000079c5 */ /* 0x000fe40000010000 */
        /* <DEDUP_REMOVED lines=57> */
[----:B-1234-:R-:W-:Y:S05]  /*17930*/  @!P4 BRA `(.L_x_10916) ;  /* 0x000000000058c947 */ /* 0x01efea0003800000 */
        /* <DEDUP_REMOVED lines=12> */
.L_x_10918:
[----:B------:R-:W-:-:S05]  /*17a00*/  IMAD.U32 R155, RZ, RZ, UR5 ;  /* 0x00000005ff9b7e24 */ /* 0x000fca000f8e00ff */
[----:B------:R-:W-:-:S13]  /*17a10*/  ISETP.NE.AND P2, PT, R155, 0x1, PT ;  /* 0x000000019b00780c */ /* 0x000fda0003f45270 */
[----:B0-----:R-:W0:Y:S02]  /*17a20*/  @P2 LDC.64 R50, c[0x0][0x9e8] ;  /* 0x00027a00ff322b82 */ /* 0x001e240000000a00 */
[----:B0-----:R-:W-:-:S05]  /*17a30*/  @P2 IMAD.HI.U32 R50, R145, R50, RZ ;  /* 0x0000003291322227 */ /* 0x001fca00078e00ff */
[----:B------:R-:W-:-:S07]  /*17a40*/  @P2 SHF.R.U32.HI R145, RZ, R51, R50 ;  /* 0x00000033ff912219 */ /* 0x000fce0000011632 */
.L_x_10919:
[----:B------:R-:W-:Y:S05]  /*17a50*/  BSYNC B0 ;  /* 0x0000000000007941 */ /* 0x000fea0003800000 */
.L_x_10917:
[----:B------:R-:W-:-:S04]  /*17a60*/  IMAD R145, R145, R155, -R82 ;  /* 0x0000009b91917224 */ /* 0x000fc800078e0a52 */
[----:B------:R-:W-:-:S05]  /*17a70*/  IMAD.IADD R145, R145, 0x1, -R137 ;  /* 0x0000000191917824 */ /* 0x000fca00078e0a89 */
[----:B------:R-:W-:Y:S02]  /*17a80*/  VIMNMX R86, R86, R145, !PT ;  /* 0x0000009156567248 */ /* 0x000fe40007fe0100 */
[----:B------:R-:W-:-:S07]  /*17a90*/  VIADDMNMX R87, R145, R155, R87, PT ;  /* 0x0000009b91577246 */ /* 0x000fce0003800157 */
.L_x_10916:
[----:B------:R-:W-:Y:S01]  /*17aa0*/  ISETP.GT.AND P3, PT, R0, -0x1, PT ;  /* 0xffffffff0000780c */ /* 0x000fe20003f64270 */
[----:B------:R-:W1:Y:S03]  /*17ab0*/  SHFL.IDX PT, R12, R12, 0x1, 0x1c1f ;  /* 0x003c1f000c0c7f89 */ /* 0x000e6600000e0000 */
[----:B------:R-:W-:-:S04]  /*17ac0*/  ISETP.GT.AND P2, PT, R86, RZ, P3 ;  /* 0x000000ff5600720c */ /* 0x000fc80001f44270 */
[----:B------:R-:W-:-:S04]  /*17ad0*/  ISETP.LT.OR P2, PT, R87, 0x1, P2 ;  /* 0x000000015700780c */ /* 0x000fc80001741670 */
[----:B0-----:R-:W-:Y:S02]  /*17ae0*/  FSEL R50, R13, -INF , !P2 ;  /* 0xff8000000d327808 */ /* 0x001fe40005000000 */
[----:B------:R-:W-:-:S04]  /*17af0*/  ISETP.GT.AND P2, PT, R86, 0x1, P3 ;  /* 0x000000015600780c */ /* 0x000fc80001f44270 */
[----:B------:R-:W-:-:S04]  /*17b00*/  ISETP.LT.OR P2, PT, R87, 0x2, P2 ;  /* 0x000000025700780c */ /* 0x000fc80001741670 */
[----:B------:R-:W-:Y:S02]  /*17b10*/  FSEL R15, R15, -INF , !P2 ;  /* 0xff8000000f0f7808 */ /* 0x000fe40005000000 */
[----:B------:R-:W-:Y:S01]  /*17b20*/  ISETP.GT.AND P2, PT, R86, 0x8, P3 ;  /* 0x000000085600780c */ /* 0x000fe20001f44270 */
[--C-:B-1----:R-:W-:Y:S02]  /*17b30*/  IMAD.IADD R144, R144, 0x1, R12.reuse ;  /* 0x0000000190907824 */ /* 0x102fe400078e020c */
        /* <DEDUP_REMOVED lines=103> */
.L_x_10922:
[----:B------:R-:W-:-:S05]  /*181b0*/  IMAD.U32 R86, RZ, RZ, UR5 ;  /* 0x00000005ff567e24 */ /* 0x000fca000f8e00ff */
[----:B------:R-:W-:-:S13]  /*181c0*/  ISETP.NE.AND P2, PT, R86, 0x1, PT ;  /* 0x000000015600780c */ /* 0x000fda0003f45270 */
[----:B------:R-:W0:Y:S02]  /*181d0*/  @P2 LDC.64 R12, c[0x0][0x9e8] ;  /* 0x00027a00ff0c2b82 */ /* 0x000e240000000a00 */
[----:B0-----:R-:W-:-:S05]  /*181e0*/  @P2 IMAD.HI.U32 R12, R51, R12, RZ ;  /* 0x0000000c330c2227 */ /* 0x001fca00078e00ff */
[----:B------:R-:W-:-:S07]  /*181f0*/  @P2 SHF.R.U32.HI R51, RZ, R13, R12 ;  /* 0x0000000dff332219 */ /* 0x000fce000001160c */
.L_x_10923:
[----:B------:R-:W-:Y:S05]  /*18200*/  BSYNC B0 ;  /* 0x0000000000007941 */ /* 0x000fea0003800000 */
.L_x_10921:
[----:B------:R-:W-:-:S04]  /*18210*/  IMAD R51, R51, R86, -R82 ;  /* 0x0000005633337224 */ /* 0x000fc800078e0a52 */
[----:B------:R-:W-:-:S05]  /*18220*/  IMAD.IADD R51, R51, 0x1, -R137 ;  /* 0x0000000133337824 */ /* 0x000fca00078e0a89 */
[----:B------:R-:W-:Y:S02]  /*18230*/  VIMNMX R143, R143, R51, !PT ;  /* 0x000000338f8f7248 */ /* 0x000fe40007fe0100 */
[----:B------:R-:W-:-:S07]  /*18240*/  VIADDMNMX R144, R51, R86, R144, PT ;  /* 0x0000005633907246 */ /* 0x000fce0003800190 */
.L_x_10920:
        /* <DEDUP_REMOVED lines=94> */
[----:B------:R-:W-:Y:S01]  /*18830*/  FFMA.FTZ R10, R85, UR39, -R10 ;  /* 0x00000027550a7c23 */ /* 0x000fe2000801080a */
        /* <DEDUP_REMOVED lines=8> */
[----:B------:R-:W3:Y:S01]  /*188c0*/  MUFU.EX2 R21, R21 ;  /* 0x0000001500157308 */ /* 0x000ee20000000800 */
[----:B0-----:R-:W-:Y:S02]  /*188d0*/  FFMA.FTZ R4, R11, R4, R32 ;  /* 0x000000040b047223 */ /* 0x001fe40000010020 */
[----:B------:R-:W-:Y:S02]  /*188e0*/  FSEL R86, R34, -INF , !P2 ;  /* 0xff80000022567808 */ /* 0x000fe40005000000 */
[----:B------:R-:W-:-:S03]  /*188f0*/  ISETP.GT.AND P2, PT, R143, 0x20, P3 ;  /* 0x000000208f00780c */ /* 0x000fc60001f44270 */
[----:B------:R-:W0:Y:S01]  /*18900*/  MUFU.EX2 R25, R25 ;  /* 0x0000001900197308 */ /* 0x000e220000000800 */
[----:B------:R-:W-:Y:S01]  /*18910*/  ISETP.LT.OR P2, PT, R144, 0x21, P2 ;  /* 0x000000219000780c */ /* 0x000fe20001741670 */
[C---:B-1----:R-:W-:Y:S01]  /*18920*/  FADD.FTZ R4, R15.reuse, R4 ;  /* 0x000000040f047221 */ /* 0x042fe20000010000 */
[----:B------:R-:W-:Y:S02]  /*18930*/  F2FP.F16.F32.PACK_AB R32, R15, R32 ;  /* 0x000000200f20723e */ /* 0x000fe400000000ff */
[----:B------:R-:W-:Y:S02]  /*18940*/  FSEL R36, R36, -INF , !P2 ;  /* 0xff80000024247808 */ /* 0x000fe40005000000 */
[----:B------:R-:W-:Y:S01]  /*18950*/  ISETP.GT.AND P2, PT, R143, 0x21, P3 ;  /* 0x000000218f00780c */ /* 0x000fe20001f44270 */
[----:B------:R-:W1:Y:S01]  /*18960*/  MUFU.EX2 R27, R27 ;  /* 0x0000001b001b7308 */ /* 0x000e620000000800 */
[----:B---3--:R-:W-:Y:S02]  /*18970*/  FADD.FTZ R4, R21, R4 ;  /* 0x0000000415047221 */ /* 0x008fe40000010000 */
[----:B------:R-:W-:-:S04]  /*18980*/  ISETP.LT.OR P2, PT, R144, 0x22, P2 ;  /* 0x000000229000780c */ /* 0x000fc80001741670 */
[----:B------:R-:W-:Y:S01]  /*18990*/  FSEL R38, R38, -INF , !P2 ;  /* 0xff80000026267808 */ /* 0x000fe20005000000 */
[----:B------:R-:W3:Y:S01]  /*189a0*/  MUFU.EX2 R29, R29 ;  /* 0x0000001d001d7308 */ /* 0x000ee20000000800 */
[----:B------:R-:W-:Y:S01]  /*189b0*/  ISETP.GT.AND P2, PT, R143, 0x28, P3 ;  /* 0x000000288f00780c */ /* 0x000fe20001f44270 */
[C---:B0-----:R-:W-:Y:S01]  /*189c0*/  FADD.FTZ R4, R25.reuse, R4 ;  /* 0x0000000419047221 */ /* 0x041fe20000010000 */
[----:B------:R-:W-:Y:S02]  /*189d0*/  F2FP.F16.F32.PACK_AB R34, R25, R21 ;  /* 0x000000151922723e */ /* 0x000fe400000000ff */
[----:B------:R-:W-:-:S03]  /*189e0*/  ISETP.LT.OR P2, PT, R144, 0x29, P2 ;  /* 0x000000299000780c */ /* 0x000fc60001741670 */
[----:B------:R-:W0:Y:S01]  /*189f0*/  MUFU.EX2 R31, R31 ;  /* 0x0000001f001f7308 */ /* 0x000e220000000800 */
[----:B------:R-:W-:Y:S01]  /*18a00*/  FSEL R40, R40, -INF , !P2 ;  /* 0xff80000028287808 */ /* 0x000fe20005000000 */
[----:B-1----:R-:W-:Y:S01]  /*18a10*/  FADD.FTZ R4, R27, R4 ;  /* 0x000000041b047221 */ /* 0x002fe20000010000 */
[----:B------:R-:W-:-:S04]  /*18a20*/  ISETP.GT.AND P2, PT, R143, 0x29, P3 ;  /* 0x000000298f00780c */ /* 0x000fc80001f44270 */
[----:B------:R-:W-:Y:S01]  /*18a30*/  ISETP.LT.OR P2, PT, R144, 0x2a, P2 ;  /* 0x0000002a9000780c */ /* 0x000fe20001741670 */
[----:B------:R-:W1:Y:S01]  /*18a40*/  MUFU.EX2 R51, R51 ;  /* 0x0000003300337308 */ /* 0x000e620000000800 */
[----:B---3--:R-:W-:Y:S02]  /*18a50*/  FADD.FTZ R4, R29, R4 ;  /* 0x000000041d047221 */ /* 0x008fe40000010000 */
[----:B------:R-:W-:Y:S02]  /*18a60*/  FSEL R42, R42, -INF , !P2 ;  /* 0xff8000002a2a7808 */ /* 0x000fe40005000000 */
[----:B------:R-:W-:-:S03]  /*18a70*/  ISETP.GT.AND P2, PT, R143, 0x30, P3 ;  /* 0x000000308f00780c */ /* 0x000fc60001f44270 */
[----:B------:R-:W3:Y:S01]  /*18a80*/  MUFU.EX2 R82, R82 ;  /* 0x0000005200527308 */ /* 0x000ee20000000800 */
[----:B------:R-:W-:Y:S01]  /*18a90*/  ISETP.LT.OR P2, PT, R144, 0x31, P2 ;  /* 0x000000319000780c */ /* 0x000fe20001741670 */
[----:B0-----:R-:W-:-:S03]  /*18aa0*/  FADD.FTZ R4, R31, R4 ;  /* 0x000000041f047221 */ /* 0x001fc60000010000 */
[----:B------:R-:W-:Y:S02]  /*18ab0*/  FSEL R44, R44, -INF , !P2 ;  /* 0xff8000002c2c7808 */ /* 0x000fe40005000000 */
[----:B------:R-:W-:Y:S01]  /*18ac0*/  ISETP.GT.AND P2, PT, R143, 0x31, P3 ;  /* 0x000000318f00780c */ /* 0x000fe20001f44270 */
[----:B------:R-:W0:Y:S01]  /*18ad0*/  MUFU.EX2 R37, R37 ;  /* 0x0000002500257308 */ /* 0x000e220000000800 */
[----:B-1----:R-:W-:Y:S02]  /*18ae0*/  FADD.FTZ R4, R51, R4 ;  /* 0x0000000433047221 */ /* 0x002fe40000010000 */
[----:B------:R-:W-:-:S04]  /*18af0*/  ISETP.LT.OR P2, PT, R144, 0x32, P2 ;  /* 0x000000329000780c */ /* 0x000fc80001741670 */
[----:B------:R-:W-:Y:S01]  /*18b00*/  FSEL R46, R46, -INF , !P2 ;  /* 0xff8000002e2e7808 */ /* 0x000fe20005000000 */
[----:B------:R-:W1:Y:S01]  /*18b10*/  MUFU.EX2 R39, R39 ;  /* 0x0000002700277308 */ /* 0x000e620000000800 */
[----:B------:R-:W-:Y:S01]  /*18b20*/  ISETP.GT.AND P2, PT, R143, 0x38, P3 ;  /* 0x000000388f00780c */ /* 0x000fe20001f44270 */
[----:B---3--:R-:W-:-:S03]  /*18b30*/  FADD.FTZ R4, R82, R4 ;  /* 0x0000000452047221 */ /* 0x008fc60000010000 */
[----:B------:R-:W-:-:S03]  /*18b40*/  ISETP.LT.OR P2, PT, R144, 0x39, P2 ;  /* 0x000000399000780c */ /* 0x000fc60001741670 */
[----:B------:R-:W3:Y:S01]  /*18b50*/  MUFU.EX2 R41, R41 ;  /* 0x0000002900297308 */ /* 0x000ee20000000800 */
[----:B------:R-:W-:Y:S01]  /*18b60*/  FSEL R48, R48, -INF , !P2 ;  /* 0xff80000030307808 */ /* 0x000fe20005000000 */
[----:B0-----:R-:W-:Y:S01]  /*18b70*/  FADD.FTZ R4, R37, R4 ;  /* 0x0000000425047221 */ /* 0x001fe20000010000 */
[----:B------:R-:W-:-:S04]  /*18b80*/  ISETP.GT.AND P2, PT, R143, 0x39, P3 ;  /* 0x000000398f00780c */ /* 0x000fc80001f44270 */
[----:B------:R-:W-:Y:S01]  /*18b90*/  ISETP.LT.OR P2, PT, R144, 0x3a, P2 ;  /* 0x0000003a9000780c */ /* 0x000fe20001741670 */
[----:B------:R-:W-:Y:S01]  /*18ba0*/  MUFU.EX2 R43, R43 ;  /* 0x0000002b002b7308 */ /* 0x000fe20000000800 */
[----:B-1----:R-:W-:Y:S02]  /*18bb0*/  FADD.FTZ R4, R39, R4 ;  /* 0x0000000427047221 */ /* 0x002fe40000010000 */
[----:B------:R-:W-:Y:S02]  /*18bc0*/  FSEL R52, R52, -INF , !P2 ;  /* 0xff80000034347808 */ /* 0x000fe40005000000 */
[----:B------:R-:W-:-:S03]  /*18bd0*/  ISETP.GT.AND P2, PT, R143, 0x40, P3 ;  /* 0x000000408f00780c */ /* 0x000fc60001f44270 */
[----:B------:R-:W-:Y:S01]  /*18be0*/  MUFU.EX2 R45, R45 ;  /* 0x0000002d002d7308 */ /* 0x000fe20000000800 */
[----:B------:R-:W-:Y:S01]  /*18bf0*/  ISETP.LT.OR P2, PT, R144, 0x41, P2 ;  /* 0x000000419000780c */ /* 0x000fe20001741670 */
[----:B---3--:R-:W-:-:S03]  /*18c00*/  FADD.FTZ R4, R41, R4 ;  /* 0x0000000429047221 */ /* 0x008fc60000010000 */
[----:B------:R-:W-:Y:S02]  /*18c10*/  FSEL R54, R54, -INF , !P2 ;  /* 0xff80000036367808 */ /* 0x000fe40005000000 */
[----:B------:R-:W-:Y:S01]  /*18c20*/  ISETP.GT.AND P2, PT, R143, 0x41, P3 ;  /* 0x000000418f00780c */ /* 0x000fe20001f44270 */
[----:B------:R-:W-:Y:S03]  /*18c30*/  MUFU.EX2 R47, R47 ;  /* 0x0000002f002f7308 */ /* 0x000fe60000000800 */
[----:B------:R-:W-:-:S04]  /*18c40*/  ISETP.LT.OR P2, PT, R144, 0x42, P2 ;  /* 0x000000429000780c */ /* 0x000fc80001741670 */
[----:B------:R-:W-:Y:S01]  /*18c50*/  FSEL R56, R56, -INF , !P2 ;  /* 0xff80000038387808 */ /* 0x000fe20005000000 */
[----:B------:R-:W-:Y:S01]  /*18c60*/  MUFU.EX2 R49, R49 ;  /* 0x0000003100317308 */ /* 0x000fe20000000800 */
[----:B------:R-:W-:-:S04]  /*18c70*/  ISETP.GT.AND P2, PT, R143, 0x48, P3 ;  /* 0x000000488f00780c */ /* 0x000fc80001f44270 */
[----:B------:R-:W-:-:S03]  /*18c80*/  ISETP.LT.OR P2, PT, R144, 0x49, P2 ;  /* 0x000000499000780c */ /* 0x000fc60001741670 */
[----:B------:R-:W-:Y:S01]  /*18c90*/  MUFU.EX2 R53, R53 ;  /* 0x0000003500357308 */ /* 0x000fe20000000800 */
[----:B------:R-:W-:Y:S02]  /*18ca0*/  FSEL R58, R58, -INF , !P2 ;  /* 0xff8000003a3a7808 */ /* 0x000fe40005000000 */
[----:B------:R-:W-:-:S04]  /*18cb0*/  ISETP.GT.AND P2, PT, R143, 0x49, P3 ;  /* 0x000000498f00780c */ /* 0x000fc80001f44270 */
[----:B------:R-:W-:Y:S01]  /*18cc0*/  ISETP.LT.OR P2, PT, R144, 0x4a, P2 ;  /* 0x0000004a9000780c */ /* 0x000fe20001741670 */
[----:B------:R-:W-:Y:S03]  /*18cd0*/  MUFU.EX2 R55, R55 ;  /* 0x0000003700377308 */ /* 0x000fe60000000800 */
[----:B------:R-:W-:Y:S02]  /*18ce0*/  FSEL R60, R60, -INF , !P2 ;  /* 0xff8000003c3c7808 */ /* 0x000fe40005000000 */
[----:B------:R-:W-:-:S03]  /*18cf0*/  ISETP.GT.AND P2, PT, R143, 0x50, P3 ;  /* 0x000000508f00780c */ /* 0x000fc60001f44270 */
[----:B------:R-:W-:Y:S01]  /*18d00*/  MUFU.EX2 R57, R57 ;  /* 0x0000003900397308 */ /* 0x000fe20000000800 */
[----:B------:R-:W-:-:S04]  /*18d10*/  ISETP.LT.OR P2, PT, R144, 0x51, P2 ;  /* 0x000000519000780c */ /* 0x000fc80001741670 */
        /* <DEDUP_REMOVED lines=40> */
[----:B------:R-:W-:-:S04]  /*18fa0*/  ISETP.GT.AND P2, PT, R143, RZ, P3 ;  /* 0x000000ff8f00720c */ /* 0x000fc80001f44270 */
[----:B------:R-:W-:-:S03]  /*18fb0*/  ISETP.LT.OR P2, PT, R144, 0x1, P2 ;  /* 0x000000019000780c */ /* 0x000fc60001741670 */
[----:B------:R-:W-:Y:S01]  /*18fc0*/  MUFU.EX2 R10, R10 ;  /* 0x0000000a000a7308 */ /* 0x000fe20000000800 */
[----:B------:R-:W-:Y:S02]  /*18fd0*/  FSEL R14, R14, -INF , !P2 ;  /* 0xff8000000e0e7808 */ /* 0x000fe40005000000 */
        /* <DEDUP_REMOVED lines=42> */
[C---:B------:R-:W-:Y:S01]  /*19280*/  FSETP.NEU.FTZ.AND P2, PT, R13.reuse, -INF , PT ;  /* 0xff8000000d00780b */ /* 0x040fe20003f5d000 */
[----:B------:R-:W-:-:S05]  /*19290*/  FMUL.FTZ R15, R13, UR39 ;  /* 0x000000270d0f7c20 */ /* 0x000fca0008410000 */
[----:B------:R-:W-:-:S05]  /*192a0*/  FSEL R15, R15, RZ, P2 ;  /* 0x000000ff0f0f7208 */ /* 0x000fca0001000000 */
[--C-:B------:R-:W-:Y:S01]  /*192b0*/  FFMA.FTZ R21, R24, UR39, -R15.reuse ;  /* 0x0000002718157c23 */ /* 0x100fe2000801080f */
[--C-:B------:R-:W-:Y:S01]  /*192c0*/  FFMA.FTZ R24, R26, UR39, -R15.reuse ;  /* 0x000000271a187c23 */ /* 0x100fe2000801080f */
[--C-:B------:R-:W-:Y:S01]  /*192d0*/  FFMA.FTZ R14, R14, UR39, -R15.reuse ;  /* 0x000000270e0e7c23 */ /* 0x100fe2000801080f */
[--C-:B------:R-:W-:Y:S01]  /*192e0*/  FFMA.FTZ R20, R20, UR39, -R15.reuse ;  /* 0x0000002714147c23 */ /* 0x100fe2000801080f */
[----:B------:R-:W-:Y:S01]  /*192f0*/  FSEL R26, R13, RZ, P2 ;  /* 0x000000ff0d1a7208 */ /* 0x000fe20001000000 */
[--C-:B------:R-:W-:Y:S01]  /*19300*/  FFMA.FTZ R25, R28, UR39, -R15.reuse ;  /* 0x000000271c197c23 */ /* 0x100fe2000801080f */
[----:B------:R-:W-:Y:S01]  /*19310*/  MUFU.EX2 R21, R21 ;  /* 0x0000001500157308 */ /* 0x000fe20000000800 */
[--C-:B------:R-:W-:Y:S01]  /*19320*/  FFMA.FTZ R36, R36, UR39, -R15.reuse ;  /* 0x0000002724247c23 */ /* 0x100fe2000801080f */
[----:B------:R-:W-:Y:S01]  /*19330*/  FFMA.FTZ R50, R38, UR39, -R15 ;  /* 0x0000002726327c23 */ /* 0x000fe2000801080f */
[----:B------:R-:W-:Y:S01]  /*19340*/  FADD.FTZ R26, -R26, R5 ;  /* 0x000000051a1a7221 */ /* 0x000fe20000010100 */
[--C-:B------:R-:W-:Y:S01]  /*19350*/  FFMA.FTZ R40, R40, UR39, -R15.reuse ;  /* 0x0000002728287c23 */ /* 0x100fe2000801080f */
[--C-:B------:R-:W-:Y:S01]  /*19360*/  FFMA.FTZ R42, R42, UR39, -R15.reuse ;  /* 0x000000272a2a7c23 */ /* 0x100fe2000801080f */
[--C-:B------:R-:W-:Y:S01]  /*19370*/  FFMA.FTZ R38, R46, UR39, -R15.reuse ;  /* 0x000000272e267c23 */ /* 0x100fe2000801080f */
[----:B------:R-:W-:Y:S01]  /*19380*/  FMUL.FTZ R5, R26, UR39 ;  /* 0x000000271a057c20 */ /* 0x000fe20008410000 */
        /* <DEDUP_REMOVED lines=15> */
[----:B------:R-:W-:Y:S01]  /*19480*/  FFMA.FTZ R81, R81, UR39, -R15 ;  /* 0x0000002751517c23 */ /* 0x000fe2000801080f */
[----:B------:R-:W1:Y:S08]  /*19490*/  MUFU.EX2 R24, R24 ;  /* 0x0000001800187308 */ /* 0x000e700000000800 */
[----:B------:R-:W3:Y:S01]  /*194a0*/  MUFU.EX2 R5, R5 ;  /* 0x0000000500057308 */ /* 0x000ee20000000800 */
[----:B0-----:R-:W-:-:S07]  /*194b0*/  F2FP.F16.F32.PACK_AB R33, R20, R14 ;  /* 0x0000000e1421723e */ /* 0x001fce00000000ff */
[----:B------:R-:W0:Y:S01]  /*194c0*/  MUFU.EX2 R25, R25 ;  /* 0x0000001900197308 */ /* 0x000e220000000800 */
[----:B-1----:R-:W-:-:S05]  /*194d0*/  F2FP.F16.F32.PACK_AB R35, R24, R21 ;  /* 0x000000151823723e */ /* 0x002fca00000000ff */
[----:B------:R1:W-:Y:S02]  /*194e0*/  STSM.16.M88.4 [R140+0x21800], R32 ;  /* 0x021800208c007844 */ /* 0x0003e40000000200 */
[----:B------:R-:W-:Y:S01]  /*194f0*/  MUFU.EX2 R36, R36 ;  /* 0x0000002400247308 */ /* 0x000fe20000000800 */
[----:B---3--:R-:W-:Y:S01]  /*19500*/  FFMA.FTZ R14, R5, R3, R14 ;  /* 0x00000003050e7223 */ /* 0x008fe2000001000e */
[----:B------:R-:W-:-:S03]  /*19510*/  FFMA.FTZ R3, R48, UR39, -R15 ;  /* 0x0000002730037c23 */ /* 0x000fc6000801080f */
[----:B------:R-:W-:Y:S01]  /*19520*/  FADD.FTZ R14, R20, R14 ;  /* 0x0000000e140e7221 */ /* 0x000fe20000010000 */
[--C-:B------:R-:W-:Y:S02]  /*19530*/  FFMA.FTZ R20, R54, UR39, -R15.reuse ;  /* 0x0000002736147c23 */ /* 0x100fe4000801080f */
[----:B------:R-:W-:Y:S01]  /*19540*/  MUFU.EX2 R50, R50 ;  /* 0x0000003200327308 */ /* 0x000fe20000000800 */
[----:B------:R-:W-:Y:S01]  /*19550*/  FADD.FTZ R26, R21, R14 ;  /* 0x0000000e151a7221 */ /* 0x000fe20000010000 */
[----:B------:R-:W-:-:S03]  /*19560*/  FFMA.FTZ R21, R56, UR39, -R15 ;  /* 0x0000002738157c23 */ /* 0x000fc6000801080f */
[----:B------:R-:W-:Y:S01]  /*19570*/  FADD.FTZ R28, R24, R26 ;  /* 0x0000001a181c7221 */ /* 0x000fe20000010000 */
[--C-:B-1----:R-:W-:Y:S01]  /*19580*/  FFMA.FTZ R32, R30, UR39, -R15.reuse ;  /* 0x000000271e207c23 */ /* 0x102fe2000801080f */
[--C-:B------:R-:W-:Y:S01]  /*19590*/  FFMA.FTZ R33, R85, UR39, -R15.reuse ;  /* 0x0000002755217c23 */ /* 0x100fe2000801080f */
[--C-:B------:R-:W-:Y:S01]  /*195a0*/  FFMA.FTZ R35, R86, UR39, -R15.reuse ;  /* 0x0000002756237c23 */ /* 0x100fe2000801080f */
[----:B------:R-:W-:Y:S01]  /*195b0*/  F2FP.F16.F32.PACK_AB R24, R29, R27 ;  /* 0x0000001b1d18723e */ /* 0x000fe200000000ff */
[----:B0-----:R-:W-:Y:S01]  /*195c0*/  FADD.FTZ R27, R25, R28 ;  /* 0x0000001c191b7221 */ /* 0x001fe20000010000 */
[----:B------:R-:W-:Y:S01]  /*195d0*/  MUFU.EX2 R40, R40 ;  /* 0x0000002800287308 */ /* 0x000fe20000000800 */
[--C-:B------:R-:W-:Y:S01]  /*195e0*/  FFMA.FTZ R34, R44, UR39, -R15.reuse ;  /* 0x000000272c227c23 */ /* 0x100fe2000801080f */
[----:B------:R-:W-:Y:S01]  /*195f0*/  FADD.FTZ R29, R43, R4 ;  /* 0x000000042b1d7221 */ /* 0x000fe20000010000 */
[----:B------:R-:W-:Y:S01]  /*19600*/  F2FP.F16.F32.PACK_AB R26, R51, R31 ;  /* 0x0000001f331a723e */ /* 0x000fe200000000ff */
[----:B------:R-:W-:Y:S01]  /*19610*/  FFMA.FTZ R15, R83, UR39, -R15 ;  /* 0x00000027530f7c23 */ /* 0x000fe2000801080f */
[----:B------:R-:W-:-:S02]  /*19620*/  F2FP.F16.F32.PACK_AB R28, R37, R82 ;  /* 0x00000052251c723e */ /* 0x000fc400000000ff */
[----:B------:R-:W-:Y:S01]  /*19630*/  F2FP.F16.F32.PACK_AB R30, R41, R39 ;  /* 0x00000027291e723e */ /* 0x000fe200000000ff */
[----:B------:R-:W0:Y:S08]  /*19640*/  MUFU.EX2 R32, R32 ;  /* 0x0000002000207308 */ /* 0x000e300000000800 */
[----:B------:R-:W1:Y:S08]  /*19650*/  MUFU.EX2 R33, R33 ;  /* 0x0000002100217308 */ /* 0x000e700000000800 */
[----:B------:R-:W3:Y:S01]  /*19660*/  MUFU.EX2 R35, R35 ;  /* 0x0000002300237308 */ /* 0x000ee20000000800 */
[C---:B0-----:R-:W-:Y:S01]  /*19670*/  FADD.FTZ R27, R32.reuse, R27 ;  /* 0x0000001b201b7221 */ /* 0x041fe20000010000 */
[----:B------:R-:W-:-:S06]  /*19680*/  F2FP.F16.F32.PACK_AB R25, R32, R25 ;  /* 0x000000192019723e */ /* 0x000fcc00000000ff */
[----:B------:R-:W0:Y:S01]  /*19690*/  MUFU.EX2 R42, R42 ;  /* 0x0000002a002a7308 */ /* 0x000e220000000800 */
[----:B-1----:R-:W-:-:S07]  /*196a0*/  FADD.FTZ R27, R33, R27 ;  /* 0x0000001b211b7221 */ /* 0x002fce0000010000 */
[----:B------:R-:W1:Y:S01]  /*196b0*/  MUFU.EX2 R34, R34 ;  /* 0x0000002200227308 */ /* 0x000e620000000800 */
[----:B---3--:R-:W-:-:S04]  /*196c0*/  FADD.FTZ R27, R35, R27 ;  /* 0x0000001b231b7221 */ /* 0x008fc80000010000 */
[----:B------:R-:W-:-:S03]  /*196d0*/  FADD.FTZ R27, R36, R27 ;  /* 0x0000001b241b7221 */ /* 0x000fc60000010000 */
[----:B------:R-:W3:Y:S01]  /*196e0*/  MUFU.EX2 R38, R38 ;  /* 0x0000002600267308 */ /* 0x000ee20000000800 */
[----:B------:R-:W-:-:S04]  /*196f0*/  FADD.FTZ R27, R50, R27 ;  /* 0x0000001b321b7221 */ /* 0x000fc80000010000 */
[----:B------:R-:W-:-:S03]  /*19700*/  FADD.FTZ R27, R40, R27 ;  /* 0x0000001b281b7221 */ /* 0x000fc60000010000 */
[----:B------:R-:W4:Y:S01]  /*19710*/  MUFU.EX2 R3, R3 ;  /* 0x0000000300037308 */ /* 0x000f220000000800 */
[----:B0-----:R-:W-:Y:S01]  /*19720*/  FADD.FTZ R4, R42, R27 ;  /* 0x0000001b2a047221 */ /* 0x001fe20000010000 */
[----:B------:R-:W-:-:S03]  /*19730*/  FADD.FTZ R27, R45, R29 ;  /* 0x0000001d2d1b7221 */ /* 0x000fc60000010000 */
[----:B-1----:R-:W-:Y:S01]  /*19740*/  FADD.FTZ R4, R34, R4 ;  /* 0x0000000422047221 */ /* 0x002fe20000010000 */
[----:B------:R-:W-:Y:S02]  /*19750*/  FADD.FTZ R27, R47, R27 ;  /* 0x0000001b2f1b7221 */ /* 0x000fe40000010000 */
[----:B------:R-:W0:Y:S01]  /*19760*/  MUFU.EX2 R14, R52 ;  /* 0x00000034000e7308 */ /* 0x000e220000000800 */
[----:B---3--:R-:W-:Y:S01]  /*19770*/  FADD.FTZ R4, R38, R4 ;  /* 0x0000000426047221 */ /* 0x008fe20000010000 */
[----:B------:R-:W-:-:S04]  /*19780*/  FADD.FTZ R27, R49, R27 ;  /* 0x0000001b311b7221 */ /* 0x000fc80000010000 */
[----:B------:R-:W-:Y:S01]  /*19790*/  FADD.FTZ R29, R53, R27 ;  /* 0x0000001b351d7221 */ /* 0x000fe20000010000 */
[----:B------:R-:W-:Y:S01]  /*197a0*/  F2FP.F16.F32.PACK_AB R27, R35, R33 ;  /* 0x00000021231b723e */ /* 0x000fe200000000ff */
[----:B------:R-:W1:Y:S01]  /*197b0*/  MUFU.EX2 R20, R20 ;  /* 0x0000001400147308 */ /* 0x000e620000000800 */
[----:B----4-:R-:W-:Y:S01]  /*197c0*/  FADD.FTZ R4, R3, R4 ;  /* 0x0000000403047221 */ /* 0x010fe20000010000 */
[----:B------:R-:W-:Y:S01]  /*197d0*/  FADD.FTZ R31, R55, R29 ;  /* 0x0000001d371f7221 */ /* 0x000fe20000010000 */
[----:B------:R-:W-:Y:S01]  /*197e0*/  F2FP.F16.F32.PACK_AB R29, R50, R36 ;  /* 0x00000024321d723e */ /* 0x000fe200000000ff */
[----:B--2---:R-:W-:Y:S02]  /*197f0*/  STSM.16.M88.4 [R87], R24 ;  /* 0x0000001857007844 */ /* 0x004fe40000000200 */
[----:B------:R-:W-:Y:S01]  /*19800*/  FADD.FTZ R32, R57, R31 ;  /* 0x0000001f39207221 */ /* 0x000fe20000010000 */
[----:B------:R-:W-:Y:S01]  /*19810*/  F2FP.F16.F32.PACK_AB R31, R42, R40 ;  /* 0x000000282a1f723e */ /* 0x000fe200000000ff */
[----:B------:R-:W2:Y:S01]  /*19820*/  MUFU.EX2 R21, R21 ;  /* 0x0000001500157308 */ /* 0x000ea20000000800 */
[----:B------:R-:W3:Y:S01]  /*19830*/  LDL R36, [R1+0x24] ;  /* 0x0000240001247983 */ /* 0x000ee20000100800 */
[----:B0-----:R-:W-:-:S03]  /*19840*/  FADD.FTZ R4, R14, R4 ;  /* 0x000000040e047221 */ /* 0x001fc60000010000 */
[----:B------:R2:W-:Y:S03]  /*19850*/  STSM.16.M88.4 [R142], R28 ;  /* 0x0000001c8e007844 */ /* 0x0005e60000000200 */
[----:B------:R-:W0:Y:S01]  /*19860*/  MUFU.EX2 R58, R58 ;  /* 0x0000003a003a7308 */ /* 0x000e220000000800 */
[----:B-1----:R-:W-:-:S07]  /*19870*/  FADD.FTZ R4, R20, R4 ;  /* 0x0000000414047221 */ /* 0x002fce0000010000 */
[----:B------:R-:W1:Y:S01]  /*19880*/  MUFU.EX2 R60, R60 ;  /* 0x0000003c003c7308 */ /* 0x000e620000000800 */
[C---:B--2---:R-:W-:Y:S02]  /*19890*/  F2FP.F16.F32.PACK_AB R29, R21.reuse, R20 ;  /* 0x00000014151d723e */ /* 0x044fe400000000ff */
[----:B------:R-:W2:Y:S05]  /*198a0*/  LDL R20, [R1+0x44] ;  /* 0x0000440001147983 */ /* 0x000eaa0000100800 */
[----:B------:R-:W4:Y:S01]  /*198b0*/  MUFU.EX2 R62, R62 ;  /* 0x0000003e003e7308 */ /* 0x000f220000000800 */
[----:B------:R-:W-:-:S07]  /*198c0*/  FADD.FTZ R4, R21, R4 ;  /* 0x0000000415047221 */ /* 0x000fce0000010000 */
[----:B------:R-:W5:Y:S01]  /*198d0*/  MUFU.EX2 R64, R64 ;  /* 0x0000004000407308 */ /* 0x000f620000000800 */
[----:B0-----:R-:W-:Y:S01]  /*198e0*/  FADD.FTZ R4, R58, R4 ;  /* 0x000000043a047221 */ /* 0x001fe20000010000 */
[----:B------:R-:W-:-:S06]  /*198f0*/  FADD.FTZ R32, R59, R32 ;  /* 0x000000203b207221 */ /* 0x000fcc0000010000 */
[----:B------:R-:W0:Y:S01]  /*19900*/  MUFU.EX2 R66, R66 ;  /* 0x0000004200427308 */ /* 0x000e220000000800 */
[----:B-1----:R-:W-:Y:S01]  /*19910*/  FADD.FTZ R4, R60, R4 ;  /* 0x000000043c047221 */ /* 0x002fe20000010000 */
[----:B------:R-:W-:-:S06]  /*19920*/  FADD.FTZ R32, R61, R32 ;  /* 0x000000203d207221 */ /* 0x000fcc0000010000 */
[----:B------:R-:W1:Y:S01]  /*19930*/  MUFU.EX2 R68, R68 ;  /* 0x0000004400447308 */ /* 0x000e620000000800 */
[----:B----4-:R-:W-:Y:S01]  /*19940*/  FADD.FTZ R4, R62, R4 ;  /* 0x000000043e047221 */ /* 0x010fe20000010000 */
[----:B------:R-:W-:-:S06]  /*19950*/  FADD.FTZ R32, R63, R32 ;  /* 0x000000203f207221 */ /* 0x000fcc0000010000 */
[----:B------:R-:W4:Y:S01]  /*19960*/  MUFU.EX2 R70, R70 ;  /* 0x0000004600467308 */ /* 0x000f220000000800 */
[----:B-----5:R-:W-:Y:S01]  /*19970*/  FADD.FTZ R4, R64, R4 ;  /* 0x0000000440047221 */ /* 0x020fe20000010000 */
[----:B------:R-:W-:-:S06]  /*19980*/  FADD.FTZ R32, R65, R32 ;  /* 0x0000002041207221 */ /* 0x000fcc0000010000 */
        /* <DEDUP_REMOVED lines=8> */
[----:B------:R-:W-:Y:S01]  /*19a10*/  F2FP.F16.F32.PACK_AB R27, R14, R3 ;  /* 0x000000030e1b723e */ /* 0x000fe200000000ff */
[----:B------:R-:W-:-:S05]  /*19a20*/  FADD.FTZ R32, R71, R32 ;  /* 0x0000002047207221 */ /* 0x000fca0000010000 */
[----:B------:R-:W4:Y:S01]  /*19a30*/  MUFU.EX2 R33, R80 ;  /* 0x0000005000217308 */ /* 0x000f220000000800 */
[----:B-----5:R-:W-:-:S07]  /*19a40*/  FADD.FTZ R3, R72, R4 ;  /* 0x0000000448037221 */ /* 0x020fce0000010000 */
[----:B------:R-:W5:Y:S08]  /*19a50*/  MUFU.EX2 R79, R79 ;  /* 0x0000004f004f7308 */ /* 0x000f700000000800 */
[----:B------:R-:W-:Y:S08]  /*19a60*/  MUFU.EX2 R81, R81 ;  /* 0x0000005100517308 */ /* 0x000ff00000000800 */
[----:B------:R-:W5:Y:S01]  /*19a70*/  MUFU.EX2 R15, R15 ;  /* 0x0000000f000f7308 */ /* 0x000f620000000800 */
[----:B------:R-:W-:Y:S01]  /*19a80*/  FADD.FTZ R32, R73, R32 ;  /* 0x0000002049207221 */ /* 0x000fe20000010000 */
[----:B0-----:R-:W-:Y:S01]  /*19a90*/  FADD.FTZ R3, R74, R3 ;  /* 0x000000034a037221 */ /* 0x001fe20000010000 */
[----:B------:R-:W-:-:S02]  /*19aa0*/  F2FP.F16.F32.PACK_AB R24, R45, R43 ;  /* 0x0000002b2d18723e */ /* 0x000fc400000000ff */
[----:B------:R-:W-:Y:S02]  /*19ab0*/  F2FP.F16.F32.PACK_AB R26, R49, R47 ;  /* 0x0000002f311a723e */ /* 0x000fe400000000ff */
[----:B------:R-:W-:Y:S02]  /*19ac0*/  F2FP.F16.F32.PACK_AB R25, R38, R34 ;  /* 0x000000222619723e */ /* 0x000fe400000000ff */
[----:B------:R-:W-:Y:S02]  /*19ad0*/  F2FP.F16.F32.PACK_AB R28, R55, R53 ;  /* 0x00000035371c723e */ /* 0x000fe400000000ff */
[----:B------:R-:W-:Y:S02]  /*19ae0*/  F2FP.F16.F32.PACK_AB R30, R59, R57 ;  /* 0x000000393b1e723e */ /* 0x000fe400000000ff */
[----:B------:R-:W-:Y:S01]  /*19af0*/  F2FP.F16.F32.PACK_AB R31, R60, R58 ;  /* 0x0000003a3c1f723e */ /* 0x000fe200000000ff */
[----:B------:R-:W-:Y:S01]  /*19b00*/  FADD.FTZ R32, R75, R32 ;  /* 0x000000204b207221 */ /* 0x000fe20000010000 */
[----:B-1----:R-:W-:Y:S01]  /*19b10*/  FADD.FTZ R4, R76, R3 ;  /* 0x000000034c047221 */ /* 0x002fe20000010000 */
[----:B------:R0:W-:Y:S01]  /*19b20*/  STSM.16.M88.4 [R141], R24 ;  /* 0x000000188d007844 */ /* 0x0001e20000000200 */
[----:B------:R-:W-:Y:S01]  /*19b30*/  F2FP.F16.F32.PACK_AB R34, R10, R84 ;  /* 0x000000540a22723e */ /* 0x000fe200000000ff */
[----:B------:R-:W-:Y:S01]  /*19b40*/  FADD.FTZ R21, R77, R32 ;  /* 0x000000204d157221 */ /* 0x000fe20000010000 */
[----:B----4-:R-:W-:Y:S01]  /*19b50*/  FADD.FTZ R4, R33, R4 ;  /* 0x0000000421047221 */ /* 0x010fe20000010000 */
[----:B------:R1:W-:Y:S01]  /*19b60*/  STSM.16.M88.4 [R140+0x27800], R28 ;  /* 0x0278001c8c007844 */ /* 0x0003e20000000200 */
[----:B------:R-:W-:-:S02]  /*19b70*/  F2FP.F16.F32.PACK_AB R32, R78, R77 ;  /* 0x0000004d4e20723e */ /* 0x000fc400000000ff */
[----:B-----5:R-:W-:Y:S02]  /*19b80*/  F2FP.F16.F32.PACK_AB R33, R79, R33 ;  /* 0x000000214f21723e */ /* 0x020fe400000000ff */
[----:B------:R-:W-:Y:S02]  /*19b90*/  F2FP.F16.F32.PACK_AB R35, R15, R81 ;  /* 0x000000510f23723e */ /* 0x000fe400000000ff */
[----:B0-----:R-:W-:Y:S02]  /*19ba0*/  F2FP.F16.F32.PACK_AB R24, R63, R61 ;  /* 0x0000003d3f18723e */ /* 0x001fe400000000ff */
[----:B------:R-:W-:Y:S02]  /*19bb0*/  F2FP.F16.F32.PACK_AB R26, R67, R65 ;  /* 0x00000041431a723e */ /* 0x000fe400000000ff */
[----:B------:R-:W-:Y:S02]  /*19bc0*/  F2FP.F16.F32.PACK_AB R25, R64, R62 ;  /* 0x0000003e4019723e */ /* 0x000fe400000000ff */
[----:B------:R-:W-:-:S02]  /*19bd0*/  F2FP.F16.F32.PACK_AB R27, R68, R66 ;  /* 0x00000042441b723e */ /* 0x000fc400000000ff */
[----:B-1----:R-:W-:Y:S02]  /*19be0*/  F2FP.F16.F32.PACK_AB R28, R71, R69 ;  /* 0x00000045471c723e */ /* 0x002fe400000000ff */
[----:B------:R-:W-:Y:S02]  /*19bf0*/  F2FP.F16.F32.PACK_AB R30, R75, R73 ;  /* 0x000000494b1e723e */ /* 0x000fe400000000ff */
[----:B------:R-:W-:Y:S02]  /*19c00*/  F2FP.F16.F32.PACK_AB R29, R72, R70 ;  /* 0x00000046481d723e */ /* 0x000fe400000000ff */
[----:B------:R-:W-:Y:S01]  /*19c10*/  F2FP.F16.F32.PACK_AB R31, R76, R74 ;  /* 0x0000004a4c1f723e */ /* 0x000fe200000000ff */
[----:B------:R-:W-:Y:S01]  /*19c20*/  FADD.FTZ R3, R78, R21 ;  /* 0x000000154e037221 */ /* 0x000fe20000010000 */
[----:B------:R-:W-:-:S03]  /*19c30*/  FADD.FTZ R4, R79, R4 ;  /* 0x000000044f047221 */ /* 0x000fc60000010000 */
        /* <DEDUP_REMOVED lines=56> */
[----:B---3--:R0:W-:Y:S04]  /*19fc0*/  STSM.16.M88.4 [R36], R24 ;  /* 0x0000001824007844 */ /* 0x0081e80000000200 */
[----:B------:R0:W-:Y:S04]  /*19fd0*/  STSM.16.M88.4 [R142+0x6000], R28 ;  /* 0x0060001c8e007844 */ /* 0x0001e80000000200 */
[----:B------:R0:W-:Y:S01]  /*19fe0*/  STSM.16.M88.4 [R141+0x6000], R32 ;  /* 0x006000208d007844 */ /* 0x0001e20000000200 */
[----:B------:R1:W-:Y:S06]  /*19ff0*/  MEMBAR.ALL.CTA ;  /* 0x0000000000007992 */ /* 0x0003ec0000008000 */
[----:B-1----:R-:W1:Y:S01]  /*1a000*/  FENCE.VIEW.ASYNC.S ;  /* 0x00000000000073c6 */ /* 0x002e620000000000 */
[C---:B--2---:R-:W-:Y:S01]  /*1a010*/  ISETP.GT.AND P2, PT, R0.reuse, R20, PT ;  /* 0x000000140000720c */ /* 0x044fe20003f44270 */
[----:B------:R-:W-:Y:S01]  /*1a020*/  VIADD R0, R0, 0xffffffff ;  /* 0xffffffff00007836 */ /* 0x000fe20000000000 */
[----:B-1----:R-:W-:-:S11]  /*1a030*/  NOP ;  /* 0x0000000000007918 */ /* 0x002fd60000000000 */
[----:B0-----:R-:W-:Y:S05]  /*1a040*/  @P2 BRA `(.L_x_10924) ;  /* 0xffffffc4000c2947 */ /* 0x001fea000383ffff */
.L_x_10906:
[----:B------:R-:W-:Y:S05]  /*1a050*/  WARPSYNC.ALL ;  /* 0x0000000000007948 */ /* 0x000fea0003800000 */
[----:B------:R-:W-:Y:S06]  /*1a060*/  BAR.ARV 0x8, 0x200 ;  /* 0x0208000000007b1d */ /* 0x000fec0000002000 */
[----:B------:R-:W-:Y:S05]  /*1a070*/  @!P0 BRA `(.L_x_10925) ;  /* 0x0000000000048947 */ /* 0x000fea0003800000 */
[----:B------:R-:W-:Y:S01]  /*1a080*/  BPT.TRAP 0x1 ;  /* 0x000000040000795c */ /* 0x000fe20000300000 */
.L_x_10925:
[----:B------:R-:W-:Y:S01]  /*1a090*/  IMAD R0, R16, 0x8, R2 ;  /* 0x0000000810007824 */ /* 0x000fe200078e0202 */
[----:B------:R-:W-:-:S04]  /*1a0a0*/  SHF.L.U32 R5, R19, 0x1f, RZ ;  /* 0x0000001f13057819 */ /* 0x000fc800000006ff */
[----:B------:R0:W1:Y:S01]  /*1a0b0*/  SYNCS.PHASECHK.TRANS64.TRYWAIT P2, [R0+URZ+0x2d850], R5 ;  /* 0x02d85005000075a7 */ /* 0x000062000804017f */
[----:B------:R-:W-:Y:S05]  /*1a0c0*/  @!P0 BRA `(.L_x_10926) ;  /* 0x0000000000048947 */ /* 0x000fea0003800000 */
[----:B------:R-:W-:Y:S01]  /*1a0d0*/  BPT.TRAP 0x1 ;  /* 0x000000040000795c */ /* 0x000fe20000300000 */
.L_x_10926:
[----:B------:R-:W2:Y:S01]  /*1a0e0*/  LDL.LU R6, [R1+0x3c] ;  /* 0x00003c0001067983 */ /* 0x000ea20000300800 */
[----:B------:R-:W-:Y:S02]  /*1a0f0*/  VIADD R2, R2, 0x400 ;  /* 0x0000040002027836 */ /* 0x000fe40000000000 */
[----:B------:R-:W-:-:S03]  /*1a100*/  IMAD.MOV.U32 R9, RZ, RZ, 0x40000040 ;  /* 0x40000040ff097424 */ /* 0x000fc600078e00ff */
[----:B------:R-:W-:-:S04]  /*1a110*/  SHF.R.U32.HI R2, RZ, 0x4, R2 ;  /* 0x00000004ff027819 */ /* 0x000fc80000011602 */
[----:B------:R-:W-:-:S04]  /*1a120*/  LOP3.LUT R2, R2, 0x3fff, RZ, 0xc0, !PT ;  /* 0x00003fff02027812 */ /* 0x000fc800078ec0ff */
[----:B------:R-:W-:Y:S02]  /*1a130*/  LOP3.LUT R7, R2, 0x2000000, RZ, 0xfc, !PT ;  /* 0x0200000002077812 */ /* 0x000fe400078efcff */
[----:B--2---:R-:W-:Y:S01]  /*1a140*/  LOP3.LUT R8, R6, 0x10000, RZ, 0xfc, !PT ;  /* 0x0001000006087812 */ /* 0x004fe200078efcff */
[----:B-1----:R-:W-:Y:S06]  /*1a150*/  @P2 BRA `(.L_x_10927) ;  /* 0x0000000000082947 */ /* 0x002fec0003800000 */
[----:B------:R-:W1:Y:S02]  /*1a160*/  SYNCS.PHASECHK.TRANS64.TRYWAIT P0, [R0+URZ+0x2d850], R5 ;  /* 0x02d85005000075a7 */ /* 0x000e64000800017f */
[----:B-1----:R-:W-:Y:S05]  /*1a170*/  @!P0 BRA `(.L_x_10928) ;  /* 0x000000cc00d48947 */ /* 0x002fea0003800000 */
.L_x_10927:
[----:B------:R-:W-:Y:S01]  /*1a180*/  IMAD R6, R16, 0x600, R7 ;  /* 0x0000060010067824 */ /* 0x000fe200078e0207 */
[----:B------:R-:W2:Y:S01]  /*1a190*/  LDL.LU R24, [R1+0x58] ;  /* 0x0000580001187983 */ /* 0x000ea20000300800 */
[----:B------:R-:W-:Y:S01]  /*1a1a0*/  IMAD.MOV.U32 R7, RZ, RZ, -0x7fffffe0 ;  /* 0x80000020ff077424 */ /* 0x000fe200078e00ff */
[----:B------:R-:W-:Y:S05]  /*1a1b0*/  WARPSYNC.ALL ;  /* 0x0000000000007948 */ /* 0x000fea0003800000 */
[C---:B------:R-:W-:Y:S01]  /*1a1c0*/  R2UR UR4, R8.reuse ;  /* 0x00000000080472ca */ /* 0x040fe200000e0000 */
[----:B------:R-:W-:Y:S01]  /*1a1d0*/  WARPGROUP.ARRIVE ;  /* 0x00000000000079c5 */ /* 0x000fe20000000000 */
[----:B------:R-:W-:Y:S01]  /*1a1e0*/  R2UR UR5, R9 ;  /* 0x00000000090572ca */ /* 0x000fe200000e0000 */
[----:B------:R-:W-:Y:S01]  /*1a1f0*/  VIADD R10, R8, 0x2 ;  /* 0x00000002080a7836 */ /* 0x000fe20000000000 */
[C---:B------:R-:W-:Y:S01]  /*1a200*/  R2UR UR6, R6.reuse ;  /* 0x00000000060672ca */ /* 0x040fe200000e0000 */
[----:B------:R-:W-:Y:S01]  /*1a210*/  VIADD R14, R6, 0x40 ;  /* 0x00000040060e7836 */ /* 0x000fe20000000000 */
[----:B------:R-:W-:Y:S01]  /*1a220*/  R2UR UR7, R7 ;  /* 0x00000000070772ca */ /* 0x000fe200000e0000 */
[----:B------:R-:W-:Y:S01]  /*1a230*/  IMAD.MOV.U32 R11, RZ, RZ, 0x40000040 ;  /* 0x40000040ff0b7424 */ /* 0x000fe200078e00ff */
[----:B01----:R-:W0:Y:S01]  /*1a240*/  SHFL.BFLY PT, R5, R4, 0x2, 0x1f ;  /* 0x0c401f0004057f89 */ /* 0x003e2200000e0000 */
[----:B------:R-:W-:-:S02]  /*1a250*/  IMAD.MOV.U32 R15, RZ, RZ, -0x7fffffe0 ;  /* 0x80000020ff0f7424 */ /* 0x000fc400078e00ff */
[----:B------:R-:W-:Y:S01]  /*1a260*/  IMAD.MOV.U32 R9, RZ, RZ, 0x40000040 ;  /* 0x40000040ff097424 */ /* 0x000fe200078e00ff */
[----:B------:R-:W1:Y:S01]  /*1a270*/  SHFL.BFLY PT, R2, R3, 0x2, 0x1f ;  /* 0x0c401f0003027f89 */ /* 0x000e6200000e0000 */
[----:B------:R-:W-:Y:S02]  /*1a280*/  IMAD.MOV.U32 R7, RZ, RZ, -0x7fffffe0 ;  /* 0x80000020ff077424 */ /* 0x000fe400078e00ff */
[----:B------:R-:W-:-:S04]  /*1a290*/  VIADD R16, R16, 0x1 ;  /* 0x0000000110107836 */ /* 0x000fc80000000000 */
[----:B------:R-:W-:Y:S01]  /*1a2a0*/  HGMMA.64x96x16.F32 R88, gdesc[UR4].tnspB, R88, gsb0 ;  /* 0x41600000045879f0 */ /* 0x000fe20008000858 */
[----:B------:R-:W-:Y:S01]  /*1a2b0*/  R2UR UR4, R10 ;  /* 0x000000000a0472ca */ /* 0x000fe200000e0000 */
[----:B------:R-:W-:Y:S01]  /*1a2c0*/  VIADD R10, R8, 0x4 ;  /* 0x00000004080a7836 */ /* 0x000fe20000000000 */
[----:B------:R-:W-:Y:S01]  /*1a2d0*/  R2UR UR5, R11 ;  /* 0x000000000b0572ca */ /* 0x000fe200000e0000 */
[----:B------:R-:W-:Y:S01]  /*1a2e0*/  IMAD.MOV.U32 R11, RZ, RZ, 0x40000040 ;  /* 0x40000040ff0b7424 */ /* 0x000fe200078e00ff */
[----:B------:R-:W-:Y:S01]  /*1a2f0*/  R2UR UR6, R14 ;  /* 0x000000000e0672ca */ /* 0x000fe200000e0000 */
[----:B------:R-:W-:Y:S01]  /*1a300*/  VIADD R14, R6, 0x80 ;  /* 0x00000080060e7836 */ /* 0x000fe20000000000 */
[----:B------:R-:W-:Y:S01]  /*1a310*/  R2UR UR7, R15 ;  /* 0x000000000f0772ca */ /* 0x000fe200000e0000 */
[----:B------:R-:W-:Y:S01]  /*1a320*/  IMAD.MOV.U32 R15, RZ, RZ, -0x7fffffe0 ;  /* 0x80000020ff0f7424 */ /* 0x000fe200078e00ff */
[----:B------:R-:W-:Y:S01]  /*1a330*/  ISETP.NE.AND P2, PT, R16, 0x2, PT ;  /* 0x000000021000780c */ /* 0x000fe20003f45270 */
[----:B0-----:R-:W-:-:S03]  /*1a340*/  FADD.FTZ R5, R5, R4 ;  /* 0x0000000405057221 */ /* 0x001fc60000010000 */
[----:B------:R-:W-:Y:S01]  /*1a350*/  SEL R16, R16, RZ, P2 ;  /* 0x000000ff10107207 */ /* 0x000fe20001000000 */
[----:B------:R-:W-:Y:S02]  /*1a360*/  WARPGROUP.DEPBAR.LE gsb0, 0x0 ;  /* 0x00008000000079c5 */ /* 0x000fe40000010000 */
[----:B------:R-:W-:-:S06]  /*1a370*/  WARPGROUP.ARRIVE ;  /* 0x00000000000079c5 */ /* 0x000fcc0000000000 */
        /* <DEDUP_REMOVED lines=19> */
[----:B------:R-:W-:Y:S02]  /*1a4b0*/  IMAD.MOV.U32 R15, RZ, RZ, -0x7fffffe0 ;  /* 0x80000020ff0f7424 */ /* 0x000fe400078e00ff */
[----:B--2---:R-:W-:-:S05]  /*1a4c0*/  VIADD R24, R24, 0x1 ;  /* 0x0000000118187836 */ /* 0x004fca0000000000 */
[----:B------:R-:W-:Y:S01]  /*1a4d0*/  STL [R1+0x58], R24 ;  /* 0x0000581801007387 */ /* 0x000fe20000100800 */
        /* <DEDUP_REMOVED lines=31> */
[----:B------:R-:W-:Y:S01]  /*1a6d0*/  IMAD.U32 R15, RZ, RZ, UR39 ;  /* 0x00000027ff0f7e24 */ /* 0x000fe2000f8e00ff */
[----:B------:R-:W-:Y:S02]  /*1a6e0*/  WARPGROUP.DEPBAR.LE gsb0, 0x0 ;  /* 0x00008000000079c5 */ /* 0x000fe40000010000 */
[----:B------:R-:W-:-:S09]  /*1a6f0*/  WARPGROUP.ARRIVE ;  /* 0x00000000000079c5 */ /* 0x000fd20000000000 */
[----:B------:R-:W-:Y:S01]  /*1a700*/  HGMMA.64x96x16.F32 R88, gdesc[UR4].tnspB, R88, gsb0 ;  /* 0x41600000045879f0 */ /* 0x000fe20008000858 */
[----:B------:R-:W-:Y:S01]  /*1a710*/  R2UR UR4, R8 ;  /* 0x00000000080472ca */ /* 0x000fe200000e0000 */
[----:B------:R-:W-:Y:S01]  /*1a720*/  IMAD.MOV.U32 R8, RZ, RZ, RZ ;  /* 0x000000ffff087224 */ /* 0x000fe200078e00ff */
[----:B------:R-:W-:Y:S01]  /*1a730*/  R2UR UR5, R9 ;  /* 0x00000000090572ca */ /* 0x000fe200000e0000 */
[----:B------:R-:W-:Y:S01]  /*1a740*/  @!P1 VIADD R9, R0, 0x2d860 ;  /* 0x0002d86000099836 */ /* 0x000fe20000000000 */
[----:B------:R-:W-:Y:S01]  /*1a750*/  R2UR UR6, R6 ;  /* 0x00000000060672ca */ /* 0x000fe200000e0000 */
[----:B-1----:R-:W-:Y:S01]  /*1a760*/  FADD.FTZ R6, R2, R3 ;  /* 0x0000000302067221 */ /* 0x002fe20000010000 */
[----:B------:R-:W-:Y:S01]  /*1a770*/  R2UR UR7, R7 ;  /* 0x00000000070772ca */ /* 0x000fe200000e0000 */
[----:B------:R-:W0:Y:S01]  /*1a780*/  SHFL.BFLY PT, R2, R5, 0x1, 0x1f ;  /* 0x0c201f0005027f89 */ /* 0x000e2200000e0000 */
[----:B------:R-:W-:Y:S01]  /*1a790*/  @!P1 PRMT R9, RZ, 0x654, R9 ;  /* 0x00000654ff099816 */ /* 0x000fe20000000009 */
[----:B------:R-:W-:-:S02]  /*1a7a0*/  IMAD.MOV.U32 R0, RZ, RZ, -0x800000 ;  /* 0xff800000ff007424 */ /* 0x000fc400078e00ff */
[----:B------:R-:W1:Y:S01]  /*1a7b0*/  SHFL.BFLY PT, R7, R6, 0x1, 0x1f ;  /* 0x0c201f0006077f89 */ /* 0x000e6200000e0000 */
[----:B------:R-:W-:Y:S02]  /*1a7c0*/  IMAD.MOV.U32 R3, RZ, RZ, -0x800000 ;  /* 0xff800000ff037424 */ /* 0x000fe400078e00ff */
[----:B0-----:R-:W-:Y:S01]  /*1a7d0*/  FADD.FTZ R10, R5, R2 ;  /* 0x00000002050a7221 */ /* 0x001fe20000010000 */
[----:B------:R-:W-:Y:S01]  /*1a7e0*/  SEL R2, RZ, 0x1, P2 ;  /* 0x00000001ff027807 */ /* 0x000fe20001000000 */
[----:B------:R-:W-:Y:S02]  /*1a7f0*/  IMAD.U32 R5, RZ, RZ, UR39 ;  /* 0x00000027ff057e24 */ /* 0x000fe4000f8e00ff */
[----:B-1----:R-:W-:Y:S01]  /*1a800*/  FADD.FTZ R11, R6, R7 ;  /* 0x00000007060b7221 */ /* 0x002fe20000010000 */
[----:B------:R-:W-:Y:S02]  /*1a810*/  FSETP.NE.FTZ.AND P0, PT, R10, RZ, PT ;  /* 0x000000ff0a00720b */ /* 0x000fe40003f15000 */
[----:B------:R-:W-:Y:S01]  /*1a820*/  LOP3.LUT R19, R19, R2, RZ, 0x3c, !PT ;  /* 0x0000000213137212 */ /* 0x000fe200078e3cff */
[----:B------:R-:W-:Y:S01]  /*1a830*/  IMAD.MOV.U32 R2, RZ, RZ, RZ ;  /* 0x000000ffff027224 */ /* 0x000fe200078e00ff */
        /* <DEDUP_REMOVED lines=65> */
.L_x_10819:
        /* <DEDUP_REMOVED lines=12> */
[----:B------:R-:W3:Y:S01]  /*1ad10*/  S2R R9, SR_SWINHI ;  /* 0x0000000000097919 */ /* 0x000ee20000002f00 */
[----:B------:R-:W-:Y:S01]  /*1ad20*/  IMAD.MOV.U32 R44, RZ, RZ, RZ ;  /* 0x000000ffff2c7224 */ /* 0x000fe200078e00ff */
[----:B------:R-:W4:Y:S01]  /*1ad30*/  LDC R45, c[0x0][0xbe8] ;  /* 0x0002fa00ff2d7b82 */ /* 0x000f220000000800 */
[----:B------:R-:W4:Y:S04]  /*1ad40*/  LDL.LU R34, [R1+0x50] ;  /* 0x0000500001227983 */ /* 0x000f280000300800 */
[----:B------:R-:W4:Y:S01]  /*1ad50*/  LDL R42, [R1+0x54] ;  /* 0x00005400012a7983 */ /* 0x000f220000100800 */
[----:B------:R-:W-:-:S02]  /*1ad60*/  MOV R32, R2 ;  /* 0x0000000200207202 */ /* 0x000fc40000000f00 */
[----:B---3--:R-:W-:-:S03]  /*1ad70*/  MOV R33, R9 ;  /* 0x0000000900217202 */ /* 0x008fc60000000f00 */
[----:B--2---:R-:W-:-:S03]  /*1ad80*/  IMAD.WIDE R8, R8, 0x2, R32 ;  /* 0x0000000208087825 */ /* 0x004fc600078e0220 */
[C---:B------:R-:W-:Y:S02]  /*1ad90*/  IADD3 R39, P0, R8.reuse, 0x6020, RZ ;  /* 0x0000602008277810 */ /* 0x040fe40007f1e0ff */
[----:B------:R-:W-:-:S03]  /*1ada0*/  IADD3 R31, P4, R8, 0x20, RZ ;  /* 0x00000020081f7810 */ /* 0x000fc60007f9e0ff */
[----:B------:R-:W-:Y:S01]  /*1adb0*/  IMAD.X R15, RZ, RZ, R9, P0 ;  /* 0x000000ffff0f7224 */ /* 0x000fe200000e0609 */
[----:B----4-:R-:W-:Y:S02]  /*1adc0*/  ISETP.NE.AND P0, PT, R34, RZ, PT ;  /* 0x000000ff2200720c */ /* 0x010fe40003f05270 */
[----:B------:R-:W-:Y:S02]  /*1add0*/  LOP3.LUT R11, R8, 0x180, RZ, 0xc0, !PT ;  /* 0x00000180080b7812 */ /* 0x000fe400078ec0ff */
[----:B------:R-:W-:Y:S01]  /*1ade0*/  SEL R36, R34, UR4, P0 ;  /* 0x0000000422247c07 */ /* 0x000fe20008000000 */
[----:B------:R-:W-:Y:S05]  /*1adf0*/  WARPSYNC.ALL ;  /* 0x0000000000007948 */ /* 0x000fea0003800000 */
[----:B------:R-:W-:-:S02]  /*1ae00*/  LOP3.LUT R10, R31, 0x180, RZ, 0xc0, !PT ;  /* 0x000001801f0a7812 */ /* 0x000fc400078ec0ff */
[C---:B------:R-:W-:Y:S02]  /*1ae10*/  IADD3 R12, P2, R8.reuse, 0x3020, RZ ;  /* 0x00003020080c7810 */ /* 0x040fe40007f5e0ff */
[C---:B------:R-:W-:Y:S02]  /*1ae20*/  IADD3 R37, P1, R8.reuse, 0x6000, RZ ;  /* 0x0000600008257810 */ /* 0x040fe40007f3e0ff */
[----:B------:R-:W-:Y:S02]  /*1ae30*/  IADD3 R35, P3, R8, 0x3000, RZ ;  /* 0x0000300008237810 */ /* 0x000fe40007f7e0ff */
[----:B------:R-:W-:Y:S01]  /*1ae40*/  LOP3.LUT R30, R39, 0x180, RZ, 0xc0, !PT ;  /* 0x00000180271e7812 */ /* 0x000fe200078ec0ff */
[----:B------:R-:W-:Y:S01]  /*1ae50*/  IMAD.X R25, RZ, RZ, R9, P4 ;  /* 0x000000ffff197224 */ /* 0x000fe200020e0609 */
[----:B------:R-:W-:Y:S01]  /*1ae60*/  SHF.R.U64 R11, R11, 0x3, RZ ;  /* 0x000000030b0b7819 */ /* 0x000fe200000012ff */
[----:B------:R-:W-:Y:S01]  /*1ae70*/  ULDC.64 UR4, c[0x0][0xc00] ;  /* 0x0003000000047ab9 */ /* 0x000fe20000000a00 */
[----:B------:R-:W-:Y:S01]  /*1ae80*/  SHF.R.U64 R10, R10, 0x3, RZ ;  /* 0x000000030a0a7819 */ /* 0x000fe200000012ff */
[----:B------:R-:W-:Y:S01]  /*1ae90*/  ULDC.64 UR6, c[0x0][0xc08] ;  /* 0x0003020000067ab9 */ /* 0x000fe20000000a00 */
[----:B------:R-:W-:-:S02]  /*1aea0*/  LOP3.LUT R8, R11, R8, RZ, 0x3c, !PT ;  /* 0x000000080b087212 */ /* 0x000fc400078e3cff */
[----:B------:R-:W-:Y:S02]  /*1aeb0*/  LOP3.LUT R11, R12, 0x180, RZ, 0xc0, !PT ;  /* 0x000001800c0b7812 */ /* 0x000fe400078ec0ff */
[----:B------:R-:W-:Y:S02]  /*1aec0*/  LOP3.LUT R24, R10, R31, RZ, 0x3c, !PT ;  /* 0x0000001f0a187212 */ /* 0x000fe400078e3cff */
[----:B------:R-:W-:Y:S02]  /*1aed0*/  LOP3.LUT R14, R37, 0x180, RZ, 0xc0, !PT ;  /* 0x00000180250e7812 */ /* 0x000fe400078ec0ff */
[----:B------:R-:W-:Y:S02]  /*1aee0*/  LOP3.LUT R10, R35, 0x180, RZ, 0xc0, !PT ;  /* 0x00000180230a7812 */ /* 0x000fe400078ec0ff */
[----:B------:R-:W-:Y:S02]  /*1aef0*/  SHF.R.U64 R11, R11, 0x3, RZ ;  /* 0x000000030b0b7819 */ /* 0x000fe400000012ff */
[----:B------:R-:W-:-:S02]  /*1af00*/  SHF.R.U64 R14, R14, 0x3, RZ ;  /* 0x000000030e0e7819 */ /* 0x000fc400000012ff */
[----:B------:R-:W-:Y:S02]  /*1af10*/  SHF.R.U64 R10, R10, 0x3, RZ ;  /* 0x000000030a0a7819 */ /* 0x000fe400000012ff */
[----:B------:R-:W-:Y:S01]  /*1af20*/  SHF.R.U64 R30, R30, 0x3, RZ ;  /* 0x000000031e1e7819 */ /* 0x000fe200000012ff */
[--C-:B------:R-:W-:Y:S01]  /*1af30*/  IMAD.X R27, RZ, RZ, R9.reuse, P3 ;  /* 0x000000ffff1b7224 */ /* 0x100fe200018e0609 */
[----:B------:R-:W-:Y:S02]  /*1af40*/  LOP3.LUT R28, R11, R12, RZ, 0x3c, !PT ;  /* 0x0000000c0b1c7212 */ /* 0x000fe400078e3cff */
[----:B------:R-:W-:Y:S01]  /*1af50*/  LOP3.LUT R12, R14, R37, RZ, 0x3c, !PT ;  /* 0x000000250e0c7212 */ /* 0x000fe200078e3cff */
[--C-:B------:R-:W-:Y:S01]  /*1af60*/  IMAD.X R29, RZ, RZ, R9.reuse, P2 ;  /* 0x000000ffff1d7224 */ /* 0x100fe200010e0609 */
[----:B------:R-:W-:Y:S01]  /*1af70*/  LOP3.LUT R26, R10, R35, RZ, 0x3c, !PT ;  /* 0x000000230a1a7212 */ /* 0x000fe200078e3cff */
[----:B------:R-:W-:Y:S01]  /*1af80*/  IMAD.X R13, RZ, RZ, R9, P1 ;  /* 0x000000ffff0d7224 */ /* 0x000fe200008e0609 */
[----:B------:R-:W-:Y:S01]  /*1af90*/  LOP3.LUT R14, R30, R39, RZ, 0x3c, !PT ;  /* 0x000000271e0e7212 */ /* 0x000fe200078e3cff */
[----:B------:R-:W2:Y:S01]  /*1afa0*/  LDC.64 R34, c[0x0][0xc00] ;  /* 0x00030000ff227b82 */ /* 0x000ea20000000a00 */
[----:B------:R-:W-:-:S02]  /*1afb0*/  MOV R30, R8 ;  /* 0x00000008001e7202 */ /* 0x000fc40000000f00 */
[----:B------:R-:W-:Y:S02]  /*1afc0*/  F2FP.F16.F32.PACK_AB R8, R5, R4 ;  /* 0x000000040508723e */ /* 0x000fe400000000ff */
[----:B------:R-:W-:Y:S02]  /*1afd0*/  F2FP.F16.F32.PACK_AB R9, R91, R90 ;  /* 0x0000005a5b09723e */ /* 0x000fe400000000ff */
[----:B------:R-:W-:Y:S02]  /*1afe0*/  F2FP.F16.F32.PACK_AB R10, R93, R92 ;  /* 0x0000005c5d0a723e */ /* 0x000fe400000000ff */
[----:B------:R-:W-:Y:S01]  /*1aff0*/  F2FP.F16.F32.PACK_AB R11, R95, R94 ;  /* 0x0000005e5f0b723e */ /* 0x000fe200000000ff */
[----:B------:R-:W-:Y:S01]  /*1b000*/  BAR.SYNC.DEFER_BLOCKING 0x1, 0x180 ;  /* 0x0046000000007b1d */ /* 0x000fe20000010000 */
[----:B------:R-:W-:Y:S02]  /*1b010*/  MOV R41, R24 ;  /* 0x0000001800297202 */ /* 0x000fe40000000f00 */
        /* <DEDUP_REMOVED lines=9> */
[----:B------:R-:W-:Y:S01]  /*1b0b0*/  MOV R38, R12 ;  /* 0x0000000c00267202 */ /* 0x000fe20000000f00 */
[----:B------:R3:W-:Y:S01]  /*1b0c0*/  STSM.16.M88.4 [R30], R8 ;  /* 0x000000081e007844 */ /* 0x0007e20000000200 */
[----:B------:R-:W-:Y:S02]  /*1b0d0*/  MOV R37, R14 ;  /* 0x0000000e00257202 */ /* 0x000fe40000000f00 */
[----:B------:R-:W-:Y:S01]  /*1b0e0*/  F2FP.F16.F32.PACK_AB R12, R121, R120 ;  /* 0x00000078790c723e */ /* 0x000fe200000000ff */
[----:B------:R4:W-:Y:S01]  /*1b0f0*/  STSM.16.M88.4 [R41], R24 ;  /* 0x0000001829007844 */ /* 0x0009e20000000200 */
[----:B------:R-:W-:-:S02]  /*1b100*/  F2FP.F16.F32.PACK_AB R13, R123, R122 ;  /* 0x0000007a7b0d723e */ /* 0x000fc400000000ff */
[----:B------:R-:W-:Y:S02]  /*1b110*/  F2FP.F16.F32.PACK_AB R14, R125, R124 ;  /* 0x0000007c7d0e723e */ /* 0x000fe400000000ff */
[----:B------:R-:W-:Y:S02]  /*1b120*/  F2FP.F16.F32.PACK_AB R15, R127, R126 ;  /* 0x0000007e7f0f723e */ /* 0x000fe400000000ff */
[----:B---3--:R-:W-:Y:S02]  /*1b130*/  F2FP.F16.F32.PACK_AB R30, R109, R108 ;  /* 0x0000006c6d1e723e */ /* 0x008fe400000000ff */
[----:B------:R-:W-:Y:S02]  /*1b140*/  F2FP.F16.F32.PACK_AB R8, R7, R6 ;  /* 0x000000060708723e */ /* 0x000fe400000000ff */
[----:B------:R-:W-:Y:S02]  /*1b150*/  F2FP.F16.F32.PACK_AB R9, R115, R114 ;  /* 0x000000727309723e */ /* 0x000fe400000000ff */
[----:B------:R-:W-:-:S02]  /*1b160*/  F2FP.F16.F32.PACK_AB R10, R117, R116 ;  /* 0x00000074750a723e */ /* 0x000fc400000000ff */
[----:B------:R-:W-:Y:S02]  /*1b170*/  F2FP.F16.F32.PACK_AB R11, R119, R118 ;  /* 0x00000076770b723e */ /* 0x000fe400000000ff */
[----:B----4-:R-:W-:Y:S02]  /*1b180*/  F2FP.F16.F32.PACK_AB R24, R129, R128 ;  /* 0x000000808118723e */ /* 0x010fe400000000ff */
[----:B------:R-:W-:Y:S02]  /*1b190*/  F2FP.F16.F32.PACK_AB R25, R131, R130 ;  /* 0x000000828319723e */ /* 0x000fe400000000ff */
[----:B------:R-:W-:Y:S02]  /*1b1a0*/  F2FP.F16.F32.PACK_AB R26, R133, R132 ;  /* 0x00000084851a723e */ /* 0x000fe400000000ff */
[----:B------:R-:W-:Y:S01]  /*1b1b0*/  F2FP.F16.F32.PACK_AB R27, R135, R134 ;  /* 0x00000086871b723e */ /* 0x000fe200000000ff */
[----:B------:R2:W-:Y:S04]  /*1b1c0*/  STSM.16.M88.4 [R40], R28 ;  /* 0x0000001c28007844 */ /* 0x0005e80000000200 */
[----:B------:R3:W-:Y:S04]  /*1b1d0*/  STSM.16.M88.4 [R39], R8 ;  /* 0x0000000827007844 */ /* 0x0007e80000000200 */
[----:B------:R4:W-:Y:S04]  /*1b1e0*/  STSM.16.M88.4 [R38], R12 ;  /* 0x0000000c26007844 */ /* 0x0009e80000000200 */
[----:B------:R0:W-:Y:S01]  /*1b1f0*/  STSM.16.M88.4 [R37], R24 ;  /* 0x0000001825007844 */ /* 0x0001e20000000200 */
[----:B------:R-:W-:Y:S01]  /*1b200*/  BAR.SYNC.DEFER_BLOCKING 0x1, 0x180 ;  /* 0x0046000000007b1d */ /* 0x000fe20000010000 */
[----:B------:R-:W-:-:S04]  /*1b210*/  ISETP.NE.U32.AND P3, PT, RZ, UR4, PT ;  /* 0x00000004ff007c0c */ /* 0x000fc8000bf65070 */
[----:B------:R-:W-:Y:S01]  /*1b220*/  ISETP.NE.AND.EX P3, PT, RZ, UR5, PT, P3 ;  /* 0x00000005ff007c0c */ /* 0x000fe2000bf65330 */
[----:B--2---:R-:W-:-:S12]  /*1b230*/  IMAD.WIDE R28, R42, 0x4, R34 ;  /* 0x000000042a1c7825 */ /* 0x004fd800078e0222 */
[----:B------:R-:W5:Y:S01]  /*1b240*/  @P3 LDG.E R44, desc[UR40][R28.64] ;  /* 0x000000281c2c3981 */ /* 0x000f62000c1e1900 */
[----:B------:R-:W-:-:S04]  /*1b250*/  ISETP.NE.U32.AND P0, PT, RZ, UR6, PT ;  /* 0x00000006ff007c0c */ /* 0x000fc8000bf05070 */
[----:B------:R-:W-:-:S13]  /*1b260*/  ISETP.NE.AND.EX P0, PT, RZ, UR7, PT, P0 ;  /* 0x00000007ff007c0c */ /* 0x000fda000bf05300 */
[----:B---3--:R-:W2:Y:S01]  /*1b270*/  @P0 LDC.64 R8, c[0x0][0xc08] ;  /* 0x00030200ff080b82 */ /* 0x008ea20000000a00 */
[----:B------:R-:W-:Y:S01]  /*1b280*/  ULDC UR6, c[0x0][0xa88] ;  /* 0x0002a20000067ab9 */ /* 0x000fe20000000800 */
[----:B----4-:R-:W-:Y:S01]  /*1b290*/  IMAD.MOV.U32 R14, RZ, RZ, 0x9b8 ;  /* 0x000009b8ff0e7424 */ /* 0x010fe200078e00ff */
[----:B------:R-:W-:Y:S01]  /*1b2a0*/  ISETP.GT.AND P1, PT, R36, 0x1, PT ;  /* 0x000000012400780c */ /* 0x000fe20003f24270 */
[----:B------:R-:W-:-:S03]  /*1b2b0*/  IMAD.U32 R30, RZ, RZ, UR6 ;  /* 0x00000006ff1e7e24 */ /* 0x000fc6000f8e00ff */
[----:B------:R-:W-:-:S04]  /*1b2c0*/  SEL R14, R14, 0x978, P1 ;  /* 0x000009780e0e7807 */ /* 0x000fc80000800000 */
[----:B------:R0:W3:Y:S01]  /*1b2d0*/  LDC.64 R10, c[0x0][R14+0x218] ;  /* 0x000086000e0a7b82 */ /* 0x0000e20000000a00 */
[----:B--2---:R-:W-:-:S07]  /*1b2e0*/  @P0 IMAD.WIDE R8, R42, 0x4, R8 ;  /* 0x000000042a080825 */ /* 0x004fce00078e0208 */
[----:B------:R0:W2:Y:S01]  /*1b2f0*/  LDC.64 R12, c[0x0][R14+0x228] ;  /* 0x00008a000e0c7b82 */ /* 0x0000a20000000a00 */
[----:B------:R4:W5:Y:S07]  /*1b300*/  @P0 LDG.E R30, desc[UR40][R8.64] ;  /* 0x00000028081e0981 */ /* 0x00096e000c1e1900 */
[----:B----4-:R0:W4:Y:S01]  /*1b310*/  LDC.64 R8, c[0x0][R14+0x220] ;  /* 0x000088000e087b82 */ /* 0x0101220000000a00 */
[----:B------:R-:W-:Y:S01]  /*1b320*/  ISETP.NE.AND P2, PT, R45, 0x1, PT ;  /* 0x000000012d00780c */ /* 0x000fe20003f45270 */
[----:B---3--:R-:W-:-:S12]  /*1b330*/  @P0 BRA `(.L_x_10931) ;  /* 0x0000000000100947 */ /* 0x008fd80003800000 */
[----:B------:R-:W-:Y:S05]  /*1b340*/  @!P3 BRA `(.L_x_10931) ;  /* 0x00000000000cb947 */ /* 0x000fea0003800000 */
[----:B------:R-:W3:Y:S04]  /*1b350*/  LDG.E R15, desc[UR40][R28.64] ;  /* 0x000000281c0f7981 */ /* 0x000ee8000c1e1900 */
[----:B-----5:R-:W3:Y:S02]  /*1b360*/  LDG.E R30, desc[UR40][R28.64+0x4] ;  /* 0x000004281c1e7981 */ /* 0x020ee4000c1e1900 */
[----:B---3--:R-:W-:-:S07]  /*1b370*/  IMAD.IADD R30, R30, 0x1, -R15 ;  /* 0x000000011e1e7824 */ /* 0x008fce00078e0a0f */
.L_x_10931:
[----:B------:R-:W3:Y:S04]  /*1b380*/  LDL R28, [R1+0x40] ;  /* 0x00004000011c7983 */ /* 0x000ee80000100800 */
[----:B------:R-:W3:Y:S04]  /*1b390*/  LDL R52, [R1+0x18] ;  /* 0x0000180001347983 */ /* 0x000ee80000100800 */
[----:B------:R-:W2:Y:S04]  /*1b3a0*/  LDL R51, [R1+0x4c] ;  /* 0x00004c0001337983 */ /* 0x000ea80000100800 */
[----:B------:R-:W2:Y:S01]  /*1b3b0*/  LDL R49, [R1+0x5c] ;  /* 0x00005c0001317983 */ /* 0x000ea20000100800 */
[----:B------:R-:W-:Y:S01]  /*1b3c0*/  ISETP.NE.U32.AND P0, PT, RZ, UR4, PT ;  /* 0x00000004ff007c0c */ /* 0x000fe2000bf05070 */
[----:B0-----:R-:W0:Y:S01]  /*1b3d0*/  LDC.64 R14, c[0x0][R14+0x210] ;  /* 0x000084000e0e7b82 */ /* 0x001e220000000a00 */
[----:B------:R-:W-:Y:S01]  /*1b3e0*/  SHF.R.S32.HI R26, RZ, 0x1f, R42 ;  /* 0x0000001fff1a7819 */ /* 0x000fe2000001142a */
[----:B------:R-:W2:Y:S01]  /*1b3f0*/  LDL R34, [R1+0x64] ;  /* 0x0000640001227983 */ /* 0x000ea20000100800 */
[----:B------:R-:W-:-:S04]  /*1b400*/  ISETP.NE.AND.EX P0, PT, RZ, UR5, PT, P0 ;  /* 0x00000005ff007c0c */ /* 0x000fc8000bf05300 */
[----:B------:R-:W-:Y:S01]  /*1b410*/  SEL R27, R26, RZ, !P0 ;  /* 0x000000ff1a1b7207 */ /* 0x000fe20004000000 */
[----:B------:R-:W1:Y:S01]  /*1b420*/  @P2 LDC R35, c[0x0][0xbec] ;  /* 0x0002fb00ff232b82 */ /* 0x000e620000000800 */
[----:B------:R-:W-:-:S05]  /*1b430*/  SEL R46, R42, RZ, !P0 ;  /* 0x000000ff2a2e7207 */ /* 0x000fca0004000000 */
[-C--:B----4-:R-:W-:Y:S02]  /*1b440*/  IMAD R9, R9, R46.reuse, RZ ;  /* 0x0000002e09097224 */ /* 0x090fe400078e02ff */
[----:B------:R-:W4:Y:S02]  /*1b450*/  @P2 LDC R37, c[0x0][0xbf0] ;  /* 0x0002fc00ff252b82 */ /* 0x000f240000000800 */
[C---:B------:R-:W-:Y:S02]  /*1b460*/  IMAD R31, R8.reuse, R27, R9 ;  /* 0x0000001b081f7224 */ /* 0x040fe400078e0209 */
[----:B------:R-:W-:-:S04]  /*1b470*/  IMAD.WIDE.U32 R8, R8, R46, RZ ;  /* 0x0000002e08087225 */ /* 0x000fc800078e00ff */
[----:B------:R-:W0:Y:S01]  /*1b480*/  LDC.64 R24, c[0x0][0xba8] ;  /* 0x0002ea00ff187b82 */ /* 0x000e220000000a00 */
[----:B------:R-:W-:Y:S01]  /*1b490*/  IMAD.IADD R31, R9, 0x1, R31 ;  /* 0x00000001091f7824 */ /* 0x000fe200078e021f */
[----:B-----5:R-:W-:-:S06]  /*1b4a0*/  SHF.R.S32.HI R48, RZ, 0x1f, R44 ;  /* 0x0000001fff307819 */ /* 0x020fcc000001142c */
[----:B0-----:R-:W0:Y:S08]  /*1b4b0*/  @!P1 LDC R24, c[0x0][0xb50] ;  /* 0x0002d400ff189b82 */ /* 0x001e300000000800 */
[----:B------:R-:W0:Y:S01]  /*1b4c0*/  @!P1 LDC R25, c[0x0][0xb54] ;  /* 0x0002d500ff199b82 */ /* 0x000e220000000800 */
[----:B---3--:R-:W-:Y:S02]  /*1b4d0*/  IMAD.IADD R26, R28, 0x1, R52 ;  /* 0x000000011c1a7824 */ /* 0x008fe400078e0234 */
[----:B------:R-:W3:Y:S01]  /*1b4e0*/  LDL R28, [R1+0x60] ;  /* 0x00006000011c7983 */ /* 0x000ee20000100800 */
[----:B--2---:R-:W-:-:S02]  /*1b4f0*/  IMAD R29, R11, R51, RZ ;  /* 0x000000330b1d7224 */ /* 0x004fc400078e02ff */
[----:B------:R-:W-:Y:S01]  /*1b500*/  IMAD.WIDE.U32 R10, R10, R51, RZ ;  /* 0x000000330a0a7225 */ /* 0x000fe200078e00ff */
[----:B------:R-:W-:Y:S02]  /*1b510*/  SEL R27, R49, RZ, P1 ;  /* 0x000000ff311b7207 */ /* 0x000fe40000800000 */
[----:B------:R-:W-:Y:S01]  /*1b520*/  IADD3 R10, P0, P3, R8, R10, R44 ;  /* 0x0000000a080a7210 */ /* 0x000fe20007b1e02c */
[----:B-1----:R-:W-:-:S04]  /*1b530*/  @P2 IMAD.HI.U32 R8, R26, R35, RZ ;  /* 0x000000231a082227 */ /* 0x002fc800078e00ff */
[----:B------:R-:W-:Y:S01]  /*1b540*/  IMAD.MOV.U32 R9, RZ, RZ, R26 ;  /* 0x000000ffff097224 */ /* 0x000fe200078e001a */
[----:B----4-:R-:W-:Y:S01]  /*1b550*/  @P2 SHF.R.U32.HI R9, RZ, R37, R8 ;  /* 0x00000025ff092219 */ /* 0x010fe20000011608 */
[----:B------:R-:W-:Y:S02]  /*1b560*/  IMAD.IADD R11, R11, 0x1, R29 ;  /* 0x000000010b0b7824 */ /* 0x000fe400078e021d */
[-C--:B------:R-:W-:Y:S02]  /*1b570*/  IMAD R29, R13, R27.reuse, RZ ;  /* 0x0000001b0d1d7224 */ /* 0x080fe400078e02ff */
[----:B------:R-:W-:Y:S01]  /*1b580*/  IMAD.WIDE.U32 R12, R12, R27, RZ ;  /* 0x0000001b0c0c7225 */ /* 0x000fe200078e00ff */
[----:B------:R-:W-:-:S03]  /*1b590*/  IADD3.X R11, R31, R11, R48, P0, P3 ;  /* 0x0000000b1f0b7210 */ /* 0x000fc600007e6430 */
[----:B------:R-:W-:Y:S01]  /*1b5a0*/  IMAD.MOV R27, RZ, RZ, -R9 ;  /* 0x000000ffff1b7224 */ /* 0x000fe200078e0a09 */
[----:B------:R-:W-:Y:S01]  /*1b5b0*/  IADD3 R12, P0, P3, R9, R10, R12 ;  /* 0x0000000a090c7210 */ /* 0x000fe20007b1e00c */
[----:B------:R-:W-:Y:S01]  /*1b5c0*/  IMAD.IADD R29, R13, 0x1, R29 ;  /* 0x000000010d1d7824 */ /* 0x000fe200078e021d */
[----:B------:R-:W-:Y:S01]  /*1b5d0*/  SHF.R.S32.HI R8, RZ, 0x1f, R9 ;  /* 0x0000001fff087819 */ /* 0x000fe20000011409 */
[----:B------:R-:W-:-:S03]  /*1b5e0*/  IMAD R9, R45, R27, R26 ;  /* 0x0000001b2d097224 */ /* 0x000fc600078e021a */
[----:B------:R-:W-:Y:S01]  /*1b5f0*/  IADD3.X R13, R8, R11, R29, P0, P3 ;  /* 0x0000000b080d7210 */ /* 0x000fe200007e641d */
[-C--:B------:R-:W-:Y:S01]  /*1b600*/  IMAD R8, R15, R9.reuse, RZ ;  /* 0x000000090f087224 */ /* 0x080fe200078e02ff */
[----:B------:R-:W-:Y:S01]  /*1b610*/  SHF.R.S32.HI R11, RZ, 0x1f, R9 ;  /* 0x0000001fff0b7819 */ /* 0x000fe20000011409 */
[----:B------:R-:W-:-:S04]  /*1b620*/  IMAD.WIDE.U32 R12, R14, R9, R12 ;  /* 0x000000090e0c7225 */ /* 0x000fc800078e000c */
[----:B------:R-:W-:-:S04]  /*1b630*/  IMAD R11, R14, R11, R8 ;  /* 0x0000000b0e0b7224 */ /* 0x000fc800078e0208 */
[----:B------:R-:W-:Y:S01]  /*1b640*/  IMAD.IADD R8, R13, 0x1, R11 ;  /* 0x000000010d087824 */ /* 0x000fe200078e020b */
[----:B0-----:R-:W-:-:S04]  /*1b650*/  LEA R13, P0, R12, R24, 0x2 ;  /* 0x000000180c0d7211 */ /* 0x001fc800078010ff */
[----:B------:R-:W-:Y:S01]  /*1b660*/  LEA.HI.X R25, R12, R25, R8, 0x2, P0 ;  /* 0x000000190c197211 */ /* 0x000fe200000f1408 */
[----:B------:R-:W-:Y:S01]  /*1b670*/  SHFL.IDX PT, R10, R13, 0x1, 0x1c1f ;  /* 0x003c1f000d0a7f89 */ /* 0x000fe200000e0000 */
[----:B------:R-:W-:-:S03]  /*1b680*/  IMAD.IADD R24, R34, 0x1, R52 ;  /* 0x0000000122187824 */ /* 0x000fc600078e0234 */
[----:B------:R-:W-:Y:S04]  /*1b690*/  SHFL.IDX PT, R8, R13, RZ, 0x1c1f ;  /* 0x001c1fff0d087589 */ /* 0x000fe800000e0000 */
[----:B------:R-:W0:Y:S04]  /*1b6a0*/  SHFL.IDX PT, R9, R25, RZ, 0x1c1f ;  /* 0x001c1fff19097589 */ /* 0x000e2800000e0000 */
[----:B------:R-:W1:Y:S01]  /*1b6b0*/  SHFL.IDX PT, R11, R25, 0x1, 0x1c1f ;  /* 0x003c1f00190b7f89 */ /* 0x000e6200000e0000 */
[----:B------:R-:W-:Y:S01]  /*1b6c0*/  IMAD R47, R30, R45, RZ ;  /* 0x0000002d1e2f7224 */ /* 0x000fe200078e02ff */
[----:B---3--:R-:W-:Y:S01]  /*1b6d0*/  LOP3.LUT P0, RZ, R28, 0x3, RZ, 0xc0, !PT ;  /* 0x000000031cff7812 */ /* 0x008fe2000780c0ff */
[----:B------:R-:W-:-:S03]  /*1b6e0*/  VIADD R28, R24, 0x8 ;  /* 0x00000008181c7836 */ /* 0x000fc60000000000 */
[-C--:B------:R-:W-:Y:S02]  /*1b6f0*/  ISETP.GE.OR P3, PT, R24, R47.reuse, P0 ;  /* 0x0000002f1800720c */ /* 0x080fe40000766670 */
[----:B------:R-:W-:-:S11]  /*1b700*/  ISETP.GE.OR P0, PT, R28, R47, P0 ;  /* 0x0000002f1c00720c */ /* 0x000fd60000706670 */
[----:B0-----:R0:W-:Y:S04]  /*1b710*/  @!P3 ST.E desc[UR40][R8.64], R0 ;  /* 0x000000000800b985 */ /* 0x0011e8000c101928 */
[----:B-1----:R0:W-:Y:S01]  /*1b720*/  @!P0 ST.E desc[UR40][R10.64], R3 ;  /* 0x000000030a008985 */ /* 0x0021e2000c101928 */
[----:B------:R-:W-:Y:S05]  /*1b730*/  @P1 BRA `(.L_x_10932) ;  /* 0x0000000800301947 */ /* 0x000fea0003800000 */
[----:B------:R-:W0:Y:S01]  /*1b740*/  S2R R34, SR_TID.X ;  /* 0x0000000000227919 */ /* 0x000e220000002100 */
[----:B------:R-:W1:Y:S01]  /*1b750*/  @P2 LDC R15, c[0x0][0xbec] ;  /* 0x0002fb00ff0f2b82 */ /* 0x000e620000000800 */
[----:B------:R-:W-:-:S07]  /*1b760*/  ULDC.64 UR4, c[0x0][0xaa0] ;  /* 0x0002a80000047ab9 */ /* 0x000fce0000000a00 */
        /* <DEDUP_REMOVED lines=11> */
[----:B------:R-:W-:Y:S02]  /*1b820*/  IADD3 R25, P0, R32, 0x1800, RZ ;  /* 0x0000180020197810 */ /* 0x000fe40007f1e0ff */
[----:B------:R-:W-:Y:S01]  /*1b830*/  LOP3.LUT R0, R3, 0x180, RZ, 0xc0, !PT ;  /* 0x0000018003007812 */ /* 0x000fe200078ec0ff */
[----:B------:R-:W-:Y:S01]  /*1b840*/  IMAD.WIDE.U32 R12, R44, UR4, RZ ;  /* 0x000000042c0c7c25 */ /* 0x000fe2000f8e00ff */
[----:B------:R-:W-:Y:S02]  /*1b850*/  IADD3 R29, P1, R32, 0x3000, RZ ;  /* 0x00003000201d7810 */ /* 0x000fe40007f3e0ff */
[----:B------:R-:W-:Y:S01]  /*1b860*/  SHF.R.U64 R0, R0, 0x3, RZ ;  /* 0x0000000300007819 */ /* 0x000fe200000012ff */
[----:B------:R-:W-:Y:S01]  /*1b870*/  IMAD.X R41, RZ, RZ, R33, P5 ;  /* 0x000000ffff297224 */ /* 0x000fe200028e0621 */
[----:B------:R-:W-:-:S02]  /*1b880*/  IADD3 R35, P3, R32, 0x4800, RZ ;  /* 0x0000480020237810 */ /* 0x000fc40007f7e0ff */
[----:B------:R-:W-:Y:S01]  /*1b890*/  LOP3.LUT R40, R0, R3, RZ, 0x3c, !PT ;  /* 0x0000000300287212 */ /* 0x000fe200078e3cff */
[----:B------:R-:W-:Y:S01]  /*1b8a0*/  IMAD R3, R48, UR4, RZ ;  /* 0x0000000430037c24 */ /* 0x000fe2000f8e02ff */
[----:B------:R-:W-:Y:S01]  /*1b8b0*/  IADD3 R37, P4, R32, 0x6000, RZ ;  /* 0x0000600020257810 */ /* 0x000fe20007f9e0ff */
[----:B------:R-:W-:Y:S01]  /*1b8c0*/  IMAD R0, R11, 0x60, R10 ;  /* 0x000000600b007824 */ /* 0x000fe200078e020a */
[----:B------:R-:W-:Y:S01]  /*1b8d0*/  LOP3.LUT R24, R25, 0x180, RZ, 0xc0, !PT ;  /* 0x0000018019187812 */ /* 0x000fe200078ec0ff */
[----:B------:R-:W-:Y:S01]  /*1b8e0*/  IMAD R3, R44, UR5, R3 ;  /* 0x000000052c037c24 */ /* 0x000fe2000f8e0203 */
[----:B------:R-:W-:Y:S01]  /*1b8f0*/  LOP3.LUT R28, R29, 0x180, RZ, 0xc0, !PT ;  /* 0x000001801d1c7812 */ /* 0x000fe200078ec0ff */
[----:B------:R-:W5:Y:S01]  /*1b900*/  LD.E.128 R40, desc[UR40][R40.64] ;  /* 0x0000002828287980 */ /* 0x000f62000c101d00 */
[----:B------:R-:W-:Y:S02]  /*1b910*/  LOP3.LUT R34, R35, 0x180, RZ, 0xc0, !PT ;  /* 0x0000018023227812 */ /* 0x000fe400078ec0ff */
[----:B------:R-:W-:-:S02]  /*1b920*/  LOP3.LUT R36, R37, 0x180, RZ, 0xc0, !PT ;  /* 0x0000018025247812 */ /* 0x000fc400078ec0ff */
[----:B------:R-:W-:Y:S01]  /*1b930*/  LOP3.LUT R5, R32, 0x180, RZ, 0xc0, !PT ;  /* 0x0000018020057812 */ /* 0x000fe200078ec0ff */
[----:B------:R-:W-:Y:S01]  /*1b940*/  IMAD.IADD R13, R13, 0x1, R3 ;  /* 0x000000010d0d7824 */ /* 0x000fe200078e0203 */
[----:B------:R-:W-:Y:S01]  /*1b950*/  SHF.R.U64 R24, R24, 0x3, RZ ;  /* 0x0000000318187819 */ /* 0x000fe200000012ff */
[----:B------:R-:W-:Y:S01]  /*1b960*/  IMAD.IADD R14, R52, 0x1, R0 ;  /* 0x00000001340e7824 */ /* 0x000fe200078e0200 */
[----:B------:R-:W-:Y:S01]  /*1b970*/  SHF.R.U64 R28, R28, 0x3, RZ ;  /* 0x000000031c1c7819 */ /* 0x000fe200000012ff */
[----:B------:R-:W-:Y:S01]  /*1b980*/  ULDC.64 UR4, c[0x0][0xae8] ;  /* 0x0002ba0000047ab9 */ /* 0x000fe20000000a00 */
[----:B------:R-:W-:Y:S02]  /*1b990*/  SHF.R.U64 R34, R34, 0x3, RZ ;  /* 0x0000000322227819 */ /* 0x000fe400000012ff */
[----:B------:R-:W-:Y:S02]  /*1b9a0*/  SHF.R.U64 R36, R36, 0x3, RZ ;  /* 0x0000000324247819 */ /* 0x000fe400000012ff */
[----:B------:R-:W-:Y:S01]  /*1b9b0*/  SHF.R.U64 R5, R5, 0x3, RZ ;  /* 0x0000000305057819 */ /* 0x000fe200000012ff */
[----:B------:R-:W-:Y:S01]  /*1b9c0*/  IMAD.WIDE.U32 R12, R51, UR4, R12 ;  /* 0x00000004330c7c25 */ /* 0x000fe2000f8e000c */
[----:B------:R-:W-:-:S02]  /*1b9d0*/  LOP3.LUT R24, R24, R25, RZ, 0x3c, !PT ;  /* 0x0000001918187212 */ /* 0x000fc400078e3cff */
[----:B------:R-:W-:Y:S01]  /*1b9e0*/  LOP3.LUT R28, R28, R29, RZ, 0x3c, !PT ;  /* 0x0000001d1c1c7212 */ /* 0x000fe200078e3cff */
[----:B-1----:R-:W-:Y:S01]  /*1b9f0*/  @P2 IMAD.HI.U32 R0, R14, R15, RZ ;  /* 0x0000000f0e002227 */ /* 0x002fe200078e00ff */
[----:B------:R-:W-:Y:S02]  /*1ba00*/  LOP3.LUT R34, R34, R35, RZ, 0x3c, !PT ;  /* 0x0000002322227212 */ /* 0x000fe400078e3cff */
[----:B------:R-:W-:Y:S01]  /*1ba10*/  LOP3.LUT R36, R36, R37, RZ, 0x3c, !PT ;  /* 0x0000002524247212 */ /* 0x000fe200078e3cff */
[--C-:B------:R-:W-:Y:S01]  /*1ba20*/  IMAD.X R25, RZ, RZ, R33.reuse, P0 ;  /* 0x000000ffff197224 */ /* 0x100fe200000e0621 */
[----:B------:R-:W-:Y:S01]  /*1ba30*/  LOP3.LUT R4, R5, R32, RZ, 0x3c, !PT ;  /* 0x0000002005047212 */ /* 0x000fe200078e3cff */
[--C-:B------:R-:W-:Y:S01]  /*1ba40*/  IMAD.X R29, RZ, RZ, R33.reuse, P1 ;  /* 0x000000ffff1d7224 */ /* 0x100fe200008e0621 */
[----:B------:R-:W-:Y:S01]  /*1ba50*/  SHF.R.S32.HI R11, RZ, 0x1f, R46 ;  /* 0x0000001fff0b7819 */ /* 0x000fe2000001142e */
[--C-:B------:R-:W-:Y:S02]  /*1ba60*/  IMAD.X R35, RZ, RZ, R33.reuse, P3 ;  /* 0x000000ffff237224 */ /* 0x100fe400018e0621 */
[--C-:B------:R-:W-:Y:S01]  /*1ba70*/  IMAD.X R37, RZ, RZ, R33.reuse, P4 ;  /* 0x000000ffff257224 */ /* 0x100fe200020e0621 */
[----:B------:R-:W5:Y:S01]  /*1ba80*/  LD.E.128 R24, desc[UR40][R24.64] ;  /* 0x0000002818187980 */ /* 0x000f62000c101d00 */
[----:B------:R-:W-:-:S02]  /*1ba90*/  IMAD.MOV.U32 R5, RZ, RZ, R33 ;  /* 0x000000ffff057224 */ /* 0x000fc400078e0021 */
[----:B------:R-:W-:Y:S01]  /*1baa0*/  IMAD R13, R51, UR5, R13 ;  /* 0x00000005330d7c24 */ /* 0x000fe2000f8e020d */
[----:B------:R-:W-:Y:S01]  /*1bab0*/  ULDC.64 UR4, c[0x0][0xaf0] ;  /* 0x0002bc0000047ab9 */ /* 0x000fe20000000a00 */
[----:B------:R-:W-:Y:S01]  /*1bac0*/  IMAD.MOV.U32 R3, RZ, RZ, R14 ;  /* 0x000000ffff037224 */ /* 0x000fe200078e000e */
[----:B--2---:R-:W-:Y:S01]  /*1bad0*/  @P2 SHF.R.U32.HI R3, RZ, R21, R0 ;  /* 0x00000015ff032219 */ /* 0x004fe20000011600 */
[----:B------:R-:W-:Y:S01]  /*1bae0*/  IMAD R11, R11, UR4, RZ ;  /* 0x000000040b0b7c24 */ /* 0x000fe2000f8e02ff */
[----:B------:R-:W5:Y:S01]  /*1baf0*/  LD.E.128 R4, desc[UR40][R4.64] ;  /* 0x0000002804047980 */ /* 0x000f62000c101d00 */
[C---:B------:R-:W-:Y:S01]  /*1bb00*/  IMAD.WIDE.U32 R12, R46.reuse, UR4, R12 ;  /* 0x000000042e0c7c25 */ /* 0x040fe2000f8e000c */
[----:B------:R-:W-:Y:S02]  /*1bb10*/  SHF.R.S32.HI R0, RZ, 0x1f, R3 ;  /* 0x0000001fff007819 */ /* 0x000fe40000011403 */
[----:B------:R-:W5:Y:S01]  /*1bb20*/  LD.E.128 R28, desc[UR40][R28.64] ;  /* 0x000000281c1c7980 */ /* 0x000f62000c101d00 */
[----:B------:R-:W-:Y:S01]  /*1bb30*/  IMAD R11, R46, UR5, R11 ;  /* 0x000000052e0b7c24 */ /* 0x000fe2000f8e020b */
[----:B------:R-:W-:-:S02]  /*1bb40*/  ULDC.64 UR4, c[0x0][0xae0] ;  /* 0x0002b80000047ab9 */ /* 0x000fc40000000a00 */
[----:B------:R-:W5:Y:S01]  /*1bb50*/  LD.E.128 R32, desc[UR40][R34.64] ;  /* 0x0000002822207980 */ /* 0x000f62000c101d00 */
[----:B------:R-:W-:-:S03]  /*1bb60*/  IMAD.MOV R8, RZ, RZ, -R3 ;  /* 0x000000ffff087224 */ /* 0x000fc600078e0a03 */
        /* <DEDUP_REMOVED lines=9> */
[----:B------:R-:W-:Y:S02]  /*1bc00*/  IMAD R45, R45, R8, R14 ;  /* 0x000000082d2d7224 */ /* 0x000fe400078e020e */
[----:B------:R-:W-:-:S04]  /*1bc10*/  IMAD.WIDE.U32 R12, R3, UR4, R12 ;  /* 0x00000004030c7c25 */ /* 0x000fc8000f8e000c */
[----:B------:R-:W-:Y:S01]  /*1bc20*/  IMAD R11, R3, UR5, R0 ;  /* 0x00000005030b7c24 */ /* 0x000fe2000f8e0200 */
[----:B------:R-:W-:Y:S01]  /*1bc30*/  SHF.R.S32.HI R3, RZ, 0x1f, R45 ;  /* 0x0000001fff037819 */ /* 0x000fe2000001142d */
        /* <DEDUP_REMOVED lines=20> */
.L_x_11161:
[----:B------:R-:W-:Y:S01]  /*1bd80*/  IMAD.IADD R44, R10, 0x1, R52 ;  /* 0x000000010a2c7824 */ /* 0x000fe200078e0234 */
        /* <DEDUP_REMOVED lines=8> */
[CC--:B--2---:R-:W-:Y:S02]  /*1be10*/  @!P1 LEA R12, P3, R46.reuse, R14.reuse, 0x1 ;  /* 0x0000000e2e0c9211 */ /* 0x0c4fe400078608ff */
[----:B------:R-:W-:Y:S01]  /*1be20*/  @!P2 LEA R20, P4, R45, R14, 0x1 ;  /* 0x0000000e2d14a211 */ /* 0x000fe200078808ff */
[----:B------:R-:W-:Y:S01]  /*1be30*/  @!P0 IMAD.WIDE R10, R9, 0x2, R14 ;  /* 0x00000002090a8825 */ /* 0x000fe200078e020e */
[-C--:B------:R-:W-:Y:S02]  /*1be40*/  @!P1 LEA.HI.X R13, R46, R3.reuse, R48, 0x1, P3 ;  /* 0x000000032e0d9211 */ /* 0x080fe400018f0c30 */
[----:B------:R-:W-:Y:S02]  /*1be50*/  @!P2 LEA.HI.X R21, R45, R3, R50, 0x1, P4 ;  /* 0x000000032d15a211 */ /* 0x000fe400020f0c32 */
[----:B-----5:R3:W-:Y:S04]  /*1be60*/  @!P0 ST.E.128 desc[UR40][R10.64], R4 ;  /* 0x000000040a008985 */ /* 0x0207e8000c101d28 */
[----:B------:R3:W-:Y:S04]  /*1be70*/  @!P1 ST.E.128 desc[UR40][R12.64], R28 ;  /* 0x0000001c0c009985 */ /* 0x0007e8000c101d28 */
[----:B------:R3:W-:Y:S02]  /*1be80*/  @!P2 ST.E.128 desc[UR40][R20.64], R36 ;  /* 0x000000241400a985 */ /* 0x0007e4000c101d28 */
.L_x_10935:
[----:B------:R-:W-:Y:S05]  /*1be90*/  BSYNC B1 ;  /* 0x0000000000017941 */ /* 0x000fea0003800000 */
.L_x_10934:
[----:B------:R-:W-:-:S03]  /*1bea0*/  UMOV UR4, 0xffffffff ;  /* 0xffffffff00047882 */ /* 0x000fc60000000000 */
[----:B------:R-:W-:Y:S05]  /*1beb0*/  BRA.DIV UR4, `(.L_x_10936) ;  /* 0x000000b204cc7947 */ /* 0x000fea000b800000 */
[----:B-1----:R1:W4:Y:S04]  /*1bec0*/  SHFL.IDX PT, R3, R8, 0x1, 0x1c1f ;  /* 0x003c1f0008037f89 */ /* 0x00232800000e0000 */
[----:B--2---:R1:W2:Y:S02]  /*1bed0*/  SHFL.IDX PT, R14, R0, 0x1, 0x1c1f ;  /* 0x003c1f00000e7f89 */ /* 0x0042a400000e0000 */
.L_x_11165:
[----:B01----:R-:W-:-:S05]  /*1bee0*/  VIADD R0, R44, 0x60 ;  /* 0x000000602c007836 */ /* 0x003fca0000000000 */
[----:B------:R-:W-:-:S13]  /*1bef0*/  ISETP.GE.AND P0, PT, R0, R47, PT ;  /* 0x0000002f0000720c */ /* 0x000fda0003f06270 */
[----:B------:R-:W-:Y:S05]  /*1bf00*/  @P0 BRA `(.L_x_10937) ;  /* 0x0000001800780947 */ /* 0x000fea0003800000 */
[----:B------:R-:W-:Y:S02]  /*1bf10*/  ULDC UR4, c[0x0][0xac8] ;  /* 0x0002b20000047ab9 */ /* 0x000fe40000000800 */
[----:B------:R-:W-:Y:S02]  /*1bf20*/  ISETP.GE.AND P1, PT, R9, UR4, PT ;  /* 0x0000000409007c0c */ /* 0x000fe4000bf26270 */
[----:B------:R-:W-:-:S11]  /*1bf30*/  ISETP.GE.AND P2, PT, R46, UR4, PT ;  /* 0x000000042e007c0c */ /* 0x000fd6000bf46270 */
[----:B----4-:R-:W-:Y:S02]  /*1bf40*/  @!P1 IMAD.MOV.U32 R15, RZ, RZ, R3 ;  /* 0x000000ffff0f9224 */ /* 0x010fe400078e0003 */
[----:B--23-5:R-:W-:Y:S01]  /*1bf50*/  @!P2 LEA R6, P0, R46, R14, 0x1 ;  /* 0x0000000e2e06a211 */ /* 0x02cfe200078008ff */
[----:B------:R-:W-:-:S03]  /*1bf60*/  @!P1 IMAD.WIDE R4, R9, 0x2, R14 ;  /* 0x0000000209049825 */ /* 0x000fc600078e020e */
        /* <DEDUP_REMOVED lines=9> */
.L_x_10932:
[----:B------:R-:W-:Y:S01]  /*1c000*/  ULDC.64 UR4, c[0x0][0xb08] ;  /* 0x0002c20000047ab9 */ /* 0x000fe20000000a00 */
[----:B------:R-:W1:Y:S01]  /*1c010*/  @P2 LDC R13, c[0x0][0xbec] ;  /* 0x0002fb00ff0d2b82 */ /* 0x000e620000000800 */
[----:B0-----:R-:W-:Y:S02]  /*1c020*/  IMAD R3, R48, UR4, RZ ;  /* 0x0000000430037c24 */ /* 0x001fe4000f8e02ff */
[----:B------:R-:W-:-:S04]  /*1c030*/  IMAD.WIDE.U32 R8, R44, UR4, RZ ;  /* 0x000000042c087c25 */ /* 0x000fc8000f8e00ff */
[----:B------:R-:W-:Y:S01]  /*1c040*/  IMAD R3, R44, UR5, R3 ;  /* 0x000000052c037c24 */ /* 0x000fe2000f8e0203 */
[----:B------:R-:W0:Y:S01]  /*1c050*/  @P2 LDC R0, c[0x0][0xbf0] ;  /* 0x0002fc00ff002b82 */ /* 0x000e220000000800 */
[----:B------:R-:W-:Y:S02]  /*1c060*/  ULDC.64 UR4, c[0x0][0xb38] ;  /* 0x0002ce0000047ab9 */ /* 0x000fe40000000a00 */
[----:B------:R-:W-:Y:S01]  /*1c070*/  IMAD.IADD R9, R9, 0x1, R3 ;  /* 0x0000000109097824 */ /* 0x000fe200078e0203 */
[----:B------:R-:W-:Y:S01]  /*1c080*/  SHF.R.S32.HI R3, RZ, 0x1f, R46 ;  /* 0x0000001fff037819 */ /* 0x000fe2000001142e */
[----:B------:R-:W-:-:S04]  /*1c090*/  IMAD.WIDE.U32 R8, R51, UR4, R8 ;  /* 0x0000000433087c25 */ /* 0x000fc8000f8e0008 */
[----:B------:R-:W-:Y:S01]  /*1c0a0*/  IMAD R9, R51, UR5, R9 ;  /* 0x0000000533097c24 */ /* 0x000fe2000f8e0209 */
[----:B------:R-:W-:Y:S02]  /*1c0b0*/  ULDC.64 UR4, c[0x0][0xb40] ;  /* 0x0002d00000047ab9 */ /* 0x000fe40000000a00 */
[----:B------:R-:W-:Y:S02]  /*1c0c0*/  IMAD R3, R3, UR4, RZ ;  /* 0x0000000403037c24 */ /* 0x000fe4000f8e02ff */
[----:B------:R-:W-:-:S04]  /*1c0d0*/  IMAD.WIDE.U32 R8, R46, UR4, R8 ;  /* 0x000000042e087c25 */ /* 0x000fc8000f8e0008 */
[----:B------:R-:W-:Y:S01]  /*1c0e0*/  IMAD R11, R46, UR5, R3 ;  /* 0x000000052e0b7c24 */ /* 0x000fe2000f8e0203 */
[----:B------:R-:W-:Y:S01]  /*1c0f0*/  ULDC.64 UR4, c[0x0][0xb48] ;  /* 0x0002d20000047ab9 */ /* 0x000fe20000000a00 */
[----:B-1----:R-:W-:-:S04]  /*1c100*/  @P2 IMAD.HI.U32 R13, R26, R13, RZ ;  /* 0x0000000d1a0d2227 */ /* 0x002fc800078e00ff */
[----:B------:R-:W-:Y:S02]  /*1c110*/  IMAD.IADD R9, R9, 0x1, R11 ;  /* 0x0000000109097824 */ /* 0x000fe400078e020b */
[----:B------:R-:W-:Y:S01]  /*1c120*/  IMAD.MOV.U32 R3, RZ, RZ, R26 ;  /* 0x000000ffff037224 */ /* 0x000fe200078e001a */
[----:B0-----:R-:W-:Y:S01]  /*1c130*/  @P2 SHF.R.U32.HI R3, RZ, R0, R13 ;  /* 0x00000000ff032219 */ /* 0x001fe2000001160d */
[----:B------:R-:W-:-:S03]  /*1c140*/  IMAD.WIDE.U32 R8, R49, UR4, R8 ;  /* 0x0000000431087c25 */ /* 0x000fc6000f8e0008 */
[--C-:B------:R-:W-:Y:S01]  /*1c150*/  SHF.R.S32.HI R0, RZ, 0x1f, R3.reuse ;  /* 0x0000001fff007819 */ /* 0x100fe20000011403 */
[----:B------:R-:W-:Y:S02]  /*1c160*/  IMAD.MOV R10, RZ, RZ, -R3 ;  /* 0x000000ffff0a7224 */ /* 0x000fe400078e0a03 */
[----:B------:R-:W-:Y:S01]  /*1c170*/  IMAD R9, R49, UR5, R9 ;  /* 0x0000000531097c24 */ /* 0x000fe2000f8e0209 */
[----:B------:R-:W-:Y:S01]  /*1c180*/  ULDC.64 UR4, c[0x0][0xb30] ;  /* 0x0002cc0000047ab9 */ /* 0x000fe20000000a00 */
[----:B------:R-:W-:Y:S02]  /*1c190*/  VIADD R11, R2, 0x2d820 ;  /* 0x0002d820020b7836 */ /* 0x000fe40000000000 */
[----:B------:R-:W-:Y:S02]  /*1c1a0*/  IMAD R0, R0, UR4, RZ ;  /* 0x0000000400007c24 */ /* 0x000fe4000f8e02ff */
[----:B------:R-:W-:Y:S01]  /*1c1b0*/  IMAD R45, R45, R10, R26 ;  /* 0x0000000a2d2d7224 */ /* 0x000fe200078e021a */
[----:B------:R-:W-:Y:S01]  /*1c1c0*/  PRMT R10, RZ, 0x654, R11 ;  /* 0x00000654ff0a7816 */ /* 0x000fe2000000000b */
[----:B------:R-:W-:-:S02]  /*1c1d0*/  IMAD R11, R3, UR5, R0 ;  /* 0x00000005030b7c24 */ /* 0x000fc4000f8e0200 */
[----:B------:R-:W-:Y:S01]  /*1c1e0*/  IMAD.WIDE.U32 R8, R3, UR4, R8 ;  /* 0x0000000403087c25 */ /* 0x000fe2000f8e0008 */
[----:B------:R-:W-:Y:S01]  /*1c1f0*/  SHF.R.S32.HI R0, RZ, 0x1f, R45 ;  /* 0x0000001fff007819 */ /* 0x000fe2000001142d */
[----:B------:R-:W-:Y:S01]  /*1c200*/  ULDC.64 UR4, c[0x0][0xb28] ;  /* 0x0002ca0000047ab9 */ /* 0x000fe20000000a00 */
[----:B------:R0:W-:Y:S01]  /*1c210*/  SYNCS.ARRIVE.TRANS64.RED.A1T0 RZ, [R10+URZ], RZ ;  /* 0x000000ff0aff79a7 */ /* 0x0001e2000810043f */
        /* <DEDUP_REMOVED lines=12> */
.L_x_11168:
[----:B------:R-:W-:Y:S01]  /*1c2e0*/  ISETP.GE.AND P0, PT, R24, R47, PT ;  /* 0x0000002f1800720c */ /* 0x000fe20003f06270 */
[----:B------:R-:W-:-:S12]  /*1c2f0*/  BSSY B1, `(.L_x_10939) ;  /* 0x0000051000017945 */ /* 0x000fd80003800000 */
[----:B------:R-:W-:Y:S05]  /*1c300*/  @P0 BRA `(.L_x_10940) ;  /* 0x00000004003c0947 */ /* 0x000fea0003800000 */
[----:B------:R-:W-:Y:S01]  /*1c310*/  ULDC UR4, c[0x0][0xac8] ;  /* 0x0002b20000047ab9 */ /* 0x000fe20000000800 */
[C---:B------:R-:W-:Y:S01]  /*1c320*/  VIADD R15, R137.reuse, 0x8 ;  /* 0x00000008890f7836 */ /* 0x040fe20000000000 */
[C---:B------:R-:W-:Y:S01]  /*1c330*/  ISETP.GE.AND P0, PT, R137.reuse, UR4, PT ;  /* 0x0000000489007c0c */ /* 0x040fe2000bf06270 */
[C---:B------:R-:W-:Y:S01]  /*1c340*/  VIADD R25, R137.reuse, 0x10 ;  /* 0x0000001089197836 */ /* 0x040fe20000000000 */
[----:B------:R-:W-:Y:S01]  /*1c350*/  SHF.R.S32.HI R10, RZ, 0x1f, R137 ;  /* 0x0000001fff0a7819 */ /* 0x000fe20000011489 */
[----:B------:R-:W-:Y:S01]  /*1c360*/  VIADD R30, R137, 0x20 ;  /* 0x00000020891e7836 */ /* 0x000fe20000000000 */
[----:B------:R-:W-:Y:S01]  /*1c370*/  ISETP.GE.AND P1, PT, R15, UR4, PT ;  /* 0x000000040f007c0c */ /* 0x000fe2000bf26270 */
[----:B------:R-:W-:Y:S01]  /*1c380*/  VIADD R27, R137, 0x8 ;  /* 0x00000008891b7836 */ /* 0x000fe20000000000 */
[----:B------:R-:W-:Y:S01]  /*1c390*/  ISETP.GE.AND P4, PT, R25, UR4, PT ;  /* 0x0000000419007c0c */ /* 0x000fe2000bf86270 */
[C---:B------:R-:W-:Y:S02]  /*1c3a0*/  VIADD R26, R137.reuse, 0x10 ;  /* 0x00000010891a7836 */ /* 0x040fe40000000000 */
[C---:B------:R-:W-:Y:S01]  /*1c3b0*/  VIADD R32, R137.reuse, 0x18 ;  /* 0x0000001889207836 */ /* 0x040fe20000000000 */
[----:B------:R-:W-:Y:S01]  /*1c3c0*/  SHF.R.S32.HI R27, RZ, 0x1f, R27 ;  /* 0x0000001fff1b7819 */ /* 0x000fe2000001141b */
[C---:B------:R-:W-:Y:S01]  /*1c3d0*/  VIADD R31, R137.reuse, 0x28 ;  /* 0x00000028891f7836 */ /* 0x040fe20000000000 */
[----:B------:R-:W-:Y:S01]  /*1c3e0*/  SHF.R.S32.HI R26, RZ, 0x1f, R26 ;  /* 0x0000001fff1a7819 */ /* 0x000fe2000001141a */
[C---:B------:R-:W-:Y:S01]  /*1c3f0*/  VIADD R33, R137.reuse, 0x20 ;  /* 0x0000002089217836 */ /* 0x040fe20000000000 */
[C---:B--2---:R-:W-:Y:S01]  /*1c400*/  @!P0 LEA R8, P2, R137.reuse, R14, 0x2 ;  /* 0x0000000e89088211 */ /* 0x044fe200078410ff */
[----:B------:R-:W-:Y:S01]  /*1c410*/  VIADD R34, R137, 0x18 ;  /* 0x0000001889227836 */ /* 0x000fe20000000000 */
[----:B------:R-:W-:-:S02]  /*1c420*/  ISETP.GE.AND P3, PT, R32, UR4, PT ;  /* 0x0000000420007c0c */ /* 0x000fc4000bf66270 */
[----:B-1----:R-:W-:Y:S02]  /*1c430*/  @!P0 LEA.HI.X R9, R137, R0, R10, 0x2, P2 ;  /* 0x0000000089098211 */ /* 0x002fe400010f140a */
[-C--:B------:R-:W-:Y:S02]  /*1c440*/  @!P1 LEA R10, P2, R15, R14.reuse, 0x2 ;  /* 0x0000000e0f0a9211 */ /* 0x080fe400078410ff */
[----:B------:R-:W-:Y:S01]  /*1c450*/  @!P4 LEA R12, P5, R25, R14, 0x2 ;  /* 0x0000000e190cc211 */ /* 0x000fe200078a10ff */
[----:B------:R1:W-:Y:S01]  /*1c460*/  @!P0 ST.E.64 desc[UR40][R8.64], R4 ;  /* 0x0000000408008985 */ /* 0x0003e2000c101b28 */
[----:B------:R-:W-:Y:S02]  /*1c470*/  ISETP.GE.AND P0, PT, R30, UR4, PT ;  /* 0x000000041e007c0c */ /* 0x000fe4000bf06270 */
[-C--:B------:R-:W-:Y:S01]  /*1c480*/  @!P1 LEA.HI.X R11, R15, R0.reuse, R27, 0x2, P2 ;  /* 0x000000000f0b9211 */ /* 0x080fe200010f141b */
[----:B------:R-:W-:Y:S01]  /*1c490*/  VIADD R15, R137, 0x30 ;  /* 0x00000030890f7836 */ /* 0x000fe20000000000 */
[----:B------:R-:W-:-:S02]  /*1c4a0*/  @!P4 LEA.HI.X R13, R25, R0, R26, 0x2, P5 ;  /* 0x00000000190dc211 */ /* 0x000fc400028f141a */
[----:B------:R-:W-:Y:S01]  /*1c4b0*/  ISETP.GE.AND P2, PT, R31, UR4, PT ;  /* 0x000000041f007c0c */ /* 0x000fe2000bf46270 */
[----:B------:R2:W-:Y:S01]  /*1c4c0*/  @!P1 ST.E.64 desc[UR40][R10.64], R92 ;  /* 0x0000005c0a009985 */ /* 0x0005e2000c101b28 */
[----:B------:R-:W-:Y:S02]  /*1c4d0*/  SHF.R.S32.HI R33, RZ, 0x1f, R33 ;  /* 0x0000001fff217819 */ /* 0x000fe40000011421 */
[-C--:B------:R-:W-:Y:S01]  /*1c4e0*/  @!P3 LEA R24, P5, R32, R14.reuse, 0x2 ;  /* 0x0000000e2018b211 */ /* 0x080fe200078a10ff */
[----:B------:R-:W-:Y:S01]  /*1c4f0*/  @!P4 ST.E.64 desc[UR40][R12.64], R96 ;  /* 0x000000600c00c985 */ /* 0x000fe2000c101b28 */
[----:B------:R-:W-:Y:S02]  /*1c500*/  SHF.R.S32.HI R34, RZ, 0x1f, R34 ;  /* 0x0000001fff227819 */ /* 0x000fe40000011422 */
[----:B------:R-:W-:Y:S02]  /*1c510*/  @!P0 LEA R26, P4, R30, R14, 0x2 ;  /* 0x0000000e1e1a8211 */ /* 0x000fe400078810ff */
[----:B------:R-:W-:-:S02]  /*1c520*/  ISETP.GE.AND P1, PT, R15, UR4, PT ;  /* 0x000000040f007c0c */ /* 0x000fc4000bf26270 */
[-C--:B------:R-:W-:Y:S01]  /*1c530*/  @!P0 LEA.HI.X R27, R30, R0.reuse, R33, 0x2, P4 ;  /* 0x000000001e1b8211 */ /* 0x080fe200020f1421 */
[C---:B------:R-:W-:Y:S01]  /*1c540*/  VIADD R33, R137.reuse, 0x28 ;  /* 0x0000002889217836 */ /* 0x040fe20000000000 */
[----:B------:R-:W-:Y:S01]  /*1c550*/  @!P3 LEA.HI.X R25, R32, R0, R34, 0x2, P5 ;  /* 0x000000002019b211 */ /* 0x000fe200028f1422 */
[----:B------:R-:W-:Y:S01]  /*1c560*/  VIADD R32, R137, 0x38 ;  /* 0x0000003889207836 */ /* 0x000fe20000000000 */
[----:B-1----:R-:W-:Y:S01]  /*1c570*/  @!P2 LEA R4, P5, R31, R14, 0x2 ;  /* 0x0000000e1f04a211 */ /* 0x002fe200078a10ff */
[C---:B------:R-:W-:Y:S01]  /*1c580*/  VIADD R30, R137.reuse, 0x40 ;  /* 0x00000040891e7836 */ /* 0x040fe20000000000 */
[----:B------:R-:W-:Y:S01]  /*1c590*/  SHF.R.S32.HI R33, RZ, 0x1f, R33 ;  /* 0x0000001fff217819 */ /* 0x000fe20000011421 */
[----:B------:R1:W-:Y:S01]  /*1c5a0*/  @!P3 ST.E.64 desc[UR40][R24.64], R100 ;  /* 0x000000641800b985 */ /* 0x0003e2000c101b28 */
[----:B------:R-:W-:Y:S01]  /*1c5b0*/  ISETP.GE.AND P3, PT, R32, UR4, PT ;  /* 0x0000000420007c0c */ /* 0x000fe2000bf66270 */
[----:B--2---:R-:W-:Y:S01]  /*1c5c0*/  VIADD R11, R137, 0x48 ;  /* 0x00000048890b7836 */ /* 0x004fe20000000000 */
[----:B------:R-:W-:Y:S01]  /*1c5d0*/  @!P2 LEA.HI.X R5, R31, R0, R33, 0x2, P5 ;  /* 0x000000001f05a211 */ /* 0x000fe200028f1421 */
[----:B------:R-:W-:Y:S01]  /*1c5e0*/  VIADD R31, R137, 0x30 ;  /* 0x00000030891f7836 */ /* 0x000fe20000000000 */
[----:B------:R-:W-:Y:S01]  /*1c5f0*/  @!P0 ST.E.64 desc[UR40][R26.64], R104 ;  /* 0x000000681a008985 */ /* 0x000fe2000c101b28 */
[----:B------:R-:W-:Y:S01]  /*1c600*/  @!P1 LEA R8, P4, R15, R14, 0x2 ;  /* 0x0000000e0f089211 */ /* 0x000fe200078810ff */
[----:B------:R-:W-:Y:S01]  /*1c610*/  VIADD R33, R137, 0x38 ;  /* 0x0000003889217836 */ /* 0x000fe20000000000 */
[----:B------:R-:W-:Y:S01]  /*1c620*/  ISETP.GE.AND P0, PT, R30, UR4, PT ;  /* 0x000000041e007c0c */ /* 0x000fe2000bf06270 */
[----:B------:R2:W-:Y:S01]  /*1c630*/  @!P2 ST.E.64 desc[UR40][R4.64], R108 ;  /* 0x0000006c0400a985 */ /* 0x0005e2000c101b28 */
[----:B------:R-:W-:-:S02]  /*1c640*/  SHF.R.S32.HI R31, RZ, 0x1f, R31 ;  /* 0x0000001fff1f7819 */ /* 0x000fc4000001141f */
[----:B------:R-:W-:Y:S02]  /*1c650*/  ISETP.GE.AND P2, PT, R11, UR4, PT ;  /* 0x000000040b007c0c */ /* 0x000fe4000bf46270 */
[----:B------:R-:W-:Y:S01]  /*1c660*/  @!P1 LEA.HI.X R9, R15, R0, R31, 0x2, P4 ;  /* 0x000000000f099211 */ /* 0x000fe200020f141f */
[C---:B------:R-:W-:Y:S01]  /*1c670*/  VIADD R15, R137.reuse, 0x50 ;  /* 0x00000050890f7836 */ /* 0x040fe20000000000 */
[----:B-1----:R-:W-:Y:S01]  /*1c680*/  @!P3 LEA R24, P5, R32, R14, 0x2 ;  /* 0x0000000e2018b211 */ /* 0x002fe200078a10ff */
[----:B------:R-:W-:Y:S01]  /*1c690*/  VIADD R31, R137, 0x58 ;  /* 0x00000058891f7836 */ /* 0x000fe20000000000 */
[----:B------:R-:W-:Y:S01]  /*1c6a0*/  SHF.R.S32.HI R33, RZ, 0x1f, R33 ;  /* 0x0000001fff217819 */ /* 0x000fe20000011421 */
[----:B------:R1:W-:Y:S01]  /*1c6b0*/  @!P1 ST.E.64 desc[UR40][R8.64], R6 ;  /* 0x0000000608009985 */ /* 0x0003e2000c101b28 */
[----:B------:R-:W-:Y:S02]  /*1c6c0*/  ISETP.GE.AND P1, PT, R15, UR4, PT ;  /* 0x000000040f007c0c */ /* 0x000fe4000bf26270 */
[----:B------:R-:W-:-:S02]  /*1c6d0*/  SHF.R.S32.HI R13, RZ, 0x1f, R30 ;  /* 0x0000001fff0d7819 */ /* 0x000fc4000001141e */
[----:B------:R-:W-:Y:S02]  /*1c6e0*/  @!P0 LEA R12, P4, R30, R14, 0x2 ;  /* 0x0000000e1e0c8211 */ /* 0x000fe400078810ff */
[-C--:B------:R-:W-:Y:S02]  /*1c6f0*/  @!P3 LEA.HI.X R25, R32, R0.reuse, R33, 0x2, P5 ;  /* 0x000000002019b211 */ /* 0x080fe400028f1421 */
[----:B------:R-:W-:Y:S02]  /*1c700*/  ISETP.GE.AND P5, PT, R31, UR4, PT ;  /* 0x000000041f007c0c */ /* 0x000fe4000bfa6270 */
[----:B------:R-:W-:Y:S01]  /*1c710*/  @!P0 LEA.HI.X R13, R30, R0, R13, 0x2, P4 ;  /* 0x000000001e0d8211 */ /* 0x000fe200020f140d */
[----:B------:R3:W-:Y:S01]  /*1c720*/  @!P3 ST.E.64 desc[UR40][R24.64], R116 ;  /* 0x000000741800b985 */ /* 0x0007e2000c101b28 */
[----:B--2---:R-:W-:Y:S02]  /*1c730*/  SHF.R.S32.HI R4, RZ, 0x1f, R11 ;  /* 0x0000001fff047819 */ /* 0x004fe4000001140b */
[----:B------:R-:W-:Y:S01]  /*1c740*/  @!P2 LEA R10, P4, R11, R14, 0x2 ;  /* 0x0000000e0b0aa211 */ /* 0x000fe200078810ff */
[----:B------:R3:W-:Y:S01]  /*1c750*/  @!P0 ST.E.64 desc[UR40][R12.64], R120 ;  /* 0x000000780c008985 */ /* 0x0007e2000c101b28 */
[----:B------:R-:W-:-:S02]  /*1c760*/  SHF.R.S32.HI R5, RZ, 0x1f, R15 ;  /* 0x0000001fff057819 */ /* 0x000fc4000001140f */
[----:B------:R-:W-:Y:S02]  /*1c770*/  @!P2 LEA.HI.X R11, R11, R0, R4, 0x2, P4 ;  /* 0x000000000b0ba211 */ /* 0x000fe400020f1404 */
[C---:B------:R-:W-:Y:S02]  /*1c780*/  @!P1 LEA R4, P4, R15.reuse, R14, 0x2 ;  /* 0x0000000e0f049211 */ /* 0x040fe400078810ff */
[----:B-1----:R-:W-:Y:S01]  /*1c790*/  SHF.R.S32.HI R6, RZ, 0x1f, R31 ;  /* 0x0000001fff067819 */ /* 0x002fe2000001141f */
[----:B------:R3:W-:Y:S01]  /*1c7a0*/  @!P2 ST.E.64 desc[UR40][R10.64], R124 ;  /* 0x0000007c0a00a985 */ /* 0x0007e2000c101b28 */
[----:B------:R-:W-:Y:S02]  /*1c7b0*/  @!P1 LEA.HI.X R5, R15, R0, R5, 0x2, P4 ;  /* 0x000000000f059211 */ /* 0x000fe400020f1405 */
[----:B------:R-:W-:-:S03]  /*1c7c0*/  @!P5 LEA R14, P4, R31, R14, 0x2 ;  /* 0x0000000e1f0ed211 */ /* 0x000fc600078810ff */
[----:B------:R3:W-:Y:S01]  /*1c7d0*/  @!P1 ST.E.64 desc[UR40][R4.64], R128 ;  /* 0x0000008004009985 */ /* 0x0007e2000c101b28 */
[----:B------:R-:W-:-:S05]  /*1c7e0*/  @!P5 LEA.HI.X R15, R31, R0, R6, 0x2, P4 ;  /* 0x000000001f0fd211 */ /* 0x000fca00020f1406 */
[----:B------:R3:W-:Y:S04]  /*1c7f0*/  @!P5 ST.E.64 desc[UR40][R14.64], R132 ;  /* 0x000000840e00d985 */ /* 0x0007e8000c101b28 */
.L_x_10940:
[----:B------:R-:W-:Y:S05]  /*1c800*/  BSYNC B1 ;  /* 0x0000000000017941 */ /* 0x000fea0003800000 */
.L_x_10939:
[----:B------:R-:W-:-:S03]  /*1c810*/  UMOV UR4, 0xffffffff ;  /* 0xffffffff00047882 */ /* 0x000fc60000000000 */
[----:B------:R-:W-:Y:S05]  /*1c820*/  BRA.DIV UR4, `(.L_x_10941) ;  /* 0x000000aa04ec7947 */ /* 0x000fea000b800000 */
[----:B-1----:R1:W4:Y:S04]  /*1c830*/  SHFL.IDX PT, R0, R29, 0x1, 0x1c1f ;  /* 0x003c1f001d007f89 */ /* 0x00232800000e0000 */
[----:B--23--:R1:W2:Y:S02]  /*1c840*/  SHFL.IDX PT, R14, R3, 0x1, 0x1c1f ;  /* 0x003c1f00030e7f89 */ /* 0x00c2a400000e0000 */
.L_x_11172:
[----:B------:R-:W-:-:S13]  /*1c850*/  ISETP.GE.AND P0, PT, R28, R47, PT ;  /* 0x0000002f1c00720c */ /* 0x000fda0003f06270 */
[----:B------:R-:W-:Y:S05]  /*1c860*/  @P0 BRA `(.L_x_10937) ;  /* 0x0000001000200947 */ /* 0x000fea0003800000 */
[C---:B------:R-:W-:Y:S01]  /*1c870*/  VIADD R11, R137.reuse, 0x8 ;  /* 0x00000008890b7836 */ /* 0x040fe20000000000 */
[----:B------:R-:W-:Y:S01]  /*1c880*/  ULDC UR4, c[0x0][0xac8] ;  /* 0x0002b20000047ab9 */ /* 0x000fe20000000800 */
[C---:B------:R-:W-:Y:S01]  /*1c890*/  VIADD R10, R137.reuse, 0x10 ;  /* 0x00000010890a7836 */ /* 0x040fe20000000000 */
[C---:B------:R-:W-:Y:S01]  /*1c8a0*/  ISETP.GE.AND P5, PT, R137.reuse, UR4, PT ;  /* 0x0000000489007c0c */ /* 0x040fe2000bfa6270 */
[----:B------:R-:W-:Y:S01]  /*1c8b0*/  VIADD R13, R137, 0x8 ;  /* 0x00000008890d7836 */ /* 0x000fe20000000000 */
[----:B------:R-:W-:Y:S01]  /*1c8c0*/  ISETP.GE.AND P3, PT, R11, UR4, PT ;  /* 0x000000040b007c0c */ /* 0x000fe2000bf66270 */
[C---:B------:R-:W-:Y:S01]  /*1c8d0*/  VIADD R12, R137.reuse, 0x18 ;  /* 0x00000018890c7836 */ /* 0x040fe20000000000 */
[----:B------:R-:W-:Y:S01]  /*1c8e0*/  ISETP.GE.AND P4, PT, R10, UR4, PT ;  /* 0x000000040a007c0c */ /* 0x000fe2000bf86270 */
[C---:B------:R-:W-:Y:S01]  /*1c8f0*/  VIADD R25, R137.reuse, 0x20 ;  /* 0x0000002089197836 */ /* 0x040fe20000000000 */
[----:B01----:R-:W-:Y:S01]  /*1c900*/  SHF.R.S32.HI R3, RZ, 0x1f, R137 ;  /* 0x0000001fff037819 */ /* 0x003fe20000011489 */
[C---:B------:R-:W-:Y:S01]  /*1c910*/  VIADD R29, R137.reuse, 0x30 ;  /* 0x00000030891d7836 */ /* 0x040fe20000000000 */
[----:B------:R-:W-:Y:S01]  /*1c920*/  SHF.R.S32.HI R13, RZ, 0x1f, R13 ;  /* 0x0000001fff0d7819 */ /* 0x000fe2000001140d */
[C---:B------:R-:W-:Y:S01]  /*1c930*/  VIADD R26, R137.reuse, 0x38 ;  /* 0x00000038891a7836 */ /* 0x040fe20000000000 */
[----:B------:R-:W-:Y:S01]  /*1c940*/  ISETP.GE.AND P2, PT, R12, UR4, PT ;  /* 0x000000040c007c0c */ /* 0x000fe2000bf46270 */
[----:B------:R-:W-:-:S02]  /*1c950*/  VIADD R15, R137, 0x28 ;  /* 0x00000028890f7836 */ /* 0x000fc40000000000 */
[CC--:B--2---:R-:W-:Y:S01]  /*1c960*/  @!P5 LEA R4, P0, R137.reuse, R14.reuse, 0x2 ;  /* 0x0000000e8904d211 */ /* 0x0c4fe200078010ff */
[----:B------:R-:W-:Y:S01]  /*1c970*/  VIADD R27, R137, 0x20 ;  /* 0x00000020891b7836 */ /* 0x000fe20000000000 */
[----:B------:R-:W-:Y:S01]  /*1c980*/  @!P3 LEA R6, P1, R11, R14, 0x2 ;  /* 0x0000000e0b06b211 */ /* 0x000fe200078210ff */
[C---:B------:R-:W-:Y:S01]  /*1c990*/  VIADD R24, R137.reuse, 0x40 ;  /* 0x0000004089187836 */ /* 0x040fe20000000000 */
[CC--:B----4-:R-:W-:Y:S01]  /*1c9a0*/  @!P5 LEA.HI.X R5, R137.reuse, R0.reuse, R3, 0x2, P0 ;  /* 0x000000008905d211 */ /* 0x0d0fe200000f1403 */
[----:B------:R-:W-:Y:S01]  /*1c9b0*/  VIADD R3, R137, 0x28 ;  /* 0x0000002889037836 */ /* 0x000fe20000000000 */
[----:B------:R-:W-:Y:S01]  /*1c9c0*/  @!P3 LEA.HI.X R7, R11, R0, R13, 0x2, P1 ;  /* 0x000000000b07b211 */ /* 0x000fe200008f140d */
[----:B------:R-:W-:Y:S01]  /*1c9d0*/  VIADD R11, R137, 0x10 ;  /* 0x00000010890b7836 */ /* 0x000fe20000000000 */
[----:B------:R-:W-:Y:S01]  /*1c9e0*/  ISETP.GE.AND P0, PT, R25, UR4, PT ;  /* 0x0000000419007c0c */ /* 0x000fe2000bf06270 */
[----:B------:R0:W-:Y:S01]  /*1c9f0*/  @!P5 ST.E.64 desc[UR40][R4.64], R90 ;  /* 0x0000005a0400d985 */ /* 0x0001e2000c101b28 */
[C---:B------:R-:W-:Y:S01]  /*1ca00*/  @!P4 LEA R8, P5, R10.reuse, R14, 0x2 ;  /* 0x0000000e0a08c211 */ /* 0x040fe200078a10ff */
[----:B------:R-:W-:Y:S01]  /*1ca10*/  VIADD R13, R137, 0x18 ;  /* 0x00000018890d7836 */ /* 0x000fe20000000000 */
[----:B------:R-:W-:Y:S01]  /*1ca20*/  SHF.R.S32.HI R11, RZ, 0x1f, R11 ;  /* 0x0000001fff0b7819 */ /* 0x000fe2000001140b */
[----:B------:R1:W-:Y:S01]  /*1ca30*/  @!P3 ST.E.64 desc[UR40][R6.64], R94 ;  /* 0x0000005e0600b985 */ /* 0x0003e2000c101b28 */
[----:B------:R-:W-:Y:S01]  /*1ca40*/  ISETP.GE.AND P1, PT, R3, UR4, PT ;  /* 0x0000000403007c0c */ /* 0x000fe2000bf26270 */
[----:B------:R-:W-:Y:S01]  /*1ca50*/  VIADD R30, R137, 0x30 ;  /* 0x00000030891e7836 */ /* 0x000fe20000000000 */
[----:B------:R-:W-:-:S02]  /*1ca60*/  @!P4 LEA.HI.X R9, R10, R0, R11, 0x2, P5 ;  /* 0x000000000a09c211 */ /* 0x000fc400028f140b */
[----:B------:R-:W-:Y:S02]  /*1ca70*/  SHF.R.S32.HI R13, RZ, 0x1f, R13 ;  /* 0x0000001fff0d7819 */ /* 0x000fe4000001140d */
[C---:B------:R-:W-:Y:S01]  /*1ca80*/  @!P2 LEA R10, P5, R12.reuse, R14, 0x2 ;  /* 0x0000000e0c0aa211 */ /* 0x040fe200078a10ff */
[----:B------:R2:W-:Y:S01]  /*1ca90*/  @!P4 ST.E.64 desc[UR40][R8.64], R98 ;  /* 0x000000620800c985 */ /* 0x0005e2000c101b28 */
[----:B------:R-:W-:Y:S02]  /*1caa0*/  SHF.R.S32.HI R27, RZ, 0x1f, R27 ;  /* 0x0000001fff1b7819 */ /* 0x000fe4000001141b */
[----:B------:R-:W-:Y:S02]  /*1cab0*/  @!P2 LEA.HI.X R11, R12, R0, R13, 0x2, P5 ;  /* 0x000000000c0ba211 */ /* 0x000fe400028f140d */
[-C--:B------:R-:W-:Y:S02]  /*1cac0*/  @!P0 LEA R12, P4, R25, R14.reuse, 0x2 ;  /* 0x0000000e190c8211 */ /* 0x080fe400078810ff */
[----:B0-----:R-:W-:Y:S01]  /*1cad0*/  @!P1 LEA R4, P5, R3, R14, 0x2 ;  /* 0x0000000e03049211 */ /* 0x001fe200078a10ff */
[----:B------:R0:W-:Y:S01]  /*1cae0*/  @!P2 ST.E.64 desc[UR40][R10.64], R102 ;  /* 0x000000660a00a985 */ /* 0x0001e2000c101b28 */
[----:B------:R-:W-:-:S02]  /*1caf0*/  ISETP.GE.AND P2, PT, R29, UR4, PT ;  /* 0x000000041d007c0c */ /* 0x000fc4000bf46270 */
[----:B------:R-:W-:Y:S02]  /*1cb00*/  SHF.R.S32.HI R15, RZ, 0x1f, R15 ;  /* 0x0000001fff0f7819 */ /* 0x000fe4000001140f */
[----:B------:R-:W-:Y:S02]  /*1cb10*/  ISETP.GE.AND P3, PT, R26, UR4, PT ;  /* 0x000000041a007c0c */ /* 0x000fe4000bf66270 */
[-C--:B------:R-:W-:Y:S01]  /*1cb20*/  @!P0 LEA.HI.X R13, R25, R0.reuse, R27, 0x2, P4 ;  /* 0x00000000190d8211 */ /* 0x080fe200020f141b */
[----:B------:R-:W-:Y:S01]  /*1cb30*/  VIADD R27, R137, 0x38 ;  /* 0x00000038891b7836 */ /* 0x000fe20000000000 */
[----:B------:R-:W-:Y:S01]  /*1cb40*/  @!P1 LEA.HI.X R5, R3, R0, R15, 0x2, P5 ;  /* 0x0000000003059211 */ /* 0x000fe200028f140f */
[C---:B------:R-:W-:Y:S01]  /*1cb50*/  VIADD R15, R137.reuse, 0x48 ;  /* 0x00000048890f7836 */ /* 0x040fe20000000000 */
[----:B------:R-:W-:Y:S01]  /*1cb60*/  ISETP.GE.AND P4, PT, R24, UR4, PT ;  /* 0x0000000418007c0c */ /* 0x000fe2000bf86270 */
[----:B------:R3:W-:Y:S01]  /*1cb70*/  @!P0 ST.E.64 desc[UR40][R12.64], R20 ;  /* 0x000000140c008985 */ /* 0x0007e2000c101b28 */
[----:B------:R-:W-:Y:S01]  /*1cb80*/  VIADD R25, R137, 0x50 ;  /* 0x0000005089197836 */ /* 0x000fe20000000000 */
[----:B-1----:R-:W-:-:S02]  /*1cb90*/  @!P2 LEA R6, P5, R29, R14, 0x2 ;  /* 0x0000000e1d06a211 */ /* 0x002fc400078a10ff */
[----:B------:R-:W-:Y:S01]  /*1cba0*/  ISETP.GE.AND P0, PT, R15, UR4, PT ;  /* 0x000000040f007c0c */ /* 0x000fe2000bf06270 */
[----:B------:R1:W-:Y:S01]  /*1cbb0*/  @!P1 ST.E.64 desc[UR40][R4.64], R110 ;  /* 0x0000006e04009985 */ /* 0x0003e2000c101b28 */
[----:B------:R-:W-:Y:S02]  /*1cbc0*/  SHF.R.S32.HI R30, RZ, 0x1f, R30 ;  /* 0x0000001fff1e7819 */ /* 0x000fe4000001141e */
[----:B--2---:R-:W-:Y:S02]  /*1cbd0*/  @!P3 LEA R8, P1, R26, R14, 0x2 ;  /* 0x0000000e1a08b211 */ /* 0x004fe400078210ff */
[----:B------:R-:W-:Y:S02]  /*1cbe0*/  SHF.R.S32.HI R27, RZ, 0x1f, R27 ;  /* 0x0000001fff1b7819 */ /* 0x000fe4000001141b */
[----:B------:R-:W-:Y:S02]  /*1cbf0*/  @!P2 LEA.HI.X R7, R29, R0, R30, 0x2, P5 ;  /* 0x000000001d07a211 */ /* 0x000fe400028f141e */
[----:B------:R-:W-:-:S02]  /*1cc00*/  ISETP.GE.AND P5, PT, R25, UR4, PT ;  /* 0x0000000419007c0c */ /* 0x000fc4000bfa6270 */
[----:B------:R-:W-:Y:S01]  /*1cc10*/  @!P3 LEA.HI.X R9, R26, R0, R27, 0x2, P1 ;  /* 0x000000001a09b211 */ /* 0x000fe200008f141b */
[----:B------:R2:W-:Y:S01]  /*1cc20*/  @!P2 ST.E.64 desc[UR40][R6.64], R114 ;  /* 0x000000720600a985 */ /* 0x0005e2000c101b28 */
[----:B------:R-:W-:Y:S02]  /*1cc30*/  SHF.R.S32.HI R3, RZ, 0x1f, R24 ;  /* 0x0000001fff037819 */ /* 0x000fe40000011418 */
[C---:B0-----:R-:W-:Y:S01]  /*1cc40*/  @!P4 LEA R10, P1, R24.reuse, R14, 0x2 ;  /* 0x0000000e180ac211 */ /* 0x041fe200078210ff */
[----:B------:R2:W-:Y:S01]  /*1cc50*/  @!P3 ST.E.64 desc[UR40][R8.64], R118 ;  /* 0x000000760800b985 */ /* 0x0005e2000c101b28 */
[----:B---3--:R-:W-:Y:S02]  /*1cc60*/  SHF.R.S32.HI R12, RZ, 0x1f, R15 ;  /* 0x0000001fff0c7819 */ /* 0x008fe4000001140f */
[----:B------:R-:W-:Y:S02]  /*1cc70*/  @!P4 LEA.HI.X R11, R24, R0, R3, 0x2, P1 ;  /* 0x00000000180bc211 */ /* 0x000fe400008f1403 */
[----:B-1----:R-:W-:-:S02]  /*1cc80*/  @!P0 LEA R4, P1, R15, R14, 0x2 ;  /* 0x0000000e0f048211 */ /* 0x002fc400078210ff */
[----:B------:R-:W-:Y:S01]  /*1cc90*/  SHF.R.S32.HI R3, RZ, 0x1f, R25 ;  /* 0x0000001fff037819 */ /* 0x000fe20000011419 */
[----:B------:R2:W-:Y:S01]  /*1cca0*/  @!P4 ST.E.64 desc[UR40][R10.64], R122 ;  /* 0x0000007a0a00c985 */ /* 0x0005e2000c101b28 */
[----:B------:R-:W-:Y:S02]  /*1ccb0*/  @!P0 LEA.HI.X R5, R15, R0, R12, 0x2, P1 ;  /* 0x000000000f058211 */ /* 0x000fe400008f140c */
[----:B------:R-:W-:-:S03]  /*1ccc0*/  @!P5 LEA R12, P1, R25, R14, 0x2 ;  /* 0x0000000e190cd211 */ /* 0x000fc600078210ff */
[----:B------:R2:W-:Y:S01]  /*1ccd0*/  @!P0 ST.E.64 desc[UR40][R4.64], R126 ;  /* 0x0000007e04008985 */ /* 0x0005e2000c101b28 */
        /* <DEDUP_REMOVED lines=10> */
.L_x_10930:
[----:B------:R-:W2:Y:S01]  /*1cd80*/  LDL R3, [R1+0x50] ;  /* 0x0000500001037983 */ /* 0x000ea20000100800 */
[----:B------:R-:W-:Y:S01]  /*1cd90*/  ULDC.64 UR4, c[0x0][0xc08] ;  /* 0x0003020000047ab9 */ /* 0x000fe20000000a00 */
[----:B------:R-:W3:Y:S02]  /*1cda0*/  LDC.64 R4, c[0x0][0xc00] ;  /* 0x00030000ff047b82 */ /* 0x000ee40000000a00 */
[----:B------:R-:W3:Y:S01]  /*1cdb0*/  LDL R0, [R1+0x54] ;  /* 0x0000540001007983 */ /* 0x000ee20000100800 */
[----:B------:R-:W-:-:S04]  /*1cdc0*/  ISETP.NE.U32.AND P0, PT, RZ, UR4, PT ;  /* 0x00000004ff007c0c */ /* 0x000fc8000bf05070 */
[----:B------:R-:W-:Y:S01]  /*1cdd0*/  ISETP.NE.AND.EX P1, PT, RZ, UR5, PT, P0 ;  /* 0x00000005ff007c0c */ /* 0x000fe2000bf25300 */
[----:B------:R-:W-:Y:S02]  /*1cde0*/  ULDC.64 UR4, c[0x0][0xc00] ;  /* 0x0003000000047ab9 */ /* 0x000fe40000000a00 */
[----:B------:R-:W-:-:S04]  /*1cdf0*/  ISETP.NE.U32.AND P0, PT, RZ, UR4, PT ;  /* 0x00000004ff007c0c */ /* 0x000fc8000bf05070 */
[----:B------:R-:W-:-:S06]  /*1ce00*/  ISETP.NE.AND.EX P0, PT, RZ, UR5, PT, P0 ;  /* 0x00000005ff007c0c */ /* 0x000fcc000bf05300 */
[----:B------:R-:W4:Y:S01]  /*1ce10*/  @P1 LDC.64 R6, c[0x0][0xc08] ;  /* 0x00030200ff061b82 */ /* 0x000f220000000a00 */
[----:B------:R-:W-:Y:S02]  /*1ce20*/  ULDC UR4, c[0x0][0xa88] ;  /* 0x0002a20000047ab9 */ /* 0x000fe40000000800 */
[----:B------:R-:W-:Y:S01]  /*1ce30*/  IMAD.U32 R10, RZ, RZ, UR4 ;  /* 0x00000004ff0a7e24 */ /* 0x000fe2000f8e00ff */
[----:B------:R-:W0:Y:S01]  /*1ce40*/  S2R R9, SR_TID.X ;  /* 0x0000000000097919 */ /* 0x000e220000002100 */
[----:B--2---:R-:W-:Y:S02]  /*1ce50*/  IMAD.MOV.U32 R8, RZ, RZ, R3 ;  /* 0x000000ffff087224 */ /* 0x004fe400078e0003 */
[----:B------:R-:W-:Y:S02]  /*1ce60*/  IMAD.MOV.U32 R3, RZ, RZ, RZ ;  /* 0x000000ffff037224 */ /* 0x000fe400078e00ff */
[----:B---3--:R-:W-:-:S04]  /*1ce70*/  IMAD.WIDE R4, R0, 0x4, R4 ;  /* 0x0000000400047825 */ /* 0x008fc800078e0204 */
[----:B----4-:R-:W-:Y:S01]  /*1ce80*/  @P1 IMAD.WIDE R6, R0, 0x4, R6 ;  /* 0x0000000400061825 */ /* 0x010fe200078e0206 */
[----:B------:R2:W5:Y:S04]  /*1ce90*/  @P0 LDG.E R3, desc[UR40][R4.64] ;  /* 0x0000002804030981 */ /* 0x000568000c1e1900 */
[----:B------:R2:W5:Y:S01]  /*1cea0*/  @P1 LDG.E R10, desc[UR40][R6.64] ;  /* 0x00000028060a1981 */ /* 0x000562000c1e1900 */
[----:B------:R-:W-:Y:S01]  /*1ceb0*/  ISETP.NE.AND P2, PT, R8, RZ, PT ;  /* 0x000000ff0800720c */ /* 0x000fe20003f45270 */
[----:B0-----:R-:W-:Y:S01]  /*1cec0*/  VIADD R30, R9, 0xffffff80 ;  /* 0xffffff80091e7836 */ /* 0x001fe20000000000 */
[----:B------:R-:W-:-:S04]  /*1ced0*/  SHF.R.S32.HI R28, RZ, 0x1f, R0 ;  /* 0x0000001fff1c7819 */ /* 0x000fc80000011400 */
        /* <DEDUP_REMOVED lines=9> */
.L_x_10942:
[----:B------:R-:W-:Y:S01]  /*1cf70*/  BSSY B1, `(.L_x_10943) ;  /* 0x0000038000017945 */ /* 0x000fe20003800000 */
[----:B------:R-:W-:Y:S02]  /*1cf80*/  SEL R29, R0, RZ, !P0 ;  /* 0x000000ff001d7207 */ /* 0x000fe40004000000 */
[----:B------:R-:W-:Y:S02]  /*1cf90*/  SEL R28, R28, RZ, !P0 ;  /* 0x000000ff1c1c7207 */ /* 0x000fe40004000000 */
[----:B-----5:R-:W-:Y:S01]  /*1cfa0*/  SHF.R.S32.HI R26, RZ, 0x1f, R3 ;  /* 0x0000001fff1a7819 */ /* 0x020fe20000011403 */
[----:B------:R-:W-:Y:S06]  /*1cfb0*/  @P3 BRA `(.L_x_10944) ;  /* 0x0000000000cc3947 */ /* 0x000fec0003800000 */
[----:B--2---:R-:W2:Y:S01]  /*1cfc0*/  LDL R4, [R1+0x18] ;  /* 0x0000180001047983 */ /* 0x004ea20000100800 */
        /* <DEDUP_REMOVED lines=16> */
[----:B------:R-:W1:Y:S08]  /*1d0d0*/  LDC.64 R6, c[0x0][R24+0x210] ;  /* 0x0000840018067b82 */ /* 0x000e700000000a00 */
[----:B------:R-:W5:Y:S08]  /*1d0e0*/  @P1 LDC R0, c[0x0][0xbec] ;  /* 0x0002fb00ff001b82 */ /* 0x000f700000000800 */
[----:B------:R-:W1:Y:S01]  /*1d0f0*/  @P1 LDC R35, c[0x0][0xbf0] ;  /* 0x0002fc00ff231b82 */ /* 0x000e620000000800 */
[----:B----4-:R-:W-:-:S07]  /*1d100*/  IMAD R11, R15, R29, RZ ;  /* 0x0000001d0f0b7224 */ /* 0x010fce00078e02ff */
[----:B0-----:R-:W0:Y:S01]  /*1d110*/  @!P0 LDC R4, c[0x0][0xb50] ;  /* 0x0002d400ff048b82 */ /* 0x001e220000000800 */
[----:B------:R-:W-:Y:S02]  /*1d120*/  IMAD R15, R14, R28, R11 ;  /* 0x0000001c0e0f7224 */ /* 0x000fe400078e020b */
[----:B-----5:R-:W-:-:S05]  /*1d130*/  @P1 IMAD.HI.U32 R0, R31, R0, RZ ;  /* 0x000000001f001227 */ /* 0x020fca00078e00ff */
[----:B------:R-:W4:Y:S01]  /*1d140*/  @!P0 LDC R5, c[0x0][0xb54] ;  /* 0x0002d500ff058b82 */ /* 0x000f220000000800 */
[----:B-1----:R-:W-:-:S05]  /*1d150*/  @P1 SHF.R.U32.HI R25, RZ, R35, R0 ;  /* 0x00000023ff191219 */ /* 0x002fca0000011600 */
[----:B------:R-:W-:Y:S02]  /*1d160*/  IMAD.MOV R0, RZ, RZ, -R25 ;  /* 0x000000ffff007224 */ /* 0x000fe400078e0a19 */
[-C--:B--2---:R-:W-:Y:S02]  /*1d170*/  IMAD R27, R13, R20.reuse, RZ ;  /* 0x000000140d1b7224 */ /* 0x084fe400078e02ff */
[----:B------:R-:W-:Y:S01]  /*1d180*/  IMAD.WIDE.U32 R12, R12, R20, RZ ;  /* 0x000000140c0c7225 */ /* 0x000fe200078e00ff */
[----:B---3--:R-:W-:-:S03]  /*1d190*/  SEL R11, R32, RZ, P0 ;  /* 0x000000ff200b7207 */ /* 0x008fc60000000000 */
[----:B------:R-:W-:-:S04]  /*1d1a0*/  IMAD.WIDE.U32 R20, R14, R29, RZ ;  /* 0x0000001d0e147225 */ /* 0x000fc800078e00ff */
[----:B------:R-:W-:Y:S01]  /*1d1b0*/  IMAD.IADD R27, R13, 0x1, R27 ;  /* 0x000000010d1b7824 */ /* 0x000fe200078e021b */
[----:B------:R-:W-:Y:S01]  /*1d1c0*/  IADD3 R12, P1, P3, R20, R12, R3 ;  /* 0x0000000c140c7210 */ /* 0x000fe20007b3e003 */
[----:B------:R-:W-:Y:S02]  /*1d1d0*/  IMAD.IADD R15, R21, 0x1, R15 ;  /* 0x00000001150f7824 */ /* 0x000fe400078e020f */
        /* <DEDUP_REMOVED lines=8> */
[----:B------:R-:W-:Y:S01]  /*1d260*/  IMAD R0, R7, R11, RZ ;  /* 0x0000000b07007224 */ /* 0x000fe200078e02ff */
[----:B------:R-:W-:-:S05]  /*1d270*/  SHF.R.S32.HI R13, RZ, 0x1f, R11 ;  /* 0x0000001fff0d7819 */ /* 0x000fca000001140b */
[C---:B------:R-:W-:Y:S02]  /*1d280*/  IMAD R13, R6.reuse, R13, R0 ;  /* 0x0000000d060d7224 */ /* 0x040fe400078e0200 */
[----:B------:R-:W-:-:S04]  /*1d290*/  IMAD.WIDE.U32 R6, R6, R11, R8 ;  /* 0x0000000b06067225 */ /* 0x000fc800078e0008 */
[----:B------:R-:W-:Y:S01]  /*1d2a0*/  IMAD.IADD R0, R7, 0x1, R13 ;  /* 0x0000000107007824 */ /* 0x000fe200078e020d */
[----:B0-----:R-:W-:Y:S01]  /*1d2b0*/  LEA R4, P0, R6, R4, 0x2 ;  /* 0x0000000406047211 */ /* 0x001fe200078010ff */
[----:B------:R-:W-:-:S03]  /*1d2c0*/  IMAD.MOV.U32 R7, RZ, RZ, -0x800000 ;  /* 0xff800000ff077424 */ /* 0x000fc600078e00ff */
[----:B----4-:R-:W-:-:S05]  /*1d2d0*/  LEA.HI.X R5, R6, R5, R0, 0x2, P0 ;  /* 0x0000000506057211 */ /* 0x010fca00000f1400 */
[----:B------:R0:W-:Y:S04]  /*1d2e0*/  STG.E desc[UR40][R4.64], R7 ;  /* 0x0000000704007986 */ /* 0x0001e8000c101928 */
.L_x_10944:
[----:B------:R-:W-:Y:S05]  /*1d2f0*/  BSYNC B1 ;  /* 0x0000000000017941 */ /* 0x000fea0003800000 */
.L_x_10943:
[----:B------:R-:W-:Y:S05]  /*1d300*/  @P2 BRA `(.L_x_10937) ;  /* 0x0000000400782947 */ /* 0x000fea0003800000 */
[----:B------:R-:W3:Y:S01]  /*1d310*/  LDL.LU R12, [R1+0x4c] ;  /* 0x00004c00010c7983 */ /* 0x000ee20000300800 */
[----:B------:R-:W4:Y:S01]  /*1d320*/  LDC R21, c[0x0][0xbe8] ;  /* 0x0002fa00ff157b82 */ /* 0x000f220000000800 */
[----:B0-2---:R-:W-:Y:S01]  /*1d330*/  SHF.R.S32.HI R5, RZ, 0x1f, R30 ;  /* 0x0000001fff057819 */ /* 0x005fe2000001141e */
[----:B------:R-:W-:Y:S01]  /*1d340*/  ULDC.64 UR4, c[0x0][0xaa0] ;  /* 0x0002a80000047ab9 */ /* 0x000fe20000000a00 */
[----:B------:R-:W2:Y:S01]  /*1d350*/  LDL R27, [R1+0x18] ;  /* 0x00001800011b7983 */ /* 0x000ea20000100800 */
        /* <DEDUP_REMOVED lines=13> */
[----:B----4-:R-:W-:-:S13]  /*1d430*/  ISETP.NE.AND P0, PT, R21, 0x1, PT ;  /* 0x000000011500780c */ /* 0x010fda0003f05270 */
[----:B------:R-:W0:Y:S08]  /*1d440*/  @P0 LDC R8, c[0x0][0xbec] ;  /* 0x0002fb00ff080b82 */ /* 0x000e300000000800 */
[----:B------:R-:W4:Y:S01]  /*1d450*/  @P0 LDC R11, c[0x0][0xbf0] ;  /* 0x0002fc00ff0b0b82 */ /* 0x000f220000000800 */
[----:B---3--:R-:W-:-:S04]  /*1d460*/  IMAD.WIDE.U32 R4, R12, UR4, R4 ;  /* 0x000000040c047c25 */ /* 0x008fc8000f8e0004 */
[----:B--2---:R-:W-:Y:S02]  /*1d470*/  IMAD.IADD R9, R27, 0x1, R0 ;  /* 0x000000011b097824 */ /* 0x004fe400078e0200 */
[----:B------:R-:W-:Y:S01]  /*1d480*/  IMAD R5, R12, UR5, R5 ;  /* 0x000000050c057c24 */ /* 0x000fe2000f8e0205 */
[----:B------:R-:W-:Y:S01]  /*1d490*/  ULDC.64 UR4, c[0x0][0xae0] ;  /* 0x0002b80000047ab9 */ /* 0x000fe20000000a00 */
[----:B0-----:R-:W-:-:S04]  /*1d4a0*/  @P0 IMAD.HI.U32 R0, R9, R8, RZ ;  /* 0x0000000809000227 */ /* 0x001fc800078e00ff */
[----:B------:R-:W-:Y:S01]  /*1d4b0*/  IMAD.MOV.U32 R3, RZ, RZ, R9 ;  /* 0x000000ffff037224 */ /* 0x000fe200078e0009 */
[----:B----4-:R-:W-:Y:S01]  /*1d4c0*/  @P0 SHF.R.U32.HI R3, RZ, R11, R0 ;  /* 0x0000000bff030219 */ /* 0x010fe20000011600 */
        /* <DEDUP_REMOVED lines=27> */
.L_x_11175:
[----:B------:R-:W-:Y:S01]  /*1d680*/  IMAD R21, R10, R21, RZ ;  /* 0x000000150a157224 */ /* 0x000fe200078e02ff */
[----:B------:R-:W-:Y:S01]  /*1d690*/  BSSY B1, `(.L_x_10946) ;  /* 0x0000011000017945 */ /* 0x000fe20003800000 */
[----:B------:R-:W-:-:S05]  /*1d6a0*/  IMAD.IADD R6, R25, 0x1, R27 ;  /* 0x0000000119067824 */ /* 0x000fca00078e021b */
        /* <DEDUP_REMOVED lines=15> */
.L_x_10947:
[----:B------:R-:W-:Y:S05]  /*1d7a0*/  BSYNC B1 ;  /* 0x0000000000017941 */ /* 0x000fea0003800000 */
.L_x_10946:
[----:B------:R-:W-:-:S03]  /*1d7b0*/  UMOV UR4, 0xffffffff ;  /* 0xffffffff00047882 */ /* 0x000fc60000000000 */
[----:B------:R-:W-:Y:S05]  /*1d7c0*/  BRA.DIV UR4, `(.L_x_10948) ;  /* 0x0000009e04807947 */ /* 0x000fea000b800000 */
[----:B--2---:R2:W0:Y:S04]  /*1d7d0*/  SHFL.IDX PT, R3, R4, 0x1, 0x1c1f ;  /* 0x003c1f0004037f89 */ /* 0x00442800000e0000 */
[----:B---3--:R2:W3:Y:S02]  /*1d7e0*/  SHFL.IDX PT, R14, R0, 0x1, 0x1c1f ;  /* 0x003c1f00000e7f89 */ /* 0x0084e400000e0000 */
.L_x_11179:
[----:B0-2---:R-:W-:-:S05]  /*1d7f0*/  VIADD R0, R6, 0x60 ;  /* 0x0000006006007836 */ /* 0x005fca0000000000 */
[----:B------:R-:W-:-:S13]  /*1d800*/  ISETP.GE.AND P0, PT, R0, R21, PT ;  /* 0x000000150000720c */ /* 0x000fda0003f06270 */
[----:B------:R-:W-:Y:S05]  /*1d810*/  @P0 BRA `(.L_x_10937) ;  /* 0x0000000000340947 */ /* 0x000fea0003800000 */
[----:B------:R-:W-:Y:S02]  /*1d820*/  ULDC UR4, c[0x0][0xac8] ;  /* 0x0002b20000047ab9 */ /* 0x000fe40000000800 */
[----:B------:R-:W-:Y:S02]  /*1d830*/  ISETP.GE.AND P2, PT, R9, UR4, PT ;  /* 0x0000000409007c0c */ /* 0x000fe4000bf46270 */
[----:B------:R-:W-:Y:S02]  /*1d840*/  ISETP.GE.AND P3, PT, R7, UR4, PT ;  /* 0x0000000407007c0c */ /* 0x000fe4000bf66270 */
[----:B------:R-:W-:-:S09]  /*1d850*/  ISETP.GE.AND P4, PT, R20, UR4, PT ;  /* 0x0000000414007c0c */ /* 0x000fd2000bf86270 */
[----:B------:R-:W-:Y:S02]  /*1d860*/  @!P2 IMAD.MOV.U32 R15, RZ, RZ, R3 ;  /* 0x000000ffff0fa224 */ /* 0x000fe400078e0003 */
[-C--:B---3--:R-:W-:Y:S02]  /*1d870*/  @!P3 LEA R6, P0, R7, R14.reuse, 0x1 ;  /* 0x0000000e0706b211 */ /* 0x088fe400078008ff */
[C---:B----4-:R-:W-:Y:S01]  /*1d880*/  @!P4 LEA R10, P1, R20.reuse, R14, 0x1 ;  /* 0x0000000e140ac211 */ /* 0x050fe200078208ff */
[----:B------:R-:W-:Y:S01]  /*1d890*/  @!P2 IMAD.WIDE R4, R9, 0x2, R14 ;  /* 0x000000020904a825 */ /* 0x000fe200078e020e */
[-C--:B------:R-:W-:Y:S02]  /*1d8a0*/  @!P3 LEA.HI.X R7, R7, R3.reuse, R8, 0x1, P0 ;  /* 0x000000030707b211 */ /* 0x080fe400000f0c08 */
[----:B------:R-:W-:Y:S02]  /*1d8b0*/  @!P4 LEA.HI.X R11, R20, R3, R24, 0x1, P1 ;  /* 0x00000003140bc211 */ /* 0x000fe400008f0c18 */
[----:B------:R0:W-:Y:S04]  /*1d8c0*/  @!P2 ST.E.128 desc[UR40][R4.64], RZ ;  /* 0x000000ff0400a985 */ /* 0x0001e8000c101d28 */
[----:B------:R0:W-:Y:S04]  /*1d8d0*/  @!P3 ST.E.128 desc[UR40][R6.64], RZ ;  /* 0x000000ff0600b985 */ /* 0x0001e8000c101d28 */
[----:B------:R0:W-:Y:S02]  /*1d8e0*/  @!P4 ST.E.128 desc[UR40][R10.64], RZ ;  /* 0x000000ff0a00c985 */ /* 0x0001e4000c101d28 */
.L_x_10937:
[----:B------:R-:W-:Y:S05]  /*1d8f0*/  BSYNC B0 ;  /* 0x0000000000007941 */ /* 0x000fea0003800000 */
.L_x_10929:
[----:B------:R-:W-:Y:S02]  /*1d900*/  ULDC UR4, c[0x0][0xc3c] ;  /* 0x00030f0000047ab9 */ /* 0x000fe40000000800 */
[----:B-1----:R-:W-:-:S13]  /*1d910*/  ISETP.GE.AND P0, PT, R75, UR4, PT ;  /* 0x000000044b007c0c */ /* 0x002fda000bf06270 */
[----:B------:R-:W-:Y:S05]  /*1d920*/  @!P0 BRA `(.L_x_10949) ;  /* 0xfffffe3800908947 */ /* 0x000fea000383ffff */
[----:B------:R-:W-:Y:S05]  /*1d930*/  BRA `(.L_x_10733) ;  /* 0x0000008c00d07947 */ /* 0x000fea0003800000 */
.L_x_10731:
[----:B------:R-:W-:-:S08]  /*1d940*/  NOP ;  /* 0x0000000000007918 */ /* 0x000fd00000000000 */
[----:B------:R-:W0:-:S00]  /*1d950*/  USETMAXREG.DEALLOC.CTAPOOL 0x20 ;  /* 0x00000020000079c8 */ /* 0x000e0000080e0500 */
        /* <DEDUP_REMOVED lines=11> */
[----:B------:R-:W0:Y:S01]  /*1da10*/  LDS.128 R24, [UR4+0x2d8d0] ;  /* 0x02d8d004ff187984 */ /* 0x000e220008000c00 */
[----:B------:R-:W-:Y:S06]  /*1da20*/  BAR.ARV 0x4, 0x200 ;  /* 0x0108000000007b1d */ /* 0x000fec0000002000 */
[----:B------:R-:W-:Y:S05]  /*1da30*/  BRA `(.L_x_10951) ;  /* 0x0000000c00987947 */ /* 0x000fea0003800000 */
.L_x_10950:
        /* <DEDUP_REMOVED lines=44> */
.L_x_10954:
        /* <DEDUP_REMOVED lines=37> */
.L_x_10952:
        /* <DEDUP_REMOVED lines=13> */
.L_x_10955:
        /* <DEDUP_REMOVED lines=62> */
.L_x_10956:
        /* <DEDUP_REMOVED lines=62> */
.L_x_10957:
[----:B------:R-:W-:-:S05]  /*1e7e0*/  LOP3.LUT R2, RZ, R2, RZ, 0x33, !PT ;  /* 0x00000002ff027212 */ /* 0x000fca00078e33ff */
[----:B------:R-:W-:Y:S01]  /*1e7f0*/  IMAD.IADD R25, R25, 0x1, R2 ;  /* 0x0000000119197824 */ /* 0x000fe200078e0202 */
[----:B------:R-:W-:Y:S06]  /*1e800*/  BRA `(.L_x_10958) ;  /* 0x00000000000c7947 */ /* 0x000fec0003800000 */
.L_x_10953:
[----:B------:R-:W-:Y:S02]  /*1e810*/  IMAD.MOV.U32 R25, RZ, RZ, RZ ;  /* 0x000000ffff197224 */ /* 0x000fe400078e00ff */
[----:B------:R-:W-:Y:S02]  /*1e820*/  IMAD.U32 R24, RZ, RZ, UR6 ;  /* 0x00000006ff187e24 */ /* 0x000fe4000f8e00ff */
[----:B------:R-:W-:-:S07]  /*1e830*/  IMAD.MOV.U32 R26, RZ, RZ, RZ ;  /* 0x000000ffff1a7224 */ /* 0x000fce00078e00ff */
.L_x_10958:
[----:B------:R-:W-:-:S13]  /*1e840*/  ISETP.NE.AND P0, PT, R0, RZ, PT ;  /* 0x000000ff0000720c */ /* 0x000fda0003f05270 */
[----:B------:R-:W0:Y:S01]  /*1e850*/  @!P0 S2R R3, SR_CgaCtaId ;  /* 0x0000000000038919 */ /* 0x000e220000008800 */
[----:B------:R-:W-:-:S04]  /*1e860*/  @!P0 MOV R0, 0x400 ;  /* 0x0000040000008802 */ /* 0x000fc80000000f00 */
[----:B0-----:R-:W-:-:S05]  /*1e870*/  @!P0 LEA R0, R3, R0, 0x18 ;  /* 0x0000000003008211 */ /* 0x001fca00078ec0ff */
[----:B------:R1:W-:Y:S01]  /*1e880*/  @!P0 STS.128 [R0+0x2d8d0], R24 ;  /* 0x02d8d01800008388 */ /* 0x0003e20000000c00 */
[----:B------:R-:W-:Y:S06]  /*1e890*/  BAR.ARV 0x5, 0x200 ;  /* 0x0148000000007b1d */ /* 0x000fec0000002000 */
.L_x_10951:
[----:B------:R2:W-:Y:S01]  /*1e8a0*/  STL [R1+0x2c], RZ ;  /* 0x00002cff01007387 */ /* 0x0005e20000100800 */
[----:B------:R-:W-:Y:S01]  /*1e8b0*/  ULDC UR4, c[0x0][0xc3c] ;  /* 0x00030f0000047ab9 */ /* 0x000fe20000000800 */
[----:B------:R-:W-:Y:S01]  /*1e8c0*/  IMAD.MOV.U32 R28, RZ, RZ, 0x1 ;  /* 0x00000001ff1c7424 */ /* 0x000fe200078e00ff */
[----:B0-----:R-:W-:Y:S01]  /*1e8d0*/  ISETP.GE.AND P0, PT, R27, UR4, PT ;  /* 0x000000041b007c0c */ /* 0x001fe2000bf06270 */
[----:B------:R-:W-:-:S12]  /*1e8e0*/  IMAD.MOV.U32 R19, RZ, RZ, RZ ;  /* 0x000000ffff137224 */ /* 0x000fd800078e00ff */
[----:B--2---:R-:W-:Y:S05]  /*1e8f0*/  @P0 BRA `(.L_x_10959) ;  /* 0x0000007c00040947 */ /* 0x004fea0003800000 */
[----:B------:R-:W0:Y:S01]  /*1e900*/  S2R R6, SR_TID.X ;  /* 0x0000000000067919 */ /* 0x000e220000002100 */
[----:B------:R-:W2:Y:S01]  /*1e910*/  S2UR UR5, SR_CgaCtaId ;  /* 0x00000000000579c3 */ /* 0x000ea20000008800 */
[----:B------:R-:W-:Y:S01]  /*1e920*/  UMOV UR4, 0x400 ;  /* 0x0000040000047882 */ /* 0x000fe20000000000 */
[----:B------:R-:W-:Y:S01]  /*1e930*/  LOP3.LUT R18, R18, 0xfffffffd, RZ, 0xc0, !PT ;  /* 0xfffffffd12127812 */ /* 0x000fe200078ec0ff */
[----:B------:R-:W-:Y:S01]  /*1e940*/  BSSY B8, `(.L_x_10959) ;  /* 0x00007bc000087945 */ /* 0x000fe20003800000 */
[----:B------:R-:W-:Y:S01]  /*1e950*/  IMAD.MOV.U32 R29, RZ, RZ, RZ ;  /* 0x000000ffff1d7224 */ /* 0x000fe200078e00ff */
[----:B------:R-:W-:Y:S01]  /*1e960*/  ULDC.64 UR42, c[0x0][0x198] ;  /* 0x00006600002a7ab9 */ /* 0x000fe20000000a00 */
[----:B------:R-:W-:Y:S01]  /*1e970*/  IMAD.MOV.U32 R19, RZ, RZ, RZ ;  /* 0x000000ffff137224 */ /* 0x000fe200078e00ff */
[----:B------:R-:W-:Y:S01]  /*1e980*/  ULOP3.LUT UR38, UR36, 0x2, URZ, 0xfc, !UPT ;  /* 0x0000000224267892 */ /* 0x000fe2000f8efc3f */
[----:B------:R-:W-:Y:S01]  /*1e990*/  IMAD.MOV.U32 R28, RZ, RZ, 0x1 ;  /* 0x00000001ff1c7424 */ /* 0x000fe200078e00ff */
[----:B------:R-:W-:Y:S01]  /*1e9a0*/  ULDC UR37, c[0x0][0xc] ;  /* 0x0000030000257ab9 */ /* 0x000fe20000000800 */
[----:B--2---:R-:W-:-:S06]  /*1e9b0*/  ULEA UR4, UR5, UR4, 0x18 ;  /* 0x0000000405047291 */ /* 0x004fcc000f8ec03f */
[----:B------:R-:W-:Y:S01]  /*1e9c0*/  IMAD.U32 R16, RZ, RZ, UR4 ;  /* 0x00000004ff107e24 */ /* 0x000fe2000f8e00ff */
[C---:B0-----:R-:W-:Y:S01]  /*1e9d0*/  LOP3.LUT R5, R6.reuse, 0x7f, RZ, 0xc0, !PT ;  /* 0x0000007f06057812 */ /* 0x041fe200078ec0ff */
[----:B-1----:R-:W-:-:S03]  /*1e9e0*/  IMAD.SHL.U32 R0, R6, 0x8, RZ ;  /* 0x0000000806007824 */ /* 0x002fc600078e00ff */
[C---:B------:R-:W-:Y:S01]  /*1e9f0*/  ISETP.NE.AND P1, PT, R5.reuse, RZ, PT ;  /* 0x000000ff0500720c */ /* 0x040fe20003f25270 */
[----:B------:R-:W-:Y:S01]  /*1ea00*/  IMAD.SHL.U32 R4, R5, 0x8, RZ ;  /* 0x0000000805047824 */ /* 0x000fe200078e00ff */
[C---:B------:R-:W-:Y:S02]  /*1ea10*/  LOP3.LUT R3, R0.reuse, 0x20, RZ, 0xc0, !PT ;  /* 0x0000002000037812 */ /* 0x040fe400078ec0ff */
[----:B------:R-:W-:Y:S02]  /*1ea20*/  LOP3.LUT R2, R0, 0xd8, RZ, 0xc0, !PT ;  /* 0x000000d800027812 */ /* 0x000fe400078ec0ff */
[----:B------:R-:W-:Y:S02]  /*1ea30*/  LOP3.LUT R3, R3, 0x300, R4, 0xf8, !PT ;  /* 0x0000030003037812 */ /* 0x000fe400078ef804 */
[----:B------:R-:W-:Y:S02]  /*1ea40*/  LOP3.LUT R2, R2, 0x18, R6, 0x78, !PT ;  /* 0x0000001802027812 */ /* 0x000fe400078e7806 */
[----:B------:R-:W-:-:S02]  /*1ea50*/  SHF.R.U32.HI R4, RZ, 0x2, R5 ;  /* 0x00000002ff047819 */ /* 0x000fc40000011605 */
[----:B------:R-:W-:Y:S02]  /*1ea60*/  LOP3.LUT R3, R3, R2, RZ, 0xfc, !PT ;  /* 0x0000000203037212 */ /* 0x000fe400078efcff */
[----:B------:R-:W-:Y:S02]  /*1ea70*/  LOP3.LUT P0, R2, R6, 0x1f, RZ, 0xc0, !PT ;  /* 0x0000001f06027812 */ /* 0x000fe4000780c0ff */
[----:B------:R-:W-:Y:S01]  /*1ea80*/  @P1 LOP3.LUT R18, R18, 0x2, RZ, 0xfc, !PT ;  /* 0x0000000212121812 */ /* 0x000fe200078efcff */
[----:B------:R-:W-:Y:S01]  /*1ea90*/  IMAD R3, R3, 0x2, R16 ;  /* 0x0000000203037824 */ /* 0x000fe200078e0210 */
[----:B------:R-:W-:Y:S01]  /*1eaa0*/  LOP3.LUT R0, R0, 0x18, RZ, 0xc0, !PT ;  /* 0x0000001800007812 */ /* 0x000fe200078ec0ff */
[----:B------:R0:W-:Y:S01]  /*1eab0*/  STL [R1+0x8], R2 ;  /* 0x0000080201007387 */ /* 0x0001e20000100800 */
[----:B------:R-:W-:-:S03]  /*1eac0*/  LOP3.LUT R18, R18, 0xfffffffe, RZ, 0xc0, !PT ;  /* 0xfffffffe12127812 */ /* 0x000fc600078ec0ff */
[----:B------:R1:W-:Y:S04]  /*1ead0*/  STL [R1+0x2c], RZ ;  /* 0x00002cff01007387 */ /* 0x0003e80000100800 */
[----:B------:R-:W-:Y:S01]  /*1eae0*/  @P0 LOP3.LUT R18, R18, 0x1, RZ, 0xfc, !PT ;  /* 0x0000000112120812 */ /* 0x000fe200078efcff */
[----:B0-----:R-:W-:Y:S01]  /*1eaf0*/  IMAD.SHL.U32 R2, R6, 0x20, RZ ;  /* 0x0000002006027824 */ /* 0x001fe200078e00ff */
[----:B------:R-:W-:Y:S01]  /*1eb00*/  ISETP.NE.OR P0, PT, R5, RZ, !P0 ;  /* 0x000000ff0500720c */ /* 0x000fe20004705670 */
[----:B------:R-:W-:Y:S01]  /*1eb10*/  IMAD.MOV.U32 R6, RZ, RZ, 0x1 ;  /* 0x00000001ff067424 */ /* 0x000fe200078e00ff */
[----:B------:R-:W-:Y:S02]  /*1eb20*/  LOP3.LUT R18, R18, 0xfffffff7, RZ, 0xc0, !PT ;  /* 0xfffffff712127812 */ /* 0x000fe400078ec0ff */
[----:B------:R-:W-:-:S02]  /*1eb30*/  LOP3.LUT R2, R4, 0x60, R2, 0xf8, !PT ;  /* 0x0000006004027812 */ /* 0x000fc400078ef802 */
[----:B------:R1:W-:Y:S01]  /*1eb40*/  STL [R1], R6 ;  /* 0x0000000601007387 */ /* 0x0003e20000100800 */
[C---:B------:R-:W-:Y:S02]  /*1eb50*/  LOP3.LUT R2, R0.reuse, 0x20, RZ, 0xfc, !PT ;  /* 0x0000002000027812 */ /* 0x040fe400078efcff */
[----:B------:R-:W-:Y:S01]  /*1eb60*/  LOP3.LUT R0, R0, 0x40, RZ, 0xfc, !PT ;  /* 0x0000004000007812 */ /* 0x000fe200078efcff */
[----:B------:R1:W-:Y:S03]  /*1eb70*/  STL [R1+0x10], R3 ;  /* 0x0000100301007387 */ /* 0x0003e60000100800 */
[----:B------:R-:W-:-:S07]  /*1eb80*/  @P0 LOP3.LUT R18, R18, 0x8, RZ, 0xfc, !PT ;  /* 0x0000000812120812 */ /* 0x000fce00078efcff */
.L_x_11127:
[----:B0-----:R-:W0:Y:S01]  /*1eb90*/  LDC.64 R10, c[0x0][0xa00] ;  /* 0x00028000ff0a7b82 */ /* 0x001e220000000a00 */
[----:B------:R-:W-:Y:S05]  /*1eba0*/  YIELD ;  /* 0x0000000000007946 */ /* 0x000fea0003800000 */
[----:B------:R-:W-:Y:S01]  /*1ebb0*/  ULDC.64 UR4, c[0x0][0xa28] ;  /* 0x00028a0000047ab9 */ /* 0x000fe20000000a00 */
[----:B------:R-:W-:Y:S01]  /*1ebc0*/  IMAD.MOV.U32 R0, RZ, RZ, RZ ;  /* 0x000000ffff007224 */ /* 0x000fe200078e00ff */
[----:B------:R-:W-:Y:S01]  /*1ebd0*/  ISETP.NE.U32.AND P0, PT, RZ, UR4, PT ;  /* 0x00000004ff007c0c */ /* 0x000fe2000bf05070 */
[----:B------:R-:W-:Y:S01]  /*1ebe0*/  ULDC.64 UR8, c[0x0][0xa18] ;  /* 0x0002860000087ab9 */ /* 0x000fe20000000a00 */
[----:B-1----:R-:W-:Y:S01]  /*1ebf0*/  CS2R R6, SRZ ;  /* 0x0000000000067805 */ /* 0x002fe2000001ff00 */
[----:B--2---:R-:W1:Y:S01]  /*1ec00*/  LDC.64 R4, c[0x0][0xa08] ;  /* 0x00028200ff047b82 */ /* 0x004e620000000a00 */
[----:B------:R-:W-:Y:S01]  /*1ec10*/  ISETP.NE.AND.EX P0, PT, RZ, UR5, PT, P0 ;  /* 0x00000005ff007c0c */ /* 0x000fe2000bf05300 */
[----:B------:R-:W-:Y:S01]  /*1ec20*/  ULDC.64 UR4, c[0x0][0xa00] ;  /* 0x0002800000047ab9 */ /* 0x000fe20000000a00 */
[----:B------:R-:W-:Y:S01]  /*1ec30*/  ULDC.64 UR6, c[0x0][0xa08] ;  /* 0x0002820000067ab9 */ /* 0x000fe20000000a00 */
[----:B------:R-:W-:-:S04]  /*1ec40*/  ISETP.NE.U32.AND P1, PT, RZ, UR4, PT ;  /* 0x00000004ff007c0c */ /* 0x000fc8000bf25070 */
[----:B------:R-:W-:Y:S01]  /*1ec50*/  ISETP.NE.AND.EX P1, PT, RZ, UR5, PT, P1 ;  /* 0x00000005ff007c0c */ /* 0x000fe2000bf25310 */
[----:B------:R-:W-:Y:S01]  /*1ec60*/  ULDC.64 UR4, c[0x0][0xa10] ;  /* 0x0002840000047ab9 */ /* 0x000fe20000000a00 */
[----:B0-----:R-:W-:Y:S01]  /*1ec70*/  IMAD.WIDE R10, R27, 0x4, R10 ;  /* 0x000000041b0a7825 */ /* 0x001fe200078e020a */
[----:B------:R-:W-:-:S03]  /*1ec80*/  ISETP.NE.U32.AND P3, PT, RZ, UR8, PT ;  /* 0x00000008ff007c0c */ /* 0x000fc6000bf65070 */
[----:B------:R-:W0:Y:S07]  /*1ec90*/  @P0 LDC.64 R2, c[0x0][0xa28] ;  /* 0x00028a00ff020b82 */ /* 0x000e2e0000000a00 */
[----:B------:R-:W2:Y:S01]  /*1eca0*/  @P1 LDG.E R0, desc[UR40][R10.64] ;  /* 0x000000280a001981 */ /* 0x000ea2000c1e1900 */
[----:B------:R-:W-:-:S13]  /*1ecb0*/  ISETP.NE.AND.EX P3, PT, RZ, UR9, PT, P3 ;  /* 0x00000009ff007c0c */ /* 0x000fda000bf65330 */
[----:B------:R-:W3:Y:S01]  /*1ecc0*/  @P3 LDC.64 R8, c[0x0][0xa18] ;  /* 0x00028600ff083b82 */ /* 0x000ee20000000a00 */
[----:B0-----:R-:W-:-:S05]  /*1ecd0*/  @P0 IMAD.WIDE R2, R27, 0x4, R2 ;  /* 0x000000041b020825 */ /* 0x001fca00078e0202 */
[----:B------:R0:W5:Y:S01]  /*1ece0*/  @P0 LDG.E R7, desc[UR40][R2.64] ;  /* 0x0000002802070981 */ /* 0x000162000c1e1900 */
[----:B------:R-:W-:Y:S01]  /*1ecf0*/  ISETP.NE.U32.AND P0, PT, RZ, UR4, PT ;  /* 0x00000004ff007c0c */ /* 0x000fe2000bf05070 */
[----:B------:R-:W-:Y:S01]  /*1ed00*/  ULDC UR4, c[0x0][0x288] ;  /* 0x0000a20000047ab9 */ /* 0x000fe20000000800 */
[----:B------:R-:W-:Y:S01]  /*1ed10*/  ISETP.NE.U32.AND P2, PT, RZ, UR6, PT ;  /* 0x00000006ff007c0c */ /* 0x000fe2000bf45070 */
[----:B------:R-:W-:Y:S01]  /*1ed20*/  IMAD.MOV.U32 R12, RZ, RZ, RZ ;  /* 0x000000ffff0c7224 */ /* 0x000fe200078e00ff */
[----:B------:R-:W-:Y:S01]  /*1ed30*/  ISETP.NE.AND.EX P0, PT, RZ, UR5, PT, P0 ;  /* 0x00000005ff007c0c */ /* 0x000fe2000bf05300 */
[C---:B-1----:R-:W-:Y:S01]  /*1ed40*/  IMAD.WIDE R4, R27.reuse, 0x4, R4 ;  /* 0x000000041b047825 */ /* 0x042fe200078e0204 */
[----:B------:R-:W-:Y:S01]  /*1ed50*/  ISETP.NE.AND.EX P2, PT, RZ, UR7, PT, P2 ;  /* 0x00000007ff007c0c */ /* 0x000fe2000bf45320 */
[----:B0-----:R-:W0:Y:S02]  /*1ed60*/  LDC.64 R2, c[0x0][0xa10] ;  /* 0x00028400ff027b82 */ /* 0x001e240000000a00 */
[----:B---3--:R-:W-:-:S10]  /*1ed70*/  @P3 IMAD.WIDE R8, R27, 0x4, R8 ;  /* 0x000000041b083825 */ /* 0x008fd400078e0208 */
[----:B------:R-:W5:Y:S01]  /*1ed80*/  @P2 LDG.E R12, desc[UR40][R4.64] ;  /* 0x00000028040c2981 */ /* 0x000f62000c1e1900 */
[----:B0-----:R-:W-:-:S05]  /*1ed90*/  IMAD.WIDE R2, R27, 0x4, R2 ;  /* 0x000000041b027825 */ /* 0x001fca00078e0202 */
        /* <DEDUP_REMOVED lines=15> */
[----:B------:R-:W-:Y:S01]  /*1ee90*/  IMAD.MOV.U32 R13, RZ, RZ, R0 ;  /* 0x000000ffff0d7224 */ /* 0x000fe200078e0000 */
[----:B------:R-:W-:Y:S06]  /*1eea0*/  @P3 BRA `(.L_x_10960) ;  /* 0x0000000000143947 */ /* 0x000fec0003800000 */
[----:B------:R-:W-:Y:S05]  /*1eeb0*/  @!P1 BRA `(.L_x_10960) ;  /* 0x0000000000109947 */ /* 0x000fea0003800000 */
[----:B0-----:R-:W2:Y:S04]  /*1eec0*/  LDG.E R0, desc[UR40][R10.64] ;  /* 0x000000280a007981 */ /* 0x001ea8000c1e1900 */
[----:B------:R-:W2:Y:S02]  /*1eed0*/  LDG.E R10, desc[UR40][R10.64+0x4] ;  /* 0x000004280a0a7981 */ /* 0x000ea4000c1e1900 */
[----:B--2---:R-:W-:-:S05]  /*1eee0*/  IMAD.IADD R13, R10, 0x1, -R0 ;  /* 0x000000010a0d7824 */ /* 0x004fca00078e0a00 */
[----:B------:R1:W-:Y:S02]  /*1eef0*/  STL [R1+0x18], R13 ;  /* 0x0000180d01007387 */ /* 0x0003e40000100800 */
.L_x_10960:
        /* <DEDUP_REMOVED lines=14> */
.L_x_10961:
[----:B------:R-:W-:Y:S05]  /*1efe0*/  @!P2 BRA `(.L_x_10962) ;  /* 0x00000000000ca947 */ /* 0x000fea0003800000 */
[----:B------:R-:W2:Y:S04]  /*1eff0*/  LDG.E R9, desc[UR40][R4.64] ;  /* 0x0000002804097981 */ /* 0x000ea8000c1e1900 */
[----:B------:R-:W2:Y:S02]  /*1f000*/  LDG.E R4, desc[UR40][R4.64+0x4] ;  /* 0x0000042804047981 */ /* 0x000ea4000c1e1900 */
[----:B--2---:R-:W-:-:S07]  /*1f010*/  IMAD.IADD R9, R4, 0x1, -R9 ;  /* 0x0000000104097824 */ /* 0x004fce00078e0a09 */
.L_x_10962:
[----:B0-----:R-:W2:Y:S04]  /*1f020*/  @P0 LDG.E R4, desc[UR40][R2.64] ;  /* 0x0000002802040981 */ /* 0x001ea8000c1e1900 */
[----:B------:R0:W2:Y:S01]  /*1f030*/  @P0 LDG.E R5, desc[UR40][R2.64+0x4] ;  /* 0x0000042802050981 */ /* 0x0000a2000c1e1900 */
[----:B------:R-:W-:Y:S02]  /*1f040*/  IMAD R14, R25, 0xc0, RZ ;  /* 0x000000c0190e7824 */ /* 0x000fe400078e02ff */
[----:B-----5:R-:W-:Y:S02]  /*1f050*/  IMAD.IADD R7, R9, 0x1, -R7 ;  /* 0x0000000109077824 */ /* 0x020fe400078e0a07 */
[----:B------:R-:W-:Y:S01]  /*1f060*/  VIADD R10, R14, 0xbf ;  /* 0x000000bf0e0a7836 */ /* 0x000fe20000000000 */
[----:B------:R3:W-:Y:S01]  /*1f070*/  STL [R1+0x14], R14 ;  /* 0x0000140e01007387 */ /* 0x0007e20000100800 */
[----:B0-----:R-:W0:Y:S02]  /*1f080*/  LDC R2, c[0x0][0x448] ;  /* 0x00011200ff027b82 */ /* 0x001e240000000800 */
[----:B0-----:R-:W-:-:S13]  /*1f090*/  ISETP.NE.AND P1, PT, R2, 0x1, PT ;  /* 0x000000010200780c */ /* 0x001fda0003f25270 */
[----:B------:R-:W0:Y:S08]  /*1f0a0*/  @P1 LDC R3, c[0x0][0x44c] ;  /* 0x00011300ff031b82 */ /* 0x000e300000000800 */
[----:B------:R-:W4:Y:S01]  /*1f0b0*/  @P1 LDC R2, c[0x0][0x450] ;  /* 0x00011400ff021b82 */ /* 0x000f220000000800 */
[----:B0-----:R-:W-:-:S05]  /*1f0c0*/  @P1 IMAD.HI.U32 R3, R10, R3, RZ ;  /* 0x000000030a031227 */ /* 0x001fca00078e00ff */
[----:B----4-:R-:W-:Y:S01]  /*1f0d0*/  @P1 SHF.R.U32.HI R10, RZ, R2, R3 ;  /* 0x00000002ff0a1219 */ /* 0x010fe20000011603 */
[----:B--2---:R-:W-:-:S04]  /*1f0e0*/  @P0 IMAD.IADD R8, R5, 0x1, -R4 ;  /* 0x0000000105080824 */ /* 0x004fc800078e0a04 */
[----:B------:R-:W-:-:S04]  /*1f0f0*/  IMAD.IADD R20, R7, 0x1, R8 ;  /* 0x0000000107147824 */ /* 0x000fc800078e0208 */
[C---:B------:R-:W-:Y:S01]  /*1f100*/  VIADD R4, R20.reuse, 0x7f ;  /* 0x0000007f14047836 */ /* 0x040fe20000000000 */
[----:B------:R-:W-:-:S04]  /*1f110*/  IADD3 R9, R20, 0x1, -R13 ;  /* 0x0000000114097810 */ /* 0x000fc80007ffe80d */
[----:B------:R-:W-:Y:S01]  /*1f120*/  SHF.R.S32.HI R2, RZ, 0x1f, R4 ;  /* 0x0000001fff027819 */ /* 0x000fe20000011404 */
[----:B------:R-:W-:-:S03]  /*1f130*/  IMAD.IADD R10, R9, 0x1, R10 ;  /* 0x00000001090a7824 */ /* 0x000fc600078e020a */
[----:B------:R-:W-:Y:S02]  /*1f140*/  LEA.HI R4, R2, R4, RZ, 0x7 ;  /* 0x0000000402047211 */ /* 0x000fe400078f38ff */
[----:B------:R-:W0:Y:S02]  /*1f150*/  LDC.64 R2, c[0x0][0x9e0] ;  /* 0x00027800ff027b82 */ /* 0x000e240000000a00 */
[----:B------:R-:W-:-:S05]  /*1f160*/  SHF.R.S32.HI R12, RZ, 0x7, R4 ;  /* 0x00000007ff0c7819 */ /* 0x000fca0000011404 */
[----:B------:R3:W-:Y:S01]  /*1f170*/  STL [R1+0x40], R12 ;  /* 0x0000400c01007387 */ /* 0x0007e20000100800 */
[----:B0-----:R-:W-:Y:S01]  /*1f180*/  ISETP.GE.AND P2, PT, R3, 0x1, PT ;  /* 0x000000010300780c */ /* 0x001fe20003f46270 */
[----:B------:R-:W-:-:S12]  /*1f190*/  IMAD.IADD R2, R10, 0x1, R2 ;  /* 0x000000010a027824 */ /* 0x000fd800078e0202 */
[----:B---3--:R-:W-:Y:S05]  /*1f1a0*/  @!P2 BRA `(.L_x_10963) ;  /* 0x000000000048a947 */ /* 0x008fea0003800000 */
        /* <DEDUP_REMOVED lines=11> */
.L_x_10965:
[----:B------:R-:W-:-:S13]  /*1f260*/  ISETP.NE.AND P3, PT, R3, 0x1, PT ;  /* 0x000000010300780c */ /* 0x000fda0003f65270 */
[----:B------:R-:W0:Y:S02]  /*1f270*/  @P3 LDC.64 R4, c[0x0][0x9e8] ;  /* 0x00027a00ff043b82 */ /* 0x000e240000000a00 */
[----:B0-----:R-:W-:-:S05]  /*1f280*/  @P3 IMAD.HI.U32 R4, R11, R4, RZ ;  /* 0x000000040b043227 */ /* 0x001fca00078e00ff */
[----:B------:R-:W-:-:S07]  /*1f290*/  @P3 SHF.R.U32.HI R11, RZ, R5, R4 ;  /* 0x00000005ff0b3219 */ /* 0x000fce0000011604 */
.L_x_10966:
[----:B------:R-:W-:Y:S05]  /*1f2a0*/  BSYNC B0 ;  /* 0x0000000000007941 */ /* 0x000fea0003800000 */
.L_x_10964:
[----:B------:R-:W-:-:S05]  /*1f2b0*/  IMAD R11, R11, R3, R3 ;  /* 0x000000030b0b7224 */ /* 0x000fca00078e0203 */
[----:B------:R-:W-:-:S07]  /*1f2c0*/  VIMNMX R2, R2, R11, PT ;  /* 0x0000000b02027248 */ /* 0x000fce0003fe0100 */
.L_x_10963:
[----:B------:R-:W0:Y:S01]  /*1f2d0*/  @P1 LDC R10, c[0x0][0x44c] ;  /* 0x00011300ff0a1b82 */ /* 0x000e220000000800 */
[----:B------:R-:W-:Y:S01]  /*1f2e0*/  VIADD R2, R2, 0x7f ;  /* 0x0000007f02027836 */ /* 0x000fe20000000000 */
[----:B------:R-:W-:Y:S01]  /*1f2f0*/  ULDC UR4, c[0x0][0x9dc] ;  /* 0x0002770000047ab9 */ /* 0x000fe20000000800 */
[----:B------:R-:W-:Y:S02]  /*1f300*/  IMAD.MOV.U32 R4, RZ, RZ, R14 ;  /* 0x000000ffff047224 */ /* 0x000fe400078e000e */
[----:B------:R-:W-:-:S03]  /*1f310*/  IMAD.IADD R20, R20, 0x1, -R13 ;  /* 0x0000000114147824 */ /* 0x000fc600078e0a0d */
[----:B------:R-:W2:Y:S01]  /*1f320*/  @P1 LDC R5, c[0x0][0x450] ;  /* 0x00011400ff051b82 */ /* 0x000ea20000000800 */
[----:B0-----:R-:W-:-:S05]  /*1f330*/  @P1 IMAD.HI.U32 R10, R14, R10, RZ ;  /* 0x0000000a0e0a1227 */ /* 0x001fca00078e00ff */
[----:B--2---:R-:W-:Y:S02]  /*1f340*/  @P1 SHF.R.U32.HI R4, RZ, R5, R10 ;  /* 0x00000005ff041219 */ /* 0x004fe4000001160a */
[----:B------:R-:W-:-:S03]  /*1f350*/  SHF.R.S32.HI R5, RZ, 0x1f, R2 ;  /* 0x0000001fff057819 */ /* 0x000fc60000011402 */
[----:B------:R-:W-:Y:S01]  /*1f360*/  IMAD.IADD R11, R20, 0x1, R4 ;  /* 0x00000001140b7824 */ /* 0x000fe200078e0204 */
[----:B------:R-:W-:-:S03]  /*1f370*/  LEA.HI R5, R5, R2, RZ, 0x7 ;  /* 0x0000000205057211 */ /* 0x000fc600078f38ff */
[----:B------:R-:W-:Y:S01]  /*1f380*/  VIADD R2, R11, -UR4 ;  /* 0x800000040b027c36 */ /* 0x000fe20008000000 */
[----:B------:R-:W-:-:S04]  /*1f390*/  SHF.R.S32.HI R5, RZ, 0x7, R5 ;  /* 0x00000007ff057819 */ /* 0x000fc80000011405 */
[----:B------:R-:W-:Y:S01]  /*1f3a0*/  VIMNMX R10, R12, R5, PT ;  /* 0x000000050c0a7248 */ /* 0x000fe20003fe0100 */
        /* <DEDUP_REMOVED lines=11> */
.L_x_10969:
[----:B------:R-:W-:-:S13]  /*1f460*/  ISETP.NE.AND P1, PT, R3, 0x1, PT ;  /* 0x000000010300780c */ /* 0x000fda0003f25270 */
[----:B------:R-:W0:Y:S02]  /*1f470*/  @P1 LDC.64 R4, c[0x0][0x9e8] ;  /* 0x00027a00ff041b82 */ /* 0x000e240000000a00 */
[----:B0-----:R-:W-:-:S05]  /*1f480*/  @P1 IMAD.HI.U32 R4, R11, R4, RZ ;  /* 0x000000040b041227 */ /* 0x001fca00078e00ff */
[----:B------:R-:W-:-:S07]  /*1f490*/  @P1 SHF.R.U32.HI R11, RZ, R5, R4 ;  /* 0x00000005ff0b1219 */ /* 0x000fce0000011604 */
.L_x_10970:
[----:B------:R-:W-:Y:S05]  /*1f4a0*/  BSYNC B0 ;  /* 0x0000000000007941 */ /* 0x000fea0003800000 */
.L_x_10968:
[----:B------:R-:W-:-:S05]  /*1f4b0*/  IMAD R3, R11, R3, RZ ;  /* 0x000000030b037224 */ /* 0x000fca00078e02ff */
[----:B------:R-:W-:-:S07]  /*1f4c0*/  VIMNMX R2, R2, R3, !PT ;  /* 0x0000000302027248 */ /* 0x000fce0007fe0100 */
.L_x_10967:
[----:B------:R-:W-:Y:S01]  /*1f4d0*/  SHF.R.S32.HI R3, RZ, 0x1f, R2 ;  /* 0x0000001fff037819 */ /* 0x000fe20000011402 */
[----:B------:R-:W-:Y:S01]  /*1f4e0*/  BSSY B0, `(.L_x_10971) ;  /* 0x0000027000007945 */ /* 0x000fe20003800000 */
[----:B------:R-:W-:Y:S01]  /*1f4f0*/  LOP3.LUT R14, R0, 0xff, RZ, 0xc0, !PT ;  /* 0x000000ff000e7812 */ /* 0x000fe200078ec0ff */
[----:B-1----:R-:W-:Y:S01]  /*1f500*/  IMAD.MOV.U32 R13, RZ, RZ, RZ ;  /* 0x000000ffff0d7224 */ /* 0x002fe200078e00ff */
[----:B------:R-:W-:Y:S02]  /*1f510*/  LEA.HI R3, R3, R2, RZ, 0x7 ;  /* 0x0000000203037211 */ /* 0x000fe400078f38ff */
[----:B------:R-:W-:Y:S01]  /*1f520*/  SHF.R.U32.HI R0, RZ, 0x10, R0 ;  /* 0x00000010ff007819 */ /* 0x000fe20000011600 */
[----:B------:R0:W-:Y:S01]  /*1f530*/  STL [R1+0x38], R14 ;  /* 0x0000380e01007387 */ /* 0x0001e20000100800 */
[----:B------:R-:W-:-:S04]  /*1f540*/  SHF.R.S32.HI R3, RZ, 0x7, R3 ;  /* 0x00000007ff037819 */ /* 0x000fc80000011403 */
[----:B------:R-:W-:-:S04]  /*1f550*/  VIMNMX R4, RZ, R3, !PT ;  /* 0x00000003ff047248 */ /* 0x000fc80007fe0100 */
[----:B------:R-:W-:-:S13]  /*1f560*/  ISETP.GT.AND P1, PT, R10, R4, PT ;  /* 0x000000040a00720c */ /* 0x000fda0003f24270 */
[----:B0-----:R-:W-:Y:S05]  /*1f570*/  @!P1 BRA `(.L_x_10972) ;  /* 0x0000000000749947 */ /* 0x001fea0003800000 */
[----:B------:R-:W-:Y:S01]  /*1f580*/  ISETP.NE.AND P1, PT, R0, RZ, PT ;  /* 0x000000ff0000720c */ /* 0x000fe20003f25270 */
[----:B------:R-:W-:-:S03]  /*1f590*/  ULDC UR4, c[0x0][0x9f0] ;  /* 0x00027c0000047ab9 */ /* 0x000fc60000000800 */
[----:B------:R-:W-:-:S04]  /*1f5a0*/  SEL R5, R0, UR4, P1 ;  /* 0x0000000400057c07 */ /* 0x000fc80008800000 */
[----:B------:R-:W-:Y:S02]  /*1f5b0*/  IABS R12, R5 ;  /* 0x00000005000c7213 */ /* 0x000fe40000000000 */
[----:B------:R-:W-:Y:S02]  /*1f5c0*/  IADD3 R11, R5, -0x1, R10 ;  /* 0xffffffff050b7810 */ /* 0x000fe40007ffe00a */
[----:B------:R-:W0:Y:S03]  /*1f5d0*/  I2F.RP R2, R12 ;  /* 0x0000000c00027306 */ /* 0x000e260000209400 */
[----:B------:R-:W-:-:S05]  /*1f5e0*/  IMAD.IADD R11, R11, 0x1, -R4 ;  /* 0x000000010b0b7824 */ /* 0x000fca00078e0a04 */
[----:B0-----:R-:W0:Y:S02]  /*1f5f0*/  MUFU.RCP R2, R2 ;  /* 0x0000000200027308 */ /* 0x001e240000001000 */
[----:B0-----:R-:W-:-:S06]  /*1f600*/  VIADD R2, R2, 0xffffffe ;  /* 0x0ffffffe02027836 */ /* 0x001fcc0000000000 */
[----:B------:R0:W1:Y:S02]  /*1f610*/  F2I.FTZ.U32.TRUNC.NTZ R3, R2 ;  /* 0x0000000200037305 */ /* 0x000064000021f000 */
[----:B0-----:R-:W-:-:S04]  /*1f620*/  LOP3.LUT R2, R11, R5, RZ, 0x3c, !PT ;  /* 0x000000050b027212 */ /* 0x001fc800078e3cff */
[----:B------:R-:W-:Y:S01]  /*1f630*/  ISETP.GE.AND P1, PT, R2, RZ, PT ;  /* 0x000000ff0200720c */ /* 0x000fe20003f26270 */
        /* <DEDUP_REMOVED lines=17> */
.L_x_10972:
[----:B------:R-:W-:Y:S05]  /*1f750*/  BSYNC B0 ;  /* 0x0000000000007941 */ /* 0x000fea0003800000 */
.L_x_10971:
[----:B------:R-:W-:Y:S01]  /*1f760*/  IMAD R4, R14, R13, R4 ;  /* 0x0000000d0e047224 */ /* 0x000fe200078e0204 */
[----:B------:R-:W-:Y:S01]  /*1f770*/  BSSY B0, `(.L_x_10973) ;  /* 0x000014e000007945 */ /* 0x000fe20003800000 */
[----:B------:R-:W-:-:S03]  /*1f780*/  PLOP3.LUT P5, PT, PT, PT, PT, 0x80, 0x0 ;  /* 0x000000000000781c */ /* 0x000fc60003faf070 */
[C---:B------:R-:W-:Y:S01]  /*1f790*/  VIADDMNMX R10, R4.reuse, R13, R10, PT ;  /* 0x0000000d040a7246 */ /* 0x040fe2000380010a */
[----:B------:R-:W-:-:S04]  /*1f7a0*/  IMAD R4, R4, 0x80, -R7 ;  /* 0x0000008004047824 */ /* 0x000fc800078e0a07 */
[----:B------:R-:W-:Y:S01]  /*1f7b0*/  IMAD R10, R10, 0x80, -R7 ;  /* 0x000000800a0a7824 */ /* 0x000fe200078e0a07 */
[----:B------:R-:W-:-:S04]  /*1f7c0*/  VIMNMX R4, RZ, R4, !PT ;  /* 0x00000004ff047248 */ /* 0x000fc80007fe0100 */
[----:B------:R-:W-:-:S04]  /*1f7d0*/  VIMNMX R10, R10, R8, PT ;  /* 0x000000080a0a7248 */ /* 0x000fc80003fe0100 */
[----:B------:R-:W-:Y:S02]  /*1f7e0*/  ISETP.GT.AND P1, PT, R10, R4, PT ;  /* 0x000000040a00720c */ /* 0x000fe40003f24270 */
[----:B------:R-:W-:-:S11]  /*1f7f0*/  SHF.R.U32.HI R4, RZ, 0x7, R4 ;  /* 0x00000007ff047819 */ /* 0x000fd60000011604 */
[----:B------:R-:W-:-:S05]  /*1f800*/  @P1 VIADD R2, R10, 0x7f ;  /* 0x0000007f0a021836 */ /* 0x000fca0000000000 */
[----:B------:R-:W-:-:S04]  /*1f810*/  @P1 SHF.R.S32.HI R3, RZ, 0x1f, R2 ;  /* 0x0000001fff031819 */ /* 0x000fc80000011402 */
[----:B------:R-:W-:Y:S01]  /*1f820*/  @P1 LEA.HI R2, R3, R2, RZ, 0x7 ;  /* 0x0000000203021211 */ /* 0x000fe200078f38ff */
[----:B------:R-:W-:-:S03]  /*1f830*/  IMAD.MOV.U32 R3, RZ, RZ, R4 ;  /* 0x000000ffff037224 */ /* 0x000fc600078e0004 */
        /* <DEDUP_REMOVED lines=10> */
.L_x_11182:
[----:B-1----:R-:W-:Y:S02]  /*1f8e0*/  ISETP.NE.AND P0, PT, R14, RZ, PT ;  /* 0x000000ff0e00720c */ /* 0x002fe40003f05270 */
[----:B------:R-:W-:-:S11]  /*1f8f0*/  PLOP3.LUT P2, PT, PT, PT, PT, 0x8, 0x0 ;  /* 0x000000000000781c */ /* 0x000fd60003f4e170 */
[----:B------:R-:W-:Y:S05]  /*1f900*/  @P0 BRA `(.L_x_10976) ;  /* 0x00000000000c0947 */ /* 0x000fea0003800000 */
[----:B------:R-:W-:-:S03]  /*1f910*/  UMOV UR4, 0xffffffff ;  /* 0xffffffff00047882 */ /* 0x000fc60000000000 */
[----:B------:R-:W-:Y:S05]  /*1f920*/  BRA.DIV UR4, `(.L_x_10977) ;  /* 0x0000007e04a47947 */ /* 0x000fea000b800000 */
[----:B------:R-:W-:-:S13]  /*1f930*/  ELECT P2, URZ, PT ;  /* 0x00000000003f782f */ /* 0x000fda0003840000 */
.L_x_10976:
        /* <DEDUP_REMOVED lines=9> */
.L_x_11185:
[----:B------:R-:W-:Y:S05]  /*1f9d0*/  BSYNC B1 ;  /* 0x0000000000017941 */ /* 0x000fea0003800000 */
.L_x_10978:
[----:B------:R-:W-:Y:S04]  /*1f9e0*/  BSSY B1, `(.L_x_10980) ;  /* 0x0000088000017945 */ /* 0x000fe80003800000 */
[----:B------:R-:W-:Y:S05]  /*1f9f0*/  @!P2 BRA `(.L_x_10981) ;  /* 0x000000080018a947 */ /* 0x000fea0003800000 */
[----:B------:R-:W2:Y:S01]  /*1fa00*/  LDL R8, [R1] ;  /* 0x0000000001087983 */ /* 0x000ea20000100800 */
[----:B------:R-:W-:Y:S01]  /*1fa10*/  IMAD R11, R29, 0x8, R16 ;  /* 0x000000081d0b7824 */ /* 0x000fe200078e0210 */
[----:B------:R-:W1:Y:S01]  /*1fa20*/  S2R R7, SR_TID.X ;  /* 0x0000000000077919 */ /* 0x000e620000002100 */
[----:B------:R-:W-:Y:S01]  /*1fa30*/  BSSY B2, `(.L_x_10982) ;  /* 0x0000006000027945 */ /* 0x000fe20003800000 */
[----:B-1----:R-:W-:-:S04]  /*1fa40*/  LOP3.LUT R7, R7, 0x7f, RZ, 0xc0, !PT ;  /* 0x0000007f07077812 */ /* 0x002fc800078ec0ff */
[----:B------:R-:W-:Y:S02]  /*1fa50*/  ISETP.NE.AND P4, PT, R7, RZ, PT ;  /* 0x000000ff0700720c */ /* 0x000fe40003f85270 */
[----:B--2---:R-:W-:-:S04]  /*1fa60*/  SHF.L.U32 R10, R8, 0x1f, RZ ;  /* 0x0000001f080a7819 */ /* 0x004fc800000006ff */
[----:B------:R-:W1:Y:S02]  /*1fa70*/  SYNCS.PHASECHK.TRANS64.TRYWAIT P0, [R11+URZ+0x2d8a0], R10 ;  /* 0x02d8a00a0b0075a7 */ /* 0x000e64000800017f */
[----:B-1----:R-:W-:Y:S05]  /*1fa80*/  @!P0 BRA `(.L_x_10983) ;  /* 0x0000007c00848947 */ /* 0x002fea0003800000 */
.L_x_11186:
[----:B------:R-:W-:Y:S05]  /*1fa90*/  BSYNC B2 ;  /* 0x0000000000027941 */ /* 0x000fea0003800000 */
.L_x_10982:
[----:B------:R-:W-:Y:S04]  /*1faa0*/  BSSY B2, `(.L_x_10984) ;  /* 0x0000007000027945 */ /* 0x000fe80003800000 */
[----:B------:R-:W-:Y:S05]  /*1fab0*/  @P4 BRA `(.L_x_10985) ;  /* 0x0000000000144947 */ /* 0x000fea0003800000 */
[----:B------:R-:W-:Y:S01]  /*1fac0*/  LOP3.LUT P0, RZ, R18, 0x1, RZ, 0xc0, !PT ;  /* 0x0000000112ff7812 */ /* 0x000fe2000780c0ff */
[----:B0-----:R-:W-:-:S04]  /*1fad0*/  IMAD.MOV.U32 R5, RZ, RZ, 0x6000 ;  /* 0x00006000ff057424 */ /* 0x001fc800078e00ff */
[----:B------:R2:W-:Y:S08]  /*1fae0*/  SYNCS.ARRIVE.TRANS64 RZ, [R11+URZ+0x2d890], R5 ;  /* 0x02d890050bff79a7 */ /* 0x0005f0000800003f */
[----:B------:R-:W-:Y:S05]  /*1faf0*/  @!P0 BRA `(.L_x_10985) ;  /* 0x0000000000048947 */ /* 0x000fea0003800000 */
[----:B------:R-:W-:Y:S01]  /*1fb00*/  BPT.TRAP 0x1 ;  /* 0x000000040000795c */ /* 0x000fe20000300000 */
.L_x_10985:
[----:B------:R-:W-:Y:S05]  /*1fb10*/  BSYNC B2 ;  /* 0x0000000000027941 */ /* 0x000fea0003800000 */
.L_x_10984:
[----:B------:R-:W-:Y:S01]  /*1fb20*/  IMAD.MOV.U32 R21, RZ, RZ, RZ ;  /* 0x000000ffff157224 */ /* 0x000fe200078e00ff */
[----:B------:R-:W-:Y:S01]  /*1fb30*/  UIADD3 UR4, UP0, UR42, 0x570, URZ ;  /* 0x000005702a047890 */ /* 0x000fe2000ff1e03f */
[----:B------:R-:W-:Y:S01]  /*1fb40*/  IMAD R7, R3, 0x80, R6 ;  /* 0x0000008003077824 */ /* 0x000fe200078e0206 */
[----:B------:R-:W-:Y:S01]  /*1fb50*/  PLOP3.LUT P0, PT, PT, PT, PT, 0x80, 0x0 ;  /* 0x000000000000781c */ /* 0x000fe20003f0f070 */
[----:B------:R-:W-:Y:S01]  /*1fb60*/  IMAD R8, R29, 0x6000, R16 ;  /* 0x000060001d087824 */ /* 0x000fe200078e0210 */
[----:B------:R-:W-:Y:S01]  /*1fb70*/  R2UR UR10, R21 ;  /* 0x00000000150a72ca */ /* 0x000fe200000e0000 */
[----:B------:R-:W-:Y:S01]  /*1fb80*/  VIADD R7, R7, 0xffffff80 ;  /* 0xffffff8007077836 */ /* 0x000fe20000000000 */
[----:B------:R-:W-:Y:S01]  /*1fb90*/  UIADD3.X UR5, URZ, UR43, URZ, UP0, !UPT ;  /* 0x0000002b3f057290 */ /* 0x000fe200087fe43f */
[----:B0-2---:R-:W-:Y:S01]  /*1fba0*/  VIADD R5, R11, 0x2d890 ;  /* 0x0002d8900b057836 */ /* 0x005fe20000000000 */
[----:B------:R-:W-:Y:S01]  /*1fbb0*/  UMOV UR6, 0x0 ;  /* 0x0000000000067882 */ /* 0x000fe20000000000 */
[----:B------:R-:W-:Y:S01]  /*1fbc0*/  VIADD R12, R8, 0x15400 ;  /* 0x00015400080c7836 */ /* 0x000fe20000000000 */
[----:B------:R-:W-:-:S09]  /*1fbd0*/  UMOV UR7, 0x12f00000 ;  /* 0x12f0000000077882 */ /* 0x000fd20000000000 */
.L_x_10986:
        /* <DEDUP_REMOVED lines=16> */
.L_x_10987:
        /* <DEDUP_REMOVED lines=16> */
.L_x_10988:
        /* <DEDUP_REMOVED lines=13> */
.L_x_11187:
[----:B------:R-:W-:Y:S05]  /*1feb0*/  BSYNC B2 ;  /* 0x0000000000027941 */ /* 0x000fea0003800000 */
.L_x_10989:
        /* <DEDUP_REMOVED lines=9> */
.L_x_10992:
[----:B------:R-:W-:Y:S05]  /*1ff50*/  BSYNC B2 ;  /* 0x0000000000027941 */ /* 0x000fea0003800000 */
.L_x_10991:
        /* <DEDUP_REMOVED lines=8> */
.L_x_10993:
        /* <DEDUP_REMOVED lines=15> */
.L_x_10994:
        /* <DEDUP_REMOVED lines=15> */
.L_x_10995:
        /* <DEDUP_REMOVED lines=10> */
.L_x_10981:
[----:B------:R-:W-:Y:S05]  /*20260*/  BSYNC B1 ;  /* 0x0000000000017941 */ /* 0x000fea0003800000 */
.L_x_10980:
[----:B------:R-:W2:Y:S01]  /*20270*/  LDL.LU R10, [R1] ;  /* 0x00000000010a7983 */ /* 0x000ea20000300800 */
[----:B------:R-:W-:Y:S01]  /*20280*/  VIADD R29, R29, 0x1 ;  /* 0x000000011d1d7836 */ /* 0x000fe20000000000 */
[----:B------:R-:W-:Y:S01]  /*20290*/  PLOP3.LUT P5, PT, PT, PT, PT, 0x8, 0x0 ;  /* 0x000000000000781c */ /* 0x000fe20003fae170 */
[----:B------:R-:W-:-:S03]  /*202a0*/  VIADD R11, R3, 0xfffffffe ;  /* 0xfffffffe030b7836 */ /* 0x000fc60000000000 */
[----:B------:R-:W-:-:S04]  /*202b0*/  ISETP.NE.AND P0, PT, R29, 0x2, PT ;  /* 0x000000021d00780c */ /* 0x000fc80003f05270 */
[----:B0-----:R-:W-:Y:S02]  /*202c0*/  SEL R5, RZ, 0x1, P0 ;  /* 0x00000001ff057807 */ /* 0x001fe40000000000 */
[----:B------:R-:W-:Y:S02]  /*202d0*/  SEL R29, R29, RZ, P0 ;  /* 0x000000ff1d1d7207 */ /* 0x000fe40000000000 */
[----:B------:R-:W-:Y:S02]  /*202e0*/  ISETP.GE.AND P0, PT, R11, R4, PT ;  /* 0x000000040b00720c */ /* 0x000fe40003f06270 */
[----:B--2---:R-:W-:-:S05]  /*202f0*/  LOP3.LUT R10, R10, R5, RZ, 0x3c, !PT ;  /* 0x000000050a0a7212 */ /* 0x004fca00078e3cff */
[----:B------:R0:W-:Y:S06]  /*20300*/  STL [R1], R10 ;  /* 0x0000000a01007387 */ /* 0x0001ec0000100800 */
[----:B------:R-:W-:Y:S05]  /*20310*/  @!P0 BRA `(.L_x_10974) ;  /* 0x00000008004c8947 */ /* 0x000fea0003800000 */
.L_x_11012:
[----:B------:R-:W-:Y:S05]  /*20320*/  YIELD ;  /* 0x0000000000007946 */ /* 0x000fea0003800000 */
[----:B------:R-:W-:Y:S04]  /*20330*/  BSSY B1, `(.L_x_10996) ;  /* 0x0000087000017945 */ /* 0x000fe80003800000 */
[----:B-1----:R-:W-:Y:S05]  /*20340*/  @!P2 BRA `(.L_x_10997) ;  /* 0x000000080014a947 */ /* 0x002fea0003800000 */
[----:B------:R-:W2:Y:S01]  /*20350*/  LDL R5, [R1] ;  /* 0x0000000001057983 */ /* 0x000ea20000100800 */
[----:B0-----:R-:W-:Y:S01]  /*20360*/  IMAD R10, R29, 0x8, R16 ;  /* 0x000000081d0a7824 */ /* 0x001fe200078e0210 */
[----:B------:R-:W0:Y:S01]  /*20370*/  S2R R3, SR_TID.X ;  /* 0x0000000000037919 */ /* 0x000e220000002100 */
[----:B------:R-:W-:Y:S01]  /*20380*/  BSSY B2, `(.L_x_10998) ;  /* 0x0000006000027945 */ /* 0x000fe20003800000 */
[----:B0-----:R-:W-:-:S04]  /*20390*/  LOP3.LUT R3, R3, 0x7f, RZ, 0xc0, !PT ;  /* 0x0000007f03037812 */ /* 0x001fc800078ec0ff */
[----:B------:R-:W-:Y:S02]  /*203a0*/  ISETP.NE.AND P1, PT, R3, RZ, PT ;  /* 0x000000ff0300720c */ /* 0x000fe40003f25270 */
[----:B--2---:R-:W-:-:S04]  /*203b0*/  SHF.L.U32 R8, R5, 0x1f, RZ ;  /* 0x0000001f05087819 */ /* 0x004fc800000006ff */
[----:B------:R-:W0:Y:S02]  /*203c0*/  SYNCS.PHASECHK.TRANS64.TRYWAIT P0, [R10+URZ+0x2d8a0], R8 ;  /* 0x02d8a0080a0075a7 */ /* 0x000e24000800017f */
[----:B0-----:R-:W-:Y:S05]  /*203d0*/  @!P0 BRA `(.L_x_10999) ;  /* 0x0000007400588947 */ /* 0x001fea0003800000 */
.L_x_11188:
[----:B------:R-:W-:Y:S05]  /*203e0*/  BSYNC B2 ;  /* 0x0000000000027941 */ /* 0x000fea0003800000 */
.L_x_10998:
[----:B------:R-:W-:Y:S04]  /*203f0*/  BSSY B2, `(.L_x_11000) ;  /* 0x0000007000027945 */ /* 0x000fe80003800000 */
[----:B------:R-:W-:Y:S05]  /*20400*/  @P1 BRA `(.L_x_11001) ;  /* 0x0000000000141947 */ /* 0x000fea0003800000 */
[----:B------:R-:W-:Y:S01]  /*20410*/  LOP3.LUT P0, RZ, R18, 0x1, RZ, 0xc0, !PT ;  /* 0x0000000112ff7812 */ /* 0x000fe2000780c0ff */
[----:B------:R-:W-:-:S04]  /*20420*/  IMAD.MOV.U32 R3, RZ, RZ, 0x6000 ;  /* 0x00006000ff037424 */ /* 0x000fc800078e00ff */
[----:B------:R1:W-:Y:S08]  /*20430*/  SYNCS.ARRIVE.TRANS64 RZ, [R10+URZ+0x2d890], R3 ;  /* 0x02d890030aff79a7 */ /* 0x0003f0000800003f */
[----:B------:R-:W-:Y:S05]  /*20440*/  @!P0 BRA `(.L_x_11001) ;  /* 0x0000000000048947 */ /* 0x000fea0003800000 */
[----:B------:R-:W-:Y:S01]  /*20450*/  BPT.TRAP 0x1 ;  /* 0x000000040000795c */ /* 0x000fe20000300000 */
.L_x_11001:
[----:B------:R-:W-:Y:S05]  /*20460*/  BSYNC B2 ;  /* 0x0000000000027941 */ /* 0x000fea0003800000 */
.L_x_11000:
[----:B------:R-:W-:Y:S01]  /*20470*/  IMAD.MOV.U32 R14, RZ, RZ, RZ ;  /* 0x000000ffff0e7224 */ /* 0x000fe200078e00ff */
[----:B------:R-:W-:Y:S01]  /*20480*/  UIADD3 UR4, UP0, UR42, 0x570, URZ ;  /* 0x000005702a047890 */ /* 0x000fe2000ff1e03f */
[----:B------:R-:W-:Y:S01]  /*20490*/  IMAD R7, R29, 0x6000, R16 ;  /* 0x000060001d077824 */ /* 0x000fe200078e0210 */
[----:B------:R-:W-:Y:S01]  /*204a0*/  PLOP3.LUT P0, PT, PT, PT, PT, 0x80, 0x0 ;  /* 0x000000000000781c */ /* 0x000fe20003f0f070 */
[----:B------:R-:W-:Y:S01]  /*204b0*/  IMAD R5, R11, 0x80, R6 ;  /* 0x000000800b057824 */ /* 0x000fe200078e0206 */
[----:B------:R-:W-:Y:S01]  /*204c0*/  R2UR UR10, R14 ;  /* 0x000000000e0a72ca */ /* 0x000fe200000e0000 */
[----:B-1----:R-:W-:Y:S01]  /*204d0*/  VIADD R3, R10, 0x2d890 ;  /* 0x0002d8900a037836 */ /* 0x002fe20000000000 */
[----:B------:R-:W-:Y:S01]  /*204e0*/  UIADD3.X UR5, URZ, UR43, URZ, UP0, !UPT ;  /* 0x0000002b3f057290 */ /* 0x000fe200087fe43f */
[----:B------:R-:W-:Y:S01]  /*204f0*/  VIADD R12, R7, 0x15400 ;  /* 0x00015400070c7836 */ /* 0x000fe20000000000 */
[----:B------:R-:W-:Y:S01]  /*20500*/  UMOV UR6, 0x0 ;  /* 0x0000000000067882 */ /* 0x000fe20000000000 */
[----:B------:R-:W-:-:S10]  /*20510*/  UMOV UR7, 0x12f00000 ;  /* 0x12f0000000077882 */ /* 0x000fd40000000000 */
.L_x_11002:
        /* <DEDUP_REMOVED lines=16> */
.L_x_11003:
        /* <DEDUP_REMOVED lines=16> */
.L_x_11004:
        /* <DEDUP_REMOVED lines=13> */
.L_x_11189:
[----:B------:R-:W-:Y:S05]  /*207f0*/  BSYNC B2 ;  /* 0x0000000000027941 */ /* 0x000fea0003800000 */
.L_x_11005:
        /* <DEDUP_REMOVED lines=9> */
.L_x_11008:
[----:B------:R-:W-:Y:S05]  /*20890*/  BSYNC B2 ;  /* 0x0000000000027941 */ /* 0x000fea0003800000 */
.L_x_11007:
        /* <DEDUP_REMOVED lines=8> */
.L_x_11009:
        /* <DEDUP_REMOVED lines=15> */
.L_x_11010:
        /* <DEDUP_REMOVED lines=15> */
.L_x_11011:
        /* <DEDUP_REMOVED lines=10> */
.L_x_10997:
[----:B------:R-:W-:Y:S05]  /*20ba0*/  BSYNC B1 ;  /* 0x0000000000017941 */ /* 0x000fea0003800000 */
.L_x_10996:
[----:B------:R-:W2:Y:S01]  /*20bb0*/  LDL.LU R8, [R1] ;  /* 0x0000000001087983 */ /* 0x000ea20000300800 */
[----:B------:R-:W-:-:S05]  /*20bc0*/  VIADD R29, R29, 0x1 ;  /* 0x000000011d1d7836 */ /* 0x000fca0000000000 */
[----:B------:R-:W-:-:S04]  /*20bd0*/  ISETP.NE.AND P0, PT, R29, 0x2, PT ;  /* 0x000000021d00780c */ /* 0x000fc80003f05270 */
[----:B------:R-:W-:Y:S02]  /*20be0*/  SEL R3, RZ, 0x1, P0 ;  /* 0x00000001ff037807 */ /* 0x000fe40000000000 */
[----:B------:R-:W-:Y:S02]  /*20bf0*/  SEL R29, R29, RZ, P0 ;  /* 0x000000ff1d1d7207 */ /* 0x000fe40000000000 */
[C---:B------:R-:W-:Y:S01]  /*20c00*/  ISETP.GT.AND P0, PT, R11.reuse, R4, PT ;  /* 0x000000040b00720c */ /* 0x040fe20003f04270 */
[----:B------:R-:W-:Y:S01]  /*20c10*/  VIADD R11, R11, 0xffffffff ;  /* 0xffffffff0b0b7836 */ /* 0x000fe20000000000 */
[----:B--2---:R-:W-:-:S05]  /*20c20*/  LOP3.LUT R8, R8, R3, RZ, 0x3c, !PT ;  /* 0x0000000308087212 */ /* 0x004fca00078e3cff */
[----:B------:R1:W-:Y:S06]  /*20c30*/  STL [R1], R8 ;  /* 0x0000000801007387 */ /* 0x0003ec0000100800 */
[----:B------:R-:W-:Y:S05]  /*20c40*/  @P0 BRA `(.L_x_11012) ;  /* 0xfffffff400b40947 */ /* 0x000fea000383ffff */
.L_x_10974:
[----:B------:R-:W-:Y:S05]  /*20c50*/  BSYNC B0 ;  /* 0x0000000000007941 */ /* 0x000fea0003800000 */
.L_x_10973:
[----:B------:R-:W2:Y:S01]  /*20c60*/  LDL R7, [R1+0x14] ;  /* 0x0000140001077983 */ /* 0x000ea20000100800 */
[----:B------:R-:W3:Y:S01]  /*20c70*/  LDC R2, c[0x0][0x448] ;  /* 0x00011200ff027b82 */ /* 0x000ee20000000800 */
[----:B------:R-:W-:Y:S07]  /*20c80*/  @!P5 WARPSYNC.ALL ;  /* 0x000000000000d948 */ /* 0x000fee0003800000 */
[----:B------:R-:W-:Y:S01]  /*20c90*/  @!P5 BAR.SYNC.DEFER_BLOCKING 0xc, 0x200 ;  /* 0x030800000000db1d */ /* 0x000fe20000010000 */
[----:B---3--:R-:W-:-:S13]  /*20ca0*/  ISETP.NE.AND P0, PT, R2, 0x1, PT ;  /* 0x000000010200780c */ /* 0x008fda0003f05270 */
[----:B------:R-:W3:Y:S08]  /*20cb0*/  @P0 LDC R4, c[0x0][0x44c] ;  /* 0x00011300ff040b82 */ /* 0x000ef00000000800 */
[----:B------:R-:W4:Y:S01]  /*20cc0*/  @P0 LDC R2, c[0x0][0x450] ;  /* 0x00011400ff020b82 */ /* 0x000f220000000800 */
[----:B--2---:R-:W-:-:S04]  /*20cd0*/  VIADD R3, R7, 0xbf ;  /* 0x000000bf07037836 */ /* 0x004fc80000000000 */
[----:B---3--:R-:W-:-:S05]  /*20ce0*/  @P0 IMAD.HI.U32 R4, R3, R4, RZ ;  /* 0x0000000403040227 */ /* 0x008fca00078e00ff */
[----:B----4-:R-:W-:-:S05]  /*20cf0*/  @P0 SHF.R.U32.HI R3, RZ, R2, R4 ;  /* 0x00000002ff030219 */ /* 0x010fca0000011604 */
[----:B------:R-:W-:Y:S02]  /*20d00*/  IMAD.IADD R9, R9, 0x1, R3 ;  /* 0x0000000109097824 */ /* 0x000fe400078e0203 */
[----:B------:R-:W2:Y:S02]  /*20d10*/  LDC.64 R2, c[0x0][0x9e0] ;  /* 0x00027800ff027b82 */ /* 0x000ea40000000a00 */
[----:B--2---:R-:W-:Y:S01]  /*20d20*/  ISETP.GE.AND P1, PT, R3, 0x1, PT ;  /* 0x000000010300780c */ /* 0x004fe20003f26270 */
        /* <DEDUP_REMOVED lines=13> */
.L_x_11015:
[----:B------:R-:W-:-:S13]  /*20e00*/  ISETP.NE.AND P2, PT, R3, 0x1, PT ;  /* 0x000000010300780c */ /* 0x000fda0003f45270 */
[----:B------:R-:W2:Y:S02]  /*20e10*/  @P2 LDC.64 R4, c[0x0][0x9e8] ;  /* 0x00027a00ff042b82 */ /* 0x000ea40000000a00 */
[----:B--2---:R-:W-:-:S05]  /*20e20*/  @P2 IMAD.HI.U32 R4, R6, R4, RZ ;  /* 0x0000000406042227 */ /* 0x004fca00078e00ff */
[----:B------:R-:W-:-:S07]  /*20e30*/  @P2 SHF.R.U32.HI R6, RZ, R5, R4 ;  /* 0x00000005ff062219 */ /* 0x000fce0000011604 */
.L_x_11016:
[----:B------:R-:W-:Y:S05]  /*20e40*/  BSYNC B0 ;  /* 0x0000000000007941 */ /* 0x000fea0003800000 */
.L_x_11014:
[----:B------:R-:W-:-:S05]  /*20e50*/  IMAD R6, R6, R3, R3 ;  /* 0x0000000306067224 */ /* 0x000fca00078e0203 */
[----:B------:R-:W-:-:S07]  /*20e60*/  VIMNMX R2, R2, R6, PT ;  /* 0x0000000602027248 */ /* 0x000fce0003fe0100 */
.L_x_11013:
[----:B-1----:R-:W2:Y:S01]  /*20e70*/  LDL R8, [R1+0x40] ;  /* 0x0000400001087983 */ /* 0x002ea20000100800 */
[----:B------:R-:W1:Y:S01]  /*20e80*/  @P0 LDC R5, c[0x0][0x44c] ;  /* 0x00011300ff050b82 */ /* 0x000e620000000800 */
[----:B------:R-:W-:Y:S01]  /*20e90*/  VIADD R2, R2, 0x7f ;  /* 0x0000007f02027836 */ /* 0x000fe20000000000 */
[----:B------:R-:W-:Y:S01]  /*20ea0*/  ULDC UR4, c[0x0][0x9dc] ;  /* 0x0002770000047ab9 */ /* 0x000fe20000000800 */
[----:B------:R-:W-:-:S05]  /*20eb0*/  IMAD.MOV.U32 R6, RZ, RZ, R7 ;  /* 0x000000ffff067224 */ /* 0x000fca00078e0007 */
[----:B------:R-:W3:Y:S01]  /*20ec0*/  @P0 LDC R4, c[0x0][0x450] ;  /* 0x00011400ff040b82 */ /* 0x000ee20000000800 */
[----:B-1----:R-:W-:-:S05]  /*20ed0*/  @P0 IMAD.HI.U32 R5, R7, R5, RZ ;  /* 0x0000000507050227 */ /* 0x002fca00078e00ff */
[----:B---3--:R-:W-:Y:S02]  /*20ee0*/  @P0 SHF.R.U32.HI R6, RZ, R4, R5 ;  /* 0x00000004ff060219 */ /* 0x008fe40000011605 */
[----:B------:R-:W-:-:S03]  /*20ef0*/  SHF.R.S32.HI R4, RZ, 0x1f, R2 ;  /* 0x0000001fff047819 */ /* 0x000fc60000011402 */
[----:B------:R-:W-:Y:S01]  /*20f00*/  IMAD.IADD R7, R20, 0x1, R6 ;  /* 0x0000000114077824 */ /* 0x000fe200078e0206 */
[----:B------:R-:W-:-:S03]  /*20f10*/  LEA.HI R4, R4, R2, RZ, 0x7 ;  /* 0x0000000204047211 */ /* 0x000fc600078f38ff */
[----:B------:R-:W-:Y:S01]  /*20f20*/  VIADD R2, R7, -UR4 ;  /* 0x8000000407027c36 */ /* 0x000fe20008000000 */
[----:B------:R-:W-:-:S05]  /*20f30*/  SHF.R.S32.HI R9, RZ, 0x7, R4 ;  /* 0x00000007ff097819 */ /* 0x000fca0000011404 */
        /* <DEDUP_REMOVED lines=13> */
.L_x_11019:
[----:B------:R-:W-:-:S13]  /*21010*/  ISETP.NE.AND P0, PT, R3, 0x1, PT ;  /* 0x000000010300780c */ /* 0x000fda0003f05270 */
[----:B------:R-:W1:Y:S02]  /*21020*/  @P0 LDC.64 R4, c[0x0][0x9e8] ;  /* 0x00027a00ff040b82 */ /* 0x000e640000000a00 */
[----:B-1----:R-:W-:-:S05]  /*21030*/  @P0 IMAD.HI.U32 R4, R7, R4, RZ ;  /* 0x0000000407040227 */ /* 0x002fca00078e00ff */
[----:B------:R-:W-:-:S07]  /*21040*/  @P0 SHF.R.U32.HI R7, RZ, R5, R4 ;  /* 0x00000005ff070219 */ /* 0x000fce0000011604 */
.L_x_11020:
[----:B------:R-:W-:Y:S05]  /*21050*/  BSYNC B0 ;  /* 0x0000000000007941 */ /* 0x000fea0003800000 */
.L_x_11018:
[----:B------:R-:W-:-:S05]  /*21060*/  IMAD R3, R7, R3, RZ ;  /* 0x0000000307037224 */ /* 0x000fca00078e02ff */
[----:B------:R-:W-:-:S07]  /*21070*/  VIMNMX R2, R2, R3, !PT ;  /* 0x0000000302027248 */ /* 0x000fce0007fe0100 */
.L_x_11017:
        /* <DEDUP_REMOVED lines=38> */
.L_x_11022:
[----:B------:R-:W-:Y:S05]  /*212e0*/  BSYNC B0 ;  /* 0x0000000000007941 */ /* 0x000fea0003800000 */
.L_x_11021:
[----:B------:R-:W3:Y:S04]  /*212f0*/  LDL R2, [R1+0x28] ;  /* 0x0000280001027983 */ /* 0x000ee80000100800 */
[----:B-1----:R-:W3:Y:S01]  /*21300*/  LDL R0, [R1+0x38] ;  /* 0x0000380001007983 */ /* 0x002ee20000100800 */
[----:B------:R-:W-:Y:S01]  /*21310*/  BSSY B7, `(.L_x_11023) ;  /* 0x000041c000077945 */ /* 0x000fe20003800000 */
[----:B---3--:R-:W-:-:S05]  /*21320*/  IMAD R0, R0, R2, R8 ;  /* 0x0000000200007224 */ /* 0x008fca00078e0208 */
[----:B------:R-:W-:Y:S01]  /*21330*/  VIADDMNMX R23, R0, R2, R6, PT ;  /* 0x0000000200177246 */ /* 0x000fe20003800106 */
[----:B------:R1:W-:Y:S03]  /*21340*/  STL [R1+0xc], R0 ;  /* 0x00000c0001007387 */ /* 0x0003e60000100800 */
[----:B------:R-:W-:Y:S01]  /*21350*/  ISETP.GT.AND P0, PT, R23, R0, PT ;  /* 0x000000001700720c */ /* 0x000fe20003f04270 */
[----:B------:R1:W-:-:S12]  /*21360*/  STL [R1+0x1c], R23 ;  /* 0x00001c1701007387 */ /* 0x0003d80000100800 */
[----:B-1----:R-:W-:Y:S05]  /*21370*/  @P0 BRA `(.L_x_11024) ;  /* 0x0000000000440947 */ /* 0x002fea0003800000 */
[----:B------:R-:W1:Y:S02]  /*21380*/  S2R R0, SR_TID.X ;  /* 0x0000000000007919 */ /* 0x000e640000002100 */
[----:B-1----:R-:W-:-:S04]  /*21390*/  LOP3.LUT R0, R0, 0x7f, RZ, 0xc0, !PT ;  /* 0x0000007f00007812 */ /* 0x002fc800078ec0ff */
[----:B------:R-:W-:-:S13]  /*213a0*/  ISETP.NE.AND P1, PT, R0, RZ, PT ;  /* 0x000000ff0000720c */ /* 0x000fda0003f25270 */
[----:B------:R-:W-:Y:S05]  /*213b0*/  @P1 BRA `(.L_x_11025) ;  /* 0x0000004000441947 */ /* 0x000fea0003800000 */
[----:B--2---:R-:W1:Y:S01]  /*213c0*/  S2R R5, SR_LANEID ;  /* 0x0000000000057919 */ /* 0x004e620000000000 */
[----:B------:R-:W-:Y:S01]  /*213d0*/  VOTEU.ANY UR4, UPT, PT ;  /* 0x0000000000047886 */ /* 0x000fe200038e0100 */
[----:B------:R-:W2:Y:S01]  /*213e0*/  LDC.64 R2, c[0x0][0xc60] ;  /* 0x00031800ff027b82 */ /* 0x000ea20000000a00 */
[----:B------:R-:W1:Y:S02]  /*213f0*/  FLO.U32 R0, UR4 ;  /* 0x0000000400007d00 */ /* 0x000e6400080e0000 */
[----:B-1----:R-:W-:-:S06]  /*21400*/  ISETP.EQ.U32.AND P0, PT, R0, R5, PT ;  /* 0x000000050000720c */ /* 0x002fcc0003f02070 */
[----:B------:R-:W2:Y:S07]  /*21410*/  POPC R5, UR4 ;  /* 0x0000000400057d09 */ /* 0x000eae0008000000 */
[----:B--2---:R-:W2:Y:S01]  /*21420*/  @P0 ATOMG.E.ADD.STRONG.GPU PT, R3, desc[UR40][R2.64], R5 ;  /* 0x00000005020309a8 */ /* 0x004ea200081ee1e8 */
[----:B------:R-:W1:Y:S02]  /*21430*/  S2R R4, SR_LTMASK ;  /* 0x0000000000047919 */ /* 0x000e640000003900 */
[----:B-1----:R-:W-:-:S04]  /*21440*/  LOP3.LUT R4, R4, UR4, RZ, 0xc0, !PT ;  /* 0x0000000404047c12 */ /* 0x002fc8000f8ec0ff */
[----:B------:R-:W1:Y:S01]  /*21450*/  POPC R7, R4 ;  /* 0x0000000400077309 */ /* 0x000e620000000000 */
[----:B--2---:R-:W1:Y:S02]  /*21460*/  SHFL.IDX PT, R0, R3, R0, 0x1f ;  /* 0x00001f0003007589 */ /* 0x004e6400000e0000 */
[----:B-1----:R-:W-:Y:S01]  /*21470*/  IADD3 R24, R0, UR37, R7 ;  /* 0x0000002500187c10 */ /* 0x002fe2000fffe007 */
[----:B------:R-:W-:Y:S06]  /*21480*/  BRA `(.L_x_11025) ;  /* 0x0000004000107947 */ /* 0x000fec0003800000 */
.L_x_11024:
        /* <DEDUP_REMOVED lines=10> */
[----:B--2---:R-:W-:Y:S02]  /*21530*/  IMAD.U32 R5, RZ, RZ, UR7 ;  /* 0x00000007ff057e24 */ /* 0x004fe4000f8e00ff */
[----:B------:R-:W-:Y:S02]  /*21540*/  IMAD.U32 R6, RZ, RZ, UR8 ;  /* 0x00000008ff067e24 */ /* 0x000fe4000f8e00ff */
[----:B------:R-:W-:-:S02]  /*21550*/  IMAD.U32 R7, RZ, RZ, UR9 ;  /* 0x00000009ff077e24 */ /* 0x000fc4000f8e00ff */
[----:B0-----:R-:W-:Y:S02]  /*21560*/  IMAD.U32 R10, RZ, RZ, UR4 ;  /* 0x00000004ff0a7e24 */ /* 0x001fe4000f8e00ff */
[----:B------:R-:W-:Y:S02]  /*21570*/  IMAD.U32 R11, RZ, RZ, UR5 ;  /* 0x00000005ff0b7e24 */ /* 0x000fe4000f8e00ff */
[----:B------:R-:W-:Y:S02]  /*21580*/  IMAD.MOV.U32 R8, RZ, RZ, 0x70 ;  /* 0x00000070ff087424 */ /* 0x000fe400078e00ff */
[----:B------:R-:W-:Y:S02]  /*21590*/  IMAD.MOV.U32 R12, RZ, RZ, 0x1 ;  /* 0x00000001ff0c7424 */ /* 0x000fe400078e00ff */
[----:B------:R-:W-:-:S07]  /*215a0*/  IMAD.MOV.U32 R13, RZ, RZ, RZ ;  /* 0x000000ffff0d7224 */ /* 0x000fce00078e00ff */
[----:B------:R-:W-:-:S07]  /*215b0*/  LEPC R20, `(.L_x_11027) ;  /* 0x000000001014794e */ /* 0x000fce0000000000 */
[----:B-1----:R-:W-:Y:S05]  /*215c0*/  CALL.ABS.NOINC R2 ;  /* 0x0000000002007343 */ /* 0x002fea0003c00000 */
.L_x_11027:
[----:B------:R-:W-:Y:S05]  /*215d0*/  BSYNC B6 ;  /* 0x0000000000067941 */ /* 0x000fea0003800000 */
.L_x_11026:
        /* <DEDUP_REMOVED lines=10> */
[----:B--2---:R-:W-:Y:S02]  /*21680*/  IMAD.U32 R5, RZ, RZ, UR7 ;  /* 0x00000007ff057e24 */ /* 0x004fe4000f8e00ff */
[----:B------:R-:W-:Y:S02]  /*21690*/  IMAD.U32 R6, RZ, RZ, UR8 ;  /* 0x00000008ff067e24 */ /* 0x000fe4000f8e00ff */
[----:B------:R-:W-:-:S02]  /*216a0*/  IMAD.U32 R7, RZ, RZ, UR9 ;  /* 0x00000009ff077e24 */ /* 0x000fc4000f8e00ff */
[----:B0-----:R-:W-:Y:S02]  /*216b0*/  IMAD.U32 R10, RZ, RZ, UR4 ;  /* 0x00000004ff0a7e24 */ /* 0x001fe4000f8e00ff */
[----:B------:R-:W-:Y:S02]  /*216c0*/  IMAD.U32 R11, RZ, RZ, UR5 ;  /* 0x00000005ff0b7e24 */ /* 0x000fe4000f8e00ff */
[----:B------:R-:W-:Y:S02]  /*216d0*/  IMAD.MOV.U32 R8, RZ, RZ, 0x70 ;  /* 0x00000070ff087424 */ /* 0x000fe400078e00ff */
[----:B------:R-:W-:Y:S02]  /*216e0*/  IMAD.MOV.U32 R12, RZ, RZ, 0x1 ;  /* 0x00000001ff0c7424 */ /* 0x000fe400078e00ff */
[----:B-1----:R-:W-:-:S07]  /*216f0*/  IMAD.MOV.U32 R13, RZ, RZ, RZ ;  /* 0x000000ffff0d7224 */ /* 0x002fce00078e00ff */
[----:B------:R-:W-:-:S07]  /*21700*/  LEPC R20, `(.L_x_11030) ;  /* 0x000000001014794e */ /* 0x000fce0000000000 */
[----:B---3--:R-:W-:Y:S05]  /*21710*/  CALL.ABS.NOINC R2 ;  /* 0x0000000002007343 */ /* 0x008fea0003c00000 */
.L_x_11030:
        /* <DEDUP_REMOVED lines=15> */
.L_x_11029:
[----:B------:R-:W-:Y:S05]  /*21810*/  BSYNC B6 ;  /* 0x0000000000067941 */ /* 0x000fea0003800000 */
.L_x_11028:
[----:B------:R-:W-:Y:S01]  /*21820*/  ULDC.64 UR4, c[0x0][0x9f8] ;  /* 0x00027e0000047ab9 */ /* 0x000fe20000000a00 */
[----:B------:R-:W-:Y:S01]  /*21830*/  IMAD.MOV.U32 R25, RZ, RZ, R27 ;  /* 0x000000ffff197224 */ /* 0x000fe200078e001b */
[----:B------:R-:W-:-:S04]  /*21840*/  ISETP.NE.U32.AND P0, PT, RZ, UR4, PT ;  /* 0x00000004ff007c0c */ /* 0x000fc8000bf05070 */
[----:B------:R-:W-:Y:S01]  /*21850*/  ISETP.NE.AND.EX P0, PT, RZ, UR5, PT, P0 ;  /* 0x00000005ff007c0c */ /* 0x000fe2000bf05300 */
[----:B------:R-:W-:-:S12]  /*21860*/  ULDC.64 UR4, c[0x0][0xa08] ;  /* 0x0002820000047ab9 */ /* 0x000fd80000000a00 */
[----:B------:R-:W1:Y:S02]  /*21870*/  @P0 LDC.64 R2, c[0x0][0x9f8] ;  /* 0x00027e00ff020b82 */ /* 0x000e640000000a00 */
[----:B-1----:R-:W-:-:S05]  /*21880*/  @P0 IMAD.WIDE R2, R27, 0x4, R2 ;  /* 0x000000041b020825 */ /* 0x002fca00078e0202 */
[----:B------:R1:W3:Y:S01]  /*21890*/  @P0 LDG.E R25, desc[UR40][R2.64] ;  /* 0x0000002802190981 */ /* 0x0002e2000c1e1900 */
[----:B------:R-:W-:Y:S01]  /*218a0*/  VIADD R23, R23, 0xffffffff ;  /* 0xffffffff17177836 */ /* 0x000fe20000000000 */
[----:B-1----:R-:W1:Y:S02]  /*218b0*/  LDC.64 R2, c[0x0][0x418] ;  /* 0x00010600ff027b82 */ /* 0x002e640000000a00 */
[----:B-1----:R-:W-:Y:S01]  /*218c0*/  LOP3.LUT P0, RZ, R2, UR4, RZ, 0xfc, !PT ;  /* 0x0000000402ff7c12 */ /* 0x002fe2000f80fcff */
[----:B------:R-:W-:-:S03]  /*218d0*/  UMOV UR4, 0xffffffff ;  /* 0xffffffff00047882 */ /* 0x000fc60000000000 */
[----:B------:R-:W-:Y:S02]  /*218e0*/  LOP3.LUT P0, RZ, R3, UR5, RZ, 0xfc, P0 ;  /* 0x0000000503ff7c12 */ /* 0x000fe4000800fcff */
[----:B---3--:R-:W-:Y:S02]  /*218f0*/  SHF.R.S32.HI R7, RZ, 0x1f, R25 ;  /* 0x0000001fff077819 */ /* 0x008fe40000011419 */
[----:B------:R-:W-:-:S03]  /*21900*/  SEL R22, R25, RZ, !P0 ;  /* 0x000000ff19167207 */ /* 0x000fc60004000000 */
[----:B------:R1:W-:Y:S01]  /*21910*/  STL [R1+0x4], R7 ;  /* 0x0000040701007387 */ /* 0x0003e20000100800 */
[----:B------:R-:W-:Y:S05]  /*21920*/  BRA.DIV UR4, `(.L_x_11031) ;  /* 0x00000062042c7947 */ /* 0x000fea000b800000 */
[----:B------:R-:W3:Y:S02]  /*21930*/  S2R R0, SR_TID.X ;  /* 0x0000000000007919 */ /* 0x000ee40000002100 */
[----:B---3--:R-:W-:-:S04]  /*21940*/  SHF.R.U32.HI R0, RZ, 0x5, R0 ;  /* 0x00000005ff007819 */ /* 0x008fc80000011600 */
[----:B------:R-:W-:-:S05]  /*21950*/  LOP3.LUT R0, R0, 0x3, RZ, 0xc0, !PT ;  /* 0x0000000300007812 */ /* 0x000fca00078ec0ff */
[----:B------:R3:W4:Y:S02]  /*21960*/  SHFL.IDX PT, R14, R0, RZ, 0x1f ;  /* 0x00001fff000e7589 */ /* 0x00072400000e0000 */
.L_x_11192:
[----:B----4-:R-:W-:Y:S02]  /*21970*/  ISETP.NE.AND P0, PT, R14, RZ, PT ;  /* 0x000000ff0e00720c */ /* 0x010fe40003f05270 */
[----:B------:R-:W-:Y:S02]  /*21980*/  PLOP3.LUT P1, PT, PT, PT, PT, 0x8, 0x0 ;  /* 0x000000000000781c */ /* 0x000fe40003f2e170 */
[----:B------:R-:W-:-:S11]  /*21990*/  LOP3.LUT R18, R18, 0xfffffffb, RZ, 0xc0, !PT ;  /* 0xfffffffb12127812 */ /* 0x000fd600078ec0ff */
[----:B------:R-:W-:Y:S01]  /*219a0*/  @P1 LOP3.LUT R18, R18, 0x4, RZ, 0xfc, !PT ;  /* 0x0000000412121812 */ /* 0x000fe200078efcff */
[----:B------:R-:W-:Y:S06]  /*219b0*/  @P0 BRA `(.L_x_11032) ;  /* 0x0000000400140947 */ /* 0x000fec0003800000 */
[----:B------:R-:W-:-:S03]  /*219c0*/  UMOV UR4, 0xffffffff ;  /* 0xffffffff00047882 */ /* 0x000fc60000000000 */
[----:B------:R-:W-:Y:S05]  /*219d0*/  BRA.DIV UR4, `(.L_x_11033) ;  /* 0x0000006204347947 */ /* 0x000fea000b800000 */
[----:B------:R-:W-:-:S13]  /*219e0*/  ELECT P6, URZ, PT ;  /* 0x00000000003f782f */ /* 0x000fda00038c0000 */
.L_x_11195:
[----:B------:R-:W-:Y:S05]  /*219f0*/  @!P6 BRA `(.L_x_11032) ;  /* 0x000000040004e947 */ /* 0x000fea0003800000 */
[----:B------:R-:W-:-:S04]  /*21a00*/  ISETP.NE.U32.AND P0, PT, R2, RZ, PT ;  /* 0x000000ff0200720c */ /* 0x000fc80003f05070 */
[----:B------:R-:W-:-:S13]  /*21a10*/  ISETP.NE.AND.EX P0, PT, R3, RZ, PT, P0 ;  /* 0x000000ff0300720c */ /* 0x000fda0003f05300 */
[----:B------:R-:W-:Y:S05]  /*21a20*/  @!P0 BRA `(.L_x_11034) ;  /* 0x0000000000488947 */ /* 0x000fea0003800000 */
[----:B------:R-:W4:Y:S01]  /*21a30*/  LDC R6, c[0x0][0x43c] ;  /* 0x00010f00ff067b82 */ /* 0x000f220000000800 */
[----:B---3--:R-:W-:Y:S01]  /*21a40*/  IMAD.MOV.U32 R0, RZ, RZ, R23 ;  /* 0x000000ffff007224 */ /* 0x008fe200078e0017 */
[----:B------:R-:W-:Y:S01]  /*21a50*/  ULDC.64 UR4, c[0x0][0x428] ;  /* 0x00010a0000047ab9 */ /* 0x000fe20000000a00 */
[----:B----4-:R-:W-:-:S13]  /*21a60*/  ISETP.NE.AND P0, PT, R6, 0x1, PT ;  /* 0x000000010600780c */ /* 0x010fda0003f05270 */
[----:B--2---:R-:W2:Y:S02]  /*21a70*/  @P0 LDC.64 R4, c[0x0][0x440] ;  /* 0x00011000ff040b82 */ /* 0x004ea40000000a00 */
[----:B--2---:R-:W-:-:S05]  /*21a80*/  @P0 IMAD.HI.U32 R4, R23, R4, RZ ;  /* 0x0000000417040227 */ /* 0x004fca00078e00ff */
        /* <DEDUP_REMOVED lines=12> */
.L_x_11034:
[----:B---3--:R-:W-:Y:S01]  /*21b50*/  IMAD R0, R19, 0x8, R16 ;  /* 0x0000000813007824 */ /* 0x008fe200078e0210 */
[----:B----4-:R-:W-:-:S04]  /*21b60*/  SHF.L.U32 R2, R28, 0x1f, RZ ;  /* 0x0000001f1c027819 */ /* 0x010fc800000006ff */
[----:B------:R-:W3:Y:S02]  /*21b70*/  SYNCS.PHASECHK.TRANS64.TRYWAIT P0, [R0+URZ+0x2d840], R2 ;  /* 0x02d84002000075a7 */ /* 0x000ee4000800017f */
[----:B---3--:R-:W-:Y:S05]  /*21b80*/  @!P0 BRA `(.L_x_11035) ;  /* 0x0000005c00e88947 */ /* 0x008fea0003800000 */
.L_x_11196:
        /* <DEDUP_REMOVED lines=9> */
.L_x_11036:
[----:B------:R-:W-:Y:S01]  /*21c20*/  R2UR UR9, R0 ;  /* 0x00000000000972ca */ /* 0x000fe200000e0000 */
[----:B---34-:R-:W-:Y:S01]  /*21c30*/  IMAD R0, R19, 0x6000, R16 ;  /* 0x0000600013007824 */ /* 0x018fe200078e0210 */
        /* <DEDUP_REMOVED lines=13> */
[----:B------:R-:W-:Y:S02]  /*21d10*/  ULEA UR11, UR11, UR5, 0x7 ;  /* 0x000000050b0b7291 */ /* 0x000fe4000f8e383f */
        /* <DEDUP_REMOVED lines=8> */
[----:B---3--:R-:W-:Y:S01]  /*21da0*/  UMOV UR8, UR15 ;  /* 0x0000000f00087c82 */ /* 0x008fe20008000000 */
[----:B------:R-:W-:-:S02]  /*21db0*/  UMOV UR10, UR17 ;  /* 0x00000011000a7c82 */ /* 0x000fc40008000000 */
[----:B------:R3:W-:Y:S02]  /*21dc0*/  UTMALDG.4D [UR8], [UR4], desc[UR6] ;  /* 0x00000608040075b4 */ /* 0x0007e40008019000 */
[----:B---3--:R-:W-:Y:S01]  /*21dd0*/  UMOV UR8, UR16 ;  /* 0x0000001000087c82 */ /* 0x008fe20008000000 */
[----:B------:R-:W-:Y:S02]  /*21de0*/  UMOV UR10, UR14 ;  /* 0x0000000e000a7c82 */ /* 0x000fe40008000000 */
[----:B------:R4:W-:Y:S02]  /*21df0*/  UTMALDG.4D [UR8], [UR4], desc[UR6] ;  /* 0x00000608040075b4 */ /* 0x0009e40008019000 */
[----:B----4-:R-:W-:Y:S01]  /*21e00*/  NOP ;  /* 0x0000000000007918 */ /* 0x010fe20000000000 */
.L_x_11032:
[----:B------:R-:W4:Y:S01]  /*21e10*/  LDL.LU R3, [R1+0x20] ;  /* 0x0000200001037983 */ /* 0x000f220000300800 */
[----:B------:R-:W-:Y:S05]  /*21e20*/  WARPSYNC.ALL ;  /* 0x0000000000007948 */ /* 0x000fea0003800000 */
[----:B------:R-:W-:Y:S01]  /*21e30*/  ULDC.64 UR4, c[0x0][0x298] ;  /* 0x0000a60000047ab9 */ /* 0x000fe20000000a00 */
[----:B---3--:R-:W-:Y:S01]  /*21e40*/  VIADD R0, R16, 0xc400 ;  /* 0x0000c40010007836 */ /* 0x008fe20000000000 */
[----:B------:R-:W-:Y:S01]  /*21e50*/  ULDC.64 UR6, c[0x0][0xa00] ;  /* 0x0002800000067ab9 */ /* 0x000fe20000000a00 */
[----:B------:R-:W-:Y:S01]  /*21e60*/  BSSY B6, `(.L_x_11037) ;  /* 0x0000022000067945 */ /* 0x000fe20003800000 */
[----:B------:R-:W-:Y:S01]  /*21e70*/  BAR.SYNC.DEFER_BLOCKING 0x8, 0x200 ;  /* 0x0208000000007b1d */ /* 0x000fe20000010000 */
[----:B------:R-:W-:-:S02]  /*21e80*/  ISETP.NE.U32.AND P0, PT, RZ, UR6, PT ;  /* 0x00000006ff007c0c */ /* 0x000fc4000bf05070 */
[----:B------:R-:W-:Y:S02]  /*21e90*/  LOP3.LUT P1, RZ, R0, 0x1bf, RZ, 0xc0, !PT ;  /* 0x000001bf00ff7812 */ /* 0x000fe4000782c0ff */
[----:B------:R-:W-:Y:S02]  /*21ea0*/  ISETP.NE.AND.EX P0, PT, RZ, UR7, PT, P0 ;  /* 0x00000007ff007c0c */ /* 0x000fe4000bf05300 */
[----:B----4-:R-:W-:Y:S01]  /*21eb0*/  SHF.R.S32.HI R2, RZ, 0x1f, R3 ;  /* 0x0000001fff027819 */ /* 0x010fe20000011403 */
[----:B--2---:R-:W-:-:S04]  /*21ec0*/  IMAD.WIDE.U32 R4, R3, UR4, RZ ;  /* 0x0000000403047c25 */ /* 0x004fc8000f8e00ff */
        /* <DEDUP_REMOVED lines=19> */
[----:B-1----:R-:W-:-:S02]  /*22000*/  IMAD.U32 R7, RZ, RZ, UR7 ;  /* 0x00000007ff077e24 */ /* 0x002fc4000f8e00ff */
[----:B0-----:R-:W-:Y:S02]  /*22010*/  IMAD.U32 R10, RZ, RZ, UR8 ;  /* 0x00000008ff0a7e24 */ /* 0x001fe4000f8e00ff */
[----:B------:R-:W-:Y:S02]  /*22020*/  IMAD.U32 R11, RZ, RZ, UR9 ;  /* 0x00000009ff0b7e24 */ /* 0x000fe4000f8e00ff */
[----:B------:R-:W-:Y:S02]  /*22030*/  IMAD.MOV.U32 R8, RZ, RZ, 0x70 ;  /* 0x00000070ff087424 */ /* 0x000fe400078e00ff */
[----:B------:R-:W-:Y:S02]  /*22040*/  IMAD.MOV.U32 R12, RZ, RZ, 0x1 ;  /* 0x00000001ff0c7424 */ /* 0x000fe400078e00ff */
[----:B------:R-:W-:-:S07]  /*22050*/  IMAD.MOV.U32 R13, RZ, RZ, RZ ;  /* 0x000000ffff0d7224 */ /* 0x000fce00078e00ff */
[----:B------:R-:W-:-:S07]  /*22060*/  LEPC R20, `(.L_x_11038) ;  /* 0x000000001014794e */ /* 0x000fce0000000000 */
[----:B--2---:R-:W-:Y:S05]  /*22070*/  CALL.ABS.NOINC R2 ;  /* 0x0000000002007343 */ /* 0x004fea0003c00000 */
.L_x_11038:
[----:B------:R-:W-:Y:S05]  /*22080*/  BSYNC B6 ;  /* 0x0000000000067941 */ /* 0x000fea0003800000 */
.L_x_11037:
[----:B------:R-:W3:Y:S01]  /*22090*/  LDL.LU R20, [R1+0x3c] ;  /* 0x00003c0001147983 */ /* 0x000ee20000300800 */
[----:B------:R-:W4:Y:S01]  /*220a0*/  LDC R9, c[0x0][0x448] ;  /* 0x00011200ff097b82 */ /* 0x000f220000000800 */
[----:B------:R-:W-:Y:S01]  /*220b0*/  ULDC.64 UR4, c[0x0][0x2d8] ;  /* 0x0000b60000047ab9 */ /* 0x000fe20000000a00 */
[----:B------:R-:W-:Y:S01]  /*220c0*/  ULDC.64 UR6, c[0x0][0x2e0] ;  /* 0x0000b80000067ab9 */ /* 0x000fe20000000a00 */
[----:B--2---:R-:W3:Y:S01]  /*220d0*/  LDL.LU.64 R2, [R1+0x30] ;  /* 0x0000300001027983 */ /* 0x004ee20000300a00 */
[----:B------:R-:W-:-:S03]  /*220e0*/  ULDC.64 UR8, c[0x0][0x280] ;  /* 0x0000a00000087ab9 */ /* 0x000fc60000000a00 */
[----:B------:R-:W2:Y:S04]  /*220f0*/  LDL.LU R0, [R1+0x44] ;  /* 0x0000440001007983 */ /* 0x000ea80000300800 */
[----:B------:R-:W5:Y:S04]  /*22100*/  LDL.LU R5, [R1+0x20] ;  /* 0x0000200001057983 */ /* 0x000f680000300800 */
[----:B------:R-:W5:Y:S01]  /*22110*/  LDL R21, [R1+0x14] ;  /* 0x0000140001157983 */ /* 0x000f620000100800 */
[----:B------:R-:W0:Y:S01]  /*22120*/  S2R R13, SR_TID.X ;  /* 0x00000000000d7919 */ /* 0x000e220000002100 */
[----:B----4-:R-:W-:-:S13]  /*22130*/  ISETP.NE.AND P1, PT, R9, 0x1, PT ;  /* 0x000000010900780c */ /* 0x010fda0003f25270 */
[----:B------:R-:W4:Y:S08]  /*22140*/  @P1 LDC R6, c[0x0][0x450] ;  /* 0x00011400ff061b82 */ /* 0x000f300000000800 */
[----:B------:R-:W1:Y:S01]  /*22150*/  @P1 LDC R8, c[0x0][0x450] ;  /* 0x00011400ff081b82 */ /* 0x000e620000000800 */
[C---:B0-----:R-:W-:Y:S02]  /*22160*/  IMAD.SHL.U32 R11, R13.reuse, 0x8, RZ ;  /* 0x000000080d0b7824 */ /* 0x041fe400078e00ff */
[----:B------:R-:W-:-:S03]  /*22170*/  IMAD.SHL.U32 R10, R13, 0x8, RZ ;  /* 0x000000080d0a7824 */ /* 0x000fc600078e00ff */
[----:B------:R-:W-:Y:S02]  /*22180*/  LOP3.LUT R11, R11, 0x18, RZ, 0xc0, !PT ;  /* 0x000000180b0b7812 */ /* 0x000fe400078ec0ff */
[----:B------:R-:W-:Y:S02]  /*22190*/  LOP3.LUT R10, R10, 0x18, RZ, 0xc0, !PT ;  /* 0x000000180a0a7812 */ /* 0x000fe400078ec0ff */
[C---:B------:R-:W-:Y:S02]  /*221a0*/  LOP3.LUT R12, R11.reuse, 0x20, RZ, 0xfc, !PT ;  /* 0x000000200b0c7812 */ /* 0x040fe400078efcff */
[----:B------:R-:W-:Y:S01]  /*221b0*/  LOP3.LUT R11, R11, 0x40, RZ, 0xfc, !PT ;  /* 0x000000400b0b7812 */ /* 0x000fe200078efcff */
[----:B---3--:R-:W-:Y:S02]  /*221c0*/  IMAD.MOV.U32 R3, RZ, RZ, R20 ;  /* 0x000000ffff037224 */ /* 0x008fe400078e0014 */
[----:B------:R-:W0:Y:S01]  /*221d0*/  S2R R20, SR_TID.X ;  /* 0x0000000000147919 */ /* 0x000e220000002100 */
[----:B------:R-:W-:-:S04]  /*221e0*/  IMAD.WIDE.U32 R2, R17, UR4, R2 ;  /* 0x0000000411027c25 */ /* 0x000fc8000f8e0002 */
[----:B------:R-:W-:Y:S01]  /*221f0*/  IMAD R3, R17, UR5, R3 ;  /* 0x0000000511037c24 */ /* 0x000fe2000f8e0203 */
[----:B------:R-:W-:Y:S01]  /*22200*/  ULDC.64 UR4, c[0x0][0x2d0] ;  /* 0x0000b40000047ab9 */ /* 0x000fe20000000a00 */
[----:B--2---:R-:W-:Y:S02]  /*22210*/  IMAD R0, R0, UR6, RZ ;  /* 0x0000000600007c24 */ /* 0x004fe4000f8e02ff */
        /* <DEDUP_REMOVED lines=8> */
[----:B------:R-:W-:-:S05]  /*222a0*/  LOP3.LUT R20, R4, 0x60, R20, 0xf8, !PT ;  /* 0x0000006004147812 */ /* 0x000fca00078ef814 */
[----:B------:R-:W-:Y:S01]  /*222b0*/  IMAD.IADD R0, R20, 0x1, R21 ;  /* 0x0000000114007824 */ /* 0x000fe200078e0215 */
[----:B------:R-:W-:-:S03]  /*222c0*/  LOP3.LUT R20, R13, 0x7f, RZ, 0xc0, !PT ;  /* 0x0000007f0d147812 */ /* 0x000fc600078ec0ff */
[----:B--2---:R-:W-:Y:S01]  /*222d0*/  @P1 IMAD.HI.U32 R5, R0, R5, RZ ;  /* 0x0000000500051227 */ /* 0x004fe200078e00ff */
[----:B------:R-:W-:-:S03]  /*222e0*/  SHF.R.U32.HI R20, RZ, 0x2, R20 ;  /* 0x00000002ff147819 */ /* 0x000fc60000011614 */
[----:B------:R-:W-:Y:S01]  /*222f0*/  IMAD.MOV.U32 R4, RZ, RZ, R0 ;  /* 0x000000ffff047224 */ /* 0x000fe200078e0000 */
[----:B----4-:R-:W-:-:S04]  /*22300*/  @P1 SHF.R.U32.HI R4, RZ, R6, R5 ;  /* 0x00000006ff041219 */ /* 0x010fc80000011605 */
[--C-:B------:R-:W-:Y:S01]  /*22310*/  SHF.R.S32.HI R5, RZ, 0x1f, R4.reuse ;  /* 0x0000001fff057819 */ /* 0x100fe20000011404 */
[----:B-1----:R-:W-:-:S04]  /*22320*/  IMAD.MOV R7, RZ, RZ, -R4 ;  /* 0x000000ffff077224 */ /* 0x002fc800078e0a04 */
[----:B------:R-:W-:-:S04]  /*22330*/  IMAD R5, R5, UR4, RZ ;  /* 0x0000000405057c24 */ /* 0x000fc8000f8e02ff */
[C---:B------:R-:W-:Y:S02]  /*22340*/  IMAD R6, R4.reuse, UR5, R5 ;  /* 0x0000000504067c24 */ /* 0x040fe4000f8e0205 */
[----:B------:R-:W-:-:S04]  /*22350*/  IMAD.WIDE.U32 R4, R4, UR4, R2 ;  /* 0x0000000404047c25 */ /* 0x000fc8000f8e0002 */
[----:B------:R-:W-:Y:S02]  /*22360*/  IMAD.IADD R5, R5, 0x1, R6 ;  /* 0x0000000105057824 */ /* 0x000fe400078e0206 */
[----:B------:R-:W-:Y:S02]  /*22370*/  IMAD R6, R9, R7, R0 ;  /* 0x0000000709067224 */ /* 0x000fe400078e0200 */
[----:B------:R-:W-:Y:S02]  /*22380*/  VIADD R0, R0, 0x80 ;  /* 0x0000008000007836 */ /* 0x000fe40000000000 */
[----:B------:R-:W-:Y:S01]  /*22390*/  IMAD.WIDE.U32 R4, R6, UR6, R4 ;  /* 0x0000000606047c25 */ /* 0x000fe2000f8e0004 */
[----:B------:R-:W-:-:S05]  /*223a0*/  SHF.R.S32.HI R7, RZ, 0x1f, R6 ;  /* 0x0000001fff077819 */ /* 0x000fca0000011406 */
[----:B------:R-:W-:-:S04]  /*223b0*/  IMAD R7, R7, UR6, RZ ;  /* 0x0000000607077c24 */ /* 0x000fc8000f8e02ff */
[----:B------:R-:W-:Y:S02]  /*223c0*/  IMAD R6, R6, UR7, R7 ;  /* 0x0000000706067c24 */ /* 0x000fe4000f8e0207 */
[----:B------:R-:W0:Y:S02]  /*223d0*/  @P1 LDC R7, c[0x0][0x44c] ;  /* 0x00011300ff071b82 */ /* 0x000e240000000800 */
[----:B------:R-:W-:Y:S01]  /*223e0*/  IMAD.IADD R6, R5, 0x1, R6 ;  /* 0x0000000105067824 */ /* 0x000fe200078e0206 */
[----:B------:R-:W-:-:S04]  /*223f0*/  LEA R5, P0, R4, UR8, 0x1 ;  /* 0x0000000804057c11 */ /* 0x000fc8000f8008ff */
[----:B------:R-:W-:Y:S01]  /*22400*/  LEA.HI.X R6, R4, UR9, R6, 0x1, P0 ;  /* 0x0000000904067c11 */ /* 0x000fe200080f0c06 */
        /* <DEDUP_REMOVED lines=11> */
[----:B------:R-:W-:Y:S01]  /*224c0*/  SHF.R.S32.HI R4, RZ, 0x1f, R0 ;  /* 0x0000001fff047819 */ /* 0x000fe20000011400 */
[----:B------:R-:W-:Y:S01]  /*224d0*/  UMOV UR5, 0xffffffff ;  /* 0xffffffff00057882 */ /* 0x000fe20000000000 */
[----:B------:R-:W-:Y:S01]  /*224e0*/  ISETP.GE.AND P1, PT, R11, UR4, PT ;  /* 0x000000040b007c0c */ /* 0x000fe2000bf26270 */
[----:B------:R-:W-:Y:S02]  /*224f0*/  IMAD.IADD R3, R3, 0x1, R7 ;  /* 0x0000000103037824 */ /* 0x000fe400078e0207 */
[----:B------:R-:W-:-:S02]  /*22500*/  IMAD R4, R4, UR6, RZ ;  /* 0x0000000604047c24 */ /* 0x000fc4000f8e02ff */
        /* <DEDUP_REMOVED lines=9> */
[----:B------:R-:W-:-:S03]  /*225a0*/  IMAD.IADD R0, R20, 0x1, R21 ;  /* 0x0000000114007824 */ /* 0x000fc600078e0215 */
[----:B------:R-:W0:Y:S01]  /*225b0*/  SHFL.IDX PT, R2, R5, RZ, 0x1c1f ;  /* 0x001c1fff05027589 */ /* 0x000e2200000e0000 */
[----:B--2---:R-:W-:-:S03]  /*225c0*/  IMAD R4, R3, R9, RZ ;  /* 0x0000000903047224 */ /* 0x004fc600078e02ff */
[----:B------:R-:W1:Y:S02]  /*225d0*/  SHFL.IDX PT, R3, R6, RZ, 0x1c1f ;  /* 0x001c1fff06037589 */ /* 0x000e6400000e0000 */
[----:B------:R-:W-:-:S13]  /*225e0*/  ISETP.GE.AND P2, PT, R0, R4, PT ;  /* 0x000000040000720c */ /* 0x000fda0003f46270 */
[----:B0-----:R-:W-:-:S05]  /*225f0*/  @!P2 LEA R2, P4, R10, R2, 0x1 ;  /* 0x000000020a02a211 */ /* 0x001fca00078808ff */
[----:B-1----:R-:W-:-:S05]  /*22600*/  @!P2 IMAD.X R3, RZ, RZ, R3, P4 ;  /* 0x000000ffff03a224 */ /* 0x002fca00020e0603 */
[----:B------:R-:W-:Y:S01]  /*22610*/  @!PT LDS RZ, [RZ] ;  /* 0x00000000fffff984 */ /* 0x000fe20000000800 */
[----:B---3--:R-:W-:Y:S04]  /*22620*/  @!P2 LDGSTS.E.BYPASS.LTC128B.128 [R11+0xc400], desc[UR40][R2.64], !P3 ;  /* 0x0c400000020bafae */ /* 0x008fe8000d901d68 */
        /* <DEDUP_REMOVED lines=16> */
[----:B------:R-:W-:Y:S01]  /*22730*/  ISETP.GE.AND P2, PT, R2, R4, PT ;  /* 0x000000040200720c */ /* 0x000fe20003f46270 */
[----:B------:R-:W-:Y:S04]  /*22740*/  SHFL.IDX PT, R5, R5, 0x3, 0x1c1f ;  /* 0x007c1f0005057f89 */ /* 0x000fe800000e0000 */
[----:B------:R-:W1:Y:S04]  /*22750*/  SHFL.IDX PT, R2, R6, 0x2, 0x1c1f ;  /* 0x005c1f0006027f89 */ /* 0x000e6800000e0000 */
[----:B------:R-:W2:Y:S04]  /*22760*/  SHFL.IDX PT, R6, R6, 0x3, 0x1c1f ;  /* 0x007c1f0006067f89 */ /* 0x000ea800000e0000 */
        /* <DEDUP_REMOVED lines=8> */
[----:B0-----:R-:W-:-:S05]  /*227f0*/  VIADD R2, R0, 0x60 ;  /* 0x0000006000027836 */ /* 0x001fca0000000000 */
[----:B------:R-:W-:-:S13]  /*22800*/  ISETP.GE.AND P2, PT, R2, R4, PT ;  /* 0x000000040200720c */ /* 0x000fda0003f46270 */
[----:B------:R-:W-:Y:S01]  /*22810*/  @!P2 LEA R2, P4, R10, R5, 0x1 ;  /* 0x000000050a02a211 */ /* 0x000fe200078808ff */
[----:B------:R-:W-:-:S04]  /*22820*/  VIADD R5, R0, 0x80 ;  /* 0x0000008000057836 */ /* 0x000fc80000000000 */
[----:B--2---:R-:W-:-:S05]  /*22830*/  @!P2 IMAD.X R3, RZ, RZ, R6, P4 ;  /* 0x000000ffff03a224 */ /* 0x004fca00020e0606 */
[----:B------:R-:W-:Y:S04]  /*22840*/  @!P2 LDGSTS.E.BYPASS.LTC128B.128 [R11+0xdc00], desc[UR40][R2.64], !P3 ;  /* 0x0dc00000020bafae */ /* 0x000fe8000d901d68 */
[----:B------:R-:W-:Y:S04]  /*22850*/  @!P2 LDGSTS.E.BYPASS.LTC128B.128 [R11+0x10c00], desc[UR40][R2.64+0x40], !P0 ;  /* 0x10c00040020bafae */ /* 0x000fe8000c101d68 */
[----:B------:R0:W-:Y:S01]  /*22860*/  @!P2 LDGSTS.E.BYPASS.LTC128B.128 [R11+0x13c00], desc[UR40][R2.64+0x80], !P1 ;  /* 0x13c00080020bafae */ /* 0x0001e2000c901d68 */
[----:B------:R-:W-:-:S03]  /*22870*/  ISETP.GE.AND P2, PT, R5, R4, PT ;  /* 0x000000040500720c */ /* 0x000fc60003f46270 */
[----:B0-----:R-:W0:Y:S04]  /*22880*/  SHFL.IDX PT, R3, R8, RZ, 0x1c1f ;  /* 0x001c1fff08037589 */ /* 0x001e2800000e0000 */
[----:B------:R-:W1:Y:S04]  /*22890*/  SHFL.IDX PT, R2, R7, RZ, 0x1c1f ;  /* 0x001c1fff07027589 */ /* 0x000e6800000e0000 */
[----:B------:R-:W2:Y:S02]  /*228a0*/  SHFL.IDX PT, R7, R7, 0x1, 0x1c1f ;  /* 0x003c1f0007077f89 */ /* 0x000ea400000e0000 */
        /* <DEDUP_REMOVED lines=8> */
[----:B0-2---:R0:W1:Y:S02]  /*22930*/  SHFL.IDX PT, R2, R8, 0x1, 0x1c1f ;  /* 0x003c1f0008027f89 */ /* 0x00506400000e0000 */
.L_x_11209:
[----:B------:R-:W2:Y:S01]  /*22940*/  LDL R5, [R1+0x10] ;  /* 0x0000100001057983 */ /* 0x000ea20000100800 */
[----:B------:R-:W-:-:S05]  /*22950*/  VIADD R0, R0, 0xa0 ;  /* 0x000000a000007836 */ /* 0x000fca0000000000 */
[----:B------:R-:W-:-:S13]  /*22960*/  ISETP.GE.AND P2, PT, R0, R4, PT ;  /* 0x000000040000720c */ /* 0x000fda0003f46270 */
[----:B-1----:R-:W-:-:S05]  /*22970*/  @!P2 LEA R2, P4, R10, R2, 0x1 ;  /* 0x000000020a02a211 */ /* 0x002fca00078808ff */
        /* <DEDUP_REMOVED lines=9> */
.L_x_11040:
        /* <DEDUP_REMOVED lines=18> */
.L_x_11210:
[----:B------:R-:W-:Y:S05]  /*22b30*/  BSYNC B0 ;  /* 0x0000000000007941 */ /* 0x000fea0003800000 */
.L_x_11041:
        /* <DEDUP_REMOVED lines=30> */
[----:B0-----:R-:W-:Y:S02]  /*22d20*/  SEL R8, RZ, 0x1, P0 ;  /* 0x00000001ff087807 */ /* 0x001fe40000000000 */
        /* <DEDUP_REMOVED lines=26> */
.L_x_11049:
[----:B------:R-:W-:Y:S01]  /*22ed0*/  IMAD R3, R6, 0x8, R16 ;  /* 0x0000000806037824 */ /* 0x000fe200078e0210 */
[----:B------:R-:W-:Y:S01]  /*22ee0*/  SHF.L.U32 R2, R8, 0x1f, RZ ;  /* 0x0000001f08027819 */ /* 0x000fe200000006ff */
[----:B------:R-:W-:Y:S03]  /*22ef0*/  BSSY B3, `(.L_x_11050) ;  /* 0x0000003000037945 */ /* 0x000fe60003800000 */
[----:B------:R-:W1:Y:S02]  /*22f00*/  SYNCS.PHASECHK.TRANS64.TRYWAIT P0, [R3+URZ+0x2d840], R2 ;  /* 0x02d84002030075a7 */ /* 0x000e64000800017f */
[----:B-1----:R-:W-:Y:S05]  /*22f10*/  @!P0 BRA `(.L_x_11051) ;  /* 0x0000005400388947 */ /* 0x002fea0003800000 */
.L_x_11211:
[----:B------:R-:W-:Y:S05]  /*22f20*/  BSYNC B3 ;  /* 0x0000000000037941 */ /* 0x000fea0003800000 */
.L_x_11050:
        /* <DEDUP_REMOVED lines=10> */
.L_x_11053:
[----:B------:R-:W-:Y:S05]  /*22fd0*/  BSYNC B3 ;  /* 0x0000000000037941 */ /* 0x000fea0003800000 */
.L_x_11052:
        /* <DEDUP_REMOVED lines=11> */
.L_x_11054:
        /* <DEDUP_REMOVED lines=16> */
.L_x_11055:
        /* <DEDUP_REMOVED lines=16> */
.L_x_11056:
        /* <DEDUP_REMOVED lines=15> */
.L_x_11212:
[----:B------:R-:W-:Y:S05]  /*23380*/  BSYNC B3 ;  /* 0x0000000000037941 */ /* 0x000fea0003800000 */
.L_x_11057:
        /* <DEDUP_REMOVED lines=10> */
.L_x_11059:
[----:B------:R-:W-:Y:S01]  /*23430*/  LOP3.LUT P0, RZ, R18, 0x8, RZ, 0xc0, !PT ;  /* 0x0000000812ff7812 */ /* 0x000fe2000780c0ff */
[----:B------:R-:W-:-:S12]  /*23440*/  BSSY B3, `(.L_x_11060) ;  /* 0x0000003000037945 */ /* 0x000fd80003800000 */
[----:B------:R-:W-:Y:S05]  /*23450*/  @P0 BRA `(.L_x_11061) ;  /* 0x0000000000040947 */ /* 0x000fea0003800000 */
[----:B------:R-:W-:Y:S01]  /*23460*/  BPT.TRAP 0x1 ;  /* 0x000000040000795c */ /* 0x000fe20000300000 */
.L_x_11061:
[----:B------:R-:W-:Y:S05]  /*23470*/  BSYNC B3 ;  /* 0x0000000000037941 */ /* 0x000fea0003800000 */
.L_x_11060:
        /* <DEDUP_REMOVED lines=10> */
.L_x_11062:
        /* <DEDUP_REMOVED lines=15> */
.L_x_11063:
        /* <DEDUP_REMOVED lines=15> */
.L_x_11064:
        /* <DEDUP_REMOVED lines=12> */
.L_x_11048:
[----:B------:R-:W-:Y:S05]  /*237c0*/  BSYNC B1 ;  /* 0x0000000000017941 */ /* 0x000fea0003800000 */
.L_x_11047:
[----:B------:R-:W2:Y:S01]  /*237d0*/  LDL.LU R0, [R1+0x1c] ;  /* 0x00001c0001007983 */ /* 0x000ea20000300800 */
[----:B------:R-:W-:Y:S02]  /*237e0*/  IMAD.MOV.U32 R19, RZ, RZ, R6 ;  /* 0x000000ffff137224 */ /* 0x000fe400078e0006 */
[----:B------:R-:W-:Y:S02]  /*237f0*/  IMAD.MOV.U32 R28, RZ, RZ, R8 ;  /* 0x000000ffff1c7224 */ /* 0x000fe400078e0008 */
[----:B--2---:R-:W-:-:S07]  /*23800*/  VIADD R0, R0, 0xfffffffd ;  /* 0xfffffffd00007836 */ /* 0x004fce0000000000 */
.L_x_11046:
[----:B------:R-:W-:Y:S05]  /*23810*/  BSYNC B2 ;  /* 0x0000000000027941 */ /* 0x000fea0003800000 */
.L_x_11045:
[----:B------:R-:W-:-:S05]  /*23820*/  VIADD R2, R9, 0xfffffffe ;  /* 0xfffffffe09027836 */ /* 0x000fca0000000000 */
[----:B------:R-:W-:-:S13]  /*23830*/  ISETP.NE.AND P0, PT, R2, R7, PT ;  /* 0x000000070200720c */ /* 0x000fda0003f05270 */
[----:B------:R-:W-:Y:S05]  /*23840*/  @!P0 BRA `(.L_x_11044) ;  /* 0x0000001400948947 */ /* 0x000fea0003800000 */
[----:B------:R-:W-:-:S07]  /*23850*/  IMAD.MOV.U32 R10, RZ, RZ, R22 ;  /* 0x000000ffff0a7224 */ /* 0x000fce00078e0016 */
.L_x_11101:
        /* <DEDUP_REMOVED lines=10> */
[----:B0-----:R-:W-:Y:S01]  /*23900*/  IMAD.MOV.U32 R8, RZ, RZ, R0 ;  /* 0x000000ffff087224 */ /* 0x001fe200078e0000 */
        /* <DEDUP_REMOVED lines=21> */
.L_x_11067:
[----:B0-----:R-:W-:Y:S01]  /*23a60*/  IMAD R4, R6, 0x8, R16 ;  /* 0x0000000806047824 */ /* 0x001fe200078e0210 */
[----:B------:R-:W-:Y:S01]  /*23a70*/  SHF.L.U32 R2, R7, 0x1f, RZ ;  /* 0x0000001f07027819 */ /* 0x000fe200000006ff */
[----:B------:R-:W-:Y:S03]  /*23a80*/  BSSY B2, `(.L_x_11068) ;  /* 0x0000003000027945 */ /* 0x000fe60003800000 */
[----:B------:R-:W0:Y:S02]  /*23a90*/  SYNCS.PHASECHK.TRANS64.TRYWAIT P0, [R4+URZ+0x2d840], R2 ;  /* 0x02d84002040075a7 */ /* 0x000e24000800017f */
[----:B0-----:R-:W-:Y:S05]  /*23aa0*/  @!P0 BRA `(.L_x_11069) ;  /* 0x00000048007c8947 */ /* 0x001fea0003800000 */
.L_x_11213:
[----:B------:R-:W-:Y:S05]  /*23ab0*/  BSYNC B2 ;  /* 0x0000000000027941 */ /* 0x000fea0003800000 */
.L_x_11068:
[----:B------:R-:W1:Y:S01]  /*23ac0*/  S2R R3, SR_TID.X ;  /* 0x0000000000037919 */ /* 0x000e620000002100 */
[----:B------:R-:W-:Y:S01]  /*23ad0*/  BSSY B2, `(.L_x_11070) ;  /* 0x0000009000027945 */ /* 0x000fe20003800000 */
[----:B-1----:R-:W-:-:S04]  /*23ae0*/  LOP3.LUT R3, R3, 0x7f, RZ, 0xc0, !PT ;  /* 0x0000007f03037812 */ /* 0x002fc800078ec0ff */
[----:B------:R-:W-:-:S13]  /*23af0*/  ISETP.NE.AND P0, PT, R3, RZ, PT ;  /* 0x000000ff0300720c */ /* 0x000fda0003f05270 */
[----:B------:R-:W-:Y:S05]  /*23b00*/  @P0 BRA `(.L_x_11071) ;  /* 0x0000000000140947 */ /* 0x000fea0003800000 */
[----:B------:R-:W-:Y:S01]  /*23b10*/  LOP3.LUT P1, RZ, R18, 0x1, RZ, 0xc0, !PT ;  /* 0x0000000112ff7812 */ /* 0x000fe2000782c0ff */
[----:B0-----:R-:W-:-:S04]  /*23b20*/  IMAD.MOV.U32 R2, RZ, RZ, 0x6000 ;  /* 0x00006000ff027424 */ /* 0x001fc800078e00ff */
[----:B------:R1:W-:Y:S08]  /*23b30*/  SYNCS.ARRIVE.TRANS64 RZ, [R4+URZ+0x2d830], R2 ;  /* 0x02d8300204ff79a7 */ /* 0x0003f0000800003f */
[----:B------:R-:W-:Y:S05]  /*23b40*/  @!P1 BRA `(.L_x_11071) ;  /* 0x0000000000049947 */ /* 0x000fea0003800000 */
[----:B------:R-:W-:Y:S01]  /*23b50*/  BPT.TRAP 0x1 ;  /* 0x000000040000795c */ /* 0x000fe20000300000 */
.L_x_11071:
[----:B------:R-:W-:Y:S05]  /*23b60*/  BSYNC B2 ;  /* 0x0000000000027941 */ /* 0x000fea0003800000 */
.L_x_11070:
        /* <DEDUP_REMOVED lines=11> */
.L_x_11072:
        /* <DEDUP_REMOVED lines=16> */
.L_x_11073:
        /* <DEDUP_REMOVED lines=16> */
.L_x_11074:
        /* <DEDUP_REMOVED lines=15> */
.L_x_11214:
[----:B------:R-:W-:Y:S05]  /*23f10*/  BSYNC B2 ;  /* 0x0000000000027941 */ /* 0x000fea0003800000 */
.L_x_11075:
        /* <DEDUP_REMOVED lines=10> */
.L_x_11077:
[----:B------:R-:W-:Y:S01]  /*23fc0*/  LOP3.LUT P0, RZ, R18, 0x8, RZ, 0xc0, !PT ;  /* 0x0000000812ff7812 */ /* 0x000fe2000780c0ff */
[----:B------:R-:W-:-:S12]  /*23fd0*/  BSSY B2, `(.L_x_11078) ;  /* 0x0000003000027945 */ /* 0x000fd80003800000 */
[----:B------:R-:W-:Y:S05]  /*23fe0*/  @P0 BRA `(.L_x_11079) ;  /* 0x0000000000040947 */ /* 0x000fea0003800000 */
[----:B------:R-:W-:Y:S01]  /*23ff0*/  BPT.TRAP 0x1 ;  /* 0x000000040000795c */ /* 0x000fe20000300000 */
.L_x_11079:
[----:B------:R-:W-:Y:S05]  /*24000*/  BSYNC B2 ;  /* 0x0000000000027941 */ /* 0x000fea0003800000 */
.L_x_11078:
        /* <DEDUP_REMOVED lines=10> */
.L_x_11080:
        /* <DEDUP_REMOVED lines=15> */
.L_x_11081:
        /* <DEDUP_REMOVED lines=15> */
.L_x_11082:
        /* <DEDUP_REMOVED lines=12> */
.L_x_11066:
[----:B------:R-:W-:Y:S05]  /*24350*/  BSYNC B1 ;  /* 0x0000000000017941 */ /* 0x000fea0003800000 */
.L_x_11065:
[----:B------:R-:W-:Y:S01]  /*24360*/  LOP3.LUT P1, RZ, R18, 0x4, RZ, 0xc0, !PT ;  /* 0x0000000412ff7812 */ /* 0x000fe2000782c0ff */
[----:B------:R-:W-:Y:S01]  /*24370*/  VIADD R19, R6, 0x1 ;  /* 0x0000000106137836 */ /* 0x000fe20000000000 */
[----:B------:R-:W-:Y:S01]  /*24380*/  BSSY B1, `(.L_x_11083) ;  /* 0x00000ad000017945 */ /* 0x000fe20003800000 */
[----:B0-----:R-:W-:-:S03]  /*24390*/  VIADD R8, R0, 0xffffffff ;  /* 0xffffffff00087836 */ /* 0x001fc60000000000 */
        /* <DEDUP_REMOVED lines=28> */
.L_x_11085:
[----:B0-----:R-:W-:Y:S01]  /*24560*/  IMAD R4, R19, 0x8, R16 ;  /* 0x0000000813047824 */ /* 0x001fe200078e0210 */
[----:B------:R-:W-:Y:S01]  /*24570*/  SHF.L.U32 R2, R28, 0x1f, RZ ;  /* 0x0000001f1c027819 */ /* 0x000fe200000006ff */
[----:B------:R-:W-:Y:S03]  /*24580*/  BSSY B2, `(.L_x_11086) ;  /* 0x0000003000027945 */ /* 0x000fe60003800000 */
[----:B------:R-:W0:Y:S02]  /*24590*/  SYNCS.PHASECHK.TRANS64.TRYWAIT P0, [R4+URZ+0x2d840], R2 ;  /* 0x02d84002040075a7 */ /* 0x000e24000800017f */
[----:B0-----:R-:W-:Y:S05]  /*245a0*/  @!P0 BRA `(.L_x_11087) ;  /* 0x0000003c00e48947 */ /* 0x001fea0003800000 */
.L_x_11215:
[----:B------:R-:W-:Y:S05]  /*245b0*/  BSYNC B2 ;  /* 0x0000000000027941 */ /* 0x000fea0003800000 */
.L_x_11086:
        /* <DEDUP_REMOVED lines=10> */
.L_x_11089:
[----:B------:R-:W-:Y:S05]  /*24660*/  BSYNC B2 ;  /* 0x0000000000027941 */ /* 0x000fea0003800000 */
.L_x_11088:
        /* <DEDUP_REMOVED lines=11> */
.L_x_11090:
        /* <DEDUP_REMOVED lines=16> */
.L_x_11091:
        /* <DEDUP_REMOVED lines=16> */
.L_x_11092:
        /* <DEDUP_REMOVED lines=15> */
.L_x_11216:
[----:B------:R-:W-:Y:S05]  /*24a10*/  BSYNC B2 ;  /* 0x0000000000027941 */ /* 0x000fea0003800000 */
.L_x_11093:
        /* <DEDUP_REMOVED lines=10> */
.L_x_11095:
[----:B------:R-:W-:Y:S01]  /*24ac0*/  LOP3.LUT P0, RZ, R18, 0x8, RZ, 0xc0, !PT ;  /* 0x0000000812ff7812 */ /* 0x000fe2000780c0ff */
[----:B------:R-:W-:-:S12]  /*24ad0*/  BSSY B2, `(.L_x_11096) ;  /* 0x0000003000027945 */ /* 0x000fd80003800000 */
[----:B------:R-:W-:Y:S05]  /*24ae0*/  @P0 BRA `(.L_x_11097) ;  /* 0x0000000000040947 */ /* 0x000fea0003800000 */
[----:B------:R-:W-:Y:S01]  /*24af0*/  BPT.TRAP 0x1 ;  /* 0x000000040000795c */ /* 0x000fe20000300000 */
.L_x_11097:
[----:B------:R-:W-:Y:S05]  /*24b00*/  BSYNC B2 ;  /* 0x0000000000027941 */ /* 0x000fea0003800000 */
.L_x_11096:
        /* <DEDUP_REMOVED lines=10> */
.L_x_11098:
        /* <DEDUP_REMOVED lines=15> */
.L_x_11099:
        /* <DEDUP_REMOVED lines=15> */
.L_x_11100:
        /* <DEDUP_REMOVED lines=12> */
.L_x_11084:
[----:B------:R-:W-:Y:S05]  /*24e50*/  BSYNC B1 ;  /* 0x0000000000017941 */ /* 0x000fea0003800000 */
.L_x_11083:
[----:B------:R-:W2:Y:S01]  /*24e60*/  LDL R2, [R1+0xc] ;  /* 0x00000c0001027983 */ /* 0x000ea20000100800 */
[----:B------:R-:W-:Y:S01]  /*24e70*/  VIADD R0, R0, 0xfffffffe ;  /* 0xfffffffe00007836 */ /* 0x000fe20000000000 */
[----:B--2---:R-:W-:-:S13]  /*24e80*/  ISETP.GT.AND P0, PT, R8, R2, PT ;  /* 0x000000020800720c */ /* 0x004fda0003f04270 */
[----:B------:R-:W-:Y:S05]  /*24e90*/  @P0 BRA `(.L_x_11101) ;  /* 0xffffffe800700947 */ /* 0x000fea000383ffff */
.L_x_11044:
[----:B------:R-:W-:Y:S05]  /*24ea0*/  BSYNC B0 ;  /* 0x0000000000007941 */ /* 0x000fea0003800000 */
.L_x_11043:
        /* <DEDUP_REMOVED lines=16> */
[----:B-1----:R-:W-:-:S07]  /*24fb0*/  IADD3 R24, R0, UR37, R7 ;  /* 0x0000002500187c10 */ /* 0x002fce000fffe007 */
.L_x_11103:
[----:B------:R-:W-:Y:S05]  /*24fc0*/  BSYNC B0 ;  /* 0x0000000000007941 */ /* 0x000fea0003800000 */
.L_x_11102:
        /* <DEDUP_REMOVED lines=8> */
.L_x_11217:
[----:B------:R-:W-:Y:S05]  /*25050*/  BSYNC B1 ;  /* 0x0000000000017941 */ /* 0x000fea0003800000 */
.L_x_11106:
        /* <DEDUP_REMOVED lines=10> */
.L_x_11108:
[----:B------:R-:W-:Y:S01]  /*25100*/  LOP3.LUT P0, RZ, R18, 0x8, RZ, 0xc0, !PT ;  /* 0x0000000812ff7812 */ /* 0x000fe2000780c0ff */
[----:B------:R-:W-:-:S12]  /*25110*/  BSSY B1, `(.L_x_11109) ;  /* 0x0000003000017945 */ /* 0x000fd80003800000 */
[----:B------:R-:W-:Y:S05]  /*25120*/  @P0 BRA `(.L_x_11110) ;  /* 0x0000000000040947 */ /* 0x000fea0003800000 */
[----:B------:R-:W-:Y:S01]  /*25130*/  BPT.TRAP 0x1 ;  /* 0x000000040000795c */ /* 0x000fe20000300000 */
.L_x_11110:
[----:B------:R-:W-:Y:S05]  /*25140*/  BSYNC B1 ;  /* 0x0000000000017941 */ /* 0x000fea0003800000 */
.L_x_11109:
[----:B------:R-:W-:Y:S01]  /*25150*/  IMAD R0, R19, 0x6000, R16 ;  /* 0x0000600013007824 */ /* 0x000fe200078e0210 */
        /* <DEDUP_REMOVED lines=9> */
.L_x_11111:
        /* <DEDUP_REMOVED lines=15> */
.L_x_11112:
        /* <DEDUP_REMOVED lines=15> */
.L_x_11113:
        /* <DEDUP_REMOVED lines=10> */
.L_x_11105:
[----:B------:R-:W-:Y:S05]  /*25470*/  BSYNC B0 ;  /* 0x0000000000007941 */ /* 0x000fea0003800000 */
.L_x_11104:
[----:B------:R-:W-:-:S05]  /*25480*/  VIADD R19, R19, 0x1 ;  /* 0x0000000113137836 */ /* 0x000fca0000000000 */
[----:B------:R-:W-:-:S04]  /*25490*/  ISETP.NE.AND P0, PT, R19, 0x2, PT ;  /* 0x000000021300780c */ /* 0x000fc80003f05270 */
[----:B------:R-:W-:Y:S02]  /*254a0*/  SEL R3, RZ, 0x1, P0 ;  /* 0x00000001ff037807 */ /* 0x000fe40000000000 */
[----:B------:R-:W-:Y:S02]  /*254b0*/  SEL R19, R19, RZ, P0 ;  /* 0x000000ff13137207 */ /* 0x000fe40000000000 */
[----:B------:R-:W-:-:S07]  /*254c0*/  LOP3.LUT R28, R28, R3, RZ, 0x3c, !PT ;  /* 0x000000031c1c7212 */ /* 0x000fce00078e3cff */
.L_x_11025:
[----:B------:R-:W-:Y:S05]  /*254d0*/  BSYNC B7 ;  /* 0x0000000000077941 */ /* 0x000fea0003800000 */
.L_x_11023:
[----:B------:R-:W-:-:S13]  /*254e0*/  LOP3.LUT P0, RZ, R18, 0x10, RZ, 0xc0, !PT ;  /* 0x0000001012ff7812 */ /* 0x000fda000780c0ff */
[----:B------:R-:W-:Y:S05]  /*254f0*/  @!P0 BRA `(.L_x_11114) ;  /* 0x0000000000248947 */ /* 0x000fea0003800000 */
[----:B------:R-:W-:Y:S05]  /*25500*/  WARPSYNC.ALL ;  /* 0x0000000000007948 */ /* 0x000fea0003800000 */
[----:B------:R-:W1:Y:S08]  /*25510*/  S2UR UR5, SR_CgaCtaId ;  /* 0x00000000000579c3 */ /* 0x000e700000008800 */
[----:B------:R-:W-:Y:S06]  /*25520*/  BAR.SYNC.DEFER_BLOCKING 0x5, 0x200 ;  /* 0x0148000000007b1d */ /* 0x000fec0000010000 */
[----:B------:R-:W-:-:S02]  /*25530*/  UMOV UR4, 0x400 ;  /* 0x0000040000047882 */ /* 0x000fc40000000000 */
[----:B-1----:R-:W-:-:S06]  /*25540*/  ULEA UR4, UR5, UR4, 0x18 ;  /* 0x0000000405047291 */ /* 0x002fcc000f8ec03f */
[----:B------:R-:W-:-:S05]  /*25550*/  IMAD.U32 R16, RZ, RZ, UR4 ;  /* 0x00000004ff107e24 */ /* 0x000fca000f8e00ff */
[----:B------:R1:W3:Y:S01]  /*25560*/  LDS.128 R24, [R16+0x2d8d0] ;  /* 0x02d8d00010187984 */ /* 0x0002e20000000c00 */
[----:B------:R-:W-:Y:S06]  /*25570*/  BAR.ARV 0x4, 0x200 ;  /* 0x0108000000007b1d */ /* 0x000fec0000002000 */
[----:B------:R-:W-:Y:S05]  /*25580*/  BRA `(.L_x_11115) ;  /* 0x0000000c00d07947 */ /* 0x000fea0003800000 */
.L_x_11114:
[----:B0-----:R-:W3:Y:S01]  /*25590*/  LDL R8, [R1+0x8] ;  /* 0x0000080001087983 */ /* 0x001ee20000100800 */
[----:B------:R-:W-:Y:S01]  /*255a0*/  UMOV UR4, 0xffffffff ;  /* 0xffffffff00047882 */ /* 0x000fe20000000000 */
[----:B---3--:R-:W-:Y:S02]  /*255b0*/  ISETP.NE.AND P5, PT, R8, 0x1f, PT ;  /* 0x0000001f0800780c */ /* 0x008fe40003fa5270 */
[----:B------:R-:W-:Y:S11]  /*255c0*/  BRA.DIV UR4, `(.L_x_11116) ;  /* 0x0000003204187947 */ /* 0x000ff6000b800000 */
[----:B------:R-:W-:Y:S01]  /*255d0*/  IMAD.IADD R9, R27, 0x1, R8 ;  /* 0x000000011b097824 */ /* 0x000fe200078e0208 */
[----:B------:R-:W-:Y:S01]  /*255e0*/  ULDC UR4, c[0x0][0xc3c] ;  /* 0x00030f0000047ab9 */ /* 0x000fe20000000800 */
[----:B------:R-:W-:-:S03]  /*255f0*/  LOP3.LUT P4, RZ, R18, 0x1, RZ, 0xc0, !PT ;  /* 0x0000000112ff7812 */ /* 0x000fc6000788c0ff */
[----:B------:R-:W-:-:S13]  /*25600*/  ISETP.GE.OR P0, PT, R9, UR4, !P5 ;  /* 0x0000000409007c0c */ /* 0x000fda000ef06670 */
[----:B------:R-:W0:Y:S08]  /*25610*/  @!P0 LDC.64 R2, c[0x0][0xc80] ;  /* 0x00032000ff028b82 */ /* 0x000e300000000a00 */
[----:B--2---:R-:W1:Y:S01]  /*25620*/  @!P0 LDC.64 R4, c[0x0][0xc78] ;  /* 0x00031e00ff048b82 */ /* 0x004e620000000a00 */
        /* <DEDUP_REMOVED lines=9> */
[----:B------:R-:W-:-:S03]  /*256c0*/  ISETP.GE.U32.AND P3, PT, R8, 0x10, PT ;  /* 0x000000100800780c */ /* 0x000fc60003f66070 */
[----:B------:R0:W-:Y:S02]  /*256d0*/  SHFL.IDX PT, R6, R24, 0x1, 0x1f ;  /* 0x00201f0018067f89 */ /* 0x0001e400000e0000 */
[----:B0-----:R-:W-:Y:S02]  /*256e0*/  IMAD.MOV.U32 R24, RZ, RZ, RZ ;  /* 0x000000ffff187224 */ /* 0x001fe400078e00ff */
[----:B--2---:R-:W-:Y:S02]  /*256f0*/  @!P0 IMAD.MOV.U32 R25, RZ, RZ, R7 ;  /* 0x000000ffff198224 */ /* 0x004fe400078e0007 */
        /* <DEDUP_REMOVED lines=19> */
.L_x_11227:
[----:B------:R-:W-:Y:S02]  /*25830*/  ULDC UR4, c[0x0][0xc38] ;  /* 0x00030e0000047ab9 */ /* 0x000fe40000000800 */
[----:B------:R-:W-:-:S04]  /*25840*/  IMAD.U32 R4, RZ, RZ, UR4 ;  /* 0x00000004ff047e24 */ /* 0x000fc8000f8e00ff */
[----:B-1----:R-:W-:-:S04]  /*25850*/  IMAD R3, R14, R4, RZ ;  /* 0x000000040e037224 */ /* 0x002fc800078e02ff */
[----:B------:R-:W-:-:S05]  /*25860*/  IMAD.IADD R6, R6, 0x1, R3 ;  /* 0x0000000106067824 */ /* 0x000fca00078e0203 */
[----:B------:R-:W-:-:S13]  /*25870*/  ISETP.GT.AND P4, PT, R6, R0, PT ;  /* 0x000000000600720c */ /* 0x000fda0003f84270 */
[----:B------:R-:W-:Y:S05]  /*25880*/  @P4 BRA `(.L_x_11117) ;  /* 0x0000000000a44947 */ /* 0x000fea0003800000 */
.L_x_11120:
        /* <DEDUP_REMOVED lines=35> */
.L_x_11235:
[----:B------:R-:W-:Y:S02]  /*25ac0*/  ULDC UR4, c[0x0][0xc38] ;  /* 0x00030e0000047ab9 */ /* 0x000fe40000000800 */
[----:B------:R-:W-:-:S04]  /*25ad0*/  IMAD.U32 R4, RZ, RZ, UR4 ;  /* 0x00000004ff047e24 */ /* 0x000fc8000f8e00ff */
[----:B-1----:R-:W-:-:S04]  /*25ae0*/  IMAD R3, R14, R4, RZ ;  /* 0x000000040e037224 */ /* 0x002fc800078e02ff */
[----:B------:R-:W-:-:S05]  /*25af0*/  IMAD.IADD R6, R3, 0x1, R6 ;  /* 0x0000000103067824 */ /* 0x000fca00078e0206 */
[----:B------:R-:W-:-:S13]  /*25b00*/  ISETP.GT.AND P4, PT, R6, R0, PT ;  /* 0x000000000600720c */ /* 0x000fda0003f84270 */
[----:B------:R-:W-:Y:S05]  /*25b10*/  @!P4 BRA `(.L_x_11120) ;  /* 0xfffffffc005cc947 */ /* 0x000fea000383ffff */
.L_x_11117:
[----:B------:R-:W-:Y:S01]  /*25b20*/  IMAD.IADD R6, R6, 0x1, -R3 ;  /* 0x0000000106067824 */ /* 0x000fe200078e0a03 */
[----:B------:R-:W-:-:S03]  /*25b30*/  UMOV UR4, 0xffffffff ;  /* 0xffffffff00047882 */ /* 0x000fc60000000000 */
[----:B------:R-:W-:-:S05]  /*25b40*/  IMAD R3, R2, R4, R6 ;  /* 0x0000000402037224 */ /* 0x000fca00078e0206 */
[----:B------:R-:W-:Y:S01]  /*25b50*/  ISETP.GT.AND P6, PT, R3, R0, PT ;  /* 0x000000000300720c */ /* 0x000fe20003fc4270 */
[----:B------:R-:W-:-:S12]  /*25b60*/  BRA.DIV UR4, `(.L_x_11121) ;  /* 0x0000003204a47947 */ /* 0x000fd8000b800000 */
[----:B------:R-:W-:-:S04]  /*25b70*/  VOTE.ANY R3, PT, !P6 ;  /* 0x0000000000037806 */ /* 0x000fc800070e0100 */
[----:B------:R-:W1:Y:S02]  /*25b80*/  POPC R7, R3 ;  /* 0x0000000300077309 */ /* 0x000e640000000000 */
[----:B-1----:R1:W2:Y:S01]  /*25b90*/  SHFL.IDX PT, R25, R25, R7, 0x1f ;  /* 0x00001f0719197589 */ /* 0x0022a200000e0000 */
[----:B------:R-:W-:-:S03]  /*25ba0*/  IMAD.IADD R27, R7, 0x1, R27 ;  /* 0x00000001071b7824 */ /* 0x000fc600078e021b */
[----:B------:R1:W3:Y:S04]  /*25bb0*/  SHFL.IDX PT, R5, R5, R7, 0x1f ;  /* 0x00001f0705057589 */ /* 0x0002e800000e0000 */
.L_x_11240:
[----:B------:R-:W-:-:S13]  /*25bc0*/  ISETP.NE.AND P0, PT, R3, RZ, PT ;  /* 0x000000ff0300720c */ /* 0x000fda0003f05270 */
[----:B------:R-:W-:Y:S05]  /*25bd0*/  @!P0 BRA `(.L_x_11122) ;  /* 0x0000000000108947 */ /* 0x000fea0003800000 */
[----:B------:R-:W-:Y:S01]  /*25be0*/  UMOV UR4, 0xffffffff ;  /* 0xffffffff00047882 */ /* 0x000fe20000000000 */
[----:B------:R-:W-:Y:S02]  /*25bf0*/  VIADD R12, R7, 0xffffffff ;  /* 0xffffffff070c7836 */ /* 0x000fe40000000000 */
[----:B------:R-:W-:Y:S05]  /*25c00*/  BRA.DIV UR4, `(.L_x_11123) ;  /* 0x0000003204dc7947 */ /* 0x000fea000b800000 */
[----:B------:R4:W0:Y:S02]  /*25c10*/  SHFL.IDX PT, R24, R2, R12, 0x1f ;  /* 0x00001f0c02187589 */ /* 0x00082400000e0000 */
.L_x_11122:
[----:B---3--:R-:W-:Y:S01]  /*25c20*/  ISETP.NE.AND P0, PT, R5, 0x1, PT ;  /* 0x000000010500780c */ /* 0x008fe20003f05270 */
[----:B0-----:R-:W-:-:S04]  /*25c30*/  IMAD R24, R24, R4, R6 ;  /* 0x0000000418187224 */ /* 0x001fc800078e0206 */
[----:B------:R-:W-:-:S08]  /*25c40*/  IMAD.IADD R0, R0, 0x1, -R24 ;  /* 0x0000000100007824 */ /* 0x000fd000078e0a18 */
[----:B------:R-:W-:Y:S05]  /*25c50*/  @!P0 BRA `(.L_x_11124) ;  /* 0x0000000000dc8947 */ /* 0x000fea0003800000 */
[----:B--2---:R-:W-:Y:S01]  /*25c60*/  IABS R4, R25 ;  /* 0x0000001900047213 */ /* 0x004fe20000000000 */
[----:B----4-:R-:W-:Y:S01]  /*25c70*/  IMAD.MOV.U32 R2, RZ, RZ, RZ ;  /* 0x000000ffff027224 */ /* 0x010fe200078e00ff */
[----:B------:R-:W-:Y:S02]  /*25c80*/  IABS R6, R5 ;  /* 0x0000000500067213 */ /* 0x000fe40000000000 */
[----:B-1----:R-:W0:Y:S08]  /*25c90*/  I2F.RP R7, R4 ;  /* 0x0000000400077306 */ /* 0x002e300000209400 */
[----:B------:R-:W-:Y:S08]  /*25ca0*/  I2F.RP R10, R6 ;  /* 0x00000006000a7306 */ /* 0x000ff00000209400 */
[----:B0-----:R-:W0:Y:S02]  /*25cb0*/  MUFU.RCP R7, R7 ;  /* 0x0000000700077308 */ /* 0x001e240000001000 */
[----:B0-----:R-:W-:Y:S01]  /*25cc0*/  VIADD R8, R7, 0xffffffe ;  /* 0x0ffffffe07087836 */ /* 0x001fe20000000000 */
[----:B------:R-:W-:-:S05]  /*25cd0*/  IABS R7, R25 ;  /* 0x0000001900077213 */ /* 0x000fca0000000000 */
[----:B------:R0:W1:Y:S02]  /*25ce0*/  F2I.FTZ.U32.TRUNC.NTZ R3, R8 ;  /* 0x0000000800037305 */ /* 0x000064000021f000 */
[----:B0-----:R-:W-:Y:S01]  /*25cf0*/  IABS R8, R0 ;  /* 0x0000000000087213 */ /* 0x001fe20000000000 */
[----:B-1----:R-:W-:-:S04]  /*25d00*/  IMAD.MOV R9, RZ, RZ, -R3 ;  /* 0x000000ffff097224 */ /* 0x002fc800078e0a03 */
[----:B------:R-:W-:-:S04]  /*25d10*/  IMAD R9, R9, R4, RZ ;  /* 0x0000000409097224 */ /* 0x000fc800078e02ff */
[----:B------:R-:W-:Y:S02]  /*25d20*/  IMAD.HI.U32 R3, R3, R9, R2 ;  /* 0x0000000903037227 */ /* 0x000fe400078e0002 */
[----:B------:R-:W0:Y:S02]  /*25d30*/  MUFU.RCP R2, R10 ;  /* 0x0000000a00027308 */ /* 0x000e240000001000 */
[----:B------:R-:W-:Y:S02]  /*25d40*/  IMAD.MOV R9, RZ, RZ, -R7 ;  /* 0x000000ffff097224 */ /* 0x000fe400078e0a07 */
[----:B------:R-:W-:-:S04]  /*25d50*/  IMAD.HI.U32 R7, R3, R8, RZ ;  /* 0x0000000803077227 */ /* 0x000fc800078e00ff */
[----:B------:R-:W-:-:S05]  /*25d60*/  IMAD R9, R7, R9, R8 ;  /* 0x0000000907097224 */ /* 0x000fca00078e0208 */
[----:B------:R-:W-:Y:S01]  /*25d70*/  ISETP.GT.U32.AND P2, PT, R4, R9, PT ;  /* 0x000000090400720c */ /* 0x000fe20003f44070 */
[----:B0-----:R-:W-:Y:S02]  /*25d80*/  VIADD R8, R2, 0xffffffe ;  /* 0x0ffffffe02087836 */ /* 0x001fe40000000000 */
[----:B------:R-:W-:Y:S02]  /*25d90*/  IMAD.MOV.U32 R2, RZ, RZ, RZ ;  /* 0x000000ffff027224 */ /* 0x000fe400078e00ff */
[----:B------:R-:W0:Y:S08]  /*25da0*/  F2I.FTZ.U32.TRUNC.NTZ R3, R8 ;  /* 0x0000000800037305 */ /* 0x000e30000021f000 */
[----:B------:R-:W-:-:S02]  /*25db0*/  @!P2 IMAD.IADD R9, R9, 0x1, -R4 ;  /* 0x000000010909a824 */ /* 0x000fc400078e0a04 */
[----:B------:R-:W-:Y:S01]  /*25dc0*/  @!P2 VIADD R7, R7, 0x1 ;  /* 0x000000010707a836 */ /* 0x000fe20000000000 */
[----:B------:R-:W-:Y:S02]  /*25dd0*/  ISETP.NE.AND P2, PT, R25, RZ, PT ;  /* 0x000000ff1900720c */ /* 0x000fe40003f45270 */
[----:B------:R-:W-:Y:S02]  /*25de0*/  ISETP.GE.U32.AND P0, PT, R9, R4, PT ;  /* 0x000000040900720c */ /* 0x000fe40003f06070 */
[----:B------:R-:W-:Y:S01]  /*25df0*/  IABS R4, R5 ;  /* 0x0000000500047213 */ /* 0x000fe20000000000 */
[----:B0-----:R-:W-:-:S04]  /*25e00*/  IMAD.MOV R9, RZ, RZ, -R3 ;  /* 0x000000ffff097224 */ /* 0x001fc800078e0a03 */
[----:B------:R-:W-:Y:S02]  /*25e10*/  IMAD.MOV R4, RZ, RZ, -R4 ;  /* 0x000000ffff047224 */ /* 0x000fe400078e0a04 */
[----:B------:R-:W-:-:S04]  /*25e20*/  IMAD R9, R9, R6, RZ ;  /* 0x0000000609097224 */ /* 0x000fc800078e02ff */
[----:B------:R-:W-:Y:S01]  /*25e30*/  IMAD.HI.U32 R2, R3, R9, R2 ;  /* 0x0000000903027227 */ /* 0x000fe200078e0002 */
[----:B------:R-:W-:-:S03]  /*25e40*/  LOP3.LUT R3, R0, R25, RZ, 0x3c, !PT ;  /* 0x0000001900037212 */ /* 0x000fc600078e3cff */
[----:B------:R-:W-:Y:S01]  /*25e50*/  @P0 VIADD R7, R7, 0x1 ;  /* 0x0000000107070836 */ /* 0x000fe20000000000 */
[----:B------:R-:W-:-:S13]  /*25e60*/  ISETP.GE.AND P1, PT, R3, RZ, PT ;  /* 0x000000ff0300720c */ /* 0x000fda0003f26270 */
        /* <DEDUP_REMOVED lines=17> */
[--C-:B------:R-:W-:Y:S02]  /*25f80*/  IMAD R5, R5, R4, R7.reuse ;  /* 0x0000000405057224 */ /* 0x100fe400078e0207 */
[----:B------:R-:W-:Y:S02]  /*25f90*/  IMAD.MOV R2, RZ, RZ, -R7 ;  /* 0x000000ffff027224 */ /* 0x000fe400078e0a07 */
[----:B------:R-:W-:Y:S02]  /*25fa0*/  IMAD R26, R5, 0x10000, R26 ;  /* 0x00010000051a7824 */ /* 0x000fe400078e021a */
[----:B------:R-:W-:Y:S01]  /*25fb0*/  IMAD R2, R25, R2, R0 ;  /* 0x0000000219027224 */ /* 0x000fe200078e0200 */
[----:B------:R-:W-:Y:S06]  /*25fc0*/  BRA `(.L_x_11125) ;  /* 0x0000000000f47947 */ /* 0x000fec0003800000 */
.L_x_11124:
[----:B----4-:R-:W0:Y:S02]  /*25fd0*/  LDC.64 R2, c[0x0][0xc90] ;  /* 0x00032400ff027b82 */ /* 0x010e240000000a00 */
[----:B0-----:R-:W-:-:S05]  /*25fe0*/  IMAD.WIDE R2, R27, 0x4, R2 ;  /* 0x000000041b027825 */ /* 0x001fca00078e0202 */
[----:B-1----:R0:W2:Y:S02]  /*25ff0*/  LDG.E R7, desc[UR40][R2.64] ;  /* 0x0000002802077981 */ /* 0x0020a4000c1e1900 */
[----:B0-----:R-:W-:Y:S02]  /*26000*/  IMAD.MOV.U32 R2, RZ, RZ, RZ ;  /* 0x000000ffff027224 */ /* 0x001fe400078e00ff */
[----:B--2---:R-:W-:-:S05]  /*26010*/  IMAD R5, R25, R7, RZ ;  /* 0x0000000719057224 */ /* 0x004fca00078e02ff */
[-C--:B------:R-:W-:Y:S02]  /*26020*/  IABS R6, R5.reuse ;  /* 0x0000000500067213 */ /* 0x080fe40000000000 */
[----:B------:R-:W-:Y:S02]  /*26030*/  IABS R10, R5 ;  /* 0x00000005000a7213 */ /* 0x000fe40000000000 */
[----:B------:R-:W0:Y:S08]  /*26040*/  I2F.RP R8, R6 ;  /* 0x0000000600087306 */ /* 0x000e300000209400 */
[----:B0-----:R-:W0:Y:S02]  /*26050*/  MUFU.RCP R8, R8 ;  /* 0x0000000800087308 */ /* 0x001e240000001000 */
[----:B0-----:R-:W-:-:S02]  /*26060*/  VIADD R9, R8, 0xffffffe ;  /* 0x0ffffffe08097836 */ /* 0x001fc40000000000 */
[----:B------:R-:W-:-:S04]  /*26070*/  IMAD.MOV R8, RZ, RZ, -R10 ;  /* 0x000000ffff087224 */ /* 0x000fc800078e0a0a */
[----:B------:R-:W0:Y:S02]  /*26080*/  F2I.FTZ.U32.TRUNC.NTZ R3, R9 ;  /* 0x0000000900037305 */ /* 0x000e24000021f000 */
[----:B0-----:R-:W-:-:S04]  /*26090*/  IMAD.MOV R11, RZ, RZ, -R3 ;  /* 0x000000ffff0b7224 */ /* 0x001fc800078e0a03 */
[----:B------:R-:W-:-:S04]  /*260a0*/  IMAD R11, R11, R6, RZ ;  /* 0x000000060b0b7224 */ /* 0x000fc800078e02ff */
[----:B------:R-:W-:Y:S01]  /*260b0*/  IMAD.HI.U32 R3, R3, R11, R2 ;  /* 0x0000000b03037227 */ /* 0x000fe200078e0002 */
        /* <DEDUP_REMOVED lines=11> */
[----:B------:R-:W-:-:S04]  /*26170*/  IMAD.MOV.U32 R2, RZ, RZ, R3 ;  /* 0x000000ffff027224 */ /* 0x000fc800078e0003 */
[----:B------:R-:W-:Y:S01]  /*26180*/  @!P1 IMAD.MOV R2, RZ, RZ, -R2 ;  /* 0x000000ffff029224 */ /* 0x000fe200078e0a02 */
[----:B------:R-:W-:-:S05]  /*26190*/  @!P2 LOP3.LUT R2, RZ, R5, RZ, 0x33, !PT ;  /* 0x00000005ff02a212 */ /* 0x000fca00078e33ff */
[----:B------:R-:W-:Y:S02]  /*261a0*/  IMAD R6, R7, R2, RZ ;  /* 0x0000000207067224 */ /* 0x000fe400078e02ff */
[----:B------:R-:W-:Y:S02]  /*261b0*/  IMAD.MOV R2, RZ, RZ, -R2 ;  /* 0x000000ffff027224 */ /* 0x000fe400078e0a02 */
[----:B------:R-:W-:Y:S02]  /*261c0*/  IMAD.MOV R3, RZ, RZ, -R6 ;  /* 0x000000ffff037224 */ /* 0x000fe400078e0a06 */
[----:B------:R-:W-:Y:S02]  /*261d0*/  IMAD R5, R5, R2, R0 ;  /* 0x0000000205057224 */ /* 0x000fe400078e0200 */
[----:B------:R-:W-:Y:S01]  /*261e0*/  IMAD.MOV.U32 R2, RZ, RZ, RZ ;  /* 0x000000ffff027224 */ /* 0x000fe200078e00ff */
[----:B------:R-:W-:-:S04]  /*261f0*/  VIADDMNMX R4, R3, R4, R7, PT ;  /* 0x0000000403047246 */ /* 0x000fc80003800107 */
[----:B------:R-:W-:-:S04]  /*26200*/  IABS R7, R4 ;  /* 0x0000000400077213 */ /* 0x000fc80000000000 */
        /* <DEDUP_REMOVED lines=24> */
[----:B------:R-:W-:-:S07]  /*26390*/  IMAD R26, R2, R4, R5 ;  /* 0x00000004021a7224 */ /* 0x000fce00078e0205 */
.L_x_11125:
[----:B------:R-:W-:-:S05]  /*263a0*/  LOP3.LUT R2, RZ, R2, RZ, 0x33, !PT ;  /* 0x00000002ff027212 */ /* 0x000fca00078e33ff */
[----:B------:R-:W-:Y:S01]  /*263b0*/  IMAD.IADD R25, R25, 0x1, R2 ;  /* 0x0000000119197824 */ /* 0x000fe200078e0202 */
[----:B------:R-:W-:Y:S06]  /*263c0*/  BRA `(.L_x_11126) ;  /* 0x00000000001c7947 */ /* 0x000fec0003800000 */
.L_x_11118:
[----:B------:R-:W-:Y:S01]  /*263d0*/  UMOV UR4, URZ ;  /* 0x0000003f00047c82 */ /* 0x000fe20008000000 */
[----:B------:R-:W-:Y:S01]  /*263e0*/  UMOV UR5, URZ ;  /* 0x0000003f00057c82 */ /* 0x000fe20008000000 */
[----:B------:R-:W-:Y:S01]  /*263f0*/  ULDC UR6, c[0x0][0xc3c] ;  /* 0x00030f0000067ab9 */ /* 0x000fe20000000800 */
[----:B------:R-:W-:Y:S02]  /*26400*/  IMAD.MOV.U32 R24, RZ, RZ, R0 ;  /* 0x000000ffff187224 */ /* 0x000fe400078e0000 */
[----:B------:R-:W-:Y:S02]  /*26410*/  IMAD.U32 R25, RZ, RZ, UR4 ;  /* 0x00000004ff197e24 */ /* 0x000fe4000f8e00ff */
[----:B------:R-:W-:Y:S02]  /*26420*/  IMAD.U32 R26, RZ, RZ, UR5 ;  /* 0x00000005ff1a7e24 */ /* 0x000fe4000f8e00ff */
[----:B------:R-:W-:-:S07]  /*26430*/  IMAD.U32 R27, RZ, RZ, UR6 ;  /* 0x00000006ff1b7e24 */ /* 0x000fce000f8e00ff */
.L_x_11126:
        /* <DEDUP_REMOVED lines=9> */
.L_x_11115:
[----:B------:R-:W-:Y:S02]  /*264d0*/  ULDC UR4, c[0x0][0xc3c] ;  /* 0x00030f0000047ab9 */ /* 0x000fe40000000800 */
[----:B---3--:R-:W-:-:S13]  /*264e0*/  ISETP.GE.AND P0, PT, R27, UR4, PT ;  /* 0x000000041b007c0c */ /* 0x008fda000bf06270 */
[----:B------:R-:W-:Y:S05]  /*264f0*/  @!P0 BRA `(.L_x_11127) ;  /* 0xffffff8400a48947 */ /* 0x000fea000383ffff */
[----:B------:R-:W-:Y:S05]  /*26500*/  BSYNC B8 ;  /* 0x0000000000087941 */ /* 0x000fea0003800000 */
.L_x_10959:
[----:B-1----:R-:W3:Y:S01]  /*26510*/  LDL.LU R0, [R1+0x2c] ;  /* 0x00002c0001007983 */ /* 0x002ee20000300800 */
[----:B------:R-:W-:Y:S01]  /*26520*/  BSSY B0, `(.L_x_11128) ;  /* 0x000000b000007945 */ /* 0x000fe20003800000 */
[----:B--2---:R-:W1:Y:S01]  /*26530*/  S2R R5, SR_CgaCtaId ;  /* 0x0000000000057919 */ /* 0x004e620000008800 */
[----:B---3--:R-:W-:-:S05]  /*26540*/  VIADD R0, R0, 0x1 ;  /* 0x0000000100007836 */ /* 0x008fca0000000000 */
[----:B------:R-:W-:-:S04]  /*26550*/  LEA.HI R2, R0, R0, RZ, 0x1 ;  /* 0x0000000000027211 */ /* 0x000fc800078f08ff */
[----:B------:R-:W-:Y:S02]  /*26560*/  LOP3.LUT R3, R2, 0xfffffffe, RZ, 0xc0, !PT ;  /* 0xfffffffe02037812 */ /* 0x000fe400078ec0ff */
[----:B------:R-:W-:-:S03]  /*26570*/  MOV R2, 0x400 ;  /* 0x0000040000027802 */ /* 0x000fc60000000f00 */
[----:B------:R-:W-:Y:S01]  /*26580*/  IMAD.IADD R0, R0, 0x1, -R3 ;  /* 0x0000000100007824 */ /* 0x000fe200078e0a03 */
[----:B-1----:R-:W-:-:S04]  /*26590*/  LEA R9, R5, R2, 0x18 ;  /* 0x0000000205097211 */ /* 0x002fc800078ec0ff */
[----:B------:R-:W-:-:S04]  /*265a0*/  SHF.L.U32 R0, R0, 0x1f, RZ ;  /* 0x0000001f00007819 */ /* 0x000fc800000006ff */
[----:B------:R-:W1:Y:S02]  /*265b0*/  SYNCS.PHASECHK.TRANS64.TRYWAIT P0, [R9+URZ+0x2d820], R0 ;  /* 0x02d82000090075a7 */ /* 0x000e64000800017f */
[----:B-1----:R-:W-:Y:S05]  /*265c0*/  @!P0 BRA `(.L_x_11129) ;  /* 0x0000002800948947 */ /* 0x002fea0003800000 */
.L_x_11243:
[----:B------:R-:W-:Y:S05]  /*265d0*/  BSYNC B0 ;  /* 0x0000000000007941 */ /* 0x000fea0003800000 */
.L_x_11128:
[----:B------:R-:W-:-:S03]  /*265e0*/  UMOV UR4, 0xffffffff ;  /* 0xffffffff00047882 */ /* 0x000fc60000000000 */
[----:B------:R-:W-:Y:S05]  /*265f0*/  BRA.DIV UR4, `(.L_x_11130) ;  /* 0x0000002a049c7947 */ /* 0x000fea000b800000 */
[----:B-1----:R-:W1:Y:S02]  /*26600*/  S2R R0, SR_TID.X ;  /* 0x0000000000007919 */ /* 0x002e640000002100 */
[----:B-1----:R-:W-:-:S04]  /*26610*/  SHF.R.U32.HI R0, RZ, 0x5, R0 ;  /* 0x00000005ff007819 */ /* 0x002fc80000011600 */
[----:B------:R-:W-:-:S05]  /*26620*/  LOP3.LUT R0, R0, 0x3, RZ, 0xc0, !PT ;  /* 0x0000000300007812 */ /* 0x000fca00078ec0ff */
[----:B------:R1:W2:Y:S02]  /*26630*/  SHFL.IDX PT, R14, R0, RZ, 0x1f ;  /* 0x00001fff000e7589 */ /* 0x0002a400000e0000 */
.L_x_11246:
[----:B--2---:R-:W-:-:S13]  /*26640*/  ISETP.NE.AND P0, PT, R14, RZ, PT ;  /* 0x000000ff0e00720c */ /* 0x004fda0003f05270 */
[----:B------:R-:W-:Y:S05]  /*26650*/  @P0 BRA `(.L_x_10733) ;  /* 0x0000000000880947 */ /* 0x000fea0003800000 */
[----:B------:R-:W-:-:S03]  /*26660*/  UMOV UR4, 0xffffffff ;  /* 0xffffffff00047882 */ /* 0x000fc60000000000 */
[----:B------:R-:W-:Y:S05]  /*26670*/  BRA.DIV UR4, `(.L_x_11131) ;  /* 0x0000002a04b07947 */ /* 0x000fea000b800000 */
[----:B------:R-:W-:-:S13]  /*26680*/  ELECT P6, URZ, PT ;  /* 0x00000000003f782f */ /* 0x000fda00038c0000 */
.L_x_11249:
[----:B------:R-:W-:Y:S05]  /*26690*/  @!P6 BRA `(.L_x_10733) ;  /* 0x000000000078e947 */ /* 0x000fea0003800000 */
[----:B------:R-:W-:-:S06]  /*266a0*/  ULOP3.LUT UR4, UR36, 0x2, URZ, 0xfc, !UPT ;  /* 0x0000000224047892 */ /* 0x000fcc000f8efc3f */
[----:B-1----:R-:W-:-:S05]  /*266b0*/  IMAD.U32 R0, RZ, RZ, UR4 ;  /* 0x00000004ff007e24 */ /* 0x002fca000f8e00ff */
[----:B------:R-:W-:-:S13]  /*266c0*/  ISETP.NE.AND P2, PT, R0, 0x3, PT ;  /* 0x000000030000780c */ /* 0x000fda0003f45270 */
[----:B------:R-:W-:Y:S05]  /*266d0*/  @!P2 BRA `(.L_x_11132) ;  /* 0x000000000004a947 */ /* 0x000fea0003800000 */
[----:B------:R-:W-:Y:S01]  /*266e0*/  BPT.TRAP 0x1 ;  /* 0x000000040000795c */ /* 0x000fe20000300000 */
.L_x_11132:
[----:B------:R-:W-:Y:S01]  /*266f0*/  VIADD R0, R9, 0x2d840 ;  /* 0x0002d84009007836 */ /* 0x000fe20000000000 */
[----:B------:R-:W-:Y:S01]  /*26700*/  SHF.L.U32 R4, R28, 0x1f, RZ ;  /* 0x0000001f1c047819 */ /* 0x000fe200000006ff */
[C---:B------:R-:W-:Y:S02]  /*26710*/  VIADD R2, R19.reuse, 0x1 ;  /* 0x0000000113027836 */ /* 0x040fe40000000000 */
        /* <DEDUP_REMOVED lines=9> */
.L_x_11250:
[----:B------:R-:W2:Y:S02]  /*267b0*/  SYNCS.PHASECHK.TRANS64.TRYWAIT P0, [R3+URZ], R2 ;  /* 0x00000002030075a7 */ /* 0x000ea4000800017f */
[----:B--2---:R-:W-:Y:S05]  /*267c0*/  @!P0 BRA `(.L_x_11134) ;  /* 0x0000002800908947 */ /* 0x004fea0003800000 */
.L_x_11251:
[----:B------:R-:W-:Y:S05]  /*267d0*/  @!P2 BRA `(.L_x_11135) ;  /* 0x000000000004a947 */ /* 0x000fea0003800000 */
[----:B------:R-:W-:Y:S01]  /*267e0*/  BPT.TRAP 0x1 ;  /* 0x000000040000795c */ /* 0x000fe20000300000 */
.L_x_11135:
[----:B------:R-:W-:-:S04]  /*267f0*/  VIADD R0, R9, 0x2d860 ;  /* 0x0002d86009007836 */ /* 0x000fc80000000000 */
[----:B------:R-:W-:-:S04]  /*26800*/  IMAD R19, R19, 0x8, R0 ;  /* 0x0000000813137824 */ /* 0x000fc800078e0200 */
[----:B------:R-:W3:Y:S02]  /*26810*/  SYNCS.PHASECHK.TRANS64.TRYWAIT P0, [R19+URZ], R4 ;  /* 0x00000004130075a7 */ /* 0x000ee4000800017f */
[----:B---3--:R-:W-:Y:S05]  /*26820*/  @!P0 BRA `(.L_x_11136) ;  /* 0x00000028008c8947 */ /* 0x008fea0003800000 */
.L_x_11252:
[----:B------:R-:W-:-:S07]  /*26830*/  IMAD R7, R7, 0x8, R0 ;  /* 0x0000000807077824 */ /* 0x000fce00078e0200 */
.L_x_11137:
[----:B----4-:R4:W0:Y:S02]  /*26840*/  SYNCS.PHASECHK.TRANS64.TRYWAIT P0, [R7+URZ], R2 ;  /* 0x00000002070075a7 */ /* 0x010824000800017f */
[----:B0-----:R-:W-:Y:S05]  /*26850*/  @!P0 NANOSLEEP.SYNCS 0x989680 ;  /* 0x009896800000895d */ /* 0x001fea0003900000 */
[----:B------:R-:W0:Y:S02]  /*26860*/  @!P0 SYNCS.PHASECHK.TRANS64 P0, [R7+URZ], R2 ;  /* 0x00000002070085a7 */ /* 0x000e24000800007f */
[----:B0-----:R-:W-:Y:S05]  /*26870*/  @!P0 BRA `(.L_x_11137) ;  /* 0xfffffffc00f08947 */ /* 0x001fea000383ffff */
.L_x_10733:
[----:B------:R-:W-:Y:S05]  /*26880*/  BSYNC B9 ;  /* 0x0000000000097941 */ /* 0x000fea0003800000 */
.L_x_10730:
[----:B------:R-:W-:Y:S05]  /*26890*/  EXIT ;  /* 0x000000000000794d */ /* 0x000fea0003800000 */
.L_x_10759:
[----:B0-----:R0:W1:Y:S02]  /*268a0*/  SYNCS.PHASECHK.TRANS64.TRYWAIT P5, [R14+URZ+0x2d890], R85 ;  /* 0x02d890550e0075a7 */ /* 0x00106400080a017f */
[----:B-1----:R-:W-:Y:S05]  /*268b0*/  @!P5 NANOSLEEP.SYNCS 0x989680 ;  /* 0x009896800000d95d */ /* 0x002fea0003900000 */
[----:B------:R-:W1:Y:S02]  /*268c0*/  @!P5 SYNCS.PHASECHK.TRANS64 P5, [R14+URZ+0x2d890], R85 ;  /* 0x02d890550e00d5a7 */ /* 0x000e6400080a007f */
[----:B-1----:R-:W-:Y:S05]  /*268d0*/  @!P5 BRA `(.L_x_10759) ;  /* 0xfffffffc00f0d947 */ /* 0x002fea000383ffff */
[----:B------:R-:W-:Y:S05]  /*268e0*/  BRA `(.L_x_11138) ;  /* 0xfffffdcc00807947 */ /* 0x000fea000383ffff */
.L_x_10787:
[----:B0-----:R0:W1:Y:S02]  /*268f0*/  SYNCS.PHASECHK.TRANS64.TRYWAIT P5, [R14+URZ+0x2d890], R85 ;  /* 0x02d890550e0075a7 */ /* 0x00106400080a017f */
[----:B-1----:R-:W-:Y:S05]  /*26900*/  @!P5 NANOSLEEP.SYNCS 0x989680 ;  /* 0x009896800000d95d */ /* 0x002fea0003900000 */
[----:B------:R-:W1:Y:S02]  /*26910*/  @!P5 SYNCS.PHASECHK.TRANS64 P5, [R14+URZ+0x2d890], R85 ;  /* 0x02d890550e00d5a7 */ /* 0x000e6400080a007f */
[----:B-1----:R-:W-:Y:S05]  /*26920*/  @!P5 BRA `(.L_x_10787) ;  /* 0xfffffffc00f0d947 */ /* 0x002fea000383ffff */
[----:B------:R-:W-:Y:S05]  /*26930*/  BRA `(.L_x_11139) ;  /* 0xfffffde400f07947 */ /* 0x000fea000383ffff */
.L_x_10800:
[----:B0-----:R0:W1:Y:S02]  /*26940*/  SYNCS.PHASECHK.TRANS64.TRYWAIT P4, [R14+URZ+0x2d890], R85 ;  /* 0x02d890550e0075a7 */ /* 0x001064000808017f */
[----:B-1----:R-:W-:Y:S05]  /*26950*/  @!P4 NANOSLEEP.SYNCS 0x989680 ;  /* 0x009896800000c95d */ /* 0x002fea0003900000 */
[----:B------:R-:W1:Y:S02]  /*26960*/  @!P4 SYNCS.PHASECHK.TRANS64 P4, [R14+URZ+0x2d890], R85 ;  /* 0x02d890550e00c5a7 */ /* 0x000e64000808007f */
[----:B-1----:R-:W-:Y:S05]  /*26970*/  @!P4 BRA `(.L_x_10800) ;  /* 0xfffffffc00f0c947 */ /* 0x002fea000383ffff */
[----:B------:R-:W-:Y:S05]  /*26980*/  BRA `(.L_x_11140) ;  /* 0xfffffe0000607947 */ /* 0x000fea000383ffff */
.L_x_10804:
[----:B--2---:R2:W3:Y:S02]  /*26990*/  SYNCS.PHASECHK.TRANS64.TRYWAIT P3, [R14+URZ+0x2d8b0], R85 ;  /* 0x02d8b0550e0075a7 */ /* 0x0044e4000806017f */
[----:B---3--:R-:W-:Y:S05]  /*269a0*/  @!P3 NANOSLEEP.SYNCS 0x989680 ;  /* 0x009896800000b95d */ /* 0x008fea0003900000 */
[----:B------:R-:W3:Y:S02]  /*269b0*/  @!P3 SYNCS.PHASECHK.TRANS64 P3, [R14+URZ+0x2d8b0], R85 ;  /* 0x02d8b0550e00b5a7 */ /* 0x000ee4000806007f */
[----:B---3--:R-:W-:Y:S05]  /*269c0*/  @!P3 BRA `(.L_x_10804) ;  /* 0xfffffffc00f0b947 */ /* 0x008fea000383ffff */
[----:B------:R-:W-:Y:S05]  /*269d0*/  BRA `(.L_x_11141) ;  /* 0xfffffe0000f87947 */ /* 0x000fea000383ffff */
.L_x_10820:
[----:B------:R-:W-:Y:S01]  /*269e0*/  BSSY B0, `(.L_x_11142) ;  /* 0x0000007000007945 */ /* 0x000fe20003800000 */
[----:B------:R-:W-:Y:S02]  /*269f0*/  IMAD.MOV.U32 R12, RZ, RZ, RZ ;  /* 0x000000ffff0c7224 */ /* 0x000fe400078e00ff */
[----:B------:R-:W-:Y:S02]  /*26a00*/  IMAD.MOV.U32 R11, RZ, RZ, 0x1f ;  /* 0x0000001fff0b7424 */ /* 0x000fe400078e00ff */
[----:B------:R-:W-:-:S07]  /*26a10*/  IMAD.MOV.U32 R15, RZ, RZ, -0x1 ;  /* 0xffffffffff0f7424 */ /* 0x000fce00078e00ff */
[----:B-----5:R-:W-:Y:S05]  /*26a20*/  WARPSYNC.COLLECTIVE R15, `(.L_x_11143) ;  /* 0x000000000f087348 */ /* 0x020fea0003c00000 */
[----:B------:R0:W1:Y:S02]  /*26a30*/  SHFL.IDX P6, R14, R13, R12, R11 ;  /* 0x0000000c0d0e7389 */ /* 0x00006400000c000b */
[----:B01---5:R-:W-:Y:S01]  /*26a40*/  ENDCOLLECTIVE ;  /* 0x000000000000791b */ /* 0x023fe20003800000 */
.L_x_11143:
[----:B------:R-:W-:Y:S05]  /*26a50*/  BSYNC B0 ;  /* 0x0000000000007941 */ /* 0x000fea0003800000 */
.L_x_11142:
[----:B------:R0:W-:Y:S01]  /*26a60*/  STL [R1], R14 ;  /* 0x0000000e01007387 */ /* 0x0001e20000100800 */
[----:B------:R-:W-:Y:S05]  /*26a70*/  BRA `(.L_x_11144) ;  /* 0xfffffe1000087947 */ /* 0x000fea000383ffff */
.L_x_10831:
[----:B------:R-:W-:Y:S01]  /*26a80*/  BSSY B1, `(.L_x_11145) ;  /* 0x0000007000017945 */ /* 0x000fe20003800000 */
[----:B------:R-:W-:Y:S02]  /*26a90*/  IMAD.MOV.U32 R12, RZ, RZ, RZ ;  /* 0x000000ffff0c7224 */ /* 0x000fe400078e00ff */
[----:B------:R-:W-:Y:S02]  /*26aa0*/  IMAD.MOV.U32 R11, RZ, RZ, 0x1e1f ;  /* 0x00001e1fff0b7424 */ /* 0x000fe400078e00ff */
[----:B------:R-:W-:-:S07]  /*26ab0*/  IMAD.MOV.U32 R15, RZ, RZ, -0x1 ;  /* 0xffffffffff0f7424 */ /* 0x000fce00078e00ff */
[----:B0-----:R-:W-:Y:S05]  /*26ac0*/  WARPSYNC.COLLECTIVE R15, `(.L_x_11146) ;  /* 0x000000000f087348 */ /* 0x001fea0003c00000 */
[----:B0-----:R0:W1:Y:S02]  /*26ad0*/  SHFL.IDX P6, R14, R13, R12, R11 ;  /* 0x0000000c0d0e7389 */ /* 0x00106400000c000b */
[----:B01----:R-:W-:Y:S01]  /*26ae0*/  ENDCOLLECTIVE ;  /* 0x000000000000791b */ /* 0x003fe20003800000 */
.L_x_11146:
[----:B------:R-:W-:Y:S05]  /*26af0*/  BSYNC B1 ;  /* 0x0000000000017941 */ /* 0x000fea0003800000 */
.L_x_11145:
        /* <DEDUP_REMOVED lines=8> */
.L_x_11147:
[----:B------:R-:W-:Y:S02]  /*26b80*/  IMAD.MOV.U32 R13, RZ, RZ, R0 ;  /* 0x000000ffff0d7224 */ /* 0x000fe400078e0000 */
[----:B------:R-:W-:-:S07]  /*26b90*/  IMAD.MOV.U32 R6, RZ, RZ, R14 ;  /* 0x000000ffff067224 */ /* 0x000fce00078e000e */
[----:B------:R-:W-:Y:S05]  /*26ba0*/  WARPSYNC.COLLECTIVE R15, `(.L_x_11148) ;  /* 0x000000000f087348 */ /* 0x000fea0003c00000 */
[----:B------:R0:W1:Y:S02]  /*26bb0*/  SHFL.IDX P6, R14, R13, R12, R11 ;  /* 0x0000000c0d0e7389 */ /* 0x00006400000c000b */
[----:B01----:R-:W-:Y:S01]  /*26bc0*/  ENDCOLLECTIVE ;  /* 0x000000000000791b */ /* 0x003fe20003800000 */
.L_x_11148:
[----:B------:R-:W-:Y:S02]  /*26bd0*/  IMAD.MOV.U32 R13, RZ, RZ, R39 ;  /* 0x000000ffff0d7224 */ /* 0x000fe400078e0027 */
[----:B------:R-:W-:-:S07]  /*26be0*/  IMAD.MOV.U32 R0, RZ, RZ, R14 ;  /* 0x000000ffff007224 */ /* 0x000fce00078e000e */
[----:B------:R-:W-:Y:S05]  /*26bf0*/  WARPSYNC.COLLECTIVE R15, `(.L_x_11149) ;  /* 0x000000000f087348 */ /* 0x000fea0003c00000 */
[----:B------:R0:W1:Y:S02]  /*26c00*/  SHFL.IDX P6, R14, R13, R12, R11 ;  /* 0x0000000c0d0e7389 */ /* 0x00006400000c000b */
[----:B01----:R-:W-:Y:S01]  /*26c10*/  ENDCOLLECTIVE ;  /* 0x000000000000791b */ /* 0x003fe20003800000 */
.L_x_11149:
[----:B------:R-:W-:Y:S01]  /*26c20*/  IMAD.MOV.U32 R39, RZ, RZ, R14 ;  /* 0x000000ffff277224 */ /* 0x000fe200078e000e */
[----:B------:R-:W-:Y:S06]  /*26c30*/  BRA `(.L_x_11150) ;  /* 0xfffffe1400847947 */ /* 0x000fec000383ffff */
.L_x_10835:
[----:B0-----:R0:W1:Y:S02]  /*26c40*/  SYNCS.PHASECHK.TRANS64.TRYWAIT P1, [R2+URZ+0x2d800], R3 ;  /* 0x02d80003020075a7 */ /* 0x001064000802017f */
[----:B-1----:R-:W-:Y:S05]  /*26c50*/  @!P1 NANOSLEEP.SYNCS 0x989680 ;  /* 0x009896800000995d */ /* 0x002fea0003900000 */
[----:B------:R-:W1:Y:S02]  /*26c60*/  @!P1 SYNCS.PHASECHK.TRANS64 P1, [R2+URZ+0x2d800], R3 ;  /* 0x02d80003020095a7 */ /* 0x000e64000802007f */
[----:B-1----:R-:W-:Y:S05]  /*26c70*/  @!P1 BRA `(.L_x_10835) ;  /* 0xfffffffc00f09947 */ /* 0x002fea000383ffff */
[----:B------:R-:W-:Y:S05]  /*26c80*/  BRA `(.L_x_11151) ;  /* 0xfffffe1c00b07947 */ /* 0x000fea000383ffff */
.L_x_10847:
[----:B------:R-:W-:Y:S01]  /*26c90*/  BSSY B1, `(.L_x_11152) ;  /* 0x0000007000017945 */ /* 0x000fe20003800000 */
[----:B------:R-:W-:Y:S02]  /*26ca0*/  IMAD.MOV.U32 R12, RZ, RZ, RZ ;  /* 0x000000ffff0c7224 */ /* 0x000fe400078e00ff */
[----:B------:R-:W-:Y:S02]  /*26cb0*/  IMAD.MOV.U32 R11, RZ, RZ, 0x1e1f ;  /* 0x00001e1fff0b7424 */ /* 0x000fe400078e00ff */
[----:B------:R-:W-:-:S07]  /*26cc0*/  IMAD.MOV.U32 R15, RZ, RZ, -0x1 ;  /* 0xffffffffff0f7424 */ /* 0x000fce00078e00ff */
[----:B0-----:R-:W-:Y:S05]  /*26cd0*/  WARPSYNC.COLLECTIVE R15, `(.L_x_11153) ;  /* 0x000000000f087348 */ /* 0x001fea0003c00000 */
[----:B0-----:R0:W1:Y:S02]  /*26ce0*/  SHFL.IDX P6, R14, R13, R12, R11 ;  /* 0x0000000c0d0e7389 */ /* 0x00106400000c000b */
[----:B01----:R-:W-:Y:S01]  /*26cf0*/  ENDCOLLECTIVE ;  /* 0x000000000000791b */ /* 0x003fe20003800000 */
.L_x_11153:
[----:B------:R-:W-:Y:S05]  /*26d00*/  BSYNC B1 ;  /* 0x0000000000017941 */ /* 0x000fea0003800000 */
.L_x_11152:
        /* <DEDUP_REMOVED lines=8> */
.L_x_11154:
[----:B------:R-:W-:Y:S02]  /*26d90*/  IMAD.MOV.U32 R13, RZ, RZ, R43 ;  /* 0x000000ffff0d7224 */ /* 0x000fe400078e002b */
[----:B------:R-:W-:-:S07]  /*26da0*/  IMAD.MOV.U32 R36, RZ, RZ, R14 ;  /* 0x000000ffff247224 */ /* 0x000fce00078e000e */
[----:B------:R-:W-:Y:S05]  /*26db0*/  WARPSYNC.COLLECTIVE R15, `(.L_x_11155) ;  /* 0x000000000f087348 */ /* 0x000fea0003c00000 */
[----:B------:R0:W1:Y:S02]  /*26dc0*/  SHFL.IDX P6, R14, R13, R12, R11 ;  /* 0x0000000c0d0e7389 */ /* 0x00006400000c000b */
[----:B01----:R-:W-:Y:S01]  /*26dd0*/  ENDCOLLECTIVE ;  /* 0x000000000000791b */ /* 0x003fe20003800000 */
.L_x_11155:
[----:B------:R-:W-:Y:S02]  /*26de0*/  IMAD.MOV.U32 R13, RZ, RZ, R42 ;  /* 0x000000ffff0d7224 */ /* 0x000fe400078e002a */
[----:B------:R-:W-:-:S07]  /*26df0*/  IMAD.MOV.U32 R43, RZ, RZ, R14 ;  /* 0x000000ffff2b7224 */ /* 0x000fce00078e000e */
[----:B------:R-:W-:Y:S05]  /*26e00*/  WARPSYNC.COLLECTIVE R15, `(.L_x_11156) ;  /* 0x000000000f087348 */ /* 0x000fea0003c00000 */
[----:B------:R0:W1:Y:S02]  /*26e10*/  SHFL.IDX P6, R14, R13, R12, R11 ;  /* 0x0000000c0d0e7389 */ /* 0x00006400000c000b */
[----:B01----:R-:W-:Y:S01]  /*26e20*/  ENDCOLLECTIVE ;  /* 0x000000000000791b */ /* 0x003fe20003800000 */
.L_x_11156:
[----:B------:R-:W-:Y:S01]  /*26e30*/  IMAD.MOV.U32 R42, RZ, RZ, R14 ;  /* 0x000000ffff2a7224 */ /* 0x000fe200078e000e */
[----:B------:R-:W-:Y:S06]  /*26e40*/  BRA `(.L_x_11157) ;  /* 0xfffffe3000647947 */ /* 0x000fec000383ffff */
.L_x_10851:
[----:B0-----:R0:W1:Y:S02]  /*26e50*/  SYNCS.PHASECHK.TRANS64.TRYWAIT P1, [R2+URZ+0x2d800], R3 ;  /* 0x02d80003020075a7 */ /* 0x001064000802017f */
[----:B-1----:R-:W-:Y:S05]  /*26e60*/  @!P1 NANOSLEEP.SYNCS 0x989680 ;  /* 0x009896800000995d */ /* 0x002fea0003900000 */
[----:B------:R-:W1:Y:S02]  /*26e70*/  @!P1 SYNCS.PHASECHK.TRANS64 P1, [R2+URZ+0x2d800], R3 ;  /* 0x02d80003020095a7 */ /* 0x000e64000802007f */
[----:B-1----:R-:W-:Y:S05]  /*26e80*/  @!P1 BRA `(.L_x_10851) ;  /* 0xfffffffc00f09947 */ /* 0x002fea000383ffff */
[----:B------:R-:W-:Y:S05]  /*26e90*/  BRA `(.L_x_11158) ;  /* 0xfffffe38000c7947 */ /* 0x000fea000383ffff */
.L_x_10859:
[----:B-1----:R1:W2:Y:S02]  /*26ea0*/  SYNCS.PHASECHK.TRANS64.TRYWAIT P2, [R0+URZ+0x2d830], R3 ;  /* 0x02d83003000075a7 */ /* 0x0022a4000804017f */
[----:B--2---:R-:W-:Y:S05]  /*26eb0*/  @!P2 NANOSLEEP.SYNCS 0x989680 ;  /* 0x009896800000a95d */ /* 0x004fea0003900000 */
[----:B------:R-:W2:Y:S02]  /*26ec0*/  @!P2 SYNCS.PHASECHK.TRANS64 P2, [R0+URZ+0x2d830], R3 ;  /* 0x02d830030000a5a7 */ /* 0x000ea4000804007f */
[----:B--2---:R-:W-:Y:S05]  /*26ed0*/  @!P2 BRA `(.L_x_10859) ;  /* 0xfffffffc00f0a947 */ /* 0x004fea000383ffff */
[----:B------:R-:W-:Y:S05]  /*26ee0*/  BRA `(.L_x_10858) ;  /* 0xfffffe4c00887947 */ /* 0x000fea000383ffff */
.L_x_10877:
[----:B-1----:R1:W2:Y:S02]  /*26ef0*/  SYNCS.PHASECHK.TRANS64.TRYWAIT P4, [R11+URZ+0x2d830], R10 ;  /* 0x02d8300a0b0075a7 */ /* 0x0022a4000808017f */
[----:B--2---:R-:W-:Y:S05]  /*26f00*/  @!P4 NANOSLEEP.SYNCS 0x989680 ;  /* 0x009896800000c95d */ /* 0x004fea0003900000 */
[----:B------:R-:W2:Y:S02]  /*26f10*/  @!P4 SYNCS.PHASECHK.TRANS64 P4, [R11+URZ+0x2d830], R10 ;  /* 0x02d8300a0b00c5a7 */ /* 0x000ea4000808007f */
[----:B--2---:R-:W-:Y:S05]  /*26f20*/  @!P4 BRA `(.L_x_10877) ;  /* 0xfffffffc00f0c947 */ /* 0x004fea000383ffff */
[----:B------:R-:W-:Y:S05]  /*26f30*/  BRA `(.L_x_10876) ;  /* 0xfffffe8c000c7947 */ /* 0x000fea000383ffff */
.L_x_10881:
[----:B-1----:R1:W2:Y:S02]  /*26f40*/  SYNCS.PHASECHK.TRANS64.TRYWAIT P3, [R11+URZ+0x2d850], R10 ;  /* 0x02d8500a0b0075a7 */ /* 0x0022a4000806017f */
[----:B--2---:R-:W-:Y:S05]  /*26f50*/  @!P3 NANOSLEEP.SYNCS 0x989680 ;  /* 0x009896800000b95d */ /* 0x004fea0003900000 */
[----:B------:R-:W2:Y:S02]  /*26f60*/  @!P3 SYNCS.PHASECHK.TRANS64 P3, [R11+URZ+0x2d850], R10 ;  /* 0x02d8500a0b00b5a7 */ /* 0x000ea4000806007f */
[----:B--2---:R-:W-:Y:S05]  /*26f70*/  @!P3 BRA `(.L_x_10881) ;  /* 0xfffffffc00f0b947 */ /* 0x004fea000383ffff */
[----:B------:R-:W-:Y:S05]  /*26f80*/  BRA `(.L_x_10878) ;  /* 0xfffffe9000107947 */ /* 0x000fea000383ffff */
.L_x_10900:
[----:B-1----:R1:W2:Y:S02]  /*26f90*/  SYNCS.PHASECHK.TRANS64.TRYWAIT P3, [R12+URZ+0x2d830], R13 ;  /* 0x02d8300d0c0075a7 */ /* 0x0022a4000806017f */
[----:B--2---:R-:W-:Y:S05]  /*26fa0*/  @!P3 NANOSLEEP.SYNCS 0x989680 ;  /* 0x009896800000b95d */ /* 0x004fea0003900000 */
[----:B------:R-:W2:Y:S02]  /*26fb0*/  @!P3 SYNCS.PHASECHK.TRANS64 P3, [R12+URZ+0x2d830], R13 ;  /* 0x02d8300d0c00b5a7 */ /* 0x000ea4000806007f */
[----:B--2---:R-:W-:Y:S05]  /*26fc0*/  @!P3 BRA `(.L_x_10900) ;  /* 0xfffffffc00f0b947 */ /* 0x004fea000383ffff */
[----:B------:R-:W-:Y:S05]  /*26fd0*/  BRA `(.L_x_10899) ;  /* 0xfffffec800787947 */ /* 0x000fea000383ffff */
.L_x_10904:
[----:B-1----:R1:W2:Y:S02]  /*26fe0*/  SYNCS.PHASECHK.TRANS64.TRYWAIT P2, [R13+URZ+0x2d850], R12 ;  /* 0x02d8500c0d0075a7 */ /* 0x0022a4000804017f */
[----:B--2---:R-:W-:Y:S05]  /*26ff0*/  @!P2 NANOSLEEP.SYNCS 0x989680 ;  /* 0x009896800000a95d */ /* 0x004fea0003900000 */
[----:B------:R-:W2:Y:S02]  /*27000*/  @!P2 SYNCS.PHASECHK.TRANS64 P2, [R13+URZ+0x2d850], R12 ;  /* 0x02d8500c0d00a5a7 */ /* 0x000ea4000804007f */
[----:B--2---:R-:W-:Y:S05]  /*27010*/  @!P2 BRA `(.L_x_10904) ;  /* 0xfffffffc00f0a947 */ /* 0x004fea000383ffff */
[----:B------:R-:W-:Y:S05]  /*27020*/  BRA `(.L_x_10901) ;  /* 0xfffffecc007c7947 */ /* 0x000fea000383ffff */
.L_x_10911:
[----:B-1----:R1:W2:Y:S02]  /*27030*/  SYNCS.PHASECHK.TRANS64.TRYWAIT P3, [R12+URZ+0x2d830], R13 ;  /* 0x02d8300d0c0075a7 */ /* 0x0022a4000806017f */
[----:B--2---:R-:W-:Y:S05]  /*27040*/  @!P3 NANOSLEEP.SYNCS 0x989680 ;  /* 0x009896800000b95d */ /* 0x004fea0003900000 */
[----:B------:R-:W2:Y:S02]  /*27050*/  @!P3 SYNCS.PHASECHK.TRANS64 P3, [R12+URZ+0x2d830], R13 ;  /* 0x02d8300d0c00b5a7 */ /* 0x000ea4000806007f */
[----:B--2---:R-:W-:Y:S05]  /*27060*/  @!P3 BRA `(.L_x_10911) ;  /* 0xfffffffc00f0b947 */ /* 0x004fea000383ffff */
[----:B------:R-:W-:Y:S05]  /*27070*/  BRA `(.L_x_10910) ;  /* 0xfffffef400507947 */ /* 0x000fea000383ffff */
.L_x_10915:
[----:B-1----:R1:W2:Y:S02]  /*27080*/  SYNCS.PHASECHK.TRANS64.TRYWAIT P2, [R13+URZ+0x2d850], R12 ;  /* 0x02d8500c0d0075a7 */ /* 0x0022a4000804017f */
[----:B--2---:R-:W-:Y:S05]  /*27090*/  @!P2 NANOSLEEP.SYNCS 0x989680 ;  /* 0x009896800000a95d */ /* 0x004fea0003900000 */
[----:B------:R-:W2:Y:S02]  /*270a0*/  @!P2 SYNCS.PHASECHK.TRANS64 P2, [R13+URZ+0x2d850], R12 ;  /* 0x02d8500c0d00a5a7 */ /* 0x000ea4000804007f */
[----:B--2---:R-:W-:Y:S05]  /*270b0*/  @!P2 BRA `(.L_x_10915) ;  /* 0xfffffffc00f0a947 */ /* 0x004fea000383ffff */
[----:B------:R-:W-:Y:S05]  /*270c0*/  BRA `(.L_x_10912) ;  /* 0xfffffef800547947 */ /* 0x000fea000383ffff */
.L_x_10928:
[----:B-1----:R1:W2:Y:S02]  /*270d0*/  SYNCS.PHASECHK.TRANS64.TRYWAIT P0, [R0+URZ+0x2d850], R5 ;  /* 0x02d85005000075a7 */ /* 0x0022a4000800017f */
[----:B--2---:R-:W-:Y:S05]  /*270e0*/  @!P0 NANOSLEEP.SYNCS 0x989680 ;  /* 0x009896800000895d */ /* 0x004fea0003900000 */
[----:B------:R-:W2:Y:S02]  /*270f0*/  @!P0 SYNCS.PHASECHK.TRANS64 P0, [R0+URZ+0x2d850], R5 ;  /* 0x02d85005000085a7 */ /* 0x000ea4000800007f */
[----:B--2---:R-:W-:Y:S05]  /*27100*/  @!P0 BRA `(.L_x_10928) ;  /* 0xfffffffc00f08947 */ /* 0x004fea000383ffff */
[----:B------:R-:W-:Y:S05]  /*27110*/  BRA `(.L_x_10927) ;  /* 0xffffff3000187947 */ /* 0x000fea000383ffff */
.L_x_10933:
[----:B------:R-:W-:Y:S02]  /*27120*/  IMAD.MOV.U32 R13, RZ, RZ, R8 ;  /* 0x000000ffff0d7224 */ /* 0x000fe400078e0008 */
[----:B------:R-:W-:Y:S02]  /*27130*/  IMAD.MOV.U32 R12, RZ, RZ, RZ ;  /* 0x000000ffff0c7224 */ /* 0x000fe400078e00ff */
[----:B------:R-:W-:Y:S02]  /*27140*/  IMAD.MOV.U32 R11, RZ, RZ, 0x1c1f ;  /* 0x00001c1fff0b7424 */ /* 0x000fe400078e00ff */
[----:B------:R-:W-:-:S07]  /*27150*/  IMAD.MOV.U32 R15, RZ, RZ, -0x1 ;  /* 0xffffffffff0f7424 */ /* 0x000fce00078e00ff */
[----:B-----5:R-:W-:Y:S05]  /*27160*/  WARPSYNC.COLLECTIVE R15, `(.L_x_11159) ;  /* 0x000000000f087348 */ /* 0x020fea0003c00000 */
[----:B------:R0:W1:Y:S02]  /*27170*/  SHFL.IDX P6, R14, R13, R12, R11 ;  /* 0x0000000c0d0e7389 */ /* 0x00006400000c000b */
[----:B01---5:R-:W-:Y:S01]  /*27180*/  ENDCOLLECTIVE ;  /* 0x000000000000791b */ /* 0x023fe20003800000 */
.L_x_11159:
[----:B------:R-:W-:Y:S02]  /*27190*/  IMAD.MOV.U32 R13, RZ, RZ, R0 ;  /* 0x000000ffff0d7224 */ /* 0x000fe400078e0000 */
[----:B------:R-:W-:-:S07]  /*271a0*/  IMAD.MOV.U32 R3, RZ, RZ, R14 ;  /* 0x000000ffff037224 */ /* 0x000fce00078e000e */
[----:B------:R-:W-:Y:S05]  /*271b0*/  WARPSYNC.COLLECTIVE R15, `(.L_x_11160) ;  /* 0x000000000f087348 */ /* 0x000fea0003c00000 */
[----:B------:R0:W1:Y:S02]  /*271c0*/  SHFL.IDX P6, R14, R13, R12, R11 ;  /* 0x0000000c0d0e7389 */ /* 0x00006400000c000b */
[----:B01----:R-:W-:Y:S01]  /*271d0*/  ENDCOLLECTIVE ;  /* 0x000000000000791b */ /* 0x003fe20003800000 */
.L_x_11160:
[----:B------:R-:W-:Y:S05]  /*271e0*/  BRA `(.L_x_11161) ;  /* 0xffffff4800e47947 */ /* 0x000fea000383ffff */
.L_x_10936:
        /* <DEDUP_REMOVED lines=8> */
.L_x_11163:
[----:B------:R-:W-:Y:S05]  /*27270*/  BSYNC B1 ;  /* 0x0000000000017941 */ /* 0x000fea0003800000 */
.L_x_11162:
        /* <DEDUP_REMOVED lines=8> */
.L_x_11164:
[----:B------:R-:W-:Y:S05]  /*27300*/  BRA `(.L_x_11165) ;  /* 0xffffff4800f47947 */ /* 0x000fea000383ffff */
.L_x_10938:
[----:B------:R-:W-:Y:S02]  /*27310*/  IMAD.MOV.U32 R13, RZ, RZ, R29 ;  /* 0x000000ffff0d7224 */ /* 0x000fe400078e001d */
[----:B------:R-:W-:Y:S02]  /*27320*/  IMAD.MOV.U32 R12, RZ, RZ, RZ ;  /* 0x000000ffff0c7224 */ /* 0x000fe400078e00ff */
[----:B------:R-:W-:Y:S02]  /*27330*/  IMAD.MOV.U32 R11, RZ, RZ, 0x1c1f ;  /* 0x00001c1fff0b7424 */ /* 0x000fe400078e00ff */
[----:B------:R-:W-:-:S07]  /*27340*/  IMAD.MOV.U32 R15, RZ, RZ, -0x1 ;  /* 0xffffffffff0f7424 */ /* 0x000fce00078e00ff */
[----:B------:R-:W-:Y:S05]  /*27350*/  WARPSYNC.COLLECTIVE R15, `(.L_x_11166) ;  /* 0x000000000f087348 */ /* 0x000fea0003c00000 */
[----:B------:R0:W1:Y:S02]  /*27360*/  SHFL.IDX P6, R14, R13, R12, R11 ;  /* 0x0000000c0d0e7389 */ /* 0x00006400000c000b */
[----:B01----:R-:W-:Y:S01]  /*27370*/  ENDCOLLECTIVE ;  /* 0x000000000000791b */ /* 0x003fe20003800000 */
.L_x_11166:
[----:B------:R-:W-:Y:S02]  /*27380*/  IMAD.MOV.U32 R13, RZ, RZ, R3 ;  /* 0x000000ffff0d7224 */ /* 0x000fe400078e0003 */
[----:B------:R-:W-:-:S07]  /*27390*/  IMAD.MOV.U32 R0, RZ, RZ, R14 ;  /* 0x000000ffff007224 */ /* 0x000fce00078e000e */
[----:B------:R-:W-:Y:S05]  /*273a0*/  WARPSYNC.COLLECTIVE R15, `(.L_x_11167) ;  /* 0x000000000f087348 */ /* 0x000fea0003c00000 */
[----:B------:R0:W1:Y:S02]  /*273b0*/  SHFL.IDX P6, R14, R13, R12, R11 ;  /* 0x0000000c0d0e7389 */ /* 0x00006400000c000b */
[----:B01----:R-:W-:Y:S01]  /*273c0*/  ENDCOLLECTIVE ;  /* 0x000000000000791b */ /* 0x003fe20003800000 */
.L_x_11167:
[----:B------:R-:W-:Y:S05]  /*273d0*/  BRA `(.L_x_11168) ;  /* 0xffffff4c00c07947 */ /* 0x000fea000383ffff */
.L_x_10941:
[----:B------:R-:W-:Y:S01]  /*273e0*/  BSSY B1, `(.L_x_11169) ;  /* 0x0000008000017945 */ /* 0x000fe20003800000 */
[----:B---3--:R-:W-:Y:S02]  /*273f0*/  IMAD.MOV.U32 R13, RZ, RZ, R29 ;  /* 0x000000ffff0d7224 */ /* 0x008fe400078e001d */
[----:B------:R-:W-:Y:S02]  /*27400*/  IMAD.MOV.U32 R12, RZ, RZ, 0x1 ;  /* 0x00000001ff0c7424 */ /* 0x000fe400078e00ff */
[----:B------:R-:W-:Y:S02]  /*27410*/  IMAD.MOV.U32 R11, RZ, RZ, 0x1c1f ;  /* 0x00001c1fff0b7424 */ /* 0x000fe400078e00ff */
[----:B------:R-:W-:-:S07]  /*27420*/  IMAD.MOV.U32 R15, RZ, RZ, -0x1 ;  /* 0xffffffffff0f7424 */ /* 0x000fce00078e00ff */
[----:B012---:R-:W-:Y:S05]  /*27430*/  WARPSYNC.COLLECTIVE R15, `(.L_x_11170) ;  /* 0x000000000f087348 */ /* 0x007fea0003c00000 */
[----:B--2---:R2:W3:Y:S02]  /*27440*/  SHFL.IDX P6, R14, R13, R12, R11 ;  /* 0x0000000c0d0e7389 */ /* 0x0044e400000c000b */
[----:B0123--:R-:W-:Y:S01]  /*27450*/  ENDCOLLECTIVE ;  /* 0x000000000000791b */ /* 0x00ffe20003800000 */
.L_x_11170:
[----:B------:R-:W-:Y:S05]  /*27460*/  BSYNC B1 ;  /* 0x0000000000017941 */ /* 0x000fea0003800000 */
.L_x_11169:
        /* <DEDUP_REMOVED lines=8> */
.L_x_11171:
[----:B------:R-:W-:Y:S05]  /*274f0*/  BRA `(.L_x_11172) ;  /* 0xffffff5000d47947 */ /* 0x000fea000383ffff */
.L_x_10945:
[----:B------:R-:W-:Y:S02]  /*27500*/  IMAD.MOV.U32 R13, RZ, RZ, R4 ;  /* 0x000000ffff0d7224 */ /* 0x000fe400078e0004 */
[----:B------:R-:W-:Y:S02]  /*27510*/  IMAD.MOV.U32 R12, RZ, RZ, RZ ;  /* 0x000000ffff0c7224 */ /* 0x000fe400078e00ff */
[----:B------:R-:W-:Y:S02]  /*27520*/  IMAD.MOV.U32 R11, RZ, RZ, 0x1c1f ;  /* 0x00001c1fff0b7424 */ /* 0x000fe400078e00ff */
[----:B------:R-:W-:-:S07]  /*27530*/  IMAD.MOV.U32 R15, RZ, RZ, -0x1 ;  /* 0xffffffffff0f7424 */ /* 0x000fce00078e00ff */
[----:B-1----:R-:W-:Y:S05]  /*27540*/  WARPSYNC.COLLECTIVE R15, `(.L_x_11173) ;  /* 0x000000000f087348 */ /* 0x002fea0003c00000 */
[----:B------:R0:W2:Y:S02]  /*27550*/  SHFL.IDX P6, R14, R13, R12, R11 ;  /* 0x0000000c0d0e7389 */ /* 0x0000a400000c000b */
[----:B012---:R-:W-:Y:S01]  /*27560*/  ENDCOLLECTIVE ;  /* 0x000000000000791b */ /* 0x007fe20003800000 */
.L_x_11173:
[----:B------:R-:W-:Y:S02]  /*27570*/  IMAD.MOV.U32 R13, RZ, RZ, R0 ;  /* 0x000000ffff0d7224 */ /* 0x000fe400078e0000 */
[----:B------:R-:W-:-:S07]  /*27580*/  IMAD.MOV.U32 R3, RZ, RZ, R14 ;  /* 0x000000ffff037224 */ /* 0x000fce00078e000e */
[----:B------:R-:W-:Y:S05]  /*27590*/  WARPSYNC.COLLECTIVE R15, `(.L_x_11174) ;  /* 0x000000000f087348 */ /* 0x000fea0003c00000 */
[----:B------:R0:W1:Y:S02]  /*275a0*/  SHFL.IDX P6, R14, R13, R12, R11 ;  /* 0x0000000c0d0e7389 */ /* 0x00006400000c000b */
[----:B01----:R-:W-:Y:S01]  /*275b0*/  ENDCOLLECTIVE ;  /* 0x000000000000791b */ /* 0x003fe20003800000 */
.L_x_11174:
[----:B------:R-:W-:Y:S05]  /*275c0*/  BRA `(.L_x_11175) ;  /* 0xffffff60002c7947 */ /* 0x000fea000383ffff */
.L_x_10948:
        /* <DEDUP_REMOVED lines=8> */
.L_x_11177:
[----:B------:R-:W-:Y:S05]  /*27650*/  BSYNC B1 ;  /* 0x0000000000017941 */ /* 0x000fea0003800000 */
.L_x_11176:
        /* <DEDUP_REMOVED lines=8> */
.L_x_11178:
[----:B------:R-:W-:Y:S05]  /*276e0*/  BRA `(.L_x_11179) ;  /* 0xffffff6000407947 */ /* 0x000fea000383ffff */
.L_x_10975:
        /* <DEDUP_REMOVED lines=11> */
.L_x_11181:
[----:B------:R-:W-:Y:S05]  /*277a0*/  BSYNC B1 ;  /* 0x0000000000017941 */ /* 0x000fea0003800000 */
.L_x_11180:
[----:B------:R-:W-:Y:S05]  /*277b0*/  BRA `(.L_x_11182) ;  /* 0xffffff8000487947 */ /* 0x000fea000383ffff */
.L_x_10977:
[----:B------:R-:W-:Y:S01]  /*277c0*/  BSSY B1, `(.L_x_11183) ;  /* 0x0000006000017945 */ /* 0x000fe20003800000 */
[----:B------:R-:W-:-:S07]  /*277d0*/  IMAD.MOV.U32 R15, RZ, RZ, -0x1 ;  /* 0xffffffffff0f7424 */ /* 0x000fce00078e00ff */
[----:B0-----:R-:W-:Y:S05]  /*277e0*/  WARPSYNC.COLLECTIVE R15, `(.L_x_11184) ;  /* 0x000000000f0c7348 */ /* 0x001fea0003c00000 */
[----:B------:R-:W-:Y:S02]  /*277f0*/  ELECT P6, UR62, PT ;  /* 0x00000000003e782f */ /* 0x000fe400038c0000 */
[----:B------:R-:W-:Y:S01]  /*27800*/  MOV R14, UR62 ;  /* 0x0000003e000e7c02 */ /* 0x000fe20008000f00 */
[----:B0-----:R-:W-:Y:S10]  /*27810*/  ENDCOLLECTIVE ;  /* 0x000000000000791b */ /* 0x001ff40003800000 */
.L_x_11184:
[----:B------:R-:W-:Y:S05]  /*27820*/  BSYNC B1 ;  /* 0x0000000000017941 */ /* 0x000fea0003800000 */
.L_x_11183:
[----:B------:R-:W-:Y:S01]  /*27830*/  PLOP3.LUT P2, PT, P6, PT, PT, 0x80, 0x0 ;  /* 0x000000000000781c */ /* 0x000fe2000374f070 */
[----:B------:R-:W-:-:S12]  /*27840*/  BRA `(.L_x_10976) ;  /* 0xffffff80003c7947 */ /* 0x000fd8000383ffff */
.L_x_10979:
[----:B0-----:R0:W1:Y:S02]  /*27850*/  SYNCS.PHASECHK.TRANS64.TRYWAIT P0, [R16+URZ+0x2d820], R5 ;  /* 0x02d82005100075a7 */ /* 0x001064000800017f */
[----:B-1----:R-:W-:Y:S05]  /*27860*/  @!P0 NANOSLEEP.SYNCS 0x989680 ;  /* 0x009896800000895d */ /* 0x002fea0003900000 */
[----:B------:R-:W1:Y:S02]  /*27870*/  @!P0 SYNCS.PHASECHK.TRANS64 P0, [R16+URZ+0x2d820], R5 ;  /* 0x02d82005100085a7 */ /* 0x000e64000800007f */
[----:B-1----:R-:W-:Y:S05]  /*27880*/  @!P0 BRA `(.L_x_10979) ;  /* 0xfffffffc00f08947 */ /* 0x002fea000383ffff */
[----:B------:R-:W-:Y:S05]  /*27890*/  BRA `(.L_x_11185) ;  /* 0xffffff80004c7947 */ /* 0x000fea000383ffff */
.L_x_10983:
[----:B-1----:R1:W2:Y:S02]  /*278a0*/  SYNCS.PHASECHK.TRANS64.TRYWAIT P0, [R11+URZ+0x2d8a0], R10 ;  /* 0x02d8a00a0b0075a7 */ /* 0x0022a4000800017f */
[----:B--2---:R-:W-:Y:S05]  /*278b0*/  @!P0 NANOSLEEP.SYNCS 0x989680 ;  /* 0x009896800000895d */ /* 0x004fea0003900000 */
[----:B------:R-:W2:Y:S02]  /*278c0*/  @!P0 SYNCS.PHASECHK.TRANS64 P0, [R11+URZ+0x2d8a0], R10 ;  /* 0x02d8a00a0b0085a7 */ /* 0x000ea4000800007f */
[----:B--2---:R-:W-:Y:S05]  /*278d0*/  @!P0 BRA `(.L_x_10983) ;  /* 0xfffffffc00f08947 */ /* 0x004fea000383ffff */
[----:B------:R-:W-:Y:S05]  /*278e0*/  BRA `(.L_x_11186) ;  /* 0xffffff8000687947 */ /* 0x000fea000383ffff */
.L_x_10990:
[----:B0-----:R0:W2:Y:S02]  /*278f0*/  SYNCS.PHASECHK.TRANS64.TRYWAIT P0, [R11+URZ+0x2d8c0], R10 ;  /* 0x02d8c00a0b0075a7 */ /* 0x0010a4000800017f */
[----:B--2---:R-:W-:Y:S05]  /*27900*/  @!P0 NANOSLEEP.SYNCS 0x989680 ;  /* 0x009896800000895d */ /* 0x004fea0003900000 */
[----:B------:R-:W2:Y:S02]  /*27910*/  @!P0 SYNCS.PHASECHK.TRANS64 P0, [R11+URZ+0x2d8c0], R10 ;  /* 0x02d8c00a0b0085a7 */ /* 0x000ea4000800007f */
[----:B--2---:R-:W-:Y:S05]  /*27920*/  @!P0 BRA `(.L_x_10990) ;  /* 0xfffffffc00f08947 */ /* 0x004fea000383ffff */
[----:B------:R-:W-:Y:S05]  /*27930*/  BRA `(.L_x_11187) ;  /* 0xffffff84005c7947 */ /* 0x000fea000383ffff */
.L_x_10999:
[----:B0-----:R0:W1:Y:S02]  /*27940*/  SYNCS.PHASECHK.TRANS64.TRYWAIT P0, [R10+URZ+0x2d8a0], R8 ;  /* 0x02d8a0080a0075a7 */ /* 0x001064000800017f */
[----:B-1----:R-:W-:Y:S05]  /*27950*/  @!P0 NANOSLEEP.SYNCS 0x989680 ;  /* 0x009896800000895d */ /* 0x002fea0003900000 */
[----:B------:R-:W1:Y:S02]  /*27960*/  @!P0 SYNCS.PHASECHK.TRANS64 P0, [R10+URZ+0x2d8a0], R8 ;  /* 0x02d8a0080a0085a7 */ /* 0x000e64000800007f */
[----:B-1----:R-:W-:Y:S05]  /*27970*/  @!P0 BRA `(.L_x_10999) ;  /* 0xfffffffc00f08947 */ /* 0x002fea000383ffff */
[----:B------:R-:W-:Y:S05]  /*27980*/  BRA `(.L_x_11188) ;  /* 0xffffff8800947947 */ /* 0x000fea000383ffff */
.L_x_11006:
[----:B-1----:R1:W2:Y:S02]  /*27990*/  SYNCS.PHASECHK.TRANS64.TRYWAIT P0, [R10+URZ+0x2d8c0], R8 ;  /* 0x02d8c0080a0075a7 */ /* 0x0022a4000800017f */
[----:B--2---:R-:W-:Y:S05]  /*279a0*/  @!P0 NANOSLEEP.SYNCS 0x989680 ;  /* 0x009896800000895d */ /* 0x004fea0003900000 */
[----:B------:R-:W2:Y:S02]  /*279b0*/  @!P0 SYNCS.PHASECHK.TRANS64 P0, [R10+URZ+0x2d8c0], R8 ;  /* 0x02d8c0080a0085a7 */ /* 0x000ea4000800007f */
[----:B--2---:R-:W-:Y:S05]  /*279c0*/  @!P0 BRA `(.L_x_11006) ;  /* 0xfffffffc00f08947 */ /* 0x004fea000383ffff */
[----:B------:R-:W-:Y:S05]  /*279d0*/  BRA `(.L_x_11189) ;  /* 0xffffff8c00847947 */ /* 0x000fea000383ffff */
.L_x_11031:
[----:B------:R-:W3:Y:S01]  /*279e0*/  S2R R20, SR_TID.X ;  /* 0x0000000000147919 */ /* 0x000ee20000002100 */
[----:B------:R-:W-:Y:S01]  /*279f0*/  BSSY B0, `(.L_x_11190) ;  /* 0x000000a000007945 */ /* 0x000fe20003800000 */
[----:B------:R-:W-:Y:S02]  /*27a00*/  IMAD.MOV.U32 R12, RZ, RZ, RZ ;  /* 0x000000ffff0c7224 */ /* 0x000fe400078e00ff */
[----:B------:R-:W-:Y:S02]  /*27a10*/  IMAD.MOV.U32 R11, RZ, RZ, 0x1f ;  /* 0x0000001fff0b7424 */ /* 0x000fe400078e00ff */
[----:B------:R-:W-:Y:S01]  /*27a20*/  IMAD.MOV.U32 R15, RZ, RZ, -0x1 ;  /* 0xffffffffff0f7424 */ /* 0x000fe200078e00ff */
[----:B---3--:R-:W-:-:S04]  /*27a30*/  SHF.R.U32.HI R20, RZ, 0x5, R20 ;  /* 0x00000005ff147819 */ /* 0x008fc80000011614 */
[----:B------:R-:W-:-:S05]  /*27a40*/  LOP3.LUT R20, R20, 0x3, RZ, 0xc0, !PT ;  /* 0x0000000314147812 */ /* 0x000fca00078ec0ff */
[----:B------:R-:W-:-:S07]  /*27a50*/  IMAD.MOV.U32 R13, RZ, RZ, R20 ;  /* 0x000000ffff0d7224 */ /* 0x000fce00078e0014 */
[----:B012---:R-:W-:Y:S05]  /*27a60*/  WARPSYNC.COLLECTIVE R15, `(.L_x_11191) ;  /* 0x000000000f087348 */ /* 0x007fea0003c00000 */
[----:B------:R3:W4:Y:S02]  /*27a70*/  SHFL.IDX P6, R14, R13, R12, R11 ;  /* 0x0000000c0d0e7389 */ /* 0x00072400000c000b */
[----:B01234-:R-:W-:Y:S01]  /*27a80*/  ENDCOLLECTIVE ;  /* 0x000000000000791b */ /* 0x01ffe20003800000 */
.L_x_11191:
[----:B------:R-:W-:Y:S05]  /*27a90*/  BSYNC B0 ;  /* 0x0000000000007941 */ /* 0x000fea0003800000 */
.L_x_11190:
[----:B------:R-:W-:Y:S05]  /*27aa0*/  BRA `(.L_x_11192) ;  /* 0xffffff9c00b07947 */ /* 0x000fea000383ffff */
.L_x_11033:
[----:B------:R-:W-:Y:S01]  /*27ab0*/  BSSY B0, `(.L_x_11193) ;  /* 0x0000006000007945 */ /* 0x000fe20003800000 */
[----:B------:R-:W-:-:S07]  /*27ac0*/  IMAD.MOV.U32 R15, RZ, RZ, -0x1 ;  /* 0xffffffffff0f7424 */ /* 0x000fce00078e00ff */
[----:B0123--:R-:W-:Y:S05]  /*27ad0*/  WARPSYNC.COLLECTIVE R15, `(.L_x_11194) ;  /* 0x000000000f0c7348 */ /* 0x00ffea0003c00000 */
[----:B------:R-:W-:Y:S02]  /*27ae0*/  ELECT P6, UR62, PT ;  /* 0x00000000003e782f */ /* 0x000fe400038c0000 */
[----:B------:R-:W-:Y:S01]  /*27af0*/  MOV R14, UR62 ;  /* 0x0000003e000e7c02 */ /* 0x000fe20008000f00 */
[----:B0123--:R-:W-:Y:S10]  /*27b00*/  ENDCOLLECTIVE ;  /* 0x000000000000791b */ /* 0x00fff40003800000 */
.L_x_11194:
[----:B------:R-:W-:Y:S05]  /*27b10*/  BSYNC B0 ;  /* 0x0000000000007941 */ /* 0x000fea0003800000 */
.L_x_11193:
[----:B------:R-:W-:Y:S05]  /*27b20*/  BRA `(.L_x_11195) ;  /* 0xffffff9c00b07947 */ /* 0x000fea000383ffff */
.L_x_11035:
[----:B---3--:R3:W4:Y:S02]  /*27b30*/  SYNCS.PHASECHK.TRANS64.TRYWAIT P0, [R0+URZ+0x2d840], R2 ;  /* 0x02d84002000075a7 */ /* 0x008724000800017f */
[----:B----4-:R-:W-:Y:S05]  /*27b40*/  @!P0 NANOSLEEP.SYNCS 0x989680 ;  /* 0x009896800000895d */ /* 0x010fea0003900000 */
[----:B------:R-:W4:Y:S02]  /*27b50*/  @!P0 SYNCS.PHASECHK.TRANS64 P0, [R0+URZ+0x2d840], R2 ;  /* 0x02d84002000085a7 */ /* 0x000f24000800007f */
[----:B----4-:R-:W-:Y:S05]  /*27b60*/  @!P0 BRA `(.L_x_11035) ;  /* 0xfffffffc00f08947 */ /* 0x010fea000383ffff */
[----:B------:R-:W-:Y:S05]  /*27b70*/  BRA `(.L_x_11196) ;  /* 0xffffffa000047947 */ /* 0x000fea000383ffff */
.L_x_11039:
[----:B------:R-:W2:Y:S01]  /*27b80*/  LDL.LU R11, [R1+0x18] ;  /* 0x00001800010b7983 */ /* 0x000ea20000300800 */
[----:B------:R-:W-:Y:S02]  /*27b90*/  IMAD.IADD R0, R20, 0x1, R21 ;  /* 0x0000000114007824 */ /* 0x000fe400078e0215 */
[----:B------:R-:W-:Y:S01]  /*27ba0*/  IMAD.MOV.U32 R13, RZ, RZ, R6 ;  /* 0x000000ffff0d7224 */ /* 0x000fe200078e0006 */
[----:B------:R0:W5:Y:S01]  /*27bb0*/  LDL R21, [R1+0x10] ;  /* 0x0000100001157983 */ /* 0x0001620000100800 */
[----:B------:R-:W-:Y:S02]  /*27bc0*/  IMAD.MOV.U32 R12, RZ, RZ, RZ ;  /* 0x000000ffff0c7224 */ /* 0x000fe400078e00ff */
[----:B------:R-:W-:Y:S02]  /*27bd0*/  IMAD.MOV.U32 R15, RZ, RZ, -0x1 ;  /* 0xffffffffff0f7424 */ /* 0x000fe400078e00ff */
[----:B--2---:R-:W-:Y:S02]  /*27be0*/  IMAD R4, R11, R9, RZ ;  /* 0x000000090b047224 */ /* 0x004fe400078e02ff */
[----:B0-----:R-:W-:-:S07]  /*27bf0*/  IMAD.MOV.U32 R11, RZ, RZ, 0x1c1f ;  /* 0x00001c1fff0b7424 */ /* 0x001fce00078e00ff */
[----:B-----5:R-:W-:Y:S05]  /*27c00*/  WARPSYNC.COLLECTIVE R15, `(.L_x_11197) ;  /* 0x000000000f087348 */ /* 0x020fea0003c00000 */
[----:B------:R0:W1:Y:S02]  /*27c10*/  SHFL.IDX P6, R14, R13, R12, R11 ;  /* 0x0000000c0d0e7389 */ /* 0x00006400000c000b */
[----:B01---5:R-:W-:Y:S01]  /*27c20*/  ENDCOLLECTIVE ;  /* 0x000000000000791b */ /* 0x023fe20003800000 */
.L_x_11197:
[----:B------:R-:W-:Y:S02]  /*27c30*/  IMAD.MOV.U32 R13, RZ, RZ, R5 ;  /* 0x000000ffff0d7224 */ /* 0x000fe400078e0005 */
[----:B------:R-:W-:-:S07]  /*27c40*/  IMAD.MOV.U32 R3, RZ, RZ, R14 ;  /* 0x000000ffff037224 */ /* 0x000fce00078e000e */
[----:B------:R-:W-:Y:S05]  /*27c50*/  WARPSYNC.COLLECTIVE R15, `(.L_x_11198) ;  /* 0x000000000f087348 */ /* 0x000fea0003c00000 */
[----:B------:R0:W1:Y:S02]  /*27c60*/  SHFL.IDX P6, R14, R13, R12, R11 ;  /* 0x0000000c0d0e7389 */ /* 0x00006400000c000b */
[----:B01----:R-:W-:Y:S01]  /*27c70*/  ENDCOLLECTIVE ;  /* 0x000000000000791b */ /* 0x003fe20003800000 */
.L_x_11198:
[----:B------:R-:W-:Y:S01]  /*27c80*/  ISETP.GE.AND P2, PT, R0, R4, PT ;  /* 0x000000040000720c */ /* 0x000fe20003f46270 */
[----:B------:R-:W-:Y:S02]  /*27c90*/  IMAD.MOV.U32 R13, RZ, RZ, R6 ;  /* 0x000000ffff0d7224 */ /* 0x000fe400078e0006 */
[----:B------:R-:W-:Y:S02]  /*27ca0*/  IMAD.MOV.U32 R12, RZ, RZ, 0x1 ;  /* 0x00000001ff0c7424 */ /* 0x000fe400078e00ff */
[----:B------:R-:W-:-:S08]  /*27cb0*/  IMAD.MOV.U32 R2, RZ, RZ, R14 ;  /* 0x000000ffff027224 */ /* 0x000fd000078e000e */
[----:B------:R-:W-:Y:S05]  /*27cc0*/  WARPSYNC.COLLECTIVE R15, `(.L_x_11199) ;  /* 0x000000000f087348 */ /* 0x000fea0003c00000 */
[----:B------:R0:W1:Y:S02]  /*27cd0*/  SHFL.IDX P6, R14, R13, R12, R11 ;  /* 0x0000000c0d0e7389 */ /* 0x00006400000c000b */
[----:B01----:R-:W-:Y:S01]  /*27ce0*/  ENDCOLLECTIVE ;  /* 0x000000000000791b */ /* 0x003fe20003800000 */
.L_x_11199:
[----:B------:R-:W-:-:S05]  /*27cf0*/  @!P2 LEA R2, P4, R10, R2, 0x1 ;  /* 0x000000020a02a211 */ /* 0x000fca00078808ff */
[----:B------:R-:W-:-:S05]  /*27d00*/  @!P2 IMAD.X R3, RZ, RZ, R3, P4 ;  /* 0x000000ffff03a224 */ /* 0x000fca00020e0603 */
[----:B------:R-:W-:Y:S01]  /*27d10*/  @!PT LDS RZ, [RZ] ;  /* 0x00000000fffff984 */ /* 0x000fe20000000800 */
[----:B------:R-:W-:Y:S01]  /*27d20*/  @!PT LDS RZ, [RZ] ;  /* 0x00000000fffff984 */ /* 0x000fe20000000800 */
[----:B------:R-:W-:Y:S01]  /*27d30*/  @!PT LDS RZ, [RZ] ;  /* 0x00000000fffff984 */ /* 0x000fe20000000800 */
[----:B------:R-:W-:Y:S01]  /*27d40*/  @!P2 LDGSTS.E.BYPASS.LTC128B.128 [R21+0xc400], desc[UR40][R2.64], !P3 ;  /* 0x0c4000000215afae */ /* 0x000fe2000d901d68 */
[----:B------:R-:W-:-:S03]  /*27d50*/  IMAD.MOV.U32 R13, RZ, RZ, R5 ;  /* 0x000000ffff0d7224 */ /* 0x000fc600078e0005 */
[----:B------:R-:W-:Y:S04]  /*27d60*/  @!P2 LDGSTS.E.BYPASS.LTC128B.128 [R21+0xf400], desc[UR40][R2.64+0x40], !P0 ;  /* 0x0f4000400215afae */ /* 0x000fe8000c101d68 */
[----:B------:R0:W-:Y:S02]  /*27d70*/  @!P2 LDGSTS.E.BYPASS.LTC128B.128 [R21+0x12400], desc[UR40][R2.64+0x80], !P1 ;  /* 0x124000800215afae */ /* 0x0001e4000c901d68 */
[----:B0-----:R-:W-:-:S07]  /*27d80*/  IMAD.MOV.U32 R2, RZ, RZ, R14 ;  /* 0x000000ffff027224 */ /* 0x001fce00078e000e */
[----:B------:R-:W-:Y:S05]  /*27d90*/  WARPSYNC.COLLECTIVE R15, `(.L_x_11200) ;  /* 0x000000000f087348 */ /* 0x000fea0003c00000 */
[----:B------:R0:W1:Y:S02]  /*27da0*/  SHFL.IDX P6, R14, R13, R12, R11 ;  /* 0x0000000c0d0e7389 */ /* 0x00006400000c000b */
[----:B01----:R-:W-:Y:S01]  /*27db0*/  ENDCOLLECTIVE ;  /* 0x000000000000791b */ /* 0x003fe20003800000 */
.L_x_11200:
[----:B------:R-:W-:-:S05]  /*27dc0*/  VIADD R9, R0, 0x20 ;  /* 0x0000002000097836 */ /* 0x000fca0000000000 */
[----:B------:R-:W-:Y:S01]  /*27dd0*/  ISETP.GE.AND P2, PT, R9, R4, PT ;  /* 0x000000040900720c */ /* 0x000fe20003f46270 */
[----:B------:R-:W-:Y:S02]  /*27de0*/  IMAD.MOV.U32 R13, RZ, RZ, R6 ;  /* 0x000000ffff0d7224 */ /* 0x000fe400078e0006 */
[----:B------:R-:W-:Y:S02]  /*27df0*/  IMAD.MOV.U32 R12, RZ, RZ, 0x2 ;  /* 0x00000002ff0c7424 */ /* 0x000fe400078e00ff */
[----:B------:R-:W-:-:S08]  /*27e00*/  IMAD.MOV.U32 R3, RZ, RZ, R14 ;  /* 0x000000ffff037224 */ /* 0x000fd000078e000e */
[----:B------:R-:W-:-:S13]  /*27e10*/  @!P2 LEA R3, P4, R10, R3, 0x1 ;  /* 0x000000030a03a211 */ /* 0x000fda00078808ff */
[----:B------:R-:W-:Y:S05]  /*27e20*/  WARPSYNC.COLLECTIVE R15, `(.L_x_11201) ;  /* 0x000000000f087348 */ /* 0x000fea0003c00000 */
[----:B------:R0:W1:Y:S02]  /*27e30*/  SHFL.IDX P6, R14, R13, R12, R11 ;  /* 0x0000000c0d0e7389 */ /* 0x00006400000c000b */
[----:B01----:R-:W-:Y:S01]  /*27e40*/  ENDCOLLECTIVE ;  /* 0x000000000000791b */ /* 0x003fe20003800000 */
.L_x_11201:
[----:B------:R-:W-:-:S05]  /*27e50*/  @!P2 IMAD.X R2, RZ, RZ, R2, P4 ;  /* 0x000000ffff02a224 */ /* 0x000fca00020e0602 */
[----:B------:R-:W-:-:S04]  /*27e60*/  @!P2 LOP3.LUT R3, R3, R2, RZ, 0x3c, !PT ;  /* 0x000000020303a212 */ /* 0x000fc800078e3cff */
[----:B------:R-:W-:-:S04]  /*27e70*/  @!P2 LOP3.LUT R2, R3, R2, RZ, 0x3c, !PT ;  /* 0x000000020302a212 */ /* 0x000fc800078e3cff */
[----:B------:R-:W-:-:S05]  /*27e80*/  @!P2 LOP3.LUT R3, R3, R2, RZ, 0x3c, !PT ;  /* 0x000000020303a212 */ /* 0x000fca00078e3cff */
[----:B------:R-:W-:Y:S01]  /*27e90*/  @!PT LDS RZ, [RZ] ;  /* 0x00000000fffff984 */ /* 0x000fe20000000800 */
[----:B------:R-:W-:Y:S01]  /*27ea0*/  @!PT LDS RZ, [RZ] ;  /* 0x00000000fffff984 */ /* 0x000fe20000000800 */
[----:B------:R-:W-:Y:S01]  /*27eb0*/  @!PT LDS RZ, [RZ] ;  /* 0x00000000fffff984 */ /* 0x000fe20000000800 */
[----:B------:R-:W-:Y:S04]  /*27ec0*/  @!P2 LDGSTS.E.BYPASS.LTC128B.128 [R21+0xcc00], desc[UR40][R2.64], !P3 ;  /* 0x0cc000000215afae */ /* 0x000fe8000d901d68 */
[----:B------:R-:W-:Y:S01]  /*27ed0*/  @!P2 LDGSTS.E.BYPASS.LTC128B.128 [R21+0xfc00], desc[UR40][R2.64+0x40], !P0 ;  /* 0x0fc000400215afae */ /* 0x000fe2000c101d68 */
[----:B------:R-:W-:-:S03]  /*27ee0*/  IMAD.MOV.U32 R13, RZ, RZ, R5 ;  /* 0x000000ffff0d7224 */ /* 0x000fc600078e0005 */
[----:B------:R0:W-:Y:S02]  /*27ef0*/  @!P2 LDGSTS.E.BYPASS.LTC128B.128 [R21+0x12c00], desc[UR40][R2.64+0x80], !P1 ;  /* 0x12c000800215afae */ /* 0x0001e4000c901d68 */
[----:B0-----:R-:W-:-:S05]  /*27f00*/  VIADD R2, R0, 0x40 ;  /* 0x0000004000027836 */ /* 0x001fca0000000000 */
[----:B------:R-:W-:Y:S01]  /*27f10*/  ISETP.GE.AND P2, PT, R2, R4, PT ;  /* 0x000000040200720c */ /* 0x000fe20003f46270 */
[----:B------:R-:W-:-:S12]  /*27f20*/  IMAD.MOV.U32 R2, RZ, RZ, R14 ;  /* 0x000000ffff027224 */ /* 0x000fd800078e000e */
[----:B------:R-:W-:Y:S05]  /*27f30*/  WARPSYNC.COLLECTIVE R15, `(.L_x_11202) ;  /* 0x000000000f087348 */ /* 0x000fea0003c00000 */
[----:B------:R0:W1:Y:S02]  /*27f40*/  SHFL.IDX P6, R14, R13, R12, R11 ;  /* 0x0000000c0d0e7389 */ /* 0x00006400000c000b */
[----:B01----:R-:W-:Y:S01]  /*27f50*/  ENDCOLLECTIVE ;  /* 0x000000000000791b */ /* 0x003fe20003800000 */
.L_x_11202:
[----:B------:R-:W-:Y:S02]  /*27f60*/  IMAD.MOV.U32 R13, RZ, RZ, R6 ;  /* 0x000000ffff0d7224 */ /* 0x000fe400078e0006 */
[----:B------:R-:W-:Y:S02]  /*27f70*/  IMAD.MOV.U32 R12, RZ, RZ, 0x3 ;  /* 0x00000003ff0c7424 */ /* 0x000fe400078e00ff */
[----:B------:R-:W-:-:S07]  /*27f80*/  IMAD.MOV.U32 R3, RZ, RZ, R14 ;  /* 0x000000ffff037224 */ /* 0x000fce00078e000e */
[----:B------:R-:W-:Y:S05]  /*27f90*/  WARPSYNC.COLLECTIVE R15, `(.L_x_11203) ;  /* 0x000000000f087348 */ /* 0x000fea0003c00000 */
[----:B------:R0:W1:Y:S02]  /*27fa0*/  SHFL.IDX P6, R14, R13, R12, R11 ;  /* 0x0000000c0d0e7389 */ /* 0x00006400000c000b */
[----:B01----:R-:W-:Y:S01]  /*27fb0*/  ENDCOLLECTIVE ;  /* 0x000000000000791b */ /* 0x003fe20003800000 */
.L_x_11203:
[----:B------:R-:W-:-:S05]  /*27fc0*/  @!P2 LEA R3, P4, R10, R3, 0x1 ;  /* 0x000000030a03a211 */ /* 0x000fca00078808ff */
[----:B------:R-:W-:-:S05]  /*27fd0*/  @!P2 IMAD.X R2, RZ, RZ, R2, P4 ;  /* 0x000000ffff02a224 */ /* 0x000fca00020e0602 */
[----:B------:R-:W-:Y:S01]  /*27fe0*/  @!P2 LOP3.LUT R3, R3, R2, RZ, 0x3c, !PT ;  /* 0x000000020303a212 */ /* 0x000fe200078e3cff */
[----:B------:R-:W-:-:S03]  /*27ff0*/  IMAD.MOV.U32 R13, RZ, RZ, R5 ;  /* 0x000000ffff0d7224 */ /* 0x000fc600078e0005 */
[----:B------:R-:W-:Y:S01]  /*28000*/  @!P2 LOP3.LUT R2, R3, R2, RZ, 0x3c, !PT ;  /* 0x000000020302a212 */ /* 0x000fe200078e3cff */
[----:B------:R-:W-:-:S07]  /*28010*/  IMAD.MOV.U32 R6, RZ, RZ, R14 ;  /* 0x000000ffff067224 */ /* 0x000fce00078e000e */
[----:B------:R-:W-:Y:S05]  /*28020*/  WARPSYNC.COLLECTIVE R15, `(.L_x_11204) ;  /* 0x000000000f087348 */ /* 0x000fea0003c00000 */
[----:B------:R0:W1:Y:S02]  /*28030*/  SHFL.IDX P6, R14, R13, R12, R11 ;  /* 0x0000000c0d0e7389 */ /* 0x00006400000c000b */
[----:B01----:R-:W-:Y:S01]  /*28040*/  ENDCOLLECTIVE ;  /* 0x000000000000791b */ /* 0x003fe20003800000 */
.L_x_11204:
[----:B------:R-:W-:-:S05]  /*28050*/  @!P2 LOP3.LUT R3, R3, R2, RZ, 0x3c, !PT ;  /* 0x000000020303a212 */ /* 0x000fca00078e3cff */
        /* <DEDUP_REMOVED lines=8> */
[----:B0-----:R-:W-:-:S05]  /*280e0*/  VIADD R2, R0, 0x60 ;  /* 0x0000006000027836 */ /* 0x001fca0000000000 */
[----:B------:R-:W-:Y:S01]  /*280f0*/  ISETP.GE.AND P2, PT, R2, R4, PT ;  /* 0x000000040200720c */ /* 0x000fe20003f46270 */
[----:B------:R-:W-:-:S12]  /*28100*/  IMAD.MOV.U32 R5, RZ, RZ, R14 ;  /* 0x000000ffff057224 */ /* 0x000fd800078e000e */
[----:B------:R-:W-:Y:S05]  /*28110*/  WARPSYNC.COLLECTIVE R15, `(.L_x_11205) ;  /* 0x000000000f087348 */ /* 0x000fea0003c00000 */
[----:B------:R0:W1:Y:S02]  /*28120*/  SHFL.IDX P6, R14, R13, R12, R11 ;  /* 0x0000000c0d0e7389 */ /* 0x00006400000c000b */
[----:B01----:R-:W-:Y:S01]  /*28130*/  ENDCOLLECTIVE ;  /* 0x000000000000791b */ /* 0x003fe20003800000 */
.L_x_11205:
[----:B------:R-:W-:-:S05]  /*28140*/  @!P2 LEA R2, P4, R10, R5, 0x1 ;  /* 0x000000050a02a211 */ /* 0x000fca00078808ff */
[----:B------:R-:W-:-:S05]  /*28150*/  @!P2 IMAD.X R3, RZ, RZ, R6, P4 ;  /* 0x000000ffff03a224 */ /* 0x000fca00020e0606 */
        /* <DEDUP_REMOVED lines=13> */
.L_x_11206:
[----:B------:R-:W-:Y:S02]  /*28230*/  IMAD.MOV.U32 R13, RZ, RZ, R7 ;  /* 0x000000ffff0d7224 */ /* 0x000fe400078e0007 */
[----:B------:R-:W-:Y:S02]  /*28240*/  IMAD.MOV.U32 R12, RZ, RZ, 0x1 ;  /* 0x00000001ff0c7424 */ /* 0x000fe400078e00ff */
[----:B------:R-:W-:-:S07]  /*28250*/  IMAD.MOV.U32 R3, RZ, RZ, R14 ;  /* 0x000000ffff037224 */ /* 0x000fce00078e000e */
[----:B------:R-:W-:Y:S05]  /*28260*/  WARPSYNC.COLLECTIVE R15, `(.L_x_11207) ;  /* 0x000000000f087348 */ /* 0x000fea0003c00000 */
[----:B------:R0:W1:Y:S02]  /*28270*/  SHFL.IDX P6, R14, R13, R12, R11 ;  /* 0x0000000c0d0e7389 */ /* 0x00006400000c000b */
[----:B01----:R-:W-:Y:S01]  /*28280*/  ENDCOLLECTIVE ;  /* 0x000000000000791b */ /* 0x003fe20003800000 */
.L_x_11207:
[----:B------:R-:W-:Y:S01]  /*28290*/  @!P2 LEA R3, P4, R10, R3, 0x1 ;  /* 0x000000030a03a211 */ /* 0x000fe200078808ff */
[----:B------:R-:W-:-:S04]  /*282a0*/  IMAD.MOV.U32 R13, RZ, RZ, R8 ;  /* 0x000000ffff0d7224 */ /* 0x000fc800078e0008 */
[----:B------:R-:W-:Y:S02]  /*282b0*/  @!P2 IMAD.X R2, RZ, RZ, R2, P4 ;  /* 0x000000ffff02a224 */ /* 0x000fe400020e0602 */
[----:B------:R-:W-:-:S07]  /*282c0*/  IMAD.MOV.U32 R7, RZ, RZ, R14 ;  /* 0x000000ffff077224 */ /* 0x000fce00078e000e */
[----:B------:R-:W-:Y:S05]  /*282d0*/  WARPSYNC.COLLECTIVE R15, `(.L_x_11208) ;  /* 0x000000000f087348 */ /* 0x000fea0003c00000 */
[----:B------:R0:W1:Y:S02]  /*282e0*/  SHFL.IDX P6, R14, R13, R12, R11 ;  /* 0x0000000c0d0e7389 */ /* 0x00006400000c000b */
[----:B01----:R-:W-:Y:S01]  /*282f0*/  ENDCOLLECTIVE ;  /* 0x000000000000791b */ /* 0x003fe20003800000 */
.L_x_11208:
        /* <DEDUP_REMOVED lines=9> */
[----:B0-----:R-:W-:Y:S01]  /*28390*/  IMAD.MOV.U32 R2, RZ, RZ, R14 ;  /* 0x000000ffff027224 */ /* 0x001fe200078e000e */
[----:B------:R-:W-:Y:S06]  /*283a0*/  BRA `(.L_x_11209) ;  /* 0xffffffa400647947 */ /* 0x000fec000383ffff */
.L_x_11042:
[----:B-1----:R1:W2:Y:S02]  /*283b0*/  SYNCS.PHASECHK.TRANS64.TRYWAIT P0, [R16+URZ+0x2d820], R0 ;  /* 0x02d82000100075a7 */ /* 0x0022a4000800017f */
[----:B--2---:R-:W-:Y:S05]  /*283c0*/  @!P0 NANOSLEEP.SYNCS 0x989680 ;  /* 0x009896800000895d */ /* 0x004fea0003900000 */
[----:B------:R-:W2:Y:S02]  /*283d0*/  @!P0 SYNCS.PHASECHK.TRANS64 P0, [R16+URZ+0x2d820], R0 ;  /* 0x02d82000100085a7 */ /* 0x000ea4000800007f */
[----:B--2---:R-:W-:Y:S05]  /*283e0*/  @!P0 BRA `(.L_x_11042) ;  /* 0xfffffffc00f08947 */ /* 0x004fea000383ffff */
[----:B------:R-:W-:Y:S05]  /*283f0*/  BRA `(.L_x_11210) ;  /* 0xffffffa400cc7947 */ /* 0x000fea000383ffff */
.L_x_11051:
[----:B-1----:R1:W2:Y:S02]  /*28400*/  SYNCS.PHASECHK.TRANS64.TRYWAIT P0, [R3+URZ+0x2d840], R2 ;  /* 0x02d84002030075a7 */ /* 0x0022a4000800017f */
[----:B--2---:R-:W-:Y:S05]  /*28410*/  @!P0 NANOSLEEP.SYNCS 0x989680 ;  /* 0x009896800000895d */ /* 0x004fea0003900000 */
[----:B------:R-:W2:Y:S02]  /*28420*/  @!P0 SYNCS.PHASECHK.TRANS64 P0, [R3+URZ+0x2d840], R2 ;  /* 0x02d84002030085a7 */ /* 0x000ea4000800007f */
[----:B--2---:R-:W-:Y:S05]  /*28430*/  @!P0 BRA `(.L_x_11051) ;  /* 0xfffffffc00f08947 */ /* 0x004fea000383ffff */
[----:B------:R-:W-:Y:S05]  /*28440*/  BRA `(.L_x_11211) ;  /* 0xffffffa800b47947 */ /* 0x000fea000383ffff */
.L_x_11058:
[----:B0-----:R0:W1:Y:S02]  /*28450*/  SYNCS.PHASECHK.TRANS64.TRYWAIT P0, [R2+URZ+0x2d860], R3 ;  /* 0x02d86003020075a7 */ /* 0x001064000800017f */
[----:B-1----:R-:W-:Y:S05]  /*28460*/  @!P0 NANOSLEEP.SYNCS 0x989680 ;  /* 0x009896800000895d */ /* 0x002fea0003900000 */
[----:B------:R-:W1:Y:S02]  /*28470*/  @!P0 SYNCS.PHASECHK.TRANS64 P0, [R2+URZ+0x2d860], R3 ;  /* 0x02d86003020085a7 */ /* 0x000e64000800007f */
[----:B-1----:R-:W-:Y:S05]  /*28480*/  @!P0 BRA `(.L_x_11058) ;  /* 0xfffffffc00f08947 */ /* 0x002fea000383ffff */
[----:B------:R-:W-:Y:S05]  /*28490*/  BRA `(.L_x_11212) ;  /* 0xffffffac00b87947 */ /* 0x000fea000383ffff */
.L_x_11069:
[----:B0-----:R0:W1:Y:S02]  /*284a0*/  SYNCS.PHASECHK.TRANS64.TRYWAIT P0, [R4+URZ+0x2d840], R2 ;  /* 0x02d84002040075a7 */ /* 0x001064000800017f */
[----:B-1----:R-:W-:Y:S05]  /*284b0*/  @!P0 NANOSLEEP.SYNCS 0x989680 ;  /* 0x009896800000895d */ /* 0x002fea0003900000 */
[----:B------:R-:W1:Y:S02]  /*284c0*/  @!P0 SYNCS.PHASECHK.TRANS64 P0, [R4+URZ+0x2d840], R2 ;  /* 0x02d84002040085a7 */ /* 0x000e64000800007f */
[----:B-1----:R-:W-:Y:S05]  /*284d0*/  @!P0 BRA `(.L_x_11069) ;  /* 0xfffffffc00f08947 */ /* 0x002fea000383ffff */
[----:B------:R-:W-:Y:S05]  /*284e0*/  BRA `(.L_x_11213) ;  /* 0xffffffb400707947 */ /* 0x000fea000383ffff */
.L_x_11076:
[----:B0-----:R0:W1:Y:S02]  /*284f0*/  SYNCS.PHASECHK.TRANS64.TRYWAIT P0, [R3+URZ+0x2d860], R28 ;  /* 0x02d8601c030075a7 */ /* 0x001064000800017f */
[----:B-1----:R-:W-:Y:S05]  /*28500*/  @!P0 NANOSLEEP.SYNCS 0x989680 ;  /* 0x009896800000895d */ /* 0x002fea0003900000 */
[----:B------:R-:W1:Y:S02]  /*28510*/  @!P0 SYNCS.PHASECHK.TRANS64 P0, [R3+URZ+0x2d860], R28 ;  /* 0x02d8601c030085a7 */ /* 0x000e64000800007f */
[----:B-1----:R-:W-:Y:S05]  /*28520*/  @!P0 BRA `(.L_x_11076) ;  /* 0xfffffffc00f08947 */ /* 0x002fea000383ffff */
[----:B------:R-:W-:Y:S05]  /*28530*/  BRA `(.L_x_11214) ;  /* 0xffffffb800747947 */ /* 0x000fea000383ffff */
.L_x_11087:
[----:B0-----:R0:W1:Y:S02]  /*28540*/  SYNCS.PHASECHK.TRANS64.TRYWAIT P0, [R4+URZ+0x2d840], R2 ;  /* 0x02d84002040075a7 */ /* 0x001064000800017f */
[----:B-1----:R-:W-:Y:S05]  /*28550*/  @!P0 NANOSLEEP.SYNCS 0x989680 ;  /* 0x009896800000895d */ /* 0x002fea0003900000 */
[----:B------:R-:W1:Y:S02]  /*28560*/  @!P0 SYNCS.PHASECHK.TRANS64 P0, [R4+URZ+0x2d840], R2 ;  /* 0x02d84002040085a7 */ /* 0x000e64000800007f */
[----:B-1----:R-:W-:Y:S05]  /*28570*/  @!P0 BRA `(.L_x_11087) ;  /* 0xfffffffc00f08947 */ /* 0x002fea000383ffff */
[----:B------:R-:W-:Y:S05]  /*28580*/  BRA `(.L_x_11215) ;  /* 0xffffffc000087947 */ /* 0x000fea000383ffff */
.L_x_11094:
[----:B0-----:R0:W1:Y:S02]  /*28590*/  SYNCS.PHASECHK.TRANS64.TRYWAIT P0, [R3+URZ+0x2d860], R7 ;  /* 0x02d86007030075a7 */ /* 0x001064000800017f */
[----:B-1----:R-:W-:Y:S05]  /*285a0*/  @!P0 NANOSLEEP.SYNCS 0x989680 ;  /* 0x009896800000895d */ /* 0x002fea0003900000 */
[----:B------:R-:W1:Y:S02]  /*285b0*/  @!P0 SYNCS.PHASECHK.TRANS64 P0, [R3+URZ+0x2d860], R7 ;  /* 0x02d86007030085a7 */ /* 0x000e64000800007f */
[----:B-1----:R-:W-:Y:S05]  /*285c0*/  @!P0 BRA `(.L_x_11094) ;  /* 0xfffffffc00f08947 */ /* 0x002fea000383ffff */
[----:B------:R-:W-:Y:S05]  /*285d0*/  BRA `(.L_x_11216) ;  /* 0xffffffc4000c7947 */ /* 0x000fea000383ffff */
.L_x_11107:
[----:B-1----:R1:W2:Y:S02]  /*285e0*/  SYNCS.PHASECHK.TRANS64.TRYWAIT P0, [R3+URZ+0x2d860], R0 ;  /* 0x02d86000030075a7 */ /* 0x0022a4000800017f */
[----:B--2---:R-:W-:Y:S05]  /*285f0*/  @!P0 NANOSLEEP.SYNCS 0x989680 ;  /* 0x009896800000895d */ /* 0x004fea0003900000 */
[----:B------:R-:W2:Y:S02]  /*28600*/  @!P0 SYNCS.PHASECHK.TRANS64 P0, [R3+URZ+0x2d860], R0 ;  /* 0x02d86000030085a7 */ /* 0x000ea4000800007f */
[----:B--2---:R-:W-:Y:S05]  /*28610*/  @!P0 BRA `(.L_x_11107) ;  /* 0xfffffffc00f08947 */ /* 0x004fea000383ffff */
[----:B------:R-:W-:Y:S05]  /*28620*/  BRA `(.L_x_11217) ;  /* 0xffffffc800887947 */ /* 0x000fea000383ffff */
.L_x_11116:
[----:B------:R-:W-:Y:S01]  /*28630*/  BSSY B0, `(.L_x_11218) ;  /* 0x0000008000007945 */ /* 0x000fe20003800000 */
[----:B------:R-:W-:Y:S02]  /*28640*/  IMAD.MOV.U32 R13, RZ, RZ, R24 ;  /* 0x000000ffff0d7224 */ /* 0x000fe400078e0018 */
[----:B------:R-:W-:Y:S02]  /*28650*/  IMAD.MOV.U32 R12, RZ, RZ, RZ ;  /* 0x000000ffff0c7224 */ /* 0x000fe400078e00ff */
[----:B------:R-:W-:Y:S02]  /*28660*/  IMAD.MOV.U32 R11, RZ, RZ, 0x1f ;  /* 0x0000001fff0b7424 */ /* 0x000fe400078e00ff */
[----:B------:R-:W-:-:S07]  /*28670*/  IMAD.MOV.U32 R15, RZ, RZ, -0x1 ;  /* 0xffffffffff0f7424 */ /* 0x000fce00078e00ff */
[----:B--2---:R-:W-:Y:S05]  /*28680*/  WARPSYNC.COLLECTIVE R15, `(.L_x_11219) ;  /* 0x000000000f087348 */ /* 0x004fea0003c00000 */
[----:B------:R0:W1:Y:S02]  /*28690*/  SHFL.IDX P6, R14, R13, R12, R11 ;  /* 0x0000000c0d0e7389 */ /* 0x00006400000c000b */
[----:B012---:R-:W-:Y:S01]  /*286a0*/  ENDCOLLECTIVE ;  /* 0x000000000000791b */ /* 0x007fe20003800000 */
.L_x_11219:
[----:B------:R-:W-:Y:S05]  /*286b0*/  BSYNC B0 ;  /* 0x0000000000007941 */ /* 0x000fea0003800000 */
.L_x_11218:
        /* <DEDUP_REMOVED lines=10> */
.L_x_11220:
        /* <DEDUP_REMOVED lines=13> */
[C---:B------:R-:W-:Y:S01]  /*28830*/  ISETP.GE.U32.AND P3, PT, R8.reuse, 0x10, PT ;  /* 0x000000100800780c */ /* 0x040fe20003f66070 */
[----:B--2---:R-:W-:Y:S02]  /*28840*/  @!P0 IMAD.MOV.U32 R25, RZ, RZ, R7 ;  /* 0x000000ffff198224 */ /* 0x004fe400078e0007 */
[----:B---3--:R-:W-:Y:S01]  /*28850*/  @!P0 IMAD.MOV.U32 R5, RZ, RZ, R4 ;  /* 0x000000ffff058224 */ /* 0x008fe200078e0004 */
[----:B------:R-:W-:-:S03]  /*28860*/  ISETP.GE.U32.AND P0, PT, R8, 0x2, PT ;  /* 0x000000020800780c */ /* 0x000fc60003f06070 */
[----:B------:R-:W-:-:S10]  /*28870*/  IMAD R13, R5, R25, RZ ;  /* 0x00000019050d7224 */ /* 0x000fd400078e02ff */
[----:B------:R-:W-:Y:S05]  /*28880*/  WARPSYNC.COLLECTIVE R15, `(.L_x_11221) ;  /* 0x000000000f087348 */ /* 0x000fea0003c00000 */
[----:B------:R0:W1:Y:S02]  /*28890*/  SHFL.UP P6, R14, R13, R12, R11 ;  /* 0x0400000c0d0e7389 */ /* 0x00006400000c000b */
[----:B01----:R-:W-:Y:S01]  /*288a0*/  ENDCOLLECTIVE ;  /* 0x000000000000791b */ /* 0x003fe20003800000 */
.L_x_11221:
        /* <DEDUP_REMOVED lines=8> */
.L_x_11222:
[----:B------:R-:W-:Y:S01]  /*28930*/  IMAD.MOV.U32 R12, RZ, RZ, 0x4 ;  /* 0x00000004ff0c7424 */ /* 0x000fe200078e00ff */
[----:B------:R-:W-:-:S05]  /*28940*/  SEL R3, R14, RZ, P0 ;  /* 0x000000ff0e037207 */ /* 0x000fca0000000000 */
[----:B------:R-:W-:-:S04]  /*28950*/  IMAD.IADD R2, R4, 0x1, R3 ;  /* 0x0000000104027824 */ /* 0x000fc800078e0203 */
[----:B------:R-:W-:-:S07]  /*28960*/  IMAD.MOV.U32 R13, RZ, RZ, R2 ;  /* 0x000000ffff0d7224 */ /* 0x000fce00078e0002 */
[----:B------:R-:W-:Y:S05]  /*28970*/  WARPSYNC.COLLECTIVE R15, `(.L_x_11223) ;  /* 0x000000000f087348 */ /* 0x000fea0003c00000 */
[----:B------:R0:W1:Y:S02]  /*28980*/  SHFL.UP P6, R14, R13, R12, R11 ;  /* 0x0400000c0d0e7389 */ /* 0x00006400000c000b */
[----:B01----:R-:W-:Y:S01]  /*28990*/  ENDCOLLECTIVE ;  /* 0x000000000000791b */ /* 0x003fe20003800000 */
.L_x_11223:
[----:B------:R-:W-:Y:S01]  /*289a0*/  IMAD.MOV.U32 R12, RZ, RZ, 0x8 ;  /* 0x00000008ff0c7424 */ /* 0x000fe200078e00ff */
[----:B------:R-:W-:-:S05]  /*289b0*/  SEL R3, R14, RZ, P1 ;  /* 0x000000ff0e037207 */ /* 0x000fca0000800000 */
[----:B------:R-:W-:-:S04]  /*289c0*/  IMAD.IADD R3, R2, 0x1, R3 ;  /* 0x0000000102037824 */ /* 0x000fc800078e0203 */
[----:B------:R-:W-:-:S07]  /*289d0*/  IMAD.MOV.U32 R13, RZ, RZ, R3 ;  /* 0x000000ffff0d7224 */ /* 0x000fce00078e0003 */
[----:B------:R-:W-:Y:S05]  /*289e0*/  WARPSYNC.COLLECTIVE R15, `(.L_x_11224) ;  /* 0x000000000f087348 */ /* 0x000fea0003c00000 */
[----:B------:R0:W1:Y:S02]  /*289f0*/  SHFL.UP P6, R14, R13, R12, R11 ;  /* 0x0400000c0d0e7389 */ /* 0x00006400000c000b */
[----:B01----:R-:W-:Y:S01]  /*28a00*/  ENDCOLLECTIVE ;  /* 0x000000000000791b */ /* 0x003fe20003800000 */
.L_x_11224:
[----:B------:R-:W-:Y:S01]  /*28a10*/  IMAD.MOV.U32 R12, RZ, RZ, 0x10 ;  /* 0x00000010ff0c7424 */ /* 0x000fe200078e00ff */
[----:B------:R-:W-:-:S05]  /*28a20*/  SEL R4, R14, RZ, P2 ;  /* 0x000000ff0e047207 */ /* 0x000fca0001000000 */
[----:B------:R-:W-:-:S04]  /*28a30*/  IMAD.IADD R4, R3, 0x1, R4 ;  /* 0x0000000103047824 */ /* 0x000fc800078e0204 */
[----:B------:R-:W-:-:S07]  /*28a40*/  IMAD.MOV.U32 R13, RZ, RZ, R4 ;  /* 0x000000ffff0d7224 */ /* 0x000fce00078e0004 */
[----:B------:R-:W-:Y:S05]  /*28a50*/  WARPSYNC.COLLECTIVE R15, `(.L_x_11225) ;  /* 0x000000000f087348 */ /* 0x000fea0003c00000 */
[----:B------:R0:W1:Y:S02]  /*28a60*/  SHFL.UP P6, R14, R13, R12, R11 ;  /* 0x0400000c0d0e7389 */ /* 0x00006400000c000b */
[----:B01----:R-:W-:Y:S01]  /*28a70*/  ENDCOLLECTIVE ;  /* 0x000000000000791b */ /* 0x003fe20003800000 */
.L_x_11225:
        /* <DEDUP_REMOVED lines=8> */
.L_x_11226:
[----:B------:R-:W-:Y:S05]  /*28b00*/  BRA `(.L_x_11227) ;  /* 0xffffffcc00487947 */ /* 0x000fea000383ffff */
.L_x_11119:
[----:B------:R-:W-:Y:S01]  /*28b10*/  BSSY B0, `(.L_x_11228) ;  /* 0x0000007000007945 */ /* 0x000fe20003800000 */
[----:B------:R-:W-:Y:S02]  /*28b20*/  IMAD.MOV.U32 R12, RZ, RZ, 0x1 ;  /* 0x00000001ff0c7424 */ /* 0x000fe400078e00ff */
[----:B------:R-:W-:Y:S02]  /*28b30*/  IMAD.MOV.U32 R11, RZ, RZ, RZ ;  /* 0x000000ffff0b7224 */ /* 0x000fe400078e00ff */
[----:B------:R-:W-:-:S07]  /*28b40*/  IMAD.MOV.U32 R15, RZ, RZ, -0x1 ;  /* 0xffffffffff0f7424 */ /* 0x000fce00078e00ff */
[----:B------:R-:W-:Y:S05]  /*28b50*/  WARPSYNC.COLLECTIVE R15, `(.L_x_11229) ;  /* 0x000000000f087348 */ /* 0x000fea0003c00000 */
[----:B------:R0:W1:Y:S02]  /*28b60*/  SHFL.UP P6, R14, R13, R12, R11 ;  /* 0x0400000c0d0e7389 */ /* 0x00006400000c000b */
[----:B01----:R-:W-:Y:S01]  /*28b70*/  ENDCOLLECTIVE ;  /* 0x000000000000791b */ /* 0x003fe20003800000 */
.L_x_11229:
[----:B------:R-:W-:Y:S05]  /*28b80*/  BSYNC B0 ;  /* 0x0000000000007941 */ /* 0x000fea0003800000 */
.L_x_11228:
        /* <DEDUP_REMOVED lines=9> */
.L_x_11230:
[----:B------:R-:W-:Y:S01]  /*28c20*/  IMAD.MOV.U32 R12, RZ, RZ, 0x4 ;  /* 0x00000004ff0c7424 */ /* 0x000fe200078e00ff */
[----:B------:R-:W-:-:S05]  /*28c30*/  SEL R2, R14, RZ, P0 ;  /* 0x000000ff0e027207 */ /* 0x000fca0000000000 */
[----:B------:R-:W-:-:S04]  /*28c40*/  IMAD.IADD R2, R13, 0x1, R2 ;  /* 0x000000010d027824 */ /* 0x000fc800078e0202 */
[----:B------:R-:W-:-:S07]  /*28c50*/  IMAD.MOV.U32 R13, RZ, RZ, R2 ;  /* 0x000000ffff0d7224 */ /* 0x000fce00078e0002 */
[----:B------:R-:W-:Y:S05]  /*28c60*/  WARPSYNC.COLLECTIVE R15, `(.L_x_11231) ;  /* 0x000000000f087348 */ /* 0x000fea0003c00000 */
[----:B------:R0:W1:Y:S02]  /*28c70*/  SHFL.UP P6, R14, R13, R12, R11 ;  /* 0x0400000c0d0e7389 */ /* 0x00006400000c000b */
[----:B01----:R-:W-:Y:S01]  /*28c80*/  ENDCOLLECTIVE ;  /* 0x000000000000791b */ /* 0x003fe20003800000 */
.L_x_11231:
[----:B------:R-:W-:Y:S01]  /*28c90*/  IMAD.MOV.U32 R12, RZ, RZ, 0x8 ;  /* 0x00000008ff0c7424 */ /* 0x000fe200078e00ff */
[----:B------:R-:W-:-:S05]  /*28ca0*/  SEL R3, R14, RZ, P1 ;  /* 0x000000ff0e037207 */ /* 0x000fca0000800000 */
[----:B------:R-:W-:-:S04]  /*28cb0*/  IMAD.IADD R3, R2, 0x1, R3 ;  /* 0x0000000102037824 */ /* 0x000fc800078e0203 */
[----:B------:R-:W-:-:S07]  /*28cc0*/  IMAD.MOV.U32 R13, RZ, RZ, R3 ;  /* 0x000000ffff0d7224 */ /* 0x000fce00078e0003 */
[----:B------:R-:W-:Y:S05]  /*28cd0*/  WARPSYNC.COLLECTIVE R15, `(.L_x_11232) ;  /* 0x000000000f087348 */ /* 0x000fea0003c00000 */
[----:B------:R0:W1:Y:S02]  /*28ce0*/  SHFL.UP P6, R14, R13, R12, R11 ;  /* 0x0400000c0d0e7389 */ /* 0x00006400000c000b */
[----:B01----:R-:W-:Y:S01]  /*28cf0*/  ENDCOLLECTIVE ;  /* 0x000000000000791b */ /* 0x003fe20003800000 */
.L_x_11232:
[----:B------:R-:W-:Y:S01]  /*28d00*/  IMAD.MOV.U32 R12, RZ, RZ, 0x10 ;  /* 0x00000010ff0c7424 */ /* 0x000fe200078e00ff */
[----:B------:R-:W-:-:S05]  /*28d10*/  SEL R4, R14, RZ, P2 ;  /* 0x000000ff0e047207 */ /* 0x000fca0001000000 */
[----:B------:R-:W-:-:S04]  /*28d20*/  IMAD.IADD R4, R3, 0x1, R4 ;  /* 0x0000000103047824 */ /* 0x000fc800078e0204 */
[----:B------:R-:W-:-:S07]  /*28d30*/  IMAD.MOV.U32 R13, RZ, RZ, R4 ;  /* 0x000000ffff0d7224 */ /* 0x000fce00078e0004 */
[----:B------:R-:W-:Y:S05]  /*28d40*/  WARPSYNC.COLLECTIVE R15, `(.L_x_11233) ;  /* 0x000000000f087348 */ /* 0x000fea0003c00000 */
[----:B------:R0:W1:Y:S02]  /*28d50*/  SHFL.UP P6, R14, R13, R12, R11 ;  /* 0x0400000c0d0e7389 */ /* 0x00006400000c000b */
[----:B01----:R-:W-:Y:S01]  /*28d60*/  ENDCOLLECTIVE ;  /* 0x000000000000791b */ /* 0x003fe20003800000 */
.L_x_11233:
        /* <DEDUP_REMOVED lines=8> */
.L_x_11234:
[----:B------:R-:W-:Y:S05]  /*28df0*/  BRA `(.L_x_11235) ;  /* 0xffffffcc00307947 */ /* 0x000fea000383ffff */
.L_x_11121:
[----:B------:R-:W-:Y:S01]  /*28e00*/  BSSY B0, `(.L_x_11236) ;  /* 0x0000006000007945 */ /* 0x000fe20003800000 */
[----:B------:R-:W-:Y:S01]  /*28e10*/  PLOP3.LUT P6, PT, P6, PT, PT, 0x8, 0x0 ;  /* 0x000000000000781c */ /* 0x000fe200037ce170 */
[----:B------:R-:W-:-:S12]  /*28e20*/  IMAD.MOV.U32 R15, RZ, RZ, -0x1 ;  /* 0xffffffffff0f7424 */ /* 0x000fd800078e00ff */
[----:B0-----:R-:W-:Y:S05]  /*28e30*/  WARPSYNC.COLLECTIVE R15, `(.L_x_11237) ;  /* 0x000000000f087348 */ /* 0x001fea0003c00000 */
[----:B------:R-:W-:Y:S01]  /*28e40*/  VOTE.ANY R14, PT, P6 ;  /* 0x00000000000e7806 */ /* 0x000fe200030e0100 */
[----:B0-----:R-:W-:Y:S06]  /*28e50*/  ENDCOLLECTIVE ;  /* 0x000000000000791b */ /* 0x001fec0003800000 */
.L_x_11237:
[----:B------:R-:W-:Y:S05]  /*28e60*/  BSYNC B0 ;  /* 0x0000000000007941 */ /* 0x000fea0003800000 */
.L_x_11236:
        /* <DEDUP_REMOVED lines=10> */
.L_x_11238:
[----:B------:R-:W-:Y:S02]  /*28f10*/  IMAD.MOV.U32 R13, RZ, RZ, R5 ;  /* 0x000000ffff0d7224 */ /* 0x000fe400078e0005 */
[----:B------:R-:W-:-:S07]  /*28f20*/  IMAD.MOV.U32 R25, RZ, RZ, R14 ;  /* 0x000000ffff197224 */ /* 0x000fce00078e000e */
[----:B------:R-:W-:Y:S05]  /*28f30*/  WARPSYNC.COLLECTIVE R15, `(.L_x_11239) ;  /* 0x000000000f087348 */ /* 0x000fea0003c00000 */
[----:B------:R0:W1:Y:S02]  /*28f40*/  SHFL.IDX P6, R14, R13, R12, R11 ;  /* 0x0000000c0d0e7389 */ /* 0x00006400000c000b */
[----:B01----:R-:W-:Y:S01]  /*28f50*/  ENDCOLLECTIVE ;  /* 0x000000000000791b */ /* 0x003fe20003800000 */
.L_x_11239:
[----:B------:R-:W-:Y:S01]  /*28f60*/  IMAD.MOV.U32 R5, RZ, RZ, R14 ;  /* 0x000000ffff057224 */ /* 0x000fe200078e000e */
[----:B------:R-:W-:Y:S06]  /*28f70*/  BRA `(.L_x_11240) ;  /* 0xffffffcc00107947 */ /* 0x000fec000383ffff */
.L_x_11123:
[----:B------:R-:W-:Y:S01]  /*28f80*/  BSSY B0, `(.L_x_11241) ;  /* 0x0000007000007945 */ /* 0x000fe20003800000 */
[----:B------:R-:W-:Y:S02]  /*28f90*/  IMAD.MOV.U32 R13, RZ, RZ, R2 ;  /* 0x000000ffff0d7224 */ /* 0x000fe400078e0002 */
[----:B------:R-:W-:Y:S02]  /*28fa0*/  IMAD.MOV.U32 R11, RZ, RZ, 0x1f ;  /* 0x0000001fff0b7424 */ /* 0x000fe400078e00ff */
[----:B------:R-:W-:-:S07]  /*28fb0*/  IMAD.MOV.U32 R15, RZ, RZ, -0x1 ;  /* 0xffffffffff0f7424 */ /* 0x000fce00078e00ff */
[----:B0123--:R-:W-:Y:S05]  /*28fc0*/  WARPSYNC.COLLECTIVE R15, `(.L_x_11242) ;  /* 0x000000000f087348 */ /* 0x00ffea0003c00000 */
[----:B------:R4:W0:Y:S02]  /*28fd0*/  SHFL.IDX P6, R14, R13, R12, R11 ;  /* 0x0000000c0d0e7389 */ /* 0x00082400000c000b */
[----:B01234-:R-:W-:Y:S01]  /*28fe0*/  ENDCOLLECTIVE ;  /* 0x000000000000791b */ /* 0x01ffe20003800000 */
.L_x_11242:
[----:B------:R-:W-:Y:S05]  /*28ff0*/  BSYNC B0 ;  /* 0x0000000000007941 */ /* 0x000fea0003800000 */
.L_x_11241:
[----:B------:R-:W-:Y:S01]  /*29000*/  IMAD.MOV.U32 R24, RZ, RZ, R14 ;  /* 0x000000ffff187224 */ /* 0x000fe200078e000e */
[----:B------:R-:W-:Y:S06]  /*29010*/  BRA `(.L_x_11122) ;  /* 0xffffffcc00007947 */ /* 0x000fec000383ffff */
.L_x_11129:
[----:B-1----:R1:W2:Y:S02]  /*29020*/  SYNCS.PHASECHK.TRANS64.TRYWAIT P0, [R9+URZ+0x2d820], R0 ;  /* 0x02d82000090075a7 */ /* 0x0022a4000800017f */
[----:B--2---:R-:W-:Y:S05]  /*29030*/  @!P0 NANOSLEEP.SYNCS 0x989680 ;  /* 0x009896800000895d */ /* 0x004fea0003900000 */
[----:B------:R-:W2:Y:S02]  /*29040*/  @!P0 SYNCS.PHASECHK.TRANS64 P0, [R9+URZ+0x2d820], R0 ;  /* 0x02d82000090085a7 */ /* 0x000ea4000800007f */
[----:B--2---:R-:W-:Y:S05]  /*29050*/  @!P0 BRA `(.L_x_11129) ;  /* 0xfffffffc00f08947 */ /* 0x004fea000383ffff */
[----:B------:R-:W-:Y:S05]  /*29060*/  BRA `(.L_x_11243) ;  /* 0xffffffd400587947 */ /* 0x000fea000383ffff */
.L_x_11130:
        /* <DEDUP_REMOVED lines=8> */
[----:B01----:R-:W-:Y:S05]  /*290f0*/  WARPSYNC.COLLECTIVE R15, `(.L_x_11245) ;  /* 0x000000000f087348 */ /* 0x003fea0003c00000 */
[----:B------:R2:W3:Y:S02]  /*29100*/  SHFL.IDX P6, R14, R13, R12, R11 ;  /* 0x0000000c0d0e7389 */ /* 0x0004e400000c000b */
[----:B0123--:R-:W-:Y:S01]  /*29110*/  ENDCOLLECTIVE ;  /* 0x000000000000791b */ /* 0x00ffe20003800000 */
.L_x_11245:
[----:B------:R-:W-:Y:S05]  /*29120*/  BSYNC B0 ;  /* 0x0000000000007941 */ /* 0x000fea0003800000 */
.L_x_11244:
[----:B------:R-:W-:Y:S05]  /*29130*/  BRA `(.L_x_11246) ;  /* 0xffffffd400407947 */ /* 0x000fea000383ffff */
.L_x_11131:
[----:B------:R-:W-:Y:S01]  /*29140*/  BSSY B0, `(.L_x_11247) ;  /* 0x0000006000007945 */ /* 0x000fe20003800000 */
[----:B------:R-:W-:-:S07]  /*29150*/  IMAD.MOV.U32 R15, RZ, RZ, -0x1 ;  /* 0xffffffffff0f7424 */ /* 0x000fce00078e00ff */
[----:B01----:R-:W-:Y:S05]  /*29160*/  WARPSYNC.COLLECTIVE R15, `(.L_x_11248) ;  /* 0x000000000f0c7348 */ /* 0x003fea0003c00000 */
[----:B------:R-:W-:Y:S02]  /*29170*/  ELECT P6, UR62, PT ;  /* 0x00000000003e782f */ /* 0x000fe400038c0000 */
[----:B------:R-:W-:Y:S01]  /*29180*/  MOV R14, UR62 ;  /* 0x0000003e000e7c02 */ /* 0x000fe20008000f00 */
[----:B01----:R-:W-:Y:S10]  /*29190*/  ENDCOLLECTIVE ;  /* 0x000000000000791b */ /* 0x003ff40003800000 */
.L_x_11248:
[----:B------:R-:W-:Y:S05]  /*291a0*/  BSYNC B0 ;  /* 0x0000000000007941 */ /* 0x000fea0003800000 */
.L_x_11247:
[----:B------:R-:W-:Y:S05]  /*291b0*/  BRA `(.L_x_11249) ;  /* 0xffffffd400347947 */ /* 0x000fea000383ffff */
.L_x_11133:
[----:B-1----:R1:W2:Y:S02]  /*291c0*/  SYNCS.PHASECHK.TRANS64.TRYWAIT P0, [R5+URZ], R4 ;  /* 0x00000004050075a7 */ /* 0x0022a4000800017f */
[----:B--2---:R-:W-:Y:S05]  /*291d0*/  @!P0 NANOSLEEP.SYNCS 0x989680 ;  /* 0x009896800000895d */ /* 0x004fea0003900000 */
[----:B------:R-:W2:Y:S02]  /*291e0*/  @!P0 SYNCS.PHASECHK.TRANS64 P0, [R5+URZ], R4 ;  /* 0x00000004050085a7 */ /* 0x000ea4000800007f */
[----:B--2---:R-:W-:Y:S05]  /*291f0*/  @!P0 BRA `(.L_x_11133) ;  /* 0xfffffffc00f08947 */ /* 0x004fea000383ffff */
[----:B------:R-:W-:Y:S05]  /*29200*/  BRA `(.L_x_11250) ;  /* 0xffffffd400687947 */ /* 0x000fea000383ffff */
.L_x_11134:
[----:B--2---:R2:W3:Y:S02]  /*29210*/  SYNCS.PHASECHK.TRANS64.TRYWAIT P0, [R3+URZ], R2 ;  /* 0x00000002030075a7 */ /* 0x0044e4000800017f */
[----:B---3--:R-:W-:Y:S05]  /*29220*/  @!P0 NANOSLEEP.SYNCS 0x989680 ;  /* 0x009896800000895d */ /* 0x008fea0003900000 */
[----:B------:R-:W3:Y:S02]  /*29230*/  @!P0 SYNCS.PHASECHK.TRANS64 P0, [R3+URZ], R2 ;  /* 0x00000002030085a7 */ /* 0x000ee4000800007f */
[----:B---3--:R-:W-:Y:S05]  /*29240*/  @!P0 BRA `(.L_x_11134) ;  /* 0xfffffffc00f08947 */ /* 0x008fea000383ffff */
[----:B------:R-:W-:Y:S05]  /*29250*/  BRA `(.L_x_11251) ;  /* 0xffffffd4005c7947 */ /* 0x000fea000383ffff */
.L_x_11136:
[----:B---3--:R3:W4:Y:S02]  /*29260*/  SYNCS.PHASECHK.TRANS64.TRYWAIT P0, [R19+URZ], R4 ;  /* 0x00000004130075a7 */ /* 0x008724000800017f */
[----:B----4-:R-:W-:Y:S05]  /*29270*/  @!P0 NANOSLEEP.SYNCS 0x989680 ;  /* 0x009896800000895d */ /* 0x010fea0003900000 */
[----:B------:R-:W4:Y:S02]  /*29280*/  @!P0 SYNCS.PHASECHK.TRANS64 P0, [R19+URZ], R4 ;  /* 0x00000004130085a7 */ /* 0x000f24000800007f */
[----:B----4-:R-:W-:Y:S05]  /*29290*/  @!P0 BRA `(.L_x_11136) ;  /* 0xfffffffc00f08947 */ /* 0x010fea000383ffff */
[----:B------:R-:W-:Y:S05]  /*292a0*/  BRA `(.L_x_11252) ;  /* 0xffffffd400607947 */ /* 0x000fea000383ffff */
.L_x_11253:
        /* <DEDUP_REMOVED lines=13> */
.L_x_14871:


//--------------------- .text._ZN7cutlass13device_kernelIN5flash11enable_sm90INS1_16FlashAttnFwdSm90INS1_25CollectiveMainloopFwdSm90ILi2EN4cute5tupleIJNS5_1CILi1EEES8_S8_EEENS6_IJNS7_ILi192EEENS7_ILi144EEENS7_ILi96EEEEEELi96ENS_6half_tEfNS_4arch4Sm90ELb1ELb0ELb1ELb0ELb0ELb0ELb0ELb0ELb1ELb1ELb1ELb0EEENS1_21CollectiveEpilogueFwdINS6_IJSA_SC_SB_EEES9_SE_SG_Li384ELb0ELb1ELb1ELb0EEENS1_19SingleTileSchedulerILb0ELb1ELb1ELi192EEEEEEEEEvNT_6ParamsE --------------------------
	.section	.text._ZN7cutlass13device_kernelIN5flash11enable_sm90INS1_16FlashAttnFwdSm90INS1_25CollectiveMainloopFwdSm90ILi2EN4cute5tupleIJNS5_1CILi1EEES8_S8_EEENS6_IJNS7_ILi192EEENS7_ILi144EEENS7_ILi96EEEEEELi96ENS_6half_tEfNS_4arch4Sm90ELb1ELb0ELb1ELb0ELb0ELb0ELb0ELb0ELb1ELb1ELb1ELb0EEENS1_21CollectiveEpilogueFwdINS6_IJSA_SC_SB_EEES9_SE_SG_Li384ELb0ELb1ELb1ELb0EEENS1_19SingleTileSchedulerILb0ELb1ELb1ELi192EEEEEEEEEvNT_6ParamsE,"ax",@progbits
	.align	128
.text._ZN7cutlass13device_kernelIN5flash11enable_sm90INS1_16FlashAttnFwdSm90INS1_25CollectiveMainloopFwdSm90ILi2EN4cute5tupleIJNS5_1CILi1EEES8_S8_EEENS6_IJNS7_ILi192EEENS7_ILi144EEENS7_ILi96EEEEEELi96ENS_6half_tEfNS_4arch4Sm90ELb1ELb0ELb1ELb0ELb0ELb0ELb0ELb0ELb1ELb1ELb1ELb0EEENS1_21CollectiveEpilogueFwdINS6_IJSA_SC_SB_EEES9_SE_SG_Li384ELb0ELb1ELb1ELb0EEENS1_19SingleTileSchedulerILb0ELb1ELb1ELi192EEEEEEEEEvNT_6ParamsE:
        .type           _ZN7cutlass13device_kernelIN5flash11enable_sm90INS1_16FlashAttnFwdSm90INS1_25CollectiveMainloopFwdSm90ILi2EN4cute5tupleIJNS5_1CILi1EEES8_S8_EEENS6_IJNS7_ILi192EEENS7_ILi144EEENS7_ILi96EEEEEELi96ENS_6half_tEfNS_4arch4Sm90ELb1ELb0ELb1ELb0ELb0ELb0ELb0ELb0ELb1ELb1ELb1ELb0EEENS1_21CollectiveEpilogueFwdINS6_IJSA_SC_SB_EEES9_SE_SG_Li384ELb0ELb1ELb1ELb0EEENS1_19SingleTileSchedulerILb0ELb1ELb1ELi192EEEEEEEEEvNT_6ParamsE,@function
        .size           _ZN7cutlass13device_kernelIN5flash11enable_sm90INS1_16FlashAttnFwdSm90INS1_25CollectiveMainloopFwdSm90ILi2EN4cute5tupleIJNS5_1CILi1EEES8_S8_EEENS6_IJNS7_ILi192EEENS7_ILi144EEENS7_ILi96EEEEEELi96ENS_6half_tEfNS_4arch4Sm90ELb1ELb0ELb1ELb0ELb0ELb0ELb0ELb0ELb1ELb1ELb1ELb0EEENS1_21CollectiveEpilogueFwdINS6_IJSA_SC_SB_EEES9_SE_SG_Li384ELb0ELb1ELb1ELb0EEENS1_19SingleTileSchedulerILb0ELb1ELb1ELi192EEEEEEEEEvNT_6ParamsE,(.L_x_14872 - _ZN7cutlass13device_kernelIN5flash11enable_sm90INS1_16FlashAttnFwdSm90INS1_25CollectiveMainloopFwdSm90ILi2EN4cute5tupleIJNS5_1CILi1EEES8_S8_EEENS6_IJNS7_ILi192EEENS7_ILi144EEENS7_ILi96EEEEEELi96ENS_6half_tEfNS_4arch4Sm90ELb1ELb0ELb1ELb0ELb0ELb0ELb0ELb0ELb1ELb1ELb1ELb0EEENS1_21CollectiveEpilogueFwdINS6_IJSA_SC_SB_EEES9_SE_SG_Li384ELb0ELb1ELb1ELb0EEENS1_19SingleTileSchedulerILb0ELb1ELb1ELi192EEEEEEEEEvNT_6ParamsE)
        .other          _ZN7cutlass13device_kernelIN5flash11enable_sm90INS1_16FlashAttnFwdSm90INS1_25CollectiveMainloopFwdSm90ILi2EN4cute5tupleIJNS5_1CILi1EEES8_S8_EEENS6_IJNS7_ILi192EEENS7_ILi144EEENS7_ILi96EEEEEELi96ENS_6half_tEfNS_4arch4Sm90ELb1ELb0ELb1ELb0ELb0ELb0ELb0ELb0ELb1ELb1ELb1ELb0EEENS1_21CollectiveEpilogueFwdINS6_IJSA_SC_SB_EEES9_SE_SG_Li384ELb0ELb1ELb1ELb0EEENS1_19SingleTileSchedulerILb0ELb1ELb1ELi192EEEEEEEEEvNT_6ParamsE,@"STO_CUDA_ENTRY STV_DEFAULT"
_ZN7cutlass13device_kernelIN5flash11enable_sm90INS1_16FlashAttnFwdSm90INS1_25CollectiveMainloopFwdSm90ILi2EN4cute5tupleIJNS5_1CILi1EEES8_S8_EEENS6_IJNS7_ILi192EEENS7_ILi144EEENS7_ILi96EEEEEELi96ENS_6half_tEfNS_4arch4Sm90ELb1ELb0ELb1ELb0ELb0ELb0ELb0ELb0ELb1ELb1ELb1ELb0EEENS1_21CollectiveEpilogueFwdINS6_IJSA_SC_SB_EEES9_SE_SG_Li384ELb0ELb1ELb1ELb0EEENS1_19SingleTileSchedulerILb0ELb1ELb1ELi192EEEEEEEEEvNT_6ParamsE:
        /* <DEDUP_REMOVED lines=17> */
.L_x_11255:
[----:B------:R-:W-:Y:S05]  /*0110*/  BSYNC B0 ;  /* 0x0000000000007941 */ /* 0x000fea0003800000 */
.L_x_11254:
        /* <DEDUP_REMOVED lines=40> */
.L_x_11256:
        /* <DEDUP_REMOVED lines=22> */
.L_x_11257:
        /* <DEDUP_REMOVED lines=18> */
.L_x_11258:
        /* <DEDUP_REMOVED lines=22> */
.L_x_11259:
        /* <DEDUP_REMOVED lines=22> */
.L_x_11260:
[----:B--2---:R-:W-:Y:S01]  /*08e0*/  ISETP.NE.AND P0, PT, R2, RZ, PT ;  /* 0x000000ff0200720c */ /* 0x004fe20003f05270 */
[----:B------:R-:W-:Y:S01]  /*08f0*/  IMAD.MOV.U32 R27, RZ, RZ, 0x1 ;  /* 0x00000001ff1b7424 */ /* 0x000fe200078e00ff */
[----:B------:R-:W-:Y:S01]  /*0900*/  NOP ;  /* 0x0000000000007918 */ /* 0x000fe20000000000 */
[----:B------:R-:W-:Y:S01]  /*0910*/  BSSY B6, `(.L_x_11261) ;  /* 0x00013db000067945 */ /* 0x000fe20003800000 */
[----:B------:R-:W-:Y:S02]  /*0920*/  LOP3.LUT R28, R4, 0x7f, RZ, 0xc0, !PT ;  /* 0x0000007f041c7812 */ /* 0x000fe400078ec0ff */
[----:B------:R-:W-:Y:S01]  /*0930*/  SEL R27, R27, 0x2, !P0 ;  /* 0x000000021b1b7807 */ /* 0x000fe20004000000 */
[----:B01-34-:R-:W-:Y:S06]  /*0940*/  BAR.SYNC.DEFER_BLOCKING 0x0 ;  /* 0x0000000000007b1d */ /* 0x01bfec0000010000 */
[----:B------:R-:W-:Y:S05]  /*0950*/  @!P0 BRA `(.L_x_11262) ;  /* 0x000000fc001c8947 */ /* 0x000fea0003800000 */
.L_x_11263:
        /* <DEDUP_REMOVED lines=19> */
[----:B------:R2:W-:Y:S01]  /*0a90*/  STL [R1], R5 ;  /* 0x0000000501007387 */ /* 0x0005e20000100800 */
        /* <DEDUP_REMOVED lines=8> */
[----:B------:R-:W3:Y:S08]  /*0b20*/  LDC.64 R8, c[0x0][0x418] ;  /* 0x00010600ff087b82 */ /* 0x000ef00000000a00 */
[----:B------:R-:W4:Y:S01]  /*0b30*/  LDC R3, c[0x0][0x288] ;  /* 0x0000a200ff037b82 */ /* 0x000f220000000800 */
[----:B0-----:R-:W-:-:S07]  /*0b40*/  ISETP.NE.AND P1, PT, R0, 0x1, PT ;  /* 0x000000010000780c */ /* 0x001fce0003f25270 */
[----:B------:R-:W0:Y:S01]  /*0b50*/  LDC R16, c[0x0][0x424] ;  /* 0x00010900ff107b82 */ /* 0x000e220000000800 */
[----:B---3--:R-:W-:-:S07]  /*0b60*/  ISETP.NE.U32.AND P0, PT, R8, RZ, PT ;  /* 0x000000ff0800720c */ /* 0x008fce0003f05070 */
[----:B------:R-:W3:Y:S01]  /*0b70*/  LDC R19, c[0x0][0x2f0] ;  /* 0x0000bc00ff137b82 */ /* 0x000ee20000000800 */
[----:B-1----:R-:W-:Y:S01]  /*0b80*/  IMAD R18, R18, 0xc0, RZ ;  /* 0x000000c012127824 */ /* 0x002fe200078e02ff */
[----:B------:R-:W-:-:S03]  /*0b90*/  ISETP.NE.AND.EX P0, PT, R9, RZ, PT, P0 ;  /* 0x000000ff0900720c */ /* 0x000fc60003f05300 */
[----:B------:R-:W-:Y:S01]  /*0ba0*/  @P1 VIADD R0, R18, 0xbf ;  /* 0x000000bf12001836 */ /* 0x000fe20000000000 */
[----:B----4-:R-:W-:Y:S02]  /*0bb0*/  IADD3 R3, -R3, 0x90, RZ ;  /* 0x0000009003037810 */ /* 0x010fe40007ffe1ff */
[----:B--2---:R-:W1:Y:S08]  /*0bc0*/  @P1 LDC R5, c[0x0][0x44c] ;  /* 0x00011300ff051b82 */ /* 0x004e700000000800 */
[----:B------:R-:W2:Y:S01]  /*0bd0*/  @P1 LDC R7, c[0x0][0x450] ;  /* 0x00011400ff071b82 */ /* 0x000ea20000000800 */
[----:B0-----:R-:W-:-:S02]  /*0be0*/  SEL R16, R16, 0x1, P0 ;  /* 0x0000000110107807 */ /* 0x001fc40000000000 */
[----:B------:R-:W-:-:S03]  /*0bf0*/  ISETP.NE.AND P0, PT, R4, RZ, PT ;  /* 0x000000ff0400720c */ /* 0x000fc60003f05270 */
[----:B---3--:R-:W-:Y:S02]  /*0c00*/  IMAD R3, R16, R19, R3 ;  /* 0x0000001310037224 */ /* 0x008fe400078e0203 */
[----:B-1----:R-:W-:-:S08]  /*0c10*/  @P1 IMAD.HI.U32 R2, R0, R5, RZ ;  /* 0x0000000500021227 */ /* 0x002fd000078e00ff */
[----:B------:R-:W0:Y:S01]  /*0c20*/  @!P0 LDC R4, c[0x0][0x9f0] ;  /* 0x00027c00ff048b82 */ /* 0x000e220000000800 */
[----:B------:R-:W-:Y:S01]  /*0c30*/  VIADD R0, R18, 0xbf ;  /* 0x000000bf12007836 */ /* 0x000fe20000000000 */
[----:B--2---:R-:W-:Y:S01]  /*0c40*/  @P1 SHF.R.U32.HI R0, RZ, R7, R2 ;  /* 0x00000007ff001219 */ /* 0x004fe20000011602 */
[----:B------:R-:W-:-:S04]  /*0c50*/  IMAD R2, R16, R19, 0x8f ;  /* 0x0000008f10027424 */ /* 0x000fc800078e0213 */
[----:B------:R-:W-:Y:S02]  /*0c60*/  IMAD.IADD R0, R3, 0x1, R0 ;  /* 0x0000000103007824 */ /* 0x000fe400078e0200 */
[----:B------:R-:W-:-:S04]  /*0c70*/  IMAD.HI R2, R2, 0x38e38e39, RZ ;  /* 0x38e38e3902027827 */ /* 0x000fc800078e02ff */
[----:B------:R-:W-:Y:S01]  /*0c80*/  IMAD.HI R0, R0, 0x38e38e39, RZ ;  /* 0x38e38e3900007827 */ /* 0x000fe200078e02ff */
[----:B------:R-:W-:-:S04]  /*0c90*/  SHF.R.U32.HI R3, RZ, 0x1f, R2 ;  /* 0x0000001fff037819 */ /* 0x000fc80000011602 */
[----:B------:R-:W-:Y:S02]  /*0ca0*/  SHF.R.U32.HI R5, RZ, 0x1f, R0 ;  /* 0x0000001fff057819 */ /* 0x000fe40000011600 */
[----:B------:R-:W-:Y:S02]  /*0cb0*/  LEA.HI.SX32 R3, R2, R3, 0x1b ;  /* 0x0000000302037211 */ /* 0x000fe400078fdaff */
[----:B------:R-:W-:-:S04]  /*0cc0*/  LEA.HI.SX32 R0, R0, R5, 0x1b ;  /* 0x0000000500007211 */ /* 0x000fc800078fdaff */
[----:B------:R-:W-:-:S04]  /*0cd0*/  VIMNMX R11, R3, R0, PT ;  /* 0x00000000030b7248 */ /* 0x000fc80003fe0100 */
[----:B------:R-:W-:-:S13]  /*0ce0*/  ISETP.GE.AND P1, PT, R11, 0x1, PT ;  /* 0x000000010b00780c */ /* 0x000fda0003f26270 */
[----:B0-----:R-:W-:Y:S05]  /*0cf0*/  @!P1 BRA `(.L_x_11265) ;  /* 0x00000000006c9947 */ /* 0x001fea0003800000 */
        /* <DEDUP_REMOVED lines=27> */
.L_x_11265:
        /* <DEDUP_REMOVED lines=44> */
[----:B------:R-:W-:Y:S02]  /*1170*/  UIMAD.WIDE UR4, UR7, 0x55555556, URZ ;  /* 0x55555556070478a5 */ /* 0x000fe4000f8e023f */
[----:B------:R-:W-:Y:S02]  /*1180*/  IMAD.U32 R145, RZ, RZ, UR7 ;  /* 0x00000007ff917e24 */ /* 0x000fe4000f8e00ff */
        /* <DEDUP_REMOVED lines=8> */
[----:B------:R-:W-:-:S04]  /*1210*/  ULOP3.LUT UR36, UR4, 0x3fff, URZ, 0xc0, !UPT ;  /* 0x00003fff04247892 */ /* 0x000fc8000f8ec03f */
[----:B------:R-:W-:Y:S01]  /*1220*/  IMAD.U32 R157, RZ, RZ, UR5 ;  /* 0x00000005ff9d7e24 */ /* 0x000fe2000f8e00ff */
[----:B------:R-:W-:Y:S07]  /*1230*/  @!P0 BRA `(.L_x_11267) ;  /* 0x0000000000408947 */ /* 0x000fee0003800000 */
        /* <DEDUP_REMOVED lines=16> */
.L_x_11267:
[----:B------:R-:W-:Y:S02]  /*1340*/  SHF.L.U32 R0, RZ, 0x1f, RZ ;  /* 0x0000001fff007819 */ /* 0x000fe400000006ff */
[----:B------:R-:W-:Y:S02]  /*1350*/  LOP3.LUT R27, R27, 0x1, RZ, 0xfc, !PT ;  /* 0x000000011b1b7812 */ /* 0x000fe400078efcff */
[----:B------:R-:W0:Y:S02]  /*1360*/  SYNCS.PHASECHK.TRANS64.TRYWAIT P1, [UR60+0x31c00], R0 ;  /* 0x031c0000ff0075a7 */ /* 0x000e24000802017c */
[----:B------:R-:W-:Y:S01]  /*1370*/  ISETP.NE.AND P0, PT, R27, 0x3, PT ;  /* 0x000000031b00780c */ /* 0x000fe20003f05270 */
[----:B0-----:R-:W-:-:S12]  /*1380*/  @!P1 BRA `(.L_x_11268) ;  /* 0x0000013000d49947 */ /* 0x001fd80003800000 */
.L_x_11389:
[----:B------:R-:W-:Y:S05]  /*1390*/  @!P0 BRA `(.L_x_11269) ;  /* 0x0000000000048947 */ /* 0x000fea0003800000 */
[----:B------:R-:W-:Y:S01]  /*13a0*/  BPT.TRAP 0x1 ;  /* 0x000000040000795c */ /* 0x000fe20000300000 */
.L_x_11269:
[----:B------:R1:W2:Y:S01]  /*13b0*/  SYNCS.PHASECHK.TRANS64.TRYWAIT P2, [UR60+0x31c30], R0 ;  /* 0x031c3000ff0075a7 */ /* 0x0002a2000804017c */
[----:B------:R-:W-:Y:S05]  /*13c0*/  @!P0 BRA `(.L_x_11270) ;  /* 0x0000000000048947 */ /* 0x000fea0003800000 */
[----:B------:R-:W-:Y:S01]  /*13d0*/  BPT.TRAP 0x1 ;  /* 0x000000040000795c */ /* 0x000fe20000300000 */
.L_x_11270:
[----:B------:R-:W-:Y:S01]  /*13e0*/  IMAD.U32 R2, RZ, RZ, UR36 ;  /* 0x00000024ff027e24 */ /* 0x000fe2000f8e00ff */
[----:B------:R-:W-:-:S04]  /*13f0*/  ISETP.NE.AND P1, PT, R28, RZ, PT ;  /* 0x000000ff1c00720c */ /* 0x000fc80003f25270 */
[----:B------:R-:W-:Y:S01]  /*1400*/  LOP3.LUT R2, R2, 0x10000, RZ, 0xfc, !PT ;  /* 0x0001000002027812 */ /* 0x000fe200078efcff */
[----:B--2---:R-:W-:Y:S08]  /*1410*/  @P2 BRA `(.L_x_11271) ;  /* 0x0000000000082947 */ /* 0x004ff00003800000 */
[----:B------:R-:W2:Y:S02]  /*1420*/  SYNCS.PHASECHK.TRANS64.TRYWAIT P2, [UR60+0x31c30], R0 ;  /* 0x031c3000ff0075a7 */ /* 0x000ea4000804017c */
[----:B--2---:R-:W-:Y:S05]  /*1430*/  @!P2 BRA `(.L_x_11272) ;  /* 0x0000013000c0a947 */ /* 0x004fea0003800000 */
.L_x_11271:
[----:B------:R-:W-:Y:S05]  /*1440*/  WARPSYNC.ALL ;  /* 0x0000000000007948 */ /* 0x000fea0003800000 */
[----:B0-----:R-:W-:Y:S01]  /*1450*/  IMAD.MOV.U32 R3, RZ, RZ, -0x7fffffe0 ;  /* 0x80000020ff037424 */ /* 0x001fe200078e00ff */
[----:B------:R-:W-:Y:S01]  /*1460*/  UIADD3 UR4, UR60, 0x16a00, URZ ;  /* 0x00016a003c047890 */ /* 0x000fe2000fffe03f */
[C---:B------:R-:W-:Y:S01]  /*1470*/  R2UR UR8, R2.reuse ;  /* 0x00000000020872ca */ /* 0x040fe200000e0000 */
[----:B------:R-:W-:Y:S02]  /*1480*/  WARPGROUP.ARRIVE ;  /* 0x00000000000079c5 */ /* 0x000fe40000000000 */
        /* <DEDUP_REMOVED lines=23> */
[----:B------:R-:W0:Y:S01]  /*1600*/  LDC R4, c[0x0][0x448] ;  /* 0x00011200ff047b82 */ /* 0x000e220000000800 */
[----:B------:R-:W-:Y:S01]  /*1610*/  UIADD3 UR6, UR61, 0x100, URZ ;  /* 0x000001003d067890 */ /* 0x000fe2000fffe03f */
[----:B------:R-:W-:Y:S01]  /*1620*/  LOP3.LUT R97, R97, 0xffffff80, RZ, 0xc0, !PT ;  /* 0xffffff8061617812 */ /* 0x000fe200078ec0ff */
[----:B------:R-:W-:Y:S01]  /*1630*/  UMOV UR26, UR8 ;  /* 0x00000008001a7c82 */ /* 0x000fe20008000000 */
[----:B------:R-:W-:Y:S01]  /*1640*/  UMOV UR15, 0x80000020 ;  /* 0x80000020000f7882 */ /* 0x000fe20000000000 */
[----:B------:R-:W-:Y:S01]  /*1650*/  UIADD3 UR8, UR61, 0x140, URZ ;  /* 0x000001403d087890 */ /* 0x000fe2000fffe03f */
[----:B------:R-:W-:Y:S01]  /*1660*/  LEA.HI R7, R23, R22, RZ, 0x2 ;  /* 0x0000001617077211 */ /* 0x000fe200078f10ff */
[----:B------:R-:W-:Y:S01]  /*1670*/  UMOV UR22, UR10 ;  /* 0x0000000a00167c82 */ /* 0x000fe20008000000 */
[----:B------:R-:W-:Y:S01]  /*1680*/  UMOV UR14, UR6 ;  /* 0x00000006000e7c82 */ /* 0x000fe20008000000 */
[----:B------:R-:W-:Y:S01]  /*1690*/  UIADD3 UR10, UR61, 0x180, URZ ;  /* 0x000001803d0a7890 */ /* 0x000fe2000fffe03f */
[----:B------:R-:W-:Y:S01]  /*16a0*/  IMAD.IADD R97, R22, 0x1, -R97 ;  /* 0x0000000116617824 */ /* 0x000fe200078e0a61 */
[----:B------:R-:W-:Y:S01]  /*16b0*/  UIADD3 UR6, UR61, 0x1c0, URZ ;  /* 0x000001c03d067890 */ /* 0x000fe2000fffe03f */
[----:B------:R-:W-:Y:S01]  /*16c0*/  LOP3.LUT R7, R7, 0xfffffffc, RZ, 0xc0, !PT ;  /* 0xfffffffc07077812 */ /* 0x000fe200078ec0ff */
[----:B------:R-:W-:Y:S01]  /*16d0*/  UIADD3 UR5, UR61, 0x82, URZ ;  /* 0x000000823d057890 */ /* 0x000fe2000fffe03f */
[----:B------:R-:W-:Y:S01]  /*16e0*/  UMOV UR9, 0x80000020 ;  /* 0x8000002000097882 */ /* 0x000fe20000000000 */
[----:B------:R-:W-:Y:S01]  /*16f0*/  UMOV UR11, 0x80000020 ;  /* 0x80000020000b7882 */ /* 0x000fe20000000000 */
[----:B------:R-:W-:Y:S01]  /*1700*/  UMOV UR7, 0x80000020 ;  /* 0x8000002000077882 */ /* 0x000fe20000000000 */
[----:B0-----:R-:W-:Y:S01]  /*1710*/  ISETP.NE.AND P2, PT, R4, 0x1, PT ;  /* 0x000000010400780c */ /* 0x001fe20003f45270 */
[----:B------:R-:W-:Y:S01]  /*1720*/  IMAD.HI R4, R96, 0x55555556, RZ ;  /* 0x5555555660047827 */ /* 0x000fe200078e02ff */
        /* <DEDUP_REMOVED lines=269> */
[----:B--2---:R-:W-:Y:S01]  /*2800*/  FMUL.FTZ R5, R88, UR10 ;  /* 0x0000000a58057c20 */ /* 0x004fe20008410000 */
[----:B-1----:R-:W-:Y:S01]  /*2810*/  FMUL.FTZ R0, R89, UR10 ;  /* 0x0000000a59007c20 */ /* 0x002fe20008410000 */
[----:B------:R-:W-:Y:S01]  /*2820*/  FMUL.FTZ R88, R90, UR10 ;  /* 0x0000000a5a587c20 */ /* 0x000fe20008410000 */
[----:B------:R-:W-:Y:S01]  /*2830*/  FMUL.FTZ R89, R91, UR10 ;  /* 0x0000000a5b597c20 */ /* 0x000fe20008410000 */
[----:B------:R-:W-:Y:S01]  /*2840*/  FMUL.FTZ R90, R94, UR10 ;  /* 0x0000000a5e5a7c20 */ /* 0x000fe20008410000 */
[----:B------:R-:W-:Y:S01]  /*2850*/  HGMMA.64x16x16.F32 R80, gdesc[UR20], R80, gsb0 ;  /* 0x00200000145079f0 */ /* 0x000fe20008000850 */
[----:B------:R-:W-:Y:S01]  /*2860*/  UIADD3 UR22, UR61, 0x502, URZ ;  /* 0x000005023d167890 */ /* 0x000fe2000fffe03f */
[----:B------:R-:W-:Y:S01]  /*2870*/  FMUL.FTZ R91, R95, UR10 ;  /* 0x0000000a5f5b7c20 */ /* 0x000fe20008410000 */
[----:B------:R-:W-:Y:S01]  /*2880*/  UMOV UR23, 0x80000020 ;  /* 0x8000002000177882 */ /* 0x000fe20000000000 */
[----:B------:R-:W0:Y:S01]  /*2890*/  MUFU.TANH R88, R88 ;  /* 0x0000005800587308 */ /* 0x000e220000002400 */
[----:B------:R-:W-:Y:S01]  /*28a0*/  FMUL.FTZ R9, R93, UR10 ;  /* 0x0000000a5d097c20 */ /* 0x000fe20008410000 */
[----:B------:R-:W-:-:S06]  /*28b0*/  FMUL.FTZ R6, R92, UR10 ;  /* 0x0000000a5c067c20 */ /* 0x000fcc0008410000 */
[----:B------:R-:W1:Y:S08]  /*28c0*/  MUFU.TANH R89, R89 ;  /* 0x0000005900597308 */ /* 0x000e700000002400 */
        /* <DEDUP_REMOVED lines=16> */
[----:B------:R-:W-:Y:S01]  /*29d0*/  MUFU.TANH R81, R81 ;  /* 0x0000005100517308 */ /* 0x000fe20000002400 */
[----:B------:R-:W-:-:S07]  /*29e0*/  FMUL.FTZ R13, R84, UR10 ;  /* 0x0000000a540d7c20 */ /* 0x000fce0008410000 */
[----:B------:R-:W4:Y:S08]  /*29f0*/  MUFU.TANH R80, R80 ;  /* 0x0000005000507308 */ /* 0x000f300000002400 */
        /* <DEDUP_REMOVED lines=8> */
[----:B------:R-:W0:Y:S01]  /*2a80*/  @P2 LDC R74, c[0x0][0x44c] ;  /* 0x00011300ff4a2b82 */ /* 0x000e220000000800 */
[----:B------:R-:W-:Y:S01]  /*2a90*/  FMUL.FTZ R14, R72, UR10 ;  /* 0x0000000a480e7c20 */ /* 0x000fe20008410000 */
[----:B------:R-:W-:Y:S01]  /*2aa0*/  FMUL.FTZ R21, R77, UR10 ;  /* 0x0000000a4d157c20 */ /* 0x000fe20008410000 */
[----:B------:R-:W-:Y:S01]  /*2ab0*/  HGMMA.64x16x16.F32 R64, gdesc[UR20], R64, gsb0 ;  /* 0x00200000144079f0 */ /* 0x000fe20008000840 */
[----:B------:R-:W-:Y:S01]  /*2ac0*/  UIADD3 UR22, UR61, 0x582, URZ ;  /* 0x000005823d167890 */ /* 0x000fe2000fffe03f */
[----:B------:R-:W-:Y:S01]  /*2ad0*/  FMUL.FTZ R109, R75, UR10 ;  /* 0x0000000a4b6d7c20 */ /* 0x000fe20008410000 */
[----:B------:R-:W-:Y:S01]  /*2ae0*/  UMOV UR23, 0x80000020 ;  /* 0x8000002000177882 */ /* 0x000fe20000000000 */
[----:B------:R-:W5:Y:S01]  /*2af0*/  MUFU.TANH R111, R111 ;  /* 0x0000006f006f7308 */ /* 0x000f620000002400 */
[----:B------:R-:W1:Y:S01]  /*2b00*/  @P2 LDC R73, c[0x0][0x450] ;  /* 0x00011400ff492b82 */ /* 0x000e620000000800 */
[----:B------:R-:W-:Y:S01]  /*2b10*/  FMUL.FTZ R107, R78, UR10 ;  /* 0x0000000a4e6b7c20 */ /* 0x000fe20008410000 */
[----:B------:R-:W-:Y:S01]  /*2b20*/  FMUL.FTZ R105, R79, UR10 ;  /* 0x0000000a4f697c20 */ /* 0x000fe20008410000 */
[----:B------:R-:W-:-:S04]  /*2b30*/  FMUL.FTZ R20, R76, UR10 ;  /* 0x0000000a4c147c20 */ /* 0x000fc80008410000 */
        /* <DEDUP_REMOVED lines=8> */
[----:B------:R-:W-:Y:S01]  /*2bc0*/  LEA.HI R71, R4, R4, RZ, 0x1 ;  /* 0x0000000404477211 */ /* 0x000fe200078f08ff */
[----:B------:R-:W-:Y:S01]  /*2bd0*/  FMUL.FTZ R103, R66, UR10 ;  /* 0x0000000a42677c20 */ /* 0x000fe20008410000 */
[----:B------:R-:W-:Y:S01]  /*2be0*/  SHF.R.S32.HI R4, RZ, 0x1f, R97 ;  /* 0x0000001fff047819 */ /* 0x000fe20000011461 */
[----:B------:R-:W-:Y:S01]  /*2bf0*/  FMUL.FTZ R66, R68, UR10 ;  /* 0x0000000a44427c20 */ /* 0x000fe20008410000 */
[----:B------:R-:W-:Y:S01]  /*2c00*/  HGMMA.64x16x16.F32 R56, gdesc[UR20], R56, gsb0 ;  /* 0x00200000143879f0 */ /* 0x000fe20008000838 */
[----:B------:R-:W-:Y:S01]  /*2c10*/  UIADD3 UR22, UR61, 0x5c2, URZ ;  /* 0x000005c23d167890 */ /* 0x000fe2000fffe03f */
[----:B------:R-:W-:Y:S01]  /*2c20*/  LEA.HI R8, R4, R97, RZ, 0x2 ;  /* 0x0000006104087211 */ /* 0x000fe200078f10ff */
[----:B------:R-:W-:Y:S01]  /*2c30*/  UMOV UR23, 0x80000020 ;  /* 0x8000002000177882 */ /* 0x000fe20000000000 */
[----:B------:R-:W-:-:S02]  /*2c40*/  IMAD.IADD R68, R22, 0x1, -R7 ;  /* 0x0000000116447824 */ /* 0x000fc400078e0a07 */
[----:B------:R-:W-:Y:S01]  /*2c50*/  FMUL.FTZ R101, R67, UR10 ;  /* 0x0000000a43657c20 */ /* 0x000fe20008410000 */
[----:B------:R-:W-:Y:S01]  /*2c60*/  LEA.HI R7, R4, R97, RZ, 0x5 ;  /* 0x0000006104077211 */ /* 0x000fe200078f28ff */
[----:B------:R-:W-:Y:S01]  /*2c70*/  FMUL.FTZ R67, R69, UR10 ;  /* 0x0000000a45437c20 */ /* 0x000fe20008410000 */
[--C-:B------:R-:W-:Y:S01]  /*2c80*/  SHF.R.S32.HI R4, RZ, 0x2, R8.reuse ;  /* 0x00000002ff047819 */ /* 0x100fe20000011408 */
[----:B------:R-:W-:Y:S01]  /*2c90*/  FMUL.FTZ R99, R70, UR10 ;  /* 0x0000000a46637c20 */ /* 0x000fe20008410000 */
[----:B------:R-:W-:Y:S01]  /*2ca0*/  SHF.R.S32.HI R69, RZ, 0x1f, R8 ;  /* 0x0000001fff457819 */ /* 0x000fe20000011408 */
[----:B------:R-:W-:Y:S01]  /*2cb0*/  IMAD R71, R71, -0x3, R96 ;  /* 0xfffffffd47477824 */ /* 0x000fe200078e0260 */
[----:B------:R-:W-:Y:S01]  /*2cc0*/  SHF.R.S32.HI R7, RZ, 0x5, R7 ;  /* 0x00000005ff077819 */ /* 0x000fe20000011407 */
[----:B------:R-:W5:Y:S01]  /*2cd0*/  MUFU.TANH R103, R103 ;  /* 0x0000006700677308 */ /* 0x000f620000002400 */
[----:B------:R-:W-:Y:S01]  /*2ce0*/  LEA.HI R69, R69, R4, RZ, 0x3 ;  /* 0x0000000445457211 */ /* 0x000fe200078f18ff */
[----:B------:R-:W-:Y:S01]  /*2cf0*/  FMUL.FTZ R64, R64, UR10 ;  /* 0x0000000a40407c20 */ /* 0x000fe20008410000 */
[----:B------:R-:W-:Y:S01]  /*2d00*/  LEA.HI R70, R68, R68, RZ, 0x1 ;  /* 0x0000004444467211 */ /* 0x000fe200078f08ff */
[----:B------:R-:W-:Y:S01]  /*2d10*/  IMAD R72, R7, 0x10, R18 ;  /* 0x0000001007487824 */ /* 0x000fe200078e0212 */
[----:B------:R-:W-:Y:S01]  /*2d20*/  LOP3.LUT R69, R69, 0xfffffff8, RZ, 0xc0, !PT ;  /* 0xfffffff845457812 */ /* 0x000fe200078ec0ff */
[----:B------:R-:W-:Y:S01]  /*2d30*/  FMUL.FTZ R65, R65, UR10 ;  /* 0x0000000a41417c20 */ /* 0x000fe20008410000 */
[----:B------:R-:W-:Y:S01]  /*2d40*/  LOP3.LUT R7, R70, 0x1ffffffe, RZ, 0xc0, !PT ;  /* 0x1ffffffe46077812 */ /* 0x000fe200078ec0ff */
[----:B------:R-:W5:Y:S01]  /*2d50*/  MUFU.TANH R101, R101 ;  /* 0x0000006500657308 */ /* 0x000f620000002400 */
[----:B------:R-:W-:-:S02]  /*2d60*/  IADD3 R72, R72, R4, -R69 ;  /* 0x0000000448487210 */ /* 0x000fc40007ffe845 */
[----:B------:R-:W-:Y:S01]  /*2d70*/  LOP3.LUT R8, R8, 0x7ffffffc, RZ, 0xc0, !PT ;  /* 0x7ffffffc08087812 */ /* 0x000fe200078ec0ff */
[----:B------:R-:W-:Y:S02]  /*2d80*/  IMAD.IADD R7, R68, 0x1, -R7 ;  /* 0x0000000144077824 */ /* 0x000fe400078e0a07 */
[----:B------:R-:W-:Y:S02]  /*2d90*/  IMAD R72, R71, 0x40, R72 ;  /* 0x0000004047487824 */ /* 0x000fe400078e0248 */
[----:B------:R-:W-:Y:S01]  /*2da0*/  IMAD.IADD R8, R97, 0x1, -R8 ;  /* 0x0000000161087824 */ /* 0x000fe200078e0a08 */
[----:B------:R-:W5:Y:S01]  /*2db0*/  MUFU.TANH R99, R99 ;  /* 0x0000006300637308 */ /* 0x000f620000002400 */
[----:B------:R-:W-:-:S04]  /*2dc0*/  IMAD R7, R7, 0x8, R72 ;  /* 0x0000000807077824 */ /* 0x000fc800078e0248 */
[----:B0-----:R-:W-:-:S03]  /*2dd0*/  @P2 IMAD.HI.U32 R4, R7, R74, RZ ;  /* 0x0000004a07042227 */ /* 0x001fc600078e00ff */
[----:B------:R-:W0:Y:S01]  /*2de0*/  MUFU.TANH R87, R87 ;  /* 0x0000005700577308 */ /* 0x000e220000002400 */
[----:B------:R-:W-:Y:S01]  /*2df0*/  IMAD.MOV.U32 R68, RZ, RZ, R7 ;  /* 0x000000ffff447224 */ /* 0x000fe200078e0007 */
[----:B-1----:R-:W-:Y:S02]  /*2e00*/  @P2 SHF.R.U32.HI R68, RZ, R73, R4 ;  /* 0x00000049ff442219 */ /* 0x002fe40000011604 */
[----:B------:R-:W1:Y:S03]  /*2e10*/  LDC R4, c[0x0][0x288] ;  /* 0x0000a200ff047b82 */ /* 0x000e660000000800 */
[----:B------:R-:W2:Y:S01]  /*2e20*/  SHFL.IDX PT, R70, R68, 0x1, 0x1c1f ;  /* 0x003c1f0044467f89 */ /* 0x000ea200000e0000 */
[----:B------:R-:W-:Y:S01]  /*2e30*/  MUFU.TANH R13, R13 ;  /* 0x0000000d000d7308 */ /* 0x000fe20000002400 */
[----:B------:R-:W-:Y:S02]  /*2e40*/  WARPGROUP.DEPBAR.LE gsb0, 0x0 ;  /* 0x00008000000079c5 */ /* 0x000fe40000010000 */
[----:B------:R-:W-:Y:S01]  /*2e50*/  WARPGROUP.ARRIVE ;  /* 0x00000000000079c5 */ /* 0x000fe20000000000 */
[----:B------:R-:W-:Y:S01]  /*2e60*/  FMUL.FTZ R69, R59, UR10 ;  /* 0x0000000a3b457c20 */ /* 0x000fe20008410000 */
[----:B------:R-:W-:Y:S01]  /*2e70*/  FMUL.FTZ R59, R61, UR10 ;  /* 0x0000000a3d3b7c20 */ /* 0x000fe20008410000 */
[----:B------:R-:W-:Y:S01]  /*2e80*/  FMUL.FTZ R61, R62, UR10 ;  /* 0x0000000a3e3d7c20 */ /* 0x000fe20008410000 */
[----:B------:R-:W-:-:S02]  /*2e90*/  IMAD.MOV.U32 R62, RZ, RZ, -0x90 ;  /* 0xffffff70ff3e7424 */ /* 0x000fc400078e00ff */
[----:B------:R-:W-:Y:S01]  /*2ea0*/  FMUL.FTZ R85, R58, UR10 ;  /* 0x0000000a3a557c20 */ /* 0x000fe20008410000 */
[----:B------:R-:W-:Y:S01]  /*2eb0*/  HGMMA.64x16x16.F32 R48, gdesc[UR20], R48, gsb0 ;  /* 0x00200000143079f0 */ /* 0x000fe20008000830 */
[----:B------:R-:W-:Y:S01]  /*2ec0*/  UIADD3 UR22, UR61, 0x602, URZ ;  /* 0x000006023d167890 */ /* 0x000fe2000fffe03f */
[----:B------:R-:W-:Y:S01]  /*2ed0*/  FMUL.FTZ R58, R60, UR10 ;  /* 0x0000000a3c3a7c20 */ /* 0x000fe20008410000 */
[----:B------:R-:W-:Y:S01]  /*2ee0*/  UMOV UR23, 0x80000020 ;  /* 0x8000002000177882 */ /* 0x000fe20000000000 */
[----:B------:R-:W-:Y:S02]  /*2ef0*/  IMAD R60, R17, -0x90, R19 ;  /* 0xffffff70113c7824 */ /* 0x000fe400078e0213 */
[----:B------:R-:W-:Y:S01]  /*2f00*/  FMUL.FTZ R77, R63, UR10 ;  /* 0x0000000a3f4d7c20 */ /* 0x000fe20008410000 */
[----:B------:R-:W-:Y:S01]  /*2f10*/  IMAD R71, R17, R62, 0x91 ;  /* 0x0000009111477424 */ /* 0x000fe200078e023e */
[----:B------:R-:W0:Y:S01]  /*2f20*/  MUFU.TANH R85, R85 ;  /* 0x0000005500557308 */ /* 0x000e220000002400 */
[----:B------:R-:W-:-:S02]  /*2f30*/  VIADD R63, R60, 0x90 ;  /* 0x000000903c3f7836 */ /* 0x000fc40000000000 */
[----:B------:R-:W-:Y:S01]  /*2f40*/  FMUL.FTZ R56, R56, UR10 ;  /* 0x0000000a38387c20 */ /* 0x000fe20008410000 */
[C---:B------:R-:W-:Y:S02]  /*2f50*/  IMAD R71, R8.reuse, -0x2, R71 ;  /* 0xfffffffe08477824 */ /* 0x040fe400078e0247 */
[----:B------:R-:W-:Y:S01]  /*2f60*/  FMUL.FTZ R57, R57, UR10 ;  /* 0x0000000a39397c20 */ /* 0x000fe20008410000 */
[----:B------:R-:W-:Y:S02]  /*2f70*/  IMAD R62, R8, -0x2, R63 ;  /* 0xfffffffe083e7824 */ /* 0x000fe400078e023f */
[----:B-1----:R-:W-:Y:S01]  /*2f80*/  IADD3 R93, R71, -R4, R19 ;  /* 0x80000004475d7210 */ /* 0x002fe20007ffe013 */
[----:B------:R-:W1:Y:S03]  /*2f90*/  MUFU.TANH R69, R69 ;  /* 0x0000004500457308 */ /* 0x000e660000002400 */
[----:B--2---:R-:W-:-:S04]  /*2fa0*/  VIADDMNMX R70, R70, R93, R62, PT ;  /* 0x0000005d46467246 */ /* 0x004fc8000380013e */
[C---:B------:R-:W-:Y:S01]  /*2fb0*/  ISETP.GT.AND P3, PT, R70.reuse, RZ, PT ;  /* 0x000000ff4600720c */ /* 0x040fe20003f64270 */
[----:B------:R-:W2:Y:S01]  /*2fc0*/  MUFU.TANH R61, R61 ;  /* 0x0000003d003d7308 */ /* 0x000ea20000002400 */
[C---:B------:R-:W-:Y:S02]  /*2fd0*/  ISETP.GT.AND P4, PT, R70.reuse, 0x1, PT ;  /* 0x000000014600780c */ /* 0x040fe40003f84270 */
[----:B------:R-:W-:Y:S02]  /*2fe0*/  ISETP.GT.AND P5, PT, R70, 0x8, PT ;  /* 0x000000084600780c */ /* 0x000fe40003fa4270 */
[----:B------:R-:W-:Y:S02]  /*2ff0*/  FSEL R97, R88, -INF , P3 ;  /* 0xff80000058617808 */ /* 0x000fe40001800000 */
[----:B------:R-:W-:Y:S01]  /*3000*/  FSEL R89, R89, -INF , P4 ;  /* 0xff80000059597808 */ /* 0x000fe20002000000 */
[----:B------:R-:W2:Y:S01]  /*3010*/  MUFU.TANH R77, R77 ;  /* 0x0000004d004d7308 */ /* 0x000ea20000002400 */
[----:B------:R-:W-:-:S02]  /*3020*/  ISETP.GT.AND P6, PT, R70, 0x9, PT ;  /* 0x000000094600780c */ /* 0x000fc40003fc4270 */
[----:B------:R-:W-:Y:S02]  /*3030*/  FSEL R115, R90, -INF , P5 ;  /* 0xff8000005a737808 */ /* 0x000fe40002800000 */
[----:B------:R-:W-:Y:S02]  /*3040*/  FMNMX.FTZ R72, R97, R89, !PT ;  /* 0x0000005961487209 */ /* 0x000fe40007810000 */
[C---:B------:R-:W-:Y:S01]  /*3050*/  ISETP.GT.AND P3, PT, R70.reuse, 0x10, PT ;  /* 0x000000104600780c */ /* 0x040fe20003f64270 */
[----:B------:R-:W-:Y:S01]  /*3060*/  MUFU.TANH R12, R12 ;  /* 0x0000000c000c7308 */ /* 0x000fe20000002400 */
[----:B---3--:R-:W-:Y:S02]  /*3070*/  FSEL R119, R91, -INF , P6 ;  /* 0xff8000005b777808 */ /* 0x008fe40003000000 */
[----:B------:R-:W-:Y:S02]  /*3080*/  FMNMX.FTZ R72, R115, R72, !PT ;  /* 0x0000004873487209 */ /* 0x000fe40007810000 */
[----:B------:R-:W-:-:S02]  /*3090*/  ISETP.GT.AND P4, PT, R70, 0x11, PT ;  /* 0x000000114600780c */ /* 0x000fc40003f84270 */
[----:B----4-:R-:W-:Y:S01]  /*30a0*/  FSEL R117, R80, -INF , P3 ;  /* 0xff80000050757808 */ /* 0x010fe20001800000 */
[----:B------:R-:W-:Y:S01]  /*30b0*/  MUFU.TANH R14, R14 ;  /* 0x0000000e000e7308 */ /* 0x000fe20000002400 */
[----:B------:R-:W-:Y:S02]  /*30c0*/  FMNMX.FTZ R72, R119, R72, !PT ;  /* 0x0000004877487209 */ /* 0x000fe40007810000 */
[----:B------:R-:W-:Y:S01]  /*30d0*/  ISETP.GT.AND P5, PT, R70, 0x18, PT ;  /* 0x000000184600780c */ /* 0x000fe20003fa4270 */
[----:B------:R-:W-:Y:S02]  /*30e0*/  WARPGROUP.DEPBAR.LE gsb0, 0x0 ;  /* 0x00008000000079c5 */ /* 0x000fe40000010000 */
[----:B------:R-:W-:Y:S01]  /*30f0*/  WARPGROUP.ARRIVE ;  /* 0x00000000000079c5 */ /* 0x000fe20000000000 */
[----:B------:R-:W-:Y:S01]  /*3100*/  FSEL R91, R81, -INF , P4 ;  /* 0xff800000515b7808 */ /* 0x000fe20002000000 */
[----:B------:R-:W-:Y:S01]  /*3110*/  FMUL.FTZ R50, R50, UR10 ;  /* 0x0000000a32327c20 */ /* 0x000fe20008410000 */
[----:B------:R-:W-:Y:S01]  /*3120*/  FMNMX.FTZ R72, R117, R72, !PT ;  /* 0x0000004875487209 */ /* 0x000fe20007810000 */
[----:B------:R-:W-:Y:S01]  /*3130*/  FMUL.FTZ R51, R51, UR10 ;  /* 0x0000000a33337c20 */ /* 0x000fe20008410000 */
[----:B------:R-:W-:Y:S01]  /*3140*/  ISETP.GT.AND P3, PT, R70, 0x19, PT ;  /* 0x000000194600780c */ /* 0x000fe20003f64270 */
[----:B------:R-:W-:Y:S01]  /*3150*/  HGMMA.64x16x16.F32 R40, gdesc[UR20], R40, gsb0 ;  /* 0x00200000142879f0 */ /* 0x000fe20008000828 */
[----:B------:R-:W-:Y:S01]  /*3160*/  UIADD3 UR22, UR61, 0x642, URZ ;  /* 0x000006423d167890 */ /* 0x000fe2000fffe03f */
[----:B-----5:R-:W-:Y:S01]  /*3170*/  FSEL R113, R82, -INF , P5 ;  /* 0xff80000052717808 */ /* 0x020fe20002800000 */
[----:B------:R-:W-:Y:S01]  /*3180*/  UMOV UR23, 0x80000020 ;  /* 0x8000002000177882 */ /* 0x000fe20000000000 */
[----:B------:R-:W-:Y:S01]  /*3190*/  FMNMX.FTZ R72, R91, R72, !PT ;  /* 0x000000485b487209 */ /* 0x000fe20007810000 */
[----:B------:R-:W3:Y:S01]  /*31a0*/  MUFU.TANH R50, R50 ;  /* 0x0000003200327308 */ /* 0x000ee20000002400 */
[----:B------:R-:W-:Y:S01]  /*31b0*/  ISETP.GT.AND P4, PT, R70, 0x20, PT ;  /* 0x000000204600780c */ /* 0x000fe20003f84270 */
[----:B------:R-:W-:Y:S01]  /*31c0*/  FMUL.FTZ R54, R54, UR10 ;  /* 0x0000000a36367c20 */ /* 0x000fe20008410000 */
[----:B------:R-:W-:Y:S01]  /*31d0*/  FSEL R95, R83, -INF , P3 ;  /* 0xff800000535f7808 */ /* 0x000fe20001800000 */
[----:B------:R-:W-:Y:S01]  /*31e0*/  FMUL.FTZ R55, R55, UR10 ;  /* 0x0000000a37377c20 */ /* 0x000fe20008410000 */
[----:B------:R-:W-:Y:S01]  /*31f0*/  FMNMX.FTZ R72, R113, R72, !PT ;  /* 0x0000004871487209 */ /* 0x000fe20007810000 */
[----:B------:R-:W-:Y:S01]  /*3200*/  FMUL.FTZ R60, R48, UR10 ;  /* 0x0000000a303c7c20 */ /* 0x000fe20008410000 */
[----:B------:R-:W-:Y:S01]  /*3210*/  ISETP.GT.AND P5, PT, R70, 0x21, PT ;  /* 0x000000214600780c */ /* 0x000fe20003fa4270 */
[----:B------:R-:W4:Y:S01]  /*3220*/  MUFU.TANH R51, R51 ;  /* 0x0000003300337308 */ /* 0x000f220000002400 */
[----:B------:R-:W-:Y:S01]  /*3230*/  FSEL R111, R111, -INF , P4 ;  /* 0xff8000006f6f7808 */ /* 0x000fe20002000000 */
[----:B------:R-:W-:Y:S01]  /*3240*/  FMUL.FTZ R48, R49, UR10 ;  /* 0x0000000a31307c20 */ /* 0x000fe20008410000 */
[----:B------:R-:W-:-:S02]  /*3250*/  FMNMX.FTZ R72, R95, R72, !PT ;  /* 0x000000485f487209 */ /* 0x000fc40007810000 */
[C---:B------:R-:W-:Y:S02]  /*3260*/  ISETP.GT.AND P3, PT, R70.reuse, 0x28, PT ;  /* 0x000000284600780c */ /* 0x040fe40003f64270 */
[----:B------:R-:W-:Y:S01]  /*3270*/  FSEL R109, R109, -INF , P5 ;  /* 0xff8000006d6d7808 */ /* 0x000fe20002800000 */
[----:B------:R-:W5:Y:S01]  /*3280*/  MUFU.TANH R54, R54 ;  /* 0x0000003600367308 */ /* 0x000f620000002400 */
[----:B------:R-:W-:Y:S02]  /*3290*/  FMNMX.FTZ R72, R111, R72, !PT ;  /* 0x000000486f487209 */ /* 0x000fe40007810000 */
[C---:B------:R-:W-:Y:S02]  /*32a0*/  ISETP.GT.AND P4, PT, R70.reuse, 0x29, PT ;  /* 0x000000294600780c */ /* 0x040fe40003f84270 */
[----:B------:R-:W-:Y:S02]  /*32b0*/  FSEL R107, R107, -INF , P3 ;  /* 0xff8000006b6b7808 */ /* 0x000fe40001800000 */
[----:B------:R-:W-:Y:S01]  /*32c0*/  FMNMX.FTZ R72, R109, R72, !PT ;  /* 0x000000486d487209 */ /* 0x000fe20007810000 */
[----:B------:R-:W5:Y:S01]  /*32d0*/  MUFU.TANH R55, R55 ;  /* 0x0000003700377308 */ /* 0x000f620000002400 */
[----:B------:R-:W-:-:S02]  /*32e0*/  ISETP.GT.AND P5, PT, R70, 0x30, PT ;  /* 0x000000304600780c */ /* 0x000fc40003fa4270 */
[----:B------:R-:W-:Y:S02]  /*32f0*/  FSEL R105, R105, -INF , P4 ;  /* 0xff80000069697808 */ /* 0x000fe40002000000 */
[----:B------:R-:W-:Y:S02]  /*3300*/  FMNMX.FTZ R72, R107, R72, !PT ;  /* 0x000000486b487209 */ /* 0x000fe40007810000 */
[C---:B------:R-:W-:Y:S01]  /*3310*/  ISETP.GT.AND P3, PT, R70.reuse, 0x31, PT ;  /* 0x000000314600780c */ /* 0x040fe20003f64270 */
[----:B------:R-:W-:Y:S01]  /*3320*/  MUFU.TANH R15, R15 ;  /* 0x0000000f000f7308 */ /* 0x000fe20000002400 */
[----:B------:R-:W-:Y:S02]  /*3330*/  FSEL R103, R103, -INF , P5 ;  /* 0xff80000067677808 */ /* 0x000fe40002800000 */
[----:B------:R-:W-:Y:S02]  /*3340*/  FMNMX.FTZ R72, R105, R72, !PT ;  /* 0x0000004869487209 */ /* 0x000fe40007810000 */
[----:B------:R-:W-:-:S02]  /*3350*/  ISETP.GT.AND P4, PT, R70, 0x38, PT ;  /* 0x000000384600780c */ /* 0x000fc40003f84270 */
[----:B------:R-:W-:Y:S01]  /*3360*/  FSEL R101, R101, -INF , P3 ;  /* 0xff80000065657808 */ /* 0x000fe20001800000 */
[----:B------:R-:W-:Y:S01]  /*3370*/  MUFU.TANH R20, R20 ;  /* 0x0000001400147308 */ /* 0x000fe20000002400 */
[----:B------:R-:W-:Y:S02]  /*3380*/  FMNMX.FTZ R72, R103, R72, !PT ;  /* 0x0000004867487209 */ /* 0x000fe40007810000 */
[----:B------:R-:W-:Y:S02]  /*3390*/  ISETP.GT.AND P3, PT, R70, 0x39, PT ;  /* 0x000000394600780c */ /* 0x000fe40003f64270 */
[----:B------:R-:W-:Y:S01]  /*33a0*/  FSEL R99, R99, -INF , P4 ;  /* 0xff80000063637808 */ /* 0x000fe20002000000 */
[----:B------:R-:W-:Y:S02]  /*33b0*/  WARPGROUP.DEPBAR.LE gsb0, 0x0 ;  /* 0x00008000000079c5 */ /* 0x000fe40000010000 */
[----:B------:R-:W-:Y:S01]  /*33c0*/  WARPGROUP.ARRIVE ;  /* 0x00000000000079c5 */ /* 0x000fe20000000000 */
[----:B------:R-:W-:Y:S01]  /*33d0*/  FMNMX.FTZ R72, R101, R72, !PT ;  /* 0x0000004865487209 */ /* 0x000fe20007810000 */
[----:B------:R-:W-:Y:S01]  /*33e0*/  FMUL.FTZ R42, R42, UR10 ;  /* 0x0000000a2a2a7c20 */ /* 0x000fe20008410000 */
[C---:B------:R-:W-:Y:S01]  /*33f0*/  ISETP.GT.AND P4, PT, R70.reuse, 0x40, PT ;  /* 0x000000404600780c */ /* 0x040fe20003f84270 */
[----:B------:R-:W-:Y:S01]  /*3400*/  FMUL.FTZ R43, R43, UR10 ;  /* 0x0000000a2b2b7c20 */ /* 0x000fe20008410000 */
[----:B0-----:R-:W-:Y:S01]  /*3410*/  FSEL R87, R87, -INF , P3 ;  /* 0xff80000057577808 */ /* 0x001fe20001800000 */
[----:B------:R-:W-:Y:S01]  /*3420*/  HGMMA.64x16x16.F32 R32, gdesc[UR20], R32, gsb0 ;  /* 0x00200000142079f0 */ /* 0x000fe20008000820 */
[----:B------:R-:W-:Y:S01]  /*3430*/  FMNMX.FTZ R72, R99, R72, !PT ;  /* 0x0000004863487209 */ /* 0x000fe20007810000 */
[----:B------:R-:W0:Y:S01]  /*3440*/  MUFU.TANH R42, R42 ;  /* 0x0000002a002a7308 */ /* 0x000e220000002400 */
[----:B------:R-:W-:Y:S01]  /*3450*/  ISETP.GT.AND P3, PT, R70, 0x41, PT ;  /* 0x000000414600780c */ /* 0x000fe20003f64270 */
[----:B------:R-:W-:Y:S01]  /*3460*/  FMUL.FTZ R46, R46, UR10 ;  /* 0x0000000a2e2e7c20 */ /* 0x000fe20008410000 */
[----:B------:R-:W-:Y:S01]  /*3470*/  FSEL R85, R85, -INF , P4 ;  /* 0xff80000055557808 */ /* 0x000fe20002000000 */
[----:B------:R-:W-:Y:S01]  /*3480*/  FMUL.FTZ R47, R47, UR10 ;  /* 0x0000000a2f2f7c20 */ /* 0x000fe20008410000 */
[----:B------:R-:W-:Y:S01]  /*3490*/  FMNMX.FTZ R72, R87, R72, !PT ;  /* 0x0000004857487209 */ /* 0x000fe20007810000 */
[----:B------:R-:W-:Y:S01]  /*34a0*/  FMUL.FTZ R40, R40, UR10 ;  /* 0x0000000a28287c20 */ /* 0x000fe20008410000 */
[----:B------:R-:W-:Y:S01]  /*34b0*/  ISETP.GT.AND P4, PT, R70, 0x48, PT ;  /* 0x000000484600780c */ /* 0x000fe20003f84270 */
[----:B------:R-:W0:Y:S01]  /*34c0*/  MUFU.TANH R43, R43 ;  /* 0x0000002b002b7308 */ /* 0x000e220000002400 */
[----:B-1----:R-:W-:Y:S01]  /*34d0*/  FSEL R83, R69, -INF , P3 ;  /* 0xff80000045537808 */ /* 0x002fe20001800000 */
[----:B------:R-:W-:Y:S01]  /*34e0*/  FMUL.FTZ R44, R44, UR10 ;  /* 0x0000000a2c2c7c20 */ /* 0x000fe20008410000 */
[----:B------:R-:W-:-:S02]  /*34f0*/  FMNMX.FTZ R72, R85, R72, !PT ;  /* 0x0000004855487209 */ /* 0x000fc40007810000 */
[C---:B------:R-:W-:Y:S02]  /*3500*/  ISETP.GT.AND P3, PT, R70.reuse, 0x49, PT ;  /* 0x000000494600780c */ /* 0x040fe40003f64270 */
[----:B--2---:R-:W-:Y:S01]  /*3510*/  FSEL R81, R61, -INF , P4 ;  /* 0xff8000003d517808 */ /* 0x004fe20002000000 */
[----:B------:R-:W1:Y:S01]  /*3520*/  MUFU.TANH R46, R46 ;  /* 0x0000002e002e7308 */ /* 0x000e620000002400 */
[----:B------:R-:W-:Y:S02]  /*3530*/  FMNMX.FTZ R72, R83, R72, !PT ;  /* 0x0000004853487209 */ /* 0x000fe40007810000 */
[C---:B------:R-:W-:Y:S02]  /*3540*/  ISETP.GT.AND P4, PT, R70.reuse, 0x50, PT ;  /* 0x000000504600780c */ /* 0x040fe40003f84270 */
[----:B------:R-:W-:Y:S02]  /*3550*/  FSEL R77, R77, -INF , P3 ;  /* 0xff8000004d4d7808 */ /* 0x000fe40001800000 */
[----:B------:R-:W-:Y:S01]  /*3560*/  FMNMX.FTZ R72, R81, R72, !PT ;  /* 0x0000004851487209 */ /* 0x000fe20007810000 */
[----:B------:R-:W2:Y:S01]  /*3570*/  MUFU.TANH R47, R47 ;  /* 0x0000002f002f7308 */ /* 0x000ea20000002400 */
[----:B------:R-:W-:-:S02]  /*3580*/  ISETP.GT.AND P3, PT, R70, 0x51, PT ;  /* 0x000000514600780c */ /* 0x000fc40003f64270 */
[----:B---3--:R-:W-:Y:S01]  /*3590*/  FSEL R79, R50, -INF , P4 ;  /* 0xff800000324f7808 */ /* 0x008fe20002000000 */
[----:B------:R-:W-:Y:S01]  /*35a0*/  FMUL.FTZ R50, R45, UR10 ;  /* 0x0000000a2d327c20 */ /* 0x000fe20008410000 */
[----:B------:R-:W-:Y:S02]  /*35b0*/  FMNMX.FTZ R72, R77, R72, !PT ;  /* 0x000000484d487209 */ /* 0x000fe40007810000 */
[C---:B------:R-:W-:Y:S01]  /*35c0*/  ISETP.GT.AND P4, PT, R70.reuse, 0x58, PT ;  /* 0x000000584600780c */ /* 0x040fe20003f84270 */
[----:B------:R-:W-:Y:S01]  /*35d0*/  MUFU.TANH R21, R21 ;  /* 0x0000001500157308 */ /* 0x000fe20000002400 */
[----:B----4-:R-:W-:Y:S02]  /*35e0*/  FSEL R73, R51, -INF , P3 ;  /* 0xff80000033497808 */ /* 0x010fe40001800000 */
[----:B------:R-:W-:Y:S02]  /*35f0*/  FMNMX.FTZ R72, R79, R72, !PT ;  /* 0x000000484f487209 */ /* 0x000fe40007810000 */
[----:B------:R-:W-:-:S02]  /*3600*/  ISETP.GT.AND P3, PT, R70, 0x59, PT ;  /* 0x000000594600780c */ /* 0x000fc40003f64270 */
[----:B-----5:R-:W-:Y:S01]  /*3610*/  FSEL R75, R54, -INF , P4 ;  /* 0xff800000364b7808 */ /* 0x020fe20002000000 */
[----:B------:R-:W-:Y:S01]  /*3620*/  MUFU.TANH R64, R64 ;  /* 0x0000004000407308 */ /* 0x000fe20000002400 */
[----:B------:R-:W-:Y:S02]  /*3630*/  FMNMX.FTZ R72, R73, R72, !PT ;  /* 0x0000004849487209 */ /* 0x000fe40007810000 */
[C---:B------:R-:W-:Y:S02]  /*3640*/  ISETP.GT.AND P4, PT, R70.reuse, 0x60, PT ;  /* 0x000000604600780c */ /* 0x040fe40003f84270 */
[----:B------:R-:W-:Y:S02]  /*3650*/  FSEL R71, R55, -INF , P3 ;  /* 0xff80000037477808 */ /* 0x000fe40001800000 */
[----:B------:R-:W-:Y:S01]  /*3660*/  FMNMX.FTZ R72, R75, R72, !PT ;  /* 0x000000484b487209 */ /* 0x000fe20007810000 */
[----:B------:R-:W-:Y:S01]  /*3670*/  MUFU.TANH R65, R65 ;  /* 0x0000004100417308 */ /* 0x000fe20000002400 */
[----:B------:R-:W-:Y:S01]  /*3680*/  ISETP.GT.AND P3, PT, R70, 0x61, PT ;  /* 0x000000614600780c */ /* 0x000fe20003f64270 */
[----:B------:R-:W-:-:S02]  /*3690*/  WARPGROUP.DEPBAR.LE gsb0, 0x0 ;  /* 0x00008000000079c5 */ /* 0x000fc40000010000 */
[----:B------:R-:W-:Y:S01]  /*36a0*/  WARPGROUP.ARRIVE ;  /* 0x00000000000079c5 */ /* 0x000fe20000000000 */
[----:B------:R-:W-:Y:S01]  /*36b0*/  FMUL.FTZ R34, R34, UR10 ;  /* 0x0000000a22227c20 */ /* 0x000fe20008410000 */
[----:B------:R-:W-:Y:S01]  /*36c0*/  FMUL.FTZ R35, R35, UR10 ;  /* 0x0000000a23237c20 */ /* 0x000fe20008410000 */
[----:B0-----:R-:W-:Y:S01]  /*36d0*/  FSEL R69, R42, -INF , P4 ;  /* 0xff8000002a457808 */ /* 0x001fe20002000000 */
[----:B------:R-:W-:Y:S01]  /*36e0*/  FMUL.FTZ R38, R38, UR10 ;  /* 0x0000000a26267c20 */ /* 0x000fe20008410000 */
[----:B------:R-:W-:Y:S01]  /*36f0*/  FMNMX.FTZ R72, R71, R72, !PT ;  /* 0x0000004847487209 */ /* 0x000fe20007810000 */
[----:B------:R-:W-:Y:S01]  /*3700*/  HGMMA.64x16x16.F32 R24, gdesc[UR4], R24, gsb0 ;  /* 0x00200000041879f0 */ /* 0x000fe20008000818 */
[----:B------:R-:W0:Y:S01]  /*3710*/  MUFU.TANH R34, R34 ;  /* 0x0000002200227308 */ /* 0x000e220000002400 */
[C---:B------:R-:W-:Y:S01]  /*3720*/  ISETP.GT.AND P4, PT, R70.reuse, 0x68, PT ;  /* 0x000000684600780c */ /* 0x040fe20003f84270 */
[----:B------:R-:W-:Y:S01]  /*3730*/  FMUL.FTZ R39, R39, UR10 ;  /* 0x0000000a27277c20 */ /* 0x000fe20008410000 */
[----:B------:R-:W-:Y:S01]  /*3740*/  FSEL R63, R43, -INF , P3 ;  /* 0xff8000002b3f7808 */ /* 0x000fe20001800000 */
[----:B------:R-:W-:Y:S01]  /*3750*/  FMUL.FTZ R42, R53, UR10 ;  /* 0x0000000a352a7c20 */ /* 0x000fe20008410000 */
[----:B------:R-:W-:Y:S01]  /*3760*/  FMNMX.FTZ R72, R69, R72, !PT ;  /* 0x0000004845487209 */ /* 0x000fe20007810000 */
[----:B------:R-:W-:Y:S01]  /*3770*/  ULDC UR4, c[0x0][0x988] ;  /* 0x0002620000047ab9 */ /* 0x000fe20000000800 */
[----:B------:R-:W-:Y:S01]  /*3780*/  ISETP.GT.AND P3, PT, R70, 0x69, PT ;  /* 0x000000694600780c */ /* 0x000fe20003f64270 */
[----:B------:R-:W3:Y:S01]  /*3790*/  MUFU.TANH R35, R35 ;  /* 0x0000002300237308 */ /* 0x000ee20000002400 */
[----:B-1----:R-:W-:Y:S01]  /*37a0*/  FSEL R61, R46, -INF , P4 ;  /* 0xff8000002e3d7808 */ /* 0x002fe20002000000 */
[----:B------:R-:W-:Y:S01]  /*37b0*/  IMAD.U32 R74, RZ, RZ, UR4 ;  /* 0x00000004ff4a7e24 */ /* 0x000fe2000f8e00ff */
[----:B------:R-:W-:Y:S01]  /*37c0*/  FMNMX.FTZ R72, R63, R72, !PT ;  /* 0x000000483f487209 */ /* 0x000fe20007810000 */
[----:B------:R-:W-:Y:S01]  /*37d0*/  FMUL.FTZ R78, R37, UR10 ;  /* 0x0000000a254e7c20 */ /* 0x000fe20008410000 */
[----:B------:R-:W-:Y:S01]  /*37e0*/  ISETP.GT.AND P4, PT, R70, 0x70, PT ;  /* 0x000000704600780c */ /* 0x000fe20003f84270 */
[----:B------:R-:W-:Y:S01]  /*37f0*/  FMUL.FTZ R46, R41, UR10 ;  /* 0x0000000a292e7c20 */ /* 0x000fe20008410000 */
[----:B--2---:R-:W-:Y:S01]  /*3800*/  FSEL R55, R47, -INF , P3 ;  /* 0xff8000002f377808 */ /* 0x004fe20001800000 */
[----:B------:R-:W1:Y:S01]  /*3810*/  MUFU.TANH R38, R38 ;  /* 0x0000002600267308 */ /* 0x000e620000002400 */
[----:B------:R-:W-:Y:S01]  /*3820*/  FMNMX.FTZ R72, R61, R72, !PT ;  /* 0x000000483d487209 */ /* 0x000fe20007810000 */
[----:B------:R-:W-:Y:S01]  /*3830*/  FMUL.FTZ R54, R36, UR10 ;  /* 0x0000000a24367c20 */ /* 0x000fe20008410000 */
[----:B------:R-:W-:Y:S01]  /*3840*/  ISETP.GT.AND P3, PT, R70, 0x71, PT ;  /* 0x000000714600780c */ /* 0x000fe20003f64270 */
[----:B------:R-:W-:Y:S01]  /*3850*/  UMOV UR4, URZ ;  /* 0x0000003f00047c82 */ /* 0x000fe20008000000 */
[----:B0-----:R-:W-:-:S02]  /*3860*/  FSEL R51, R34, -INF , P4 ;  /* 0xff80000022337808 */ /* 0x001fc40002000000 */
[----:B------:R-:W-:Y:S01]  /*3870*/  FMNMX.FTZ R72, R55, R72, !PT ;  /* 0x0000004837487209 */ /* 0x000fe20007810000 */
[----:B------:R-:W0:Y:S01]  /*3880*/  MUFU.TANH R39, R39 ;  /* 0x0000002700277308 */ /* 0x000e220000002400 */
[C---:B------:R-:W-:Y:S02]  /*3890*/  ISETP.GT.AND P4, PT, R70.reuse, 0x78, PT ;  /* 0x000000784600780c */ /* 0x040fe40003f84270 */
[----:B---3--:R-:W-:Y:S02]  /*38a0*/  FSEL R47, R35, -INF , P3 ;  /* 0xff800000232f7808 */ /* 0x008fe40001800000 */
[----:B------:R-:W-:Y:S02]  /*38b0*/  FMNMX.FTZ R72, R51, R72, !PT ;  /* 0x0000004833487209 */ /* 0x000fe40007810000 */
[----:B------:R-:W-:Y:S01]  /*38c0*/  ISETP.GT.AND P3, PT, R70, 0x79, PT ;  /* 0x000000794600780c */ /* 0x000fe20003f64270 */
[----:B------:R-:W-:Y:S01]  /*38d0*/  MUFU.TANH R66, R66 ;  /* 0x0000004200427308 */ /* 0x000fe20000002400 */
[----:B-1----:R-:W-:Y:S01]  /*38e0*/  FSEL R49, R38, -INF , P4 ;  /* 0xff80000026317808 */ /* 0x002fe20002000000 */
[----:B------:R-:W-:Y:S01]  /*38f0*/  FMUL.FTZ R38, R52, UR10 ;  /* 0x0000000a34267c20 */ /* 0x000fe20008410000 */
[----:B------:R-:W-:Y:S01]  /*3900*/  FMNMX.FTZ R72, R47, R72, !PT ;  /* 0x000000482f487209 */ /* 0x000fe20007810000 */
[----:B------:R-:W-:Y:S01]  /*3910*/  FMUL.FTZ R52, R32, UR10 ;  /* 0x0000000a20347c20 */ /* 0x000fe20008410000 */
[----:B------:R-:W-:-:S02]  /*3920*/  ISETP.GT.AND P4, PT, R70, 0x80, PT ;  /* 0x000000804600780c */ /* 0x000fc40003f84270 */
[----:B------:R-:W-:Y:S01]  /*3930*/  FMNMX.FTZ R72, R49, R72, !PT ;  /* 0x0000004831487209 */ /* 0x000fe20007810000 */
        /* <DEDUP_REMOVED lines=14> */
[----:B------:R-:W-:-:S06]  /*3a20*/  FMUL.FTZ R84, R29, UR10 ;  /* 0x0000000a1d547c20 */ /* 0x000fcc0008410000 */
[----:B------:R-:W1:Y:S08]  /*3a30*/  MUFU.TANH R27, R27 ;  /* 0x0000001b001b7308 */ /* 0x000e700000002400 */
[----:B------:R-:W2:Y:S01]  /*3a40*/  MUFU.TANH R30, R30 ;  /* 0x0000001e001e7308 */ /* 0x000ea20000002400 */
[----:B0-----:R-:W-:Y:S02]  /*3a50*/  FSEL R39, R26, -INF , P4 ;  /* 0xff8000001a277808 */ /* 0x001fe40002000000 */
[----:B------:R-:W-:-:S02]  /*3a60*/  ISETP.GT.AND P4, PT, R70, 0x88, PT ;  /* 0x000000884600780c */ /* 0x000fc40003f84270 */
[----:B------:R-:W-:-:S03]  /*3a70*/  FMNMX.FTZ R72, R39, R72, !PT ;  /* 0x0000004827487209 */ /* 0x000fc60007810000 */
[----:B------:R2:W0:Y:S01]  /*3a80*/  MUFU.TANH R34, R31 ;  /* 0x0000001f00227308 */ /* 0x0004220000002400 */
[----:B-1----:R-:W-:Y:S02]  /*3a90*/  FSEL R35, R27, -INF , P3 ;  /* 0xff8000001b237808 */ /* 0x002fe40001800000 */
[----:B------:R-:W-:Y:S01]  /*3aa0*/  ISETP.GT.AND P3, PT, R70, 0x89, PT ;  /* 0x000000894600780c */ /* 0x000fe20003f64270 */
[----:B------:R-:W-:Y:S01]  /*3ab0*/  FMUL.FTZ R70, R33, UR10 ;  /* 0x0000000a21467c20 */ /* 0x000fe20008410000 */
[----:B------:R-:W-:-:S03]  /*3ac0*/  FMNMX.FTZ R72, R35, R72, !PT ;  /* 0x0000004823487209 */ /* 0x000fc60007810000 */
[----:B------:R-:W1:Y:S01]  /*3ad0*/  MUFU.TANH R57, R57 ;  /* 0x0000003900397308 */ /* 0x000e620000002400 */
[----:B--2---:R-:W-:Y:S02]  /*3ae0*/  FSEL R31, R30, -INF , P4 ;  /* 0xff8000001e1f7808 */ /* 0x004fe40002000000 */
[----:B------:R-:W2:Y:S02]  /*3af0*/  SHFL.IDX PT, R30, R68, RZ, 0x1c1f ;  /* 0x001c1fff441e7589 */ /* 0x000ea400000e0000 */
[----:B------:R-:W-:-:S03]  /*3b00*/  FMNMX.FTZ R72, R31, R72, !PT ;  /* 0x000000481f487209 */ /* 0x000fc60007810000 */
[----:B------:R-:W3:Y:S01]  /*3b10*/  MUFU.TANH R58, R58 ;  /* 0x0000003a003a7308 */ /* 0x000ee20000002400 */
[----:B0-----:R-:W-:-:S04]  /*3b20*/  FSEL R27, R34, -INF , P3 ;  /* 0xff800000221b7808 */ /* 0x001fc80001800000 */
[----:B------:R-:W-:-:S03]  /*3b30*/  FMNMX.FTZ R72, R27, R72, !PT ;  /* 0x000000481b487209 */ /* 0x000fc60007810000 */
[----:B------:R-:W0:Y:S02]  /*3b40*/  MUFU.TANH R59, R59 ;  /* 0x0000003b003b7308 */ /* 0x000e240000002400 */
[----:B------:R-:W4:Y:S06]  /*3b50*/  SHFL.BFLY PT, R53, R72, 0x2, 0x1f ;  /* 0x0c401f0048357f89 */ /* 0x000f2c00000e0000 */
[----:B------:R-:W5:Y:S01]  /*3b60*/  MUFU.TANH R60, R60 ;  /* 0x0000003c003c7308 */ /* 0x000f620000002400 */
[----:B--2---:R-:W-:-:S04]  /*3b70*/  VIADDMNMX R62, R30, R93, R62, PT ;  /* 0x0000005d1e3e7246 */ /* 0x004fc8000380013e */
[----:B------:R-:W-:-:S03]  /*3b80*/  ISETP.GT.AND P4, PT, R62, 0x1, PT ;  /* 0x000000013e00780c */ /* 0x000fc60003f84270 */
[----:B------:R-:W2:Y:S01]  /*3b90*/  MUFU.TANH R48, R48 ;  /* 0x0000003000307308 */ /* 0x000ea20000002400 */
[----:B------:R-:W-:Y:S02]  /*3ba0*/  ISETP.GT.AND P5, PT, R62, 0x8, PT ;  /* 0x000000083e00780c */ /* 0x000fe40003fa4270 */
[----:B------:R-:W-:Y:S02]  /*3bb0*/  FSEL R0, R0, -INF , P4 ;  /* 0xff80000000007808 */ /* 0x000fe40002000000 */
[----:B------:R-:W-:Y:S02]  /*3bc0*/  FSEL R37, R6, -INF , P5 ;  /* 0xff80000006257808 */ /* 0x000fe40002800000 */
[----:B------:R-:W-:Y:S01]  /*3bd0*/  ISETP.GT.AND P4, PT, R62, 0x10, PT ;  /* 0x000000103e00780c */ /* 0x000fe20003f84270 */
[----:B------:R-:W2:Y:S01]  /*3be0*/  MUFU.TANH R38, R38 ;  /* 0x0000002600267308 */ /* 0x000ea20000002400 */
[----:B----4-:R-:W-:-:S05]  /*3bf0*/  FMNMX.FTZ R53, R72, R53, !PT ;  /* 0x0000003548357209 */ /* 0x010fca0007810000 */
[----:B------:R-:W4:Y:S02]  /*3c00*/  SHFL.BFLY PT, R72, R53, 0x1, 0x1f ;  /* 0x0c201f0035487f89 */ /* 0x000f2400000e0000 */
[----:B------:R-:W2:Y:S08]  /*3c10*/  MUFU.TANH R42, R42 ;  /* 0x0000002a002a7308 */ /* 0x000eb00000002400 */
[----:B------:R-:W2:Y:S08]  /*3c20*/  MUFU.TANH R40, R40 ;  /* 0x0000002800287308 */ /* 0x000eb00000002400 */
[----:B------:R-:W2:Y:S01]  /*3c30*/  MUFU.TANH R46, R46 ;  /* 0x0000002e002e7308 */ /* 0x000ea20000002400 */
[----:B----4-:R-:W-:-:S07]  /*3c40*/  FMNMX.FTZ R72, R53, R72, !PT ;  /* 0x0000004835487209 */ /* 0x010fce0007810000 */
[----:B------:R-:W4:Y:S01]  /*3c50*/  MUFU.TANH R44, R44 ;  /* 0x0000002c002c7308 */ /* 0x000f220000002400 */
[C---:B------:R-:W-:Y:S01]  /*3c60*/  FSETP.NEU.FTZ.AND P3, PT, R72.reuse, -INF , PT ;  /* 0xff8000004800780b */ /* 0x040fe20003f7d000 */
[----:B------:R-:W-:-:S06]  /*3c70*/  FMUL.FTZ R24, R72, R74 ;  /* 0x0000004a48187220 */ /* 0x000fcc0000410000 */
[----:B------:R-:W4:Y:S01]  /*3c80*/  MUFU.TANH R50, R50 ;  /* 0x0000003200327308 */ /* 0x000f220000002400 */
[----:B------:R-:W-:Y:S02]  /*3c90*/  FSEL R24, R24, RZ, P3 ;  /* 0x000000ff18187208 */ /* 0x000fe40001800000 */
[----:B------:R-:W-:-:S03]  /*3ca0*/  ISETP.GT.AND P3, PT, R62, RZ, PT ;  /* 0x000000ff3e00720c */ /* 0x000fc60003f64270 */
[-CC-:B------:R-:W-:Y:S01]  /*3cb0*/  FFMA.FTZ R26, R89, R74.reuse, -R24.reuse ;  /* 0x0000004a591a7223 */ /* 0x180fe20000010818 */
[----:B------:R-:W-:Y:S01]  /*3cc0*/  FSEL R33, R5, -INF , P3 ;  /* 0xff80000005217808 */ /* 0x000fe20001800000 */
[-CC-:B------:R-:W-:Y:S01]  /*3cd0*/  FFMA.FTZ R6, R91, R74.reuse, -R24.reuse ;  /* 0x0000004a5b067223 */ /* 0x180fe20000010818 */
[C---:B------:R-:W-:Y:S01]  /*3ce0*/  ISETP.GT.AND P3, PT, R62.reuse, 0x9, PT ;  /* 0x000000093e00780c */ /* 0x040fe20003f64270 */
        /* <DEDUP_REMOVED lines=13> */
[C---:B------:R-:W-:Y:S01]  /*3dc0*/  ISETP.GT.AND P4, PT, R62.reuse, 0x18, PT ;  /* 0x000000183e00780c */ /* 0x040fe20003f84270 */
[-CC-:B------:R-:W-:Y:S01]  /*3dd0*/  FFMA.FTZ R32, R103, R74.reuse, -R24.reuse ;  /* 0x0000004a67207223 */ /* 0x180fe20000010818 */
[----:B------:R-:W-:Y:S01]  /*3de0*/  FSEL R93, R11, -INF , P3 ;  /* 0xff8000000b5d7808 */ /* 0x000fe20001800000 */
[--C-:B------:R-:W-:Y:S01]  /*3df0*/  FFMA.FTZ R11, R111, R74, -R24.reuse ;  /* 0x0000004a6f0b7223 */ /* 0x100fe20000010818 */
[----:B------:R-:W-:Y:S01]  /*3e00*/  FMNMX.FTZ R30, R91, R30, !PT ;  /* 0x0000001e5b1e7209 */ /* 0x000fe20007810000 */
[-CC-:B------:R-:W-:Y:S01]  /*3e10*/  FFMA.FTZ R45, R101, R74.reuse, -R24.reuse ;  /* 0x0000004a652d7223 */ /* 0x180fe20000010818 */
[C---:B------:R-:W-:Y:S01]  /*3e20*/  ISETP.GT.AND P3, PT, R62.reuse, 0x19, PT ;  /* 0x000000193e00780c */ /* 0x040fe20003f64270 */
        /* <DEDUP_REMOVED lines=13> */
[----:B------:R-:W-:Y:S01]  /*3f00*/  FSEL R95, R14, -INF , P4 ;  /* 0xff8000000e5f7808 */ /* 0x000fe20002000000 */
[--C-:B------:R-:W-:Y:S01]  /*3f10*/  FFMA.FTZ R14, R107, R74, -R24.reuse ;  /* 0x0000004a6b0e7223 */ /* 0x100fe20000010818 */
[----:B------:R-:W-:Y:S01]  /*3f20*/  FMNMX.FTZ R30, R97, R30, !PT ;  /* 0x0000001e611e7209 */ /* 0x000fe20007810000 */
[----:B------:R-:W4:Y:S01]  /*3f30*/  MUFU.TANH R54, R54 ;  /* 0x0000003600367308 */ /* 0x000f220000002400 */
[C---:B------:R-:W-:Y:S01]  /*3f40*/  ISETP.GT.AND P4, PT, R62.reuse, 0x28, PT ;  /* 0x000000283e00780c */ /* 0x040fe20003f84270 */
[-CC-:B------:R-:W-:Y:S01]  /*3f50*/  FFMA.FTZ R71, R71, R74.reuse, -R24.reuse ;  /* 0x0000004a47477223 */ /* 0x180fe20000010818 */
[----:B------:R-:W-:Y:S01]  /*3f60*/  FSEL R115, R15, -INF , P3 ;  /* 0xff8000000f737808 */ /* 0x000fe20001800000 */
[--C-:B------:R-:W-:Y:S01]  /*3f70*/  FFMA.FTZ R63, R63, R74, -R24.reuse ;  /* 0x0000004a3f3f7223 */ /* 0x100fe20000010818 */
[----:B------:R-:W-:Y:S01]  /*3f80*/  FMNMX.FTZ R30, R95, R30, !PT ;  /* 0x0000001e5f1e7209 */ /* 0x000fe20007810000 */
[-CC-:B------:R-:W-:Y:S01]  /*3f90*/  FFMA.FTZ R55, R55, R74.reuse, -R24.reuse ;  /* 0x0000004a37377223 */ /* 0x180fe20000010818 */
[----:B------:R-:W-:Y:S01]  /*3fa0*/  ISETP.GT.AND P3, PT, R62, 0x29, PT ;  /* 0x000000293e00780c */ /* 0x000fe20003f64270 */
[----:B------:R-:W4:Y:S01]  /*3fb0*/  MUFU.TANH R78, R78 ;  /* 0x0000004e004e7308 */ /* 0x000f220000002400 */
[----:B-1----:R-:W-:Y:S01]  /*3fc0*/  FSEL R117, R20, -INF , P4 ;  /* 0xff80000014757808 */ /* 0x002fe20002000000 */
[--C-:B------:R-:W-:Y:S01]  /*3fd0*/  FFMA.FTZ R20, R109, R74, -R24.reuse ;  /* 0x0000004a6d147223 */ /* 0x100fe20000010818 */
[----:B------:R-:W-:Y:S01]  /*3fe0*/  FMNMX.FTZ R30, R115, R30, !PT ;  /* 0x0000001e731e7209 */ /* 0x000fe20007810000 */
[-CC-:B------:R-:W-:Y:S01]  /*3ff0*/  FFMA.FTZ R47, R47, R74.reuse, -R24.reuse ;  /* 0x0000004a2f2f7223 */ /* 0x180fe20000010818 */
[C---:B------:R-:W-:Y:S01]  /*4000*/  ISETP.GT.AND P4, PT, R62.reuse, 0x30, PT ;  /* 0x000000303e00780c */ /* 0x040fe20003f84270 */
[--C-:B------:R-:W-:Y:S01]  /*4010*/  FFMA.FTZ R43, R43, R74, -R24.reuse ;  /* 0x0000004a2b2b7223 */ /* 0x100fe20000010818 */
[----:B------:R-:W-:Y:S01]  /*4020*/  FSEL R119, R21, -INF , P3 ;  /* 0xff80000015777808 */ /* 0x000fe20001800000 */
[----:B------:R-:W1:Y:S01]  /*4030*/  MUFU.TANH R76, R76 ;  /* 0x0000004c004c7308 */ /* 0x000e620000002400 */
[----:B------:R-:W-:Y:S01]  /*4040*/  FMNMX.FTZ R30, R117, R30, !PT ;  /* 0x0000001e751e7209 */ /* 0x000fe20007810000 */
[-CC-:B------:R-:W-:Y:S01]  /*4050*/  FFMA.FTZ R39, R39, R74.reuse, -R24.reuse ;  /* 0x0000004a27277223 */ /* 0x180fe20000010818 */
[----:B------:R-:W-:Y:S01]  /*4060*/  ISETP.GT.AND P3, PT, R62, 0x31, PT ;  /* 0x000000313e00780c */ /* 0x000fe20003f64270 */
[----:B------:R-:W-:Y:S01]  /*4070*/  FFMA.FTZ R31, R31, R74, -R24 ;  /* 0x0000004a1f1f7223 */ /* 0x000fe20000010818 */
[----:B------:R-:W-:-:S02]  /*4080*/  FSEL R121, R64, -INF , P4 ;  /* 0xff80000040797808 */ /* 0x000fc40002000000 */
[----:B------:R-:W-:Y:S01]  /*4090*/  FMNMX.FTZ R12, R119, R30, !PT ;  /* 0x0000001e770c7209 */ /* 0x000fe20007810000 */
[----:B------:R-:W1:Y:S01]  /*40a0*/  MUFU.TANH R80, R80 ;  /* 0x0000005000507308 */ /* 0x000e620000002400 */
[C---:B------:R-:W-:Y:S02]  /*40b0*/  ISETP.GT.AND P4, PT, R62.reuse, 0x38, PT ;  /* 0x000000383e00780c */ /* 0x040fe40003f84270 */
[----:B------:R-:W-:Y:S02]  /*40c0*/  FSEL R123, R65, -INF , P3 ;  /* 0xff800000417b7808 */ /* 0x000fe40001800000 */
[----:B------:R-:W-:Y:S02]  /*40d0*/  FMNMX.FTZ R12, R121, R12, !PT ;  /* 0x0000000c790c7209 */ /* 0x000fe40007810000 */
[----:B------:R-:W-:Y:S01]  /*40e0*/  ISETP.GT.AND P3, PT, R62, 0x39, PT ;  /* 0x000000393e00780c */ /* 0x000fe20003f64270 */
[----:B------:R-:W1:Y:S01]  /*40f0*/  MUFU.TANH R82, R82 ;  /* 0x0000005200527308 */ /* 0x000e620000002400 */
[----:B------:R-:W-:-:S02]  /*4100*/  FSEL R107, R66, -INF , P4 ;  /* 0xff800000426b7808 */ /* 0x000fc40002000000 */
[----:B------:R-:W-:Y:S02]  /*4110*/  FMNMX.FTZ R12, R123, R12, !PT ;  /* 0x0000000c7b0c7209 */ /* 0x000fe40007810000 */
[C---:B------:R-:W-:Y:S02]  /*4120*/  ISETP.GT.AND P4, PT, R62.reuse, 0x40, PT ;  /* 0x000000403e00780c */ /* 0x040fe40003f84270 */
[----:B------:R-:W-:Y:S01]  /*4130*/  FSEL R105, R67, -INF , P3 ;  /* 0xff80000043697808 */ /* 0x000fe20001800000 */
[----:B------:R-:W1:Y:S01]  /*4140*/  MUFU.TANH R84, R84 ;  /* 0x0000005400547308 */ /* 0x000e620000002400 */
[----:B------:R-:W-:Y:S02]  /*4150*/  FMNMX.FTZ R12, R107, R12, !PT ;  /* 0x0000000c6b0c7209 */ /* 0x000fe40007810000 */
[----:B------:R-:W-:Y:S02]  /*4160*/  ISETP.GT.AND P3, PT, R62, 0x41, PT ;  /* 0x000000413e00780c */ /* 0x000fe40003f64270 */
[----:B------:R-:W-:-:S02]  /*4170*/  FSEL R109, R56, -INF , P4 ;  /* 0xff800000386d7808 */ /* 0x000fc40002000000 */
[----:B------:R-:W-:Y:S01]  /*4180*/  FMNMX.FTZ R12, R105, R12, !PT ;  /* 0x0000000c690c7209 */ /* 0x000fe20007810000 */
[----:B------:R1:W-:Y:S01]  /*4190*/  MUFU.EX2 R30, R14 ;  /* 0x0000000e001e7308 */ /* 0x0003e20000000800 */
[C---:B------:R-:W-:Y:S02]  /*41a0*/  ISETP.GT.AND P4, PT, R62.reuse, 0x48, PT ;  /* 0x000000483e00780c */ /* 0x040fe40003f84270 */
[----:B------:R-:W-:Y:S01]  /*41b0*/  FSEL R103, R57, -INF , P3 ;  /* 0xff80000039677808 */ /* 0x000fe20001800000 */
[----:B------:R-:W-:Y:S01]  /*41c0*/  FFMA.FTZ R57, R83, R74, -R24 ;  /* 0x0000004a53397223 */ /* 0x000fe20000010818 */
[----:B------:R-:W-:Y:S02]  /*41d0*/  FMNMX.FTZ R12, R109, R12, !PT ;  /* 0x0000000c6d0c7209 */ /* 0x000fe40007810000 */
[----:B------:R-:W-:Y:S01]  /*41e0*/  ISETP.GT.AND P3, PT, R62, 0x49, PT ;  /* 0x000000493e00780c */ /* 0x000fe20003f64270 */
[----:B------:R-:W-:Y:S01]  /*41f0*/  MUFU.EX2 R25, R25 ;  /* 0x0000001900197308 */ /* 0x000fe20000000800 */
[----:B---3--:R-:W-:-:S02]  /*4200*/  FSEL R111, R58, -INF , P4 ;  /* 0xff8000003a6f7808 */ /* 0x008fc40002000000 */
[----:B------:R-:W-:Y:S02]  /*4210*/  FMNMX.FTZ R12, R103, R12, !PT ;  /* 0x0000000c670c7209 */ /* 0x000fe40007810000 */
[C---:B------:R-:W-:Y:S02]  /*4220*/  ISETP.GT.AND P4, PT, R62.reuse, 0x50, PT ;  /* 0x000000503e00780c */ /* 0x040fe40003f84270 */
[----:B0-----:R-:W-:Y:S01]  /*4230*/  FSEL R101, R59, -INF , P3 ;  /* 0xff8000003b657808 */ /* 0x001fe20001800000 */
[----:B------:R-:W-:Y:S01]  /*4240*/  FFMA.FTZ R59, R77, R74, -R24 ;  /* 0x0000004a4d3b7223 */ /* 0x000fe20000010818 */
[----:B------:R-:W-:Y:S01]  /*4250*/  FMNMX.FTZ R12, R111, R12, !PT ;  /* 0x0000000c6f0c7209 */ /* 0x000fe20007810000 */
[----:B------:R-:W-:Y:S01]  /*4260*/  MUFU.EX2 R26, R26 ;  /* 0x0000001a001a7308 */ /* 0x000fe20000000800 */
[----:B------:R-:W-:Y:S02]  /*4270*/  ISETP.GT.AND P3, PT, R62, 0x51, PT ;  /* 0x000000513e00780c */ /* 0x000fe40003f64270 */
[----:B-----5:R-:W-:-:S02]  /*4280*/  FSEL R15, R60, -INF , P4 ;  /* 0xff8000003c0f7808 */ /* 0x020fc40002000000 */
[----:B------:R-:W-:Y:S02]  /*4290*/  FMNMX.FTZ R12, R101, R12, !PT ;  /* 0x0000000c650c7209 */ /* 0x000fe40007810000 */
[----:B------:R-:W-:Y:S01]  /*42a0*/  ISETP.GT.AND P4, PT, R62, 0x58, PT ;  /* 0x000000583e00780c */ /* 0x000fe20003f84270 */
[----:B------:R-:W-:Y:S01]  /*42b0*/  MUFU.EX2 R28, R28 ;  /* 0x0000001c001c7308 */ /* 0x000fe20000000800 */
[----:B--2---:R-:W-:Y:S01]  /*42c0*/  FSEL R65, R48, -INF , P3 ;  /* 0xff80000030417808 */ /* 0x004fe20001800000 */
[--C-:B------:R-:W-:Y:S01]  /*42d0*/  FFMA.FTZ R48, R49, R74, -R24.reuse ;  /* 0x0000004a31307223 */ /* 0x100fe20000010818 */
[----:B------:R-:W-:Y:S02]  /*42e0*/  FMNMX.FTZ R12, R15, R12, !PT ;  /* 0x0000000c0f0c7209 */ /* 0x000fe40007810000 */
[----:B------:R-:W-:Y:S02]  /*42f0*/  ISETP.GT.AND P3, PT, R62, 0x59, PT ;  /* 0x000000593e00780c */ /* 0x000fe40003f64270 */
[----:B------:R-:W-:Y:S01]  /*4300*/  FSEL R21, R38, -INF , P4 ;  /* 0xff80000026157808 */ /* 0x000fe20002000000 */
[----:B------:R-:W-:Y:S01]  /*4310*/  FFMA.FTZ R38, R81, R74, -R24 ;  /* 0x0000004a51267223 */ /* 0x000fe20000010818 */
        /* <DEDUP_REMOVED lines=9> */
[----:B------:R-:W-:Y:S01]  /*43b0*/  FFMA.FTZ R40, R51, R74, -R24 ;  /* 0x0000004a33287223 */ /* 0x000fe20000010818 */
[----:B------:R-:W-:Y:S02]  /*43c0*/  FMNMX.FTZ R12, R67, R12, !PT ;  /* 0x0000000c430c7209 */ /* 0x000fe40007810000 */
[----:B------:R-:W-:-:S02]  /*43d0*/  ISETP.GT.AND P4, PT, R62, 0x68, PT ;  /* 0x000000683e00780c */ /* 0x000fc40003f84270 */
[----:B------:R-:W-:Y:S01]  /*43e0*/  FSEL R85, R46, -INF , P3 ;  /* 0xff8000002e557808 */ /* 0x000fe20001800000 */
[--C-:B------:R-:W-:Y:S01]  /*43f0*/  FFMA.FTZ R46, R79, R74, -R24.reuse ;  /* 0x0000004a4f2e7223 */ /* 0x100fe20000010818 */
[----:B------:R-:W-:Y:S01]  /*4400*/  FMNMX.FTZ R12, R87, R12, !PT ;  /* 0x0000000c570c7209 */ /* 0x000fe20007810000 */
[----:B------:R-:W-:Y:S01]  /*4410*/  MUFU.EX2 R9, R9 ;  /* 0x0000000900097308 */ /* 0x000fe20000000800 */
[----:B------:R-:W-:Y:S02]  /*4420*/  ISETP.GT.AND P3, PT, R62, 0x69, PT ;  /* 0x000000693e00780c */ /* 0x000fe40003f64270 */
[----:B----4-:R-:W-:Y:S01]  /*4430*/  FSEL R99, R44, -INF , P4 ;  /* 0xff8000002c637808 */ /* 0x010fe20002000000 */
[--C-:B------:R-:W-:Y:S01]  /*4440*/  FFMA.FTZ R44, R61, R74, -R24.reuse ;  /* 0x0000004a3d2c7223 */ /* 0x100fe20000010818 */
        /* <DEDUP_REMOVED lines=16> */
[----:B------:R-:W-:Y:S01]  /*4550*/  FSEL R125, R54, -INF , P4 ;  /* 0xff800000367d7808 */ /* 0x000fe20002000000 */
[----:B------:R-:W-:Y:S01]  /*4560*/  FFMA.FTZ R54, R27, R74, -R24 ;  /* 0x0000004a1b367223 */ /* 0x000fe20000010818 */
[----:B------:R-:W-:Y:S02]  /*4570*/  FMNMX.FTZ R12, R81, R12, !PT ;  /* 0x0000000c510c7209 */ /* 0x000fe40007810000 */
[----:B------:R-:W-:Y:S02]  /*4580*/  ISETP.GT.AND P4, PT, R62, 0x80, PT ;  /* 0x000000803e00780c */ /* 0x000fe40003f84270 */
[----:B------:R-:W-:Y:S01]  /*4590*/  FSEL R77, R78, -INF , P3 ;  /* 0xff8000004e4d7808 */ /* 0x000fe20001800000 */
[----:B------:R-:W-:Y:S01]  /*45a0*/  IMAD.U32 R78, RZ, RZ, UR60 ;  /* 0x0000003cff4e7e24 */ /* 0x000fe2000f8e00ff */
[----:B------:R-:W-:Y:S01]  /*45b0*/  FMNMX.FTZ R12, R125, R12, !PT ;  /* 0x0000000c7d0c7209 */ /* 0x000fe20007810000 */
[----:B------:R-:W-:Y:S01]  /*45c0*/  MUFU.EX2 R41, R41 ;  /* 0x0000002900297308 */ /* 0x000fe20000000800 */
[----:B------:R-:W-:-:S02]  /*45d0*/  ISETP.GT.AND P3, PT, R62, 0x81, PT ;  /* 0x000000813e00780c */ /* 0x000fc40003f64270 */
[----:B-1----:R-:W-:Y:S02]  /*45e0*/  FSEL R127, R76, -INF , P4 ;  /* 0xff8000004c7f7808 */ /* 0x002fe40002000000 */
        /* <DEDUP_REMOVED lines=9> */
[----:B------:R-:W-:Y:S02]  /*4680*/  FSEL R131, R84, -INF , P3 ;  /* 0xff80000054837808 */ /* 0x000fe40001800000 */
        /* <DEDUP_REMOVED lines=19> */
[--C-:B------:R-:W-:Y:S01]  /*47c0*/  FFMA.FTZ R27, R0, R74, -R24.reuse ;  /* 0x0000004a001b7223 */ /* 0x100fe20000010818 */
[----:B------:R-:W-:Y:S01]  /*47d0*/  LEA.HI R0, R23, R22, RZ, 0x4 ;  /* 0x0000001617007211 */ /* 0x000fe200078f20ff */
[-CC-:B------:R-:W-:Y:S01]  /*47e0*/  FFMA.FTZ R35, R13, R74.reuse, -R24.reuse ;  /* 0x0000004a0d237223 */ /* 0x180fe20000010818 */
[-CC-:B------:R-:W-:Y:S01]  /*47f0*/  FFMA.FTZ R12, R33, R74.reuse, -R24.reuse ;  /* 0x0000004a210c7223 */ /* 0x180fe20000010818 */
[-CC-:B------:R-:W-:Y:S01]  /*4800*/  FFMA.FTZ R133, R89, R74.reuse, -R24.reuse ;  /* 0x0000004a59857223 */ /* 0x180fe20000010818 */
[----:B------:R-:W-:Y:S01]  /*4810*/  LOP3.LUT R13, R0, 0xfffffff0, RZ, 0xc0, !PT ;  /* 0xfffffff0000d7812 */ /* 0x000fe200078ec0ff */
[-C--:B------:R-:W-:Y:S01]  /*4820*/  FFMA.FTZ R14, R37, R74.reuse, -R24 ;  /* 0x0000004a250e7223 */ /* 0x080fe20000010818 */
[----:B------:R-:W-:Y:S01]  /*4830*/  SHF.R.S32.HI R0, RZ, 0x4, R0 ;  /* 0x00000004ff007819 */ /* 0x000fe20000011400 */
[----:B------:R-:W-:Y:S01]  /*4840*/  MUFU.EX2 R27, R27 ;  /* 0x0000001b001b7308 */ /* 0x000fe20000000800 */
[----:B------:R-:W-:Y:S01]  /*4850*/  FFMA.FTZ R33, R91, R74, -R24 ;  /* 0x0000004a5b217223 */ /* 0x000fe20000010818 */
[----:B------:R-:W-:Y:S01]  /*4860*/  IMAD.IADD R13, R22, 0x1, -R13 ;  /* 0x00000001160d7824 */ /* 0x000fe200078e0a0d */
[----:B------:R-:W-:Y:S01]  /*4870*/  LEA.HI R22, R23, R22, RZ, 0x5 ;  /* 0x0000001617167211 */ /* 0x000fe200078f28ff */
[----:B------:R-:W-:-:S02]  /*4880*/  IMAD.SHL.U32 R89, R0, 0x8, RZ ;  /* 0x0000000800597824 */ /* 0x000fc400078e00ff */
[-CC-:B------:R-:W-:Y:S01]  /*4890*/  FFMA.FTZ R56, R93, R74.reuse, -R24.reuse ;  /* 0x0000004a5d387223 */ /* 0x180fe20000010818 */
[-CC-:B------:R-:W-:Y:S01]  /*48a0*/  FFMA.FTZ R60, R97, R74.reuse, -R24.reuse ;  /* 0x0000004a613c7223 */ /* 0x180fe20000010818 */
[----:B------:R-:W-:Y:S01]  /*48b0*/  SHF.R.S32.HI R68, RZ, 0x1f, R13 ;  /* 0x0000001fff447819 */ /* 0x000fe2000001140d */
[----:B------:R-:W-:Y:S01]  /*48c0*/  IMAD.SHL.U32 R22, R22, 0x8, RZ ;  /* 0x0000000816167824 */ /* 0x000fe200078e00ff */
[----:B------:R-:W0:Y:S01]  /*48d0*/  MUFU.EX2 R12, R12 ;  /* 0x0000000c000c7308 */ /* 0x000e220000000800 */
[-CC-:B------:R-:W-:Y:S01]  /*48e0*/  FFMA.FTZ R49, R95, R74.reuse, -R24.reuse ;  /* 0x0000004a5f317223 */ /* 0x180fe20000010818 */
[CC--:B------:R-:W-:Y:S01]  /*48f0*/  LEA.HI R69, R68.reuse, R13.reuse, RZ, 0x2 ;  /* 0x0000000d44457211 */ /* 0x0c0fe200078f10ff */
[-CC-:B------:R-:W-:Y:S01]  /*4900*/  FFMA.FTZ R62, R115, R74.reuse, -R24.reuse ;  /* 0x0000004a733e7223 */ /* 0x180fe20000010818 */
[----:B------:R-:W-:Y:S01]  /*4910*/  LEA.HI R23, R68, R13, RZ, 0x3 ;  /* 0x0000000d44177211 */ /* 0x000fe200078f18ff */
[-CC-:B------:R-:W-:Y:S01]  /*4920*/  FFMA.FTZ R61, R117, R74.reuse, -R24.reuse ;  /* 0x0000004a753d7223 */ /* 0x180fe20000010818 */
[----:B------:R-:W-:Y:S01]  /*4930*/  LOP3.LUT R70, R69, 0x7fffffc, RZ, 0xc0, !PT ;  /* 0x07fffffc45467812 */ /* 0x000fe200078ec0ff */
[-C--:B------:R-:W-:Y:S01]  /*4940*/  FFMA.FTZ R66, R119, R74.reuse, -R24 ;  /* 0x0000004a77427223 */ /* 0x080fe20000010818 */
[----:B------:R-:W-:Y:S01]  /*4950*/  SHF.R.S32.HI R69, RZ, 0x2, R69 ;  /* 0x00000002ff457819 */ /* 0x000fe20000011445 */
[----:B------:R-:W-:Y:S01]  /*4960*/  IMAD.SHL.U32 R23, R23, 0x10, RZ ;  /* 0x0000001017177824 */ /* 0x000fe200078e00ff */
[----:B------:R-:W-:Y:S01]  /*4970*/  LOP3.LUT R22, R22, 0x7fffff00, RZ, 0xc0, !PT ;  /* 0x7fffff0016167812 */ /* 0x000fe200078ec0ff */
[----:B------:R-:W-:Y:S01]  /*4980*/  IMAD.IADD R13, R13, 0x1, -R70 ;  /* 0x000000010d0d7824 */ /* 0x000fe200078e0a46 */
[----:B------:R-:W1:Y:S01]  /*4990*/  MUFU.EX2 R14, R14 ;  /* 0x0000000e000e7308 */ /* 0x000e620000000800 */
[----:B------:R-:W-:Y:S01]  /*49a0*/  IMAD.SHL.U32 R69, R69, 0x40, RZ ;  /* 0x0000004045457824 */ /* 0x000fe200078e00ff */
[----:B------:R-:W-:Y:S01]  /*49b0*/  LOP3.LUT R23, R23, 0x7fffff80, RZ, 0xc0, !PT ;  /* 0x7fffff8017177812 */ /* 0x000fe200078ec0ff */
[-CC-:B------:R-:W-:Y:S01]  /*49c0*/  FFMA.FTZ R37, R121, R74.reuse, -R24.reuse ;  /* 0x0000004a79257223 */ /* 0x180fe20000010818 */
[-CC-:B------:R-:W-:Y:S01]  /*49d0*/  FFMA.FTZ R58, R123, R74.reuse, -R24.reuse ;  /* 0x0000004a7b3a7223 */ /* 0x180fe20000010818 */
[-CC-:B------:R-:W-:Y:S01]  /*49e0*/  FFMA.FTZ R51, R107, R74.reuse, -R24.reuse ;  /* 0x0000004a6b337223 */ /* 0x180fe20000010818 */
[----:B------:R-:W-:Y:S01]  /*49f0*/  LOP3.LUT R0, R69, 0x40, RZ, 0xc0, !PT ;  /* 0x0000004045007812 */ /* 0x000fe200078ec0ff */
[----:B------:R-:W-:Y:S01]  /*4a00*/  IMAD.IADD R22, R22, 0x1, R23 ;  /* 0x0000000116167824 */ /* 0x000fe200078e0217 */
[----:B------:R-:W2:Y:S01]  /*4a10*/  MUFU.EX2 R133, R133 ;  /* 0x0000008500857308 */ /* 0x000ea20000000800 */
[-CC-:B------:R-:W-:Y:S01]  /*4a20*/  FFMA.FTZ R64, R105, R74.reuse, -R24.reuse ;  /* 0x0000004a69407223 */ /* 0x180fe20000010818 */
[----:B------:R-:W-:Y:S01]  /*4a30*/  LOP3.LUT R76, R0, 0x8, R89, 0xf8, !PT ;  /* 0x00000008004c7812 */ /* 0x000fe200078ef859 */
[----:B------:R-:W-:Y:S01]  /*4a40*/  FFMA.FTZ R68, R109, R74, -R24 ;  /* 0x0000004a6d447223 */ /* 0x000fe20000010818 */
[----:B------:R-:W-:Y:S01]  /*4a50*/  SHF.R.U32.HI R23, RZ, 0x3, R0 ;  /* 0x00000003ff177819 */ /* 0x000fe20000011600 */
[----:B------:R-:W-:Y:S01]  /*4a60*/  @!P1 VIADD R0, R78, 0x31c40 ;  /* 0x00031c404e009836 */ /* 0x000fe20000000000 */
[----:B------:R-:W-:Y:S01]  /*4a70*/  LEA R13, R13, R22, 0x4 ;  /* 0x000000160d0d7211 */ /* 0x000fe200078e20ff */
[----:B------:R-:W-:Y:S01]  /*4a80*/  FFMA.FTZ R22, R15, R74, -R24 ;  /* 0x0000004a0f167223 */ /* 0x000fe20000010818 */
[----:B------:R-:W-:Y:S01]  /*4a90*/  LOP3.LUT R76, R76, R23, RZ, 0x3c, !PT ;  /* 0x000000174c4c7212 */ /* 0x000fe200078e3cff */
[----:B------:R-:W3:Y:S01]  /*4aa0*/  MUFU.EX2 R33, R33 ;  /* 0x0000002100217308 */ /* 0x000ee20000000800 */
[----:B------:R-:W-:Y:S01]  /*4ab0*/  @!P1 PRMT R0, RZ, 0x654, R0 ;  /* 0x00000654ff009816 */ /* 0x000fe20000000000 */
[----:B0-----:R-:W-:Y:S01]  /*4ac0*/  FADD.FTZ R23, R12, R27 ;  /* 0x0000001b0c177221 */ /* 0x001fe20000010000 */
[----:B------:R-:W-:Y:S01]  /*4ad0*/  F2FP.F16.F32.PACK_AB R15, R29, R28 ;  /* 0x0000001c1d0f723e */ /* 0x000fe200000000ff */
[----:B------:R-:W-:-:S02]  /*4ae0*/  IMAD.IADD R78, R13, 0x1, R76 ;  /* 0x000000010d4e7824 */ /* 0x000fc400078e024c */
[----:B------:R-:W-:Y:S01]  /*4af0*/  FADD.FTZ R13, R25, R26 ;  /* 0x0000001a190d7221 */ /* 0x000fe20000010000 */
[----:B------:R1:W-:Y:S01]  /*4b00*/  @!P1 SYNCS.ARRIVE.TRANS64.RED.A1T0 RZ, [R0+URZ], RZ ;  /* 0x000000ff00ff99a7 */ /* 0x0003e2000810043f */
[-CC-:B------:R-:W-:Y:S01]  /*4b10*/  FFMA.FTZ R103, R103, R74.reuse, -R24.reuse ;  /* 0x0000004a67677223 */ /* 0x180fe20000010818 */
[----:B------:R-:W0:Y:S01]  /*4b20*/  MUFU.EX2 R56, R56 ;  /* 0x0000003800387308 */ /* 0x000e220000000800 */
[----:B------:R-:W-:Y:S01]  /*4b30*/  FADD.FTZ R76, R28, R13 ;  /* 0x0000000d1c4c7221 */ /* 0x000fe20000010000 */
[----:B------:R-:W-:Y:S01]  /*4b40*/  F2FP.F16.F32.PACK_AB R13, R26, R25 ;  /* 0x000000191a0d723e */ /* 0x000fe200000000ff */
[-CC-:B------:R-:W-:Y:S01]  /*4b50*/  FFMA.FTZ R70, R111, R74.reuse, -R24.reuse ;  /* 0x0000004a6f467223 */ /* 0x180fe20000010818 */
[-C--:B------:R-:W-:Y:S01]  /*4b60*/  FFMA.FTZ R89, R101, R74.reuse, -R24 ;  /* 0x0000004a65597223 */ /* 0x080fe20000010818 */
[----:B------:R-:W-:Y:S01]  /*4b70*/  FADD.FTZ R76, R29, R76 ;  /* 0x0000004c1d4c7221 */ /* 0x000fe20000010000 */
[----:B-1----:R-:W-:Y:S01]  /*4b80*/  FADD.FTZ R0, R14, R23 ;  /* 0x000000170e007221 */ /* 0x002fe20000010000 */
[-C--:B------:R-:W-:Y:S01]  /*4b90*/  FFMA.FTZ R29, R65, R74.reuse, -R24 ;  /* 0x0000004a411d7223 */ /* 0x080fe20000010818 */
[----:B------:R-:W-:Y:S01]  /*4ba0*/  MUFU.EX2 R35, R35 ;  /* 0x0000002300237308 */ /* 0x000fe20000000800 */
[----:B------:R-:W-:Y:S01]  /*4bb0*/  FADD.FTZ R23, R5, R76 ;  /* 0x0000004c05177221 */ /* 0x000fe20000010000 */
[----:B--2---:R-:W-:Y:S01]  /*4bc0*/  FADD.FTZ R26, R133, R0 ;  /* 0x00000000851a7221 */ /* 0x004fe20000010000 */
[-CC-:B------:R-:W-:Y:S01]  /*4bd0*/  FFMA.FTZ R65, R21, R74.reuse, -R24.reuse ;  /* 0x0000004a15417223 */ /* 0x180fe20000010818 */
[-C--:B------:R-:W-:Y:S01]  /*4be0*/  FFMA.FTZ R21, R67, R74.reuse, -R24 ;  /* 0x0000004a43157223 */ /* 0x080fe20000010818 */
[----:B------:R-:W-:Y:S01]  /*4bf0*/  FADD.FTZ R76, R6, R23 ;  /* 0x00000017064c7221 */ /* 0x000fe20000010000 */
[----:B---3--:R-:W-:Y:S01]  /*4c00*/  FADD.FTZ R23, R33, R26 ;  /* 0x0000001a21177221 */ /* 0x008fe20000010000 */
        /* <DEDUP_REMOVED lines=16> */
[-CC-:B------:R-:W-:Y:S01]  /*4d10*/  FFMA.FTZ R129, R129, R74.reuse, -R24.reuse ;  /* 0x0000004a81817223 */ /* 0x180fe20000010818 */
[----:B------:R-:W1:Y:S01]  /*4d20*/  MUFU.EX2 R62, R62 ;  /* 0x0000003e003e7308 */ /* 0x000e620000000800 */
[----:B------:R-:W-:Y:S01]  /*4d30*/  FADD.FTZ R26, R30, R25 ;  /* 0x000000191e1a7221 */ /* 0x000fe20000010000 */
[----:B------:R-:W-:Y:S01]  /*4d40*/  FFMA.FTZ R131, R131, R74, -R24 ;  /* 0x0000004a83837223 */ /* 0x000fe20000010818 */
[----:B------:R-:W-:-:S02]  /*4d50*/  F2FP.F16.F32.PACK_AB R12, R27, R12 ;  /* 0x0000000c1b0c723e */ /* 0x000fc400000000ff */
[----:B------:R-:W-:Y:S01]  /*4d60*/  FADD.FTZ R25, R41, R26 ;  /* 0x0000001a29197221 */ /* 0x000fe20000010000 */
[----:B------:R-:W-:Y:S02]  /*4d70*/  F2FP.F16.F32.PACK_AB R14, R133, R14 ;  /* 0x0000000e850e723e */ /* 0x000fe400000000ff */
[----:B------:R0:W-:Y:S01]  /*4d80*/  MUFU.EX2 R28, R22 ;  /* 0x00000016001c7308 */ /* 0x0001e20000000800 */
[----:B------:R-:W-:Y:S01]  /*4d90*/  FADD.FTZ R24, R32, R25 ;  /* 0x0000001920187221 */ /* 0x000fe20000010000 */
[----:B------:R-:W-:-:S03]  /*4da0*/  LEA R0, R78, UR60, 0x1 ;  /* 0x0000003c4e007c11 */ /* 0x000fc6000f8e08ff */
[----:B------:R-:W-:Y:S02]  /*4db0*/  FADD.FTZ R27, R45, R24 ;  /* 0x000000182d1b7221 */ /* 0x000fe40000010000 */
[----:B------:R2:W-:Y:S01]  /*4dc0*/  STSM.16.M88.4 [R0+0x24300], R12 ;  /* 0x0243000c00007844 */ /* 0x0005e20000000200 */
[----:B------:R-:W3:Y:S01]  /*4dd0*/  MUFU.EX2 R61, R61 ;  /* 0x0000003d003d7308 */ /* 0x000ee20000000800 */
[----:B0-----:R-:W-:Y:S01]  /*4de0*/  FADD.FTZ R22, R56, R23 ;  /* 0x0000001738167221 */ /* 0x001fe20000010000 */
[----:B-1----:R-:W-:-:S03]  /*4df0*/  F2FP.F16.F32.PACK_AB R24, R62, R49 ;  /* 0x000000313e18723e */ /* 0x002fc600000000ff */
[----:B------:R-:W-:-:S03]  /*4e00*/  FADD.FTZ R23, R35, R22 ;  /* 0x0000001623177221 */ /* 0x000fc60000010000 */
[----:B------:R-:W0:Y:S01]  /*4e10*/  MUFU.EX2 R66, R66 ;  /* 0x0000004200427308 */ /* 0x000e220000000800 */
[----:B------:R-:W-:-:S04]  /*4e20*/  FADD.FTZ R22, R60, R23 ;  /* 0x000000173c167221 */ /* 0x000fc80000010000 */
[----:B------:R-:W-:Y:S01]  /*4e30*/  FADD.FTZ R23, R49, R22 ;  /* 0x0000001631177221 */ /* 0x000fe20000010000 */
[----:B--2---:R-:W-:Y:S02]  /*4e40*/  F2FP.F16.F32.PACK_AB R13, R45, R32 ;  /* 0x000000202d0d723e */ /* 0x004fe400000000ff */
[----:B------:R-:W1:Y:S01]  /*4e50*/  MUFU.EX2 R37, R37 ;  /* 0x0000002500257308 */ /* 0x000e620000000800 */
[----:B------:R-:W-:Y:S01]  /*4e60*/  FADD.FTZ R22, R62, R23 ;  /* 0x000000173e167221 */ /* 0x000fe20000010000 */
[----:B------:R-:W-:Y:S01]  /*4e70*/  F2FP.F16.F32.PACK_AB R23, R10, R9 ;  /* 0x000000090a17723e */ /* 0x000fe200000000ff */
[----:B------:R-:W-:Y:S01]  /*4e80*/  FADD.FTZ R10, R34, R27 ;  /* 0x0000001b220a7221 */ /* 0x000fe20000010000 */
[----:B------:R-:W-:Y:S01]  /*4e90*/  F2FP.F16.F32.PACK_AB R27, R41, R30 ;  /* 0x0000001e291b723e */ /* 0x000fe200000000ff */
[----:B---3--:R-:W-:Y:S01]  /*4ea0*/  FADD.FTZ R25, R61, R22 ;  /* 0x000000163d197221 */ /* 0x008fe20000010000 */
[----:B------:R-:W-:Y:S01]  /*4eb0*/  F2FP.F16.F32.PACK_AB R22, R60, R35 ;  /* 0x000000233c16723e */ /* 0x000fe200000000ff */
[----:B------:R-:W-:Y:S01]  /*4ec0*/  FADD.FTZ R9, R53, R10 ;  /* 0x0000000a35097221 */ /* 0x000fe20000010000 */
[----:B------:R-:W2:Y:S01]  /*4ed0*/  MUFU.EX2 R58, R58 ;  /* 0x0000003a003a7308 */ /* 0x000ea20000000800 */
[----:B0-----:R-:W-:-:S02]  /*4ee0*/  F2FP.F16.F32.PACK_AB R26, R66, R61 ;  /* 0x0000003d421a723e */ /* 0x001fc400000000ff */
[----:B------:R-:W-:Y:S01]  /*4ef0*/  CS2R R60, SRZ ;  /* 0x00000000003c7805 */ /* 0x000fe2000001ff00 */
[----:B------:R-:W-:Y:S01]  /*4f00*/  FADD.FTZ R12, R36, R9 ;  /* 0x00000009240c7221 */ /* 0x000fe20000010000 */
[----:B------:R-:W-:-:S03]  /*4f10*/  F2FP.F16.F32.PACK_AB R15, R53, R34 ;  /* 0x00000022350f723e */ /* 0x000fc600000000ff */
[----:B------:R-:W-:Y:S01]  /*4f20*/  FADD.FTZ R9, R57, R12 ;  /* 0x0000000c39097221 */ /* 0x000fe20000010000 */
[----:B------:R-:W0:Y:S03]  /*4f30*/  MUFU.EX2 R51, R51 ;  /* 0x0000003300337308 */ /* 0x000e260000000800 */
[----:B------:R-:W-:-:S04]  /*4f40*/  FADD.FTZ R12, R38, R9 ;  /* 0x00000009260c7221 */ /* 0x000fc80000010000 */
[----:B------:R-:W-:Y:S01]  /*4f50*/  FADD.FTZ R9, R59, R12 ;  /* 0x0000000c3b097221 */ /* 0x000fe20000010000 */
[----:B------:R3:W-:Y:S03]  /*4f60*/  MUFU.EX2 R76, R21 ;  /* 0x00000015004c7308 */ /* 0x0007e60000000800 */
[----:B------:R-:W-:-:S04]  /*4f70*/  FADD.FTZ R14, R46, R9 ;  /* 0x000000092e0e7221 */ /* 0x000fc80000010000 */
[----:B------:R-:W-:Y:S01]  /*4f80*/  FADD.FTZ R9, R73, R14 ;  /* 0x0000000e49097221 */ /* 0x000fe20000010000 */
[----:B------:R-:W4:Y:S01]  /*4f90*/  MUFU.EX2 R64, R64 ;  /* 0x0000004000407308 */ /* 0x000f220000000800 */
[----:B---3--:R-:W-:Y:S01]  /*4fa0*/  F2FP.F16.F32.PACK_AB R21, R6, R5 ;  /* 0x000000050615723e */ /* 0x008fe200000000ff */
[----:B------:R-:W-:Y:S01]  /*4fb0*/  FADD.FTZ R6, R66, R25 ;  /* 0x0000001942067221 */ /* 0x000fe20000010000 */
[----:B------:R-:W-:Y:S02]  /*4fc0*/  F2FP.F16.F32.PACK_AB R25, R20, R11 ;  /* 0x0000000b1419723e */ /* 0x000fe400000000ff */
[----:B------:R-:W-:Y:S01]  /*4fd0*/  F2FP.F16.F32.PACK_AB R20, R56, R33 ;  /* 0x000000213814723e */ /* 0x000fe200000000ff */
[----:B-1----:R-:W-:Y:S01]  /*4fe0*/  FADD.FTZ R5, R37, R6 ;  /* 0x0000000625057221 */ /* 0x002fe20000010000 */
[----:B------:R-:W1:Y:S01]  /*4ff0*/  @P2 LDC R11, c[0x0][0x44c] ;  /* 0x00011300ff0b2b82 */ /* 0x000e620000000800 */
[----:B------:R-:W3:Y:S02]  /*5000*/  MUFU.EX2 R68, R68 ;  /* 0x0000004400447308 */ /* 0x000ee40000000800 */
[----:B--2---:R-:W-:Y:S01]  /*5010*/  FADD.FTZ R10, R58, R5 ;  /* 0x000000053a0a7221 */ /* 0x004fe20000010000 */
[----:B------:R2:W-:Y:S03]  /*5020*/  STSM.16.M88.4 [R0+0x25b00], R20 ;  /* 0x025b001400007844 */ /* 0x0005e60000000200 */
[----:B0-----:R-:W-:Y:S01]  /*5030*/  FADD.FTZ R5, R51, R10 ;  /* 0x0000000a33057221 */ /* 0x001fe20000010000 */
[----:B------:R0:W-:Y:S01]  /*5040*/  STSM.16.M88.4 [R0+0x27300], R24 ;  /* 0x0273001800007844 */ /* 0x0001e20000000200 */
[----:B------:R-:W5:Y:S02]  /*5050*/  MUFU.EX2 R69, R103 ;  /* 0x0000006700457308 */ /* 0x000f640000000800 */
[----:B----4-:R-:W-:-:S06]  /*5060*/  FADD.FTZ R5, R64, R5 ;  /* 0x0000000540057221 */ /* 0x010fcc0000010000 */
[----:B------:R-:W4:Y:S01]  /*5070*/  MUFU.EX2 R70, R70 ;  /* 0x0000004600467308 */ /* 0x000f220000000800 */
[----:B---3--:R-:W-:Y:S01]  /*5080*/  FADD.FTZ R10, R68, R5 ;  /* 0x00000005440a7221 */ /* 0x008fe20000010000 */
[----:B--2---:R-:W-:Y:S02]  /*5090*/  F2FP.F16.F32.PACK_AB R21, R57, R36 ;  /* 0x000000243915723e */ /* 0x004fe400000000ff */
[----:B------:R-:W-:Y:S01]  /*50a0*/  CS2R R56, SRZ ;  /* 0x0000000000387805 */ /* 0x000fe2000001ff00 */
[----:B------:R-:W2:Y:S01]  /*50b0*/  @P2 LDC R36, c[0x0][0x450] ;  /* 0x00011400ff242b82 */ /* 0x000ea20000000800 */
[----:B------:R-:W-:Y:S01]  /*50c0*/  F2FP.F16.F32.PACK_AB R23, R59, R38 ;  /* 0x000000263b17723e */ /* 0x000fe200000000ff */
[----:B-1----:R-:W-:Y:S01]  /*50d0*/  @P2 IMAD.HI.U32 R11, R18, R11, RZ ;  /* 0x0000000b120b2227 */ /* 0x002fe200078e00ff */
[----:B------:R-:W1:Y:S03]  /*50e0*/  MUFU.EX2 R89, R89 ;  /* 0x0000005900597308 */ /* 0x000e660000000800 */
[----:B-----5:R-:W-:Y:S01]  /*50f0*/  FADD.FTZ R5, R69, R10 ;  /* 0x0000000a45057221 */ /* 0x020fe20000010000 */
[----:B0-----:R-:W-:-:S02]  /*5100*/  F2FP.F16.F32.PACK_AB R25, R73, R46 ;  /* 0x0000002e4919723e */ /* 0x001fc400000000ff */
[----:B------:R-:W-:Y:S02]  /*5110*/  F2FP.F16.F32.PACK_AB R27, R71, R52 ;  /* 0x00000034471b723e */ /* 0x000fe400000000ff */
[----:B------:R-:W0:Y:S01]  /*5120*/  MUFU.EX2 R29, R29 ;  /* 0x0000001d001d7308 */ /* 0x000e220000000800 */
[----:B----4-:R-:W-:-:S07]  /*5130*/  FADD.FTZ R12, R70, R5 ;  /* 0x00000005460c7221 */ /* 0x010fce0000010000 */
[----:B------:R-:W3:Y:S01]  /*5140*/  MUFU.EX2 R65, R65 ;  /* 0x0000004100417308 */ /* 0x000ee20000000800 */
[C---:B-1----:R-:W-:Y:S01]  /*5150*/  FADD.FTZ R5, R89.reuse, R12 ;  /* 0x0000000c59057221 */ /* 0x042fe20000010000 */
[----:B------:R-:W-:Y:S01]  /*5160*/  FADD.FTZ R12, R52, R9 ;  /* 0x00000009340c7221 */ /* 0x000fe20000010000 */
[----:B------:R-:W-:Y:S02]  /*5170*/  F2FP.F16.F32.PACK_AB R22, R89, R70 ;  /* 0x000000465916723e */ /* 0x000fe400000000ff */
[----:B------:R-:W-:Y:S01]  /*5180*/  CS2R R52, SRZ ;  /* 0x0000000000347805 */ /* 0x000fe2000001ff00 */
[----:B------:R-:W-:Y:S01]  /*5190*/  FADD.FTZ R14, R28, R5 ;  /* 0x000000051c0e7221 */ /* 0x000fe20000010000 */
[----:B------:R-:W-:Y:S01]  /*51a0*/  FADD.FTZ R9, R71, R12 ;  /* 0x0000000c47097221 */ /* 0x000fe20000010000 */
[----:B------:R-:W-:Y:S01]  /*51b0*/  F2FP.F16.F32.PACK_AB R12, R58, R37 ;  /* 0x000000253a0c723e */ /* 0x000fe200000000ff */
[----:B------:R-:W1:Y:S01]  /*51c0*/  MUFU.EX2 R42, R42 ;  /* 0x0000002a002a7308 */ /* 0x000e620000000800 */
[C---:B0-----:R-:W-:Y:S01]  /*51d0*/  FADD.FTZ R20, R29.reuse, R14 ;  /* 0x0000000e1d147221 */ /* 0x041fe20000010000 */
[----:B------:R-:W-:-:S02]  /*51e0*/  F2FP.F16.F32.PACK_AB R24, R29, R28 ;  /* 0x0000001c1d18723e */ /* 0x000fc400000000ff */
[----:B------:R-:W-:Y:S02]  /*51f0*/  CS2R R70, SRZ ;  /* 0x0000000000467805 */ /* 0x000fe4000001ff00 */
[----:B------:R-:W-:Y:S02]  /*5200*/  F2FP.F16.F32.PACK_AB R14, R64, R51 ;  /* 0x00000033400e723e */ /* 0x000fe400000000ff */
[----:B------:R-:W-:Y:S02]  /*5210*/  CS2R R58, SRZ ;  /* 0x00000000003a7805 */ /* 0x000fe4000001ff00 */
[----:B--2---:R-:W-:Y:S02]  /*5220*/  @P2 SHF.R.U32.HI R18, RZ, R36, R11 ;  /* 0x00000024ff122219 */ /* 0x004fe4000001160b */
[----:B------:R-:W-:Y:S01]  /*5230*/  CS2R R36, SRZ ;  /* 0x0000000000247805 */ /* 0x000fe2000001ff00 */
[----:B------:R-:W0:Y:S01]  /*5240*/  MUFU.EX2 R67, R67 ;  /* 0x0000004300437308 */ /* 0x000e220000000800 */
[----:B---3--:R-:W-:Y:S01]  /*5250*/  FADD.FTZ R5, R65, R20 ;  /* 0x0000001441057221 */ /* 0x008fe20000010000 */
[----:B------:R-:W-:Y:S01]  /*5260*/  STSM.16.M88.4 [R0+0x28b00], R12 ;  /* 0x028b000c00007844 */ /* 0x000fe20000000200 */
[----:B------:R-:W-:-:S02]  /*5270*/  F2FP.F16.F32.PACK_AB R20, R69, R68 ;  /* 0x000000444514723e */ /* 0x000fc400000000ff */
[----:B------:R-:W-:Y:S01]  /*5280*/  CS2R R68, SRZ ;  /* 0x0000000000447805 */ /* 0x000fe2000001ff00 */
[----:B------:R-:W-:Y:S01]  /*5290*/  FADD.FTZ R28, R76, R5 ;  /* 0x000000054c1c7221 */ /* 0x000fe20000010000 */
[----:B------:R-:W-:Y:S01]  /*52a0*/  IADD3 R18, R18, -R4, R19 ;  /* 0x8000000412127210 */ /* 0x000fe20007ffe013 */
[----:B------:R-:W2:Y:S01]  /*52b0*/  MUFU.EX2 R63, R63 ;  /* 0x0000003f003f7308 */ /* 0x000ea20000000800 */
[----:B-1----:R-:W-:Y:S01]  /*52c0*/  FADD.FTZ R32, R42, R9 ;  /* 0x000000092a207221 */ /* 0x002fe20000010000 */
[----:B------:R-:W-:Y:S01]  /*52d0*/  F2FP.F16.F32.PACK_AB R26, R76, R65 ;  /* 0x000000414c1a723e */ /* 0x000fe200000000ff */
[----:B------:R-:W-:Y:S01]  /*52e0*/  STSM.16.M88.4 [R0+0x2a300], R20 ;  /* 0x02a3001400007844 */ /* 0x000fe20000000200 */
[----:B------:R-:W-:Y:S01]  /*52f0*/  IMAD.HI R18, R18, 0x38e38e39, RZ ;  /* 0x38e38e3912127827 */ /* 0x000fe200078e02ff */
[----:B------:R-:W-:Y:S02]  /*5300*/  CS2R R64, SRZ ;  /* 0x0000000000407805 */ /* 0x000fe4000001ff00 */
[----:B------:R1:W-:Y:S01]  /*5310*/  STSM.16.M88.4 [R0+0x2bb00], R24 ;  /* 0x02bb001800007844 */ /* 0x0003e20000000200 */
[----:B------:R-:W3:Y:S01]  /*5320*/  MUFU.EX2 R78, R85 ;  /* 0x00000055004e7308 */ /* 0x000ee20000000800 */
[----:B0-----:R-:W-:-:S07]  /*5330*/  FADD.FTZ R5, R67, R28 ;  /* 0x0000001c43057221 */ /* 0x001fce0000010000 */
[----:B------:R-:W0:Y:S01]  /*5340*/  MUFU.EX2 R44, R44 ;  /* 0x0000002c002c7308 */ /* 0x000e220000000800 */
[C---:B--2---:R-:W-:Y:S01]  /*5350*/  FADD.FTZ R9, R63.reuse, R32 ;  /* 0x000000203f097221 */ /* 0x044fe20000010000 */
[----:B------:R-:W-:Y:S02]  /*5360*/  F2FP.F16.F32.PACK_AB R33, R63, R42 ;  /* 0x0000002a3f21723e */ /* 0x000fe400000000ff */
[----:B------:R-:W-:Y:S02]  /*5370*/  CS2R R62, SRZ ;  /* 0x00000000003e7805 */ /* 0x000fe4000001ff00 */
[----:B-1----:R-:W-:Y:S02]  /*5380*/  CS2R R26, SRZ ;  /* 0x00000000001a7805 */ /* 0x002fe4000001ff00 */
[----:B------:R-:W1:Y:S01]  /*5390*/  MUFU.EX2 R99, R99 ;  /* 0x0000006300637308 */ /* 0x000e620000000800 */
[----:B---3--:R-:W-:Y:S01]  /*53a0*/  FADD.FTZ R32, R78, R5 ;  /* 0x000000054e207221 */ /* 0x008fe20000010000 */
[----:B------:R-:W-:-:S06]  /*53b0*/  CS2R R24, SRZ ;  /* 0x0000000000187805 */ /* 0x000fcc000001ff00 */
[----:B------:R-:W2:Y:S01]  /*53c0*/  MUFU.EX2 R55, R55 ;  /* 0x0000003700377308 */ /* 0x000ea20000000800 */
[----:B0-----:R-:W-:-:S07]  /*53d0*/  FADD.FTZ R34, R44, R9 ;  /* 0x000000092c227221 */ /* 0x001fce0000010000 */
        /* <DEDUP_REMOVED lines=12> */
[C---:B--2---:R-:W-:Y:S01]  /*54a0*/  FADD.FTZ R9, R47.reuse, R12 ;  /* 0x0000000c2f097221 */ /* 0x044fe20000010000 */
[----:B------:R-:W-:Y:S02]  /*54b0*/  F2FP.F16.F32.PACK_AB R41, R47, R40 ;  /* 0x000000282f29723e */ /* 0x000fe400000000ff */
[----:B------:R-:W-:-:S04]  /*54c0*/  CS2R R46, SRZ ;  /* 0x00000000002e7805 */ /* 0x000fc8000001ff00 */
[----:B------:R-:W2:Y:S01]  /*54d0*/  MUFU.EX2 R10, R81 ;  /* 0x00000051000a7308 */ /* 0x000ea20000000800 */
[----:B0-----:R-:W-:Y:S01]  /*54e0*/  FADD.FTZ R5, R113, R32 ;  /* 0x0000002071057221 */ /* 0x001fe20000010000 */
[----:B------:R-:W-:Y:S02]  /*54f0*/  F2FP.F16.F32.PACK_AB R32, R78, R67 ;  /* 0x000000434e20723e */ /* 0x000fe400000000ff */
[----:B------:R-:W-:-:S03]  /*5500*/  CS2R R66, SRZ ;  /* 0x0000000000427805 */ /* 0x000fc6000001ff00 */
[----:B------:R0:W-:Y:S01]  /*5510*/  STSM.16.M88.4 [R0+0x2d300], R32 ;  /* 0x02d3002000007844 */ /* 0x0001e20000000200 */
[----:B------:R-:W3:Y:S01]  /*5520*/  MUFU.EX2 R43, R43 ;  /* 0x0000002b002b7308 */ /* 0x000ee20000000800 */
[----:B-1----:R-:W-:-:S07]  /*5530*/  FADD.FTZ R14, R48, R9 ;  /* 0x00000009300e7221 */ /* 0x002fce0000010000 */
[----:B------:R-:W1:Y:S01]  /*5540*/  MUFU.EX2 R125, R125 ;  /* 0x0000007d007d7308 */ /* 0x000e620000000800 */
[C---:B--2---:R-:W-:Y:S01]  /*5550*/  FADD.FTZ R12, R10.reuse, R5 ;  /* 0x000000050a0c7221 */ /* 0x044fe20000010000 */
[----:B------:R-:W-:Y:S02]  /*5560*/  F2FP.F16.F32.PACK_AB R40, R10, R113 ;  /* 0x000000710a28723e */ /* 0x000fe400000000ff */
[----:B0-----:R-:W-:-:S04]  /*5570*/  CS2R R34, SRZ ;  /* 0x0000000000227805 */ /* 0x001fc8000001ff00 */
[----:B------:R-:W0:Y:S01]  /*5580*/  MUFU.EX2 R30, R77 ;  /* 0x0000004d001e7308 */ /* 0x000e220000000800 */
[C---:B---3--:R-:W-:Y:S01]  /*5590*/  FADD.FTZ R14, R43.reuse, R14 ;  /* 0x0000000e2b0e7221 */ /* 0x048fe20000010000 */
[----:B------:R-:W-:Y:S02]  /*55a0*/  F2FP.F16.F32.PACK_AB R43, R43, R48 ;  /* 0x000000302b2b723e */ /* 0x000fe400000000ff */
[----:B------:R-:W-:Y:S02]  /*55b0*/  CS2R R48, SRZ ;  /* 0x0000000000307805 */ /* 0x000fe4000001ff00 */
[----:B------:R-:W-:Y:S02]  /*55c0*/  CS2R R32, SRZ ;  /* 0x0000000000207805 */ /* 0x000fe4000001ff00 */
[----:B------:R-:W2:Y:S01]  /*55d0*/  MUFU.EX2 R39, R39 ;  /* 0x0000002700277308 */ /* 0x000ea20000000800 */
[----:B-1----:R-:W-:-:S07]  /*55e0*/  FADD.FTZ R5, R125, R12 ;  /* 0x0000000c7d057221 */ /* 0x002fce0000010000 */
[----:B------:R-:W1:Y:S01]  /*55f0*/  MUFU.EX2 R50, R50 ;  /* 0x0000003200327308 */ /* 0x000e620000000800 */
[C---:B0-----:R-:W-:Y:S01]  /*5600*/  F2FP.F16.F32.PACK_AB R42, R30.reuse, R125 ;  /* 0x0000007d1e2a723e */ /* 0x041fe200000000ff */
[----:B------:R-:W-:-:S04]  /*5610*/  FADD.FTZ R4, R30, R5 ;  /* 0x000000051e047221 */ /* 0x000fc80000010000 */
[----:B------:R0:W-:Y:S02]  /*5620*/  STSM.16.M88.4 [R0+0x2eb00], R40 ;  /* 0x02eb002800007844 */ /* 0x0001e40000000200 */
[----:B------:R-:W-:Y:S01]  /*5630*/  MUFU.EX2 R31, R31 ;  /* 0x0000001f001f7308 */ /* 0x000fe20000000800 */
[----:B--2---:R-:W-:-:S07]  /*5640*/  FADD.FTZ R9, R39, R14 ;  /* 0x0000000e27097221 */ /* 0x004fce0000010000 */
[----:B------:R-:W2:Y:S01]  /*5650*/  MUFU.EX2 R54, R54 ;  /* 0x0000003600367308 */ /* 0x000ea20000000800 */
[C---:B-1----:R-:W-:Y:S01]  /*5660*/  F2FP.F16.F32.PACK_AB R21, R50.reuse, R39 ;  /* 0x000000273215723e */ /* 0x042fe200000000ff */
[----:B------:R-:W-:Y:S01]  /*5670*/  FADD.FTZ R12, R50, R9 ;  /* 0x00000009320c7221 */ /* 0x000fe20000010000 */
[----:B------:R-:W-:Y:S02]  /*5680*/  SHF.R.U32.HI R9, RZ, 0x1f, R18 ;  /* 0x0000001fff097819 */ /* 0x000fe40000011612 */
[----:B------:R-:W-:Y:S02]  /*5690*/  CS2R R50, SRZ ;  /* 0x0000000000327805 */ /* 0x000fe4000001ff00 */
[----:B------:R-:W-:Y:S02]  /*56a0*/  CS2R R38, SRZ ;  /* 0x0000000000267805 */ /* 0x000fe4000001ff00 */
[----:B0-----:R-:W-:Y:S02]  /*56b0*/  CS2R R42, SRZ ;  /* 0x00000000002a7805 */ /* 0x001fe4000001ff00 */
[----:B------:R-:W-:Y:S01]  /*56c0*/  LEA.HI.SX32 R11, R18, R9, 0x1b ;  /* 0x00000009120b7211 */ /* 0x000fe200078fdaff */
[----:B------:R-:W0:Y:S01]  /*56d0*/  MUFU.EX2 R127, R127 ;  /* 0x0000007f007f7308 */ /* 0x000e220000000800 */
[----:B------:R-:W-:Y:S01]  /*56e0*/  VIADD R9, R17, 0xfffffffe ;  /* 0xfffffffe11097836 */ /* 0x000fe20000000000 */
[----:B------:R-:W-:-:S06]  /*56f0*/  CS2R R40, SRZ ;  /* 0x0000000000287805 */ /* 0x000fcc000001ff00 */
[----:B------:R-:W1:Y:S01]  /*5700*/  MUFU.EX2 R28, R79 ;  /* 0x0000004f001c7308 */ /* 0x000e620000000800 */
[----:B--2---:R-:W-:-:S07]  /*5710*/  F2FP.F16.F32.PACK_AB R23, R54, R31 ;  /* 0x0000001f3617723e */ /* 0x004fce00000000ff */
[----:B------:R-:W-:Y:S01]  /*5720*/  MUFU.EX2 R129, R129 ;  /* 0x0000008100817308 */ /* 0x000fe20000000800 */
[----:B0-----:R-:W-:-:S07]  /*5730*/  FADD.FTZ R5, R127, R4 ;  /* 0x000000047f057221 */ /* 0x001fce0000010000 */
[----:B------:R-:W0:Y:S01]  /*5740*/  MUFU.EX2 R6, R131 ;  /* 0x0000008300067308 */ /* 0x000e220000000800 */
[C---:B-1----:R-:W-:Y:S01]  /*5750*/  F2FP.F16.F32.PACK_AB R20, R28.reuse, R127 ;  /* 0x0000007f1c14723e */ /* 0x042fe200000000ff */
[----:B------:R-:W-:Y:S01]  /*5760*/  FADD.FTZ R4, R28, R5 ;  /* 0x000000051c047221 */ /* 0x000fe20000010000 */
[----:B------:R-:W-:Y:S01]  /*5770*/  FADD.FTZ R5, R31, R12 ;  /* 0x0000000c1f057221 */ /* 0x000fe20000010000 */
[----:B------:R-:W-:Y:S02]  /*5780*/  VIMNMX R12, R156, R11, !PT ;  /* 0x0000000b9c0c7248 */ /* 0x000fe40007fe0100 */
[----:B------:R-:W-:Y:S02]  /*5790*/  CS2R R30, SRZ ;  /* 0x00000000001e7805 */ /* 0x000fe4000001ff00 */
[----:B------:R-:W-:Y:S01]  /*57a0*/  CS2R R28, SRZ ;  /* 0x00000000001c7805 */ /* 0x000fe2000001ff00 */
[----:B------:R-:W-:Y:S01]  /*57b0*/  FADD.FTZ R5, R54, R5 ;  /* 0x0000000536057221 */ /* 0x000fe20000010000 */
[----:B------:R-:W-:-:S02]  /*57c0*/  ISETP.GE.AND P3, PT, R9, R12, PT ;  /* 0x0000000c0900720c */ /* 0x000fc40003f66270 */
[----:B------:R-:W-:Y:S02]  /*57d0*/  CS2R R54, SRZ ;  /* 0x0000000000367805 */ /* 0x000fe4000001ff00 */
[----:B0-----:R-:W-:Y:S01]  /*57e0*/  F2FP.F16.F32.PACK_AB R22, R6, R129 ;  /* 0x000000810616723e */ /* 0x001fe200000000ff */
[----:B------:R-:W-:Y:S01]  /*57f0*/  FADD.FTZ R129, R129, R4 ;  /* 0x0000000481817221 */ /* 0x000fe20000010000 */
[----:B------:R-:W-:-:S03]  /*5800*/  IMAD.MOV.U32 R4, RZ, RZ, RZ ;  /* 0x000000ffff047224 */ /* 0x000fc600078e00ff */
[----:B------:R0:W-:Y:S01]  /*5810*/  STSM.16.M88.4 [R0+0x30300], R20 ;  /* 0x0303001400007844 */ /* 0x0001e20000000200 */
[----:B------:R-:W-:Y:S01]  /*5820*/  FADD.FTZ R6, R6, R129 ;  /* 0x0000008106067221 */ /* 0x000fe20000010000 */
[----:B------:R1:W-:Y:S06]  /*5830*/  MEMBAR.ALL.CTA ;  /* 0x0000000000007992 */ /* 0x0003ec0000008000 */
[----:B-1----:R-:W1:Y:S02]  /*5840*/  FENCE.VIEW.ASYNC.S ;  /* 0x00000000000073c6 */ /* 0x002e640000000000 */
[----:B-1----:R-:W-:Y:S01]  /*5850*/  NOP ;  /* 0x0000000000007918 */ /* 0x002fe20000000000 */
[----:B------:R-:W-:Y:S05]  /*5860*/  @!P3 BRA `(.L_x_11273) ;  /* 0x0000004800acb947 */ /* 0x000fea0003800000 */
[----:B------:R-:W-:Y:S01]  /*5870*/  IMAD.MOV.U32 R11, RZ, RZ, R72 ;  /* 0x000000ffff0b7224 */ /* 0x000fe200078e0048 */
[----:B------:R-:W-:Y:S01]  /*5880*/  UMOV UR5, URZ ;  /* 0x0000003f00057c82 */ /* 0x000fe20008000000 */
[----:B------:R-:W-:Y:S01]  /*5890*/  IMAD.MOV.U32 R10, RZ, RZ, R75 ;  /* 0x000000ffff0a7224 */ /* 0x000fe200078e004b */
[----:B------:R-:W-:Y:S01]  /*58a0*/  ULDC UR48, c[0x0][0x288] ;  /* 0x0000a20000307ab9 */ /* 0x000fe20000000800 */
[----:B------:R-:W-:Y:S01]  /*58b0*/  IMAD.MOV.U32 R13, RZ, RZ, RZ ;  /* 0x000000ffff0d7224 */ /* 0x000fe200078e00ff */
[----:B------:R-:W-:Y:S01]  /*58c0*/  ULDC UR49, c[0x0][0x2f0] ;  /* 0x0000bc0000317ab9 */ /* 0x000fe20000000800 */
[----:B------:R-:W-:Y:S01]  /*58d0*/  IMAD.MOV.U32 R71, RZ, RZ, RZ ;  /* 0x000000ffff477224 */ /* 0x000fe200078e00ff */
[----:B------:R-:W-:-:S06]  /*58e0*/  ULDC UR6, c[0x0][0x9d8] ;  /* 0x0002760000067ab9 */ /* 0x000fcc0000000800 */
.L_x_11282:
[----:B------:R-:W-:Y:S01]  /*58f0*/  R2UR UR10, R145 ;  /* 0x00000000910a72ca */ /* 0x000fe200000e0000 */
[----:B------:R-:W-:-:S04]  /*5900*/  UIADD3 UR4, UR5, 0x1, URZ ;  /* 0x0000000105047890 */ /* 0x000fc8000fffe03f */
[----:B------:R-:W-:-:S04]  /*5910*/  UISETP.NE.AND UP0, UPT, UR4, 0x2, UPT ;  /* 0x000000020400788c */ /* 0x000fc8000bf05270 */
[----:B------:R-:W-:Y:S02]  /*5920*/  USEL UR7, URZ, 0x1, UP0 ;  /* 0x000000013f077887 */ /* 0x000fe40008000000 */
[----:B------:R-:W-:Y:S02]  /*5930*/  USEL UR4, UR4, URZ, UP0 ;  /* 0x0000003f04047287 */ /* 0x000fe40008000000 */
[----:B------:R-:W-:Y:S02]  /*5940*/  ISETP.NE.AND P4, PT, RZ, UR10, PT ;  /* 0x0000000aff007c0c */ /* 0x000fe4000bf85270 */
[----:B------:R-:W-:-:S11]  /*5950*/  LOP3.LUT R4, R13, UR7, RZ, 0x3c, !PT ;  /* 0x000000070d047c12 */ /* 0x000fd6000f8e3cff */
[----:B--2---:R-:W-:Y:S05]  /*5960*/  @P4 BRA `(.L_x_11274) ;  /* 0x0000000000284947 */ /* 0x004fea0003800000 */
[----:B------:R-:W-:Y:S05]  /*5970*/  @!P0 BRA `(.L_x_11275) ;  /* 0x0000000000048947 */ /* 0x000fea0003800000 */
[----:B------:R-:W-:Y:S01]  /*5980*/  BPT.TRAP 0x1 ;  /* 0x000000040000795c */ /* 0x000fe20000300000 */
.L_x_11275:
[----:B------:R-:W-:Y:S01]  /*5990*/  ULEA UR7, UR4, UR60, 0x3 ;  /* 0x0000003c04077291 */ /* 0x000fe2000f8e183f */
[----:B------:R-:W-:-:S08]  /*59a0*/  SHF.L.U32 R14, R4, 0x1f, RZ ;  /* 0x0000001f040e7819 */ /* 0x000fd000000006ff */
[----:B------:R1:W2:Y:S01]  /*59b0*/  SYNCS.PHASECHK.TRANS64.TRYWAIT P3, [UR7+0x31c30], R14 ;  /* 0x031c300eff0075a7 */ /* 0x0002a20008060147 */
[----:B------:R-:W-:Y:S05]  /*59c0*/  @!P0 BRA `(.L_x_11276) ;  /* 0x0000000000048947 */ /* 0x000fea0003800000 */
[----:B------:R-:W-:Y:S01]  /*59d0*/  BPT.TRAP 0x1 ;  /* 0x000000040000795c */ /* 0x000fe20000300000 */
.L_x_11276:
[----:B--2---:R-:W-:Y:S05]  /*59e0*/  @P3 BRA `(.L_x_11274) ;  /* 0x0000000000083947 */ /* 0x004fea0003800000 */
[----:B------:R-:W2:Y:S02]  /*59f0*/  SYNCS.PHASECHK.TRANS64.TRYWAIT P3, [UR7+0x31c30], R14 ;  /* 0x031c300eff0075a7 */ /* 0x000ea40008060147 */
[----:B--2---:R-:W-:Y:S05]  /*5a00*/  @!P3 BRA `(.L_x_11277) ;  /* 0x000000ec0064b947 */ /* 0x004fea0003800000 */
.L_x_11274:
[----:B--2---:R-:W2:Y:S01]  /*5a10*/  S2R R15, SR_TID.X ;  /* 0x00000000000f7919 */ /* 0x004ea20000002100 */
[C---:B------:R-:W-:Y:S01]  /*5a20*/  R2UR UR40, R2.reuse ;  /* 0x00000000022872ca */ /* 0x040fe200000e0000 */
[----:B------:R-:W-:Y:S01]  /*5a30*/  UIMAD UR7, UR4, 0x6c0, UR61 ;  /* 0x000006c0040778a4 */ /* 0x000fe2000f8e023d */
[C---:B------:R-:W-:Y:S01]  /*5a40*/  R2UR UR41, R3.reuse ;  /* 0x00000000032972ca */ /* 0x040fe200000e0000 */
[----:B------:R-:W-:Y:S01]  /*5a50*/  UMOV UR43, 0x80000020 ;  /* 0x80000020002b7882 */ /* 0x000fe20000000000 */
[C---:B------:R-:W-:Y:S01]  /*5a60*/  R2UR UR44, R2.reuse ;  /* 0x00000000022c72ca */ /* 0x040fe200000e0000 */
[----:B------:R-:W-:Y:S01]  /*5a70*/  UIADD3 UR46, UR7, 0x40, URZ ;  /* 0x00000040072e7890 */ /* 0x000fe2000fffe03f */
[C---:B------:R-:W-:Y:S01]  /*5a80*/  R2UR UR45, R3.reuse ;  /* 0x00000000032d72ca */ /* 0x040fe200000e0000 */
[----:B------:R-:W-:Y:S01]  /*5a90*/  UMOV UR47, 0x80000020 ;  /* 0x80000020002f7882 */ /* 0x000fe20000000000 */
[----:B------:R-:W-:Y:S01]  /*5aa0*/  UMOV UR42, UR7 ;  /* 0x00000007002a7c82 */ /* 0x000fe20008000000 */
[C---:B------:R-:W-:Y:S01]  /*5ab0*/  R2UR UR28, R2.reuse ;  /* 0x00000000021c72ca */ /* 0x040fe200000e0000 */
[----:B------:R-:W-:Y:S01]  /*5ac0*/  UIADD3 UR30, UR7, 0x80, URZ ;  /* 0x00000080071e7890 */ /* 0x000fe2000fffe03f */
[C---:B------:R-:W-:Y:S01]  /*5ad0*/  R2UR UR29, R3.reuse ;  /* 0x00000000031d72ca */ /* 0x040fe200000e0000 */
[----:B------:R-:W-:Y:S01]  /*5ae0*/  UMOV UR31, 0x80000020 ;  /* 0x80000020001f7882 */ /* 0x000fe20000000000 */
[C---:B------:R-:W-:Y:S01]  /*5af0*/  R2UR UR32, R2.reuse ;  /* 0x00000000022072ca */ /* 0x040fe200000e0000 */
[----:B------:R-:W-:Y:S01]  /*5b00*/  UIADD3 UR34, UR7, 0xc0, URZ ;  /* 0x000000c007227890 */ /* 0x000fe2000fffe03f */
[C---:B------:R-:W-:Y:S01]  /*5b10*/  R2UR UR33, R3.reuse ;  /* 0x00000000032172ca */ /* 0x040fe200000e0000 */
[----:B------:R-:W-:Y:S01]  /*5b20*/  UMOV UR35, 0x80000020 ;  /* 0x8000002000237882 */ /* 0x000fe20000000000 */
[----:B------:R-:W-:Y:S01]  /*5b30*/  R2UR UR36, R2 ;  /* 0x00000000022472ca */ /* 0x000fe200000e0000 */
[----:B------:R-:W-:Y:S01]  /*5b40*/  UIADD3 UR38, UR7, 0x100, URZ ;  /* 0x0000010007267890 */ /* 0x000fe2000fffe03f */
[----:B------:R-:W-:Y:S01]  /*5b50*/  R2UR UR37, R3 ;  /* 0x00000000032572ca */ /* 0x000fe200000e0000 */
        /* <DEDUP_REMOVED lines=8> */
[----:B--2---:R-:W-:Y:S01]  /*5be0*/  SHF.R.U32.HI R15, RZ, 0x7, R15 ;  /* 0x00000007ff0f7819 */ /* 0x004fe2000001160f */
[----:B------:R-:W-:Y:S01]  /*5bf0*/  UMOV UR19, 0x80000020 ;  /* 0x8000002000137882 */ /* 0x000fe20000000000 */
[----:B------:R-:W-:Y:S01]  /*5c00*/  UIADD3 UR22, UR7, 0x482, URZ ;  /* 0x0000048207167890 */ /* 0x000fe2000fffe03f */
[----:B------:R-:W-:-:S02]  /*5c10*/  UMOV UR23, 0x80000020 ;  /* 0x8000002000177882 */ /* 0x000fc40000000000 */
[----:B-1----:R-:W-:-:S05]  /*5c20*/  VIADD R14, R15, 0x8 ;  /* 0x000000080f0e7836 */ /* 0x002fca0000000000 */
        /* <DEDUP_REMOVED lines=319> */
[----:B-1----:R-:W-:Y:S05]  /*7020*/  @P4 BRA `(.L_x_11278) ;  /* 0x0000000000284947 */ /* 0x002fea0003800000 */
[----:B------:R-:W-:Y:S05]  /*7030*/  @!P0 BRA `(.L_x_11279) ;  /* 0x0000000000048947 */ /* 0x000fea0003800000 */
[----:B------:R-:W-:Y:S01]  /*7040*/  BPT.TRAP 0x1 ;  /* 0x000000040000795c */ /* 0x000fe20000300000 */
.L_x_11279:
[----:B------:R-:W-:Y:S01]  /*7050*/  ULEA UR7, UR5, UR60, 0x3 ;  /* 0x0000003c05077291 */ /* 0x000fe2000f8e183f */
[----:B------:R-:W-:-:S08]  /*7060*/  SHF.L.U32 R13, R13, 0x1f, RZ ;  /* 0x0000001f0d0d7819 */ /* 0x000fd000000006ff */
[----:B------:R1:W2:Y:S01]  /*7070*/  SYNCS.PHASECHK.TRANS64.TRYWAIT P3, [UR7+0x31c50], R13 ;  /* 0x031c500dff0075a7 */ /* 0x0002a20008060147 */
[----:B------:R-:W-:Y:S05]  /*7080*/  @!P0 BRA `(.L_x_11280) ;  /* 0x0000000000048947 */ /* 0x000fea0003800000 */
[----:B------:R-:W-:Y:S01]  /*7090*/  BPT.TRAP 0x1 ;  /* 0x000000040000795c */ /* 0x000fe20000300000 */
.L_x_11280:
[----:B--2---:R-:W-:Y:S05]  /*70a0*/  @P3 BRA `(.L_x_11278) ;  /* 0x0000000000083947 */ /* 0x004fea0003800000 */
[----:B------:R-:W2:Y:S02]  /*70b0*/  SYNCS.PHASECHK.TRANS64.TRYWAIT P3, [UR7+0x31c50], R13 ;  /* 0x031c500dff0075a7 */ /* 0x000ea40008060147 */
[----:B--2---:R-:W-:Y:S05]  /*70c0*/  @!P3 BRA `(.L_x_11281) ;  /* 0x000000d400ccb947 */ /* 0x004fea0003800000 */
.L_x_11278:
[----:B------:R-:W-:Y:S01]  /*70d0*/  UIADD3 UR7, UR60, 0x200, URZ ;  /* 0x000002003c077890 */ /* 0x000fe2000fffe03f */
[----:B------:R-:W-:Y:S01]  /*70e0*/  R2UR UR10, R157 ;  /* 0x000000009d0a72ca */ /* 0x000fe200000e0000 */
[----:B------:R-:W-:Y:S01]  /*70f0*/  WARPGROUP.ARRIVE ;  /* 0x00000000000079c5 */ /* 0x000fe20000000000 */
[----:B------:R-:W-:Y:S01]  /*7100*/  UMOV UR29, 0xc0000010 ;  /* 0xc0000010001d7882 */ /* 0x000fe20000000000 */
[----:B------:R-:W-:Y:S01]  /*7110*/  USHF.R.U32.HI UR7, URZ, 0x4, UR7 ;  /* 0x000000043f077899 */ /* 0x000fe20008011607 */
[----:B0-----:R-:W-:Y:S01]  /*7120*/  FMUL.FTZ R22, R129, UR6 ;  /* 0x0000000681167c20 */ /* 0x001fe20008410000 */
[----:B------:R-:W-:Y:S01]  /*7130*/  UMOV UR31, 0x80000020 ;  /* 0x80000020001f7882 */ /* 0x000fe20000000000 */
[----:B-12---:R-:W-:Y:S01]  /*7140*/  FMUL.FTZ R13, R136, UR6 ;  /* 0x00000006880d7c20 */ /* 0x006fe20008410000 */
[----:B------:R-:W-:Y:S01]  /*7150*/  ULOP3.LUT UR7, UR7, 0x3fff, URZ, 0xc0, !UPT ;  /* 0x00003fff07077892 */ /* 0x000fe2000f8ec03f */
[----:B------:R-:W-:Y:S01]  /*7160*/  FMUL.FTZ R129, R130, UR6 ;  /* 0x0000000682817c20 */ /* 0x000fe20008410000 */
[----:B------:R-:W-:Y:S01]  /*7170*/  FMUL.FTZ R130, R133, UR6 ;  /* 0x0000000685827c20 */ /* 0x000fe20008410000 */
[----:B------:R-:W0:Y:S01]  /*7180*/  @P2 LDC R136, c[0x0][0x44c] ;  /* 0x00011300ff882b82 */ /* 0x000e220000000800 */
        /* <DEDUP_REMOVED lines=8> */
[----:B------:R-:W1:Y:S01]  /*7210*/  @P2 LDC R119, c[0x0][0x450] ;  /* 0x00011400ff772b82 */ /* 0x000e620000000800 */
        /* <DEDUP_REMOVED lines=24> */
[----:B------:R-:W-:Y:S01]  /*73a0*/  FMUL.FTZ R119, R98, UR6 ;  /* 0x0000000662777c20 */ /* 0x000fe20008410000 */
[----:B------:R-:W-:Y:S02]  /*73b0*/  IMAD.MOV.U32 R98, RZ, RZ, -0x90 ;  /* 0xffffff70ff627424 */ /* 0x000fe400078e00ff */
[----:B------:R-:W-:Y:S01]  /*73c0*/  FMUL.FTZ R15, R138, UR6 ;  /* 0x000000068a0f7c20 */ /* 0x000fe20008410000 */
[----:B------:R-:W-:Y:S01]  /*73d0*/  FMUL.FTZ R14, R137, UR6 ;  /* 0x00000006890e7c20 */ /* 0x000fe20008410000 */
[----:B------:R-:W0:Y:S01]  /*73e0*/  SHFL.IDX PT, R139, R109, 0x1, 0x1c1f ;  /* 0x003c1f006d8b7f89 */ /* 0x000e2200000e0000 */
[----:B------:R-:W-:-:S02]  /*73f0*/  IMAD R137, R9, R98, 0x1 ;  /* 0x0000000109897424 */ /* 0x000fc400078e0262 */
[----:B------:R-:W-:Y:S01]  /*7400*/  FMUL.FTZ R21, R142, UR6 ;  /* 0x000000068e157c20 */ /* 0x000fe20008410000 */
[----:B------:R-:W-:Y:S01]  /*7410*/  MUFU.TANH R19, R19 ;  /* 0x0000001300137308 */ /* 0x000fe20000002400 */
[----:B------:R-:W-:Y:S01]  /*7420*/  FMUL.FTZ R23, R143, UR6 ;  /* 0x000000068f177c20 */ /* 0x000fe20008410000 */
[----:B------:R-:W-:Y:S02]  /*7430*/  IMAD R137, R8, -0x2, R137 ;  /* 0xfffffffe08897824 */ /* 0x000fe400078e0289 */
[----:B------:R-:W-:Y:S01]  /*7440*/  FMUL.FTZ R136, R100, UR6 ;  /* 0x0000000664887c20 */ /* 0x000fe20008410000 */
[----:B------:R-:W-:Y:S01]  /*7450*/  FMUL.FTZ R131, R131, UR6 ;  /* 0x0000000683837c20 */ /* 0x000fe20008410000 */
[----:B------:R-:W-:Y:S01]  /*7460*/  FMUL.FTZ R122, R122, UR6 ;  /* 0x000000067a7a7c20 */ /* 0x000fe20008410000 */
[----:B------:R-:W-:Y:S02]  /*7470*/  IMAD R98, R16, UR49, R137 ;  /* 0x0000003110627c24 */ /* 0x000fe4000f8e0289 */
        /* <DEDUP_REMOVED lines=14> */
[--C-:B0-----:R-:W-:Y:S01]  /*7560*/  IADD3 R100, R139, -UR48, R98.reuse ;  /* 0x800000308b647c10 */ /* 0x101fe2000fffe062 */
[----:B------:R-:W-:Y:S01]  /*7570*/  FMUL.FTZ R139, R90, UR6 ;  /* 0x000000065a8b7c20 */ /* 0x000fe20008410000 */
[----:B------:R-:W0:Y:S01]  /*7580*/  SHFL.IDX PT, R109, R109, RZ, 0x1c1f ;  /* 0x001c1fff6d6d7589 */ /* 0x000e2200000e0000 */
[----:B------:R-:W3:Y:S01]  /*7590*/  MUFU.TANH R23, R23 ;  /* 0x0000001700177308 */ /* 0x000ee20000002400 */
[----:B------:R-:W-:Y:S01]  /*75a0*/  ISETP.GT.AND P3, PT, R100, RZ, PT ;  /* 0x000000ff6400720c */ /* 0x000fe20003f64270 */
[----:B------:R-:W-:Y:S01]  /*75b0*/  FMUL.FTZ R120, R120, UR6 ;  /* 0x0000000678787c20 */ /* 0x000fe20008410000 */
[----:B------:R-:W-:Y:S01]  /*75c0*/  ISETP.GT.AND P4, PT, R100, 0x1, PT ;  /* 0x000000016400780c */ /* 0x000fe20003f84270 */
[----:B------:R-:W-:Y:S01]  /*75d0*/  FMUL.FTZ R121, R121, UR6 ;  /* 0x0000000679797c20 */ /* 0x000fe20008410000 */
[----:B-1----:R-:W-:Y:S01]  /*75e0*/  FSEL R15, R15, -INF , P3 ;  /* 0xff8000000f0f7808 */ /* 0x002fe20001800000 */
[----:B------:R-:W-:Y:S01]  /*75f0*/  FMUL.FTZ R112, R112, UR6 ;  /* 0x0000000670707c20 */ /* 0x000fe20008410000 */
[----:B------:R-:W-:Y:S01]  /*7600*/  ISETP.GT.AND P3, PT, R100, 0x8, PT ;  /* 0x000000086400780c */ /* 0x000fe20003f64270 */
[----:B------:R-:W1:Y:S01]  /*7610*/  MUFU.TANH R129, R129 ;  /* 0x0000008100817308 */ /* 0x000e620000002400 */
[----:B------:R-:W-:Y:S01]  /*7620*/  FSEL R19, R19, -INF , P4 ;  /* 0xff80000013137808 */ /* 0x000fe20002000000 */
[----:B------:R-:W-:Y:S01]  /*7630*/  FMUL.FTZ R113, R113, UR6 ;  /* 0x0000000671717c20 */ /* 0x000fe20008410000 */
[----:B------:R-:W-:Y:S01]  /*7640*/  FMNMX.FTZ R94, R15, R11, !PT ;  /* 0x0000000b0f5e7209 */ /* 0x000fe20007810000 */
[----:B------:R-:W-:Y:S01]  /*7650*/  FMUL.FTZ R104, R104, UR6 ;  /* 0x0000000668687c20 */ /* 0x000fe20008410000 */
[----:B------:R-:W-:Y:S01]  /*7660*/  ISETP.GT.AND P4, PT, R100, 0x9, PT ;  /* 0x000000096400780c */ /* 0x000fe20003f84270 */
[----:B------:R-:W-:Y:S01]  /*7670*/  FMUL.FTZ R105, R105, UR6 ;  /* 0x0000000669697c20 */ /* 0x000fe20008410000 */
[----:B--2---:R-:W-:Y:S01]  /*7680*/  FSEL R21, R21, -INF , P3 ;  /* 0xff80000015157808 */ /* 0x004fe20001800000 */
[----:B------:R-:W2:Y:S01]  /*7690*/  MUFU.TANH R131, R131 ;  /* 0x0000008300837308 */ /* 0x000ea20000002400 */
[----:B------:R-:W-:Y:S01]  /*76a0*/  FMNMX.FTZ R94, R19, R94, !PT ;  /* 0x0000005e135e7209 */ /* 0x000fe20007810000 */
[----:B------:R-:W-:Y:S01]  /*76b0*/  FMUL.FTZ R96, R96, UR6 ;  /* 0x0000000660607c20 */ /* 0x000fe20008410000 */
[----:B------:R-:W-:Y:S01]  /*76c0*/  ISETP.GT.AND P3, PT, R100, 0x10, PT ;  /* 0x000000106400780c */ /* 0x000fe20003f64270 */
[----:B------:R-:W-:Y:S01]  /*76d0*/  FMUL.FTZ R97, R97, UR6 ;  /* 0x0000000661617c20 */ /* 0x000fe20008410000 */
[----:B---3--:R-:W-:Y:S01]  /*76e0*/  FSEL R23, R23, -INF , P4 ;  /* 0xff80000017177808 */ /* 0x008fe20002000000 */
[----:B------:R-:W-:Y:S01]  /*76f0*/  FMUL.FTZ R88, R88, UR6 ;  /* 0x0000000658587c20 */ /* 0x000fe20008410000 */
[----:B------:R-:W-:Y:S01]  /*7700*/  FMNMX.FTZ R94, R21, R94, !PT ;  /* 0x0000005e155e7209 */ /* 0x000fe20007810000 */
[----:B------:R-:W3:Y:S01]  /*7710*/  MUFU.TANH R132, R132 ;  /* 0x0000008400847308 */ /* 0x000ee20000002400 */
[----:B------:R-:W-:Y:S01]  /*7720*/  ISETP.GT.AND P4, PT, R100, 0x11, PT ;  /* 0x000000116400780c */ /* 0x000fe20003f84270 */
[----:B------:R-:W-:Y:S01]  /*7730*/  FMUL.FTZ R89, R89, UR6 ;  /* 0x0000000659597c20 */ /* 0x000fe20008410000 */
[----:B-1----:R-:W-:Y:S01]  /*7740*/  FSEL R129, R129, -INF , P3 ;  /* 0xff80000081817808 */ /* 0x002fe20001800000 */
[----:B------:R-:W-:Y:S01]  /*7750*/  FMUL.FTZ R92, R92, UR6 ;  /* 0x000000065c5c7c20 */ /* 0x000fe20008410000 */
[C---:B------:R-:W-:Y:S01]  /*7760*/  ISETP.GT.AND P3, PT, R100.reuse, 0x18, PT ;  /* 0x000000186400780c */ /* 0x040fe20003f64270 */
[----:B------:R-:W-:Y:S01]  /*7770*/  FMUL.FTZ R93, R93, UR6 ;  /* 0x000000065d5d7c20 */ /* 0x000fe20008410000 */
[----:B------:R-:W-:Y:S01]  /*7780*/  ISETP.GT.AND P5, PT, R100, 0x28, PT ;  /* 0x000000286400780c */ /* 0x000fe20003fa4270 */
[----:B------:R-:W1:Y:S01]  /*7790*/  MUFU.TANH R133, R133 ;  /* 0x0000008500857308 */ /* 0x000e620000002400 */
[----:B--2---:R-:W-:Y:S01]  /*77a0*/  FSEL R131, R131, -INF , P4 ;  /* 0xff80000083837808 */ /* 0x004fe20002000000 */
[----:B------:R-:W-:Y:S01]  /*77b0*/  FMUL.FTZ R80, R80, UR6 ;  /* 0x0000000650507c20 */ /* 0x000fe20008410000 */
[----:B------:R-:W-:Y:S01]  /*77c0*/  ISETP.GT.AND P4, PT, R100, 0x19, PT ;  /* 0x000000196400780c */ /* 0x000fe20003f84270 */
[----:B------:R-:W-:Y:S01]  /*77d0*/  FMUL.FTZ R81, R81, UR6 ;  /* 0x0000000651517c20 */ /* 0x000fe20008410000 */
[----:B0-----:R-:W-:Y:S01]  /*77e0*/  IADD3 R109, R109, -UR48, R98 ;  /* 0x800000306d6d7c10 */ /* 0x001fe2000fffe062 */
[----:B------:R-:W-:Y:S01]  /*77f0*/  FMUL.FTZ R84, R84, UR6 ;  /* 0x0000000654547c20 */ /* 0x000fe20008410000 */
[----:B------:R-:W-:Y:S01]  /*7800*/  FMUL.FTZ R85, R85, UR6 ;  /* 0x0000000655557c20 */ /* 0x000fe20008410000 */
[----:B------:R-:W0:Y:S01]  /*7810*/  MUFU.TANH R122, R122 ;  /* 0x0000007a007a7308 */ /* 0x000e220000002400 */
[----:B---3--:R-:W-:Y:S01]  /*7820*/  FSEL R132, R132, -INF , P3 ;  /* 0xff80000084847808 */ /* 0x008fe20001800000 */
[----:B------:R-:W-:Y:S01]  /*7830*/  FMUL.FTZ R73, R73, UR6 ;  /* 0x0000000649497c20 */ /* 0x000fe20008410000 */
[----:B------:R-:W-:Y:S01]  /*7840*/  ISETP.GT.AND P3, PT, R100, 0x20, PT ;  /* 0x000000206400780c */ /* 0x000fe20003f64270 */
[----:B------:R-:W-:Y:S01]  /*7850*/  FMUL.FTZ R76, R76, UR6 ;  /* 0x000000064c4c7c20 */ /* 0x000fe20008410000 */
[----:B------:R-:W-:Y:S01]  /*7860*/  ISETP.GT.AND P6, PT, R109, 0x1, PT ;  /* 0x000000016d00780c */ /* 0x000fe20003fc4270 */
[----:B------:R-:W2:Y:S02]  /*7870*/  S2R R146, SR_TID.X ;  /* 0x0000000000927919 */ /* 0x000ea40000002100 */
[----:B------:R3:W-:Y:S01]  /*7880*/  MUFU.TANH R90, R138 ;  /* 0x0000008a005a7308 */ /* 0x0007e20000002400 */
[----:B-1----:R-:W-:Y:S01]  /*7890*/  FSEL R133, R133, -INF , P4 ;  /* 0xff80000085857808 */ /* 0x002fe20002000000 */
[----:B------:R-:W-:-:S02]  /*78a0*/  WARPGROUP.DEPBAR.LE gsb0, 0x0 ;  /* 0x00008000000079c5 */ /* 0x000fc40000010000 */
[----:B------:R-:W-:Y:S01]  /*78b0*/  WARPGROUP.ARRIVE ;  /* 0x00000000000079c5 */ /* 0x000fe20000000000 */
[----:B------:R-:W-:-:S03]  /*78c0*/  ISETP.GT.AND P4, PT, R100, 0x21, PT ;  /* 0x000000216400780c */ /* 0x000fc60003f84270 */
[----:B------:R-:W1:Y:S01]  /*78d0*/  MUFU.TANH R134, R134 ;  /* 0x0000008600867308 */ /* 0x000e620000002400 */
[----:B---3--:R-:W-:Y:S01]  /*78e0*/  FMNMX.FTZ R138, R23, R94, !PT ;  /* 0x0000005e178a7209 */ /* 0x008fe20007810000 */
[----:B------:R-:W-:Y:S01]  /*78f0*/  HGMMA.64x96x16.F32 R24, gdesc[UR28].tnspB, R24, gsb0 ;  /* 0x416000001c1879f0 */ /* 0x000fe20008000818 */
[----:B------:R-:W-:Y:S02]  /*7900*/  UIADD3 UR28, UR10, 0x300, URZ ;  /* 0x000003000a1c7890 */ /* 0x000fe4000fffe03f */
[----:B------:R-:W-:Y:S01]  /*7910*/  FMNMX.FTZ R138, R129, R138, !PT ;  /* 0x0000008a818a7209 */ /* 0x000fe20007810000 */
[----:B------:R-:W-:Y:S01]  /*7920*/  UIADD3 UR30, UR7, 0x80, URZ ;  /* 0x00000080071e7890 */ /* 0x000fe2000fffe03f */
[----:B0-----:R-:W-:Y:S01]  /*7930*/  FSEL R122, R122, -INF , P3 ;  /* 0xff8000007a7a7808 */ /* 0x001fe20001800000 */
[----:B------:R-:W-:Y:S01]  /*7940*/  UMOV UR29, 0xc0000010 ;  /* 0xc0000010001d7882 */ /* 0x000fe20000000000 */
[----:B------:R-:W-:Y:S01]  /*7950*/  UMOV UR31, 0x80000020 ;  /* 0x80000020001f7882 */ /* 0x000fe20000000000 */
[----:B------:R-:W0:Y:S01]  /*7960*/  MUFU.TANH R125, R125 ;  /* 0x0000007d007d7308 */ /* 0x000e220000002400 */
[----:B------:R-:W-:-:S02]  /*7970*/  FMNMX.FTZ R95, R131, R138, !PT ;  /* 0x0000008a835f7209 */ /* 0x000fc40007810000 */
[----:B------:R-:W-:Y:S02]  /*7980*/  ISETP.GT.AND P3, PT, R100, 0x29, PT ;  /* 0x000000296400780c */ /* 0x000fe40003f64270 */
[----:B------:R-:W-:Y:S02]  /*7990*/  FMNMX.FTZ R138, R132, R95, !PT ;  /* 0x0000005f848a7209 */ /* 0x000fe40007810000 */
[----:B-1----:R-:W-:Y:S01]  /*79a0*/  FSEL R134, R134, -INF , P4 ;  /* 0xff80000086867808 */ /* 0x002fe20002000000 */
[----:B------:R-:W1:Y:S01]  /*79b0*/  MUFU.TANH R126, R126 ;  /* 0x0000007e007e7308 */ /* 0x000e620000002400 */
[----:B------:R-:W-:Y:S02]  /*79c0*/  FMNMX.FTZ R95, R133, R138, !PT ;  /* 0x0000008a855f7209 */ /* 0x000fe40007810000 */
[----:B------:R-:W-:Y:S02]  /*79d0*/  ISETP.GT.AND P4, PT, R100, 0x30, PT ;  /* 0x000000306400780c */ /* 0x000fe40003f84270 */
[----:B--2---:R-:W-:-:S03]  /*79e0*/  SHF.R.U32.HI R144, RZ, 0x7, R146 ;  /* 0x00000007ff907819 */ /* 0x004fc60000011692 */
[----:B------:R-:W2:Y:S01]  /*79f0*/  MUFU.TANH R127, R127 ;  /* 0x0000007f007f7308 */ /* 0x000ea20000002400 */
[----:B0-----:R-:W-:Y:S02]  /*7a00*/  FSEL R125, R125, -INF , P5 ;  /* 0xff8000007d7d7808 */ /* 0x001fe40002800000 */
[----:B------:R-:W-:-:S05]  /*7a10*/  ISETP.GT.AND P5, PT, R100, 0x81, PT ;  /* 0x000000816400780c */ /* 0x000fca0003fa4270 */
[----:B------:R-:W0:Y:S01]  /*7a20*/  MUFU.TANH R135, R135 ;  /* 0x0000008700877308 */ /* 0x000e220000002400 */
[----:B-1----:R-:W-:Y:S02]  /*7a30*/  FSEL R126, R126, -INF , P3 ;  /* 0xff8000007e7e7808 */ /* 0x002fe40001800000 */
[----:B------:R-:W-:-:S05]  /*7a40*/  ISETP.GT.AND P3, PT, R100, 0x31, PT ;  /* 0x000000316400780c */ /* 0x000fca0003f64270 */
[----:B------:R1:W-:Y:S01]  /*7a50*/  MUFU.TANH R91, R139 ;  /* 0x0000008b005b7308 */ /* 0x0003e20000002400 */
[----:B--2---:R-:W-:Y:S02]  /*7a60*/  FSEL R127, R127, -INF , P4 ;  /* 0xff8000007f7f7808 */ /* 0x004fe40002000000 */
[----:B------:R-:W-:-:S05]  /*7a70*/  ISETP.GT.AND P4, PT, R100, 0x38, PT ;  /* 0x000000386400780c */ /* 0x000fca0003f84270 */
[----:B------:R-:W2:Y:S01]  /*7a80*/  MUFU.TANH R116, R116 ;  /* 0x0000007400747308 */ /* 0x000ea20000002400 */
[----:B-1----:R-:W-:Y:S02]  /*7a90*/  FMNMX.FTZ R139, R122, R95, !PT ;  /* 0x0000005f7a8b7209 */ /* 0x002fe40007810000 */
[----:B0-----:R-:W-:Y:S02]  /*7aa0*/  FSEL R135, R135, -INF , P3 ;  /* 0xff80000087877808 */ /* 0x001fe40001800000 */
[----:B------:R-:W-:Y:S02]  /*7ab0*/  FMNMX.FTZ R138, R134, R139, !PT ;  /* 0x0000008b868a7209 */ /* 0x000fe40007810000 */
[----:B------:R-:W-:Y:S01]  /*7ac0*/  ISETP.GT.AND P3, PT, R100, 0x39, PT ;  /* 0x000000396400780c */ /* 0x000fe20003f64270 */
[----:B------:R-:W0:Y:S01]  /*7ad0*/  MUFU.TANH R117, R117 ;  /* 0x0000007500757308 */ /* 0x000e220000002400 */
[----:B------:R-:W-:-:S04]  /*7ae0*/  FMNMX.FTZ R139, R125, R138, !PT ;  /* 0x0000008a7d8b7209 */ /* 0x000fc80007810000 */
[----:B------:R-:W-:-:S03]  /*7af0*/  FMNMX.FTZ R138, R126, R139, !PT ;  /* 0x0000008b7e8a7209 */ /* 0x000fc60007810000 */
[----:B------:R-:W1:Y:S01]  /*7b00*/  MUFU.TANH R106, R106 ;  /* 0x0000006a006a7308 */ /* 0x000e620000002400 */
[----:B------:R-:W-:Y:S02]  /*7b10*/  FMNMX.FTZ R138, R127, R138, !PT ;  /* 0x0000008a7f8a7209 */ /* 0x000fe40007810000 */
[----:B--2---:R-:W-:Y:S02]  /*7b20*/  FSEL R116, R116, -INF , P4 ;  /* 0xff80000074747808 */ /* 0x004fe40002000000 */
[----:B------:R-:W-:Y:S01]  /*7b30*/  FMNMX.FTZ R139, R135, R138, !PT ;  /* 0x0000008a878b7209 */ /* 0x000fe20007810000 */
[----:B------:R-:W-:Y:S01]  /*7b40*/  FMUL.FTZ R138, R86, UR6 ;  /* 0x00000006568a7c20 */ /* 0x000fe20008410000 */
[C---:B------:R-:W-:Y:S01]  /*7b50*/  ISETP.GT.AND P4, PT, R100.reuse, 0x40, PT ;  /* 0x000000406400780c */ /* 0x040fe20003f84270 */
[----:B------:R-:W2:Y:S01]  /*7b60*/  MUFU.TANH R118, R118 ;  /* 0x0000007600767308 */ /* 0x000ea20000002400 */
[----:B0-----:R-:W-:Y:S02]  /*7b70*/  FSEL R117, R117, -INF , P3 ;  /* 0xff80000075757808 */ /* 0x001fe40001800000 */
[----:B------:R-:W-:-:S05]  /*7b80*/  ISETP.GT.AND P3, PT, R100, 0x41, PT ;  /* 0x000000416400780c */ /* 0x000fca0003f64270 */
[----:B------:R-:W0:Y:S01]  /*7b90*/  MUFU.TANH R110, R110 ;  /* 0x0000006e006e7308 */ /* 0x000e220000002400 */
[----:B-1----:R-:W-:Y:S02]  /*7ba0*/  FSEL R106, R106, -INF , P4 ;  /* 0xff8000006a6a7808 */ /* 0x002fe40002000000 */
[----:B------:R-:W-:-:S05]  /*7bb0*/  ISETP.GT.AND P4, PT, R100, 0x48, PT ;  /* 0x000000486400780c */ /* 0x000fca0003f84270 */
[----:B------:R-:W1:Y:S01]  /*7bc0*/  MUFU.TANH R111, R111 ;  /* 0x0000006f006f7308 */ /* 0x000e620000002400 */
[----:B--2---:R-:W-:Y:S02]  /*7bd0*/  FSEL R118, R118, -INF , P3 ;  /* 0xff80000076767808 */ /* 0x004fe40001800000 */
[----:B------:R-:W-:-:S05]  /*7be0*/  ISETP.GT.AND P3, PT, R100, 0x49, PT ;  /* 0x000000496400780c */ /* 0x000fca0003f64270 */
[----:B------:R2:W-:Y:S01]  /*7bf0*/  MUFU.TANH R94, R140 ;  /* 0x0000008c005e7308 */ /* 0x0005e20000002400 */
[----:B0-----:R-:W-:Y:S02]  /*7c00*/  FSEL R110, R110, -INF , P4 ;  /* 0xff8000006e6e7808 */ /* 0x001fe40002000000 */
[----:B------:R-:W-:Y:S01]  /*7c10*/  ISETP.GT.AND P4, PT, R100, 0x50, PT ;  /* 0x000000506400780c */ /* 0x000fe20003f84270 */
[----:B------:R-:W-:Y:S02]  /*7c20*/  WARPGROUP.DEPBAR.LE gsb0, 0x0 ;  /* 0x00008000000079c5 */ /* 0x000fe40000010000 */
[----:B------:R-:W-:Y:S01]  /*7c30*/  WARPGROUP.ARRIVE ;  /* 0x00000000000079c5 */ /* 0x000fe20000000000 */
[----:B--2---:R-:W-:Y:S01]  /*7c40*/  FMNMX.FTZ R140, R116, R139, !PT ;  /* 0x0000008b748c7209 */ /* 0x004fe20007810000 */
[----:B------:R-:W0:Y:S01]  /*7c50*/  MUFU.TANH R119, R119 ;  /* 0x0000007700777308 */ /* 0x000e220000002400 */
[----:B-1----:R-:W-:Y:S02]  /*7c60*/  FSEL R111, R111, -INF , P3 ;  /* 0xff8000006f6f7808 */ /* 0x002fe40001800000 */
[----:B------:R-:W-:Y:S01]  /*7c70*/  FMNMX.FTZ R139, R117, R140, !PT ;  /* 0x0000008c758b7209 */ /* 0x000fe20007810000 */
[----:B------:R-:W-:Y:S01]  /*7c80*/  HGMMA.64x96x16.F32 R24, gdesc[UR28].tnspB, R24, gsb0 ;  /* 0x416000001c1879f0 */ /* 0x000fe20008000818 */
[----:B------:R-:W-:Y:S01]  /*7c90*/  UIADD3 UR28, UR10, 0x480, URZ ;  /* 0x000004800a1c7890 */ /* 0x000fe2000fffe03f */
[----:B------:R-:W-:Y:S01]  /*7ca0*/  ISETP.GT.AND P3, PT, R100, 0x51, PT ;  /* 0x000000516400780c */ /* 0x000fe20003f64270 */
[----:B------:R-:W-:Y:S01]  /*7cb0*/  UIADD3 UR30, UR7, 0xc0, URZ ;  /* 0x000000c0071e7890 */ /* 0x000fe2000fffe03f */
[----:B------:R-:W1:Y:S01]  /*7cc0*/  MUFU.TANH R99, R99 ;  /* 0x0000006300637308 */ /* 0x000e620000002400 */
[----:B------:R-:W-:Y:S01]  /*7cd0*/  UMOV UR29, 0xc0000010 ;  /* 0xc0000010001d7882 */ /* 0x000fe20000000000 */
[----:B------:R-:W-:Y:S01]  /*7ce0*/  UMOV UR31, 0x80000020 ;  /* 0x80000020001f7882 */ /* 0x000fe20000000000 */
[----:B------:R-:W-:-:S04]  /*7cf0*/  FMNMX.FTZ R139, R106, R139, !PT ;  /* 0x0000008b6a8b7209 */ /* 0x000fc80007810000 */
[----:B------:R-:W-:Y:S01]  /*7d00*/  FMNMX.FTZ R139, R118, R139, !PT ;  /* 0x0000008b768b7209 */ /* 0x000fe20007810000 */
[----:B------:R-:W2:Y:S01]  /*7d10*/  MUFU.TANH R102, R102 ;  /* 0x0000006600667308 */ /* 0x000ea20000002400 */
[----:B0-----:R-:W-:Y:S02]  /*7d20*/  FSEL R119, R119, -INF , P4 ;  /* 0xff80000077777808 */ /* 0x001fe40002000000 */
[----:B------:R-:W-:Y:S01]  /*7d30*/  FMNMX.FTZ R140, R110, R139, !PT ;  /* 0x0000008b6e8c7209 */ /* 0x000fe20007810000 */
[----:B------:R-:W-:Y:S01]  /*7d40*/  FMUL.FTZ R139, R78, UR6 ;  /* 0x000000064e8b7c20 */ /* 0x000fe20008410000 */
[----:B------:R-:W-:Y:S02]  /*7d50*/  ISETP.GT.AND P4, PT, R100, 0x58, PT ;  /* 0x000000586400780c */ /* 0x000fe40003f84270 */
[----:B------:R-:W-:Y:S01]  /*7d60*/  FMNMX.FTZ R140, R111, R140, !PT ;  /* 0x0000008c6f8c7209 */ /* 0x000fe20007810000 */
[----:B------:R0:W3:Y:S01]  /*7d70*/  MUFU.TANH R95, R137 ;  /* 0x00000089005f7308 */ /* 0x0000e20000002400 */
[----:B-1----:R-:W-:-:S02]  /*7d80*/  FSEL R99, R99, -INF , P3 ;  /* 0xff80000063637808 */ /* 0x002fc40001800000 */
[----:B------:R-:W-:Y:S02]  /*7d90*/  FMNMX.FTZ R140, R119, R140, !PT ;  /* 0x0000008c778c7209 */ /* 0x000fe40007810000 */
[----:B------:R-:W-:Y:S02]  /*7da0*/  ISETP.GT.AND P3, PT, R100, 0x59, PT ;  /* 0x000000596400780c */ /* 0x000fe40003f64270 */
[----:B------:R-:W-:Y:S01]  /*7db0*/  FMNMX.FTZ R141, R99, R140, !PT ;  /* 0x0000008c638d7209 */ /* 0x000fe20007810000 */
[----:B------:R-:W1:Y:S01]  /*7dc0*/  MUFU.TANH R103, R103 ;  /* 0x0000006700677308 */ /* 0x000e620000002400 */
[----:B0-----:R-:W-:Y:S01]  /*7dd0*/  FMUL.FTZ R137, R83, UR6 ;  /* 0x0000000653897c20 */ /* 0x001fe20008410000 */
[----:B--2---:R-:W-:Y:S01]  /*7de0*/  FSEL R102, R102, -INF , P4 ;  /* 0xff80000066667808 */ /* 0x004fe20002000000 */
[----:B------:R-:W-:Y:S01]  /*7df0*/  FMUL.FTZ R140, R79, UR6 ;  /* 0x000000064f8c7c20 */ /* 0x000fe20008410000 */
[----:B------:R-:W-:-:S04]  /*7e00*/  ISETP.GT.AND P4, PT, R100, 0x60, PT ;  /* 0x000000606400780c */ /* 0x000fc80003f84270 */
[----:B------:R0:W2:Y:S01]  /*7e10*/  MUFU.TANH R83, R82 ;  /* 0x0000005200537308 */ /* 0x0000a20000002400 */
[----:B------:R-:W-:Y:S02]  /*7e20*/  FSEL R78, R91, -INF , P4 ;  /* 0xff8000005b4e7808 */ /* 0x000fe40002000000 */
[----:B------:R-:W-:-:S05]  /*7e30*/  ISETP.GT.AND P4, PT, R100, 0x68, PT ;  /* 0x000000686400780c */ /* 0x000fca0003f84270 */
[----:B------:R4:W5:Y:S01]  /*7e40*/  MUFU.TANH R86, R137 ;  /* 0x0000008900567308 */ /* 0x0009620000002400 */
[----:B0-----:R-:W-:-:S07]  /*7e50*/  FMUL.FTZ R82, R87, UR6 ;  /* 0x0000000657527c20 */ /* 0x001fce0008410000 */
[----:B------:R0:W5:Y:S01]  /*7e60*/  MUFU.TANH R87, R138 ;  /* 0x0000008a00577308 */ /* 0x0001620000002400 */
[----:B----4-:R-:W-:-:S07]  /*7e70*/  FMUL.FTZ R137, R74, UR6 ;  /* 0x000000064a897c20 */ /* 0x010fce0008410000 */
[----:B------:R4:W5:Y:S01]  /*7e80*/  MUFU.TANH R74, R82 ;  /* 0x00000052004a7308 */ /* 0x0009620000002400 */
[----:B0-----:R-:W-:Y:S01]  /*7e90*/  FMUL.FTZ R138, R75, UR6 ;  /* 0x000000064b8a7c20 */ /* 0x001fe20008410000 */
[----:B------:R-:W-:Y:S02]  /*7ea0*/  FSEL R75, R90, -INF , P3 ;  /* 0xff8000005a4b7808 */ /* 0x000fe40001800000 */
[----:B------:R-:W-:-:S04]  /*7eb0*/  ISETP.GT.AND P3, PT, R100, 0x61, PT ;  /* 0x000000616400780c */ /* 0x000fc80003f64270 */
[----:B------:R-:W-:Y:S01]  /*7ec0*/  FSEL R94, R94, -INF , P3 ;  /* 0xff8000005e5e7808 */ /* 0x000fe20001800000 */
[----:B------:R-:W0:Y:S01]  /*7ed0*/  MUFU.TANH R137, R137 ;  /* 0x0000008900897308 */ /* 0x000e220000002400 */
[----:B----4-:R-:W-:Y:S02]  /*7ee0*/  FMNMX.FTZ R82, R102, R141, !PT ;  /* 0x0000008d66527209 */ /* 0x010fe40007810000 */
[----:B------:R-:W-:Y:S02]  /*7ef0*/  ISETP.GT.AND P3, PT, R100, 0x69, PT ;  /* 0x000000696400780c */ /* 0x000fe40003f64270 */
[----:B------:R-:W-:Y:S02]  /*7f00*/  FMNMX.FTZ R91, R75, R82, !PT ;  /* 0x000000524b5b7209 */ /* 0x000fe40007810000 */
[----:B---3--:R-:W-:Y:S01]  /*7f10*/  FSEL R82, R95, -INF , P4 ;  /* 0xff8000005f527808 */ /* 0x008fe20002000000 */
[----:B------:R-:W3:Y:S01]  /*7f20*/  MUFU.TANH R138, R138 ;  /* 0x0000008a008a7308 */ /* 0x000ee20000002400 */
[----:B------:R-:W-:-:S02]  /*7f30*/  FMNMX.FTZ R91, R78, R91, !PT ;  /* 0x0000005b4e5b7209 */ /* 0x000fc40007810000 */
[----:B------:R-:W-:Y:S02]  /*7f40*/  ISETP.GT.AND P4, PT, R100, 0x70, PT ;  /* 0x000000706400780c */ /* 0x000fe40003f84270 */
[----:B------:R-:W-:Y:S02]  /*7f50*/  FMNMX.FTZ R79, R94, R91, !PT ;  /* 0x0000005b5e4f7209 */ /* 0x000fe40007810000 */
[----:B-1----:R-:W-:Y:S01]  /*7f60*/  FSEL R91, R103, -INF , P3 ;  /* 0xff800000675b7808 */ /* 0x002fe20001800000 */
[----:B------:R-:W1:Y:S01]  /*7f70*/  MUFU.TANH R139, R139 ;  /* 0x0000008b008b7308 */ /* 0x000e620000002400 */
[----:B------:R-:W-:Y:S01]  /*7f80*/  FMNMX.FTZ R142, R82, R79, !PT ;  /* 0x0000004f528e7209 */ /* 0x000fe20007810000 */
[----:B------:R-:W-:Y:S01]  /*7f90*/  FMUL.FTZ R103, R101, UR6 ;  /* 0x0000000665677c20 */ /* 0x000fe20008410000 */
[----:B--2---:R-:W-:Y:S02]  /*7fa0*/  FSEL R90, R83, -INF , P4 ;  /* 0xff800000535a7808 */ /* 0x004fe40002000000 */
[----:B------:R-:W-:-:S02]  /*7fb0*/  ISETP.GT.AND P3, PT, R100, 0x71, PT ;  /* 0x000000716400780c */ /* 0x000fc40003f64270 */
[----:B------:R-:W-:Y:S01]  /*7fc0*/  FMNMX.FTZ R83, R91, R142, !PT ;  /* 0x0000008e5b537209 */ /* 0x000fe20007810000 */
[----:B------:R-:W2:Y:S01]  /*7fd0*/  MUFU.TANH R140, R140 ;  /* 0x0000008c008c7308 */ /* 0x000ea20000002400 */
[----:B------:R-:W-:Y:S02]  /*7fe0*/  ISETP.GT.AND P4, PT, R100, 0x78, PT ;  /* 0x000000786400780c */ /* 0x000fe40003f84270 */
[----:B-----5:R-:W-:Y:S02]  /*7ff0*/  FSEL R79, R86, -INF , P3 ;  /* 0xff800000564f7808 */ /* 0x020fe40001800000 */
[----:B------:R-:W-:Y:S02]  /*8000*/  FMNMX.FTZ R142, R90, R83, !PT ;  /* 0x000000535a8e7209 */ /* 0x000fe40007810000 */
[----:B------:R-:W-:Y:S01]  /*8010*/  ISETP.GT.AND P3, PT, R100, 0x79, PT ;  /* 0x000000796400780c */ /* 0x000fe20003f64270 */
[----:B------:R-:W4:Y:S01]  /*8020*/  MUFU.TANH R13, R13 ;  /* 0x0000000d000d7308 */ /* 0x000f220000002400 */
[----:B------:R-:W-:-:S02]  /*8030*/  WARPGROUP.DEPBAR.LE gsb0, 0x0 ;  /* 0x00008000000079c5 */ /* 0x000fc40000010000 */
[----:B------:R-:W-:Y:S01]  /*8040*/  WARPGROUP.ARRIVE ;  /* 0x00000000000079c5 */ /* 0x000fe20000000000 */
[----:B------:R-:W-:Y:S02]  /*8050*/  FSEL R86, R87, -INF , P4 ;  /* 0xff80000057567808 */ /* 0x000fe40002000000 */
[----:B------:R-:W-:Y:S02]  /*8060*/  FMNMX.FTZ R83, R79, R142, !PT ;  /* 0x0000008e4f537209 */ /* 0x000fe40007810000 */
[----:B------:R-:W-:Y:S01]  /*8070*/  FSEL R87, R74, -INF , P3 ;  /* 0xff8000004a577808 */ /* 0x000fe20001800000 */
[----:B------:R-:W-:Y:S01]  /*8080*/  HGMMA.64x96x16.F32 R24, gdesc[UR28].tnspB, R24, gsb0 ;  /* 0x416000001c1879f0 */ /* 0x000fe20008000818 */
[----:B------:R-:W-:Y:S01]  /*8090*/  UIADD3 UR28, UR10, 0x600, URZ ;  /* 0x000006000a1c7890 */ /* 0x000fe2000fffe03f */
[----:B------:R-:W-:Y:S01]  /*80a0*/  ISETP.GT.AND P4, PT, R100, 0x80, PT ;  /* 0x000000806400780c */ /* 0x000fe20003f84270 */
[----:B------:R-:W-:Y:S01]  /*80b0*/  UIADD3 UR30, UR7, 0x100, URZ ;  /* 0x00000100071e7890 */ /* 0x000fe2000fffe03f */
[----:B------:R-:W-:Y:S01]  /*80c0*/  FMNMX.FTZ R74, R86, R83, !PT ;  /* 0x00000053564a7209 */ /* 0x000fe20007810000 */
[----:B------:R-:W-:Y:S01]  /*80d0*/  UMOV UR29, 0xc0000010 ;  /* 0xc0000010001d7882 */ /* 0x000fe20000000000 */
[----:B------:R-:W-:Y:S01]  /*80e0*/  UMOV UR31, 0x80000020 ;  /* 0x80000020001f7882 */ /* 0x000fe20000000000 */
[----:B0-----:R-:W-:Y:S01]  /*80f0*/  FSEL R83, R137, -INF , P4 ;  /* 0xff80000089537808 */ /* 0x001fe20002000000 */
[----:B------:R-:W-:Y:S01]  /*8100*/  MUFU.TANH R14, R14 ;  /* 0x0000000e000e7308 */ /* 0x000fe20000002400 */
[----:B------:R-:W-:-:S02]  /*8110*/  FMNMX.FTZ R74, R87, R74, !PT ;  /* 0x0000004a574a7209 */ /* 0x000fc40007810000 */
[----:B------:R-:W-:Y:S02]  /*8120*/  ISETP.GT.AND P3, PT, R100, 0x88, PT ;  /* 0x000000886400780c */ /* 0x000fe40003f64270 */
[----:B---3--:R-:W-:Y:S02]  /*8130*/  FSEL R95, R138, -INF , P5 ;  /* 0xff8000008a5f7808 */ /* 0x008fe40002800000 */
[----:B------:R-:W-:Y:S01]  /*8140*/  FMNMX.FTZ R74, R83, R74, !PT ;  /* 0x0000004a534a7209 */ /* 0x000fe20007810000 */
[----:B------:R-:W0:Y:S01]  /*8150*/  MUFU.TANH R17, R17 ;  /* 0x0000001100117308 */ /* 0x000e220000002400 */
[----:B------:R-:W-:Y:S02]  /*8160*/  ISETP.GT.AND P4, PT, R100, 0x89, PT ;  /* 0x000000896400780c */ /* 0x000fe40003f84270 */
[----:B-1----:R-:W-:Y:S02]  /*8170*/  FSEL R101, R139, -INF , P3 ;  /* 0xff8000008b657808 */ /* 0x002fe40001800000 */
[----:B------:R-:W-:-:S02]  /*8180*/  FMNMX.FTZ R74, R95, R74, !PT ;  /* 0x0000004a5f4a7209 */ /* 0x000fc40007810000 */
[----:B--2---:R-:W-:Y:S01]  /*8190*/  FSEL R100, R140, -INF , P4 ;  /* 0xff8000008c647808 */ /* 0x004fe20002000000 */
[----:B------:R-:W-:Y:S01]  /*81a0*/  MUFU.TANH R18, R18 ;  /* 0x0000001200127308 */ /* 0x000fe20000002400 */
[----:B------:R-:W-:Y:S02]  /*81b0*/  FMNMX.FTZ R137, R101, R74, !PT ;  /* 0x0000004a65897209 */ /* 0x000fe40007810000 */
[----:B------:R-:W-:Y:S02]  /*81c0*/  ISETP.GT.AND P5, PT, R109, RZ, PT ;  /* 0x000000ff6d00720c */ /* 0x000fe40003fa4270 */
[----:B------:R-:W-:Y:S02]  /*81d0*/  FMNMX.FTZ R137, R100, R137, !PT ;  /* 0x0000008964897209 */ /* 0x000fe40007810000 */
[----:B----4-:R-:W-:Y:S01]  /*81e0*/  FSEL R13, R13, -INF , P5 ;  /* 0xff8000000d0d7808 */ /* 0x010fe20002800000 */
[----:B------:R-:W-:Y:S01]  /*81f0*/  MUFU.TANH R20, R20 ;  /* 0x0000001400147308 */ /* 0x000fe20000002400 */
[----:B------:R-:W-:Y:S01]  /*8200*/  ISETP.GT.AND P4, PT, R109, 0x8, PT ;  /* 0x000000086d00780c */ /* 0x000fe20003f84270 */
[----:B------:R-:W1:Y:S01]  /*8210*/  SHFL.BFLY PT, R74, R137, 0x2, 0x1f ;  /* 0x0c401f00894a7f89 */ /* 0x000e6200000e0000 */
[----:B------:R-:W-:-:S02]  /*8220*/  FMNMX.FTZ R140, R13, R10, !PT ;  /* 0x0000000a0d8c7209 */ /* 0x000fc40007810000 */
[----:B------:R-:W-:Y:S02]  /*8230*/  ISETP.GT.AND P5, PT, R109, 0x9, PT ;  /* 0x000000096d00780c */ /* 0x000fe40003fa4270 */
[----:B0-----:R-:W-:Y:S01]  /*8240*/  FSEL R17, R17, -INF , P4 ;  /* 0xff80000011117808 */ /* 0x001fe20002000000 */
[----:B------:R-:W0:Y:S01]  /*8250*/  MUFU.TANH R22, R22 ;  /* 0x0000001600167308 */ /* 0x000e220000002400 */
[----:B------:R-:W-:-:S07]  /*8260*/  ISETP.GT.AND P4, PT, R109, 0x11, PT ;  /* 0x000000116d00780c */ /* 0x000fce0003f84270 */
[----:B------:R-:W-:Y:S08]  /*8270*/  MUFU.TANH R128, R128 ;  /* 0x0000008000807308 */ /* 0x000ff00000002400 */
[----:B------:R-:W-:Y:S01]  /*8280*/  MUFU.TANH R130, R130 ;  /* 0x0000008200827308 */ /* 0x000fe20000002400 */
[----:B0-----:R-:W-:Y:S02]  /*8290*/  FSEL R22, R22, -INF , P4 ;  /* 0xff80000016167808 */ /* 0x001fe40002000000 */
[----:B-1----:R-:W-:Y:S01]  /*82a0*/  FMNMX.FTZ R138, R137, R74, !PT ;  /* 0x0000004a898a7209 */ /* 0x002fe20007810000 */
[----:B------:R-:W-:Y:S01]  /*82b0*/  FMUL.FTZ R137, R72, UR6 ;  /* 0x0000000648897c20 */ /* 0x000fe20008410000 */
[----:B------:R-:W0:Y:S01]  /*82c0*/  LDC R74, c[0x0][0x988] ;  /* 0x00026200ff4a7b82 */ /* 0x000e220000000800 */
[----:B------:R-:W-:-:S02]  /*82d0*/  ISETP.GT.AND P4, PT, R109, 0x20, PT ;  /* 0x000000206d00780c */ /* 0x000fc40003f84270 */
[----:B------:R-:W1:Y:S01]  /*82e0*/  SHFL.BFLY PT, R139, R138, 0x1, 0x1f ;  /* 0x0c201f008a8b7f89 */ /* 0x000e6200000e0000 */
[----:B------:R-:W2:Y:S08]  /*82f0*/  MUFU.TANH R120, R120 ;  /* 0x0000007800787308 */ /* 0x000eb00000002400 */
[----:B------:R-:W3:Y:S08]  /*8300*/  MUFU.TANH R121, R121 ;  /* 0x0000007900797308 */ /* 0x000ef00000002400 */
[----:B------:R-:W4:Y:S01]  /*8310*/  MUFU.TANH R123, R123 ;  /* 0x0000007b007b7308 */ /* 0x000f220000002400 */
[----:B--2---:R-:W-:-:S02]  /*8320*/  FSEL R120, R120, -INF , P4 ;  /* 0xff80000078787808 */ /* 0x004fc40002000000 */
[----:B------:R-:W-:Y:S02]  /*8330*/  ISETP.GT.AND P4, PT, R109, 0x29, PT ;  /* 0x000000296d00780c */ /* 0x000fe40003f84270 */
[----:B-1----:R-:W-:Y:S01]  /*8340*/  FMNMX.FTZ R72, R138, R139, !PT ;  /* 0x0000008b8a487209 */ /* 0x002fe20007810000 */
[----:B------:R-:W-:Y:S02]  /*8350*/  FMUL.FTZ R138, R77, UR6 ;  /* 0x000000064d8a7c20 */ /* 0x000fe40008410000 */
[----:B------:R-:W1:Y:S01]  /*8360*/  MUFU.TANH R124, R124 ;  /* 0x0000007c007c7308 */ /* 0x000e620000002400 */
[C---:B------:R-:W-:Y:S01]  /*8370*/  FSETP.NEU.FTZ.AND P3, PT, R72.reuse, -INF , PT ;  /* 0xff8000004800780b */ /* 0x040fe20003f7d000 */
[----:B0-----:R-:W-:-:S05]  /*8380*/  FMUL.FTZ R139, R72, R74 ;  /* 0x0000004a488b7220 */ /* 0x001fca0000410000 */
[----:B------:R-:W-:Y:S01]  /*8390*/  FSEL R77, R139, RZ, P3 ;  /* 0x000000ff8b4d7208 */ /* 0x000fe20001800000 */
[----:B------:R-:W0:Y:S01]  /*83a0*/  MUFU.TANH R112, R112 ;  /* 0x0000007000707308 */ /* 0x000e220000002400 */
[----:B------:R-:W-:Y:S02]  /*83b0*/  WARPGROUP.DEPBAR.LE gsb0, 0x0 ;  /* 0x00008000000079c5 */ /* 0x000fe40000010000 */
[----:B------:R-:W-:Y:S01]  /*83c0*/  WARPGROUP.ARRIVE ;  /* 0x00000000000079c5 */ /* 0x000fe20000000000 */
[-CC-:B------:R-:W-:Y:S01]  /*83d0*/  FFMA.FTZ R139, R129, R74.reuse, -R77.reuse ;  /* 0x0000004a818b7223 */ /* 0x180fe2000001084d */
[----:B------:R-:W-:Y:S01]  /*83e0*/  FSEL R129, R14, -INF , P6 ;  /* 0xff8000000e817808 */ /* 0x000fe20003000000 */
[--C-:B------:R-:W-:Y:S01]  /*83f0*/  FFMA.FTZ R141, R131, R74, -R77.reuse ;  /* 0x0000004a838d7223 */ /* 0x100fe2000001084d */
[----:B------:R-:W-:Y:S01]  /*8400*/  ISETP.GT.AND P6, PT, R109, 0x10, PT ;  /* 0x000000106d00780c */ /* 0x000fe20003fc4270 */
[----:B------:R2:W-:Y:S01]  /*8410*/  MUFU.EX2 R98, R139 ;  /* 0x0000008b00627308 */ /* 0x0005e20000000800 */
[----:B------:R-:W-:Y:S01]  /*8420*/  HGMMA.64x96x16.F32 R24, gdesc[UR28].tnspB, R24, gsb0 ;  /* 0x416000001c1879f0 */ /* 0x000fe20008000818 */
[----:B------:R-:W-:Y:S01]  /*8430*/  UIADD3 UR28, UR10, 0x780, URZ ;  /* 0x000007800a1c7890 */ /* 0x000fe2000fffe03f */
[----:B------:R-:W-:Y:S01]  /*8440*/  FMNMX.FTZ R140, R129, R140, !PT ;  /* 0x0000008c818c7209 */ /* 0x000fe20007810000 */
[----:B------:R-:W-:Y:S01]  /*8450*/  UIADD3 UR30, UR7, 0x140, URZ ;  /* 0x00000140071e7890 */ /* 0x000fe2000fffe03f */
[----:B------:R-:W-:Y:S01]  /*8460*/  FSEL R131, R18, -INF , P5 ;  /* 0xff80000012837808 */ /* 0x000fe20002800000 */
[----:B------:R-:W-:Y:S01]  /*8470*/  UMOV UR29, 0xc0000010 ;  /* 0xc0000010001d7882 */ /* 0x000fe20000000000 */
[----:B------:R-:W-:Y:S01]  /*8480*/  UMOV UR31, 0x80000020 ;  /* 0x80000020001f7882 */ /* 0x000fe20000000000 */
[----:B------:R-:W-:Y:S01]  /*8490*/  FMNMX.FTZ R140, R17, R140, !PT ;  /* 0x0000008c118c7209 */ /* 0x000fe20007810000 */
[-CC-:B--2---:R-:W-:Y:S01]  /*84a0*/  FFMA.FTZ R139, R132, R74.reuse, -R77.reuse ;  /* 0x0000004a848b7223 */ /* 0x184fe2000001084d */
[--C-:B------:R-:W-:Y:S01]  /*84b0*/  FFMA.FTZ R132, R133, R74, -R77.reuse ;  /* 0x0000004a85847223 */ /* 0x100fe2000001084d */
[----:B------:R-:W-:Y:S01]  /*84c0*/  FSEL R20, R20, -INF , P6 ;  /* 0xff80000014147808 */ /* 0x000fe20003000000 */
[----:B------:R-:W-:Y:S01]  /*84d0*/  MUFU.TANH R113, R113 ;  /* 0x0000007100717308 */ /* 0x000fe20000002400 */
[----:B------:R-:W-:Y:S01]  /*84e0*/  FMNMX.FTZ R133, R131, R140, !PT ;  /* 0x0000008c83857209 */ /* 0x000fe20007810000 */
[-CC-:B------:R-:W-:Y:S01]  /*84f0*/  FFMA.FTZ R140, R134, R74.reuse, -R77.reuse ;  /* 0x0000004a868c7223 */ /* 0x180fe2000001084d */
[----:B------:R-:W-:Y:S01]  /*8500*/  ISETP.GT.AND P5, PT, R109, 0x18, PT ;  /* 0x000000186d00780c */ /* 0x000fe20003fa4270 */
[-CC-:B------:R-:W-:Y:S01]  /*8510*/  FFMA.FTZ R142, R117, R74.reuse, -R77.reuse ;  /* 0x0000004a758e7223 */ /* 0x180fe2000001084d */
[----:B------:R-:W-:Y:S01]  /*8520*/  FMNMX.FTZ R133, R20, R133, !PT ;  /* 0x0000008514857209 */ /* 0x000fe20007810000 */
[-CC-:B------:R-:W-:Y:S01]  /*8530*/  FFMA.FTZ R102, R102, R74.reuse, -R77.reuse ;  /* 0x0000004a66667223 */ /* 0x180fe2000001084d */
[----:B------:R-:W-:Y:S01]  /*8540*/  ISETP.GT.AND P6, PT, R109, 0x19, PT ;  /* 0x000000196d00780c */ /* 0x000fe20003fc4270 */
[----:B------:R2:W-:Y:S01]  /*8550*/  MUFU.EX2 R18, R139 ;  /* 0x0000008b00127308 */ /* 0x0005e20000000800 */
[----:B------:R-:W-:Y:S01]  /*8560*/  FSEL R128, R128, -INF , P5 ;  /* 0xff80000080807808 */ /* 0x000fe20002800000 */
[-CC-:B------:R-:W-:Y:S01]  /*8570*/  FFMA.FTZ R15, R15, R74.reuse, -R77.reuse ;  /* 0x0000004a0f0f7223 */ /* 0x180fe2000001084d */
[----:B------:R-:W-:Y:S01]  /*8580*/  FMNMX.FTZ R133, R22, R133, !PT ;  /* 0x0000008516857209 */ /* 0x000fe20007810000 */
[-CC-:B------:R-:W-:Y:S01]  /*8590*/  FFMA.FTZ R19, R19, R74.reuse, -R77.reuse ;  /* 0x0000004a13137223 */ /* 0x180fe2000001084d */
[----:B------:R-:W-:Y:S01]  /*85a0*/  FSEL R130, R130, -INF , P6 ;  /* 0xff80000082827808 */ /* 0x000fe20003000000 */
[-CC-:B------:R-:W-:Y:S01]  /*85b0*/  FFMA.FTZ R21, R21, R74.reuse, -R77.reuse ;  /* 0x0000004a15157223 */ /* 0x180fe2000001084d */
[----:B------:R-:W-:Y:S01]  /*85c0*/  FMNMX.FTZ R133, R128, R133, !PT ;  /* 0x0000008580857209 */ /* 0x000fe20007810000 */
[----:B------:R-:W5:Y:S01]  /*85d0*/  MUFU.TANH R114, R114 ;  /* 0x0000007200727308 */ /* 0x000f620000002400 */
[----:B------:R-:W-:Y:S01]  /*85e0*/  ISETP.GT.AND P5, PT, R109, 0x21, PT ;  /* 0x000000216d00780c */ /* 0x000fe20003fa4270 */
[-CC-:B------:R-:W-:Y:S01]  /*85f0*/  FFMA.FTZ R23, R23, R74.reuse, -R77.reuse ;  /* 0x0000004a17177223 */ /* 0x180fe2000001084d */
[----:B--2---:R-:W-:Y:S01]  /*8600*/  FMNMX.FTZ R139, R130, R133, !PT ;  /* 0x00000085828b7209 */ /* 0x004fe20007810000 */
[-CC-:B------:R-:W-:Y:S01]  /*8610*/  FFMA.FTZ R122, R122, R74.reuse, -R77.reuse ;  /* 0x0000004a7a7a7223 */ /* 0x180fe2000001084d */
[----:B------:R-:W-:Y:S01]  /*8620*/  ISETP.GT.AND P6, PT, R109, 0x28, PT ;  /* 0x000000286d00780c */ /* 0x000fe20003fc4270 */
[-CC-:B------:R-:W-:Y:S01]  /*8630*/  FFMA.FTZ R94, R94, R74.reuse, -R77.reuse ;  /* 0x0000004a5e5e7223 */ /* 0x180fe2000001084d */
[----:B---3--:R-:W-:Y:S01]  /*8640*/  FSEL R133, R121, -INF , P5 ;  /* 0xff80000079857808 */ /* 0x008fe20002800000 */
[----:B------:R2:W-:Y:S01]  /*8650*/  MUFU.EX2 R14, R141 ;  /* 0x0000008d000e7308 */ /* 0x0005e20000000800 */
[----:B------:R-:W-:Y:S01]  /*8660*/  FMNMX.FTZ R134, R120, R139, !PT ;  /* 0x0000008b78867209 */ /* 0x000fe20007810000 */
[-CC-:B------:R-:W-:Y:S01]  /*8670*/  FFMA.FTZ R82, R82, R74.reuse, -R77.reuse ;  /* 0x0000004a52527223 */ /* 0x180fe2000001084d */
[----:B----4-:R-:W-:Y:S01]  /*8680*/  FSEL R123, R123, -INF , P6 ;  /* 0xff8000007b7b7808 */ /* 0x010fe20003000000 */
[--C-:B------:R-:W-:Y:S01]  /*8690*/  FFMA.FTZ R91, R91, R74, -R77.reuse ;  /* 0x0000004a5b5b7223 */ /* 0x100fe2000001084d */
[----:B------:R-:W-:Y:S01]  /*86a0*/  FMNMX.FTZ R134, R133, R134, !PT ;  /* 0x0000008685867209 */ /* 0x000fe20007810000 */
[-CC-:B------:R-:W-:Y:S01]  /*86b0*/  FFMA.FTZ R90, R90, R74.reuse, -R77.reuse ;  /* 0x0000004a5a5a7223 */ /* 0x180fe2000001084d */
[----:B------:R-:W-:Y:S01]  /*86c0*/  ISETP.GT.AND P5, PT, R109, 0x30, PT ;  /* 0x000000306d00780c */ /* 0x000fe20003fa4270 */
[----:B------:R-:W-:Y:S01]  /*86d0*/  MUFU.TANH R115, R115 ;  /* 0x0000007300737308 */ /* 0x000fe20000002400 */
[-CC-:B--2---:R-:W-:Y:S01]  /*86e0*/  FFMA.FTZ R141, R125, R74.reuse, -R77.reuse ;  /* 0x0000004a7d8d7223 */ /* 0x184fe2000001084d */
[----:B-1----:R-:W-:Y:S01]  /*86f0*/  FSEL R125, R124, -INF , P4 ;  /* 0xff8000007c7d7808 */ /* 0x002fe20002000000 */
[--C-:B------:R-:W-:Y:S01]  /*8700*/  FFMA.FTZ R86, R86, R74, -R77.reuse ;  /* 0x0000004a56567223 */ /* 0x100fe2000001084d */
[----:B------:R-:W-:Y:S01]  /*8710*/  FMNMX.FTZ R134, R123, R134, !PT ;  /* 0x000000867b867209 */ /* 0x000fe20007810000 */
[-CC-:B------:R-:W-:Y:S01]  /*8720*/  FFMA.FTZ R87, R87, R74.reuse, -R77.reuse ;  /* 0x0000004a57577223 */ /* 0x180fe2000001084d */
[----:B------:R-:W-:Y:S01]  /*8730*/  ISETP.GT.AND P6, PT, R109, 0x31, PT ;  /* 0x000000316d00780c */ /* 0x000fe20003fc4270 */
[-CC-:B------:R-:W-:Y:S01]  /*8740*/  FFMA.FTZ R83, R83, R74.reuse, -R77.reuse ;  /* 0x0000004a53537223 */ /* 0x180fe2000001084d */
[----:B------:R-:W1:Y:S01]  /*8750*/  MUFU.TANH R104, R104 ;  /* 0x0000006800687308 */ /* 0x000e620000002400 */
[----:B0-----:R-:W-:Y:S01]  /*8760*/  FSEL R112, R112, -INF , P5 ;  /* 0xff80000070707808 */ /* 0x001fe20002800000 */
[--C-:B------:R-:W-:Y:S01]  /*8770*/  FFMA.FTZ R95, R95, R74, -R77.reuse ;  /* 0x0000004a5f5f7223 */ /* 0x100fe2000001084d */
[----:B------:R-:W-:Y:S01]  /*8780*/  FMNMX.FTZ R139, R125, R134, !PT ;  /* 0x000000867d8b7209 */ /* 0x000fe20007810000 */
[-CC-:B------:R-:W-:Y:S01]  /*8790*/  FFMA.FTZ R101, R101, R74.reuse, -R77.reuse ;  /* 0x0000004a65657223 */ /* 0x180fe2000001084d */
[C---:B------:R-:W-:Y:S01]  /*87a0*/  ISETP.GT.AND P4, PT, R109.reuse, 0x38, PT ;  /* 0x000000386d00780c */ /* 0x040fe20003f84270 */
[----:B------:R-:W-:Y:S01]  /*87b0*/  FFMA.FTZ R100, R100, R74, -R77 ;  /* 0x0000004a64647223 */ /* 0x000fe2000001084d */
[----:B------:R-:W-:Y:S01]  /*87c0*/  FMNMX.FTZ R139, R112, R139, !PT ;  /* 0x0000008b708b7209 */ /* 0x000fe20007810000 */
[----:B------:R0:W-:Y:S01]  /*87d0*/  MUFU.EX2 R121, R140 ;  /* 0x0000008c00797308 */ /* 0x0001e20000000800 */
[----:B------:R-:W-:-:S02]  /*87e0*/  ISETP.GT.AND P5, PT, R109, 0x39, PT ;  /* 0x000000396d00780c */ /* 0x000fc40003fa4270 */
[----:B-----5:R-:W-:Y:S02]  /*87f0*/  FSEL R114, R114, -INF , P4 ;  /* 0xff80000072727808 */ /* 0x020fe40002000000 */
[----:B------:R-:W-:-:S03]  /*8800*/  ISETP.GT.AND P4, PT, R109, 0x41, PT ;  /* 0x000000416d00780c */ /* 0x000fc60003f84270 */
[----:B------:R-:W2:Y:S01]  /*8810*/  MUFU.TANH R105, R105 ;  /* 0x0000006900697308 */ /* 0x000ea20000002400 */
[-CC-:B0-----:R-:W-:Y:S01]  /*8820*/  FFMA.FTZ R140, R126, R74.reuse, -R77.reuse ;  /* 0x0000004a7e8c7223 */ /* 0x181fe2000001084d */
[----:B------:R-:W-:Y:S02]  /*8830*/  FSEL R126, R113, -INF , P6 ;  /* 0xff800000717e7808 */ /* 0x000fe40003000000 */
[----:B------:R-:W-:Y:S02]  /*8840*/  ISETP.GT.AND P6, PT, R109, 0x40, PT ;  /* 0x000000406d00780c */ /* 0x000fe40003fc4270 */
[----:B------:R-:W-:Y:S02]  /*8850*/  FMNMX.FTZ R139, R126, R139, !PT ;  /* 0x0000008b7e8b7209 */ /* 0x000fe40007810000 */
[----:B------:R-:W-:Y:S01]  /*8860*/  MUFU.TANH R107, R107 ;  /* 0x0000006b006b7308 */ /* 0x000fe20000002400 */
[----:B-1----:R-:W-:Y:S02]  /*8870*/  FSEL R104, R104, -INF , P6 ;  /* 0xff80000068687808 */ /* 0x002fe40003000000 */
[----:B------:R-:W-:Y:S01]  /*8880*/  FMNMX.FTZ R134, R114, R139, !PT ;  /* 0x0000008b72867209 */ /* 0x000fe20007810000 */
[----:B------:R-:W-:-:S04]  /*8890*/  FFMA.FTZ R139, R135, R74, -R77 ;  /* 0x0000004a878b7223 */ /* 0x000fc8000001084d */
[----:B------:R0:W-:Y:S01]  /*88a0*/  MUFU.EX2 R124, R141 ;  /* 0x0000008d007c7308 */ /* 0x0001e20000000800 */
[----:B--2---:R-:W-:Y:S02]  /*88b0*/  FSEL R105, R105, -INF , P4 ;  /* 0xff80000069697808 */ /* 0x004fe40002000000 */
[----:B------:R-:W-:-:S05]  /*88c0*/  ISETP.GT.AND P4, PT, R109, 0x49, PT ;  /* 0x000000496d00780c */ /* 0x000fca0003f84270 */
[----:B------:R-:W1:Y:S01]  /*88d0*/  MUFU.TANH R108, R108 ;  /* 0x0000006c006c7308 */ /* 0x000e620000002400 */
[----:B0-----:R-:W-:Y:S01]  /*88e0*/  FFMA.FTZ R141, R127, R74, -R77 ;  /* 0x0000004a7f8d7223 */ /* 0x001fe2000001084d */
[----:B------:R-:W-:Y:S02]  /*88f0*/  FSEL R127, R115, -INF , P5 ;  /* 0xff800000737f7808 */ /* 0x000fe40002800000 */
[----:B------:R-:W-:Y:S02]  /*8900*/  ISETP.GT.AND P5, PT, R109, 0x48, PT ;  /* 0x000000486d00780c */ /* 0x000fe40003fa4270 */
[----:B------:R-:W-:Y:S02]  /*8910*/  FMNMX.FTZ R135, R127, R134, !PT ;  /* 0x000000867f877209 */ /* 0x000fe40007810000 */
[----:B------:R-:W0:Y:S01]  /*8920*/  MUFU.TANH R96, R96 ;  /* 0x0000006000607308 */ /* 0x000e220000002400 */
[----:B------:R-:W-:Y:S02]  /*8930*/  WARPGROUP.DEPBAR.LE gsb0, 0x0 ;  /* 0x00008000000079c5 */ /* 0x000fe40000010000 */
[----:B------:R-:W-:-:S05]  /*8940*/  WARPGROUP.ARRIVE ;  /* 0x00000000000079c5 */ /* 0x000fca0000000000 */
[----:B------:R-:W2:Y:S01]  /*8950*/  MUFU.TANH R97, R97 ;  /* 0x0000006100617308 */ /* 0x000ea20000002400 */
[----:B-1----:R-:W-:Y:S01]  /*8960*/  FSEL R108, R108, -INF , P4 ;  /* 0xff8000006c6c7808 */ /* 0x002fe20002000000 */
[----:B------:R-:W-:Y:S01]  /*8970*/  HGMMA.64x96x16.F32 R24, gdesc[UR28].tnspB, R24, gsb0 ;  /* 0x416000001c1879f0 */ /* 0x000fe20008000818 */
[----:B------:R-:W-:Y:S01]  /*8980*/  UIADD3 UR28, UR10, 0x900, URZ ;  /* 0x000009000a1c7890 */ /* 0x000fe2000fffe03f */
[----:B------:R-:W-:Y:S01]  /*8990*/  ISETP.GT.AND P4, PT, R109, 0x51, PT ;  /* 0x000000516d00780c */ /* 0x000fe20003f84270 */
[----:B------:R-:W-:Y:S01]  /*89a0*/  UIADD3 UR30, UR7, 0x180, URZ ;  /* 0x00000180071e7890 */ /* 0x000fe2000fffe03f */
[----:B------:R-:W-:Y:S01]  /*89b0*/  UMOV UR29, 0xc0000010 ;  /* 0xc0000010001d7882 */ /* 0x000fe20000000000 */
[----:B------:R-:W-:Y:S01]  /*89c0*/  UMOV UR31, 0x80000020 ;  /* 0x80000020001f7882 */ /* 0x000fe20000000000 */
[----:B------:R1:W-:Y:S08]  /*89d0*/  MUFU.EX2 R113, R140 ;  /* 0x0000008c00717308 */ /* 0x0003f00000000800 */
[----:B------:R3:W-:Y:S01]  /*89e0*/  MUFU.EX2 R115, R141 ;  /* 0x0000008d00737308 */ /* 0x0007e20000000800 */
[----:B-1----:R-:W-:-:S04]  /*89f0*/  FMNMX.FTZ R140, R104, R135, !PT ;  /* 0x00000087688c7209 */ /* 0x002fc80007810000 */
[----:B------:R-:W-:-:S03]  /*8a00*/  FMNMX.FTZ R135, R105, R140, !PT ;  /* 0x0000008c69877209 */ /* 0x000fc60007810000 */
[----:B------:R-:W1:Y:S01]  /*8a10*/  MUFU.TANH R136, R136 ;  /* 0x0000008800887308 */ /* 0x000e620000002400 */
[----:B---3--:R-:W-:Y:S01]  /*8a20*/  FFMA.FTZ R141, R116, R74, -R77 ;  /* 0x0000004a748d7223 */ /* 0x008fe2000001084d */
[----:B------:R-:W-:Y:S02]  /*8a30*/  FSEL R116, R107, -INF , P5 ;  /* 0xff8000006b747808 */ /* 0x000fe40002800000 */
[----:B------:R-:W-:Y:S02]  /*8a40*/  ISETP.GT.AND P5, PT, R109, 0x50, PT ;  /* 0x000000506d00780c */ /* 0x000fe40003fa4270 */
[----:B------:R-:W-:Y:S02]  /*8a50*/  FMNMX.FTZ R135, R116, R135, !PT ;  /* 0x0000008774877209 */ /* 0x000fe40007810000 */
[----:B------:R-:W3:Y:S01]  /*8a60*/  MUFU.TANH R103, R103 ;  /* 0x0000006700677308 */ /* 0x000ee20000002400 */
[----:B0-----:R-:W-:Y:S02]  /*8a70*/  FSEL R117, R96, -INF , P5 ;  /* 0xff80000060757808 */ /* 0x001fe40002800000 */
[----:B------:R-:W-:-:S02]  /*8a80*/  FMNMX.FTZ R140, R108, R135, !PT ;  /* 0x000000876c8c7209 */ /* 0x000fc40007810000 */
[----:B------:R-:W-:Y:S02]  /*8a90*/  ISETP.GT.AND P5, PT, R109, 0x58, PT ;  /* 0x000000586d00780c */ /* 0x000fe40003fa4270 */
[----:B--2---:R-:W-:Y:S01]  /*8aa0*/  FSEL R135, R97, -INF , P4 ;  /* 0xff80000061877808 */ /* 0x004fe20002000000 */
[----:B------:R-:W0:Y:S01]  /*8ab0*/  MUFU.TANH R88, R88 ;  /* 0x0000005800587308 */ /* 0x000e220000002400 */
[----:B------:R-:W-:Y:S01]  /*8ac0*/  FMNMX.FTZ R140, R117, R140, !PT ;  /* 0x0000008c758c7209 */ /* 0x000fe20007810000 */
[----:B------:R-:W-:Y:S01]  /*8ad0*/  FFMA.FTZ R97, R106, R74, -R77 ;  /* 0x0000004a6a617223 */ /* 0x000fe2000001084d */
[C---:B------:R-:W-:Y:S02]  /*8ae0*/  ISETP.GT.AND P4, PT, R109.reuse, 0x59, PT ;  /* 0x000000596d00780c */ /* 0x040fe40003f84270 */
[----:B-1----:R-:W-:Y:S02]  /*8af0*/  FSEL R136, R136, -INF , P5 ;  /* 0xff80000088887808 */ /* 0x002fe40002800000 */
[----:B------:R-:W-:Y:S01]  /*8b00*/  ISETP.GT.AND P5, PT, R109, 0x60, PT ;  /* 0x000000606d00780c */ /* 0x000fe20003fa4270 */
[----:B------:R-:W-:Y:S01]  /*8b10*/  MUFU.TANH R89, R89 ;  /* 0x0000005900597308 */ /* 0x000fe20000002400 */
[----:B---3--:R-:W-:-:S02]  /*8b20*/  FSEL R103, R103, -INF , P4 ;  /* 0xff80000067677808 */ /* 0x008fc40002000000 */
[----:B------:R-:W-:-:S05]  /*8b30*/  ISETP.GT.AND P4, PT, R109, 0x61, PT ;  /* 0x000000616d00780c */ /* 0x000fca0003f84270 */
[----:B------:R-:W1:Y:S01]  /*8b40*/  MUFU.TANH R92, R92 ;  /* 0x0000005c005c7308 */ /* 0x000e620000002400 */
[----:B0-----:R-:W-:Y:S02]  /*8b50*/  FSEL R106, R88, -INF , P5 ;  /* 0xff800000586a7808 */ /* 0x001fe40002800000 */
[----:B------:R-:W-:-:S05]  /*8b60*/  ISETP.GT.AND P5, PT, R109, 0x68, PT ;  /* 0x000000686d00780c */ /* 0x000fca0003fa4270 */
[----:B------:R0:W-:Y:S08]  /*8b70*/  MUFU.EX2 R134, R139 ;  /* 0x0000008b00867308 */ /* 0x0001f00000000800 */
[----:B------:R-:W2:Y:S01]  /*8b80*/  MUFU.TANH R93, R93 ;  /* 0x0000005d005d7308 */ /* 0x000ea20000002400 */
[----:B0-----:R-:W-:Y:S02]  /*8b90*/  FMNMX.FTZ R139, R135, R140, !PT ;  /* 0x0000008c878b7209 */ /* 0x001fe40007810000 */
[----:B-1----:R-:W-:-:S02]  /*8ba0*/  FSEL R92, R92, -INF , P5 ;  /* 0xff8000005c5c7808 */ /* 0x002fc40002800000 */
[----:B------:R-:W-:Y:S02]  /*8bb0*/  FMNMX.FTZ R140, R136, R139, !PT ;  /* 0x0000008b888c7209 */ /* 0x000fe40007810000 */
[----:B------:R-:W-:Y:S01]  /*8bc0*/  ISETP.GT.AND P5, PT, R109, 0x70, PT ;  /* 0x000000706d00780c */ /* 0x000fe20003fa4270 */
[----:B------:R-:W0:Y:S01]  /*8bd0*/  MUFU.TANH R80, R80 ;  /* 0x0000005000507308 */ /* 0x000e220000002400 */
[----:B------:R-:W-:-:S04]  /*8be0*/  FMNMX.FTZ R139, R103, R140, !PT ;  /* 0x0000008c678b7209 */ /* 0x000fc80007810000 */
[----:B------:R-:W-:-:S03]  /*8bf0*/  FMNMX.FTZ R139, R106, R139, !PT ;  /* 0x0000008b6a8b7209 */ /* 0x000fc60007810000 */
[----:B------:R1:W-:Y:S08]  /*8c00*/  MUFU.EX2 R107, R141 ;  /* 0x0000008d006b7308 */ /* 0x0003f00000000800 */
[----:B------:R-:W3:Y:S01]  /*8c10*/  MUFU.TANH R81, R81 ;  /* 0x0000005100517308 */ /* 0x000ee20000002400 */
[-CC-:B-1----:R-:W-:Y:S01]  /*8c20*/  FFMA.FTZ R141, R118, R74.reuse, -R77.reuse ;  /* 0x0000004a768d7223 */ /* 0x182fe2000001084d */
[----:B------:R-:W-:Y:S01]  /*8c30*/  FSEL R118, R89, -INF , P4 ;  /* 0xff80000059767808 */ /* 0x000fe20002000000 */
[----:B------:R-:W-:Y:S01]  /*8c40*/  FFMA.FTZ R89, R110, R74, -R77 ;  /* 0x0000004a6e597223 */ /* 0x000fe2000001084d */
[----:B------:R-:W-:-:S02]  /*8c50*/  ISETP.GT.AND P4, PT, R109, 0x69, PT ;  /* 0x000000696d00780c */ /* 0x000fc40003f84270 */
[----:B------:R-:W-:Y:S01]  /*8c60*/  FMNMX.FTZ R139, R118, R139, !PT ;  /* 0x0000008b768b7209 */ /* 0x000fe20007810000 */
[----:B------:R-:W-:Y:S02]  /*8c70*/  WARPGROUP.DEPBAR.LE gsb0, 0x0 ;  /* 0x00008000000079c5 */ /* 0x000fe40000010000 */
[----:B------:R-:W-:Y:S01]  /*8c80*/  WARPGROUP.ARRIVE ;  /* 0x00000000000079c5 */ /* 0x000fe20000000000 */
[----:B------:R-:W1:Y:S01]  /*8c90*/  MUFU.TANH R84, R84 ;  /* 0x0000005400547308 */ /* 0x000e620000002400 */
[----:B--2---:R-:W-:Y:S02]  /*8ca0*/  FSEL R93, R93, -INF , P4 ;  /* 0xff8000005d5d7808 */ /* 0x004fe40002000000 */
[----:B------:R-:W-:Y:S02]  /*8cb0*/  FMNMX.FTZ R140, R92, R139, !PT ;  /* 0x0000008b5c8c7209 */ /* 0x000fe40007810000 */
[----:B------:R-:W-:Y:S01]  /*8cc0*/  HGMMA.64x96x16.F32 R24, gdesc[UR28].tnspB, R24, gsb0 ;  /* 0x416000001c1879f0 */ /* 0x000fe20008000818 */
[----:B------:R-:W-:Y:S01]  /*8cd0*/  UIADD3 UR28, UR10, 0xa80, URZ ;  /* 0x00000a800a1c7890 */ /* 0x000fe2000fffe03f */
[----:B------:R-:W-:Y:S01]  /*8ce0*/  ISETP.GT.AND P4, PT, R109, 0x71, PT ;  /* 0x000000716d00780c */ /* 0x000fe20003f84270 */
[----:B------:R-:W-:Y:S01]  /*8cf0*/  UIADD3 UR30, UR7, 0x1c0, URZ ;  /* 0x000001c0071e7890 */ /* 0x000fe2000fffe03f */
[----:B------:R-:W2:Y:S01]  /*8d00*/  MUFU.TANH R85, R85 ;  /* 0x0000005500557308 */ /* 0x000ea20000002400 */
[----:B------:R-:W-:Y:S01]  /*8d10*/  UMOV UR29, 0xc0000010 ;  /* 0xc0000010001d7882 */ /* 0x000fe20000000000 */
[----:B------:R-:W-:Y:S01]  /*8d20*/  UMOV UR31, 0x80000020 ;  /* 0x80000020001f7882 */ /* 0x000fe20000000000 */
[----:B0-----:R-:W-:-:S02]  /*8d30*/  FSEL R110, R80, -INF , P5 ;  /* 0xff800000506e7808 */ /* 0x001fc40002800000 */
[----:B------:R-:W-:Y:S02]  /*8d40*/  FMNMX.FTZ R139, R93, R140, !PT ;  /* 0x0000008c5d8b7209 */ /* 0x000fe40007810000 */
[----:B------:R-:W-:Y:S01]  /*8d50*/  ISETP.GT.AND P5, PT, R109, 0x78, PT ;  /* 0x000000786d00780c */ /* 0x000fe20003fa4270 */
[----:B------:R-:W0:Y:S01]  /*8d60*/  MUFU.TANH R137, R137 ;  /* 0x0000008900897308 */ /* 0x000e220000002400 */
[----:B------:R-:W-:-:S07]  /*8d70*/  FMNMX.FTZ R140, R110, R139, !PT ;  /* 0x0000008b6e8c7209 */ /* 0x000fce0007810000 */
[----:B------:R-:W4:Y:S08]  /*8d80*/  MUFU.TANH R73, R73 ;  /* 0x0000004900497308 */ /* 0x000f300000002400 */
[----:B------:R5:W-:Y:S08]  /*8d90*/  MUFU.EX2 R88, R141 ;  /* 0x0000008d00587308 */ /* 0x000bf00000000800 */
[----:B------:R-:W4:Y:S01]  /*8da0*/  MUFU.TANH R76, R76 ;  /* 0x0000004c004c7308 */ /* 0x000f220000002400 */
[-CC-:B-----5:R-:W-:Y:S01]  /*8db0*/  FFMA.FTZ R141, R111, R74.reuse, -R77.reuse ;  /* 0x0000004a6f8d7223 */ /* 0x1a0fe2000001084d */
[----:B---3--:R-:W-:Y:S01]  /*8dc0*/  FSEL R111, R81, -INF , P4 ;  /* 0xff800000516f7808 */ /* 0x008fe20002000000 */
[----:B------:R-:W-:Y:S01]  /*8dd0*/  FFMA.FTZ R81, R119, R74, -R77 ;  /* 0x0000004a77517223 */ /* 0x000fe2000001084d */
[----:B------:R-:W-:-:S02]  /*8de0*/  ISETP.GT.AND P4, PT, R109, 0x79, PT ;  /* 0x000000796d00780c */ /* 0x000fc40003f84270 */
[----:B-1----:R-:W-:Y:S01]  /*8df0*/  FSEL R119, R84, -INF , P5 ;  /* 0xff80000054777808 */ /* 0x002fe20002800000 */
[--C-:B------:R-:W-:Y:S01]  /*8e00*/  FFMA.FTZ R84, R99, R74, -R77.reuse ;  /* 0x0000004a63547223 */ /* 0x100fe2000001084d */
[----:B------:R-:W-:Y:S01]  /*8e10*/  FMNMX.FTZ R140, R111, R140, !PT ;  /* 0x0000008c6f8c7209 */ /* 0x000fe20007810000 */
[----:B------:R-:W1:Y:S01]  /*8e20*/  MUFU.TANH R138, R138 ;  /* 0x0000008a008a7308 */ /* 0x000e620000002400 */
[----:B------:R-:W-:Y:S01]  /*8e30*/  ISETP.GT.AND P5, PT, R109, 0x80, PT ;  /* 0x000000806d00780c */ /* 0x000fe20003fa4270 */
[----:B------:R-:W-:Y:S01]  /*8e40*/  FFMA.FTZ R99, R78, R74, -R77 ;  /* 0x0000004a4e637223 */ /* 0x000fe2000001084d */
[----:B--2---:R-:W-:Y:S02]  /*8e50*/  FSEL R139, R85, -INF , P4 ;  /* 0xff800000558b7808 */ /* 0x004fe40002000000 */
[----:B------:R-:W-:Y:S02]  /*8e60*/  FMNMX.FTZ R140, R119, R140, !PT ;  /* 0x0000008c778c7209 */ /* 0x000fe40007810000 */
[----:B------:R-:W-:Y:S01]  /*8e70*/  ISETP.GT.AND P4, PT, R109, 0x81, PT ;  /* 0x000000816d00780c */ /* 0x000fe20003f84270 */
[----:B------:R2:W-:Y:S01]  /*8e80*/  MUFU.EX2 R96, R142 ;  /* 0x0000008e00607308 */ /* 0x0005e20000000800 */
[----:B0-----:R-:W-:-:S02]  /*8e90*/  FSEL R137, R137, -INF , P5 ;  /* 0xff80000089897808 */ /* 0x001fc40002800000 */
[----:B------:R-:W-:-:S05]  /*8ea0*/  ISETP.GT.AND P5, PT, R109, 0x88, PT ;  /* 0x000000886d00780c */ /* 0x000fca0003fa4270 */
[----:B------:R0:W-:Y:S01]  /*8eb0*/  MUFU.EX2 R80, R141 ;  /* 0x0000008d00507308 */ /* 0x0001e20000000800 */
[----:B--2---:R-:W-:Y:S02]  /*8ec0*/  FMNMX.FTZ R142, R139, R140, !PT ;  /* 0x0000008c8b8e7209 */ /* 0x004fe40007810000 */
[----:B----4-:R-:W-:Y:S02]  /*8ed0*/  FSEL R140, R73, -INF , P4 ;  /* 0xff800000498c7808 */ /* 0x010fe40002000000 */
[----:B------:R-:W-:Y:S01]  /*8ee0*/  FMNMX.FTZ R73, R137, R142, !PT ;  /* 0x0000008e89497209 */ /* 0x000fe20007810000 */
[----:B------:R-:W-:Y:S01]  /*8ef0*/  IMAD.U32 R142, RZ, RZ, UR5 ;  /* 0x00000005ff8e7e24 */ /* 0x000fe2000f8e00ff */
[----:B------:R-:W-:Y:S01]  /*8f00*/  ISETP.GT.AND P4, PT, R109, 0x89, PT ;  /* 0x000000896d00780c */ /* 0x000fe20003f84270 */
[----:B------:R-:W-:Y:S01]  /*8f10*/  MUFU.EX2 R15, R15 ;  /* 0x0000000f000f7308 */ /* 0x000fe20000000800 */
[----:B------:R-:W-:Y:S01]  /*8f20*/  FSEL R109, R76, -INF , P5 ;  /* 0xff8000004c6d7808 */ /* 0x000fe20002800000 */
[----:B0-----:R-:W-:Y:S01]  /*8f30*/  FFMA.FTZ R141, R75, R74, -R77 ;  /* 0x0000004a4b8d7223 */ /* 0x001fe2000001084d */
[----:B------:R-:W-:Y:S01]  /*8f40*/  FMNMX.FTZ R76, R140, R73, !PT ;  /* 0x000000498c4c7209 */ /* 0x000fe20007810000 */
[----:B------:R-:W-:Y:S01]  /*8f50*/  UMOV UR5, UR4 ;  /* 0x0000000400057c82 */ /* 0x000fe20008000000 */
[----:B-1----:R-:W-:-:S02]  /*8f60*/  FSEL R138, R138, -INF , P4 ;  /* 0xff8000008a8a7808 */ /* 0x002fc40002000000 */
[----:B------:R-:W-:Y:S01]  /*8f70*/  FMNMX.FTZ R85, R109, R76, !PT ;  /* 0x0000004c6d557209 */ /* 0x000fe20007810000 */
[----:B------:R0:W-:Y:S01]  /*8f80*/  MUFU.EX2 R73, R102 ;  /* 0x0000006600497308 */ /* 0x0001e20000000800 */
[----:B------:R-:W-:Y:S02]  /*8f90*/  @!P1 LEA R142, R142, UR60, 0x3 ;  /* 0x0000003c8e8e9c11 */ /* 0x000fe4000f8e18ff */
[----:B------:R-:W-:-:S05]  /*8fa0*/  FMNMX.FTZ R75, R138, R85, !PT ;  /* 0x000000558a4b7209 */ /* 0x000fca0007810000 */
[----:B------:R-:W1:Y:S01]  /*8fb0*/  SHFL.BFLY PT, R76, R75, 0x2, 0x1f ;  /* 0x0c401f004b4c7f89 */ /* 0x000e6200000e0000 */
[----:B------:R2:W-:Y:S01]  /*8fc0*/  MUFU.EX2 R85, R141 ;  /* 0x0000008d00557308 */ /* 0x0005e20000000800 */
[----:B0-----:R-:W-:Y:S01]  /*8fd0*/  FFMA.FTZ R102, R79, R74, -R77 ;  /* 0x0000004a4f667223 */ /* 0x001fe2000001084d */
[----:B------:R-:W-:-:S05]  /*8fe0*/  IMAD.U32 R79, RZ, RZ, UR4 ;  /* 0x00000004ff4f7e24 */ /* 0x000fca000f8e00ff */
[----:B------:R-:W-:Y:S01]  /*8ff0*/  @!P1 LEA R79, R79, UR60, 0x3 ;  /* 0x0000003c4f4f9c11 */ /* 0x000fe2000f8e18ff */
[----:B------:R-:W-:Y:S04]  /*9000*/  MUFU.EX2 R19, R19 ;  /* 0x0000001300137308 */ /* 0x000fe80000000800 */
[----:B------:R-:W-:Y:S01]  /*9010*/  @!P1 VIADD R79, R79, 0x31c40 ;  /* 0x00031c404f4f9836 */ /* 0x000fe20000000000 */
[----:B------:R-:W-:Y:S02]  /*9020*/  WARPGROUP.DEPBAR.LE gsb0, 0x0 ;  /* 0x00008000000079c5 */ /* 0x000fe40000010000 */
[----:B------:R-:W-:Y:S01]  /*9030*/  WARPGROUP.ARRIVE ;  /* 0x00000000000079c5 */ /* 0x000fe20000000000 */
[----:B------:R-:W-:Y:S01]  /*9040*/  MUFU.EX2 R21, R21 ;  /* 0x0000001500157308 */ /* 0x000fe20000000800 */
[----:B------:R-:W-:-:S02]  /*9050*/  @!P1 PRMT R79, RZ, 0x654, R79 ;  /* 0x00000654ff4f9816 */ /* 0x000fc4000000004f */
[----:B-1----:R-:W-:Y:S02]  /*9060*/  FMNMX.FTZ R76, R75, R76, !PT ;  /* 0x0000004c4b4c7209 */ /* 0x002fe40007810000 */
[----:B------:R-:W-:Y:S01]  /*9070*/  HGMMA.64x96x16.F32 R24, gdesc[UR28].tnspB, R24, gsb0 ;  /* 0x416000001c1879f0 */ /* 0x000fe20008000818 */
[----:B------:R-:W-:Y:S02]  /*9080*/  UIADD3 UR28, UR10, 0xc00, URZ ;  /* 0x00000c000a1c7890 */ /* 0x000fe4000fffe03f */
[----:B------:R-:W-:Y:S01]  /*9090*/  UIADD3 UR30, UR7, 0x200, URZ ;  /* 0x00000200071e7890 */ /* 0x000fe2000fffe03f */
[----:B------:R-:W0:Y:S01]  /*90a0*/  SHFL.BFLY PT, R75, R76, 0x1, 0x1f ;  /* 0x0c201f004c4b7f89 */ /* 0x000e2200000e0000 */
[----:B------:R-:W-:Y:S01]  /*90b0*/  UMOV UR29, 0xc0000010 ;  /* 0xc0000010001d7882 */ /* 0x000fe20000000000 */
[----:B------:R-:W-:Y:S01]  /*90c0*/  UMOV UR31, 0x80000020 ;  /* 0x80000020001f7882 */ /* 0x000fe20000000000 */
[----:B------:R-:W-:Y:S08]  /*90d0*/  MUFU.EX2 R23, R23 ;  /* 0x0000001700177308 */ /* 0x000ff00000000800 */
[----:B------:R-:W-:Y:S08]  /*90e0*/  MUFU.EX2 R132, R132 ;  /* 0x0000008400847308 */ /* 0x000ff00000000800 */
[----:B------:R-:W-:Y:S01]  /*90f0*/  MUFU.EX2 R122, R122 ;  /* 0x0000007a007a7308 */ /* 0x000fe20000000800 */
[----:B0-----:R-:W-:-:S07]  /*9100*/  FMNMX.FTZ R75, R76, R75, !PT ;  /* 0x0000004b4c4b7209 */ /* 0x001fce0007810000 */
[----:B------:R-:W-:Y:S01]  /*9110*/  MUFU.EX2 R97, R97 ;  /* 0x0000006100617308 */ /* 0x000fe20000000800 */
[C---:B------:R-:W-:Y:S01]  /*9120*/  FSETP.NEU.FTZ.AND P4, PT, R75.reuse, -INF , PT ;  /* 0xff8000004b00780b */ /* 0x040fe20003f9d000 */
[----:B--2---:R-:W-:-:S05]  /*9130*/  FMUL.FTZ R141, R75, R74 ;  /* 0x0000004a4b8d7220 */ /* 0x004fca0000410000 */
[----:B------:R-:W-:Y:S01]  /*9140*/  FSEL R141, R141, RZ, P4 ;  /* 0x000000ff8d8d7208 */ /* 0x000fe20002000000 */
[----:B------:R-:W-:Y:S04]  /*9150*/  MUFU.EX2 R89, R89 ;  /* 0x0000005900597308 */ /* 0x000fe80000000800 */
[-CC-:B------:R-:W-:Y:S01]  /*9160*/  FFMA.FTZ R78, R17, R74.reuse, -R141.reuse ;  /* 0x0000004a114e7223 */ /* 0x180fe2000001088d */
[-CC-:B------:R-:W-:Y:S01]  /*9170*/  FFMA.FTZ R17, R131, R74.reuse, -R141.reuse ;  /* 0x0000004a83117223 */ /* 0x180fe2000001088d */
[-CC-:B------:R-:W-:Y:S01]  /*9180*/  FFMA.FTZ R131, R125, R74.reuse, -R141.reuse ;  /* 0x0000004a7d837223 */ /* 0x180fe2000001088d */
[-CC-:B------:R-:W-:Y:S01]  /*9190*/  FFMA.FTZ R125, R104, R74.reuse, -R141.reuse ;  /* 0x0000004a687d7223 */ /* 0x180fe2000001088d */
[----:B------:R-:W-:Y:S01]  /*91a0*/  FSEL R104, R72, RZ, P3 ;  /* 0x000000ff48687208 */ /* 0x000fe20001800000 */
[-CC-:B------:R-:W-:Y:S01]  /*91b0*/  FFMA.FTZ R76, R13, R74.reuse, -R141.reuse ;  /* 0x0000004a0d4c7223 */ /* 0x180fe2000001088d */
[-CC-:B------:R-:W-:Y:S01]  /*91c0*/  FFMA.FTZ R13, R129, R74.reuse, -R141.reuse ;  /* 0x0000004a810d7223 */ /* 0x180fe2000001088d */
[-CC-:B------:R-:W-:Y:S01]  /*91d0*/  FFMA.FTZ R129, R130, R74.reuse, -R141.reuse ;  /* 0x0000004a82817223 */ /* 0x180fe2000001088d */
[-C--:B------:R-:W-:Y:S01]  /*91e0*/  FFMA.FTZ R130, R126, R74.reuse, -R141 ;  /* 0x0000004a7e827223 */ /* 0x080fe2000001088d */
[----:B------:R-:W-:Y:S01]  /*91f0*/  FADD.FTZ R77, -R104, R11 ;  /* 0x0000000b684d7221 */ /* 0x000fe20000010100 */
[----:B------:R-:W-:Y:S01]  /*9200*/  FSEL R11, R75, RZ, P4 ;  /* 0x000000ff4b0b7208 */ /* 0x000fe20002000000 */
[-CC-:B------:R-:W-:Y:S01]  /*9210*/  FFMA.FTZ R126, R127, R74.reuse, -R141.reuse ;  /* 0x0000004a7f7e7223 */ /* 0x180fe2000001088d */
[-CC-:B------:R-:W-:Y:S01]  /*9220*/  FFMA.FTZ R127, R105, R74.reuse, -R141.reuse ;  /* 0x0000004a697f7223 */ /* 0x180fe2000001088d */
[-C--:B------:R-:W-:Y:S01]  /*9230*/  FMUL.FTZ R105, R77, R74.reuse ;  /* 0x0000004a4d697220 */ /* 0x080fe20000410000 */
[----:B------:R-:W-:Y:S01]  /*9240*/  ISETP.GE.U32.AND P3, PT, R146, 0x180, PT ;  /* 0x000001809200780c */ /* 0x000fe20003f66070 */
[----:B------:R-:W-:Y:S01]  /*9250*/  FADD.FTZ R77, -R11, R10 ;  /* 0x0000000a0b4d7221 */ /* 0x000fe20000010100 */
[----:B------:R-:W-:Y:S01]  /*9260*/  VIADD R11, R144, 0x9 ;  /* 0x00000009900b7836 */ /* 0x000fe20000000000 */
[----:B------:R-:W-:Y:S01]  /*9270*/  MUFU.EX2 R76, R76 ;  /* 0x0000004c004c7308 */ /* 0x000fe20000000800 */
[-CC-:B------:R-:W-:Y:S01]  /*9280*/  FFMA.FTZ R20, R20, R74.reuse, -R141.reuse ;  /* 0x0000004a14147223 */ /* 0x180fe2000001088d */
[-C--:B------:R-:W-:Y:S01]  /*9290*/  FMUL.FTZ R104, R77, R74.reuse ;  /* 0x0000004a4d687220 */ /* 0x080fe20000410000 */
[-CC-:B------:R-:W-:Y:S01]  /*92a0*/  FFMA.FTZ R22, R22, R74.reuse, -R141.reuse ;  /* 0x0000004a16167223 */ /* 0x180fe2000001088d */
[----:B------:R-:W-:Y:S01]  /*92b0*/  SEL R77, R11, 0x9, !P3 ;  /* 0x000000090b4d7807 */ /* 0x000fe20005800000 */
        /* <DEDUP_REMOVED lines=18> */
[----:B------:R-:W-:Y:S01]  /*93e0*/  FFMA.FTZ R109, R109, R74, -R141 ;  /* 0x0000004a6d6d7223 */ /* 0x000fe2000001088d */
[----:B------:R-:W3:Y:S01]  /*93f0*/  MUFU.EX2 R13, R13 ;  /* 0x0000000d000d7308 */ /* 0x000ee20000000800 */
[----:B-1----:R-:W-:-:S02]  /*9400*/  @!P1 VIADD R105, R142, 0x31c60 ;  /* 0x00031c608e699836 */ /* 0x002fc40000000000 */
[----:B0-----:R-:W-:Y:S01]  /*9410*/  FFMA.FTZ R104, R11, R6, R76 ;  /* 0x000000060b687223 */ /* 0x001fe2000001004c */
[-CC-:B------:R-:W-:Y:S01]  /*9420*/  FFMA.FTZ R6, R135, R74.reuse, -R141.reuse ;  /* 0x0000004a87067223 */ /* 0x180fe2000001088d */
[-CC-:B------:R-:W-:Y:S01]  /*9430*/  FFMA.FTZ R138, R138, R74.reuse, -R141.reuse ;  /* 0x0000004a8a8a7223 */ /* 0x180fe2000001088d */
[----:B------:R-:W-:Y:S01]  /*9440*/  FFMA.FTZ R111, R111, R74, -R141 ;  /* 0x0000004a6f6f7223 */ /* 0x000fe2000001088d */
[----:B------:R-:W-:Y:S01]  /*9450*/  @!P1 PRMT R105, RZ, 0x654, R105 ;  /* 0x00000654ff699816 */ /* 0x000fe20000000069 */
[----:B------:R-:W0:Y:S01]  /*9460*/  MUFU.EX2 R78, R78 ;  /* 0x0000004e004e7308 */ /* 0x000e220000000800 */
[----:B--2---:R-:W-:Y:S01]  /*9470*/  FFMA.FTZ R142, R10, R5, R15 ;  /* 0x000000050a8e7223 */ /* 0x004fe2000001000f */
[C---:B------:R-:W-:Y:S01]  /*9480*/  ISETP.GT.AND P3, PT, R9.reuse, R12, PT ;  /* 0x0000000c0900720c */ /* 0x040fe20003f64270 */
[----:B------:R-:W-:Y:S02]  /*9490*/  VIADD R9, R9, 0xffffffff ;  /* 0xffffffff09097836 */ /* 0x000fe40000000000 */
[----:B------:R-:W-:-:S03]  /*94a0*/  FADD.FTZ R142, R19, R142 ;  /* 0x0000008e138e7221 */ /* 0x000fc60000010000 */
[----:B------:R-:W1:Y:S01]  /*94b0*/  MUFU.EX2 R17, R17 ;  /* 0x0000001100117308 */ /* 0x000e620000000800 */
[----:B------:R-:W-:Y:S01]  /*94c0*/  FADD.FTZ R142, R21, R142 ;  /* 0x0000008e158e7221 */ /* 0x000fe20000010000 */
[----:B------:R-:W-:Y:S02]  /*94d0*/  WARPGROUP.DEPBAR.LE gsb0, 0x0 ;  /* 0x00008000000079c5 */ /* 0x000fe40000010000 */
[----:B------:R-:W-:Y:S01]  /*94e0*/  WARPGROUP.ARRIVE ;  /* 0x00000000000079c5 */ /* 0x000fe20000000000 */
[----:B---3--:R-:W-:-:S03]  /*94f0*/  F2FP.F16.F32.PACK_AB R76, R13, R76 ;  /* 0x0000004c0d4c723e */ /* 0x008fc600000000ff */
[----:B------:R-:W2:Y:S02]  /*9500*/  MUFU.EX2 R20, R20 ;  /* 0x0000001400147308 */ /* 0x000ea40000000800 */
[----:B------:R-:W-:Y:S06]  /*9510*/  HGMMA.64x96x16.F32 R24, gdesc[UR28].tnspB, R24, gsb0 ;  /* 0x416000001c1879f0 */ /* 0x000fec0008000818 */
[----:B------:R-:W3:Y:S08]  /*9520*/  MUFU.EX2 R22, R22 ;  /* 0x0000001600167308 */ /* 0x000ef00000000800 */
[----:B------:R-:W-:Y:S08]  /*9530*/  MUFU.EX2 R128, R128 ;  /* 0x0000008000807308 */ /* 0x000ff00000000800 */
        /* <DEDUP_REMOVED lines=14> */
[----:B0-----:R-:W-:Y:S01]  /*9620*/  F2FP.F16.F32.PACK_AB R77, R19, R15 ;  /* 0x0000000f134d723e */ /* 0x001fe200000000ff */
[-CC-:B------:R-:W-:Y:S01]  /*9630*/  FFMA.FTZ R15, R106, R74.reuse, -R141.reuse ;  /* 0x0000004a6a0f7223 */ /* 0x180fe2000001088d */
[-C--:B------:R-:W-:Y:S01]  /*9640*/  FMUL.FTZ R24, R24, R11.reuse ;  /* 0x0000000b18187220 */ /* 0x080fe20000410000 */
[-C--:B------:R-:W-:Y:S01]  /*9650*/  FMUL.FTZ R25, R25, R11.reuse ;  /* 0x0000000b19197220 */ /* 0x080fe20000410000 */
[-C--:B------:R-:W-:Y:S01]  /*9660*/  FMUL.FTZ R28, R28, R11.reuse ;  /* 0x0000000b1c1c7220 */ /* 0x080fe20000410000 */
[----:B------:R-:W-:Y:S01]  /*9670*/  FMUL.FTZ R29, R29, R11 ;  /* 0x0000000b1d1d7220 */ /* 0x000fe20000410000 */
[----:B-1----:R-:W-:Y:S01]  /*9680*/  FADD.FTZ R79, R13, R104 ;  /* 0x000000680d4f7221 */ /* 0x002fe20000010000 */
[----:B------:R0:W-:Y:S01]  /*9690*/  @!P1 SYNCS.ARRIVE.TRANS64.RED.A1T0 RZ, [R105+URZ], RZ ;  /* 0x000000ff69ff99a7 */ /* 0x0001e2000810043f */
[----:B------:R-:W1:Y:S01]  /*96a0*/  MUFU.EX2 R116, R116 ;  /* 0x0000007400747308 */ /* 0x000e620000000800 */
[----:B------:R-:W-:Y:S01]  /*96b0*/  FFMA.FTZ R13, R136, R74, -R141 ;  /* 0x0000004a880d7223 */ /* 0x000fe2000001088d */
[----:B------:R-:W-:Y:S01]  /*96c0*/  FADD.FTZ R104, R78, R79 ;  /* 0x0000004f4e687221 */ /* 0x000fe20000010000 */
[----:B------:R-:W-:Y:S01]  /*96d0*/  F2FP.F16.F32.PACK_AB R79, R23, R21 ;  /* 0x00000015174f723e */ /* 0x000fe200000000ff */
[-C--:B------:R-:W-:Y:S01]  /*96e0*/  FMUL.FTZ R32, R32, R11.reuse ;  /* 0x0000000b20207220 */ /* 0x080fe20000410000 */
[C---:B------:R-:W-:Y:S01]  /*96f0*/  F2FP.F16.F32.PACK_AB R78, R17.reuse, R78 ;  /* 0x0000004e114e723e */ /* 0x040fe200000000ff */
[----:B------:R-:W-:Y:S01]  /*9700*/  FADD.FTZ R19, R17, R104 ;  /* 0x0000006811137221 */ /* 0x000fe20000010000 */
[----:B0-----:R-:W-:Y:S01]  /*9710*/  FADD.FTZ R105, R23, R142 ;  /* 0x0000008e17697221 */ /* 0x001fe20000010000 */
[----:B------:R-:W-:Y:S01]  /*9720*/  FFMA.FTZ R17, R92, R74, -R141 ;  /* 0x0000004a5c117223 */ /* 0x000fe2000001088d */
[----:B------:R-:W0:Y:S01]  /*9730*/  MUFU.EX2 R108, R108 ;  /* 0x0000006c006c7308 */ /* 0x000e220000000800 */
[----:B--2---:R-:W-:Y:S01]  /*9740*/  FADD.FTZ R19, R20, R19 ;  /* 0x0000001314137221 */ /* 0x004fe20000010000 */
[----:B------:R-:W-:Y:S01]  /*9750*/  FADD.FTZ R105, R98, R105 ;  /* 0x0000006962697221 */ /* 0x000fe20000010000 */
[----:B------:R2:W-:Y:S01]  /*9760*/  STSM.16.M88.4 [R0+0x24300], R76 ;  /* 0x0243004c00007844 */ /* 0x0005e20000000200 */
[C---:B---3--:R-:W-:Y:S01]  /*9770*/  F2FP.F16.F32.PACK_AB R20, R22.reuse, R20 ;  /* 0x000000141614723e */ /* 0x048fe200000000ff */
[----:B------:R-:W-:Y:S01]  /*9780*/  FADD.FTZ R19, R22, R19 ;  /* 0x0000001316137221 */ /* 0x000fe20000010000 */
[----:B------:R-:W-:Y:S01]  /*9790*/  FADD.FTZ R105, R14, R105 ;  /* 0x000000690e697221 */ /* 0x000fe20000010000 */
[----:B----4-:R-:W-:Y:S01]  /*97a0*/  F2FP.F16.F32.PACK_AB R22, R129, R128 ;  /* 0x000000808116723e */ /* 0x010fe200000000ff */
[----:B------:R3:W-:Y:S01]  /*97b0*/  MUFU.EX2 R92, R103 ;  /* 0x00000067005c7308 */ /* 0x0007e20000000800 */
[----:B------:R-:W-:Y:S01]  /*97c0*/  FADD.FTZ R104, R128, R19 ;  /* 0x0000001380687221 */ /* 0x000fe20000010000 */
[----:B------:R-:W-:Y:S01]  /*97d0*/  FADD.FTZ R105, R18, R105 ;  /* 0x0000006912697221 */ /* 0x000fe20000010000 */
[----:B------:R-:W-:Y:S01]  /*97e0*/  FFMA.FTZ R19, R110, R74, -R141 ;  /* 0x0000004a6e137223 */ /* 0x000fe2000001088d */
[-C--:B------:R-:W-:Y:S01]  /*97f0*/  FMUL.FTZ R33, R33, R11.reuse ;  /* 0x0000000b21217220 */ /* 0x080fe20000410000 */
[----:B------:R-:W-:Y:S01]  /*9800*/  FADD.FTZ R21, R129, R104 ;  /* 0x0000006881157221 */ /* 0x000fe20000010000 */
[----:B------:R-:W-:Y:S01]  /*9810*/  FADD.FTZ R105, R132, R105 ;  /* 0x0000006984697221 */ /* 0x000fe20000010000 */
[-C--:B------:R-:W-:Y:S01]  /*9820*/  FMUL.FTZ R36, R36, R11.reuse ;  /* 0x0000000b24247220 */ /* 0x080fe20000410000 */
[----:B------:R-:W4:Y:S01]  /*9830*/  MUFU.EX2 R5, R117 ;  /* 0x0000007500057308 */ /* 0x000f220000000800 */
[----:B-----5:R-:W-:Y:S01]  /*9840*/  FADD.FTZ R104, R120, R21 ;  /* 0x0000001578687221 */ /* 0x020fe20000010000 */
[----:B------:R-:W-:Y:S01]  /*9850*/  FADD.FTZ R106, R122, R105 ;  /* 0x000000697a6a7221 */ /* 0x000fe20000010000 */
[----:B------:R-:W-:Y:S01]  /*9860*/  F2FP.F16.F32.PACK_AB R120, R133, R120 ;  /* 0x000000788578723e */ /* 0x000fe200000000ff */
[----:B------:R-:W-:Y:S01]  /*9870*/  FMUL.FTZ R37, R37, R11 ;  /* 0x0000000b25257220 */ /* 0x000fe20000410000 */
[----:B------:R-:W-:Y:S01]  /*9880*/  FADD.FTZ R104, R133, R104 ;  /* 0x0000006885687221 */ /* 0x000fe20000010000 */
[C---:B------:R-:W-:Y:S01]  /*9890*/  FADD.FTZ R21, R121.reuse, R106 ;  /* 0x0000006a79157221 */ /* 0x040fe20000010000 */
[----:B------:R-:W-:Y:S01]  /*98a0*/  F2FP.F16.F32.PACK_AB R121, R121, R122 ;  /* 0x0000007a7979723e */ /* 0x000fe200000000ff */
[----:B------:R-:W5:Y:S01]  /*98b0*/  MUFU.EX2 R81, R81 ;  /* 0x0000005100517308 */ /* 0x000f620000000800 */
[----:B------:R-:W-:Y:S01]  /*98c0*/  FADD.FTZ R104, R123, R104 ;  /* 0x000000687b687221 */ /* 0x000fe20000010000 */
[----:B------:R-:W-:Y:S01]  /*98d0*/  FADD.FTZ R106, R124, R21 ;  /* 0x000000157c6a7221 */ /* 0x000fe20000010000 */
[C---:B------:R-:W-:Y:S01]  /*98e0*/  F2FP.F16.F32.PACK_AB R122, R131.reuse, R123 ;  /* 0x0000007b837a723e */ /* 0x040fe200000000ff */
[-C--:B------:R-:W-:Y:S01]  /*98f0*/  FMUL.FTZ R40, R40, R11.reuse ;  /* 0x0000000b28287220 */ /* 0x080fe20000410000 */
[----:B------:R-:W-:Y:S01]  /*9900*/  FADD.FTZ R21, R131, R104 ;  /* 0x0000006883157221 */ /* 0x000fe20000010000 */
[C---:B------:R-:W-:Y:S01]  /*9910*/  FADD.FTZ R106, R113.reuse, R106 ;  /* 0x0000006a716a7221 */ /* 0x040fe20000010000 */
[----:B------:R-:W-:Y:S01]  /*9920*/  F2FP.F16.F32.PACK_AB R123, R113, R124 ;  /* 0x0000007c717b723e */ /* 0x000fe200000000ff */
[----:B------:R-:W-:Y:S01]  /*9930*/  MUFU.EX2 R6, R6 ;  /* 0x0000000600067308 */ /* 0x000fe20000000800 */
[----:B------:R-:W-:Y:S01]  /*9940*/  FADD.FTZ R23, R112, R21 ;  /* 0x0000001570177221 */ /* 0x000fe20000010000 */
[----:B---3--:R-:W-:Y:S01]  /*9950*/  FADD.FTZ R103, R115, R106 ;  /* 0x0000006a73677221 */ /* 0x008fe20000010000 */
[----:B------:R-:W-:Y:S01]  /*9960*/  F2FP.F16.F32.PACK_AB R21, R14, R98 ;  /* 0x000000620e15723e */ /* 0x000fe200000000ff */
[-C--:B------:R-:W-:Y:S01]  /*9970*/  FMUL.FTZ R41, R41, R11.reuse ;  /* 0x0000000b29297220 */ /* 0x080fe20000410000 */
[----:B------:R-:W-:Y:S01]  /*9980*/  FADD.FTZ R23, R130, R23 ;  /* 0x0000001782177221 */ /* 0x000fe20000010000 */
[----:B------:R-:W-:Y:S01]  /*9990*/  FADD.FTZ R14, R134, R103 ;  /* 0x00000067860e7221 */ /* 0x000fe20000010000 */
[----:B------:R-:W-:Y:S01]  /*99a0*/  F2FP.F16.F32.PACK_AB R104, R130, R112 ;  /* 0x000000708268723e */ /* 0x000fe200000000ff */
[----:B------:R-:W-:Y:S01]  /*99b0*/  MUFU.EX2 R84, R84 ;  /* 0x0000005400547308 */ /* 0x000fe20000000800 */
[----:B--2---:R-:W-:Y:S01]  /*99c0*/  FADD.FTZ R77, R114, R23 ;  /* 0x00000017724d7221 */ /* 0x004fe20000010000 */
[----:B------:R-:W-:Y:S01]  /*99d0*/  FADD.FTZ R79, R107, R14 ;  /* 0x0000000e6b4f7221 */ /* 0x000fe20000010000 */
[----:B------:R-:W-:Y:S01]  /*99e0*/  F2FP.F16.F32.PACK_AB R23, R132, R18 ;  /* 0x000000128417723e */ /* 0x000fe200000000ff */
[----:B------:R-:W-:Y:S01]  /*99f0*/  FMUL.FTZ R44, R44, R11 ;  /* 0x0000000b2c2c7220 */ /* 0x000fe20000410000 */
[----:B------:R-:W-:Y:S01]  /*9a00*/  FADD.FTZ R14, R126, R77 ;  /* 0x0000004d7e0e7221 */ /* 0x000fe20000010000 */
[----:B------:R-:W-:Y:S01]  /*9a10*/  FADD.FTZ R18, R96, R79 ;  /* 0x0000004f60127221 */ /* 0x000fe20000010000 */
[----:B------:R-:W-:Y:S01]  /*9a20*/  F2FP.F16.F32.PACK_AB R105, R134, R115 ;  /* 0x000000738669723e */ /* 0x000fe200000000ff */
[----:B------:R-:W2:Y:S01]  /*9a30*/  MUFU.EX2 R13, R13 ;  /* 0x0000000d000d7308 */ /* 0x000ea20000000800 */
[----:B------:R-:W-:Y:S01]  /*9a40*/  FADD.FTZ R14, R125, R14 ;  /* 0x0000000e7d0e7221 */ /* 0x000fe20000010000 */
[----:B------:R-:W-:Y:S01]  /*9a50*/  FADD.FTZ R77, R97, R18 ;  /* 0x00000012614d7221 */ /* 0x000fe20000010000 */
[----:B------:R-:W-:Y:S01]  /*9a60*/  F2FP.F16.F32.PACK_AB R106, R126, R114 ;  /* 0x000000727e6a723e */ /* 0x000fe200000000ff */
[----:B------:R3:W-:Y:S01]  /*9a70*/  STSM.16.M88.4 [R0+0x25b00], R20 ;  /* 0x025b001400007844 */ /* 0x0007e20000000200 */
[----:B------:R-:W-:Y:S01]  /*9a80*/  FADD.FTZ R79, R127, R14 ;  /* 0x0000000e7f4f7221 */ /* 0x000fe20000010000 */
[----:B------:R-:W-:Y:S01]  /*9a90*/  FADD.FTZ R18, R88, R77 ;  /* 0x0000004d58127221 */ /* 0x000fe20000010000 */
[----:B------:R-:W-:Y:S01]  /*9aa0*/  F2FP.F16.F32.PACK_AB R107, R96, R107 ;  /* 0x0000006b606b723e */ /* 0x000fe200000000ff */
[----:B------:R-:W3:Y:S01]  /*9ab0*/  MUFU.EX2 R15, R15 ;  /* 0x0000000f000f7308 */ /* 0x000ee20000000800 */
[----:B-1----:R-:W-:Y:S01]  /*9ac0*/  FADD.FTZ R79, R116, R79 ;  /* 0x0000004f744f7221 */ /* 0x002fe20000010000 */
[----:B------:R-:W-:Y:S01]  /*9ad0*/  FADD.FTZ R77, R89, R18 ;  /* 0x00000012594d7221 */ /* 0x000fe20000010000 */
[----:B------:R-:W-:Y:S01]  /*9ae0*/  STSM.16.M88.4 [R0+0x27300], R120 ;  /* 0x0273007800007844 */ /* 0x000fe20000000200 */
[----:B------:R-:W-:Y:S01]  /*9af0*/  FMUL.FTZ R45, R45, R11 ;  /* 0x0000000b2d2d7220 */ /* 0x000fe20000410000 */
[----:B0-----:R-:W-:Y:S01]  /*9b00*/  FADD.FTZ R18, R108, R79 ;  /* 0x0000004f6c127221 */ /* 0x001fe20000010000 */
[----:B------:R-:W-:Y:S01]  /*9b10*/  FADD.FTZ R76, R80, R77 ;  /* 0x0000004d504c7221 */ /* 0x000fe20000010000 */
[----:B------:R-:W-:Y:S01]  /*9b20*/  STSM.16.M88.4 [R0+0x28b00], R104 ;  /* 0x028b006800007844 */ /* 0x000fe20000000200 */
[----:B------:R-:W0:Y:S01]  /*9b30*/  MUFU.EX2 R99, R99 ;  /* 0x0000006300637308 */ /* 0x000e220000000800 */
[----:B----4-:R-:W-:Y:S01]  /*9b40*/  FADD.FTZ R77, R5, R18 ;  /* 0x00000012054d7221 */ /* 0x010fe20000010000 */
[----:B-----5:R-:W-:Y:S01]  /*9b50*/  FADD.FTZ R79, R81, R76 ;  /* 0x0000004c514f7221 */ /* 0x020fe20000010000 */
[----:B--2---:R-:W-:Y:S01]  /*9b60*/  F2FP.F16.F32.PACK_AB R78, R92, R13 ;  /* 0x0000000d5c4e723e */ /* 0x004fe200000000ff */
[----:B------:R-:W-:Y:S01]  /*9b70*/  FMUL.FTZ R48, R48, R11 ;  /* 0x0000000b30307220 */ /* 0x000fe20000410000 */
[----:B------:R-:W-:Y:S01]  /*9b80*/  FADD.FTZ R18, R6, R77 ;  /* 0x0000004d06127221 */ /* 0x000fe20000010000 */
[----:B------:R-:W-:Y:S01]  /*9b90*/  FADD.FTZ R76, R84, R79 ;  /* 0x0000004f544c7221 */ /* 0x000fe20000010000 */
[----:B---3--:R-:W-:Y:S01]  /*9ba0*/  F2FP.F16.F32.PACK_AB R20, R127, R125 ;  /* 0x0000007d7f14723e */ /* 0x008fe200000000ff */
[----:B------:R-:W1:Y:S01]  /*9bb0*/  MUFU.EX2 R110, R118 ;  /* 0x00000076006e7308 */ /* 0x000e620000000800 */
[----:B------:R-:W-:Y:S01]  /*9bc0*/  FADD.FTZ R77, R13, R18 ;  /* 0x000000120d4d7221 */ /* 0x000fe20000010000 */
        /* <DEDUP_REMOVED lines=8> */
[----:B0-----:R-:W-:Y:S01]  /*9c50*/  FADD.FTZ R79, R99, R76 ;  /* 0x0000004c634f7221 */ /* 0x001fe20000010000 */
[----:B------:R-:W-:Y:S01]  /*9c60*/  F2FP.F16.F32.PACK_AB R76, R6, R5 ;  /* 0x00000005064c723e */ /* 0x000fe200000000ff */
[----:B------:R-:W-:Y:S01]  /*9c70*/  FMUL.FTZ R52, R52, R11 ;  /* 0x0000000b34347220 */ /* 0x000fe20000410000 */
[----:B------:R-:W-:Y:S01]  /*9c80*/  F2FP.F16.F32.PACK_AB R23, R80, R89 ;  /* 0x000000595017723e */ /* 0x000fe200000000ff */
[-C--:B------:R-:W-:Y:S01]  /*9c90*/  FMUL.FTZ R53, R53, R11.reuse ;  /* 0x0000000b35357220 */ /* 0x080fe20000410000 */
[----:B------:R-:W-:Y:S01]  /*9ca0*/  FMUL.FTZ R56, R56, R11 ;  /* 0x0000000b38387220 */ /* 0x000fe20000410000 */
[----:B------:R-:W0:Y:S01]  /*9cb0*/  MUFU.EX2 R17, R17 ;  /* 0x0000001100117308 */ /* 0x000e220000000800 */
[----:B-1----:R-:W-:Y:S01]  /*9cc0*/  FADD.FTZ R6, R110, R77 ;  /* 0x0000004d6e067221 */ /* 0x002fe20000010000 */
[----:B------:R-:W-:Y:S01]  /*9cd0*/  F2FP.F16.F32.PACK_AB R77, R84, R81 ;  /* 0x00000051544d723e */ /* 0x000fe200000000ff */
[----:B------:R1:W-:Y:S01]  /*9ce0*/  STSM.16.M88.4 [R0+0x2a300], R20 ;  /* 0x02a3001400007844 */ /* 0x0003e20000000200 */
[----:B------:R-:W-:Y:S01]  /*9cf0*/  F2FP.F16.F32.PACK_AB R96, R110, R15 ;  /* 0x0000000f6e60723e */ /* 0x000fe200000000ff */
[-C--:B------:R-:W-:Y:S01]  /*9d00*/  FMUL.FTZ R57, R57, R11.reuse ;  /* 0x0000000b39397220 */ /* 0x080fe20000410000 */
[-C--:B------:R-:W-:Y:S01]  /*9d10*/  FMUL.FTZ R60, R60, R11.reuse ;  /* 0x0000000b3c3c7220 */ /* 0x080fe20000410000 */
[----:B------:R-:W-:Y:S01]  /*9d20*/  FMUL.FTZ R61, R61, R11 ;  /* 0x0000000b3d3d7220 */ /* 0x000fe20000410000 */
[----:B------:R-:W3:Y:S01]  /*9d30*/  MUFU.EX2 R82, R82 ;  /* 0x0000005200527308 */ /* 0x000ee20000000800 */
[C---:B--2---:R-:W-:Y:S01]  /*9d40*/  FADD.FTZ R79, R94.reuse, R79 ;  /* 0x0000004f5e4f7221 */ /* 0x044fe20000010000 */
[----:B------:R-:W-:Y:S01]  /*9d50*/  F2FP.F16.F32.PACK_AB R97, R94, R99 ;  /* 0x000000635e61723e */ /* 0x000fe200000000ff */
[-C--:B------:R-:W-:Y:S01]  /*9d60*/  FMUL.FTZ R64, R64, R11.reuse ;  /* 0x0000000b40407220 */ /* 0x080fe20000410000 */
[-C--:B------:R-:W-:Y:S01]  /*9d70*/  FMUL.FTZ R65, R65, R11.reuse ;  /* 0x0000000b41417220 */ /* 0x080fe20000410000 */
[-C--:B------:R-:W-:Y:S01]  /*9d80*/  FMUL.FTZ R68, R68, R11.reuse ;  /* 0x0000000b44447220 */ /* 0x080fe20000410000 */
[----:B------:R-:W-:Y:S01]  /*9d90*/  FMUL.FTZ R69, R69, R11 ;  /* 0x0000000b45457220 */ /* 0x000fe20000410000 */
        /* <DEDUP_REMOVED lines=10> */
[----:B---3--:R-:W-:Y:S01]  /*9e40*/  FADD.FTZ R6, R82, R79 ;  /* 0x0000004f52067221 */ /* 0x008fe20000010000 */
[----:B------:R-:W-:Y:S01]  /*9e50*/  F2FP.F16.F32.PACK_AB R79, R85, R73 ;  /* 0x00000049554f723e */ /* 0x000fe200000000ff */
[-C--:B------:R-:W-:Y:S01]  /*9e60*/  FMUL.FTZ R39, R39, R10.reuse ;  /* 0x0000000a27277220 */ /* 0x080fe20000410000 */
[-C--:B------:R-:W-:Y:S01]  /*9e70*/  FMUL.FTZ R42, R42, R10.reuse ;  /* 0x0000000a2a2a7220 */ /* 0x080fe20000410000 */
[-C--:B------:R-:W-:Y:S01]  /*9e80*/  FMUL.FTZ R43, R43, R10.reuse ;  /* 0x0000000a2b2b7220 */ /* 0x080fe20000410000 */
[-C--:B------:R-:W-:Y:S01]  /*9e90*/  FMUL.FTZ R46, R46, R10.reuse ;  /* 0x0000000a2e2e7220 */ /* 0x080fe20000410000 */
[----:B------:R3:W-:Y:S01]  /*9ea0*/  STSM.16.M88.4 [R0+0x2bb00], R76 ;  /* 0x02bb004c00007844 */ /* 0x0007e20000000200 */
[----:B------:R-:W4:Y:S01]  /*9eb0*/  MUFU.EX2 R90, R90 ;  /* 0x0000005a005a7308 */ /* 0x000f220000000800 */
[C---:B--2---:R-:W-:Y:S01]  /*9ec0*/  FADD.FTZ R18, R98.reuse, R5 ;  /* 0x0000000562127221 */ /* 0x044fe20000010000 */
[----:B------:R-:W-:Y:S01]  /*9ed0*/  F2FP.F16.F32.PACK_AB R98, R98, R17 ;  /* 0x000000116262723e */ /* 0x000fe200000000ff */
[-C--:B------:R-:W-:Y:S01]  /*9ee0*/  FMUL.FTZ R47, R47, R10.reuse ;  /* 0x0000000a2f2f7220 */ /* 0x080fe20000410000 */
[-C--:B------:R-:W-:Y:S01]  /*9ef0*/  FMUL.FTZ R50, R50, R10.reuse ;  /* 0x0000000a32327220 */ /* 0x080fe20000410000 */
[-C--:B------:R-:W-:Y:S01]  /*9f00*/  FMUL.FTZ R51, R51, R10.reuse ;  /* 0x0000000a33337220 */ /* 0x080fe20000410000 */
[-C--:B------:R-:W-:Y:S01]  /*9f10*/  FMUL.FTZ R54, R54, R10.reuse ;  /* 0x0000000a36367220 */ /* 0x080fe20000410000 */
[----:B------:R-:W-:Y:S01]  /*9f20*/  FMUL.FTZ R55, R55, R10 ;  /* 0x0000000a37377220 */ /* 0x000fe20000410000 */
[----:B------:R-:W1:Y:S01]  /*9f30*/  MUFU.EX2 R102, R102 ;  /* 0x0000006600667308 */ /* 0x000e620000000800 */
[C---:B0-----:R-:W-:Y:S01]  /*9f40*/  F2FP.F16.F32.PACK_AB R99, R91.reuse, R82 ;  /* 0x000000525b63723e */ /* 0x041fe200000000ff */
[----:B------:R-:W-:Y:S01]  /*9f50*/  FADD.FTZ R5, R91, R6 ;  /* 0x000000065b057221 */ /* 0x000fe20000010000 */
[-C--:B------:R-:W-:Y:S01]  /*9f60*/  FMUL.FTZ R58, R58, R10.reuse ;  /* 0x0000000a3a3a7220 */ /* 0x080fe20000410000 */
[-C--:B------:R-:W-:Y:S01]  /*9f70*/  FMUL.FTZ R59, R59, R10.reuse ;  /* 0x0000000a3b3b7220 */ /* 0x080fe20000410000 */
[-C--:B------:R-:W-:Y:S01]  /*9f80*/  FMUL.FTZ R62, R62, R10.reuse ;  /* 0x0000000a3e3e7220 */ /* 0x080fe20000410000 */
[----:B------:R2:W-:Y:S01]  /*9f90*/  STSM.16.M88.4 [R0+0x2d300], R96 ;  /* 0x02d3006000007844 */ /* 0x0005e20000000200 */
[-C--:B------:R-:W-:Y:S01]  /*9fa0*/  FMUL.FTZ R63, R63, R10.reuse ;  /* 0x0000000a3f3f7220 */ /* 0x080fe20000410000 */
[----:B------:R-:W-:Y:S01]  /*9fb0*/  MUFU.EX2 R86, R86 ;  /* 0x0000005600567308 */ /* 0x000fe20000000800 */
[----:B----4-:R-:W-:Y:S01]  /*9fc0*/  FADD.FTZ R5, R90, R5 ;  /* 0x000000055a057221 */ /* 0x010fe20000010000 */
[-C--:B------:R-:W-:Y:S01]  /*9fd0*/  FMUL.FTZ R66, R66, R10.reuse ;  /* 0x0000000a42427220 */ /* 0x080fe20000410000 */
[-C--:B------:R-:W-:Y:S01]  /*9fe0*/  FMUL.FTZ R67, R67, R10.reuse ;  /* 0x0000000a43437220 */ /* 0x080fe20000410000 */
[-C--:B------:R-:W-:Y:S01]  /*9ff0*/  FMUL.FTZ R70, R70, R10.reuse ;  /* 0x0000000a46467220 */ /* 0x080fe20000410000 */
[----:B------:R-:W-:Y:S01]  /*a000*/  FMUL.FTZ R71, R71, R10 ;  /* 0x0000000a47477220 */ /* 0x000fe20000410000 */
[----:B------:R-:W-:-:S02]  /*a010*/  IMAD.MOV.U32 R11, RZ, RZ, R72 ;  /* 0x000000ffff0b7224 */ /* 0x000fc400078e0048 */
[----:B------:R-:W0:Y:S01]  /*a020*/  MUFU.EX2 R87, R87 ;  /* 0x0000005700577308 */ /* 0x000e220000000800 */
[C---:B-1----:R-:W-:Y:S01]  /*a030*/  F2FP.F16.F32.PACK_AB R21, R102.reuse, R90 ;  /* 0x0000005a6615723e */ /* 0x042fe200000000ff */
[----:B------:R-:W-:Y:S01]  /*a040*/  FADD.FTZ R5, R102, R5 ;  /* 0x0000000566057221 */ /* 0x000fe20000010000 */
[----:B------:R-:W-:-:S05]  /*a050*/  IMAD.MOV.U32 R10, RZ, RZ, R75 ;  /* 0x000000ffff0a7224 */ /* 0x000fca00078e004b */
[----:B------:R-:W1:Y:S08]  /*a060*/  MUFU.EX2 R19, R19 ;  /* 0x0000001300137308 */ /* 0x000e700000000800 */
[----:B------:R-:W4:Y:S01]  /*a070*/  MUFU.EX2 R14, R111 ;  /* 0x0000006f000e7308 */ /* 0x000f220000000800 */
[----:B0-----:R-:W-:-:S07]  /*a080*/  F2FP.F16.F32.PACK_AB R23, R87, R86 ;  /* 0x000000565717723e */ /* 0x001fce00000000ff */
[----:B------:R-:W0:Y:S01]  /*a090*/  MUFU.EX2 R119, R119 ;  /* 0x0000007700777308 */ /* 0x000e220000000800 */
[----:B-1----:R-:W-:Y:S01]  /*a0a0*/  FADD.FTZ R13, R19, R18 ;  /* 0x00000012130d7221 */ /* 0x002fe20000010000 */
[----:B------:R-:W-:-:S04]  /*a0b0*/  FADD.FTZ R18, R86, R5 ;  /* 0x0000000556127221 */ /* 0x000fc80000010000 */
[----:B------:R-:W-:Y:S02]  /*a0c0*/  FADD.FTZ R18, R87, R18 ;  /* 0x0000001257127221 */ /* 0x000fe40000010000 */
[----:B------:R-:W1:Y:S01]  /*a0d0*/  MUFU.EX2 R139, R139 ;  /* 0x0000008b008b7308 */ /* 0x000e620000000800 */
[C---:B----4-:R-:W-:Y:S01]  /*a0e0*/  F2FP.F16.F32.PACK_AB R20, R14.reuse, R19 ;  /* 0x000000130e14723e */ /* 0x050fe200000000ff */
[----:B------:R-:W-:Y:S01]  /*a0f0*/  FADD.FTZ R6, R14, R13 ;  /* 0x0000000d0e067221 */ /* 0x000fe20000010000 */
[----:B------:R-:W-:-:S05]  /*a100*/  IMAD.MOV.U32 R13, RZ, RZ, R4 ;  /* 0x000000ffff0d7224 */ /* 0x000fca00078e0004 */
[----:B------:R-:W4:Y:S01]  /*a110*/  MUFU.EX2 R83, R83 ;  /* 0x0000005300537308 */ /* 0x000f220000000800 */
[----:B0-----:R-:W-:-:S07]  /*a120*/  FADD.FTZ R6, R119, R6 ;  /* 0x0000000677067221 */ /* 0x001fce0000010000 */
[----:B------:R-:W3:Y:S01]  /*a130*/  MUFU.EX2 R95, R95 ;  /* 0x0000005f005f7308 */ /* 0x000ee20000000800 */
[C---:B-1----:R-:W-:Y:S01]  /*a140*/  F2FP.F16.F32.PACK_AB R22, R139.reuse, R119 ;  /* 0x000000778b16723e */ /* 0x042fe200000000ff */
[----:B------:R-:W-:-:S04]  /*a150*/  FADD.FTZ R6, R139, R6 ;  /* 0x000000068b067221 */ /* 0x000fc80000010000 */
[----:B------:R2:W-:Y:S02]  /*a160*/  STSM.16.M88.4 [R0+0x2eb00], R20 ;  /* 0x02eb001400007844 */ /* 0x0005e40000000200 */
[----:B------:R-:W0:Y:S01]  /*a170*/  MUFU.EX2 R101, R101 ;  /* 0x0000006500657308 */ /* 0x000e220000000800 */
[----:B----4-:R-:W-:-:S07]  /*a180*/  FADD.FTZ R18, R83, R18 ;  /* 0x0000001253127221 */ /* 0x010fce0000010000 */
[----:B------:R-:W1:Y:S01]  /*a190*/  MUFU.EX2 R100, R100 ;  /* 0x0000006400647308 */ /* 0x000e620000000800 */
[C---:B---3--:R-:W-:Y:S01]  /*a1a0*/  F2FP.F16.F32.PACK_AB R77, R95.reuse, R83 ;  /* 0x000000535f4d723e */ /* 0x048fe200000000ff */
[----:B------:R-:W-:-:S06]  /*a1b0*/  FADD.FTZ R18, R95, R18 ;  /* 0x000000125f127221 */ /* 0x000fcc0000010000 */
[----:B------:R-:W3:Y:S01]  /*a1c0*/  MUFU.EX2 R137, R137 ;  /* 0x0000008900897308 */ /* 0x000ee20000000800 */
[----:B0-----:R-:W-:-:S07]  /*a1d0*/  FADD.FTZ R5, R101, R18 ;  /* 0x0000001265057221 */ /* 0x001fce0000010000 */
[----:B------:R-:W0:Y:S01]  /*a1e0*/  MUFU.EX2 R140, R140 ;  /* 0x0000008c008c7308 */ /* 0x000e220000000800 */
[C---:B-1----:R-:W-:Y:S01]  /*a1f0*/  F2FP.F16.F32.PACK_AB R79, R100.reuse, R101 ;  /* 0x00000065644f723e */ /* 0x042fe200000000ff */
[----:B------:R-:W-:-:S06]  /*a200*/  FADD.FTZ R5, R100, R5 ;  /* 0x0000000564057221 */ /* 0x000fcc0000010000 */
[----:B------:R-:W1:Y:S01]  /*a210*/  MUFU.EX2 R109, R109 ;  /* 0x0000006d006d7308 */ /* 0x000e620000000800 */
[----:B---3--:R-:W-:-:S07]  /*a220*/  FADD.FTZ R6, R137, R6 ;  /* 0x0000000689067221 */ /* 0x008fce0000010000 */
[----:B------:R-:W3:Y:S01]  /*a230*/  MUFU.EX2 R138, R138 ;  /* 0x0000008a008a7308 */ /* 0x000ee20000000800 */
[C---:B0-----:R-:W-:Y:S01]  /*a240*/  F2FP.F16.F32.PACK_AB R76, R140.reuse, R137 ;  /* 0x000000898c4c723e */ /* 0x041fe200000000ff */
[----:B------:R-:W-:-:S04]  /*a250*/  FADD.FTZ R6, R140, R6 ;  /* 0x000000068c067221 */ /* 0x000fc80000010000 */
[----:B-1----:R-:W-:Y:S01]  /*a260*/  FADD.FTZ R6, R109, R6 ;  /* 0x000000066d067221 */ /* 0x002fe20000010000 */
[----:B---3--:R-:W-:-:S03]  /*a270*/  F2FP.F16.F32.PACK_AB R78, R138, R109 ;  /* 0x0000006d8a4e723e */ /* 0x008fc600000000ff */
        /* <DEDUP_REMOVED lines=10> */
.L_x_11273:
[----:B------:R-:W-:-:S13]  /*a320*/  ISETP.GE.AND P2, PT, R9, R156, PT ;  /* 0x0000009c0900720c */ /* 0x000fda0003f46270 */
[----:B------:R-:W-:Y:S05]  /*a330*/  @!P2 BRA `(.L_x_11283) ;  /* 0x0000004000b4a947 */ /* 0x000fea0003800000 */
[----:B------:R-:W1:Y:S01]  /*a340*/  S2R R10, SR_TID.X ;  /* 0x00000000000a7919 */ /* 0x000e620000002100 */
[----:B------:R-:W-:Y:S01]  /*a350*/  R2UR UR5, R157 ;  /* 0x000000009d0572ca */ /* 0x000fe200000e0000 */
[----:B------:R-:W-:Y:S01]  /*a360*/  UMOV UR23, 0xc0000010 ;  /* 0xc000001000177882 */ /* 0x000fe20000000000 */
[----:B------:R-:W-:Y:S01]  /*a370*/  UMOV UR27, 0xc0000010 ;  /* 0xc0000010001b7882 */ /* 0x000fe20000000000 */
[----:B------:R-:W-:Y:S01]  /*a380*/  IMAD.MOV.U32 R8, RZ, RZ, R72 ;  /* 0x000000ffff087224 */ /* 0x000fe200078e0048 */
[----:B------:R-:W-:Y:S01]  /*a390*/  UMOV UR7, UR4 ;  /* 0x0000000400077c82 */ /* 0x000fe20008000000 */
[----:B------:R-:W-:Y:S01]  /*a3a0*/  IMAD.MOV.U32 R7, RZ, RZ, R75 ;  /* 0x000000ffff077224 */ /* 0x000fe200078e004b */
[----:B------:R-:W-:Y:S01]  /*a3b0*/  UMOV UR57, 0xc0000010 ;  /* 0xc000001000397882 */ /* 0x000fe20000000000 */
[----:B------:R-:W-:Y:S01]  /*a3c0*/  IMAD.U32 R153, RZ, RZ, UR23 ;  /* 0x00000017ff997e24 */ /* 0x000fe2000f8e00ff */
[----:B------:R-:W-:Y:S01]  /*a3d0*/  UMOV UR53, 0xc0000010 ;  /* 0xc000001000357882 */ /* 0x000fe20000000000 */
[----:B------:R-:W-:-:S02]  /*a3e0*/  IMAD.U32 R151, RZ, RZ, UR27 ;  /* 0x0000001bff977e24 */ /* 0x000fc4000f8e00ff */
[----:B------:R-:W-:Y:S02]  /*a3f0*/  IMAD.U32 R147, RZ, RZ, UR23 ;  /* 0x00000017ff937e24 */ /* 0x000fe4000f8e00ff */
[----:B------:R-:W-:-:S04]  /*a400*/  ULOP3.LUT UR5, UR5, 0x10000, URZ, 0xfc, !UPT ;  /* 0x0001000005057892 */ /* 0x000fc8000f8efc3f */
[----:B------:R-:W-:Y:S02]  /*a410*/  UIADD3 UR6, UR5, 0x180, URZ ;  /* 0x0000018005067890 */ /* 0x000fe4000fffe03f */
[----:B------:R-:W-:Y:S02]  /*a420*/  UIADD3 UR10, UR5, 0x300, URZ ;  /* 0x00000300050a7890 */ /* 0x000fe4000fffe03f */
[----:B------:R-:W-:Y:S01]  /*a430*/  IMAD.U32 R155, RZ, RZ, UR5 ;  /* 0x00000005ff9b7e24 */ /* 0x000fe2000f8e00ff */
[----:B------:R-:W-:Y:S02]  /*a440*/  UIADD3 UR11, UR5, 0x480, URZ ;  /* 0x00000480050b7890 */ /* 0x000fe4000fffe03f */
[----:B------:R-:W-:Y:S02]  /*a450*/  UIADD3 UR14, UR5, 0x600, URZ ;  /* 0x00000600050e7890 */ /* 0x000fe4000fffe03f */
[----:B------:R-:W-:Y:S02]  /*a460*/  UIADD3 UR15, UR5, 0x780, URZ ;  /* 0x00000780050f7890 */ /* 0x000fe4000fffe03f */
[----:B------:R-:W-:Y:S01]  /*a470*/  UIADD3 UR18, UR5, 0x900, URZ ;  /* 0x0000090005127890 */ /* 0x000fe2000fffe03f */
[----:B------:R-:W-:Y:S01]  /*a480*/  UMOV UR22, UR6 ;  /* 0x0000000600167c82 */ /* 0x000fe20008000000 */
[----:B------:R-:W-:Y:S01]  /*a490*/  UMOV UR26, UR10 ;  /* 0x0000000a001a7c82 */ /* 0x000fe20008000000 */
[----:B-1----:R-:W-:Y:S01]  /*a4a0*/  SHF.R.U32.HI R11, RZ, 0x7, R10 ;  /* 0x00000007ff0b7819 */ /* 0x002fe2000001160a */
[----:B------:R-:W-:Y:S01]  /*a4b0*/  UMOV UR10, UR11 ;  /* 0x0000000b000a7c82 */ /* 0x000fe20008000000 */
[----:B------:R-:W-:Y:S01]  /*a4c0*/  MOV R152, UR22 ;  /* 0x0000001600987c02 */ /* 0x000fe20008000f00 */
[----:B------:R-:W-:Y:S01]  /*a4d0*/  UMOV UR22, UR14 ;  /* 0x0000000e00167c82 */ /* 0x000fe20008000000 */
[----:B------:R-:W-:Y:S01]  /*a4e0*/  ISETP.GE.U32.AND P2, PT, R10, 0x180, PT ;  /* 0x000001800a00780c */ /* 0x000fe20003f46070 */
[----:B------:R-:W-:Y:S01]  /*a4f0*/  VIADD R154, R11, 0x9 ;  /* 0x000000090b9a7836 */ /* 0x000fe20000000000 */
[----:B------:R-:W-:Y:S01]  /*a500*/  UMOV UR14, UR15 ;  /* 0x0000000f000e7c82 */ /* 0x000fe20008000000 */
[----:B------:R-:W-:Y:S01]  /*a510*/  IMAD.U32 R148, RZ, RZ, UR10 ;  /* 0x0000000aff947e24 */ /* 0x000fe2000f8e00ff */
[----:B------:R-:W-:Y:S01]  /*a520*/  UMOV UR11, 0xc0000010 ;  /* 0xc0000010000b7882 */ /* 0x000fe20000000000 */
[----:B------:R-:W-:Y:S01]  /*a530*/  UMOV UR15, 0xc0000010 ;  /* 0xc0000010000f7882 */ /* 0x000fe20000000000 */
[----:B------:R-:W-:Y:S01]  /*a540*/  UMOV UR10, UR18 ;  /* 0x00000012000a7c82 */ /* 0x000fe20008000000 */
[----:B------:R-:W-:Y:S01]  /*a550*/  IMAD.MOV.U32 R10, RZ, RZ, R4 ;  /* 0x000000ffff0a7224 */ /* 0x000fe200078e0004 */
[----:B------:R-:W-:Y:S01]  /*a560*/  SEL R154, R154, 0x9, !P2 ;  /* 0x000000099a9a7807 */ /* 0x000fe20005000000 */
[----:B------:R-:W-:Y:S01]  /*a570*/  IMAD.U32 R150, RZ, RZ, UR26 ;  /* 0x0000001aff967e24 */ /* 0x000fe2000f8e00ff */
[----:B------:R-:W-:Y:S01]  /*a580*/  UIADD3 UR56, UR5, 0xa80, URZ ;  /* 0x00000a8005387890 */ /* 0x000fe2000fffe03f */
[----:B------:R-:W-:Y:S01]  /*a590*/  IMAD.U32 R149, RZ, RZ, UR11 ;  /* 0x0000000bff957e24 */ /* 0x000fe2000f8e00ff */
[----:B------:R-:W-:Y:S01]  /*a5a0*/  UIADD3 UR52, UR5, 0xc00, URZ ;  /* 0x00000c0005347890 */ /* 0x000fe2000fffe03f */
[----:B------:R-:W-:-:S02]  /*a5b0*/  IMAD.U32 R146, RZ, RZ, UR22 ;  /* 0x00000016ff927e24 */ /* 0x000fc4000f8e00ff */
[----:B------:R-:W-:Y:S01]  /*a5c0*/  IMAD.U32 R18, RZ, RZ, UR14 ;  /* 0x0000000eff127e24 */ /* 0x000fe2000f8e00ff */
[----:B------:R-:W-:Y:S01]  /*a5d0*/  ULDC UR5, c[0x0][0x9d8] ;  /* 0x0002760000057ab9 */ /* 0x000fe20000000800 */
[----:B------:R-:W-:Y:S02]  /*a5e0*/  IMAD.U32 R19, RZ, RZ, UR15 ;  /* 0x0000000fff137e24 */ /* 0x000fe4000f8e00ff */
[----:B0-2---:R-:W-:Y:S02]  /*a5f0*/  IMAD.U32 R20, RZ, RZ, UR10 ;  /* 0x0000000aff147e24 */ /* 0x005fe4000f8e00ff */
[----:B------:R-:W-:-:S07]  /*a600*/  IMAD.U32 R21, RZ, RZ, UR11 ;  /* 0x0000000bff157e24 */ /* 0x000fce000f8e00ff */
.L_x_11292:
[----:B------:R-:W-:Y:S01]  /*a610*/  R2UR UR10, R145 ;  /* 0x00000000910a72ca */ /* 0x000fe200000e0000 */
[----:B------:R-:W-:-:S04]  /*a620*/  UIADD3 UR4, UR7, 0x1, URZ ;  /* 0x0000000107047890 */ /* 0x000fc8000fffe03f */
[----:B------:R-:W-:-:S04]  /*a630*/  UISETP.NE.AND UP0, UPT, UR4, 0x2, UPT ;  /* 0x000000020400788c */ /* 0x000fc8000bf05270 */
[----:B------:R-:W-:Y:S02]  /*a640*/  USEL UR6, URZ, 0x1, UP0 ;  /* 0x000000013f067887 */ /* 0x000fe40008000000 */
[----:B------:R-:W-:Y:S02]  /*a650*/  USEL UR4, UR4, URZ, UP0 ;  /* 0x0000003f04047287 */ /* 0x000fe40008000000 */
[----:B------:R-:W-:Y:S02]  /*a660*/  ISETP.NE.AND P3, PT, RZ, UR10, PT ;  /* 0x0000000aff007c0c */ /* 0x000fe4000bf65270 */
[----:B------:R-:W-:-:S11]  /*a670*/  LOP3.LUT R4, R10, UR6, RZ, 0x3c, !PT ;  /* 0x000000060a047c12 */ /* 0x000fd6000f8e3cff */
[----:B----4-:R-:W-:Y:S05]  /*a680*/  @P3 BRA `(.L_x_11284) ;  /* 0x0000000000283947 */ /* 0x010fea0003800000 */
[----:B------:R-:W-:Y:S05]  /*a690*/  @!P0 BRA `(.L_x_11285) ;  /* 0x0000000000048947 */ /* 0x000fea0003800000 */
[----:B------:R-:W-:Y:S01]  /*a6a0*/  BPT.TRAP 0x1 ;  /* 0x000000040000795c */ /* 0x000fe20000300000 */
.L_x_11285:
[----:B------:R-:W-:Y:S01]  /*a6b0*/  ULEA UR6, UR4, UR60, 0x3 ;  /* 0x0000003c04067291 */ /* 0x000fe2000f8e183f */
[----:B------:R-:W-:-:S08]  /*a6c0*/  SHF.L.U32 R11, R4, 0x1f, RZ ;  /* 0x0000001f040b7819 */ /* 0x000fd000000006ff */
[----:B------:R0:W1:Y:S01]  /*a6d0*/  SYNCS.PHASECHK.TRANS64.TRYWAIT P2, [UR6+0x31c30], R11 ;  /* 0x031c300bff0075a7 */ /* 0x0000620008040146 */
[----:B------:R-:W-:Y:S05]  /*a6e0*/  @!P0 BRA `(.L_x_11286) ;  /* 0x0000000000048947 */ /* 0x000fea0003800000 */
[----:B------:R-:W-:Y:S01]  /*a6f0*/  BPT.TRAP 0x1 ;  /* 0x000000040000795c */ /* 0x000fe20000300000 */
.L_x_11286:
[----:B-1----:R-:W-:Y:S05]  /*a700*/  @P2 BRA `(.L_x_11284) ;  /* 0x0000000000082947 */ /* 0x002fea0003800000 */
[----:B------:R-:W1:Y:S02]  /*a710*/  SYNCS.PHASECHK.TRANS64.TRYWAIT P2, [UR6+0x31c30], R11 ;  /* 0x031c300bff0075a7 */ /* 0x000e640008040146 */
[----:B-1----:R-:W-:Y:S05]  /*a720*/  @!P2 BRA `(.L_x_11287) ;  /* 0x000000a0004ca947 */ /* 0x002fea0003800000 */
.L_x_11284:
[----:B-1----:R-:W1:Y:S01]  /*a730*/  S2R R12, SR_TID.X ;  /* 0x00000000000c7919 */ /* 0x002e620000002100 */
        /* <DEDUP_REMOVED lines=24> */
[----:B------:R-:W-:Y:S01]  /*a8c0*/  UMOV UR48, UR24 ;  /* 0x0000001800307c82 */ /* 0x000fe20008000000 */
[----:B------:R-:W-:Y:S01]  /*a8d0*/  UMOV UR49, UR25 ;  /* 0x0000001900317c82 */ /* 0x000fe20008000000 */
[----:B------:R-:W-:Y:S01]  /*a8e0*/  UMOV UR51, 0x80000020 ;  /* 0x8000002000337882 */ /* 0x000fe20000000000 */
[----:B------:R-:W-:Y:S01]  /*a8f0*/  UIADD3 UR10, UR6, 0x202, URZ ;  /* 0x00000202060a7890 */ /* 0x000fe2000fffe03f */
[----:B-1----:R-:W-:Y:S01]  /*a900*/  SHF.R.U32.HI R12, RZ, 0x7, R12 ;  /* 0x00000007ff0c7819 */ /* 0x002fe2000001160c */
[----:B------:R-:W-:Y:S01]  /*a910*/  UMOV UR11, 0x80000020 ;  /* 0x80000020000b7882 */ /* 0x000fe20000000000 */
[----:B------:R-:W-:Y:S01]  /*a920*/  UIADD3 UR14, UR6, 0x440, URZ ;  /* 0x00000440060e7890 */ /* 0x000fe2000fffe03f */
[----:B------:R-:W-:-:S02]  /*a930*/  UMOV UR15, 0x80000020 ;  /* 0x80000020000f7882 */ /* 0x000fc40000000000 */
[----:B------:R-:W-:Y:S01]  /*a940*/  VIADD R12, R12, 0x8 ;  /* 0x000000080c0c7836 */ /* 0x000fe20000000000 */
[----:B------:R-:W-:Y:S01]  /*a950*/  UIADD3 UR18, UR6, 0x480, URZ ;  /* 0x0000048006127890 */ /* 0x000fe2000fffe03f */
[----:B------:R-:W-:Y:S01]  /*a960*/  UMOV UR19, 0x80000020 ;  /* 0x8000002000137882 */ /* 0x000fe20000000000 */
[----:B------:R-:W-:Y:S02]  /*a970*/  UIADD3 UR22, UR6, 0x482, URZ ;  /* 0x0000048206167890 */ /* 0x000fe4000fffe03f */
[----:B------:R1:W-:Y:S06]  /*a980*/  BAR.SYNC.DEFER_BLOCKING R12, 0x100 ;  /* 0x0004000c0000751d */ /* 0x0003ec0000010000 */
[----:B------:R-:W-:Y:S01]  /*a990*/  UMOV UR23, 0x80000020 ;  /* 0x8000002000177882 */ /* 0x000fe20000000000 */
        /* <DEDUP_REMOVED lines=322> */
.L_x_11289:
[----:B------:R-:W-:Y:S01]  /*bdc0*/  ULEA UR6, UR7, UR60, 0x3 ;  /* 0x0000003c07067291 */ /* 0x000fe2000f8e183f */
[----:B------:R-:W-:-:S08]  /*bdd0*/  SHF.L.U32 R10, R10, 0x1f, RZ ;  /* 0x0000001f0a0a7819 */ /* 0x000fd000000006ff */
[----:B------:R1:W2:Y:S01]  /*bde0*/  SYNCS.PHASECHK.TRANS64.TRYWAIT P2, [UR6+0x31c50], R10 ;  /* 0x031c500aff0075a7 */ /* 0x0002a20008040146 */
[----:B------:R-:W-:Y:S05]  /*bdf0*/  @!P0 BRA `(.L_x_11290) ;  /* 0x0000000000048947 */ /* 0x000fea0003800000 */
[----:B------:R-:W-:Y:S01]  /*be00*/  BPT.TRAP 0x1 ;  /* 0x000000040000795c */ /* 0x000fe20000300000 */
.L_x_11290:
[----:B--2---:R-:W-:Y:S05]  /*be10*/  @P2 BRA `(.L_x_11288) ;  /* 0x0000000000082947 */ /* 0x004fea0003800000 */
[----:B------:R-:W2:Y:S02]  /*be20*/  SYNCS.PHASECHK.TRANS64.TRYWAIT P2, [UR6+0x31c50], R10 ;  /* 0x031c500aff0075a7 */ /* 0x000ea40008040146 */
[----:B--2---:R-:W-:Y:S05]  /*be30*/  @!P2 BRA `(.L_x_11291) ;  /* 0x0000008800a0a947 */ /* 0x004fea0003800000 */
.L_x_11288:
[----:B------:R-:W-:Y:S01]  /*be40*/  UIADD3 UR6, UR60, 0x200, URZ ;  /* 0x000002003c067890 */ /* 0x000fe2000fffe03f */
[----:B------:R-:W-:Y:S01]  /*be50*/  R2UR UR10, R155 ;  /* 0x000000009b0a72ca */ /* 0x000fe200000e0000 */
[----:B------:R-:W-:Y:S01]  /*be60*/  WARPGROUP.ARRIVE ;  /* 0x00000000000079c5 */ /* 0x000fe20000000000 */
[----:B------:R-:W-:Y:S01]  /*be70*/  UMOV UR29, 0xc0000010 ;  /* 0xc0000010001d7882 */ /* 0x000fe20000000000 */
[----:B------:R-:W-:Y:S01]  /*be80*/  USHF.R.U32.HI UR6, URZ, 0x4, UR6 ;  /* 0x000000043f067899 */ /* 0x000fe20008011606 */
[----:B------:R-:W-:Y:S01]  /*be90*/  R2UR UR32, R152 ;  /* 0x00000000982072ca */ /* 0x000fe200000e0000 */
[----:B------:R-:W-:Y:S01]  /*bea0*/  UMOV UR31, 0x80000020 ;  /* 0x80000020001f7882 */ /* 0x000fe20000000000 */
[----:B------:R-:W-:Y:S01]  /*beb0*/  R2UR UR33, R153 ;  /* 0x00000000992172ca */ /* 0x000fe200000e0000 */
[----:B------:R-:W-:Y:S01]  /*bec0*/  ULOP3.LUT UR6, UR6, 0x3fff, URZ, 0xc0, !UPT ;  /* 0x00003fff06067892 */ /* 0x000fe2000f8ec03f */
[----:B01----:R-:W-:Y:S01]  /*bed0*/  FMUL.FTZ R10, R136, UR5 ;  /* 0x00000005880a7c20 */ /* 0x003fe20008410000 */
[----:B------:R-:W-:Y:S01]  /*bee0*/  UMOV UR35, 0x80000020 ;  /* 0x8000002000237882 */ /* 0x000fe20000000000 */
[----:B------:R-:W-:Y:S01]  /*bef0*/  FMUL.FTZ R11, R137, UR5 ;  /* 0x00000005890b7c20 */ /* 0x000fe20008410000 */
[----:B------:R-:W-:Y:S01]  /*bf00*/  ULOP3.LUT UR6, UR6, 0x2400000, URZ, 0xfc, !UPT ;  /* 0x0240000006067892 */ /* 0x000fe2000f8efc3f */
[----:B------:R-:W-:Y:S01]  /*bf10*/  FMUL.FTZ R12, R140, UR5 ;  /* 0x000000058c0c7c20 */ /* 0x000fe20008410000 */
[----:B------:R-:W-:Y:S01]  /*bf20*/  UMOV UR28, UR10 ;  /* 0x0000000a001c7c82 */ /* 0x000fe20008000000 */
[----:B------:R-:W0:Y:S01]  /*bf30*/  MUFU.TANH R10, R10 ;  /* 0x0000000a000a7308 */ /* 0x000e220000002400 */
[----:B------:R-:W-:Y:S01]  /*bf40*/  UIMAD UR30, UR7, 0x6c0, UR6 ;  /* 0x000006c0071e78a4 */ /* 0x000fe2000f8e0206 */
[----:B------:R-:W-:Y:S01]  /*bf50*/  FMUL.FTZ R13, R141, UR5 ;  /* 0x000000058d0d7c20 */ /* 0x000fe20008410000 */
[----:B------:R-:W-:Y:S01]  /*bf60*/  FMUL.FTZ R15, R128, UR5 ;  /* 0x00000005800f7c20 */ /* 0x000fe20008410000 */
[----:B------:R-:W-:Y:S01]  /*bf70*/  FMUL.FTZ R16, R129, UR5 ;  /* 0x0000000581107c20 */ /* 0x000fe20008410000 */
[----:B------:R-:W-:Y:S01]  /*bf80*/  UIADD3 UR6, UR30, 0x40, URZ ;  /* 0x000000401e067890 */ /* 0x000fe2000fffe03f */
[----:B------:R-:W-:Y:S01]  /*bf90*/  FMUL.FTZ R23, R132, UR5 ;  /* 0x0000000584177c20 */ /* 0x000fe20008410000 */
[----:B------:R-:W-:Y:S01]  /*bfa0*/  FMUL.FTZ R22, R131, UR5 ;  /* 0x0000000583167c20 */ /* 0x000fe20008410000 */
[----:B------:R-:W1:Y:S01]  /*bfb0*/  MUFU.TANH R11, R11 ;  /* 0x0000000b000b7308 */ /* 0x000e620000002400 */
[----:B------:R-:W-:Y:S01]  /*bfc0*/  FMUL.FTZ R128, R133, UR5 ;  /* 0x0000000585807c20 */ /* 0x000fe20008410000 */
[----:B------:R-:W-:Y:S01]  /*bfd0*/  HGMMA.64x96x16.F32 R24, gdesc[UR28].tnspB, R24, gsb0 ;  /* 0x416000001c1879f0 */ /* 0x000fe20008000818 */
[----:B------:R-:W-:Y:S01]  /*bfe0*/  FMUL.FTZ R120, R120, UR5 ;  /* 0x0000000578787c20 */ /* 0x000fe20008410000 */
[----:B------:R-:W-:Y:S01]  /*bff0*/  UMOV UR34, UR6 ;  /* 0x0000000600227c82 */ /* 0x000fe20008000000 */
[----:B------:R-:W-:Y:S01]  /*c000*/  UIADD3 UR6, UR30, 0x80, URZ ;  /* 0x000000801e067890 */ /* 0x000fe2000fffe03f */
        /* <DEDUP_REMOVED lines=54> */
[----:B------:R-:W-:Y:S01]  /*c370*/  UIADD3 UR58, UR30, 0x1c0, URZ ;  /* 0x000001c01e3a7890 */ /* 0x000fe2000fffe03f */
[----:B------:R-:W-:Y:S01]  /*c380*/  FMUL.FTZ R118, R118, UR5 ;  /* 0x0000000576767c20 */ /* 0x000fe20008410000 */
[----:B------:R-:W-:Y:S01]  /*c390*/  FMUL.FTZ R119, R119, UR5 ;  /* 0x0000000577777c20 */ /* 0x000fe20008410000 */
[----:B------:R-:W-:Y:S01]  /*c3a0*/  UMOV UR59, 0x80000020 ;  /* 0x80000020003b7882 */ /* 0x000fe20000000000 */
        /* <DEDUP_REMOVED lines=26> */
[----:B------:R-:W-:Y:S01]  /*c550*/  UIADD3 UR54, UR30, 0x200, URZ ;  /* 0x000002001e367890 */ /* 0x000fe2000fffe03f */
[C---:B------:R-:W-:Y:S01]  /*c560*/  ISETP.GT.AND P2, PT, R9.reuse, R156, PT ;  /* 0x0000009c0900720c */ /* 0x040fe20003f44270 */
[----:B------:R-:W-:Y:S01]  /*c570*/  UMOV UR55, 0x80000020 ;  /* 0x8000002000377882 */ /* 0x000fe20000000000 */
[----:B------:R-:W-:-:S03]  /*c580*/  VIADD R9, R9, 0xffffffff ;  /* 0xffffffff09097836 */ /* 0x000fc60000000000 */
[----:B------:R-:W1:Y:S01]  /*c590*/  MUFU.TANH R113, R113 ;  /* 0x0000007100717308 */ /* 0x000e620000002400 */
[----:B--2---:R-:W-:Y:S01]  /*c5a0*/  FMNMX.FTZ R131, R125, R132, !PT ;  /* 0x000000847d837209 */ /* 0x004fe20007810000 */
[----:B------:R-:W-:Y:S02]  /*c5b0*/  WARPGROUP.DEPBAR.LE gsb0, 0x0 ;  /* 0x00008000000079c5 */ /* 0x000fe40000010000 */
[----:B------:R-:W-:-:S04]  /*c5c0*/  WARPGROUP.ARRIVE ;  /* 0x00000000000079c5 */ /* 0x000fc80000000000 */
[----:B------:R-:W2:Y:S01]  /*c5d0*/  MUFU.TANH R116, R116 ;  /* 0x0000007400747308 */ /* 0x000ea20000002400 */
[----:B0-----:R-:W-:Y:S01]  /*c5e0*/  FMNMX.FTZ R132, R112, R131, !PT ;  /* 0x0000008370847209 */ /* 0x001fe20007810000 */
[----:B------:R-:W-:Y:S01]  /*c5f0*/  HGMMA.64x96x16.F32 R24, gdesc[UR32].tnspB, R24, gsb0 ;  /* 0x41600000201879f0 */ /* 0x000fe20008000818 */
[----:B------:R-:W-:Y:S01]  /*c600*/  R2UR UR32, R150 ;  /* 0x00000000962072ca */ /* 0x000fe200000e0000 */
[----:B------:R-:W-:Y:S01]  /*c610*/  UMOV UR34, UR6 ;  /* 0x0000000600227c82 */ /* 0x000fe20008000000 */
[----:B------:R-:W-:Y:S01]  /*c620*/  R2UR UR33, R151 ;  /* 0x00000000972172ca */ /* 0x000fe200000e0000 */
[----:B------:R-:W-:Y:S01]  /*c630*/  UMOV UR35, 0x80000020 ;  /* 0x8000002000237882 */ /* 0x000fe20000000000 */
[----:B------:R-:W-:Y:S01]  /*c640*/  UIADD3 UR6, UR30, 0xc0, URZ ;  /* 0x000000c01e067890 */ /* 0x000fe2000fffe03f */
[----:B------:R-:W0:Y:S01]  /*c650*/  MUFU.TANH R117, R117 ;  /* 0x0000007500757308 */ /* 0x000e220000002400 */
[----:B-1----:R-:W-:-:S04]  /*c660*/  FMNMX.FTZ R131, R113, R132, !PT ;  /* 0x0000008471837209 */ /* 0x002fc80007810000 */
[----:B--2---:R-:W-:-:S03]  /*c670*/  FMNMX.FTZ R132, R116, R131, !PT ;  /* 0x0000008374847209 */ /* 0x004fc60007810000 */
[----:B------:R-:W1:Y:S08]  /*c680*/  MUFU.TANH R104, R104 ;  /* 0x0000006800687308 */ /* 0x000e700000002400 */
        /* <DEDUP_REMOVED lines=25> */
[----:B------:R-:W-:Y:S01]  /*c820*/  R2UR UR32, R148 ;  /* 0x00000000942072ca */ /* 0x000fe200000e0000 */
[----:B------:R-:W-:Y:S01]  /*c830*/  UMOV UR34, UR6 ;  /* 0x0000000600227c82 */ /* 0x000fe20008000000 */
[----:B------:R-:W-:Y:S01]  /*c840*/  R2UR UR33, R149 ;  /* 0x00000000952172ca */ /* 0x000fe200000e0000 */
[----:B------:R-:W-:Y:S01]  /*c850*/  UMOV UR35, 0x80000020 ;  /* 0x8000002000237882 */ /* 0x000fe20000000000 */
[----:B------:R-:W-:Y:S01]  /*c860*/  UIADD3 UR6, UR30, 0x100, URZ ;  /* 0x000001001e067890 */ /* 0x000fe2000fffe03f */
        /* <DEDUP_REMOVED lines=19> */
[----:B0-----:R-:W-:-:S05]  /*c9a0*/  FMNMX.FTZ R131, R77, R132, !PT ;  /* 0x000000844d837209 */ /* 0x001fca0007810000 */
[----:B------:R-:W0:Y:S02]  /*c9b0*/  SHFL.BFLY PT, R132, R131, 0x2, 0x1f ;  /* 0x0c401f0083847f89 */ /* 0x000e2400000e0000 */
[----:B------:R-:W3:Y:S08]  /*c9c0*/  MUFU.TANH R138, R138 ;  /* 0x0000008a008a7308 */ /* 0x000ef00000002400 */
[----:B------:R-:W4:Y:S01]  /*c9d0*/  MUFU.TANH R14, R14 ;  /* 0x0000000e000e7308 */ /* 0x000f220000002400 */
[----:B------:R-:W-:-:S02]  /*c9e0*/  WARPGROUP.DEPBAR.LE gsb0, 0x0 ;  /* 0x00008000000079c5 */ /* 0x000fc40000010000 */
[----:B------:R-:W-:-:S05]  /*c9f0*/  WARPGROUP.ARRIVE ;  /* 0x00000000000079c5 */ /* 0x000fca0000000000 */
[----:B------:R-:W5:Y:S01]  /*ca00*/  MUFU.TANH R17, R17 ;  /* 0x0000001100117308 */ /* 0x000f620000002400 */
[----:B0-----:R-:W-:Y:S01]  /*ca10*/  FMNMX.FTZ R133, R131, R132, !PT ;  /* 0x0000008483857209 */ /* 0x001fe20007810000 */
[----:B------:R-:W-:Y:S01]  /*ca20*/  FMUL.FTZ R131, R74, UR5 ;  /* 0x000000054a837c20 */ /* 0x000fe20008410000 */
[----:B------:R-:W-:Y:S01]  /*ca30*/  HGMMA.64x96x16.F32 R24, gdesc[UR32].tnspB, R24, gsb0 ;  /* 0x41600000201879f0 */ /* 0x000fe20008000818 */
[----:B------:R-:W-:Y:S01]  /*ca40*/  R2UR UR32, R146 ;  /* 0x00000000922072ca */ /* 0x000fe200000e0000 */
[----:B------:R-:W-:Y:S01]  /*ca50*/  UMOV UR34, UR6 ;  /* 0x0000000600227c82 */ /* 0x000fe20008000000 */
[----:B------:R-:W-:Y:S01]  /*ca60*/  R2UR UR33, R147 ;  /* 0x00000000932172ca */ /* 0x000fe200000e0000 */
[----:B------:R-:W-:Y:S01]  /*ca70*/  UMOV UR35, 0x80000020 ;  /* 0x8000002000237882 */ /* 0x000fe20000000000 */
[----:B------:R-:W-:Y:S01]  /*ca80*/  UIADD3 UR6, UR30, 0x140, URZ ;  /* 0x000001401e067890 */ /* 0x000fe2000fffe03f */
[----:B------:R-:W0:Y:S01]  /*ca90*/  SHFL.BFLY PT, R134, R133, 0x1, 0x1f ;  /* 0x0c201f0085867f89 */ /* 0x000e2200000e0000 */
[----:B------:R-:W2:Y:S01]  /*caa0*/  LDC R74, c[0x0][0x988] ;  /* 0x00026200ff4a7b82 */ /* 0x000ea20000000800 */
[----:B------:R-:W-:Y:S01]  /*cab0*/  FMUL.FTZ R132, R75, UR5 ;  /* 0x000000054b847c20 */ /* 0x000fe20008410000 */
[----:B------:R-:W5:Y:S08]  /*cac0*/  MUFU.TANH R22, R22 ;  /* 0x0000001600167308 */ /* 0x000f700000002400 */
[----:B------:R-:W5:Y:S08]  /*cad0*/  MUFU.TANH R129, R129 ;  /* 0x0000008100817308 */ /* 0x000f700000002400 */
[----:B------:R-:W5:Y:S01]  /*cae0*/  MUFU.TANH R130, R130 ;  /* 0x0000008200827308 */ /* 0x000f620000002400 */
[----:B0-----:R-:W-:-:S07]  /*caf0*/  FMNMX.FTZ R75, R133, R134, !PT ;  /* 0x00000086854b7209 */ /* 0x001fce0007810000 */
[----:B------:R-:W0:Y:S01]  /*cb00*/  MUFU.TANH R122, R122 ;  /* 0x0000007a007a7308 */ /* 0x000e220000002400 */
[C---:B--2---:R-:W-:Y:S01]  /*cb10*/  FMUL.FTZ R133, R75.reuse, R74 ;  /* 0x0000004a4b857220 */ /* 0x044fe20000410000 */
[----:B------:R-:W-:-:S03]  /*cb20*/  FADD.FTZ R7, -R75, R7 ;  /* 0x000000074b077221 */ /* 0x000fc60000010100 */
[-CC-:B------:R-:W-:Y:S01]  /*cb30*/  FFMA.FTZ R135, R13, R74.reuse, -R133.reuse ;  /* 0x0000004a0d877223 */ /* 0x180fe20000010885 */
[--C-:B------:R-:W-:Y:S01]  /*cb40*/  FFMA.FTZ R13, R16, R74, -R133.reuse ;  /* 0x0000004a100d7223 */ /* 0x100fe20000010885 */
[----:B------:R-:W-:Y:S01]  /*cb50*/  FMNMX.FTZ R16, R144, R8, !PT ;  /* 0x0000000890107209 */ /* 0x000fe20007810000 */
[-CC-:B------:R-:W-:Y:S01]  /*cb60*/  FFMA.FTZ R134, R12, R74.reuse, -R133.reuse ;  /* 0x0000004a0c867223 */ /* 0x180fe20000010885 */
[-CC-:B------:R-:W-:Y:S01]  /*cb70*/  FFMA.FTZ R12, R15, R74.reuse, -R133.reuse ;  /* 0x0000004a0f0c7223 */ /* 0x180fe20000010885 */
[--C-:B------:R-:W-:Y:S01]  /*cb80*/  FFMA.FTZ R15, R23, R74, -R133.reuse ;  /* 0x0000004a170f7223 */ /* 0x100fe20000010885 */
[----:B-1----:R-:W-:Y:S01]  /*cb90*/  FMNMX.FTZ R23, R139, R16, !PT ;  /* 0x000000108b177209 */ /* 0x002fe20007810000 */
[-CC-:B------:R-:W-:Y:S01]  /*cba0*/  FFMA.FTZ R16, R128, R74.reuse, -R133.reuse ;  /* 0x0000004a80107223 */ /* 0x180fe20000010885 */
[----:B------:R-:W1:Y:S01]  /*cbb0*/  MUFU.TANH R123, R123 ;  /* 0x0000007b007b7308 */ /* 0x000e620000002400 */
[-CC-:B------:R-:W-:Y:S01]  /*cbc0*/  FFMA.FTZ R136, R120, R74.reuse, -R133.reuse ;  /* 0x0000004a78887223 */ /* 0x180fe20000010885 */
[----:B---3--:R-:W-:Y:S01]  /*cbd0*/  FMNMX.FTZ R23, R138, R23, !PT ;  /* 0x000000178a177209 */ /* 0x008fe20007810000 */
[-CC-:B------:R-:W-:Y:S01]  /*cbe0*/  FFMA.FTZ R10, R10, R74.reuse, -R133.reuse ;  /* 0x0000004a0a0a7223 */ /* 0x180fe20000010885 */
[-CC-:B------:R-:W-:Y:S01]  /*cbf0*/  FFMA.FTZ R11, R11, R74.reuse, -R133.reuse ;  /* 0x0000004a0b0b7223 */ /* 0x180fe20000010885 */
[-CC-:B------:R-:W-:Y:S01]  /*cc00*/  FFMA.FTZ R112, R112, R74.reuse, -R133.reuse ;  /* 0x0000004a70707223 */ /* 0x180fe20000010885 */
[----:B----4-:R-:W-:Y:S01]  /*cc10*/  FMNMX.FTZ R128, R14, R23, !PT ;  /* 0x000000170e807209 */ /* 0x010fe20007810000 */
[-CC-:B------:R-:W-:Y:S01]  /*cc20*/  FFMA.FTZ R113, R113, R74.reuse, -R133.reuse ;  /* 0x0000004a71717223 */ /* 0x180fe20000010885 */
[----:B------:R-:W2:Y:S01]  /*cc30*/  MUFU.TANH R126, R126 ;  /* 0x0000007e007e7308 */ /* 0x000ea20000002400 */
[--C-:B------:R-:W-:Y:S01]  /*cc40*/  FFMA.FTZ R116, R116, R74, -R133.reuse ;  /* 0x0000004a74747223 */ /* 0x100fe20000010885 */
[----:B-----5:R-:W-:Y:S01]  /*cc50*/  FMNMX.FTZ R23, R17, R128, !PT ;  /* 0x0000008011177209 */ /* 0x020fe20007810000 */
[-CC-:B------:R-:W-:Y:S01]  /*cc60*/  FFMA.FTZ R117, R117, R74.reuse, -R133.reuse ;  /* 0x0000004a75757223 */ /* 0x180fe20000010885 */
[-CC-:B------:R-:W-:Y:S01]  /*cc70*/  FFMA.FTZ R104, R104, R74.reuse, -R133.reuse ;  /* 0x0000004a68687223 */ /* 0x180fe20000010885 */
[-CC-:B------:R-:W-:Y:S01]  /*cc80*/  FFMA.FTZ R105, R105, R74.reuse, -R133.reuse ;  /* 0x0000004a69697223 */ /* 0x180fe20000010885 */
[----:B------:R-:W-:Y:S01]  /*cc90*/  FMNMX.FTZ R120, R22, R23, !PT ;  /* 0x0000001716787209 */ /* 0x000fe20007810000 */
[-CC-:B------:R-:W-:Y:S01]  /*cca0*/  FFMA.FTZ R108, R108, R74.reuse, -R133.reuse ;  /* 0x0000004a6c6c7223 */ /* 0x180fe20000010885 */
[----:B------:R-:W3:Y:S01]  /*ccb0*/  MUFU.TANH R127, R127 ;  /* 0x0000007f007f7308 */ /* 0x000ee20000002400 */
[--C-:B------:R-:W-:Y:S01]  /*ccc0*/  FFMA.FTZ R109, R109, R74, -R133.reuse ;  /* 0x0000004a6d6d7223 */ /* 0x100fe20000010885 */
[----:B------:R-:W-:Y:S01]  /*ccd0*/  FMNMX.FTZ R137, R129, R120, !PT ;  /* 0x0000007881897209 */ /* 0x000fe20007810000 */
[-CC-:B------:R-:W-:Y:S01]  /*cce0*/  FFMA.FTZ R120, R121, R74.reuse, -R133.reuse ;  /* 0x0000004a79787223 */ /* 0x180fe20000010885 */
[-CC-:B------:R-:W-:Y:S01]  /*ccf0*/  FFMA.FTZ R121, R124, R74.reuse, -R133.reuse ;  /* 0x0000004a7c797223 */ /* 0x180fe20000010885 */
[-CC-:B------:R-:W-:Y:S01]  /*cd00*/  FFMA.FTZ R100, R100, R74.reuse, -R133.reuse ;  /* 0x0000004a64647223 */ /* 0x180fe20000010885 */
[----:B------:R-:W-:Y:S01]  /*cd10*/  FMNMX.FTZ R137, R130, R137, !PT ;  /* 0x0000008982897209 */ /* 0x000fe20007810000 */
[-CC-:B------:R-:W-:Y:S01]  /*cd20*/  FFMA.FTZ R101, R101, R74.reuse, -R133.reuse ;  /* 0x0000004a65657223 */ /* 0x180fe20000010885 */
[----:B------:R-:W4:Y:S01]  /*cd30*/  MUFU.TANH R114, R114 ;  /* 0x0000007200727308 */ /* 0x000f220000002400 */
[-CC-:B------:R-:W-:Y:S01]  /*cd40*/  FFMA.FTZ R88, R88, R74.reuse, -R133.reuse ;  /* 0x0000004a58587223 */ /* 0x180fe20000010885 */
[----:B0-----:R-:W-:Y:S01]  /*cd50*/  FMNMX.FTZ R128, R122, R137, !PT ;  /* 0x000000897a807209 */ /* 0x001fe20007810000 */
[-CC-:B------:R-:W-:Y:S01]  /*cd60*/  FFMA.FTZ R89, R89, R74.reuse, -R133.reuse ;  /* 0x0000004a59597223 */ /* 0x180fe20000010885 */
[-CC-:B------:R-:W-:Y:S01]  /*cd70*/  FFMA.FTZ R92, R92, R74.reuse, -R133.reuse ;  /* 0x0000004a5c5c7223 */ /* 0x180fe20000010885 */
[--C-:B------:R-:W-:Y:S01]  /*cd80*/  FFMA.FTZ R93, R93, R74, -R133.reuse ;  /* 0x0000004a5d5d7223 */ /* 0x100fe20000010885 */
[----:B-1----:R-:W-:Y:S01]  /*cd90*/  FMNMX.FTZ R137, R123, R128, !PT ;  /* 0x000000807b897209 */ /* 0x002fe20007810000 */
[-CC-:B------:R-:W-:Y:S01]  /*cda0*/  FFMA.FTZ R80, R80, R74.reuse, -R133.reuse ;  /* 0x0000004a50507223 */ /* 0x180fe20000010885 */
[----:B------:R-:W0:Y:S01]  /*cdb0*/  MUFU.TANH R115, R115 ;  /* 0x0000007300737308 */ /* 0x000e220000002400 */
[-CC-:B------:R-:W-:Y:S01]  /*cdc0*/  FFMA.FTZ R81, R81, R74.reuse, -R133.reuse ;  /* 0x0000004a51517223 */ /* 0x180fe20000010885 */
[----:B--2---:R-:W-:Y:S01]  /*cdd0*/  FMNMX.FTZ R124, R126, R137, !PT ;  /* 0x000000897e7c7209 */ /* 0x004fe20007810000 */
[-CC-:B------:R-:W-:Y:S01]  /*cde0*/  FFMA.FTZ R84, R84, R74.reuse, -R133.reuse ;  /* 0x0000004a54547223 */ /* 0x180fe20000010885 */
[-CC-:B------:R-:W-:Y:S01]  /*cdf0*/  FFMA.FTZ R85, R85, R74.reuse, -R133.reuse ;  /* 0x0000004a55557223 */ /* 0x180fe20000010885 */
[-C--:B------:R-:W-:Y:S01]  /*ce00*/  FFMA.FTZ R73, R73, R74.reuse, -R133 ;  /* 0x0000004a49497223 */ /* 0x080fe20000010885 */
[----:B------:R-:W-:-:S02]  /*ce10*/  FMUL.FTZ R7, R7, R74 ;  /* 0x0000004a07077220 */ /* 0x000fc40000410000 */
[----:B------:R-:W1:Y:S08]  /*ce20*/  MUFU.TANH R118, R118 ;  /* 0x0000007600767308 */ /* 0x000e700000002400 */
[----:B------:R2:W-:Y:S01]  /*ce30*/  MUFU.EX2 R23, R136 ;  /* 0x0000008800177308 */ /* 0x0005e20000000800 */
[----:B------:R-:W-:Y:S02]  /*ce40*/  WARPGROUP.DEPBAR.LE gsb0, 0x0 ;  /* 0x00008000000079c5 */ /* 0x000fe40000010000 */
[----:B------:R-:W-:-:S05]  /*ce50*/  WARPGROUP.ARRIVE ;  /* 0x00000000000079c5 */ /* 0x000fca0000000000 */
[----:B------:R-:W5:Y:S01]  /*ce60*/  MUFU.TANH R119, R119 ;  /* 0x0000007700777308 */ /* 0x000f620000002400 */
[----:B--2---:R-:W-:Y:S01]  /*ce70*/  FFMA.FTZ R136, R125, R74, -R133 ;  /* 0x0000004a7d887223 */ /* 0x004fe20000010885 */
[----:B---3--:R-:W-:Y:S01]  /*ce80*/  FMNMX.FTZ R125, R127, R124, !PT ;  /* 0x0000007c7f7d7209 */ /* 0x008fe20007810000 */
[----:B------:R-:W-:Y:S01]  /*ce90*/  HGMMA.64x96x16.F32 R24, gdesc[UR32].tnspB, R24, gsb0 ;  /* 0x41600000201879f0 */ /* 0x000fe20008000818 */
[----:B------:R-:W-:Y:S01]  /*cea0*/  R2UR UR32, R18 ;  /* 0x00000000122072ca */ /* 0x000fe200000e0000 */
[----:B------:R-:W-:Y:S01]  /*ceb0*/  UMOV UR34, UR6 ;  /* 0x0000000600227c82 */ /* 0x000fe20008000000 */
[----:B------:R-:W-:Y:S01]  /*cec0*/  R2UR UR33, R19 ;  /* 0x00000000132172ca */ /* 0x000fe200000e0000 */
[----:B------:R-:W-:Y:S01]  /*ced0*/  UMOV UR35, 0x80000020 ;  /* 0x8000002000237882 */ /* 0x000fe20000000000 */
[----:B------:R-:W-:Y:S01]  /*cee0*/  UIADD3 UR6, UR30, 0x180, URZ ;  /* 0x000001801e067890 */ /* 0x000fe2000fffe03f */
        /* <DEDUP_REMOVED lines=34> */
[----:B------:R-:W-:Y:S02]  /*d110*/  UMOV UR35, 0x80000020 ;  /* 0x8000002000237882 */ /* 0x000fe40000000000 */
[----:B------:R-:W0:Y:S01]  /*d120*/  MUFU.TANH R83, R83 ;  /* 0x0000005300537308 */ /* 0x000e220000002400 */
[----:B-1----:R-:W-:-:S04]  /*d130*/  FMNMX.FTZ R125, R95, R128, !PT ;  /* 0x000000805f7d7209 */ /* 0x002fc80007810000 */
[----:B--2---:R-:W-:-:S03]  /*d140*/  FMNMX.FTZ R128, R82, R125, !PT ;  /* 0x0000007d52807209 */ /* 0x004fc60007810000 */
[----:B------:R-:W1:Y:S01]  /*d150*/  MUFU.TANH R86, R86 ;  /* 0x0000005600567308 */ /* 0x000e620000002400 */
[----:B------:R-:W-:-:S07]  /*d160*/  FFMA.FTZ R125, R96, R74, -R133 ;  /* 0x0000004a607d7223 */ /* 0x000fce0000010885 */
[----:B------:R-:W2:Y:S01]  /*d170*/  MUFU.TANH R87, R87 ;  /* 0x0000005700577308 */ /* 0x000ea20000002400 */
[----:B0-----:R-:W-:Y:S01]  /*d180*/  FMNMX.FTZ R137, R83, R128, !PT ;  /* 0x0000008053897209 */ /* 0x001fe20007810000 */
[----:B------:R-:W-:-:S06]  /*d190*/  FFMA.FTZ R128, R97, R74, -R133 ;  /* 0x0000004a61807223 */ /* 0x000fcc0000010885 */
[----:B------:R-:W0:Y:S01]  /*d1a0*/  MUFU.TANH R131, R131 ;  /* 0x0000008300837308 */ /* 0x000e220000002400 */
[----:B-1----:R-:W-:Y:S01]  /*d1b0*/  FMNMX.FTZ R96, R86, R137, !PT ;  /* 0x0000008956607209 */ /* 0x002fe20007810000 */
[-CC-:B------:R-:W-:Y:S01]  /*d1c0*/  FFMA.FTZ R137, R76, R74.reuse, -R133.reuse ;  /* 0x0000004a4c897223 */ /* 0x180fe20000010885 */
[----:B------:R-:W-:-:S05]  /*d1d0*/  FFMA.FTZ R76, R77, R74, -R133 ;  /* 0x0000004a4d4c7223 */ /* 0x000fca0000010885 */
[----:B------:R-:W1:Y:S01]  /*d1e0*/  MUFU.TANH R132, R132 ;  /* 0x0000008400847308 */ /* 0x000e620000002400 */
[----:B--2---:R-:W-:-:S07]  /*d1f0*/  FMNMX.FTZ R96, R87, R96, !PT ;  /* 0x0000006057607209 */ /* 0x004fce0007810000 */
[----:B------:R-:W2:Y:S01]  /*d200*/  MUFU.TANH R78, R78 ;  /* 0x0000004e004e7308 */ /* 0x000ea20000002400 */
[----:B0-----:R-:W-:-:S07]  /*d210*/  FMNMX.FTZ R97, R131, R96, !PT ;  /* 0x0000006083617209 */ /* 0x001fce0007810000 */
[----:B------:R-:W0:Y:S01]  /*d220*/  MUFU.TANH R79, R79 ;  /* 0x0000004f004f7308 */ /* 0x000e220000002400 */
[----:B-1----:R-:W-:-:S07]  /*d230*/  FMNMX.FTZ R97, R132, R97, !PT ;  /* 0x0000006184617209 */ /* 0x002fce0007810000 */
[----:B------:R1:W-:Y:S01]  /*d240*/  MUFU.EX2 R124, R136 ;  /* 0x00000088007c7308 */ /* 0x0003e20000000800 */
[----:B--2---:R-:W-:-:S07]  /*d250*/  FMNMX.FTZ R96, R78, R97, !PT ;  /* 0x000000614e607209 */ /* 0x004fce0007810000 */
[----:B------:R-:W-:Y:S01]  /*d260*/  MUFU.EX2 R7, R7 ;  /* 0x0000000700077308 */ /* 0x000fe20000000800 */
[----:B0-----:R-:W-:Y:S01]  /*d270*/  FMNMX.FTZ R96, R79, R96, !PT ;  /* 0x000000604f607209 */ /* 0x001fe20007810000 */
[----:B-1----:R-:W-:-:S04]  /*d280*/  FFMA.FTZ R136, R72, R74, -R133 ;  /* 0x0000004a48887223 */ /* 0x002fc80000010885 */
[----:B------:R-:W0:Y:S02]  /*d290*/  SHFL.BFLY PT, R97, R96, 0x2, 0x1f ;  /* 0x0c401f0060617f89 */ /* 0x000e2400000e0000 */
[----:B------:R-:W1:Y:S08]  /*d2a0*/  MUFU.EX2 R10, R10 ;  /* 0x0000000a000a7308 */ /* 0x000e700000000800 */
[----:B------:R-:W2:Y:S08]  /*d2b0*/  MUFU.EX2 R11, R11 ;  /* 0x0000000b000b7308 */ /* 0x000eb00000000800 */
[----:B------:R-:W3:Y:S01]  /*d2c0*/  MUFU.EX2 R134, R134 ;  /* 0x0000008600867308 */ /* 0x000ee20000000800 */
[----:B-1----:R-:W-:Y:S01]  /*d2d0*/  FFMA.FTZ R142, R7, R6, R10 ;  /* 0x00000006078e7223 */ /* 0x002fe2000001000a */
[----:B0-----:R-:W-:-:S06]  /*d2e0*/  FMNMX.FTZ R96, R96, R97, !PT ;  /* 0x0000006160607209 */ /* 0x001fcc0007810000 */
[----:B------:R-:W0:Y:S01]  /*d2f0*/  MUFU.EX2 R135, R135 ;  /* 0x0000008700877308 */ /* 0x000e220000000800 */
[----:B------:R-:W-:Y:S02]  /*d300*/  WARPGROUP.DEPBAR.LE gsb0, 0x0 ;  /* 0x00008000000079c5 */ /* 0x000fe40000010000 */
[----:B------:R-:W-:Y:S01]  /*d310*/  WARPGROUP.ARRIVE ;  /* 0x00000000000079c5 */ /* 0x000fe20000000000 */
[----:B------:R-:W1:Y:S04]  /*d320*/  SHFL.BFLY PT, R97, R96, 0x1, 0x1f ;  /* 0x0c201f0060617f89 */ /* 0x000e6800000e0000 */
[----:B------:R-:W-:Y:S01]  /*d330*/  MUFU.EX2 R12, R12 ;  /* 0x0000000c000c7308 */ /* 0x000fe20000000800 */
[----:B------:R-:W-:Y:S07]  /*d340*/  HGMMA.64x96x16.F32 R24, gdesc[UR32].tnspB, R24, gsb0 ;  /* 0x41600000201879f0 */ /* 0x000fee0008000818 */
[----:B------:R-:W-:Y:S08]  /*d350*/  MUFU.EX2 R13, R13 ;  /* 0x0000000d000d7308 */ /* 0x000ff00000000800 */
[----:B------:R-:W-:Y:S01]  /*d360*/  MUFU.EX2 R15, R15 ;  /* 0x0000000f000f7308 */ /* 0x000fe20000000800 */
[----:B-1----:R-:W-:Y:S01]  /*d370*/  FMNMX.FTZ R72, R96, R97, !PT ;  /* 0x0000006160487209 */ /* 0x002fe20007810000 */
[----:B------:R-:W-:-:S06]  /*d380*/  IMAD.U32 R96, RZ, RZ, UR4 ;  /* 0x00000004ff607e24 */ /* 0x000fcc000f8e00ff */
[----:B------:R-:W-:Y:S01]  /*d390*/  MUFU.EX2 R16, R16 ;  /* 0x0000001000107308 */ /* 0x000fe20000000800 */
[----:B------:R-:W-:Y:S01]  /*d3a0*/  FADD.FTZ R77, -R72, R8 ;  /* 0x00000008484d7221 */ /* 0x000fe20000010100 */
[----:B------:R-:W-:-:S03]  /*d3b0*/  @!P1 LEA R96, R96, UR60, 0x3 ;  /* 0x0000003c60609c11 */ /* 0x000fc6000f8e18ff */
[-C--:B------:R-:W-:Y:S01]  /*d3c0*/  FMUL.FTZ R133, R77, R74.reuse ;  /* 0x0000004a4d857220 */ /* 0x080fe20000410000 */
[-C--:B------:R-:W-:Y:S02]  /*d3d0*/  FMUL.FTZ R77, R72, R74.reuse ;  /* 0x0000004a484d7220 */ /* 0x080fe40000410000 */
[----:B------:R1:W-:Y:S02]  /*d3e0*/  MUFU.EX2 R8, R76 ;  /* 0x0000004c00087308 */ /* 0x0003e40000000800 */
        /* <DEDUP_REMOVED lines=9> */
[----:B------:R-:W-:-:S02]  /*d480*/  IMAD.U32 R119, RZ, RZ, UR7 ;  /* 0x00000007ff777e24 */ /* 0x000fc4000f8e00ff */
[-CC-:B------:R-:W-:Y:S01]  /*d490*/  FFMA.FTZ R14, R17, R74.reuse, -R77.reuse ;  /* 0x0000004a110e7223 */ /* 0x180fe2000001084d */
[-CC-:B------:R-:W-:Y:S01]  /*d4a0*/  FFMA.FTZ R138, R138, R74.reuse, -R77.reuse ;  /* 0x0000004a8a8a7223 */ /* 0x180fe2000001084d */
[-CC-:B------:R-:W-:Y:S01]  /*d4b0*/  FFMA.FTZ R17, R106, R74.reuse, -R77.reuse ;  /* 0x0000004a6a117223 */ /* 0x180fe2000001084d */
[-CC-:B------:R-:W-:Y:S01]  /*d4c0*/  FFMA.FTZ R106, R107, R74.reuse, -R77.reuse ;  /* 0x0000004a6b6a7223 */ /* 0x180fe2000001084d */
[-CC-:B------:R-:W-:Y:S01]  /*d4d0*/  FFMA.FTZ R107, R110, R74.reuse, -R77.reuse ;  /* 0x0000004a6e6b7223 */ /* 0x180fe2000001084d */
[----:B------:R-:W4:Y:S01]  /*d4e0*/  MUFU.EX2 R97, R97 ;  /* 0x0000006100617308 */ /* 0x000f220000000800 */
[----:B------:R-:W-:Y:S01]  /*d4f0*/  @!P1 LEA R110, R119, UR60, 0x3 ;  /* 0x0000003c776e9c11 */ /* 0x000fe2000f8e18ff */
[----:B------:R-:W-:Y:S02]  /*d500*/  @!P1 VIADD R119, R96, 0x31c40 ;  /* 0x00031c4060779836 */ /* 0x000fe40000000000 */
[-CC-:B-1----:R-:W-:Y:S01]  /*d510*/  FFMA.FTZ R76, R129, R74.reuse, -R77.reuse ;  /* 0x0000004a814c7223 */ /* 0x182fe2000001084d */
[-CC-:B------:R-:W-:Y:S01]  /*d520*/  FFMA.FTZ R130, R130, R74.reuse, -R77.reuse ;  /* 0x0000004a82827223 */ /* 0x180fe2000001084d */
[-C--:B------:R-:W-:Y:S01]  /*d530*/  FFMA.FTZ R98, R98, R74.reuse, -R77 ;  /* 0x0000004a62627223 */ /* 0x080fe2000001084d */
[----:B------:R-:W-:Y:S01]  /*d540*/  @!P1 VIADD R96, R110, 0x31c60 ;  /* 0x00031c606e609836 */ /* 0x000fe20000000000 */
[----:B------:R-:W-:Y:S01]  /*d550*/  @!P1 PRMT R119, RZ, 0x654, R119 ;  /* 0x00000654ff779816 */ /* 0x000fe20000000077 */
[----:B------:R-:W1:Y:S01]  /*d560*/  MUFU.EX2 R139, R139 ;  /* 0x0000008b008b7308 */ /* 0x000e620000000800 */
[-CC-:B------:R-:W-:Y:S01]  /*d570*/  FFMA.FTZ R110, R111, R74.reuse, -R77.reuse ;  /* 0x0000004a6f6e7223 */ /* 0x180fe2000001084d */
[----:B--2---:R-:W-:Y:S01]  /*d580*/  FADD.FTZ R111, R11, R142 ;  /* 0x0000008e0b6f7221 */ /* 0x004fe20000010000 */
[-CC-:B------:R-:W-:Y:S01]  /*d590*/  FFMA.FTZ R129, R122, R74.reuse, -R77.reuse ;  /* 0x0000004a7a817223 */ /* 0x180fe2000001084d */
[-CC-:B------:R-:W-:Y:S01]  /*d5a0*/  FFMA.FTZ R123, R123, R74.reuse, -R77.reuse ;  /* 0x0000004a7b7b7223 */ /* 0x180fe2000001084d */
[-C--:B------:R-:W-:Y:S01]  /*d5b0*/  FFMA.FTZ R122, R126, R74.reuse, -R77 ;  /* 0x0000004a7e7a7223 */ /* 0x080fe2000001084d */
[----:B---3--:R-:W-:Y:S01]  /*d5c0*/  FADD.FTZ R142, R134, R111 ;  /* 0x0000006f868e7221 */ /* 0x008fe20000010000 */
[-CC-:B------:R-:W-:Y:S01]  /*d5d0*/  FFMA.FTZ R126, R127, R74.reuse, -R77.reuse ;  /* 0x0000004a7f7e7223 */ /* 0x180fe2000001084d */
[----:B------:R-:W2:Y:S01]  /*d5e0*/  MUFU.EX2 R138, R138 ;  /* 0x0000008a008a7308 */ /* 0x000ea20000000800 */
[-CC-:B------:R-:W-:Y:S01]  /*d5f0*/  FFMA.FTZ R127, R103, R74.reuse, -R77.reuse ;  /* 0x0000004a677f7223 */ /* 0x180fe2000001084d */
[-CC-:B------:R-:W-:Y:S01]  /*d600*/  FFMA.FTZ R103, R95, R74.reuse, -R77.reuse ;  /* 0x0000004a5f677223 */ /* 0x180fe2000001084d */
[-CC-:B------:R-:W-:Y:S01]  /*d610*/  FFMA.FTZ R111, R91, R74.reuse, -R77.reuse ;  /* 0x0000004a5b6f7223 */ /* 0x180fe2000001084d */
[-CC-:B------:R-:W-:Y:S01]  /*d620*/  FFMA.FTZ R91, R94, R74.reuse, -R77.reuse ;  /* 0x0000004a5e5b7223 */ /* 0x180fe2000001084d */
[-CC-:B------:R-:W-:Y:S01]  /*d630*/  FFMA.FTZ R131, R131, R74.reuse, -R77.reuse ;  /* 0x0000004a83837223 */ /* 0x180fe2000001084d */
[----:B------:R-:W-:Y:S01]  /*d640*/  FFMA.FTZ R132, R132, R74, -R77 ;  /* 0x0000004a84847223 */ /* 0x000fe2000001084d */
[----:B------:R-:W-:Y:S01]  /*d650*/  UMOV UR7, UR4 ;  /* 0x0000000400077c82 */ /* 0x000fe20008000000 */
[----:B------:R-:W3:Y:S08]  /*d660*/  MUFU.EX2 R140, R140 ;  /* 0x0000008c008c7308 */ /* 0x000ef00000000800 */
[----:B------:R-:W5:Y:S08]  /*d670*/  MUFU.EX2 R14, R14 ;  /* 0x0000000e000e7308 */ /* 0x000f700000000800 */
[----:B------:R-:W5:Y:S08]  /*d680*/  MUFU.EX2 R141, R141 ;  /* 0x0000008d008d7308 */ /* 0x000f700000000800 */
[----:B------:R-:W5:Y:S01]  /*d690*/  MUFU.EX2 R76, R76 ;  /* 0x0000004c004c7308 */ /* 0x000f620000000800 */
[----:B------:R-:W-:-:S02]  /*d6a0*/  WARPGROUP.DEPBAR.LE gsb0, 0x0 ;  /* 0x00008000000079c5 */ /* 0x000fc40000010000 */
[----:B------:R-:W-:-:S05]  /*d6b0*/  WARPGROUP.ARRIVE ;  /* 0x00000000000079c5 */ /* 0x000fca0000000000 */
[----:B------:R0:W-:Y:S01]  /*d6c0*/  MUFU.EX2 R6, R98 ;  /* 0x0000006200067308 */ /* 0x0001e20000000800 */
[----:B------:R-:W-:Y:S07]  /*d6d0*/  HGMMA.64x96x16.F32 R24, gdesc[UR56].tnspB, R24, gsb0 ;  /* 0x41600000381879f0 */ /* 0x000fee0008000818 */
[----:B------:R-:W5:Y:S01]  /*d6e0*/  MUFU.EX2 R130, R130 ;  /* 0x0000008200827308 */ /* 0x000f620000000800 */
[----:B0-----:R-:W-:-:S07]  /*d6f0*/  F2FP.F16.F32.PACK_AB R98, R135, R134 ;  /* 0x000000868762723e */ /* 0x001fce00000000ff */
[----:B------:R-:W0:Y:S08]  /*d700*/  MUFU.EX2 R129, R129 ;  /* 0x0000008100817308 */ /* 0x000e300000000800 */
        /* <DEDUP_REMOVED lines=10> */
[----:B------:R-:W0:Y:S01]  /*d7b0*/  MUFU.EX2 R115, R115 ;  /* 0x0000007300737308 */ /* 0x000e220000000800 */
[----:B------:R-:W-:-:S02]  /*d7c0*/  WARPGROUP.DEPBAR.LE gsb0, 0x0 ;  /* 0x00008000000079c5 */ /* 0x000fc40000010000 */
[----:B------:R-:W-:-:S05]  /*d7d0*/  WARPGROUP.ARRIVE ;  /* 0x00000000000079c5 */ /* 0x000fca0000000000 */
[----:B------:R-:W0:Y:S01]  /*d7e0*/  MUFU.EX2 R117, R117 ;  /* 0x0000007500757308 */ /* 0x000e220000000800 */
[----:B------:R-:W-:Y:S07]  /*d7f0*/  HGMMA.64x96x16.F32 R24, gdesc[UR52].tnspB, R24, gsb0 ;  /* 0x41600000341879f0 */ /* 0x000fee0008000818 */
        /* <DEDUP_REMOVED lines=22> */
[----:B------:R-:W-:Y:S01]  /*d960*/  FMUL.FTZ R33, R33, R7 ;  /* 0x0000000721217220 */ /* 0x000fe20000410000 */
[----:B----4-:R-:W-:Y:S01]  /*d970*/  @!P1 PRMT R119, RZ, 0x654, R96 ;  /* 0x00000654ff779816 */ /* 0x010fe20000000060 */
[----:B------:R-:W-:Y:S01]  /*d980*/  FFMA.FTZ R96, R133, R5, R97 ;  /* 0x0000000585607223 */ /* 0x000fe20000010061 */
[--C-:B------:R-:W-:Y:S01]  /*d990*/  FFMA.FTZ R5, R99, R74, -R77.reuse ;  /* 0x0000004a63057223 */ /* 0x100fe2000001084d */
[C---:B-1----:R-:W-:Y:S01]  /*d9a0*/  F2FP.F16.F32.PACK_AB R97, R139.reuse, R97 ;  /* 0x000000618b61723e */ /* 0x042fe200000000ff */
[----:B------:R1:W-:Y:S01]  /*d9b0*/  @!P1 SYNCS.ARRIVE.TRANS64.RED.A1T0 RZ, [R119+URZ], RZ ;  /* 0x000000ff77ff99a7 */ /* 0x0003e2000810043f */
[----:B------:R-:W-:Y:S01]  /*d9c0*/  FADD.FTZ R99, R139, R96 ;  /* 0x000000608b637221 */ /* 0x000fe20000010000 */
[----:B------:R-:W-:Y:S01]  /*d9d0*/  F2FP.F16.F32.PACK_AB R96, R11, R10 ;  /* 0x0000000a0b60723e */ /* 0x000fe200000000ff */
[----:B------:R-:W-:Y:S01]  /*d9e0*/  FADD.FTZ R11, R135, R142 ;  /* 0x0000008e870b7221 */ /* 0x000fe20000010000 */
[-C--:B------:R-:W-:Y:S01]  /*d9f0*/  FFMA.FTZ R10, R102, R74.reuse, -R77 ;  /* 0x0000004a660a7223 */ /* 0x080fe2000001084d */
[----:B--2---:R-:W-:Y:S01]  /*da00*/  FADD.FTZ R99, R138, R99 ;  /* 0x000000638a637221 */ /* 0x004fe20000010000 */
[----:B------:R-:W2:Y:S01]  /*da10*/  MUFU.EX2 R5, R5 ;  /* 0x0000000500057308 */ /* 0x000ea20000000800 */
[-C--:B------:R-:W-:Y:S01]  /*da20*/  FMUL.FTZ R36, R36, R7.reuse ;  /* 0x0000000724247220 */ /* 0x080fe20000410000 */
[----:B-1----:R-:W-:Y:S01]  /*da30*/  FFMA.FTZ R119, R90, R74, -R77 ;  /* 0x0000004a5a777223 */ /* 0x002fe2000001084d */
[----:B---3--:R-:W-:Y:S01]  /*da40*/  FADD.FTZ R135, R140, R99 ;  /* 0x000000638c877221 */ /* 0x008fe20000010000 */
[----:B------:R-:W-:Y:S01]  /*da50*/  FADD.FTZ R90, R12, R11 ;  /* 0x0000000b0c5a7221 */ /* 0x000fe20000010000 */
[----:B------:R-:W-:Y:S01]  /*da60*/  F2FP.F16.F32.PACK_AB R99, R140, R138 ;  /* 0x0000008a8c63723e */ /* 0x000fe200000000ff */
[----:B------:R-:W-:Y:S01]  /*da70*/  FMUL.FTZ R37, R37, R7 ;  /* 0x0000000725257220 */ /* 0x000fe20000410000 */
[----:B-----5:R-:W-:Y:S01]  /*da80*/  FADD.FTZ R102, R14, R135 ;  /* 0x000000870e667221 */ /* 0x020fe20000010000 */
[----:B------:R-:W-:Y:S01]  /*da90*/  FADD.FTZ R90, R13, R90 ;  /* 0x0000005a0d5a7221 */ /* 0x000fe20000010000 */
[----:B------:R1:W-:Y:S01]  /*daa0*/  MUFU.EX2 R11, R127 ;  /* 0x0000007f000b7308 */ /* 0x0003e20000000800 */
[----:B------:R3:W-:Y:S01]  /*dab0*/  STSM.16.M88.4 [R0+0x24300], R96 ;  /* 0x0243006000007844 */ /* 0x0007e20000000200 */
[----:B------:R-:W-:Y:S01]  /*dac0*/  FADD.FTZ R95, R141, R102 ;  /* 0x000000668d5f7221 */ /* 0x000fe20000010000 */
[----:B------:R-:W-:Y:S01]  /*dad0*/  FADD.FTZ R135, R15, R90 ;  /* 0x0000005a0f877221 */ /* 0x000fe20000010000 */
[-CC-:B------:R-:W-:Y:S01]  /*dae0*/  FFMA.FTZ R90, R86, R74.reuse, -R77.reuse ;  /* 0x0000004a565a7223 */ /* 0x180fe2000001084d */
[-C--:B------:R-:W-:Y:S01]  /*daf0*/  FFMA.FTZ R102, R82, R74.reuse, -R77 ;  /* 0x0000004a52667223 */ /* 0x080fe2000001084d */
[----:B------:R-:W-:Y:S01]  /*db00*/  FADD.FTZ R139, R76, R95 ;  /* 0x0000005f4c8b7221 */ /* 0x000fe20000010000 */
[----:B------:R-:W-:Y:S01]  /*db10*/  FADD.FTZ R94, R16, R135 ;  /* 0x00000087105e7221 */ /* 0x000fe20000010000 */
[-C--:B------:R-:W-:Y:S01]  /*db20*/  FFMA.FTZ R95, R83, R74.reuse, -R77 ;  /* 0x0000004a535f7223 */ /* 0x080fe2000001084d */
[----:B------:R4:W-:Y:S01]  /*db30*/  MUFU.EX2 R82, R119 ;  /* 0x0000007700527308 */ /* 0x0009e20000000800 */
[----:B------:R-:W-:Y:S01]  /*db40*/  FADD.FTZ R86, R130, R139 ;  /* 0x0000008b82567221 */ /* 0x000fe20000010000 */
[----:B------:R-:W-:Y:S01]  /*db50*/  FADD.FTZ R83, R23, R94 ;  /* 0x0000005e17537221 */ /* 0x000fe20000010000 */
[----:B------:R-:W-:Y:S01]  /*db60*/  FFMA.FTZ R94, R87, R74, -R77 ;  /* 0x0000004a575e7223 */ /* 0x000fe2000001084d */
[----:B------:R-:W-:Y:S01]  /*db70*/  F2FP.F16.F32.PACK_AB R12, R13, R12 ;  /* 0x0000000c0d0c723e */ /* 0x000fe200000000ff */
[----:B0-----:R-:W-:Y:S01]  /*db80*/  FADD.FTZ R86, R129, R86 ;  /* 0x0000005681567221 */ /* 0x001fe20000010000 */
[----:B------:R-:W-:Y:S01]  /*db90*/  FADD.FTZ R134, R120, R83 ;  /* 0x0000005378867221 */ /* 0x000fe20000010000 */
[----:B------:R-:W-:Y:S01]  /*dba0*/  F2FP.F16.F32.PACK_AB R13, R141, R14 ;  /* 0x0000000e8d0d723e */ /* 0x000fe200000000ff */
[----:B------:R-:W0:Y:S01]  /*dbb0*/  MUFU.EX2 R10, R10 ;  /* 0x0000000a000a7308 */ /* 0x000e220000000800 */
[----:B------:R-:W-:Y:S01]  /*dbc0*/  FADD.FTZ R87, R123, R86 ;  /* 0x000000567b577221 */ /* 0x000fe20000010000 */
[----:B-1----:R-:W-:Y:S01]  /*dbd0*/  FADD.FTZ R127, R121, R134 ;  /* 0x00000086797f7221 */ /* 0x002fe20000010000 */
[-C--:B------:R-:W-:Y:S01]  /*dbe0*/  FFMA.FTZ R86, R78, R74.reuse, -R77 ;  /* 0x0000004a4e567223 */ /* 0x080fe2000001084d */
[----:B------:R-:W-:Y:S01]  /*dbf0*/  F2FP.F16.F32.PACK_AB R14, R16, R15 ;  /* 0x0000000f100e723e */ /* 0x000fe200000000ff */
[----:B----4-:R-:W-:Y:S01]  /*dc00*/  FADD.FTZ R119, R122, R87 ;  /* 0x000000577a777221 */ /* 0x010fe20000010000 */
[----:B------:R-:W-:Y:S01]  /*dc10*/  FADD.FTZ R127, R124, R127 ;  /* 0x0000007f7c7f7221 */ /* 0x000fe20000010000 */
[----:B------:R-:W-:Y:S01]  /*dc20*/  FFMA.FTZ R87, R79, R74, -R77 ;  /* 0x0000004a4f577223 */ /* 0x000fe2000001084d */
[----:B------:R-:W-:Y:S01]  /*dc30*/  F2FP.F16.F32.PACK_AB R15, R130, R76 ;  /* 0x0000004c820f723e */ /* 0x000fe200000000ff */
[----:B------:R-:W-:Y:S01]  /*dc40*/  FADD.FTZ R119, R126, R119 ;  /* 0x000000777e777221 */ /* 0x000fe20000010000 */
[----:B------:R-:W-:Y:S01]  /*dc50*/  FADD.FTZ R78, R112, R127 ;  /* 0x0000007f704e7221 */ /* 0x000fe20000010000 */
[----:B------:R-:W-:Y:S01]  /*dc60*/  F2FP.F16.F32.PACK_AB R76, R120, R23 ;  /* 0x00000017784c723e */ /* 0x000fe200000000ff */
[----:B------:R-:W1:Y:S01]  /*dc70*/  MUFU.EX2 R89, R89 ;  /* 0x0000005900597308 */ /* 0x000e620000000800 */
[----:B------:R-:W-:Y:S01]  /*dc80*/  FADD.FTZ R119, R22, R119 ;  /* 0x0000007716777221 */ /* 0x000fe20000010000 */
[C---:B------:R-:W-:Y:S01]  /*dc90*/  FADD.FTZ R77, R113.reuse, R78 ;  /* 0x0000004e714d7221 */ /* 0x040fe20000010000 */
[----:B------:R-:W-:Y:S01]  /*dca0*/  F2FP.F16.F32.PACK_AB R112, R113, R112 ;  /* 0x000000707170723e */ /* 0x000fe200000000ff */
[----:B------:R4:W-:Y:S01]  /*dcb0*/  STSM.16.M88.4 [R0+0x25b00], R12 ;  /* 0x025b000c00007844 */ /* 0x0009e20000000200 */
[----:B------:R-:W-:Y:S01]  /*dcc0*/  FADD.FTZ R78, R114, R119 ;  /* 0x00000077724e7221 */ /* 0x000fe20000010000 */
[----:B---3--:R-:W-:Y:S01]  /*dcd0*/  FADD.FTZ R96, R116, R77 ;  /* 0x0000004d74607221 */ /* 0x008fe20000010000 */
        /* <DEDUP_REMOVED lines=20> */
[----:B------:R5:W-:Y:S01]  /*de20*/  STSM.16.M88.4 [R0+0x27300], R76 ;  /* 0x0273004c00007844 */ /* 0x000be20000000200 */
[----:B------:R-:W-:Y:S01]  /*de30*/  F2FP.F16.F32.PACK_AB R105, R106, R17 ;  /* 0x000000116a69723e */ /* 0x000fe200000000ff */
[----:B------:R-:W-:Y:S01]  /*de40*/  FADD.FTZ R23, R110, R23 ;  /* 0x000000176e177221 */ /* 0x000fe20000010000 */
[----:B------:R-:W-:Y:S01]  /*de50*/  FADD.FTZ R97, R125, R98 ;  /* 0x000000627d617221 */ /* 0x000fe20000010000 */
[----:B--2---:R-:W-:Y:S01]  /*de60*/  F2FP.F16.F32.PACK_AB R129, R5, R6 ;  /* 0x000000060581723e */ /* 0x004fe200000000ff */
[----:B------:R0:W-:Y:S01]  /*de70*/  MUFU.EX2 R22, R90 ;  /* 0x0000005a00167308 */ /* 0x0001e20000000800 */
        /* <DEDUP_REMOVED lines=8> */
[----:B0-----:R-:W-:Y:S01]  /*df00*/  FADD.FTZ R90, R10, R99 ;  /* 0x000000630a5a7221 */ /* 0x001fe20000010000 */
[----:B----4-:R-:W-:Y:S01]  /*df10*/  FADD.FTZ R13, R101, R96 ;  /* 0x00000060650d7221 */ /* 0x010fe20000010000 */
[----:B------:R-:W-:Y:S01]  /*df20*/  F2FP.F16.F32.PACK_AB R106, R109, R108 ;  /* 0x0000006c6d6a723e */ /* 0x000fe200000000ff */
[----:B------:R4:W-:Y:S01]  /*df30*/  STSM.16.M88.4 [R0+0x28b00], R112 ;  /* 0x028b007000007844 */ /* 0x0009e20000000200 */
[----:B------:R-:W-:Y:S01]  /*df40*/  FADD.FTZ R15, R11, R90 ;  /* 0x0000005a0b0f7221 */ /* 0x000fe20000010000 */
[----:B------:R-:W-:Y:S01]  /*df50*/  FADD.FTZ R12, R88, R13 ;  /* 0x0000000d580c7221 */ /* 0x000fe20000010000 */
[----:B------:R-:W-:Y:S01]  /*df60*/  F2FP.F16.F32.PACK_AB R107, R110, R107 ;  /* 0x0000006b6e6b723e */ /* 0x000fe200000000ff */
[----:B------:R-:W0:Y:S01]  /*df70*/  MUFU.EX2 R16, R103 ;  /* 0x0000006700107308 */ /* 0x000e220000000800 */
[----:B------:R-:W-:Y:S01]  /*df80*/  FADD.FTZ R14, R82, R15 ;  /* 0x0000000f520e7221 */ /* 0x000fe20000010000 */
[----:B-1----:R-:W-:Y:S01]  /*df90*/  FADD.FTZ R13, R89, R12 ;  /* 0x0000000c590d7221 */ /* 0x002fe20000010000 */
[----:B------:R-:W-:Y:S01]  /*dfa0*/  F2FP.F16.F32.PACK_AB R128, R128, R125 ;  /* 0x0000007d8080723e */ /* 0x000fe200000000ff */
[----:B------:R4:W-:Y:S01]  /*dfb0*/  STSM.16.M88.4 [R0+0x2a300], R104 ;  /* 0x02a3006800007844 */ /* 0x0009e20000000200 */
[----:B---3--:R-:W-:Y:S01]  /*dfc0*/  FADD.FTZ R14, R83, R14 ;  /* 0x0000000e530e7221 */ /* 0x008fe20000010000 */
[----:B-----5:R-:W-:Y:S01]  /*dfd0*/  FADD.FTZ R6, R92, R13 ;  /* 0x0000000d5c067221 */ /* 0x020fe20000010000 */
[----:B------:R-:W-:Y:S01]  /*dfe0*/  F2FP.F16.F32.PACK_AB R130, R101, R100 ;  /* 0x000000646582723e */ /* 0x000fe200000000ff */
[----:B------:R-:W-:Y:S01]  /*dff0*/  MUFU.EX2 R80, R80 ;  /* 0x0000005000507308 */ /* 0x000fe20000000800 */
[----:B------:R-:W-:Y:S01]  /*e000*/  FADD.FTZ R5, R91, R14 ;  /* 0x0000000e5b057221 */ /* 0x000fe20000010000 */
[----:B------:R-:W-:Y:S01]  /*e010*/  F2FP.F16.F32.PACK_AB R88, R89, R88 ;  /* 0x000000585958723e */ /* 0x000fe200000000ff */
[-C--:B------:R-:W-:Y:S01]  /*e020*/  FMUL.FTZ R45, R45, R7.reuse ;  /* 0x000000072d2d7220 */ /* 0x080fe20000410000 */
[----:B------:R-:W-:Y:S01]  /*e030*/  F2FP.F16.F32.PACK_AB R89, R83, R82 ;  /* 0x000000525359723e */ /* 0x000fe200000000ff */
[-C--:B------:R-:W-:Y:S01]  /*e040*/  FMUL.FTZ R48, R48, R7.reuse ;  /* 0x0000000730307220 */ /* 0x080fe20000410000 */
[----:B--2---:R-:W-:Y:S01]  /*e050*/  F2FP.F16.F32.PACK_AB R90, R93, R92 ;  /* 0x0000005c5d5a723e */ /* 0x004fe200000000ff */
[----:B------:R-:W-:Y:S01]  /*e060*/  FMUL.FTZ R49, R49, R7 ;  /* 0x0000000731317220 */ /* 0x000fe20000410000 */
[----:B------:R-:W-:Y:S01]  /*e070*/  MUFU.EX2 R102, R102 ;  /* 0x0000006600667308 */ /* 0x000fe20000000800 */
[C---:B0-----:R-:W-:Y:S01]  /*e080*/  FADD.FTZ R5, R16.reuse, R5 ;  /* 0x0000000510057221 */ /* 0x041fe20000010000 */
[----:B------:R-:W-:Y:S01]  /*e090*/  F2FP.F16.F32.PACK_AB R91, R16, R91 ;  /* 0x0000005b105b723e */ /* 0x000fe200000000ff */
        /* <DEDUP_REMOVED lines=11> */
[-C--:B------:R-:W-:Y:S01]  /*e150*/  FMUL.FTZ R26, R26, R133.reuse ;  /* 0x000000851a1a7220 */ /* 0x080fe20000410000 */
[-C--:B------:R-:W-:Y:S01]  /*e160*/  FMUL.FTZ R27, R27, R133.reuse ;  /* 0x000000851b1b7220 */ /* 0x080fe20000410000 */
        /* <DEDUP_REMOVED lines=8> */
[----:B------:R-:W0:Y:S01]  /*e1f0*/  MUFU.EX2 R85, R85 ;  /* 0x0000005500557308 */ /* 0x000e220000000800 */
[-C--:B------:R-:W-:Y:S01]  /*e200*/  FMUL.FTZ R43, R43, R133.reuse ;  /* 0x000000852b2b7220 */ /* 0x080fe20000410000 */
        /* <DEDUP_REMOVED lines=14> */
[----:B------:R-:W1:Y:S01]  /*e2f0*/  MUFU.EX2 R23, R94 ;  /* 0x0000005e00177308 */ /* 0x000e620000000800 */
[----:B0-----:R-:W-:Y:S01]  /*e300*/  F2FP.F16.F32.PACK_AB R82, R85, R84 ;  /* 0x000000545552723e */ /* 0x001fe200000000ff */
[----:B------:R-:W-:Y:S01]  /*e310*/  FMUL.FTZ R71, R71, R133 ;  /* 0x0000008547477220 */ /* 0x000fe20000410000 */
[----:B------:R-:W-:-:S05]  /*e320*/  IMAD.MOV.U32 R7, RZ, RZ, R75 ;  /* 0x000000ffff077224 */ /* 0x000fca00078e004b */
[----:B------:R-:W-:Y:S08]  /*e330*/  MUFU.EX2 R136, R136 ;  /* 0x0000008800887308 */ /* 0x000ff00000000800 */
[----:B------:R-:W0:Y:S01]  /*e340*/  MUFU.EX2 R73, R73 ;  /* 0x0000004900497308 */ /* 0x000e220000000800 */
[----:B-1----:R-:W-:-:S07]  /*e350*/  F2FP.F16.F32.PACK_AB R83, R23, R22 ;  /* 0x000000161753723e */ /* 0x002fce00000000ff */
[----:B------:R-:W1:Y:S08]  /*e360*/  MUFU.EX2 R137, R137 ;  /* 0x0000008900897308 */ /* 0x000e700000000800 */
[----:B------:R2:W-:Y:S01]  /*e370*/  MUFU.EX2 R17, R131 ;  /* 0x0000008300117308 */ /* 0x0005e20000000800 */
[----:B0-----:R-:W-:-:S07]  /*e380*/  F2FP.F16.F32.PACK_AB R12, R73, R136 ;  /* 0x00000088490c723e */ /* 0x001fce00000000ff */
[----:B------:R-:W0:Y:S01]  /*e390*/  MUFU.EX2 R132, R132 ;  /* 0x0000008400847308 */ /* 0x000e220000000800 */
[----:B--2---:R-:W-:Y:S01]  /*e3a0*/  F2FP.F16.F32.PACK_AB R131, R11, R10 ;  /* 0x0000000a0b83723e */ /* 0x004fe200000000ff */
[----:B------:R-:W-:Y:S01]  /*e3b0*/  FADD.FTZ R11, R93, R6 ;  /* 0x000000065d0b7221 */ /* 0x000fe20000010000 */
[----:B------:R-:W-:Y:S01]  /*e3c0*/  FADD.FTZ R10, R102, R5 ;  /* 0x00000005660a7221 */ /* 0x000fe20000010000 */
[----:B-1----:R-:W-:Y:S02]  /*e3d0*/  F2FP.F16.F32.PACK_AB R14, R8, R137 ;  /* 0x00000089080e723e */ /* 0x002fe400000000ff */
[----:B------:R-:W-:Y:S01]  /*e3e0*/  FADD.FTZ R6, R80, R11 ;  /* 0x0000000b50067221 */ /* 0x000fe20000010000 */
[C---:B------:R-:W-:Y:S01]  /*e3f0*/  F2FP.F16.F32.PACK_AB R80, R81.reuse, R80 ;  /* 0x000000505150723e */ /* 0x040fe200000000ff */
[----:B------:R-:W-:Y:S01]  /*e400*/  MUFU.EX2 R77, R86 ;  /* 0x00000056004d7308 */ /* 0x000fe20000000800 */
[----:B------:R4:W-:Y:S01]  /*e410*/  STSM.16.M88.4 [R0+0x2bb00], R128 ;  /* 0x02bb008000007844 */ /* 0x0009e20000000200 */
[----:B------:R-:W-:Y:S01]  /*e420*/  FADD.FTZ R5, R81, R6 ;  /* 0x0000000651057221 */ /* 0x000fe20000010000 */
[C---:B------:R-:W-:Y:S01]  /*e430*/  F2FP.F16.F32.PACK_AB R81, R95.reuse, R102 ;  /* 0x000000665f51723e */ /* 0x040fe200000000ff */
[----:B------:R-:W-:Y:S01]  /*e440*/  FADD.FTZ R11, R95, R10 ;  /* 0x0000000a5f0b7221 */ /* 0x000fe20000010000 */
[----:B------:R4:W-:Y:S01]  /*e450*/  STSM.16.M88.4 [R0+0x2d300], R88 ;  /* 0x02d3005800007844 */ /* 0x0009e20000000200 */
[----:B------:R-:W-:-:S02]  /*e460*/  FADD.FTZ R6, R84, R5 ;  /* 0x0000000554067221 */ /* 0x000fc40000010000 */
[----:B------:R-:W1:Y:S01]  /*e470*/  MUFU.EX2 R87, R87 ;  /* 0x0000005700577308 */ /* 0x000e620000000800 */
[----:B0-----:R-:W-:Y:S01]  /*e480*/  F2FP.F16.F32.PACK_AB R13, R132, R17 ;  /* 0x00000011840d723e */ /* 0x001fe200000000ff */
[----:B------:R4:W-:Y:S01]  /*e490*/  STSM.16.M88.4 [R0+0x2eb00], R80 ;  /* 0x02eb005000007844 */ /* 0x0009e20000000200 */
        /* <DEDUP_REMOVED lines=8> */
[----:B-1----:R-:W-:Y:S02]  /*e520*/  F2FP.F16.F32.PACK_AB R15, R87, R77 ;  /* 0x0000004d570f723e */ /* 0x002fe400000000ff */
[----:B------:R-:W-:Y:S01]  /*e530*/  FADD.FTZ R10, R77, R10 ;  /* 0x0000000a4d0a7221 */ /* 0x000fe20000010000 */
[----:B------:R-:W-:Y:S01]  /*e540*/  FADD.FTZ R6, R8, R137 ;  /* 0x0000008908067221 */ /* 0x000fe20000010000 */
[----:B------:R-:W-:Y:S01]  /*e550*/  IMAD.MOV.U32 R8, RZ, RZ, R72 ;  /* 0x000000ffff087224 */ /* 0x000fe200078e0048 */
[----:B------:R4:W-:Y:S01]  /*e560*/  STSM.16.M88.4 [R0+0x30300], R12 ;  /* 0x0303000c00007844 */ /* 0x0009e20000000200 */
[----:B------:R-:W-:Y:S01]  /*e570*/  FADD.FTZ R5, R87, R10 ;  /* 0x0000000a57057221 */ /* 0x000fe20000010000 */
[----:B------:R-:W-:Y:S01]  /*e580*/  IMAD.MOV.U32 R10, RZ, RZ, R4 ;  /* 0x000000ffff0a7224 */ /* 0x000fe200078e0004 */
        /* <DEDUP_REMOVED lines=8> */
.L_x_11283:
[----:B------:R-:W-:Y:S06]  /*e610*/  BAR.ARV 0x8, 0x200 ;  /* 0x0208000000007b1d */ /* 0x000fec0000002000 */
[----:B------:R-:W-:Y:S05]  /*e620*/  @!P0 BRA `(.L_x_11293) ;  /* 0x0000000000048947 */ /* 0x000fea0003800000 */
[----:B------:R-:W-:Y:S01]  /*e630*/  BPT.TRAP 0x1 ;  /* 0x000000040000795c */ /* 0x000fe20000300000 */
.L_x_11293:
[----:B------:R-:W-:Y:S01]  /*e640*/  ULEA UR10, UR4, UR60, 0x3 ;  /* 0x0000003c040a7291 */ /* 0x000fe2000f8e183f */
[----:B------:R-:W-:-:S08]  /*e650*/  SHF.L.U32 R4, R4, 0x1f, RZ ;  /* 0x0000001f04047819 */ /* 0x000fd000000006ff */
[----:B------:R1:W3:Y:S01]  /*e660*/  SYNCS.PHASECHK.TRANS64.TRYWAIT P2, [UR10+0x31c50], R4 ;  /* 0x031c5004ff0075a7 */ /* 0x0002e2000804014a */
[----:B------:R-:W-:Y:S05]  /*e670*/  @!P0 BRA `(.L_x_11294) ;  /* 0x0000000000048947 */ /* 0x000fea0003800000 */
[----:B------:R-:W-:Y:S01]  /*e680*/  BPT.TRAP 0x1 ;  /* 0x000000040000795c */ /* 0x000fe20000300000 */
.L_x_11294:
[----:B---3--:R-:W-:Y:S05]  /*e690*/  @P2 BRA `(.L_x_11295) ;  /* 0x0000000000082947 */ /* 0x008fea0003800000 */
[----:B------:R-:W3:Y:S02]  /*e6a0*/  SYNCS.PHASECHK.TRANS64.TRYWAIT P0, [UR10+0x31c50], R4 ;  /* 0x031c5004ff0075a7 */ /* 0x000ee4000800014a */
[----:B---3--:R-:W-:Y:S05]  /*e6b0*/  @!P0 BRA `(.L_x_11296) ;  /* 0x0000006000988947 */ /* 0x008fea0003800000 */
.L_x_11295:
[----:B------:R-:W-:Y:S01]  /*e6c0*/  UIADD3 UR60, UR60, 0x200, URZ ;  /* 0x000002003c3c7890 */ /* 0x000fe2000fffe03f */
[----:B------:R-:W-:Y:S01]  /*e6d0*/  R2UR UR5, R157 ;  /* 0x000000009d0572ca */ /* 0x000fe200000e0000 */
[----:B------:R-:W-:Y:S01]  /*e6e0*/  WARPGROUP.ARRIVE ;  /* 0x00000000000079c5 */ /* 0x000fe20000000000 */
[----:B------:R-:W-:Y:S01]  /*e6f0*/  UMOV UR7, 0x80000020 ;  /* 0x8000002000077882 */ /* 0x000fe20000000000 */
[----:B------:R-:W-:Y:S01]  /*e700*/  USHF.R.U32.HI UR60, URZ, 0x4, UR60 ;  /* 0x000000043f3c7899 */ /* 0x000fe2000801163c */
[----:B---3--:R-:W3:Y:S01]  /*e710*/  SHFL.BFLY PT, R3, R6, 0x2, 0x1f ;  /* 0x0c401f0006037f89 */ /* 0x008ee200000e0000 */
[----:B------:R-:W-:Y:S02]  /*e720*/  IMAD.U32 R9, RZ, RZ, UR10 ;  /* 0x0000000aff097e24 */ /* 0x000fe4000f8e00ff */
[----:B------:R-:W-:Y:S01]  /*e730*/  ULOP3.LUT UR60, UR60, 0x3fff, URZ, 0xc0, !UPT ;  /* 0x00003fff3c3c7892 */ /* 0x000fe2000f8ec03f */
[----:B0-2-4-:R-:W0:Y:S01]  /*e740*/  SHFL.BFLY PT, R0, R5, 0x2, 0x1f ;  /* 0x0c401f0005007f89 */ /* 0x015e2200000e0000 */
[----:B------:R-:W-:Y:S01]  /*e750*/  IMAD.MOV.U32 R8, RZ, RZ, RZ ;  /* 0x000000ffff087224 */ /* 0x000fe200078e00ff */
[----:B------:R-:W-:Y:S01]  /*e760*/  @!P1 IADD3 R9, R9, 0x31c60, RZ ;  /* 0x00031c6009099810 */ /* 0x000fe20007ffe0ff */
[----:B------:R-:W-:-:S02]  /*e770*/  ULOP3.LUT UR8, UR60, 0x2400000, URZ, 0xfc, !UPT ;  /* 0x024000003c087892 */ /* 0x000fc4000f8efc3f */
[----:B------:R-:W-:Y:S01]  /*e780*/  ULOP3.LUT UR9, UR5, 0x10000, URZ, 0xfc, !UPT ;  /* 0x0001000005097892 */ /* 0x000fe2000f8efc3f */
[----:B------:R-:W-:Y:S01]  /*e790*/  @!P1 PRMT R9, RZ, 0x654, R9 ;  /* 0x00000654ff099816 */ /* 0x000fe20000000009 */
[----:B------:R-:W-:Y:S01]  /*e7a0*/  UIMAD UR8, UR4, 0x6c0, UR8 ;  /* 0x000006c0040878a4 */ /* 0x000fe2000f8e0208 */
[----:B------:R-:W-:-:S04]  /*e7b0*/  UMOV UR5, 0xc0000010 ;  /* 0xc000001000057882 */ /* 0x000fc80000000000 */
[----:B------:R-:W-:Y:S02]  /*e7c0*/  UMOV UR4, UR9 ;  /* 0x0000000900047c82 */ /* 0x000fe40008000000 */
[----:B------:R-:W-:Y:S02]  /*e7d0*/  UMOV UR6, UR8 ;  /* 0x0000000800067c82 */ /* 0x000fe40008000000 */
[----:B------:R-:W-:Y:S01]  /*e7e0*/  HGMMA.64x96x16.F32 R24, gdesc[UR4].tnspB, R24, gsb0 ;  /* 0x41600000041879f0 */ /* 0x000fe20008000818 */
[----:B------:R-:W-:Y:S02]  /*e7f0*/  UIADD3 UR4, UR9, 0x180, URZ ;  /* 0x0000018009047890 */ /* 0x000fe4000fffe03f */
[----:B------:R-:W-:Y:S01]  /*e800*/  UIADD3 UR6, UR8, 0x40, URZ ;  /* 0x0000004008067890 */ /* 0x000fe2000fffe03f */
[----:B---3--:R-:W-:Y:S01]  /*e810*/  FADD.FTZ R3, R3, R6 ;  /* 0x0000000603037221 */ /* 0x008fe20000010000 */
[----:B------:R-:W-:Y:S01]  /*e820*/  UMOV UR5, 0xc0000010 ;  /* 0xc000001000057882 */ /* 0x000fe20000000000 */
[----:B------:R-:W-:Y:S01]  /*e830*/  UMOV UR7, 0x80000020 ;  /* 0x8000002000077882 */ /* 0x000fe20000000000 */
[----:B------:R-:W-:-:S02]  /*e840*/  IMAD.MOV.U32 R6, RZ, RZ, -0x800000 ;  /* 0xff800000ff067424 */ /* 0x000fc400078e00ff */
[----:B0-----:R-:W-:Y:S02]  /*e850*/  FADD.FTZ R2, R0, R5 ;  /* 0x0000000500027221 */ /* 0x001fe40000010000 */
[----:B------:R-:W0:Y:S04]  /*e860*/  SHFL.BFLY PT, R0, R3, 0x1, 0x1f ;  /* 0x0c201f0003007f89 */ /* 0x000e2800000e0000 */
[----:B------:R-:W2:Y:S01]  /*e870*/  SHFL.BFLY PT, R7, R2, 0x1, 0x1f ;  /* 0x0c201f0002077f89 */ /* 0x000ea200000e0000 */
[----:B0-----:R-:W-:Y:S01]  /*e880*/  FADD.FTZ R10, R3, R0 ;  /* 0x00000000030a7221 */ /* 0x001fe20000010000 */
[----:B------:R-:W-:Y:S02]  /*e890*/  IMAD.MOV.U32 R0, RZ, RZ, -0x800000 ;  /* 0xff800000ff007424 */ /* 0x000fe400078e00ff */
[----:B--2---:R-:W-:-:S02]  /*e8a0*/  FADD.FTZ R11, R2, R7 ;  /* 0x00000007020b7221 */ /* 0x004fc40000010000 */
[----:B------:R-:W-:Y:S01]  /*e8b0*/  FSETP.NE.FTZ.AND P0, PT, R10, RZ, PT ;  /* 0x000000ff0a00720b */ /* 0x000fe20003f15000 */
[----:B------:R-:W-:Y:S02]  /*e8c0*/  IMAD.MOV.U32 R7, RZ, RZ, RZ ;  /* 0x000000ffff077224 */ /* 0x000fe400078e00ff */
[----:B------:R-:W-:-:S10]  /*e8d0*/  FSETP.NE.FTZ.AND P2, PT, R11, RZ, PT ;  /* 0x000000ff0b00720b */ /* 0x000fd40003f55000 */
[----:B-1----:R-:W0:Y:S01]  /*e8e0*/  @P0 MUFU.LG2 R4, R10 ;  /* 0x0000000a00040308 */ /* 0x002e220000000c00 */
        /* <DEDUP_REMOVED lines=112> */
.L_x_11266:
[----:B------:R-:W-:Y:S05]  /*eff0*/  @P0 BRA `(.L_x_11297) ;  /* 0x0000001000880947 */ /* 0x000fea0003800000 */
[----:B------:R-:W2:Y:S01]  /*f000*/  LDL.LU R26, [R1] ;  /* 0x00000000011a7983 */ /* 0x000ea20000300800 */
[----:B------:R-:W0:Y:S01]  /*f010*/  LDC R11, c[0x0][0xbe8] ;  /* 0x0002fa00ff0b7b82 */ /* 0x000e220000000800 */
[----:B------:R-:W-:Y:S01]  /*f020*/  ULDC.64 UR4, c[0x0][0xbd0] ;  /* 0x0002f40000047ab9 */ /* 0x000fe20000000a00 */
[----:B------:R-:W-:Y:S01]  /*f030*/  ULDC.64 UR6, c[0x0][0xb38] ;  /* 0x0002ce0000067ab9 */ /* 0x000fe20000000a00 */
[----:B------:R-:W1:Y:S05]  /*f040*/  S2R R7, SR_TID.X ;  /* 0x0000000000077919 */ /* 0x000e6a0000002100 */
[----:B------:R-:W3:Y:S01]  /*f050*/  S2UR UR9, SR_CTAID.Z ;  /* 0x00000000000979c3 */ /* 0x000ee20000002700 */
[----:B------:R-:W4:Y:S07]  /*f060*/  S2R R27, SR_CTAID.X ;  /* 0x00000000001b7919 */ /* 0x000f2e0000002500 */
[----:B------:R-:W5:Y:S08]  /*f070*/  LDC.64 R18, c[0x0][0xbd8] ;  /* 0x0002f600ff127b82 */ /* 0x000f700000000a00 */
[----:B------:R-:W4:Y:S08]  /*f080*/  S2UR UR8, SR_CTAID.Y ;  /* 0x00000000000879c3 */ /* 0x000f300000002600 */
[----:B------:R-:W4:Y:S01]  /*f090*/  LDC R29, c[0x0][0xc50] ;  /* 0x00031400ff1d7b82 */ /* 0x000f220000000800 */
[----:B-1----:R-:W-:-:S05]  /*f0a0*/  VIADD R8, R7, 0xffffff80 ;  /* 0xffffff8007087836 */ /* 0x002fca0000000000 */
[----:B------:R-:W-:Y:S02]  /*f0b0*/  SHF.R.S32.HI R9, RZ, 0x1f, R8 ;  /* 0x0000001fff097819 */ /* 0x000fe40000011408 */
[----:B------:R-:W1:Y:S02]  /*f0c0*/  LDC.64 R22, c[0x0][0xb40] ;  /* 0x0002d000ff167b82 */ /* 0x000e640000000a00 */
[----:B------:R-:W-:-:S04]  /*f0d0*/  LEA.HI R12, R9, R8, RZ, 0x7 ;  /* 0x00000008090c7211 */ /* 0x000fc800078f38ff */
[----:B------:R-:W-:-:S05]  /*f0e0*/  LOP3.LUT R7, R12, 0xffffff80, RZ, 0xc0, !PT ;  /* 0xffffff800c077812 */ /* 0x000fca00078ec0ff */
[----:B------:R-:W-:-:S05]  /*f0f0*/  IMAD.IADD R7, R8, 0x1, -R7 ;  /* 0x0000000108077824 */ /* 0x000fca00078e0a07 */
[----:B------:R-:W-:-:S04]  /*f100*/  SHF.R.S32.HI R14, RZ, 0x1f, R7 ;  /* 0x0000001fff0e7819 */ /* 0x000fc80000011407 */
[----:B------:R-:W-:Y:S02]  /*f110*/  LEA.HI R10, R14, R7, RZ, 0x2 ;  /* 0x000000070e0a7211 */ /* 0x000fe400078f10ff */
[----:B------:R-:W-:Y:S02]  /*f120*/  LEA.HI R9, R9, R8, RZ, 0x2 ;  /* 0x0000000809097211 */ /* 0x000fe400078f10ff */
[--C-:B------:R-:W-:Y:S02]  /*f130*/  SHF.R.S32.HI R13, RZ, 0x2, R10.reuse ;  /* 0x00000002ff0d7819 */ /* 0x100fe4000001140a */
[----:B------:R-:W-:Y:S02]  /*f140*/  SHF.R.S32.HI R16, RZ, 0x1f, R10 ;  /* 0x0000001fff107819 */ /* 0x000fe4000001140a */
[----:B------:R-:W-:Y:S02]  /*f150*/  LOP3.LUT R9, R9, 0xfffffffc, RZ, 0xc0, !PT ;  /* 0xfffffffc09097812 */ /* 0x000fe400078ec0ff */
[----:B------:R-:W-:-:S02]  /*f160*/  LEA.HI R16, R16, R13, RZ, 0x3 ;  /* 0x0000000d10107211 */ /* 0x000fc400078f18ff */
[----:B0-----:R-:W-:Y:S01]  /*f170*/  ISETP.NE.AND P0, PT, R11, 0x1, PT ;  /* 0x000000010b00780c */ /* 0x001fe20003f05270 */
[----:B------:R-:W-:Y:S01]  /*f180*/  IMAD.IADD R15, R8, 0x1, -R9 ;  /* 0x00000001080f7824 */ /* 0x000fe200078e0a09 */
[----:B------:R-:W-:Y:S02]  /*f190*/  LOP3.LUT R16, R16, 0xfffffff8, RZ, 0xc0, !PT ;  /* 0xfffffff810107812 */ /* 0x000fe400078ec0ff */
[----:B------:R-:W-:-:S03]  /*f1a0*/  SHF.R.S32.HI R12, RZ, 0x7, R12 ;  /* 0x00000007ff0c7819 */ /* 0x000fc6000001140c */
[----:B------:R-:W-:Y:S01]  /*f1b0*/  IMAD.IADD R8, R13, 0x1, -R16 ;  /* 0x000000010d087824 */ /* 0x000fe200078e0a10 */
[----:B------:R-:W-:Y:S01]  /*f1c0*/  LEA.HI R13, R15, R15, RZ, 0x1 ;  /* 0x0000000f0f0d7211 */ /* 0x000fe200078f08ff */
[----:B------:R-:W-:Y:S01]  /*f1d0*/  IMAD.HI R9, R12, 0x55555556, RZ ;  /* 0x555555560c097827 */ /* 0x000fe200078e02ff */
[----:B------:R-:W-:Y:S02]  /*f1e0*/  LEA.HI R14, R14, R7, RZ, 0x5 ;  /* 0x000000070e0e7211 */ /* 0x000fe400078f28ff */
[----:B------:R-:W-:Y:S01]  /*f1f0*/  LOP3.LUT R16, R13, 0x1ffffffe, RZ, 0xc0, !PT ;  /* 0x1ffffffe0d107812 */ /* 0x000fe200078ec0ff */
[----:B------:R-:W0:Y:S01]  /*f200*/  @P0 LDC R21, c[0x0][0xbec] ;  /* 0x0002fb00ff150b82 */ /* 0x000e220000000800 */
[----:B------:R-:W-:Y:S02]  /*f210*/  LEA.HI R9, R9, R9, RZ, 0x1 ;  /* 0x0000000909097211 */ /* 0x000fe400078f08ff */
[----:B------:R-:W-:-:S03]  /*f220*/  SHF.R.S32.HI R13, RZ, 0x5, R14 ;  /* 0x00000005ff0d7819 */ /* 0x000fc6000001140e */
[----:B------:R-:W-:Y:S02]  /*f230*/  IMAD R73, R9, -0x3, R12 ;  /* 0xfffffffd09497824 */ /* 0x000fe400078e020c */
[----:B------:R-:W-:Y:S01]  /*f240*/  IMAD R12, R13, 0x10, R8 ;  /* 0x000000100d0c7824 */ /* 0x000fe200078e0208 */
[----:B------:R-:W1:Y:S01]  /*f250*/  @P0 LDC R20, c[0x0][0xbf0] ;  /* 0x0002fc00ff140b82 */ /* 0x000e620000000800 */
[----:B------:R-:W-:Y:S02]  /*f260*/  IMAD.IADD R75, R15, 0x1, -R16 ;  /* 0x000000010f4b7824 */ /* 0x000fe400078e0a10 */
[----:B------:R-:W-:-:S05]  /*f270*/  IMAD R14, R73, 0x40, R12 ;  /* 0x00000040490e7824 */ /* 0x000fca00078e020c */
[----:B------:R-:W1:Y:S08]  /*f280*/  @P0 LDC R73, c[0x0][0xbec] ;  /* 0x0002fb00ff490b82 */ /* 0x000e700000000800 */
[----:B------:R-:W1:Y:S01]  /*f290*/  @P0 LDC R28, c[0x0][0xbf0] ;  /* 0x0002fc00ff1c0b82 */ /* 0x000e620000000800 */
[----:B------:R-:W-:Y:S01]  /*f2a0*/  LOP3.LUT R10, R10, 0x7ffffffc, RZ, 0xc0, !PT ;  /* 0x7ffffffc0a0a7812 */ /* 0x000fe200078ec0ff */
[----:B------:R-:W-:Y:S01]  /*f2b0*/  ULDC.64 UR10, c[0x0][0x208] ;  /* 0x00008200000a7ab9 */ /* 0x000fe20000000a00 */
[----:B------:R-:W-:Y:S01]  /*f2c0*/  BSSY B0, `(.L_x_11298) ;  /* 0x00000a7000007945 */ /* 0x000fe20003800000 */
[----:B--2---:R-:W-:Y:S01]  /*f2d0*/  SHF.R.S32.HI R17, RZ, 0x1f, R26 ;  /* 0x0000001fff117819 */ /* 0x004fe2000001141a */
[----:B------:R-:W-:-:S04]  /*f2e0*/  IMAD.WIDE.U32 R8, R26, UR4, RZ ;  /* 0x000000041a087c25 */ /* 0x000fc8000f8e00ff */
[----:B------:R-:W-:Y:S01]  /*f2f0*/  IMAD R13, R17, UR4, RZ ;  /* 0x00000004110d7c24 */ /* 0x000fe2000f8e02ff */
[----:B---3--:R-:W-:-:S03]  /*f300*/  USHF.R.S32.HI UR4, URZ, 0x1f, UR9 ;  /* 0x0000001f3f047899 */ /* 0x008fc60008011409 */
[----:B------:R-:W-:Y:S02]  /*f310*/  IMAD R15, R26, UR5, R13 ;  /* 0x000000051a0f7c24 */ /* 0x000fe4000f8e020d */
[----:B------:R-:W-:Y:S02]  /*f320*/  IMAD R17, R17, UR6, RZ ;  /* 0x0000000611117c24 */ /* 0x000fe4000f8e02ff */
[----:B------:R-:W-:Y:S02]  /*f330*/  IMAD.IADD R9, R9, 0x1, R15 ;  /* 0x0000000109097824 */ /* 0x000fe400078e020f */
[----:B-----5:R-:W-:Y:S02]  /*f340*/  IMAD R16, R18, UR4, RZ ;  /* 0x0000000412107c24 */ /* 0x020fe4000f8e02ff */
[----:B------:R-:W-:Y:S02]  /*f350*/  IMAD R15, R75, 0x8, R14 ;  /* 0x000000084b0f7824 */ /* 0x000fe400078e020e */
[----:B------:R-:W-:-:S04]  /*f360*/  IMAD.WIDE.U32 R12, R26, UR6, RZ ;  /* 0x000000061a0c7c25 */ /* 0x000fc8000f8e00ff */
[----:B------:R-:W-:Y:S01]  /*f370*/  IMAD R17, R26, UR7, R17 ;  /* 0x000000071a117c24 */ /* 0x000fe2000f8e0211 */
[----:B------:R-:W-:Y:S01]  /*f380*/  ULDC.64 UR6, c[0x0][0xb48] ;  /* 0x0002d20000067ab9 */ /* 0x000fe20000000a00 */
[----:B------:R-:W-:Y:S02]  /*f390*/  IMAD R19, R19, UR9, R16 ;  /* 0x0000000913137c24 */ /* 0x000fe4000f8e0210 */
[----:B----4-:R-:W-:Y:S02]  /*f3a0*/  IMAD R16, R27, 0xc0, R15 ;  /* 0x000000c01b107824 */ /* 0x010fe400078e020f */
[----:B------:R-:W-:Y:S02]  /*f3b0*/  IMAD.MOV R26, RZ, RZ, -R26 ;  /* 0x000000ffff1a7224 */ /* 0x000fe400078e0a1a */
[----:B------:R-:W-:Y:S02]  /*f3c0*/  IMAD.IADD R13, R13, 0x1, R17 ;  /* 0x000000010d0d7824 */ /* 0x000fe400078e0211 */
[----:B0-----:R-:W-:-:S04]  /*f3d0*/  @P0 IMAD.HI.U32 R17, R16, R21, RZ ;  /* 0x0000001510110227 */ /* 0x001fc800078e00ff */
[----:B------:R-:W-:-:S04]  /*f3e0*/  IMAD.WIDE.U32 R8, R18, UR9, R8 ;  /* 0x0000000912087c25 */ /* 0x000fc8000f8e0008 */
[----:B------:R-:W-:Y:S02]  /*f3f0*/  IMAD R29, R29, R26, UR8 ;  /* 0x000000081d1d7e24 */ /* 0x000fe4000f8e021a */
[C---:B-1----:R-:W-:Y:S01]  /*f400*/  IMAD R18, R22.reuse, UR4, RZ ;  /* 0x0000000416127c24 */ /* 0x042fe2000f8e02ff */
[----:B------:R-:W-:Y:S01]  /*f410*/  ULDC.64 UR4, c[0x0][0xbe0] ;  /* 0x0002f80000047ab9 */ /* 0x000fe20000000a00 */
[----:B------:R-:W-:Y:S01]  /*f420*/  IMAD.MOV.U32 R15, RZ, RZ, R16 ;  /* 0x000000ffff0f7224 */ /* 0x000fe200078e0010 */
[----:B------:R-:W-:Y:S01]  /*f430*/  @P0 SHF.R.U32.HI R15, RZ, R20, R17 ;  /* 0x00000014ff0f0219 */ /* 0x000fe20000011611 */
[----:B------:R-:W-:Y:S01]  /*f440*/  IMAD.IADD R9, R9, 0x1, R19 ;  /* 0x0000000109097824 */ /* 0x000fe200078e0213 */
[----:B------:R-:W-:Y:S01]  /*f450*/  SHF.R.S32.HI R20, RZ, 0x1f, R29 ;  /* 0x0000001fff147819 */ /* 0x000fe2000001141d */
[----:B------:R-:W-:Y:S02]  /*f460*/  IMAD R19, R23, UR9, R18 ;  /* 0x0000000917137c24 */ /* 0x000fe4000f8e0212 */
[----:B------:R-:W-:Y:S01]  /*f470*/  IMAD.WIDE.U32 R12, R22, UR9, R12 ;  /* 0x00000009160c7c25 */ /* 0x000fe2000f8e000c */
[----:B------:R-:W-:-:S03]  /*f480*/  ULDC.64 UR8, c[0x0][0xb28] ;  /* 0x0002ca0000087ab9 */ /* 0x000fc60000000a00 */
[----:B------:R-:W-:-:S04]  /*f490*/  @P0 IMAD.HI.U32 R73, R16, R73, RZ ;  /* 0x0000004910490227 */ /* 0x000fc800078e00ff */
[----:B------:R-:W-:Y:S02]  /*f4a0*/  IMAD.IADD R13, R13, 0x1, R19 ;  /* 0x000000010d0d7824 */ /* 0x000fe400078e0213 */
[----:B------:R-:W-:Y:S02]  /*f4b0*/  IMAD R19, R20, UR6, RZ ;  /* 0x0000000614137c24 */ /* 0x000fe4000f8e02ff */
[----:B------:R-:W-:-:S04]  /*f4c0*/  IMAD.WIDE.U32 R8, R29, UR4, R8 ;  /* 0x000000041d087c25 */ /* 0x000fc8000f8e0008 */
[----:B------:R-:W-:Y:S01]  /*f4d0*/  IMAD.MOV.U32 R17, RZ, RZ, R16 ;  /* 0x000000ffff117224 */ /* 0x000fe200078e0010 */
[----:B------:R-:W-:Y:S01]  /*f4e0*/  @P0 SHF.R.U32.HI R17, RZ, R28, R73 ;  /* 0x0000001cff110219 */ /* 0x000fe20000011649 */
[----:B------:R-:W-:Y:S01]  /*f4f0*/  IMAD R18, R20, UR4, RZ ;  /* 0x0000000414127c24 */ /* 0x000fe2000f8e02ff */
[----:B------:R-:W-:Y:S01]  /*f500*/  BAR.SYNC.DEFER_BLOCKING 0x1, 0x180 ;  /* 0x0046000000007b1d */ /* 0x000fe20000010000 */
[----:B------:R-:W-:Y:S01]  /*f510*/  IMAD R21, R29, UR7, R19 ;  /* 0x000000071d157c24 */ /* 0x000fe2000f8e0213 */
[--C-:B------:R-:W-:Y:S02]  /*f520*/  SHF.R.S32.HI R19, RZ, 0x1f, R15.reuse ;  /* 0x0000001fff137819 */ /* 0x100fe4000001140f */
[----:B------:R-:W-:Y:S01]  /*f530*/  IADD3 R8, P0, R15, R8, RZ ;  /* 0x000000080f087210 */ /* 0x000fe20007f1e0ff */
[----:B------:R-:W-:Y:S02]  /*f540*/  IMAD.MOV R15, RZ, RZ, -R15 ;  /* 0x000000ffff0f7224 */ /* 0x000fe400078e0a0f */
[C---:B------:R-:W-:Y:S01]  /*f550*/  IMAD R20, R29.reuse, UR5, R18 ;  /* 0x000000051d147c24 */ /* 0x040fe2000f8e0212 */
[----:B------:R-:W-:Y:S01]  /*f560*/  SHF.R.S32.HI R18, RZ, 0x1f, R17 ;  /* 0x0000001fff127819 */ /* 0x000fe20000011411 */
[----:B------:R-:W-:Y:S01]  /*f570*/  IMAD.WIDE.U32 R12, R29, UR6, R12 ;  /* 0x000000061d0c7c25 */ /* 0x000fe2000f8e000c */
[----:B------:R-:W-:Y:S01]  /*f580*/  ULDC.64 UR4, c[0x0][0xb30] ;  /* 0x0002cc0000047ab9 */ /* 0x000fe20000000a00 */
[----:B------:R-:W-:-:S02]  /*f590*/  ULDC.64 UR6, c[0x0][0xbc8] ;  /* 0x0002f20000067ab9 */ /* 0x000fc40000000a00 */
[----:B------:R-:W-:Y:S02]  /*f5a0*/  IMAD.MOV R22, RZ, RZ, -R17 ;  /* 0x000000ffff167224 */ /* 0x000fe400078e0a11 */
[----:B------:R-:W-:Y:S01]  /*f5b0*/  IMAD R15, R11, R15, R16 ;  /* 0x0000000f0b0f7224 */ /* 0x000fe200078e0210 */
[----:B------:R-:W-:Y:S01]  /*f5c0*/  IADD3.X R9, R19, R9, R20, P0, !PT ;  /* 0x0000000913097210 */ /* 0x000fe200007fe414 */
[----:B------:R-:W-:Y:S02]  /*f5d0*/  IMAD.IADD R13, R13, 0x1, R21 ;  /* 0x000000010d0d7824 */ /* 0x000fe400078e0215 */
[----:B------:R-:W-:Y:S02]  /*f5e0*/  IMAD R18, R18, UR4, RZ ;  /* 0x0000000412127c24 */ /* 0x000fe4000f8e02ff */
[----:B------:R-:W-:Y:S01]  /*f5f0*/  IMAD R19, R11, R22, R16 ;  /* 0x000000160b137224 */ /* 0x000fe200078e0210 */
[----:B------:R-:W-:Y:S01]  /*f600*/  SHF.R.S32.HI R16, RZ, 0x1f, R15 ;  /* 0x0000001fff107819 */ /* 0x000fe2000001140f */
[----:B------:R-:W-:-:S02]  /*f610*/  IMAD R21, R17, UR5, R18 ;  /* 0x0000000511157c24 */ /* 0x000fc4000f8e0212 */
[----:B------:R-:W-:Y:S01]  /*f620*/  IMAD.WIDE.U32 R12, R17, UR4, R12 ;  /* 0x00000004110c7c25 */ /* 0x000fe2000f8e000c */
[----:B------:R-:W-:Y:S01]  /*f630*/  SHF.R.S32.HI R17, RZ, 0x1f, R19 ;  /* 0x0000001fff117819 */ /* 0x000fe20000011413 */
[----:B------:R-:W0:Y:S02]  /*f640*/  S2UR UR5, SR_CgaCtaId ;  /* 0x00000000000579c3 */ /* 0x000e240000008800 */
[----:B------:R-:W-:Y:S02]  /*f650*/  IMAD R16, R16, UR6, RZ ;  /* 0x0000000610107c24 */ /* 0x000fe4000f8e02ff */
[----:B------:R-:W-:Y:S02]  /*f660*/  IMAD R18, R17, UR8, RZ ;  /* 0x0000000811127c24 */ /* 0x000fe4000f8e02ff */
[----:B------:R-:W-:Y:S02]  /*f670*/  IMAD.IADD R13, R13, 0x1, R21 ;  /* 0x000000010d0d7824 */ /* 0x000fe400078e0215 */
[----:B------:R-:W-:-:S02]  /*f680*/  IMAD R17, R15, UR7, R16 ;  /* 0x000000070f117c24 */ /* 0x000fc4000f8e0210 */
[----:B------:R-:W-:Y:S01]  /*f690*/  IMAD.WIDE.U32 R8, R15, UR6, R8 ;  /* 0x000000060f087c25 */ /* 0x000fe2000f8e0008 */
[----:B------:R-:W-:-:S03]  /*f6a0*/  ULDC.64 UR6, c[0x0][0xba8] ;  /* 0x0002ea0000067ab9 */ /* 0x000fc60000000a00 */
[C---:B------:R-:W-:Y:S01]  /*f6b0*/  IMAD R21, R19.reuse, UR9, R18 ;  /* 0x0000000913157c24 */ /* 0x040fe2000f8e0212 */
[----:B------:R-:W-:Y:S01]  /*f6c0*/  LEA R18, P0, R8, UR6, 0x2 ;  /* 0x0000000608127c11 */ /* 0x000fe2000f8010ff */
[----:B------:R-:W-:Y:S01]  /*f6d0*/  IMAD.WIDE.U32 R12, R19, UR8, R12 ;  /* 0x00000008130c7c25 */ /* 0x000fe2000f8e000c */
[----:B------:R-:W-:Y:S01]  /*f6e0*/  ULDC.64 UR8, c[0x0][0xb00] ;  /* 0x0002c00000087ab9 */ /* 0x000fe20000000a00 */
[----:B------:R-:W-:Y:S01]  /*f6f0*/  UMOV UR4, 0x400 ;  /* 0x0000040000047882 */ /* 0x000fe20000000000 */
[----:B------:R-:W-:Y:S01]  /*f700*/  ULDC UR6, c[0x0][0xa88] ;  /* 0x0002a20000067ab9 */ /* 0x000fe20000000800 */
[----:B------:R-:W-:Y:S01]  /*f710*/  IMAD.IADD R15, R9, 0x1, R17 ;  /* 0x00000001090f7824 */ /* 0x000fe200078e0211 */
[----:B------:R-:W-:Y:S01]  /*f720*/  LEA R26, P1, R12, UR8, 0x2 ;  /* 0x000000080c1a7c11 */ /* 0x000fe2000f8210ff */
[----:B------:R-:W-:-:S03]  /*f730*/  IMAD.IADD R9, R13, 0x1, R21 ;  /* 0x000000010d097824 */ /* 0x000fc600078e0215 */
[----:B------:R-:W-:Y:S01]  /*f740*/  LEA.HI.X R17, R8, UR7, R15, 0x2, P0 ;  /* 0x0000000708117c11 */ /* 0x000fe200080f140f */
[----:B------:R-:W-:Y:S01]  /*f750*/  IMAD R16, R27, 0xc0, R14 ;  /* 0x000000c01b107824 */ /* 0x000fe200078e020e */
[----:B------:R-:W-:Y:S01]  /*f760*/  LEA.HI.X R27, R12, UR9, R9, 0x2, P1 ;  /* 0x000000090c1b7c11 */ /* 0x000fe200088f1409 */
[----:B------:R-:W-:Y:S04]  /*f770*/  SHFL.IDX PT, R14, R18, 0x1, 0x1c1f ;  /* 0x003c1f00120e7f89 */ /* 0x000fe800000e0000 */
[----:B------:R-:W-:Y:S04]  /*f780*/  SHFL.IDX PT, R12, R18, RZ, 0x1c1f ;  /* 0x001c1fff120c7589 */ /* 0x000fe800000e0000 */
[----:B------:R-:W1:Y:S04]  /*f790*/  SHFL.IDX PT, R13, R17, RZ, 0x1c1f ;  /* 0x001c1fff110d7589 */ /* 0x000e6800000e0000 */
[----:B------:R-:W2:Y:S01]  /*f7a0*/  SHFL.IDX PT, R15, R17, 0x1, 0x1c1f ;  /* 0x003c1f00110f7f89 */ /* 0x000ea200000e0000 */
[----:B0-----:R-:W-:Y:S01]  /*f7b0*/  ULEA UR4, UR5, UR4, 0x18 ;  /* 0x0000000405047291 */ /* 0x001fe2000f8ec03f */
[----:B------:R-:W-:Y:S01]  /*f7c0*/  IMAD R21, R11, UR6, RZ ;  /* 0x000000060b157c24 */ /* 0x000fe2000f8e02ff */
[----:B------:R-:W-:Y:S01]  /*f7d0*/  LOP3.LUT P0, RZ, R7, 0x3, RZ, 0xc0, !PT ;  /* 0x0000000307ff7812 */ /* 0x000fe2000780c0ff */
[----:B------:R-:W-:Y:S01]  /*f7e0*/  VIADD R20, R16, 0x8 ;  /* 0x0000000810147836 */ /* 0x000fe20000000000 */
[----:B------:R-:W-:-:S02]  /*f7f0*/  UIADD3 UR4, UR4, 0x31c20, URZ ;  /* 0x00031c2004047890 */ /* 0x000fc4000fffe03f */
[-C--:B------:R-:W-:Y:S02]  /*f800*/  ISETP.GE.OR P1, PT, R16, R21.reuse, P0 ;  /* 0x000000151000720c */ /* 0x080fe40000726670 */
[-C--:B------:R-:W-:Y:S01]  /*f810*/  ISETP.GE.OR P0, PT, R20, R21.reuse, P0 ;  /* 0x000000151400720c */ /* 0x080fe20000706670 */
[----:B------:R-:W-:Y:S01]  /*f820*/  UPRMT UR4, URZ, 0x654, UR4 ;  /* 0x000006543f047896 */ /* 0x000fe20008000004 */
[----:B------:R-:W-:Y:S01]  /*f830*/  ISETP.GE.AND P2, PT, R16, R21, PT ;  /* 0x000000151000720c */ /* 0x000fe20003f46270 */
[----:B------:R-:W-:Y:S01]  /*f840*/  IMAD.IADD R7, R7, 0x1, -R10 ;  /* 0x0000000107077824 */ /* 0x000fe200078e0a0a */
[----:B------:R0:W3:Y:S04]  /*f850*/  SHFL.IDX PT, R8, R26, RZ, 0x1c1f ;  /* 0x001c1fff1a087589 */ /* 0x0000e800000e0000 */
[----:B------:R0:W4:Y:S02]  /*f860*/  SHFL.IDX PT, R9, R27, RZ, 0x1c1f ;  /* 0x001c1fff1b097589 */ /* 0x00012400000e0000 */
[----:B------:R-:W-:Y:S02]  /*f870*/  SYNCS.ARRIVE.TRANS64.RED.A1T0 RZ, [UR4], RZ ;  /* 0x000000ffffff79a7 */ /* 0x000fe40008100404 */
[----:B-1----:R0:W-:Y:S01]  /*f880*/  @!P1 ST.E desc[UR10][R12.64], R6 ;  /* 0x000000060c009985 */ /* 0x0021e2000c10190a */
[----:B------:R-:W-:-:S03]  /*f890*/  IMAD.SHL.U32 R7, R7, 0x2, RZ ;  /* 0x0000000207077824 */ /* 0x000fc600078e00ff */
[----:B--2---:R0:W-:Y:S01]  /*f8a0*/  @!P0 ST.E desc[UR10][R14.64], R0 ;  /* 0x000000000e008985 */ /* 0x0041e2000c10190a */
[----:B------:R-:W-:Y:S05]  /*f8b0*/  @P2 BRA `(.L_x_11299) ;  /* 0x00000004001c2947 */ /* 0x000fea0003800000 */
[C---:B0-----:R-:W-:Y:S01]  /*f8c0*/  VIADD R0, R7.reuse, 0x8 ;  /* 0x0000000807007836 */ /* 0x041fe20000000000 */
[----:B------:R-:W-:Y:S01]  /*f8d0*/  ULDC UR4, c[0x0][0xac8] ;  /* 0x0002b20000047ab9 */ /* 0x000fe20000000800 */
[C---:B------:R-:W-:Y:S01]  /*f8e0*/  VIADD R10, R7.reuse, 0x18 ;  /* 0x00000018070a7836 */ /* 0x040fe20000000000 */
[C---:B------:R-:W-:Y:S01]  /*f8f0*/  IADD3 R6, R7.reuse, 0x10, RZ ;  /* 0x0000001007067810 */ /* 0x040fe20007ffe0ff */
[C---:B------:R-:W-:Y:S01]  /*f900*/  VIADD R11, R7.reuse, 0x20 ;  /* 0x00000020070b7836 */ /* 0x040fe20000000000 */
[----:B------:R-:W-:Y:S01]  /*f910*/  ISETP.GE.AND P1, PT, R0, UR4, PT ;  /* 0x0000000400007c0c */ /* 0x000fe2000bf26270 */
[----:B------:R-:W-:Y:S01]  /*f920*/  ULDC.64 UR6, c[0x0][0x208] ;  /* 0x0000820000067ab9 */ /* 0x000fe20000000a00 */
[----:B------:R-:W-:Y:S01]  /*f930*/  ISETP.GE.AND P2, PT, R6, UR4, PT ;  /* 0x0000000406007c0c */ /* 0x000fe2000bf46270 */
[C---:B------:R-:W-:Y:S01]  /*f940*/  VIADD R22, R7.reuse, 0x38 ;  /* 0x0000003807167836 */ /* 0x040fe20000000000 */
[----:B------:R-:W-:Y:S01]  /*f950*/  ISETP.GE.AND P3, PT, R10, UR4, PT ;  /* 0x000000040a007c0c */ /* 0x000fe2000bf66270 */
[----:B------:R-:W-:Y:S01]  /*f960*/  VIADD R23, R7, 0x40 ;  /* 0x0000004007177836 */ /* 0x000fe20000000000 */
[----:B------:R-:W-:-:S02]  /*f970*/  ISETP.GE.AND P4, PT, R11, UR4, PT ;  /* 0x000000040b007c0c */ /* 0x000fc4000bf86270 */
[----:B------:R-:W-:-:S05]  /*f980*/  ISETP.GE.AND P0, PT, R7, UR4, PT ;  /* 0x0000000407007c0c */ /* 0x000fca000bf06270 */
[----:B------:R-:W-:Y:S02]  /*f990*/  @!P1 LEA.HI R0, R0, R0, RZ, 0x1 ;  /* 0x0000000000009211 */ /* 0x000fe400078f08ff */
[----:B------:R-:W-:Y:S02]  /*f9a0*/  @!P2 LEA.HI R6, R6, R6, RZ, 0x1 ;  /* 0x000000060606a211 */ /* 0x000fe400078f08ff */
[----:B------:R-:W-:Y:S02]  /*f9b0*/  @!P3 LEA.HI R12, R10, R10, RZ, 0x1 ;  /* 0x0000000a0a0cb211 */ /* 0x000fe400078f08ff */
[----:B------:R-:W-:Y:S02]  /*f9c0*/  @!P1 LOP3.LUT R13, R0, 0xfffffffe, RZ, 0xc0, !PT ;  /* 0xfffffffe000d9812 */ /* 0x000fe400078ec0ff */
[----:B------:R-:W-:Y:S01]  /*f9d0*/  @!P4 LEA.HI R0, R11, R11, RZ, 0x1 ;  /* 0x0000000b0b00c211 */ /* 0x000fe200078f08ff */
[----:B---34-:R-:W-:Y:S01]  /*f9e0*/  @!P0 IMAD.WIDE R10, R7, 0x4, R8 ;  /* 0x00000004070a8825 */ /* 0x018fe200078e0208 */
[----:B------:R-:W-:-:S02]  /*f9f0*/  @!P2 LOP3.LUT R15, R6, 0xfffffffe, RZ, 0xc0, !PT ;  /* 0xfffffffe060fa812 */ /* 0x000fc400078ec0ff */
[----:B------:R-:W-:Y:S01]  /*fa00*/  @!P3 LOP3.LUT R17, R12, 0xfffffffe, RZ, 0xc0, !PT ;  /* 0xfffffffe0c11b812 */ /* 0x000fe200078ec0ff */
[--C-:B------:R-:W-:Y:S01]  /*fa10*/  @!P1 IMAD.WIDE R12, R13, 0x4, R8.reuse ;  /* 0x000000040d0c9825 */ /* 0x100fe200078e0208 */
[----:B------:R-:W-:Y:S01]  /*fa20*/  @!P4 LOP3.LUT R19, R0, 0xfffffffe, RZ, 0xc0, !PT ;  /* 0xfffffffe0013c812 */ /* 0x000fe200078ec0ff */
[----:B------:R0:W-:Y:S02]  /*fa30*/  @!P0 ST.E.64 desc[UR6][R10.64], R24 ;  /* 0x000000180a008985 */ /* 0x0001e4000c101b06 */
[----:B------:R-:W-:Y:S02]  /*fa40*/  VIADD R0, R7, 0x28 ;  /* 0x0000002807007836 */ /* 0x000fe40000000000 */
[--C-:B------:R-:W-:Y:S01]  /*fa50*/  @!P2 IMAD.WIDE R14, R15, 0x4, R8.reuse ;  /* 0x000000040f0ea825 */ /* 0x100fe200078e0208 */
[----:B------:R1:W-:Y:S02]  /*fa60*/  @!P1 ST.E.64 desc[UR6][R12.64], R4 ;  /* 0x000000040c009985 */ /* 0x0003e4000c101b06 */
[----:B------:R-:W-:Y:S01]  /*fa70*/  ISETP.GE.AND P0, PT, R0, UR4, PT ;  /* 0x0000000400007c0c */ /* 0x000fe2000bf06270 */
[----:B------:R-:W-:Y:S01]  /*fa80*/  VIADD R6, R7, 0x30 ;  /* 0x0000003007067836 */ /* 0x000fe20000000000 */
[----:B------:R2:W-:Y:S01]  /*fa90*/  @!P2 ST.E.64 desc[UR6][R14.64], R32 ;  /* 0x000000200e00a985 */ /* 0x0005e2000c101b06 */
[----:B------:R-:W-:Y:S01]  /*faa0*/  @!P3 IMAD.WIDE R16, R17, 0x4, R8 ;  /* 0x000000041110b825 */ /* 0x000fe200078e0208 */
[----:B------:R-:W-:-:S02]  /*fab0*/  ISETP.GE.AND P2, PT, R22, UR4, PT ;  /* 0x0000000416007c0c */ /* 0x000fc4000bf46270 */
[----:B------:R-:W-:Y:S01]  /*fac0*/  ISETP.GE.AND P1, PT, R6, UR4, PT ;  /* 0x0000000406007c0c */ /* 0x000fe2000bf26270 */
[----:B------:R-:W-:Y:S01]  /*fad0*/  @!P4 IMAD.WIDE R18, R19, 0x4, R8 ;  /* 0x000000041312c825 */ /* 0x000fe200078e0208 */
[----:B------:R3:W-:Y:S01]  /*fae0*/  @!P3 ST.E.64 desc[UR6][R16.64], R36 ;  /* 0x000000241000b985 */ /* 0x0007e2000c101b06 */
[----:B------:R-:W-:Y:S02]  /*faf0*/  ISETP.GE.AND P3, PT, R23, UR4, PT ;  /* 0x0000000417007c0c */ /* 0x000fe4000bf66270 */
[C---:B0-----:R-:W-:Y:S01]  /*fb00*/  VIADD R10, R7.reuse, 0x48 ;  /* 0x00000048070a7836 */ /* 0x041fe20000000000 */
[----:B------:R0:W-:Y:S01]  /*fb10*/  @!P4 ST.E.64 desc[UR6][R18.64], R40 ;  /* 0x000000281200c985 */ /* 0x0001e2000c101b06 */
[C---:B-1----:R-:W-:Y:S01]  /*fb20*/  VIADD R5, R7.reuse, 0x58 ;  /* 0x0000005807057836 */ /* 0x042fe20000000000 */
        /* <DEDUP_REMOVED lines=32> */
.L_x_11299:
[----:B------:R-:W-:Y:S05]  /*fd30*/  BSYNC B0 ;  /* 0x0000000000007941 */ /* 0x000fea0003800000 */
.L_x_11298:
[----:B------:R-:W-:Y:S01]  /*fd40*/  ISETP.GE.AND P0, PT, R20, R21, PT ;  /* 0x000000151400720c */ /* 0x000fe20003f06270 */
[----:B01----:R0:W1:Y:S04]  /*fd50*/  SHFL.IDX PT, R15, R27, 0x1, 0x1c1f ;  /* 0x003c1f001b0f7f89 */ /* 0x00306800000e0000 */
        /* <DEDUP_REMOVED lines=22> */
[----:B----4-:R-:W-:Y:S01]  /*fec0*/  @!P3 LOP3.LUT R9, R0, 0xfffffffe, RZ, 0xc0, !PT ;  /* 0xfffffffe0009b812 */ /* 0x010fe200078ec0ff */
[----:B------:R-:W-:Y:S01]  /*fed0*/  VIADD R0, R7, 0x30 ;  /* 0x0000003007007836 */ /* 0x000fe20000000000 */
[----:B------:R-:W-:-:S02]  /*fee0*/  @!P4 LOP3.LUT R11, R4, 0xfffffffe, RZ, 0xc0, !PT ;  /* 0xfffffffe040bc812 */ /* 0x000fc400078ec0ff */
[----:B------:R-:W-:Y:S01]  /*fef0*/  @!P5 LOP3.LUT R13, R5, 0xfffffffe, RZ, 0xc0, !PT ;  /* 0xfffffffe050dd812 */ /* 0x000fe200078ec0ff */
[--C-:B-12---:R-:W-:Y:S01]  /*ff00*/  @!P2 IMAD.WIDE R4, R7, 0x4, R14.reuse ;  /* 0x000000040704a825 */ /* 0x106fe200078e020e */
[----:B------:R-:W-:Y:S02]  /*ff10*/  @!P0 LEA.HI R6, R6, R6, RZ, 0x1 ;  /* 0x0000000606068211 */ /* 0x000fe400078f08ff */
[----:B------:R-:W-:Y:S01]  /*ff20*/  ISETP.GE.AND P6, PT, R20, UR4, PT ;  /* 0x0000000414007c0c */ /* 0x000fe2000bfc6270 */
[--C-:B---3--:R-:W-:Y:S01]  /*ff30*/  @!P3 IMAD.WIDE R8, R9, 0x4, R14.reuse ;  /* 0x000000040908b825 */ /* 0x108fe200078e020e */
        /* <DEDUP_REMOVED lines=46> */
.L_x_11297:
[----:B------:R-:W0:Y:S02]  /*10220*/  S2R R2, SR_TID.X ;  /* 0x0000000000027919 */ /* 0x000e240000002100 */
[----:B0-----:R-:W-:-:S05]  /*10230*/  VIADD R0, R2, 0xffffff80 ;  /* 0xffffff8002007836 */ /* 0x001fca0000000000 */
        /* <DEDUP_REMOVED lines=10> */
[----:B------:R-:W2:Y:S01]  /*102e0*/  LDL.LU R7, [R1] ;  /* 0x0000000001077983 */ /* 0x000ea20000300800 */
[----:B------:R-:W-:Y:S01]  /*102f0*/  ISETP.NE.AND P0, PT, R6, 0x1, PT ;  /* 0x000000010600780c */ /* 0x000fe20003f05270 */
[----:B------:R-:W0:Y:S01]  /*10300*/  S2UR UR4, SR_CTAID.Z ;  /* 0x00000000000479c3 */ /* 0x000e220000002700 */
[----:B------:R-:W-:Y:S01]  /*10310*/  ULDC.64 UR6, c[0x0][0xbd0] ;  /* 0x0002f40000067ab9 */ /* 0x000fe20000000a00 */
[----:B------:R-:W-:-:S06]  /*10320*/  ULDC.64 UR10, c[0x0][0x208] ;  /* 0x00008200000a7ab9 */ /* 0x000fcc0000000a00 */
[----:B------:R-:W1:Y:S08]  /*10330*/  LDC.64 R12, c[0x0][0xbd8] ;  /* 0x0002f600ff0c7b82 */ /* 0x000e700000000a00 */
[----:B------:R-:W3:Y:S08]  /*10340*/  @P0 LDC R9, c[0x0][0xbec] ;  /* 0x0002fb00ff090b82 */ /* 0x000ef00000000800 */
[----:B------:R-:W4:Y:S01]  /*10350*/  S2UR UR8, SR_CTAID.Y ;  /* 0x00000000000879c3 */ /* 0x000f220000002600 */
[----:B0-----:R-:W-:-:S07]  /*10360*/  USHF.R.S32.HI UR5, URZ, 0x1f, UR4 ;  /* 0x0000001f3f057899 */ /* 0x001fce0008011404 */
[----:B------:R-:W4:Y:S01]  /*10370*/  LDC R8, c[0x0][0xc50] ;  /* 0x00031400ff087b82 */ /* 0x000f220000000800 */
[----:B-1----:R-:W-:-:S04]  /*10380*/  IMAD R10, R12, UR5, RZ ;  /* 0x000000050c0a7c24 */ /* 0x002fc8000f8e02ff */
[----:B------:R-:W-:-:S03]  /*10390*/  IMAD R13, R13, UR4, R10 ;  /* 0x000000040d0d7c24 */ /* 0x000fc6000f8e020a */
[----:B------:R-:W0:Y:S01]  /*103a0*/  @P0 LDC R11, c[0x0][0xbf0] ;  /* 0x0002fc00ff0b0b82 */ /* 0x000e220000000800 */
[----:B--2---:R-:W-:Y:S01]  /*103b0*/  SHF.R.S32.HI R4, RZ, 0x1f, R7 ;  /* 0x0000001fff047819 */ /* 0x004fe20000011407 */
[----:B------:R-:W-:-:S04]  /*103c0*/  IMAD.WIDE.U32 R2, R7, UR6, RZ ;  /* 0x0000000607027c25 */ /* 0x000fc8000f8e00ff */
[----:B------:R-:W-:-:S04]  /*103d0*/  IMAD R4, R4, UR6, RZ ;  /* 0x0000000604047c24 */ /* 0x000fc8000f8e02ff */
[----:B------:R-:W-:Y:S02]  /*103e0*/  IMAD R5, R7, UR7, R4 ;  /* 0x0000000707057c24 */ /* 0x000fe4000f8e0204 */
[----:B------:R-:W-:Y:S02]  /*103f0*/  IMAD.MOV R7, RZ, RZ, -R7 ;  /* 0x000000ffff077224 */ /* 0x000fe400078e0a07 */
[----:B---3--:R-:W-:-:S04]  /*10400*/  @P0 IMAD.HI.U32 R4, R0, R9, RZ ;  /* 0x0000000900040227 */ /* 0x008fc800078e00ff */
[----:B------:R-:W-:Y:S02]  /*10410*/  IMAD.IADD R3, R3, 0x1, R5 ;  /* 0x0000000103037824 */ /* 0x000fe400078e0205 */
[----:B------:R-:W-:Y:S01]  /*10420*/  IMAD.MOV.U32 R5, RZ, RZ, R0 ;  /* 0x000000ffff057224 */ /* 0x000fe200078e0000 */
[----:B0-----:R-:W-:Y:S01]  /*10430*/  @P0 SHF.R.U32.HI R5, RZ, R11, R4 ;  /* 0x0000000bff050219 */ /* 0x001fe20000011604 */
[----:B----4-:R-:W-:Y:S02]  /*10440*/  IMAD R9, R8, R7, UR8 ;  /* 0x0000000808097e24 */ /* 0x010fe4000f8e0207 */
[----:B------:R-:W-:Y:S01]  /*10450*/  IMAD.WIDE.U32 R2, R12, UR4, R2 ;  /* 0x000000040c027c25 */ /* 0x000fe2000f8e0002 */
[----:B------:R-:W-:Y:S01]  /*10460*/  IADD3 R7, -R5, RZ, RZ ;  /* 0x000000ff05077210 */ /* 0x000fe20007ffe1ff */
[----:B------:R-:W-:Y:S01]  /*10470*/  ULDC.64 UR4, c[0x0][0xbe0] ;  /* 0x0002f80000047ab9 */ /* 0x000fe20000000a00 */
[----:B------:R-:W-:Y:S01]  /*10480*/  SHF.R.S32.HI R4, RZ, 0x1f, R9 ;  /* 0x0000001fff047819 */ /* 0x000fe20000011409 */
[----:B------:R-:W-:-:S02]  /*10490*/  IMAD.IADD R3, R13, 0x1, R3 ;  /* 0x000000010d037824 */ /* 0x000fc400078e0203 */
[----:B------:R-:W-:Y:S02]  /*104a0*/  IMAD R7, R6, R7, R0 ;  /* 0x0000000706077224 */ /* 0x000fe400078e0200 */
[----:B------:R-:W-:Y:S02]  /*104b0*/  IMAD R4, R4, UR4, RZ ;  /* 0x0000000404047c24 */ /* 0x000fe4000f8e02ff */
[----:B------:R-:W-:Y:S01]  /*104c0*/  IMAD.WIDE.U32 R2, R9, UR4, R2 ;  /* 0x0000000409027c25 */ /* 0x000fe2000f8e0002 */
[----:B------:R-:W-:-:S03]  /*104d0*/  SHF.R.S32.HI R0, RZ, 0x1f, R7 ;  /* 0x0000001fff007819 */ /* 0x000fc60000011407 */
        /* <DEDUP_REMOVED lines=15> */
.L_x_11262:
        /* <DEDUP_REMOVED lines=18> */
.L_x_11300:
[----:B------:R-:W-:Y:S01]  /*106f0*/  ULDC UR43, c[0x0][0xc50] ;  /* 0x00031400002b7ab9 */ /* 0x000fe20000000800 */
[----:B------:R-:W-:Y:S01]  /*10700*/  UMOV UR36, UR6 ;  /* 0x0000000600247c82 */ /* 0x000fe20008000000 */
[----:B------:R-:W-:-:S11]  /*10710*/  UISETP.NE.AND UP0, UPT, UR43, 0x1, UPT ;  /* 0x000000012b00788c */ /* 0x000fd6000bf05270 */
[----:B------:R-:W-:Y:S01]  /*10720*/  @UP0 ULDC UR4, c[0x0][0xc54] ;  /* 0x0003150000040ab9 */ /* 0x000fe20000000800 */
[----:B------:R-:W-:Y:S01]  /*10730*/  @UP0 ULDC UR7, c[0x0][0xc58] ;  /* 0x0003160000070ab9 */ /* 0x000fe20000000800 */
[----:B------:R-:W-:-:S04]  /*10740*/  UIMAD.WIDE.U32 UR4, UR6, UR4, URZ ;  /* 0x00000004060472a5 */ /* 0x000fc8000f8e003f */
[----:B------:R-:W-:-:S12]  /*10750*/  @UP0 USHF.R.U32.HI UR36, URZ, UR7, UR5 ;  /* 0x000000073f240299 */ /* 0x000fd80008011605 */
.L_x_11301:
        /* <DEDUP_REMOVED lines=11> */
[----:B------:R-:W-:Y:S01]  /*10810*/  IMAD.MOV.U32 R25, RZ, RZ, RZ ;  /* 0x000000ffff197224 */ /* 0x000fe200078e00ff */
[----:B------:R-:W-:Y:S01]  /*10820*/  UISETP.NE.U32.AND UP0, UPT, UR6, URZ, UPT ;  /* 0x0000003f0600728c */ /* 0x000fe2000bf05070 */
[----:B------:R-:W-:Y:S01]  /*10830*/  UMOV UR8, 0xc0 ;  /* 0x000000c000087882 */ /* 0x000fe20000000000 */
[----:B------:R-:W-:Y:S02]  /*10840*/  ULDC UR5, c[0x0][0x288] ;  /* 0x0000a20000057ab9 */ /* 0x000fe40000000800 */
[----:B------:R-:W-:Y:S01]  /*10850*/  UISETP.NE.AND.EX UP0, UPT, UR7, URZ, UPT, UP0 ;  /* 0x0000003f0700728c */ /* 0x000fe2000bf05300 */
[----:B------:R-:W-:Y:S01]  /*10860*/  ULDC UR6, c[0x0][0x424] ;  /* 0x0001090000067ab9 */ /* 0x000fe20000000800 */
[----:B------:R-:W-:-:S02]  /*10870*/  UIADD3 UR10, -UR5, 0x90, URZ ;  /* 0x00000090050a7890 */ /* 0x000fc4000fffe13f */
[----:B------:R-:W-:Y:S01]  /*10880*/  USEL UR7, UR6, 0x1, UP0 ;  /* 0x0000000106077887 */ /* 0x000fe20008000000 */
[----:B------:R-:W-:-:S03]  /*10890*/  ULDC UR9, c[0x0][0x2f0] ;  /* 0x0000bc0000097ab9 */ /* 0x000fc60000000800 */
[----:B------:R-:W-:Y:S02]  /*108a0*/  UIMAD UR10, UR7, UR9, UR10 ;  /* 0x00000009070a72a4 */ /* 0x000fe4000f8e020a */
[----:B0-----:R-:W-:-:S03]  /*108b0*/  UIMAD UR8, UR4, UR8, 0xbf ;  /* 0x000000bf040874a4 */ /* 0x001fc6000f8e0208 */
        /* <DEDUP_REMOVED lines=21> */
[----:B------:R-:W-:Y:S05]  /*10a10*/  @!P0 BRA `(.L_x_11303) ;  /* 0x0000000000748947 */ /* 0x000fea0003800000 */
        /* <DEDUP_REMOVED lines=10> */
[----:B0-----:R-:W-:Y:S01]  /*10ac0*/  VIADD R2, R0, 0xffffffe ;  /* 0x0ffffffe00027836 */ /* 0x001fe20000000000 */
[----:B------:R-:W-:-:S05]  /*10ad0*/  IABS R0, R8 ;  /* 0x0000000800007213 */ /* 0x000fca0000000000 */
        /* <DEDUP_REMOVED lines=16> */
[----:B------:R-:W-:-:S07]  /*10be0*/  IMAD.MOV.U32 R25, RZ, RZ, R3 ;  /* 0x000000ffff197224 */ /* 0x000fce00078e0003 */
.L_x_11303:
        /* <DEDUP_REMOVED lines=29> */
.L_x_11304:
        /* <DEDUP_REMOVED lines=20> */
.L_x_11306:
        /* <DEDUP_REMOVED lines=15> */
.L_x_11305:
[----:B------:R-:W0:Y:S01]  /*10ff0*/  LDC.64 R2, c[0x0][0x9f8] ;  /* 0x00027e00ff027b82 */ /* 0x000e220000000a00 */
[----:B------:R-:W-:Y:S01]  /*11000*/  IMAD.MOV.U32 R18, RZ, RZ, R17 ;  /* 0x000000ffff127224 */ /* 0x000fe200078e0011 */
[----:B------:R-:W-:-:S06]  /*11010*/  ULDC.64 UR4, c[0x0][0x208] ;  /* 0x0000820000047ab9 */ /* 0x000fcc0000000a00 */
        /* <DEDUP_REMOVED lines=8> */
[----:B------:R-:W-:Y:S02]  /*110a0*/  VIADD R17, R26, 0xffffffff ;  /* 0xffffffff1a117836 */ /* 0x000fe40000000000 */
[----:B------:R-:W-:-:S04]  /*110b0*/  ISETP.NE.AND.EX P1, PT, R5, RZ, PT, P0 ;  /* 0x000000ff0500720c */ /* 0x000fc80003f25300 */
[----:B------:R-:W-:Y:S02]  /*110c0*/  P2R R23, PR, RZ, 0x2 ;  /* 0x00000002ff177803 */ /* 0x000fe40000000000 */
[----:B--2---:R-:W-:Y:S02]  /*110d0*/  SHF.R.S32.HI R19, RZ, 0x1f, R18 ;  /* 0x0000001fff137819 */ /* 0x004fe40000011412 */
[----:B------:R-:W-:Y:S01]  /*110e0*/  SEL R16, R18, RZ, !P1 ;  /* 0x000000ff12107207 */ /* 0x000fe20004800000 */
[----:B------:R-:W-:Y:S06]  /*110f0*/  BRA.DIV UR4, `(.L_x_11307) ;  /* 0x0000003a04207947 */ /* 0x000fec000b800000 */
[----:B------:R0:W1:Y:S02]  /*11100*/  SHFL.IDX PT, R14, R22, RZ, 0x1f ;  /* 0x00001fff160e7589 */ /* 0x00006400000e0000 */
.L_x_11391:
[----:B-1----:R-:W-:Y:S02]  /*11110*/  ISETP.NE.AND P0, PT, R14, RZ, PT ;  /* 0x000000ff0e00720c */ /* 0x002fe40003f05270 */
[----:B------:R-:W-:-:S04]  /*11120*/  PLOP3.LUT P2, PT, PT, PT, PT, 0x8, 0x0 ;  /* 0x000000000000781c */ /* 0x000fc80003f4e170 */
[----:B0-----:R-:W-:-:S07]  /*11130*/  P2R R22, PR, RZ, 0x4 ;  /* 0x00000004ff167803 */ /* 0x001fce0000000000 */
[----:B------:R-:W-:Y:S05]  /*11140*/  @P0 BRA `(.L_x_11308) ;  /* 0x00000004000c0947 */ /* 0x000fea0003800000 */
[----:B------:R-:W-:-:S03]  /*11150*/  UMOV UR4, 0xffffffff ;  /* 0xffffffff00047882 */ /* 0x000fc60000000000 */
[----:B------:R-:W-:Y:S05]  /*11160*/  BRA.DIV UR4, `(.L_x_11309) ;  /* 0x0000003a04247947 */ /* 0x000fea000b800000 */
[----:B------:R-:W-:-:S13]  /*11170*/  ELECT P6, URZ, PT ;  /* 0x00000000003f782f */ /* 0x000fda00038c0000 */
.L_x_11394:
[----:B------:R-:W-:Y:S05]  /*11180*/  @!P6 BRA `(.L_x_11308) ;  /* 0x0000000000fce947 */ /* 0x000fea0003800000 */
[----:B------:R-:W-:Y:S01]  /*11190*/  IMAD.MOV.U32 R0, RZ, RZ, 0x1 ;  /* 0x00000001ff007424 */ /* 0x000fe200078e00ff */
[----:B------:R-:W-:-:S04]  /*111a0*/  MOV R16, R18 ;  /* 0x0000001200107202 */ /* 0x000fc80000000f00 */
[----:B------:R-:W-:Y:S01]  /*111b0*/  SHF.L.U32 R0, R0, 0x1f, RZ ;  /* 0x0000001f00007819 */ /* 0x000fe200000006ff */
[----:B------:R-:W-:Y:S06]  /*111c0*/  @!P1 BRA `(.L_x_11310) ;  /* 0x00000000004c9947 */ /* 0x000fec0003800000 */
        /* <DEDUP_REMOVED lines=19> */
.L_x_11310:
[----:B------:R-:W1:Y:S01]  /*11300*/  SYNCS.PHASECHK.TRANS64.TRYWAIT P0, [UR38+0x31c40], R0 ;  /* 0x031c4000ff0075a7 */ /* 0x000e620008000166 */
[----:B------:R-:W-:Y:S01]  /*11310*/  ISETP.NE.AND P1, PT, R28, RZ, PT ;  /* 0x000000ff1c00720c */ /* 0x000fe20003f25270 */
[----:B-1----:R-:W-:-:S12]  /*11320*/  @!P0 BRA `(.L_x_11311) ;  /* 0x0000003400d48947 */ /* 0x002fd80003800000 */
.L_x_11395:
[----:B------:R-:W-:Y:S05]  /*11330*/  @P1 BRA `(.L_x_11312) ;  /* 0x0000000000181947 */ /* 0x000fea0003800000 */
[----:B------:R-:W2:Y:S01]  /*11340*/  S2R R2, SR_TID.X ;  /* 0x0000000000027919 */ /* 0x000ea20000002100 */
[----:B-1----:R-:W-:-:S04]  /*11350*/  IMAD.MOV.U32 R0, RZ, RZ, 0x6c00 ;  /* 0x00006c00ff007424 */ /* 0x002fc800078e00ff */
[----:B------:R3:W-:Y:S01]  /*11360*/  SYNCS.ARRIVE.TRANS64 RZ, [UR38+0x31c30], R0 ;  /* 0x031c3000ffff79a7 */ /* 0x0007e20008000026 */
[----:B--2---:R-:W-:-:S13]  /*11370*/  LOP3.LUT P0, RZ, R2, 0x1f, RZ, 0xc0, !PT ;  /* 0x0000001f02ff7812 */ /* 0x004fda000780c0ff */
[----:B---3--:R-:W-:Y:S05]  /*11380*/  @!P0 BRA `(.L_x_11312) ;  /* 0x0000000000048947 */ /* 0x008fea0003800000 */
[----:B------:R-:W-:Y:S01]  /*11390*/  BPT.TRAP 0x1 ;  /* 0x000000040000795c */ /* 0x000fe20000300000 */
.L_x_11312:
        /* <DEDUP_REMOVED lines=29> */
[----:B--2---:R-:W-:Y:S01]  /*11570*/  NOP ;  /* 0x0000000000007918 */ /* 0x004fe20000000000 */
.L_x_11308:
        /* <DEDUP_REMOVED lines=30> */
.L_x_11313:
        /* <DEDUP_REMOVED lines=8> */
[----:B------:R-:W4:Y:S01]  /*117e0*/  S2R R21, SR_CTAID.Z ;  /* 0x0000000000157919 */ /* 0x000f220000002700 */
        /* <DEDUP_REMOVED lines=9> */
[----:B0-----:R-:W-:-:S04]  /*11880*/  @P0 IMAD.HI.U32 R6, R0, R5, RZ ;  /* 0x0000000500060227 */ /* 0x001fc800078e00ff */
[----:B------:R-:W-:-:S03]  /*11890*/  IMAD.MOV.U32 R5, RZ, RZ, R0 ;  /* 0x000000ffff057224 */ /* 0x000fc600078e0000 */
[----:B------:R-:W0:Y:S01]  /*118a0*/  LDC.64 R2, c[0x0][0x2e0] ;  /* 0x0000b800ff027b82 */ /* 0x000e220000000a00 */
[----:B-1----:R-:W-:Y:S02]  /*118b0*/  @P0 SHF.R.U32.HI R5, RZ, R7, R6 ;  /* 0x00000007ff050219 */ /* 0x002fe40000011606 */
[----:B------:R-:W-:-:S03]  /*118c0*/  SHF.R.U32.HI R6, RZ, 0x3, R20 ;  /* 0x00000003ff067819 */ /* 0x000fc60000011614 */
[----:B------:R-:W-:Y:S01]  /*118d0*/  IMAD.MOV R13, RZ, RZ, -R5 ;  /* 0x000000ffff0d7224 */ /* 0x000fe200078e0a05 */
[----:B------:R-:W-:Y:S01]  /*118e0*/  LOP3.LUT R6, R6, 0x3, RZ, 0xc0, !PT ;  /* 0x0000000306067812 */ /* 0x000fe200078ec0ff */
[----:B--2---:R-:W-:-:S04]  /*118f0*/  @P0 IMAD.HI.U32 R7, R9, R8, RZ ;  /* 0x0000000809070227 */ /* 0x004fc800078e00ff */
[----:B------:R-:W-:Y:S02]  /*11900*/  IMAD.MOV.U32 R8, RZ, RZ, R9 ;  /* 0x000000ffff087224 */ /* 0x000fe400078e0009 */
[----:B------:R-:W-:Y:S01]  /*11910*/  IMAD R13, R14, R13, R0 ;  /* 0x0000000d0e0d7224 */ /* 0x000fe200078e0200 */
[----:B---3--:R-:W-:-:S04]  /*11920*/  @P0 SHF.R.U32.HI R8, RZ, R4, R7 ;  /* 0x00000004ff080219 */ /* 0x008fc80000011607 */
[----:B------:R-:W-:Y:S01]  /*11930*/  SHF.R.S32.HI R0, RZ, 0x1f, R13 ;  /* 0x0000001fff007819 */ /* 0x000fe2000001140d */
[----:B------:R-:W-:Y:S02]  /*11940*/  IMAD.MOV R10, RZ, RZ, -R8 ;  /* 0x000000ffff0a7224 */ /* 0x000fe400078e0a08 */
[-C--:B0-----:R-:W-:Y:S02]  /*11950*/  IMAD R4, R29, R2.reuse, RZ ;  /* 0x000000021d047224 */ /* 0x081fe400078e02ff */
[----:B------:R-:W-:Y:S02]  /*11960*/  IMAD R0, R0, UR6, RZ ;  /* 0x0000000600007c24 */ /* 0x000fe4000f8e02ff */
[C---:B----4-:R-:W-:Y:S01]  /*11970*/  IMAD R7, R21.reuse, R3, R4 ;  /* 0x0000000315077224 */ /* 0x050fe200078e0204 */
[----:B------:R-:W-:Y:S01]  /*11980*/  SHF.R.S32.HI R4, RZ, 0x1f, R5 ;  /* 0x0000001fff047819 */ /* 0x000fe20000011405 */
[----:B------:R-:W-:Y:S01]  /*11990*/  IMAD.WIDE.U32 R2, R21, R2, UR4 ;  /* 0x0000000415027e25 */ /* 0x000fe2000f8e0002 */
[----:B------:R-:W-:-:S03]  /*119a0*/  ULDC.64 UR4, c[0x0][0x2d0] ;  /* 0x0000b40000047ab9 */ /* 0x000fc60000000a00 */
[----:B------:R-:W-:Y:S02]  /*119b0*/  IMAD R4, R4, UR4, RZ ;  /* 0x0000000404047c24 */ /* 0x000fe4000f8e02ff */
[----:B------:R-:W-:Y:S02]  /*119c0*/  IMAD.IADD R3, R3, 0x1, R7 ;  /* 0x0000000103037824 */ /* 0x000fe400078e0207 */
[C---:B------:R-:W-:Y:S02]  /*119d0*/  IMAD R7, R5.reuse, UR5, R4 ;  /* 0x0000000505077c24 */ /* 0x040fe4000f8e0204 */
[----:B------:R-:W-:-:S04]  /*119e0*/  IMAD.WIDE.U32 R4, R5, UR4, R2 ;  /* 0x0000000405047c25 */ /* 0x000fc8000f8e0002 */
[----:B------:R-:W-:Y:S02]  /*119f0*/  IMAD.IADD R5, R5, 0x1, R7 ;  /* 0x0000000105057824 */ /* 0x000fe400078e0207 */
[C---:B------:R-:W-:Y:S02]  /*11a00*/  IMAD R7, R13.reuse, UR7, R0 ;  /* 0x000000070d077c24 */ /* 0x040fe4000f8e0200 */
[----:B------:R-:W-:Y:S02]  /*11a10*/  IMAD.SHL.U32 R0, R20, 0x8, RZ ;  /* 0x0000000814007824 */ /* 0x000fe400078e00ff */
[----:B------:R-:W-:-:S03]  /*11a20*/  IMAD.WIDE.U32 R4, R13, UR6, R4 ;  /* 0x000000060d047c25 */ /* 0x000fc6000f8e0004 */
[----:B------:R-:W-:Y:S01]  /*11a30*/  LOP3.LUT R21, R0, 0x18, RZ, 0xc0, !PT ;  /* 0x0000001800157812 */ /* 0x000fe200078ec0ff */
[----:B------:R-:W-:Y:S01]  /*11a40*/  IMAD.SHL.U32 R13, R28, 0x8, RZ ;  /* 0x000000081c0d7824 */ /* 0x000fe200078e00ff */
[----:B------:R-:W-:Y:S01]  /*11a50*/  LOP3.LUT R0, R0, 0x20, RZ, 0xc0, !PT ;  /* 0x0000002000007812 */ /* 0x000fe200078ec0ff */
[----:B------:R-:W-:Y:S01]  /*11a60*/  IMAD.WIDE.U32 R2, R8, UR4, R2 ;  /* 0x0000000408027c25 */ /* 0x000fe2000f8e0002 */
[----:B------:R-:W-:Y:S02]  /*11a70*/  IADD3 R7, R5, R7, RZ ;  /* 0x0000000705077210 */ /* 0x000fe40007ffe0ff */
[----:B------:R-:W-:Y:S01]  /*11a80*/  LOP3.LUT R0, R0, 0x300, R13, 0xf8, !PT ;  /* 0x0000030000007812 */ /* 0x000fe200078ef80d */
[C---:B------:R-:W-:Y:S02]  /*11a90*/  IMAD R13, R6.reuse, 0x40, R21 ;  /* 0x00000040060d7824 */ /* 0x040fe400078e0215 */
[----:B------:R-:W-:Y:S02]  /*11aa0*/  IMAD.SHL.U32 R6, R6, 0x8, RZ ;  /* 0x0000000806067824 */ /* 0x000fe400078e00ff */
[----:B------:R-:W-:-:S03]  /*11ab0*/  IMAD R5, R14, R10, R9 ;  /* 0x0000000a0e057224 */ /* 0x000fc600078e0209 */
        /* <DEDUP_REMOVED lines=9> */
[----:B------:R-:W-:Y:S02]  /*11b50*/  IMAD R4, R4, UR6, RZ ;  /* 0x0000000604047c24 */ /* 0x000fe4000f8e02ff */
[----:B------:R-:W-:Y:S02]  /*11b60*/  IMAD.IADD R3, R3, 0x1, R9 ;  /* 0x0000000103037824 */ /* 0x000fe400078e0209 */
[----:B------:R-:W-:Y:S01]  /*11b70*/  IMAD R9, R5, UR7, R4 ;  /* 0x0000000705097c24 */ /* 0x000fe2000f8e0204 */
[----:B------:R-:W-:Y:S01]  /*11b80*/  LOP3.LUT R4, R21, 0x20, RZ, 0xfc, !PT ;  /* 0x0000002015047812 */ /* 0x000fe200078efcff */
[----:B------:R-:W-:-:S03]  /*11b90*/  IMAD.WIDE.U32 R2, R5, UR6, R2 ;  /* 0x0000000605027c25 */ /* 0x000fc6000f8e0002 */
[----:B------:R-:W-:Y:S01]  /*11ba0*/  ISETP.GE.AND P0, PT, R4, UR4, PT ;  /* 0x0000000404007c0c */ /* 0x000fe2000bf06270 */
[----:B------:R-:W-:Y:S01]  /*11bb0*/  IMAD.IADD R3, R3, 0x1, R9 ;  /* 0x0000000103037824 */ /* 0x000fe200078e0209 */
[----:B------:R-:W-:Y:S02]  /*11bc0*/  LOP3.LUT R4, R21, 0x40, RZ, 0xfc, !PT ;  /* 0x0000004015047812 */ /* 0x000fe400078efcff */
[----:B------:R-:W-:Y:S02]  /*11bd0*/  LEA R20, P3, R2, UR8, 0x1 ;  /* 0x0000000802147c11 */ /* 0x000fe4000f8608ff */
[----:B------:R-:W-:Y:S01]  /*11be0*/  ISETP.GE.AND P1, PT, R4, UR4, PT ;  /* 0x0000000404007c0c */ /* 0x000fe2000bf26270 */
[----:B------:R-:W-:Y:S01]  /*11bf0*/  UMOV UR4, 0xffffffff ;  /* 0xffffffff00047882 */ /* 0x000fe20000000000 */
[----:B------:R-:W-:Y:S02]  /*11c00*/  LEA.HI.X R10, R2, UR9, R3, 0x1, P3 ;  /* 0x00000009020a7c11 */ /* 0x000fe400098f0c03 */
[----:B------:R-:W-:Y:S09]  /*11c10*/  BRA.DIV UR4, `(.L_x_11314) ;  /* 0x0000002e04b07947 */ /* 0x000ff2000b800000 */
[----:B------:R-:W0:Y:S01]  /*11c20*/  LDC R4, c[0x0][0x448] ;  /* 0x00011200ff047b82 */ /* 0x000e220000000800 */
[----:B------:R-:W-:Y:S01]  /*11c30*/  SHFL.IDX PT, R3, R7, RZ, 0x1c1f ;  /* 0x001c1fff07037589 */ /* 0x000fe200000e0000 */
[----:B------:R-:W-:Y:S01]  /*11c40*/  ULDC UR4, c[0x0][0x288] ;  /* 0x0000a20000047ab9 */ /* 0x000fe20000000800 */
[----:B------:R-:W-:Y:S01]  /*11c50*/  IMAD R8, R12, 0xc0, R11 ;  /* 0x000000c00c087824 */ /* 0x000fe200078e020b */
[----:B------:R-:W-:Y:S01]  /*11c60*/  ULDC.64 UR6, c[0x0][0x208] ;  /* 0x0000820000067ab9 */ /* 0x000fe20000000a00 */
[----:B------:R-:W1:Y:S02]  /*11c70*/  SHFL.IDX PT, R2, R6, RZ, 0x1c1f ;  /* 0x001c1fff06027589 */ /* 0x000e6400000e0000 */
[----:B------:R-:W-:Y:S02]  /*11c80*/  VIADD R12, R8, 0x20 ;  /* 0x00000020080c7836 */ /* 0x000fe40000000000 */
[----:B------:R-:W-:Y:S04]  /*11c90*/  SHFL.IDX PT, R5, R7, 0x1, 0x1c1f ;  /* 0x003c1f0007057f89 */ /* 0x000fe800000e0000 */
[----:B------:R-:W-:Y:S01]  /*11ca0*/  SHFL.IDX PT, R14, R6, 0x2, 0x1c1f ;  /* 0x005c1f00060e7f89 */ /* 0x000fe200000e0000 */
[----:B0-----:R-:W-:-:S03]  /*11cb0*/  IMAD R9, R4, UR4, RZ ;  /* 0x0000000404097c24 */ /* 0x001fc6000f8e02ff */
[----:B------:R-:W0:Y:S02]  /*11cc0*/  SHFL.IDX PT, R4, R6, 0x1, 0x1c1f ;  /* 0x003c1f0006047f89 */ /* 0x000e2400000e0000 */
[----:B------:R-:W-:-:S13]  /*11cd0*/  ISETP.GE.AND P3, PT, R8, R9, PT ;  /* 0x000000090800720c */ /* 0x000fda0003f66270 */
[----:B-1----:R-:W-:Y:S01]  /*11ce0*/  @!P3 IMAD.WIDE.U32 R2, R21, 0x2, R2 ;  /* 0x000000021502b825 */ /* 0x002fe200078e0002 */
[----:B------:R-:W-:-:S05]  /*11cf0*/  @!P3 LEA R29, R0, UR38, 0x1 ;  /* 0x00000026001dbc11 */ /* 0x000fca000f8e08ff */
[----:B------:R-:W-:Y:S04]  /*11d00*/  @!P3 LDGSTS.E.BYPASS.LTC128B.128 [R29+0xda00], desc[UR6][R2.64], !P2 ;  /* 0x0da00000021dbfae */ /* 0x000fe8000d101d46 */
[----:B------:R-:W-:Y:S04]  /*11d10*/  @!P3 LDGSTS.E.BYPASS.LTC128B.128 [R29+0x10a00], desc[UR6][R2.64+0x40], !P0 ;  /* 0x10a00040021dbfae */ /* 0x000fe8000c101d46 */
[----:B------:R1:W-:Y:S01]  /*11d20*/  @!P3 LDGSTS.E.BYPASS.LTC128B.128 [R29+0x13a00], desc[UR6][R2.64+0x80], !P1 ;  /* 0x13a00080021dbfae */ /* 0x0003e2000c901d46 */
[----:B------:R-:W-:Y:S01]  /*11d30*/  ISETP.GE.AND P3, PT, R12, R9, PT ;  /* 0x000000090c00720c */ /* 0x000fe20003f66270 */
[----:B------:R-:W-:-:S05]  /*11d40*/  VIADD R12, R8, 0x40 ;  /* 0x00000040080c7836 */ /* 0x000fca0000000000 */
[-C--:B------:R-:W-:Y:S01]  /*11d50*/  ISETP.GE.AND P4, PT, R12, R9.reuse, PT ;  /* 0x000000090c00720c */ /* 0x080fe20003f86270 */
[----:B------:R-:W-:Y:S01]  /*11d60*/  VIADD R12, R8, 0x60 ;  /* 0x00000060080c7836 */ /* 0x000fe20000000000 */
[----:B-1----:R-:W1:Y:S05]  /*11d70*/  SHFL.IDX PT, R2, R7, 0x2, 0x1c1f ;  /* 0x005c1f0007027f89 */ /* 0x002e6a00000e0000 */
[----:B0-----:R-:W-:Y:S01]  /*11d80*/  @!P3 IMAD.WIDE.U32 R4, R21, 0x2, R4 ;  /* 0x000000021504b825 */ /* 0x001fe200078e0004 */
[----:B------:R-:W-:Y:S01]  /*11d90*/  @!P3 LEA R29, R0, UR38, 0x1 ;  /* 0x00000026001dbc11 */ /* 0x000fe2000f8e08ff */
[----:B------:R-:W-:Y:S04]  /*11da0*/  SHFL.IDX PT, R7, R7, 0x3, 0x1c1f ;  /* 0x007c1f0007077f89 */ /* 0x000fe800000e0000 */
[----:B------:R-:W-:Y:S04]  /*11db0*/  @!P3 LDGSTS.E.BYPASS.LTC128B.128 [R29+0xe200], desc[UR6][R4.64], !P2 ;  /* 0x0e200000041dbfae */ /* 0x000fe8000d101d46 */
[----:B------:R-:W-:Y:S04]  /*11dc0*/  @!P3 LDGSTS.E.BYPASS.LTC128B.128 [R29+0x11200], desc[UR6][R4.64+0x40], !P0 ;  /* 0x11200040041dbfae */ /* 0x000fe8000c101d46 */
[----:B------:R0:W-:Y:S01]  /*11dd0*/  @!P3 LDGSTS.E.BYPASS.LTC128B.128 [R29+0x14200], desc[UR6][R4.64+0x80], !P1 ;  /* 0x14200080041dbfae */ /* 0x0001e2000c901d46 */
[----:B------:R-:W-:Y:S01]  /*11de0*/  ISETP.GE.AND P3, PT, R12, R9, PT ;  /* 0x000000090c00720c */ /* 0x000fe20003f66270 */
[----:B-1----:R-:W-:-:S02]  /*11df0*/  IMAD.MOV.U32 R3, RZ, RZ, R2 ;  /* 0x000000ffff037224 */ /* 0x002fc400078e0002 */
[----:B------:R-:W-:Y:S02]  /*11e00*/  IMAD.MOV.U32 R2, RZ, RZ, R14 ;  /* 0x000000ffff027224 */ /* 0x000fe400078e000e */
[----:B------:R-:W1:Y:S01]  /*11e10*/  SHFL.IDX PT, R14, R6, 0x3, 0x1c1f ;  /* 0x007c1f00060e7f89 */ /* 0x000e6200000e0000 */
[----:B0-----:R-:W-:Y:S01]  /*11e20*/  @!P4 LEA R5, R0, UR38, 0x1 ;  /* 0x000000260005cc11 */ /* 0x001fe2000f8e08ff */
[----:B------:R-:W-:Y:S02]  /*11e30*/  @!P4 IMAD.WIDE.U32 R2, R21, 0x2, R2 ;  /* 0x000000021502c825 */ /* 0x000fe400078e0002 */
[----:B------:R-:W-:Y:S02]  /*11e40*/  SHFL.IDX PT, R29, R10, RZ, 0x1c1f ;  /* 0x001c1fff0a1d7589 */ /* 0x000fe400000e0000 */
[----:B------:R-:W-:Y:S02]  /*11e50*/  VIADD R4, R8, 0x80 ;  /* 0x0000008008047836 */ /* 0x000fe40000000000 */
[----:B------:R-:W0:Y:S04]  /*11e60*/  SHFL.IDX PT, R6, R20, RZ, 0x1c1f ;  /* 0x001c1fff14067589 */ /* 0x000e2800000e0000 */
[----:B------:R-:W-:Y:S04]  /*11e70*/  @!P4 LDGSTS.E.BYPASS.LTC128B.128 [R5+0xea00], desc[UR6][R2.64], !P2 ;  /* 0x0ea000000205cfae */ /* 0x000fe8000d101d46 */
[----:B------:R-:W-:Y:S04]  /*11e80*/  @!P4 LDGSTS.E.BYPASS.LTC128B.128 [R5+0x11a00], desc[UR6][R2.64+0x40], !P0 ;  /* 0x11a000400205cfae */ /* 0x000fe8000c101d46 */
[----:B------:R2:W-:Y:S01]  /*11e90*/  @!P4 LDGSTS.E.BYPASS.LTC128B.128 [R5+0x14a00], desc[UR6][R2.64+0x80], !P1 ;  /* 0x14a000800205cfae */ /* 0x0005e2000c901d46 */
[----:B------:R-:W-:Y:S01]  /*11ea0*/  ISETP.GE.AND P4, PT, R4, R9, PT ;  /* 0x000000090400720c */ /* 0x000fe20003f86270 */
[----:B-1----:R-:W-:-:S02]  /*11eb0*/  IMAD.MOV.U32 R4, RZ, RZ, R14 ;  /* 0x000000ffff047224 */ /* 0x002fc400078e000e */
[----:B------:R-:W1:Y:S04]  /*11ec0*/  SHFL.IDX PT, R10, R10, 0x1, 0x1c1f ;  /* 0x003c1f000a0a7f89 */ /* 0x000e6800000e0000 */
[----:B------:R3:W4:Y:S01]  /*11ed0*/  SHFL.IDX PT, R14, R20, 0x1, 0x1c1f ;  /* 0x003c1f00140e7f89 */ /* 0x00072200000e0000 */
[----:B--2---:R-:W-:Y:S01]  /*11ee0*/  IMAD.MOV.U32 R5, RZ, RZ, R7 ;  /* 0x000000ffff057224 */ /* 0x004fe200078e0007 */
[C---:B------:R-:W-:Y:S01]  /*11ef0*/  @!P3 LEA R7, R0.reuse, UR38, 0x1 ;  /* 0x000000260007bc11 */ /* 0x040fe2000f8e08ff */
[----:B0-----:R-:W-:Y:S02]  /*11f00*/  IMAD.MOV.U32 R2, RZ, RZ, R6 ;  /* 0x000000ffff027224 */ /* 0x001fe400078e0006 */
[----:B------:R-:W-:Y:S01]  /*11f10*/  IMAD.MOV.U32 R3, RZ, RZ, R29 ;  /* 0x000000ffff037224 */ /* 0x000fe200078e001d */
[----:B------:R-:W-:Y:S01]  /*11f20*/  @!P4 LEA R29, R0, UR38, 0x1 ;  /* 0x00000026001dcc11 */ /* 0x000fe2000f8e08ff */
[----:B------:R-:W-:-:S04]  /*11f30*/  @!P3 IMAD.WIDE.U32 R4, R21, 0x2, R4 ;  /* 0x000000021504b825 */ /* 0x000fc800078e0004 */
[----:B------:R-:W-:Y:S01]  /*11f40*/  @!P4 IMAD.WIDE.U32 R2, R21, 0x2, R2 ;  /* 0x000000021502c825 */ /* 0x000fe200078e0002 */
[----:B------:R3:W-:Y:S03]  /*11f50*/  @!P3 LDGSTS.E.BYPASS.LTC128B.128 [R7+0xf200], desc[UR6][R4.64], !P2 ;  /* 0x0f2000000407bfae */ /* 0x0007e6000d101d46 */
[----:B------:R-:W-:Y:S01]  /*11f60*/  IMAD.MOV.U32 R6, RZ, RZ, 0x1 ;  /* 0x00000001ff067424 */ /* 0x000fe200078e00ff */
[----:B------:R3:W-:Y:S04]  /*11f70*/  @!P3 LDGSTS.E.BYPASS.LTC128B.128 [R7+0x12200], desc[UR6][R4.64+0x40], !P0 ;  /* 0x122000400407bfae */ /* 0x0007e8000c101d46 */
[----:B------:R3:W-:Y:S04]  /*11f80*/  @!P3 LDGSTS.E.BYPASS.LTC128B.128 [R7+0x15200], desc[UR6][R4.64+0x80], !P1 ;  /* 0x152000800407bfae */ /* 0x0007e8000c901d46 */
[----:B------:R3:W-:Y:S04]  /*11f90*/  @!P4 LDGSTS.E.BYPASS.LTC128B.128 [R29+0xfa00], desc[UR6][R2.64], !P2 ;  /* 0x0fa00000021dcfae */ /* 0x0007e8000d101d46 */
[----:B------:R3:W-:Y:S04]  /*11fa0*/  @!P4 LDGSTS.E.BYPASS.LTC128B.128 [R29+0x12a00], desc[UR6][R2.64+0x40], !P0 ;  /* 0x12a00040021dcfae */ /* 0x0007e8000c101d46 */
[----:B-1--4-:R3:W-:Y:S02]  /*11fb0*/  @!P4 LDGSTS.E.BYPASS.LTC128B.128 [R29+0x15a00], desc[UR6][R2.64+0x80], !P1 ;  /* 0x15a00080021dcfae */ /* 0x0127e4000c901d46 */
.L_x_11408:
        /* <DEDUP_REMOVED lines=16> */
.L_x_11316:
[----:B------:R-:W-:Y:S05]  /*120c0*/  BSYNC B0 ;  /* 0x0000000000007941 */ /* 0x000fea0003800000 */
.L_x_11315:
        /* <DEDUP_REMOVED lines=10> */
.L_x_11409:
[----:B0-----:R-:W-:Y:S01]  /*12170*/  IMAD.MOV.U32 R0, RZ, RZ, RZ ;  /* 0x000000ffff007224 */ /* 0x001fe200078e00ff */
        /* <DEDUP_REMOVED lines=13> */
[----:B0-----:R-:W-:Y:S02]  /*12250*/  LOP3.LUT R7, R4, 0x1f, RZ, 0xc0, !PT ;  /* 0x0000001f04077812 */ /* 0x001fe400078ec0ff */
[----:B------:R-:W-:Y:S02]  /*12260*/  MOV R4, R16 ;  /* 0x0000001000047202 */ /* 0x000fe40000000f00 */
[----:B------:R-:W-:-:S07]  /*12270*/  LOP3.LUT R10, R9, 0x1, RZ, 0xc0, !PT ;  /* 0x00000001090a7812 */ /* 0x000fce00078ec0ff */
[----:B------:R-:W-:Y:S05]  /*12280*/  @!P0 BRA `(.L_x_11319) ;  /* 0x0000001000d48947 */ /* 0x000fea0003800000 */
[----:B------:R-:W-:Y:S01]  /*12290*/  BSSY B0, `(.L_x_11319) ;  /* 0x0000134000007945 */ /* 0x000fe20003800000 */
[----:B------:R-:W-:Y:S02]  /*122a0*/  IMAD.IADD R9, R9, 0x1, -R10 ;  /* 0x0000000109097824 */ /* 0x000fe400078e0a0a */
[----:B------:R-:W-:Y:S02]  /*122b0*/  IMAD.MOV.U32 R11, RZ, RZ, 0x1 ;  /* 0x00000001ff0b7424 */ /* 0x000fe400078e00ff */
[----:B------:R-:W-:-:S07]  /*122c0*/  IMAD.MOV.U32 R4, RZ, RZ, R16 ;  /* 0x000000ffff047224 */ /* 0x000fce00078e0010 */
.L_x_11354:
        /* <DEDUP_REMOVED lines=29> */
.L_x_11322:
[----:B------:R-:W1:Y:S01]  /*124a0*/  SYNCS.PHASECHK.TRANS64.TRYWAIT P0, [UR38+0x31c48], R6 ;  /* 0x031c4806ff0075a7 */ /* 0x000e620008000166 */
[----:B------:R-:W-:Y:S01]  /*124b0*/  BSSY B2, `(.L_x_11323) ;  /* 0x0000003000027945 */ /* 0x000fe20003800000 */
[----:B------:R-:W-:-:S03]  /*124c0*/  ISETP.NE.AND P2, PT, R28, RZ, PT ;  /* 0x000000ff1c00720c */ /* 0x000fc60003f45270 */
[----:B-1----:R-:W-:Y:S10]  /*124d0*/  @!P0 BRA `(.L_x_11324) ;  /* 0x0000002c00a48947 */ /* 0x002ff40003800000 */
.L_x_11410:
[----:B------:R-:W-:Y:S05]  /*124e0*/  BSYNC B2 ;  /* 0x0000000000027941 */ /* 0x000fea0003800000 */
.L_x_11323:
[----:B------:R-:W-:Y:S04]  /*124f0*/  BSSY B2, `(.L_x_11325) ;  /* 0x0000007000027945 */ /* 0x000fe80003800000 */
[----:B------:R-:W-:Y:S05]  /*12500*/  @P2 BRA `(.L_x_11326) ;  /* 0x0000000000142947 */ /* 0x000fea0003800000 */
[----:B------:R-:W-:Y:S01]  /*12510*/  ISETP.NE.AND P0, PT, R7, RZ, PT ;  /* 0x000000ff0700720c */ /* 0x000fe20003f05270 */
[----:B------:R-:W-:-:S04]  /*12520*/  IMAD.MOV.U32 R2, RZ, RZ, 0x6c00 ;  /* 0x00006c00ff027424 */ /* 0x000fc800078e00ff */
[----:B------:R2:W-:Y:S08]  /*12530*/  SYNCS.ARRIVE.TRANS64 RZ, [UR38+0x31c38], R2 ;  /* 0x031c3802ffff79a7 */ /* 0x0005f00008000026 */
[----:B--2---:R-:W-:Y:S05]  /*12540*/  @!P0 BRA `(.L_x_11326) ;  /* 0x0000000000048947 */ /* 0x004fea0003800000 */
[----:B------:R-:W-:Y:S01]  /*12550*/  BPT.TRAP 0x1 ;  /* 0x000000040000795c */ /* 0x000fe20000300000 */
.L_x_11326:
[----:B------:R-:W-:Y:S05]  /*12560*/  BSYNC B2 ;  /* 0x0000000000027941 */ /* 0x000fea0003800000 */
.L_x_11325:
        /* <DEDUP_REMOVED lines=11> */
.L_x_11327:
        /* <DEDUP_REMOVED lines=13> */
.L_x_11328:
        /* <DEDUP_REMOVED lines=15> */
.L_x_11329:
        /* <DEDUP_REMOVED lines=12> */
.L_x_11411:
[----:B------:R-:W-:Y:S05]  /*128a0*/  BSYNC B2 ;  /* 0x0000000000027941 */ /* 0x000fea0003800000 */
.L_x_11330:
        /* <DEDUP_REMOVED lines=9> */
.L_x_11333:
[----:B------:R-:W-:Y:S05]  /*12940*/  BSYNC B2 ;  /* 0x0000000000027941 */ /* 0x000fea0003800000 */
.L_x_11332:
        /* <DEDUP_REMOVED lines=10> */
.L_x_11334:
        /* <DEDUP_REMOVED lines=13> */
.L_x_11335:
        /* <DEDUP_REMOVED lines=13> */
.L_x_11336:
        /* <DEDUP_REMOVED lines=10> */
.L_x_11321:
[----:B------:R-:W-:Y:S05]  /*12c30*/  BSYNC B1 ;  /* 0x0000000000017941 */ /* 0x000fea0003800000 */
.L_x_11320:
[----:B------:R-:W-:Y:S01]  /*12c40*/  ISETP.NE.AND P0, PT, R22, RZ, PT ;  /* 0x000000ff1600720c */ /* 0x000fe20003f05270 */
[----:B------:R-:W-:Y:S01]  /*12c50*/  BSSY B1, `(.L_x_11337) ;  /* 0x0000094000017945 */ /* 0x000fe20003800000 */
[----:B------:R-:W-:-:S11]  /*12c60*/  LOP3.LUT R6, R11, 0x1, RZ, 0x3c, !PT ;  /* 0x000000010b067812 */ /* 0x000fd600078e3cff */
[----:B------:R-:W-:Y:S05]  /*12c70*/  @!P0 BRA `(.L_x_11338) ;  /* 0x0000000800448947 */ /* 0x000fea0003800000 */
[----:B------:R-:W-:Y:S01]  /*12c80*/  ISETP.NE.AND P0, PT, R23, RZ, PT ;  /* 0x000000ff1700720c */ /* 0x000fe20003f05270 */
        /* <DEDUP_REMOVED lines=23> */
.L_x_11339:
[----:B------:R-:W1:Y:S01]  /*12e00*/  SYNCS.PHASECHK.TRANS64.TRYWAIT P0, [UR38+0x31c40], R12 ;  /* 0x031c400cff0075a7 */ /* 0x000e620008000166 */
[----:B------:R-:W-:Y:S01]  /*12e10*/  BSSY B2, `(.L_x_11340) ;  /* 0x0000003000027945 */ /* 0x000fe20003800000 */
[----:B------:R-:W-:-:S03]  /*12e20*/  ISETP.NE.AND P2, PT, R28, RZ, PT ;  /* 0x000000ff1c00720c */ /* 0x000fc60003f45270 */
[----:B-1----:R-:W-:Y:S10]  /*12e30*/  @!P0 BRA `(.L_x_11341) ;  /* 0x00000024007c8947 */ /* 0x002ff40003800000 */
.L_x_11412:
[----:B------:R-:W-:Y:S05]  /*12e40*/  BSYNC B2 ;  /* 0x0000000000027941 */ /* 0x000fea0003800000 */
.L_x_11340:
[----:B------:R-:W-:Y:S04]  /*12e50*/  BSSY B2, `(.L_x_11342) ;  /* 0x0000007000027945 */ /* 0x000fe80003800000 */
[----:B------:R-:W-:Y:S05]  /*12e60*/  @P2 BRA `(.L_x_11343) ;  /* 0x0000000000142947 */ /* 0x000fea0003800000 */
[----:B------:R-:W-:Y:S01]  /*12e70*/  ISETP.NE.AND P0, PT, R7, RZ, PT ;  /* 0x000000ff0700720c */ /* 0x000fe20003f05270 */
[----:B------:R-:W-:-:S04]  /*12e80*/  IMAD.MOV.U32 R2, RZ, RZ, 0x6c00 ;  /* 0x00006c00ff027424 */ /* 0x000fc800078e00ff */
[----:B------:R2:W-:Y:S08]  /*12e90*/  SYNCS.ARRIVE.TRANS64 RZ, [UR38+0x31c30], R2 ;  /* 0x031c3002ffff79a7 */ /* 0x0005f00008000026 */
[----:B--2---:R-:W-:Y:S05]  /*12ea0*/  @!P0 BRA `(.L_x_11343) ;  /* 0x0000000000048947 */ /* 0x004fea0003800000 */
[----:B------:R-:W-:Y:S01]  /*12eb0*/  BPT.TRAP 0x1 ;  /* 0x000000040000795c */ /* 0x000fe20000300000 */
.L_x_11343:
[----:B------:R-:W-:Y:S05]  /*12ec0*/  BSYNC B2 ;  /* 0x0000000000027941 */ /* 0x000fea0003800000 */
.L_x_11342:
        /* <DEDUP_REMOVED lines=11> */
.L_x_11344:
        /* <DEDUP_REMOVED lines=14> */
.L_x_11345:
        /* <DEDUP_REMOVED lines=14> */
.L_x_11346:
        /* <DEDUP_REMOVED lines=12> */
.L_x_11413:
[----:B------:R-:W-:Y:S05]  /*13200*/  BSYNC B2 ;  /* 0x0000000000027941 */ /* 0x000fea0003800000 */
.L_x_11347:
        /* <DEDUP_REMOVED lines=9> */
.L_x_11350:
[----:B------:R-:W-:Y:S05]  /*132a0*/  BSYNC B2 ;  /* 0x0000000000027941 */ /* 0x000fea0003800000 */
.L_x_11349:
        /* <DEDUP_REMOVED lines=10> */
.L_x_11351:
        /* <DEDUP_REMOVED lines=13> */
.L_x_11352:
        /* <DEDUP_REMOVED lines=13> */
.L_x_11353:
        /* <DEDUP_REMOVED lines=10> */
.L_x_11338:
[----:B------:R-:W-:Y:S05]  /*13590*/  BSYNC B1 ;  /* 0x0000000000017941 */ /* 0x000fea0003800000 */
.L_x_11337:
[----:B------:R-:W-:Y:S02]  /*135a0*/  VIADD R8, R8, 0xfffffffe ;  /* 0xfffffffe08087836 */ /* 0x000fe40000000000 */
[----:B------:R-:W-:Y:S01]  /*135b0*/  IMAD.MOV.U32 R11, RZ, RZ, R6 ;  /* 0x000000ffff0b7224 */ /* 0x000fe200078e0006 */
[----:B------:R-:W-:Y:S06]  /*135c0*/  @P1 BRA `(.L_x_11354) ;  /* 0xffffffec00401947 */ /* 0x000fec000383ffff */
[----:B------:R-:W-:Y:S05]  /*135d0*/  BSYNC B0 ;  /* 0x0000000000007941 */ /* 0x000fea0003800000 */
.L_x_11319:
        /* <DEDUP_REMOVED lines=29> */
.L_x_11356:
[----:B------:R-:W1:Y:S01]  /*137b0*/  SYNCS.PHASECHK.TRANS64.TRYWAIT P0, [UR38+0x31c48], R9 ;  /* 0x031c4809ff0075a7 */ /* 0x000e620008000166 */
[----:B------:R-:W-:Y:S01]  /*137c0*/  BSSY B1, `(.L_x_11357) ;  /* 0x0000003000017945 */ /* 0x000fe20003800000 */
[----:B------:R-:W-:-:S03]  /*137d0*/  ISETP.NE.AND P1, PT, R28, RZ, PT ;  /* 0x000000ff1c00720c */ /* 0x000fc60003f25270 */
[----:B-1----:R-:W-:Y:S10]  /*137e0*/  @!P0 BRA `(.L_x_11358) ;  /* 0x0000001c00408947 */ /* 0x002ff40003800000 */
.L_x_11414:
[----:B------:R-:W-:Y:S05]  /*137f0*/  BSYNC B1 ;  /* 0x0000000000017941 */ /* 0x000fea0003800000 */
.L_x_11357:
[----:B------:R-:W-:Y:S04]  /*13800*/  BSSY B1, `(.L_x_11359) ;  /* 0x0000007000017945 */ /* 0x000fe80003800000 */
[----:B------:R-:W-:Y:S05]  /*13810*/  @P1 BRA `(.L_x_11360) ;  /* 0x0000000000141947 */ /* 0x000fea0003800000 */
[----:B------:R-:W-:Y:S01]  /*13820*/  ISETP.NE.AND P0, PT, R7, RZ, PT ;  /* 0x000000ff0700720c */ /* 0x000fe20003f05270 */
[----:B-1----:R-:W-:-:S04]  /*13830*/  IMAD.MOV.U32 R2, RZ, RZ, 0x6c00 ;  /* 0x00006c00ff027424 */ /* 0x002fc800078e00ff */
[----:B------:R2:W-:Y:S08]  /*13840*/  SYNCS.ARRIVE.TRANS64 RZ, [UR38+0x31c38], R2 ;  /* 0x031c3802ffff79a7 */ /* 0x0005f00008000026 */
[----:B--2---:R-:W-:Y:S05]  /*13850*/  @!P0 BRA `(.L_x_11360) ;  /* 0x0000000000048947 */ /* 0x004fea0003800000 */
[----:B------:R-:W-:Y:S01]  /*13860*/  BPT.TRAP 0x1 ;  /* 0x000000040000795c */ /* 0x000fe20000300000 */
.L_x_11360:
[----:B------:R-:W-:Y:S05]  /*13870*/  BSYNC B1 ;  /* 0x0000000000017941 */ /* 0x000fea0003800000 */
.L_x_11359:
        /* <DEDUP_REMOVED lines=11> */
.L_x_11361:
        /* <DEDUP_REMOVED lines=14> */
.L_x_11362:
        /* <DEDUP_REMOVED lines=14> */
.L_x_11363:
        /* <DEDUP_REMOVED lines=11> */
.L_x_11415:
[----:B------:R-:W-:Y:S05]  /*13ba0*/  BSYNC B1 ;  /* 0x0000000000017941 */ /* 0x000fea0003800000 */
.L_x_11364:
        /* <DEDUP_REMOVED lines=9> */
.L_x_11367:
[----:B------:R-:W-:Y:S05]  /*13c40*/  BSYNC B1 ;  /* 0x0000000000017941 */ /* 0x000fea0003800000 */
.L_x_11366:
        /* <DEDUP_REMOVED lines=10> */
.L_x_11368:
        /* <DEDUP_REMOVED lines=13> */
.L_x_11369:
        /* <DEDUP_REMOVED lines=13> */
.L_x_11370:
        /* <DEDUP_REMOVED lines=10> */
.L_x_11355:
[----:B------:R-:W-:Y:S05]  /*13f30*/  BSYNC B0 ;  /* 0x0000000000007941 */ /* 0x000fea0003800000 */
.L_x_11318:
        /* <DEDUP_REMOVED lines=9> */
.L_x_11416:
[----:B------:R-:W-:Y:S05]  /*13fd0*/  BSYNC B1 ;  /* 0x0000000000017941 */ /* 0x000fea0003800000 */
.L_x_11373:
        /* <DEDUP_REMOVED lines=8> */
.L_x_11376:
[----:B------:R-:W-:Y:S05]  /*14060*/  BSYNC B1 ;  /* 0x0000000000017941 */ /* 0x000fea0003800000 */
.L_x_11375:
        /* <DEDUP_REMOVED lines=13> */
.L_x_11377:
        /* <DEDUP_REMOVED lines=13> */
.L_x_11378:
        /* <DEDUP_REMOVED lines=13> */
.L_x_11379:
        /* <DEDUP_REMOVED lines=8> */
.L_x_11372:
[----:B------:R-:W-:Y:S05]  /*14360*/  BSYNC B0 ;  /* 0x0000000000007941 */ /* 0x000fea0003800000 */
.L_x_11371:
[----:B------:R-:W-:Y:S01]  /*14370*/  IADD3 R0, R0, 0x1, RZ ;  /* 0x0000000100007810 */ /* 0x000fe20007ffe0ff */
[----:B0-----:R-:W-:-:S03]  /*14380*/  IMAD.MOV.U32 R2, RZ, RZ, RZ ;  /* 0x000000ffff027224 */ /* 0x001fc600078e00ff */
[----:B------:R-:W-:-:S04]  /*14390*/  ISETP.NE.AND P0, PT, R0, 0x2, PT ;  /* 0x000000020000780c */ /* 0x000fc80003f05270 */
[----:B------:R-:W-:Y:S02]  /*143a0*/  SEL R3, RZ, 0x1, P0 ;  /* 0x00000001ff037807 */ /* 0x000fe40000000000 */
[----:B------:R-:W-:Y:S02]  /*143b0*/  SEL R0, R0, RZ, P0 ;  /* 0x000000ff00007207 */ /* 0x000fe40000000000 */
[----:B------:R-:W-:-:S07]  /*143c0*/  LOP3.LUT R6, R6, R3, RZ, 0x3c, !PT ;  /* 0x0000000306067212 */ /* 0x000fce00078e3cff */
.L_x_11302:
[----:B------:R-:W0:Y:S01]  /*143d0*/  S2R R4, SR_CgaCtaId ;  /* 0x0000000000047919 */ /* 0x000e220000008800 */
[----:B------:R-:W-:Y:S02]  /*143e0*/  MOV R3, 0x400 ;  /* 0x0000040000037802 */ /* 0x000fe40000000f00 */
[----:B------:R-:W-:Y:S02]  /*143f0*/  SHF.L.U32 R2, R2, 0x1f, RZ ;  /* 0x0000001f02027819 */ /* 0x000fe400000006ff */
[----:B0-----:R-:W-:-:S04]  /*14400*/  LEA R7, R4, R3, 0x18 ;  /* 0x0000000304077211 */ /* 0x001fc800078ec0ff */
[----:B------:R-:W0:Y:S02]  /*14410*/  SYNCS.PHASECHK.TRANS64.TRYWAIT P0, [R7+URZ+0x31c20], R2 ;  /* 0x031c2002070075a7 */ /* 0x000e24000800017f */
[----:B0-----:R-:W-:Y:S05]  /*14420*/  @!P0 BRA `(.L_x_11380) ;  /* 0x0000001000748947 */ /* 0x001fea0003800000 */
.L_x_11417:
[----:B------:R-:W-:-:S03]  /*14430*/  UMOV UR4, 0xffffffff ;  /* 0xffffffff00047882 */ /* 0x000fc60000000000 */
[----:B------:R-:W-:Y:S05]  /*14440*/  BRA.DIV UR4, `(.L_x_11381) ;  /* 0x0000001204807947 */ /* 0x000fea000b800000 */
[----:B0-----:R-:W0:Y:S02]  /*14450*/  S2R R2, SR_TID.X ;  /* 0x0000000000027919 */ /* 0x001e240000002100 */
[----:B0-----:R-:W-:-:S04]  /*14460*/  SHF.R.U32.HI R2, RZ, 0x5, R2 ;  /* 0x00000005ff027819 */ /* 0x001fc80000011602 */
[----:B------:R-:W-:-:S05]  /*14470*/  LOP3.LUT R2, R2, 0x3, RZ, 0xc0, !PT ;  /* 0x0000000302027812 */ /* 0x000fca00078ec0ff */
[----:B------:R0:W1:Y:S02]  /*14480*/  SHFL.IDX PT, R14, R2, RZ, 0x1f ;  /* 0x00001fff020e7589 */ /* 0x00006400000e0000 */
.L_x_11420:
[----:B-1----:R-:W-:-:S13]  /*14490*/  ISETP.NE.AND P0, PT, R14, RZ, PT ;  /* 0x000000ff0e00720c */ /* 0x002fda0003f05270 */
[----:B------:R-:W-:Y:S05]  /*144a0*/  @P0 BRA `(.L_x_11264) ;  /* 0x0000000000840947 */ /* 0x000fea0003800000 */
[----:B------:R-:W-:-:S03]  /*144b0*/  UMOV UR4, 0xffffffff ;  /* 0xffffffff00047882 */ /* 0x000fc60000000000 */
[----:B------:R-:W-:Y:S05]  /*144c0*/  BRA.DIV UR4, `(.L_x_11382) ;  /* 0x0000001204947947 */ /* 0x000fea000b800000 */
[----:B------:R-:W-:-:S13]  /*144d0*/  ELECT P6, URZ, PT ;  /* 0x00000000003f782f */ /* 0x000fda00038c0000 */
.L_x_11423:
[----:B------:R-:W-:Y:S05]  /*144e0*/  @!P6 BRA `(.L_x_11264) ;  /* 0x000000000074e947 */ /* 0x000fea0003800000 */
[----:B------:R-:W-:-:S04]  /*144f0*/  LOP3.LUT R27, R27, 0x2, RZ, 0xfc, !PT ;  /* 0x000000021b1b7812 */ /* 0x000fc800078efcff */
[----:B------:R-:W-:-:S13]  /*14500*/  ISETP.NE.AND P2, PT, R27, 0x3, PT ;  /* 0x000000031b00780c */ /* 0x000fda0003f45270 */
[----:B------:R-:W-:Y:S05]  /*14510*/  @!P2 BRA `(.L_x_11383) ;  /* 0x000000000004a947 */ /* 0x000fea0003800000 */
[----:B------:R-:W-:Y:S01]  /*14520*/  BPT.TRAP 0x1 ;  /* 0x000000040000795c */ /* 0x000fe20000300000 */
.L_x_11383:
        /* <DEDUP_REMOVED lines=12> */
.L_x_11424:
[----:B------:R-:W1:Y:S02]  /*145f0*/  SYNCS.PHASECHK.TRANS64.TRYWAIT P0, [R3+URZ], R2 ;  /* 0x00000002030075a7 */ /* 0x000e64000800017f */
[----:B-1----:R-:W-:Y:S05]  /*14600*/  @!P0 BRA `(.L_x_11385) ;  /* 0x0000001000788947 */ /* 0x002fea0003800000 */
.L_x_11425:
[----:B------:R-:W-:Y:S05]  /*14610*/  @!P2 BRA `(.L_x_11386) ;  /* 0x000000000004a947 */ /* 0x000fea0003800000 */
[----:B------:R-:W-:Y:S01]  /*14620*/  BPT.TRAP 0x1 ;  /* 0x000000040000795c */ /* 0x000fe20000300000 */
.L_x_11386:
[----:B-1----:R-:W-:-:S04]  /*14630*/  VIADD R3, R7, 0x31c60 ;  /* 0x00031c6007037836 */ /* 0x002fc80000000000 */
[----:B0-----:R-:W-:-:S04]  /*14640*/  IMAD R5, R0, 0x8, R3 ;  /* 0x0000000800057824 */ /* 0x001fc800078e0203 */
[----:B------:R-:W0:Y:S02]  /*14650*/  SYNCS.PHASECHK.TRANS64.TRYWAIT P0, [R5+URZ], R4 ;  /* 0x00000004050075a7 */ /* 0x000e24000800017f */
[----:B0-----:R-:W-:Y:S05]  /*14660*/  @!P0 BRA `(.L_x_11387) ;  /* 0x0000001000748947 */ /* 0x001fea0003800000 */
.L_x_11426:
[----:B------:R-:W-:-:S07]  /*14670*/  IMAD R3, R8, 0x8, R3 ;  /* 0x0000000808037824 */ /* 0x000fce00078e0203 */
.L_x_11388:
[----:B-1----:R1:W2:Y:S02]  /*14680*/  SYNCS.PHASECHK.TRANS64.TRYWAIT P0, [R3+URZ], R2 ;  /* 0x00000002030075a7 */ /* 0x0022a4000800017f */
[----:B--2---:R-:W-:Y:S05]  /*14690*/  @!P0 NANOSLEEP.SYNCS 0x989680 ;  /* 0x009896800000895d */ /* 0x004fea0003900000 */
[----:B------:R-:W2:Y:S02]  /*146a0*/  @!P0 SYNCS.PHASECHK.TRANS64 P0, [R3+URZ], R2 ;  /* 0x00000002030085a7 */ /* 0x000ea4000800007f */
[----:B--2---:R-:W-:Y:S05]  /*146b0*/  @!P0 BRA `(.L_x_11388) ;  /* 0xfffffffc00f08947 */ /* 0x004fea000383ffff */
.L_x_11264:
[----:B------:R-:W-:Y:S05]  /*146c0*/  BSYNC B6 ;  /* 0x0000000000067941 */ /* 0x000fea0003800000 */
.L_x_11261:
[----:B------:R-:W-:Y:S05]  /*146d0*/  EXIT ;  /* 0x000000000000794d */ /* 0x000fea0003800000 */
.L_x_11268:
[----:B0-----:R-:W-:-:S04]  /*146e0*/  IMAD.U32 R3, RZ, RZ, UR60 ;  /* 0x0000003cff037e24 */ /* 0x001fc8000f8e00ff */
[----:B------:R0:W1:Y:S03]  /*146f0*/  SYNCS.PHASECHK.TRANS64.TRYWAIT P1, [R3+URZ+0x31c00], R0 ;  /* 0x031c0000030075a7 */ /* 0x000066000802017f */
[----:B-1----:R-:W-:Y:S05]  /*14700*/  @!P1 NANOSLEEP.SYNCS 0x989680 ;  /* 0x009896800000995d */ /* 0x002fea0003900000 */
[----:B------:R-:W1:Y:S02]  /*14710*/  @!P1 SYNCS.PHASECHK.TRANS64 P1, [R3+URZ+0x31c00], R0 ;  /* 0x031c0000030095a7 */ /* 0x000e64000802007f */
[----:B-1----:R-:W-:Y:S05]  /*14720*/  @!P1 BRA `(.L_x_11268) ;  /* 0xfffffffc00ec9947 */ /* 0x002fea000383ffff */
[----:B------:R-:W-:Y:S05]  /*14730*/  BRA `(.L_x_11389) ;  /* 0xfffffecc00147947 */ /* 0x000fea000383ffff */
.L_x_11272:
[----:B--2---:R-:W-:-:S04]  /*14740*/  IMAD.U32 R5, RZ, RZ, UR60 ;  /* 0x0000003cff057e24 */ /* 0x004fc8000f8e00ff */
[----:B------:R2:W3:Y:S03]  /*14750*/  SYNCS.PHASECHK.TRANS64.TRYWAIT P2, [R5+URZ+0x31c30], R0 ;  /* 0x031c3000050075a7 */ /* 0x0004e6000804017f */
[----:B---3--:R-:W-:Y:S05]  /*14760*/  @!P2 NANOSLEEP.SYNCS 0x989680 ;  /* 0x009896800000a95d */ /* 0x008fea0003900000 */
[----:B------:R-:W3:Y:S02]  /*14770*/  @!P2 SYNCS.PHASECHK.TRANS64 P2, [R5+URZ+0x31c30], R0 ;  /* 0x031c30000500a5a7 */ /* 0x000ee4000804007f */
[----:B---3--:R-:W-:Y:S05]  /*14780*/  @!P2 BRA `(.L_x_11272) ;  /* 0xfffffffc00eca947 */ /* 0x008fea000383ffff */
[----:B------:R-:W-:Y:S05]  /*14790*/  BRA `(.L_x_11271) ;  /* 0xfffffecc00287947 */ /* 0x000fea000383ffff */
.L_x_11277:
[----:B--2---:R-:W-:-:S04]  /*147a0*/  IMAD.U32 R15, RZ, RZ, UR7 ;  /* 0x00000007ff0f7e24 */ /* 0x004fc8000f8e00ff */
[----:B------:R2:W3:Y:S03]  /*147b0*/  SYNCS.PHASECHK.TRANS64.TRYWAIT P3, [R15+URZ+0x31c30], R14 ;  /* 0x031c300e0f0075a7 */ /* 0x0004e6000806017f */
[----:B---3--:R-:W-:Y:S05]  /*147c0*/  @!P3 NANOSLEEP.SYNCS 0x989680 ;  /* 0x009896800000b95d */ /* 0x008fea0003900000 */
[----:B------:R-:W3:Y:S02]  /*147d0*/  @!P3 SYNCS.PHASECHK.TRANS64 P3, [R15+URZ+0x31c30], R14 ;  /* 0x031c300e0f00b5a7 */ /* 0x000ee4000806007f */
[----:B---3--:R-:W-:Y:S05]  /*147e0*/  @!P3 BRA `(.L_x_11277) ;  /* 0xfffffffc00ecb947 */ /* 0x008fea000383ffff */
[----:B------:R-:W-:Y:S05]  /*147f0*/  BRA `(.L_x_11274) ;  /* 0xffffff1000847947 */ /* 0x000fea000383ffff */
.L_x_11281:
[----:B--2---:R-:W-:-:S04]  /*14800*/  IMAD.U32 R14, RZ, RZ, UR7 ;  /* 0x00000007ff0e7e24 */ /* 0x004fc8000f8e00ff */
[----:B------:R2:W3:Y:S03]  /*14810*/  SYNCS.PHASECHK.TRANS64.TRYWAIT P3, [R14+URZ+0x31c50], R13 ;  /* 0x031c500d0e0075a7 */ /* 0x0004e6000806017f */
[----:B---3--:R-:W-:Y:S05]  /*14820*/  @!P3 NANOSLEEP.SYNCS 0x989680 ;  /* 0x009896800000b95d */ /* 0x008fea0003900000 */
[----:B------:R-:W3:Y:S02]  /*14830*/  @!P3 SYNCS.PHASECHK.TRANS64 P3, [R14+URZ+0x31c50], R13 ;  /* 0x031c500d0e00b5a7 */ /* 0x000ee4000806007f */
[----:B---3--:R-:W-:Y:S05]  /*14840*/  @!P3 BRA `(.L_x_11281) ;  /* 0xfffffffc00ecb947 */ /* 0x008fea000383ffff */
[----:B------:R-:W-:Y:S05]  /*14850*/  BRA `(.L_x_11278) ;  /* 0xffffff28001c7947 */ /* 0x000fea000383ffff */
.L_x_11287:
[----:B-1----:R-:W-:-:S04]  /*14860*/  IMAD.U32 R12, RZ, RZ, UR6 ;  /* 0x00000006ff0c7e24 */ /* 0x002fc8000f8e00ff */
[----:B------:R1:W2:Y:S03]  /*14870*/  SYNCS.PHASECHK.TRANS64.TRYWAIT P2, [R12+URZ+0x31c30], R11 ;  /* 0x031c300b0c0075a7 */ /* 0x0002a6000804017f */
[----:B--2---:R-:W-:Y:S05]  /*14880*/  @!P2 NANOSLEEP.SYNCS 0x989680 ;  /* 0x009896800000a95d */ /* 0x004fea0003900000 */
[----:B------:R-:W2:Y:S02]  /*14890*/  @!P2 SYNCS.PHASECHK.TRANS64 P2, [R12+URZ+0x31c30], R11 ;  /* 0x031c300b0c00a5a7 */ /* 0x000ea4000804007f */
[----:B--2---:R-:W-:Y:S05]  /*148a0*/  @!P2 BRA `(.L_x_11287) ;  /* 0xfffffffc00eca947 */ /* 0x004fea000383ffff */
[----:B------:R-:W-:Y:S05]  /*148b0*/  BRA `(.L_x_11284) ;  /* 0xffffff5c009c7947 */ /* 0x000fea000383ffff */
.L_x_11291:
[----:B0-----:R-:W-:-:S04]  /*148c0*/  IMAD.U32 R11, RZ, RZ, UR6 ;  /* 0x00000006ff0b7e24 */ /* 0x001fc8000f8e00ff */
[----:B------:R0:W2:Y:S03]  /*148d0*/  SYNCS.PHASECHK.TRANS64.TRYWAIT P2, [R11+URZ+0x31c50], R10 ;  /* 0x031c500a0b0075a7 */ /* 0x0000a6000804017f */
[----:B--2---:R-:W-:Y:S05]  /*148e0*/  @!P2 NANOSLEEP.SYNCS 0x989680 ;  /* 0x009896800000a95d */ /* 0x004fea0003900000 */
[----:B------:R-:W2:Y:S02]  /*148f0*/  @!P2 SYNCS.PHASECHK.TRANS64 P2, [R11+URZ+0x31c50], R10 ;  /* 0x031c500a0b00a5a7 */ /* 0x000ea4000804007f */
[----:B--2---:R-:W-:Y:S05]  /*14900*/  @!P2 BRA `(.L_x_11291) ;  /* 0xfffffffc00eca947 */ /* 0x004fea000383ffff */
[----:B------:R-:W-:Y:S05]  /*14910*/  BRA `(.L_x_11288) ;  /* 0xffffff7400487947 */ /* 0x000fea000383ffff */
.L_x_11296:
[----:B---3--:R-:W-:-:S04]  /*14920*/  IMAD.U32 R3, RZ, RZ, UR10 ;  /* 0x0000000aff037e24 */ /* 0x008fc8000f8e00ff */
[----:B------:R3:W0:Y:S03]  /*14930*/  SYNCS.PHASECHK.TRANS64.TRYWAIT P0, [R3+URZ+0x31c50], R4 ;  /* 0x031c5004030075a7 */ /* 0x000626000800017f */
[----:B0-----:R-:W-:Y:S05]  /*14940*/  @!P0 NANOSLEEP.SYNCS 0x989680 ;  /* 0x009896800000895d */ /* 0x001fea0003900000 */
[----:B------:R-:W0:Y:S02]  /*14950*/  @!P0 SYNCS.PHASECHK.TRANS64 P0, [R3+URZ+0x31c50], R4 ;  /* 0x031c5004030085a7 */ /* 0x000e24000800007f */
[----:B0-----:R-:W-:Y:S05]  /*14960*/  @!P0 BRA `(.L_x_11296) ;  /* 0xfffffffc00ec8947 */ /* 0x001fea000383ffff */
[----:B------:R-:W-:Y:S05]  /*14970*/  BRA `(.L_x_11295) ;  /* 0xffffff9c00507947 */ /* 0x000fea000383ffff */
.L_x_11307:
[----:B------:R-:W-:Y:S02]  /*14980*/  IMAD.MOV.U32 R13, RZ, RZ, R22 ;  /* 0x000000ffff0d7224 */ /* 0x000fe400078e0016 */
[----:B------:R-:W-:Y:S02]  /*14990*/  IMAD.MOV.U32 R12, RZ, RZ, RZ ;  /* 0x000000ffff0c7224 */ /* 0x000fe400078e00ff */
[----:B------:R-:W-:Y:S02]  /*149a0*/  IMAD.MOV.U32 R11, RZ, RZ, 0x1f ;  /* 0x0000001fff0b7424 */ /* 0x000fe400078e00ff */
[----:B------:R-:W-:-:S07]  /*149b0*/  IMAD.MOV.U32 R15, RZ, RZ, -0x1 ;  /* 0xffffffffff0f7424 */ /* 0x000fce00078e00ff */
[----:B------:R-:W-:Y:S05]  /*149c0*/  WARPSYNC.COLLECTIVE R15, `(.L_x_11390) ;  /* 0x000000000f087348 */ /* 0x000fea0003c00000 */
[----:B------:R0:W1:Y:S02]  /*149d0*/  SHFL.IDX P6, R14, R13, R12, R11 ;  /* 0x0000000c0d0e7389 */ /* 0x00006400000c000b */
[----:B01----:R-:W-:Y:S01]  /*149e0*/  ENDCOLLECTIVE ;  /* 0x000000000000791b */ /* 0x003fe20003800000 */
.L_x_11390:
[----:B------:R-:W-:Y:S05]  /*149f0*/  BRA `(.L_x_11391) ;  /* 0xffffffc400c47947 */ /* 0x000fea000383ffff */
.L_x_11309:
[----:B------:R-:W-:Y:S01]  /*14a00*/  BSSY B0, `(.L_x_11392) ;  /* 0x0000006000007945 */ /* 0x000fe20003800000 */
[----:B------:R-:W-:-:S07]  /*14a10*/  IMAD.MOV.U32 R15, RZ, RZ, -0x1 ;  /* 0xffffffffff0f7424 */ /* 0x000fce00078e00ff */
[----:B------:R-:W-:Y:S05]  /*14a20*/  WARPSYNC.COLLECTIVE R15, `(.L_x_11393) ;  /* 0x000000000f0c7348 */ /* 0x000fea0003c00000 */
[----:B------:R-:W-:Y:S02]  /*14a30*/  ELECT P6, UR62, PT ;  /* 0x00000000003e782f */ /* 0x000fe400038c0000 */
[----:B------:R-:W-:Y:S01]  /*14a40*/  MOV R14, UR62 ;  /* 0x0000003e000e7c02 */ /* 0x000fe20008000f00 */
[----:B------:R-:W-:Y:S10]  /*14a50*/  ENDCOLLECTIVE ;  /* 0x000000000000791b */ /* 0x000ff40003800000 */
.L_x_11393:
[----:B------:R-:W-:Y:S05]  /*14a60*/  BSYNC B0 ;  /* 0x0000000000007941 */ /* 0x000fea0003800000 */
.L_x_11392:
[----:B------:R-:W-:Y:S05]  /*14a70*/  BRA `(.L_x_11394) ;  /* 0xffffffc400c07947 */ /* 0x000fea000383ffff */
.L_x_11311:
[----:B-1----:R-:W-:-:S04]  /*14a80*/  IMAD.U32 R3, RZ, RZ, UR38 ;  /* 0x00000026ff037e24 */ /* 0x002fc8000f8e00ff */
[----:B------:R1:W2:Y:S03]  /*14a90*/  SYNCS.PHASECHK.TRANS64.TRYWAIT P0, [R3+URZ+0x31c40], R0 ;  /* 0x031c4000030075a7 */ /* 0x0002a6000800017f */
[----:B--2---:R-:W-:Y:S05]  /*14aa0*/  @!P0 NANOSLEEP.SYNCS 0x989680 ;  /* 0x009896800000895d */ /* 0x004fea0003900000 */
[----:B------:R-:W2:Y:S02]  /*14ab0*/  @!P0 SYNCS.PHASECHK.TRANS64 P0, [R3+URZ+0x31c40], R0 ;  /* 0x031c4000030085a7 */ /* 0x000ea4000800007f */
[----:B--2---:R-:W-:Y:S05]  /*14ac0*/  @!P0 BRA `(.L_x_11311) ;  /* 0xfffffffc00ec8947 */ /* 0x004fea000383ffff */
[----:B------:R-:W-:Y:S05]  /*14ad0*/  BRA `(.L_x_11395) ;  /* 0xffffffc800147947 */ /* 0x000fea000383ffff */
.L_x_11314:
[----:B------:R-:W-:Y:S01]  /*14ae0*/  IMAD R8, R12, 0xc0, R11 ;  /* 0x000000c00c087824 */ /* 0x000fe200078e020b */
[----:B------:R-:W-:Y:S01]  /*14af0*/  MOV R15, 0xffffffff ;  /* 0xffffffff000f7802 */ /* 0x000fe20000000f00 */
[----:B------:R-:W-:Y:S01]  /*14b00*/  IMAD.MOV.U32 R13, RZ, RZ, R7 ;  /* 0x000000ffff0d7224 */ /* 0x000fe200078e0007 */
[----:B------:R-:W0:Y:S01]  /*14b10*/  LDC R5, c[0x0][0x448] ;  /* 0x00011200ff057b82 */ /* 0x000e220000000800 */
[----:B------:R-:W-:Y:S02]  /*14b20*/  IMAD.MOV.U32 R12, RZ, RZ, RZ ;  /* 0x000000ffff0c7224 */ /* 0x000fe400078e00ff */
[----:B------:R-:W-:Y:S02]  /*14b30*/  IMAD.MOV.U32 R11, RZ, RZ, 0x1c1f ;  /* 0x00001c1fff0b7424 */ /* 0x000fe400078e00ff */
[----:B------:R-:W-:-:S07]  /*14b40*/  VIADD R4, R8, 0x20 ;  /* 0x0000002008047836 */ /* 0x000fce0000000000 */
[----:B0-----:R-:W-:Y:S05]  /*14b50*/  WARPSYNC.COLLECTIVE R15, `(.L_x_11396) ;  /* 0x000000000f087348 */ /* 0x001fea0003c00000 */
[----:B------:R1:W2:Y:S02]  /*14b60*/  SHFL.IDX P6, R14, R13, R12, R11 ;  /* 0x0000000c0d0e7389 */ /* 0x0002a400000c000b */
[----:B012---:R-:W-:Y:S01]  /*14b70*/  ENDCOLLECTIVE ;  /* 0x000000000000791b */ /* 0x007fe20003800000 */
.L_x_11396:
[----:B------:R-:W-:Y:S02]  /*14b80*/  IMAD.MOV.U32 R13, RZ, RZ, R6 ;  /* 0x000000ffff0d7224 */ /* 0x000fe400078e0006 */
[----:B------:R-:W-:-:S07]  /*14b90*/  IMAD.MOV.U32 R3, RZ, RZ, R14 ;  /* 0x000000ffff037224 */ /* 0x000fce00078e000e */
[----:B------:R-:W-:Y:S05]  /*14ba0*/  WARPSYNC.COLLECTIVE R15, `(.L_x_11397) ;  /* 0x000000000f087348 */ /* 0x000fea0003c00000 */
[----:B------:R0:W1:Y:S02]  /*14bb0*/  SHFL.IDX P6, R14, R13, R12, R11 ;  /* 0x0000000c0d0e7389 */ /* 0x00006400000c000b */
[----:B01----:R-:W-:Y:S01]  /*14bc0*/  ENDCOLLECTIVE ;  /* 0x000000000000791b */ /* 0x003fe20003800000 */
.L_x_11397:
[----:B------:R-:W-:Y:S01]  /*14bd0*/  ULDC UR4, c[0x0][0x288] ;  /* 0x0000a20000047ab9 */ /* 0x000fe20000000800 */
        /* <DEDUP_REMOVED lines=18> */
.L_x_11398:
[----:B------:R-:W-:Y:S01]  /*14d00*/  VIADD R2, R8, 0x40 ;  /* 0x0000004008027836 */ /* 0x000fe20000000000 */
[----:B------:R-:W-:Y:S01]  /*14d10*/  @!P3 LEA R29, R0, UR38, 0x1 ;  /* 0x00000026001dbc11 */ /* 0x000fe2000f8e08ff */
[----:B------:R-:W-:Y:S02]  /*14d20*/  IMAD.MOV.U32 R13, RZ, RZ, R6 ;  /* 0x000000ffff0d7224 */ /* 0x000fe400078e0006 */
[----:B------:R-:W-:-:S07]  /*14d30*/  IMAD.MOV.U32 R5, RZ, RZ, R14 ;  /* 0x000000ffff057224 */ /* 0x000fce00078e000e */
[----:B------:R-:W-:Y:S05]  /*14d40*/  WARPSYNC.COLLECTIVE R15, `(.L_x_11399) ;  /* 0x000000000f087348 */ /* 0x000fea0003c00000 */
[----:B------:R0:W1:Y:S02]  /*14d50*/  SHFL.IDX P6, R14, R13, R12, R11 ;  /* 0x0000000c0d0e7389 */ /* 0x00006400000c000b */
[----:B01----:R-:W-:Y:S01]  /*14d60*/  ENDCOLLECTIVE ;  /* 0x000000000000791b */ /* 0x003fe20003800000 */
.L_x_11399:
        /* <DEDUP_REMOVED lines=15> */
.L_x_11400:
[----:B------:R-:W-:Y:S01]  /*14e60*/  @!P3 LEA R5, R0, UR38, 0x1 ;  /* 0x000000260005bc11 */ /* 0x000fe2000f8e08ff */
[----:B------:R-:W-:Y:S02]  /*14e70*/  IMAD.MOV.U32 R13, RZ, RZ, R6 ;  /* 0x000000ffff0d7224 */ /* 0x000fe400078e0006 */
[----:B------:R-:W-:-:S07]  /*14e80*/  IMAD.MOV.U32 R2, RZ, RZ, R14 ;  /* 0x000000ffff027224 */ /* 0x000fce00078e000e */
[----:B------:R-:W-:Y:S05]  /*14e90*/  WARPSYNC.COLLECTIVE R15, `(.L_x_11401) ;  /* 0x000000000f087348 */ /* 0x000fea0003c00000 */
[----:B------:R0:W1:Y:S02]  /*14ea0*/  SHFL.IDX P6, R14, R13, R12, R11 ;  /* 0x0000000c0d0e7389 */ /* 0x00006400000c000b */
[----:B01----:R-:W-:Y:S01]  /*14eb0*/  ENDCOLLECTIVE ;  /* 0x000000000000791b */ /* 0x003fe20003800000 */
.L_x_11401:
        /* <DEDUP_REMOVED lines=15> */
.L_x_11402:
[----:B------:R-:W-:-:S05]  /*14fb0*/  VIADD R2, R8, 0x60 ;  /* 0x0000006008027836 */ /* 0x000fca0000000000 */
[----:B------:R-:W-:Y:S01]  /*14fc0*/  ISETP.GE.AND P3, PT, R2, R9, PT ;  /* 0x000000090200720c */ /* 0x000fe20003f66270 */
[----:B------:R-:W-:Y:S02]  /*14fd0*/  IMAD.MOV.U32 R13, RZ, RZ, R6 ;  /* 0x000000ffff0d7224 */ /* 0x000fe400078e0006 */
[----:B------:R-:W-:Y:S02]  /*14fe0*/  VIADD R2, R8, 0x80 ;  /* 0x0000008008027836 */ /* 0x000fe40000000000 */
[----:B------:R-:W-:-:S08]  /*14ff0*/  IMAD.MOV.U32 R7, RZ, RZ, R14 ;  /* 0x000000ffff077224 */ /* 0x000fd000078e000e */
[----:B------:R-:W-:Y:S05]  /*15000*/  WARPSYNC.COLLECTIVE R15, `(.L_x_11403) ;  /* 0x000000000f087348 */ /* 0x000fea0003c00000 */
[----:B------:R0:W1:Y:S02]  /*15010*/  SHFL.IDX P6, R14, R13, R12, R11 ;  /* 0x0000000c0d0e7389 */ /* 0x00006400000c000b */
[----:B01----:R-:W-:Y:S01]  /*15020*/  ENDCOLLECTIVE ;  /* 0x000000000000791b */ /* 0x003fe20003800000 */
.L_x_11403:
[----:B------:R-:W-:Y:S01]  /*15030*/  ULDC.64 UR4, c[0x0][0x208] ;  /* 0x0000820000047ab9 */ /* 0x000fe20000000a00 */
[----:B------:R-:W-:Y:S01]  /*15040*/  IMAD.MOV.U32 R5, RZ, RZ, R7 ;  /* 0x000000ffff057224 */ /* 0x000fe200078e0007 */
[----:B------:R-:W-:Y:S02]  /*15050*/  @!P3 LEA R7, R0, UR38, 0x1 ;  /* 0x000000260007bc11 */ /* 0x000fe4000f8e08ff */
[----:B------:R-:W-:Y:S01]  /*15060*/  MOV R13, R10 ;  /* 0x0000000a000d7202 */ /* 0x000fe20000000f00 */
[----:B------:R-:W-:Y:S02]  /*15070*/  IMAD.MOV.U32 R12, RZ, RZ, RZ ;  /* 0x000000ffff0c7224 */ /* 0x000fe400078e00ff */
        /* <DEDUP_REMOVED lines=12> */
.L_x_11404:
[----:B------:R-:W-:Y:S02]  /*15140*/  IMAD.MOV.U32 R13, RZ, RZ, R20 ;  /* 0x000000ffff0d7224 */ /* 0x000fe400078e0014 */
[----:B------:R-:W-:-:S07]  /*15150*/  IMAD.MOV.U32 R29, RZ, RZ, R14 ;  /* 0x000000ffff1d7224 */ /* 0x000fce00078e000e */
[----:B------:R-:W-:Y:S05]  /*15160*/  WARPSYNC.COLLECTIVE R15, `(.L_x_11405) ;  /* 0x000000000f087348 */ /* 0x000fea0003c00000 */
[----:B------:R0:W1:Y:S02]  /*15170*/  SHFL.IDX P6, R14, R13, R12, R11 ;  /* 0x0000000c0d0e7389 */ /* 0x00006400000c000b */
[----:B01----:R-:W-:Y:S01]  /*15180*/  ENDCOLLECTIVE ;  /* 0x000000000000791b */ /* 0x003fe20003800000 */
.L_x_11405:
[----:B------:R-:W-:Y:S01]  /*15190*/  ULDC.64 UR4, c[0x0][0x208] ;  /* 0x0000820000047ab9 */ /* 0x000fe20000000a00 */
[----:B------:R-:W-:Y:S01]  /*151a0*/  IMAD.MOV.U32 R3, RZ, RZ, R29 ;  /* 0x000000ffff037224 */ /* 0x000fe200078e001d */
[----:B------:R-:W-:Y:S01]  /*151b0*/  @!P3 LEA R29, R0, UR38, 0x1 ;  /* 0x00000026001dbc11 */ /* 0x000fe2000f8e08ff */
[----:B------:R-:W-:Y:S02]  /*151c0*/  IMAD.MOV.U32 R13, RZ, RZ, R10 ;  /* 0x000000ffff0d7224 */ /* 0x000fe400078e000a */
[----:B------:R-:W-:Y:S02]  /*151d0*/  IMAD.MOV.U32 R12, RZ, RZ, 0x1 ;  /* 0x00000001ff0c7424 */ /* 0x000fe400078e00ff */
        /* <DEDUP_REMOVED lines=13> */
.L_x_11406:
[----:B------:R-:W-:Y:S02]  /*152b0*/  IMAD.MOV.U32 R13, RZ, RZ, R20 ;  /* 0x000000ffff0d7224 */ /* 0x000fe400078e0014 */
[----:B------:R-:W-:-:S07]  /*152c0*/  IMAD.MOV.U32 R10, RZ, RZ, R14 ;  /* 0x000000ffff0a7224 */ /* 0x000fce00078e000e */
[----:B------:R-:W-:Y:S05]  /*152d0*/  WARPSYNC.COLLECTIVE R15, `(.L_x_11407) ;  /* 0x000000000f087348 */ /* 0x000fea0003c00000 */
[----:B------:R0:W1:Y:S02]  /*152e0*/  SHFL.IDX P6, R14, R13, R12, R11 ;  /* 0x0000000c0d0e7389 */ /* 0x00006400000c000b */
[----:B01----:R-:W-:Y:S01]  /*152f0*/  ENDCOLLECTIVE ;  /* 0x000000000000791b */ /* 0x003fe20003800000 */
.L_x_11407:
[----:B------:R-:W-:Y:S05]  /*15300*/  BRA `(.L_x_11408) ;  /* 0xffffffcc002c7947 */ /* 0x000fea000383ffff */
.L_x_11317:
[----:B0-----:R-:W-:-:S04]  /*15310*/  IMAD.U32 R3, RZ, RZ, UR38 ;  /* 0x00000026ff037e24 */ /* 0x001fc8000f8e00ff */
[----:B------:R0:W1:Y:S03]  /*15320*/  SYNCS.PHASECHK.TRANS64.TRYWAIT P0, [R3+URZ+0x31c20], R0 ;  /* 0x031c2000030075a7 */ /* 0x000066000800017f */
[----:B-1----:R-:W-:Y:S05]  /*15330*/  @!P0 NANOSLEEP.SYNCS 0x989680 ;  /* 0x009896800000895d */ /* 0x002fea0003900000 */
[----:B------:R-:W1:Y:S02]  /*15340*/  @!P0 SYNCS.PHASECHK.TRANS64 P0, [R3+URZ+0x31c20], R0 ;  /* 0x031c2000030085a7 */ /* 0x000e64000800007f */
[----:B-1----:R-:W-:Y:S05]  /*15350*/  @!P0 BRA `(.L_x_11317) ;  /* 0xfffffffc00ec8947 */ /* 0x002fea000383ffff */
[----:B------:R-:W-:Y:S05]  /*15360*/  BRA `(.L_x_11409) ;  /* 0xffffffcc00807947 */ /* 0x000fea000383ffff */
.L_x_11324:
[----:B-1----:R-:W-:-:S04]  /*15370*/  IMAD.U32 R3, RZ, RZ, UR38 ;  /* 0x00000026ff037e24 */ /* 0x002fc8000f8e00ff */
[----:B------:R1:W2:Y:S03]  /*15380*/  SYNCS.PHASECHK.TRANS64.TRYWAIT P0, [R3+URZ+0x31c48], R6 ;  /* 0x031c4806030075a7 */ /* 0x0002a6000800017f */
[----:B--2---:R-:W-:Y:S05]  /*15390*/  @!P0 NANOSLEEP.SYNCS 0x989680 ;  /* 0x009896800000895d */ /* 0x004fea0003900000 */
[----:B------:R-:W2:Y:S02]  /*153a0*/  @!P0 SYNCS.PHASECHK.TRANS64 P0, [R3+URZ+0x31c48], R6 ;  /* 0x031c4806030085a7 */ /* 0x000ea4000800007f */
[----:B--2---:R-:W-:Y:S05]  /*153b0*/  @!P0 BRA `(.L_x_11324) ;  /* 0xfffffffc00ec8947 */ /* 0x004fea000383ffff */
[----:B------:R-:W-:Y:S05]  /*153c0*/  BRA `(.L_x_11410) ;  /* 0xffffffd000447947 */ /* 0x000fea000383ffff */
.L_x_11331:
[----:B01----:R-:W-:-:S04]  /*153d0*/  IMAD.U32 R3, RZ, RZ, UR38 ;  /* 0x00000026ff037e24 */ /* 0x003fc8000f8e00ff */
[----:B------:R0:W1:Y:S03]  /*153e0*/  SYNCS.PHASECHK.TRANS64.TRYWAIT P0, [R3+URZ+0x31c60], R6 ;  /* 0x031c6006030075a7 */ /* 0x000066000800017f */
[----:B-1----:R-:W-:Y:S05]  /*153f0*/  @!P0 NANOSLEEP.SYNCS 0x989680 ;  /* 0x009896800000895d */ /* 0x002fea0003900000 */
[----:B------:R-:W1:Y:S02]  /*15400*/  @!P0 SYNCS.PHASECHK.TRANS64 P0, [R3+URZ+0x31c60], R6 ;  /* 0x031c6006030085a7 */ /* 0x000e64000800007f */
[----:B-1----:R-:W-:Y:S05]  /*15410*/  @!P0 BRA `(.L_x_11331) ;  /* 0xfffffffc00ec8947 */ /* 0x002fea000383ffff */
[----:B------:R-:W-:Y:S05]  /*15420*/  BRA `(.L_x_11411) ;  /* 0xffffffd4001c7947 */ /* 0x000fea000383ffff */
.L_x_11341:
[----:B-1----:R-:W-:-:S04]  /*15430*/  IMAD.U32 R3, RZ, RZ, UR38 ;  /* 0x00000026ff037e24 */ /* 0x002fc8000f8e00ff */
[----:B------:R1:W2:Y:S03]  /*15440*/  SYNCS.PHASECHK.TRANS64.TRYWAIT P0, [R3+URZ+0x31c40], R12 ;  /* 0x031c400c030075a7 */ /* 0x0002a6000800017f */
[----:B--2---:R-:W-:Y:S05]  /*15450*/  @!P0 NANOSLEEP.SYNCS 0x989680 ;  /* 0x009896800000895d */ /* 0x004fea0003900000 */
[----:B------:R-:W2:Y:S02]  /*15460*/  @!P0 SYNCS.PHASECHK.TRANS64 P0, [R3+URZ+0x31c40], R12 ;  /* 0x031c400c030085a7 */ /* 0x000ea4000800007f */
[----:B--2---:R-:W-:Y:S05]  /*15470*/  @!P0 BRA `(.L_x_11341) ;  /* 0xfffffffc00ec8947 */ /* 0x004fea000383ffff */
[----:B------:R-:W-:Y:S05]  /*15480*/  BRA `(.L_x_11412) ;  /* 0xffffffd8006c7947 */ /* 0x000fea000383ffff */
.L_x_11348:
[----:B0-----:R-:W-:-:S04]  /*15490*/  IMAD.U32 R3, RZ, RZ, UR38 ;  /* 0x00000026ff037e24 */ /* 0x001fc8000f8e00ff */
[----:B------:R0:W1:Y:S03]  /*154a0*/  SYNCS.PHASECHK.TRANS64.TRYWAIT P0, [R3+URZ+0x31c68], R2 ;  /* 0x031c6802030075a7 */ /* 0x000066000800017f */
[----:B-1----:R-:W-:Y:S05]  /*154b0*/  @!P0 NANOSLEEP.SYNCS 0x989680 ;  /* 0x009896800000895d */ /* 0x002fea0003900000 */
[----:B------:R-:W1:Y:S02]  /*154c0*/  @!P0 SYNCS.PHASECHK.TRANS64 P0, [R3+URZ+0x31c68], R2 ;  /* 0x031c6802030085a7 */ /* 0x000e64000800007f */
[----:B-1----:R-:W-:Y:S05]  /*154d0*/  @!P0 BRA `(.L_x_11348) ;  /* 0xfffffffc00ec8947 */ /* 0x002fea000383ffff */
[----:B------:R-:W-:Y:S05]  /*154e0*/  BRA `(.L_x_11413) ;  /* 0xffffffdc00447947 */ /* 0x000fea000383ffff */
.L_x_11358:
[----:B-1----:R-:W-:-:S04]  /*154f0*/  IMAD.U32 R2, RZ, RZ, UR38 ;  /* 0x00000026ff027e24 */ /* 0x002fc8000f8e00ff */
[----:B------:R1:W2:Y:S03]  /*15500*/  SYNCS.PHASECHK.TRANS64.TRYWAIT P0, [R2+URZ+0x31c48], R9 ;  /* 0x031c4809020075a7 */ /* 0x0002a6000800017f */
[----:B--2---:R-:W-:Y:S05]  /*15510*/  @!P0 NANOSLEEP.SYNCS 0x989680 ;  /* 0x009896800000895d */ /* 0x004fea0003900000 */
[----:B------:R-:W2:Y:S02]  /*15520*/  @!P0 SYNCS.PHASECHK.TRANS64 P0, [R2+URZ+0x31c48], R9 ;  /* 0x031c4809020085a7 */ /* 0x000ea4000800007f */
[----:B--2---:R-:W-:Y:S05]  /*15530*/  @!P0 BRA `(.L_x_11358) ;  /* 0xfffffffc00ec8947 */ /* 0x004fea000383ffff */
[----:B------:R-:W-:Y:S05]  /*15540*/  BRA `(.L_x_11414) ;  /* 0xffffffe000a87947 */ /* 0x000fea000383ffff */
.L_x_11365:
[----:B0-----:R-:W-:-:S04]  /*15550*/  IMAD.U32 R2, RZ, RZ, UR38 ;  /* 0x00000026ff027e24 */ /* 0x001fc8000f8e00ff */
[----:B------:R0:W1:Y:S03]  /*15560*/  SYNCS.PHASECHK.TRANS64.TRYWAIT P0, [R2+URZ+0x31c60], R9 ;  /* 0x031c6009020075a7 */ /* 0x000066000800017f */
[----:B-1----:R-:W-:Y:S05]  /*15570*/  @!P0 NANOSLEEP.SYNCS 0x989680 ;  /* 0x009896800000895d */ /* 0x002fea0003900000 */
[----:B------:R-:W1:Y:S02]  /*15580*/  @!P0 SYNCS.PHASECHK.TRANS64 P0, [R2+URZ+0x31c60], R9 ;  /* 0x031c6009020085a7 */ /* 0x000e64000800007f */
[----:B-1----:R-:W-:Y:S05]  /*15590*/  @!P0 BRA `(.L_x_11365) ;  /* 0xfffffffc00ec8947 */ /* 0x002fea000383ffff */
[----:B------:R-:W-:Y:S05]  /*155a0*/  BRA `(.L_x_11415) ;  /* 0xffffffe4007c7947 */ /* 0x000fea000383ffff */
.L_x_11374:
[----:B0-----:R0:W1:Y:S02]  /*155b0*/  SYNCS.PHASECHK.TRANS64.TRYWAIT P0, [R3+URZ+0x31c60], R2 ;  /* 0x031c6002030075a7 */ /* 0x001064000800017f */
[----:B-1----:R-:W-:Y:S05]  /*155c0*/  @!P0 NANOSLEEP.SYNCS 0x989680 ;  /* 0x009896800000895d */ /* 0x002fea0003900000 */
[----:B------:R-:W1:Y:S02]  /*155d0*/  @!P0 SYNCS.PHASECHK.TRANS64 P0, [R3+URZ+0x31c60], R2 ;  /* 0x031c6002030085a7 */ /* 0x000e64000800007f */
[----:B-1----:R-:W-:Y:S05]  /*155e0*/  @!P0 BRA `(.L_x_11374) ;  /* 0xfffffffc00f08947 */ /* 0x002fea000383ffff */
[----:B------:R-:W-:Y:S05]  /*155f0*/  BRA `(.L_x_11416) ;  /* 0xffffffe800747947 */ /* 0x000fea000383ffff */
.L_x_11380:
[----:B0-----:R0:W1:Y:S02]  /*15600*/  SYNCS.PHASECHK.TRANS64.TRYWAIT P0, [R7+URZ+0x31c20], R2 ;  /* 0x031c2002070075a7 */ /* 0x001064000800017f */
[----:B-1----:R-:W-:Y:S05]  /*15610*/  @!P0 NANOSLEEP.SYNCS 0x989680 ;  /* 0x009896800000895d */ /* 0x002fea0003900000 */
[----:B------:R-:W1:Y:S02]  /*15620*/  @!P0 SYNCS.PHASECHK.TRANS64 P0, [R7+URZ+0x31c20], R2 ;  /* 0x031c2002070085a7 */ /* 0x000e64000800007f */
[----:B-1----:R-:W-:Y:S05]  /*15630*/  @!P0 BRA `(.L_x_11380) ;  /* 0xfffffffc00f08947 */ /* 0x002fea000383ffff */
[----:B------:R-:W-:Y:S05]  /*15640*/  BRA `(.L_x_11417) ;  /* 0xffffffec00787947 */ /* 0x000fea000383ffff */
.L_x_11381:
        /* <DEDUP_REMOVED lines=11> */
.L_x_11419:
[----:B------:R-:W-:Y:S05]  /*15700*/  BSYNC B0 ;  /* 0x0000000000007941 */ /* 0x000fea0003800000 */
.L_x_11418:
[----:B------:R-:W-:Y:S05]  /*15710*/  BRA `(.L_x_11420) ;  /* 0xffffffec005c7947 */ /* 0x000fea000383ffff */
.L_x_11382:
[----:B------:R-:W-:Y:S01]  /*15720*/  BSSY B0, `(.L_x_11421) ;  /* 0x0000006000007945 */ /* 0x000fe20003800000 */
[----:B------:R-:W-:-:S07]  /*15730*/  IMAD.MOV.U32 R15, RZ, RZ, -0x1 ;  /* 0xffffffffff0f7424 */ /* 0x000fce00078e00ff */
[----:B0-----:R-:W-:Y:S05]  /*15740*/  WARPSYNC.COLLECTIVE R15, `(.L_x_11422) ;  /* 0x000000000f0c7348 */ /* 0x001fea0003c00000 */
[----:B------:R-:W-:Y:S02]  /*15750*/  ELECT P6, UR62, PT ;  /* 0x00000000003e782f */ /* 0x000fe400038c0000 */
[----:B------:R-:W-:Y:S01]  /*15760*/  MOV R14, UR62 ;  /* 0x0000003e000e7c02 */ /* 0x000fe20008000f00 */
[----:B0-----:R-:W-:Y:S10]  /*15770*/  ENDCOLLECTIVE ;  /* 0x000000000000791b */ /* 0x001ff40003800000 */
.L_x_11422:
[----:B------:R-:W-:Y:S05]  /*15780*/  BSYNC B0 ;  /* 0x0000000000007941 */ /* 0x000fea0003800000 */
.L_x_11421:
[----:B------:R-:W-:Y:S05]  /*15790*/  BRA `(.L_x_11423) ;  /* 0xffffffec00507947 */ /* 0x000fea000383ffff */
.L_x_11384:
[----:B0-----:R0:W1:Y:S02]  /*157a0*/  SYNCS.PHASECHK.TRANS64.TRYWAIT P0, [R5+URZ], R4 ;  /* 0x00000004050075a7 */ /* 0x001064000800017f */
[----:B-1----:R-:W-:Y:S05]  /*157b0*/  @!P0 NANOSLEEP.SYNCS 0x989680 ;  /* 0x009896800000895d */ /* 0x002fea0003900000 */
[----:B------:R-:W1:Y:S02]  /*157c0*/  @!P0 SYNCS.PHASECHK.TRANS64 P0, [R5+URZ], R4 ;  /* 0x00000004050085a7 */ /* 0x000e64000800007f */
[----:B-1----:R-:W-:Y:S05]  /*157d0*/  @!P0 BRA `(.L_x_11384) ;  /* 0xfffffffc00f08947 */ /* 0x002fea000383ffff */
[----:B------:R-:W-:Y:S05]  /*157e0*/  BRA `(.L_x_11424) ;  /* 0xffffffec00807947 */ /* 0x000fea000383ffff */
.L_x_11385:
[----:B-1----:R1:W2:Y:S02]  /*157f0*/  SYNCS.PHASECHK.TRANS64.TRYWAIT P0, [R3+URZ], R2 ;  /* 0x00000002030075a7 */ /* 0x0022a4000800017f */
[----:B--2---:R-:W-:Y:S05]  /*15800*/  @!P0 NANOSLEEP.SYNCS 0x989680 ;  /* 0x009896800000895d */ /* 0x004fea0003900000 */
[----:B------:R-:W2:Y:S02]  /*15810*/  @!P0 SYNCS.PHASECHK.TRANS64 P0, [R3+URZ], R2 ;  /* 0x00000002030085a7 */ /* 0x000ea4000800007f */
[----:B--2---:R-:W-:Y:S05]  /*15820*/  @!P0 BRA `(.L_x_11385) ;  /* 0xfffffffc00f08947 */ /* 0x004fea000383ffff */
[----:B------:R-:W-:Y:S05]  /*15830*/  BRA `(.L_x_11425) ;  /* 0xffffffec00747947 */ /* 0x000fea000383ffff */
.L_x_11387:
[----:B0-----:R0:W1:Y:S02]  /*15840*/  SYNCS.PHASECHK.TRANS64.TRYWAIT P0, [R5+URZ], R4 ;  /* 0x00000004050075a7 */ /* 0x001064000800017f */
[----:B-1----:R-:W-:Y:S05]  /*15850*/  @!P0 NANOSLEEP.SYNCS 0x989680 ;  /* 0x009896800000895d */ /* 0x002fea0003900000 */
[----:B------:R-:W1:Y:S02]  /*15860*/  @!P0 SYNCS.PHASECHK.TRANS64 P0, [R5+URZ], R4 ;  /* 0x00000004050085a7 */ /* 0x000e64000800007f */
[----:B-1----:R-:W-:Y:S05]  /*15870*/  @!P0 BRA `(.L_x_11387) ;  /* 0xfffffffc00f08947 */ /* 0x002fea000383ffff */
[----:B------:R-:W-:Y:S05]  /*15880*/  BRA `(.L_x_11426) ;  /* 0xffffffec00787947 */ /* 0x000fea000383ffff */
.L_x_11427:
        /* <DEDUP_REMOVED lines=15> */
.L_x_14872:


//--------------------- .text._ZN7cutlass13device_kernelIN5flash11enable_sm90INS1_16FlashAttnFwdSm90INS1_25CollectiveMainloopFwdSm90ILi2EN4cute5tupleIJNS5_1CILi1EEES8_S8_EEENS6_IJNS7_ILi192EEENS7_ILi144EEENS7_ILi96EEEEEELi96ENS_6half_tEfNS_4arch4Sm90ELb1ELb0ELb1ELb1ELb0ELb0ELb0ELb0ELb1ELb1ELb1ELb0EEENS1_21CollectiveEpilogueFwdINS6_IJSA_SC_SB_EEES9_SE_SG_Li384ELb1ELb1ELb1ELb0EEENS1_36VarlenDynamicPersistentTileSchedulerILi192ELi144ELi384ELi128ELb1ELb1ELb1ELb1ELb1ELb1EEEEEEEEEvNT_6ParamsE --------------------------
	.section	.text._ZN7cutlass13device_kernelIN5flash11enable_sm90INS1_16FlashAttnFwdSm90INS1_25CollectiveMainloopFwdSm90ILi2EN4cute5tupleIJNS5_1CILi1EEES8_S8_EEENS6_IJNS7_ILi192EEENS7_ILi144EEENS7_ILi96EEEEEELi96ENS_6half_tEfNS_4arch4Sm90ELb1ELb0ELb1ELb1ELb0ELb0ELb0ELb0ELb1ELb1ELb1ELb0EEENS1_21CollectiveEpilogueFwdINS6_IJSA_SC_SB_EEES9_SE_SG_Li384ELb1ELb1ELb1ELb0EEENS1_36VarlenDynamicPersistentTileSchedulerILi192ELi144ELi384ELi128ELb1ELb1ELb1ELb1ELb1ELb1EEEEEEEEEvNT_6ParamsE,"ax",@progbits
	.align	128
.text._ZN7cutlass13device_kernelIN5flash11enable_sm90INS1_16FlashAttnFwdSm90INS1_25CollectiveMainloopFwdSm90ILi2EN4cute5tupleIJNS5_1CILi1EEES8_S8_EEENS6_IJNS7_ILi192EEENS7_ILi144EEENS7_ILi96EEEEEELi96ENS_6half_tEfNS_4arch4Sm90ELb1ELb0ELb1ELb1ELb0ELb0ELb0ELb0ELb1ELb1ELb1ELb0EEENS1_21CollectiveEpilogueFwdINS6_IJSA_SC_SB_EEES9_SE_SG_Li384ELb1ELb1ELb1ELb0EEENS1_36VarlenDynamicPersistentTileSchedulerILi192ELi144ELi384ELi128ELb1ELb1ELb1ELb1ELb1ELb1EEEEEEEEEvNT_6ParamsE:
        .type           _ZN7cutlass13device_kernelIN5flash11enable_sm90INS1_16FlashAttnFwdSm90INS1_25CollectiveMainloopFwdSm90ILi2EN4cute5tupleIJNS5_1CILi1EEES8_S8_EEENS6_IJNS7_ILi192EEENS7_ILi144EEENS7_ILi96EEEEEELi96ENS_6half_tEfNS_4arch4Sm90ELb1ELb0ELb1ELb1ELb0ELb0ELb0ELb0ELb1ELb1ELb1ELb0EEENS1_21CollectiveEpilogueFwdINS6_IJSA_SC_SB_EEES9_SE_SG_Li384ELb1ELb1ELb1ELb0EEENS1_36VarlenDynamicPersistentTileSchedulerILi192ELi144ELi384ELi128ELb1ELb1ELb1ELb1ELb1ELb1EEEEEEEEEvNT_6ParamsE,@function
        .size           _ZN7cutlass13device_kernelIN5flash11enable_sm90INS1_16FlashAttnFwdSm90INS1_25CollectiveMainloopFwdSm90ILi2EN4cute5tupleIJNS5_1CILi1EEES8_S8_EEENS6_IJNS7_ILi192EEENS7_ILi144EEENS7_ILi96EEEEEELi96ENS_6half_tEfNS_4arch4Sm90ELb1ELb0ELb1ELb1ELb0ELb0ELb0ELb0ELb1ELb1ELb1ELb0EEENS1_21CollectiveEpilogueFwdINS6_IJSA_SC_SB_EEES9_SE_SG_Li384ELb1ELb1ELb1ELb0EEENS1_36VarlenDynamicPersistentTileSchedulerILi192ELi144ELi384ELi128ELb1ELb1ELb1ELb1ELb1ELb1EEEEEEEEEvNT_6ParamsE,(.L_x_14873 - _ZN7cutlass13device_kernelIN5flash11enable_sm90INS1_16FlashAttnFwdSm90INS1_25CollectiveMainloopFwdSm90ILi2EN4cute5tupleIJNS5_1CILi1EEES8_S8_EEENS6_IJNS7_ILi192EEENS7_ILi144EEENS7_ILi96EEEEEELi96ENS_6half_tEfNS_4arch4Sm90ELb1ELb0ELb1ELb1ELb0ELb0ELb0ELb0ELb1ELb1ELb1ELb0EEENS1_21CollectiveEpilogueFwdINS6_IJSA_SC_SB_EEES9_SE_SG_Li384ELb1ELb1ELb1ELb0EEENS1_36VarlenDynamicPersistentTileSchedulerILi192ELi144ELi384ELi128ELb1ELb1ELb1ELb1ELb1ELb1EEEEEEEEEvNT_6ParamsE)
        .other          _ZN7cutlass13device_kernelIN5flash11enable_sm90INS1_16FlashAttnFwdSm90INS1_25CollectiveMainloopFwdSm90ILi2EN4cute5tupleIJNS5_1CILi1EEES8_S8_EEENS6_IJNS7_ILi192EEENS7_ILi144EEENS7_ILi96EEEEEELi96ENS_6half_tEfNS_4arch4Sm90ELb1ELb0ELb1ELb1ELb0ELb0ELb0ELb0ELb1ELb1ELb1ELb0EEENS1_21CollectiveEpilogueFwdINS6_IJSA_SC_SB_EEES9_SE_SG_Li384ELb1ELb1ELb1ELb0EEENS1_36VarlenDynamicPersistentTileSchedulerILi192ELi144ELi384ELi128ELb1ELb1ELb1ELb1ELb1ELb1EEEEEEEEEvNT_6ParamsE,@"STO_CUDA_ENTRY STV_DEFAULT"
_ZN7cutlass13device_kernelIN5flash11enable_sm90INS1_16FlashAttnFwdSm90INS1_25CollectiveMainloopFwdSm90ILi2EN4cute5tupleIJNS5_1CILi1EEES8_S8_EEENS6_IJNS7_ILi192EEENS7_ILi144EEENS7_ILi96EEEEEELi96ENS_6half_tEfNS_4arch4Sm90ELb1ELb0ELb1ELb1ELb0ELb0ELb0ELb0ELb1ELb1ELb1ELb0EEENS1_21CollectiveEpilogueFwdINS6_IJSA_SC_SB_EEES9_SE_SG_Li384ELb1ELb1ELb1ELb0EEENS1_36VarlenDynamicPersistentTileSchedulerILi192ELi144ELi384ELi128ELb1ELb1ELb1ELb1ELb1ELb1EEEEEEEEEvNT_6ParamsE:
        /* <DEDUP_REMOVED lines=18> */
.L_x_11429:
[----:B------:R-:W-:Y:S05]  /*0120*/  BSYNC B0 ;  /* 0x0000000000007941 */ /* 0x000fea0003800000 */
.L_x_11428:
        /* <DEDUP_REMOVED lines=41> */
.L_x_11430:
        /* <DEDUP_REMOVED lines=22> */
.L_x_11431:
        /* <DEDUP_REMOVED lines=18> */
.L_x_11432:
        /* <DEDUP_REMOVED lines=22> */
.L_x_11433:
        /* <DEDUP_REMOVED lines=22> */
.L_x_11434:
        /* <DEDUP_REMOVED lines=8> */
.L_x_11436:
        /* <DEDUP_REMOVED lines=24> */
[----:B------:R-:W-:-:S04]  /*0b00*/  SHF.R.S32.HI R0, RZ, 0x1f, R16 ;  /* 0x0000001fff007819 */ /* 0x000fc80000011410 */
[CC--:B------:R-:W-:Y:S02]  /*0b10*/  LEA.HI R2, R0.reuse, R16.reuse, RZ, 0x4 ;  /* 0x0000001000027211 */ /* 0x0c0fe400078f20ff */
[----:B------:R-:W-:Y:S02]  /*0b20*/  LEA.HI R7, R0, R16, RZ, 0x5 ;  /* 0x0000001000077211 */ /* 0x000fe400078f28ff */
[----:B------:R-:W-:Y:S02]  /*0b30*/  SHF.R.S32.HI R5, RZ, 0x4, R2 ;  /* 0x00000004ff057819 */ /* 0x000fe40000011402 */
[----:B------:R-:W-:Y:S02]  /*0b40*/  SHF.R.S32.HI R10, RZ, 0x5, R7 ;  /* 0x00000005ff0a7819 */ /* 0x000fe40000011407 */
[----:B--2---:R-:W-:Y:S02]  /*0b50*/  R2UR UR4, R3 ;  /* 0x00000000030472ca */ /* 0x004fe400000e0000 */
[----:B------:R-:W-:-:S02]  /*0b60*/  LOP3.LUT R3, R2, 0xfffffff0, RZ, 0xc0, !PT ;  /* 0xfffffff002037812 */ /* 0x000fc400078ec0ff */
[----:B------:R-:W-:-:S03]  /*0b70*/  LEA.HI R2, R2, R5, RZ, 0x1 ;  /* 0x0000000502027211 */ /* 0x000fc600078f08ff */
[----:B------:R-:W-:Y:S01]  /*0b80*/  IMAD.IADD R3, R16, 0x1, -R3 ;  /* 0x0000000110037824 */ /* 0x000fe200078e0a03 */
[----:B------:R-:W-:Y:S02]  /*0b90*/  LOP3.LUT R6, R2, 0x1ffffffe, RZ, 0xc0, !PT ;  /* 0x1ffffffe02067812 */ /* 0x000fe400078ec0ff */
[-C--:B------:R-:W-:Y:S01]  /*0ba0*/  LEA.HI R2, R0, R16.reuse, RZ, 0x7 ;  /* 0x0000001000027211 */ /* 0x080fe200078f38ff */
[--C-:B------:R-:W-:Y:S01]  /*0bb0*/  IMAD R14, R10, 0x10, R3.reuse ;  /* 0x000000100a0e7824 */ /* 0x100fe200078e0203 */
[----:B------:R-:W-:Y:S01]  /*0bc0*/  SHF.R.S32.HI R4, RZ, 0x1f, R3 ;  /* 0x0000001fff047819 */ /* 0x000fe20000011403 */
[----:B------:R-:W-:Y:S01]  /*0bd0*/  IMAD.IADD R6, R5, 0x1, -R6 ;  /* 0x0000000105067824 */ /* 0x000fe200078e0a06 */
[----:B------:R-:W-:Y:S01]  /*0be0*/  LOP3.LUT R8, R2, 0xffffff80, RZ, 0xc0, !PT ;  /* 0xffffff8002087812 */ /* 0x000fe200078ec0ff */
[----:B------:R-:W-:Y:S01]  /*0bf0*/  ULOP3.LUT UR7, UR4, 0x1, URZ, 0xfc, !UPT ;  /* 0x0000000104077892 */ /* 0x000fe2000f8efc3f */
[CC--:B------:R-:W-:Y:S02]  /*0c00*/  LEA.HI R5, R4.reuse, R3.reuse, RZ, 0x3 ;  /* 0x0000000304057211 */ /* 0x0c0fe400078f18ff */
[----:B------:R-:W-:Y:S01]  /*0c10*/  LEA.HI R4, R4, R3, RZ, 0x2 ;  /* 0x0000000304047211 */ /* 0x000fe200078f10ff */
[----:B------:R-:W-:Y:S01]  /*0c20*/  IMAD.IADD R15, R16, 0x1, -R8 ;  /* 0x00000001100f7824 */ /* 0x000fe200078e0a08 */
[----:B------:R-:W-:Y:S01]  /*0c30*/  LEA.HI R0, R0, R16, RZ, 0x2 ;  /* 0x0000001000007211 */ /* 0x000fe200078f10ff */
[----:B------:R-:W-:Y:S01]  /*0c40*/  IMAD.SHL.U32 R5, R5, 0x10, RZ ;  /* 0x0000001005057824 */ /* 0x000fe200078e00ff */
[----:B------:R-:W-:Y:S01]  /*0c50*/  LOP3.LUT R8, R4, 0x7fffffc, RZ, 0xc0, !PT ;  /* 0x07fffffc04087812 */ /* 0x000fe200078ec0ff */
[----:B------:R-:W-:Y:S01]  /*0c60*/  UMOV UR4, URZ ;  /* 0x0000003f00047c82 */ /* 0x000fe20008000000 */
[----:B------:R-:W-:-:S02]  /*0c70*/  SHF.R.S32.HI R4, RZ, 0x2, R4 ;  /* 0x00000002ff047819 */ /* 0x000fc40000011404 */
[----:B------:R-:W-:Y:S01]  /*0c80*/  SHF.R.S32.HI R9, RZ, 0x1f, R15 ;  /* 0x0000001fff097819 */ /* 0x000fe2000001140f */
[----:B------:R-:W-:Y:S01]  /*0c90*/  IMAD.IADD R8, R3, 0x1, -R8 ;  /* 0x0000000103087824 */ /* 0x000fe200078e0a08 */
[----:B------:R-:W-:Y:S01]  /*0ca0*/  LOP3.LUT R5, R5, 0x7fffff80, RZ, 0xc0, !PT ;  /* 0x7fffff8005057812 */ /* 0x000fe200078ec0ff */
[----:B------:R-:W-:Y:S01]  /*0cb0*/  IMAD.SHL.U32 R4, R4, 0x40, RZ ;  /* 0x0000004004047824 */ /* 0x000fe200078e00ff */
[----:B------:R-:W-:Y:S01]  /*0cc0*/  LEA.HI R12, R9, R15, RZ, 0x2 ;  /* 0x0000000f090c7211 */ /* 0x000fe200078f10ff */
[----:B------:R-:W-:Y:S01]  /*0cd0*/  IMAD.SHL.U32 R3, R6, 0x8, RZ ;  /* 0x0000000806037824 */ /* 0x000fe200078e00ff */
[----:B------:R-:W-:Y:S01]  /*0ce0*/  SHF.R.S32.HI R17, RZ, 0x7, R2 ;  /* 0x00000007ff117819 */ /* 0x000fe20000011402 */
[----:B------:R-:W-:Y:S01]  /*0cf0*/  IMAD R5, R10, 0x100, R5 ;  /* 0x000001000a057824 */ /* 0x000fe200078e0205 */
[----:B------:R-:W-:Y:S02]  /*0d00*/  LOP3.LUT R4, R4, 0x40, RZ, 0xc0, !PT ;  /* 0x0000004004047812 */ /* 0x000fe400078ec0ff */
[--C-:B------:R-:W-:Y:S01]  /*0d10*/  SHF.R.S32.HI R10, RZ, 0x2, R12.reuse ;  /* 0x00000002ff0a7819 */ /* 0x100fe2000001140c */
[----:B------:R-:W-:Y:S01]  /*0d20*/  IMAD R7, R8, 0x10, R5 ;  /* 0x0000001008077824 */ /* 0x000fe200078e0205 */
[----:B------:R-:W-:Y:S01]  /*0d30*/  SHF.R.S32.HI R13, RZ, 0x1f, R12 ;  /* 0x0000001fff0d7819 */ /* 0x000fe2000001140c */
[----:B------:R-:W-:Y:S01]  /*0d40*/  IMAD.HI R6, R17, 0x55555556, RZ ;  /* 0x5555555611067827 */ /* 0x000fe200078e02ff */
[----:B------:R-:W-:-:S02]  /*0d50*/  LOP3.LUT R2, R4, 0x8, R3, 0xf8, !PT ;  /* 0x0000000804027812 */ /* 0x000fc400078ef803 */
[----:B------:R-:W-:Y:S01]  /*0d60*/  SHF.R.U32.HI R5, RZ, 0x3, R4 ;  /* 0x00000003ff057819 */ /* 0x000fe20000011604 */
[----:B------:R-:W-:Y:S01]  /*0d70*/  IMAD.U32 R4, R14, 0x20, R3 ;  /* 0x000000200e047824 */ /* 0x000fe200078e0003 */
[----:B------:R-:W-:Y:S01]  /*0d80*/  LEA.HI R13, R13, R10, RZ, 0x3 ;  /* 0x0000000a0d0d7211 */ /* 0x000fe200078f18ff */
[----:B------:R-:W-:Y:S01]  /*0d90*/  IMAD.U32 R8, RZ, RZ, UR7 ;  /* 0x00000007ff087e24 */ /* 0x000fe2000f8e00ff */
[----:B------:R-:W-:Y:S02]  /*0da0*/  LOP3.LUT R3, R0, 0xfffffffc, RZ, 0xc0, !PT ;  /* 0xfffffffc00037812 */ /* 0x000fe400078ec0ff */
[----:B------:R-:W-:Y:S01]  /*0db0*/  LEA.HI R9, R9, R15, RZ, 0x5 ;  /* 0x0000000f09097211 */ /* 0x000fe200078f28ff */
[----:B------:R0:W-:Y:S01]  /*0dc0*/  STL [R1+0x40], R4 ;  /* 0x0000400401007387 */ /* 0x0001e20000100800 */
[----:B------:R-:W-:Y:S02]  /*0dd0*/  LOP3.LUT R13, R13, 0xfffffff8, RZ, 0xc0, !PT ;  /* 0xfffffff80d0d7812 */ /* 0x000fe400078ec0ff */
[----:B------:R-:W-:Y:S01]  /*0de0*/  LOP3.LUT R2, R2, R5, RZ, 0x3c, !PT ;  /* 0x0000000502027212 */ /* 0x000fe200078e3cff */
[----:B------:R-:W-:Y:S01]  /*0df0*/  IMAD.IADD R5, R16, 0x1, -R3 ;  /* 0x0000000110057824 */ /* 0x000fe200078e0a03 */
[----:B------:R-:W-:Y:S01]  /*0e00*/  LOP3.LUT R12, R12, 0x7ffffffc, RZ, 0xc0, !PT ;  /* 0x7ffffffc0c0c7812 */ /* 0x000fe200078ec0ff */
[----:B------:R-:W-:Y:S01]  /*0e10*/  IMAD.IADD R10, R10, 0x1, -R13 ;  /* 0x000000010a0a7824 */ /* 0x000fe200078e0a0d */
[----:B------:R-:W-:Y:S01]  /*0e20*/  LEA.HI R6, R6, R6, RZ, 0x1 ;  /* 0x0000000606067211 */ /* 0x000fe200078f08ff */
[----:B------:R-:W-:Y:S01]  /*0e30*/  IMAD.SHL.U32 R146, R5, 0x8, RZ ;  /* 0x0000000805927824 */ /* 0x000fe200078e00ff */
[----:B------:R-:W-:Y:S01]  /*0e40*/  SHF.R.S32.HI R9, RZ, 0x5, R9 ;  /* 0x00000005ff097819 */ /* 0x000fe20000011409 */
[----:B------:R-:W-:Y:S01]  /*0e50*/  IMAD.IADD R12, R15, 0x1, -R12 ;  /* 0x000000010f0c7824 */ /* 0x000fe200078e0a0c */
[----:B------:R-:W-:Y:S01]  /*0e60*/  LEA.HI R3, R5, R5, RZ, 0x1 ;  /* 0x0000000505037211 */ /* 0x000fe200078f08ff */
[----:B------:R-:W-:Y:S01]  /*0e70*/  IMAD R6, R6, -0x3, R17 ;  /* 0xfffffffd06067824 */ /* 0x000fe200078e0211 */
[----:B------:R-:W-:Y:S01]  /*0e80*/  SHF.R.S32.HI R0, RZ, 0x2, R0 ;  /* 0x00000002ff007819 */ /* 0x000fe20000011400 */
[----:B------:R-:W-:Y:S01]  /*0e90*/  IMAD R9, R9, 0x10, R10 ;  /* 0x0000001009097824 */ /* 0x000fe200078e020a */
[----:B------:R-:W-:Y:S01]  /*0ea0*/  LOP3.LUT R3, R3, 0x1ffffffe, RZ, 0xc0, !PT ;  /* 0x1ffffffe03037812 */ /* 0x000fe200078ec0ff */
[----:B------:R-:W-:-:S02]  /*0eb0*/  VIADD R148, R146, 0x20 ;  /* 0x0000002092947836 */ /* 0x000fc40000000000 */
[----:B------:R-:W-:Y:S02]  /*0ec0*/  IMAD.SHL.U32 R18, R12, 0x2, RZ ;  /* 0x000000020c127824 */ /* 0x000fe400078e00ff */
[----:B0-----:R-:W-:Y:S01]  /*0ed0*/  IMAD R4, R6, 0x40, R9 ;  /* 0x0000004006047824 */ /* 0x001fe200078e0209 */
[----:B------:R-:W-:Y:S01]  /*0ee0*/  SHF.R.S32.HI R0, RZ, 0x1f, R148 ;  /* 0x0000001fff007819 */ /* 0x000fe20000011494 */
[----:B------:R-:W-:Y:S02]  /*0ef0*/  IMAD.U32 R6, RZ, RZ, UR4 ;  /* 0x00000004ff067e24 */ /* 0x000fe4000f8e00ff */
[----:B------:R-:W-:Y:S01]  /*0f00*/  IMAD.IADD R3, R5, 0x1, -R3 ;  /* 0x0000000105037824 */ /* 0x000fe200078e0a03 */
[----:B------:R-:W-:Y:S01]  /*0f10*/  STL [R1+0x3c], R4 ;  /* 0x00003c0401007387 */ /* 0x000fe20000100800 */
[----:B------:R-:W-:Y:S02]  /*0f20*/  VIADD R151, R146, 0x40 ;  /* 0x0000004092977836 */ /* 0x000fe40000000000 */
[C---:B------:R-:W-:Y:S01]  /*0f30*/  VIADD R5, R18.reuse, 0x20 ;  /* 0x0000002012057836 */ /* 0x040fe20000000000 */
[----:B------:R-:W-:Y:S01]  /*0f40*/  STL [R1+0x44], R8 ;  /* 0x0000440801007387 */ /* 0x000fe20000100800 */
[----:B------:R-:W-:-:S02]  /*0f50*/  VIADD R0, R18, 0x28 ;  /* 0x0000002812007836 */ /* 0x000fc40000000000 */
[C---:B------:R-:W-:Y:S01]  /*0f60*/  VIADD R157, R18.reuse, 0x30 ;  /* 0x00000030129d7836 */ /* 0x040fe20000000000 */
[----:B------:R0:W-:Y:S01]  /*0f70*/  STL [R1+0x18], R6 ;  /* 0x0000180601007387 */ /* 0x0001e20000100800 */
[C---:B------:R-:W-:Y:S01]  /*0f80*/  VIADD R156, R18.reuse, 0x38 ;  /* 0x00000038129c7836 */ /* 0x040fe20000000000 */
[----:B------:R-:W-:Y:S01]  /*0f90*/  SHF.R.S32.HI R5, RZ, 0x1f, R5 ;  /* 0x0000001fff057819 */ /* 0x000fe20000011405 */
[----:B------:R-:W-:Y:S01]  /*0fa0*/  VIADD R155, R18, 0x40 ;  /* 0x00000040129b7836 */ /* 0x000fe20000000000 */
[----:B------:R-:W-:Y:S01]  /*0fb0*/  SHF.R.S32.HI R0, RZ, 0x1f, R0 ;  /* 0x0000001fff007819 */ /* 0x000fe20000011400 */
[----:B------:R-:W-:Y:S01]  /*0fc0*/  IMAD.IADD R2, R2, 0x1, R7 ;  /* 0x0000000102027824 */ /* 0x000fe200078e0207 */
[----:B------:R-:W-:Y:S01]  /*0fd0*/  SHF.R.S32.HI R5, RZ, 0x1f, R156 ;  /* 0x0000001fff057819 */ /* 0x000fe2000001149c */
[C---:B------:R-:W-:Y:S01]  /*0fe0*/  VIADD R154, R18.reuse, 0x48 ;  /* 0x00000048129a7836 */ /* 0x040fe20000000000 */
[----:B------:R-:W-:Y:S01]  /*0ff0*/  SHF.R.S32.HI R0, RZ, 0x1f, R155 ;  /* 0x0000001fff007819 */ /* 0x000fe2000001149b */
[C---:B------:R-:W-:Y:S01]  /*1000*/  VIADD R153, R18.reuse, 0x50 ;  /* 0x0000005012997836 */ /* 0x040fe20000000000 */
[----:B0-----:R-:W-:Y:S01]  /*1010*/  SHF.R.S32.HI R6, RZ, 0x1f, R151 ;  /* 0x0000001fff067819 */ /* 0x001fe20000011497 */
[----:B------:R-:W-:Y:S01]  /*1020*/  VIADD R152, R18, 0x58 ;  /* 0x0000005812987836 */ /* 0x000fe20000000000 */
[----:B------:R-:W-:Y:S01]  /*1030*/  SHF.R.S32.HI R6, RZ, 0x1f, R157 ;  /* 0x0000001fff067819 */ /* 0x000fe2000001149d */
[----:B------:R-:W-:Y:S01]  /*1040*/  IMAD.MOV.U32 R7, RZ, RZ, R11 ;  /* 0x000000ffff077224 */ /* 0x000fe200078e000b */
[----:B------:R-:W-:Y:S01]  /*1050*/  SHF.R.S32.HI R6, RZ, 0x1f, R154 ;  /* 0x0000001fff067819 */ /* 0x000fe2000001149a */
[----:B------:R-:W-:Y:S01]  /*1060*/  IMAD R145, R3, 0x8, R4 ;  /* 0x0000000803917824 */ /* 0x000fe200078e0204 */
[----:B------:R-:W-:-:S02]  /*1070*/  SHF.R.S32.HI R5, RZ, 0x1f, R153 ;  /* 0x0000001fff057819 */ /* 0x000fc40000011499 */
[----:B------:R-:W-:Y:S02]  /*1080*/  SHF.R.S32.HI R0, RZ, 0x1f, R152 ;  /* 0x0000001fff007819 */ /* 0x000fe40000011498 */
[----:B------:R-:W-:-:S07]  /*1090*/  LEA R2, R2, UR37, 0x1 ;  /* 0x0000002502027c11 */ /* 0x000fce000f8e08ff */
.L_x_11486:
[----:B012-4-:R-:W0:Y:S01]  /*10a0*/  LDC.64 R4, c[0x0][0xc88] ;  /* 0x00032200ff047b82 */ /* 0x017e220000000a00 */
        /* <DEDUP_REMOVED lines=16> */
[----:B---3--:R-:W-:Y:S01]  /*11b0*/  IMAD.U32 R8, RZ, RZ, UR7 ;  /* 0x00000007ff087e24 */ /* 0x008fe2000f8e00ff */
[----:B------:R-:W-:Y:S01]  /*11c0*/  @UP1 ULEA UR10, UP0, UR4, UR10, 0x2 ;  /* 0x0000000a040a1291 */ /* 0x000fe2000f80103f */
[----:B------:R-:W-:-:S03]  /*11d0*/  IMAD.U32 R4, RZ, RZ, UR8 ;  /* 0x00000008ff047e24 */ /* 0x000fc6000f8e00ff */
[----:B------:R-:W-:Y:S01]  /*11e0*/  @UP1 ULEA.HI.X UR11, UR4, UR11, UR7, 0x2, UP0 ;  /* 0x0000000b040b1291 */ /* 0x000fe200080f1407 */
[----:B------:R-:W-:Y:S01]  /*11f0*/  IMAD.U32 R5, RZ, RZ, UR9 ;  /* 0x00000009ff057e24 */ /* 0x000fe2000f8e00ff */
[----:B------:R-:W-:Y:S01]  /*1200*/  ULDC.64 UR8, c[0x0][0x418] ;  /* 0x0001060000087ab9 */ /* 0x000fe20000000a00 */
[----:B------:R-:W-:Y:S01]  /*1210*/  IMAD.U32 R6, RZ, RZ, UR10 ;  /* 0x0000000aff067e24 */ /* 0x000fe2000f8e00ff */
[----:B------:R0:W-:Y:S02]  /*1220*/  STL [R1+0x14], R8 ;  /* 0x0000140801007387 */ /* 0x0001e40000100800 */
[----:B------:R-:W-:Y:S02]  /*1230*/  IMAD.U32 R7, RZ, RZ, UR11 ;  /* 0x0000000bff077e24 */ /* 0x000fe4000f8e00ff */
[----:B------:R-:W2:Y:S01]  /*1240*/  @P0 LDG.E R4, desc[UR12][R4.64] ;  /* 0x0000000c04040981 */ /* 0x000ea2000c1e1900 */
[----:B------:R-:W-:Y:S02]  /*1250*/  UISETP.NE.U32.AND UP0, UPT, UR8, URZ, UPT ;  /* 0x0000003f0800728c */ /* 0x000fe4000bf05070 */
[----:B------:R-:W-:Y:S01]  /*1260*/  ULOP3.LUT UR7, UR6, 0xff0000, URZ, 0xc0, !UPT ;  /* 0x00ff000006077892 */ /* 0x000fe2000f8ec03f */
[----:B------:R-:W3:Y:S01]  /*1270*/  @P2 LDG.E R6, desc[UR12][R6.64] ;  /* 0x0000000c06062981 */ /* 0x000ee2000c1e1900 */
[----:B------:R-:W-:-:S02]  /*1280*/  ULOP3.LUT UR8, UR6, 0xff000000, URZ, 0xc0, !UPT ;  /* 0xff00000006087892 */ /* 0x000fc4000f8ec03f */
        /* <DEDUP_REMOVED lines=10> */
[----:B------:R-:W-:Y:S01]  /*1330*/  ULDC UR10, c[0x0][0x2f0] ;  /* 0x0000bc00000a7ab9 */ /* 0x000fe20000000800 */
        /* <DEDUP_REMOVED lines=24> */
.L_x_11437:
        /* <DEDUP_REMOVED lines=11> */
.L_x_11438:
        /* <DEDUP_REMOVED lines=15> */
.L_x_11439:
[----:B------:R-:W-:Y:S01]  /*1660*/  ULDC UR6, c[0x0][0x448] ;  /* 0x0001120000067ab9 */ /* 0x000fe20000000800 */
[----:B------:R-:W-:Y:S01]  /*1670*/  R2UR UR8, R17 ;  /* 0x00000000110872ca */ /* 0x000fe200000e0000 */
[----:B------:R-:W-:Y:S02]  /*1680*/  UISETP.NE.AND UP0, UPT, UR6, 0x1, UPT ;  /* 0x000000010600788c */ /* 0x000fe4000bf05270 */
[----:B------:R-:W-:Y:S02]  /*1690*/  UIMAD UR5, UR5, 0xc0, URZ ;  /* 0x000000c0050578a4 */ /* 0x000fe4000f8e023f */
        /* <DEDUP_REMOVED lines=64> */
.L_x_11440:
        /* <DEDUP_REMOVED lines=37> */
[----:B------:R-:W0:Y:S01]  /*1cf0*/  S2R R4, SR_TID.X ;  /* 0x0000000000047919 */ /* 0x000e220000002100 */
[----:B------:R-:W-:-:S04]  /*1d00*/  UIADD3 UR6, UR37, 0x24300, URZ ;  /* 0x0002430025067890 */ /* 0x000fc8000fffe03f */
[----:B------:R-:W-:-:S06]  /*1d10*/  ULOP3.LUT UP0, URZ, UR6, 0x9f, URZ, 0xc0, !UPT ;  /* 0x0000009f063f7892 */ /* 0x000fcc000f80c03f */
[----:B------:R-:W-:Y:S01]  /*1d20*/  PLOP3.LUT P0, PT, PT, PT, UP0, 0x80, 0x0 ;  /* 0x000000000000781c */ /* 0x000fe20003f0f008 */
        /* <DEDUP_REMOVED lines=34> */
.L_x_11442:
        /* <DEDUP_REMOVED lines=13> */
.L_x_11615:
[----:B------:R-:W-:Y:S05]  /*2020*/  @!P0 BRA `(.L_x_11444) ;  /* 0x0000000000048947 */ /* 0x000fea0003800000 */
[----:B------:R-:W-:Y:S01]  /*2030*/  BPT.TRAP 0x1 ;  /* 0x000000040000795c */ /* 0x000fe20000300000 */
.L_x_11444:
[----:B0-----:R-:W-:Y:S02]  /*2040*/  IMAD.U32 R0, RZ, RZ, UR36 ;  /* 0x00000024ff007e24 */ /* 0x001fe4000f8e00ff */
[----:B------:R-:W-:-:S03]  /*2050*/  IMAD.U32 R3, RZ, RZ, UR60 ;  /* 0x0000003cff037e24 */ /* 0x000fc6000f8e00ff */
[----:B------:R-:W-:Y:S02]  /*2060*/  LEA R0, R0, UR37, 0x3 ;  /* 0x0000002500007c11 */ /* 0x000fe4000f8e18ff */
[----:B------:R-:W-:-:S04]  /*2070*/  SHF.L.U32 R3, R3, 0x1f, RZ ;  /* 0x0000001f03037819 */ /* 0x000fc800000006ff */
[----:B------:R0:W1:Y:S01]  /*2080*/  SYNCS.PHASECHK.TRANS64.TRYWAIT P2, [R0+URZ+0x31c30], R3 ;  /* 0x031c3003000075a7 */ /* 0x000062000804017f */
[----:B------:R-:W-:Y:S05]  /*2090*/  @!P0 BRA `(.L_x_11445) ;  /* 0x0000000000048947 */ /* 0x000fea0003800000 */
[----:B------:R-:W-:Y:S01]  /*20a0*/  BPT.TRAP 0x1 ;  /* 0x000000040000795c */ /* 0x000fe20000300000 */
.L_x_11445:
[----:B------:R-:W2:Y:S02]  /*20b0*/  S2R R4, SR_TID.X ;  /* 0x0000000000047919 */ /* 0x000ea40000002100 */
[----:B--2---:R-:W-:Y:S01]  /*20c0*/  LOP3.LUT P1, RZ, R4, 0x7f, RZ, 0xc0, !PT ;  /* 0x0000007f04ff7812 */ /* 0x004fe2000782c0ff */
[----:B-1----:R-:W-:-:S12]  /*20d0*/  @P2 BRA `(.L_x_11446) ;  /* 0x0000000000082947 */ /* 0x002fd80003800000 */
[----:B------:R-:W1:Y:S02]  /*20e0*/  SYNCS.PHASECHK.TRANS64.TRYWAIT P2, [R0+URZ+0x31c30], R3 ;  /* 0x031c3003000075a7 */ /* 0x000e64000804017f */
[----:B-1----:R-:W-:Y:S05]  /*20f0*/  @!P2 BRA `(.L_x_11447) ;  /* 0x0000017400e0a947 */ /* 0x002fea0003800000 */
.L_x_11446:
[----:B------:R-:W-:Y:S05]  /*2100*/  WARPSYNC.ALL ;  /* 0x0000000000007948 */ /* 0x000fea0003800000 */
[----:B------:R-:W-:Y:S01]  /*2110*/  UIADD3 UR4, UR37, 0x16a00, URZ ;  /* 0x00016a0025047890 */ /* 0x000fe2000fffe03f */
[----:B------:R-:W-:Y:S01]  /*2120*/  WARPGROUP.ARRIVE ;  /* 0x00000000000079c5 */ /* 0x000fe20000000000 */
[----:B------:R-:W-:Y:S01]  /*2130*/  ULOP3.LUT UR5, UR39, 0x10000, URZ, 0xfc, !UPT ;  /* 0x0001000027057892 */ /* 0x000fe2000f8efc3f */
[----:B------:R-:W-:Y:S01]  /*2140*/  R2UR UR58, R23 ;  /* 0x00000000173a72ca */ /* 0x000fe200000e0000 */
[----:B------:R-:W-:Y:S01]  /*2150*/  USHF.R.U32.HI UR4, URZ, 0x4, UR4 ;  /* 0x000000043f047899 */ /* 0x000fe20008011604 */
[----:B------:R-:W-:Y:S01]  /*2160*/  R2UR UR56, R19 ;  /* 0x00000000133872ca */ /* 0x000fe200000e0000 */
[----:B------:R-:W-:Y:S01]  /*2170*/  UMOV UR29, 0x80000020 ;  /* 0x80000020001d7882 */ /* 0x000fe20000000000 */
[----:B------:R-:W-:Y:S01]  /*2180*/  UMOV UR31, 0x80000020 ;  /* 0x80000020001f7882 */ /* 0x000fe20000000000 */
[----:B------:R-:W-:Y:S01]  /*2190*/  ULOP3.LUT UR4, UR4, 0x3fff, URZ, 0xc0, !UPT ;  /* 0x00003fff04047892 */ /* 0x000fe2000f8ec03f */
[----:B------:R-:W-:Y:S01]  /*21a0*/  R2UR UR57, R17 ;  /* 0x00000000113972ca */ /* 0x000fe200000e0000 */
[----:B------:R-:W-:Y:S01]  /*21b0*/  UMOV UR28, UR5 ;  /* 0x00000005001c7c82 */ /* 0x000fe20008000000 */
[----:B------:R-:W-:Y:S01]  /*21c0*/  UMOV UR9, UR29 ;  /* 0x0000001d00097c82 */ /* 0x000fe20008000000 */
[----:B------:R-:W-:Y:S01]  /*21d0*/  ULOP3.LUT UR6, UR4, 0x10000, URZ, 0xfc, !UPT ;  /* 0x0001000004067892 */ /* 0x000fe2000f8efc3f */
[----:B01----:R-:W-:Y:S01]  /*21e0*/  @!P1 VIADD R0, R0, 0x31c40 ;  /* 0x00031c4000009836 */ /* 0x003fe20000000000 */
[----:B------:R-:W-:Y:S01]  /*21f0*/  UMOV UR8, UR28 ;  /* 0x0000001c00087c82 */ /* 0x000fe20008000000 */
[----:B------:R-:W-:Y:S01]  /*2200*/  UMOV UR11, 0x80000020 ;  /* 0x80000020000b7882 */ /* 0x000fe20000000000 */
[----:B------:R-:W-:Y:S01]  /*2210*/  UIMAD UR4, UR36, 0x6c0, UR6 ;  /* 0x000006c0240478a4 */ /* 0x000fe2000f8e0206 */
[----:B------:R-:W-:Y:S01]  /*2220*/  UMOV UR12, UR28 ;  /* 0x0000001c000c7c82 */ /* 0x000fe20008000000 */
[----:B------:R-:W-:-:S02]  /*2230*/  UMOV UR13, UR29 ;  /* 0x0000001d000d7c82 */ /* 0x000fc40008000000 */
[----:B------:R-:W-:Y:S02]  /*2240*/  UIADD3 UR10, UR4, 0x40, URZ ;  /* 0x00000040040a7890 */ /* 0x000fe4000fffe03f */
[----:B------:R-:W-:Y:S02]  /*2250*/  UIADD3 UR14, UR4, 0x80, URZ ;  /* 0x00000080040e7890 */ /* 0x000fe4000fffe03f */
[----:B------:R-:W-:Y:S01]  /*2260*/  UMOV UR30, UR4 ;  /* 0x00000004001e7c82 */ /* 0x000fe20008000000 */
[----:B------:R-:W-:Y:S01]  /*2270*/  UMOV UR15, 0x80000020 ;  /* 0x80000020000f7882 */ /* 0x000fe20000000000 */
[----:B------:R-:W-:Y:S01]  /*2280*/  HGMMA.64x16x16.F32 R88, gdesc[UR28], RZ, !UPT, gsb0 ;  /* 0x002000001c5879f0 */ /* 0x000fe2000c0008ff */
        /* <DEDUP_REMOVED lines=13> */
[----:B------:R-:W-:Y:S01]  /*2360*/  UMOV UR31, 0x80000020 ;  /* 0x80000020001f7882 */ /* 0x000fe20000000000 */
        /* <DEDUP_REMOVED lines=127> */
[----:B------:R-:W-:Y:S02]  /*2b60*/  UIMAD UR10, UR38, -0x90, UR56 ;  /* 0xffffff70260a78a4 */ /* 0x000fe4000f8e0238 */
        /* <DEDUP_REMOVED lines=79> */
[----:B------:R-:W-:Y:S02]  /*3060*/  ULDC UR7, c[0x0][0x448] ;  /* 0x0001120000077ab9 */ /* 0x000fe40000000800 */
[----:B------:R-:W-:-:S06]  /*3070*/  UISETP.NE.AND UP0, UPT, UR7, 0x1, UPT ;  /* 0x000000010700788c */ /* 0x000fcc000bf05270 */
[----:B------:R-:W-:-:S05]  /*3080*/  PLOP3.LUT P2, PT, PT, PT, UP0, 0x80, 0x0 ;  /* 0x000000000000781c */ /* 0x000fca0003f4f008 */
[----:B------:R-:W-:Y:S01]  /*3090*/  @UP0 ULDC UR7, c[0x0][0x44c] ;  /* 0x0001130000070ab9 */ /* 0x000fe20000000800 */
        /* <DEDUP_REMOVED lines=108> */
[----:B------:R-:W-:Y:S02]  /*3760*/  IMAD.U32 R83, RZ, RZ, UR10 ;  /* 0x0000000aff537e24 */ /* 0x000fe4000f8e00ff */
[----:B------:R-:W-:Y:S01]  /*3770*/  FMUL.FTZ R93, R80, UR5 ;  /* 0x00000005505d7c20 */ /* 0x000fe20008410000 */
[----:B------:R-:W-:Y:S01]  /*3780*/  HGMMA.64x16x16.F32 R72, gdesc[UR24], R72, gsb0 ;  /* 0x00200000184879f0 */ /* 0x000fe20008000848 */
[----:B------:R-:W-:Y:S01]  /*3790*/  UIADD3 UR26, UR4, 0x542, URZ ;  /* 0x00000542041a7890 */ /* 0x000fe2000fffe03f */
[----:B------:R-:W-:Y:S01]  /*37a0*/  FMUL.FTZ R80, R81, UR5 ;  /* 0x0000000551507c20 */ /* 0x000fe20008410000 */
[----:B------:R-:W-:Y:S01]  /*37b0*/  UMOV UR27, 0x80000020 ;  /* 0x80000020001b7882 */ /* 0x000fe20000000000 */
[----:B------:R-:W-:Y:S01]  /*37c0*/  IADD3 R83, -R18, 0x90, R83 ;  /* 0x0000009012537810 */ /* 0x000fe20007ffe153 */
[----:B------:R-:W4:Y:S01]  /*37d0*/  MUFU.TANH R93, R93 ;  /* 0x0000005d005d7308 */ /* 0x000f220000002400 */
[----:B------:R-:W-:Y:S01]  /*37e0*/  FMUL.FTZ R90, R84, UR5 ;  /* 0x00000005545a7c20 */ /* 0x000fe20008410000 */
[----:B------:R-:W-:Y:S01]  /*37f0*/  FMUL.FTZ R11, R87, UR5 ;  /* 0x00000005570b7c20 */ /* 0x000fe20008410000 */
[----:B------:R-:W-:Y:S01]  /*3800*/  FMUL.FTZ R84, R85, UR5 ;  /* 0x0000000555547c20 */ /* 0x000fe20008410000 */
[----:B------:R-:W-:-:S02]  /*3810*/  @UP0 ULDC UR10, c[0x0][0x44c] ;  /* 0x00011300000a0ab9 */ /* 0x000fc40000000800 */
[----:B------:R-:W-:Y:S02]  /*3820*/  UIMAD.WIDE.U32 UR10, UR58, UR10, URZ ;  /* 0x0000000a3a0a72a5 */ /* 0x000fe4000f8e003f */
        /* <DEDUP_REMOVED lines=18> */
[----:B------:R-:W-:Y:S01]  /*3950*/  MUFU.TANH R75, R75 ;  /* 0x0000004b004b7308 */ /* 0x000fe20000002400 */
[----:B------:R-:W-:-:S07]  /*3960*/  FMUL.FTZ R14, R78, UR5 ;  /* 0x000000054e0e7c20 */ /* 0x000fce0008410000 */
[----:B------:R-:W5:Y:S08]  /*3970*/  MUFU.TANH R72, R72 ;  /* 0x0000004800487308 */ /* 0x000f700000002400 */
[----:B------:R-:W-:Y:S08]  /*3980*/  MUFU.TANH R73, R73 ;  /* 0x0000004900497308 */ /* 0x000ff00000002400 */
        /* <DEDUP_REMOVED lines=9> */
[----:B------:R-:W-:Y:S01]  /*3a20*/  IMAD.U32 R71, RZ, RZ, UR57 ;  /* 0x00000039ff477e24 */ /* 0x000fe2000f8e00ff */
        /* <DEDUP_REMOVED lines=17> */
[----:B------:R-:W-:Y:S01]  /*3b40*/  @P2 IMAD.HI.U32 R58, R79, UR7, RZ ;  /* 0x000000074f3a2c27 */ /* 0x000fe2000f8e00ff */
[----:B------:R-:W-:-:S03]  /*3b50*/  @UP0 ULDC UR7, c[0x0][0x450] ;  /* 0x0001140000070ab9 */ /* 0x000fc60000000800 */
[----:B------:R-:W-:Y:S01]  /*3b60*/  FMUL.FTZ R86, R61, UR5 ;  /* 0x000000053d567c20 */ /* 0x000fe20008410000 */
[----:B------:R-:W-:Y:S01]  /*3b70*/  HGMMA.64x16x16.F32 R48, gdesc[UR24], R48, gsb0 ;  /* 0x00200000183079f0 */ /* 0x000fe20008000830 */
[----:B------:R-:W-:Y:S01]  /*3b80*/  UIADD3 UR26, UR4, 0x602, URZ ;  /* 0x00000602041a7890 */ /* 0x000fe2000fffe03f */
[----:B------:R-:W-:Y:S01]  /*3b90*/  @P2 SHF.R.U32.HI R79, RZ, UR7, R58 ;  /* 0x00000007ff4f2c19 */ /* 0x000fe2000801163a */
[----:B------:R-:W-:Y:S01]  /*3ba0*/  UMOV UR27, 0x80000020 ;  /* 0x80000020001b7882 */ /* 0x000fe20000000000 */
[----:B------:R-:W-:Y:S01]  /*3bb0*/  UIMAD UR7, UR38, -0x90, URZ ;  /* 0xffffff70260778a4 */ /* 0x000fe2000f8e023f */
[----:B------:R-:W-:Y:S01]  /*3bc0*/  FMUL.FTZ R68, R57, UR5 ;  /* 0x0000000539447c20 */ /* 0x000fe20008410000 */
[----:B------:R-:W-:Y:S01]  /*3bd0*/  FMUL.FTZ R57, R59, UR5 ;  /* 0x000000053b397c20 */ /* 0x000fe20008410000 */
[----:B------:R-:W0:Y:S01]  /*3be0*/  SHFL.IDX PT, R74, R79, RZ, 0x1c1f ;  /* 0x001c1fff4f4a7589 */ /* 0x000e2200000e0000 */
[----:B------:R-:W-:Y:S01]  /*3bf0*/  FMUL.FTZ R59, R63, UR5 ;  /* 0x000000053f3b7c20 */ /* 0x000fe20008410000 */
[----:B------:R-:W-:Y:S01]  /*3c00*/  FMUL.FTZ R70, R60, UR5 ;  /* 0x000000053c467c20 */ /* 0x000fe20008410000 */
[----:B------:R-:W-:Y:S01]  /*3c10*/  IMAD.U32 R61, RZ, RZ, UR7 ;  /* 0x00000007ff3d7e24 */ /* 0x000fe2000f8e00ff */
[----:B------:R-:W5:Y:S01]  /*3c20*/  MUFU.TANH R69, R69 ;  /* 0x0000004500457308 */ /* 0x000f620000002400 */
[----:B------:R-:W-:Y:S01]  /*3c30*/  FMUL.FTZ R58, R62, UR5 ;  /* 0x000000053e3a7c20 */ /* 0x000fe20008410000 */
[----:B------:R-:W5:Y:S01]  /*3c40*/  SHFL.IDX PT, R79, R79, 0x1, 0x1c1f ;  /* 0x003c1f004f4f7f89 */ /* 0x000f6200000e0000 */
[----:B------:R-:W-:Y:S01]  /*3c50*/  @UP0 ULDC UR7, c[0x0][0x450] ;  /* 0x0001140000070ab9 */ /* 0x000fe20000000800 */
[----:B------:R-:W-:Y:S01]  /*3c60*/  IADD3 R82, -R18, 0x91, R61 ;  /* 0x0000009112527810 */ /* 0x000fe20007ffe13d */
[----:B------:R-:W-:-:S03]  /*3c70*/  UIADD3 UR38, UR38, -0x2, URZ ;  /* 0xfffffffe26267890 */ /* 0x000fc6000fffe03f */
[----:B------:R-:W-:Y:S01]  /*3c80*/  IADD3 R82, -R71, UR56, R82 ;  /* 0x0000003847527c10 */ /* 0x000fe2000fffe152 */
[----:B------:R-:W-:Y:S08]  /*3c90*/  MUFU.TANH R68, R68 ;  /* 0x0000004400447308 */ /* 0x000ff00000002400 */
[----:B------:R-:W5:Y:S01]  /*3ca0*/  MUFU.TANH R70, R70 ;  /* 0x0000004600467308 */ /* 0x000f620000002400 */
[----:B0-----:R-:W-:-:S04]  /*3cb0*/  VIADDMNMX R74, R74, R82, R83, PT ;  /* 0x000000524a4a7246 */ /* 0x001fc80003800153 */
[----:B------:R-:W-:-:S03]  /*3cc0*/  ISETP.GT.AND P3, PT, R74, RZ, PT ;  /* 0x000000ff4a00720c */ /* 0x000fc60003f64270 */
[----:B------:R-:W-:Y:S01]  /*3cd0*/  MUFU.TANH R86, R86 ;  /* 0x0000005600567308 */ /* 0x000fe20000002400 */
[C---:B------:R-:W-:Y:S02]  /*3ce0*/  ISETP.GT.AND P4, PT, R74.reuse, 0x1, PT ;  /* 0x000000014a00780c */ /* 0x040fe40003f84270 */
[----:B------:R-:W-:Y:S02]  /*3cf0*/  ISETP.GT.AND P5, PT, R74, 0x8, PT ;  /* 0x000000084a00780c */ /* 0x000fe40003fa4270 */
[----:B------:R-:W-:Y:S02]  /*3d00*/  FSEL R81, R88, -INF , P3 ;  /* 0xff80000058517808 */ /* 0x000fe40001800000 */
[----:B-1----:R-:W-:Y:S01]  /*3d10*/  FSEL R87, R9, -INF , P4 ;  /* 0xff80000009577808 */ /* 0x002fe20002000000 */
[----:B------:R-:W-:Y:S01]  /*3d20*/  MUFU.TANH R13, R13 ;  /* 0x0000000d000d7308 */ /* 0x000fe20000002400 */
[----:B------:R-:W-:Y:S02]  /*3d30*/  ISETP.GT.AND P6, PT, R74, 0x9, PT ;  /* 0x000000094a00780c */ /* 0x000fe40003fc4270 */
[----:B--2---:R-:W-:-:S02]  /*3d40*/  FSEL R89, R89, -INF , P5 ;  /* 0xff80000059597808 */ /* 0x004fc40002800000 */
[----:B------:R-:W-:Y:S02]  /*3d50*/  ISETP.GT.AND P3, PT, R74, 0x10, PT ;  /* 0x000000104a00780c */ /* 0x000fe40003f64270 */
[----:B---3--:R-:W-:Y:S01]  /*3d60*/  FSEL R91, R91, -INF , P6 ;  /* 0xff8000005b5b7808 */ /* 0x008fe20003000000 */
[----:B------:R-:W-:Y:S02]  /*3d70*/  WARPGROUP.DEPBAR.LE gsb0, 0x0 ;  /* 0x00008000000079c5 */ /* 0x000fe40000010000 */
[----:B------:R-:W-:Y:S01]  /*3d80*/  WARPGROUP.ARRIVE ;  /* 0x00000000000079c5 */ /* 0x000fe20000000000 */
[----:B------:R-:W-:Y:S01]  /*3d90*/  FMUL.FTZ R63, R48, UR5 ;  /* 0x00000005303f7c20 */ /* 0x000fe20008410000 */
[----:B------:R-:W-:Y:S01]  /*3da0*/  FMUL.FTZ R48, R50, UR5 ;  /* 0x0000000532307c20 */ /* 0x000fe20008410000 */
[----:B------:R-:W-:Y:S01]  /*3db0*/  FMNMX.FTZ R50, R81, R87, !PT ;  /* 0x0000005751327209 */ /* 0x000fe20007810000 */
[----:B------:R-:W-:Y:S01]  /*3dc0*/  FMUL.FTZ R9, R52, UR5 ;  /* 0x0000000534097c20 */ /* 0x000fe20008410000 */
[C---:B------:R-:W-:Y:S01]  /*3dd0*/  ISETP.GT.AND P4, PT, R74.reuse, 0x11, PT ;  /* 0x000000114a00780c */ /* 0x040fe20003f84270 */
[----:B------:R-:W-:Y:S01]  /*3de0*/  HGMMA.64x16x16.F32 R40, gdesc[UR24], R40, gsb0 ;  /* 0x00200000182879f0 */ /* 0x000fe20008000828 */
[----:B------:R-:W-:Y:S01]  /*3df0*/  UIADD3 UR26, UR4, 0x642, URZ ;  /* 0x00000642041a7890 */ /* 0x000fe2000fffe03f */
[----:B------:R-:W-:Y:S01]  /*3e00*/  FMNMX.FTZ R50, R89, R50, !PT ;  /* 0x0000003259327209 */ /* 0x000fe20007810000 */
[----:B------:R-:W-:Y:S01]  /*3e10*/  UMOV UR27, 0x80000020 ;  /* 0x80000020001b7882 */ /* 0x000fe20000000000 */
[----:B----4-:R-:W-:Y:S01]  /*3e20*/  FSEL R93, R93, -INF , P3 ;  /* 0xff8000005d5d7808 */ /* 0x010fe20001800000 */
[----:B------:R-:W-:Y:S01]  /*3e30*/  FMUL.FTZ R92, R49, UR5 ;  /* 0x00000005315c7c20 */ /* 0x000fe20008410000 */
[----:B------:R-:W-:Y:S01]  /*3e40*/  FMNMX.FTZ R50, R91, R50, !PT ;  /* 0x000000325b327209 */ /* 0x000fe20007810000 */
[----:B------:R-:W-:Y:S01]  /*3e50*/  FMUL.FTZ R49, R51, UR5 ;  /* 0x0000000533317c20 */ /* 0x000fe20008410000 */
[----:B------:R-:W-:Y:S01]  /*3e60*/  ISETP.GT.AND P5, PT, R74, 0x18, PT ;  /* 0x000000184a00780c */ /* 0x000fe20003fa4270 */
[----:B------:R-:W0:Y:S01]  /*3e70*/  MUFU.TANH R63, R63 ;  /* 0x0000003f003f7308 */ /* 0x000e220000002400 */
[----:B-----5:R-:W-:Y:S01]  /*3e80*/  FSEL R85, R80, -INF , P4 ;  /* 0xff80000050557808 */ /* 0x020fe20002000000 */
[----:B------:R-:W-:Y:S01]  /*3e90*/  FMUL.FTZ R80, R53, UR5 ;  /* 0x0000000535507c20 */ /* 0x000fe20008410000 */
[----:B------:R-:W-:Y:S01]  /*3ea0*/  FMNMX.FTZ R50, R93, R50, !PT ;  /* 0x000000325d327209 */ /* 0x000fe20007810000 */
[----:B------:R-:W-:Y:S01]  /*3eb0*/  ULDC UR4, c[0x0][0x988] ;  /* 0x0002620000047ab9 */ /* 0x000fe20000000800 */
[----:B------:R-:W-:-:S02]  /*3ec0*/  ISETP.GT.AND P3, PT, R74, 0x19, PT ;  /* 0x000000194a00780c */ /* 0x000fc40003f64270 */
[----:B------:R-:W-:Y:S01]  /*3ed0*/  FSEL R71, R90, -INF , P5 ;  /* 0xff8000005a477808 */ /* 0x000fe20002800000 */
[----:B------:R-:W1:Y:S01]  /*3ee0*/  MUFU.TANH R92, R92 ;  /* 0x0000005c005c7308 */ /* 0x000e620000002400 */
        /* <DEDUP_REMOVED lines=8> */
[C---:B------:R-:W-:Y:S01]  /*3f70*/  ISETP.GT.AND P3, PT, R74.reuse, 0x28, PT ;  /* 0x000000284a00780c */ /* 0x040fe20003f64270 */
[----:B------:R-:W3:Y:S01]  /*3f80*/  MUFU.TANH R80, R80 ;  /* 0x0000005000507308 */ /* 0x000ee20000002400 */
[----:B------:R-:W-:Y:S02]  /*3f90*/  FMNMX.FTZ R61, R51, R52, !PT ;  /* 0x00000034333d7209 */ /* 0x000fe40007810000 */
[----:B------:R-:W-:Y:S02]  /*3fa0*/  ISETP.GT.AND P4, PT, R74, 0x29, PT ;  /* 0x000000294a00780c */ /* 0x000fe40003f84270 */
[----:B------:R-:W-:-:S02]  /*3fb0*/  VIADDMNMX R83, R79, R82, R83, PT ;  /* 0x000000524f537246 */ /* 0x000fc40003800153 */
[----:B------:R-:W-:Y:S01]  /*3fc0*/  FSEL R52, R76, -INF , P4 ;  /* 0xff8000004c347808 */ /* 0x000fe20002000000 */
        /* <DEDUP_REMOVED lines=8> */
[----:B------:R-:W-:Y:S01]  /*4050*/  FSEL R41, R75, -INF , P3 ;  /* 0xff8000004b297808 */ /* 0x000fe20001800000 */
[----:B------:R-:W-:Y:S01]  /*4060*/  FMUL.FTZ R75, R44, UR5 ;  /* 0x000000052c4b7c20 */ /* 0x000fe20008410000 */
[----:B------:R-:W-:Y:S01]  /*4070*/  HGMMA.64x16x16.F32 R32, gdesc[UR24], R32, gsb0 ;  /* 0x00200000182079f0 */ /* 0x000fe20008000820 */
[----:B------:R-:W-:Y:S01]  /*4080*/  FMNMX.FTZ R60, R40, R61, !PT ;  /* 0x0000003d283c7209 */ /* 0x000fe20007810000 */
[----:B------:R4:W-:Y:S01]  /*4090*/  MUFU.TANH R72, R53 ;  /* 0x0000003500487308 */ /* 0x0009e20000002400 */
[----:B------:R-:W-:Y:S01]  /*40a0*/  ISETP.GT.AND P5, PT, R74, 0x30, PT ;  /* 0x000000304a00780c */ /* 0x000fe20003fa4270 */
[----:B------:R-:W-:Y:S01]  /*40b0*/  FMUL.FTZ R76, R45, UR5 ;  /* 0x000000052d4c7c20 */ /* 0x000fe20008410000 */
[----:B------:R-:W-:Y:S01]  /*40c0*/  FMNMX.FTZ R61, R41, R60, !PT ;  /* 0x0000003c293d7209 */ /* 0x000fe20007810000 */
[----:B------:R-:W-:Y:S01]  /*40d0*/  FMUL.FTZ R42, R42, UR5 ;  /* 0x000000052a2a7c20 */ /* 0x000fe20008410000 */
[----:B------:R-:W-:Y:S01]  /*40e0*/  ISETP.GT.AND P3, PT, R74, 0x31, PT ;  /* 0x000000314a00780c */ /* 0x000fe20003f64270 */
[----:B------:R-:W-:Y:S01]  /*40f0*/  FMUL.FTZ R43, R43, UR5 ;  /* 0x000000052b2b7c20 */ /* 0x000fe20008410000 */
[----:B------:R-:W-:Y:S01]  /*4100*/  FSEL R44, R78, -INF , P5 ;  /* 0xff8000004e2c7808 */ /* 0x000fe20002800000 */
[----:B------:R-:W5:Y:S01]  /*4110*/  MUFU.TANH R73, R73 ;  /* 0x0000004900497308 */ /* 0x000f620000002400 */
[----:B------:R-:W-:Y:S01]  /*4120*/  FMNMX.FTZ R61, R52, R61, !PT ;  /* 0x0000003d343d7209 */ /* 0x000fe20007810000 */
[----:B------:R-:W-:Y:S01]  /*4130*/  FMUL.FTZ R46, R46, UR5 ;  /* 0x000000052e2e7c20 */ /* 0x000fe20008410000 */
[----:B----4-:R-:W-:Y:S01]  /*4140*/  FSEL R53, R77, -INF , P3 ;  /* 0xff8000004d357808 */ /* 0x010fe20001800000 */
[----:B------:R-:W-:Y:S01]  /*4150*/  FMUL.FTZ R47, R47, UR5 ;  /* 0x000000052f2f7c20 */ /* 0x000fe20008410000 */
[----:B------:R-:W-:-:S02]  /*4160*/  FMNMX.FTZ R60, R44, R61, !PT ;  /* 0x0000003d2c3c7209 */ /* 0x000fc40007810000 */
[C---:B------:R-:W-:Y:S01]  /*4170*/  ISETP.GT.AND P3, PT, R74.reuse, 0x39, PT ;  /* 0x000000394a00780c */ /* 0x040fe20003f64270 */
[----:B------:R-:W4:Y:S01]  /*4180*/  MUFU.TANH R75, R75 ;  /* 0x0000004b004b7308 */ /* 0x000f220000002400 */
[----:B------:R-:W-:Y:S02]  /*4190*/  FSEL R45, R67, -INF , P4 ;  /* 0xff800000432d7808 */ /* 0x000fe40002000000 */
[----:B------:R-:W-:Y:S02]  /*41a0*/  FMNMX.FTZ R62, R53, R60, !PT ;  /* 0x0000003c353e7209 */ /* 0x000fe40007810000 */
[----:B------:R-:W-:Y:S02]  /*41b0*/  ISETP.GT.AND P4, PT, R74, 0x40, PT ;  /* 0x000000404a00780c */ /* 0x000fe40003f84270 */
[----:B------:R-:W-:Y:S01]  /*41c0*/  FSEL R60, R66, -INF , P3 ;  /* 0xff800000423c7808 */ /* 0x000fe20001800000 */
[----:B------:R-:W4:Y:S01]  /*41d0*/  MUFU.TANH R76, R76 ;  /* 0x0000004c004c7308 */ /* 0x000f220000002400 */
[----:B------:R-:W-:-:S02]  /*41e0*/  FMNMX.FTZ R67, R45, R62, !PT ;  /* 0x0000003e2d437209 */ /* 0x000fc40007810000 */
[----:B------:R-:W-:Y:S02]  /*41f0*/  ISETP.GT.AND P3, PT, R74, 0x41, PT ;  /* 0x000000414a00780c */ /* 0x000fe40003f64270 */
[----:B------:R-:W-:Y:S02]  /*4200*/  FSEL R61, R69, -INF , P4 ;  /* 0xff800000453d7808 */ /* 0x000fe40002000000 */
[----:B------:R-:W-:Y:S01]  /*4210*/  FMNMX.FTZ R62, R60, R67, !PT ;  /* 0x000000433c3e7209 */ /* 0x000fe20007810000 */
[----:B------:R-:W-:Y:S01]  /*4220*/  MUFU.TANH R20, R20 ;  /* 0x0000001400147308 */ /* 0x000fe20000002400 */
[----:B------:R-:W-:Y:S02]  /*4230*/  ISETP.GT.AND P4, PT, R74, 0x48, PT ;  /* 0x000000484a00780c */ /* 0x000fe40003f84270 */
[----:B------:R-:W-:Y:S02]  /*4240*/  FMNMX.FTZ R77, R61, R62, !PT ;  /* 0x0000003e3d4d7209 */ /* 0x000fe40007810000 */
[----:B------:R-:W-:-:S02]  /*4250*/  FSEL R62, R70, -INF , P4 ;  /* 0xff800000463e7808 */ /* 0x000fc40002000000 */
[C---:B------:R-:W-:Y:S01]  /*4260*/  ISETP.GT.AND P4, PT, R74.reuse, 0x50, PT ;  /* 0x000000504a00780c */ /* 0x040fe20003f84270 */
[----:B------:R-:W-:Y:S01]  /*4270*/  MUFU.TANH R21, R21 ;  /* 0x0000001500157308 */ /* 0x000fe20000002400 */
[----:B------:R-:W-:Y:S02]  /*4280*/  ISETP.GT.AND P5, PT, R83, 0x8, PT ;  /* 0x000000085300780c */ /* 0x000fe40003fa4270 */
[----:B0-----:R-:W-:Y:S02]  /*4290*/  FSEL R63, R63, -INF , P4 ;  /* 0xff8000003f3f7808 */ /* 0x001fe40002000000 */
[----:B------:R-:W-:Y:S02]  /*42a0*/  ISETP.GT.AND P4, PT, R74, 0x58, PT ;  /* 0x000000584a00780c */ /* 0x000fe40003f84270 */
[----:B------:R-:W-:Y:S01]  /*42b0*/  FSEL R5, R5, -INF , P5 ;  /* 0xff80000005057808 */ /* 0x000fe20002800000 */
[----:B------:R-:W-:Y:S01]  /*42c0*/  MUFU.TANH R64, R64 ;  /* 0x0000004000407308 */ /* 0x000fe20000002400 */
[----:B------:R-:W-:-:S02]  /*42d0*/  WARPGROUP.DEPBAR.LE gsb0, 0x0 ;  /* 0x00008000000079c5 */ /* 0x000fc40000010000 */
[----:B------:R-:W-:Y:S01]  /*42e0*/  WARPGROUP.ARRIVE ;  /* 0x00000000000079c5 */ /* 0x000fe20000000000 */
[----:B------:R-:W-:Y:S01]  /*42f0*/  FMUL.FTZ R66, R32, UR5 ;  /* 0x0000000520427c20 */ /* 0x000fe20008410000 */
[----:B------:R-:W-:Y:S01]  /*4300*/  FSEL R32, R68, -INF , P3 ;  /* 0xff80000044207808 */ /* 0x000fe20001800000 */
[----:B------:R-:W-:Y:S01]  /*4310*/  FMUL.FTZ R67, R33, UR5 ;  /* 0x0000000521437c20 */ /* 0x000fe20008410000 */
[----:B------:R-:W-:Y:S01]  /*4320*/  ISETP.GT.AND P3, PT, R74, 0x49, PT ;  /* 0x000000494a00780c */ /* 0x000fe20003f64270 */
[----:B------:R-:W-:Y:S01]  /*4330*/  FMUL.FTZ R68, R36, UR5 ;  /* 0x0000000524447c20 */ /* 0x000fe20008410000 */
[----:B------:R-:W-:Y:S01]  /*4340*/  HGMMA.64x16x16.F32 R24, gdesc[UR32], R24, gsb0 ;  /* 0x00200000201879f0 */ /* 0x000fe20008000818 */
[----:B------:R-:W-:Y:S01]  /*4350*/  FMNMX.FTZ R77, R32, R77, !PT ;  /* 0x0000004d204d7209 */ /* 0x000fe20007810000 */
[----:B------:R3:W0:Y:S01]  /*4360*/  MUFU.TANH R69, R66 ;  /* 0x0000004200457308 */ /* 0x0006220000002400 */
[----:B------:R-:W-:Y:S01]  /*4370*/  FSEL R33, R86, -INF , P3 ;  /* 0xff80000056217808 */ /* 0x000fe20001800000 */
[----:B------:R-:W-:Y:S01]  /*4380*/  FMUL.FTZ R34, R34, UR5 ;  /* 0x0000000522227c20 */ /* 0x000fe20008410000 */
[----:B------:R-:W-:Y:S01]  /*4390*/  FMNMX.FTZ R70, R62, R77, !PT ;  /* 0x0000004d3e467209 */ /* 0x000fe20007810000 */
[----:B------:R-:W-:Y:S01]  /*43a0*/  FMUL.FTZ R35, R35, UR5 ;  /* 0x0000000523237c20 */ /* 0x000fe20008410000 */
[----:B------:R-:W-:Y:S01]  /*43b0*/  ISETP.GT.AND P3, PT, R74, 0x51, PT ;  /* 0x000000514a00780c */ /* 0x000fe20003f64270 */
[----:B------:R-:W-:Y:S01]  /*43c0*/  FMUL.FTZ R38, R38, UR5 ;  /* 0x0000000526267c20 */ /* 0x000fe20008410000 */
[----:B------:R-:W-:Y:S01]  /*43d0*/  FMNMX.FTZ R70, R33, R70, !PT ;  /* 0x0000004621467209 */ /* 0x000fe20007810000 */
[----:B------:R5:W0:Y:S01]  /*43e0*/  MUFU.TANH R84, R67 ;  /* 0x0000004300547308 */ /* 0x000a220000002400 */
[----:B-1----:R-:W-:Y:S01]  /*43f0*/  FSEL R36, R92, -INF , P3 ;  /* 0xff8000005c247808 */ /* 0x002fe20001800000 */
[----:B------:R-:W-:Y:S01]  /*4400*/  FMUL.FTZ R39, R39, UR5 ;  /* 0x0000000527277c20 */ /* 0x000fe20008410000 */
[----:B------:R-:W-:Y:S01]  /*4410*/  FMNMX.FTZ R77, R63, R70, !PT ;  /* 0x000000463f4d7209 */ /* 0x000fe20007810000 */
[----:B------:R-:W-:Y:S01]  /*4420*/  FMUL.FTZ R70, R37, UR5 ;  /* 0x0000000525467c20 */ /* 0x000fe20008410000 */
[----:B------:R-:W-:-:S02]  /*4430*/  ISETP.GT.AND P3, PT, R74, 0x59, PT ;  /* 0x000000594a00780c */ /* 0x000fc40003f64270 */
[----:B--2---:R-:W-:Y:S01]  /*4440*/  FSEL R37, R9, -INF , P4 ;  /* 0xff80000009257808 */ /* 0x004fe20002000000 */
[----:B------:R-:W1:Y:S01]  /*4450*/  MUFU.TANH R86, R68 ;  /* 0x0000004400567308 */ /* 0x000e620000002400 */
[----:B------:R-:W-:Y:S02]  /*4460*/  FMNMX.FTZ R78, R36, R77, !PT ;  /* 0x0000004d244e7209 */ /* 0x000fe40007810000 */
[----:B------:R-:W-:Y:S02]  /*4470*/  ISETP.GT.AND P4, PT, R74, 0x60, PT ;  /* 0x000000604a00780c */ /* 0x000fe40003f84270 */
[----:B---3--:R-:W-:Y:S02]  /*4480*/  FSEL R66, R80, -INF , P3 ;  /* 0xff80000050427808 */ /* 0x008fe40001800000 */
[----:B-----5:R-:W-:Y:S01]  /*4490*/  FMNMX.FTZ R67, R37, R78, !PT ;  /* 0x0000004e25437209 */ /* 0x020fe20007810000 */
[----:B------:R2:W3:Y:S01]  /*44a0*/  MUFU.TANH R88, R70 ;  /* 0x0000004600587308 */ /* 0x0004e20000002400 */
[----:B------:R-:W-:-:S02]  /*44b0*/  ISETP.GT.AND P3, PT, R74, 0x61, PT ;  /* 0x000000614a00780c */ /* 0x000fc40003f64270 */
[----:B------:R-:W-:Y:S02]  /*44c0*/  FMNMX.FTZ R77, R66, R67, !PT ;  /* 0x00000043424d7209 */ /* 0x000fe40007810000 */
[----:B------:R-:W-:Y:S02]  /*44d0*/  FSEL R67, R73, -INF , P3 ;  /* 0xff80000049437808 */ /* 0x000fe40001800000 */
[----:B------:R-:W-:Y:S01]  /*44e0*/  ISETP.GT.AND P3, PT, R74, 0x69, PT ;  /* 0x000000694a00780c */ /* 0x000fe20003f64270 */
[----:B------:R-:W-:Y:S08]  /*44f0*/  MUFU.TANH R65, R65 ;  /* 0x0000004100417308 */ /* 0x000ff00000002400 */
[----:B------:R-:W-:Y:S08]  /*4500*/  MUFU.TANH R56, R56 ;  /* 0x0000003800387308 */ /* 0x000ff00000002400 */
[----:B------:R-:W-:Y:S01]  /*4510*/  MUFU.TANH R57, R57 ;  /* 0x0000003900397308 */ /* 0x000fe20000002400 */
[----:B------:R-:W-:-:S02]  /*4520*/  WARPGROUP.DEPBAR.LE gsb0, 0x0 ;  /* 0x00008000000079c5 */ /* 0x000fc40000010000 */
[----:B------:R-:W-:Y:S01]  /*4530*/  FMUL.FTZ R9, R24, UR5 ;  /* 0x0000000518097c20 */ /* 0x000fe20008410000 */
[----:B------:R-:W-:Y:S01]  /*4540*/  FSEL R24, R72, -INF , P4 ;  /* 0xff80000048187808 */ /* 0x000fe20002000000 */
[----:B--2---:R-:W-:Y:S01]  /*4550*/  FMUL.FTZ R70, R25, UR5 ;  /* 0x0000000519467c20 */ /* 0x004fe20008410000 */
[----:B------:R-:W-:Y:S02]  /*4560*/  ISETP.GT.AND P4, PT, R74, 0x68, PT ;  /* 0x000000684a00780c */ /* 0x000fe40003f84270 */
[----:B------:R2:W5:Y:S01]  /*4570*/  MUFU.TANH R78, R9 ;  /* 0x00000009004e7308 */ /* 0x0005620000002400 */
[----:B------:R-:W-:Y:S01]  /*4580*/  FMNMX.FTZ R68, R24, R77, !PT ;  /* 0x0000004d18447209 */ /* 0x000fe20007810000 */
[----:B------:R-:W-:Y:S01]  /*4590*/  FMUL.FTZ R26, R26, UR5 ;  /* 0x000000051a1a7c20 */ /* 0x000fe20008410000 */
[----:B----4-:R-:W-:Y:S01]  /*45a0*/  FSEL R25, R75, -INF , P4 ;  /* 0xff8000004b197808 */ /* 0x010fe20002000000 */
[----:B------:R-:W-:Y:S01]  /*45b0*/  FMUL.FTZ R75, R29, UR5 ;  /* 0x000000051d4b7c20 */ /* 0x000fe20008410000 */
[----:B------:R-:W-:Y:S01]  /*45c0*/  FMNMX.FTZ R72, R67, R68, !PT ;  /* 0x0000004443487209 */ /* 0x000fe20007810000 */
[----:B------:R-:W-:Y:S01]  /*45d0*/  FMUL.FTZ R27, R27, UR5 ;  /* 0x000000051b1b7c20 */ /* 0x000fe20008410000 */
[----:B------:R-:W-:Y:S01]  /*45e0*/  ISETP.GT.AND P4, PT, R74, 0x70, PT ;  /* 0x000000704a00780c */ /* 0x000fe20003f84270 */
[----:B------:R3:W4:Y:S01]  /*45f0*/  MUFU.TANH R77, R70 ;  /* 0x00000046004d7308 */ /* 0x0007220000002400 */
[----:B------:R-:W-:Y:S01]  /*4600*/  FSEL R68, R76, -INF , P3 ;  /* 0xff8000004c447808 */ /* 0x000fe20001800000 */
[----:B--2---:R-:W-:Y:S01]  /*4610*/  FMUL.FTZ R9, R28, UR5 ;  /* 0x000000051c097c20 */ /* 0x004fe20008410000 */
[----:B------:R-:W-:-:S02]  /*4620*/  FMNMX.FTZ R73, R25, R72, !PT ;  /* 0x0000004819497209 */ /* 0x000fc40007810000 */
[----:B------:R-:W-:Y:S02]  /*4630*/  ISETP.GT.AND P3, PT, R74, 0x71, PT ;  /* 0x000000714a00780c */ /* 0x000fe40003f64270 */
[----:B0-----:R-:W-:Y:S01]  /*4640*/  FSEL R69, R69, -INF , P4 ;  /* 0xff80000045457808 */ /* 0x001fe20002000000 */
[----:B------:R0:W2:Y:S01]  /*4650*/  MUFU.TANH R80, R9 ;  /* 0x0000000900507308 */ /* 0x0000a20000002400 */
[----:B------:R-:W-:Y:S02]  /*4660*/  FMNMX.FTZ R72, R68, R73, !PT ;  /* 0x0000004944487209 */ /* 0x000fe40007810000 */
[----:B------:R-:W-:Y:S02]  /*4670*/  ISETP.GT.AND P4, PT, R74, 0x78, PT ;  /* 0x000000784a00780c */ /* 0x000fe40003f84270 */
[----:B------:R-:W-:Y:S02]  /*4680*/  FSEL R28, R84, -INF , P3 ;  /* 0xff800000541c7808 */ /* 0x000fe40001800000 */
[----:B------:R-:W-:Y:S01]  /*4690*/  FMNMX.FTZ R73, R69, R72, !PT ;  /* 0x0000004845497209 */ /* 0x000fe20007810000 */
[----:B------:R-:W2:Y:S01]  /*46a0*/  MUFU.TANH R75, R75 ;  /* 0x0000004b004b7308 */ /* 0x000ea20000002400 */
[----:B------:R-:W-:-:S02]  /*46b0*/  ISETP.GT.AND P3, PT, R74, 0x79, PT ;  /* 0x000000794a00780c */ /* 0x000fc40003f64270 */
[----:B-1----:R-:W-:Y:S02]  /*46c0*/  FSEL R29, R86, -INF , P4 ;  /* 0xff800000561d7808 */ /* 0x002fe40002000000 */
[----:B------:R-:W-:Y:S02]  /*46d0*/  FMNMX.FTZ R72, R28, R73, !PT ;  /* 0x000000491c487209 */ /* 0x000fe40007810000 */
[----:B------:R-:W-:Y:S01]  /*46e0*/  ISETP.GT.AND P4, PT, R74, 0x80, PT ;  /* 0x000000804a00780c */ /* 0x000fe20003f84270 */
[----:B------:R-:W1:Y:S01]  /*46f0*/  MUFU.TANH R58, R58 ;  /* 0x0000003a003a7308 */ /* 0x000e620000002400 */
[----:B---3--:R-:W-:Y:S02]  /*4700*/  FSEL R70, R88, -INF , P3 ;  /* 0xff80000058467808 */ /* 0x008fe40001800000 */
[----:B------:R-:W-:Y:S01]  /*4710*/  FMNMX.FTZ R73, R29, R72, !PT ;  /* 0x000000481d497209 */ /* 0x000fe20007810000 */
[----:B------:R-:W-:Y:S01]  /*4720*/  FMUL.FTZ R72, R54, UR5 ;  /* 0x0000000536487c20 */ /* 0x000fe20008410000 */
[----:B------:R-:W-:-:S02]  /*4730*/  ISETP.GT.AND P3, PT, R74, 0x81, PT ;  /* 0x000000814a00780c */ /* 0x000fc40003f64270 */
[----:B-----5:R-:W-:Y:S01]  /*4740*/  FSEL R54, R78, -INF , P4 ;  /* 0xff8000004e367808 */ /* 0x020fe20002000000 */
[----:B------:R-:W3:Y:S01]  /*4750*/  MUFU.TANH R59, R59 ;  /* 0x0000003b003b7308 */ /* 0x000ee20000002400 */
[----:B0-----:R-:W-:Y:S02]  /*4760*/  FMNMX.FTZ R9, R70, R73, !PT ;  /* 0x0000004946097209 */ /* 0x001fe40007810000 */
[----:B------:R-:W-:Y:S02]  /*4770*/  ISETP.GT.AND P4, PT, R74, 0x88, PT ;  /* 0x000000884a00780c */ /* 0x000fe40003f84270 */
[----:B----4-:R-:W-:Y:S02]  /*4780*/  FSEL R73, R77, -INF , P3 ;  /* 0xff8000004d497808 */ /* 0x010fe40001800000 */
[----:B------:R-:W-:Y:S01]  /*4790*/  FMNMX.FTZ R76, R54, R9, !PT ;  /* 0x00000009364c7209 */ /* 0x000fe20007810000 */
[----:B------:R-:W0:Y:S01]  /*47a0*/  MUFU.TANH R48, R48 ;  /* 0x0000003000307308 */ /* 0x000e220000002400 */
[----:B------:R-:W-:Y:S01]  /*47b0*/  ISETP.GT.AND P3, PT, R74, 0x89, PT ;  /* 0x000000894a00780c */ /* 0x000fe20003f64270 */
[----:B------:R-:W-:Y:S01]  /*47c0*/  FMUL.FTZ R74, R55, UR5 ;  /* 0x00000005374a7c20 */ /* 0x000fe20008410000 */
[----:B--2---:R-:W-:-:S02]  /*47d0*/  FSEL R55, R80, -INF , P4 ;  /* 0xff80000050377808 */ /* 0x004fc40002000000 */
[----:B------:R-:W-:Y:S02]  /*47e0*/  FMNMX.FTZ R76, R73, R76, !PT ;  /* 0x0000004c494c7209 */ /* 0x000fe40007810000 */
[----:B------:R-:W-:Y:S01]  /*47f0*/  FSEL R75, R75, -INF , P3 ;  /* 0xff8000004b4b7808 */ /* 0x000fe20001800000 */
[----:B------:R-:W2:Y:S01]  /*4800*/  MUFU.TANH R49, R49 ;  /* 0x0000003100317308 */ /* 0x000ea20000002400 */
[----:B------:R-:W-:Y:S02]  /*4810*/  FMNMX.FTZ R76, R55, R76, !PT ;  /* 0x0000004c374c7209 */ /* 0x000fe40007810000 */
[----:B------:R-:W-:Y:S02]  /*4820*/  ISETP.GT.AND P4, PT, R83, 0x1, PT ;  /* 0x000000015300780c */ /* 0x000fe40003f84270 */
[----:B------:R-:W-:Y:S02]  /*4830*/  FMNMX.FTZ R76, R75, R76, !PT ;  /* 0x0000004c4b4c7209 */ /* 0x000fe40007810000 */
[----:B------:R-:W-:Y:S01]  /*4840*/  FSEL R4, R4, -INF , P4 ;  /* 0xff80000004047808 */ /* 0x000fe20002000000 */
[----:B------:R-:W4:Y:S01]  /*4850*/  MUFU.TANH R72, R72 ;  /* 0x0000004800487308 */ /* 0x000f220000002400 */
[----:B------:R-:W-:Y:S01]  /*4860*/  ISETP.GT.AND P4, PT, R83, 0x10, PT ;  /* 0x000000105300780c */ /* 0x000fe20003f84270 */
[----:B------:R-:W5:Y:S03]  /*4870*/  SHFL.BFLY PT, R9, R76, 0x2, 0x1f ;  /* 0x0c401f004c097f89 */ /* 0x000f6600000e0000 */
[----:B------:R-:W-:-:S02]  /*4880*/  FSEL R7, R7, -INF , P4 ;  /* 0xff80000007077808 */ /* 0x000fc40002000000 */
[C---:B------:R-:W-:Y:S01]  /*4890*/  ISETP.GT.AND P4, PT, R83.reuse, 0x18, PT ;  /* 0x000000185300780c */ /* 0x040fe20003f84270 */
[----:B------:R-:W4:Y:S03]  /*48a0*/  MUFU.TANH R74, R74 ;  /* 0x0000004a004a7308 */ /* 0x000f260000002400 */
[----:B------:R-:W-:Y:S02]  /*48b0*/  FSEL R10, R10, -INF , P4 ;  /* 0xff8000000a0a7808 */ /* 0x000fe40002000000 */
[----:B------:R-:W-:-:S03]  /*48c0*/  ISETP.GT.AND P4, PT, R83, 0x20, PT ;  /* 0x000000205300780c */ /* 0x000fc60003f84270 */
[----:B------:R-:W4:Y:S08]  /*48d0*/  MUFU.TANH R42, R42 ;  /* 0x0000002a002a7308 */ /* 0x000f300000002400 */
[----:B------:R-:W4:Y:S01]  /*48e0*/  MUFU.TANH R43, R43 ;  /* 0x0000002b002b7308 */ /* 0x000f220000002400 */
[----:B-----5:R-:W-:-:S05]  /*48f0*/  FMNMX.FTZ R77, R76, R9, !PT ;  /* 0x000000094c4d7209 */ /* 0x020fca0007810000 */
[----:B------:R-:W5:Y:S02]  /*4900*/  SHFL.BFLY PT, R76, R77, 0x1, 0x1f ;  /* 0x0c201f004d4c7f89 */ /* 0x000f6400000e0000 */
[----:B------:R-:W4:Y:S08]  /*4910*/  MUFU.TANH R46, R46 ;  /* 0x0000002e002e7308 */ /* 0x000f300000002400 */
[----:B------:R-:W4:Y:S08]  /*4920*/  MUFU.TANH R47, R47 ;  /* 0x0000002f002f7308 */ /* 0x000f300000002400 */
[----:B------:R-:W4:Y:S01]  /*4930*/  MUFU.TANH R34, R34 ;  /* 0x0000002200227308 */ /* 0x000f220000002400 */
[----:B-----5:R-:W-:Y:S01]  /*4940*/  FMNMX.FTZ R9, R77, R76, !PT ;  /* 0x0000004c4d097209 */ /* 0x020fe20007810000 */
[----:B------:R-:W-:Y:S01]  /*4950*/  FMUL.FTZ R77, R31, UR5 ;  /* 0x000000051f4d7c20 */ /* 0x000fe20008410000 */
[----:B------:R-:W-:-:S05]  /*4960*/  FMUL.FTZ R76, R30, UR5 ;  /* 0x000000051e4c7c20 */ /* 0x000fca0008410000 */
[----:B------:R-:W5:Y:S01]  /*4970*/  MUFU.TANH R35, R35 ;  /* 0x0000002300237308 */ /* 0x000f620000002400 */
[C---:B------:R-:W-:Y:S01]  /*4980*/  FSETP.NEU.FTZ.AND P3, PT, R9.reuse, -INF , PT ;  /* 0xff8000000900780b */ /* 0x040fe20003f7d000 */
[----:B------:R-:W-:Y:S01]  /*4990*/  FMUL.FTZ R78, R9, UR4 ;  /* 0x00000004094e7c20 */ /* 0x000fe20008410000 */
[----:B------:R-:W-:Y:S01]  /*49a0*/  UMOV UR5, UR58 ;  /* 0x0000003a00057c82 */ /* 0x000fe20008000000 */
[----:B------:R-:W-:-:S03]  /*49b0*/  @UP0 USHF.R.U32.HI UR5, URZ, UR7, UR11 ;  /* 0x000000073f050299 */ /* 0x000fc6000801160b */
[----:B------:R-:W-:Y:S01]  /*49c0*/  FSEL R78, R78, RZ, P3 ;  /* 0x000000ff4e4e7208 */ /* 0x000fe20001800000 */
[----:B------:R-:W5:Y:S01]  /*49d0*/  MUFU.TANH R38, R38 ;  /* 0x0000002600267308 */ /* 0x000f620000002400 */
[----:B------:R-:W-:Y:S01]  /*49e0*/  ISETP.GT.AND P3, PT, R83, RZ, PT ;  /* 0x000000ff5300720c */ /* 0x000fe20003f64270 */
[----:B------:R-:W-:Y:S02]  /*49f0*/  UIADD3 UR10, UR5, UR56, -UR57 ;  /* 0x00000038050a7290 */ /* 0x000fe4000fffe839 */
        /* <DEDUP_REMOVED lines=16> */
[----:B------:R-:W5:Y:S01]  /*4b00*/  MUFU.TANH R39, R39 ;  /* 0x0000002700277308 */ /* 0x000f620000002400 */
[----:B------:R-:W-:Y:S01]  /*4b10*/  FMNMX.FTZ R84, R7, R84, !PT ;  /* 0x0000005407547209 */ /* 0x000fe20007810000 */
[--C-:B------:R-:W-:Y:S01]  /*4b20*/  FFMA.FTZ R93, R93, UR4, -R78.reuse ;  /* 0x000000045d5d7c23 */ /* 0x100fe2000801084e */
[----:B------:R-:W-:Y:S01]  /*4b30*/  ISETP.GT.AND P3, PT, R83, 0x19, PT ;  /* 0x000000195300780c */ /* 0x000fe20003f64270 */
[----:B------:R-:W-:Y:S01]  /*4b40*/  FFMA.FTZ R33, R33, UR4, -R78 ;  /* 0x0000000421217c23 */ /* 0x000fe2000801084e */
[----:B------:R-:W-:Y:S01]  /*4b50*/  FMNMX.FTZ R85, R71, R84, !PT ;  /* 0x0000005447557209 */ /* 0x000fe20007810000 */
[----:B------:R-:W-:Y:S01]  /*4b60*/  UIMAD.WIDE UR10, UR10, 0x38e38e39, URZ ;  /* 0x38e38e390a0a78a5 */ /* 0x000fe2000f8e023f */
[----:B------:R-:W-:Y:S01]  /*4b70*/  FSEL R50, R11, -INF , P3 ;  /* 0xff8000000b327808 */ /* 0x000fe20001800000 */
[----:B------:R1:W-:Y:S01]  /*4b80*/  MUFU.EX2 R8, R86 ;  /* 0x0000005600087308 */ /* 0x0003e20000000800 */
[----:B------:R-:W-:Y:S01]  /*4b90*/  FMNMX.FTZ R85, R10, R85, !PT ;  /* 0x000000550a557209 */ /* 0x000fe20007810000 */
[----:B------:R-:W-:Y:S01]  /*4ba0*/  USHF.R.U32.HI UR5, URZ, 0x1f, UR11 ;  /* 0x0000001f3f057899 */ /* 0x000fe2000801160b */
[----:B------:R-:W-:-:S02]  /*4bb0*/  ISETP.GT.AND P3, PT, R83, 0x21, PT ;  /* 0x000000215300780c */ /* 0x000fc40003f64270 */
[----:B------:R-:W-:Y:S01]  /*4bc0*/  FSEL R84, R12, -INF , P4 ;  /* 0xff8000000c547808 */ /* 0x000fe20002000000 */
[--C-:B------:R-:W-:Y:S01]  /*4bd0*/  FFMA.FTZ R12, R51, UR4, -R78.reuse ;  /* 0x00000004330c7c23 */ /* 0x100fe2000801084e */
[----:B------:R-:W-:Y:S01]  /*4be0*/  FMNMX.FTZ R85, R50, R85, !PT ;  /* 0x0000005532557209 */ /* 0x000fe20007810000 */
[----:B------:R3:W-:Y:S01]  /*4bf0*/  MUFU.EX2 R11, R87 ;  /* 0x00000057000b7308 */ /* 0x0007e20000000800 */
[----:B------:R-:W-:Y:S01]  /*4c00*/  ISETP.GT.AND P4, PT, R83, 0x28, PT ;  /* 0x000000285300780c */ /* 0x000fe20003f84270 */
[----:B------:R-:W-:Y:S01]  /*4c10*/  ULEA.HI.SX32 UR5, UR11, UR5, 0x1b ;  /* 0x000000050b057291 */ /* 0x000fe2000f8fda3f */
[----:B------:R-:W-:Y:S01]  /*4c20*/  FSEL R51, R13, -INF , P3 ;  /* 0xff8000000d337808 */ /* 0x000fe20001800000 */
[--C-:B------:R-:W-:Y:S01]  /*4c30*/  FFMA.FTZ R13, R40, UR4, -R78.reuse ;  /* 0x00000004280d7c23 */ /* 0x100fe2000801084e */
[----:B-1----:R-:W-:Y:S01]  /*4c40*/  FMNMX.FTZ R86, R84, R85, !PT ;  /* 0x0000005554567209 */ /* 0x002fe20007810000 */
[----:B------:R-:W-:Y:S01]  /*4c50*/  UISETP.LT.AND UP1, UPT, UR14, UR5, UPT ;  /* 0x000000050e00728c */ /* 0x000fe2000bf21270 */
[----:B------:R-:W-:Y:S01]  /*4c60*/  ISETP.GT.AND P3, PT, R83, 0x29, PT ;  /* 0x000000295300780c */ /* 0x000fe20003f64270 */
[----:B------:R-:W-:Y:S01]  /*4c70*/  MUFU.EX2 R79, R91 ;  /* 0x0000005b004f7308 */ /* 0x000fe20000000800 */
[----:B------:R-:W-:Y:S01]  /*4c80*/  FSEL R85, R14, -INF , P4 ;  /* 0xff8000000e557808 */ /* 0x000fe20002000000 */
[----:B------:R-:W-:Y:S01]  /*4c90*/  FFMA.FTZ R14, R41, UR4, -R78 ;  /* 0x00000004290e7c23 */ /* 0x000fe2000801084e */
[----:B------:R-:W-:Y:S01]  /*4ca0*/  FMNMX.FTZ R86, R51, R86, !PT ;  /* 0x0000005633567209 */ /* 0x000fe20007810000 */
[----:B------:R-:W-:Y:S01]  /*4cb0*/  USEL UR7, UR14, UR5, !UP1 ;  /* 0x000000050e077287 */ /* 0x000fe2000c800000 */
[----:B------:R-:W-:-:S02]  /*4cc0*/  FSEL R40, R15, -INF , P3 ;  /* 0xff8000000f287808 */ /* 0x000fc40001800000 */
[----:B------:R-:W-:Y:S01]  /*4cd0*/  ISETP.GT.AND P4, PT, R83, 0x30, PT ;  /* 0x000000305300780c */ /* 0x000fe20003f84270 */
[----:B------:R-:W1:Y:S01]  /*4ce0*/  MUFU.TANH R26, R26 ;  /* 0x0000001a001a7308 */ /* 0x000e620000002400 */
[----:B------:R-:W-:Y:S01]  /*4cf0*/  FMNMX.FTZ R15, R85, R86, !PT ;  /* 0x00000056550f7209 */ /* 0x000fe20007810000 */
[----:B------:R-:W-:Y:S01]  /*4d00*/  UISETP.GE.AND UP1, UPT, UR38, UR7, UPT ;  /* 0x000000072600728c */ /* 0x000fe2000bf26270 */
[C---:B------:R-:W-:Y:S02]  /*4d10*/  ISETP.GT.AND P3, PT, R83.reuse, 0x31, PT ;  /* 0x000000315300780c */ /* 0x040fe40003f64270 */
[----:B------:R-:W-:Y:S02]  /*4d20*/  FSEL R86, R20, -INF , P4 ;  /* 0xff80000014567808 */ /* 0x000fe40002000000 */
[----:B------:R-:W-:Y:S01]  /*4d30*/  FMNMX.FTZ R15, R40, R15, !PT ;  /* 0x0000000f280f7209 */ /* 0x000fe20007810000 */
[----:B------:R-:W1:Y:S01]  /*4d40*/  MUFU.TANH R27, R27 ;  /* 0x0000001b001b7308 */ /* 0x000e620000002400 */
[----:B------:R-:W-:-:S02]  /*4d50*/  ISETP.GT.AND P4, PT, R83, 0x38, PT ;  /* 0x000000385300780c */ /* 0x000fc40003f84270 */
[----:B---3--:R-:W-:Y:S02]  /*4d60*/  FSEL R87, R21, -INF , P3 ;  /* 0xff80000015577808 */ /* 0x008fe40001800000 */
[----:B------:R-:W-:Y:S01]  /*4d70*/  FMNMX.FTZ R20, R86, R15, !PT ;  /* 0x0000000f56147209 */ /* 0x000fe20007810000 */
[--C-:B------:R-:W-:Y:S01]  /*4d80*/  FFMA.FTZ R15, R52, UR4, -R78.reuse ;  /* 0x00000004340f7c23 */ /* 0x100fe2000801084e */
[----:B------:R-:W-:Y:S01]  /*4d90*/  ISETP.GT.AND P3, PT, R83, 0x39, PT ;  /* 0x000000395300780c */ /* 0x000fe20003f64270 */
[----:B------:R-:W-:Y:S01]  /*4da0*/  FFMA.FTZ R52, R44, UR4, -R78 ;  /* 0x000000042c347c23 */ /* 0x000fe2000801084e */
[----:B------:R-:W-:Y:S01]  /*4db0*/  FSEL R64, R64, -INF , P4 ;  /* 0xff80000040407808 */ /* 0x000fe20002000000 */
[----:B------:R-:W3:Y:S01]  /*4dc0*/  MUFU.TANH R76, R76 ;  /* 0x0000004c004c7308 */ /* 0x000ee20000002400 */
[----:B------:R-:W-:Y:S02]  /*4dd0*/  FMNMX.FTZ R21, R87, R20, !PT ;  /* 0x0000001457157209 */ /* 0x000fe40007810000 */
        /* <DEDUP_REMOVED lines=8> */
[----:B------:R5:W-:Y:S01]  /*4e60*/  MUFU.EX2 R20, R52 ;  /* 0x0000003400147308 */ /* 0x000be20000000800 */
[----:B------:R-:W-:-:S02]  /*4e70*/  FSEL R57, R57, -INF , P3 ;  /* 0xff80000039397808 */ /* 0x000fc40001800000 */
[----:B------:R-:W-:Y:S01]  /*4e80*/  FMNMX.FTZ R44, R56, R21, !PT ;  /* 0x00000015382c7209 */ /* 0x000fe20007810000 */
[----:B------:R-:W-:Y:S01]  /*4e90*/  FFMA.FTZ R21, R53, UR4, -R78 ;  /* 0x0000000435157c23 */ /* 0x000fe2000801084e */
[----:B------:R-:W-:Y:S02]  /*4ea0*/  ISETP.GT.AND P3, PT, R83, 0x49, PT ;  /* 0x000000495300780c */ /* 0x000fe40003f64270 */
[----:B------:R-:W-:Y:S01]  /*4eb0*/  FSEL R58, R58, -INF , P4 ;  /* 0xff8000003a3a7808 */ /* 0x000fe20002000000 */
[----:B------:R-:W3:Y:S01]  /*4ec0*/  MUFU.TANH R77, R77 ;  /* 0x0000004d004d7308 */ /* 0x000ee20000002400 */
[----:B------:R-:W-:Y:S02]  /*4ed0*/  FMNMX.FTZ R41, R57, R44, !PT ;  /* 0x0000002c39297209 */ /* 0x000fe40007810000 */
[----:B------:R-:W-:Y:S02]  /*4ee0*/  ISETP.GT.AND P4, PT, R83, 0x50, PT ;  /* 0x000000505300780c */ /* 0x000fe40003f84270 */
[----:B------:R-:W-:-:S02]  /*4ef0*/  FSEL R59, R59, -INF , P3 ;  /* 0xff8000003b3b7808 */ /* 0x000fc40001800000 */
[----:B------:R-:W-:Y:S01]  /*4f00*/  FMNMX.FTZ R44, R58, R41, !PT ;  /* 0x000000293a2c7209 */ /* 0x000fe20007810000 */
[----:B------:R-:W-:Y:S01]  /*4f10*/  FFMA.FTZ R41, R45, UR4, -R78 ;  /* 0x000000042d297c23 */ /* 0x000fe2000801084e */
[----:B------:R-:W-:Y:S01]  /*4f20*/  ISETP.GT.AND P3, PT, R83, 0x51, PT ;  /* 0x000000515300780c */ /* 0x000fe20003f64270 */
[----:B------:R-:W-:Y:S01]  /*4f30*/  MUFU.EX2 R80, R80 ;  /* 0x0000005000507308 */ /* 0x000fe20000000800 */
[----:B0-----:R-:W-:Y:S02]  /*4f40*/  FSEL R48, R48, -INF , P4 ;  /* 0xff80000030307808 */ /* 0x001fe40002000000 */
[----:B------:R-:W-:Y:S02]  /*4f50*/  FMNMX.FTZ R45, R59, R44, !PT ;  /* 0x0000002c3b2d7209 */ /* 0x000fe40007810000 */
[----:B------:R-:W-:Y:S02]  /*4f60*/  ISETP.GT.AND P4, PT, R83, 0x58, PT ;  /* 0x000000585300780c */ /* 0x000fe40003f84270 */
[----:B--2---:R-:W-:Y:S01]  /*4f70*/  FSEL R49, R49, -INF , P3 ;  /* 0xff80000031317808 */ /* 0x004fe20001800000 */
[----:B------:R-:W0:Y:S01]  /*4f80*/  MUFU.EX2 R31, R31 ;  /* 0x0000001f001f7308 */ /* 0x000e220000000800 */
[----:B------:R-:W-:-:S02]  /*4f90*/  FMNMX.FTZ R44, R48, R45, !PT ;  /* 0x0000002d302c7209 */ /* 0x000fc40007810000 */
[----:B------:R-:W-:Y:S02]  /*4fa0*/  ISETP.GT.AND P3, PT, R83, 0x59, PT ;  /* 0x000000595300780c */ /* 0x000fe40003f64270 */
[----:B----4-:R-:W-:Y:S02]  /*4fb0*/  FSEL R72, R72, -INF , P4 ;  /* 0xff80000048487808 */ /* 0x010fe40002000000 */
[----:B------:R-:W-:Y:S01]  /*4fc0*/  FMNMX.FTZ R53, R49, R44, !PT ;  /* 0x0000002c31357209 */ /* 0x000fe20007810000 */
[----:B------:R-:W2:Y:S01]  /*4fd0*/  MUFU.EX2 R30, R30 ;  /* 0x0000001e001e7308 */ /* 0x000ea20000000800 */
[----:B------:R-:W-:Y:S02]  /*4fe0*/  ISETP.GT.AND P4, PT, R83, 0x60, PT ;  /* 0x000000605300780c */ /* 0x000fe40003f84270 */
[----:B------:R-:W-:Y:S02]  /*4ff0*/  FSEL R45, R74, -INF , P3 ;  /* 0xff8000004a2d7808 */ /* 0x000fe40001800000 */
[----:B------:R-:W-:-:S02]  /*5000*/  FMNMX.FTZ R60, R72, R53, !PT ;  /* 0x00000035483c7209 */ /* 0x000fc40007810000 */
[----:B------:R-:W-:Y:S01]  /*5010*/  ISETP.GT.AND P3, PT, R83, 0x61, PT ;  /* 0x000000615300780c */ /* 0x000fe20003f64270 */
[----:B------:R4:W-:Y:S01]  /*5020*/  MUFU.EX2 R44, R89 ;  /* 0x00000059002c7308 */ /* 0x0009e20000000800 */
[----:B-----5:R-:W-:Y:S01]  /*5030*/  FSEL R52, R42, -INF , P4 ;  /* 0xff8000002a347808 */ /* 0x020fe20002000000 */
[--C-:B------:R-:W-:Y:S01]  /*5040*/  FFMA.FTZ R42, R61, UR4, -R78.reuse ;  /* 0x000000043d2a7c23 */ /* 0x100fe2000801084e */
[----:B------:R-:W-:Y:S01]  /*5050*/  FMNMX.FTZ R53, R45, R60, !PT ;  /* 0x0000003c2d357209 */ /* 0x000fe20007810000 */
[--C-:B------:R-:W-:Y:S01]  /*5060*/  FFMA.FTZ R60, R67, UR4, -R78.reuse ;  /* 0x00000004433c7c23 */ /* 0x100fe2000801084e */
[----:B------:R-:W-:Y:S01]  /*5070*/  ISETP.GT.AND P4, PT, R83, 0x68, PT ;  /* 0x000000685300780c */ /* 0x000fe20003f84270 */
[--C-:B------:R-:W-:Y:S01]  /*5080*/  FFMA.FTZ R61, R68, UR4, -R78.reuse ;  /* 0x00000004443d7c23 */ /* 0x100fe2000801084e */
[----:B------:R-:W-:Y:S01]  /*5090*/  FSEL R88, R43, -INF , P3 ;  /* 0xff8000002b587808 */ /* 0x000fe20001800000 */
[----:B------:R-:W-:Y:S01]  /*50a0*/  FFMA.FTZ R43, R32, UR4, -R78 ;  /* 0x00000004202b7c23 */ /* 0x000fe2000801084e */
[----:B------:R-:W-:Y:S01]  /*50b0*/  FMNMX.FTZ R53, R52, R53, !PT ;  /* 0x0000003534357209 */ /* 0x000fe20007810000 */
[----:B------:R-:W-:Y:S01]  /*50c0*/  MUFU.EX2 R82, R82 ;  /* 0x0000005200527308 */ /* 0x000fe20000000800 */
[----:B------:R-:W-:-:S02]  /*50d0*/  ISETP.GT.AND P3, PT, R83, 0x69, PT ;  /* 0x000000695300780c */ /* 0x000fc40003f64270 */
[----:B----4-:R-:W-:Y:S02]  /*50e0*/  FSEL R89, R46, -INF , P4 ;  /* 0xff8000002e597808 */ /* 0x010fe40002000000 */
[----:B------:R-:W-:Y:S01]  /*50f0*/  FMNMX.FTZ R32, R88, R53, !PT ;  /* 0x0000003558207209 */ /* 0x000fe20007810000 */
[--C-:B------:R-:W-:Y:S01]  /*5100*/  FFMA.FTZ R53, R70, UR4, -R78.reuse ;  /* 0x0000000446357c23 */ /* 0x100fe2000801084e */
[----:B------:R-:W-:Y:S01]  /*5110*/  ISETP.GT.AND P4, PT, R83, 0x70, PT ;  /* 0x000000705300780c */ /* 0x000fe20003f84270 */
[----:B------:R-:W-:Y:S01]  /*5120*/  MUFU.EX2 R12, R12 ;  /* 0x0000000c000c7308 */ /* 0x000fe20000000800 */
[----:B------:R-:W-:Y:S02]  /*5130*/  FSEL R90, R47, -INF , P3 ;  /* 0xff8000002f5a7808 */ /* 0x000fe40001800000 */
        /* <DEDUP_REMOVED lines=8> */
[----:B------:R-:W-:Y:S01]  /*51c0*/  FSEL R92, R35, -INF , P3 ;  /* 0xff800000235c7808 */ /* 0x000fe20001800000 */
[----:B------:R-:W-:Y:S01]  /*51d0*/  FFMA.FTZ R37, R24, UR4, -R78 ;  /* 0x0000000418257c23 */ /* 0x000fe2000801084e */
[----:B------:R-:W-:-:S02]  /*51e0*/  ISETP.GT.AND P4, PT, R83, 0x78, PT ;  /* 0x000000785300780c */ /* 0x000fc40003f84270 */
        /* <DEDUP_REMOVED lines=13> */
[----:B-1----:R-:W-:Y:S01]  /*52c0*/  FSEL R26, R26, -INF , P4 ;  /* 0xff8000001a1a7808 */ /* 0x002fe20002000000 */
[----:B------:R-:W-:Y:S01]  /*52d0*/  FFMA.FTZ R66, R73, UR4, -R78 ;  /* 0x0000000449427c23 */ /* 0x000fe2000801084e */
[----:B------:R-:W-:Y:S01]  /*52e0*/  FMNMX.FTZ R35, R94, R35, !PT ;  /* 0x000000235e237209 */ /* 0x000fe20007810000 */
[----:B------:R-:W-:Y:S01]  /*52f0*/  MUFU.EX2 R21, R21 ;  /* 0x0000001500157308 */ /* 0x000fe20000000800 */
[----:B------:R-:W-:-:S02]  /*5300*/  ISETP.GT.AND P4, PT, R83, 0x88, PT ;  /* 0x000000885300780c */ /* 0x000fc40003f84270 */
[----:B------:R-:W-:Y:S02]  /*5310*/  FSEL R27, R27, -INF , P3 ;  /* 0xff8000001b1b7808 */ /* 0x000fe40001800000 */
[----:B------:R-:W-:Y:S02]  /*5320*/  FMNMX.FTZ R38, R26, R35, !PT ;  /* 0x000000231a267209 */ /* 0x000fe40007810000 */
[----:B------:R-:W-:Y:S01]  /*5330*/  ISETP.GT.AND P3, PT, R83, 0x89, PT ;  /* 0x000000895300780c */ /* 0x000fe20003f64270 */
[----:B------:R-:W-:Y:S01]  /*5340*/  MUFU.EX2 R41, R41 ;  /* 0x0000002900297308 */ /* 0x000fe20000000800 */
[----:B---3--:R-:W-:Y:S02]  /*5350*/  FSEL R76, R76, -INF , P4 ;  /* 0xff8000004c4c7808 */ /* 0x008fe40002000000 */
[----:B------:R-:W-:Y:S01]  /*5360*/  FMNMX.FTZ R35, R27, R38, !PT ;  /* 0x000000261b237209 */ /* 0x000fe20007810000 */
[----:B------:R-:W-:Y:S01]  /*5370*/  FFMA.FTZ R38, R25, UR4, -R78 ;  /* 0x0000000419267c23 */ /* 0x000fe2000801084e */
[----:B------:R-:W-:-:S02]  /*5380*/  FSEL R83, R77, -INF , P3 ;  /* 0xff8000004d537808 */ /* 0x000fc40001800000 */
[----:B------:R-:W-:Y:S01]  /*5390*/  FMNMX.FTZ R36, R76, R35, !PT ;  /* 0x000000234c247209 */ /* 0x000fe20007810000 */
[----:B------:R1:W-:Y:S03]  /*53a0*/  MUFU.EX2 R77, R39 ;  /* 0x00000027004d7308 */ /* 0x0003e60000000800 */
[----:B------:R-:W-:-:S05]  /*53b0*/  FMNMX.FTZ R35, R83, R36, !PT ;  /* 0x0000002453237209 */ /* 0x000fca0007810000 */
[----:B------:R-:W3:Y:S01]  /*53c0*/  SHFL.BFLY PT, R46, R35, 0x2, 0x1f ;  /* 0x0c401f00232e7f89 */ /* 0x000ee200000e0000 */
[----:B------:R4:W-:Y:S01]  /*53d0*/  MUFU.EX2 R36, R47 ;  /* 0x0000002f00247308 */ /* 0x0009e20000000800 */
[----:B-1----:R-:W-:-:S07]  /*53e0*/  FFMA.FTZ R39, R69, UR4, -R78 ;  /* 0x0000000445277c23 */ /* 0x002fce000801084e */
[----:B------:R-:W-:Y:S01]  /*53f0*/  MUFU.EX2 R42, R42 ;  /* 0x0000002a002a7308 */ /* 0x000fe20000000800 */
[--C-:B----4-:R-:W-:Y:S01]  /*5400*/  FFMA.FTZ R47, R54, UR4, -R78.reuse ;  /* 0x00000004362f7c23 */ /* 0x110fe2000801084e */
[----:B------:R-:W-:-:S06]  /*5410*/  FFMA.FTZ R54, R75, UR4, -R78 ;  /* 0x000000044b367c23 */ /* 0x000fcc000801084e */
[----:B------:R-:W-:Y:S01]  /*5420*/  MUFU.EX2 R43, R43 ;  /* 0x0000002b002b7308 */ /* 0x000fe20000000800 */
[----:B---3--:R-:W-:Y:S01]  /*5430*/  FMNMX.FTZ R24, R35, R46, !PT ;  /* 0x0000002e23187209 */ /* 0x008fe20007810000 */
[--C-:B------:R-:W-:Y:S01]  /*5440*/  FFMA.FTZ R46, R29, UR4, -R78.reuse ;  /* 0x000000041d2e7c23 */ /* 0x100fe2000801084e */
[----:B------:R-:W-:-:S05]  /*5450*/  FFMA.FTZ R35, R55, UR4, -R78 ;  /* 0x0000000437237c23 */ /* 0x000fca000801084e */
[----:B------:R-:W-:Y:S01]  /*5460*/  MUFU.EX2 R32, R32 ;  /* 0x0000002000207308 */ /* 0x000fe20000000800 */
        /* <DEDUP_REMOVED lines=17> */
[----:B------:R-:W-:Y:S01]  /*5580*/  FFMA.FTZ R55, R10, UR4, -R25 ;  /* 0x000000040a377c23 */ /* 0x000fe20008010819 */
[----:B------:R-:W-:Y:S01]  /*5590*/  MUFU.EX2 R75, R75 ;  /* 0x0000004b004b7308 */ /* 0x000fe20000000800 */
[----:B0-----:R-:W-:Y:S01]  /*55a0*/  FADD.FTZ R5, R80, R31 ;  /* 0x0000001f50057221 */ /* 0x001fe20000010000 */
[--C-:B------:R-:W-:Y:S01]  /*55b0*/  FFMA.FTZ R68, R50, UR4, -R25.reuse ;  /* 0x0000000432447c23 */ /* 0x100fe20008010819 */
[----:B------:R-:W-:Y:S01]  /*55c0*/  FFMA.FTZ R10, R58, UR4, -R25 ;  /* 0x000000043a0a7c23 */ /* 0x000fe20008010819 */
[----:B------:R-:W-:Y:S01]  /*55d0*/  @!P1 PRMT R4, RZ, 0x654, R0 ;  /* 0x00000654ff049816 */ /* 0x000fe20000000000 */
[----:B--2---:R-:W-:Y:S01]  /*55e0*/  FADD.FTZ R58, R30, R5 ;  /* 0x000000051e3a7221 */ /* 0x004fe20000010000 */
[--C-:B------:R-:W-:Y:S01]  /*55f0*/  FFMA.FTZ R50, R84, UR4, -R25.reuse ;  /* 0x0000000454327c23 */ /* 0x100fe20008010819 */
[--C-:B------:R-:W-:Y:S01]  /*5600*/  FFMA.FTZ R71, R51, UR4, -R25.reuse ;  /* 0x0000000433477c23 */ /* 0x100fe20008010819 */
[----:B------:R-:W0:Y:S01]  /*5610*/  MUFU.EX2 R78, R78 ;  /* 0x0000004e004e7308 */ /* 0x000e220000000800 */
[----:B------:R1:W-:Y:S01]  /*5620*/  @!P1 SYNCS.ARRIVE.TRANS64.RED.A1T0 RZ, [R4+URZ], RZ ;  /* 0x000000ff04ff99a7 */ /* 0x0003e2000810043f */
[----:B------:R-:W-:Y:S01]  /*5630*/  FADD.FTZ R58, R79, R58 ;  /* 0x0000003a4f3a7221 */ /* 0x000fe20000010000 */
[--C-:B------:R-:W-:Y:S01]  /*5640*/  FFMA.FTZ R24, R85, UR4, -R25.reuse ;  /* 0x0000000455187c23 */ /* 0x100fe20008010819 */
[--C-:B------:R-:W-:Y:S01]  /*5650*/  FFMA.FTZ R67, R40, UR4, -R25.reuse ;  /* 0x0000000428437c23 */ /* 0x100fe20008010819 */
[--C-:B------:R-:W-:Y:S01]  /*5660*/  FFMA.FTZ R40, R86, UR4, -R25.reuse ;  /* 0x0000000456287c23 */ /* 0x100fe20008010819 */
[--C-:B------:R-:W-:Y:S01]  /*5670*/  FFMA.FTZ R48, R48, UR4, -R25.reuse ;  /* 0x0000000430307c23 */ /* 0x100fe20008010819 */
[--C-:B------:R-:W-:Y:S01]  /*5680*/  FFMA.FTZ R72, R72, UR4, -R25.reuse ;  /* 0x0000000448487c23 */ /* 0x100fe20008010819 */
[----:B------:R-:W2:Y:S01]  /*5690*/  MUFU.EX2 R81, R81 ;  /* 0x0000005100517308 */ /* 0x000ea20000000800 */
[----:B-1----:R-:W-:Y:S01]  /*56a0*/  F2FP.F16.F32.PACK_AB R4, R31, R80 ;  /* 0x000000501f04723e */ /* 0x002fe200000000ff */
[--C-:B------:R-:W-:Y:S01]  /*56b0*/  FFMA.FTZ R69, R87, UR4, -R25.reuse ;  /* 0x0000000457457c23 */ /* 0x100fe20008010819 */
[--C-:B------:R-:W-:Y:S01]  /*56c0*/  FFMA.FTZ R28, R64, UR4, -R25.reuse ;  /* 0x00000004401c7c23 */ /* 0x100fe20008010819 */
[--C-:B------:R-:W-:Y:S01]  /*56d0*/  FFMA.FTZ R51, R65, UR4, -R25.reuse ;  /* 0x0000000441337c23 */ /* 0x100fe20008010819 */
[--C-:B------:R-:W-:Y:S01]  /*56e0*/  FFMA.FTZ R64, R26, UR4, -R25.reuse ;  /* 0x000000041a407c23 */ /* 0x100fe20008010819 */
[--C-:B------:R-:W-:Y:S01]  /*56f0*/  FFMA.FTZ R29, R56, UR4, -R25.reuse ;  /* 0x00000004381d7c23 */ /* 0x100fe20008010819 */
[--C-:B------:R-:W-:Y:S01]  /*5700*/  FFMA.FTZ R56, R57, UR4, -R25.reuse ;  /* 0x0000000439387c23 */ /* 0x100fe20008010819 */
[----:B------:R-:W1:Y:S01]  /*5710*/  MUFU.EX2 R96, R96 ;  /* 0x0000006000607308 */ /* 0x000e620000000800 */
[----:B0-----:R-:W-:Y:S01]  /*5720*/  FADD.FTZ R6, R75, R78 ;  /* 0x0000004e4b067221 */ /* 0x001fe20000010000 */
[----:B------:R-:W-:Y:S01]  /*5730*/  F2FP.F16.F32.PACK_AB R5, R78, R75 ;  /* 0x0000004b4e05723e */ /* 0x000fe200000000ff */
[----:B------:R-:W-:Y:S01]  /*5740*/  FADD.FTZ R75, R3, R58 ;  /* 0x0000003a034b7221 */ /* 0x000fe20000010000 */
[--C-:B------:R-:W-:Y:S01]  /*5750*/  FFMA.FTZ R57, R59, UR4, -R25.reuse ;  /* 0x000000043b397c23 */ /* 0x100fe20008010819 */
[--C-:B------:R-:W-:Y:S01]  /*5760*/  FFMA.FTZ R49, R49, UR4, -R25.reuse ;  /* 0x0000000431317c23 */ /* 0x100fe20008010819 */
[----:B------:R-:W-:Y:S01]  /*5770*/  FFMA.FTZ R52, R52, UR4, -R25 ;  /* 0x0000000434347c23 */ /* 0x000fe20008010819 */
[----:B------:R-:W-:Y:S01]  /*5780*/  FADD.FTZ R75, R82, R75 ;  /* 0x0000004b524b7221 */ /* 0x000fe20000010000 */
[----:B------:R-:W0:Y:S01]  /*5790*/  MUFU.EX2 R70, R70 ;  /* 0x0000004600467308 */ /* 0x000e220000000800 */
[----:B--2---:R-:W-:Y:S01]  /*57a0*/  FADD.FTZ R7, R81, R6 ;  /* 0x0000000651077221 */ /* 0x004fe20000010000 */
[----:B------:R-:W-:Y:S01]  /*57b0*/  F2FP.F16.F32.PACK_AB R6, R79, R30 ;  /* 0x0000001e4f06723e */ /* 0x000fe200000000ff */
[----:B------:R-:W-:Y:S01]  /*57c0*/  FADD.FTZ R58, R8, R75 ;  /* 0x0000004b083a7221 */ /* 0x000fe20000010000 */
[--C-:B------:R-:W-:Y:S01]  /*57d0*/  FFMA.FTZ R59, R88, UR4, -R25.reuse ;  /* 0x00000004583b7c23 */ /* 0x100fe20008010819 */
[--C-:B------:R-:W-:Y:S01]  /*57e0*/  FFMA.FTZ R65, R89, UR4, -R25.reuse ;  /* 0x0000000459417c23 */ /* 0x100fe20008010819 */
[----:B------:R-:W-:Y:S01]  /*57f0*/  FFMA.FTZ R90, R90, UR4, -R25 ;  /* 0x000000045a5a7c23 */ /* 0x000fe20008010819 */
[----:B------:R-:W-:Y:S01]  /*5800*/  FADD.FTZ R75, R11, R58 ;  /* 0x0000003a0b4b7221 */ /* 0x000fe20000010000 */
[----:B------:R-:W2:Y:S01]  /*5810*/  MUFU.EX2 R73, R73 ;  /* 0x0000004900497308 */ /* 0x000ea20000000800 */
        /* <DEDUP_REMOVED lines=9> */
[----:B------:R-:W-:Y:S01]  /*58b0*/  FFMA.FTZ R83, R83, UR4, -R25 ;  /* 0x0000000453537c23 */ /* 0x000fe20008010819 */
[----:B------:R-:W-:-:S05]  /*58c0*/  F2FP.F16.F32.PACK_AB R7, R96, R81 ;  /* 0x000000516007723e */ /* 0x000fca00000000ff */
[----:B------:R-:W0:Y:S01]  /*58d0*/  MUFU.EX2 R68, R68 ;  /* 0x0000004400447308 */ /* 0x000e220000000800 */
[----:B--2---:R-:W-:Y:S01]  /*58e0*/  FADD.FTZ R30, R73, R30 ;  /* 0x0000001e491e7221 */ /* 0x004fe20000010000 */
[----:B------:R2:W-:Y:S06]  /*58f0*/  STSM.16.M88.4 [R2+0x24300], R4 ;  /* 0x0243000402007844 */ /* 0x0005ec0000000200 */
[----:B------:R-:W3:Y:S01]  /*5900*/  MUFU.EX2 R50, R50 ;  /* 0x0000003200327308 */ /* 0x000ee20000000800 */
[----:B-1----:R-:W-:Y:S01]  /*5910*/  FADD.FTZ R31, R55, R30 ;  /* 0x0000001e371f7221 */ /* 0x002fe20000010000 */
[----:B------:R-:W-:Y:S01]  /*5920*/  FADD.FTZ R30, R12, R75 ;  /* 0x0000004b0c1e7221 */ /* 0x000fe20000010000 */
[----:B------:R-:W-:-:S05]  /*5930*/  F2FP.F16.F32.PACK_AB R12, R13, R12 ;  /* 0x0000000c0d0c723e */ /* 0x000fca00000000ff */
[----:B------:R-:W1:Y:S01]  /*5940*/  MUFU.EX2 R71, R71 ;  /* 0x0000004700477308 */ /* 0x000e620000000800 */
[----:B0-----:R-:W-:Y:S01]  /*5950*/  FADD.FTZ R31, R68, R31 ;  /* 0x0000001f441f7221 */ /* 0x001fe20000010000 */
[----:B--2---:R-:W-:Y:S02]  /*5960*/  F2FP.F16.F32.PACK_AB R4, R82, R3 ;  /* 0x000000035204723e */ /* 0x004fe400000000ff */
[----:B------:R-:W-:Y:S02]  /*5970*/  F2FP.F16.F32.PACK_AB R6, R11, R8 ;  /* 0x000000080b06723e */ /* 0x000fe400000000ff */
[----:B------:R-:W-:Y:S02]  /*5980*/  F2FP.F16.F32.PACK_AB R5, R73, R70 ;  /* 0x000000464905723e */ /* 0x000fe400000000ff */
[----:B------:R-:W0:Y:S01]  /*5990*/  MUFU.EX2 R24, R24 ;  /* 0x0000001800187308 */ /* 0x000e220000000800 */
[----:B------:R-:W-:-:S05]  /*59a0*/  F2FP.F16.F32.PACK_AB R7, R68, R55 ;  /* 0x000000374407723e */ /* 0x000fca00000000ff */
[----:B------:R-:W-:Y:S02]  /*59b0*/  STSM.16.M88.4 [R2+0x25b00], R4 ;  /* 0x025b000402007844 */ /* 0x000fe40000000200 */
[----:B------:R-:W2:Y:S08]  /*59c0*/  MUFU.EX2 R67, R67 ;  /* 0x0000004300437308 */ /* 0x000eb00000000800 */
[----:B------:R4:W-:Y:S08]  /*59d0*/  MUFU.EX2 R0, R48 ;  /* 0x0000003000007308 */ /* 0x0009f00000000800 */
[----:B------:R-:W5:Y:S01]  /*59e0*/  MUFU.EX2 R40, R40 ;  /* 0x0000002800287308 */ /* 0x000f620000000800 */
[----:B----4-:R-:W-:-:S07]  /*59f0*/  FFMA.FTZ R48, R45, UR4, -R25 ;  /* 0x000000042d307c23 */ /* 0x010fce0008010819 */
[----:B------:R3:W-:Y:S08]  /*5a00*/  MUFU.EX2 R45, R72 ;  /* 0x00000048002d7308 */ /* 0x0007f00000000800 */
[----:B------:R-:W4:Y:S01]  /*5a10*/  MUFU.EX2 R69, R69 ;  /* 0x0000004500457308 */ /* 0x000f220000000800 */
[----:B---3--:R-:W-:Y:S01]  /*5a20*/  FADD.FTZ R72, R50, R31 ;  /* 0x0000001f32487221 */ /* 0x008fe20000010000 */
[----:B------:R-:W-:Y:S01]  /*5a30*/  FADD.FTZ R31, R13, R30 ;  /* 0x0000001e0d1f7221 */ /* 0x000fe20000010000 */
[----:B-1----:R-:W-:-:S02]  /*5a40*/  F2FP.F16.F32.PACK_AB R13, R71, R50 ;  /* 0x00000032470d723e */ /* 0x002fc400000000ff */
[----:B------:R-:W-:Y:S01]  /*5a50*/  FADD.FTZ R27, R71, R72 ;  /* 0x00000048471b7221 */ /* 0x000fe20000010000 */
[----:B------:R-:W-:Y:S01]  /*5a60*/  FADD.FTZ R26, R14, R31 ;  /* 0x0000001f0e1a7221 */ /* 0x000fe20000010000 */
[C---:B------:R-:W-:Y:S01]  /*5a70*/  F2FP.F16.F32.PACK_AB R14, R15.reuse, R14 ;  /* 0x0000000e0f0e723e */ /* 0x040fe200000000ff */
[----:B------:R-:W1:Y:S01]  /*5a80*/  MUFU.EX2 R28, R28 ;  /* 0x0000001c001c7308 */ /* 0x000e620000000800 */
[----:B0-----:R-:W-:Y:S01]  /*5a90*/  FADD.FTZ R30, R24, R27 ;  /* 0x0000001b181e7221 */ /* 0x001fe20000010000 */
[----:B------:R-:W-:Y:S01]  /*5aa0*/  FADD.FTZ R25, R15, R26 ;  /* 0x0000001a0f197221 */ /* 0x000fe20000010000 */
[C---:B--2---:R-:W-:Y:S02]  /*5ab0*/  F2FP.F16.F32.PACK_AB R15, R67.reuse, R24 ;  /* 0x00000018430f723e */ /* 0x044fe400000000ff */
[----:B------:R-:W-:Y:S01]  /*5ac0*/  CS2R R70, SRZ ;  /* 0x0000000000467805 */ /* 0x000fe2000001ff00 */
[----:B------:R-:W-:Y:S01]  /*5ad0*/  FADD.FTZ R27, R67, R30 ;  /* 0x0000001e431b7221 */ /* 0x000fe20000010000 */
[----:B------:R-:W-:Y:S01]  /*5ae0*/  FADD.FTZ R26, R20, R25 ;  /* 0x00000019141a7221 */ /* 0x000fe20000010000 */
[C---:B------:R-:W-:Y:S01]  /*5af0*/  F2FP.F16.F32.PACK_AB R24, R21.reuse, R20 ;  /* 0x000000141518723e */ /* 0x040fe200000000ff */
[----:B------:R-:W0:Y:S01]  /*5b00*/  MUFU.EX2 R51, R51 ;  /* 0x0000003300337308 */ /* 0x000e220000000800 */
[----:B-----5:R-:W-:Y:S01]  /*5b10*/  FADD.FTZ R30, R40, R27 ;  /* 0x0000001b281e7221 */ /* 0x020fe20000010000 */
[----:B------:R-:W-:Y:S01]  /*5b20*/  FADD.FTZ R26, R21, R26 ;  /* 0x0000001a151a7221 */ /* 0x000fe20000010000 */
[----:B------:R2:W-:Y:S02]  /*5b30*/  STSM.16.M88.4 [R2+0x27300], R12 ;  /* 0x0273000c02007844 */ /* 0x0005e40000000200 */
[----:B----4-:R-:W-:Y:S01]  /*5b40*/  FADD.FTZ R3, R69, R30 ;  /* 0x0000001e45037221 */ /* 0x010fe20000010000 */
[----:B------:R-:W-:-:S02]  /*5b50*/  FADD.FTZ R11, R41, R26 ;  /* 0x0000001a290b7221 */ /* 0x000fc40000010000 */
[----:B------:R-:W3:Y:S01]  /*5b60*/  MUFU.EX2 R29, R29 ;  /* 0x0000001d001d7308 */ /* 0x000ee20000000800 */
[----:B-1----:R-:W-:Y:S01]  /*5b70*/  FADD.FTZ R26, R28, R3 ;  /* 0x000000031c1a7221 */ /* 0x002fe20000010000 */
[----:B------:R-:W-:-:S04]  /*5b80*/  FADD.FTZ R11, R44, R11 ;  /* 0x0000000b2c0b7221 */ /* 0x000fc80000010000 */
[----:B------:R-:W-:Y:S02]  /*5b90*/  FADD.FTZ R30, R42, R11 ;  /* 0x0000000b2a1e7221 */ /* 0x000fe40000010000 */
[----:B------:R-:W1:Y:S01]  /*5ba0*/  MUFU.EX2 R56, R56 ;  /* 0x0000003800387308 */ /* 0x000e620000000800 */
[----:B0-----:R-:W-:Y:S01]  /*5bb0*/  FADD.FTZ R26, R51, R26 ;  /* 0x0000001a331a7221 */ /* 0x001fe20000010000 */
[----:B------:R-:W-:Y:S01]  /*5bc0*/  FADD.FTZ R25, R43, R30 ;  /* 0x0000001e2b197221 */ /* 0x000fe20000010000 */
[----:B------:R-:W-:Y:S02]  /*5bd0*/  F2FP.F16.F32.PACK_AB R27, R51, R28 ;  /* 0x0000001c331b723e */ /* 0x000fe400000000ff */
[----:B------:R-:W-:Y:S02]  /*5be0*/  CS2R R50, SRZ ;  /* 0x0000000000327805 */ /* 0x000fe4000001ff00 */
[----:B--2---:R-:W-:Y:S01]  /*5bf0*/  F2FP.F16.F32.PACK_AB R12, R77, R34 ;  /* 0x000000224d0c723e */ /* 0x004fe200000000ff */
[----:B------:R-:W-:Y:S01]  /*5c00*/  FADD.FTZ R20, R32, R25 ;  /* 0x0000001920147221 */ /* 0x000fe20000010000 */
[----:B------:R-:W-:Y:S01]  /*5c10*/  F2FP.F16.F32.PACK_AB R25, R69, R40 ;  /* 0x000000284519723e */ /* 0x000fe200000000ff */
[----:B------:R-:W0:Y:S01]  /*5c20*/  MUFU.EX2 R10, R10 ;  /* 0x0000000a000a7308 */ /* 0x000e220000000800 */
[----:B---3--:R-:W-:Y:S01]  /*5c30*/  FADD.FTZ R11, R29, R26 ;  /* 0x0000001a1d0b7221 */ /* 0x008fe20000010000 */
[----:B------:R-:W-:-:S02]  /*5c40*/  F2FP.F16.F32.PACK_AB R26, R44, R41 ;  /* 0x000000292c1a723e */ /* 0x000fc400000000ff */
[----:B------:R-:W-:Y:S02]  /*5c50*/  CS2R R68, SRZ ;  /* 0x0000000000447805 */ /* 0x000fe4000001ff00 */
[----:B------:R-:W-:Y:S02]  /*5c60*/  F2FP.F16.F32.PACK_AB R14, R63, R36 ;  /* 0x000000243f0e723e */ /* 0x000fe400000000ff */
[----:B------:R-:W-:Y:S01]  /*5c70*/  CS2R R40, SRZ ;  /* 0x0000000000287805 */ /* 0x000fe2000001ff00 */
[----:B------:R-:W-:Y:S01]  /*5c80*/  STSM.16.M88.4 [R2+0x28b00], R24 ;  /* 0x028b001802007844 */ /* 0x000fe20000000200 */
[----:B------:R-:W2:Y:S01]  /*5c90*/  MUFU.EX2 R57, R57 ;  /* 0x0000003900397308 */ /* 0x000ea20000000800 */
[C---:B-1----:R-:W-:Y:S01]  /*5ca0*/  FADD.FTZ R11, R56.reuse, R11 ;  /* 0x0000000b380b7221 */ /* 0x042fe20000010000 */
[----:B------:R-:W-:-:S06]  /*5cb0*/  F2FP.F16.F32.PACK_AB R29, R56, R29 ;  /* 0x0000001d381d723e */ /* 0x000fcc00000000ff */
[----:B------:R-:W1:Y:S01]  /*5cc0*/  MUFU.EX2 R49, R49 ;  /* 0x0000003100317308 */ /* 0x000e620000000800 */
[----:B0-----:R-:W-:Y:S01]  /*5cd0*/  FADD.FTZ R30, R10, R11 ;  /* 0x0000000b0a1e7221 */ /* 0x001fe20000010000 */
[----:B------:R-:W-:-:S04]  /*5ce0*/  FADD.FTZ R11, R33, R20 ;  /* 0x00000014210b7221 */ /* 0x000fc80000010000 */
[----:B------:R-:W-:Y:S02]  /*5cf0*/  FADD.FTZ R20, R34, R11 ;  /* 0x0000000b22147221 */ /* 0x000fe40000010000 */
[----:B------:R-:W0:Y:S01]  /*5d00*/  MUFU.EX2 R48, R48 ;  /* 0x0000003000307308 */ /* 0x000e220000000800 */
[----:B--2---:R-:W-:Y:S01]  /*5d10*/  FADD.FTZ R21, R57, R30 ;  /* 0x0000001e39157221 */ /* 0x004fe20000010000 */
[----:B------:R-:W-:Y:S01]  /*5d20*/  FADD.FTZ R11, R77, R20 ;  /* 0x000000144d0b7221 */ /* 0x000fe20000010000 */
[----:B------:R-:W-:Y:S02]  /*5d30*/  F2FP.F16.F32.PACK_AB R31, R57, R10 ;  /* 0x0000000a391f723e */ /* 0x000fe400000000ff */
[----:B------:R-:W-:Y:S01]  /*5d40*/  CS2R R56, SRZ ;  /* 0x0000000000387805 */ /* 0x000fe2000001ff00 */
[----:B------:R-:W-:Y:S01]  /*5d50*/  FADD.FTZ R28, R0, R21 ;  /* 0x00000015001c7221 */ /* 0x000fe20000010000 */
[----:B------:R-:W-:Y:S01]  /*5d60*/  FADD.FTZ R30, R36, R11 ;  /* 0x0000000b241e7221 */ /* 0x000fe20000010000 */
[----:B------:R-:W2:Y:S02]  /*5d70*/  MUFU.EX2 R52, R52 ;  /* 0x0000003400347308 */ /* 0x000ea40000000800 */
[----:B-1----:R-:W-:Y:S01]  /*5d80*/  FADD.FTZ R20, R49, R28 ;  /* 0x0000001c31147221 */ /* 0x002fe20000010000 */
[----:B------:R-:W-:Y:S01]  /*5d90*/  FADD.FTZ R4, R63, R30 ;  /* 0x0000001e3f047221 */ /* 0x000fe20000010000 */
[----:B------:R-:W-:-:S02]  /*5da0*/  F2FP.F16.F32.PACK_AB R13, R49, R0 ;  /* 0x00000000310d723e */ /* 0x000fc400000000ff */
[----:B------:R-:W-:Y:S01]  /*5db0*/  FADD.FTZ R11, R45, R20 ;  /* 0x000000142d0b7221 */ /* 0x000fe20000010000 */
[----:B------:R-:W-:Y:S01]  /*5dc0*/  FADD.FTZ R5, R37, R4 ;  /* 0x0000000425057221 */ /* 0x000fe20000010000 */
[----:B------:R-:W-:Y:S01]  /*5dd0*/  F2FP.F16.F32.PACK_AB R28, R43, R42 ;  /* 0x0000002a2b1c723e */ /* 0x000fe200000000ff */
[----:B------:R-:W1:Y:S01]  /*5de0*/  MUFU.EX2 R59, R59 ;  /* 0x0000003b003b7308 */ /* 0x000e620000000800 */
[----:B0-----:R-:W-:Y:S01]  /*5df0*/  FADD.FTZ R11, R48, R11 ;  /* 0x0000000b300b7221 */ /* 0x001fe20000010000 */
[----:B------:R-:W-:Y:S01]  /*5e00*/  FADD.FTZ R5, R60, R5 ;  /* 0x000000053c057221 */ /* 0x000fe20000010000 */
[----:B------:R-:W-:Y:S02]  /*5e10*/  F2FP.F16.F32.PACK_AB R30, R33, R32 ;  /* 0x00000020211e723e */ /* 0x000fe400000000ff */
[----:B------:R-:W-:Y:S02]  /*5e20*/  CS2R R42, SRZ ;  /* 0x00000000002a7805 */ /* 0x000fe4000001ff00 */
[----:B------:R-:W-:-:S02]  /*5e30*/  F2FP.F16.F32.PACK_AB R15, R48, R45 ;  /* 0x0000002d300f723e */ /* 0x000fc400000000ff */
[----:B------:R-:W-:Y:S02]  /*5e40*/  CS2R R48, SRZ ;  /* 0x0000000000307805 */ /* 0x000fe4000001ff00 */
[----:B------:R-:W-:Y:S01]  /*5e50*/  CS2R R44, SRZ ;  /* 0x00000000002c7805 */ /* 0x000fe2000001ff00 */
[----:B------:R-:W0:Y:S01]  /*5e60*/  MUFU.EX2 R38, R38 ;  /* 0x0000002600267308 */ /* 0x000e220000000800 */
[----:B--2---:R-:W-:Y:S01]  /*5e70*/  FADD.FTZ R4, R52, R11 ;  /* 0x0000000b34047221 */ /* 0x004fe20000010000 */
[----:B------:R2:W-:Y:S01]  /*5e80*/  STSM.16.M88.4 [R2+0x2a300], R28 ;  /* 0x02a3001c02007844 */ /* 0x0005e20000000200 */
[----:B------:R-:W-:-:S03]  /*5e90*/  CS2R R32, SRZ ;  /* 0x0000000000207805 */ /* 0x000fc6000001ff00 */
[----:B------:R3:W-:Y:S02]  /*5ea0*/  STSM.16.M88.4 [R2+0x2bb00], R12 ;  /* 0x02bb000c02007844 */ /* 0x0007e40000000200 */
[----:B------:R-:W4:Y:S01]  /*5eb0*/  MUFU.EX2 R65, R65 ;  /* 0x0000004100417308 */ /* 0x000f220000000800 */
[----:B-1----:R-:W-:-:S07]  /*5ec0*/  FADD.FTZ R4, R59, R4 ;  /* 0x000000043b047221 */ /* 0x002fce0000010000 */
[----:B------:R-:W1:Y:S01]  /*5ed0*/  MUFU.EX2 R61, R61 ;  /* 0x0000003d003d7308 */ /* 0x000e620000000800 */
[----:B0-----:R-:W-:Y:S01]  /*5ee0*/  FADD.FTZ R0, R38, R5 ;  /* 0x0000000526007221 */ /* 0x001fe20000010000 */
[----:B--2---:R-:W-:Y:S02]  /*5ef0*/  CS2R R30, SRZ ;  /* 0x00000000001e7805 */ /* 0x004fe4000001ff00 */
[----:B------:R-:W-:-:S04]  /*5f00*/  CS2R R28, SRZ ;  /* 0x00000000001c7805 */ /* 0x000fc8000001ff00 */
[----:B------:R-:W0:Y:S01]  /*5f10*/  MUFU.EX2 R8, R90 ;  /* 0x0000005a00087308 */ /* 0x000e220000000800 */
[----:B----4-:R-:W-:-:S07]  /*5f20*/  FADD.FTZ R5, R65, R4 ;  /* 0x0000000441057221 */ /* 0x010fce0000010000 */
        /* <DEDUP_REMOVED lines=8> */
[----:B-1----:R-:W-:Y:S01]  /*5fb0*/  FADD.FTZ R7, R3, R4 ;  /* 0x0000000403077221 */ /* 0x002fe20000010000 */
[----:B------:R-:W-:Y:S02]  /*5fc0*/  F2FP.F16.F32.PACK_AB R4, R60, R37 ;  /* 0x000000253c04723e */ /* 0x000fe400000000ff */
[----:B------:R-:W-:Y:S02]  /*5fd0*/  CS2R R60, SRZ ;  /* 0x00000000003c7805 */ /* 0x000fe4000001ff00 */
[----:B------:R-:W-:Y:S02]  /*5fe0*/  CS2R R36, SRZ ;  /* 0x0000000000247805 */ /* 0x000fe4000001ff00 */
[----:B------:R-:W1:Y:S01]  /*5ff0*/  MUFU.EX2 R46, R46 ;  /* 0x0000002e002e7308 */ /* 0x000e620000000800 */
[----:B0-----:R-:W-:Y:S01]  /*6000*/  FADD.FTZ R11, R62, R5 ;  /* 0x000000053e0b7221 */ /* 0x001fe20000010000 */
[----:B------:R-:W-:-:S02]  /*6010*/  F2FP.F16.F32.PACK_AB R5, R59, R52 ;  /* 0x000000343b05723e */ /* 0x000fc400000000ff */
[----:B---3--:R-:W-:Y:S02]  /*6020*/  F2FP.F16.F32.PACK_AB R12, R62, R39 ;  /* 0x000000273e0c723e */ /* 0x008fe400000000ff */
[----:B------:R-:W-:Y:S02]  /*6030*/  CS2R R62, SRZ ;  /* 0x00000000003e7805 */ /* 0x000fe4000001ff00 */
[----:B------:R-:W-:Y:S01]  /*6040*/  CS2R R38, SRZ ;  /* 0x0000000000267805 */ /* 0x000fe2000001ff00 */
[----:B------:R-:W0:Y:S01]  /*6050*/  MUFU.EX2 R93, R93 ;  /* 0x0000005d005d7308 */ /* 0x000e220000000800 */
[C---:B--2---:R-:W-:Y:S01]  /*6060*/  FADD.FTZ R0, R92.reuse, R7 ;  /* 0x000000075c007221 */ /* 0x044fe20000010000 */
[----:B------:R-:W-:Y:S02]  /*6070*/  F2FP.F16.F32.PACK_AB R13, R92, R3 ;  /* 0x000000035c0d723e */ /* 0x000fe400000000ff */
[----:B------:R-:W-:-:S04]  /*6080*/  F2FP.F16.F32.PACK_AB R7, R8, R65 ;  /* 0x000000410807723e */ /* 0x000fc800000000ff */
[----:B------:R-:W2:Y:S01]  /*6090*/  MUFU.EX2 R53, R53 ;  /* 0x0000003500357308 */ /* 0x000ea20000000800 */
[----:B-1----:R-:W-:Y:S01]  /*60a0*/  FADD.FTZ R10, R46, R11 ;  /* 0x0000000b2e0a7221 */ /* 0x002fe20000010000 */
[----:B------:R1:W-:Y:S06]  /*60b0*/  STSM.16.M88.4 [R2+0x2d300], R4 ;  /* 0x02d3000402007844 */ /* 0x0003ec0000000200 */
[----:B------:R-:W3:Y:S01]  /*60c0*/  MUFU.EX2 R94, R94 ;  /* 0x0000005e005e7308 */ /* 0x000ee20000000800 */
[----:B0-----:R-:W-:-:S07]  /*60d0*/  FADD.FTZ R11, R93, R0 ;  /* 0x000000005d0b7221 */ /* 0x001fce0000010000 */
[----:B------:R-:W0:Y:S01]  /*60e0*/  MUFU.EX2 R47, R47 ;  /* 0x0000002f002f7308 */ /* 0x000e220000000800 */
[C---:B--2---:R-:W-:Y:S01]  /*60f0*/  FADD.FTZ R10, R53.reuse, R10 ;  /* 0x0000000a350a7221 */ /* 0x044fe20000010000 */
[----:B------:R-:W-:Y:S01]  /*6100*/  F2FP.F16.F32.PACK_AB R14, R53, R46 ;  /* 0x0000002e350e723e */ /* 0x000fe200000000ff */
[----:B-1----:R-:W-:Y:S01]  /*6110*/  IMAD.U32 R6, RZ, RZ, UR7 ;  /* 0x00000007ff067e24 */ /* 0x002fe2000f8e00ff */
[----:B------:R-:W-:-:S04]  /*6120*/  CS2R R52, SRZ ;  /* 0x0000000000347805 */ /* 0x000fc8000001ff00 */
[----:B------:R-:W1:Y:S01]  /*6130*/  MUFU.EX2 R64, R64 ;  /* 0x0000004000407308 */ /* 0x000e620000000800 */
[C---:B---3--:R-:W-:Y:S01]  /*6140*/  FADD.FTZ R11, R94.reuse, R11 ;  /* 0x0000000b5e0b7221 */ /* 0x048fe20000010000 */
[----:B------:R-:W-:-:S05]  /*6150*/  F2FP.F16.F32.PACK_AB R15, R94, R93 ;  /* 0x0000005d5e0f723e */ /* 0x000fca00000000ff */
[----:B------:R-:W-:Y:S01]  /*6160*/  STSM.16.M88.4 [R2+0x2eb00], R12 ;  /* 0x02eb000c02007844 */ /* 0x000fe20000000200 */
[----:B------:R-:W2:Y:S01]  /*6170*/  MUFU.EX2 R66, R66 ;  /* 0x0000004200427308 */ /* 0x000ea20000000800 */
[----:B0-----:R-:W-:-:S07]  /*6180*/  FADD.FTZ R3, R47, R10 ;  /* 0x0000000a2f037221 */ /* 0x001fce0000010000 */
[----:B------:R0:W3:Y:S01]  /*6190*/  MUFU.EX2 R25, R58 ;  /* 0x0000003a00197308 */ /* 0x0000e20000000800 */
[----:B-1----:R-:W-:-:S07]  /*61a0*/  FADD.FTZ R0, R64, R11 ;  /* 0x0000000b40007221 */ /* 0x002fce0000010000 */
[----:B------:R-:W-:Y:S01]  /*61b0*/  MUFU.EX2 R35, R35 ;  /* 0x0000002300237308 */ /* 0x000fe20000000800 */
[C---:B--2---:R-:W-:Y:S01]  /*61c0*/  FADD.FTZ R8, R66.reuse, R3 ;  /* 0x0000000342087221 */ /* 0x044fe20000010000 */
[----:B------:R-:W-:Y:S02]  /*61d0*/  F2FP.F16.F32.PACK_AB R24, R66, R47 ;  /* 0x0000002f4218723e */ /* 0x000fe400000000ff */
[----:B------:R-:W-:Y:S02]  /*61e0*/  CS2R R66, SRZ ;  /* 0x0000000000427805 */ /* 0x000fe4000001ff00 */
[----:B0-----:R-:W-:Y:S02]  /*61f0*/  CS2R R58, SRZ ;  /* 0x00000000003a7805 */ /* 0x001fe4000001ff00 */
[----:B------:R-:W-:Y:S01]  /*6200*/  CS2R R46, SRZ ;  /* 0x00000000002e7805 */ /* 0x000fe2000001ff00 */
[----:B------:R-:W0:Y:S01]  /*6210*/  MUFU.EX2 R54, R54 ;  /* 0x0000003600367308 */ /* 0x000e220000000800 */
[C---:B---3--:R-:W-:Y:S01]  /*6220*/  FADD.FTZ R3, R25.reuse, R0 ;  /* 0x0000000019037221 */ /* 0x048fe20000010000 */
[----:B------:R-:W-:-:S02]  /*6230*/  F2FP.F16.F32.PACK_AB R25, R25, R64 ;  /* 0x000000401919723e */ /* 0x000fc400000000ff */
[----:B------:R-:W-:-:S04]  /*6240*/  CS2R R64, SRZ ;  /* 0x0000000000407805 */ /* 0x000fc8000001ff00 */
[----:B------:R-:W1:Y:S08]  /*6250*/  MUFU.EX2 R76, R76 ;  /* 0x0000004c004c7308 */ /* 0x000e700000000800 */
[----:B------:R-:W2:Y:S01]  /*6260*/  MUFU.EX2 R83, R83 ;  /* 0x0000005300537308 */ /* 0x000ea20000000800 */
[----:B0-----:R-:W-:Y:S01]  /*6270*/  F2FP.F16.F32.PACK_AB R26, R54, R35 ;  /* 0x00000023361a723e */ /* 0x001fe200000000ff */
[----:B------:R-:W-:Y:S01]  /*6280*/  FADD.FTZ R35, R35, R8 ;  /* 0x0000000823237221 */ /* 0x000fe20000010000 */
[----:B-1----:R-:W-:-:S03]  /*6290*/  FADD.FTZ R0, R76, R3 ;  /* 0x000000034c007221 */ /* 0x002fc60000010000 */
[----:B------:R-:W-:Y:S01]  /*62a0*/  FADD.FTZ R3, R54, R35 ;  /* 0x0000002336037221 */ /* 0x000fe20000010000 */
[----:B------:R-:W-:Y:S02]  /*62b0*/  CS2R R54, SRZ ;  /* 0x0000000000367805 */ /* 0x000fe4000001ff00 */
[----:B------:R-:W-:Y:S02]  /*62c0*/  CS2R R34, SRZ ;  /* 0x0000000000227805 */ /* 0x000fe4000001ff00 */
[C---:B--2---:R-:W-:Y:S01]  /*62d0*/  F2FP.F16.F32.PACK_AB R27, R83.reuse, R76 ;  /* 0x0000004c531b723e */ /* 0x044fe200000000ff */
[----:B------:R-:W-:-:S04]  /*62e0*/  FADD.FTZ R0, R83, R0 ;  /* 0x0000000053007221 */ /* 0x000fc80000010000 */
[----:B------:R0:W-:Y:S01]  /*62f0*/  STSM.16.M88.4 [R2+0x30300], R24 ;  /* 0x0303001802007844 */ /* 0x0001e20000000200 */
[----:B------:R1:W-:Y:S06]  /*6300*/  MEMBAR.ALL.CTA ;  /* 0x0000000000007992 */ /* 0x0003ec0000008000 */
[----:B-1----:R-:W1:Y:S01]  /*6310*/  FENCE.VIEW.ASYNC.S ;  /* 0x00000000000073c6 */ /* 0x002e620000000000 */
[----:B0-----:R-:W-:Y:S02]  /*6320*/  CS2R R26, SRZ ;  /* 0x00000000001a7805 */ /* 0x001fe4000001ff00 */
[----:B------:R-:W-:Y:S01]  /*6330*/  CS2R R24, SRZ ;  /* 0x0000000000187805 */ /* 0x000fe2000001ff00 */
[----:B-1----:R-:W-:Y:S01]  /*6340*/  NOP ;  /* 0x0000000000007918 */ /* 0x002fe20000000000 */
[----:B------:R-:W-:Y:S05]  /*6350*/  @!P3 BRA `(.L_x_11448) ;  /* 0x0000004800e4b947 */ /* 0x000fea0003800000 */
[----:B------:R-:W-:Y:S01]  /*6360*/  IMAD.MOV.U32 R5, RZ, RZ, R74 ;  /* 0x000000ffff057224 */ /* 0x000fe200078e004a */
[----:B------:R-:W-:Y:S01]  /*6370*/  UMOV UR39, UR60 ;  /* 0x0000003c00277c82 */ /* 0x000fe20008000000 */
[----:B------:R-:W-:Y:S01]  /*6380*/  IMAD.MOV.U32 R4, RZ, RZ, R9 ;  /* 0x000000ffff047224 */ /* 0x000fe200078e0009 */
[----:B------:R-:W-:Y:S01]  /*6390*/  UMOV UR7, UR36 ;  /* 0x0000002400077c82 */ /* 0x000fe20008000000 */
[----:B------:R-:W-:Y:S01]  /*63a0*/  IMAD.MOV.U32 R71, RZ, RZ, RZ ;  /* 0x000000ffff477224 */ /* 0x000fe200078e00ff */
[----:B------:R-:W-:-:S06]  /*63b0*/  ULDC UR5, c[0x0][0x9d8] ;  /* 0x0002760000057ab9 */ /* 0x000fcc0000000800 */
.L_x_11457:
        /* <DEDUP_REMOVED lines=10> */
.L_x_11450:
[----:B------:R-:W-:Y:S01]  /*6460*/  ULEA UR4, UR36, UR37, 0x3 ;  /* 0x0000002524047291 */ /* 0x000fe2000f8e183f */
[----:B------:R-:W-:-:S05]  /*6470*/  IMAD.U32 R7, RZ, RZ, UR60 ;  /* 0x0000003cff077e24 */ /* 0x000fca000f8e00ff */
[----:B------:R-:W-:-:S04]  /*6480*/  SHF.L.U32 R7, R7, 0x1f, RZ ;  /* 0x0000001f07077819 */ /* 0x000fc800000006ff */
[----:B------:R0:W1:Y:S01]  /*6490*/  SYNCS.PHASECHK.TRANS64.TRYWAIT P3, [UR4+0x31c30], R7 ;  /* 0x031c3007ff0075a7 */ /* 0x0000620008060144 */
[----:B------:R-:W-:Y:S05]  /*64a0*/  @!P0 BRA `(.L_x_11451) ;  /* 0x0000000000048947 */ /* 0x000fea0003800000 */
[----:B------:R-:W-:Y:S01]  /*64b0*/  BPT.TRAP 0x1 ;  /* 0x000000040000795c */ /* 0x000fe20000300000 */
.L_x_11451:
[----:B-1----:R-:W-:Y:S05]  /*64c0*/  @P3 BRA `(.L_x_11449) ;  /* 0x0000000000083947 */ /* 0x002fea0003800000 */
[----:B------:R-:W1:Y:S02]  /*64d0*/  SYNCS.PHASECHK.TRANS64.TRYWAIT P3, [UR4+0x31c30], R7 ;  /* 0x031c3007ff0075a7 */ /* 0x000e640008060144 */
[----:B-1----:R-:W-:Y:S05]  /*64e0*/  @!P3 BRA `(.L_x_11452) ;  /* 0x0000013000f8b947 */ /* 0x002fea0003800000 */
.L_x_11449:
[----:B-1----:R-:W1:Y:S01]  /*64f0*/  S2R R8, SR_TID.X ;  /* 0x0000000000087919 */ /* 0x002e620000002100 */
        /* <DEDUP_REMOVED lines=24> */
[----:B-1----:R-:W-:Y:S01]  /*6680*/  SHF.R.U32.HI R8, RZ, 0x7, R8 ;  /* 0x00000007ff087819 */ /* 0x002fe20000011608 */
        /* <DEDUP_REMOVED lines=331> */
.L_x_11454:
[----:B------:R-:W-:Y:S01]  /*7b40*/  ULEA UR4, UR7, UR37, 0x3 ;  /* 0x0000002507047291 */ /* 0x000fe2000f8e183f */
[----:B------:R-:W-:-:S05]  /*7b50*/  IMAD.U32 R7, RZ, RZ, UR39 ;  /* 0x00000027ff077e24 */ /* 0x000fca000f8e00ff */
[----:B------:R-:W-:-:S04]  /*7b60*/  SHF.L.U32 R7, R7, 0x1f, RZ ;  /* 0x0000001f07077819 */ /* 0x000fc800000006ff */
[----:B------:R0:W1:Y:S01]  /*7b70*/  SYNCS.PHASECHK.TRANS64.TRYWAIT P3, [UR4+0x31c50], R7 ;  /* 0x031c5007ff0075a7 */ /* 0x0000620008060144 */
[----:B------:R-:W-:Y:S05]  /*7b80*/  @!P0 BRA `(.L_x_11455) ;  /* 0x0000000000048947 */ /* 0x000fea0003800000 */
[----:B------:R-:W-:Y:S01]  /*7b90*/  BPT.TRAP 0x1 ;  /* 0x000000040000795c */ /* 0x000fe20000300000 */
.L_x_11455:
[----:B-1----:R-:W-:Y:S05]  /*7ba0*/  @P3 BRA `(.L_x_11453) ;  /* 0x0000000000083947 */ /* 0x002fea0003800000 */
[----:B------:R-:W1:Y:S02]  /*7bb0*/  SYNCS.PHASECHK.TRANS64.TRYWAIT P3, [UR4+0x31c50], R7 ;  /* 0x031c5007ff0075a7 */ /* 0x000e640008060144 */
[----:B-1----:R-:W-:Y:S05]  /*7bc0*/  @!P3 BRA `(.L_x_11456) ;  /* 0x0000011c0058b947 */ /* 0x002fea0003800000 */
.L_x_11453:
[----:B------:R-:W-:Y:S01]  /*7bd0*/  R2UR UR4, R23 ;  /* 0x00000000170472ca */ /* 0x000fe200000e0000 */
[----:B------:R-:W-:Y:S01]  /*7be0*/  FMUL.FTZ R12, R128, UR5 ;  /* 0x00000005800c7c20 */ /* 0x000fe20008410000 */
[----:B------:R-:W-:Y:S01]  /*7bf0*/  FMUL.FTZ R20, R120, UR5 ;  /* 0x0000000578147c20 */ /* 0x000fe20008410000 */
[----:B------:R-:W-:Y:S01]  /*7c00*/  @UP0 ULDC UR10, c[0x0][0x44c] ;  /* 0x00011300000a0ab9 */ /* 0x000fe20000000800 */
[----:B------:R-:W-:Y:S01]  /*7c10*/  R2UR UR14, R17 ;  /* 0x00000000110e72ca */ /* 0x000fe200000e0000 */
[----:B------:R-:W-:Y:S01]  /*7c20*/  FMUL.FTZ R120, R124, UR5 ;  /* 0x000000057c787c20 */ /* 0x000fe20008410000 */
[----:B------:R-:W-:Y:S01]  /*7c30*/  R2UR UR11, R19 ;  /* 0x00000000130b72ca */ /* 0x000fe200000e0000 */
[----:B------:R-:W-:Y:S01]  /*7c40*/  FMUL.FTZ R21, R121, UR5 ;  /* 0x0000000579157c20 */ /* 0x000fe20008410000 */
[----:B------:R-:W-:Y:S01]  /*7c50*/  FMUL.FTZ R121, R125, UR5 ;  /* 0x000000057d797c20 */ /* 0x000fe20008410000 */
[----:B------:R-:W-:Y:S01]  /*7c60*/  WARPGROUP.ARRIVE ;  /* 0x00000000000079c5 */ /* 0x000fe20000000000 */
[----:B------:R-:W-:Y:S01]  /*7c70*/  UMOV UR33, 0xc0000010 ;  /* 0xc000001000217882 */ /* 0x000fe20000000000 */
[----:B------:R-:W-:Y:S01]  /*7c80*/  UMOV UR35, 0x80000020 ;  /* 0x8000002000237882 */ /* 0x000fe20000000000 */
[----:B------:R-:W-:Y:S01]  /*7c90*/  FMUL.FTZ R11, R141, UR5 ;  /* 0x000000058d0b7c20 */ /* 0x000fe20008410000 */
[----:B------:R-:W-:Y:S01]  /*7ca0*/  VIADD R128, R145, UR4 ;  /* 0x0000000491807c36 */ /* 0x000fe20008000000 */
[----:B------:R-:W-:Y:S01]  /*7cb0*/  UIMAD UR4, UR38, -0x90, URZ ;  /* 0xffffff70260478a4 */ /* 0x000fe2000f8e023f */
[----:B-1----:R-:W-:Y:S01]  /*7cc0*/  FMUL.FTZ R8, R137, UR5 ;  /* 0x0000000589087c20 */ /* 0x002fe20008410000 */
[----:B0-----:R-:W-:Y:S01]  /*7cd0*/  FMUL.FTZ R7, R136, UR5 ;  /* 0x0000000588077c20 */ /* 0x001fe20008410000 */
[----:B------:R-:W-:Y:S01]  /*7ce0*/  @P2 IMAD.HI.U32 R124, R128, UR10, RZ ;  /* 0x0000000a807c2c27 */ /* 0x000fe2000f8e00ff */
[----:B------:R-:W-:-:S03]  /*7cf0*/  @UP0 ULDC UR10, c[0x0][0x450] ;  /* 0x00011400000a0ab9 */ /* 0x000fc60000000800 */
[----:B------:R-:W-:Y:S01]  /*7d00*/  FMUL.FTZ R10, R140, UR5 ;  /* 0x000000058c0a7c20 */ /* 0x000fe20008410000 */
[----:B------:R-:W-:Y:S01]  /*7d10*/  FMUL.FTZ R15, R133, UR5 ;  /* 0x00000005850f7c20 */ /* 0x000fe20008410000 */
[----:B------:R-:W-:Y:S01]  /*7d20*/  IMAD.U32 R125, RZ, RZ, UR14 ;  /* 0x0000000eff7d7e24 */ /* 0x000fe2000f8e00ff */
[----:B------:R-:W-:Y:S01]  /*7d30*/  @P2 SHF.R.U32.HI R128, RZ, UR10, R124 ;  /* 0x0000000aff802c19 */ /* 0x000fe2000801167c */
[----:B------:R-:W-:Y:S01]  /*7d40*/  UIADD3 UR10, UR37, 0x200, URZ ;  /* 0x00000200250a7890 */ /* 0x000fe2000fffe03f */
[----:B------:R-:W-:Y:S01]  /*7d50*/  IMAD.U32 R124, RZ, RZ, UR4 ;  /* 0x00000004ff7c7e24 */ /* 0x000fe2000f8e00ff */
[----:B------:R-:W0:Y:S01]  /*7d60*/  MUFU.TANH R11, R11 ;  /* 0x0000000b000b7308 */ /* 0x000e220000002400 */
[----:B------:R-:W-:Y:S01]  /*7d70*/  FMUL.FTZ R13, R129, UR5 ;  /* 0x00000005810d7c20 */ /* 0x000fe20008410000 */
[----:B------:R-:W-:Y:S01]  /*7d80*/  USHF.R.U32.HI UR10, URZ, 0x4, UR10 ;  /* 0x000000043f0a7899 */ /* 0x000fe2000801160a */
[----:B------:R-:W-:Y:S01]  /*7d90*/  FMUL.FTZ R14, R132, UR5 ;  /* 0x00000005840e7c20 */ /* 0x000fe20008410000 */
[----:B------:R-:W-:Y:S01]  /*7da0*/  IADD3 R124, -R18, 0x1, R124 ;  /* 0x00000001127c7810 */ /* 0x000fe20007ffe17c */
[----:B------:R-:W-:Y:S01]  /*7db0*/  FMUL.FTZ R117, R117, UR5 ;  /* 0x0000000575757c20 */ /* 0x000fe20008410000 */
[----:B------:R-:W-:Y:S01]  /*7dc0*/  ULOP3.LUT UR10, UR10, 0x3fff, URZ, 0xc0, !UPT ;  /* 0x00003fff0a0a7892 */ /* 0x000fe2000f8ec03f */
[----:B------:R-:W-:Y:S01]  /*7dd0*/  FMUL.FTZ R113, R113, UR5 ;  /* 0x0000000571717c20 */ /* 0x000fe20008410000 */
[----:B------:R-:W-:Y:S01]  /*7de0*/  IADD3 R125, -R125, UR11, R124 ;  /* 0x0000000b7d7d7c10 */ /* 0x000fe2000fffe17c */
[----:B------:R-:W1:Y:S01]  /*7df0*/  MUFU.TANH R8, R8 ;  /* 0x0000000800087308 */ /* 0x000e620000002400 */
[----:B------:R-:W-:Y:S01]  /*7e00*/  ULOP3.LUT UR11, UR10, 0x2400000, URZ, 0xfc, !UPT ;  /* 0x024000000a0b7892 */ /* 0x000fe2000f8efc3f */
[----:B------:R-:W2:Y:S01]  /*7e10*/  SHFL.IDX PT, R124, R128, RZ, 0x1c1f ;  /* 0x001c1fff807c7589 */ /* 0x000ea200000e0000 */
[----:B------:R-:W-:Y:S01]  /*7e20*/  ULOP3.LUT UR10, UR61, 0x10000, URZ, 0xfc, !UPT ;  /* 0x000100003d0a7892 */ /* 0x000fe2000f8efc3f */
[----:B------:R-:W-:Y:S01]  /*7e30*/  FMUL.FTZ R112, R112, UR5 ;  /* 0x0000000570707c20 */ /* 0x000fe20008410000 */
[----:B------:R-:W-:Y:S01]  /*7e40*/  UIMAD UR11, UR7, 0x6c0, UR11 ;  /* 0x000006c0070b78a4 */ /* 0x000fe2000f8e020b */
[----:B------:R-:W-:Y:S01]  /*7e50*/  FMUL.FTZ R116, R116, UR5 ;  /* 0x0000000574747c20 */ /* 0x000fe20008410000 */
[----:B------:R-:W-:Y:S01]  /*7e60*/  FMUL.FTZ R109, R109, UR5 ;  /* 0x000000056d6d7c20 */ /* 0x000fe20008410000 */
[----:B------:R-:W3:Y:S01]  /*7e70*/  MUFU.TANH R7, R7 ;  /* 0x0000000700077308 */ /* 0x000ee20000002400 */
[----:B------:R-:W-:Y:S01]  /*7e80*/  FMUL.FTZ R105, R105, UR5 ;  /* 0x0000000569697c20 */ /* 0x000fe20008410000 */
[----:B------:R-:W-:Y:S01]  /*7e90*/  UMOV UR32, UR10 ;  /* 0x0000000a00207c82 */ /* 0x000fe20008000000 */
[----:B------:R-:W-:Y:S01]  /*7ea0*/  FMUL.FTZ R104, R104, UR5 ;  /* 0x0000000568687c20 */ /* 0x000fe20008410000 */
[----:B------:R-:W-:Y:S01]  /*7eb0*/  UMOV UR34, UR11 ;  /* 0x0000000b00227c82 */ /* 0x000fe20008000000 */
[----:B------:R-:W-:Y:S01]  /*7ec0*/  FMUL.FTZ R108, R108, UR5 ;  /* 0x000000056c6c7c20 */ /* 0x000fe20008410000 */
[----:B------:R-:W-:Y:S01]  /*7ed0*/  HGMMA.64x96x16.F32 R24, gdesc[UR32].tnspB, R24, gsb0 ;  /* 0x41600000201879f0 */ /* 0x000fe20008000818 */
[----:B------:R-:W-:Y:S01]  /*7ee0*/  UIADD3 UR32, UR10, 0x180, URZ ;  /* 0x000001800a207890 */ /* 0x000fe2000fffe03f */
[----:B------:R-:W4:Y:S01]  /*7ef0*/  MUFU.TANH R10, R10 ;  /* 0x0000000a000a7308 */ /* 0x000f220000002400 */
[----:B------:R-:W-:Y:S01]  /*7f00*/  UIADD3 UR34, UR11, 0x40, URZ ;  /* 0x000000400b227890 */ /* 0x000fe2000fffe03f */
[----:B------:R-:W-:Y:S01]  /*7f10*/  FMUL.FTZ R101, R101, UR5 ;  /* 0x0000000565657c20 */ /* 0x000fe20008410000 */
[----:B------:R-:W-:Y:S01]  /*7f20*/  UMOV UR33, 0xc0000010 ;  /* 0xc000001000217882 */ /* 0x000fe20000000000 */
[----:B------:R-:W-:Y:S01]  /*7f30*/  UMOV UR35, 0x80000020 ;  /* 0x8000002000237882 */ /* 0x000fe20000000000 */
[----:B------:R-:W-:Y:S01]  /*7f40*/  FMUL.FTZ R97, R97, UR5 ;  /* 0x0000000561617c20 */ /* 0x000fe20008410000 */
[----:B------:R-:W-:Y:S01]  /*7f50*/  FMUL.FTZ R96, R96, UR5 ;  /* 0x0000000560607c20 */ /* 0x000fe20008410000 */
[----:B------:R-:W-:Y:S01]  /*7f60*/  FMUL.FTZ R100, R100, UR5 ;  /* 0x0000000564647c20 */ /* 0x000fe20008410000 */
[----:B------:R-:W5:Y:S01]  /*7f70*/  MUFU.TANH R15, R15 ;  /* 0x0000000f000f7308 */ /* 0x000f620000002400 */
[----:B------:R-:W-:Y:S01]  /*7f80*/  FMUL.FTZ R93, R93, UR5 ;  /* 0x000000055d5d7c20 */ /* 0x000fe20008410000 */
[----:B--2---:R-:W-:-:S02]  /*7f90*/  IMAD.IADD R124, R125, 0x1, R124 ;  /* 0x000000017d7c7824 */ /* 0x004fc400078e027c */
[----:B------:R-:W-:Y:S01]  /*7fa0*/  FMUL.FTZ R89, R89, UR5 ;  /* 0x0000000559597c20 */ /* 0x000fe20008410000 */
[----:B------:R-:W2:Y:S01]  /*7fb0*/  SHFL.IDX PT, R128, R128, 0x1, 0x1c1f ;  /* 0x003c1f0080807f89 */ /* 0x000ea200000e0000 */
[----:B------:R-:W-:Y:S01]  /*7fc0*/  FMUL.FTZ R88, R88, UR5 ;  /* 0x0000000558587c20 */ /* 0x000fe20008410000 */
[----:B------:R-:W-:Y:S01]  /*7fd0*/  FMUL.FTZ R92, R92, UR5 ;  /* 0x000000055c5c7c20 */ /* 0x000fe20008410000 */
[C---:B------:R-:W-:Y:S01]  /*7fe0*/  ISETP.GT.AND P6, PT, R124.reuse, 0x9, PT ;  /* 0x000000097c00780c */ /* 0x040fe20003fc4270 */
[----:B------:R-:W2:Y:S01]  /*7ff0*/  MUFU.TANH R13, R13 ;  /* 0x0000000d000d7308 */ /* 0x000ea20000002400 */
[----:B------:R-:W-:Y:S01]  /*8000*/  ISETP.GT.AND P4, PT, R124, 0x1, PT ;  /* 0x000000017c00780c */ /* 0x000fe20003f84270 */
[----:B------:R-:W-:Y:S01]  /*8010*/  FMUL.FTZ R81, R81, UR5 ;  /* 0x0000000551517c20 */ /* 0x000fe20008410000 */
[----:B0-----:R-:W-:Y:S01]  /*8020*/  FSEL R11, R11, -INF , P6 ;  /* 0xff8000000b0b7808 */ /* 0x001fe20003000000 */
[----:B------:R-:W-:Y:S01]  /*8030*/  FMUL.FTZ R80, R80, UR5 ;  /* 0x0000000550507c20 */ /* 0x000fe20008410000 */
[----:B------:R-:W-:Y:S01]  /*8040*/  ISETP.GT.AND P5, PT, R124, RZ, PT ;  /* 0x000000ff7c00720c */ /* 0x000fe20003fa4270 */
[----:B------:R-:W-:Y:S01]  /*8050*/  FMUL.FTZ R84, R84, UR5 ;  /* 0x0000000554547c20 */ /* 0x000fe20008410000 */
[----:B------:R-:W-:Y:S01]  /*8060*/  ISETP.GT.AND P3, PT, R124, 0x8, PT ;  /* 0x000000087c00780c */ /* 0x000fe20003f64270 */
[----:B------:R-:W0:Y:S01]  /*8070*/  MUFU.TANH R12, R12 ;  /* 0x0000000c000c7308 */ /* 0x000e220000002400 */
[----:B-1----:R-:W-:Y:S01]  /*8080*/  FSEL R8, R8, -INF , P4 ;  /* 0xff80000008087808 */ /* 0x002fe20002000000 */
[----:B------:R-:W-:Y:S01]  /*8090*/  FMUL.FTZ R9, R138, UR5 ;  /* 0x000000058a097c20 */ /* 0x000fe20008410000 */
[C---:B------:R-:W-:Y:S01]  /*80a0*/  ISETP.GT.AND P6, PT, R124.reuse, 0x19, PT ;  /* 0x000000197c00780c */ /* 0x040fe20003fc4270 */
[----:B------:R-:W-:Y:S01]  /*80b0*/  FMUL.FTZ R139, R139, UR5 ;  /* 0x000000058b8b7c20 */ /* 0x000fe20008410000 */
[----:B------:R-:W-:Y:S01]  /*80c0*/  ISETP.GT.AND P4, PT, R124, 0x11, PT ;  /* 0x000000117c00780c */ /* 0x000fe20003f84270 */
[----:B------:R-:W-:Y:S01]  /*80d0*/  FMUL.FTZ R142, R142, UR5 ;  /* 0x000000058e8e7c20 */ /* 0x000fe20008410000 */
[----:B---3--:R-:W-:Y:S01]  /*80e0*/  FSEL R7, R7, -INF , P5 ;  /* 0xff80000007077808 */ /* 0x008fe20002800000 */
[----:B------:R-:W1:Y:S01]  /*80f0*/  MUFU.TANH R14, R14 ;  /* 0x0000000e000e7308 */ /* 0x000e620000002400 */
[----:B----4-:R-:W-:Y:S01]  /*8100*/  FSEL R10, R10, -INF , P3 ;  /* 0xff8000000a0a7808 */ /* 0x010fe20001800000 */
[----:B------:R-:W-:Y:S01]  /*8110*/  FMUL.FTZ R143, R143, UR5 ;  /* 0x000000058f8f7c20 */ /* 0x000fe20008410000 */
[----:B-----5:R-:W-:Y:S01]  /*8120*/  FSEL R15, R15, -INF , P6 ;  /* 0xff8000000f0f7808 */ /* 0x020fe20003000000 */
[----:B--2---:R-:W-:Y:S01]  /*8130*/  IMAD.IADD R125, R125, 0x1, R128 ;  /* 0x000000017d7d7824 */ /* 0x004fe200078e0280 */
[----:B------:R-:W-:Y:S01]  /*8140*/  ISETP.GT.AND P5, PT, R124, 0x10, PT ;  /* 0x000000107c00780c */ /* 0x000fe20003fa4270 */
[----:B------:R-:W-:Y:S01]  /*8150*/  FMUL.FTZ R130, R130, UR5 ;  /* 0x0000000582827c20 */ /* 0x000fe20008410000 */
[C---:B------:R-:W-:Y:S01]  /*8160*/  ISETP.GT.AND P3, PT, R124.reuse, 0x18, PT ;  /* 0x000000187c00780c */ /* 0x040fe20003f64270 */
[----:B------:R-:W2:Y:S01]  /*8170*/  MUFU.TANH R121, R121 ;  /* 0x0000007900797308 */ /* 0x000ea20000002400 */
[----:B------:R-:W-:Y:S01]  /*8180*/  FSEL R13, R13, -INF , P4 ;  /* 0xff8000000d0d7808 */ /* 0x000fe20002000000 */
[----:B------:R-:W-:Y:S01]  /*8190*/  FMUL.FTZ R131, R131, UR5 ;  /* 0x0000000583837c20 */ /* 0x000fe20008410000 */
[----:B------:R-:W-:Y:S01]  /*81a0*/  ISETP.GT.AND P6, PT, R124, 0x29, PT ;  /* 0x000000297c00780c */ /* 0x000fe20003fc4270 */
[----:B------:R-:W-:Y:S01]  /*81b0*/  FMUL.FTZ R134, R134, UR5 ;  /* 0x0000000586867c20 */ /* 0x000fe20008410000 */
[----:B------:R-:W-:Y:S01]  /*81c0*/  ISETP.GT.AND P4, PT, R124, 0x21, PT ;  /* 0x000000217c00780c */ /* 0x000fe20003f84270 */
[----:B------:R-:W-:Y:S01]  /*81d0*/  FMUL.FTZ R135, R135, UR5 ;  /* 0x0000000587877c20 */ /* 0x000fe20008410000 */
[----:B0-----:R-:W-:Y:S01]  /*81e0*/  FSEL R12, R12, -INF , P5 ;  /* 0xff8000000c0c7808 */ /* 0x001fe20002800000 */
[----:B------:R-:W0:Y:S01]  /*81f0*/  MUFU.TANH R21, R21 ;  /* 0x0000001500157308 */ /* 0x000e220000002400 */
[----:B-1----:R-:W-:Y:S01]  /*8200*/  FSEL R14, R14, -INF , P3 ;  /* 0xff8000000e0e7808 */ /* 0x002fe20001800000 */
[----:B------:R-:W-:Y:S01]  /*8210*/  FMUL.FTZ R122, R122, UR5 ;  /* 0x000000057a7a7c20 */ /* 0x000fe20008410000 */
[C---:B------:R-:W-:Y:S01]  /*8220*/  ISETP.GT.AND P5, PT, R124.reuse, 0x20, PT ;  /* 0x000000207c00780c */ /* 0x040fe20003fa4270 */
[----:B------:R-:W-:Y:S01]  /*8230*/  FMUL.FTZ R123, R123, UR5 ;  /* 0x000000057b7b7c20 */ /* 0x000fe20008410000 */
[----:B------:R-:W-:Y:S01]  /*8240*/  ISETP.GT.AND P3, PT, R124, 0x28, PT ;  /* 0x000000287c00780c */ /* 0x000fe20003f64270 */
[----:B------:R-:W-:Y:S01]  /*8250*/  FMUL.FTZ R126, R126, UR5 ;  /* 0x000000057e7e7c20 */ /* 0x000fe20008410000 */
[----:B------:R-:W-:Y:S01]  /*8260*/  LOP3.LUT R22, R22, 0xfffffffb, RZ, 0xc0, !PT ;  /* 0xfffffffb16167812 */ /* 0x000fe200078ec0ff */
[----:B------:R-:W1:Y:S01]  /*8270*/  MUFU.TANH R20, R20 ;  /* 0x0000001400147308 */ /* 0x000e620000002400 */
[----:B--2---:R-:W-:Y:S01]  /*8280*/  FSEL R121, R121, -INF , P6 ;  /* 0xff80000079797808 */ /* 0x004fe20003000000 */
[----:B------:R-:W-:Y:S01]  /*8290*/  FMUL.FTZ R127, R127, UR5 ;  /* 0x000000057f7f7c20 */ /* 0x000fe20008410000 */
[----:B------:R-:W-:Y:S01]  /*82a0*/  ISETP.GT.AND P6, PT, R124, 0x39, PT ;  /* 0x000000397c00780c */ /* 0x000fe20003fc4270 */
[----:B------:R-:W-:Y:S01]  /*82b0*/  FMUL.FTZ R114, R114, UR5 ;  /* 0x0000000572727c20 */ /* 0x000fe20008410000 */
[----:B------:R-:W-:Y:S01]  /*82c0*/  @P0 LOP3.LUT R22, R22, 0x4, RZ, 0xfc, !PT ;  /* 0x0000000416160812 */ /* 0x000fe200078efcff */
[----:B------:R-:W-:Y:S01]  /*82d0*/  FMUL.FTZ R115, R115, UR5 ;  /* 0x0000000573737c20 */ /* 0x000fe20008410000 */
[----:B------:R-:W-:Y:S01]  /*82e0*/  ISETP.GT.AND P0, PT, R124, 0x80, PT ;  /* 0x000000807c00780c */ /* 0x000fe20003f04270 */
[----:B------:R-:W2:Y:S01]  /*82f0*/  MUFU.TANH R120, R120 ;  /* 0x0000007800787308 */ /* 0x000ea20000002400 */
[----:B0-----:R-:W-:Y:S01]  /*8300*/  FSEL R21, R21, -INF , P4 ;  /* 0xff80000015157808 */ /* 0x001fe20002000000 */
[----:B------:R-:W-:Y:S01]  /*8310*/  FMUL.FTZ R118, R118, UR5 ;  /* 0x0000000576767c20 */ /* 0x000fe20008410000 */
[----:B------:R-:W-:Y:S01]  /*8320*/  ISETP.GT.AND P4, PT, R124, 0x31, PT ;  /* 0x000000317c00780c */ /* 0x000fe20003f84270 */
[----:B------:R-:W-:Y:S01]  /*8330*/  FMUL.FTZ R119, R119, UR5 ;  /* 0x0000000577777c20 */ /* 0x000fe20008410000 */
[----:B------:R-:W-:Y:S01]  /*8340*/  LOP3.LUT R22, R22, 0xfffffffd, RZ, 0xc0, !PT ;  /* 0xfffffffd16167812 */ /* 0x000fe200078ec0ff */
[----:B------:R-:W-:Y:S01]  /*8350*/  FMUL.FTZ R106, R106, UR5 ;  /* 0x000000056a6a7c20 */ /* 0x000fe20008410000 */
[----:B------:R-:W-:Y:S01]  /*8360*/  FMUL.FTZ R107, R107, UR5 ;  /* 0x000000056b6b7c20 */ /* 0x000fe20008410000 */
[----:B------:R-:W0:Y:S01]  /*8370*/  MUFU.TANH R117, R117 ;  /* 0x0000007500757308 */ /* 0x000e220000002400 */
[----:B-1----:R-:W-:Y:S01]  /*8380*/  FSEL R20, R20, -INF , P5 ;  /* 0xff80000014147808 */ /* 0x002fe20002800000 */
[----:B------:R-:W-:Y:S01]  /*8390*/  FMUL.FTZ R110, R110, UR5 ;  /* 0x000000056e6e7c20 */ /* 0x000fe20008410000 */
[----:B------:R-:W-:Y:S01]  /*83a0*/  ISETP.GT.AND P5, PT, R124, 0x30, PT ;  /* 0x000000307c00780c */ /* 0x000fe20003fa4270 */
[----:B------:R-:W-:Y:S01]  /*83b0*/  FMUL.FTZ R111, R111, UR5 ;  /* 0x000000056f6f7c20 */ /* 0x000fe20008410000 */
[----:B------:R-:W-:Y:S01]  /*83c0*/  FMUL.FTZ R98, R98, UR5 ;  /* 0x0000000562627c20 */ /* 0x000fe20008410000 */
[----:B------:R-:W-:Y:S01]  /*83d0*/  FMUL.FTZ R99, R99, UR5 ;  /* 0x0000000563637c20 */ /* 0x000fe20008410000 */
[----:B------:R-:W-:Y:S01]  /*83e0*/  FMUL.FTZ R102, R102, UR5 ;  /* 0x0000000566667c20 */ /* 0x000fe20008410000 */
[----:B------:R-:W1:Y:S01]  /*83f0*/  MUFU.TANH R113, R113 ;  /* 0x0000007100717308 */ /* 0x000e620000002400 */
[----:B--2---:R-:W-:Y:S01]  /*8400*/  FSEL R120, R120, -INF , P3 ;  /* 0xff80000078787808 */ /* 0x004fe20001800000 */
[----:B------:R-:W-:Y:S01]  /*8410*/  FMUL.FTZ R103, R103, UR5 ;  /* 0x0000000567677c20 */ /* 0x000fe20008410000 */
[----:B------:R-:W-:Y:S01]  /*8420*/  ISETP.GT.AND P3, PT, R124, 0x38, PT ;  /* 0x000000387c00780c */ /* 0x000fe20003f64270 */
[----:B------:R-:W-:Y:S01]  /*8430*/  FMUL.FTZ R90, R90, UR5 ;  /* 0x000000055a5a7c20 */ /* 0x000fe20008410000 */
[----:B------:R-:W-:Y:S01]  /*8440*/  FMUL.FTZ R91, R91, UR5 ;  /* 0x000000055b5b7c20 */ /* 0x000fe20008410000 */
[----:B------:R-:W-:Y:S01]  /*8450*/  FMUL.FTZ R94, R94, UR5 ;  /* 0x000000055e5e7c20 */ /* 0x000fe20008410000 */
[----:B------:R-:W-:Y:S01]  /*8460*/  FMUL.FTZ R95, R95, UR5 ;  /* 0x000000055f5f7c20 */ /* 0x000fe20008410000 */
[----:B------:R-:W2:Y:S01]  /*8470*/  MUFU.TANH R112, R112 ;  /* 0x0000007000707308 */ /* 0x000ea20000002400 */
[----:B0-----:R-:W-:Y:S01]  /*8480*/  FSEL R117, R117, -INF , P6 ;  /* 0xff80000075757808 */ /* 0x001fe20003000000 */
[----:B------:R-:W-:Y:S01]  /*8490*/  FMUL.FTZ R82, R82, UR5 ;  /* 0x0000000552527c20 */ /* 0x000fe20008410000 */
[----:B------:R-:W-:Y:S01]  /*84a0*/  ISETP.GT.AND P6, PT, R124, 0x49, PT ;  /* 0x000000497c00780c */ /* 0x000fe20003fc4270 */
[----:B------:R-:W-:Y:S01]  /*84b0*/  FMUL.FTZ R83, R83, UR5 ;  /* 0x0000000553537c20 */ /* 0x000fe20008410000 */
[----:B------:R-:W-:Y:S01]  /*84c0*/  FMUL.FTZ R86, R86, UR5 ;  /* 0x0000000556567c20 */ /* 0x000fe20008410000 */
[----:B------:R-:W-:Y:S01]  /*84d0*/  FMUL.FTZ R87, R87, UR5 ;  /* 0x0000000557577c20 */ /* 0x000fe20008410000 */
[----:B------:R-:W-:Y:S01]  /*84e0*/  FMUL.FTZ R74, R74, UR5 ;  /* 0x000000054a4a7c20 */ /* 0x000fe20008410000 */
[----:B------:R-:W0:Y:S01]  /*84f0*/  MUFU.TANH R116, R116 ;  /* 0x0000007400747308 */ /* 0x000e220000002400 */
[----:B-1----:R-:W-:Y:S01]  /*8500*/  FSEL R113, R113, -INF , P4 ;  /* 0xff80000071717808 */ /* 0x002fe20002000000 */
[----:B------:R-:W-:Y:S01]  /*8510*/  FMUL.FTZ R75, R75, UR5 ;  /* 0x000000054b4b7c20 */ /* 0x000fe20008410000 */
[----:B------:R-:W-:Y:S01]  /*8520*/  ISETP.GT.AND P4, PT, R124, 0x41, PT ;  /* 0x000000417c00780c */ /* 0x000fe20003f84270 */
[----:B------:R-:W-:-:S02]  /*8530*/  WARPGROUP.DEPBAR.LE gsb0, 0x0 ;  /* 0x00008000000079c5 */ /* 0x000fc40000010000 */
[----:B------:R-:W-:Y:S01]  /*8540*/  WARPGROUP.ARRIVE ;  /* 0x00000000000079c5 */ /* 0x000fe20000000000 */
[----:B------:R-:W-:Y:S01]  /*8550*/  FMUL.FTZ R78, R78, UR5 ;  /* 0x000000054e4e7c20 */ /* 0x000fe20008410000 */
[----:B------:R-:W1:Y:S01]  /*8560*/  MUFU.TANH R109, R109 ;  /* 0x0000006d006d7308 */ /* 0x000e620000002400 */
[----:B--2---:R-:W-:Y:S01]  /*8570*/  FSEL R112, R112, -INF , P5 ;  /* 0xff80000070707808 */ /* 0x004fe20002800000 */
[----:B------:R-:W-:Y:S01]  /*8580*/  FMUL.FTZ R79, R79, UR5 ;  /* 0x000000054f4f7c20 */ /* 0x000fe20008410000 */
[----:B------:R-:W-:Y:S01]  /*8590*/  ISETP.GT.AND P5, PT, R124, 0x40, PT ;  /* 0x000000407c00780c */ /* 0x000fe20003fa4270 */
[----:B------:R-:W-:Y:S01]  /*85a0*/  HGMMA.64x96x16.F32 R24, gdesc[UR32].tnspB, R24, gsb0 ;  /* 0x41600000201879f0 */ /* 0x000fe20008000818 */
[----:B------:R-:W-:Y:S01]  /*85b0*/  UIADD3 UR32, UR10, 0x300, URZ ;  /* 0x000003000a207890 */ /* 0x000fe2000fffe03f */
[----:B------:R-:W-:Y:S01]  /*85c0*/  FMUL.FTZ R85, R85, UR5 ;  /* 0x0000000555557c20 */ /* 0x000fe20008410000 */
[----:B------:R-:W-:Y:S01]  /*85d0*/  UIADD3 UR34, UR11, 0x80, URZ ;  /* 0x000000800b227890 */ /* 0x000fe2000fffe03f */
[----:B------:R-:W2:Y:S01]  /*85e0*/  MUFU.TANH R105, R105 ;  /* 0x0000006900697308 */ /* 0x000ea20000002400 */
[----:B------:R-:W-:Y:S01]  /*85f0*/  UMOV UR33, 0xc0000010 ;  /* 0xc000001000217882 */ /* 0x000fe20000000000 */
[----:B------:R-:W-:Y:S01]  /*8600*/  UMOV UR35, 0x80000020 ;  /* 0x8000002000237882 */ /* 0x000fe20000000000 */
[----:B0-----:R-:W-:Y:S01]  /*8610*/  FSEL R116, R116, -INF , P3 ;  /* 0xff80000074747808 */ /* 0x001fe20001800000 */
[----:B------:R-:W-:Y:S01]  /*8620*/  ULDC UR4, c[0x0][0x988] ;  /* 0x0002620000047ab9 */ /* 0x000fe20000000800 */
[----:B------:R-:W-:Y:S01]  /*8630*/  ISETP.GT.AND P3, PT, R124, 0x48, PT ;  /* 0x000000487c00780c */ /* 0x000fe20003f64270 */
[----:B------:R-:W-:Y:S01]  /*8640*/  FMUL.FTZ R72, R72, UR5 ;  /* 0x0000000548487c20 */ /* 0x000fe20008410000 */
[----:B------:R-:W-:Y:S01]  /*8650*/  FMUL.FTZ R76, R76, UR5 ;  /* 0x000000054c4c7c20 */ /* 0x000fe20008410000 */
[----:B------:R-:W0:Y:S01]  /*8660*/  MUFU.TANH R104, R104 ;  /* 0x0000006800687308 */ /* 0x000e220000002400 */
[----:B-1----:R-:W-:Y:S01]  /*8670*/  FSEL R109, R109, -INF , P6 ;  /* 0xff8000006d6d7808 */ /* 0x002fe20003000000 */
[----:B------:R-:W-:Y:S01]  /*8680*/  FMUL.FTZ R77, R77, UR5 ;  /* 0x000000054d4d7c20 */ /* 0x000fe20008410000 */
[----:B------:R-:W-:Y:S01]  /*8690*/  ISETP.GT.AND P6, PT, R124, 0x59, PT ;  /* 0x000000597c00780c */ /* 0x000fe20003fc4270 */
[----:B------:R-:W1:Y:S01]  /*86a0*/  S2R R138, SR_TID.X ;  /* 0x00000000008a7919 */ /* 0x000e620000002100 */
[----:B------:R-:W-:Y:S01]  /*86b0*/  R2UR UR14, R6 ;  /* 0x00000000060e72ca */ /* 0x000fe200000e0000 */
[----:B------:R-:W-:-:S02]  /*86c0*/  UMOV UR39, UR60 ;  /* 0x0000003c00277c82 */ /* 0x000fc40008000000 */
[----:B------:R-:W3:Y:S01]  /*86d0*/  MUFU.TANH R108, R108 ;  /* 0x0000006c006c7308 */ /* 0x000ee20000002400 */
[----:B--2---:R-:W-:Y:S02]  /*86e0*/  FSEL R105, R105, -INF , P4 ;  /* 0xff80000069697808 */ /* 0x004fe40002000000 */
[----:B------:R-:W-:-:S05]  /*86f0*/  ISETP.GT.AND P4, PT, R124, 0x51, PT ;  /* 0x000000517c00780c */ /* 0x000fca0003f84270 */
[----:B------:R-:W2:Y:S01]  /*8700*/  MUFU.TANH R101, R101 ;  /* 0x0000006500657308 */ /* 0x000ea20000002400 */
[----:B0-----:R-:W-:Y:S01]  /*8710*/  FSEL R104, R104, -INF , P5 ;  /* 0xff80000068687808 */ /* 0x001fe20002800000 */
[----:B------:R-:W-:Y:S01]  /*8720*/  UISETP.GT.AND UP1, UPT, UR38, UR14, UPT ;  /* 0x0000000e2600728c */ /* 0x000fe2000bf24270 */
[----:B------:R-:W-:-:S05]  /*8730*/  ISETP.GT.AND P5, PT, R124, 0x50, PT ;  /* 0x000000507c00780c */ /* 0x000fca0003fa4270 */
[----:B------:R-:W0:Y:S01]  /*8740*/  MUFU.TANH R97, R97 ;  /* 0x0000006100617308 */ /* 0x000e220000002400 */
[----:B---3--:R-:W-:Y:S02]  /*8750*/  FSEL R108, R108, -INF , P3 ;  /* 0xff8000006c6c7808 */ /* 0x008fe40001800000 */
[----:B------:R-:W-:-:S05]  /*8760*/  ISETP.GT.AND P3, PT, R124, 0x58, PT ;  /* 0x000000587c00780c */ /* 0x000fca0003f64270 */
[----:B------:R-:W3:Y:S01]  /*8770*/  MUFU.TANH R96, R96 ;  /* 0x0000006000607308 */ /* 0x000ee20000002400 */
[----:B--2---:R-:W-:Y:S02]  /*8780*/  FSEL R101, R101, -INF , P6 ;  /* 0xff80000065657808 */ /* 0x004fe40003000000 */
[----:B------:R-:W-:Y:S02]  /*8790*/  ISETP.GT.AND P6, PT, R124, 0x69, PT ;  /* 0x000000697c00780c */ /* 0x000fe40003fc4270 */
[----:B-1----:R-:W-:-:S03]  /*87a0*/  SHF.R.U32.HI R137, RZ, 0x7, R138 ;  /* 0x00000007ff897819 */ /* 0x002fc6000001168a */
[----:B------:R-:W1:Y:S01]  /*87b0*/  MUFU.TANH R100, R100 ;  /* 0x0000006400647308 */ /* 0x000e620000002400 */
[----:B0-----:R-:W-:Y:S02]  /*87c0*/  FSEL R97, R97, -INF , P4 ;  /* 0xff80000061617808 */ /* 0x001fe40002000000 */
[----:B------:R-:W-:-:S05]  /*87d0*/  ISETP.GT.AND P4, PT, R124, 0x61, PT ;  /* 0x000000617c00780c */ /* 0x000fca0003f84270 */
[----:B------:R-:W0:Y:S01]  /*87e0*/  MUFU.TANH R93, R93 ;  /* 0x0000005d005d7308 */ /* 0x000e220000002400 */
[----:B---3--:R-:W-:Y:S02]  /*87f0*/  FSEL R96, R96, -INF , P5 ;  /* 0xff80000060607808 */ /* 0x008fe40002800000 */
[----:B------:R-:W-:-:S05]  /*8800*/  ISETP.GT.AND P5, PT, R124, 0x60, PT ;  /* 0x000000607c00780c */ /* 0x000fca0003fa4270 */
[----:B------:R-:W2:Y:S01]  /*8810*/  MUFU.TANH R89, R89 ;  /* 0x0000005900597308 */ /* 0x000ea20000002400 */
[----:B-1----:R-:W-:Y:S02]  /*8820*/  FSEL R100, R100, -INF , P3 ;  /* 0xff80000064647808 */ /* 0x002fe40001800000 */
[----:B------:R-:W-:-:S05]  /*8830*/  ISETP.GT.AND P3, PT, R124, 0x68, PT ;  /* 0x000000687c00780c */ /* 0x000fca0003f64270 */
[----:B------:R-:W1:Y:S01]  /*8840*/  MUFU.TANH R88, R88 ;  /* 0x0000005800587308 */ /* 0x000e620000002400 */
[----:B0-----:R-:W-:Y:S02]  /*8850*/  FSEL R93, R93, -INF , P6 ;  /* 0xff8000005d5d7808 */ /* 0x001fe40003000000 */
[----:B------:R-:W-:-:S05]  /*8860*/  ISETP.GT.AND P6, PT, R124, 0x79, PT ;  /* 0x000000797c00780c */ /* 0x000fca0003fc4270 */
[----:B------:R-:W0:Y:S01]  /*8870*/  MUFU.TANH R92, R92 ;  /* 0x0000005c005c7308 */ /* 0x000e220000002400 */
[----:B--2---:R-:W-:Y:S02]  /*8880*/  FSEL R89, R89, -INF , P4 ;  /* 0xff80000059597808 */ /* 0x004fe40002000000 */
[----:B------:R-:W-:-:S05]  /*8890*/  ISETP.GT.AND P4, PT, R124, 0x71, PT ;  /* 0x000000717c00780c */ /* 0x000fca0003f84270 */
[----:B------:R-:W2:Y:S01]  /*88a0*/  MUFU.TANH R81, R81 ;  /* 0x0000005100517308 */ /* 0x000ea20000002400 */
[----:B-1----:R-:W-:Y:S02]  /*88b0*/  FSEL R88, R88, -INF , P5 ;  /* 0xff80000058587808 */ /* 0x002fe40002800000 */
[----:B------:R-:W-:Y:S02]  /*88c0*/  ISETP.GT.AND P5, PT, R124, 0x70, PT ;  /* 0x000000707c00780c */ /* 0x000fe40003fa4270 */
[----:B------:R-:W-:Y:S02]  /*88d0*/  @P6 LOP3.LUT R22, R22, 0x2, RZ, 0xfc, !PT ;  /* 0x0000000216166812 */ /* 0x000fe400078efcff */
[----:B------:R-:W-:Y:S01]  /*88e0*/  ISETP.GT.AND P6, PT, R125, RZ, PT ;  /* 0x000000ff7d00720c */ /* 0x000fe20003fc4270 */
[----:B------:R-:W1:Y:S01]  /*88f0*/  MUFU.TANH R80, R80 ;  /* 0x0000005000507308 */ /* 0x000e620000002400 */
[----:B0-----:R-:W-:Y:S01]  /*8900*/  FSEL R92, R92, -INF , P3 ;  /* 0xff8000005c5c7808 */ /* 0x001fe20001800000 */
[----:B------:R-:W-:-:S02]  /*8910*/  WARPGROUP.DEPBAR.LE gsb0, 0x0 ;  /* 0x00008000000079c5 */ /* 0x000fc40000010000 */
[----:B------:R-:W-:Y:S01]  /*8920*/  WARPGROUP.ARRIVE ;  /* 0x00000000000079c5 */ /* 0x000fe20000000000 */
[----:B------:R-:W-:-:S03]  /*8930*/  ISETP.GT.AND P3, PT, R124, 0x78, PT ;  /* 0x000000787c00780c */ /* 0x000fc60003f64270 */
[----:B------:R-:W0:Y:S01]  /*8940*/  MUFU.TANH R84, R84 ;  /* 0x0000005400547308 */ /* 0x000e220000002400 */
[----:B--2---:R-:W-:Y:S01]  /*8950*/  FSEL R128, R81, -INF , P4 ;  /* 0xff80000051807808 */ /* 0x004fe20002000000 */
[----:B------:R-:W-:Y:S01]  /*8960*/  HGMMA.64x96x16.F32 R24, gdesc[UR32].tnspB, R24, gsb0 ;  /* 0x41600000201879f0 */ /* 0x000fe20008000818 */
[----:B------:R-:W-:Y:S01]  /*8970*/  ISETP.GT.AND P4, PT, R124, 0x88, PT ;  /* 0x000000887c00780c */ /* 0x000fe20003f84270 */
[----:B------:R-:W-:Y:S02]  /*8980*/  UIADD3 UR32, UR10, 0x480, URZ ;  /* 0x000004800a207890 */ /* 0x000fe4000fffe03f */
[----:B------:R-:W-:Y:S02]  /*8990*/  UIADD3 UR34, UR11, 0xc0, URZ ;  /* 0x000000c00b227890 */ /* 0x000fe4000fffe03f */
[----:B------:R-:W2:Y:S01]  /*89a0*/  MUFU.TANH R9, R9 ;  /* 0x0000000900097308 */ /* 0x000ea20000002400 */
[----:B-1----:R-:W-:Y:S01]  /*89b0*/  FSEL R80, R80, -INF , P5 ;  /* 0xff80000050507808 */ /* 0x002fe20002800000 */
[----:B------:R-:W-:Y:S01]  /*89c0*/  UMOV UR33, 0xc0000010 ;  /* 0xc000001000217882 */ /* 0x000fe20000000000 */
[----:B------:R-:W-:Y:S01]  /*89d0*/  ISETP.GT.AND P5, PT, R124, 0x81, PT ;  /* 0x000000817c00780c */ /* 0x000fe20003fa4270 */
[----:B------:R-:W-:-:S04]  /*89e0*/  UMOV UR35, 0x80000020 ;  /* 0x8000002000237882 */ /* 0x000fc80000000000 */
        /* <DEDUP_REMOVED lines=32> */
[C---:B------:R-:W-:Y:S01]  /*8bf0*/  ISETP.GT.AND P6, PT, R125.reuse, 0x28, PT ;  /* 0x000000287d00780c */ /* 0x040fe20003fc4270 */
[----:B------:R-:W-:Y:S02]  /*8c00*/  WARPGROUP.DEPBAR.LE gsb0, 0x0 ;  /* 0x00008000000079c5 */ /* 0x000fe40000010000 */
[----:B------:R-:W-:Y:S02]  /*8c10*/  WARPGROUP.ARRIVE ;  /* 0x00000000000079c5 */ /* 0x000fe40000000000 */
[----:B------:R-:W2:Y:S01]  /*8c20*/  MUFU.TANH R114, R114 ;  /* 0x0000007200727308 */ /* 0x000ea20000002400 */
[----:B-1----:R-:W-:Y:S02]  /*8c30*/  FSEL R126, R126, -INF , P6 ;  /* 0xff8000007e7e7808 */ /* 0x002fe40003000000 */
[----:B------:R-:W-:Y:S01]  /*8c40*/  ISETP.GT.AND P6, PT, R125, 0x29, PT ;  /* 0x000000297d00780c */ /* 0x000fe20003fc4270 */
[----:B------:R-:W-:Y:S01]  /*8c50*/  HGMMA.64x96x16.F32 R24, gdesc[UR32].tnspB, R24, gsb0 ;  /* 0x41600000201879f0 */ /* 0x000fe20008000818 */
[----:B------:R-:W-:-:S02]  /*8c60*/  UIADD3 UR32, UR10, 0x600, URZ ;  /* 0x000006000a207890 */ /* 0x000fc4000fffe03f */
[----:B0-----:R-:W-:Y:S01]  /*8c70*/  FSEL R127, R127, -INF , P6 ;  /* 0xff8000007f7f7808 */ /* 0x001fe20003000000 */
[----:B------:R-:W0:Y:S01]  /*8c80*/  MUFU.TANH R115, R115 ;  /* 0x0000007300737308 */ /* 0x000e220000002400 */
[----:B------:R-:W-:Y:S01]  /*8c90*/  ISETP.GT.AND P6, PT, R125, 0x30, PT ;  /* 0x000000307d00780c */ /* 0x000fe20003fc4270 */
[----:B------:R-:W-:Y:S01]  /*8ca0*/  UIADD3 UR34, UR11, 0x100, URZ ;  /* 0x000001000b227890 */ /* 0x000fe2000fffe03f */
[----:B------:R-:W-:Y:S01]  /*8cb0*/  UMOV UR33, 0xc0000010 ;  /* 0xc000001000217882 */ /* 0x000fe20000000000 */
[----:B------:R-:W-:-:S04]  /*8cc0*/  UMOV UR35, 0x80000020 ;  /* 0x8000002000237882 */ /* 0x000fc80000000000 */
[----:B------:R-:W1:Y:S01]  /*8cd0*/  MUFU.TANH R118, R118 ;  /* 0x0000007600767308 */ /* 0x000e620000002400 */
[----:B--2---:R-:W-:Y:S02]  /*8ce0*/  FSEL R114, R114, -INF , P6 ;  /* 0xff80000072727808 */ /* 0x004fe40003000000 */
[----:B------:R-:W-:-:S05]  /*8cf0*/  ISETP.GT.AND P6, PT, R125, 0x31, PT ;  /* 0x000000317d00780c */ /* 0x000fca0003fc4270 */
        /* <DEDUP_REMOVED lines=32> */
[C---:B------:R-:W-:Y:S01]  /*8f00*/  ISETP.GT.AND P6, PT, R125.reuse, 0x60, PT ;  /* 0x000000607d00780c */ /* 0x040fe20003fc4270 */
[----:B------:R-:W-:Y:S02]  /*8f10*/  WARPGROUP.DEPBAR.LE gsb0, 0x0 ;  /* 0x00008000000079c5 */ /* 0x000fe40000010000 */
[----:B------:R-:W-:Y:S02]  /*8f20*/  WARPGROUP.ARRIVE ;  /* 0x00000000000079c5 */ /* 0x000fe40000000000 */
[----:B------:R-:W1:Y:S01]  /*8f30*/  MUFU.TANH R94, R94 ;  /* 0x0000005e005e7308 */ /* 0x000e620000002400 */
[----:B--2---:R-:W-:Y:S02]  /*8f40*/  FSEL R90, R90, -INF , P6 ;  /* 0xff8000005a5a7808 */ /* 0x004fe40003000000 */
[----:B------:R-:W-:Y:S01]  /*8f50*/  ISETP.GT.AND P6, PT, R125, 0x61, PT ;  /* 0x000000617d00780c */ /* 0x000fe20003fc4270 */
[----:B------:R-:W-:Y:S01]  /*8f60*/  HGMMA.64x96x16.F32 R24, gdesc[UR32].tnspB, R24, gsb0 ;  /* 0x41600000201879f0 */ /* 0x000fe20008000818 */
[----:B------:R-:W-:-:S02]  /*8f70*/  UIADD3 UR32, UR10, 0x780, URZ ;  /* 0x000007800a207890 */ /* 0x000fc4000fffe03f */
[----:B------:R-:W-:Y:S01]  /*8f80*/  UIADD3 UR34, UR11, 0x140, URZ ;  /* 0x000001400b227890 */ /* 0x000fe2000fffe03f */
[----:B------:R-:W2:Y:S01]  /*8f90*/  MUFU.TANH R95, R95 ;  /* 0x0000005f005f7308 */ /* 0x000ea20000002400 */
[----:B0-----:R-:W-:Y:S01]  /*8fa0*/  FSEL R91, R91, -INF , P6 ;  /* 0xff8000005b5b7808 */ /* 0x001fe20003000000 */
[----:B------:R-:W-:Y:S01]  /*8fb0*/  UMOV UR33, 0xc0000010 ;  /* 0xc000001000217882 */ /* 0x000fe20000000000 */
[----:B------:R-:W-:Y:S01]  /*8fc0*/  ISETP.GT.AND P6, PT, R125, 0x68, PT ;  /* 0x000000687d00780c */ /* 0x000fe20003fc4270 */
[----:B------:R-:W-:-:S04]  /*8fd0*/  UMOV UR35, 0x80000020 ;  /* 0x8000002000237882 */ /* 0x000fc80000000000 */
        /* <DEDUP_REMOVED lines=20> */
[----:B------:R-:W-:Y:S02]  /*9120*/  FMNMX.FTZ R74, R9, R5, !PT ;  /* 0x00000005094a7209 */ /* 0x000fe40007810000 */
[----:B------:R-:W-:Y:S02]  /*9130*/  ISETP.GT.AND P6, PT, R125, 0x81, PT ;  /* 0x000000817d00780c */ /* 0x000fe40003fc4270 */
[----:B------:R-:W-:Y:S01]  /*9140*/  FMNMX.FTZ R74, R81, R74, !PT ;  /* 0x0000004a514a7209 */ /* 0x000fe20007810000 */
[----:B------:R-:W1:Y:S01]  /*9150*/  MUFU.TANH R79, R79 ;  /* 0x0000004f004f7308 */ /* 0x000e620000002400 */
[----:B--2---:R-:W-:Y:S02]  /*9160*/  FSEL R75, R75, -INF , P6 ;  /* 0xff8000004b4b7808 */ /* 0x004fe40003000000 */
[----:B------:R-:W-:-:S02]  /*9170*/  FMNMX.FTZ R74, R124, R74, !PT ;  /* 0x0000004a7c4a7209 */ /* 0x000fc40007810000 */
[----:B------:R-:W-:Y:S02]  /*9180*/  ISETP.GT.AND P6, PT, R125, 0x88, PT ;  /* 0x000000887d00780c */ /* 0x000fe40003fc4270 */
[----:B------:R-:W-:Y:S01]  /*9190*/  FMNMX.FTZ R74, R129, R74, !PT ;  /* 0x0000004a814a7209 */ /* 0x000fe20007810000 */
[----:B------:R-:W2:Y:S01]  /*91a0*/  MUFU.TANH R77, R77 ;  /* 0x0000004d004d7308 */ /* 0x000ea20000002400 */
[----:B0-----:R-:W-:Y:S02]  /*91b0*/  FSEL R78, R78, -INF , P6 ;  /* 0xff8000004e4e7808 */ /* 0x001fe40003000000 */
[----:B------:R-:W-:Y:S02]  /*91c0*/  FMNMX.FTZ R74, R130, R74, !PT ;  /* 0x0000004a824a7209 */ /* 0x000fe40007810000 */
[----:B------:R-:W-:Y:S02]  /*91d0*/  ISETP.GT.AND P6, PT, R125, 0x89, PT ;  /* 0x000000897d00780c */ /* 0x000fe40003fc4270 */
[----:B------:R-:W-:-:S02]  /*91e0*/  FMNMX.FTZ R74, R131, R74, !PT ;  /* 0x0000004a834a7209 */ /* 0x000fc40007810000 */
[----:B-1----:R-:W-:Y:S02]  /*91f0*/  FSEL R79, R79, -INF , P6 ;  /* 0xff8000004f4f7808 */ /* 0x002fe40003000000 */
[----:B------:R-:W-:-:S04]  /*9200*/  FMNMX.FTZ R74, R132, R74, !PT ;  /* 0x0000004a844a7209 */ /* 0x000fc80007810000 */
[----:B------:R-:W-:Y:S02]  /*9210*/  FMNMX.FTZ R74, R133, R74, !PT ;  /* 0x0000004a854a7209 */ /* 0x000fe40007810000 */
[----:B--2---:R-:W-:Y:S02]  /*9220*/  FSEL R77, R77, -INF , P3 ;  /* 0xff8000004d4d7808 */ /* 0x004fe40001800000 */
[----:B------:R-:W-:-:S04]  /*9230*/  FMNMX.FTZ R74, R122, R74, !PT ;  /* 0x0000004a7a4a7209 */ /* 0x000fc80007810000 */
[----:B------:R-:W-:Y:S01]  /*9240*/  FMNMX.FTZ R74, R123, R74, !PT ;  /* 0x0000004a7b4a7209 */ /* 0x000fe20007810000 */
[----:B------:R-:W-:-:S03]  /*9250*/  WARPGROUP.DEPBAR.LE gsb0, 0x0 ;  /* 0x00008000000079c5 */ /* 0x000fc60000010000 */
[----:B------:R-:W-:Y:S01]  /*9260*/  FMNMX.FTZ R74, R126, R74, !PT ;  /* 0x0000004a7e4a7209 */ /* 0x000fe20007810000 */
[----:B------:R-:W-:-:S03]  /*9270*/  WARPGROUP.ARRIVE ;  /* 0x00000000000079c5 */ /* 0x000fc60000000000 */
[----:B------:R-:W-:-:S03]  /*9280*/  FMNMX.FTZ R74, R127, R74, !PT ;  /* 0x0000004a7f4a7209 */ /* 0x000fc60007810000 */
[----:B------:R-:W-:Y:S01]  /*9290*/  HGMMA.64x96x16.F32 R24, gdesc[UR32].tnspB, R24, gsb0 ;  /* 0x41600000201879f0 */ /* 0x000fe20008000818 */
[----:B------:R-:W-:Y:S01]  /*92a0*/  FMNMX.FTZ R74, R114, R74, !PT ;  /* 0x0000004a724a7209 */ /* 0x000fe20007810000 */
[----:B------:R-:W-:Y:S02]  /*92b0*/  UIADD3 UR32, UR10, 0x900, URZ ;  /* 0x000009000a207890 */ /* 0x000fe4000fffe03f */
[----:B------:R-:W-:Y:S01]  /*92c0*/  UIADD3 UR34, UR11, 0x180, URZ ;  /* 0x000001800b227890 */ /* 0x000fe2000fffe03f */
[----:B------:R-:W-:Y:S01]  /*92d0*/  FMNMX.FTZ R74, R115, R74, !PT ;  /* 0x0000004a734a7209 */ /* 0x000fe20007810000 */
[----:B------:R-:W-:Y:S01]  /*92e0*/  UMOV UR33, 0xc0000010 ;  /* 0xc000001000217882 */ /* 0x000fe20000000000 */
[----:B------:R-:W-:Y:S02]  /*92f0*/  UMOV UR35, 0x80000020 ;  /* 0x8000002000237882 */ /* 0x000fe40000000000 */
        /* <DEDUP_REMOVED lines=22> */
[----:B------:R-:W0:Y:S01]  /*9460*/  SHFL.BFLY PT, R125, R74, 0x2, 0x1f ;  /* 0x0c401f004a7d7f89 */ /* 0x000e2200000e0000 */
[----:B------:R-:W-:Y:S02]  /*9470*/  WARPGROUP.DEPBAR.LE gsb0, 0x0 ;  /* 0x00008000000079c5 */ /* 0x000fe40000010000 */
[----:B------:R-:W-:-:S06]  /*9480*/  WARPGROUP.ARRIVE ;  /* 0x00000000000079c5 */ /* 0x000fcc0000000000 */
[----:B------:R-:W-:Y:S01]  /*9490*/  HGMMA.64x96x16.F32 R24, gdesc[UR32].tnspB, R24, gsb0 ;  /* 0x41600000201879f0 */ /* 0x000fe20008000818 */
[----:B------:R-:W-:Y:S02]  /*94a0*/  UIADD3 UR32, UR10, 0xa80, URZ ;  /* 0x00000a800a207890 */ /* 0x000fe4000fffe03f */
[----:B------:R-:W-:Y:S01]  /*94b0*/  UIADD3 UR34, UR11, 0x1c0, URZ ;  /* 0x000001c00b227890 */ /* 0x000fe2000fffe03f */
[----:B------:R-:W-:Y:S01]  /*94c0*/  UMOV UR33, 0xc0000010 ;  /* 0xc000001000217882 */ /* 0x000fe20000000000 */
[----:B------:R-:W-:Y:S01]  /*94d0*/  UMOV UR35, 0x80000020 ;  /* 0x8000002000237882 */ /* 0x000fe20000000000 */
[----:B0-----:R-:W-:-:S05]  /*94e0*/  FMNMX.FTZ R74, R74, R125, !PT ;  /* 0x0000007d4a4a7209 */ /* 0x001fca0007810000 */
[----:B------:R-:W0:Y:S02]  /*94f0*/  SHFL.BFLY PT, R125, R74, 0x1, 0x1f ;  /* 0x0c201f004a7d7f89 */ /* 0x000e2400000e0000 */
[----:B0-----:R-:W-:-:S04]  /*9500*/  FMNMX.FTZ R74, R74, R125, !PT ;  /* 0x0000007d4a4a7209 */ /* 0x001fc80007810000 */
[C---:B------:R-:W-:Y:S01]  /*9510*/  FSETP.NEU.FTZ.AND P6, PT, R74.reuse, -INF , PT ;  /* 0xff8000004a00780b */ /* 0x040fe20003fdd000 */
[----:B------:R-:W-:-:S03]  /*9520*/  FMUL.FTZ R136, R74, UR4 ;  /* 0x000000044a887c20 */ /* 0x000fc60008410000 */
[----:B------:R-:W-:Y:S02]  /*9530*/  FSEL R125, R74, RZ, P6 ;  /* 0x000000ff4a7d7208 */ /* 0x000fe40003000000 */
[----:B------:R-:W-:Y:S02]  /*9540*/  FSEL R136, R136, RZ, P6 ;  /* 0x000000ff88887208 */ /* 0x000fe40003000000 */
[----:B------:R-:W-:Y:S01]  /*9550*/  LOP3.LUT P6, RZ, R22, 0x2, RZ, 0xc0, !PT ;  /* 0x0000000216ff7812 */ /* 0x000fe200078cc0ff */
[----:B------:R-:W-:Y:S02]  /*9560*/  FADD.FTZ R125, -R125, R5 ;  /* 0x000000057d7d7221 */ /* 0x000fe40000010100 */
[--C-:B------:R-:W-:Y:S01]  /*9570*/  FFMA.FTZ R9, R9, UR4, -R136.reuse ;  /* 0x0000000409097c23 */ /* 0x100fe20008010888 */
[--C-:B------:R-:W-:Y:S01]  /*9580*/  FFMA.FTZ R81, R81, UR4, -R136.reuse ;  /* 0x0000000451517c23 */ /* 0x100fe20008010888 */
[----:B------:R-:W-:Y:S01]  /*9590*/  FMUL.FTZ R125, R125, UR4 ;  /* 0x000000047d7d7c20 */ /* 0x000fe20008410000 */
[----:B------:R0:W1:Y:S01]  /*95a0*/  MUFU.TANH R5, R85 ;  /* 0x0000005500057308 */ /* 0x0000620000002400 */
        /* <DEDUP_REMOVED lines=8> */
[--C-:B0-----:R-:W-:Y:S01]  /*9630*/  FFMA.FTZ R85, R82, UR4, -R136.reuse ;  /* 0x0000000452557c23 */ /* 0x101fe20008010888 */
[--C-:B------:R-:W-:Y:S01]  /*9640*/  FFMA.FTZ R122, R122, UR4, -R136.reuse ;  /* 0x000000047a7a7c23 */ /* 0x100fe20008010888 */
[--C-:B------:R-:W-:Y:S01]  /*9650*/  FFMA.FTZ R123, R123, UR4, -R136.reuse ;  /* 0x000000047b7b7c23 */ /* 0x100fe20008010888 */
[--C-:B------:R-:W-:Y:S01]  /*9660*/  FFMA.FTZ R126, R126, UR4, -R136.reuse ;  /* 0x000000047e7e7c23 */ /* 0x100fe20008010888 */
[--C-:B------:R-:W-:Y:S01]  /*9670*/  FFMA.FTZ R127, R127, UR4, -R136.reuse ;  /* 0x000000047f7f7c23 */ /* 0x100fe20008010888 */
[--C-:B------:R-:W-:Y:S01]  /*9680*/  FFMA.FTZ R114, R114, UR4, -R136.reuse ;  /* 0x0000000472727c23 */ /* 0x100fe20008010888 */
[--C-:B------:R-:W-:Y:S01]  /*9690*/  FFMA.FTZ R115, R115, UR4, -R136.reuse ;  /* 0x0000000473737c23 */ /* 0x100fe20008010888 */
[----:B------:R-:W0:Y:S01]  /*96a0*/  MUFU.EX2 R125, R125 ;  /* 0x0000007d007d7308 */ /* 0x000e220000000800 */
[----:B-1----:R-:W-:Y:S01]  /*96b0*/  FSEL R5, R5, -INF , P6 ;  /* 0xff80000005057808 */ /* 0x002fe20003000000 */
        /* <DEDUP_REMOVED lines=23> */
[C---:B-1----:R-:W-:Y:S01]  /*9830*/  FADD.FTZ R0, R81.reuse, R0 ;  /* 0x0000000051007221 */ /* 0x042fe20000010000 */
[----:B------:R-:W-:Y:S01]  /*9840*/  F2FP.F16.F32.PACK_AB R81, R81, R9 ;  /* 0x000000095151723e */ /* 0x000fe200000000ff */
[----:B------:R-:W-:-:S02]  /*9850*/  WARPGROUP.DEPBAR.LE gsb0, 0x0 ;  /* 0x00008000000079c5 */ /* 0x000fc40000010000 */
[----:B------:R-:W-:Y:S01]  /*9860*/  FMNMX.FTZ R9, R7, R4, !PT ;  /* 0x0000000407097209 */ /* 0x000fe20007810000 */
[----:B------:R-:W-:Y:S01]  /*9870*/  WARPGROUP.ARRIVE ;  /* 0x00000000000079c5 */ /* 0x000fe20000000000 */
[----:B------:R-:W-:Y:S01]  /*9880*/  FFMA.FTZ R79, R79, UR4, -R136 ;  /* 0x000000044f4f7c23 */ /* 0x000fe20008010888 */
[----:B------:R-:W1:Y:S01]  /*9890*/  MUFU.EX2 R130, R130 ;  /* 0x0000008200827308 */ /* 0x000e620000000800 */
[----:B------:R-:W-:Y:S01]  /*98a0*/  FMNMX.FTZ R9, R8, R9, !PT ;  /* 0x0000000908097209 */ /* 0x000fe20007810000 */
[----:B--2---:R-:W-:Y:S02]  /*98b0*/  FADD.FTZ R0, R83, R0 ;  /* 0x0000000053007221 */ /* 0x004fe40000010000 */
[----:B------:R-:W-:Y:S01]  /*98c0*/  HGMMA.64x96x16.F32 R24, gdesc[UR32].tnspB, R24, gsb0 ;  /* 0x41600000201879f0 */ /* 0x000fe20008000818 */
[----:B------:R-:W-:Y:S01]  /*98d0*/  FMNMX.FTZ R9, R10, R9, !PT ;  /* 0x000000090a097209 */ /* 0x000fe20007810000 */
[----:B------:R-:W-:Y:S02]  /*98e0*/  UIADD3 UR32, UR10, 0xc00, URZ ;  /* 0x00000c000a207890 */ /* 0x000fe4000fffe03f */
[----:B------:R-:W-:Y:S01]  /*98f0*/  UIADD3 UR34, UR11, 0x200, URZ ;  /* 0x000002000b227890 */ /* 0x000fe2000fffe03f */
[----:B------:R-:W-:Y:S01]  /*9900*/  FMNMX.FTZ R9, R11, R9, !PT ;  /* 0x000000090b097209 */ /* 0x000fe20007810000 */
[----:B------:R-:W-:Y:S01]  /*9910*/  UMOV UR33, 0xc0000010 ;  /* 0xc000001000217882 */ /* 0x000fe20000000000 */
[----:B------:R-:W-:Y:S01]  /*9920*/  UMOV UR35, 0x80000020 ;  /* 0x8000002000237882 */ /* 0x000fe20000000000 */
[C---:B0-----:R-:W-:Y:S01]  /*9930*/  FADD.FTZ R0, R129.reuse, R0 ;  /* 0x0000000081007221 */ /* 0x041fe20000010000 */
[----:B------:R-:W-:Y:S01]  /*9940*/  FMNMX.FTZ R9, R12, R9, !PT ;  /* 0x000000090c097209 */ /* 0x000fe20007810000 */
[----:B------:R-:W0:Y:S01]  /*9950*/  MUFU.EX2 R131, R131 ;  /* 0x0000008300837308 */ /* 0x000e220000000800 */
[----:B------:R-:W-:Y:S01]  /*9960*/  F2FP.F16.F32.PACK_AB R83, R129, R83 ;  /* 0x000000538153723e */ /* 0x000fe200000000ff */
[----:B------:R-:W-:Y:S01]  /*9970*/  UIADD3 UR10, UR38, -0x1, URZ ;  /* 0xffffffff260a7890 */ /* 0x000fe2000fffe03f */
[----:B------:R-:W-:Y:S01]  /*9980*/  FMNMX.FTZ R9, R13, R9, !PT ;  /* 0x000000090d097209 */ /* 0x000fe20007810000 */
[----:B-1----:R-:W-:-:S03]  /*9990*/  FADD.FTZ R0, R130, R0 ;  /* 0x0000000082007221 */ /* 0x002fc60000010000 */
[----:B------:R-:W-:Y:S01]  /*99a0*/  FMNMX.FTZ R9, R14, R9, !PT ;  /* 0x000000090e097209 */ /* 0x000fe20007810000 */
[----:B------:R-:W1:Y:S01]  /*99b0*/  MUFU.EX2 R132, R132 ;  /* 0x0000008400847308 */ /* 0x000e620000000800 */
[----:B------:R-:W-:Y:S02]  /*99c0*/  UMOV UR38, UR10 ;  /* 0x0000000a00267c82 */ /* 0x000fe40008000000 */
[----:B------:R-:W-:-:S04]  /*99d0*/  FMNMX.FTZ R9, R15, R9, !PT ;  /* 0x000000090f097209 */ /* 0x000fc80007810000 */
[----:B------:R-:W-:Y:S01]  /*99e0*/  FMNMX.FTZ R9, R20, R9, !PT ;  /* 0x0000000914097209 */ /* 0x000fe20007810000 */
[----:B------:R-:W2:Y:S01]  /*99f0*/  MUFU.EX2 R133, R133 ;  /* 0x0000008500857308 */ /* 0x000ea20000000800 */
[----:B0-----:R-:W-:Y:S02]  /*9a00*/  FADD.FTZ R0, R131, R0 ;  /* 0x0000000083007221 */ /* 0x001fe40000010000 */
[----:B------:R-:W-:-:S04]  /*9a10*/  FMNMX.FTZ R9, R21, R9, !PT ;  /* 0x0000000915097209 */ /* 0x000fc80007810000 */
[----:B------:R-:W-:Y:S01]  /*9a20*/  FMNMX.FTZ R9, R120, R9, !PT ;  /* 0x0000000978097209 */ /* 0x000fe20007810000 */
[----:B------:R-:W0:Y:S01]  /*9a30*/  MUFU.EX2 R122, R122 ;  /* 0x0000007a007a7308 */ /* 0x000e220000000800 */
[----:B-1----:R-:W-:Y:S02]  /*9a40*/  FADD.FTZ R0, R132, R0 ;  /* 0x0000000084007221 */ /* 0x002fe40000010000 */
[----:B------:R-:W-:-:S04]  /*9a50*/  FMNMX.FTZ R9, R121, R9, !PT ;  /* 0x0000000979097209 */ /* 0x000fc80007810000 */
[----:B------:R-:W-:Y:S01]  /*9a60*/  FMNMX.FTZ R9, R112, R9, !PT ;  /* 0x0000000970097209 */ /* 0x000fe20007810000 */
[----:B------:R-:W1:Y:S01]  /*9a70*/  MUFU.EX2 R123, R123 ;  /* 0x0000007b007b7308 */ /* 0x000e620000000800 */
[----:B--2---:R-:W-:Y:S02]  /*9a80*/  FADD.FTZ R0, R133, R0 ;  /* 0x0000000085007221 */ /* 0x004fe40000010000 */
        /* <DEDUP_REMOVED lines=14> */
[----:B------:R-:W-:Y:S01]  /*9b70*/  MUFU.EX2 R118, R118 ;  /* 0x0000007600767308 */ /* 0x000fe20000000800 */
[----:B0-----:R-:W-:Y:S02]  /*9b80*/  FADD.FTZ R0, R127, R0 ;  /* 0x000000007f007221 */ /* 0x001fe40000010000 */
[----:B------:R-:W-:-:S04]  /*9b90*/  FMNMX.FTZ R9, R97, R9, !PT ;  /* 0x0000000961097209 */ /* 0x000fc80007810000 */
[----:B------:R-:W-:Y:S01]  /*9ba0*/  FMNMX.FTZ R9, R100, R9, !PT ;  /* 0x0000000964097209 */ /* 0x000fe20007810000 */
[----:B------:R-:W-:Y:S01]  /*9bb0*/  MUFU.EX2 R106, R106 ;  /* 0x0000006a006a7308 */ /* 0x000fe20000000800 */
[----:B-1----:R-:W-:Y:S02]  /*9bc0*/  FADD.FTZ R0, R114, R0 ;  /* 0x0000000072007221 */ /* 0x002fe40000010000 */
[----:B------:R-:W-:-:S04]  /*9bd0*/  FMNMX.FTZ R82, R101, R9, !PT ;  /* 0x0000000965527209 */ /* 0x000fc80007810000 */
[----:B------:R-:W-:Y:S01]  /*9be0*/  FMNMX.FTZ R82, R88, R82, !PT ;  /* 0x0000005258527209 */ /* 0x000fe20007810000 */
[----:B------:R0:W1:Y:S03]  /*9bf0*/  MUFU.TANH R9, R72 ;  /* 0x0000004800097308 */ /* 0x0000660000002400 */
[----:B------:R-:W-:-:S04]  /*9c00*/  FMNMX.FTZ R82, R89, R82, !PT ;  /* 0x0000005259527209 */ /* 0x000fc80007810000 */
[----:B------:R-:W-:Y:S01]  /*9c10*/  FMNMX.FTZ R82, R92, R82, !PT ;  /* 0x000000525c527209 */ /* 0x000fe20007810000 */
[----:B------:R-:W-:Y:S01]  /*9c20*/  MUFU.EX2 R107, R107 ;  /* 0x0000006b006b7308 */ /* 0x000fe20000000800 */
[----:B0-----:R-:W-:Y:S02]  /*9c30*/  FMUL.FTZ R72, R73, UR5 ;  /* 0x0000000549487c20 */ /* 0x001fe40008410000 */
[----:B------:R-:W-:Y:S01]  /*9c40*/  FMNMX.FTZ R73, R93, R82, !PT ;  /* 0x000000525d497209 */ /* 0x000fe20007810000 */
[----:B------:R-:W-:Y:S02]  /*9c50*/  WARPGROUP.DEPBAR.LE gsb0, 0x0 ;  /* 0x00008000000079c5 */ /* 0x000fe40000010000 */
[----:B------:R-:W-:Y:S01]  /*9c60*/  WARPGROUP.ARRIVE ;  /* 0x00000000000079c5 */ /* 0x000fe20000000000 */
[----:B------:R-:W-:Y:S01]  /*9c70*/  FMNMX.FTZ R73, R80, R73, !PT ;  /* 0x0000004950497209 */ /* 0x000fe20007810000 */
[----:B------:R-:W0:Y:S03]  /*9c80*/  MUFU.TANH R72, R72 ;  /* 0x0000004800487308 */ /* 0x000e260000002400 */
[----:B------:R-:W-:Y:S01]  /*9c90*/  FMNMX.FTZ R73, R128, R73, !PT ;  /* 0x0000004980497209 */ /* 0x000fe20007810000 */
[----:B------:R-:W-:Y:S04]  /*9ca0*/  HGMMA.64x96x16.F32 R24, gdesc[UR32].tnspB, R24, gsb0 ;  /* 0x41600000201879f0 */ /* 0x000fe80008000818 */
[----:B------:R2:W3:Y:S08]  /*9cb0*/  MUFU.TANH R82, R76 ;  /* 0x0000004c00527308 */ /* 0x0004f00000002400 */
[----:B------:R-:W-:Y:S01]  /*9cc0*/  MUFU.EX2 R110, R110 ;  /* 0x0000006e006e7308 */ /* 0x000fe20000000800 */
[----:B--2---:R-:W-:-:S02]  /*9cd0*/  FMNMX.FTZ R76, R84, R73, !PT ;  /* 0x00000049544c7209 */ /* 0x004fc40007810000 */
[----:B-1----:R-:W-:Y:S02]  /*9ce0*/  FSEL R73, R9, -INF , P0 ;  /* 0xff80000009497808 */ /* 0x002fe40000000000 */
[----:B------:R-:W-:Y:S02]  /*9cf0*/  FMNMX.FTZ R9, R5, R76, !PT ;  /* 0x0000004c05097209 */ /* 0x000fe40007810000 */
[----:B0-----:R-:W-:Y:S01]  /*9d00*/  FSEL R76, R72, -INF , P5 ;  /* 0xff800000484c7808 */ /* 0x001fe20002800000 */
[----:B------:R-:W-:Y:S01]  /*9d10*/  MUFU.EX2 R111, R111 ;  /* 0x0000006f006f7308 */ /* 0x000fe20000000800 */
[----:B------:R-:W-:Y:S02]  /*9d20*/  FMNMX.FTZ R9, R73, R9, !PT ;  /* 0x0000000949097209 */ /* 0x000fe40007810000 */
[----:B---3--:R-:W-:Y:S02]  /*9d30*/  FSEL R72, R82, -INF , P4 ;  /* 0xff80000052487808 */ /* 0x008fe40002000000 */
[----:B------:R-:W-:-:S02]  /*9d40*/  FMNMX.FTZ R9, R76, R9, !PT ;  /* 0x000000094c097209 */ /* 0x000fc40007810000 */
[----:B------:R-:W-:Y:S01]  /*9d50*/  LOP3.LUT P0, RZ, R22, 0x4, RZ, 0xc0, !PT ;  /* 0x0000000416ff7812 */ /* 0x000fe2000780c0ff */
        /* <DEDUP_REMOVED lines=16> */
[----:B------:R-:W-:-:S03]  /*9e60*/  FMUL.FTZ R129, R9, UR4 ;  /* 0x0000000409817c20 */ /* 0x000fc60008410000 */
[----:B------:R-:W-:-:S03]  /*9e70*/  FSEL R82, R9, RZ, P3 ;  /* 0x000000ff09527208 */ /* 0x000fc60001800000 */
[----:B------:R-:W-:Y:S01]  /*9e80*/  MUFU.EX2 R134, R134 ;  /* 0x0000008600867308 */ /* 0x000fe20000000800 */
[----:B------:R-:W-:Y:S01]  /*9e90*/  FSEL R129, R129, RZ, P3 ;  /* 0x000000ff81817208 */ /* 0x000fe20001800000 */
[----:B------:R-:W-:Y:S02]  /*9ea0*/  WARPGROUP.DEPBAR.LE gsb0, 0x0 ;  /* 0x00008000000079c5 */ /* 0x000fe40000010000 */
[----:B------:R-:W-:Y:S01]  /*9eb0*/  ISETP.GE.U32.AND P3, PT, R138, 0x180, PT ;  /* 0x000001808a00780c */ /* 0x000fe20003f66070 */
[----:B------:R-:W-:Y:S01]  /*9ec0*/  FADD.FTZ R4, -R82, R4 ;  /* 0x0000000452047221 */ /* 0x000fe20000010100 */
[--C-:B------:R-:W-:Y:S01]  /*9ed0*/  FFMA.FTZ R124, R80, UR4, -R129.reuse ;  /* 0x00000004507c7c23 */ /* 0x100fe20008010881 */
[----:B------:R-:W-:Y:S02]  /*9ee0*/  VIADD R80, R137, 0x9 ;  /* 0x0000000989507836 */ /* 0x000fe40000000000 */
[--C-:B------:R-:W-:Y:S01]  /*9ef0*/  FFMA.FTZ R7, R7, UR4, -R129.reuse ;  /* 0x0000000407077c23 */ /* 0x100fe20008010881 */
[----:B------:R-:W-:Y:S01]  /*9f00*/  FMUL.FTZ R4, R4, UR4 ;  /* 0x0000000404047c20 */ /* 0x000fe20008410000 */
[--C-:B------:R-:W-:Y:S01]  /*9f10*/  FFMA.FTZ R8, R8, UR4, -R129.reuse ;  /* 0x0000000408087c23 */ /* 0x100fe20008010881 */
[--C-:B------:R-:W-:Y:S01]  /*9f20*/  FFMA.FTZ R10, R10, UR4, -R129.reuse ;  /* 0x000000040a0a7c23 */ /* 0x100fe20008010881 */
[----:B------:R-:W-:Y:S01]  /*9f30*/  SEL R80, R80, 0x9, !P3 ;  /* 0x0000000950507807 */ /* 0x000fe20005800000 */
[--C-:B------:R-:W-:Y:S01]  /*9f40*/  FFMA.FTZ R11, R11, UR4, -R129.reuse ;  /* 0x000000040b0b7c23 */ /* 0x100fe20008010881 */
[----:B------:R-:W-:Y:S01]  /*9f50*/  MUFU.EX2 R7, R7 ;  /* 0x0000000700077308 */ /* 0x000fe20000000800 */
[--C-:B------:R-:W-:Y:S01]  /*9f60*/  FFMA.FTZ R12, R12, UR4, -R129.reuse ;  /* 0x000000040c0c7c23 */ /* 0x100fe20008010881 */
[--C-:B------:R-:W-:Y:S01]  /*9f70*/  FFMA.FTZ R13, R13, UR4, -R129.reuse ;  /* 0x000000040d0d7c23 */ /* 0x100fe20008010881 */
[----:B------:R0:W-:Y:S06]  /*9f80*/  BAR.ARV R80, 0x100 ;  /* 0x000400500000751d */ /* 0x0001ec0000002000 */
[----:B------:R-:W1:Y:S01]  /*9f90*/  MUFU.EX2 R4, R4 ;  /* 0x0000000400047308 */ /* 0x000e620000000800 */
[----:B------:R-:W-:Y:S01]  /*9fa0*/  FFMA.FTZ R14, R14, UR4, -R129 ;  /* 0x000000040e0e7c23 */ /* 0x000fe20008010881 */
[----:B0-----:R-:W-:-:S02]  /*9fb0*/  IMAD.U32 R80, RZ, RZ, UR36 ;  /* 0x00000024ff507e24 */ /* 0x001fc4000f8e00ff */
[--C-:B------:R-:W-:Y:S01]  /*9fc0*/  FFMA.FTZ R15, R15, UR4, -R129.reuse ;  /* 0x000000040f0f7c23 */ /* 0x100fe20008010881 */
[--C-:B------:R-:W-:Y:S01]  /*9fd0*/  FFMA.FTZ R20, R20, UR4, -R129.reuse ;  /* 0x0000000414147c23 */ /* 0x100fe20008010881 */
[--C-:B------:R-:W-:Y:S01]  /*9fe0*/  FFMA.FTZ R21, R21, UR4, -R129.reuse ;  /* 0x0000000415157c23 */ /* 0x100fe20008010881 */
[--C-:B------:R-:W-:Y:S01]  /*9ff0*/  FFMA.FTZ R120, R120, UR4, -R129.reuse ;  /* 0x0000000478787c23 */ /* 0x100fe20008010881 */
[----:B------:R-:W-:Y:S01]  /*a000*/  @!P1 LEA R80, R80, UR37, 0x3 ;  /* 0x0000002550509c11 */ /* 0x000fe2000f8e18ff */
[----:B------:R-:W0:Y:S01]  /*a010*/  MUFU.EX2 R8, R8 ;  /* 0x0000000800087308 */ /* 0x000e220000000800 */
[--C-:B------:R-:W-:Y:S01]  /*a020*/  FFMA.FTZ R121, R121, UR4, -R129.reuse ;  /* 0x0000000479797c23 */ /* 0x100fe20008010881 */
[--C-:B------:R-:W-:Y:S01]  /*a030*/  FFMA.FTZ R112, R112, UR4, -R129.reuse ;  /* 0x0000000470707c23 */ /* 0x100fe20008010881 */
[--C-:B------:R-:W-:Y:S01]  /*a040*/  FFMA.FTZ R113, R113, UR4, -R129.reuse ;  /* 0x0000000471717c23 */ /* 0x100fe20008010881 */
[----:B------:R-:W-:Y:S02]  /*a050*/  @!P1 VIADD R80, R80, 0x31c40 ;  /* 0x00031c4050509836 */ /* 0x000fe40000000000 */
[--C-:B------:R-:W-:Y:S01]  /*a060*/  FFMA.FTZ R116, R116, UR4, -R129.reuse ;  /* 0x0000000474747c23 */ /* 0x100fe20008010881 */
[--C-:B------:R-:W-:Y:S01]  /*a070*/  FFMA.FTZ R117, R117, UR4, -R129.reuse ;  /* 0x0000000475757c23 */ /* 0x100fe20008010881 */
[----:B------:R-:W-:Y:S01]  /*a080*/  FFMA.FTZ R104, R104, UR4, -R129 ;  /* 0x0000000468687c23 */ /* 0x000fe20008010881 */
[----:B------:R-:W2:Y:S01]  /*a090*/  MUFU.EX2 R10, R10 ;  /* 0x0000000a000a7308 */ /* 0x000ea20000000800 */
[----:B------:R-:W-:Y:S01]  /*a0a0*/  @!P1 PRMT R80, RZ, 0x654, R80 ;  /* 0x00000654ff509816 */ /* 0x000fe20000000050 */
[----:B-1----:R-:W-:Y:S01]  /*a0b0*/  FFMA.FTZ R3, R4, R3, R7 ;  /* 0x0000000304037223 */ /* 0x002fe20000010007 */
[--C-:B------:R-:W-:Y:S01]  /*a0c0*/  FFMA.FTZ R105, R105, UR4, -R129.reuse ;  /* 0x0000000469697c23 */ /* 0x100fe20008010881 */
[--C-:B------:R-:W-:Y:S01]  /*a0d0*/  FFMA.FTZ R108, R108, UR4, -R129.reuse ;  /* 0x000000046c6c7c23 */ /* 0x100fe20008010881 */
[----:B------:R1:W-:Y:S01]  /*a0e0*/  @!P1 SYNCS.ARRIVE.TRANS64.RED.A1T0 RZ, [R80+URZ], RZ ;  /* 0x000000ff50ff99a7 */ /* 0x0003e2000810043f */
[--C-:B------:R-:W-:Y:S01]  /*a0f0*/  FFMA.FTZ R109, R109, UR4, -R129.reuse ;  /* 0x000000046d6d7c23 */ /* 0x100fe20008010881 */
[----:B------:R-:W-:Y:S01]  /*a100*/  FFMA.FTZ R96, R96, UR4, -R129 ;  /* 0x0000000460607c23 */ /* 0x000fe20008010881 */
[----:B------:R-:W3:Y:S01]  /*a110*/  MUFU.EX2 R11, R11 ;  /* 0x0000000b000b7308 */ /* 0x000ee20000000800 */
[----:B0-----:R-:W-:Y:S01]  /*a120*/  FADD.FTZ R3, R8, R3 ;  /* 0x0000000308037221 */ /* 0x001fe20000010000 */
[--C-:B------:R-:W-:Y:S01]  /*a130*/  FFMA.FTZ R97, R97, UR4, -R129.reuse ;  /* 0x0000000461617c23 */ /* 0x100fe20008010881 */
[--C-:B------:R-:W-:Y:S01]  /*a140*/  FFMA.FTZ R100, R100, UR4, -R129.reuse ;  /* 0x0000000464647c23 */ /* 0x100fe20008010881 */
[----:B------:R-:W-:Y:S01]  /*a150*/  FFMA.FTZ R101, R101, UR4, -R129 ;  /* 0x0000000465657c23 */ /* 0x000fe20008010881 */
[----:B-1----:R-:W-:-:S02]  /*a160*/  IMAD.U32 R80, RZ, RZ, UR7 ;  /* 0x00000007ff507e24 */ /* 0x002fc4000f8e00ff */
[--C-:B------:R-:W-:Y:S01]  /*a170*/  FFMA.FTZ R88, R88, UR4, -R129.reuse ;  /* 0x0000000458587c23 */ /* 0x100fe20008010881 */
[----:B------:R-:W-:Y:S01]  /*a180*/  FFMA.FTZ R89, R89, UR4, -R129 ;  /* 0x0000000459597c23 */ /* 0x000fe20008010881 */
[----:B------:R-:W0:Y:S01]  /*a190*/  MUFU.EX2 R12, R12 ;  /* 0x0000000c000c7308 */ /* 0x000e220000000800 */
[----:B--2---:R-:W-:Y:S01]  /*a1a0*/  FADD.FTZ R3, R10, R3 ;  /* 0x000000030a037221 */ /* 0x004fe20000010000 */
[----:B------:R-:W-:Y:S01]  /*a1b0*/  @!P1 LEA R80, R80, UR37, 0x3 ;  /* 0x0000002550509c11 */ /* 0x000fe2000f8e18ff */
[--C-:B------:R-:W-:Y:S01]  /*a1c0*/  FFMA.FTZ R92, R92, UR4, -R129.reuse ;  /* 0x000000045c5c7c23 */ /* 0x100fe20008010881 */
[--C-:B------:R-:W-:Y:S01]  /*a1d0*/  FFMA.FTZ R93, R93, UR4, -R129.reuse ;  /* 0x000000045d5d7c23 */ /* 0x100fe20008010881 */
[--C-:B------:R-:W-:Y:S01]  /*a1e0*/  FFMA.FTZ R128, R128, UR4, -R129.reuse ;  /* 0x0000000480807c23 */ /* 0x100fe20008010881 */
[----:B------:R-:W-:Y:S01]  /*a1f0*/  FFMA.FTZ R84, R84, UR4, -R129 ;  /* 0x0000000454547c23 */ /* 0x000fe20008010881 */
[----:B------:R-:W-:Y:S01]  /*a200*/  @!P1 VIADD R80, R80, 0x31c60 ;  /* 0x00031c6050509836 */ /* 0x000fe20000000000 */
[----:B------:R-:W1:Y:S01]  /*a210*/  MUFU.EX2 R13, R13 ;  /* 0x0000000d000d7308 */ /* 0x000e620000000800 */
[C---:B---3--:R-:W-:Y:S01]  /*a220*/  FADD.FTZ R3, R11.reuse, R3 ;  /* 0x000000030b037221 */ /* 0x048fe20000010000 */
[----:B------:R-:W-:Y:S01]  /*a230*/  F2FP.F16.F32.PACK_AB R82, R11, R10 ;  /* 0x0000000a0b52723e */ /* 0x000fe200000000ff */
[--C-:B------:R-:W-:Y:S01]  /*a240*/  FFMA.FTZ R5, R5, UR4, -R129.reuse ;  /* 0x0000000405057c23 */ /* 0x100fe20008010881 */
[----:B------:R-:W-:Y:S01]  /*a250*/  @!P1 PRMT R80, RZ, 0x654, R80 ;  /* 0x00000654ff509816 */ /* 0x000fe20000000050 */
[--C-:B------:R-:W-:Y:S01]  /*a260*/  FFMA.FTZ R73, R73, UR4, -R129.reuse ;  /* 0x0000000449497c23 */ /* 0x100fe20008010881 */
[--C-:B------:R-:W-:Y:S01]  /*a270*/  FFMA.FTZ R76, R76, UR4, -R129.reuse ;  /* 0x000000044c4c7c23 */ /* 0x100fe20008010881 */
[----:B------:R-:W-:Y:S01]  /*a280*/  FFMA.FTZ R72, R72, UR4, -R129 ;  /* 0x0000000448487c23 */ /* 0x000fe20008010881 */
[----:B------:R-:W2:Y:S01]  /*a290*/  MUFU.EX2 R14, R14 ;  /* 0x0000000e000e7308 */ /* 0x000ea20000000800 */
[----:B0-----:R-:W-:Y:S01]  /*a2a0*/  FADD.FTZ R3, R12, R3 ;  /* 0x000000030c037221 */ /* 0x001fe20000010000 */
[----:B------:R0:W-:Y:S01]  /*a2b0*/  @!P1 SYNCS.ARRIVE.TRANS64.RED.A1T0 RZ, [R80+URZ], RZ ;  /* 0x000000ff50ff99a7 */ /* 0x0001e2000810043f */
[----:B------:R-:W-:Y:S01]  /*a2c0*/  FFMA.FTZ R77, R77, UR4, -R129 ;  /* 0x000000044d4d7c23 */ /* 0x000fe20008010881 */
[----:B------:R-:W-:Y:S01]  /*a2d0*/  PLOP3.LUT P3, PT, PT, PT, UP1, 0x80, 0x0 ;  /* 0x000000000000781c */ /* 0x000fe20003f6f018 */
[----:B------:R-:W-:Y:S01]  /*a2e0*/  UMOV UR7, UR36 ;  /* 0x0000002400077c82 */ /* 0x000fe20008000000 */
[-C--:B------:R-:W-:Y:S01]  /*a2f0*/  FMUL.FTZ R24, R24, R4.reuse ;  /* 0x0000000418187220 */ /* 0x080fe20000410000 */
[-C--:B------:R-:W-:Y:S01]  /*a300*/  FMUL.FTZ R25, R25, R4.reuse ;  /* 0x0000000419197220 */ /* 0x080fe20000410000 */
[----:B------:R-:W3:Y:S01]  /*a310*/  MUFU.EX2 R15, R15 ;  /* 0x0000000f000f7308 */ /* 0x000ee20000000800 */
[C---:B-1----:R-:W-:Y:S01]  /*a320*/  FADD.FTZ R3, R13.reuse, R3 ;  /* 0x000000030d037221 */ /* 0x042fe20000010000 */
[----:B0-----:R-:W-:Y:S01]  /*a330*/  F2FP.F16.F32.PACK_AB R80, R8, R7 ;  /* 0x000000070850723e */ /* 0x001fe200000000ff */
[----:B------:R-:W-:Y:S01]  /*a340*/  FMUL.FTZ R28, R28, R4 ;  /* 0x000000041c1c7220 */ /* 0x000fe20000410000 */
[----:B------:R-:W-:Y:S01]  /*a350*/  F2FP.F16.F32.PACK_AB R12, R13, R12 ;  /* 0x0000000c0d0c723e */ /* 0x000fe200000000ff */
[----:B------:R-:W-:Y:S01]  /*a360*/  FMUL.FTZ R29, R29, R4 ;  /* 0x000000041d1d7220 */ /* 0x000fe20000410000 */
[----:B------:R-:W-:Y:S01]  /*a370*/  F2FP.F16.F32.PACK_AB R13, R131, R130 ;  /* 0x00000082830d723e */ /* 0x000fe200000000ff */
[----:B------:R0:W-:Y:S01]  /*a380*/  STSM.16.M88.4 [R2+0x24300], R80 ;  /* 0x0243005002007844 */ /* 0x0001e20000000200 */
        /* <DEDUP_REMOVED lines=11> */
[----:B------:R-:W-:Y:S01]  /*a440*/  FMUL.FTZ R44, R44, R4 ;  /* 0x000000042c2c7220 */ /* 0x000fe20000410000 */
[----:B------:R-:W-:Y:S01]  /*a450*/  F2FP.F16.F32.PACK_AB R15, R133, R132 ;  /* 0x00000084850f723e */ /* 0x000fe200000000ff */
[-C--:B------:R-:W-:Y:S01]  /*a460*/  FMUL.FTZ R45, R45, R4.reuse ;  /* 0x000000042d2d7220 */ /* 0x080fe20000410000 */
[-C--:B------:R-:W-:Y:S01]  /*a470*/  FMUL.FTZ R48, R48, R4.reuse ;  /* 0x0000000430307220 */ /* 0x080fe20000410000 */
[-C--:B------:R-:W-:Y:S01]  /*a480*/  FMUL.FTZ R49, R49, R4.reuse ;  /* 0x0000000431317220 */ /* 0x080fe20000410000 */
[----:B------:R-:W3:Y:S01]  /*a490*/  MUFU.EX2 R120, R120 ;  /* 0x0000007800787308 */ /* 0x000ee20000000800 */
[----:B-1----:R-:W-:Y:S01]  /*a4a0*/  FADD.FTZ R3, R20, R3 ;  /* 0x0000000314037221 */ /* 0x002fe20000010000 */
[----:B------:R1:W-:Y:S01]  /*a4b0*/  STSM.16.M88.4 [R2+0x25b00], R12 ;  /* 0x025b000c02007844 */ /* 0x0003e20000000200 */
[-C--:B------:R-:W-:Y:S01]  /*a4c0*/  FMUL.FTZ R52, R52, R4.reuse ;  /* 0x0000000434347220 */ /* 0x080fe20000410000 */
[-C--:B------:R-:W-:Y:S01]  /*a4d0*/  FMUL.FTZ R53, R53, R4.reuse ;  /* 0x0000000435357220 */ /* 0x080fe20000410000 */
[-C--:B------:R-:W-:Y:S01]  /*a4e0*/  FMUL.FTZ R56, R56, R4.reuse ;  /* 0x0000000438387220 */ /* 0x080fe20000410000 */
[-C--:B------:R-:W-:Y:S01]  /*a4f0*/  FMUL.FTZ R57, R57, R4.reuse ;  /* 0x0000000439397220 */ /* 0x080fe20000410000 */
[-C--:B------:R-:W-:Y:S01]  /*a500*/  FMUL.FTZ R60, R60, R4.reuse ;  /* 0x000000043c3c7220 */ /* 0x080fe20000410000 */
[----:B------:R-:W4:Y:S01]  /*a510*/  MUFU.EX2 R121, R121 ;  /* 0x0000007900797308 */ /* 0x000f220000000800 */
[----:B--2---:R-:W-:Y:S01]  /*a520*/  FADD.FTZ R3, R21, R3 ;  /* 0x0000000315037221 */ /* 0x004fe20000010000 */
[-C--:B------:R-:W-:Y:S01]  /*a530*/  FMUL.FTZ R61, R61, R4.reuse ;  /* 0x000000043d3d7220 */ /* 0x080fe20000410000 */
[-C--:B------:R-:W-:Y:S01]  /*a540*/  FMUL.FTZ R64, R64, R4.reuse ;  /* 0x0000000440407220 */ /* 0x080fe20000410000 */
[-C--:B------:R-:W-:Y:S01]  /*a550*/  FMUL.FTZ R65, R65, R4.reuse ;  /* 0x0000000441417220 */ /* 0x080fe20000410000 */
[-C--:B------:R-:W-:Y:S01]  /*a560*/  FMUL.FTZ R68, R68, R4.reuse ;  /* 0x0000000444447220 */ /* 0x080fe20000410000 */
[----:B------:R-:W-:Y:S01]  /*a570*/  FMUL.FTZ R69, R69, R4 ;  /* 0x0000000445457220 */ /* 0x000fe20000410000 */
[-C--:B------:R-:W-:Y:S01]  /*a580*/  FMUL.FTZ R26, R26, R125.reuse ;  /* 0x0000007d1a1a7220 */ /* 0x080fe20000410000 */
[----:B0-----:R-:W0:Y:S01]  /*a590*/  MUFU.EX2 R81, R115 ;  /* 0x0000007300517308 */ /* 0x001e220000000800 */
[----:B---3--:R-:W-:Y:S01]  /*a5a0*/  FADD.FTZ R3, R120, R3 ;  /* 0x0000000378037221 */ /* 0x008fe20000010000 */
[----:B-1----:R-:W-:Y:S01]  /*a5b0*/  F2FP.F16.F32.PACK_AB R12, R21, R20 ;  /* 0x00000014150c723e */ /* 0x002fe200000000ff */
[-C--:B------:R-:W-:Y:S01]  /*a5c0*/  FMUL.FTZ R27, R27, R125.reuse ;  /* 0x0000007d1b1b7220 */ /* 0x080fe20000410000 */
[----:B------:R-:W-:Y:S01]  /*a5d0*/  F2FP.F16.F32.PACK_AB R13, R123, R122 ;  /* 0x0000007a7b0d723e */ /* 0x000fe200000000ff */
[-C--:B------:R-:W-:Y:S01]  /*a5e0*/  FMUL.FTZ R30, R30, R125.reuse ;  /* 0x0000007d1e1e7220 */ /* 0x080fe20000410000 */
[----:B------:R-:W-:Y:S01]  /*a5f0*/  F2FP.F16.F32.PACK_AB R15, R127, R126 ;  /* 0x0000007e7f0f723e */ /* 0x000fe200000000ff */
        /* <DEDUP_REMOVED lines=8> */
[----:B------:R2:W-:Y:S01]  /*a680*/  STSM.16.M88.4 [R2+0x27300], R12 ;  /* 0x0273000c02007844 */ /* 0x0005e20000000200 */
[----:B------:R-:W3:Y:S01]  /*a690*/  MUFU.EX2 R113, R113 ;  /* 0x0000007100717308 */ /* 0x000ee20000000800 */
[C---:B0-----:R-:W-:Y:S01]  /*a6a0*/  FADD.FTZ R0, R81.reuse, R0 ;  /* 0x0000000051007221 */ /* 0x041fe20000010000 */
[----:B------:R-:W-:Y:S01]  /*a6b0*/  F2FP.F16.F32.PACK_AB R81, R81, R114 ;  /* 0x000000725151723e */ /* 0x000fe200000000ff */
[-C--:B------:R-:W-:Y:S01]  /*a6c0*/  FMUL.FTZ R42, R42, R125.reuse ;  /* 0x0000007d2a2a7220 */ /* 0x080fe20000410000 */
[-C--:B------:R-:W-:Y:S01]  /*a6d0*/  FMUL.FTZ R43, R43, R125.reuse ;  /* 0x0000007d2b2b7220 */ /* 0x080fe20000410000 */
[----:B------:R-:W-:Y:S01]  /*a6e0*/  FADD.FTZ R0, R118, R0 ;  /* 0x0000000076007221 */ /* 0x000fe20000010000 */
        /* <DEDUP_REMOVED lines=9> */
[----:B--2---:R-:W-:Y:S01]  /*a780*/  F2FP.F16.F32.PACK_AB R13, R99, R98 ;  /* 0x00000062630d723e */ /* 0x004fe200000000ff */
[----:B------:R-:W1:Y:S01]  /*a790*/  MUFU.EX2 R82, R116 ;  /* 0x0000007400527308 */ /* 0x000e620000000800 */
[C---:B---3--:R-:W-:Y:S01]  /*a7a0*/  FADD.FTZ R3, R113.reuse, R3 ;  /* 0x0000000371037221 */ /* 0x048fe20000010000 */
[----:B------:R-:W-:Y:S01]  /*a7b0*/  F2FP.F16.F32.PACK_AB R80, R113, R80 ;  /* 0x000000507150723e */ /* 0x000fe200000000ff */
[-C--:B------:R-:W-:Y:S01]  /*a7c0*/  FMUL.FTZ R59, R59, R125.reuse ;  /* 0x0000007d3b3b7220 */ /* 0x080fe20000410000 */
[----:B------:R-:W-:Y:S01]  /*a7d0*/  F2FP.F16.F32.PACK_AB R15, R103, R102 ;  /* 0x00000066670f723e */ /* 0x000fe200000000ff */
        /* <DEDUP_REMOVED lines=8> */
[----:B------:R-:W-:Y:S01]  /*a860*/  FADD.FTZ R0, R106, R0 ;  /* 0x000000006a007221 */ /* 0x000fe20000010000 */
[----:B------:R-:W-:Y:S01]  /*a870*/  FMUL.FTZ R71, R71, R125 ;  /* 0x0000007d47477220 */ /* 0x000fe20000410000 */
[----:B------:R-:W-:Y:S01]  /*a880*/  IMAD.MOV.U32 R4, RZ, RZ, R9 ;  /* 0x000000ffff047224 */ /* 0x000fe200078e0009 */
[----:B------:R-:W0:Y:S01]  /*a890*/  MUFU.EX2 R104, R104 ;  /* 0x0000006800687308 */ /* 0x000e220000000800 */
[----:B-1----:R-:W-:Y:S01]  /*a8a0*/  FADD.FTZ R3, R82, R3 ;  /* 0x0000000352037221 */ /* 0x002fe20000010000 */
[----:B------:R-:W-:-:S04]  /*a8b0*/  FADD.FTZ R0, R107, R0 ;  /* 0x000000006b007221 */ /* 0x000fc80000010000 */
[----:B------:R-:W-:Y:S02]  /*a8c0*/  FADD.FTZ R0, R110, R0 ;  /* 0x000000006e007221 */ /* 0x000fe40000010000 */
[----:B------:R-:W1:Y:S01]  /*a8d0*/  MUFU.EX2 R105, R105 ;  /* 0x0000006900697308 */ /* 0x000e620000000800 */
[----:B--2---:R-:W-:Y:S01]  /*a8e0*/  FADD.FTZ R3, R117, R3 ;  /* 0x0000000375037221 */ /* 0x004fe20000010000 */
[----:B------:R-:W-:Y:S01]  /*a8f0*/  FADD.FTZ R11, R111, R0 ;  /* 0x000000006f0b7221 */ /* 0x000fe20000010000 */
[----:B------:R-:W-:-:S03]  /*a900*/  F2FP.F16.F32.PACK_AB R82, R117, R82 ;  /* 0x000000527552723e */ /* 0x000fc600000000ff */
[----:B------:R-:W-:Y:S02]  /*a910*/  FADD.FTZ R10, R98, R11 ;  /* 0x0000000b620a7221 */ /* 0x000fe40000010000 */
[----:B------:R-:W-:Y:S01]  /*a920*/  MUFU.EX2 R8, R86 ;  /* 0x0000005600087308 */ /* 0x000fe20000000800 */
[----:B0-----:R-:W-:Y:S01]  /*a930*/  FADD.FTZ R3, R104, R3 ;  /* 0x0000000368037221 */ /* 0x001fe20000010000 */
[----:B------:R-:W-:Y:S01]  /*a940*/  FADD.FTZ R11, R99, R10 ;  /* 0x0000000a630b7221 */ /* 0x000fe20000010000 */
[----:B------:R0:W-:Y:S03]  /*a950*/  STSM.16.M88.4 [R2+0x28b00], R80 ;  /* 0x028b005002007844 */ /* 0x0001e60000000200 */
[----:B------:R-:W-:Y:S02]  /*a960*/  FADD.FTZ R10, R102, R11 ;  /* 0x0000000b660a7221 */ /* 0x000fe40000010000 */
[----:B------:R-:W2:Y:S01]  /*a970*/  MUFU.EX2 R86, R108 ;  /* 0x0000006c00567308 */ /* 0x000ea20000000800 */
[----:B-1----:R-:W-:Y:S01]  /*a980*/  FADD.FTZ R3, R105, R3 ;  /* 0x0000000369037221 */ /* 0x002fe20000010000 */
[----:B------:R-:W-:-:S04]  /*a990*/  FADD.FTZ R11, R103, R10 ;  /* 0x0000000a670b7221 */ /* 0x000fc80000010000 */
[----:B------:R-:W-:Y:S02]  /*a9a0*/  FADD.FTZ R10, R90, R11 ;  /* 0x0000000b5a0a7221 */ /* 0x000fe40000010000 */
[----:B------:R-:W1:Y:S02]  /*a9b0*/  MUFU.EX2 R109, R109 ;  /* 0x0000006d006d7308 */ /* 0x000e640000000800 */
[C---:B------:R-:W-:Y:S01]  /*a9c0*/  FADD.FTZ R11, R91.reuse, R10 ;  /* 0x0000000a5b0b7221 */ /* 0x040fe20000010000 */
[----:B0-----:R-:W-:Y:S02]  /*a9d0*/  F2FP.F16.F32.PACK_AB R81, R91, R90 ;  /* 0x0000005a5b51723e */ /* 0x001fe400000000ff */
[C---:B------:R-:W-:Y:S01]  /*a9e0*/  F2FP.F16.F32.PACK_AB R83, R95.reuse, R94 ;  /* 0x0000005e5f53723e */ /* 0x040fe200000000ff */
[----:B------:R-:W-:Y:S02]  /*a9f0*/  FADD.FTZ R10, R94, R11 ;  /* 0x0000000b5e0a7221 */ /* 0x000fe40000010000 */
[----:B------:R-:W0:Y:S01]  /*aa00*/  MUFU.EX2 R96, R96 ;  /* 0x0000006000607308 */ /* 0x000e220000000800 */
[----:B--2---:R-:W-:Y:S01]  /*aa10*/  FADD.FTZ R0, R86, R3 ;  /* 0x0000000356007221 */ /* 0x004fe20000010000 */
[----:B------:R-:W-:-:S06]  /*aa20*/  FADD.FTZ R10, R95, R10 ;  /* 0x0000000a5f0a7221 */ /* 0x000fcc0000010000 */
        /* <DEDUP_REMOVED lines=15> */
[----:B------:R2:W3:Y:S01]  /*ab20*/  MUFU.EX2 R7, R85 ;  /* 0x0000005500077308 */ /* 0x0004e20000000800 */
[C---:B-1----:R-:W-:Y:S01]  /*ab30*/  FADD.FTZ R3, R89.reuse, R0 ;  /* 0x0000000059037221 */ /* 0x042fe20000010000 */
[----:B------:R-:W-:-:S06]  /*ab40*/  F2FP.F16.F32.PACK_AB R80, R89, R88 ;  /* 0x000000585950723e */ /* 0x000fcc00000000ff */
[----:B------:R-:W1:Y:S01]  /*ab50*/  MUFU.EX2 R93, R93 ;  /* 0x0000005d005d7308 */ /* 0x000e620000000800 */
[----:B0-----:R-:W-:Y:S01]  /*ab60*/  FADD.FTZ R0, R92, R3 ;  /* 0x000000035c007221 */ /* 0x001fe20000010000 */
[----:B--2---:R-:W-:-:S06]  /*ab70*/  F2FP.F16.F32.PACK_AB R85, R107, R106 ;  /* 0x0000006a6b55723e */ /* 0x004fcc00000000ff */
[----:B------:R-:W0:Y:S01]  /*ab80*/  MUFU.EX2 R112, R124 ;  /* 0x0000007c00707308 */ /* 0x000e220000000800 */
[----:B---3--:R-:W-:Y:S01]  /*ab90*/  FADD.FTZ R10, R7, R10 ;  /* 0x0000000a070a7221 */ /* 0x008fe20000010000 */
[----:B------:R-:W-:-:S03]  /*aba0*/  F2FP.F16.F32.PACK_AB R113, R135, R7 ;  /* 0x000000078771723e */ /* 0x000fc600000000ff */
[----:B------:R-:W-:-:S03]  /*abb0*/  FADD.FTZ R11, R135, R10 ;  /* 0x0000000a870b7221 */ /* 0x000fc60000010000 */
[----:B------:R-:W2:Y:S01]  /*abc0*/  MUFU.EX2 R128, R128 ;  /* 0x0000008000807308 */ /* 0x000ea20000000800 */
[C---:B-1----:R-:W-:Y:S01]  /*abd0*/  FADD.FTZ R3, R93.reuse, R0 ;  /* 0x000000005d037221 */ /* 0x042fe20000010000 */
[----:B------:R-:W-:Y:S01]  /*abe0*/  FADD.FTZ R0, R8, R11 ;  /* 0x0000000b08007221 */ /* 0x000fe20000010000 */
[----:B------:R-:W-:-:S05]  /*abf0*/  F2FP.F16.F32.PACK_AB R82, R93, R92 ;  /* 0x0000005c5d52723e */ /* 0x000fca00000000ff */
[----:B------:R1:W3:Y:S01]  /*ac00*/  MUFU.EX2 R115, R87 ;  /* 0x0000005700737308 */ /* 0x0002e20000000800 */
[----:B0-----:R-:W-:-:S07]  /*ac10*/  FADD.FTZ R3, R112, R3 ;  /* 0x0000000370037221 */ /* 0x001fce0000010000 */
[----:B------:R0:W4:Y:S01]  /*ac20*/  MUFU.EX2 R114, R84 ;  /* 0x0000005400727308 */ /* 0x0001220000000800 */
[C---:B--2---:R-:W-:Y:S01]  /*ac30*/  FADD.FTZ R3, R128.reuse, R3 ;  /* 0x0000000380037221 */ /* 0x044fe20000010000 */
[----:B-1----:R-:W-:Y:S02]  /*ac40*/  F2FP.F16.F32.PACK_AB R87, R111, R110 ;  /* 0x0000006e6f57723e */ /* 0x002fe400000000ff */
[----:B------:R-:W-:-:S04]  /*ac50*/  F2FP.F16.F32.PACK_AB R112, R128, R112 ;  /* 0x000000708070723e */ /* 0x000fc800000000ff */
[----:B------:R-:W1:Y:S01]  /*ac60*/  MUFU.EX2 R5, R5 ;  /* 0x0000000500057308 */ /* 0x000e620000000800 */
[----:B---3--:R-:W-:Y:S01]  /*ac70*/  FADD.FTZ R11, R115, R0 ;  /* 0x00000000730b7221 */ /* 0x008fe20000010000 */
[----:B0-----:R-:W-:Y:S02]  /*ac80*/  F2FP.F16.F32.PACK_AB R84, R105, R104 ;  /* 0x000000686954723e */ /* 0x001fe400000000ff */
[----:B------:R-:W-:Y:S01]  /*ac90*/  F2FP.F16.F32.PACK_AB R115, R115, R8 ;  /* 0x000000087373723e */ /* 0x000fe200000000ff */
[----:B------:R-:W-:Y:S02]  /*aca0*/  FADD.FTZ R10, R134, R11 ;  /* 0x0000000b860a7221 */ /* 0x000fe40000010000 */
[----:B------:R0:W-:Y:S01]  /*acb0*/  STSM.16.M88.4 [R2+0x2a300], R84 ;  /* 0x02a3005402007844 */ /* 0x0001e20000000200 */
[----:B------:R-:W2:Y:S01]  /*acc0*/  MUFU.EX2 R75, R75 ;  /* 0x0000004b004b7308 */ /* 0x000ea20000000800 */
[----:B----4-:R-:W-:Y:S02]  /*acd0*/  FADD.FTZ R0, R114, R3 ;  /* 0x0000000372007221 */ /* 0x010fe40000010000 */
[----:B------:R0:W-:Y:S04]  /*ace0*/  STSM.16.M88.4 [R2+0x2bb00], R12 ;  /* 0x02bb000c02007844 */ /* 0x0001e80000000200 */
[----:B------:R0:W-:Y:S01]  /*acf0*/  STSM.16.M88.4 [R2+0x2d300], R80 ;  /* 0x02d3005002007844 */ /* 0x0001e20000000200 */
[----:B------:R-:W3:Y:S01]  /*ad00*/  MUFU.EX2 R73, R73 ;  /* 0x0000004900497308 */ /* 0x000ee20000000800 */
[C---:B-1----:R-:W-:Y:S01]  /*ad10*/  FADD.FTZ R0, R5.reuse, R0 ;  /* 0x0000000005007221 */ /* 0x042fe20000010000 */
[----:B------:R-:W-:Y:S01]  /*ad20*/  F2FP.F16.F32.PACK_AB R114, R5, R114 ;  /* 0x000000720572723e */ /* 0x000fe200000000ff */
[----:B------:R-:W-:-:S04]  /*ad30*/  IMAD.MOV.U32 R5, RZ, RZ, R74 ;  /* 0x000000ffff057224 */ /* 0x000fc800078e004a */
[----:B------:R0:W-:Y:S01]  /*ad40*/  STSM.16.M88.4 [R2+0x2eb00], R112 ;  /* 0x02eb007002007844 */ /* 0x0001e20000000200 */
        /* <DEDUP_REMOVED lines=10> */
[C---:B---3--:R-:W-:Y:S01]  /*adf0*/  FADD.FTZ R3, R76.reuse, R3 ;  /* 0x000000034c037221 */ /* 0x048fe20000010000 */
[----:B------:R-:W-:Y:S02]  /*ae00*/  F2FP.F16.F32.PACK_AB R76, R76, R73 ;  /* 0x000000494c4c723e */ /* 0x000fe400000000ff */
[----:B--2---:R-:W-:Y:S01]  /*ae10*/  F2FP.F16.F32.PACK_AB R77, R75, R134 ;  /* 0x000000864b4d723e */ /* 0x004fe200000000ff */
[----:B-1----:R-:W-:Y:S01]  /*ae20*/  FADD.FTZ R3, R72, R3 ;  /* 0x0000000348037221 */ /* 0x002fe20000010000 */
[----:B----4-:R-:W-:-:S03]  /*ae30*/  F2FP.F16.F32.PACK_AB R78, R20, R72 ;  /* 0x00000048144e723e */ /* 0x010fc600000000ff */
        /* <DEDUP_REMOVED lines=10> */
[----:B------:R-:W-:-:S05]  /*aee0*/  UMOV UR38, UR10 ;  /* 0x0000000a00267c82 */ /* 0x000fca0008000000 */
.L_x_11448:
[----:B------:R-:W-:-:S13]  /*aef0*/  R2UR UR5, R144 ;  /* 0x00000000900572ca */ /* 0x000fda00000e0000 */
[----:B------:R-:W-:-:S06]  /*af00*/  UISETP.GE.AND UP0, UPT, UR38, UR5, UPT ;  /* 0x000000052600728c */ /* 0x000fcc000bf06270 */
[----:B------:R-:W-:-:S13]  /*af10*/  PLOP3.LUT P2, PT, PT, PT, UP0, 0x80, 0x0 ;  /* 0x000000000000781c */ /* 0x000fda0003f4f008 */
[----:B------:R-:W-:Y:S05]  /*af20*/  @!P2 BRA `(.L_x_11458) ;  /* 0x00000040002ca947 */ /* 0x000fea0003800000 */
[----:B------:R-:W-:Y:S01]  /*af30*/  IMAD.MOV.U32 R4, RZ, RZ, R74 ;  /* 0x000000ffff047224 */ /* 0x000fe200078e004a */
[----:B------:R-:W-:Y:S01]  /*af40*/  UMOV UR39, UR60 ;  /* 0x0000003c00277c82 */ /* 0x000fe20008000000 */
[----:B------:R-:W-:Y:S01]  /*af50*/  IMAD.MOV.U32 R5, RZ, RZ, R9 ;  /* 0x000000ffff057224 */ /* 0x000fe200078e0009 */
[----:B------:R-:W-:Y:S01]  /*af60*/  UMOV UR7, UR36 ;  /* 0x0000002400077c82 */ /* 0x000fe20008000000 */
[----:B------:R-:W-:-:S05]  /*af70*/  ULDC UR5, c[0x0][0x9d8] ;  /* 0x0002760000057ab9 */ /* 0x000fca0000000800 */
.L_x_11467:
[----:B------:R-:W-:Y:S01]  /*af80*/  R2UR UR4, R16 ;  /* 0x00000000100472ca */ /* 0x000fe200000e0000 */
[----:B------:R-:W-:-:S04]  /*af90*/  UIADD3 UR36, UR7, 0x1, URZ ;  /* 0x0000000107247890 */ /* 0x000fc8000fffe03f */
[----:B------:R-:W-:-:S04]  /*afa0*/  UISETP.NE.AND UP0, UPT, UR36, 0x2, UPT ;  /* 0x000000022400788c */ /* 0x000fc8000bf05270 */
[----:B------:R-:W-:Y:S02]  /*afb0*/  USEL UR60, URZ, 0x1, UP0 ;  /* 0x000000013f3c7887 */ /* 0x000fe40008000000 */
[----:B------:R-:W-:Y:S02]  /*afc0*/  USEL UR36, UR36, URZ, UP0 ;  /* 0x0000003f24247287 */ /* 0x000fe40008000000 */
[----:B------:R-:W-:Y:S01]  /*afd0*/  ISETP.NE.AND P3, PT, RZ, UR4, PT ;  /* 0x00000004ff007c0c */ /* 0x000fe2000bf65270 */
[----:B------:R-:W-:-:S12]  /*afe0*/  ULOP3.LUT UR60, UR39, UR60, URZ, 0x3c, !UPT ;  /* 0x0000003c273c7292 */ /* 0x000fd8000f8e3c3f */
[----:B----4-:R-:W-:Y:S05]  /*aff0*/  @P3 BRA `(.L_x_11459) ;  /* 0x00000000002c3947 */ /* 0x010fea0003800000 */
[----:B------:R-:W-:Y:S05]  /*b000*/  @!P0 BRA `(.L_x_11460) ;  /* 0x0000000000048947 */ /* 0x000fea0003800000 */
[----:B------:R-:W-:Y:S01]  /*b010*/  BPT.TRAP 0x1 ;  /* 0x000000040000795c */ /* 0x000fe20000300000 */
.L_x_11460:
[----:B------:R-:W-:Y:S01]  /*b020*/  ULEA UR4, UR36, UR37, 0x3 ;  /* 0x0000002524047291 */ /* 0x000fe2000f8e183f */
[----:B------:R-:W-:-:S05]  /*b030*/  IMAD.U32 R6, RZ, RZ, UR60 ;  /* 0x0000003cff067e24 */ /* 0x000fca000f8e00ff */
[----:B------:R-:W-:-:S04]  /*b040*/  SHF.L.U32 R6, R6, 0x1f, RZ ;  /* 0x0000001f06067819 */ /* 0x000fc800000006ff */
[----:B------:R1:W2:Y:S01]  /*b050*/  SYNCS.PHASECHK.TRANS64.TRYWAIT P2, [UR4+0x31c30], R6 ;  /* 0x031c3006ff0075a7 */ /* 0x0002a20008040144 */
[----:B------:R-:W-:Y:S05]  /*b060*/  @!P0 BRA `(.L_x_11461) ;  /* 0x0000000000048947 */ /* 0x000fea0003800000 */
[----:B------:R-:W-:Y:S01]  /*b070*/  BPT.TRAP 0x1 ;  /* 0x000000040000795c */ /* 0x000fe20000300000 */
.L_x_11461:
[----:B--2---:R-:W-:Y:S05]  /*b080*/  @P2 BRA `(.L_x_11459) ;  /* 0x0000000000082947 */ /* 0x004fea0003800000 */
[----:B------:R-:W2:Y:S02]  /*b090*/  SYNCS.PHASECHK.TRANS64.TRYWAIT P2, [UR4+0x31c30], R6 ;  /* 0x031c3006ff0075a7 */ /* 0x000ea40008040144 */
[----:B--2---:R-:W-:Y:S05]  /*b0a0*/  @!P2 BRA `(.L_x_11462) ;  /* 0x000000e80038a947 */ /* 0x004fea0003800000 */
.L_x_11459:
        /* <DEDUP_REMOVED lines=30> */
[----:B-1----:R-:W-:Y:S01]  /*b290*/  VIADD R6, R7, 0x8 ;  /* 0x0000000807067836 */ /* 0x002fe20000000000 */
        /* <DEDUP_REMOVED lines=29> */
[----:B0-----:R-:W-:-:S06]  /*b470*/  WARPGROUP.ARRIVE ;  /* 0x00000000000079c5 */ /* 0x001fcc0000000000 */
        /* <DEDUP_REMOVED lines=296> */
.L_x_11464:
[----:B------:R-:W-:Y:S01]  /*c700*/  ULEA UR4, UR7, UR37, 0x3 ;  /* 0x0000002507047291 */ /* 0x000fe2000f8e183f */
[----:B------:R-:W-:-:S05]  /*c710*/  IMAD.U32 R6, RZ, RZ, UR39 ;  /* 0x00000027ff067e24 */ /* 0x000fca000f8e00ff */
[----:B------:R-:W-:-:S04]  /*c720*/  SHF.L.U32 R6, R6, 0x1f, RZ ;  /* 0x0000001f06067819 */ /* 0x000fc800000006ff */
[----:B------:R0:W1:Y:S01]  /*c730*/  SYNCS.PHASECHK.TRANS64.TRYWAIT P2, [UR4+0x31c50], R6 ;  /* 0x031c5006ff0075a7 */ /* 0x0000620008040144 */
[----:B------:R-:W-:Y:S05]  /*c740*/  @!P0 BRA `(.L_x_11465) ;  /* 0x0000000000048947 */ /* 0x000fea0003800000 */
[----:B------:R-:W-:Y:S01]  /*c750*/  BPT.TRAP 0x1 ;  /* 0x000000040000795c */ /* 0x000fe20000300000 */
.L_x_11465:
[----:B-1----:R-:W-:Y:S05]  /*c760*/  @P2 BRA `(.L_x_11463) ;  /* 0x0000000000082947 */ /* 0x002fea0003800000 */
[----:B------:R-:W1:Y:S02]  /*c770*/  SYNCS.PHASECHK.TRANS64.TRYWAIT P2, [UR4+0x31c50], R6 ;  /* 0x031c5006ff0075a7 */ /* 0x000e640008040144 */
[----:B-1----:R-:W-:Y:S05]  /*c780*/  @!P2 BRA `(.L_x_11466) ;  /* 0x000000d00098a947 */ /* 0x002fea0003800000 */
.L_x_11463:
        /* <DEDUP_REMOVED lines=65> */
[----:B------:R-:W-:Y:S01]  /*cba0*/  ULDC UR14, c[0x0][0x988] ;  /* 0x00026200000e7ab9 */ /* 0x000fe20000000800 */
[----:B------:R-:W-:Y:S01]  /*cbb0*/  FMUL.FTZ R77, R130, UR5 ;  /* 0x00000005824d7c20 */ /* 0x000fe20008410000 */
[----:B------:R-:W1:Y:S01]  /*cbc0*/  MUFU.TANH R17, R17 ;  /* 0x0000001100117308 */ /* 0x000e620000002400 */
[----:B--2---:R-:W-:Y:S01]  /*cbd0*/  FMNMX.FTZ R9, R14, R9, !PT ;  /* 0x000000090e097209 */ /* 0x004fe20007810000 */
[----:B------:R-:W-:Y:S01]  /*cbe0*/  UMOV UR4, UR14 ;  /* 0x0000000e00047c82 */ /* 0x000fe20008000000 */
        /* <DEDUP_REMOVED lines=39> */
[----:B------:R-:W-:Y:S01]  /*ce60*/  UMOV UR39, UR60 ;  /* 0x0000003c00277c82 */ /* 0x000fe20008000000 */
[----:B------:R-:W-:-:S05]  /*ce70*/  R2UR UR14, R144 ;  /* 0x00000000900e72ca */ /* 0x000fca00000e0000 */
[----:B------:R-:W1:Y:S01]  /*ce80*/  MUFU.TANH R113, R113 ;  /* 0x0000007100717308 */ /* 0x000e620000002400 */
[----:B--2---:R-:W-:-:S07]  /*ce90*/  FMNMX.FTZ R9, R120, R9, !PT ;  /* 0x0000000978097209 */ /* 0x004fce0007810000 */
[----:B------:R-:W2:Y:S01]  /*cea0*/  MUFU.TANH R116, R116 ;  /* 0x0000007400747308 */ /* 0x000ea20000002400 */
[----:B---3--:R-:W-:Y:S01]  /*ceb0*/  FMNMX.FTZ R9, R112, R9, !PT ;  /* 0x0000000970097209 */ /* 0x008fe20007810000 */
[----:B------:R-:W-:Y:S01]  /*cec0*/  UISETP.GT.AND UP0, UPT, UR38, UR14, UPT ;  /* 0x0000000e2600728c */ /* 0x000fe2000bf04270 */
[----:B------:R-:W-:Y:S02]  /*ced0*/  WARPGROUP.DEPBAR.LE gsb0, 0x0 ;  /* 0x00008000000079c5 */ /* 0x000fe40000010000 */
[----:B------:R-:W-:-:S03]  /*cee0*/  WARPGROUP.ARRIVE ;  /* 0x00000000000079c5 */ /* 0x000fc60000000000 */
[----:B------:R-:W3:Y:S01]  /*cef0*/  MUFU.TANH R117, R117 ;  /* 0x0000007500757308 */ /* 0x000ee20000002400 */
[----:B-1----:R-:W-:Y:S02]  /*cf00*/  FMNMX.FTZ R9, R113, R9, !PT ;  /* 0x0000000971097209 */ /* 0x002fe40007810000 */
[----:B------:R-:W-:Y:S01]  /*cf10*/  HGMMA.64x96x16.F32 R24, gdesc[UR32].tnspB, R24, gsb0 ;  /* 0x41600000201879f0 */ /* 0x000fe20008000818 */
[----:B------:R-:W-:Y:S02]  /*cf20*/  UIADD3 UR32, UR10, 0x300, URZ ;  /* 0x000003000a207890 */ /* 0x000fe4000fffe03f */
[----:B------:R-:W-:Y:S02]  /*cf30*/  UIADD3 UR34, UR11, 0x80, URZ ;  /* 0x000000800b227890 */ /* 0x000fe4000fffe03f */
[----:B------:R-:W1:Y:S01]  /*cf40*/  MUFU.TANH R104, R104 ;  /* 0x0000006800687308 */ /* 0x000e620000002400 */
[----:B------:R-:W-:Y:S01]  /*cf50*/  UMOV UR33, 0xc0000010 ;  /* 0xc000001000217882 */ /* 0x000fe20000000000 */
[----:B------:R-:W-:Y:S01]  /*cf60*/  UMOV UR35, 0x80000020 ;  /* 0x8000002000237882 */ /* 0x000fe20000000000 */
[----:B--2---:R-:W-:-:S02]  /*cf70*/  FMNMX.FTZ R9, R116, R9, !PT ;  /* 0x0000000974097209 */ /* 0x004fc40007810000 */
[----:B0-----:R-:W-:Y:S02]  /*cf80*/  SHF.R.U32.HI R136, RZ, 0x7, R137 ;  /* 0x00000007ff887819 */ /* 0x001fe40000011689 */
[----:B------:R-:W-:Y:S01]  /*cf90*/  ISETP.GE.U32.AND P2, PT, R137, 0x180, PT ;  /* 0x000001808900780c */ /* 0x000fe20003f46070 */
        /* <DEDUP_REMOVED lines=28> */
[----:B------:R-:W-:Y:S01]  /*d160*/  HGMMA.64x96x16.F32 R24, gdesc[UR32].tnspB, R24, gsb0 ;  /* 0x41600000201879f0 */ /* 0x000fe20008000818 */
[----:B------:R-:W-:Y:S02]  /*d170*/  UIADD3 UR32, UR10, 0x480, URZ ;  /* 0x000004800a207890 */ /* 0x000fe4000fffe03f */
[----:B------:R-:W-:Y:S01]  /*d180*/  UIADD3 UR34, UR11, 0xc0, URZ ;  /* 0x000000c00b227890 */ /* 0x000fe2000fffe03f */
[----:B------:R-:W-:Y:S01]  /*d190*/  UMOV UR33, 0xc0000010 ;  /* 0xc000001000217882 */ /* 0x000fe20000000000 */
[----:B------:R-:W-:Y:S01]  /*d1a0*/  UMOV UR35, 0x80000020 ;  /* 0x8000002000237882 */ /* 0x000fe20000000000 */
        /* <DEDUP_REMOVED lines=12> */
[----:B------:R-:W-:Y:S01]  /*d270*/  MUFU.TANH R7, R7 ;  /* 0x0000000700077308 */ /* 0x000fe20000002400 */
[----:B-1----:R-:W-:-:S07]  /*d280*/  FMNMX.FTZ R9, R124, R9, !PT ;  /* 0x000000097c097209 */ /* 0x002fce0007810000 */
[----:B------:R-:W-:Y:S01]  /*d290*/  MUFU.TANH R8, R8 ;  /* 0x0000000800087308 */ /* 0x000fe20000002400 */
[----:B0-----:R-:W-:-:S05]  /*d2a0*/  FMNMX.FTZ R9, R125, R9, !PT ;  /* 0x000000097d097209 */ /* 0x001fca0007810000 */
[----:B------:R-:W0:Y:S02]  /*d2b0*/  SHFL.BFLY PT, R132, R9, 0x2, 0x1f ;  /* 0x0c401f0009847f89 */ /* 0x000e2400000e0000 */
[----:B------:R-:W-:Y:S08]  /*d2c0*/  MUFU.TANH R73, R73 ;  /* 0x0000004900497308 */ /* 0x000ff00000002400 */
[----:B------:R-:W-:Y:S08]  /*d2d0*/  MUFU.TANH R76, R76 ;  /* 0x0000004c004c7308 */ /* 0x000ff00000002400 */
[----:B------:R-:W-:Y:S01]  /*d2e0*/  MUFU.TANH R77, R77 ;  /* 0x0000004d004d7308 */ /* 0x000fe20000002400 */
[----:B0-----:R-:W-:-:S07]  /*d2f0*/  FMNMX.FTZ R9, R9, R132, !PT ;  /* 0x0000008409097209 */ /* 0x001fce0007810000 */
        /* <DEDUP_REMOVED lines=19> */
[----:B------:R-:W-:Y:S01]  /*d430*/  MUFU.TANH R123, R123 ;  /* 0x0000007b007b7308 */ /* 0x000fe20000002400 */
[--C-:B------:R-:W-:Y:S01]  /*d440*/  FFMA.FTZ R5, R13, UR4, -R132.reuse ;  /* 0x000000040d057c23 */ /* 0x100fe20008010884 */
[----:B------:R-:W-:Y:S01]  /*d450*/  FMUL.FTZ R13, R118, UR5 ;  /* 0x00000005760d7c20 */ /* 0x000fe20008410000 */
[--C-:B------:R-:W-:Y:S01]  /*d460*/  FFMA.FTZ R134, R10, UR4, -R132.reuse ;  /* 0x000000040a867c23 */ /* 0x100fe20008010884 */
[--C-:B------:R-:W-:Y:S01]  /*d470*/  FFMA.FTZ R10, R15, UR4, -R132.reuse ;  /* 0x000000040f0a7c23 */ /* 0x100fe20008010884 */
[----:B------:R-:W-:Y:S01]  /*d480*/  FMUL.FTZ R15, R119, UR5 ;  /* 0x00000005770f7c20 */ /* 0x000fe20008410000 */
        /* <DEDUP_REMOVED lines=25> */
[----:B------:R-:W-:Y:S01]  /*d620*/  FFMA.FTZ R80, R80, UR4, -R132 ;  /* 0x0000000450507c23 */ /* 0x000fe20008010884 */
        /* <DEDUP_REMOVED lines=17> */
[----:B------:R-:W-:Y:S01]  /*d740*/  FFMA.FTZ R125, R125, UR4, -R132 ;  /* 0x000000047d7d7c23 */ /* 0x000fe20008010884 */
[----:B------:R-:W-:-:S04]  /*d750*/  FMNMX.FTZ R111, R76, R111, !PT ;  /* 0x0000006f4c6f7209 */ /* 0x000fc80007810000 */
[----:B------:R-:W-:Y:S02]  /*d760*/  FMNMX.FTZ R111, R77, R111, !PT ;  /* 0x0000006f4d6f7209 */ /* 0x000fe40007810000 */
[----:B------:R-:W4:Y:S02]  /*d770*/  MUFU.TANH R13, R13 ;  /* 0x0000000d000d7308 */ /* 0x000f240000002400 */
[----:B------:R-:W-:-:S04]  /*d780*/  FMNMX.FTZ R111, R128, R111, !PT ;  /* 0x0000006f806f7209 */ /* 0x000fc80007810000 */
[----:B------:R-:W-:Y:S02]  /*d790*/  FMNMX.FTZ R111, R129, R111, !PT ;  /* 0x0000006f816f7209 */ /* 0x000fe40007810000 */
[----:B------:R-:W5:Y:S02]  /*d7a0*/  MUFU.TANH R15, R15 ;  /* 0x0000000f000f7308 */ /* 0x000f640000002400 */
[----:B------:R-:W-:-:S04]  /*d7b0*/  FMNMX.FTZ R111, R130, R111, !PT ;  /* 0x0000006f826f7209 */ /* 0x000fc80007810000 */
[----:B------:R-:W-:Y:S02]  /*d7c0*/  FMNMX.FTZ R111, R122, R111, !PT ;  /* 0x0000006f7a6f7209 */ /* 0x000fe40007810000 */
[----:B------:R-:W5:Y:S02]  /*d7d0*/  MUFU.TANH R3, R3 ;  /* 0x0000000300037308 */ /* 0x000f640000002400 */
[----:B------:R-:W-:Y:S01]  /*d7e0*/  FMNMX.FTZ R111, R123, R111, !PT ;  /* 0x0000006f7b6f7209 */ /* 0x000fe20007810000 */
[----:B------:R-:W-:Y:S02]  /*d7f0*/  WARPGROUP.DEPBAR.LE gsb0, 0x0 ;  /* 0x00008000000079c5 */ /* 0x000fe40000010000 */
[----:B------:R-:W-:Y:S01]  /*d800*/  WARPGROUP.ARRIVE ;  /* 0x00000000000079c5 */ /* 0x000fe20000000000 */
[----:B-1----:R-:W-:Y:S02]  /*d810*/  FMNMX.FTZ R111, R126, R111, !PT ;  /* 0x0000006f7e6f7209 */ /* 0x002fe40007810000 */
[----:B------:R-:W1:Y:S02]  /*d820*/  MUFU.TANH R106, R106 ;  /* 0x0000006a006a7308 */ /* 0x000e640000002400 */
[----:B--2---:R-:W-:Y:S01]  /*d830*/  FMNMX.FTZ R111, R127, R111, !PT ;  /* 0x0000006f7f6f7209 */ /* 0x004fe20007810000 */
[----:B------:R-:W-:Y:S01]  /*d840*/  HGMMA.64x96x16.F32 R24, gdesc[UR32].tnspB, R24, gsb0 ;  /* 0x41600000201879f0 */ /* 0x000fe20008000818 */
[----:B------:R-:W-:-:S02]  /*d850*/  UIADD3 UR32, UR10, 0x780, URZ ;  /* 0x000007800a207890 */ /* 0x000fc4000fffe03f */
[----:B------:R-:W-:Y:S01]  /*d860*/  UIADD3 UR34, UR11, 0x140, URZ ;  /* 0x000001400b227890 */ /* 0x000fe2000fffe03f */
[----:B0-----:R-:W-:Y:S01]  /*d870*/  FMNMX.FTZ R111, R114, R111, !PT ;  /* 0x0000006f726f7209 */ /* 0x001fe20007810000 */
[----:B------:R-:W-:Y:S01]  /*d880*/  UMOV UR33, 0xc0000010 ;  /* 0xc000001000217882 */ /* 0x000fe20000000000 */
[----:B------:R-:W-:Y:S01]  /*d890*/  UMOV UR35, 0x80000020 ;  /* 0x8000002000237882 */ /* 0x000fe20000000000 */
[----:B------:R-:W0:Y:S01]  /*d8a0*/  MUFU.TANH R107, R107 ;  /* 0x0000006b006b7308 */ /* 0x000e220000002400 */
[----:B---3--:R-:W-:-:S04]  /*d8b0*/  FMNMX.FTZ R111, R115, R111, !PT ;  /* 0x0000006f736f7209 */ /* 0x008fc80007810000 */
[----:B----4-:R-:W-:-:S03]  /*d8c0*/  FMNMX.FTZ R111, R13, R111, !PT ;  /* 0x0000006f0d6f7209 */ /* 0x010fc60007810000 */
[----:B------:R-:W2:Y:S01]  /*d8d0*/  MUFU.TANH R110, R110 ;  /* 0x0000006e006e7308 */ /* 0x000ea20000002400 */
[----:B-----5:R-:W-:-:S04]  /*d8e0*/  FMNMX.FTZ R111, R15, R111, !PT ;  /* 0x0000006f0f6f7209 */ /* 0x020fc80007810000 */
[----:B------:R-:W-:-:S03]  /*d8f0*/  FMNMX.FTZ R111, R3, R111, !PT ;  /* 0x0000006f036f7209 */ /* 0x000fc60007810000 */
[----:B------:R-:W3:Y:S01]  /*d900*/  MUFU.TANH R98, R98 ;  /* 0x0000006200627308 */ /* 0x000ee20000002400 */
[----:B-1----:R-:W-:-:S04]  /*d910*/  FMNMX.FTZ R111, R106, R111, !PT ;  /* 0x0000006f6a6f7209 */ /* 0x002fc80007810000 */
[----:B0-----:R-:W-:-:S03]  /*d920*/  FMNMX.FTZ R111, R107, R111, !PT ;  /* 0x0000006f6b6f7209 */ /* 0x001fc60007810000 */
[----:B------:R-:W0:Y:S01]  /*d930*/  MUFU.TANH R99, R99 ;  /* 0x0000006300637308 */ /* 0x000e220000002400 */
[----:B--2---:R-:W-:-:S07]  /*d940*/  FMNMX.FTZ R111, R110, R111, !PT ;  /* 0x0000006f6e6f7209 */ /* 0x004fce0007810000 */
[----:B------:R-:W1:Y:S01]  /*d950*/  MUFU.TANH R102, R102 ;  /* 0x0000006600667308 */ /* 0x000e620000002400 */
[----:B---3--:R-:W-:-:S07]  /*d960*/  FMNMX.FTZ R111, R98, R111, !PT ;  /* 0x0000006f626f7209 */ /* 0x008fce0007810000 */
[----:B------:R-:W2:Y:S01]  /*d970*/  MUFU.EX2 R134, R134 ;  /* 0x0000008600867308 */ /* 0x000ea20000000800 */
[----:B0-----:R-:W-:-:S07]  /*d980*/  FMNMX.FTZ R111, R99, R111, !PT ;  /* 0x0000006f636f7209 */ /* 0x001fce0007810000 */
[----:B------:R-:W0:Y:S01]  /*d990*/  MUFU.TANH R103, R103 ;  /* 0x0000006700677308 */ /* 0x000e220000002400 */
[----:B-1----:R-:W-:-:S07]  /*d9a0*/  FMNMX.FTZ R111, R102, R111, !PT ;  /* 0x0000006f666f7209 */ /* 0x002fce0007810000 */
[----:B------:R-:W1:Y:S01]  /*d9b0*/  MUFU.EX2 R118, R11 ;  /* 0x0000000b00767308 */ /* 0x000e620000000800 */
[C---:B--2---:R-:W-:Y:S01]  /*d9c0*/  FADD.FTZ R14, R134.reuse, R14 ;  /* 0x0000000e860e7221 */ /* 0x044fe20000010000 */
[----:B------:R-:W-:-:S06]  /*d9d0*/  F2FP.F16.F32.PACK_AB R12, R134, R12 ;  /* 0x0000000c860c723e */ /* 0x000fcc00000000ff */
[----:B------:R-:W2:Y:S01]  /*d9e0*/  MUFU.EX2 R135, R135 ;  /* 0x0000008700877308 */ /* 0x000ea20000000800 */
[----:B0-----:R-:W-:-:S07]  /*d9f0*/  FMNMX.FTZ R111, R103, R111, !PT ;  /* 0x0000006f676f7209 */ /* 0x001fce0007810000 */
[----:B------:R-:W0:Y:S01]  /*da00*/  MUFU.TANH R90, R90 ;  /* 0x0000005a005a7308 */ /* 0x000e220000002400 */
[----:B-1----:R-:W-:-:S07]  /*da10*/  FADD.FTZ R11, R118, R14 ;  /* 0x0000000e760b7221 */ /* 0x002fce0000010000 */
[----:B------:R-:W1:Y:S01]  /*da20*/  MUFU.TANH R91, R91 ;  /* 0x0000005b005b7308 */ /* 0x000e620000002400 */
[C---:B--2---:R-:W-:Y:S01]  /*da30*/  F2FP.F16.F32.PACK_AB R14, R135.reuse, R118 ;  /* 0x00000076870e723e */ /* 0x044fe200000000ff */
[----:B------:R-:W-:-:S06]  /*da40*/  FADD.FTZ R11, R135, R11 ;  /* 0x0000000b870b7221 */ /* 0x000fcc0000010000 */
        /* <DEDUP_REMOVED lines=27> */
[----:B------:R-:W0:Y:S01]  /*dc00*/  MUFU.EX2 R5, R5 ;  /* 0x0000000500057308 */ /* 0x000e220000000800 */
[----:B-1----:R-:W-:-:S07]  /*dc10*/  FMNMX.FTZ R74, R78, R118, !PT ;  /* 0x000000764e4a7209 */ /* 0x002fce0007810000 */
[----:B------:R-:W1:Y:S01]  /*dc20*/  MUFU.EX2 R6, R6 ;  /* 0x0000000600067308 */ /* 0x000e620000000800 */
[----:B--2---:R-:W-:-:S05]  /*dc30*/  FMNMX.FTZ R74, R79, R74, !PT ;  /* 0x0000004a4f4a7209 */ /* 0x004fca0007810000 */
[----:B------:R-:W2:Y:S02]  /*dc40*/  SHFL.BFLY PT, R118, R74, 0x2, 0x1f ;  /* 0x0c401f004a767f89 */ /* 0x000ea400000e0000 */
[----:B------:R-:W3:Y:S01]  /*dc50*/  MUFU.EX2 R10, R10 ;  /* 0x0000000a000a7308 */ /* 0x000ee20000000800 */
[----:B0-----:R-:W-:-:S07]  /*dc60*/  FADD.FTZ R11, R5, R11 ;  /* 0x0000000b050b7221 */ /* 0x001fce0000010000 */
[----:B------:R-:W-:Y:S01]  /*dc70*/  MUFU.EX2 R19, R19 ;  /* 0x0000001300137308 */ /* 0x000fe20000000800 */
[----:B-1----:R-:W-:-:S07]  /*dc80*/  FADD.FTZ R11, R6, R11 ;  /* 0x0000000b060b7221 */ /* 0x002fce0000010000 */
[----:B------:R-:W-:Y:S01]  /*dc90*/  MUFU.EX2 R20, R20 ;  /* 0x0000001400147308 */ /* 0x000fe20000000800 */
[----:B---3--:R-:W-:Y:S01]  /*dca0*/  FADD.FTZ R11, R10, R11 ;  /* 0x0000000b0a0b7221 */ /* 0x008fe20000010000 */
[----:B------:R-:W-:Y:S02]  /*dcb0*/  WARPGROUP.DEPBAR.LE gsb0, 0x0 ;  /* 0x00008000000079c5 */ /* 0x000fe40000010000 */
[----:B------:R-:W-:Y:S01]  /*dcc0*/  WARPGROUP.ARRIVE ;  /* 0x00000000000079c5 */ /* 0x000fe20000000000 */
[----:B--2---:R-:W-:-:S03]  /*dcd0*/  FMNMX.FTZ R74, R74, R118, !PT ;  /* 0x000000764a4a7209 */ /* 0x004fc60007810000 */
[----:B------:R-:W-:Y:S02]  /*dce0*/  MUFU.EX2 R21, R21 ;  /* 0x0000001500157308 */ /* 0x000fe40000000800 */
[----:B------:R-:W-:Y:S01]  /*dcf0*/  HGMMA.64x96x16.F32 R24, gdesc[UR32].tnspB, R24, gsb0 ;  /* 0x41600000201879f0 */ /* 0x000fe20008000818 */
[----:B------:R-:W-:Y:S01]  /*dd00*/  UIADD3 UR32, UR10, 0xa80, URZ ;  /* 0x00000a800a207890 */ /* 0x000fe2000fffe03f */
[----:B------:R-:W0:Y:S01]  /*dd10*/  SHFL.BFLY PT, R118, R74, 0x1, 0x1f ;  /* 0x0c201f004a767f89 */ /* 0x000e2200000e0000 */
[----:B------:R-:W-:Y:S01]  /*dd20*/  UIADD3 UR34, UR11, 0x1c0, URZ ;  /* 0x000001c00b227890 */ /* 0x000fe2000fffe03f */
[----:B------:R-:W-:Y:S01]  /*dd30*/  UMOV UR33, 0xc0000010 ;  /* 0xc000001000217882 */ /* 0x000fe20000000000 */
[----:B------:R-:W-:Y:S01]  /*dd40*/  UMOV UR35, 0x80000020 ;  /* 0x8000002000237882 */ /* 0x000fe20000000000 */
        /* <DEDUP_REMOVED lines=53> */
[----:B------:R-:W-:Y:S01]  /*e0a0*/  MUFU.EX2 R128, R128 ;  /* 0x0000008000807308 */ /* 0x000fe20000000800 */
[----:B--2---:R-:W-:Y:S01]  /*e0b0*/  FADD.FTZ R0, R15, R0 ;  /* 0x000000000f007221 */ /* 0x004fe20000010000 */
[----:B------:R-:W-:Y:S01]  /*e0c0*/  FFMA.FTZ R118, R79, UR4, -R118 ;  /* 0x000000044f767c23 */ /* 0x000fe20008010876 */
[----:B------:R-:W-:-:S05]  /*e0d0*/  PLOP3.LUT P2, PT, PT, PT, UP0, 0x80, 0x0 ;  /* 0x000000000000781c */ /* 0x000fca0003f4f008 */
[----:B------:R-:W-:Y:S01]  /*e0e0*/  MUFU.EX2 R130, R130 ;  /* 0x0000008200827308 */ /* 0x000fe20000000800 */
[C---:B0-----:R-:W-:Y:S01]  /*e0f0*/  F2FP.F16.F32.PACK_AB R15, R76.reuse, R15 ;  /* 0x0000000f4c0f723e */ /* 0x041fe200000000ff */
[----:B------:R-:W-:Y:S01]  /*e100*/  FADD.FTZ R0, R76, R0 ;  /* 0x000000004c007221 */ /* 0x000fe20000010000 */
[----:B------:R-:W-:-:S05]  /*e110*/  F2FP.F16.F32.PACK_AB R76, R20, R19 ;  /* 0x00000013144c723e */ /* 0x000fca00000000ff */
[----:B------:R-:W-:Y:S01]  /*e120*/  MUFU.EX2 R123, R123 ;  /* 0x0000007b007b7308 */ /* 0x000fe20000000800 */
[----:B------:R-:W-:Y:S02]  /*e130*/  WARPGROUP.DEPBAR.LE gsb0, 0x0 ;  /* 0x00008000000079c5 */ /* 0x000fe40000010000 */
[----:B------:R-:W-:-:S05]  /*e140*/  WARPGROUP.ARRIVE ;  /* 0x00000000000079c5 */ /* 0x000fca0000000000 */
[----:B------:R-:W-:Y:S01]  /*e150*/  MUFU.EX2 R78, R120 ;  /* 0x00000078004e7308 */ /* 0x000fe20000000800 */
[----:B------:R-:W-:Y:S01]  /*e160*/  HGMMA.64x96x16.F32 R24, gdesc[UR32].tnspB, R24, gsb0 ;  /* 0x41600000201879f0 */ /* 0x000fe20008000818 */
[----:B------:R-:W-:Y:S02]  /*e170*/  UIADD3 UR32, UR10, 0xc00, URZ ;  /* 0x00000c000a207890 */ /* 0x000fe4000fffe03f */
[----:B------:R-:W-:-:S04]  /*e180*/  UIADD3 UR34, UR11, 0x200, URZ ;  /* 0x000002000b227890 */ /* 0x000fc8000fffe03f */
        /* <DEDUP_REMOVED lines=63> */
[----:B------:R-:W-:Y:S01]  /*e580*/  UIADD3 UR7, UR38, -0x1, URZ ;  /* 0xffffffff26077890 */ /* 0x000fe2000fffe03f */
[-C--:B------:R-:W-:Y:S01]  /*e590*/  FMUL.FTZ R66, R66, R4.reuse ;  /* 0x0000000442427220 */ /* 0x080fe20000410000 */
[----:B------:R-:W-:Y:S01]  /*e5a0*/  MUFU.EX2 R87, R87 ;  /* 0x0000005700577308 */ /* 0x000fe20000000800 */
[-C--:B------:R-:W-:Y:S01]  /*e5b0*/  FMUL.FTZ R67, R67, R4.reuse ;  /* 0x0000000443437220 */ /* 0x080fe20000410000 */
[----:B------:R-:W-:Y:S01]  /*e5c0*/  @!P1 LEA R7, R7, UR37, 0x3 ;  /* 0x0000002507079c11 */ /* 0x000fe2000f8e18ff */
[-C--:B------:R-:W-:Y:S01]  /*e5d0*/  FMUL.FTZ R70, R70, R4.reuse ;  /* 0x0000000446467220 */ /* 0x080fe20000410000 */
[----:B------:R-:W-:Y:S01]  /*e5e0*/  FMUL.FTZ R71, R71, R4 ;  /* 0x0000000447477220 */ /* 0x000fe20000410000 */
[----:B------:R-:W-:Y:S01]  /*e5f0*/  UMOV UR38, UR7 ;  /* 0x0000000700267c82 */ /* 0x000fe20008000000 */
[----:B------:R-:W-:Y:S01]  /*e600*/  UMOV UR7, UR36 ;  /* 0x0000002400077c82 */ /* 0x000fe20008000000 */
        /* <DEDUP_REMOVED lines=19> */
[----:B0-----:R-:W-:Y:S01]  /*e740*/  MUFU.EX2 R7, R115 ;  /* 0x0000007300077308 */ /* 0x001fe20000000800 */
[-C--:B------:R-:W-:Y:S01]  /*e750*/  FMUL.FTZ R49, R49, R131.reuse ;  /* 0x0000008331317220 */ /* 0x080fe20000410000 */
[-C--:B------:R-:W-:Y:S01]  /*e760*/  FMUL.FTZ R52, R52, R131.reuse ;  /* 0x0000008334347220 */ /* 0x080fe20000410000 */
[-C--:B------:R-:W-:Y:S01]  /*e770*/  FMUL.FTZ R53, R53, R131.reuse ;  /* 0x0000008335357220 */ /* 0x080fe20000410000 */
[-C--:B------:R-:W-:Y:S01]  /*e780*/  FMUL.FTZ R56, R56, R131.reuse ;  /* 0x0000008338387220 */ /* 0x080fe20000410000 */
[-C--:B------:R-:W-:Y:S01]  /*e790*/  FMUL.FTZ R57, R57, R131.reuse ;  /* 0x0000008339397220 */ /* 0x080fe20000410000 */
[----:B------:R-:W-:Y:S01]  /*e7a0*/  FMUL.FTZ R60, R60, R131 ;  /* 0x000000833c3c7220 */ /* 0x000fe20000410000 */
[----:B-1----:R-:W-:Y:S01]  /*e7b0*/  F2FP.F16.F32.PACK_AB R12, R6, R5 ;  /* 0x00000005060c723e */ /* 0x002fe200000000ff */
[----:B------:R-:W0:Y:S01]  /*e7c0*/  MUFU.EX2 R13, R77 ;  /* 0x0000004d000d7308 */ /* 0x000e220000000800 */
[-C--:B------:R-:W-:Y:S01]  /*e7d0*/  FMUL.FTZ R61, R61, R131.reuse ;  /* 0x000000833d3d7220 */ /* 0x080fe20000410000 */
[-C--:B------:R-:W-:Y:S01]  /*e7e0*/  FMUL.FTZ R64, R64, R131.reuse ;  /* 0x0000008340407220 */ /* 0x080fe20000410000 */
[-C--:B------:R-:W-:Y:S01]  /*e7f0*/  FMUL.FTZ R65, R65, R131.reuse ;  /* 0x0000008341417220 */ /* 0x080fe20000410000 */
[-C--:B------:R-:W-:Y:S01]  /*e800*/  FMUL.FTZ R68, R68, R131.reuse ;  /* 0x0000008344447220 */ /* 0x080fe20000410000 */
[----:B------:R-:W-:Y:S01]  /*e810*/  FMUL.FTZ R69, R69, R131 ;  /* 0x0000008345457220 */ /* 0x000fe20000410000 */
[----:B------:R-:W-:-:S02]  /*e820*/  IMAD.MOV.U32 R4, RZ, RZ, R74 ;  /* 0x000000ffff047224 */ /* 0x000fc400078e004a */
[----:B------:R-:W1:Y:S08]  /*e830*/  MUFU.EX2 R14, R17 ;  /* 0x00000011000e7308 */ /* 0x000e700000000800 */
[----:B------:R-:W2:Y:S01]  /*e840*/  MUFU.EX2 R15, R129 ;  /* 0x00000081000f7308 */ /* 0x000ea20000000800 */
[----:B0-----:R-:W-:Y:S01]  /*e850*/  FADD.FTZ R0, R13, R0 ;  /* 0x000000000d007221 */ /* 0x001fe20000010000 */
[----:B------:R-:W-:-:S03]  /*e860*/  F2FP.F16.F32.PACK_AB R13, R128, R13 ;  /* 0x0000000d800d723e */ /* 0x000fc600000000ff */
[----:B------:R-:W-:-:S03]  /*e870*/  FADD.FTZ R0, R128, R0 ;  /* 0x0000000080007221 */ /* 0x000fc60000010000 */
[----:B------:R-:W0:Y:S01]  /*e880*/  MUFU.EX2 R77, R122 ;  /* 0x0000007a004d7308 */ /* 0x000e220000000800 */
[C---:B-1----:R-:W-:Y:S01]  /*e890*/  FADD.FTZ R11, R14.reuse, R11 ;  /* 0x0000000b0e0b7221 */ /* 0x042fe20000010000 */
[----:B------:R-:W-:-:S03]  /*e8a0*/  F2FP.F16.F32.PACK_AB R14, R14, R10 ;  /* 0x0000000a0e0e723e */ /* 0x000fc600000000ff */
[----:B------:R-:W-:-:S03]  /*e8b0*/  FADD.FTZ R11, R19, R11 ;  /* 0x0000000b130b7221 */ /* 0x000fc60000010000 */
[----:B------:R-:W1:Y:S01]  /*e8c0*/  MUFU.EX2 R115, R119 ;  /* 0x0000007700737308 */ /* 0x000e620000000800 */
[----:B--2---:R-:W-:Y:S01]  /*e8d0*/  FADD.FTZ R0, R15, R0 ;  /* 0x000000000f007221 */ /* 0x004fe20000010000 */
[----:B------:R-:W-:Y:S01]  /*e8e0*/  FADD.FTZ R11, R20, R11 ;  /* 0x0000000b140b7221 */ /* 0x000fe20000010000 */
[C---:B------:R-:W-:Y:S02]  /*e8f0*/  F2FP.F16.F32.PACK_AB R15, R130.reuse, R15 ;  /* 0x0000000f820f723e */ /* 0x040fe400000000ff */
[----:B------:R-:W-:Y:S01]  /*e900*/  FADD.FTZ R0, R130, R0 ;  /* 0x0000000082007221 */ /* 0x000fe20000010000 */
[----:B------:R-:W-:Y:S02]  /*e910*/  FADD.FTZ R6, R21, R11 ;  /* 0x0000000b15067221 */ /* 0x000fe40000010000 */
[----:B------:R2:W-:Y:S01]  /*e920*/  STSM.16.M88.4 [R2+0x25b00], R12 ;  /* 0x025b000c02007844 */ /* 0x0005e20000000200 */
[----:B0-----:R-:W-:Y:S01]  /*e930*/  FADD.FTZ R0, R77, R0 ;  /* 0x000000004d007221 */ /* 0x001fe20000010000 */
[----:B------:R-:W-:Y:S01]  /*e940*/  FADD.FTZ R6, R78, R6 ;  /* 0x000000064e067221 */ /* 0x000fe20000010000 */
[----:B------:R-:W-:Y:S01]  /*e950*/  MUFU.EX2 R85, R85 ;  /* 0x0000005500557308 */ /* 0x000fe20000000800 */
[C---:B------:R-:W-:Y:S01]  /*e960*/  F2FP.F16.F32.PACK_AB R77, R123.reuse, R77 ;  /* 0x0000004d7b4d723e */ /* 0x040fe200000000ff */
[----:B------:R-:W-:Y:S01]  /*e970*/  FADD.FTZ R5, R123, R0 ;  /* 0x000000007b057221 */ /* 0x000fe20000010000 */
[----:B------:R-:W-:Y:S01]  /*e980*/  FADD.FTZ R6, R112, R6 ;  /* 0x0000000670067221 */ /* 0x000fe20000010000 */
[----:B------:R-:W-:-:S02]  /*e990*/  F2FP.F16.F32.PACK_AB R112, R113, R112 ;  /* 0x000000707170723e */ /* 0x000fc400000000ff */
        /* <DEDUP_REMOVED lines=8> */
[----:B------:R-:W-:Y:S01]  /*ea20*/  FADD.FTZ R6, R117, R6 ;  /* 0x0000000675067221 */ /* 0x000fe20000010000 */
[----:B------:R-:W-:Y:S01]  /*ea30*/  F2FP.F16.F32.PACK_AB R79, R127, R79 ;  /* 0x0000004f7f4f723e */ /* 0x000fe200000000ff */
[----:B------:R-:W3:Y:S01]  /*ea40*/  MUFU.EX2 R91, R94 ;  /* 0x0000005e005b7308 */ /* 0x000ee20000000800 */
[----:B------:R-:W-:Y:S01]  /*ea50*/  FADD.FTZ R5, R7, R5 ;  /* 0x0000000507057221 */ /* 0x000fe20000010000 */
[----:B------:R-:W-:Y:S01]  /*ea60*/  FADD.FTZ R6, R104, R6 ;  /* 0x0000000668067221 */ /* 0x000fe20000010000 */
[----:B------:R-:W-:Y:S01]  /*ea70*/  F2FP.F16.F32.PACK_AB R104, R105, R104 ;  /* 0x000000686968723e */ /* 0x000fe200000000ff */
[----:B------:R4:W-:Y:S01]  /*ea80*/  STSM.16.M88.4 [R2+0x27300], R76 ;  /* 0x0273004c02007844 */ /* 0x0009e20000000200 */
[----:B-1----:R-:W-:Y:S01]  /*ea90*/  FADD.FTZ R5, R115, R5 ;  /* 0x0000000573057221 */ /* 0x002fe20000010000 */
[----:B------:R-:W-:Y:S01]  /*eaa0*/  FADD.FTZ R6, R105, R6 ;  /* 0x0000000669067221 */ /* 0x000fe20000010000 */
[----:B------:R-:W-:Y:S01]  /*eab0*/  F2FP.F16.F32.PACK_AB R105, R106, R3 ;  /* 0x000000036a69723e */ /* 0x000fe200000000ff */
[----:B--2---:R-:W-:Y:S01]  /*eac0*/  MUFU.EX2 R13, R111 ;  /* 0x0000006f000d7308 */ /* 0x004fe20000000800 */
        /* <DEDUP_REMOVED lines=9> */
[----:B------:R-:W-:Y:S01]  /*eb60*/  F2FP.F16.F32.PACK_AB R96, R97, R96 ;  /* 0x000000606160723e */ /* 0x000fe200000000ff */
[----:B------:R4:W-:Y:S01]  /*eb70*/  STSM.16.M88.4 [R2+0x28b00], R112 ;  /* 0x028b007002007844 */ /* 0x0009e20000000200 */
[----:B------:R-:W-:Y:S01]  /*eb80*/  FADD.FTZ R5, R107, R8 ;  /* 0x000000086b057221 */ /* 0x000fe20000010000 */
[----:B------:R-:W-:Y:S01]  /*eb90*/  FADD.FTZ R7, R97, R6 ;  /* 0x0000000661077221 */ /* 0x000fe20000010000 */
[----:B------:R-:W-:Y:S01]  /*eba0*/  F2FP.F16.F32.PACK_AB R106, R109, R108 ;  /* 0x0000006c6d6a723e */ /* 0x000fe200000000ff */
[----:B------:R-:W1:Y:S01]  /*ebb0*/  MUFU.EX2 R121, R121 ;  /* 0x0000007900797308 */ /* 0x000e620000000800 */
[----:B------:R-:W-:Y:S01]  /*ebc0*/  FADD.FTZ R5, R110, R5 ;  /* 0x000000056e057221 */ /* 0x000fe20000010000 */
[----:B------:R-:W-:Y:S01]  /*ebd0*/  FADD.FTZ R8, R100, R7 ;  /* 0x0000000764087221 */ /* 0x000fe20000010000 */
[----:B------:R-:W-:-:S02]  /*ebe0*/  F2FP.F16.F32.PACK_AB R107, R110, R107 ;  /* 0x0000006b6e6b723e */ /* 0x000fc400000000ff */
[----:B------:R-:W-:Y:S01]  /*ebf0*/  FADD.FTZ R6, R98, R5 ;  /* 0x0000000562067221 */ /* 0x000fe20000010000 */
[----:B------:R-:W-:Y:S01]  /*ec00*/  FADD.FTZ R7, R101, R8 ;  /* 0x0000000865077221 */ /* 0x000fe20000010000 */
[C---:B------:R-:W-:Y:S01]  /*ec10*/  F2FP.F16.F32.PACK_AB R97, R99.reuse, R98 ;  /* 0x000000626361723e */ /* 0x040fe200000000ff */
[----:B------:R-:W-:Y:S01]  /*ec20*/  MUFU.EX2 R124, R124 ;  /* 0x0000007c007c7308 */ /* 0x000fe20000000800 */
[----:B------:R-:W-:Y:S01]  /*ec30*/  FADD.FTZ R5, R99, R6 ;  /* 0x0000000663057221 */ /* 0x000fe20000010000 */
[----:B------:R-:W-:Y:S01]  /*ec40*/  FADD.FTZ R8, R88, R7 ;  /* 0x0000000758087221 */ /* 0x000fe20000010000 */
[C---:B------:R-:W-:Y:S01]  /*ec50*/  F2FP.F16.F32.PACK_AB R88, R89.reuse, R88 ;  /* 0x000000585958723e */ /* 0x040fe200000000ff */
[----:B------:R4:W-:Y:S01]  /*ec60*/  STSM.16.M88.4 [R2+0x2a300], R104 ;  /* 0x02a3006802007844 */ /* 0x0009e20000000200 */
[----:B------:R-:W-:Y:S01]  /*ec70*/  FADD.FTZ R6, R102, R5 ;  /* 0x0000000566067221 */ /* 0x000fe20000010000 */
[----:B------:R-:W-:Y:S01]  /*ec80*/  FADD.FTZ R5, R89, R8 ;  /* 0x0000000859057221 */ /* 0x000fe20000010000 */
[----:B0-----:R-:W-:Y:S01]  /*ec90*/  F2FP.F16.F32.PACK_AB R89, R0, R90 ;  /* 0x0000005a0059723e */ /* 0x001fe200000000ff */
[----:B------:R-:W0:Y:S01]  /*eca0*/  MUFU.EX2 R125, R125 ;  /* 0x0000007d007d7308 */ /* 0x000e220000000800 */
[----:B------:R-:W-:Y:S01]  /*ecb0*/  FADD.FTZ R3, R103, R6 ;  /* 0x0000000667037221 */ /* 0x000fe20000010000 */
[----:B------:R-:W-:Y:S01]  /*ecc0*/  FADD.FTZ R6, R92, R5 ;  /* 0x000000055c067221 */ /* 0x000fe20000010000 */
[----:B------:R-:W-:-:S02]  /*ecd0*/  F2FP.F16.F32.PACK_AB R98, R101, R100 ;  /* 0x000000646562723e */ /* 0x000fc400000000ff */
[----:B------:R-:W-:Y:S01]  /*ece0*/  FADD.FTZ R3, R90, R3 ;  /* 0x000000035a037221 */ /* 0x000fe20000010000 */
[----:B------:R-:W-:Y:S02]  /*ecf0*/  F2FP.F16.F32.PACK_AB R99, R103, R102 ;  /* 0x000000666763723e */ /* 0x000fe400000000ff */
[----:B------:R-:W-:Y:S01]  /*ed00*/  MUFU.EX2 R133, R133 ;  /* 0x0000008500857308 */ /* 0x000fe20000000800 */
[----:B------:R-:W-:Y:S01]  /*ed10*/  FADD.FTZ R8, R0, R3 ;  /* 0x0000000300087221 */ /* 0x000fe20000010000 */
[C---:B------:R-:W-:Y:S01]  /*ed20*/  FADD.FTZ R3, R93.reuse, R6 ;  /* 0x000000065d037221 */ /* 0x040fe20000010000 */
[----:B------:R-:W-:Y:S01]  /*ed30*/  F2FP.F16.F32.PACK_AB R90, R93, R92 ;  /* 0x0000005c5d5a723e */ /* 0x000fe200000000ff */
[----:B------:R4:W-:Y:S01]  /*ed40*/  STSM.16.M88.4 [R2+0x2bb00], R96 ;  /* 0x02bb006002007844 */ /* 0x0009e20000000200 */
[----:B---3--:R-:W-:Y:S01]  /*ed50*/  FADD.FTZ R8, R91, R8 ;  /* 0x000000085b087221 */ /* 0x008fe20000010000 */
[----:B------:R-:W-:Y:S01]  /*ed60*/  FADD.FTZ R10, R80, R3 ;  /* 0x00000003500a7221 */ /* 0x000fe20000010000 */
[----:B------:R-:W-:Y:S01]  /*ed70*/  F2FP.F16.F32.PACK_AB R80, R81, R80 ;  /* 0x000000505150723e */ /* 0x000fe200000000ff */
[----:B------:R-:W2:Y:S01]  /*ed80*/  MUFU.EX2 R6, R75 ;  /* 0x0000004b00067308 */ /* 0x000ea20000000800 */
[----:B------:R-:W-:Y:S01]  /*ed90*/  FADD.FTZ R3, R95, R8 ;  /* 0x000000085f037221 */ /* 0x000fe20000010000 */
[----:B------:R-:W-:Y:S01]  /*eda0*/  FADD.FTZ R5, R81, R10 ;  /* 0x0000000a51057221 */ /* 0x000fe20000010000 */
[----:B------:R-:W-:-:S02]  /*edb0*/  F2FP.F16.F32.PACK_AB R91, R95, R91 ;  /* 0x0000005b5f5b723e */ /* 0x000fc400000000ff */
[----:B------:R-:W-:Y:S01]  /*edc0*/  FADD.FTZ R8, R82, R3 ;  /* 0x0000000352087221 */ /* 0x000fe20000010000 */
[C---:B------:R-:W-:Y:S01]  /*edd0*/  F2FP.F16.F32.PACK_AB R81, R83.reuse, R82 ;  /* 0x000000525351723e */ /* 0x040fe200000000ff */
[----:B------:R-:W-:Y:S01]  /*ede0*/  FADD.FTZ R10, R84, R5 ;  /* 0x00000005540a7221 */ /* 0x000fe20000010000 */
[----:B------:R-:W3:Y:S01]  /*edf0*/  MUFU.EX2 R118, R118 ;  /* 0x0000007600767308 */ /* 0x000ee20000000800 */
[----:B------:R-:W-:Y:S01]  /*ee00*/  FADD.FTZ R3, R83, R8 ;  /* 0x0000000853037221 */ /* 0x000fe20000010000 */
[----:B------:R-:W-:Y:S01]  /*ee10*/  F2FP.F16.F32.PACK_AB R82, R85, R84 ;  /* 0x000000545552723e */ /* 0x000fe200000000ff */
[----:B------:R4:W-:Y:S01]  /*ee20*/  STSM.16.M88.4 [R2+0x2d300], R88 ;  /* 0x02d3005802007844 */ /* 0x0009e20000000200 */
[----:B------:R-:W-:Y:S01]  /*ee30*/  F2FP.F16.F32.PACK_AB R83, R87, R86 ;  /* 0x000000565753723e */ /* 0x000fe200000000ff */
[----:B------:R-:W-:Y:S01]  /*ee40*/  FADD.FTZ R0, R86, R3 ;  /* 0x0000000356007221 */ /* 0x000fe20000010000 */
[----:B-1----:R-:W-:Y:S01]  /*ee50*/  F2FP.F16.F32.PACK_AB R12, R121, R72 ;  /* 0x00000048790c723e */ /* 0x002fe200000000ff */
[----:B------:R-:W-:Y:S01]  /*ee60*/  FADD.FTZ R5, R85, R10 ;  /* 0x0000000a55057221 */ /* 0x000fe20000010000 */
[----:B0-----:R-:W-:Y:S01]  /*ee70*/  F2FP.F16.F32.PACK_AB R14, R125, R124 ;  /* 0x0000007c7d0e723e */ /* 0x001fe200000000ff */
[----:B------:R-:W-:Y:S01]  /*ee80*/  FADD.FTZ R0, R87, R0 ;  /* 0x0000000057007221 */ /* 0x000fe20000010000 */
[----:B------:R4:W-:Y:S01]  /*ee90*/  STSM.16.M88.4 [R2+0x2eb00], R80 ;  /* 0x02eb005002007844 */ /* 0x0009e20000000200 */
[----:B------:R-:W-:-:S02]  /*eea0*/  FADD.FTZ R8, R72, R5 ;  /* 0x0000000548087221 */ /* 0x000fc40000010000 */
[----:B------:R-:W-:Y:S01]  /*eeb0*/  FADD.FTZ R3, R13, R0 ;  /* 0x000000000d037221 */ /* 0x000fe20000010000 */
[----:B--2---:R-:W-:Y:S01]  /*eec0*/  F2FP.F16.F32.PACK_AB R13, R6, R13 ;  /* 0x0000000d060d723e */ /* 0x004fe200000000ff */
[----:B------:R-:W-:Y:S01]  /*eed0*/  FADD.FTZ R5, R121, R8 ;  /* 0x0000000879057221 */ /* 0x000fe20000010000 */
[----:B---3--:R-:W-:Y:S01]  /*eee0*/  F2FP.F16.F32.PACK_AB R15, R118, R133 ;  /* 0x00000085760f723e */ /* 0x008fe200000000ff */
[----:B------:R-:W-:Y:S02]  /*eef0*/  FADD.FTZ R0, R6, R3 ;  /* 0x0000000306007221 */ /* 0x000fe40000010000 */
[----:B------:R-:W-:Y:S01]  /*ef00*/  FADD.FTZ R8, R124, R5 ;  /* 0x000000057c087221 */ /* 0x000fe20000010000 */
[----:B------:R-:W-:Y:S01]  /*ef10*/  IMAD.MOV.U32 R5, RZ, RZ, R9 ;  /* 0x000000ffff057224 */ /* 0x000fe200078e0009 */
[----:B------:R4:W-:Y:S01]  /*ef20*/  STSM.16.M88.4 [R2+0x30300], R12 ;  /* 0x0303000c02007844 */ /* 0x0009e20000000200 */
[----:B------:R-:W-:Y:S01]  /*ef30*/  FADD.FTZ R0, R133, R0 ;  /* 0x0000000085007221 */ /* 0x000fe20000010000 */
[----:B------:R-:W-:Y:S01]  /*ef40*/  FADD.FTZ R3, R125, R8 ;  /* 0x000000087d037221 */ /* 0x000fe20000010000 */
[----:B------:R-:W-:Y:S01]  /*ef50*/  @!PT LDS RZ, [RZ] ;  /* 0x00000000fffff984 */ /* 0x000fe20000000800 */
[----:B------:R-:W-:Y:S01]  /*ef60*/  @!PT LDS RZ, [RZ] ;  /* 0x00000000fffff984 */ /* 0x000fe20000000800 */
[----:B------:R-:W-:Y:S01]  /*ef70*/  @!PT LDS RZ, [RZ] ;  /* 0x00000000fffff984 */ /* 0x000fe20000000800 */
[----:B------:R-:W-:Y:S01]  /*ef80*/  @!PT LDS RZ, [RZ] ;  /* 0x00000000fffff984 */ /* 0x000fe20000000800 */
[----:B------:R0:W-:Y:S06]  /*ef90*/  MEMBAR.ALL.CTA ;  /* 0x0000000000007992 */ /* 0x0001ec0000008000 */
[----:B0-----:R-:W0:Y:S01]  /*efa0*/  FENCE.VIEW.ASYNC.S ;  /* 0x00000000000073c6 */ /* 0x001e220000000000 */
[----:B------:R-:W-:Y:S01]  /*efb0*/  FADD.FTZ R0, R118, R0 ;  /* 0x0000000076007221 */ /* 0x000fe20000010000 */
[----:B0-----:R-:W-:Y:S01]  /*efc0*/  NOP ;  /* 0x0000000000007918 */ /* 0x001fe20000000000 */
[----:B------:R-:W-:Y:S05]  /*efd0*/  @P2 BRA `(.L_x_11467) ;  /* 0xffffffbc00e82947 */ /* 0x000fea000383ffff */
.L_x_11458:
[----:B------:R-:W-:Y:S06]  /*efe0*/  BAR.ARV 0x8, 0x200 ;  /* 0x0208000000007b1d */ /* 0x000fec0000002000 */
[----:B------:R-:W-:Y:S05]  /*eff0*/  @!P0 BRA `(.L_x_11468) ;  /* 0x0000000000048947 */ /* 0x000fea0003800000 */
[----:B------:R-:W-:Y:S01]  /*f000*/  BPT.TRAP 0x1 ;  /* 0x000000040000795c */ /* 0x000fe20000300000 */
.L_x_11468:
[----:B------:R-:W-:Y:S01]  /*f010*/  ULEA UR6, UR36, UR37, 0x3 ;  /* 0x0000002524067291 */ /* 0x000fe2000f8e183f */
[----:B------:R-:W-:-:S05]  /*f020*/  IMAD.U32 R4, RZ, RZ, UR60 ;  /* 0x0000003cff047e24 */ /* 0x000fca000f8e00ff */
[----:B------:R-:W-:-:S04]  /*f030*/  SHF.L.U32 R4, R4, 0x1f, RZ ;  /* 0x0000001f04047819 */ /* 0x000fc800000006ff */
[----:B------:R1:W2:Y:S01]  /*f040*/  SYNCS.PHASECHK.TRANS64.TRYWAIT P2, [UR6+0x31c50], R4 ;  /* 0x031c5004ff0075a7 */ /* 0x0002a20008040146 */
[----:B------:R-:W-:Y:S05]  /*f050*/  @!P0 BRA `(.L_x_11469) ;  /* 0x0000000000048947 */ /* 0x000fea0003800000 */
[----:B------:R-:W-:Y:S01]  /*f060*/  BPT.TRAP 0x1 ;  /* 0x000000040000795c */ /* 0x000fe20000300000 */
.L_x_11469:
[----:B--2---:R-:W-:Y:S05]  /*f070*/  @P2 BRA `(.L_x_11470) ;  /* 0x0000000000082947 */ /* 0x004fea0003800000 */
[----:B------:R-:W2:Y:S02]  /*f080*/  SYNCS.PHASECHK.TRANS64.TRYWAIT P0, [UR6+0x31c50], R4 ;  /* 0x031c5004ff0075a7 */ /* 0x000ea40008000146 */
[----:B--2---:R-:W-:Y:S05]  /*f090*/  @!P0 BRA `(.L_x_11471) ;  /* 0x000000a8006c8947 */ /* 0x004fea0003800000 */
.L_x_11470:
[----:B------:R-:W-:Y:S01]  /*f0a0*/  UIADD3 UR37, UR37, 0x200, URZ ;  /* 0x0000020025257890 */ /* 0x000fe2000fffe03f */
[----:B--2---:R-:W2:Y:S01]  /*f0b0*/  LDL.LU R5, [R1+0x18] ;  /* 0x0000180001057983 */ /* 0x004ea20000300800 */
[----:B------:R-:W-:Y:S01]  /*f0c0*/  ULOP3.LUT UR61, UR61, 0x10000, URZ, 0xfc, !UPT ;  /* 0x000100003d3d7892 */ /* 0x000fe2000f8efc3f */
[----:B------:R-:W-:Y:S01]  /*f0d0*/  WARPGROUP.ARRIVE ;  /* 0x00000000000079c5 */ /* 0x000fe20000000000 */
[----:B------:R-:W-:Y:S01]  /*f0e0*/  USHF.R.U32.HI UR37, URZ, 0x4, UR37 ;  /* 0x000000043f257899 */ /* 0x000fe20008011625 */
[----:B-1----:R-:W1:Y:S01]  /*f0f0*/  SHFL.BFLY PT, R4, R3, 0x2, 0x1f ;  /* 0x0c401f0003047f89 */ /* 0x002e6200000e0000 */
[----:B------:R-:W-:Y:S01]  /*f100*/  UMOV UR9, 0xc0000010 ;  /* 0xc000001000097882 */ /* 0x000fe20000000000 */
[----:B------:R-:W-:Y:S01]  /*f110*/  UMOV UR11, 0x80000020 ;  /* 0x80000020000b7882 */ /* 0x000fe20000000000 */
[----:B------:R-:W-:Y:S01]  /*f120*/  ULOP3.LUT UR37, UR37, 0x3fff, URZ, 0xc0, !UPT ;  /* 0x00003fff25257892 */ /* 0x000fe2000f8ec03f */
[----:B------:R-:W-:Y:S01]  /*f130*/  IMAD.MOV.U32 R8, RZ, RZ, RZ ;  /* 0x000000ffff087224 */ /* 0x000fe200078e00ff */
[----:B------:R-:W-:Y:S01]  /*f140*/  UMOV UR8, UR61 ;  /* 0x0000003d00087c82 */ /* 0x000fe20008000000 */
[----:B0---4-:R-:W-:Y:S01]  /*f150*/  IMAD.U32 R14, RZ, RZ, UR4 ;  /* 0x00000004ff0e7e24 */ /* 0x011fe2000f8e00ff */
        /* <DEDUP_REMOVED lines=8> */
[----:B-1----:R-:W-:Y:S01]  /*f1e0*/  FADD.FTZ R4, R4, R3 ;  /* 0x0000000304047221 */ /* 0x002fe20000010000 */
[----:B------:R-:W-:Y:S01]  /*f1f0*/  UMOV UR9, 0xc0000010 ;  /* 0xc000001000097882 */ /* 0x000fe20000000000 */
[----:B------:R-:W-:Y:S01]  /*f200*/  UMOV UR11, 0x80000020 ;  /* 0x80000020000b7882 */ /* 0x000fe20000000000 */
[----:B------:R-:W-:Y:S01]  /*f210*/  IMAD.MOV.U32 R3, RZ, RZ, -0x800000 ;  /* 0xff800000ff037424 */ /* 0x000fe200078e00ff */
        /* <DEDUP_REMOVED lines=15> */
[----:B--2---:R-:W-:Y:S02]  /*f310*/  R2UR UR7, R5 ;  /* 0x00000000050772ca */ /* 0x004fe400000e0000 */
[----:B------:R-:W0:Y:S11]  /*f320*/  SHFL.BFLY PT, R5, R0, 0x2, 0x1f ;  /* 0x0c401f0000057f89 */ /* 0x000e3600000e0000 */
[----:B------:R-:W-:Y:S01]  /*f330*/  UIADD3 UR7, UR7, 0x1, URZ ;  /* 0x0000000107077890 */ /* 0x000fe2000fffe03f */
[----:B0-----:R-:W-:Y:S01]  /*f340*/  FADD.FTZ R6, R5, R0 ;  /* 0x0000000005067221 */ /* 0x001fe20000010000 */
[----:B------:R-:W-:Y:S01]  /*f350*/  IMAD.MOV.U32 R0, RZ, RZ, -0x800000 ;  /* 0xff800000ff007424 */ /* 0x000fe200078e00ff */
[----:B------:R-:W0:Y:S04]  /*f360*/  SHFL.BFLY PT, R5, R4, 0x1, 0x1f ;  /* 0x0c201f0004057f89 */ /* 0x000e2800000e0000 */
[----:B------:R-:W1:Y:S01]  /*f370*/  SHFL.BFLY PT, R7, R6, 0x1, 0x1f ;  /* 0x0c201f0006077f89 */ /* 0x000e6200000e0000 */
[----:B------:R-:W-:-:S02]  /*f380*/  WARPGROUP.DEPBAR.LE gsb0, 0x0 ;  /* 0x00008000000079c5 */ /* 0x000fc40000010000 */
[----:B------:R-:W-:Y:S01]  /*f390*/  WARPGROUP.ARRIVE ;  /* 0x00000000000079c5 */ /* 0x000fe20000000000 */
[----:B0-----:R-:W-:Y:S01]  /*f3a0*/  FADD.FTZ R11, R4, R5 ;  /* 0x00000005040b7221 */ /* 0x001fe20000010000 */
[----:B------:R-:W-:Y:S01]  /*f3b0*/  IMAD.U32 R4, RZ, RZ, UR4 ;  /* 0x00000004ff047e24 */ /* 0x000fe2000f8e00ff */
[----:B------:R-:W-:-:S03]  /*f3c0*/  USEL UR4, URZ, 0x1, UP0 ;  /* 0x000000013f047887 */ /* 0x000fc60008000000 */
[----:B------:R-:W-:Y:S01]  /*f3d0*/  HGMMA.64x96x16.F32 R24, gdesc[UR8].tnspB, R24, gsb0 ;  /* 0x41600000081879f0 */ /* 0x000fe20008000818 */
[----:B------:R-:W-:Y:S01]  /*f3e0*/  UIADD3 UR8, UR61, 0x600, URZ ;  /* 0x000006003d087890 */ /* 0x000fe2000fffe03f */
[----:B------:R-:W-:Y:S01]  /*f3f0*/  FSETP.NE.FTZ.AND P0, PT, R11, RZ, PT ;  /* 0x000000ff0b00720b */ /* 0x000fe20003f15000 */
[----:B------:R-:W-:Y:S01]  /*f400*/  UIADD3 UR10, UR5, 0x100, URZ ;  /* 0x00000100050a7890 */ /* 0x000fe2000fffe03f */
[----:B-1----:R-:W-:Y:S01]  /*f410*/  FADD.FTZ R12, R6, R7 ;  /* 0x00000007060c7221 */ /* 0x002fe20000010000 */
[----:B------:R-:W-:Y:S01]  /*f420*/  UMOV UR9, 0xc0000010 ;  /* 0xc000001000097882 */ /* 0x000fe20000000000 */
[----:B------:R-:W-:Y:S01]  /*f430*/  UMOV UR11, 0x80000020 ;  /* 0x80000020000b7882 */ /* 0x000fe20000000000 */
[----:B------:R-:W-:Y:S01]  /*f440*/  IMAD.U32 R6, RZ, RZ, UR6 ;  /* 0x00000006ff067e24 */ /* 0x000fe2000f8e00ff */
[----:B------:R-:W-:Y:S01]  /*f450*/  ULOP3.LUT UR60, UR60, UR4, URZ, 0x3c, !UPT ;  /* 0x000000043c3c7292 */ /* 0x000fe2000f8e3c3f */
[----:B------:R-:W-:Y:S01]  /*f460*/  FSETP.NE.FTZ.AND P2, PT, R12, RZ, PT ;  /* 0x000000ff0c00720b */ /* 0x000fe20003f55000 */
[----:B------:R-:W-:-:S02]  /*f470*/  IMAD.MOV.U32 R5, RZ, RZ, RZ ;  /* 0x000000ffff057224 */ /* 0x000fc400078e00ff */
[----:B------:R-:W-:-:S03]  /*f480*/  @!P1 VIADD R6, R6, 0x31c60 ;  /* 0x00031c6006069836 */ /* 0x000fc60000000000 */
[----:B------:R-:W0:Y:S01]  /*f490*/  @P0 MUFU.LG2 R7, R11 ;  /* 0x0000000b00070308 */ /* 0x000e220000000c00 */
[----:B------:R-:W-:Y:S01]  /*f4a0*/  @P0 FMUL.FTZ R4, R4, 0.69314718246459960938 ;  /* 0x3f31721804040820 */ /* 0x000fe20000410000 */
[----:B------:R-:W-:-:S05]  /*f4b0*/  @!P1 PRMT R6, RZ, 0x654, R6 ;  /* 0x00000654ff069816 */ /* 0x000fca0000000006 */
[----:B------:R-:W-:Y:S01]  /*f4c0*/  @P2 FMUL.FTZ R14, R14, 0.69314718246459960938 ;  /* 0x3f3172180e0e2820 */ /* 0x000fe20000410000 */
[----:B------:R-:W1:Y:S08]  /*f4d0*/  @P2 MUFU.LG2 R10, R12 ;  /* 0x0000000c000a2308 */ /* 0x000e700000000c00 */
[----:B------:R1:W2:Y:S01]  /*f4e0*/  @P0 MUFU.RCP R5, R11 ;  /* 0x0000000b00050308 */ /* 0x0002a20000001000 */
[----:B0-----:R-:W-:-:S04]  /*f4f0*/  @P0 FMUL.FTZ R7, R7, 0.69314718246459960938 ;  /* 0x3f31721807070820 */ /* 0x001fc80000410000 */
[----:B------:R-:W-:Y:S01]  /*f500*/  @P0 FFMA.FTZ R0, R4, R9, R7 ;  /* 0x0000000904000223 */ /* 0x000fe20000010007 */
[----:B------:R-:W-:Y:S01]  /*f510*/  IMAD.U32 R4, RZ, RZ, UR7 ;  /* 0x00000007ff047e24 */ /* 0x000fe2000f8e00ff */
[----:B------:R-:W-:Y:S01]  /*f520*/  PLOP3.LUT P0, PT, PT, PT, PT, 0x8, 0x0 ;  /* 0x000000000000781c */ /* 0x000fe20003f0e170 */
[----:B------:R-:W0:Y:S01]  /*f530*/  @P2 MUFU.RCP R8, R12 ;  /* 0x0000000c00082308 */ /* 0x000e220000001000 */
[----:B-1----:R-:W-:Y:S02]  /*f540*/  @P2 FMUL.FTZ R11, R10, 0.69314718246459960938 ;  /* 0x3f3172180a0b2820 */ /* 0x002fe40000410000 */
[----:B------:R1:W-:Y:S02]  /*f550*/  STL [R1+0x18], R4 ;  /* 0x0000180401007387 */ /* 0x0003e40000100800 */
        /* <DEDUP_REMOVED lines=82> */
.L_x_11441:
[----:B------:R-:W0:Y:S08]  /*fa80*/  S2UR UR4, SR_CgaCtaId ;  /* 0x00000000000479c3 */ /* 0x000e300000008800 */
[----:B------:R-:W-:Y:S06]  /*fa90*/  BAR.SYNC.DEFER_BLOCKING 0x5, 0x200 ;  /* 0x0148000000007b1d */ /* 0x000fec0000010000 */
[----:B------:R-:W-:Y:S01]  /*faa0*/  UMOV UR37, 0x400 ;  /* 0x0000040000257882 */ /* 0x000fe20000000000 */
[----:B------:R-:W-:Y:S01]  /*fab0*/  BSSY B0, `(.L_x_11472) ;  /* 0x00002c8000007945 */ /* 0x000fe20003800000 */
[----:B0-----:R-:W-:-:S09]  /*fac0*/  ULEA UR37, UR4, UR37, 0x18 ;  /* 0x0000002504257291 */ /* 0x001fd2000f8ec03f */
[----:B------:R-:W0:Y:S02]  /*fad0*/  LDS.128 R4, [UR37+0x31cd0] ;  /* 0x031cd025ff047984 */ /* 0x000e240008000c00 */
[----:B0-----:R-:W-:Y:S02]  /*fae0*/  R2UR UR5, R5 ;  /* 0x00000000050572ca */ /* 0x001fe400000e0000 */
[----:B------:R-:W-:Y:S01]  /*faf0*/  R2UR UR6, R6 ;  /* 0x00000000060672ca */ /* 0x000fe200000e0000 */
[----:B------:R-:W-:Y:S06]  /*fb00*/  BAR.ARV 0x4, 0x200 ;  /* 0x0108000000007b1d */ /* 0x000fec0000002000 */
[----:B------:R-:W-:Y:S08]  /*fb10*/  @P0 BRA `(.L_x_11473) ;  /* 0x0000001c00dc0947 */ /* 0x000ff00003800000 */
[----:B------:R-:W2:Y:S01]  /*fb20*/  LDL.LU R9, [R1+0x14] ;  /* 0x0000140001097983 */ /* 0x000ea20000300800 */
[----:B------:R-:W0:Y:S01]  /*fb30*/  S2UR UR4, SR_SWINHI ;  /* 0x00000000000479c3 */ /* 0x000e220000002f00 */
[----:B------:R-:W-:Y:S01]  /*fb40*/  R2UR UR7, R150 ;  /* 0x00000000960772ca */ /* 0x000fe200000e0000 */
[----:B------:R-:W-:Y:S01]  /*fb50*/  ULDC.64 UR10, c[0x0][0xc00] ;  /* 0x00030000000a7ab9 */ /* 0x000fe20000000a00 */
[----:B------:R-:W3:Y:S01]  /*fb60*/  LDL R8, [R1+0x40] ;  /* 0x0000400001087983 */ /* 0x000ee20000100800 */
[----:B------:R-:W-:-:S03]  /*fb70*/  F2FP.F16.F32.PACK_AB R30, R69, R68 ;  /* 0x00000044451e723e */ /* 0x000fc600000000ff */
[----:B------:R-:W4:Y:S01]  /*fb80*/  LDL R82, [R1+0x8] ;  /* 0x0000080001527983 */ /* 0x000f220000100800 */
[----:B------:R-:W-:Y:S01]  /*fb90*/  ULDC.64 UR16, c[0x0][0x208] ;  /* 0x0000820000107ab9 */ /* 0x000fe20000000a00 */
[----:B------:R-:W-:Y:S02]  /*fba0*/  R2UR UR15, R147 ;  /* 0x00000000930f72ca */ /* 0x000fe400000e0000 */
[----:B------:R-:W-:Y:S02]  /*fbb0*/  R2UR UR13, R23 ;  /* 0x00000000170d72ca */ /* 0x000fe400000e0000 */
[----:B------:R-:W-:Y:S01]  /*fbc0*/  R2UR UR14, R149 ;  /* 0x00000000950e72ca */ /* 0x000fe200000e0000 */
[----:B------:R-:W-:Y:S01]  /*fbd0*/  UMOV UR8, UR37 ;  /* 0x0000002500087c82 */ /* 0x000fe20008000000 */
[----:B0-----:R-:W-:Y:S01]  /*fbe0*/  UMOV UR9, UR4 ;  /* 0x0000000400097c82 */ /* 0x001fe20008000000 */
[----:B------:R-:W-:Y:S02]  /*fbf0*/  IMAD.U32 R4, RZ, RZ, UR8 ;  /* 0x00000008ff047e24 */ /* 0x000fe4000f8e00ff */
[----:B------:R-:W-:Y:S01]  /*fc00*/  IMAD.U32 R5, RZ, RZ, UR9 ;  /* 0x00000009ff057e24 */ /* 0x000fe2000f8e00ff */
[----:B------:R-:W-:-:S02]  /*fc10*/  ULDC.64 UR8, c[0x0][0xc00] ;  /* 0x0003000000087ab9 */ /* 0x000fc40000000a00 */
[----:B------:R-:W-:Y:S01]  /*fc20*/  UIMAD.WIDE UR8, UR7, 0x4, UR8 ;  /* 0x00000004070878a5 */ /* 0x000fe2000f8e0208 */
[----:B------:R-:W-:Y:S01]  /*fc30*/  BAR.SYNC.DEFER_BLOCKING 0x1, 0x180 ;  /* 0x0046000000007b1d */ /* 0x000fe20000010000 */
[----:B--2---:R-:W-:Y:S01]  /*fc40*/  R2UR UR12, R9 ;  /* 0x00000000090c72ca */ /* 0x004fe200000e0000 */
[----:B---3--:R-:W-:-:S04]  /*fc50*/  IMAD.WIDE R8, R8, 0x2, R4 ;  /* 0x0000000208087825 */ /* 0x008fc800078e0204 */
[----:B------:R-:W-:Y:S01]  /*fc60*/  UMOV UR18, 0x9b8 ;  /* 0x000009b800127882 */ /* 0x000fe20000000000 */
[----:B----4-:R-:W-:Y:S02]  /*fc70*/  R2UR UR19, R82 ;  /* 0x00000000521372ca */ /* 0x010fe400000e0000 */
[C---:B------:R-:W-:Y:S02]  /*fc80*/  IADD3 R19, P4, R8.reuse, 0x20, RZ ;  /* 0x0000002008137810 */ /* 0x040fe40007f9e0ff */
[C---:B------:R-:W-:Y:S02]  /*fc90*/  IADD3 R29, P3, R8.reuse, 0x3000, RZ ;  /* 0x00003000081d7810 */ /* 0x040fe40007f7e0ff */
[----:B------:R-:W-:Y:S01]  /*fca0*/  LOP3.LUT R6, R19, 0x180, RZ, 0xc0, !PT ;  /* 0x0000018013067812 */ /* 0x000fe200078ec0ff */
[--C-:B------:R-:W-:Y:S01]  /*fcb0*/  IMAD.X R27, RZ, RZ, R9.reuse, P4 ;  /* 0x000000ffff1b7224 */ /* 0x100fe200020e0609 */
[----:B------:R-:W-:Y:S01]  /*fcc0*/  LOP3.LUT R11, R8, 0x180, RZ, 0xc0, !PT ;  /* 0x00000180080b7812 */ /* 0x000fe200078ec0ff */
[----:B------:R-:W-:Y:S01]  /*fcd0*/  IMAD.X R25, RZ, RZ, R9, P3 ;  /* 0x000000ffff197224 */ /* 0x000fe200018e0609 */
[----:B------:R-:W-:-:S02]  /*fce0*/  LOP3.LUT R10, R29, 0x180, RZ, 0xc0, !PT ;  /* 0x000001801d0a7812 */ /* 0x000fc400078ec0ff */
[C---:B------:R-:W-:Y:S02]  /*fcf0*/  IADD3 R79, P1, R8.reuse, 0x6000, RZ ;  /* 0x00006000084f7810 */ /* 0x040fe40007f3e0ff */
[----:B------:R-:W-:Y:S02]  /*fd00*/  IADD3 R81, P0, R8, 0x6020, RZ ;  /* 0x0000602008517810 */ /* 0x000fe40007f1e0ff */
[----:B------:R-:W-:Y:S01]  /*fd10*/  SHF.R.U64 R6, R6, 0x3, RZ ;  /* 0x0000000306067819 */ /* 0x000fe200000012ff */
[--C-:B------:R-:W-:Y:S01]  /*fd20*/  IMAD.X R13, RZ, RZ, R9.reuse, P1 ;  /* 0x000000ffff0d7224 */ /* 0x100fe200008e0609 */
[----:B------:R-:W-:Y:S01]  /*fd30*/  IADD3 R31, P2, R8, 0x3020, RZ ;  /* 0x00003020081f7810 */ /* 0x000fe20007f5e0ff */
[--C-:B------:R-:W-:Y:S01]  /*fd40*/  IMAD.X R15, RZ, RZ, R9.reuse, P0 ;  /* 0x000000ffff0f7224 */ /* 0x100fe200000e0609 */
[----:B------:R-:W-:Y:S02]  /*fd50*/  SHF.R.U64 R11, R11, 0x3, RZ ;  /* 0x000000030b0b7819 */ /* 0x000fe400000012ff */
[----:B------:R-:W-:Y:S01]  /*fd60*/  SHF.R.U64 R10, R10, 0x3, RZ ;  /* 0x000000030a0a7819 */ /* 0x000fe200000012ff */
[----:B------:R-:W-:Y:S01]  /*fd70*/  IMAD.X R17, RZ, RZ, R9, P2 ;  /* 0x000000ffff117224 */ /* 0x000fe200010e0609 */
[----:B------:R-:W-:-:S02]  /*fd80*/  LOP3.LUT R26, R6, R19, RZ, 0x3c, !PT ;  /* 0x00000013061a7212 */ /* 0x000fc400078e3cff */
[----:B------:R-:W-:Y:S02]  /*fd90*/  LOP3.LUT R12, R79, 0x180, RZ, 0xc0, !PT ;  /* 0x000001804f0c7812 */ /* 0x000fe400078ec0ff */
[----:B------:R-:W-:Y:S02]  /*fda0*/  LOP3.LUT R14, R81, 0x180, RZ, 0xc0, !PT ;  /* 0x00000180510e7812 */ /* 0x000fe400078ec0ff */
[----:B------:R-:W-:Y:S02]  /*fdb0*/  LOP3.LUT R8, R11, R8, RZ, 0x3c, !PT ;  /* 0x000000080b087212 */ /* 0x000fe400078e3cff */
[----:B------:R-:W-:Y:S02]  /*fdc0*/  LOP3.LUT R6, R31, 0x180, RZ, 0xc0, !PT ;  /* 0x000001801f067812 */ /* 0x000fe400078ec0ff */
[----:B------:R-:W-:Y:S02]  /*fdd0*/  LOP3.LUT R24, R10, R29, RZ, 0x3c, !PT ;  /* 0x0000001d0a187212 */ /* 0x000fe400078e3cff */
[----:B------:R-:W-:-:S02]  /*fde0*/  SHF.R.U64 R12, R12, 0x3, RZ ;  /* 0x000000030c0c7819 */ /* 0x000fc400000012ff */
[----:B------:R-:W-:Y:S02]  /*fdf0*/  SHF.R.U64 R14, R14, 0x3, RZ ;  /* 0x000000030e0e7819 */ /* 0x000fe400000012ff */
[----:B------:R-:W-:Y:S02]  /*fe00*/  MOV R29, R8 ;  /* 0x00000008001d7202 */ /* 0x000fe40000000f00 */
[----:B------:R-:W-:Y:S02]  /*fe10*/  SHF.R.U64 R6, R6, 0x3, RZ ;  /* 0x0000000306067819 */ /* 0x000fe400000012ff */
[----:B------:R-:W-:Y:S02]  /*fe20*/  F2FP.F16.F32.PACK_AB R8, R21, R20 ;  /* 0x000000141508723e */ /* 0x000fe400000000ff */
[----:B------:R-:W-:Y:S02]  /*fe30*/  F2FP.F16.F32.PACK_AB R9, R75, R74 ;  /* 0x0000004a4b09723e */ /* 0x000fe400000000ff */
[----:B------:R-:W-:-:S02]  /*fe40*/  F2FP.F16.F32.PACK_AB R10, R73, R72 ;  /* 0x00000048490a723e */ /* 0x000fc400000000ff */
[----:B------:R-:W-:Y:S02]  /*fe50*/  F2FP.F16.F32.PACK_AB R11, R77, R76 ;  /* 0x0000004c4d0b723e */ /* 0x000fe400000000ff */
[----:B------:R-:W-:Y:S02]  /*fe60*/  MOV R28, R26 ;  /* 0x0000001a001c7202 */ /* 0x000fe40000000f00 */
[----:B------:R-:W-:Y:S01]  /*fe70*/  MOV R80, R24 ;  /* 0x0000001800507202 */ /* 0x000fe20000000f00 */
[----:B------:R0:W-:Y:S01]  /*fe80*/  STSM.16.M88.4 [R29], R8 ;  /* 0x000000081d007844 */ /* 0x0001e20000000200 */
[----:B------:R-:W-:Y:S02]  /*fe90*/  LOP3.LUT R12, R12, R79, RZ, 0x3c, !PT ;  /* 0x0000004f0c0c7212 */ /* 0x000fe400078e3cff */
[----:B------:R-:W-:Y:S02]  /*fea0*/  LOP3.LUT R14, R14, R81, RZ, 0x3c, !PT ;  /* 0x000000510e0e7212 */ /* 0x000fe400078e3cff */
[----:B------:R-:W-:-:S02]  /*feb0*/  F2FP.F16.F32.PACK_AB R24, R33, R32 ;  /* 0x000000202118723e */ /* 0x000fc400000000ff */
[----:B------:R-:W-:Y:S02]  /*fec0*/  F2FP.F16.F32.PACK_AB R25, R35, R34 ;  /* 0x000000222319723e */ /* 0x000fe400000000ff */
[----:B------:R-:W-:Y:S02]  /*fed0*/  F2FP.F16.F32.PACK_AB R26, R37, R36 ;  /* 0x00000024251a723e */ /* 0x000fe400000000ff */
[----:B------:R-:W-:Y:S02]  /*fee0*/  F2FP.F16.F32.PACK_AB R27, R39, R38 ;  /* 0x00000026271b723e */ /* 0x000fe400000000ff */
[----:B------:R-:W-:Y:S02]  /*fef0*/  LOP3.LUT R16, R6, R31, RZ, 0x3c, !PT ;  /* 0x0000001f06107212 */ /* 0x000fe400078e3cff */
[----:B------:R-:W-:Y:S01]  /*ff00*/  MOV R6, R12 ;  /* 0x0000000c00067202 */ /* 0x000fe20000000f00 */
[----:B------:R1:W-:Y:S01]  /*ff10*/  STSM.16.M88.4 [R28], R24 ;  /* 0x000000181c007844 */ /* 0x0003e20000000200 */
[----:B------:R-:W-:-:S02]  /*ff20*/  MOV R19, R14 ;  /* 0x0000000e00137202 */ /* 0x000fc40000000f00 */
[----:B0-----:R-:W-:Y:S02]  /*ff30*/  F2FP.F16.F32.PACK_AB R8, R41, R40 ;  /* 0x000000282908723e */ /* 0x001fe400000000ff */
[----:B------:R-:W-:Y:S02]  /*ff40*/  F2FP.F16.F32.PACK_AB R9, R43, R42 ;  /* 0x0000002a2b09723e */ /* 0x000fe400000000ff */
[----:B------:R-:W-:Y:S02]  /*ff50*/  F2FP.F16.F32.PACK_AB R10, R45, R44 ;  /* 0x0000002c2d0a723e */ /* 0x000fe400000000ff */
[----:B------:R-:W-:Y:S02]  /*ff60*/  F2FP.F16.F32.PACK_AB R11, R47, R46 ;  /* 0x0000002e2f0b723e */ /* 0x000fe400000000ff */
[----:B------:R-:W-:Y:S01]  /*ff70*/  MOV R79, R16 ;  /* 0x00000010004f7202 */ /* 0x000fe20000000f00 */
[----:B------:R-:W-:Y:S01]  /*ff80*/  IMAD.U32 R16, RZ, RZ, UR8 ;  /* 0x00000008ff107e24 */ /* 0x000fe2000f8e00ff */
[----:B------:R-:W-:Y:S01]  /*ff90*/  F2FP.F16.F32.PACK_AB R12, R49, R48 ;  /* 0x00000030310c723e */ /* 0x000fe200000000ff */
[----:B------:R-:W-:Y:S01]  /*ffa0*/  STSM.16.M88.4 [R80], R8 ;  /* 0x0000000850007844 */ /* 0x000fe20000000200 */
[----:B------:R-:W-:Y:S01]  /*ffb0*/  F2FP.F16.F32.PACK_AB R13, R51, R50 ;  /* 0x00000032330d723e */ /* 0x000fe200000000ff */
[----:B------:R-:W-:Y:S01]  /*ffc0*/  IMAD.U32 R17, RZ, RZ, UR9 ;  /* 0x00000009ff117e24 */ /* 0x000fe2000f8e00ff */
[----:B------:R-:W-:Y:S01]  /*ffd0*/  F2FP.F16.F32.PACK_AB R14, R53, R52 ;  /* 0x00000034350e723e */ /* 0x000fe200000000ff */
[----:B------:R-:W-:Y:S01]  /*ffe0*/  ULDC.64 UR8, c[0x0][0xc08] ;  /* 0x0003020000087ab9 */ /* 0x000fe20000000a00 */
[----:B------:R-:W-:-:S02]  /*fff0*/  F2FP.F16.F32.PACK_AB R15, R55, R54 ;  /* 0x00000036370f723e */ /* 0x000fc400000000ff */
[----:B-1----:R-:W-:Y:S02]  /*10000*/  F2FP.F16.F32.PACK_AB R24, R57, R56 ;  /* 0x000000383918723e */ /* 0x002fe400000000ff */
        /* <DEDUP_REMOVED lines=27> */
[----:B------:R-:W-:-:S03]  /*101c0*/  IMAD.U32 R9, RZ, RZ, UR9 ;  /* 0x00000009ff097e24 */ /* 0x000fc6000f8e00ff */
        /* <DEDUP_REMOVED lines=12> */
[----:B------:R-:W-:Y:S01]  /*10290*/  USEL UR17, UR12, URZ, !UP0 ;  /* 0x0000003f0c117287 */ /* 0x000fe2000c000000 */
[----:B0-----:R-:W-:Y:S01]  /*102a0*/  @P1 IMAD.HI.U32 R8, R25, R10, RZ ;  /* 0x0000000a19081227 */ /* 0x001fe200078e00ff */
[----:B------:R-:W-:Y:S01]  /*102b0*/  ULDC.64 UR8, c[0x0][UR18+0x218] ;  /* 0x0000860012087abb */ /* 0x000fe20008000a00 */
[----:B------:R-:W-:Y:S01]  /*102c0*/  UIMAD UR11, UR11, UR7, URZ ;  /* 0x000000070b0b72a4 */ /* 0x000fe2000f8e023f */
[----:B------:R-:W-:Y:S01]  /*102d0*/  ULDC.64 UR12, c[0x0][UR18+0x228] ;  /* 0x00008a00120c7abb */ /* 0x000fe20008000a00 */
[----:B------:R-:W-:Y:S02]  /*102e0*/  UIMAD.WIDE.U32 UR14, UR8, UR19, URZ ;  /* 0x00000013080e72a5 */ /* 0x000fe4000f8e003f */
[----:B------:R-:W-:Y:S01]  /*102f0*/  UIMAD UR19, UR9, UR19, URZ ;  /* 0x00000013091372a4 */ /* 0x000fe2000f8e023f */
[----:B-1----:R-:W-:Y:S01]  /*10300*/  @P1 SHF.R.U32.HI R11, RZ, R13, R8 ;  /* 0x0000000dff0b1219 */ /* 0x002fe20000011608 */
[----:B------:R-:W-:-:S02]  /*10310*/  UIMAD.WIDE.U32 UR20, UR12, UR16, URZ ;  /* 0x000000100c1472a5 */ /* 0x000fc4000f8e003f */
[----:B------:R-:W-:Y:S02]  /*10320*/  UIMAD.WIDE.U32 UR8, UR10, UR7, URZ ;  /* 0x000000070a0872a5 */ /* 0x000fe4000f8e003f */
[----:B------:R-:W-:Y:S01]  /*10330*/  UIMAD UR12, UR13, UR16, URZ ;  /* 0x000000100d0c72a4 */ /* 0x000fe2000f8e023f */
[----:B------:R-:W-:Y:S01]  /*10340*/  IMAD.MOV R10, RZ, RZ, -R11 ;  /* 0x000000ffff0a7224 */ /* 0x000fe200078e0a0b */
[----:B------:R-:W-:Y:S01]  /*10350*/  UIMAD UR11, UR10, UR17, UR11 ;  /* 0x000000110a0b72a4 */ /* 0x000fe2000f8e020b */
[----:B------:R-:W-:Y:S01]  /*10360*/  IMAD.U32 R8, RZ, RZ, UR20 ;  /* 0x00000014ff087e24 */ /* 0x000fe2000f8e00ff */
[----:B------:R-:W-:Y:S02]  /*10370*/  UIADD3 UR12, UR21, UR12, URZ ;  /* 0x0000000c150c7290 */ /* 0x000fe4000fffe03f */
[----:B------:R-:W-:Y:S01]  /*10380*/  IMAD.U32 R9, RZ, RZ, UR21 ;  /* 0x00000015ff097e24 */ /* 0x000fe2000f8e00ff */
[----:B------:R-:W-:Y:S01]  /*10390*/  UIADD3 UR10, UR9, UR11, URZ ;  /* 0x0000000b090a7290 */ /* 0x000fe2000fffe03f */
[----:B------:R-:W-:Y:S01]  /*103a0*/  IMAD R13, R19, R10, R25 ;  /* 0x0000000a130d7224 */ /* 0x000fe200078e0219 */
[----:B------:R-:W-:Y:S01]  /*103b0*/  UIADD3 UR19, UR15, UR19, URZ ;  /* 0x000000130f137290 */ /* 0x000fe2000fffe03f */
[----:B------:R-:W-:Y:S01]  /*103c0*/  SHF.R.S32.HI R9, RZ, 0x1f, R11 ;  /* 0x0000001fff097819 */ /* 0x000fe2000001140b */
[----:B------:R-:W-:Y:S01]  /*103d0*/  IMAD.U32 R12, RZ, RZ, UR12 ;  /* 0x0000000cff0c7e24 */ /* 0x000fe2000f8e00ff */
[----:B------:R-:W-:Y:S01]  /*103e0*/  ULDC.64 UR12, c[0x0][0xba8] ;  /* 0x0002ea00000c7ab9 */ /* 0x000fe20000000a00 */
[----:B------:R-:W-:Y:S01]  /*103f0*/  SHF.R.S32.HI R10, RZ, 0x1f, R13 ;  /* 0x0000001fff0a7819 */ /* 0x000fe2000001140d */
[----:B------:R-:W-:Y:S01]  /*10400*/  @!UP1 ULDC UR12, c[0x0][0xb50] ;  /* 0x0002d400000c9ab9 */ /* 0x000fe20000000800 */
[----:B------:R-:W-:Y:S01]  /*10410*/  @!UP1 ULDC UR13, c[0x0][0xb54] ;  /* 0x0002d500000d9ab9 */ /* 0x000fe20000000800 */
[----:B--2---:R-:W-:-:S13]  /*10420*/  @P0 R2UR UR4, R78 ;  /* 0x000000004e0402ca */ /* 0x004fda00000e0000 */
[----:B------:R-:W-:Y:S02]  /*10430*/  UIADD3 UR14, UP0, UP2, UR8, UR14, UR4 ;  /* 0x0000000e080e7290 */ /* 0x000fe4000fa1e004 */
[----:B------:R-:W-:Y:S01]  /*10440*/  USHF.R.S32.HI UR11, URZ, 0x1f, UR4 ;  /* 0x0000001f3f0b7899 */ /* 0x000fe20008011404 */
[----:B------:R-:W-:-:S03]  /*10450*/  ULDC.64 UR8, c[0x0][UR18+0x210] ;  /* 0x0000840012087abb */ /* 0x000fc60008000a00 */
[----:B------:R-:W-:Y:S01]  /*10460*/  UIADD3.X UR10, UR10, UR19, UR11, UP0, UP2 ;  /* 0x000000130a0a7290 */ /* 0x000fe200087e440b */
[----:B------:R-:W-:Y:S01]  /*10470*/  IADD3 R8, P2, P3, R11, UR14, R8 ;  /* 0x0000000e0b087c10 */ /* 0x000fe2000fb5e008 */
[----:B------:R-:W-:-:S04]  /*10480*/  IMAD R11, R13, UR9, RZ ;  /* 0x000000090d0b7c24 */ /* 0x000fc8000f8e02ff */
        /* <DEDUP_REMOVED lines=12> */
.L_x_11474:
[----:B------:R-:W2:Y:S01]  /*10550*/  LDL R15, [R1+0x3c] ;  /* 0x00003c00010f7983 */ /* 0x000ea20000100800 */
[----:B------:R-:W0:Y:S01]  /*10560*/  S2R R9, SR_TID.X ;  /* 0x0000000000097919 */ /* 0x000e220000002100 */
[----:B------:R-:W-:Y:S02]  /*10570*/  R2UR UR8, R23 ;  /* 0x00000000170872ca */ /* 0x000fe400000e0000 */
[----:B------:R-:W-:Y:S04]  /*10580*/  SHFL.IDX PT, R10, R14, RZ, 0x1c1f ;  /* 0x001c1fff0e0a7589 */ /* 0x000fe800000e0000 */
[----:B------:R-:W1:Y:S04]  /*10590*/  SHFL.IDX PT, R11, R8, RZ, 0x1c1f ;  /* 0x001c1fff080b7589 */ /* 0x000e6800000e0000 */
[----:B------:R-:W-:Y:S01]  /*105a0*/  SHFL.IDX PT, R12, R14, 0x1, 0x1c1f ;  /* 0x003c1f000e0c7f89 */ /* 0x000fe200000e0000 */
[----:B0-----:R-:W-:-:S05]  /*105b0*/  VIADD R16, R9, 0xffffff80 ;  /* 0xffffff8009107836 */ /* 0x001fca0000000000 */
[----:B------:R-:W-:-:S04]  /*105c0*/  SHF.R.S32.HI R9, RZ, 0x1f, R16 ;  /* 0x0000001fff097819 */ /* 0x000fc80000011410 */
[----:B------:R-:W-:-:S04]  /*105d0*/  LEA.HI R9, R9, R16, RZ, 0x7 ;  /* 0x0000001009097211 */ /* 0x000fc800078f38ff */
[----:B------:R-:W-:Y:S01]  /*105e0*/  LOP3.LUT R9, R9, 0xffffff80, RZ, 0xc0, !PT ;  /* 0xffffff8009097812 */ /* 0x000fe200078ec0ff */
[----:B------:R-:W0:Y:S04]  /*105f0*/  SHFL.IDX PT, R13, R8, 0x1, 0x1c1f ;  /* 0x003c1f00080d7f89 */ /* 0x000e2800000e0000 */
[----:B------:R-:W-:Y:S02]  /*10600*/  IMAD.IADD R9, R16, 0x1, -R9 ;  /* 0x0000000110097824 */ /* 0x000fe400078e0a09 */
[----:B-----5:R-:W-:-:S03]  /*10610*/  IMAD R6, R6, R19, RZ ;  /* 0x0000001306067224 */ /* 0x020fc600078e02ff */
[----:B------:R-:W-:Y:S01]  /*10620*/  LOP3.LUT P0, RZ, R9, 0x3, RZ, 0xc0, !PT ;  /* 0x0000000309ff7812 */ /* 0x000fe2000780c0ff */
[----:B--2---:R-:W-:-:S04]  /*10630*/  VIADD R15, R15, UR8 ;  /* 0x000000080f0f7c36 */ /* 0x004fc80008000000 */
[C---:B------:R-:W-:Y:S01]  /*10640*/  VIADD R9, R15.reuse, 0x8 ;  /* 0x000000080f097836 */ /* 0x040fe20000000000 */
[----:B------:R-:W-:-:S04]  /*10650*/  ISETP.GE.OR P2, PT, R15, R6, P0 ;  /* 0x000000060f00720c */ /* 0x000fc80000746670 */
[----:B------:R-:W-:Y:S01]  /*10660*/  ISETP.GE.OR P0, PT, R9, R6, P0 ;  /* 0x000000060900720c */ /* 0x000fe20000706670 */
[----:B------:R-:W-:-:S08]  /*10670*/  ULDC.64 UR8, c[0x0][0x208] ;  /* 0x0000820000087ab9 */ /* 0x000fd00000000a00 */
[----:B-1----:R1:W-:Y:S04]  /*10680*/  @!P2 ST.E desc[UR8][R10.64], R0 ;  /* 0x000000000a00a985 */ /* 0x0023e8000c101908 */
[----:B0-----:R1:W-:Y:S01]  /*10690*/  @!P0 ST.E desc[UR8][R12.64], R3 ;  /* 0x000000030c008985 */ /* 0x0013e2000c101908 */
[----:B------:R-:W-:-:S13]  /*106a0*/  PLOP3.LUT P0, PT, PT, PT, UP1, 0x80, 0x0 ;  /* 0x000000000000781c */ /* 0x000fda0003f0f018 */
[----:B-1----:R-:W-:Y:S05]  /*106b0*/  @P0 BRA `(.L_x_11475) ;  /* 0x0000000800340947 */ /* 0x002fea0003800000 */
[----:B------:R-:W0:Y:S01]  /*106c0*/  S2R R16, SR_TID.X ;  /* 0x0000000000107919 */ /* 0x000e220000002100 */
[----:B------:R-:W-:Y:S01]  /*106d0*/  ULDC.64 UR8, c[0x0][0x208] ;  /* 0x0000820000087ab9 */ /* 0x000fe20000000a00 */
[----:B------:R-:W-:Y:S01]  /*106e0*/  ULDC.64 UR12, c[0x0][0xaa0] ;  /* 0x0002a800000c7ab9 */ /* 0x000fe20000000a00 */
[----:B------:R-:W-:Y:S02]  /*106f0*/  R2UR UR15, R82 ;  /* 0x00000000520f72ca */ /* 0x000fe400000e0000 */
[----:B------:R-:W-:Y:S01]  /*10700*/  R2UR UR14, R23 ;  /* 0x00000000170e72ca */ /* 0x000fe200000e0000 */
[----:B0-----:R-:W-:Y:S02]  /*10710*/  VIADD R79, R16, 0xffffff80 ;  /* 0xffffff80104f7836 */ /* 0x001fe40000000000 */
[----:B------:R-:W0:Y:S03]  /*10720*/  @P1 LDC R16, c[0x0][0xbec] ;  /* 0x0002fb00ff101b82 */ /* 0x000e260000000800 */
        /* <DEDUP_REMOVED lines=9> */
[C---:B------:R-:W-:Y:S02]  /*107c0*/  LOP3.LUT R9, R4.reuse, 0x180, RZ, 0xc0, !PT ;  /* 0x0000018004097812 */ /* 0x040fe400078ec0ff */
[----:B------:R-:W-:-:S02]  /*107d0*/  IADD3 R3, P5, R4, 0x7800, RZ ;  /* 0x0000780004037810 */ /* 0x000fc40007fbe0ff */
[----:B------:R-:W-:Y:S02]  /*107e0*/  LOP3.LUT R12, R13, 0x180, RZ, 0xc0, !PT ;  /* 0x000001800d0c7812 */ /* 0x000fe400078ec0ff */
[----:B------:R-:W-:Y:S01]  /*107f0*/  LOP3.LUT R24, R25, 0x180, RZ, 0xc0, !PT ;  /* 0x0000018019187812 */ /* 0x000fe200078ec0ff */
[----:B------:R-:W-:Y:S01]  /*10800*/  IMAD.X R37, RZ, RZ, R5, P5 ;  /* 0x000000ffff257224 */ /* 0x000fe200028e0605 */
        /* <DEDUP_REMOVED lines=8> */
[----:B------:R-:W-:Y:S02]  /*10890*/  LOP3.LUT R4, R9, R4, RZ, 0x3c, !PT ;  /* 0x0000000409047212 */ /* 0x000fe400078e3cff */
[----:B------:R-:W-:-:S02]  /*108a0*/  SHF.R.S32.HI R17, RZ, 0x1f, R79 ;  /* 0x0000001fff117819 */ /* 0x000fc4000001144f */
[----:B------:R-:W-:Y:S01]  /*108b0*/  SHF.R.U64 R0, R0, 0x3, RZ ;  /* 0x0000000300007819 */ /* 0x000fe200000012ff */
        /* <DEDUP_REMOVED lines=10> */
[----:B-1----:R-:W1:Y:S01]  /*10960*/  @P1 LDC R5, c[0x0][0xbf0] ;  /* 0x0002fc00ff051b82 */ /* 0x002e620000000800 */
[----:B------:R-:W-:Y:S01]  /*10970*/  LOP3.LUT R36, R0, R3, RZ, 0x3c, !PT ;  /* 0x0000000300247212 */ /* 0x000fe200078e3cff */
[----:B------:R-:W-:Y:S01]  /*10980*/  UIMAD UR10, UR11, UR12, URZ ;  /* 0x0000000c0b0a72a4 */ /* 0x000fe2000f8e023f */
[----:B------:R-:W-:Y:S01]  /*10990*/  LOP3.LUT R17, R17, 0xfffffffc, RZ, 0xc0, !PT ;  /* 0xfffffffc11117812 */ /* 0x000fe200078ec0ff */
[----:B------:R-:W5:Y:S02]  /*109a0*/  LD.E.128 R12, desc[UR8][R12.64] ;  /* 0x000000080c0c7980 */ /* 0x000f64000c101d00 */
[----:B------:R-:W-:-:S02]  /*109b0*/  UIMAD UR10, UR4, UR13, UR10 ;  /* 0x0000000d040a72a4 */ /* 0x000fc4000f8e020a */
[----:B------:R-:W5:Y:S01]  /*109c0*/  LD.E.128 R24, desc[UR8][R24.64] ;  /* 0x0000000818187980 */ /* 0x000f62000c101d00 */
[----:B------:R-:W-:-:S03]  /*109d0*/  IMAD.IADD R17, R79, 0x1, -R17 ;  /* 0x000000014f117824 */ /* 0x000fc600078e0a11 */
[----:B------:R-:W5:Y:S04]  /*109e0*/  LD.E.128 R28, desc[UR8][R28.64] ;  /* 0x000000081c1c7980 */ /* 0x000f68000c101d00 */
[----:B------:R-:W5:Y:S04]  /*109f0*/  LD.E.128 R32, desc[UR8][R32.64] ;  /* 0x0000000820207980 */ /* 0x000f68000c101d00 */
[----:B------:R-:W5:Y:S01]  /*10a00*/  LD.E.128 R36, desc[UR8][R36.64] ;  /* 0x0000000824247980 */ /* 0x000f62000c101d00 */
[----:B------:R-:W-:Y:S01]  /*10a10*/  UIMAD.WIDE.U32 UR8, UR4, UR12, URZ ;  /* 0x0000000c040872a5 */ /* 0x000fe2000f8e003f */
[----:B------:R-:W-:Y:S01]  /*10a20*/  IMAD R0, R17, 0x60, R78 ;  /* 0x0000006011007824 */ /* 0x000fe200078e024e */
        /* <DEDUP_REMOVED lines=11> */
[----:B0-----:R-:W-:Y:S01]  /*10ae0*/  @P1 IMAD.HI.U32 R0, R17, R16, RZ ;  /* 0x0000001011001227 */ /* 0x001fe200078e00ff */
[----:B------:R-:W-:-:S03]  /*10af0*/  UIMAD UR9, UR15, UR11, UR9 ;  /* 0x0000000b0f0972a4 */ /* 0x000fc6000f8e0209 */
[----:B------:R-:W-:Y:S02]  /*10b00*/  ULDC.64 UR10, c[0x0][0xaf0] ;  /* 0x0002bc00000a7ab9 */ /* 0x000fe40000000a00 */
[----:B------:R-:W-:Y:S01]  /*10b10*/  UIMAD UR4, UR4, UR10, URZ ;  /* 0x0000000a040472a4 */ /* 0x000fe2000f8e023f */
[----:B------:R-:W-:Y:S01]  /*10b20*/  IMAD.MOV.U32 R3, RZ, RZ, R17 ;  /* 0x000000ffff037224 */ /* 0x000fe200078e0011 */
[----:B-1----:R-:W-:Y:S01]  /*10b30*/  @P1 SHF.R.U32.HI R3, RZ, R5, R0 ;  /* 0x00000005ff031219 */ /* 0x002fe20000011600 */
        /* <DEDUP_REMOVED lines=15> */
[----:B------:R-:W-:Y:S02]  /*10c30*/  IMAD.IADD R5, R5, 0x1, R17 ;  /* 0x0000000105057824 */ /* 0x000fe400078e0211 */
[----:B------:R-:W-:Y:S02]  /*10c40*/  IMAD R0, R0, UR8, RZ ;  /* 0x0000000800007c24 */ /* 0x000fe4000f8e02ff */
[----:B------:R-:W-:Y:S01]  /*10c50*/  VIADD R23, R78, UR14 ;  /* 0x0000000e4e177c36 */ /* 0x000fe20008000000 */
[----:B------:R-:W-:Y:S01]  /*10c60*/  UIADD3 UR4, UR37, 0x31c20, URZ ;  /* 0x00031c2025047890 */ /* 0x000fe2000fffe03f */
[C---:B------:R-:W-:Y:S02]  /*10c70*/  IMAD R3, R19.reuse, UR9, R0 ;  /* 0x0000000913037c24 */ /* 0x040fe4000f8e0200 */
[----:B------:R-:W-:Y:S01]  /*10c80*/  IMAD.WIDE.U32 R4, R19, UR8, R4 ;  /* 0x0000000813047c25 */ /* 0x000fe2000f8e0004 */
[----:B------:R-:W-:Y:S01]  /*10c90*/  ISETP.GE.AND P0, PT, R23, R6, PT ;  /* 0x000000061700720c */ /* 0x000fe20003f06270 */
[----:B------:R-:W-:Y:S01]  /*10ca0*/  ULDC.64 UR8, c[0x0][0xa80] ;  /* 0x0002a00000087ab9 */ /* 0x000fe20000000a00 */
[----:B------:R-:W-:Y:S01]  /*10cb0*/  UPRMT UR4, URZ, 0x654, UR4 ;  /* 0x000006543f047896 */ /* 0x000fe20008000004 */
[----:B------:R-:W-:Y:S01]  /*10cc0*/  IMAD.IADD R3, R5, 0x1, R3 ;  /* 0x0000000105037824 */ /* 0x000fe200078e0203 */
[----:B------:R-:W-:-:S04]  /*10cd0*/  LEA R0, P1, R4, UR8, 0x1 ;  /* 0x0000000804007c11 */ /* 0x000fc8000f8208ff */
[----:B------:R-:W-:Y:S01]  /*10ce0*/  LEA.HI.X R19, R4, UR9, R3, 0x1, P1 ;  /* 0x0000000904137c11 */ /* 0x000fe200088f0c03 */
[----:B--2---:R0:W1:Y:S01]  /*10cf0*/  SHFL.IDX PT, R16, R0, RZ, 0x1c1f ;  /* 0x001c1fff00107589 */ /* 0x00406200000e0000 */
[----:B------:R-:W-:Y:S01]  /*10d00*/  BSSY B1, `(.L_x_11476) ;  /* 0x0000013000017945 */ /* 0x000fe20003800000 */
[----:B------:R-:W-:Y:S02]  /*10d10*/  SYNCS.ARRIVE.TRANS64.RED.A1T0 RZ, [UR4], RZ ;  /* 0x000000ffffff79a7 */ /* 0x000fe40008100404 */
        /* <DEDUP_REMOVED lines=10> */
[C---:B------:R-:W-:Y:S02]  /*10dc0*/  @!P2 LEA R40, P4, R151.reuse, R16, 0x1 ;  /* 0x000000109728a211 */ /* 0x040fe400078808ff */
[----:B--2---:R-:W-:Y:S01]  /*10dd0*/  @!P0 IMAD.WIDE R4, R146, 0x2, R16 ;  /* 0x0000000292048825 */ /* 0x004fe200078e0210 */
[-C--:B------:R-:W-:Y:S02]  /*10de0*/  @!P1 LEA.HI.X R21, R148, R17.reuse, R43, 0x1, P3 ;  /* 0x0000001194159211 */ /* 0x080fe400018f0c2b */
[----:B------:R-:W-:Y:S02]  /*10df0*/  @!P2 LEA.HI.X R41, R151, R17, R42, 0x1, P4 ;  /* 0x000000119729a211 */ /* 0x000fe400020f0c2a */
[----:B-----5:R3:W-:Y:S04]  /*10e00*/  @!P0 ST.E.128 desc[UR8][R4.64], R8 ;  /* 0x0000000804008985 */ /* 0x0207e8000c101d08 */
[----:B------:R3:W-:Y:S04]  /*10e10*/  @!P1 ST.E.128 desc[UR8][R20.64], R24 ;  /* 0x0000001814009985 */ /* 0x0007e8000c101d08 */
[----:B------:R3:W-:Y:S02]  /*10e20*/  @!P2 ST.E.128 desc[UR8][R40.64], R32 ;  /* 0x000000202800a985 */ /* 0x0007e4000c101d08 */
.L_x_11477:
[----:B------:R-:W-:Y:S05]  /*10e30*/  BSYNC B1 ;  /* 0x0000000000017941 */ /* 0x000fea0003800000 */
.L_x_11476:
        /* <DEDUP_REMOVED lines=21> */
.L_x_11475:
        /* <DEDUP_REMOVED lines=12> */
[C---:B------:R-:W-:Y:S01]  /*11050*/  VIADD R29, R18.reuse, 0x10 ;  /* 0x00000010121d7836 */ /* 0x040fe20000000000 */
[----:B------:R-:W-:Y:S01]  /*11060*/  ULDC.64 UR10, c[0x0][0xb38] ;  /* 0x0002ce00000a7ab9 */ /* 0x000fe20000000a00 */
[C---:B------:R-:W-:Y:S01]  /*11070*/  VIADD R31, R18.reuse, 0x18 ;  /* 0x00000018121f7836 */ /* 0x040fe20000000000 */
[----:B------:R-:W-:Y:S01]  /*11080*/  UIMAD.WIDE.U32 UR8, UR15, UR10, UR8 ;  /* 0x0000000a0f0872a5 */ /* 0x000fe2000f8e0008 */
[C---:B------:R-:W-:Y:S01]  /*11090*/  VIADD R85, R18.reuse, 0x28 ;  /* 0x0000002812557836 */ /* 0x040fe20000000000 */
[----:B------:R-:W-:Y:S01]  /*110a0*/  BSSY B1, `(.L_x_11479) ;  /* 0x0000066000017945 */ /* 0x000fe20003800000 */
[C---:B------:R-:W-:Y:S01]  /*110b0*/  VIADD R87, R18.reuse, 0x20 ;  /* 0x0000002012577836 */ /* 0x040fe20000000000 */
[----:B------:R-:W-:Y:S01]  /*110c0*/  UIMAD UR9, UR15, UR11, UR9 ;  /* 0x0000000b0f0972a4 */ /* 0x000fe2000f8e0209 */
[----:B------:R-:W-:Y:S01]  /*110d0*/  SHF.R.S32.HI R28, RZ, 0x1f, R29 ;  /* 0x0000001fff1c7819 */ /* 0x000fe2000001141d */
[----:B------:R-:W-:Y:S01]  /*110e0*/  VIADD R84, R18, 0x28 ;  /* 0x0000002812547836 */ /* 0x000fe20000000000 */
[----:B------:R-:W-:Y:S01]  /*110f0*/  ULDC.64 UR10, c[0x0][0xb40] ;  /* 0x0002d000000a7ab9 */ /* 0x000fe20000000a00 */
[----:B------:R-:W-:Y:S01]  /*11100*/  SHF.R.S32.HI R30, RZ, 0x1f, R31 ;  /* 0x0000001fff1e7819 */ /* 0x000fe2000001141f */
[----:B------:R-:W-:Y:S01]  /*11110*/  UIMAD UR4, UR4, UR10, URZ ;  /* 0x0000000a040472a4 */ /* 0x000fe2000f8e023f */
[----:B------:R-:W-:Y:S01]  /*11120*/  SHF.R.S32.HI R78, RZ, 0x1f, R152 ;  /* 0x0000001fff4e7819 */ /* 0x000fe20000011498 */
[----:B------:R-:W-:Y:S01]  /*11130*/  UIMAD.WIDE.U32 UR8, UR7, UR10, UR8 ;  /* 0x0000000a070872a5 */ /* 0x000fe2000f8e0008 */
[----:B0-----:R-:W-:Y:S01]  /*11140*/  @P1 IMAD.HI.U32 R0, R25, R0, RZ ;  /* 0x0000000019001227 */ /* 0x001fe200078e00ff */
[----:B------:R-:W-:Y:S01]  /*11150*/  UIMAD UR4, UR7, UR11, UR4 ;  /* 0x0000000b070472a4 */ /* 0x000fe2000f8e0204 */
[----:B------:R-:W-:-:S02]  /*11160*/  SHF.R.S32.HI R79, RZ, 0x1f, R153 ;  /* 0x0000001fff4f7819 */ /* 0x000fc40000011499 */
[----:B------:R-:W-:Y:S01]  /*11170*/  ULDC.64 UR10, c[0x0][0xb48] ;  /* 0x0002d200000a7ab9 */ /* 0x000fe20000000a00 */
[----:B------:R-:W-:Y:S01]  /*11180*/  UIADD3 UR9, UR9, UR4, URZ ;  /* 0x0000000409097290 */ /* 0x000fe2000fffe03f */
[----:B------:R-:W-:Y:S01]  /*11190*/  SHF.R.S32.HI R80, RZ, 0x1f, R154 ;  /* 0x0000001fff507819 */ /* 0x000fe2000001149a */
[----:B------:R-:W-:Y:S01]  /*111a0*/  VIADD R86, R18, 0x20 ;  /* 0x0000002012567836 */ /* 0x000fe20000000000 */
        /* <DEDUP_REMOVED lines=16> */
[----:B------:R-:W-:Y:S01]  /*112b0*/  UIADD3 UR4, UR37, 0x31c20, URZ ;  /* 0x00031c2025047890 */ /* 0x000fe2000fffe03f */
[C---:B------:R-:W-:Y:S01]  /*112c0*/  IMAD R11, R3.reuse, UR11, R0 ;  /* 0x0000000b030b7c24 */ /* 0x040fe2000f8e0200 */
[----:B------:R-:W-:Y:S01]  /*112d0*/  SHF.R.S32.HI R0, RZ, 0x1f, R19 ;  /* 0x0000001fff007819 */ /* 0x000fe20000011413 */
[----:B------:R-:W-:Y:S01]  /*112e0*/  IMAD.WIDE.U32 R4, R3, UR10, R4 ;  /* 0x0000000a03047c25 */ /* 0x000fe2000f8e0004 */
[----:B------:R-:W-:Y:S01]  /*112f0*/  UPRMT UR4, URZ, 0x654, UR4 ;  /* 0x000006543f047896 */ /* 0x000fe20008000004 */
[----:B------:R-:W-:-:S02]  /*11300*/  SHF.R.S32.HI R87, RZ, 0x1f, R87 ;  /* 0x0000001fff577819 */ /* 0x000fc40000011457 */
[----:B------:R-:W-:Y:S02]  /*11310*/  IMAD R0, R0, UR8, RZ ;  /* 0x0000000800007c24 */ /* 0x000fe4000f8e02ff */
[----:B------:R-:W-:Y:S02]  /*11320*/  IMAD.IADD R5, R5, 0x1, R11 ;  /* 0x0000000105057824 */ /* 0x000fe400078e020b */
[C---:B------:R-:W-:Y:S02]  /*11330*/  IMAD R3, R19.reuse, UR9, R0 ;  /* 0x0000000913037c24 */ /* 0x040fe4000f8e0200 */
[----:B------:R-:W-:Y:S01]  /*11340*/  IMAD.WIDE.U32 R4, R19, UR8, R4 ;  /* 0x0000000813047c25 */ /* 0x000fe2000f8e0004 */
[----:B------:R-:W-:Y:S01]  /*11350*/  ULDC.64 UR8, c[0x0][0xb00] ;  /* 0x0002c00000087ab9 */ /* 0x000fe20000000a00 */
[----:B------:R-:W-:Y:S02]  /*11360*/  SYNCS.ARRIVE.TRANS64.RED.A1T0 RZ, [UR4], RZ ;  /* 0x000000ffffff79a7 */ /* 0x000fe40008100404 */
[----:B------:R-:W-:Y:S01]  /*11370*/  IMAD.IADD R3, R5, 0x1, R3 ;  /* 0x0000000105037824 */ /* 0x000fe200078e0203 */
[----:B------:R-:W-:Y:S01]  /*11380*/  LEA R0, P1, R4, UR8, 0x2 ;  /* 0x0000000804007c11 */ /* 0x000fe2000f8210ff */
[----:B------:R-:W-:-:S03]  /*11390*/  VIADD R19, R18, 0x8 ;  /* 0x0000000812137836 */ /* 0x000fc60000000000 */
[----:B------:R-:W-:Y:S02]  /*113a0*/  LEA.HI.X R3, R4, UR9, R3, 0x2, P1 ;  /* 0x0000000904037c11 */ /* 0x000fe400088f1403 */
[----:B------:R0:W1:Y:S01]  /*113b0*/  SHFL.IDX PT, R4, R0, RZ, 0x1c1f ;  /* 0x001c1fff00047589 */ /* 0x00006200000e0000 */
[----:B------:R-:W-:-:S03]  /*113c0*/  SHF.R.S32.HI R23, RZ, 0x1f, R19 ;  /* 0x0000001fff177819 */ /* 0x000fc60000011413 */
        /* <DEDUP_REMOVED lines=16> */
[-C--:B------:R-:W-:Y:S02]  /*114d0*/  @!P3 LEA R24, P5, R86, R4.reuse, 0x2 ;  /* 0x000000045618b211 */ /* 0x080fe400078a10ff */
        /* <DEDUP_REMOVED lines=24> */
[-C--:B------:R-:W-:Y:S02]  /*11660*/  @!P2 LEA R20, P1, R153, R4.reuse, 0x2 ;  /* 0x000000049914a211 */ /* 0x080fe400078210ff */
        /* <DEDUP_REMOVED lines=9> */
.L_x_11480:
[----:B------:R-:W-:Y:S05]  /*11700*/  BSYNC B1 ;  /* 0x0000000000017941 */ /* 0x000fea0003800000 */
.L_x_11479:
[----:B------:R-:W-:Y:S01]  /*11710*/  ISETP.GE.AND P0, PT, R9, R6, PT ;  /* 0x000000060900720c */ /* 0x000fe20003f06270 */
[----:B----4-:R3:W4:Y:S04]  /*11720*/  SHFL.IDX PT, R11, R3, 0x1, 0x1c1f ;  /* 0x003c1f00030b7f89 */ /* 0x01072800000e0000 */
        /* <DEDUP_REMOVED lines=12> */
[-C--:B------:R-:W-:Y:S01]  /*117f0*/  @!P2 LEA R12, P5, R29, R10.reuse, 0x2 ;  /* 0x0000000a1d0ca211 */ /* 0x080fe200078a10ff */
[----:B------:R0:W-:Y:S01]  /*11800*/  @!P1 ST.E.64 desc[UR8][R4.64], R74 ;  /* 0x0000004a04009985 */ /* 0x0001e2000c101b08 */
[----:B------:R-:W-:Y:S02]  /*11810*/  ISETP.GE.AND P1, PT, R84, UR4, PT ;  /* 0x0000000454007c0c */ /* 0x000fe4000bf26270 */
[----:B------:R-:W-:Y:S01]  /*11820*/  @!P3 LEA R14, P6, R31, R10, 0x2 ;  /* 0x0000000a1f0eb211 */ /* 0x000fe200078c10ff */
[----:B------:R-:W-:Y:S01]  /*11830*/  @!P0 ST.E.64 desc[UR8][R8.64], R76 ;  /* 0x0000004c08008985 */ /* 0x000fe2000c101b08 */
[----:B------:R-:W-:-:S02]  /*11840*/  ISETP.GE.AND P0, PT, R157, UR4, PT ;  /* 0x000000049d007c0c */ /* 0x000fc4000bf06270 */
[-C--:B------:R-:W-:Y:S02]  /*11850*/  @!P2 LEA.HI.X R13, R29, R11.reuse, R28, 0x2, P5 ;  /* 0x0000000b1d0da211 */ /* 0x080fe400028f141c */
[CC--:B------:R-:W-:Y:S02]  /*11860*/  @!P4 LEA R16, P5, R86.reuse, R10.reuse, 0x2 ;  /* 0x0000000a5610c211 */ /* 0x0c0fe400078a10ff */
[-C--:B------:R-:W-:Y:S01]  /*11870*/  @!P3 LEA.HI.X R15, R31, R11.reuse, R30, 0x2, P6 ;  /* 0x0000000b1f0fb211 */ /* 0x080fe200030f141e */
[----:B------:R-:W-:Y:S01]  /*11880*/  @!P2 ST.E.64 desc[UR8][R12.64], R34 ;  /* 0x000000220c00a985 */ /* 0x000fe2000c101b08 */
[----:B------:R-:W-:Y:S02]  /*11890*/  @!P4 LEA.HI.X R17, R86, R11, R87, 0x2, P5 ;  /* 0x0000000b5611c211 */ /* 0x000fe400028f1457 */
[----:B------:R-:W-:Y:S01]  /*118a0*/  ISETP.GE.AND P2, PT, R154, UR4, PT ;  /* 0x000000049a007c0c */ /* 0x000fe2000bf46270 */
[----:B------:R1:W-:Y:S01]  /*118b0*/  @!P3 ST.E.64 desc[UR8][R14.64], R38 ;  /* 0x000000260e00b985 */ /* 0x0003e2000c101b08 */
[----:B------:R-:W-:-:S02]  /*118c0*/  @!P1 LEA R20, P5, R84, R10, 0x2 ;  /* 0x0000000a54149211 */ /* 0x000fc400078a10ff */
[-C--:B0-----:R-:W-:Y:S01]  /*118d0*/  @!P0 LEA R4, P6, R157, R10.reuse, 0x2 ;  /* 0x0000000a9d048211 */ /* 0x081fe200078c10ff */
[----:B------:R0:W-:Y:S01]  /*118e0*/  @!P4 ST.E.64 desc[UR8][R16.64], R42 ;  /* 0x0000002a1000c985 */ /* 0x0001e2000c101b08 */
[----:B------:R-:W-:Y:S02]  /*118f0*/  ISETP.GE.AND P4, PT, R156, UR4, PT ;  /* 0x000000049c007c0c */ /* 0x000fe4000bf86270 */
[----:B------:R-:W-:Y:S02]  /*11900*/  ISETP.GE.AND P3, PT, R155, UR4, PT ;  /* 0x000000049b007c0c */ /* 0x000fe4000bf66270 */
[-C--:B------:R-:W-:Y:S02]  /*11910*/  @!P1 LEA.HI.X R21, R84, R11.reuse, R85, 0x2, P5 ;  /* 0x0000000b54159211 */ /* 0x080fe400028f1455 */
[----:B------:R-:W-:Y:S02]  /*11920*/  @!P0 LEA.HI.X R5, R157, R11, R83, 0x2, P6 ;  /* 0x0000000b9d058211 */ /* 0x000fe400030f1453 */
[----:B------:R-:W-:Y:S01]  /*11930*/  ISETP.GE.AND P5, PT, R153, UR4, PT ;  /* 0x0000000499007c0c */ /* 0x000fe2000bfa6270 */
[----:B------:R2:W-:Y:S04]  /*11940*/  @!P1 ST.E.64 desc[UR8][R20.64], R46 ;  /* 0x0000002e14009985 */ /* 0x0005e8000c101b08 */
[----:B------:R2:W-:Y:S01]  /*11950*/  @!P0 ST.E.64 desc[UR8][R4.64], R50 ;  /* 0x0000003204008985 */ /* 0x0005e2000c101b08 */
[----:B-1----:R-:W-:-:S02]  /*11960*/  @!P2 LEA R14, P0, R154, R10, 0x2 ;  /* 0x0000000a9a0ea211 */ /* 0x002fc400078010ff */
[-C--:B------:R-:W-:Y:S02]  /*11970*/  @!P4 LEA R8, P1, R156, R10.reuse, 0x2 ;  /* 0x0000000a9c08c211 */ /* 0x080fe400078210ff */
[-C--:B------:R-:W-:Y:S02]  /*11980*/  @!P2 LEA.HI.X R15, R154, R11.reuse, R80, 0x2, P0 ;  /* 0x0000000b9a0fa211 */ /* 0x080fe400000f1450 */
[----:B------:R-:W-:Y:S02]  /*11990*/  ISETP.GE.AND P0, PT, R152, UR4, PT ;  /* 0x0000000498007c0c */ /* 0x000fe4000bf06270 */
[-C--:B------:R-:W-:Y:S02]  /*119a0*/  @!P3 LEA R12, P6, R155, R10.reuse, 0x2 ;  /* 0x0000000a9b0cb211 */ /* 0x080fe400078c10ff */
[----:B------:R-:W-:Y:S02]  /*119b0*/  @!P4 LEA.HI.X R9, R156, R11, R82, 0x2, P1 ;  /* 0x0000000b9c09c211 */ /* 0x000fe400008f1452 */
[----:B0-----:R-:W-:-:S02]  /*119c0*/  @!P5 LEA R16, P1, R153, R10, 0x2 ;  /* 0x0000000a9910d211 */ /* 0x001fc400078210ff */
        /* <DEDUP_REMOVED lines=12> */
.L_x_11473:
        /* <DEDUP_REMOVED lines=37> */
[----:B------:R-:W2:Y:S04]  /*11ce0*/  LDG.E R3, desc[UR8][R4.64] ;  /* 0x0000000804037981 */ /* 0x000ea8000c1e1900 */
[----:B-----5:R-:W2:Y:S02]  /*11cf0*/  LDG.E R0, desc[UR8][R4.64+0x4] ;  /* 0x0000040804007981 */ /* 0x020ea4000c1e1900 */
[----:B--2---:R-:W-:-:S07]  /*11d00*/  IMAD.IADD R0, R0, 0x1, -R3 ;  /* 0x0000000100007824 */ /* 0x004fce00078e0a03 */
.L_x_11481:
[----:B------:R-:W-:Y:S01]  /*11d10*/  R2UR UR7, R150 ;  /* 0x00000000960772ca */ /* 0x000fe200000e0000 */
[----:B------:R-:W-:Y:S01]  /*11d20*/  BSSY B1, `(.L_x_11482) ;  /* 0x000003f000017945 */ /* 0x000fe20003800000 */
[----:B------:R-:W-:-:S11]  /*11d30*/  R2UR UR8, R6 ;  /* 0x00000000060872ca */ /* 0x000fd600000e0000 */
[----:B------:R-:W-:Y:S02]  /*11d40*/  USEL UR7, UR7, URZ, !UP0 ;  /* 0x0000003f07077287 */ /* 0x000fe4000c000000 */
[----:B------:R-:W-:Y:S01]  /*11d50*/  USEL UR12, UR8, URZ, !UP0 ;  /* 0x0000003f080c7287 */ /* 0x000fe2000c000000 */
[----:B------:R-:W-:Y:S11]  /*11d60*/  @P0 BRA `(.L_x_11483) ;  /* 0x0000000000e80947 */ /* 0x000ff60003800000 */
[----:B------:R-:W1:Y:S01]  /*11d70*/  LDC R11, c[0x0][0xbe8] ;  /* 0x0002fa00ff0b7b82 */ /* 0x000e620000000800 */
[----:B------:R-:W-:-:S13]  /*11d80*/  R2UR UR8, R23 ;  /* 0x00000000170872ca */ /* 0x000fda00000e0000 */
[----:B------:R-:W-:-:S05]  /*11d90*/  IMAD.U32 R6, RZ, RZ, UR8 ;  /* 0x00000008ff067e24 */ /* 0x000fca000f8e00ff */
[----:B------:R-:W-:Y:S01]  /*11da0*/  IADD3 R6, R6, -0x80, R12 ;  /* 0xffffff8006067810 */ /* 0x000fe20007ffe00c */
[----:B-1---5:R-:W-:-:S05]  /*11db0*/  IMAD R3, R0, R11, RZ ;  /* 0x0000000b00037224 */ /* 0x022fca00078e02ff */
        /* <DEDUP_REMOVED lines=8> */
[----:B------:R-:W1:Y:S02]  /*11e40*/  @P0 LDC R3, c[0x0][0xbec] ;  /* 0x0002fb00ff030b82 */ /* 0x000e640000000800 */
[----:B------:R-:W-:-:S04]  /*11e50*/  UISETP.GT.AND UP0, UPT, UR9, 0x1, UPT ;  /* 0x000000010900788c */ /* 0x000fc8000bf04270 */
[----:B------:R-:W-:Y:S02]  /*11e60*/  USEL UR18, UR18, 0x978, UP0 ;  /* 0x0000097812127887 */ /* 0x000fe40008000000 */
[----:B------:R-:W3:Y:S01]  /*11e70*/  @P0 LDC R5, c[0x0][0xbf0] ;  /* 0x0002fc00ff050b82 */ /* 0x000ee20000000800 */
[----:B------:R-:W-:-:S09]  /*11e80*/  USEL UR13, UR8, URZ, UP0 ;  /* 0x0000003f080d7287 */ /* 0x000fd20008000000 */
[----:B------:R-:W-:Y:S01]  /*11e90*/  ULDC.64 UR8, c[0x0][UR18+0x218] ;  /* 0x0000860012087abb */ /* 0x000fe20008000a00 */
[----:B------:R-:W-:Y:S01]  /*11ea0*/  ULDC.64 UR14, c[0x0][UR18+0x220] ;  /* 0x00008800120e7abb */ /* 0x000fe20008000a00 */
[----:B------:R-:W-:Y:S01]  /*11eb0*/  ULDC.64 UR16, c[0x0][UR18+0x228] ;  /* 0x00008a0012107abb */ /* 0x000fe20008000a00 */
[----:B------:R-:W-:Y:S02]  /*11ec0*/  UIMAD UR15, UR15, UR7, URZ ;  /* 0x000000070f0f72a4 */ /* 0x000fe4000f8e023f */
[----:B------:R-:W-:Y:S02]  /*11ed0*/  UIMAD.WIDE.U32 UR22, UR16, UR13, URZ ;  /* 0x0000000d101672a5 */ /* 0x000fe4000f8e003f */
[----:B------:R-:W-:Y:S02]  /*11ee0*/  UIMAD UR13, UR17, UR13, URZ ;  /* 0x0000000d110d72a4 */ /* 0x000fe4000f8e023f */
[----:B------:R-:W-:Y:S02]  /*11ef0*/  UIMAD UR15, UR14, UR12, UR15 ;  /* 0x0000000c0e0f72a4 */ /* 0x000fe4000f8e020f */
[----:B------:R-:W-:-:S06]  /*11f00*/  UIADD3 UR13, UR23, UR13, URZ ;  /* 0x0000000d170d7290 */ /* 0x000fcc000fffe03f */
[----:B0-----:R-:W-:Y:S01]  /*11f10*/  IMAD.U32 R8, RZ, RZ, UR13 ;  /* 0x0000000dff087e24 */ /* 0x001fe2000f8e00ff */
[----:B--2---:R-:W-:Y:S01]  /*11f20*/  R2UR UR19, R4 ;  /* 0x00000000041372ca */ /* 0x004fe200000e0000 */
[----:B-1----:R-:W-:-:S04]  /*11f30*/  @P0 IMAD.HI.U32 R4, R6, R3, RZ ;  /* 0x0000000306040227 */ /* 0x002fc800078e00ff */
[----:B------:R-:W-:Y:S01]  /*11f40*/  IMAD.MOV.U32 R3, RZ, RZ, R6 ;  /* 0x000000ffff037224 */ /* 0x000fe200078e0006 */
[----:B---3--:R-:W-:Y:S01]  /*11f50*/  @P0 SHF.R.U32.HI R3, RZ, R5, R4 ;  /* 0x00000005ff030219 */ /* 0x008fe20000011604 */
[----:B------:R-:W-:Y:S02]  /*11f60*/  IMAD.U32 R4, RZ, RZ, UR22 ;  /* 0x00000016ff047e24 */ /* 0x000fe4000f8e00ff */
[----:B------:R-:W-:Y:S01]  /*11f70*/  IMAD.U32 R5, RZ, RZ, UR23 ;  /* 0x00000017ff057e24 */ /* 0x000fe2000f8e00ff */
[--C-:B------:R-:W-:Y:S01]  /*11f80*/  SHF.R.S32.HI R5, RZ, 0x1f, R3.reuse ;  /* 0x0000001fff057819 */ /* 0x100fe20000011403 */
[----:B------:R-:W-:Y:S02]  /*11f90*/  IMAD.MOV R9, RZ, RZ, -R3 ;  /* 0x000000ffff097224 */ /* 0x000fe400078e0a03 */
[----:B------:R-:W-:Y:S02]  /*11fa0*/  UIMAD.WIDE.U32 UR10, UR8, UR19, URZ ;  /* 0x00000013080a72a5 */ /* 0x000fe4000f8e003f */
[----:B------:R-:W-:Y:S01]  /*11fb0*/  UIMAD UR19, UR9, UR19, URZ ;  /* 0x00000013091372a4 */ /* 0x000fe2000f8e023f */
[----:B------:R-:W-:Y:S01]  /*11fc0*/  IMAD R9, R11, R9, R6 ;  /* 0x000000090b097224 */ /* 0x000fe200078e0206 */
[----:B------:R-:W-:-:S02]  /*11fd0*/  UIMAD.WIDE.U32 UR8, UR14, UR7, URZ ;  /* 0x000000070e0872a5 */ /* 0x000fc4000f8e003f */
[----:B------:R-:W-:Y:S02]  /*11fe0*/  UIADD3 UR19, UR11, UR19, URZ ;  /* 0x000000130b137290 */ /* 0x000fe4000fffe03f */
[----:B------:R-:W-:Y:S02]  /*11ff0*/  UIADD3 UR10, UP1, UP2, UR8, UR10, UR4 ;  /* 0x0000000a080a7290 */ /* 0x000fe4000fa3e004 */
        /* <DEDUP_REMOVED lines=17> */
.L_x_11483:
[----:B------:R-:W-:Y:S05]  /*12110*/  BSYNC B1 ;  /* 0x0000000000017941 */ /* 0x000fea0003800000 */
.L_x_11482:
[----:B------:R-:W-:-:S13]  /*12120*/  R2UR UR8, R147 ;  /* 0x00000000930872ca */ /* 0x000fda00000e0000 */
[----:B------:R-:W-:-:S06]  /*12130*/  UISETP.GT.AND UP0, UPT, UR8, 0x1, UPT ;  /* 0x000000010800788c */ /* 0x000fcc000bf04270 */
[----:B------:R-:W-:-:S13]  /*12140*/  PLOP3.LUT P0, PT, PT, PT, UP0, 0x80, 0x0 ;  /* 0x000000000000781c */ /* 0x000fda0003f0f008 */
[----:B------:R-:W-:Y:S05]  /*12150*/  @P0 BRA `(.L_x_11478) ;  /* 0x0000000400740947 */ /* 0x000fea0003800000 */
[----:B-1----:R-:W2:Y:S01]  /*12160*/  LDL.LU R3, [R1+0x8] ;  /* 0x0000080001037983 */ /* 0x002ea20000300800 */
[----:B------:R-:W1:Y:S01]  /*12170*/  LDC R13, c[0x0][0xbe8] ;  /* 0x0002fa00ff0d7b82 */ /* 0x000e620000000800 */
[----:B0-----:R-:W-:Y:S01]  /*12180*/  SHF.R.S32.HI R8, RZ, 0x1f, R10 ;  /* 0x0000001fff087819 */ /* 0x001fe2000001140a */
        /* <DEDUP_REMOVED lines=11> */
[----:B------:R-:W-:Y:S01]  /*12240*/  ULDC.64 UR10, c[0x0][0xae8] ;  /* 0x0002ba00000a7ab9 */ /* 0x000fe20000000a00 */
[----:B-1----:R-:W-:-:S13]  /*12250*/  ISETP.NE.AND P0, PT, R13, 0x1, PT ;  /* 0x000000010d00780c */ /* 0x002fda0003f05270 */
[----:B------:R-:W0:Y:S08]  /*12260*/  @P0 LDC R5, c[0x0][0xbec] ;  /* 0x0002fb00ff050b82 */ /* 0x000e300000000800 */
[----:B------:R-:W1:Y:S01]  /*12270*/  @P0 LDC R9, c[0x0][0xbf0] ;  /* 0x0002fc00ff090b82 */ /* 0x000e620000000800 */
[----:B--2---:R-:W-:Y:S02]  /*12280*/  R2UR UR16, R3 ;  /* 0x00000000031072ca */ /* 0x004fe400000e0000 */
[----:B------:R-:W-:-:S04]  /*12290*/  SHF.R.S32.HI R3, RZ, 0x1f, R10 ;  /* 0x0000001fff037819 */ /* 0x000fc8000001140a */
[----:B------:R-:W-:-:S04]  /*122a0*/  LEA.HI R3, R3, R10, RZ, 0x2 ;  /* 0x0000000a03037211 */ /* 0x000fc800078f10ff */
[----:B------:R-:W-:-:S03]  /*122b0*/  LOP3.LUT R3, R3, 0xfffffffc, RZ, 0xc0, !PT ;  /* 0xfffffffc03037812 */ /* 0x000fc600078ec0ff */
[----:B------:R-:W-:Y:S02]  /*122c0*/  UIMAD.WIDE.U32 UR8, UR16, UR10, UR8 ;  /* 0x0000000a100872a5 */ /* 0x000fe4000f8e0008 */
[----:B------:R-:W-:Y:S02]  /*122d0*/  IMAD.IADD R3, R10, 0x1, -R3 ;  /* 0x000000010a037824 */ /* 0x000fe400078e0a03 */
[----:B------:R-:W-:Y:S02]  /*122e0*/  UIMAD UR9, UR16, UR11, UR9 ;  /* 0x0000000b100972a4 */ /* 0x000fe4000f8e0209 */
[----:B------:R-:W-:Y:S01]  /*122f0*/  IMAD R3, R3, 0x60, R8 ;  /* 0x0000006003037824 */ /* 0x000fe200078e0208 */
[----:B------:R-:W-:Y:S02]  /*12300*/  ULDC.64 UR10, c[0x0][0xaf0] ;  /* 0x0002bc00000a7ab9 */ /* 0x000fe40000000a00 */
[----:B------:R-:W-:Y:S01]  /*12310*/  UIMAD UR12, UR12, UR10, URZ ;  /* 0x0000000a0c0c72a4 */ /* 0x000fe2000f8e023f */
[----:B------:R-:W-:Y:S01]  /*12320*/  VIADD R6, R3, UR13 ;  /* 0x0000000d03067c36 */ /* 0x000fe20008000000 */
[----:B------:R-:W-:-:S02]  /*12330*/  UIMAD.WIDE.U32 UR8, UR7, UR10, UR8 ;  /* 0x0000000a070872a5 */ /* 0x000fc4000f8e0008 */
[----:B------:R-:W-:Y:S01]  /*12340*/  UIMAD UR4, UR7, UR11, UR12 ;  /* 0x0000000b070472a4 */ /* 0x000fe2000f8e020c */
[----:B0-----:R-:W-:Y:S02]  /*12350*/  @P0 IMAD.HI.U32 R4, R6, R5, RZ ;  /* 0x0000000506040227 */ /* 0x001fe400078e00ff */
[----:B------:R-:W-:Y:S01]  /*12360*/  ULDC.64 UR10, c[0x0][0xae0] ;  /* 0x0002b800000a7ab9 */ /* 0x000fe20000000a00 */
[----:B------:R-:W-:Y:S01]  /*12370*/  UIADD3 UR4, UR9, UR4, URZ ;  /* 0x0000000409047290 */ /* 0x000fe2000fffe03f */
[----:B------:R-:W-:Y:S01]  /*12380*/  IMAD.MOV.U32 R3, RZ, RZ, R6 ;  /* 0x000000ffff037224 */ /* 0x000fe200078e0006 */
[----:B-1----:R-:W-:Y:S01]  /*12390*/  @P0 SHF.R.U32.HI R3, RZ, R9, R4 ;  /* 0x00000009ff030219 */ /* 0x002fe20000011604 */
[----:B------:R-:W-:-:S03]  /*123a0*/  IMAD.U32 R5, RZ, RZ, UR9 ;  /* 0x00000009ff057e24 */ /* 0x000fc6000f8e00ff */
[--C-:B------:R-:W-:Y:S01]  /*123b0*/  SHF.R.S32.HI R4, RZ, 0x1f, R3.reuse ;  /* 0x0000001fff047819 */ /* 0x100fe20000011403 */
[----:B------:R-:W-:Y:S02]  /*123c0*/  IMAD.MOV R9, RZ, RZ, -R3 ;  /* 0x000000ffff097224 */ /* 0x000fe400078e0a03 */
[----:B------:R-:W-:Y:S02]  /*123d0*/  IMAD.U32 R5, RZ, RZ, UR4 ;  /* 0x00000004ff057e24 */ /* 0x000fe4000f8e00ff */
[----:B------:R-:W-:Y:S02]  /*123e0*/  IMAD R9, R13, R9, R6 ;  /* 0x000000090d097224 */ /* 0x000fe400078e0206 */
[----:B------:R-:W-:Y:S02]  /*123f0*/  IMAD R6, R4, UR10, RZ ;  /* 0x0000000a04067c24 */ /* 0x000fe4000f8e02ff */
[----:B------:R-:W-:Y:S01]  /*12400*/  IMAD.U32 R4, RZ, RZ, UR8 ;  /* 0x00000008ff047e24 */ /* 0x000fe2000f8e00ff */
[----:B------:R-:W-:Y:S01]  /*12410*/  ULDC.64 UR8, c[0x0][0xad8] ;  /* 0x0002b60000087ab9 */ /* 0x000fe20000000a00 */
[C---:B------:R-:W-:Y:S01]  /*12420*/  IMAD R11, R3.reuse, UR11, R6 ;  /* 0x0000000b030b7c24 */ /* 0x040fe2000f8e0206 */
[----:B------:R-:W-:Y:S01]  /*12430*/  SHF.R.S32.HI R6, RZ, 0x1f, R9 ;  /* 0x0000001fff067819 */ /* 0x000fe20000011409 */
[----:B------:R-:W-:-:S04]  /*12440*/  IMAD.WIDE.U32 R4, R3, UR10, R4 ;  /* 0x0000000a03047c25 */ /* 0x000fc8000f8e0004 */
        /* <DEDUP_REMOVED lines=24> */
[----:B------:R3:W-:Y:S04]  /*125d0*/  @!P2 ST.E.128 desc[UR8][R8.64], RZ ;  /* 0x000000ff0800a985 */ /* 0x0007e8000c101d08 */
[----:B------:R3:W-:Y:S04]  /*125e0*/  @!P3 ST.E.128 desc[UR8][R10.64], RZ ;  /* 0x000000ff0a00b985 */ /* 0x0007e8000c101d08 */
[----:B------:R3:W-:Y:S02]  /*125f0*/  @!P4 ST.E.128 desc[UR8][R14.64], RZ ;  /* 0x000000ff0e00c985 */ /* 0x0007e4000c101d08 */
.L_x_11485:
[----:B------:R-:W-:Y:S05]  /*12600*/  BSYNC B1 ;  /* 0x0000000000017941 */ /* 0x000fea0003800000 */
.L_x_11484:
        /* <DEDUP_REMOVED lines=11> */
[C---:B------:R-:W-:Y:S02]  /*126c0*/  @!P4 LEA R12, P1, R151.reuse, R4, 0x1 ;  /* 0x00000004970cc211 */ /* 0x040fe400078208ff */
[----:B----4-:R-:W-:Y:S01]  /*126d0*/  @!P2 IMAD.WIDE R8, R146, 0x2, R4 ;  /* 0x000000029208a825 */ /* 0x010fe200078e0204 */
[-C--:B------:R-:W-:Y:S02]  /*126e0*/  @!P3 LEA.HI.X R11, R148, R5.reuse, R17, 0x1, P0 ;  /* 0x00000005940bb211 */ /* 0x080fe400000f0c11 */
[----:B------:R-:W-:Y:S02]  /*126f0*/  @!P4 LEA.HI.X R13, R151, R5, R16, 0x1, P1 ;  /* 0x00000005970dc211 */ /* 0x000fe400008f0c10 */
[----:B------:R2:W-:Y:S04]  /*12700*/  @!P2 ST.E.128 desc[UR8][R8.64], RZ ;  /* 0x000000ff0800a985 */ /* 0x0005e8000c101d08 */
[----:B------:R2:W-:Y:S04]  /*12710*/  @!P3 ST.E.128 desc[UR8][R10.64], RZ ;  /* 0x000000ff0a00b985 */ /* 0x0005e8000c101d08 */
[----:B------:R2:W-:Y:S02]  /*12720*/  @!P4 ST.E.128 desc[UR8][R12.64], RZ ;  /* 0x000000ff0c00c985 */ /* 0x0005e4000c101d08 */
.L_x_11478:
[----:B------:R-:W-:Y:S05]  /*12730*/  BSYNC B0 ;  /* 0x0000000000007941 */ /* 0x000fea0003800000 */
.L_x_11472:
[----:B------:R-:W-:Y:S02]  /*12740*/  ULDC UR4, c[0x0][0xc3c] ;  /* 0x00030f0000047ab9 */ /* 0x000fe40000000800 */
[----:B------:R-:W-:-:S13]  /*12750*/  ISETP.GE.AND P0, PT, R7, UR4, PT ;  /* 0x0000000407007c0c */ /* 0x000fda000bf06270 */
[----:B------:R-:W-:Y:S05]  /*12760*/  @!P0 BRA `(.L_x_11486) ;  /* 0xfffffee8004c8947 */ /* 0x000fea000383ffff */
[----:B------:R-:W-:Y:S05]  /*12770*/  EXIT ;  /* 0x000000000000794d */ /* 0x000fea0003800000 */
.L_x_11435:
        /* <DEDUP_REMOVED lines=16> */
.L_x_11487:
[----:B------:R-:W0:Y:S01]  /*12880*/  S2R R0, SR_TID.X ;  /* 0x0000000000007919 */ /* 0x000e220000002100 */
        /* <DEDUP_REMOVED lines=44> */
.L_x_11491:
[----:B------:R-:W0:Y:S01]  /*12b50*/  LDC R2, c[0x0][0xc3c] ;  /* 0x00030f00ff027b82 */ /* 0x000e220000000800 */
[----:B------:R-:W-:Y:S01]  /*12b60*/  UIADD3 UR4, UR4, 0x1f, URZ ;  /* 0x0000001f04047890 */ /* 0x000fe2000fffe03f */
[----:B------:R-:W-:Y:S02]  /*12b70*/  ULDC UR7, c[0x0][0xc3c] ;  /* 0x00030f0000077ab9 */ /* 0x000fe40000000800 */
[----:B------:R-:W-:-:S03]  /*12b80*/  IMAD.U32 R27, RZ, RZ, UR7 ;  /* 0x00000007ff1b7e24 */ /* 0x000fc6000f8e00ff */
[----:B0-----:R-:W-:-:S13]  /*12b90*/  ISETP.LE.AND P6, PT, R2, UR4, PT ;  /* 0x0000000402007c0c */ /* 0x001fda000bfc3270 */
[----:B------:R-:W-:Y:S05]  /*12ba0*/  @P6 BRA `(.L_x_11490) ;  /* 0x0000000800b46947 */ /* 0x000fea0003800000 */
[----:B------:R-:W-:Y:S01]  /*12bb0*/  VIADD R9, R0, UR4 ;  /* 0x0000000400097c36 */ /* 0x000fe20008000000 */
[----:B------:R-:W-:Y:S01]  /*12bc0*/  ULDC.64 UR8, c[0x0][0x208] ;  /* 0x0000820000087ab9 */ /* 0x000fe20000000a00 */
        /* <DEDUP_REMOVED lines=30> */
.L_x_11489:
        /* <DEDUP_REMOVED lines=13> */
.L_x_11492:
        /* <DEDUP_REMOVED lines=47> */
[----:B------:R-:W-:Y:S01]  /*13170*/  ISETP.GE.AND P2, PT, R3, RZ, PT ;  /* 0x000000ff0300720c */ /* 0x000fe20003f46270 */
[----:B------:R-:W-:-:S10]  /*13180*/  IMAD.MOV R3, RZ, RZ, -R7 ;  /* 0x000000ffff037224 */ /* 0x000fd400078e0a07 */
        /* <DEDUP_REMOVED lines=13> */
.L_x_11493:
[----:B0-----:R-:W0:Y:S01]  /*13260*/  LDC.64 R2, c[0x0][0xc90] ;  /* 0x00032400ff027b82 */ /* 0x001e220000000a00 */
[----:B------:R-:W-:Y:S01]  /*13270*/  ULDC.64 UR6, c[0x0][0x208] ;  /* 0x0000820000067ab9 */ /* 0x000fe20000000a00 */
        /* <DEDUP_REMOVED lines=36> */
[----:B------:R-:W-:-:S03]  /*134c0*/  IMAD.MOV R26, RZ, RZ, -R7 ;  /* 0x000000ffff1a7224 */ /* 0x000fc600078e0a07 */
        /* <DEDUP_REMOVED lines=18> */
[----:B------:R-:W-:Y:S02]  /*135f0*/  ISETP.GE.AND P2, PT, R3, RZ, PT ;  /* 0x000000ff0300720c */ /* 0x000fe40003f46270 */
[----:B------:R-:W-:-:S05]  /*13600*/  IADD3 R3, R6, 0x1000000, R4 ;  /* 0x0100000006037810 */ /* 0x000fca0007ffe004 */
[----:B------:R-:W-:-:S06]  /*13610*/  @P0 VIADD R2, R2, 0x1 ;  /* 0x0000000102020836 */ /* 0x000fcc0000000000 */
[----:B------:R-:W-:Y:S01]  /*13620*/  @!P2 IMAD.MOV R2, RZ, RZ, -R2 ;  /* 0x000000ffff02a224 */ /* 0x000fe200078e0a02 */
[----:B------:R-:W-:-:S05]  /*13630*/  @!P1 LOP3.LUT R2, RZ, R7, RZ, 0x33, !PT ;  /* 0x00000007ff029212 */ /* 0x000fca00078e33ff */
[----:B------:R-:W-:-:S07]  /*13640*/  IMAD R26, R2, R26, R3 ;  /* 0x0000001a021a7224 */ /* 0x000fce00078e0203 */
.L_x_11494:
[----:B------:R-:W-:-:S05]  /*13650*/  LOP3.LUT R2, RZ, R2, RZ, 0x33, !PT ;  /* 0x00000002ff027212 */ /* 0x000fca00078e33ff */
[----:B------:R-:W-:Y:S01]  /*13660*/  IMAD.IADD R25, R25, 0x1, R2 ;  /* 0x0000000119197824 */ /* 0x000fe200078e0202 */
[----:B------:R-:W-:Y:S06]  /*13670*/  BRA `(.L_x_11495) ;  /* 0x00000000000c7947 */ /* 0x000fec0003800000 */
.L_x_11490:
[----:B------:R-:W-:Y:S02]  /*13680*/  IMAD.MOV.U32 R25, RZ, RZ, RZ ;  /* 0x000000ffff197224 */ /* 0x000fe400078e00ff */
[----:B------:R-:W-:Y:S02]  /*13690*/  IMAD.U32 R24, RZ, RZ, UR6 ;  /* 0x00000006ff187e24 */ /* 0x000fe4000f8e00ff */
[----:B------:R-:W-:-:S07]  /*136a0*/  IMAD.MOV.U32 R26, RZ, RZ, RZ ;  /* 0x000000ffff1a7224 */ /* 0x000fce00078e00ff */
.L_x_11495:
[----:B------:R-:W-:-:S13]  /*136b0*/  ISETP.NE.AND P0, PT, R0, RZ, PT ;  /* 0x000000ff0000720c */ /* 0x000fda0003f05270 */
[----:B------:R-:W0:Y:S01]  /*136c0*/  @!P0 S2R R3, SR_CgaCtaId ;  /* 0x0000000000038919 */ /* 0x000e220000008800 */
[----:B------:R-:W-:-:S04]  /*136d0*/  @!P0 MOV R0, 0x400 ;  /* 0x0000040000008802 */ /* 0x000fc80000000f00 */
[----:B0-----:R-:W-:-:S05]  /*136e0*/  @!P0 LEA R0, R3, R0, 0x18 ;  /* 0x0000000003008211 */ /* 0x001fca00078ec0ff */
[----:B------:R1:W-:Y:S01]  /*136f0*/  @!P0 STS.128 [R0+0x31cd0], R24 ;  /* 0x031cd01800008388 */ /* 0x0003e20000000c00 */
[----:B------:R-:W-:Y:S06]  /*13700*/  BAR.ARV 0x5, 0x200 ;  /* 0x0148000000007b1d */ /* 0x000fec0000002000 */
.L_x_11488:
        /* <DEDUP_REMOVED lines=9> */
[----:B------:R-:W-:Y:S01]  /*137a0*/  BSSY B8, `(.L_x_11496) ;  /* 0x00005cb000087945 */ /* 0x000fe20003800000 */
[----:B------:R3:W-:Y:S01]  /*137b0*/  STL [R1+0x28], RZ ;  /* 0x000028ff01007387 */ /* 0x0007e20000100800 */
[----:B------:R-:W-:Y:S01]  /*137c0*/  IMAD.MOV.U32 R28, RZ, RZ, 0x1 ;  /* 0x00000001ff1c7424 */ /* 0x000fe200078e00ff */
[----:B------:R-:W-:Y:S01]  /*137d0*/  ULDC UR38, c[0x0][0xc] ;  /* 0x0000030000267ab9 */ /* 0x000fe20000000800 */
[----:B------:R-:W-:Y:S01]  /*137e0*/  IMAD.MOV.U32 R18, RZ, RZ, RZ ;  /* 0x000000ffff127224 */ /* 0x000fe200078e00ff */
[----:B------:R-:W-:Y:S01]  /*137f0*/  ULDC.64 UR36, c[0x0][0x198] ;  /* 0x0000660000247ab9 */ /* 0x000fe20000000a00 */
[----:B--2---:R-:W-:-:S06]  /*13800*/  ULEA UR4, UR5, UR4, 0x18 ;  /* 0x0000000405047291 */ /* 0x004fcc000f8ec03f */
[----:B------:R-:W-:Y:S01]  /*13810*/  IMAD.U32 R17, RZ, RZ, UR4 ;  /* 0x00000004ff117e24 */ /* 0x000fe2000f8e00ff */
[C---:B0-----:R-:W-:Y:S01]  /*13820*/  LOP3.LUT R5, R6.reuse, 0x7f, RZ, 0xc0, !PT ;  /* 0x0000007f06057812 */ /* 0x041fe200078ec0ff */
[----:B-1----:R-:W-:-:S04]  /*13830*/  IMAD.SHL.U32 R0, R6, 0x8, RZ ;  /* 0x0000000806007824 */ /* 0x002fc800078e00ff */
        /* <DEDUP_REMOVED lines=14> */
.L_x_11602:
[----:B0--3--:R-:W0:Y:S01]  /*13920*/  LDC.64 R2, c[0x0][0xc88] ;  /* 0x00032200ff027b82 */ /* 0x009e220000000a00 */
        /* <DEDUP_REMOVED lines=22> */
[----:B-1----:R1:W5:Y:S01]  /*13a90*/  @P0 LDG.E R0, desc[UR10][R2.64] ;  /* 0x0000000a02000981 */ /* 0x002362000c1e1900 */
        /* <DEDUP_REMOVED lines=33> */
.L_x_11497:
[----:B------:R-:W-:Y:S01]  /*13cb0*/  ULDC.64 UR4, c[0x0][0xa20] ;  /* 0x0002880000047ab9 */ /* 0x000fe20000000a00 */
[C---:B------:R-:W-:Y:S01]  /*13cc0*/  LOP3.LUT R6, R26.reuse, 0xff000000, RZ, 0xc0, !PT ;  /* 0xff0000001a067812 */ /* 0x040fe200078ec0ff */
        /* <DEDUP_REMOVED lines=9> */
[----:B------:R-:W-:Y:S01]  /*13d60*/  IADD3 R2, P0, R19, UR4, RZ ;  /* 0x0000000413027c10 */ /* 0x000fe2000ff1e0ff */
[----:B------:R-:W-:-:S03]  /*13d70*/  ULDC.64 UR6, c[0x0][0x208] ;  /* 0x0000820000067ab9 */ /* 0x000fc60000000a00 */
[----:B------:R-:W-:-:S05]  /*13d80*/  IADD3.X R3, R23, UR5, RZ, P0, !PT ;  /* 0x0000000517037c10 */ /* 0x000fca00087fe4ff */
[----:B------:R2:W5:Y:S01]  /*13d90*/  LDG.E R7, desc[UR6][R2.64] ;  /* 0x0000000602077981 */ /* 0x000562000c1e1900 */
[----:B------:R-:W-:Y:S05]  /*13da0*/  BRA `(.L_x_11499) ;  /* 0x0000000000147947 */ /* 0x000fea0003800000 */
.L_x_11498:
[----:B------:R-:W-:Y:S05]  /*13db0*/  @!P0 BRA `(.L_x_11499) ;  /* 0x0000000000108947 */ /* 0x000fea0003800000 */
[----:B------:R-:W-:Y:S02]  /*13dc0*/  ULDC.64 UR4, c[0x0][0x208] ;  /* 0x0000820000047ab9 */ /* 0x000fe40000000a00 */
[----:B------:R-:W2:Y:S04]  /*13dd0*/  LDG.E R7, desc[UR4][R4.64] ;  /* 0x0000000404077981 */ /* 0x000ea8000c1e1900 */
[----:B------:R-:W2:Y:S02]  /*13de0*/  LDG.E R4, desc[UR4][R4.64+0x4] ;  /* 0x0000040404047981 */ /* 0x000ea4000c1e1900 */
[----:B--2---:R-:W-:-:S07]  /*13df0*/  IMAD.IADD R7, R4, 0x1, -R7 ;  /* 0x0000000104077824 */ /* 0x004fce00078e0a07 */
.L_x_11499:
[----:B-----5:R-:W-:Y:S01]  /*13e00*/  IMAD.IADD R7, R7, 0x1, -R0 ;  /* 0x0000000107077824 */ /* 0x020fe200078e0a00 */
[----:B------:R-:W-:Y:S01]  /*13e10*/  LOP3.LUT R9, R6, 0xff, RZ, 0xc0, !PT ;  /* 0x000000ff06097812 */ /* 0x000fe200078ec0ff */
[----:B------:R-:W3:Y:S01]  /*13e20*/  LDC R0, c[0x0][0x448] ;  /* 0x00011200ff007b82 */ /* 0x000ee20000000800 */
[----:B--2---:R-:W-:Y:S01]  /*13e30*/  IMAD R2, R25, 0xc0, RZ ;  /* 0x000000c019027824 */ /* 0x004fe200078e02ff */
[----:B------:R-:W-:Y:S01]  /*13e40*/  BSSY B0, `(.L_x_11500) ;  /* 0x0000036000007945 */ /* 0x000fe20003800000 */
[----:B------:R-:W-:Y:S02]  /*13e50*/  IMAD.MOV.U32 R4, RZ, RZ, RZ ;  /* 0x000000ffff047224 */ /* 0x000fe400078e00ff */
[----:B------:R-:W-:Y:S01]  /*13e60*/  VIADD R2, R2, 0xbf ;  /* 0x000000bf02027836 */ /* 0x000fe20000000000 */
[----:B---3--:R-:W-:-:S13]  /*13e70*/  ISETP.NE.AND P0, PT, R0, 0x1, PT ;  /* 0x000000010000780c */ /* 0x008fda0003f05270 */
[----:B------:R-:W2:Y:S08]  /*13e80*/  @P0 LDC R3, c[0x0][0x44c] ;  /* 0x00011300ff030b82 */ /* 0x000eb00000000800 */
[----:B------:R-:W3:Y:S01]  /*13e90*/  @P0 LDC R0, c[0x0][0x450] ;  /* 0x00011400ff000b82 */ /* 0x000ee20000000800 */
[----:B--2---:R-:W-:-:S05]  /*13ea0*/  @P0 IMAD.HI.U32 R3, R2, R3, RZ ;  /* 0x0000000302030227 */ /* 0x004fca00078e00ff */
[----:B---3--:R-:W-:Y:S01]  /*13eb0*/  @P0 SHF.R.U32.HI R2, RZ, R0, R3 ;  /* 0x00000000ff020219 */ /* 0x008fe20000011603 */
[C---:B------:R-:W-:Y:S01]  /*13ec0*/  VIADD R0, R7.reuse, 0x8f ;  /* 0x0000008f07007836 */ /* 0x040fe20000000000 */
[----:B------:R-:W-:-:S03]  /*13ed0*/  IADD3 R7, R7, 0x90, -R8 ;  /* 0x0000009007077810 */ /* 0x000fc60007ffe808 */
[----:B------:R-:W-:-:S04]  /*13ee0*/  IMAD.HI R0, R0, 0x38e38e39, RZ ;  /* 0x38e38e3900007827 */ /* 0x000fc800078e02ff */
[----:B------:R-:W-:Y:S01]  /*13ef0*/  IMAD.IADD R2, R7, 0x1, R2 ;  /* 0x0000000107027824 */ /* 0x000fe200078e0202 */
[----:B------:R-:W-:Y:S01]  /*13f00*/  SHF.R.U32.HI R3, RZ, 0x1f, R0 ;  /* 0x0000001fff037819 */ /* 0x000fe20000011600 */
[----:B------:R-:W-:Y:S02]  /*13f10*/  IMAD.MOV.U32 R7, RZ, RZ, R4 ;  /* 0x000000ffff077224 */ /* 0x000fe400078e0004 */
[----:B------:R-:W-:Y:S01]  /*13f20*/  IMAD.HI R2, R2, 0x38e38e39, RZ ;  /* 0x38e38e3902027827 */ /* 0x000fe200078e02ff */
[----:B------:R-:W-:-:S04]  /*13f30*/  LEA.HI.SX32 R3, R0, R3, 0x1b ;  /* 0x0000000300037211 */ /* 0x000fc800078fdaff */
[----:B------:R-:W-:-:S04]  /*13f40*/  SHF.R.U32.HI R0, RZ, 0x1f, R2 ;  /* 0x0000001fff007819 */ /* 0x000fc80000011602 */
[----:B------:R-:W-:-:S04]  /*13f50*/  LEA.HI.SX32 R0, R2, R0, 0x1b ;  /* 0x0000000002007211 */ /* 0x000fc800078fdaff */
[----:B01----:R-:W-:Y:S02]  /*13f60*/  VIMNMX R8, R3, R0, PT ;  /* 0x0000000003087248 */ /* 0x003fe40003fe0100 */
[----:B------:R-:W-:Y:S02]  /*13f70*/  SHF.R.U32.HI R0, RZ, 0x10, R6 ;  /* 0x00000010ff007819 */ /* 0x000fe40000011606 */
[----:B------:R-:W-:Y:S01]  /*13f80*/  ISETP.GE.AND P1, PT, R8, 0x1, PT ;  /* 0x000000010800780c */ /* 0x000fe20003f26270 */
[----:B------:R0:W-:Y:S01]  /*13f90*/  STL [R1+0x18], R8 ;  /* 0x0000180801007387 */ /* 0x0001e20000100800 */
[----:B------:R-:W-:-:S03]  /*13fa0*/  ISETP.NE.AND P0, PT, R0, RZ, PT ;  /* 0x000000ff0000720c */ /* 0x000fc60003f05270 */
[----:B------:R0:W-:Y:S04]  /*13fb0*/  STL [R1+0x1c], R4 ;  /* 0x00001c0401007387 */ /* 0x0001e80000100800 */
[----:B------:R0:W-:Y:S06]  /*13fc0*/  STL [R1+0x38], R9 ;  /* 0x0000380901007387 */ /* 0x0001ec0000100800 */
[----:B------:R-:W1:Y:S01]  /*13fd0*/  @!P0 LDC R0, c[0x0][0x9f0] ;  /* 0x00027c00ff008b82 */ /* 0x000e620000000800 */
        /* <DEDUP_REMOVED lines=28> */
.L_x_11501:
[----:B------:R-:W-:Y:S05]  /*141a0*/  BSYNC B0 ;  /* 0x0000000000007941 */ /* 0x000fea0003800000 */
.L_x_11500:
        /* <DEDUP_REMOVED lines=20> */
[----:B0-----:R-:W0:Y:S02]  /*142f0*/  S2R R4, SR_LTMASK ;  /* 0x0000000000047919 */ /* 0x001e240000003900 */
[----:B0-----:R-:W-:-:S04]  /*14300*/  LOP3.LUT R4, R4, UR4, RZ, 0xc0, !PT ;  /* 0x0000000404047c12 */ /* 0x001fc8000f8ec0ff */
[----:B--2---:R-:W0:Y:S01]  /*14310*/  POPC R7, R4 ;  /* 0x0000000400077309 */ /* 0x004e220000000000 */
[----:B---3--:R-:W0:Y:S02]  /*14320*/  SHFL.IDX PT, R0, R3, R0, 0x1f ;  /* 0x00001f0003007589 */ /* 0x008e2400000e0000 */
[----:B0-----:R-:W-:Y:S01]  /*14330*/  IADD3 R24, R0, UR38, R7 ;  /* 0x0000002600187c10 */ /* 0x001fe2000fffe007 */
[----:B------:R-:W-:Y:S06]  /*14340*/  BRA `(.L_x_11504) ;  /* 0x0000004000247947 */ /* 0x000fec0003800000 */
.L_x_11503:
        /* <DEDUP_REMOVED lines=12> */
[----:B--2---:R-:W-:-:S02]  /*14410*/  IMAD.U32 R7, RZ, RZ, UR9 ;  /* 0x00000009ff077e24 */ /* 0x004fc4000f8e00ff */
[----:B------:R-:W-:Y:S02]  /*14420*/  IMAD.U32 R10, RZ, RZ, UR4 ;  /* 0x00000004ff0a7e24 */ /* 0x000fe4000f8e00ff */
[----:B------:R-:W-:Y:S02]  /*14430*/  IMAD.U32 R11, RZ, RZ, UR5 ;  /* 0x00000005ff0b7e24 */ /* 0x000fe4000f8e00ff */
[----:B------:R-:W-:Y:S02]  /*14440*/  IMAD.MOV.U32 R8, RZ, RZ, 0x70 ;  /* 0x00000070ff087424 */ /* 0x000fe400078e00ff */
[----:B------:R-:W-:Y:S02]  /*14450*/  IMAD.MOV.U32 R12, RZ, RZ, 0x1 ;  /* 0x00000001ff0c7424 */ /* 0x000fe400078e00ff */
[----:B------:R-:W-:-:S07]  /*14460*/  IMAD.MOV.U32 R13, RZ, RZ, RZ ;  /* 0x000000ffff0d7224 */ /* 0x000fce00078e00ff */
[----:B------:R-:W-:-:S07]  /*14470*/  LEPC R20, `(.L_x_11506) ;  /* 0x000000001014794e */ /* 0x000fce0000000000 */
[----:B0-----:R-:W-:Y:S05]  /*14480*/  CALL.ABS.NOINC R2 ;  /* 0x0000000002007343 */ /* 0x001fea0003c00000 */
.L_x_11506:
[----:B------:R-:W-:Y:S05]  /*14490*/  BSYNC B6 ;  /* 0x0000000000067941 */ /* 0x000fea0003800000 */
.L_x_11505:
        /* <DEDUP_REMOVED lines=9> */
[----:B0-----:R-:W-:Y:S02]  /*14530*/  IMAD.U32 R4, RZ, RZ, UR6 ;  /* 0x00000006ff047e24 */ /* 0x001fe4000f8e00ff */
[----:B------:R-:W-:Y:S02]  /*14540*/  IMAD.U32 R5, RZ, RZ, UR7 ;  /* 0x00000007ff057e24 */ /* 0x000fe4000f8e00ff */
[----:B------:R-:W-:Y:S02]  /*14550*/  IMAD.U32 R6, RZ, RZ, UR8 ;  /* 0x00000008ff067e24 */ /* 0x000fe4000f8e00ff */
[----:B--2---:R-:W-:-:S02]  /*14560*/  IMAD.U32 R7, RZ, RZ, UR9 ;  /* 0x00000009ff077e24 */ /* 0x004fc4000f8e00ff */
[----:B------:R-:W-:Y:S02]  /*14570*/  IMAD.U32 R10, RZ, RZ, UR4 ;  /* 0x00000004ff0a7e24 */ /* 0x000fe4000f8e00ff */
[----:B------:R-:W-:Y:S02]  /*14580*/  IMAD.U32 R11, RZ, RZ, UR5 ;  /* 0x00000005ff0b7e24 */ /* 0x000fe4000f8e00ff */
[----:B------:R-:W-:Y:S02]  /*14590*/  IMAD.MOV.U32 R8, RZ, RZ, 0x70 ;  /* 0x00000070ff087424 */ /* 0x000fe400078e00ff */
[----:B------:R-:W-:Y:S02]  /*145a0*/  IMAD.MOV.U32 R12, RZ, RZ, 0x1 ;  /* 0x00000001ff0c7424 */ /* 0x000fe400078e00ff */
[----:B-1----:R-:W-:-:S07]  /*145b0*/  IMAD.MOV.U32 R13, RZ, RZ, RZ ;  /* 0x000000ffff0d7224 */ /* 0x002fce00078e00ff */
[----:B------:R-:W-:-:S07]  /*145c0*/  LEPC R20, `(.L_x_11509) ;  /* 0x000000001014794e */ /* 0x000fce0000000000 */
[----:B---3--:R-:W-:Y:S05]  /*145d0*/  CALL.ABS.NOINC R2 ;  /* 0x0000000002007343 */ /* 0x008fea0003c00000 */
.L_x_11509:
        /* <DEDUP_REMOVED lines=16> */
.L_x_11508:
[----:B------:R-:W-:Y:S05]  /*146e0*/  BSYNC B6 ;  /* 0x0000000000067941 */ /* 0x000fea0003800000 */
.L_x_11507:
[----:B------:R-:W-:Y:S01]  /*146f0*/  ULDC.64 UR4, c[0x0][0x9f8] ;  /* 0x00027e0000047ab9 */ /* 0x000fe20000000a00 */
[----:B------:R-:W3:Y:S01]  /*14700*/  LDL R20, [R1+0x20] ;  /* 0x0000200001147983 */ /* 0x000ee20000100800 */
[----:B------:R-:W-:Y:S01]  /*14710*/  ISETP.NE.U32.AND P0, PT, RZ, UR4, PT ;  /* 0x00000004ff007c0c */ /* 0x000fe2000bf05070 */
[----:B------:R-:W-:-:S03]  /*14720*/  ULDC.64 UR6, c[0x0][0x208] ;  /* 0x0000820000067ab9 */ /* 0x000fc60000000a00 */
[----:B------:R-:W-:-:S13]  /*14730*/  ISETP.NE.AND.EX P0, PT, RZ, UR5, PT, P0 ;  /* 0x00000005ff007c0c */ /* 0x000fda000bf05300 */
[----:B------:R-:W-:-:S04]  /*14740*/  @P0 IADD3 R2, P1, R19, UR4, RZ ;  /* 0x0000000413020c10 */ /* 0x000fc8000ff3e0ff */
[----:B------:R-:W-:Y:S01]  /*14750*/  @P0 IADD3.X R3, R23, UR5, RZ, P1, !PT ;  /* 0x0000000517030c10 */ /* 0x000fe20008ffe4ff */
[----:B------:R-:W-:-:S04]  /*14760*/  ULDC.64 UR4, c[0x0][0xa08] ;  /* 0x0002820000047ab9 */ /* 0x000fc80000000a00 */
[----:B------:R1:W2:Y:S02]  /*14770*/  @P0 LDG.E R26, desc[UR6][R2.64] ;  /* 0x00000006021a0981 */ /* 0x0002a4000c1e1900 */
[----:B-1----:R-:W1:Y:S02]  /*14780*/  LDC.64 R2, c[0x0][0x418] ;  /* 0x00010600ff027b82 */ /* 0x002e640000000a00 */
[----:B-1----:R-:W-:Y:S01]  /*14790*/  LOP3.LUT P0, RZ, R2, UR4, RZ, 0xfc, !PT ;  /* 0x0000000402ff7c12 */ /* 0x002fe2000f80fcff */
[----:B------:R-:W-:-:S03]  /*147a0*/  UMOV UR4, 0xffffffff ;  /* 0xffffffff00047882 */ /* 0x000fc60000000000 */
[----:B------:R-:W-:Y:S01]  /*147b0*/  LOP3.LUT P0, RZ, R3, UR5, RZ, 0xfc, P0 ;  /* 0x0000000503ff7c12 */ /* 0x000fe2000800fcff */
[----:B---3--:R-:W-:Y:S01]  /*147c0*/  VIADD R23, R20, 0xffffffff ;  /* 0xffffffff14177836 */ /* 0x008fe20000000000 */
[----:B--2---:R-:W-:Y:S02]  /*147d0*/  SHF.R.S32.HI R7, RZ, 0x1f, R26 ;  /* 0x0000001fff077819 */ /* 0x004fe4000001141a */
[----:B------:R-:W-:-:S03]  /*147e0*/  SEL R19, R26, RZ, !P0 ;  /* 0x000000ff1a137207 */ /* 0x000fc60004000000 */
[----:B------:R1:W-:Y:S01]  /*147f0*/  STL [R1], R7 ;  /* 0x0000000701007387 */ /* 0x0003e20000100800 */
[----:B------:R-:W-:Y:S05]  /*14800*/  BRA.DIV UR4, `(.L_x_11510) ;  /* 0x0000005204a87947 */ /* 0x000fea000b800000 */
[----:B------:R-:W2:Y:S02]  /*14810*/  S2R R0, SR_TID.X ;  /* 0x0000000000007919 */ /* 0x000ea40000002100 */
[----:B--2---:R-:W-:-:S04]  /*14820*/  SHF.R.U32.HI R0, RZ, 0x5, R0 ;  /* 0x00000005ff007819 */ /* 0x004fc80000011600 */
[----:B------:R-:W-:-:S05]  /*14830*/  LOP3.LUT R0, R0, 0x3, RZ, 0xc0, !PT ;  /* 0x0000000300007812 */ /* 0x000fca00078ec0ff */
[----:B------:R2:W3:Y:S02]  /*14840*/  SHFL.IDX PT, R14, R0, RZ, 0x1f ;  /* 0x00001fff000e7589 */ /* 0x0004e400000e0000 */
.L_x_11618:
        /* <DEDUP_REMOVED lines=8> */
.L_x_11621:
[----:B------:R-:W-:Y:S05]  /*148d0*/  @!P6 BRA `(.L_x_11511) ;  /* 0x000000040010e947 */ /* 0x000fea0003800000 */
[----:B------:R-:W-:-:S04]  /*148e0*/  ISETP.NE.U32.AND P0, PT, R2, RZ, PT ;  /* 0x000000ff0200720c */ /* 0x000fc80003f05070 */
[----:B------:R-:W-:-:S13]  /*148f0*/  ISETP.NE.AND.EX P0, PT, R3, RZ, PT, P0 ;  /* 0x000000ff0300720c */ /* 0x000fda0003f05300 */
[----:B------:R-:W-:Y:S05]  /*14900*/  @!P0 BRA `(.L_x_11513) ;  /* 0x00000000004c8947 */ /* 0x000fea0003800000 */
[----:B------:R-:W3:Y:S01]  /*14910*/  LDC R6, c[0x0][0x43c] ;  /* 0x00010f00ff067b82 */ /* 0x000ee20000000800 */
[----:B--2---:R-:W-:Y:S01]  /*14920*/  IMAD.MOV.U32 R0, RZ, RZ, R23 ;  /* 0x000000ffff007224 */ /* 0x004fe200078e0017 */
[----:B------:R-:W-:Y:S01]  /*14930*/  ULDC.64 UR4, c[0x0][0x428] ;  /* 0x00010a0000047ab9 */ /* 0x000fe20000000a00 */
[----:B------:R-:W-:Y:S01]  /*14940*/  ULDC.64 UR6, c[0x0][0x208] ;  /* 0x0000820000067ab9 */ /* 0x000fe20000000a00 */
[----:B---3--:R-:W-:-:S13]  /*14950*/  ISETP.NE.AND P0, PT, R6, 0x1, PT ;  /* 0x000000010600780c */ /* 0x008fda0003f05270 */
[----:B0-----:R-:W0:Y:S02]  /*14960*/  @P0 LDC.64 R4, c[0x0][0x440] ;  /* 0x00011000ff040b82 */ /* 0x001e240000000a00 */
        /* <DEDUP_REMOVED lines=13> */
.L_x_11513:
[----:B--2---:R-:W-:Y:S01]  /*14a40*/  IMAD R0, R18, 0x8, R17 ;  /* 0x0000000812007824 */ /* 0x004fe200078e0211 */
[----:B---3--:R-:W-:-:S04]  /*14a50*/  SHF.L.U32 R2, R28, 0x1f, RZ ;  /* 0x0000001f1c027819 */ /* 0x008fc800000006ff */
[----:B------:R-:W2:Y:S02]  /*14a60*/  SYNCS.PHASECHK.TRANS64.TRYWAIT P0, [R0+URZ+0x31c40], R2 ;  /* 0x031c4002000075a7 */ /* 0x000ea4000800017f */
[----:B--2---:R-:W-:Y:S05]  /*14a70*/  @!P0 BRA `(.L_x_11514) ;  /* 0x0000005000608947 */ /* 0x004fea0003800000 */
.L_x_11622:
        /* <DEDUP_REMOVED lines=11> */
.L_x_11515:
[----:B------:R-:W-:Y:S01]  /*14b30*/  R2UR UR9, R0 ;  /* 0x00000000000972ca */ /* 0x000fe200000e0000 */
[----:B--2---:R-:W-:Y:S01]  /*14b40*/  IMAD R0, R18, 0x6c00, R17 ;  /* 0x00006c0012007824 */ /* 0x004fe200078e0211 */
        /* <DEDUP_REMOVED lines=22> */
[----:B--2---:R-:W-:Y:S01]  /*14cb0*/  UMOV UR8, UR15 ;  /* 0x0000000f00087c82 */ /* 0x004fe20008000000 */
[----:B------:R-:W-:-:S02]  /*14cc0*/  UMOV UR10, UR16 ;  /* 0x00000010000a7c82 */ /* 0x000fc40008000000 */
[----:B------:R2:W-:Y:S02]  /*14cd0*/  UTMALDG.4D [UR8], [UR4], desc[UR6] ;  /* 0x00000608040075b4 */ /* 0x0005e40008019000 */
[----:B--2---:R-:W-:Y:S01]  /*14ce0*/  UMOV UR8, UR17 ;  /* 0x0000001100087c82 */ /* 0x004fe20008000000 */
[----:B------:R-:W-:Y:S02]  /*14cf0*/  UMOV UR10, UR14 ;  /* 0x0000000e000a7c82 */ /* 0x000fe40008000000 */
[----:B------:R3:W-:Y:S02]  /*14d00*/  UTMALDG.4D [UR8], [UR4], desc[UR6] ;  /* 0x00000608040075b4 */ /* 0x0007e40008019000 */
[----:B---3--:R-:W-:Y:S01]  /*14d10*/  NOP ;  /* 0x0000000000007918 */ /* 0x008fe20000000000 */
.L_x_11511:
[----:B0-----:R-:W3:Y:S04]  /*14d20*/  LDL.LU R4, [R1+0x10] ;  /* 0x0000100001047983 */ /* 0x001ee80000300800 */
[----:B------:R-:W4:Y:S04]  /*14d30*/  LDL.LU R6, [R1+0xc] ;  /* 0x00000c0001067983 */ /* 0x000f280000300800 */
[----:B------:R-:W5:Y:S01]  /*14d40*/  LDL.LU R3, [R1+0x24] ;  /* 0x0000240001037983 */ /* 0x000f620000300800 */
[----:B------:R-:W-:Y:S05]  /*14d50*/  WARPSYNC.ALL ;  /* 0x0000000000007948 */ /* 0x000fea0003800000 */
[----:B------:R-:W-:Y:S01]  /*14d60*/  ULDC.64 UR6, c[0x0][0xa00] ;  /* 0x0002800000067ab9 */ /* 0x000fe20000000a00 */
[----:B------:R-:W-:Y:S01]  /*14d70*/  ULDC.64 UR4, c[0x0][0x298] ;  /* 0x0000a60000047ab9 */ /* 0x000fe20000000a00 */
[----:B--2---:R-:W-:Y:S01]  /*14d80*/  VIADD R0, R17, 0xda00 ;  /* 0x0000da0011007836 */ /* 0x004fe20000000000 */
        /* <DEDUP_REMOVED lines=25> */
[----:B-1----:R-:W-:-:S02]  /*14f20*/  IMAD.U32 R7, RZ, RZ, UR9 ;  /* 0x00000009ff077e24 */ /* 0x002fc4000f8e00ff */
[----:B------:R-:W-:Y:S02]  /*14f30*/  IMAD.U32 R10, RZ, RZ, UR4 ;  /* 0x00000004ff0a7e24 */ /* 0x000fe4000f8e00ff */
[----:B------:R-:W-:Y:S02]  /*14f40*/  IMAD.U32 R11, RZ, RZ, UR5 ;  /* 0x00000005ff0b7e24 */ /* 0x000fe4000f8e00ff */
[----:B------:R-:W-:Y:S02]  /*14f50*/  IMAD.MOV.U32 R8, RZ, RZ, 0x70 ;  /* 0x00000070ff087424 */ /* 0x000fe400078e00ff */
[----:B------:R-:W-:Y:S02]  /*14f60*/  IMAD.MOV.U32 R12, RZ, RZ, 0x1 ;  /* 0x00000001ff0c7424 */ /* 0x000fe400078e00ff */
[----:B------:R-:W-:-:S07]  /*14f70*/  IMAD.MOV.U32 R13, RZ, RZ, RZ ;  /* 0x000000ffff0d7224 */ /* 0x000fce00078e00ff */
[----:B------:R-:W-:-:S07]  /*14f80*/  LEPC R20, `(.L_x_11517) ;  /* 0x000000001014794e */ /* 0x000fce0000000000 */
[----:B0-----:R-:W-:Y:S05]  /*14f90*/  CALL.ABS.NOINC R2 ;  /* 0x0000000002007343 */ /* 0x001fea0003c00000 */
.L_x_11517:
[----:B------:R-:W-:Y:S05]  /*14fa0*/  BSYNC B6 ;  /* 0x0000000000067941 */ /* 0x000fea0003800000 */
.L_x_11516:
[----:B------:R-:W2:Y:S01]  /*14fb0*/  LDL.LU R20, [R1+0x10] ;  /* 0x0000100001147983 */ /* 0x000ea20000300800 */
[----:B------:R-:W3:Y:S01]  /*14fc0*/  LDC R9, c[0x0][0x448] ;  /* 0x00011200ff097b82 */ /* 0x000ee20000000800 */
[----:B------:R-:W-:Y:S01]  /*14fd0*/  ULDC.64 UR4, c[0x0][0x2d8] ;  /* 0x0000b60000047ab9 */ /* 0x000fe20000000a00 */
[----:B------:R-:W-:Y:S01]  /*14fe0*/  ULDC.64 UR6, c[0x0][0x2e0] ;  /* 0x0000b80000067ab9 */ /* 0x000fe20000000a00 */
[----:B0-----:R-:W2:Y:S01]  /*14ff0*/  LDL.LU.64 R2, [R1+0x30] ;  /* 0x0000300001027983 */ /* 0x001ea20000300a00 */
[----:B------:R-:W-:-:S03]  /*15000*/  ULDC.64 UR8, c[0x0][0x280] ;  /* 0x0000a00000087ab9 */ /* 0x000fc60000000a00 */
[----:B------:R-:W4:Y:S04]  /*15010*/  LDL.LU R21, [R1+0x24] ;  /* 0x0000240001157983 */ /* 0x000f280000300800 */
[----:B------:R-:W4:Y:S01]  /*15020*/  LDL.LU R4, [R1+0xc] ;  /* 0x00000c0001047983 */ /* 0x000f220000300800 */
[----:B------:R-:W0:Y:S01]  /*15030*/  S2R R10, SR_TID.X ;  /* 0x00000000000a7919 */ /* 0x000e220000002100 */
[----:B------:R-:W1:Y:S01]  /*15040*/  S2R R11, SR_TID.X ;  /* 0x00000000000b7919 */ /* 0x000e620000002100 */
[----:B---3--:R-:W-:-:S13]  /*15050*/  ISETP.NE.AND P1, PT, R9, 0x1, PT ;  /* 0x000000010900780c */ /* 0x008fda0003f25270 */
[----:B------:R-:W3:Y:S08]  /*15060*/  @P1 LDC R5, c[0x0][0x450] ;  /* 0x00011400ff051b82 */ /* 0x000ef00000000800 */
[----:B------:R-:W3:Y:S01]  /*15070*/  @P1 LDC R8, c[0x0][0x450] ;  /* 0x00011400ff081b82 */ /* 0x000ee20000000800 */
[----:B--2---:R-:W-:Y:S02]  /*15080*/  IMAD.MOV.U32 R3, RZ, RZ, R20 ;  /* 0x000000ffff037224 */ /* 0x004fe400078e0014 */
[----:B------:R-:W2:Y:S01]  /*15090*/  S2R R20, SR_TID.X ;  /* 0x0000000000147919 */ /* 0x000ea20000002100 */
[----:B------:R-:W-:-:S04]  /*150a0*/  IMAD.WIDE.U32 R2, R16, UR4, R2 ;  /* 0x0000000410027c25 */ /* 0x000fc8000f8e0002 */
[----:B------:R-:W-:Y:S01]  /*150b0*/  IMAD R3, R16, UR5, R3 ;  /* 0x0000000510037c24 */ /* 0x000fe2000f8e0203 */
[----:B------:R-:W-:Y:S01]  /*150c0*/  ULDC.64 UR4, c[0x0][0x2d0] ;  /* 0x0000b40000047ab9 */ /* 0x000fe20000000a00 */
[----:B----4-:R-:W-:Y:S02]  /*150d0*/  IMAD R0, R21, UR6, RZ ;  /* 0x0000000615007c24 */ /* 0x010fe4000f8e02ff */
[----:B------:R-:W-:-:S04]  /*150e0*/  IMAD.WIDE.U32 R2, R4, UR6, R2 ;  /* 0x0000000604027c25 */ /* 0x000fc8000f8e0002 */
[----:B------:R-:W-:Y:S01]  /*150f0*/  IMAD R0, R4, UR7, R0 ;  /* 0x0000000704007c24 */ /* 0x000fe2000f8e0200 */
[----:B------:R-:W-:Y:S01]  /*15100*/  ULDC.64 UR6, c[0x0][0x2c8] ;  /* 0x0000b20000067ab9 */ /* 0x000fe20000000a00 */
[----:B------:R-:W4:Y:S02]  /*15110*/  @P1 LDC R4, c[0x0][0x44c] ;  /* 0x00011300ff041b82 */ /* 0x000f240000000800 */
[----:B------:R-:W-:Y:S01]  /*15120*/  IMAD.IADD R3, R3, 0x1, R0 ;  /* 0x0000000103037824 */ /* 0x000fe200078e0200 */
[C---:B--2---:R-:W-:Y:S01]  /*15130*/  LOP3.LUT R21, R20.reuse, 0x7f, RZ, 0xc0, !PT ;  /* 0x0000007f14157812 */ /* 0x044fe200078ec0ff */
[----:B------:R-:W-:-:S03]  /*15140*/  IMAD.SHL.U32 R20, R20, 0x20, RZ ;  /* 0x0000002014147824 */ /* 0x000fc600078e00ff */
[----:B------:R-:W-:-:S04]  /*15150*/  SHF.R.U32.HI R21, RZ, 0x2, R21 ;  /* 0x00000002ff157819 */ /* 0x000fc80000011615 */
[----:B------:R-:W-:Y:S01]  /*15160*/  LOP3.LUT R20, R21, 0x60, R20, 0xf8, !PT ;  /* 0x0000006015147812 */ /* 0x000fe200078ef814 */
[----:B0-----:R-:W-:-:S04]  /*15170*/  IMAD.SHL.U32 R21, R10, 0x8, RZ ;  /* 0x000000080a157824 */ /* 0x001fc800078e00ff */
[----:B------:R-:W-:Y:S01]  /*15180*/  IMAD R6, R25, 0xc0, R20 ;  /* 0x000000c019067824 */ /* 0x000fe200078e0214 */
[----:B------:R-:W-:Y:S01]  /*15190*/  LOP3.LUT R21, R21, 0x18, RZ, 0xc0, !PT ;  /* 0x0000001815157812 */ /* 0x000fe200078ec0ff */
[----:B-1----:R-:W-:Y:S02]  /*151a0*/  IMAD.SHL.U32 R20, R11, 0x8, RZ ;  /* 0x000000080b147824 */ /* 0x002fe400078e00ff */
[----:B----4-:R-:W-:Y:S01]  /*151b0*/  @P1 IMAD.HI.U32 R0, R6, R4, RZ ;  /* 0x0000000406001227 */ /* 0x010fe200078e00ff */
[C---:B------:R-:W-:Y:S02]  /*151c0*/  LOP3.LUT R10, R21.reuse, 0x40, RZ, 0xfc, !PT ;  /* 0x00000040150a7812 */ /* 0x040fe400078efcff */
[----:B------:R-:W-:Y:S01]  /*151d0*/  LOP3.LUT R20, R20, 0x18, RZ, 0xc0, !PT ;  /* 0x0000001814147812 */ /* 0x000fe200078ec0ff */
[----:B------:R-:W-:Y:S01]  /*151e0*/  IMAD.MOV.U32 R4, RZ, RZ, R6 ;  /* 0x000000ffff047224 */ /* 0x000fe200078e0006 */
[----:B---3--:R-:W-:Y:S02]  /*151f0*/  @P1 SHF.R.U32.HI R4, RZ, R5, R0 ;  /* 0x00000005ff041219 */ /* 0x008fe40000011600 */
        /* <DEDUP_REMOVED lines=105> */
.L_x_11635:
        /* <DEDUP_REMOVED lines=14> */
.L_x_11519:
        /* <DEDUP_REMOVED lines=18> */
.L_x_11636:
[----:B------:R-:W-:Y:S05]  /*15a90*/  BSYNC B0 ;  /* 0x0000000000007941 */ /* 0x000fea0003800000 */
.L_x_11520:
        /* <DEDUP_REMOVED lines=52> */
.L_x_11528:
[----:B------:R-:W-:Y:S01]  /*15de0*/  IMAD R3, R6, 0x8, R17 ;  /* 0x0000000806037824 */ /* 0x000fe200078e0211 */
[----:B------:R-:W-:Y:S01]  /*15df0*/  SHF.L.U32 R2, R10, 0x1f, RZ ;  /* 0x0000001f0a027819 */ /* 0x000fe200000006ff */
[----:B------:R-:W-:Y:S03]  /*15e00*/  BSSY B3, `(.L_x_11529) ;  /* 0x0000003000037945 */ /* 0x000fe60003800000 */
[----:B------:R-:W1:Y:S02]  /*15e10*/  SYNCS.PHASECHK.TRANS64.TRYWAIT P0, [R3+URZ+0x31c40], R2 ;  /* 0x031c4002030075a7 */ /* 0x000e64000800017f */
[----:B-1----:R-:W-:Y:S05]  /*15e20*/  @!P0 BRA `(.L_x_11530) ;  /* 0x0000004400c08947 */ /* 0x002fea0003800000 */
.L_x_11637:
[----:B------:R-:W-:Y:S05]  /*15e30*/  BSYNC B3 ;  /* 0x0000000000037941 */ /* 0x000fea0003800000 */
.L_x_11529:
        /* <DEDUP_REMOVED lines=12> */
.L_x_11532:
[----:B------:R-:W-:Y:S05]  /*15f00*/  BSYNC B3 ;  /* 0x0000000000037941 */ /* 0x000fea0003800000 */
.L_x_11531:
        /* <DEDUP_REMOVED lines=11> */
.L_x_11533:
        /* <DEDUP_REMOVED lines=16> */
.L_x_11534:
        /* <DEDUP_REMOVED lines=16> */
.L_x_11535:
        /* <DEDUP_REMOVED lines=15> */
.L_x_11638:
[----:B------:R-:W-:Y:S05]  /*162b0*/  BSYNC B3 ;  /* 0x0000000000037941 */ /* 0x000fea0003800000 */
.L_x_11536:
        /* <DEDUP_REMOVED lines=12> */
.L_x_11539:
[----:B------:R-:W-:Y:S05]  /*16380*/  BSYNC B3 ;  /* 0x0000000000037941 */ /* 0x000fea0003800000 */
.L_x_11538:
        /* <DEDUP_REMOVED lines=11> */
.L_x_11540:
        /* <DEDUP_REMOVED lines=15> */
.L_x_11541:
        /* <DEDUP_REMOVED lines=15> */
.L_x_11542:
        /* <DEDUP_REMOVED lines=12> */
.L_x_11527:
[----:B------:R-:W-:Y:S05]  /*166e0*/  BSYNC B1 ;  /* 0x0000000000017941 */ /* 0x000fea0003800000 */
.L_x_11526:
[----:B------:R-:W2:Y:S01]  /*166f0*/  LDL.LU R0, [R1+0x20] ;  /* 0x0000200001007983 */ /* 0x000ea20000300800 */
[----:B------:R-:W-:Y:S02]  /*16700*/  IMAD.MOV.U32 R28, RZ, RZ, R10 ;  /* 0x000000ffff1c7224 */ /* 0x000fe400078e000a */
[----:B------:R-:W-:Y:S02]  /*16710*/  IMAD.MOV.U32 R18, RZ, RZ, R6 ;  /* 0x000000ffff127224 */ /* 0x000fe400078e0006 */
[----:B--2---:R-:W-:-:S07]  /*16720*/  VIADD R0, R0, 0xfffffffd ;  /* 0xfffffffd00007836 */ /* 0x004fce0000000000 */
.L_x_11525:
[----:B------:R-:W-:Y:S05]  /*16730*/  BSYNC B2 ;  /* 0x0000000000027941 */ /* 0x000fea0003800000 */
.L_x_11524:
[----:B------:R-:W-:Y:S01]  /*16740*/  VIADD R7, R7, 0xfffffffe ;  /* 0xfffffffe07077836 */ /* 0x000fe20000000000 */
[----:B------:R-:W-:-:S04]  /*16750*/  LOP3.LUT R2, RZ, R9, RZ, 0x33, !PT ;  /* 0x00000009ff027212 */ /* 0x000fc800078e33ff */
[----:B------:R-:W-:-:S13]  /*16760*/  ISETP.NE.AND P0, PT, R7, R2, PT ;  /* 0x000000020700720c */ /* 0x000fda0003f05270 */
[----:B------:R-:W-:Y:S05]  /*16770*/  @!P0 BRA `(.L_x_11523) ;  /* 0x0000001400988947 */ /* 0x000fea0003800000 */
[----:B------:R-:W-:-:S07]  /*16780*/  IMAD.MOV.U32 R4, RZ, RZ, R19 ;  /* 0x000000ffff047224 */ /* 0x000fce00078e0013 */
.L_x_11577:
        /* <DEDUP_REMOVED lines=33> */
.L_x_11545:
[----:B------:R-:W-:Y:S01]  /*169a0*/  IMAD R3, R6, 0x8, R17 ;  /* 0x0000000806037824 */ /* 0x000fe200078e0211 */
[----:B------:R-:W-:Y:S01]  /*169b0*/  SHF.L.U32 R2, R7, 0x1f, RZ ;  /* 0x0000001f07027819 */ /* 0x000fe200000006ff */
[----:B------:R-:W-:Y:S03]  /*169c0*/  BSSY B2, `(.L_x_11546) ;  /* 0x0000003000027945 */ /* 0x000fe60003800000 */
[----:B------:R-:W1:Y:S02]  /*169d0*/  SYNCS.PHASECHK.TRANS64.TRYWAIT P0, [R3+URZ+0x31c40], R2 ;  /* 0x031c4002030075a7 */ /* 0x000e64000800017f */
[----:B-1----:R-:W-:Y:S05]  /*169e0*/  @!P0 BRA `(.L_x_11547) ;  /* 0x0000003800f88947 */ /* 0x002fea0003800000 */
.L_x_11639:
[----:B------:R-:W-:Y:S05]  /*169f0*/  BSYNC B2 ;  /* 0x0000000000027941 */ /* 0x000fea0003800000 */
.L_x_11546:
        /* <DEDUP_REMOVED lines=12> */
.L_x_11549:
[----:B------:R-:W-:Y:S05]  /*16ac0*/  BSYNC B2 ;  /* 0x0000000000027941 */ /* 0x000fea0003800000 */
.L_x_11548:
        /* <DEDUP_REMOVED lines=11> */
.L_x_11550:
        /* <DEDUP_REMOVED lines=16> */
.L_x_11551:
        /* <DEDUP_REMOVED lines=16> */
.L_x_11552:
        /* <DEDUP_REMOVED lines=15> */
.L_x_11640:
[----:B------:R-:W-:Y:S05]  /*16e70*/  BSYNC B2 ;  /* 0x0000000000027941 */ /* 0x000fea0003800000 */
.L_x_11553:
        /* <DEDUP_REMOVED lines=11> */
.L_x_11556:
[----:B------:R-:W-:Y:S05]  /*16f30*/  BSYNC B2 ;  /* 0x0000000000027941 */ /* 0x000fea0003800000 */
.L_x_11555:
        /* <DEDUP_REMOVED lines=10> */
.L_x_11557:
        /* <DEDUP_REMOVED lines=15> */
.L_x_11558:
        /* <DEDUP_REMOVED lines=15> */
.L_x_11559:
        /* <DEDUP_REMOVED lines=12> */
.L_x_11544:
[----:B------:R-:W-:Y:S05]  /*17280*/  BSYNC B1 ;  /* 0x0000000000017941 */ /* 0x000fea0003800000 */
.L_x_11543:
[----:B------:R-:W-:Y:S01]  /*17290*/  LOP3.LUT P1, RZ, R22, 0x1, RZ, 0xc0, !PT ;  /* 0x0000000116ff7812 */ /* 0x000fe2000782c0ff */
[----:B------:R-:W-:Y:S01]  /*172a0*/  VIADD R18, R6, 0x1 ;  /* 0x0000000106127836 */ /* 0x000fe20000000000 */
[----:B------:R-:W-:Y:S01]  /*172b0*/  BSSY B1, `(.L_x_11560) ;  /* 0x00000ae000017945 */ /* 0x000fe20003800000 */
        /* <DEDUP_REMOVED lines=30> */
.L_x_11562:
[----:B------:R-:W-:Y:S01]  /*174a0*/  IMAD R2, R18, 0x8, R17 ;  /* 0x0000000812027824 */ /* 0x000fe200078e0211 */
[----:B------:R-:W-:Y:S01]  /*174b0*/  SHF.L.U32 R3, R28, 0x1f, RZ ;  /* 0x0000001f1c037819 */ /* 0x000fe200000006ff */
[----:B------:R-:W-:Y:S03]  /*174c0*/  BSSY B2, `(.L_x_11563) ;  /* 0x0000003000027945 */ /* 0x000fe60003800000 */
[----:B------:R-:W1:Y:S02]  /*174d0*/  SYNCS.PHASECHK.TRANS64.TRYWAIT P0, [R2+URZ+0x31c40], R3 ;  /* 0x031c4003020075a7 */ /* 0x000e64000800017f */
[----:B-1----:R-:W-:Y:S05]  /*174e0*/  @!P0 BRA `(.L_x_11564) ;  /* 0x0000003000608947 */ /* 0x002fea0003800000 */
.L_x_11641:
[----:B------:R-:W-:Y:S05]  /*174f0*/  BSYNC B2 ;  /* 0x0000000000027941 */ /* 0x000fea0003800000 */
.L_x_11563:
        /* <DEDUP_REMOVED lines=12> */
.L_x_11566:
[----:B------:R-:W-:Y:S05]  /*175c0*/  BSYNC B2 ;  /* 0x0000000000027941 */ /* 0x000fea0003800000 */
.L_x_11565:
        /* <DEDUP_REMOVED lines=12> */
.L_x_11567:
        /* <DEDUP_REMOVED lines=16> */
.L_x_11568:
        /* <DEDUP_REMOVED lines=16> */
.L_x_11569:
        /* <DEDUP_REMOVED lines=15> */
.L_x_11642:
[----:B------:R-:W-:Y:S05]  /*17980*/  BSYNC B2 ;  /* 0x0000000000027941 */ /* 0x000fea0003800000 */
.L_x_11570:
        /* <DEDUP_REMOVED lines=11> */
.L_x_11573:
[----:B------:R-:W-:Y:S05]  /*17a40*/  BSYNC B2 ;  /* 0x0000000000027941 */ /* 0x000fea0003800000 */
.L_x_11572:
        /* <DEDUP_REMOVED lines=10> */
.L_x_11574:
        /* <DEDUP_REMOVED lines=15> */
.L_x_11575:
        /* <DEDUP_REMOVED lines=15> */
.L_x_11576:
        /* <DEDUP_REMOVED lines=12> */
.L_x_11561:
[----:B------:R-:W-:Y:S05]  /*17d90*/  BSYNC B1 ;  /* 0x0000000000017941 */ /* 0x000fea0003800000 */
.L_x_11560:
[----:B------:R-:W2:Y:S01]  /*17da0*/  LDL R2, [R1+0x4] ;  /* 0x0000040001027983 */ /* 0x000ea20000100800 */
[----:B------:R-:W-:Y:S01]  /*17db0*/  VIADD R0, R0, 0xfffffffe ;  /* 0xfffffffe00007836 */ /* 0x000fe20000000000 */
[----:B--2---:R-:W-:-:S13]  /*17dc0*/  ISETP.GT.AND P0, PT, R9, R2, PT ;  /* 0x000000020900720c */ /* 0x004fda0003f04270 */
[----:B------:R-:W-:Y:S05]  /*17dd0*/  @P0 BRA `(.L_x_11577) ;  /* 0xffffffe8006c0947 */ /* 0x000fea000383ffff */
.L_x_11523:
[----:B------:R-:W-:Y:S05]  /*17de0*/  BSYNC B0 ;  /* 0x0000000000007941 */ /* 0x000fea0003800000 */
.L_x_11522:
        /* <DEDUP_REMOVED lines=18> */
.L_x_11579:
[----:B------:R-:W-:Y:S05]  /*17f10*/  BSYNC B0 ;  /* 0x0000000000007941 */ /* 0x000fea0003800000 */
.L_x_11578:
[----:B------:R-:W-:Y:S01]  /*17f20*/  LOP3.LUT P0, RZ, R22, 0x1, RZ, 0xc0, !PT ;  /* 0x0000000116ff7812 */ /* 0x000fe2000780c0ff */
[----:B------:R-:W-:-:S12]  /*17f30*/  BSSY B0, `(.L_x_11580) ;  /* 0x0000045000007945 */ /* 0x000fd80003800000 */
[----:B------:R-:W-:Y:S05]  /*17f40*/  @!P0 BRA `(.L_x_11581) ;  /* 0x00000004000c8947 */ /* 0x000fea0003800000 */
[----:B------:R-:W-:Y:S01]  /*17f50*/  IMAD R3, R18, 0x8, R17 ;  /* 0x0000000812037824 */ /* 0x000fe200078e0211 */
[----:B------:R-:W-:Y:S01]  /*17f60*/  SHF.L.U32 R0, R28, 0x1f, RZ ;  /* 0x0000001f1c007819 */ /* 0x000fe200000006ff */
[----:B------:R-:W-:Y:S01]  /*17f70*/  BSSY B1, `(.L_x_11582) ;  /* 0x0000004000017945 */ /* 0x000fe20003800000 */
[----:B------:R-:W-:Y:S02]  /*17f80*/  ISETP.NE.AND P1, PT, R6, RZ, PT ;  /* 0x000000ff0600720c */ /* 0x000fe40003f25270 */
[----:B------:R-:W1:Y:S02]  /*17f90*/  SYNCS.PHASECHK.TRANS64.TRYWAIT P0, [R3+URZ+0x31c60], R0 ;  /* 0x031c6000030075a7 */ /* 0x000e64000800017f */
[----:B-1----:R-:W-:Y:S09]  /*17fa0*/  @!P0 BRA `(.L_x_11583) ;  /* 0x0000002400d88947 */ /* 0x002ff20003800000 */
.L_x_11643:
[----:B------:R-:W-:Y:S05]  /*17fb0*/  BSYNC B1 ;  /* 0x0000000000017941 */ /* 0x000fea0003800000 */
.L_x_11582:
        /* <DEDUP_REMOVED lines=9> */
.L_x_11585:
[----:B------:R-:W-:Y:S05]  /*18050*/  BSYNC B1 ;  /* 0x0000000000017941 */ /* 0x000fea0003800000 */
.L_x_11584:
        /* <DEDUP_REMOVED lines=10> */
.L_x_11586:
        /* <DEDUP_REMOVED lines=15> */
.L_x_11587:
        /* <DEDUP_REMOVED lines=15> */
.L_x_11588:
        /* <DEDUP_REMOVED lines=10> */
.L_x_11581:
[----:B------:R-:W-:Y:S05]  /*18380*/  BSYNC B0 ;  /* 0x0000000000007941 */ /* 0x000fea0003800000 */
.L_x_11580:
[----:B------:R-:W-:-:S05]  /*18390*/  VIADD R18, R18, 0x1 ;  /* 0x0000000112127836 */ /* 0x000fca0000000000 */
[----:B------:R-:W-:-:S04]  /*183a0*/  ISETP.NE.AND P0, PT, R18, 0x2, PT ;  /* 0x000000021200780c */ /* 0x000fc80003f05270 */
[----:B------:R-:W-:Y:S02]  /*183b0*/  SEL R3, RZ, 0x1, P0 ;  /* 0x00000001ff037807 */ /* 0x000fe40000000000 */
[----:B------:R-:W-:Y:S02]  /*183c0*/  SEL R18, R18, RZ, P0 ;  /* 0x000000ff12127207 */ /* 0x000fe40000000000 */
[----:B------:R-:W-:-:S07]  /*183d0*/  LOP3.LUT R28, R28, R3, RZ, 0x3c, !PT ;  /* 0x000000031c1c7212 */ /* 0x000fce00078e3cff */
.L_x_11504:
[----:B------:R-:W-:Y:S05]  /*183e0*/  BSYNC B7 ;  /* 0x0000000000077941 */ /* 0x000fea0003800000 */
.L_x_11502:
        /* <DEDUP_REMOVED lines=11> */
.L_x_11589:
[----:B------:R-:W0:Y:S01]  /*184a0*/  S2R R0, SR_TID.X ;  /* 0x0000000000007919 */ /* 0x000e220000002100 */
[----:B------:R-:W-:Y:S01]  /*184b0*/  UMOV UR4, 0xffffffff ;  /* 0xffffffff00047882 */ /* 0x000fe20000000000 */
[----:B0-----:R-:W-:-:S04]  /*184c0*/  LOP3.LUT R8, R0, 0x1f, RZ, 0xc0, !PT ;  /* 0x0000001f00087812 */ /* 0x001fc800078ec0ff */
[----:B------:R-:W-:Y:S01]  /*184d0*/  ISETP.NE.AND P0, PT, R8, 0x1f, PT ;  /* 0x0000001f0800780c */ /* 0x000fe20003f05270 */
[----:B------:R-:W-:-:S12]  /*184e0*/  BRA.DIV UR4, `(.L_x_11591) ;  /* 0x00000022049c7947 */ /* 0x000fd8000b800000 */
[----:B------:R-:W-:Y:S01]  /*184f0*/  IMAD.IADD R9, R27, 0x1, R8 ;  /* 0x000000011b097824 */ /* 0x000fe200078e0208 */
[----:B------:R-:W-:Y:S01]  /*18500*/  ULDC UR4, c[0x0][0xc3c] ;  /* 0x00030f0000047ab9 */ /* 0x000fe20000000800 */
[----:B------:R-:W-:-:S03]  /*18510*/  ULDC.64 UR6, c[0x0][0x208] ;  /* 0x0000820000067ab9 */ /* 0x000fc60000000a00 */
[----:B------:R-:W-:-:S13]  /*18520*/  ISETP.GE.OR P1, PT, R9, UR4, !P0 ;  /* 0x0000000409007c0c */ /* 0x000fda000c726670 */
[----:B------:R-:W0:Y:S08]  /*18530*/  @!P1 LDC.64 R2, c[0x0][0xc80] ;  /* 0x00032000ff029b82 */ /* 0x000e300000000a00 */
[----:B------:R-:W1:Y:S01]  /*18540*/  @!P1 LDC.64 R4, c[0x0][0xc78] ;  /* 0x00031e00ff049b82 */ /* 0x000e620000000a00 */
[----:B0-----:R-:W-:-:S05]  /*18550*/  @!P1 IMAD.WIDE R2, R9, 0x4, R2 ;  /* 0x0000000409029825 */ /* 0x001fca00078e0202 */
[----:B--2---:R1:W2:Y:S02]  /*18560*/  @!P1 LDG.E R7, desc[UR6][R2.64] ;  /* 0x0000000602079981 */ /* 0x0042a4000c1e1900 */
        /* <DEDUP_REMOVED lines=31> */
.L_x_11653:
[----:B------:R-:W-:Y:S02]  /*18760*/  ULDC UR4, c[0x0][0xc38] ;  /* 0x00030e0000047ab9 */ /* 0x000fe40000000800 */
[----:B------:R-:W-:-:S04]  /*18770*/  IMAD.U32 R4, RZ, RZ, UR4 ;  /* 0x00000004ff047e24 */ /* 0x000fc8000f8e00ff */
[----:B-1----:R-:W-:-:S04]  /*18780*/  IMAD R3, R14, R4, RZ ;  /* 0x000000040e037224 */ /* 0x002fc800078e02ff */
[----:B------:R-:W-:-:S05]  /*18790*/  IMAD.IADD R6, R6, 0x1, R3 ;  /* 0x0000000106067824 */ /* 0x000fca00078e0203 */
[----:B------:R-:W-:-:S13]  /*187a0*/  ISETP.GT.AND P6, PT, R6, R0, PT ;  /* 0x000000000600720c */ /* 0x000fda0003fc4270 */
[----:B------:R-:W-:Y:S05]  /*187b0*/  @P6 BRA `(.L_x_11592) ;  /* 0x0000000000a86947 */ /* 0x000fea0003800000 */
.L_x_11595:
[----:B0-----:R-:W0:Y:S01]  /*187c0*/  LDC R2, c[0x0][0xc3c] ;  /* 0x00030f00ff027b82 */ /* 0x001e220000000800 */
[----:B------:R-:W-:-:S05]  /*187d0*/  VIADD R27, R27, 0x1f ;  /* 0x0000001f1b1b7836 */ /* 0x000fca0000000000 */
[----:B0-----:R-:W-:-:S13]  /*187e0*/  ISETP.GE.AND P6, PT, R27, R2, PT ;  /* 0x000000021b00720c */ /* 0x001fda0003fc6270 */
[----:B------:R-:W-:Y:S05]  /*187f0*/  @P6 BRA `(.L_x_11593) ;  /* 0x0000000800c46947 */ /* 0x000fea0003800000 */
[----:B------:R-:W0:Y:S01]  /*18800*/  S2R R3, SR_TID.X ;  /* 0x0000000000037919 */ /* 0x000e220000002100 */
        /* <DEDUP_REMOVED lines=31> */
.L_x_11661:
[----:B------:R-:W-:Y:S02]  /*18a00*/  ULDC UR4, c[0x0][0xc38] ;  /* 0x00030e0000047ab9 */ /* 0x000fe40000000800 */
[----:B------:R-:W-:-:S04]  /*18a10*/  IMAD.U32 R4, RZ, RZ, UR4 ;  /* 0x00000004ff047e24 */ /* 0x000fc8000f8e00ff */
[----:B-1----:R-:W-:-:S04]  /*18a20*/  IMAD R3, R14, R4, RZ ;  /* 0x000000040e037224 */ /* 0x002fc800078e02ff */
[----:B------:R-:W-:-:S05]  /*18a30*/  IMAD.IADD R6, R3, 0x1, R6 ;  /* 0x0000000103067824 */ /* 0x000fca00078e0206 */
[----:B------:R-:W-:-:S13]  /*18a40*/  ISETP.GT.AND P6, PT, R6, R0, PT ;  /* 0x000000000600720c */ /* 0x000fda0003fc4270 */
[----:B------:R-:W-:Y:S05]  /*18a50*/  @!P6 BRA `(.L_x_11595) ;  /* 0xfffffffc0058e947 */ /* 0x000fea000383ffff */
.L_x_11592:
        /* <DEDUP_REMOVED lines=10> */
.L_x_11666:
[----:B------:R-:W-:-:S13]  /*18b00*/  ISETP.NE.AND P0, PT, R3, RZ, PT ;  /* 0x000000ff0300720c */ /* 0x000fda0003f05270 */
[----:B------:R-:W-:Y:S05]  /*18b10*/  @!P0 BRA `(.L_x_11597) ;  /* 0x0000000000108947 */ /* 0x000fea0003800000 */
[----:B------:R-:W-:Y:S01]  /*18b20*/  UMOV UR4, 0xffffffff ;  /* 0xffffffff00047882 */ /* 0x000fe20000000000 */
[----:B------:R-:W-:Y:S02]  /*18b30*/  VIADD R12, R7, 0xffffffff ;  /* 0xffffffff070c7836 */ /* 0x000fe40000000000 */
[----:B------:R-:W-:Y:S05]  /*18b40*/  BRA.DIV UR4, `(.L_x_11598) ;  /* 0x0000002604587947 */ /* 0x000fea000b800000 */
[----:B------:R4:W0:Y:S02]  /*18b50*/  SHFL.IDX PT, R24, R2, R12, 0x1f ;  /* 0x00001f0c02187589 */ /* 0x00082400000e0000 */
.L_x_11597:
        /* <DEDUP_REMOVED lines=59> */
.L_x_11599:
[----:B----4-:R-:W0:Y:S01]  /*18f10*/  LDC.64 R2, c[0x0][0xc90] ;  /* 0x00032400ff027b82 */ /* 0x010e220000000a00 */
[----:B------:R-:W-:Y:S01]  /*18f20*/  ULDC.64 UR4, c[0x0][0x208] ;  /* 0x0000820000047ab9 */ /* 0x000fe20000000a00 */
[----:B0-----:R-:W-:-:S05]  /*18f30*/  IMAD.WIDE R2, R27, 0x4, R2 ;  /* 0x000000041b027825 */ /* 0x001fca00078e0202 */
[----:B------:R0:W2:Y:S02]  /*18f40*/  LDG.E R6, desc[UR4][R2.64] ;  /* 0x0000000402067981 */ /* 0x0000a4000c1e1900 */
[----:B0-----:R-:W-:Y:S02]  /*18f50*/  IMAD.MOV.U32 R2, RZ, RZ, RZ ;  /* 0x000000ffff027224 */ /* 0x001fe400078e00ff */
[----:B--2---:R-:W-:-:S05]  /*18f60*/  IMAD R5, R25, R6, RZ ;  /* 0x0000000619057224 */ /* 0x004fca00078e02ff */
        /* <DEDUP_REMOVED lines=55> */
.L_x_11600:
[----:B------:R-:W-:-:S05]  /*192e0*/  LOP3.LUT R0, RZ, R3, RZ, 0x33, !PT ;  /* 0x00000003ff007212 */ /* 0x000fca00078e33ff */
[----:B------:R-:W-:Y:S01]  /*192f0*/  IMAD.IADD R25, R25, 0x1, R0 ;  /* 0x0000000119197824 */ /* 0x000fe200078e0200 */
[----:B------:R-:W-:Y:S06]  /*19300*/  BRA `(.L_x_11601) ;  /* 0x00000000001c7947 */ /* 0x000fec0003800000 */
.L_x_11593:
[----:B------:R-:W-:Y:S01]  /*19310*/  UMOV UR4, URZ ;  /* 0x0000003f00047c82 */ /* 0x000fe20008000000 */
[----:B------:R-:W-:Y:S01]  /*19320*/  UMOV UR5, URZ ;  /* 0x0000003f00057c82 */ /* 0x000fe20008000000 */
[----:B------:R-:W-:Y:S01]  /*19330*/  ULDC UR6, c[0x0][0xc3c] ;  /* 0x00030f0000067ab9 */ /* 0x000fe20000000800 */
[----:B------:R-:W-:Y:S02]  /*19340*/  IMAD.MOV.U32 R24, RZ, RZ, R0 ;  /* 0x000000ffff187224 */ /* 0x000fe400078e0000 */
[----:B------:R-:W-:Y:S02]  /*19350*/  IMAD.U32 R25, RZ, RZ, UR4 ;  /* 0x00000004ff197e24 */ /* 0x000fe4000f8e00ff */
[----:B------:R-:W-:Y:S02]  /*19360*/  IMAD.U32 R26, RZ, RZ, UR5 ;  /* 0x00000005ff1a7e24 */ /* 0x000fe4000f8e00ff */
[----:B------:R-:W-:-:S07]  /*19370*/  IMAD.U32 R27, RZ, RZ, UR6 ;  /* 0x00000006ff1b7e24 */ /* 0x000fce000f8e00ff */
.L_x_11601:
        /* <DEDUP_REMOVED lines=10> */
.L_x_11590:
[----:B------:R-:W-:Y:S02]  /*19420*/  ULDC UR4, c[0x0][0xc3c] ;  /* 0x00030f0000047ab9 */ /* 0x000fe40000000800 */
[----:B---3--:R-:W-:-:S13]  /*19430*/  ISETP.GE.AND P0, PT, R27, UR4, PT ;  /* 0x000000041b007c0c */ /* 0x008fda000bf06270 */
[----:B------:R-:W-:Y:S05]  /*19440*/  @!P0 BRA `(.L_x_11602) ;  /* 0xffffffa400348947 */ /* 0x000fea000383ffff */
[----:B------:R-:W-:Y:S05]  /*19450*/  BSYNC B8 ;  /* 0x0000000000087941 */ /* 0x000fea0003800000 */
.L_x_11496:
[----:B-1----:R-:W3:Y:S01]  /*19460*/  LDL.LU R0, [R1+0x28] ;  /* 0x0000280001007983 */ /* 0x002ee20000300800 */
[----:B------:R-:W-:Y:S01]  /*19470*/  BSSY B0, `(.L_x_11603) ;  /* 0x000000b000007945 */ /* 0x000fe20003800000 */
[----:B------:R-:W0:Y:S01]  /*19480*/  S2R R5, SR_CgaCtaId ;  /* 0x0000000000057919 */ /* 0x000e220000008800 */
[----:B---3--:R-:W-:-:S05]  /*19490*/  VIADD R0, R0, 0x1 ;  /* 0x0000000100007836 */ /* 0x008fca0000000000 */
        /* <DEDUP_REMOVED lines=8> */
.L_x_11669:
[----:B------:R-:W-:Y:S05]  /*19520*/  BSYNC B0 ;  /* 0x0000000000007941 */ /* 0x000fea0003800000 */
.L_x_11603:
[----:B------:R-:W-:-:S03]  /*19530*/  UMOV UR4, 0xffffffff ;  /* 0xffffffff00047882 */ /* 0x000fc60000000000 */
[----:B------:R-:W-:Y:S05]  /*19540*/  BRA.DIV UR4, `(.L_x_11605) ;  /* 0x0000001e04147947 */ /* 0x000fea000b800000 */
[----:B0-----:R-:W0:Y:S02]  /*19550*/  S2R R0, SR_TID.X ;  /* 0x0000000000007919 */ /* 0x001e240000002100 */
[----:B0-----:R-:W-:-:S04]  /*19560*/  SHF.R.U32.HI R0, RZ, 0x5, R0 ;  /* 0x00000005ff007819 */ /* 0x001fc80000011600 */
[----:B------:R-:W-:-:S05]  /*19570*/  LOP3.LUT R0, R0, 0x3, RZ, 0xc0, !PT ;  /* 0x0000000300007812 */ /* 0x000fca00078ec0ff */
[----:B------:R0:W1:Y:S02]  /*19580*/  SHFL.IDX PT, R14, R0, RZ, 0x1f ;  /* 0x00001fff000e7589 */ /* 0x00006400000e0000 */
.L_x_11672:
[----:B-1----:R-:W-:Y:S01]  /*19590*/  ISETP.NE.AND P0, PT, R14, RZ, PT ;  /* 0x000000ff0e00720c */ /* 0x002fe20003f05270 */
[----:B------:R-:W-:-:S12]  /*195a0*/  BSSY B0, `(.L_x_11606) ;  /* 0x0000026000007945 */ /* 0x000fd80003800000 */
[----:B------:R-:W-:Y:S05]  /*195b0*/  @P0 BRA `(.L_x_11607) ;  /* 0x0000000000900947 */ /* 0x000fea0003800000 */
[----:B------:R-:W-:-:S03]  /*195c0*/  UMOV UR4, 0xffffffff ;  /* 0xffffffff00047882 */ /* 0x000fc60000000000 */
[----:B------:R-:W-:Y:S05]  /*195d0*/  BRA.DIV UR4, `(.L_x_11608) ;  /* 0x0000001e04247947 */ /* 0x000fea000b800000 */
[----:B------:R-:W-:-:S13]  /*195e0*/  ELECT P6, URZ, PT ;  /* 0x00000000003f782f */ /* 0x000fda00038c0000 */
.L_x_11675:
[----:B------:R-:W-:Y:S05]  /*195f0*/  @!P6 BRA `(.L_x_11607) ;  /* 0x000000000080e947 */ /* 0x000fea0003800000 */
[----:B0-----:R-:W3:Y:S02]  /*19600*/  LDL R0, [R1+0x48] ;  /* 0x0000480001007983 */ /* 0x001ee40000100800 */
[----:B---3--:R-:W-:-:S13]  /*19610*/  R2UR UR4, R0 ;  /* 0x00000000000472ca */ /* 0x008fda00000e0000 */
[----:B------:R-:W-:-:S06]  /*19620*/  ULOP3.LUT UR4, UR4, 0x2, URZ, 0xfc, !UPT ;  /* 0x0000000204047892 */ /* 0x000fcc000f8efc3f */
[----:B------:R-:W-:-:S05]  /*19630*/  IMAD.U32 R0, RZ, RZ, UR4 ;  /* 0x00000004ff007e24 */ /* 0x000fca000f8e00ff */
[----:B------:R-:W-:-:S13]  /*19640*/  ISETP.NE.AND P2, PT, R0, 0x3, PT ;  /* 0x000000030000780c */ /* 0x000fda0003f45270 */
[----:B------:R-:W-:Y:S05]  /*19650*/  @!P2 BRA `(.L_x_11609) ;  /* 0x000000000004a947 */ /* 0x000fea0003800000 */
[----:B------:R-:W-:Y:S01]  /*19660*/  BPT.TRAP 0x1 ;  /* 0x000000040000795c */ /* 0x000fe20000300000 */
.L_x_11609:
[----:B------:R-:W-:Y:S01]  /*19670*/  VIADD R3, R9, 0x31c40 ;  /* 0x00031c4009037836 */ /* 0x000fe20000000000 */
[----:B------:R-:W-:Y:S01]  /*19680*/  SHF.L.U32 R2, R28, 0x1f, RZ ;  /* 0x0000001f1c027819 */ /* 0x000fe200000006ff */
[C---:B------:R-:W-:Y:S02]  /*19690*/  VIADD R0, R18.reuse, 0x1 ;  /* 0x0000000112007836 */ /* 0x040fe40000000000 */
[----:B--2---:R-:W-:-:S03]  /*196a0*/  IMAD R7, R18, 0x8, R3 ;  /* 0x0000000812077824 */ /* 0x004fc600078e0203 */
        /* <DEDUP_REMOVED lines=8> */
.L_x_11676:
[----:B------:R-:W1:Y:S02]  /*19730*/  SYNCS.PHASECHK.TRANS64.TRYWAIT P0, [R3+URZ], R0 ;  /* 0x00000000030075a7 */ /* 0x000e64000800017f */
[----:B-1----:R-:W-:Y:S05]  /*19740*/  @!P0 BRA `(.L_x_11611) ;  /* 0x0000001800fc8947 */ /* 0x002fea0003800000 */
.L_x_11677:
[----:B------:R-:W-:Y:S05]  /*19750*/  @!P2 BRA `(.L_x_11612) ;  /* 0x000000000004a947 */ /* 0x000fea0003800000 */
[----:B------:R-:W-:Y:S01]  /*19760*/  BPT.TRAP 0x1 ;  /* 0x000000040000795c */ /* 0x000fe20000300000 */
.L_x_11612:
[----:B-1----:R-:W-:-:S04]  /*19770*/  VIADD R3, R9, 0x31c60 ;  /* 0x00031c6009037836 */ /* 0x002fc80000000000 */
[----:B------:R-:W-:-:S04]  /*19780*/  IMAD R5, R18, 0x8, R3 ;  /* 0x0000000812057824 */ /* 0x000fc800078e0203 */
[----:B------:R-:W1:Y:S02]  /*19790*/  SYNCS.PHASECHK.TRANS64.TRYWAIT P0, [R5+URZ], R2 ;  /* 0x00000002050075a7 */ /* 0x000e64000800017f */
[----:B-1----:R-:W-:Y:S05]  /*197a0*/  @!P0 BRA `(.L_x_11613) ;  /* 0x0000001800f88947 */ /* 0x002fea0003800000 */
.L_x_11678:
[----:B------:R-:W-:-:S07]  /*197b0*/  IMAD R3, R4, 0x8, R3 ;  /* 0x0000000804037824 */ /* 0x000fce00078e0203 */
.L_x_11614:
[----:B--2---:R2:W3:Y:S02]  /*197c0*/  SYNCS.PHASECHK.TRANS64.TRYWAIT P0, [R3+URZ], R0 ;  /* 0x00000000030075a7 */ /* 0x0044e4000800017f */
[----:B---3--:R-:W-:Y:S05]  /*197d0*/  @!P0 NANOSLEEP.SYNCS 0x989680 ;  /* 0x009896800000895d */ /* 0x008fea0003900000 */
[----:B------:R-:W3:Y:S02]  /*197e0*/  @!P0 SYNCS.PHASECHK.TRANS64 P0, [R3+URZ], R0 ;  /* 0x00000000030085a7 */ /* 0x000ee4000800007f */
[----:B---3--:R-:W-:Y:S05]  /*197f0*/  @!P0 BRA `(.L_x_11614) ;  /* 0xfffffffc00f08947 */ /* 0x008fea000383ffff */
.L_x_11607:
[----:B------:R-:W-:Y:S05]  /*19800*/  BSYNC B0 ;  /* 0x0000000000007941 */ /* 0x000fea0003800000 */
.L_x_11606:
[----:B------:R-:W-:Y:S05]  /*19810*/  EXIT ;  /* 0x000000000000794d */ /* 0x000fea0003800000 */
.L_x_11443:
[----:B0-----:R-:W-:-:S04]  /*19820*/  IMAD.U32 R3, RZ, RZ, UR37 ;  /* 0x00000025ff037e24 */ /* 0x001fc8000f8e00ff */
[----:B------:R0:W1:Y:S03]  /*19830*/  SYNCS.PHASECHK.TRANS64.TRYWAIT P1, [R3+URZ+0x31c00], R0 ;  /* 0x031c0000030075a7 */ /* 0x000066000802017f */
[----:B-1----:R-:W-:Y:S05]  /*19840*/  @!P1 NANOSLEEP.SYNCS 0x989680 ;  /* 0x009896800000995d */ /* 0x002fea0003900000 */
[----:B------:R-:W1:Y:S02]  /*19850*/  @!P1 SYNCS.PHASECHK.TRANS64 P1, [R3+URZ+0x31c00], R0 ;  /* 0x031c0000030095a7 */ /* 0x000e64000802007f */
[----:B-1----:R-:W-:Y:S05]  /*19860*/  @!P1 BRA `(.L_x_11443) ;  /* 0xfffffffc00ec9947 */ /* 0x002fea000383ffff */
[----:B------:R-:W-:Y:S05]  /*19870*/  BRA `(.L_x_11615) ;  /* 0xfffffe8400e87947 */ /* 0x000fea000383ffff */
.L_x_11447:
[----:B-1----:R1:W2:Y:S02]  /*19880*/  SYNCS.PHASECHK.TRANS64.TRYWAIT P2, [R0+URZ+0x31c30], R3 ;  /* 0x031c3003000075a7 */ /* 0x0022a4000804017f */
[----:B--2---:R-:W-:Y:S05]  /*19890*/  @!P2 NANOSLEEP.SYNCS 0x989680 ;  /* 0x009896800000a95d */ /* 0x004fea0003900000 */
[----:B------:R-:W2:Y:S02]  /*198a0*/  @!P2 SYNCS.PHASECHK.TRANS64 P2, [R0+URZ+0x31c30], R3 ;  /* 0x031c30030000a5a7 */ /* 0x000ea4000804007f */
[----:B--2---:R-:W-:Y:S05]  /*198b0*/  @!P2 BRA `(.L_x_11447) ;  /* 0xfffffffc00f0a947 */ /* 0x004fea000383ffff */
[----:B------:R-:W-:Y:S05]  /*198c0*/  BRA `(.L_x_11446) ;  /* 0xfffffe88000c7947 */ /* 0x000fea000383ffff */
.L_x_11452:
[----:B-1----:R-:W-:-:S04]  /*198d0*/  IMAD.U32 R8, RZ, RZ, UR4 ;  /* 0x00000004ff087e24 */ /* 0x002fc8000f8e00ff */
[----:B------:R1:W2:Y:S03]  /*198e0*/  SYNCS.PHASECHK.TRANS64.TRYWAIT P3, [R8+URZ+0x31c30], R7 ;  /* 0x031c3007080075a7 */ /* 0x0002a6000806017f */
[----:B--2---:R-:W-:Y:S05]  /*198f0*/  @!P3 NANOSLEEP.SYNCS 0x989680 ;  /* 0x009896800000b95d */ /* 0x004fea0003900000 */
[----:B------:R-:W2:Y:S02]  /*19900*/  @!P3 SYNCS.PHASECHK.TRANS64 P3, [R8+URZ+0x31c30], R7 ;  /* 0x031c30070800b5a7 */ /* 0x000ea4000806007f */
[----:B--2---:R-:W-:Y:S05]  /*19910*/  @!P3 BRA `(.L_x_11452) ;  /* 0xfffffffc00ecb947 */ /* 0x004fea000383ffff */
[----:B------:R-:W-:Y:S05]  /*19920*/  BRA `(.L_x_11449) ;  /* 0xfffffec800f07947 */ /* 0x000fea000383ffff */
.L_x_11456:
[----:B-1----:R-:W-:-:S04]  /*19930*/  IMAD.U32 R8, RZ, RZ, UR4 ;  /* 0x00000004ff087e24 */ /* 0x002fc8000f8e00ff */
[----:B------:R1:W2:Y:S03]  /*19940*/  SYNCS.PHASECHK.TRANS64.TRYWAIT P3, [R8+URZ+0x31c50], R7 ;  /* 0x031c5007080075a7 */ /* 0x0002a6000806017f */
[----:B--2---:R-:W-:Y:S05]  /*19950*/  @!P3 NANOSLEEP.SYNCS 0x989680 ;  /* 0x009896800000b95d */ /* 0x004fea0003900000 */
[----:B------:R-:W2:Y:S02]  /*19960*/  @!P3 SYNCS.PHASECHK.TRANS64 P3, [R8+URZ+0x31c50], R7 ;  /* 0x031c50070800b5a7 */ /* 0x000ea4000806007f */
[----:B--2---:R-:W-:Y:S05]  /*19970*/  @!P3 BRA `(.L_x_11456) ;  /* 0xfffffffc00ecb947 */ /* 0x004fea000383ffff */
[----:B------:R-:W-:Y:S05]  /*19980*/  BRA `(.L_x_11453) ;  /* 0xfffffee000907947 */ /* 0x000fea000383ffff */
.L_x_11462:
[----:B--2---:R-:W-:-:S04]  /*19990*/  IMAD.U32 R7, RZ, RZ, UR4 ;  /* 0x00000004ff077e24 */ /* 0x004fc8000f8e00ff */
[----:B------:R2:W3:Y:S03]  /*199a0*/  SYNCS.PHASECHK.TRANS64.TRYWAIT P2, [R7+URZ+0x31c30], R6 ;  /* 0x031c3006070075a7 */ /* 0x0004e6000804017f */
[----:B---3--:R-:W-:Y:S05]  /*199b0*/  @!P2 NANOSLEEP.SYNCS 0x989680 ;  /* 0x009896800000a95d */ /* 0x008fea0003900000 */
[----:B------:R-:W3:Y:S02]  /*199c0*/  @!P2 SYNCS.PHASECHK.TRANS64 P2, [R7+URZ+0x31c30], R6 ;  /* 0x031c30060700a5a7 */ /* 0x000ee4000804007f */
[----:B---3--:R-:W-:Y:S05]  /*199d0*/  @!P2 BRA `(.L_x_11462) ;  /* 0xfffffffc00eca947 */ /* 0x008fea000383ffff */
[----:B------:R-:W-:Y:S05]  /*199e0*/  BRA `(.L_x_11459) ;  /* 0xffffff1400b07947 */ /* 0x000fea000383ffff */
.L_x_11466:
[----:B-1----:R-:W-:-:S04]  /*199f0*/  IMAD.U32 R7, RZ, RZ, UR4 ;  /* 0x00000004ff077e24 */ /* 0x002fc8000f8e00ff */
[----:B------:R1:W2:Y:S03]  /*19a00*/  SYNCS.PHASECHK.TRANS64.TRYWAIT P2, [R7+URZ+0x31c50], R6 ;  /* 0x031c5006070075a7 */ /* 0x0002a6000804017f */
[----:B--2---:R-:W-:Y:S05]  /*19a10*/  @!P2 NANOSLEEP.SYNCS 0x989680 ;  /* 0x009896800000a95d */ /* 0x004fea0003900000 */
[----:B------:R-:W2:Y:S02]  /*19a20*/  @!P2 SYNCS.PHASECHK.TRANS64 P2, [R7+URZ+0x31c50], R6 ;  /* 0x031c50060700a5a7 */ /* 0x000ea4000804007f */
[----:B--2---:R-:W-:Y:S05]  /*19a30*/  @!P2 BRA `(.L_x_11466) ;  /* 0xfffffffc00eca947 */ /* 0x004fea000383ffff */
[----:B------:R-:W-:Y:S05]  /*19a40*/  BRA `(.L_x_11463) ;  /* 0xffffff2c00507947 */ /* 0x000fea000383ffff */
.L_x_11471:
[----:B--2---:R-:W-:-:S04]  /*19a50*/  IMAD.U32 R5, RZ, RZ, UR6 ;  /* 0x00000006ff057e24 */ /* 0x004fc8000f8e00ff */
[----:B------:R2:W3:Y:S03]  /*19a60*/  SYNCS.PHASECHK.TRANS64.TRYWAIT P0, [R5+URZ+0x31c50], R4 ;  /* 0x031c5004050075a7 */ /* 0x0004e6000800017f */
[----:B---3--:R-:W-:Y:S05]  /*19a70*/  @!P0 NANOSLEEP.SYNCS 0x989680 ;  /* 0x009896800000895d */ /* 0x008fea0003900000 */
[----:B------:R-:W3:Y:S02]  /*19a80*/  @!P0 SYNCS.PHASECHK.TRANS64 P0, [R5+URZ+0x31c50], R4 ;  /* 0x031c5004050085a7 */ /* 0x000ee4000800007f */
[----:B---3--:R-:W-:Y:S05]  /*19a90*/  @!P0 BRA `(.L_x_11471) ;  /* 0xfffffffc00ec8947 */ /* 0x008fea000383ffff */
[----:B------:R-:W-:Y:S05]  /*19aa0*/  BRA `(.L_x_11470) ;  /* 0xffffff54007c7947 */ /* 0x000fea000383ffff */
.L_x_11510:
        /* <DEDUP_REMOVED lines=11> */
.L_x_11617:
[----:B------:R-:W-:Y:S05]  /*19b60*/  BSYNC B0 ;  /* 0x0000000000007941 */ /* 0x000fea0003800000 */
.L_x_11616:
[----:B------:R-:W-:Y:S05]  /*19b70*/  BRA `(.L_x_11618) ;  /* 0xffffffac00347947 */ /* 0x000fea000383ffff */
.L_x_11512:
[----:B------:R-:W-:Y:S01]  /*19b80*/  BSSY B0, `(.L_x_11619) ;  /* 0x0000006000007945 */ /* 0x000fe20003800000 */
[----:B------:R-:W-:-:S07]  /*19b90*/  IMAD.MOV.U32 R15, RZ, RZ, -0x1 ;  /* 0xffffffffff0f7424 */ /* 0x000fce00078e00ff */
[----:B012---:R-:W-:Y:S05]  /*19ba0*/  WARPSYNC.COLLECTIVE R15, `(.L_x_11620) ;  /* 0x000000000f0c7348 */ /* 0x007fea0003c00000 */
[----:B------:R-:W-:Y:S02]  /*19bb0*/  ELECT P6, UR62, PT ;  /* 0x00000000003e782f */ /* 0x000fe400038c0000 */
[----:B------:R-:W-:Y:S01]  /*19bc0*/  MOV R14, UR62 ;  /* 0x0000003e000e7c02 */ /* 0x000fe20008000f00 */
[----:B012---:R-:W-:Y:S10]  /*19bd0*/  ENDCOLLECTIVE ;  /* 0x000000000000791b */ /* 0x007ff40003800000 */
.L_x_11620:
[----:B------:R-:W-:Y:S05]  /*19be0*/  BSYNC B0 ;  /* 0x0000000000007941 */ /* 0x000fea0003800000 */
.L_x_11619:
[----:B------:R-:W-:Y:S05]  /*19bf0*/  BRA `(.L_x_11621) ;  /* 0xffffffac00347947 */ /* 0x000fea000383ffff */
.L_x_11514:
[----:B--2---:R2:W3:Y:S02]  /*19c00*/  SYNCS.PHASECHK.TRANS64.TRYWAIT P0, [R0+URZ+0x31c40], R2 ;  /* 0x031c4002000075a7 */ /* 0x0044e4000800017f */
[----:B---3--:R-:W-:Y:S05]  /*19c10*/  @!P0 NANOSLEEP.SYNCS 0x989680 ;  /* 0x009896800000895d */ /* 0x008fea0003900000 */
[----:B------:R-:W3:Y:S02]  /*19c20*/  @!P0 SYNCS.PHASECHK.TRANS64 P0, [R0+URZ+0x31c40], R2 ;  /* 0x031c4002000085a7 */ /* 0x000ee4000800007f */
[----:B---3--:R-:W-:Y:S05]  /*19c30*/  @!P0 BRA `(.L_x_11514) ;  /* 0xfffffffc00f08947 */ /* 0x008fea000383ffff */
[----:B------:R-:W-:Y:S05]  /*19c40*/  BRA `(.L_x_11622) ;  /* 0xffffffac008c7947 */ /* 0x000fea000383ffff */
.L_x_11518:
        /* <DEDUP_REMOVED lines=12> */
.L_x_11623:
[----:B------:R-:W-:Y:S02]  /*19d10*/  IMAD.MOV.U32 R13, RZ, RZ, R0 ;  /* 0x000000ffff0d7224 */ /* 0x000fe400078e0000 */
[----:B------:R-:W-:-:S07]  /*19d20*/  IMAD.MOV.U32 R2, RZ, RZ, R14 ;  /* 0x000000ffff027224 */ /* 0x000fce00078e000e */
[----:B------:R-:W-:Y:S05]  /*19d30*/  WARPSYNC.COLLECTIVE R15, `(.L_x_11624) ;  /* 0x000000000f087348 */ /* 0x000fea0003c00000 */
[----:B------:R0:W1:Y:S02]  /*19d40*/  SHFL.IDX P6, R14, R13, R12, R11 ;  /* 0x0000000c0d0e7389 */ /* 0x00006400000c000b */
[----:B01----:R-:W-:Y:S01]  /*19d50*/  ENDCOLLECTIVE ;  /* 0x000000000000791b */ /* 0x003fe20003800000 */
.L_x_11624:
        /* <DEDUP_REMOVED lines=19> */
.L_x_11625:
[----:B------:R-:W-:Y:S02]  /*19e90*/  IMAD.MOV.U32 R13, RZ, RZ, R0 ;  /* 0x000000ffff0d7224 */ /* 0x000fe400078e0000 */
[----:B------:R-:W-:-:S07]  /*19ea0*/  IMAD.MOV.U32 R2, RZ, RZ, R14 ;  /* 0x000000ffff027224 */ /* 0x000fce00078e000e */
[----:B------:R-:W-:Y:S05]  /*19eb0*/  WARPSYNC.COLLECTIVE R15, `(.L_x_11626) ;  /* 0x000000000f087348 */ /* 0x000fea0003c00000 */
[----:B------:R0:W1:Y:S02]  /*19ec0*/  SHFL.IDX P6, R14, R13, R12, R11 ;  /* 0x0000000c0d0e7389 */ /* 0x00006400000c000b */
[----:B01----:R-:W-:Y:S01]  /*19ed0*/  ENDCOLLECTIVE ;  /* 0x000000000000791b */ /* 0x003fe20003800000 */
.L_x_11626:
        /* <DEDUP_REMOVED lines=18> */
.L_x_11627:
[----:B------:R-:W-:-:S05]  /*1a000*/  VIADD R2, R25, 0x40 ;  /* 0x0000004019027836 */ /* 0x000fca0000000000 */
[----:B------:R-:W-:Y:S01]  /*1a010*/  ISETP.GE.AND P3, PT, R2, R5, PT ;  /* 0x000000050200720c */ /* 0x000fe20003f66270 */
[----:B------:R-:W-:Y:S02]  /*1a020*/  IMAD.MOV.U32 R13, RZ, RZ, R0 ;  /* 0x000000ffff0d7224 */ /* 0x000fe400078e0000 */
[----:B------:R-:W-:-:S10]  /*1a030*/  IMAD.MOV.U32 R2, RZ, RZ, R14 ;  /* 0x000000ffff027224 */ /* 0x000fd400078e000e */
[----:B------:R-:W-:Y:S05]  /*1a040*/  WARPSYNC.COLLECTIVE R15, `(.L_x_11628) ;  /* 0x000000000f087348 */ /* 0x000fea0003c00000 */
[----:B------:R0:W1:Y:S02]  /*1a050*/  SHFL.IDX P6, R14, R13, R12, R11 ;  /* 0x0000000c0d0e7389 */ /* 0x00006400000c000b */
[----:B01----:R-:W-:Y:S01]  /*1a060*/  ENDCOLLECTIVE ;  /* 0x000000000000791b */ /* 0x003fe20003800000 */
.L_x_11628:
        /* <DEDUP_REMOVED lines=18> */
.L_x_11629:
[----:B------:R-:W-:Y:S02]  /*1a190*/  IMAD.MOV.U32 R13, RZ, RZ, R0 ;  /* 0x000000ffff0d7224 */ /* 0x000fe400078e0000 */
[----:B------:R-:W-:-:S05]  /*1a1a0*/  VIADD R0, R25, 0x60 ;  /* 0x0000006019007836 */ /* 0x000fca0000000000 */
[----:B------:R-:W-:Y:S01]  /*1a1b0*/  ISETP.GE.AND P3, PT, R0, R5, PT ;  /* 0x000000050000720c */ /* 0x000fe20003f66270 */
[----:B------:R-:W-:-:S12]  /*1a1c0*/  IMAD.MOV.U32 R4, RZ, RZ, R14 ;  /* 0x000000ffff047224 */ /* 0x000fd800078e000e */
[----:B------:R-:W-:Y:S05]  /*1a1d0*/  WARPSYNC.COLLECTIVE R15, `(.L_x_11630) ;  /* 0x000000000f087348 */ /* 0x000fea0003c00000 */
[----:B------:R0:W1:Y:S02]  /*1a1e0*/  SHFL.IDX P6, R14, R13, R12, R11 ;  /* 0x0000000c0d0e7389 */ /* 0x00006400000c000b */
[----:B01----:R-:W-:Y:S01]  /*1a1f0*/  ENDCOLLECTIVE ;  /* 0x000000000000791b */ /* 0x003fe20003800000 */
.L_x_11630:
        /* <DEDUP_REMOVED lines=15> */
.L_x_11631:
[----:B------:R-:W-:-:S05]  /*1a2f0*/  VIADD R2, R25, 0x80 ;  /* 0x0000008019027836 */ /* 0x000fca0000000000 */
[----:B------:R-:W-:Y:S01]  /*1a300*/  ISETP.GE.AND P3, PT, R2, R5, PT ;  /* 0x000000050200720c */ /* 0x000fe20003f66270 */
[----:B------:R-:W-:Y:S02]  /*1a310*/  IMAD.MOV.U32 R13, RZ, RZ, R7 ;  /* 0x000000ffff0d7224 */ /* 0x000fe400078e0007 */
[----:B------:R-:W-:-:S10]  /*1a320*/  IMAD.MOV.U32 R0, RZ, RZ, R14 ;  /* 0x000000ffff007224 */ /* 0x000fd400078e000e */
[----:B------:R-:W-:Y:S05]  /*1a330*/  WARPSYNC.COLLECTIVE R15, `(.L_x_11632) ;  /* 0x000000000f087348 */ /* 0x000fea0003c00000 */
[----:B------:R0:W1:Y:S02]  /*1a340*/  SHFL.IDX P6, R14, R13, R12, R11 ;  /* 0x0000000c0d0e7389 */ /* 0x00006400000c000b */
[----:B01----:R-:W-:Y:S01]  /*1a350*/  ENDCOLLECTIVE ;  /* 0x000000000000791b */ /* 0x003fe20003800000 */
.L_x_11632:
        /* <DEDUP_REMOVED lines=17> */
.L_x_11633:
[----:B------:R-:W-:Y:S02]  /*1a470*/  IMAD.MOV.U32 R13, RZ, RZ, R7 ;  /* 0x000000ffff0d7224 */ /* 0x000fe400078e0007 */
[----:B------:R-:W-:-:S07]  /*1a480*/  IMAD.MOV.U32 R6, RZ, RZ, R14 ;  /* 0x000000ffff067224 */ /* 0x000fce00078e000e */
[----:B------:R-:W-:Y:S05]  /*1a490*/  WARPSYNC.COLLECTIVE R15, `(.L_x_11634) ;  /* 0x000000000f087348 */ /* 0x000fea0003c00000 */
[----:B------:R0:W1:Y:S02]  /*1a4a0*/  SHFL.IDX P6, R14, R13, R12, R11 ;  /* 0x0000000c0d0e7389 */ /* 0x00006400000c000b */
[----:B01----:R-:W-:Y:S01]  /*1a4b0*/  ENDCOLLECTIVE ;  /* 0x000000000000791b */ /* 0x003fe20003800000 */
.L_x_11634:
[----:B------:R-:W-:Y:S01]  /*1a4c0*/  IMAD.MOV.U32 R2, RZ, RZ, R14 ;  /* 0x000000ffff027224 */ /* 0x000fe200078e000e */
[----:B------:R-:W-:Y:S06]  /*1a4d0*/  BRA `(.L_x_11635) ;  /* 0xffffffb000ec7947 */ /* 0x000fec000383ffff */
.L_x_11521:
[----:B-1----:R1:W2:Y:S02]  /*1a4e0*/  SYNCS.PHASECHK.TRANS64.TRYWAIT P0, [R17+URZ+0x31c20], R0 ;  /* 0x031c2000110075a7 */ /* 0x0022a4000800017f */
[----:B--2---:R-:W-:Y:S05]  /*1a4f0*/  @!P0 NANOSLEEP.SYNCS 0x989680 ;  /* 0x009896800000895d */ /* 0x004fea0003900000 */
[----:B------:R-:W2:Y:S02]  /*1a500*/  @!P0 SYNCS.PHASECHK.TRANS64 P0, [R17+URZ+0x31c20], R0 ;  /* 0x031c2000110085a7 */ /* 0x000ea4000800007f */
[----:B--2---:R-:W-:Y:S05]  /*1a510*/  @!P0 BRA `(.L_x_11521) ;  /* 0xfffffffc00f08947 */ /* 0x004fea000383ffff */
[----:B------:R-:W-:Y:S05]  /*1a520*/  BRA `(.L_x_11636) ;  /* 0xffffffb400587947 */ /* 0x000fea000383ffff */
.L_x_11530:
[----:B-1----:R1:W2:Y:S02]  /*1a530*/  SYNCS.PHASECHK.TRANS64.TRYWAIT P0, [R3+URZ+0x31c40], R2 ;  /* 0x031c4002030075a7 */ /* 0x0022a4000800017f */
[----:B--2---:R-:W-:Y:S05]  /*1a540*/  @!P0 NANOSLEEP.SYNCS 0x989680 ;  /* 0x009896800000895d */ /* 0x004fea0003900000 */
[----:B------:R-:W2:Y:S02]  /*1a550*/  @!P0 SYNCS.PHASECHK.TRANS64 P0, [R3+URZ+0x31c40], R2 ;  /* 0x031c4002030085a7 */ /* 0x000ea4000800007f */
[----:B--2---:R-:W-:Y:S05]  /*1a560*/  @!P0 BRA `(.L_x_11530) ;  /* 0xfffffffc00f08947 */ /* 0x004fea000383ffff */
[----:B------:R-:W-:Y:S05]  /*1a570*/  BRA `(.L_x_11637) ;  /* 0xffffffb8002c7947 */ /* 0x000fea000383ffff */
.L_x_11537:
[----:B0-----:R0:W1:Y:S02]  /*1a580*/  SYNCS.PHASECHK.TRANS64.TRYWAIT P0, [R3+URZ+0x60], R2 ;  /* 0x00006002030075a7 */ /* 0x001064000800017f */
[----:B-1----:R-:W-:Y:S05]  /*1a590*/  @!P0 NANOSLEEP.SYNCS 0x989680 ;  /* 0x009896800000895d */ /* 0x002fea0003900000 */
[----:B------:R-:W1:Y:S02]  /*1a5a0*/  @!P0 SYNCS.PHASECHK.TRANS64 P0, [R3+URZ+0x60], R2 ;  /* 0x00006002030085a7 */ /* 0x000e64000800007f */
[----:B-1----:R-:W-:Y:S05]  /*1a5b0*/  @!P0 BRA `(.L_x_11537) ;  /* 0xfffffffc00f08947 */ /* 0x002fea000383ffff */
[----:B------:R-:W-:Y:S05]  /*1a5c0*/  BRA `(.L_x_11638) ;  /* 0xffffffbc00387947 */ /* 0x000fea000383ffff */
.L_x_11547:
[----:B-1----:R1:W2:Y:S02]  /*1a5d0*/  SYNCS.PHASECHK.TRANS64.TRYWAIT P0, [R3+URZ+0x31c40], R2 ;  /* 0x031c4002030075a7 */ /* 0x0022a4000800017f */
[----:B--2---:R-:W-:Y:S05]  /*1a5e0*/  @!P0 NANOSLEEP.SYNCS 0x989680 ;  /* 0x009896800000895d */ /* 0x004fea0003900000 */
[----:B------:R-:W2:Y:S02]  /*1a5f0*/  @!P0 SYNCS.PHASECHK.TRANS64 P0, [R3+URZ+0x31c40], R2 ;  /* 0x031c4002030085a7 */ /* 0x000ea4000800007f */
[----:B--2---:R-:W-:Y:S05]  /*1a600*/  @!P0 BRA `(.L_x_11547) ;  /* 0xfffffffc00f08947 */ /* 0x004fea000383ffff */
[----:B------:R-:W-:Y:S05]  /*1a610*/  BRA `(.L_x_11639) ;  /* 0xffffffc000f47947 */ /* 0x000fea000383ffff */
.L_x_11554:
[----:B0-----:R0:W1:Y:S02]  /*1a620*/  SYNCS.PHASECHK.TRANS64.TRYWAIT P0, [R12+URZ+0x60], R28 ;  /* 0x0000601c0c0075a7 */ /* 0x001064000800017f */
[----:B-1----:R-:W-:Y:S05]  /*1a630*/  @!P0 NANOSLEEP.SYNCS 0x989680 ;  /* 0x009896800000895d */ /* 0x002fea0003900000 */
[----:B------:R-:W1:Y:S02]  /*1a640*/  @!P0 SYNCS.PHASECHK.TRANS64 P0, [R12+URZ+0x60], R28 ;  /* 0x0000601c0c0085a7 */ /* 0x000e64000800007f */
[----:B-1----:R-:W-:Y:S05]  /*1a650*/  @!P0 BRA `(.L_x_11554) ;  /* 0xfffffffc00f08947 */ /* 0x002fea000383ffff */
[----:B------:R-:W-:Y:S05]  /*1a660*/  BRA `(.L_x_11640) ;  /* 0xffffffc800007947 */ /* 0x000fea000383ffff */
.L_x_11564:
[----:B-1----:R1:W2:Y:S02]  /*1a670*/  SYNCS.PHASECHK.TRANS64.TRYWAIT P0, [R2+URZ+0x31c40], R3 ;  /* 0x031c4003020075a7 */ /* 0x0022a4000800017f */
[----:B--2---:R-:W-:Y:S05]  /*1a680*/  @!P0 NANOSLEEP.SYNCS 0x989680 ;  /* 0x009896800000895d */ /* 0x004fea0003900000 */
[----:B------:R-:W2:Y:S02]  /*1a690*/  @!P0 SYNCS.PHASECHK.TRANS64 P0, [R2+URZ+0x31c40], R3 ;  /* 0x031c4003020085a7 */ /* 0x000ea4000800007f */
[----:B--2---:R-:W-:Y:S05]  /*1a6a0*/  @!P0 BRA `(.L_x_11564) ;  /* 0xfffffffc00f08947 */ /* 0x004fea000383ffff */
[----:B------:R-:W-:Y:S05]  /*1a6b0*/  BRA `(.L_x_11641) ;  /* 0xffffffcc008c7947 */ /* 0x000fea000383ffff */
.L_x_11571:
[----:B0-----:R0:W1:Y:S02]  /*1a6c0*/  SYNCS.PHASECHK.TRANS64.TRYWAIT P0, [R7+URZ+0x60], R2 ;  /* 0x00006002070075a7 */ /* 0x001064000800017f */
[----:B-1----:R-:W-:Y:S05]  /*1a6d0*/  @!P0 NANOSLEEP.SYNCS 0x989680 ;  /* 0x009896800000895d */ /* 0x002fea0003900000 */
[----:B------:R-:W1:Y:S02]  /*1a6e0*/  @!P0 SYNCS.PHASECHK.TRANS64 P0, [R7+URZ+0x60], R2 ;  /* 0x00006002070085a7 */ /* 0x000e64000800007f */
[----:B-1----:R-:W-:Y:S05]  /*1a6f0*/  @!P0 BRA `(.L_x_11571) ;  /* 0xfffffffc00f08947 */ /* 0x002fea000383ffff */
[----:B------:R-:W-:Y:S05]  /*1a700*/  BRA `(.L_x_11642) ;  /* 0xffffffd0009c7947 */ /* 0x000fea000383ffff */
.L_x_11583:
[----:B-1----:R1:W2:Y:S02]  /*1a710*/  SYNCS.PHASECHK.TRANS64.TRYWAIT P0, [R3+URZ+0x31c60], R0 ;  /* 0x031c6000030075a7 */ /* 0x0022a4000800017f */
[----:B--2---:R-:W-:Y:S05]  /*1a720*/  @!P0 NANOSLEEP.SYNCS 0x989680 ;  /* 0x009896800000895d */ /* 0x004fea0003900000 */
[----:B------:R-:W2:Y:S02]  /*1a730*/  @!P0 SYNCS.PHASECHK.TRANS64 P0, [R3+URZ+0x31c60], R0 ;  /* 0x031c6000030085a7 */ /* 0x000ea4000800007f */
[----:B--2---:R-:W-:Y:S05]  /*1a740*/  @!P0 BRA `(.L_x_11583) ;  /* 0xfffffffc00f08947 */ /* 0x004fea000383ffff */
[----:B------:R-:W-:Y:S05]  /*1a750*/  BRA `(.L_x_11643) ;  /* 0xffffffd800147947 */ /* 0x000fea000383ffff */
.L_x_11591:
        /* <DEDUP_REMOVED lines=8> */
.L_x_11645:
[----:B------:R-:W-:Y:S05]  /*1a7e0*/  BSYNC B0 ;  /* 0x0000000000007941 */ /* 0x000fea0003800000 */
.L_x_11644:
        /* <DEDUP_REMOVED lines=9> */
.L_x_11646:
[----:B------:R-:W-:Y:S01]  /*1a880*/  ULDC UR4, c[0x0][0xc3c] ;  /* 0x00030f0000047ab9 */ /* 0x000fe20000000800 */
[----:B------:R-:W-:Y:S01]  /*1a890*/  ULDC.64 UR6, c[0x0][0x208] ;  /* 0x0000820000067ab9 */ /* 0x000fe20000000a00 */
        /* <DEDUP_REMOVED lines=22> */
.L_x_11647:
[----:B------:R-:W-:Y:S01]  /*1aa00*/  IMAD.MOV.U32 R12, RZ, RZ, 0x2 ;  /* 0x00000002ff0c7424 */ /* 0x000fe200078e00ff */
[----:B------:R-:W-:-:S05]  /*1aa10*/  SEL R4, R14, RZ, P1 ;  /* 0x000000ff0e047207 */ /* 0x000fca0000800000 */
[----:B------:R-:W-:-:S04]  /*1aa20*/  IMAD.IADD R4, R13, 0x1, R4 ;  /* 0x000000010d047824 */ /* 0x000fc800078e0204 */
[----:B------:R-:W-:-:S07]  /*1aa30*/  IMAD.MOV.U32 R13, RZ, RZ, R4 ;  /* 0x000000ffff0d7224 */ /* 0x000fce00078e0004 */
[----:B------:R-:W-:Y:S05]  /*1aa40*/  WARPSYNC.COLLECTIVE R15, `(.L_x_11648) ;  /* 0x000000000f087348 */ /* 0x000fea0003c00000 */
[----:B------:R0:W1:Y:S02]  /*1aa50*/  SHFL.UP P6, R14, R13, R12, R11 ;  /* 0x0400000c0d0e7389 */ /* 0x00006400000c000b */
[----:B01----:R-:W-:Y:S01]  /*1aa60*/  ENDCOLLECTIVE ;  /* 0x000000000000791b */ /* 0x003fe20003800000 */
.L_x_11648:
[----:B------:R-:W-:Y:S01]  /*1aa70*/  IMAD.MOV.U32 R12, RZ, RZ, 0x4 ;  /* 0x00000004ff0c7424 */ /* 0x000fe200078e00ff */
[----:B------:R-:W-:-:S05]  /*1aa80*/  SEL R3, R14, RZ, P2 ;  /* 0x000000ff0e037207 */ /* 0x000fca0001000000 */
[----:B------:R-:W-:-:S04]  /*1aa90*/  IMAD.IADD R2, R4, 0x1, R3 ;  /* 0x0000000104027824 */ /* 0x000fc800078e0203 */
[----:B------:R-:W-:-:S07]  /*1aaa0*/  IMAD.MOV.U32 R13, RZ, RZ, R2 ;  /* 0x000000ffff0d7224 */ /* 0x000fce00078e0002 */
[----:B------:R-:W-:Y:S05]  /*1aab0*/  WARPSYNC.COLLECTIVE R15, `(.L_x_11649) ;  /* 0x000000000f087348 */ /* 0x000fea0003c00000 */
[----:B------:R0:W1:Y:S02]  /*1aac0*/  SHFL.UP P6, R14, R13, R12, R11 ;  /* 0x0400000c0d0e7389 */ /* 0x00006400000c000b */
[----:B01----:R-:W-:Y:S01]  /*1aad0*/  ENDCOLLECTIVE ;  /* 0x000000000000791b */ /* 0x003fe20003800000 */
.L_x_11649:
[----:B------:R-:W-:Y:S01]  /*1aae0*/  IMAD.MOV.U32 R12, RZ, RZ, 0x8 ;  /* 0x00000008ff0c7424 */ /* 0x000fe200078e00ff */
[----:B------:R-:W-:-:S05]  /*1aaf0*/  SEL R3, R14, RZ, P3 ;  /* 0x000000ff0e037207 */ /* 0x000fca0001800000 */
[----:B------:R-:W-:-:S04]  /*1ab00*/  IMAD.IADD R3, R2, 0x1, R3 ;  /* 0x0000000102037824 */ /* 0x000fc800078e0203 */
[----:B------:R-:W-:-:S07]  /*1ab10*/  IMAD.MOV.U32 R13, RZ, RZ, R3 ;  /* 0x000000ffff0d7224 */ /* 0x000fce00078e0003 */
[----:B------:R-:W-:Y:S05]  /*1ab20*/  WARPSYNC.COLLECTIVE R15, `(.L_x_11650) ;  /* 0x000000000f087348 */ /* 0x000fea0003c00000 */
[----:B------:R0:W1:Y:S02]  /*1ab30*/  SHFL.UP P6, R14, R13, R12, R11 ;  /* 0x0400000c0d0e7389 */ /* 0x00006400000c000b */
[----:B01----:R-:W-:Y:S01]  /*1ab40*/  ENDCOLLECTIVE ;  /* 0x000000000000791b */ /* 0x003fe20003800000 */
.L_x_11650:
[----:B------:R-:W-:Y:S01]  /*1ab50*/  IMAD.MOV.U32 R12, RZ, RZ, 0x10 ;  /* 0x00000010ff0c7424 */ /* 0x000fe200078e00ff */
[----:B------:R-:W-:-:S05]  /*1ab60*/  SEL R4, R14, RZ, P4 ;  /* 0x000000ff0e047207 */ /* 0x000fca0002000000 */
[----:B------:R-:W-:-:S04]  /*1ab70*/  IMAD.IADD R4, R3, 0x1, R4 ;  /* 0x0000000103047824 */ /* 0x000fc800078e0204 */
[----:B------:R-:W-:-:S07]  /*1ab80*/  IMAD.MOV.U32 R13, RZ, RZ, R4 ;  /* 0x000000ffff0d7224 */ /* 0x000fce00078e0004 */
[----:B------:R-:W-:Y:S05]  /*1ab90*/  WARPSYNC.COLLECTIVE R15, `(.L_x_11651) ;  /* 0x000000000f087348 */ /* 0x000fea0003c00000 */
[----:B------:R0:W1:Y:S02]  /*1aba0*/  SHFL.UP P6, R14, R13, R12, R11 ;  /* 0x0400000c0d0e7389 */ /* 0x00006400000c000b */
[----:B01----:R-:W-:Y:S01]  /*1abb0*/  ENDCOLLECTIVE ;  /* 0x000000000000791b */ /* 0x003fe20003800000 */
.L_x_11651:
        /* <DEDUP_REMOVED lines=8> */
.L_x_11652:
[----:B------:R-:W-:Y:S05]  /*1ac40*/  BRA `(.L_x_11653) ;  /* 0xffffffd800c47947 */ /* 0x000fea000383ffff */
.L_x_11594:
[----:B------:R-:W-:Y:S01]  /*1ac50*/  BSSY B0, `(.L_x_11654) ;  /* 0x0000007000007945 */ /* 0x000fe20003800000 */
[----:B------:R-:W-:Y:S02]  /*1ac60*/  IMAD.MOV.U32 R12, RZ, RZ, 0x1 ;  /* 0x00000001ff0c7424 */ /* 0x000fe400078e00ff */
[----:B------:R-:W-:Y:S02]  /*1ac70*/  IMAD.MOV.U32 R11, RZ, RZ, RZ ;  /* 0x000000ffff0b7224 */ /* 0x000fe400078e00ff */
[----:B------:R-:W-:-:S07]  /*1ac80*/  IMAD.MOV.U32 R15, RZ, RZ, -0x1 ;  /* 0xffffffffff0f7424 */ /* 0x000fce00078e00ff */
[----:B------:R-:W-:Y:S05]  /*1ac90*/  WARPSYNC.COLLECTIVE R15, `(.L_x_11655) ;  /* 0x000000000f087348 */ /* 0x000fea0003c00000 */
[----:B------:R0:W1:Y:S02]  /*1aca0*/  SHFL.UP P6, R14, R13, R12, R11 ;  /* 0x0400000c0d0e7389 */ /* 0x00006400000c000b */
[----:B01----:R-:W-:Y:S01]  /*1acb0*/  ENDCOLLECTIVE ;  /* 0x000000000000791b */ /* 0x003fe20003800000 */
.L_x_11655:
[----:B------:R-:W-:Y:S05]  /*1acc0*/  BSYNC B0 ;  /* 0x0000000000007941 */ /* 0x000fea0003800000 */
.L_x_11654:
        /* <DEDUP_REMOVED lines=8> */
.L_x_11656:
[----:B------:R-:W-:Y:S01]  /*1ad50*/  IMAD.MOV.U32 R12, RZ, RZ, 0x4 ;  /* 0x00000004ff0c7424 */ /* 0x000fe200078e00ff */
[----:B------:R-:W-:-:S05]  /*1ad60*/  SEL R2, R14, RZ, P2 ;  /* 0x000000ff0e027207 */ /* 0x000fca0001000000 */
[----:B------:R-:W-:-:S04]  /*1ad70*/  IMAD.IADD R2, R13, 0x1, R2 ;  /* 0x000000010d027824 */ /* 0x000fc800078e0202 */
[----:B------:R-:W-:-:S07]  /*1ad80*/  IMAD.MOV.U32 R13, RZ, RZ, R2 ;  /* 0x000000ffff0d7224 */ /* 0x000fce00078e0002 */
[----:B------:R-:W-:Y:S05]  /*1ad90*/  WARPSYNC.COLLECTIVE R15, `(.L_x_11657) ;  /* 0x000000000f087348 */ /* 0x000fea0003c00000 */
[----:B------:R0:W1:Y:S02]  /*1ada0*/  SHFL.UP P6, R14, R13, R12, R11 ;  /* 0x0400000c0d0e7389 */ /* 0x00006400000c000b */
[----:B01----:R-:W-:Y:S01]  /*1adb0*/  ENDCOLLECTIVE ;  /* 0x000000000000791b */ /* 0x003fe20003800000 */
.L_x_11657:
[----:B------:R-:W-:Y:S01]  /*1adc0*/  IMAD.MOV.U32 R12, RZ, RZ, 0x8 ;  /* 0x00000008ff0c7424 */ /* 0x000fe200078e00ff */
[----:B------:R-:W-:-:S05]  /*1add0*/  SEL R3, R14, RZ, P3 ;  /* 0x000000ff0e037207 */ /* 0x000fca0001800000 */
[----:B------:R-:W-:-:S04]  /*1ade0*/  IMAD.IADD R3, R2, 0x1, R3 ;  /* 0x0000000102037824 */ /* 0x000fc800078e0203 */
[----:B------:R-:W-:-:S07]  /*1adf0*/  IMAD.MOV.U32 R13, RZ, RZ, R3 ;  /* 0x000000ffff0d7224 */ /* 0x000fce00078e0003 */
[----:B------:R-:W-:Y:S05]  /*1ae00*/  WARPSYNC.COLLECTIVE R15, `(.L_x_11658) ;  /* 0x000000000f087348 */ /* 0x000fea0003c00000 */
[----:B------:R0:W1:Y:S02]  /*1ae10*/  SHFL.UP P6, R14, R13, R12, R11 ;  /* 0x0400000c0d0e7389 */ /* 0x00006400000c000b */
[----:B01----:R-:W-:Y:S01]  /*1ae20*/  ENDCOLLECTIVE ;  /* 0x000000000000791b */ /* 0x003fe20003800000 */
.L_x_11658:
[----:B------:R-:W-:Y:S01]  /*1ae30*/  IMAD.MOV.U32 R12, RZ, RZ, 0x10 ;  /* 0x00000010ff0c7424 */ /* 0x000fe200078e00ff */
[----:B------:R-:W-:-:S05]  /*1ae40*/  SEL R4, R14, RZ, P4 ;  /* 0x000000ff0e047207 */ /* 0x000fca0002000000 */
[----:B------:R-:W-:-:S04]  /*1ae50*/  IMAD.IADD R4, R3, 0x1, R4 ;  /* 0x0000000103047824 */ /* 0x000fc800078e0204 */
[----:B------:R-:W-:-:S07]  /*1ae60*/  IMAD.MOV.U32 R13, RZ, RZ, R4 ;  /* 0x000000ffff0d7224 */ /* 0x000fce00078e0004 */
[----:B------:R-:W-:Y:S05]  /*1ae70*/  WARPSYNC.COLLECTIVE R15, `(.L_x_11659) ;  /* 0x000000000f087348 */ /* 0x000fea0003c00000 */
[----:B------:R0:W1:Y:S02]  /*1ae80*/  SHFL.UP P6, R14, R13, R12, R11 ;  /* 0x0400000c0d0e7389 */ /* 0x00006400000c000b */
[----:B01----:R-:W-:Y:S01]  /*1ae90*/  ENDCOLLECTIVE ;  /* 0x000000000000791b */ /* 0x003fe20003800000 */
.L_x_11659:
        /* <DEDUP_REMOVED lines=8> */
.L_x_11660:
[----:B------:R-:W-:Y:S05]  /*1af20*/  BRA `(.L_x_11661) ;  /* 0xffffffd800b47947 */ /* 0x000fea000383ffff */
.L_x_11596:
[----:B------:R-:W-:Y:S01]  /*1af30*/  BSSY B0, `(.L_x_11662) ;  /* 0x0000006000007945 */ /* 0x000fe20003800000 */
[----:B------:R-:W-:Y:S01]  /*1af40*/  PLOP3.LUT P6, PT, P6, PT, PT, 0x8, 0x0 ;  /* 0x000000000000781c */ /* 0x000fe200037ce170 */
[----:B------:R-:W-:-:S12]  /*1af50*/  IMAD.MOV.U32 R15, RZ, RZ, -0x1 ;  /* 0xffffffffff0f7424 */ /* 0x000fd800078e00ff */
[----:B0-----:R-:W-:Y:S05]  /*1af60*/  WARPSYNC.COLLECTIVE R15, `(.L_x_11663) ;  /* 0x000000000f087348 */ /* 0x001fea0003c00000 */
[----:B------:R-:W-:Y:S01]  /*1af70*/  VOTE.ANY R14, PT, P6 ;  /* 0x00000000000e7806 */ /* 0x000fe200030e0100 */
[----:B0-----:R-:W-:Y:S06]  /*1af80*/  ENDCOLLECTIVE ;  /* 0x000000000000791b */ /* 0x001fec0003800000 */
.L_x_11663:
[----:B------:R-:W-:Y:S05]  /*1af90*/  BSYNC B0 ;  /* 0x0000000000007941 */ /* 0x000fea0003800000 */
.L_x_11662:
        /* <DEDUP_REMOVED lines=10> */
.L_x_11664:
[----:B------:R-:W-:Y:S02]  /*1b040*/  IMAD.MOV.U32 R13, RZ, RZ, R5 ;  /* 0x000000ffff0d7224 */ /* 0x000fe400078e0005 */
[----:B------:R-:W-:-:S07]  /*1b050*/  IMAD.MOV.U32 R25, RZ, RZ, R14 ;  /* 0x000000ffff197224 */ /* 0x000fce00078e000e */
[----:B------:R-:W-:Y:S05]  /*1b060*/  WARPSYNC.COLLECTIVE R15, `(.L_x_11665) ;  /* 0x000000000f087348 */ /* 0x000fea0003c00000 */
[----:B------:R0:W1:Y:S02]  /*1b070*/  SHFL.IDX P6, R14, R13, R12, R11 ;  /* 0x0000000c0d0e7389 */ /* 0x00006400000c000b */
[----:B01----:R-:W-:Y:S01]  /*1b080*/  ENDCOLLECTIVE ;  /* 0x000000000000791b */ /* 0x003fe20003800000 */
.L_x_11665:
[----:B------:R-:W-:Y:S01]  /*1b090*/  IMAD.MOV.U32 R5, RZ, RZ, R14 ;  /* 0x000000ffff057224 */ /* 0x000fe200078e000e */
[----:B------:R-:W-:Y:S06]  /*1b0a0*/  BRA `(.L_x_11666) ;  /* 0xffffffd800947947 */ /* 0x000fec000383ffff */
.L_x_11598:
[----:B------:R-:W-:Y:S01]  /*1b0b0*/  BSSY B0, `(.L_x_11667) ;  /* 0x0000007000007945 */ /* 0x000fe20003800000 */
[----:B------:R-:W-:Y:S02]  /*1b0c0*/  IMAD.MOV.U32 R13, RZ, RZ, R2 ;  /* 0x000000ffff0d7224 */ /* 0x000fe400078e0002 */
[----:B------:R-:W-:Y:S02]  /*1b0d0*/  IMAD.MOV.U32 R11, RZ, RZ, 0x1f ;  /* 0x0000001fff0b7424 */ /* 0x000fe400078e00ff */
[----:B------:R-:W-:-:S07]  /*1b0e0*/  IMAD.MOV.U32 R15, RZ, RZ, -0x1 ;  /* 0xffffffffff0f7424 */ /* 0x000fce00078e00ff */
[----:B0123--:R-:W-:Y:S05]  /*1b0f0*/  WARPSYNC.COLLECTIVE R15, `(.L_x_11668) ;  /* 0x000000000f087348 */ /* 0x00ffea0003c00000 */
[----:B------:R4:W0:Y:S02]  /*1b100*/  SHFL.IDX P6, R14, R13, R12, R11 ;  /* 0x0000000c0d0e7389 */ /* 0x00082400000c000b */
[----:B01234-:R-:W-:Y:S01]  /*1b110*/  ENDCOLLECTIVE ;  /* 0x000000000000791b */ /* 0x01ffe20003800000 */
.L_x_11668:
[----:B------:R-:W-:Y:S05]  /*1b120*/  BSYNC B0 ;  /* 0x0000000000007941 */ /* 0x000fea0003800000 */
.L_x_11667:
[----:B------:R-:W-:Y:S01]  /*1b130*/  IMAD.MOV.U32 R24, RZ, RZ, R14 ;  /* 0x000000ffff187224 */ /* 0x000fe200078e000e */
[----:B------:R-:W-:Y:S06]  /*1b140*/  BRA `(.L_x_11597) ;  /* 0xffffffd800847947 */ /* 0x000fec000383ffff */
.L_x_11604:
[----:B0-----:R0:W1:Y:S02]  /*1b150*/  SYNCS.PHASECHK.TRANS64.TRYWAIT P0, [R9+URZ+0x31c20], R0 ;  /* 0x031c2000090075a7 */ /* 0x001064000800017f */
[----:B-1----:R-:W-:Y:S05]  /*1b160*/  @!P0 NANOSLEEP.SYNCS 0x989680 ;  /* 0x009896800000895d */ /* 0x002fea0003900000 */
[----:B------:R-:W1:Y:S02]  /*1b170*/  @!P0 SYNCS.PHASECHK.TRANS64 P0, [R9+URZ+0x31c20], R0 ;  /* 0x031c2000090085a7 */ /* 0x000e64000800007f */
[----:B-1----:R-:W-:Y:S05]  /*1b180*/  @!P0 BRA `(.L_x_11604) ;  /* 0xfffffffc00f08947 */ /* 0x002fea000383ffff */
[----:B------:R-:W-:Y:S05]  /*1b190*/  BRA `(.L_x_11669) ;  /* 0xffffffe000e07947 */ /* 0x000fea000383ffff */
.L_x_11605:
        /* <DEDUP_REMOVED lines=11> */
.L_x_11671:
[----:B------:R-:W-:Y:S05]  /*1b250*/  BSYNC B0 ;  /* 0x0000000000007941 */ /* 0x000fea0003800000 */
.L_x_11670:
[----:B------:R-:W-:Y:S05]  /*1b260*/  BRA `(.L_x_11672) ;  /* 0xffffffe000c87947 */ /* 0x000fea000383ffff */
.L_x_11608:
[----:B------:R-:W-:Y:S01]  /*1b270*/  BSSY B1, `(.L_x_11673) ;  /* 0x0000006000017945 */ /* 0x000fe20003800000 */
[----:B------:R-:W-:-:S07]  /*1b280*/  IMAD.MOV.U32 R15, RZ, RZ, -0x1 ;  /* 0xffffffffff0f7424 */ /* 0x000fce00078e00ff */
[----:B0-2---:R-:W-:Y:S05]  /*1b290*/  WARPSYNC.COLLECTIVE R15, `(.L_x_11674) ;  /* 0x000000000f0c7348 */ /* 0x005fea0003c00000 */
[----:B------:R-:W-:Y:S02]  /*1b2a0*/  ELECT P6, UR62, PT ;  /* 0x00000000003e782f */ /* 0x000fe400038c0000 */
[----:B------:R-:W-:Y:S01]  /*1b2b0*/  MOV R14, UR62 ;  /* 0x0000003e000e7c02 */ /* 0x000fe20008000f00 */
[----:B0-2---:R-:W-:Y:S10]  /*1b2c0*/  ENDCOLLECTIVE ;  /* 0x000000000000791b */ /* 0x005ff40003800000 */
.L_x_11674:
[----:B------:R-:W-:Y:S05]  /*1b2d0*/  BSYNC B1 ;  /* 0x0000000000017941 */ /* 0x000fea0003800000 */
.L_x_11673:
[----:B------:R-:W-:Y:S05]  /*1b2e0*/  BRA `(.L_x_11675) ;  /* 0xffffffe000c07947 */ /* 0x000fea000383ffff */
.L_x_11610:
[----:B0-----:R0:W1:Y:S02]  /*1b2f0*/  SYNCS.PHASECHK.TRANS64.TRYWAIT P0, [R7+URZ], R2 ;  /* 0x00000002070075a7 */ /* 0x001064000800017f */
[----:B-1----:R-:W-:Y:S05]  /*1b300*/  @!P0 NANOSLEEP.SYNCS 0x989680 ;  /* 0x009896800000895d */ /* 0x002fea0003900000 */
[----:B------:R-:W1:Y:S02]  /*1b310*/  @!P0 SYNCS.PHASECHK.TRANS64 P0, [R7+URZ], R2 ;  /* 0x00000002070085a7 */ /* 0x000e64000800007f */
[----:B-1----:R-:W-:Y:S05]  /*1b320*/  @!P0 BRA `(.L_x_11610) ;  /* 0xfffffffc00f08947 */ /* 0x002fea000383ffff */
[----:B------:R-:W-:Y:S05]  /*1b330*/  BRA `(.L_x_11676) ;  /* 0xffffffe000fc7947 */ /* 0x000fea000383ffff */
.L_x_11611:
[----:B-1----:R1:W2:Y:S02]  /*1b340*/  SYNCS.PHASECHK.TRANS64.TRYWAIT P0, [R3+URZ], R0 ;  /* 0x00000000030075a7 */ /* 0x0022a4000800017f */
[----:B--2---:R-:W-:Y:S05]  /*1b350*/  @!P0 NANOSLEEP.SYNCS 0x989680 ;  /* 0x009896800000895d */ /* 0x004fea0003900000 */
[----:B------:R-:W2:Y:S02]  /*1b360*/  @!P0 SYNCS.PHASECHK.TRANS64 P0, [R3+URZ], R0 ;  /* 0x00000000030085a7 */ /* 0x000ea4000800007f */
[----:B--2---:R-:W-:Y:S05]  /*1b370*/  @!P0 BRA `(.L_x_11611) ;  /* 0xfffffffc00f08947 */ /* 0x004fea000383ffff */
[----:B------:R-:W-:Y:S05]  /*1b380*/  BRA `(.L_x_11677) ;  /* 0xffffffe000f07947 */ /* 0x000fea000383ffff */
.L_x_11613:
[----:B-1----:R1:W2:Y:S02]  /*1b390*/  SYNCS.PHASECHK.TRANS64.TRYWAIT P0, [R5+URZ], R2 ;  /* 0x00000002050075a7 */ /* 0x0022a4000800017f */
[----:B--2---:R-:W-:Y:S05]  /*1b3a0*/  @!P0 NANOSLEEP.SYNCS 0x989680 ;  /* 0x009896800000895d */ /* 0x004fea0003900000 */
[----:B------:R-:W2:Y:S02]  /*1b3b0*/  @!P0 SYNCS.PHASECHK.TRANS64 P0, [R5+URZ], R2 ;  /* 0x00000002050085a7 */ /* 0x000ea4000800007f */
[----:B--2---:R-:W-:Y:S05]  /*1b3c0*/  @!P0 BRA `(.L_x_11613) ;  /* 0xfffffffc00f08947 */ /* 0x004fea000383ffff */
[----:B------:R-:W-:Y:S05]  /*1b3d0*/  BRA `(.L_x_11678) ;  /* 0xffffffe000f47947 */ /* 0x000fea000383ffff */
.L_x_11679:
        /* <DEDUP_REMOVED lines=10> */
.L_x_14873:


//--------------------- .text._ZN7cutlass13device_kernelIN5flash11enable_sm90INS1_16FlashAttnFwdSm90INS1_25CollectiveMainloopFwdSm90ILi2EN4cute5tupleIJNS5_1CILi1EEES8_S8_EEENS6_IJNS7_ILi192EEENS7_ILi144EEENS7_ILi96EEEEEELi96ENS_6half_tEfNS_4arch4Sm90ELb1ELb0ELb1ELb1ELb0ELb1ELb0ELb0ELb1ELb1ELb1ELb0EEENS1_21CollectiveEpilogueFwdINS6_IJSA_SC_SB_EEES9_SE_SG_Li384ELb1ELb1ELb1ELb0EEENS1_36VarlenDynamicPersistentTileSchedulerILi192ELi144ELi384ELi128ELb1ELb1ELb1ELb1ELb1ELb1EEEEEEEEEvNT_6ParamsE --------------------------
	.section	.text._ZN7cutlass13device_kernelIN5flash11enable_sm90INS1_16FlashAttnFwdSm90INS1_25CollectiveMainloopFwdSm90ILi2EN4cute5tupleIJNS5_1CILi1EEES8_S8_EEENS6_IJNS7_ILi192EEENS7_ILi144EEENS7_ILi96EEEEEELi96ENS_6half_tEfNS_4arch4Sm90ELb1ELb0ELb1ELb1ELb0ELb1ELb0ELb0ELb1ELb1ELb1ELb0EEENS1_21CollectiveEpilogueFwdINS6_IJSA_SC_SB_EEES9_SE_SG_Li384ELb1ELb1ELb1ELb0EEENS1_36VarlenDynamicPersistentTileSchedulerILi192ELi144ELi384ELi128ELb1ELb1ELb1ELb1ELb1ELb1EEEEEEEEEvNT_6ParamsE,"ax",@progbits
	.align	128
.text._ZN7cutlass13device_kernelIN5flash11enable_sm90INS1_16FlashAttnFwdSm90INS1_25CollectiveMainloopFwdSm90ILi2EN4cute5tupleIJNS5_1CILi1EEES8_S8_EEENS6_IJNS7_ILi192EEENS7_ILi144EEENS7_ILi96EEEEEELi96ENS_6half_tEfNS_4arch4Sm90ELb1ELb0ELb1ELb1ELb0ELb1ELb0ELb0ELb1ELb1ELb1ELb0EEENS1_21CollectiveEpilogueFwdINS6_IJSA_SC_SB_EEES9_SE_SG_Li384ELb1ELb1ELb1ELb0EEENS1_36VarlenDynamicPersistentTileSchedulerILi192ELi144ELi384ELi128ELb1ELb1ELb1ELb1ELb1ELb1EEEEEEEEEvNT_6ParamsE:
        .type           _ZN7cutlass13device_kernelIN5flash11enable_sm90INS1_16FlashAttnFwdSm90INS1_25CollectiveMainloopFwdSm90ILi2EN4cute5tupleIJNS5_1CILi1EEES8_S8_EEENS6_IJNS7_ILi192EEENS7_ILi144EEENS7_ILi96EEEEEELi96ENS_6half_tEfNS_4arch4Sm90ELb1ELb0ELb1ELb1ELb0ELb1ELb0ELb0ELb1ELb1ELb1ELb0EEENS1_21CollectiveEpilogueFwdINS6_IJSA_SC_SB_EEES9_SE_SG_Li384ELb1ELb1ELb1ELb0EEENS1_36VarlenDynamicPersistentTileSchedulerILi192ELi144ELi384ELi128ELb1ELb1ELb1ELb1ELb1ELb1EEEEEEEEEvNT_6ParamsE,@function
        .size           _ZN7cutlass13device_kernelIN5flash11enable_sm90INS1_16FlashAttnFwdSm90INS1_25CollectiveMainloopFwdSm90ILi2EN4cute5tupleIJNS5_1CILi1EEES8_S8_EEENS6_IJNS7_ILi192EEENS7_ILi144EEENS7_ILi96EEEEEELi96ENS_6half_tEfNS_4arch4Sm90ELb1ELb0ELb1ELb1ELb0ELb1ELb0ELb0ELb1ELb1ELb1ELb0EEENS1_21CollectiveEpilogueFwdINS6_IJSA_SC_SB_EEES9_SE_SG_Li384ELb1ELb1ELb1ELb0EEENS1_36VarlenDynamicPersistentTileSchedulerILi192ELi144ELi384ELi128ELb1ELb1ELb1ELb1ELb1ELb1EEEEEEEEEvNT_6ParamsE,(.L_x_14874 - _ZN7cutlass13device_kernelIN5flash11enable_sm90INS1_16FlashAttnFwdSm90INS1_25CollectiveMainloopFwdSm90ILi2EN4cute5tupleIJNS5_1CILi1EEES8_S8_EEENS6_IJNS7_ILi192EEENS7_ILi144EEENS7_ILi96EEEEEELi96ENS_6half_tEfNS_4arch4Sm90ELb1ELb0ELb1ELb1ELb0ELb1ELb0ELb0ELb1ELb1ELb1ELb0EEENS1_21CollectiveEpilogueFwdINS6_IJSA_SC_SB_EEES9_SE_SG_Li384ELb1ELb1ELb1ELb0EEENS1_36VarlenDynamicPersistentTileSchedulerILi192ELi144ELi384ELi128ELb1ELb1ELb1ELb1ELb1ELb1EEEEEEEEEvNT_6ParamsE)
        .other          _ZN7cutlass13device_kernelIN5flash11enable_sm90INS1_16FlashAttnFwdSm90INS1_25CollectiveMainloopFwdSm90ILi2EN4cute5tupleIJNS5_1CILi1EEES8_S8_EEENS6_IJNS7_ILi192EEENS7_ILi144EEENS7_ILi96EEEEEELi96ENS_6half_tEfNS_4arch4Sm90ELb1ELb0ELb1ELb1ELb0ELb1ELb0ELb0ELb1ELb1ELb1ELb0EEENS1_21CollectiveEpilogueFwdINS6_IJSA_SC_SB_EEES9_SE_SG_Li384ELb1ELb1ELb1ELb0EEENS1_36VarlenDynamicPersistentTileSchedulerILi192ELi144ELi384ELi128ELb1ELb1ELb1ELb1ELb1ELb1EEEEEEEEEvNT_6ParamsE,@"STO_CUDA_ENTRY STV_DEFAULT"
_ZN7cutlass13device_kernelIN5flash11enable_sm90INS1_16FlashAttnFwdSm90INS1_25CollectiveMainloopFwdSm90ILi2EN4cute5tupleIJNS5_1CILi1EEES8_S8_EEENS6_IJNS7_ILi192EEENS7_ILi144EEENS7_ILi96EEEEEELi96ENS_6half_tEfNS_4arch4Sm90ELb1ELb0ELb1ELb1ELb0ELb1ELb0ELb0ELb1ELb1ELb1ELb0EEENS1_21CollectiveEpilogueFwdINS6_IJSA_SC_SB_EEES9_SE_SG_Li384ELb1ELb1ELb1ELb0EEENS1_36VarlenDynamicPersistentTileSchedulerILi192ELi144ELi384ELi128ELb1ELb1ELb1ELb1ELb1ELb1EEEEEEEEEvNT_6ParamsE:
        /* <DEDUP_REMOVED lines=23> */
.L_x_11681:
[----:B------:R-:W-:Y:S05]  /*0170*/  BSYNC B0 ;  /* 0x0000000000007941 */ /* 0x000fea0003800000 */
.L_x_11680:
        /* <DEDUP_REMOVED lines=40> */
.L_x_11682:
        /* <DEDUP_REMOVED lines=22> */
.L_x_11683:
        /* <DEDUP_REMOVED lines=18> */
.L_x_11684:
        /* <DEDUP_REMOVED lines=22> */
.L_x_11685:
        /* <DEDUP_REMOVED lines=22> */
.L_x_11686:
[----:B--2---:R-:W-:Y:S01]  /*0940*/  ISETP.NE.AND P0, PT, R2, RZ, PT ;  /* 0x000000ff0200720c */ /* 0x004fe20003f05270 */
[----:B------:R-:W-:Y:S01]  /*0950*/  IMAD.MOV.U32 R2, RZ, RZ, 0x1 ;  /* 0x00000001ff027424 */ /* 0x000fe200078e00ff */
[----:B------:R-:W-:Y:S01]  /*0960*/  NOP ;  /* 0x0000000000007918 */ /* 0x000fe20000000000 */
[----:B------:R-:W-:Y:S03]  /*0970*/  BSSY B9, `(.L_x_11687) ;  /* 0x00026f3000097945 */ /* 0x000fe60003800000 */
[----:B------:R-:W-:-:S05]  /*0980*/  SEL R2, R2, 0x2, !P0 ;  /* 0x0000000202027807 */ /* 0x000fca0004000000 */
[----:B------:R2:W-:Y:S01]  /*0990*/  STL [R1+0x34], R2 ;  /* 0x0000340201007387 */ /* 0x0005e20000100800 */
[----:B01-34-:R-:W-:Y:S06]  /*09a0*/  BAR.SYNC.DEFER_BLOCKING 0x0 ;  /* 0x0000000000007b1d */ /* 0x01bfec0000010000 */
[----:B------:R-:W-:Y:S05]  /*09b0*/  @!P0 BRA `(.L_x_11688) ;  /* 0x000001e400108947 */ /* 0x000fea0003800000 */
.L_x_11689:
        /* <DEDUP_REMOVED lines=21> */
[----:B------:R-:W3:Y:S01]  /*0b10*/  LDL R19, [R1+0x34] ;  /* 0x0000340001137983 */ /* 0x000ee20000100800 */
[----:B------:R-:W0:Y:S02]  /*0b20*/  S2R R0, SR_TID.X ;  /* 0x0000000000007919 */ /* 0x000e240000002100 */
[----:B0-----:R-:W-:-:S05]  /*0b30*/  VIADD R0, R0, 0xffffff80 ;  /* 0xffffff8000007836 */ /* 0x001fca0000000000 */
[----:B------:R-:W-:Y:S02]  /*0b40*/  SHF.R.S32.HI R3, RZ, 0x1f, R0 ;  /* 0x0000001fff037819 */ /* 0x000fe40000011400 */
[-C--:B------:R-:W-:Y:S02]  /*0b50*/  LEA.HI R8, R0, R0.reuse, RZ, 0x1 ;  /* 0x0000000000087211 */ /* 0x080fe400078f08ff */
[CC--:B------:R-:W-:Y:S02]  /*0b60*/  LEA.HI R4, R3.reuse, R0.reuse, RZ, 0x4 ;  /* 0x0000000003047211 */ /* 0x0c0fe400078f20ff */
[CC--:B------:R-:W-:Y:S02]  /*0b70*/  LEA.HI R6, R3.reuse, R0.reuse, RZ, 0x5 ;  /* 0x0000000003067211 */ /* 0x0c0fe400078f28ff */
[CC--:B--2---:R-:W-:Y:S02]  /*0b80*/  LEA.HI R2, R3.reuse, R0.reuse, RZ, 0x2 ;  /* 0x0000000003027211 */ /* 0x0c4fe400078f10ff */
[----:B------:R-:W-:-:S02]  /*0b90*/  LEA.HI R3, R3, R0, RZ, 0x7 ;  /* 0x0000000003037211 */ /* 0x000fc400078f38ff */
[--C-:B------:R-:W-:Y:S02]  /*0ba0*/  SHF.R.S32.HI R7, RZ, 0x2, R2.reuse ;  /* 0x00000002ff077819 */ /* 0x100fe40000011402 */
[----:B------:R-:W-:Y:S02]  /*0bb0*/  SHF.R.S32.HI R10, RZ, 0x1f, R2 ;  /* 0x0000001fff0a7819 */ /* 0x000fe40000011402 */
[----:B------:R-:W-:Y:S02]  /*0bc0*/  LOP3.LUT R11, R2, 0xfffffffc, RZ, 0xc0, !PT ;  /* 0xfffffffc020b7812 */ /* 0x000fe400078ec0ff */
[----:B------:R-:W-:Y:S02]  /*0bd0*/  SHF.R.S32.HI R2, RZ, 0x7, R3 ;  /* 0x00000007ff027819 */ /* 0x000fe40000011403 */
[----:B------:R-:W-:Y:S02]  /*0be0*/  LOP3.LUT R5, R8, 0xfffffffe, RZ, 0xc0, !PT ;  /* 0xfffffffe08057812 */ /* 0x000fe400078ec0ff */
[----:B------:R-:W-:-:S02]  /*0bf0*/  LOP3.LUT R13, R3, 0xffffff80, RZ, 0xc0, !PT ;  /* 0xffffff80030d7812 */ /* 0x000fc400078ec0ff */
[----:B------:R-:W-:Y:S02]  /*0c00*/  LOP3.LUT R3, R4, 0xfffffff0, RZ, 0xc0, !PT ;  /* 0xfffffff004037812 */ /* 0x000fe400078ec0ff */
[----:B------:R-:W-:Y:S01]  /*0c10*/  SHF.R.S32.HI R23, RZ, 0x1, R8 ;  /* 0x00000001ff177819 */ /* 0x000fe20000011408 */
[----:B------:R-:W-:-:S03]  /*0c20*/  IMAD.HI R12, R2, 0x55555556, RZ ;  /* 0x55555556020c7827 */ /* 0x000fc600078e02ff */
[----:B------:R-:W-:Y:S01]  /*0c30*/  LEA.HI R8, R8, R23, RZ, 0x1 ;  /* 0x0000001708087211 */ /* 0x000fe200078f08ff */
[C---:B------:R-:W-:Y:S01]  /*0c40*/  IMAD.IADD R9, R0.reuse, 0x1, -R5 ;  /* 0x0000000100097824 */ /* 0x040fe200078e0a05 */
[----:B------:R-:W-:Y:S01]  /*0c50*/  SHF.R.S32.HI R5, RZ, 0x4, R4 ;  /* 0x00000004ff057819 */ /* 0x000fe20000011404 */
[----:B------:R-:W-:Y:S01]  /*0c60*/  IMAD.IADD R3, R0, 0x1, -R3 ;  /* 0x0000000100037824 */ /* 0x000fe200078e0a03 */
[----:B------:R-:W-:Y:S01]  /*0c70*/  LEA.HI R15, R12, R12, RZ, 0x1 ;  /* 0x0000000c0c0f7211 */ /* 0x000fe200078f08ff */
[----:B------:R-:W-:Y:S01]  /*0c80*/  IMAD.IADD R11, R0, 0x1, -R11 ;  /* 0x00000001000b7824 */ /* 0x000fe200078e0a0b */
[----:B------:R-:W-:Y:S01]  /*0c90*/  LEA.HI R4, R4, R5, RZ, 0x1 ;  /* 0x0000000504047211 */ /* 0x000fe200078f08ff */
[----:B------:R-:W-:Y:S01]  /*0ca0*/  IMAD.IADD R20, R0, 0x1, -R13 ;  /* 0x0000000100147824 */ /* 0x000fe200078e0a0d */
[----:B------:R-:W-:Y:S02]  /*0cb0*/  LOP3.LUT R8, R8, 0x7fffffe, RZ, 0xc0, !PT ;  /* 0x07fffffe08087812 */ /* 0x000fe400078ec0ff */
[----:B------:R-:W-:Y:S01]  /*0cc0*/  SHF.R.S32.HI R0, RZ, 0x1f, R3 ;  /* 0x0000001fff007819 */ /* 0x000fe20000011403 */
[----:B------:R-:W-:Y:S01]  /*0cd0*/  IMAD R15, R15, -0x3, R2 ;  /* 0xfffffffd0f0f7824 */ /* 0x000fe200078e0202 */
[----:B------:R-:W-:Y:S01]  /*0ce0*/  LOP3.LUT R4, R4, 0x1ffffffe, RZ, 0xc0, !PT ;  /* 0x1ffffffe04047812 */ /* 0x000fe200078ec0ff */
[----:B------:R-:W-:Y:S01]  /*0cf0*/  IMAD.IADD R8, R23, 0x1, -R8 ;  /* 0x0000000117087824 */ /* 0x000fe200078e0a08 */
[----:B------:R-:W-:-:S02]  /*0d00*/  LEA.HI R10, R10, R7, RZ, 0x2 ;  /* 0x000000070a0a7211 */ /* 0x000fc400078f10ff */
[CC--:B------:R-:W-:Y:S02]  /*0d10*/  LEA.HI R2, R0.reuse, R3.reuse, RZ, 0x3 ;  /* 0x0000000300027211 */ /* 0x0c0fe400078f18ff */
[----:B------:R-:W-:Y:S02]  /*0d20*/  SHF.R.S32.HI R12, RZ, 0x1f, R20 ;  /* 0x0000001fff0c7819 */ /* 0x000fe40000011414 */
[----:B------:R-:W-:Y:S01]  /*0d30*/  LEA.HI R0, R0, R3, RZ, 0x2 ;  /* 0x0000000300007211 */ /* 0x000fe200078f10ff */
[C---:B------:R-:W-:Y:S01]  /*0d40*/  IMAD.IADD R4, R5.reuse, 0x1, -R4 ;  /* 0x0000000105047824 */ /* 0x040fe200078e0a04 */
[----:B------:R-:W-:Y:S01]  /*0d50*/  LOP3.LUT R10, R10, 0xfffffffc, RZ, 0xc0, !PT ;  /* 0xfffffffc0a0a7812 */ /* 0x000fe200078ec0ff */
[----:B------:R-:W-:Y:S01]  /*0d60*/  IMAD R17, R5, 0x8, R8 ;  /* 0x0000000805117824 */ /* 0x000fe200078e0208 */
[----:B------:R-:W-:Y:S01]  /*0d70*/  LEA.HI R8, R12, R20, RZ, 0x2 ;  /* 0x000000140c087211 */ /* 0x000fe200078f10ff */
[----:B------:R-:W-:Y:S01]  /*0d80*/  IMAD.SHL.U32 R5, R2, 0x10, RZ ;  /* 0x0000001002057824 */ /* 0x000fe200078e00ff */
[----:B------:R-:W-:-:S02]  /*0d90*/  LOP3.LUT R2, R0, 0x7fffffc, RZ, 0xc0, !PT ;  /* 0x07fffffc00027812 */ /* 0x000fc400078ec0ff */
[----:B------:R-:W-:Y:S01]  /*0da0*/  SHF.R.S32.HI R0, RZ, 0x2, R0 ;  /* 0x00000002ff007819 */ /* 0x000fe20000011400 */
[----:B------:R-:W-:Y:S01]  /*0db0*/  IMAD.IADD R10, R7, 0x1, -R10 ;  /* 0x00000001070a7824 */ /* 0x000fe200078e0a0a */
[--C-:B------:R-:W-:Y:S02]  /*0dc0*/  SHF.R.S32.HI R13, RZ, 0x2, R8.reuse ;  /* 0x00000002ff0d7819 */ /* 0x100fe40000011408 */
[----:B------:R-:W-:Y:S02]  /*0dd0*/  SHF.R.S32.HI R14, RZ, 0x1f, R8 ;  /* 0x0000001fff0e7819 */ /* 0x000fe40000011408 */
[----:B------:R-:W-:Y:S01]  /*0de0*/  SHF.R.S32.HI R7, RZ, 0x5, R6 ;  /* 0x00000005ff077819 */ /* 0x000fe20000011406 */
[----:B------:R-:W-:Y:S01]  /*0df0*/  IMAD.SHL.U32 R0, R0, 0x40, RZ ;  /* 0x0000004000007824 */ /* 0x000fe200078e00ff */
[----:B------:R-:W-:Y:S02]  /*0e00*/  LEA.HI R14, R14, R13, RZ, 0x3 ;  /* 0x0000000d0e0e7211 */ /* 0x000fe400078f18ff */
[----:B------:R-:W-:Y:S01]  /*0e10*/  LOP3.LUT R6, R5, 0x7fffff80, RZ, 0xc0, !PT ;  /* 0x7fffff8005067812 */ /* 0x000fe200078ec0ff */
[----:B------:R-:W-:-:S02]  /*0e20*/  IMAD.IADD R5, R3, 0x1, -R2 ;  /* 0x0000000103057824 */ /* 0x000fc400078e0a02 */
[C---:B------:R-:W-:Y:S01]  /*0e30*/  IMAD R18, R7.reuse, 0x10, R3 ;  /* 0x0000001007127824 */ /* 0x040fe200078e0203 */
[----:B------:R-:W-:Y:S01]  /*0e40*/  LOP3.LUT R14, R14, 0xfffffff8, RZ, 0xc0, !PT ;  /* 0xfffffff80e0e7812 */ /* 0x000fe200078ec0ff */
[----:B------:R-:W-:Y:S01]  /*0e50*/  IMAD.SHL.U32 R3, R4, 0x8, RZ ;  /* 0x0000000804037824 */ /* 0x000fe200078e00ff */
[----:B------:R-:W-:Y:S02]  /*0e60*/  LOP3.LUT R0, R0, 0x40, RZ, 0xc0, !PT ;  /* 0x0000004000007812 */ /* 0x000fe400078ec0ff */
[----:B------:R-:W-:Y:S01]  /*0e70*/  LEA.HI R12, R12, R20, RZ, 0x5 ;  /* 0x000000140c0c7211 */ /* 0x000fe200078f28ff */
[----:B------:R-:W-:Y:S01]  /*0e80*/  IMAD R6, R7, 0x100, R6 ;  /* 0x0000010007067824 */ /* 0x000fe200078e0206 */
[--C-:B------:R-:W-:Y:S01]  /*0e90*/  LOP3.LUT R2, R0, 0x8, R3.reuse, 0xf8, !PT ;  /* 0x0000000800027812 */ /* 0x100fe200078ef803 */
[----:B------:R-:W-:Y:S01]  /*0ea0*/  IMAD.IADD R13, R13, 0x1, -R14 ;  /* 0x000000010d0d7824 */ /* 0x000fe200078e0a0e */
[----:B------:R-:W-:Y:S02]  /*0eb0*/  SHF.R.U32.HI R7, RZ, 0x3, R0 ;  /* 0x00000003ff077819 */ /* 0x000fe40000011600 */
[----:B------:R-:W-:Y:S01]  /*0ec0*/  SHF.R.S32.HI R12, RZ, 0x5, R12 ;  /* 0x00000005ff0c7819 */ /* 0x000fe2000001140c */
[----:B------:R-:W-:Y:S01]  /*0ed0*/  IMAD R5, R5, 0x10, R6 ;  /* 0x0000001005057824 */ /* 0x000fe200078e0206 */
[----:B------:R-:W-:Y:S01]  /*0ee0*/  LOP3.LUT R2, R2, R7, RZ, 0x3c, !PT ;  /* 0x0000000702027212 */ /* 0x000fe200078e3cff */
[----:B------:R-:W-:-:S02]  /*0ef0*/  IMAD.U32 R0, R18, 0x20, R3 ;  /* 0x0000002012007824 */ /* 0x000fc400078e0003 */
[----:B------:R-:W-:Y:S01]  /*0f00*/  IMAD R12, R12, 0x10, R13 ;  /* 0x000000100c0c7824 */ /* 0x000fe200078e020d */
[----:B------:R-:W-:Y:S01]  /*0f10*/  STL [R1+0xc8], R20 ;  /* 0x0000c81401007387 */ /* 0x000fe20000100800 */
[----:B------:R-:W-:Y:S02]  /*0f20*/  IMAD.IADD R5, R2, 0x1, R5 ;  /* 0x0000000102057824 */ /* 0x000fe400078e0205 */
[----:B------:R-:W-:Y:S01]  /*0f30*/  IMAD R6, R15, 0x40, R12 ;  /* 0x000000400f067824 */ /* 0x000fe200078e020c */
[----:B------:R0:W-:Y:S01]  /*0f40*/  STL [R1+0xe0], R0 ;  /* 0x0000e00001007387 */ /* 0x0001e20000100800 */
[----:B------:R-:W-:-:S03]  /*0f50*/  IMAD.SHL.U32 R12, R9, 0x4, RZ ;  /* 0x00000004090c7824 */ /* 0x000fc600078e00ff */
[----:B------:R-:W-:Y:S01]  /*0f60*/  STL [R1+0xdc], R6 ;  /* 0x0000dc0601007387 */ /* 0x000fe20000100800 */
[----:B0-----:R-:W-:Y:S02]  /*0f70*/  VIADD R0, R16, 0xda00 ;  /* 0x0000da0010007836 */ /* 0x001fe40000000000 */
[----:B------:R-:W-:Y:S02]  /*0f80*/  IMAD.SHL.U32 R14, R9, 0x8, RZ ;  /* 0x00000008090e7824 */ /* 0x000fe400078e00ff */
[----:B------:R-:W-:Y:S02]  /*0f90*/  IMAD.SHL.U32 R10, R10, 0x40, RZ ;  /* 0x000000400a0a7824 */ /* 0x000fe400078e00ff */
[----:B------:R-:W-:Y:S01]  /*0fa0*/  VIADD R3, R12, 0x20 ;  /* 0x000000200c037836 */ /* 0x000fe20000000000 */
[----:B------:R-:W-:-:S05]  /*0fb0*/  LOP3.LUT R8, R8, 0x7ffffffc, RZ, 0xc0, !PT ;  /* 0x7ffffffc08087812 */ /* 0x000fca00078ec0ff */
[----:B------:R-:W-:Y:S02]  /*0fc0*/  IMAD.IADD R8, R20, 0x1, -R8 ;  /* 0x0000000114087824 */ /* 0x000fe400078e0a08 */
[----:B------:R-:W-:Y:S01]  /*0fd0*/  IMAD.SHL.U32 R9, R17, 0x20, RZ ;  /* 0x0000002011097824 */ /* 0x000fe200078e00ff */
[----:B------:R-:W-:-:S04]  /*0fe0*/  LEA.HI R4, R11, R11, RZ, 0x1 ;  /* 0x0000000b0b047211 */ /* 0x000fc800078f08ff */
[----:B------:R-:W-:-:S05]  /*0ff0*/  LOP3.LUT R4, R4, 0x1ffffffe, RZ, 0xc0, !PT ;  /* 0x1ffffffe04047812 */ /* 0x000fca00078ec0ff */
[----:B------:R-:W-:Y:S02]  /*1000*/  IMAD.IADD R4, R11, 0x1, -R4 ;  /* 0x000000010b047824 */ /* 0x000fe400078e0a04 */
[----:B------:R-:W-:Y:S01]  /*1010*/  IMAD R17, R5, 0x2, R16 ;  /* 0x0000000205117824 */ /* 0x000fe200078e0210 */
[----:B---3--:R-:W-:-:S05]  /*1020*/  LOP3.LUT R2, R19, 0x1, RZ, 0xfc, !PT ;  /* 0x0000000113027812 */ /* 0x008fca00078efcff */
[----:B------:R-:W-:Y:S04]  /*1030*/  STL [R1+0x44], R2 ;  /* 0x0000440201007387 */ /* 0x000fe80000100800 */
[----:B------:R-:W-:Y:S04]  /*1040*/  STL [R1+0xa4], RZ ;  /* 0x0000a4ff01007387 */ /* 0x000fe80000100800 */
[----:B------:R0:W-:Y:S04]  /*1050*/  STL [R1+0xc4], R0 ;  /* 0x0000c40001007387 */ /* 0x0001e80000100800 */
[----:B------:R-:W-:Y:S01]  /*1060*/  STL [R1+0x40], RZ ;  /* 0x000040ff01007387 */ /* 0x000fe20000100800 */
[----:B0-----:R-:W-:Y:S01]  /*1070*/  SHF.R.S32.HI R0, RZ, 0x1f, R23 ;  /* 0x0000001fff007819 */ /* 0x001fe20000011417 */
[----:B------:R-:W-:-:S02]  /*1080*/  VIADD R0, R12, 0x10 ;  /* 0x000000100c007836 */ /* 0x000fc40000000000 */
[----:B------:R-:W-:Y:S04]  /*1090*/  STL [R1+0x38], RZ ;  /* 0x000038ff01007387 */ /* 0x000fe80000100800 */
[----:B------:R-:W-:Y:S01]  /*10a0*/  STL [R1+0x48], R12 ;  /* 0x0000480c01007387 */ /* 0x000fe20000100800 */
[----:B------:R-:W-:-:S03]  /*10b0*/  LOP3.LUT R2, R10, 0xc0, RZ, 0xc0, !PT ;  /* 0x000000c00a027812 */ /* 0x000fc600078ec0ff */
[----:B------:R-:W-:Y:S04]  /*10c0*/  STL [R1+0x30], R14 ;  /* 0x0000300e01007387 */ /* 0x000fe80000100800 */
[----:B------:R0:W-:Y:S04]  /*10d0*/  STL [R1+0x64], R0 ;  /* 0x0000640001007387 */ /* 0x0001e80000100800 */
[----:B------:R1:W-:Y:S01]  /*10e0*/  STL [R1+0x60], R3 ;  /* 0x0000600301007387 */ /* 0x0003e20000100800 */
[C---:B0-----:R-:W-:Y:S02]  /*10f0*/  VIADD R0, R12.reuse, 0x8 ;  /* 0x000000080c007836 */ /* 0x041fe40000000000 */
[----:B-1----:R-:W-:-:S03]  /*1100*/  VIADD R3, R12, 0x18 ;  /* 0x000000180c037836 */ /* 0x002fc60000000000 */
[----:B------:R0:W-:Y:S01]  /*1110*/  STL [R1+0x6c], R0 ;  /* 0x00006c0001007387 */ /* 0x0001e20000100800 */
[----:B------:R-:W-:-:S03]  /*1120*/  IMAD.SHL.U32 R10, R8, 0x2, RZ ;  /* 0x00000002080a7824 */ /* 0x000fc600078e00ff */
[----:B------:R1:W-:Y:S04]  /*1130*/  STL [R1+0x50], R2 ;  /* 0x0000500201007387 */ /* 0x0003e80000100800 */
[----:B------:R2:W-:Y:S01]  /*1140*/  STL [R1+0x70], R3 ;  /* 0x0000700301007387 */ /* 0x0005e20000100800 */
[----:B0-----:R-:W-:Y:S02]  /*1150*/  LOP3.LUT R0, R2, 0x8, R14, 0xf8, !PT ;  /* 0x0000000802007812 */ /* 0x001fe400078ef80e */
[----:B-1----:R-:W-:Y:S01]  /*1160*/  SHF.R.U32.HI R2, RZ, 0x3, R2 ;  /* 0x00000003ff027819 */ /* 0x002fe20000011602 */
[----:B--2---:R-:W-:-:S04]  /*1170*/  VIADD R3, R12, 0x28 ;  /* 0x000000280c037836 */ /* 0x004fc80000000000 */
[----:B------:R0:W-:Y:S01]  /*1180*/  STL [R1+0x54], R2 ;  /* 0x0000540201007387 */ /* 0x0001e20000100800 */
[----:B------:R-:W-:Y:S01]  /*1190*/  LOP3.LUT R0, R0, R2, RZ, 0x3c, !PT ;  /* 0x0000000200007212 */ /* 0x000fe200078e3cff */
[C---:B------:R-:W-:Y:S02]  /*11a0*/  VIADD R8, R10.reuse, 0x8 ;  /* 0x000000080a087836 */ /* 0x040fe40000000000 */
[----:B------:R1:W-:Y:S01]  /*11b0*/  STL [R1+0x78], R3 ;  /* 0x0000780301007387 */ /* 0x0003e20000100800 */
[----:B------:R-:W-:-:S03]  /*11c0*/  VIADD R7, R10, 0x10 ;  /* 0x000000100a077836 */ /* 0x000fc60000000000 */
[----:B------:R2:W-:Y:S01]  /*11d0*/  STL [R1+0x7c], R10 ;  /* 0x00007c0a01007387 */ /* 0x0005e20000100800 */
[----:B0-----:R-:W-:-:S03]  /*11e0*/  VIADD R2, R10, 0x20 ;  /* 0x000000200a027836 */ /* 0x001fc60000000000 */
[----:B------:R0:W-:Y:S01]  /*11f0*/  STL [R1+0x58], R9 ;  /* 0x0000580901007387 */ /* 0x0001e20000100800 */
[C---:B-1----:R-:W-:Y:S02]  /*1200*/  VIADD R3, R10.reuse, 0x18 ;  /* 0x000000180a037836 */ /* 0x042fe40000000000 */
[----:B--2---:R-:W-:Y:S01]  /*1210*/  VIADD R10, R10, 0x28 ;  /* 0x000000280a0a7836 */ /* 0x004fe20000000000 */
[----:B------:R-:W-:Y:S01]  /*1220*/  STL [R1+0xbc], R8 ;  /* 0x0000bc0801007387 */ /* 0x000fe20000100800 */
[----:B0-----:R-:W-:-:S03]  /*1230*/  IMAD.IADD R9, R9, 0x1, R0 ;  /* 0x0000000109097824 */ /* 0x001fc600078e0200 */
[----:B------:R0:W-:Y:S01]  /*1240*/  STL [R1+0xb8], R7 ;  /* 0x0000b80701007387 */ /* 0x0001e20000100800 */
[----:B------:R-:W-:-:S03]  /*1250*/  SHF.R.S32.HI R0, RZ, 0x1f, R8 ;  /* 0x0000001fff007819 */ /* 0x000fc60000011408 */
[----:B------:R-:W-:Y:S04]  /*1260*/  STL [R1+0xa8], R10 ;  /* 0x0000a80a01007387 */ /* 0x000fe80000100800 */
[----:B------:R-:W-:Y:S01]  /*1270*/  STL [R1+0xb4], R3 ;  /* 0x0000b40301007387 */ /* 0x000fe20000100800 */
[----:B0-----:R-:W-:-:S03]  /*1280*/  SHF.R.S32.HI R7, RZ, 0x1f, R7 ;  /* 0x0000001fff077819 */ /* 0x001fc60000011407 */
[----:B------:R-:W-:Y:S04]  /*1290*/  STL [R1+0x88], R9 ;  /* 0x0000880901007387 */ /* 0x000fe80000100800 */
[----:B------:R-:W-:Y:S04]  /*12a0*/  STL [R1+0xb0], R2 ;  /* 0x0000b00201007387 */ /* 0x000fe80000100800 */
[----:B------:R0:W-:Y:S04]  /*12b0*/  STL [R1+0xd8], R0 ;  /* 0x0000d80001007387 */ /* 0x0001e80000100800 */
[----:B------:R-:W-:Y:S01]  /*12c0*/  STL [R1+0xd4], R7 ;  /* 0x0000d40701007387 */ /* 0x000fe20000100800 */
[----:B0-----:R-:W-:-:S02]  /*12d0*/  SHF.R.S32.HI R0, RZ, 0x1f, R3 ;  /* 0x0000001fff007819 */ /* 0x001fc40000011403 */
[----:B------:R-:W-:-:S03]  /*12e0*/  SHF.R.S32.HI R2, RZ, 0x1f, R2 ;  /* 0x0000001fff027819 */ /* 0x000fc60000011402 */
[----:B------:R0:W-:Y:S04]  /*12f0*/  STL [R1+0xd0], R0 ;  /* 0x0000d00001007387 */ /* 0x0001e80000100800 */
[----:B------:R1:W-:Y:S01]  /*1300*/  STL [R1+0xcc], R2 ;  /* 0x0000cc0201007387 */ /* 0x0003e20000100800 */
[----:B0-----:R-:W-:-:S05]  /*1310*/  IMAD R0, R4, 0x8, R6 ;  /* 0x0000000804007824 */ /* 0x001fca00078e0206 */
[----:B------:R1:W-:Y:S01]  /*1320*/  STL [R1+0x8c], R0 ;  /* 0x00008c0001007387 */ /* 0x0003e20000100800 */
[----:B------:R-:W-:-:S07]  /*1330*/  CS2R R18, SRZ ;  /* 0x0000000000127805 */ /* 0x000fce000001ff00 */
.L_x_11849:
[----:B01--4-:R-:W0:Y:S01]  /*1340*/  LDC.64 R2, c[0x0][0xc88] ;  /* 0x00032200ff027b82 */ /* 0x013e220000000a00 */
[----:B------:R-:W-:Y:S01]  /*1350*/  ULDC.64 UR4, c[0x0][0x208] ;  /* 0x0000820000047ab9 */ /* 0x000fe20000000a00 */
[----:B0-----:R-:W-:-:S05]  /*1360*/  IMAD.WIDE R2, R111, 0x4, R2 ;  /* 0x000000046f027825 */ /* 0x001fca00078e0202 */
[----:B--2---:R-:W2:Y:S01]  /*1370*/  LDG.E R28, desc[UR4][R2.64] ;  /* 0x00000004021c7981 */ /* 0x004ea2000c1e1900 */
[----:B------:R-:W-:Y:S05]  /*1380*/  YIELD ;  /* 0x0000000000007946 */ /* 0x000fea0003800000 */
[----:B------:R-:W-:Y:S01]  /*1390*/  ULDC.64 UR4, c[0x0][0xa28] ;  /* 0x00028a0000047ab9 */ /* 0x000fe20000000a00 */
[----:B------:R-:W-:Y:S01]  /*13a0*/  ULDC.64 UR8, c[0x0][0xa18] ;  /* 0x0002860000087ab9 */ /* 0x000fe20000000a00 */
[----:B------:R-:W-:Y:S01]  /*13b0*/  ISETP.NE.U32.AND P1, PT, RZ, UR4, PT ;  /* 0x00000004ff007c0c */ /* 0x000fe2000bf25070 */
[----:B------:R-:W-:Y:S01]  /*13c0*/  IMAD.MOV.U32 R10, RZ, RZ, RZ ;  /* 0x000000ffff0a7224 */ /* 0x000fe200078e00ff */
[----:B------:R-:W-:Y:S01]  /*13d0*/  ULDC.64 UR10, c[0x0][0x208] ;  /* 0x00008200000a7ab9 */ /* 0x000fe20000000a00 */
[----:B------:R-:W-:Y:S01]  /*13e0*/  ULDC.64 UR6, c[0x0][0xa08] ;  /* 0x0002820000067ab9 */ /* 0x000fe20000000a00 */
[----:B------:R-:W-:Y:S01]  /*13f0*/  ISETP.NE.AND.EX P1, PT, RZ, UR5, PT, P1 ;  /* 0x00000005ff007c0c */ /* 0x000fe2000bf25310 */
[----:B------:R-:W-:Y:S01]  /*1400*/  IMAD.MOV.U32 R78, RZ, RZ, RZ ;  /* 0x000000ffff4e7224 */ /* 0x000fe200078e00ff */
[----:B------:R-:W-:-:S04]  /*1410*/  ISETP.NE.U32.AND P0, PT, RZ, UR6, PT ;  /* 0x00000006ff007c0c */ /* 0x000fc8000bf05070 */
[----:B------:R-:W-:Y:S02]  /*1420*/  ISETP.NE.AND.EX P0, PT, RZ, UR7, PT, P0 ;  /* 0x00000007ff007c0c */ /* 0x000fe4000bf05300 */
[----:B--2---:R-:W-:Y:S01]  /*1430*/  SHF.R.S32.HI R0, RZ, 0x1f, R28 ;  /* 0x0000001fff007819 */ /* 0x004fe2000001141c */
[----:B------:R-:W-:-:S04]  /*1440*/  IMAD.SHL.U32 R30, R28, 0x4, RZ ;  /* 0x000000041c1e7824 */ /* 0x000fc800078e00ff */
[C---:B---3--:R-:W-:Y:S01]  /*1450*/  @P1 LEA R4, P2, R28.reuse, UR4, 0x2 ;  /* 0x000000041c041c11 */ /* 0x048fe2000f8410ff */
[----:B------:R-:W-:Y:S01]  /*1460*/  STL [R1+0x98], R28 ;  /* 0x0000981c01007387 */ /* 0x000fe20000100800 */
[C-C-:B------:R-:W-:Y:S02]  /*1470*/  SHF.L.U64.HI R29, R28.reuse, 0x2, R0.reuse ;  /* 0x000000021c1d7819 */ /* 0x140fe40000010200 */
[----:B------:R-:W-:Y:S01]  /*1480*/  @P1 LEA.HI.X R5, R28, UR5, R0, 0x2, P2 ;  /* 0x000000051c051c11 */ /* 0x000fe200090f1400 */
[----:B------:R-:W-:Y:S01]  /*1490*/  ULDC UR4, c[0x0][0x288] ;  /* 0x0000a20000047ab9 */ /* 0x000fe20000000800 */
[----:B------:R-:W-:Y:S01]  /*14a0*/  ISETP.NE.U32.AND P2, PT, RZ, UR8, PT ;  /* 0x00000008ff007c0c */ /* 0x000fe2000bf45070 */
[----:B------:R0:W-:Y:S01]  /*14b0*/  STL [R1+0xc0], R0 ;  /* 0x0000c00001007387 */ /* 0x0001e20000100800 */
[----:B------:R-:W-:Y:S02]  /*14c0*/  IADD3 R8, P3, R30, UR6, RZ ;  /* 0x000000061e087c10 */ /* 0x000fe4000ff7e0ff */
[----:B------:R-:W-:Y:S01]  /*14d0*/  ISETP.NE.AND.EX P2, PT, RZ, UR9, PT, P2 ;  /* 0x00000009ff007c0c */ /* 0x000fe2000bf45320 */
[----:B------:R1:W5:Y:S01]  /*14e0*/  @P1 LDG.E R10, desc[UR10][R4.64] ;  /* 0x0000000a040a1981 */ /* 0x000362000c1e1900 */
[----:B------:R-:W-:-:S03]  /*14f0*/  IADD3.X R9, R29, UR7, RZ, P3, !PT ;  /* 0x000000071d097c10 */ /* 0x000fc60009ffe4ff */
[----:B------:R1:W-:Y:S01]  /*1500*/  STL [R1+0x9c], R30 ;  /* 0x00009c1e01007387 */ /* 0x0003e20000100800 */
[----:B0-----:R-:W-:Y:S01]  /*1510*/  IMAD.U32 R0, RZ, RZ, UR4 ;  /* 0x00000004ff007e24 */ /* 0x001fe2000f8e00ff */
[----:B------:R-:W-:Y:S02]  /*1520*/  ULDC.64 UR4, c[0x0][0x418] ;  /* 0x0001060000047ab9 */ /* 0x000fe40000000a00 */
[----:B------:R1:W-:Y:S04]  /*1530*/  STL [R1+0xa0], R29 ;  /* 0x0000a01d01007387 */ /* 0x0003e80000100800 */
[----:B------:R-:W-:Y:S01]  /*1540*/  @P2 IADD3 R6, P1, R30, UR8, RZ ;  /* 0x000000081e062c10 */ /* 0x000fe2000ff3e0ff */
[----:B------:R1:W5:Y:S03]  /*1550*/  @P0 LDG.E R78, desc[UR10][R8.64] ;  /* 0x0000000a084e0981 */ /* 0x000366000c1e1900 */
[----:B------:R-:W-:-:S05]  /*1560*/  @P2 IADD3.X R7, R29, UR9, RZ, P1, !PT ;  /* 0x000000091d072c10 */ /* 0x000fca0008ffe4ff */
[----:B------:R-:W2:Y:S01]  /*1570*/  @P2 LDG.E R0, desc[UR10][R6.64] ;  /* 0x0000000a06002981 */ /* 0x000ea2000c1e1900 */
        /* <DEDUP_REMOVED lines=9> */
[----:B--2---:R1:W-:Y:S01]  /*1610*/  STL [R1+0x28], R0 ;  /* 0x0000280001007387 */ /* 0x0043e20000100800 */
[----:B------:R-:W-:Y:S01]  /*1620*/  IMAD.MOV.U32 R12, RZ, RZ, R0 ;  /* 0x000000ffff0c7224 */ /* 0x000fe200078e0000 */
[----:B------:R-:W-:Y:S06]  /*1630*/  @P2 BRA `(.L_x_11691) ;  /* 0x00000000002c2947 */ /* 0x000fec0003800000 */
[----:B------:R-:W-:Y:S02]  /*1640*/  ULDC.64 UR4, c[0x0][0xa00] ;  /* 0x0002800000047ab9 */ /* 0x000fe40000000a00 */
[----:B------:R-:W-:-:S04]  /*1650*/  ISETP.NE.U32.AND P1, PT, RZ, UR4, PT ;  /* 0x00000004ff007c0c */ /* 0x000fc8000bf25070 */
[----:B------:R-:W-:-:S13]  /*1660*/  ISETP.NE.AND.EX P1, PT, RZ, UR5, PT, P1 ;  /* 0x00000005ff007c0c */ /* 0x000fda000bf25310 */
[----:B------:R-:W-:Y:S05]  /*1670*/  @!P1 BRA `(.L_x_11691) ;  /* 0x00000000001c9947 */ /* 0x000fea0003800000 */
[----:B-1----:R-:W0:Y:S01]  /*1680*/  LDC.64 R4, c[0x0][0xa00] ;  /* 0x00028000ff047b82 */ /* 0x002e220000000a00 */
[----:B------:R-:W-:Y:S01]  /*1690*/  ULDC.64 UR4, c[0x0][0x208] ;  /* 0x0000820000047ab9 */ /* 0x000fe20000000a00 */
[----:B0-----:R-:W-:-:S05]  /*16a0*/  IMAD.WIDE R4, R28, 0x4, R4 ;  /* 0x000000041c047825 */ /* 0x001fca00078e0204 */
[----:B------:R-:W2:Y:S04]  /*16b0*/  LDG.E R0, desc[UR4][R4.64] ;  /* 0x0000000404007981 */ /* 0x000ea8000c1e1900 */
[----:B------:R-:W2:Y:S02]  /*16c0*/  LDG.E R3, desc[UR4][R4.64+0x4] ;  /* 0x0000040404037981 */ /* 0x000ea4000c1e1900 */
[----:B--2---:R-:W-:-:S05]  /*16d0*/  IMAD.IADD R12, R3, 0x1, -R0 ;  /* 0x00000001030c7824 */ /* 0x004fca00078e0a00 */
[----:B------:R0:W-:Y:S02]  /*16e0*/  STL [R1+0x28], R12 ;  /* 0x0000280c01007387 */ /* 0x0001e40000100800 */
.L_x_11691:
[C---:B------:R-:W-:Y:S01]  /*16f0*/  LOP3.LUT R26, R110.reuse, 0xffff, RZ, 0xc0, !PT ;  /* 0x0000ffff6e1a7812 */ /* 0x040fe200078ec0ff */
[----:B------:R-:W-:Y:S01]  /*1700*/  ULDC.64 UR4, c[0x0][0xa20] ;  /* 0x0002880000047ab9 */ /* 0x000fe20000000a00 */
[C---:B------:R-:W-:Y:S02]  /*1710*/  LOP3.LUT R3, R110.reuse, 0xff000000, RZ, 0xc0, !PT ;  /* 0xff0000006e037812 */ /* 0x040fe400078ec0ff */
[----:B------:R-:W-:Y:S01]  /*1720*/  ISETP.NE.U32.AND P1, PT, RZ, UR4, PT ;  /* 0x00000004ff007c0c */ /* 0x000fe2000bf25070 */
[----:B------:R2:W-:Y:S01]  /*1730*/  STL [R1+0x90], R26 ;  /* 0x0000901a01007387 */ /* 0x0005e20000100800 */
[----:B-1----:R-:W-:Y:S02]  /*1740*/  LOP3.LUT R0, R110, 0xff0000, RZ, 0xc0, !PT ;  /* 0x00ff00006e007812 */ /* 0x002fe400078ec0ff */
[----:B------:R-:W-:Y:S02]  /*1750*/  ISETP.NE.AND.EX P1, PT, RZ, UR5, PT, P1 ;  /* 0x00000005ff007c0c */ /* 0x000fe4000bf25310 */
[----:B------:R-:W-:-:S04]  /*1760*/  SHF.R.U32.HI R3, RZ, 0x8, R3 ;  /* 0x00000008ff037819 */ /* 0x000fc80000011603 */
[----:B------:R-:W-:-:S07]  /*1770*/  LEA.HI R11, R0, R3, RZ, 0x10 ;  /* 0x00000003000b7211 */ /* 0x000fce00078f80ff */
[----:B--2---:R-:W-:Y:S05]  /*1780*/  @!P1 BRA `(.L_x_11692) ;  /* 0x0000000000149947 */ /* 0x004fea0003800000 */
[----:B------:R-:W-:Y:S01]  /*1790*/  IADD3 R4, P0, R30, UR4, RZ ;  /* 0x000000041e047c10 */ /* 0x000fe2000ff1e0ff */
[----:B------:R-:W-:-:S03]  /*17a0*/  ULDC.64 UR6, c[0x0][0x208] ;  /* 0x0000820000067ab9 */ /* 0x000fc60000000a00 */
[----:B------:R-:W-:-:S05]  /*17b0*/  IADD3.X R5, R29, UR5, RZ, P0, !PT ;  /* 0x000000051d057c10 */ /* 0x000fca00087fe4ff */
[----:B------:R1:W5:Y:S01]  /*17c0*/  LDG.E R27, desc[UR6][R4.64] ;  /* 0x00000006041b7981 */ /* 0x000362000c1e1900 */
[----:B------:R-:W-:Y:S05]  /*17d0*/  BRA `(.L_x_11693) ;  /* 0x0000000000147947 */ /* 0x000fea0003800000 */
.L_x_11692:
[----:B------:R-:W-:Y:S05]  /*17e0*/  @!P0 BRA `(.L_x_11693) ;  /* 0x0000000000108947 */ /* 0x000fea0003800000 */
[----:B------:R-:W-:Y:S02]  /*17f0*/  ULDC.64 UR4, c[0x0][0x208] ;  /* 0x0000820000047ab9 */ /* 0x000fe40000000a00 */
[----:B------:R-:W2:Y:S04]  /*1800*/  LDG.E R0, desc[UR4][R8.64] ;  /* 0x0000000408007981 */ /* 0x000ea8000c1e1900 */
[----:B------:R-:W2:Y:S02]  /*1810*/  LDG.E R27, desc[UR4][R8.64+0x4] ;  /* 0x00000404081b7981 */ /* 0x000ea4000c1e1900 */
[----:B--2---:R-:W-:-:S07]  /*1820*/  IMAD.IADD R27, R27, 0x1, -R0 ;  /* 0x000000011b1b7824 */ /* 0x004fce00078e0a00 */
.L_x_11693:
[----:B------:R-:W-:Y:S01]  /*1830*/  ULDC.64 UR4, c[0x0][0xa10] ;  /* 0x0002840000047ab9 */ /* 0x000fe20000000a00 */
[----:B------:R-:W-:Y:S01]  /*1840*/  ULDC.64 UR6, c[0x0][0x208] ;  /* 0x0000820000067ab9 */ /* 0x000fe20000000a00 */
[----:B------:R-:W-:Y:S01]  /*1850*/  ISETP.NE.U32.AND P0, PT, RZ, UR4, PT ;  /* 0x00000004ff007c0c */ /* 0x000fe2000bf05070 */
[----:B------:R-:W2:Y:S03]  /*1860*/  LDC R8, c[0x0][0x448] ;  /* 0x00011200ff087b82 */ /* 0x000ea60000000800 */
[----:B------:R-:W-:Y:S01]  /*1870*/  ISETP.NE.AND.EX P0, PT, RZ, UR5, PT, P0 ;  /* 0x00000005ff007c0c */ /* 0x000fe2000bf05300 */
[----:B------:R-:W-:-:S12]  /*1880*/  ULDC.64 UR4, c[0x0][0xa30] ;  /* 0x00028c0000047ab9 */ /* 0x000fd80000000a00 */
[----:B-1----:R-:W1:Y:S02]  /*1890*/  @P0 LDC.64 R4, c[0x0][0xa10] ;  /* 0x00028400ff040b82 */ /* 0x002e640000000a00 */
[----:B-1----:R-:W-:-:S05]  /*18a0*/  @P0 IMAD.WIDE R4, R28, 0x4, R4 ;  /* 0x000000041c040825 */ /* 0x002fca00078e0204 */
        /* <DEDUP_REMOVED lines=8> */
[----:B--2---:R-:W-:Y:S01]  /*1930*/  ISETP.NE.AND P1, PT, R8, 0x1, PT ;  /* 0x000000010800780c */ /* 0x004fe20003f25270 */
[----:B------:R-:W-:Y:S01]  /*1940*/  IMAD R13, R109, 0xc0, RZ ;  /* 0x000000c06d0d7824 */ /* 0x000fe200078e02ff */
[----:B------:R-:W-:Y:S03]  /*1950*/  BSSY B0, `(.L_x_11694) ;  /* 0x0000039000007945 */ /* 0x000fe60003800000 */
[----:B-1----:R-:W-:Y:S01]  /*1960*/  VIADD R4, R13, 0xbf ;  /* 0x000000bf0d047836 */ /* 0x002fe20000000000 */
[----:B------:R1:W-:Y:S07]  /*1970*/  STL [R1+0x80], R13 ;  /* 0x0000800d01007387 */ /* 0x0003ee0000100800 */
[----:B------:R-:W2:Y:S01]  /*1980*/  @P1 LDC R9, c[0x0][0x44c] ;  /* 0x00011300ff091b82 */ /* 0x000ea20000000800 */
[----:B-1----:R-:W-:-:S07]  /*1990*/  IMAD.IADD R13, R27, 0x1, -R10 ;  /* 0x000000011b0d7824 */ /* 0x002fce00078e0a0a */
[----:B------:R-:W1:Y:S01]  /*19a0*/  @P1 LDC R5, c[0x0][0x450] ;  /* 0x00011400ff051b82 */ /* 0x000e620000000800 */
[----:B---3--:R-:W-:Y:S02]  /*19b0*/  @P0 IMAD.IADD R2, R3, 0x1, -R0 ;  /* 0x0000000103020824 */ /* 0x008fe400078e0a00 */
[----:B--2---:R-:W-:-:S04]  /*19c0*/  @P1 IMAD.HI.U32 R0, R4, R9, RZ ;  /* 0x0000000904001227 */ /* 0x004fc800078e00ff */
[----:B----4-:R-:W-:Y:S01]  /*19d0*/  IMAD.IADD R6, R13, 0x1, R2 ;  /* 0x000000010d067824 */ /* 0x010fe200078e0202 */
[----:B-1----:R-:W-:-:S03]  /*19e0*/  @P1 SHF.R.U32.HI R4, RZ, R5, R0 ;  /* 0x00000005ff041219 */ /* 0x002fc60000011600 */
[C---:B------:R-:W-:Y:S01]  /*19f0*/  VIADD R0, R6.reuse, 0x8f ;  /* 0x0000008f06007836 */ /* 0x040fe20000000000 */
[----:B------:R-:W-:Y:S01]  /*1a00*/  IADD3 R3, R6, 0x90, -R12 ;  /* 0x0000009006037810 */ /* 0x000fe20007ffe80c */
[----:B------:R1:W-:Y:S01]  /*1a10*/  STL [R1+0x3c], R6 ;  /* 0x00003c0601007387 */ /* 0x0003e20000100800 */
[----:B0-----:R-:W-:Y:S01]  /*1a20*/  LOP3.LUT R12, R11, 0xff, RZ, 0xc0, !PT ;  /* 0x000000ff0b0c7812 */ /* 0x001fe200078ec0ff */
[----:B------:R-:W-:-:S04]  /*1a30*/  IMAD.HI R0, R0, 0x38e38e39, RZ ;  /* 0x38e38e3900007827 */ /* 0x000fc800078e02ff */
[----:B------:R-:W-:Y:S01]  /*1a40*/  IMAD.IADD R4, R3, 0x1, R4 ;  /* 0x0000000103047824 */ /* 0x000fe200078e0204 */
[----:B------:R-:W-:Y:S01]  /*1a50*/  SHF.R.U32.HI R3, RZ, 0x1f, R0 ;  /* 0x0000001fff037819 */ /* 0x000fe20000011600 */
[----:B------:R0:W-:Y:S02]  /*1a60*/  STL [R1+0xac], R12 ;  /* 0x0000ac0c01007387 */ /* 0x0001e40000100800 */
[----:B------:R-:W-:Y:S01]  /*1a70*/  IMAD.HI R4, R4, 0x38e38e39, RZ ;  /* 0x38e38e3904047827 */ /* 0x000fe200078e02ff */
[----:B-1----:R-:W-:Y:S02]  /*1a80*/  SHF.R.U32.HI R6, RZ, 0x10, R11 ;  /* 0x00000010ff067819 */ /* 0x002fe4000001160b */
[----:B------:R-:W-:Y:S01]  /*1a90*/  LEA.HI.SX32 R114, R0, R3, 0x1b ;  /* 0x0000000300727211 */ /* 0x000fe200078fdaff */
[----:B------:R-:W-:Y:S01]  /*1aa0*/  IMAD.MOV.U32 R0, RZ, RZ, RZ ;  /* 0x000000ffff007224 */ /* 0x000fe200078e00ff */
[----:B------:R-:W-:Y:S01]  /*1ab0*/  SHF.R.U32.HI R5, RZ, 0x1f, R4 ;  /* 0x0000001fff057819 */ /* 0x000fe20000011604 */
[----:B------:R0:W-:Y:S03]  /*1ac0*/  STL [R1+0x94], R6 ;  /* 0x0000940601007387 */ /* 0x0001e60000100800 */
        /* <DEDUP_REMOVED lines=33> */
.L_x_11695:
[----:B------:R-:W-:Y:S05]  /*1ce0*/  BSYNC B0 ;  /* 0x0000000000007941 */ /* 0x000fea0003800000 */
.L_x_11694:
        /* <DEDUP_REMOVED lines=37> */
.L_x_11698:
[----:B------:R-:W-:Y:S05]  /*1f40*/  BSYNC B6 ;  /* 0x0000000000067941 */ /* 0x000fea0003800000 */
.L_x_11697:
        /* <DEDUP_REMOVED lines=20> */
.L_x_11700:
[----:B------:R-:W-:Y:S05]  /*2090*/  BSYNC B6 ;  /* 0x0000000000067941 */ /* 0x000fea0003800000 */
.L_x_11699:
[----:B------:R-:W0:Y:S01]  /*20a0*/  S2R R20, SR_TID.X ;  /* 0x0000000000147919 */ /* 0x000e220000002100 */
[----:B------:R-:W-:Y:S01]  /*20b0*/  ULDC.64 UR4, c[0x0][0x9f8] ;  /* 0x00027e0000047ab9 */ /* 0x000fe20000000a00 */
[----:B------:R-:W-:Y:S01]  /*20c0*/  IMAD.MOV.U32 R0, RZ, RZ, R28 ;  /* 0x000000ffff007224 */ /* 0x000fe200078e001c */
[----:B------:R-:W-:Y:S01]  /*20d0*/  ISETP.NE.U32.AND P0, PT, RZ, UR4, PT ;  /* 0x00000004ff007c0c */ /* 0x000fe2000bf05070 */
[----:B------:R-:W-:Y:S01]  /*20e0*/  ULDC.64 UR6, c[0x0][0x208] ;  /* 0x0000820000067ab9 */ /* 0x000fe20000000a00 */
[----:B------:R-:W2:Y:S01]  /*20f0*/  LDL.64 R12, [R1+0x30] ;  /* 0x00003000010c7983 */ /* 0x000ea20000100a00 */
[----:B------:R-:W1:Y:S01]  /*2100*/  LDC.64 R32, c[0x0][0x300] ;  /* 0x0000c000ff207b82 */ /* 0x000e620000000a00 */
[----:B------:R-:W-:Y:S02]  /*2110*/  ISETP.NE.AND.EX P0, PT, RZ, UR5, PT, P0 ;  /* 0x00000005ff007c0c */ /* 0x000fe4000bf05300 */
[----:B------:R-:W3:Y:S04]  /*2120*/  LDL.64 R42, [R1+0x30] ;  /* 0x00003000012a7983 */ /* 0x000ee80000100a00 */
[----:B------:R-:W4:Y:S01]  /*2130*/  LDL.64 R36, [R1+0x48] ;  /* 0x0000480001247983 */ /* 0x000f220000100a00 */
[----:B------:R-:W-:Y:S01]  /*2140*/  IMAD.IADD R78, R78, 0x1, R27 ;  /* 0x000000014e4e7824 */ /* 0x000fe200078e021b */
[----:B------:R-:W-:Y:S01]  /*2150*/  SHF.R.S32.HI R38, RZ, 0x1f, R23 ;  /* 0x0000001fff267819 */ /* 0x000fe20000011417 */
[----:B------:R-:W4:Y:S04]  /*2160*/  LDC.64 R70, c[0x0][0x408] ;  /* 0x00010200ff467b82 */ /* 0x000f280000000a00 */
[----:B------:R-:W-:-:S04]  /*2170*/  @P0 IADD3 R4, P1, R30, UR4, RZ ;  /* 0x000000041e040c10 */ /* 0x000fc8000ff3e0ff */
[----:B------:R-:W-:Y:S01]  /*2180*/  @P0 IADD3.X R5, R29, UR5, RZ, P1, !PT ;  /* 0x000000051d050c10 */ /* 0x000fe20008ffe4ff */
[----:B------:R-:W-:Y:S01]  /*2190*/  ULDC.64 UR4, c[0x0][0xa08] ;  /* 0x0002820000047ab9 */ /* 0x000fe20000000a00 */
[----:B------:R-:W4:Y:S03]  /*21a0*/  LDC.64 R76, c[0x0][0x3f8] ;  /* 0x0000fe00ff4c7b82 */ /* 0x000f260000000a00 */
[----:B------:R0:W4:Y:S02]  /*21b0*/  @P0 LDG.E R0, desc[UR6][R4.64] ;  /* 0x0000000604000981 */ /* 0x000124000c1e1900 */
[----:B0-----:R-:W-:-:S05]  /*21c0*/  VIADD R8, R20, 0xffffff80 ;  /* 0xffffff8014087836 */ /* 0x001fca0000000000 */
[----:B------:R-:W-:-:S04]  /*21d0*/  SHF.R.S32.HI R9, RZ, 0x1f, R8 ;  /* 0x0000001fff097819 */ /* 0x000fc80000011408 */
[----:B------:R-:W-:-:S04]  /*21e0*/  LEA.HI R9, R9, R8, RZ, 0x2 ;  /* 0x0000000809097211 */ /* 0x000fc800078f10ff */
[--C-:B------:R-:W-:Y:S02]  /*21f0*/  SHF.R.S32.HI R21, RZ, 0x2, R9.reuse ;  /* 0x00000002ff157819 */ /* 0x100fe40000011409 */
[----:B------:R-:W-:-:S04]  /*2200*/  SHF.R.S32.HI R4, RZ, 0x1f, R9 ;  /* 0x0000001fff047819 */ /* 0x000fc80000011409 */
[----:B------:R-:W-:-:S04]  /*2210*/  LEA.HI R8, R4, R21, RZ, 0x2 ;  /* 0x0000001504087211 */ /* 0x000fc800078f10ff */
[----:B------:R-:W-:-:S05]  /*2220*/  LOP3.LUT R8, R8, 0xfffffffc, RZ, 0xc0, !PT ;  /* 0xfffffffc08087812 */ /* 0x000fca00078ec0ff */
[----:B------:R-:W-:Y:S02]  /*2230*/  IMAD.IADD R21, R21, 0x1, -R8 ;  /* 0x0000000115157824 */ /* 0x000fe400078e0a08 */
[----:B------:R-:W4:Y:S01]  /*2240*/  LDL.64 R8, [R1+0x48] ;  /* 0x0000480001087983 */ /* 0x000f220000100a00 */
[----:B------:R-:W-:Y:S01]  /*2250*/  SHF.R.S32.HI R11, RZ, 0x1f, R78 ;  /* 0x0000001fff0b7819 */ /* 0x000fe2000001144e */
[----:B-1----:R-:W-:-:S04]  /*2260*/  IMAD.WIDE.U32 R6, R78, R32, RZ ;  /* 0x000000204e067225 */ /* 0x002fc800078e00ff */
[----:B------:R-:W-:Y:S01]  /*2270*/  IMAD R3, R11, R32, RZ ;  /* 0x000000200b037224 */ /* 0x000fe200078e02ff */
[----:B------:R-:W-:-:S03]  /*2280*/  ISETP.NE.U32.AND P0, PT, RZ, UR4, PT ;  /* 0x00000004ff007c0c */ /* 0x000fc6000bf05070 */
[----:B------:R-:W-:Y:S01]  /*2290*/  IMAD R3, R78, R33, R3 ;  /* 0x000000214e037224 */ /* 0x000fe200078e0203 */
[----:B------:R-:W-:Y:S02]  /*22a0*/  SHF.R.U32.HI R40, RZ, 0x7, R20 ;  /* 0x00000007ff287819 */ /* 0x000fe40000011614 */
[----:B------:R-:W-:Y:S01]  /*22b0*/  LOP3.LUT R22, R22, 0xfffffffd, RZ, 0xc0, !PT ;  /* 0xfffffffd16167812 */ /* 0x000fe200078ec0ff */
[----:B--2---:R-:W0:Y:S01]  /*22c0*/  LDC R13, c[0x0][0x3f4] ;  /* 0x0000fd00ff0d7b82 */ /* 0x004e220000000800 */
[----:B---3--:R-:W-:-:S05]  /*22d0*/  IMAD.MOV.U32 R42, RZ, RZ, R12 ;  /* 0x000000ffff2a7224 */ /* 0x008fca00078e000c */
[----:B------:R-:W-:-:S05]  /*22e0*/  SHF.R.S32.HI R43, RZ, 0x1f, R42 ;  /* 0x0000001fff2b7819 */ /* 0x000fca000001142a */
[----:B------:R-:W-:Y:S04]  /*22f0*/  STL [R1+0x34], R43 ;  /* 0x0000342b01007387 */ /* 0x000fe80000100800 */
[----:B------:R-:W2:Y:S01]  /*2300*/  LDL R44, [R1+0x50] ;  /* 0x00005000012c7983 */ /* 0x000ea20000100800 */
[----:B----4-:R-:W-:-:S05]  /*2310*/  IMAD.MOV.U32 R36, RZ, RZ, R8 ;  /* 0x000000ffff247224 */ /* 0x010fca00078e0008 */
[----:B------:R-:W-:-:S05]  /*2320*/  SHF.R.S32.HI R37, RZ, 0x1f, R36 ;  /* 0x0000001fff257819 */ /* 0x000fca0000011424 */
[----:B------:R1:W-:Y:S04]  /*2330*/  STL [R1+0x4c], R37 ;  /* 0x00004c2501007387 */ /* 0x0003e80000100800 */
[----:B------:R-:W3:Y:S04]  /*2340*/  LDL R39, [R1+0x54] ;  /* 0x0000540001277983 */ /* 0x000ee80000100800 */
[----:B------:R-:W4:Y:S01]  /*2350*/  LDL R41, [R1+0x58] ;  /* 0x0000580001297983 */ /* 0x000f220000100800 */
[----:B------:R-:W-:Y:S01]  /*2360*/  IMAD.IADD R7, R7, 0x1, R3 ;  /* 0x0000000107077824 */ /* 0x000fe200078e0203 */
[----:B------:R-:W-:Y:S01]  /*2370*/  ISETP.NE.AND.EX P0, PT, RZ, UR5, PT, P0 ;  /* 0x00000005ff007c0c */ /* 0x000fe2000bf05300 */
[----:B------:R-:W-:Y:S01]  /*2380*/  ULDC.64 UR4, c[0x0][0x308] ;  /* 0x0000c20000047ab9 */ /* 0x000fe20000000a00 */
[----:B------:R-:W-:Y:S01]  /*2390*/  SHF.R.S32.HI R3, RZ, 0x1f, R0 ;  /* 0x0000001fff037819 */ /* 0x000fe20000011400 */
[----:B------:R-:W-:Y:S01]  /*23a0*/  IMAD.WIDE.U32 R4, R26, UR4, R6 ;  /* 0x000000041a047c25 */ /* 0x000fe2000f8e0006 */
[----:B------:R-:W-:-:S02]  /*23b0*/  ISETP.NE.AND P6, PT, R40, 0x1, PT ;  /* 0x000000012800780c */ /* 0x000fc40003fc5270 */
[----:B------:R-:W-:Y:S01]  /*23c0*/  SEL R89, R3, RZ, !P0 ;  /* 0x000000ff03597207 */ /* 0x000fe20004000000 */
[----:B------:R-:W-:Y:S01]  /*23d0*/  IMAD R5, R26, UR5, R5 ;  /* 0x000000051a057c24 */ /* 0x000fe2000f8e0205 */
[----:B------:R-:W-:Y:S01]  /*23e0*/  ULDC.64 UR4, c[0x0][0x310] ;  /* 0x0000c40000047ab9 */ /* 0x000fe20000000a00 */
[----:B------:R-:W-:Y:S02]  /*23f0*/  SEL R27, R0, RZ, !P0 ;  /* 0x000000ff001b7207 */ /* 0x000fe40004000000 */
[----:B------:R-:W-:-:S03]  /*2400*/  IMAD R0, R89, UR4, RZ ;  /* 0x0000000459007c24 */ /* 0x000fc6000f8e02ff */
[----:B------:R-:W-:-:S04]  /*2410*/  IMAD.WIDE.U32 R28, R27, UR4, R4 ;  /* 0x000000041b1c7c25 */ /* 0x000fc8000f8e0004 */
[----:B------:R-:W-:Y:S01]  /*2420*/  IMAD R3, R27, UR5, R0 ;  /* 0x000000051b037c24 */ /* 0x000fe2000f8e0200 */
[----:B------:R-:W-:Y:S05]  /*2430*/  @!P6 WARPSYNC.ALL ;  /* 0x000000000000e948 */ /* 0x000fea0003800000 */
[----:B------:R-:W-:Y:S01]  /*2440*/  VIADD R0, R42, 0x10 ;  /* 0x000000102a007836 */ /* 0x000fe20000000000 */
[----:B------:R-:W-:Y:S01]  /*2450*/  ULDC.64 UR4, c[0x0][0x330] ;  /* 0x0000cc0000047ab9 */ /* 0x000fe20000000a00 */
[----:B------:R-:W-:Y:S01]  /*2460*/  IMAD R6, R38, R32, RZ ;  /* 0x0000002026067224 */ /* 0x000fe200078e02ff */
[----:B------:R-:W-:Y:S01]  /*2470*/  ULDC.64 UR6, c[0x0][0x338] ;  /* 0x0000ce0000067ab9 */ /* 0x000fe20000000a00 */
[----:B------:R-:W-:Y:S01]  /*2480*/  IMAD.WIDE.U32 R30, R26, UR4, R42 ;  /* 0x000000041a1e7c25 */ /* 0x000fe2000f8e002a */
[----:B------:R-:W-:-:S02]  /*2490*/  ULDC UR4, c[0x0][0x2f4] ;  /* 0x0000bd0000047ab9 */ /* 0x000fc40000000800 */
[----:B------:R-:W-:Y:S01]  /*24a0*/  ISETP.GE.AND P1, PT, R0, UR4, PT ;  /* 0x0000000400007c0c */ /* 0x000fe2000bf26270 */
[----:B------:R-:W-:Y:S01]  /*24b0*/  IMAD.WIDE.U32 R4, R23, R32, R42 ;  /* 0x0000002017047225 */ /* 0x000fe200078e002a */
[----:B------:R-:W-:-:S03]  /*24c0*/  ISETP.GE.AND P0, PT, R42, UR4, PT ;  /* 0x000000042a007c0c */ /* 0x000fc6000bf06270 */
[----:B------:R-:W-:Y:S01]  /*24d0*/  IMAD R90, R23, R33, R6 ;  /* 0x00000021175a7224 */ /* 0x000fe200078e0206 */
[----:B------:R-:W-:Y:S02]  /*24e0*/  SEL R6, RZ, 0xffffffff, P1 ;  /* 0xffffffffff067807 */ /* 0x000fe40000800000 */
[----:B------:R-:W-:Y:S02]  /*24f0*/  IADD3 R91, P1, R28, R4, RZ ;  /* 0x000000041c5b7210 */ /* 0x000fe40007f3e0ff */
[----:B------:R-:W-:Y:S02]  /*2500*/  SEL R4, RZ, 0x1, P0 ;  /* 0x00000001ff047807 */ /* 0x000fe40000000000 */
[----:B------:R-:W-:Y:S01]  /*2510*/  LOP3.LUT P0, RZ, R21, 0x2, RZ, 0xc0, !PT ;  /* 0x0000000215ff7812 */ /* 0x000fe2000780c0ff */
[----:B------:R-:W-:Y:S02]  /*2520*/  IMAD.SHL.U32 R7, R6, 0x2, RZ ;  /* 0x0000000206077824 */ /* 0x000fe400078e00ff */
[----:B------:R-:W-:-:S03]  /*2530*/  IMAD.IADD R3, R29, 0x1, R3 ;  /* 0x000000011d037824 */ /* 0x000fc600078e0203 */
[----:B------:R-:W-:Y:S01]  /*2540*/  LOP3.LUT R7, R7, 0x2, R4, 0xe2, !PT ;  /* 0x0000000207077812 */ /* 0x000fe200078ee204 */
[C---:B------:R-:W-:Y:S01]  /*2550*/  VIADD R4, R42.reuse, 0x20 ;  /* 0x000000202a047836 */ /* 0x040fe20000000000 */
[----:B------:R-:W-:Y:S01]  /*2560*/  IADD3.X R90, R3, R5, R90, P1, !PT ;  /* 0x00000005035a7210 */ /* 0x000fe20000ffe45a */
[----:B------:R-:W-:Y:S02]  /*2570*/  VIADD R5, R42, 0x30 ;  /* 0x000000302a057836 */ /* 0x000fe40000000000 */
[----:B------:R-:W-:Y:S02]  /*2580*/  IMAD R8, R38, R70, RZ ;  /* 0x0000004626087224 */ /* 0x000fe400078e02ff */
[----:B------:R-:W-:Y:S01]  /*2590*/  @P0 LOP3.LUT R22, R22, 0x2, RZ, 0xfc, !PT ;  /* 0x0000000216160812 */ /* 0x000fe200078efcff */
[----:B------:R-:W-:Y:S01]  /*25a0*/  VIADD R6, R42, 0x40 ;  /* 0x000000402a067836 */ /* 0x000fe20000000000 */
[----:B------:R-:W-:Y:S02]  /*25b0*/  ISETP.GE.AND P0, PT, R4, UR4, PT ;  /* 0x0000000404007c0c */ /* 0x000fe4000bf06270 */
[----:B------:R-:W-:Y:S01]  /*25c0*/  ISETP.GE.AND P1, PT, R5, UR4, PT ;  /* 0x0000000405007c0c */ /* 0x000fe2000bf26270 */
[----:B------:R-:W-:Y:S01]  /*25d0*/  IMAD R15, R23, R71, R8 ;  /* 0x00000047170f7224 */ /* 0x000fe200078e0208 */
[----:B------:R-:W-:-:S02]  /*25e0*/  SEL R8, RZ, 0x4, P0 ;  /* 0x00000004ff087807 */ /* 0x000fc40000000000 */
[----:B------:R-:W-:Y:S02]  /*25f0*/  SEL R9, RZ, 0x8, P1 ;  /* 0x00000008ff097807 */ /* 0x000fe40000800000 */
[----:B------:R-:W-:Y:S01]  /*2600*/  ISETP.GE.AND P0, PT, R6, UR4, PT ;  /* 0x0000000406007c0c */ /* 0x000fe2000bf06270 */
[-C--:B------:R-:W-:Y:S01]  /*2610*/  IMAD.WIDE.U32 R34, R23, R70.reuse, R42 ;  /* 0x0000004617227225 */ /* 0x080fe200078e002a */
[----:B------:R-:W-:Y:S02]  /*2620*/  LOP3.LUT R7, R9, R7, R8, 0xfe, !PT ;  /* 0x0000000709077212 */ /* 0x000fe400078efe08 */
[----:B------:R-:W-:Y:S01]  /*2630*/  SEL R12, RZ, 0x10, P0 ;  /* 0x00000010ff0c7807 */ /* 0x000fe20000000000 */
[----:B------:R-:W-:Y:S01]  /*2640*/  IMAD.WIDE.U32 R68, R23, R70, R36 ;  /* 0x0000004617447225 */ /* 0x000fe200078e0024 */
[-C--:B0-----:R-:W-:Y:S02]  /*2650*/  ISETP.GE.AND P0, PT, R42, R13.reuse, PT ;  /* 0x0000000d2a00720c */ /* 0x081fe40003f06270 */
[-C--:B------:R-:W-:Y:S01]  /*2660*/  ISETP.GE.AND P2, PT, R4, R13.reuse, PT ;  /* 0x0000000d0400720c */ /* 0x080fe20003f46270 */
[----:B------:R-:W-:Y:S01]  /*2670*/  IMAD R31, R26, UR5, R31 ;  /* 0x000000051a1f7c24 */ /* 0x000fe2000f8e021f */
[----:B------:R-:W-:Y:S01]  /*2680*/  LOP3.LUT R12, R7, R12, RZ, 0xfc, !PT ;  /* 0x0000000c070c7212 */ /* 0x000fe200078efcff */
[----:B------:R-:W-:Y:S01]  /*2690*/  IMAD R89, R89, UR6, RZ ;  /* 0x0000000659597c24 */ /* 0x000fe2000f8e02ff */
[----:B------:R-:W-:Y:S01]  /*26a0*/  ISETP.GE.AND P1, PT, R0, R13, PT ;  /* 0x0000000d0000720c */ /* 0x000fe20003f26270 */
[----:B------:R-:W-:Y:S01]  /*26b0*/  IMAD.IADD R35, R35, 0x1, R15 ;  /* 0x0000000123237824 */ /* 0x000fe200078e020f */
[----:B------:R-:W-:Y:S01]  /*26c0*/  SEL R7, R13, RZ, P0 ;  /* 0x000000ff0d077207 */ /* 0x000fe20000000000 */
[----:B------:R-:W-:Y:S01]  /*26d0*/  IMAD.IADD R69, R15, 0x1, R69 ;  /* 0x000000010f457824 */ /* 0x000fe200078e0245 */
[C---:B------:R-:W-:Y:S01]  /*26e0*/  SEL R15, R13.reuse, RZ, P2 ;  /* 0x000000ff0d0f7207 */ /* 0x040fe20001000000 */
[----:B------:R-:W-:Y:S01]  /*26f0*/  IMAD R8, R38, R76, RZ ;  /* 0x0000004c26087224 */ /* 0x000fe200078e02ff */
[----:B------:R-:W-:Y:S01]  /*2700*/  SEL R9, R13, RZ, P1 ;  /* 0x000000ff0d097207 */ /* 0x000fe20000800000 */
[----:B------:R-:W-:-:S02]  /*2710*/  IMAD R89, R27, UR7, R89 ;  /* 0x000000071b597c24 */ /* 0x000fc4000f8e0259 */
[----:B------:R-:W-:-:S04]  /*2720*/  IMAD.WIDE.U32 R30, R27, UR6, R30 ;  /* 0x000000061b1e7c25 */ /* 0x000fc8000f8e001e */
[C---:B------:R-:W-:Y:S02]  /*2730*/  IMAD R27, R23.reuse, R77, R8 ;  /* 0x0000004d171b7224 */ /* 0x040fe400078e0208 */
[----:B------:R-:W-:Y:S02]  /*2740*/  IMAD.IADD R8, R42, 0x1, R7 ;  /* 0x000000012a087824 */ /* 0x000fe400078e0207 */
[----:B------:R-:W-:-:S04]  /*2750*/  IMAD.WIDE.U32 R72, R23, R76, R42 ;  /* 0x0000004c17487225 */ /* 0x000fc800078e002a */
[----:B------:R-:W-:-:S04]  /*2760*/  IMAD.WIDE.U32 R74, R23, R76, R36 ;  /* 0x0000004c174a7225 */ /* 0x000fc800078e0024 */
[----:B------:R-:W-:Y:S02]  /*2770*/  IMAD.IADD R20, R4, 0x1, R15 ;  /* 0x0000000104147824 */ /* 0x000fe400078e020f */
[----:B------:R-:W-:Y:S01]  /*2780*/  IMAD.IADD R14, R0, 0x1, R9 ;  /* 0x00000001000e7824 */ /* 0x000fe200078e0209 */
[----:B------:R-:W-:Y:S01]  /*2790*/  SHF.R.S32.HI R9, RZ, 0x1f, R8 ;  /* 0x0000001fff097819 */ /* 0x000fe20000011408 */
[----:B------:R-:W-:Y:S02]  /*27a0*/  IMAD.IADD R73, R73, 0x1, R27 ;  /* 0x0000000149497824 */ /* 0x000fe400078e021b */
[----:B------:R-:W-:Y:S01]  /*27b0*/  IMAD.IADD R75, R27, 0x1, R75 ;  /* 0x000000011b4b7824 */ /* 0x000fe200078e024b */
[----:B------:R-:W-:Y:S02]  /*27c0*/  SHF.R.S32.HI R27, RZ, 0x1f, R20 ;  /* 0x0000001fff1b7819 */ /* 0x000fe40000011414 */
[----:B------:R-:W-:Y:S02]  /*27d0*/  SHF.R.S32.HI R15, RZ, 0x1f, R14 ;  /* 0x0000001fff0f7819 */ /* 0x000fe4000001140e */
[----:B------:R-:W-:-:S02]  /*27e0*/  LEA.HI R7, R9, R8, RZ, 0x3 ;  /* 0x0000000809077211 */ /* 0x000fc400078f18ff */
[----:B------:R-:W-:Y:S02]  /*27f0*/  LEA.HI R10, R9, R8, RZ, 0x5 ;  /* 0x00000008090a7211 */ /* 0x000fe400078f28ff */
[CC--:B------:R-:W-:Y:S02]  /*2800*/  LEA.HI R9, R27.reuse, R20.reuse, RZ, 0x3 ;  /* 0x000000141b097211 */ /* 0x0c0fe400078f18ff */
[----:B------:R-:W-:Y:S02]  /*2810*/  LOP3.LUT R22, R22, 0xfffffffe, RZ, 0xc0, !PT ;  /* 0xfffffffe16167812 */ /* 0x000fe400078ec0ff */
[----:B------:R-:W-:Y:S02]  /*2820*/  LEA.HI R20, R27, R20, RZ, 0x5 ;  /* 0x000000141b147211 */ /* 0x000fe400078f28ff */
[CC--:B------:R-:W-:Y:S02]  /*2830*/  LEA.HI R8, R15.reuse, R14.reuse, RZ, 0x3 ;  /* 0x0000000e0f087211 */ /* 0x0c0fe400078f18ff */
[----:B------:R-:W-:-:S02]  /*2840*/  LEA.HI R15, R15, R14, RZ, 0x5 ;  /* 0x0000000e0f0f7211 */ /* 0x000fc400078f28ff */
[----:B------:R-:W-:Y:S02]  /*2850*/  @P2 LOP3.LUT R22, R22, 0x1, RZ, 0xfc, !PT ;  /* 0x0000000116162812 */ /* 0x000fe400078efcff */
[----:B------:R-:W-:Y:S02]  /*2860*/  SHF.R.S32.HI R14, RZ, 0x5, R10 ;  /* 0x00000005ff0e7819 */ /* 0x000fe4000001140a */
[----:B------:R-:W-:Y:S01]  /*2870*/  SHF.R.S32.HI R36, RZ, 0x5, R20 ;  /* 0x00000005ff247819 */ /* 0x000fe20000011414 */
[----:B------:R-:W-:Y:S01]  /*2880*/  VIADD R82, R42, 0x50 ;  /* 0x000000502a527836 */ /* 0x000fe20000000000 */
[----:B-1---5:R-:W-:Y:S02]  /*2890*/  SHF.R.S32.HI R37, RZ, 0x1f, R107 ;  /* 0x0000001fff257819 */ /* 0x022fe4000001146b */
[----:B------:R-:W-:Y:S02]  /*28a0*/  IADD3 R78, P2, R23, R78, RZ ;  /* 0x0000004e174e7210 */ /* 0x000fe40007f5e0ff */
[----:B------:R-:W-:-:S03]  /*28b0*/  SHF.R.S32.HI R26, RZ, 0x5, R15 ;  /* 0x00000005ff1a7819 */ /* 0x000fc6000001140f */
[----:B------:R-:W-:Y:S01]  /*28c0*/  IMAD.X R79, R38, 0x1, R11, P2 ;  /* 0x00000001264f7824 */ /* 0x000fe200010e060b */
[----:B------:R-:W-:-:S04]  /*28d0*/  ISETP.GE.AND P2, PT, R82, UR4, PT ;  /* 0x0000000452007c0c */ /* 0x000fc8000bf46270 */
[----:B------:R-:W-:Y:S01]  /*28e0*/  SEL R11, RZ, 0x20, P2 ;  /* 0x00000020ff0b7807 */ /* 0x000fe20001000000 */
[----:B------:R-:W-:Y:S01]  /*28f0*/  IMAD R95, R71, 0x90, RZ ;  /* 0x00000090475f7824 */ /* 0x000fe200078e02ff */
[----:B------:R-:W-:Y:S01]  /*2900*/  LOP3.LUT R81, R7, 0xfffffff8, RZ, 0xc0, !PT ;  /* 0xfffffff807517812 */ /* 0x000fe200078ec0ff */
[----:B------:R-:W-:Y:S01]  /*2910*/  IMAD.WIDE.U32 R34, R107, R70, R34 ;  /* 0x000000466b227225 */ /* 0x000fe200078e0022 */
[----:B------:R-:W-:-:S03]  /*2920*/  LOP3.LUT R80, R8, 0xfffffff8, RZ, 0xc0, !PT ;  /* 0xfffffff808507812 */ /* 0x000fc600078ec0ff */
[----:B------:R-:W-:-:S04]  /*2930*/  IMAD.WIDE.U32 R68, R107, R70, R68 ;  /* 0x000000466b447225 */ /* 0x000fc800078e0044 */
[----:B------:R-:W-:-:S04]  /*2940*/  IMAD.WIDE.U32 R72, R107, R76, R72 ;  /* 0x0000004c6b487225 */ /* 0x000fc800078e0048 */
[----:B------:R-:W-:Y:S01]  /*2950*/  IMAD.WIDE.U32 R74, R107, R76, R74 ;  /* 0x0000004c6b4a7225 */ /* 0x000fe200078e004a */
[----:B------:R-:W-:-:S03]  /*2960*/  SHF.R.S32.HI R103, RZ, 0x1f, R81 ;  /* 0x0000001fff677819 */ /* 0x000fc60000011451 */
[----:B------:R-:W-:Y:S01]  /*2970*/  IMAD.SHL.U32 R110, R13, 0x2, RZ ;  /* 0x000000020d6e7824 */ /* 0x000fe200078e00ff */
[----:B------:R-:W-:Y:S01]  /*2980*/  SHF.R.S32.HI R102, RZ, 0x1f, R80 ;  /* 0x0000001fff667819 */ /* 0x000fe20000011450 */
[----:B------:R-:W-:Y:S02]  /*2990*/  VIADD R113, R40, 0x8 ;  /* 0x0000000828717836 */ /* 0x000fe40000000000 */
[----:B------:R-:W-:Y:S01]  /*29a0*/  IMAD.IADD R89, R31, 0x1, R89 ;  /* 0x000000011f597824 */ /* 0x000fe200078e0259 */
[C---:B--2---:R-:W-:Y:S02]  /*29b0*/  LOP3.LUT R27, R44.reuse, 0x18, R9, 0xf8, !PT ;  /* 0x000000182c1b7812 */ /* 0x044fe400078ef809 */
[C---:B------:R-:W-:Y:S02]  /*29c0*/  LOP3.LUT R10, R44.reuse, 0x18, R7, 0xf8, !PT ;  /* 0x000000182c0a7812 */ /* 0x040fe400078ef807 */
[----:B------:R-:W-:Y:S02]  /*29d0*/  LOP3.LUT R20, R44, 0x18, R8, 0xf8, !PT ;  /* 0x000000182c147812 */ /* 0x000fe400078ef808 */
[----:B---3--:R-:W-:-:S02]  /*29e0*/  LOP3.LUT R27, R27, R39, RZ, 0x3c, !PT ;  /* 0x000000271b1b7212 */ /* 0x008fc400078e3cff */
[----:B------:R-:W-:Y:S01]  /*29f0*/  LOP3.LUT R15, R10, R39, RZ, 0x3c, !PT ;  /* 0x000000270a0f7212 */ /* 0x000fe200078e3cff */
[----:B------:R-:W-:Y:S02]  /*2a00*/  IMAD R10, R37, R70, RZ ;  /* 0x00000046250a7224 */ /* 0x000fe400078e02ff */
[--C-:B----4-:R-:W-:Y:S02]  /*2a10*/  IMAD R36, R36, 0x1200, R41.reuse ;  /* 0x0000120024247824 */ /* 0x110fe400078e0229 */
[----:B------:R-:W-:Y:S02]  /*2a20*/  IMAD R14, R14, 0x1200, R41 ;  /* 0x000012000e0e7824 */ /* 0x000fe400078e0229 */
[----:B------:R-:W-:Y:S02]  /*2a30*/  IMAD.IADD R104, R36, 0x1, R27 ;  /* 0x0000000124687824 */ /* 0x000fe400078e021b */
[----:B------:R-:W-:Y:S02]  /*2a40*/  IMAD R27, R107, R71, R10 ;  /* 0x000000476b1b7224 */ /* 0x000fe400078e020a */
[----:B------:R-:W-:-:S02]  /*2a50*/  IMAD R10, R37, R76, RZ ;  /* 0x0000004c250a7224 */ /* 0x000fc400078e02ff */
[----:B------:R-:W-:Y:S01]  /*2a60*/  IMAD.IADD R106, R14, 0x1, R15 ;  /* 0x000000010e6a7824 */ /* 0x000fe200078e020f */
[----:B------:R-:W-:Y:S01]  /*2a70*/  LOP3.LUT R105, R20, R39, RZ, 0x3c, !PT ;  /* 0x0000002714697212 */ /* 0x000fe200078e3cff */
[----:B------:R-:W-:Y:S01]  /*2a80*/  IMAD R15, R33, 0x90, RZ ;  /* 0x00000090210f7824 */ /* 0x000fe200078e02ff */
[----:B------:R-:W-:Y:S01]  /*2a90*/  LOP3.LUT R20, R12, R11, RZ, 0xfc, !PT ;  /* 0x0000000b0c147212 */ /* 0x000fe200078efcff */
[----:B------:R-:W-:Y:S01]  /*2aa0*/  IMAD.WIDE.U32 R32, R32, 0x90, RZ ;  /* 0x0000009020207825 */ /* 0x000fe200078e00ff */
[----:B------:R-:W-:-:S03]  /*2ab0*/  LOP3.LUT R11, R12, 0x1, RZ, 0xc0, !PT ;  /* 0x000000010c0b7812 */ /* 0x000fc600078ec0ff */
[----:B------:R-:W-:Y:S01]  /*2ac0*/  IMAD R37, R107, R77, R10 ;  /* 0x0000004d6b257224 */ /* 0x000fe200078e020a */
[----:B------:R-:W-:Y:S01]  /*2ad0*/  LOP3.LUT R10, R9, 0xfffffff8, RZ, 0xc0, !PT ;  /* 0xfffffff8090a7812 */ /* 0x000fe200078ec0ff */
[----:B------:R-:W-:Y:S02]  /*2ae0*/  IMAD R39, R77, 0x90, RZ ;  /* 0x000000904d277824 */ /* 0x000fe400078e02ff */
[----:B------:R-:W-:Y:S02]  /*2af0*/  IMAD R26, R26, 0x1200, R41 ;  /* 0x000012001a1a7824 */ /* 0x000fe400078e0229 */
[----:B------:R-:W-:Y:S01]  /*2b00*/  IMAD.WIDE.U32 R70, R70, 0x90, RZ ;  /* 0x0000009046467825 */ /* 0x000fe200078e00ff */
[----:B------:R-:W-:-:S03]  /*2b10*/  LOP3.LUT R12, R20, 0x2, RZ, 0xc0, !PT ;  /* 0x00000002140c7812 */ /* 0x000fc600078ec0ff */
[----:B------:R-:W-:Y:S01]  /*2b20*/  IMAD.WIDE.U32 R76, R76, 0x90, RZ ;  /* 0x000000904c4c7825 */ /* 0x000fe200078e00ff */
[C---:B------:R-:W-:Y:S02]  /*2b30*/  LOP3.LUT R13, R20.reuse, 0x4, RZ, 0xc0, !PT ;  /* 0x00000004140d7812 */ /* 0x040fe400078ec0ff */
[C---:B------:R-:W-:Y:S01]  /*2b40*/  LOP3.LUT R14, R20.reuse, 0x8, RZ, 0xc0, !PT ;  /* 0x00000008140e7812 */ /* 0x040fe200078ec0ff */
[----:B------:R-:W-:Y:S01]  /*2b50*/  IMAD.IADD R94, R33, 0x1, R15 ;  /* 0x00000001215e7824 */ /* 0x000fe200078e020f */
[----:B------:R-:W-:Y:S01]  /*2b60*/  LOP3.LUT R15, R20, 0x10, RZ, 0xc0, !PT ;  /* 0x00000010140f7812 */ /* 0x000fe200078ec0ff */
[----:B------:R-:W-:Y:S01]  /*2b70*/  IMAD.IADD R105, R26, 0x1, R105 ;  /* 0x000000011a697824 */ /* 0x000fe200078e0269 */
[----:B------:R-:W-:Y:S01]  /*2b80*/  SHF.R.S32.HI R101, RZ, 0x1f, R10 ;  /* 0x0000001fff657819 */ /* 0x000fe2000001140a */
[----:B------:R-:W-:Y:S01]  /*2b90*/  IMAD.IADD R95, R71, 0x1, R95 ;  /* 0x00000001475f7824 */ /* 0x000fe200078e025f */
[----:B------:R-:W-:Y:S01]  /*2ba0*/  LOP3.LUT R20, R20, 0x20, RZ, 0xc0, !PT ;  /* 0x0000002014147812 */ /* 0x000fe200078ec0ff */
[----:B------:R-:W-:-:S02]  /*2bb0*/  IMAD.IADD R100, R77, 0x1, R39 ;  /* 0x000000014d647824 */ /* 0x000fc400078e0227 */
[----:B------:R-:W-:Y:S02]  /*2bc0*/  IMAD.IADD R88, R35, 0x1, R27 ;  /* 0x0000000123587824 */ /* 0x000fe400078e021b */
[----:B------:R-:W-:Y:S02]  /*2bd0*/  IMAD.IADD R86, R27, 0x1, R69 ;  /* 0x000000011b567824 */ /* 0x000fe400078e0245 */
[----:B------:R-:W-:Y:S02]  /*2be0*/  IMAD.IADD R87, R73, 0x1, R37 ;  /* 0x0000000149577824 */ /* 0x000fe400078e0225 */
[----:B------:R-:W-:Y:S01]  /*2bf0*/  IMAD.IADD R84, R37, 0x1, R75 ;  /* 0x0000000125547824 */ /* 0x000fe200078e024b */
[----:B------:R-:W-:Y:S06]  /*2c00*/  @!P6 BAR.SYNC.DEFER_BLOCKING 0x9, 0x100 ;  /* 0x024400000000eb1d */ /* 0x000fec0000010000 */
.L_x_11756:
[----:B------:R-:W2:Y:S01]  /*2c10*/  LDL R26, [R1+0x88] ;  /* 0x00008800011a7983 */ /* 0x000ea20000100800 */
[----:B0-----:R-:W0:Y:S01]  /*2c20*/  LDC.64 R96, c[0x0][0x2e8] ;  /* 0x0000ba00ff607b82 */ /* 0x001e220000000a00 */
[----:B------:R-:W-:Y:S01]  /*2c30*/  VIADD R43, R24, 0xffffffff ;  /* 0xffffffff182b7836 */ /* 0x000fe20000000000 */
[----:B------:R-:W-:Y:S01]  /*2c40*/  LOP3.LUT P4, RZ, R21, 0x2, RZ, 0xc0, !PT ;  /* 0x0000000215ff7812 */ /* 0x000fe2000788c0ff */
[----:B------:R-:W-:Y:S05]  /*2c50*/  YIELD ;  /* 0x0000000000007946 */ /* 0x000fea0003800000 */
[----:B-1----:R-:W1:Y:S01]  /*2c60*/  LDC R108, c[0x0][0x3f4] ;  /* 0x0000fd00ff6c7b82 */ /* 0x002e620000000800 */
        /* <DEDUP_REMOVED lines=10> */
[----:B------:R-:W-:Y:S02]  /*2d10*/  LEA.HI.X R41, R27, R97, R36, 0x1, P3 ;  /* 0x000000611b297211 */ /* 0x000fe400018f0c24 */
[----:B-1----:R-:W-:Y:S01]  /*2d20*/  ISETP.GE.AND P3, PT, R108, 0x1, PT ;  /* 0x000000016c00780c */ /* 0x002fe20003f66270 */
[----:B--2---:R-:W-:-:S04]  /*2d30*/  IMAD R24, R18, 0x3600, R26 ;  /* 0x0000360012187824 */ /* 0x004fc800078e021a */
[C---:B------:R-:W-:Y:S02]  /*2d40*/  VIADD R26, R24.reuse, 0x10 ;  /* 0x00000010181a7836 */ /* 0x040fe40000000000 */
[C---:B------:R-:W-:Y:S02]  /*2d50*/  @P4 VIADD R26, R24.reuse, 0xfffffff0 ;  /* 0xfffffff0181a4836 */ /* 0x040fe40000000000 */
[----:B------:R-:W-:Y:S02]  /*2d60*/  IMAD R85, R24, 0x2, R25 ;  /* 0x0000000218557824 */ /* 0x000fe400078e0219 */
[----:B------:R-:W-:Y:S02]  /*2d70*/  IMAD.MOV.U32 R24, RZ, RZ, R43 ;  /* 0x000000ffff187224 */ /* 0x000fe400078e002b */
[----:B------:R-:W-:Y:S01]  /*2d80*/  IMAD R27, R26, 0x2, R25 ;  /* 0x000000021a1b7824 */ /* 0x000fe200078e0219 */
[----:B------:R-:W-:Y:S06]  /*2d90*/  @!P3 BRA `(.L_x_11702) ;  /* 0x0000003c0008b947 */ /* 0x000fec0003800000 */
        /* <DEDUP_REMOVED lines=75> */
.L_x_11705:
[----:B------:R-:W-:Y:S05]  /*3250*/  BSYNC B1 ;  /* 0x0000000000017941 */ /* 0x000fea0003800000 */
.L_x_11704:
        /* <DEDUP_REMOVED lines=39> */
[----:B------:R-:W-:-:S05]  /*34d0*/  IMAD.MOV.U32 R26, RZ, RZ, R97 ;  /* 0x000000ffff1a7224 */ /* 0x000fca00078e0061 */
[----:B------:R-:W-:Y:S02]  /*34e0*/  PRMT R122, R122, 0x5410, R26 ;  /* 0x000054107a7a7816 */ /* 0x000fe4000000001a */
[----:B--2---:R-:W-:-:S13]  /*34f0*/  ISETP.NE.AND P3, PT, R37, 0x3, PT ;  /* 0x000000032500780c */ /* 0x004fda0003f65270 */
[----:B------:R-:W-:Y:S05]  /*3500*/  @!P3 BRA `(.L_x_11706) ;  /* 0x000000000004b947 */ /* 0x000fea0003800000 */
[----:B------:R-:W-:Y:S01]  /*3510*/  BPT.TRAP 0x1 ;  /* 0x000000040000795c */ /* 0x000fe20000300000 */
.L_x_11706:
[----:B------:R-:W2:Y:S01]  /*3520*/  LDL R36, [R1+0x40] ;  /* 0x0000400001247983 */ /* 0x000ea20000100800 */
[----:B------:R-:W-:Y:S01]  /*3530*/  IMAD R26, R18, 0x8, R16 ;  /* 0x00000008121a7824 */ /* 0x000fe200078e0210 */
[----:B------:R-:W-:Y:S01]  /*3540*/  BSSY B1, `(.L_x_11707) ;  /* 0x0000004000017945 */ /* 0x000fe20003800000 */
[----:B--2---:R-:W-:-:S04]  /*3550*/  SHF.L.U32 R93, R36, 0x1f, RZ ;  /* 0x0000001f245d7819 */ /* 0x004fc800000006ff */
[----:B------:R-:W0:Y:S02]  /*3560*/  SYNCS.PHASECHK.TRANS64.TRYWAIT P5, [R26+URZ+0x31c90], R93 ;  /* 0x031c905d1a0075a7 */ /* 0x000e2400080a017f */
[----:B0-----:R-:W-:Y:S05]  /*3570*/  @!P5 BRA `(.L_x_11708) ;  /* 0x0000024000d0d947 */ /* 0x001fea0003800000 */
.L_x_12022:
[----:B------:R-:W-:Y:S05]  /*3580*/  BSYNC B1 ;  /* 0x0000000000017941 */ /* 0x000fea0003800000 */
.L_x_11707:
        /* <DEDUP_REMOVED lines=10> */
[----:B------:R-:W-:Y:S01]  /*3630*/  HADD2.F32 R62, -RZ, R37.H1_H1 ;  /* 0x30000025ff3e7230 */ /* 0x000fe20000004100 */
[--C-:B------:R-:W-:Y:S02]  /*3640*/  SHF.R.U64 R61, R96, 0x10, R97.reuse ;  /* 0x00000010603d7819 */ /* 0x100fe40000001261 */
        /* <DEDUP_REMOVED lines=9> */
[----:B------:R-:W-:Y:S02]  /*36e0*/  IMAD.MOV.U32 R67, RZ, RZ, R38 ;  /* 0x000000ffff437224 */ /* 0x000fe400078e0026 */
[-C--:B------:R-:W-:Y:S01]  /*36f0*/  FFMA.FTZ R37, R60, R63.reuse, -R37 ;  /* 0x0000003f3c257223 */ /* 0x080fe20000010825 */
[----:B------:R-:W-:Y:S02]  /*3700*/  HADD2.F32 R97, -RZ, R122.H1_H1 ;  /* 0x3000007aff617230 */ /* 0x000fe40000004100 */
[----:B------:R-:W-:Y:S01]  /*3710*/  FFMA.FTZ R60, R62, R63, R61 ;  /* 0x0000003f3e3c7223 */ /* 0x000fe2000001003d */
[----:B------:R-:W-:-:S02]  /*3720*/  HADD2.F32 R61, -RZ, R39.H1_H1 ;  /* 0x30000027ff3d7230 */ /* 0x000fc40000004100 */
[----:B------:R-:W-:Y:S02]  /*3730*/  HADD2.F32 R63, -RZ, R39.H0_H0 ;  /* 0x20000027ff3f7230 */ /* 0x000fe40000004100 */
[----:B------:R-:W-:Y:S02]  /*3740*/  HADD2.F32 R38, -RZ, R67.H1_H1 ;  /* 0x30000043ff267230 */ /* 0x000fe40000004100 */
[----:B------:R-:W-:Y:S01]  /*3750*/  FMUL.FTZ R62, R61, R96 ;  /* 0x000000603d3e7220 */ /* 0x000fe20000410000 */
[----:B------:R-:W-:-:S03]  /*3760*/  F2FP.F16.F32.PACK_AB R37, R60, R37 ;  /* 0x000000253c25723e */ /* 0x000fc600000000ff */
[C---:B------:R-:W-:Y:S01]  /*3770*/  FFMA.FTZ R39, R63.reuse, R66, -R62 ;  /* 0x000000423f277223 */ /* 0x040fe2000001083e */
[----:B------:R-:W-:Y:S01]  /*3780*/  FMUL.FTZ R62, R63, R96 ;  /* 0x000000603f3e7220 */ /* 0x000fe20000410000 */
[----:B------:R-:W-:Y:S02]  /*3790*/  HADD2.F32 R96, -RZ, R122.H0_H0 ;  /* 0x2000007aff607230 */ /* 0x000fe40000004100 */
        /* <DEDUP_REMOVED lines=8> */
[----:B------:R-:W-:Y:S01]  /*3820*/  FFMA.FTZ R61, R61, R66, R96 ;  /* 0x000000423d3d7223 */ /* 0x000fe20000010060 */
[----:B------:R-:W-:Y:S02]  /*3830*/  HADD2.F32 R66, -RZ, R67.H0_H0 ;  /* 0x20000043ff427230 */ /* 0x000fe40000004100 */
[-C--:B------:R-:W-:Y:S01]  /*3840*/  FMUL.FTZ R67, R38, R97.reuse ;  /* 0x0000006126437220 */ /* 0x080fe20000410000 */
[----:B------:R-:W-:Y:S01]  /*3850*/  HADD2.F32 R63, -RZ, R119.H0_H0 ;  /* 0x20000077ff3f7230 */ /* 0x000fe20000004100 */
[----:B------:R-:W-:Y:S01]  /*3860*/  F2FP.F16.F32.PACK_AB R36, R61, R36 ;  /* 0x000000243d24723e */ /* 0x000fe200000000ff */
[----:B------:R-:W-:-:S03]  /*3870*/  FMUL.FTZ R97, R66, R97 ;  /* 0x0000006142617220 */ /* 0x000fc60000410000 */
[-C--:B------:R-:W-:Y:S01]  /*3880*/  FFMA.FTZ R67, R66, R63.reuse, -R67 ;  /* 0x0000003f42437223 */ /* 0x080fe20000010843 */
[----:B------:R-:W-:-:S05]  /*3890*/  FFMA.FTZ R38, R38, R63, R97 ;  /* 0x0000003f26267223 */ /* 0x000fca0000010061 */
[----:B------:R-:W-:-:S07]  /*38a0*/  F2FP.F16.F32.PACK_AB R38, R38, R67 ;  /* 0x000000432626723e */ /* 0x000fce00000000ff */
.L_x_11713:
[----:B------:R-:W-:Y:S05]  /*38b0*/  BSYNC B2 ;  /* 0x0000000000027941 */ /* 0x000fea0003800000 */
.L_x_11712:
[----:B------:R-:W-:Y:S02]  /*38c0*/  ULDC.64 UR4, c[0x0][0x208] ;  /* 0x0000820000047ab9 */ /* 0x000fe40000000a00 */
[----:B------:R1:W-:Y:S03]  /*38d0*/  STG.E.128 desc[UR4][R40.64], R36 ;  /* 0x0000002428007986 */ /* 0x0003e6000c101d04 */
.L_x_11711:
[----:B------:R-:W-:Y:S05]  /*38e0*/  BSYNC B1 ;  /* 0x0000000000017941 */ /* 0x000fea0003800000 */
.L_x_11710:
        /* <DEDUP_REMOVED lines=8> */
[----:B------:R-:W-:Y:S01]  /*3970*/  SHF.R.U64 R60, R58, 0x10, R59 ;  /* 0x000000103a3c7819 */ /* 0x000fe2000000123b */
[----:B------:R-:W-:Y:S01]  /*3980*/  IMAD.MOV.U32 R61, RZ, RZ, R37 ;  /* 0x000000ffff3d7224 */ /* 0x000fe200078e0025 */
[----:B------:R-:W-:Y:S01]  /*3990*/  SHF.R.U32.HI R58, RZ, 0x10, R59 ;  /* 0x00000010ff3a7819 */ /* 0x000fe2000001163b */
[----:B------:R-:W-:Y:S01]  /*39a0*/  HADD2.F32 R63, -RZ, R120.H1_H1 ;  /* 0x30000078ff3f7230 */ /* 0x000fe20000004100 */
[--C-:B------:R-:W-:Y:S02]  /*39b0*/  SHF.R.U64 R59, R64, 0x10, R65.reuse ;  /* 0x00000010403b7819 */ /* 0x100fe40000001241 */
[--C-:B------:R-:W-:Y:S01]  /*39c0*/  HADD2.F32 R62, -RZ, R61.reuse.H1_H1 ;  /* 0x3000003dff3e7230 */ /* 0x100fe20000004100 */
[----:B------:R-:W-:Y:S01]  /*39d0*/  SHF.R.U32.HI R64, RZ, 0x10, R65 ;  /* 0x00000010ff407819 */ /* 0x000fe20000011641 */
[----:B------:R-:W-:Y:S02]  /*39e0*/  HADD2.F32 R66, -RZ, R61.H0_H0 ;  /* 0x2000003dff427230 */ /* 0x000fe40000004100 */
[----:B------:R-:W-:-:S02]  /*39f0*/  HADD2.F32 R37, -RZ, R59.H0_H0 ;  /* 0x2000003bff257230 */ /* 0x000fc40000004100 */
[----:B------:R-:W-:Y:S02]  /*3a00*/  HADD2.F32 R59, -RZ, R60.H0_H0 ;  /* 0x2000003cff3b7230 */ /* 0x000fe40000004100 */
[----:B------:R-:W-:Y:S02]  /*3a10*/  HADD2.F32 R64, -RZ, R64.H0_H0 ;  /* 0x20000040ff407230 */ /* 0x000fe40000004100 */
[-C--:B------:R-:W-:Y:S01]  /*3a20*/  FMUL.FTZ R61, R62, R37.reuse ;  /* 0x000000253e3d7220 */ /* 0x080fe20000410000 */
[----:B------:R-:W-:-:S03]  /*3a30*/  FMUL.FTZ R37, R66, R37 ;  /* 0x0000002542257220 */ /* 0x000fc60000410000 */
[-C--:B------:R-:W-:Y:S01]  /*3a40*/  FFMA.FTZ R60, R66, R59.reuse, -R61 ;  /* 0x0000003b423c7223 */ /* 0x080fe2000001083d */
[----:B------:R-:W-:Y:S01]  /*3a50*/  FFMA.FTZ R37, R62, R59, R37 ;  /* 0x0000003b3e257223 */ /* 0x000fe20000010025 */
[----:B------:R-:W-:Y:S02]  /*3a60*/  IMAD.MOV.U32 R59, RZ, RZ, R39 ;  /* 0x000000ffff3b7224 */ /* 0x000fe400078e0027 */
[----:B------:R-:W-:Y:S02]  /*3a70*/  HADD2.F32 R62, -RZ, R58.H0_H0 ;  /* 0x2000003aff3e7230 */ /* 0x000fe40000004100 */
[----:B------:R-:W-:Y:S01]  /*3a80*/  F2FP.F16.F32.PACK_AB R37, R37, R60 ;  /* 0x0000003c2525723e */ /* 0x000fe200000000ff */
[--C-:B------:R-:W-:Y:S02]  /*3a90*/  HADD2.F32 R39, -RZ, R59.reuse.H1_H1 ;  /* 0x3000003bff277230 */ /* 0x100fe40000004100 */
[----:B------:R-:W-:-:S03]  /*3aa0*/  HADD2.F32 R59, -RZ, R59.H0_H0 ;  /* 0x2000003bff3b7230 */ /* 0x000fc60000004100 */
[-C--:B------:R-:W-:Y:S02]  /*3ab0*/  FMUL.FTZ R58, R39, R64.reuse ;  /* 0x00000040273a7220 */ /* 0x080fe40000410000 */
[C---:B------:R-:W-:Y:S02]  /*3ac0*/  FMUL.FTZ R64, R59.reuse, R64 ;  /* 0x000000403b407220 */ /* 0x040fe40000410000 */
        /* <DEDUP_REMOVED lines=10> */
[--C-:B------:R-:W-:Y:S02]  /*3b70*/  HADD2.F32 R62, -RZ, R38.reuse.H1_H1 ;  /* 0x30000026ff3e7230 */ /* 0x100fe40000004100 */
[----:B------:R-:W-:Y:S01]  /*3b80*/  FFMA.FTZ R36, R36, R59, R63 ;  /* 0x0000003b24247223 */ /* 0x000fe2000001003f */
[----:B------:R-:W-:Y:S02]  /*3b90*/  HADD2.F32 R59, -RZ, R121.H0_H0 ;  /* 0x20000079ff3b7230 */ /* 0x000fe40000004100 */
[----:B------:R-:W-:-:S02]  /*3ba0*/  HADD2.F32 R38, -RZ, R38.H0_H0 ;  /* 0x20000026ff267230 */ /* 0x000fc40000004100 */
[----:B------:R-:W-:Y:S02]  /*3bb0*/  HADD2.F32 R63, -RZ, R118.H1_H1 ;  /* 0x30000076ff3f7230 */ /* 0x000fe40000004100 */
[----:B------:R-:W-:Y:S01]  /*3bc0*/  FMUL.FTZ R65, R62, R59 ;  /* 0x0000003b3e417220 */ /* 0x000fe20000410000 */
[----:B------:R-:W-:Y:S01]  /*3bd0*/  F2FP.F16.F32.PACK_AB R36, R36, R61 ;  /* 0x0000003d2424723e */ /* 0x000fe200000000ff */
[C---:B------:R-:W-:Y:S02]  /*3be0*/  FMUL.FTZ R59, R38.reuse, R59 ;  /* 0x0000003b263b7220 */ /* 0x040fe40000410000 */
[-C--:B------:R-:W-:Y:S02]  /*3bf0*/  FFMA.FTZ R65, R38, R63.reuse, -R65 ;  /* 0x0000003f26417223 */ /* 0x080fe40000010841 */
[----:B------:R-:W-:-:S05]  /*3c00*/  FFMA.FTZ R62, R62, R63, R59 ;  /* 0x0000003f3e3e7223 */ /* 0x000fca000001003b */
[----:B------:R-:W-:-:S07]  /*3c10*/  F2FP.F16.F32.PACK_AB R38, R62, R65 ;  /* 0x000000413e26723e */ /* 0x000fce00000000ff */
.L_x_11717:
[----:B------:R-:W-:Y:S05]  /*3c20*/  BSYNC B2 ;  /* 0x0000000000027941 */ /* 0x000fea0003800000 */
.L_x_11716:
[----:B------:R-:W-:Y:S02]  /*3c30*/  ULDC.64 UR4, c[0x0][0x208] ;  /* 0x0000820000047ab9 */ /* 0x000fe40000000a00 */
[----:B------:R2:W-:Y:S03]  /*3c40*/  STG.E.128 desc[UR4][R40.64+0x20], R36 ;  /* 0x0000202428007986 */ /* 0x0005e6000c101d04 */
.L_x_11715:
[----:B------:R-:W-:Y:S05]  /*3c50*/  BSYNC B1 ;  /* 0x0000000000017941 */ /* 0x000fea0003800000 */
.L_x_11714:
        /* <DEDUP_REMOVED lines=23> */
[----:B------:R-:W-:Y:S01]  /*3dd0*/  SHF.R.U32.HI R54, RZ, 0x10, R55 ;  /* 0x00000010ff367819 */ /* 0x000fe20000011637 */
[----:B------:R-:W-:Y:S02]  /*3de0*/  IMAD.MOV.U32 R55, RZ, RZ, R36 ;  /* 0x000000ffff377224 */ /* 0x000fe400078e0024 */
        /* <DEDUP_REMOVED lines=27> */
.L_x_11721:
[----:B------:R-:W-:Y:S05]  /*3fa0*/  BSYNC B2 ;  /* 0x0000000000027941 */ /* 0x000fea0003800000 */
.L_x_11720:
[----:B------:R-:W-:Y:S02]  /*3fb0*/  ULDC.64 UR4, c[0x0][0x208] ;  /* 0x0000820000047ab9 */ /* 0x000fe40000000a00 */
[----:B------:R3:W-:Y:S03]  /*3fc0*/  STG.E.128 desc[UR4][R40.64+0x40], R36 ;  /* 0x0000402428007986 */ /* 0x0007e6000c101d04 */
.L_x_11719:
[----:B------:R-:W-:Y:S05]  /*3fd0*/  BSYNC B1 ;  /* 0x0000000000017941 */ /* 0x000fea0003800000 */
.L_x_11718:
        /* <DEDUP_REMOVED lines=10> */
[----:B------:R-:W-:Y:S02]  /*4080*/  SHF.R.U64 R50, R50, 0x10, R51 ;  /* 0x0000001032327819 */ /* 0x000fe40000001233 */
        /* <DEDUP_REMOVED lines=10> */
[----:B------:R-:W-:Y:S02]  /*4130*/  IMAD.MOV.U32 R52, RZ, RZ, R39 ;  /* 0x000000ffff347224 */ /* 0x000fe400078e0027 */
[----:B------:R-:W-:Y:S02]  /*4140*/  HADD2.F32 R51, -RZ, R53.H0_H0 ;  /* 0x20000035ff337230 */ /* 0x000fe40000004100 */
[----:B------:R-:W-:Y:S01]  /*4150*/  IMAD.MOV.U32 R39, RZ, RZ, R36 ;  /* 0x000000ffff277224 */ /* 0x000fe200078e0024 */
[----:B------:R-:W-:Y:S01]  /*4160*/  F2FP.F16.F32.PACK_AB R37, R37, R54 ;  /* 0x000000362525723e */ /* 0x000fe200000000ff */
[--C-:B------:R-:W-:Y:S02]  /*4170*/  HADD2.F32 R50, -RZ, R52.reuse.H1_H1 ;  /* 0x30000034ff327230 */ /* 0x100fe40000004100 */
[----:B------:R-:W-:-:S02]  /*4180*/  HADD2.F32 R36, -RZ, R52.H0_H0 ;  /* 0x20000034ff247230 */ /* 0x000fc40000004100 */
[----:B------:R-:W-:Y:S02]  /*4190*/  HADD2.F32 R53, -RZ, R55.H0_H0 ;  /* 0x20000037ff357230 */ /* 0x000fe40000004100 */
[-C--:B------:R-:W-:Y:S01]  /*41a0*/  FMUL.FTZ R55, R50, R51.reuse ;  /* 0x0000003332377220 */ /* 0x080fe20000410000 */
        /* <DEDUP_REMOVED lines=8> */
[----:B------:R-:W-:Y:S02]  /*4230*/  HADD2.F32 R116, -RZ, R116.H1_H1 ;  /* 0x30000074ff747230 */ /* 0x000fe40000004100 */
[C---:B------:R-:W-:Y:S01]  /*4240*/  FMUL.FTZ R58, R55.reuse, R52 ;  /* 0x00000034373a7220 */ /* 0x040fe20000410000 */
[--C-:B------:R-:W-:Y:S02]  /*4250*/  HADD2.F32 R39, -RZ, R38.reuse.H1_H1 ;  /* 0x30000026ff277230 */ /* 0x100fe40000004100 */
[-C--:B------:R-:W-:Y:S01]  /*4260*/  FFMA.FTZ R52, R55, R50.reuse, -R56 ;  /* 0x0000003237347223 */ /* 0x080fe20000010838 */
[----:B------:R-:W-:Y:S02]  /*4270*/  HADD2.F32 R38, -RZ, R38.H0_H0 ;  /* 0x20000026ff267230 */ /* 0x000fe40000004100 */
[----:B------:R-:W-:Y:S01]  /*4280*/  FFMA.FTZ R51, R51, R50, R58 ;  /* 0x0000003233337223 */ /* 0x000fe2000001003a */
[----:B------:R-:W-:-:S02]  /*4290*/  HADD2.F32 R115, -RZ, R115.H0_H0 ;  /* 0x20000073ff737230 */ /* 0x000fc40000004100 */
[-C--:B------:R-:W-:Y:S01]  /*42a0*/  FMUL.FTZ R55, R39, R116.reuse ;  /* 0x0000007427377220 */ /* 0x080fe20000410000 */
[----:B------:R-:W-:-:S03]  /*42b0*/  FMUL.FTZ R116, R38, R116 ;  /* 0x0000007426747220 */ /* 0x000fc60000410000 */
[-C--:B------:R-:W-:Y:S01]  /*42c0*/  FFMA.FTZ R55, R38, R115.reuse, -R55 ;  /* 0x0000007326377223 */ /* 0x080fe20000010837 */
[----:B------:R-:W-:Y:S01]  /*42d0*/  FFMA.FTZ R116, R39, R115, R116 ;  /* 0x0000007327747223 */ /* 0x000fe20000010074 */
[----:B------:R-:W-:Y:S02]  /*42e0*/  F2FP.F16.F32.PACK_AB R39, R53, R36 ;  /* 0x000000243527723e */ /* 0x000fe400000000ff */
[----:B------:R-:W-:Y:S02]  /*42f0*/  F2FP.F16.F32.PACK_AB R36, R51, R52 ;  /* 0x000000343324723e */ /* 0x000fe400000000ff */
[----:B------:R-:W-:-:S07]  /*4300*/  F2FP.F16.F32.PACK_AB R38, R116, R55 ;  /* 0x000000377426723e */ /* 0x000fce00000000ff */
.L_x_11725:
[----:B------:R-:W-:Y:S05]  /*4310*/  BSYNC B2 ;  /* 0x0000000000027941 */ /* 0x000fea0003800000 */
.L_x_11724:
[----:B------:R-:W-:Y:S02]  /*4320*/  ULDC.64 UR4, c[0x0][0x208] ;  /* 0x0000820000047ab9 */ /* 0x000fe40000000a00 */
[----:B------:R4:W-:Y:S03]  /*4330*/  STG.E.128 desc[UR4][R40.64+0x60], R36 ;  /* 0x0000602428007986 */ /* 0x0009e6000c101d04 */
.L_x_11723:
[----:B------:R-:W-:Y:S05]  /*4340*/  BSYNC B1 ;  /* 0x0000000000017941 */ /* 0x000fea0003800000 */
.L_x_11722:
        /* <DEDUP_REMOVED lines=10> */
[--C-:B------:R-:W-:Y:S01]  /*43f0*/  HADD2.F32 R48, -RZ, R39.reuse.H1_H1 ;  /* 0x30000027ff307230 */ /* 0x100fe20000004100 */
        /* <DEDUP_REMOVED lines=15> */
[----:B------:R-:W-:-:S02]  /*44f0*/  HADD2.F32 R47, -RZ, R36.H1_H1 ;  /* 0x30000024ff2f7230 */ /* 0x000fc40000004100 */
[-C--:B------:R-:W-:Y:S01]  /*4500*/  FFMA.FTZ R48, R48, R49.reuse, R51 ;  /* 0x0000003130307223 */ /* 0x080fe20000010033 */
        /* <DEDUP_REMOVED lines=20> */
.L_x_11729:
[----:B------:R-:W-:Y:S05]  /*4650*/  BSYNC B2 ;  /* 0x0000000000027941 */ /* 0x000fea0003800000 */
.L_x_11728:
[----:B------:R-:W-:Y:S02]  /*4660*/  ULDC.64 UR4, c[0x0][0x208] ;  /* 0x0000820000047ab9 */ /* 0x000fe40000000a00 */
[----:B------:R1:W-:Y:S03]  /*4670*/  STG.E.128 desc[UR4][R40.64+0x80], R36 ;  /* 0x0000802428007986 */ /* 0x0003e6000c101d04 */
.L_x_11727:
[----:B------:R-:W-:Y:S05]  /*4680*/  BSYNC B1 ;  /* 0x0000000000017941 */ /* 0x000fea0003800000 */
.L_x_11726:
        /* <DEDUP_REMOVED lines=48> */
.L_x_11731:
[----:B------:R-:W-:Y:S05]  /*4990*/  BSYNC B1 ;  /* 0x0000000000017941 */ /* 0x000fea0003800000 */
.L_x_11730:
[----:B------:R-:W-:Y:S02]  /*49a0*/  ULDC.64 UR4, c[0x0][0x208] ;  /* 0x0000820000047ab9 */ /* 0x000fe40000000a00 */
[----:B------:R1:W-:Y:S01]  /*49b0*/  STG.E.128 desc[UR4][R40.64+0xa0], R36 ;  /* 0x0000a02428007986 */ /* 0x0003e2000c101d04 */
[----:B------:R-:W-:Y:S05]  /*49c0*/  BRA `(.L_x_11709) ;  /* 0x0000002000847947 */ /* 0x000fea0003800000 */
.L_x_11703:
        /* <DEDUP_REMOVED lines=15> */
[----:B------:R-:W2:Y:S01]  /*4ac0*/  LDL.64 R66, [R1+0x30] ;  /* 0x0000300001427983 */ /* 0x000ea20000100a00 */
[----:B------:R-:W-:Y:S01]  /*4ad0*/  IADD3 R62, P3, R72, R62, RZ ;  /* 0x0000003e483e7210 */ /* 0x000fe20007f7e0ff */
[----:B------:R-:W-:Y:S01]  /*4ae0*/  ULDC.64 UR4, c[0x0][0x3e8] ;  /* 0x0000fa0000047ab9 */ /* 0x000fe20000000a00 */
[----:B------:R-:W-:Y:S02]  /*4af0*/  CS2R R46, SRZ ;  /* 0x00000000002e7805 */ /* 0x000fe4000001ff00 */
[----:B------:R-:W-:Y:S02]  /*4b00*/  CS2R R44, SRZ ;  /* 0x00000000002c7805 */ /* 0x000fe4000001ff00 */
[----:B------:R-:W-:Y:S01]  /*4b10*/  CS2R R58, SRZ ;  /* 0x00000000003a7805 */ /* 0x000fe2000001ff00 */
[----:B------:R-:W-:Y:S01]  /*4b20*/  IMAD.X R37, R26, 0x1, R87, P3 ;  /* 0x000000011a257824 */ /* 0x000fe200018e0657 */
[----:B------:R-:W-:Y:S02]  /*4b30*/  IADD3 R61, P3, R34, R60, RZ ;  /* 0x0000003c223d7210 */ /* 0x000fe40007f7e0ff */
[----:B------:R-:W-:Y:S01]  /*4b40*/  CS2R R56, SRZ ;  /* 0x0000000000387805 */ /* 0x000fe2000001ff00 */
[----:B------:R-:W-:-:S02]  /*4b50*/  ULDC.64 UR6, c[0x0][0x208] ;  /* 0x0000820000067ab9 */ /* 0x000fc40000000a00 */
        /* <DEDUP_REMOVED lines=13> */
[----:B--2---:R-:W-:-:S13]  /*4c30*/  ISETP.GE.AND P3, PT, R66, R108, PT ;  /* 0x0000006c4200720c */ /* 0x004fda0003f66270 */
[----:B------:R-:W5:Y:S04]  /*4c40*/  @!P3 LDG.E.128 R44, desc[UR6][R48.64] ;  /* 0x00000006302cb981 */ /* 0x000f68000c1e1d00 */
[----:B------:R-:W5:Y:S01]  /*4c50*/  @!P3 LDG.E.128 R56, desc[UR6][R60.64] ;  /* 0x000000063c38b981 */ /* 0x000f62000c1e1d00 */
[----:B------:R-:W-:-:S13]  /*4c60*/  ISETP.GE.AND P3, PT, R0, R108, PT ;  /* 0x0000006c0000720c */ /* 0x000fda0003f66270 */
[----:B------:R-:W5:Y:S04]  /*4c70*/  @!P3 LDG.E.128 R40, desc[UR6][R48.64+0x20] ;  /* 0x000020063028b981 */ /* 0x000f68000c1e1d00 */
[----:B------:R-:W5:Y:S01]  /*4c80*/  @!P3 LDG.E.128 R52, desc[UR6][R60.64+0x20] ;  /* 0x000020063c34b981 */ /* 0x000f62000c1e1d00 */
[----:B------:R-:W-:-:S13]  /*4c90*/  ISETP.GE.AND P3, PT, R4, R108, PT ;  /* 0x0000006c0400720c */ /* 0x000fda0003f66270 */
[----:B------:R0:W5:Y:S02]  /*4ca0*/  @!P3 LDG.E.128 R36, desc[UR6][R48.64+0x40] ;  /* 0x000040063024b981 */ /* 0x000164000c1e1d00 */
[----:B0-----:R-:W-:-:S06]  /*4cb0*/  CS2R R48, SRZ ;  /* 0x0000000000307805 */ /* 0x001fcc000001ff00 */
[----:B------:R0:W5:Y:S02]  /*4cc0*/  @!P3 LDG.E.128 R48, desc[UR6][R60.64+0x40] ;  /* 0x000040063c30b981 */ /* 0x000164000c1e1d00 */
.L_x_11733:
[----:B------:R-:W-:Y:S05]  /*4cd0*/  BSYNC B1 ;  /* 0x0000000000017941 */ /* 0x000fea0003800000 */
.L_x_11732:
        /* <DEDUP_REMOVED lines=47> */
.L_x_11734:
[----:B------:R-:W2:Y:S01]  /*4fd0*/  LDL R60, [R1+0x40] ;  /* 0x00004000013c7983 */ /* 0x000ea20000100800 */
[----:B------:R-:W-:Y:S01]  /*4fe0*/  IMAD R26, R18, 0x8, R16 ;  /* 0x00000008121a7824 */ /* 0x000fe200078e0210 */
[----:B------:R-:W-:Y:S01]  /*4ff0*/  BSSY B1, `(.L_x_11735) ;  /* 0x0000004000017945 */ /* 0x000fe20003800000 */
[----:B--2---:R-:W-:-:S04]  /*5000*/  SHF.L.U32 R93, R60, 0x1f, RZ ;  /* 0x0000001f3c5d7819 */ /* 0x004fc800000006ff */
[----:B------:R-:W0:Y:S02]  /*5010*/  SYNCS.PHASECHK.TRANS64.TRYWAIT P5, [R26+URZ+0x31c90], R93 ;  /* 0x031c905d1a0075a7 */ /* 0x000e2400080a017f */
[----:B0-----:R-:W-:Y:S05]  /*5020*/  @!P5 BRA `(.L_x_11736) ;  /* 0x000002280038d947 */ /* 0x001fea0003800000 */
.L_x_12023:
[----:B------:R-:W-:Y:S05]  /*5030*/  BSYNC B1 ;  /* 0x0000000000017941 */ /* 0x000fea0003800000 */
.L_x_11735:
        /* <DEDUP_REMOVED lines=16> */
[----:B------:R-:W4:Y:S04]  /*5140*/  LDL R63, [R1+0x58] ;  /* 0x00005800013f7983 */ /* 0x000f280000100800 */
[----:B------:R-:W5:Y:S01]  /*5150*/  LDL.64 R118, [R1+0x30] ;  /* 0x0000300001767983 */ /* 0x000f620000100a00 */
        /* <DEDUP_REMOVED lines=8> */
[----:B------:R-:W-:Y:S01]  /*51e0*/  SHF.R.S32.HI R61, RZ, 0x2, R61 ;  /* 0x00000002ff3d7819 */ /* 0x000fe2000001143d */
        /* <DEDUP_REMOVED lines=11> */
[----:B-----5:R-:W-:-:S13]  /*52a0*/  ISETP.GE.AND P4, PT, R118, R108, PT ;  /* 0x0000006c7600720c */ /* 0x020fda0003f86270 */
        /* <DEDUP_REMOVED lines=91> */
.L_x_11740:
[----:B------:R-:W-:Y:S05]  /*5860*/  BSYNC B2 ;  /* 0x0000000000027941 */ /* 0x000fea0003800000 */
.L_x_11739:
        /* <DEDUP_REMOVED lines=13> */
.L_x_11738:
[----:B------:R-:W-:Y:S05]  /*5940*/  BSYNC B1 ;  /* 0x0000000000017941 */ /* 0x000fea0003800000 */
.L_x_11737:
        /* <DEDUP_REMOVED lines=118> */
.L_x_11744:
[----:B------:R-:W-:Y:S05]  /*60b0*/  BSYNC B2 ;  /* 0x0000000000027941 */ /* 0x000fea0003800000 */
.L_x_11743:
        /* <DEDUP_REMOVED lines=13> */
.L_x_11742:
[----:B------:R-:W-:Y:S05]  /*6190*/  BSYNC B1 ;  /* 0x0000000000017941 */ /* 0x000fea0003800000 */
.L_x_11741:
        /* <DEDUP_REMOVED lines=36> */
[----:B-1----:R-:W-:Y:S02]  /*63e0*/  HADD2.F32 R56, -RZ, R41.H0_H0 ;  /* 0x20000029ff387230 */ /* 0x002fe40000004100 */
        /* <DEDUP_REMOVED lines=14> */
[CC--:B------:R-:W-:Y:S01]  /*64d0*/  FMUL.FTZ R59, R57.reuse, R45.reuse ;  /* 0x0000002d393b7220 */ /* 0x0c0fe20000410000 */
[----:B------:R-:W-:Y:S02]  /*64e0*/  HADD2.F32 R47, -RZ, R47.H1_H1 ;  /* 0x3000002fff2f7230 */ /* 0x000fe40000004100 */
[C---:B------:R-:W-:Y:S01]  /*64f0*/  FMUL.FTZ R60, R58.reuse, R45 ;  /* 0x0000002d3a3c7220 */ /* 0x040fe20000410000 */
[-C--:B------:R-:W-:Y:S01]  /*6500*/  FFMA.FTZ R45, R58, R41.reuse, -R59 ;  /* 0x000000293a2d7223 */ /* 0x080fe2000001083b */
[----:B------:R-:W-:Y:S02]  /*6510*/  HADD2.F32 R58, -RZ, R124.H1_H1 ;  /* 0x3000007cff3a7230 */ /* 0x000fe40000004100 */
[----:B------:R-:W-:Y:S01]  /*6520*/  FFMA.FTZ R41, R57, R41, R60 ;  /* 0x0000002939297223 */ /* 0x000fe2000001003c */
[----:B------:R-:W-:-:S02]  /*6530*/  HADD2.F32 R57, -RZ, R43.H0_H0 ;  /* 0x2000002bff397230 */ /* 0x000fc40000004100 */
[----:B------:R-:W-:Y:S02]  /*6540*/  HADD2.F32 R59, -RZ, R122.H1_H1 ;  /* 0x3000007aff3b7230 */ /* 0x000fe40000004100 */
[-C--:B------:R-:W-:Y:S01]  /*6550*/  FMUL.FTZ R60, R49, R58.reuse ;  /* 0x0000003a313c7220 */ /* 0x080fe20000410000 */
[----:B------:R-:W-:Y:S02]  /*6560*/  HADD2.F32 R124, -RZ, R124.H0_H0 ;  /* 0x2000007cff7c7230 */ /* 0x000fe40000004100 */
[C---:B------:R-:W-:Y:S01]  /*6570*/  FMUL.FTZ R58, R57.reuse, R58 ;  /* 0x0000003a393a7220 */ /* 0x040fe20000410000 */
[----:B------:R-:W-:Y:S02]  /*6580*/  HADD2.F32 R122, -RZ, R122.H0_H0 ;  /* 0x2000007aff7a7230 */ /* 0x000fe40000004100 */
[-C--:B------:R-:W-:Y:S01]  /*6590*/  FFMA.FTZ R60, R57, R59.reuse, -R60 ;  /* 0x0000003b393c7223 */ /* 0x080fe2000001083c */
[----:B------:R-:W-:Y:S02]  /*65a0*/  HADD2.F32 R57, -RZ, R43.H1_H1 ;  /* 0x3000002bff397230 */ /* 0x000fe40000004100 */
[----:B------:R-:W-:Y:S01]  /*65b0*/  FFMA.FTZ R58, R49, R59, R58 ;  /* 0x0000003b313a7223 */ /* 0x000fe2000001003a */
[----:B------:R-:W-:-:S02]  /*65c0*/  SHF.R.U32.HI R49, RZ, 0x10, R51 ;  /* 0x00000010ff317819 */ /* 0x000fc40000011633 */
[--C-:B------:R-:W-:Y:S02]  /*65d0*/  SHF.R.U32.HI R59, RZ, 0x10, R39.reuse ;  /* 0x00000010ff3b7819 */ /* 0x100fe40000011627 */
[----:B------:R-:W-:Y:S01]  /*65e0*/  SHF.R.U64 R39, R38, 0x10, R39 ;  /* 0x0000001026277819 */ /* 0x000fe20000001227 */
[----:B------:R-:W-:Y:S01]  /*65f0*/  HADD2.F32 R49, -RZ, R49.H0_H0 ;  /* 0x20000031ff317230 */ /* 0x000fe20000004100 */
[----:B------:R-:W-:Y:S01]  /*6600*/  F2FP.F16.F32.PACK_AB R45, R45, R56 ;  /* 0x000000382d2d723e */ /* 0x000fe200000000ff */
[----:B------:R-:W-:Y:S01]  /*6610*/  HADD2.F32 R43, -RZ, R59.H0_H0 ;  /* 0x2000003bff2b7230 */ /* 0x000fe20000004100 */
[----:B------:R-:W-:Y:S01]  /*6620*/  F2FP.F16.F32.PACK_AB R55, R41, R55 ;  /* 0x000000372937723e */ /* 0x000fe200000000ff */
[----:B------:R-:W-:Y:S02]  /*6630*/  HADD2.F32 R39, -RZ, R39.H0_H0 ;  /* 0x20000027ff277230 */ /* 0x000fe40000004100 */
[-C--:B------:R-:W-:Y:S01]  /*6640*/  FMUL.FTZ R59, R47, R49.reuse ;  /* 0x000000312f3b7220 */ /* 0x080fe20000410000 */
[----:B------:R-:W-:Y:S01]  /*6650*/  FMUL.FTZ R49, R57, R49 ;  /* 0x0000003139317220 */ /* 0x000fe20000410000 */
[----:B------:R-:W-:-:S02]  /*6660*/  IMAD.MOV.U32 R41, RZ, RZ, R45 ;  /* 0x000000ffff297224 */ /* 0x000fc400078e002d */
[-C--:B------:R-:W-:Y:S01]  /*6670*/  FFMA.FTZ R59, R57, R43.reuse, -R59 ;  /* 0x0000002b393b7223 */ /* 0x080fe2000001083b */
[----:B------:R-:W-:Y:S01]  /*6680*/  FFMA.FTZ R49, R47, R43, R49 ;  /* 0x0000002b2f317223 */ /* 0x000fe20000010031 */
[----:B------:R-:W-:Y:S02]  /*6690*/  HADD2.F32 R43, -RZ, R44.H0_H0 ;  /* 0x2000002cff2b7230 */ /* 0x000fe40000004100 */
[----:B------:R-:W-:Y:S01]  /*66a0*/  HADD2.F32 R47, -RZ, R40.H0_H0 ;  /* 0x20000028ff2f7230 */ /* 0x000fe20000004100 */
[----:B------:R-:W-:Y:S01]  /*66b0*/  F2FP.F16.F32.PACK_AB R59, R59, R60 ;  /* 0x0000003c3b3b723e */ /* 0x000fe200000000ff */
[----:B------:R-:W-:Y:S02]  /*66c0*/  HADD2.F32 R44, -RZ, R44.H1_H1 ;  /* 0x3000002cff2c7230 */ /* 0x000fe40000004100 */
[-C--:B------:R-:W-:Y:S01]  /*66d0*/  FMUL.FTZ R57, R43, R125.reuse ;  /* 0x0000007d2b397220 */ /* 0x080fe20000410000 */
[----:B------:R-:W-:Y:S02]  /*66e0*/  IMAD.MOV.U32 R45, RZ, RZ, R55 ;  /* 0x000000ffff2d7224 */ /* 0x000fe400078e0037 */
[C---:B------:R-:W-:Y:S01]  /*66f0*/  FMUL.FTZ R125, R47.reuse, R125 ;  /* 0x0000007d2f7d7220 */ /* 0x040fe20000410000 */
[----:B------:R-:W-:-:S03]  /*6700*/  FFMA.FTZ R57, R47, R123, -R57 ;  /* 0x0000007b2f397223 */ /* 0x000fc60000010839 */
[----:B------:R-:W-:Y:S01]  /*6710*/  FFMA.FTZ R125, R43, R123, R125 ;  /* 0x0000007b2b7d7223 */ /* 0x000fe2000001007d */
[----:B------:R-:W-:Y:S01]  /*6720*/  SHF.R.U64 R43, R36, 0x10, R37 ;  /* 0x00000010242b7819 */ /* 0x000fe20000001225 */
        /* <DEDUP_REMOVED lines=8> */
[----:B------:R-:W-:Y:S02]  /*67b0*/  HADD2.F32 R43, -RZ, R46.H0_H0 ;  /* 0x2000002eff2b7230 */ /* 0x000fe40000004100 */
[----:B------:R-:W-:Y:S02]  /*67c0*/  HADD2.F32 R37, -RZ, R42.H0_H0 ;  /* 0x2000002aff257230 */ /* 0x000fe40000004100 */
[----:B------:R-:W-:Y:S02]  /*67d0*/  HADD2.F32 R46, -RZ, R46.H1_H1 ;  /* 0x3000002eff2e7230 */ /* 0x000fe40000004100 */
[----:B------:R-:W-:Y:S01]  /*67e0*/  FMUL.FTZ R44, R43, R124 ;  /* 0x0000007c2b2c7220 */ /* 0x000fe20000410000 */
[----:B------:R-:W-:-:S02]  /*67f0*/  HADD2.F32 R42, -RZ, R42.H1_H1 ;  /* 0x3000002aff2a7230 */ /* 0x000fc40000004100 */
[C---:B------:R-:W-:Y:S01]  /*6800*/  FMUL.FTZ R124, R37.reuse, R124 ;  /* 0x0000007c257c7220 */ /* 0x040fe20000410000 */
[-C--:B------:R-:W-:Y:S01]  /*6810*/  FMUL.FTZ R51, R46, R47.reuse ;  /* 0x0000002f2e337220 */ /* 0x080fe20000410000 */
[-C--:B------:R-:W-:Y:S01]  /*6820*/  FFMA.FTZ R37, R37, R122.reuse, -R44 ;  /* 0x0000007a25257223 */ /* 0x080fe2000001082c */
[----:B------:R-:W-:Y:S01]  /*6830*/  FMUL.FTZ R47, R42, R47 ;  /* 0x0000002f2a2f7220 */ /* 0x000fe20000410000 */
[----:B------:R-:W-:Y:S01]  /*6840*/  FFMA.FTZ R43, R43, R122, R124 ;  /* 0x0000007a2b2b7223 */ /* 0x000fe2000001007c */
[----:B------:R-:W-:Y:S01]  /*6850*/  F2FP.F16.F32.PACK_AB R44, R36, R57 ;  /* 0x00000039242c723e */ /* 0x000fe200000000ff */
[-C--:B------:R-:W-:Y:S01]  /*6860*/  FFMA.FTZ R42, R42, R39.reuse, -R51 ;  /* 0x000000272a2a7223 */ /* 0x080fe20000010833 */
[----:B------:R-:W-:Y:S01]  /*6870*/  FFMA.FTZ R46, R46, R39, R47 ;  /* 0x000000272e2e7223 */ /* 0x000fe2000001002f */
[----:B------:R-:W-:Y:S02]  /*6880*/  F2FP.F16.F32.PACK_AB R36, R40, R125 ;  /* 0x0000007d2824723e */ /* 0x000fe400000000ff */
[----:B------:R-:W-:Y:S01]  /*6890*/  IMAD.MOV.U32 R40, RZ, RZ, R44 ;  /* 0x000000ffff287224 */ /* 0x000fe200078e002c */
[----:B------:R-:W-:-:S02]  /*68a0*/  F2FP.F16.F32.PACK_AB R47, R49, R58 ;  /* 0x0000003a312f723e */ /* 0x000fc400000000ff */
[----:B------:R-:W-:Y:S01]  /*68b0*/  F2FP.F16.F32.PACK_AB R46, R46, R43 ;  /* 0x0000002b2e2e723e */ /* 0x000fe200000000ff */
[----:B------:R-:W-:Y:S01]  /*68c0*/  IMAD.MOV.U32 R44, RZ, RZ, R36 ;  /* 0x000000ffff2c7224 */ /* 0x000fe200078e0024 */
[----:B------:R-:W-:Y:S01]  /*68d0*/  F2FP.F16.F32.PACK_AB R42, R42, R37 ;  /* 0x000000252a2a723e */ /* 0x000fe200000000ff */
[----:B------:R-:W-:-:S07]  /*68e0*/  IMAD.MOV.U32 R43, RZ, RZ, R59 ;  /* 0x000000ffff2b7224 */ /* 0x000fce00078e003b */
.L_x_11746:
[----:B------:R-:W-:Y:S05]  /*68f0*/  BSYNC B1 ;  /* 0x0000000000017941 */ /* 0x000fea0003800000 */
.L_x_11745:
[----:B------:R-:W-:Y:S01]  /*6900*/  ISETP.GE.AND P4, PT, R54, R111, PT ;  /* 0x0000006f3600720c */ /* 0x000fe20003f86270 */
[----:B------:R-:W-:Y:S02]  /*6910*/  ULDC.64 UR4, c[0x0][0x208] ;  /* 0x0000820000047ab9 */ /* 0x000fe40000000a00 */
[----:B-1----:R1:W-:Y:S10]  /*6920*/  STG.E.128 desc[UR4][R52.64], R40 ;  /* 0x0000002834007986 */ /* 0x0023f4000c101d04 */
[----:B------:R-:W-:Y:S05]  /*6930*/  @P4 BRA `(.L_x_11709) ;  /* 0x0000000000a84947 */ /* 0x000fea0003800000 */
[--C-:B------:R-:W-:Y:S01]  /*6940*/  SHF.R.S32.HI R36, RZ, 0x1f, R54.reuse ;  /* 0x0000001fff247819 */ /* 0x100fe20000011436 */
[----:B------:R-:W-:Y:S01]  /*6950*/  ULDC.64 UR4, c[0x0][0x208] ;  /* 0x0000820000047ab9 */ /* 0x000fe20000000a00 */
[----:B------:R-:W-:-:S04]  /*6960*/  IADD3 R54, P4, P5, R28, R98, R54 ;  /* 0x000000621c367210 */ /* 0x000fc80007d9e036 */
[----:B------:R-:W-:Y:S02]  /*6970*/  IADD3.X R36, R3, R112, R36, P4, P5 ;  /* 0x0000007003247210 */ /* 0x000fe400027ea424 */
[----:B------:R-:W-:-:S04]  /*6980*/  LEA R96, P4, R54, R96, 0x1 ;  /* 0x0000006036607211 */ /* 0x000fc800078808ff */
[----:B------:R-:W-:-:S05]  /*6990*/  LEA.HI.X R97, R54, R97, R36, 0x1, P4 ;  /* 0x0000006136617211 */ /* 0x000fca00020f0c24 */
[----:B--2---:R2:W-:Y:S01]  /*69a0*/  STG.E.128 desc[UR4][R96.64], R44 ;  /* 0x0000002c60007986 */ /* 0x0045e2000c101d04 */
[----:B------:R-:W-:Y:S05]  /*69b0*/  BRA `(.L_x_11709) ;  /* 0x0000000000887947 */ /* 0x000fea0003800000 */
.L_x_11702:
[----:B------:R-:W2:Y:S02]  /*69c0*/  LDL R36, [R1+0x44] ;  /* 0x0000440001247983 */ /* 0x000ea40000100800 */
[----:B--2---:R-:W-:-:S13]  /*69d0*/  ISETP.NE.AND P3, PT, R36, 0x3, PT ;  /* 0x000000032400780c */ /* 0x004fda0003f65270 */
[----:B------:R-:W-:Y:S05]  /*69e0*/  @!P3 BRA `(.L_x_11747) ;  /* 0x000000000004b947 */ /* 0x000fea0003800000 */
[----:B------:R-:W-:Y:S01]  /*69f0*/  BPT.TRAP 0x1 ;  /* 0x000000040000795c */ /* 0x000fe20000300000 */
.L_x_11747:
[----:B------:R-:W2:Y:S01]  /*6a00*/  LDL R36, [R1+0x40] ;  /* 0x0000400001247983 */ /* 0x000ea20000100800 */
[----:B------:R-:W-:Y:S01]  /*6a10*/  IMAD R26, R18, 0x8, R16 ;  /* 0x00000008121a7824 */ /* 0x000fe200078e0210 */
[----:B------:R-:W-:Y:S01]  /*6a20*/  BSSY B1, `(.L_x_11748) ;  /* 0x0000006000017945 */ /* 0x000fe20003800000 */
[----:B------:R-:W-:-:S05]  /*6a30*/  IMAD R92, R24, -0x90, R2 ;  /* 0xffffff70185c7824 */ /* 0x000fca00078e0202 */
[----:B------:R-:W-:Y:S02]  /*6a40*/  VIMNMX R92, R92, 0x90, PT ;  /* 0x000000905c5c7848 */ /* 0x000fe40003fe0100 */
[----:B--2---:R-:W-:-:S04]  /*6a50*/  SHF.L.U32 R93, R36, 0x1f, RZ ;  /* 0x0000001f245d7819 */ /* 0x004fc800000006ff */
[----:B------:R-:W0:Y:S02]  /*6a60*/  SYNCS.PHASECHK.TRANS64.TRYWAIT P4, [R26+URZ+0x31c90], R93 ;  /* 0x031c905d1a0075a7 */ /* 0x000e24000808017f */
[----:B0-----:R-:W-:Y:S05]  /*6a70*/  @!P4 BRA `(.L_x_11749) ;  /* 0x0000020c00b8c947 */ /* 0x001fea0003800000 */
.L_x_12024:
[----:B------:R-:W-:Y:S05]  /*6a80*/  BSYNC B1 ;  /* 0x0000000000017941 */ /* 0x000fea0003800000 */
.L_x_11748:
[----:B------:R-:W-:-:S13]  /*6a90*/  ISETP.GE.AND P4, PT, R23, R92, PT ;  /* 0x0000005c1700720c */ /* 0x000fda0003f86270 */
[----:B------:R-:W-:Y:S05]  /*6aa0*/  @P4 BRA `(.L_x_11709) ;  /* 0x00000000004c4947 */ /* 0x000fea0003800000 */
[----:B------:R-:W-:Y:S01]  /*6ab0*/  ISETP.NE.AND P4, PT, R11, RZ, PT ;  /* 0x000000ff0b00720c */ /* 0x000fe20003f85270 */
[----:B------:R-:W-:-:S12]  /*6ac0*/  ULDC.64 UR4, c[0x0][0x208] ;  /* 0x0000820000047ab9 */ /* 0x000fd80000000a00 */
        /* <DEDUP_REMOVED lines=17> */
.L_x_11709:
[----:B------:R-:W-:Y:S05]  /*6be0*/  BSYNC B0 ;  /* 0x0000000000007941 */ /* 0x000fea0003800000 */
.L_x_11701:
        /* <DEDUP_REMOVED lines=17> */
.L_x_11751:
[----:B------:R-:W-:Y:S05]  /*6d00*/  BSYNC B0 ;  /* 0x0000000000007941 */ /* 0x000fea0003800000 */
.L_x_11750:
[----:B------:R-:W2:Y:S01]  /*6d10*/  SYNCS.PHASECHK.TRANS64.TRYWAIT P3, [R26+URZ+0x31cb0], R93 ;  /* 0x031cb05d1a0075a7 */ /* 0x000ea2000806017f */
[----:B------:R-:W-:Y:S04]  /*6d20*/  BSSY B0, `(.L_x_11752) ;  /* 0x0000002000007945 */ /* 0x000fe80003800000 */
[----:B--2---:R-:W-:Y:S05]  /*6d30*/  @!P3 BRA `(.L_x_11753) ;  /* 0x0000020c001cb947 */ /* 0x004fea0003800000 */
.L_x_12025:
[----:B------:R-:W-:Y:S05]  /*6d40*/  BSYNC B0 ;  /* 0x0000000000007941 */ /* 0x000fea0003800000 */
.L_x_11752:
[----:B------:R-:W-:Y:S01]  /*6d50*/  ISETP.GE.AND P3, PT, R23, R92, PT ;  /* 0x0000005c1700720c */ /* 0x000fe20003f66270 */
[----:B------:R-:W-:-:S12]  /*6d60*/  BSSY B0, `(.L_x_11754) ;  /* 0x0000022000007945 */ /* 0x000fd80003800000 */
[----:B------:R-:W-:Y:S05]  /*6d70*/  @P3 BRA `(.L_x_11755) ;  /* 0x0000000000803947 */ /* 0x000fea0003800000 */
[----:B------:R-:W3:Y:S01]  /*6d80*/  LDL.64 R42, [R1+0x30] ;  /* 0x00003000012a7983 */ /* 0x000ee20000100a00 */
[----:B------:R-:W-:Y:S01]  /*6d90*/  IMAD.WIDE R38, R24, 0x90, R78 ;  /* 0x0000009018267825 */ /* 0x000fe200078e024e */
[----:B------:R-:W-:Y:S01]  /*6da0*/  ULDC.64 UR4, c[0x0][0x328] ;  /* 0x0000ca0000047ab9 */ /* 0x000fe20000000a00 */
[----:B------:R-:W-:Y:S02]  /*6db0*/  ULDC.64 UR6, c[0x0][0x208] ;  /* 0x0000820000067ab9 */ /* 0x000fe40000000a00 */
[----:B------:R-:W-:Y:S02]  /*6dc0*/  IMAD R39, R39, UR4, RZ ;  /* 0x0000000427277c24 */ /* 0x000fe4000f8e02ff */
[----:B-1----:R-:W-:Y:S02]  /*6dd0*/  IMAD.MOV.U32 R36, RZ, RZ, R30 ;  /* 0x000000ffff247224 */ /* 0x002fe400078e001e */
[----:B------:R-:W-:Y:S02]  /*6de0*/  IMAD.MOV.U32 R37, RZ, RZ, R89 ;  /* 0x000000ffff257224 */ /* 0x000fe400078e0059 */
[----:B------:R-:W-:-:S02]  /*6df0*/  IMAD R39, R38, UR5, R39 ;  /* 0x0000000526277c24 */ /* 0x000fc4000f8e0227 */
[----:B------:R-:W-:Y:S01]  /*6e00*/  IMAD.WIDE.U32 R36, R38, UR4, R36 ;  /* 0x0000000426247c25 */ /* 0x000fe2000f8e0024 */
[----:B------:R-:W-:-:S03]  /*6e10*/  ULDC.64 UR4, c[0x0][0x318] ;  /* 0x0000c60000047ab9 */ /* 0x000fc60000000a00 */
[----:B------:R-:W-:Y:S01]  /*6e20*/  IMAD.IADD R37, R37, 0x1, R39 ;  /* 0x0000000125257824 */ /* 0x000fe200078e0227 */
[----:B------:R-:W-:Y:S01]  /*6e30*/  LEA R40, P3, R36, UR4, 0x1 ;  /* 0x0000000424287c11 */ /* 0x000fe2000f8608ff */
[----:B------:R-:W-:-:S03]  /*6e40*/  ULDC UR4, c[0x0][0x2f4] ;  /* 0x0000bd0000047ab9 */ /* 0x000fc60000000800 */
[----:B------:R-:W-:Y:S02]  /*6e50*/  LEA.HI.X R41, R36, UR5, R37, 0x1, P3 ;  /* 0x0000000524297c11 */ /* 0x000fe400098f0c25 */
[----:B---3--:R-:W-:-:S13]  /*6e60*/  ISETP.GE.AND P3, PT, R42, UR4, PT ;  /* 0x000000042a007c0c */ /* 0x008fda000bf66270 */
        /* <DEDUP_REMOVED lines=17> */
.L_x_11755:
[----:B------:R-:W-:Y:S05]  /*6f80*/  BSYNC B0 ;  /* 0x0000000000007941 */ /* 0x000fea0003800000 */
.L_x_11754:
[----:B------:R-:W4:Y:S01]  /*6f90*/  LDL.LU R27, [R1+0x40] ;  /* 0x00004000011b7983 */ /* 0x000f220000300800 */
[----:B0-2---:R-:W-:Y:S02]  /*6fa0*/  @!P4 VIADD R26, R26, 0x31cc0 ;  /* 0x00031cc01a1ac836 */ /* 0x005fe40000000000 */
        /* <DEDUP_REMOVED lines=8> */
[----:B0-----:R0:W-:Y:S01]  /*7030*/  BAR.SYNC.DEFER_BLOCKING R113, 0x80 ;  /* 0x000200710000751d */ /* 0x0011e20000010000 */
[----:B------:R-:W-:-:S04]  /*7040*/  ISETP.NE.AND P3, PT, R18, 0x2, PT ;  /* 0x000000021200780c */ /* 0x000fc80003f65270 */
[----:B------:R-:W-:Y:S01]  /*7050*/  SEL R18, R18, RZ, P3 ;  /* 0x000000ff12127207 */ /* 0x000fe20001800000 */
[----:B------:R2:W-:Y:S02]  /*7060*/  @!P4 SYNCS.ARRIVE.TRANS64.RED.A1T0 RZ, [R26+URZ], RZ ;  /* 0x000000ff1affc9a7 */ /* 0x0005e4000810043f */
[----:B--2---:R-:W-:-:S04]  /*7070*/  SEL R26, RZ, 0x1, P3 ;  /* 0x00000001ff1a7807 */ /* 0x004fc80001800000 */
[----:B----4-:R-:W-:-:S05]  /*7080*/  LOP3.LUT R27, R27, R26, RZ, 0x3c, !PT ;  /* 0x0000001a1b1b7212 */ /* 0x010fca00078e3cff */
[----:B------:R0:W-:Y:S01]  /*7090*/  STL [R1+0x40], R27 ;  /* 0x0000401b01007387 */ /* 0x0001e20000100800 */
[----:B------:R-:W-:Y:S05]  /*70a0*/  @P2 BRA `(.L_x_11756) ;  /* 0xffffffb800d82947 */ /* 0x000fea000383ffff */
[----:B0-----:R-:W0:Y:S01]  /*70b0*/  S2R R27, SR_TID.X ;  /* 0x00000000001b7919 */ /* 0x001e220000002100 */
[----:B------:R-:W-:Y:S02]  /*70c0*/  PLOP3.LUT P0, PT, PT, PT, PT, 0x8, 0x0 ;  /* 0x000000000000781c */ /* 0x000fe40003f0e170 */
[----:B0-----:R-:W-:-:S04]  /*70d0*/  SHF.R.U32.HI R27, RZ, 0x7, R27 ;  /* 0x00000007ff1b7819 */ /* 0x001fc8000001161b */
[----:B------:R-:W-:-:S13]  /*70e0*/  ISETP.NE.AND P5, PT, R27, 0x1, PT ;  /* 0x000000011b00780c */ /* 0x000fda0003fa5270 */
[----:B------:R-:W-:Y:S06]  /*70f0*/  @!P5 BAR.ARV 0x9, 0x100 ;  /* 0x024400000000db1d */ /* 0x000fec0000002000 */
.L_x_11696:
[----:B------:R-:W2:Y:S01]  /*7100*/  LDL R6, [R1+0x80] ;  /* 0x0000800001067983 */ /* 0x000ea20000100800 */
[----:B------:R-:W0:Y:S03]  /*7110*/  LDC R0, c[0x0][0x448] ;  /* 0x00011200ff007b82 */ /* 0x000e260000000800 */
[----:B------:R-:W4:Y:S04]  /*7120*/  LDL R5, [R1+0x28] ;  /* 0x0000280001057983 */ /* 0x000f280000100800 */
[----:B------:R-:W4:Y:S01]  /*7130*/  LDL R4, [R1+0x3c] ;  /* 0x00003c0001047983 */ /* 0x000f220000100800 */
[----:B------:R-:W-:Y:S01]  /*7140*/  IMAD.MOV.U32 R96, RZ, RZ, RZ ;  /* 0x000000ffff607224 */ /* 0x000fe200078e00ff */
[----:B0-----:R-:W-:-:S13]  /*7150*/  ISETP.NE.AND P1, PT, R0, 0x1, PT ;  /* 0x000000010000780c */ /* 0x001fda0003f25270 */
[----:B------:R-:W0:Y:S08]  /*7160*/  @P1 LDC R3, c[0x0][0x44c] ;  /* 0x00011300ff031b82 */ /* 0x000e300000000800 */
[----:B------:R-:W1:Y:S01]  /*7170*/  @P1 LDC R2, c[0x0][0x450] ;  /* 0x00011400ff021b82 */ /* 0x000e620000000800 */
[----:B--2---:R-:W-:-:S04]  /*7180*/  VIADD R0, R6, 0xbf ;  /* 0x000000bf06007836 */ /* 0x004fc80000000000 */
[----:B0-----:R-:W-:Y:S01]  /*7190*/  @P1 IMAD.HI.U32 R3, R0, R3, RZ ;  /* 0x0000000300031227 */ /* 0x001fe200078e00ff */
[----:B----4-:R-:W-:-:S04]  /*71a0*/  IADD3 R5, R4, 0x90, -R5 ;  /* 0x0000009004057810 */ /* 0x010fc80007ffe805 */
[----:B-1----:R-:W-:-:S05]  /*71b0*/  @P1 SHF.R.U32.HI R0, RZ, R2, R3 ;  /* 0x00000002ff001219 */ /* 0x002fca0000011603 */
[----:B------:R-:W-:-:S04]  /*71c0*/  IMAD.IADD R0, R5, 0x1, R0 ;  /* 0x0000000105007824 */ /* 0x000fc800078e0200 */
[----:B------:R-:W-:-:S05]  /*71d0*/  IMAD.HI R0, R0, 0x38e38e39, RZ ;  /* 0x38e38e3900007827 */ /* 0x000fca00078e02ff */
[----:B------:R-:W-:-:S04]  /*71e0*/  SHF.R.U32.HI R3, RZ, 0x1f, R0 ;  /* 0x0000001fff037819 */ /* 0x000fc80000011600 */
[----:B------:R-:W-:-:S04]  /*71f0*/  LEA.HI.SX32 R3, R0, R3, 0x1b ;  /* 0x0000000300037211 */ /* 0x000fc800078fdaff */
[----:B------:R-:W-:-:S04]  /*7200*/  VIMNMX R9, R114, R3, PT ;  /* 0x0000000372097248 */ /* 0x000fc80003fe0100 */
[----:B------:R-:W-:Y:S01]  /*7210*/  ISETP.GE.AND P1, PT, R9, 0x1, PT ;  /* 0x000000010900780c */ /* 0x000fe20003f26270 */
[----:B------:R-:W-:-:S12]  /*7220*/  @P0 BRA `(.L_x_11757) ;  /* 0x00000000000c0947 */ /* 0x000fd80003800000 */
[----:B------:R-:W0:Y:S01]  /*7230*/  FENCE.VIEW.ASYNC.G ;  /* 0x00000000000073c6 */ /* 0x000e220000000100 */
[----:B------:R-:W-:Y:S05]  /*7240*/  WARPSYNC.ALL ;  /* 0x0000000000007948 */ /* 0x000fea0003800000 */
[----:B0-----:R-:W-:Y:S06]  /*7250*/  BAR.ARV 0xc, 0x200 ;  /* 0x0308000000007b1d */ /* 0x001fec0000002000 */
.L_x_11757:
        /* <DEDUP_REMOVED lines=33> */
.L_x_11759:
[----:B------:R-:W-:Y:S05]  /*7470*/  BSYNC B0 ;  /* 0x0000000000007941 */ /* 0x000fea0003800000 */
.L_x_11758:
        /* <DEDUP_REMOVED lines=19> */
[----:B---3--:R-:W-:-:S02]  /*75b0*/  CS2R R38, SRZ ;  /* 0x0000000000267805 */ /* 0x008fc4000001ff00 */
[----:B------:R-:W-:Y:S02]  /*75c0*/  CS2R R36, SRZ ;  /* 0x0000000000247805 */ /* 0x000fe4000001ff00 */
        /* <DEDUP_REMOVED lines=9> */
[----:B------:R-:W-:-:S04]  /*7660*/  VIADDMNMX R96, R3, R96, R9, PT ;  /* 0x0000006003607246 */ /* 0x000fc80003800109 */
        /* <DEDUP_REMOVED lines=11> */
.L_x_12028:
[----:B------:R-:W1:Y:S01]  /*7720*/  LDL R3, [R1+0x5c] ;  /* 0x00005c0001037983 */ /* 0x000e620000100800 */
[----:B------:R-:W-:Y:S01]  /*7730*/  BSSY B6, `(.L_x_11762) ;  /* 0x000001b000067945 */ /* 0x000fe20003800000 */
[----:B-1----:R-:W-:-:S05]  /*7740*/  IMAD.HI R0, R3, 0x55555556, RZ ;  /* 0x5555555603007827 */ /* 0x002fca00078e02ff */
        /* <DEDUP_REMOVED lines=9> */
[----:B-1----:R-:W-:Y:S01]  /*77e0*/  MOV R0, 0x0 ;  /* 0x0000000000007802 */ /* 0x002fe20000000f00 */
[----:B------:R-:W-:Y:S01]  /*77f0*/  ULDC.64 UR4, c[0x4][0x1b8] ;  /* 0x01006e0000047ab9 */ /* 0x000fe20000000a00 */
[----:B------:R-:W-:Y:S01]  /*7800*/  ULDC.64 UR6, c[0x4][0x1c0] ;  /* 0x0100700000067ab9 */ /* 0x000fe20000000a00 */
[----:B------:R-:W-:Y:S01]  /*7810*/  IMAD.U32 R4, RZ, RZ, UR4 ;  /* 0x00000004ff047e24 */ /* 0x000fe2000f8e00ff */
[----:B0-----:R0:W1:Y:S01]  /*7820*/  LDC.64 R14, c[0x4][R0] ;  /* 0x01000000000e7b82 */ /* 0x0010620000000a00 */
        /* <DEDUP_REMOVED lines=11> */
.L_x_11763:
[----:B------:R-:W-:Y:S05]  /*78e0*/  BSYNC B6 ;  /* 0x0000000000067941 */ /* 0x000fea0003800000 */
.L_x_11762:
[----:B------:R-:W-:Y:S02]  /*78f0*/  ULDC UR4, c[0x0][0x3f4] ;  /* 0x0000fd0000047ab9 */ /* 0x000fe40000000800 */
[----:B------:R-:W-:-:S13]  /*7900*/  ISETP.LT.AND P0, PT, RZ, UR4, PT ;  /* 0x00000004ff007c0c */ /* 0x000fda000bf01270 */
[----:B------:R-:W-:Y:S05]  /*7910*/  @P0 BRA `(.L_x_11764) ;  /* 0x0000000000400947 */ /* 0x000fea0003800000 */
[----:B------:R-:W1:Y:S02]  /*7920*/  LDL R20, [R1+0xa4] ;  /* 0x0000a40001147983 */ /* 0x000e640000100800 */
[----:B-1----:R-:W-:-:S04]  /*7930*/  LEA.HI R0, R20, R20, RZ, 0x1 ;  /* 0x0000001414007211 */ /* 0x002fc800078f08ff */
        /* <DEDUP_REMOVED lines=8> */
.L_x_11767:
[----:B--2---:R2:W3:Y:S02]  /*79c0*/  SYNCS.PHASECHK.TRANS64.TRYWAIT P0, [R16+URZ+0x31c00], R3 ;  /* 0x031c0003100075a7 */ /* 0x0044e4000800017f */
[----:B---3--:R-:W-:Y:S05]  /*79d0*/  @!P0 NANOSLEEP.SYNCS 0x989680 ;  /* 0x009896800000895d */ /* 0x008fea0003900000 */
[----:B------:R-:W3:Y:S02]  /*79e0*/  @!P0 SYNCS.PHASECHK.TRANS64 P0, [R16+URZ+0x31c00], R3 ;  /* 0x031c0003100085a7 */ /* 0x000ee4000800007f */
[----:B---3--:R-:W-:Y:S05]  /*79f0*/  @!P0 BRA `(.L_x_11767) ;  /* 0xfffffffc00f08947 */ /* 0x008fea000383ffff */
.L_x_11766:
[----:B------:R-:W-:Y:S05]  /*7a00*/  BSYNC B0 ;  /* 0x0000000000007941 */ /* 0x000fea0003800000 */
.L_x_11765:
[----:B------:R-:W-:Y:S05]  /*7a10*/  BRA `(.L_x_11768) ;  /* 0x0000003c00c07947 */ /* 0x000fea0003800000 */
.L_x_11764:
[----:B------:R-:W2:Y:S01]  /*7a20*/  LDL R3, [R1+0xc4] ;  /* 0x0000c40001037983 */ /* 0x000ea20000100800 */
[----:B-1---5:R-:W-:Y:S01]  /*7a30*/  SHF.R.S32.HI R0, RZ, 0x1f, R107 ;  /* 0x0000001fff007819 */ /* 0x022fe2000001146b */
[----:B------:R-:W-:Y:S01]  /*7a40*/  ULDC.64 UR4, c[0x0][0x3f8] ;  /* 0x0000fe0000047ab9 */ /* 0x000fe20000000a00 */
        /* <DEDUP_REMOVED lines=9> */
[----:B--2---:R-:W-:-:S13]  /*7ae0*/  LOP3.LUT P0, RZ, R3, 0x1bf, RZ, 0xc0, !PT ;  /* 0x000001bf03ff7812 */ /* 0x004fda000780c0ff */
        /* <DEDUP_REMOVED lines=17> */
.L_x_11769:
        /* <DEDUP_REMOVED lines=18> */
[----:B--2---:R-:W-:-:S04]  /*7d20*/  @P0 SHF.R.U32.HI R3, RZ, R5, R0 ;  /* 0x00000005ff030219 */ /* 0x004fc80000011600 */
        /* <DEDUP_REMOVED lines=17> */
[----:B------:R1:W2:Y:S04]  /*7e40*/  SHFL.IDX PT, R3, R13, RZ, 0x1e1f ;  /* 0x001e1fff0d037589 */ /* 0x0002a800000e0000 */
[----:B------:R-:W3:Y:S04]  /*7e50*/  SHFL.IDX PT, R0, R0, RZ, 0x1e1f ;  /* 0x001e1fff00007589 */ /* 0x000ee800000e0000 */
[----:B------:R-:W4:Y:S04]  /*7e60*/  SHFL.IDX PT, R5, R5, RZ, 0x1e1f ;  /* 0x001e1fff05057589 */ /* 0x000f2800000e0000 */
[----:B-1----:R-:W0:Y:S02]  /*7e70*/  SHFL.IDX PT, R4, R4, RZ, 0x1e1f ;  /* 0x001e1fff04047589 */ /* 0x002e2400000e0000 */
.L_x_12034:
[----:B------:R-:W5:Y:S04]  /*7e80*/  LDL R6, [R1+0x28] ;  /* 0x0000280001067983 */ /* 0x000f680000100800 */
[----:B------:R-:W2:Y:S01]  /*7e90*/  LDL R53, [R1+0xa4] ;  /* 0x0000a40001357983 */ /* 0x000ea20000100800 */
[----:B------:R-:W-:Y:S01]  /*7ea0*/  BSSY B1, `(.L_x_11773) ;  /* 0x0000061000017945 */ /* 0x000fe20003800000 */
        /* <DEDUP_REMOVED lines=9> */
[----:B0-----:R-:W-:Y:S01]  /*7f40*/  CS2R R14, SRZ ;  /* 0x00000000000e7805 */ /* 0x001fe2000001ff00 */
[----:B-----5:R-:W-:Y:S01]  /*7f50*/  IMAD R7, R6, R20, RZ ;  /* 0x0000001406077224 */ /* 0x020fe200078e02ff */
[----:B------:R-:W-:-:S03]  /*7f60*/  CS2R R20, SRZ ;  /* 0x0000000000147805 */ /* 0x000fc6000001ff00 */
[----:B------:R-:W-:Y:S01]  /*7f70*/  IMAD R109, R109, -0xc0, R7 ;  /* 0xffffff406d6d7824 */ /* 0x000fe200078e0207 */
[----:B------:R-:W-:Y:S02]  /*7f80*/  ISETP.GE.AND P1, PT, R10, R7, PT ;  /* 0x000000070a00720c */ /* 0x000fe40003f26270 */
[----:B------:R-:W-:Y:S02]  /*7f90*/  CS2R R10, SRZ ;  /* 0x00000000000a7805 */ /* 0x000fe4000001ff00 */
[----:B--2---:R-:W-:Y:S02]  /*7fa0*/  LEA.HI R52, R53, R53, RZ, 0x1 ;  /* 0x0000003535347211 */ /* 0x004fe400078f08ff */
[----:B------:R-:W-:-:S04]  /*7fb0*/  VIMNMX R6, R109, 0xc0, PT ;  /* 0x000000c06d067848 */ /* 0x000fc80003fe0100 */
[----:B------:R-:W-:-:S03]  /*7fc0*/  ISETP.GE.AND P0, PT, R23, R6, PT ;  /* 0x000000061700720c */ /* 0x000fc60003f06270 */
[----:B------:R-:W-:Y:S10]  /*7fd0*/  @P1 BRA `(.L_x_11774) ;  /* 0x0000000400341947 */ /* 0x000ff40003800000 */
        /* <DEDUP_REMOVED lines=8> */
[----:B------:R-:W-:Y:S01]  /*8060*/  CS2R R30, SRZ ;  /* 0x00000000001e7805 */ /* 0x000fe2000001ff00 */
[----:B------:R-:W-:Y:S01]  /*8070*/  ULDC.64 UR6, c[0x0][0x208] ;  /* 0x0000820000067ab9 */ /* 0x000fe20000000a00 */
[----:B------:R-:W-:Y:S02]  /*8080*/  CS2R R38, SRZ ;  /* 0x0000000000267805 */ /* 0x000fe4000001ff00 */
[----:B------:R-:W-:Y:S02]  /*8090*/  CS2R R34, SRZ ;  /* 0x0000000000227805 */ /* 0x000fe4000001ff00 */
[----:B------:R-:W-:Y:S02]  /*80a0*/  CS2R R28, SRZ ;  /* 0x00000000001c7805 */ /* 0x000fe4000001ff00 */
[----:B------:R-:W-:Y:S02]  /*80b0*/  CS2R R26, SRZ ;  /* 0x00000000001a7805 */ /* 0x000fe4000001ff00 */
[----:B------:R-:W-:-:S02]  /*80c0*/  CS2R R24, SRZ ;  /* 0x0000000000187805 */ /* 0x000fc4000001ff00 */
[C---:B--2---:R-:W-:Y:S01]  /*80d0*/  ISETP.GE.AND P4, PT, R43.reuse, UR4, PT ;  /* 0x000000042b007c0c */ /* 0x044fe2000bf86270 */
[C---:B------:R-:W-:Y:S01]  /*80e0*/  IMAD.SHL.U32 R9, R43.reuse, 0x2, RZ ;  /* 0x000000022b097824 */ /* 0x040fe200078e00ff */
[----:B------:R-:W-:Y:S02]  /*80f0*/  SHF.R.S32.HI R6, RZ, 0x1f, R43 ;  /* 0x0000001fff067819 */ /* 0x000fe4000001142b */
[----:B---3--:R-:W-:Y:S02]  /*8100*/  ISETP.GE.AND P3, PT, R42, UR4, PT ;  /* 0x000000042a007c0c */ /* 0x008fe4000bf66270 */
[----:B------:R-:W-:-:S07]  /*8110*/  SHF.L.U64.HI R10, R43, 0x1, R6 ;  /* 0x000000012b0a7819 */ /* 0x000fce0000010206 */
[-C--:B------:R-:W-:Y:S02]  /*8120*/  @!P4 IADD3 R8, P2, R4, R9.reuse, RZ ;  /* 0x000000090408c210 */ /* 0x080fe40007f5e0ff */
[----:B------:R-:W-:-:S03]  /*8130*/  @!P4 IADD3 R6, P1, R0, R9, RZ ;  /* 0x000000090006c210 */ /* 0x000fc60007f3e0ff */
[--C-:B----4-:R-:W-:Y:S01]  /*8140*/  @!P4 IMAD.X R9, R5, 0x1, R10.reuse, P2 ;  /* 0x000000010509c824 */ /* 0x110fe200010e060a */
[----:B------:R-:W-:Y:S01]  /*8150*/  ISETP.GE.AND P2, PT, R41, UR4, PT ;  /* 0x0000000429007c0c */ /* 0x000fe2000bf46270 */
[----:B------:R-:W-:Y:S01]  /*8160*/  @!P4 IMAD.X R7, R3, 0x1, R10, P1 ;  /* 0x000000010307c824 */ /* 0x000fe200008e060a */
[----:B------:R-:W-:Y:S01]  /*8170*/  SHF.R.S32.HI R10, RZ, 0x1f, R42 ;  /* 0x0000001fff0a7819 */ /* 0x000fe2000001142a */
[----:B------:R-:W-:Y:S01]  /*8180*/  IMAD.SHL.U32 R49, R42, 0x2, RZ ;  /* 0x000000022a317824 */ /* 0x000fe200078e00ff */
        /* <DEDUP_REMOVED lines=10> */
[----:B0-----:R-:W-:Y:S01]  /*8230*/  SHF.L.U64.HI R6, R41, 0x1, R11 ;  /* 0x0000000129067819 */ /* 0x001fe2000001020b */
[----:B------:R-:W-:Y:S01]  /*8240*/  IMAD.SHL.U32 R7, R40, 0x2, RZ ;  /* 0x0000000228077824 */ /* 0x000fe200078e00ff */
[----:B------:R-:W-:Y:S01]  /*8250*/  SHF.R.S32.HI R12, RZ, 0x1f, R40 ;  /* 0x0000001fff0c7819 */ /* 0x000fe20000011428 */
[----:B------:R-:W-:Y:S01]  /*8260*/  @!P3 IMAD.X R51, R3, 0x1, R10, P5 ;  /* 0x000000010333b824 */ /* 0x000fe200028e060a */
[----:B------:R-:W-:Y:S01]  /*8270*/  @!P2 IADD3 R46, P5, R0, R45, RZ ;  /* 0x0000002d002ea210 */ /* 0x000fe20007fbe0ff */
[----:B------:R-:W-:Y:S01]  /*8280*/  @!P2 IMAD.X R45, R5, 0x1, R6, P4 ;  /* 0x00000001052da824 */ /* 0x000fe200020e0606 */
[----:B------:R-:W-:Y:S01]  /*8290*/  SHF.L.U64.HI R12, R40, 0x1, R12 ;  /* 0x00000001280c7819 */ /* 0x000fe2000001020c */
[----:B------:R-:W-:Y:S01]  /*82a0*/  IMAD.SHL.U32 R13, R14, 0x2, RZ ;  /* 0x000000020e0d7824 */ /* 0x000fe200078e00ff */
        /* <DEDUP_REMOVED lines=30> */
[----:B------:R0:W5:Y:S04]  /*8490*/  @!P4 LD.E.64 R10, desc[UR6][R40.64] ;  /* 0x00000006280ac980 */ /* 0x000168000c101b00 */
[----:B------:R0:W5:Y:S02]  /*84a0*/  @!P4 LD.E.64 R8, desc[UR6][R4.64] ;  /* 0x000000060408c980 */ /* 0x000164000c101b00 */
.L_x_11774:
[----:B------:R-:W-:Y:S05]  /*84b0*/  BSYNC B1 ;  /* 0x0000000000017941 */ /* 0x000fea0003800000 */
.L_x_11773:
[----:B-----5:R-:W-:Y:S01]  /*84c0*/  IMAD.MOV.U32 R3, RZ, RZ, R35 ;  /* 0x000000ffff037224 */ /* 0x020fe200078e0023 */
[----:B------:R-:W-:Y:S01]  /*84d0*/  LOP3.LUT R52, R52, 0xfffffffe, RZ, 0xc0, !PT ;  /* 0xfffffffe34347812 */ /* 0x000fe200078ec0ff */
[----:B0-----:R-:W-:Y:S01]  /*84e0*/  IMAD.MOV.U32 R4, RZ, RZ, R30 ;  /* 0x000000ffff047224 */ /* 0x001fe200078e001e */
[----:B------:R-:W-:Y:S01]  /*84f0*/  BSSY B1, `(.L_x_11775) ;  /* 0x000002a000017945 */ /* 0x000fe20003800000 */
[----:B---3--:R-:W-:Y:S02]  /*8500*/  IMAD.MOV.U32 R0, RZ, RZ, R34 ;  /* 0x000000ffff007224 */ /* 0x008fe400078e0022 */
[----:B----4-:R-:W-:Y:S01]  /*8510*/  IMAD.MOV.U32 R5, RZ, RZ, R27 ;  /* 0x000000ffff057224 */ /* 0x010fe200078e001b */
        /* <DEDUP_REMOVED lines=12> */
[----:B------:R-:W-:-:S02]  /*85e0*/  IMAD.MOV.U32 R4, RZ, RZ, R21 ;  /* 0x000000ffff047224 */ /* 0x000fc400078e0015 */
        /* <DEDUP_REMOVED lines=26> */
.L_x_12035:
[----:B------:R-:W-:Y:S05]  /*8790*/  BSYNC B1 ;  /* 0x0000000000017941 */ /* 0x000fea0003800000 */
.L_x_11775:
        /* <DEDUP_REMOVED lines=28> */
[--C-:B------:R-:W-:Y:S01]  /*8960*/  SHF.R.U64 R55, R38, 0x10, R39.reuse ;  /* 0x0000001026377819 */ /* 0x100fe20000001227 */
[--C-:B------:R-:W-:Y:S01]  /*8970*/  HADD2.F32 R38, -RZ, R48.reuse.H1_H1 ;  /* 0x30000030ff267230 */ /* 0x100fe20000004100 */
[----:B------:R-:W-:Y:S01]  /*8980*/  SHF.R.U32.HI R39, RZ, 0x10, R39 ;  /* 0x00000010ff277819 */ /* 0x000fe20000011627 */
[----:B------:R-:W-:Y:S01]  /*8990*/  HADD2.F32 R48, -RZ, R48.H0_H0 ;  /* 0x20000030ff307230 */ /* 0x000fe20000004100 */
[--C-:B------:R-:W-:Y:S02]  /*89a0*/  SHF.R.U32.HI R49, RZ, 0x10, R35.reuse ;  /* 0x00000010ff317819 */ /* 0x100fe40000011623 */
[----:B------:R-:W-:Y:S01]  /*89b0*/  SHF.R.U64 R53, R34, 0x10, R35 ;  /* 0x0000001022357819 */ /* 0x000fe20000001223 */
[----:B------:R-:W-:Y:S02]  /*89c0*/  HADD2.F32 R39, -RZ, R39.H0_H0 ;  /* 0x20000027ff277230 */ /* 0x000fe40000004100 */
[----:B------:R-:W-:-:S02]  /*89d0*/  HADD2.F32 R49, -RZ, R49.H0_H0 ;  /* 0x20000031ff317230 */ /* 0x000fc40000004100 */
[--C-:B0-----:R-:W-:Y:S02]  /*89e0*/  HADD2.F32 R36, -RZ, R7.reuse.H0_H0 ;  /* 0x20000007ff247230 */ /* 0x101fe40000004100 */
[----:B------:R-:W-:Y:S02]  /*89f0*/  HADD2.F32 R37, -RZ, R7.H1_H1 ;  /* 0x30000007ff257230 */ /* 0x000fe40000004100 */
[--C-:B------:R-:W-:Y:S02]  /*8a00*/  HADD2.F32 R7, -RZ, R4.reuse.H0_H0 ;  /* 0x20000004ff077230 */ /* 0x100fe40000004100 */
[----:B------:R-:W-:Y:S02]  /*8a10*/  HADD2.F32 R4, -RZ, R4.H1_H1 ;  /* 0x30000004ff047230 */ /* 0x000fe40000004100 */
[C---:B------:R-:W-:Y:S01]  /*8a20*/  FMUL.FTZ R52, R37.reuse, R39 ;  /* 0x0000002725347220 */ /* 0x040fe20000410000 */
[----:B------:R-:W-:Y:S01]  /*8a30*/  FMUL.FTZ R51, R37, R49 ;  /* 0x0000003125337220 */ /* 0x000fe20000410000 */
[----:B------:R-:W-:-:S02]  /*8a40*/  HADD2.F32 R34, -RZ, R6.H0_H0 ;  /* 0x20000006ff227230 */ /* 0x000fc40000004100 */
[----:B------:R-:W-:Y:S01]  /*8a50*/  FMUL.FTZ R50, R4, R48 ;  /* 0x0000003004327220 */ /* 0x000fe20000410000 */
[----:B------:R-:W-:Y:S01]  /*8a60*/  FFMA.FTZ R54, R36, R49, R52 ;  /* 0x0000003124367223 */ /* 0x000fe20000010034 */
[----:B------:R-:W-:Y:S02]  /*8a70*/  HADD2.F32 R35, -RZ, R6.H1_H1 ;  /* 0x30000006ff237230 */ /* 0x000fe40000004100 */
[-C--:B------:R-:W-:Y:S01]  /*8a80*/  FMUL.FTZ R52, R4, R38.reuse ;  /* 0x0000002604347220 */ /* 0x080fe20000410000 */
[C---:B------:R-:W-:Y:S01]  /*8a90*/  FFMA.FTZ R50, R7.reuse, R38, -R50 ;  /* 0x0000002607327223 */ /* 0x040fe20000010832 */
[--C-:B------:R-:W-:Y:S02]  /*8aa0*/  HADD2.F32 R6, -RZ, R5.reuse.H0_H0 ;  /* 0x20000005ff067230 */ /* 0x100fe40000004100 */
[----:B------:R-:W-:Y:S01]  /*8ab0*/  FFMA.FTZ R51, R36, R39, -R51 ;  /* 0x0000002724337223 */ /* 0x000fe20000010833 */
[----:B------:R-:W-:Y:S02]  /*8ac0*/  HADD2.F32 R38, -RZ, R56.H0_H0 ;  /* 0x20000038ff267230 */ /* 0x000fe40000004100 */
[----:B------:R-:W-:Y:S01]  /*8ad0*/  FFMA.FTZ R39, R7, R48, R52 ;  /* 0x0000003007277223 */ /* 0x000fe20000010034 */
[----:B------:R-:W-:-:S02]  /*8ae0*/  HADD2.F32 R5, -RZ, R5.H1_H1 ;  /* 0x30000005ff057230 */ /* 0x000fc40000004100 */
[----:B------:R-:W-:Y:S02]  /*8af0*/  HADD2.F32 R36, -RZ, R57.H1_H1 ;  /* 0x30000039ff247230 */ /* 0x000fe40000004100 */
[C---:B------:R-:W-:Y:S01]  /*8b00*/  FMUL.FTZ R49, R35.reuse, R38 ;  /* 0x0000002623317220 */ /* 0x040fe20000410000 */
[----:B------:R-:W-:Y:S02]  /*8b10*/  HADD2.F32 R37, -RZ, R53.H0_H0 ;  /* 0x20000035ff257230 */ /* 0x000fe40000004100 */
[----:B------:R-:W-:Y:S02]  /*8b20*/  HADD2.F32 R4, -RZ, R55.H0_H0 ;  /* 0x20000037ff047230 */ /* 0x000fe40000004100 */
[-C--:B------:R-:W-:Y:S01]  /*8b30*/  FMUL.FTZ R35, R35, R36.reuse ;  /* 0x0000002423237220 */ /* 0x080fe20000410000 */
[C---:B------:R-:W-:Y:S01]  /*8b40*/  FFMA.FTZ R49, R34.reuse, R36, -R49 ;  /* 0x0000002422317223 */ /* 0x040fe20000010831 */
[C---:B------:R-:W-:Y:S01]  /*8b50*/  FMUL.FTZ R7, R5.reuse, R37 ;  /* 0x0000002505077220 */ /* 0x040fe20000410000 */
[----:B------:R-:W-:Y:S01]  /*8b60*/  FMUL.FTZ R48, R5, R4 ;  /* 0x0000000405307220 */ /* 0x000fe20000410000 */
[----:B------:R-:W-:-:S02]  /*8b70*/  FFMA.FTZ R34, R34, R38, R35 ;  /* 0x0000002622227223 */ /* 0x000fc40000010023 */
[----:B------:R-:W-:Y:S01]  /*8b80*/  FFMA.FTZ R5, R6, R4, -R7 ;  /* 0x0000000406057223 */ /* 0x000fe20000010807 */
[----:B------:R-:W-:Y:S01]  /*8b90*/  F2FP.F16.F32.PACK_AB R7, R54, R51 ;  /* 0x000000333607723e */ /* 0x000fe200000000ff */
[----:B------:R-:W-:Y:S01]  /*8ba0*/  FFMA.FTZ R48, R6, R37, R48 ;  /* 0x0000002506307223 */ /* 0x000fe20000010030 */
[----:B------:R-:W-:Y:S02]  /*8bb0*/  F2FP.F16.F32.PACK_AB R4, R39, R50 ;  /* 0x000000322704723e */ /* 0x000fe400000000ff */
[----:B------:R-:W-:Y:S02]  /*8bc0*/  F2FP.F16.F32.PACK_AB R6, R34, R49 ;  /* 0x000000312206723e */ /* 0x000fe400000000ff */
[----:B------:R-:W-:-:S05]  /*8bd0*/  F2FP.F16.F32.PACK_AB R5, R48, R5 ;  /* 0x000000053005723e */ /* 0x000fca00000000ff */
[----:B------:R0:W-:Y:S02]  /*8be0*/  STS.128 [R3+0xda00], R4 ;  /* 0x00da000403007388 */ /* 0x0001e40000000c00 */
.L_x_11779:
[----:B------:R-:W-:Y:S05]  /*8bf0*/  BSYNC B1 ;  /* 0x0000000000017941 */ /* 0x000fea0003800000 */
.L_x_11778:
[----:B------:R-:W-:Y:S01]  /*8c00*/  BSSY B1, `(.L_x_11780) ;  /* 0x000002d000017945 */ /* 0x000fe20003800000 */
[----:B------:R-:W-:-:S03]  /*8c10*/  @P0 VIADD R0, R3, 0xffffffe0 ;  /* 0xffffffe003000836 */ /* 0x000fc60000000000 */
[----:B------:R-:W-:Y:S05]  /*8c20*/  @P1 BRA `(.L_x_11781) ;  /* 0x0000000000a81947 */ /* 0x000fea0003800000 */
[----:B0-----:R-:W0:Y:S01]  /*8c30*/  LDS.128 R4, [R0+0xda00] ;  /* 0x00da000000047984 */ /* 0x001e220000000c00 */
[----:B------:R-:W-:Y:S01]  /*8c40*/  SHF.R.U32.HI R35, RZ, 0x10, R33 ;  /* 0x00000010ff237819 */ /* 0x000fe20000011621 */
[----:B------:R-:W-:Y:S01]  /*8c50*/  HADD2.F32 R36, -RZ, R56.H1_H1 ;  /* 0x30000038ff247230 */ /* 0x000fe20000004100 */
        /* <DEDUP_REMOVED lines=39> */
.L_x_11781:
[----:B------:R-:W-:Y:S05]  /*8ed0*/  BSYNC B1 ;  /* 0x0000000000017941 */ /* 0x000fea0003800000 */
.L_x_11780:
        /* <DEDUP_REMOVED lines=44> */
.L_x_11783:
[----:B------:R-:W-:Y:S05]  /*91a0*/  BSYNC B1 ;  /* 0x0000000000017941 */ /* 0x000fea0003800000 */
.L_x_11782:
        /* <DEDUP_REMOVED lines=44> */
.L_x_11785:
[----:B------:R-:W-:Y:S05]  /*9470*/  BSYNC B1 ;  /* 0x0000000000017941 */ /* 0x000fea0003800000 */
.L_x_11784:
        /* <DEDUP_REMOVED lines=44> */
.L_x_11787:
[----:B------:R-:W-:Y:S05]  /*9740*/  BSYNC B1 ;  /* 0x0000000000017941 */ /* 0x000fea0003800000 */
.L_x_11786:
        /* <DEDUP_REMOVED lines=44> */
.L_x_11771:
        /* <DEDUP_REMOVED lines=30> */
[----:B------:R-:W1:Y:S04]  /*9bf0*/  SHFL.IDX PT, R3, R13, RZ, 0x1e1f ;  /* 0x001e1fff0d037589 */ /* 0x000e6800000e0000 */
[----:B------:R-:W2:Y:S04]  /*9c00*/  SHFL.IDX PT, R0, R0, RZ, 0x1e1f ;  /* 0x001e1fff00007589 */ /* 0x000ea800000e0000 */
[----:B------:R-:W3:Y:S04]  /*9c10*/  SHFL.IDX PT, R5, R5, RZ, 0x1e1f ;  /* 0x001e1fff05057589 */ /* 0x000ee800000e0000 */
[----:B0-----:R0:W4:Y:S01]  /*9c20*/  SHFL.IDX PT, R14, R4, RZ, 0x1e1f ;  /* 0x001e1fff040e7589 */ /* 0x00112200000e0000 */
[----:B-1----:R-:W-:-:S02]  /*9c30*/  IMAD.MOV.U32 R21, RZ, RZ, R3 ;  /* 0x000000ffff157224 */ /* 0x002fc400078e0003 */
[----:B0-2---:R-:W-:-:S07]  /*9c40*/  IMAD.MOV.U32 R20, RZ, RZ, R0 ;  /* 0x000000ffff147224 */ /* 0x005fce00078e0000 */
.L_x_12041:
[----:B------:R-:W2:Y:S04]  /*9c50*/  LDL R0, [R1+0x28] ;  /* 0x0000280001007983 */ /* 0x000ea80000100800 */
[----:B------:R-:W5:Y:S01]  /*9c60*/  LDL R37, [R1+0xa4] ;  /* 0x0000a40001257983 */ /* 0x000f620000100800 */
[----:B------:R-:W-:Y:S01]  /*9c70*/  BSSY B1, `(.L_x_11789) ;  /* 0x0000043000017945 */ /* 0x000fe20003800000 */
[----:B----4-:R-:W-:Y:S01]  /*9c80*/  IMAD.MOV.U32 R38, RZ, RZ, R14 ;  /* 0x000000ffff267224 */ /* 0x010fe200078e000e */
[----:B------:R-:W-:Y:S01]  /*9c90*/  CS2R R6, SRZ ;  /* 0x0000000000067805 */ /* 0x000fe2000001ff00 */
[----:B---3--:R-:W-:Y:S01]  /*9ca0*/  IMAD.MOV.U32 R39, RZ, RZ, R5 ;  /* 0x000000ffff277224 */ /* 0x008fe200078e0005 */
        /* <DEDUP_REMOVED lines=9> */
[----:B--2---:R-:W-:-:S04]  /*9d40*/  IMAD R25, R0, R25, RZ ;  /* 0x0000001900197224 */ /* 0x004fc800078e02ff */
[----:B------:R-:W-:Y:S01]  /*9d50*/  IMAD R109, R109, -0xc0, R25 ;  /* 0xffffff406d6d7824 */ /* 0x000fe200078e0219 */
[----:B------:R-:W-:Y:S02]  /*9d60*/  ISETP.GE.AND P1, PT, R10, R25, PT ;  /* 0x000000190a00720c */ /* 0x000fe40003f26270 */
[----:B------:R-:W-:Y:S02]  /*9d70*/  CS2R R10, SRZ ;  /* 0x00000000000a7805 */ /* 0x000fe4000001ff00 */
[----:B------:R-:W-:Y:S02]  /*9d80*/  CS2R R24, SRZ ;  /* 0x0000000000187805 */ /* 0x000fe4000001ff00 */
[----:B------:R-:W-:-:S04]  /*9d90*/  VIMNMX R0, R109, 0xc0, PT ;  /* 0x000000c06d007848 */ /* 0x000fc80003fe0100 */
[----:B------:R-:W-:Y:S02]  /*9da0*/  ISETP.GE.AND P0, PT, R23, R0, PT ;  /* 0x000000001700720c */ /* 0x000fe40003f06270 */
[----:B-----5:R-:W-:Y:S01]  /*9db0*/  LEA.HI R0, R37, R37, RZ, 0x1 ;  /* 0x0000002525007211 */ /* 0x020fe200078f08ff */
[----:B------:R-:W-:Y:S10]  /*9dc0*/  @P1 BRA `(.L_x_11790) ;  /* 0x0000000000b41947 */ /* 0x000ff40003800000 */
[----:B------:R-:W2:Y:S01]  /*9dd0*/  LDL.64 R46, [R1+0x30] ;  /* 0x00003000012e7983 */ /* 0x000ea20000100a00 */
[----:B------:R-:W-:-:S03]  /*9de0*/  ULDC UR4, c[0x0][0x3f4] ;  /* 0x0000fd0000047ab9 */ /* 0x000fc60000000800 */
[----:B------:R-:W3:Y:S04]  /*9df0*/  LDL R43, [R1+0x64] ;  /* 0x00006400012b7983 */ /* 0x000ee80000100800 */
[----:B------:R-:W4:Y:S04]  /*9e00*/  LDL R42, [R1+0x60] ;  /* 0x00006000012a7983 */ /* 0x000f280000100800 */
[----:B------:R-:W3:Y:S01]  /*9e10*/  LDL.64 R40, [R1+0x48] ;  /* 0x0000480001287983 */ /* 0x000ee20000100a00 */
[----:B------:R-:W-:Y:S02]  /*9e20*/  CS2R R24, SRZ ;  /* 0x0000000000187805 */ /* 0x000fe4000001ff00 */
[----:B------:R-:W-:Y:S01]  /*9e30*/  CS2R R26, SRZ ;  /* 0x00000000001a7805 */ /* 0x000fe2000001ff00 */
[----:B------:R-:W-:Y:S01]  /*9e40*/  ULDC.64 UR6, c[0x0][0x208] ;  /* 0x0000820000067ab9 */ /* 0x000fe20000000a00 */
[----:B------:R-:W-:-:S02]  /*9e50*/  CS2R R28, SRZ ;  /* 0x00000000001c7805 */ /* 0x000fc4000001ff00 */
[----:B------:R-:W-:Y:S02]  /*9e60*/  CS2R R30, SRZ ;  /* 0x00000000001e7805 */ /* 0x000fe4000001ff00 */
[----:B------:R-:W-:Y:S02]  /*9e70*/  CS2R R10, SRZ ;  /* 0x00000000000a7805 */ /* 0x000fe4000001ff00 */
[----:B------:R-:W-:Y:S02]  /*9e80*/  CS2R R32, SRZ ;  /* 0x0000000000207805 */ /* 0x000fe4000001ff00 */
[----:B------:R-:W-:Y:S02]  /*9e90*/  CS2R R34, SRZ ;  /* 0x0000000000227805 */ /* 0x000fe4000001ff00 */
[----:B------:R-:W-:Y:S01]  /*9ea0*/  CS2R R14, SRZ ;  /* 0x00000000000e7805 */ /* 0x000fe2000001ff00 */
[C---:B--2---:R-:W-:Y:S02]  /*9eb0*/  VIADD R3, R46.reuse, 0x10 ;  /* 0x000000102e037836 */ /* 0x044fe40000000000 */
[----:B------:R-:W-:-:S03]  /*9ec0*/  VIADD R4, R46, 0x20 ;  /* 0x000000202e047836 */ /* 0x000fc60000000000 */
[----:B------:R-:W-:Y:S02]  /*9ed0*/  ISETP.GE.AND P2, PT, R3, UR4, PT ;  /* 0x0000000403007c0c */ /* 0x000fe4000bf46270 */
[----:B------:R-:W-:Y:S01]  /*9ee0*/  ISETP.GE.AND P1, PT, R46, UR4, PT ;  /* 0x000000042e007c0c */ /* 0x000fe2000bf26270 */
[C---:B---3--:R-:W-:Y:S02]  /*9ef0*/  IMAD.IADD R5, R40.reuse, 0x1, R43 ;  /* 0x0000000128057824 */ /* 0x048fe400078e022b */
[----:B----4-:R-:W-:Y:S01]  /*9f00*/  IMAD.IADD R3, R40, 0x1, R42 ;  /* 0x0000000128037824 */ /* 0x010fe200078e022a */
[----:B------:R-:W-:Y:S02]  /*9f10*/  ISETP.GE.AND P3, PT, R4, UR4, PT ;  /* 0x0000000404007c0c */ /* 0x000fe4000bf66270 */
[----:B------:R-:W-:Y:S02]  /*9f20*/  SHF.R.S32.HI R6, RZ, 0x1f, R5 ;  /* 0x0000001fff067819 */ /* 0x000fe40000011405 */
[----:B------:R-:W-:-:S02]  /*9f30*/  SHF.R.S32.HI R4, RZ, 0x1f, R3 ;  /* 0x0000001fff047819 */ /* 0x000fc40000011403 */
[----:B------:R-:W-:Y:S02]  /*9f40*/  LEA.HI R6, R6, R5, RZ, 0x3 ;  /* 0x0000000506067211 */ /* 0x000fe400078f18ff */
[----:B------:R-:W-:Y:S02]  /*9f50*/  LEA.HI R3, R4, R3, RZ, 0x3 ;  /* 0x0000000304037211 */ /* 0x000fe400078f18ff */
[----:B------:R-:W-:Y:S02]  /*9f60*/  SHF.R.S32.HI R8, RZ, 0x3, R6 ;  /* 0x00000003ff087819 */ /* 0x000fe40000011406 */
[----:B------:R-:W-:Y:S01]  /*9f70*/  SHF.R.S32.HI R45, RZ, 0x3, R3 ;  /* 0x00000003ff2d7819 */ /* 0x000fe20000011403 */
[----:B------:R-:W-:-:S04]  /*9f80*/  @!P1 IMAD.WIDE R12, R46, 0x2, R20 ;  /* 0x000000022e0c9825 */ /* 0x000fc800078e0214 */
[----:B------:R-:W-:Y:S01]  /*9f90*/  @!P2 IMAD.SHL.U32 R3, R8, 0x8, RZ ;  /* 0x000000080803a824 */ /* 0x000fe200078e00ff */
[----:B------:R0:W5:Y:S01]  /*9fa0*/  @!P1 LD.E.128 R24, desc[UR6][R12.64] ;  /* 0x000000060c189980 */ /* 0x000162000c101d00 */
[----:B------:R-:W-:Y:S01]  /*9fb0*/  @!P3 IMAD.SHL.U32 R45, R45, 0x8, RZ ;  /* 0x000000082d2db824 */ /* 0x000fe200078e00ff */
[----:B------:R-:W-:Y:S01]  /*9fc0*/  CS2R R4, SRZ ;  /* 0x0000000000047805 */ /* 0x000fe2000001ff00 */
[--C-:B------:R-:W-:Y:S01]  /*9fd0*/  @!P2 IMAD.WIDE R40, R3, 0x2, R20.reuse ;  /* 0x000000020328a825 */ /* 0x100fe200078e0214 */
[----:B------:R-:W-:Y:S02]  /*9fe0*/  CS2R R6, SRZ ;  /* 0x0000000000067805 */ /* 0x000fe4000001ff00 */
[----:B------:R-:W-:Y:S01]  /*9ff0*/  CS2R R8, SRZ ;  /* 0x0000000000087805 */ /* 0x000fe2000001ff00 */
[----:B------:R-:W-:Y:S01]  /*a000*/  @!P3 IMAD.WIDE R42, R45, 0x2, R20 ;  /* 0x000000022d2ab825 */ /* 0x000fe200078e0214 */
[----:B------:R1:W5:Y:S01]  /*a010*/  @!P2 LD.E.128 R28, desc[UR6][R40.64] ;  /* 0x00000006281ca980 */ /* 0x000362000c101d00 */
[----:B0-----:R-:W-:-:S02]  /*a020*/  CS2R R12, SRZ ;  /* 0x00000000000c7805 */ /* 0x001fc4000001ff00 */
[--C-:B------:R-:W-:Y:S01]  /*a030*/  @!P2 IMAD.WIDE R20, R3, 0x2, R38.reuse ;  /* 0x000000020314a825 */ /* 0x100fe200078e0226 */
[----:B------:R1:W5:Y:S03]  /*a040*/  @!P3 LD.E.128 R32, desc[UR6][R42.64] ;  /* 0x000000062a20b980 */ /* 0x000366000c101d00 */
[--C-:B------:R-:W-:Y:S01]  /*a050*/  @!P3 IMAD.WIDE R44, R45, 0x2, R38.reuse ;  /* 0x000000022d2cb825 */ /* 0x100fe200078e0226 */
[----:B------:R1:W5:Y:S03]  /*a060*/  @!P2 LD.E.128 R8, desc[UR6][R20.64] ;  /* 0x000000061408a980 */ /* 0x000366000c101d00 */
[----:B------:R-:W-:Y:S01]  /*a070*/  @!P1 IMAD.WIDE R38, R46, 0x2, R38 ;  /* 0x000000022e269825 */ /* 0x000fe200078e0226 */
[----:B------:R1:W5:Y:S04]  /*a080*/  @!P3 LD.E.128 R12, desc[UR6][R44.64] ;  /* 0x000000062c0cb980 */ /* 0x000368000c101d00 */
[----:B------:R1:W5:Y:S02]  /*a090*/  @!P1 LD.E.128 R4, desc[UR6][R38.64] ;  /* 0x0000000626049980 */ /* 0x000364000c101d00 */
.L_x_11790:
[----:B------:R-:W-:Y:S05]  /*a0a0*/  BSYNC B1 ;  /* 0x0000000000017941 */ /* 0x000fea0003800000 */
.L_x_11789:
[----:B------:R-:W-:Y:S01]  /*a0b0*/  LOP3.LUT R0, R0, 0xfffffffe, RZ, 0xc0, !PT ;  /* 0xfffffffe00007812 */ /* 0x000fe200078ec0ff */
[----:B-----5:R-:W-:Y:S01]  /*a0c0*/  IMAD.MOV.U32 R3, RZ, RZ, R4 ;  /* 0x000000ffff037224 */ /* 0x020fe200078e0004 */
[----:B------:R-:W-:Y:S01]  /*a0d0*/  BSSY B1, `(.L_x_11791) ;  /* 0x000002c000017945 */ /* 0x000fe20003800000 */
[----:B-1----:R-:W-:Y:S02]  /*a0e0*/  IMAD.MOV.U32 R21, RZ, RZ, R6 ;  /* 0x000000ffff157224 */ /* 0x002fe400078e0006 */
        /* <DEDUP_REMOVED lines=42> */
.L_x_12042:
[----:B------:R-:W-:Y:S05]  /*a390*/  BSYNC B1 ;  /* 0x0000000000017941 */ /* 0x000fea0003800000 */
.L_x_11791:
[----:B------:R-:W-:Y:S01]  /*a3a0*/  PRMT R47, R0, 0x5410, R20 ;  /* 0x00005410002f7816 */ /* 0x000fe20000000014 */
[----:B------:R-:W-:Y:S06]  /*a3b0*/  @P0 BRA `(.L_x_11777) ;  /* 0x0000001400340947 */ /* 0x000fec0003800000 */
[----:B------:R-:W2:Y:S01]  /*a3c0*/  LDL.64 R38, [R1+0x30] ;  /* 0x0000300001267983 */ /* 0x000ea20000100a00 */
[----:B------:R-:W2:Y:S03]  /*a3d0*/  LDC R0, c[0x0][0x3f4] ;  /* 0x0000fd00ff007b82 */ /* 0x000ea60000000800 */
[----:B------:R1:W5:Y:S04]  /*a3e0*/  LDL R72, [R1+0x50] ;  /* 0x0000500001487983 */ /* 0x0003680000100800 */
[----:B------:R1:W5:Y:S04]  /*a3f0*/  LDL R71, [R1+0xc4] ;  /* 0x0000c40001477983 */ /* 0x0003680000100800 */
[----:B------:R1:W5:Y:S04]  /*a400*/  LDL R70, [R1+0x58] ;  /* 0x0000580001467983 */ /* 0x0003680000100800 */
[----:B------:R1:W5:Y:S01]  /*a410*/  LDL R69, [R1+0x54] ;  /* 0x0000540001457983 */ /* 0x0003620000100800 */
[----:B------:R-:W-:Y:S01]  /*a420*/  BSSY B1, `(.L_x_11793) ;  /* 0x000006c000017945 */ /* 0x000fe20003800000 */
[C---:B--2---:R-:W-:Y:S01]  /*a430*/  ISETP.GE.AND P0, PT, R38.reuse, R0, PT ;  /* 0x000000002600720c */ /* 0x044fe20003f06270 */
[----:B0-----:R-:W-:-:S02]  /*a440*/  VIADD R3, R38, 0x10 ;  /* 0x0000001026037836 */ /* 0x001fc40000000000 */
[----:B------:R-:W-:-:S03]  /*a450*/  VIADD R21, R38, 0x20 ;  /* 0x0000002026157836 */ /* 0x000fc60000000000 */
[-C--:B------:R-:W-:Y:S02]  /*a460*/  ISETP.GE.AND P1, PT, R3, R0.reuse, PT ;  /* 0x000000000300720c */ /* 0x080fe40003f26270 */
[----:B------:R-:W-:-:S05]  /*a470*/  ISETP.GE.AND P2, PT, R21, R0, PT ;  /* 0x000000001500720c */ /* 0x000fca0003f46270 */
[----:B-1----:R-:W-:Y:S08]  /*a480*/  @P0 BRA `(.L_x_11794) ;  /* 0x0000000400940947 */ /* 0x002ff00003800000 */
        /* <DEDUP_REMOVED lines=17> */
[----:B------:R-:W-:Y:S01]  /*a5a0*/  LOP3.LUT R20, R72, 0x18, R3, 0xf8, !PT ;  /* 0x0000001848147812 */ /* 0x000fe200078ef803 */
[----:B------:R-:W-:Y:S02]  /*a5b0*/  IMAD R3, R36, 0x2, R71 ;  /* 0x0000000224037824 */ /* 0x000fe400078e0247 */
[----:B------:R-:W-:Y:S01]  /*a5c0*/  IMAD R21, R21, 0x1800, R70 ;  /* 0x0000180015157824 */ /* 0x000fe200078e0246 */
[----:B------:R-:W-:Y:S02]  /*a5d0*/  LOP3.LUT R20, R20, R69, RZ, 0x3c, !PT ;  /* 0x0000004514147212 */ /* 0x000fe400078e3cff */
[----:B------:R-:W0:Y:S03]  /*a5e0*/  LDS.128 R36, [R3] ;  /* 0x0000000003247984 */ /* 0x000e260000000c00 */
[----:B------:R-:W-:-:S04]  /*a5f0*/  IMAD.IADD R21, R21, 0x1, R20 ;  /* 0x0000000115157824 */ /* 0x000fc800078e0214 */
[----:B------:R-:W-:Y:S01]  /*a600*/  IMAD R20, R21, 0x2, R16 ;  /* 0x0000000215147824 */ /* 0x000fe200078e0210 */
[----:B------:R-:W-:Y:S02]  /*a610*/  SHF.R.U64 R21, R24, 0x10, R25 ;  /* 0x0000001018157819 */ /* 0x000fe40000001219 */
[----:B------:R-:W-:Y:S02]  /*a620*/  SHF.R.U64 R24, R4, 0x10, R5 ;  /* 0x0000001004187819 */ /* 0x000fe40000001205 */
[----:B------:R-:W1:Y:S01]  /*a630*/  LDS.128 R40, [R20+0xda00] ;  /* 0x00da000014287984 */ /* 0x000e620000000c00 */
[----:B------:R-:W-:Y:S01]  /*a640*/  SHF.R.U64 R5, R6, 0x10, R7 ;  /* 0x0000001006057819 */ /* 0x000fe20000001207 */
[----:B------:R-:W-:Y:S01]  /*a650*/  HADD2.F32 R21, -RZ, R21.H0_H0 ;  /* 0x20000015ff157230 */ /* 0x000fe20000004100 */
[--C-:B------:R-:W-:Y:S02]  /*a660*/  SHF.R.U64 R4, R26, 0x10, R27.reuse ;  /* 0x000000101a047819 */ /* 0x100fe4000000121b */
[----:B------:R-:W-:-:S05]  /*a670*/  SHF.R.U32.HI R26, RZ, 0x10, R27 ;  /* 0x00000010ff1a7819 */ /* 0x000fca000001161b */
        /* <DEDUP_REMOVED lines=14> */
[C---:B------:R-:W-:Y:S01]  /*a760*/  FFMA.FTZ R6, R25.reuse, R56, -R58 ;  /* 0x0000003819067223 */ /* 0x040fe2000001083a */
[----:B------:R-:W-:Y:S02]  /*a770*/  HADD2.F32 R58, -RZ, R57.H0_H0 ;  /* 0x20000039ff3a7230 */ /* 0x000fe40000004100 */
[----:B------:R-:W-:Y:S01]  /*a780*/  FFMA.FTZ R25, R25, R59, R62 ;  /* 0x0000003b19197223 */ /* 0x000fe2000001003e */
[----:B------:R-:W-:Y:S02]  /*a790*/  HADD2.F32 R57, -RZ, R63.H0_H0 ;  /* 0x2000003fff397230 */ /* 0x000fe40000004100 */
[----:B------:R-:W-:Y:S02]  /*a7a0*/  HADD2.F32 R56, -RZ, R65.H1_H1 ;  /* 0x30000041ff387230 */ /* 0x000fe40000004100 */
[-C--:B------:R-:W-:Y:S01]  /*a7b0*/  FMUL.FTZ R66, R37, R58.reuse ;  /* 0x0000003a25427220 */ /* 0x080fe20000410000 */
[----:B------:R-:W-:Y:S01]  /*a7c0*/  FFMA.FTZ R37, R53, R58, -R64 ;  /* 0x0000003a35257223 */ /* 0x000fe20000010840 */
[----:B------:R-:W-:Y:S01]  /*a7d0*/  FMUL.FTZ R59, R41, R57 ;  /* 0x00000039293b7220 */ /* 0x000fe20000410000 */
[----:B------:R-:W-:-:S02]  /*a7e0*/  HADD2.F32 R55, -RZ, R43.H0_H0 ;  /* 0x2000002bff377230 */ /* 0x000fc40000004100 */
[-C--:B------:R-:W-:Y:S01]  /*a7f0*/  FMUL.FTZ R62, R41, R56.reuse ;  /* 0x00000038293e7220 */ /* 0x080fe20000410000 */
[----:B------:R-:W-:Y:S02]  /*a800*/  HADD2.F32 R58, -RZ, R63.H1_H1 ;  /* 0x3000003fff3a7230 */ /* 0x000fe40000004100 */
[C---:B------:R-:W-:Y:S01]  /*a810*/  FFMA.FTZ R59, R52.reuse, R56, -R59 ;  /* 0x00000038343b7223 */ /* 0x040fe2000001083b */
[----:B------:R-:W-:Y:S02]  /*a820*/  HADD2.F32 R41, -RZ, R67.H0_H0 ;  /* 0x20000043ff297230 */ /* 0x000fe40000004100 */
[----:B------:R-:W-:Y:S01]  /*a830*/  FFMA.FTZ R62, R52, R57, R62 ;  /* 0x00000039343e7223 */ /* 0x000fe2000001003e */
[----:B------:R-:W-:Y:S02]  /*a840*/  HADD2.F32 R56, -RZ, R65.H0_H0 ;  /* 0x20000041ff387230 */ /* 0x000fe40000004100 */
[----:B------:R-:W-:Y:S01]  /*a850*/  FFMA.FTZ R66, R53, R60, R66 ;  /* 0x0000003c35427223 */ /* 0x000fe20000010042 */
[----:B------:R-:W-:-:S02]  /*a860*/  HADD2.F32 R52, -RZ, R67.H1_H1 ;  /* 0x30000043ff347230 */ /* 0x000fc40000004100 */
[C---:B------:R-:W-:Y:S01]  /*a870*/  FMUL.FTZ R60, R54.reuse, R58 ;  /* 0x0000003a363c7220 */ /* 0x040fe20000410000 */
[-C--:B------:R-:W-:Y:S01]  /*a880*/  FMUL.FTZ R64, R54, R41.reuse ;  /* 0x0000002936407220 */ /* 0x080fe20000410000 */
[C---:B------:R-:W-:Y:S01]  /*a890*/  FMUL.FTZ R68, R55.reuse, R56 ;  /* 0x0000003837447220 */ /* 0x040fe20000410000 */
[----:B------:R-:W-:Y:S02]  /*a8a0*/  HADD2.F32 R43, -RZ, R43.H1_H1 ;  /* 0x3000002bff2b7230 */ /* 0x000fe40000004100 */
[----:B------:R-:W-:Y:S01]  /*a8b0*/  FMUL.FTZ R55, R55, R52 ;  /* 0x0000003437377220 */ /* 0x000fe20000410000 */
[----:B------:R-:W-:Y:S02]  /*a8c0*/  HADD2.F32 R54, -RZ, R61.H0_H0 ;  /* 0x2000003dff367230 */ /* 0x000fe40000004100 */
[C---:B------:R-:W-:Y:S01]  /*a8d0*/  FFMA.FTZ R60, R27.reuse, R41, -R60 ;  /* 0x000000291b3c7223 */ /* 0x040fe2000001083c */
        /* <DEDUP_REMOVED lines=32> */
.L_x_11794:
[----:B------:R-:W-:Y:S05]  /*aae0*/  BSYNC B1 ;  /* 0x0000000000017941 */ /* 0x000fea0003800000 */
.L_x_11793:
[----:B------:R-:W-:Y:S04]  /*aaf0*/  BSSY B1, `(.L_x_11795) ;  /* 0x000006d000017945 */ /* 0x000fe80003800000 */
[----:B------:R-:W-:Y:S05]  /*ab00*/  @P1 BRA `(.L_x_11796) ;  /* 0x0000000400ac1947 */ /* 0x000fea0003800000 */
[----:B0-----:R-:W2:Y:S04]  /*ab10*/  LDL R3, [R1+0x64] ;  /* 0x0000640001037983 */ /* 0x001ea80000100800 */
[----:B------:R-:W2:Y:S01]  /*ab20*/  LDL.64 R4, [R1+0x48] ;  /* 0x0000480001047983 */ /* 0x000ea20000100a00 */
[----:B------:R-:W-:Y:S01]  /*ab30*/  SHF.R.U32.HI R41, RZ, 0x10, R29 ;  /* 0x00000010ff297819 */ /* 0x000fe2000001161d */
[----:B------:R-:W-:Y:S01]  /*ab40*/  HADD2.F32 R38, -RZ, R48.H1_H1 ;  /* 0x30000030ff267230 */ /* 0x000fe20000004100 */
[--C-:B------:R-:W-:Y:S01]  /*ab50*/  SHF.R.U32.HI R37, RZ, 0x10, R9.reuse ;  /* 0x00000010ff257819 */ /* 0x100fe20000011609 */
[--C-:B------:R-:W-:Y:S01]  /*ab60*/  HADD2.F32 R40, -RZ, R50.reuse.H1_H1 ;  /* 0x30000032ff287230 */ /* 0x100fe20000004100 */
[----:B------:R-:W-:Y:S01]  /*ab70*/  SHF.R.U64 R54, R8, 0x10, R9 ;  /* 0x0000001008367819 */ /* 0x000fe20000001209 */
[----:B------:R-:W-:Y:S01]  /*ab80*/  HADD2.F32 R50, -RZ, R50.H0_H0 ;  /* 0x20000032ff327230 */ /* 0x000fe20000004100 */
[--C-:B------:R-:W-:Y:S01]  /*ab90*/  SHF.R.U64 R8, R30, 0x10, R31.reuse ;  /* 0x000000101e087819 */ /* 0x100fe2000000121f */
[----:B------:R-:W-:Y:S01]  /*aba0*/  HADD2.F32 R37, -RZ, R37.H0_H0 ;  /* 0x20000025ff257230 */ /* 0x000fe20000004100 */
[----:B------:R-:W-:Y:S01]  /*abb0*/  SHF.R.U32.HI R55, RZ, 0x10, R31 ;  /* 0x00000010ff377819 */ /* 0x000fe2000001161f */
[----:B------:R-:W-:Y:S01]  /*abc0*/  HADD2.F32 R48, -RZ, R48.H0_H0 ;  /* 0x20000030ff307230 */ /* 0x000fe20000004100 */
[----:B------:R-:W-:-:S02]  /*abd0*/  SHF.R.U64 R53, R10, 0x10, R11 ;  /* 0x000000100a357819 */ /* 0x000fc4000000120b */
[----:B------:R-:W-:Y:S01]  /*abe0*/  SHF.R.U32.HI R43, RZ, 0x10, R11 ;  /* 0x00000010ff2b7819 */ /* 0x000fe2000001160b */
[----:B--2---:R-:W-:-:S05]  /*abf0*/  IMAD.IADD R3, R4, 0x1, R3 ;  /* 0x0000000104037824 */ /* 0x004fca00078e0203 */
[----:B------:R-:W-:-:S04]  /*ac00*/  SHF.R.S32.HI R4, RZ, 0x1f, R3 ;  /* 0x0000001fff047819 */ /* 0x000fc80000011403 */
[CC--:B------:R-:W-:Y:S02]  /*ac10*/  LEA.HI R5, R4.reuse, R3.reuse, RZ, 0x3 ;  /* 0x0000000304057211 */ /* 0x0c0fe400078f18ff */
[----:B------:R-:W-:Y:S02]  /*ac20*/  LEA.HI R4, R4, R3, RZ, 0x5 ;  /* 0x0000000304047211 */ /* 0x000fe400078f28ff */
[--C-:B------:R-:W-:Y:S02]  /*ac30*/  SHF.R.S32.HI R7, RZ, 0x3, R5.reuse ;  /* 0x00000003ff077819 */ /* 0x100fe40000011405 */
        /* <DEDUP_REMOVED lines=10> */
[----:B------:R-:W-:Y:S01]  /*ace0*/  LOP3.LUT R4, R72, 0x18, R3, 0xf8, !PT ;  /* 0x0000001848047812 */ /* 0x000fe200078ef803 */
[----:B------:R-:W-:Y:S02]  /*acf0*/  IMAD R3, R6, 0x2, R71 ;  /* 0x0000000206037824 */ /* 0x000fe400078e0247 */
[----:B------:R-:W-:Y:S01]  /*ad00*/  IMAD R20, R5, 0x1800, R70 ;  /* 0x0000180005147824 */ /* 0x000fe200078e0246 */
[----:B------:R-:W-:-:S02]  /*ad10*/  LOP3.LUT R21, R4, R69, RZ, 0x3c, !PT ;  /* 0x0000004504157212 */ /* 0x000fc400078e3cff */
[----:B------:R-:W0:Y:S03]  /*ad20*/  LDS.128 R4, [R3] ;  /* 0x0000000003047984 */ /* 0x000e260000000c00 */
[----:B------:R-:W-:-:S04]  /*ad30*/  IMAD.IADD R21, R20, 0x1, R21 ;  /* 0x0000000114157824 */ /* 0x000fc800078e0215 */
[----:B------:R-:W-:Y:S01]  /*ad40*/  IMAD R20, R21, 0x2, R16 ;  /* 0x0000000215147824 */ /* 0x000fe200078e0210 */
[----:B------:R-:W-:-:S04]  /*ad50*/  SHF.R.U64 R21, R28, 0x10, R29 ;  /* 0x000000101c157819 */ /* 0x000fc8000000121d */
[----:B------:R-:W1:Y:S01]  /*ad60*/  LDS.128 R24, [R20+0xda00] ;  /* 0x00da000014187984 */ /* 0x000e620000000c00 */
[----:B------:R-:W-:Y:S02]  /*ad70*/  HADD2.F32 R21, -RZ, R21.H0_H0 ;  /* 0x20000015ff157230 */ /* 0x000fe40000004100 */
[--C-:B0-----:R-:W-:Y:S02]  /*ad80*/  HADD2.F32 R9, -RZ, R5.reuse.H0_H0 ;  /* 0x20000005ff097230 */ /* 0x101fe40000004100 */
[----:B------:R-:W-:Y:S02]  /*ad90*/  HADD2.F32 R10, -RZ, R5.H1_H1 ;  /* 0x30000005ff0a7230 */ /* 0x000fe40000004100 */
[--C-:B------:R-:W-:Y:S02]  /*ada0*/  HADD2.F32 R11, -RZ, R7.reuse.H0_H0 ;  /* 0x20000007ff0b7230 */ /* 0x100fe40000004100 */
[----:B------:R-:W-:Y:S02]  /*adb0*/  HADD2.F32 R28, -RZ, R7.H1_H1 ;  /* 0x30000007ff1c7230 */ /* 0x000fe40000004100 */
[----:B------:R-:W-:-:S02]  /*adc0*/  HADD2.F32 R5, -RZ, R4.H0_H0 ;  /* 0x20000004ff057230 */ /* 0x000fc40000004100 */
[----:B------:R-:W-:Y:S02]  /*add0*/  HADD2.F32 R7, -RZ, R6.H0_H0 ;  /* 0x20000006ff077230 */ /* 0x000fe40000004100 */
        /* <DEDUP_REMOVED lines=8> */
[--C-:B------:R-:W-:Y:S02]  /*ae60*/  HADD2.F32 R42, -RZ, R49.reuse.H0_H0 ;  /* 0x20000031ff2a7230 */ /* 0x100fe40000004100 */
[----:B------:R-:W-:Y:S01]  /*ae70*/  FFMA.FTZ R52, R9, R40, R52 ;  /* 0x0000002809347223 */ /* 0x000fe20000010034 */
[----:B------:R-:W-:Y:S02]  /*ae80*/  HADD2.F32 R38, -RZ, R49.H1_H1 ;  /* 0x30000031ff267230 */ /* 0x000fe40000004100 */
[-C--:B------:R-:W-:Y:S01]  /*ae90*/  FMUL.FTZ R9, R30, R29.reuse ;  /* 0x0000001d1e097220 */ /* 0x080fe20000410000 */
[----:B------:R-:W-:Y:S01]  /*aea0*/  FFMA.FTZ R40, R10, R29, -R41 ;  /* 0x0000001d0a287223 */ /* 0x000fe20000010829 */
[----:B------:R-:W-:Y:S01]  /*aeb0*/  FMUL.FTZ R30, R31, R42 ;  /* 0x0000002a1f1e7220 */ /* 0x000fe20000410000 */
[----:B------:R-:W-:-:S02]  /*aec0*/  HADD2.F32 R36, -RZ, R27.H1_H1 ;  /* 0x3000001bff247230 */ /* 0x000fc40000004100 */
[----:B------:R-:W-:Y:S01]  /*aed0*/  FFMA.FTZ R37, R10, R37, R9 ;  /* 0x000000250a257223 */ /* 0x000fe20000010009 */
[----:B------:R-:W-:Y:S02]  /*aee0*/  HADD2.F32 R29, -RZ, R43.H0_H0 ;  /* 0x2000002bff1d7230 */ /* 0x000fe40000004100 */
[-C--:B------:R-:W-:Y:S01]  /*aef0*/  FMUL.FTZ R31, R31, R38.reuse ;  /* 0x000000261f1f7220 */ /* 0x080fe20000410000 */
[----:B------:R-:W-:Y:S02]  /*af00*/  HADD2.F32 R9, -RZ, R55.H0_H0 ;  /* 0x20000037ff097230 */ /* 0x000fe40000004100 */
[C---:B------:R-:W-:Y:S01]  /*af10*/  FFMA.FTZ R38, R11.reuse, R38, -R30 ;  /* 0x000000260b267223 */ /* 0x040fe2000001081e */
[----:B------:R-:W-:Y:S02]  /*af20*/  HADD2.F32 R25, -RZ, R24.H0_H0 ;  /* 0x20000018ff197230 */ /* 0x000fe40000004100 */
[----:B------:R-:W-:Y:S01]  /*af30*/  FFMA.FTZ R31, R11, R42, R31 ;  /* 0x0000002a0b1f7223 */ /* 0x000fe2000001001f */
[----:B------:R-:W-:-:S02]  /*af40*/  HADD2.F32 R10, -RZ, R51.H0_H0 ;  /* 0x20000033ff0a7230 */ /* 0x000fc40000004100 */
[C---:B------:R-:W-:Y:S01]  /*af50*/  FMUL.FTZ R11, R36.reuse, R29 ;  /* 0x0000001d240b7220 */ /* 0x040fe20000410000 */
[-C--:B------:R-:W-:Y:S01]  /*af60*/  FMUL.FTZ R43, R36, R9.reuse ;  /* 0x00000009242b7220 */ /* 0x080fe20000410000 */
[----:B------:R-:W-:Y:S02]  /*af70*/  HADD2.F32 R27, -RZ, R26.H0_H0 ;  /* 0x2000001aff1b7230 */ /* 0x000fe40000004100 */
[C---:B------:R-:W-:Y:S01]  /*af80*/  FMUL.FTZ R36, R25.reuse, R50 ;  /* 0x0000003219247220 */ /* 0x040fe20000410000 */
[----:B------:R-:W-:Y:S02]  /*af90*/  HADD2.F32 R30, -RZ, R51.H1_H1 ;  /* 0x30000033ff1e7230 */ /* 0x000fe40000004100 */
[-C--:B------:R-:W-:Y:S01]  /*afa0*/  FMUL.FTZ R25, R25, R10.reuse ;  /* 0x0000000a19197220 */ /* 0x080fe20000410000 */
[C---:B------:R-:W-:Y:S01]  /*afb0*/  FFMA.FTZ R41, R28.reuse, R9, -R11 ;  /* 0x000000091c297223 */ /* 0x040fe2000001080b */
[----:B------:R-:W-:Y:S01]  /*afc0*/  FFMA.FTZ R42, R28, R29, R43 ;  /* 0x0000001d1c2a7223 */ /* 0x000fe2000001002b */
[----:B------:R-:W-:Y:S01]  /*afd0*/  FFMA.FTZ R36, R5, R10, -R36 ;  /* 0x0000000a05247223 */ /* 0x000fe20000010824 */
[----:B------:R-:W-:-:S02]  /*afe0*/  HADD2.F32 R24, -RZ, R24.H1_H1 ;  /* 0x30000018ff187230 */ /* 0x000fc40000004100 */
[----:B------:R-:W-:Y:S01]  /*aff0*/  FMUL.FTZ R28, R27, R48 ;  /* 0x000000301b1c7220 */ /* 0x000fe20000410000 */
[----:B------:R-:W-:Y:S02]  /*b000*/  HADD2.F32 R26, -RZ, R26.H1_H1 ;  /* 0x3000001aff1a7230 */ /* 0x000fe40000004100 */
        /* <DEDUP_REMOVED lines=27> */
.L_x_11796:
[----:B------:R-:W-:Y:S05]  /*b1c0*/  BSYNC B1 ;  /* 0x0000000000017941 */ /* 0x000fea0003800000 */
.L_x_11795:
[----:B------:R-:W-:Y:S05]  /*b1d0*/  @P2 BRA `(.L_x_11777) ;  /* 0x0000000400ac2947 */ /* 0x000fea0003800000 */
[----:B01----:R-:W2:Y:S04]  /*b1e0*/  LDL R3, [R1+0x60] ;  /* 0x0000600001037983 */ /* 0x003ea80000100800 */
[----:B------:R-:W2:Y:S01]  /*b1f0*/  LDL.64 R4, [R1+0x48] ;  /* 0x0000480001047983 */ /* 0x000ea20000100a00 */
[----:B------:R-:W-:Y:S01]  /*b200*/  HADD2.F32 R29, -RZ, R44.H1_H1 ;  /* 0x3000002cff1d7230 */ /* 0x000fe20000004100 */
[--C-:B------:R-:W-:Y:S01]  /*b210*/  SHF.R.U32.HI R26, RZ, 0x10, R13.reuse ;  /* 0x00000010ff1a7819 */ /* 0x100fe2000001160d */
[----:B------:R-:W-:Y:S01]  /*b220*/  HADD2.F32 R27, -RZ, R46.H1_H1 ;  /* 0x3000002eff1b7230 */ /* 0x000fe20000004100 */
[----:B------:R-:W-:Y:S01]  /*b230*/  SHF.R.U64 R36, R12, 0x10, R13 ;  /* 0x000000100c247819 */ /* 0x000fe2000000120d */
[----:B------:R-:W-:Y:S01]  /*b240*/  HADD2.F32 R44, -RZ, R44.H0_H0 ;  /* 0x2000002cff2c7230 */ /* 0x000fe20000004100 */
[--C-:B------:R-:W-:Y:S01]  /*b250*/  SHF.R.U32.HI R30, RZ, 0x10, R33.reuse ;  /* 0x00000010ff1e7819 */ /* 0x100fe20000011621 */
[----:B------:R-:W-:Y:S01]  /*b260*/  HADD2.F32 R26, -RZ, R26.H0_H0 ;  /* 0x2000001aff1a7230 */ /* 0x000fe20000004100 */
[----:B------:R-:W-:Y:S01]  /*b270*/  SHF.R.U64 R38, R32, 0x10, R33 ;  /* 0x0000001020267819 */ /* 0x000fe20000001221 */
[----:B------:R-:W-:Y:S01]  /*b280*/  HADD2.F32 R46, -RZ, R46.H0_H0 ;  /* 0x2000002eff2e7230 */ /* 0x000fe20000004100 */
[----:B------:R-:W-:-:S02]  /*b290*/  SHF.R.U32.HI R32, RZ, 0x10, R15 ;  /* 0x00000010ff207819 */ /* 0x000fc4000001160f */
[--C-:B------:R-:W-:Y:S02]  /*b2a0*/  SHF.R.U64 R37, R34, 0x10, R35.reuse ;  /* 0x0000001022257819 */ /* 0x100fe40000001223 */
        /* <DEDUP_REMOVED lines=12> */
[-C--:B------:R-:W-:Y:S02]  /*b370*/  LOP3.LUT R5, R5, R69.reuse, RZ, 0x3c, !PT ;  /* 0x0000004505057212 */ /* 0x080fe400078e3cff */
        /* <DEDUP_REMOVED lines=34> */
[----:B------:R-:W-:Y:S02]  /*b5a0*/  HADD2.F32 R20, -RZ, R32.H0_H0 ;  /* 0x20000020ff147230 */ /* 0x000fe40000004100 */
[----:B------:R-:W-:Y:S01]  /*b5b0*/  FFMA.FTZ R26, R13, R26, R12 ;  /* 0x0000001a0d1a7223 */ /* 0x000fe2000001000c */
        /* <DEDUP_REMOVED lines=8> */
[C---:B------:R-:W-:Y:S01]  /*b640*/  FMUL.FTZ R24, R9.reuse, R44 ;  /* 0x0000002c09187220 */ /* 0x040fe20000410000 */
[----:B------:R-:W-:Y:S02]  /*b650*/  HADD2.F32 R14, -RZ, R45.H0_H0 ;  /* 0x2000002dff0e7230 */ /* 0x000fe40000004100 */
[----:B------:R-:W-:Y:S01]  /*b660*/  FMUL.FTZ R9, R9, R46 ;  /* 0x0000002e09097220 */ /* 0x000fe20000410000 */
[----:B------:R-:W-:-:S02]  /*b670*/  HADD2.F32 R12, -RZ, R47.H0_H0 ;  /* 0x2000002fff0c7230 */ /* 0x000fc40000004100 */
[----:B------:R-:W-:Y:S01]  /*b680*/  FFMA.FTZ R34, R15, R20, R30 ;  /* 0x000000140f227223 */ /* 0x000fe2000001001e */
[----:B------:R-:W-:Y:S02]  /*b690*/  HADD2.F32 R8, -RZ, R8.H1_H1 ;  /* 0x30000008ff087230 */ /* 0x000fe40000004100 */
[C---:B------:R-:W-:Y:S01]  /*b6a0*/  FMUL.FTZ R20, R11.reuse, R14 ;  /* 0x0000000e0b147220 */ /* 0x040fe20000410000 */
[----:B------:R-:W-:Y:S02]  /*b6b0*/  HADD2.F32 R10, -RZ, R10.H1_H1 ;  /* 0x3000000aff0a7230 */ /* 0x000fe40000004100 */
[----:B------:R-:W-:Y:S01]  /*b6c0*/  FMUL.FTZ R30, R11, R12 ;  /* 0x0000000c0b1e7220 */ /* 0x000fe20000410000 */
[C---:B------:R-:W-:Y:S01]  /*b6d0*/  FFMA.FTZ R24, R5.reuse, R46, -R24 ;  /* 0x0000002e05187223 */ /* 0x040fe20000010818 */
[----:B------:R-:W-:Y:S01]  /*b6e0*/  FFMA.FTZ R44, R5, R44, R9 ;  /* 0x0000002c052c7223 */ /* 0x000fe20000010009 */
        /* <DEDUP_REMOVED lines=26> */
.L_x_11777:
[----:B------:R-:W-:Y:S05]  /*b890*/  BSYNC B0 ;  /* 0x0000000000007941 */ /* 0x000fea0003800000 */
.L_x_11770:
        /* <DEDUP_REMOVED lines=8> */
.L_x_11768:
[----:B0--3--:R-:W3:Y:S02]  /*b920*/  LDL R0, [R1+0x44] ;  /* 0x0000440001007983 */ /* 0x009ee40000100800 */
[----:B---3--:R-:W-:-:S13]  /*b930*/  ISETP.NE.AND P1, PT, R0, 0x3, PT ;  /* 0x000000030000780c */ /* 0x008fda0003f25270 */
[----:B------:R-:W-:Y:S05]  /*b940*/  @!P1 BRA `(.L_x_11797) ;  /* 0x0000000000049947 */ /* 0x000fea0003800000 */
[----:B------:R-:W-:Y:S01]  /*b950*/  BPT.TRAP 0x1 ;  /* 0x000000040000795c */ /* 0x000fe20000300000 */
.L_x_11797:
[----:B-12-4-:R-:W2:Y:S01]  /*b960*/  LDL R3, [R1+0x38] ;  /* 0x0000380001037983 */ /* 0x016ea20000100800 */
[----:B------:R-:W-:Y:S01]  /*b970*/  IMAD R0, R19, 0x8, R16 ;  /* 0x0000000813007824 */ /* 0x000fe200078e0210 */
[----:B--2---:R-:W-:-:S04]  /*b980*/  SHF.L.U32 R3, R3, 0x1f, RZ ;  /* 0x0000001f03037819 */ /* 0x004fc800000006ff */
[----:B------:R0:W1:Y:S01]  /*b990*/  SYNCS.PHASECHK.TRANS64.TRYWAIT P2, [R0+URZ+0x31c30], R3 ;  /* 0x031c3003000075a7 */ /* 0x000062000804017f */
[----:B------:R-:W-:Y:S05]  /*b9a0*/  @!P1 BRA `(.L_x_11798) ;  /* 0x0000000000049947 */ /* 0x000fea0003800000 */
[----:B------:R-:W-:Y:S01]  /*b9b0*/  BPT.TRAP 0x1 ;  /* 0x000000040000795c */ /* 0x000fe20000300000 */
.L_x_11798:
[----:B------:R-:W2:Y:S02]  /*b9c0*/  S2R R4, SR_TID.X ;  /* 0x0000000000047919 */ /* 0x000ea40000002100 */
[----:B--2---:R-:W-:-:S04]  /*b9d0*/  LOP3.LUT R4, R4, 0x7f, RZ, 0xc0, !PT ;  /* 0x0000007f04047812 */ /* 0x004fc800078ec0ff */
[----:B------:R-:W-:Y:S01]  /*b9e0*/  ISETP.NE.AND P0, PT, R4, RZ, PT ;  /* 0x000000ff0400720c */ /* 0x000fe20003f05270 */
[----:B-1----:R-:W-:-:S12]  /*b9f0*/  @P2 BRA `(.L_x_11799) ;  /* 0x0000000000082947 */ /* 0x002fd80003800000 */
[----:B------:R-:W1:Y:S02]  /*ba00*/  SYNCS.PHASECHK.TRANS64.TRYWAIT P2, [R0+URZ+0x31c30], R3 ;  /* 0x031c3003000075a7 */ /* 0x000e64000804017f */
[----:B-1----:R-:W-:Y:S05]  /*ba10*/  @!P2 BRA `(.L_x_11800) ;  /* 0x000001c4002ca947 */ /* 0x002fea0003800000 */
.L_x_11799:
[----:B------:R-:W-:Y:S05]  /*ba20*/  WARPSYNC.ALL ;  /* 0x0000000000007948 */ /* 0x000fea0003800000 */
[----:B------:R-:W-:Y:S02]  /*ba30*/  VIADD R4, R16, 0x16a00 ;  /* 0x00016a0010047836 */ /* 0x000fe40000000000 */
[----:B01----:R-:W-:Y:S02]  /*ba40*/  IMAD R3, R2, 0x1000, R16 ;  /* 0x0000100002037824 */ /* 0x003fe400078e0210 */
[----:B------:R-:W-:Y:S01]  /*ba50*/  IMAD.MOV.U32 R15, RZ, RZ, -0x7fffffe0 ;  /* 0x80000020ff0f7424 */ /* 0x000fe200078e00ff */
[----:B------:R-:W-:Y:S01]  /*ba60*/  SHF.R.U32.HI R2, RZ, 0x4, R4 ;  /* 0x00000004ff027819 */ /* 0x000fe20000011604 */
[----:B------:R-:W-:-:S02]  /*ba70*/  VIADD R3, R3, 0xda00 ;  /* 0x0000da0003037836 */ /* 0x000fc40000000000 */
[----:B------:R-:W-:Y:S01]  /*ba80*/  IMAD.MOV.U32 R9, RZ, RZ, -0x7fffffe0 ;  /* 0x80000020ff097424 */ /* 0x000fe200078e00ff */
[----:B------:R-:W-:Y:S01]  /*ba90*/  LOP3.LUT R2, R2, 0x3fff, RZ, 0xc0, !PT ;  /* 0x00003fff02027812 */ /* 0x000fe200078ec0ff */
[----:B------:R-:W-:Y:S01]  /*baa0*/  WARPGROUP.ARRIVE ;  /* 0x00000000000079c5 */ /* 0x000fe20000000000 */
[----:B------:R-:W-:Y:S01]  /*bab0*/  SHF.R.U32.HI R3, RZ, 0x4, R3 ;  /* 0x00000004ff037819 */ /* 0x000fe20000011603 */
[----:B------:R-:W-:Y:S01]  /*bac0*/  IMAD.MOV.U32 R5, RZ, RZ, -0x7fffffe0 ;  /* 0x80000020ff057424 */ /* 0x000fe200078e00ff */
[----:B------:R-:W-:Y:S01]  /*bad0*/  LOP3.LUT R6, R2, 0x10000, RZ, 0xfc, !PT ;  /* 0x0001000002067812 */ /* 0x000fe200078efcff */
[----:B------:R-:W-:Y:S01]  /*bae0*/  IMAD.MOV.U32 R7, RZ, RZ, -0x7fffffe0 ;  /* 0x80000020ff077424 */ /* 0x000fe200078e00ff */
[----:B------:R-:W-:Y:S01]  /*baf0*/  LOP3.LUT R3, R3, 0x3fff, RZ, 0xc0, !PT ;  /* 0x00003fff03037812 */ /* 0x000fe200078ec0ff */
[----:B------:R-:W-:Y:S01]  /*bb00*/  IMAD.MOV.U32 R11, RZ, RZ, -0x7fffffe0 ;  /* 0x80000020ff0b7424 */ /* 0x000fe200078e00ff */
[----:B------:R-:W0:Y:S01]  /*bb10*/  LDC R100, c[0x0][0x448] ;  /* 0x00011200ff647b82 */ /* 0x000e220000000800 */
[----:B------:R-:W-:Y:S01]  /*bb20*/  IMAD R14, R19, 0x6c0, R6 ;  /* 0x000006c0130e7824 */ /* 0x000fe200078e0206 */
[----:B------:R-:W-:Y:S01]  /*bb30*/  LOP3.LUT R8, R3, 0x10000, RZ, 0xfc, !PT ;  /* 0x0001000003087812 */ /* 0x000fe200078efcff */
[----:B------:R1:W-:Y:S01]  /*bb40*/  STL [R1+0x68], R6 ;  /* 0x0000680601007387 */ /* 0x0003e20000100800 */
[----:B------:R-:W-:Y:S01]  /*bb50*/  R2UR UR7, R15 ;  /* 0x000000000f0772ca */ /* 0x000fe200000e0000 */
[----:B------:R-:W-:Y:S01]  /*bb60*/  IMAD.MOV.U32 R13, RZ, RZ, -0x7fffffe0 ;  /* 0x80000020ff0d7424 */ /* 0x000fe200078e00ff */
[----:B------:R-:W-:Y:S01]  /*bb70*/  R2UR UR6, R14 ;  /* 0x000000000e0672ca */ /* 0x000fe200000e0000 */
[----:B------:R-:W-:Y:S01]  /*bb80*/  IMAD.MOV.U32 R21, RZ, RZ, -0x7fffffe0 ;  /* 0x80000020ff157424 */ /* 0x000fe200078e00ff */
[----:B------:R-:W-:Y:S01]  /*bb90*/  R2UR UR4, R8 ;  /* 0x00000000080472ca */ /* 0x000fe200000e0000 */
[----:B------:R-:W-:Y:S01]  /*bba0*/  IMAD.MOV.U32 R99, RZ, RZ, -0x7fffffe0 ;  /* 0x80000020ff637424 */ /* 0x000fe200078e00ff */
[----:B------:R-:W-:Y:S01]  /*bbb0*/  R2UR UR5, R9 ;  /* 0x00000000090572ca */ /* 0x000fe200000e0000 */
[----:B------:R-:W-:Y:S01]  /*bbc0*/  VIADD R2, R14, 0x40 ;  /* 0x000000400e027836 */ /* 0x000fe20000000000 */
[----:B------:R-:W-:Y:S01]  /*bbd0*/  LOP3.LUT R22, R22, 0xfffffffe, RZ, 0xc0, !PT ;  /* 0xfffffffe16167812 */ /* 0x000fe200078ec0ff */
[----:B------:R-:W-:Y:S01]  /*bbe0*/  IMAD.MOV.U32 R3, RZ, RZ, -0x7fffffe0 ;  /* 0x80000020ff037424 */ /* 0x000fe200078e00ff */
[----:B------:R-:W-:Y:S01]  /*bbf0*/  ULDC UR61, c[0x0][0x9d8] ;  /* 0x00027600003d7ab9 */ /* 0x000fe20000000800 */
[----:B------:R-:W-:Y:S01]  /*bc00*/  VIADD R4, R14, 0x80 ;  /* 0x000000800e047836 */ /* 0x000fe20000000000 */
[----:B------:R-:W-:Y:S01]  /*bc10*/  R2UR UR11, R5 ;  /* 0x00000000050b72ca */ /* 0x000fe200000e0000 */
[----:B------:R-:W-:Y:S01]  /*bc20*/  ULDC UR60, c[0x0][0x9d8] ;  /* 0x00027600003c7ab9 */ /* 0x000fe20000000800 */
[----:B------:R-:W-:-:S02]  /*bc30*/  R2UR UR8, R8 ;  /* 0x00000000080872ca */ /* 0x000fc400000e0000 */
[C---:B------:R-:W-:Y:S02]  /*bc40*/  R2UR UR9, R9.reuse ;  /* 0x00000000090972ca */ /* 0x040fe400000e0000 */
[----:B------:R-:W-:Y:S01]  /*bc50*/  R2UR UR12, R8 ;  /* 0x00000000080c72ca */ /* 0x000fe200000e0000 */
[----:B------:R-:W-:Y:S01]  /*bc60*/  HGMMA.64x16x16.F32 R88, gdesc[UR4], RZ, !UPT, gsb0 ;  /* 0x00200000045879f0 */ /* 0x000fe2000c0008ff */
[----:B------:R-:W-:Y:S02]  /*bc70*/  R2UR UR6, R2 ;  /* 0x00000000020672ca */ /* 0x000fe400000e0000 */
[----:B------:R-:W-:Y:S01]  /*bc80*/  R2UR UR13, R9 ;  /* 0x00000000090d72ca */ /* 0x000fe200000e0000 */
[----:B-1----:R-:W-:Y:S01]  /*bc90*/  VIADD R6, R14, 0x100 ;  /* 0x000001000e067836 */ /* 0x002fe20000000000 */
[----:B------:R-:W-:Y:S02]  /*bca0*/  R2UR UR7, R3 ;  /* 0x00000000030772ca */ /* 0x000fe400000e0000 */
[----:B------:R-:W-:-:S02]  /*bcb0*/  R2UR UR19, R7 ;  /* 0x00000000071372ca */ /* 0x000fc400000e0000 */
[C---:B------:R-:W-:Y:S02]  /*bcc0*/  R2UR UR17, R9.reuse ;  /* 0x00000000091172ca */ /* 0x040fe400000e0000 */
[C---:B------:R-:W-:Y:S02]  /*bcd0*/  R2UR UR21, R9.reuse ;  /* 0x00000000091572ca */ /* 0x040fe400000e0000 */
[C---:B------:R-:W-:Y:S02]  /*bce0*/  R2UR UR25, R9.reuse ;  /* 0x00000000091972ca */ /* 0x040fe400000e0000 */
[C---:B------:R-:W-:Y:S02]  /*bcf0*/  R2UR UR29, R9.reuse ;  /* 0x00000000091d72ca */ /* 0x040fe400000e0000 */
[C---:B------:R-:W-:Y:S01]  /*bd00*/  R2UR UR33, R9.reuse ;  /* 0x00000000092172ca */ /* 0x040fe200000e0000 */
[----:B------:R-:W-:Y:S01]  /*bd10*/  VIADD R10, R14, 0x102 ;  /* 0x000001020e0a7836 */ /* 0x000fe20000000000 */
[C---:B------:R-:W-:Y:S01]  /*bd20*/  R2UR UR4, R8.reuse ;  /* 0x00000000080472ca */ /* 0x040fe200000e0000 */
[----:B------:R-:W-:Y:S01]  /*bd30*/  VIADD R12, R8, 0x300 ;  /* 0x00000300080c7836 */ /* 0x000fe20000000000 */
[----:B------:R-:W-:Y:S01]  /*bd40*/  R2UR UR5, R9 ;  /* 0x00000000090572ca */ /* 0x000fe200000e0000 */
[----:B------:R-:W-:Y:S01]  /*bd50*/  VIADD R20, R14, 0x342 ;  /* 0x000003420e147836 */ /* 0x000fe20000000000 */
[----:B------:R-:W-:Y:S01]  /*bd60*/  R2UR UR16, R8 ;  /* 0x00000000081072ca */ /* 0x000fe200000e0000 */
[----:B------:R-:W-:Y:S01]  /*bd70*/  VIADD R98, R14, 0x5c0 ;  /* 0x000005c00e627836 */ /* 0x000fe20000000000 */
[C---:B------:R-:W-:Y:S01]  /*bd80*/  R2UR UR20, R8.reuse ;  /* 0x00000000081472ca */ /* 0x040fe200000e0000 */
[----:B------:R-:W2:Y:S01]  /*bd90*/  LDL R101, [R1+0x8c] ;  /* 0x00008c0001657983 */ /* 0x000ea20000100800 */
[----:B------:R-:W-:-:S02]  /*bda0*/  R2UR UR24, R8 ;  /* 0x00000000081872ca */ /* 0x000fc400000e0000 */
[----:B------:R-:W-:Y:S01]  /*bdb0*/  R2UR UR28, R8 ;  /* 0x00000000081c72ca */ /* 0x000fe200000e0000 */
[----:B------:R-:W2:Y:S01]  /*bdc0*/  LDL R108, [R1+0x80] ;  /* 0x00008000016c7983 */ /* 0x000ea20000100800 */
        /* <DEDUP_REMOVED lines=21> */
[----:B------:R-:W-:-:S02]  /*bf20*/  WARPGROUP.DEPBAR.LE gsb0, 0x0 ;  /* 0x00008000000079c5 */ /* 0x000fc40000010000 */
[----:B------:R-:W-:Y:S01]  /*bf30*/  WARPGROUP.ARRIVE ;  /* 0x00000000000079c5 */ /* 0x000fe20000000000 */
[----:B------:R-:W-:Y:S01]  /*bf40*/  R2UR UR34, R6 ;  /* 0x00000000062272ca */ /* 0x000fe200000e0000 */
[----:B------:R-:W-:Y:S01]  /*bf50*/  VIADD R2, R14, 0x2 ;  /* 0x000000020e027836 */ /* 0x000fe20000000000 */
[----:B------:R-:W-:Y:S01]  /*bf60*/  R2UR UR35, R7 ;  /* 0x00000000072372ca */ /* 0x000fe200000e0000 */
[----:B------:R-:W-:Y:S01]  /*bf70*/  IMAD.MOV.U32 R3, RZ, RZ, -0x7fffffe0 ;  /* 0x80000020ff037424 */ /* 0x000fe200078e00ff */
[----:B0-----:R-:W-:Y:S01]  /*bf80*/  ISETP.NE.AND P5, PT, R100, 0x1, PT ;  /* 0x000000016400780c */ /* 0x001fe20003fa5270 */
[----:B------:R-:W-:Y:S01]  /*bf90*/  HGMMA.64x16x16.F32 R80, gdesc[UR4], RZ, !UPT, gsb0 ;  /* 0x00200000045079f0 */ /* 0x000fe2000c0008ff */
        /* <DEDUP_REMOVED lines=16> */
[----:B------:R-:W3:Y:S04]  /*c0a0*/  LDL R106, [R1+0x3c] ;  /* 0x00003c00016a7983 */ /* 0x000ee80000100800 */
[----:B------:R-:W4:Y:S04]  /*c0b0*/  LDL R100, [R1+0x7c] ;  /* 0x00007c0001647983 */ /* 0x000f280000100800 */
[----:B-----5:R-:W4:Y:S01]  /*c0c0*/  LDL R107, [R1+0x28] ;  /* 0x00002800016b7983 */ /* 0x020f220000100800 */
[----:B------:R-:W-:-:S02]  /*c0d0*/  WARPGROUP.DEPBAR.LE gsb0, 0x0 ;  /* 0x00008000000079c5 */ /* 0x000fc40000010000 */
[----:B------:R-:W-:-:S06]  /*c0e0*/  WARPGROUP.ARRIVE ;  /* 0x00000000000079c5 */ /* 0x000fcc0000000000 */
[----:B------:R-:W-:Y:S01]  /*c0f0*/  HGMMA.64x16x16.F32 R72, gdesc[UR8], RZ, !UPT, gsb0 ;  /* 0x00200000084879f0 */ /* 0x000fe2000c0008ff */
[----:B------:R-:W-:Y:S01]  /*c100*/  R2UR UR10, R2 ;  /* 0x00000000020a72ca */ /* 0x000fe200000e0000 */
[----:B------:R-:W-:Y:S01]  /*c110*/  VIADD R2, R14, 0x142 ;  /* 0x000001420e027836 */ /* 0x000fe20000000000 */
[----:B------:R-:W-:Y:S01]  /*c120*/  R2UR UR11, R3 ;  /* 0x00000000030b72ca */ /* 0x000fe200000e0000 */
[----:B------:R-:W-:Y:S01]  /*c130*/  IMAD.MOV.U32 R3, RZ, RZ, -0x7fffffe0 ;  /* 0x80000020ff037424 */ /* 0x000fe200078e00ff */
        /* <DEDUP_REMOVED lines=58> */
[----:B------:R-:W-:Y:S01]  /*c4e0*/  HGMMA.64x16x16.F32 R88, gdesc[UR36], R88, gsb0 ;  /* 0x00200000245879f0 */ /* 0x000fe20008000858 */
        /* <DEDUP_REMOVED lines=165> */
[----:B------:R-:W-:-:S03]  /*cf40*/  IMAD.MOV.U32 R5, RZ, RZ, -0x7fffffe0 ;  /* 0x80000020ff057424 */ /* 0x000fc600078e00ff */
        /* <DEDUP_REMOVED lines=80> */
[----:B------:R-:W0:Y:S01]  /*d450*/  @P5 LDC R99, c[0x0][0x44c] ;  /* 0x00011300ff635b82 */ /* 0x000e220000000800 */
        /* <DEDUP_REMOVED lines=43> */
[----:B------:R-:W-:Y:S01]  /*d710*/  ULDC UR4, c[0x0][0x9d8] ;  /* 0x0002760000047ab9 */ /* 0x000fe20000000800 */
[----:B------:R-:W-:Y:S01]  /*d720*/  R2UR UR12, R2 ;  /* 0x00000000020c72ca */ /* 0x000fe200000e0000 */
        /* <DEDUP_REMOVED lines=9> */
[----:B------:R-:W-:Y:S01]  /*d7c0*/  MUFU.TANH R97, R97 ;  /* 0x0000006100617308 */ /* 0x000fe20000002400 */
[----:B------:R-:W-:-:S07]  /*d7d0*/  ULDC UR5, c[0x0][0x988] ;  /* 0x0002620000057ab9 */ /* 0x000fce0000000800 */
[----:B------:R-:W1:Y:S08]  /*d7e0*/  MUFU.TANH R88, R88 ;  /* 0x0000005800587308 */ /* 0x000e700000002400 */
[----:B------:R-:W1:Y:S08]  /*d7f0*/  MUFU.TANH R90, R90 ;  /* 0x0000005a005a7308 */ /* 0x000e700000002400 */
[----:B------:R-:W1:Y:S08]  /*d800*/  MUFU.TANH R92, R92 ;  /* 0x0000005c005c7308 */ /* 0x000e700000002400 */
        /* <DEDUP_REMOVED lines=10> */
[----:B------:R-:W-:Y:S01]  /*d8b0*/  VIADD R20, R14, 0x582 ;  /* 0x000005820e147836 */ /* 0x000fe20000000000 */
[----:B------:R-:W-:Y:S01]  /*d8c0*/  R2UR UR11, R21 ;  /* 0x00000000150b72ca */ /* 0x000fe200000e0000 */
[----:B------:R-:W-:Y:S01]  /*d8d0*/  IMAD.MOV.U32 R21, RZ, RZ, -0x7fffffe0 ;  /* 0x80000020ff157424 */ /* 0x000fe200078e00ff */
[----:B------:R-:W-:Y:S01]  /*d8e0*/  R2UR UR8, R2 ;  /* 0x00000000020872ca */ /* 0x000fe200000e0000 */
[----:B------:R-:W-:Y:S01]  /*d8f0*/  FMUL.FTZ R86, R87, UR4 ;  /* 0x0000000457567c20 */ /* 0x000fe20008410000 */
[----:B------:R-:W-:Y:S01]  /*d900*/  R2UR UR9, R3 ;  /* 0x00000000030972ca */ /* 0x000fe200000e0000 */
[----:B------:R-:W-:Y:S01]  /*d910*/  FMUL.FTZ R80, R80, UR4 ;  /* 0x0000000450507c20 */ /* 0x000fe20008410000 */
[----:B------:R-:W-:Y:S01]  /*d920*/  MUFU.TANH R94, R94 ;  /* 0x0000005e005e7308 */ /* 0x000fe20000002400 */
[----:B------:R-:W-:-:S07]  /*d930*/  FMUL.FTZ R85, R85, UR4 ;  /* 0x0000000455557c20 */ /* 0x000fce0008410000 */
[----:B------:R-:W1:Y:S08]  /*d940*/  MUFU.TANH R80, R80 ;  /* 0x0000005000507308 */ /* 0x000e700000002400 */
[----:B------:R-:W1:Y:S08]  /*d950*/  MUFU.TANH R83, R83 ;  /* 0x0000005300537308 */ /* 0x000e700000002400 */
[----:B------:R-:W1:Y:S08]  /*d960*/  MUFU.TANH R85, R85 ;  /* 0x0000005500557308 */ /* 0x000e700000002400 */
        /* <DEDUP_REMOVED lines=13> */
[----:B------:R-:W-:Y:S01]  /*da40*/  FMUL.FTZ R78, R79, UR4 ;  /* 0x000000044f4e7c20 */ /* 0x000fe20008410000 */
[----:B------:R-:W-:Y:S01]  /*da50*/  R2UR UR8, R2 ;  /* 0x00000000020872ca */ /* 0x000fe200000e0000 */
[----:B------:R-:W-:Y:S01]  /*da60*/  FMUL.FTZ R72, R72, UR4 ;  /* 0x0000000448487c20 */ /* 0x000fe20008410000 */
[----:B------:R-:W-:Y:S01]  /*da70*/  R2UR UR9, R3 ;  /* 0x00000000030972ca */ /* 0x000fe200000e0000 */
[----:B------:R-:W-:Y:S01]  /*da80*/  MUFU.TANH R87, R87 ;  /* 0x0000005700577308 */ /* 0x000fe20000002400 */
[----:B------:R-:W-:-:S07]  /*da90*/  FMUL.FTZ R77, R77, UR4 ;  /* 0x000000044d4d7c20 */ /* 0x000fce0008410000 */
[----:B------:R-:W-:Y:S08]  /*daa0*/  MUFU.TANH R75, R75 ;  /* 0x0000004b004b7308 */ /* 0x000ff00000002400 */
[----:B------:R-:W-:Y:S08]  /*dab0*/  MUFU.TANH R93, R93 ;  /* 0x0000005d005d7308 */ /* 0x000ff00000002400 */
[----:B------:R-:W-:Y:S08]  /*dac0*/  MUFU.TANH R81, R81 ;  /* 0x0000005100517308 */ /* 0x000ff00000002400 */
[----:B------:R-:W-:Y:S08]  /*dad0*/  MUFU.TANH R82, R82 ;  /* 0x0000005200527308 */ /* 0x000ff00000002400 */
[----:B------:R-:W-:Y:S01]  /*dae0*/  MUFU.TANH R84, R84 ;  /* 0x0000005400547308 */ /* 0x000fe20000002400 */
[----:B------:R-:W-:-:S02]  /*daf0*/  WARPGROUP.DEPBAR.LE gsb0, 0x0 ;  /* 0x00008000000079c5 */ /* 0x000fc40000010000 */
[----:B------:R-:W-:Y:S01]  /*db00*/  WARPGROUP.ARRIVE ;  /* 0x00000000000079c5 */ /* 0x000fe20000000000 */
[----:B------:R-:W-:Y:S02]  /*db10*/  IMAD.MOV.U32 R21, RZ, RZ, -0x7fffffe0 ;  /* 0x80000020ff157424 */ /* 0x000fe400078e00ff */
[----:B------:R-:W-:Y:S01]  /*db20*/  FMUL.FTZ R79, R65, UR4 ;  /* 0x00000004414f7c20 */ /* 0x000fe20008410000 */
[----:B------:R-:W-:Y:S01]  /*db30*/  FMUL.FTZ R65, R66, UR4 ;  /* 0x0000000442417c20 */ /* 0x000fe20008410000 */
[----:B------:R-:W-:Y:S01]  /*db40*/  FMUL.FTZ R66, R67, UR4 ;  /* 0x0000000443427c20 */ /* 0x000fe20008410000 */
[----:B------:R-:W-:Y:S01]  /*db50*/  FMUL.FTZ R67, R68, UR4 ;  /* 0x0000000444437c20 */ /* 0x000fe20008410000 */
[----:B------:R-:W-:Y:S01]  /*db60*/  HGMMA.64x16x16.F32 R56, gdesc[UR8], R56, gsb0 ;  /* 0x00200000083879f0 */ /* 0x000fe20008000838 */
[----:B------:R-:W-:Y:S01]  /*db70*/  R2UR UR10, R20 ;  /* 0x00000000140a72ca */ /* 0x000fe200000e0000 */
[----:B------:R-:W-:Y:S01]  /*db80*/  FMUL.FTZ R68, R69, UR4 ;  /* 0x0000000445447c20 */ /* 0x000fe20008410000 */
[----:B------:R-:W-:Y:S01]  /*db90*/  R2UR UR11, R21 ;  /* 0x00000000150b72ca */ /* 0x000fe200000e0000 */
[----:B------:R-:W1:Y:S01]  /*dba0*/  MUFU.TANH R72, R72 ;  /* 0x0000004800487308 */ /* 0x000e620000002400 */
[----:B------:R-:W-:Y:S01]  /*dbb0*/  R2UR UR8, R2 ;  /* 0x00000000020872ca */ /* 0x000fe200000e0000 */
[----:B------:R-:W3:Y:S01]  /*dbc0*/  @P5 LDC R21, c[0x0][0x450] ;  /* 0x00011400ff155b82 */ /* 0x000ee20000000800 */
[----:B------:R-:W-:Y:S01]  /*dbd0*/  R2UR UR9, R3 ;  /* 0x00000000030972ca */ /* 0x000fe200000e0000 */
[----:B------:R-:W-:Y:S01]  /*dbe0*/  FMUL.FTZ R69, R70, UR4 ;  /* 0x0000000446457c20 */ /* 0x000fe20008410000 */
[----:B------:R-:W-:Y:S01]  /*dbf0*/  FMUL.FTZ R70, R71, UR4 ;  /* 0x0000000447467c20 */ /* 0x000fe20008410000 */
[----:B------:R-:W-:-:S02]  /*dc00*/  FMUL.FTZ R64, R64, UR4 ;  /* 0x0000000440407c20 */ /* 0x000fc40008410000 */
[----:B------:R-:W1:Y:S08]  /*dc10*/  MUFU.TANH R77, R77 ;  /* 0x0000004d004d7308 */ /* 0x000e700000002400 */
[----:B------:R-:W-:Y:S08]  /*dc20*/  MUFU.TANH R79, R79 ;  /* 0x0000004f004f7308 */ /* 0x000ff00000002400 */
[----:B------:R-:W-:Y:S08]  /*dc30*/  MUFU.TANH R67, R67 ;  /* 0x0000004300437308 */ /* 0x000ff00000002400 */
[----:B------:R-:W-:Y:S08]  /*dc40*/  MUFU.TANH R86, R86 ;  /* 0x0000005600567308 */ /* 0x000ff00000002400 */
[----:B------:R-:W-:Y:S01]  /*dc50*/  MUFU.TANH R73, R73 ;  /* 0x0000004900497308 */ /* 0x000fe20000002400 */
[----:B------:R-:W-:-:S02]  /*dc60*/  WARPGROUP.DEPBAR.LE gsb0, 0x0 ;  /* 0x00008000000079c5 */ /* 0x000fc40000010000 */
[----:B------:R-:W-:Y:S01]  /*dc70*/  WARPGROUP.ARRIVE ;  /* 0x00000000000079c5 */ /* 0x000fe20000000000 */
[----:B------:R-:W-:-:S04]  /*dc80*/  VIADD R20, R14, 0x602 ;  /* 0x000006020e147836 */ /* 0x000fc80000000000 */
[----:B------:R-:W1:Y:S01]  /*dc90*/  MUFU.TANH R64, R64 ;  /* 0x0000004000407308 */ /* 0x000e620000002400 */
[----:B------:R-:W-:Y:S01]  /*dca0*/  HGMMA.64x16x16.F32 R48, gdesc[UR8], R48, gsb0 ;  /* 0x00200000083079f0 */ /* 0x000fe20008000830 */
[----:B------:R-:W-:Y:S01]  /*dcb0*/  FMUL.FTZ R71, R56, UR4 ;  /* 0x0000000438477c20 */ /* 0x000fe20008410000 */
[----:B--2---:R-:W-:-:S05]  /*dcc0*/  IMAD.IADD R56, R101, 0x1, R108 ;  /* 0x0000000165387824 */ /* 0x004fca00078e026c */
[----:B------:R-:W2:Y:S01]  /*dcd0*/  MUFU.TANH R68, R68 ;  /* 0x0000004400447308 */ /* 0x000ea20000002400 */
[----:B0-----:R-:W-:-:S05]  /*dce0*/  @P5 IMAD.HI.U32 R98, R56, R99, RZ ;  /* 0x0000006338625227 */ /* 0x001fca00078e00ff */
[----:B---3--:R-:W-:Y:S01]  /*dcf0*/  @P5 SHF.R.U32.HI R56, RZ, R21, R98 ;  /* 0x00000015ff385219 */ /* 0x008fe20000011662 */
[----:B------:R-:W-:Y:S01]  /*dd00*/  IMAD.MOV.U32 R21, RZ, RZ, -0x7fffffe0 ;  /* 0x80000020ff157424 */ /* 0x000fe200078e00ff */
[----:B------:R-:W-:Y:S01]  /*dd10*/  R2UR UR10, R20 ;  /* 0x00000000140a72ca */ /* 0x000fe200000e0000 */
[----:B------:R-:W-:Y:S01]  /*dd20*/  MUFU.TANH R74, R74 ;  /* 0x0000004a004a7308 */ /* 0x000fe20000002400 */
[----:B------:R-:W-:Y:S02]  /*dd30*/  R2UR UR8, R2 ;  /* 0x00000000020872ca */ /* 0x000fe400000e0000 */
[----:B------:R-:W-:Y:S02]  /*dd40*/  R2UR UR11, R21 ;  /* 0x00000000150b72ca */ /* 0x000fe400000e0000 */
[----:B------:R-:W-:-:S03]  /*dd50*/  R2UR UR9, R3 ;  /* 0x00000000030972ca */ /* 0x000fc600000e0000 */
[----:B------:R-:W-:Y:S08]  /*dd60*/  MUFU.TANH R76, R76 ;  /* 0x0000004c004c7308 */ /* 0x000ff00000002400 */
[----:B------:R-:W-:Y:S08]  /*dd70*/  MUFU.TANH R78, R78 ;  /* 0x0000004e004e7308 */ /* 0x000ff00000002400 */
[----:B------:R-:W-:Y:S08]  /*dd80*/  MUFU.TANH R65, R65 ;  /* 0x0000004100417308 */ /* 0x000ff00000002400 */
[----:B------:R-:W-:Y:S01]  /*dd90*/  MUFU.TANH R66, R66 ;  /* 0x0000004200427308 */ /* 0x000fe20000002400 */
[----:B------:R-:W-:-:S02]  /*dda0*/  WARPGROUP.DEPBAR.LE gsb0, 0x0 ;  /* 0x00008000000079c5 */ /* 0x000fc40000010000 */
[----:B------:R-:W-:-:S06]  /*ddb0*/  WARPGROUP.ARRIVE ;  /* 0x00000000000079c5 */ /* 0x000fcc0000000000 */
[----:B------:R-:W-:Y:S01]  /*ddc0*/  HGMMA.64x16x16.F32 R40, gdesc[UR8], R40, gsb0 ;  /* 0x00200000082879f0 */ /* 0x000fe20008000828 */
[----:B------:R-:W-:Y:S02]  /*ddd0*/  VIADD R20, R14, 0x642 ;  /* 0x000006420e147836 */ /* 0x000fe40000000000 */
[----:B------:R-:W-:Y:S01]  /*dde0*/  IMAD.MOV.U32 R21, RZ, RZ, -0x7fffffe0 ;  /* 0x80000020ff157424 */ /* 0x000fe200078e00ff */
[----:B------:R-:W0:Y:S02]  /*ddf0*/  SHFL.IDX PT, R99, R56, RZ, 0x1c1f ;  /* 0x001c1fff38637589 */ /* 0x000e2400000e0000 */
[----:B------:R-:W-:Y:S02]  /*de00*/  R2UR UR14, R20 ;  /* 0x00000000140e72ca */ /* 0x000fe400000e0000 */
[----:B------:R-:W-:Y:S01]  /*de10*/  R2UR UR15, R21 ;  /* 0x00000000150f72ca */ /* 0x000fe200000e0000 */
[----:B------:R-:W-:Y:S01]  /*de20*/  FMUL.FTZ R95, R57, UR4 ;  /* 0x00000004395f7c20 */ /* 0x000fe20008410000 */
[----:B------:R-:W-:Y:S01]  /*de30*/  FMUL.FTZ R57, R58, UR4 ;  /* 0x000000043a397c20 */ /* 0x000fe20008410000 */
[----:B------:R-:W-:Y:S01]  /*de40*/  FMUL.FTZ R58, R59, UR4 ;  /* 0x000000043b3a7c20 */ /* 0x000fe20008410000 */
[----:B------:R-:W-:-:S02]  /*de50*/  IMAD R20, R96, -0x90, RZ ;  /* 0xffffff7060147824 */ /* 0x000fc400078e02ff */
[----:B------:R-:W-:Y:S01]  /*de60*/  FMUL.FTZ R59, R60, UR4 ;  /* 0x000000043c3b7c20 */ /* 0x000fe20008410000 */
[----:B------:R-:W-:Y:S01]  /*de70*/  FMUL.FTZ R60, R62, UR4 ;  /* 0x000000043e3c7c20 */ /* 0x000fe20008410000 */
[----:B------:R-:W-:Y:S01]  /*de80*/  FMUL.FTZ R62, R63, UR4 ;  /* 0x000000043f3e7c20 */ /* 0x000fe20008410000 */
[----:B------:R-:W-:Y:S01]  /*de90*/  IMAD R63, R96, -0x90, R106 ;  /* 0xffffff70603f7824 */ /* 0x000fe200078e026a */
[----:B----4-:R-:W-:Y:S01]  /*dea0*/  IADD3 R20, -R100, 0x91, R20 ;  /* 0x0000009164147810 */ /* 0x010fe20007ffe114 */
[----:B------:R-:W-:-:S03]  /*deb0*/  FMUL.FTZ R98, R48, UR4 ;  /* 0x0000000430627c20 */ /* 0x000fc60008410000 */
[----:B------:R-:W-:Y:S02]  /*dec0*/  IADD3 R63, -R100, 0x90, R63 ;  /* 0x00000090643f7810 */ /* 0x000fe40007ffe13f */
[----:B------:R-:W-:Y:S01]  /*ded0*/  IADD3 R48, -R107, R20, R106 ;  /* 0x000000146b307210 */ /* 0x000fe20007ffe16a */
[----:B------:R-:W-:-:S03]  /*dee0*/  VIADD R20, R14, 0x682 ;  /* 0x000006820e147836 */ /* 0x000fc60000000000 */
[----:B0-----:R-:W-:Y:S01]  /*def0*/  VIADDMNMX R14, R99, R48, R63, PT ;  /* 0x00000030630e7246 */ /* 0x001fe2000380013f */
[----:B------:R-:W-:Y:S02]  /*df00*/  WARPGROUP.DEPBAR.LE gsb0, 0x0 ;  /* 0x00008000000079c5 */ /* 0x000fe40000010000 */
[----:B------:R-:W-:-:S06]  /*df10*/  WARPGROUP.ARRIVE ;  /* 0x00000000000079c5 */ /* 0x000fcc0000000000 */
[----:B------:R-:W-:Y:S01]  /*df20*/  HGMMA.64x16x16.F32 R32, gdesc[UR12], R32, gsb0 ;  /* 0x002000000c2079f0 */ /* 0x000fe20008000820 */
[C---:B------:R-:W-:Y:S02]  /*df30*/  ISETP.GT.AND P3, PT, R14.reuse, RZ, PT ;  /* 0x000000ff0e00720c */ /* 0x040fe40003f64270 */
[C---:B------:R-:W-:Y:S01]  /*df40*/  ISETP.GT.AND P2, PT, R14.reuse, 0x1, PT ;  /* 0x000000010e00780c */ /* 0x040fe20003f44270 */
[----:B------:R-:W-:Y:S01]  /*df50*/  IMAD.MOV.U32 R21, RZ, RZ, -0x7fffffe0 ;  /* 0x80000020ff157424 */ /* 0x000fe200078e00ff */
[----:B------:R-:W-:Y:S02]  /*df60*/  ISETP.GT.AND P4, PT, R14, 0x8, PT ;  /* 0x000000080e00780c */ /* 0x000fe40003f84270 */
[----:B-1----:R-:W-:Y:S02]  /*df70*/  FSEL R88, R88, -INF , P3 ;  /* 0xff80000058587808 */ /* 0x002fe40001800000 */
[----:B------:R-:W-:Y:S02]  /*df80*/  FSEL R97, R97, -INF , P2 ;  /* 0xff80000061617808 */ /* 0x000fe40001000000 */
[----:B------:R-:W-:Y:S01]  /*df90*/  R2UR UR11, R21 ;  /* 0x00000000150b72ca */ /* 0x000fe200000e0000 */
[----:B------:R-:W-:Y:S01]  /*dfa0*/  FMUL.FTZ R99, R49, UR4 ;  /* 0x0000000431637c20 */ /* 0x000fe20008410000 */
[----:B------:R-:W-:-:S02]  /*dfb0*/  ISETP.GT.AND P3, PT, R14, 0x9, PT ;  /* 0x000000090e00780c */ /* 0x000fc40003f64270 */
[----:B------:R-:W-:Y:S02]  /*dfc0*/  FSEL R90, R90, -INF , P4 ;  /* 0xff8000005a5a7808 */ /* 0x000fe40002000000 */
[----:B------:R-:W-:Y:S01]  /*dfd0*/  FMNMX.FTZ R21, R88, R97, !PT ;  /* 0x0000006158157209 */ /* 0x000fe20007810000 */
[----:B------:R-:W-:Y:S01]  /*dfe0*/  FMUL.FTZ R49, R50, UR4 ;  /* 0x0000000432317c20 */ /* 0x000fe20008410000 */
[----:B------:R-:W-:Y:S01]  /*dff0*/  FMUL.FTZ R50, R51, UR4 ;  /* 0x0000000433327c20 */ /* 0x000fe20008410000 */
[----:B------:R-:W-:Y:S02]  /*e000*/  ISETP.GT.AND P2, PT, R14, 0x10, PT ;  /* 0x000000100e00780c */ /* 0x000fe40003f44270 */
[----:B------:R-:W-:Y:S02]  /*e010*/  FSEL R92, R92, -INF , P3 ;  /* 0xff8000005c5c7808 */ /* 0x000fe40001800000 */
[----:B------:R-:W-:Y:S02]  /*e020*/  FMNMX.FTZ R51, R90, R21, !PT ;  /* 0x000000155a337209 */ /* 0x000fe40007810000 */
[----:B------:R-:W-:-:S02]  /*e030*/  ISETP.GT.AND P4, PT, R14, 0x11, PT ;  /* 0x000000110e00780c */ /* 0x000fc40003f84270 */
[----:B------:R-:W-:Y:S02]  /*e040*/  FSEL R80, R80, -INF , P2 ;  /* 0xff80000050507808 */ /* 0x000fe40001000000 */
[----:B------:R-:W-:Y:S02]  /*e050*/  FMNMX.FTZ R51, R92, R51, !PT ;  /* 0x000000335c337209 */ /* 0x000fe40007810000 */
[----:B------:R-:W-:Y:S02]  /*e060*/  R2UR UR10, R20 ;  /* 0x00000000140a72ca */ /* 0x000fe400000e0000 */
[----:B------:R0:W-:Y:S01]  /*e070*/  MUFU.TANH R20, R99 ;  /* 0x0000006300147308 */ /* 0x0001e20000002400 */
[----:B------:R-:W-:Y:S02]  /*e080*/  ISETP.GT.AND P3, PT, R14, 0x18, PT ;  /* 0x000000180e00780c */ /* 0x000fe40003f64270 */
[----:B------:R-:W-:Y:S01]  /*e090*/  FSEL R94, R94, -INF , P4 ;  /* 0xff8000005e5e7808 */ /* 0x000fe20002000000 */
[----:B------:R-:W-:Y:S01]  /*e0a0*/  FMUL.FTZ R21, R52, UR4 ;  /* 0x0000000434157c20 */ /* 0x000fe20008410000 */
[----:B------:R-:W-:-:S02]  /*e0b0*/  ISETP.GT.AND P2, PT, R14, 0x19, PT ;  /* 0x000000190e00780c */ /* 0x000fc40003f44270 */
[----:B0-----:R-:W-:Y:S02]  /*e0c0*/  FMNMX.FTZ R99, R80, R51, !PT ;  /* 0x0000003350637209 */ /* 0x001fe40007810000 */
[----:B------:R-:W-:Y:S02]  /*e0d0*/  FSEL R83, R83, -INF , P3 ;  /* 0xff80000053537808 */ /* 0x000fe40001800000 */
[----:B------:R-:W-:Y:S02]  /*e0e0*/  FMNMX.FTZ R52, R94, R99, !PT ;  /* 0x000000635e347209 */ /* 0x000fe40007810000 */
[----:B------:R-:W-:Y:S02]  /*e0f0*/  ISETP.GT.AND P4, PT, R14, 0x20, PT ;  /* 0x000000200e00780c */ /* 0x000fe40003f84270 */
[----:B------:R-:W-:Y:S02]  /*e100*/  FSEL R85, R85, -INF , P2 ;  /* 0xff80000055557808 */ /* 0x000fe40001000000 */
[----:B------:R-:W-:Y:S01]  /*e110*/  FMNMX.FTZ R52, R83, R52, !PT ;  /* 0x0000003453347209 */ /* 0x000fe20007810000 */
[----:B------:R-:W-:Y:S01]  /*e120*/  FMUL.FTZ R51, R53, UR4 ;  /* 0x0000000435337c20 */ /* 0x000fe20008410000 */
[----:B------:R-:W-:-:S02]  /*e130*/  R2UR UR8, R2 ;  /* 0x00000000020872ca */ /* 0x000fc400000e0000 */
[----:B------:R-:W-:Y:S02]  /*e140*/  R2UR UR9, R3 ;  /* 0x00000000030972ca */ /* 0x000fe400000e0000 */
[----:B------:R-:W-:Y:S02]  /*e150*/  ISETP.GT.AND P3, PT, R14, 0x21, PT ;  /* 0x000000210e00780c */ /* 0x000fe40003f64270 */
[----:B------:R-:W-:Y:S02]  /*e160*/  FSEL R72, R72, -INF , P4 ;  /* 0xff80000048487808 */ /* 0x000fe40002000000 */
[----:B------:R-:W-:Y:S01]  /*e170*/  FMNMX.FTZ R53, R85, R52, !PT ;  /* 0x0000003455357209 */ /* 0x000fe20007810000 */
[----:B------:R-:W-:Y:S02]  /*e180*/  WARPGROUP.DEPBAR.LE gsb0, 0x0 ;  /* 0x00008000000079c5 */ /* 0x000fe40000010000 */
[----:B------:R-:W-:Y:S01]  /*e190*/  ISETP.GT.AND P2, PT, R14, 0x28, PT ;  /* 0x000000280e00780c */ /* 0x000fe20003f44270 */
[----:B------:R-:W-:Y:S01]  /*e1a0*/  WARPGROUP.ARRIVE ;  /* 0x00000000000079c5 */ /* 0x000fe20000000000 */
[----:B------:R-:W-:-:S02]  /*e1b0*/  FSEL R87, R87, -INF , P3 ;  /* 0xff80000057577808 */ /* 0x000fc40001800000 */
[----:B------:R-:W-:Y:S02]  /*e1c0*/  FMNMX.FTZ R52, R72, R53, !PT ;  /* 0x0000003548347209 */ /* 0x000fe40007810000 */
[C---:B------:R-:W-:Y:S01]  /*e1d0*/  ISETP.GT.AND P4, PT, R14.reuse, 0x29, PT ;  /* 0x000000290e00780c */ /* 0x040fe20003f84270 */
[----:B------:R-:W-:Y:S01]  /*e1e0*/  HGMMA.64x16x16.F32 R24, gdesc[UR8], R24, gsb0 ;  /* 0x00200000081879f0 */ /* 0x000fe20008000818 */
[----:B------:R-:W-:Y:S02]  /*e1f0*/  FSEL R75, R75, -INF , P2 ;  /* 0xff8000004b4b7808 */ /* 0x000fe40001000000 */
[----:B------:R-:W-:Y:S02]  /*e200*/  FMNMX.FTZ R52, R87, R52, !PT ;  /* 0x0000003457347209 */ /* 0x000fe40007810000 */
[----:B------:R-:W-:Y:S02]  /*e210*/  ISETP.GT.AND P3, PT, R14, 0x30, PT ;  /* 0x000000300e00780c */ /* 0x000fe40003f64270 */
[----:B------:R-:W-:-:S02]  /*e220*/  FSEL R77, R77, -INF , P4 ;  /* 0xff8000004d4d7808 */ /* 0x000fc40002000000 */
[----:B------:R-:W-:Y:S01]  /*e230*/  FMNMX.FTZ R52, R75, R52, !PT ;  /* 0x000000344b347209 */ /* 0x000fe20007810000 */
[----:B------:R-:W0:Y:S01]  /*e240*/  MUFU.TANH R71, R71 ;  /* 0x0000004700477308 */ /* 0x000e220000002400 */
[----:B------:R-:W-:Y:S02]  /*e250*/  ISETP.GT.AND P2, PT, R14, 0x31, PT ;  /* 0x000000310e00780c */ /* 0x000fe40003f44270 */
[----:B------:R-:W-:Y:S02]  /*e260*/  FSEL R64, R64, -INF , P3 ;  /* 0xff80000040407808 */ /* 0x000fe40001800000 */
[----:B------:R-:W-:Y:S01]  /*e270*/  FMNMX.FTZ R53, R77, R52, !PT ;  /* 0x000000344d357209 */ /* 0x000fe20007810000 */
[----:B------:R-:W-:Y:S01]  /*e280*/  FMUL.FTZ R61, R61, UR4 ;  /* 0x000000043d3d7c20 */ /* 0x000fe20008410000 */
[----:B------:R-:W-:Y:S01]  /*e290*/  ISETP.GT.AND P3, PT, R14, 0x38, PT ;  /* 0x000000380e00780c */ /* 0x000fe20003f64270 */
[----:B------:R-:W1:Y:S01]  /*e2a0*/  MUFU.TANH R95, R95 ;  /* 0x0000005f005f7308 */ /* 0x000e620000002400 */
[----:B------:R-:W-:-:S02]  /*e2b0*/  FSEL R79, R79, -INF , P2 ;  /* 0xff8000004f4f7808 */ /* 0x000fc40001000000 */
[----:B------:R-:W-:Y:S02]  /*e2c0*/  FMNMX.FTZ R52, R64, R53, !PT ;  /* 0x0000003540347209 */ /* 0x000fe40007810000 */
[C---:B------:R-:W-:Y:S02]  /*e2d0*/  ISETP.GT.AND P2, PT, R14.reuse, 0x39, PT ;  /* 0x000000390e00780c */ /* 0x040fe40003f44270 */
[----:B------:R-:W-:Y:S01]  /*e2e0*/  FSEL R67, R67, -INF , P3 ;  /* 0xff80000043437808 */ /* 0x000fe20001800000 */
[----:B------:R-:W3:Y:S01]  /*e2f0*/  MUFU.TANH R59, R59 ;  /* 0x0000003b003b7308 */ /* 0x000ee20000002400 */
[----:B------:R-:W-:Y:S02]  /*e300*/  FMNMX.FTZ R52, R79, R52, !PT ;  /* 0x000000344f347209 */ /* 0x000fe40007810000 */
[----:B------:R-:W-:Y:S02]  /*e310*/  ISETP.GT.AND P3, PT, R14, 0x40, PT ;  /* 0x000000400e00780c */ /* 0x000fe40003f64270 */
[----:B--2---:R-:W-:-:S02]  /*e320*/  FSEL R68, R68, -INF , P2 ;  /* 0xff80000044447808 */ /* 0x004fc40001000000 */
[----:B------:R-:W-:Y:S01]  /*e330*/  FMNMX.FTZ R53, R67, R52, !PT ;  /* 0x0000003443357209 */ /* 0x000fe20007810000 */
[----:B------:R-:W2:Y:S01]  /*e340*/  MUFU.TANH R61, R61 ;  /* 0x0000003d003d7308 */ /* 0x000ea20000002400 */
[----:B------:R-:W-:Y:S01]  /*e350*/  FMUL.FTZ R52, R32, UR4 ;  /* 0x0000000420347c20 */ /* 0x000fe20008410000 */
[----:B------:R-:W-:Y:S02]  /*e360*/  ISETP.GT.AND P2, PT, R14, 0x41, PT ;  /* 0x000000410e00780c */ /* 0x000fe40003f44270 */
[----:B0-----:R-:W-:Y:S02]  /*e370*/  FSEL R71, R71, -INF , P3 ;  /* 0xff80000047477808 */ /* 0x001fe40001800000 */
[----:B------:R-:W-:Y:S02]  /*e380*/  FMNMX.FTZ R32, R68, R53, !PT ;  /* 0x0000003544207209 */ /* 0x000fe40007810000 */
[----:B------:R-:W0:Y:S01]  /*e390*/  MUFU.TANH R98, R98 ;  /* 0x0000006200627308 */ /* 0x000e220000002400 */
[----:B------:R-:W-:-:S02]  /*e3a0*/  ISETP.GT.AND P3, PT, R14, 0x48, PT ;  /* 0x000000480e00780c */ /* 0x000fc40003f64270 */
[----:B-1----:R-:W-:Y:S02]  /*e3b0*/  FSEL R95, R95, -INF , P2 ;  /* 0xff8000005f5f7808 */ /* 0x002fe40001000000 */
[----:B------:R-:W-:Y:S01]  /*e3c0*/  FMNMX.FTZ R32, R71, R32, !PT ;  /* 0x0000002047207209 */ /* 0x000fe20007810000 */
[----:B------:R-:W-:Y:S01]  /*e3d0*/  FMUL.FTZ R40, R40, UR4 ;  /* 0x0000000428287c20 */ /* 0x000fe20008410000 */
[C---:B------:R-:W-:Y:S01]  /*e3e0*/  ISETP.GT.AND P2, PT, R14.reuse, 0x49, PT ;  /* 0x000000490e00780c */ /* 0x040fe20003f44270 */
[----:B------:R-:W1:Y:S01]  /*e3f0*/  MUFU.TANH R21, R21 ;  /* 0x0000001500157308 */ /* 0x000e620000002400 */
[----:B---3--:R-:W-:Y:S02]  /*e400*/  FSEL R59, R59, -INF , P3 ;  /* 0xff8000003b3b7808 */ /* 0x008fe40001800000 */
[----:B------:R-:W-:Y:S01]  /*e410*/  FMNMX.FTZ R32, R95, R32, !PT ;  /* 0x000000205f207209 */ /* 0x000fe20007810000 */
[----:B------:R-:W-:Y:S01]  /*e420*/  FMUL.FTZ R41, R41, UR4 ;  /* 0x0000000429297c20 */ /* 0x000fe20008410000 */
[----:B------:R-:W-:-:S02]  /*e430*/  ISETP.GT.AND P3, PT, R14, 0x50, PT ;  /* 0x000000500e00780c */ /* 0x000fc40003f64270 */
[----:B--2---:R-:W-:Y:S01]  /*e440*/  FSEL R61, R61, -INF , P2 ;  /* 0xff8000003d3d7808 */ /* 0x004fe20001000000 */
[----:B------:R-:W2:Y:S01]  /*e450*/  MUFU.TANH R51, R51 ;  /* 0x0000003300337308 */ /* 0x000ea20000002400 */
[----:B------:R-:W-:Y:S01]  /*e460*/  FMNMX.FTZ R32, R59, R32, !PT ;  /* 0x000000203b207209 */ /* 0x000fe20007810000 */
[----:B------:R-:W-:Y:S01]  /*e470*/  FMUL.FTZ R53, R33, UR4 ;  /* 0x0000000421357c20 */ /* 0x000fe20008410000 */
[----:B------:R-:W-:Y:S01]  /*e480*/  FMUL.FTZ R99, R36, UR4 ;  /* 0x0000000424637c20 */ /* 0x000fe20008410000 */
[----:B------:R-:W-:Y:S01]  /*e490*/  FMUL.FTZ R44, R44, UR4 ;  /* 0x000000042c2c7c20 */ /* 0x000fe20008410000 */
[----:B------:R-:W-:Y:S02]  /*e4a0*/  ISETP.GT.AND P2, PT, R14, 0x51, PT ;  /* 0x000000510e00780c */ /* 0x000fe40003f44270 */
[----:B0-----:R-:W-:Y:S01]  /*e4b0*/  FSEL R33, R98, -INF , P3 ;  /* 0xff80000062217808 */ /* 0x001fe20001800000 */
[----:B------:R-:W0:Y:S01]  /*e4c0*/  MUFU.TANH R40, R40 ;  /* 0x0000002800287308 */ /* 0x000e220000002400 */
[----:B------:R-:W-:Y:S01]  /*e4d0*/  FMNMX.FTZ R36, R61, R32, !PT ;  /* 0x000000203d247209 */ /* 0x000fe20007810000 */
[----:B------:R-:W-:Y:S01]  /*e4e0*/  FMUL.FTZ R45, R45, UR4 ;  /* 0x000000042d2d7c20 */ /* 0x000fe20008410000 */
[----:B------:R-:W-:-:S02]  /*e4f0*/  ISETP.GT.AND P3, PT, R14, 0x58, PT ;  /* 0x000000580e00780c */ /* 0x000fc40003f64270 */
[----:B------:R-:W-:-:S03]  /*e500*/  FSEL R32, R20, -INF , P2 ;  /* 0xff80000014207808 */ /* 0x000fc60001000000 */
[----:B------:R-:W3:Y:S01]  /*e510*/  MUFU.TANH R41, R41 ;  /* 0x0000002900297308 */ /* 0x000ee20000002400 */
[----:B------:R-:W-:Y:S02]  /*e520*/  FMNMX.FTZ R101, R33, R36, !PT ;  /* 0x0000002421657209 */ /* 0x000fe40007810000 */
[----:B------:R-:W-:Y:S02]  /*e530*/  ISETP.GT.AND P2, PT, R14, 0x59, PT ;  /* 0x000000590e00780c */ /* 0x000fe40003f44270 */
[----:B-1----:R-:W-:-:S03]  /*e540*/  FSEL R36, R21, -INF , P3 ;  /* 0xff80000015247808 */ /* 0x002fc60001800000 */
[----:B------:R-:W1:Y:S01]  /*e550*/  MUFU.TANH R44, R44 ;  /* 0x0000002c002c7308 */ /* 0x000e620000002400 */
[----:B------:R-:W-:Y:S01]  /*e560*/  FMNMX.FTZ R101, R32, R101, !PT ;  /* 0x0000006520657209 */ /* 0x000fe20007810000 */
[----:B------:R-:W-:Y:S01]  /*e570*/  FMUL.FTZ R20, R37, UR4 ;  /* 0x0000000425147c20 */ /* 0x000fe20008410000 */
[----:B------:R-:W-:Y:S02]  /*e580*/  ISETP.GT.AND P3, PT, R14, 0x60, PT ;  /* 0x000000600e00780c */ /* 0x000fe40003f64270 */
[----:B--2---:R-:W-:Y:S02]  /*e590*/  FSEL R37, R51, -INF , P2 ;  /* 0xff80000033257808 */ /* 0x004fe40001000000 */
[----:B------:R-:W-:Y:S01]  /*e5a0*/  FMNMX.FTZ R100, R36, R101, !PT ;  /* 0x0000006524647209 */ /* 0x000fe20007810000 */
[----:B------:R-:W2:Y:S01]  /*e5b0*/  MUFU.TANH R45, R45 ;  /* 0x0000002d002d7308 */ /* 0x000ea20000002400 */
[----:B------:R-:W-:Y:S02]  /*e5c0*/  WARPGROUP.DEPBAR.LE gsb0, 0x0 ;  /* 0x00008000000079c5 */ /* 0x000fe40000010000 */
[----:B------:R-:W-:Y:S01]  /*e5d0*/  ISETP.GT.AND P2, PT, R14, 0x61, PT ;  /* 0x000000610e00780c */ /* 0x000fe20003f44270 */
[----:B------:R-:W-:Y:S01]  /*e5e0*/  FMUL.FTZ R51, R24, UR4 ;  /* 0x0000000418337c20 */ /* 0x000fe20008410000 */
[----:B0-----:R-:W-:-:S02]  /*e5f0*/  FSEL R24, R40, -INF , P3 ;  /* 0xff80000028187808 */ /* 0x001fc40001800000 */
[----:B------:R-:W-:Y:S01]  /*e600*/  FMNMX.FTZ R21, R37, R100, !PT ;  /* 0x0000006425157209 */ /* 0x000fe20007810000 */
[----:B------:R-:W0:Y:S01]  /*e610*/  MUFU.TANH R52, R52 ;  /* 0x0000003400347308 */ /* 0x000e220000002400 */
[----:B------:R-:W-:Y:S02]  /*e620*/  ISETP.GT.AND P3, PT, R14, 0x68, PT ;  /* 0x000000680e00780c */ /* 0x000fe40003f64270 */
[----:B---3--:R-:W-:Y:S02]  /*e630*/  FSEL R40, R41, -INF , P2 ;  /* 0xff80000029287808 */ /* 0x008fe40001000000 */
[----:B------:R-:W-:-:S03]  /*e640*/  FMNMX.FTZ R41, R24, R21, !PT ;  /* 0x0000001518297209 */ /* 0x000fc60007810000 */
[----:B------:R-:W3:Y:S01]  /*e650*/  MUFU.TANH R53, R53 ;  /* 0x0000003500357308 */ /* 0x000ee20000002400 */
[----:B------:R-:W-:Y:S01]  /*e660*/  FMUL.FTZ R21, R25, UR4 ;  /* 0x0000000419157c20 */ /* 0x000fe20008410000 */
[----:B-1----:R-:W-:Y:S02]  /*e670*/  FSEL R25, R44, -INF , P3 ;  /* 0xff8000002c197808 */ /* 0x002fe40001800000 */
[----:B------:R-:W-:Y:S02]  /*e680*/  ISETP.GT.AND P2, PT, R14, 0x69, PT ;  /* 0x000000690e00780c */ /* 0x000fe40003f44270 */
[----:B------:R-:W-:Y:S02]  /*e690*/  FMNMX.FTZ R44, R40, R41, !PT ;  /* 0x00000029282c7209 */ /* 0x000fe40007810000 */
[----:B------:R1:W4:Y:S01]  /*e6a0*/  MUFU.TANH R98, R99 ;  /* 0x0000006300627308 */ /* 0x0003220000002400 */
[----:B------:R-:W-:Y:S02]  /*e6b0*/  ISETP.GT.AND P3, PT, R14, 0x70, PT ;  /* 0x000000700e00780c */ /* 0x000fe40003f64270 */
[----:B--2---:R-:W-:-:S02]  /*e6c0*/  FSEL R41, R45, -INF , P2 ;  /* 0xff8000002d297808 */ /* 0x004fc40001000000 */
[----:B------:R-:W-:-:S03]  /*e6d0*/  FMNMX.FTZ R100, R25, R44, !PT ;  /* 0x0000002c19647209 */ /* 0x000fc60007810000 */
[----:B------:R-:W2:Y:S01]  /*e6e0*/  MUFU.TANH R20, R20 ;  /* 0x0000001400147308 */ /* 0x000ea20000002400 */
[----:B------:R-:W-:Y:S01]  /*e6f0*/  ISETP.GT.AND P2, PT, R14, 0x71, PT ;  /* 0x000000710e00780c */ /* 0x000fe20003f44270 */
[----:B-1----:R-:W-:Y:S01]  /*e700*/  FMUL.FTZ R99, R28, UR4 ;  /* 0x000000041c637c20 */ /* 0x002fe20008410000 */
[----:B0-----:R-:W-:Y:S02]  /*e710*/  FSEL R44, R52, -INF , P3 ;  /* 0xff800000342c7808 */ /* 0x001fe40001800000 */
[----:B------:R-:W-:-:S03]  /*e720*/  FMNMX.FTZ R45, R41, R100, !PT ;  /* 0x00000064292d7209 */ /* 0x000fc60007810000 */
[----:B------:R-:W0:Y:S01]  /*e730*/  MUFU.TANH R51, R51 ;  /* 0x0000003300337308 */ /* 0x000e220000002400 */
[----:B------:R-:W-:Y:S02]  /*e740*/  ISETP.GT.AND P3, PT, R14, 0x78, PT ;  /* 0x000000780e00780c */ /* 0x000fe40003f64270 */
[----:B---3--:R-:W-:Y:S02]  /*e750*/  FSEL R28, R53, -INF , P2 ;  /* 0xff800000351c7808 */ /* 0x008fe40001000000 */
[----:B------:R-:W-:-:S03]  /*e760*/  FMNMX.FTZ R45, R44, R45, !PT ;  /* 0x0000002d2c2d7209 */ /* 0x000fc60007810000 */
[----:B------:R-:W1:Y:S01]  /*e770*/  MUFU.TANH R21, R21 ;  /* 0x0000001500157308 */ /* 0x000e620000002400 */
[----:B------:R-:W-:Y:S01]  /*e780*/  FMUL.FTZ R100, R29, UR4 ;  /* 0x000000041d647c20 */ /* 0x000fe20008410000 */
[----:B------:R-:W-:Y:S02]  /*e790*/  ISETP.GT.AND P2, PT, R14, 0x79, PT ;  /* 0x000000790e00780c */ /* 0x000fe40003f44270 */
[----:B----4-:R-:W-:Y:S02]  /*e7a0*/  FSEL R29, R98, -INF , P3 ;  /* 0xff800000621d7808 */ /* 0x010fe40001800000 */
[----:B------:R-:W-:Y:S02]  /*e7b0*/  FMNMX.FTZ R52, R28, R45, !PT ;  /* 0x0000002d1c347209 */ /* 0x000fe40007810000 */
[----:B------:R-:W3:Y:S01]  /*e7c0*/  MUFU.TANH R99, R99 ;  /* 0x0000006300637308 */ /* 0x000ee20000002400 */
[----:B------:R-:W-:Y:S02]  /*e7d0*/  ISETP.GT.AND P3, PT, R14, 0x80, PT ;  /* 0x000000800e00780c */ /* 0x000fe40003f64270 */
[----:B--2---:R-:W-:-:S02]  /*e7e0*/  FSEL R45, R20, -INF , P2 ;  /* 0xff800000142d7808 */ /* 0x004fc40001000000 */
[----:B------:R-:W-:-:S03]  /*e7f0*/  FMNMX.FTZ R52, R29, R52, !PT ;  /* 0x000000341d347209 */ /* 0x000fc60007810000 */
[----:B------:R-:W2:Y:S01]  /*e800*/  MUFU.TANH R98, R100 ;  /* 0x0000006400627308 */ /* 0x000ea20000002400 */
[C---:B------:R-:W-:Y:S02]  /*e810*/  ISETP.GT.AND P2, PT, R14.reuse, 0x81, PT ;  /* 0x000000810e00780c */ /* 0x040fe40003f44270 */
[----:B0-----:R-:W-:Y:S02]  /*e820*/  FSEL R51, R51, -INF , P3 ;  /* 0xff80000033337808 */ /* 0x001fe40001800000 */
[----:B------:R-:W-:Y:S02]  /*e830*/  FMNMX.FTZ R20, R45, R52, !PT ;  /* 0x000000342d147209 */ /* 0x000fe40007810000 */
[----:B-1----:R-:W-:Y:S02]  /*e840*/  FSEL R52, R21, -INF , P2 ;  /* 0xff80000015347808 */ /* 0x002fe40001000000 */
[----:B------:R-:W-:Y:S02]  /*e850*/  ISETP.GT.AND P3, PT, R14, 0x88, PT ;  /* 0x000000880e00780c */ /* 0x000fe40003f64270 */
[----:B------:R-:W-:-:S02]  /*e860*/  FMNMX.FTZ R21, R51, R20, !PT ;  /* 0x0000001433157209 */ /* 0x000fc40007810000 */
[----:B------:R-:W-:Y:S02]  /*e870*/  ISETP.GT.AND P2, PT, R14, 0x89, PT ;  /* 0x000000890e00780c */ /* 0x000fe40003f44270 */
[----:B---3--:R-:W-:Y:S02]  /*e880*/  FSEL R14, R99, -INF , P3 ;  /* 0xff800000630e7808 */ /* 0x008fe40001800000 */
[----:B------:R-:W-:Y:S01]  /*e890*/  FMNMX.FTZ R21, R52, R21, !PT ;  /* 0x0000001534157209 */ /* 0x000fe20007810000 */
[----:B------:R-:W-:Y:S01]  /*e8a0*/  FMUL.FTZ R53, R54, UR4 ;  /* 0x0000000436357c20 */ /* 0x000fe20008410000 */
[----:B--2---:R-:W-:Y:S02]  /*e8b0*/  FSEL R54, R98, -INF , P2 ;  /* 0xff80000062367808 */ /* 0x004fe40001000000 */
[----:B------:R-:W-:-:S04]  /*e8c0*/  FMNMX.FTZ R21, R14, R21, !PT ;  /* 0x000000150e157209 */ /* 0x000fc80007810000 */
[----:B------:R-:W-:-:S05]  /*e8d0*/  FMNMX.FTZ R20, R54, R21, !PT ;  /* 0x0000001536147209 */ /* 0x000fca0007810000 */
[----:B------:R-:W0:Y:S04]  /*e8e0*/  SHFL.BFLY PT, R21, R20, 0x2, 0x1f ;  /* 0x0c401f0014157f89 */ /* 0x000e2800000e0000 */
[----:B------:R-:W1:Y:S01]  /*e8f0*/  SHFL.IDX PT, R98, R56, 0x1, 0x1c1f ;  /* 0x003c1f0038627f89 */ /* 0x000e6200000e0000 */
[----:B0-----:R-:W-:-:S05]  /*e900*/  FMNMX.FTZ R21, R20, R21, !PT ;  /* 0x0000001514157209 */ /* 0x001fca0007810000 */
[----:B------:R-:W0:Y:S01]  /*e910*/  SHFL.BFLY PT, R20, R21, 0x1, 0x1f ;  /* 0x0c201f0015147f89 */ /* 0x000e2200000e0000 */
[----:B------:R-:W-:Y:S01]  /*e920*/  FMUL.FTZ R99, R30, UR4 ;  /* 0x000000041e637c20 */ /* 0x000fe20008410000 */
[----:B-1----:R-:W-:-:S04]  /*e930*/  VIADDMNMX R63, R98, R48, R63, PT ;  /* 0x00000030623f7246 */ /* 0x002fc8000380013f */
[C---:B------:R-:W-:Y:S02]  /*e940*/  ISETP.GT.AND P3, PT, R63.reuse, RZ, PT ;  /* 0x000000ff3f00720c */ /* 0x040fe40003f64270 */
[----:B------:R-:W-:Y:S01]  /*e950*/  ISETP.GT.AND P4, PT, R63, 0x1, PT ;  /* 0x000000013f00780c */ /* 0x000fe20003f84270 */
[----:B------:R1:W-:Y:S01]  /*e960*/  MUFU.TANH R56, R99 ;  /* 0x0000006300387308 */ /* 0x0003e20000002400 */
[----:B0-----:R-:W-:Y:S01]  /*e970*/  FMNMX.FTZ R20, R21, R20, !PT ;  /* 0x0000001415147209 */ /* 0x001fe20007810000 */
[----:B------:R-:W-:-:S03]  /*e980*/  IMAD.U32 R21, RZ, RZ, UR5 ;  /* 0x00000005ff157e24 */ /* 0x000fc6000f8e00ff */
[C---:B------:R-:W-:Y:S01]  /*e990*/  FSETP.NEU.FTZ.AND P2, PT, R20.reuse, -INF , PT ;  /* 0xff8000001400780b */ /* 0x040fe20003f5d000 */
[----:B------:R-:W-:-:S05]  /*e9a0*/  FMUL.FTZ R30, R20, R21 ;  /* 0x00000015141e7220 */ /* 0x000fca0000410000 */
[----:B------:R-:W-:Y:S02]  /*e9b0*/  FSEL R30, R30, RZ, P2 ;  /* 0x000000ff1e1e7208 */ /* 0x000fe40001000000 */
[----:B------:R-:W-:-:S03]  /*e9c0*/  ISETP.GT.AND P2, PT, R63, 0x8, PT ;  /* 0x000000083f00780c */ /* 0x000fc60003f44270 */
[-CC-:B------:R-:W-:Y:S01]  /*e9d0*/  FFMA.FTZ R48, R92, R21.reuse, -R30.reuse ;  /* 0x000000155c307223 */ /* 0x180fe2000001081e */
[-CC-:B-1----:R-:W-:Y:S01]  /*e9e0*/  FFMA.FTZ R99, R80, R21.reuse, -R30.reuse ;  /* 0x0000001550637223 */ /* 0x182fe2000001081e */
[----:B------:R-:W-:Y:S02]  /*e9f0*/  FSEL R80, R15, -INF , P3 ;  /* 0xff8000000f507808 */ /* 0x000fe40001800000 */
[----:B------:R-:W-:Y:S01]  /*ea00*/  FSEL R92, R89, -INF , P4 ;  /* 0xff800000595c7808 */ /* 0x000fe20002000000 */
[----:B------:R-:W-:Y:S01]  /*ea10*/  FFMA.FTZ R89, R94, R21, -R30 ;  /* 0x000000155e597223 */ /* 0x000fe2000001081e */
[----:B------:R-:W-:Y:S02]  /*ea20*/  ISETP.GT.AND P3, PT, R63, 0x9, PT ;  /* 0x000000093f00780c */ /* 0x000fe40003f64270 */
[----:B------:R-:W-:Y:S02]  /*ea30*/  FSEL R91, R91, -INF , P2 ;  /* 0xff8000005b5b7808 */ /* 0x000fe40001000000 */
[----:B------:R-:W-:-:S02]  /*ea40*/  FMNMX.FTZ R94, R80, R92, !PT ;  /* 0x0000005c505e7209 */ /* 0x000fc40007810000 */
[----:B------:R-:W-:Y:S02]  /*ea50*/  ISETP.GT.AND P2, PT, R63, 0x10, PT ;  /* 0x000000103f00780c */ /* 0x000fe40003f44270 */
[----:B------:R-:W-:Y:S02]  /*ea60*/  FSEL R93, R93, -INF , P3 ;  /* 0xff8000005d5d7808 */ /* 0x000fe40001800000 */
[----:B------:R-:W-:Y:S01]  /*ea70*/  FMNMX.FTZ R98, R91, R94, !PT ;  /* 0x0000005e5b627209 */ /* 0x000fe20007810000 */
[----:B------:R0:W-:Y:S01]  /*ea80*/  MUFU.EX2 R15, R99 ;  /* 0x00000063000f7308 */ /* 0x0001e20000000800 */
[----:B------:R-:W-:Y:S02]  /*ea90*/  ISETP.GT.AND P3, PT, R63, 0x11, PT ;  /* 0x000000113f00780c */ /* 0x000fe40003f64270 */
[----:B------:R-:W-:Y:S01]  /*eaa0*/  FSEL R94, R81, -INF , P2 ;  /* 0xff800000515e7808 */ /* 0x000fe20001000000 */
[----:B------:R-:W-:Y:S01]  /*eab0*/  FFMA.FTZ R81, R83, R21, -R30 ;  /* 0x0000001553517223 */ /* 0x000fe2000001081e */
[----:B------:R-:W-:-:S02]  /*eac0*/  FSEL R83, R82, -INF , P3 ;  /* 0xff80000052537808 */ /* 0x000fc40001800000 */
[----:B0-----:R-:W-:Y:S02]  /*ead0*/  FMNMX.FTZ R99, R93, R98, !PT ;  /* 0x000000625d637209 */ /* 0x001fe40007810000 */
[----:B------:R-:W-:Y:S02]  /*eae0*/  ISETP.GT.AND P2, PT, R63, 0x18, PT ;  /* 0x000000183f00780c */ /* 0x000fe40003f44270 */
[----:B------:R-:W-:Y:S01]  /*eaf0*/  FMNMX.FTZ R82, R94, R99, !PT ;  /* 0x000000635e527209 */ /* 0x000fe20007810000 */
[----:B------:R-:W-:Y:S01]  /*eb00*/  FFMA.FTZ R100, R85, R21, -R30 ;  /* 0x0000001555647223 */ /* 0x000fe2000001081e */
[----:B------:R-:W-:Y:S02]  /*eb10*/  ISETP.GT.AND P3, PT, R63, 0x19, PT ;  /* 0x000000193f00780c */ /* 0x000fe40003f64270 */
[----:B------:R-:W-:Y:S02]  /*eb20*/  FSEL R84, R84, -INF , P2 ;  /* 0xff80000054547808 */ /* 0x000fe40001000000 */
[----:B------:R-:W-:-:S02]  /*eb30*/  FMNMX.FTZ R85, R83, R82, !PT ;  /* 0x0000005253557209 */ /* 0x000fc40007810000 */
[----:B------:R-:W-:Y:S02]  /*eb40*/  ISETP.GT.AND P2, PT, R63, 0x20, PT ;  /* 0x000000203f00780c */ /* 0x000fe40003f44270 */
[----:B------:R-:W-:Y:S02]  /*eb50*/  FSEL R86, R86, -INF , P3 ;  /* 0xff80000056567808 */ /* 0x000fe40001800000 */
[----:B------:R-:W-:Y:S02]  /*eb60*/  FMNMX.FTZ R99, R84, R85, !PT ;  /* 0x0000005554637209 */ /* 0x000fe40007810000 */
[----:B------:R-:W-:Y:S01]  /*eb70*/  FSEL R85, R73, -INF , P2 ;  /* 0xff80000049557808 */ /* 0x000fe20001000000 */
[----:B------:R-:W-:Y:S01]  /*eb80*/  FFMA.FTZ R73, R72, R21, -R30 ;  /* 0x0000001548497223 */ /* 0x000fe2000001081e */
[----:B------:R-:W-:Y:S02]  /*eb90*/  ISETP.GT.AND P3, PT, R63, 0x21, PT ;  /* 0x000000213f00780c */ /* 0x000fe40003f64270 */
[----:B------:R-:W-:-:S02]  /*eba0*/  FMNMX.FTZ R72, R86, R99, !PT ;  /* 0x0000006356487209 */ /* 0x000fc40007810000 */
[----:B------:R-:W-:Y:S02]  /*ebb0*/  ISETP.GT.AND P2, PT, R63, 0x28, PT ;  /* 0x000000283f00780c */ /* 0x000fe40003f44270 */
[----:B------:R-:W-:Y:S02]  /*ebc0*/  FSEL R98, R74, -INF , P3 ;  /* 0xff8000004a627808 */ /* 0x000fe40001800000 */
[----:B------:R-:W-:Y:S01]  /*ebd0*/  FMNMX.FTZ R99, R85, R72, !PT ;  /* 0x0000004855637209 */ /* 0x000fe20007810000 */
[----:B------:R-:W0:Y:S01]  /*ebe0*/  MUFU.TANH R69, R69 ;  /* 0x0000004500457308 */ /* 0x000e220000002400 */
[----:B------:R-:W-:Y:S02]  /*ebf0*/  ISETP.GT.AND P3, PT, R63, 0x29, PT ;  /* 0x000000293f00780c */ /* 0x000fe40003f64270 */
[----:B------:R-:W-:Y:S02]  /*ec00*/  FSEL R76, R76, -INF , P2 ;  /* 0xff8000004c4c7808 */ /* 0x000fe40001000000 */
[----:B------:R-:W-:-:S02]  /*ec10*/  FMNMX.FTZ R99, R98, R99, !PT ;  /* 0x0000006362637209 */ /* 0x000fc40007810000 */
[----:B------:R-:W-:Y:S01]  /*ec20*/  ISETP.GT.AND P2, PT, R63, 0x30, PT ;  /* 0x000000303f00780c */ /* 0x000fe20003f44270 */
[----:B------:R-:W1:Y:S01]  /*ec30*/  MUFU.TANH R70, R70 ;  /* 0x0000004600467308 */ /* 0x000e620000002400 */
[----:B------:R-:W-:Y:S02]  /*ec40*/  FSEL R78, R78, -INF , P3 ;  /* 0xff8000004e4e7808 */ /* 0x000fe40001800000 */
[----:B------:R-:W-:Y:S01]  /*ec50*/  FMNMX.FTZ R99, R76, R99, !PT ;  /* 0x000000634c637209 */ /* 0x000fe20007810000 */
[--C-:B------:R-:W-:Y:S01]  /*ec60*/  FFMA.FTZ R74, R87, R21, -R30.reuse ;  /* 0x00000015574a7223 */ /* 0x100fe2000001081e */
[----:B------:R-:W-:Y:S02]  /*ec70*/  ISETP.GT.AND P3, PT, R63, 0x31, PT ;  /* 0x000000313f00780c */ /* 0x000fe40003f64270 */
[----:B------:R-:W-:Y:S01]  /*ec80*/  FSEL R87, R65, -INF , P2 ;  /* 0xff80000041577808 */ /* 0x000fe20001000000 */
[----:B------:R-:W2:Y:S01]  /*ec90*/  MUFU.TANH R57, R57 ;  /* 0x0000003900397308 */ /* 0x000ea20000002400 */
[----:B------:R-:W-:Y:S01]  /*eca0*/  FMNMX.FTZ R72, R78, R99, !PT ;  /* 0x000000634e487209 */ /* 0x000fe20007810000 */
[----:B------:R-:W-:Y:S01]  /*ecb0*/  FFMA.FTZ R65, R75, R21, -R30 ;  /* 0x000000154b417223 */ /* 0x000fe2000001081e */
[----:B------:R-:W-:-:S02]  /*ecc0*/  ISETP.GT.AND P2, PT, R63, 0x38, PT ;  /* 0x000000383f00780c */ /* 0x000fc40003f44270 */
[----:B------:R-:W-:Y:S02]  /*ecd0*/  FSEL R75, R66, -INF , P3 ;  /* 0xff800000424b7808 */ /* 0x000fe40001800000 */
[----:B------:R-:W-:Y:S01]  /*ece0*/  FMNMX.FTZ R72, R87, R72, !PT ;  /* 0x0000004857487209 */ /* 0x000fe20007810000 */
[----:B------:R-:W3:Y:S01]  /*ecf0*/  MUFU.TANH R58, R58 ;  /* 0x0000003a003a7308 */ /* 0x000ee20000002400 */
[----:B------:R-:W-:Y:S02]  /*ed00*/  ISETP.GT.AND P3, PT, R63, 0x39, PT ;  /* 0x000000393f00780c */ /* 0x000fe40003f64270 */
[----:B0-----:R-:W-:Y:S02]  /*ed10*/  FSEL R69, R69, -INF , P2 ;  /* 0xff80000045457808 */ /* 0x001fe40001000000 */
[----:B------:R-:W-:-:S03]  /*ed20*/  FMNMX.FTZ R72, R75, R72, !PT ;  /* 0x000000484b487209 */ /* 0x000fc60007810000 */
[----:B------:R-:W0:Y:S01]  /*ed30*/  MUFU.TANH R60, R60 ;  /* 0x0000003c003c7308 */ /* 0x000e220000002400 */
[----:B------:R-:W-:Y:S02]  /*ed40*/  ISETP.GT.AND P2, PT, R63, 0x40, PT ;  /* 0x000000403f00780c */ /* 0x000fe40003f44270 */
[----:B-1----:R-:W-:Y:S02]  /*ed50*/  FSEL R70, R70, -INF , P3 ;  /* 0xff80000046467808 */ /* 0x002fe40001800000 */
[----:B------:R-:W-:-:S03]  /*ed60*/  FMNMX.FTZ R99, R69, R72, !PT ;  /* 0x0000004845637209 */ /* 0x000fc60007810000 */
[----:B------:R-:W1:Y:S01]  /*ed70*/  MUFU.TANH R62, R62 ;  /* 0x0000003e003e7308 */ /* 0x000e620000002400 */
[--C-:B------:R-:W-:Y:S01]  /*ed80*/  FFMA.FTZ R66, R77, R21, -R30.reuse ;  /* 0x000000154d427223 */ /* 0x100fe2000001081e */
[----:B------:R-:W-:Y:S02]  /*ed90*/  ISETP.GT.AND P3, PT, R63, 0x41, PT ;  /* 0x000000413f00780c */ /* 0x000fe40003f64270 */
[----:B--2---:R-:W-:Y:S02]  /*eda0*/  FSEL R77, R57, -INF , P2 ;  /* 0xff800000394d7808 */ /* 0x004fe40001000000 */
[----:B------:R-:W-:Y:S02]  /*edb0*/  FMNMX.FTZ R72, R70, R99, !PT ;  /* 0x0000006346487209 */ /* 0x000fe40007810000 */
[----:B------:R-:W2:Y:S01]  /*edc0*/  MUFU.TANH R49, R49 ;  /* 0x0000003100317308 */ /* 0x000ea20000002400 */
[----:B------:R-:W-:Y:S01]  /*edd0*/  FFMA.FTZ R57, R64, R21, -R30 ;  /* 0x0000001540397223 */ /* 0x000fe2000001081e */
[----:B------:R-:W-:Y:S01]  /*ede0*/  ISETP.GT.AND P2, PT, R63, 0x48, PT ;  /* 0x000000483f00780c */ /* 0x000fe20003f44270 */
[----:B------:R-:W-:Y:S01]  /*edf0*/  FMUL.FTZ R55, R55, UR4 ;  /* 0x0000000437377c20 */ /* 0x000fe20008410000 */
[----:B---3--:R-:W-:-:S02]  /*ee00*/  FSEL R64, R58, -INF , P3 ;  /* 0xff8000003a407808 */ /* 0x008fc40001800000 */
[----:B------:R-:W-:Y:S02]  /*ee10*/  FMNMX.FTZ R99, R77, R72, !PT ;  /* 0x000000484d637209 */ /* 0x000fe40007810000 */
[----:B------:R-:W3:Y:S01]  /*ee20*/  MUFU.TANH R50, R50 ;  /* 0x0000003200327308 */ /* 0x000ee20000002400 */
[----:B------:R-:W-:Y:S01]  /*ee30*/  ISETP.GT.AND P3, PT, R63, 0x49, PT ;  /* 0x000000493f00780c */ /* 0x000fe20003f64270 */
[----:B------:R-:W-:Y:S01]  /*ee40*/  FFMA.FTZ R58, R79, R21, -R30 ;  /* 0x000000154f3a7223 */ /* 0x000fe2000001081e */
[----:B0-----:R-:W-:Y:S01]  /*ee50*/  FSEL R60, R60, -INF , P2 ;  /* 0xff8000003c3c7808 */ /* 0x001fe20001000000 */
[----:B------:R-:W-:Y:S01]  /*ee60*/  FMUL.FTZ R42, R42, UR4 ;  /* 0x000000042a2a7c20 */ /* 0x000fe20008410000 */
[----:B------:R-:W-:-:S03]  /*ee70*/  FMNMX.FTZ R79, R64, R99, !PT ;  /* 0x00000063404f7209 */ /* 0x000fc60007810000 */
[----:B------:R-:W0:Y:S01]  /*ee80*/  MUFU.TANH R53, R53 ;  /* 0x0000003500357308 */ /* 0x000e220000002400 */
[----:B-1----:R-:W-:Y:S01]  /*ee90*/  FSEL R99, R62, -INF , P3 ;  /* 0xff8000003e637808 */ /* 0x002fe20001800000 */
[----:B------:R-:W-:Y:S01]  /*eea0*/  FMUL.FTZ R43, R43, UR4 ;  /* 0x000000042b2b7c20 */ /* 0x000fe20008410000 */
[----:B------:R-:W-:Y:S02]  /*eeb0*/  ISETP.GT.AND P2, PT, R63, 0x50, PT ;  /* 0x000000503f00780c */ /* 0x000fe40003f44270 */
[----:B------:R-:W-:-:S03]  /*eec0*/  FMNMX.FTZ R62, R60, R79, !PT ;  /* 0x0000004f3c3e7209 */ /* 0x000fc60007810000 */
[----:B------:R-:W1:Y:S01]  /*eed0*/  MUFU.TANH R55, R55 ;  /* 0x0000003700377308 */ /* 0x000e620000002400 */
[----:B------:R-:W-:Y:S01]  /*eee0*/  ISETP.GT.AND P3, PT, R63, 0x51, PT ;  /* 0x000000513f00780c */ /* 0x000fe20003f64270 */
[----:B------:R-:W-:Y:S01]  /*eef0*/  FMUL.FTZ R46, R46, UR4 ;  /* 0x000000042e2e7c20 */ /* 0x000fe20008410000 */
[----:B--2---:R-:W-:Y:S02]  /*ef00*/  FSEL R79, R49, -INF , P2 ;  /* 0xff800000314f7808 */ /* 0x004fe40001000000 */
[----:B------:R-:W-:-:S03]  /*ef10*/  FMNMX.FTZ R72, R99, R62, !PT ;  /* 0x0000003e63487209 */ /* 0x000fc60007810000 */
[----:B------:R-:W2:Y:S01]  /*ef20*/  MUFU.TANH R42, R42 ;  /* 0x0000002a002a7308 */ /* 0x000ea20000002400 */
[-CC-:B------:R-:W-:Y:S01]  /*ef30*/  FFMA.FTZ R49, R67, R21.reuse, -R30.reuse ;  /* 0x0000001543317223 */ /* 0x180fe2000001081e */
[----:B------:R-:W-:Y:S01]  /*ef40*/  ISETP.GT.AND P2, PT, R63, 0x58, PT ;  /* 0x000000583f00780c */ /* 0x000fe20003f44270 */
[----:B------:R-:W-:Y:S01]  /*ef50*/  FMUL.FTZ R47, R47, UR4 ;  /* 0x000000042f2f7c20 */ /* 0x000fe20008410000 */
[----:B---3--:R-:W-:Y:S02]  /*ef60*/  FSEL R62, R50, -INF , P3 ;  /* 0xff800000323e7808 */ /* 0x008fe40001800000 */
[----:B------:R-:W-:Y:S02]  /*ef70*/  FMNMX.FTZ R67, R79, R72, !PT ;  /* 0x000000484f437209 */ /* 0x000fe40007810000 */
[----:B------:R-:W3:Y:S01]  /*ef80*/  MUFU.TANH R43, R43 ;  /* 0x0000002b002b7308 */ /* 0x000ee20000002400 */
[----:B------:R-:W-:Y:S01]  /*ef90*/  FFMA.FTZ R50, R68, R21, -R30 ;  /* 0x0000001544327223 */ /* 0x000fe2000001081e */
[----:B------:R-:W-:Y:S01]  /*efa0*/  ISETP.GT.AND P3, PT, R63, 0x59, PT ;  /* 0x000000593f00780c */ /* 0x000fe20003f64270 */
[----:B------:R-:W-:Y:S01]  /*efb0*/  FMUL.FTZ R34, R34, UR4 ;  /* 0x0000000422227c20 */ /* 0x000fe20008410000 */
[----:B0-----:R-:W-:-:S02]  /*efc0*/  FSEL R53, R53, -INF , P2 ;  /* 0xff80000035357808 */ /* 0x001fc40001000000 */
[----:B------:R-:W-:Y:S02]  /*efd0*/  FMNMX.FTZ R68, R62, R67, !PT ;  /* 0x000000433e447209 */ /* 0x000fe40007810000 */
[----:B------:R-:W-:Y:S01]  /*efe0*/  MUFU.TANH R46, R46 ;  /* 0x0000002e002e7308 */ /* 0x000fe20000002400 */
[----:B------:R-:W-:Y:S01]  /*eff0*/  ISETP.GT.AND P2, PT, R63, 0x60, PT ;  /* 0x000000603f00780c */ /* 0x000fe20003f44270 */
[----:B------:R-:W-:Y:S01]  /*f000*/  FMUL.FTZ R35, R35, UR4 ;  /* 0x0000000423237c20 */ /* 0x000fe20008410000 */
[----:B-1----:R-:W-:Y:S02]  /*f010*/  FSEL R55, R55, -INF , P3 ;  /* 0xff80000037377808 */ /* 0x002fe40001800000 */
[----:B------:R-:W-:-:S03]  /*f020*/  FMNMX.FTZ R68, R53, R68, !PT ;  /* 0x0000004435447209 */ /* 0x000fc60007810000 */
[----:B------:R-:W0:Y:S01]  /*f030*/  MUFU.TANH R47, R47 ;  /* 0x0000002f002f7308 */ /* 0x000e220000002400 */
[----:B------:R-:W-:Y:S01]  /*f040*/  ISETP.GT.AND P3, PT, R63, 0x61, PT ;  /* 0x000000613f00780c */ /* 0x000fe20003f64270 */
[----:B------:R-:W-:Y:S01]  /*f050*/  FMUL.FTZ R38, R38, UR4 ;  /* 0x0000000426267c20 */ /* 0x000fe20008410000 */
[----:B--2---:R-:W-:Y:S02]  /*f060*/  FSEL R67, R42, -INF , P2 ;  /* 0xff8000002a437808 */ /* 0x004fe40001000000 */
[----:B------:R-:W-:-:S03]  /*f070*/  FMNMX.FTZ R72, R55, R68, !PT ;  /* 0x0000004437487209 */ /* 0x000fc60007810000 */
[----:B------:R-:W1:Y:S01]  /*f080*/  MUFU.TANH R34, R34 ;  /* 0x0000002200227308 */ /* 0x000e620000002400 */
[----:B---3--:R-:W-:Y:S01]  /*f090*/  FSEL R68, R43, -INF , P3 ;  /* 0xff8000002b447808 */ /* 0x008fe20001800000 */
[----:B------:R-:W-:Y:S01]  /*f0a0*/  FMUL.FTZ R39, R39, UR4 ;  /* 0x0000000427277c20 */ /* 0x000fe20008410000 */
[----:B------:R-:W-:Y:S02]  /*f0b0*/  ISETP.GT.AND P2, PT, R63, 0x68, PT ;  /* 0x000000683f00780c */ /* 0x000fe40003f44270 */
[----:B------:R-:W-:-:S03]  /*f0c0*/  FMNMX.FTZ R43, R67, R72, !PT ;  /* 0x00000048432b7209 */ /* 0x000fc60007810000 */
[----:B------:R-:W2:Y:S01]  /*f0d0*/  MUFU.TANH R35, R35 ;  /* 0x0000002300237308 */ /* 0x000ea20000002400 */
[----:B------:R-:W-:Y:S01]  /*f0e0*/  FFMA.FTZ R42, R71, R21, -R30 ;  /* 0x00000015472a7223 */ /* 0x000fe2000001081e */
[----:B------:R-:W-:Y:S01]  /*f0f0*/  ISETP.GT.AND P3, PT, R63, 0x69, PT ;  /* 0x000000693f00780c */ /* 0x000fe20003f64270 */
[----:B------:R-:W-:Y:S01]  /*f100*/  FMUL.FTZ R26, R26, UR4 ;  /* 0x000000041a1a7c20 */ /* 0x000fe20008410000 */
[----:B------:R-:W-:-:S04]  /*f110*/  FMNMX.FTZ R71, R68, R43, !PT ;  /* 0x0000002b44477209 */ /* 0x000fc80007810000 */
[----:B------:R-:W3:Y:S01]  /*f120*/  MUFU.TANH R38, R38 ;  /* 0x0000002600267308 */ /* 0x000ee20000002400 */
[----:B0-----:R-:W-:Y:S01]  /*f130*/  FSEL R101, R47, -INF , P3 ;  /* 0xff8000002f657808 */ /* 0x001fe20001800000 */
[----:B------:R-:W-:-:S06]  /*f140*/  FMUL.FTZ R27, R27, UR4 ;  /* 0x000000041b1b7c20 */ /* 0x000fcc0008410000 */
[----:B------:R0:W-:Y:S01]  /*f150*/  MUFU.EX2 R82, R100 ;  /* 0x0000006400527308 */ /* 0x0001e20000000800 */
[----:B------:R-:W-:Y:S02]  /*f160*/  ISETP.GT.AND P3, PT, R63, 0x71, PT ;  /* 0x000000713f00780c */ /* 0x000fe40003f64270 */
[----:B0-----:R-:W-:-:S05]  /*f170*/  FSEL R100, R46, -INF , P2 ;  /* 0xff8000002e647808 */ /* 0x001fca0001000000 */
[----:B------:R-:W0:Y:S01]  /*f180*/  MUFU.TANH R39, R39 ;  /* 0x0000002700277308 */ /* 0x000e220000002400 */
[----:B------:R-:W-:Y:S02]  /*f190*/  ISETP.GT.AND P2, PT, R63, 0x70, PT ;  /* 0x000000703f00780c */ /* 0x000fe40003f44270 */
[----:B------:R-:W-:Y:S02]  /*f1a0*/  FMNMX.FTZ R46, R100, R71, !PT ;  /* 0x00000047642e7209 */ /* 0x000fe40007810000 */
[----:B-1----:R-:W-:Y:S02]  /*f1b0*/  FSEL R34, R34, -INF , P2 ;  /* 0xff80000022227808 */ /* 0x002fe40001000000 */
[----:B------:R-:W-:Y:S01]  /*f1c0*/  FMNMX.FTZ R47, R101, R46, !PT ;  /* 0x0000002e652f7209 */ /* 0x000fe20007810000 */
[----:B------:R-:W1:Y:S01]  /*f1d0*/  MUFU.TANH R26, R26 ;  /* 0x0000001a001a7308 */ /* 0x000e620000002400 */
[----:B------:R-:W-:Y:S01]  /*f1e0*/  ISETP.GT.AND P2, PT, R63, 0x78, PT ;  /* 0x000000783f00780c */ /* 0x000fe20003f44270 */
[----:B------:R-:W-:Y:S01]  /*f1f0*/  FMUL.FTZ R31, R31, UR4 ;  /* 0x000000041f1f7c20 */ /* 0x000fe20008410000 */
[----:B--2---:R-:W-:-:S02]  /*f200*/  FSEL R35, R35, -INF , P3 ;  /* 0xff80000023237808 */ /* 0x004fc40001800000 */
[----:B------:R-:W-:-:S03]  /*f210*/  FMNMX.FTZ R72, R34, R47, !PT ;  /* 0x0000002f22487209 */ /* 0x000fc60007810000 */
[----:B------:R-:W2:Y:S01]  /*f220*/  MUFU.TANH R27, R27 ;  /* 0x0000001b001b7308 */ /* 0x000ea20000002400 */
[----:B------:R-:W-:Y:S02]  /*f230*/  ISETP.GT.AND P3, PT, R63, 0x79, PT ;  /* 0x000000793f00780c */ /* 0x000fe40003f64270 */
[----:B---3--:R-:W-:Y:S02]  /*f240*/  FSEL R102, R38, -INF , P2 ;  /* 0xff80000026667808 */ /* 0x008fe40001000000 */
[----:B------:R-:W-:Y:S02]  /*f250*/  FMNMX.FTZ R47, R35, R72, !PT ;  /* 0x00000048232f7209 */ /* 0x000fe40007810000 */
[----:B------:R-:W-:Y:S01]  /*f260*/  ISETP.GT.AND P2, PT, R63, 0x80, PT ;  /* 0x000000803f00780c */ /* 0x000fe20003f44270 */
[----:B------:R-:W3:Y:S01]  /*f270*/  MUFU.TANH R31, R31 ;  /* 0x0000001f001f7308 */ /* 0x000ee20000002400 */
[----:B0-----:R-:W-:Y:S02]  /*f280*/  FSEL R103, R39, -INF , P3 ;  /* 0xff80000027677808 */ /* 0x001fe40001800000 */
[----:B------:R-:W-:-:S02]  /*f290*/  FMNMX.FTZ R72, R102, R47, !PT ;  /* 0x0000002f66487209 */ /* 0x000fc40007810000 */
[----:B------:R-:W-:Y:S02]  /*f2a0*/  ISETP.GT.AND P3, PT, R63, 0x81, PT ;  /* 0x000000813f00780c */ /* 0x000fe40003f64270 */
[----:B-1----:R-:W-:Y:S02]  /*f2b0*/  FSEL R104, R26, -INF , P2 ;  /* 0xff8000001a687808 */ /* 0x002fe40001000000 */
[----:B------:R-:W-:Y:S01]  /*f2c0*/  FMNMX.FTZ R47, R103, R72, !PT ;  /* 0x00000048672f7209 */ /* 0x000fe20007810000 */
[----:B------:R-:W-:Y:S01]  /*f2d0*/  FFMA.FTZ R39, R33, R21, -R30 ;  /* 0x0000001521277223 */ /* 0x000fe2000001081e */
[----:B------:R-:W-:Y:S02]  /*f2e0*/  ISETP.GT.AND P2, PT, R63, 0x88, PT ;  /* 0x000000883f00780c */ /* 0x000fe40003f44270 */
[----:B--2---:R-:W-:Y:S02]  /*f2f0*/  FSEL R33, R27, -INF , P3 ;  /* 0xff8000001b217808 */ /* 0x004fe40001800000 */
[----:B------:R-:W-:-:S02]  /*f300*/  FMNMX.FTZ R26, R104, R47, !PT ;  /* 0x0000002f681a7209 */ /* 0x000fc40007810000 */
[----:B------:R-:W-:Y:S02]  /*f310*/  ISETP.GT.AND P3, PT, R63, 0x89, PT ;  /* 0x000000893f00780c */ /* 0x000fe40003f64270 */
[----:B------:R-:W-:Y:S02]  /*f320*/  FSEL R105, R56, -INF , P2 ;  /* 0xff80000038697808 */ /* 0x000fe40001000000 */
[----:B------:R-:W-:Y:S02]  /*f330*/  FMNMX.FTZ R26, R33, R26, !PT ;  /* 0x0000001a211a7209 */ /* 0x000fe40007810000 */
[----:B---3--:R-:W-:Y:S02]  /*f340*/  FSEL R31, R31, -INF , P3 ;  /* 0xff8000001f1f7808 */ /* 0x008fe40001800000 */
[----:B------:R-:W-:-:S04]  /*f350*/  FMNMX.FTZ R26, R105, R26, !PT ;  /* 0x0000001a691a7209 */ /* 0x000fc80007810000 */
[----:B------:R-:W-:-:S05]  /*f360*/  FMNMX.FTZ R26, R31, R26, !PT ;  /* 0x0000001a1f1a7209 */ /* 0x000fca0007810000 */
[----:B------:R-:W0:Y:S01]  /*f370*/  SHFL.BFLY PT, R27, R26, 0x2, 0x1f ;  /* 0x0c401f001a1b7f89 */ /* 0x000e2200000e0000 */
        /* <DEDUP_REMOVED lines=10> */
[----:B------:R-:W-:Y:S01]  /*f420*/  FFMA.FTZ R95, R95, R21, -R30 ;  /* 0x000000155f5f7223 */ /* 0x000fe2000001081e */
[----:B------:R1:W-:Y:S01]  /*f430*/  MUFU.EX2 R46, R59 ;  /* 0x0000003b002e7308 */ /* 0x0003e20000000800 */
[----:B0-----:R-:W-:-:S04]  /*f440*/  FMNMX.FTZ R72, R24, R25, !PT ;  /* 0x0000001918487209 */ /* 0x001fc80007810000 */
[C---:B------:R-:W-:Y:S01]  /*f450*/  FSETP.NEU.FTZ.AND P2, PT, R72.reuse, -INF , PT ;  /* 0xff8000004800780b */ /* 0x040fe20003f5d000 */
[----:B------:R-:W-:-:S05]  /*f460*/  FMUL.FTZ R28, R72, R21 ;  /* 0x00000015481c7220 */ /* 0x000fca0000410000 */
[----:B------:R-:W-:Y:S01]  /*f470*/  FSEL R28, R28, RZ, P2 ;  /* 0x000000ff1c1c7208 */ /* 0x000fe20001000000 */
[-CC-:B------:R-:W-:Y:S01]  /*f480*/  FFMA.FTZ R90, R90, R21.reuse, -R30.reuse ;  /* 0x000000155a5a7223 */ /* 0x180fe2000001081e */
[----:B------:R0:W-:Y:S01]  /*f490*/  MUFU.EX2 R43, R95 ;  /* 0x0000005f002b7308 */ /* 0x0001e20000000800 */
[-C--:B-1----:R-:W-:Y:S02]  /*f4a0*/  FFMA.FTZ R59, R36, R21.reuse, -R30 ;  /* 0x00000015243b7223 */ /* 0x082fe4000001081e */
[-CC-:B------:R-:W-:Y:S01]  /*f4b0*/  FFMA.FTZ R25, R80, R21.reuse, -R28.reuse ;  /* 0x0000001550197223 */ /* 0x180fe2000001081c */
[-C--:B------:R-:W-:Y:S01]  /*f4c0*/  FFMA.FTZ R27, R92, R21.reuse, -R28 ;  /* 0x000000155c1b7223 */ /* 0x080fe2000001081c */
        /* <DEDUP_REMOVED lines=10> */
[-C--:B------:R-:W-:Y:S01]  /*f570*/  FFMA.FTZ R41, R54, R21.reuse, -R30 ;  /* 0x0000001536297223 */ /* 0x080fe2000001081e */
[----:B------:R-:W0:Y:S01]  /*f580*/  MUFU.EX2 R97, R97 ;  /* 0x0000006100617308 */ /* 0x000e220000000800 */
[-CC-:B------:R-:W-:Y:S01]  /*f590*/  FFMA.FTZ R30, R91, R21.reuse, -R28.reuse ;  /* 0x000000155b1e7223 */ /* 0x180fe2000001081c */
[----:B------:R-:W-:-:S06]  /*f5a0*/  FFMA.FTZ R91, R93, R21, -R28 ;  /* 0x000000155d5b7223 */ /* 0x000fcc000001081c */
[----:B------:R-:W-:Y:S01]  /*f5b0*/  MUFU.EX2 R25, R25 ;  /* 0x0000001900197308 */ /* 0x000fe20000000800 */
[----:B------:R-:W-:-:S07]  /*f5c0*/  FFMA.FTZ R29, R94, R21, -R28 ;  /* 0x000000155e1d7223 */ /* 0x000fce000001081c */
[----:B------:R-:W1:Y:S08]  /*f5d0*/  MUFU.EX2 R27, R27 ;  /* 0x0000001b001b7308 */ /* 0x000e700000000800 */
[----:B------:R-:W2:Y:S01]  /*f5e0*/  MUFU.EX2 R90, R90 ;  /* 0x0000005a005a7308 */ /* 0x000ea20000000800 */
[----:B------:R-:W-:Y:S01]  /*f5f0*/  FFMA.FTZ R92, R83, R21, -R28 ;  /* 0x00000015535c7223 */ /* 0x000fe2000001081c */
[----:B------:R-:W-:-:S06]  /*f600*/  @!P0 VIADD R24, R0, 0x31c40 ;  /* 0x00031c4000188836 */ /* 0x000fcc0000000000 */
[----:B------:R-:W-:Y:S01]  /*f610*/  MUFU.EX2 R30, R30 ;  /* 0x0000001e001e7308 */ /* 0x000fe20000000800 */
[----:B------:R-:W-:-:S07]  /*f620*/  FFMA.FTZ R83, R75, R21, -R28 ;  /* 0x000000154b537223 */ /* 0x000fce000001081c */
[----:B------:R-:W3:Y:S01]  /*f630*/  MUFU.EX2 R48, R48 ;  /* 0x0000003000307308 */ /* 0x000ee20000000800 */
[-CC-:B------:R-:W-:Y:S01]  /*f640*/  FFMA.FTZ R75, R70, R21.reuse, -R28.reuse ;  /* 0x00000015464b7223 */ /* 0x180fe2000001081c */
[----:B------:R-:W-:-:S06]  /*f650*/  FFMA.FTZ R70, R77, R21, -R28 ;  /* 0x000000154d467223 */ /* 0x000fcc000001081c */
[----:B------:R-:W4:Y:S01]  /*f660*/  MUFU.EX2 R91, R91 ;  /* 0x0000005b005b7308 */ /* 0x000f220000000800 */
[-C--:B------:R-:W-:Y:S01]  /*f670*/  FFMA.FTZ R32, R84, R21.reuse, -R28 ;  /* 0x0000001554207223 */ /* 0x080fe2000001081c */
[----:B0-----:R-:W-:Y:S01]  /*f680*/  FADD.FTZ R77, R88, R97 ;  /* 0x00000061584d7221 */ /* 0x001fe20000010000 */
[----:B------:R-:W-:Y:S01]  /*f690*/  @!P0 PRMT R24, RZ, 0x654, R24 ;  /* 0x00000654ff188816 */ /* 0x000fe20000000018 */
[----:B------:R-:W-:-:S04]  /*f6a0*/  FFMA.FTZ R52, R85, R21, -R28 ;  /* 0x0000001555347223 */ /* 0x000fc8000001081c */
[----:B------:R-:W-:Y:S01]  /*f6b0*/  MUFU.EX2 R29, R29 ;  /* 0x0000001d001d7308 */ /* 0x000fe20000000800 */
[----:B-1----:R-:W-:Y:S01]  /*f6c0*/  FADD.FTZ R85, R25, R27 ;  /* 0x0000001b19557221 */ /* 0x002fe20000010000 */
[-CC-:B------:R-:W-:Y:S01]  /*f6d0*/  FFMA.FTZ R84, R86, R21.reuse, -R28.reuse ;  /* 0x0000001556547223 */ /* 0x180fe2000001081c */
[----:B--2---:R-:W-:Y:S01]  /*f6e0*/  FADD.FTZ R77, R90, R77 ;  /* 0x0000004d5a4d7221 */ /* 0x004fe20000010000 */
[----:B------:R0:W-:Y:S04]  /*f6f0*/  @!P0 SYNCS.ARRIVE.TRANS64.RED.A1T0 RZ, [R24+URZ], RZ ;  /* 0x000000ff18ff89a7 */ /* 0x0001e8000810043f */
[----:B------:R-:W1:Y:S01]  /*f700*/  MUFU.EX2 R89, R89 ;  /* 0x0000005900597308 */ /* 0x000e620000000800 */
[----:B------:R-:W-:Y:S01]  /*f710*/  FFMA.FTZ R26, R60, R21, -R28 ;  /* 0x000000153c1a7223 */ /* 0x000fe2000001081c */
[----:B---3--:R-:W-:Y:S01]  /*f720*/  FADD.FTZ R86, R48, R77 ;  /* 0x0000004d30567221 */ /* 0x008fe20000010000 */
[----:B0-----:R-:W-:-:S05]  /*f730*/  F2FP.F16.F32.PACK_AB R24, R97, R88 ;  /* 0x000000586118723e */ /* 0x001fca00000000ff */
[----:B------:R-:W0:Y:S01]  /*f740*/  MUFU.EX2 R92, R92 ;  /* 0x0000005c005c7308 */ /* 0x000e220000000800 */
[----:B------:R-:W-:Y:S01]  /*f750*/  FADD.FTZ R88, R30, R85 ;  /* 0x000000551e587221 */ /* 0x000fe20000010000 */
[----:B------:R-:W-:-:S06]  /*f760*/  FFMA.FTZ R79, R79, R21, -R28 ;  /* 0x000000154f4f7223 */ /* 0x000fcc000001081c */
[----:B------:R-:W-:Y:S01]  /*f770*/  MUFU.EX2 R81, R81 ;  /* 0x0000005100517308 */ /* 0x000fe20000000800 */
[----:B----4-:R-:W-:Y:S01]  /*f780*/  FADD.FTZ R88, R91, R88 ;  /* 0x000000585b587221 */ /* 0x010fe20000010000 */
[----:B------:R-:W-:-:S06]  /*f790*/  FFMA.FTZ R80, R98, R21, -R28 ;  /* 0x0000001562507223 */ /* 0x000fcc000001081c */
[----:B------:R-:W2:Y:S01]  /*f7a0*/  MUFU.EX2 R32, R32 ;  /* 0x0000002000207308 */ /* 0x000ea20000000800 */
[----:B------:R-:W-:Y:S01]  /*f7b0*/  FADD.FTZ R86, R15, R86 ;  /* 0x000000560f567221 */ /* 0x000fe20000010000 */
[----:B------:R-:W-:-:S06]  /*f7c0*/  FFMA.FTZ R62, R62, R21, -R28 ;  /* 0x000000153e3e7223 */ /* 0x000fcc000001081c */
[----:B------:R-:W3:Y:S01]  /*f7d0*/  MUFU.EX2 R84, R84 ;  /* 0x0000005400547308 */ /* 0x000ee20000000800 */
[----:B------:R-:W-:Y:S01]  /*f7e0*/  FFMA.FTZ R54, R76, R21, -R28 ;  /* 0x000000154c367223 */ /* 0x000fe2000001081c */
[----:B-1----:R-:W-:-:S06]  /*f7f0*/  FADD.FTZ R86, R89, R86 ;  /* 0x0000005659567221 */ /* 0x002fcc0000010000 */
[----:B------:R-:W1:Y:S08]  /*f800*/  MUFU.EX2 R73, R73 ;  /* 0x0000004900497308 */ /* 0x000e700000000800 */
[----:B------:R4:W-:Y:S01]  /*f810*/  MUFU.EX2 R0, R26 ;  /* 0x0000001a00007308 */ /* 0x0009e20000000800 */
[----:B------:R-:W-:Y:S01]  /*f820*/  FFMA.FTZ R78, R78, R21, -R28 ;  /* 0x000000154e4e7223 */ /* 0x000fe2000001081c */
[----:B----4-:R-:W-:-:S06]  /*f830*/  F2FP.F16.F32.PACK_AB R26, R48, R90 ;  /* 0x0000005a301a723e */ /* 0x010fcc00000000ff */
[----:B------:R-:W4:Y:S01]  /*f840*/  MUFU.EX2 R52, R52 ;  /* 0x0000003400347308 */ /* 0x000f220000000800 */
[----:B------:R-:W-:-:S07]  /*f850*/  FFMA.FTZ R90, R53, R21, -R28 ;  /* 0x00000015355a7223 */ /* 0x000fce000001081c */
[----:B------:R0:W-:Y:S08]  /*f860*/  MUFU.EX2 R48, R79 ;  /* 0x0000004f00307308 */ /* 0x0001f00000000800 */
[----:B------:R-:W4:Y:S01]  /*f870*/  MUFU.EX2 R74, R74 ;  /* 0x0000004a004a7308 */ /* 0x000f220000000800 */
[----:B0-----:R-:W-:Y:S01]  /*f880*/  FFMA.FTZ R79, R35, R21, -R28 ;  /* 0x00000015234f7223 */ /* 0x001fe2000001081c */
[----:B------:R-:W-:-:S04]  /*f890*/  FADD.FTZ R35, R29, R88 ;  /* 0x000000581d237221 */ /* 0x000fc80000010000 */
[----:B------:R-:W-:Y:S02]  /*f8a0*/  FADD.FTZ R35, R92, R35 ;  /* 0x000000235c237221 */ /* 0x000fe40000010000 */
[----:B------:R-:W0:Y:S01]  /*f8b0*/  MUFU.EX2 R80, R80 ;  /* 0x0000005000507308 */ /* 0x000e220000000800 */
[----:B------:R-:W-:Y:S01]  /*f8c0*/  FFMA.FTZ R77, R34, R21, -R28 ;  /* 0x00000015224d7223 */ /* 0x000fe2000001081c */
[----:B--2---:R-:W-:-:S06]  /*f8d0*/  FADD.FTZ R35, R32, R35 ;  /* 0x0000002320237221 */ /* 0x004fcc0000010000 */
[----:B------:R2:W-:Y:S01]  /*f8e0*/  MUFU.EX2 R53, R62 ;  /* 0x0000003e00357308 */ /* 0x0005e20000000800 */
[----:B------:R-:W-:-:S07]  /*f8f0*/  FFMA.FTZ R76, R87, R21, -R28 ;  /* 0x00000015574c7223 */ /* 0x000fce000001081c */
[----:B------:R-:W-:Y:S01]  /*f900*/  MUFU.EX2 R65, R65 ;  /* 0x0000004100417308 */ /* 0x000fe20000000800 */
[-C--:B--2---:R-:W-:Y:S01]  /*f910*/  FFMA.FTZ R62, R33, R21.reuse, -R28 ;  /* 0x00000015213e7223 */ /* 0x084fe2000001081c */
[----:B------:R-:W-:Y:S01]  /*f920*/  FADD.FTZ R33, R81, R86 ;  /* 0x0000005651217221 */ /* 0x000fe20000010000 */
[----:B------:R-:W-:-:S03]  /*f930*/  FFMA.FTZ R85, R67, R21, -R28 ;  /* 0x0000001543557223 */ /* 0x000fc6000001081c */
[----:B------:R-:W-:Y:S02]  /*f940*/  FADD.FTZ R34, R82, R33 ;  /* 0x0000002152227221 */ /* 0x000fe40000010000 */
[----:B------:R-:W2:Y:S01]  /*f950*/  MUFU.EX2 R54, R54 ;  /* 0x0000003600367308 */ /* 0x000ea20000000800 */
[----:B------:R-:W-:Y:S01]  /*f960*/  FFMA.FTZ R67, R31, R21, -R28 ;  /* 0x000000151f437223 */ /* 0x000fe2000001081c */
[----:B---3--:R-:W-:Y:S01]  /*f970*/  FADD.FTZ R35, R84, R35 ;  /* 0x0000002354237221 */ /* 0x008fe20000010000 */
[----:B------:R-:W-:-:S05]  /*f980*/  F2FP.F16.F32.PACK_AB R25, R27, R25 ;  /* 0x000000191b19723e */ /* 0x000fca00000000ff */
[----:B------:R-:W-:Y:S01]  /*f990*/  MUFU.EX2 R66, R66 ;  /* 0x0000004200427308 */ /* 0x000fe20000000800 */
[----:B-1----:R-:W-:Y:S01]  /*f9a0*/  FADD.FTZ R31, R73, R34 ;  /* 0x00000022491f7221 */ /* 0x002fe20000010000 */
[----:B------:R-:W-:Y:S01]  /*f9b0*/  F2FP.F16.F32.PACK_AB R27, R91, R30 ;  /* 0x0000001e5b1b723e */ /* 0x000fe200000000ff */
[----:B------:R-:W-:-:S05]  /*f9c0*/  FFMA.FTZ R69, R69, R21, -R28 ;  /* 0x0000001545457223 */ /* 0x000fca000001081c */
[----:B------:R-:W1:Y:S01]  /*f9d0*/  MUFU.EX2 R78, R78 ;  /* 0x0000004e004e7308 */ /* 0x000e620000000800 */
[-CC-:B------:R-:W-:Y:S01]  /*f9e0*/  FFMA.FTZ R64, R64, R21.reuse, -R28.reuse ;  /* 0x0000001540407223 */ /* 0x180fe2000001081c */
[-CC-:B------:R-:W-:Y:S01]  /*f9f0*/  FFMA.FTZ R60, R99, R21.reuse, -R28.reuse ;  /* 0x00000015633c7223 */ /* 0x180fe2000001081c */
[-CC-:B------:R-:W-:Y:S01]  /*fa00*/  FFMA.FTZ R30, R55, R21.reuse, -R28.reuse ;  /* 0x00000015371e7223 */ /* 0x180fe2000001081c */
[----:B------:R-:W-:-:S04]  /*fa10*/  FFMA.FTZ R87, R68, R21, -R28 ;  /* 0x0000001544577223 */ /* 0x000fc8000001081c */
[----:B------:R-:W-:Y:S01]  /*fa20*/  MUFU.EX2 R57, R57 ;  /* 0x0000003900397308 */ /* 0x000fe20000000800 */
[-CC-:B------:R-:W-:Y:S01]  /*fa30*/  FFMA.FTZ R100, R100, R21.reuse, -R28.reuse ;  /* 0x0000001564647223 */ /* 0x180fe2000001081c */
[-CC-:B------:R-:W-:Y:S01]  /*fa40*/  FFMA.FTZ R101, R101, R21.reuse, -R28.reuse ;  /* 0x0000001565657223 */ /* 0x180fe2000001081c */
[-CC-:B------:R-:W-:Y:S01]  /*fa50*/  FFMA.FTZ R102, R102, R21.reuse, -R28.reuse ;  /* 0x0000001566667223 */ /* 0x180fe2000001081c */
[-CC-:B------:R-:W-:Y:S01]  /*fa60*/  FFMA.FTZ R103, R103, R21.reuse, -R28.reuse ;  /* 0x0000001567677223 */ /* 0x180fe2000001081c */
[-CC-:B------:R-:W-:Y:S01]  /*fa70*/  FFMA.FTZ R104, R104, R21.reuse, -R28.reuse ;  /* 0x0000001568687223 */ /* 0x180fe2000001081c */
[----:B------:R-:W-:Y:S01]  /*fa80*/  FFMA.FTZ R105, R105, R21, -R28 ;  /* 0x0000001569697223 */ /* 0x000fe2000001081c */
[----:B----4-:R-:W-:Y:S01]  /*fa90*/  FADD.FTZ R35, R52, R35 ;  /* 0x0000002334237221 */ /* 0x010fe20000010000 */
[----:B------:R-:W3:Y:S01]  /*faa0*/  MUFU.EX2 R76, R76 ;  /* 0x0000004c004c7308 */ /* 0x000ee20000000800 */
[----:B------:R-:W-:Y:S01]  /*fab0*/  FADD.FTZ R28, R74, R31 ;  /* 0x0000001f4a1c7221 */ /* 0x000fe20000010000 */
[----:B------:R4:W-:Y:S01]  /*fac0*/  STSM.16.M88.4 [R17+0x24300], R24 ;  /* 0x0243001811007844 */ /* 0x0009e20000000200 */
[----:B0-----:R-:W-:-:S05]  /*fad0*/  FADD.FTZ R35, R80, R35 ;  /* 0x0000002350237221 */ /* 0x001fca0000010000 */
[----:B------:R-:W0:Y:S01]  /*fae0*/  MUFU.EX2 R58, R58 ;  /* 0x0000003a003a7308 */ /* 0x000e220000000800 */
[----:B--2---:R-:W-:-:S07]  /*faf0*/  FADD.FTZ R35, R54, R35 ;  /* 0x0000002336237221 */ /* 0x004fce0000010000 */
[----:B------:R-:W2:Y:S01]  /*fb00*/  MUFU.EX2 R83, R83 ;  /* 0x0000005300537308 */ /* 0x000ea20000000800 */
[----:B----4-:R-:W-:Y:S01]  /*fb10*/  F2FP.F16.F32.PACK_AB R24, R89, R15 ;  /* 0x0000000f5918723e */ /* 0x010fe200000000ff */
[----:B------:R-:W-:-:S06]  /*fb20*/  FADD.FTZ R15, R65, R28 ;  /* 0x0000001c410f7221 */ /* 0x000fcc0000010000 */
[----:B------:R-:W4:Y:S01]  /*fb30*/  MUFU.EX2 R49, R49 ;  /* 0x0000003100317308 */ /* 0x000f220000000800 */
[----:B-1----:R-:W-:-:S07]  /*fb40*/  FADD.FTZ R35, R78, R35 ;  /* 0x000000234e237221 */ /* 0x002fce0000010000 */
[----:B------:R-:W1:Y:S01]  /*fb50*/  MUFU.EX2 R69, R69 ;  /* 0x0000004500457308 */ /* 0x000e620000000800 */
[----:B------:R-:W-:-:S07]  /*fb60*/  F2FP.F16.F32.PACK_AB R27, R84, R32 ;  /* 0x00000020541b723e */ /* 0x000fce00000000ff */
[----:B------:R-:W1:Y:S08]  /*fb70*/  MUFU.EX2 R50, R50 ;  /* 0x0000003200327308 */ /* 0x000e700000000800 */
[----:B------:R0:W-:Y:S01]  /*fb80*/  MUFU.EX2 R68, R30 ;  /* 0x0000001e00447308 */ /* 0x0001e20000000800 */
[----:B---3--:R-:W-:Y:S01]  /*fb90*/  FADD.FTZ R32, R76, R35 ;  /* 0x000000234c207221 */ /* 0x008fe20000010000 */
[----:B0-----:R-:W-:-:S06]  /*fba0*/  FADD.FTZ R30, R66, R15 ;  /* 0x0000000f421e7221 */ /* 0x001fcc0000010000 */
[----:B------:R-:W0:Y:S01]  /*fbb0*/  MUFU.EX2 R75, R75 ;  /* 0x0000004b004b7308 */ /* 0x000e220000000800 */
[----:B------:R-:W-:-:S07]  /*fbc0*/  FADD.FTZ R15, R57, R30 ;  /* 0x0000001e390f7221 */ /* 0x000fce0000010000 */
[----:B------:R-:W3:Y:S01]  /*fbd0*/  MUFU.EX2 R42, R42 ;  /* 0x0000002a002a7308 */ /* 0x000ee20000000800 */
[----:B------:R-:W-:Y:S01]  /*fbe0*/  FADD.FTZ R34, R58, R15 ;  /* 0x0000000f3a227221 */ /* 0x000fe20000010000 */
[----:B------:R-:W-:Y:S02]  /*fbf0*/  F2FP.F16.F32.PACK_AB R25, R92, R29 ;  /* 0x0000001d5c19723e */ /* 0x000fe400000000ff */
[----:B------:R-:W-:-:S04]  /*fc00*/  F2FP.F16.F32.PACK_AB R29, R80, R52 ;  /* 0x00000034501d723e */ /* 0x000fc800000000ff */
[----:B------:R-:W3:Y:S01]  /*fc10*/  MUFU.EX2 R70, R70 ;  /* 0x0000004600467308 */ /* 0x000ee20000000800 */
[----:B--2---:R-:W-:Y:S01]  /*fc20*/  FADD.FTZ R52, R83, R32 ;  /* 0x0000002053347221 */ /* 0x004fe20000010000 */
[----:B----4-:R-:W-:-:S06]  /*fc30*/  FADD.FTZ R15, R49, R34 ;  /* 0x00000022310f7221 */ /* 0x010fcc0000010000 */
[----:B------:R-:W2:Y:S01]  /*fc40*/  MUFU.EX2 R64, R64 ;  /* 0x0000004000407308 */ /* 0x000ea20000000800 */
[----:B-1----:R-:W-:Y:S01]  /*fc50*/  FADD.FTZ R52, R69, R52 ;  /* 0x0000003445347221 */ /* 0x002fe20000010000 */
[C---:B------:R-:W-:Y:S01]  /*fc60*/  FADD.FTZ R15, R50.reuse, R15 ;  /* 0x0000000f320f7221 */ /* 0x040fe20000010000 */
[----:B------:R-:W-:-:S05]  /*fc70*/  F2FP.F16.F32.PACK_AB R34, R50, R49 ;  /* 0x000000313222723e */ /* 0x000fca00000000ff */
[----:B------:R-:W1:Y:S01]  /*fc80*/  MUFU.EX2 R38, R38 ;  /* 0x0000002600267308 */ /* 0x000e620000000800 */
[----:B0-----:R-:W-:Y:S01]  /*fc90*/  FADD.FTZ R49, R75, R52 ;  /* 0x000000344b317221 */ /* 0x001fe20000010000 */
[----:B---3--:R-:W-:-:S06]  /*fca0*/  FADD.FTZ R50, R42, R15 ;  /* 0x0000000f2a327221 */ /* 0x008fcc0000010000 */
[----:B------:R-:W0:Y:S01]  /*fcb0*/  MUFU.EX2 R60, R60 ;  /* 0x0000003c003c7308 */ /* 0x000e220000000800 */
[----:B------:R-:W-:Y:S01]  /*fcc0*/  FADD.FTZ R49, R70, R49 ;  /* 0x0000003146317221 */ /* 0x000fe20000010000 */
[----:B------:R-:W-:-:S06]  /*fcd0*/  FADD.FTZ R15, R43, R50 ;  /* 0x000000322b0f7221 */ /* 0x000fcc0000010000 */
[----:B------:R-:W3:Y:S01]  /*fce0*/  MUFU.EX2 R39, R39 ;  /* 0x0000002700277308 */ /* 0x000ee20000000800 */
[----:B------:R-:W-:Y:S01]  /*fcf0*/  F2FP.F16.F32.PACK_AB R26, R82, R81 ;  /* 0x00000051521a723e */ /* 0x000fe200000000ff */
[----:B--2---:R-:W-:Y:S01]  /*fd00*/  FADD.FTZ R49, R64, R49 ;  /* 0x0000003140317221 */ /* 0x004fe20000010000 */
[----:B------:R-:W-:-:S05]  /*fd10*/  FADD.FTZ R15, R46, R15 ;  /* 0x0000000f2e0f7221 */ /* 0x000fca0000010000 */
[----:B------:R-:W2:Y:S01]  /*fd20*/  MUFU.EX2 R61, R61 ;  /* 0x0000003d003d7308 */ /* 0x000ea20000000800 */
[----:B------:R4:W-:Y:S01]  /*fd30*/  STSM.16.M88.4 [R17+0x25b00], R24 ;  /* 0x025b001811007844 */ /* 0x0009e20000000200 */
[----:B------:R-:W-:-:S06]  /*fd40*/  FADD.FTZ R49, R0, R49 ;  /* 0x0000003100317221 */ /* 0x000fcc0000010000 */
[----:B------:R-:W2:Y:S01]  /*fd50*/  MUFU.EX2 R59, R59 ;  /* 0x0000003b003b7308 */ /* 0x000ea20000000800 */
[----:B------:R-:W-:Y:S02]  /*fd60*/  F2FP.F16.F32.PACK_AB R28, R74, R73 ;  /* 0x000000494a1c723e */ /* 0x000fe400000000ff */
[----:B------:R-:W-:Y:S02]  /*fd70*/  F2FP.F16.F32.PACK_AB R30, R66, R65 ;  /* 0x00000041421e723e */ /* 0x000fe400000000ff */
[----:B------:R-:W-:-:S03]  /*fd80*/  F2FP.F16.F32.PACK_AB R31, R78, R54 ;  /* 0x000000364e1f723e */ /* 0x000fc600000000ff */
[----:B------:R-:W2:Y:S01]  /*fd90*/  MUFU.EX2 R55, R90 ;  /* 0x0000005a00377308 */ /* 0x000ea20000000800 */
[----:B----4-:R-:W-:Y:S01]  /*fda0*/  F2FP.F16.F32.PACK_AB R24, R43, R42 ;  /* 0x0000002a2b18723e */ /* 0x010fe200000000ff */
[----:B-1----:R-:W-:Y:S01]  /*fdb0*/  FADD.FTZ R42, R38, R15 ;  /* 0x0000000f262a7221 */ /* 0x002fe20000010000 */
[----:B0-----:R-:W-:-:S05]  /*fdc0*/  FADD.FTZ R49, R60, R49 ;  /* 0x000000313c317221 */ /* 0x001fca0000010000 */
[----:B------:R-:W0:Y:S01]  /*fdd0*/  MUFU.EX2 R63, R63 ;  /* 0x0000003f003f7308 */ /* 0x000e220000000800 */
[----:B---3--:R-:W-:Y:S01]  /*fde0*/  FADD.FTZ R42, R39, R42 ;  /* 0x0000002a272a7221 */ /* 0x008fe20000010000 */
[----:B------:R1:W-:Y:S06]  /*fdf0*/  STSM.16.M88.4 [R17+0x27300], R28 ;  /* 0x0273001c11007844 */ /* 0x0003ec0000000200 */
[----:B------:R-:W3:Y:S01]  /*fe00*/  MUFU.EX2 R56, R56 ;  /* 0x0000003800387308 */ /* 0x000ee20000000800 */
[----:B--2---:R-:W-:Y:S01]  /*fe10*/  FADD.FTZ R42, R61, R42 ;  /* 0x0000002a3d2a7221 */ /* 0x004fe20000010000 */
[----:B------:R-:W-:Y:S01]  /*fe20*/  F2FP.F16.F32.PACK_AB R32, R58, R57 ;  /* 0x000000393a20723e */ /* 0x000fe200000000ff */
[----:B------:R-:W2:Y:S01]  /*fe30*/  @P5 LDC R43, c[0x0][0x44c] ;  /* 0x00011300ff2b5b82 */ /* 0x000ea20000000800 */
[----:B------:R-:W-:-:S04]  /*fe40*/  F2FP.F16.F32.PACK_AB R33, R83, R76 ;  /* 0x0000004c5321723e */ /* 0x000fc800000000ff */
[----:B------:R-:W4:Y:S01]  /*fe50*/  MUFU.EX2 R85, R85 ;  /* 0x0000005500557308 */ /* 0x000f220000000800 */
[----:B-1----:R-:W-:Y:S01]  /*fe60*/  FADD.FTZ R30, R48, R49 ;  /* 0x00000031301e7221 */ /* 0x002fe20000010000 */
[----:B------:R-:W-:-:S06]  /*fe70*/  F2FP.F16.F32.PACK_AB R35, R75, R69 ;  /* 0x000000454b23723e */ /* 0x000fcc00000000ff */
[----:B------:R-:W1:Y:S01]  /*fe80*/  MUFU.EX2 R71, R71 ;  /* 0x0000004700477308 */ /* 0x000e620000000800 */
[----:B------:R-:W-:Y:S01]  /*fe90*/  FADD.FTZ R30, R53, R30 ;  /* 0x0000001e351e7221 */ /* 0x000fe20000010000 */
[----:B------:R-:W-:Y:S01]  /*fea0*/  FADD.FTZ R42, R59, R42 ;  /* 0x0000002a3b2a7221 */ /* 0x000fe20000010000 */
[----:B------:R0:W-:Y:S05]  /*feb0*/  STSM.16.M88.4 [R17+0x28b00], R32 ;  /* 0x028b002011007844 */ /* 0x0001ea0000000200 */
[----:B------:R-:W2:Y:S01]  /*fec0*/  MUFU.EX2 R82, R87 ;  /* 0x0000005700527308 */ /* 0x000ea20000000800 */
[----:B------:R-:W-:-:S07]  /*fed0*/  FADD.FTZ R15, R55, R30 ;  /* 0x0000001e370f7221 */ /* 0x000fce0000010000 */
[----:B------:R-:W2:Y:S01]  /*fee0*/  MUFU.EX2 R47, R47 ;  /* 0x0000002f002f7308 */ /* 0x000ea20000000800 */
[----:B------:R-:W-:Y:S01]  /*fef0*/  F2FP.F16.F32.PACK_AB R27, R60, R0 ;  /* 0x000000003c1b723e */ /* 0x000fe200000000ff */
[----:B------:R-:W2:Y:S01]  /*ff00*/  @P5 LDC R49, c[0x0][0x450] ;  /* 0x00011400ff315b82 */ /* 0x000ea20000000800 */
[----:B0-----:R-:W-:-:S05]  /*ff10*/  FADD.FTZ R33, R63, R42 ;  /* 0x0000002a3f217221 */ /* 0x001fca0000010000 */
[----:B------:R-:W0:Y:S01]  /*ff20*/  MUFU.EX2 R100, R100 ;  /* 0x0000006400647308 */ /* 0x000e220000000800 */
[----:B------:R-:W-:Y:S01]  /*ff30*/  FADD.FTZ R0, R68, R15 ;  /* 0x0000000f44007221 */ /* 0x000fe20000010000 */
[----:B---3--:R-:W-:-:S06]  /*ff40*/  FADD.FTZ R32, R56, R33 ;  /* 0x0000002138207221 */ /* 0x008fcc0000010000 */
[----:B------:R-:W3:Y:S01]  /*ff50*/  MUFU.EX2 R95, R95 ;  /* 0x0000005f005f7308 */ /* 0x000ee20000000800 */
[----:B----4-:R-:W-:Y:S01]  /*ff60*/  FADD.FTZ R15, R85, R0 ;  /* 0x00000000550f7221 */ /* 0x010fe20000010000 */
[----:B-1----:R-:W-:-:S06]  /*ff70*/  FADD.FTZ R0, R71, R32 ;  /* 0x0000002047007221 */ /* 0x002fcc0000010000 */
[----:B------:R-:W1:Y:S08]  /*ff80*/  MUFU.EX2 R101, R101 ;  /* 0x0000006500657308 */ /* 0x000e700000000800 */
[----:B------:R-:W4:Y:S01]  /*ff90*/  MUFU.EX2 R40, R40 ;  /* 0x0000002800287308 */ /* 0x000f220000000800 */
[----:B--2---:R-:W-:Y:S01]  /*ffa0*/  FADD.FTZ R33, R82, R15 ;  /* 0x0000000f52217221 */ /* 0x004fe20000010000 */
[----:B------:R-:W-:-:S06]  /*ffb0*/  FADD.FTZ R0, R47, R0 ;  /* 0x000000002f007221 */ /* 0x000fcc0000010000 */
[----:B------:R-:W-:Y:S01]  /*ffc0*/  MUFU.EX2 R77, R77 ;  /* 0x0000004d004d7308 */ /* 0x000fe20000000800 */
[----:B------:R-:W-:-:S07]  /*ffd0*/  F2FP.F16.F32.PACK_AB R26, R38, R46 ;  /* 0x0000002e261a723e */ /* 0x000fce00000000ff */
[----:B------:R-:W2:Y:S01]  /*ffe0*/  MUFU.EX2 R44, R44 ;  /* 0x0000002c002c7308 */ /* 0x000ea20000000800 */
[----:B------:R-:W-:Y:S01]  /*fff0*/  F2FP.F16.F32.PACK_AB R28, R61, R39 ;  /* 0x000000273d1c723e */ /* 0x000fe200000000ff */
[----:B0-----:R-:W-:-:S06]  /*10000*/  FADD.FTZ R38, R100, R33 ;  /* 0x0000002164267221 */ /* 0x001fcc0000010000 */
[----:B------:R-:W0:Y:S01]  /*10010*/  MUFU.EX2 R50, R79 ;  /* 0x0000004f00327308 */ /* 0x000e220000000800 */
[----:B---3--:R-:W-:Y:S01]  /*10020*/  FADD.FTZ R39, R95, R0 ;  /* 0x000000005f277221 */ /* 0x008fe20000010000 */
[----:B------:R-:W-:-:S06]  /*10030*/  F2FP.F16.F32.PACK_AB R25, R64, R70 ;  /* 0x000000464019723e */ /* 0x000fcc00000000ff */
[----:B------:R-:W3:Y:S01]  /*10040*/  MUFU.EX2 R37, R37 ;  /* 0x0000002500257308 */ /* 0x000ee20000000800 */
[----:B-1----:R-:W-:Y:S01]  /*10050*/  FADD.FTZ R38, R101, R38 ;  /* 0x0000002665267221 */ /* 0x002fe20000010000 */
[----:B----4-:R-:W-:-:S06]  /*10060*/  FADD.FTZ R39, R40, R39 ;  /* 0x0000002728277221 */ /* 0x010fcc0000010000 */
[----:B------:R-:W-:Y:S01]  /*10070*/  MUFU.EX2 R102, R102 ;  /* 0x0000006600667308 */ /* 0x000fe20000000800 */
[----:B------:R1:W-:Y:S07]  /*10080*/  STSM.16.M88.4 [R17+0x2a300], R24 ;  /* 0x02a3001811007844 */ /* 0x0003ee0000000200 */
[----:B------:R-:W4:Y:S01]  /*10090*/  MUFU.EX2 R45, R45 ;  /* 0x0000002d002d7308 */ /* 0x000f220000000800 */
[----:B--2---:R-:W-:-:S07]  /*100a0*/  FADD.FTZ R0, R44, R39 ;  /* 0x000000272c007221 */ /* 0x004fce0000010000 */
[----:B------:R-:W2:Y:S01]  /*100b0*/  MUFU.EX2 R103, R103 ;  /* 0x0000006700677308 */ /* 0x000ea20000000800 */
[----:B-1----:R-:W-:Y:S01]  /*100c0*/  FADD.FTZ R25, R77, R38 ;  /* 0x000000264d197221 */ /* 0x002fe20000010000 */
[----:B------:R-:W-:-:S06]  /*100d0*/  F2FP.F16.F32.PACK_AB R29, R53, R48 ;  /* 0x00000030351d723e */ /* 0x000fcc00000000ff */
[----:B------:R-:W1:Y:S01]  /*100e0*/  MUFU.EX2 R36, R36 ;  /* 0x0000002400247308 */ /* 0x000e620000000800 */
[----:B------:R-:W-:Y:S02]  /*100f0*/  F2FP.F16.F32.PACK_AB R30, R63, R59 ;  /* 0x0000003b3f1e723e */ /* 0x000fe400000000ff */
[----:B------:R-:W-:Y:S01]  /*10100*/  F2FP.F16.F32.PACK_AB R31, R68, R55 ;  /* 0x00000037441f723e */ /* 0x000fe200000000ff */
[----:B0-----:R-:W-:Y:S01]  /*10110*/  FADD.FTZ R25, R50, R25 ;  /* 0x0000001932197221 */ /* 0x001fe20000010000 */
[----:B---3--:R-:W-:Y:S01]  /*10120*/  FADD.FTZ R26, R37, R0 ;  /* 0x00000000251a7221 */ /* 0x008fe20000010000 */
[----:B------:R-:W-:Y:S02]  /*10130*/  @P5 IMAD.HI.U32 R24, R108, R43, RZ ;  /* 0x0000002b6c185227 */ /* 0x000fe400078e00ff */
[----:B------:R0:W-:Y:S02]  /*10140*/  STSM.16.M88.4 [R17+0x2bb00], R28 ;  /* 0x02bb001c11007844 */ /* 0x0001e40000000200 */
[----:B----4-:R-:W-:Y:S01]  /*10150*/  FADD.FTZ R27, R45, R26 ;  /* 0x0000001a2d1b7221 */ /* 0x010fe20000010000 */
[----:B------:R-:W-:-:S02]  /*10160*/  F2FP.F16.F32.PACK_AB R32, R71, R56 ;  /* 0x000000384720723e */ /* 0x000fc400000000ff */
[----:B------:R-:W-:Y:S02]  /*10170*/  F2FP.F16.F32.PACK_AB R33, R82, R85 ;  /* 0x000000555221723e */ /* 0x000fe400000000ff */
[----:B------:R-:W-:Y:S02]  /*10180*/  F2FP.F16.F32.PACK_AB R34, R95, R47 ;  /* 0x0000002f5f22723e */ /* 0x000fe400000000ff */
[----:B------:R-:W-:Y:S02]  /*10190*/  F2FP.F16.F32.PACK_AB R35, R101, R100 ;  /* 0x000000646523723e */ /* 0x000fe400000000ff */
[----:B------:R-:W-:Y:S01]  /*101a0*/  F2FP.F16.F32.PACK_AB R26, R45, R37 ;  /* 0x000000252d1a723e */ /* 0x000fe200000000ff */
[----:B0-----:R-:W-:Y:S01]  /*101b0*/  FADD.FTZ R28, R102, R25 ;  /* 0x00000019661c7221 */ /* 0x001fe20000010000 */
[----:B------:R-:W-:Y:S01]  /*101c0*/  IMAD.MOV.U32 R31, RZ, RZ, R108 ;  /* 0x000000ffff1f7224 */ /* 0x000fe200078e006c */
[----:B------:R-:W-:Y:S02]  /*101d0*/  @P5 SHF.R.U32.HI R31, RZ, R49, R24 ;  /* 0x00000031ff1f5219 */ /* 0x000fe40000011618 */
[----:B--2---:R-:W-:Y:S01]  /*101e0*/  FADD.FTZ R29, R103, R28 ;  /* 0x0000001c671d7221 */ /* 0x004fe20000010000 */
[----:B-1----:R-:W-:Y:S01]  /*101f0*/  FADD.FTZ R28, R36, R27 ;  /* 0x0000001b241c7221 */ /* 0x002fe20000010000 */
[----:B------:R-:W-:-:S02]  /*10200*/  F2FP.F16.F32.PACK_AB R24, R44, R40 ;  /* 0x000000282c18723e */ /* 0x000fc400000000ff */
[----:B------:R-:W-:Y:S02]  /*10210*/  F2FP.F16.F32.PACK_AB R25, R50, R77 ;  /* 0x0000004d3219723e */ /* 0x000fe400000000ff */
[----:B------:R-:W-:Y:S01]  /*10220*/  F2FP.F16.F32.PACK_AB R27, R103, R102 ;  /* 0x00000066671b723e */ /* 0x000fe200000000ff */
[----:B------:R-:W-:Y:S04]  /*10230*/  STSM.16.M88.4 [R17+0x2d300], R32 ;  /* 0x02d3002011007844 */ /* 0x000fe80000000200 */
[----:B------:R0:W-:Y:S04]  /*10240*/  STSM.16.M88.4 [R17+0x2eb00], R24 ;  /* 0x02eb001811007844 */ /* 0x0001e80000000200 */
[----:B0-----:R-:W2:Y:S01]  /*10250*/  LDL R24, [R1+0x84] ;  /* 0x0000840001187983 */ /* 0x001ea20000100800 */
[----:B------:R-:W0:Y:S08]  /*10260*/  MUFU.EX2 R104, R104 ;  /* 0x0000006800687308 */ /* 0x000e300000000800 */
[----:B------:R-:W-:Y:S08]  /*10270*/  MUFU.EX2 R15, R62 ;  /* 0x0000003e000f7308 */ /* 0x000ff00000000800 */
[----:B------:R-:W1:Y:S08]  /*10280*/  MUFU.EX2 R51, R51 ;  /* 0x0000003300337308 */ /* 0x000e700000000800 */
[----:B------:R-:W-:Y:S08]  /*10290*/  MUFU.EX2 R14, R14 ;  /* 0x0000000e000e7308 */ /* 0x000ff00000000800 */
[----:B------:R-:W3:Y:S08]  /*102a0*/  MUFU.EX2 R41, R41 ;  /* 0x0000002900297308 */ /* 0x000ef00000000800 */
[----:B------:R-:W-:Y:S08]  /*102b0*/  MUFU.EX2 R105, R105 ;  /* 0x0000006900697308 */ /* 0x000ff00000000800 */
[----:B------:R-:W4:Y:S01]  /*102c0*/  MUFU.EX2 R0, R67 ;  /* 0x0000004300007308 */ /* 0x000f220000000800 */
[----:B0-----:R-:W-:Y:S01]  /*102d0*/  FADD.FTZ R30, R104, R29 ;  /* 0x0000001d681e7221 */ /* 0x001fe20000010000 */
[----:B------:R-:W-:Y:S01]  /*102e0*/  IADD3 R31, R31, R106, -R107 ;  /* 0x0000006a1f1f7210 */ /* 0x000fe20007ffe86b */
[----:B-1----:R-:W-:Y:S01]  /*102f0*/  FADD.FTZ R33, R51, R28 ;  /* 0x0000001c33217221 */ /* 0x002fe20000010000 */
[C---:B------:R-:W-:Y:S01]  /*10300*/  F2FP.F16.F32.PACK_AB R29, R15.reuse, R104 ;  /* 0x000000680f1d723e */ /* 0x040fe200000000ff */
[----:B------:R-:W-:Y:S01]  /*10310*/  FADD.FTZ R32, R15, R30 ;  /* 0x0000001e0f207221 */ /* 0x000fe20000010000 */
[----:B------:R-:W-:Y:S01]  /*10320*/  F2FP.F16.F32.PACK_AB R28, R51, R36 ;  /* 0x00000024331c723e */ /* 0x000fe200000000ff */
[----:B------:R-:W-:Y:S01]  /*10330*/  IMAD.HI R15, R31, 0x38e38e39, RZ ;  /* 0x38e38e391f0f7827 */ /* 0x000fe200078e02ff */
[----:B---3--:R-:W-:-:S03]  /*10340*/  F2FP.F16.F32.PACK_AB R30, R41, R14 ;  /* 0x0000000e291e723e */ /* 0x008fc600000000ff */
[----:B------:R-:W-:Y:S01]  /*10350*/  FADD.FTZ R14, R14, R33 ;  /* 0x000000210e0e7221 */ /* 0x000fe20000010000 */
[----:B----4-:R-:W-:Y:S01]  /*10360*/  F2FP.F16.F32.PACK_AB R31, R0, R105 ;  /* 0x00000069001f723e */ /* 0x010fe200000000ff */
[----:B------:R-:W-:Y:S01]  /*10370*/  FADD.FTZ R105, R105, R32 ;  /* 0x0000002069697221 */ /* 0x000fe20000010000 */
[----:B------:R-:W-:Y:S01]  /*10380*/  SHF.R.U32.HI R32, RZ, 0x1f, R15 ;  /* 0x0000001fff207819 */ /* 0x000fe2000001160f */
[----:B------:R-:W-:Y:S02]  /*10390*/  FADD.FTZ R14, R41, R14 ;  /* 0x0000000e290e7221 */ /* 0x000fe40000010000 */
[----:B------:R-:W-:Y:S01]  /*103a0*/  STSM.16.M88.4 [R17+0x30300], R28 ;  /* 0x0303001c11007844 */ /* 0x000fe20000000200 */
[----:B------:R0:W-:Y:S06]  /*103b0*/  MEMBAR.ALL.CTA ;  /* 0x0000000000007992 */ /* 0x0001ec0000008000 */
[----:B0-----:R-:W0:Y:S01]  /*103c0*/  FENCE.VIEW.ASYNC.S ;  /* 0x00000000000073c6 */ /* 0x001e220000000000 */
[----:B------:R-:W-:-:S03]  /*103d0*/  LEA.HI.SX32 R15, R15, R32, 0x1b ;  /* 0x000000200f0f7211 */ /* 0x000fc600078fdaff */
[----:B------:R1:W-:Y:S02]  /*103e0*/  STL [R1+0x14], R14 ;  /* 0x0000140e01007387 */ /* 0x0003e40000100800 */
[----:B-1----:R-:W-:Y:S02]  /*103f0*/  VIADD R14, R96, 0xfffffffe ;  /* 0xfffffffe600e7836 */ /* 0x002fe40000000000 */
[----:B------:R-:W-:Y:S01]  /*10400*/  FADD.FTZ R0, R0, R105 ;  /* 0x0000006900007221 */ /* 0x000fe20000010000 */
[----:B------:R-:W-:Y:S02]  /*10410*/  @P5 LOP3.LUT R22, R22, 0x1, RZ, 0xfc, !PT ;  /* 0x0000000116165812 */ /* 0x000fe400078efcff */
[----:B------:R-:W-:Y:S02]  /*10420*/  CS2R R70, SRZ ;  /* 0x0000000000467805 */ /* 0x000fe4000001ff00 */
[----:B------:R-:W-:Y:S01]  /*10430*/  STL [R1+0x2c], R0 ;  /* 0x00002c0001007387 */ /* 0x000fe20000100800 */
[----:B------:R-:W-:-:S02]  /*10440*/  CS2R R68, SRZ ;  /* 0x0000000000447805 */ /* 0x000fc4000001ff00 */
[----:B------:R-:W-:Y:S01]  /*10450*/  CS2R R66, SRZ ;  /* 0x0000000000427805 */ /* 0x000fe2000001ff00 */
[----:B------:R-:W-:Y:S01]  /*10460*/  STL [R1+0x10], R14 ;  /* 0x0000100e01007387 */ /* 0x000fe20000100800 */
        /* <DEDUP_REMOVED lines=20> */
[----:B--2---:R-:W-:-:S04]  /*105b0*/  VIMNMX R24, R24, R15, !PT ;  /* 0x0000000f18187248 */ /* 0x004fc80007fe0100 */
[----:B------:R-:W-:Y:S01]  /*105c0*/  ISETP.GE.AND P2, PT, R14, R24, PT ;  /* 0x000000180e00720c */ /* 0x000fe20003f46270 */
[----:B------:R1:W-:Y:S02]  /*105d0*/  STL [R1+0x24], R24 ;  /* 0x0000241801007387 */ /* 0x0003e40000100800 */
[----:B-1----:R-:W-:Y:S01]  /*105e0*/  CS2R R24, SRZ ;  /* 0x0000000000187805 */ /* 0x002fe2000001ff00 */
[----:B0-----:R-:W-:-:S09]  /*105f0*/  NOP ;  /* 0x0000000000007918 */ /* 0x001fd20000000000 */
[----:B------:R-:W-:Y:S05]  /*10600*/  @!P2 BRA `(.L_x_11801) ;  /* 0x0000005c0014a947 */ /* 0x000fea0003800000 */
[----:B------:R0:W5:Y:S01]  /*10610*/  LDL.LU R151, [R1+0x38] ;  /* 0x0000380001977983 */ /* 0x0001620000300800 */
[----:B------:R-:W-:Y:S02]  /*10620*/  IMAD.MOV.U32 R0, RZ, RZ, R14 ;  /* 0x000000ffff007224 */ /* 0x000fe400078e000e */
[----:B------:R-:W-:Y:S02]  /*10630*/  IMAD.MOV.U32 R150, RZ, RZ, R72 ;  /* 0x000000ffff967224 */ /* 0x000fe400078e0048 */
[----:B------:R-:W-:Y:S02]  /*10640*/  IMAD.MOV.U32 R15, RZ, RZ, R20 ;  /* 0x000000ffff0f7224 */ /* 0x000fe400078e0014 */
[----:B------:R-:W-:Y:S02]  /*10650*/  IMAD.MOV.U32 R14, RZ, RZ, R19 ;  /* 0x000000ffff0e7224 */ /* 0x000fe400078e0013 */
[----:B0-----:R-:W-:-:S07]  /*10660*/  IMAD.MOV.U32 R71, RZ, RZ, RZ ;  /* 0x000000ffff477224 */ /* 0x001fce00078e00ff */
.L_x_11812:
[----:B------:R-:W2:Y:S01]  /*10670*/  LDL R21, [R1+0x5c] ;  /* 0x00005c0001157983 */ /* 0x000ea20000100800 */
[----:B------:R-:W-:Y:S01]  /*10680*/  VIADD R19, R14, 0x1 ;  /* 0x000000010e137836 */ /* 0x000fe20000000000 */
[----:B------:R-:W-:Y:S05]  /*10690*/  YIELD ;  /* 0x0000000000007946 */ /* 0x000fea0003800000 */
[----:B------:R-:W-:-:S04]  /*106a0*/  ISETP.NE.AND P3, PT, R19, 0x2, PT ;  /* 0x000000021300780c */ /* 0x000fc80003f65270 */
[----:B------:R-:W-:Y:S02]  /*106b0*/  SEL R20, RZ, 0x1, P3 ;  /* 0x00000001ff147807 */ /* 0x000fe40001800000 */
[----:B------:R-:W-:Y:S02]  /*106c0*/  SEL R19, R19, RZ, P3 ;  /* 0x000000ff13137207 */ /* 0x000fe40001800000 */
[----:B--2---:R-:W-:Y:S02]  /*106d0*/  ISETP.NE.AND P2, PT, R21, RZ, PT ;  /* 0x000000ff1500720c */ /* 0x004fe40003f45270 */
[----:B-----5:R-:W-:-:S05]  /*106e0*/  LOP3.LUT R21, R151, R20, RZ, 0x3c, !PT ;  /* 0x0000001497157212 */ /* 0x020fca00078e3cff */
[----:B------:R0:W-:Y:S06]  /*106f0*/  STL [R1+0x38], R21 ;  /* 0x0000381501007387 */ /* 0x0001ec0000100800 */
[----:B------:R-:W-:Y:S05]  /*10700*/  @P2 BRA `(.L_x_11802) ;  /* 0x0000000000302947 */ /* 0x000fea0003800000 */
[----:B------:R-:W-:Y:S05]  /*10710*/  @!P1 BRA `(.L_x_11803) ;  /* 0x0000000000049947 */ /* 0x000fea0003800000 */
[----:B------:R-:W-:Y:S01]  /*10720*/  BPT.TRAP 0x1 ;  /* 0x000000040000795c */ /* 0x000fe20000300000 */
.L_x_11803:
[----:B------:R-:W-:Y:S01]  /*10730*/  IMAD R20, R19, 0x8, R16 ;  /* 0x0000000813147824 */ /* 0x000fe200078e0210 */
[----:B0-----:R-:W-:-:S04]  /*10740*/  SHF.L.U32 R21, R21, 0x1f, RZ ;  /* 0x0000001f15157819 */ /* 0x001fc800000006ff */
[----:B------:R0:W1:Y:S01]  /*10750*/  SYNCS.PHASECHK.TRANS64.TRYWAIT P3, [R20+URZ+0x31c30], R21 ;  /* 0x031c3015140075a7 */ /* 0x000062000806017f */
[----:B------:R-:W-:Y:S05]  /*10760*/  @!P1 BRA `(.L_x_11804) ;  /* 0x0000000000049947 */ /* 0x000fea0003800000 */
[----:B------:R-:W-:Y:S01]  /*10770*/  BPT.TRAP 0x1 ;  /* 0x000000040000795c */ /* 0x000fe20000300000 */
.L_x_11804:
[----:B------:R-:W-:Y:S04]  /*10780*/  BSSY B0, `(.L_x_11802) ;  /* 0x0000004000007945 */ /* 0x000fe80003800000 */
[----:B-1----:R-:W-:Y:S05]  /*10790*/  @P3 BRA `(.L_x_11805) ;  /* 0x0000000000083947 */ /* 0x002fea0003800000 */
[----:B------:R-:W1:Y:S02]  /*107a0*/  SYNCS.PHASECHK.TRANS64.TRYWAIT P3, [R20+URZ+0x31c30], R21 ;  /* 0x031c3015140075a7 */ /* 0x000e64000806017f */
[----:B-1----:R-:W-:Y:S05]  /*107b0*/  @!P3 BRA `(.L_x_11806) ;  /* 0x0000017400d8b947 */ /* 0x002fea0003800000 */
.L_x_11805:
[----:B------:R-:W-:Y:S05]  /*107c0*/  BSYNC B0 ;  /* 0x0000000000007941 */ /* 0x000fea0003800000 */
.L_x_11802:
[----:B01----:R-:W2:Y:S01]  /*107d0*/  LDL R20, [R1+0x68] ;  /* 0x0000680001147983 */ /* 0x003ea20000100800 */
[----:B------:R-:W0:Y:S01]  /*107e0*/  S2R R72, SR_TID.X ;  /* 0x0000000000487919 */ /* 0x000e220000002100 */
[----:B------:R-:W-:Y:S01]  /*107f0*/  IMAD.MOV.U32 R73, RZ, RZ, -0x7fffffe0 ;  /* 0x80000020ff497424 */ /* 0x000fe200078e00ff */
[----:B------:R-:W-:Y:S05]  /*10800*/  WARPSYNC.ALL ;  /* 0x0000000000007948 */ /* 0x000fea0003800000 */
[----:B------:R-:W-:Y:S01]  /*10810*/  R2UR UR59, R73 ;  /* 0x00000000493b72ca */ /* 0x000fe200000e0000 */
[----:B------:R-:W-:Y:S01]  /*10820*/  IMAD.MOV.U32 R147, RZ, RZ, -0x7fffffe0 ;  /* 0x80000020ff937424 */ /* 0x000fe200078e00ff */
[----:B0-----:R-:W-:-:S05]  /*10830*/  SHF.R.U32.HI R72, RZ, 0x7, R72 ;  /* 0x00000007ff487819 */ /* 0x001fca0000011648 */
[----:B------:R-:W-:-:S05]  /*10840*/  VIADD R76, R72, 0x8 ;  /* 0x00000008484c7836 */ /* 0x000fca0000000000 */
[----:B------:R0:W-:Y:S01]  /*10850*/  BAR.SYNC.DEFER_BLOCKING R76, 0x100 ;  /* 0x0004004c0000751d */ /* 0x0001e20000010000 */
[----:B------:R-:W-:Y:S02]  /*10860*/  MOV R82, UR59 ;  /* 0x0000003b00527c02 */ /* 0x000fe40008000f00 */
[----:B------:R-:W-:Y:S02]  /*10870*/  R2UR UR59, R147 ;  /* 0x00000000933b72ca */ /* 0x000fe400000e0000 */
[----:B------:R-:W-:Y:S02]  /*10880*/  R2UR UR56, R8 ;  /* 0x00000000083872ca */ /* 0x000fe400000e0000 */
[----:B------:R-:W-:Y:S01]  /*10890*/  R2UR UR57, R9 ;  /* 0x00000000093972ca */ /* 0x000fe200000e0000 */
[----:B------:R-:W-:Y:S01]  /*108a0*/  WARPGROUP.ARRIVE ;  /* 0x00000000000079c5 */ /* 0x000fe20000000000 */
[----:B------:R-:W-:Y:S02]  /*108b0*/  IMAD.MOV.U32 R75, RZ, RZ, -0x7fffffe0 ;  /* 0x80000020ff4b7424 */ /* 0x000fe400078e00ff */
[----:B------:R-:W-:-:S03]  /*108c0*/  IMAD.MOV.U32 R21, RZ, RZ, -0x7fffffe0 ;  /* 0x80000020ff157424 */ /* 0x000fc600078e00ff */
[C---:B------:R-:W-:Y:S02]  /*108d0*/  R2UR UR7, R75.reuse ;  /* 0x000000004b0772ca */ /* 0x040fe400000e0000 */
[----:B------:R-:W-:Y:S02]  /*108e0*/  R2UR UR11, R75 ;  /* 0x000000004b0b72ca */ /* 0x000fe400000e0000 */
[C---:B------:R-:W-:Y:S02]  /*108f0*/  R2UR UR9, R21.reuse ;  /* 0x00000000150972ca */ /* 0x040fe400000e0000 */
[----:B------:R-:W-:-:S07]  /*10900*/  R2UR UR5, R21 ;  /* 0x00000000150572ca */ /* 0x000fce00000e0000 */
[----:B0-----:R-:W-:Y:S02]  /*10910*/  MOV R76, UR7 ;  /* 0x00000007004c7c02 */ /* 0x001fe40008000f00 */
[----:B------:R-:W-:Y:S01]  /*10920*/  UMOV UR7, UR11 ;  /* 0x0000000b00077c82 */ /* 0x000fe20008000000 */
[----:B------:R-:W-:Y:S02]  /*10930*/  R2UR UR11, R73 ;  /* 0x00000000490b72ca */ /* 0x000fe400000e0000 */
[----:B------:R-:W-:Y:S02]  /*10940*/  MOV R79, UR9 ;  /* 0x00000009004f7c02 */ /* 0x000fe40008000f00 */
[----:B------:R-:W-:-:S09]  /*10950*/  R2UR UR9, R9 ;  /* 0x00000000090972ca */ /* 0x000fd200000e0000 */
[----:B------:R-:W-:Y:S01]  /*10960*/  MOV R81, UR11 ;  /* 0x0000000b00517c02 */ /* 0x000fe20008000f00 */
[----:B------:R-:W-:Y:S01]  /*10970*/  UMOV UR11, UR5 ;  /* 0x00000005000b7c82 */ /* 0x000fe20008000000 */
[----:B------:R-:W-:Y:S02]  /*10980*/  R2UR UR5, R75 ;  /* 0x000000004b0572ca */ /* 0x000fe400000e0000 */
[C---:B------:R-:W-:Y:S02]  /*10990*/  R2UR UR15, R21.reuse ;  /* 0x00000000150f72ca */ /* 0x040fe400000e0000 */
[C---:B------:R-:W-:Y:S02]  /*109a0*/  R2UR UR23, R21.reuse ;  /* 0x00000000151772ca */ /* 0x040fe400000e0000 */
[C---:B------:R-:W-:Y:S02]  /*109b0*/  R2UR UR35, R21.reuse ;  /* 0x00000000152372ca */ /* 0x040fe400000e0000 */
[----:B------:R-:W-:-:S02]  /*109c0*/  R2UR UR47, R21 ;  /* 0x00000000152f72ca */ /* 0x000fc400000e0000 */
[----:B------:R-:W-:-:S03]  /*109d0*/  R2UR UR55, R21 ;  /* 0x00000000153772ca */ /* 0x000fc600000e0000 */
[----:B------:R-:W-:Y:S01]  /*109e0*/  IMAD.U32 R21, RZ, RZ, UR5 ;  /* 0x00000005ff157e24 */ /* 0x000fe2000f8e00ff */
[----:B------:R-:W-:Y:S01]  /*109f0*/  R2UR UR5, R9 ;  /* 0x00000000090572ca */ /* 0x000fe200000e0000 */
[----:B--2---:R-:W-:-:S04]  /*10a00*/  IMAD R146, R19, 0x6c0, R20 ;  /* 0x000006c013927824 */ /* 0x004fc800078e0214 */
[----:B------:R-:W-:-:S05]  /*10a10*/  VIADD R72, R146, 0xc0 ;  /* 0x000000c092487836 */ /* 0x000fca0000000000 */
[----:B------:R-:W-:-:S13]  /*10a20*/  R2UR UR58, R72 ;  /* 0x00000000483a72ca */ /* 0x000fda00000e0000 */
[----:B------:R-:W-:Y:S02]  /*10a30*/  MOV R83, UR58 ;  /* 0x0000003a00537c02 */ /* 0x000fe40008000f00 */
[----:B------:R-:W-:-:S13]  /*10a40*/  R2UR UR58, R146 ;  /* 0x00000000923a72ca */ /* 0x000fda00000e0000 */
[----:B------:R-:W-:Y:S01]  /*10a50*/  HGMMA.64x16x16.F32 R136, gdesc[UR56], RZ, !UPT, gsb0 ;  /* 0x00200000388879f0 */ /* 0x000fe2000c0008ff */
[C---:B------:R-:W-:Y:S02]  /*10a60*/  VIADD R74, R146.reuse, 0x80 ;  /* 0x00000080924a7836 */ /* 0x040fe40000000000 */
[----:B------:R-:W-:-:S03]  /*10a70*/  VIADD R20, R146, 0x40 ;  /* 0x0000004092147836 */ /* 0x000fc60000000000 */
[----:B------:R-:W-:Y:S01]  /*10a80*/  R2UR UR10, R74 ;  /* 0x000000004a0a72ca */ /* 0x000fe200000e0000 */
[----:B------:R-:W-:Y:S01]  /*10a90*/  VIADD R74, R146, 0x140 ;  /* 0x00000140924a7836 */ /* 0x000fe20000000000 */
[----:B------:R-:W-:Y:S01]  /*10aa0*/  R2UR UR4, R20 ;  /* 0x00000000140472ca */ /* 0x000fe200000e0000 */
[----:B------:R-:W-:-:S03]  /*10ab0*/  VIADD R20, R146, 0x100 ;  /* 0x0000010092147836 */ /* 0x000fc60000000000 */
[----:B------:R-:W-:Y:S02]  /*10ac0*/  R2UR UR6, R74 ;  /* 0x000000004a0672ca */ /* 0x000fe400000e0000 */
[----:B------:R-:W-:Y:S01]  /*10ad0*/  R2UR UR8, R20 ;  /* 0x00000000140872ca */ /* 0x000fe200000e0000 */
[----:B------:R-:W-:-:S10]  /*10ae0*/  VIADD R72, R146, 0x180 ;  /* 0x0000018092487836 */ /* 0x000fd40000000000 */
[----:B------:R-:W-:Y:S01]  /*10af0*/  MOV R77, UR6 ;  /* 0x00000006004d7c02 */ /* 0x000fe20008000f00 */
[----:B------:R-:W-:Y:S01]  /*10b00*/  UMOV UR6, UR10 ;  /* 0x0000000a00067c82 */ /* 0x000fe20008000000 */
[----:B------:R-:W-:Y:S02]  /*10b10*/  R2UR UR10, R72 ;  /* 0x00000000480a72ca */ /* 0x000fe400000e0000 */
[----:B------:R-:W-:Y:S02]  /*10b20*/  MOV R78, UR8 ;  /* 0x00000008004e7c02 */ /* 0x000fe40008000f00 */
[----:B------:R-:W-:-:S09]  /*10b30*/  R2UR UR8, R8 ;  /* 0x00000000080872ca */ /* 0x000fd200000e0000 */
[----:B------:R-:W-:Y:S01]  /*10b40*/  MOV R80, UR10 ;  /* 0x0000000a00507c02 */ /* 0x000fe20008000f00 */
[----:B------:R-:W-:Y:S01]  /*10b50*/  UMOV UR10, UR4 ;  /* 0x00000004000a7c82 */ /* 0x000fe20008000000 */
[----:B------:R-:W-:Y:S02]  /*10b60*/  WARPGROUP.DEPBAR.LE gsb0, 0x0 ;  /* 0x00008000000079c5 */ /* 0x000fe40000010000 */
[----:B------:R-:W-:-:S06]  /*10b70*/  WARPGROUP.ARRIVE ;  /* 0x00000000000079c5 */ /* 0x000fcc0000000000 */
[----:B------:R-:W-:Y:S01]  /*10b80*/  HGMMA.64x16x16.F32 R128, gdesc[UR8], RZ, !UPT, gsb0 ;  /* 0x00200000088079f0 */ /* 0x000fe2000c0008ff */
[C---:B------:R-:W-:Y:S02]  /*10b90*/  VIADD R20, R146.reuse, 0x1c0 ;  /* 0x000001c092147836 */ /* 0x040fe40000000000 */
[----:B------:R-:W-:-:S03]  /*10ba0*/  VIADD R74, R146, 0x42 ;  /* 0x00000042924a7836 */ /* 0x000fc60000000000 */
[----:B------:R-:W-:Y:S01]  /*10bb0*/  R2UR UR14, R20 ;  /* 0x00000000140e72ca */ /* 0x000fe200000e0000 */
[----:B------:R-:W-:Y:S01]  /*10bc0*/  VIADD R20, R146, 0x2 ;  /* 0x0000000292147836 */ /* 0x000fe20000000000 */
[----:B------:R-:W-:Y:S01]  /*10bd0*/  R2UR UR26, R74 ;  /* 0x000000004a1a72ca */ /* 0x000fe200000e0000 */
[----:B------:R-:W-:-:S03]  /*10be0*/  VIADD R74, R146, 0x142 ;  /* 0x00000142924a7836 */ /* 0x000fc60000000000 */
[----:B------:R-:W-:Y:S01]  /*10bf0*/  R2UR UR22, R20 ;  /* 0x00000000141672ca */ /* 0x000fe200000e0000 */
[----:B------:R-:W-:Y:S01]  /*10c00*/  VIADD R20, R146, 0xc2 ;  /* 0x000000c292147836 */ /* 0x000fe20000000000 */
[----:B------:R-:W-:Y:S01]  /*10c10*/  R2UR UR42, R74 ;  /* 0x000000004a2a72ca */ /* 0x000fe200000e0000 */
[----:B------:R-:W-:-:S03]  /*10c20*/  VIADD R74, R146, 0x240 ;  /* 0x00000240924a7836 */ /* 0x000fc60000000000 */
[----:B------:R-:W-:Y:S01]  /*10c30*/  R2UR UR34, R20 ;  /* 0x00000000142272ca */ /* 0x000fe200000e0000 */
[----:B------:R-:W-:Y:S01]  /*10c40*/  VIADD R20, R146, 0x182 ;  /* 0x0000018292147836 */ /* 0x000fe20000000000 */
[----:B------:R-:W-:-:S04]  /*10c50*/  R2UR UR4, R74 ;  /* 0x000000004a0472ca */ /* 0x000fc800000e0000 */
[----:B------:R-:W-:Y:S01]  /*10c60*/  R2UR UR46, R20 ;  /* 0x00000000142e72ca */ /* 0x000fe200000e0000 */
[----:B------:R-:W-:-:S05]  /*10c70*/  VIADD R20, R146, 0x202 ;  /* 0x0000020292147836 */ /* 0x000fca0000000000 */
[----:B------:R-:W-:-:S03]  /*10c80*/  R2UR UR54, R20 ;  /* 0x00000000143672ca */ /* 0x000fc600000e0000 */
[----:B------:R-:W-:Y:S01]  /*10c90*/  IMAD.U32 R20, RZ, RZ, UR4 ;  /* 0x00000004ff147e24 */ /* 0x000fe2000f8e00ff */
[----:B------:R-:W-:Y:S01]  /*10ca0*/  R2UR UR4, R8 ;  /* 0x00000000080472ca */ /* 0x000fe200000e0000 */
[----:B------:R-:W-:Y:S02]  /*10cb0*/  WARPGROUP.DEPBAR.LE gsb0, 0x0 ;  /* 0x00008000000079c5 */ /* 0x000fe40000010000 */
[----:B------:R-:W-:-:S10]  /*10cc0*/  WARPGROUP.ARRIVE ;  /* 0x00000000000079c5 */ /* 0x000fd40000000000 */
[----:B------:R-:W-:Y:S01]  /*10cd0*/  HGMMA.64x16x16.F32 R120, gdesc[UR4], RZ, !UPT, gsb0 ;  /* 0x00200000047879f0 */ /* 0x000fe2000c0008ff */
[----:B------:R-:W-:Y:S02]  /*10ce0*/  R2UR UR59, R82 ;  /* 0x00000000523b72ca */ /* 0x000fe400000e0000 */
[----:B------:R-:W-:Y:S02]  /*10cf0*/  R2UR UR58, R83 ;  /* 0x00000000533a72ca */ /* 0x000fe400000e0000 */
[----:B------:R-:W-:Y:S02]  /*10d00*/  R2UR UR56, R8 ;  /* 0x00000000083872ca */ /* 0x000fe400000e0000 */
[----:B------:R-:W-:Y:S01]  /*10d10*/  R2UR UR57, R9 ;  /* 0x00000000093972ca */ /* 0x000fe200000e0000 */
[----:B------:R-:W-:-:S05]  /*10d20*/  VIADD R74, R146, 0x2c0 ;  /* 0x000002c0924a7836 */ /* 0x000fca0000000000 */
[----:B------:R-:W-:Y:S01]  /*10d30*/  R2UR UR40, R74 ;  /* 0x000000004a2872ca */ /* 0x000fe200000e0000 */
[----:B------:R-:W-:Y:S01]  /*10d40*/  VIADD R74, R146, 0x340 ;  /* 0x00000340924a7836 */ /* 0x000fe20000000000 */
[----:B------:R-:W-:Y:S02]  /*10d50*/  WARPGROUP.DEPBAR.LE gsb0, 0x0 ;  /* 0x00008000000079c5 */ /* 0x000fe40000010000 */
[----:B------:R-:W-:-:S06]  /*10d60*/  WARPGROUP.ARRIVE ;  /* 0x00000000000079c5 */ /* 0x000fcc0000000000 */
[----:B------:R-:W-:Y:S01]  /*10d70*/  HGMMA.64x16x16.F32 R112, gdesc[UR56], RZ, !UPT, gsb0 ;  /* 0x00200000387079f0 */ /* 0x000fe2000c0008ff */
[C---:B------:R-:W-:Y:S02]  /*10d80*/  R2UR UR27, R75.reuse ;  /* 0x000000004b1b72ca */ /* 0x040fe400000e0000 */
[C---:B------:R-:W-:Y:S02]  /*10d90*/  R2UR UR43, R75.reuse ;  /* 0x000000004b2b72ca */ /* 0x040fe400000e0000 */
[C---:B------:R-:W-:Y:S02]  /*10da0*/  R2UR UR41, R75.reuse ;  /* 0x000000004b2972ca */ /* 0x040fe400000e0000 */
        /* <DEDUP_REMOVED lines=9> */
[----:B------:R-:W-:Y:S02]  /*10e40*/  R2UR UR58, R74 ;  /* 0x000000004a3a72ca */ /* 0x000fe400000e0000 */
[----:B------:R-:W-:Y:S02]  /*10e50*/  R2UR UR59, R75 ;  /* 0x000000004b3b72ca */ /* 0x000fe400000e0000 */
[----:B------:R-:W-:-:S02]  /*10e60*/  R2UR UR8, R78 ;  /* 0x000000004e0872ca */ /* 0x000fc400000e0000 */
[----:B------:R-:W-:Y:S02]  /*10e70*/  R2UR UR56, R8 ;  /* 0x00000000083872ca */ /* 0x000fe400000e0000 */
[----:B------:R-:W-:-:S05]  /*10e80*/  R2UR UR57, R9 ;  /* 0x00000000093972ca */ /* 0x000fca00000e0000 */
[----:B------:R-:W-:Y:S02]  /*10e90*/  MOV R157, UR58 ;  /* 0x0000003a009d7c02 */ /* 0x000fe40008000f00 */
[----:B------:R-:W-:Y:S01]  /*10ea0*/  MOV R152, UR59 ;  /* 0x0000003b00987c02 */ /* 0x000fe20008000f00 */
[----:B------:R-:W-:Y:S01]  /*10eb0*/  UMOV UR59, UR9 ;  /* 0x00000009003b7c82 */ /* 0x000fe20008000000 */
[----:B------:R-:W-:Y:S01]  /*10ec0*/  UMOV UR58, UR8 ;  /* 0x00000008003a7c82 */ /* 0x000fe20008000000 */
        /* <DEDUP_REMOVED lines=17> */
[----:B------:R-:W-:Y:S01]  /*10fe0*/  VIADD R72, R146, 0x200 ;  /* 0x0000020092487836 */ /* 0x000fe20000000000 */
[----:B------:R-:W-:Y:S02]  /*10ff0*/  R2UR UR12, R8 ;  /* 0x00000000080c72ca */ /* 0x000fe400000e0000 */
[----:B------:R-:W-:Y:S02]  /*11000*/  R2UR UR13, R9 ;  /* 0x00000000090d72ca */ /* 0x000fe400000e0000 */
[----:B------:R-:W-:Y:S01]  /*11010*/  R2UR UR18, R72 ;  /* 0x00000000481272ca */ /* 0x000fe200000e0000 */
[----:B------:R-:W-:-:S05]  /*11020*/  VIADD R72, R146, 0x82 ;  /* 0x0000008292487836 */ /* 0x000fca0000000000 */
[----:B------:R-:W-:Y:S01]  /*11030*/  R2UR UR30, R72 ;  /* 0x00000000481e72ca */ /* 0x000fe200000e0000 */
[----:B------:R-:W-:-:S05]  /*11040*/  VIADD R72, R146, 0x102 ;  /* 0x0000010292487836 */ /* 0x000fca0000000000 */
[----:B------:R-:W-:Y:S01]  /*11050*/  R2UR UR38, R72 ;  /* 0x00000000482672ca */ /* 0x000fe200000e0000 */
[----:B------:R-:W-:-:S05]  /*11060*/  VIADD R72, R146, 0x1c2 ;  /* 0x000001c292487836 */ /* 0x000fca0000000000 */
[----:B------:R-:W-:Y:S01]  /*11070*/  R2UR UR50, R72 ;  /* 0x00000000483272ca */ /* 0x000fe200000e0000 */
[----:B------:R-:W-:Y:S01]  /*11080*/  VIADD R72, R146, 0x280 ;  /* 0x0000028092487836 */ /* 0x000fe20000000000 */
[----:B------:R-:W-:Y:S02]  /*11090*/  WARPGROUP.DEPBAR.LE gsb0, 0x0 ;  /* 0x00008000000079c5 */ /* 0x000fe40000010000 */
[----:B------:R-:W-:-:S06]  /*110a0*/  WARPGROUP.ARRIVE ;  /* 0x00000000000079c5 */ /* 0x000fcc0000000000 */
[----:B------:R-:W-:Y:S01]  /*110b0*/  HGMMA.64x16x16.F32 R80, gdesc[UR12], RZ, !UPT, gsb0 ;  /* 0x002000000c5079f0 */ /* 0x000fe2000c0008ff */
[----:B------:R-:W-:Y:S01]  /*110c0*/  R2UR UR28, R72 ;  /* 0x00000000481c72ca */ /* 0x000fe200000e0000 */
[----:B------:R-:W-:-:S05]  /*110d0*/  VIADD R72, R146, 0x300 ;  /* 0x0000030092487836 */ /* 0x000fca0000000000 */
[----:B------:R-:W-:Y:S01]  /*110e0*/  R2UR UR48, R72 ;  /* 0x00000000483072ca */ /* 0x000fe200000e0000 */
[----:B------:R-:W-:Y:S01]  /*110f0*/  VIADD R72, R146, 0x380 ;  /* 0x0000038092487836 */ /* 0x000fe20000000000 */
[C---:B------:R-:W-:Y:S02]  /*11100*/  R2UR UR19, R73.reuse ;  /* 0x00000000491372ca */ /* 0x040fe400000e0000 */
[C---:B------:R-:W-:Y:S02]  /*11110*/  R2UR UR31, R73.reuse ;  /* 0x00000000491f72ca */ /* 0x040fe400000e0000 */
[C---:B------:R-:W-:Y:S02]  /*11120*/  R2UR UR39, R73.reuse ;  /* 0x00000000492772ca */ /* 0x040fe400000e0000 */
[C---:B------:R-:W-:Y:S02]  /*11130*/  R2UR UR51, R73.reuse ;  /* 0x00000000493372ca */ /* 0x040fe400000e0000 */
[----:B------:R-:W-:-:S02]  /*11140*/  R2UR UR29, R73 ;  /* 0x00000000491d72ca */ /* 0x000fc400000e0000 */
[C---:B------:R-:W-:Y:S02]  /*11150*/  R2UR UR49, R73.reuse ;  /* 0x00000000493172ca */ /* 0x040fe400000e0000 */
[----:B------:R-:W-:Y:S01]  /*11160*/  R2UR UR36, R72 ;  /* 0x00000000482472ca */ /* 0x000fe200000e0000 */
[----:B------:R-:W-:Y:S01]  /*11170*/  VIADD R72, R146, 0x400 ;  /* 0x0000040092487836 */ /* 0x000fe20000000000 */
[----:B------:R-:W-:Y:S01]  /*11180*/  R2UR UR37, R73 ;  /* 0x00000000492572ca */ /* 0x000fe200000e0000 */
[----:B------:R-:W-:-:S03]  /*11190*/  IMAD.MOV.U32 R73, RZ, RZ, -0x7fffffe0 ;  /* 0x80000020ff497424 */ /* 0x000fc600078e00ff */
[----:B------:R-:W-:Y:S01]  /*111a0*/  R2UR UR32, R72 ;  /* 0x00000000482072ca */ /* 0x000fe200000e0000 */
[C---:B------:R-:W-:Y:S01]  /*111b0*/  VIADD R72, R146.reuse, 0x242 ;  /* 0x0000024292487836 */ /* 0x040fe20000000000 */
[----:B------:R-:W-:Y:S01]  /*111c0*/  R2UR UR33, R73 ;  /* 0x00000000492172ca */ /* 0x000fe200000e0000 */
[----:B------:R-:W-:Y:S01]  /*111d0*/  IMAD.MOV.U32 R73, RZ, RZ, -0x7fffffe0 ;  /* 0x80000020ff497424 */ /* 0x000fe200078e00ff */
[----:B------:R0:W-:Y:S01]  /*111e0*/  STL [R1+0xf0], R16 ;  /* 0x0000f01001007387 */ /* 0x0001e20000100800 */
[----:B------:R-:W-:-:S03]  /*111f0*/  VIADD R74, R146, 0x282 ;  /* 0x00000282924a7836 */ /* 0x000fc60000000000 */
[----:B------:R1:W-:Y:S01]  /*11200*/  STL [R1+0xec], R15 ;  /* 0x0000ec0f01007387 */ /* 0x0003e20000100800 */
[----:B------:R-:W-:Y:S01]  /*11210*/  IMAD.MOV.U32 R75, RZ, RZ, -0x7fffffe0 ;  /* 0x80000020ff4b7424 */ /* 0x000fe200078e00ff */
[----:B0-----:R-:W-:Y:S02]  /*11220*/  MOV R16, UR61 ;  /* 0x0000003d00107c02 */ /* 0x001fe40008000f00 */
[----:B------:R-:W-:Y:S02]  /*11230*/  R2UR UR61, R73 ;  /* 0x00000000493d72ca */ /* 0x000fe400000e0000 */
[----:B-1----:R-:W-:Y:S01]  /*11240*/  MOV R15, UR60 ;  /* 0x0000003c000f7c02 */ /* 0x002fe20008000f00 */
[----:B------:R-:W-:Y:S01]  /*11250*/  IMAD.MOV.U32 R73, RZ, RZ, -0x7fffffe0 ;  /* 0x80000020ff497424 */ /* 0x000fe200078e00ff */
        /* <DEDUP_REMOVED lines=10> */
[----:B------:R-:W-:-:S02]  /*11300*/  R2UR UR16, R8 ;  /* 0x00000000081072ca */ /* 0x000fc400000e0000 */
[----:B------:R-:W-:Y:S01]  /*11310*/  R2UR UR17, R9 ;  /* 0x00000000091172ca */ /* 0x000fe200000e0000 */
[----:B------:R-:W-:Y:S02]  /*11320*/  WARPGROUP.DEPBAR.LE gsb0, 0x0 ;  /* 0x00008000000079c5 */ /* 0x000fe40000010000 */
[----:B------:R-:W-:Y:S02]  /*11330*/  R2UR UR8, R74 ;  /* 0x000000004a0872ca */ /* 0x000fe400000e0000 */
[----:B------:R-:W-:Y:S02]  /*11340*/  R2UR UR9, R75 ;  /* 0x000000004b0972ca */ /* 0x000fe400000e0000 */
[----:B------:R-:W-:Y:S02]  /*11350*/  R2UR UR56, R72 ;  /* 0x00000000483872ca */ /* 0x000fe400000e0000 */
[----:B------:R-:W-:Y:S02]  /*11360*/  R2UR UR57, R73 ;  /* 0x00000000493972ca */ /* 0x000fe400000e0000 */
[----:B------:R-:W-:-:S06]  /*11370*/  WARPGROUP.ARRIVE ;  /* 0x00000000000079c5 */ /* 0x000fcc0000000000 */
[----:B------:R-:W-:Y:S01]  /*11380*/  HGMMA.64x16x16.F32 R72, gdesc[UR16], RZ, !UPT, gsb0 ;  /* 0x00200000104879f0 */ /* 0x000fe2000c0008ff */
[----:B------:R-:W-:Y:S02]  /*11390*/  R2UR UR20, R6 ;  /* 0x00000000061472ca */ /* 0x000fe400000e0000 */
[----:B------:R-:W-:Y:S01]  /*113a0*/  R2UR UR21, R7 ;  /* 0x00000000071572ca */ /* 0x000fe200000e0000 */
[----:B------:R-:W-:Y:S02]  /*113b0*/  WARPGROUP.DEPBAR.LE gsb0, 0x0 ;  /* 0x00008000000079c5 */ /* 0x000fe40000010000 */
[----:B------:R-:W-:-:S10]  /*113c0*/  WARPGROUP.ARRIVE ;  /* 0x00000000000079c5 */ /* 0x000fd40000000000 */
[----:B------:R-:W-:Y:S01]  /*113d0*/  HGMMA.64x16x16.F32 R136, gdesc[UR20], R136, gsb0 ;  /* 0x00200000148879f0 */ /* 0x000fe20008000888 */
[----:B------:R-:W-:Y:S01]  /*113e0*/  UMOV UR16, UR24 ;  /* 0x0000001800107c82 */ /* 0x000fe20008000000 */
[----:B------:R-:W-:Y:S01]  /*113f0*/  UMOV UR17, UR25 ;  /* 0x0000001900117c82 */ /* 0x000fe20008000000 */
        /* <DEDUP_REMOVED lines=33> */
[----:B------:R-:W-:Y:S01]  /*11610*/  IMAD.U32 R144, RZ, RZ, UR4 ;  /* 0x00000004ff907e24 */ /* 0x000fe2000f8e00ff */
[----:B------:R-:W-:Y:S01]  /*11620*/  UMOV UR4, UR44 ;  /* 0x0000002c00047c82 */ /* 0x000fe20008000000 */
[----:B------:R-:W-:Y:S01]  /*11630*/  IMAD.U32 R145, RZ, RZ, UR5 ;  /* 0x00000005ff917e24 */ /* 0x000fe2000f8e00ff */
[----:B------:R-:W-:Y:S01]  /*11640*/  UMOV UR5, UR45 ;  /* 0x0000002d00057c82 */ /* 0x000fe20008000000 */
[----:B------:R-:W-:Y:S02]  /*11650*/  R2UR UR44, R6 ;  /* 0x00000000062c72ca */ /* 0x000fe400000e0000 */
[----:B------:R-:W-:Y:S01]  /*11660*/  R2UR UR45, R7 ;  /* 0x00000000072d72ca */ /* 0x000fe200000e0000 */
[----:B------:R-:W-:Y:S02]  /*11670*/  VIADD R148, R146, 0x382 ;  /* 0x0000038292947836 */ /* 0x000fe40000000000 */
[----:B------:R-:W-:-:S03]  /*11680*/  IMAD.MOV.U32 R149, RZ, RZ, -0x7fffffe0 ;  /* 0x80000020ff957424 */ /* 0x000fc600078e00ff */
[----:B------:R-:W-:Y:S01]  /*11690*/  R2UR UR6, R148 ;  /* 0x00000000940672ca */ /* 0x000fe200000e0000 */
[----:B------:R-:W-:Y:S02]  /*116a0*/  WARPGROUP.DEPBAR.LE gsb0, 0x0 ;  /* 0x00008000000079c5 */ /* 0x000fe40000010000 */
[----:B------:R-:W-:-:S06]  /*116b0*/  WARPGROUP.ARRIVE ;  /* 0x00000000000079c5 */ /* 0x000fcc0000000000 */
[----:B------:R-:W-:Y:S01]  /*116c0*/  HGMMA.64x16x16.F32 R88, gdesc[UR44], R88, gsb0 ;  /* 0x002000002c5879f0 */ /* 0x000fe20008000858 */
[----:B------:R-:W-:-:S03]  /*116d0*/  R2UR UR7, R149 ;  /* 0x00000000950772ca */ /* 0x000fc600000e0000 */
[----:B------:R-:W-:Y:S01]  /*116e0*/  MOV R155, UR6 ;  /* 0x00000006009b7c02 */ /* 0x000fe20008000f00 */
[----:B------:R-:W-:Y:S01]  /*116f0*/  UMOV UR6, UR48 ;  /* 0x0000003000067c82 */ /* 0x000fe20008000000 */
[----:B------:R-:W-:-:S08]  /*11700*/  R2UR UR48, R6 ;  /* 0x00000000063072ca */ /* 0x000fd000000e0000 */
[----:B------:R-:W-:Y:S01]  /*11710*/  MOV R156, UR7 ;  /* 0x00000007009c7c02 */ /* 0x000fe20008000f00 */
[----:B------:R-:W-:Y:S01]  /*11720*/  UMOV UR7, UR49 ;  /* 0x0000003100077c82 */ /* 0x000fe20008000000 */
[----:B------:R-:W-:Y:S01]  /*11730*/  R2UR UR49, R7 ;  /* 0x00000000073172ca */ /* 0x000fe200000e0000 */
[----:B------:R-:W-:Y:S02]  /*11740*/  WARPGROUP.DEPBAR.LE gsb0, 0x0 ;  /* 0x00008000000079c5 */ /* 0x000fe40000010000 */
[----:B------:R-:W-:-:S10]  /*11750*/  WARPGROUP.ARRIVE ;  /* 0x00000000000079c5 */ /* 0x000fd40000000000 */
[----:B------:R-:W-:Y:S01]  /*11760*/  HGMMA.64x16x16.F32 R80, gdesc[UR48], R80, gsb0 ;  /* 0x00200000305079f0 */ /* 0x000fe20008000850 */
[----:B------:R-:W-:Y:S02]  /*11770*/  R2UR UR52, R6 ;  /* 0x00000000063472ca */ /* 0x000fe400000e0000 */
[----:B------:R-:W-:Y:S01]  /*11780*/  R2UR UR53, R7 ;  /* 0x00000000073572ca */ /* 0x000fe200000e0000 */
[----:B------:R-:W-:Y:S02]  /*11790*/  VIADD R148, R146, 0x3c2 ;  /* 0x000003c292947836 */ /* 0x000fe40000000000 */
        /* <DEDUP_REMOVED lines=13> */
[----:B------:R-:W-:Y:S02]  /*11870*/  WARPGROUP.DEPBAR.LE gsb0, 0x0 ;  /* 0x00008000000079c5 */ /* 0x000fe40000010000 */
[----:B------:R-:W-:-:S06]  /*11880*/  WARPGROUP.ARRIVE ;  /* 0x00000000000079c5 */ /* 0x000fcc0000000000 */
[----:B------:R-:W-:Y:S01]  /*11890*/  HGMMA.64x16x16.F32 R72, gdesc[UR52], R72, gsb0 ;  /* 0x00200000344879f0 */ /* 0x000fe20008000848 */
[----:B------:R-:W-:Y:S01]  /*118a0*/  UMOV UR42, UR22 ;  /* 0x00000016002a7c82 */ /* 0x000fe20008000000 */
[----:B------:R-:W-:Y:S01]  /*118b0*/  UMOV UR43, UR23 ;  /* 0x00000017002b7c82 */ /* 0x000fe20008000000 */
[----:B------:R-:W-:Y:S01]  /*118c0*/  R2UR UR22, R148 ;  /* 0x00000000941672ca */ /* 0x000fe200000e0000 */
[----:B------:R-:W-:Y:S01]  /*118d0*/  VIADD R148, R146, 0x4c0 ;  /* 0x000004c092947836 */ /* 0x000fe20000000000 */
[----:B------:R-:W-:Y:S01]  /*118e0*/  R2UR UR23, R149 ;  /* 0x00000000951772ca */ /* 0x000fe200000e0000 */
[----:B------:R-:W-:-:S03]  /*118f0*/  IMAD.MOV.U32 R149, RZ, RZ, -0x7fffffe0 ;  /* 0x80000020ff957424 */ /* 0x000fc600078e00ff */
[----:B------:R-:W-:Y:S02]  /*11900*/  R2UR UR38, R148 ;  /* 0x00000000942672ca */ /* 0x000fe400000e0000 */
[----:B------:R-:W-:Y:S02]  /*11910*/  R2UR UR39, R149 ;  /* 0x00000000952772ca */ /* 0x000fe400000e0000 */
[----:B------:R-:W-:Y:S02]  /*11920*/  R2UR UR36, R12 ;  /* 0x000000000c2472ca */ /* 0x000fe400000e0000 */
[----:B------:R-:W-:-:S07]  /*11930*/  R2UR UR37, R13 ;  /* 0x000000000d2572ca */ /* 0x000fce00000e0000 */
[----:B------:R-:W-:Y:S02]  /*11940*/  MOV R153, UR38 ;  /* 0x0000002600997c02 */ /* 0x000fe40008000f00 */
[----:B------:R-:W-:Y:S02]  /*11950*/  MOV R154, UR39 ;  /* 0x00000027009a7c02 */ /* 0x000fe40008000f00 */
[----:B------:R-:W-:Y:S02]  /*11960*/  R2UR UR38, R20 ;  /* 0x00000000142672ca */ /* 0x000fe400000e0000 */
[----:B------:R-:W-:Y:S01]  /*11970*/  R2UR UR39, R21 ;  /* 0x00000000152772ca */ /* 0x000fe200000e0000 */
[----:B------:R-:W-:Y:S02]  /*11980*/  WARPGROUP.DEPBAR.LE gsb0, 0x0 ;  /* 0x00008000000079c5 */ /* 0x000fe40000010000 */
[----:B------:R-:W-:-:S10]  /*11990*/  WARPGROUP.ARRIVE ;  /* 0x00000000000079c5 */ /* 0x000fd40000000000 */
[----:B------:R-:W-:Y:S01]  /*119a0*/  HGMMA.64x16x16.F32 R136, gdesc[UR36], R136, gsb0 ;  /* 0x00200000248879f0 */ /* 0x000fe20008000888 */
[----:B------:R0:W-:Y:S04]  /*119b0*/  STL [R1+0xe8], R14 ;  /* 0x0000e80e01007387 */ /* 0x0001e80000100800 */
[----:B------:R1:W-:Y:S01]  /*119c0*/  STL [R1+0xe4], R0 ;  /* 0x0000e40001007387 */ /* 0x0003e20000100800 */
[----:B0-----:R-:W-:Y:S01]  /*119d0*/  MOV R14, UR23 ;  /* 0x00000017000e7c02 */ /* 0x001fe20008000f00 */
[----:B------:R-:W-:Y:S01]  /*119e0*/  UMOV UR23, UR21 ;  /* 0x0000001500177c82 */ /* 0x000fe20008000000 */
[----:B------:R-:W-:Y:S02]  /*119f0*/  R2UR UR21, R13 ;  /* 0x000000000d1572ca */ /* 0x000fe400000e0000 */
[----:B-1----:R-:W-:Y:S01]  /*11a00*/  MOV R0, UR22 ;  /* 0x0000001600007c02 */ /* 0x002fe20008000f00 */
[----:B------:R-:W-:Y:S01]  /*11a10*/  UMOV UR22, UR20 ;  /* 0x0000001400167c82 */ /* 0x000fe20008000000 */
[----:B------:R-:W-:Y:S01]  /*11a20*/  R2UR UR20, R12 ;  /* 0x000000000c1472ca */ /* 0x000fe200000e0000 */
[----:B------:R-:W-:-:S02]  /*11a30*/  WARPGROUP.DEPBAR.LE gsb0, 0x0 ;  /* 0x00008000000079c5 */ /* 0x000fc40000010000 */
[----:B------:R-:W-:-:S10]  /*11a40*/  WARPGROUP.ARRIVE ;  /* 0x00000000000079c5 */ /* 0x000fd40000000000 */
[----:B------:R-:W-:Y:S01]  /*11a50*/  HGMMA.64x16x16.F32 R128, gdesc[UR20], R128, gsb0 ;  /* 0x00200000148079f0 */ /* 0x000fe20008000880 */
        /* <DEDUP_REMOVED lines=33> */
[----:B------:R-:W-:Y:S02]  /*11c70*/  VIADD R20, R146, 0x500 ;  /* 0x0000050092147836 */ /* 0x000fe40000000000 */
[----:B------:R-:W-:-:S03]  /*11c80*/  IMAD.MOV.U32 R21, RZ, RZ, -0x7fffffe0 ;  /* 0x80000020ff157424 */ /* 0x000fc600078e00ff */
[----:B------:R-:W-:Y:S02]  /*11c90*/  R2UR UR30, R20 ;  /* 0x00000000141e72ca */ /* 0x000fe400000e0000 */
[----:B------:R-:W-:Y:S01]  /*11ca0*/  R2UR UR31, R21 ;  /* 0x00000000151f72ca */ /* 0x000fe200000e0000 */
[----:B------:R-:W-:Y:S02]  /*11cb0*/  WARPGROUP.DEPBAR.LE gsb0, 0x0 ;  /* 0x00008000000079c5 */ /* 0x000fe40000010000 */
[----:B------:R-:W-:-:S06]  /*11cc0*/  WARPGROUP.ARRIVE ;  /* 0x00000000000079c5 */ /* 0x000fcc0000000000 */
[----:B------:R-:W-:Y:S01]  /*11cd0*/  HGMMA.64x16x16.F32 R80, gdesc[UR40], R80, gsb0 ;  /* 0x00200000285079f0 */ /* 0x000fe20008000850 */
[----:B------:R-:W-:Y:S02]  /*11ce0*/  VIADD R20, R146, 0x540 ;  /* 0x0000054092147836 */ /* 0x000fe40000000000 */
[----:B------:R-:W-:-:S03]  /*11cf0*/  IMAD.MOV.U32 R148, RZ, RZ, R152 ;  /* 0x000000ffff947224 */ /* 0x000fc600078e0098 */
[----:B------:R-:W-:Y:S01]  /*11d00*/  R2UR UR26, R20 ;  /* 0x00000000141a72ca */ /* 0x000fe200000e0000 */
[----:B------:R-:W-:Y:S01]  /*11d10*/  IMAD.MOV.U32 R20, RZ, RZ, R148 ;  /* 0x000000ffff147224 */ /* 0x000fe200078e0094 */
[----:B------:R-:W-:Y:S01]  /*11d20*/  MOV R152, UR31 ;  /* 0x0000001f00987c02 */ /* 0x000fe20008000f00 */
[----:B------:R-:W-:Y:S01]  /*11d30*/  UMOV UR31, UR59 ;  /* 0x0000003b001f7c82 */ /* 0x000fe20008000000 */
[----:B------:R-:W-:Y:S01]  /*11d40*/  MOV R149, UR30 ;  /* 0x0000001e00957c02 */ /* 0x000fe20008000f00 */
[----:B------:R-:W-:Y:S01]  /*11d50*/  UMOV UR30, UR58 ;  /* 0x0000003a001e7c82 */ /* 0x000fe20008000000 */
[----:B------:R-:W-:Y:S01]  /*11d60*/  UMOV UR22, UR56 ;  /* 0x0000003800167c82 */ /* 0x000fe20008000000 */
[----:B------:R-:W-:Y:S01]  /*11d70*/  UMOV UR23, UR57 ;  /* 0x0000003900177c82 */ /* 0x000fe20008000000 */
[----:B------:R-:W-:Y:S02]  /*11d80*/  R2UR UR59, R20 ;  /* 0x00000000143b72ca */ /* 0x000fe400000e0000 */
[----:B------:R-:W-:-:S02]  /*11d90*/  R2UR UR58, R157 ;  /* 0x000000009d3a72ca */ /* 0x000fc400000e0000 */
        /* <DEDUP_REMOVED lines=9> */
[----:B------:R-:W-:-:S05]  /*11e30*/  IMAD.MOV.U32 R21, RZ, RZ, -0x7fffffe0 ;  /* 0x80000020ff157424 */ /* 0x000fca00078e00ff */
[----:B------:R-:W-:Y:S01]  /*11e40*/  R2UR UR27, R21 ;  /* 0x00000000151b72ca */ /* 0x000fe200000e0000 */
[----:B------:R-:W-:Y:S02]  /*11e50*/  WARPGROUP.DEPBAR.LE gsb0, 0x0 ;  /* 0x00008000000079c5 */ /* 0x000fe40000010000 */
[----:B------:R-:W-:-:S06]  /*11e60*/  WARPGROUP.ARRIVE ;  /* 0x00000000000079c5 */ /* 0x000fcc0000000000 */
[----:B------:R-:W-:Y:S04]  /*11e70*/  HGMMA.64x16x16.F32 R136, gdesc[UR56], R136, gsb0 ;  /* 0x00200000388879f0 */ /* 0x000fe80008000888 */
[----:B------:R-:W-:Y:S02]  /*11e80*/  MOV R148, UR27 ;  /* 0x0000001b00947c02 */ /* 0x000fe40008000f00 */
[----:B------:R-:W-:Y:S02]  /*11e90*/  MOV R147, UR26 ;  /* 0x0000001a00937c02 */ /* 0x000fe40008000f00 */
        /* <DEDUP_REMOVED lines=160> */
[----:B------:R-:W-:-:S02]  /*128a0*/  R2UR UR17, R3 ;  /* 0x00000000031172ca */ /* 0x000fc400000e0000 */
[----:B------:R-:W-:Y:S02]  /*128b0*/  R2UR UR61, R16 ;  /* 0x00000000103d72ca */ /* 0x000fe400000e0000 */
[----:B------:R0:W5:Y:S01]  /*128c0*/  LDL.LU R16, [R1+0xf0] ;  /* 0x0000f00001107983 */ /* 0x0001620000300800 */
[----:B------:R-:W-:-:S03]  /*128d0*/  R2UR UR60, R15 ;  /* 0x000000000f3c72ca */ /* 0x000fc600000e0000 */
[----:B------:R0:W5:Y:S04]  /*128e0*/  LDL.LU R15, [R1+0xec] ;  /* 0x0000ec00010f7983 */ /* 0x0001680000300800 */
[----:B------:R0:W5:Y:S04]  /*128f0*/  LDL.LU R14, [R1+0xe8] ;  /* 0x0000e800010e7983 */ /* 0x0001680000300800 */
[----:B------:R0:W5:Y:S01]  /*12900*/  LDL.LU R0, [R1+0xe4] ;  /* 0x0000e40001007983 */ /* 0x0001620000300800 */
[----:B------:R-:W-:Y:S02]  /*12910*/  WARPGROUP.DEPBAR.LE gsb0, 0x0 ;  /* 0x00008000000079c5 */ /* 0x000fe40000010000 */
[----:B------:R-:W-:-:S06]  /*12920*/  WARPGROUP.ARRIVE ;  /* 0x00000000000079c5 */ /* 0x000fcc0000000000 */
        /* <DEDUP_REMOVED lines=41> */
.L_x_11808:
[----:B------:R-:W-:Y:S01]  /*12bc0*/  SHF.L.U32 R20, R151, 0x1f, RZ ;  /* 0x0000001f97147819 */ /* 0x000fe200000006ff */
[----:B-----5:R-:W-:-:S04]  /*12bd0*/  IMAD R21, R14, 0x8, R16 ;  /* 0x000000080e157824 */ /* 0x020fc800078e0210 */
[----:B------:R0:W1:Y:S01]  /*12be0*/  SYNCS.PHASECHK.TRANS64.TRYWAIT P2, [R21+URZ+0x31c50], R20 ;  /* 0x031c5014150075a7 */ /* 0x000062000804017f */
[----:B------:R-:W-:Y:S05]  /*12bf0*/  @!P1 BRA `(.L_x_11809) ;  /* 0x0000000000049947 */ /* 0x000fea0003800000 */
[----:B------:R-:W-:Y:S01]  /*12c00*/  BPT.TRAP 0x1 ;  /* 0x000000040000795c */ /* 0x000fe20000300000 */
.L_x_11809:
[----:B------:R-:W-:Y:S04]  /*12c10*/  BSSY B0, `(.L_x_11807) ;  /* 0x0000004000007945 */ /* 0x000fe80003800000 */
[----:B-1----:R-:W-:Y:S05]  /*12c20*/  @P2 BRA `(.L_x_11810) ;  /* 0x0000000000082947 */ /* 0x002fea0003800000 */
[----:B------:R-:W1:Y:S02]  /*12c30*/  SYNCS.PHASECHK.TRANS64.TRYWAIT P2, [R21+URZ+0x31c50], R20 ;  /* 0x031c5014150075a7 */ /* 0x000e64000804017f */
[----:B-1----:R-:W-:Y:S05]  /*12c40*/  @!P2 BRA `(.L_x_11811) ;  /* 0x0000015000c8a947 */ /* 0x002fea0003800000 */
.L_x_11810:
[----:B------:R-:W-:Y:S05]  /*12c50*/  BSYNC B0 ;  /* 0x0000000000007941 */ /* 0x000fea0003800000 */
.L_x_11807:
[----:B------:R-:W2:Y:S01]  /*12c60*/  LDL R145, [R1+0x80] ;  /* 0x0000800001917983 */ /* 0x000ea20000100800 */
[----:B01----:R-:W0:Y:S03]  /*12c70*/  LDC R21, c[0x0][0x448] ;  /* 0x00011200ff157b82 */ /* 0x003e260000000800 */
[----:B------:R-:W2:Y:S01]  /*12c80*/  LDL R20, [R1+0x8c] ;  /* 0x00008c0001147983 */ /* 0x000ea20000100800 */
[----:B------:R-:W-:Y:S01]  /*12c90*/  FMUL.FTZ R138, R138, UR60 ;  /* 0x0000003c8a8a7c20 */ /* 0x000fe20008410000 */
[----:B0-----:R-:W-:-:S03]  /*12ca0*/  ISETP.NE.AND P2, PT, R21, 0x1, PT ;  /* 0x000000011500780c */ /* 0x001fc60003f45270 */
[----:B------:R-:W0:Y:S10]  /*12cb0*/  MUFU.TANH R149, R138 ;  /* 0x0000008a00957308 */ /* 0x000e340000002400 */
[----:B------:R-:W1:Y:S08]  /*12cc0*/  @P2 LDC R144, c[0x0][0x44c] ;  /* 0x00011300ff902b82 */ /* 0x000e700000000800 */
[----:B------:R-:W3:Y:S01]  /*12cd0*/  @P2 LDC R21, c[0x0][0x450] ;  /* 0x00011400ff152b82 */ /* 0x000ee20000000800 */
[----:B------:R-:W-:-:S04]  /*12ce0*/  FMUL.FTZ R143, R143, UR60 ;  /* 0x0000003c8f8f7c20 */ /* 0x000fc80008410000 */
[----:B------:R0:W-:Y:S01]  /*12cf0*/  MUFU.TANH R147, R143 ;  /* 0x0000008f00937308 */ /* 0x0001e20000002400 */
[----:B------:R-:W-:Y:S02]  /*12d00*/  FMUL.FTZ R152, R115, UR60 ;  /* 0x0000003c73987c20 */ /* 0x000fe40008410000 */
[----:B------:R-:W4:Y:S01]  /*12d10*/  LDL R115, [R1+0x28] ;  /* 0x0000280001737983 */ /* 0x000f220000100800 */
[----:B0-----:R-:W-:Y:S02]  /*12d20*/  IMAD.MOV.U32 R143, RZ, RZ, R149 ;  /* 0x000000ffff8f7224 */ /* 0x001fe400078e0095 */
[----:B------:R-:W-:Y:S01]  /*12d30*/  FMUL.FTZ R149, R119, UR60 ;  /* 0x0000003c77957c20 */ /* 0x000fe20008410000 */
[----:B------:R-:W-:Y:S01]  /*12d40*/  FMUL.FTZ R119, R98, UR60 ;  /* 0x0000003c62777c20 */ /* 0x000fe20008410000 */
[----:B------:R-:W-:Y:S01]  /*12d50*/  FMUL.FTZ R98, R101, UR60 ;  /* 0x0000003c65627c20 */ /* 0x000fe20008410000 */
[----:B------:R-:W-:Y:S02]  /*12d60*/  FMUL.FTZ R101, R92, UR60 ;  /* 0x0000003c5c657c20 */ /* 0x000fe40008410000 */
[----:B------:R-:W4:Y:S01]  /*12d70*/  LDL R92, [R1+0x7c] ;  /* 0x00007c00015c7983 */ /* 0x000f220000100800 */
[----:B--2---:R-:W-:-:S04]  /*12d80*/  IMAD.IADD R20, R20, 0x1, R145 ;  /* 0x0000000114147824 */ /* 0x004fc800078e0291 */
[----:B-1----:R-:W-:-:S05]  /*12d90*/  @P2 IMAD.HI.U32 R144, R20, R144, RZ ;  /* 0x0000009014902227 */ /* 0x002fca00078e00ff */
[----:B---3--:R-:W-:Y:S01]  /*12da0*/  @P2 SHF.R.U32.HI R20, RZ, R21, R144 ;  /* 0x00000015ff142219 */ /* 0x008fe20000011690 */
[----:B------:R-:W-:Y:S01]  /*12db0*/  FMUL.FTZ R21, R137, UR60 ;  /* 0x0000003c89157c20 */ /* 0x000fe20008410000 */
[----:B------:R-:W-:Y:S01]  /*12dc0*/  FMUL.FTZ R137, R141, UR60 ;  /* 0x0000003c8d897c20 */ /* 0x000fe20008410000 */
[----:B------:R-:W-:Y:S02]  /*12dd0*/  FMUL.FTZ R141, R91, UR60 ;  /* 0x0000003c5b8d7c20 */ /* 0x000fe40008410000 */
[----:B------:R-:W2:Y:S01]  /*12de0*/  LDL R91, [R1+0x3c] ;  /* 0x00003c00015b7983 */ /* 0x000ea20000100800 */
[----:B------:R-:W-:-:S04]  /*12df0*/  FMUL.FTZ R142, R142, UR60 ;  /* 0x0000003c8e8e7c20 */ /* 0x000fc80008410000 */
[----:B------:R0:W1:Y:S01]  /*12e00*/  MUFU.TANH R148, R142 ;  /* 0x0000008e00947308 */ /* 0x0000620000002400 */
[----:B------:R-:W-:Y:S01]  /*12e10*/  FMUL.FTZ R155, R126, UR60 ;  /* 0x0000003c7e9b7c20 */ /* 0x000fe20008410000 */
[----:B------:R-:W-:Y:S01]  /*12e20*/  FMUL.FTZ R139, R139, UR60 ;  /* 0x0000003c8b8b7c20 */ /* 0x000fe20008410000 */
[----:B------:R-:W-:Y:S01]  /*12e30*/  FMUL.FTZ R126, R116, UR60 ;  /* 0x0000003c747e7c20 */ /* 0x000fe20008410000 */
[----:B------:R-:W-:Y:S05]  /*12e40*/  WARPSYNC.ALL ;  /* 0x0000000000007948 */ /* 0x000fea0003800000 */
[----:B------:R-:W3:Y:S01]  /*12e50*/  SHFL.IDX PT, R116, R20, RZ, 0x1c1f ;  /* 0x001c1fff14747589 */ /* 0x000ee200000e0000 */
[----:B------:R-:W-:Y:S01]  /*12e60*/  FMUL.FTZ R135, R135, UR60 ;  /* 0x0000003c87877c20 */ /* 0x000fe20008410000 */
[----:B------:R-:W-:Y:S01]  /*12e70*/  MUFU.TANH R151, R139 ;  /* 0x0000008b00977308 */ /* 0x000fe20000002400 */
[----:B------:R-:W-:Y:S01]  /*12e80*/  FMUL.FTZ R136, R136, UR60 ;  /* 0x0000003c88887c20 */ /* 0x000fe20008410000 */
[----:B------:R-:W-:Y:S01]  /*12e90*/  FMUL.FTZ R134, R134, UR60 ;  /* 0x0000003c86867c20 */ /* 0x000fe20008410000 */
[----:B------:R-:W-:Y:S01]  /*12ea0*/  FMUL.FTZ R144, R140, UR60 ;  /* 0x0000003c8c907c20 */ /* 0x000fe20008410000 */
[----:B------:R-:W-:Y:S01]  /*12eb0*/  FMUL.FTZ R128, R128, UR60 ;  /* 0x0000003c80807c20 */ /* 0x000fe20008410000 */
[----:B------:R-:W-:Y:S01]  /*12ec0*/  FMUL.FTZ R130, R130, UR60 ;  /* 0x0000003c82827c20 */ /* 0x000fe20008410000 */
[----:B------:R-:W-:-:S02]  /*12ed0*/  FMUL.FTZ R131, R131, UR60 ;  /* 0x0000003c83837c20 */ /* 0x000fc40008410000 */
[----:B------:R-:W-:Y:S01]  /*12ee0*/  MUFU.TANH R21, R21 ;  /* 0x0000001500157308 */ /* 0x000fe20000002400 */
[----:B------:R-:W-:Y:S01]  /*12ef0*/  FMUL.FTZ R129, R129, UR60 ;  /* 0x0000003c81817c20 */ /* 0x000fe20008410000 */
[----:B------:R-:W-:-:S06]  /*12f00*/  FMUL.FTZ R124, R124, UR60 ;  /* 0x0000003c7c7c7c20 */ /* 0x000fcc0008410000 */
        /* <DEDUP_REMOVED lines=12> */
[----:B0-----:R-:W-:Y:S01]  /*12fd0*/  FMUL.FTZ R142, R83, UR60 ;  /* 0x0000003c538e7c20 */ /* 0x001fe20008410000 */
[----:B------:R-:W-:Y:S01]  /*12fe0*/  ULDC UR4, c[0x0][0x988] ;  /* 0x0002620000047ab9 */ /* 0x000fe20000000800 */
[----:B-1----:R-:W-:-:S02]  /*12ff0*/  IMAD.MOV.U32 R135, RZ, RZ, R148 ;  /* 0x000000ffff877224 */ /* 0x002fc400078e0094 */
[----:B------:R-:W-:Y:S01]  /*13000*/  FMUL.FTZ R148, R106, UR60 ;  /* 0x0000003c6a947c20 */ /* 0x000fe20008410000 */
[----:B------:R-:W-:Y:S01]  /*13010*/  FMUL.FTZ R106, R108, UR60 ;  /* 0x0000003c6c6a7c20 */ /* 0x000fe20008410000 */
[----:B------:R-:W-:Y:S01]  /*13020*/  FMUL.FTZ R108, R72, UR60 ;  /* 0x0000003c486c7c20 */ /* 0x000fe20008410000 */
[----:B-----5:R-:W-:Y:S01]  /*13030*/  IMAD R72, R0, -0x90, RZ ;  /* 0xffffff7000487824 */ /* 0x020fe200078e02ff */
[----:B------:R-:W0:Y:S04]  /*13040*/  MUFU.TANH R145, R134 ;  /* 0x0000008600917308 */ /* 0x000e280000002400 */
[----:B----4-:R-:W-:-:S04]  /*13050*/  IADD3 R72, -R92, 0x1, R72 ;  /* 0x000000015c487810 */ /* 0x010fc80007ffe148 */
[----:B------:R-:W-:Y:S08]  /*13060*/  MUFU.TANH R136, R136 ;  /* 0x0000008800887308 */ /* 0x000ff00000002400 */
[----:B------:R1:W-:Y:S08]  /*13070*/  MUFU.TANH R146, R130 ;  /* 0x0000008200927308 */ /* 0x0003f00000002400 */
[----:B------:R4:W3:Y:S01]  /*13080*/  MUFU.TANH R138, R131 ;  /* 0x00000083008a7308 */ /* 0x0008e20000002400 */
[----:B-1----:R-:W-:Y:S01]  /*13090*/  FMUL.FTZ R130, R133, UR60 ;  /* 0x0000003c85827c20 */ /* 0x002fe20008410000 */
[----:B------:R-:W-:-:S06]  /*130a0*/  FMUL.FTZ R133, R120, UR60 ;  /* 0x0000003c78857c20 */ /* 0x000fcc0008410000 */
[----:B------:R-:W1:Y:S01]  /*130b0*/  MUFU.TANH R144, R144 ;  /* 0x0000009000907308 */ /* 0x000e620000002400 */
[----:B----4-:R-:W-:-:S07]  /*130c0*/  FMUL.FTZ R131, R132, UR60 ;  /* 0x0000003c84837c20 */ /* 0x010fce0008410000 */
[----:B------:R-:W4:Y:S01]  /*130d0*/  MUFU.TANH R128, R128 ;  /* 0x0000008000807308 */ /* 0x000f220000002400 */
[----:B------:R-:W-:Y:S01]  /*130e0*/  FMUL.FTZ R120, R125, UR60 ;  /* 0x0000003c7d787c20 */ /* 0x000fe20008410000 */
[----:B------:R-:W-:-:S06]  /*130f0*/  FMUL.FTZ R114, R117, UR60 ;  /* 0x0000003c75727c20 */ /* 0x000fcc0008410000 */
[----:B------:R-:W4:Y:S01]  /*13100*/  MUFU.TANH R129, R129 ;  /* 0x0000008100817308 */ /* 0x000f220000002400 */
[----:B0-----:R-:W-:Y:S02]  /*13110*/  IMAD.MOV.U32 R117, RZ, RZ, R145 ;  /* 0x000000ffff757224 */ /* 0x001fe400078e0091 */
[----:B------:R-:W-:-:S05]  /*13120*/  FMUL.FTZ R122, R103, UR60 ;  /* 0x0000003c677a7c20 */ /* 0x000fca0008410000 */
[----:B------:R-:W0:Y:S01]  /*13130*/  MUFU.TANH R130, R130 ;  /* 0x0000008200827308 */ /* 0x000e220000002400 */
[----:B------:R-:W-:Y:S01]  /*13140*/  FMUL.FTZ R145, R99, UR60 ;  /* 0x0000003c63917c20 */ /* 0x000fe20008410000 */
[----:B------:R-:W-:Y:S01]  /*13150*/  FMUL.FTZ R103, R84, UR60 ;  /* 0x0000003c54677c20 */ /* 0x000fe20008410000 */
[----:B------:R-:W-:Y:S02]  /*13160*/  IMAD.MOV.U32 R134, RZ, RZ, R151 ;  /* 0x000000ffff867224 */ /* 0x000fe400078e0097 */
[----:B------:R-:W-:-:S03]  /*13170*/  FMUL.FTZ R99, R100, UR60 ;  /* 0x0000003c64637c20 */ /* 0x000fc60008410000 */
[----:B------:R-:W0:Y:S01]  /*13180*/  MUFU.TANH R131, R131 ;  /* 0x0000008300837308 */ /* 0x000e220000002400 */
[----:B------:R-:W-:Y:S01]  /*13190*/  FMUL.FTZ R132, R121, UR60 ;  /* 0x0000003c79847c20 */ /* 0x000fe20008410000 */
[----:B------:R-:W-:Y:S01]  /*131a0*/  FMUL.FTZ R151, R118, UR60 ;  /* 0x0000003c76977c20 */ /* 0x000fe20008410000 */
[----:B------:R-:W-:-:S05]  /*131b0*/  FMUL.FTZ R100, R88, UR60 ;  /* 0x0000003c58647c20 */ /* 0x000fca0008410000 */
[----:B------:R-:W0:Y:S01]  /*131c0*/  MUFU.TANH R133, R133 ;  /* 0x0000008500857308 */ /* 0x000e220000002400 */
[----:B------:R-:W-:Y:S01]  /*131d0*/  FMUL.FTZ R118, R111, UR60 ;  /* 0x0000003c6f767c20 */ /* 0x000fe20008410000 */
[----:B------:R-:W-:Y:S01]  /*131e0*/  FMUL.FTZ R88, R89, UR60 ;  /* 0x0000003c59587c20 */ /* 0x000fe20008410000 */
[----:B---3--:R-:W-:-:S05]  /*131f0*/  IMAD.MOV.U32 R89, RZ, RZ, R138 ;  /* 0x000000ffff597224 */ /* 0x008fca00078e008a */
[----:B------:R-:W3:Y:S01]  /*13200*/  MUFU.TANH R124, R124 ;  /* 0x0000007c007c7308 */ /* 0x000ee20000002400 */
[----:B------:R-:W-:Y:S01]  /*13210*/  FMUL.FTZ R111, R85, UR60 ;  /* 0x0000003c556f7c20 */ /* 0x000fe20008410000 */
[----:B------:R-:W-:Y:S02]  /*13220*/  IMAD.MOV.U32 R127, RZ, RZ, R146 ;  /* 0x000000ffff7f7224 */ /* 0x000fe400078e0092 */
[----:B------:R-:W-:Y:S01]  /*13230*/  FMUL.FTZ R146, R110, UR60 ;  /* 0x0000003c6e927c20 */ /* 0x000fe20008410000 */
[----:B------:R-:W-:-:S03]  /*13240*/  IMAD.MOV.U32 R125, RZ, RZ, R147 ;  /* 0x000000ffff7d7224 */ /* 0x000fc600078e0093 */
[----:B------:R-:W3:Y:S01]  /*13250*/  MUFU.TANH R120, R120 ;  /* 0x0000007800787308 */ /* 0x000ee20000002400 */
[----:B------:R-:W-:Y:S01]  /*13260*/  FMUL.FTZ R147, R107, UR60 ;  /* 0x0000003c6b937c20 */ /* 0x000fe20008410000 */
[----:B------:R-:W-:Y:S01]  /*13270*/  FMUL.FTZ R107, R109, UR60 ;  /* 0x0000003c6d6b7c20 */ /* 0x000fe20008410000 */
[----:B------:R-:W-:Y:S01]  /*13280*/  FMUL.FTZ R110, R97, UR60 ;  /* 0x0000003c616e7c20 */ /* 0x000fe20008410000 */
[----:B------:R-:W-:-:S04]  /*13290*/  IMAD.MOV.U32 R92, RZ, RZ, R89 ;  /* 0x000000ffff5c7224 */ /* 0x000fc800078e0059 */
[----:B------:R-:W3:Y:S01]  /*132a0*/  MUFU.TANH R113, R113 ;  /* 0x0000007100717308 */ /* 0x000ee20000002400 */
[----:B------:R-:W-:Y:S02]  /*132b0*/  IMAD.MOV.U32 R97, RZ, RZ, R139 ;  /* 0x000000ffff617224 */ /* 0x000fe400078e008b */
[----:B------:R-:W-:Y:S02]  /*132c0*/  IMAD.MOV.U32 R89, RZ, RZ, R127 ;  /* 0x000000ffff597224 */ /* 0x000fe400078e007f */
[----:B------:R-:W-:-:S03]  /*132d0*/  IMAD.MOV.U32 R127, RZ, RZ, R134 ;  /* 0x000000ffff7f7224 */ /* 0x000fc600078e0086 */
[----:B------:R-:W3:Y:S08]  /*132e0*/  MUFU.TANH R132, R132 ;  /* 0x0000008400847308 */ /* 0x000ef00000002400 */
[----:B------:R-:W3:Y:S08]  /*132f0*/  MUFU.TANH R126, R126 ;  /* 0x0000007e007e7308 */ /* 0x000ef00000002400 */
[----:B------:R-:W3:Y:S08]  /*13300*/  MUFU.TANH R104, R104 ;  /* 0x0000006800687308 */ /* 0x000ef00000002400 */
[----:B------:R-:W3:Y:S08]  /*13310*/  MUFU.TANH R112, R112 ;  /* 0x0000007000707308 */ /* 0x000ef00000002400 */
[----:B------:R-:W3:Y:S08]  /*13320*/  MUFU.TANH R105, R105 ;  /* 0x0000006900697308 */ /* 0x000ef00000002400 */
[----:B------:R-:W3:Y:S01]  /*13330*/  MUFU.TANH R107, R107 ;  /* 0x0000006b006b7308 */ /* 0x000ee20000002400 */
[----:B------:R-:W-:Y:S01]  /*13340*/  FMUL.FTZ R140, R94, UR60 ;  /* 0x0000003c5e8c7c20 */ /* 0x000fe20008410000 */
[----:B------:R-:W-:-:S06]  /*13350*/  FMUL.FTZ R94, R80, UR60 ;  /* 0x0000003c505e7c20 */ /* 0x000fcc0008410000 */
[----:B------:R-:W3:Y:S01]  /*13360*/  MUFU.TANH R114, R114 ;  /* 0x0000007200727308 */ /* 0x000ee20000002400 */
[----:B------:R-:W-:-:S07]  /*13370*/  FMUL.FTZ R109, R76, UR60 ;  /* 0x0000003c4c6d7c20 */ /* 0x000fce0008410000 */
[----:B------:R-:W3:Y:S08]  /*13380*/  MUFU.TANH R96, R96 ;  /* 0x0000006000607308 */ /* 0x000ef00000002400 */
[----:B------:R-:W3:Y:S01]  /*13390*/  MUFU.TANH R99, R99 ;  /* 0x0000006300637308 */ /* 0x000ee20000002400 */
[----:B------:R-:W-:Y:S01]  /*133a0*/  FMUL.FTZ R139, R95, UR60 ;  /* 0x0000003c5f8b7c20 */ /* 0x000fe20008410000 */
[----:B------:R-:W-:Y:S01]  /*133b0*/  IMAD.MOV.U32 R95, RZ, RZ, R117 ;  /* 0x000000ffff5f7224 */ /* 0x000fe200078e0075 */
[----:B------:R-:W3:Y:S05]  /*133c0*/  SHFL.IDX PT, R20, R20, 0x1, 0x1c1f ;  /* 0x003c1f0014147f89 */ /* 0x000eea00000e0000 */
[----:B------:R-:W3:Y:S01]  /*133d0*/  MUFU.TANH R106, R106 ;  /* 0x0000006a006a7308 */ /* 0x000ee20000002400 */
[----:B------:R-:W-:-:S07]  /*133e0*/  FMUL.FTZ R117, R86, UR60 ;  /* 0x0000003c56757c20 */ /* 0x000fce0008410000 */
[----:B------:R-:W3:Y:S01]  /*133f0*/  MUFU.TANH R88, R88 ;  /* 0x0000005800587308 */ /* 0x000ee20000002400 */
[----:B------:R-:W-:Y:S01]  /*13400*/  FMUL.FTZ R123, R90, UR60 ;  /* 0x0000003c5a7b7c20 */ /* 0x000fe20008410000 */
[----:B------:R-:W-:-:S06]  /*13410*/  FMUL.FTZ R90, R93, UR60 ;  /* 0x0000003c5d5a7c20 */ /* 0x000fcc0008410000 */
[----:B------:R-:W3:Y:S01]  /*13420*/  MUFU.TANH R110, R110 ;  /* 0x0000006e006e7308 */ /* 0x000ee20000002400 */
[----:B------:R-:W-:-:S07]  /*13430*/  FMUL.FTZ R93, R81, UR60 ;  /* 0x0000003c515d7c20 */ /* 0x000fce0008410000 */
[----:B------:R-:W3:Y:S01]  /*13440*/  MUFU.TANH R94, R94 ;  /* 0x0000005e005e7308 */ /* 0x000ee20000002400 */
[----:B--2---:R-:W-:-:S05]  /*13450*/  IADD3 R115, -R115, R72, R91 ;  /* 0x0000004873737210 */ /* 0x004fca0007ffe15b */
[----:B------:R-:W-:-:S05]  /*13460*/  IMAD.IADD R116, R115, 0x1, R116 ;  /* 0x0000000173747824 */ /* 0x000fca00078e0274 */
[C---:B------:R-:W-:Y:S02]  /*13470*/  ISETP.GT.AND P3, PT, R116.reuse, RZ, PT ;  /* 0x000000ff7400720c */ /* 0x040fe40003f64270 */
[----:B------:R-:W-:Y:S02]  /*13480*/  ISETP.GT.AND P4, PT, R116, 0x1, PT ;  /* 0x000000017400780c */ /* 0x000fe40003f84270 */
[----:B------:R-:W-:Y:S02]  /*13490*/  FSEL R91, R136, -INF , P3 ;  /* 0xff800000885b7808 */ /* 0x000fe40001800000 */
[C---:B------:R-:W-:Y:S02]  /*134a0*/  ISETP.GT.AND P2, PT, R116.reuse, 0x8, PT ;  /* 0x000000087400780c */ /* 0x040fe40003f44270 */
[----:B------:R-:W-:Y:S02]  /*134b0*/  ISETP.GT.AND P3, PT, R116, 0x9, PT ;  /* 0x000000097400780c */ /* 0x000fe40003f64270 */
[----:B------:R-:W-:-:S02]  /*134c0*/  FSEL R84, R21, -INF , P4 ;  /* 0xff80000015547808 */ /* 0x000fc40002000000 */
[----:B------:R-:W-:Y:S02]  /*134d0*/  ISETP.GT.AND P4, PT, R116, 0x10, PT ;  /* 0x000000107400780c */ /* 0x000fe40003f84270 */
[----:B-1----:R-:W-:Y:S02]  /*134e0*/  FSEL R72, R144, -INF , P2 ;  /* 0xff80000090487808 */ /* 0x002fe40001000000 */
[----:B------:R-:W-:Y:S02]  /*134f0*/  FSEL R85, R137, -INF , P3 ;  /* 0xff80000089557808 */ /* 0x000fe40001800000 */
[----:B------:R-:W-:Y:S02]  /*13500*/  ISETP.GT.AND P2, PT, R116, 0x11, PT ;  /* 0x000000117400780c */ /* 0x000fe40003f44270 */
[----:B----4-:R-:W-:Y:S02]  /*13510*/  FSEL R137, R128, -INF , P4 ;  /* 0xff80000080897808 */ /* 0x010fe40002000000 */
[----:B------:R-:W-:-:S02]  /*13520*/  ISETP.GT.AND P4, PT, R116, 0x19, PT ;  /* 0x000000197400780c */ /* 0x000fc40003f84270 */
[----:B------:R-:W-:Y:S02]  /*13530*/  FSEL R136, R129, -INF , P2 ;  /* 0xff80000081887808 */ /* 0x000fe40001000000 */
[C---:B------:R-:W-:Y:S02]  /*13540*/  ISETP.GT.AND P3, PT, R116.reuse, 0x18, PT ;  /* 0x000000187400780c */ /* 0x040fe40003f64270 */
[----:B------:R-:W-:Y:S02]  /*13550*/  ISETP.GT.AND P2, PT, R116, 0x20, PT ;  /* 0x000000207400780c */ /* 0x000fe40003f44270 */
[----:B0-----:R-:W-:Y:S01]  /*13560*/  FSEL R134, R130, -INF , P4 ;  /* 0xff80000082867808 */ /* 0x001fe20002000000 */
[----:B------:R-:W-:Y:S01]  /*13570*/  IMAD.MOV.U32 R21, RZ, RZ, R97 ;  /* 0x000000ffff157224 */ /* 0x000fe200078e0061 */
[----:B------:R-:W-:Y:S01]  /*13580*/  ISETP.GT.AND P4, PT, R116, 0x28, PT ;  /* 0x000000287400780c */ /* 0x000fe20003f84270 */
[----:B------:R-:W-:Y:S01]  /*13590*/  IMAD.MOV.U32 R97, RZ, RZ, R135 ;  /* 0x000000ffff617224 */ /* 0x000fe200078e0087 */
[----:B------:R-:W-:-:S02]  /*135a0*/  FSEL R135, R131, -INF , P3 ;  /* 0xff80000083877808 */ /* 0x000fc40001800000 */
[----:B------:R-:W-:Y:S02]  /*135b0*/  FSEL R133, R133, -INF , P2 ;  /* 0xff80000085857808 */ /* 0x000fe40001000000 */
[----:B------:R-:W-:Y:S02]  /*135c0*/  ISETP.GT.AND P2, PT, R116, 0x29, PT ;  /* 0x000000297400780c */ /* 0x000fe40003f44270 */
[----:B---3--:R-:W-:Y:S02]  /*135d0*/  FSEL R131, R124, -INF , P4 ;  /* 0xff8000007c837808 */ /* 0x008fe40002000000 */
[----:B------:R-:W-:Y:S02]  /*135e0*/  ISETP.GT.AND P4, PT, R116, 0x31, PT ;  /* 0x000000317400780c */ /* 0x000fe40003f84270 */
        /* <DEDUP_REMOVED lines=8> */
[----:B------:R-:W-:Y:S02]  /*13670*/  ISETP.GT.AND P2, PT, R116, 0x41, PT ;  /* 0x000000417400780c */ /* 0x000fe40003f44270 */
[----:B------:R-:W-:Y:S02]  /*13680*/  FSEL R76, R104, -INF , P4 ;  /* 0xff800000684c7808 */ /* 0x000fe40002000000 */
[----:B------:R-:W-:Y:S01]  /*13690*/  ISETP.GT.AND P4, PT, R116, 0x49, PT ;  /* 0x000000497400780c */ /* 0x000fe20003f84270 */
[----:B------:R0:W-:Y:S01]  /*136a0*/  MUFU.TANH R86, R77 ;  /* 0x0000004d00567308 */ /* 0x0001e20000002400 */
[----:B------:R-:W-:Y:S02]  /*136b0*/  FSEL R129, R112, -INF , P3 ;  /* 0xff80000070817808 */ /* 0x000fe40001800000 */
[----:B------:R-:W-:Y:S02]  /*136c0*/  FSEL R80, R105, -INF , P2 ;  /* 0xff80000069507808 */ /* 0x000fe40001000000 */
[----:B------:R-:W-:-:S02]  /*136d0*/  ISETP.GT.AND P3, PT, R116, 0x39, PT ;  /* 0x000000397400780c */ /* 0x000fc40003f64270 */
[C---:B------:R-:W-:Y:S02]  /*136e0*/  ISETP.GT.AND P2, PT, R116.reuse, 0x50, PT ;  /* 0x000000507400780c */ /* 0x040fe40003f44270 */
[----:B0-----:R-:W-:Y:S01]  /*136f0*/  FSEL R77, R107, -INF , P4 ;  /* 0xff8000006b4d7808 */ /* 0x001fe20002000000 */
[----:B------:R-:W0:Y:S01]  /*13700*/  MUFU.TANH R100, R100 ;  /* 0x0000006400647308 */ /* 0x000e220000002400 */
[----:B------:R-:W-:Y:S01]  /*13710*/  ISETP.GT.AND P4, PT, R116, 0x58, PT ;  /* 0x000000587400780c */ /* 0x000fe20003f84270 */
[----:B------:R-:W-:Y:S01]  /*13720*/  IMAD.MOV.U32 R124, RZ, RZ, R97 ;  /* 0x000000ffff7c7224 */ /* 0x000fe200078e0061 */
[----:B------:R-:W-:Y:S02]  /*13730*/  FSEL R81, R114, -INF , P3 ;  /* 0xff80000072517808 */ /* 0x000fe40001800000 */
[----:B------:R-:W-:-:S03]  /*13740*/  FSEL R97, R96, -INF , P2 ;  /* 0xff80000060617808 */ /* 0x000fc60001000000 */
[----:B------:R-:W1:Y:S01]  /*13750*/  MUFU.TANH R111, R111 ;  /* 0x0000006f006f7308 */ /* 0x000e620000002400 */
[C---:B------:R-:W-:Y:S02]  /*13760*/  ISETP.GT.AND P3, PT, R116.reuse, 0x48, PT ;  /* 0x000000487400780c */ /* 0x040fe40003f64270 */
[----:B------:R-:W-:Y:S02]  /*13770*/  FSEL R96, R99, -INF , P4 ;  /* 0xff80000063607808 */ /* 0x000fe40002000000 */
[----:B------:R-:W-:Y:S01]  /*13780*/  ISETP.GT.AND P4, PT, R116, 0x61, PT ;  /* 0x000000617400780c */ /* 0x000fe20003f84270 */
[----:B------:R-:W-:Y:S02]  /*13790*/  IMAD.MOV.U32 R113, RZ, RZ, R89 ;  /* 0x000000ffff717224 */ /* 0x000fe400078e0059 */
[----:B------:R-:W2:Y:S01]  /*137a0*/  MUFU.TANH R98, R98 ;  /* 0x0000006200627308 */ /* 0x000ea20000002400 */
[----:B------:R-:W-:Y:S02]  /*137b0*/  FSEL R89, R106, -INF , P3 ;  /* 0xff8000006a597808 */ /* 0x000fe40001800000 */
[----:B------:R-:W-:-:S02]  /*137c0*/  ISETP.GT.AND P3, PT, R116, 0x51, PT ;  /* 0x000000517400780c */ /* 0x000fc40003f64270 */
[----:B------:R-:W-:-:S03]  /*137d0*/  FSEL R83, R88, -INF , P4 ;  /* 0xff80000058537808 */ /* 0x000fc60002000000 */
[----:B------:R-:W3:Y:S01]  /*137e0*/  MUFU.TANH R90, R90 ;  /* 0x0000005a005a7308 */ /* 0x000ee20000002400 */
[----:B------:R-:W-:-:S07]  /*137f0*/  ISETP.GT.AND P4, PT, R116, 0x70, PT ;  /* 0x000000707400780c */ /* 0x000fce0003f84270 */
[----:B------:R-:W4:Y:S01]  /*13800*/  MUFU.TANH R109, R109 ;  /* 0x0000006d006d7308 */ /* 0x000f220000002400 */
[----:B------:R-:W-:Y:S01]  /*13810*/  FSEL R110, R110, -INF , P3 ;  /* 0xff8000006e6e7808 */ /* 0x000fe20001800000 */
[----:B------:R-:W-:Y:S01]  /*13820*/  FMUL.FTZ R121, R102, UR60 ;  /* 0x0000003c66797c20 */ /* 0x000fe20008410000 */
[----:B------:R-:W-:-:S05]  /*13830*/  ISETP.GT.AND P3, PT, R116, 0x60, PT ;  /* 0x000000607400780c */ /* 0x000fca0003f64270 */
[----:B------:R-:W4:Y:S01]  /*13840*/  MUFU.TANH R101, R101 ;  /* 0x0000006500657308 */ /* 0x000f220000002400 */
[----:B------:R-:W-:Y:S01]  /*13850*/  FSEL R88, R94, -INF , P4 ;  /* 0xff8000005e587808 */ /* 0x000fe20002000000 */
[----:B------:R-:W-:Y:S01]  /*13860*/  FMUL.FTZ R102, R73, UR60 ;  /* 0x0000003c49667c20 */ /* 0x000fe20008410000 */
[C---:B------:R-:W-:Y:S01]  /*13870*/  ISETP.GT.AND P4, PT, R116.reuse, 0x79, PT ;  /* 0x000000797400780c */ /* 0x040fe20003f84270 */
[----:B------:R-:W-:Y:S01]  /*13880*/  IMAD.MOV.U32 R112, RZ, RZ, R92 ;  /* 0x000000ffff707224 */ /* 0x000fe200078e005c */
[----:B------:R-:W-:-:S03]  /*13890*/  ISETP.GT.AND P2, PT, R116, 0x59, PT ;  /* 0x000000597400780c */ /* 0x000fc60003f44270 */
[----:B------:R-:W4:Y:S01]  /*138a0*/  MUFU.TANH R93, R93 ;  /* 0x0000005d005d7308 */ /* 0x000f220000002400 */
[----:B0-----:R-:W-:Y:S01]  /*138b0*/  FSEL R92, R100, -INF , P3 ;  /* 0xff800000645c7808 */ /* 0x001fe20001800000 */
[----:B------:R-:W-:Y:S01]  /*138c0*/  IMAD.IADD R20, R115, 0x1, R20 ;  /* 0x0000000173147824 */ /* 0x000fe200078e0214 */
[----:B------:R-:W-:Y:S02]  /*138d0*/  ISETP.GT.AND P3, PT, R116, 0x69, PT ;  /* 0x000000697400780c */ /* 0x000fe40003f64270 */
[----:B-1----:R-:W-:-:S03]  /*138e0*/  FSEL R100, R111, -INF , P4 ;  /* 0xff8000006f647808 */ /* 0x002fc60002000000 */
[----:B------:R-:W0:Y:S01]  /*138f0*/  MUFU.TANH R103, R103 ;  /* 0x0000006700677308 */ /* 0x000e220000002400 */
[----:B------:R-:W-:Y:S01]  /*13900*/  ISETP.GT.AND P4, PT, R116, 0x88, PT ;  /* 0x000000887400780c */ /* 0x000fe20003f84270 */
[----:B------:R-:W-:Y:S01]  /*13910*/  FMUL.FTZ R138, R82, UR60 ;  /* 0x0000003c528a7c20 */ /* 0x000fe20008410000 */
[----:B--2---:R-:W-:Y:S01]  /*13920*/  FSEL R73, R98, -INF , P2 ;  /* 0xff80000062497808 */ /* 0x004fe20001000000 */
[----:B------:R-:W-:Y:S01]  /*13930*/  IMAD.MOV.U32 R114, RZ, RZ, R127 ;  /* 0x000000ffff727224 */ /* 0x000fe200078e007f */
[----:B------:R-:W-:-:S03]  /*13940*/  ISETP.GT.AND P2, PT, R116, 0x68, PT ;  /* 0x000000687400780c */ /* 0x000fc60003f44270 */
[----:B------:R-:W1:Y:S01]  /*13950*/  MUFU.TANH R102, R102 ;  /* 0x0000006600667308 */ /* 0x000e620000002400 */
[----:B---3--:R-:W-:Y:S02]  /*13960*/  FSEL R82, R90, -INF , P3 ;  /* 0xff8000005a527808 */ /* 0x008fe40001800000 */
[----:B----4-:R-:W-:Y:S01]  /*13970*/  FSEL R90, R109, -INF , P4 ;  /* 0xff8000006d5a7808 */ /* 0x010fe20002000000 */
[----:B------:R-:W-:Y:S01]  /*13980*/  IMAD.MOV.U32 R120, RZ, RZ, R95 ;  /* 0x000000ffff787224 */ /* 0x000fe200078e005f */
[----:B------:R-:W-:Y:S01]  /*13990*/  ISETP.GT.AND P4, PT, R20, 0x1, PT ;  /* 0x000000011400780c */ /* 0x000fe20003f84270 */
[----:B------:R-:W-:Y:S01]  /*139a0*/  FMUL.FTZ R144, R87, UR60 ;  /* 0x0000003c57907c20 */ /* 0x000fe20008410000 */
[----:B------:R-:W-:Y:S01]  /*139b0*/  FSEL R95, R101, -INF , P2 ;  /* 0xff800000655f7808 */ /* 0x000fe20001000000 */
[----:B------:R-:W2:Y:S01]  /*139c0*/  MUFU.TANH R155, R155 ;  /* 0x0000009b009b7308 */ /* 0x000ea20000002400 */
[C---:B------:R-:W-:Y:S02]  /*139d0*/  ISETP.GT.AND P2, PT, R116.reuse, 0x71, PT ;  /* 0x000000717400780c */ /* 0x040fe40003f44270 */
[----:B------:R-:W-:-:S02]  /*139e0*/  ISETP.GT.AND P3, PT, R116, 0x78, PT ;  /* 0x000000787400780c */ /* 0x000fc40003f64270 */
[----:B------:R-:W-:Y:S02]  /*139f0*/  FSEL R87, R114, -INF , P4 ;  /* 0xff80000072577808 */ /* 0x000fe40002000000 */
[----:B------:R-:W-:Y:S02]  /*13a00*/  ISETP.GT.AND P4, PT, R20, 0x10, PT ;  /* 0x000000101400780c */ /* 0x000fe40003f84270 */
[----:B------:R-:W-:Y:S02]  /*13a10*/  FSEL R101, R93, -INF , P2 ;  /* 0xff8000005d657808 */ /* 0x000fe40001000000 */
[----:B0-----:R-:W-:Y:S02]  /*13a20*/  FSEL R93, R103, -INF , P3 ;  /* 0xff800000675d7808 */ /* 0x001fe40001800000 */
[----:B------:R-:W-:Y:S02]  /*13a30*/  ISETP.GT.AND P3, PT, R116, 0x81, PT ;  /* 0x000000817400780c */ /* 0x000fe40003f64270 */
[----:B------:R-:W-:-:S02]  /*13a40*/  FSEL R113, R113, -INF , P4 ;  /* 0xff80000071717808 */ /* 0x000fc40002000000 */
[----:B------:R-:W-:Y:S02]  /*13a50*/  ISETP.GT.AND P4, PT, R20, 0x19, PT ;  /* 0x000000191400780c */ /* 0x000fe40003f84270 */
[----:B-1----:R-:W-:Y:S02]  /*13a60*/  FSEL R99, R102, -INF , P3 ;  /* 0xff80000066637808 */ /* 0x002fe40001800000 */
[----:B------:R-:W-:Y:S02]  /*13a70*/  FSEL R102, R21, -INF , P4 ;  /* 0xff80000015667808 */ /* 0x000fe40002000000 */
[----:B------:R-:W-:-:S04]  /*13a80*/  ISETP.GT.AND P4, PT, R20, 0x28, PT ;  /* 0x000000281400780c */ /* 0x000fc80003f84270 */
[----:B--2---:R-:W-:Y:S02]  /*13a90*/  FSEL R105, R155, -INF , P4 ;  /* 0xff8000009b697808 */ /* 0x004fe40002000000 */
[----:B------:R-:W2:Y:S01]  /*13aa0*/  LDL.LU R155, [R1+0x14] ;  /* 0x00001400019b7983 */ /* 0x000ea20000300800 */
        /* <DEDUP_REMOVED lines=16> */
[----:B------:R-:W-:-:S04]  /*13bb0*/  FMNMX.FTZ R21, R81, R21, !PT ;  /* 0x0000001551157209 */ /* 0x000fc80007810000 */
[----:B------:R-:W-:-:S04]  /*13bc0*/  FMNMX.FTZ R21, R76, R21, !PT ;  /* 0x000000154c157209 */ /* 0x000fc80007810000 */
[----:B------:R-:W-:-:S04]  /*13bd0*/  FMNMX.FTZ R21, R80, R21, !PT ;  /* 0x0000001550157209 */ /* 0x000fc80007810000 */
[----:B------:R-:W-:Y:S02]  /*13be0*/  FMNMX.FTZ R21, R89, R21, !PT ;  /* 0x0000001559157209 */ /* 0x000fe40007810000 */
[----:B------:R-:W-:Y:S02]  /*13bf0*/  ISETP.GT.AND P2, PT, R116, 0x80, PT ;  /* 0x000000807400780c */ /* 0x000fe40003f44270 */
[----:B------:R-:W-:Y:S01]  /*13c00*/  FMNMX.FTZ R21, R77, R21, !PT ;  /* 0x000000154d157209 */ /* 0x000fe20007810000 */
[----:B------:R-:W-:Y:S01]  /*13c10*/  IMAD.MOV.U32 R127, RZ, RZ, R143 ;  /* 0x000000ffff7f7224 */ /* 0x000fe200078e008f */
[----:B0-----:R-:W-:Y:S02]  /*13c20*/  FSEL R94, R108, -INF , P2 ;  /* 0xff8000006c5e7808 */ /* 0x001fe40001000000 */
[----:B------:R-:W-:Y:S02]  /*13c30*/  ISETP.GT.AND P2, PT, R116, 0x89, PT ;  /* 0x000000897400780c */ /* 0x000fe40003f44270 */
[----:B------:R-:W-:-:S02]  /*13c40*/  ISETP.GT.AND P3, PT, R20, RZ, PT ;  /* 0x000000ff1400720c */ /* 0x000fc40003f64270 */
[----:B------:R-:W-:Y:S01]  /*13c50*/  FMNMX.FTZ R21, R97, R21, !PT ;  /* 0x0000001561157209 */ /* 0x000fe20007810000 */
[----:B------:R-:W0:Y:S01]  /*13c60*/  MUFU.TANH R157, R157 ;  /* 0x0000009d009d7308 */ /* 0x000e220000002400 */
[----:B------:R-:W-:Y:S02]  /*13c70*/  FSEL R98, R86, -INF , P2 ;  /* 0xff80000056627808 */ /* 0x000fe40001000000 */
[----:B------:R-:W-:Y:S02]  /*13c80*/  FSEL R127, R127, -INF , P3 ;  /* 0xff8000007f7f7808 */ /* 0x000fe40001800000 */
[----:B------:R-:W-:-:S03]  /*13c90*/  FMNMX.FTZ R21, R110, R21, !PT ;  /* 0x000000156e157209 */ /* 0x000fc60007810000 */
[----:B------:R-:W1:Y:S01]  /*13ca0*/  MUFU.TANH R156, R156 ;  /* 0x0000009c009c7308 */ /* 0x000e620000002400 */
[C---:B------:R-:W-:Y:S02]  /*13cb0*/  ISETP.GT.AND P2, PT, R20.reuse, 0x8, PT ;  /* 0x000000081400780c */ /* 0x040fe40003f44270 */
[----:B------:R-:W-:Y:S02]  /*13cc0*/  ISETP.GT.AND P3, PT, R20, 0x9, PT ;  /* 0x000000091400780c */ /* 0x000fe40003f64270 */
[----:B------:R-:W-:-:S03]  /*13cd0*/  FMNMX.FTZ R21, R96, R21, !PT ;  /* 0x0000001560157209 */ /* 0x000fc60007810000 */
[----:B------:R-:W3:Y:S01]  /*13ce0*/  MUFU.TANH R154, R154 ;  /* 0x0000009a009a7308 */ /* 0x000ee20000002400 */
[----:B------:R-:W-:Y:S02]  /*13cf0*/  FSEL R124, R124, -INF , P2 ;  /* 0xff8000007c7c7808 */ /* 0x000fe40001000000 */
[----:B------:R-:W-:Y:S02]  /*13d00*/  FSEL R125, R125, -INF , P3 ;  /* 0xff8000007d7d7808 */ /* 0x000fe40001800000 */
[----:B------:R-:W-:-:S03]  /*13d10*/  ISETP.GT.AND P2, PT, R20, 0x11, PT ;  /* 0x000000111400780c */ /* 0x000fc60003f44270 */
[----:B------:R-:W4:Y:S01]  /*13d20*/  MUFU.TANH R153, R153 ;  /* 0x0000009900997308 */ /* 0x000f220000002400 */
[----:B------:R-:W-:Y:S02]  /*13d30*/  ISETP.GT.AND P3, PT, R20, 0x18, PT ;  /* 0x000000181400780c */ /* 0x000fe40003f64270 */
[----:B------:R-:W-:-:S05]  /*13d40*/  FMNMX.FTZ R21, R73, R21, !PT ;  /* 0x0000001549157209 */ /* 0x000fca0007810000 */
[----:B------:R-:W4:Y:S01]  /*13d50*/  MUFU.TANH R152, R152 ;  /* 0x0000009800987308 */ /* 0x000f220000002400 */
[----:B------:R-:W-:Y:S02]  /*13d60*/  FSEL R112, R112, -INF , P2 ;  /* 0xff80000070707808 */ /* 0x000fe40001000000 */
[----:B------:R-:W-:Y:S02]  /*13d70*/  FSEL R111, R120, -INF , P3 ;  /* 0xff800000786f7808 */ /* 0x000fe40001800000 */
[----:B------:R-:W-:-:S03]  /*13d80*/  ISETP.GT.AND P2, PT, R20, 0x20, PT ;  /* 0x000000201400780c */ /* 0x000fc60003f44270 */
[----:B------:R-:W4:Y:S01]  /*13d90*/  MUFU.TANH R151, R151 ;  /* 0x0000009700977308 */ /* 0x000f220000002400 */
[----:B------:R-:W-:Y:S02]  /*13da0*/  ISETP.GT.AND P3, PT, R20, 0x21, PT ;  /* 0x000000211400780c */ /* 0x000fe40003f64270 */
[----:B------:R-:W-:-:S05]  /*13db0*/  FMNMX.FTZ R21, R92, R21, !PT ;  /* 0x000000155c157209 */ /* 0x000fca0007810000 */
[----:B------:R-:W4:Y:S01]  /*13dc0*/  MUFU.TANH R149, R149 ;  /* 0x0000009500957308 */ /* 0x000f220000002400 */
[----:B0-----:R-:W-:-:S07]  /*13dd0*/  FSEL R103, R157, -INF , P2 ;  /* 0xff8000009d677808 */ /* 0x001fce0001000000 */
[----:B------:R-:W0:Y:S01]  /*13de0*/  MUFU.TANH R148, R148 ;  /* 0x0000009400947308 */ /* 0x000e220000002400 */
[----:B-1----:R-:W-:Y:S02]  /*13df0*/  FSEL R104, R156, -INF , P3 ;  /* 0xff8000009c687808 */ /* 0x002fe40001800000 */
[C---:B------:R-:W-:Y:S02]  /*13e00*/  ISETP.GT.AND P2, PT, R20.reuse, 0x29, PT ;  /* 0x000000291400780c */ /* 0x040fe40003f44270 */
[----:B------:R-:W-:-:S03]  /*13e10*/  ISETP.GT.AND P3, PT, R20, 0x30, PT ;  /* 0x000000301400780c */ /* 0x000fc60003f64270 */
[----:B------:R-:W1:Y:S01]  /*13e20*/  MUFU.TANH R147, R147 ;  /* 0x0000009300937308 */ /* 0x000e620000002400 */
[----:B------:R-:W-:Y:S02]  /*13e30*/  ISETP.GT.AND P4, PT, R20, 0x31, PT ;  /* 0x000000311400780c */ /* 0x000fe40003f84270 */
[----:B------:R-:W-:-:S05]  /*13e40*/  FMNMX.FTZ R21, R83, R21, !PT ;  /* 0x0000001553157209 */ /* 0x000fca0007810000 */
[----:B------:R-:W-:Y:S01]  /*13e50*/  MUFU.TANH R146, R146 ;  /* 0x0000009200927308 */ /* 0x000fe20000002400 */
[----:B---3--:R-:W-:-:S07]  /*13e60*/  FSEL R106, R154, -INF , P2 ;  /* 0xff8000009a6a7808 */ /* 0x008fce0001000000 */
[----:B------:R-:W3:Y:S01]  /*13e70*/  MUFU.TANH R118, R118 ;  /* 0x0000007600767308 */ /* 0x000ee20000002400 */
[----:B----4-:R-:W-:Y:S02]  /*13e80*/  FSEL R107, R153, -INF , P3 ;  /* 0xff800000996b7808 */ /* 0x010fe40001800000 */
[----:B------:R-:W-:Y:S02]  /*13e90*/  FSEL R108, R152, -INF , P4 ;  /* 0xff800000986c7808 */ /* 0x000fe40002000000 */
[----:B------:R-:W-:-:S03]  /*13ea0*/  FMNMX.FTZ R21, R95, R21, !PT ;  /* 0x000000155f157209 */ /* 0x000fc60007810000 */
[----:B------:R-:W4:Y:S01]  /*13eb0*/  MUFU.TANH R119, R119 ;  /* 0x0000007700777308 */ /* 0x000f220000002400 */
[C---:B------:R-:W-:Y:S02]  /*13ec0*/  ISETP.GT.AND P2, PT, R20.reuse, 0x38, PT ;  /* 0x000000381400780c */ /* 0x040fe40003f44270 */
[C---:B------:R-:W-:Y:S02]  /*13ed0*/  ISETP.GT.AND P3, PT, R20.reuse, 0x39, PT ;  /* 0x000000391400780c */ /* 0x040fe40003f64270 */
[----:B------:R-:W-:-:S03]  /*13ee0*/  ISETP.GT.AND P4, PT, R20, 0x40, PT ;  /* 0x000000401400780c */ /* 0x000fc60003f84270 */
[----:B------:R-:W-:Y:S01]  /*13ef0*/  MUFU.TANH R145, R145 ;  /* 0x0000009100917308 */ /* 0x000fe20000002400 */
[----:B------:R-:W-:-:S07]  /*13f00*/  FMNMX.FTZ R21, R82, R21, !PT ;  /* 0x0000001552157209 */ /* 0x000fce0007810000 */
[----:B------:R-:W4:Y:S01]  /*13f10*/  MUFU.TANH R121, R121 ;  /* 0x0000007900797308 */ /* 0x000f220000002400 */
[----:B------:R-:W-:Y:S02]  /*13f20*/  FSEL R109, R151, -INF , P2 ;  /* 0xff800000976d7808 */ /* 0x000fe40001000000 */
[----:B------:R-:W-:Y:S02]  /*13f30*/  FSEL R114, R149, -INF , P3 ;  /* 0xff80000095727808 */ /* 0x000fe40001800000 */
[----:B0-----:R-:W-:Y:S01]  /*13f40*/  FSEL R115, R148, -INF , P4 ;  /* 0xff80000094737808 */ /* 0x001fe20002000000 */
[----:B------:R-:W2:Y:S02]  /*13f50*/  LDL R149, [R1+0x74] ;  /* 0x0000740001957983 */ /* 0x000ea40000100800 */
[----:B------:R-:W0:Y:S01]  /*13f60*/  MUFU.TANH R122, R122 ;  /* 0x0000007a007a7308 */ /* 0x000e220000002400 */
[C---:B------:R-:W-:Y:S02]  /*13f70*/  ISETP.GT.AND P2, PT, R20.reuse, 0x41, PT ;  /* 0x000000411400780c */ /* 0x040fe40003f44270 */
[----:B------:R-:W-:-:S02]  /*13f80*/  ISETP.GT.AND P3, PT, R20, 0x48, PT ;  /* 0x000000481400780c */ /* 0x000fc40003f64270 */
[----:B------:R-:W-:-:S03]  /*13f90*/  ISETP.GT.AND P4, PT, R20, 0x49, PT ;  /* 0x000000491400780c */ /* 0x000fc60003f84270 */
[----:B------:R-:W0:Y:S01]  /*13fa0*/  MUFU.TANH R123, R123 ;  /* 0x0000007b007b7308 */ /* 0x000e220000002400 */
[----:B------:R-:W-:-:S07]  /*13fb0*/  FMNMX.FTZ R21, R88, R21, !PT ;  /* 0x0000001558157209 */ /* 0x000fce0007810000 */
[----:B------:R-:W0:Y:S01]  /*13fc0*/  MUFU.TANH R141, R141 ;  /* 0x0000008d008d7308 */ /* 0x000e220000002400 */
[----:B-1----:R-:W-:Y:S02]  /*13fd0*/  FSEL R116, R147, -INF , P2 ;  /* 0xff80000093747808 */ /* 0x002fe40001000000 */
[----:B---3--:R-:W-:Y:S02]  /*13fe0*/  FSEL R118, R118, -INF , P4 ;  /* 0xff80000076767808 */ /* 0x008fe40002000000 */
[----:B------:R-:W-:-:S03]  /*13ff0*/  ISETP.GT.AND P2, PT, R20, 0x50, PT ;  /* 0x000000501400780c */ /* 0x000fc60003f44270 */
[----:B------:R-:W1:Y:S01]  /*14000*/  MUFU.TANH R140, R140 ;  /* 0x0000008c008c7308 */ /* 0x000e620000002400 */
[----:B------:R-:W-:Y:S02]  /*14010*/  ISETP.GT.AND P4, PT, R20, 0x58, PT ;  /* 0x000000581400780c */ /* 0x000fe40003f84270 */
[----:B------:R-:W-:-:S05]  /*14020*/  FMNMX.FTZ R21, R101, R21, !PT ;  /* 0x0000001565157209 */ /* 0x000fca0007810000 */
[----:B------:R-:W3:Y:S01]  /*14030*/  MUFU.TANH R139, R139 ;  /* 0x0000008b008b7308 */ /* 0x000ee20000002400 */
[----:B----4-:R-:W-:-:S07]  /*14040*/  FSEL R119, R119, -INF , P2 ;  /* 0xff80000077777808 */ /* 0x010fce0001000000 */
[----:B------:R-:W4:Y:S01]  /*14050*/  MUFU.TANH R138, R138 ;  /* 0x0000008a008a7308 */ /* 0x000f220000002400 */
[----:B------:R-:W-:-:S07]  /*14060*/  FSEL R121, R121, -INF , P4 ;  /* 0xff80000079797808 */ /* 0x000fce0002000000 */
[----:B------:R0:W-:Y:S01]  /*14070*/  MUFU.TANH R143, R117 ;  /* 0x00000075008f7308 */ /* 0x0001e20000002400 */
[C---:B------:R-:W-:Y:S02]  /*14080*/  ISETP.GT.AND P2, PT, R20.reuse, 0x59, PT ;  /* 0x000000591400780c */ /* 0x040fe40003f44270 */
[----:B------:R-:W-:Y:S02]  /*14090*/  ISETP.GT.AND P4, PT, R20, 0x61, PT ;  /* 0x000000611400780c */ /* 0x000fe40003f84270 */
[----:B0-----:R-:W-:Y:S02]  /*140a0*/  FSEL R117, R146, -INF , P3 ;  /* 0xff80000092757808 */ /* 0x001fe40001800000 */
[----:B------:R-:W-:Y:S01]  /*140b0*/  ISETP.GT.AND P3, PT, R20, 0x51, PT ;  /* 0x000000511400780c */ /* 0x000fe20003f64270 */
[----:B------:R-:W0:Y:S01]  /*140c0*/  MUFU.TANH R142, R142 ;  /* 0x0000008e008e7308 */ /* 0x000e220000002400 */
[----:B------:R-:W-:Y:S02]  /*140d0*/  FMNMX.FTZ R21, R93, R21, !PT ;  /* 0x000000155d157209 */ /* 0x000fe40007810000 */
[----:B------:R-:W-:-:S02]  /*140e0*/  FSEL R120, R145, -INF , P3 ;  /* 0xff80000091787808 */ /* 0x000fc40001800000 */
[----:B------:R-:W-:-:S03]  /*140f0*/  ISETP.GT.AND P3, PT, R20, 0x60, PT ;  /* 0x000000601400780c */ /* 0x000fc60003f64270 */
[----:B------:R-:W0:Y:S01]  /*14100*/  MUFU.TANH R144, R144 ;  /* 0x0000009000907308 */ /* 0x000e220000002400 */
[----:B------:R-:W-:Y:S02]  /*14110*/  FSEL R122, R122, -INF , P2 ;  /* 0xff8000007a7a7808 */ /* 0x000fe40001000000 */
[----:B------:R-:W-:Y:S02]  /*14120*/  FSEL R123, R123, -INF , P3 ;  /* 0xff8000007b7b7808 */ /* 0x000fe40001800000 */
[----:B------:R-:W-:Y:S02]  /*14130*/  FSEL R141, R141, -INF , P4 ;  /* 0xff8000008d8d7808 */ /* 0x000fe40002000000 */
[----:B------:R-:W-:Y:S02]  /*14140*/  FMNMX.FTZ R21, R100, R21, !PT ;  /* 0x0000001564157209 */ /* 0x000fe40007810000 */
[C---:B------:R-:W-:Y:S02]  /*14150*/  ISETP.GT.AND P2, PT, R20.reuse, 0x68, PT ;  /* 0x000000681400780c */ /* 0x040fe40003f44270 */
[----:B------:R-:W-:-:S02]  /*14160*/  ISETP.GT.AND P3, PT, R20, 0x69, PT ;  /* 0x000000691400780c */ /* 0x000fc40003f64270 */
[----:B------:R-:W-:Y:S02]  /*14170*/  ISETP.GT.AND P4, PT, R20, 0x70, PT ;  /* 0x000000701400780c */ /* 0x000fe40003f84270 */
[----:B------:R-:W-:Y:S02]  /*14180*/  FMNMX.FTZ R21, R94, R21, !PT ;  /* 0x000000155e157209 */ /* 0x000fe40007810000 */
[----:B-1----:R-:W-:Y:S02]  /*14190*/  FSEL R140, R140, -INF , P2 ;  /* 0xff8000008c8c7808 */ /* 0x002fe40001000000 */
[----:B---3--:R-:W-:Y:S02]  /*141a0*/  FSEL R139, R139, -INF , P3 ;  /* 0xff8000008b8b7808 */ /* 0x008fe40001800000 */
[----:B----4-:R-:W-:Y:S02]  /*141b0*/  FSEL R138, R138, -INF , P4 ;  /* 0xff8000008a8a7808 */ /* 0x010fe40002000000 */
[----:B------:R-:W-:-:S02]  /*141c0*/  ISETP.GT.AND P2, PT, R20, 0x71, PT ;  /* 0x000000711400780c */ /* 0x000fc40003f44270 */
[C---:B------:R-:W-:Y:S02]  /*141d0*/  ISETP.GT.AND P3, PT, R20.reuse, 0x78, PT ;  /* 0x000000781400780c */ /* 0x040fe40003f64270 */
[----:B------:R-:W-:Y:S02]  /*141e0*/  ISETP.GT.AND P4, PT, R20, 0x79, PT ;  /* 0x000000791400780c */ /* 0x000fe40003f84270 */
[----:B------:R-:W-:Y:S02]  /*141f0*/  FMNMX.FTZ R21, R99, R21, !PT ;  /* 0x0000001563157209 */ /* 0x000fe40007810000 */
[----:B0-----:R-:W-:Y:S02]  /*14200*/  FSEL R142, R142, -INF , P2 ;  /* 0xff8000008e8e7808 */ /* 0x001fe40001000000 */
[----:B------:R-:W-:Y:S02]  /*14210*/  FSEL R143, R143, -INF , P3 ;  /* 0xff8000008f8f7808 */ /* 0x000fe40001800000 */
[----:B------:R-:W-:-:S02]  /*14220*/  FSEL R144, R144, -INF , P4 ;  /* 0xff80000090907808 */ /* 0x000fc40002000000 */
[C---:B------:R-:W-:Y:S02]  /*14230*/  ISETP.GT.AND P2, PT, R20.reuse, 0x80, PT ;  /* 0x000000801400780c */ /* 0x040fe40003f44270 */
[C---:B------:R-:W-:Y:S02]  /*14240*/  ISETP.GT.AND P3, PT, R20.reuse, 0x81, PT ;  /* 0x000000811400780c */ /* 0x040fe40003f64270 */
[C---:B------:R-:W-:Y:S02]  /*14250*/  ISETP.GT.AND P4, PT, R20.reuse, 0x88, PT ;  /* 0x000000881400780c */ /* 0x040fe40003f84270 */
[----:B------:R-:W-:Y:S02]  /*14260*/  ISETP.GT.AND P5, PT, R20, 0x89, PT ;  /* 0x000000891400780c */ /* 0x000fe40003fa4270 */
        /* <DEDUP_REMOVED lines=9> */
[----:B------:R-:W-:-:S04]  /*14300*/  IMAD.U32 R21, RZ, RZ, UR4 ;  /* 0x00000004ff157e24 */ /* 0x000fc8000f8e00ff */
[----:B------:R-:W-:Y:S01]  /*14310*/  FMUL.FTZ R86, R20, R21 ;  /* 0x0000001514567220 */ /* 0x000fe20000410000 */
[----:B------:R-:W-:-:S04]  /*14320*/  FMUL.FTZ R74, R74, UR60 ;  /* 0x0000003c4a4a7c20 */ /* 0x000fc80008410000 */
[----:B------:R-:W-:Y:S01]  /*14330*/  FSEL R86, R86, RZ, P6 ;  /* 0x000000ff56567208 */ /* 0x000fe20003000000 */
[----:B------:R-:W-:-:S04]  /*14340*/  FMUL.FTZ R15, R15, R21 ;  /* 0x000000150f0f7220 */ /* 0x000fc80000410000 */
[-CC-:B------:R-:W-:Y:S01]  /*14350*/  FFMA.FTZ R91, R91, R21.reuse, -R86.reuse ;  /* 0x000000155b5b7223 */ /* 0x180fe20000010856 */
[----:B------:R-:W0:Y:S01]  /*14360*/  MUFU.TANH R74, R74 ;  /* 0x0000004a004a7308 */ /* 0x000e220000002400 */
[-CC-:B------:R-:W-:Y:S01]  /*14370*/  FFMA.FTZ R84, R84, R21.reuse, -R86.reuse ;  /* 0x0000001554547223 */ /* 0x180fe20000010856 */
[----:B------:R-:W-:-:S06]  /*14380*/  FFMA.FTZ R72, R72, R21, -R86 ;  /* 0x0000001548487223 */ /* 0x000fcc0000010856 */
[----:B------:R-:W-:Y:S01]  /*14390*/  MUFU.EX2 R91, R91 ;  /* 0x0000005b005b7308 */ /* 0x000fe20000000800 */
[----:B------:R-:W-:-:S07]  /*143a0*/  FFMA.FTZ R85, R85, R21, -R86 ;  /* 0x0000001555557223 */ /* 0x000fce0000010856 */
[----:B------:R-:W2:Y:S08]  /*143b0*/  MUFU.EX2 R15, R15 ;  /* 0x0000000f000f7308 */ /* 0x000eb00000000800 */
[----:B------:R-:W1:Y:S01]  /*143c0*/  MUFU.EX2 R84, R84 ;  /* 0x0000005400547308 */ /* 0x000e620000000800 */
[----:B0-----:R-:W-:-:S07]  /*143d0*/  FSEL R145, R74, -INF , P2 ;  /* 0xff8000004a917808 */ /* 0x001fce0001000000 */
[----:B------:R-:W0:Y:S01]  /*143e0*/  MUFU.EX2 R72, R72 ;  /* 0x0000004800487308 */ /* 0x000e220000000800 */
[-CC-:B------:R-:W-:Y:S01]  /*143f0*/  FFMA.FTZ R137, R137, R21.reuse, -R86.reuse ;  /* 0x0000001589897223 */ /* 0x180fe20000010856 */
[-CC-:B------:R-:W-:Y:S01]  /*14400*/  FFMA.FTZ R136, R136, R21.reuse, -R86.reuse ;  /* 0x0000001588887223 */ /* 0x180fe20000010856 */
[-CC-:B------:R-:W-:Y:S01]  /*14410*/  FFMA.FTZ R135, R135, R21.reuse, -R86.reuse ;  /* 0x0000001587877223 */ /* 0x180fe20000010856 */
[----:B------:R-:W-:-:S04]  /*14420*/  FFMA.FTZ R134, R134, R21, -R86 ;  /* 0x0000001586867223 */ /* 0x000fc80000010856 */
[----:B------:R-:W3:Y:S01]  /*14430*/  MUFU.EX2 R85, R85 ;  /* 0x0000005500557308 */ /* 0x000ee20000000800 */
        /* <DEDUP_REMOVED lines=28> */
[----:B--2---:R-:W-:-:S04]  /*14600*/  FFMA.FTZ R86, R15, R155, R91 ;  /* 0x0000009b0f567223 */ /* 0x004fc8000001005b */
[C---:B-1----:R-:W-:Y:S01]  /*14610*/  FADD.FTZ R86, R84.reuse, R86 ;  /* 0x0000005654567221 */ /* 0x042fe20000010000 */
[----:B------:R-:W-:-:S03]  /*14620*/  F2FP.F16.F32.PACK_AB R84, R84, R91 ;  /* 0x0000005b5454723e */ /* 0x000fc600000000ff */
[----:B0-----:R-:W-:-:S04]  /*14630*/  FADD.FTZ R86, R72, R86 ;  /* 0x0000005648567221 */ /* 0x001fc80000010000 */
[C---:B---3--:R-:W-:Y:S01]  /*14640*/  FADD.FTZ R91, R85.reuse, R86 ;  /* 0x00000056555b7221 */ /* 0x048fe20000010000 */
[----:B------:R-:W-:Y:S02]  /*14650*/  F2FP.F16.F32.PACK_AB R86, R85, R72 ;  /* 0x000000485556723e */ /* 0x000fe400000000ff */
        /* <DEDUP_REMOVED lines=30> */
[----:B------:R-:W0:Y:S01]  /*14840*/  MUFU.TANH R146, R146 ;  /* 0x0000009200927308 */ /* 0x000e220000002400 */
[----:B------:R-:W-:Y:S02]  /*14850*/  FMUL.FTZ R148, R79, UR60 ;  /* 0x0000003c4f947c20 */ /* 0x000fe40008410000 */
[----:B------:R-:W-:-:S04]  /*14860*/  FMNMX.FTZ R72, R138, R72, !PT ;  /* 0x000000488a487209 */ /* 0x000fc80007810000 */
[----:B------:R-:W-:Y:S01]  /*14870*/  FMNMX.FTZ R72, R142, R72, !PT ;  /* 0x000000488e487209 */ /* 0x000fe20007810000 */
[----:B------:R-:W1:Y:S03]  /*14880*/  MUFU.TANH R147, R147 ;  /* 0x0000009300937308 */ /* 0x000e660000002400 */
[----:B------:R-:W-:-:S05]  /*14890*/  FMNMX.FTZ R72, R143, R72, !PT ;  /* 0x000000488f487209 */ /* 0x000fca0007810000 */
[----:B------:R-:W2:Y:S01]  /*148a0*/  MUFU.TANH R148, R148 ;  /* 0x0000009400947308 */ /* 0x000ea20000002400 */
[----:B------:R-:W-:Y:S02]  /*148b0*/  FMNMX.FTZ R72, R144, R72, !PT ;  /* 0x0000004890487209 */ /* 0x000fe40007810000 */
[----:B0-----:R-:W-:Y:S02]  /*148c0*/  FSEL R146, R146, -INF , P3 ;  /* 0xff80000092927808 */ /* 0x001fe40001800000 */
[----:B------:R-:W-:Y:S02]  /*148d0*/  FMNMX.FTZ R72, R145, R72, !PT ;  /* 0x0000004891487209 */ /* 0x000fe40007810000 */
[----:B-1----:R-:W-:Y:S02]  /*148e0*/  FSEL R147, R147, -INF , P4 ;  /* 0xff80000093937808 */ /* 0x002fe40002000000 */
[----:B------:R-:W-:-:S04]  /*148f0*/  FMNMX.FTZ R72, R146, R72, !PT ;  /* 0x0000004892487209 */ /* 0x000fc80007810000 */
[----:B------:R-:W-:Y:S02]  /*14900*/  FMNMX.FTZ R72, R147, R72, !PT ;  /* 0x0000004893487209 */ /* 0x000fe40007810000 */
[----:B--2---:R-:W-:-:S04]  /*14910*/  FSEL R148, R148, -INF , P5 ;  /* 0xff80000094947808 */ /* 0x004fc80002800000 */
[----:B------:R-:W-:-:S05]  /*14920*/  FMNMX.FTZ R72, R148, R72, !PT ;  /* 0x0000004894487209 */ /* 0x000fca0007810000 */
[----:B------:R-:W0:Y:S02]  /*14930*/  SHFL.BFLY PT, R75, R72, 0x2, 0x1f ;  /* 0x0c401f00484b7f89 */ /* 0x000e2400000e0000 */
[----:B0-----:R-:W-:-:S05]  /*14940*/  FMNMX.FTZ R72, R72, R75, !PT ;  /* 0x0000004b48487209 */ /* 0x001fca0007810000 */
[----:B------:R-:W0:Y:S02]  /*14950*/  SHFL.BFLY PT, R75, R72, 0x1, 0x1f ;  /* 0x0c201f00484b7f89 */ /* 0x000e2400000e0000 */
[----:B0-----:R-:W-:-:S04]  /*14960*/  FMNMX.FTZ R72, R72, R75, !PT ;  /* 0x0000004b48487209 */ /* 0x001fc80007810000 */
[C---:B------:R-:W-:Y:S01]  /*14970*/  FSETP.NEU.FTZ.AND P2, PT, R72.reuse, -INF , PT ;  /* 0xff8000004800780b */ /* 0x040fe20003f5d000 */
[----:B------:R-:W-:-:S05]  /*14980*/  FMUL.FTZ R110, R72, R21 ;  /* 0x00000015486e7220 */ /* 0x000fca0000410000 */
        /* <DEDUP_REMOVED lines=37> */
[----:B------:R-:W-:Y:S01]  /*14be0*/  LOP3.LUT R110, R149, 0x10000, RZ, 0xfc, !PT ;  /* 0x00010000956e7812 */ /* 0x000fe200078efcff */
[----:B------:R-:W-:Y:S01]  /*14bf0*/  IMAD.MOV.U32 R111, RZ, RZ, -0x3ffffff0 ;  /* 0xc0000010ff6f7424 */ /* 0x000fe200078e00ff */
[----:B------:R-:W-:Y:S01]  /*14c00*/  WARPGROUP.ARRIVE ;  /* 0x00000000000079c5 */ /* 0x000fe20000000000 */
[----:B------:R-:W-:Y:S01]  /*14c10*/  IMAD.MOV.U32 R113, RZ, RZ, -0x3ffffff0 ;  /* 0xc0000010ff717424 */ /* 0x000fe200078e00ff */
[----:B------:R-:W2:Y:S01]  /*14c20*/  LDL.LU R149, [R1+0x2c] ;  /* 0x00002c0001957983 */ /* 0x000ea20000300800 */
        /* <DEDUP_REMOVED lines=10> */
[C---:B------:R-:W-:Y:S01]  /*14cd0*/  VIADD R112, R110.reuse, 0x900 ;  /* 0x000009006e707836 */ /* 0x040fe20000000000 */
[----:B------:R-:W-:-:S04]  /*14ce0*/  R2UR UR4, R110 ;  /* 0x000000006e0472ca */ /* 0x000fc800000e0000 */
[----:B------:R-:W-:Y:S01]  /*14cf0*/  R2UR UR28, R112 ;  /* 0x00000000701c72ca */ /* 0x000fe200000e0000 */
[C---:B------:R-:W-:Y:S02]  /*14d00*/  VIADD R112, R110.reuse, 0xa80 ;  /* 0x00000a806e707836 */ /* 0x040fe40000000000 */
[----:B------:R-:W-:-:S05]  /*14d10*/  VIADD R110, R110, 0xc00 ;  /* 0x00000c006e6e7836 */ /* 0x000fca0000000000 */
[----:B------:R-:W-:Y:S01]  /*14d20*/  R2UR UR36, R110 ;  /* 0x000000006e2472ca */ /* 0x000fe200000e0000 */
[----:B------:R-:W-:-:S05]  /*14d30*/  VIADD R110, R16, 0x200 ;  /* 0x00000200106e7836 */ /* 0x000fca0000000000 */
[----:B------:R-:W-:-:S04]  /*14d40*/  SHF.R.U32.HI R110, RZ, 0x4, R110 ;  /* 0x00000004ff6e7819 */ /* 0x000fc8000001166e */
[----:B------:R-:W-:-:S04]  /*14d50*/  LOP3.LUT R110, R110, 0x3fff, RZ, 0xc0, !PT ;  /* 0x00003fff6e6e7812 */ /* 0x000fc800078ec0ff */
[----:B------:R-:W-:Y:S02]  /*14d60*/  LOP3.LUT R110, R110, 0x2400000, RZ, 0xfc, !PT ;  /* 0x024000006e6e7812 */ /* 0x000fe400078efcff */
[C---:B------:R-:W-:Y:S02]  /*14d70*/  R2UR UR5, R111.reuse ;  /* 0x000000006f0572ca */ /* 0x040fe400000e0000 */
[----:B------:R-:W-:Y:S01]  /*14d80*/  R2UR UR37, R111 ;  /* 0x000000006f2572ca */ /* 0x000fe200000e0000 */
[----:B------:R-:W-:Y:S02]  /*14d90*/  IMAD R110, R14, 0x6c0, R110 ;  /* 0x000006c00e6e7824 */ /* 0x000fe400078e026e */
[----:B------:R-:W-:-:S03]  /*14da0*/  IMAD.MOV.U32 R111, RZ, RZ, -0x7fffffe0 ;  /* 0x80000020ff6f7424 */ /* 0x000fc600078e00ff */
[----:B------:R-:W-:Y:S02]  /*14db0*/  R2UR UR6, R110 ;  /* 0x000000006e0672ca */ /* 0x000fe400000e0000 */
[----:B------:R-:W-:-:S13]  /*14dc0*/  R2UR UR7, R111 ;  /* 0x000000006f0772ca */ /* 0x000fda00000e0000 */
[----:B------:R-:W-:Y:S01]  /*14dd0*/  HGMMA.64x96x16.F32 R24, gdesc[UR4].tnspB, R24, gsb0 ;  /* 0x41600000041879f0 */ /* 0x000fe20008000818 */
[C---:B------:R-:W-:Y:S02]  /*14de0*/  R2UR UR9, R113.reuse ;  /* 0x00000000710972ca */ /* 0x040fe400000e0000 */
[C---:B------:R-:W-:Y:S02]  /*14df0*/  R2UR UR13, R113.reuse ;  /* 0x00000000710d72ca */ /* 0x040fe400000e0000 */
[C---:B------:R-:W-:Y:S02]  /*14e00*/  R2UR UR17, R113.reuse ;  /* 0x00000000711172ca */ /* 0x040fe400000e0000 */
[C---:B------:R-:W-:Y:S02]  /*14e10*/  R2UR UR21, R113.reuse ;  /* 0x00000000711572ca */ /* 0x040fe400000e0000 */
[C---:B------:R-:W-:Y:S02]  /*14e20*/  R2UR UR25, R113.reuse ;  /* 0x00000000711972ca */ /* 0x040fe400000e0000 */
[----:B------:R-:W-:-:S02]  /*14e30*/  R2UR UR29, R113 ;  /* 0x00000000711d72ca */ /* 0x000fc400000e0000 */
        /* <DEDUP_REMOVED lines=8> */
[----:B------:R-:W-:Y:S01]  /*14ec0*/  HGMMA.64x96x16.F32 R24, gdesc[UR8].tnspB, R24, gsb0 ;  /* 0x41600000081879f0 */ /* 0x000fe20008000818 */
[----:B------:R-:W-:Y:S02]  /*14ed0*/  VIADD R112, R110, 0x80 ;  /* 0x000000806e707836 */ /* 0x000fe40000000000 */
[----:B------:R-:W-:-:S03]  /*14ee0*/  IMAD.MOV.U32 R113, RZ, RZ, -0x7fffffe0 ;  /* 0x80000020ff717424 */ /* 0x000fc600078e00ff */
[----:B------:R-:W-:Y:S02]  /*14ef0*/  R2UR UR14, R112 ;  /* 0x00000000700e72ca */ /* 0x000fe400000e0000 */
[----:B------:R-:W-:Y:S01]  /*14f00*/  R2UR UR15, R113 ;  /* 0x00000000710f72ca */ /* 0x000fe200000e0000 */
[----:B------:R-:W-:Y:S02]  /*14f10*/  VIADD R112, R110, 0xc0 ;  /* 0x000000c06e707836 */ /* 0x000fe40000000000 */
[----:B------:R-:W-:Y:S01]  /*14f20*/  IMAD.MOV.U32 R113, RZ, RZ, -0x7fffffe0 ;  /* 0x80000020ff717424 */ /* 0x000fe200078e00ff */
[----:B------:R-:W-:Y:S02]  /*14f30*/  WARPGROUP.DEPBAR.LE gsb0, 0x0 ;  /* 0x00008000000079c5 */ /* 0x000fe40000010000 */
[----:B------:R-:W-:-:S07]  /*14f40*/  WARPGROUP.ARRIVE ;  /* 0x00000000000079c5 */ /* 0x000fce0000000000 */
[----:B------:R-:W-:Y:S01]  /*14f50*/  HGMMA.64x96x16.F32 R24, gdesc[UR12].tnspB, R24, gsb0 ;  /* 0x416000000c1879f0 */ /* 0x000fe20008000818 */
[----:B------:R-:W-:Y:S02]  /*14f60*/  R2UR UR18, R112 ;  /* 0x00000000701272ca */ /* 0x000fe400000e0000 */
[----:B------:R-:W-:Y:S01]  /*14f70*/  R2UR UR19, R113 ;  /* 0x00000000711372ca */ /* 0x000fe200000e0000 */
[----:B------:R-:W-:Y:S02]  /*14f80*/  VIADD R112, R110, 0x100 ;  /* 0x000001006e707836 */ /* 0x000fe40000000000 */
[----:B------:R-:W-:-:S03]  /*14f90*/  IMAD.MOV.U32 R113, RZ, RZ, -0x7fffffe0 ;  /* 0x80000020ff717424 */ /* 0x000fc600078e00ff */
[----:B------:R-:W-:Y:S01]  /*14fa0*/  R2UR UR22, R112 ;  /* 0x00000000701672ca */ /* 0x000fe200000e0000 */
[----:B------:R-:W-:Y:S02]  /*14fb0*/  WARPGROUP.DEPBAR.LE gsb0, 0x0 ;  /* 0x00008000000079c5 */ /* 0x000fe40000010000 */
[----:B------:R-:W-:-:S06]  /*14fc0*/  WARPGROUP.ARRIVE ;  /* 0x00000000000079c5 */ /* 0x000fcc0000000000 */
        /* <DEDUP_REMOVED lines=29> */
[----:B------:R-:W-:Y:S03]  /*151a0*/  HGMMA.64x96x16.F32 R24, gdesc[UR32].tnspB, R24, gsb0 ;  /* 0x41600000201879f0 */ /* 0x000fe60008000818 */
[----:B------:R-:W0:Y:S01]  /*151b0*/  S2R R155, SR_TID.X ;  /* 0x00000000009b7919 */ /* 0x000e220000002100 */
[----:B------:R-:W-:-:S05]  /*151c0*/  FSEL R85, R72, RZ, P2 ;  /* 0x000000ff48557208 */ /* 0x000fca0001000000 */
[----:B------:R-:W-:-:S04]  /*151d0*/  FADD.FTZ R85, -R85, R150 ;  /* 0x0000009655557221 */ /* 0x000fc80000010100 */
[----:B------:R-:W-:Y:S01]  /*151e0*/  FMUL.FTZ R85, R85, R21 ;  /* 0x0000001555557220 */ /* 0x000fe20000410000 */
[----:B------:R-:W-:Y:S08]  /*151f0*/  MUFU.EX2 R127, R127 ;  /* 0x0000007f007f7308 */ /* 0x000ff00000000800 */
[----:B------:R-:W2:Y:S01]  /*15200*/  MUFU.EX2 R110, R85 ;  /* 0x00000055006e7308 */ /* 0x000ea20000000800 */
[----:B------:R-:W-:-:S02]  /*15210*/  WARPGROUP.DEPBAR.LE gsb0, 0x0 ;  /* 0x00008000000079c5 */ /* 0x000fc40000010000 */
[----:B------:R-:W-:-:S06]  /*15220*/  WARPGROUP.ARRIVE ;  /* 0x00000000000079c5 */ /* 0x000fcc0000000000 */
[----:B------:R-:W-:Y:S01]  /*15230*/  HGMMA.64x96x16.F32 R24, gdesc[UR36].tnspB, R24, gsb0 ;  /* 0x41600000241879f0 */ /* 0x000fe20008000818 */
[----:B------:R-:W1:Y:S01]  /*15240*/  MUFU.EX2 R87, R87 ;  /* 0x0000005700577308 */ /* 0x000e620000000800 */
[----:B0-----:R-:W-:-:S07]  /*15250*/  SHF.R.U32.HI R150, RZ, 0x7, R155 ;  /* 0x00000007ff967819 */ /* 0x001fce000001169b */
[----:B------:R-:W0:Y:S01]  /*15260*/  MUFU.EX2 R124, R124 ;  /* 0x0000007c007c7308 */ /* 0x000e220000000800 */
[----:B--2---:R-:W-:Y:S01]  /*15270*/  FFMA.FTZ R111, R110, R149, R127 ;  /* 0x000000956e6f7223 */ /* 0x004fe2000001007f */
[----:B------:R-:W-:-:S06]  /*15280*/  VIADD R85, R150, 0x9 ;  /* 0x0000000996557836 */ /* 0x000fcc0000000000 */
[----:B------:R-:W-:Y:S01]  /*15290*/  MUFU.EX2 R125, R125 ;  /* 0x0000007d007d7308 */ /* 0x000fe20000000800 */
[----:B------:R-:W-:Y:S01]  /*152a0*/  ISETP.GE.U32.AND P2, PT, R155, 0x180, PT ;  /* 0x000001809b00780c */ /* 0x000fe20003f46070 */
[----:B-1----:R-:W-:Y:S01]  /*152b0*/  FADD.FTZ R111, R87, R111 ;  /* 0x0000006f576f7221 */ /* 0x002fe20000010000 */
[----:B------:R-:W-:-:S05]  /*152c0*/  @!P0 IMAD R113, R19, 0x8, R16 ;  /* 0x0000000813718824 */ /* 0x000fca00078e0210 */
[----:B------:R-:W1:Y:S01]  /*152d0*/  MUFU.EX2 R137, R137 ;  /* 0x0000008900897308 */ /* 0x000e620000000800 */
[----:B------:R-:W-:Y:S01]  /*152e0*/  @!P0 IMAD R112, R14, 0x8, R16 ;  /* 0x000000080e708824 */ /* 0x000fe200078e0210 */
[----:B------:R-:W-:Y:S01]  /*152f0*/  SEL R85, R85, 0x9, !P2 ;  /* 0x0000000955557807 */ /* 0x000fe20005000000 */
[----:B------:R-:W-:-:S05]  /*15300*/  @!P0 VIADD R113, R113, 0x31c40 ;  /* 0x00031c4071718836 */ /* 0x000fca0000000000 */
[----:B------:R-:W2:Y:S01]  /*15310*/  MUFU.EX2 R136, R136 ;  /* 0x0000008800887308 */ /* 0x000ea20000000800 */
[----:B------:R-:W-:Y:S02]  /*15320*/  @!P0 VIADD R112, R112, 0x31c60 ;  /* 0x00031c6070708836 */ /* 0x000fe40000000000 */
[----:B0-----:R-:W-:-:S05]  /*15330*/  FADD.FTZ R14, R124, R111 ;  /* 0x0000006f7c0e7221 */ /* 0x001fca0000010000 */
[----:B------:R-:W0:Y:S01]  /*15340*/  MUFU.EX2 R75, R75 ;  /* 0x0000004b004b7308 */ /* 0x000e220000000800 */
[----:B------:R-:W-:-:S07]  /*15350*/  @!P0 PRMT R113, RZ, 0x654, R113 ;  /* 0x00000654ff718816 */ /* 0x000fce0000000071 */
[----:B------:R-:W3:Y:S01]  /*15360*/  MUFU.EX2 R135, R135 ;  /* 0x0000008700877308 */ /* 0x000ee20000000800 */
[----:B------:R-:W-:-:S07]  /*15370*/  @!P0 PRMT R112, RZ, 0x654, R112 ;  /* 0x00000654ff708816 */ /* 0x000fce0000000070 */
[----:B------:R-:W-:Y:S01]  /*15380*/  MUFU.EX2 R111, R77 ;  /* 0x0000004d006f7308 */ /* 0x000fe20000000800 */
[----:B-1----:R-:W-:-:S07]  /*15390*/  FADD.FTZ R91, R137, R91 ;  /* 0x0000005b895b7221 */ /* 0x002fce0000010000 */
[----:B------:R-:W1:Y:S08]  /*153a0*/  MUFU.EX2 R77, R78 ;  /* 0x0000004e004d7308 */ /* 0x000e700000000800 */
[----:B------:R-:W4:Y:S01]  /*153b0*/  MUFU.EX2 R134, R134 ;  /* 0x0000008600867308 */ /* 0x000f220000000800 */
[----:B------:R-:W-:Y:S01]  /*153c0*/  FADD.FTZ R14, R125, R14 ;  /* 0x0000000e7d0e7221 */ /* 0x000fe20000010000 */
[----:B--2---:R-:W-:-:S06]  /*153d0*/  FADD.FTZ R91, R136, R91 ;  /* 0x0000005b885b7221 */ /* 0x004fcc0000010000 */
[----:B------:R-:W2:Y:S08]  /*153e0*/  MUFU.EX2 R79, R79 ;  /* 0x0000004f004f7308 */ /* 0x000eb00000000800 */
[----:B------:R-:W2:Y:S01]  /*153f0*/  MUFU.EX2 R133, R133 ;  /* 0x0000008500857308 */ /* 0x000ea20000000800 */
[----:B------:R-:W-:Y:S02]  /*15400*/  WARPGROUP.DEPBAR.LE gsb0, 0x0 ;  /* 0x00008000000079c5 */ /* 0x000fe40000010000 */
[----:B------:R0:W-:Y:S06]  /*15410*/  BAR.ARV R85, 0x100 ;  /* 0x000400550000751d */ /* 0x0001ec0000002000 */
[----:B------:R-:W-:Y:S01]  /*15420*/  @!P0 SYNCS.ARRIVE.TRANS64.RED.A1T0 RZ, [R113+URZ], RZ ;  /* 0x000000ff71ff89a7 */ /* 0x000fe2000810043f */
[----:B0-----:R-:W-:-:S02]  /*15430*/  F2FP.F16.F32.PACK_AB R85, R87, R127 ;  /* 0x0000007f5755723e */ /* 0x001fc400000000ff */
[----:B------:R-:W-:Y:S01]  /*15440*/  F2FP.F16.F32.PACK_AB R87, R125, R124 ;  /* 0x0000007c7d57723e */ /* 0x000fe200000000ff */
[----:B------:R-:W0:Y:S01]  /*15450*/  MUFU.EX2 R102, R102 ;  /* 0x0000006600667308 */ /* 0x000e220000000800 */
[----:B------:R0:W-:Y:S03]  /*15460*/  @!P0 SYNCS.ARRIVE.TRANS64.RED.A1T0 RZ, [R112+URZ], RZ ;  /* 0x000000ff70ff89a7 */ /* 0x0001e6000810043f */
[----:B------:R2:W-:Y:S01]  /*15470*/  STSM.16.M88.4 [R17+0x24300], R84 ;  /* 0x0243005411007844 */ /* 0x0005e20000000200 */
[----:B------:R-:W-:Y:S01]  /*15480*/  FADD.FTZ R14, R75, R14 ;  /* 0x0000000e4b0e7221 */ /* 0x000fe20000010000 */
[----:B---3--:R-:W-:Y:S02]  /*15490*/  FADD.FTZ R91, R135, R91 ;  /* 0x0000005b875b7221 */ /* 0x008fe40000010000 */
[----:B------:R-:W-:Y:S01]  /*154a0*/  MUFU.EX2 R131, R131 ;  /* 0x0000008300837308 */ /* 0x000fe20000000800 */
[----:B-1----:R-:W-:Y:S01]  /*154b0*/  FADD.FTZ R14, R77, R14 ;  /* 0x0000000e4d0e7221 */ /* 0x002fe20000010000 */
[----:B----4-:R-:W-:-:S06]  /*154c0*/  FADD.FTZ R91, R134, R91 ;  /* 0x0000005b865b7221 */ /* 0x010fcc0000010000 */
[----:B--2---:R-:W1:Y:S08]  /*154d0*/  MUFU.EX2 R84, R132 ;  /* 0x0000008400547308 */ /* 0x004e700000000800 */
[----:B------:R-:W2:Y:S01]  /*154e0*/  MUFU.EX2 R85, R103 ;  /* 0x0000006700557308 */ /* 0x000ea20000000800 */
[----:B------:R-:W-:Y:S01]  /*154f0*/  FADD.FTZ R14, R79, R14 ;  /* 0x0000000e4f0e7221 */ /* 0x000fe20000010000 */
[----:B------:R-:W-:-:S06]  /*15500*/  FADD.FTZ R91, R133, R91 ;  /* 0x0000005b855b7221 */ /* 0x000fcc0000010000 */
[----:B------:R-:W3:Y:S08]  /*15510*/  MUFU.EX2 R104, R104 ;  /* 0x0000006800687308 */ /* 0x000ef00000000800 */
[----:B------:R-:W4:Y:S01]  /*15520*/  MUFU.EX2 R86, R130 ;  /* 0x0000008200567308 */ /* 0x000f220000000800 */
[----:B0-----:R-:W-:Y:S01]  /*15530*/  FADD.FTZ R14, R102, R14 ;  /* 0x0000000e660e7221 */ /* 0x001fe20000010000 */
[----:B-1----:R-:W-:-:S06]  /*15540*/  FADD.FTZ R91, R84, R91 ;  /* 0x0000005b545b7221 */ /* 0x002fcc0000010000 */
[----:B------:R-:W0:Y:S08]  /*15550*/  MUFU.EX2 R87, R105 ;  /* 0x0000006900577308 */ /* 0x000e300000000800 */
[----:B------:R-:W1:Y:S01]  /*15560*/  MUFU.EX2 R129, R129 ;  /* 0x0000008100817308 */ /* 0x000e620000000800 */
[----:B--2---:R-:W-:Y:S01]  /*15570*/  FADD.FTZ R14, R85, R14 ;  /* 0x0000000e550e7221 */ /* 0x004fe20000010000 */
[----:B------:R-:W-:-:S06]  /*15580*/  FADD.FTZ R91, R131, R91 ;  /* 0x0000005b835b7221 */ /* 0x000fcc0000010000 */
[----:B------:R-:W2:Y:S08]  /*15590*/  MUFU.EX2 R106, R106 ;  /* 0x0000006a006a7308 */ /* 0x000eb00000000800 */
[----:B------:R-:W2:Y:S01]  /*155a0*/  MUFU.EX2 R124, R128 ;  /* 0x00000080007c7308 */ /* 0x000ea20000000800 */
[----:B---3--:R-:W-:Y:S01]  /*155b0*/  FADD.FTZ R14, R104, R14 ;  /* 0x0000000e680e7221 */ /* 0x008fe20000010000 */
[----:B----4-:R-:W-:-:S06]  /*155c0*/  FADD.FTZ R91, R86, R91 ;  /* 0x0000005b565b7221 */ /* 0x010fcc0000010000 */
[----:B------:R-:W3:Y:S08]  /*155d0*/  MUFU.EX2 R107, R107 ;  /* 0x0000006b006b7308 */ /* 0x000ef00000000800 */
[----:B------:R-:W4:Y:S01]  /*155e0*/  MUFU.EX2 R126, R126 ;  /* 0x0000007e007e7308 */ /* 0x000f220000000800 */
[----:B------:R-:W-:Y:S01]  /*155f0*/  F2FP.F16.F32.PACK_AB R77, R77, R75 ;  /* 0x0000004b4d4d723e */ /* 0x000fe200000000ff */
[----:B0-----:R-:W-:-:S06]  /*15600*/  FADD.FTZ R14, R87, R14 ;  /* 0x0000000e570e7221 */ /* 0x001fcc0000010000 */
[----:B------:R-:W0:Y:S01]  /*15610*/  MUFU.EX2 R108, R108 ;  /* 0x0000006c006c7308 */ /* 0x000e220000000800 */
[----:B-1----:R-:W-:-:S07]  /*15620*/  FADD.FTZ R75, R129, R91 ;  /* 0x0000005b814b7221 */ /* 0x002fce0000010000 */
        /* <DEDUP_REMOVED lines=9> */
[----:B0-----:R-:W-:Y:S01]  /*156c0*/  FADD.FTZ R14, R108, R14 ;  /* 0x0000000e6c0e7221 */ /* 0x001fe20000010000 */
[----:B-1----:R-:W-:-:S06]  /*156d0*/  FADD.FTZ R75, R127, R75 ;  /* 0x0000004b7f4b7221 */ /* 0x002fcc0000010000 */
[----:B------:R-:W0:Y:S08]  /*156e0*/  MUFU.EX2 R115, R115 ;  /* 0x0000007300737308 */ /* 0x000e300000000800 */
[----:B------:R-:W1:Y:S01]  /*156f0*/  MUFU.EX2 R89, R89 ;  /* 0x0000005900597308 */ /* 0x000e620000000800 */
[----:B--2---:R-:W-:-:S07]  /*15700*/  FADD.FTZ R14, R109, R14 ;  /* 0x0000000e6d0e7221 */ /* 0x004fce0000010000 */
[----:B------:R-:W2:Y:S08]  /*15710*/  MUFU.EX2 R116, R116 ;  /* 0x0000007400747308 */ /* 0x000eb00000000800 */
[----:B------:R-:W-:Y:S08]  /*15720*/  MUFU.EX2 R112, R83 ;  /* 0x0000005300707308 */ /* 0x000ff00000000800 */
[----:B------:R-:W2:Y:S08]  /*15730*/  MUFU.EX2 R83, R117 ;  /* 0x0000007500537308 */ /* 0x000eb00000000800 */
[----:B------:R-:W2:Y:S08]  /*15740*/  MUFU.EX2 R97, R97 ;  /* 0x0000006100617308 */ /* 0x000eb00000000800 */
[----:B------:R3:W-:Y:S02]  /*15750*/  MUFU.EX2 R113, R82 ;  /* 0x0000005200717308 */ /* 0x0007e40000000800 */
[----:B---3--:R-:W-:-:S06]  /*15760*/  FADD.FTZ R82, R81, R75 ;  /* 0x0000004b51527221 */ /* 0x008fcc0000010000 */
[----:B------:R-:W3:Y:S01]  /*15770*/  MUFU.EX2 R118, R118 ;  /* 0x0000007600767308 */ /* 0x000ee20000000800 */
[----:B------:R-:W-:Y:S01]  /*15780*/  FADD.FTZ R75, R114, R14 ;  /* 0x0000000e724b7221 */ /* 0x000fe20000010000 */
[----:B----4-:R-:W-:-:S06]  /*15790*/  FADD.FTZ R14, R80, R82 ;  /* 0x00000052500e7221 */ /* 0x010fcc0000010000 */
[----:B------:R-:W4:Y:S01]  /*157a0*/  MUFU.EX2 R74, R74 ;  /* 0x0000004a004a7308 */ /* 0x000f220000000800 */
[----:B0-----:R-:W-:Y:S01]  /*157b0*/  FADD.FTZ R75, R115, R75 ;  /* 0x0000004b734b7221 */ /* 0x001fe20000010000 */
[----:B-1----:R-:W-:-:S06]  /*157c0*/  FADD.FTZ R14, R89, R14 ;  /* 0x0000000e590e7221 */ /* 0x002fcc0000010000 */
[----:B------:R-:W0:Y:S01]  /*157d0*/  MUFU.EX2 R119, R119 ;  /* 0x0000007700777308 */ /* 0x000e220000000800 */
[----:B--2---:R-:W-:Y:S01]  /*157e0*/  FADD.FTZ R75, R116, R75 ;  /* 0x0000004b744b7221 */ /* 0x004fe20000010000 */
[----:B------:R-:W-:-:S06]  /*157f0*/  FADD.FTZ R14, R111, R14 ;  /* 0x0000000e6f0e7221 */ /* 0x000fcc0000010000 */
[----:B------:R-:W1:Y:S01]  /*15800*/  MUFU.EX2 R96, R96 ;  /* 0x0000006000607308 */ /* 0x000e620000000800 */
[----:B------:R-:W-:Y:S01]  /*15810*/  FADD.FTZ R75, R83, R75 ;  /* 0x0000004b534b7221 */ /* 0x000fe20000010000 */
        /* <DEDUP_REMOVED lines=9> */
[----:B------:R-:W0:Y:S01]  /*158b0*/  MUFU.EX2 R122, R122 ;  /* 0x0000007a007a7308 */ /* 0x000e220000000800 */
[----:B--2---:R-:W-:Y:S01]  /*158c0*/  FADD.FTZ R75, R120, R75 ;  /* 0x0000004b784b7221 */ /* 0x004fe20000010000 */
[----:B------:R-:W-:-:S06]  /*158d0*/  FADD.FTZ R14, R73, R14 ;  /* 0x0000000e490e7221 */ /* 0x000fcc0000010000 */
[----:B------:R-:W1:Y:S08]  /*158e0*/  MUFU.EX2 R123, R123 ;  /* 0x0000007b007b7308 */ /* 0x000e700000000800 */
[----:B------:R-:W2:Y:S01]  /*158f0*/  MUFU.EX2 R95, R95 ;  /* 0x0000005f005f7308 */ /* 0x000ea20000000800 */
[----:B---3--:R-:W-:Y:S01]  /*15900*/  FADD.FTZ R75, R121, R75 ;  /* 0x0000004b794b7221 */ /* 0x008fe20000010000 */
[----:B----4-:R-:W-:-:S06]  /*15910*/  FADD.FTZ R14, R92, R14 ;  /* 0x0000000e5c0e7221 */ /* 0x010fcc0000010000 */
[----:B------:R-:W3:Y:S01]  /*15920*/  MUFU.EX2 R141, R141 ;  /* 0x0000008d008d7308 */ /* 0x000ee20000000800 */
[----:B0-----:R-:W-:Y:S01]  /*15930*/  FADD.FTZ R75, R122, R75 ;  /* 0x0000004b7a4b7221 */ /* 0x001fe20000010000 */
[----:B------:R-:W-:-:S06]  /*15940*/  FADD.FTZ R14, R112, R14 ;  /* 0x0000000e700e7221 */ /* 0x000fcc0000010000 */
[----:B------:R-:W0:Y:S08]  /*15950*/  MUFU.EX2 R140, R140 ;  /* 0x0000008c008c7308 */ /* 0x000e300000000800 */
[----:B------:R-:W4:Y:S01]  /*15960*/  MUFU.EX2 R88, R88 ;  /* 0x0000005800587308 */ /* 0x000f220000000800 */
[----:B-1----:R-:W-:Y:S01]  /*15970*/  FADD.FTZ R75, R123, R75 ;  /* 0x0000004b7b4b7221 */ /* 0x002fe20000010000 */
[----:B--2---:R-:W-:-:S06]  /*15980*/  FADD.FTZ R14, R95, R14 ;  /* 0x0000000e5f0e7221 */ /* 0x004fcc0000010000 */
[----:B------:R-:W1:Y:S08]  /*15990*/  MUFU.EX2 R139, R139 ;  /* 0x0000008b008b7308 */ /* 0x000e700000000800 */
[----:B------:R-:W2:Y:S01]  /*159a0*/  MUFU.EX2 R101, R101 ;  /* 0x0000006500657308 */ /* 0x000ea20000000800 */
[----:B---3--:R-:W-:Y:S01]  /*159b0*/  FADD.FTZ R75, R141, R75 ;  /* 0x0000004b8d4b7221 */ /* 0x008fe20000010000 */
[----:B------:R-:W-:-:S06]  /*159c0*/  FADD.FTZ R14, R113, R14 ;  /* 0x0000000e710e7221 */ /* 0x000fcc0000010000 */
[----:B------:R-:W3:Y:S08]  /*159d0*/  MUFU.EX2 R138, R138 ;  /* 0x0000008a008a7308 */ /* 0x000ef00000000800 */
[----:B------:R-:W3:Y:S01]  /*159e0*/  MUFU.EX2 R93, R93 ;  /* 0x0000005d005d7308 */ /* 0x000ee20000000800 */
[----:B0-----:R-:W-:Y:S01]  /*159f0*/  FADD.FTZ R75, R140, R75 ;  /* 0x0000004b8c4b7221 */ /* 0x001fe20000010000 */
[----:B----4-:R-:W-:-:S06]  /*15a00*/  FADD.FTZ R14, R88, R14 ;  /* 0x0000000e580e7221 */ /* 0x010fcc0000010000 */
[----:B------:R-:W0:Y:S01]  /*15a10*/  MUFU.EX2 R142, R142 ;  /* 0x0000008e008e7308 */ /* 0x000e220000000800 */
[----:B------:R-:W-:-:S07]  /*15a20*/  F2FP.F16.F32.PACK_AB R76, R136, R137 ;  /* 0x00000089884c723e */ /* 0x000fce00000000ff */
[----:B------:R-:W4:Y:S01]  /*15a30*/  MUFU.EX2 R100, R100 ;  /* 0x0000006400647308 */ /* 0x000f220000000800 */
[----:B------:R-:W-:Y:S02]  /*15a40*/  F2FP.F16.F32.PACK_AB R78, R134, R135 ;  /* 0x00000087864e723e */ /* 0x000fe400000000ff */
[----:B------:R-:W-:-:S05]  /*15a50*/  F2FP.F16.F32.PACK_AB R79, R102, R79 ;  /* 0x0000004f664f723e */ /* 0x000fca00000000ff */
[----:B------:R-:W4:Y:S01]  /*15a60*/  MUFU.EX2 R91, R143 ;  /* 0x0000008f005b7308 */ /* 0x000f220000000800 */
[----:B-1----:R-:W-:Y:S01]  /*15a70*/  FADD.FTZ R75, R139, R75 ;  /* 0x0000004b8b4b7221 */ /* 0x002fe20000010000 */
[----:B--2---:R-:W-:-:S06]  /*15a80*/  FADD.FTZ R14, R101, R14 ;  /* 0x0000000e650e7221 */ /* 0x004fcc0000010000 */
[----:B------:R-:W1:Y:S01]  /*15a90*/  MUFU.EX2 R94, R94 ;  /* 0x0000005e005e7308 */ /* 0x000e620000000800 */
[----:B------:R2:W-:Y:S01]  /*15aa0*/  STSM.16.M88.4 [R17+0x25b00], R76 ;  /* 0x025b004c11007844 */ /* 0x0005e20000000200 */
[----:B---3--:R-:W-:-:S06]  /*15ab0*/  FADD.FTZ R75, R138, R75 ;  /* 0x0000004b8a4b7221 */ /* 0x008fcc0000010000 */
[----:B------:R-:W3:Y:S08]  /*15ac0*/  MUFU.EX2 R144, R144 ;  /* 0x0000009000907308 */ /* 0x000ef00000000800 */
[----:B------:R-:W3:Y:S01]  /*15ad0*/  MUFU.EX2 R99, R99 ;  /* 0x0000006300637308 */ /* 0x000ee20000000800 */
[----:B--2---:R-:W-:Y:S01]  /*15ae0*/  F2FP.F16.F32.PACK_AB R78, R73, R96 ;  /* 0x00000060494e723e */ /* 0x004fe200000000ff */
[----:B------:R-:W-:Y:S01]  /*15af0*/  FADD.FTZ R73, R93, R14 ;  /* 0x0000000e5d497221 */ /* 0x000fe20000010000 */
[----:B------:R-:W-:-:S05]  /*15b00*/  F2FP.F16.F32.PACK_AB R76, R74, R97 ;  /* 0x000000614a4c723e */ /* 0x000fca00000000ff */
[----:B------:R-:W2:Y:S01]  /*15b10*/  MUFU.EX2 R145, R145 ;  /* 0x0000009100917308 */ /* 0x000ea20000000800 */
[----:B0-----:R-:W-:Y:S01]  /*15b20*/  FADD.FTZ R14, R142, R75 ;  /* 0x0000004b8e0e7221 */ /* 0x001fe20000010000 */
[----:B----4-:R-:W-:-:S06]  /*15b30*/  FADD.FTZ R75, R100, R73 ;  /* 0x00000049644b7221 */ /* 0x010fcc0000010000 */
[----:B------:R-:W0:Y:S01]  /*15b40*/  MUFU.EX2 R97, R146 ;  /* 0x0000009200617308 */ /* 0x000e220000000800 */
[----:B------:R-:W-:Y:S01]  /*15b50*/  FADD.FTZ R73, R91, R14 ;  /* 0x0000000e5b497221 */ /* 0x000fe20000010000 */
[----:B-1----:R-:W-:-:S06]  /*15b60*/  FADD.FTZ R74, R94, R75 ;  /* 0x0000004b5e4a7221 */ /* 0x002fcc0000010000 */
[----:B------:R-:W1:Y:S01]  /*15b70*/  MUFU.EX2 R128, R90 ;  /* 0x0000005a00807308 */ /* 0x000e620000000800 */
[----:B---3--:R-:W-:-:S07]  /*15b80*/  FADD.FTZ R14, R144, R73 ;  /* 0x00000049900e7221 */ /* 0x008fce0000010000 */
[----:B------:R-:W-:Y:S08]  /*15b90*/  MUFU.EX2 R147, R147 ;  /* 0x0000009300937308 */ /* 0x000ff00000000800 */
[----:B------:R-:W3:Y:S01]  /*15ba0*/  MUFU.EX2 R148, R148 ;  /* 0x0000009400947308 */ /* 0x000ee20000000800 */
[----:B------:R-:W-:Y:S01]  /*15bb0*/  FADD.FTZ R73, R99, R74 ;  /* 0x0000004a63497221 */ /* 0x000fe20000010000 */
[----:B--2---:R-:W-:Y:S01]  /*15bc0*/  FADD.FTZ R14, R145, R14 ;  /* 0x0000000e910e7221 */ /* 0x004fe20000010000 */
[----:B------:R-:W2:Y:S05]  /*15bd0*/  LDL R74, [R1+0x24] ;  /* 0x00002400014a7983 */ /* 0x000eaa0000100800 */
[----:B------:R-:W4:Y:S01]  /*15be0*/  MUFU.EX2 R98, R98 ;  /* 0x0000006200627308 */ /* 0x000f220000000800 */
[----:B0-----:R-:W-:Y:S01]  /*15bf0*/  FADD.FTZ R14, R97, R14 ;  /* 0x0000000e610e7221 */ /* 0x001fe20000010000 */
[----:B------:R-:W-:Y:S01]  /*15c00*/  F2FP.F16.F32.PACK_AB R96, R99, R94 ;  /* 0x0000005e6360723e */ /* 0x000fe200000000ff */
[----:B-1----:R-:W-:Y:S01]  /*15c10*/  FADD.FTZ R73, R128, R73 ;  /* 0x0000004980497221 */ /* 0x002fe20000010000 */
[----:B---3--:R-:W-:Y:S01]  /*15c20*/  F2FP.F16.F32.PACK_AB R99, R148, R147 ;  /* 0x000000939463723e */ /* 0x008fe200000000ff */
[----:B------:R-:W-:-:S04]  /*15c30*/  FADD.FTZ R147, R147, R14 ;  /* 0x0000000e93937221 */ /* 0x000fc80000010000 */
[----:B------:R-:W-:Y:S01]  /*15c40*/  FADD.FTZ R14, R148, R147 ;  /* 0x00000093940e7221 */ /* 0x000fe20000010000 */
[----:B----4-:R-:W-:-:S05]  /*15c50*/  FADD.FTZ R73, R98, R73 ;  /* 0x0000004962497221 */ /* 0x010fca0000010000 */
[----:B------:R-:W-:Y:S04]  /*15c60*/  STL [R1+0x14], R73 ;  /* 0x0000144901007387 */ /* 0x000fe80000100800 */
[----:B------:R-:W-:Y:S04]  /*15c70*/  STL [R1+0x2c], R14 ;  /* 0x00002c0e01007387 */ /* 0x000fe80000100800 */
[----:B------:R0:W5:Y:S01]  /*15c80*/  LDL R151, [R1+0x38] ;  /* 0x0000380001977983 */ /* 0x0001620000100800 */
        /* <DEDUP_REMOVED lines=12> */
[----:B------:R-:W-:Y:S01]  /*15d50*/  STSM.16.M88.4 [R17+0x27300], R84 ;  /* 0x0273005411007844 */ /* 0x000fe20000000200 */
[----:B------:R-:W-:Y:S02]  /*15d60*/  F2FP.F16.F32.PACK_AB R77, R120, R119 ;  /* 0x00000077784d723e */ /* 0x000fe400000000ff */
[----:B------:R-:W-:Y:S01]  /*15d70*/  F2FP.F16.F32.PACK_AB R79, R122, R121 ;  /* 0x000000797a4f723e */ /* 0x000fe200000000ff */
[----:B------:R-:W-:Y:S01]  /*15d80*/  STSM.16.M88.4 [R17+0x28b00], R124 ;  /* 0x028b007c11007844 */ /* 0x000fe20000000200 */
[----:B------:R-:W-:-:S03]  /*15d90*/  F2FP.F16.F32.PACK_AB R88, R101, R88 ;  /* 0x000000586558723e */ /* 0x000fc600000000ff */
[----:B------:R1:W-:Y:S01]  /*15da0*/  STSM.16.M88.4 [R17+0x2a300], R80 ;  /* 0x02a3005011007844 */ /* 0x0003e20000000200 */
[----:B------:R-:W-:Y:S02]  /*15db0*/  F2FP.F16.F32.PACK_AB R89, R142, R138 ;  /* 0x0000008a8e59723e */ /* 0x000fe400000000ff */
[----:B------:R-:W-:Y:S02]  /*15dc0*/  F2FP.F16.F32.PACK_AB R90, R100, R93 ;  /* 0x0000005d645a723e */ /* 0x000fe400000000ff */
[----:B------:R-:W-:Y:S02]  /*15dd0*/  F2FP.F16.F32.PACK_AB R91, R144, R91 ;  /* 0x0000005b905b723e */ /* 0x000fe400000000ff */
[----:B------:R-:W-:Y:S02]  /*15de0*/  F2FP.F16.F32.PACK_AB R97, R97, R145 ;  /* 0x000000916161723e */ /* 0x000fe400000000ff */
[----:B------:R-:W-:Y:S01]  /*15df0*/  F2FP.F16.F32.PACK_AB R98, R98, R128 ;  /* 0x000000806262723e */ /* 0x000fe200000000ff */
[----:B------:R0:W-:Y:S01]  /*15e00*/  STSM.16.M88.4 [R17+0x2bb00], R76 ;  /* 0x02bb004c11007844 */ /* 0x0001e20000000200 */
[----:B-1----:R-:W-:-:S02]  /*15e10*/  F2FP.F16.F32.PACK_AB R80, R112, R92 ;  /* 0x0000005c7050723e */ /* 0x002fc400000000ff */
[----:B------:R-:W-:Y:S02]  /*15e20*/  F2FP.F16.F32.PACK_AB R81, R141, R123 ;  /* 0x0000007b8d51723e */ /* 0x000fe400000000ff */
[----:B------:R-:W-:Y:S02]  /*15e30*/  F2FP.F16.F32.PACK_AB R82, R113, R95 ;  /* 0x0000005f7152723e */ /* 0x000fe400000000ff */
[----:B------:R-:W-:-:S05]  /*15e40*/  F2FP.F16.F32.PACK_AB R83, R139, R140 ;  /* 0x0000008c8b53723e */ /* 0x000fca00000000ff */
[----:B------:R0:W-:Y:S04]  /*15e50*/  STSM.16.M88.4 [R17+0x2d300], R80 ;  /* 0x02d3005011007844 */ /* 0x0001e80000000200 */
        /* <DEDUP_REMOVED lines=59> */
[C---:B--2---:R-:W-:Y:S01]  /*16210*/  ISETP.GT.AND P2, PT, R0.reuse, R74, PT ;  /* 0x0000004a0000720c */ /* 0x044fe20003f44270 */
[----:B------:R-:W-:Y:S01]  /*16220*/  VIADD R0, R0, 0xffffffff ;  /* 0xffffffff00007836 */ /* 0x000fe20000000000 */
[----:B-1----:R-:W-:-:S11]  /*16230*/  NOP ;  /* 0x0000000000007918 */ /* 0x002fd60000000000 */
[----:B0-----:R-:W-:Y:S05]  /*16240*/  @P2 BRA `(.L_x_11812) ;  /* 0xffffffa400082947 */ /* 0x001fea000383ffff */
[----:B------:R0:W-:Y:S02]  /*16250*/  STL [R1+0x10], R0 ;  /* 0x0000100001007387 */ /* 0x0001e40000100800 */
.L_x_11801:
[----:B------:R-:W2:Y:S04]  /*16260*/  LDL R14, [R1+0x84] ;  /* 0x00008400010e7983 */ /* 0x000ea80000100800 */
[----:B0-----:R-:W2:Y:S02]  /*16270*/  LDL R0, [R1+0x10] ;  /* 0x0000100001007983 */ /* 0x001ea40000100800 */
[----:B--2---:R-:W-:-:S13]  /*16280*/  ISETP.GE.AND P2, PT, R0, R14, PT ;  /* 0x0000000e0000720c */ /* 0x004fda0003f46270 */
[----:B------:R-:W-:Y:S05]  /*16290*/  @!P2 BRA `(.L_x_11813) ;  /* 0x000000500058a947 */ /* 0x000fea0003800000 */
[----:B------:R0:W5:Y:S01]  /*162a0*/  LDL.LU R150, [R1+0x38] ;  /* 0x0000380001967983 */ /* 0x0001620000300800 */
[----:B------:R-:W-:Y:S02]  /*162b0*/  IMAD.MOV.U32 R15, RZ, RZ, R72 ;  /* 0x000000ffff0f7224 */ /* 0x000fe400078e0048 */
[----:B------:R-:W-:Y:S02]  /*162c0*/  IMAD.MOV.U32 R0, RZ, RZ, R20 ;  /* 0x000000ffff007224 */ /* 0x000fe400078e0014 */
[----:B------:R-:W-:-:S07]  /*162d0*/  IMAD.MOV.U32 R14, RZ, RZ, R19 ;  /* 0x000000ffff0e7224 */ /* 0x000fce00078e0013 */
.L_x_11824:
[----:B------:R-:W2:Y:S01]  /*162e0*/  LDL R20, [R1+0x5c] ;  /* 0x00005c0001147983 */ /* 0x000ea20000100800 */
[----:B------:R-:W-:Y:S01]  /*162f0*/  VIADD R19, R14, 0x1 ;  /* 0x000000010e137836 */ /* 0x000fe20000000000 */
[----:B------:R-:W-:Y:S05]  /*16300*/  YIELD ;  /* 0x0000000000007946 */ /* 0x000fea0003800000 */
[----:B------:R-:W-:-:S04]  /*16310*/  ISETP.NE.AND P3, PT, R19, 0x2, PT ;  /* 0x000000021300780c */ /* 0x000fc80003f65270 */
[----:B------:R-:W-:Y:S02]  /*16320*/  SEL R21, RZ, 0x1, P3 ;  /* 0x00000001ff157807 */ /* 0x000fe40001800000 */
[----:B------:R-:W-:Y:S02]  /*16330*/  SEL R19, R19, RZ, P3 ;  /* 0x000000ff13137207 */ /* 0x000fe40001800000 */
[----:B-----5:R-:W-:-:S05]  /*16340*/  LOP3.LUT R21, R150, R21, RZ, 0x3c, !PT ;  /* 0x0000001596157212 */ /* 0x020fca00078e3cff */
[----:B------:R1:W-:Y:S01]  /*16350*/  STL [R1+0x38], R21 ;  /* 0x0000381501007387 */ /* 0x0003e20000100800 */
[----:B--2---:R-:W-:-:S13]  /*16360*/  ISETP.NE.AND P2, PT, R20, RZ, PT ;  /* 0x000000ff1400720c */ /* 0x004fda0003f45270 */
[----:B-1----:R-:W-:Y:S05]  /*16370*/  @P2 BRA `(.L_x_11814) ;  /* 0x0000000000302947 */ /* 0x002fea0003800000 */
[----:B------:R-:W-:Y:S05]  /*16380*/  @!P1 BRA `(.L_x_11815) ;  /* 0x0000000000049947 */ /* 0x000fea0003800000 */
[----:B------:R-:W-:Y:S01]  /*16390*/  BPT.TRAP 0x1 ;  /* 0x000000040000795c */ /* 0x000fe20000300000 */
.L_x_11815:
[----:B------:R-:W-:Y:S01]  /*163a0*/  IMAD R20, R19, 0x8, R16 ;  /* 0x0000000813147824 */ /* 0x000fe200078e0210 */
[----:B------:R-:W-:-:S04]  /*163b0*/  SHF.L.U32 R21, R21, 0x1f, RZ ;  /* 0x0000001f15157819 */ /* 0x000fc800000006ff */
[----:B------:R1:W2:Y:S01]  /*163c0*/  SYNCS.PHASECHK.TRANS64.TRYWAIT P3, [R20+URZ+0x31c30], R21 ;  /* 0x031c3015140075a7 */ /* 0x0002a2000806017f */
[----:B------:R-:W-:Y:S05]  /*163d0*/  @!P1 BRA `(.L_x_11816) ;  /* 0x0000000000049947 */ /* 0x000fea0003800000 */
[----:B------:R-:W-:Y:S01]  /*163e0*/  BPT.TRAP 0x1 ;  /* 0x000000040000795c */ /* 0x000fe20000300000 */
.L_x_11816:
[----:B------:R-:W-:Y:S04]  /*163f0*/  BSSY B0, `(.L_x_11814) ;  /* 0x0000004000007945 */ /* 0x000fe80003800000 */
[----:B--2---:R-:W-:Y:S05]  /*16400*/  @P3 BRA `(.L_x_11817) ;  /* 0x0000000000083947 */ /* 0x004fea0003800000 */
[----:B------:R-:W2:Y:S02]  /*16410*/  SYNCS.PHASECHK.TRANS64.TRYWAIT P3, [R20+URZ+0x31c30], R21 ;  /* 0x031c3015140075a7 */ /* 0x000ea4000806017f */
[----:B--2---:R-:W-:Y:S05]  /*16420*/  @!P3 BRA `(.L_x_11818) ;  /* 0x0000011800e4b947 */ /* 0x004fea0003800000 */
.L_x_11817:
[----:B------:R-:W-:Y:S05]  /*16430*/  BSYNC B0 ;  /* 0x0000000000007941 */ /* 0x000fea0003800000 */
.L_x_11814:
[----:B-12---:R-:W2:Y:S01]  /*16440*/  LDL R20, [R1+0x68] ;  /* 0x0000680001147983 */ /* 0x006ea20000100800 */
[----:B------:R-:W1:Y:S01]  /*16450*/  S2R R72, SR_TID.X ;  /* 0x0000000000487919 */ /* 0x000e620000002100 */
[----:B------:R-:W-:Y:S01]  /*16460*/  IMAD.MOV.U32 R73, RZ, RZ, -0x7fffffe0 ;  /* 0x80000020ff497424 */ /* 0x000fe200078e00ff */
[----:B------:R-:W-:Y:S05]  /*16470*/  WARPSYNC.ALL ;  /* 0x0000000000007948 */ /* 0x000fea0003800000 */
[----:B------:R-:W-:Y:S01]  /*16480*/  R2UR UR59, R73 ;  /* 0x00000000493b72ca */ /* 0x000fe200000e0000 */
[----:B------:R-:W-:Y:S01]  /*16490*/  IMAD.MOV.U32 R147, RZ, RZ, -0x7fffffe0 ;  /* 0x80000020ff937424 */ /* 0x000fe200078e00ff */
[----:B-1----:R-:W-:-:S05]  /*164a0*/  SHF.R.U32.HI R72, RZ, 0x7, R72 ;  /* 0x00000007ff487819 */ /* 0x002fca0000011648 */
        /* <DEDUP_REMOVED lines=13> */
[----:B-1----:R-:W-:Y:S02]  /*16580*/  MOV R76, UR7 ;  /* 0x00000007004c7c02 */ /* 0x002fe40008000f00 */
        /* <DEDUP_REMOVED lines=144> */
[----:B-1----:R-:W-:Y:S02]  /*16e90*/  MOV R17, UR61 ;  /* 0x0000003d00117c02 */ /* 0x002fe40008000f00 */
[----:B------:R-:W-:Y:S02]  /*16ea0*/  R2UR UR61, R73 ;  /* 0x00000000493d72ca */ /* 0x000fe400000e0000 */
[----:B--2---:R-:W-:Y:S01]  /*16eb0*/  MOV R16, UR60 ;  /* 0x0000003c00107c02 */ /* 0x004fe20008000f00 */
        /* <DEDUP_REMOVED lines=120> */
[----:B-1----:R-:W-:Y:S01]  /*17640*/  MOV R15, UR23 ;  /* 0x00000017000f7c02 */ /* 0x002fe20008000f00 */
[----:B------:R-:W-:Y:S01]  /*17650*/  UMOV UR23, UR21 ;  /* 0x0000001500177c82 */ /* 0x000fe20008000000 */
[----:B------:R-:W-:Y:S02]  /*17660*/  R2UR UR21, R13 ;  /* 0x000000000d1572ca */ /* 0x000fe400000e0000 */
[----:B--2---:R-:W-:Y:S01]  /*17670*/  MOV R14, UR22 ;  /* 0x00000016000e7c02 */ /* 0x004fe20008000f00 */
        /* <DEDUP_REMOVED lines=44> */
[----:B------:R-:W-:Y:S04]  /*17940*/  HGMMA.64x16x16.F32 R80, gdesc[UR40], R80, gsb0 ;  /* 0x00200000285079f0 */ /* 0x000fe80008000850 */
[----:B------:R-:W-:Y:S01]  /*17950*/  MOV R151, UR31 ;  /* 0x0000001f00977c02 */ /* 0x000fe20008000f00 */
[----:B------:R-:W-:Y:S01]  /*17960*/  UMOV UR31, UR59 ;  /* 0x0000003b001f7c82 */ /* 0x000fe20008000000 */
[----:B------:R-:W-:Y:S01]  /*17970*/  MOV R149, UR30 ;  /* 0x0000001e00957c02 */ /* 0x000fe20008000f00 */
[----:B------:R-:W-:Y:S01]  /*17980*/  UMOV UR30, UR58 ;  /* 0x0000003a001e7c82 */ /* 0x000fe20008000000 */
[----:B------:R-:W-:Y:S01]  /*17990*/  UMOV UR22, UR56 ;  /* 0x0000003800167c82 */ /* 0x000fe20008000000 */
[----:B------:R-:W-:Y:S01]  /*179a0*/  UMOV UR23, UR57 ;  /* 0x0000003900177c82 */ /* 0x000fe20008000000 */
[----:B------:R-:W-:-:S02]  /*179b0*/  R2UR UR59, R157 ;  /* 0x000000009d3b72ca */ /* 0x000fc400000e0000 */
        /* <DEDUP_REMOVED lines=10> */
[----:B------:R-:W-:Y:S02]  /*17a60*/  VIADD R20, R146, 0x540 ;  /* 0x0000054092147836 */ /* 0x000fe40000000000 */
[----:B------:R-:W-:-:S03]  /*17a70*/  IMAD.MOV.U32 R21, RZ, RZ, -0x7fffffe0 ;  /* 0x80000020ff157424 */ /* 0x000fc600078e00ff */
[----:B------:R-:W-:Y:S02]  /*17a80*/  R2UR UR26, R20 ;  /* 0x00000000141a72ca */ /* 0x000fe400000e0000 */
        /* <DEDUP_REMOVED lines=213> */
[----:B-1----:R-:W-:Y:S05]  /*187e0*/  @P2 BRA `(.L_x_11819) ;  /* 0x0000000000302947 */ /* 0x002fea0003800000 */
[----:B------:R-:W-:Y:S05]  /*187f0*/  @!P1 BRA `(.L_x_11820) ;  /* 0x0000000000049947 */ /* 0x000fea0003800000 */
[----:B------:R-:W-:Y:S01]  /*18800*/  BPT.TRAP 0x1 ;  /* 0x000000040000795c */ /* 0x000fe20000300000 */
.L_x_11820:
[----:B------:R-:W-:Y:S01]  /*18810*/  SHF.L.U32 R20, R150, 0x1f, RZ ;  /* 0x0000001f96147819 */ /* 0x000fe200000006ff */
[----:B-----5:R-:W-:-:S04]  /*18820*/  IMAD R21, R14, 0x8, R16 ;  /* 0x000000080e157824 */ /* 0x020fc800078e0210 */
[----:B------:R1:W2:Y:S01]  /*18830*/  SYNCS.PHASECHK.TRANS64.TRYWAIT P2, [R21+URZ+0x31c50], R20 ;  /* 0x031c5014150075a7 */ /* 0x0002a2000804017f */
[----:B------:R-:W-:Y:S05]  /*18840*/  @!P1 BRA `(.L_x_11821) ;  /* 0x0000000000049947 */ /* 0x000fea0003800000 */
[----:B------:R-:W-:Y:S01]  /*18850*/  BPT.TRAP 0x1 ;  /* 0x000000040000795c */ /* 0x000fe20000300000 */
.L_x_11821:
[----:B------:R-:W-:Y:S04]  /*18860*/  BSSY B0, `(.L_x_11819) ;  /* 0x0000004000007945 */ /* 0x000fe80003800000 */
[----:B--2---:R-:W-:Y:S05]  /*18870*/  @P2 BRA `(.L_x_11822) ;  /* 0x0000000000082947 */ /* 0x004fea0003800000 */
[----:B------:R-:W2:Y:S02]  /*18880*/  SYNCS.PHASECHK.TRANS64.TRYWAIT P2, [R21+URZ+0x31c50], R20 ;  /* 0x031c5014150075a7 */ /* 0x000ea4000804017f */
[----:B--2---:R-:W-:Y:S05]  /*18890*/  @!P2 BRA `(.L_x_11823) ;  /* 0x000000f400dca947 */ /* 0x004fea0003800000 */
.L_x_11822:
[----:B------:R-:W-:Y:S05]  /*188a0*/  BSYNC B0 ;  /* 0x0000000000007941 */ /* 0x000fea0003800000 */
.L_x_11819:
        /* <DEDUP_REMOVED lines=23> */
[----:B-12---:R-:W-:Y:S01]  /*18a20*/  FMNMX.FTZ R20, R153, R0, !PT ;  /* 0x0000000099147209 */ /* 0x006fe20007810000 */
[----:B------:R-:W-:Y:S01]  /*18a30*/  FMUL.FTZ R117, R100, UR61 ;  /* 0x0000003d64757c20 */ /* 0x000fe20008410000 */
[----:B------:R-:W-:Y:S01]  /*18a40*/  FMUL.FTZ R101, R101, UR61 ;  /* 0x0000003d65657c20 */ /* 0x000fe20008410000 */
[----:B------:R-:W-:Y:S01]  /*18a50*/  FMUL.FTZ R88, R88, UR61 ;  /* 0x0000003d58587c20 */ /* 0x000fe20008410000 */
[----:B------:R-:W-:Y:S01]  /*18a60*/  FMUL.FTZ R89, R89, UR61 ;  /* 0x0000003d59597c20 */ /* 0x000fe20008410000 */
[----:B------:R-:W-:Y:S01]  /*18a70*/  FMUL.FTZ R121, R92, UR61 ;  /* 0x0000003d5c797c20 */ /* 0x000fe20008410000 */
[----:B------:R-:W-:Y:S01]  /*18a80*/  FMUL.FTZ R125, R80, UR61 ;  /* 0x0000003d507d7c20 */ /* 0x000fe20008410000 */
        /* <DEDUP_REMOVED lines=9> */
[----:B----4-:R-:W-:Y:S01]  /*18b20*/  FMNMX.FTZ R20, R144, R20, !PT ;  /* 0x0000001490147209 */ /* 0x010fe20007810000 */
[----:B------:R-:W-:Y:S01]  /*18b30*/  FMUL.FTZ R151, R77, UR61 ;  /* 0x0000003d4d977c20 */ /* 0x000fe20008410000 */
[----:B------:R-:W-:Y:S05]  /*18b40*/  WARPSYNC.ALL ;  /* 0x0000000000007948 */ /* 0x000fea0003800000 */
[----:B------:R3:W4:Y:S01]  /*18b50*/  MUFU.TANH R21, R138 ;  /* 0x0000008a00157308 */ /* 0x0007220000002400 */
        /* <DEDUP_REMOVED lines=8> */
[----:B---3--:R-:W-:Y:S01]  /*18be0*/  FMUL.FTZ R138, R132, UR61 ;  /* 0x0000003d848a7c20 */ /* 0x008fe20008410000 */
[----:B------:R-:W-:Y:S01]  /*18bf0*/  FMUL.FTZ R132, R120, UR61 ;  /* 0x0000003d78847c20 */ /* 0x000fe20008410000 */
[----:B--2---:R-:W-:Y:S01]  /*18c00*/  FMNMX.FTZ R20, R136, R20, !PT ;  /* 0x0000001488147209 */ /* 0x004fe20007810000 */
[----:B------:R-:W-:Y:S01]  /*18c10*/  FMUL.FTZ R120, R124, UR61 ;  /* 0x0000003d7c787c20 */ /* 0x000fe20008410000 */
[----:B------:R-:W-:Y:S01]  /*18c20*/  FMUL.FTZ R124, R93, UR61 ;  /* 0x0000003d5d7c7c20 */ /* 0x000fe20008410000 */
[----:B------:R-:W-:Y:S01]  /*18c30*/  FMUL.FTZ R131, R131, UR61 ;  /* 0x0000003d83837c20 */ /* 0x000fe20008410000 */
[----:B------:R-:W-:Y:S01]  /*18c40*/  FMUL.FTZ R123, R123, UR61 ;  /* 0x0000003d7b7b7c20 */ /* 0x000fe20008410000 */
[----:B------:R-:W2:Y:S01]  /*18c50*/  MUFU.TANH R138, R138 ;  /* 0x0000008a008a7308 */ /* 0x000ea20000002400 */
[----:B----4-:R-:W-:-:S02]  /*18c60*/  IMAD.MOV.U32 R76, RZ, RZ, R21 ;  /* 0x000000ffff4c7224 */ /* 0x010fc400078e0015 */
[----:B------:R-:W-:Y:S01]  /*18c70*/  FMUL.FTZ R135, R135, UR61 ;  /* 0x0000003d87877c20 */ /* 0x000fe20008410000 */
[----:B------:R-:W-:Y:S01]  /*18c80*/  FMUL.FTZ R130, R130, UR61 ;  /* 0x0000003d82827c20 */ /* 0x000fe20008410000 */
[----:B------:R-:W-:Y:S01]  /*18c90*/  FMUL.FTZ R155, R114, UR61 ;  /* 0x0000003d729b7c20 */ /* 0x000fe20008410000 */
[----:B------:R-:W-:Y:S01]  /*18ca0*/  FMUL.FTZ R154, R115, UR61 ;  /* 0x0000003d739a7c20 */ /* 0x000fe20008410000 */
[----:B------:R-:W-:Y:S01]  /*18cb0*/  FMUL.FTZ R157, R126, UR61 ;  /* 0x0000003d7e9d7c20 */ /* 0x000fe20008410000 */
[----:B------:R-:W-:Y:S01]  /*18cc0*/  FMUL.FTZ R156, R127, UR61 ;  /* 0x0000003d7f9c7c20 */ /* 0x000fe20008410000 */
        /* <DEDUP_REMOVED lines=60> */
[----:B------:R3:W-:Y:S01]  /*19090*/  MUFU.TANH R100, R139 ;  /* 0x0000008b00647308 */ /* 0x0007e20000002400 */
[----:B-1----:R-:W-:-:S05]  /*190a0*/  FMNMX.FTZ R20, R151, R20, !PT ;  /* 0x0000001497147209 */ /* 0x002fca0007810000 */
[----:B------:R-:W1:Y:S02]  /*190b0*/  SHFL.BFLY PT, R21, R20, 0x2, 0x1f ;  /* 0x0c401f0014157f89 */ /* 0x000e6400000e0000 */
[----:B------:R-:W4:Y:S01]  /*190c0*/  MUFU.TANH R80, R134 ;  /* 0x0000008600507308 */ /* 0x000f220000002400 */
[----:B---3--:R-:W-:-:S07]  /*190d0*/  FMUL.FTZ R139, R118, UR61 ;  /* 0x0000003d768b7c20 */ /* 0x008fce0008410000 */
[----:B------:R-:W3:Y:S08]  /*190e0*/  MUFU.TANH R93, R122 ;  /* 0x0000007a005d7308 */ /* 0x000ef00000002400 */
[----:B------:R-:W0:Y:S01]  /*190f0*/  MUFU.TANH R143, R131 ;  /* 0x00000083008f7308 */ /* 0x000e220000002400 */
[----:B-1----:R-:W-:-:S07]  /*19100*/  FMNMX.FTZ R20, R20, R21, !PT ;  /* 0x0000001514147209 */ /* 0x002fce0007810000 */
[----:B------:R3:W1:Y:S01]  /*19110*/  MUFU.TANH R85, R123 ;  /* 0x0000007b00557308 */ /* 0x0006620000002400 */
[----:B------:R-:W2:Y:S07]  /*19120*/  SHFL.BFLY PT, R21, R20, 0x1, 0x1f ;  /* 0x0c201f0014157f89 */ /* 0x000eae00000e0000 */
[----:B------:R0:W1:Y:S08]  /*19130*/  MUFU.TANH R73, R135 ;  /* 0x0000008700497308 */ /* 0x0000700000002400 */
[----:B------:R-:W-:Y:S08]  /*19140*/  MUFU.TANH R142, R142 ;  /* 0x0000008e008e7308 */ /* 0x000ff00000002400 */
[----:B------:R-:W1:Y:S01]  /*19150*/  MUFU.TANH R84, R130 ;  /* 0x0000008200547308 */ /* 0x000e620000002400 */
[----:B--2---:R-:W-:Y:S01]  /*19160*/  FMNMX.FTZ R20, R20, R21, !PT ;  /* 0x0000001514147209 */ /* 0x004fe20007810000 */
[----:B------:R-:W-:-:S04]  /*19170*/  IMAD.U32 R21, RZ, RZ, UR4 ;  /* 0x00000004ff157e24 */ /* 0x000fc8000f8e00ff */
[CC--:B------:R-:W-:Y:S01]  /*19180*/  FMUL.FTZ R118, R20.reuse, R21.reuse ;  /* 0x0000001514767220 */ /* 0x0c0fe20000410000 */
[----:B------:R-:W-:Y:S01]  /*19190*/  FADD.FTZ R0, -R20, R0 ;  /* 0x0000000014007221 */ /* 0x000fe20000010100 */
[----:B------:R-:W-:Y:S02]  /*191a0*/  MUFU.TANH R157, R157 ;  /* 0x0000009d009d7308 */ /* 0x000fe40000002400 */
[-CC-:B------:R-:W-:Y:S01]  /*191b0*/  FFMA.FTZ R72, R144, R21.reuse, -R118.reuse ;  /* 0x0000001590487223 */ /* 0x180fe20000010876 */
[----:B------:R-:W-:Y:S02]  /*191c0*/  IMAD.MOV.U32 R144, RZ, RZ, R81 ;  /* 0x000000ffff907224 */ /* 0x000fe400078e0051 */
[-CC-:B------:R-:W-:Y:S01]  /*191d0*/  FFMA.FTZ R81, R105, R21.reuse, -R118.reuse ;  /* 0x0000001569517223 */ /* 0x180fe20000010876 */
[-C--:B------:R-:W-:Y:S01]  /*191e0*/  FMUL.FTZ R0, R0, R21.reuse ;  /* 0x0000001500007220 */ /* 0x080fe20000410000 */
[----:B------:R-:W2:Y:S01]  /*191f0*/  LDL.LU R105, [R1+0x14] ;  /* 0x0000140001697983 */ /* 0x000ea20000300800 */
[-CC-:B------:R-:W-:Y:S01]  /*19200*/  FFMA.FTZ R114, R153, R21.reuse, -R118.reuse ;  /* 0x0000001599727223 */ /* 0x180fe20000010876 */
[-CC-:B------:R-:W-:Y:S01]  /*19210*/  FFMA.FTZ R115, R152, R21.reuse, -R118.reuse ;  /* 0x0000001598737223 */ /* 0x180fe20000010876 */
[-CC-:B------:R-:W-:Y:S01]  /*19220*/  FFMA.FTZ R77, R104, R21.reuse, -R118.reuse ;  /* 0x00000015684d7223 */ /* 0x180fe20000010876 */
[----:B------:R-:W-:Y:S01]  /*19230*/  FFMA.FTZ R92, R108, R21, -R118 ;  /* 0x000000156c5c7223 */ /* 0x000fe20000010876 */
[----:B------:R-:W-:Y:S01]  /*19240*/  MUFU.EX2 R0, R0 ;  /* 0x0000000000007308 */ /* 0x000fe20000000800 */
[----:B----4-:R-:W-:-:S02]  /*19250*/  IMAD.MOV.U32 R108, RZ, RZ, R80 ;  /* 0x000000ffff6c7224 */ /* 0x010fc400078e0050 */
[-CC-:B------:R-:W-:Y:S01]  /*19260*/  FFMA.FTZ R80, R109, R21.reuse, -R118.reuse ;  /* 0x000000156d507223 */ /* 0x180fe20000010876 */
[----:B---3--:R-:W-:Y:S02]  /*19270*/  IMAD.MOV.U32 R123, RZ, RZ, R93 ;  /* 0x000000ffff7b7224 */ /* 0x008fe400078e005d */
[-CC-:B------:R-:W-:Y:S01]  /*19280*/  FFMA.FTZ R141, R141, R21.reuse, -R118.reuse ;  /* 0x000000158d8d7223 */ /* 0x180fe20000010876 */
[-C--:B0-----:R-:W-:Y:S01]  /*19290*/  FFMA.FTZ R135, R140, R21.reuse, -R118 ;  /* 0x000000158c877223 */ /* 0x081fe20000010876 */
[----:B------:R-:W-:Y:S02]  /*192a0*/  IMAD.MOV.U32 R122, RZ, RZ, R100 ;  /* 0x000000ffff7a7224 */ /* 0x000fe400078e0064 */
[-CC-:B------:R-:W-:Y:S01]  /*192b0*/  FFMA.FTZ R136, R136, R21.reuse, -R118.reuse ;  /* 0x0000001588887223 */ /* 0x180fe20000010876 */
[----:B------:R0:W2:Y:S01]  /*192c0*/  MUFU.EX2 R104, R114 ;  /* 0x0000007200687308 */ /* 0x0000a20000000800 */
[----:B------:R-:W-:Y:S01]  /*192d0*/  FFMA.FTZ R93, R88, R21, -R118 ;  /* 0x00000015585d7223 */ /* 0x000fe20000010876 */
[----:B------:R-:W-:-:S02]  /*192e0*/  IMAD.MOV.U32 R109, RZ, RZ, R143 ;  /* 0x000000ffff6d7224 */ /* 0x000fc400078e008f */
[-CC-:B------:R-:W-:Y:S01]  /*192f0*/  FFMA.FTZ R88, R89, R21.reuse, -R118.reuse ;  /* 0x0000001559587223 */ /* 0x180fe20000010876 */
[----:B-1----:R-:W-:Y:S02]  /*19300*/  IMAD.MOV.U32 R153, RZ, RZ, R85 ;  /* 0x000000ffff997224 */ /* 0x002fe400078e0055 */
[-C--:B------:R-:W-:Y:S01]  /*19310*/  FFMA.FTZ R134, R138, R21.reuse, -R118 ;  /* 0x000000158a867223 */ /* 0x080fe20000010876 */
[----:B------:R-:W-:Y:S02]  /*19320*/  IMAD.MOV.U32 R143, RZ, RZ, R76 ;  /* 0x000000ffff8f7224 */ /* 0x000fe400078e004c */
[-CC-:B------:R-:W-:Y:S01]  /*19330*/  FFMA.FTZ R133, R133, R21.reuse, -R118.reuse ;  /* 0x0000001585857223 */ /* 0x180fe20000010876 */
[----:B------:R-:W1:Y:S01]  /*19340*/  MUFU.EX2 R115, R115 ;  /* 0x0000007300737308 */ /* 0x000e620000000800 */
[----:B------:R-:W-:Y:S02]  /*19350*/  IMAD.MOV.U32 R152, RZ, RZ, R73 ;  /* 0x000000ffff987224 */ /* 0x000fe400078e0049 */
[-CC-:B------:R-:W-:Y:S01]  /*19360*/  FFMA.FTZ R85, R124, R21.reuse, -R118.reuse ;  /* 0x000000157c557223 */ /* 0x180fe20000010876 */
[----:B------:R-:W-:Y:S01]  /*19370*/  FFMA.FTZ R89, R125, R21, -R118 ;  /* 0x000000157d597223 */ /* 0x000fe20000010876 */
[----:B------:R-:W-:-:S02]  /*19380*/  IMAD.MOV.U32 R140, RZ, RZ, R84 ;  /* 0x000000ffff8c7224 */ /* 0x000fc400078e0054 */
[-CC-:B------:R-:W-:Y:S01]  /*19390*/  FFMA.FTZ R100, R96, R21.reuse, -R118.reuse ;  /* 0x0000001560647223 */ /* 0x180fe20000010876 */
[-CC-:B------:R-:W-:Y:S01]  /*193a0*/  FFMA.FTZ R76, R97, R21.reuse, -R118.reuse ;  /* 0x00000015614c7223 */ /* 0x180fe20000010876 */
[-C--:B------:R-:W-:Y:S01]  /*193b0*/  FFMA.FTZ R73, R101, R21.reuse, -R118 ;  /* 0x0000001565497223 */ /* 0x080fe20000010876 */
[----:B------:R-:W3:Y:S01]  /*193c0*/  MUFU.EX2 R72, R72 ;  /* 0x0000004800487308 */ /* 0x000ee20000000800 */
[----:B------:R-:W-:Y:S02]  /*193d0*/  IMAD.MOV.U32 R125, RZ, RZ, R144 ;  /* 0x000000ffff7d7224 */ /* 0x000fe400078e0090 */
[-C--:B------:R-:W-:Y:S01]  /*193e0*/  FFMA.FTZ R132, R132, R21.reuse, -R118 ;  /* 0x0000001584847223 */ /* 0x080fe20000010876 */
[----:B------:R-:W-:Y:S02]  /*193f0*/  IMAD.MOV.U32 R124, RZ, RZ, R142 ;  /* 0x000000ffff7c7224 */ /* 0x000fe400078e008e */
        /* <DEDUP_REMOVED lines=16> */
[----:B------:R-:W-:Y:S01]  /*19500*/  FMUL.FTZ R118, R106, UR61 ;  /* 0x0000003d6a767c20 */ /* 0x000fe20008410000 */
[----:B------:R-:W-:Y:S08]  /*19510*/  MUFU.TANH R156, R156 ;  /* 0x0000009c009c7308 */ /* 0x000ff00000002400 */
[----:B------:R-:W4:Y:S01]  /*19520*/  MUFU.EX2 R106, R141 ;  /* 0x0000008d006a7308 */ /* 0x000f220000000800 */
[----:B------:R-:W-:Y:S01]  /*19530*/  FMUL.FTZ R117, R119, UR61 ;  /* 0x0000003d77757c20 */ /* 0x000fe20008410000 */
[----:B------:R-:W-:Y:S01]  /*19540*/  FMUL.FTZ R119, R107, UR61 ;  /* 0x0000003d6b777c20 */ /* 0x000fe20008410000 */
[----:B------:R-:W-:-:S02]  /*19550*/  IMAD.MOV.U32 R107, RZ, RZ, R143 ;  /* 0x000000ffff6b7224 */ /* 0x000fc400078e008f */
[----:B0-----:R-:W-:Y:S02]  /*19560*/  IMAD.MOV.U32 R114, RZ, RZ, R140 ;  /* 0x000000ffff727224 */ /* 0x001fe400078e008c */
[----:B------:R-:W-:Y:S01]  /*19570*/  IMAD.MOV.U32 R116, RZ, RZ, R152 ;  /* 0x000000ffff747224 */ /* 0x000fe200078e0098 */
[----:B------:R-:W0:Y:S01]  /*19580*/  MUFU.TANH R155, R155 ;  /* 0x0000009b009b7308 */ /* 0x000e220000002400 */
[----:B------:R-:W-:-:S07]  /*19590*/  IMAD.MOV.U32 R152, RZ, RZ, R123 ;  /* 0x000000ffff987224 */ /* 0x000fce00078e007b */
[----:B------:R-:W0:Y:S08]  /*195a0*/  MUFU.TANH R154, R154 ;  /* 0x0000009a009a7308 */ /* 0x000e300000002400 */
[----:B------:R-:W0:Y:S01]  /*195b0*/  MUFU.TANH R139, R139 ;  /* 0x0000008b008b7308 */ /* 0x000e220000002400 */
[----:B------:R-:W-:-:S07]  /*195c0*/  FMUL.FTZ R120, R110, UR61 ;  /* 0x0000003d6e787c20 */ /* 0x000fce0008410000 */
[----:B------:R-:W0:Y:S01]  /*195d0*/  MUFU.TANH R117, R117 ;  /* 0x0000007500757308 */ /* 0x000e220000002400 */
[----:B------:R-:W-:-:S07]  /*195e0*/  FMUL.FTZ R121, R111, UR61 ;  /* 0x0000003d6f797c20 */ /* 0x000fce0008410000 */
[----:B------:R-:W0:Y:S08]  /*195f0*/  MUFU.TANH R118, R118 ;  /* 0x0000007600767308 */ /* 0x000e300000002400 */
[----:B------:R-:W0:Y:S01]  /*19600*/  MUFU.TANH R119, R119 ;  /* 0x0000007700777308 */ /* 0x000e220000002400 */
[----:B------:R-:W-:-:S07]  /*19610*/  FMUL.FTZ R123, R99, UR61 ;  /* 0x0000003d637b7c20 */ /* 0x000fce0008410000 */
[----:B------:R-:W0:Y:S01]  /*19620*/  MUFU.TANH R120, R120 ;  /* 0x0000007800787308 */ /* 0x000e220000002400 */
[----:B------:R-:W-:-:S07]  /*19630*/  FMUL.FTZ R110, R102, UR61 ;  /* 0x0000003d666e7c20 */ /* 0x000fce0008410000 */
[----:B------:R-:W0:Y:S01]  /*19640*/  MUFU.TANH R121, R121 ;  /* 0x0000007900797308 */ /* 0x000e220000002400 */
[----:B------:R-:W-:Y:S01]  /*19650*/  FMUL.FTZ R111, R103, UR61 ;  /* 0x0000003d676f7c20 */ /* 0x000fe20008410000 */
[----:B------:R-:W-:-:S06]  /*19660*/  FMUL.FTZ R112, R90, UR61 ;  /* 0x0000003d5a707c20 */ /* 0x000fcc0008410000 */
[----:B------:R-:W-:Y:S01]  /*19670*/  MUFU.TANH R123, R123 ;  /* 0x0000007b007b7308 */ /* 0x000fe20000002400 */
[----:B------:R-:W-:-:S07]  /*19680*/  FMUL.FTZ R113, R91, UR61 ;  /* 0x0000003d5b717c20 */ /* 0x000fce0008410000 */
        /* <DEDUP_REMOVED lines=13> */
[----:B--2---:R-:W-:-:S04]  /*19760*/  FFMA.FTZ R105, R0, R105, R104 ;  /* 0x0000006900697223 */ /* 0x004fc80000010068 */
[----:B-1----:R-:W-:-:S04]  /*19770*/  FADD.FTZ R105, R115, R105 ;  /* 0x0000006973697221 */ /* 0x002fc80000010000 */
[----:B---3--:R-:W-:Y:S01]  /*19780*/  FADD.FTZ R105, R72, R105 ;  /* 0x0000006948697221 */ /* 0x008fe20000010000 */
[----:B------:R-:W-:Y:S01]  /*19790*/  F2FP.F16.F32.PACK_AB R104, R115, R104 ;  /* 0x000000687368723e */ /* 0x000fe200000000ff */
[----:B------:R-:W-:Y:S02]  /*197a0*/  IMAD.MOV.U32 R115, RZ, RZ, R122 ;  /* 0x000000ffff737224 */ /* 0x000fe400078e007a */
[C---:B----4-:R-:W-:Y:S01]  /*197b0*/  FADD.FTZ R140, R106.reuse, R105 ;  /* 0x000000696a8c7221 */ /* 0x050fe20000010000 */
[----:B------:R-:W-:Y:S02]  /*197c0*/  F2FP.F16.F32.PACK_AB R106, R106, R72 ;  /* 0x000000486a6a723e */ /* 0x000fe400000000ff */
[----:B-----5:R-:W-:-:S04]  /*197d0*/  FMNMX.FTZ R72, R107, R15, !PT ;  /* 0x0000000f6b487209 */ /* 0x020fc80007810000 */
        /* <DEDUP_REMOVED lines=11> */
[----:B0-----:R-:W-:-:S04]  /*19890*/  FMNMX.FTZ R72, R155, R72, !PT ;  /* 0x000000489b487209 */ /* 0x001fc80007810000 */
[----:B------:R-:W-:Y:S01]  /*198a0*/  FMNMX.FTZ R72, R154, R72, !PT ;  /* 0x000000489a487209 */ /* 0x000fe20007810000 */
[----:B------:R-:W-:-:S03]  /*198b0*/  FMUL.FTZ R122, R98, UR61 ;  /* 0x0000003d627a7c20 */ /* 0x000fc60008410000 */
[----:B------:R-:W-:-:S04]  /*198c0*/  FMNMX.FTZ R72, R139, R72, !PT ;  /* 0x000000488b487209 */ /* 0x000fc80007810000 */
[----:B------:R-:W-:Y:S01]  /*198d0*/  FMNMX.FTZ R72, R117, R72, !PT ;  /* 0x0000004875487209 */ /* 0x000fe20007810000 */
[----:B------:R-:W0:Y:S03]  /*198e0*/  MUFU.TANH R122, R122 ;  /* 0x0000007a007a7308 */ /* 0x000e260000002400 */
[----:B------:R-:W-:-:S04]  /*198f0*/  FMNMX.FTZ R72, R118, R72, !PT ;  /* 0x0000004876487209 */ /* 0x000fc80007810000 */
[----:B------:R-:W-:-:S04]  /*19900*/  FMNMX.FTZ R72, R119, R72, !PT ;  /* 0x0000004877487209 */ /* 0x000fc80007810000 */
[----:B------:R-:W-:-:S04]  /*19910*/  FMNMX.FTZ R72, R120, R72, !PT ;  /* 0x0000004878487209 */ /* 0x000fc80007810000 */
[----:B------:R-:W-:-:S04]  /*19920*/  FMNMX.FTZ R72, R121, R72, !PT ;  /* 0x0000004879487209 */ /* 0x000fc80007810000 */
[----:B0-----:R-:W-:-:S04]  /*19930*/  FMNMX.FTZ R72, R122, R72, !PT ;  /* 0x000000487a487209 */ /* 0x001fc80007810000 */
[----:B------:R-:W-:-:S04]  /*19940*/  FMNMX.FTZ R72, R123, R72, !PT ;  /* 0x000000487b487209 */ /* 0x000fc80007810000 */
[----:B------:R-:W-:-:S04]  /*19950*/  FMNMX.FTZ R72, R110, R72, !PT ;  /* 0x000000486e487209 */ /* 0x000fc80007810000 */
[----:B------:R-:W-:Y:S01]  /*19960*/  FMNMX.FTZ R72, R111, R72, !PT ;  /* 0x000000486f487209 */ /* 0x000fe20007810000 */
[----:B------:R-:W0:Y:S03]  /*19970*/  MUFU.TANH R83, R83 ;  /* 0x0000005300537308 */ /* 0x000e260000002400 */
[----:B------:R-:W-:-:S04]  /*19980*/  FMNMX.FTZ R72, R112, R72, !PT ;  /* 0x0000004870487209 */ /* 0x000fc80007810000 */
        /* <DEDUP_REMOVED lines=23> */
[----:B------:R-:W0:Y:S02]  /*19b00*/  SHFL.BFLY PT, R74, R72, 0x1, 0x1f ;  /* 0x0c201f00484a7f89 */ /* 0x000e2400000e0000 */
[----:B0-----:R-:W-:-:S05]  /*19b10*/  FMNMX.FTZ R72, R72, R74, !PT ;  /* 0x0000004a48487209 */ /* 0x001fca0007810000 */
[----:B------:R-:W-:-:S04]  /*19b20*/  FMUL.FTZ R148, R72, R21 ;  /* 0x0000001548947220 */ /* 0x000fc80000410000 */
[-CC-:B------:R-:W-:Y:S02]  /*19b30*/  FFMA.FTZ R102, R152, R21.reuse, -R148.reuse ;  /* 0x0000001598667223 */ /* 0x180fe40000010894 */
[----:B------:R-:W2:Y:S01]  /*19b40*/  LDL R152, [R1+0x74] ;  /* 0x0000740001987983 */ /* 0x000ea20000100800 */
[----:B------:R-:W-:Y:S01]  /*19b50*/  FFMA.FTZ R91, R110, R21, -R148 ;  /* 0x000000156e5b7223 */ /* 0x000fe20000010894 */
[----:B------:R-:W-:-:S05]  /*19b60*/  VIADD R110, R16, 0x200 ;  /* 0x00000200106e7836 */ /* 0x000fca0000000000 */
        /* <DEDUP_REMOVED lines=42> */
[----:B------:R-:W-:-:S13]  /*19e10*/  R2UR UR4, R110 ;  /* 0x000000006e0472ca */ /* 0x000fda00000e0000 */
[----:B------:R-:W-:Y:S01]  /*19e20*/  HGMMA.64x96x16.F32 R24, gdesc[UR4].tnspB, R24, gsb0 ;  /* 0x41600000041879f0 */ /* 0x000fe20008000818 */
[----:B------:R-:W-:-:S05]  /*19e30*/  VIADD R112, R110, 0x180 ;  /* 0x000001806e707836 */ /* 0x000fca0000000000 */
[----:B------:R-:W-:Y:S01]  /*19e40*/  R2UR UR8, R112 ;  /* 0x00000000700872ca */ /* 0x000fe200000e0000 */
[----:B------:R-:W-:Y:S01]  /*19e50*/  VIADD R112, R110, 0x300 ;  /* 0x000003006e707836 */ /* 0x000fe20000000000 */
[----:B------:R-:W-:Y:S01]  /*19e60*/  R2UR UR13, R113 ;  /* 0x00000000710d72ca */ /* 0x000fe200000e0000 */
[----:B------:R-:W-:Y:S02]  /*19e70*/  WARPGROUP.DEPBAR.LE gsb0, 0x0 ;  /* 0x00008000000079c5 */ /* 0x000fe40000010000 */
[----:B------:R-:W-:-:S08]  /*19e80*/  WARPGROUP.ARRIVE ;  /* 0x00000000000079c5 */ /* 0x000fd00000000000 */
        /* <DEDUP_REMOVED lines=24> */
[----:B------:R-:W-:Y:S02]  /*1a010*/  IMAD.MOV.U32 R113, RZ, RZ, -0x3ffffff0 ;  /* 0xc0000010ff717424 */ /* 0x000fe400078e00ff */
[----:B------:R-:W-:Y:S01]  /*1a020*/  FFMA.FTZ R78, R137, R21, -R148 ;  /* 0x00000015894e7223 */ /* 0x000fe20000010894 */
[----:B------:R-:W-:Y:S01]  /*1a030*/  R2UR UR28, R112 ;  /* 0x00000000701c72ca */ /* 0x000fe200000e0000 */
[----:B------:R-:W2:Y:S01]  /*1a040*/  LDL.LU R137, [R1+0x2c] ;  /* 0x00002c0001897983 */ /* 0x000ea20000300800 */
        /* <DEDUP_REMOVED lines=18> */
[-CC-:B------:R-:W-:Y:S02]  /*1a170*/  FFMA.FTZ R103, R153, R21.reuse, -R148.reuse ;  /* 0x0000001599677223 */ /* 0x180fe40000010894 */
[----:B------:R-:W0:Y:S01]  /*1a180*/  S2R R153, SR_TID.X ;  /* 0x0000000000997919 */ /* 0x000e220000002100 */
[----:B------:R-:W-:Y:S01]  /*1a190*/  FADD.FTZ R15, -R72, R15 ;  /* 0x0000000f480f7221 */ /* 0x000fe20000010100 */
[----:B------:R-:W-:-:S03]  /*1a1a0*/  FFMA.FTZ R105, R107, R21, -R148 ;  /* 0x000000156b697223 */ /* 0x000fc60000010894 */
[-C--:B------:R-:W-:Y:S01]  /*1a1b0*/  FMUL.FTZ R15, R15, R21.reuse ;  /* 0x000000150f0f7220 */ /* 0x080fe20000410000 */
[-CC-:B------:R-:W-:Y:S02]  /*1a1c0*/  FFMA.FTZ R107, R115, R21.reuse, -R148.reuse ;  /* 0x00000015736b7223 */ /* 0x180fe40000010894 */
[----:B------:R-:W-:Y:S01]  /*1a1d0*/  MUFU.EX2 R105, R105 ;  /* 0x0000006900697308 */ /* 0x000fe20000000800 */
[----:B------:R-:W-:-:S07]  /*1a1e0*/  FFMA.FTZ R79, R138, R21, -R148 ;  /* 0x000000158a4f7223 */ /* 0x000fce0000010894 */
[----:B------:R-:W2:Y:S01]  /*1a1f0*/  MUFU.EX2 R15, R15 ;  /* 0x0000000f000f7308 */ /* 0x000ea20000000800 */
[----:B------:R-:W-:Y:S02]  /*1a200*/  WARPGROUP.DEPBAR.LE gsb0, 0x0 ;  /* 0x00008000000079c5 */ /* 0x000fe40000010000 */
[----:B------:R-:W-:-:S06]  /*1a210*/  WARPGROUP.ARRIVE ;  /* 0x00000000000079c5 */ /* 0x000fcc0000000000 */
[----:B------:R-:W-:Y:S01]  /*1a220*/  HGMMA.64x96x16.F32 R24, gdesc[UR36].tnspB, R24, gsb0 ;  /* 0x41600000241879f0 */ /* 0x000fe20008000818 */
[----:B------:R-:W1:Y:S01]  /*1a230*/  MUFU.EX2 R110, R107 ;  /* 0x0000006b006e7308 */ /* 0x000e620000000800 */
[----:B0-----:R-:W-:Y:S01]  /*1a240*/  SHF.R.U32.HI R138, RZ, 0x7, R153 ;  /* 0x00000007ff8a7819 */ /* 0x001fe20000011699 */
[-CC-:B------:R-:W-:Y:S01]  /*1a250*/  FFMA.FTZ R125, R125, R21.reuse, -R148.reuse ;  /* 0x000000157d7d7223 */ /* 0x180fe20000010894 */
[----:B------:R-:W-:Y:S01]  /*1a260*/  FFMA.FTZ R124, R124, R21, -R148 ;  /* 0x000000157c7c7223 */ /* 0x000fe20000010894 */
[----:B------:R-:W-:Y:S02]  /*1a270*/  ISETP.GE.U32.AND P2, PT, R153, 0x180, PT ;  /* 0x000001809900780c */ /* 0x000fe40003f46070 */
[----:B------:R-:W-:Y:S02]  /*1a280*/  VIADD R111, R138, 0x9 ;  /* 0x000000098a6f7836 */ /* 0x000fe40000000000 */
[----:B------:R-:W-:Y:S01]  /*1a290*/  MUFU.EX2 R107, R124 ;  /* 0x0000007c006b7308 */ /* 0x000fe20000000800 */
[----:B--2---:R-:W-:-:S02]  /*1a2a0*/  FFMA.FTZ R112, R15, R137, R105 ;  /* 0x000000890f707223 */ /* 0x004fc40000010069 */
[----:B------:R-:W-:-:S05]  /*1a2b0*/  SEL R111, R111, 0x9, !P2 ;  /* 0x000000096f6f7807 */ /* 0x000fca0005000000 */
[----:B------:R-:W-:Y:S01]  /*1a2c0*/  MUFU.EX2 R125, R125 ;  /* 0x0000007d007d7308 */ /* 0x000fe20000000800 */
[----:B-1----:R-:W-:Y:S01]  /*1a2d0*/  F2FP.F16.F32.PACK_AB R105, R110, R105 ;  /* 0x000000696e69723e */ /* 0x002fe200000000ff */
[----:B------:R-:W-:-:S06]  /*1a2e0*/  FFMA.FTZ R94, R114, R21, -R148 ;  /* 0x00000015725e7223 */ /* 0x000fcc0000010894 */
[----:B------:R-:W0:Y:S01]  /*1a2f0*/  MUFU.EX2 R136, R136 ;  /* 0x0000008800887308 */ /* 0x000e220000000800 */
[-CC-:B------:R-:W-:Y:S01]  /*1a300*/  FFMA.FTZ R95, R109, R21.reuse, -R148.reuse ;  /* 0x000000156d5f7223 */ /* 0x180fe20000010894 */
[----:B------:R-:W-:-:S06]  /*1a310*/  FFMA.FTZ R98, R108, R21, -R148 ;  /* 0x000000156c627223 */ /* 0x000fcc0000010894 */
[----:B------:R-:W1:Y:S01]  /*1a320*/  MUFU.EX2 R135, R135 ;  /* 0x0000008700877308 */ /* 0x000e620000000800 */
[----:B------:R-:W-:-:S07]  /*1a330*/  FFMA.FTZ R99, R116, R21, -R148 ;  /* 0x0000001574637223 */ /* 0x000fce0000010894 */
[----:B------:R-:W2:Y:S08]  /*1a340*/  MUFU.EX2 R134, R134 ;  /* 0x0000008600867308 */ /* 0x000eb00000000800 */
[----:B------:R-:W-:Y:S01]  /*1a350*/  MUFU.EX2 R124, R76 ;  /* 0x0000004c007c7308 */ /* 0x000fe20000000800 */
[----:B0-----:R-:W-:-:S07]  /*1a360*/  FADD.FTZ R140, R136, R140 ;  /* 0x0000008c888c7221 */ /* 0x001fce0000010000 */
[----:B------:R-:W-:Y:S08]  /*1a370*/  MUFU.EX2 R76, R95 ;  /* 0x0000005f004c7308 */ /* 0x000ff00000000800 */
[----:B------:R-:W0:Y:S01]  /*1a380*/  MUFU.EX2 R133, R133 ;  /* 0x0000008500857308 */ /* 0x000e220000000800 */
[----:B-1----:R-:W-:-:S07]  /*1a390*/  FADD.FTZ R140, R135, R140 ;  /* 0x0000008c878c7221 */ /* 0x002fce0000010000 */
[----:B------:R-:W-:Y:S01]  /*1a3a0*/  MUFU.EX2 R95, R98 ;  /* 0x00000062005f7308 */ /* 0x000fe20000000800 */
[----:B------:R-:W-:Y:S02]  /*1a3b0*/  WARPGROUP.DEPBAR.LE gsb0, 0x0 ;  /* 0x00008000000079c5 */ /* 0x000fe40000010000 */
[----:B------:R1:W-:Y:S06]  /*1a3c0*/  BAR.ARV R111, 0x100 ;  /* 0x0004006f0000751d */ /* 0x0003ec0000002000 */
[----:B-1----:R-:W-:Y:S01]  /*1a3d0*/  FADD.FTZ R111, R110, R112 ;  /* 0x000000706e6f7221 */ /* 0x002fe20000010000 */
        /* <DEDUP_REMOVED lines=8> */
[----:B------:R-:W-:Y:S02]  /*1a460*/  @!P0 SYNCS.ARRIVE.TRANS64.RED.A1T0 RZ, [R112+URZ], RZ ;  /* 0x000000ff70ff89a7 */ /* 0x000fe4000810043f */
[----:B------:R1:W-:Y:S01]  /*1a470*/  @!P0 SYNCS.ARRIVE.TRANS64.RED.A1T0 RZ, [R110+URZ], RZ ;  /* 0x000000ff6eff89a7 */ /* 0x0003e2000810043f */
[----:B------:R3:W-:Y:S01]  /*1a480*/  STSM.16.M88.4 [R17+0x24300], R104 ;  /* 0x0243006811007844 */ /* 0x0007e20000000200 */
[----:B------:R-:W-:Y:S01]  /*1a490*/  MUFU.EX2 R132, R132 ;  /* 0x0000008400847308 */ /* 0x000fe20000000800 */
[----:B------:R-:W-:-:S07]  /*1a4a0*/  FADD.FTZ R125, R125, R14 ;  /* 0x0000000e7d7d7221 */ /* 0x000fce0000010000 */
[----:B---3--:R-:W-:Y:S08]  /*1a4b0*/  MUFU.EX2 R104, R93 ;  /* 0x0000005d00687308 */ /* 0x008ff00000000800 */
[----:B------:R-:W3:Y:S01]  /*1a4c0*/  MUFU.EX2 R93, R94 ;  /* 0x0000005e005d7308 */ /* 0x000ee20000000800 */
[----:B------:R-:W-:-:S07]  /*1a4d0*/  FFMA.FTZ R108, R157, R21, -R148 ;  /* 0x000000159d6c7223 */ /* 0x000fce0000010894 */
[----:B------:R-:W4:Y:S01]  /*1a4e0*/  MUFU.EX2 R99, R99 ;  /* 0x0000006300637308 */ /* 0x000f220000000800 */
[----:B--2---:R-:W-:-:S07]  /*1a4f0*/  FADD.FTZ R140, R134, R140 ;  /* 0x0000008c868c7221 */ /* 0x004fce0000010000 */
[----:B------:R-:W2:Y:S01]  /*1a500*/  MUFU.EX2 R131, R131 ;  /* 0x0000008300837308 */ /* 0x000ea20000000800 */
[----:B------:R-:W-:-:S07]  /*1a510*/  FFMA.FTZ R109, R156, R21, -R148 ;  /* 0x000000159c6d7223 */ /* 0x000fce0000010894 */
[----:B-1----:R-:W-:Y:S01]  /*1a520*/  MUFU.EX2 R110, R77 ;  /* 0x0000004d006e7308 */ /* 0x002fe20000000800 */
[----:B0-----:R-:W-:-:S07]  /*1a530*/  FADD.FTZ R140, R133, R140 ;  /* 0x0000008c858c7221 */ /* 0x001fce0000010000 */
[----:B------:R3:W-:Y:S08]  /*1a540*/  MUFU.EX2 R138, R88 ;  /* 0x00000058008a7308 */ /* 0x0007f00000000800 */
[----:B------:R-:W0:Y:S01]  /*1a550*/  MUFU.EX2 R77, R102 ;  /* 0x00000066004d7308 */ /* 0x000e220000000800 */
[----:B---3--:R-:W-:-:S04]  /*1a560*/  FADD.FTZ R88, R93, R125 ;  /* 0x0000007d5d587221 */ /* 0x008fc80000010000 */
[----:B------:R-:W-:-:S03]  /*1a570*/  FADD.FTZ R88, R76, R88 ;  /* 0x000000584c587221 */ /* 0x000fc60000010000 */
[----:B------:R-:W1:Y:S01]  /*1a580*/  MUFU.EX2 R130, R130 ;  /* 0x0000008200827308 */ /* 0x000e620000000800 */
[----:B------:R-:W-:-:S07]  /*1a590*/  FADD.FTZ R88, R95, R88 ;  /* 0x000000585f587221 */ /* 0x000fce0000010000 */
[----:B------:R-:W3:Y:S01]  /*1a5a0*/  MUFU.EX2 R103, R103 ;  /* 0x0000006700677308 */ /* 0x000ee20000000800 */
[----:B------:R-:W-:Y:S01]  /*1a5b0*/  FADD.FTZ R140, R132, R140 ;  /* 0x0000008c848c7221 */ /* 0x000fe20000010000 */
[----:B------:R-:W-:-:S06]  /*1a5c0*/  FFMA.FTZ R114, R155, R21, -R148 ;  /* 0x000000159b727223 */ /* 0x000fcc0000010894 */
[----:B------:R-:W3:Y:S01]  /*1a5d0*/  MUFU.EX2 R129, R129 ;  /* 0x0000008100817308 */ /* 0x000ee20000000800 */
[----:B----4-:R-:W-:Y:S01]  /*1a5e0*/  FADD.FTZ R88, R99, R88 ;  /* 0x0000005863587221 */ /* 0x010fe20000010000 */
[----:B------:R-:W-:-:S06]  /*1a5f0*/  FFMA.FTZ R115, R154, R21, -R148 ;  /* 0x000000159a737223 */ /* 0x000fcc0000010894 */
[----:B------:R-:W4:Y:S01]  /*1a600*/  MUFU.EX2 R108, R108 ;  /* 0x0000006c006c7308 */ /* 0x000f220000000800 */
[----:B--2---:R-:W-:-:S07]  /*1a610*/  FADD.FTZ R140, R131, R140 ;  /* 0x0000008c838c7221 */ /* 0x004fce0000010000 */
[----:B------:R-:W-:Y:S01]  /*1a620*/  MUFU.EX2 R128, R128 ;  /* 0x0000008000807308 */ /* 0x000fe20000000800 */
[----:B0-----:R-:W-:Y:S01]  /*1a630*/  FADD.FTZ R88, R77, R88 ;  /* 0x000000584d587221 */ /* 0x001fe20000010000 */
[----:B------:R-:W-:-:S06]  /*1a640*/  FFMA.FTZ R116, R139, R21, -R148 ;  /* 0x000000158b747223 */ /* 0x000fcc0000010894 */
[----:B------:R-:W0:Y:S01]  /*1a650*/  MUFU.EX2 R109, R109 ;  /* 0x0000006d006d7308 */ /* 0x000e220000000800 */
[----:B-1----:R-:W-:-:S07]  /*1a660*/  FADD.FTZ R140, R130, R140 ;  /* 0x0000008c828c7221 */ /* 0x002fce0000010000 */
[----:B------:R-:W1:Y:S01]  /*1a670*/  MUFU.EX2 R127, R127 ;  /* 0x0000007f007f7308 */ /* 0x000e620000000800 */
[----:B---3--:R-:W-:-:S07]  /*1a680*/  FADD.FTZ R88, R103, R88 ;  /* 0x0000005867587221 */ /* 0x008fce0000010000 */
[----:B------:R-:W-:Y:S01]  /*1a690*/  MUFU.EX2 R105, R97 ;  /* 0x0000006100697308 */ /* 0x000fe20000000800 */
[----:B------:R-:W-:-:S07]  /*1a6a0*/  FFMA.FTZ R117, R117, R21, -R148 ;  /* 0x0000001575757223 */ /* 0x000fce0000010894 */
[----:B------:R-:W-:Y:S01]  /*1a6b0*/  MUFU.EX2 R97, R89 ;  /* 0x0000005900617308 */ /* 0x000fe20000000800 */
[----:B------:R-:W-:-:S07]  /*1a6c0*/  FADD.FTZ R140, R129, R140 ;  /* 0x0000008c818c7221 */ /* 0x000fce0000010000 */
[----:B------:R-:W2:Y:S01]  /*1a6d0*/  MUFU.EX2 R89, R114 ;  /* 0x0000007200597308 */ /* 0x000ea20000000800 */
[----:B----4-:R-:W-:-:S07]  /*1a6e0*/  FADD.FTZ R88, R108, R88 ;  /* 0x000000586c587221 */ /* 0x010fce0000010000 */
[----:B------:R-:W3:Y:S01]  /*1a6f0*/  MUFU.EX2 R126, R126 ;  /* 0x0000007e007e7308 */ /* 0x000ee20000000800 */
[----:B------:R-:W-:-:S07]  /*1a700*/  FFMA.FTZ R118, R118, R21, -R148 ;  /* 0x0000001576767223 */ /* 0x000fce0000010894 */
[----:B------:R-:W4:Y:S01]  /*1a710*/  MUFU.EX2 R115, R115 ;  /* 0x0000007300737308 */ /* 0x000f220000000800 */
[----:B0-----:R-:W-:-:S07]  /*1a720*/  FADD.FTZ R88, R109, R88 ;  /* 0x000000586d587221 */ /* 0x001fce0000010000 */
[----:B------:R-:W0:Y:S01]  /*1a730*/  MUFU.EX2 R111, R84 ;  /* 0x00000054006f7308 */ /* 0x000e220000000800 */
[----:B------:R-:W-:Y:S01]  /*1a740*/  FFMA.FTZ R119, R119, R21, -R148 ;  /* 0x0000001577777223 */ /* 0x000fe20000010894 */
[----:B------:R-:W-:-:S06]  /*1a750*/  F2FP.F16.F32.PACK_AB R95, R99, R95 ;  /* 0x0000005f635f723e */ /* 0x000fcc00000000ff */
[----:B------:R-:W0:Y:S08]  /*1a760*/  MUFU.EX2 R116, R116 ;  /* 0x0000007400747308 */ /* 0x000e300000000800 */
[----:B------:R1:W-:Y:S01]  /*1a770*/  MUFU.EX2 R98, R90 ;  /* 0x0000005a00627308 */ /* 0x0003e20000000800 */
[----:B------:R-:W-:-:S07]  /*1a780*/  FFMA.FTZ R120, R120, R21, -R148 ;  /* 0x0000001578787223 */ /* 0x000fce0000010894 */
[----:B------:R-:W0:Y:S01]  /*1a790*/  MUFU.EX2 R117, R117 ;  /* 0x0000007500757308 */ /* 0x000e220000000800 */
[----:B-1----:R-:W-:-:S04]  /*1a7a0*/  FADD.FTZ R90, R128, R140 ;  /* 0x0000008c805a7221 */ /* 0x002fc80000010000 */
[----:B------:R-:W-:-:S03]  /*1a7b0*/  FADD.FTZ R90, R127, R90 ;  /* 0x0000005a7f5a7221 */ /* 0x000fc60000010000 */
[----:B------:R-:W1:Y:S01]  /*1a7c0*/  MUFU.EX2 R112, R81 ;  /* 0x0000005100707308 */ /* 0x000e620000000800 */
[----:B------:R-:W-:-:S07]  /*1a7d0*/  FFMA.FTZ R121, R121, R21, -R148 ;  /* 0x0000001579797223 */ /* 0x000fce0000010894 */
[----:B------:R-:W-:Y:S08]  /*1a7e0*/  MUFU.EX2 R99, R75 ;  /* 0x0000004b00637308 */ /* 0x000ff00000000800 */
[----:B------:R-:W1:Y:S08]  /*1a7f0*/  MUFU.EX2 R118, R118 ;  /* 0x0000007600767308 */ /* 0x000e700000000800 */
[----:B------:R2:W-:Y:S08]  /*1a800*/  MUFU.EX2 R75, R78 ;  /* 0x0000004e004b7308 */ /* 0x0005f00000000800 */
[----:B------:R-:W1:Y:S01]  /*1a810*/  MUFU.EX2 R107, R92 ;  /* 0x0000005c006b7308 */ /* 0x000e620000000800 */
[----:B--2---:R-:W-:Y:S01]  /*1a820*/  FADD.FTZ R78, R89, R88 ;  /* 0x00000058594e7221 */ /* 0x004fe20000010000 */
[----:B---3--:R-:W-:-:S03]  /*1a830*/  FADD.FTZ R88, R126, R90 ;  /* 0x0000005a7e587221 */ /* 0x008fc60000010000 */
[----:B----4-:R-:W-:-:S03]  /*1a840*/  FADD.FTZ R78, R115, R78 ;  /* 0x0000004e734e7221 */ /* 0x010fc60000010000 */
[----:B------:R-:W2:Y:S01]  /*1a850*/  MUFU.EX2 R119, R119 ;  /* 0x0000007700777308 */ /* 0x000ea20000000800 */
[----:B0-----:R-:W-:Y:S01]  /*1a860*/  FADD.FTZ R88, R111, R88 ;  /* 0x000000586f587221 */ /* 0x001fe20000010000 */
[----:B------:R-:W-:Y:S01]  /*1a870*/  FADD.FTZ R78, R116, R78 ;  /* 0x0000004e744e7221 */ /* 0x000fe20000010000 */
[----:B------:R-:W-:-:S05]  /*1a880*/  FFMA.FTZ R122, R122, R21, -R148 ;  /* 0x000000157a7a7223 */ /* 0x000fca0000010894 */
[----:B------:R-:W0:Y:S01]  /*1a890*/  MUFU.EX2 R113, R80 ;  /* 0x0000005000717308 */ /* 0x000e220000000800 */
[----:B------:R-:W-:-:S07]  /*1a8a0*/  FFMA.FTZ R123, R123, R21, -R148 ;  /* 0x000000157b7b7223 */ /* 0x000fce0000010894 */
[----:B------:R-:W-:Y:S08]  /*1a8b0*/  MUFU.EX2 R120, R120 ;  /* 0x0000007800787308 */ /* 0x000ff00000000800 */
[----:B------:R-:W3:Y:S08]  /*1a8c0*/  MUFU.EX2 R106, R100 ;  /* 0x00000064006a7308 */ /* 0x000ef00000000800 */
[----:B------:R4:W-:Y:S08]  /*1a8d0*/  MUFU.EX2 R102, R79 ;  /* 0x0000004f00667308 */ /* 0x0009f00000000800 */
[----:B------:R-:W3:Y:S01]  /*1a8e0*/  MUFU.EX2 R121, R121 ;  /* 0x0000007900797308 */ /* 0x000ee20000000800 */
[----:B----4-:R-:W-:Y:S01]  /*1a8f0*/  FADD.FTZ R79, R110, R88 ;  /* 0x000000586e4f7221 */ /* 0x010fe20000010000 */
[----:B------:R-:W-:-:S03]  /*1a900*/  FADD.FTZ R88, R117, R78 ;  /* 0x0000004e75587221 */ /* 0x000fc60000010000 */
[----:B-1----:R-:W-:Y:S01]  /*1a910*/  FADD.FTZ R79, R112, R79 ;  /* 0x0000004f704f7221 */ /* 0x002fe20000010000 */
[----:B------:R-:W-:Y:S02]  /*1a920*/  FADD.FTZ R88, R118, R88 ;  /* 0x0000005876587221 */ /* 0x000fe40000010000 */
[----:B------:R-:W1:Y:S01]  /*1a930*/  MUFU.EX2 R122, R122 ;  /* 0x0000007a007a7308 */ /* 0x000e620000000800 */
[----:B------:R-:W-:Y:S01]  /*1a940*/  FADD.FTZ R90, R107, R79 ;  /* 0x0000004f6b5a7221 */ /* 0x000fe20000010000 */
[----:B--2---:R-:W-:Y:S01]  /*1a950*/  FADD.FTZ R88, R119, R88 ;  /* 0x0000005877587221 */ /* 0x004fe20000010000 */
[----:B------:R-:W-:Y:S02]  /*1a960*/  F2FP.F16.F32.PACK_AB R92, R135, R136 ;  /* 0x00000088875c723e */ /* 0x000fe400000000ff */
[----:B0-----:R-:W-:-:S03]  /*1a970*/  FADD.FTZ R90, R113, R90 ;  /* 0x0000005a715a7221 */ /* 0x001fc60000010000 */
[----:B------:R-:W0:Y:S01]  /*1a980*/  MUFU.EX2 R123, R123 ;  /* 0x0000007b007b7308 */ /* 0x000e220000000800 */
[----:B------:R-:W-:Y:S02]  /*1a990*/  F2FP.F16.F32.PACK_AB R93, R76, R93 ;  /* 0x0000005d4c5d723e */ /* 0x000fe400000000ff */
[----:B------:R-:W-:Y:S02]  /*1a9a0*/  F2FP.F16.F32.PACK_AB R94, R133, R134 ;  /* 0x00000086855e723e */ /* 0x000fe400000000ff */
[----:B------:R-:W-:-:S03]  /*1a9b0*/  F2FP.F16.F32.PACK_AB R76, R131, R132 ;  /* 0x00000084834c723e */ /* 0x000fc600000000ff */
[----:B------:R-:W2:Y:S01]  /*1a9c0*/  MUFU.EX2 R137, R73 ;  /* 0x0000004900897308 */ /* 0x000ea20000000800 */
[----:B------:R-:W-:Y:S02]  /*1a9d0*/  F2FP.F16.F32.PACK_AB R77, R103, R77 ;  /* 0x0000004d674d723e */ /* 0x000fe400000000ff */
[----:B------:R-:W-:Y:S02]  /*1a9e0*/  F2FP.F16.F32.PACK_AB R78, R129, R130 ;  /* 0x00000082814e723e */ /* 0x000fe400000000ff */
[----:B------:R-:W-:-:S03]  /*1a9f0*/  F2FP.F16.F32.PACK_AB R79, R109, R108 ;  /* 0x0000006c6d4f723e */ /* 0x000fc600000000ff */
[----:B------:R4:W2:Y:S01]  /*1aa00*/  MUFU.EX2 R14, R91 ;  /* 0x0000005b000e7308 */ /* 0x0008a20000000800 */
[----:B---3--:R-:W-:Y:S01]  /*1aa10*/  FADD.FTZ R90, R106, R90 ;  /* 0x0000005a6a5a7221 */ /* 0x008fe20000010000 */
[----:B------:R-:W-:Y:S01]  /*1aa20*/  STSM.16.M88.4 [R17+0x25b00], R92 ;  /* 0x025b005c11007844 */ /* 0x000fe20000000200 */
[----:B----4-:R-:W-:-:S03]  /*1aa30*/  FADD.FTZ R91, R120, R88 ;  /* 0x00000058785b7221 */ /* 0x010fc60000010000 */
[----:B------:R3:W-:Y:S01]  /*1aa40*/  STSM.16.M88.4 [R17+0x27300], R76 ;  /* 0x0273004c11007844 */ /* 0x0007e20000000200 */
[----:B------:R-:W-:Y:S01]  /*1aa50*/  FADD.FTZ R91, R121, R91 ;  /* 0x0000005b795b7221 */ /* 0x000fe20000010000 */
[----:B------:R-:W4:Y:S08]  /*1aa60*/  MUFU.EX2 R74, R74 ;  /* 0x0000004a004a7308 */ /* 0x000f300000000800 */
[----:B------:R-:W4:Y:S01]  /*1aa70*/  MUFU.EX2 R100, R96 ;  /* 0x0000006000647308 */ /* 0x000f220000000800 */
[----:B---3--:R-:W-:Y:S01]  /*1aa80*/  FADD.FTZ R76, R124, R90 ;  /* 0x0000005a7c4c7221 */ /* 0x008fe20000010000 */
[----:B-1----:R-:W-:-:S03]  /*1aa90*/  FADD.FTZ R77, R122, R91 ;  /* 0x0000005b7a4d7221 */ /* 0x002fc60000010000 */
[----:B------:R-:W-:Y:S01]  /*1aaa0*/  FADD.FTZ R76, R105, R76 ;  /* 0x0000004c694c7221 */ /* 0x000fe20000010000 */
[----:B0-----:R-:W-:Y:S02]  /*1aab0*/  FADD.FTZ R77, R123, R77 ;  /* 0x0000004d7b4d7221 */ /* 0x001fe40000010000 */
[----:B------:R-:W0:Y:S01]  /*1aac0*/  MUFU.EX2 R139, R85 ;  /* 0x00000055008b7308 */ /* 0x000e220000000800 */
[----:B--2---:R-:W-:Y:S01]  /*1aad0*/  FADD.FTZ R76, R137, R76 ;  /* 0x0000004c894c7221 */ /* 0x004fe20000010000 */
[----:B------:R-:W-:Y:S01]  /*1aae0*/  FADD.FTZ R77, R14, R77 ;  /* 0x0000004d0e4d7221 */ /* 0x000fe20000010000 */
[-C--:B------:R-:W-:Y:S02]  /*1aaf0*/  FFMA.FTZ R82, R82, R21.reuse, -R148 ;  /* 0x0000001552527223 */ /* 0x080fe40000010894 */
[----:B------:R-:W-:Y:S01]  /*1ab00*/  FADD.FTZ R76, R104, R76 ;  /* 0x0000004c684c7221 */ /* 0x000fe20000010000 */
[----:B------:R-:W-:Y:S01]  /*1ab10*/  FADD.FTZ R77, R98, R77 ;  /* 0x0000004d624d7221 */ /* 0x000fe20000010000 */
[-C--:B------:R-:W-:Y:S01]  /*1ab20*/  FFMA.FTZ R83, R83, R21.reuse, -R148 ;  /* 0x0000001553537223 */ /* 0x080fe20000010894 */
[----:B------:R-:W1:Y:S01]  /*1ab30*/  MUFU.EX2 R101, R101 ;  /* 0x0000006500657308 */ /* 0x000e620000000800 */
[----:B------:R-:W-:Y:S01]  /*1ab40*/  FADD.FTZ R76, R138, R76 ;  /* 0x0000004c8a4c7221 */ /* 0x000fe20000010000 */
[----:B----4-:R-:W-:Y:S01]  /*1ab50*/  FADD.FTZ R77, R74, R77 ;  /* 0x0000004d4a4d7221 */ /* 0x010fe20000010000 */
[----:B------:R-:W-:-:S02]  /*1ab60*/  FFMA.FTZ R86, R86, R21, -R148 ;  /* 0x0000001556567223 */ /* 0x000fc40000010894 */
[----:B------:R-:W-:-:S03]  /*1ab70*/  FADD.FTZ R78, R100, R76 ;  /* 0x0000004c644e7221 */ /* 0x000fc60000010000 */
[----:B------:R-:W2:Y:S01]  /*1ab80*/  MUFU.EX2 R82, R82 ;  /* 0x0000005200527308 */ /* 0x000ea20000000800 */
[----:B------:R-:W-:Y:S01]  /*1ab90*/  FADD.FTZ R108, R99, R77 ;  /* 0x0000004d636c7221 */ /* 0x000fe20000010000 */
[----:B------:R-:W-:Y:S01]  /*1aba0*/  F2FP.F16.F32.PACK_AB R88, R127, R128 ;  /* 0x000000807f58723e */ /* 0x000fe200000000ff */
[----:B0-----:R-:W-:-:S05]  /*1abb0*/  FADD.FTZ R78, R139, R78 ;  /* 0x0000004e8b4e7221 */ /* 0x001fca0000010000 */
[----:B------:R-:W-:Y:S01]  /*1abc0*/  MUFU.EX2 R85, R142 ;  /* 0x0000008e00557308 */ /* 0x000fe20000000800 */
[----:B------:R-:W-:Y:S02]  /*1abd0*/  F2FP.F16.F32.PACK_AB R89, R115, R89 ;  /* 0x000000597359723e */ /* 0x000fe400000000ff */
[----:B------:R-:W-:Y:S02]  /*1abe0*/  F2FP.F16.F32.PACK_AB R90, R111, R126 ;  /* 0x0000007e6f5a723e */ /* 0x000fe400000000ff */
[----:B------:R-:W-:-:S03]  /*1abf0*/  F2FP.F16.F32.PACK_AB R91, R117, R116 ;  /* 0x00000074755b723e */ /* 0x000fc600000000ff */
[----:B------:R-:W0:Y:S01]  /*1ac00*/  MUFU.EX2 R83, R83 ;  /* 0x0000005300537308 */ /* 0x000e220000000800 */
[----:B------:R-:W-:Y:S01]  /*1ac10*/  FADD.FTZ R79, R75, R108 ;  /* 0x0000006c4b4f7221 */ /* 0x000fe20000010000 */
[----:B------:R-:W-:Y:S01]  /*1ac20*/  F2FP.F16.F32.PACK_AB R76, R124, R106 ;  /* 0x0000006a7c4c723e */ /* 0x000fe200000000ff */
[----:B------:R-:W-:-:S05]  /*1ac30*/  FADD.FTZ R106, R97, R78 ;  /* 0x0000004e616a7221 */ /* 0x000fca0000010000 */
[----:B------:R-:W-:Y:S01]  /*1ac40*/  MUFU.EX2 R96, R144 ;  /* 0x0000009000607308 */ /* 0x000fe20000000800 */
[----:B------:R3:W-:Y:S01]  /*1ac50*/  STSM.16.M88.4 [R17+0x28b00], R88 ;  /* 0x028b005811007844 */ /* 0x0007e20000000200 */
[----:B------:R-:W-:-:S06]  /*1ac60*/  F2FP.F16.F32.PACK_AB R92, R112, R110 ;  /* 0x0000006e705c723e */ /* 0x000fcc00000000ff */
[----:B------:R-:W4:Y:S01]  /*1ac70*/  MUFU.EX2 R86, R86 ;  /* 0x0000005600567308 */ /* 0x000f220000000800 */
[----:B------:R-:W-:Y:S02]  /*1ac80*/  F2FP.F16.F32.PACK_AB R93, R119, R118 ;  /* 0x00000076775d723e */ /* 0x000fe400000000ff */
[----:B------:R-:W-:Y:S02]  /*1ac90*/  F2FP.F16.F32.PACK_AB R94, R113, R107 ;  /* 0x0000006b715e723e */ /* 0x000fe400000000ff */
[----:B------:R-:W-:-:S03]  /*1aca0*/  F2FP.F16.F32.PACK_AB R95, R121, R120 ;  /* 0x00000078795f723e */ /* 0x000fc600000000ff */
[----:B------:R-:W4:Y:S01]  /*1acb0*/  MUFU.EX2 R81, R147 ;  /* 0x0000009300517308 */ /* 0x000f220000000800 */
[----:B---3--:R-:W-:Y:S01]  /*1acc0*/  FADD.FTZ R89, R102, R79 ;  /* 0x0000004f66597221 */ /* 0x008fe20000010000 */
[----:B-1----:R-:W-:Y:S01]  /*1acd0*/  FADD.FTZ R106, R101, R106 ;  /* 0x0000006a656a7221 */ /* 0x002fe20000010000 */
[----:B------:R-:W-:Y:S01]  /*1ace0*/  F2FP.F16.F32.PACK_AB R79, R98, R14 ;  /* 0x0000000e624f723e */ /* 0x000fe200000000ff */
[----:B------:R1:W-:Y:S01]  /*1acf0*/  STSM.16.M88.4 [R17+0x2a300], R92 ;  /* 0x02a3005c11007844 */ /* 0x0003e20000000200 */
[----:B--2---:R-:W-:-:S03]  /*1ad00*/  FADD.FTZ R14, R82, R89 ;  /* 0x00000059520e7221 */ /* 0x004fc60000010000 */
[----:B------:R-:W2:Y:S01]  /*1ad10*/  MUFU.EX2 R84, R149 ;  /* 0x0000009500547308 */ /* 0x000ea20000000800 */
[----:B0-----:R-:W-:Y:S01]  /*1ad20*/  FADD.FTZ R91, R83, R14 ;  /* 0x0000000e535b7221 */ /* 0x001fe20000010000 */
[----:B------:R-:W-:-:S06]  /*1ad30*/  F2FP.F16.F32.PACK_AB R89, R99, R74 ;  /* 0x0000004a6359723e */ /* 0x000fcc00000000ff */
[----:B------:R-:W0:Y:S01]  /*1ad40*/  MUFU.EX2 R73, R150 ;  /* 0x0000009600497308 */ /* 0x000e220000000800 */
[----:B-1----:R-:W-:Y:S01]  /*1ad50*/  FADD.FTZ R93, R85, R106 ;  /* 0x0000006a555d7221 */ /* 0x002fe20000010000 */
[----:B----4-:R-:W-:-:S03]  /*1ad60*/  FADD.FTZ R14, R86, R91 ;  /* 0x0000005b560e7221 */ /* 0x010fc60000010000 */
[----:B------:R-:W-:Y:S01]  /*1ad70*/  FADD.FTZ R74, R96, R93 ;  /* 0x0000005d604a7221 */ /* 0x000fe20000010000 */
[----:B------:R-:W-:-:S03]  /*1ad80*/  F2FP.F16.F32.PACK_AB R91, R102, R75 ;  /* 0x0000004b665b723e */ /* 0x000fc600000000ff */
[----:B------:R-:W-:-:S04]  /*1ad90*/  FADD.FTZ R75, R81, R74 ;  /* 0x0000004a514b7221 */ /* 0x000fc80000010000 */
[C---:B--2---:R-:W-:Y:S01]  /*1ada0*/  FADD.FTZ R74, R84.reuse, R75 ;  /* 0x0000004b544a7221 */ /* 0x044fe20000010000 */
[----:B------:R-:W-:Y:S02]  /*1adb0*/  F2FP.F16.F32.PACK_AB R84, R84, R81 ;  /* 0x000000515454723e */ /* 0x000fe400000000ff */
[----:B------:R-:W2:Y:S01]  /*1adc0*/  LDL R81, [R1+0x84] ;  /* 0x0000840001517983 */ /* 0x000ea20000100800 */
[----:B0-----:R-:W-:-:S03]  /*1add0*/  FADD.FTZ R75, R73, R74 ;  /* 0x0000004a494b7221 */ /* 0x001fc60000010000 */
[----:B------:R-:W2:Y:S01]  /*1ade0*/  LDL.LU R74, [R1+0x10] ;  /* 0x00001000014a7983 */ /* 0x000ea20000300800 */
[-CC-:B------:R-:W-:Y:S01]  /*1adf0*/  FFMA.FTZ R87, R87, R21.reuse, -R148.reuse ;  /* 0x0000001557577223 */ /* 0x180fe20000010894 */
[-CC-:B------:R-:W-:Y:S01]  /*1ae00*/  FFMA.FTZ R141, R141, R21.reuse, -R148.reuse ;  /* 0x000000158d8d7223 */ /* 0x180fe20000010894 */
[-CC-:B------:R-:W-:Y:S01]  /*1ae10*/  FFMA.FTZ R143, R143, R21.reuse, -R148.reuse ;  /* 0x000000158f8f7223 */ /* 0x180fe20000010894 */
[-CC-:B------:R-:W-:Y:S01]  /*1ae20*/  FFMA.FTZ R145, R145, R21.reuse, -R148.reuse ;  /* 0x0000001591917223 */ /* 0x180fe20000010894 */
[----:B------:R-:W-:Y:S01]  /*1ae30*/  FFMA.FTZ R146, R146, R21, -R148 ;  /* 0x0000001592927223 */ /* 0x000fe20000010894 */
[----:B------:R-:W-:Y:S08]  /*1ae40*/  MUFU.EX2 R80, R151 ;  /* 0x0000009700507308 */ /* 0x000ff00000000800 */
[----:B------:R-:W0:Y:S08]  /*1ae50*/  MUFU.EX2 R87, R87 ;  /* 0x0000005700577308 */ /* 0x000e300000000800 */
[----:B------:R-:W-:Y:S08]  /*1ae60*/  MUFU.EX2 R141, R141 ;  /* 0x0000008d008d7308 */ /* 0x000ff00000000800 */
[----:B------:R-:W1:Y:S08]  /*1ae70*/  MUFU.EX2 R143, R143 ;  /* 0x0000008f008f7308 */ /* 0x000e700000000800 */
[----:B------:R-:W-:Y:S08]  /*1ae80*/  MUFU.EX2 R145, R145 ;  /* 0x0000009100917308 */ /* 0x000ff00000000800 */
[----:B------:R-:W3:Y:S01]  /*1ae90*/  MUFU.EX2 R146, R146 ;  /* 0x0000009200927308 */ /* 0x000ee20000000800 */
[----:B------:R-:W-:-:S02]  /*1aea0*/  F2FP.F16.F32.PACK_AB R77, R123, R122 ;  /* 0x0000007a7b4d723e */ /* 0x000fc400000000ff */
[----:B------:R-:W-:Y:S01]  /*1aeb0*/  F2FP.F16.F32.PACK_AB R78, R137, R105 ;  /* 0x00000069894e723e */ /* 0x000fe200000000ff */
[----:B0-----:R-:W-:Y:S01]  /*1aec0*/  FADD.FTZ R14, R87, R14 ;  /* 0x0000000e570e7221 */ /* 0x001fe20000010000 */
        /* <DEDUP_REMOVED lines=8> */
[----:B---3--:R-:W-:Y:S01]  /*1af50*/  F2FP.F16.F32.PACK_AB R87, R146, R145 ;  /* 0x000000919257723e */ /* 0x008fe200000000ff */
        /* <DEDUP_REMOVED lines=10> */
[----:B------:R-:W-:-:S04]  /*1b000*/  FADD.FTZ R14, R141, R14 ;  /* 0x0000000e8d0e7221 */ /* 0x000fc80000010000 */
[----:B------:R-:W-:Y:S01]  /*1b010*/  FADD.FTZ R14, R143, R14 ;  /* 0x0000000e8f0e7221 */ /* 0x000fe20000010000 */
[----:B------:R-:W-:-:S03]  /*1b020*/  FADD.FTZ R75, R80, R75 ;  /* 0x0000004b504b7221 */ /* 0x000fc60000010000 */
        /* <DEDUP_REMOVED lines=26> */
[----:B------:R-:W-:Y:S01]  /*1b1d0*/  STL [R1+0x14], R75 ;  /* 0x0000144b01007387 */ /* 0x000fe20000100800 */
[-C--:B------:R-:W-:Y:S01]  /*1b1e0*/  FMUL.FTZ R26, R26, R15.reuse ;  /* 0x0000000f1a1a7220 */ /* 0x080fe20000410000 */
[----:B------:R-:W-:-:S02]  /*1b1f0*/  FMUL.FTZ R27, R27, R15 ;  /* 0x0000000f1b1b7220 */ /* 0x000fc40000410000 */
[----:B------:R1:W-:Y:S01]  /*1b200*/  STL [R1+0x2c], R14 ;  /* 0x00002c0e01007387 */ /* 0x0003e20000100800 */
[-C--:B------:R-:W-:Y:S01]  /*1b210*/  FMUL.FTZ R30, R30, R15.reuse ;  /* 0x0000000f1e1e7220 */ /* 0x080fe20000410000 */
[-C--:B------:R-:W-:Y:S01]  /*1b220*/  FMUL.FTZ R31, R31, R15.reuse ;  /* 0x0000000f1f1f7220 */ /* 0x080fe20000410000 */
[-C--:B------:R-:W-:Y:S01]  /*1b230*/  FMUL.FTZ R34, R34, R15.reuse ;  /* 0x0000000f22227220 */ /* 0x080fe20000410000 */
[----:B------:R3:W5:Y:S01]  /*1b240*/  LDL R150, [R1+0x38] ;  /* 0x0000380001967983 */ /* 0x0007620000100800 */
        /* <DEDUP_REMOVED lines=19> */
[----:B-1----:R-:W-:-:S02]  /*1b380*/  IMAD.MOV.U32 R14, RZ, RZ, R19 ;  /* 0x000000ffff0e7224 */ /* 0x002fc400078e0013 */
[----:B------:R-:W-:Y:S01]  /*1b390*/  IMAD.MOV.U32 R15, RZ, RZ, R72 ;  /* 0x000000ffff0f7224 */ /* 0x000fe200078e0048 */
[C---:B--2---:R-:W-:Y:S01]  /*1b3a0*/  ISETP.GT.AND P2, PT, R74.reuse, R81, PT ;  /* 0x000000514a00720c */ /* 0x044fe20003f44270 */
[----:B------:R-:W-:-:S05]  /*1b3b0*/  VIADD R0, R74, 0xffffffff ;  /* 0xffffffff4a007836 */ /* 0x000fca0000000000 */
[----:B------:R1:W-:Y:S02]  /*1b3c0*/  STL [R1+0x10], R0 ;  /* 0x0000100001007387 */ /* 0x0003e40000100800 */
[----:B-1----:R-:W-:Y:S01]  /*1b3d0*/  IMAD.MOV.U32 R0, RZ, RZ, R20 ;  /* 0x000000ffff007224 */ /* 0x002fe200078e0014 */
[----:B0-----:R-:W-:-:S04]  /*1b3e0*/  NOP ;  /* 0x0000000000007918 */ /* 0x001fc80000000000 */
[----:B---3--:R-:W-:Y:S05]  /*1b3f0*/  @P2 BRA `(.L_x_11824) ;  /* 0xffffffac00b82947 */ /* 0x008fea000383ffff */
.L_x_11813:
[----:B------:R-:W-:Y:S05]  /*1b400*/  WARPSYNC.ALL ;  /* 0x0000000000007948 */ /* 0x000fea0003800000 */
[----:B------:R-:W-:Y:S06]  /*1b410*/  BAR.ARV 0x8, 0x200 ;  /* 0x0208000000007b1d */ /* 0x000fec0000002000 */
[----:B------:R-:W-:Y:S05]  /*1b420*/  @!P1 BRA `(.L_x_11825) ;  /* 0x0000000000049947 */ /* 0x000fea0003800000 */
[----:B------:R-:W-:Y:S01]  /*1b430*/  BPT.TRAP 0x1 ;  /* 0x000000040000795c */ /* 0x000fe20000300000 */
.L_x_11825:
[----:B------:R-:W2:Y:S01]  /*1b440*/  LDL R2, [R1+0x38] ;  /* 0x0000380001027983 */ /* 0x000ea20000100800 */
[----:B------:R-:W-:Y:S01]  /*1b450*/  IMAD R0, R19, 0x8, R16 ;  /* 0x0000000813007824 */ /* 0x000fe200078e0210 */
[----:B--2---:R-:W-:-:S04]  /*1b460*/  SHF.L.U32 R3, R2, 0x1f, RZ ;  /* 0x0000001f02037819 */ /* 0x004fc800000006ff */
[----:B------:R0:W1:Y:S01]  /*1b470*/  SYNCS.PHASECHK.TRANS64.TRYWAIT P2, [R0+URZ+0x31c50], R3 ;  /* 0x031c5003000075a7 */ /* 0x000062000804017f */
[----:B------:R-:W-:Y:S05]  /*1b480*/  @!P1 BRA `(.L_x_11826) ;  /* 0x0000000000049947 */ /* 0x000fea0003800000 */
[----:B------:R-:W-:Y:S01]  /*1b490*/  BPT.TRAP 0x1 ;  /* 0x000000040000795c */ /* 0x000fe20000300000 */
.L_x_11826:
[----:B------:R-:W2:Y:S01]  /*1b4a0*/  LDL.LU R2, [R1+0x74] ;  /* 0x0000740001027983 */ /* 0x000ea20000300800 */
[----:B------:R-:W-:Y:S02]  /*1b4b0*/  VIADD R16, R16, 0x200 ;  /* 0x0000020010107836 */ /* 0x000fe40000000000 */
[----:B------:R-:W-:-:S03]  /*1b4c0*/  IMAD.MOV.U32 R5, RZ, RZ, -0x3ffffff0 ;  /* 0xc0000010ff057424 */ /* 0x000fc600078e00ff */
[----:B------:R-:W-:-:S04]  /*1b4d0*/  SHF.R.U32.HI R16, RZ, 0x4, R16 ;  /* 0x00000004ff107819 */ /* 0x000fc80000011610 */
[----:B------:R-:W-:-:S04]  /*1b4e0*/  LOP3.LUT R16, R16, 0x3fff, RZ, 0xc0, !PT ;  /* 0x00003fff10107812 */ /* 0x000fc800078ec0ff */
[----:B------:R-:W-:Y:S02]  /*1b4f0*/  LOP3.LUT R16, R16, 0x2400000, RZ, 0xfc, !PT ;  /* 0x0240000010107812 */ /* 0x000fe400078efcff */
[----:B--2---:R-:W-:Y:S01]  /*1b500*/  LOP3.LUT R4, R2, 0x10000, RZ, 0xfc, !PT ;  /* 0x0001000002047812 */ /* 0x004fe200078efcff */
[----:B-1----:R-:W-:Y:S06]  /*1b510*/  @P2 BRA `(.L_x_11827) ;  /* 0x0000000000082947 */ /* 0x002fec0003800000 */
[----:B------:R-:W1:Y:S02]  /*1b520*/  SYNCS.PHASECHK.TRANS64.TRYWAIT P1, [R0+URZ+0x31c50], R3 ;  /* 0x031c5003000075a7 */ /* 0x000e64000802017f */
[----:B-1----:R-:W-:Y:S05]  /*1b530*/  @!P1 BRA `(.L_x_11828) ;  /* 0x000000c800c89947 */ /* 0x002fea0003800000 */
.L_x_11827:
[----:B------:R-:W-:Y:S01]  /*1b540*/  IMAD R2, R19, 0x6c0, R16 ;  /* 0x000006c013027824 */ /* 0x000fe200078e0210 */
[----:B------:R-:W2:Y:S01]  /*1b550*/  LDL.LU R11, [R1+0x14] ;  /* 0x00001400010b7983 */ /* 0x000ea20000300800 */
[----:B01----:R-:W-:Y:S01]  /*1b560*/  IMAD.MOV.U32 R3, RZ, RZ, -0x7fffffe0 ;  /* 0x80000020ff037424 */ /* 0x003fe200078e00ff */
        /* <DEDUP_REMOVED lines=10> */
[----:B------:R-:W3:Y:S01]  /*1b610*/  LDL.LU R10, [R1+0x2c] ;  /* 0x00002c00010a7983 */ /* 0x000ee20000300800 */
[----:B------:R-:W-:-:S02]  /*1b620*/  IMAD.MOV.U32 R3, RZ, RZ, -0x7fffffe0 ;  /* 0x80000020ff037424 */ /* 0x000fc400078e00ff */
[----:B------:R-:W-:Y:S01]  /*1b630*/  IMAD.MOV.U32 R5, RZ, RZ, -0x3ffffff0 ;  /* 0xc0000010ff057424 */ /* 0x000fe200078e00ff */
[----:B------:R-:W4:Y:S01]  /*1b640*/  LDL.LU R12, [R1+0x38] ;  /* 0x00003800010c7983 */ /* 0x000f220000300800 */
[----:B------:R-:W-:-:S05]  /*1b650*/  VIADD R19, R19, 0x1 ;  /* 0x0000000113137836 */ /* 0x000fca0000000000 */
        /* <DEDUP_REMOVED lines=9> */
[----:B------:R-:W-:Y:S01]  /*1b6f0*/  ISETP.NE.AND P1, PT, R19, 0x2, PT ;  /* 0x000000021300780c */ /* 0x000fe20003f25270 */
[----:B------:R-:W-:-:S02]  /*1b700*/  WARPGROUP.DEPBAR.LE gsb0, 0x0 ;  /* 0x00008000000079c5 */ /* 0x000fc40000010000 */
[----:B------:R-:W-:-:S08]  /*1b710*/  WARPGROUP.ARRIVE ;  /* 0x00000000000079c5 */ /* 0x000fd00000000000 */
        /* <DEDUP_REMOVED lines=50> */
[C---:B------:R-:W-:Y:S01]  /*1ba40*/  VIADD R8, R2.reuse, 0x1c0 ;  /* 0x000001c002087836 */ /* 0x040fe20000000000 */
        /* <DEDUP_REMOVED lines=15> */
[----:B--2---:R-:W0:Y:S01]  /*1bb40*/  SHFL.BFLY PT, R2, R11, 0x2, 0x1f ;  /* 0x0c401f000b027f89 */ /* 0x004e2200000e0000 */
[----:B------:R-:W-:Y:S02]  /*1bb50*/  R2UR UR7, R3 ;  /* 0x00000000030772ca */ /* 0x000fe400000e0000 */
[----:B------:R-:W-:Y:S01]  /*1bb60*/  R2UR UR4, R4 ;  /* 0x00000000040472ca */ /* 0x000fe200000e0000 */
[----:B---3--:R-:W1:Y:S01]  /*1bb70*/  SHFL.BFLY PT, R3, R10, 0x2, 0x1f ;  /* 0x0c401f000a037f89 */ /* 0x008e6200000e0000 */
[----:B------:R-:W-:Y:S01]  /*1bb80*/  R2UR UR5, R5 ;  /* 0x00000000050572ca */ /* 0x000fe200000e0000 */
[----:B0-----:R-:W-:Y:S01]  /*1bb90*/  FADD.FTZ R2, R2, R11 ;  /* 0x0000000b02027221 */ /* 0x001fe20000010000 */
[----:B-1----:R-:W-:-:S04]  /*1bba0*/  FADD.FTZ R4, R3, R10 ;  /* 0x0000000a03047221 */ /* 0x002fc80000010000 */
[----:B------:R-:W0:Y:S04]  /*1bbb0*/  SHFL.BFLY PT, R3, R2, 0x1, 0x1f ;  /* 0x0c201f0002037f89 */ /* 0x000e2800000e0000 */
[----:B------:R-:W1:Y:S01]  /*1bbc0*/  SHFL.BFLY PT, R5, R4, 0x1, 0x1f ;  /* 0x0c201f0004057f89 */ /* 0x000e6200000e0000 */
[----:B0-----:R-:W-:Y:S01]  /*1bbd0*/  FADD.FTZ R10, R2, R3 ;  /* 0x00000003020a7221 */ /* 0x001fe20000010000 */
[----:B------:R-:W-:Y:S01]  /*1bbe0*/  SEL R2, RZ, 0x1, P1 ;  /* 0x00000001ff027807 */ /* 0x000fe20000800000 */
[----:B-1----:R-:W-:-:S03]  /*1bbf0*/  FADD.FTZ R11, R4, R5 ;  /* 0x00000005040b7221 */ /* 0x002fc60000010000 */
[----:B------:R-:W-:Y:S01]  /*1bc00*/  FSETP.NE.FTZ.AND P2, PT, R10, RZ, PT ;  /* 0x000000ff0a00720b */ /* 0x000fe20003f55000 */
[----:B------:R-:W-:Y:S01]  /*1bc10*/  IMAD.MOV.U32 R5, RZ, RZ, RZ ;  /* 0x000000ffff057224 */ /* 0x000fe200078e00ff */
[----:B----4-:R-:W-:Y:S02]  /*1bc20*/  LOP3.LUT R12, R12, R2, RZ, 0x3c, !PT ;  /* 0x000000020c0c7212 */ /* 0x010fe400078e3cff */
[----:B------:R-:W-:-:S09]  /*1bc30*/  FSETP.NE.FTZ.AND P3, PT, R11, RZ, PT ;  /* 0x000000ff0b00720b */ /* 0x000fd20003f75000 */
[----:B------:R-:W0:Y:S08]  /*1bc40*/  @P2 MUFU.LG2 R6, R10 ;  /* 0x0000000a00062308 */ /* 0x000e300000000c00 */
[----:B------:R1:W-:Y:S01]  /*1bc50*/  @P2 MUFU.RCP R5, R10 ;  /* 0x0000000a00052308 */ /* 0x0003e20000001000 */
[----:B------:R-:W-:Y:S02]  /*1bc60*/  WARPGROUP.DEPBAR.LE gsb0, 0x0 ;  /* 0x00008000000079c5 */ /* 0x000fe40000010000 */
[----:B-1----:R-:W2:Y:S01]  /*1bc70*/  LDL.LU R10, [R1+0xa4] ;  /* 0x0000a400010a7983 */ /* 0x002ea20000300800 */
[----:B------:R-:W-:Y:S01]  /*1bc80*/  WARPGROUP.ARRIVE ;  /* 0x00000000000079c5 */ /* 0x000fe20000000000 */
[----:B------:R-:W-:-:S03]  /*1bc90*/  IMAD.MOV.U32 R3, RZ, RZ, RZ ;  /* 0x000000ffff037224 */ /* 0x000fc600078e00ff */
[----:B------:R-:W1:Y:S02]  /*1bca0*/  @P3 MUFU.LG2 R8, R11 ;  /* 0x0000000b00083308 */ /* 0x000e640000000c00 */
[----:B------:R-:W-:Y:S01]  /*1bcb0*/  HGMMA.64x96x16.F32 R24, gdesc[UR4].tnspB, R24, gsb0 ;  /* 0x41600000041879f0 */ /* 0x000fe20008000818 */
[----:B------:R3:W-:Y:S05]  /*1bcc0*/  STL [R1+0x38], R12 ;  /* 0x0000380c01007387 */ /* 0x0007ea0000100800 */
[----:B------:R-:W4:Y:S01]  /*1bcd0*/  @P3 MUFU.RCP R3, R11 ;  /* 0x0000000b00033308 */ /* 0x000f220000001000 */
[----:B------:R-:W-:Y:S02]  /*1bce0*/  @!P0 VIADD R4, R0, 0x31c60 ;  /* 0x00031c6000048836 */ /* 0x000fe40000000000 */
[----:B------:R-:W-:Y:S01]  /*1bcf0*/  @P2 FMUL.FTZ R7, R21, 0.69314718246459960938 ;  /* 0x3f31721815072820 */ /* 0x000fe20000410000 */
[----:B0-----:R-:W-:-:S02]  /*1bd00*/  @P2 FMUL.FTZ R6, R6, 0.69314718246459960938 ;  /* 0x3f31721806062820 */ /* 0x001fc40000410000 */
[----:B------:R-:W-:Y:S01]  /*1bd10*/  @!P0 PRMT R4, RZ, 0x654, R4 ;  /* 0x00000654ff048816 */ /* 0x000fe20000000004 */
[----:B---3--:R-:W-:Y:S01]  /*1bd20*/  @P3 FMUL.FTZ R12, R21, 0.69314718246459960938 ;  /* 0x3f317218150c3820 */ /* 0x008fe20000410000 */
[----:B-1----:R-:W-:Y:S01]  /*1bd30*/  @P3 FMUL.FTZ R9, R8, 0.69314718246459960938 ;  /* 0x3f31721808093820 */ /* 0x002fe20000410000 */
[----:B------:R-:W-:Y:S02]  /*1bd40*/  IMAD.MOV.U32 R0, RZ, RZ, -0x800000 ;  /* 0xff800000ff007424 */ /* 0x000fe400078e00ff */
[----:B------:R-:W-:Y:S01]  /*1bd50*/  @P2 FFMA.FTZ R0, R7, R20, R6 ;  /* 0x0000001407002223 */ /* 0x000fe20000010006 */
[----:B------:R-:W-:Y:S02]  /*1bd60*/  IMAD.MOV.U32 R2, RZ, RZ, -0x800000 ;  /* 0xff800000ff027424 */ /* 0x000fe400078e00ff */
[----:B------:R-:W-:Y:S01]  /*1bd70*/  @P3 FFMA.FTZ R2, R12, R72, R9 ;  /* 0x000000480c023223 */ /* 0x000fe20000010009 */
[----:B------:R-:W-:Y:S01]  /*1bd80*/  SEL R19, R19, RZ, P1 ;  /* 0x000000ff13137207 */ /* 0x000fe20000800000 */
[----:B------:R-:W-:-:S02]  /*1bd90*/  WARPGROUP.DEPBAR.LE gsb0, 0x0 ;  /* 0x00008000000079c5 */ /* 0x000fc40000010000 */
        /* <DEDUP_REMOVED lines=25> */
[----:B------:R-:W-:Y:S01]  /*1bf30*/  PLOP3.LUT P0, PT, PT, PT, PT, 0x8, 0x0 ;  /* 0x000000000000781c */ /* 0x000fe20003f0e170 */
[-C--:B----4-:R-:W-:Y:S01]  /*1bf40*/  FMUL.FTZ R26, R26, R3.reuse ;  /* 0x000000031a1a7220 */ /* 0x090fe20000410000 */
        /* <DEDUP_REMOVED lines=23> */
[----:B--2---:R-:W-:-:S05]  /*1c0c0*/  VIADD R10, R10, 0x1 ;  /* 0x000000010a0a7836 */ /* 0x004fca0000000000 */
[----:B------:R0:W-:Y:S02]  /*1c0d0*/  STL [R1+0xa4], R10 ;  /* 0x0000a40a01007387 */ /* 0x0001e40000100800 */
.L_x_11760:
[----:B------:R-:W-:Y:S05]  /*1c0e0*/  WARPSYNC.ALL ;  /* 0x0000000000007948 */ /* 0x000fea0003800000 */
[----:B------:R-:W1:Y:S08]  /*1c0f0*/  S2UR UR5, SR_CgaCtaId ;  /* 0x00000000000579c3 */ /* 0x000e700000008800 */
[----:B------:R-:W-:Y:S06]  /*1c100*/  BAR.SYNC.DEFER_BLOCKING 0x5, 0x200 ;  /* 0x0148000000007b1d */ /* 0x000fec0000010000 */
[----:B------:R-:W-:Y:S01]  /*1c110*/  UMOV UR4, 0x400 ;  /* 0x0000040000047882 */ /* 0x000fe20000000000 */
[----:B------:R-:W-:Y:S01]  /*1c120*/  BSSY B0, `(.L_x_11829) ;  /* 0x00002c9000007945 */ /* 0x000fe20003800000 */
[----:B-1----:R-:W-:-:S06]  /*1c130*/  ULEA UR4, UR5, UR4, 0x18 ;  /* 0x0000000405047291 */ /* 0x002fcc000f8ec03f */
[----:B------:R-:W-:-:S05]  /*1c140*/  IMAD.U32 R16, RZ, RZ, UR4 ;  /* 0x00000004ff107e24 */ /* 0x000fca000f8e00ff */
[----:B------:R1:W2:Y:S01]  /*1c150*/  LDS.128 R108, [R16+0x31cd0] ;  /* 0x031cd000106c7984 */ /* 0x0002a20000000c00 */
[----:B------:R-:W-:Y:S06]  /*1c160*/  BAR.ARV 0x4, 0x200 ;  /* 0x0108000000007b1d */ /* 0x000fec0000002000 */
[----:B------:R-:W-:Y:S05]  /*1c170*/  @P0 BRA `(.L_x_11830) ;  /* 0x0000002000180947 */ /* 0x000fea0003800000 */
[----:B0-----:R-:W3:Y:S01]  /*1c180*/  LDL R4, [R1+0xe0] ;  /* 0x0000e00001047983 */ /* 0x001ee20000100800 */
[----:B------:R-:W-:-:S03]  /*1c190*/  ULDC UR4, c[0x0][0xad4] ;  /* 0x0002b50000047ab9 */ /* 0x000fc60000000800 */
[----:B------:R-:W4:Y:S04]  /*1c1a0*/  LDL.LU R76, [R1+0x94] ;  /* 0x00009400014c7983 */ /* 0x000f280000300800 */
[----:B------:R-:W2:Y:S04]  /*1c1b0*/  LDL.LU R82, [R1+0x9c] ;  /* 0x00009c0001527983 */ /* 0x000ea80000300800 */
[----:B------:R-:W2:Y:S01]  /*1c1c0*/  LDL.LU R81, [R1+0xa0] ;  /* 0x0000a00001517983 */ /* 0x000ea20000300800 */
[----:B------:R-:W0:Y:S01]  /*1c1d0*/  S2R R3, SR_SWINHI ;  /* 0x0000000000037919 */ /* 0x000e220000002f00 */
[----:B------:R-:W-:-:S02]  /*1c1e0*/  MOV R74, R16 ;  /* 0x00000010004a7202 */ /* 0x000fc40000000f00 */
[----:B0-----:R-:W-:-:S03]  /*1c1f0*/  MOV R75, R3 ;  /* 0x00000003004b7202 */ /* 0x001fc60000000f00 */
[----:B---3--:R-:W-:-:S03]  /*1c200*/  IMAD.WIDE R4, R4, 0x2, R74 ;  /* 0x0000000204047825 */ /* 0x008fc600078e024a */
[C---:B------:R-:W-:Y:S02]  /*1c210*/  IADD3 R77, P0, R4.reuse, 0x6020, RZ ;  /* 0x00006020044d7810 */ /* 0x040fe40007f1e0ff */
[----:B------:R-:W-:-:S03]  /*1c220*/  LOP3.LUT R3, R4, 0x180, RZ, 0xc0, !PT ;  /* 0x0000018004037812 */ /* 0x000fc600078ec0ff */
[----:B------:R-:W-:Y:S01]  /*1c230*/  IMAD.X R11, RZ, RZ, R5, P0 ;  /* 0x000000ffff0b7224 */ /* 0x000fe200000e0605 */
[----:B----4-:R-:W-:Y:S02]  /*1c240*/  ISETP.NE.AND P0, PT, R76, RZ, PT ;  /* 0x000000ff4c00720c */ /* 0x010fe40003f05270 */
[----:B------:R-:W-:Y:S02]  /*1c250*/  IADD3 R8, P4, R4, 0x20, RZ ;  /* 0x0000002004087810 */ /* 0x000fe40007f9e0ff */
[----:B------:R-:W-:Y:S01]  /*1c260*/  SEL R80, R76, UR4, P0 ;  /* 0x000000044c507c07 */ /* 0x000fe20008000000 */
[----:B------:R-:W-:Y:S05]  /*1c270*/  WARPSYNC.ALL ;  /* 0x0000000000007948 */ /* 0x000fea0003800000 */
[----:B------:R-:W-:-:S02]  /*1c280*/  SHF.R.U64 R3, R3, 0x3, RZ ;  /* 0x0000000303037819 */ /* 0x000fc400000012ff */
[----:B------:R-:W-:Y:S02]  /*1c290*/  LOP3.LUT R6, R8, 0x180, RZ, 0xc0, !PT ;  /* 0x0000018008067812 */ /* 0x000fe400078ec0ff */
        /* <DEDUP_REMOVED lines=19> */
[----:B------:R-:W-:Y:S01]  /*1c3d0*/  SHF.R.U64 R42, R42, 0x3, RZ ;  /* 0x000000032a2a7819 */ /* 0x000fe200000012ff */
[----:B------:R-:W-:Y:S01]  /*1c3e0*/  IMAD.X R9, RZ, RZ, R5, P1 ;  /* 0x000000ffff097224 */ /* 0x000fe200008e0605 */
[----:B------:R-:W-:-:S02]  /*1c3f0*/  LOP3.LUT R40, R6, R7, RZ, 0x3c, !PT ;  /* 0x0000000706287212 */ /* 0x000fc400078e3cff */
[----:B------:R-:W-:Y:S02]  /*1c400*/  MOV R43, R4 ;  /* 0x00000004002b7202 */ /* 0x000fe40000000f00 */
[----:B------:R-:W-:Y:S02]  /*1c410*/  LOP3.LUT R14, R3, R10, RZ, 0x3c, !PT ;  /* 0x0000000a030e7212 */ /* 0x000fe400078e3cff */
[----:B------:R-:W-:Y:S02]  /*1c420*/  F2FP.F16.F32.PACK_AB R4, R25, R24 ;  /* 0x000000181904723e */ /* 0x000fe400000000ff */
[----:B------:R-:W-:Y:S02]  /*1c430*/  F2FP.F16.F32.PACK_AB R5, R27, R26 ;  /* 0x0000001a1b05723e */ /* 0x000fe400000000ff */
[----:B------:R-:W-:Y:S02]  /*1c440*/  F2FP.F16.F32.PACK_AB R6, R29, R28 ;  /* 0x0000001c1d06723e */ /* 0x000fe400000000ff */
[----:B------:R-:W-:Y:S01]  /*1c450*/  F2FP.F16.F32.PACK_AB R7, R31, R30 ;  /* 0x0000001e1f07723e */ /* 0x000fe200000000ff */
[----:B------:R-:W-:Y:S01]  /*1c460*/  BAR.SYNC.DEFER_BLOCKING 0x1, 0x180 ;  /* 0x0046000000007b1d */ /* 0x000fe20000010000 */
[----:B------:R-:W-:-:S02]  /*1c470*/  LOP3.LUT R10, R42, R77, RZ, 0x3c, !PT ;  /* 0x0000004d2a0a7212 */ /* 0x000fc400078e3cff */
[----:B------:R-:W-:Y:S02]  /*1c480*/  MOV R79, R12 ;  /* 0x0000000c004f7202 */ /* 0x000fe40000000f00 */
[----:B------:R-:W-:Y:S02]  /*1c490*/  MOV R3, R14 ;  /* 0x0000000e00037202 */ /* 0x000fe40000000f00 */
[----:B------:R-:W-:Y:S02]  /*1c4a0*/  MOV R77, R40 ;  /* 0x00000028004d7202 */ /* 0x000fe40000000f00 */
        /* <DEDUP_REMOVED lines=13> */
[----:B------:R-:W-:Y:S01]  /*1c580*/  F2FP.F16.F32.PACK_AB R11, R63, R62 ;  /* 0x0000003e3f0b723e */ /* 0x000fe200000000ff */
[----:B------:R-:W-:Y:S01]  /*1c590*/  STSM.16.M88.4 [R79], R12 ;  /* 0x0000000c4f007844 */ /* 0x000fe20000000200 */
[----:B0-----:R-:W-:Y:S02]  /*1c5a0*/  F2FP.F16.F32.PACK_AB R43, R47, R46 ;  /* 0x0000002e2f2b723e */ /* 0x001fe400000000ff */
[----:B------:R-:W-:-:S02]  /*1c5b0*/  F2FP.F16.F32.PACK_AB R4, R49, R48 ;  /* 0x000000303104723e */ /* 0x000fc400000000ff */
[----:B------:R-:W-:Y:S02]  /*1c5c0*/  F2FP.F16.F32.PACK_AB R5, R51, R50 ;  /* 0x000000323305723e */ /* 0x000fe400000000ff */
[----:B------:R-:W-:Y:S02]  /*1c5d0*/  F2FP.F16.F32.PACK_AB R6, R53, R52 ;  /* 0x000000343506723e */ /* 0x000fe400000000ff */
[----:B------:R-:W-:Y:S01]  /*1c5e0*/  F2FP.F16.F32.PACK_AB R7, R55, R54 ;  /* 0x000000363707723e */ /* 0x000fe200000000ff */
[----:B------:R-:W-:Y:S01]  /*1c5f0*/  STSM.16.M88.4 [R3], R40 ;  /* 0x0000002803007844 */ /* 0x000fe20000000200 */
[----:B------:R-:W-:-:S03]  /*1c600*/  ISETP.GT.AND P2, PT, R80, 0x1, PT ;  /* 0x000000015000780c */ /* 0x000fc60003f44270 */
[----:B------:R-:W-:Y:S04]  /*1c610*/  STSM.16.M88.4 [R77], R4 ;  /* 0x000000044d007844 */ /* 0x000fe80000000200 */
[----:B------:R0:W-:Y:S02]  /*1c620*/  STSM.16.M88.4 [R78], R8 ;  /* 0x000000084e007844 */ /* 0x0001e40000000200 */
[----:B0-----:R-:W-:-:S05]  /*1c630*/  IMAD.MOV.U32 R10, RZ, RZ, 0x9b8 ;  /* 0x000009b8ff0a7424 */ /* 0x001fca00078e00ff */
[----:B------:R-:W-:-:S04]  /*1c640*/  SEL R10, R10, 0x978, P2 ;  /* 0x000009780a0a7807 */ /* 0x000fc80001000000 */
[----:B------:R0:W3:Y:S08]  /*1c650*/  LDC.64 R4, c[0x0][R10+0x220] ;  /* 0x000088000a047b82 */ /* 0x0000f00000000a00 */
[----:B------:R0:W4:Y:S08]  /*1c660*/  LDC.64 R6, c[0x0][R10+0x218] ;  /* 0x000086000a067b82 */ /* 0x0001300000000a00 */
        /* <DEDUP_REMOVED lines=10> */
[----:B--2---:R-:W-:-:S03]  /*1c710*/  IADD3 R40, P1, R82, UR4, RZ ;  /* 0x0000000452287c10 */ /* 0x004fc6000ff3e0ff */
[----:B-1----:R-:W1:Y:S01]  /*1c720*/  LDC R14, c[0x0][0xbe8] ;  /* 0x0002fa00ff0e7b82 */ /* 0x002e620000000800 */
[----:B------:R-:W-:Y:S02]  /*1c730*/  ISETP.NE.AND.EX P0, PT, RZ, UR5, PT, P0 ;  /* 0x00000005ff007c0c */ /* 0x000fe4000bf05300 */
[----:B------:R-:W-:-:S03]  /*1c740*/  IADD3.X R41, R81, UR5, RZ, P1, !PT ;  /* 0x0000000551297c10 */ /* 0x000fc60008ffe4ff */
[----:B------:R-:W-:Y:S01]  /*1c750*/  @P3 IADD3 R42, P1, R82, UR6, RZ ;  /* 0x00000006522a3c10 */ /* 0x000fe2000ff3e0ff */
[----:B------:R-:W-:Y:S01]  /*1c760*/  ULDC UR6, c[0x0][0xa88] ;  /* 0x0002a20000067ab9 */ /* 0x000fe20000000800 */
[----:B------:R-:W-:Y:S02]  /*1c770*/  IMAD.MOV.U32 R3, RZ, RZ, RZ ;  /* 0x000000ffff037224 */ /* 0x000fe400078e00ff */
[----:B------:R-:W-:Y:S01]  /*1c780*/  IMAD.U32 R77, RZ, RZ, UR6 ;  /* 0x00000006ff4d7e24 */ /* 0x000fe2000f8e00ff */
[----:B------:R-:W-:Y:S01]  /*1c790*/  @P3 IADD3.X R43, R81, UR7, RZ, P1, !PT ;  /* 0x00000007512b3c10 */ /* 0x000fe20008ffe4ff */
[----:B------:R-:W-:Y:S02]  /*1c7a0*/  ULDC.64 UR8, c[0x0][0x208] ;  /* 0x0000820000087ab9 */ /* 0x000fe40000000a00 */
[----:B------:R2:W5:Y:S04]  /*1c7b0*/  @P0 LDG.E R3, desc[UR8][R40.64] ;  /* 0x0000000828030981 */ /* 0x000568000c1e1900 */
[----:B------:R2:W5:Y:S01]  /*1c7c0*/  @P3 LDG.E R77, desc[UR8][R42.64] ;  /* 0x000000082a4d3981 */ /* 0x000562000c1e1900 */
[----:B-1----:R-:W-:Y:S01]  /*1c7d0*/  ISETP.NE.AND P1, PT, R14, 0x1, PT ;  /* 0x000000010e00780c */ /* 0x002fe20003f25270 */
[----:B0-234-:R-:W-:-:S12]  /*1c7e0*/  @P3 BRA `(.L_x_11831) ;  /* 0x0000000000143947 */ /* 0x01dfd80003800000 */
[----:B------:R-:W-:Y:S05]  /*1c7f0*/  @!P0 BRA `(.L_x_11831) ;  /* 0x0000000000108947 */ /* 0x000fea0003800000 */
[----:B------:R-:W-:Y:S02]  /*1c800*/  ULDC.64 UR6, c[0x0][0x208] ;  /* 0x0000820000067ab9 */ /* 0x000fe40000000a00 */
[----:B------:R-:W2:Y:S04]  /*1c810*/  LDG.E R12, desc[UR6][R40.64] ;  /* 0x00000006280c7981 */ /* 0x000ea8000c1e1900 */
[----:B-----5:R-:W2:Y:S02]  /*1c820*/  LDG.E R77, desc[UR6][R40.64+0x4] ;  /* 0x00000406284d7981 */ /* 0x020ea4000c1e1900 */
[----:B--2---:R-:W-:-:S07]  /*1c830*/  IMAD.IADD R77, R77, 0x1, -R12 ;  /* 0x000000014d4d7824 */ /* 0x004fce00078e0a0c */
.L_x_11831:
[----:B------:R-:W2:Y:S01]  /*1c840*/  LDL.LU R12, [R1+0x98] ;  /* 0x00009800010c7983 */ /* 0x000ea20000300800 */
[----:B------:R-:W-:Y:S01]  /*1c850*/  ISETP.NE.U32.AND P0, PT, RZ, UR4, PT ;  /* 0x00000004ff007c0c */ /* 0x000fe2000bf05070 */
[----:B------:R-:W0:Y:S02]  /*1c860*/  LDC.64 R10, c[0x0][R10+0x210] ;  /* 0x000084000a0a7b82 */ /* 0x000e240000000a00 */
[----:B------:R-:W3:Y:S04]  /*1c870*/  LDL.LU R41, [R1+0xc0] ;  /* 0x0000c00001297983 */ /* 0x000ee80000300800 */
[----:B------:R-:W4:Y:S02]  /*1c880*/  LDL R42, [R1+0x8c] ;  /* 0x00008c00012a7983 */ /* 0x000f240000100800 */
[----:B------:R-:W1:Y:S02]  /*1c890*/  @P1 LDC R40, c[0x0][0xbec] ;  /* 0x0002fb00ff281b82 */ /* 0x000e640000000800 */
[----:B------:R-:W4:Y:S04]  /*1c8a0*/  LDL R82, [R1+0x80] ;  /* 0x0000800001527983 */ /* 0x000f280000100800 */
[----:B------:R-:W4:Y:S02]  /*1c8b0*/  LDL R80, [R1+0x90] ;  /* 0x0000900001507983 */ /* 0x000f240000100800 */
[----:B------:R-:W0:Y:S02]  /*1c8c0*/  @P1 LDC R83, c[0x0][0xbf0] ;  /* 0x0002fc00ff531b82 */ /* 0x000e240000000800 */
[----:B------:R-:W4:Y:S01]  /*1c8d0*/  LDL R78, [R1+0xac] ;  /* 0x0000ac00014e7983 */ /* 0x000f220000100800 */
[----:B------:R-:W-:-:S03]  /*1c8e0*/  ISETP.NE.AND.EX P0, PT, RZ, UR5, PT, P0 ;  /* 0x00000005ff007c0c */ /* 0x000fc6000bf05300 */
[----:B------:R-:W4:Y:S01]  /*1c8f0*/  LDL R84, [R1+0xdc] ;  /* 0x0000dc0001547983 */ /* 0x000f220000100800 */
[----:B-----5:R-:W-:Y:S02]  /*1c900*/  SHF.R.S32.HI R76, RZ, 0x1f, R3 ;  /* 0x0000001fff4c7819 */ /* 0x020fe40000011403 */
[----:B--2---:R-:W-:Y:S02]  /*1c910*/  SEL R15, R12, RZ, !P0 ;  /* 0x000000ff0c0f7207 */ /* 0x004fe40004000000 */
[----:B------:R-:W2:Y:S01]  /*1c920*/  LDC.64 R12, c[0x0][0xba8] ;  /* 0x0002ea00ff0c7b82 */ /* 0x000ea20000000a00 */
[----:B---3--:R-:W-:Y:S02]  /*1c930*/  SEL R41, R41, RZ, !P0 ;  /* 0x000000ff29297207 */ /* 0x008fe40004000000 */
[----:B------:R-:W-:-:S04]  /*1c940*/  IMAD R5, R5, R15, RZ ;  /* 0x0000000f05057224 */ /* 0x000fc800078e02ff */
[C---:B------:R-:W-:Y:S02]  /*1c950*/  IMAD R81, R4.reuse, R41, R5 ;  /* 0x0000002904517224 */ /* 0x040fe400078e0205 */
[----:B------:R-:W-:-:S04]  /*1c960*/  IMAD.WIDE.U32 R4, R4, R15, RZ ;  /* 0x0000000f04047225 */ /* 0x000fc800078e00ff */
[----:B----4-:R-:W-:Y:S02]  /*1c970*/  IMAD.IADD R41, R42, 0x1, R82 ;  /* 0x000000012a297824 */ /* 0x010fe400078e0252 */
[----:B------:R-:W3:Y:S01]  /*1c980*/  LDL R42, [R1+0xc8] ;  /* 0x0000c800012a7983 */ /* 0x000ee20000100800 */
[-C--:B------:R-:W-:Y:S02]  /*1c990*/  IMAD R79, R7, R80.reuse, RZ ;  /* 0x00000050074f7224 */ /* 0x080fe400078e02ff */
[----:B------:R-:W-:Y:S01]  /*1c9a0*/  IMAD.WIDE.U32 R6, R6, R80, RZ ;  /* 0x0000005006067225 */ /* 0x000fe200078e00ff */
[----:B------:R-:W-:Y:S02]  /*1c9b0*/  SEL R43, R78, RZ, P2 ;  /* 0x000000ff4e2b7207 */ /* 0x000fe40001000000 */
[----:B------:R-:W-:Y:S01]  /*1c9c0*/  IADD3 R6, P0, P3, R4, R6, R3 ;  /* 0x0000000604067210 */ /* 0x000fe20007b1e003 */
[----:B-1----:R-:W-:Y:S01]  /*1c9d0*/  @P1 IMAD.HI.U32 R4, R41, R40, RZ ;  /* 0x0000002829041227 */ /* 0x002fe200078e00ff */
[----:B--2---:R-:W1:Y:S03]  /*1c9e0*/  @!P2 LDC R12, c[0x0][0xb50] ;  /* 0x0002d400ff0cab82 */ /* 0x004e660000000800 */
[----:B------:R-:W-:-:S02]  /*1c9f0*/  IMAD.IADD R81, R5, 0x1, R81 ;  /* 0x0000000105517824 */ /* 0x000fc400078e0251 */
[----:B------:R-:W-:Y:S01]  /*1ca00*/  IMAD.MOV.U32 R5, RZ, RZ, R41 ;  /* 0x000000ffff057224 */ /* 0x000fe200078e0029 */
[----:B0-----:R-:W-:Y:S01]  /*1ca10*/  @P1 SHF.R.U32.HI R5, RZ, R83, R4 ;  /* 0x00000053ff051219 */ /* 0x001fe20000011604 */
[----:B------:R-:W-:Y:S01]  /*1ca20*/  IMAD.IADD R7, R7, 0x1, R79 ;  /* 0x0000000107077824 */ /* 0x000fe200078e024f */
[----:B------:R-:W0:Y:S01]  /*1ca30*/  @!P2 LDC R13, c[0x0][0xb54] ;  /* 0x0002d500ff0dab82 */ /* 0x000e220000000800 */
        /* <DEDUP_REMOVED lines=17> */
[----:B------:R-:W-:-:S03]  /*1cb50*/  IMAD.IADD R43, R84, 0x1, R82 ;  /* 0x00000001542b7824 */ /* 0x000fc600078e0252 */
[----:B------:R-:W-:Y:S04]  /*1cb60*/  SHFL.IDX PT, R4, R12, RZ, 0x1c1f ;  /* 0x001c1fff0c047589 */ /* 0x000fe800000e0000 */
[----:B------:R-:W0:Y:S04]  /*1cb70*/  SHFL.IDX PT, R5, R13, RZ, 0x1c1f ;  /* 0x001c1fff0d057589 */ /* 0x000e2800000e0000 */
[----:B------:R-:W1:Y:S01]  /*1cb80*/  SHFL.IDX PT, R7, R13, 0x1, 0x1c1f ;  /* 0x003c1f000d077f89 */ /* 0x000e6200000e0000 */
[----:B------:R-:W-:Y:S02]  /*1cb90*/  IMAD R8, R77, R14, RZ ;  /* 0x0000000e4d087224 */ /* 0x000fe400078e02ff */
[----:B------:R-:W-:Y:S01]  /*1cba0*/  VIADD R9, R43, 0x8 ;  /* 0x000000082b097836 */ /* 0x000fe20000000000 */
[----:B------:R-:W-:Y:S01]  /*1cbb0*/  ULDC.64 UR6, c[0x0][0x208] ;  /* 0x0000820000067ab9 */ /* 0x000fe20000000a00 */
[----:B---3--:R-:W-:-:S04]  /*1cbc0*/  LOP3.LUT P0, RZ, R42, 0x3, RZ, 0xc0, !PT ;  /* 0x000000032aff7812 */ /* 0x008fc8000780c0ff */
        /* <DEDUP_REMOVED lines=24> */
[----:B------:R-:W-:Y:S01]  /*1cd50*/  LOP3.LUT R28, R29, 0x180, RZ, 0xc0, !PT ;  /* 0x000001801d1c7812 */ /* 0x000fe200078ec0ff */
[----:B------:R-:W-:Y:S01]  /*1cd60*/  IMAD.X R41, RZ, RZ, R75, P5 ;  /* 0x000000ffff297224 */ /* 0x000fe200028e064b */
        /* <DEDUP_REMOVED lines=25> */
[----:B------:R-:W5:Y:S01]  /*1cf00*/  LD.E.128 R40, desc[UR4][R40.64] ;  /* 0x0000000428287980 */ /* 0x000f62000c101d00 */
[----:B------:R-:W-:-:S02]  /*1cf10*/  ULDC.64 UR4, c[0x0][0xaa0] ;  /* 0x0002a80000047ab9 */ /* 0x000fc40000000a00 */
[----:B------:R-:W-:Y:S01]  /*1cf20*/  IMAD R76, R76, UR4, RZ ;  /* 0x000000044c4c7c24 */ /* 0x000fe2000f8e02ff */
[----:B------:R-:W-:Y:S01]  /*1cf30*/  SHF.R.S32.HI R12, RZ, 0x1f, R15 ;  /* 0x0000001fff0c7819 */ /* 0x000fe2000001140f */
[----:B------:R-:W-:Y:S01]  /*1cf40*/  IMAD R0, R45, 0x60, R10 ;  /* 0x000000602d007824 */ /* 0x000fe200078e020a */
        /* <DEDUP_REMOVED lines=9> */
[----:B------:R-:W-:Y:S02]  /*1cfe0*/  IMAD.IADD R3, R3, 0x1, R11 ;  /* 0x0000000103037824 */ /* 0x000fe400078e020b */
[----:B------:R-:W-:Y:S02]  /*1cff0*/  IMAD.IADD R20, R82, 0x1, R0 ;  /* 0x0000000152147824 */ /* 0x000fe400078e0200 */
[----:B------:R-:W-:-:S04]  /*1d000*/  IMAD.WIDE.U32 R2, R80, UR4, R2 ;  /* 0x0000000450027c25 */ /* 0x000fc8000f8e0002 */
[----:B-1----:R-:W-:-:S04]  /*1d010*/  @P1 IMAD.HI.U32 R0, R20, R13, RZ ;  /* 0x0000000d14001227 */ /* 0x002fc800078e00ff */
[----:B------:R-:W-:Y:S01]  /*1d020*/  IMAD R3, R80, UR5, R3 ;  /* 0x0000000550037c24 */ /* 0x000fe2000f8e0203 */
[----:B------:R-:W-:Y:S01]  /*1d030*/  ULDC.64 UR4, c[0x0][0xaf0] ;  /* 0x0002bc0000047ab9 */ /* 0x000fe20000000a00 */
        /* <DEDUP_REMOVED lines=19> */
[----:B------:R-:W-:-:S03]  /*1d170*/  IMAD.WIDE.U32 R2, R13, UR4, R2 ;  /* 0x000000040d027c25 */ /* 0x000fc6000f8e0002 */
[----:B---3--:R1:W-:Y:S01]  /*1d180*/  SYNCS.ARRIVE.TRANS64.RED.A1T0 RZ, [R0+URZ], RZ ;  /* 0x000000ff00ff79a7 */ /* 0x0083e2000810043f */
[----:B------:R-:W-:Y:S01]  /*1d190*/  IMAD R11, R13, UR5, R12 ;  /* 0x000000050d0b7c24 */ /* 0x000fe2000f8e020c */
[----:B------:R-:W-:-:S03]  /*1d1a0*/  ULDC.64 UR4, c[0x0][0xa80] ;  /* 0x0002a00000047ab9 */ /* 0x000fc60000000a00 */
[----:B------:R-:W-:Y:S01]  /*1d1b0*/  IMAD.IADD R3, R3, 0x1, R11 ;  /* 0x0000000103037824 */ /* 0x000fe200078e020b */
[C---:B-1----:R-:W-:Y:S01]  /*1d1c0*/  LEA R0, P0, R2.reuse, UR4, 0x1 ;  /* 0x0000000402007c11 */ /* 0x042fe2000f8008ff */
[C---:B------:R-:W-:Y:S01]  /*1d1d0*/  VIADD R44, R9.reuse, 0x20 ;  /* 0x00000020092c7836 */ /* 0x040fe20000000000 */
[----:B------:R-:W-:Y:S01]  /*1d1e0*/  UMOV UR4, 0xffffffff ;  /* 0xffffffff00047882 */ /* 0x000fe20000000000 */
[----:B------:R-:W-:Y:S01]  /*1d1f0*/  VIADD R47, R9, 0x40 ;  /* 0x00000040092f7836 */ /* 0x000fe20000000000 */
[----:B------:R-:W-:Y:S02]  /*1d200*/  LEA.HI.X R2, R2, UR5, R3, 0x1, P0 ;  /* 0x0000000502027c11 */ /* 0x000fe400080f0c03 */
[----:B------:R-:W-:Y:S02]  /*1d210*/  SHF.R.S32.HI R46, RZ, 0x1f, R44 ;  /* 0x0000001fff2e7819 */ /* 0x000fe4000001142c */
[----:B------:R-:W-:Y:S01]  /*1d220*/  SHF.R.S32.HI R48, RZ, 0x1f, R47 ;  /* 0x0000001fff307819 */ /* 0x000fe2000001142f */
[----:B0-----:R-:W-:Y:S06]  /*1d230*/  BRA.DIV UR4, `(.L_x_11833) ;  /* 0x000000ae049c7947 */ /* 0x001fec000b800000 */
[----:B------:R0:W1:Y:S04]  /*1d240*/  SHFL.IDX PT, R3, R2, RZ, 0x1c1f ;  /* 0x001c1fff02037589 */ /* 0x00006800000e0000 */
[----:B------:R0:W2:Y:S02]  /*1d250*/  SHFL.IDX PT, R14, R0, RZ, 0x1c1f ;  /* 0x001c1fff000e7589 */ /* 0x0000a400000e0000 */
.L_x_12045:
[----:B------:R-:W-:Y:S01]  /*1d260*/  IMAD.IADD R45, R10, 0x1, R82 ;  /* 0x000000010a2d7824 */ /* 0x000fe200078e0252 */
[----:B------:R-:W-:Y:S04]  /*1d270*/  BSSY B1, `(.L_x_11834) ;  /* 0x0000011000017945 */ /* 0x000fe80003800000 */
[----:B------:R-:W-:-:S13]  /*1d280*/  ISETP.GE.AND P0, PT, R45, R8, PT ;  /* 0x000000082d00720c */ /* 0x000fda0003f06270 */
[----:B------:R-:W-:Y:S05]  /*1d290*/  @P0 BRA `(.L_x_11835) ;  /* 0x0000000000380947 */ /* 0x000fea0003800000 */
[----:B------:R-:W-:Y:S01]  /*1d2a0*/  ULDC UR4, c[0x0][0xac8] ;  /* 0x0002b20000047ab9 */ /* 0x000fe20000000800 */
[----:B------:R-:W-:Y:S01]  /*1d2b0*/  ULDC.64 UR6, c[0x0][0x208] ;  /* 0x0000820000067ab9 */ /* 0x000fe20000000a00 */
        /* <DEDUP_REMOVED lines=12> */
.L_x_11835:
[----:B------:R-:W-:Y:S05]  /*1d380*/  BSYNC B1 ;  /* 0x0000000000017941 */ /* 0x000fea0003800000 */
.L_x_11834:
[----:B------:R-:W-:-:S03]  /*1d390*/  UMOV UR4, 0xffffffff ;  /* 0xffffffff00047882 */ /* 0x000fc60000000000 */
[----:B------:R-:W-:Y:S05]  /*1d3a0*/  BRA.DIV UR4, `(.L_x_11836) ;  /* 0x000000ae04747947 */ /* 0x000fea000b800000 */
[----:B-1----:R1:W4:Y:S04]  /*1d3b0*/  SHFL.IDX PT, R3, R2, 0x1, 0x1c1f ;  /* 0x003c1f0002037f89 */ /* 0x00232800000e0000 */
[----:B--2---:R1:W2:Y:S02]  /*1d3c0*/  SHFL.IDX PT, R14, R0, 0x1, 0x1c1f ;  /* 0x003c1f00000e7f89 */ /* 0x0042a400000e0000 */
.L_x_12049:
[----:B---3-5:R-:W-:-:S05]  /*1d3d0*/  VIADD R5, R45, 0x60 ;  /* 0x000000602d057836 */ /* 0x028fca0000000000 */
[----:B------:R-:W-:-:S13]  /*1d3e0*/  ISETP.GE.AND P0, PT, R5, R8, PT ;  /* 0x000000080500720c */ /* 0x000fda0003f06270 */
[----:B------:R-:W-:Y:S05]  /*1d3f0*/  @P0 BRA `(.L_x_11837) ;  /* 0x00000018006c0947 */ /* 0x000fea0003800000 */
[----:B------:R-:W-:Y:S01]  /*1d400*/  ULDC UR4, c[0x0][0xac8] ;  /* 0x0002b20000047ab9 */ /* 0x000fe20000000800 */
[----:B------:R-:W-:Y:S01]  /*1d410*/  ULDC.64 UR6, c[0x0][0x208] ;  /* 0x0000820000067ab9 */ /* 0x000fe20000000a00 */
[----:B------:R-:W-:Y:S02]  /*1d420*/  ISETP.GE.AND P2, PT, R44, UR4, PT ;  /* 0x000000042c007c0c */ /* 0x000fe4000bf46270 */
[----:B------:R-:W-:-:S11]  /*1d430*/  ISETP.GE.AND P1, PT, R9, UR4, PT ;  /* 0x0000000409007c0c */ /* 0x000fd6000bf26270 */
[C---:B--2---:R-:W-:Y:S02]  /*1d440*/  @!P2 LEA R6, P0, R44.reuse, R14, 0x1 ;  /* 0x0000000e2c06a211 */ /* 0x044fe400078008ff */
[----:B01----:R-:W-:Y:S02]  /*1d450*/  @!P1 IMAD.MOV.U32 R2, RZ, RZ, R14 ;  /* 0x000000ffff029224 */ /* 0x003fe400078e000e */
[----:B----4-:R-:W-:Y:S02]  /*1d460*/  @!P2 LEA.HI.X R7, R44, R3, R46, 0x1, P0 ;  /* 0x000000032c07a211 */ /* 0x010fe400000f0c2e */
[----:B------:R-:W-:Y:S01]  /*1d470*/  ISETP.GE.AND P0, PT, R47, UR4, PT ;  /* 0x000000042f007c0c */ /* 0x000fe2000bf06270 */
[----:B------:R-:W-:-:S05]  /*1d480*/  @!P1 IMAD.WIDE R4, R9, 0x2, R2 ;  /* 0x0000000209049825 */ /* 0x000fca00078e0202 */
[----:B------:R3:W-:Y:S04]  /*1d490*/  @!P1 ST.E.128 desc[UR6][R4.64], R24 ;  /* 0x0000001804009985 */ /* 0x0007e8000c101d06 */
[----:B------:R3:W-:Y:S03]  /*1d4a0*/  @!P2 ST.E.128 desc[UR6][R6.64], R32 ;  /* 0x000000200600a985 */ /* 0x0007e6000c101d06 */
[----:B------:R-:W-:Y:S05]  /*1d4b0*/  @P0 BRA `(.L_x_11837) ;  /* 0x00000018003c0947 */ /* 0x000fea0003800000 */
[----:B------:R-:W-:Y:S01]  /*1d4c0*/  LEA R14, P0, R47, R14, 0x1 ;  /* 0x0000000e2f0e7211 */ /* 0x000fe200078008ff */
[----:B------:R-:W-:-:S03]  /*1d4d0*/  ULDC.64 UR4, c[0x0][0x208] ;  /* 0x0000820000047ab9 */ /* 0x000fc60000000a00 */
[----:B------:R-:W-:-:S05]  /*1d4e0*/  LEA.HI.X R15, R47, R3, R48, 0x1, P0 ;  /* 0x000000032f0f7211 */ /* 0x000fca00000f0c30 */
[----:B------:R0:W-:Y:S01]  /*1d4f0*/  ST.E.128 desc[UR4][R14.64], R40 ;  /* 0x000000280e007985 */ /* 0x0001e2000c101d04 */
[----:B------:R-:W-:Y:S05]  /*1d500*/  BRA `(.L_x_11837) ;  /* 0x0000001800287947 */ /* 0x000fea0003800000 */
.L_x_11832:
[----:B------:R-:W-:Y:S01]  /*1d510*/  ULDC.64 UR4, c[0x0][0xb08] ;  /* 0x0002c20000047ab9 */ /* 0x000fe20000000a00 */
[----:B0-----:R-:W0:Y:S01]  /*1d520*/  @P1 LDC R6, c[0x0][0xbec] ;  /* 0x0002fb00ff061b82 */ /* 0x001e220000000800 */
[----:B------:R-:W-:Y:S01]  /*1d530*/  IMAD R76, R76, UR4, RZ ;  /* 0x000000044c4c7c24 */ /* 0x000fe2000f8e02ff */
[----:B------:R-:W-:Y:S01]  /*1d540*/  SHF.R.S32.HI R0, RZ, 0x1f, R15 ;  /* 0x0000001fff007819 */ /* 0x000fe2000001140f */
[----:B------:R-:W-:-:S04]  /*1d550*/  IMAD.WIDE.U32 R4, R3, UR4, RZ ;  /* 0x0000000403047c25 */ /* 0x000fc8000f8e00ff */
[----:B------:R-:W-:Y:S01]  /*1d560*/  IMAD R3, R3, UR5, R76 ;  /* 0x0000000503037c24 */ /* 0x000fe2000f8e024c */
[----:B------:R-:W1:Y:S01]  /*1d570*/  @P1 LDC R11, c[0x0][0xbf0] ;  /* 0x0002fc00ff0b1b82 */ /* 0x000e620000000800 */
[----:B------:R-:W-:Y:S02]  /*1d580*/  ULDC.64 UR4, c[0x0][0xb38] ;  /* 0x0002ce0000047ab9 */ /* 0x000fe40000000a00 */
        /* <DEDUP_REMOVED lines=38> */
.L_x_12052:
        /* <DEDUP_REMOVED lines=14> */
[----:B------:R-:W-:Y:S01]  /*1d8d0*/  ULDC.64 UR6, c[0x0][0x208] ;  /* 0x0000820000067ab9 */ /* 0x000fe20000000a00 */
        /* <DEDUP_REMOVED lines=9> */
[-C--:B------:R-:W-:Y:S01]  /*1d970*/  @!P0 LEA.HI.X R7, R75, R3.reuse, R80, 0x2, P2 ;  /* 0x000000034b078211 */ /* 0x080fe200010f1450 */
[----:B------:R-:W-:Y:S01]  /*1d980*/  VIADD R15, R76, 0x30 ;  /* 0x000000304c0f7836 */ /* 0x000fe20000000000 */
[----:B------:R-:W-:Y:S02]  /*1d990*/  ISETP.GE.AND P2, PT, R78, UR4, PT ;  /* 0x000000044e007c0c */ /* 0x000fe4000bf46270 */
[----:B------:R-:W-:Y:S02]  /*1d9a0*/  @!P3 LEA.HI.X R11, R42, R3, R74, 0x2, P1 ;  /* 0x000000032a0bb211 */ /* 0x000fe400008f144a */
[----:B------:R-:W-:Y:S01]  /*1d9b0*/  ISETP.GE.AND P1, PT, R77, UR4, PT ;  /* 0x000000044d007c0c */ /* 0x000fe2000bf26270 */
[----:B------:R-:W-:Y:S01]  /*1d9c0*/  @!P0 ST.E.64 desc[UR6][R6.64], R28 ;  /* 0x0000001c06008985 */ /* 0x000fe2000c101b06 */
[----:B------:R-:W-:Y:S01]  /*1d9d0*/  @!P4 LEA R12, P5, R40, R14, 0x2 ;  /* 0x0000000e280cc211 */ /* 0x000fe200078a10ff */
[----:B------:R-:W-:Y:S01]  /*1d9e0*/  VIADD R43, R76, 0x38 ;  /* 0x000000384c2b7836 */ /* 0x000fe20000000000 */
[----:B------:R-:W-:-:S02]  /*1d9f0*/  ISETP.GE.AND P0, PT, R15, UR4, PT ;  /* 0x000000040f007c0c */ /* 0x000fc4000bf06270 */
[-C--:B------:R-:W-:Y:S01]  /*1da00*/  @!P4 LEA.HI.X R13, R40, R3.reuse, R41, 0x2, P5 ;  /* 0x00000003280dc211 */ /* 0x080fe200028f1429 */
[----:B------:R-:W-:Y:S01]  /*1da10*/  @!P3 ST.E.64 desc[UR6][R10.64], R32 ;  /* 0x000000200a00b985 */ /* 0x000fe2000c101b06 */
[----:B------:R-:W-:Y:S01]  /*1da20*/  ISETP.GE.AND P3, PT, R43, UR4, PT ;  /* 0x000000042b007c0c */ /* 0x000fe2000bf66270 */
[----:B------:R-:W-:Y:S01]  /*1da30*/  VIADD R75, R76, 0x40 ;  /* 0x000000404c4b7836 */ /* 0x000fe20000000000 */
[CC--:B-1----:R-:W-:Y:S01]  /*1da40*/  @!P2 LEA R24, P5, R78.reuse, R14.reuse, 0x2 ;  /* 0x0000000e4e18a211 */ /* 0x0c2fe200078a10ff */
[----:B------:R1:W-:Y:S01]  /*1da50*/  @!P4 ST.E.64 desc[UR6][R12.64], R36 ;  /* 0x000000240c00c985 */ /* 0x0003e2000c101b06 */
[----:B------:R-:W-:Y:S02]  /*1da60*/  SHF.R.S32.HI R42, RZ, 0x1f, R77 ;  /* 0x0000001fff2a7819 */ /* 0x000fe4000001144d */
[----:B------:R-:W-:Y:S02]  /*1da70*/  @!P1 LEA R40, P4, R77, R14, 0x2 ;  /* 0x0000000e4d289211 */ /* 0x000fe400078810ff */
[----:B------:R-:W-:-:S02]  /*1da80*/  @!P2 LEA.HI.X R25, R78, R3, R79, 0x2, P5 ;  /* 0x000000034e19a211 */ /* 0x000fc400028f144f */
[-C--:B------:R-:W-:Y:S02]  /*1da90*/  @!P1 LEA.HI.X R41, R77, R3.reuse, R42, 0x2, P4 ;  /* 0x000000034d299211 */ /* 0x080fe400020f142a */
[----:B------:R-:W-:Y:S02]  /*1daa0*/  SHF.R.S32.HI R74, RZ, 0x1f, R15 ;  /* 0x0000001fff4a7819 */ /* 0x000fe4000001140f */
[----:B------:R-:W-:Y:S02]  /*1dab0*/  @!P0 LEA R4, P5, R15, R14, 0x2 ;  /* 0x0000000e0f048211 */ /* 0x000fe400078a10ff */
[----:B------:R-:W-:Y:S01]  /*1dac0*/  ISETP.GE.AND P4, PT, R75, UR4, PT ;  /* 0x000000044b007c0c */ /* 0x000fe2000bf86270 */
[C---:B-1----:R-:W-:Y:S01]  /*1dad0*/  VIADD R13, R76.reuse, 0x48 ;  /* 0x000000484c0d7836 */ /* 0x042fe20000000000 */
[----:B------:R1:W-:Y:S01]  /*1dae0*/  @!P2 ST.E.64 desc[UR6][R24.64], R20 ;  /* 0x000000141800a985 */ /* 0x0003e2000c101b06 */
[----:B------:R-:W-:Y:S01]  /*1daf0*/  @!P0 LEA.HI.X R5, R15, R3, R74, 0x2, P5 ;  /* 0x000000030f058211 */ /* 0x000fe200028f144a */
[----:B------:R-:W-:Y:S01]  /*1db00*/  VIADD R15, R76, 0x50 ;  /* 0x000000504c0f7836 */ /* 0x000fe20000000000 */
[----:B------:R-:W-:Y:S01]  /*1db10*/  SHF.R.S32.HI R12, RZ, 0x1f, R43 ;  /* 0x0000001fff0c7819 */ /* 0x000fe2000001142b */
[----:B------:R3:W-:Y:S01]  /*1db20*/  @!P1 ST.E.64 desc[UR6][R40.64], R44 ;  /* 0x0000002c28009985 */ /* 0x0007e2000c101b06 */
[----:B------:R-:W-:-:S02]  /*1db30*/  ISETP.GE.AND P2, PT, R13, UR4, PT ;  /* 0x000000040d007c0c */ /* 0x000fc4000bf46270 */
[----:B------:R-:W-:Y:S01]  /*1db40*/  @!P3 LEA R10, P1, R43, R14, 0x2 ;  /* 0x0000000e2b0ab211 */ /* 0x000fe200078210ff */
[----:B------:R-:W-:-:S03]  /*1db50*/  VIADD R29, R76, 0x58 ;  /* 0x000000584c1d7836 */ /* 0x000fc60000000000 */
[-C--:B------:R-:W-:Y:S02]  /*1db60*/  @!P3 LEA.HI.X R11, R43, R3.reuse, R12, 0x2, P1 ;  /* 0x000000032b0bb211 */ /* 0x080fe400008f140c */
[----:B------:R-:W-:Y:S01]  /*1db70*/  ISETP.GE.AND P1, PT, R15, UR4, PT ;  /* 0x000000040f007c0c */ /* 0x000fe2000bf26270 */
[----:B------:R3:W-:Y:S01]  /*1db80*/  @!P0 ST.E.64 desc[UR6][R4.64], R48 ;  /* 0x0000003004008985 */ /* 0x0007e2000c101b06 */
[----:B------:R-:W-:Y:S02]  /*1db90*/  SHF.R.S32.HI R28, RZ, 0x1f, R75 ;  /* 0x0000001fff1c7819 */ /* 0x000fe4000001144b */
[----:B------:R-:W-:Y:S02]  /*1dba0*/  @!P4 LEA R6, P5, R75, R14, 0x2 ;  /* 0x0000000e4b06c211 */ /* 0x000fe400078a10ff */
[----:B------:R-:W-:Y:S02]  /*1dbb0*/  ISETP.GE.AND P0, PT, R29, UR4, PT ;  /* 0x000000041d007c0c */ /* 0x000fe4000bf06270 */
[----:B------:R-:W-:-:S02]  /*1dbc0*/  @!P4 LEA.HI.X R7, R75, R3, R28, 0x2, P5 ;  /* 0x000000034b07c211 */ /* 0x000fc400028f141c */
[----:B-1----:R-:W-:Y:S02]  /*1dbd0*/  SHF.R.S32.HI R20, RZ, 0x1f, R13 ;  /* 0x0000001fff147819 */ /* 0x002fe4000001140d */
[CC--:B------:R-:W-:Y:S02]  /*1dbe0*/  @!P2 LEA R12, P5, R13.reuse, R14.reuse, 0x2 ;  /* 0x0000000e0d0ca211 */ /* 0x0c0fe400078a10ff */
[----:B------:R-:W-:Y:S02]  /*1dbf0*/  SHF.R.S32.HI R24, RZ, 0x1f, R15 ;  /* 0x0000001fff187819 */ /* 0x000fe4000001140f */
[----:B------:R-:W-:Y:S02]  /*1dc00*/  @!P2 LEA.HI.X R13, R13, R3, R20, 0x2, P5 ;  /* 0x000000030d0da211 */ /* 0x000fe400028f1414 */
        /* <DEDUP_REMOVED lines=10> */
.L_x_11840:
[----:B------:R-:W-:Y:S05]  /*1dcb0*/  BSYNC B1 ;  /* 0x0000000000017941 */ /* 0x000fea0003800000 */
.L_x_11839:
[----:B------:R-:W-:-:S03]  /*1dcc0*/  UMOV UR4, 0xffffffff ;  /* 0xffffffff00047882 */ /* 0x000fc60000000000 */
[----:B------:R-:W-:Y:S05]  /*1dcd0*/  BRA.DIV UR4, `(.L_x_11841) ;  /* 0x000000a604a47947 */ /* 0x000fea000b800000 */
[----:B-1----:R1:W4:Y:S04]  /*1dce0*/  SHFL.IDX PT, R3, R2, 0x1, 0x1c1f ;  /* 0x003c1f0002037f89 */ /* 0x00232800000e0000 */
[----:B--23--:R1:W2:Y:S02]  /*1dcf0*/  SHFL.IDX PT, R14, R0, 0x1, 0x1c1f ;  /* 0x003c1f00000e7f89 */ /* 0x00c2a400000e0000 */
.L_x_12056:
        /* <DEDUP_REMOVED lines=13> */
[----:B------:R-:W-:Y:S01]  /*1ddd0*/  ULDC.64 UR6, c[0x0][0x208] ;  /* 0x0000820000067ab9 */ /* 0x000fe20000000a00 */
        /* <DEDUP_REMOVED lines=19> */
[-C--:B------:R-:W-:Y:S02]  /*1df10*/  @!P4 LEA R12, P2, R0, R14.reuse, 0x2 ;  /* 0x0000000e000cc211 */ /* 0x080fe400078410ff */
[-C--:B------:R-:W-:Y:S01]  /*1df20*/  @!P3 LEA.HI.X R11, R24, R3.reuse, R25, 0x2, P5 ;  /* 0x00000003180bb211 */ /* 0x080fe200028f1419 */
[----:B------:R-:W-:Y:S01]  /*1df30*/  VIADD R2, R28, 0x40 ;  /* 0x000000401c027836 */ /* 0x000fe20000000000 */
[----:B------:R-:W-:Y:S02]  /*1df40*/  @!P4 LEA.HI.X R13, R0, R3, R20, 0x2, P2 ;  /* 0x00000003000dc211 */ /* 0x000fe400010f1414 */
[----:B------:R-:W-:Y:S01]  /*1df50*/  ISETP.GE.AND P2, PT, R15, UR4, PT ;  /* 0x000000040f007c0c */ /* 0x000fe2000bf46270 */
[----:B------:R3:W-:Y:S01]  /*1df60*/  @!P3 ST.E.64 desc[UR6][R10.64], R38 ;  /* 0x000000260a00b985 */ /* 0x0007e2000c101b06 */
[----:B------:R-:W-:Y:S01]  /*1df70*/  SHF.R.S32.HI R0, RZ, 0x1f, R29 ;  /* 0x0000001fff007819 */ /* 0x000fe2000001141d */
[----:B------:R-:W-:Y:S01]  /*1df80*/  VIADD R25, R28, 0x48 ;  /* 0x000000481c197836 */ /* 0x000fe20000000000 */
[----:B------:R-:W-:Y:S01]  /*1df90*/  ISETP.GE.AND P3, PT, R2, UR4, PT ;  /* 0x0000000402007c0c */ /* 0x000fe2000bf66270 */
[----:B------:R4:W-:Y:S01]  /*1dfa0*/  @!P4 ST.E.64 desc[UR6][R12.64], R72 ;  /* 0x000000480c00c985 */ /* 0x0009e2000c101b06 */
[----:B0-----:R-:W-:-:S02]  /*1dfb0*/  @!P1 LEA R4, P4, R29, R14, 0x2 ;  /* 0x0000000e1d049211 */ /* 0x001fc400078810ff */
[----:B------:R-:W-:Y:S02]  /*1dfc0*/  SHF.R.S32.HI R24, RZ, 0x1f, R21 ;  /* 0x0000001fff187819 */ /* 0x000fe40000011415 */
[----:B-1----:R-:W-:Y:S02]  /*1dfd0*/  @!P0 LEA R6, P5, R21, R14, 0x2 ;  /* 0x0000000e15068211 */ /* 0x002fe400078a10ff */
[-C--:B------:R-:W-:Y:S01]  /*1dfe0*/  @!P1 LEA.HI.X R5, R29, R3.reuse, R0, 0x2, P4 ;  /* 0x000000031d059211 */ /* 0x080fe200020f1400 */
[----:B------:R-:W-:Y:S01]  /*1dff0*/  VIADD R0, R28, 0x50 ;  /* 0x000000501c007836 */ /* 0x000fe20000000000 */
[----:B------:R-:W-:Y:S02]  /*1e000*/  @!P0 LEA.HI.X R7, R21, R3, R24, 0x2, P5 ;  /* 0x0000000315078211 */ /* 0x000fe400028f1418 */
[----:B------:R-:W-:Y:S01]  /*1e010*/  ISETP.GE.AND P5, PT, R25, UR4, PT ;  /* 0x0000000419007c0c */ /* 0x000fe2000bfa6270 */
[----:B------:R0:W-:Y:S01]  /*1e020*/  @!P1 ST.E.64 desc[UR6][R4.64], R46 ;  /* 0x0000002e04009985 */ /* 0x0001e2000c101b06 */
[----:B------:R-:W-:-:S02]  /*1e030*/  SHF.R.S32.HI R20, RZ, 0x1f, R15 ;  /* 0x0000001fff147819 */ /* 0x000fc4000001140f */
[CC--:B--2---:R-:W-:Y:S02]  /*1e040*/  @!P2 LEA R8, P4, R15.reuse, R14.reuse, 0x2 ;  /* 0x0000000e0f08a211 */ /* 0x0c4fe400078810ff */
[----:B------:R-:W-:Y:S02]  /*1e050*/  ISETP.GE.AND P1, PT, R0, UR4, PT ;  /* 0x0000000400007c0c */ /* 0x000fe4000bf26270 */
[----:B------:R-:W-:Y:S02]  /*1e060*/  @!P2 LEA.HI.X R9, R15, R3, R20, 0x2, P4 ;  /* 0x000000030f09a211 */ /* 0x000fe400020f1414 */
[----:B---3--:R-:W-:Y:S02]  /*1e070*/  SHF.R.S32.HI R11, RZ, 0x1f, R2 ;  /* 0x0000001fff0b7819 */ /* 0x008fe40000011402 */
[----:B------:R-:W-:-:S04]  /*1e080*/  @!P3 LEA R10, P4, R2, R14, 0x2 ;  /* 0x0000000e020ab211 */ /* 0x000fc800078810ff */
[----:B------:R-:W-:Y:S02]  /*1e090*/  @!P3 LEA.HI.X R11, R2, R3, R11, 0x2, P4 ;  /* 0x00000003020bb211 */ /* 0x000fe400020f140b */
[----:B------:R-:W-:Y:S02]  /*1e0a0*/  SHF.R.S32.HI R2, RZ, 0x1f, R25 ;  /* 0x0000001fff027819 */ /* 0x000fe40000011419 */
[----:B----4-:R-:W-:-:S04]  /*1e0b0*/  @!P5 LEA R12, P4, R25, R14, 0x2 ;  /* 0x0000000e190cd211 */ /* 0x010fc800078810ff */
[----:B------:R-:W-:Y:S02]  /*1e0c0*/  @!P5 LEA.HI.X R13, R25, R3, R2, 0x2, P4 ;  /* 0x00000003190dd211 */ /* 0x000fe400020f1402 */
[----:B------:R-:W-:Y:S02]  /*1e0d0*/  SHF.R.S32.HI R2, RZ, 0x1f, R0 ;  /* 0x0000001fff027819 */ /* 0x000fe40000011400 */
[----:B------:R-:W-:-:S04]  /*1e0e0*/  @!P1 LEA R20, P4, R0, R14, 0x2 ;  /* 0x0000000e00149211 */ /* 0x000fc800078810ff */
[----:B------:R-:W-:Y:S01]  /*1e0f0*/  @!P1 LEA.HI.X R21, R0, R3, R2, 0x2, P4 ;  /* 0x0000000300159211 */ /* 0x000fe200020f1402 */
[----:B------:R-:W-:Y:S01]  /*1e100*/  VIADD R0, R28, 0x58 ;  /* 0x000000581c007836 */ /* 0x000fe20000000000 */
[----:B------:R0:W-:Y:S04]  /*1e110*/  @!P0 ST.E.64 desc[UR6][R6.64], R50 ;  /* 0x0000003206008985 */ /* 0x0001e8000c101b06 */
[----:B------:R-:W-:Y:S01]  /*1e120*/  ISETP.GE.AND P0, PT, R0, UR4, PT ;  /* 0x0000000400007c0c */ /* 0x000fe2000bf06270 */
[----:B------:R0:W-:Y:S04]  /*1e130*/  @!P2 ST.E.64 desc[UR6][R8.64], R54 ;  /* 0x000000360800a985 */ /* 0x0001e8000c101b06 */
        /* <DEDUP_REMOVED lines=10> */
.L_x_11830:
[----:B0-----:R-:W3:Y:S01]  /*1e1e0*/  LDL.LU R4, [R1+0x9c] ;  /* 0x00009c0001047983 */ /* 0x001ee20000300800 */
[----:B------:R-:W-:Y:S01]  /*1e1f0*/  ULDC.64 UR6, c[0x0][0xc08] ;  /* 0x0003020000067ab9 */ /* 0x000fe20000000a00 */
[----:B------:R-:W-:Y:S02]  /*1e200*/  ULDC.64 UR4, c[0x0][0xc00] ;  /* 0x0003000000047ab9 */ /* 0x000fe40000000a00 */
[----:B------:R-:W4:Y:S04]  /*1e210*/  LDL.LU R0, [R1+0xa0] ;  /* 0x0000a00001007983 */ /* 0x000f280000300800 */
[----:B------:R-:W2:Y:S01]  /*1e220*/  LDL R8, [R1+0x94] ;  /* 0x0000940001087983 */ /* 0x000ea20000100800 */
        /* <DEDUP_REMOVED lines=9> */
[----:B---3--:R-:W-:-:S04]  /*1e2c0*/  IADD3 R2, P2, R4, UR4, RZ ;  /* 0x0000000404027c10 */ /* 0x008fc8000ff5e0ff */
[----:B----4-:R-:W-:Y:S02]  /*1e2d0*/  IADD3.X R3, R0, UR5, RZ, P2, !PT ;  /* 0x0000000500037c10 */ /* 0x010fe400097fe4ff */
[----:B------:R-:W-:Y:S01]  /*1e2e0*/  @P1 IADD3 R4, P2, R4, UR6, RZ ;  /* 0x0000000604041c10 */ /* 0x000fe2000ff5e0ff */
[----:B------:R-:W-:Y:S02]  /*1e2f0*/  ULDC UR4, c[0x0][0xa88] ;  /* 0x0002a20000047ab9 */ /* 0x000fe40000000800 */
[----:B------:R0:W5:Y:S01]  /*1e300*/  @P0 LDG.E R7, desc[UR8][R2.64] ;  /* 0x0000000802070981 */ /* 0x000162000c1e1900 */
[----:B------:R-:W-:Y:S01]  /*1e310*/  @P1 IADD3.X R5, R0, UR7, RZ, P2, !PT ;  /* 0x0000000700051c10 */ /* 0x000fe200097fe4ff */
[----:B------:R-:W-:Y:S01]  /*1e320*/  IMAD.U32 R6, RZ, RZ, UR4 ;  /* 0x00000004ff067e24 */ /* 0x000fe2000f8e00ff */
[----:B--2---:R-:W-:-:S05]  /*1e330*/  ISETP.NE.AND P2, PT, R8, RZ, PT ;  /* 0x000000ff0800720c */ /* 0x004fca0003f45270 */
        /* <DEDUP_REMOVED lines=9> */
[----:B--2---:R-:W-:-:S07]  /*1e3d0*/  IMAD.IADD R6, R6, 0x1, -R5 ;  /* 0x0000000106067824 */ /* 0x004fce00078e0a05 */
.L_x_11842:
[----:B------:R-:W2:Y:S04]  /*1e3e0*/  LDL.LU R0, [R1+0xc0] ;  /* 0x0000c00001007983 */ /* 0x000ea80000300800 */
[----:B0-----:R-:W3:Y:S01]  /*1e3f0*/  LDL.LU R2, [R1+0x98] ;  /* 0x0000980001027983 */ /* 0x001ee20000300800 */
[----:B------:R-:W-:Y:S01]  /*1e400*/  BSSY B1, `(.L_x_11843) ;  /* 0x0000039000017945 */ /* 0x000fe20003800000 */
[----:B-----5:R-:W-:Y:S02]  /*1e410*/  SHF.R.S32.HI R24, RZ, 0x1f, R7 ;  /* 0x0000001fff187819 */ /* 0x020fe40000011407 */
[----:B--2---:R-:W-:Y:S02]  /*1e420*/  SEL R26, R0, RZ, !P0 ;  /* 0x000000ff001a7207 */ /* 0x004fe40004000000 */
[----:B---3--:R-:W-:Y:S01]  /*1e430*/  SEL R29, R2, RZ, !P0 ;  /* 0x000000ff021d7207 */ /* 0x008fe20004000000 */
[----:B------:R-:W-:Y:S06]  /*1e440*/  @P3 BRA `(.L_x_11844) ;  /* 0x0000000000d03947 */ /* 0x000fec0003800000 */
[----:B------:R-:W2:Y:S01]  /*1e450*/  LDL R2, [R1+0x80] ;  /* 0x0000800001027983 */ /* 0x000ea20000100800 */
        /* <DEDUP_REMOVED lines=51> */
.L_x_11844:
[----:B------:R-:W-:Y:S05]  /*1e790*/  BSYNC B1 ;  /* 0x0000000000017941 */ /* 0x000fea0003800000 */
.L_x_11843:
        /* <DEDUP_REMOVED lines=23> */
[----:B----4-:R-:W-:Y:S02]  /*1e910*/  IMAD.IADD R9, R20, 0x1, R0 ;  /* 0x0000000114097824 */ /* 0x010fe400078e0200 */
        /* <DEDUP_REMOVED lines=32> */
.L_x_12059:
[----:B------:R-:W-:Y:S01]  /*1eb20*/  IMAD R21, R6, R21, RZ ;  /* 0x0000001506157224 */ /* 0x000fe200078e02ff */
[----:B------:R-:W-:Y:S01]  /*1eb30*/  BSSY B1, `(.L_x_11846) ;  /* 0x0000012000017945 */ /* 0x000fe20003800000 */
[----:B------:R-:W-:-:S05]  /*1eb40*/  IMAD.IADD R4, R25, 0x1, R20 ;  /* 0x0000000119047824 */ /* 0x000fca00078e0214 */
[----:B------:R-:W-:-:S13]  /*1eb50*/  ISETP.GE.AND P0, PT, R4, R21, PT ;  /* 0x000000150400720c */ /* 0x000fda0003f06270 */
[----:B------:R-:W-:Y:S05]  /*1eb60*/  @P0 BRA `(.L_x_11847) ;  /* 0x0000000000380947 */ /* 0x000fea0003800000 */
[----:B------:R-:W-:Y:S01]  /*1eb70*/  ULDC UR4, c[0x0][0xac8] ;  /* 0x0002b20000047ab9 */ /* 0x000fe20000000800 */
[----:B------:R-:W-:Y:S01]  /*1eb80*/  ULDC.64 UR6, c[0x0][0x208] ;  /* 0x0000820000067ab9 */ /* 0x000fe20000000a00 */
        /* <DEDUP_REMOVED lines=12> */
.L_x_11847:
[----:B------:R-:W-:Y:S05]  /*1ec50*/  BSYNC B1 ;  /* 0x0000000000017941 */ /* 0x000fea0003800000 */
.L_x_11846:
[----:B------:R-:W-:-:S03]  /*1ec60*/  UMOV UR4, 0xffffffff ;  /* 0xffffffff00047882 */ /* 0x000fc60000000000 */
[----:B------:R-:W-:Y:S05]  /*1ec70*/  BRA.DIV UR4, `(.L_x_11848) ;  /* 0x0000009a04387947 */ /* 0x000fea000b800000 */
[----:B--2---:R2:W0:Y:S04]  /*1ec80*/  SHFL.IDX PT, R3, R2, 0x1, 0x1c1f ;  /* 0x003c1f0002037f89 */ /* 0x00442800000e0000 */
[----:B---3--:R2:W3:Y:S02]  /*1ec90*/  SHFL.IDX PT, R14, R0, 0x1, 0x1c1f ;  /* 0x003c1f00000e7f89 */ /* 0x0084e400000e0000 */
.L_x_12063:
[----:B0-2---:R-:W-:-:S05]  /*1eca0*/  VIADD R0, R4, 0x60 ;  /* 0x0000006004007836 */ /* 0x005fca0000000000 */
[----:B------:R-:W-:-:S13]  /*1ecb0*/  ISETP.GE.AND P0, PT, R0, R21, PT ;  /* 0x000000150000720c */ /* 0x000fda0003f06270 */
[----:B------:R-:W-:Y:S05]  /*1ecc0*/  @P0 BRA `(.L_x_11837) ;  /* 0x0000000000380947 */ /* 0x000fea0003800000 */
[----:B------:R-:W-:Y:S01]  /*1ecd0*/  ULDC UR4, c[0x0][0xac8] ;  /* 0x0002b20000047ab9 */ /* 0x000fe20000000800 */
[----:B------:R-:W-:Y:S01]  /*1ece0*/  ULDC.64 UR6, c[0x0][0x208] ;  /* 0x0000820000067ab9 */ /* 0x000fe20000000a00 */
[----:B------:R-:W-:Y:S02]  /*1ecf0*/  ISETP.GE.AND P2, PT, R5, UR4, PT ;  /* 0x0000000405007c0c */ /* 0x000fe4000bf46270 */
[----:B------:R-:W-:Y:S02]  /*1ed00*/  ISETP.GE.AND P3, PT, R9, UR4, PT ;  /* 0x0000000409007c0c */ /* 0x000fe4000bf66270 */
[----:B------:R-:W-:-:S09]  /*1ed10*/  ISETP.GE.AND P4, PT, R8, UR4, PT ;  /* 0x0000000408007c0c */ /* 0x000fd2000bf86270 */
[----:B------:R-:W-:Y:S02]  /*1ed20*/  @!P2 IMAD.MOV.U32 R15, RZ, RZ, R3 ;  /* 0x000000ffff0fa224 */ /* 0x000fe400078e0003 */
        /* <DEDUP_REMOVED lines=8> */
.L_x_11837:
[----:B------:R-:W-:Y:S05]  /*1edb0*/  BSYNC B0 ;  /* 0x0000000000007941 */ /* 0x000fea0003800000 */
.L_x_11829:
[----:B------:R-:W-:Y:S02]  /*1edc0*/  ULDC UR4, c[0x0][0xc3c] ;  /* 0x00030f0000047ab9 */ /* 0x000fe40000000800 */
[----:B------:R-:W-:-:S13]  /*1edd0*/  ISETP.GE.AND P0, PT, R111, UR4, PT ;  /* 0x000000046f007c0c */ /* 0x000fda000bf06270 */
[----:B------:R-:W-:Y:S05]  /*1ede0*/  @!P0 BRA `(.L_x_11849) ;  /* 0xfffffe2400548947 */ /* 0x000fea000383ffff */
[----:B------:R-:W-:Y:S05]  /*1edf0*/  BRA `(.L_x_11690) ;  /* 0x0000008800a87947 */ /* 0x000fea0003800000 */
.L_x_11688:
        /* <DEDUP_REMOVED lines=16> */
.L_x_11850:
        /* <DEDUP_REMOVED lines=45> */
.L_x_11854:
        /* <DEDUP_REMOVED lines=38> */
.L_x_11852:
        /* <DEDUP_REMOVED lines=13> */
.L_x_11855:
        /* <DEDUP_REMOVED lines=17> */
[----:B------:R-:W-:Y:S02]  /*1f610*/  IMAD.MOV R11, RZ, RZ, -R10 ;  /* 0x000000ffff0b7224 */ /* 0x000fe400078e0a0a */
[----:B------:R-:W-:-:S04]  /*1f620*/  IMAD.HI.U32 R2, R3, R8, RZ ;  /* 0x0000000803027227 */ /* 0x000fc800078e00ff */
[----:B------:R-:W-:-:S05]  /*1f630*/  IMAD R8, R2, R11, R8 ;  /* 0x0000000b02087224 */ /* 0x000fca00078e0208 */
        /* <DEDUP_REMOVED lines=14> */
[----:B0-----:R-:W-:-:S04]  /*1f720*/  IMAD.MOV R8, RZ, RZ, -R3 ;  /* 0x000000ffff087224 */ /* 0x001fc800078e0a03 */
[----:B------:R-:W-:Y:S01]  /*1f730*/  IMAD.MOV.U32 R2, RZ, RZ, R8 ;  /* 0x000000ffff027224 */ /* 0x000fe200078e0008 */
[----:B------:R-:W-:-:S03]  /*1f740*/  IABS R8, R6 ;  /* 0x0000000600087213 */ /* 0x000fc60000000000 */
[----:B------:R-:W-:Y:S02]  /*1f750*/  IMAD R9, R2, R5, RZ ;  /* 0x0000000502097224 */ /* 0x000fe400078e02ff */
[----:B------:R-:W-:Y:S02]  /*1f760*/  IMAD.MOV.U32 R2, RZ, RZ, RZ ;  /* 0x000000ffff027224 */ /* 0x000fe400078e00ff */
[----:B------:R-:W-:Y:S02]  /*1f770*/  IMAD.MOV R8, RZ, RZ, -R8 ;  /* 0x000000ffff087224 */ /* 0x000fe400078e0a08 */
[----:B------:R-:W-:Y:S01]  /*1f780*/  IMAD.HI.U32 R2, R3, R9, R2 ;  /* 0x0000000903027227 */ /* 0x000fe200078e0002 */
[----:B------:R-:W-:-:S05]  /*1f790*/  IABS R3, R7 ;  /* 0x0000000700037213 */ /* 0x000fca0000000000 */
        /* <DEDUP_REMOVED lines=19> */
.L_x_11856:
[----:B0-----:R-:W0:Y:S01]  /*1f8d0*/  LDC.64 R2, c[0x0][0xc90] ;  /* 0x00032400ff027b82 */ /* 0x001e220000000a00 */
        /* <DEDUP_REMOVED lines=33> */
[----:B------:R-:W-:-:S04]  /*1faf0*/  VIADDMNMX R7, R7, UR5, R8, PT ;  /* 0x0000000507077c46 */ /* 0x000fc8000b800108 */
[----:B------:R-:W-:Y:S01]  /*1fb00*/  IABS R8, R7 ;  /* 0x0000000700087213 */ /* 0x000fe20000000000 */
[----:B------:R-:W-:-:S03]  /*1fb10*/  IMAD.MOV R26, RZ, RZ, -R7 ;  /* 0x000000ffff1a7224 */ /* 0x000fc600078e0a07 */
        /* <DEDUP_REMOVED lines=24> */
.L_x_11857:
[----:B------:R-:W-:-:S05]  /*1fca0*/  LOP3.LUT R2, RZ, R2, RZ, 0x33, !PT ;  /* 0x00000002ff027212 */ /* 0x000fca00078e33ff */
[----:B------:R-:W-:Y:S01]  /*1fcb0*/  IMAD.IADD R25, R25, 0x1, R2 ;  /* 0x0000000119197824 */ /* 0x000fe200078e0202 */
[----:B------:R-:W-:Y:S06]  /*1fcc0*/  BRA `(.L_x_11858) ;  /* 0x00000000000c7947 */ /* 0x000fec0003800000 */
.L_x_11853:
[----:B------:R-:W-:Y:S02]  /*1fcd0*/  IMAD.MOV.U32 R25, RZ, RZ, RZ ;  /* 0x000000ffff197224 */ /* 0x000fe400078e00ff */
[----:B------:R-:W-:Y:S02]  /*1fce0*/  IMAD.U32 R24, RZ, RZ, UR6 ;  /* 0x00000006ff187e24 */ /* 0x000fe4000f8e00ff */
[----:B------:R-:W-:-:S07]  /*1fcf0*/  IMAD.MOV.U32 R26, RZ, RZ, RZ ;  /* 0x000000ffff1a7224 */ /* 0x000fce00078e00ff */
.L_x_11858:
[----:B------:R-:W-:-:S13]  /*1fd00*/  ISETP.NE.AND P0, PT, R0, RZ, PT ;  /* 0x000000ff0000720c */ /* 0x000fda0003f05270 */
[----:B------:R-:W0:Y:S01]  /*1fd10*/  @!P0 S2R R3, SR_CgaCtaId ;  /* 0x0000000000038919 */ /* 0x000e220000008800 */
[----:B------:R-:W-:-:S04]  /*1fd20*/  @!P0 MOV R0, 0x400 ;  /* 0x0000040000008802 */ /* 0x000fc80000000f00 */
[----:B0-----:R-:W-:-:S05]  /*1fd30*/  @!P0 LEA R0, R3, R0, 0x18 ;  /* 0x0000000003008211 */ /* 0x001fca00078ec0ff */
[----:B------:R1:W-:Y:S01]  /*1fd40*/  @!P0 STS.128 [R0+0x31cd0], R24 ;  /* 0x031cd01800008388 */ /* 0x0003e20000000c00 */
[----:B------:R-:W-:Y:S06]  /*1fd50*/  BAR.ARV 0x5, 0x200 ;  /* 0x0148000000007b1d */ /* 0x000fec0000002000 */
.L_x_11851:
[----:B------:R2:W-:Y:S01]  /*1fd60*/  STL [R1+0x44], RZ ;  /* 0x000044ff01007387 */ /* 0x0005e20000100800 */
[----:B------:R-:W-:Y:S01]  /*1fd70*/  ULDC UR4, c[0x0][0xc3c] ;  /* 0x00030f0000047ab9 */ /* 0x000fe20000000800 */
[----:B------:R-:W-:Y:S01]  /*1fd80*/  IMAD.MOV.U32 R28, RZ, RZ, 0x1 ;  /* 0x00000001ff1c7424 */ /* 0x000fe200078e00ff */
[----:B0-----:R-:W-:Y:S01]  /*1fd90*/  ISETP.GE.AND P0, PT, R27, UR4, PT ;  /* 0x000000041b007c0c */ /* 0x001fe2000bf06270 */
[----:B------:R-:W-:-:S12]  /*1fda0*/  IMAD.MOV.U32 R18, RZ, RZ, RZ ;  /* 0x000000ffff127224 */ /* 0x000fd800078e00ff */
[----:B--2---:R-:W-:Y:S05]  /*1fdb0*/  @P0 BRA `(.L_x_11859) ;  /* 0x0000007400dc0947 */ /* 0x004fea0003800000 */
[----:B------:R-:W2:Y:S01]  /*1fdc0*/  LDL R6, [R1+0x34] ;  /* 0x0000340001067983 */ /* 0x000ea20000100800 */
[----:B------:R-:W0:Y:S01]  /*1fdd0*/  S2R R7, SR_TID.X ;  /* 0x0000000000077919 */ /* 0x000e220000002100 */
[----:B------:R-:W3:Y:S01]  /*1fde0*/  S2UR UR5, SR_CgaCtaId ;  /* 0x00000000000579c3 */ /* 0x000ee20000008800 */
[----:B------:R-:W-:Y:S01]  /*1fdf0*/  UMOV UR4, 0x400 ;  /* 0x0000040000047882 */ /* 0x000fe20000000000 */
[----:B------:R-:W-:Y:S02]  /*1fe00*/  LOP3.LUT R22, R22, 0xfffffffd, RZ, 0xc0, !PT ;  /* 0xfffffffd16167812 */ /* 0x000fe400078ec0ff */
[C---:B0-----:R-:W-:Y:S01]  /*1fe10*/  LOP3.LUT R5, R7.reuse, 0x7f, RZ, 0xc0, !PT ;  /* 0x0000007f07057812 */ /* 0x041fe200078ec0ff */
[----:B-1----:R-:W-:-:S04]  /*1fe20*/  IMAD.SHL.U32 R0, R7, 0x8, RZ ;  /* 0x0000000807007824 */ /* 0x002fc800078e00ff */
        /* <DEDUP_REMOVED lines=22> */
[----:B------:R-:W-:Y:S02]  /*1ff90*/  IMAD.MOV.U32 R18, RZ, RZ, RZ ;  /* 0x000000ffff127224 */ /* 0x000fe400078e00ff */
[----:B------:R-:W-:Y:S01]  /*1ffa0*/  IMAD.MOV.U32 R28, RZ, RZ, 0x1 ;  /* 0x00000001ff1c7424 */ /* 0x000fe200078e00ff */
        /* <DEDUP_REMOVED lines=12> */
.L_x_12011:
[----:B0-----:R-:W0:Y:S01]  /*20070*/  LDC.64 R2, c[0x0][0xc88] ;  /* 0x00032200ff027b82 */ /* 0x001e220000000a00 */
[----:B------:R-:W-:Y:S01]  /*20080*/  ULDC.64 UR4, c[0x0][0x208] ;  /* 0x0000820000047ab9 */ /* 0x000fe20000000a00 */
[----:B0-----:R-:W-:-:S05]  /*20090*/  IMAD.WIDE R2, R27, 0x4, R2 ;  /* 0x000000041b027825 */ /* 0x001fca00078e0202 */
[----:B--2---:R-:W2:Y:S01]  /*200a0*/  LDG.E R13, desc[UR4][R2.64] ;  /* 0x00000004020d7981 */ /* 0x004ea2000c1e1900 */
[----:B------:R-:W-:Y:S05]  /*200b0*/  YIELD ;  /* 0x0000000000007946 */ /* 0x000fea0003800000 */
[----:B------:R-:W-:Y:S01]  /*200c0*/  ULDC.64 UR4, c[0x0][0xa28] ;  /* 0x00028a0000047ab9 */ /* 0x000fe20000000a00 */
[----:B------:R-:W-:Y:S01]  /*200d0*/  ULDC.64 UR6, c[0x0][0xa18] ;  /* 0x0002860000067ab9 */ /* 0x000fe20000000a00 */
[----:B------:R-:W-:Y:S02]  /*200e0*/  ISETP.NE.U32.AND P0, PT, RZ, UR4, PT ;  /* 0x00000004ff007c0c */ /* 0x000fe4000bf05070 */
[----:B------:R-:W-:-:S02]  /*200f0*/  CS2R R8, SRZ ;  /* 0x0000000000087805 */ /* 0x000fc4000001ff00 */
[----:B------:R-:W-:Y:S01]  /*20100*/  ISETP.NE.U32.AND P3, PT, RZ, UR6, PT ;  /* 0x00000006ff007c0c */ /* 0x000fe2000bf65070 */
[----:B------:R-:W-:Y:S01]  /*20110*/  ULDC.64 UR10, c[0x0][0x208] ;  /* 0x00008200000a7ab9 */ /* 0x000fe20000000a00 */
[----:B------:R-:W-:Y:S01]  /*20120*/  ISETP.NE.AND.EX P0, PT, RZ, UR5, PT, P0 ;  /* 0x00000005ff007c0c */ /* 0x000fe2000bf05300 */
[----:B------:R-:W-:Y:S01]  /*20130*/  ULDC.64 UR8, c[0x0][0xa10] ;  /* 0x0002840000087ab9 */ /* 0x000fe20000000a00 */
[----:B------:R-:W-:Y:S02]  /*20140*/  ISETP.NE.AND.EX P3, PT, RZ, UR7, PT, P3 ;  /* 0x00000007ff007c0c */ /* 0x000fe4000bf65330 */
[----:B--2---:R-:W-:Y:S01]  /*20150*/  SHF.R.S32.HI R0, RZ, 0x1f, R13 ;  /* 0x0000001fff007819 */ /* 0x004fe2000001140d */
[----:B------:R-:W-:-:S08]  /*20160*/  IMAD.SHL.U32 R19, R13, 0x4, RZ ;  /* 0x000000040d137824 */ /* 0x000fd000078e00ff */
[C---:B------:R-:W-:Y:S01]  /*20170*/  @P0 LEA R2, P1, R13.reuse, UR4, 0x2 ;  /* 0x000000040d020c11 */ /* 0x040fe2000f8210ff */
[----:B------:R-:W-:Y:S01]  /*20180*/  STL [R1+0x18], R13 ;  /* 0x0000180d01007387 */ /* 0x000fe20000100800 */
[C-C-:B------:R-:W-:Y:S02]  /*20190*/  SHF.L.U64.HI R23, R13.reuse, 0x2, R0.reuse ;  /* 0x000000020d177819 */ /* 0x140fe40000010200 */
[----:B------:R-:W-:Y:S01]  /*201a0*/  @P0 LEA.HI.X R3, R13, UR5, R0, 0x2, P1 ;  /* 0x000000050d030c11 */ /* 0x000fe200088f1400 */
[----:B------:R-:W-:Y:S01]  /*201b0*/  ULDC.64 UR4, c[0x0][0xa00] ;  /* 0x0002800000047ab9 */ /* 0x000fe20000000a00 */
[----:B------:R-:W-:Y:S01]  /*201c0*/  @P3 IADD3 R10, P1, R19, UR6, RZ ;  /* 0x00000006130a3c10 */ /* 0x000fe2000ff3e0ff */
[----:B------:R0:W-:Y:S03]  /*201d0*/  STL [R1+0x40], R0 ;  /* 0x0000400001007387 */ /* 0x0001e60000100800 */
[----:B-1----:R-:W-:Y:S01]  /*201e0*/  @P3 IADD3.X R11, R23, UR7, RZ, P1, !PT ;  /* 0x00000007170b3c10 */ /* 0x002fe20008ffe4ff */
[----:B------:R-:W-:Y:S01]  /*201f0*/  ULDC.64 UR6, c[0x0][0xa08] ;  /* 0x0002820000067ab9 */ /* 0x000fe20000000a00 */
[----:B------:R1:W5:Y:S01]  /*20200*/  @P0 LDG.E R9, desc[UR10][R2.64] ;  /* 0x0000000a02090981 */ /* 0x000362000c1e1900 */
[----:B------:R-:W-:Y:S01]  /*20210*/  IADD3 R6, P1, R19, UR6, RZ ;  /* 0x0000000613067c10 */ /* 0x000fe2000ff3e0ff */
[----:B------:R-:W-:Y:S01]  /*20220*/  IMAD.MOV.U32 R29, RZ, RZ, RZ ;  /* 0x000000ffff1d7224 */ /* 0x000fe200078e00ff */
[----:B------:R-:W-:-:S02]  /*20230*/  ISETP.NE.U32.AND P2, PT, RZ, UR6, PT ;  /* 0x00000006ff007c0c */ /* 0x000fc4000bf45070 */
[----:B------:R-:W-:Y:S01]  /*20240*/  IADD3.X R7, R23, UR7, RZ, P1, !PT ;  /* 0x0000000717077c10 */ /* 0x000fe20008ffe4ff */
[----:B0-----:R-:W-:Y:S01]  /*20250*/  IMAD.MOV.U32 R0, RZ, RZ, RZ ;  /* 0x000000ffff007224 */ /* 0x001fe200078e00ff */
[----:B------:R-:W-:Y:S02]  /*20260*/  ISETP.NE.U32.AND P1, PT, RZ, UR4, PT ;  /* 0x00000004ff007c0c */ /* 0x000fe4000bf25070 */
[----:B------:R-:W-:Y:S02]  /*20270*/  ISETP.NE.AND.EX P2, PT, RZ, UR7, PT, P2 ;  /* 0x00000007ff007c0c */ /* 0x000fe4000bf45320 */
[----:B------:R-:W-:Y:S02]  /*20280*/  ISETP.NE.AND.EX P1, PT, RZ, UR5, PT, P1 ;  /* 0x00000005ff007c0c */ /* 0x000fe4000bf25310 */
[----:B-1----:R-:W-:-:S04]  /*20290*/  IADD3 R2, P0, R19, UR4, RZ ;  /* 0x0000000413027c10 */ /* 0x002fc8000ff1e0ff */
[----:B------:R-:W-:Y:S01]  /*202a0*/  IADD3.X R3, R23, UR5, RZ, P0, !PT ;  /* 0x0000000517037c10 */ /* 0x000fe200087fe4ff */
[----:B------:R-:W-:Y:S01]  /*202b0*/  ULDC UR4, c[0x0][0x288] ;  /* 0x0000a20000047ab9 */ /* 0x000fe20000000800 */
[----:B------:R-:W-:-:S03]  /*202c0*/  IADD3 R4, P0, R19, UR8, RZ ;  /* 0x0000000813047c10 */ /* 0x000fc6000ff1e0ff */
        /* <DEDUP_REMOVED lines=18> */
[----:B--2---:R0:W-:Y:S01]  /*203f0*/  STL [R1+0x30], R8 ;  /* 0x0000300801007387 */ /* 0x0041e20000100800 */
[----:B------:R-:W-:Y:S02]  /*20400*/  IMAD.MOV.U32 R12, RZ, RZ, R8 ;  /* 0x000000ffff0c7224 */ /* 0x000fe400078e0008 */
[----:B0-----:R-:W-:Y:S01]  /*20410*/  IMAD.U32 R8, RZ, RZ, UR5 ;  /* 0x00000005ff087e24 */ /* 0x001fe2000f8e00ff */
[----:B---3--:R-:W-:Y:S06]  /*20420*/  @P3 BRA `(.L_x_11860) ;  /* 0x0000000000183947 */ /* 0x008fec0003800000 */
[----:B------:R-:W-:Y:S05]  /*20430*/  @!P1 BRA `(.L_x_11860) ;  /* 0x0000000000149947 */ /* 0x000fea0003800000 */
[----:B------:R-:W-:Y:S02]  /*20440*/  ULDC.64 UR4, c[0x0][0x208] ;  /* 0x0000820000047ab9 */ /* 0x000fe40000000a00 */
[----:B------:R-:W2:Y:S04]  /*20450*/  LDG.E R11, desc[UR4][R2.64] ;  /* 0x00000004020b7981 */ /* 0x000ea8000c1e1900 */
[----:B------:R-:W2:Y:S02]  /*20460*/  LDG.E R2, desc[UR4][R2.64+0x4] ;  /* 0x0000040402027981 */ /* 0x000ea4000c1e1900 */
[----:B--2---:R-:W-:-:S05]  /*20470*/  IMAD.IADD R12, R2, 0x1, -R11 ;  /* 0x00000001020c7824 */ /* 0x004fca00078e0a0b */
[----:B------:R0:W-:Y:S02]  /*20480*/  STL [R1+0x30], R12 ;  /* 0x0000300c01007387 */ /* 0x0001e40000100800 */
.L_x_11860:
        /* <DEDUP_REMOVED lines=16> */
.L_x_11861:
[----:B------:R-:W-:Y:S05]  /*20590*/  @!P2 BRA `(.L_x_11862) ;  /* 0x000000000010a947 */ /* 0x000fea0003800000 */
[----:B------:R-:W-:Y:S02]  /*205a0*/  ULDC.64 UR4, c[0x0][0x208] ;  /* 0x0000820000047ab9 */ /* 0x000fe40000000a00 */
[----:B------:R-:W2:Y:S04]  /*205b0*/  LDG.E R10, desc[UR4][R6.64] ;  /* 0x00000004060a7981 */ /* 0x000ea8000c1e1900 */
[----:B------:R-:W2:Y:S02]  /*205c0*/  LDG.E R6, desc[UR4][R6.64+0x4] ;  /* 0x0000040406067981 */ /* 0x000ea4000c1e1900 */
[----:B--2---:R-:W-:-:S07]  /*205d0*/  IMAD.IADD R10, R6, 0x1, -R10 ;  /* 0x00000001060a7824 */ /* 0x004fce00078e0a0a */
.L_x_11862:
[----:B------:R-:W-:Y:S02]  /*205e0*/  ULDC.64 UR4, c[0x0][0x208] ;  /* 0x0000820000047ab9 */ /* 0x000fe40000000a00 */
[----:B------:R-:W2:Y:S04]  /*205f0*/  @P0 LDG.E R3, desc[UR4][R4.64] ;  /* 0x0000000404030981 */ /* 0x000ea8000c1e1900 */
[----:B------:R3:W2:Y:S01]  /*20600*/  @P0 LDG.E R4, desc[UR4][R4.64+0x4] ;  /* 0x0000040404040981 */ /* 0x0006a2000c1e1900 */
[----:B-----5:R-:W-:Y:S01]  /*20610*/  IMAD.IADD R10, R10, 0x1, -R9 ;  /* 0x000000010a0a7824 */ /* 0x020fe200078e0a09 */
[----:B------:R-:W-:Y:S01]  /*20620*/  BSSY B0, `(.L_x_11863) ;  /* 0x0000039000007945 */ /* 0x000fe20003800000 */
[----:B---3--:R-:W3:Y:S02]  /*20630*/  LDC R5, c[0x0][0x448] ;  /* 0x00011200ff057b82 */ /* 0x008ee40000000800 */
[----:B---3--:R-:W-:-:S13]  /*20640*/  ISETP.NE.AND P1, PT, R5, 0x1, PT ;  /* 0x000000010500780c */ /* 0x008fda0003f25270 */
[----:B------:R-:W3:Y:S08]  /*20650*/  @P1 LDC R5, c[0x0][0x44c] ;  /* 0x00011300ff051b82 */ /* 0x000ef00000000800 */
[----:B------:R-:W4:Y:S01]  /*20660*/  @P1 LDC R6, c[0x0][0x450] ;  /* 0x00011400ff061b82 */ /* 0x000f220000000800 */
[----:B--2---:R-:W-:Y:S02]  /*20670*/  @P0 IMAD.IADD R8, R4, 0x1, -R3 ;  /* 0x0000000104080824 */ /* 0x004fe400078e0a03 */
[----:B------:R-:W-:-:S02]  /*20680*/  IMAD R3, R25, 0xc0, RZ ;  /* 0x000000c019037824 */ /* 0x000fc400078e02ff */
[----:B------:R-:W-:Y:S02]  /*20690*/  IMAD.IADD R20, R10, 0x1, R8 ;  /* 0x000000010a147824 */ /* 0x000fe400078e0208 */
[----:B------:R-:W-:-:S04]  /*206a0*/  VIADD R3, R3, 0xbf ;  /* 0x000000bf03037836 */ /* 0x000fc80000000000 */
[----:B---3--:R-:W-:-:S04]  /*206b0*/  @P1 IMAD.HI.U32 R5, R3, R5, RZ ;  /* 0x0000000503051227 */ /* 0x008fc800078e00ff */
[----:B------:R-:W-:Y:S01]  /*206c0*/  IMAD.MOV.U32 R4, RZ, RZ, R3 ;  /* 0x000000ffff047224 */ /* 0x000fe200078e0003 */
[----:B----4-:R-:W-:Y:S01]  /*206d0*/  @P1 SHF.R.U32.HI R4, RZ, R6, R5 ;  /* 0x00000006ff041219 */ /* 0x010fe20000011605 */
[C---:B------:R-:W-:Y:S01]  /*206e0*/  VIADD R3, R20.reuse, 0x8f ;  /* 0x0000008f14037836 */ /* 0x040fe20000000000 */
[----:B------:R-:W-:Y:S02]  /*206f0*/  IADD3 R20, R20, 0x90, -R12 ;  /* 0x0000009014147810 */ /* 0x000fe40007ffe80c */
[----:B0-----:R-:W-:Y:S01]  /*20700*/  LOP3.LUT R12, R2, 0xff, RZ, 0xc0, !PT ;  /* 0x000000ff020c7812 */ /* 0x001fe200078ec0ff */
[----:B------:R-:W-:-:S04]  /*20710*/  IMAD.HI R3, R3, 0x38e38e39, RZ ;  /* 0x38e38e3903037827 */ /* 0x000fc800078e02ff */
[----:B------:R-:W-:Y:S01]  /*20720*/  IMAD.IADD R4, R20, 0x1, R4 ;  /* 0x0000000114047824 */ /* 0x000fe200078e0204 */
[----:B------:R-:W-:Y:S01]  /*20730*/  SHF.R.U32.HI R21, RZ, 0x1f, R3 ;  /* 0x0000001fff157819 */ /* 0x000fe20000011603 */
[----:B------:R0:W-:Y:S02]  /*20740*/  STL [R1+0x48], R12 ;  /* 0x0000480c01007387 */ /* 0x0001e40000100800 */
[----:B------:R-:W-:Y:S01]  /*20750*/  IMAD.HI R4, R4, 0x38e38e39, RZ ;  /* 0x38e38e3904047827 */ /* 0x000fe200078e02ff */
[----:B------:R-:W-:-:S04]  /*20760*/  LEA.HI.SX32 R21, R3, R21, 0x1b ;  /* 0x0000001503157211 */ /* 0x000fc800078fdaff */
[----:B------:R-:W-:-:S04]  /*20770*/  SHF.R.U32.HI R5, RZ, 0x1f, R4 ;  /* 0x0000001fff057819 */ /* 0x000fc80000011604 */
[----:B------:R-:W-:Y:S02]  /*20780*/  LEA.HI.SX32 R5, R4, R5, 0x1b ;  /* 0x0000000504057211 */ /* 0x000fe400078fdaff */
[----:B------:R-:W-:Y:S01]  /*20790*/  SHF.R.U32.HI R4, RZ, 0x10, R2 ;  /* 0x00000010ff047819 */ /* 0x000fe20000011602 */
[----:B------:R-:W-:Y:S01]  /*207a0*/  IMAD.MOV.U32 R2, RZ, RZ, RZ ;  /* 0x000000ffff027224 */ /* 0x000fe200078e00ff */
        /* <DEDUP_REMOVED lines=11> */
[----:B------:R0:W2:Y:S02]  /*20860*/  F2I.FTZ.U32.TRUNC.NTZ R3, R2 ;  /* 0x0000000200037305 */ /* 0x0000a4000021f000 */
[----:B0-----:R-:W-:-:S04]  /*20870*/  LOP3.LUT R2, R9, R6, RZ, 0x3c, !PT ;  /* 0x0000000609027212 */ /* 0x001fc800078e3cff */
[----:B------:R-:W-:Y:S01]  /*20880*/  ISETP.GE.AND P1, PT, R2, RZ, PT ;  /* 0x000000ff0200720c */ /* 0x000fe20003f26270 */
[----:B--2---:R-:W-:-:S04]  /*20890*/  IMAD.MOV R2, RZ, RZ, -R3 ;  /* 0x000000ffff027224 */ /* 0x004fc800078e0a03 */
[----:B-1----:R-:W-:Y:S02]  /*208a0*/  IMAD R11, R2, R7, RZ ;  /* 0x00000007020b7224 */ /* 0x002fe400078e02ff */
        /* <DEDUP_REMOVED lines=16> */
.L_x_11864:
[----:B------:R-:W-:Y:S05]  /*209b0*/  BSYNC B0 ;  /* 0x0000000000007941 */ /* 0x000fea0003800000 */
.L_x_11863:
        /* <DEDUP_REMOVED lines=24> */
[----:B------:R0:W2:Y:S02]  /*20b40*/  SHFL.IDX PT, R14, R6, RZ, 0x1f ;  /* 0x00001fff060e7589 */ /* 0x0000a400000e0000 */
.L_x_12066:
[----:B--2---:R-:W-:Y:S02]  /*20b50*/  ISETP.NE.AND P0, PT, R14, RZ, PT ;  /* 0x000000ff0e00720c */ /* 0x004fe40003f05270 */
[----:B------:R-:W-:-:S11]  /*20b60*/  PLOP3.LUT P2, PT, PT, PT, PT, 0x8, 0x0 ;  /* 0x000000000000781c */ /* 0x000fd60003f4e170 */
[----:B------:R-:W-:Y:S05]  /*20b70*/  @P0 BRA `(.L_x_11868) ;  /* 0x00000000000c0947 */ /* 0x000fea0003800000 */
[----:B------:R-:W-:-:S03]  /*20b80*/  UMOV UR4, 0xffffffff ;  /* 0xffffffff00047882 */ /* 0x000fc60000000000 */
[----:B------:R-:W-:Y:S05]  /*20b90*/  BRA.DIV UR4, `(.L_x_11869) ;  /* 0x0000007a04ec7947 */ /* 0x000fea000b800000 */
[----:B------:R-:W-:-:S13]  /*20ba0*/  ELECT P2, URZ, PT ;  /* 0x00000000003f782f */ /* 0x000fda0003840000 */
.L_x_11868:
        /* <DEDUP_REMOVED lines=9> */
.L_x_12069:
[----:B------:R-:W-:Y:S05]  /*20c40*/  BSYNC B1 ;  /* 0x0000000000017941 */ /* 0x000fea0003800000 */
.L_x_11870:
[----:B------:R-:W-:Y:S04]  /*20c50*/  BSSY B1, `(.L_x_11872) ;  /* 0x000008a000017945 */ /* 0x000fe80003800000 */
[----:B------:R-:W-:Y:S05]  /*20c60*/  @!P2 BRA `(.L_x_11873) ;  /* 0x000000080020a947 */ /* 0x000fea0003800000 */
[----:B------:R-:W2:Y:S04]  /*20c70*/  LDL R9, [R1] ;  /* 0x0000000001097983 */ /* 0x000ea80000100800 */
[----:B------:R-:W1:Y:S01]  /*20c80*/  LDL R8, [R1+0x4] ;  /* 0x0000040001087983 */ /* 0x000e620000100800 */
[----:B------:R-:W3:Y:S01]  /*20c90*/  S2R R7, SR_TID.X ;  /* 0x0000000000077919 */ /* 0x000ee20000002100 */
[----:B------:R-:W-:Y:S01]  /*20ca0*/  BSSY B2, `(.L_x_11874) ;  /* 0x0000007000027945 */ /* 0x000fe20003800000 */
[----:B---3--:R-:W-:-:S04]  /*20cb0*/  LOP3.LUT R7, R7, 0x7f, RZ, 0xc0, !PT ;  /* 0x0000007f07077812 */ /* 0x008fc800078ec0ff */
[----:B------:R-:W-:Y:S01]  /*20cc0*/  ISETP.NE.AND P4, PT, R7, RZ, PT ;  /* 0x000000ff0700720c */ /* 0x000fe20003f85270 */
[----:B--2---:R-:W-:Y:S01]  /*20cd0*/  IMAD R9, R9, 0x8, R16 ;  /* 0x0000000809097824 */ /* 0x004fe200078e0210 */
[----:B-1----:R-:W-:-:S04]  /*20ce0*/  SHF.L.U32 R11, R8, 0x1f, RZ ;  /* 0x0000001f080b7819 */ /* 0x002fc800000006ff */
[----:B------:R-:W1:Y:S02]  /*20cf0*/  SYNCS.PHASECHK.TRANS64.TRYWAIT P0, [R9+URZ+0x31ca0], R11 ;  /* 0x031ca00b090075a7 */ /* 0x000e64000800017f */
[----:B-1----:R-:W-:Y:S05]  /*20d00*/  @!P0 BRA `(.L_x_11875) ;  /* 0x0000007800c88947 */ /* 0x002fea0003800000 */
.L_x_12070:
[----:B------:R-:W-:Y:S05]  /*20d10*/  BSYNC B2 ;  /* 0x0000000000027941 */ /* 0x000fea0003800000 */
.L_x_11874:
[----:B------:R-:W-:Y:S04]  /*20d20*/  BSSY B2, `(.L_x_11876) ;  /* 0x0000007000027945 */ /* 0x000fe80003800000 */
[----:B------:R-:W-:Y:S05]  /*20d30*/  @P4 BRA `(.L_x_11877) ;  /* 0x0000000000144947 */ /* 0x000fea0003800000 */
[----:B------:R-:W-:Y:S01]  /*20d40*/  LOP3.LUT P0, RZ, R22, 0x1, RZ, 0xc0, !PT ;  /* 0x0000000116ff7812 */ /* 0x000fe2000780c0ff */
[----:B0-----:R-:W-:-:S04]  /*20d50*/  IMAD.MOV.U32 R6, RZ, RZ, 0x6c00 ;  /* 0x00006c00ff067424 */ /* 0x001fc800078e00ff */
[----:B------:R2:W-:Y:S08]  /*20d60*/  SYNCS.ARRIVE.TRANS64 RZ, [R9+URZ+0x31c90], R6 ;  /* 0x031c900609ff79a7 */ /* 0x0005f0000800003f */
[----:B------:R-:W-:Y:S05]  /*20d70*/  @!P0 BRA `(.L_x_11877) ;  /* 0x0000000000048947 */ /* 0x000fea0003800000 */
[----:B------:R-:W-:Y:S01]  /*20d80*/  BPT.TRAP 0x1 ;  /* 0x000000040000795c */ /* 0x000fe20000300000 */
.L_x_11877:
[----:B------:R-:W-:Y:S05]  /*20d90*/  BSYNC B2 ;  /* 0x0000000000027941 */ /* 0x000fea0003800000 */
.L_x_11876:
[----:B0-2---:R-:W2:Y:S01]  /*20da0*/  LDL R6, [R1] ;  /* 0x0000000001067983 */ /* 0x005ea20000100800 */
        /* <DEDUP_REMOVED lines=12> */
.L_x_11878:
        /* <DEDUP_REMOVED lines=16> */
.L_x_11879:
        /* <DEDUP_REMOVED lines=16> */
.L_x_11880:
        /* <DEDUP_REMOVED lines=13> */
.L_x_12071:
[----:B------:R-:W-:Y:S05]  /*21140*/  BSYNC B2 ;  /* 0x0000000000027941 */ /* 0x000fea0003800000 */
.L_x_11881:
        /* <DEDUP_REMOVED lines=9> */
.L_x_11884:
[----:B------:R-:W-:Y:S05]  /*211e0*/  BSYNC B2 ;  /* 0x0000000000027941 */ /* 0x000fea0003800000 */
.L_x_11883:
        /* <DEDUP_REMOVED lines=8> */
.L_x_11885:
        /* <DEDUP_REMOVED lines=15> */
.L_x_11886:
        /* <DEDUP_REMOVED lines=15> */
.L_x_11887:
        /* <DEDUP_REMOVED lines=10> */
.L_x_11873:
[----:B------:R-:W-:Y:S05]  /*214f0*/  BSYNC B1 ;  /* 0x0000000000017941 */ /* 0x000fea0003800000 */
.L_x_11872:
[----:B0-----:R-:W2:Y:S04]  /*21500*/  LDL.LU R6, [R1] ;  /* 0x0000000001067983 */ /* 0x001ea80000300800 */
[----:B------:R-:W3:Y:S01]  /*21510*/  LDL.LU R10, [R1+0x4] ;  /* 0x00000400010a7983 */ /* 0x000ee20000300800 */
[----:B------:R-:W-:Y:S01]  /*21520*/  PLOP3.LUT P5, PT, PT, PT, PT, 0x8, 0x0 ;  /* 0x000000000000781c */ /* 0x000fe20003fae170 */
[----:B--2---:R-:W-:-:S05]  /*21530*/  VIADD R6, R6, 0x1 ;  /* 0x0000000106067836 */ /* 0x004fca0000000000 */
[----:B------:R-:W-:-:S04]  /*21540*/  ISETP.NE.AND P0, PT, R6, 0x2, PT ;  /* 0x000000020600780c */ /* 0x000fc80003f05270 */
[----:B------:R-:W-:-:S04]  /*21550*/  SEL R7, RZ, 0x1, P0 ;  /* 0x00000001ff077807 */ /* 0x000fc80000000000 */
[----:B---3--:R-:W-:-:S05]  /*21560*/  LOP3.LUT R10, R10, R7, RZ, 0x3c, !PT ;  /* 0x000000070a0a7212 */ /* 0x008fca00078e3cff */
[----:B------:R0:W-:Y:S02]  /*21570*/  STL [R1+0x4], R10 ;  /* 0x0000040a01007387 */ /* 0x0001e40000100800 */
[----:B0-----:R-:W-:Y:S01]  /*21580*/  VIADD R10, R5, 0xfffffffe ;  /* 0xfffffffe050a7836 */ /* 0x001fe20000000000 */
[----:B------:R-:W-:-:S04]  /*21590*/  SEL R5, R6, RZ, P0 ;  /* 0x000000ff06057207 */ /* 0x000fc80000000000 */
[----:B------:R-:W-:Y:S01]  /*215a0*/  ISETP.GE.AND P0, PT, R10, R3, PT ;  /* 0x000000030a00720c */ /* 0x000fe20003f06270 */
[----:B------:R0:W-:-:S12]  /*215b0*/  STL [R1], R5 ;  /* 0x0000000501007387 */ /* 0x0001d80000100800 */
[----:B0-----:R-:W-:Y:S05]  /*215c0*/  @!P0 BRA `(.L_x_11866) ;  /* 0x0000000800608947 */ /* 0x001fea0003800000 */
.L_x_11904:
[----:B------:R-:W-:Y:S05]  /*215d0*/  YIELD ;  /* 0x0000000000007946 */ /* 0x000fea0003800000 */
[----:B------:R-:W-:Y:S04]  /*215e0*/  BSSY B1, `(.L_x_11888) ;  /* 0x000008a000017945 */ /* 0x000fe80003800000 */
[----:B0-----:R-:W-:Y:S05]  /*215f0*/  @!P2 BRA `(.L_x_11889) ;  /* 0x000000080020a947 */ /* 0x001fea0003800000 */
[----:B------:R-:W2:Y:S04]  /*21600*/  LDL R7, [R1] ;  /* 0x0000000001077983 */ /* 0x000ea80000100800 */
[----:B------:R-:W3:Y:S01]  /*21610*/  LDL R6, [R1+0x4] ;  /* 0x0000040001067983 */ /* 0x000ee20000100800 */
[----:B------:R-:W0:Y:S01]  /*21620*/  S2R R5, SR_TID.X ;  /* 0x0000000000057919 */ /* 0x000e220000002100 */
[----:B------:R-:W-:Y:S01]  /*21630*/  BSSY B2, `(.L_x_11890) ;  /* 0x0000007000027945 */ /* 0x000fe20003800000 */
[----:B0-----:R-:W-:-:S04]  /*21640*/  LOP3.LUT R5, R5, 0x7f, RZ, 0xc0, !PT ;  /* 0x0000007f05057812 */ /* 0x001fc800078ec0ff */
[----:B------:R-:W-:Y:S01]  /*21650*/  ISETP.NE.AND P1, PT, R5, RZ, PT ;  /* 0x000000ff0500720c */ /* 0x000fe20003f25270 */
[----:B--2---:R-:W-:Y:S01]  /*21660*/  IMAD R9, R7, 0x8, R16 ;  /* 0x0000000807097824 */ /* 0x004fe200078e0210 */
[----:B---3--:R-:W-:-:S04]  /*21670*/  SHF.L.U32 R8, R6, 0x1f, RZ ;  /* 0x0000001f06087819 */ /* 0x008fc800000006ff */
[----:B------:R-:W0:Y:S02]  /*21680*/  SYNCS.PHASECHK.TRANS64.TRYWAIT P0, [R9+URZ+0x31ca0], R8 ;  /* 0x031ca008090075a7 */ /* 0x000e24000800017f */
[----:B0-----:R-:W-:Y:S05]  /*21690*/  @!P0 BRA `(.L_x_11891) ;  /* 0x00000070008c8947 */ /* 0x001fea0003800000 */
.L_x_12072:
[----:B------:R-:W-:Y:S05]  /*216a0*/  BSYNC B2 ;  /* 0x0000000000027941 */ /* 0x000fea0003800000 */
.L_x_11890:
[----:B------:R-:W-:Y:S04]  /*216b0*/  BSSY B2, `(.L_x_11892) ;  /* 0x0000007000027945 */ /* 0x000fe80003800000 */
[----:B------:R-:W-:Y:S05]  /*216c0*/  @P1 BRA `(.L_x_11893) ;  /* 0x0000000000141947 */ /* 0x000fea0003800000 */
[----:B------:R-:W-:Y:S01]  /*216d0*/  LOP3.LUT P0, RZ, R22, 0x1, RZ, 0xc0, !PT ;  /* 0x0000000116ff7812 */ /* 0x000fe2000780c0ff */
[----:B------:R-:W-:-:S04]  /*216e0*/  IMAD.MOV.U32 R5, RZ, RZ, 0x6c00 ;  /* 0x00006c00ff057424 */ /* 0x000fc800078e00ff */
[----:B------:R2:W-:Y:S08]  /*216f0*/  SYNCS.ARRIVE.TRANS64 RZ, [R9+URZ+0x31c90], R5 ;  /* 0x031c900509ff79a7 */ /* 0x0005f0000800003f */
[----:B------:R-:W-:Y:S05]  /*21700*/  @!P0 BRA `(.L_x_11893) ;  /* 0x0000000000048947 */ /* 0x000fea0003800000 */
[----:B------:R-:W-:Y:S01]  /*21710*/  BPT.TRAP 0x1 ;  /* 0x000000040000795c */ /* 0x000fe20000300000 */
.L_x_11893:
[----:B------:R-:W-:Y:S05]  /*21720*/  BSYNC B2 ;  /* 0x0000000000027941 */ /* 0x000fea0003800000 */
.L_x_11892:
[----:B--2---:R-:W2:Y:S01]  /*21730*/  LDL R5, [R1] ;  /* 0x0000000001057983 */ /* 0x004ea20000100800 */
        /* <DEDUP_REMOVED lines=10> */
[----:B-1----:R-:W-:-:S08]  /*217e0*/  VIADD R11, R7, 0x16a00 ;  /* 0x00016a00070b7836 */ /* 0x002fd00000000000 */
.L_x_11894:
        /* <DEDUP_REMOVED lines=16> */
.L_x_11895:
        /* <DEDUP_REMOVED lines=16> */
.L_x_11896:
        /* <DEDUP_REMOVED lines=13> */
.L_x_12073:
[----:B------:R-:W-:Y:S05]  /*21ac0*/  BSYNC B2 ;  /* 0x0000000000027941 */ /* 0x000fea0003800000 */
.L_x_11897:
        /* <DEDUP_REMOVED lines=9> */
.L_x_11900:
[----:B------:R-:W-:Y:S05]  /*21b60*/  BSYNC B2 ;  /* 0x0000000000027941 */ /* 0x000fea0003800000 */
.L_x_11899:
        /* <DEDUP_REMOVED lines=8> */
.L_x_11901:
        /* <DEDUP_REMOVED lines=16> */
.L_x_11902:
        /* <DEDUP_REMOVED lines=15> */
.L_x_11903:
        /* <DEDUP_REMOVED lines=10> */
.L_x_11889:
[----:B------:R-:W-:Y:S05]  /*21e80*/  BSYNC B1 ;  /* 0x0000000000017941 */ /* 0x000fea0003800000 */
.L_x_11888:
        /* <DEDUP_REMOVED lines=12> */
.L_x_11866:
[----:B------:R-:W-:Y:S05]  /*21f50*/  BSYNC B0 ;  /* 0x0000000000007941 */ /* 0x000fea0003800000 */
.L_x_11865:
[----:B------:R-:W2:Y:S01]  /*21f60*/  LDC R0, c[0x0][0x448] ;  /* 0x00011200ff007b82 */ /* 0x000ea20000000800 */
[----:B------:R-:W-:Y:S01]  /*21f70*/  ISETP.NE.AND P1, PT, R4, RZ, PT ;  /* 0x000000ff0400720c */ /* 0x000fe20003f25270 */
[----:B------:R-:W-:Y:S05]  /*21f80*/  @!P5 WARPSYNC.ALL ;  /* 0x000000000000d948 */ /* 0x000fea0003800000 */
[----:B------:R-:W-:Y:S07]  /*21f90*/  BSSY B0, `(.L_x_11905) ;  /* 0x000002d000007945 */ /* 0x000fee0003800000 */
[----:B------:R-:W3:Y:S08]  /*21fa0*/  @!P1 LDC R4, c[0x0][0x9f0] ;  /* 0x00027c00ff049b82 */ /* 0x000ef00000000800 */
[----:B------:R-:W-:Y:S01]  /*21fb0*/  @!P5 BAR.SYNC.DEFER_BLOCKING 0xc, 0x200 ;  /* 0x030800000000db1d */ /* 0x000fe20000010000 */
[----:B--2---:R-:W-:Y:S01]  /*21fc0*/  ISETP.NE.AND P0, PT, R0, 0x1, PT ;  /* 0x000000010000780c */ /* 0x004fe20003f05270 */
[----:B------:R-:W-:-:S04]  /*21fd0*/  IMAD.MOV.U32 R0, RZ, RZ, 0xc0 ;  /* 0x000000c0ff007424 */ /* 0x000fc800078e00ff */
[----:B------:R-:W-:-:S08]  /*21fe0*/  IMAD R0, R25, R0, 0xbf ;  /* 0x000000bf19007424 */ /* 0x000fd000078e0200 */
[----:B------:R-:W2:Y:S08]  /*21ff0*/  @P0 LDC R2, c[0x0][0x44c] ;  /* 0x00011300ff020b82 */ /* 0x000eb00000000800 */
[----:B------:R-:W4:Y:S01]  /*22000*/  @P0 LDC R3, c[0x0][0x450] ;  /* 0x00011400ff030b82 */ /* 0x000f220000000800 */
[----:B--2---:R-:W-:-:S05]  /*22010*/  @P0 IMAD.HI.U32 R2, R0, R2, RZ ;  /* 0x0000000200020227 */ /* 0x004fca00078e00ff */
[----:B----4-:R-:W-:-:S05]  /*22020*/  @P0 SHF.R.U32.HI R0, RZ, R3, R2 ;  /* 0x00000003ff000219 */ /* 0x010fca0000011602 */
        /* <DEDUP_REMOVED lines=8> */
[----:B--23--:R-:W-:Y:S05]  /*220b0*/  @!P0 BRA `(.L_x_11906) ;  /* 0x0000000000688947 */ /* 0x00cfea0003800000 */
[-C--:B------:R-:W-:Y:S02]  /*220c0*/  IABS R0, R4.reuse ;  /* 0x0000000400007213 */ /* 0x080fe40000000000 */
[----:B------:R-:W-:Y:S02]  /*220d0*/  IABS R6, R4 ;  /* 0x0000000400067213 */ /* 0x000fe40000000000 */
[----:B------:R-:W2:Y:S03]  /*220e0*/  I2F.RP R2, R0 ;  /* 0x0000000000027306 */ /* 0x000ea60000209400 */
[----:B------:R-:W-:-:S05]  /*220f0*/  IMAD.MOV R6, RZ, RZ, -R6 ;  /* 0x000000ffff067224 */ /* 0x000fca00078e0a06 */
[----:B--2---:R-:W2:Y:S02]  /*22100*/  MUFU.RCP R2, R2 ;  /* 0x0000000200027308 */ /* 0x004ea40000001000 */
[----:B--2---:R-:W-:-:S06]  /*22110*/  VIADD R2, R2, 0xffffffe ;  /* 0x0ffffffe02027836 */ /* 0x004fcc0000000000 */
[----:B------:R-:W2:Y:S02]  /*22120*/  F2I.FTZ.U32.TRUNC.NTZ R3, R2 ;  /* 0x0000000200037305 */ /* 0x000ea4000021f000 */
[----:B--2---:R-:W-:-:S04]  /*22130*/  IMAD.MOV R2, RZ, RZ, -R3 ;  /* 0x000000ffff027224 */ /* 0x004fc800078e0a03 */
[----:B0-----:R-:W-:Y:S02]  /*22140*/  IMAD R5, R2, R0, RZ ;  /* 0x0000000002057224 */ /* 0x001fe400078e02ff */
        /* <DEDUP_REMOVED lines=17> */
.L_x_11906:
[----:B------:R-:W-:Y:S05]  /*22260*/  BSYNC B0 ;  /* 0x0000000000007941 */ /* 0x000fea0003800000 */
.L_x_11905:
[----:B------:R-:W3:Y:S04]  /*22270*/  LDL R0, [R1+0x2c] ;  /* 0x00002c0001007983 */ /* 0x000ee80000100800 */
[----:B------:R-:W3:Y:S01]  /*22280*/  LDL R2, [R1+0x48] ;  /* 0x0000480001027983 */ /* 0x000ee20000100800 */
[----:B------:R-:W-:Y:S01]  /*22290*/  BSSY B7, `(.L_x_11907) ;  /* 0x0000423000077945 */ /* 0x000fe20003800000 */
[----:B---3--:R-:W-:-:S05]  /*222a0*/  IMAD R2, R2, R0, RZ ;  /* 0x0000000002027224 */ /* 0x008fca00078e02ff */
        /* <DEDUP_REMOVED lines=9> */
[----:B0-2---:R-:W0:Y:S01]  /*22340*/  S2R R5, SR_LANEID ;  /* 0x0000000000057919 */ /* 0x005e220000000000 */
[----:B------:R-:W-:Y:S01]  /*22350*/  VOTEU.ANY UR4, UPT, PT ;  /* 0x0000000000047886 */ /* 0x000fe200038e0100 */
[----:B------:R-:W2:Y:S01]  /*22360*/  LDC.64 R2, c[0x0][0xc60] ;  /* 0x00031800ff027b82 */ /* 0x000ea20000000a00 */
[----:B------:R-:W0:Y:S01]  /*22370*/  FLO.U32 R0, UR4 ;  /* 0x0000000400007d00 */ /* 0x000e2200080e0000 */
[----:B------:R-:W-:Y:S01]  /*22380*/  ULDC.64 UR6, c[0x0][0x208] ;  /* 0x0000820000067ab9 */ /* 0x000fe20000000a00 */
[----:B0-----:R-:W-:-:S06]  /*22390*/  ISETP.EQ.U32.AND P0, PT, R0, R5, PT ;  /* 0x000000050000720c */ /* 0x001fcc0003f02070 */
[----:B------:R-:W2:Y:S07]  /*223a0*/  POPC R5, UR4 ;  /* 0x0000000400057d09 */ /* 0x000eae0008000000 */
[----:B--2---:R-:W2:Y:S01]  /*223b0*/  @P0 ATOMG.E.ADD.STRONG.GPU PT, R3, desc[UR6][R2.64], R5 ;  /* 0x00000005020309a8 */ /* 0x004ea200081ee1c6 */
[----:B------:R-:W0:Y:S02]  /*223c0*/  S2R R4, SR_LTMASK ;  /* 0x0000000000047919 */ /* 0x000e240000003900 */
[----:B0-----:R-:W-:-:S04]  /*223d0*/  LOP3.LUT R4, R4, UR4, RZ, 0xc0, !PT ;  /* 0x0000000404047c12 */ /* 0x001fc8000f8ec0ff */
[----:B------:R-:W0:Y:S01]  /*223e0*/  POPC R7, R4 ;  /* 0x0000000400077309 */ /* 0x000e220000000000 */
[----:B--2---:R-:W0:Y:S02]  /*223f0*/  SHFL.IDX PT, R0, R3, R0, 0x1f ;  /* 0x00001f0003007589 */ /* 0x004e2400000e0000 */
[----:B0-----:R-:W-:Y:S01]  /*22400*/  IADD3 R24, R0, UR38, R7 ;  /* 0x0000002600187c10 */ /* 0x001fe2000fffe007 */
[----:B------:R-:W-:Y:S06]  /*22410*/  BRA `(.L_x_11909) ;  /* 0x0000004000287947 */ /* 0x000fec0003800000 */
.L_x_11908:
        /* <DEDUP_REMOVED lines=9> */
[----:B------:R-:W3:Y:S01]  /*224b0*/  LDC.64 R2, c[0x4][R2] ;  /* 0x0100000002027b82 */ /* 0x000ee20000000a00 */
[----:B0-2---:R-:W-:Y:S02]  /*224c0*/  IMAD.U32 R5, RZ, RZ, UR7 ;  /* 0x00000007ff057e24 */ /* 0x005fe4000f8e00ff */
[----:B------:R-:W-:Y:S02]  /*224d0*/  IMAD.U32 R6, RZ, RZ, UR8 ;  /* 0x00000008ff067e24 */ /* 0x000fe4000f8e00ff */
[----:B------:R-:W-:-:S02]  /*224e0*/  IMAD.U32 R7, RZ, RZ, UR9 ;  /* 0x00000009ff077e24 */ /* 0x000fc4000f8e00ff */
[----:B------:R-:W-:Y:S02]  /*224f0*/  IMAD.U32 R10, RZ, RZ, UR4 ;  /* 0x00000004ff0a7e24 */ /* 0x000fe4000f8e00ff */
[----:B-1----:R-:W-:Y:S02]  /*22500*/  IMAD.U32 R11, RZ, RZ, UR5 ;  /* 0x00000005ff0b7e24 */ /* 0x002fe4000f8e00ff */
[----:B------:R-:W-:Y:S02]  /*22510*/  IMAD.MOV.U32 R8, RZ, RZ, 0x70 ;  /* 0x00000070ff087424 */ /* 0x000fe400078e00ff */
[----:B------:R-:W-:Y:S02]  /*22520*/  IMAD.MOV.U32 R12, RZ, RZ, 0x1 ;  /* 0x00000001ff0c7424 */ /* 0x000fe400078e00ff */
[----:B------:R-:W-:-:S07]  /*22530*/  IMAD.MOV.U32 R13, RZ, RZ, RZ ;  /* 0x000000ffff0d7224 */ /* 0x000fce00078e00ff */
[----:B------:R-:W-:-:S07]  /*22540*/  LEPC R20, `(.L_x_11911) ;  /* 0x000000001014794e */ /* 0x000fce0000000000 */
[----:B---3--:R-:W-:Y:S05]  /*22550*/  CALL.ABS.NOINC R2 ;  /* 0x0000000002007343 */ /* 0x008fea0003c00000 */
.L_x_11911:
[----:B------:R-:W-:Y:S05]  /*22560*/  BSYNC B6 ;  /* 0x0000000000067941 */ /* 0x000fea0003800000 */
.L_x_11910:
        /* <DEDUP_REMOVED lines=10> */
[----:B0-2---:R-:W-:Y:S02]  /*22610*/  IMAD.U32 R5, RZ, RZ, UR7 ;  /* 0x00000007ff057e24 */ /* 0x005fe4000f8e00ff */
[----:B------:R-:W-:Y:S02]  /*22620*/  IMAD.U32 R6, RZ, RZ, UR8 ;  /* 0x00000008ff067e24 */ /* 0x000fe4000f8e00ff */
[----:B------:R-:W-:-:S02]  /*22630*/  IMAD.U32 R7, RZ, RZ, UR9 ;  /* 0x00000009ff077e24 */ /* 0x000fc4000f8e00ff */
[----:B------:R-:W-:Y:S02]  /*22640*/  IMAD.U32 R10, RZ, RZ, UR4 ;  /* 0x00000004ff0a7e24 */ /* 0x000fe4000f8e00ff */
[----:B-1----:R-:W-:Y:S02]  /*22650*/  IMAD.U32 R11, RZ, RZ, UR5 ;  /* 0x00000005ff0b7e24 */ /* 0x002fe4000f8e00ff */
[----:B------:R-:W-:Y:S02]  /*22660*/  IMAD.MOV.U32 R8, RZ, RZ, 0x70 ;  /* 0x00000070ff087424 */ /* 0x000fe400078e00ff */
[----:B------:R-:W-:Y:S02]  /*22670*/  IMAD.MOV.U32 R12, RZ, RZ, 0x1 ;  /* 0x00000001ff0c7424 */ /* 0x000fe400078e00ff */
[----:B---3--:R-:W-:-:S07]  /*22680*/  IMAD.MOV.U32 R13, RZ, RZ, RZ ;  /* 0x000000ffff0d7224 */ /* 0x008fce00078e00ff */
[----:B------:R-:W-:-:S07]  /*22690*/  LEPC R20, `(.L_x_11914) ;  /* 0x000000001014794e */ /* 0x000fce0000000000 */
[----:B----4-:R-:W-:Y:S05]  /*226a0*/  CALL.ABS.NOINC R2 ;  /* 0x0000000002007343 */ /* 0x010fea0003c00000 */
.L_x_11914:
        /* <DEDUP_REMOVED lines=16> */
.L_x_11913:
[----:B------:R-:W-:Y:S05]  /*227b0*/  BSYNC B6 ;  /* 0x0000000000067941 */ /* 0x000fea0003800000 */
.L_x_11912:
        /* <DEDUP_REMOVED lines=8> */
[----:B------:R4:W5:Y:S02]  /*22840*/  @P0 LDG.E R26, desc[UR6][R2.64] ;  /* 0x00000006021a0981 */ /* 0x000964000c1e1900 */
[----:B----4-:R-:W4:Y:S02]  /*22850*/  LDC.64 R2, c[0x0][0x418] ;  /* 0x00010600ff027b82 */ /* 0x010f240000000a00 */
[----:B----4-:R-:W-:Y:S01]  /*22860*/  LOP3.LUT P0, RZ, R2, UR4, RZ, 0xfc, !PT ;  /* 0x0000000402ff7c12 */ /* 0x010fe2000f80fcff */
[----:B------:R-:W-:-:S03]  /*22870*/  UMOV UR4, 0xffffffff ;  /* 0xffffffff00047882 */ /* 0x000fc60000000000 */
[----:B------:R-:W-:Y:S01]  /*22880*/  LOP3.LUT P0, RZ, R3, UR5, RZ, 0xfc, P0 ;  /* 0x0000000503ff7c12 */ /* 0x000fe2000800fcff */
[----:B---3--:R-:W-:Y:S01]  /*22890*/  VIADD R23, R20, 0xffffffff ;  /* 0xffffffff14177836 */ /* 0x008fe20000000000 */
[----:B-----5:R-:W-:Y:S02]  /*228a0*/  SHF.R.S32.HI R7, RZ, 0x1f, R26 ;  /* 0x0000001fff077819 */ /* 0x020fe4000001141a */
[----:B------:R-:W-:-:S03]  /*228b0*/  SEL R19, R26, RZ, !P0 ;  /* 0x000000ff1a137207 */ /* 0x000fc60004000000 */
[----:B------:R3:W-:Y:S01]  /*228c0*/  STL [R1+0x8], R7 ;  /* 0x0000080701007387 */ /* 0x0007e20000100800 */
[----:B------:R-:W-:Y:S05]  /*228d0*/  BRA.DIV UR4, `(.L_x_11915) ;  /* 0x0000006204247947 */ /* 0x000fea000b800000 */
[----:B------:R-:W4:Y:S02]  /*228e0*/  S2R R0, SR_TID.X ;  /* 0x0000000000007919 */ /* 0x000f240000002100 */
[----:B----4-:R-:W-:-:S04]  /*228f0*/  SHF.R.U32.HI R0, RZ, 0x5, R0 ;  /* 0x00000005ff007819 */ /* 0x010fc80000011600 */
[----:B------:R-:W-:-:S05]  /*22900*/  LOP3.LUT R0, R0, 0x3, RZ, 0xc0, !PT ;  /* 0x0000000300007812 */ /* 0x000fca00078ec0ff */
[----:B------:R4:W0:Y:S02]  /*22910*/  SHFL.IDX PT, R14, R0, RZ, 0x1f ;  /* 0x00001fff000e7589 */ /* 0x00082400000e0000 */
.L_x_12076:
        /* <DEDUP_REMOVED lines=8> */
.L_x_12079:
[----:B------:R-:W-:Y:S05]  /*229a0*/  @!P6 BRA `(.L_x_11916) ;  /* 0x000000040008e947 */ /* 0x000fea0003800000 */
[----:B------:R-:W-:-:S04]  /*229b0*/  ISETP.NE.U32.AND P0, PT, R2, RZ, PT ;  /* 0x000000ff0200720c */ /* 0x000fc80003f05070 */
[----:B------:R-:W-:-:S13]  /*229c0*/  ISETP.NE.AND.EX P0, PT, R3, RZ, PT, P0 ;  /* 0x000000ff0300720c */ /* 0x000fda0003f05300 */
[----:B------:R-:W-:Y:S05]  /*229d0*/  @!P0 BRA `(.L_x_11918) ;  /* 0x00000000004c8947 */ /* 0x000fea0003800000 */
[----:B------:R-:W0:Y:S01]  /*229e0*/  LDC R6, c[0x0][0x43c] ;  /* 0x00010f00ff067b82 */ /* 0x000e220000000800 */
[----:B----4-:R-:W-:Y:S01]  /*229f0*/  IMAD.MOV.U32 R0, RZ, RZ, R23 ;  /* 0x000000ffff007224 */ /* 0x010fe200078e0017 */
[----:B------:R-:W-:Y:S01]  /*22a00*/  ULDC.64 UR4, c[0x0][0x428] ;  /* 0x00010a0000047ab9 */ /* 0x000fe20000000a00 */
[----:B------:R-:W-:Y:S01]  /*22a10*/  ULDC.64 UR6, c[0x0][0x208] ;  /* 0x0000820000067ab9 */ /* 0x000fe20000000a00 */
[----:B0-----:R-:W-:-:S13]  /*22a20*/  ISETP.NE.AND P0, PT, R6, 0x1, PT ;  /* 0x000000010600780c */ /* 0x001fda0003f05270 */
[----:B--2---:R-:W0:Y:S02]  /*22a30*/  @P0 LDC.64 R4, c[0x0][0x440] ;  /* 0x00011000ff040b82 */ /* 0x004e240000000a00 */
        /* <DEDUP_REMOVED lines=13> */
.L_x_11918:
[----:B----4-:R-:W-:Y:S01]  /*22b10*/  IMAD R0, R18, 0x8, R16 ;  /* 0x0000000812007824 */ /* 0x010fe200078e0210 */
[----:B0-----:R-:W-:-:S04]  /*22b20*/  SHF.L.U32 R2, R28, 0x1f, RZ ;  /* 0x0000001f1c027819 */ /* 0x001fc800000006ff */
[----:B------:R-:W0:Y:S02]  /*22b30*/  SYNCS.PHASECHK.TRANS64.TRYWAIT P0, [R0+URZ+0x31c40], R2 ;  /* 0x031c4002000075a7 */ /* 0x000e24000800017f */
[----:B0-----:R-:W-:Y:S05]  /*22b40*/  @!P0 BRA `(.L_x_11919) ;  /* 0x0000005c00dc8947 */ /* 0x001fea0003800000 */
.L_x_12080:
        /* <DEDUP_REMOVED lines=9> */
.L_x_11920:
        /* <DEDUP_REMOVED lines=31> */
.L_x_11916:
        /* <DEDUP_REMOVED lines=39> */
[----:B0-----:R-:W-:Y:S05]  /*23040*/  CALL.ABS.NOINC R2 ;  /* 0x0000000002007343 */ /* 0x001fea0003c00000 */
.L_x_11922:
[----:B------:R-:W-:Y:S05]  /*23050*/  BSYNC B6 ;  /* 0x0000000000067941 */ /* 0x000fea0003800000 */
.L_x_11921:
[----:B------:R-:W2:Y:S01]  /*23060*/  LDL.LU R20, [R1+0x20] ;  /* 0x0000200001147983 */ /* 0x000ea20000300800 */
[----:B------:R-:W-:Y:S01]  /*23070*/  ULDC.64 UR6, c[0x0][0x2e0] ;  /* 0x0000b80000067ab9 */ /* 0x000fe20000000a00 */
[----:B------:R-:W3:Y:S01]  /*23080*/  LDC R10, c[0x0][0x448] ;  /* 0x00011200ff0a7b82 */ /* 0x000ee20000000800 */
[----:B------:R-:W-:Y:S01]  /*23090*/  ULDC.64 UR4, c[0x0][0x2d8] ;  /* 0x0000b60000047ab9 */ /* 0x000fe20000000a00 */
[----:B0-----:R-:W2:Y:S01]  /*230a0*/  LDL.LU.64 R2, [R1+0x38] ;  /* 0x0000380001027983 */ /* 0x001ea20000300a00 */
[----:B------:R-:W-:-:S03]  /*230b0*/  ULDC.64 UR8, c[0x0][0x280] ;  /* 0x0000a00000087ab9 */ /* 0x000fc60000000a00 */
[----:B------:R-:W4:Y:S04]  /*230c0*/  LDL.LU R21, [R1+0x40] ;  /* 0x0000400001157983 */ /* 0x000f280000300800 */
[----:B------:R-:W4:Y:S01]  /*230d0*/  LDL.LU R4, [R1+0x18] ;  /* 0x0000180001047983 */ /* 0x000f220000300800 */
[----:B---3--:R-:W-:-:S13]  /*230e0*/  ISETP.NE.AND P1, PT, R10, 0x1, PT ;  /* 0x000000010a00780c */ /* 0x008fda0003f25270 */
[----:B------:R-:W0:Y:S01]  /*230f0*/  @P1 LDC R5, c[0x0][0x450] ;  /* 0x00011400ff051b82 */ /* 0x000e220000000800 */
[----:B--2---:R-:W-:Y:S02]  /*23100*/  IMAD.MOV.U32 R3, RZ, RZ, R20 ;  /* 0x000000ffff037224 */ /* 0x004fe400078e0014 */
[----:B------:R-:W2:Y:S01]  /*23110*/  S2R R20, SR_TID.X ;  /* 0x0000000000147919 */ /* 0x000ea20000002100 */
[----:B----4-:R-:W-:Y:S02]  /*23120*/  IMAD R0, R21, UR6, RZ ;  /* 0x0000000615007c24 */ /* 0x010fe4000f8e02ff */
[----:B------:R-:W-:-:S04]  /*23130*/  IMAD.WIDE.U32 R2, R17, UR4, R2 ;  /* 0x0000000411027c25 */ /* 0x000fc8000f8e0002 */
[----:B------:R-:W-:Y:S01]  /*23140*/  IMAD R3, R17, UR5, R3 ;  /* 0x0000000511037c24 */ /* 0x000fe2000f8e0203 */
[----:B------:R-:W-:Y:S01]  /*23150*/  ULDC.64 UR4, c[0x0][0x2d0] ;  /* 0x0000b40000047ab9 */ /* 0x000fe20000000a00 */
[C---:B------:R-:W-:Y:S02]  /*23160*/  IMAD R0, R4.reuse, UR7, R0 ;  /* 0x0000000704007c24 */ /* 0x040fe4000f8e0200 */
[----:B------:R-:W-:Y:S01]  /*23170*/  IMAD.WIDE.U32 R2, R4, UR6, R2 ;  /* 0x0000000604027c25 */ /* 0x000fe2000f8e0002 */
[----:B------:R-:W-:Y:S01]  /*23180*/  ULDC.64 UR6, c[0x0][0x2c8] ;  /* 0x0000b20000067ab9 */ /* 0x000fe20000000a00 */
[----:B------:R-:W3:Y:S02]  /*23190*/  @P1 LDC R4, c[0x0][0x44c] ;  /* 0x00011300ff041b82 */ /* 0x000ee40000000800 */
[----:B------:R-:W-:Y:S01]  /*231a0*/  IMAD.IADD R3, R3, 0x1, R0 ;  /* 0x0000000103037824 */ /* 0x000fe200078e0200 */
[C---:B--2---:R-:W-:Y:S01]  /*231b0*/  LOP3.LUT R21, R20.reuse, 0x7f, RZ, 0xc0, !PT ;  /* 0x0000007f14157812 */ /* 0x044fe200078ec0ff */
[----:B------:R-:W-:-:S03]  /*231c0*/  IMAD.SHL.U32 R20, R20, 0x20, RZ ;  /* 0x0000002014147824 */ /* 0x000fc600078e00ff */
[----:B------:R-:W-:-:S04]  /*231d0*/  SHF.R.U32.HI R21, RZ, 0x2, R21 ;  /* 0x00000002ff157819 */ /* 0x000fc80000011615 */
[----:B------:R-:W-:Y:S02]  /*231e0*/  LOP3.LUT R20, R21, 0x60, R20, 0xf8, !PT ;  /* 0x0000006015147812 */ /* 0x000fe400078ef814 */
[----:B------:R2:W5:Y:S03]  /*231f0*/  LDL R21, [R1+0x30] ;  /* 0x0000300001157983 */ /* 0x0005660000100800 */
[----:B------:R-:W-:-:S04]  /*23200*/  IMAD R8, R25, 0xc0, R20 ;  /* 0x000000c019087824 */ /* 0x000fc800078e0214 */
[----:B---3--:R-:W-:-:S04]  /*23210*/  @P1 IMAD.HI.U32 R0, R8, R4, RZ ;  /* 0x0000000408001227 */ /* 0x008fc800078e00ff */
[----:B------:R-:W-:Y:S01]  /*23220*/  IMAD.MOV.U32 R4, RZ, RZ, R8 ;  /* 0x000000ffff047224 */ /* 0x000fe200078e0008 */
[----:B0-----:R-:W-:-:S04]  /*23230*/  @P1 SHF.R.U32.HI R4, RZ, R5, R0 ;  /* 0x00000005ff041219 */ /* 0x001fc80000011600 */
[--C-:B------:R-:W-:Y:S01]  /*23240*/  SHF.R.S32.HI R0, RZ, 0x1f, R4.reuse ;  /* 0x0000001fff007819 */ /* 0x100fe20000011404 */
[----:B------:R-:W-:-:S04]  /*23250*/  IMAD.MOV R6, RZ, RZ, -R4 ;  /* 0x000000ffff067224 */ /* 0x000fc800078e0a04 */
[----:B------:R-:W-:-:S04]  /*23260*/  IMAD R0, R0, UR4, RZ ;  /* 0x0000000400007c24 */ /* 0x000fc8000f8e02ff */
[C---:B------:R-:W-:Y:S02]  /*23270*/  IMAD R0, R4.reuse, UR5, R0 ;  /* 0x0000000504007c24 */ /* 0x040fe4000f8e0200 */
[----:B------:R-:W-:-:S04]  /*23280*/  IMAD.WIDE.U32 R4, R4, UR4, R2 ;  /* 0x0000000404047c25 */ /* 0x000fc8000f8e0002 */
[----:B------:R-:W-:Y:S02]  /*23290*/  IMAD.IADD R5, R5, 0x1, R0 ;  /* 0x0000000105057824 */ /* 0x000fe400078e0200 */
[----:B------:R-:W-:-:S05]  /*232a0*/  IMAD R0, R10, R6, R8 ;  /* 0x000000060a007224 */ /* 0x000fca00078e0208 */
[----:B------:R-:W-:-:S05]  /*232b0*/  SHF.R.S32.HI R6, RZ, 0x1f, R0 ;  /* 0x0000001fff067819 */ /* 0x000fca0000011400 */
[----:B------:R-:W-:Y:S02]  /*232c0*/  IMAD R9, R6, UR6, RZ ;  /* 0x0000000606097c24 */ /* 0x000fe4000f8e02ff */
[C---:B------:R-:W-:Y:S02]  /*232d0*/  IMAD.WIDE.U32 R6, R0.reuse, UR6, R4 ;  /* 0x0000000600067c25 */ /* 0x040fe4000f8e0004 */
[----:B------:R-:W0:Y:S02]  /*232e0*/  @P1 LDC R5, c[0x0][0x44c] ;  /* 0x00011300ff051b82 */ /* 0x000e240000000800 */
[----:B------:R-:W-:-:S04]  /*232f0*/  IMAD R0, R0, UR7, R9 ;  /* 0x0000000700007c24 */ /* 0x000fc8000f8e0209 */
[----:B------:R-:W-:Y:S02]  /*23300*/  IMAD.IADD R0, R7, 0x1, R0 ;  /* 0x0000000107007824 */ /* 0x000fe400078e0200 */
[----:B------:R-:W3:Y:S01]  /*23310*/  @P1 LDC R7, c[0x0][0x450] ;  /* 0x00011400ff071b82 */ /* 0x000ee20000000800 */
[----:B------:R-:W-:Y:S01]  /*23320*/  VIADD R8, R8, 0x80 ;  /* 0x0000008008087836 */ /* 0x000fe20000000000 */
[----:B------:R-:W1:Y:S01]  /*23330*/  S2R R12, SR_TID.X ;  /* 0x00000000000c7919 */ /* 0x000e620000002100 */
[----:B------:R-:W-:-:S04]  /*23340*/  LEA R4, P0, R6, UR8, 0x1 ;  /* 0x0000000806047c11 */ /* 0x000fc8000f8008ff */
[----:B------:R-:W-:Y:S01]  /*23350*/  LEA.HI.X R0, R6, UR9, R0, 0x1, P0 ;  /* 0x0000000906007c11 */ /* 0x000fe200080f0c00 */
[----:B------:R-:W-:Y:S02]  /*23360*/  IMAD.MOV.U32 R6, RZ, RZ, R8 ;  /* 0x000000ffff067224 */ /* 0x000fe400078e0008 */
[----:B0-----:R-:W-:-:S05]  /*23370*/  @P1 IMAD.HI.U32 R5, R8, R5, RZ ;  /* 0x0000000508051227 */ /* 0x001fca00078e00ff */
[----:B---3--:R-:W-:-:S04]  /*23380*/  @P1 SHF.R.U32.HI R6, RZ, R7, R5 ;  /* 0x00000007ff061219 */ /* 0x008fc80000011605 */
[--C-:B------:R-:W-:Y:S01]  /*23390*/  SHF.R.S32.HI R7, RZ, 0x1f, R6.reuse ;  /* 0x0000001fff077819 */ /* 0x100fe20000011406 */
[----:B------:R-:W-:-:S04]  /*233a0*/  IMAD.MOV R5, RZ, RZ, -R6 ;  /* 0x000000ffff057224 */ /* 0x000fc800078e0a06 */
[----:B------:R-:W-:Y:S02]  /*233b0*/  IMAD R7, R7, UR4, RZ ;  /* 0x0000000407077c24 */ /* 0x000fe4000f8e02ff */
[----:B------:R-:W-:Y:S01]  /*233c0*/  IMAD.WIDE.U32 R2, R6, UR4, R2 ;  /* 0x0000000406027c25 */ /* 0x000fe2000f8e0002 */
[----:B------:R-:W-:-:S03]  /*233d0*/  ULDC UR4, c[0x0][0x2b8] ;  /* 0x0000ae0000047ab9 */ /* 0x000fc60000000800 */
[----:B------:R-:W-:Y:S02]  /*233e0*/  IMAD R5, R10, R5, R8 ;  /* 0x000000050a057224 */ /* 0x000fe400078e0208 */
[----:B------:R-:W-:-:S04]  /*233f0*/  IMAD R6, R6, UR5, R7 ;  /* 0x0000000506067c24 */ /* 0x000fc8000f8e0207 */
[----:B------:R-:W-:Y:S01]  /*23400*/  IMAD.IADD R3, R3, 0x1, R6 ;  /* 0x0000000103037824 */ /* 0x000fe200078e0206 */
[----:B------:R-:W-:Y:S01]  /*23410*/  SHF.R.S32.HI R6, RZ, 0x1f, R5 ;  /* 0x0000001fff067819 */ /* 0x000fe20000011405 */
[----:B-1----:R-:W-:-:S04]  /*23420*/  IMAD.SHL.U32 R11, R12, 0x8, RZ ;  /* 0x000000080c0b7824 */ /* 0x002fc800078e00ff */
[----:B------:R-:W-:Y:S01]  /*23430*/  IMAD R6, R6, UR6, RZ ;  /* 0x0000000606067c24 */ /* 0x000fe2000f8e02ff */
[----:B------:R-:W-:Y:S01]  /*23440*/  LOP3.LUT R11, R11, 0x18, RZ, 0xc0, !PT ;  /* 0x000000180b0b7812 */ /* 0x000fe200078ec0ff */
[----:B------:R-:W-:-:S04]  /*23450*/  IMAD.WIDE.U32 R2, R5, UR6, R2 ;  /* 0x0000000605027c25 */ /* 0x000fc8000f8e0002 */
[----:B------:R-:W-:Y:S02]  /*23460*/  IMAD R6, R5, UR7, R6 ;  /* 0x0000000705067c24 */ /* 0x000fe4000f8e0206 */
[----:B------:R-:W-:Y:S01]  /*23470*/  IMAD.SHL.U32 R20, R12, 0x8, RZ ;  /* 0x000000080c147824 */ /* 0x000fe200078e00ff */
[----:B------:R-:W-:Y:S01]  /*23480*/  LEA R7, P0, R2, UR8, 0x1 ;  /* 0x0000000802077c11 */ /* 0x000fe2000f8008ff */
[----:B------:R-:W-:Y:S01]  /*23490*/  IMAD.IADD R6, R3, 0x1, R6 ;  /* 0x0000000103067824 */ /* 0x000fe200078e0206 */
[C---:B------:R-:W-:Y:S02]  /*234a0*/  LOP3.LUT R13, R11.reuse, 0x20, RZ, 0xfc, !PT ;  /* 0x000000200b0d7812 */ /* 0x040fe400078efcff */
[----:B------:R-:W-:Y:S02]  /*234b0*/  LOP3.LUT R20, R20, 0x18, RZ, 0xc0, !PT ;  /* 0x0000001814147812 */ /* 0x000fe400078ec0ff */
[----:B------:R-:W-:Y:S01]  /*234c0*/  LOP3.LUT R11, R11, 0x40, RZ, 0xfc, !PT ;  /* 0x000000400b0b7812 */ /* 0x000fe200078efcff */
[----:B------:R-:W-:Y:S01]  /*234d0*/  UMOV UR5, 0xffffffff ;  /* 0xffffffff00057882 */ /* 0x000fe20000000000 */
[----:B------:R-:W-:-:S02]  /*234e0*/  LEA.HI.X R6, R2, UR9, R6, 0x1, P0 ;  /* 0x0000000902067c11 */ /* 0x000fc400080f0c06 */
[----:B------:R-:W-:Y:S02]  /*234f0*/  LOP3.LUT R12, R12, 0x7f, RZ, 0xc0, !PT ;  /* 0x0000007f0c0c7812 */ /* 0x000fe400078ec0ff */
[----:B------:R-:W-:Y:S02]  /*23500*/  ISETP.GE.AND P3, PT, R20, UR4, PT ;  /* 0x0000000414007c0c */ /* 0x000fe4000bf66270 */
[----:B------:R-:W-:Y:S02]  /*23510*/  ISETP.GE.AND P0, PT, R13, UR4, PT ;  /* 0x000000040d007c0c */ /* 0x000fe4000bf06270 */
[----:B------:R-:W-:Y:S02]  /*23520*/  ISETP.GE.AND P1, PT, R11, UR4, PT ;  /* 0x000000040b007c0c */ /* 0x000fe4000bf26270 */
[----:B------:R-:W-:Y:S01]  /*23530*/  SHF.R.U32.HI R9, RZ, 0x2, R12 ;  /* 0x00000002ff097819 */ /* 0x000fe2000001160c */
[----:B--2---:R-:W-:Y:S10]  /*23540*/  BRA.DIV UR5, `(.L_x_11923) ;  /* 0x0000005605707947 */ /* 0x004ff4000b800000 */
[----:B------:R-:W2:Y:S01]  /*23550*/  LDL R8, [R1+0x14] ;  /* 0x0000140001087983 */ /* 0x000ea20000100800 */
[----:B-----5:R-:W-:Y:S01]  /*23560*/  IMAD R5, R21, R10, RZ ;  /* 0x0000000a15057224 */ /* 0x020fe200078e02ff */
[----:B------:R-:W-:Y:S01]  /*23570*/  ULDC.64 UR4, c[0x0][0x208] ;  /* 0x0000820000047ab9 */ /* 0x000fe20000000a00 */
[----:B------:R-:W-:Y:S01]  /*23580*/  IMAD R25, R25, 0xc0, R9 ;  /* 0x000000c019197824 */ /* 0x000fe200078e0209 */
        /* <DEDUP_REMOVED lines=8> */
[----:B------:R-:W-:Y:S01]  /*23610*/  @!PT LDS RZ, [RZ] ;  /* 0x00000000fffff984 */ /* 0x000fe20000000800 */
[----:B--2---:R-:W-:Y:S04]  /*23620*/  @!P2 LDGSTS.E.BYPASS.LTC128B.128 [R8+0xda00], desc[UR4][R2.64], !P3 ;  /* 0x0da000000208afae */ /* 0x004fe8000d901d44 */
        /* <DEDUP_REMOVED lines=30> */
[----:B------:R-:W-:-:S05]  /*23810*/  @!P2 LEA R2, P4, R20, R4, 0x1 ;  /* 0x000000041402a211 */ /* 0x000fca00078808ff */
[----:B--2---:R-:W-:-:S04]  /*23820*/  @!P2 IMAD.X R0, RZ, RZ, R0, P4 ;  /* 0x000000ffff00a224 */ /* 0x004fc800020e0600 */
[----:B------:R-:W-:Y:S02]  /*23830*/  @!P2 IMAD.MOV.U32 R3, RZ, RZ, R0 ;  /* 0x000000ffff03a224 */ /* 0x000fe400078e0000 */
[----:B------:R-:W-:Y:S04]  /*23840*/  SHFL.IDX PT, R0, R6, RZ, 0x1c1f ;  /* 0x001c1fff06007589 */ /* 0x000fe800000e0000 */
[----:B------:R-:W-:Y:S04]  /*23850*/  @!P2 LDGSTS.E.BYPASS.LTC128B.128 [R8+0xf200], desc[UR4][R2.64], !P3 ;  /* 0x0f2000000208afae */ /* 0x000fe8000d901d44 */
[----:B------:R-:W-:Y:S04]  /*23860*/  @!P2 LDGSTS.E.BYPASS.LTC128B.128 [R8+0x12200], desc[UR4][R2.64+0x40], !P0 ;  /* 0x122000400208afae */ /* 0x000fe8000c101d44 */
[----:B------:R0:W-:Y:S04]  /*23870*/  @!P2 LDGSTS.E.BYPASS.LTC128B.128 [R8+0x15200], desc[UR4][R2.64+0x80], !P1 ;  /* 0x152000800208afae */ /* 0x0001e8000c901d44 */
[----:B------:R-:W-:Y:S04]  /*23880*/  SHFL.IDX PT, R6, R6, 0x1, 0x1c1f ;  /* 0x003c1f0006067f89 */ /* 0x000fe800000e0000 */
[----:B0-----:R-:W0:Y:S01]  /*23890*/  SHFL.IDX PT, R2, R7, RZ, 0x1c1f ;  /* 0x001c1fff07027589 */ /* 0x001e2200000e0000 */
[----:B------:R-:W-:-:S05]  /*238a0*/  VIADD R3, R25, 0x80 ;  /* 0x0000008019037836 */ /* 0x000fca0000000000 */
[----:B------:R-:W-:-:S13]  /*238b0*/  ISETP.GE.AND P2, PT, R3, R5, PT ;  /* 0x000000050300720c */ /* 0x000fda0003f46270 */
[----:B0-----:R-:W-:-:S05]  /*238c0*/  @!P2 LEA R2, P4, R20, R2, 0x1 ;  /* 0x000000021402a211 */ /* 0x001fca00078808ff */
[----:B------:R-:W-:-:S04]  /*238d0*/  @!P2 IMAD.X R0, RZ, RZ, R0, P4 ;  /* 0x000000ffff00a224 */ /* 0x000fc800020e0600 */
[----:B------:R-:W-:-:S05]  /*238e0*/  @!P2 IMAD.MOV.U32 R3, RZ, RZ, R0 ;  /* 0x000000ffff03a224 */ /* 0x000fca00078e0000 */
[----:B------:R-:W-:Y:S04]  /*238f0*/  @!P2 LDGSTS.E.BYPASS.LTC128B.128 [R8+0xfa00], desc[UR4][R2.64], !P3 ;  /* 0x0fa000000208afae */ /* 0x000fe8000d901d44 */
[----:B------:R-:W-:Y:S04]  /*23900*/  @!P2 LDGSTS.E.BYPASS.LTC128B.128 [R8+0x12a00], desc[UR4][R2.64+0x40], !P0 ;  /* 0x12a000400208afae */ /* 0x000fe8000c101d44 */
[----:B------:R0:W-:Y:S04]  /*23910*/  @!P2 LDGSTS.E.BYPASS.LTC128B.128 [R8+0x15a00], desc[UR4][R2.64+0x80], !P1 ;  /* 0x15a000800208afae */ /* 0x0001e8000c901d44 */
[----:B0-----:R0:W1:Y:S02]  /*23920*/  SHFL.IDX PT, R2, R7, 0x1, 0x1c1f ;  /* 0x003c1f0007027f89 */ /* 0x00106400000e0000 */
.L_x_12093:
[----:B------:R-:W2:Y:S01]  /*23930*/  LDL R0, [R1+0x14] ;  /* 0x0000140001007983 */ /* 0x000ea20000100800 */
[----:B------:R-:W-:Y:S01]  /*23940*/  VIADD R25, R25, 0xa0 ;  /* 0x000000a019197836 */ /* 0x000fe20000000000 */
[----:B------:R-:W-:-:S04]  /*23950*/  ULDC.64 UR4, c[0x0][0x208] ;  /* 0x0000820000047ab9 */ /* 0x000fc80000000a00 */
        /* <DEDUP_REMOVED lines=11> */
.L_x_11924:
        /* <DEDUP_REMOVED lines=18> */
.L_x_12094:
[----:B------:R-:W-:Y:S05]  /*23b30*/  BSYNC B0 ;  /* 0x0000000000007941 */ /* 0x000fea0003800000 */
.L_x_11925:
        /* <DEDUP_REMOVED lines=52> */
.L_x_11933:
[----:B------:R-:W-:Y:S01]  /*23e80*/  IMAD R3, R5, 0x8, R16 ;  /* 0x0000000805037824 */ /* 0x000fe200078e0210 */
[----:B------:R-:W-:Y:S01]  /*23e90*/  SHF.L.U32 R2, R9, 0x1f, RZ ;  /* 0x0000001f09027819 */ /* 0x000fe200000006ff */
[----:B------:R-:W-:Y:S03]  /*23ea0*/  BSSY B3, `(.L_x_11934) ;  /* 0x0000003000037945 */ /* 0x000fe60003800000 */
[----:B------:R-:W1:Y:S02]  /*23eb0*/  SYNCS.PHASECHK.TRANS64.TRYWAIT P0, [R3+URZ+0x31c40], R2 ;  /* 0x031c4002030075a7 */ /* 0x000e64000800017f */
[----:B-1----:R-:W-:Y:S05]  /*23ec0*/  @!P0 BRA `(.L_x_11935) ;  /* 0x0000005400488947 */ /* 0x002fea0003800000 */
.L_x_12095:
[----:B------:R-:W-:Y:S05]  /*23ed0*/  BSYNC B3 ;  /* 0x0000000000037941 */ /* 0x000fea0003800000 */
.L_x_11934:
        /* <DEDUP_REMOVED lines=10> */
.L_x_11937:
[----:B------:R-:W-:Y:S05]  /*23f80*/  BSYNC B3 ;  /* 0x0000000000037941 */ /* 0x000fea0003800000 */
.L_x_11936:
        /* <DEDUP_REMOVED lines=11> */
.L_x_11938:
        /* <DEDUP_REMOVED lines=16> */
.L_x_11939:
        /* <DEDUP_REMOVED lines=16> */
.L_x_11940:
        /* <DEDUP_REMOVED lines=15> */
.L_x_12096:
[----:B------:R-:W-:Y:S05]  /*24330*/  BSYNC B3 ;  /* 0x0000000000037941 */ /* 0x000fea0003800000 */
.L_x_11941:
        /* <DEDUP_REMOVED lines=10> */
.L_x_11943:
[----:B------:R-:W-:Y:S01]  /*243e0*/  LOP3.LUT P0, RZ, R22, 0x8, RZ, 0xc0, !PT ;  /* 0x0000000816ff7812 */ /* 0x000fe2000780c0ff */
[----:B------:R-:W-:-:S12]  /*243f0*/  BSSY B3, `(.L_x_11944) ;  /* 0x0000003000037945 */ /* 0x000fd80003800000 */
[----:B------:R-:W-:Y:S05]  /*24400*/  @P0 BRA `(.L_x_11945) ;  /* 0x0000000000040947 */ /* 0x000fea0003800000 */
[----:B------:R-:W-:Y:S01]  /*24410*/  BPT.TRAP 0x1 ;  /* 0x000000040000795c */ /* 0x000fe20000300000 */
.L_x_11945:
[----:B------:R-:W-:Y:S05]  /*24420*/  BSYNC B3 ;  /* 0x0000000000037941 */ /* 0x000fea0003800000 */
.L_x_11944:
        /* <DEDUP_REMOVED lines=10> */
.L_x_11946:
        /* <DEDUP_REMOVED lines=15> */
.L_x_11947:
        /* <DEDUP_REMOVED lines=15> */
.L_x_11948:
        /* <DEDUP_REMOVED lines=12> */
.L_x_11932:
[----:B------:R-:W-:Y:S05]  /*24770*/  BSYNC B1 ;  /* 0x0000000000017941 */ /* 0x000fea0003800000 */
.L_x_11931:
[----:B------:R-:W2:Y:S01]  /*24780*/  LDL.LU R0, [R1+0x28] ;  /* 0x0000280001007983 */ /* 0x000ea20000300800 */
[----:B------:R-:W-:Y:S02]  /*24790*/  IMAD.MOV.U32 R18, RZ, RZ, R5 ;  /* 0x000000ffff127224 */ /* 0x000fe400078e0005 */
[----:B------:R-:W-:Y:S02]  /*247a0*/  IMAD.MOV.U32 R28, RZ, RZ, R9 ;  /* 0x000000ffff1c7224 */ /* 0x000fe400078e0009 */
[----:B--2---:R-:W-:-:S07]  /*247b0*/  VIADD R0, R0, 0xfffffffd ;  /* 0xfffffffd00007836 */ /* 0x004fce0000000000 */
.L_x_11930:
[----:B------:R-:W-:Y:S05]  /*247c0*/  BSYNC B2 ;  /* 0x0000000000027941 */ /* 0x000fea0003800000 */
.L_x_11929:
[----:B------:R-:W-:Y:S01]  /*247d0*/  VIADD R8, R8, 0xfffffffe ;  /* 0xfffffffe08087836 */ /* 0x000fe20000000000 */
[----:B------:R-:W-:-:S04]  /*247e0*/  LOP3.LUT R4, RZ, R4, RZ, 0x33, !PT ;  /* 0x00000004ff047212 */ /* 0x000fc800078e33ff */
[----:B------:R-:W-:-:S13]  /*247f0*/  ISETP.NE.AND P0, PT, R8, R4, PT ;  /* 0x000000040800720c */ /* 0x000fda0003f05270 */
[----:B------:R-:W-:Y:S05]  /*24800*/  @!P0 BRA `(.L_x_11928) ;  /* 0x00000014009c8947 */ /* 0x000fea0003800000 */
[----:B------:R-:W-:-:S07]  /*24810*/  IMAD.MOV.U32 R4, RZ, RZ, R19 ;  /* 0x000000ffff047224 */ /* 0x000fce00078e0013 */
.L_x_11985:
[----:B------:R-:W-:Y:S01]  /*24820*/  LOP3.LUT P1, RZ, R22, 0x4, RZ, 0xc0, !PT ;  /* 0x0000000416ff7812 */ /* 0x000fe2000782c0ff */
[----:B------:R-:W-:Y:S01]  /*24830*/  VIADD R6, R18, 0x1 ;  /* 0x0000000112067836 */ /* 0x000fe20000000000 */
[----:B------:R-:W-:Y:S05]  /*24840*/  YIELD ;  /* 0x0000000000007946 */ /* 0x000fea0003800000 */
[----:B------:R-:W-:Y:S01]  /*24850*/  ISETP.NE.AND P0, PT, R6, 0x2, PT ;  /* 0x000000020600780c */ /* 0x000fe20003f05270 */
[----:B------:R-:W-:Y:S03]  /*24860*/  BSSY B1, `(.L_x_11949) ;  /* 0x00000ac000017945 */ /* 0x000fe60003800000 */
[----:B0-----:R-:W-:-:S02]  /*24870*/  SEL R7, RZ, 0x1, P0 ;  /* 0x00000001ff077807 */ /* 0x001fc40000000000 */
        /* <DEDUP_REMOVED lines=27> */
.L_x_11951:
[----:B------:R-:W-:Y:S01]  /*24a30*/  IMAD R3, R6, 0x8, R16 ;  /* 0x0000000806037824 */ /* 0x000fe200078e0210 */
[----:B------:R-:W-:Y:S01]  /*24a40*/  SHF.L.U32 R2, R7, 0x1f, RZ ;  /* 0x0000001f07027819 */ /* 0x000fe200000006ff */
[----:B------:R-:W-:Y:S03]  /*24a50*/  BSSY B2, `(.L_x_11952) ;  /* 0x0000003000027945 */ /* 0x000fe60003800000 */
[----:B------:R-:W1:Y:S02]  /*24a60*/  SYNCS.PHASECHK.TRANS64.TRYWAIT P0, [R3+URZ+0x31c40], R2 ;  /* 0x031c4002030075a7 */ /* 0x000e64000800017f */
[----:B-1----:R-:W-:Y:S05]  /*24a70*/  @!P0 BRA `(.L_x_11953) ;  /* 0x0000004800848947 */ /* 0x002fea0003800000 */
.L_x_12097:
[----:B------:R-:W-:Y:S05]  /*24a80*/  BSYNC B2 ;  /* 0x0000000000027941 */ /* 0x000fea0003800000 */
.L_x_11952:
        /* <DEDUP_REMOVED lines=10> */
.L_x_11955:
[----:B------:R-:W-:Y:S05]  /*24b30*/  BSYNC B2 ;  /* 0x0000000000027941 */ /* 0x000fea0003800000 */
.L_x_11954:
        /* <DEDUP_REMOVED lines=11> */
.L_x_11956:
        /* <DEDUP_REMOVED lines=16> */
.L_x_11957:
        /* <DEDUP_REMOVED lines=16> */
.L_x_11958:
        /* <DEDUP_REMOVED lines=15> */
.L_x_12098:
[----:B------:R-:W-:Y:S05]  /*24ee0*/  BSYNC B2 ;  /* 0x0000000000027941 */ /* 0x000fea0003800000 */
.L_x_11959:
        /* <DEDUP_REMOVED lines=10> */
.L_x_11961:
[----:B------:R-:W-:Y:S01]  /*24f90*/  LOP3.LUT P0, RZ, R22, 0x8, RZ, 0xc0, !PT ;  /* 0x0000000816ff7812 */ /* 0x000fe2000780c0ff */
[----:B------:R-:W-:-:S12]  /*24fa0*/  BSSY B2, `(.L_x_11962) ;  /* 0x0000003000027945 */ /* 0x000fd80003800000 */
[----:B------:R-:W-:Y:S05]  /*24fb0*/  @P0 BRA `(.L_x_11963) ;  /* 0x0000000000040947 */ /* 0x000fea0003800000 */
[----:B------:R-:W-:Y:S01]  /*24fc0*/  BPT.TRAP 0x1 ;  /* 0x000000040000795c */ /* 0x000fe20000300000 */
.L_x_11963:
[----:B------:R-:W-:Y:S05]  /*24fd0*/  BSYNC B2 ;  /* 0x0000000000027941 */ /* 0x000fea0003800000 */
.L_x_11962:
        /* <DEDUP_REMOVED lines=10> */
.L_x_11964:
        /* <DEDUP_REMOVED lines=15> */
.L_x_11965:
        /* <DEDUP_REMOVED lines=15> */
.L_x_11966:
        /* <DEDUP_REMOVED lines=12> */
.L_x_11950:
[----:B------:R-:W-:Y:S05]  /*25320*/  BSYNC B1 ;  /* 0x0000000000017941 */ /* 0x000fea0003800000 */
.L_x_11949:
        /* <DEDUP_REMOVED lines=33> */
.L_x_11969:
[----:B------:R-:W-:Y:S01]  /*25540*/  IMAD R3, R18, 0x8, R16 ;  /* 0x0000000812037824 */ /* 0x000fe200078e0210 */
[----:B------:R-:W-:Y:S01]  /*25550*/  SHF.L.U32 R2, R28, 0x1f, RZ ;  /* 0x0000001f1c027819 */ /* 0x000fe200000006ff */
[----:B------:R-:W-:Y:S03]  /*25560*/  BSSY B2, `(.L_x_11970) ;  /* 0x0000003000027945 */ /* 0x000fe60003800000 */
[----:B------:R-:W1:Y:S02]  /*25570*/  SYNCS.PHASECHK.TRANS64.TRYWAIT P0, [R3+URZ+0x31c40], R2 ;  /* 0x031c4002030075a7 */ /* 0x000e64000800017f */
[----:B-1----:R-:W-:Y:S05]  /*25580*/  @!P0 BRA `(.L_x_11971) ;  /* 0x0000003c00e88947 */ /* 0x002fea0003800000 */
.L_x_12099:
[----:B------:R-:W-:Y:S05]  /*25590*/  BSYNC B2 ;  /* 0x0000000000027941 */ /* 0x000fea0003800000 */
.L_x_11970:
        /* <DEDUP_REMOVED lines=10> */
.L_x_11973:
[----:B------:R-:W-:Y:S05]  /*25640*/  BSYNC B2 ;  /* 0x0000000000027941 */ /* 0x000fea0003800000 */
.L_x_11972:
        /* <DEDUP_REMOVED lines=11> */
.L_x_11974:
        /* <DEDUP_REMOVED lines=16> */
.L_x_11975:
        /* <DEDUP_REMOVED lines=16> */
.L_x_11976:
        /* <DEDUP_REMOVED lines=15> */
.L_x_12100:
[----:B------:R-:W-:Y:S05]  /*259f0*/  BSYNC B2 ;  /* 0x0000000000027941 */ /* 0x000fea0003800000 */
.L_x_11977:
        /* <DEDUP_REMOVED lines=10> */
.L_x_11979:
[----:B------:R-:W-:Y:S01]  /*25aa0*/  LOP3.LUT P0, RZ, R22, 0x8, RZ, 0xc0, !PT ;  /* 0x0000000816ff7812 */ /* 0x000fe2000780c0ff */
[----:B------:R-:W-:-:S12]  /*25ab0*/  BSSY B2, `(.L_x_11980) ;  /* 0x0000003000027945 */ /* 0x000fd80003800000 */
[----:B------:R-:W-:Y:S05]  /*25ac0*/  @P0 BRA `(.L_x_11981) ;  /* 0x0000000000040947 */ /* 0x000fea0003800000 */
[----:B------:R-:W-:Y:S01]  /*25ad0*/  BPT.TRAP 0x1 ;  /* 0x000000040000795c */ /* 0x000fe20000300000 */
.L_x_11981:
[----:B------:R-:W-:Y:S05]  /*25ae0*/  BSYNC B2 ;  /* 0x0000000000027941 */ /* 0x000fea0003800000 */
.L_x_11980:
        /* <DEDUP_REMOVED lines=10> */
.L_x_11982:
        /* <DEDUP_REMOVED lines=15> */
.L_x_11983:
        /* <DEDUP_REMOVED lines=15> */
.L_x_11984:
        /* <DEDUP_REMOVED lines=12> */
.L_x_11968:
[----:B------:R-:W-:Y:S05]  /*25e30*/  BSYNC B1 ;  /* 0x0000000000017941 */ /* 0x000fea0003800000 */
.L_x_11967:
[----:B------:R-:W2:Y:S01]  /*25e40*/  LDL R2, [R1+0x10] ;  /* 0x0000100001027983 */ /* 0x000ea20000100800 */
[----:B------:R-:W-:Y:S01]  /*25e50*/  VIADD R0, R0, 0xfffffffe ;  /* 0xfffffffe00007836 */ /* 0x000fe20000000000 */
[----:B--2---:R-:W-:-:S13]  /*25e60*/  ISETP.GT.AND P0, PT, R8, R2, PT ;  /* 0x000000020800720c */ /* 0x004fda0003f04270 */
[----:B------:R-:W-:Y:S05]  /*25e70*/  @P0 BRA `(.L_x_11985) ;  /* 0xffffffe800680947 */ /* 0x000fea000383ffff */
.L_x_11928:
[----:B------:R-:W-:Y:S05]  /*25e80*/  BSYNC B0 ;  /* 0x0000000000007941 */ /* 0x000fea0003800000 */
.L_x_11927:
        /* <DEDUP_REMOVED lines=18> */
.L_x_11987:
[----:B------:R-:W-:Y:S05]  /*25fb0*/  BSYNC B0 ;  /* 0x0000000000007941 */ /* 0x000fea0003800000 */
.L_x_11986:
        /* <DEDUP_REMOVED lines=8> */
.L_x_12101:
[----:B------:R-:W-:Y:S05]  /*26040*/  BSYNC B1 ;  /* 0x0000000000017941 */ /* 0x000fea0003800000 */
.L_x_11990:
[----:B------:R-:W2:Y:S02]  /*26050*/  S2R R2, SR_TID.X ;  /* 0x0000000000027919 */ /* 0x000ea40000002100 */
[----:B--2---:R-:W-:Y:S02]  /*26060*/  LOP3.LUT R4, R2, 0x7f, RZ, 0xc0, !PT ;  /* 0x0000007f02047812 */ /* 0x004fe400078ec0ff */
[----:B------:R-:W2:Y:S02]  /*26070*/  LDL R2, [R1+0x1c] ;  /* 0x00001c0001027983 */ /* 0x000ea40000100800 */
[----:B------:R-:W-:-:S13]  /*26080*/  ISETP.NE.AND P0, PT, R4, RZ, PT ;  /* 0x000000ff0400720c */ /* 0x000fda0003f05270 */
[----:B-1----:R-:W-:-:S04]  /*26090*/  @!P0 IMAD.MOV.U32 R3, RZ, RZ, 0x6c00 ;  /* 0x00006c00ff038424 */ /* 0x002fc800078e00ff */
[----:B------:R1:W-:Y:S01]  /*260a0*/  @!P0 SYNCS.ARRIVE.TRANS64 RZ, [R0+URZ+0x31c50], R3 ;  /* 0x031c500300ff89a7 */ /* 0x0003e2000800003f */
[----:B--2---:R-:W-:-:S04]  /*260b0*/  PRMT R2, R2, 0x9910, RZ ;  /* 0x0000991002027816 */ /* 0x004fc800000000ff */
[----:B------:R-:W-:-:S13]  /*260c0*/  ISETP.NE.AND P0, PT, R2, 0x2, PT ;  /* 0x000000020200780c */ /* 0x000fda0003f05270 */
[----:B-1----:R-:W-:Y:S05]  /*260d0*/  @P0 BRA `(.L_x_11992) ;  /* 0x0000000000040947 */ /* 0x002fea0003800000 */
[----:B------:R-:W-:Y:S01]  /*260e0*/  BPT.TRAP 0x1 ;  /* 0x000000040000795c */ /* 0x000fe20000300000 */
.L_x_11992:
[----:B------:R-:W-:Y:S01]  /*260f0*/  LOP3.LUT P0, RZ, R22, 0x8, RZ, 0xc0, !PT ;  /* 0x0000000816ff7812 */ /* 0x000fe2000780c0ff */
[----:B------:R-:W-:-:S12]  /*26100*/  BSSY B1, `(.L_x_11993) ;  /* 0x0000003000017945 */ /* 0x000fd80003800000 */
[----:B------:R-:W-:Y:S05]  /*26110*/  @P0 BRA `(.L_x_11994) ;  /* 0x0000000000040947 */ /* 0x000fea0003800000 */
[----:B------:R-:W-:Y:S01]  /*26120*/  BPT.TRAP 0x1 ;  /* 0x000000040000795c */ /* 0x000fe20000300000 */
.L_x_11994:
[----:B------:R-:W-:Y:S05]  /*26130*/  BSYNC B1 ;  /* 0x0000000000017941 */ /* 0x000fea0003800000 */
.L_x_11993:
        /* <DEDUP_REMOVED lines=10> */
.L_x_11995:
        /* <DEDUP_REMOVED lines=15> */
.L_x_11996:
        /* <DEDUP_REMOVED lines=15> */
.L_x_11997:
        /* <DEDUP_REMOVED lines=10> */
.L_x_11989:
[----:B------:R-:W-:Y:S05]  /*26460*/  BSYNC B0 ;  /* 0x0000000000007941 */ /* 0x000fea0003800000 */
.L_x_11988:
[----:B------:R-:W-:-:S05]  /*26470*/  VIADD R18, R18, 0x1 ;  /* 0x0000000112127836 */ /* 0x000fca0000000000 */
[----:B------:R-:W-:-:S04]  /*26480*/  ISETP.NE.AND P0, PT, R18, 0x2, PT ;  /* 0x000000021200780c */ /* 0x000fc80003f05270 */
[----:B------:R-:W-:Y:S02]  /*26490*/  SEL R3, RZ, 0x1, P0 ;  /* 0x00000001ff037807 */ /* 0x000fe40000000000 */
[----:B------:R-:W-:Y:S02]  /*264a0*/  SEL R18, R18, RZ, P0 ;  /* 0x000000ff12127207 */ /* 0x000fe40000000000 */
[----:B------:R-:W-:-:S07]  /*264b0*/  LOP3.LUT R28, R28, R3, RZ, 0x3c, !PT ;  /* 0x000000031c1c7212 */ /* 0x000fce00078e3cff */
.L_x_11909:
[----:B------:R-:W-:Y:S05]  /*264c0*/  BSYNC B7 ;  /* 0x0000000000077941 */ /* 0x000fea0003800000 */
.L_x_11907:
[----:B------:R-:W-:-:S13]  /*264d0*/  LOP3.LUT P0, RZ, R22, 0x10, RZ, 0xc0, !PT ;  /* 0x0000001016ff7812 */ /* 0x000fda000780c0ff */
        /* <DEDUP_REMOVED lines=10> */
.L_x_11998:
[----:B0-----:R-:W3:Y:S01]  /*26580*/  LDL R8, [R1+0xc] ;  /* 0x00000c0001087983 */ /* 0x001ee20000100800 */
[----:B------:R-:W-:Y:S01]  /*26590*/  UMOV UR4, 0xffffffff ;  /* 0xffffffff00047882 */ /* 0x000fe20000000000 */
[----:B---3--:R-:W-:Y:S02]  /*265a0*/  ISETP.NE.AND P5, PT, R8, 0x1f, PT ;  /* 0x0000001f0800780c */ /* 0x008fe40003fa5270 */
[----:B------:R-:W-:Y:S11]  /*265b0*/  BRA.DIV UR4, `(.L_x_12000) ;  /* 0x0000003204187947 */ /* 0x000ff6000b800000 */
[----:B------:R-:W-:Y:S01]  /*265c0*/  IMAD.IADD R9, R27, 0x1, R8 ;  /* 0x000000011b097824 */ /* 0x000fe200078e0208 */
[----:B------:R-:W-:Y:S01]  /*265d0*/  ULDC UR4, c[0x0][0xc3c] ;  /* 0x00030f0000047ab9 */ /* 0x000fe20000000800 */
[----:B------:R-:W-:Y:S01]  /*265e0*/  ULDC.64 UR6, c[0x0][0x208] ;  /* 0x0000820000067ab9 */ /* 0x000fe20000000a00 */
[----:B------:R-:W-:Y:S02]  /*265f0*/  LOP3.LUT P4, RZ, R22, 0x1, RZ, 0xc0, !PT ;  /* 0x0000000116ff7812 */ /* 0x000fe4000788c0ff */
[----:B------:R-:W-:-:S13]  /*26600*/  ISETP.GE.OR P0, PT, R9, UR4, !P5 ;  /* 0x0000000409007c0c */ /* 0x000fda000ef06670 */
[----:B------:R-:W0:Y:S08]  /*26610*/  @!P0 LDC.64 R2, c[0x0][0xc80] ;  /* 0x00032000ff028b82 */ /* 0x000e300000000a00 */
[----:B--2---:R-:W2:Y:S01]  /*26620*/  @!P0 LDC.64 R4, c[0x0][0xc78] ;  /* 0x00031e00ff048b82 */ /* 0x004ea20000000a00 */
[----:B0-----:R-:W-:-:S05]  /*26630*/  @!P0 IMAD.WIDE R2, R9, 0x4, R2 ;  /* 0x0000000409028825 */ /* 0x001fca00078e0202 */
[----:B------:R2:W3:Y:S02]  /*26640*/  @!P0 LDG.E R7, desc[UR6][R2.64] ;  /* 0x0000000602078981 */ /* 0x0004e4000c1e1900 */
[----:B--2---:R-:W-:-:S05]  /*26650*/  @!P0 IMAD.WIDE R2, R9, 0x4, R4 ;  /* 0x0000000409028825 */ /* 0x004fca00078e0204 */
[----:B------:R-:W2:Y:S01]  /*26660*/  @!P0 LDG.E R4, desc[UR6][R2.64] ;  /* 0x0000000602048981 */ /* 0x000ea2000c1e1900 */
        /* <DEDUP_REMOVED lines=27> */
[----:B------:R0:W2:Y:S02]  /*26820*/  SHFL.IDX PT, R14, R2, 0x1f, 0x1f ;  /* 0x03e01f00020e7f89 */ /* 0x0000a400000e0000 */
.L_x_12111:
[----:B------:R-:W-:Y:S02]  /*26830*/  ULDC UR4, c[0x0][0xc38] ;  /* 0x00030e0000047ab9 */ /* 0x000fe40000000800 */
[----:B------:R-:W-:-:S04]  /*26840*/  IMAD.U32 R4, RZ, RZ, UR4 ;  /* 0x00000004ff047e24 */ /* 0x000fc8000f8e00ff */
[----:B--2---:R-:W-:-:S04]  /*26850*/  IMAD R3, R14, R4, RZ ;  /* 0x000000040e037224 */ /* 0x004fc800078e02ff */
[----:B------:R-:W-:-:S05]  /*26860*/  IMAD.IADD R6, R6, 0x1, R3 ;  /* 0x0000000106067824 */ /* 0x000fca00078e0203 */
[----:B------:R-:W-:-:S13]  /*26870*/  ISETP.GT.AND P4, PT, R6, R0, PT ;  /* 0x000000000600720c */ /* 0x000fda0003f84270 */
[----:B------:R-:W-:Y:S05]  /*26880*/  @P4 BRA `(.L_x_12001) ;  /* 0x0000000000a84947 */ /* 0x000fea0003800000 */
.L_x_12004:
[----:B0-----:R-:W0:Y:S01]  /*26890*/  LDC R2, c[0x0][0xc3c] ;  /* 0x00030f00ff027b82 */ /* 0x001e220000000800 */
[----:B------:R-:W-:-:S05]  /*268a0*/  VIADD R27, R27, 0x1f ;  /* 0x0000001f1b1b7836 */ /* 0x000fca0000000000 */
[----:B0-----:R-:W-:-:S13]  /*268b0*/  ISETP.GE.AND P4, PT, R27, R2, PT ;  /* 0x000000021b00720c */ /* 0x001fda0003f86270 */
[----:B------:R-:W-:Y:S05]  /*268c0*/  @P4 BRA `(.L_x_12002) ;  /* 0x0000000800c84947 */ /* 0x000fea0003800000 */
[----:B------:R-:W2:Y:S01]  /*268d0*/  LDL R3, [R1+0xc] ;  /* 0x00000c0001037983 */ /* 0x000ea20000100800 */
[----:B------:R-:W-:Y:S01]  /*268e0*/  IMAD.MOV.U32 R25, RZ, RZ, RZ ;  /* 0x000000ffff197224 */ /* 0x000fe200078e00ff */
[----:B------:R-:W-:Y:S01]  /*268f0*/  ULDC.64 UR4, c[0x0][0x208] ;  /* 0x0000820000047ab9 */ /* 0x000fe20000000a00 */
[----:B------:R-:W-:Y:S02]  /*26900*/  IMAD.MOV.U32 R5, RZ, RZ, RZ ;  /* 0x000000ffff057224 */ /* 0x000fe400078e00ff */
[----:B--2---:R-:W-:-:S05]  /*26910*/  IMAD.IADD R4, R27, 0x1, R3 ;  /* 0x000000011b047824 */ /* 0x004fca00078e0203 */
[----:B------:R-:W-:-:S13]  /*26920*/  ISETP.GE.OR P4, PT, R4, R2, !P5 ;  /* 0x000000020400720c */ /* 0x000fda0006f86670 */
[----:B------:R-:W0:Y:S02]  /*26930*/  @!P4 LDC.64 R2, c[0x0][0xc80] ;  /* 0x00032000ff02cb82 */ /* 0x000e240000000a00 */
[----:B0-----:R-:W-:-:S05]  /*26940*/  @!P4 IMAD.WIDE R2, R4, 0x4, R2 ;  /* 0x000000040402c825 */ /* 0x001fca00078e0202 */
[----:B------:R0:W2:Y:S02]  /*26950*/  @!P4 LDG.E R25, desc[UR4][R2.64] ;  /* 0x000000040219c981 */ /* 0x0000a4000c1e1900 */
[----:B0-----:R-:W0:Y:S02]  /*26960*/  @!P4 LDC.64 R2, c[0x0][0xc78] ;  /* 0x00031e00ff02cb82 */ /* 0x001e240000000a00 */
[----:B0-----:R-:W-:-:S05]  /*26970*/  @!P4 IMAD.WIDE R2, R4, 0x4, R2 ;  /* 0x000000040402c825 */ /* 0x001fca00078e0202 */
        /* <DEDUP_REMOVED lines=21> */
.L_x_12119:
[----:B------:R-:W-:Y:S02]  /*26ad0*/  ULDC UR4, c[0x0][0xc38] ;  /* 0x00030e0000047ab9 */ /* 0x000fe40000000800 */
[----:B------:R-:W-:-:S04]  /*26ae0*/  IMAD.U32 R4, RZ, RZ, UR4 ;  /* 0x00000004ff047e24 */ /* 0x000fc8000f8e00ff */
[----:B--2---:R-:W-:-:S04]  /*26af0*/  IMAD R3, R14, R4, RZ ;  /* 0x000000040e037224 */ /* 0x004fc800078e02ff */
[----:B------:R-:W-:-:S05]  /*26b00*/  IMAD.IADD R6, R3, 0x1, R6 ;  /* 0x0000000103067824 */ /* 0x000fca00078e0206 */
[----:B------:R-:W-:-:S13]  /*26b10*/  ISETP.GT.AND P4, PT, R6, R0, PT ;  /* 0x000000000600720c */ /* 0x000fda0003f84270 */
[----:B------:R-:W-:Y:S05]  /*26b20*/  @!P4 BRA `(.L_x_12004) ;  /* 0xfffffffc0058c947 */ /* 0x000fea000383ffff */
.L_x_12001:
[----:B------:R-:W-:Y:S01]  /*26b30*/  IMAD.IADD R6, R6, 0x1, -R3 ;  /* 0x0000000106067824 */ /* 0x000fe200078e0a03 */
[----:B------:R-:W-:-:S03]  /*26b40*/  UMOV UR4, 0xffffffff ;  /* 0xffffffff00047882 */ /* 0x000fc60000000000 */
[----:B------:R-:W-:-:S05]  /*26b50*/  IMAD R3, R2, R4, R6 ;  /* 0x0000000402037224 */ /* 0x000fca00078e0206 */
[----:B------:R-:W-:Y:S01]  /*26b60*/  ISETP.GT.AND P6, PT, R3, R0, PT ;  /* 0x000000000300720c */ /* 0x000fe20003fc4270 */
[----:B------:R-:W-:-:S12]  /*26b70*/  BRA.DIV UR4, `(.L_x_12005) ;  /* 0x0000003204a07947 */ /* 0x000fd8000b800000 */
[----:B------:R-:W-:-:S04]  /*26b80*/  VOTE.ANY R3, PT, !P6 ;  /* 0x0000000000037806 */ /* 0x000fc800070e0100 */
[----:B------:R-:W2:Y:S02]  /*26b90*/  POPC R7, R3 ;  /* 0x0000000300077309 */ /* 0x000ea40000000000 */
[----:B--2---:R2:W3:Y:S01]  /*26ba0*/  SHFL.IDX PT, R25, R25, R7, 0x1f ;  /* 0x00001f0719197589 */ /* 0x0044e200000e0000 */
[----:B------:R-:W-:-:S03]  /*26bb0*/  IMAD.IADD R27, R7, 0x1, R27 ;  /* 0x00000001071b7824 */ /* 0x000fc600078e021b */
[----:B------:R2:W4:Y:S04]  /*26bc0*/  SHFL.IDX PT, R5, R5, R7, 0x1f ;  /* 0x00001f0705057589 */ /* 0x00052800000e0000 */
.L_x_12124:
[----:B------:R-:W-:-:S13]  /*26bd0*/  ISETP.NE.AND P0, PT, R3, RZ, PT ;  /* 0x000000ff0300720c */ /* 0x000fda0003f05270 */
[----:B------:R-:W-:Y:S05]  /*26be0*/  @!P0 BRA `(.L_x_12006) ;  /* 0x0000000000108947 */ /* 0x000fea0003800000 */
[----:B------:R-:W-:Y:S01]  /*26bf0*/  UMOV UR4, 0xffffffff ;  /* 0xffffffff00047882 */ /* 0x000fe20000000000 */
[----:B------:R-:W-:Y:S02]  /*26c00*/  VIADD R12, R7, 0xffffffff ;  /* 0xffffffff070c7836 */ /* 0x000fe40000000000 */
[----:B------:R-:W-:Y:S05]  /*26c10*/  BRA.DIV UR4, `(.L_x_12007) ;  /* 0x0000003204d87947 */ /* 0x000fea000b800000 */
[----:B------:R0:W0:Y:S02]  /*26c20*/  SHFL.IDX PT, R24, R2, R12, 0x1f ;  /* 0x00001f0c02187589 */ /* 0x00002400000e0000 */
.L_x_12006:
[----:B----4-:R-:W-:Y:S01]  /*26c30*/  ISETP.NE.AND P0, PT, R5, 0x1, PT ;  /* 0x000000010500780c */ /* 0x010fe20003f05270 */
[----:B0-----:R-:W-:-:S04]  /*26c40*/  IMAD R24, R24, R4, R6 ;  /* 0x0000000418187224 */ /* 0x001fc800078e0206 */
[----:B------:R-:W-:-:S08]  /*26c50*/  IMAD.IADD R0, R0, 0x1, -R24 ;  /* 0x0000000100007824 */ /* 0x000fd000078e0a18 */
[----:B------:R-:W-:Y:S05]  /*26c60*/  @!P0 BRA `(.L_x_12008) ;  /* 0x0000000000dc8947 */ /* 0x000fea0003800000 */
[-C--:B---3--:R-:W-:Y:S01]  /*26c70*/  IABS R6, R25.reuse ;  /* 0x0000001900067213 */ /* 0x088fe20000000000 */
[----:B------:R-:W-:Y:S01]  /*26c80*/  IMAD.MOV.U32 R2, RZ, RZ, RZ ;  /* 0x000000ffff027224 */ /* 0x000fe200078e00ff */
[----:B------:R-:W-:Y:S02]  /*26c90*/  IABS R8, R25 ;  /* 0x0000001900087213 */ /* 0x000fe40000000000 */
[----:B------:R-:W0:Y:S03]  /*26ca0*/  I2F.RP R4, R6 ;  /* 0x0000000600047306 */ /* 0x000e260000209400 */
[----:B------:R-:W-:-:S05]  /*26cb0*/  IMAD.MOV R8, RZ, RZ, -R8 ;  /* 0x000000ffff087224 */ /* 0x000fca00078e0a08 */
[----:B0-----:R-:W2:Y:S02]  /*26cc0*/  MUFU.RCP R4, R4 ;  /* 0x0000000400047308 */ /* 0x001ea40000001000 */
[----:B--2---:R-:W-:-:S06]  /*26cd0*/  VIADD R7, R4, 0xffffffe ;  /* 0x0ffffffe04077836 */ /* 0x004fcc0000000000 */
[----:B------:R-:W0:Y:S02]  /*26ce0*/  F2I.FTZ.U32.TRUNC.NTZ R3, R7 ;  /* 0x0000000700037305 */ /* 0x000e24000021f000 */
[----:B0-----:R-:W-:-:S04]  /*26cf0*/  IMAD.MOV R9, RZ, RZ, -R3 ;  /* 0x000000ffff097224 */ /* 0x001fc800078e0a03 */
[----:B------:R-:W-:-:S04]  /*26d00*/  IMAD R9, R9, R6, RZ ;  /* 0x0000000609097224 */ /* 0x000fc800078e02ff */
[----:B------:R-:W-:Y:S01]  /*26d10*/  IMAD.HI.U32 R2, R3, R9, R2 ;  /* 0x0000000903027227 */ /* 0x000fe200078e0002 */
[----:B------:R-:W-:-:S05]  /*26d20*/  IABS R3, R0 ;  /* 0x0000000000037213 */ /* 0x000fca0000000000 */
[----:B------:R-:W-:-:S04]  /*26d30*/  IMAD.HI.U32 R4, R2, R3, RZ ;  /* 0x0000000302047227 */ /* 0x000fc800078e00ff */
[----:B------:R-:W-:Y:S02]  /*26d40*/  IMAD R3, R4, R8, R3 ;  /* 0x0000000804037224 */ /* 0x000fe400078e0203 */
[----:B------:R-:W-:-:S03]  /*26d50*/  IMAD.MOV.U32 R2, RZ, RZ, RZ ;  /* 0x000000ffff027224 */ /* 0x000fc600078e00ff */
        /* <DEDUP_REMOVED lines=9> */
[----:B0-----:R-:W-:Y:S01]  /*26df0*/  VIADD R8, R7, 0xffffffe ;  /* 0x0ffffffe07087836 */ /* 0x001fe20000000000 */
[----:B------:R-:W-:-:S05]  /*26e00*/  IABS R7, R5 ;  /* 0x0000000500077213 */ /* 0x000fca0000000000 */
[----:B------:R-:W0:Y:S01]  /*26e10*/  F2I.FTZ.U32.TRUNC.NTZ R3, R8 ;  /* 0x0000000800037305 */ /* 0x000e22000021f000 */
[----:B------:R-:W-:Y:S02]  /*26e20*/  IMAD.MOV R7, RZ, RZ, -R7 ;  /* 0x000000ffff077224 */ /* 0x000fe400078e0a07 */
[----:B0-----:R-:W-:-:S04]  /*26e30*/  IMAD.MOV R9, RZ, RZ, -R3 ;  /* 0x000000ffff097224 */ /* 0x001fc800078e0a03 */
[----:B------:R-:W-:-:S04]  /*26e40*/  IMAD R9, R9, R6, RZ ;  /* 0x0000000609097224 */ /* 0x000fc800078e02ff */
[----:B------:R-:W-:Y:S01]  /*26e50*/  IMAD.HI.U32 R2, R3, R9, R2 ;  /* 0x0000000903027227 */ /* 0x000fe200078e0002 */
[----:B------:R-:W-:-:S04]  /*26e60*/  LOP3.LUT R3, R0, R25, RZ, 0x3c, !PT ;  /* 0x0000001900037212 */ /* 0x000fc800078e3cff */
        /* <DEDUP_REMOVED lines=23> */
.L_x_12008:
[----:B------:R-:W0:Y:S01]  /*26fe0*/  LDC.64 R2, c[0x0][0xc90] ;  /* 0x00032400ff027b82 */ /* 0x000e220000000a00 */
[----:B------:R-:W-:Y:S01]  /*26ff0*/  ULDC.64 UR4, c[0x0][0x208] ;  /* 0x0000820000047ab9 */ /* 0x000fe20000000a00 */
[----:B0-----:R-:W-:-:S05]  /*27000*/  IMAD.WIDE R2, R27, 0x4, R2 ;  /* 0x000000041b027825 */ /* 0x001fca00078e0202 */
[----:B------:R0:W3:Y:S02]  /*27010*/  LDG.E R6, desc[UR4][R2.64] ;  /* 0x0000000402067981 */ /* 0x0000e4000c1e1900 */
[----:B0-----:R-:W-:Y:S02]  /*27020*/  IMAD.MOV.U32 R2, RZ, RZ, RZ ;  /* 0x000000ffff027224 */ /* 0x001fe400078e00ff */
[----:B---3--:R-:W-:-:S05]  /*27030*/  IMAD R5, R25, R6, RZ ;  /* 0x0000000619057224 */ /* 0x008fca00078e02ff */
[----:B--2---:R-:W-:-:S04]  /*27040*/  IABS R7, R5 ;  /* 0x0000000500077213 */ /* 0x004fc80000000000 */
        /* <DEDUP_REMOVED lines=19> */
[----:B------:R-:W-:-:S06]  /*27180*/  IMAD.MOV.U32 R2, RZ, RZ, RZ ;  /* 0x000000ffff027224 */ /* 0x000fcc00078e00ff */
[----:B------:R-:W-:-:S04]  /*27190*/  @P0 VIADD R9, R9, 0x1 ;  /* 0x0000000109090836 */ /* 0x000fc80000000000 */
[----:B------:R-:W-:-:S04]  /*271a0*/  IMAD.MOV.U32 R7, RZ, RZ, R9 ;  /* 0x000000ffff077224 */ /* 0x000fc800078e0009 */
[----:B------:R-:W-:Y:S01]  /*271b0*/  @!P1 IMAD.MOV R7, RZ, RZ, -R7 ;  /* 0x000000ffff079224 */ /* 0x000fe200078e0a07 */
[----:B------:R-:W-:-:S05]  /*271c0*/  @!P2 LOP3.LUT R7, RZ, R5, RZ, 0x33, !PT ;  /* 0x00000005ff07a212 */ /* 0x000fca00078e33ff */
[----:B------:R-:W-:Y:S02]  /*271d0*/  IMAD R8, R6, R7, RZ ;  /* 0x0000000706087224 */ /* 0x000fe400078e02ff */
[----:B------:R-:W-:Y:S02]  /*271e0*/  IMAD.MOV R7, RZ, RZ, -R7 ;  /* 0x000000ffff077224 */ /* 0x000fe400078e0a07 */
[----:B------:R-:W-:Y:S02]  /*271f0*/  IMAD.MOV R3, RZ, RZ, -R8 ;  /* 0x000000ffff037224 */ /* 0x000fe400078e0a08 */
[----:B------:R-:W-:-:S03]  /*27200*/  IMAD R5, R5, R7, R0 ;  /* 0x0000000705057224 */ /* 0x000fc600078e0200 */
[----:B------:R-:W-:-:S04]  /*27210*/  VIADDMNMX R4, R3, R4, R6, PT ;  /* 0x0000000403047246 */ /* 0x000fc80003800106 */
        /* <DEDUP_REMOVED lines=8> */
[----:B------:R-:W-:-:S04]  /*272a0*/  IMAD R7, R7, R6, RZ ;  /* 0x0000000607077224 */ /* 0x000fc800078e02ff */
[----:B------:R-:W-:Y:S01]  /*272b0*/  IMAD.HI.U32 R2, R3, R7, R2 ;  /* 0x0000000703027227 */ /* 0x000fe200078e0002 */
[----:B------:R-:W-:-:S05]  /*272c0*/  IABS R3, R5 ;  /* 0x0000000500037213 */ /* 0x000fca0000000000 */
[----:B------:R-:W-:-:S04]  /*272d0*/  IMAD.HI.U32 R2, R2, R3, RZ ;  /* 0x0000000302027227 */ /* 0x000fc800078e00ff */
[----:B------:R-:W-:Y:S01]  /*272e0*/  IMAD R3, R2, R0, R3 ;  /* 0x0000000002037224 */ /* 0x000fe200078e0203 */
[----:B------:R-:W-:Y:S02]  /*272f0*/  LOP3.LUT R0, R5, R4, RZ, 0x3c, !PT ;  /* 0x0000000405007212 */ /* 0x000fe400078e3cff */
[----:B------:R-:W-:Y:S02]  /*27300*/  IADD3 R5, R8, 0x1000000, R5 ;  /* 0x0100000008057810 */ /* 0x000fe40007ffe005 */
        /* <DEDUP_REMOVED lines=11> */
.L_x_12009:
[----:B------:R-:W-:-:S05]  /*273c0*/  LOP3.LUT R2, RZ, R2, RZ, 0x33, !PT ;  /* 0x00000002ff027212 */ /* 0x000fca00078e33ff */
[----:B------:R-:W-:Y:S01]  /*273d0*/  IMAD.IADD R25, R25, 0x1, R2 ;  /* 0x0000000119197824 */ /* 0x000fe200078e0202 */
[----:B------:R-:W-:Y:S06]  /*273e0*/  BRA `(.L_x_12010) ;  /* 0x00000000001c7947 */ /* 0x000fec0003800000 */
.L_x_12002:
[----:B------:R-:W-:Y:S01]  /*273f0*/  UMOV UR4, URZ ;  /* 0x0000003f00047c82 */ /* 0x000fe20008000000 */
[----:B------:R-:W-:Y:S01]  /*27400*/  UMOV UR5, URZ ;  /* 0x0000003f00057c82 */ /* 0x000fe20008000000 */
[----:B------:R-:W-:Y:S01]  /*27410*/  ULDC UR6, c[0x0][0xc3c] ;  /* 0x00030f0000067ab9 */ /* 0x000fe20000000800 */
[----:B------:R-:W-:Y:S02]  /*27420*/  IMAD.MOV.U32 R24, RZ, RZ, R0 ;  /* 0x000000ffff187224 */ /* 0x000fe400078e0000 */
[----:B------:R-:W-:Y:S02]  /*27430*/  IMAD.U32 R25, RZ, RZ, UR4 ;  /* 0x00000004ff197e24 */ /* 0x000fe4000f8e00ff */
[----:B------:R-:W-:Y:S02]  /*27440*/  IMAD.U32 R26, RZ, RZ, UR5 ;  /* 0x00000005ff1a7e24 */ /* 0x000fe4000f8e00ff */
[----:B------:R-:W-:-:S07]  /*27450*/  IMAD.U32 R27, RZ, RZ, UR6 ;  /* 0x00000006ff1b7e24 */ /* 0x000fce000f8e00ff */
.L_x_12010:
        /* <DEDUP_REMOVED lines=9> */
.L_x_11999:
[----:B------:R-:W-:Y:S02]  /*274f0*/  ULDC UR4, c[0x0][0xc3c] ;  /* 0x00030f0000047ab9 */ /* 0x000fe40000000800 */
[----:B----4-:R-:W-:-:S13]  /*27500*/  ISETP.GE.AND P0, PT, R27, UR4, PT ;  /* 0x000000041b007c0c */ /* 0x010fda000bf06270 */
[----:B------:R-:W-:Y:S05]  /*27510*/  @!P0 BRA `(.L_x_12011) ;  /* 0xffffff8800d48947 */ /* 0x000fea000383ffff */
[----:B------:R-:W-:Y:S05]  /*27520*/  BSYNC B8 ;  /* 0x0000000000087941 */ /* 0x000fea0003800000 */
.L_x_11859:
[----:B-1----:R-:W4:Y:S01]  /*27530*/  LDL.LU R0, [R1+0x44] ;  /* 0x0000440001007983 */ /* 0x002f220000300800 */
[----:B------:R-:W-:Y:S01]  /*27540*/  BSSY B0, `(.L_x_12012) ;  /* 0x000000b000007945 */ /* 0x000fe20003800000 */
[----:B0-2---:R-:W0:Y:S01]  /*27550*/  S2R R5, SR_CgaCtaId ;  /* 0x0000000000057919 */ /* 0x005e220000008800 */
[----:B----4-:R-:W-:-:S05]  /*27560*/  VIADD R0, R0, 0x1 ;  /* 0x0000000100007836 */ /* 0x010fca0000000000 */
        /* <DEDUP_REMOVED lines=8> */
.L_x_12127:
[----:B------:R-:W-:Y:S05]  /*275f0*/  BSYNC B0 ;  /* 0x0000000000007941 */ /* 0x000fea0003800000 */
.L_x_12012:
[----:B------:R-:W-:-:S03]  /*27600*/  UMOV UR4, 0xffffffff ;  /* 0xffffffff00047882 */ /* 0x000fc60000000000 */
[----:B------:R-:W-:Y:S05]  /*27610*/  BRA.DIV UR4, `(.L_x_12014) ;  /* 0x0000002a04947947 */ /* 0x000fea000b800000 */
[----:B0-----:R-:W0:Y:S02]  /*27620*/  S2R R0, SR_TID.X ;  /* 0x0000000000007919 */ /* 0x001e240000002100 */
[----:B0-----:R-:W-:-:S04]  /*27630*/  SHF.R.U32.HI R0, RZ, 0x5, R0 ;  /* 0x00000005ff007819 */ /* 0x001fc80000011600 */
[----:B------:R-:W-:-:S05]  /*27640*/  LOP3.LUT R0, R0, 0x3, RZ, 0xc0, !PT ;  /* 0x0000000300007812 */ /* 0x000fca00078ec0ff */
[----:B------:R0:W1:Y:S02]  /*27650*/  SHFL.IDX PT, R14, R0, RZ, 0x1f ;  /* 0x00001fff000e7589 */ /* 0x00006400000e0000 */
.L_x_12130:
[----:B-1----:R-:W-:-:S13]  /*27660*/  ISETP.NE.AND P0, PT, R14, RZ, PT ;  /* 0x000000ff0e00720c */ /* 0x002fda0003f05270 */
[----:B------:R-:W-:Y:S05]  /*27670*/  @P0 BRA `(.L_x_11690) ;  /* 0x0000000000880947 */ /* 0x000fea0003800000 */
[----:B------:R-:W-:-:S03]  /*27680*/  UMOV UR4, 0xffffffff ;  /* 0xffffffff00047882 */ /* 0x000fc60000000000 */
[----:B------:R-:W-:Y:S05]  /*27690*/  BRA.DIV UR4, `(.L_x_12015) ;  /* 0x0000002a04a87947 */ /* 0x000fea000b800000 */
[----:B------:R-:W-:-:S13]  /*276a0*/  ELECT P6, URZ, PT ;  /* 0x00000000003f782f */ /* 0x000fda00038c0000 */
.L_x_12133:
[----:B------:R-:W-:Y:S05]  /*276b0*/  @!P6 BRA `(.L_x_11690) ;  /* 0x000000000078e947 */ /* 0x000fea0003800000 */
[----:B0-----:R-:W2:Y:S02]  /*276c0*/  LDL.LU R0, [R1+0x34] ;  /* 0x0000340001007983 */ /* 0x001ea40000300800 */
[----:B--2---:R-:W-:-:S04]  /*276d0*/  LOP3.LUT R0, R0, 0x2, RZ, 0xfc, !PT ;  /* 0x0000000200007812 */ /* 0x004fc800078efcff */
[----:B------:R-:W-:-:S13]  /*276e0*/  ISETP.NE.AND P2, PT, R0, 0x3, PT ;  /* 0x000000030000780c */ /* 0x000fda0003f45270 */
[----:B------:R-:W-:Y:S05]  /*276f0*/  @!P2 BRA `(.L_x_12016) ;  /* 0x000000000004a947 */ /* 0x000fea0003800000 */
[----:B------:R-:W-:Y:S01]  /*27700*/  BPT.TRAP 0x1 ;  /* 0x000000040000795c */ /* 0x000fe20000300000 */
.L_x_12016:
        /* <DEDUP_REMOVED lines=12> */
.L_x_12134:
[----:B------:R-:W1:Y:S02]  /*277d0*/  SYNCS.PHASECHK.TRANS64.TRYWAIT P0, [R3+URZ], R0 ;  /* 0x00000000030075a7 */ /* 0x000e64000800017f */
[----:B-1----:R-:W-:Y:S05]  /*277e0*/  @!P0 BRA `(.L_x_12018) ;  /* 0x0000002800888947 */ /* 0x002fea0003800000 */
.L_x_12135:
[----:B------:R-:W-:Y:S05]  /*277f0*/  @!P2 BRA `(.L_x_12019) ;  /* 0x000000000004a947 */ /* 0x000fea0003800000 */
[----:B------:R-:W-:Y:S01]  /*27800*/  BPT.TRAP 0x1 ;  /* 0x000000040000795c */ /* 0x000fe20000300000 */
.L_x_12019:
[----:B-1----:R-:W-:-:S04]  /*27810*/  VIADD R3, R9, 0x31c60 ;  /* 0x00031c6009037836 */ /* 0x002fc80000000000 */
[----:B------:R-:W-:-:S04]  /*27820*/  IMAD R5, R18, 0x8, R3 ;  /* 0x0000000812057824 */ /* 0x000fc800078e0203 */
[----:B------:R-:W1:Y:S02]  /*27830*/  SYNCS.PHASECHK.TRANS64.TRYWAIT P0, [R5+URZ], R2 ;  /* 0x00000002050075a7 */ /* 0x000e64000800017f */
[----:B-1----:R-:W-:Y:S05]  /*27840*/  @!P0 BRA `(.L_x_12020) ;  /* 0x0000002800848947 */ /* 0x002fea0003800000 */
.L_x_12136:
[----:B------:R-:W-:-:S07]  /*27850*/  IMAD R3, R4, 0x8, R3 ;  /* 0x0000000804037824 */ /* 0x000fce00078e0203 */
.L_x_12021:
[----:B--2---:R2:W4:Y:S02]  /*27860*/  SYNCS.PHASECHK.TRANS64.TRYWAIT P0, [R3+URZ], R0 ;  /* 0x00000000030075a7 */ /* 0x004524000800017f */
[----:B----4-:R-:W-:Y:S05]  /*27870*/  @!P0 NANOSLEEP.SYNCS 0x989680 ;  /* 0x009896800000895d */ /* 0x010fea0003900000 */
[----:B------:R-:W4:Y:S02]  /*27880*/  @!P0 SYNCS.PHASECHK.TRANS64 P0, [R3+URZ], R0 ;  /* 0x00000000030085a7 */ /* 0x000f24000800007f */
[----:B----4-:R-:W-:Y:S05]  /*27890*/  @!P0 BRA `(.L_x_12021) ;  /* 0xfffffffc00f08947 */ /* 0x010fea000383ffff */
.L_x_11690:
[----:B------:R-:W-:Y:S05]  /*278a0*/  BSYNC B9 ;  /* 0x0000000000097941 */ /* 0x000fea0003800000 */
.L_x_11687:
[----:B------:R-:W-:Y:S05]  /*278b0*/  EXIT ;  /* 0x000000000000794d */ /* 0x000fea0003800000 */
.L_x_11708:
[----:B0-----:R0:W1:Y:S02]  /*278c0*/  SYNCS.PHASECHK.TRANS64.TRYWAIT P5, [R26+URZ+0x31c90], R93 ;  /* 0x031c905d1a0075a7 */ /* 0x00106400080a017f */
[----:B-1----:R-:W-:Y:S05]  /*278d0*/  @!P5 NANOSLEEP.SYNCS 0x989680 ;  /* 0x009896800000d95d */ /* 0x002fea0003900000 */
[----:B------:R-:W1:Y:S02]  /*278e0*/  @!P5 SYNCS.PHASECHK.TRANS64 P5, [R26+URZ+0x31c90], R93 ;  /* 0x031c905d1a00d5a7 */ /* 0x000e6400080a007f */
[----:B-1----:R-:W-:Y:S05]  /*278f0*/  @!P5 BRA `(.L_x_11708) ;  /* 0xfffffffc00f0d947 */ /* 0x002fea000383ffff */
[----:B------:R-:W-:Y:S05]  /*27900*/  BRA `(.L_x_12022) ;  /* 0xfffffdbc001c7947 */ /* 0x000fea000383ffff */
.L_x_11736:
[----:B0-----:R0:W1:Y:S02]  /*27910*/  SYNCS.PHASECHK.TRANS64.TRYWAIT P5, [R26+URZ+0x31c90], R93 ;  /* 0x031c905d1a0075a7 */ /* 0x00106400080a017f */
[----:B-1----:R-:W-:Y:S05]  /*27920*/  @!P5 NANOSLEEP.SYNCS 0x989680 ;  /* 0x009896800000d95d */ /* 0x002fea0003900000 */
[----:B------:R-:W1:Y:S02]  /*27930*/  @!P5 SYNCS.PHASECHK.TRANS64 P5, [R26+URZ+0x31c90], R93 ;  /* 0x031c905d1a00d5a7 */ /* 0x000e6400080a007f */
[----:B-1----:R-:W-:Y:S05]  /*27940*/  @!P5 BRA `(.L_x_11736) ;  /* 0xfffffffc00f0d947 */ /* 0x002fea000383ffff */
[----:B------:R-:W-:Y:S05]  /*27950*/  BRA `(.L_x_12023) ;  /* 0xfffffdd400b47947 */ /* 0x000fea000383ffff */
.L_x_11749:
[----:B0-----:R0:W1:Y:S02]  /*27960*/  SYNCS.PHASECHK.TRANS64.TRYWAIT P4, [R26+URZ+0x31c90], R93 ;  /* 0x031c905d1a0075a7 */ /* 0x001064000808017f */
[----:B-1----:R-:W-:Y:S05]  /*27970*/  @!P4 NANOSLEEP.SYNCS 0x989680 ;  /* 0x009896800000c95d */ /* 0x002fea0003900000 */
[----:B------:R-:W1:Y:S02]  /*27980*/  @!P4 SYNCS.PHASECHK.TRANS64 P4, [R26+URZ+0x31c90], R93 ;  /* 0x031c905d1a00c5a7 */ /* 0x000e64000808007f */
[----:B-1----:R-:W-:Y:S05]  /*27990*/  @!P4 BRA `(.L_x_11749) ;  /* 0xfffffffc00f0c947 */ /* 0x002fea000383ffff */
[----:B------:R-:W-:Y:S05]  /*279a0*/  BRA `(.L_x_12024) ;  /* 0xfffffdf000347947 */ /* 0x000fea000383ffff */
.L_x_11753:
[----:B--2---:R2:W3:Y:S02]  /*279b0*/  SYNCS.PHASECHK.TRANS64.TRYWAIT P3, [R26+URZ+0x31cb0], R93 ;  /* 0x031cb05d1a0075a7 */ /* 0x0044e4000806017f */
[----:B---3--:R-:W-:Y:S05]  /*279c0*/  @!P3 NANOSLEEP.SYNCS 0x989680 ;  /* 0x009896800000b95d */ /* 0x008fea0003900000 */
[----:B------:R-:W3:Y:S02]  /*279d0*/  @!P3 SYNCS.PHASECHK.TRANS64 P3, [R26+URZ+0x31cb0], R93 ;  /* 0x031cb05d1a00b5a7 */ /* 0x000ee4000806007f */
[----:B---3--:R-:W-:Y:S05]  /*279e0*/  @!P3 BRA `(.L_x_11753) ;  /* 0xfffffffc00f0b947 */ /* 0x008fea000383ffff */
[----:B------:R-:W-:Y:S05]  /*279f0*/  BRA `(.L_x_12025) ;  /* 0xfffffdf000d07947 */ /* 0x000fea000383ffff */
.L_x_11761:
[----:B------:R-:W-:Y:S01]  /*27a00*/  BSSY B0, `(.L_x_12026) ;  /* 0x0000007000007945 */ /* 0x000fe20003800000 */
[----:B------:R-:W-:Y:S02]  /*27a10*/  IMAD.MOV.U32 R12, RZ, RZ, RZ ;  /* 0x000000ffff0c7224 */ /* 0x000fe400078e00ff */
[----:B------:R-:W-:Y:S02]  /*27a20*/  IMAD.MOV.U32 R11, RZ, RZ, 0x1f ;  /* 0x0000001fff0b7424 */ /* 0x000fe400078e00ff */
[----:B------:R-:W-:-:S07]  /*27a30*/  IMAD.MOV.U32 R15, RZ, RZ, -0x1 ;  /* 0xffffffffff0f7424 */ /* 0x000fce00078e00ff */
[----:B-----5:R-:W-:Y:S05]  /*27a40*/  WARPSYNC.COLLECTIVE R15, `(.L_x_12027) ;  /* 0x000000000f087348 */ /* 0x020fea0003c00000 */
[----:B------:R0:W1:Y:S02]  /*27a50*/  SHFL.IDX P6, R14, R13, R12, R11 ;  /* 0x0000000c0d0e7389 */ /* 0x00006400000c000b */
[----:B01---5:R-:W-:Y:S01]  /*27a60*/  ENDCOLLECTIVE ;  /* 0x000000000000791b */ /* 0x023fe20003800000 */
.L_x_12027:
[----:B------:R-:W-:Y:S05]  /*27a70*/  BSYNC B0 ;  /* 0x0000000000007941 */ /* 0x000fea0003800000 */
.L_x_12026:
[----:B------:R0:W-:Y:S01]  /*27a80*/  STL [R1+0x5c], R14 ;  /* 0x00005c0e01007387 */ /* 0x0001e20000100800 */
[----:B------:R-:W-:Y:S05]  /*27a90*/  BRA `(.L_x_12028) ;  /* 0xfffffdfc00207947 */ /* 0x000fea000383ffff */
.L_x_11772:
[----:B------:R-:W-:Y:S01]  /*27aa0*/  BSSY B1, `(.L_x_12029) ;  /* 0x0000007000017945 */ /* 0x000fe20003800000 */
[----:B------:R-:W-:Y:S02]  /*27ab0*/  IMAD.MOV.U32 R12, RZ, RZ, RZ ;  /* 0x000000ffff0c7224 */ /* 0x000fe400078e00ff */
[----:B------:R-:W-:Y:S02]  /*27ac0*/  IMAD.MOV.U32 R11, RZ, RZ, 0x1e1f ;  /* 0x00001e1fff0b7424 */ /* 0x000fe400078e00ff */
[----:B------:R-:W-:-:S07]  /*27ad0*/  IMAD.MOV.U32 R15, RZ, RZ, -0x1 ;  /* 0xffffffffff0f7424 */ /* 0x000fce00078e00ff */
[----:B0-----:R-:W-:Y:S05]  /*27ae0*/  WARPSYNC.COLLECTIVE R15, `(.L_x_12030) ;  /* 0x000000000f087348 */ /* 0x001fea0003c00000 */
[----:B0-----:R0:W1:Y:S02]  /*27af0*/  SHFL.IDX P6, R14, R13, R12, R11 ;  /* 0x0000000c0d0e7389 */ /* 0x00106400000c000b */
[----:B01----:R-:W-:Y:S01]  /*27b00*/  ENDCOLLECTIVE ;  /* 0x000000000000791b */ /* 0x003fe20003800000 */
.L_x_12030:
[----:B------:R-:W-:Y:S05]  /*27b10*/  BSYNC B1 ;  /* 0x0000000000017941 */ /* 0x000fea0003800000 */
.L_x_12029:
        /* <DEDUP_REMOVED lines=8> */
.L_x_12031:
[----:B------:R-:W-:Y:S02]  /*27ba0*/  IMAD.MOV.U32 R13, RZ, RZ, R5 ;  /* 0x000000ffff0d7224 */ /* 0x000fe400078e0005 */
[----:B------:R-:W-:-:S07]  /*27bb0*/  IMAD.MOV.U32 R0, RZ, RZ, R14 ;  /* 0x000000ffff007224 */ /* 0x000fce00078e000e */
[----:B------:R-:W-:Y:S05]  /*27bc0*/  WARPSYNC.COLLECTIVE R15, `(.L_x_12032) ;  /* 0x000000000f087348 */ /* 0x000fea0003c00000 */
[----:B------:R0:W1:Y:S02]  /*27bd0*/  SHFL.IDX P6, R14, R13, R12, R11 ;  /* 0x0000000c0d0e7389 */ /* 0x00006400000c000b */
[----:B01----:R-:W-:Y:S01]  /*27be0*/  ENDCOLLECTIVE ;  /* 0x000000000000791b */ /* 0x003fe20003800000 */
.L_x_12032:
[----:B------:R-:W-:Y:S02]  /*27bf0*/  IMAD.MOV.U32 R13, RZ, RZ, R4 ;  /* 0x000000ffff0d7224 */ /* 0x000fe400078e0004 */
[----:B------:R-:W-:-:S07]  /*27c00*/  IMAD.MOV.U32 R5, RZ, RZ, R14 ;  /* 0x000000ffff057224 */ /* 0x000fce00078e000e */
[----:B------:R-:W-:Y:S05]  /*27c10*/  WARPSYNC.COLLECTIVE R15, `(.L_x_12033) ;  /* 0x000000000f087348 */ /* 0x000fea0003c00000 */
[----:B------:R0:W1:Y:S02]  /*27c20*/  SHFL.IDX P6, R14, R13, R12, R11 ;  /* 0x0000000c0d0e7389 */ /* 0x00006400000c000b */
[----:B01----:R-:W-:Y:S01]  /*27c30*/  ENDCOLLECTIVE ;  /* 0x000000000000791b */ /* 0x003fe20003800000 */
.L_x_12033:
[----:B------:R-:W-:Y:S01]  /*27c40*/  IMAD.MOV.U32 R4, RZ, RZ, R14 ;  /* 0x000000ffff047224 */ /* 0x000fe200078e000e */
[----:B------:R-:W-:Y:S06]  /*27c50*/  BRA `(.L_x_12034) ;  /* 0xfffffe0000887947 */ /* 0x000fec000383ffff */
.L_x_11776:
[----:B0-----:R0:W1:Y:S02]  /*27c60*/  SYNCS.PHASECHK.TRANS64.TRYWAIT P1, [R16+URZ+0x31c00], R3 ;  /* 0x031c0003100075a7 */ /* 0x001064000802017f */
[----:B-1----:R-:W-:Y:S05]  /*27c70*/  @!P1 NANOSLEEP.SYNCS 0x989680 ;  /* 0x009896800000995d */ /* 0x002fea0003900000 */
[----:B------:R-:W1:Y:S02]  /*27c80*/  @!P1 SYNCS.PHASECHK.TRANS64 P1, [R16+URZ+0x31c00], R3 ;  /* 0x031c0003100095a7 */ /* 0x000e64000802007f */
[----:B-1----:R-:W-:Y:S05]  /*27c90*/  @!P1 BRA `(.L_x_11776) ;  /* 0xfffffffc00f09947 */ /* 0x002fea000383ffff */
[----:B------:R-:W-:Y:S05]  /*27ca0*/  BRA `(.L_x_12035) ;  /* 0xfffffe0800b87947 */ /* 0x000fea000383ffff */
.L_x_11788:
[----:B------:R-:W-:Y:S01]  /*27cb0*/  BSSY B1, `(.L_x_12036) ;  /* 0x0000007000017945 */ /* 0x000fe20003800000 */
[----:B------:R-:W-:Y:S02]  /*27cc0*/  IMAD.MOV.U32 R12, RZ, RZ, RZ ;  /* 0x000000ffff0c7224 */ /* 0x000fe400078e00ff */
[----:B------:R-:W-:Y:S02]  /*27cd0*/  IMAD.MOV.U32 R11, RZ, RZ, 0x1e1f ;  /* 0x00001e1fff0b7424 */ /* 0x000fe400078e00ff */
[----:B------:R-:W-:-:S07]  /*27ce0*/  IMAD.MOV.U32 R15, RZ, RZ, -0x1 ;  /* 0xffffffffff0f7424 */ /* 0x000fce00078e00ff */
[----:B0-----:R-:W-:Y:S05]  /*27cf0*/  WARPSYNC.COLLECTIVE R15, `(.L_x_12037) ;  /* 0x000000000f087348 */ /* 0x001fea0003c00000 */
[----:B0-----:R0:W1:Y:S02]  /*27d00*/  SHFL.IDX P6, R14, R13, R12, R11 ;  /* 0x0000000c0d0e7389 */ /* 0x00106400000c000b */
[----:B01----:R-:W-:Y:S01]  /*27d10*/  ENDCOLLECTIVE ;  /* 0x000000000000791b */ /* 0x003fe20003800000 */
.L_x_12037:
[----:B------:R-:W-:Y:S05]  /*27d20*/  BSYNC B1 ;  /* 0x0000000000017941 */ /* 0x000fea0003800000 */
.L_x_12036:
        /* <DEDUP_REMOVED lines=8> */
.L_x_12038:
[----:B------:R-:W-:Y:S02]  /*27db0*/  IMAD.MOV.U32 R21, RZ, RZ, R3 ;  /* 0x000000ffff157224 */ /* 0x000fe400078e0003 */
[----:B------:R-:W-:Y:S02]  /*27dc0*/  IMAD.MOV.U32 R13, RZ, RZ, R5 ;  /* 0x000000ffff0d7224 */ /* 0x000fe400078e0005 */
[----:B------:R-:W-:-:S07]  /*27dd0*/  IMAD.MOV.U32 R0, RZ, RZ, R14 ;  /* 0x000000ffff007224 */ /* 0x000fce00078e000e */
[----:B------:R-:W-:Y:S05]  /*27de0*/  WARPSYNC.COLLECTIVE R15, `(.L_x_12039) ;  /* 0x000000000f087348 */ /* 0x000fea0003c00000 */
[----:B------:R0:W1:Y:S02]  /*27df0*/  SHFL.IDX P6, R14, R13, R12, R11 ;  /* 0x0000000c0d0e7389 */ /* 0x00006400000c000b */
[----:B01----:R-:W-:Y:S01]  /*27e00*/  ENDCOLLECTIVE ;  /* 0x000000000000791b */ /* 0x003fe20003800000 */
.L_x_12039:
[----:B------:R-:W-:Y:S02]  /*27e10*/  IMAD.MOV.U32 R20, RZ, RZ, R0 ;  /* 0x000000ffff147224 */ /* 0x000fe400078e0000 */
[----:B------:R-:W-:Y:S02]  /*27e20*/  IMAD.MOV.U32 R13, RZ, RZ, R4 ;  /* 0x000000ffff0d7224 */ /* 0x000fe400078e0004 */
[----:B------:R-:W-:-:S07]  /*27e30*/  IMAD.MOV.U32 R5, RZ, RZ, R14 ;  /* 0x000000ffff057224 */ /* 0x000fce00078e000e */
[----:B------:R-:W-:Y:S05]  /*27e40*/  WARPSYNC.COLLECTIVE R15, `(.L_x_12040) ;  /* 0x000000000f087348 */ /* 0x000fea0003c00000 */
[----:B------:R0:W1:Y:S02]  /*27e50*/  SHFL.IDX P6, R14, R13, R12, R11 ;  /* 0x0000000c0d0e7389 */ /* 0x00006400000c000b */
[----:B01----:R-:W-:Y:S01]  /*27e60*/  ENDCOLLECTIVE ;  /* 0x000000000000791b */ /* 0x003fe20003800000 */
.L_x_12040:
[----:B------:R-:W-:Y:S05]  /*27e70*/  BRA `(.L_x_12041) ;  /* 0xfffffe1c00747947 */ /* 0x000fea000383ffff */
.L_x_11792:
[----:B0-----:R0:W1:Y:S02]  /*27e80*/  SYNCS.PHASECHK.TRANS64.TRYWAIT P1, [R16+URZ+0x31c00], R3 ;  /* 0x031c0003100075a7 */ /* 0x001064000802017f */
[----:B-1----:R-:W-:Y:S05]  /*27e90*/  @!P1 NANOSLEEP.SYNCS 0x989680 ;  /* 0x009896800000995d */ /* 0x002fea0003900000 */
[----:B------:R-:W1:Y:S02]  /*27ea0*/  @!P1 SYNCS.PHASECHK.TRANS64 P1, [R16+URZ+0x31c00], R3 ;  /* 0x031c0003100095a7 */ /* 0x000e64000802007f */
[----:B-1----:R-:W-:Y:S05]  /*27eb0*/  @!P1 BRA `(.L_x_11792) ;  /* 0xfffffffc00f09947 */ /* 0x002fea000383ffff */
[----:B------:R-:W-:Y:S05]  /*27ec0*/  BRA `(.L_x_12042) ;  /* 0xfffffe2400307947 */ /* 0x000fea000383ffff */
.L_x_11800:
[----:B-1----:R1:W2:Y:S02]  /*27ed0*/  SYNCS.PHASECHK.TRANS64.TRYWAIT P2, [R0+URZ+0x31c30], R3 ;  /* 0x031c3003000075a7 */ /* 0x0022a4000804017f */
[----:B--2---:R-:W-:Y:S05]  /*27ee0*/  @!P2 NANOSLEEP.SYNCS 0x989680 ;  /* 0x009896800000a95d */ /* 0x004fea0003900000 */
[----:B------:R-:W2:Y:S02]  /*27ef0*/  @!P2 SYNCS.PHASECHK.TRANS64 P2, [R0+URZ+0x31c30], R3 ;  /* 0x031c30030000a5a7 */ /* 0x000ea4000804007f */
[----:B--2---:R-:W-:Y:S05]  /*27f00*/  @!P2 BRA `(.L_x_11800) ;  /* 0xfffffffc00f0a947 */ /* 0x004fea000383ffff */
[----:B------:R-:W-:Y:S05]  /*27f10*/  BRA `(.L_x_11799) ;  /* 0xfffffe3800c07947 */ /* 0x000fea000383ffff */
.L_x_11806:
[----:B-1----:R1:W2:Y:S02]  /*27f20*/  SYNCS.PHASECHK.TRANS64.TRYWAIT P3, [R20+URZ+0x31c30], R21 ;  /* 0x031c3015140075a7 */ /* 0x0022a4000806017f */
[----:B--2---:R-:W-:Y:S05]  /*27f30*/  @!P3 NANOSLEEP.SYNCS 0x989680 ;  /* 0x009896800000b95d */ /* 0x004fea0003900000 */
[----:B------:R-:W2:Y:S02]  /*27f40*/  @!P3 SYNCS.PHASECHK.TRANS64 P3, [R20+URZ+0x31c30], R21 ;  /* 0x031c30151400b5a7 */ /* 0x000ea4000806007f */
[----:B--2---:R-:W-:Y:S05]  /*27f50*/  @!P3 BRA `(.L_x_11806) ;  /* 0xfffffffc00f0b947 */ /* 0x004fea000383ffff */
[----:B------:R-:W-:Y:S05]  /*27f60*/  BRA `(.L_x_11805) ;  /* 0xfffffe8800147947 */ /* 0x000fea000383ffff */
.L_x_11811:
[----:B-1----:R1:W2:Y:S02]  /*27f70*/  SYNCS.PHASECHK.TRANS64.TRYWAIT P2, [R21+URZ+0x31c50], R20 ;  /* 0x031c5014150075a7 */ /* 0x0022a4000804017f */
[----:B--2---:R-:W-:Y:S05]  /*27f80*/  @!P2 NANOSLEEP.SYNCS 0x989680 ;  /* 0x009896800000a95d */ /* 0x004fea0003900000 */
[----:B------:R-:W2:Y:S02]  /*27f90*/  @!P2 SYNCS.PHASECHK.TRANS64 P2, [R21+URZ+0x31c50], R20 ;  /* 0x031c50141500a5a7 */ /* 0x000ea4000804007f */
[----:B--2---:R-:W-:Y:S05]  /*27fa0*/  @!P2 BRA `(.L_x_11811) ;  /* 0xfffffffc00f0a947 */ /* 0x004fea000383ffff */
[----:B------:R-:W-:Y:S05]  /*27fb0*/  BRA `(.L_x_11810) ;  /* 0xfffffeac00247947 */ /* 0x000fea000383ffff */
.L_x_11818:
[----:B--2---:R2:W3:Y:S02]  /*27fc0*/  SYNCS.PHASECHK.TRANS64.TRYWAIT P3, [R20+URZ+0x31c30], R21 ;  /* 0x031c3015140075a7 */ /* 0x0044e4000806017f */
[----:B---3--:R-:W-:Y:S05]  /*27fd0*/  @!P3 NANOSLEEP.SYNCS 0x989680 ;  /* 0x009896800000b95d */ /* 0x008fea0003900000 */
[----:B------:R-:W3:Y:S02]  /*27fe0*/  @!P3 SYNCS.PHASECHK.TRANS64 P3, [R20+URZ+0x31c30], R21 ;  /* 0x031c30151400b5a7 */ /* 0x000ee4000806007f */
[----:B---3--:R-:W-:Y:S05]  /*27ff0*/  @!P3 BRA `(.L_x_11818) ;  /* 0xfffffffc00f0b947 */ /* 0x008fea000383ffff */
[----:B------:R-:W-:Y:S05]  /*28000*/  BRA `(.L_x_11817) ;  /* 0xfffffee400087947 */ /* 0x000fea000383ffff */
.L_x_11823:
[----:B--2---:R2:W3:Y:S02]  /*28010*/  SYNCS.PHASECHK.TRANS64.TRYWAIT P2, [R21+URZ+0x31c50], R20 ;  /* 0x031c5014150075a7 */ /* 0x0044e4000804017f */
[----:B---3--:R-:W-:Y:S05]  /*28020*/  @!P2 NANOSLEEP.SYNCS 0x989680 ;  /* 0x009896800000a95d */ /* 0x008fea0003900000 */
[----:B------:R-:W3:Y:S02]  /*28030*/  @!P2 SYNCS.PHASECHK.TRANS64 P2, [R21+URZ+0x31c50], R20 ;  /* 0x031c50141500a5a7 */ /* 0x000ee4000804007f */
[----:B---3--:R-:W-:Y:S05]  /*28040*/  @!P2 BRA `(.L_x_11823) ;  /* 0xfffffffc00f0a947 */ /* 0x008fea000383ffff */
[----:B------:R-:W-:Y:S05]  /*28050*/  BRA `(.L_x_11822) ;  /* 0xffffff0800107947 */ /* 0x000fea000383ffff */
.L_x_11828:
[----:B-1----:R1:W2:Y:S02]  /*28060*/  SYNCS.PHASECHK.TRANS64.TRYWAIT P1, [R0+URZ+0x31c50], R3 ;  /* 0x031c5003000075a7 */ /* 0x0022a4000802017f */
[----:B--2---:R-:W-:Y:S05]  /*28070*/  @!P1 NANOSLEEP.SYNCS 0x989680 ;  /* 0x009896800000995d */ /* 0x004fea0003900000 */
[----:B------:R-:W2:Y:S02]  /*28080*/  @!P1 SYNCS.PHASECHK.TRANS64 P1, [R0+URZ+0x31c50], R3 ;  /* 0x031c5003000095a7 */ /* 0x000ea4000802007f */
[----:B--2---:R-:W-:Y:S05]  /*28090*/  @!P1 BRA `(.L_x_11828) ;  /* 0xfffffffc00f09947 */ /* 0x004fea000383ffff */
[----:B------:R-:W-:Y:S05]  /*280a0*/  BRA `(.L_x_11827) ;  /* 0xffffff3400247947 */ /* 0x000fea000383ffff */
.L_x_11833:
[----:B------:R-:W-:Y:S02]  /*280b0*/  IMAD.MOV.U32 R13, RZ, RZ, R2 ;  /* 0x000000ffff0d7224 */ /* 0x000fe400078e0002 */
[----:B------:R-:W-:Y:S02]  /*280c0*/  IMAD.MOV.U32 R12, RZ, RZ, RZ ;  /* 0x000000ffff0c7224 */ /* 0x000fe400078e00ff */
[----:B------:R-:W-:Y:S02]  /*280d0*/  IMAD.MOV.U32 R11, RZ, RZ, 0x1c1f ;  /* 0x00001c1fff0b7424 */ /* 0x000fe400078e00ff */
[----:B------:R-:W-:-:S07]  /*280e0*/  IMAD.MOV.U32 R15, RZ, RZ, -0x1 ;  /* 0xffffffffff0f7424 */ /* 0x000fce00078e00ff */
[----:B-----5:R-:W-:Y:S05]  /*280f0*/  WARPSYNC.COLLECTIVE R15, `(.L_x_12043) ;  /* 0x000000000f087348 */ /* 0x020fea0003c00000 */
[----:B------:R0:W1:Y:S02]  /*28100*/  SHFL.IDX P6, R14, R13, R12, R11 ;  /* 0x0000000c0d0e7389 */ /* 0x00006400000c000b */
[----:B01---5:R-:W-:Y:S01]  /*28110*/  ENDCOLLECTIVE ;  /* 0x000000000000791b */ /* 0x023fe20003800000 */
.L_x_12043:
[----:B------:R-:W-:Y:S02]  /*28120*/  IMAD.MOV.U32 R13, RZ, RZ, R0 ;  /* 0x000000ffff0d7224 */ /* 0x000fe400078e0000 */
[----:B------:R-:W-:-:S07]  /*28130*/  IMAD.MOV.U32 R3, RZ, RZ, R14 ;  /* 0x000000ffff037224 */ /* 0x000fce00078e000e */
[----:B------:R-:W-:Y:S05]  /*28140*/  WARPSYNC.COLLECTIVE R15, `(.L_x_12044) ;  /* 0x000000000f087348 */ /* 0x000fea0003c00000 */
[----:B------:R0:W1:Y:S02]  /*28150*/  SHFL.IDX P6, R14, R13, R12, R11 ;  /* 0x0000000c0d0e7389 */ /* 0x00006400000c000b */
[----:B01----:R-:W-:Y:S01]  /*28160*/  ENDCOLLECTIVE ;  /* 0x000000000000791b */ /* 0x003fe20003800000 */
.L_x_12044:
[----:B------:R-:W-:Y:S05]  /*28170*/  BRA `(.L_x_12045) ;  /* 0xffffff5000387947 */ /* 0x000fea000383ffff */
.L_x_11836:
        /* <DEDUP_REMOVED lines=8> */
.L_x_12047:
[----:B------:R-:W-:Y:S05]  /*28200*/  BSYNC B1 ;  /* 0x0000000000017941 */ /* 0x000fea0003800000 */
.L_x_12046:
        /* <DEDUP_REMOVED lines=8> */
.L_x_12048:
[----:B------:R-:W-:Y:S05]  /*28290*/  BRA `(.L_x_12049) ;  /* 0xffffff50004c7947 */ /* 0x000fea000383ffff */
.L_x_11838:
[----:B------:R-:W-:Y:S02]  /*282a0*/  IMAD.MOV.U32 R13, RZ, RZ, R2 ;  /* 0x000000ffff0d7224 */ /* 0x000fe400078e0002 */
[----:B------:R-:W-:Y:S02]  /*282b0*/  IMAD.MOV.U32 R12, RZ, RZ, RZ ;  /* 0x000000ffff0c7224 */ /* 0x000fe400078e00ff */
[----:B------:R-:W-:Y:S02]  /*282c0*/  IMAD.MOV.U32 R11, RZ, RZ, 0x1c1f ;  /* 0x00001c1fff0b7424 */ /* 0x000fe400078e00ff */
[----:B------:R-:W-:-:S07]  /*282d0*/  IMAD.MOV.U32 R15, RZ, RZ, -0x1 ;  /* 0xffffffffff0f7424 */ /* 0x000fce00078e00ff */
[----:B------:R-:W-:Y:S05]  /*282e0*/  WARPSYNC.COLLECTIVE R15, `(.L_x_12050) ;  /* 0x000000000f087348 */ /* 0x000fea0003c00000 */
[----:B------:R0:W1:Y:S02]  /*282f0*/  SHFL.IDX P6, R14, R13, R12, R11 ;  /* 0x0000000c0d0e7389 */ /* 0x00006400000c000b */
[----:B01----:R-:W-:Y:S01]  /*28300*/  ENDCOLLECTIVE ;  /* 0x000000000000791b */ /* 0x003fe20003800000 */
.L_x_12050:
[----:B------:R-:W-:Y:S02]  /*28310*/  IMAD.MOV.U32 R13, RZ, RZ, R0 ;  /* 0x000000ffff0d7224 */ /* 0x000fe400078e0000 */
[----:B------:R-:W-:-:S07]  /*28320*/  IMAD.MOV.U32 R3, RZ, RZ, R14 ;  /* 0x000000ffff037224 */ /* 0x000fce00078e000e */
[----:B------:R-:W-:Y:S05]  /*28330*/  WARPSYNC.COLLECTIVE R15, `(.L_x_12051) ;  /* 0x000000000f087348 */ /* 0x000fea0003c00000 */
[----:B------:R0:W1:Y:S02]  /*28340*/  SHFL.IDX P6, R14, R13, R12, R11 ;  /* 0x0000000c0d0e7389 */ /* 0x00006400000c000b */
[----:B01----:R-:W-:Y:S01]  /*28350*/  ENDCOLLECTIVE ;  /* 0x000000000000791b */ /* 0x003fe20003800000 */
.L_x_12051:
[----:B------:R-:W-:Y:S05]  /*28360*/  BRA `(.L_x_12052) ;  /* 0xffffff5400207947 */ /* 0x000fea000383ffff */
.L_x_11841:
        /* <DEDUP_REMOVED lines=8> */
.L_x_12054:
[----:B------:R-:W-:Y:S05]  /*283f0*/  BSYNC B1 ;  /* 0x0000000000017941 */ /* 0x000fea0003800000 */
.L_x_12053:
        /* <DEDUP_REMOVED lines=8> */
.L_x_12055:
[----:B------:R-:W-:Y:S05]  /*28480*/  BRA `(.L_x_12056) ;  /* 0xffffff58001c7947 */ /* 0x000fea000383ffff */
.L_x_11845:
[----:B------:R-:W-:Y:S02]  /*28490*/  IMAD.MOV.U32 R13, RZ, RZ, R2 ;  /* 0x000000ffff0d7224 */ /* 0x000fe400078e0002 */
[----:B------:R-:W-:Y:S02]  /*284a0*/  IMAD.MOV.U32 R12, RZ, RZ, RZ ;  /* 0x000000ffff0c7224 */ /* 0x000fe400078e00ff */
[----:B------:R-:W-:Y:S02]  /*284b0*/  IMAD.MOV.U32 R11, RZ, RZ, 0x1c1f ;  /* 0x00001c1fff0b7424 */ /* 0x000fe400078e00ff */
[----:B------:R-:W-:-:S07]  /*284c0*/  IMAD.MOV.U32 R15, RZ, RZ, -0x1 ;  /* 0xffffffffff0f7424 */ /* 0x000fce00078e00ff */
[----:B-1----:R-:W-:Y:S05]  /*284d0*/  WARPSYNC.COLLECTIVE R15, `(.L_x_12057) ;  /* 0x000000000f087348 */ /* 0x002fea0003c00000 */
[----:B------:R0:W2:Y:S02]  /*284e0*/  SHFL.IDX P6, R14, R13, R12, R11 ;  /* 0x0000000c0d0e7389 */ /* 0x0000a400000c000b */
[----:B012---:R-:W-:Y:S01]  /*284f0*/  ENDCOLLECTIVE ;  /* 0x000000000000791b */ /* 0x007fe20003800000 */
.L_x_12057:
[----:B------:R-:W-:Y:S02]  /*28500*/  IMAD.MOV.U32 R13, RZ, RZ, R0 ;  /* 0x000000ffff0d7224 */ /* 0x000fe400078e0000 */
[----:B------:R-:W-:-:S07]  /*28510*/  IMAD.MOV.U32 R3, RZ, RZ, R14 ;  /* 0x000000ffff037224 */ /* 0x000fce00078e000e */
[----:B------:R-:W-:Y:S05]  /*28520*/  WARPSYNC.COLLECTIVE R15, `(.L_x_12058) ;  /* 0x000000000f087348 */ /* 0x000fea0003c00000 */
[----:B------:R0:W1:Y:S02]  /*28530*/  SHFL.IDX P6, R14, R13, R12, R11 ;  /* 0x0000000c0d0e7389 */ /* 0x00006400000c000b */
[----:B01----:R-:W-:Y:S01]  /*28540*/  ENDCOLLECTIVE ;  /* 0x000000000000791b */ /* 0x003fe20003800000 */
.L_x_12058:
[----:B------:R-:W-:Y:S05]  /*28550*/  BRA `(.L_x_12059) ;  /* 0xffffff6400707947 */ /* 0x000fea000383ffff */
.L_x_11848:
        /* <DEDUP_REMOVED lines=8> */
.L_x_12061:
[----:B------:R-:W-:Y:S05]  /*285e0*/  BSYNC B1 ;  /* 0x0000000000017941 */ /* 0x000fea0003800000 */
.L_x_12060:
        /* <DEDUP_REMOVED lines=8> */
.L_x_12062:
[----:B------:R-:W-:Y:S05]  /*28670*/  BRA `(.L_x_12063) ;  /* 0xffffff6400887947 */ /* 0x000fea000383ffff */
.L_x_11867:
[----:B------:R-:W0:Y:S01]  /*28680*/  S2R R7, SR_TID.X ;  /* 0x0000000000077919 */ /* 0x000e220000002100 */
[----:B------:R-:W-:Y:S01]  /*28690*/  BSSY B1, `(.L_x_12064) ;  /* 0x000000a000017945 */ /* 0x000fe20003800000 */
[----:B------:R-:W-:Y:S02]  /*286a0*/  IMAD.MOV.U32 R12, RZ, RZ, RZ ;  /* 0x000000ffff0c7224 */ /* 0x000fe400078e00ff */
[----:B-1----:R-:W-:Y:S02]  /*286b0*/  IMAD.MOV.U32 R11, RZ, RZ, 0x1f ;  /* 0x0000001fff0b7424 */ /* 0x002fe400078e00ff */
[----:B------:R-:W-:Y:S01]  /*286c0*/  IMAD.MOV.U32 R15, RZ, RZ, -0x1 ;  /* 0xffffffffff0f7424 */ /* 0x000fe200078e00ff */
[----:B0-----:R-:W-:-:S04]  /*286d0*/  SHF.R.U32.HI R7, RZ, 0x5, R7 ;  /* 0x00000005ff077819 */ /* 0x001fc80000011607 */
[----:B------:R-:W-:-:S05]  /*286e0*/  LOP3.LUT R7, R7, 0x3, RZ, 0xc0, !PT ;  /* 0x0000000307077812 */ /* 0x000fca00078ec0ff */
[----:B------:R-:W-:-:S07]  /*286f0*/  IMAD.MOV.U32 R13, RZ, RZ, R7 ;  /* 0x000000ffff0d7224 */ /* 0x000fce00078e0007 */
[----:B------:R-:W-:Y:S05]  /*28700*/  WARPSYNC.COLLECTIVE R15, `(.L_x_12065) ;  /* 0x000000000f087348 */ /* 0x000fea0003c00000 */
[----:B------:R0:W1:Y:S02]  /*28710*/  SHFL.IDX P6, R14, R13, R12, R11 ;  /* 0x0000000c0d0e7389 */ /* 0x00006400000c000b */
[----:B01----:R-:W-:Y:S01]  /*28720*/  ENDCOLLECTIVE ;  /* 0x000000000000791b */ /* 0x003fe20003800000 */
.L_x_12065:
[----:B------:R-:W-:Y:S05]  /*28730*/  BSYNC B1 ;  /* 0x0000000000017941 */ /* 0x000fea0003800000 */
.L_x_12064:
[----:B------:R-:W-:Y:S05]  /*28740*/  BRA `(.L_x_12066) ;  /* 0xffffff8400007947 */ /* 0x000fea000383ffff */
.L_x_11869:
[----:B------:R-:W-:Y:S01]  /*28750*/  BSSY B1, `(.L_x_12067) ;  /* 0x0000006000017945 */ /* 0x000fe20003800000 */
[----:B------:R-:W-:-:S07]  /*28760*/  IMAD.MOV.U32 R15, RZ, RZ, -0x1 ;  /* 0xffffffffff0f7424 */ /* 0x000fce00078e00ff */
[----:B01----:R-:W-:Y:S05]  /*28770*/  WARPSYNC.COLLECTIVE R15, `(.L_x_12068) ;  /* 0x000000000f0c7348 */ /* 0x003fea0003c00000 */
[----:B------:R-:W-:Y:S02]  /*28780*/  ELECT P6, UR62, PT ;  /* 0x00000000003e782f */ /* 0x000fe400038c0000 */
[----:B------:R-:W-:Y:S01]  /*28790*/  MOV R14, UR62 ;  /* 0x0000003e000e7c02 */ /* 0x000fe20008000f00 */
[----:B01----:R-:W-:Y:S10]  /*287a0*/  ENDCOLLECTIVE ;  /* 0x000000000000791b */ /* 0x003ff40003800000 */
.L_x_12068:
[----:B------:R-:W-:Y:S05]  /*287b0*/  BSYNC B1 ;  /* 0x0000000000017941 */ /* 0x000fea0003800000 */
.L_x_12067:
[----:B------:R-:W-:Y:S01]  /*287c0*/  PLOP3.LUT P2, PT, P6, PT, PT, 0x80, 0x0 ;  /* 0x000000000000781c */ /* 0x000fe2000374f070 */
[----:B------:R-:W-:-:S12]  /*287d0*/  BRA `(.L_x_11868) ;  /* 0xffffff8000f47947 */ /* 0x000fd8000383ffff */
.L_x_11871:
[----:B0-----:R0:W2:Y:S02]  /*287e0*/  SYNCS.PHASECHK.TRANS64.TRYWAIT P0, [R16+URZ+0x31c20], R6 ;  /* 0x031c2006100075a7 */ /* 0x0010a4000800017f */
[----:B--2---:R-:W-:Y:S05]  /*287f0*/  @!P0 NANOSLEEP.SYNCS 0x989680 ;  /* 0x009896800000895d */ /* 0x004fea0003900000 */
[----:B------:R-:W2:Y:S02]  /*28800*/  @!P0 SYNCS.PHASECHK.TRANS64 P0, [R16+URZ+0x31c20], R6 ;  /* 0x031c2006100085a7 */ /* 0x000ea4000800007f */
[----:B--2---:R-:W-:Y:S05]  /*28810*/  @!P0 BRA `(.L_x_11871) ;  /* 0xfffffffc00f08947 */ /* 0x004fea000383ffff */
[----:B------:R-:W-:Y:S05]  /*28820*/  BRA `(.L_x_12069) ;  /* 0xffffff8400047947 */ /* 0x000fea000383ffff */
.L_x_11875:
[----:B-1----:R1:W2:Y:S02]  /*28830*/  SYNCS.PHASECHK.TRANS64.TRYWAIT P0, [R9+URZ+0x31ca0], R11 ;  /* 0x031ca00b090075a7 */ /* 0x0022a4000800017f */
[----:B--2---:R-:W-:Y:S05]  /*28840*/  @!P0 NANOSLEEP.SYNCS 0x989680 ;  /* 0x009896800000895d */ /* 0x004fea0003900000 */
[----:B------:R-:W2:Y:S02]  /*28850*/  @!P0 SYNCS.PHASECHK.TRANS64 P0, [R9+URZ+0x31ca0], R11 ;  /* 0x031ca00b090085a7 */ /* 0x000ea4000800007f */
[----:B--2---:R-:W-:Y:S05]  /*28860*/  @!P0 BRA `(.L_x_11875) ;  /* 0xfffffffc00f08947 */ /* 0x004fea000383ffff */
[----:B------:R-:W-:Y:S05]  /*28870*/  BRA `(.L_x_12070) ;  /* 0xffffff8400247947 */ /* 0x000fea000383ffff */
.L_x_11882:
[----:B0-----:R0:W2:Y:S02]  /*28880*/  SYNCS.PHASECHK.TRANS64.TRYWAIT P0, [R9+URZ+0x31cc0], R11 ;  /* 0x031cc00b090075a7 */ /* 0x0010a4000800017f */
[----:B--2---:R-:W-:Y:S05]  /*28890*/  @!P0 NANOSLEEP.SYNCS 0x989680 ;  /* 0x009896800000895d */ /* 0x004fea0003900000 */
[----:B------:R-:W2:Y:S02]  /*288a0*/  @!P0 SYNCS.PHASECHK.TRANS64 P0, [R9+URZ+0x31cc0], R11 ;  /* 0x031cc00b090085a7 */ /* 0x000ea4000800007f */
[----:B--2---:R-:W-:Y:S05]  /*288b0*/  @!P0 BRA `(.L_x_11882) ;  /* 0xfffffffc00f08947 */ /* 0x004fea000383ffff */
[----:B------:R-:W-:Y:S05]  /*288c0*/  BRA `(.L_x_12071) ;  /* 0xffffff88001c7947 */ /* 0x000fea000383ffff */
.L_x_11891:
[----:B0-----:R0:W2:Y:S02]  /*288d0*/  SYNCS.PHASECHK.TRANS64.TRYWAIT P0, [R9+URZ+0x31ca0], R8 ;  /* 0x031ca008090075a7 */ /* 0x0010a4000800017f */
[----:B--2---:R-:W-:Y:S05]  /*288e0*/  @!P0 NANOSLEEP.SYNCS 0x989680 ;  /* 0x009896800000895d */ /* 0x004fea0003900000 */
[----:B------:R-:W2:Y:S02]  /*288f0*/  @!P0 SYNCS.PHASECHK.TRANS64 P0, [R9+URZ+0x31ca0], R8 ;  /* 0x031ca008090085a7 */ /* 0x000ea4000800007f */
[----:B--2---:R-:W-:Y:S05]  /*28900*/  @!P0 BRA `(.L_x_11891) ;  /* 0xfffffffc00f08947 */ /* 0x004fea000383ffff */
[----:B------:R-:W-:Y:S05]  /*28910*/  BRA `(.L_x_12072) ;  /* 0xffffff8c00607947 */ /* 0x000fea000383ffff */
.L_x_11898:
[----:B-1----:R1:W2:Y:S02]  /*28920*/  SYNCS.PHASECHK.TRANS64.TRYWAIT P0, [R9+URZ+0x31cc0], R8 ;  /* 0x031cc008090075a7 */ /* 0x0022a4000800017f */
[----:B--2---:R-:W-:Y:S05]  /*28930*/  @!P0 NANOSLEEP.SYNCS 0x989680 ;  /* 0x009896800000895d */ /* 0x004fea0003900000 */
[----:B------:R-:W2:Y:S02]  /*28940*/  @!P0 SYNCS.PHASECHK.TRANS64 P0, [R9+URZ+0x31cc0], R8 ;  /* 0x031cc008090085a7 */ /* 0x000ea4000800007f */
[----:B--2---:R-:W-:Y:S05]  /*28950*/  @!P0 BRA `(.L_x_11898) ;  /* 0xfffffffc00f08947 */ /* 0x004fea000383ffff */
[----:B------:R-:W-:Y:S05]  /*28960*/  BRA `(.L_x_12073) ;  /* 0xffffff9000547947 */ /* 0x000fea000383ffff */
.L_x_11915:
[----:B------:R-:W4:Y:S01]  /*28970*/  S2R R20, SR_TID.X ;  /* 0x0000000000147919 */ /* 0x000f220000002100 */
[----:B------:R-:W-:Y:S01]  /*28980*/  BSSY B0, `(.L_x_12074) ;  /* 0x000000a000007945 */ /* 0x000fe20003800000 */
[----:B------:R-:W-:Y:S02]  /*28990*/  IMAD.MOV.U32 R12, RZ, RZ, RZ ;  /* 0x000000ffff0c7224 */ /* 0x000fe400078e00ff */
[----:B-1----:R-:W-:Y:S02]  /*289a0*/  IMAD.MOV.U32 R11, RZ, RZ, 0x1f ;  /* 0x0000001fff0b7424 */ /* 0x002fe400078e00ff */
[----:B------:R-:W-:Y:S01]  /*289b0*/  IMAD.MOV.U32 R15, RZ, RZ, -0x1 ;  /* 0xffffffffff0f7424 */ /* 0x000fe200078e00ff */
[----:B----4-:R-:W-:-:S04]  /*289c0*/  SHF.R.U32.HI R20, RZ, 0x5, R20 ;  /* 0x00000005ff147819 */ /* 0x010fc80000011614 */
[----:B------:R-:W-:-:S05]  /*289d0*/  LOP3.LUT R20, R20, 0x3, RZ, 0xc0, !PT ;  /* 0x0000000314147812 */ /* 0x000fca00078ec0ff */
[----:B------:R-:W-:-:S07]  /*289e0*/  IMAD.MOV.U32 R13, RZ, RZ, R20 ;  /* 0x000000ffff0d7224 */ /* 0x000fce00078e0014 */
[----:B0-23--:R-:W-:Y:S05]  /*289f0*/  WARPSYNC.COLLECTIVE R15, `(.L_x_12075) ;  /* 0x000000000f087348 */ /* 0x00dfea0003c00000 */
[----:B------:R1:W4:Y:S02]  /*28a00*/  SHFL.IDX P6, R14, R13, R12, R11 ;  /* 0x0000000c0d0e7389 */ /* 0x00032400000c000b */
[----:B01234-:R-:W-:Y:S01]  /*28a10*/  ENDCOLLECTIVE ;  /* 0x000000000000791b */ /* 0x01ffe20003800000 */
.L_x_12075:
[----:B------:R-:W-:Y:S05]  /*28a20*/  BSYNC B0 ;  /* 0x0000000000007941 */ /* 0x000fea0003800000 */
.L_x_12074:
[----:B------:R-:W-:Y:S05]  /*28a30*/  BRA `(.L_x_12076) ;  /* 0xffffff9c00b87947 */ /* 0x000fea000383ffff */
.L_x_11917:
[----:B------:R-:W-:Y:S01]  /*28a40*/  BSSY B0, `(.L_x_12077) ;  /* 0x0000006000007945 */ /* 0x000fe20003800000 */
[----:B------:R-:W-:-:S07]  /*28a50*/  IMAD.MOV.U32 R15, RZ, RZ, -0x1 ;  /* 0xffffffffff0f7424 */ /* 0x000fce00078e00ff */
[----:B-1234-:R-:W-:Y:S05]  /*28a60*/  WARPSYNC.COLLECTIVE R15, `(.L_x_12078) ;  /* 0x000000000f0c7348 */ /* 0x01efea0003c00000 */
[----:B------:R-:W-:Y:S02]  /*28a70*/  ELECT P6, UR62, PT ;  /* 0x00000000003e782f */ /* 0x000fe400038c0000 */
[----:B------:R-:W-:Y:S01]  /*28a80*/  MOV R14, UR62 ;  /* 0x0000003e000e7c02 */ /* 0x000fe20008000f00 */
[----:B-1234-:R-:W-:Y:S10]  /*28a90*/  ENDCOLLECTIVE ;  /* 0x000000000000791b */ /* 0x01eff40003800000 */
.L_x_12078:
[----:B------:R-:W-:Y:S05]  /*28aa0*/  BSYNC B0 ;  /* 0x0000000000007941 */ /* 0x000fea0003800000 */
.L_x_12077:
[----:B------:R-:W-:Y:S05]  /*28ab0*/  BRA `(.L_x_12079) ;  /* 0xffffff9c00b87947 */ /* 0x000fea000383ffff */
.L_x_11919:
[----:B0-----:R0:W4:Y:S02]  /*28ac0*/  SYNCS.PHASECHK.TRANS64.TRYWAIT P0, [R0+URZ+0x31c40], R2 ;  /* 0x031c4002000075a7 */ /* 0x001124000800017f */
[----:B----4-:R-:W-:Y:S05]  /*28ad0*/  @!P0 NANOSLEEP.SYNCS 0x989680 ;  /* 0x009896800000895d */ /* 0x010fea0003900000 */
[----:B------:R-:W4:Y:S02]  /*28ae0*/  @!P0 SYNCS.PHASECHK.TRANS64 P0, [R0+URZ+0x31c40], R2 ;  /* 0x031c4002000085a7 */ /* 0x000f24000800007f */
[----:B----4-:R-:W-:Y:S05]  /*28af0*/  @!P0 BRA `(.L_x_11919) ;  /* 0xfffffffc00f08947 */ /* 0x010fea000383ffff */
[----:B------:R-:W-:Y:S05]  /*28b00*/  BRA `(.L_x_12080) ;  /* 0xffffffa000107947 */ /* 0x000fea000383ffff */
.L_x_11923:
[----:B-----5:R-:W-:Y:S02]  /*28b10*/  IMAD R5, R21, R10, RZ ;  /* 0x0000000a15057224 */ /* 0x020fe400078e02ff */
[----:B------:R0:W5:Y:S01]  /*28b20*/  LDL R10, [R1+0x14] ;  /* 0x00001400010a7983 */ /* 0x0001620000100800 */
[----:B------:R-:W-:Y:S02]  /*28b30*/  IMAD.MOV.U32 R13, RZ, RZ, R0 ;  /* 0x000000ffff0d7224 */ /* 0x000fe400078e0000 */
[----:B------:R-:W-:Y:S02]  /*28b40*/  IMAD.MOV.U32 R12, RZ, RZ, RZ ;  /* 0x000000ffff0c7224 */ /* 0x000fe400078e00ff */
[----:B------:R-:W-:Y:S02]  /*28b50*/  IMAD.MOV.U32 R11, RZ, RZ, 0x1c1f ;  /* 0x00001c1fff0b7424 */ /* 0x000fe400078e00ff */
[----:B------:R-:W-:Y:S02]  /*28b60*/  IMAD.MOV.U32 R15, RZ, RZ, -0x1 ;  /* 0xffffffffff0f7424 */ /* 0x000fe400078e00ff */
[----:B0-----:R-:W-:-:S07]  /*28b70*/  IMAD R25, R25, 0xc0, R9 ;  /* 0x000000c019197824 */ /* 0x001fce00078e0209 */
[----:B-----5:R-:W-:Y:S05]  /*28b80*/  WARPSYNC.COLLECTIVE R15, `(.L_x_12081) ;  /* 0x000000000f087348 */ /* 0x020fea0003c00000 */
[----:B------:R0:W1:Y:S02]  /*28b90*/  SHFL.IDX P6, R14, R13, R12, R11 ;  /* 0x0000000c0d0e7389 */ /* 0x00006400000c000b */
[----:B01---5:R-:W-:Y:S01]  /*28ba0*/  ENDCOLLECTIVE ;  /* 0x000000000000791b */ /* 0x023fe20003800000 */
.L_x_12081:
[C---:B------:R-:W-:Y:S01]  /*28bb0*/  VIADD R8, R25.reuse, 0x20 ;  /* 0x0000002019087836 */ /* 0x040fe20000000000 */
[----:B------:R-:W-:Y:S01]  /*28bc0*/  ISETP.GE.AND P2, PT, R25, R5, PT ;  /* 0x000000051900720c */ /* 0x000fe20003f46270 */
[----:B------:R-:W-:Y:S02]  /*28bd0*/  IMAD.MOV.U32 R13, RZ, RZ, R4 ;  /* 0x000000ffff0d7224 */ /* 0x000fe400078e0004 */
[----:B------:R-:W-:-:S10]  /*28be0*/  IMAD.MOV.U32 R2, RZ, RZ, R14 ;  /* 0x000000ffff027224 */ /* 0x000fd400078e000e */
[----:B------:R-:W-:Y:S05]  /*28bf0*/  WARPSYNC.COLLECTIVE R15, `(.L_x_12082) ;  /* 0x000000000f087348 */ /* 0x000fea0003c00000 */
[----:B------:R0:W1:Y:S02]  /*28c00*/  SHFL.IDX P6, R14, R13, R12, R11 ;  /* 0x0000000c0d0e7389 */ /* 0x00006400000c000b */
[----:B01----:R-:W-:Y:S01]  /*28c10*/  ENDCOLLECTIVE ;  /* 0x000000000000791b */ /* 0x003fe20003800000 */
.L_x_12082:
        /* <DEDUP_REMOVED lines=19> */
.L_x_12083:
[----:B------:R-:W-:Y:S02]  /*28d50*/  IMAD.MOV.U32 R13, RZ, RZ, R4 ;  /* 0x000000ffff0d7224 */ /* 0x000fe400078e0004 */
[----:B------:R-:W-:-:S07]  /*28d60*/  IMAD.MOV.U32 R2, RZ, RZ, R14 ;  /* 0x000000ffff027224 */ /* 0x000fce00078e000e */
[----:B------:R-:W-:Y:S05]  /*28d70*/  WARPSYNC.COLLECTIVE R15, `(.L_x_12084) ;  /* 0x000000000f087348 */ /* 0x000fea0003c00000 */
[----:B------:R0:W1:Y:S02]  /*28d80*/  SHFL.IDX P6, R14, R13, R12, R11 ;  /* 0x0000000c0d0e7389 */ /* 0x00006400000c000b */
[----:B01----:R-:W-:Y:S01]  /*28d90*/  ENDCOLLECTIVE ;  /* 0x000000000000791b */ /* 0x003fe20003800000 */
.L_x_12084:
        /* <DEDUP_REMOVED lines=18> */
.L_x_12085:
[----:B------:R-:W-:-:S05]  /*28ec0*/  VIADD R2, R25, 0x40 ;  /* 0x0000004019027836 */ /* 0x000fca0000000000 */
[----:B------:R-:W-:Y:S01]  /*28ed0*/  ISETP.GE.AND P2, PT, R2, R5, PT ;  /* 0x000000050200720c */ /* 0x000fe20003f46270 */
[----:B------:R-:W-:Y:S02]  /*28ee0*/  IMAD.MOV.U32 R13, RZ, RZ, R4 ;  /* 0x000000ffff0d7224 */ /* 0x000fe400078e0004 */
[----:B------:R-:W-:-:S10]  /*28ef0*/  IMAD.MOV.U32 R2, RZ, RZ, R14 ;  /* 0x000000ffff027224 */ /* 0x000fd400078e000e */
[----:B------:R-:W-:Y:S05]  /*28f00*/  WARPSYNC.COLLECTIVE R15, `(.L_x_12086) ;  /* 0x000000000f087348 */ /* 0x000fea0003c00000 */
[----:B------:R0:W1:Y:S02]  /*28f10*/  SHFL.IDX P6, R14, R13, R12, R11 ;  /* 0x0000000c0d0e7389 */ /* 0x00006400000c000b */
[----:B01----:R-:W-:Y:S01]  /*28f20*/  ENDCOLLECTIVE ;  /* 0x000000000000791b */ /* 0x003fe20003800000 */
.L_x_12086:
        /* <DEDUP_REMOVED lines=18> */
.L_x_12087:
[----:B------:R-:W-:-:S05]  /*29050*/  VIADD R2, R25, 0x60 ;  /* 0x0000006019027836 */ /* 0x000fca0000000000 */
[----:B------:R-:W-:Y:S01]  /*29060*/  ISETP.GE.AND P2, PT, R2, R5, PT ;  /* 0x000000050200720c */ /* 0x000fe20003f46270 */
[----:B------:R-:W-:Y:S02]  /*29070*/  IMAD.MOV.U32 R13, RZ, RZ, R4 ;  /* 0x000000ffff0d7224 */ /* 0x000fe400078e0004 */
[----:B------:R-:W-:-:S10]  /*29080*/  IMAD.MOV.U32 R0, RZ, RZ, R14 ;  /* 0x000000ffff007224 */ /* 0x000fd400078e000e */
[----:B------:R-:W-:Y:S05]  /*29090*/  WARPSYNC.COLLECTIVE R15, `(.L_x_12088) ;  /* 0x000000000f087348 */ /* 0x000fea0003c00000 */
[----:B------:R0:W1:Y:S02]  /*290a0*/  SHFL.IDX P6, R14, R13, R12, R11 ;  /* 0x0000000c0d0e7389 */ /* 0x00006400000c000b */
[----:B01----:R-:W-:Y:S01]  /*290b0*/  ENDCOLLECTIVE ;  /* 0x000000000000791b */ /* 0x003fe20003800000 */
.L_x_12088:
[----:B------:R-:W-:Y:S01]  /*290c0*/  ULDC.64 UR4, c[0x0][0x208] ;  /* 0x0000820000047ab9 */ /* 0x000fe20000000a00 */
[----:B------:R-:W-:Y:S02]  /*290d0*/  IMAD.MOV.U32 R13, RZ, RZ, R6 ;  /* 0x000000ffff0d7224 */ /* 0x000fe400078e0006 */
[----:B------:R-:W-:Y:S02]  /*290e0*/  IMAD.MOV.U32 R12, RZ, RZ, RZ ;  /* 0x000000ffff0c7224 */ /* 0x000fe400078e00ff */
[----:B------:R-:W-:-:S05]  /*290f0*/  IMAD.MOV.U32 R4, RZ, RZ, R14 ;  /* 0x000000ffff047224 */ /* 0x000fca00078e000e */
[----:B------:R-:W-:-:S05]  /*29100*/  @!P2 LEA R2, P4, R20, R4, 0x1 ;  /* 0x000000041402a211 */ /* 0x000fca00078808ff */
[----:B------:R-:W-:-:S04]  /*29110*/  @!P2 IMAD.X R0, RZ, RZ, R0, P4 ;  /* 0x000000ffff00a224 */ /* 0x000fc800020e0600 */
        /* <DEDUP_REMOVED lines=12> */
.L_x_12089:
[----:B------:R-:W-:Y:S02]  /*291e0*/  IMAD.MOV.U32 R13, RZ, RZ, R7 ;  /* 0x000000ffff0d7224 */ /* 0x000fe400078e0007 */
[----:B------:R-:W-:-:S07]  /*291f0*/  IMAD.MOV.U32 R0, RZ, RZ, R14 ;  /* 0x000000ffff007224 */ /* 0x000fce00078e000e */
[----:B------:R-:W-:Y:S05]  /*29200*/  WARPSYNC.COLLECTIVE R15, `(.L_x_12090) ;  /* 0x000000000f087348 */ /* 0x000fea0003c00000 */
[----:B------:R0:W1:Y:S02]  /*29210*/  SHFL.IDX P6, R14, R13, R12, R11 ;  /* 0x0000000c0d0e7389 */ /* 0x00006400000c000b */
[----:B01----:R-:W-:Y:S01]  /*29220*/  ENDCOLLECTIVE ;  /* 0x000000000000791b */ /* 0x003fe20003800000 */
.L_x_12090:
[----:B------:R-:W-:Y:S01]  /*29230*/  ULDC.64 UR4, c[0x0][0x208] ;  /* 0x0000820000047ab9 */ /* 0x000fe20000000a00 */
[----:B------:R-:W-:Y:S02]  /*29240*/  IMAD.MOV.U32 R13, RZ, RZ, R6 ;  /* 0x000000ffff0d7224 */ /* 0x000fe400078e0006 */
[----:B------:R-:W-:Y:S02]  /*29250*/  IMAD.MOV.U32 R12, RZ, RZ, 0x1 ;  /* 0x00000001ff0c7424 */ /* 0x000fe400078e00ff */
[----:B------:R-:W-:-:S05]  /*29260*/  IMAD.MOV.U32 R2, RZ, RZ, R14 ;  /* 0x000000ffff027224 */ /* 0x000fca00078e000e */
[----:B------:R-:W-:-:S05]  /*29270*/  @!P2 LEA R2, P4, R20, R2, 0x1 ;  /* 0x000000021402a211 */ /* 0x000fca00078808ff */
[----:B------:R-:W-:-:S04]  /*29280*/  @!P2 IMAD.X R0, RZ, RZ, R0, P4 ;  /* 0x000000ffff00a224 */ /* 0x000fc800020e0600 */
        /* <DEDUP_REMOVED lines=10> */
.L_x_12091:
[----:B------:R-:W-:Y:S02]  /*29330*/  IMAD.MOV.U32 R13, RZ, RZ, R7 ;  /* 0x000000ffff0d7224 */ /* 0x000fe400078e0007 */
[----:B------:R-:W-:-:S07]  /*29340*/  IMAD.MOV.U32 R6, RZ, RZ, R14 ;  /* 0x000000ffff067224 */ /* 0x000fce00078e000e */
[----:B------:R-:W-:Y:S05]  /*29350*/  WARPSYNC.COLLECTIVE R15, `(.L_x_12092) ;  /* 0x000000000f087348 */ /* 0x000fea0003c00000 */
[----:B------:R0:W1:Y:S02]  /*29360*/  SHFL.IDX P6, R14, R13, R12, R11 ;  /* 0x0000000c0d0e7389 */ /* 0x00006400000c000b */
[----:B01----:R-:W-:Y:S01]  /*29370*/  ENDCOLLECTIVE ;  /* 0x000000000000791b */ /* 0x003fe20003800000 */
.L_x_12092:
[----:B------:R-:W-:Y:S01]  /*29380*/  IMAD.MOV.U32 R2, RZ, RZ, R14 ;  /* 0x000000ffff027224 */ /* 0x000fe200078e000e */
[----:B------:R-:W-:Y:S06]  /*29390*/  BRA `(.L_x_12093) ;  /* 0xffffffa400647947 */ /* 0x000fec000383ffff */
.L_x_11926:
[----:B-1----:R1:W2:Y:S02]  /*293a0*/  SYNCS.PHASECHK.TRANS64.TRYWAIT P0, [R16+URZ+0x31c20], R0 ;  /* 0x031c2000100075a7 */ /* 0x0022a4000800017f */
[----:B--2---:R-:W-:Y:S05]  /*293b0*/  @!P0 NANOSLEEP.SYNCS 0x989680 ;  /* 0x009896800000895d */ /* 0x004fea0003900000 */
[----:B------:R-:W2:Y:S02]  /*293c0*/  @!P0 SYNCS.PHASECHK.TRANS64 P0, [R16+URZ+0x31c20], R0 ;  /* 0x031c2000100085a7 */ /* 0x000ea4000800007f */
[----:B--2---:R-:W-:Y:S05]  /*293d0*/  @!P0 BRA `(.L_x_11926) ;  /* 0xfffffffc00f08947 */ /* 0x004fea000383ffff */
[----:B------:R-:W-:Y:S05]  /*293e0*/  BRA `(.L_x_12094) ;  /* 0xffffffa400d07947 */ /* 0x000fea000383ffff */
.L_x_11935:
[----:B-1----:R1:W2:Y:S02]  /*293f0*/  SYNCS.PHASECHK.TRANS64.TRYWAIT P0, [R3+URZ+0x31c40], R2 ;  /* 0x031c4002030075a7 */ /* 0x0022a4000800017f */
[----:B--2---:R-:W-:Y:S05]  /*29400*/  @!P0 NANOSLEEP.SYNCS 0x989680 ;  /* 0x009896800000895d */ /* 0x004fea0003900000 */
[----:B------:R-:W2:Y:S02]  /*29410*/  @!P0 SYNCS.PHASECHK.TRANS64 P0, [R3+URZ+0x31c40], R2 ;  /* 0x031c4002030085a7 */ /* 0x000ea4000800007f */
[----:B--2---:R-:W-:Y:S05]  /*29420*/  @!P0 BRA `(.L_x_11935) ;  /* 0xfffffffc00f08947 */ /* 0x004fea000383ffff */
[----:B------:R-:W-:Y:S05]  /*29430*/  BRA `(.L_x_12095) ;  /* 0xffffffa800a47947 */ /* 0x000fea000383ffff */
.L_x_11942:
[----:B0-----:R0:W1:Y:S02]  /*29440*/  SYNCS.PHASECHK.TRANS64.TRYWAIT P0, [R2+URZ+0x31c60], R3 ;  /* 0x031c6003020075a7 */ /* 0x001064000800017f */
[----:B-1----:R-:W-:Y:S05]  /*29450*/  @!P0 NANOSLEEP.SYNCS 0x989680 ;  /* 0x009896800000895d */ /* 0x002fea0003900000 */
[----:B------:R-:W1:Y:S02]  /*29460*/  @!P0 SYNCS.PHASECHK.TRANS64 P0, [R2+URZ+0x31c60], R3 ;  /* 0x031c6003020085a7 */ /* 0x000e64000800007f */
[----:B-1----:R-:W-:Y:S05]  /*29470*/  @!P0 BRA `(.L_x_11942) ;  /* 0xfffffffc00f08947 */ /* 0x002fea000383ffff */
[----:B------:R-:W-:Y:S05]  /*29480*/  BRA `(.L_x_12096) ;  /* 0xffffffac00a87947 */ /* 0x000fea000383ffff */
.L_x_11953:
[----:B-1----:R1:W2:Y:S02]  /*29490*/  SYNCS.PHASECHK.TRANS64.TRYWAIT P0, [R3+URZ+0x31c40], R2 ;  /* 0x031c4002030075a7 */ /* 0x0022a4000800017f */
[----:B--2---:R-:W-:Y:S05]  /*294a0*/  @!P0 NANOSLEEP.SYNCS 0x989680 ;  /* 0x009896800000895d */ /* 0x004fea0003900000 */
[----:B------:R-:W2:Y:S02]  /*294b0*/  @!P0 SYNCS.PHASECHK.TRANS64 P0, [R3+URZ+0x31c40], R2 ;  /* 0x031c4002030085a7 */ /* 0x000ea4000800007f */
[----:B--2---:R-:W-:Y:S05]  /*294c0*/  @!P0 BRA `(.L_x_11953) ;  /* 0xfffffffc00f08947 */ /* 0x004fea000383ffff */
[----:B------:R-:W-:Y:S05]  /*294d0*/  BRA `(.L_x_12097) ;  /* 0xffffffb400687947 */ /* 0x000fea000383ffff */
.L_x_11960:
[----:B0-----:R0:W1:Y:S02]  /*294e0*/  SYNCS.PHASECHK.TRANS64.TRYWAIT P0, [R2+URZ+0x31c60], R28 ;  /* 0x031c601c020075a7 */ /* 0x001064000800017f */
[----:B-1----:R-:W-:Y:S05]  /*294f0*/  @!P0 NANOSLEEP.SYNCS 0x989680 ;  /* 0x009896800000895d */ /* 0x002fea0003900000 */
[----:B------:R-:W1:Y:S02]  /*29500*/  @!P0 SYNCS.PHASECHK.TRANS64 P0, [R2+URZ+0x31c60], R28 ;  /* 0x031c601c020085a7 */ /* 0x000e64000800007f */
[----:B-1----:R-:W-:Y:S05]  /*29510*/  @!P0 BRA `(.L_x_11960) ;  /* 0xfffffffc00f08947 */ /* 0x002fea000383ffff */
[----:B------:R-:W-:Y:S05]  /*29520*/  BRA `(.L_x_12098) ;  /* 0xffffffb8006c7947 */ /* 0x000fea000383ffff */
.L_x_11971:
[----:B-1----:R1:W2:Y:S02]  /*29530*/  SYNCS.PHASECHK.TRANS64.TRYWAIT P0, [R3+URZ+0x31c40], R2 ;  /* 0x031c4002030075a7 */ /* 0x0022a4000800017f */
[----:B--2---:R-:W-:Y:S05]  /*29540*/  @!P0 NANOSLEEP.SYNCS 0x989680 ;  /* 0x009896800000895d */ /* 0x004fea0003900000 */
[----:B------:R-:W2:Y:S02]  /*29550*/  @!P0 SYNCS.PHASECHK.TRANS64 P0, [R3+URZ+0x31c40], R2 ;  /* 0x031c4002030085a7 */ /* 0x000ea4000800007f */
[----:B--2---:R-:W-:Y:S05]  /*29560*/  @!P0 BRA `(.L_x_11971) ;  /* 0xfffffffc00f08947 */ /* 0x004fea000383ffff */
[----:B------:R-:W-:Y:S05]  /*29570*/  BRA `(.L_x_12099) ;  /* 0xffffffc000047947 */ /* 0x000fea000383ffff */
.L_x_11978:
[----:B0-----:R0:W1:Y:S02]  /*29580*/  SYNCS.PHASECHK.TRANS64.TRYWAIT P0, [R2+URZ+0x31c60], R7 ;  /* 0x031c6007020075a7 */ /* 0x001064000800017f */
[----:B-1----:R-:W-:Y:S05]  /*29590*/  @!P0 NANOSLEEP.SYNCS 0x989680 ;  /* 0x009896800000895d */ /* 0x002fea0003900000 */
[----:B------:R-:W1:Y:S02]  /*295a0*/  @!P0 SYNCS.PHASECHK.TRANS64 P0, [R2+URZ+0x31c60], R7 ;  /* 0x031c6007020085a7 */ /* 0x000e64000800007f */
[----:B-1----:R-:W-:Y:S05]  /*295b0*/  @!P0 BRA `(.L_x_11978) ;  /* 0xfffffffc00f08947 */ /* 0x002fea000383ffff */
[----:B------:R-:W-:Y:S05]  /*295c0*/  BRA `(.L_x_12100) ;  /* 0xffffffc400087947 */ /* 0x000fea000383ffff */
.L_x_11991:
[----:B-1----:R1:W2:Y:S02]  /*295d0*/  SYNCS.PHASECHK.TRANS64.TRYWAIT P0, [R0+URZ+0x31c60], R3 ;  /* 0x031c6003000075a7 */ /* 0x0022a4000800017f */
[----:B--2---:R-:W-:Y:S05]  /*295e0*/  @!P0 NANOSLEEP.SYNCS 0x989680 ;  /* 0x009896800000895d */ /* 0x004fea0003900000 */
[----:B------:R-:W2:Y:S02]  /*295f0*/  @!P0 SYNCS.PHASECHK.TRANS64 P0, [R0+URZ+0x31c60], R3 ;  /* 0x031c6003000085a7 */ /* 0x000ea4000800007f */
[----:B--2---:R-:W-:Y:S05]  /*29600*/  @!P0 BRA `(.L_x_11991) ;  /* 0xfffffffc00f08947 */ /* 0x004fea000383ffff */
[----:B------:R-:W-:Y:S05]  /*29610*/  BRA `(.L_x_12101) ;  /* 0xffffffc800887947 */ /* 0x000fea000383ffff */
.L_x_12000:
[----:B------:R-:W-:Y:S01]  /*29620*/  BSSY B0, `(.L_x_12102) ;  /* 0x0000008000007945 */ /* 0x000fe20003800000 */
[----:B------:R-:W-:Y:S02]  /*29630*/  IMAD.MOV.U32 R13, RZ, RZ, R24 ;  /* 0x000000ffff0d7224 */ /* 0x000fe400078e0018 */
[----:B------:R-:W-:Y:S02]  /*29640*/  IMAD.MOV.U32 R12, RZ, RZ, RZ ;  /* 0x000000ffff0c7224 */ /* 0x000fe400078e00ff */
[----:B-1----:R-:W-:Y:S02]  /*29650*/  IMAD.MOV.U32 R11, RZ, RZ, 0x1f ;  /* 0x0000001fff0b7424 */ /* 0x002fe400078e00ff */
[----:B------:R-:W-:-:S07]  /*29660*/  IMAD.MOV.U32 R15, RZ, RZ, -0x1 ;  /* 0xffffffffff0f7424 */ /* 0x000fce00078e00ff */
[----:B--2---:R-:W-:Y:S05]  /*29670*/  WARPSYNC.COLLECTIVE R15, `(.L_x_12103) ;  /* 0x000000000f087348 */ /* 0x004fea0003c00000 */
[----:B------:R0:W1:Y:S02]  /*29680*/  SHFL.IDX P6, R14, R13, R12, R11 ;  /* 0x0000000c0d0e7389 */ /* 0x00006400000c000b */
[----:B012---:R-:W-:Y:S01]  /*29690*/  ENDCOLLECTIVE ;  /* 0x000000000000791b */ /* 0x007fe20003800000 */
.L_x_12103:
[----:B------:R-:W-:Y:S05]  /*296a0*/  BSYNC B0 ;  /* 0x0000000000007941 */ /* 0x000fea0003800000 */
.L_x_12102:
        /* <DEDUP_REMOVED lines=10> */
.L_x_12104:
        /* <DEDUP_REMOVED lines=22> */
.L_x_12105:
        /* <DEDUP_REMOVED lines=8> */
.L_x_12106:
[----:B------:R-:W-:Y:S01]  /*29930*/  IMAD.MOV.U32 R12, RZ, RZ, 0x4 ;  /* 0x00000004ff0c7424 */ /* 0x000fe200078e00ff */
[----:B------:R-:W-:-:S05]  /*29940*/  SEL R3, R14, RZ, P0 ;  /* 0x000000ff0e037207 */ /* 0x000fca0000000000 */
[----:B------:R-:W-:-:S04]  /*29950*/  IMAD.IADD R2, R4, 0x1, R3 ;  /* 0x0000000104027824 */ /* 0x000fc800078e0203 */
[----:B------:R-:W-:-:S07]  /*29960*/  IMAD.MOV.U32 R13, RZ, RZ, R2 ;  /* 0x000000ffff0d7224 */ /* 0x000fce00078e0002 */
[----:B------:R-:W-:Y:S05]  /*29970*/  WARPSYNC.COLLECTIVE R15, `(.L_x_12107) ;  /* 0x000000000f087348 */ /* 0x000fea0003c00000 */
[----:B------:R0:W1:Y:S02]  /*29980*/  SHFL.UP P6, R14, R13, R12, R11 ;  /* 0x0400000c0d0e7389 */ /* 0x00006400000c000b */
[----:B01----:R-:W-:Y:S01]  /*29990*/  ENDCOLLECTIVE ;  /* 0x000000000000791b */ /* 0x003fe20003800000 */
.L_x_12107:
[----:B------:R-:W-:Y:S01]  /*299a0*/  IMAD.MOV.U32 R12, RZ, RZ, 0x8 ;  /* 0x00000008ff0c7424 */ /* 0x000fe200078e00ff */
[----:B------:R-:W-:-:S05]  /*299b0*/  SEL R3, R14, RZ, P1 ;  /* 0x000000ff0e037207 */ /* 0x000fca0000800000 */
[----:B------:R-:W-:-:S04]  /*299c0*/  IMAD.IADD R3, R2, 0x1, R3 ;  /* 0x0000000102037824 */ /* 0x000fc800078e0203 */
[----:B------:R-:W-:-:S07]  /*299d0*/  IMAD.MOV.U32 R13, RZ, RZ, R3 ;  /* 0x000000ffff0d7224 */ /* 0x000fce00078e0003 */
[----:B------:R-:W-:Y:S05]  /*299e0*/  WARPSYNC.COLLECTIVE R15, `(.L_x_12108) ;  /* 0x000000000f087348 */ /* 0x000fea0003c00000 */
[----:B------:R0:W1:Y:S02]  /*299f0*/  SHFL.UP P6, R14, R13, R12, R11 ;  /* 0x0400000c0d0e7389 */ /* 0x00006400000c000b */
[----:B01----:R-:W-:Y:S01]  /*29a00*/  ENDCOLLECTIVE ;  /* 0x000000000000791b */ /* 0x003fe20003800000 */
.L_x_12108:
[----:B------:R-:W-:Y:S01]  /*29a10*/  IMAD.MOV.U32 R12, RZ, RZ, 0x10 ;  /* 0x00000010ff0c7424 */ /* 0x000fe200078e00ff */
[----:B------:R-:W-:-:S05]  /*29a20*/  SEL R4, R14, RZ, P2 ;  /* 0x000000ff0e047207 */ /* 0x000fca0001000000 */
[----:B------:R-:W-:-:S04]  /*29a30*/  IMAD.IADD R4, R3, 0x1, R4 ;  /* 0x0000000103047824 */ /* 0x000fc800078e0204 */
[----:B------:R-:W-:-:S07]  /*29a40*/  IMAD.MOV.U32 R13, RZ, RZ, R4 ;  /* 0x000000ffff0d7224 */ /* 0x000fce00078e0004 */
[----:B------:R-:W-:Y:S05]  /*29a50*/  WARPSYNC.COLLECTIVE R15, `(.L_x_12109) ;  /* 0x000000000f087348 */ /* 0x000fea0003c00000 */
[----:B------:R0:W1:Y:S02]  /*29a60*/  SHFL.UP P6, R14, R13, R12, R11 ;  /* 0x0400000c0d0e7389 */ /* 0x00006400000c000b */
[----:B01----:R-:W-:Y:S01]  /*29a70*/  ENDCOLLECTIVE ;  /* 0x000000000000791b */ /* 0x003fe20003800000 */
.L_x_12109:
        /* <DEDUP_REMOVED lines=8> */
.L_x_12110:
[----:B------:R-:W-:Y:S05]  /*29b00*/  BRA `(.L_x_12111) ;  /* 0xffffffcc00487947 */ /* 0x000fea000383ffff */
.L_x_12003:
[----:B------:R-:W-:Y:S01]  /*29b10*/  BSSY B0, `(.L_x_12112) ;  /* 0x0000007000007945 */ /* 0x000fe20003800000 */
[----:B------:R-:W-:Y:S02]  /*29b20*/  IMAD.MOV.U32 R12, RZ, RZ, 0x1 ;  /* 0x00000001ff0c7424 */ /* 0x000fe400078e00ff */
[----:B-1----:R-:W-:Y:S02]  /*29b30*/  IMAD.MOV.U32 R11, RZ, RZ, RZ ;  /* 0x000000ffff0b7224 */ /* 0x002fe400078e00ff */
[----:B------:R-:W-:-:S07]  /*29b40*/  IMAD.MOV.U32 R15, RZ, RZ, -0x1 ;  /* 0xffffffffff0f7424 */ /* 0x000fce00078e00ff */
[----:B------:R-:W-:Y:S05]  /*29b50*/  WARPSYNC.COLLECTIVE R15, `(.L_x_12113) ;  /* 0x000000000f087348 */ /* 0x000fea0003c00000 */
[----:B------:R0:W1:Y:S02]  /*29b60*/  SHFL.UP P6, R14, R13, R12, R11 ;  /* 0x0400000c0d0e7389 */ /* 0x00006400000c000b */
[----:B01----:R-:W-:Y:S01]  /*29b70*/  ENDCOLLECTIVE ;  /* 0x000000000000791b */ /* 0x003fe20003800000 */
.L_x_12113:
[----:B------:R-:W-:Y:S05]  /*29b80*/  BSYNC B0 ;  /* 0x0000000000007941 */ /* 0x000fea0003800000 */
.L_x_12112:
        /* <DEDUP_REMOVED lines=9> */
.L_x_12114:
[----:B------:R-:W-:Y:S01]  /*29c20*/  IMAD.MOV.U32 R12, RZ, RZ, 0x4 ;  /* 0x00000004ff0c7424 */ /* 0x000fe200078e00ff */
[----:B------:R-:W-:-:S05]  /*29c30*/  SEL R14, R14, RZ, P0 ;  /* 0x000000ff0e0e7207 */ /* 0x000fca0000000000 */
[----:B------:R-:W-:-:S04]  /*29c40*/  IMAD.IADD R3, R13, 0x1, R14 ;  /* 0x000000010d037824 */ /* 0x000fc800078e020e */
[----:B------:R-:W-:-:S07]  /*29c50*/  IMAD.MOV.U32 R13, RZ, RZ, R3 ;  /* 0x000000ffff0d7224 */ /* 0x000fce00078e0003 */
[----:B------:R-:W-:Y:S05]  /*29c60*/  WARPSYNC.COLLECTIVE R15, `(.L_x_12115) ;  /* 0x000000000f087348 */ /* 0x000fea0003c00000 */
[----:B------:R0:W1:Y:S02]  /*29c70*/  SHFL.UP P6, R14, R13, R12, R11 ;  /* 0x0400000c0d0e7389 */ /* 0x00006400000c000b */
[----:B01----:R-:W-:Y:S01]  /*29c80*/  ENDCOLLECTIVE ;  /* 0x000000000000791b */ /* 0x003fe20003800000 */
.L_x_12115:
[----:B------:R-:W-:Y:S01]  /*29c90*/  IMAD.MOV.U32 R12, RZ, RZ, 0x8 ;  /* 0x00000008ff0c7424 */ /* 0x000fe200078e00ff */
[----:B------:R-:W-:-:S05]  /*29ca0*/  SEL R4, R14, RZ, P1 ;  /* 0x000000ff0e047207 */ /* 0x000fca0000800000 */
[----:B------:R-:W-:-:S04]  /*29cb0*/  IMAD.IADD R4, R3, 0x1, R4 ;  /* 0x0000000103047824 */ /* 0x000fc800078e0204 */
[----:B------:R-:W-:-:S07]  /*29cc0*/  IMAD.MOV.U32 R13, RZ, RZ, R4 ;  /* 0x000000ffff0d7224 */ /* 0x000fce00078e0004 */
[----:B------:R-:W-:Y:S05]  /*29cd0*/  WARPSYNC.COLLECTIVE R15, `(.L_x_12116) ;  /* 0x000000000f087348 */ /* 0x000fea0003c00000 */
[----:B------:R0:W1:Y:S02]  /*29ce0*/  SHFL.UP P6, R14, R13, R12, R11 ;  /* 0x0400000c0d0e7389 */ /* 0x00006400000c000b */
[----:B01----:R-:W-:Y:S01]  /*29cf0*/  ENDCOLLECTIVE ;  /* 0x000000000000791b */ /* 0x003fe20003800000 */
.L_x_12116:
[----:B------:R-:W-:Y:S01]  /*29d00*/  IMAD.MOV.U32 R12, RZ, RZ, 0x10 ;  /* 0x00000010ff0c7424 */ /* 0x000fe200078e00ff */
[----:B------:R-:W-:-:S05]  /*29d10*/  SEL R7, R14, RZ, P2 ;  /* 0x000000ff0e077207 */ /* 0x000fca0001000000 */
[----:B------:R-:W-:-:S04]  /*29d20*/  IMAD.IADD R7, R4, 0x1, R7 ;  /* 0x0000000104077824 */ /* 0x000fc800078e0207 */
[----:B------:R-:W-:-:S07]  /*29d30*/  IMAD.MOV.U32 R13, RZ, RZ, R7 ;  /* 0x000000ffff0d7224 */ /* 0x000fce00078e0007 */
[----:B------:R-:W-:Y:S05]  /*29d40*/  WARPSYNC.COLLECTIVE R15, `(.L_x_12117) ;  /* 0x000000000f087348 */ /* 0x000fea0003c00000 */
[----:B------:R0:W1:Y:S02]  /*29d50*/  SHFL.UP P6, R14, R13, R12, R11 ;  /* 0x0400000c0d0e7389 */ /* 0x00006400000c000b */
[----:B01----:R-:W-:Y:S01]  /*29d60*/  ENDCOLLECTIVE ;  /* 0x000000000000791b */ /* 0x003fe20003800000 */
.L_x_12117:
        /* <DEDUP_REMOVED lines=8> */
.L_x_12118:
[----:B------:R-:W-:Y:S05]  /*29df0*/  BRA `(.L_x_12119) ;  /* 0xffffffcc00347947 */ /* 0x000fea000383ffff */
.L_x_12005:
[----:B------:R-:W-:Y:S01]  /*29e00*/  BSSY B0, `(.L_x_12120) ;  /* 0x0000006000007945 */ /* 0x000fe20003800000 */
[----:B------:R-:W-:Y:S01]  /*29e10*/  PLOP3.LUT P6, PT, P6, PT, PT, 0x8, 0x0 ;  /* 0x000000000000781c */ /* 0x000fe200037ce170 */
[----:B------:R-:W-:-:S12]  /*29e20*/  IMAD.MOV.U32 R15, RZ, RZ, -0x1 ;  /* 0xffffffffff0f7424 */ /* 0x000fd800078e00ff */
[----:B01----:R-:W-:Y:S05]  /*29e30*/  WARPSYNC.COLLECTIVE R15, `(.L_x_12121) ;  /* 0x000000000f087348 */ /* 0x003fea0003c00000 */
[----:B------:R-:W-:Y:S01]  /*29e40*/  VOTE.ANY R14, PT, P6 ;  /* 0x00000000000e7806 */ /* 0x000fe200030e0100 */
[----:B01----:R-:W-:Y:S06]  /*29e50*/  ENDCOLLECTIVE ;  /* 0x000000000000791b */ /* 0x003fec0003800000 */
.L_x_12121:
[----:B------:R-:W-:Y:S05]  /*29e60*/  BSYNC B0 ;  /* 0x0000000000007941 */ /* 0x000fea0003800000 */
.L_x_12120:
        /* <DEDUP_REMOVED lines=10> */
.L_x_12122:
[----:B------:R-:W-:Y:S02]  /*29f10*/  IMAD.MOV.U32 R13, RZ, RZ, R5 ;  /* 0x000000ffff0d7224 */ /* 0x000fe400078e0005 */
[----:B------:R-:W-:-:S07]  /*29f20*/  IMAD.MOV.U32 R25, RZ, RZ, R14 ;  /* 0x000000ffff197224 */ /* 0x000fce00078e000e */
[----:B------:R-:W-:Y:S05]  /*29f30*/  WARPSYNC.COLLECTIVE R15, `(.L_x_12123) ;  /* 0x000000000f087348 */ /* 0x000fea0003c00000 */
[----:B------:R0:W1:Y:S02]  /*29f40*/  SHFL.IDX P6, R14, R13, R12, R11 ;  /* 0x0000000c0d0e7389 */ /* 0x00006400000c000b */
[----:B01----:R-:W-:Y:S01]  /*29f50*/  ENDCOLLECTIVE ;  /* 0x000000000000791b */ /* 0x003fe20003800000 */
.L_x_12123:
[----:B------:R-:W-:Y:S01]  /*29f60*/  IMAD.MOV.U32 R5, RZ, RZ, R14 ;  /* 0x000000ffff057224 */ /* 0x000fe200078e000e */
[----:B------:R-:W-:Y:S06]  /*29f70*/  BRA `(.L_x_12124) ;  /* 0xffffffcc00147947 */ /* 0x000fec000383ffff */
.L_x_12007:
[----:B------:R-:W-:Y:S01]  /*29f80*/  BSSY B0, `(.L_x_12125) ;  /* 0x0000007000007945 */ /* 0x000fe20003800000 */
[----:B------:R-:W-:Y:S02]  /*29f90*/  IMAD.MOV.U32 R13, RZ, RZ, R2 ;  /* 0x000000ffff0d7224 */ /* 0x000fe400078e0002 */
[----:B-1----:R-:W-:Y:S02]  /*29fa0*/  IMAD.MOV.U32 R11, RZ, RZ, 0x1f ;  /* 0x0000001fff0b7424 */ /* 0x002fe400078e00ff */
[----:B------:R-:W-:-:S07]  /*29fb0*/  IMAD.MOV.U32 R15, RZ, RZ, -0x1 ;  /* 0xffffffffff0f7424 */ /* 0x000fce00078e00ff */
[----:B0-234-:R-:W-:Y:S05]  /*29fc0*/  WARPSYNC.COLLECTIVE R15, `(.L_x_12126) ;  /* 0x000000000f087348 */ /* 0x01dfea0003c00000 */
[----:B------:R1:W0:Y:S02]  /*29fd0*/  SHFL.IDX P6, R14, R13, R12, R11 ;  /* 0x0000000c0d0e7389 */ /* 0x00022400000c000b */
[----:B01234-:R-:W-:Y:S01]  /*29fe0*/  ENDCOLLECTIVE ;  /* 0x000000000000791b */ /* 0x01ffe20003800000 */
.L_x_12126:
[----:B------:R-:W-:Y:S05]  /*29ff0*/  BSYNC B0 ;  /* 0x0000000000007941 */ /* 0x000fea0003800000 */
.L_x_12125:
[----:B------:R-:W-:Y:S01]  /*2a000*/  IMAD.MOV.U32 R24, RZ, RZ, R14 ;  /* 0x000000ffff187224 */ /* 0x000fe200078e000e */
[----:B------:R-:W-:Y:S06]  /*2a010*/  BRA `(.L_x_12006) ;  /* 0xffffffcc00047947 */ /* 0x000fec000383ffff */
.L_x_12013:
[----:B0-----:R0:W1:Y:S02]  /*2a020*/  SYNCS.PHASECHK.TRANS64.TRYWAIT P0, [R9+URZ+0x31c20], R0 ;  /* 0x031c2000090075a7 */ /* 0x001064000800017f */
[----:B-1----:R-:W-:Y:S05]  /*2a030*/  @!P0 NANOSLEEP.SYNCS 0x989680 ;  /* 0x009896800000895d */ /* 0x002fea0003900000 */
[----:B------:R-:W1:Y:S02]  /*2a040*/  @!P0 SYNCS.PHASECHK.TRANS64 P0, [R9+URZ+0x31c20], R0 ;  /* 0x031c2000090085a7 */ /* 0x000e64000800007f */
[----:B-1----:R-:W-:Y:S05]  /*2a050*/  @!P0 BRA `(.L_x_12013) ;  /* 0xfffffffc00f08947 */ /* 0x002fea000383ffff */
[----:B------:R-:W-:Y:S05]  /*2a060*/  BRA `(.L_x_12127) ;  /* 0xffffffd400607947 */ /* 0x000fea000383ffff */
.L_x_12014:
        /* <DEDUP_REMOVED lines=11> */
.L_x_12129:
[----:B------:R-:W-:Y:S05]  /*2a120*/  BSYNC B0 ;  /* 0x0000000000007941 */ /* 0x000fea0003800000 */
.L_x_12128:
[----:B------:R-:W-:Y:S05]  /*2a130*/  BRA `(.L_x_12130) ;  /* 0xffffffd400487947 */ /* 0x000fea000383ffff */
.L_x_12015:
[----:B------:R-:W-:Y:S01]  /*2a140*/  BSSY B0, `(.L_x_12131) ;  /* 0x0000006000007945 */ /* 0x000fe20003800000 */
[----:B------:R-:W-:-:S07]  /*2a150*/  IMAD.MOV.U32 R15, RZ, RZ, -0x1 ;  /* 0xffffffffff0f7424 */ /* 0x000fce00078e00ff */
[----:B0--3--:R-:W-:Y:S05]  /*2a160*/  WARPSYNC.COLLECTIVE R15, `(.L_x_12132) ;  /* 0x000000000f0c7348 */ /* 0x009fea0003c00000 */
[----:B------:R-:W-:Y:S02]  /*2a170*/  ELECT P6, UR62, PT ;  /* 0x00000000003e782f */ /* 0x000fe400038c0000 */
[----:B------:R-:W-:Y:S01]  /*2a180*/  MOV R14, UR62 ;  /* 0x0000003e000e7c02 */ /* 0x000fe20008000f00 */
[----:B0--3--:R-:W-:Y:S10]  /*2a190*/  ENDCOLLECTIVE ;  /* 0x000000000000791b */ /* 0x009ff40003800000 */
.L_x_12132:
[----:B------:R-:W-:Y:S05]  /*2a1a0*/  BSYNC B0 ;  /* 0x0000000000007941 */ /* 0x000fea0003800000 */
.L_x_12131:
[----:B------:R-:W-:Y:S05]  /*2a1b0*/  BRA `(.L_x_12133) ;  /* 0xffffffd4003c7947 */ /* 0x000fea000383ffff */
.L_x_12017:
[----:B0-----:R0:W1:Y:S02]  /*2a1c0*/  SYNCS.PHASECHK.TRANS64.TRYWAIT P0, [R7+URZ], R2 ;  /* 0x00000002070075a7 */ /* 0x001064000800017f */
[----:B-1----:R-:W-:Y:S05]  /*2a1d0*/  @!P0 NANOSLEEP.SYNCS 0x989680 ;  /* 0x009896800000895d */ /* 0x002fea0003900000 */
[----:B------:R-:W1:Y:S02]  /*2a1e0*/  @!P0 SYNCS.PHASECHK.TRANS64 P0, [R7+URZ], R2 ;  /* 0x00000002070085a7 */ /* 0x000e64000800007f */
[----:B-1----:R-:W-:Y:S05]  /*2a1f0*/  @!P0 BRA `(.L_x_12017) ;  /* 0xfffffffc00f08947 */ /* 0x002fea000383ffff */
[----:B------:R-:W-:Y:S05]  /*2a200*/  BRA `(.L_x_12134) ;  /* 0xffffffd400707947 */ /* 0x000fea000383ffff */
.L_x_12018:
[----:B-1----:R1:W2:Y:S02]  /*2a210*/  SYNCS.PHASECHK.TRANS64.TRYWAIT P0, [R3+URZ], R0 ;  /* 0x00000000030075a7 */ /* 0x0022a4000800017f */
[----:B--2---:R-:W-:Y:S05]  /*2a220*/  @!P0 NANOSLEEP.SYNCS 0x989680 ;  /* 0x009896800000895d */ /* 0x004fea0003900000 */
[----:B------:R-:W2:Y:S02]  /*2a230*/  @!P0 SYNCS.PHASECHK.TRANS64 P0, [R3+URZ], R0 ;  /* 0x00000000030085a7 */ /* 0x000ea4000800007f */
[----:B--2---:R-:W-:Y:S05]  /*2a240*/  @!P0 BRA `(.L_x_12018) ;  /* 0xfffffffc00f08947 */ /* 0x004fea000383ffff */
[----:B------:R-:W-:Y:S05]  /*2a250*/  BRA `(.L_x_12135) ;  /* 0xffffffd400647947 */ /* 0x000fea000383ffff */
.L_x_12020:
[----:B-1----:R1:W2:Y:S02]  /*2a260*/  SYNCS.PHASECHK.TRANS64.TRYWAIT P0, [R5+URZ], R2 ;  /* 0x00000002050075a7 */ /* 0x0022a4000800017f */
[----:B--2---:R-:W-:Y:S05]  /*2a270*/  @!P0 NANOSLEEP.SYNCS 0x989680 ;  /* 0x009896800000895d */ /* 0x004fea0003900000 */
[----:B------:R-:W2:Y:S02]  /*2a280*/  @!P0 SYNCS.PHASECHK.TRANS64 P0, [R5+URZ], R2 ;  /* 0x00000002050085a7 */ /* 0x000ea4000800007f */
[----:B--2---:R-:W-:Y:S05]  /*2a290*/  @!P0 BRA `(.L_x_12020) ;  /* 0xfffffffc00f08947 */ /* 0x004fea000383ffff */
[----:B------:R-:W-:Y:S05]  /*2a2a0*/  BRA `(.L_x_12136) ;  /* 0xffffffd400687947 */ /* 0x000fea000383ffff */
.L_x_12137:
        /* <DEDUP_REMOVED lines=13> */
.L_x_14874:


//--------------------- .text._ZN7cutlass13device_kernelIN5flash11enable_sm90INS1_16FlashAttnFwdSm90INS1_25CollectiveMainloopFwdSm90ILi2EN4cute5tupleIJNS5_1CILi1EEES8_S8_EEENS6_IJNS7_ILi192EEESA_NS7_ILi64EEEEEELi64ENS_6half_tEfNS_4arch4Sm90ELb0ELb0ELb1ELb0ELb0ELb0ELb0ELb0ELb1ELb1ELb1ELb0EEENS1_21CollectiveEpilogueFwdINS6_IJSA_SB_SA_EEES9_SD_SF_Li384ELb0ELb1ELb1ELb0EEENS1_19SingleTileSchedulerILb0ELb1ELb1ELi192EEEEEEEEEvNT_6ParamsE --------------------------
	.section	.text._ZN7cutlass13device_kernelIN5flash11enable_sm90INS1_16FlashAttnFwdSm90INS1_25CollectiveMainloopFwdSm90ILi2EN4cute5tupleIJNS5_1CILi1EEES8_S8_EEENS6_IJNS7_ILi192EEESA_NS7_ILi64EEEEEELi64ENS_6half_tEfNS_4arch4Sm90ELb0ELb0ELb1ELb0ELb0ELb0ELb0ELb0ELb1ELb1ELb1ELb0EEENS1_21CollectiveEpilogueFwdINS6_IJSA_SB_SA_EEES9_SD_SF_Li384ELb0ELb1ELb1ELb0EEENS1_19SingleTileSchedulerILb0ELb1ELb1ELi192EEEEEEEEEvNT_6ParamsE,"ax",@progbits
	.align	128
.text._ZN7cutlass13device_kernelIN5flash11enable_sm90INS1_16FlashAttnFwdSm90INS1_25CollectiveMainloopFwdSm90ILi2EN4cute5tupleIJNS5_1CILi1EEES8_S8_EEENS6_IJNS7_ILi192EEESA_NS7_ILi64EEEEEELi64ENS_6half_tEfNS_4arch4Sm90ELb0ELb0ELb1ELb0ELb0ELb0ELb0ELb0ELb1ELb1ELb1ELb0EEENS1_21CollectiveEpilogueFwdINS6_IJSA_SB_SA_EEES9_SD_SF_Li384ELb0ELb1ELb1ELb0EEENS1_19SingleTileSchedulerILb0ELb1ELb1ELi192EEEEEEEEEvNT_6ParamsE:
        .type           _ZN7cutlass13device_kernelIN5flash11enable_sm90INS1_16FlashAttnFwdSm90INS1_25CollectiveMainloopFwdSm90ILi2EN4cute5tupleIJNS5_1CILi1EEES8_S8_EEENS6_IJNS7_ILi192EEESA_NS7_ILi64EEEEEELi64ENS_6half_tEfNS_4arch4Sm90ELb0ELb0ELb1ELb0ELb0ELb0ELb0ELb0ELb1ELb1ELb1ELb0EEENS1_21CollectiveEpilogueFwdINS6_IJSA_SB_SA_EEES9_SD_SF_Li384ELb0ELb1ELb1ELb0EEENS1_19SingleTileSchedulerILb0ELb1ELb1ELi192EEEEEEEEEvNT_6ParamsE,@function
        .size           _ZN7cutlass13device_kernelIN5flash11enable_sm90INS1_16FlashAttnFwdSm90INS1_25CollectiveMainloopFwdSm90ILi2EN4cute5tupleIJNS5_1CILi1EEES8_S8_EEENS6_IJNS7_ILi192EEESA_NS7_ILi64EEEEEELi64ENS_6half_tEfNS_4arch4Sm90ELb0ELb0ELb1ELb0ELb0ELb0ELb0ELb0ELb1ELb1ELb1ELb0EEENS1_21CollectiveEpilogueFwdINS6_IJSA_SB_SA_EEES9_SD_SF_Li384ELb0ELb1ELb1ELb0EEENS1_19SingleTileSchedulerILb0ELb1ELb1ELi192EEEEEEEEEvNT_6ParamsE,(.L_x_14875 - _ZN7cutlass13device_kernelIN5flash11enable_sm90INS1_16FlashAttnFwdSm90INS1_25CollectiveMainloopFwdSm90ILi2EN4cute5tupleIJNS5_1CILi1EEES8_S8_EEENS6_IJNS7_ILi192EEESA_NS7_ILi64EEEEEELi64ENS_6half_tEfNS_4arch4Sm90ELb0ELb0ELb1ELb0ELb0ELb0ELb0ELb0ELb1ELb1ELb1ELb0EEENS1_21CollectiveEpilogueFwdINS6_IJSA_SB_SA_EEES9_SD_SF_Li384ELb0ELb1ELb1ELb0EEENS1_19SingleTileSchedulerILb0ELb1ELb1ELi192EEEEEEEEEvNT_6ParamsE)
        .other          _ZN7cutlass13device_kernelIN5flash11enable_sm90INS1_16FlashAttnFwdSm90INS1_25CollectiveMainloopFwdSm90ILi2EN4cute5tupleIJNS5_1CILi1EEES8_S8_EEENS6_IJNS7_ILi192EEESA_NS7_ILi64EEEEEELi64ENS_6half_tEfNS_4arch4Sm90ELb0ELb0ELb1ELb0ELb0ELb0ELb0ELb0ELb1ELb1ELb1ELb0EEENS1_21CollectiveEpilogueFwdINS6_IJSA_SB_SA_EEES9_SD_SF_Li384ELb0ELb1ELb1ELb0EEENS1_19SingleTileSchedulerILb0ELb1ELb1ELi192EEEEEEEEEvNT_6ParamsE,@"STO_CUDA_ENTRY STV_DEFAULT"
_ZN7cutlass13device_kernelIN5flash11enable_sm90INS1_16FlashAttnFwdSm90INS1_25CollectiveMainloopFwdSm90ILi2EN4cute5tupleIJNS5_1CILi1EEES8_S8_EEENS6_IJNS7_ILi192EEESA_NS7_ILi64EEEEEELi64ENS_6half_tEfNS_4arch4Sm90ELb0ELb0ELb1ELb0ELb0ELb0ELb0ELb0ELb1ELb1ELb1ELb0EEENS1_21CollectiveEpilogueFwdINS6_IJSA_SB_SA_EEES9_SD_SF_Li384ELb0ELb1ELb1ELb0EEENS1_19SingleTileSchedulerILb0ELb1ELb1ELi192EEEEEEEEEvNT_6ParamsE:
        /* <DEDUP_REMOVED lines=17> */
.L_x_12139:
[----:B------:R-:W-:Y:S05]  /*0110*/  BSYNC B0 ;  /* 0x0000000000007941 */ /* 0x000fea0003800000 */
.L_x_12138:
        /* <DEDUP_REMOVED lines=40> */
.L_x_12140:
        /* <DEDUP_REMOVED lines=22> */
.L_x_12141:
        /* <DEDUP_REMOVED lines=18> */
.L_x_12142:
        /* <DEDUP_REMOVED lines=22> */
.L_x_12143:
        /* <DEDUP_REMOVED lines=22> */
.L_x_12144:
        /* <DEDUP_REMOVED lines=9> */
.L_x_12147:
        /* <DEDUP_REMOVED lines=18> */
[----:B-1----:R-:W-:-:S04]  /*0a90*/  @P1 SHF.R.U32.HI R5, RZ, R3, R0 ;  /* 0x00000003ff051219 */ /* 0x002fc80000011600 */
[----:B------:R-:W-:Y:S01]  /*0aa0*/  IADD3 R3, -R5, RZ, RZ ;  /* 0x000000ff05037210 */ /* 0x000fe20007ffe1ff */
[----:B------:R2:W-:Y:S04]  /*0ab0*/  STL [R1+0x18], R5 ;  /* 0x0000180501007387 */ /* 0x0005e80000100800 */
[----:B------:R-:W-:Y:S01]  /*0ac0*/  IMAD R2, R2, R3, UR4 ;  /* 0x0000000402027e24 */ /* 0x000fe2000f8e0203 */
[----:B------:R-:W-:Y:S06]  /*0ad0*/  @!P0 BRA `(.L_x_12148) ;  /* 0x000000c800f08947 */ /* 0x000fec0003800000 */
[----:B--2---:R-:W0:Y:S01]  /*0ae0*/  LDC.64 R4, c[0x0][0x418] ;  /* 0x00010600ff047b82 */ /* 0x004e220000000a00 */
        /* <DEDUP_REMOVED lines=40> */
[----:B------:R-:W-:-:S05]  /*0d70*/  @P0 VIADD R3, R3, 0x1 ;  /* 0x0000000103030836 */ /* 0x000fca0000000000 */
[----:B------:R-:W-:Y:S02]  /*0d80*/  @!P2 IADD3 R3, -R3, RZ, RZ ;  /* 0x000000ff0303a210 */ /* 0x000fe40007ffe1ff */
[----:B------:R-:W-:-:S07]  /*0d90*/  @!P1 LOP3.LUT R3, RZ, R5, RZ, 0x33, !PT ;  /* 0x00000005ff039212 */ /* 0x000fce00078e33ff */
.L_x_12149:
[-C--:B------:R-:W-:Y:S01]  /*0da0*/  IMAD R2, R8, R3.reuse, RZ ;  /* 0x0000000308027224 */ /* 0x080fe200078e02ff */
[----:B------:R-:W-:Y:S01]  /*0db0*/  PLOP3.LUT P0, PT, PT, PT, PT, 0x80, 0x0 ;  /* 0x000000000000781c */ /* 0x000fe20003f0f070 */
[----:B------:R-:W-:Y:S01]  /*0dc0*/  VIADD R18, R12, 0xffffff80 ;  /* 0xffffff800c127836 */ /* 0x000fe20000000000 */
[----:B------:R-:W-:Y:S02]  /*0dd0*/  MOV R17, RZ ;  /* 0x000000ff00117202 */ /* 0x000fe40000000f00 */
[----:B------:R-:W-:Y:S02]  /*0de0*/  CS2R R150, SRZ ;  /* 0x0000000000967805 */ /* 0x000fe4000001ff00 */
[----:B------:R-:W-:Y:S01]  /*0df0*/  VIADDMNMX R16, R2, R3, R0, PT ;  /* 0x0000000302107246 */ /* 0x000fe20003800100 */
[----:B------:R0:W-:Y:S01]  /*0e00*/  STL [R1+0x14], R2 ;  /* 0x0000140201007387 */ /* 0x0001e20000100800 */
[----:B------:R-:W-:Y:S01]  /*0e10*/  IMAD.MOV.U32 R0, RZ, RZ, RZ ;  /* 0x000000ffff007224 */ /* 0x000fe200078e00ff */
        /* <DEDUP_REMOVED lines=26> */
[----:B-1----:R0:W-:Y:S05]  /*0fc0*/  STL [R1+0x10], R0 ;  /* 0x0000100001007387 */ /* 0x0021ea0000100800 */
[----:B------:R-:W-:-:S13]  /*0fd0*/  PLOP3.LUT P0, PT, PT, PT, UP0, 0x80, 0x0 ;  /* 0x000000000000781c */ /* 0x000fda0003f0f008 */
[----:B0-----:R-:W-:Y:S05]  /*0fe0*/  @!P0 BRA `(.L_x_12151) ;  /* 0x0000000000408947 */ /* 0x001fea0003800000 */
        /* <DEDUP_REMOVED lines=10> */
[----:B------:R-:W-:Y:S01]  /*1090*/  MOV R11, UR7 ;  /* 0x00000007000b7c02 */ /* 0x000fe20008000f00 */
[----:B------:R-:W-:Y:S01]  /*10a0*/  IMAD.MOV.U32 R8, RZ, RZ, 0x70 ;  /* 0x00000070ff087424 */ /* 0x000fe200078e00ff */
[----:B------:R-:W-:Y:S01]  /*10b0*/  MOV R13, RZ ;  /* 0x000000ff000d7202 */ /* 0x000fe20000000f00 */
[----:B0-----:R-:W-:-:S07]  /*10c0*/  IMAD.MOV.U32 R12, RZ, RZ, 0x1 ;  /* 0x00000001ff0c7424 */ /* 0x001fce00078e00ff */
[----:B------:R-:W-:-:S07]  /*10d0*/  LEPC R20, `(.L_x_12151) ;  /* 0x000000001014794e */ /* 0x000fce0000000000 */
[----:B-1----:R-:W-:Y:S05]  /*10e0*/  CALL.ABS.NOINC R2 ;  /* 0x0000000002007343 */ /* 0x002fea0003c00000 */
.L_x_12151:
[----:B------:R-:W-:Y:S02]  /*10f0*/  SHF.L.U32 R2, RZ, 0x1f, RZ ;  /* 0x0000001fff027819 */ /* 0x000fe400000006ff */
[----:B------:R-:W-:Y:S02]  /*1100*/  LOP3.LUT R27, R27, 0x1, RZ, 0xfc, !PT ;  /* 0x000000011b1b7812 */ /* 0x000fe400078efcff */
[----:B------:R-:W0:Y:S02]  /*1110*/  SYNCS.PHASECHK.TRANS64.TRYWAIT P1, [UR36+0x30800], R2 ;  /* 0x03080002ff0075a7 */ /* 0x000e240008020164 */
[----:B------:R-:W-:Y:S01]  /*1120*/  ISETP.NE.AND P0, PT, R27, 0x3, PT ;  /* 0x000000031b00780c */ /* 0x000fe20003f05270 */
[----:B0-----:R-:W-:-:S12]  /*1130*/  @!P1 BRA `(.L_x_12152) ;  /* 0x000000c400609947 */ /* 0x001fd80003800000 */
.L_x_12247:
[----:B------:R-:W-:Y:S05]  /*1140*/  @!P0 BRA `(.L_x_12153) ;  /* 0x0000000000048947 */ /* 0x000fea0003800000 */
[----:B------:R-:W-:Y:S01]  /*1150*/  BPT.TRAP 0x1 ;  /* 0x000000040000795c */ /* 0x000fe20000300000 */
.L_x_12153:
[----:B------:R1:W2:Y:S01]  /*1160*/  SYNCS.PHASECHK.TRANS64.TRYWAIT P2, [UR36+0x30830], R2 ;  /* 0x03083002ff0075a7 */ /* 0x0002a20008040164 */
[----:B------:R-:W-:Y:S05]  /*1170*/  @!P0 BRA `(.L_x_12154) ;  /* 0x0000000000048947 */ /* 0x000fea0003800000 */
[----:B------:R-:W-:Y:S01]  /*1180*/  BPT.TRAP 0x1 ;  /* 0x000000040000795c */ /* 0x000fe20000300000 */
.L_x_12154:
[----:B0-----:R-:W3:Y:S01]  /*1190*/  LDL R3, [R1+0x10] ;  /* 0x0000100001037983 */ /* 0x001ee20000100800 */
[----:B------:R-:W-:Y:S01]  /*11a0*/  ISETP.NE.AND P1, PT, R28, RZ, PT ;  /* 0x000000ff1c00720c */ /* 0x000fe20003f25270 */
[----:B---3--:R-:W-:-:S05]  /*11b0*/  IMAD.HI R0, R3, 0x55555556, RZ ;  /* 0x5555555603007827 */ /* 0x008fca00078e02ff */
[----:B------:R-:W-:-:S05]  /*11c0*/  LEA.HI R0, R0, R0, RZ, 0x1 ;  /* 0x0000000000007211 */ /* 0x000fca00078f08ff */
[----:B------:R-:W-:-:S05]  /*11d0*/  IMAD R0, R0, -0x3, R3 ;  /* 0xfffffffd00007824 */ /* 0x000fca00078e0203 */
[----:B------:R-:W-:-:S05]  /*11e0*/  LEA R3, R0, UR36, 0xd ;  /* 0x0000002400037c11 */ /* 0x000fca000f8e68ff */
[----:B------:R0:W-:Y:S01]  /*11f0*/  STL [R1+0x4], R3 ;  /* 0x0000040301007387 */ /* 0x0001e20000100800 */
[----:B------:R-:W-:-:S05]  /*1200*/  VIADD R0, R3, 0xc400 ;  /* 0x0000c40003007836 */ /* 0x000fca0000000000 */
[----:B------:R-:W-:-:S04]  /*1210*/  SHF.R.U32.HI R0, RZ, 0x4, R0 ;  /* 0x00000004ff007819 */ /* 0x000fc80000011600 */
[----:B------:R-:W-:Y:S01]  /*1220*/  LOP3.LUT R152, R0, 0x3fff, RZ, 0xc0, !PT ;  /* 0x00003fff00987812 */ /* 0x000fe200078ec0ff */
[----:B0-2---:R-:W-:Y:S06]  /*1230*/  @P2 BRA `(.L_x_12155) ;  /* 0x0000000000082947 */ /* 0x005fec0003800000 */
[----:B------:R-:W0:Y:S02]  /*1240*/  SYNCS.PHASECHK.TRANS64.TRYWAIT P2, [UR36+0x30830], R2 ;  /* 0x03083002ff0075a7 */ /* 0x000e240008040164 */
[----:B0-----:R-:W-:Y:S05]  /*1250*/  @!P2 BRA `(.L_x_12156) ;  /* 0x000000c40030a947 */ /* 0x001fea0003800000 */
.L_x_12155:
[----:B------:R-:W-:Y:S05]  /*1260*/  WARPSYNC.ALL ;  /* 0x0000000000007948 */ /* 0x000fea0003800000 */
[----:B------:R-:W-:Y:S01]  /*1270*/  IMAD.MOV.U32 R0, RZ, RZ, RZ ;  /* 0x000000ffff007224 */ /* 0x000fe200078e00ff */
[----:B------:R-:W-:Y:S01]  /*1280*/  MOV R151, RZ ;  /* 0x000000ff00977202 */ /* 0x000fe20000000f00 */
[----:B------:R-:W-:Y:S01]  /*1290*/  IMAD.MOV.U32 R153, RZ, RZ, 0x40000040 ;  /* 0x40000040ff997424 */ /* 0x000fe200078e00ff */
[----:B------:R-:W-:Y:S01]  /*12a0*/  LOP3.LUT R152, R152, 0x10000, RZ, 0xfc, !PT ;  /* 0x0001000098987812 */ /* 0x000fe200078efcff */
[----:B------:R-:W-:-:S03]  /*12b0*/  UIADD3 UR4, UR36, 0x12400, URZ ;  /* 0x0001240024047890 */ /* 0x000fc6000fffe03f */
[C---:B------:R-:W-:Y:S01]  /*12c0*/  R2UR UR8, R152.reuse ;  /* 0x00000000980872ca */ /* 0x040fe200000e0000 */
[----:B------:R-:W-:Y:S01]  /*12d0*/  WARPGROUP.ARRIVE ;  /* 0x00000000000079c5 */ /* 0x000fe20000000000 */
[----:B------:R-:W-:Y:S01]  /*12e0*/  R2UR UR9, R153 ;  /* 0x00000000990972ca */ /* 0x000fe200000e0000 */
[----:B------:R-:W-:Y:S01]  /*12f0*/  USHF.R.U32.HI UR4, URZ, 0x4, UR4 ;  /* 0x000000043f047899 */ /* 0x000fe20008011604 */
[----:B------:R-:W-:Y:S01]  /*1300*/  R2UR UR16, R152 ;  /* 0x00000000981072ca */ /* 0x000fe200000e0000 */
[----:B------:R-:W-:Y:S01]  /*1310*/  UMOV UR11, 0x40000040 ;  /* 0x40000040000b7882 */ /* 0x000fe20000000000 */
[----:B------:R-:W-:Y:S01]  /*1320*/  UMOV UR13, 0x40000040 ;  /* 0x40000040000d7882 */ /* 0x000fe20000000000 */
[----:B------:R-:W-:Y:S01]  /*1330*/  ULOP3.LUT UR4, UR4, 0x3fff, URZ, 0xc0, !UPT ;  /* 0x00003fff04047892 */ /* 0x000fe2000f8ec03f */
[----:B------:R-:W-:Y:S01]  /*1340*/  P2R R120, PR, RZ, 0x1 ;  /* 0x00000001ff787803 */ /* 0x000fe20000000000 */
[----:B------:R-:W-:Y:S01]  /*1350*/  UMOV UR15, 0x40000040 ;  /* 0x40000040000f7882 */ /* 0x000fe20000000000 */
[----:B------:R-:W-:Y:S01]  /*1360*/  UMOV UR17, 0x40000040 ;  /* 0x4000004000117882 */ /* 0x000fe20000000000 */
[----:B------:R-:W-:Y:S01]  /*1370*/  ULOP3.LUT UR6, UR4, 0x10000, URZ, 0xfc, !UPT ;  /* 0x0001000004067892 */ /* 0x000fe2000f8efc3f */
[----:B------:R-:W-:-:S02]  /*1380*/  UMOV UR19, 0x40000040 ;  /* 0x4000004000137882 */ /* 0x000fc40000000000 */
[----:B------:R-:W-:Y:S01]  /*1390*/  ULDC UR4, c[0x0][0x9d8] ;  /* 0x0002760000047ab9 */ /* 0x000fe20000000800 */
[----:B------:R-:W-:Y:S02]  /*13a0*/  UIADD3 UR14, UR6, 0x4, URZ ;  /* 0x00000004060e7890 */ /* 0x000fe4000fffe03f */
[----:B------:R-:W-:Y:S01]  /*13b0*/  UIADD3 UR12, UR16, 0x4, URZ ;  /* 0x00000004100c7890 */ /* 0x000fe2000fffe03f */
[----:B------:R-:W-:Y:S01]  /*13c0*/  UMOV UR10, UR6 ;  /* 0x00000006000a7c82 */ /* 0x000fe20008000000 */
[----:B------:R-:W-:Y:S01]  /*13d0*/  UIADD3 UR18, UR6, 0x6, URZ ;  /* 0x0000000606127890 */ /* 0x000fe2000fffe03f */
[----:B------:R-:W-:Y:S01]  /*13e0*/  HGMMA.64x192x16.F32 R24, gdesc[UR8], RZ, !UPT, gsb0 ;  /* 0x02e00000081879f0 */ /* 0x000fe2000c0008ff */
[----:B------:R-:W-:Y:S02]  /*13f0*/  UIADD3 UR8, UR16, 0x2, URZ ;  /* 0x0000000210087890 */ /* 0x000fe4000fffe03f */
[----:B------:R-:W-:Y:S01]  /*1400*/  UIADD3 UR10, UR6, 0x2, URZ ;  /* 0x00000002060a7890 */ /* 0x000fe2000fffe03f */
[----:B------:R-:W-:Y:S01]  /*1410*/  UMOV UR9, 0x40000040 ;  /* 0x4000004000097882 */ /* 0x000fe20000000000 */
[----:B------:R-:W-:Y:S01]  /*1420*/  UMOV UR11, 0x40000040 ;  /* 0x40000040000b7882 */ /* 0x000fe20000000000 */
[----:B------:R-:W-:Y:S01]  /*1430*/  UIADD3 UR16, UR16, 0x6, URZ ;  /* 0x0000000610107890 */ /* 0x000fe2000fffe03f */
[----:B------:R-:W-:Y:S01]  /*1440*/  ULDC UR5, c[0x0][0x988] ;  /* 0x0002620000057ab9 */ /* 0x000fe20000000800 */
[----:B------:R-:W-:-:S02]  /*1450*/  WARPGROUP.DEPBAR.LE gsb0, 0x0 ;  /* 0x00008000000079c5 */ /* 0x000fc40000010000 */
[----:B------:R-:W-:-:S10]  /*1460*/  WARPGROUP.ARRIVE ;  /* 0x00000000000079c5 */ /* 0x000fd40000000000 */
[----:B------:R-:W-:Y:S03]  /*1470*/  HGMMA.64x192x16.F32 R24, gdesc[UR8], R24, gsb0 ;  /* 0x02e00000081879f0 */ /* 0x000fe60008000818 */
[----:B------:R-:W-:Y:S02]  /*1480*/  WARPGROUP.DEPBAR.LE gsb0, 0x0 ;  /* 0x00008000000079c5 */ /* 0x000fe40000010000 */
[----:B------:R-:W-:-:S15]  /*1490*/  WARPGROUP.ARRIVE ;  /* 0x00000000000079c5 */ /* 0x000fde0000000000 */
[----:B------:R-:W-:Y:S03]  /*14a0*/  HGMMA.64x192x16.F32 R24, gdesc[UR12], R24, gsb0 ;  /* 0x02e000000c1879f0 */ /* 0x000fe60008000818 */
[----:B------:R-:W-:Y:S02]  /*14b0*/  WARPGROUP.DEPBAR.LE gsb0, 0x0 ;  /* 0x00008000000079c5 */ /* 0x000fe40000010000 */
[----:B------:R-:W-:-:S15]  /*14c0*/  WARPGROUP.ARRIVE ;  /* 0x00000000000079c5 */ /* 0x000fde0000000000 */
[----:B------:R-:W-:Y:S03]  /*14d0*/  HGMMA.64x192x16.F32 R24, gdesc[UR16], R24, gsb0 ;  /* 0x02e00000101879f0 */ /* 0x000fe60008000818 */
[----:B------:R-:W-:Y:S02]  /*14e0*/  WARPGROUP.DEPBAR.LE gsb0, 0x0 ;  /* 0x00008000000079c5 */ /* 0x000fe40000010000 */
        /* <DEDUP_REMOVED lines=13> */
[----:B------:R-:W-:Y:S01]  /*15c0*/  SHF.R.S32.HI R70, RZ, 0x1f, R71 ;  /* 0x0000001fff467819 */ /* 0x000fe20000011447 */
[----:B------:R-:W-:Y:S01]  /*15d0*/  FMUL.FTZ R55, R72, UR4 ;  /* 0x0000000448377c20 */ /* 0x000fe20008410000 */
[----:B------:R-:W-:Y:S01]  /*15e0*/  FMUL.FTZ R4, R25, UR4 ;  /* 0x0000000419047c20 */ /* 0x000fe20008410000 */
[----:B------:R-:W-:Y:S01]  /*15f0*/  FMUL.FTZ R25, R41, UR4 ;  /* 0x0000000429197c20 */ /* 0x000fe20008410000 */
[----:B------:R-:W-:Y:S01]  /*1600*/  LEA.HI R72, R70, R71, RZ, 0x2 ;  /* 0x0000004746487211 */ /* 0x000fe200078f10ff */
[----:B01----:R-:W-:Y:S01]  /*1610*/  FMUL.FTZ R2, R24, UR4 ;  /* 0x0000000418027c20 */ /* 0x003fe20008410000 */
[----:B------:R-:W-:Y:S01]  /*1620*/  FMUL.FTZ R41, R57, UR4 ;  /* 0x0000000439297c20 */ /* 0x000fe20008410000 */
[----:B------:R-:W-:Y:S01]  /*1630*/  FMUL.FTZ R57, R73, UR4 ;  /* 0x0000000449397c20 */ /* 0x000fe20008410000 */
[----:B------:R-:W-:Y:S01]  /*1640*/  LOP3.LUT R72, R72, 0x7ffffffc, RZ, 0xc0, !PT ;  /* 0x7ffffffc48487812 */ /* 0x000fe200078ec0ff */
[----:B------:R-:W-:-:S02]  /*1650*/  IMAD.MOV.U32 R73, RZ, RZ, -0x2 ;  /* 0xfffffffeff497424 */ /* 0x000fc400078e00ff */
[----:B------:R-:W-:Y:S01]  /*1660*/  FMUL.FTZ R8, R29, UR4 ;  /* 0x000000041d087c20 */ /* 0x000fe20008410000 */
[----:B------:R-:W-:Y:S01]  /*1670*/  FMUL.FTZ R6, R28, UR4 ;  /* 0x000000041c067c20 */ /* 0x000fe20008410000 */
[----:B------:R-:W-:Y:S01]  /*1680*/  IADD3 R72, R71, -R72, RZ ;  /* 0x8000004847487210 */ /* 0x000fe20007ffe0ff */
[----:B------:R-:W0:Y:S01]  /*1690*/  MUFU.TANH R2, R2 ;  /* 0x0000000200027308 */ /* 0x000e220000002400 */
[----:B------:R-:W-:Y:S01]  /*16a0*/  FMUL.FTZ R3, R26, UR4 ;  /* 0x000000041a037c20 */ /* 0x000fe20008410000 */
[----:B------:R-:W-:Y:S01]  /*16b0*/  FMUL.FTZ R10, R32, UR4 ;  /* 0x00000004200a7c20 */ /* 0x000fe20008410000 */
[----:B------:R-:W-:Y:S01]  /*16c0*/  FMUL.FTZ R5, R27, UR4 ;  /* 0x000000041b057c20 */ /* 0x000fe20008410000 */
[----:B------:R-:W-:Y:S02]  /*16d0*/  IMAD R73, R72, R73, 0xc0 ;  /* 0x000000c048497424 */ /* 0x000fe400078e0249 */
[----:B------:R-:W-:Y:S01]  /*16e0*/  FMUL.FTZ R12, R33, UR4 ;  /* 0x00000004210c7c20 */ /* 0x000fe20008410000 */
[----:B------:R-:W-:Y:S01]  /*16f0*/  FMUL.FTZ R7, R30, UR4 ;  /* 0x000000041e077c20 */ /* 0x000fe20008410000 */
[----:B------:R-:W-:Y:S01]  /*1700*/  FMUL.FTZ R29, R45, UR4 ;  /* 0x000000042d1d7c20 */ /* 0x000fe20008410000 */
[----:B------:R-:W1:Y:S01]  /*1710*/  MUFU.TANH R4, R4 ;  /* 0x0000000400047308 */ /* 0x000e620000002400 */
[----:B------:R-:W-:-:S02]  /*1720*/  IMAD.IADD R73, R22, 0x1, R73 ;  /* 0x0000000116497824 */ /* 0x000fc400078e0249 */
[----:B------:R-:W-:Y:S01]  /*1730*/  FMUL.FTZ R45, R61, UR4 ;  /* 0x000000043d2d7c20 */ /* 0x000fe20008410000 */
[----:B------:R-:W-:Y:S01]  /*1740*/  FMUL.FTZ R61, R77, UR4 ;  /* 0x000000044d3d7c20 */ /* 0x000fe20008410000 */
[----:B------:R-:W-:Y:S01]  /*1750*/  FMUL.FTZ R9, R31, UR4 ;  /* 0x000000041f097c20 */ /* 0x000fe20008410000 */
[----:B------:R-:W-:Y:S02]  /*1760*/  IMAD R73, R16, -0xc0, R73 ;  /* 0xffffff4010497824 */ /* 0x000fe400078e0249 */
[----:B------:R-:W-:Y:S01]  /*1770*/  FMUL.FTZ R33, R49, UR4 ;  /* 0x0000000431217c20 */ /* 0x000fe20008410000 */
[----:B------:R-:W-:Y:S01]  /*1780*/  FMUL.FTZ R27, R44, UR4 ;  /* 0x000000042c1b7c20 */ /* 0x000fe20008410000 */
[----:B------:R-:W2:Y:S01]  /*1790*/  MUFU.TANH R8, R8 ;  /* 0x0000000800087308 */ /* 0x000ea20000002400 */
[----:B------:R-:W-:Y:S01]  /*17a0*/  FMUL.FTZ R49, R65, UR4 ;  /* 0x0000000441317c20 */ /* 0x000fe20008410000 */
[C---:B------:R-:W-:Y:S01]  /*17b0*/  ISETP.GT.AND P4, PT, R73.reuse, RZ, PT ;  /* 0x000000ff4900720c */ /* 0x040fe20003f84270 */
[----:B------:R-:W-:Y:S01]  /*17c0*/  FMUL.FTZ R44, R62, UR4 ;  /* 0x000000043e2c7c20 */ /* 0x000fe20008410000 */
[----:B------:R-:W-:Y:S01]  /*17d0*/  ISETP.GT.AND P3, PT, R73, 0x1, PT ;  /* 0x000000014900780c */ /* 0x000fe20003f64270 */
[----:B------:R-:W-:Y:S01]  /*17e0*/  FMUL.FTZ R65, R81, UR4 ;  /* 0x0000000451417c20 */ /* 0x000fe20008410000 */
[----:B------:R-:W-:Y:S01]  /*17f0*/  ISETP.GT.AND P6, PT, R73, 0x9, PT ;  /* 0x000000094900780c */ /* 0x000fe20003fc4270 */
[----:B------:R-:W-:Y:S01]  /*1800*/  FMUL.FTZ R62, R79, UR4 ;  /* 0x000000044f3e7c20 */ /* 0x000fe20008410000 */
[----:B------:R-:W3:Y:S01]  /*1810*/  MUFU.TANH R6, R6 ;  /* 0x0000000600067308 */ /* 0x000ee20000002400 */
[C---:B------:R-:W-:Y:S01]  /*1820*/  ISETP.GT.AND P2, PT, R73.reuse, 0x8, PT ;  /* 0x000000084900780c */ /* 0x040fe20003f44270 */
[----:B------:R-:W-:Y:S01]  /*1830*/  FMUL.FTZ R11, R34, UR4 ;  /* 0x00000004220b7c20 */ /* 0x000fe20008410000 */
[----:B0-----:R-:W-:Y:S01]  /*1840*/  FSEL R77, R2, -INF , P4 ;  /* 0xff800000024d7808 */ /* 0x001fe20002000000 */
[----:B------:R-:W-:Y:S01]  /*1850*/  FMUL.FTZ R23, R40, UR4 ;  /* 0x0000000428177c20 */ /* 0x000fe20008410000 */
[----:B-1----:R-:W-:Y:S01]  /*1860*/  FSEL R4, R4, -INF , P3 ;  /* 0xff80000004047808 */ /* 0x002fe20001800000 */
[----:B------:R-:W-:Y:S01]  /*1870*/  FMUL.FTZ R31, R48, UR4 ;  /* 0x00000004301f7c20 */ /* 0x000fe20008410000 */
[----:B------:R-:W-:Y:S01]  /*1880*/  ISETP.GT.AND P5, PT, R73, 0x10, PT ;  /* 0x000000104900780c */ /* 0x000fe20003fa4270 */
[----:B------:R-:W0:Y:S01]  /*1890*/  MUFU.TANH R3, R3 ;  /* 0x0000000300037308 */ /* 0x000e220000002400 */
[----:B--2---:R-:W-:Y:S01]  /*18a0*/  FSEL R81, R8, -INF , P6 ;  /* 0xff80000008517808 */ /* 0x004fe20003000000 */
[----:B------:R-:W-:Y:S01]  /*18b0*/  FMUL.FTZ R48, R66, UR4 ;  /* 0x0000000442307c20 */ /* 0x000fe20008410000 */
[----:B------:R-:W-:Y:S01]  /*18c0*/  FMNMX.FTZ R8, R77, R4, !PT ;  /* 0x000000044d087209 */ /* 0x000fe20007810000 */
[----:B------:R-:W-:Y:S01]  /*18d0*/  FMUL.FTZ R66, R83, UR4 ;  /* 0x0000000453427c20 */ /* 0x000fe20008410000 */
[----:B------:R-:W-:Y:S01]  /*18e0*/  FMUL.FTZ R85, R85, UR4 ;  /* 0x0000000455557c20 */ /* 0x000fe20008410000 */
[----:B------:R-:W-:Y:S01]  /*18f0*/  FMUL.FTZ R21, R39, UR4 ;  /* 0x0000000427157c20 */ /* 0x000fe20008410000 */
[----:B------:R-:W-:Y:S01]  /*1900*/  FMUL.FTZ R72, R89, UR4 ;  /* 0x0000000459487c20 */ /* 0x000fe20008410000 */
[----:B------:R-:W1:Y:S01]  /*1910*/  MUFU.TANH R10, R10 ;  /* 0x0000000a000a7308 */ /* 0x000e620000002400 */
[----:B---3--:R-:W-:Y:S01]  /*1920*/  FSEL R79, R6, -INF , P2 ;  /* 0xff800000064f7808 */ /* 0x008fe20001000000 */
[----:B------:R-:W-:Y:S01]  /*1930*/  FMUL.FTZ R24, R42, UR4 ;  /* 0x000000042a187c20 */ /* 0x000fe20008410000 */
[----:B------:R-:W-:Y:S01]  /*1940*/  FMUL.FTZ R42, R59, UR4 ;  /* 0x000000043b2a7c20 */ /* 0x000fe20008410000 */
[----:B------:R-:W-:Y:S01]  /*1950*/  FMUL.FTZ R59, R76, UR4 ;  /* 0x000000044c3b7c20 */ /* 0x000fe20008410000 */
[----:B------:R-:W-:Y:S01]  /*1960*/  FMNMX.FTZ R8, R79, R8, !PT ;  /* 0x000000084f087209 */ /* 0x000fe20007810000 */
        /* <DEDUP_REMOVED lines=10> */
[----:B------:R-:W-:Y:S01]  /*1a10*/  MUFU.TANH R12, R12 ;  /* 0x0000000c000c7308 */ /* 0x000fe20000002400 */
[----:B-1----:R-:W-:Y:S01]  /*1a20*/  FSEL R83, R10, -INF , P5 ;  /* 0xff8000000a537808 */ /* 0x002fe20002800000 */
[----:B------:R-:W-:Y:S01]  /*1a30*/  FMUL.FTZ R30, R47, UR4 ;  /* 0x000000042f1e7c20 */ /* 0x000fe20008410000 */
[----:B------:R-:W-:Y:S01]  /*1a40*/  FMNMX.FTZ R10, R81, R8, !PT ;  /* 0x00000008510a7209 */ /* 0x000fe20007810000 */
[----:B------:R-:W-:Y:S01]  /*1a50*/  FMUL.FTZ R34, R51, UR4 ;  /* 0x0000000433227c20 */ /* 0x000fe20008410000 */
[----:B------:R-:W-:Y:S01]  /*1a60*/  FMUL.FTZ R51, R68, UR4 ;  /* 0x0000000444337c20 */ /* 0x000fe20008410000 */
[----:B------:R-:W-:Y:S01]  /*1a70*/  FMUL.FTZ R68, R86, UR4 ;  /* 0x0000000456447c20 */ /* 0x000fe20008410000 */
[----:B------:R-:W-:Y:S01]  /*1a80*/  FMNMX.FTZ R10, R83, R10, !PT ;  /* 0x0000000a530a7209 */ /* 0x000fe20007810000 */
[----:B------:R-:W0:Y:S01]  /*1a90*/  MUFU.TANH R7, R7 ;  /* 0x0000000700077308 */ /* 0x000e220000002400 */
[----:B--2---:R-:W-:Y:S01]  /*1aa0*/  FSEL R5, R5, -INF , P3 ;  /* 0xff80000005057808 */ /* 0x004fe20001800000 */
[----:B------:R-:W-:Y:S01]  /*1ab0*/  FMUL.FTZ R86, R99, UR4 ;  /* 0x0000000463567c20 */ /* 0x000fe20008410000 */
[----:B------:R-:W-:Y:S01]  /*1ac0*/  ISETP.GT.AND P3, PT, R73, 0x18, PT ;  /* 0x000000184900780c */ /* 0x000fe20003f64270 */
        /* <DEDUP_REMOVED lines=23> */
[----:B------:R-:W-:Y:S01]  /*1c40*/  FMUL.FTZ R74, R92, UR4 ;  /* 0x000000045c4a7c20 */ /* 0x000fe20008410000 */
        /* <DEDUP_REMOVED lines=15> */
[----:B------:R-:W-:Y:S01]  /*1d40*/  FMUL.FTZ R106, R106, UR4 ;  /* 0x000000046a6a7c20 */ /* 0x000fe20008410000 */
[----:B------:R-:W-:Y:S01]  /*1d50*/  FMUL.FTZ R112, R112, UR4 ;  /* 0x0000000470707c20 */ /* 0x000fe20008410000 */
[----:B------:R-:W-:Y:S01]  /*1d60*/  FMUL.FTZ R110, R110, UR4 ;  /* 0x000000046e6e7c20 */ /* 0x000fe20008410000 */
[----:B------:R-:W-:Y:S01]  /*1d70*/  FMUL.FTZ R113, R113, UR4 ;  /* 0x0000000471717c20 */ /* 0x000fe20008410000 */
[----:B------:R-:W-:Y:S01]  /*1d80*/  FMUL.FTZ R116, R116, UR4 ;  /* 0x0000000474747c20 */ /* 0x000fe20008410000 */
[----:B------:R-:W0:Y:S01]  /*1d90*/  MUFU.TANH R13, R13 ;  /* 0x0000000d000d7308 */ /* 0x000e220000002400 */
[----:B-1----:R-:W-:Y:S01]  /*1da0*/  FSEL R11, R11, -INF , P5 ;  /* 0xff8000000b0b7808 */ /* 0x002fe20002800000 */
[----:B------:R-:W-:Y:S01]  /*1db0*/  FMUL.FTZ R117, R117, UR4 ;  /* 0x0000000475757c20 */ /* 0x000fe20008410000 */
[----:B------:R-:W-:-:S05]  /*1dc0*/  ISETP.GT.AND P5, PT, R73, 0x21, PT ;  /* 0x000000214900780c */ /* 0x000fca0003fa4270 */
[----:B------:R-:W1:Y:S01]  /*1dd0*/  MUFU.TANH R25, R25 ;  /* 0x0000001900197308 */ /* 0x000e620000002400 */
[----:B--2---:R-:W-:-:S07]  /*1de0*/  FSEL R23, R23, -INF , P6 ;  /* 0xff80000017177808 */ /* 0x004fce0003000000 */
[----:B------:R2:W-:Y:S01]  /*1df0*/  MUFU.TANH R19, R85 ;  /* 0x0000005500137308 */ /* 0x0005e20000002400 */
[----:B0-----:R-:W-:-:S07]  /*1e00*/  FSEL R13, R13, -INF , P4 ;  /* 0xff8000000d0d7808 */ /* 0x001fce0002000000 */
[----:B------:R-:W0:Y:S01]  /*1e10*/  MUFU.TANH R15, R15 ;  /* 0x0000000f000f7308 */ /* 0x000e220000002400 */
[----:B--2---:R-:W-:Y:S02]  /*1e20*/  FSEL R85, R12, -INF , P4 ;  /* 0xff8000000c557808 */ /* 0x004fe40002000000 */
[----:B------:R-:W-:Y:S02]  /*1e30*/  ISETP.GT.AND P4, PT, R73, 0x28, PT ;  /* 0x000000284900780c */ /* 0x000fe40003f84270 */
[----:B------:R-:W-:Y:S02]  /*1e40*/  FMNMX.FTZ R12, R85, R10, !PT ;  /* 0x0000000a550c7209 */ /* 0x000fe40007810000 */
[----:B-1----:R-:W-:Y:S01]  /*1e50*/  FSEL R97, R25, -INF , P5 ;  /* 0xff80000019617808 */ /* 0x002fe20002800000 */
[----:B------:R-:W1:Y:S01]  /*1e60*/  MUFU.TANH R27, R27 ;  /* 0x0000001b001b7308 */ /* 0x000e620000002400 */
[----:B------:R-:W-:-:S04]  /*1e70*/  FMNMX.FTZ R12, R89, R12, !PT ;  /* 0x0000000c590c7209 */ /* 0x000fc80007810000 */
[----:B------:R-:W-:-:S03]  /*1e80*/  FMNMX.FTZ R14, R93, R12, !PT ;  /* 0x0000000c5d0e7209 */ /* 0x000fc60007810000 */
[----:B------:R-:W2:Y:S08]  /*1e90*/  MUFU.TANH R21, R21 ;  /* 0x0000001500157308 */ /* 0x000eb00000002400 */
[----:B------:R-:W3:Y:S01]  /*1ea0*/  MUFU.TANH R29, R29 ;  /* 0x0000001d001d7308 */ /* 0x000ee20000002400 */
[----:B------:R-:W-:Y:S02]  /*1eb0*/  FMNMX.FTZ R14, R23, R14, !PT ;  /* 0x0000000e170e7209 */ /* 0x000fe40007810000 */
[----:B0-----:R-:W-:-:S02]  /*1ec0*/  FSEL R15, R15, -INF , P3 ;  /* 0xff8000000f0f7808 */ /* 0x001fc40001800000 */
[----:B------:R-:W-:Y:S02]  /*1ed0*/  ISETP.GT.AND P3, PT, R73, 0x29, PT ;  /* 0x000000294900780c */ /* 0x000fe40003f64270 */
[----:B-1----:R-:W-:Y:S01]  /*1ee0*/  FSEL R99, R27, -INF , P4 ;  /* 0xff8000001b637808 */ /* 0x002fe20002000000 */
[----:B------:R-:W0:Y:S08]  /*1ef0*/  MUFU.TANH R24, R24 ;  /* 0x0000001800187308 */ /* 0x000e300000002400 */
[----:B------:R-:W1:Y:S01]  /*1f00*/  MUFU.TANH R31, R31 ;  /* 0x0000001f001f7308 */ /* 0x000e620000002400 */
[----:B------:R-:W-:-:S02]  /*1f10*/  FMNMX.FTZ R14, R97, R14, !PT ;  /* 0x0000000e610e7209 */ /* 0x000fc40007810000 */
[----:B--2---:R-:W-:Y:S02]  /*1f20*/  FSEL R21, R21, -INF , P2 ;  /* 0xff80000015157808 */ /* 0x004fe40001000000 */
[----:B------:R-:W-:Y:S02]  /*1f30*/  ISETP.GT.AND P2, PT, R73, 0x30, PT ;  /* 0x000000304900780c */ /* 0x000fe40003f44270 */
[----:B---3--:R-:W-:Y:S01]  /*1f40*/  FSEL R101, R29, -INF , P3 ;  /* 0xff8000001d657808 */ /* 0x008fe20001800000 */
[----:B------:R-:W2:Y:S08]  /*1f50*/  MUFU.TANH R26, R26 ;  /* 0x0000001a001a7308 */ /* 0x000eb00000002400 */
[----:B------:R-:W3:Y:S01]  /*1f60*/  MUFU.TANH R33, R33 ;  /* 0x0000002100217308 */ /* 0x000ee20000002400 */
[----:B------:R-:W-:-:S02]  /*1f70*/  FMNMX.FTZ R20, R99, R14, !PT ;  /* 0x0000000e63147209 */ /* 0x000fc40007810000 */
[----:B0-----:R-:W-:Y:S02]  /*1f80*/  FSEL R91, R24, -INF , P6 ;  /* 0xff800000185b7808 */ /* 0x001fe40003000000 */
[----:B------:R-:W-:-:S03]  /*1f90*/  ISETP.GT.AND P6, PT, R73, 0x31, PT ;  /* 0x000000314900780c */ /* 0x000fc60003fc4270 */
[----:B------:R-:W0:Y:S08]  /*1fa0*/  MUFU.TANH R28, R28 ;  /* 0x0000001c001c7308 */ /* 0x000e300000002400 */
[----:B------:R-:W4:Y:S01]  /*1fb0*/  MUFU.TANH R35, R35 ;  /* 0x0000002300237308 */ /* 0x000f220000002400 */
[----:B-1----:R-:W-:-:S07]  /*1fc0*/  FSEL R103, R31, -INF , P2 ;  /* 0xff8000001f677808 */ /* 0x002fce0001000000 */
[----:B------:R-:W1:Y:S01]  /*1fd0*/  MUFU.TANH R30, R30 ;  /* 0x0000001e001e7308 */ /* 0x000e620000002400 */
[----:B------:R-:W-:Y:S02]  /*1fe0*/  FMNMX.FTZ R20, R101, R20, !PT ;  /* 0x0000001465147209 */ /* 0x000fe40007810000 */
[----:B--2---:R-:W-:Y:S02]  /*1ff0*/  FSEL R95, R26, -INF , P5 ;  /* 0xff8000001a5f7808 */ /* 0x004fe40002800000 */
[----:B------:R-:W-:-:S03]  /*2000*/  ISETP.GT.AND P5, PT, R73, 0x38, PT ;  /* 0x000000384900780c */ /* 0x000fc60003fa4270 */
[----:B------:R-:W2:Y:S01]  /*2010*/  MUFU.TANH R37, R37 ;  /* 0x0000002500257308 */ /* 0x000ea20000002400 */
[----:B---3--:R-:W-:-:S07]  /*2020*/  FSEL R33, R33, -INF , P6 ;  /* 0xff80000021217808 */ /* 0x008fce0003000000 */
[----:B------:R-:W3:Y:S01]  /*2030*/  MUFU.TANH R32, R32 ;  /* 0x0000002000207308 */ /* 0x000ee20000002400 */
[----:B------:R-:W-:Y:S02]  /*2040*/  FMNMX.FTZ R24, R103, R20, !PT ;  /* 0x0000001467187209 */ /* 0x000fe40007810000 */
[----:B0-----:R-:W-:Y:S02]  /*2050*/  FSEL R25, R28, -INF , P4 ;  /* 0xff8000001c197808 */ /* 0x001fe40002000000 */
[----:B------:R-:W-:-:S03]  /*2060*/  ISETP.GT.AND P4, PT, R73, 0x39, PT ;  /* 0x000000394900780c */ /* 0x000fc60003f84270 */
[----:B------:R-:W0:Y:S01]  /*2070*/  MUFU.TANH R39, R39 ;  /* 0x0000002700277308 */ /* 0x000e220000002400 */
[----:B----4-:R-:W-:-:S07]  /*2080*/  FSEL R123, R35, -INF , P5 ;  /* 0xff800000237b7808 */ /* 0x010fce0002800000 */
[----:B------:R-:W4:Y:S01]  /*2090*/  MUFU.TANH R34, R34 ;  /* 0x0000002200227308 */ /* 0x000f220000002400 */
[----:B------:R-:W-:Y:S02]  /*20a0*/  FMNMX.FTZ R24, R33, R24, !PT ;  /* 0x0000001821187209 */ /* 0x000fe40007810000 */
[----:B-1----:R-:W-:Y:S02]  /*20b0*/  FSEL R27, R30, -INF , P3 ;  /* 0xff8000001e1b7808 */ /* 0x002fe40001800000 */
[----:B------:R-:W-:-:S03]  /*20c0*/  ISETP.GT.AND P3, PT, R73, 0x40, PT ;  /* 0x000000404900780c */ /* 0x000fc60003f64270 */
[----:B------:R-:W1:Y:S01]  /*20d0*/  MUFU.TANH R41, R41 ;  /* 0x0000002900297308 */ /* 0x000e620000002400 */
[----:B--2---:R-:W-:-:S07]  /*20e0*/  FSEL R37, R37, -INF , P4 ;  /* 0xff80000025257808 */ /* 0x004fce0002000000 */
[----:B------:R-:W2:Y:S01]  /*20f0*/  MUFU.TANH R36, R36 ;  /* 0x0000002400247308 */ /* 0x000ea20000002400 */
[----:B------:R-:W-:-:S07]  /*2100*/  FMNMX.FTZ R24, R123, R24, !PT ;  /* 0x000000187b187209 */ /* 0x000fce0007810000 */
[----:B------:R-:W5:Y:S01]  /*2110*/  MUFU.TANH R43, R43 ;  /* 0x0000002b002b7308 */ /* 0x000f620000002400 */
[----:B---3--:R-:W-:-:S07]  /*2120*/  FSEL R29, R32, -INF , P2 ;  /* 0xff800000201d7808 */ /* 0x008fce0001000000 */
[----:B------:R-:W3:Y:S01]  /*2130*/  MUFU.TANH R38, R38 ;  /* 0x0000002600267308 */ /* 0x000ee20000002400 */
[----:B------:R-:W-:Y:S02]  /*2140*/  ISETP.GT.AND P2, PT, R73, 0x41, PT ;  /* 0x000000414900780c */ /* 0x000fe40003f44270 */
[----:B0-----:R-:W-:-:S05]  /*2150*/  FSEL R125, R39, -INF , P3 ;  /* 0xff800000277d7808 */ /* 0x001fca0001800000 */
[----:B------:R-:W0:Y:S01]  /*2160*/  MUFU.TANH R45, R45 ;  /* 0x0000002d002d7308 */ /* 0x000e220000002400 */
[----:B------:R-:W-:Y:S02]  /*2170*/  FMNMX.FTZ R24, R37, R24, !PT ;  /* 0x0000001825187209 */ /* 0x000fe40007810000 */
[----:B----4-:R-:W-:-:S05]  /*2180*/  FSEL R31, R34, -INF , P6 ;  /* 0xff800000221f7808 */ /* 0x010fca0003000000 */
[----:B------:R-:W4:Y:S01]  /*2190*/  MUFU.TANH R40, R40 ;  /* 0x0000002800287308 */ /* 0x000f220000002400 */
[----:B------:R-:W-:Y:S02]  /*21a0*/  ISETP.GT.AND P6, PT, R73, 0x48, PT ;  /* 0x000000484900780c */ /* 0x000fe40003fc4270 */
[----:B-1----:R-:W-:-:S05]  /*21b0*/  FSEL R127, R41, -INF , P2 ;  /* 0xff800000297f7808 */ /* 0x002fca0001000000 */
[----:B------:R-:W1:Y:S01]  /*21c0*/  MUFU.TANH R47, R47 ;  /* 0x0000002f002f7308 */ /* 0x000e620000002400 */
[----:B------:R-:W-:Y:S02]  /*21d0*/  FMNMX.FTZ R24, R125, R24, !PT ;  /* 0x000000187d187209 */ /* 0x000fe40007810000 */
[----:B--2---:R-:W-:-:S05]  /*21e0*/  FSEL R121, R36, -INF , P5 ;  /* 0xff80000024797808 */ /* 0x004fca0002800000 */
[----:B------:R-:W2:Y:S01]  /*21f0*/  MUFU.TANH R42, R42 ;  /* 0x0000002a002a7308 */ /* 0x000ea20000002400 */
[----:B------:R-:W-:Y:S02]  /*2200*/  ISETP.GT.AND P5, PT, R73, 0x49, PT ;  /* 0x000000494900780c */ /* 0x000fe40003fa4270 */
[----:B-----5:R-:W-:-:S05]  /*2210*/  FSEL R129, R43, -INF , P6 ;  /* 0xff8000002b817808 */ /* 0x020fca0003000000 */
[----:B------:R-:W5:Y:S01]  /*2220*/  MUFU.TANH R49, R49 ;  /* 0x0000003100317308 */ /* 0x000f620000002400 */
[----:B------:R-:W-:Y:S02]  /*2230*/  FMNMX.FTZ R24, R127, R24, !PT ;  /* 0x000000187f187209 */ /* 0x000fe40007810000 */
[----:B---3--:R-:W-:-:S05]  /*2240*/  FSEL R35, R38, -INF , P4 ;  /* 0xff80000026237808 */ /* 0x008fca0002000000 */
        /* <DEDUP_REMOVED lines=22> */
[----:B------:R-:W-:-:S07]  /*23b0*/  FMNMX.FTZ R24, R135, R24, !PT ;  /* 0x0000001887187209 */ /* 0x000fce0007810000 */
[----:B------:R-:W0:Y:S01]  /*23c0*/  MUFU.TANH R52, R52 ;  /* 0x0000003400347308 */ /* 0x000e220000002400 */
[----:B----4-:R-:W-:Y:S02]  /*23d0*/  FSEL R131, R46, -INF , P5 ;  /* 0xff8000002e837808 */ /* 0x010fe40002800000 */
[----:B------:R-:W-:-:S05]  /*23e0*/  ISETP.GT.AND P5, PT, R73, 0x60, PT ;  /* 0x000000604900780c */ /* 0x000fca0003fa4270 */
[----:B------:R-:W-:Y:S01]  /*23f0*/  MUFU.TANH R59, R59 ;  /* 0x0000003b003b7308 */ /* 0x000fe20000002400 */
[----:B-1----:R-:W-:Y:S02]  /*2400*/  FSEL R139, R53, -INF , P6 ;  /* 0xff800000358b7808 */ /* 0x002fe40003000000 */
[----:B------:R-:W-:-:S05]  /*2410*/  FMNMX.FTZ R24, R137, R24, !PT ;  /* 0x0000001889187209 */ /* 0x000fca0007810000 */
[----:B------:R-:W1:Y:S01]  /*2420*/  MUFU.TANH R54, R54 ;  /* 0x0000003600367308 */ /* 0x000e620000002400 */
[----:B--2---:R-:W-:Y:S02]  /*2430*/  FSEL R47, R48, -INF , P4 ;  /* 0xff800000302f7808 */ /* 0x004fe40002000000 */
[----:B------:R-:W-:-:S05]  /*2440*/  ISETP.GT.AND P4, PT, R73, 0x61, PT ;  /* 0x000000614900780c */ /* 0x000fca0003f84270 */
[----:B------:R-:W2:Y:S01]  /*2450*/  MUFU.TANH R61, R61 ;  /* 0x0000003d003d7308 */ /* 0x000ea20000002400 */
[----:B-----5:R-:W-:Y:S02]  /*2460*/  FSEL R141, R55, -INF , P5 ;  /* 0xff800000378d7808 */ /* 0x020fe40002800000 */
[----:B------:R-:W-:-:S05]  /*2470*/  FMNMX.FTZ R24, R139, R24, !PT ;  /* 0x000000188b187209 */ /* 0x000fca0007810000 */
[----:B------:R-:W4:Y:S01]  /*2480*/  MUFU.TANH R56, R56 ;  /* 0x0000003800387308 */ /* 0x000f220000002400 */
[----:B---3--:R-:W-:Y:S02]  /*2490*/  FSEL R49, R50, -INF , P3 ;  /* 0xff80000032317808 */ /* 0x008fe40001800000 */
[----:B------:R-:W-:-:S05]  /*24a0*/  ISETP.GT.AND P3, PT, R73, 0x68, PT ;  /* 0x000000684900780c */ /* 0x000fca0003f64270 */
[----:B------:R-:W3:Y:S01]  /*24b0*/  MUFU.TANH R63, R63 ;  /* 0x0000003f003f7308 */ /* 0x000ee20000002400 */
[----:B0-----:R-:W-:Y:S02]  /*24c0*/  FSEL R143, R57, -INF , P4 ;  /* 0xff800000398f7808 */ /* 0x001fe40002000000 */
[----:B------:R-:W-:-:S05]  /*24d0*/  FMNMX.FTZ R26, R141, R24, !PT ;  /* 0x000000188d1a7209 */ /* 0x000fca0007810000 */
[----:B------:R-:W0:Y:S01]  /*24e0*/  MUFU.TANH R58, R58 ;  /* 0x0000003a003a7308 */ /* 0x000e220000002400 */
[----:B------:R-:W-:Y:S02]  /*24f0*/  FSEL R51, R52, -INF , P2 ;  /* 0xff80000034337808 */ /* 0x000fe40001000000 */
[----:B------:R-:W-:-:S05]  /*2500*/  ISETP.GT.AND P2, PT, R73, 0x69, PT ;  /* 0x000000694900780c */ /* 0x000fca0003f44270 */
[----:B------:R-:W-:Y:S01]  /*2510*/  MUFU.TANH R65, R65 ;  /* 0x0000004100417308 */ /* 0x000fe20000002400 */
[----:B------:R-:W-:Y:S02]  /*2520*/  FMNMX.FTZ R26, R143, R26, !PT ;  /* 0x0000001a8f1a7209 */ /* 0x000fe40007810000 */
[----:B-1----:R-:W-:-:S05]  /*2530*/  FSEL R53, R54, -INF , P6 ;  /* 0xff80000036357808 */ /* 0x002fca0003000000 */
[----:B------:R-:W1:Y:S01]  /*2540*/  MUFU.TANH R60, R60 ;  /* 0x0000003c003c7308 */ /* 0x000e620000002400 */
[----:B------:R-:W-:Y:S02]  /*2550*/  ISETP.GT.AND P6, PT, R73, 0x70, PT ;  /* 0x000000704900780c */ /* 0x000fe40003fc4270 */
[----:B--2---:R-:W-:-:S05]  /*2560*/  FSEL R145, R61, -INF , P2 ;  /* 0xff8000003d917808 */ /* 0x004fca0001000000 */
[----:B------:R-:W2:Y:S08]  /*2570*/  MUFU.TANH R67, R67 ;  /* 0x0000004300437308 */ /* 0x000eb00000002400 */
[----:B------:R5:W-:Y:S01]  /*2580*/  MUFU.TANH R52, R105 ;  /* 0x0000006900347308 */ /* 0x000be20000002400 */
[----:B----4-:R-:W-:-:S07]  /*2590*/  FSEL R55, R56, -INF , P5 ;  /* 0xff80000038377808 */ /* 0x010fce0002800000 */
[----:B------:R-:W4:Y:S01]  /*25a0*/  MUFU.TANH R62, R62 ;  /* 0x0000003e003e7308 */ /* 0x000f220000002400 */
[----:B-----5:R-:W-:-:S04]  /*25b0*/  FSEL R105, R59, -INF , P3 ;  /* 0xff8000003b697808 */ /* 0x020fc80001800000 */
[----:B------:R-:W-:-:S03]  /*25c0*/  FMNMX.FTZ R26, R105, R26, !PT ;  /* 0x0000001a691a7209 */ /* 0x000fc60007810000 */
[----:B------:R-:W5:Y:S01]  /*25d0*/  MUFU.TANH R64, R64 ;  /* 0x0000004000407308 */ /* 0x000f620000002400 */
[----:B------:R-:W-:Y:S02]  /*25e0*/  ISETP.GT.AND P5, PT, R73, 0x71, PT ;  /* 0x000000714900780c */ /* 0x000fe40003fa4270 */
[----:B---3--:R-:W-:Y:S02]  /*25f0*/  FSEL R147, R63, -INF , P6 ;  /* 0xff8000003f937808 */ /* 0x008fe40003000000 */
[----:B------:R-:W-:-:S03]  /*2600*/  FMNMX.FTZ R26, R145, R26, !PT ;  /* 0x0000001a911a7209 */ /* 0x000fc60007810000 */
[----:B------:R-:W3:Y:S01]  /*2610*/  MUFU.TANH R70, R70 ;  /* 0x0000004600467308 */ /* 0x000ee20000002400 */
[----:B0-----:R-:W-:Y:S02]  /*2620*/  FSEL R57, R58, -INF , P4 ;  /* 0xff8000003a397808 */ /* 0x001fe40002000000 */
[----:B------:R-:W-:Y:S02]  /*2630*/  ISETP.GT.AND P4, PT, R73, 0x78, PT ;  /* 0x000000784900780c */ /* 0x000fe40003f84270 */
[----:B------:R-:W-:-:S03]  /*2640*/  FMNMX.FTZ R26, R147, R26, !PT ;  /* 0x0000001a931a7209 */ /* 0x000fc60007810000 */
[----:B------:R-:W0:Y:S01]  /*2650*/  MUFU.TANH R66, R66 ;  /* 0x0000004200427308 */ /* 0x000e220000002400 */
[----:B-1----:R-:W-:Y:S02]  /*2660*/  FSEL R59, R60, -INF , P3 ;  /* 0xff8000003c3b7808 */ /* 0x002fe40001800000 */
[----:B------:R-:W-:-:S05]  /*2670*/  ISETP.GT.AND P3, PT, R73, 0x79, PT ;  /* 0x000000794900780c */ /* 0x000fca0003f64270 */
[----:B------:R-:W1:Y:S01]  /*2680*/  MUFU.TANH R72, R72 ;  /* 0x0000004800487308 */ /* 0x000e620000002400 */
[----:B--2---:R-:W-:-:S07]  /*2690*/  FSEL R149, R67, -INF , P4 ;  /* 0xff80000043957808 */ /* 0x004fce0002000000 */
[----:B------:R2:W-:Y:S01]  /*26a0*/  MUFU.TANH R24, R107 ;  /* 0x0000006b00187308 */ /* 0x0005e20000002400 */
[----:B----4-:R-:W-:-:S07]  /*26b0*/  FSEL R61, R62, -INF , P2 ;  /* 0xff8000003e3d7808 */ /* 0x010fce0001000000 */
[----:B------:R-:W4:Y:S01]  /*26c0*/  MUFU.TANH R68, R68 ;  /* 0x0000004400447308 */ /* 0x000f220000002400 */
[----:B--2---:R-:W-:-:S04]  /*26d0*/  FSEL R107, R65, -INF , P5 ;  /* 0xff800000416b7808 */ /* 0x004fc80002800000 */
[----:B------:R-:W-:-:S03]  /*26e0*/  FMNMX.FTZ R26, R107, R26, !PT ;  /* 0x0000001a6b1a7209 */ /* 0x000fc60007810000 */
[----:B------:R-:W2:Y:S01]  /*26f0*/  MUFU.TANH R74, R74 ;  /* 0x0000004a004a7308 */ /* 0x000ea20000002400 */
[----:B------:R-:W-:Y:S02]  /*2700*/  ISETP.GT.AND P2, PT, R73, 0x80, PT ;  /* 0x000000804900780c */ /* 0x000fe40003f44270 */
[----:B------:R-:W-:Y:S02]  /*2710*/  FSEL R155, R19, -INF , P3 ;  /* 0xff800000139b7808 */ /* 0x000fe40001800000 */
[----:B------:R-:W-:-:S03]  /*2720*/  FMNMX.FTZ R26, R149, R26, !PT ;  /* 0x0000001a951a7209 */ /* 0x000fc60007810000 */
[----:B------:R-:W2:Y:S01]  /*2730*/  MUFU.TANH R69, R69 ;  /* 0x0000004500457308 */ /* 0x000ea20000002400 */
[----:B-----5:R-:W-:Y:S02]  /*2740*/  FSEL R63, R64, -INF , P6 ;  /* 0xff800000403f7808 */ /* 0x020fe40003000000 */
[----:B------:R-:W-:-:S05]  /*2750*/  ISETP.GT.AND P6, PT, R73, 0x81, PT ;  /* 0x000000814900780c */ /* 0x000fca0003fc4270 */
[----:B------:R-:W5:Y:S01]  /*2760*/  MUFU.TANH R76, R76 ;  /* 0x0000004c004c7308 */ /* 0x000f620000002400 */
[----:B---3--:R-:W-:Y:S02]  /*2770*/  FSEL R157, R70, -INF , P2 ;  /* 0xff800000469d7808 */ /* 0x008fe40001000000 */
[----:B------:R-:W-:-:S05]  /*2780*/  FMNMX.FTZ R26, R155, R26, !PT ;  /* 0x0000001a9b1a7209 */ /* 0x000fca0007810000 */
[----:B------:R-:W3:Y:S01]  /*2790*/  MUFU.TANH R71, R71 ;  /* 0x0000004700477308 */ /* 0x000ee20000002400 */
[----:B0-----:R-:W-:Y:S02]  /*27a0*/  FSEL R65, R66, -INF , P5 ;  /* 0xff80000042417808 */ /* 0x001fe40002800000 */
[----:B------:R-:W-:-:S05]  /*27b0*/  ISETP.GT.AND P5, PT, R73, 0x88, PT ;  /* 0x000000884900780c */ /* 0x000fca0003fa4270 */
[----:B------:R-:W0:Y:S01]  /*27c0*/  MUFU.TANH R2, R96 ;  /* 0x0000006000027308 */ /* 0x000e220000002400 */
[----:B-1----:R-:W-:Y:S02]  /*27d0*/  FSEL R72, R72, -INF , P6 ;  /* 0xff80000048487808 */ /* 0x002fe40003000000 */
[----:B------:R-:W-:-:S05]  /*27e0*/  FMNMX.FTZ R19, R157, R26, !PT ;  /* 0x0000001a9d137209 */ /* 0x000fca0007810000 */
[----:B------:R-:W1:Y:S01]  /*27f0*/  MUFU.TANH R22, R22 ;  /* 0x0000001600167308 */ /* 0x000e620000002400 */
[----:B----4-:R-:W-:Y:S02]  /*2800*/  FSEL R67, R68, -INF , P4 ;  /* 0xff80000044437808 */ /* 0x010fe40002000000 */
[----:B------:R-:W-:-:S05]  /*2810*/  ISETP.GT.AND P4, PT, R73, 0x89, PT ;  /* 0x000000894900780c */ /* 0x000fca0003f84270 */
[----:B------:R-:W4:Y:S01]  /*2820*/  MUFU.TANH R8, R84 ;  /* 0x0000005400087308 */ /* 0x000f220000002400 */
[----:B--2---:R-:W-:Y:S02]  /*2830*/  FSEL R74, R74, -INF , P5 ;  /* 0xff8000004a4a7808 */ /* 0x004fe40002800000 */
[----:B------:R-:W-:-:S05]  /*2840*/  FMNMX.FTZ R87, R72, R19, !PT ;  /* 0x0000001348577209 */ /* 0x000fca0007810000 */
[----:B------:R-:W2:Y:S01]  /*2850*/  MUFU.TANH R75, R75 ;  /* 0x0000004b004b7308 */ /* 0x000ea20000002400 */
[----:B------:R-:W-:Y:S02]  /*2860*/  FSEL R69, R69, -INF , P3 ;  /* 0xff80000045457808 */ /* 0x000fe40001800000 */
[----:B------:R-:W-:-:S05]  /*2870*/  ISETP.GT.AND P3, PT, R73, 0x90, PT ;  /* 0x000000904900780c */ /* 0x000fca0003f64270 */
[----:B------:R-:W2:Y:S01]  /*2880*/  MUFU.TANH R12, R100 ;  /* 0x00000064000c7308 */ /* 0x000ea20000002400 */
[----:B-----5:R-:W-:Y:S02]  /*2890*/  FSEL R76, R76, -INF , P4 ;  /* 0xff8000004c4c7808 */ /* 0x020fe40002000000 */
[----:B------:R-:W-:-:S05]  /*28a0*/  FMNMX.FTZ R87, R74, R87, !PT ;  /* 0x000000574a577209 */ /* 0x000fca0007810000 */
[----:B------:R-:W5:Y:S01]  /*28b0*/  MUFU.TANH R78, R78 ;  /* 0x0000004e004e7308 */ /* 0x000f620000002400 */
[----:B---3--:R-:W-:-:S07]  /*28c0*/  FSEL R71, R71, -INF , P2 ;  /* 0xff80000047477808 */ /* 0x008fce0001000000 */
[----:B------:R-:W3:Y:S01]  /*28d0*/  MUFU.TANH R20, R82 ;  /* 0x0000005200147308 */ /* 0x000ee20000002400 */
[----:B------:R-:W-:-:S07]  /*28e0*/  ISETP.GT.AND P2, PT, R73, 0x91, PT ;  /* 0x000000914900780c */ /* 0x000fce0003f44270 */
[----:B------:R-:W3:Y:S01]  /*28f0*/  MUFU.TANH R6, R98 ;  /* 0x0000006200067308 */ /* 0x000ee20000002400 */
[----:B0-----:R-:W-:-:S07]  /*2900*/  FSEL R2, R2, -INF , P3 ;  /* 0xff80000002027808 */ /* 0x001fce0001800000 */
[----:B------:R-:W0:Y:S01]  /*2910*/  MUFU.TANH R42, R104 ;  /* 0x00000068002a7308 */ /* 0x000e220000002400 */
[----:B------:R-:W-:-:S07]  /*2920*/  FMNMX.FTZ R87, R76, R87, !PT ;  /* 0x000000574c577209 */ /* 0x000fce0007810000 */
[----:B------:R-:W0:Y:S01]  /*2930*/  MUFU.TANH R10, R86 ;  /* 0x00000056000a7308 */ /* 0x000e220000002400 */
[----:B-1----:R-:W-:-:S07]  /*2940*/  FSEL R19, R22, -INF , P6 ;  /* 0xff80000016137808 */ /* 0x002fce0003000000 */
[----:B------:R-:W1:Y:S01]  /*2950*/  MUFU.TANH R14, R102 ;  /* 0x00000066000e7308 */ /* 0x000e620000002400 */
[----:B------:R-:W-:-:S07]  /*2960*/  ISETP.GT.AND P6, PT, R73, 0x98, PT ;  /* 0x000000984900780c */ /* 0x000fce0003fc4270 */
[----:B------:R-:W1:Y:S01]  /*2970*/  MUFU.TANH R38, R108 ;  /* 0x0000006c00267308 */ /* 0x000e620000002400 */
[----:B----4-:R-:W-:-:S07]  /*2980*/  FSEL R8, R8, -INF , P2 ;  /* 0xff80000008087808 */ /* 0x010fce0001000000 */
[----:B------:R-:W4:Y:S01]  /*2990*/  MUFU.TANH R80, R80 ;  /* 0x0000005000507308 */ /* 0x000f220000002400 */
[----:B------:R-:W-:-:S07]  /*29a0*/  FMNMX.FTZ R87, R2, R87, !PT ;  /* 0x0000005702577209 */ /* 0x000fce0007810000 */
[----:B------:R5:W4:Y:S01]  /*29b0*/  MUFU.TANH R40, R109 ;  /* 0x0000006d00287308 */ /* 0x000b220000002400 */
[----:B--2---:R-:W-:-:S07]  /*29c0*/  FSEL R75, R75, -INF , P5 ;  /* 0xff8000004b4b7808 */ /* 0x004fce0002800000 */
[----:B------:R-:W2:Y:S01]  /*29d0*/  MUFU.TANH R106, R106 ;  /* 0x0000006a006a7308 */ /* 0x000ea20000002400 */
[----:B------:R-:W-:-:S07]  /*29e0*/  ISETP.GT.AND P5, PT, R73, 0x99, PT ;  /* 0x000000994900780c */ /* 0x000fce0003fa4270 */
[----:B------:R-:W2:Y:S01]  /*29f0*/  MUFU.TANH R28, R112 ;  /* 0x00000070001c7308 */ /* 0x000ea20000002400 */
[----:B------:R-:W-:-:S07]  /*2a00*/  FSEL R46, R12, -INF , P6 ;  /* 0xff8000000c2e7808 */ /* 0x000fce0003000000 */
[----:B------:R-:W-:Y:S01]  /*2a10*/  MUFU.TANH R110, R110 ;  /* 0x0000006e006e7308 */ /* 0x000fe20000002400 */
[----:B------:R-:W-:-:S07]  /*2a20*/  FMNMX.FTZ R87, R8, R87, !PT ;  /* 0x0000005708577209 */ /* 0x000fce0007810000 */
[----:B------:R-:W-:Y:S01]  /*2a30*/  MUFU.TANH R116, R116 ;  /* 0x0000007400747308 */ /* 0x000fe20000002400 */
[----:B-----5:R-:W-:Y:S02]  /*2a40*/  FSEL R109, R78, -INF , P4 ;  /* 0xff8000004e6d7808 */ /* 0x020fe40002000000 */
[----:B------:R-:W-:Y:S01]  /*2a50*/  MOV R88, UR5 ;  /* 0x0000000500587c02 */ /* 0x000fe20008000f00 */
[----:B------:R-:W-:Y:S01]  /*2a60*/  FMUL.FTZ R48, R111, UR4 ;  /* 0x000000046f307c20 */ /* 0x000fe20008410000 */
[----:B------:R-:W-:Y:S01]  /*2a70*/  ISETP.GT.AND P4, PT, R73, 0xa0, PT ;  /* 0x000000a04900780c */ /* 0x000fe20003f84270 */
[----:B------:R-:W-:Y:S01]  /*2a80*/  FMUL.FTZ R64, R114, UR4 ;  /* 0x0000000472407c20 */ /* 0x000fe20008410000 */
[----:B---3--:R-:W-:Y:S01]  /*2a90*/  FSEL R44, R20, -INF , P5 ;  /* 0xff800000142c7808 */ /* 0x008fe20002800000 */
[----:B------:R4:W3:Y:S01]  /*2aa0*/  MUFU.TANH R26, R113 ;  /* 0x00000071001a7308 */ /* 0x0008e20000002400 */
[----:B------:R-:W-:Y:S01]  /*2ab0*/  FMNMX.FTZ R87, R46, R87, !PT ;  /* 0x000000572e577209 */ /* 0x000fe20007810000 */
[----:B------:R-:W-:Y:S01]  /*2ac0*/  FMUL.FTZ R90, R115, UR4 ;  /* 0x00000004735a7c20 */ /* 0x000fe20008410000 */
[----:B------:R-:W-:Y:S01]  /*2ad0*/  FSEL R6, R6, -INF , P3 ;  /* 0xff80000006067808 */ /* 0x000fe20001800000 */
[----:B------:R-:W-:Y:S01]  /*2ae0*/  FMUL.FTZ R92, R119, UR4 ;  /* 0x00000004775c7c20 */ /* 0x000fe20008410000 */
[C---:B------:R-:W-:Y:S01]  /*2af0*/  ISETP.GT.AND P3, PT, R73.reuse, 0xa1, PT ;  /* 0x000000a14900780c */ /* 0x040fe20003f64270 */
[----:B------:R-:W5:Y:S01]  /*2b00*/  LDL R100, [R1+0x14] ;  /* 0x0000140001647983 */ /* 0x000f620000100800 */
[----:B0-----:R-:W-:Y:S01]  /*2b10*/  FSEL R42, R42, -INF , P4 ;  /* 0xff8000002a2a7808 */ /* 0x001fe20002000000 */
[----:B------:R0:W0:Y:S01]  /*2b20*/  MUFU.TANH R22, R117 ;  /* 0x0000007500167308 */ /* 0x0000220000002400 */
[----:B------:R-:W-:Y:S01]  /*2b30*/  FMNMX.FTZ R87, R44, R87, !PT ;  /* 0x000000572c577209 */ /* 0x000fe20007810000 */
[----:B------:R-:W-:Y:S01]  /*2b40*/  FMUL.FTZ R86, R118, UR4 ;  /* 0x0000000476567c20 */ /* 0x000fe20008410000 */
[----:B------:R-:W-:Y:S01]  /*2b50*/  FSEL R10, R10, -INF , P2 ;  /* 0xff8000000a0a7808 */ /* 0x000fe20001000000 */
[--C-:B------:R-:W-:Y:S01]  /*2b60*/  IMAD.MOV.U32 R150, RZ, RZ, R151.reuse ;  /* 0x000000ffff967224 */ /* 0x100fe200078e0097 */
[C---:B------:R-:W-:Y:S01]  /*2b70*/  ISETP.GT.AND P2, PT, R73.reuse, 0xa8, PT ;  /* 0x000000a84900780c */ /* 0x040fe20003f44270 */
[--C-:B------:R-:W-:Y:S01]  /*2b80*/  IMAD.MOV.U32 R148, RZ, RZ, R151.reuse ;  /* 0x000000ffff947224 */ /* 0x100fe200078e0097 */
[----:B------:R-:W-:Y:S01]  /*2b90*/  FSEL R52, R52, -INF , P3 ;  /* 0xff80000034347808 */ /* 0x000fe20001800000 */
[----:B------:R-:W0:Y:S01]  /*2ba0*/  MUFU.TANH R48, R48 ;  /* 0x0000003000307308 */ /* 0x000e220000002400 */
[----:B------:R-:W-:Y:S01]  /*2bb0*/  FMNMX.FTZ R87, R42, R87, !PT ;  /* 0x000000572a577209 */ /* 0x000fe20007810000 */
[--C-:B------:R-:W-:Y:S01]  /*2bc0*/  IMAD.MOV.U32 R144, RZ, RZ, R151.reuse ;  /* 0x000000ffff907224 */ /* 0x100fe200078e0097 */
[----:B-1----:R-:W-:Y:S01]  /*2bd0*/  FSEL R14, R14, -INF , P6 ;  /* 0xff8000000e0e7808 */ /* 0x002fe20003000000 */
[--C-:B------:R-:W-:Y:S01]  /*2be0*/  IMAD.MOV.U32 R142, RZ, RZ, R151.reuse ;  /* 0x000000ffff8e7224 */ /* 0x100fe200078e0097 */
[C---:B------:R-:W-:Y:S01]  /*2bf0*/  ISETP.GT.AND P6, PT, R73.reuse, 0xa9, PT ;  /* 0x000000a94900780c */ /* 0x040fe20003fc4270 */
[--C-:B------:R-:W-:Y:S01]  /*2c00*/  IMAD.MOV.U32 R138, RZ, RZ, R151.reuse ;  /* 0x000000ffff8a7224 */ /* 0x100fe200078e0097 */
[----:B------:R-:W-:Y:S01]  /*2c10*/  FSEL R38, R38, -INF , P2 ;  /* 0xff80000026267808 */ /* 0x000fe20001000000 */
[----:B------:R-:W1:Y:S01]  /*2c20*/  MUFU.TANH R64, R64 ;  /* 0x0000004000407308 */ /* 0x000e620000002400 */
[----:B------:R-:W-:Y:S01]  /*2c30*/  FMNMX.FTZ R87, R52, R87, !PT ;  /* 0x0000005734577209 */ /* 0x000fe20007810000 */
[--C-:B------:R-:W-:Y:S01]  /*2c40*/  IMAD.MOV.U32 R136, RZ, RZ, R151.reuse ;  /* 0x000000ffff887224 */ /* 0x100fe200078e0097 */
[----:B----4-:R-:W-:Y:S01]  /*2c50*/  FSEL R113, R80, -INF , P5 ;  /* 0xff80000050717808 */ /* 0x010fe20002800000 */
[--C-:B------:R-:W-:Y:S01]  /*2c60*/  IMAD.MOV.U32 R132, RZ, RZ, R151.reuse ;  /* 0x000000ffff847224 */ /* 0x100fe200078e0097 */
[C---:B------:R-:W-:Y:S01]  /*2c70*/  ISETP.GT.AND P5, PT, R73.reuse, 0xb0, PT ;  /* 0x000000b04900780c */ /* 0x040fe20003fa4270 */
[--C-:B------:R-:W-:Y:S01]  /*2c80*/  IMAD.MOV.U32 R130, RZ, RZ, R151.reuse ;  /* 0x000000ffff827224 */ /* 0x100fe200078e0097 */
[----:B------:R-:W-:Y:S01]  /*2c90*/  FSEL R40, R40, -INF , P6 ;  /* 0xff80000028287808 */ /* 0x000fe20003000000 */
[----:B------:R-:W4:Y:S01]  /*2ca0*/  MUFU.TANH R90, R90 ;  /* 0x0000005a005a7308 */ /* 0x000f220000002400 */
[----:B------:R-:W-:Y:S01]  /*2cb0*/  FMNMX.FTZ R87, R38, R87, !PT ;  /* 0x0000005726577209 */ /* 0x000fe20007810000 */
[--C-:B------:R-:W-:Y:S01]  /*2cc0*/  IMAD.MOV.U32 R126, RZ, RZ, R151.reuse ;  /* 0x000000ffff7e7224 */ /* 0x100fe200078e0097 */
[----:B--2---:R-:W-:Y:S01]  /*2cd0*/  FSEL R20, R106, -INF , P4 ;  /* 0xff8000006a147808 */ /* 0x004fe20002000000 */
[----:B------:R-:W-:Y:S01]  /*2ce0*/  IMAD.MOV.U32 R124, RZ, RZ, R151 ;  /* 0x000000ffff7c7224 */ /* 0x000fe200078e0097 */
[----:B------:R-:W-:-:S02]  /*2cf0*/  ISETP.GT.AND P4, PT, R73, 0xb1, PT ;  /* 0x000000b14900780c */ /* 0x000fc40003f84270 */
[----:B------:R-:W-:Y:S01]  /*2d00*/  FSEL R28, R28, -INF , P5 ;  /* 0xff8000001c1c7808 */ /* 0x000fe20002800000 */
[----:B------:R-:W2:Y:S01]  /*2d10*/  MUFU.TANH R86, R86 ;  /* 0x0000005600567308 */ /* 0x000ea20000002400 */
[----:B------:R-:W-:Y:S02]  /*2d20*/  FMNMX.FTZ R87, R40, R87, !PT ;  /* 0x0000005728577209 */ /* 0x000fe40007810000 */
[----:B------:R-:W-:Y:S02]  /*2d30*/  FSEL R12, R24, -INF , P3 ;  /* 0xff800000180c7808 */ /* 0x000fe40001800000 */
[----:B------:R-:W-:Y:S02]  /*2d40*/  ISETP.GT.AND P3, PT, R73, 0xb8, PT ;  /* 0x000000b84900780c */ /* 0x000fe40003f64270 */
[----:B---3--:R-:W-:Y:S01]  /*2d50*/  FSEL R26, R26, -INF , P4 ;  /* 0xff8000001a1a7808 */ /* 0x008fe20002000000 */
[----:B------:R-:W3:Y:S01]  /*2d60*/  MUFU.TANH R92, R92 ;  /* 0x0000005c005c7308 */ /* 0x000ee20000002400 */
[----:B------:R-:W-:-:S02]  /*2d70*/  FMNMX.FTZ R87, R28, R87, !PT ;  /* 0x000000571c577209 */ /* 0x000fc40007810000 */
[----:B0-----:R-:W-:Y:S02]  /*2d80*/  FSEL R117, R110, -INF , P2 ;  /* 0xff8000006e757808 */ /* 0x001fe40001000000 */
[----:B------:R-:W-:Y:S02]  /*2d90*/  ISETP.GT.AND P2, PT, R73, 0xb9, PT ;  /* 0x000000b94900780c */ /* 0x000fe40003f44270 */
[----:B------:R-:W-:Y:S02]  /*2da0*/  FSEL R73, R116, -INF , P3 ;  /* 0xff80000074497808 */ /* 0x000fe40001800000 */
[----:B------:R-:W-:Y:S02]  /*2db0*/  FMNMX.FTZ R30, R26, R87, !PT ;  /* 0x000000571a1e7209 */ /* 0x000fe40007810000 */
[----:B------:R-:W-:Y:S02]  /*2dc0*/  FSEL R24, R22, -INF , P2 ;  /* 0xff80000016187808 */ /* 0x000fe40001000000 */
[----:B------:R-:W-:-:S02]  /*2dd0*/  FMNMX.FTZ R87, R73, R30, !PT ;  /* 0x0000001e49577209 */ /* 0x000fc40007810000 */
[----:B------:R-:W-:Y:S02]  /*2de0*/  MOV R146, R151 ;  /* 0x0000009700927202 */ /* 0x000fe40000000f00 */
[----:B------:R-:W-:Y:S02]  /*2df0*/  FMNMX.FTZ R30, R24, R87, !PT ;  /* 0x00000057181e7209 */ /* 0x000fe40007810000 */
[-C--:B------:R-:W-:Y:S02]  /*2e00*/  MOV R140, R151.reuse ;  /* 0x00000097008c7202 */ /* 0x080fe40000000f00 */
[-C--:B------:R-:W-:Y:S01]  /*2e10*/  MOV R134, R151.reuse ;  /* 0x0000009700867202 */ /* 0x080fe20000000f00 */
[----:B------:R-:W0:Y:S01]  /*2e20*/  SHFL.BFLY PT, R87, R30, 0x2, 0x1f ;  /* 0x0c401f001e577f89 */ /* 0x000e2200000e0000 */
[-C--:B------:R-:W-:Y:S02]  /*2e30*/  MOV R128, R151.reuse ;  /* 0x0000009700807202 */ /* 0x080fe40000000f00 */
[----:B------:R-:W-:-:S02]  /*2e40*/  MOV R122, R151 ;  /* 0x00000097007a7202 */ /* 0x000fc40000000f00 */
[----:B0-----:R-:W-:-:S05]  /*2e50*/  FMNMX.FTZ R32, R30, R87, !PT ;  /* 0x000000571e207209 */ /* 0x001fca0007810000 */
[----:B------:R-:W0:Y:S02]  /*2e60*/  SHFL.BFLY PT, R87, R32, 0x1, 0x1f ;  /* 0x0c201f0020577f89 */ /* 0x000e2400000e0000 */
[----:B0-----:R-:W-:-:S04]  /*2e70*/  FMNMX.FTZ R87, R32, R87, !PT ;  /* 0x0000005720577209 */ /* 0x001fc80007810000 */
[C---:B------:R-:W-:Y:S01]  /*2e80*/  FSETP.NEU.FTZ.AND P0, PT, R87.reuse, -INF , PT ;  /* 0xff8000005700780b */ /* 0x040fe20003f1d000 */
[----:B------:R-:W-:-:S05]  /*2e90*/  FMUL.FTZ R22, R87, R88 ;  /* 0x0000005857167220 */ /* 0x000fca0000410000 */
[----:B------:R-:W-:Y:S02]  /*2ea0*/  FSEL R22, R22, RZ, P0 ;  /* 0x000000ff16167208 */ /* 0x000fe40000000000 */
[----:B------:R-:W-:Y:S01]  /*2eb0*/  ISETP.NE.AND P0, PT, R120, RZ, PT ;  /* 0x000000ff7800720c */ /* 0x000fe20003f05270 */
[--C-:B------:R-:W-:Y:S02]  /*2ec0*/  IMAD.MOV.U32 R120, RZ, RZ, R151.reuse ;  /* 0x000000ffff787224 */ /* 0x100fe400078e0097 */
[-CC-:B------:R-:W-:Y:S01]  /*2ed0*/  FFMA.FTZ R111, R4, R88.reuse, -R22.reuse ;  /* 0x00000058046f7223 */ /* 0x180fe20000010816 */
        /* <DEDUP_REMOVED lines=18> */
[----:B----4-:R-:W-:Y:S01]  /*3000*/  FSEL R133, R90, -INF , P4 ;  /* 0xff8000005a857808 */ /* 0x010fe20002000000 */
[--C-:B------:R-:W-:Y:S01]  /*3010*/  FFMA.FTZ R80, R129, R88, -R22.reuse ;  /* 0x0000005881507223 */ /* 0x100fe20000010816 */
[----:B------:R-:W-:Y:S01]  /*3020*/  FMNMX.FTZ R4, R15, R4, !PT ;  /* 0x000000040f047209 */ /* 0x000fe20007810000 */
[-CC-:B------:R-:W-:Y:S01]  /*3030*/  FFMA.FTZ R54, R105, R88.reuse, -R22.reuse ;  /* 0x0000005869367223 */ /* 0x180fe20000010816 */
[----:B--2---:R-:W-:Y:S01]  /*3040*/  FSEL R127, R86, -INF , P3 ;  /* 0xff800000567f7808 */ /* 0x004fe20001800000 */
[--C-:B------:R-:W-:Y:S01]  /*3050*/  FFMA.FTZ R58, R97, R88, -R22.reuse ;  /* 0x00000058613a7223 */ /* 0x100fe20000010816 */
[----:B------:R-:W-:Y:S01]  /*3060*/  FMNMX.FTZ R4, R21, R4, !PT ;  /* 0x0000000415047209 */ /* 0x000fe20007810000 */
[-CC-:B------:R-:W-:Y:S01]  /*3070*/  FFMA.FTZ R97, R8, R88.reuse, -R22.reuse ;  /* 0x0000005808617223 */ /* 0x180fe20000010816 */
[----:B---3--:R-:W-:Y:S01]  /*3080*/  FSEL R129, R92, -INF , P2 ;  /* 0xff8000005c817808 */ /* 0x008fe20001000000 */
        /* <DEDUP_REMOVED lines=39> */
[-C--:B------:R-:W-:Y:S01]  /*3300*/  MOV R149, R151.reuse ;  /* 0x0000009700957202 */ /* 0x080fe20000000f00 */
[--C-:B------:R-:W-:Y:S01]  /*3310*/  IMAD.MOV.U32 R147, RZ, RZ, R151.reuse ;  /* 0x000000ffff937224 */ /* 0x100fe200078e0097 */
[----:B------:R-:W-:Y:S01]  /*3320*/  FMNMX.FTZ R4, R43, R4, !PT ;  /* 0x000000042b047209 */ /* 0x000fe20007810000 */
[--C-:B------:R-:W-:Y:S01]  /*3330*/  IMAD.MOV.U32 R145, RZ, RZ, R151.reuse ;  /* 0x000000ffff917224 */ /* 0x100fe200078e0097 */
[----:B------:R-:W-:Y:S01]  /*3340*/  MOV R143, R151 ;  /* 0x00000097008f7202 */ /* 0x000fe20000000f00 */
[--C-:B------:R-:W-:Y:S01]  /*3350*/  IMAD.MOV.U32 R141, RZ, RZ, R151.reuse ;  /* 0x000000ffff8d7224 */ /* 0x100fe200078e0097 */
[----:B------:R-:W-:Y:S01]  /*3360*/  FMNMX.FTZ R4, R131, R4, !PT ;  /* 0x0000000483047209 */ /* 0x000fe20007810000 */
[----:B------:R-:W-:Y:S01]  /*3370*/  MUFU.EX2 R111, R111 ;  /* 0x0000006f006f7308 */ /* 0x000fe20000000800 */
[----:B------:R-:W-:-:S02]  /*3380*/  IMAD.MOV.U32 R139, RZ, RZ, R151 ;  /* 0x000000ffff8b7224 */ /* 0x000fc400078e0097 */
        /* <DEDUP_REMOVED lines=33> */
[-CC-:B0-----:R-:W-:Y:S01]  /*35a0*/  FFMA.FTZ R107, R40, R88.reuse, -R22.reuse ;  /* 0x00000058286b7223 */ /* 0x181fe20000010816 */
[--C-:B------:R-:W-:Y:S01]  /*35b0*/  FFMA.FTZ R40, R73, R88, -R22.reuse ;  /* 0x0000005849287223 */ /* 0x100fe20000010816 */
[----:B------:R-:W-:Y:S01]  /*35c0*/  FMNMX.FTZ R4, R117, R4, !PT ;  /* 0x0000000475047209 */ /* 0x000fe20007810000 */
[----:B------:R-:W-:-:S03]  /*35d0*/  FFMA.FTZ R73, R24, R88, -R22 ;  /* 0x0000005818497223 */ /* 0x000fc60000010816 */
        /* <DEDUP_REMOVED lines=22> */
[----:B------:R0:W-:Y:S03]  /*3740*/  MUFU.EX2 R125, R26 ;  /* 0x0000001a007d7308 */ /* 0x0001e60000000800 */
[----:B------:R-:W-:-:S05]  /*3750*/  FSEL R4, R4, RZ, P2 ;  /* 0x000000ff04047208 */ /* 0x000fca0001000000 */
[--C-:B------:R-:W-:Y:S01]  /*3760*/  FFMA.FTZ R8, R5, R88, -R4.reuse ;  /* 0x0000005805087223 */ /* 0x100fe20000010804 */
[----:B------:R-:W-:Y:S01]  /*3770*/  LEA.HI R5, R17, R18, RZ, 0x4 ;  /* 0x0000001211057211 */ /* 0x000fe200078f20ff */
[-CC-:B------:R-:W-:Y:S01]  /*3780*/  FFMA.FTZ R22, R11, R88.reuse, -R4.reuse ;  /* 0x000000580b167223 */ /* 0x180fe20000010804 */
[-CC-:B------:R-:W-:Y:S01]  /*3790*/  FFMA.FTZ R11, R25, R88.reuse, -R4.reuse ;  /* 0x00000058190b7223 */ /* 0x180fe20000010804 */
[-CC-:B0-----:R-:W-:Y:S01]  /*37a0*/  FFMA.FTZ R26, R27, R88.reuse, -R4.reuse ;  /* 0x000000581b1a7223 */ /* 0x181fe20000010804 */
[----:B------:R-:W-:Y:S01]  /*37b0*/  LOP3.LUT R25, R5, 0xfffffff0, RZ, 0xc0, !PT ;  /* 0xfffffff005197812 */ /* 0x000fe200078ec0ff */
[-CC-:B------:R-:W-:Y:S01]  /*37c0*/  FFMA.FTZ R52, R31, R88.reuse, -R4.reuse ;  /* 0x000000581f347223 */ /* 0x180fe20000010804 */
[-CC-:B------:R-:W-:Y:S01]  /*37d0*/  FFMA.FTZ R31, R39, R88.reuse, -R4.reuse ;  /* 0x00000058271f7223 */ /* 0x180fe20000010804 */
[-CC-:B------:R-:W-:Y:S01]  /*37e0*/  FFMA.FTZ R74, R41, R88.reuse, -R4.reuse ;  /* 0x00000058294a7223 */ /* 0x180fe20000010804 */
[----:B------:R-:W-:Y:S01]  /*37f0*/  FFMA.FTZ R3, R3, R88, -R4 ;  /* 0x0000005803037223 */ /* 0x000fe20000010804 */
[----:B------:R-:W-:-:S02]  /*3800*/  IMAD.IADD R27, R18, 0x1, -R25 ;  /* 0x00000001121b7824 */ /* 0x000fc400078e0a19 */
[-CC-:B------:R-:W-:Y:S01]  /*3810*/  FFMA.FTZ R25, R47, R88.reuse, -R4.reuse ;  /* 0x000000582f197223 */ /* 0x180fe20000010804 */
[----:B------:R-:W-:Y:S02]  /*3820*/  IMAD.U32 R47, RZ, RZ, UR36 ;  /* 0x00000024ff2f7e24 */ /* 0x000fe4000f8e00ff */
[-CC-:B------:R-:W-:Y:S01]  /*3830*/  FFMA.FTZ R72, R35, R88.reuse, -R4.reuse ;  /* 0x0000005823487223 */ /* 0x180fe20000010804 */
[-CC-:B------:R-:W-:Y:S01]  /*3840*/  FFMA.FTZ R7, R7, R88.reuse, -R4.reuse ;  /* 0x0000005807077223 */ /* 0x180fe20000010804 */
[----:B------:R-:W-:Y:S01]  /*3850*/  SHF.R.S32.HI R44, RZ, 0x1f, R27 ;  /* 0x0000001fff2c7819 */ /* 0x000fe2000001141b */
[-CC-:B------:R-:W-:Y:S01]  /*3860*/  FFMA.FTZ R35, R43, R88.reuse, -R4.reuse ;  /* 0x000000582b237223 */ /* 0x180fe20000010804 */
[----:B------:R-:W-:Y:S01]  /*3870*/  MUFU.EX2 R3, R3 ;  /* 0x0000000300037308 */ /* 0x000fe20000000800 */
[-CC-:B------:R-:W-:Y:S01]  /*3880*/  FFMA.FTZ R90, R9, R88.reuse, -R4.reuse ;  /* 0x00000058095a7223 */ /* 0x180fe20000010804 */
[----:B------:R-:W-:Y:S01]  /*3890*/  LEA.HI R39, R44, R27, RZ, 0x3 ;  /* 0x0000001b2c277211 */ /* 0x000fe200078f18ff */
[--C-:B------:R-:W-:Y:S01]  /*38a0*/  FFMA.FTZ R13, R13, R88, -R4.reuse ;  /* 0x000000580d0d7223 */ /* 0x100fe20000010804 */
[----:B------:R-:W-:Y:S01]  /*38b0*/  LEA.HI R17, R17, R18, RZ, 0x5 ;  /* 0x0000001211117211 */ /* 0x000fe200078f28ff */
[-CC-:B------:R-:W-:Y:S01]  /*38c0*/  FFMA.FTZ R15, R15, R88.reuse, -R4.reuse ;  /* 0x000000580f0f7223 */ /* 0x180fe20000010804 */
[C---:B------:R-:W-:Y:S01]  /*38d0*/  LOP3.LUT R44, R39.reuse, 0xfffffff8, RZ, 0xc0, !PT ;  /* 0xfffffff8272c7812 */ /* 0x040fe200078ec0ff */
[----:B------:R-:W-:Y:S01]  /*38e0*/  IMAD.SHL.U32 R39, R39, 0x40, RZ ;  /* 0x0000004027277824 */ /* 0x000fe200078e00ff */
[----:B------:R-:W0:Y:S01]  /*38f0*/  MUFU.EX2 R8, R8 ;  /* 0x0000000800087308 */ /* 0x000e220000000800 */
[----:B------:R-:W-:Y:S01]  /*3900*/  SHF.L.U32 R17, R17, 0x5, RZ ;  /* 0x0000000511117819 */ /* 0x000fe200000006ff */
[-C--:B------:R-:W-:Y:S01]  /*3910*/  FFMA.FTZ R18, R53, R88.reuse, -R4 ;  /* 0x0000005835127223 */ /* 0x080fe20000010804 */
[----:B------:R-:W-:Y:S01]  /*3920*/  IMAD.IADD R41, R27, 0x1, -R44 ;  /* 0x000000011b297824 */ /* 0x000fe200078e0a2c */
[----:B------:R-:W-:Y:S01]  /*3930*/  SHF.R.S32.HI R27, RZ, 0x4, R5 ;  /* 0x00000004ff1b7819 */ /* 0x000fe20000011405 */
[-CC-:B------:R-:W-:Y:S01]  /*3940*/  FFMA.FTZ R44, R49, R88.reuse, -R4.reuse ;  /* 0x00000058312c7223 */ /* 0x180fe20000010804 */
[-CC-:B------:R-:W-:Y:S01]  /*3950*/  FFMA.FTZ R49, R10, R88.reuse, -R4.reuse ;  /* 0x000000580a317223 */ /* 0x180fe20000010804 */
[-CC-:B------:R-:W-:Y:S01]  /*3960*/  FFMA.FTZ R53, R6, R88.reuse, -R4.reuse ;  /* 0x0000005806357223 */ /* 0x180fe20000010804 */
[----:B------:R-:W-:Y:S01]  /*3970*/  SHF.L.U32 R5, R41, 0x6, RZ ;  /* 0x0000000629057819 */ /* 0x000fe200000006ff */
[----:B------:R-:W-:Y:S01]  /*3980*/  IMAD.SHL.U32 R92, R27, 0x8, RZ ;  /* 0x000000081b5c7824 */ /* 0x000fe200078e00ff */
[----:B------:R-:W1:Y:S01]  /*3990*/  MUFU.EX2 R7, R7 ;  /* 0x0000000700077308 */ /* 0x000e620000000800 */
[-CC-:B------:R-:W-:Y:S01]  /*39a0*/  FFMA.FTZ R96, R61, R88.reuse, -R4.reuse ;  /* 0x000000583d607223 */ /* 0x180fe20000010804 */
[----:B------:R-:W-:Y:S01]  /*39b0*/  LOP3.LUT R5, R5, 0x1c0, RZ, 0xc0, !PT ;  /* 0x000001c005057812 */ /* 0x000fe200078ec0ff */
[-CC-:B------:R-:W-:Y:S01]  /*39c0*/  FFMA.FTZ R86, R21, R88.reuse, -R4.reuse ;  /* 0x0000005815567223 */ /* 0x180fe20000010804 */
[----:B------:R-:W-:Y:S01]  /*39d0*/  LOP3.LUT R39, R39, 0x7ffffe00, RZ, 0xc0, !PT ;  /* 0x7ffffe0027277812 */ /* 0x000fe200078ec0ff */
[-C--:B------:R-:W-:Y:S01]  /*39e0*/  FFMA.FTZ R59, R59, R88.reuse, -R4 ;  /* 0x000000583b3b7223 */ /* 0x080fe20000010804 */
[----:B------:R-:W-:Y:S01]  /*39f0*/  LOP3.LUT R92, R5, 0x8, R92, 0xf8, !PT ;  /* 0x00000008055c7812 */ /* 0x000fe200078ef85c */
[----:B0-----:R-:W-:Y:S01]  /*3a00*/  FADD.FTZ R6, R3, R8 ;  /* 0x0000000803067221 */ /* 0x001fe20000010000 */
[----:B------:R-:W-:Y:S01]  /*3a10*/  SHF.R.U32.HI R5, RZ, 0x3, R5 ;  /* 0x00000003ff057819 */ /* 0x000fe20000011605 */
[----:B------:R-:W0:Y:S01]  /*3a20*/  MUFU.EX2 R90, R90 ;  /* 0x0000005a005a7308 */ /* 0x000e220000000800 */
[-CC-:B------:R-:W-:Y:S01]  /*3a30*/  FFMA.FTZ R9, R91, R88.reuse, -R4.reuse ;  /* 0x000000585b097223 */ /* 0x180fe20000010804 */
[-CC-:B------:R-:W-:Y:S01]  /*3a40*/  FFMA.FTZ R24, R95, R88.reuse, -R4.reuse ;  /* 0x000000585f187223 */ /* 0x180fe20000010804 */
[----:B------:R-:W-:Y:S01]  /*3a50*/  LOP3.LUT R43, R92, R5, RZ, 0x3c, !PT ;  /* 0x000000055c2b7212 */ /* 0x000fe200078e3cff */
[----:B------:R-:W-:Y:S01]  /*3a60*/  @!P1 VIADD R5, R47, 0x30840 ;  /* 0x000308402f059836 */ /* 0x000fe20000000000 */
[----:B------:R-:W-:Y:S01]  /*3a70*/  LOP3.LUT R92, R17, 0x7ffffc00, RZ, 0xc0, !PT ;  /* 0x7ffffc00115c7812 */ /* 0x000fe200078ec0ff */
[-CC-:B------:R-:W-:Y:S01]  /*3a80*/  FFMA.FTZ R17, R55, R88.reuse, -R4.reuse ;  /* 0x0000005837117223 */ /* 0x180fe20000010804 */
[-CC-:B------:R-:W-:Y:S01]  /*3a90*/  FFMA.FTZ R21, R29, R88.reuse, -R4.reuse ;  /* 0x000000581d157223 */ /* 0x180fe20000010804 */
[----:B------:R-:W2:Y:S01]  /*3aa0*/  MUFU.EX2 R22, R22 ;  /* 0x0000001600167308 */ /* 0x000ea20000000800 */
[----:B------:R-:W-:Y:S01]  /*3ab0*/  @!P1 PRMT R5, RZ, 0x654, R5 ;  /* 0x00000654ff059816 */ /* 0x000fe20000000005 */
[-C--:B------:R-:W-:Y:S01]  /*3ac0*/  FFMA.FTZ R29, R121, R88.reuse, -R4 ;  /* 0x00000058791d7223 */ /* 0x080fe20000010804 */
[----:B------:R-:W-:Y:S01]  /*3ad0*/  IADD3 R55, R43, R39, R92 ;  /* 0x000000272b377210 */ /* 0x000fe20007ffe05c */
[-CC-:B------:R-:W-:Y:S01]  /*3ae0*/  FFMA.FTZ R92, R57, R88.reuse, -R4.reuse ;  /* 0x00000058395c7223 */ /* 0x180fe20000010804 */
[----:B------:R3:W-:Y:S01]  /*3af0*/  @!P1 SYNCS.ARRIVE.TRANS64.RED.A1T0 RZ, [R5+URZ], RZ ;  /* 0x000000ff05ff99a7 */ /* 0x0007e2000810043f */
[-CC-:B------:R-:W-:Y:S01]  /*3b00*/  FFMA.FTZ R57, R19, R88.reuse, -R4.reuse ;  /* 0x0000005813397223 */ /* 0x180fe20000010804 */
[-CC-:B------:R-:W-:Y:S01]  /*3b10*/  FFMA.FTZ R76, R131, R88.reuse, -R4.reuse ;  /* 0x00000058834c7223 */ /* 0x180fe20000010804 */
[----:B------:R-:W4:Y:S01]  /*3b20*/  MUFU.EX2 R13, R13 ;  /* 0x0000000d000d7308 */ /* 0x000f220000000800 */
[-CC-:B------:R-:W-:Y:S01]  /*3b30*/  FFMA.FTZ R47, R20, R88.reuse, -R4.reuse ;  /* 0x00000058142f7223 */ /* 0x180fe20000010804 */
[-CC-:B------:R-:W-:Y:S01]  /*3b40*/  FFMA.FTZ R27, R51, R88.reuse, -R4.reuse ;  /* 0x00000058331b7223 */ /* 0x180fe20000010804 */
[----:B------:R-:W-:Y:S01]  /*3b50*/  LOP3.LUT P2, RZ, R41, 0x4, RZ, 0xc0, !PT ;  /* 0x0000000429ff7812 */ /* 0x000fe2000784c0ff */
[-CC-:B------:R-:W-:Y:S01]  /*3b60*/  FFMA.FTZ R39, R63, R88.reuse, -R4.reuse ;  /* 0x000000583f277223 */ /* 0x180fe20000010804 */
[----:B---3--:R-:W-:Y:S01]  /*3b70*/  FADD.FTZ R5, R60, R111 ;  /* 0x0000006f3c057221 */ /* 0x008fe20000010000 */
[----:B------:R-:W-:Y:S01]  /*3b80*/  LOP3.LUT P3, RZ, R41, 0x2, RZ, 0xc0, !PT ;  /* 0x0000000229ff7812 */ /* 0x000fe2000786c0ff */
[-C--:B------:R-:W-:Y:S01]  /*3b90*/  FFMA.FTZ R98, R65, R88.reuse, -R4 ;  /* 0x0000005841627223 */ /* 0x080fe20000010804 */
[----:B------:R-:W3:Y:S01]  /*3ba0*/  MUFU.EX2 R15, R15 ;  /* 0x0000000f000f7308 */ /* 0x000ee20000000800 */
[----:B------:R-:W-:Y:S01]  /*3bb0*/  FADD.FTZ R10, R68, R5 ;  /* 0x00000005440a7221 */ /* 0x000fe20000010000 */
[----:B-1----:R-:W-:Y:S01]  /*3bc0*/  FADD.FTZ R5, R7, R6 ;  /* 0x0000000607057221 */ /* 0x002fe20000010000 */
[-CC-:B------:R-:W-:Y:S01]  /*3bd0*/  FFMA.FTZ R43, R67, R88.reuse, -R4.reuse ;  /* 0x00000058432b7223 */ /* 0x180fe20000010804 */
[-C--:B------:R-:W-:Y:S01]  /*3be0*/  FFMA.FTZ R69, R69, R88.reuse, -R4 ;  /* 0x0000005845457223 */ /* 0x080fe20000010804 */
[----:B------:R-:W-:Y:S01]  /*3bf0*/  FADD.FTZ R61, R115, R10 ;  /* 0x0000000a733d7221 */ /* 0x000fe20000010000 */
[----:B0-----:R-:W-:Y:S01]  /*3c00*/  FADD.FTZ R5, R90, R5 ;  /* 0x000000055a057221 */ /* 0x001fe20000010000 */
[-CC-:B------:R-:W-:Y:S01]  /*3c10*/  FFMA.FTZ R71, R71, R88.reuse, -R4.reuse ;  /* 0x0000005847477223 */ /* 0x180fe20000010804 */
[----:B------:R-:W0:Y:S01]  /*3c20*/  MUFU.EX2 R86, R86 ;  /* 0x0000005600567308 */ /* 0x000e220000000800 */
[----:B------:R-:W-:Y:S01]  /*3c30*/  FADD.FTZ R6, R78, R61 ;  /* 0x0000003d4e067221 */ /* 0x000fe20000010000 */
        /* <DEDUP_REMOVED lines=11> */
[----:B------:R-:W-:Y:S01]  /*3cf0*/  FFMA.FTZ R129, R129, R88, -R4 ;  /* 0x0000005881817223 */ /* 0x000fe20000010804 */
[----:B------:R-:W-:Y:S01]  /*3d00*/  F2FP.F16.F32.PACK_AB R4, R111, R60 ;  /* 0x0000003c6f04723e */ /* 0x000fe200000000ff */
[----:B------:R-:W-:Y:S01]  /*3d10*/  IMAD.MOV.U32 R121, RZ, RZ, R151 ;  /* 0x000000ffff797224 */ /* 0x000fe200078e0097 */
[----:B------:R-:W5:Y:S01]  /*3d20*/  MUFU.EX2 R9, R9 ;  /* 0x0000000900097308 */ /* 0x000f620000000800 */
[----:B-1----:R-:W-:Y:S01]  /*3d30*/  FADD.FTZ R59, R119, R6 ;  /* 0x00000006773b7221 */ /* 0x002fe20000010000 */
[----:B--2---:R-:W-:Y:S01]  /*3d40*/  FADD.FTZ R6, R22, R5 ;  /* 0x0000000516067221 */ /* 0x004fe20000010000 */
[----:B------:R-:W-:-:S02]  /*3d50*/  F2FP.F16.F32.PACK_AB R7, R90, R7 ;  /* 0x000000075a07723e */ /* 0x000fc400000000ff */
[----:B------:R-:W-:Y:S01]  /*3d60*/  FADD.FTZ R59, R82, R59 ;  /* 0x0000003b523b7221 */ /* 0x000fe20000010000 */
[----:B----4-:R-:W-:Y:S01]  /*3d70*/  FADD.FTZ R6, R13, R6 ;  /* 0x000000060d067221 */ /* 0x010fe20000010000 */
[----:B------:R-:W-:Y:S01]  /*3d80*/  F2FP.F16.F32.PACK_AB R12, R119, R78 ;  /* 0x0000004e770c723e */ /* 0x000fe200000000ff */
[----:B------:R-:W1:Y:S01]  /*3d90*/  MUFU.EX2 R24, R24 ;  /* 0x0000001800187308 */ /* 0x000e620000000800 */
[----:B------:R-:W-:Y:S01]  /*3da0*/  FADD.FTZ R10, R84, R59 ;  /* 0x0000003b540a7221 */ /* 0x000fe20000010000 */
[----:B---3--:R-:W-:Y:S01]  /*3db0*/  FADD.FTZ R5, R15, R6 ;  /* 0x000000060f057221 */ /* 0x008fe20000010000 */
[----:B------:R-:W-:Y:S02]  /*3dc0*/  F2FP.F16.F32.PACK_AB R6, R115, R68 ;  /* 0x000000447306723e */ /* 0x000fe400000000ff */
[----:B------:R-:W-:Y:S01]  /*3dd0*/  FADD.FTZ R59, R23, R10 ;  /* 0x0000000a173b7221 */ /* 0x000fe20000010000 */
[----:B0-----:R-:W-:Y:S01]  /*3de0*/  FADD.FTZ R10, R86, R5 ;  /* 0x00000005560a7221 */ /* 0x001fe20000010000 */
[----:B------:R-:W-:Y:S01]  /*3df0*/  F2FP.F16.F32.PACK_AB R14, R84, R82 ;  /* 0x00000052540e723e */ /* 0x000fe200000000ff */
[----:B------:R-:W0:Y:S01]  /*3e00*/  MUFU.EX2 R11, R11 ;  /* 0x0000000b000b7308 */ /* 0x000e220000000800 */
[----:B------:R-:W-:Y:S01]  /*3e10*/  FADD.FTZ R5, R58, R59 ;  /* 0x0000003b3a057221 */ /* 0x000fe20000010000 */
[----:B-----5:R-:W-:Y:S01]  /*3e20*/  FADD.FTZ R59, R9, R10 ;  /* 0x0000000a093b7221 */ /* 0x020fe20000010000 */
[----:B------:R-:W-:-:S02]  /*3e30*/  F2FP.F16.F32.PACK_AB R13, R13, R22 ;  /* 0x000000160d0d723e */ /* 0x000fc400000000ff */
[----:B------:R-:W-:Y:S01]  /*3e40*/  FADD.FTZ R10, R56, R5 ;  /* 0x00000005380a7221 */ /* 0x000fe20000010000 */
[----:B------:R-:W-:Y:S02]  /*3e50*/  F2FP.F16.F32.PACK_AB R5, R8, R3 ;  /* 0x000000030805723e */ /* 0x000fe400000000ff */
[----:B------:R-:W2:Y:S01]  /*3e60*/  MUFU.EX2 R26, R26 ;  /* 0x0000001a001a7308 */ /* 0x000ea20000000800 */
[C---:B-1----:R-:W-:Y:S01]  /*3e70*/  FADD.FTZ R8, R24.reuse, R59 ;  /* 0x0000003b18087221 */ /* 0x042fe20000010000 */
[----:B------:R-:W-:Y:S01]  /*3e80*/  FADD.FTZ R61, R85, R10 ;  /* 0x0000000a553d7221 */ /* 0x000fe20000010000 */
[----:B------:R-:W-:Y:S02]  /*3e90*/  LEA R3, R55, UR36, 0x1 ;  /* 0x0000002437037c11 */ /* 0x000fe4000f8e08ff */
[----:B------:R-:W-:Y:S01]  /*3ea0*/  F2FP.F16.F32.PACK_AB R9, R24, R9 ;  /* 0x000000091809723e */ /* 0x000fe200000000ff */
[----:B------:R-:W-:Y:S01]  /*3eb0*/  FADD.FTZ R10, R62, R61 ;  /* 0x0000003d3e0a7221 */ /* 0x000fe20000010000 */
[----:B------:R-:W-:Y:S01]  /*3ec0*/  IADD3 R55, R3, 0x1e800, RZ ;  /* 0x0001e80003377810 */ /* 0x000fe20007ffe0ff */
[----:B------:R-:W1:Y:S01]  /*3ed0*/  MUFU.EX2 R21, R21 ;  /* 0x0000001500157308 */ /* 0x000e620000000800 */
[----:B0-----:R-:W-:Y:S01]  /*3ee0*/  FADD.FTZ R59, R11, R8 ;  /* 0x000000080b3b7221 */ /* 0x001fe20000010000 */
[----:B------:R-:W-:Y:S01]  /*3ef0*/  FADD.FTZ R61, R89, R10 ;  /* 0x0000000a593d7221 */ /* 0x000fe20000010000 */
[----:B------:R-:W-:Y:S01]  /*3f00*/  STSM.16.M88.4 [R3+0x1e800], R4 ;  /* 0x01e8000403007844 */ /* 0x000fe20000000200 */
[----:B------:R-:W-:Y:S01]  /*3f10*/  VIADD R154, R3, 0x1e820 ;  /* 0x0001e820039a7836 */ /* 0x000fe20000000000 */
[----:B------:R-:W-:Y:S01]  /*3f20*/  F2FP.F16.F32.PACK_AB R15, R86, R15 ;  /* 0x0000000f560f723e */ /* 0x000fe200000000ff */
[----:B------:R-:W-:Y:S01]  /*3f30*/  FADD.FTZ R10, R66, R61 ;  /* 0x0000003d420a7221 */ /* 0x000fe20000010000 */
[----:B------:R-:W-:Y:S01]  /*3f40*/  @P3 VIADD R154, R55, 0xffffffe0 ;  /* 0xffffffe0379a3836 */ /* 0x000fe20000000000 */
[----:B------:R-:W0:Y:S01]  /*3f50*/  MUFU.EX2 R52, R52 ;  /* 0x0000003400347308 */ /* 0x000e220000000800 */
[C---:B--2---:R-:W-:Y:S01]  /*3f60*/  FADD.FTZ R8, R26.reuse, R59 ;  /* 0x0000003b1a087221 */ /* 0x044fe20000010000 */
[C---:B------:R-:W-:Y:S01]  /*3f70*/  FADD.FTZ R61, R99.reuse, R10 ;  /* 0x0000000a633d7221 */ /* 0x040fe20000010000 */
[----:B------:R-:W-:Y:S01]  /*3f80*/  F2FP.F16.F32.PACK_AB R11, R26, R11 ;  /* 0x0000000b1a0b723e */ /* 0x000fe200000000ff */
[----:B------:R2:W-:Y:S01]  /*3f90*/  STSM.16.M88.4 [R154], R12 ;  /* 0x0000000c9a007844 */ /* 0x0005e20000000200 */
[----:B------:R-:W-:Y:S01]  /*3fa0*/  F2FP.F16.F32.PACK_AB R22, R99, R66 ;  /* 0x000000426316723e */ /* 0x000fe200000000ff */
[----:B------:R-:W-:Y:S01]  /*3fb0*/  FADD.FTZ R10, R70, R61 ;  /* 0x0000003d460a7221 */ /* 0x000fe20000010000 */
[----:B------:R-:W-:Y:S01]  /*3fc0*/  MOV R131, R151 ;  /* 0x0000009700837202 */ /* 0x000fe20000000f00 */
[----:B------:R-:W3:Y:S01]  /*3fd0*/  MUFU.EX2 R29, R29 ;  /* 0x0000001d001d7308 */ /* 0x000ee20000000800 */
[----:B-1----:R-:W-:Y:S01]  /*3fe0*/  FADD.FTZ R59, R21, R8 ;  /* 0x00000008153b7221 */ /* 0x002fe20000010000 */
[----:B------:R-:W-:Y:S06]  /*3ff0*/  STL [R1], R154 ;  /* 0x0000009a01007387 */ /* 0x000fec0000100800 */
[----:B------:R-:W1:Y:S01]  /*4000*/  MUFU.EX2 R72, R72 ;  /* 0x0000004800487308 */ /* 0x000e620000000800 */
[C---:B0-----:R-:W-:Y:S01]  /*4010*/  FADD.FTZ R8, R52.reuse, R59 ;  /* 0x0000003b34087221 */ /* 0x041fe20000010000 */
[----:B------:R-:W-:-:S02]  /*4020*/  F2FP.F16.F32.PACK_AB R21, R52, R21 ;  /* 0x000000153415723e */ /* 0x000fc400000000ff */
[----:B--2---:R-:W-:Y:S02]  /*4030*/  F2FP.F16.F32.PACK_AB R12, R103, R70 ;  /* 0x00000046670c723e */ /* 0x004fe400000000ff */
[----:B------:R-:W-:Y:S02]  /*4040*/  F2FP.F16.F32.PACK_AB R14, R123, R80 ;  /* 0x000000507b0e723e */ /* 0x000fe400000000ff */
[----:B------:R-:W0:Y:S01]  /*4050*/  MUFU.EX2 R31, R31 ;  /* 0x0000001f001f7308 */ /* 0x000e220000000800 */
[----:B---3--:R-:W-:Y:S01]  /*4060*/  FADD.FTZ R59, R29, R8 ;  /* 0x000000081d3b7221 */ /* 0x008fe20000010000 */
[----:B------:R-:W-:-:S06]  /*4070*/  F2FP.F16.F32.PACK_AB R8, R58, R23 ;  /* 0x000000173a08723e */ /* 0x000fcc00000000ff */
[----:B------:R-:W2:Y:S01]  /*4080*/  MUFU.EX2 R74, R74 ;  /* 0x0000004a004a7308 */ /* 0x000ea20000000800 */
[----:B-1----:R-:W-:Y:S01]  /*4090*/  FADD.FTZ R20, R72, R59 ;  /* 0x0000003b48147221 */ /* 0x002fe20000010000 */
[----:B------:R-:W-:Y:S01]  /*40a0*/  FADD.FTZ R59, R103, R10 ;  /* 0x0000000a673b7221 */ /* 0x000fe20000010000 */
[----:B------:R-:W-:-:S03]  /*40b0*/  F2FP.F16.F32.PACK_AB R10, R85, R56 ;  /* 0x00000038550a723e */ /* 0x000fc600000000ff */
[----:B------:R-:W-:Y:S02]  /*40c0*/  FADD.FTZ R56, R80, R59 ;  /* 0x0000003b50387221 */ /* 0x000fe40000010000 */
[----:B------:R-:W1:Y:S01]  /*40d0*/  MUFU.EX2 R35, R35 ;  /* 0x0000002300237308 */ /* 0x000e620000000800 */
[----:B0-----:R-:W-:Y:S01]  /*40e0*/  FADD.FTZ R23, R31, R20 ;  /* 0x000000141f177221 */ /* 0x001fe20000010000 */
[----:B------:R-:W-:Y:S01]  /*40f0*/  FADD.FTZ R7, R123, R56 ;  /* 0x000000387b077221 */ /* 0x000fe20000010000 */
[----:B------:R-:W-:Y:S01]  /*4100*/  F2FP.F16.F32.PACK_AB R20, R89, R62 ;  /* 0x0000003e5914723e */ /* 0x000fe200000000ff */
[----:B------:R-:W-:Y:S02]  /*4110*/  IMAD.MOV.U32 R123, RZ, RZ, R151 ;  /* 0x000000ffff7b7224 */ /* 0x000fe400078e0097 */
[----:B------:R-:W-:Y:S02]  /*4120*/  FADD.FTZ R56, R32, R7 ;  /* 0x0000000720387221 */ /* 0x000fe40000010000 */
[----:B------:R-:W0:Y:S01]  /*4130*/  MUFU.EX2 R76, R76 ;  /* 0x0000004c004c7308 */ /* 0x000e220000000800 */
[----:B--2---:R-:W-:Y:S01]  /*4140*/  FADD.FTZ R4, R74, R23 ;  /* 0x000000174a047221 */ /* 0x004fe20000010000 */
[----:B------:R-:W-:Y:S01]  /*4150*/  FADD.FTZ R7, R33, R56 ;  /* 0x0000003821077221 */ /* 0x000fe20000010000 */
[----:B------:R-:W-:-:S02]  /*4160*/  F2FP.F16.F32.PACK_AB R23, R72, R29 ;  /* 0x0000001d4817723e */ /* 0x000fc400000000ff */
[----:B------:R-:W-:Y:S02]  /*4170*/  F2FP.F16.F32.PACK_AB R13, R74, R31 ;  /* 0x0000001f4a0d723e */ /* 0x000fe400000000ff */
[----:B------:R-:W-:Y:S01]  /*4180*/  MOV R56, 0x40 ;  /* 0x0000004000387802 */ /* 0x000fe20000000f00 */
[----:B------:R-:W2:Y:S01]  /*4190*/  MUFU.EX2 R25, R25 ;  /* 0x0000001900197308 */ /* 0x000ea20000000800 */
[----:B-1----:R-:W-:Y:S02]  /*41a0*/  FADD.FTZ R5, R35, R4 ;  /* 0x0000000423057221 */ /* 0x002fe40000010000 */
[----:B------:R-:W-:-:S05]  /*41b0*/  SEL R56, R56, 0xffffffc0, !P2 ;  /* 0xffffffc038387807 */ /* 0x000fca0005000000 */
        /* <DEDUP_REMOVED lines=22> */
[----:B0-----:R-:W-:Y:S01]  /*4320*/  FADD.FTZ R29, R17, R4 ;  /* 0x00000004111d7221 */ /* 0x001fe20000010000 */
[----:B------:R-:W-:-:S05]  /*4330*/  IMAD.IADD R4, R55, 0x1, R56 ;  /* 0x0000000137047824 */ /* 0x000fca00078e0238 */
[----:B------:R0:W-:Y:S01]  /*4340*/  STSM.16.M88.4 [R4], R8 ;  /* 0x0000000804007844 */ /* 0x0001e20000000200 */
[----:B------:R-:W3:Y:S01]  /*4350*/  MUFU.EX2 R83, R83 ;  /* 0x0000005300537308 */ /* 0x000ee20000000800 */
[----:B--2---:R-:W-:Y:S01]  /*4360*/  FADD.FTZ R26, R54, R5 ;  /* 0x00000005361a7221 */ /* 0x004fe20000010000 */
[----:B------:R-:W-:-:S05]  /*4370*/  IMAD.IADD R5, R56, 0x1, R154 ;  /* 0x0000000138057824 */ /* 0x000fca00078e029a */
[----:B------:R-:W-:Y:S01]  /*4380*/  STSM.16.M88.4 [R5], R20 ;  /* 0x0000001405007844 */ /* 0x000fe20000000200 */
[----:B------:R-:W2:Y:S01]  /*4390*/  MUFU.EX2 R30, R30 ;  /* 0x0000001e001e7308 */ /* 0x000ea20000000800 */
[----:B-1----:R-:W-:Y:S02]  /*43a0*/  FADD.FTZ R24, R92, R29 ;  /* 0x0000001d5c187221 */ /* 0x002fe40000010000 */
[----:B------:R1:W-:Y:S02]  /*43b0*/  STSM.16.M88.4 [R3+0x24800], R12 ;  /* 0x0248000c03007844 */ /* 0x0003e40000000200 */
[----:B------:R-:W-:Y:S01]  /*43c0*/  FADD.FTZ R29, R19, R24 ;  /* 0x00000018131d7221 */ /* 0x000fe20000010000 */
[----:B0-----:R-:W-:Y:S02]  /*43d0*/  F2FP.F16.F32.PACK_AB R8, R79, R50 ;  /* 0x000000324f08723e */ /* 0x001fe400000000ff */
[----:B------:R-:W0:Y:S01]  /*43e0*/  MUFU.EX2 R96, R96 ;  /* 0x0000006000607308 */ /* 0x000e220000000800 */
[C---:B---3--:R-:W-:Y:S01]  /*43f0*/  FADD.FTZ R31, R83.reuse, R26 ;  /* 0x0000001a531f7221 */ /* 0x048fe20000010000 */
[----:B------:R-:W-:-:S06]  /*4400*/  F2FP.F16.F32.PACK_AB R10, R83, R54 ;  /* 0x00000036530a723e */ /* 0x000fcc00000000ff */
[----:B------:R-:W3:Y:S01]  /*4410*/  MUFU.EX2 R39, R39 ;  /* 0x0000002700277308 */ /* 0x000ee20000000800 */
[----:B--2---:R-:W-:-:S04]  /*4420*/  FADD.FTZ R24, R30, R31 ;  /* 0x0000001f1e187221 */ /* 0x004fc80000010000 */
[----:B------:R-:W-:Y:S01]  /*4430*/  FADD.FTZ R35, R37, R24 ;  /* 0x0000001825237221 */ /* 0x000fe20000010000 */
[----:B------:R-:W-:Y:S02]  /*4440*/  F2FP.F16.F32.PACK_AB R24, R33, R32 ;  /* 0x000000202118723e */ /* 0x000fe400000000ff */
[----:B------:R-:W2:Y:S01]  /*4450*/  MUFU.EX2 R36, R36 ;  /* 0x0000002400247308 */ /* 0x000ea20000000800 */
[----:B0-----:R-:W-:-:S07]  /*4460*/  FADD.FTZ R26, R96, R29 ;  /* 0x0000001d601a7221 */ /* 0x001fce0000010000 */
[----:B------:R-:W0:Y:S01]  /*4470*/  MUFU.EX2 R98, R98 ;  /* 0x0000006200627308 */ /* 0x000e220000000800 */
[----:B---3--:R-:W-:Y:S01]  /*4480*/  FADD.FTZ R31, R39, R26 ;  /* 0x0000001a271f7221 */ /* 0x008fe20000010000 */
[----:B------:R-:W-:-:S05]  /*4490*/  F2FP.F16.F32.PACK_AB R26, R77, R34 ;  /* 0x000000224d1a723e */ /* 0x000fca00000000ff */
[----:B------:R-:W-:Y:S01]  /*44a0*/  STSM.16.M88.4 [R154+0x6000], R24 ;  /* 0x006000189a007844 */ /* 0x000fe20000000200 */
[----:B------:R-:W3:Y:S01]  /*44b0*/  MUFU.EX2 R45, R155 ;  /* 0x0000009b002d7308 */ /* 0x000ee20000000800 */
[----:B--2---:R-:W-:-:S07]  /*44c0*/  FADD.FTZ R58, R36, R35 ;  /* 0x00000023243a7221 */ /* 0x004fce0000010000 */
[----:B------:R-:W2:Y:S01]  /*44d0*/  MUFU.EX2 R43, R43 ;  /* 0x0000002b002b7308 */ /* 0x000ea20000000800 */
[----:B0-----:R-:W-:-:S07]  /*44e0*/  FADD.FTZ R32, R98, R31 ;  /* 0x0000001f62207221 */ /* 0x001fce0000010000 */
[----:B------:R-:W1:Y:S01]  /*44f0*/  MUFU.EX2 R48, R48 ;  /* 0x0000003000307308 */ /* 0x000e620000000800 */
[----:B---3--:R-:W-:-:S07]  /*4500*/  FADD.FTZ R11, R45, R58 ;  /* 0x0000003a2d0b7221 */ /* 0x008fce0000010000 */
[----:B------:R-:W0:Y:S01]  /*4510*/  MUFU.EX2 R60, R69 ;  /* 0x00000045003c7308 */ /* 0x000e220000000800 */
[----:B--2---:R-:W-:-:S07]  /*4520*/  FADD.FTZ R9, R43, R32 ;  /* 0x000000202b097221 */ /* 0x004fce0000010000 */
[----:B------:R-:W2:Y:S01]  /*4530*/  MUFU.EX2 R81, R81 ;  /* 0x0000005100517308 */ /* 0x000ea20000000800 */
[----:B-1----:R-:W-:-:S07]  /*4540*/  FADD.FTZ R14, R48, R11 ;  /* 0x0000000b300e7221 */ /* 0x002fce0000010000 */
[----:B------:R-:W1:Y:S01]  /*4550*/  MUFU.EX2 R71, R71 ;  /* 0x0000004700477308 */ /* 0x000e620000000800 */
[----:B0-----:R-:W-:Y:S01]  /*4560*/  FADD.FTZ R12, R60, R9 ;  /* 0x000000093c0c7221 */ /* 0x001fe20000010000 */
[----:B------:R-:W-:-:S06]  /*4570*/  F2FP.F16.F32.PACK_AB R9, R92, R17 ;  /* 0x000000115c09723e */ /* 0x000fcc00000000ff */
[----:B------:R-:W0:Y:S01]  /*4580*/  MUFU.EX2 R64, R64 ;  /* 0x0000004000407308 */ /* 0x000e220000000800 */
[C---:B--2---:R-:W-:Y:S01]  /*4590*/  FADD.FTZ R11, R81.reuse, R14 ;  /* 0x0000000e510b7221 */ /* 0x044fe20000010000 */
[----:B------:R-:W-:-:S06]  /*45a0*/  F2FP.F16.F32.PACK_AB R48, R81, R48 ;  /* 0x000000305130723e */ /* 0x000fcc00000000ff */
[----:B------:R-:W2:Y:S01]  /*45b0*/  MUFU.EX2 R68, R57 ;  /* 0x0000003900447308 */ /* 0x000ea20000000800 */
[----:B-1----:R-:W-:-:S07]  /*45c0*/  FADD.FTZ R13, R71, R12 ;  /* 0x0000000c470d7221 */ /* 0x002fce0000010000 */
[----:B------:R-:W1:Y:S01]  /*45d0*/  MUFU.EX2 R93, R93 ;  /* 0x0000005d005d7308 */ /* 0x000e620000000800 */
[----:B0-----:R-:W-:Y:S01]  /*45e0*/  FADD.FTZ R14, R64, R11 ;  /* 0x0000000b400e7221 */ /* 0x001fe20000010000 */
[----:B------:R-:W-:-:S05]  /*45f0*/  F2FP.F16.F32.PACK_AB R11, R96, R19 ;  /* 0x00000013600b723e */ /* 0x000fca00000000ff */
[----:B------:R0:W-:Y:S01]  /*4600*/  STSM.16.M88.4 [R4+0x6000], R8 ;  /* 0x0060000804007844 */ /* 0x0001e20000000200 */
[----:B------:R-:W3:Y:S01]  /*4610*/  MUFU.EX2 R75, R75 ;  /* 0x0000004b004b7308 */ /* 0x000ee20000000800 */
[----:B--2---:R-:W-:-:S07]  /*4620*/  FADD.FTZ R12, R68, R13 ;  /* 0x0000000d440c7221 */ /* 0x004fce0000010000 */
[----:B------:R-:W2:Y:S01]  /*4630*/  MUFU.EX2 R2, R2 ;  /* 0x0000000200027308 */ /* 0x000ea20000000800 */
[----:B-1----:R-:W-:Y:S01]  /*4640*/  FADD.FTZ R15, R93, R14 ;  /* 0x0000000e5d0f7221 */ /* 0x002fe20000010000 */
[----:B------:R-:W-:Y:S02]  /*4650*/  F2FP.F16.F32.PACK_AB R14, R45, R36 ;  /* 0x000000242d0e723e */ /* 0x000fe400000000ff */
[----:B------:R-:W-:-:S04]  /*4660*/  F2FP.F16.F32.PACK_AB R50, R93, R64 ;  /* 0x000000405d32723e */ /* 0x000fc800000000ff */
[----:B------:R-:W1:Y:S01]  /*4670*/  MUFU.EX2 R6, R109 ;  /* 0x0000006d00067308 */ /* 0x000e620000000800 */
[----:B---3--:R-:W-:Y:S01]  /*4680*/  FADD.FTZ R13, R75, R12 ;  /* 0x0000000c4b0d7221 */ /* 0x008fe20000010000 */
[----:B------:R-:W-:-:S06]  /*4690*/  F2FP.F16.F32.PACK_AB R12, R37, R30 ;  /* 0x0000001e250c723e */ /* 0x000fcc00000000ff */
[----:B------:R-:W3:Y:S01]  /*46a0*/  MUFU.EX2 R97, R97 ;  /* 0x0000006100617308 */ /* 0x000ee20000000800 */
[----:B--2---:R-:W-:-:S07]  /*46b0*/  FADD.FTZ R32, R2, R15 ;  /* 0x0000000f02207221 */ /* 0x004fce0000010000 */
[----:B------:R-:W2:Y:S01]  /*46c0*/  MUFU.EX2 R53, R53 ;  /* 0x0000003500357308 */ /* 0x000ea20000000800 */
[----:B-1----:R-:W-:-:S07]  /*46d0*/  FADD.FTZ R22, R6, R13 ;  /* 0x0000000d06167221 */ /* 0x002fce0000010000 */
[----:B------:R-:W1:Y:S01]  /*46e0*/  MUFU.EX2 R46, R46 ;  /* 0x0000002e002e7308 */ /* 0x000e620000000800 */
[C---:B---3--:R-:W-:Y:S01]  /*46f0*/  FADD.FTZ R13, R97.reuse, R32 ;  /* 0x00000020610d7221 */ /* 0x048fe20000010000 */
[----:B------:R-:W-:-:S06]  /*4700*/  F2FP.F16.F32.PACK_AB R44, R97, R2 ;  /* 0x00000002612c723e */ /* 0x000fcc00000000ff */
[----:B------:R3:W0:Y:S01]  /*4710*/  MUFU.EX2 R52, R49 ;  /* 0x0000003100347308 */ /* 0x0006220000000800 */
[----:B--2---:R-:W-:-:S07]  /*4720*/  FADD.FTZ R15, R53, R22 ;  /* 0x00000016350f7221 */ /* 0x004fce0000010000 */
[----:B------:R-:W2:Y:S01]  /*4730*/  MUFU.EX2 R101, R101 ;  /* 0x0000006500657308 */ /* 0x000ea20000000800 */
[----:B-1----:R-:W-:Y:S01]  /*4740*/  FADD.FTZ R22, R46, R13 ;  /* 0x0000000d2e167221 */ /* 0x002fe20000010000 */
[----:B------:R-:W-:Y:S02]  /*4750*/  F2FP.F16.F32.PACK_AB R13, R98, R39 ;  /* 0x00000027620d723e */ /* 0x000fe400000000ff */
[----:B---3--:R-:W-:-:S04]  /*4760*/  F2FP.F16.F32.PACK_AB R49, R68, R71 ;  /* 0x000000474431723e */ /* 0x008fc800000000ff */
[----:B------:R1:W3:Y:S01]  /*4770*/  MUFU.EX2 R7, R51 ;  /* 0x0000003300077308 */ /* 0x0002e20000000800 */
[----:B0-----:R-:W-:Y:S01]  /*4780*/  FADD.FTZ R10, R52, R15 ;  /* 0x0000000f340a7221 */ /* 0x001fe20000010000 */
[----:B------:R-:W-:Y:S02]  /*4790*/  F2FP.F16.F32.PACK_AB R15, R60, R43 ;  /* 0x0000002b3c0f723e */ /* 0x000fe400000000ff */
[----:B------:R-:W-:-:S03]  /*47a0*/  F2FP.F16.F32.PACK_AB R45, R52, R53 ;  /* 0x00000035342d723e */ /* 0x000fc600000000ff */
[----:B------:R0:W-:Y:S01]  /*47b0*/  STSM.16.M88.4 [R5+0x6000], R12 ;  /* 0x0060000c05007844 */ /* 0x0001e20000000200 */
[----:B------:R-:W4:Y:S01]  /*47c0*/  MUFU.EX2 R42, R42 ;  /* 0x0000002a002a7308 */ /* 0x000f220000000800 */
[C---:B--2---:R-:W-:Y:S01]  /*47d0*/  FADD.FTZ R11, R101.reuse, R22 ;  /* 0x00000016650b7221 */ /* 0x044fe20000010000 */
[----:B-1----:R-:W-:Y:S02]  /*47e0*/  F2FP.F16.F32.PACK_AB R51, R6, R75 ;  /* 0x0000004b0633723e */ /* 0x002fe400000000ff */
[----:B------:R-:W-:-:S03]  /*47f0*/  F2FP.F16.F32.PACK_AB R46, R101, R46 ;  /* 0x0000002e652e723e */ /* 0x000fc600000000ff */
[----:B------:R0:W-:Y:S01]  /*4800*/  STSM.16.M88.4 [R3+0x2a800], R48 ;  /* 0x02a8003003007844 */ /* 0x0001e20000000200 */
[----:B------:R-:W1:Y:S01]  /*4810*/  MUFU.EX2 R105, R105 ;  /* 0x0000006900697308 */ /* 0x000e620000000800 */
[----:B---3--:R-:W-:-:S07]  /*4820*/  FADD.FTZ R9, R7, R10 ;  /* 0x0000000a07097221 */ /* 0x008fce0000010000 */
[----:B------:R-:W2:Y:S01]  /*4830*/  MUFU.EX2 R56, R113 ;  /* 0x0000007100387308 */ /* 0x000ea20000000800 */
[----:B----4-:R-:W-:-:S07]  /*4840*/  FADD.FTZ R10, R42, R11 ;  /* 0x0000000b2a0a7221 */ /* 0x010fce0000010000 */
[----:B------:R3:W4:Y:S01]  /*4850*/  MUFU.EX2 R29, R47 ;  /* 0x0000002f001d7308 */ /* 0x0007220000000800 */
[C---:B-1----:R-:W-:Y:S01]  /*4860*/  FADD.FTZ R11, R105.reuse, R10 ;  /* 0x0000000a690b7221 */ /* 0x042fe20000010000 */
[----:B------:R-:W-:-:S06]  /*4870*/  F2FP.F16.F32.PACK_AB R36, R105, R42 ;  /* 0x0000002a6924723e */ /* 0x000fcc00000000ff */
[----:B------:R-:W1:Y:S01]  /*4880*/  MUFU.EX2 R38, R38 ;  /* 0x0000002600267308 */ /* 0x000e620000000800 */
[C---:B--2---:R-:W-:Y:S01]  /*4890*/  FADD.FTZ R6, R56.reuse, R9 ;  /* 0x0000000938067221 */ /* 0x044fe20000010000 */
[----:B---3--:R-:W-:Y:S02]  /*48a0*/  F2FP.F16.F32.PACK_AB R47, R56, R7 ;  /* 0x00000007382f723e */ /* 0x008fe400000000ff */
[----:B------:R-:W-:-:S03]  /*48b0*/  IADD3 R7, R16, -0x2, RZ ;  /* 0xfffffffe10077810 */ /* 0x000fc60007ffe0ff */
[----:B------:R0:W-:Y:S01]  /*48c0*/  STSM.16.M88.4 [R154+0xc000], R44 ;  /* 0x00c0002c9a007844 */ /* 0x0001e20000000200 */
[----:B------:R-:W2:Y:S01]  /*48d0*/  MUFU.EX2 R107, R107 ;  /* 0x0000006b006b7308 */ /* 0x000ea20000000800 */
[----:B----4-:R-:W-:Y:S01]  /*48e0*/  FADD.FTZ R9, R29, R6 ;  /* 0x000000061d097221 */ /* 0x010fe20000010000 */
[----:B------:R-:W-:-:S06]  /*48f0*/  ISETP.GE.AND P2, PT, R7, R100, PT ;  /* 0x000000640700720c */ /* 0x000fcc0003f46270 */
[----:B------:R-:W3:Y:S01]  /*4900*/  MUFU.EX2 R28, R28 ;  /* 0x0000001c001c7308 */ /* 0x000ee20000000800 */
[----:B-1----:R-:W-:-:S07]  /*4910*/  FADD.FTZ R6, R38, R11 ;  /* 0x0000000b26067221 */ /* 0x002fce0000010000 */
[----:B------:R-:W1:Y:S01]  /*4920*/  MUFU.EX2 R20, R41 ;  /* 0x0000002900147308 */ /* 0x000e620000000800 */
[C---:B--2---:R-:W-:Y:S01]  /*4930*/  FADD.FTZ R11, R107.reuse, R6 ;  /* 0x000000066b0b7221 */ /* 0x044fe20000010000 */
[----:B------:R-:W-:-:S06]  /*4940*/  F2FP.F16.F32.PACK_AB R38, R107, R38 ;  /* 0x000000266b26723e */ /* 0x000fcc00000000ff */
[----:B------:R-:W2:Y:S01]  /*4950*/  MUFU.EX2 R117, R117 ;  /* 0x0000007500757308 */ /* 0x000ea20000000800 */
[----:B---3--:R-:W-:Y:S01]  /*4960*/  FADD.FTZ R6, R28, R11 ;  /* 0x0000000b1c067221 */ /* 0x008fe20000010000 */
[----:B------:R-:W-:-:S03]  /*4970*/  F2FP.F16.F32.PACK_AB R28, R125, R28 ;  /* 0x0000001c7d1c723e */ /* 0x000fc600000000ff */
[----:B------:R-:W-:Y:S01]  /*4980*/  FADD.FTZ R11, R125, R6 ;  /* 0x000000067d0b7221 */ /* 0x000fe20000010000 */
[----:B------:R-:W-:Y:S01]  /*4990*/  IMAD.MOV.U32 R6, RZ, RZ, RZ ;  /* 0x000000ffff067224 */ /* 0x000fe200078e00ff */
[----:B------:R-:W-:Y:S01]  /*49a0*/  MOV R125, R151 ;  /* 0x00000097007d7202 */ /* 0x000fe20000000f00 */
[----:B------:R3:W4:Y:S01]  /*49b0*/  MUFU.EX2 R18, R135 ;  /* 0x0000008700127308 */ /* 0x0007220000000800 */
[C---:B-1----:R-:W-:Y:S01]  /*49c0*/  F2FP.F16.F32.PACK_AB R37, R20.reuse, R29 ;  /* 0x0000001d1425723e */ /* 0x042fe200000000ff */
[----:B------:R-:W-:-:S06]  /*49d0*/  FADD.FTZ R2, R20, R9 ;  /* 0x0000000914027221 */ /* 0x000fcc0000010000 */
[----:B------:R-:W-:Y:S01]  /*49e0*/  MUFU.EX2 R40, R40 ;  /* 0x0000002800287308 */ /* 0x000fe20000000800 */
[----:B--2---:R-:W-:Y:S01]  /*49f0*/  FADD.FTZ R9, R117, R2 ;  /* 0x0000000275097221 */ /* 0x004fe20000010000 */
[----:B---3--:R-:W-:-:S06]  /*4a00*/  IMAD.MOV.U32 R135, RZ, RZ, R151 ;  /* 0x000000ffff877224 */ /* 0x008fcc00078e0097 */
[----:B------:R-:W1:Y:S01]  /*4a10*/  MUFU.EX2 R73, R73 ;  /* 0x0000004900497308 */ /* 0x000e620000000800 */
[C---:B----4-:R-:W-:Y:S01]  /*4a20*/  F2FP.F16.F32.PACK_AB R39, R18.reuse, R117 ;  /* 0x000000751227723e */ /* 0x050fe200000000ff */
[----:B------:R-:W-:-:S04]  /*4a30*/  FADD.FTZ R2, R18, R9 ;  /* 0x0000000912027221 */ /* 0x000fc80000010000 */
[----:B------:R0:W-:Y:S02]  /*4a40*/  STSM.16.M88.4 [R4+0xc000], R36 ;  /* 0x00c0002404007844 */ /* 0x0001e40000000200 */
[----:B------:R-:W2:Y:S08]  /*4a50*/  MUFU.EX2 R137, R137 ;  /* 0x0000008900897308 */ /* 0x000eb00000000800 */
[----:B------:R3:W4:Y:S01]  /*4a60*/  MUFU.EX2 R8, R133 ;  /* 0x0000008500087308 */ /* 0x0007220000000800 */
[----:B-1----:R-:W-:Y:S01]  /*4a70*/  F2FP.F16.F32.PACK_AB R30, R73, R40 ;  /* 0x00000028491e723e */ /* 0x002fe200000000ff */
[----:B------:R-:W-:-:S06]  /*4a80*/  FADD.FTZ R40, R40, R11 ;  /* 0x0000000b28287221 */ /* 0x000fcc0000010000 */
[----:B------:R-:W-:Y:S01]  /*4a90*/  MUFU.EX2 R127, R127 ;  /* 0x0000007f007f7308 */ /* 0x000fe20000000800 */
[----:B--2---:R-:W-:Y:S01]  /*4aa0*/  FADD.FTZ R9, R137, R2 ;  /* 0x0000000289097221 */ /* 0x004fe20000010000 */
[----:B---3--:R-:W-:-:S06]  /*4ab0*/  IMAD.MOV.U32 R133, RZ, RZ, R151 ;  /* 0x000000ffff857224 */ /* 0x008fcc00078e0097 */
[----:B------:R1:W2:Y:S01]  /*4ac0*/  MUFU.EX2 R10, R129 ;  /* 0x00000081000a7308 */ /* 0x0002a20000000800 */
[C---:B----4-:R-:W-:Y:S01]  /*4ad0*/  F2FP.F16.F32.PACK_AB R29, R8.reuse, R137 ;  /* 0x00000089081d723e */ /* 0x050fe200000000ff */
[----:B------:R-:W-:Y:S01]  /*4ae0*/  FADD.FTZ R2, R8, R9 ;  /* 0x0000000908027221 */ /* 0x000fe20000010000 */
[----:B------:R-:W-:Y:S01]  /*4af0*/  FADD.FTZ R9, R73, R40 ;  /* 0x0000002849097221 */ /* 0x000fe20000010000 */
[----:B------:R-:W-:Y:S01]  /*4b00*/  MOV R137, R151 ;  /* 0x0000009700897202 */ /* 0x000fe20000000f00 */
[----:B-1----:R-:W-:Y:S01]  /*4b10*/  IMAD.MOV.U32 R129, RZ, RZ, R151 ;  /* 0x000000ffff817224 */ /* 0x002fe200078e0097 */
[----:B--2---:R-:W-:Y:S01]  /*4b20*/  F2FP.F16.F32.PACK_AB R31, R10, R127 ;  /* 0x0000007f0a1f723e */ /* 0x004fe200000000ff */
[----:B------:R-:W-:-:S04]  /*4b30*/  FADD.FTZ R127, R127, R2 ;  /* 0x000000027f7f7221 */ /* 0x000fc80000010000 */
[----:B------:R0:W-:Y:S01]  /*4b40*/  STSM.16.M88.4 [R5+0xc000], R28 ;  /* 0x00c0001c05007844 */ /* 0x0001e20000000200 */
[----:B------:R-:W-:Y:S01]  /*4b50*/  FADD.FTZ R10, R10, R127 ;  /* 0x0000007f0a0a7221 */ /* 0x000fe20000010000 */
[----:B------:R-:W-:Y:S01]  /*4b60*/  IMAD.MOV.U32 R127, RZ, RZ, R151 ;  /* 0x000000ffff7f7224 */ /* 0x000fe200078e0097 */
[----:B------:R1:W-:Y:S06]  /*4b70*/  MEMBAR.ALL.CTA ;  /* 0x0000000000007992 */ /* 0x0003ec0000008000 */
[----:B-1----:R-:W1:Y:S02]  /*4b80*/  FENCE.VIEW.ASYNC.S ;  /* 0x00000000000073c6 */ /* 0x002e640000000000 */
[----:B-1----:R-:W-:Y:S01]  /*4b90*/  NOP ;  /* 0x0000000000007918 */ /* 0x002fe20000000000 */
[----:B------:R-:W-:Y:S05]  /*4ba0*/  @!P2 BRA `(.L_x_12157) ;  /* 0x000000380080a947 */ /* 0x000fea0003800000 */
[C---:B------:R-:W-:Y:S01]  /*4bb0*/  VIADD R6, R154.reuse, 0x6000 ;  /* 0x000060009a067836 */ /* 0x040fe20000000000 */
[----:B------:R-:W-:Y:S01]  /*4bc0*/  IADD3 R0, R154, 0xc000, RZ ;  /* 0x0000c0009a007810 */ /* 0x000fe20007ffe0ff */
[----:B------:R-:W-:Y:S01]  /*4bd0*/  IMAD.MOV.U32 R2, RZ, RZ, R87 ;  /* 0x000000ffff027224 */ /* 0x000fe200078e0057 */
[----:B------:R-:W-:Y:S01]  /*4be0*/  MOV R8, R94 ;  /* 0x0000005e00087202 */ /* 0x000fe20000000f00 */
[----:B------:R-:W-:Y:S01]  /*4bf0*/  IMAD.MOV.U32 R11, RZ, RZ, RZ ;  /* 0x000000ffff0b7224 */ /* 0x000fe200078e00ff */
[----:B------:R1:W-:Y:S01]  /*4c00*/  STL [R1+0xc], R6 ;  /* 0x00000c0601007387 */ /* 0x0003e20000100800 */
[----:B------:R-:W-:Y:S02]  /*4c10*/  CS2R R150, SRZ ;  /* 0x0000000000967805 */ /* 0x000fe4000001ff00 */
[----:B------:R-:W-:Y:S02]  /*4c20*/  CS2R R148, SRZ ;  /* 0x0000000000947805 */ /* 0x000fe4000001ff00 */
[----:B------:R-:W-:Y:S01]  /*4c30*/  CS2R R146, SRZ ;  /* 0x0000000000927805 */ /* 0x000fe2000001ff00 */
[----:B------:R1:W-:Y:S01]  /*4c40*/  STL [R1+0x8], R0 ;  /* 0x0000080001007387 */ /* 0x0003e20000100800 */
        /* <DEDUP_REMOVED lines=13> */
[----:B------:R-:W-:Y:S01]  /*4d20*/  UMOV UR4, URZ ;  /* 0x0000003f00047c82 */ /* 0x000fe20008000000 */
[----:B-1----:R-:W-:-:S05]  /*4d30*/  ULDC UR5, c[0x0][0x9d8] ;  /* 0x0002760000057ab9 */ /* 0x002fca0000000800 */
.L_x_12166:
[----:B------:R-:W2:Y:S01]  /*4d40*/  LDL R0, [R1+0x10] ;  /* 0x0000100001007983 */ /* 0x000ea20000100800 */
[----:B------:R-:W-:-:S04]  /*4d50*/  UIADD3 UR7, UR4, 0x1, URZ ;  /* 0x0000000104077890 */ /* 0x000fc8000fffe03f */
[----:B------:R-:W-:-:S04]  /*4d60*/  UISETP.NE.AND UP0, UPT, UR7, 0x2, UPT ;  /* 0x000000020700788c */ /* 0x000fc8000bf05270 */
[----:B------:R-:W-:Y:S02]  /*4d70*/  USEL UR10, URZ, 0x1, UP0 ;  /* 0x000000013f0a7887 */ /* 0x000fe40008000000 */
[----:B------:R-:W-:-:S04]  /*4d80*/  USEL UR7, UR7, URZ, UP0 ;  /* 0x0000003f07077287 */ /* 0x000fc80008000000 */
[----:B------:R-:W-:Y:S02]  /*4d90*/  LOP3.LUT R6, R11, UR10, RZ, 0x3c, !PT ;  /* 0x0000000a0b067c12 */ /* 0x000fe4000f8e3cff */
[----:B--2---:R-:W-:Y:S01]  /*4da0*/  ISETP.NE.AND P3, PT, R0, RZ, PT ;  /* 0x000000ff0000720c */ /* 0x004fe20003f65270 */
[----:B------:R-:W-:-:S12]  /*4db0*/  IMAD.U32 R0, RZ, RZ, UR7 ;  /* 0x00000007ff007e24 */ /* 0x000fd8000f8e00ff */
[----:B------:R-:W-:Y:S05]  /*4dc0*/  @P3 BRA `(.L_x_12158) ;  /* 0x0000000000283947 */ /* 0x000fea0003800000 */
[----:B------:R-:W-:Y:S05]  /*4dd0*/  @!P0 BRA `(.L_x_12159) ;  /* 0x0000000000048947 */ /* 0x000fea0003800000 */
[----:B------:R-:W-:Y:S01]  /*4de0*/  BPT.TRAP 0x1 ;  /* 0x000000040000795c */ /* 0x000fe20000300000 */
.L_x_12159:
[----:B0-----:R-:W-:Y:S02]  /*4df0*/  LEA R13, R0, UR36, 0x3 ;  /* 0x00000024000d7c11 */ /* 0x001fe4000f8e18ff */
[----:B------:R-:W-:-:S04]  /*4e00*/  SHF.L.U32 R12, R6, 0x1f, RZ ;  /* 0x0000001f060c7819 */ /* 0x000fc800000006ff */
[----:B------:R0:W1:Y:S01]  /*4e10*/  SYNCS.PHASECHK.TRANS64.TRYWAIT P2, [R13+URZ+0x30830], R12 ;  /* 0x0308300c0d0075a7 */ /* 0x000062000804017f */
[----:B------:R-:W-:Y:S05]  /*4e20*/  @!P0 BRA `(.L_x_12160) ;  /* 0x0000000000048947 */ /* 0x000fea0003800000 */
[----:B------:R-:W-:Y:S01]  /*4e30*/  BPT.TRAP 0x1 ;  /* 0x000000040000795c */ /* 0x000fe20000300000 */
.L_x_12160:
[----:B-1----:R-:W-:Y:S05]  /*4e40*/  @P2 BRA `(.L_x_12158) ;  /* 0x0000000000082947 */ /* 0x002fea0003800000 */
[----:B------:R-:W1:Y:S02]  /*4e50*/  SYNCS.PHASECHK.TRANS64.TRYWAIT P2, [R13+URZ+0x30830], R12 ;  /* 0x0308300c0d0075a7 */ /* 0x000e64000804017f */
[----:B-1----:R-:W-:Y:S05]  /*4e60*/  @!P2 BRA `(.L_x_12161) ;  /* 0x000000880044a947 */ /* 0x002fea0003800000 */
.L_x_12158:
[----:B0-----:R-:W0:Y:S01]  /*4e70*/  S2R R14, SR_TID.X ;  /* 0x00000000000e7919 */ /* 0x001e220000002100 */
[----:B------:R-:W-:Y:S01]  /*4e80*/  R2UR UR18, R0 ;  /* 0x00000000001272ca */ /* 0x000fe200000e0000 */
[----:B------:R-:W-:Y:S01]  /*4e90*/  UMOV UR23, 0x40000040 ;  /* 0x4000004000177882 */ /* 0x000fe20000000000 */
[----:B------:R-:W-:Y:S01]  /*4ea0*/  R2UR UR20, R152 ;  /* 0x00000000981472ca */ /* 0x000fe200000e0000 */
[----:B------:R-:W-:Y:S01]  /*4eb0*/  UMOV UR11, 0x40000040 ;  /* 0x40000040000b7882 */ /* 0x000fe20000000000 */
[----:B------:R-:W-:Y:S01]  /*4ec0*/  R2UR UR21, R153 ;  /* 0x00000000991572ca */ /* 0x000fe200000e0000 */
[----:B------:R-:W-:Y:S01]  /*4ed0*/  UMOV UR15, 0x40000040 ;  /* 0x40000040000f7882 */ /* 0x000fe20000000000 */
[----:B------:R-:W-:-:S07]  /*4ee0*/  UMOV UR19, 0x40000040 ;  /* 0x4000004000137882 */ /* 0x000fce0000000000 */
[----:B------:R-:W-:-:S04]  /*4ef0*/  UIMAD UR18, UR18, 0x600, UR6 ;  /* 0x00000600121278a4 */ /* 0x000fc8000f8e0206 */
[----:B------:R-:W-:Y:S02]  /*4f00*/  UIADD3 UR10, UR18, 0x2, URZ ;  /* 0x00000002120a7890 */ /* 0x000fe4000fffe03f */
[----:B------:R-:W-:Y:S02]  /*4f10*/  UIADD3 UR14, UR18, 0x4, URZ ;  /* 0x00000004120e7890 */ /* 0x000fe4000fffe03f */
[----:B------:R-:W-:Y:S01]  /*4f20*/  UMOV UR22, UR18 ;  /* 0x0000001200167c82 */ /* 0x000fe20008000000 */
[----:B------:R-:W-:Y:S01]  /*4f30*/  UIADD3 UR18, UR18, 0x6, URZ ;  /* 0x0000000612127890 */ /* 0x000fe2000fffe03f */
[----:B0-----:R-:W-:-:S04]  /*4f40*/  SHF.R.U32.HI R14, RZ, 0x7, R14 ;  /* 0x00000007ff0e7819 */ /* 0x001fc8000001160e */
[----:B-1----:R-:W-:-:S05]  /*4f50*/  IADD3 R12, R14, 0x8, RZ ;  /* 0x000000080e0c7810 */ /* 0x002fca0007ffe0ff */
[----:B------:R0:W-:Y:S06]  /*4f60*/  BAR.SYNC.DEFER_BLOCKING R12, 0x100 ;  /* 0x0004000c0000751d */ /* 0x0001ec0000010000 */
[----:B------:R-:W-:-:S06]  /*4f70*/  WARPGROUP.ARRIVE ;  /* 0x00000000000079c5 */ /* 0x000fcc0000000000 */
[----:B------:R-:W-:Y:S03]  /*4f80*/  HGMMA.64x192x16.F32 R24, gdesc[UR20], RZ, !UPT, gsb0 ;  /* 0x02e00000141879f0 */ /* 0x000fe6000c0008ff */
[----:B------:R-:W-:Y:S02]  /*4f90*/  WARPGROUP.DEPBAR.LE gsb0, 0x0 ;  /* 0x00008000000079c5 */ /* 0x000fe40000010000 */
[----:B------:R-:W-:-:S15]  /*4fa0*/  WARPGROUP.ARRIVE ;  /* 0x00000000000079c5 */ /* 0x000fde0000000000 */
        /* <DEDUP_REMOVED lines=8> */
[----:B0-----:R-:W-:Y:S05]  /*5030*/  @P3 BRA `(.L_x_12162) ;  /* 0x0000000000283947 */ /* 0x001fea0003800000 */
[----:B------:R-:W-:Y:S05]  /*5040*/  @!P0 BRA `(.L_x_12163) ;  /* 0x0000000000048947 */ /* 0x000fea0003800000 */
[----:B------:R-:W-:Y:S01]  /*5050*/  BPT.TRAP 0x1 ;  /* 0x000000040000795c */ /* 0x000fe20000300000 */
.L_x_12163:
[----:B------:R-:W-:Y:S01]  /*5060*/  ULEA UR7, UR4, UR36, 0x3 ;  /* 0x0000002404077291 */ /* 0x000fe2000f8e183f */
[----:B------:R-:W-:-:S08]  /*5070*/  SHF.L.U32 R11, R11, 0x1f, RZ ;  /* 0x0000001f0b0b7819 */ /* 0x000fd000000006ff */
[----:B------:R0:W1:Y:S01]  /*5080*/  SYNCS.PHASECHK.TRANS64.TRYWAIT P2, [UR7+0x30850], R11 ;  /* 0x0308500bff0075a7 */ /* 0x0000620008040147 */
[----:B------:R-:W-:Y:S05]  /*5090*/  @!P0 BRA `(.L_x_12164) ;  /* 0x0000000000048947 */ /* 0x000fea0003800000 */
[----:B------:R-:W-:Y:S01]  /*50a0*/  BPT.TRAP 0x1 ;  /* 0x000000040000795c */ /* 0x000fe20000300000 */
.L_x_12164:
[----:B-1----:R-:W-:Y:S05]  /*50b0*/  @P2 BRA `(.L_x_12162) ;  /* 0x0000000000082947 */ /* 0x002fea0003800000 */
[----:B------:R-:W1:Y:S02]  /*50c0*/  SYNCS.PHASECHK.TRANS64.TRYWAIT P2, [UR7+0x30850], R11 ;  /* 0x0308500bff0075a7 */ /* 0x000e640008040147 */
[----:B-1----:R-:W-:Y:S05]  /*50d0*/  @!P2 BRA `(.L_x_12165) ;  /* 0x0000008400bca947 */ /* 0x002fea0003800000 */
.L_x_12162:
[----:B-1----:R-:W2:Y:S01]  /*50e0*/  LDL R12, [R1+0x4] ;  /* 0x00000400010c7983 */ /* 0x002ea20000100800 */
        /* <DEDUP_REMOVED lines=10> */
[----:B------:R-:W-:Y:S01]  /*5190*/  MUFU.TANH R154, R35 ;  /* 0x00000023009a7308 */ /* 0x000fe20000002400 */
        /* <DEDUP_REMOVED lines=19> */
[----:B0-----:R-:W-:Y:S01]  /*52d0*/  FMUL.FTZ R39, R64, UR5 ;  /* 0x0000000540277c20 */ /* 0x001fe20008410000 */
[----:B------:R-:W-:Y:S01]  /*52e0*/  FMUL.FTZ R22, R37, UR5 ;  /* 0x0000000525167c20 */ /* 0x000fe20008410000 */
[----:B------:R-:W-:Y:S01]  /*52f0*/  FMUL.FTZ R23, R40, UR5 ;  /* 0x0000000528177c20 */ /* 0x000fe20008410000 */
[----:B------:R-:W-:Y:S01]  /*5300*/  FMUL.FTZ R24, R41, UR5 ;  /* 0x0000000529187c20 */ /* 0x000fe20008410000 */
[----:B------:R0:W3:Y:S01]  /*5310*/  MUFU.TANH R29, R38 ;  /* 0x00000026001d7308 */ /* 0x0000e20000002400 */
[----:B-1----:R-:W-:-:S02]  /*5320*/  IMAD.MOV.U32 R50, RZ, RZ, R30 ;  /* 0x000000ffff327224 */ /* 0x002fc400078e001e */
[----:B------:R-:W-:Y:S01]  /*5330*/  FMUL.FTZ R30, R53, UR5 ;  /* 0x00000005351e7c20 */ /* 0x000fe20008410000 */
[----:B------:R-:W-:Y:S01]  /*5340*/  FMUL.FTZ R53, R78, UR5 ;  /* 0x000000054e357c20 */ /* 0x000fe20008410000 */
[----:B------:R-:W-:Y:S01]  /*5350*/  FMUL.FTZ R40, R65, UR5 ;  /* 0x0000000541287c20 */ /* 0x000fe20008410000 */
[----:B------:R-:W-:Y:S01]  /*5360*/  FMUL.FTZ R41, R66, UR5 ;  /* 0x0000000542297c20 */ /* 0x000fe20008410000 */
[----:B------:R-:W-:Y:S01]  /*5370*/  FMUL.FTZ R32, R57, UR5 ;  /* 0x0000000539207c20 */ /* 0x000fe20008410000 */
        /* <DEDUP_REMOVED lines=9> */
[----:B------:R-:W-:Y:S01]  /*5410*/  MUFU.TANH R11, R11 ;  /* 0x0000000b000b7308 */ /* 0x000fe20000002400 */
[----:B---3--:R-:W-:-:S02]  /*5420*/  IMAD.MOV.U32 R51, RZ, RZ, R29 ;  /* 0x000000ffff337224 */ /* 0x008fc400078e001d */
        /* <DEDUP_REMOVED lines=8> */
[----:B------:R-:W-:-:S06]  /*54b0*/  FMUL.FTZ R62, R87, UR5 ;  /* 0x00000005573e7c20 */ /* 0x000fcc0008410000 */
[----:B------:R0:W1:Y:S08]  /*54c0*/  MUFU.TANH R27, R46 ;  /* 0x0000002e001b7308 */ /* 0x0000700000002400 */
[----:B------:R3:W4:Y:S01]  /*54d0*/  MUFU.TANH R28, R43 ;  /* 0x0000002b001c7308 */ /* 0x0007220000002400 */
[----:B0-----:R-:W-:Y:S01]  /*54e0*/  MOV R46, R155 ;  /* 0x0000009b002e7202 */ /* 0x001fe20000000f00 */
[----:B------:R-:W-:Y:S01]  /*54f0*/  FMUL.FTZ R155, R54, UR5 ;  /* 0x00000005369b7c20 */ /* 0x000fe20008410000 */
[----:B------:R-:W-:-:S05]  /*5500*/  FMUL.FTZ R54, R79, UR5 ;  /* 0x000000054f367c20 */ /* 0x000fca0008410000 */
[----:B------:R-:W-:Y:S01]  /*5510*/  MUFU.TANH R14, R14 ;  /* 0x0000000e000e7308 */ /* 0x000fe20000002400 */
[----:B---3--:R-:W-:Y:S01]  /*5520*/  FMUL.FTZ R43, R68, UR5 ;  /* 0x00000005442b7c20 */ /* 0x008fe20008410000 */
[----:B-1----:R-:W-:Y:S02]  /*5530*/  IMAD.MOV.U32 R47, RZ, RZ, R27 ;  /* 0x000000ffff2f7224 */ /* 0x002fe400078e001b */
[----:B------:R-:W-:-:S03]  /*5540*/  FMUL.FTZ R27, R48, UR5 ;  /* 0x00000005301b7c20 */ /* 0x000fc60008410000 */
[----:B------:R-:W-:Y:S01]  /*5550*/  MOV R64, R47 ;  /* 0x0000002f00407202 */ /* 0x000fe20000000f00 */
[----:B------:R0:W1:Y:S01]  /*5560*/  MUFU.TANH R31, R42 ;  /* 0x0000002a001f7308 */ /* 0x0000620000002400 */
[----:B----4-:R-:W-:Y:S02]  /*5570*/  IMAD.MOV.U32 R48, RZ, RZ, R28 ;  /* 0x000000ffff307224 */ /* 0x010fe400078e001c */
[----:B------:R-:W-:Y:S01]  /*5580*/  FMUL.FTZ R28, R49, UR5 ;  /* 0x00000005311c7c20 */ /* 0x000fe20008410000 */
[----:B------:R-:W-:Y:S01]  /*5590*/  FMUL.FTZ R47, R72, UR5 ;  /* 0x00000005482f7c20 */ /* 0x000fe20008410000 */
[----:B------:R-:W-:Y:S02]  /*55a0*/  IMAD.MOV.U32 R88, RZ, RZ, R64 ;  /* 0x000000ffff587224 */ /* 0x000fe400078e0040 */
[----:B------:R-:W-:Y:S01]  /*55b0*/  FMUL.FTZ R64, R89, UR5 ;  /* 0x0000000559407c20 */ /* 0x000fe20008410000 */
[----:B------:R-:W-:Y:S02]  /*55c0*/  IMAD.MOV.U32 R65, RZ, RZ, R48 ;  /* 0x000000ffff417224 */ /* 0x000fe400078e0030 */
[----:B------:R-:W-:Y:S01]  /*55d0*/  FMUL.FTZ R48, R73, UR5 ;  /* 0x0000000549307c20 */ /* 0x000fe20008410000 */
[----:B------:R-:W-:Y:S01]  /*55e0*/  MUFU.TANH R17, R17 ;  /* 0x0000001100117308 */ /* 0x000fe20000002400 */
[----:B0-----:R-:W-:Y:S01]  /*55f0*/  FMUL.FTZ R42, R67, UR5 ;  /* 0x00000005432a7c20 */ /* 0x001fe20008410000 */
[----:B------:R-:W-:Y:S01]  /*5600*/  MOV R67, R50 ;  /* 0x0000003200437202 */ /* 0x000fe20000000f00 */
[----:B------:R-:W-:Y:S01]  /*5610*/  FMUL.FTZ R50, R75, UR5 ;  /* 0x000000054b327c20 */ /* 0x000fe20008410000 */
[----:B------:R-:W-:Y:S01]  /*5620*/  FMNMX.FTZ R75, R11, R2, !PT ;  /* 0x000000020b4b7209 */ /* 0x000fe20007810000 */
[----:B------:R-:W-:-:S02]  /*5630*/  IMAD.MOV.U32 R89, RZ, RZ, R65 ;  /* 0x000000ffff597224 */ /* 0x000fc400078e0041 */
[----:B------:R-:W-:Y:S01]  /*5640*/  FMUL.FTZ R65, R90, UR5 ;  /* 0x000000055a417c20 */ /* 0x000fe20008410000 */
[----:B------:R-:W-:Y:S01]  /*5650*/  FMUL.FTZ R73, R98, UR5 ;  /* 0x0000000562497c20 */ /* 0x000fe20008410000 */
[----:B------:R-:W-:Y:S01]  /*5660*/  MUFU.TANH R15, R15 ;  /* 0x0000000f000f7308 */ /* 0x000fe20000002400 */
[----:B-1----:R-:W-:Y:S01]  /*5670*/  MOV R49, R31 ;  /* 0x0000001f00317202 */ /* 0x002fe20000000f00 */
[----:B------:R-:W-:Y:S01]  /*5680*/  FMUL.FTZ R31, R56, UR5 ;  /* 0x00000005381f7c20 */ /* 0x000fe20008410000 */
[----:B------:R-:W-:Y:S01]  /*5690*/  FMUL.FTZ R56, R81, UR5 ;  /* 0x0000000551387c20 */ /* 0x000fe20008410000 */
[----:B------:R-:W-:Y:S01]  /*56a0*/  FMUL.FTZ R72, R97, UR5 ;  /* 0x0000000561487c20 */ /* 0x000fe20008410000 */
[----:B------:R-:W-:Y:S01]  /*56b0*/  FMUL.FTZ R97, R117, UR5 ;  /* 0x0000000575617c20 */ /* 0x000fe20008410000 */
[----:B------:R-:W-:Y:S02]  /*56c0*/  IMAD.MOV.U32 R66, RZ, RZ, R49 ;  /* 0x000000ffff427224 */ /* 0x000fe400078e0031 */
[----:B------:R-:W-:Y:S01]  /*56d0*/  FMUL.FTZ R49, R74, UR5 ;  /* 0x000000054a317c20 */ /* 0x000fe20008410000 */
[----:B------:R-:W-:Y:S01]  /*56e0*/  MUFU.TANH R18, R18 ;  /* 0x0000001200127308 */ /* 0x000fe20000002400 */
[----:B------:R-:W-:Y:S01]  /*56f0*/  FMUL.FTZ R74, R99, UR5 ;  /* 0x00000005634a7c20 */ /* 0x000fe20008410000 */
[----:B------:R-:W-:Y:S01]  /*5700*/  MOV R90, R66 ;  /* 0x00000042005a7202 */ /* 0x000fe20000000f00 */
[----:B------:R-:W-:Y:S01]  /*5710*/  FMUL.FTZ R66, R91, UR5 ;  /* 0x000000055b427c20 */ /* 0x000fe20008410000 */
[----:B------:R-:W-:-:S02]  /*5720*/  IMAD.MOV.U32 R91, RZ, RZ, R67 ;  /* 0x000000ffff5b7224 */ /* 0x000fc400078e0043 */
[----:B------:R-:W-:Y:S02]  /*5730*/  FMUL.FTZ R67, R92, UR5 ;  /* 0x000000055c437c20 */ /* 0x000fe40008410000 */
        /* <DEDUP_REMOVED lines=23> */
[----:B--2---:R-:W-:Y:S01]  /*58b0*/  R2UR UR10, R12 ;  /* 0x000000000c0a72ca */ /* 0x004fe200000e0000 */
[----:B------:R-:W-:Y:S01]  /*58c0*/  FMUL.FTZ R12, R25, UR5 ;  /* 0x00000005190c7c20 */ /* 0x000fe20008410000 */
[----:B------:R-:W-:Y:S01]  /*58d0*/  FMUL.FTZ R25, R44, UR5 ;  /* 0x000000052c197c20 */ /* 0x000fe20008410000 */
[----:B------:R-:W-:-:S02]  /*58e0*/  IMAD.MOV.U32 R44, RZ, RZ, R154 ;  /* 0x000000ffff2c7224 */ /* 0x000fc400078e009a */
[----:B------:R-:W-:Y:S01]  /*58f0*/  FMUL.FTZ R154, R55, UR5 ;  /* 0x00000005379a7c20 */ /* 0x000fe20008410000 */
[----:B------:R-:W-:Y:S01]  /*5900*/  FMUL.FTZ R55, R80, UR5 ;  /* 0x0000000550377c20 */ /* 0x000fe20008410000 */
[----:B------:R-:W0:Y:S01]  /*5910*/  MUFU.TANH R12, R12 ;  /* 0x0000000c000c7308 */ /* 0x000e220000002400 */
[----:B------:R-:W-:Y:S02]  /*5920*/  IMAD.MOV.U32 R68, RZ, RZ, R44 ;  /* 0x000000ffff447224 */ /* 0x000fe400078e002c */
[----:B------:R-:W-:Y:S01]  /*5930*/  FMUL.FTZ R44, R69, UR5 ;  /* 0x00000005452c7c20 */ /* 0x000fe20008410000 */
[----:B------:R-:W-:Y:S01]  /*5940*/  MOV R69, R45 ;  /* 0x0000002d00457202 */ /* 0x000fe20000000f00 */
[----:B------:R-:W-:Y:S01]  /*5950*/  FMUL.FTZ R45, R70, UR5 ;  /* 0x00000005462d7c20 */ /* 0x000fe20008410000 */
[----:B------:R-:W-:Y:S01]  /*5960*/  IMAD.MOV.U32 R70, RZ, RZ, R46 ;  /* 0x000000ffff467224 */ /* 0x000fe200078e002e */
[----:B------:R-:W-:Y:S01]  /*5970*/  UIADD3 UR10, UR10, 0x1e800, URZ ;  /* 0x0001e8000a0a7890 */ /* 0x000fe2000fffe03f */
[----:B------:R-:W-:Y:S01]  /*5980*/  FMUL.FTZ R46, R71, UR5 ;  /* 0x00000005472e7c20 */ /* 0x000fe20008410000 */
[----:B------:R-:W-:-:S02]  /*5990*/  IMAD.MOV.U32 R71, RZ, RZ, R51 ;  /* 0x000000ffff477224 */ /* 0x000fc400078e0033 */
[----:B------:R-:W-:Y:S01]  /*59a0*/  FMUL.FTZ R51, R76, UR5 ;  /* 0x000000054c337c20 */ /* 0x000fe20008410000 */
[----:B------:R-:W-:Y:S01]  /*59b0*/  USHF.R.U32.HI UR10, URZ, 0x4, UR10 ;  /* 0x000000043f0a7899 */ /* 0x000fe2000801160a */
[----:B------:R-:W-:Y:S01]  /*59c0*/  MOV R81, R70 ;  /* 0x0000004600517202 */ /* 0x000fe20000000f00 */
[----:B------:R-:W-:Y:S01]  /*59d0*/  IMAD.MOV.U32 R80, RZ, RZ, R68 ;  /* 0x000000ffff507224 */ /* 0x000fe200078e0044 */
[----:B------:R-:W1:Y:S01]  /*59e0*/  MUFU.TANH R25, R25 ;  /* 0x0000001900197308 */ /* 0x000e620000002400 */
[----:B------:R-:W-:Y:S01]  /*59f0*/  ULOP3.LUT UR14, UR10, 0x3fff, URZ, 0xc0, !UPT ;  /* 0x00003fff0a0e7892 */ /* 0x000fe2000f8ec03f */
[----:B------:R-:W-:Y:S01]  /*5a00*/  MOV R100, R81 ;  /* 0x0000005100647202 */ /* 0x000fe20000000f00 */
[----:B------:R-:W-:Y:S01]  /*5a10*/  UIMAD UR10, UR4, 0x600, UR7 ;  /* 0x00000600040a78a4 */ /* 0x000fe2000f8e0207 */
[----:B0-----:R-:W-:Y:S01]  /*5a20*/  FMNMX.FTZ R76, R12, R75, !PT ;  /* 0x0000004b0c4c7209 */ /* 0x001fe20007810000 */
[----:B------:R-:W-:Y:S01]  /*5a30*/  ULOP3.LUT UR14, UR14, 0x10000, URZ, 0xfc, !UPT ;  /* 0x000100000e0e7892 */ /* 0x000fe2000f8efc3f */
[----:B------:R-:W-:Y:S01]  /*5a40*/  FMNMX.FTZ R75, R13, R8, !PT ;  /* 0x000000080d4b7209 */ /* 0x000fe20007810000 */
[----:B------:R-:W-:Y:S01]  /*5a50*/  IMAD.MOV.U32 R92, RZ, RZ, R71 ;  /* 0x000000ffff5c7224 */ /* 0x000fe200078e0047 */
[----:B------:R-:W0:Y:S01]  /*5a60*/  MUFU.TANH R154, R154 ;  /* 0x0000009a009a7308 */ /* 0x000e220000002400 */
[----:B------:R-:W-:Y:S01]  /*5a70*/  IMAD.MOV.U32 R82, RZ, RZ, R69 ;  /* 0x000000ffff527224 */ /* 0x000fe200078e0045 */
[----:B------:R-:W-:Y:S01]  /*5a80*/  UMOV UR22, UR10 ;  /* 0x0000000a00167c82 */ /* 0x000fe20008000000 */
[----:B------:R-:W-:Y:S01]  /*5a90*/  FMNMX.FTZ R78, R14, R75, !PT ;  /* 0x0000004b0e4e7209 */ /* 0x000fe20007810000 */
[----:B------:R-:W-:Y:S01]  /*5aa0*/  UMOV UR20, UR14 ;  /* 0x0000000e00147c82 */ /* 0x000fe20008000000 */
[----:B------:R-:W-:Y:S01]  /*5ab0*/  FMNMX.FTZ R75, R15, R76, !PT ;  /* 0x0000004c0f4b7209 */ /* 0x000fe20007810000 */
[----:B------:R-:W-:Y:S01]  /*5ac0*/  HGMMA.64x64x16.F32 R120, gdesc[UR20].tnspB, R120, gsb0 ;  /* 0x40e00000147879f0 */ /* 0x000fe20008000878 */
[----:B------:R-:W-:Y:S01]  /*5ad0*/  UIADD3 UR22, UR10, 0x80, URZ ;  /* 0x000000800a167890 */ /* 0x000fe2000fffe03f */
[----:B------:R-:W-:Y:S01]  /*5ae0*/  FMNMX.FTZ R79, R17, R78, !PT ;  /* 0x0000004e114f7209 */ /* 0x000fe20007810000 */
[----:B------:R-:W-:Y:S01]  /*5af0*/  UIADD3 UR20, UR14, 0x2, URZ ;  /* 0x000000020e147890 */ /* 0x000fe2000fffe03f */
[----:B------:R-:W-:Y:S01]  /*5b00*/  FMNMX.FTZ R76, R16, R75, !PT ;  /* 0x0000004b104c7209 */ /* 0x000fe20007810000 */
[----:B------:R-:W-:Y:S01]  /*5b10*/  UMOV UR23, 0x40000040 ;  /* 0x4000004000177882 */ /* 0x000fe20000000000 */
[----:B------:R-:W-:Y:S01]  /*5b20*/  UMOV UR21, 0x40000040 ;  /* 0x4000004000157882 */ /* 0x000fe20000000000 */
[----:B------:R-:W-:Y:S01]  /*5b30*/  FMNMX.FTZ R79, R18, R79, !PT ;  /* 0x0000004f124f7209 */ /* 0x000fe20007810000 */
[----:B------:R-:W-:Y:S01]  /*5b40*/  FMUL.FTZ R78, R101, UR5 ;  /* 0x00000005654e7c20 */ /* 0x000fe20008410000 */
[----:B------:R-:W-:Y:S01]  /*5b50*/  IMAD.MOV.U32 R101, RZ, RZ, R80 ;  /* 0x000000ffff657224 */ /* 0x000fe200078e0050 */
[----:B------:R-:W-:Y:S01]  /*5b60*/  FMNMX.FTZ R75, R19, R76, !PT ;  /* 0x0000004c134b7209 */ /* 0x000fe20007810000 */
[----:B------:R-:W-:Y:S01]  /*5b70*/  MUFU.TANH R41, R41 ;  /* 0x0000002900297308 */ /* 0x000fe20000002400 */
[----:B------:R-:W-:Y:S01]  /*5b80*/  FMNMX.FTZ R79, R100, R79, !PT ;  /* 0x0000004f644f7209 */ /* 0x000fe20007810000 */
[----:B------:R-:W-:Y:S01]  /*5b90*/  FMUL.FTZ R69, R94, UR5 ;  /* 0x000000055e457c20 */ /* 0x000fe20008410000 */
[----:B------:R-:W-:Y:S01]  /*5ba0*/  FMNMX.FTZ R76, R20, R75, !PT ;  /* 0x0000004b144c7209 */ /* 0x000fe20007810000 */
[----:B------:R-:W-:Y:S01]  /*5bb0*/  FMUL.FTZ R70, R95, UR5 ;  /* 0x000000055f467c20 */ /* 0x000fe20008410000 */
[----:B------:R-:W-:Y:S01]  /*5bc0*/  FMNMX.FTZ R79, R101, R79, !PT ;  /* 0x0000004f654f7209 */ /* 0x000fe20007810000 */
[----:B------:R-:W-:Y:S01]  /*5bd0*/  FMUL.FTZ R68, R93, UR5 ;  /* 0x000000055d447c20 */ /* 0x000fe20008410000 */
[----:B------:R-:W-:Y:S01]  /*5be0*/  FMNMX.FTZ R75, R21, R76, !PT ;  /* 0x0000004c154b7209 */ /* 0x000fe20007810000 */
[----:B------:R-:W2:Y:S01]  /*5bf0*/  MUFU.TANH R39, R39 ;  /* 0x0000002700277308 */ /* 0x000ea20000002400 */
[----:B------:R-:W-:Y:S01]  /*5c00*/  FMNMX.FTZ R79, R92, R79, !PT ;  /* 0x0000004f5c4f7209 */ /* 0x000fe20007810000 */
[----:B------:R-:W-:Y:S01]  /*5c10*/  FMUL.FTZ R71, R96, UR5 ;  /* 0x0000000560477c20 */ /* 0x000fe20008410000 */
[----:B------:R-:W-:Y:S01]  /*5c20*/  FMNMX.FTZ R76, R22, R75, !PT ;  /* 0x0000004b164c7209 */ /* 0x000fe20007810000 */
[----:B------:R-:W-:Y:S01]  /*5c30*/  FMUL.FTZ R75, R102, UR5 ;  /* 0x00000005664b7c20 */ /* 0x000fe20008410000 */
[----:B------:R-:W-:Y:S01]  /*5c40*/  FMNMX.FTZ R79, R91, R79, !PT ;  /* 0x0000004f5b4f7209 */ /* 0x000fe20007810000 */
[----:B------:R-:W-:Y:S01]  /*5c50*/  FMUL.FTZ R96, R116, UR5 ;  /* 0x0000000574607c20 */ /* 0x000fe20008410000 */
[----:B------:R-:W-:Y:S01]  /*5c60*/  FMNMX.FTZ R81, R23, R76, !PT ;  /* 0x0000004c17517209 */ /* 0x000fe20007810000 */
[----:B------:R-:W-:Y:S01]  /*5c70*/  FMUL.FTZ R76, R103, UR5 ;  /* 0x00000005674c7c20 */ /* 0x000fe20008410000 */
[----:B------:R-:W-:Y:S01]  /*5c80*/  FMNMX.FTZ R79, R90, R79, !PT ;  /* 0x0000004f5a4f7209 */ /* 0x000fe20007810000 */
[----:B------:R-:W-:Y:S01]  /*5c90*/  IMAD.MOV.U32 R103, RZ, RZ, R82 ;  /* 0x000000ffff677224 */ /* 0x000fe200078e0052 */
[----:B------:R-:W-:Y:S01]  /*5ca0*/  FMNMX.FTZ R80, R24, R81, !PT ;  /* 0x0000005118507209 */ /* 0x000fe20007810000 */
[----:B------:R-:W-:Y:S01]  /*5cb0*/  MUFU.TANH R42, R42 ;  /* 0x0000002a002a7308 */ /* 0x000fe20000002400 */
[----:B------:R-:W-:-:S02]  /*5cc0*/  FMNMX.FTZ R79, R89, R79, !PT ;  /* 0x0000004f594f7209 */ /* 0x000fc40007810000 */
[----:B-1----:R-:W-:Y:S02]  /*5cd0*/  FMNMX.FTZ R81, R25, R80, !PT ;  /* 0x0000005019517209 */ /* 0x002fe40007810000 */
[----:B------:R-:W-:Y:S02]  /*5ce0*/  FMNMX.FTZ R79, R88, R79, !PT ;  /* 0x0000004f584f7209 */ /* 0x000fe40007810000 */
[----:B------:R-:W-:Y:S01]  /*5cf0*/  FMNMX.FTZ R80, R26, R81, !PT ;  /* 0x000000511a507209 */ /* 0x000fe20007810000 */
[----:B------:R-:W1:Y:S01]  /*5d00*/  MUFU.TANH R40, R40 ;  /* 0x0000002800287308 */ /* 0x000e620000002400 */
[----:B------:R-:W-:Y:S01]  /*5d10*/  FMNMX.FTZ R82, R103, R79, !PT ;  /* 0x0000004f67527209 */ /* 0x000fe20007810000 */
[----:B------:R-:W-:Y:S01]  /*5d20*/  FMUL.FTZ R81, R104, UR5 ;  /* 0x0000000568517c20 */ /* 0x000fe20008410000 */
[----:B------:R-:W-:Y:S01]  /*5d30*/  FMNMX.FTZ R79, R27, R80, !PT ;  /* 0x000000501b4f7209 */ /* 0x000fe20007810000 */
[----:B------:R-:W-:Y:S01]  /*5d40*/  IMAD.MOV.U32 R104, RZ, RZ, R88 ;  /* 0x000000ffff687224 */ /* 0x000fe200078e0058 */
[----:B------:R-:W-:Y:S01]  /*5d50*/  FMNMX.FTZ R83, R157, R82, !PT ;  /* 0x000000529d537209 */ /* 0x000fe20007810000 */
[----:B------:R-:W-:Y:S01]  /*5d60*/  FMUL.FTZ R82, R105, UR5 ;  /* 0x0000000569527c20 */ /* 0x000fe20008410000 */
[----:B------:R-:W-:Y:S01]  /*5d70*/  FMNMX.FTZ R80, R28, R79, !PT ;  /* 0x0000004f1c507209 */ /* 0x000fe20007810000 */
[----:B------:R-:W3:Y:S01]  /*5d80*/  MUFU.TANH R45, R45 ;  /* 0x0000002d002d7308 */ /* 0x000ee20000002400 */
[----:B------:R-:W-:-:S02]  /*5d90*/  FMNMX.FTZ R84, R156, R83, !PT ;  /* 0x000000539c547209 */ /* 0x000fc40007810000 */
[----:B------:R-:W-:Y:S02]  /*5da0*/  FMNMX.FTZ R79, R29, R80, !PT ;  /* 0x000000501d4f7209 */ /* 0x000fe40007810000 */
[----:B------:R-:W-:Y:S02]  /*5db0*/  FMNMX.FTZ R83, R155, R84, !PT ;  /* 0x000000549b537209 */ /* 0x000fe40007810000 */
[----:B------:R-:W-:Y:S01]  /*5dc0*/  FMNMX.FTZ R80, R30, R79, !PT ;  /* 0x0000004f1e507209 */ /* 0x000fe20007810000 */
[----:B------:R-:W4:Y:S01]  /*5dd0*/  MUFU.TANH R43, R43 ;  /* 0x0000002b002b7308 */ /* 0x000f220000002400 */
[----:B0-----:R-:W-:Y:S01]  /*5de0*/  FMNMX.FTZ R84, R154, R83, !PT ;  /* 0x000000539a547209 */ /* 0x001fe20007810000 */
[----:B------:R-:W-:Y:S01]  /*5df0*/  FMUL.FTZ R79, R106, UR5 ;  /* 0x000000056a4f7c20 */ /* 0x000fe20008410000 */
[----:B------:R-:W-:Y:S01]  /*5e00*/  FMNMX.FTZ R83, R31, R80, !PT ;  /* 0x000000501f537209 */ /* 0x000fe20007810000 */
[----:B------:R-:W-:Y:S01]  /*5e10*/  IMAD.MOV.U32 R106, RZ, RZ, R90 ;  /* 0x000000ffff6a7224 */ /* 0x000fe200078e005a */
[----:B------:R-:W-:Y:S01]  /*5e20*/  FMNMX.FTZ R85, R33, R84, !PT ;  /* 0x0000005421557209 */ /* 0x000fe20007810000 */
[----:B------:R-:W-:Y:S01]  /*5e30*/  FMUL.FTZ R80, R107, UR5 ;  /* 0x000000056b507c20 */ /* 0x000fe20008410000 */
[----:B------:R-:W-:Y:S01]  /*5e40*/  FMNMX.FTZ R84, R32, R83, !PT ;  /* 0x0000005320547209 */ /* 0x000fe20007810000 */
[----:B------:R-:W0:Y:S01]  /*5e50*/  MUFU.TANH R46, R46 ;  /* 0x0000002e002e7308 */ /* 0x000e220000002400 */
[----:B------:R-:W-:Y:S01]  /*5e60*/  FMNMX.FTZ R86, R34, R85, !PT ;  /* 0x0000005522567209 */ /* 0x000fe20007810000 */
[----:B------:R-:W-:Y:S01]  /*5e70*/  FMUL.FTZ R85, R108, UR5 ;  /* 0x000000056c557c20 */ /* 0x000fe20008410000 */
[----:B------:R-:W-:Y:S01]  /*5e80*/  FMNMX.FTZ R83, R35, R84, !PT ;  /* 0x0000005423537209 */ /* 0x000fe20007810000 */
[----:B------:R-:W-:Y:S01]  /*5e90*/  IMAD.MOV.U32 R107, RZ, RZ, R91 ;  /* 0x000000ffff6b7224 */ /* 0x000fe200078e005b */
[----:B------:R-:W-:Y:S01]  /*5ea0*/  FMNMX.FTZ R87, R37, R86, !PT ;  /* 0x0000005625577209 */ /* 0x000fe20007810000 */
[----:B------:R-:W-:Y:S01]  /*5eb0*/  FMUL.FTZ R91, R112, UR5 ;  /* 0x00000005705b7c20 */ /* 0x000fe20008410000 */
[----:B------:R-:W-:Y:S01]  /*5ec0*/  FMNMX.FTZ R84, R36, R83, !PT ;  /* 0x0000005324547209 */ /* 0x000fe20007810000 */
[----:B------:R-:W5:Y:S01]  /*5ed0*/  MUFU.TANH R44, R44 ;  /* 0x0000002c002c7308 */ /* 0x000f620000002400 */
[----:B------:R-:W-:-:S02]  /*5ee0*/  FMNMX.FTZ R86, R38, R87, !PT ;  /* 0x0000005726567209 */ /* 0x000fc40007810000 */
[----:B--2---:R-:W-:Y:S01]  /*5ef0*/  FMNMX.FTZ R83, R39, R84, !PT ;  /* 0x0000005427537209 */ /* 0x004fe20007810000 */
[----:B------:R-:W-:Y:S02]  /*5f00*/  WARPGROUP.DEPBAR.LE gsb0, 0x0 ;  /* 0x00008000000079c5 */ /* 0x000fe40000010000 */
[----:B------:R-:W-:Y:S02]  /*5f10*/  WARPGROUP.ARRIVE ;  /* 0x00000000000079c5 */ /* 0x000fe40000000000 */
[----:B------:R-:W2:Y:S01]  /*5f20*/  MUFU.TANH R49, R49 ;  /* 0x0000003100317308 */ /* 0x000ea20000002400 */
[----:B------:R-:W-:Y:S01]  /*5f30*/  FMNMX.FTZ R87, R41, R86, !PT ;  /* 0x0000005629577209 */ /* 0x000fe20007810000 */
[----:B------:R-:W-:Y:S01]  /*5f40*/  FMUL.FTZ R86, R109, UR5 ;  /* 0x000000056d567c20 */ /* 0x000fe20008410000 */
[----:B-1----:R-:W-:Y:S01]  /*5f50*/  FMNMX.FTZ R84, R40, R83, !PT ;  /* 0x0000005328547209 */ /* 0x002fe20007810000 */
[----:B------:R-:W-:Y:S01]  /*5f60*/  HGMMA.64x64x16.F32 R120, gdesc[UR20].tnspB, R120, gsb0 ;  /* 0x40e00000147879f0 */ /* 0x000fe20008000878 */
[----:B------:R-:W-:Y:S01]  /*5f70*/  UIADD3 UR22, UR10, 0x100, URZ ;  /* 0x000001000a167890 */ /* 0x000fe2000fffe03f */
[----:B------:R-:W-:Y:S01]  /*5f80*/  FMNMX.FTZ R88, R42, R87, !PT ;  /* 0x000000572a587209 */ /* 0x000fe20007810000 */
[----:B------:R-:W-:Y:S01]  /*5f90*/  UIADD3 UR20, UR14, 0x4, URZ ;  /* 0x000000040e147890 */ /* 0x000fe2000fffe03f */
[----:B------:R-:W1:Y:S01]  /*5fa0*/  MUFU.TANH R47, R47 ;  /* 0x0000002f002f7308 */ /* 0x000e620000002400 */
[----:B------:R-:W-:Y:S01]  /*5fb0*/  UMOV UR23, 0x40000040 ;  /* 0x4000004000177882 */ /* 0x000fe20000000000 */
[----:B------:R-:W-:Y:S01]  /*5fc0*/  UMOV UR21, 0x40000040 ;  /* 0x4000004000157882 */ /* 0x000fe20000000000 */
[----:B---3--:R-:W-:-:S02]  /*5fd0*/  FMNMX.FTZ R87, R45, R88, !PT ;  /* 0x000000582d577209 */ /* 0x008fc40007810000 */
[----:B----4-:R-:W-:Y:S02]  /*5fe0*/  FMNMX.FTZ R83, R43, R84, !PT ;  /* 0x000000542b537209 */ /* 0x010fe40007810000 */
[----:B0-----:R-:W-:Y:S01]  /*5ff0*/  FMNMX.FTZ R88, R46, R87, !PT ;  /* 0x000000572e587209 */ /* 0x001fe20007810000 */
[----:B------:R-:W0:Y:S01]  /*6000*/  MUFU.TANH R50, R50 ;  /* 0x0000003200327308 */ /* 0x000e220000002400 */
[----:B-----5:R-:W-:Y:S01]  /*6010*/  FMNMX.FTZ R84, R44, R83, !PT ;  /* 0x000000532c547209 */ /* 0x020fe20007810000 */
[----:B------:R-:W-:Y:S01]  /*6020*/  FMUL.FTZ R83, R110, UR5 ;  /* 0x000000056e537c20 */ /* 0x000fe20008410000 */
[----:B------:R-:W-:Y:S01]  /*6030*/  MOV R105, R89 ;  /* 0x0000005900697202 */ /* 0x000fe20000000f00 */
[----:B------:R-:W3:Y:S01]  /*6040*/  S2R R110, SR_TID.X ;  /* 0x00000000006e7919 */ /* 0x000ee20000002100 */
[----:B--2---:R-:W-:Y:S02]  /*6050*/  FMNMX.FTZ R89, R49, R88, !PT ;  /* 0x0000005831597209 */ /* 0x004fe40007810000 */
[----:B------:R-:W-:Y:S01]  /*6060*/  MOV R108, R92 ;  /* 0x0000005c006c7202 */ /* 0x000fe20000000f00 */
[----:B------:R-:W2:Y:S01]  /*6070*/  MUFU.TANH R48, R48 ;  /* 0x0000003000307308 */ /* 0x000ea20000002400 */
[----:B-1----:R-:W-:Y:S01]  /*6080*/  FMNMX.FTZ R87, R47, R84, !PT ;  /* 0x000000542f577209 */ /* 0x002fe20007810000 */
[----:B------:R-:W-:-:S06]  /*6090*/  FMUL.FTZ R92, R113, UR5 ;  /* 0x00000005715c7c20 */ /* 0x000fcc0008410000 */
[----:B------:R-:W1:Y:S01]  /*60a0*/  MUFU.TANH R53, R53 ;  /* 0x0000003500357308 */ /* 0x000e620000002400 */
[----:B0-----:R-:W-:-:S07]  /*60b0*/  FMNMX.FTZ R88, R50, R89, !PT ;  /* 0x0000005932587209 */ /* 0x001fce0007810000 */
[----:B------:R-:W0:Y:S01]  /*60c0*/  MUFU.TANH R51, R51 ;  /* 0x0000003300337308 */ /* 0x000e220000002400 */
[----:B--2---:R-:W-:-:S07]  /*60d0*/  FMNMX.FTZ R84, R48, R87, !PT ;  /* 0x0000005730547209 */ /* 0x004fce0007810000 */
[----:B------:R-:W2:Y:S01]  /*60e0*/  MUFU.TANH R54, R54 ;  /* 0x0000003600367308 */ /* 0x000ea20000002400 */
[----:B-1----:R-:W-:Y:S02]  /*60f0*/  FMNMX.FTZ R89, R53, R88, !PT ;  /* 0x0000005835597209 */ /* 0x002fe40007810000 */
[----:B---3--:R-:W-:Y:S02]  /*6100*/  SHF.R.U32.HI R109, RZ, 0x7, R110 ;  /* 0x00000007ff6d7819 */ /* 0x008fe4000001166e */
[----:B------:R-:W-:Y:S01]  /*6110*/  ISETP.GE.U32.AND P2, PT, R110, 0x180, PT ;  /* 0x000001806e00780c */ /* 0x000fe20003f46070 */
[----:B------:R-:W-:Y:S02]  /*6120*/  IMAD.MOV.U32 R110, RZ, RZ, R100 ;  /* 0x000000ffff6e7224 */ /* 0x000fe400078e0064 */
[----:B------:R-:W1:Y:S01]  /*6130*/  MUFU.TANH R52, R52 ;  /* 0x0000003400347308 */ /* 0x000e620000002400 */
[----:B0-----:R-:W-:Y:S01]  /*6140*/  FMNMX.FTZ R87, R51, R84, !PT ;  /* 0x0000005433577209 */ /* 0x001fe20007810000 */
[----:B------:R-:W-:-:S02]  /*6150*/  FMUL.FTZ R84, R111, UR5 ;  /* 0x000000056f547c20 */ /* 0x000fc40008410000 */
[----:B------:R-:W3:Y:S04]  /*6160*/  LDL R111, [R1] ;  /* 0x00000000016f7983 */ /* 0x000ee80000100800 */
        /* <DEDUP_REMOVED lines=8> */
[----:B------:R-:W-:Y:S01]  /*61f0*/  HGMMA.64x64x16.F32 R120, gdesc[UR20].tnspB, R120, gsb0 ;  /* 0x40e00000147879f0 */ /* 0x000fe20008000878 */
[----:B------:R-:W-:Y:S01]  /*6200*/  UIADD3 UR22, UR10, 0x180, URZ ;  /* 0x000001800a167890 */ /* 0x000fe2000fffe03f */
[----:B--2---:R-:W-:Y:S01]  /*6210*/  FMNMX.FTZ R87, R55, R88, !PT ;  /* 0x0000005837577209 */ /* 0x004fe20007810000 */
[----:B------:R-:W-:-:S03]  /*6220*/  UIADD3 UR20, UR14, 0x6, URZ ;  /* 0x000000060e147890 */ /* 0x000fc6000fffe03f */
[----:B------:R-:W0:Y:S01]  /*6230*/  MUFU.TANH R56, R56 ;  /* 0x0000003800387308 */ /* 0x000e220000002400 */
[----:B------:R-:W-:Y:S01]  /*6240*/  UMOV UR23, 0x40000040 ;  /* 0x4000004000177882 */ /* 0x000fe20000000000 */
[----:B------:R-:W-:-:S06]  /*6250*/  UMOV UR21, 0x40000040 ;  /* 0x4000004000157882 */ /* 0x000fcc0000000000 */
        /* <DEDUP_REMOVED lines=10> */
[----:B------:R-:W-:-:S06]  /*6300*/  FMUL.FTZ R89, R114, UR5 ;  /* 0x0000000572597c20 */ /* 0x000fcc0008410000 */
[----:B------:R-:W0:Y:S01]  /*6310*/  MUFU.TANH R63, R63 ;  /* 0x0000003f003f7308 */ /* 0x000e220000002400 */
[----:B--2---:R-:W-:-:S07]  /*6320*/  FMNMX.FTZ R88, R60, R87, !PT ;  /* 0x000000573c587209 */ /* 0x004fce0007810000 */
[----:B------:R-:W2:Y:S01]  /*6330*/  MUFU.TANH R66, R66 ;  /* 0x0000004200427308 */ /* 0x000ea20000002400 */
[----:B-1----:R-:W-:Y:S01]  /*6340*/  FMNMX.FTZ R93, R65, R90, !PT ;  /* 0x0000005a415d7209 */ /* 0x002fe20007810000 */
[----:B------:R-:W-:-:S06]  /*6350*/  FMUL.FTZ R90, R115, UR5 ;  /* 0x00000005735a7c20 */ /* 0x000fcc0008410000 */
[----:B------:R-:W1:Y:S01]  /*6360*/  MUFU.TANH R64, R64 ;  /* 0x0000004000407308 */ /* 0x000e620000002400 */
[----:B0-----:R-:W-:Y:S01]  /*6370*/  FMNMX.FTZ R87, R63, R88, !PT ;  /* 0x000000583f577209 */ /* 0x001fe20007810000 */
[----:B------:R-:W-:Y:S02]  /*6380*/  WARPGROUP.DEPBAR.LE gsb0, 0x0 ;  /* 0x00008000000079c5 */ /* 0x000fe40000010000 */
[----:B------:R-:W-:-:S04]  /*6390*/  WARPGROUP.ARRIVE ;  /* 0x00000000000079c5 */ /* 0x000fc80000000000 */
[----:B------:R-:W0:Y:S01]  /*63a0*/  MUFU.TANH R69, R69 ;  /* 0x0000004500457308 */ /* 0x000e220000002400 */
[----:B--2---:R-:W-:Y:S01]  /*63b0*/  FMNMX.FTZ R94, R66, R93, !PT ;  /* 0x0000005d425e7209 */ /* 0x004fe20007810000 */
[----:B------:R-:W-:Y:S01]  /*63c0*/  HGMMA.64x64x16.F32 R120, gdesc[UR20].tnspB, R120, gsb0 ;  /* 0x40e00000147879f0 */ /* 0x000fe20008000878 */
[----:B------:R-:W-:Y:S01]  /*63d0*/  UIADD3 UR22, UR10, 0x200, URZ ;  /* 0x000002000a167890 */ /* 0x000fe2000fffe03f */
[----:B-1----:R-:W-:Y:S01]  /*63e0*/  FMNMX.FTZ R88, R64, R87, !PT ;  /* 0x0000005740587209 */ /* 0x002fe20007810000 */
[----:B------:R-:W-:-:S03]  /*63f0*/  UIADD3 UR20, UR14, 0x600, URZ ;  /* 0x000006000e147890 */ /* 0x000fc6000fffe03f */
        /* <DEDUP_REMOVED lines=17> */
[----:B------:R-:W-:-:S06]  /*6510*/  FMUL.FTZ R93, R118, UR5 ;  /* 0x00000005765d7c20 */ /* 0x000fcc0008410000 */
[----:B------:R-:W0:Y:S01]  /*6520*/  MUFU.TANH R77, R77 ;  /* 0x0000004d004d7308 */ /* 0x000e220000002400 */
[----:B-1----:R-:W-:Y:S01]  /*6530*/  FMNMX.FTZ R88, R72, R87, !PT ;  /* 0x0000005748587209 */ /* 0x002fe20007810000 */
[----:B------:R-:W-:Y:S02]  /*6540*/  WARPGROUP.DEPBAR.LE gsb0, 0x0 ;  /* 0x00008000000079c5 */ /* 0x000fe40000010000 */
[----:B------:R-:W-:-:S04]  /*6550*/  WARPGROUP.ARRIVE ;  /* 0x00000000000079c5 */ /* 0x000fc80000000000 */
[----:B------:R-:W1:Y:S01]  /*6560*/  MUFU.TANH R76, R76 ;  /* 0x0000004c004c7308 */ /* 0x000e620000002400 */
[----:B--2---:R-:W-:Y:S01]  /*6570*/  FMNMX.FTZ R95, R75, R94, !PT ;  /* 0x0000005e4b5f7209 */ /* 0x004fe20007810000 */
[----:B------:R-:W-:Y:S01]  /*6580*/  HGMMA.64x64x16.F32 R120, gdesc[UR20].tnspB, R120, gsb0 ;  /* 0x40e00000147879f0 */ /* 0x000fe20008000878 */
[----:B------:R-:W-:Y:S01]  /*6590*/  UIADD3 UR22, UR10, 0x280, URZ ;  /* 0x000002800a167890 */ /* 0x000fe2000fffe03f */
[----:B0-----:R-:W-:Y:S01]  /*65a0*/  FMNMX.FTZ R87, R77, R88, !PT ;  /* 0x000000584d577209 */ /* 0x001fe20007810000 */
        /* <DEDUP_REMOVED lines=43> */
[----:B--2---:R-:W-:Y:S02]  /*6860*/  FMNMX.FTZ R94, R96, R87, !PT ;  /* 0x00000057605e7209 */ /* 0x004fe40007810000 */
[----:B0-----:R-:W-:Y:S01]  /*6870*/  FMNMX.FTZ R99, R95, R88, !PT ;  /* 0x000000585f637209 */ /* 0x001fe20007810000 */
[----:B------:R-:W-:Y:S01]  /*6880*/  VIADD R88, R109, 0x9 ;  /* 0x000000096d587836 */ /* 0x000fe20000000000 */
[----:B------:R-:W-:-:S03]  /*6890*/  MOV R109, R101 ;  /* 0x00000065006d7202 */ /* 0x000fc60000000f00 */
[----:B------:R-:W0:Y:S01]  /*68a0*/  SHFL.BFLY PT, R98, R99, 0x2, 0x1f ;  /* 0x0c401f0063627f89 */ /* 0x000e2200000e0000 */
[----:B------:R-:W-:Y:S02]  /*68b0*/  SEL R100, R88, 0x9, !P2 ;  /* 0x0000000958647807 */ /* 0x000fe40005000000 */
[----:B-1----:R-:W-:Y:S01]  /*68c0*/  FMNMX.FTZ R94, R97, R94, !PT ;  /* 0x0000005e615e7209 */ /* 0x002fe20007810000 */
[----:B------:R-:W1:Y:S04]  /*68d0*/  LDC R88, c[0x0][0x988] ;  /* 0x00026200ff587b82 */ /* 0x000e680000000800 */
[----:B------:R-:W2:Y:S01]  /*68e0*/  SHFL.BFLY PT, R87, R94, 0x2, 0x1f ;  /* 0x0c401f005e577f89 */ /* 0x000ea200000e0000 */
[----:B------:R-:W-:Y:S02]  /*68f0*/  WARPGROUP.DEPBAR.LE gsb0, 0x0 ;  /* 0x00008000000079c5 */ /* 0x000fe40000010000 */
[----:B------:R-:W-:-:S06]  /*6900*/  WARPGROUP.ARRIVE ;  /* 0x00000000000079c5 */ /* 0x000fcc0000000000 */
[----:B------:R-:W-:Y:S01]  /*6910*/  HGMMA.64x64x16.F32 R120, gdesc[UR20].tnspB, R120, gsb0 ;  /* 0x40e00000147879f0 */ /* 0x000fe20008000878 */
[----:B------:R-:W-:Y:S02]  /*6920*/  UIADD3 UR22, UR10, 0x380, URZ ;  /* 0x000003800a167890 */ /* 0x000fe4000fffe03f */
[----:B------:R-:W-:Y:S01]  /*6930*/  UIADD3 UR20, UR14, 0x606, URZ ;  /* 0x000006060e147890 */ /* 0x000fe2000fffe03f */
[----:B------:R-:W-:Y:S01]  /*6940*/  UMOV UR23, 0x40000040 ;  /* 0x4000004000177882 */ /* 0x000fe20000000000 */
[----:B------:R-:W-:Y:S01]  /*6950*/  UMOV UR21, 0x40000040 ;  /* 0x4000004000157882 */ /* 0x000fe20000000000 */
[----:B0-----:R-:W-:-:S05]  /*6960*/  FMNMX.FTZ R98, R99, R98, !PT ;  /* 0x0000006263627209 */ /* 0x001fca0007810000 */
[----:B------:R-:W-:Y:S01]  /*6970*/  SHFL.BFLY PT, R99, R98, 0x1, 0x1f ;  /* 0x0c201f0062637f89 */ /* 0x000fe200000e0000 */
[----:B--2---:R-:W-:Y:S02]  /*6980*/  FMNMX.FTZ R87, R94, R87, !PT ;  /* 0x000000575e577209 */ /* 0x004fe40007810000 */
[----:B------:R-:W-:-:S03]  /*6990*/  @!P1 LEA R94, R0, UR36, 0x3 ;  /* 0x00000024005e9c11 */ /* 0x000fc6000f8e18ff */
[----:B------:R-:W0:Y:S02]  /*69a0*/  SHFL.BFLY PT, R102, R87, 0x1, 0x1f ;  /* 0x0c201f0057667f89 */ /* 0x000e2400000e0000 */
[----:B------:R-:W-:-:S05]  /*69b0*/  @!P1 VIADD R94, R94, 0x30840 ;  /* 0x000308405e5e9836 */ /* 0x000fca0000000000 */
[----:B------:R-:W-:Y:S02]  /*69c0*/  @!P1 PRMT R94, RZ, 0x654, R94 ;  /* 0x00000654ff5e9816 */ /* 0x000fe4000000005e */
[----:B0-----:R-:W-:-:S05]  /*69d0*/  FMNMX.FTZ R87, R87, R102, !PT ;  /* 0x0000006657577209 */ /* 0x001fca0007810000 */
[----:B------:R-:W-:-:S04]  /*69e0*/  FADD.FTZ R101, -R87, R2 ;  /* 0x0000000257657221 */ /* 0x000fc80000010100 */
[----:B-1----:R-:W-:-:S06]  /*69f0*/  FMUL.FTZ R2, R101, R88 ;  /* 0x0000005865027220 */ /* 0x002fcc0000410000 */
[----:B------:R-:W-:Y:S01]  /*6a00*/  MUFU.EX2 R2, R2 ;  /* 0x0000000200027308 */ /* 0x000fe20000000800 */
[----:B------:R-:W-:Y:S02]  /*6a10*/  WARPGROUP.DEPBAR.LE gsb0, 0x0 ;  /* 0x00008000000079c5 */ /* 0x000fe40000010000 */
[----:B------:R-:W-:-:S06]  /*6a20*/  WARPGROUP.ARRIVE ;  /* 0x00000000000079c5 */ /* 0x000fcc0000000000 */
[----:B------:R-:W-:Y:S01]  /*6a30*/  HGMMA.64x64x16.F32 R120, gdesc[UR20].tnspB, R120, gsb0 ;  /* 0x40e00000147879f0 */ /* 0x000fe20008000878 */
[----:B------:R-:W-:Y:S02]  /*6a40*/  UIADD3 UR22, UR10, 0x400, URZ ;  /* 0x000004000a167890 */ /* 0x000fe4000fffe03f */
[----:B------:R-:W-:Y:S01]  /*6a50*/  UIADD3 UR20, UR14, 0xc00, URZ ;  /* 0x00000c000e147890 */ /* 0x000fe2000fffe03f */
[----:B------:R-:W-:Y:S01]  /*6a60*/  UMOV UR23, 0x40000040 ;  /* 0x4000004000177882 */ /* 0x000fe20000000000 */
[----:B------:R-:W-:Y:S01]  /*6a70*/  UMOV UR21, 0x40000040 ;  /* 0x4000004000157882 */ /* 0x000fe20000000000 */
        /* <DEDUP_REMOVED lines=23> */
[----:B------:R-:W-:Y:S03]  /*6bf0*/  HGMMA.64x64x16.F32 R120, gdesc[UR20].tnspB, R120, gsb0 ;  /* 0x40e00000147879f0 */ /* 0x000fe60008000878 */
[----:B------:R-:W-:Y:S02]  /*6c00*/  WARPGROUP.DEPBAR.LE gsb0, 0x0 ;  /* 0x00008000000079c5 */ /* 0x000fe40000010000 */
[----:B------:R0:W-:Y:S06]  /*6c10*/  BAR.ARV R100, 0x100 ;  /* 0x000400640000751d */ /* 0x0001ec0000002000 */
[----:B------:R1:W-:Y:S02]  /*6c20*/  @!P1 SYNCS.ARRIVE.TRANS64.RED.A1T0 RZ, [R94+URZ], RZ ;  /* 0x000000ff5eff99a7 */ /* 0x0003e4000810043f */
[----:B-1----:R-:W-:Y:S01]  /*6c30*/  FMNMX.FTZ R94, R98, R99, !PT ;  /* 0x00000063625e7209 */ /* 0x002fe20007810000 */
[----:B------:R-:W-:Y:S01]  /*6c40*/  FMUL.FTZ R99, R87, R88 ;  /* 0x0000005857637220 */ /* 0x000fe20000410000 */
[----:B------:R-:W-:-:S03]  /*6c50*/  MOV R98, UR4 ;  /* 0x0000000400627c02 */ /* 0x000fc60008000f00 */
[-C--:B------:R-:W-:Y:S01]  /*6c60*/  FMUL.FTZ R101, R94, R88.reuse ;  /* 0x000000585e657220 */ /* 0x080fe20000410000 */
[----:B------:R-:W-:Y:S01]  /*6c70*/  @!P1 LEA R98, R98, UR36, 0x3 ;  /* 0x0000002462629c11 */ /* 0x000fe2000f8e18ff */
[----:B------:R-:W-:Y:S01]  /*6c80*/  FADD.FTZ R8, -R94, R8 ;  /* 0x000000085e087221 */ /* 0x000fe20000010100 */
[-CC-:B------:R-:W-:Y:S01]  /*6c90*/  FFMA.FTZ R11, R11, R88.reuse, -R99.reuse ;  /* 0x000000580b0b7223 */ /* 0x180fe20000010863 */
[-C--:B------:R-:W-:Y:S01]  /*6ca0*/  FFMA.FTZ R12, R12, R88.reuse, -R99 ;  /* 0x000000580c0c7223 */ /* 0x080fe20000010863 */
[-C--:B------:R-:W-:Y:S01]  /*6cb0*/  FFMA.FTZ R13, R13, R88.reuse, -R101 ;  /* 0x000000580d0d7223 */ /* 0x080fe20000010865 */
[----:B------:R-:W-:Y:S02]  /*6cc0*/  @!P1 VIADD R98, R98, 0x30860 ;  /* 0x0003086062629836 */ /* 0x000fe40000000000 */
[-CC-:B------:R-:W-:Y:S01]  /*6cd0*/  FFMA.FTZ R15, R15, R88.reuse, -R99.reuse ;  /* 0x000000580f0f7223 */ /* 0x180fe20000010863 */
[-C--:B------:R-:W-:Y:S01]  /*6ce0*/  FFMA.FTZ R16, R16, R88.reuse, -R99 ;  /* 0x0000005810107223 */ /* 0x080fe20000010863 */
[-CC-:B------:R-:W-:Y:S01]  /*6cf0*/  FFMA.FTZ R14, R14, R88.reuse, -R101.reuse ;  /* 0x000000580e0e7223 */ /* 0x180fe20000010865 */
[-CC-:B------:R-:W-:Y:S01]  /*6d00*/  FFMA.FTZ R17, R17, R88.reuse, -R101.reuse ;  /* 0x0000005811117223 */ /* 0x180fe20000010865 */
[----:B------:R-:W-:Y:S01]  /*6d10*/  @!P1 PRMT R98, RZ, 0x654, R98 ;  /* 0x00000654ff629816 */ /* 0x000fe20000000062 */
[-C--:B------:R-:W-:Y:S01]  /*6d20*/  FFMA.FTZ R18, R18, R88.reuse, -R101 ;  /* 0x0000005812127223 */ /* 0x080fe20000010865 */
[-C--:B------:R-:W-:Y:S01]  /*6d30*/  FMUL.FTZ R8, R8, R88.reuse ;  /* 0x0000005808087220 */ /* 0x080fe20000410000 */
[----:B------:R-:W1:Y:S01]  /*6d40*/  MUFU.EX2 R11, R11 ;  /* 0x0000000b000b7308 */ /* 0x000e620000000800 */
[----:B------:R2:W-:Y:S01]  /*6d50*/  @!P1 SYNCS.ARRIVE.TRANS64.RED.A1T0 RZ, [R98+URZ], RZ ;  /* 0x000000ff62ff99a7 */ /* 0x0005e2000810043f */
[-CC-:B------:R-:W-:Y:S01]  /*6d60*/  FFMA.FTZ R19, R19, R88.reuse, -R99.reuse ;  /* 0x0000005813137223 */ /* 0x180fe20000010863 */
[-CC-:B------:R-:W-:Y:S01]  /*6d70*/  FFMA.FTZ R20, R20, R88.reuse, -R99.reuse ;  /* 0x0000005814147223 */ /* 0x180fe20000010863 */
[-CC-:B------:R-:W-:Y:S01]  /*6d80*/  FFMA.FTZ R21, R21, R88.reuse, -R99.reuse ;  /* 0x0000005815157223 */ /* 0x180fe20000010863 */
[-CC-:B------:R-:W-:Y:S01]  /*6d90*/  FFMA.FTZ R22, R22, R88.reuse, -R99.reuse ;  /* 0x0000005816167223 */ /* 0x180fe20000010863 */
[-CC-:B------:R-:W-:Y:S01]  /*6da0*/  FFMA.FTZ R23, R23, R88.reuse, -R99.reuse ;  /* 0x0000005817177223 */ /* 0x180fe20000010863 */
[-CC-:B------:R-:W-:Y:S01]  /*6db0*/  FFMA.FTZ R24, R24, R88.reuse, -R99.reuse ;  /* 0x0000005818187223 */ /* 0x180fe20000010863 */
[----:B------:R-:W-:Y:S01]  /*6dc0*/  MUFU.EX2 R12, R12 ;  /* 0x0000000c000c7308 */ /* 0x000fe20000000800 */
[-CC-:B--2---:R-:W-:Y:S01]  /*6dd0*/  FFMA.FTZ R98, R28, R88.reuse, -R99.reuse ;  /* 0x000000581c627223 */ /* 0x184fe20000010863 */
        /* <DEDUP_REMOVED lines=38> */
[----:B------:R-:W4:Y:S01]  /*7040*/  MUFU.EX2 R14, R14 ;  /* 0x0000000e000e7308 */ /* 0x000f220000000800 */
[-CC-:B------:R-:W-:Y:S01]  /*7050*/  FFMA.FTZ R92, R92, R88.reuse, -R99.reuse ;  /* 0x000000585c5c7223 */ /* 0x180fe20000010863 */
[-CC-:B------:R-:W-:Y:S01]  /*7060*/  FFMA.FTZ R96, R96, R88.reuse, -R99.reuse ;  /* 0x0000005860607223 */ /* 0x180fe20000010863 */
[----:B------:R-:W-:Y:S01]  /*7070*/  FFMA.FTZ R97, R97, R88, -R99 ;  /* 0x0000005861617223 */ /* 0x000fe20000010863 */
[----:B-1----:R-:W-:Y:S01]  /*7080*/  FFMA.FTZ R99, R2, R9, R11 ;  /* 0x0000000902637223 */ /* 0x002fe2000001000b */
[----:B0-----:R-:W-:Y:S01]  /*7090*/  FFMA.FTZ R100, R28, R10, R13 ;  /* 0x0000000a1c647223 */ /* 0x001fe2000001000d */
[----:B------:R-:W-:Y:S01]  /*70a0*/  F2FP.F16.F32.PACK_AB R8, R12, R11 ;  /* 0x0000000b0c08723e */ /* 0x000fe200000000ff */
[-CC-:B------:R-:W-:Y:S01]  /*70b0*/  FFMA.FTZ R105, R105, R88.reuse, -R101.reuse ;  /* 0x0000005869697223 */ /* 0x180fe20000010865 */
[----:B------:R-:W-:Y:S01]  /*70c0*/  MUFU.EX2 R17, R17 ;  /* 0x0000001100117308 */ /* 0x000fe20000000800 */
[----:B--2---:R-:W-:Y:S01]  /*70d0*/  F2FP.F16.F32.PACK_AB R10, R16, R15 ;  /* 0x0000000f100a723e */ /* 0x004fe200000000ff */
[----:B------:R-:W-:-:S06]  /*70e0*/  FFMA.FTZ R102, R104, R88, -R101 ;  /* 0x0000005868667223 */ /* 0x000fcc0000010865 */
[----:B------:R-:W0:Y:S01]  /*70f0*/  MUFU.EX2 R18, R18 ;  /* 0x0000001200127308 */ /* 0x000e220000000800 */
[----:B----4-:R-:W-:Y:S01]  /*7100*/  F2FP.F16.F32.PACK_AB R9, R14, R13 ;  /* 0x0000000d0e09723e */ /* 0x010fe200000000ff */
[----:B------:R-:W-:-:S06]  /*7110*/  FADD.FTZ R12, R12, R99 ;  /* 0x000000630c0c7221 */ /* 0x000fcc0000010000 */
[----:B------:R-:W1:Y:S01]  /*7120*/  MUFU.EX2 R19, R19 ;  /* 0x0000001300137308 */ /* 0x000e620000000800 */
[----:B------:R-:W-:-:S07]  /*7130*/  FADD.FTZ R100, R14, R100 ;  /* 0x000000640e647221 */ /* 0x000fce0000010000 */
[----:B------:R-:W-:Y:S01]  /*7140*/  MUFU.EX2 R20, R20 ;  /* 0x0000001400147308 */ /* 0x000fe20000000800 */
[----:B0-----:R-:W-:Y:S01]  /*7150*/  F2FP.F16.F32.PACK_AB R11, R18, R17 ;  /* 0x00000011120b723e */ /* 0x001fe200000000ff */
[-CC-:B------:R-:W-:Y:S01]  /*7160*/  FFMA.FTZ R13, R106, R88.reuse, -R101.reuse ;  /* 0x000000586a0d7223 */ /* 0x180fe20000010865 */
[----:B------:R-:W-:Y:S01]  /*7170*/  FADD.FTZ R15, R15, R12 ;  /* 0x0000000c0f0f7221 */ /* 0x000fe20000010000 */
[----:B------:R-:W-:Y:S01]  /*7180*/  FADD.FTZ R17, R17, R100 ;  /* 0x0000006411117221 */ /* 0x000fe20000010000 */
[-CC-:B------:R-:W-:Y:S01]  /*7190*/  FFMA.FTZ R106, R103, R88.reuse, -R101.reuse ;  /* 0x00000058676a7223 */ /* 0x180fe20000010865 */
[----:B------:R0:W-:Y:S02]  /*71a0*/  STSM.16.M88.4 [R3+0x1e800], R8 ;  /* 0x01e8000803007844 */ /* 0x0001e40000000200 */
[----:B------:R-:W-:Y:S08]  /*71b0*/  MUFU.EX2 R21, R21 ;  /* 0x0000001500157308 */ /* 0x000ff00000000800 */
[----:B------:R-:W-:Y:S01]  /*71c0*/  MUFU.EX2 R22, R22 ;  /* 0x0000001600167308 */ /* 0x000fe20000000800 */
[-CC-:B0-----:R-:W-:Y:S01]  /*71d0*/  FFMA.FTZ R9, R110, R88.reuse, -R101.reuse ;  /* 0x000000586e097223 */ /* 0x181fe20000010865 */
[-CC-:B------:R-:W-:Y:S01]  /*71e0*/  FFMA.FTZ R10, R109, R88.reuse, -R101.reuse ;  /* 0x000000586d0a7223 */ /* 0x180fe20000010865 */
[-CC-:B------:R-:W-:Y:S01]  /*71f0*/  FFMA.FTZ R11, R108, R88.reuse, -R101.reuse ;  /* 0x000000586c0b7223 */ /* 0x180fe20000010865 */
[----:B------:R-:W-:-:S04]  /*7200*/  FFMA.FTZ R110, R107, R88, -R101 ;  /* 0x000000586b6e7223 */ /* 0x000fc80000010865 */
[----:B------:R-:W-:Y:S08]  /*7210*/  MUFU.EX2 R23, R23 ;  /* 0x0000001700177308 */ /* 0x000ff00000000800 */
[----:B------:R-:W0:Y:S08]  /*7220*/  MUFU.EX2 R9, R9 ;  /* 0x0000000900097308 */ /* 0x000e300000000800 */
[----:B------:R-:W2:Y:S01]  /*7230*/  MUFU.EX2 R10, R10 ;  /* 0x0000000a000a7308 */ /* 0x000ea20000000800 */
[----:B------:R-:W-:Y:S01]  /*7240*/  FADD.FTZ R16, R16, R15 ;  /* 0x0000000f10107221 */ /* 0x000fe20000010000 */
[----:B------:R-:W-:-:S06]  /*7250*/  FADD.FTZ R18, R18, R17 ;  /* 0x0000001112127221 */ /* 0x000fcc0000010000 */
[----:B------:R-:W4:Y:S01]  /*7260*/  MUFU.EX2 R11, R11 ;  /* 0x0000000b000b7308 */ /* 0x000f220000000800 */
[----:B-1----:R-:W-:Y:S01]  /*7270*/  FADD.FTZ R15, R19, R16 ;  /* 0x00000010130f7221 */ /* 0x002fe20000010000 */
[----:B0-----:R-:W-:-:S06]  /*7280*/  FADD.FTZ R17, R9, R18 ;  /* 0x0000001209117221 */ /* 0x001fcc0000010000 */
[----:B------:R-:W0:Y:S01]  /*7290*/  MUFU.EX2 R110, R110 ;  /* 0x0000006e006e7308 */ /* 0x000e220000000800 */
[----:B------:R-:W-:Y:S01]  /*72a0*/  FADD.FTZ R14, R20, R15 ;  /* 0x0000000f140e7221 */ /* 0x000fe20000010000 */
[----:B--2---:R-:W-:-:S06]  /*72b0*/  FADD.FTZ R16, R10, R17 ;  /* 0x000000110a107221 */ /* 0x004fcc0000010000 */
[----:B------:R-:W1:Y:S01]  /*72c0*/  MUFU.EX2 R13, R13 ;  /* 0x0000000d000d7308 */ /* 0x000e620000000800 */
[----:B------:R-:W-:Y:S01]  /*72d0*/  FADD.FTZ R15, R21, R14 ;  /* 0x0000000e150f7221 */ /* 0x000fe20000010000 */
[----:B----4-:R-:W-:-:S06]  /*72e0*/  FADD.FTZ R17, R11, R16 ;  /* 0x000000100b117221 */ /* 0x010fcc0000010000 */
[----:B------:R-:W2:Y:S01]  /*72f0*/  MUFU.EX2 R24, R24 ;  /* 0x0000001800187308 */ /* 0x000ea20000000800 */
[----:B------:R-:W-:-:S07]  /*7300*/  FFMA.FTZ R103, R157, R88, -R101 ;  /* 0x000000589d677223 */ /* 0x000fce0000010865 */
[----:B------:R-:W4:Y:S01]  /*7310*/  MUFU.EX2 R105, R105 ;  /* 0x0000006900697308 */ /* 0x000f220000000800 */
[----:B------:R-:W-:Y:S01]  /*7320*/  FADD.FTZ R14, R22, R15 ;  /* 0x0000000f160e7221 */ /* 0x000fe20000010000 */
[----:B0-----:R-:W-:-:S06]  /*7330*/  FADD.FTZ R16, R110, R17 ;  /* 0x000000116e107221 */ /* 0x001fcc0000010000 */
[----:B------:R-:W0:Y:S01]  /*7340*/  MUFU.EX2 R25, R25 ;  /* 0x0000001900197308 */ /* 0x000e220000000800 */
[----:B------:R-:W-:-:S07]  /*7350*/  FFMA.FTZ R107, R156, R88, -R101 ;  /* 0x000000589c6b7223 */ /* 0x000fce0000010865 */
[----:B------:R-:W5:Y:S01]  /*7360*/  MUFU.EX2 R102, R102 ;  /* 0x0000006600667308 */ /* 0x000f620000000800 */
[----:B------:R-:W-:Y:S01]  /*7370*/  FADD.FTZ R15, R23, R14 ;  /* 0x0000000e170f7221 */ /* 0x000fe20000010000 */
[----:B-1----:R-:W-:-:S06]  /*7380*/  FADD.FTZ R16, R13, R16 ;  /* 0x000000100d107221 */ /* 0x002fcc0000010000 */
[----:B------:R-:W1:Y:S01]  /*7390*/  MUFU.EX2 R26, R26 ;  /* 0x0000001a001a7308 */ /* 0x000e620000000800 */
[----:B------:R-:W-:-:S07]  /*73a0*/  FFMA.FTZ R104, R155, R88, -R101 ;  /* 0x000000589b687223 */ /* 0x000fce0000010865 */
[----:B------:R-:W3:Y:S01]  /*73b0*/  MUFU.EX2 R106, R106 ;  /* 0x0000006a006a7308 */ /* 0x000ee20000000800 */
[----:B--2---:R-:W-:Y:S01]  /*73c0*/  FADD.FTZ R14, R24, R15 ;  /* 0x0000000f180e7221 */ /* 0x004fe20000010000 */
[----:B----4-:R-:W-:-:S06]  /*73d0*/  FADD.FTZ R15, R105, R16 ;  /* 0x00000010690f7221 */ /* 0x010fcc0000010000 */
[----:B------:R-:W2:Y:S01]  /*73e0*/  MUFU.EX2 R27, R27 ;  /* 0x0000001b001b7308 */ /* 0x000ea20000000800 */
[----:B------:R-:W-:-:S07]  /*73f0*/  FFMA.FTZ R108, R154, R88, -R101 ;  /* 0x000000589a6c7223 */ /* 0x000fce0000010865 */
[----:B------:R-:W4:Y:S01]  /*7400*/  MUFU.EX2 R103, R103 ;  /* 0x0000006700677308 */ /* 0x000f220000000800 */
[----:B0-----:R-:W-:Y:S01]  /*7410*/  FADD.FTZ R17, R25, R14 ;  /* 0x0000000e19117221 */ /* 0x001fe20000010000 */
[----:B-----5:R-:W-:-:S06]  /*7420*/  FADD.FTZ R15, R102, R15 ;  /* 0x0000000f660f7221 */ /* 0x020fcc0000010000 */
[----:B------:R-:W0:Y:S01]  /*7430*/  MUFU.EX2 R98, R98 ;  /* 0x0000006200627308 */ /* 0x000e220000000800 */
[----:B------:R-:W-:-:S07]  /*7440*/  FFMA.FTZ R33, R33, R88, -R101 ;  /* 0x0000005821217223 */ /* 0x000fce0000010865 */
[----:B------:R-:W5:Y:S01]  /*7450*/  MUFU.EX2 R107, R107 ;  /* 0x0000006b006b7308 */ /* 0x000f620000000800 */
[----:B-1----:R-:W-:Y:S01]  /*7460*/  FADD.FTZ R14, R26, R17 ;  /* 0x000000111a0e7221 */ /* 0x002fe20000010000 */
[----:B---3--:R-:W-:-:S06]  /*7470*/  FADD.FTZ R16, R106, R15 ;  /* 0x0000000f6a107221 */ /* 0x008fcc0000010000 */
        /* <DEDUP_REMOVED lines=30> */
[----:B------:R-:W-:Y:S01]  /*7660*/  MUFU.EX2 R39, R39 ;  /* 0x0000002700277308 */ /* 0x000fe20000000800 */
[----:B------:R-:W-:-:S07]  /*7670*/  FFMA.FTZ R45, R46, R88, -R101 ;  /* 0x000000582e2d7223 */ /* 0x000fce0000010865 */
[----:B------:R-:W1:Y:S01]  /*7680*/  MUFU.EX2 R41, R41 ;  /* 0x0000002900297308 */ /* 0x000e620000000800 */
[----:B--2---:R-:W-:Y:S01]  /*7690*/  FADD.FTZ R17, R35, R14 ;  /* 0x0000000e23117221 */ /* 0x004fe20000010000 */
[----:B----4-:R-:W-:-:S06]  /*76a0*/  FADD.FTZ R18, R37, R16 ;  /* 0x0000001025127221 */ /* 0x010fcc0000010000 */
[----:B------:R-:W-:Y:S01]  /*76b0*/  MUFU.EX2 R40, R40 ;  /* 0x0000002800287308 */ /* 0x000fe20000000800 */
[----:B------:R-:W-:Y:S01]  /*76c0*/  FFMA.FTZ R8, R62, R88, -R101 ;  /* 0x000000583e087223 */ /* 0x000fe20000010865 */
[----:B------:R-:W-:-:S06]  /*76d0*/  F2FP.F16.F32.PACK_AB R9, R10, R9 ;  /* 0x000000090a09723e */ /* 0x000fcc00000000ff */
[----:B------:R-:W2:Y:S01]  /*76e0*/  MUFU.EX2 R42, R42 ;  /* 0x0000002a002a7308 */ /* 0x000ea20000000800 */
[----:B------:R-:W-:Y:S01]  /*76f0*/  FFMA.FTZ R49, R49, R88, -R101 ;  /* 0x0000005831317223 */ /* 0x000fe20000010865 */
[----:B------:R-:W-:Y:S01]  /*7700*/  F2FP.F16.F32.PACK_AB R10, R22, R21 ;  /* 0x00000015160a723e */ /* 0x000fe200000000ff */
[----:B0-----:R-:W-:-:S05]  /*7710*/  FADD.FTZ R22, R36, R17 ;  /* 0x0000001124167221 */ /* 0x001fca0000010000 */
[----:B------:R-:W0:Y:S01]  /*7720*/  MUFU.EX2 R43, R43 ;  /* 0x0000002b002b7308 */ /* 0x000e220000000800 */
[----:B------:R-:W-:Y:S01]  /*7730*/  FFMA.FTZ R12, R66, R88, -R101 ;  /* 0x00000058420c7223 */ /* 0x000fe20000010865 */
[----:B-----5:R-:W-:-:S06]  /*7740*/  FADD.FTZ R18, R109, R18 ;  /* 0x000000126d127221 */ /* 0x020fcc0000010000 */
[----:B------:R-:W3:Y:S01]  /*7750*/  MUFU.EX2 R38, R38 ;  /* 0x0000002600267308 */ /* 0x000ee20000000800 */
[----:B------:R-:W-:Y:S01]  /*7760*/  FFMA.FTZ R61, R61, R88, -R101 ;  /* 0x000000583d3d7223 */ /* 0x000fe20000010865 */
[----:B-1----:R-:W-:-:S06]  /*7770*/  FADD.FTZ R21, R41, R18 ;  /* 0x0000001229157221 */ /* 0x002fcc0000010000 */
[----:B------:R-:W1:Y:S01]  /*7780*/  MUFU.EX2 R45, R45 ;  /* 0x0000002d002d7308 */ /* 0x000e620000000800 */
[----:B--2---:R-:W-:-:S07]  /*7790*/  FADD.FTZ R21, R42, R21 ;  /* 0x000000152a157221 */ /* 0x004fce0000010000 */
[----:B------:R2:W-:Y:S08]  /*77a0*/  MUFU.EX2 R66, R8 ;  /* 0x0000000800427308 */ /* 0x0005f00000000800 */
[----:B------:R-:W4:Y:S01]  /*77b0*/  MUFU.EX2 R44, R44 ;  /* 0x0000002c002c7308 */ /* 0x000f220000000800 */
[----:B--2---:R-:W-:Y:S01]  /*77c0*/  F2FP.F16.F32.PACK_AB R8, R20, R19 ;  /* 0x000000131408723e */ /* 0x004fe200000000ff */
[----:B------:R-:W-:-:S06]  /*77d0*/  FADD.FTZ R19, R39, R22 ;  /* 0x0000001627137221 */ /* 0x000fcc0000010000 */
[----:B------:R-:W2:Y:S01]  /*77e0*/  MUFU.EX2 R49, R49 ;  /* 0x0000003100317308 */ /* 0x000ea20000000800 */
[----:B------:R-:W-:-:S07]  /*77f0*/  FADD.FTZ R22, R40, R19 ;  /* 0x0000001328167221 */ /* 0x000fce0000010000 */
[----:B------:R-:W-:Y:S08]  /*7800*/  MUFU.EX2 R62, R61 ;  /* 0x0000003d003e7308 */ /* 0x000ff00000000800 */
[----:B------:R5:W-:Y:S01]  /*7810*/  MUFU.EX2 R61, R12 ;  /* 0x0000000c003d7308 */ /* 0x000be20000000800 */
[----:B------:R-:W-:Y:S02]  /*7820*/  F2FP.F16.F32.PACK_AB R14, R26, R25 ;  /* 0x000000191a0e723e */ /* 0x000fe400000000ff */
[----:B------:R-:W2:Y:S05]  /*7830*/  LDL R25, [R1+0xc] ;  /* 0x00000c0001197983 */ /* 0x000eaa0000100800 */
[----:B------:R-:W2:Y:S01]  /*7840*/  MUFU.EX2 R47, R47 ;  /* 0x0000002f002f7308 */ /* 0x000ea20000000800 */
[----:B-----5:R-:W-:Y:S01]  /*7850*/  F2FP.F16.F32.PACK_AB R12, R24, R23 ;  /* 0x00000017180c723e */ /* 0x020fe200000000ff */
[----:B0-----:R-:W-:Y:S01]  /*7860*/  FADD.FTZ R23, R43, R22 ;  /* 0x000000162b177221 */ /* 0x001fe20000010000 */
[----:B---3--:R-:W-:-:S04]  /*7870*/  FADD.FTZ R22, R38, R21 ;  /* 0x0000001526167221 */ /* 0x008fc80000010000 */
[----:B-1----:R-:W-:Y:S01]  /*7880*/  FADD.FTZ R22, R45, R22 ;  /* 0x000000162d167221 */ /* 0x002fe20000010000 */
[----:B------:R-:W0:Y:S01]  /*7890*/  MUFU.EX2 R48, R48 ;  /* 0x0000003000307308 */ /* 0x000e220000000800 */
[----:B----4-:R-:W-:Y:S02]  /*78a0*/  FADD.FTZ R24, R44, R23 ;  /* 0x000000172c187221 */ /* 0x010fe40000010000 */
[----:B--2---:R-:W-:Y:S02]  /*78b0*/  FADD.FTZ R23, R49, R22 ;  /* 0x0000001631177221 */ /* 0x004fe40000010000 */
[----:B------:R-:W2:Y:S01]  /*78c0*/  LDL R22, [R1+0x8] ;  /* 0x0000080001167983 */ /* 0x000ea20000100800 */
[----:B------:R-:W-:Y:S01]  /*78d0*/  F2FP.F16.F32.PACK_AB R11, R110, R11 ;  /* 0x0000000b6e0b723e */ /* 0x000fe200000000ff */
[-CC-:B------:R-:W-:Y:S01]  /*78e0*/  FFMA.FTZ R53, R53, R88.reuse, -R101.reuse ;  /* 0x0000005835357223 */ /* 0x180fe20000010865 */
[-CC-:B------:R-:W-:Y:S01]  /*78f0*/  FFMA.FTZ R54, R54, R88.reuse, -R101.reuse ;  /* 0x0000005836367223 */ /* 0x180fe20000010865 */
[----:B------:R-:W-:Y:S01]  /*7900*/  FADD.FTZ R21, R47, R24 ;  /* 0x000000182f157221 */ /* 0x000fe20000010000 */
[----:B------:R-:W-:Y:S01]  /*7910*/  MUFU.EX2 R51, R51 ;  /* 0x0000003300337308 */ /* 0x000fe20000000800 */
[----:B------:R0:W-:Y:S01]  /*7920*/  STSM.16.M88.4 [R111], R8 ;  /* 0x000000086f007844 */ /* 0x0001e20000000200 */
[-CC-:B------:R-:W-:Y:S01]  /*7930*/  FFMA.FTZ R57, R57, R88.reuse, -R101.reuse ;  /* 0x0000005839397223 */ /* 0x180fe20000010865 */
[----:B------:R-:W-:-:S05]  /*7940*/  FFMA.FTZ R58, R58, R88, -R101 ;  /* 0x000000583a3a7223 */ /* 0x000fca0000010865 */
[----:B------:R-:W-:Y:S08]  /*7950*/  MUFU.EX2 R52, R52 ;  /* 0x0000003400347308 */ /* 0x000ff00000000800 */
[----:B------:R-:W-:Y:S01]  /*7960*/  MUFU.EX2 R55, R55 ;  /* 0x0000003700377308 */ /* 0x000fe20000000800 */
[----:B0-----:R-:W-:Y:S02]  /*7970*/  FADD.FTZ R8, R48, R21 ;  /* 0x0000001530087221 */ /* 0x001fe40000010000 */
[----:B------:R-:W3:Y:S01]  /*7980*/  LDL R21, [R1+0x14] ;  /* 0x0000140001157983 */ /* 0x000ee20000100800 */
[----:B------:R-:W-:-:S04]  /*7990*/  FFMA.FTZ R46, R50, R88, -R101 ;  /* 0x00000058322e7223 */ /* 0x000fc80000010865 */
[----:B------:R-:W-:Y:S08]  /*79a0*/  MUFU.EX2 R56, R56 ;  /* 0x0000003800387308 */ /* 0x000ff00000000800 */
[----:B------:R-:W0:Y:S08]  /*79b0*/  MUFU.EX2 R46, R46 ;  /* 0x0000002e002e7308 */ /* 0x000e300000000800 */
[----:B------:R-:W1:Y:S08]  /*79c0*/  MUFU.EX2 R53, R53 ;  /* 0x0000003500357308 */ /* 0x000e700000000800 */
[----:B------:R-:W4:Y:S01]  /*79d0*/  MUFU.EX2 R54, R54 ;  /* 0x0000003600367308 */ /* 0x000f220000000800 */
[----:B0-----:R-:W-:-:S07]  /*79e0*/  FADD.FTZ R10, R46, R23 ;  /* 0x000000172e0a7221 */ /* 0x001fce0000010000 */
[----:B------:R-:W0:Y:S01]  /*79f0*/  MUFU.EX2 R57, R57 ;  /* 0x0000003900397308 */ /* 0x000e220000000800 */
[----:B------:R-:W-:Y:S01]  /*7a00*/  FADD.FTZ R9, R51, R8 ;  /* 0x0000000833097221 */ /* 0x000fe20000010000 */
[----:B-1----:R-:W-:-:S06]  /*7a10*/  FADD.FTZ R11, R53, R10 ;  /* 0x0000000a350b7221 */ /* 0x002fcc0000010000 */
[----:B------:R-:W1:Y:S01]  /*7a20*/  MUFU.EX2 R58, R58 ;  /* 0x0000003a003a7308 */ /* 0x000e620000000800 */
[----:B------:R-:W-:Y:S01]  /*7a30*/  FFMA.FTZ R65, R65, R88, -R101 ;  /* 0x0000005841417223 */ /* 0x000fe20000010865 */
[----:B------:R-:W-:-:S06]  /*7a40*/  FADD.FTZ R8, R52, R9 ;  /* 0x0000000934087221 */ /* 0x000fcc0000010000 */
[----:B------:R-:W5:Y:S01]  /*7a50*/  MUFU.EX2 R59, R59 ;  /* 0x0000003b003b7308 */ /* 0x000f620000000800 */
[----:B----4-:R-:W-:Y:S01]  /*7a60*/  FADD.FTZ R10, R54, R11 ;  /* 0x0000000b360a7221 */ /* 0x010fe20000010000 */
[----:B------:R-:W-:-:S06]  /*7a70*/  FADD.FTZ R9, R55, R8 ;  /* 0x0000000837097221 */ /* 0x000fcc0000010000 */
[----:B------:R-:W4:Y:S01]  /*7a80*/  MUFU.EX2 R60, R60 ;  /* 0x0000003c003c7308 */ /* 0x000f220000000800 */
[----:B0-----:R-:W-:Y:S01]  /*7a90*/  FADD.FTZ R11, R57, R10 ;  /* 0x0000000a390b7221 */ /* 0x001fe20000010000 */
[----:B------:R-:W-:Y:S01]  /*7aa0*/  FFMA.FTZ R69, R69, R88, -R101 ;  /* 0x0000005845457223 */ /* 0x000fe20000010865 */
[----:B------:R-:W-:-:S05]  /*7ab0*/  FADD.FTZ R8, R56, R9 ;  /* 0x0000000938087221 */ /* 0x000fca0000010000 */
[----:B------:R-:W0:Y:S01]  /*7ac0*/  MUFU.EX2 R63, R63 ;  /* 0x0000003f003f7308 */ /* 0x000e220000000800 */
[----:B-1----:R-:W-:Y:S01]  /*7ad0*/  FADD.FTZ R11, R58, R11 ;  /* 0x0000000b3a0b7221 */ /* 0x002fe20000010000 */
[----:B------:R-:W-:-:S06]  /*7ae0*/  FFMA.FTZ R70, R70, R88, -R101 ;  /* 0x0000005846467223 */ /* 0x000fcc0000010865 */
[----:B------:R-:W1:Y:S01]  /*7af0*/  MUFU.EX2 R65, R65 ;  /* 0x0000004100417308 */ /* 0x000e620000000800 */
[----:B-----5:R-:W-:Y:S01]  /*7b00*/  FADD.FTZ R9, R59, R8 ;  /* 0x000000083b097221 */ /* 0x020fe20000010000 */
[----:B------:R-:W-:-:S06]  /*7b10*/  FADD.FTZ R11, R62, R11 ;  /* 0x0000000b3e0b7221 */ /* 0x000fcc0000010000 */
[----:B------:R-:W5:Y:S01]  /*7b20*/  MUFU.EX2 R64, R64 ;  /* 0x0000004000407308 */ /* 0x000f620000000800 */
[----:B------:R-:W-:Y:S01]  /*7b30*/  FFMA.FTZ R73, R73, R88, -R101 ;  /* 0x0000005849497223 */ /* 0x000fe20000010865 */
[----:B----4-:R-:W-:Y:S01]  /*7b40*/  FADD.FTZ R8, R60, R9 ;  /* 0x000000093c087221 */ /* 0x010fe20000010000 */
[----:B------:R-:W-:-:S05]  /*7b50*/  FADD.FTZ R10, R66, R11 ;  /* 0x0000000b420a7221 */ /* 0x000fca0000010000 */
[----:B------:R-:W4:Y:S01]  /*7b60*/  MUFU.EX2 R20, R69 ;  /* 0x0000004500147308 */ /* 0x000f220000000800 */
[----:B------:R-:W-:Y:S01]  /*7b70*/  FFMA.FTZ R74, R74, R88, -R101 ;  /* 0x000000584a4a7223 */ /* 0x000fe20000010865 */
[----:B0-----:R-:W-:-:S06]  /*7b80*/  FADD.FTZ R9, R63, R8 ;  /* 0x000000083f097221 */ /* 0x001fcc0000010000 */
[----:B------:R-:W0:Y:S01]  /*7b90*/  MUFU.EX2 R67, R67 ;  /* 0x0000004300437308 */ /* 0x000e220000000800 */
[----:B-1----:R-:W-:Y:S01]  /*7ba0*/  FADD.FTZ R10, R65, R10 ;  /* 0x0000000a410a7221 */ /* 0x002fe20000010000 */
[----:B------:R-:W-:-:S06]  /*7bb0*/  FFMA.FTZ R75, R75, R88, -R101 ;  /* 0x000000584b4b7223 */ /* 0x000fcc0000010865 */
[----:B------:R-:W1:Y:S01]  /*7bc0*/  MUFU.EX2 R70, R70 ;  /* 0x0000004600467308 */ /* 0x000e620000000800 */
[----:B-----5:R-:W-:Y:S01]  /*7bd0*/  FADD.FTZ R8, R64, R9 ;  /* 0x0000000940087221 */ /* 0x020fe20000010000 */
[----:B------:R-:W-:-:S06]  /*7be0*/  FADD.FTZ R9, R61, R10 ;  /* 0x0000000a3d097221 */ /* 0x000fcc0000010000 */
[----:B------:R-:W5:Y:S01]  /*7bf0*/  MUFU.EX2 R68, R68 ;  /* 0x0000004400447308 */ /* 0x000f620000000800 */
[----:B------:R-:W-:-:S07]  /*7c00*/  FFMA.FTZ R76, R76, R88, -R101 ;  /* 0x000000584c4c7223 */ /* 0x000fce0000010865 */
[----:B------:R-:W5:Y:S01]  /*7c10*/  MUFU.EX2 R73, R73 ;  /* 0x0000004900497308 */ /* 0x000f620000000800 */
[----:B----4-:R-:W-:Y:S01]  /*7c20*/  FADD.FTZ R9, R20, R9 ;  /* 0x0000000914097221 */ /* 0x010fe20000010000 */
[----:B------:R-:W-:-:S06]  /*7c30*/  F2FP.F16.F32.PACK_AB R13, R105, R13 ;  /* 0x0000000d690d723e */ /* 0x000fcc00000000ff */
[----:B------:R-:W4:Y:S01]  /*7c40*/  MUFU.EX2 R74, R74 ;  /* 0x0000004a004a7308 */ /* 0x000f220000000800 */
[----:B------:R-:W-:Y:S01]  /*7c50*/  F2FP.F16.F32.PACK_AB R15, R106, R102 ;  /* 0x000000666a0f723e */ /* 0x000fe200000000ff */
[----:B------:R-:W-:Y:S01]  /*7c60*/  FFMA.FTZ R79, R79, R88, -R101 ;  /* 0x000000584f4f7223 */ /* 0x000fe20000010865 */
[----:B0-----:R-:W-:-:S05]  /*7c70*/  FADD.FTZ R11, R67, R8 ;  /* 0x00000008430b7221 */ /* 0x001fca0000010000 */
[----:B------:R-:W0:Y:S01]  /*7c80*/  MUFU.EX2 R75, R75 ;  /* 0x0000004b004b7308 */ /* 0x000e220000000800 */
[----:B-1----:R-:W-:Y:S01]  /*7c90*/  FADD.FTZ R10, R70, R9 ;  /* 0x00000009460a7221 */ /* 0x002fe20000010000 */
[----:B------:R-:W-:Y:S01]  /*7ca0*/  FFMA.FTZ R80, R80, R88, -R101 ;  /* 0x0000005850507223 */ /* 0x000fe20000010865 */
[----:B------:R1:W-:Y:S01]  /*7cb0*/  STSM.16.M88.4 [R4], R12 ;  /* 0x0000000c04007844 */ /* 0x0003e20000000200 */
[----:B-----5:R-:W-:-:S04]  /*7cc0*/  FADD.FTZ R8, R68, R11 ;  /* 0x0000000b44087221 */ /* 0x020fc80000010000 */
[----:B------:R-:W5:Y:S01]  /*7cd0*/  MUFU.EX2 R76, R76 ;  /* 0x0000004c004c7308 */ /* 0x000f620000000800 */
[----:B------:R-:W-:Y:S01]  /*7ce0*/  FADD.FTZ R11, R73, R10 ;  /* 0x0000000a490b7221 */ /* 0x000fe20000010000 */
[----:B------:R-:W-:Y:S02]  /*7cf0*/  F2FP.F16.F32.PACK_AB R16, R98, R27 ;  /* 0x0000001b6210723e */ /* 0x000fe400000000ff */
[----:B------:R-:W-:Y:S02]  /*7d00*/  F2FP.F16.F32.PACK_AB R17, R107, R103 ;  /* 0x000000676b11723e */ /* 0x000fe400000000ff */
[----:B------:R-:W-:Y:S02]  /*7d10*/  F2FP.F16.F32.PACK_AB R18, R30, R29 ;  /* 0x0000001d1e12723e */ /* 0x000fe400000000ff */
[----:B------:R-:W-:Y:S01]  /*7d20*/  F2FP.F16.F32.PACK_AB R19, R108, R104 ;  /* 0x000000686c13723e */ /* 0x000fe200000000ff */
[-CC-:B------:R-:W-:Y:S01]  /*7d30*/  FFMA.FTZ R83, R83, R88.reuse, -R101.reuse ;  /* 0x0000005853537223 */ /* 0x180fe20000010865 */
[-C--:B------:R-:W-:Y:S01]  /*7d40*/  FFMA.FTZ R84, R84, R88.reuse, -R101 ;  /* 0x0000005854547223 */ /* 0x080fe20000010865 */
[----:B-1----:R-:W1:Y:S01]  /*7d50*/  MUFU.EX2 R13, R79 ;  /* 0x0000004f000d7308 */ /* 0x002e620000000800 */
[----:B----4-:R-:W-:Y:S01]  /*7d60*/  FADD.FTZ R10, R74, R11 ;  /* 0x0000000b4a0a7221 */ /* 0x010fe20000010000 */
[----:B------:R4:W-:Y:S06]  /*7d70*/  STSM.16.M88.4 [R5], R16 ;  /* 0x0000001005007844 */ /* 0x0009ec0000000200 */
[----:B------:R-:W1:Y:S01]  /*7d80*/  MUFU.EX2 R80, R80 ;  /* 0x0000005000507308 */ /* 0x000e620000000800 */
[----:B0-----:R-:W-:Y:S01]  /*7d90*/  FADD.FTZ R11, R75, R10 ;  /* 0x0000000a4b0b7221 */ /* 0x001fe20000010000 */
[----:B------:R-:W-:-:S03]  /*7da0*/  FFMA.FTZ R89, R89, R88, -R101 ;  /* 0x0000005859597223 */ /* 0x000fc60000010865 */
[----:B-----5:R-:W-:-:S03]  /*7db0*/  FADD.FTZ R10, R76, R11 ;  /* 0x0000000b4c0a7221 */ /* 0x020fc60000010000 */
[----:B------:R-:W-:Y:S08]  /*7dc0*/  MUFU.EX2 R71, R71 ;  /* 0x0000004700477308 */ /* 0x000ff00000000800 */
[----:B----4-:R-:W0:Y:S01]  /*7dd0*/  MUFU.EX2 R16, R83 ;  /* 0x0000005300107308 */ /* 0x010e220000000800 */
[-CC-:B------:R-:W-:Y:S01]  /*7de0*/  FFMA.FTZ R90, R90, R88.reuse, -R101.reuse ;  /* 0x000000585a5a7223 */ /* 0x180fe20000010865 */
[----:B------:R-:W-:Y:S01]  /*7df0*/  FFMA.FTZ R95, R95, R88, -R101 ;  /* 0x000000585f5f7223 */ /* 0x000fe20000010865 */
[----:B------:R-:W-:-:S05]  /*7e00*/  F2FP.F16.F32.PACK_AB R57, R58, R57 ;  /* 0x000000393a39723e */ /* 0x000fca00000000ff */
[----:B------:R-:W4:Y:S01]  /*7e10*/  MUFU.EX2 R15, R84 ;  /* 0x00000054000f7308 */ /* 0x000f220000000800 */
[----:B-1----:R-:W-:Y:S01]  /*7e20*/  FADD.FTZ R11, R13, R10 ;  /* 0x0000000a0d0b7221 */ /* 0x002fe20000010000 */
[----:B------:R-:W-:Y:S01]  /*7e30*/  FFMA.FTZ R93, R93, R88, -R101 ;  /* 0x000000585d5d7223 */ /* 0x000fe20000010865 */
[----:B------:R-:W-:-:S05]  /*7e40*/  F2FP.F16.F32.PACK_AB R58, R60, R59 ;  /* 0x0000003b3c3a723e */ /* 0x000fca00000000ff */
[----:B------:R-:W1:Y:S01]  /*7e50*/  MUFU.EX2 R72, R72 ;  /* 0x0000004800487308 */ /* 0x000e620000000800 */
[----:B------:R-:W-:Y:S01]  /*7e60*/  F2FP.F16.F32.PACK_AB R59, R66, R62 ;  /* 0x0000003e423b723e */ /* 0x000fe200000000ff */
[----:B------:R-:W-:Y:S01]  /*7e70*/  FADD.FTZ R11, R80, R11 ;  /* 0x0000000b500b7221 */ /* 0x000fe20000010000 */
[----:B------:R-:W-:-:S05]  /*7e80*/  F2FP.F16.F32.PACK_AB R66, R68, R67 ;  /* 0x000000434442723e */ /* 0x000fca00000000ff */
[----:B------:R-:W5:Y:S01]  /*7e90*/  MUFU.EX2 R18, R89 ;  /* 0x0000005900127308 */ /* 0x000f620000000800 */
[----:B------:R-:W-:Y:S01]  /*7ea0*/  F2FP.F16.F32.PACK_AB R67, R70, R20 ;  /* 0x000000144643723e */ /* 0x000fe200000000ff */
[----:B0-----:R-:W-:-:S06]  /*7eb0*/  FADD.FTZ R11, R16, R11 ;  /* 0x0000000b100b7221 */ /* 0x001fcc0000010000 */
[----:B------:R-:W0:Y:S08]  /*7ec0*/  MUFU.EX2 R77, R77 ;  /* 0x0000004d004d7308 */ /* 0x000e300000000800 */
[----:B------:R-:W-:Y:S08]  /*7ed0*/  MUFU.EX2 R78, R78 ;  /* 0x0000004e004e7308 */ /* 0x000ff00000000800 */
[----:B------:R-:W0:Y:S01]  /*7ee0*/  MUFU.EX2 R17, R90 ;  /* 0x0000005a00117308 */ /* 0x000e220000000800 */
[----:B------:R-:W-:-:S07]  /*7ef0*/  FADD.FTZ R9, R71, R8 ;  /* 0x0000000847097221 */ /* 0x000fce0000010000 */
[----:B------:R-:W-:Y:S08]  /*7f00*/  MUFU.EX2 R81, R81 ;  /* 0x0000005100517308 */ /* 0x000ff00000000800 */
[----:B------:R-:W2:Y:S08]  /*7f10*/  MUFU.EX2 R82, R82 ;  /* 0x0000005200527308 */ /* 0x000eb00000000800 */
[----:B------:R-:W-:Y:S08]  /*7f20*/  MUFU.EX2 R85, R85 ;  /* 0x0000005500557308 */ /* 0x000ff00000000800 */
[----:B------:R-:W2:Y:S01]  /*7f30*/  MUFU.EX2 R86, R86 ;  /* 0x0000005600567308 */ /* 0x000ea20000000800 */
[----:B----4-:R-:W-:-:S07]  /*7f40*/  FADD.FTZ R11, R15, R11 ;  /* 0x0000000b0f0b7221 */ /* 0x010fce0000010000 */
[----:B------:R-:W-:Y:S08]  /*7f50*/  MUFU.EX2 R91, R91 ;  /* 0x0000005b005b7308 */ /* 0x000ff00000000800 */
[----:B------:R-:W4:Y:S08]  /*7f60*/  MUFU.EX2 R92, R92 ;  /* 0x0000005c005c7308 */ /* 0x000f300000000800 */
[----:B------:R-:W-:Y:S08]  /*7f70*/  MUFU.EX2 R96, R96 ;  /* 0x0000006000607308 */ /* 0x000ff00000000800 */
[----:B------:R-:W3:Y:S08]  /*7f80*/  MUFU.EX2 R97, R97 ;  /* 0x0000006100617308 */ /* 0x000ef00000000800 */
[----:B------:R-:W-:Y:S08]  /*7f90*/  MUFU.EX2 R20, R93 ;  /* 0x0000005d00147308 */ /* 0x000ff00000000800 */
[----:B------:R-:W3:Y:S01]  /*7fa0*/  MUFU.EX2 R95, R95 ;  /* 0x0000005f005f7308 */ /* 0x000ee20000000800 */
[----:B------:R-:W-:Y:S01]  /*7fb0*/  F2FP.F16.F32.PACK_AB R33, R34, R33 ;  /* 0x000000212221723e */ /* 0x000fe200000000ff */
[----:B-1----:R-:W-:Y:S01]  /*7fc0*/  FADD.FTZ R8, R72, R9 ;  /* 0x0000000948087221 */ /* 0x002fe20000010000 */
[----:B------:R-:W-:-:S02]  /*7fd0*/  F2FP.F16.F32.PACK_AB R34, R36, R35 ;  /* 0x000000232422723e */ /* 0x000fc400000000ff */
[----:B------:R-:W-:Y:S01]  /*7fe0*/  F2FP.F16.F32.PACK_AB R41, R42, R41 ;  /* 0x000000292a29723e */ /* 0x000fe200000000ff */
[----:B-----5:R-:W-:Y:S01]  /*7ff0*/  FADD.FTZ R11, R18, R11 ;  /* 0x0000000b120b7221 */ /* 0x020fe20000010000 */
        /* <DEDUP_REMOVED lines=9> */
[----:B0-----:R-:W-:Y:S01]  /*8090*/  FADD.FTZ R9, R77, R8 ;  /* 0x000000084d097221 */ /* 0x001fe20000010000 */
[----:B------:R-:W-:Y:S01]  /*80a0*/  F2FP.F16.F32.PACK_AB R56, R56, R55 ;  /* 0x000000373838723e */ /* 0x000fe200000000ff */
[----:B------:R1:W-:Y:S01]  /*80b0*/  STSM.16.M88.4 [R3+0x24800], R32 ;  /* 0x0248002003007844 */ /* 0x0003e20000000200 */
[----:B------:R-:W-:Y:S01]  /*80c0*/  F2FP.F16.F32.PACK_AB R64, R64, R63 ;  /* 0x0000003f4040723e */ /* 0x000fe200000000ff */
[----:B------:R-:W-:Y:S01]  /*80d0*/  FADD.FTZ R11, R17, R11 ;  /* 0x0000000b110b7221 */ /* 0x000fe20000010000 */
[----:B------:R-:W-:-:S02]  /*80e0*/  F2FP.F16.F32.PACK_AB R65, R61, R65 ;  /* 0x000000413d41723e */ /* 0x000fc400000000ff */
[----:B------:R-:W-:Y:S01]  /*80f0*/  F2FP.F16.F32.PACK_AB R73, R74, R73 ;  /* 0x000000494a49723e */ /* 0x000fe200000000ff */
[----:B------:R1:W-:Y:S01]  /*8100*/  STSM.16.M88.4 [R25], R40 ;  /* 0x0000002819007844 */ /* 0x0003e20000000200 */
[----:B------:R-:W-:Y:S02]  /*8110*/  F2FP.F16.F32.PACK_AB R72, R72, R71 ;  /* 0x000000474848723e */ /* 0x000fe400000000ff */
[----:B------:R-:W-:Y:S02]  /*8120*/  F2FP.F16.F32.PACK_AB R74, R78, R77 ;  /* 0x0000004d4e4a723e */ /* 0x000fe400000000ff */
[----:B------:R-:W-:Y:S01]  /*8130*/  F2FP.F16.F32.PACK_AB R75, R76, R75 ;  /* 0x0000004b4c4b723e */ /* 0x000fe200000000ff */
[----:B------:R1:W-:Y:S01]  /*8140*/  STSM.16.M88.4 [R4+0x6000], R48 ;  /* 0x0060003004007844 */ /* 0x0003e20000000200 */
[----:B--2---:R-:W-:Y:S02]  /*8150*/  F2FP.F16.F32.PACK_AB R12, R82, R81 ;  /* 0x00000051520c723e */ /* 0x004fe400000000ff */
[----:B------:R-:W-:-:S02]  /*8160*/  F2FP.F16.F32.PACK_AB R13, R80, R13 ;  /* 0x0000000d500d723e */ /* 0x000fc400000000ff */
[----:B------:R-:W-:Y:S02]  /*8170*/  F2FP.F16.F32.PACK_AB R14, R86, R85 ;  /* 0x00000055560e723e */ /* 0x000fe400000000ff */
[----:B------:R-:W-:Y:S02]  /*8180*/  F2FP.F16.F32.PACK_AB R15, R15, R16 ;  /* 0x000000100f0f723e */ /* 0x000fe400000000ff */
[----:B------:R-:W-:Y:S01]  /*8190*/  F2FP.F16.F32.PACK_AB R17, R17, R18 ;  /* 0x000000121111723e */ /* 0x000fe200000000ff */
[----:B------:R-:W-:Y:S01]  /*81a0*/  FADD.FTZ R8, R78, R9 ;  /* 0x000000094e087221 */ /* 0x000fe20000010000 */
[----:B----4-:R-:W-:Y:S01]  /*81b0*/  F2FP.F16.F32.PACK_AB R16, R92, R91 ;  /* 0x0000005b5c10723e */ /* 0x010fe200000000ff */
[----:B------:R1:W-:Y:S01]  /*81c0*/  STSM.16.M88.4 [R5+0x6000], R56 ;  /* 0x0060003805007844 */ /* 0x0003e20000000200 */
[----:B---3--:R-:W-:Y:S02]  /*81d0*/  F2FP.F16.F32.PACK_AB R18, R97, R96 ;  /* 0x000000606112723e */ /* 0x008fe400000000ff */
[----:B------:R-:W-:Y:S01]  /*81e0*/  F2FP.F16.F32.PACK_AB R19, R95, R20 ;  /* 0x000000145f13723e */ /* 0x000fe200000000ff */
[----:B------:R1:W-:Y:S01]  /*81f0*/  STSM.16.M88.4 [R3+0x2a800], R64 ;  /* 0x02a8004003007844 */ /* 0x0003e20000000200 */
[----:B------:R-:W-:-:S03]  /*8200*/  FADD.FTZ R9, R81, R8 ;  /* 0x0000000851097221 */ /* 0x000fc60000010000 */
[----:B------:R1:W-:Y:S04]  /*8210*/  STSM.16.M88.4 [R22], R72 ;  /* 0x0000004816007844 */ /* 0x0003e80000000200 */
[----:B------:R1:W-:Y:S04]  /*8220*/  STSM.16.M88.4 [R4+0xc000], R12 ;  /* 0x00c0000c04007844 */ /* 0x0003e80000000200 */
[----:B------:R1:W-:Y:S01]  /*8230*/  STSM.16.M88.4 [R5+0xc000], R16 ;  /* 0x00c0001005007844 */ /* 0x0003e20000000200 */
        /* <DEDUP_REMOVED lines=8> */
[----:B------:R-:W-:-:S03]  /*82c0*/  ISETP.GT.AND P2, PT, R7, R21, PT ;  /* 0x000000150700720c */ /* 0x000fc60003f44270 */
[----:B------:R-:W-:-:S04]  /*82d0*/  FADD.FTZ R8, R86, R9 ;  /* 0x0000000956087221 */ /* 0x000fc80000010000 */
[----:B------:R-:W-:Y:S01]  /*82e0*/  FADD.FTZ R9, R91, R8 ;  /* 0x000000085b097221 */ /* 0x000fe20000010000 */
[----:B------:R-:W-:-:S03]  /*82f0*/  FADD.FTZ R11, R20, R11 ;  /* 0x0000000b140b7221 */ /* 0x000fc60000010000 */
[----:B------:R-:W-:Y:S01]  /*8300*/  FADD.FTZ R9, R92, R9 ;  /* 0x000000095c097221 */ /* 0x000fe20000010000 */
[----:B------:R-:W-:-:S03]  /*8310*/  R2UR UR4, R0 ;  /* 0x00000000000472ca */ /* 0x000fc600000e0000 */
        /* <DEDUP_REMOVED lines=19> */
[----:B------:R-:W-:-:S02]  /*8450*/  VIADD R7, R7, 0xffffffff ;  /* 0xffffffff07077836 */ /* 0x000fc40000000000 */
        /* <DEDUP_REMOVED lines=16> */
[----:B------:R-:W-:Y:S01]  /*8560*/  MOV R11, R6 ;  /* 0x00000006000b7202 */ /* 0x000fe20000000f00 */
[----:B------:R-:W-:-:S02]  /*8570*/  IMAD.MOV.U32 R8, RZ, RZ, R94 ;  /* 0x000000ffff087224 */ /* 0x000fc400078e005e */
[----:B------:R-:W-:Y:S01]  /*8580*/  IMAD.MOV.U32 R2, RZ, RZ, R87 ;  /* 0x000000ffff027224 */ /* 0x000fe200078e0057 */
[----:B0-----:R-:W-:Y:S01]  /*8590*/  NOP ;  /* 0x0000000000007918 */ /* 0x001fe20000000000 */
[----:B-1----:R-:W-:Y:S05]  /*85a0*/  @P2 BRA `(.L_x_12166) ;  /* 0xffffffc400e42947 */ /* 0x002fea000383ffff */
.L_x_12157:
[----:B------:R-:W-:Y:S06]  /*85b0*/  BAR.ARV 0x8, 0x200 ;  /* 0x0208000000007b1d */ /* 0x000fec0000002000 */
[----:B------:R-:W-:Y:S05]  /*85c0*/  @!P0 BRA `(.L_x_12167) ;  /* 0x0000000000048947 */ /* 0x000fea0003800000 */
[----:B------:R-:W-:Y:S01]  /*85d0*/  BPT.TRAP 0x1 ;  /* 0x000000040000795c */ /* 0x000fe20000300000 */
.L_x_12167:
[----:B------:R-:W-:Y:S02]  /*85e0*/  SHF.L.U32 R6, R6, 0x1f, RZ ;  /* 0x0000001f06067819 */ /* 0x000fe400000006ff */
[----:B------:R-:W-:-:S04]  /*85f0*/  LEA R7, R0, UR36, 0x3 ;  /* 0x0000002400077c11 */ /* 0x000fc8000f8e18ff */
[----:B------:R1:W2:Y:S01]  /*8600*/  SYNCS.PHASECHK.TRANS64.TRYWAIT P2, [R7+URZ+0x30850], R6 ;  /* 0x03085006070075a7 */ /* 0x0002a2000804017f */
[----:B------:R-:W-:Y:S05]  /*8610*/  @!P0 BRA `(.L_x_12168) ;  /* 0x0000000000048947 */ /* 0x000fea0003800000 */
[----:B------:R-:W-:Y:S01]  /*8620*/  BPT.TRAP 0x1 ;  /* 0x000000040000795c */ /* 0x000fe20000300000 */
.L_x_12168:
[----:B--2---:R-:W-:Y:S05]  /*8630*/  @P2 BRA `(.L_x_12169) ;  /* 0x0000000000082947 */ /* 0x004fea0003800000 */
[----:B------:R-:W2:Y:S02]  /*8640*/  SYNCS.PHASECHK.TRANS64.TRYWAIT P0, [R7+URZ+0x30850], R6 ;  /* 0x03085006070075a7 */ /* 0x000ea4000800017f */
[----:B--2---:R-:W-:Y:S05]  /*8650*/  @!P0 BRA `(.L_x_12170) ;  /* 0x0000005000748947 */ /* 0x004fea0003800000 */
.L_x_12169:
[----:B------:R-:W3:Y:S01]  /*8660*/  LDL.LU R2, [R1+0x4] ;  /* 0x0000040001027983 */ /* 0x000ee20000300800 */
[----:B------:R-:W-:Y:S01]  /*8670*/  R2UR UR5, R0 ;  /* 0x00000000000572ca */ /* 0x000fe200000e0000 */
[----:B------:R-:W-:Y:S01]  /*8680*/  UIADD3 UR36, UR36, 0x400, URZ ;  /* 0x0000040024247890 */ /* 0x000fe2000fffe03f */
[----:B------:R-:W-:Y:S01]  /*8690*/  WARPGROUP.ARRIVE ;  /* 0x00000000000079c5 */ /* 0x000fe20000000000 */
[----:B------:R-:W-:Y:S01]  /*86a0*/  UMOV UR7, 0x40000040 ;  /* 0x4000004000077882 */ /* 0x000fe20000000000 */
[----:B------:R-:W-:Y:S01]  /*86b0*/  UMOV UR11, 0x40000040 ;  /* 0x40000040000b7882 */ /* 0x000fe20000000000 */
[----:B------:R-:W-:Y:S01]  /*86c0*/  USHF.R.U32.HI UR36, URZ, 0x4, UR36 ;  /* 0x000000043f247899 */ /* 0x000fe20008011624 */
[----:B------:R-:W4:Y:S01]  /*86d0*/  SHFL.BFLY PT, R0, R9, 0x2, 0x1f ;  /* 0x0c401f0009007f89 */ /* 0x000f2200000e0000 */
[----:B------:R-:W-:Y:S01]  /*86e0*/  UMOV UR9, 0x40000040 ;  /* 0x4000004000097882 */ /* 0x000fe20000000000 */
[----:B------:R-:W-:Y:S01]  /*86f0*/  MOV R35, RZ ;  /* 0x000000ff00237202 */ /* 0x000fe20000000f00 */
[----:B------:R-:W-:Y:S01]  /*8700*/  ULOP3.LUT UR6, UR36, 0x3fff, URZ, 0xc0, !UPT ;  /* 0x00003fff24067892 */ /* 0x000fe2000f8ec03f */
[----:B0-----:R-:W0:Y:S01]  /*8710*/  SHFL.BFLY PT, R3, R10, 0x2, 0x1f ;  /* 0x0c401f000a037f89 */ /* 0x001e2200000e0000 */
[----:B------:R-:W-:Y:S01]  /*8720*/  MOV R16, RZ ;  /* 0x000000ff00107202 */ /* 0x000fe20000000f00 */
[----:B-12---:R-:W-:Y:S01]  /*8730*/  @!P1 VIADD R6, R7, 0x30860 ;  /* 0x0003086007069836 */ /* 0x006fe20000000000 */
[----:B------:R-:W-:Y:S01]  /*8740*/  UIMAD UR6, UR5, 0x600, UR6 ;  /* 0x00000600050678a4 */ /* 0x000fe2000f8e0206 */
[----:B------:R-:W-:-:S02]  /*8750*/  IMAD.MOV.U32 R17, RZ, RZ, -0x800000 ;  /* 0xff800000ff117424 */ /* 0x000fc400078e00ff */
[----:B------:R-:W-:Y:S01]  /*8760*/  UMOV UR5, 0x40000040 ;  /* 0x4000004000057882 */ /* 0x000fe20000000000 */
[----:B------:R-:W-:Y:S01]  /*8770*/  UIADD3 UR10, UR6, 0x80, URZ ;  /* 0x00000080060a7890 */ /* 0x000fe2000fffe03f */
[----:B------:R-:W-:Y:S01]  /*8780*/  @!P1 PRMT R6, RZ, 0x654, R6 ;  /* 0x00000654ff069816 */ /* 0x000fe20000000006 */
[----:B----4-:R-:W-:Y:S01]  /*8790*/  FADD.FTZ R0, R0, R9 ;  /* 0x0000000900007221 */ /* 0x010fe20000010000 */
[----:B---3--:R-:W-:Y:S01]  /*87a0*/  R2UR UR4, R2 ;  /* 0x00000000020472ca */ /* 0x008fe200000e0000 */
[----:B0-----:R-:W-:-:S03]  /*87b0*/  FADD.FTZ R2, R3, R10 ;  /* 0x0000000a03027221 */ /* 0x001fc60000010000 */
[----:B------:R-:W0:Y:S04]  /*87c0*/  SHFL.BFLY PT, R3, R0, 0x1, 0x1f ;  /* 0x0c201f0000037f89 */ /* 0x000e2800000e0000 */
[----:B------:R-:W1:Y:S05]  /*87d0*/  SHFL.BFLY PT, R5, R2, 0x1, 0x1f ;  /* 0x0c201f0002057f89 */ /* 0x000e6a00000e0000 */
[----:B------:R-:W-:-:S04]  /*87e0*/  UIADD3 UR4, UR4, 0x1e800, URZ ;  /* 0x0001e80004047890 */ /* 0x000fc8000fffe03f */
[----:B------:R-:W-:-:S04]  /*87f0*/  USHF.R.U32.HI UR4, URZ, 0x4, UR4 ;  /* 0x000000043f047899 */ /* 0x000fc80008011604 */
[----:B------:R-:W-:-:S04]  /*8800*/  ULOP3.LUT UR4, UR4, 0x3fff, URZ, 0xc0, !UPT ;  /* 0x00003fff04047892 */ /* 0x000fc8000f8ec03f */
[----:B------:R-:W-:Y:S01]  /*8810*/  ULOP3.LUT UR4, UR4, 0x10000, URZ, 0xfc, !UPT ;  /* 0x0001000004047892 */ /* 0x000fe2000f8efc3f */
[----:B0-----:R-:W-:Y:S01]  /*8820*/  FADD.FTZ R8, R0, R3 ;  /* 0x0000000300087221 */ /* 0x001fe20000010000 */
[----:B------:R-:W-:Y:S02]  /*8830*/  IMAD.MOV.U32 R0, RZ, RZ, -0x800000 ;  /* 0xff800000ff007424 */ /* 0x000fe400078e00ff */
[----:B------:R-:W-:Y:S01]  /*8840*/  UIADD3 UR8, UR4, 0x2, URZ ;  /* 0x0000000204087890 */ /* 0x000fe2000fffe03f */
[----:B-1----:R-:W-:Y:S01]  /*8850*/  FADD.FTZ R9, R2, R5 ;  /* 0x0000000502097221 */ /* 0x002fe20000010000 */
[----:B------:R-:W-:-:S03]  /*8860*/  FSETP.NE.FTZ.AND P0, PT, R8, RZ, PT ;  /* 0x000000ff0800720b */ /* 0x000fc60003f15000 */
[----:B------:R-:W-:Y:S01]  /*8870*/  HGMMA.64x64x16.F32 R120, gdesc[UR4].tnspB, R120, gsb0 ;  /* 0x40e00000047879f0 */ /* 0x000fe20008000878 */
[----:B------:R-:W-:Y:S01]  /*8880*/  UMOV UR7, 0x40000040 ;  /* 0x4000004000077882 */ /* 0x000fe20000000000 */
[----:B------:R-:W-:Y:S01]  /*8890*/  UMOV UR5, 0x40000040 ;  /* 0x4000004000057882 */ /* 0x000fe20000000000 */
        /* <DEDUP_REMOVED lines=75> */
[----:B------:R-:W-:Y:S02]  /*8d50*/  UIADD3 UR6, UR6, 0x580, URZ ;  /* 0x0000058006067890 */ /* 0x000fe4000fffe03f */
[----:B------:R-:W-:Y:S01]  /*8d60*/  UIADD3 UR4, UR4, 0xc06, URZ ;  /* 0x00000c0604047890 */ /* 0x000fe2000fffe03f */
[----:B------:R-:W-:Y:S02]  /*8d70*/  WARPGROUP.DEPBAR.LE gsb0, 0x0 ;  /* 0x00008000000079c5 */ /* 0x000fe40000010000 */
[----:B------:R-:W-:-:S06]  /*8d80*/  WARPGROUP.ARRIVE ;  /* 0x00000000000079c5 */ /* 0x000fcc0000000000 */
[----:B------:R-:W-:Y:S03]  /*8d90*/  HGMMA.64x64x16.F32 R120, gdesc[UR8].tnspB, R120, gsb0 ;  /* 0x40e00000087879f0 */ /* 0x000fe60008000878 */
[----:B------:R-:W-:Y:S02]  /*8da0*/  WARPGROUP.DEPBAR.LE gsb0, 0x0 ;  /* 0x00008000000079c5 */ /* 0x000fe40000010000 */
[----:B------:R-:W-:-:S06]  /*8db0*/  WARPGROUP.ARRIVE ;  /* 0x00000000000079c5 */ /* 0x000fcc0000000000 */
[----:B------:R-:W-:Y:S03]  /*8dc0*/  HGMMA.64x64x16.F32 R120, gdesc[UR4].tnspB, R120, gsb0 ;  /* 0x40e00000047879f0 */ /* 0x000fe60008000878 */
        /* <DEDUP_REMOVED lines=34> */
.L_x_12150:
[----:B------:R-:W-:Y:S05]  /*8ff0*/  @P0 BRA `(.L_x_12171) ;  /* 0x0000000c00b80947 */ /* 0x000fea0003800000 */
[----:B------:R-:W2:Y:S01]  /*9000*/  LDL.LU R47, [R1+0x18] ;  /* 0x00001800012f7983 */ /* 0x000ea20000300800 */
[----:B------:R-:W0:Y:S01]  /*9010*/  LDC R46, c[0x0][0xbe8] ;  /* 0x0002fa00ff2e7b82 */ /* 0x000e220000000800 */
[----:B------:R-:W-:Y:S01]  /*9020*/  ULDC.64 UR4, c[0x0][0xbd0] ;  /* 0x0002f40000047ab9 */ /* 0x000fe20000000a00 */
[----:B------:R-:W-:Y:S01]  /*9030*/  ULDC.64 UR6, c[0x0][0xb38] ;  /* 0x0002ce0000067ab9 */ /* 0x000fe20000000a00 */
[----:B------:R-:W1:Y:S05]  /*9040*/  S2R R16, SR_TID.X ;  /* 0x0000000000107919 */ /* 0x000e6a0000002100 */
[----:B------:R-:W3:Y:S01]  /*9050*/  S2UR UR9, SR_CTAID.Z ;  /* 0x00000000000979c3 */ /* 0x000ee20000002700 */
[----:B------:R-:W4:Y:S07]  /*9060*/  S2R R28, SR_CTAID.X ;  /* 0x00000000001c7919 */ /* 0x000f2e0000002500 */
[----:B------:R-:W5:Y:S08]  /*9070*/  LDC.64 R48, c[0x0][0xbd8] ;  /* 0x0002f600ff307b82 */ /* 0x000f700000000a00 */
[----:B------:R-:W5:Y:S08]  /*9080*/  S2UR UR8, SR_CTAID.Y ;  /* 0x00000000000879c3 */ /* 0x000f700000002600 */
[----:B------:R-:W5:Y:S01]  /*9090*/  LDC R52, c[0x0][0xc50] ;  /* 0x00031400ff347b82 */ /* 0x000f620000000800 */
[----:B-1----:R-:W-:-:S05]  /*90a0*/  VIADD R23, R16, 0xffffff80 ;  /* 0xffffff8010177836 */ /* 0x002fca0000000000 */
[----:B------:R-:W-:Y:S02]  /*90b0*/  SHF.R.S32.HI R18, RZ, 0x1f, R23 ;  /* 0x0000001fff127819 */ /* 0x000fe40000011417 */
[----:B------:R-:W1:Y:S02]  /*90c0*/  LDC.64 R50, c[0x0][0xb40] ;  /* 0x0002d000ff327b82 */ /* 0x000e640000000a00 */
[----:B------:R-:W-:-:S04]  /*90d0*/  LEA.HI R22, R18, R23, RZ, 0x7 ;  /* 0x0000001712167211 */ /* 0x000fc800078f38ff */
[----:B------:R-:W-:-:S04]  /*90e0*/  LOP3.LUT R16, R22, 0xffffff80, RZ, 0xc0, !PT ;  /* 0xffffff8016107812 */ /* 0x000fc800078ec0ff */
[----:B------:R-:W-:-:S04]  /*90f0*/  IADD3 R53, R23, -R16, RZ ;  /* 0x8000001017357210 */ /* 0x000fc80007ffe0ff */
[----:B------:R-:W-:-:S04]  /*9100*/  SHF.R.S32.HI R26, RZ, 0x1f, R53 ;  /* 0x0000001fff1a7819 */ /* 0x000fc80000011435 */
[----:B------:R-:W-:-:S04]  /*9110*/  LEA.HI R54, R26, R53, RZ, 0x2 ;  /* 0x000000351a367211 */ /* 0x000fc800078f10ff */
[--C-:B------:R-:W-:Y:S02]  /*9120*/  SHF.R.S32.HI R16, RZ, 0x2, R54.reuse ;  /* 0x00000002ff107819 */ /* 0x100fe40000011436 */
[----:B------:R-:W-:Y:S02]  /*9130*/  SHF.R.S32.HI R19, RZ, 0x1f, R54 ;  /* 0x0000001fff137819 */ /* 0x000fe40000011436 */
[----:B------:R-:W-:Y:S02]  /*9140*/  LEA.HI R18, R18, R23, RZ, 0x2 ;  /* 0x0000001712127211 */ /* 0x000fe400078f10ff */
[----:B------:R-:W-:Y:S02]  /*9150*/  LEA.HI R19, R19, R16, RZ, 0x3 ;  /* 0x0000001013137211 */ /* 0x000fe400078f18ff */
[----:B------:R-:W-:Y:S02]  /*9160*/  LOP3.LUT R18, R18, 0xfffffffc, RZ, 0xc0, !PT ;  /* 0xfffffffc12127812 */ /* 0x000fe400078ec0ff */
[----:B------:R-:W-:-:S02]  /*9170*/  LOP3.LUT R19, R19, 0xfffffff8, RZ, 0xc0, !PT ;  /* 0xfffffff813137812 */ /* 0x000fc400078ec0ff */
[----:B------:R-:W-:Y:S01]  /*9180*/  SHF.R.S32.HI R27, RZ, 0x7, R22 ;  /* 0x00000007ff1b7819 */ /* 0x000fe20000011416 */
[----:B------:R-:W-:Y:S01]  /*9190*/  BAR.SYNC.DEFER_BLOCKING 0x1, 0x180 ;  /* 0x0046000000007b1d */ /* 0x000fe20000010000 */
[----:B0-----:R-:W-:Y:S01]  /*91a0*/  ISETP.NE.AND P0, PT, R46, 0x1, PT ;  /* 0x000000012e00780c */ /* 0x001fe20003f05270 */
[----:B------:R-:W-:Y:S02]  /*91b0*/  IMAD.IADD R22, R23, 0x1, -R18 ;  /* 0x0000000117167824 */ /* 0x000fe400078e0a12 */
[----:B------:R-:W-:Y:S02]  /*91c0*/  IMAD.IADD R19, R16, 0x1, -R19 ;  /* 0x0000000110137824 */ /* 0x000fe400078e0a13 */
[----:B------:R-:W-:Y:S01]  /*91d0*/  IMAD.HI R16, R27, 0x55555556, RZ ;  /* 0x555555561b107827 */ /* 0x000fe200078e02ff */
[----:B------:R-:W-:Y:S02]  /*91e0*/  LEA.HI R23, R22, R22, RZ, 0x1 ;  /* 0x0000001616177211 */ /* 0x000fe400078f08ff */
[----:B------:R-:W-:-:S02]  /*91f0*/  LEA.HI R18, R26, R53, RZ, 0x5 ;  /* 0x000000351a127211 */ /* 0x000fc400078f28ff */
[----:B------:R-:W-:Y:S02]  /*9200*/  LEA.HI R16, R16, R16, RZ, 0x1 ;  /* 0x0000001010107211 */ /* 0x000fe400078f08ff */
[----:B------:R-:W-:Y:S01]  /*9210*/  LOP3.LUT R23, R23, 0x1ffffffe, RZ, 0xc0, !PT ;  /* 0x1ffffffe17177812 */ /* 0x000fe200078ec0ff */
[----:B------:R-:W0:Y:S01]  /*9220*/  @P0 LDC R44, c[0x0][0xbec] ;  /* 0x0002fb00ff2c0b82 */ /* 0x000e220000000800 */
[----:B------:R-:W-:Y:S01]  /*9230*/  SHF.R.S32.HI R18, RZ, 0x5, R18 ;  /* 0x00000005ff127819 */ /* 0x000fe20000011412 */
[----:B------:R-:W-:Y:S01]  /*9240*/  IMAD R16, R16, -0x3, R27 ;  /* 0xfffffffd10107824 */ /* 0x000fe200078e021b */
[----:B------:R-:W-:-:S05]  /*9250*/  IADD3 R27, R22, -R23, RZ ;  /* 0x80000017161b7210 */ /* 0x000fca0007ffe0ff */
[----:B------:R-:W3:Y:S01]  /*9260*/  @P0 LDC R56, c[0x0][0xbec] ;  /* 0x0002fb00ff380b82 */ /* 0x000ee20000000800 */
[----:B------:R-:W-:-:S07]  /*9270*/  IMAD R23, R18, 0x10, R19 ;  /* 0x0000001012177824 */ /* 0x000fce00078e0213 */
[----:B------:R-:W1:Y:S01]  /*9280*/  @P0 LDC R45, c[0x0][0xbf0] ;  /* 0x0002fc00ff2d0b82 */ /* 0x000e620000000800 */
[----:B------:R-:W-:-:S07]  /*9290*/  IMAD R16, R16, 0x40, R23 ;  /* 0x0000004010107824 */ /* 0x000fce00078e0217 */
[----:B------:R-:W1:Y:S01]  /*92a0*/  @P0 LDC R55, c[0x0][0xbf0] ;  /* 0x0002fc00ff370b82 */ /* 0x000e620000000800 */
[----:B------:R-:W-:-:S04]  /*92b0*/  IMAD R27, R27, 0x8, R16 ;  /* 0x000000081b1b7824 */ /* 0x000fc800078e0210 */
[----:B----4-:R-:W-:-:S04]  /*92c0*/  IMAD R27, R28, 0xc0, R27 ;  /* 0x000000c01c1b7824 */ /* 0x010fc800078e021b */
[----:B---3--:R-:W-:-:S04]  /*92d0*/  @P0 IMAD.HI.U32 R56, R27, R56, RZ ;  /* 0x000000381b380227 */ /* 0x008fc800078e00ff */
[----:B------:R-:W-:Y:S01]  /*92e0*/  IMAD R16, R28, 0xc0, R16 ;  /* 0x000000c01c107824 */ /* 0x000fe200078e0210 */
[----:B------:R-:W-:Y:S01]  /*92f0*/  LOP3.LUT R54, R54, 0x7ffffffc, RZ, 0xc0, !PT ;  /* 0x7ffffffc36367812 */ /* 0x000fe200078ec0ff */
[----:B------:R-:W-:Y:S01]  /*9300*/  BSSY B0, `(.L_x_12172) ;  /* 0x0000089000007945 */ /* 0x000fe20003800000 */
[----:B--2---:R-:W-:Y:S01]  /*9310*/  SHF.R.S32.HI R42, RZ, 0x1f, R47 ;  /* 0x0000001fff2a7819 */ /* 0x004fe2000001142f */
[----:B------:R-:W-:-:S04]  /*9320*/  IMAD.WIDE.U32 R18, R47, UR4, RZ ;  /* 0x000000042f127c25 */ /* 0x000fc8000f8e00ff */
[C---:B------:R-:W-:Y:S01]  /*9330*/  IMAD R22, R42.reuse, UR4, RZ ;  /* 0x000000042a167c24 */ /* 0x040fe2000f8e02ff */
[----:B------:R-:W-:Y:S01]  /*9340*/  USHF.R.S32.HI UR4, URZ, 0x1f, UR9 ;  /* 0x0000001f3f047899 */ /* 0x000fe20008011409 */
[----:B------:R-:W-:Y:S02]  /*9350*/  IMAD R42, R42, UR6, RZ ;  /* 0x000000062a2a7c24 */ /* 0x000fe4000f8e02ff */
[C---:B------:R-:W-:Y:S02]  /*9360*/  IMAD R29, R47.reuse, UR5, R22 ;  /* 0x000000052f1d7c24 */ /* 0x040fe4000f8e0216 */
[----:B------:R-:W-:-:S03]  /*9370*/  IMAD.WIDE.U32 R22, R47, UR6, RZ ;  /* 0x000000062f167c25 */ /* 0x000fc6000f8e00ff */
[----:B------:R-:W-:Y:S01]  /*9380*/  IADD3 R19, R19, R29, RZ ;  /* 0x0000001d13137210 */ /* 0x000fe20007ffe0ff */
[C---:B------:R-:W-:Y:S01]  /*9390*/  IMAD R29, R47.reuse, UR7, R42 ;  /* 0x000000072f1d7c24 */ /* 0x040fe2000f8e022a */
[----:B------:R-:W-:Y:S01]  /*93a0*/  IADD3 R47, -R47, RZ, RZ ;  /* 0x000000ff2f2f7210 */ /* 0x000fe20007ffe1ff */
[----:B-----5:R-:W-:Y:S01]  /*93b0*/  IMAD R26, R48, UR4, RZ ;  /* 0x00000004301a7c24 */ /* 0x020fe2000f8e02ff */
[----:B------:R-:W-:-:S03]  /*93c0*/  ULDC.64 UR6, c[0x0][0xb48] ;  /* 0x0002d20000067ab9 */ /* 0x000fc60000000a00 */
[----:B------:R-:W-:Y:S02]  /*93d0*/  IMAD R43, R49, UR9, R26 ;  /* 0x00000009312b7c24 */ /* 0x000fe4000f8e021a */
[----:B------:R-:W-:Y:S02]  /*93e0*/  IMAD R49, R52, R47, UR8 ;  /* 0x0000000834317e24 */ /* 0x000fe4000f8e022f */
[----:B------:R-:W-:-:S04]  /*93f0*/  IMAD.WIDE.U32 R18, R48, UR9, R18 ;  /* 0x0000000930127c25 */ /* 0x000fc8000f8e0012 */
[----:B0-----:R-:W-:Y:S01]  /*9400*/  @P0 IMAD.HI.U32 R26, R27, R44, RZ ;  /* 0x0000002c1b1a0227 */ /* 0x001fe200078e00ff */
[----:B------:R-:W-:-:S03]  /*9410*/  SHF.R.S32.HI R44, RZ, 0x1f, R49 ;  /* 0x0000001fff2c7819 */ /* 0x000fc60000011431 */
[----:B------:R-:W-:Y:S02]  /*9420*/  IMAD.IADD R23, R23, 0x1, R29 ;  /* 0x0000000117177824 */ /* 0x000fe400078e021d */
[----:B------:R-:W-:Y:S02]  /*9430*/  IMAD.IADD R19, R19, 0x1, R43 ;  /* 0x0000000113137824 */ /* 0x000fe400078e022b */
[C---:B-1----:R-:W-:Y:S01]  /*9440*/  IMAD R42, R50.reuse, UR4, RZ ;  /* 0x00000004322a7c24 */ /* 0x042fe2000f8e02ff */
[----:B------:R-:W-:Y:S01]  /*9450*/  ULDC.64 UR4, c[0x0][0xbe0] ;  /* 0x0002f80000047ab9 */ /* 0x000fe20000000a00 */
[----:B------:R-:W-:Y:S01]  /*9460*/  IMAD.MOV.U32 R29, RZ, RZ, R27 ;  /* 0x000000ffff1d7224 */ /* 0x000fe200078e001b */
[----:B------:R-:W-:Y:S01]  /*9470*/  @P0 SHF.R.U32.HI R29, RZ, R45, R26 ;  /* 0x0000002dff1d0219 */ /* 0x000fe2000001161a */
[----:B------:R-:W-:Y:S01]  /*9480*/  IMAD R45, R51, UR9, R42 ;  /* 0x00000009332d7c24 */ /* 0x000fe2000f8e022a */
[----:B------:R-:W-:Y:S01]  /*9490*/  MOV R43, R27 ;  /* 0x0000001b002b7202 */ /* 0x000fe20000000f00 */
[----:B------:R-:W-:Y:S01]  /*94a0*/  IMAD.WIDE.U32 R22, R50, UR9, R22 ;  /* 0x0000000932167c25 */ /* 0x000fe2000f8e0016 */
[----:B------:R-:W-:Y:S01]  /*94b0*/  @P0 SHF.R.U32.HI R43, RZ, R55, R56 ;  /* 0x00000037ff2b0219 */ /* 0x000fe20000011638 */
[----:B------:R-:W-:-:S02]  /*94c0*/  ULDC.64 UR8, c[0x0][0xb28] ;  /* 0x0002ca0000087ab9 */ /* 0x000fc40000000a00 */
[----:B------:R-:W-:Y:S02]  /*94d0*/  IMAD R26, R44, UR4, RZ ;  /* 0x000000042c1a7c24 */ /* 0x000fe4000f8e02ff */
[----:B------:R-:W-:-:S04]  /*94e0*/  IMAD.WIDE.U32 R18, R49, UR4, R18 ;  /* 0x0000000431127c25 */ /* 0x000fc8000f8e0012 */
[----:B------:R-:W-:Y:S01]  /*94f0*/  IMAD.IADD R23, R23, 0x1, R45 ;  /* 0x0000000117177824 */ /* 0x000fe200078e022d */
[----:B------:R-:W-:Y:S01]  /*9500*/  SHF.R.S32.HI R45, RZ, 0x1f, R29 ;  /* 0x0000001fff2d7819 */ /* 0x000fe2000001141d */
[----:B------:R-:W-:Y:S01]  /*9510*/  IMAD R44, R44, UR6, RZ ;  /* 0x000000062c2c7c24 */ /* 0x000fe2000f8e02ff */
[----:B------:R-:W-:Y:S01]  /*9520*/  IADD3 R18, P0, R29, R18, RZ ;  /* 0x000000121d127210 */ /* 0x000fe20007f1e0ff */
[C---:B------:R-:W-:Y:S01]  /*9530*/  IMAD R42, R49.reuse, UR5, R26 ;  /* 0x00000005312a7c24 */ /* 0x040fe2000f8e021a */
[----:B------:R-:W-:Y:S01]  /*9540*/  SHF.R.S32.HI R26, RZ, 0x1f, R43 ;  /* 0x0000001fff1a7819 */ /* 0x000fe2000001142b */
[----:B------:R-:W-:Y:S01]  /*9550*/  IMAD.MOV R29, RZ, RZ, -R29 ;  /* 0x000000ffff1d7224 */ /* 0x000fe200078e0a1d */
[----:B------:R-:W-:Y:S01]  /*9560*/  ULDC.64 UR4, c[0x0][0xb30] ;  /* 0x0002cc0000047ab9 */ /* 0x000fe20000000a00 */
[----:B------:R-:W-:Y:S01]  /*9570*/  IMAD R47, R49, UR7, R44 ;  /* 0x00000007312f7c24 */ /* 0x000fe2000f8e022c */
[----:B------:R-:W-:Y:S01]  /*9580*/  IADD3 R44, -R43, RZ, RZ ;  /* 0x000000ff2b2c7210 */ /* 0x000fe20007ffe1ff */
[----:B------:R-:W-:-:S02]  /*9590*/  IMAD R26, R26, UR4, RZ ;  /* 0x000000041a1a7c24 */ /* 0x000fc4000f8e02ff */
[----:B------:R-:W-:Y:S01]  /*95a0*/  IMAD R29, R46, R29, R27 ;  /* 0x0000001d2e1d7224 */ /* 0x000fe200078e021b */
[----:B------:R-:W-:Y:S01]  /*95b0*/  IADD3.X R19, R45, R19, R42, P0, !PT ;  /* 0x000000132d137210 */ /* 0x000fe200007fe42a */
[----:B------:R-:W-:Y:S01]  /*95c0*/  IMAD.WIDE.U32 R22, R49, UR6, R22 ;  /* 0x0000000631167c25 */ /* 0x000fe2000f8e0016 */
[----:B------:R-:W-:-:S03]  /*95d0*/  ULDC.64 UR6, c[0x0][0xbc8] ;  /* 0x0002f20000067ab9 */ /* 0x000fc60000000a00 */
[----:B------:R-:W-:Y:S02]  /*95e0*/  IMAD R27, R46, R44, R27 ;  /* 0x0000002c2e1b7224 */ /* 0x000fe400078e021b */
[----:B------:R-:W-:Y:S01]  /*95f0*/  IMAD R45, R43, UR5, R26 ;  /* 0x000000052b2d7c24 */ /* 0x000fe2000f8e021a */
[----:B------:R-:W-:Y:S01]  /*9600*/  SHF.R.S32.HI R26, RZ, 0x1f, R29 ;  /* 0x0000001fff1a7819 */ /* 0x000fe2000001141d */
[----:B------:R-:W-:Y:S01]  /*9610*/  IMAD.IADD R23, R23, 0x1, R47 ;  /* 0x0000000117177824 */ /* 0x000fe200078e022f */
[----:B------:R-:W-:Y:S01]  /*9620*/  SHF.R.S32.HI R42, RZ, 0x1f, R27 ;  /* 0x0000001fff2a7819 */ /* 0x000fe2000001141b */
[----:B------:R-:W0:Y:S01]  /*9630*/  S2UR UR5, SR_CgaCtaId ;  /* 0x00000000000579c3 */ /* 0x000e220000008800 */
[----:B------:R-:W-:-:S04]  /*9640*/  IMAD.WIDE.U32 R22, R43, UR4, R22 ;  /* 0x000000042b167c25 */ /* 0x000fc8000f8e0016 */
        /* <DEDUP_REMOVED lines=11> */
[----:B------:R-:W-:Y:S01]  /*9700*/  UMOV UR4, 0x400 ;  /* 0x0000040000047882 */ /* 0x000fe20000000000 */
[----:B------:R-:W-:Y:S01]  /*9710*/  IMAD.IADD R19, R23, 0x1, R29 ;  /* 0x0000000117137824 */ /* 0x000fe200078e021d */
[----:B------:R-:W-:Y:S01]  /*9720*/  LEA R48, P1, R22, UR8, 0x2 ;  /* 0x0000000816307c11 */ /* 0x000fe2000f8210ff */
[----:B------:R-:W-:Y:S01]  /*9730*/  ULDC UR6, c[0x0][0xa88] ;  /* 0x0002a20000067ab9 */ /* 0x000fe20000000800 */
[----:B------:R-:W-:Y:S02]  /*9740*/  LEA.HI.X R27, R18, UR7, R27, 0x2, P0 ;  /* 0x00000007121b7c11 */ /* 0x000fe400080f141b */
[----:B------:R-:W-:Y:S01]  /*9750*/  LEA.HI.X R50, R22, UR9, R19, 0x2, P1 ;  /* 0x0000000916327c11 */ /* 0x000fe200088f1413 */
[----:B------:R-:W-:Y:S04]  /*9760*/  SHFL.IDX PT, R18, R26, RZ, 0x1c1f ;  /* 0x001c1fff1a127589 */ /* 0x000fe800000e0000 */
[----:B------:R-:W1:Y:S04]  /*9770*/  SHFL.IDX PT, R19, R27, RZ, 0x1c1f ;  /* 0x001c1fff1b137589 */ /* 0x000e6800000e0000 */
[----:B------:R-:W-:Y:S04]  /*9780*/  SHFL.IDX PT, R22, R26, 0x1, 0x1c1f ;  /* 0x003c1f001a167f89 */ /* 0x000fe800000e0000 */
        /* <DEDUP_REMOVED lines=9> */
[----:B------:R-:W-:-:S08]  /*9820*/  ISETP.GE.AND P2, PT, R16, R45, PT ;  /* 0x0000002d1000720c */ /* 0x000fd00003f46270 */
[----:B------:R-:W-:Y:S01]  /*9830*/  SYNCS.ARRIVE.TRANS64.RED.A1T0 RZ, [UR4], RZ ;  /* 0x000000ffffff79a7 */ /* 0x000fe20008100404 */
[----:B-1----:R0:W-:Y:S04]  /*9840*/  @!P1 ST.E desc[UR42][R18.64], R17 ;  /* 0x0000001112009985 */ /* 0x0021e8000c10192a */
[----:B--2---:R0:W-:Y:S01]  /*9850*/  @!P0 ST.E desc[UR42][R22.64], R0 ;  /* 0x0000000016008985 */ /* 0x0041e2000c10192a */
[----:B------:R-:W-:-:S03]  /*9860*/  IADD3 R47, R53, -R54, RZ ;  /* 0x80000036352f7210 */ /* 0x000fc60007ffe0ff */
[----:B------:R0:W1:Y:S04]  /*9870*/  SHFL.IDX PT, R42, R48, RZ, 0x1c1f ;  /* 0x001c1fff302a7589 */ /* 0x00006800000e0000 */
[----:B------:R0:W2:Y:S01]  /*9880*/  SHFL.IDX PT, R43, R50, RZ, 0x1c1f ;  /* 0x001c1fff322b7589 */ /* 0x0000a200000e0000 */
[----:B------:R-:W-:Y:S01]  /*9890*/  IMAD.SHL.U32 R47, R47, 0x2, RZ ;  /* 0x000000022f2f7824 */ /* 0x000fe200078e00ff */
[----:B------:R-:W-:Y:S06]  /*98a0*/  @P2 BRA `(.L_x_12173) ;  /* 0x0000000000b82947 */ /* 0x000fec0003800000 */
[----:B------:R-:W-:Y:S01]  /*98b0*/  ULDC UR4, c[0x0][0xac8] ;  /* 0x0002b20000047ab9 */ /* 0x000fe20000000800 */
[C---:B0-----:R-:W-:Y:S01]  /*98c0*/  VIADD R0, R47.reuse, 0x8 ;  /* 0x000000082f007836 */ /* 0x041fe20000000000 */
[C---:B------:R-:W-:Y:S01]  /*98d0*/  ISETP.GE.AND P0, PT, R47.reuse, UR4, PT ;  /* 0x000000042f007c0c */ /* 0x040fe2000bf06270 */
[C---:B------:R-:W-:Y:S01]  /*98e0*/  VIADD R19, R47.reuse, 0x18 ;  /* 0x000000182f137836 */ /* 0x040fe20000000000 */
[C---:B------:R-:W-:Y:S01]  /*98f0*/  IADD3 R18, R47.reuse, 0x10, RZ ;  /* 0x000000102f127810 */ /* 0x040fe20007ffe0ff */
[C---:B------:R-:W-:Y:S01]  /*9900*/  VIADD R22, R47.reuse, 0x20 ;  /* 0x000000202f167836 */ /* 0x040fe20000000000 */
[C---:B------:R-:W-:Y:S01]  /*9910*/  IADD3 R23, R47.reuse, 0x28, RZ ;  /* 0x000000282f177810 */ /* 0x040fe20007ffe0ff */
[C---:B------:R-:W-:Y:S01]  /*9920*/  VIADD R27, R47.reuse, 0x30 ;  /* 0x000000302f1b7836 */ /* 0x040fe20000000000 */
[----:B------:R-:W-:Y:S01]  /*9930*/  ISETP.GE.AND P1, PT, R18, UR4, PT ;  /* 0x0000000412007c0c */ /* 0x000fe2000bf26270 */
[----:B------:R-:W-:Y:S01]  /*9940*/  VIADD R29, R47, 0x38 ;  /* 0x000000382f1d7836 */ /* 0x000fe20000000000 */
[----:B------:R-:W-:-:S02]  /*9950*/  ISETP.GE.AND P2, PT, R19, UR4, PT ;  /* 0x0000000413007c0c */ /* 0x000fc4000bf46270 */
[----:B------:R-:W-:Y:S02]  /*9960*/  ISETP.GE.AND P3, PT, R22, UR4, PT ;  /* 0x0000000416007c0c */ /* 0x000fe4000bf66270 */
[----:B------:R-:W-:Y:S01]  /*9970*/  ISETP.GE.AND P4, PT, R23, UR4, PT ;  /* 0x0000000417007c0c */ /* 0x000fe2000bf86270 */
[----:B-12---:R-:W-:Y:S01]  /*9980*/  @!P0 IMAD.WIDE R16, R47, 0x4, R42 ;  /* 0x000000042f108825 */ /* 0x006fe200078e022a */
[----:B------:R-:W-:Y:S02]  /*9990*/  ISETP.GE.AND P5, PT, R27, UR4, PT ;  /* 0x000000041b007c0c */ /* 0x000fe4000bfa6270 */
[----:B------:R-:W-:Y:S02]  /*99a0*/  ISETP.GE.AND P6, PT, R29, UR4, PT ;  /* 0x000000041d007c0c */ /* 0x000fe4000bfc6270 */
[----:B------:R0:W-:Y:S01]  /*99b0*/  @!P0 ST.E.64 desc[UR42][R16.64], R40 ;  /* 0x0000002810008985 */ /* 0x0001e2000c101b2a */
[----:B------:R-:W-:Y:S02]  /*99c0*/  ISETP.GE.AND P0, PT, R0, UR4, PT ;  /* 0x0000000400007c0c */ /* 0x000fe4000bf06270 */
[----:B------:R-:W-:-:S02]  /*99d0*/  @!P1 LEA.HI R18, R18, R18, RZ, 0x1 ;  /* 0x0000001212129211 */ /* 0x000fc400078f08ff */
[----:B------:R-:W-:Y:S02]  /*99e0*/  @!P3 LEA.HI R22, R22, R22, RZ, 0x1 ;  /* 0x000000161616b211 */ /* 0x000fe400078f08ff */
[----:B------:R-:W-:Y:S02]  /*99f0*/  @!P4 LEA.HI R26, R23, R23, RZ, 0x1 ;  /* 0x00000017171ac211 */ /* 0x000fe400078f08ff */
[----:B------:R-:W-:Y:S02]  /*9a00*/  @!P5 LEA.HI R28, R27, R27, RZ, 0x1 ;  /* 0x0000001b1b1cd211 */ /* 0x000fe400078f08ff */
[----:B------:R-:W-:-:S03]  /*9a10*/  @!P3 LOP3.LUT R27, R22, 0xfffffffe, RZ, 0xc0, !PT ;  /* 0xfffffffe161bb812 */ /* 0x000fc600078ec0ff */
[----:B------:R-:W-:Y:S02]  /*9a20*/  @!P0 LEA.HI R0, R0, R0, RZ, 0x1 ;  /* 0x0000000000008211 */ /* 0x000fe400078f08ff */
[----:B0-----:R-:W-:Y:S02]  /*9a30*/  @!P2 LEA.HI R16, R19, R19, RZ, 0x1 ;  /* 0x000000131310a211 */ /* 0x001fe400078f08ff */
[----:B------:R-:W-:Y:S02]  /*9a40*/  @!P0 LOP3.LUT R17, R0, 0xfffffffe, RZ, 0xc0, !PT ;  /* 0xfffffffe00118812 */ /* 0x000fe400078ec0ff */
[----:B------:R-:W-:Y:S02]  /*9a50*/  @!P1 LOP3.LUT R19, R18, 0xfffffffe, RZ, 0xc0, !PT ;  /* 0xfffffffe12139812 */ /* 0x000fe400078ec0ff */
[----:B------:R-:W-:Y:S02]  /*9a60*/  @!P6 LEA.HI R40, R29, R29, RZ, 0x1 ;  /* 0x0000001d1d28e211 */ /* 0x000fe400078f08ff */
[----:B------:R-:W-:Y:S01]  /*9a70*/  @!P2 LOP3.LUT R23, R16, 0xfffffffe, RZ, 0xc0, !PT ;  /* 0xfffffffe1017a812 */ /* 0x000fe200078ec0ff */
[----:B------:R-:W-:Y:S01]  /*9a80*/  @!P0 IMAD.WIDE R16, R17, 0x4, R42 ;  /* 0x0000000411108825 */ /* 0x000fe200078e022a */
[----:B------:R-:W-:-:S02]  /*9a90*/  @!P4 LOP3.LUT R29, R26, 0xfffffffe, RZ, 0xc0, !PT ;  /* 0xfffffffe1a1dc812 */ /* 0x000fc400078ec0ff */
[----:B------:R-:W-:Y:S01]  /*9aa0*/  @!P5 LOP3.LUT R41, R28, 0xfffffffe, RZ, 0xc0, !PT ;  /* 0xfffffffe1c29d812 */ /* 0x000fe200078ec0ff */
[--C-:B------:R-:W-:Y:S01]  /*9ab0*/  @!P1 IMAD.WIDE R18, R19, 0x4, R42.reuse ;  /* 0x0000000413129825 */ /* 0x100fe200078e022a */
[----:B------:R-:W-:Y:S01]  /*9ac0*/  @!P6 LOP3.LUT R49, R40, 0xfffffffe, RZ, 0xc0, !PT ;  /* 0xfffffffe2831e812 */ /* 0x000fe200078ec0ff */
[----:B------:R3:W-:Y:S02]  /*9ad0*/  @!P0 ST.E.64 desc[UR42][R16.64], R2 ;  /* 0x0000000210008985 */ /* 0x0007e4000c101b2a */
[--C-:B------:R-:W-:Y:S02]  /*9ae0*/  @!P2 IMAD.WIDE R22, R23, 0x4, R42.reuse ;  /* 0x000000041716a825 */ /* 0x100fe400078e022a */
[----:B------:R3:W-:Y:S02]  /*9af0*/  @!P1 ST.E.64 desc[UR42][R18.64], R4 ;  /* 0x0000000412009985 */ /* 0x0007e4000c101b2a */
[--C-:B------:R-:W-:Y:S02]  /*9b00*/  @!P3 IMAD.WIDE R26, R27, 0x4, R42.reuse ;  /* 0x000000041b1ab825 */ /* 0x100fe400078e022a */
[----:B------:R3:W-:Y:S02]  /*9b10*/  @!P2 ST.E.64 desc[UR42][R22.64], R6 ;  /* 0x000000061600a985 */ /* 0x0007e4000c101b2a */
[----:B------:R-:W-:-:S02]  /*9b20*/  @!P4 IMAD.WIDE R28, R29, 0x4, R42 ;  /* 0x000000041d1cc825 */ /* 0x000fc400078e022a */
[----:B------:R3:W-:Y:S02]  /*9b30*/  @!P3 ST.E.64 desc[UR42][R26.64], R10 ;  /* 0x0000000a1a00b985 */ /* 0x0007e4000c101b2a */
[--C-:B------:R-:W-:Y:S02]  /*9b40*/  @!P5 IMAD.WIDE R40, R41, 0x4, R42.reuse ;  /* 0x000000042928d825 */ /* 0x100fe400078e022a */
[----:B------:R3:W-:Y:S02]  /*9b50*/  @!P4 ST.E.64 desc[UR42][R28.64], R14 ;  /* 0x0000000e1c00c985 */ /* 0x0007e4000c101b2a */
[----:B------:R-:W-:Y:S02]  /*9b60*/  @!P6 IMAD.WIDE R42, R49, 0x4, R42 ;  /* 0x00000004312ae825 */ /* 0x000fe400078e022a */
[----:B------:R3:W-:Y:S04]  /*9b70*/  @!P5 ST.E.64 desc[UR42][R40.64], R24 ;  /* 0x000000182800d985 */ /* 0x0007e8000c101b2a */
[----:B------:R3:W-:Y:S02]  /*9b80*/  @!P6 ST.E.64 desc[UR42][R42.64], R34 ;  /* 0x000000222a00e985 */ /* 0x0007e4000c101b2a */
.L_x_12173:
[----:B------:R-:W-:Y:S05]  /*9b90*/  BSYNC B0 ;  /* 0x0000000000007941 */ /* 0x000fea0003800000 */
.L_x_12172:
[----:B------:R-:W-:Y:S01]  /*9ba0*/  ISETP.GE.AND P0, PT, R44, R45, PT ;  /* 0x0000002d2c00720c */ /* 0x000fe20003f06270 */
[----:B0--3--:R3:W4:Y:S04]  /*9bb0*/  SHFL.IDX PT, R17, R50, 0x1, 0x1c1f ;  /* 0x003c1f0032117f89 */ /* 0x00972800000e0000 */
[----:B------:R3:W0:Y:S08]  /*9bc0*/  SHFL.IDX PT, R16, R48, 0x1, 0x1c1f ;  /* 0x003c1f0030107f89 */ /* 0x00063000000e0000 */
[----:B---3--:R-:W-:Y:S05]  /*9bd0*/  @P0 BRA `(.L_x_12148) ;  /* 0x0000003800b00947 */ /* 0x008fea0003800000 */
[C---:B------:R-:W-:Y:S01]  /*9be0*/  IADD3 R0, R47.reuse, 0x8, RZ ;  /* 0x000000082f007810 */ /* 0x040fe20007ffe0ff */
[----:B------:R-:W-:Y:S01]  /*9bf0*/  ULDC UR4, c[0x0][0xac8] ;  /* 0x0002b20000047ab9 */ /* 0x000fe20000000800 */
[C---:B------:R-:W-:Y:S01]  /*9c00*/  VIADD R6, R47.reuse, 0x10 ;  /* 0x000000102f067836 */ /* 0x040fe20000000000 */
[C---:B------:R-:W-:Y:S01]  /*9c10*/  IADD3 R10, R47.reuse, 0x20, RZ ;  /* 0x000000202f0a7810 */ /* 0x040fe20007ffe0ff */
[C---:B------:R-:W-:Y:S01]  /*9c20*/  VIADD R7, R47.reuse, 0x18 ;  /* 0x000000182f077836 */ /* 0x040fe20000000000 */
[----:B------:R-:W-:Y:S01]  /*9c30*/  ISETP.GE.AND P1, PT, R0, UR4, PT ;  /* 0x0000000400007c0c */ /* 0x000fe2000bf26270 */
[C---:B------:R-:W-:Y:S01]  /*9c40*/  VIADD R11, R47.reuse, 0x28 ;  /* 0x000000282f0b7836 */ /* 0x040fe20000000000 */
[----:B------:R-:W-:Y:S01]  /*9c50*/  ISETP.GE.AND P2, PT, R6, UR4, PT ;  /* 0x0000000406007c0c */ /* 0x000fe2000bf46270 */
[----:B------:R-:W-:Y:S01]  /*9c60*/  VIADD R15, R47, 0x30 ;  /* 0x000000302f0f7836 */ /* 0x000fe20000000000 */
[----:B------:R-:W-:Y:S02]  /*9c70*/  ISETP.GE.AND P3, PT, R7, UR4, PT ;  /* 0x0000000407007c0c */ /* 0x000fe4000bf66270 */
[----:B------:R-:W-:-:S02]  /*9c80*/  ISETP.GE.AND P4, PT, R10, UR4, PT ;  /* 0x000000040a007c0c */ /* 0x000fc4000bf86270 */
[----:B------:R-:W-:Y:S02]  /*9c90*/  ISETP.GE.AND P0, PT, R47, UR4, PT ;  /* 0x000000042f007c0c */ /* 0x000fe4000bf06270 */
[----:B------:R-:W-:Y:S02]  /*9ca0*/  ISETP.GE.AND P5, PT, R11, UR4, PT ;  /* 0x000000040b007c0c */ /* 0x000fe4000bfa6270 */
[----:B------:R-:W-:Y:S02]  /*9cb0*/  ISETP.GE.AND P6, PT, R15, UR4, PT ;  /* 0x000000040f007c0c */ /* 0x000fe4000bfc6270 */
[----:B------:R-:W-:Y:S02]  /*9cc0*/  @!P1 LEA.HI R0, R0, R0, RZ, 0x1 ;  /* 0x0000000000009211 */ /* 0x000fe400078f08ff */
[----:B------:R-:W-:Y:S02]  /*9cd0*/  @!P2 LEA.HI R6, R6, R6, RZ, 0x1 ;  /* 0x000000060606a211 */ /* 0x000fe400078f08ff */
[----:B------:R-:W-:-:S02]  /*9ce0*/  @!P1 LOP3.LUT R5, R0, 0xfffffffe, RZ, 0xc0, !PT ;  /* 0xfffffffe00059812 */ /* 0x000fc400078ec0ff */
[----:B------:R-:W-:Y:S01]  /*9cf0*/  @!P3 LEA.HI R0, R7, R7, RZ, 0x1 ;  /* 0x000000070700b211 */ /* 0x000fe200078f08ff */
[--C-:B0---4-:R-:W-:Y:S01]  /*9d00*/  @!P0 IMAD.WIDE R2, R47, 0x4, R16.reuse ;  /* 0x000000042f028825 */ /* 0x111fe200078e0210 */
[----:B------:R-:W-:Y:S02]  /*9d10*/  @!P4 LEA.HI R10, R10, R10, RZ, 0x1 ;  /* 0x0000000a0a0ac211 */ /* 0x000fe400078f08ff */
[----:B------:R-:W-:Y:S01]  /*9d20*/  @!P5 LEA.HI R14, R11, R11, RZ, 0x1 ;  /* 0x0000000b0b0ed211 */ /* 0x000fe200078f08ff */
[----:B------:R-:W-:Y:S01]  /*9d30*/  @!P1 IMAD.WIDE R4, R5, 0x4, R16 ;  /* 0x0000000405049825 */ /* 0x000fe200078e0210 */
[----:B------:R-:W-:Y:S01]  /*9d40*/  @!P6 LEA.HI R18, R15, R15, RZ, 0x1 ;  /* 0x0000000f0f12e211 */ /* 0x000fe200078f08ff */
[----:B------:R0:W-:Y:S01]  /*9d50*/  @!P0 ST.E.64 desc[UR42][R2.64], R32 ;  /* 0x0000002002008985 */ /* 0x0001e2000c101b2a */
[----:B------:R-:W-:Y:S02]  /*9d60*/  @!P2 LOP3.LUT R7, R6, 0xfffffffe, RZ, 0xc0, !PT ;  /* 0xfffffffe0607a812 */ /* 0x000fe400078ec0ff */
[----:B------:R-:W-:Y:S01]  /*9d70*/  @!P3 LOP3.LUT R11, R0, 0xfffffffe, RZ, 0xc0, !PT ;  /* 0xfffffffe000bb812 */ /* 0x000fe200078ec0ff */
[----:B------:R3:W-:Y:S01]  /*9d80*/  @!P1 ST.E.64 desc[UR42][R4.64], R38 ;  /* 0x0000002604009985 */ /* 0x0007e2000c101b2a */
[----:B------:R-:W-:-:S02]  /*9d90*/  @!P4 LOP3.LUT R15, R10, 0xfffffffe, RZ, 0xc0, !PT ;  /* 0xfffffffe0a0fc812 */ /* 0x000fc400078ec0ff */
[----:B------:R-:W-:Y:S02]  /*9da0*/  @!P5 LOP3.LUT R19, R14, 0xfffffffe, RZ, 0xc0, !PT ;  /* 0xfffffffe0e13d812 */ /* 0x000fe400078ec0ff */
[----:B------:R-:W-:Y:S02]  /*9db0*/  @!P6 LOP3.LUT R23, R18, 0xfffffffe, RZ, 0xc0, !PT ;  /* 0xfffffffe1217e812 */ /* 0x000fe400078ec0ff */
[----:B------:R-:W-:Y:S01]  /*9dc0*/  IADD3 R47, R47, 0x38, RZ ;  /* 0x000000382f2f7810 */ /* 0x000fe20007ffe0ff */
[----:B0-----:R-:W-:-:S03]  /*9dd0*/  @!P2 IMAD.WIDE R2, R7, 0x4, R16 ;  /* 0x000000040702a825 */ /* 0x001fc600078e0210 */
[----:B------:R-:W-:Y:S01]  /*9de0*/  ISETP.GE.AND P0, PT, R47, UR4, PT ;  /* 0x000000042f007c0c */ /* 0x000fe2000bf06270 */
[--C-:B---3--:R-:W-:Y:S01]  /*9df0*/  @!P3 IMAD.WIDE R4, R11, 0x4, R16.reuse ;  /* 0x000000040b04b825 */ /* 0x108fe200078e0210 */
        /* <DEDUP_REMOVED lines=10> */
[----:B---3--:R-:W-:-:S05]  /*9ea0*/  LOP3.LUT R3, R47, 0xfffffffe, RZ, 0xc0, !PT ;  /* 0xfffffffe2f037812 */ /* 0x008fca00078ec0ff */
[----:B------:R-:W-:-:S05]  /*9eb0*/  IMAD.WIDE R2, R3, 0x4, R16 ;  /* 0x0000000403027825 */ /* 0x000fca00078e0210 */
[----:B------:R0:W-:Y:S01]  /*9ec0*/  ST.E.64 desc[UR42][R2.64], R150 ;  /* 0x0000009602007985 */ /* 0x0001e2000c101b2a */
[----:B------:R-:W-:Y:S05]  /*9ed0*/  BRA `(.L_x_12148) ;  /* 0x0000003400f07947 */ /* 0x000fea0003800000 */
.L_x_12171:
        /* <DEDUP_REMOVED lines=12> */
[----:B------:R-:W2:Y:S01]  /*9fa0*/  LDL.LU R7, [R1+0x18] ;  /* 0x0000180001077983 */ /* 0x000ea20000300800 */
[----:B------:R-:W-:Y:S01]  /*9fb0*/  ISETP.NE.AND P0, PT, R6, 0x1, PT ;  /* 0x000000010600780c */ /* 0x000fe20003f05270 */
[----:B------:R-:W0:Y:S01]  /*9fc0*/  S2UR UR4, SR_CTAID.Z ;  /* 0x00000000000479c3 */ /* 0x000e220000002700 */
[----:B------:R-:W-:-:S07]  /*9fd0*/  ULDC.64 UR6, c[0x0][0xbd0] ;  /* 0x0002f40000067ab9 */ /* 0x000fce0000000a00 */
        /* <DEDUP_REMOVED lines=11> */
[C---:B------:R-:W-:Y:S01]  /*a090*/  IMAD R5, R7.reuse, UR7, R4 ;  /* 0x0000000707057c24 */ /* 0x040fe2000f8e0204 */
[----:B------:R-:W-:Y:S01]  /*a0a0*/  IADD3 R7, -R7, RZ, RZ ;  /* 0x000000ff07077210 */ /* 0x000fe20007ffe1ff */
        /* <DEDUP_REMOVED lines=25> */
[----:B------:R-:W-:Y:S02]  /*a240*/  LEA.HI.X R5, R2, UR5, R3, 0x2, P0 ;  /* 0x0000000502057c11 */ /* 0x000fe400080f1403 */
[----:B------:R-:W-:-:S05]  /*a250*/  MOV R3, 0xff800000 ;  /* 0xff80000000037802 */ /* 0x000fca0000000f00 */
[----:B------:R0:W-:Y:S01]  /*a260*/  STG.E desc[UR42][R4.64], R3 ;  /* 0x0000000304007986 */ /* 0x0001e2000c10192a */
[----:B------:R-:W-:Y:S05]  /*a270*/  BRA `(.L_x_12148) ;  /* 0x0000003400087947 */ /* 0x000fea0003800000 */
.L_x_12146:
        /* <DEDUP_REMOVED lines=18> */
.L_x_12174:
[----:B------:R-:W-:Y:S01]  /*a3a0*/  ULDC UR7, c[0x0][0xc50] ;  /* 0x0003140000077ab9 */ /* 0x000fe20000000800 */
[----:B------:R-:W-:Y:S01]  /*a3b0*/  UMOV UR36, UR6 ;  /* 0x0000000600247c82 */ /* 0x000fe20008000000 */
[----:B------:R-:W-:-:S11]  /*a3c0*/  UISETP.NE.AND UP0, UPT, UR7, 0x1, UPT ;  /* 0x000000010700788c */ /* 0x000fd6000bf05270 */
[----:B------:R-:W-:Y:S01]  /*a3d0*/  @UP0 ULDC UR4, c[0x0][0xc54] ;  /* 0x0003150000040ab9 */ /* 0x000fe20000000800 */
[----:B------:R-:W-:Y:S01]  /*a3e0*/  @UP0 ULDC UR8, c[0x0][0xc58] ;  /* 0x0003160000080ab9 */ /* 0x000fe20000000800 */
[----:B------:R-:W-:-:S04]  /*a3f0*/  UIMAD.WIDE.U32 UR4, UR6, UR4, URZ ;  /* 0x00000004060472a5 */ /* 0x000fc8000f8e003f */
[----:B------:R-:W-:-:S12]  /*a400*/  @UP0 USHF.R.U32.HI UR36, URZ, UR8, UR5 ;  /* 0x000000083f240299 */ /* 0x000fd80008011605 */
.L_x_12175:
[----:B------:R-:W-:Y:S01]  /*a410*/  ISETP.GE.AND P0, PT, R17, RZ, PT ;  /* 0x000000ff1100720c */ /* 0x000fe20003f06270 */
[----:B------:R-:W-:Y:S01]  /*a420*/  UIADD3 UR4, -UR36, URZ, URZ ;  /* 0x0000003f24047290 */ /* 0x000fe2000fffe13f */
[----:B------:R-:W-:Y:S01]  /*a430*/  IMAD.MOV.U32 R8, RZ, RZ, 0x1 ;  /* 0x00000001ff087424 */ /* 0x000fe200078e00ff */
[----:B------:R-:W-:Y:S01]  /*a440*/  MOV R2, 0x1 ;  /* 0x0000000100027802 */ /* 0x000fe20000000f00 */
[----:B------:R-:W-:Y:S01]  /*a450*/  IMAD.MOV.U32 R0, RZ, RZ, RZ ;  /* 0x000000ffff007224 */ /* 0x000fe200078e00ff */
[----:B------:R-:W-:-:S08]  /*a460*/  UIMAD UR6, UR7, UR4, UR6 ;  /* 0x00000004070672a4 */ /* 0x000fd0000f8e0206 */
        /* <DEDUP_REMOVED lines=26> */
[----:B------:R-:W-:Y:S02]  /*a610*/  ULOP3.LUT UR5, UR5, UR4, URZ, 0x3c, !UPT ;  /* 0x0000000405057292 */ /* 0x000fe4000f8e3c3f */
[----:B------:R-:W-:-:S04]  /*a620*/  IADD3 R4, RZ, -R4, RZ ;  /* 0x80000004ff047210 */ /* 0x000fc80007ffe0ff */
        /* <DEDUP_REMOVED lines=15> */
[----:B------:R-:W-:Y:S02]  /*a720*/  ISETP.NE.AND P1, PT, RZ, UR4, PT ;  /* 0x00000004ff007c0c */ /* 0x000fe4000bf25270 */
[----:B------:R-:W-:-:S13]  /*a730*/  ISETP.GE.U32.AND P0, PT, R0, R5, PT ;  /* 0x000000050000720c */ /* 0x000fda0003f06070 */
[----:B------:R-:W-:-:S05]  /*a740*/  @P0 VIADD R3, R3, 0x1 ;  /* 0x0000000103030836 */ /* 0x000fca0000000000 */
[----:B------:R-:W-:Y:S02]  /*a750*/  @!P2 IADD3 R3, -R3, RZ, RZ ;  /* 0x000000ff0303a210 */ /* 0x000fe40007ffe1ff */
[----:B------:R-:W-:-:S05]  /*a760*/  @!P1 LOP3.LUT R3, RZ, UR4, RZ, 0x33, !PT ;  /* 0x00000004ff039c12 */ /* 0x000fca000f8e33ff */
[----:B------:R-:W-:-:S07]  /*a770*/  IMAD.MOV.U32 R25, RZ, RZ, R3 ;  /* 0x000000ffff197224 */ /* 0x000fce00078e0003 */
.L_x_12177:
[----:B------:R-:W-:Y:S01]  /*a780*/  IMAD R24, R25, UR40, RZ ;  /* 0x0000002819187c24 */ /* 0x000fe2000f8e02ff */
[----:B------:R-:W-:Y:S01]  /*a790*/  MOV R2, 0x1 ;  /* 0x0000000100027802 */ /* 0x000fe20000000f00 */
[----:B------:R-:W-:-:S03]  /*a7a0*/  IMAD.MOV.U32 R0, RZ, RZ, RZ ;  /* 0x000000ffff007224 */ /* 0x000fc600078e00ff */
        /* <DEDUP_REMOVED lines=18> */
[----:B------:R-:W-:Y:S01]  /*a8d0*/  IMAD.U32 R7, RZ, RZ, UR7 ;  /* 0x00000007ff077e24 */ /* 0x000fe2000f8e00ff */
[----:B------:R-:W-:Y:S01]  /*a8e0*/  MOV R11, UR5 ;  /* 0x00000005000b7c02 */ /* 0x000fe20008000f00 */
[----:B------:R-:W-:Y:S01]  /*a8f0*/  IMAD.U32 R10, RZ, RZ, UR4 ;  /* 0x00000004ff0a7e24 */ /* 0x000fe2000f8e00ff */
[----:B------:R-:W-:Y:S01]  /*a900*/  MOV R13, RZ ;  /* 0x000000ff000d7202 */ /* 0x000fe20000000f00 */
[----:B------:R-:W-:-:S02]  /*a910*/  IMAD.MOV.U32 R8, RZ, RZ, 0x70 ;  /* 0x00000070ff087424 */ /* 0x000fc400078e00ff */
[----:B------:R-:W-:-:S07]  /*a920*/  IMAD.MOV.U32 R12, RZ, RZ, 0x1 ;  /* 0x00000001ff0c7424 */ /* 0x000fce00078e00ff */
[----:B------:R-:W-:-:S07]  /*a930*/  LEPC R20, `(.L_x_12178) ;  /* 0x000000001014794e */ /* 0x000fce0000000000 */
[----:B0-----:R-:W-:Y:S05]  /*a940*/  CALL.ABS.NOINC R2 ;  /* 0x0000000002007343 */ /* 0x001fea0003c00000 */
.L_x_12178:
        /* <DEDUP_REMOVED lines=12> */
[----:B------:R-:W-:Y:S01]  /*aa10*/  IMAD.U32 R7, RZ, RZ, UR7 ;  /* 0x00000007ff077e24 */ /* 0x000fe2000f8e00ff */
[----:B------:R-:W-:Y:S01]  /*aa20*/  MOV R11, UR5 ;  /* 0x00000005000b7c02 */ /* 0x000fe20008000f00 */
[----:B------:R-:W-:Y:S01]  /*aa30*/  IMAD.U32 R10, RZ, RZ, UR4 ;  /* 0x00000004ff0a7e24 */ /* 0x000fe2000f8e00ff */
[----:B------:R-:W-:Y:S01]  /*aa40*/  MOV R13, RZ ;  /* 0x000000ff000d7202 */ /* 0x000fe20000000f00 */
[----:B------:R-:W-:-:S02]  /*aa50*/  IMAD.MOV.U32 R8, RZ, RZ, 0x70 ;  /* 0x00000070ff087424 */ /* 0x000fc400078e00ff */
[----:B0-----:R-:W-:-:S07]  /*aa60*/  IMAD.MOV.U32 R12, RZ, RZ, 0x1 ;  /* 0x00000001ff0c7424 */ /* 0x001fce00078e00ff */
[----:B------:R-:W-:-:S07]  /*aa70*/  LEPC R20, `(.L_x_12180) ;  /* 0x000000001014794e */ /* 0x000fce0000000000 */
[----:B-1----:R-:W-:Y:S05]  /*aa80*/  CALL.ABS.NOINC R2 ;  /* 0x0000000002007343 */ /* 0x002fea0003c00000 */
.L_x_12180:
[----:B------:R0:W1:Y:S01]  /*aa90*/  LDC.64 R2, c[0x4][R16] ;  /* 0x0100000010027b82 */ /* 0x0000620000000a00 */
[----:B------:R-:W-:Y:S01]  /*aaa0*/  ULDC.64 UR4, c[0x4][0x1b8] ;  /* 0x01006e0000047ab9 */ /* 0x000fe20000000a00 */
[----:B------:R-:W-:Y:S01]  /*aab0*/  ULDC.64 UR6, c[0x4][0x1c0] ;  /* 0x0100700000067ab9 */ /* 0x000fe20000000a00 */
[----:B------:R-:W-:Y:S01]  /*aac0*/  IMAD.U32 R4, RZ, RZ, UR4 ;  /* 0x00000004ff047e24 */ /* 0x000fe2000f8e00ff */
[----:B------:R-:W-:Y:S01]  /*aad0*/  MOV R6, UR6 ;  /* 0x0000000600067c02 */ /* 0x000fe20008000f00 */
[----:B------:R-:W-:Y:S01]  /*aae0*/  IMAD.U32 R5, RZ, RZ, UR5 ;  /* 0x00000005ff057e24 */ /* 0x000fe2000f8e00ff */
[----:B------:R-:W-:Y:S01]  /*aaf0*/  ULDC.64 UR4, c[0x4][0x40] ;  /* 0x0100100000047ab9 */ /* 0x000fe20000000a00 */
        /* <DEDUP_REMOVED lines=8> */
.L_x_12179:
        /* <DEDUP_REMOVED lines=17> */
.L_x_12249:
[----:B-1----:R-:W-:Y:S02]  /*ac90*/  ISETP.NE.AND P0, PT, R14, RZ, PT ;  /* 0x000000ff0e00720c */ /* 0x002fe40003f05270 */
[----:B------:R-:W-:-:S04]  /*aca0*/  PLOP3.LUT P2, PT, PT, PT, PT, 0x8, 0x0 ;  /* 0x000000000000781c */ /* 0x000fc80003f4e170 */
[----:B0-----:R-:W-:-:S07]  /*acb0*/  P2R R22, PR, RZ, 0x4 ;  /* 0x00000004ff167803 */ /* 0x001fce0000000000 */
[----:B------:R-:W-:Y:S05]  /*acc0*/  @P0 BRA `(.L_x_12182) ;  /* 0x0000000000d00947 */ /* 0x000fea0003800000 */
[----:B------:R-:W-:-:S03]  /*acd0*/  UMOV UR4, 0xffffffff ;  /* 0xffffffff00047882 */ /* 0x000fc60000000000 */
[----:B------:R-:W-:Y:S05]  /*ace0*/  BRA.DIV UR4, `(.L_x_12183) ;  /* 0x0000002e04047947 */ /* 0x000fea000b800000 */
[----:B------:R-:W-:-:S13]  /*acf0*/  ELECT P6, URZ, PT ;  /* 0x00000000003f782f */ /* 0x000fda00038c0000 */
.L_x_12252:
[----:B------:R-:W-:Y:S05]  /*ad00*/  @!P6 BRA `(.L_x_12182) ;  /* 0x0000000000c0e947 */ /* 0x000fea0003800000 */
[----:B------:R-:W-:Y:S01]  /*ad10*/  MOV R0, 0x1 ;  /* 0x0000000100007802 */ /* 0x000fe20000000f00 */
        /* <DEDUP_REMOVED lines=14> */
[----:B------:R-:W-:-:S04]  /*ae00*/  IMAD.WIDE.U32 R2, R18, UR4, R2 ;  /* 0x0000000412027c25 */ /* 0x000fc8000f8e0002 */
[----:B------:R-:W-:Y:S01]  /*ae10*/  IMAD.IADD R3, R3, 0x1, R9 ;  /* 0x0000000103037824 */ /* 0x000fe200078e0209 */
[----:B------:R-:W-:-:S04]  /*ae20*/  LEA R4, P0, R2, R4, 0x2 ;  /* 0x0000000402047211 */ /* 0x000fc800078010ff */
[----:B------:R-:W-:-:S05]  /*ae30*/  LEA.HI.X R5, R2, R5, R3, 0x2, P0 ;  /* 0x0000000502057211 */ /* 0x000fca00000f1403 */
[----:B------:R0:W5:Y:S01]  /*ae40*/  LDG.E R16, desc[UR42][R4.64] ;  /* 0x0000002a04107981 */ /* 0x000162000c1e1900 */
[----:B------:R-:W-:-:S04]  /*ae50*/  IMAD.MOV R2, RZ, RZ, -R7 ;  /* 0x000000ffff027224 */ /* 0x000fc800078e0a07 */
[----:B------:R-:W-:-:S07]  /*ae60*/  IMAD R17, R6, R2, R17 ;  /* 0x0000000206117224 */ /* 0x000fce00078e0211 */
.L_x_12184:
[----:B------:R-:W1:Y:S01]  /*ae70*/  SYNCS.PHASECHK.TRANS64.TRYWAIT P0, [UR38+0x30840], R0 ;  /* 0x03084000ff0075a7 */ /* 0x000e620008000166 */
[----:B------:R-:W-:Y:S01]  /*ae80*/  ISETP.NE.AND P1, PT, R28, RZ, PT ;  /* 0x000000ff1c00720c */ /* 0x000fe20003f25270 */
[----:B-1----:R-:W-:-:S12]  /*ae90*/  @!P0 BRA `(.L_x_12185) ;  /* 0x0000002800b88947 */ /* 0x002fd80003800000 */
.L_x_12253:
[----:B------:R-:W-:Y:S05]  /*aea0*/  @P1 BRA `(.L_x_12186) ;  /* 0x0000000000181947 */ /* 0x000fea0003800000 */
[----:B------:R-:W2:Y:S01]  /*aeb0*/  S2R R2, SR_TID.X ;  /* 0x0000000000027919 */ /* 0x000ea20000002100 */
[----:B-1----:R-:W-:-:S04]  /*aec0*/  MOV R0, 0x6000 ;  /* 0x0000600000007802 */ /* 0x002fc80000000f00 */
[----:B------:R3:W-:Y:S01]  /*aed0*/  SYNCS.ARRIVE.TRANS64 RZ, [UR38+0x30830], R0 ;  /* 0x03083000ffff79a7 */ /* 0x0007e20008000026 */
[----:B--2---:R-:W-:-:S13]  /*aee0*/  LOP3.LUT P0, RZ, R2, 0x1f, RZ, 0xc0, !PT ;  /* 0x0000001f02ff7812 */ /* 0x004fda000780c0ff */
[----:B---3--:R-:W-:Y:S05]  /*aef0*/  @!P0 BRA `(.L_x_12186) ;  /* 0x0000000000048947 */ /* 0x008fea0003800000 */
[----:B------:R-:W-:Y:S01]  /*af00*/  BPT.TRAP 0x1 ;  /* 0x000000040000795c */ /* 0x000fe20000300000 */
.L_x_12186:
        /* <DEDUP_REMOVED lines=8> */
[----:B------:R-:W-:Y:S01]  /*af90*/  UIADD3.X UR5, URZ, UR5, URZ, UP0, !UPT ;  /* 0x000000053f057290 */ /* 0x000fe200087fe43f */
[----:B------:R-:W-:Y:S01]  /*afa0*/  UMOV UR6, 0x0 ;  /* 0x0000000000067882 */ /* 0x000fe20000000000 */
[----:B------:R-:W-:-:S02]  /*afb0*/  UMOV UR7, 0x14f00000 ;  /* 0x14f0000000077882 */ /* 0x000fc40000000000 */
[----:B------:R-:W-:Y:S01]  /*afc0*/  UIMAD UR11, UR11, 0xc0, URZ ;  /* 0x000000c00b0b78a4 */ /* 0x000fe2000f8e023f */
[----:B------:R-:W-:Y:S01]  /*afd0*/  UMOV UR10, URZ ;  /* 0x0000003f000a7c82 */ /* 0x000fe20008000000 */
[----:B------:R-:W-:-:S07]  /*afe0*/  UMOV UR12, UR36 ;  /* 0x00000024000c7c82 */ /* 0x000fce0008000000 */
[----:B------:R2:W-:Y:S02]  /*aff0*/  UTMALDG.4D [UR8], [UR4], desc[UR6] ;  /* 0x00000608040075b4 */ /* 0x0005e40008019000 */
[----:B--2---:R-:W-:Y:S01]  /*b000*/  NOP ;  /* 0x0000000000007918 */ /* 0x004fe20000000000 */
.L_x_12182:
        /* <DEDUP_REMOVED lines=30> */
.L_x_12187:
[----:B------:R-:W1:Y:S01]  /*b1f0*/  LDC R20, c[0x0][0x448] ;  /* 0x00011200ff147b82 */ /* 0x000e620000000800 */
[----:B------:R-:W2:Y:S01]  /*b200*/  S2R R12, SR_TID.X ;  /* 0x00000000000c7919 */ /* 0x000ea20000002100 */
[----:B------:R-:W-:Y:S01]  /*b210*/  SHF.R.U32.HI R6, RZ, 0x3, R28 ;  /* 0x00000003ff067819 */ /* 0x000fe2000001161c */
[----:B------:R-:W-:Y:S01]  /*b220*/  UMOV UR4, UR44 ;  /* 0x0000002c00047c82 */ /* 0x000fe20008000000 */
[----:B------:R-:W-:Y:S01]  /*b230*/  UMOV UR5, UR41 ;  /* 0x0000002900057c82 */ /* 0x000fe20008000000 */
[----:B------:R-:W3:Y:S01]  /*b240*/  S2R R21, SR_CTAID.X ;  /* 0x0000000000157919 */ /* 0x000ee20000002500 */
[----:B------:R-:W-:Y:S01]  /*b250*/  ULDC.64 UR6, c[0x0][0x2c8] ;  /* 0x0000b20000067ab9 */ /* 0x000fe20000000a00 */
[----:B------:R-:W4:Y:S01]  /*b260*/  S2R R10, SR_CTAID.Z ;  /* 0x00000000000a7919 */ /* 0x000f220000002700 */
[----:B-1----:R-:W-:Y:S01]  /*b270*/  ISETP.NE.AND P0, PT, R20, 0x1, PT ;  /* 0x000000011400780c */ /* 0x002fe20003f05270 */
[----:B--2---:R-:W-:-:S12]  /*b280*/  IMAD.SHL.U32 R3, R12, 0x10, RZ ;  /* 0x000000100c037824 */ /* 0x004fd800078e00ff */
[----:B------:R-:W1:Y:S01]  /*b290*/  @P0 LDC R0, c[0x0][0x44c] ;  /* 0x00011300ff000b82 */ /* 0x000e620000000800 */
[----:B------:R-:W-:-:S05]  /*b2a0*/  LOP3.LUT R3, R6, 0x70, R3, 0xf8, !PT ;  /* 0x0000007006037812 */ /* 0x000fca00078ef803 */
[----:B---3--:R-:W-:Y:S02]  /*b2b0*/  IMAD R7, R21, 0xc0, R3 ;  /* 0x000000c015077824 */ /* 0x008fe400078e0203 */
[----:B0-----:R-:W0:Y:S02]  /*b2c0*/  @P0 LDC R5, c[0x0][0x450] ;  /* 0x00011400ff050b82 */ /* 0x001e240000000800 */
[----:B------:R-:W-:Y:S01]  /*b2d0*/  IMAD.MOV.U32 R9, RZ, RZ, R7 ;  /* 0x000000ffff097224 */ /* 0x000fe200078e0007 */
[----:B------:R-:W-:-:S05]  /*b2e0*/  IADD3 R8, R7, 0x80, RZ ;  /* 0x0000008007087810 */ /* 0x000fca0007ffe0ff */
[----:B------:R-:W2:Y:S08]  /*b2f0*/  @P0 LDC R11, c[0x0][0x44c] ;  /* 0x00011300ff0b0b82 */ /* 0x000eb00000000800 */
[----:B------:R-:W3:Y:S01]  /*b300*/  @P0 LDC R4, c[0x0][0x450] ;  /* 0x00011400ff040b82 */ /* 0x000ee20000000800 */
[----:B-1----:R-:W-:-:S07]  /*b310*/  @P0 IMAD.HI.U32 R0, R7, R0, RZ ;  /* 0x0000000007000227 */ /* 0x002fce00078e00ff */
[----:B------:R-:W1:Y:S01]  /*b320*/  LDC.64 R2, c[0x0][0x2e0] ;  /* 0x0000b800ff027b82 */ /* 0x000e620000000a00 */
[----:B0-----:R-:W-:Y:S01]  /*b330*/  @P0 SHF.R.U32.HI R9, RZ, R5, R0 ;  /* 0x00000005ff090219 */ /* 0x001fe20000011600 */
[----:B------:R-:W-:Y:S02]  /*b340*/  IMAD.MOV.U32 R0, RZ, RZ, R8 ;  /* 0x000000ffff007224 */ /* 0x000fe400078e0008 */
[----:B--2---:R-:W-:-:S05]  /*b350*/  @P0 IMAD.HI.U32 R5, R8, R11, RZ ;  /* 0x0000000b08050227 */ /* 0x004fca00078e00ff */
[----:B---3--:R-:W-:Y:S01]  /*b360*/  @P0 SHF.R.U32.HI R0, RZ, R4, R5 ;  /* 0x00000004ff000219 */ /* 0x008fe20000011605 */
[----:B-1----:R-:W-:-:S04]  /*b370*/  IMAD R4, R29, R2, RZ ;  /* 0x000000021d047224 */ /* 0x002fc800078e02ff */
[C---:B----4-:R-:W-:Y:S01]  /*b380*/  IMAD R5, R10.reuse, R3, R4 ;  /* 0x000000030a057224 */ /* 0x050fe200078e0204 */
[----:B------:R-:W-:Y:S01]  /*b390*/  SHF.R.S32.HI R4, RZ, 0x1f, R9 ;  /* 0x0000001fff047819 */ /* 0x000fe20000011409 */
[----:B------:R-:W-:Y:S01]  /*b3a0*/  IMAD.WIDE.U32 R2, R10, R2, UR4 ;  /* 0x000000040a027e25 */ /* 0x000fe2000f8e0002 */
[----:B------:R-:W-:Y:S01]  /*b3b0*/  ULDC.64 UR4, c[0x0][0x2d0] ;  /* 0x0000b40000047ab9 */ /* 0x000fe20000000a00 */
[----:B------:R-:W-:Y:S02]  /*b3c0*/  SHF.R.S32.HI R10, RZ, 0x1f, R0 ;  /* 0x0000001fff0a7819 */ /* 0x000fe40000011400 */
[----:B------:R-:W-:Y:S02]  /*b3d0*/  IMAD R4, R4, UR4, RZ ;  /* 0x0000000404047c24 */ /* 0x000fe4000f8e02ff */
[----:B------:R-:W-:Y:S02]  /*b3e0*/  IMAD.IADD R3, R3, 0x1, R5 ;  /* 0x0000000103037824 */ /* 0x000fe400078e0205 */
[----:B------:R-:W-:-:S02]  /*b3f0*/  IMAD R11, R9, UR5, R4 ;  /* 0x00000005090b7c24 */ /* 0x000fc4000f8e0204 */
[C---:B------:R-:W-:Y:S01]  /*b400*/  IMAD.WIDE.U32 R4, R9.reuse, UR4, R2 ;  /* 0x0000000409047c25 */ /* 0x040fe2000f8e0002 */
[----:B------:R-:W-:-:S03]  /*b410*/  IADD3 R9, -R9, RZ, RZ ;  /* 0x000000ff09097210 */ /* 0x000fc60007ffe1ff */
[----:B------:R-:W-:Y:S02]  /*b420*/  IMAD.IADD R5, R5, 0x1, R11 ;  /* 0x0000000105057824 */ /* 0x000fe400078e020b */
[----:B------:R-:W-:Y:S02]  /*b430*/  IMAD R9, R20, R9, R7 ;  /* 0x0000000914097224 */ /* 0x000fe400078e0207 */
[----:B------:R-:W-:Y:S02]  /*b440*/  IMAD.MOV R7, RZ, RZ, -R0 ;  /* 0x000000ffff077224 */ /* 0x000fe400078e0a00 */
[----:B------:R-:W-:Y:S02]  /*b450*/  IMAD R11, R10, UR4, RZ ;  /* 0x000000040a0b7c24 */ /* 0x000fe4000f8e02ff */
[----:B------:R-:W-:Y:S01]  /*b460*/  IMAD R7, R20, R7, R8 ;  /* 0x0000000714077224 */ /* 0x000fe200078e0208 */
[----:B------:R-:W-:Y:S01]  /*b470*/  SHF.R.S32.HI R8, RZ, 0x1f, R9 ;  /* 0x0000001fff087819 */ /* 0x000fe20000011409 */
[----:B------:R-:W-:-:S04]  /*b480*/  IMAD.WIDE.U32 R2, R0, UR4, R2 ;  /* 0x0000000400027c25 */ /* 0x000fc8000f8e0002 */
[----:B------:R-:W-:Y:S01]  /*b490*/  IMAD R13, R0, UR5, R11 ;  /* 0x00000005000d7c24 */ /* 0x000fe2000f8e020b */
[----:B------:R-:W-:Y:S01]  /*b4a0*/  SHF.R.S32.HI R0, RZ, 0x1f, R7 ;  /* 0x0000001fff007819 */ /* 0x000fe20000011407 */
[----:B------:R-:W-:Y:S01]  /*b4b0*/  IMAD R8, R8, UR6, RZ ;  /* 0x0000000608087c24 */ /* 0x000fe2000f8e02ff */
[----:B------:R-:W-:Y:S01]  /*b4c0*/  ULDC.64 UR4, c[0x0][0x280] ;  /* 0x0000a00000047ab9 */ /* 0x000fe20000000a00 */
[----:B------:R-:W-:Y:S01]  /*b4d0*/  IMAD.WIDE.U32 R4, R9, UR6, R4 ;  /* 0x0000000609047c25 */ /* 0x000fe2000f8e0004 */
[----:B------:R-:W-:-:S03]  /*b4e0*/  IADD3 R3, R3, R13, RZ ;  /* 0x0000000d03037210 */ /* 0x000fc60007ffe0ff */
[----:B------:R-:W-:Y:S01]  /*b4f0*/  IMAD R11, R9, UR7, R8 ;  /* 0x00000007090b7c24 */ /* 0x000fe2000f8e0208 */
[----:B------:R-:W-:Y:S01]  /*b500*/  LEA R9, P0, R4, UR4, 0x1 ;  /* 0x0000000404097c11 */ /* 0x000fe2000f8008ff */
[----:B------:R-:W-:Y:S02]  /*b510*/  IMAD R0, R0, UR6, RZ ;  /* 0x0000000600007c24 */ /* 0x000fe4000f8e02ff */
[----:B------:R-:W-:Y:S02]  /*b520*/  IMAD.IADD R11, R5, 0x1, R11 ;  /* 0x00000001050b7824 */ /* 0x000fe400078e020b */
[C---:B------:R-:W-:Y:S02]  /*b530*/  IMAD R13, R7.reuse, UR7, R0 ;  /* 0x00000007070d7c24 */ /* 0x040fe4000f8e0200 */
[----:B------:R-:W-:Y:S01]  /*b540*/  IMAD.WIDE.U32 R2, R7, UR6, R2 ;  /* 0x0000000607027c25 */ /* 0x000fe2000f8e0002 */
[----:B------:R-:W-:Y:S02]  /*b550*/  LEA.HI.X R10, R4, UR5, R11, 0x1, P0 ;  /* 0x00000005040a7c11 */ /* 0x000fe400080f0c0b */
[----:B------:R-:W-:Y:S01]  /*b560*/  SHF.L.U32 R7, R12, 0x3, RZ ;  /* 0x000000030c077819 */ /* 0x000fe200000006ff */
[----:B------:R-:W-:Y:S01]  /*b570*/  IMAD.IADD R3, R3, 0x1, R13 ;  /* 0x0000000103037824 */ /* 0x000fe200078e020d */
[----:B------:R-:W-:Y:S01]  /*b580*/  LEA R0, P0, R2, UR4, 0x1 ;  /* 0x0000000402007c11 */ /* 0x000fe2000f8008ff */
[----:B------:R-:W-:Y:S01]  /*b590*/  ULDC UR4, c[0x0][0x2b8] ;  /* 0x0000ae0000047ab9 */ /* 0x000fe20000000800 */
[----:B------:R-:W-:-:S02]  /*b5a0*/  IMAD.SHL.U32 R4, R28, 0x8, RZ ;  /* 0x000000081c047824 */ /* 0x000fc400078e00ff */
[----:B------:R-:W-:Y:S02]  /*b5b0*/  LEA.HI.X R8, R2, UR5, R3, 0x1, P0 ;  /* 0x0000000502087c11 */ /* 0x000fe400080f0c03 */
[C---:B------:R-:W-:Y:S02]  /*b5c0*/  LOP3.LUT R2, R7.reuse, 0x1f8, RZ, 0xc0, !PT ;  /* 0x000001f807027812 */ /* 0x040fe400078ec0ff */
[----:B------:R-:W-:Y:S02]  /*b5d0*/  LOP3.LUT R7, R7, 0x38, RZ, 0xc0, !PT ;  /* 0x0000003807077812 */ /* 0x000fe400078ec0ff */
[----:B------:R-:W-:Y:S02]  /*b5e0*/  LOP3.LUT R3, R2, 0x38, R12, 0x78, !PT ;  /* 0x0000003802037812 */ /* 0x000fe400078e780c */
[----:B------:R-:W-:Y:S01]  /*b5f0*/  ISETP.GE.AND P0, PT, R7, UR4, PT ;  /* 0x0000000407007c0c */ /* 0x000fe2000bf06270 */
[----:B------:R-:W-:Y:S01]  /*b600*/  UMOV UR4, 0xffffffff ;  /* 0xffffffff00047882 */ /* 0x000fe20000000000 */
[----:B------:R-:W-:-:S02]  /*b610*/  LOP3.LUT R4, R3, 0x200, R4, 0xf8, !PT ;  /* 0x0000020003047812 */ /* 0x000fc400078ef804 */
[----:B------:R-:W-:Y:S09]  /*b620*/  BRA.DIV UR4, `(.L_x_12188) ;  /* 0x0000002204ec7947 */ /* 0x000ff2000b800000 */
[----:B------:R-:W0:Y:S01]  /*b630*/  S2R R2, SR_CTAID.X ;  /* 0x0000000000027919 */ /* 0x000e220000002500 */
[----:B------:R-:W-:Y:S02]  /*b640*/  ULDC UR4, c[0x0][0x288] ;  /* 0x0000a20000047ab9 */ /* 0x000fe40000000800 */
[----:B------:R-:W-:Y:S01]  /*b650*/  IMAD R5, R20, UR4, RZ ;  /* 0x0000000414057c24 */ /* 0x000fe2000f8e02ff */
[----:B------:R-:W1:Y:S04]  /*b660*/  SHFL.IDX PT, R14, R9, RZ, 0x181f ;  /* 0x00181fff090e7589 */ /* 0x000e6800000e0000 */
[----:B------:R-:W-:Y:S04]  /*b670*/  SHFL.IDX PT, R21, R10, 0x1, 0x181f ;  /* 0x00381f000a157f89 */ /* 0x000fe800000e0000 */
[----:B------:R-:W-:Y:S01]  /*b680*/  SHFL.IDX PT, R20, R10, 0x2, 0x181f ;  /* 0x00581f000a147f89 */ /* 0x000fe200000e0000 */
[----:B0-----:R-:W-:-:S03]  /*b690*/  IMAD R6, R2, 0xc0, R6 ;  /* 0x000000c002067824 */ /* 0x001fc600078e0206 */
[----:B------:R-:W0:Y:S01]  /*b6a0*/  SHFL.IDX PT, R2, R10, RZ, 0x181f ;  /* 0x00181fff0a027589 */ /* 0x000e2200000e0000 */
[C---:B------:R-:W-:Y:S01]  /*b6b0*/  VIADD R12, R6.reuse, 0x10 ;  /* 0x00000010060c7836 */ /* 0x040fe20000000000 */
[----:B------:R-:W-:-:S13]  /*b6c0*/  ISETP.GE.AND P1, PT, R6, R5, PT ;  /* 0x000000050600720c */ /* 0x000fda0003f26270 */
[----:B-1----:R-:W-:Y:S02]  /*b6d0*/  @!P1 LEA R14, P2, R7, R14, 0x1 ;  /* 0x0000000e070e9211 */ /* 0x002fe400078408ff */
[----:B------:R-:W-:-:S03]  /*b6e0*/  @!P1 LEA R29, R4, UR38, 0x1 ;  /* 0x00000026041d9c11 */ /* 0x000fc6000f8e08ff */
[----:B0-----:R-:W-:Y:S01]  /*b6f0*/  @!P1 IMAD.X R3, RZ, RZ, R2, P2 ;  /* 0x000000ffff039224 */ /* 0x001fe200010e0602 */
[----:B------:R-:W-:Y:S02]  /*b700*/  @!P1 MOV R2, R14 ;  /* 0x0000000e00029202 */ /* 0x000fe40000000f00 */
[----:B------:R-:W-:Y:S04]  /*b710*/  SHFL.IDX PT, R14, R9, 0x2, 0x181f ;  /* 0x00581f00090e7f89 */ /* 0x000fe800000e0000 */
[----:B------:R0:W-:Y:S01]  /*b720*/  @!P1 LDGSTS.E.BYPASS.LTC128B.128 [R29+0xc400], desc[UR42][R2.64], !P0 ;  /* 0x0c400000021d9fae */ /* 0x0001e2000c101d6a */
[----:B------:R-:W-:Y:S01]  /*b730*/  ISETP.GE.AND P1, PT, R12, R5, PT ;  /* 0x000000050c00720c */ /* 0x000fe20003f26270 */
[----:B------:R-:W-:-:S05]  /*b740*/  VIADD R12, R6, 0x20 ;  /* 0x00000020060c7836 */ /* 0x000fca0000000000 */
[----:B------:R-:W-:Y:S01]  /*b750*/  ISETP.GE.AND P2, PT, R12, R5, PT ;  /* 0x000000050c00720c */ /* 0x000fe20003f46270 */
[----:B------:R-:W-:Y:S01]  /*b760*/  VIADD R12, R6, 0x30 ;  /* 0x00000030060c7836 */ /* 0x000fe20000000000 */
[----:B0-----:R-:W0:Y:S11]  /*b770*/  SHFL.IDX PT, R2, R9, 0x1, 0x181f ;  /* 0x00381f0009027f89 */ /* 0x001e3600000e0000 */
[----:B------:R-:W-:-:S02]  /*b780*/  @!P2 LEA R29, R4, UR38, 0x1 ;  /* 0x00000026041dac11 */ /* 0x000fc4000f8e08ff */
[----:B0-----:R-:W-:-:S04]  /*b790*/  @!P1 LEA R2, P3, R7, R2, 0x1 ;  /* 0x0000000207029211 */ /* 0x001fc800078608ff */
[----:B------:R-:W-:Y:S02]  /*b7a0*/  @!P1 IADD3.X R3, RZ, R21, RZ, P3, !PT ;  /* 0x00000015ff039210 */ /* 0x000fe40001ffe4ff */
[----:B------:R-:W-:-:S05]  /*b7b0*/  @!P1 LEA R21, R4, UR38, 0x1 ;  /* 0x0000002604159c11 */ /* 0x000fca000f8e08ff */
[----:B------:R0:W-:Y:S02]  /*b7c0*/  @!P1 LDGSTS.E.BYPASS.LTC128B.128 [R21+0xcc00], desc[UR42][R2.64], !P0 ;  /* 0x0cc0000002159fae */ /* 0x0001e4000c101d6a */
[----:B0-----:R-:W-:Y:S02]  /*b7d0*/  @!P2 LEA R2, P1, R7, R14, 0x1 ;  /* 0x0000000e0702a211 */ /* 0x001fe400078208ff */
[----:B------:R-:W-:Y:S03]  /*b7e0*/  SHFL.IDX PT, R21, R10, 0x3, 0x181f ;  /* 0x00781f000a157f89 */ /* 0x000fe600000e0000 */
[----:B------:R-:W-:Y:S01]  /*b7f0*/  @!P2 IMAD.X R3, RZ, RZ, R20, P1 ;  /* 0x000000ffff03a224 */ /* 0x000fe200008e0614 */
[----:B------:R-:W-:Y:S01]  /*b800*/  ISETP.GE.AND P1, PT, R12, R5, PT ;  /* 0x000000050c00720c */ /* 0x000fe20003f26270 */
[----:B------:R-:W-:Y:S01]  /*b810*/  SHFL.IDX PT, R14, R9, 0x4, 0x181f ;  /* 0x00981f00090e7f89 */ /* 0x000fe200000e0000 */
[----:B------:R-:W-:-:S03]  /*b820*/  IADD3 R12, R6, 0x40, RZ ;  /* 0x00000040060c7810 */ /* 0x000fc60007ffe0ff */
[----:B------:R0:W-:Y:S01]  /*b830*/  @!P2 LDGSTS.E.BYPASS.LTC128B.128 [R29+0xd400], desc[UR42][R2.64], !P0 ;  /* 0x0d400000021dafae */ /* 0x0001e2000c101d6a */
[----:B------:R-:W-:Y:S02]  /*b840*/  ISETP.GE.AND P2, PT, R12, R5, PT ;  /* 0x000000050c00720c */ /* 0x000fe40003f46270 */
[----:B------:R-:W-:Y:S01]  /*b850*/  IADD3 R12, R6, 0x50, RZ ;  /* 0x00000050060c7810 */ /* 0x000fe20007ffe0ff */
[----:B------:R-:W-:Y:S04]  /*b860*/  SHFL.IDX PT, R20, R10, 0x4, 0x181f ;  /* 0x00981f000a147f89 */ /* 0x000fe800000e0000 */
[----:B0-----:R-:W0:Y:S02]  /*b870*/  SHFL.IDX PT, R29, R9, 0x3, 0x181f ;  /* 0x00781f00091d7f89 */ /* 0x001e2400000e0000 */
[----:B0-----:R-:W-:-:S04]  /*b880*/  @!P1 LEA R2, P3, R7, R29, 0x1 ;  /* 0x0000001d07029211 */ /* 0x001fc800078608ff */
[C---:B------:R-:W-:Y:S01]  /*b890*/  @!P2 LEA R29, R4.reuse, UR38, 0x1 ;  /* 0x00000026041dac11 */ /* 0x040fe2000f8e08ff */
[----:B------:R-:W-:Y:S01]  /*b8a0*/  @!P1 IMAD.X R3, RZ, RZ, R21, P3 ;  /* 0x000000ffff039224 */ /* 0x000fe200018e0615 */
[----:B------:R-:W-:-:S05]  /*b8b0*/  @!P1 LEA R21, R4, UR38, 0x1 ;  /* 0x0000002604159c11 */ /* 0x000fca000f8e08ff */
[----:B------:R0:W-:Y:S02]  /*b8c0*/  @!P1 LDGSTS.E.BYPASS.LTC128B.128 [R21+0xdc00], desc[UR42][R2.64], !P0 ;  /* 0x0dc0000002159fae */ /* 0x0001e4000c101d6a */
[----:B0-----:R-:W-:Y:S02]  /*b8d0*/  @!P2 LEA R2, P1, R7, R14, 0x1 ;  /* 0x0000000e0702a211 */ /* 0x001fe400078208ff */
[----:B------:R-:W-:Y:S03]  /*b8e0*/  SHFL.IDX PT, R21, R10, 0x5, 0x181f ;  /* 0x00b81f000a157f89 */ /* 0x000fe600000e0000 */
[----:B------:R-:W-:Y:S01]  /*b8f0*/  @!P2 IMAD.X R3, RZ, RZ, R20, P1 ;  /* 0x000000ffff03a224 */ /* 0x000fe200008e0614 */
[----:B------:R-:W-:Y:S01]  /*b900*/  ISETP.GE.AND P1, PT, R12, R5, PT ;  /* 0x000000050c00720c */ /* 0x000fe20003f26270 */
[----:B------:R-:W-:Y:S01]  /*b910*/  SHFL.IDX PT, R14, R9, 0x6, 0x181f ;  /* 0x00d81f00090e7f89 */ /* 0x000fe200000e0000 */
[----:B------:R-:W-:-:S03]  /*b920*/  VIADD R12, R6, 0x60 ;  /* 0x00000060060c7836 */ /* 0x000fc60000000000 */
[----:B------:R0:W-:Y:S02]  /*b930*/  @!P2 LDGSTS.E.BYPASS.LTC128B.128 [R29+0xe400], desc[UR42][R2.64], !P0 ;  /* 0x0e400000021dafae */ /* 0x0001e4000c101d6a */
[----:B------:R-:W-:Y:S01]  /*b940*/  ISETP.GE.AND P2, PT, R12, R5, PT ;  /* 0x000000050c00720c */ /* 0x000fe20003f46270 */
[----:B------:R-:W-:Y:S01]  /*b950*/  VIADD R12, R6, 0x70 ;  /* 0x00000070060c7836 */ /* 0x000fe20000000000 */
[----:B------:R-:W-:Y:S04]  /*b960*/  SHFL.IDX PT, R20, R10, 0x6, 0x181f ;  /* 0x00d81f000a147f89 */ /* 0x000fe800000e0000 */
[----:B------:R-:W-:Y:S04]  /*b970*/  SHFL.IDX PT, R10, R10, 0x7, 0x181f ;  /* 0x00f81f000a0a7f89 */ /* 0x000fe800000e0000 */
[----:B0-----:R-:W0:Y:S02]  /*b980*/  SHFL.IDX PT, R29, R9, 0x5, 0x181f ;  /* 0x00b81f00091d7f89 */ /* 0x001e2400000e0000 */
[----:B0-----:R-:W-:-:S02]  /*b990*/  @!P1 LEA R2, P3, R7, R29, 0x1 ;  /* 0x0000001d07029211 */ /* 0x001fc400078608ff */
[----:B------:R-:W-:-:S03]  /*b9a0*/  @!P1 LEA R29, R4, UR38, 0x1 ;  /* 0x00000026041d9c11 */ /* 0x000fc6000f8e08ff */
[----:B------:R-:W-:Y:S01]  /*b9b0*/  @!P1 IMAD.X R3, RZ, RZ, R21, P3 ;  /* 0x000000ffff039224 */ /* 0x000fe200018e0615 */
[----:B------:R-:W-:-:S04]  /*b9c0*/  @!P2 LEA R21, R4, UR38, 0x1 ;  /* 0x000000260415ac11 */ /* 0x000fc8000f8e08ff */
[----:B------:R0:W-:Y:S02]  /*b9d0*/  @!P1 LDGSTS.E.BYPASS.LTC128B.128 [R29+0xec00], desc[UR42][R2.64], !P0 ;  /* 0x0ec00000021d9fae */ /* 0x0001e4000c101d6a */
[----:B0-----:R-:W-:Y:S02]  /*b9e0*/  @!P2 LEA R2, P1, R7, R14, 0x1 ;  /* 0x0000000e0702a211 */ /* 0x001fe400078208ff */
[----:B------:R-:W0:Y:S02]  /*b9f0*/  SHFL.IDX PT, R14, R9, 0x7, 0x181f ;  /* 0x00f81f00090e7f89 */ /* 0x000e2400000e0000 */
[----:B------:R-:W-:Y:S02]  /*ba00*/  @!P2 IADD3.X R3, RZ, R20, RZ, P1, !PT ;  /* 0x00000014ff03a210 */ /* 0x000fe40000ffe4ff */
[----:B------:R-:W-:Y:S01]  /*ba10*/  ISETP.GE.AND P1, PT, R12, R5, PT ;  /* 0x000000050c00720c */ /* 0x000fe20003f26270 */
[----:B------:R-:W-:Y:S01]  /*ba20*/  SHFL.IDX PT, R20, R8, RZ, 0x181f ;  /* 0x00181fff08147589 */ /* 0x000fe200000e0000 */
[----:B------:R-:W-:-:S03]  /*ba30*/  VIADD R12, R6, 0x80 ;  /* 0x00000080060c7836 */ /* 0x000fc60000000000 */
[----:B------:R1:W-:Y:S02]  /*ba40*/  @!P2 LDGSTS.E.BYPASS.LTC128B.128 [R21+0xf400], desc[UR42][R2.64], !P0 ;  /* 0x0f4000000215afae */ /* 0x0003e4000c101d6a */
[----:B------:R-:W-:Y:S01]  /*ba50*/  ISETP.GE.AND P2, PT, R12, R5, PT ;  /* 0x000000050c00720c */ /* 0x000fe20003f46270 */
[----:B------:R-:W-:Y:S01]  /*ba60*/  VIADD R12, R6, 0x90 ;  /* 0x00000090060c7836 */ /* 0x000fe20000000000 */
[----:B------:R-:W-:Y:S04]  /*ba70*/  SHFL.IDX PT, R9, R8, 0x2, 0x181f ;  /* 0x00581f0008097f89 */ /* 0x000fe800000e0000 */
[----:B------:R-:W-:Y:S01]  /*ba80*/  @!P1 LEA R29, R4, UR38, 0x1 ;  /* 0x00000026041d9c11 */ /* 0x000fe2000f8e08ff */
[----:B-1----:R-:W1:Y:S01]  /*ba90*/  SHFL.IDX PT, R21, R0, RZ, 0x181f ;  /* 0x00181fff00157589 */ /* 0x002e6200000e0000 */
[----:B0-----:R-:W-:-:S03]  /*baa0*/  @!P1 LEA R2, P3, R7, R14, 0x1 ;  /* 0x0000000e07029211 */ /* 0x001fc600078608ff */
[----:B------:R-:W-:Y:S01]  /*bab0*/  SHFL.IDX PT, R14, R0, 0x2, 0x181f ;  /* 0x00581f00000e7f89 */ /* 0x000fe200000e0000 */
[----:B------:R-:W-:-:S03]  /*bac0*/  @!P1 IADD3.X R3, RZ, R10, RZ, P3, !PT ;  /* 0x0000000aff039210 */ /* 0x000fc60001ffe4ff */
[----:B------:R-:W-:Y:S04]  /*bad0*/  SHFL.IDX PT, R10, R8, 0x1, 0x181f ;  /* 0x00381f00080a7f89 */ /* 0x000fe800000e0000 */
[----:B------:R1:W-:Y:S04]  /*bae0*/  @!P1 LDGSTS.E.BYPASS.LTC128B.128 [R29+0xfc00], desc[UR42][R2.64], !P0 ;  /* 0x0fc00000021d9fae */ /* 0x0003e8000c101d6a */
[----:B------:R-:W-:Y:S01]  /*baf0*/  SHFL.IDX PT, R8, R8, 0x3, 0x181f ;  /* 0x00781f0008087f89 */ /* 0x000fe200000e0000 */
[----:B-1----:R-:W-:Y:S02]  /*bb00*/  @!P2 LEA R2, P1, R7, R21, 0x1 ;  /* 0x000000150702a211 */ /* 0x002fe400078208ff */
[----:B------:R-:W-:-:S03]  /*bb10*/  @!P2 LEA R21, R4, UR38, 0x1 ;  /* 0x000000260415ac11 */ /* 0x000fc6000f8e08ff */
[----:B------:R-:W-:Y:S01]  /*bb20*/  @!P2 IMAD.X R3, RZ, RZ, R20, P1 ;  /* 0x000000ffff03a224 */ /* 0x000fe200008e0614 */
[----:B------:R-:W-:Y:S01]  /*bb30*/  ISETP.GE.AND P1, PT, R12, R5, PT ;  /* 0x000000050c00720c */ /* 0x000fe20003f26270 */
[----:B------:R-:W0:Y:S01]  /*bb40*/  SHFL.IDX PT, R20, R0, 0x1, 0x181f ;  /* 0x00381f0000147f89 */ /* 0x000e2200000e0000 */
[----:B------:R-:W-:-:S03]  /*bb50*/  IADD3 R12, R6, 0xa0, RZ ;  /* 0x000000a0060c7810 */ /* 0x000fc60007ffe0ff */
[----:B------:R1:W-:Y:S01]  /*bb60*/  @!P2 LDGSTS.E.BYPASS.LTC128B.128 [R21+0x10400], desc[UR42][R2.64], !P0 ;  /* 0x104000000215afae */ /* 0x0003e2000c101d6a */
[----:B------:R-:W-:-:S07]  /*bb70*/  ISETP.GE.AND P2, PT, R12, R5, PT ;  /* 0x000000050c00720c */ /* 0x000fce0003f46270 */
[----:B-1----:R-:W-:Y:S02]  /*bb80*/  @!P1 LEA R21, R4, UR38, 0x1 ;  /* 0x0000002604159c11 */ /* 0x002fe4000f8e08ff */
[----:B0-----:R-:W-:-:S05]  /*bb90*/  @!P1 LEA R2, P3, R7, R20, 0x1 ;  /* 0x0000001407029211 */ /* 0x001fca00078608ff */
[----:B------:R-:W-:-:S05]  /*bba0*/  @!P1 IMAD.X R3, RZ, RZ, R10, P3 ;  /* 0x000000ffff039224 */ /* 0x000fca00018e060a */
[----:B------:R0:W-:Y:S02]  /*bbb0*/  @!P1 LDGSTS.E.BYPASS.LTC128B.128 [R21+0x10c00], desc[UR42][R2.64], !P0 ;  /* 0x10c0000002159fae */ /* 0x0001e4000c101d6a */
[----:B0-----:R-:W-:Y:S02]  /*bbc0*/  @!P2 LEA R2, P1, R7, R14, 0x1 ;  /* 0x0000000e0702a211 */ /* 0x001fe400078208ff */
[----:B------:R0:W1:Y:S03]  /*bbd0*/  SHFL.IDX PT, R14, R0, 0x3, 0x181f ;  /* 0x00781f00000e7f89 */ /* 0x00006600000e0000 */
[----:B------:R-:W-:Y:S01]  /*bbe0*/  @!P2 IMAD.X R3, RZ, RZ, R9, P1 ;  /* 0x000000ffff03a224 */ /* 0x000fe200008e0609 */
[----:B------:R-:W-:-:S05]  /*bbf0*/  @!P2 LEA R9, R4, UR38, 0x1 ;  /* 0x000000260409ac11 */ /* 0x000fca000f8e08ff */
[----:B------:R0:W-:Y:S02]  /*bc00*/  @!P2 LDGSTS.E.BYPASS.LTC128B.128 [R9+0x11400], desc[UR42][R2.64], !P0 ;  /* 0x114000000209afae */ /* 0x0001e4000c101d6a */
.L_x_12278:
[----:B------:R-:W-:Y:S01]  /*bc10*/  IADD3 R6, R6, 0xb0, RZ ;  /* 0x000000b006067810 */ /* 0x000fe20007ffe0ff */
[----:B0-----:R-:W-:-:S03]  /*bc20*/  IMAD.MOV.U32 R0, RZ, RZ, 0x1 ;  /* 0x00000001ff007424 */ /* 0x001fc600078e00ff */
[----:B------:R-:W-:Y:S02]  /*bc30*/  ISETP.GE.AND P1, PT, R6, R5, PT ;  /* 0x000000050600720c */ /* 0x000fe40003f26270 */
[----:B------:R-:W-:-:S11]  /*bc40*/  SHF.L.U32 R0, R0, 0x1f, RZ ;  /* 0x0000001f00007819 */ /* 0x000fd600000006ff */
[----:B-1----:R-:W-:Y:S02]  /*bc50*/  @!P1 LEA R2, P2, R7, R14, 0x1 ;  /* 0x0000000e07029211 */ /* 0x002fe400078408ff */
[----:B------:R-:W-:-:S03]  /*bc60*/  @!P1 LEA R5, R4, UR38, 0x1 ;  /* 0x0000002604059c11 */ /* 0x000fc6000f8e08ff */
[----:B------:R-:W-:-:S05]  /*bc70*/  @!P1 IMAD.X R3, RZ, RZ, R8, P2 ;  /* 0x000000ffff039224 */ /* 0x000fca00010e0608 */
[----:B------:R-:W-:Y:S01]  /*bc80*/  @!PT LDS RZ, [RZ] ;  /* 0x00000000fffff984 */ /* 0x000fe20000000800 */
[----:B------:R-:W-:Y:S01]  /*bc90*/  @!PT LDS RZ, [RZ] ;  /* 0x00000000fffff984 */ /* 0x000fe20000000800 */
[----:B------:R-:W-:Y:S01]  /*bca0*/  @!PT LDS RZ, [RZ] ;  /* 0x00000000fffff984 */ /* 0x000fe20000000800 */
[----:B------:R0:W-:Y:S01]  /*bcb0*/  @!P1 LDGSTS.E.BYPASS.LTC128B.128 [R5+0x11c00], desc[UR42][R2.64], !P0 ;  /* 0x11c0000002059fae */ /* 0x0001e2000c101d6a */
[----:B------:R-:W-:Y:S01]  /*bcc0*/  NOP ;  /* 0x0000000000007918 */ /* 0x000fe20000000000 */
[----:B------:R-:W-:Y:S02]  /*bcd0*/  SYNCS.ARRIVE.TRANS64.RED.A0T1 RZ, [UR38+0x30800], RZ ;  /* 0x030800ffffff79a7 */ /* 0x000fe40008200426 */
[----:B------:R-:W-:Y:S01]  /*bce0*/  ARRIVES.LDGSTSBAR.64.TRANSCNT [UR38+0x30800] ;  /* 0x03080000ff0079b0 */ /* 0x000fe20008000aa6 */
[----:B------:R-:W-:Y:S01]  /*bcf0*/  NOP ;  /* 0x0000000000007918 */ /* 0x000fe20000000000 */
[----:B------:R-:W-:Y:S01]  /*bd00*/  SYNCS.ARRIVE.TRANS64.A1T0 RZ, [UR38+0x30800], RZ ;  /* 0x030800ffffff79a7 */ /* 0x000fe20008100026 */
[----:B------:R-:W-:-:S04]  /*bd10*/  IADD3 R7, R26, -0x2, RZ ;  /* 0xfffffffe1a077810 */ /* 0x000fc80007ffe0ff */
[----:B------:R-:W-:Y:S01]  /*bd20*/  ISETP.GE.AND P1, PT, R7, R24, PT ;  /* 0x000000180700720c */ /* 0x000fe20003f26270 */
[----:B------:R-:W1:Y:S02]  /*bd30*/  SYNCS.PHASECHK.TRANS64.TRYWAIT P0, [UR38+0x30820], R0 ;  /* 0x03082000ff0075a7 */ /* 0x000e640008000166 */
[----:B01----:R-:W-:Y:S10]  /*bd40*/  @!P0 BRA `(.L_x_12189) ;  /* 0x0000002800bc8947 */ /* 0x003ff40003800000 */
.L_x_12279:
[----:B------:R-:W-:Y:S02]  /*bd50*/  IMAD.MOV.U32 R8, RZ, RZ, 0x1 ;  /* 0x00000001ff087424 */ /* 0x000fe400078e00ff */
[----:B0-----:R-:W-:Y:S01]  /*bd60*/  IMAD.MOV.U32 R0, RZ, RZ, RZ ;  /* 0x000000ffff007224 */ /* 0x001fe200078e00ff */
[----:B------:R-:W-:Y:S06]  /*bd70*/  @!P1 BRA `(.L_x_12190) ;  /* 0x0000001000d09947 */ /* 0x000fec0003800000 */
[----:B------:R-:W-:Y:S01]  /*bd80*/  UIADD3 UR4, UR40, 0x1, URZ ;  /* 0x0000000128047890 */ /* 0x000fe2000fffe03f */
[----:B------:R-:W0:Y:S01]  /*bd90*/  S2R R4, SR_TID.X ;  /* 0x0000000000047919 */ /* 0x000e220000002100 */
[----:B------:R-:W-:Y:S02]  /*bda0*/  LOP3.LUT R24, RZ, R24, RZ, 0x33, !PT ;  /* 0x00000018ff187212 */ /* 0x000fe400078e33ff */
[----:B------:R-:W-:Y:S02]  /*bdb0*/  MOV R8, 0x1 ;  /* 0x0000000100087802 */ /* 0x000fe40000000f00 */
[----:B------:R-:W-:-:S05]  /*bdc0*/  IMAD R25, R25, UR4, RZ ;  /* 0x0000000419197c24 */ /* 0x000fca000f8e02ff */
[----:B------:R-:W-:-:S04]  /*bdd0*/  VIMNMX R25, R25, UR39, PT ;  /* 0x0000002719197c48 */ /* 0x000fc8000bfe0100 */
[----:B------:R-:W-:Y:S02]  /*bde0*/  IADD3 R3, -R25, RZ, RZ ;  /* 0x000000ff19037210 */ /* 0x000fe40007ffe1ff */
[----:B------:R-:W-:Y:S02]  /*bdf0*/  LOP3.LUT R2, RZ, R25, RZ, 0x33, !PT ;  /* 0x00000019ff027212 */ /* 0x000fe400078e33ff */
[----:B------:R-:W-:-:S05]  /*be00*/  VIADDMNMX R24, R3, 0x1, R24, !PT ;  /* 0x0000000103187846 */ /* 0x000fca0007800118 */
[----:B------:R-:W-:Y:S02]  /*be10*/  VIADD R3, R24, 0xfffffffe ;  /* 0xfffffffe18037836 */ /* 0x000fe40000000000 */
[----:B------:R-:W-:-:S03]  /*be20*/  IMAD.IADD R10, R25, 0x1, R24 ;  /* 0x00000001190a7824 */ /* 0x000fc600078e0218 */
[----:B------:R-:W-:Y:S02]  /*be30*/  ISETP.NE.AND P0, PT, R3, R2, PT ;  /* 0x000000020300720c */ /* 0x000fe40003f05270 */
[----:B------:R-:W-:Y:S02]  /*be40*/  LOP3.LUT R9, R10, 0x1, RZ, 0xc0, !PT ;  /* 0x000000010a097812 */ /* 0x000fe400078ec0ff */
[----:B0-----:R-:W-:Y:S01]  /*be50*/  LOP3.LUT R6, R4, 0x1f, RZ, 0xc0, !PT ;  /* 0x0000001f04067812 */ /* 0x001fe200078ec0ff */
[----:B------:R-:W-:-:S08]  /*be60*/  IMAD.MOV.U32 R4, RZ, RZ, R16 ;  /* 0x000000ffff047224 */ /* 0x000fd000078e0010 */
[----:B------:R-:W-:Y:S05]  /*be70*/  @!P0 BRA `(.L_x_12191) ;  /* 0x0000000c00148947 */ /* 0x000fea0003800000 */
[----:B------:R-:W-:Y:S01]  /*be80*/  BSSY B0, `(.L_x_12191) ;  /* 0x00000c4000007945 */ /* 0x000fe20003800000 */
[----:B------:R-:W-:Y:S01]  /*be90*/  IMAD.IADD R10, R10, 0x1, -R9 ;  /* 0x000000010a0a7824 */ /* 0x000fe200078e0a09 */
[----:B------:R-:W-:Y:S01]  /*bea0*/  MOV R11, 0x1 ;  /* 0x00000001000b7802 */ /* 0x000fe20000000f00 */
[----:B------:R-:W-:-:S07]  /*beb0*/  IMAD.MOV.U32 R4, RZ, RZ, R16 ;  /* 0x000000ffff047224 */ /* 0x000fce00078e0010 */
.L_x_12218:
[----:B------:R-:W-:Y:S01]  /*bec0*/  ISETP.NE.AND P0, PT, R22, RZ, PT ;  /* 0x000000ff1600720c */ /* 0x000fe20003f05270 */
[----:B------:R-:W-:Y:S01]  /*bed0*/  VIADD R10, R10, 0xfffffffe ;  /* 0xfffffffe0a0a7836 */ /* 0x000fe20000000000 */
[----:B------:R-:W-:Y:S04]  /*bee0*/  BSSY B1, `(.L_x_12192) ;  /* 0x000005b000017945 */ /* 0x000fe80003800000 */
[----:B------:R-:W-:-:S07]  /*bef0*/  ISETP.NE.AND P1, PT, R10, RZ, PT ;  /* 0x000000ff0a00720c */ /* 0x000fce0003f25270 */
[----:B------:R-:W-:Y:S06]  /*bf00*/  @!P0 BRA `(.L_x_12193) ;  /* 0x0000000400608947 */ /* 0x000fec0003800000 */
[----:B------:R-:W-:Y:S02]  /*bf10*/  ISETP.NE.AND P0, PT, R23, RZ, PT ;  /* 0x000000ff1700720c */ /* 0x000fe40003f05270 */
[----:B------:R-:W-:Y:S02]  /*bf20*/  SHF.L.U32 R8, R11, 0x1f, RZ ;  /* 0x0000001f0b087819 */ /* 0x000fe400000006ff */
[----:B------:R-:W-:-:S09]  /*bf30*/  MOV R12, R7 ;  /* 0x00000007000c7202 */ /* 0x000fd20000000f00 */
        /* <DEDUP_REMOVED lines=20> */
.L_x_12194:
[----:B------:R-:W1:Y:S01]  /*c080*/  SYNCS.PHASECHK.TRANS64.TRYWAIT P0, [UR38+0x30848], R8 ;  /* 0x03084808ff0075a7 */ /* 0x000e620008000166 */
[----:B------:R-:W-:Y:S01]  /*c090*/  BSSY B2, `(.L_x_12195) ;  /* 0x0000003000027945 */ /* 0x000fe20003800000 */
[----:B------:R-:W-:-:S03]  /*c0a0*/  ISETP.NE.AND P2, PT, R28, RZ, PT ;  /* 0x000000ff1c00720c */ /* 0x000fc60003f45270 */
[----:B-1----:R-:W-:Y:S10]  /*c0b0*/  @!P0 BRA `(.L_x_12196) ;  /* 0x0000002400f88947 */ /* 0x002ff40003800000 */
.L_x_12280:
[----:B------:R-:W-:Y:S05]  /*c0c0*/  BSYNC B2 ;  /* 0x0000000000027941 */ /* 0x000fea0003800000 */
.L_x_12195:
[----:B------:R-:W-:Y:S04]  /*c0d0*/  BSSY B2, `(.L_x_12197) ;  /* 0x0000007000027945 */ /* 0x000fe80003800000 */
[----:B------:R-:W-:Y:S05]  /*c0e0*/  @P2 BRA `(.L_x_12198) ;  /* 0x0000000000142947 */ /* 0x000fea0003800000 */
[----:B------:R-:W-:Y:S01]  /*c0f0*/  ISETP.NE.AND P0, PT, R6, RZ, PT ;  /* 0x000000ff0600720c */ /* 0x000fe20003f05270 */
[----:B------:R-:W-:-:S04]  /*c100*/  IMAD.MOV.U32 R2, RZ, RZ, 0x6000 ;  /* 0x00006000ff027424 */ /* 0x000fc800078e00ff */
[----:B------:R2:W-:Y:S08]  /*c110*/  SYNCS.ARRIVE.TRANS64 RZ, [UR38+0x30838], R2 ;  /* 0x03083802ffff79a7 */ /* 0x0005f00008000026 */
[----:B--2---:R-:W-:Y:S05]  /*c120*/  @!P0 BRA `(.L_x_12198) ;  /* 0x0000000000048947 */ /* 0x004fea0003800000 */
[----:B------:R-:W-:Y:S01]  /*c130*/  BPT.TRAP 0x1 ;  /* 0x000000040000795c */ /* 0x000fe20000300000 */
.L_x_12198:
[----:B------:R-:W-:Y:S05]  /*c140*/  BSYNC B2 ;  /* 0x0000000000027941 */ /* 0x000fea0003800000 */
.L_x_12197:
        /* <DEDUP_REMOVED lines=11> */
.L_x_12199:
[----:B------:R-:W-:-:S13]  /*c200*/  @P0 ELECT P3, URZ, PT ;  /* 0x00000000003f082f */ /* 0x000fda0003860000 */
[----:B-----5:R-:W-:Y:S02]  /*c210*/  @P3 R2UR UR37, R4 ;  /* 0x00000000042532ca */ /* 0x020fe400000e0000 */
        /* <DEDUP_REMOVED lines=8> */
.L_x_12281:
[----:B------:R-:W-:Y:S05]  /*c2a0*/  BSYNC B2 ;  /* 0x0000000000027941 */ /* 0x000fea0003800000 */
.L_x_12200:
[----:B------:R-:W-:Y:S01]  /*c2b0*/  BSSY B2, `(.L_x_12202) ;  /* 0x0000009000027945 */ /* 0x000fe20003800000 */
[----:B------:R-:W-:Y:S02]  /*c2c0*/  IMAD.MOV.U32 R2, RZ, RZ, 0x0 ;  /* 0x00000000ff027424 */ /* 0x000fe400078e00ff */
[----:B01----:R-:W-:Y:S01]  /*c2d0*/  IMAD.MOV.U32 R3, RZ, RZ, 0x14f00000 ;  /* 0x14f00000ff037424 */ /* 0x003fe200078e00ff */
[----:B------:R-:W-:Y:S06]  /*c2e0*/  @P2 BRA `(.L_x_12203) ;  /* 0x0000000000142947 */ /* 0x000fec0003800000 */
[----:B------:R-:W-:Y:S02]  /*c2f0*/  ISETP.NE.AND P0, PT, R6, RZ, PT ;  /* 0x000000ff0600720c */ /* 0x000fe40003f05270 */
[----:B------:R-:W-:-:S04]  /*c300*/  MOV R8, 0x6000 ;  /* 0x0000600000087802 */ /* 0x000fc80000000f00 */
[----:B------:R0:W-:Y:S07]  /*c310*/  SYNCS.ARRIVE.TRANS64 RZ, [UR38+0x30850], R8 ;  /* 0x03085008ffff79a7 */ /* 0x0001ee0008000026 */
[----:B------:R-:W-:Y:S05]  /*c320*/  @!P0 BRA `(.L_x_12203) ;  /* 0x0000000000048947 */ /* 0x000fea0003800000 */
[----:B------:R-:W-:Y:S01]  /*c330*/  BPT.TRAP 0x1 ;  /* 0x000000040000795c */ /* 0x000fe20000300000 */
.L_x_12203:
[----:B------:R-:W-:Y:S05]  /*c340*/  BSYNC B2 ;  /* 0x0000000000027941 */ /* 0x000fea0003800000 */
.L_x_12202:
        /* <DEDUP_REMOVED lines=10> */
.L_x_12204:
        /* <DEDUP_REMOVED lines=10> */
.L_x_12193:
[----:B------:R-:W-:Y:S05]  /*c490*/  BSYNC B1 ;  /* 0x0000000000017941 */ /* 0x000fea0003800000 */
.L_x_12192:
[----:B------:R-:W-:Y:S01]  /*c4a0*/  ISETP.NE.AND P0, PT, R22, RZ, PT ;  /* 0x000000ff1600720c */ /* 0x000fe20003f05270 */
[----:B------:R-:W-:Y:S01]  /*c4b0*/  BSSY B1, `(.L_x_12205) ;  /* 0x000005d000017945 */ /* 0x000fe20003800000 */
[----:B0-----:R-:W-:-:S11]  /*c4c0*/  LOP3.LUT R8, R11, 0x1, RZ, 0x3c, !PT ;  /* 0x000000010b087812 */ /* 0x001fd600078e3cff */
        /* <DEDUP_REMOVED lines=24> */
.L_x_12207:
[----:B------:R-:W1:Y:S01]  /*c650*/  SYNCS.PHASECHK.TRANS64.TRYWAIT P0, [UR38+0x30840], R12 ;  /* 0x0308400cff0075a7 */ /* 0x000e620008000166 */
[----:B------:R-:W-:Y:S01]  /*c660*/  BSSY B2, `(.L_x_12208) ;  /* 0x0000003000027945 */ /* 0x000fe20003800000 */
[----:B------:R-:W-:-:S03]  /*c670*/  ISETP.NE.AND P2, PT, R28, RZ, PT ;  /* 0x000000ff1c00720c */ /* 0x000fc60003f45270 */
[----:B-1----:R-:W-:Y:S10]  /*c680*/  @!P0 BRA `(.L_x_12209) ;  /* 0x0000002000b48947 */ /* 0x002ff40003800000 */
.L_x_12282:
[----:B------:R-:W-:Y:S05]  /*c690*/  BSYNC B2 ;  /* 0x0000000000027941 */ /* 0x000fea0003800000 */
.L_x_12208:
[----:B------:R-:W-:Y:S04]  /*c6a0*/  BSSY B2, `(.L_x_12210) ;  /* 0x0000007000027945 */ /* 0x000fe80003800000 */
[----:B------:R-:W-:Y:S05]  /*c6b0*/  @P2 BRA `(.L_x_12211) ;  /* 0x0000000000142947 */ /* 0x000fea0003800000 */
[----:B------:R-:W-:Y:S01]  /*c6c0*/  ISETP.NE.AND P0, PT, R6, RZ, PT ;  /* 0x000000ff0600720c */ /* 0x000fe20003f05270 */
[----:B------:R-:W-:-:S04]  /*c6d0*/  IMAD.MOV.U32 R2, RZ, RZ, 0x6000 ;  /* 0x00006000ff027424 */ /* 0x000fc800078e00ff */
[----:B------:R2:W-:Y:S08]  /*c6e0*/  SYNCS.ARRIVE.TRANS64 RZ, [UR38+0x30830], R2 ;  /* 0x03083002ffff79a7 */ /* 0x0005f00008000026 */
[----:B--2---:R-:W-:Y:S05]  /*c6f0*/  @!P0 BRA `(.L_x_12211) ;  /* 0x0000000000048947 */ /* 0x004fea0003800000 */
[----:B------:R-:W-:Y:S01]  /*c700*/  BPT.TRAP 0x1 ;  /* 0x000000040000795c */ /* 0x000fe20000300000 */
.L_x_12211:
[----:B------:R-:W-:Y:S05]  /*c710*/  BSYNC B2 ;  /* 0x0000000000027941 */ /* 0x000fea0003800000 */
.L_x_12210:
        /* <DEDUP_REMOVED lines=11> */
.L_x_12212:
        /* <DEDUP_REMOVED lines=12> */
.L_x_12283:
[----:B------:R-:W-:Y:S05]  /*c890*/  BSYNC B2 ;  /* 0x0000000000027941 */ /* 0x000fea0003800000 */
.L_x_12213:
[----:B------:R-:W-:Y:S01]  /*c8a0*/  BSSY B2, `(.L_x_12215) ;  /* 0x0000009000027945 */ /* 0x000fe20003800000 */
[----:B0-----:R-:W-:Y:S02]  /*c8b0*/  IMAD.MOV.U32 R2, RZ, RZ, 0x0 ;  /* 0x00000000ff027424 */ /* 0x001fe400078e00ff */
[----:B-1----:R-:W-:Y:S01]  /*c8c0*/  IMAD.MOV.U32 R3, RZ, RZ, 0x14f00000 ;  /* 0x14f00000ff037424 */ /* 0x002fe200078e00ff */
[----:B------:R-:W-:Y:S06]  /*c8d0*/  @P2 BRA `(.L_x_12216) ;  /* 0x0000000000142947 */ /* 0x000fec0003800000 */
[----:B------:R-:W-:Y:S02]  /*c8e0*/  ISETP.NE.AND P0, PT, R6, RZ, PT ;  /* 0x000000ff0600720c */ /* 0x000fe40003f05270 */
[----:B------:R-:W-:-:S04]  /*c8f0*/  MOV R11, 0x6000 ;  /* 0x00006000000b7802 */ /* 0x000fc80000000f00 */
[----:B------:R0:W-:Y:S07]  /*c900*/  SYNCS.ARRIVE.TRANS64 RZ, [UR38+0x30858], R11 ;  /* 0x0308580bffff79a7 */ /* 0x0001ee0008000026 */
[----:B------:R-:W-:Y:S05]  /*c910*/  @!P0 BRA `(.L_x_12216) ;  /* 0x0000000000048947 */ /* 0x000fea0003800000 */
[----:B------:R-:W-:Y:S01]  /*c920*/  BPT.TRAP 0x1 ;  /* 0x000000040000795c */ /* 0x000fe20000300000 */
.L_x_12216:
[----:B------:R-:W-:Y:S05]  /*c930*/  BSYNC B2 ;  /* 0x0000000000027941 */ /* 0x000fea0003800000 */
.L_x_12215:
        /* <DEDUP_REMOVED lines=10> */
.L_x_12217:
        /* <DEDUP_REMOVED lines=10> */
.L_x_12206:
[----:B------:R-:W-:Y:S05]  /*ca80*/  BSYNC B1 ;  /* 0x0000000000017941 */ /* 0x000fea0003800000 */
.L_x_12205:
[----:B------:R-:W-:Y:S01]  /*ca90*/  IADD3 R7, R7, -0x2, RZ ;  /* 0xfffffffe07077810 */ /* 0x000fe20007ffe0ff */
[----:B0-----:R-:W-:Y:S01]  /*caa0*/  IMAD.MOV.U32 R11, RZ, RZ, R8 ;  /* 0x000000ffff0b7224 */ /* 0x001fe200078e0008 */
[----:B------:R-:W-:Y:S06]  /*cab0*/  @P1 BRA `(.L_x_12218) ;  /* 0xfffffff400001947 */ /* 0x000fec000383ffff */
[----:B------:R-:W-:Y:S05]  /*cac0*/  BSYNC B0 ;  /* 0x0000000000007941 */ /* 0x000fea0003800000 */
.L_x_12191:
        /* <DEDUP_REMOVED lines=28> */
.L_x_12220:
[----:B------:R-:W1:Y:S01]  /*cc90*/  SYNCS.PHASECHK.TRANS64.TRYWAIT P0, [UR38+0x30848], R9 ;  /* 0x03084809ff0075a7 */ /* 0x000e620008000166 */
[----:B------:R-:W-:Y:S01]  /*cca0*/  BSSY B1, `(.L_x_12221) ;  /* 0x0000003000017945 */ /* 0x000fe20003800000 */
[----:B------:R-:W-:-:S03]  /*ccb0*/  ISETP.NE.AND P1, PT, R28, RZ, PT ;  /* 0x000000ff1c00720c */ /* 0x000fc60003f25270 */
[----:B-1----:R-:W-:Y:S10]  /*ccc0*/  @!P0 BRA `(.L_x_12222) ;  /* 0x0000001c00548947 */ /* 0x002ff40003800000 */
.L_x_12284:
[----:B------:R-:W-:Y:S05]  /*ccd0*/  BSYNC B1 ;  /* 0x0000000000017941 */ /* 0x000fea0003800000 */
.L_x_12221:
[----:B------:R-:W-:Y:S04]  /*cce0*/  BSSY B1, `(.L_x_12223) ;  /* 0x0000007000017945 */ /* 0x000fe80003800000 */
[----:B------:R-:W-:Y:S05]  /*ccf0*/  @P1 BRA `(.L_x_12224) ;  /* 0x0000000000141947 */ /* 0x000fea0003800000 */
[----:B------:R-:W-:Y:S01]  /*cd00*/  ISETP.NE.AND P0, PT, R6, RZ, PT ;  /* 0x000000ff0600720c */ /* 0x000fe20003f05270 */
[----:B-1----:R-:W-:-:S04]  /*cd10*/  IMAD.MOV.U32 R2, RZ, RZ, 0x6000 ;  /* 0x00006000ff027424 */ /* 0x002fc800078e00ff */
[----:B------:R2:W-:Y:S08]  /*cd20*/  SYNCS.ARRIVE.TRANS64 RZ, [UR38+0x30838], R2 ;  /* 0x03083802ffff79a7 */ /* 0x0005f00008000026 */
[----:B--2---:R-:W-:Y:S05]  /*cd30*/  @!P0 BRA `(.L_x_12224) ;  /* 0x0000000000048947 */ /* 0x004fea0003800000 */
[----:B------:R-:W-:Y:S01]  /*cd40*/  BPT.TRAP 0x1 ;  /* 0x000000040000795c */ /* 0x000fe20000300000 */
.L_x_12224:
[----:B------:R-:W-:Y:S05]  /*cd50*/  BSYNC B1 ;  /* 0x0000000000017941 */ /* 0x000fea0003800000 */
.L_x_12223:
        /* <DEDUP_REMOVED lines=11> */
.L_x_12225:
        /* <DEDUP_REMOVED lines=11> */
.L_x_12285:
[----:B------:R-:W-:Y:S05]  /*cec0*/  BSYNC B1 ;  /* 0x0000000000017941 */ /* 0x000fea0003800000 */
.L_x_12226:
        /* <DEDUP_REMOVED lines=9> */
.L_x_12229:
[----:B------:R-:W-:Y:S05]  /*cf60*/  BSYNC B1 ;  /* 0x0000000000017941 */ /* 0x000fea0003800000 */
.L_x_12228:
        /* <DEDUP_REMOVED lines=10> */
.L_x_12230:
        /* <DEDUP_REMOVED lines=10> */
.L_x_12219:
[----:B------:R-:W-:Y:S05]  /*d0b0*/  BSYNC B0 ;  /* 0x0000000000007941 */ /* 0x000fea0003800000 */
.L_x_12190:
        /* <DEDUP_REMOVED lines=9> */
.L_x_12286:
[----:B------:R-:W-:Y:S05]  /*d150*/  BSYNC B1 ;  /* 0x0000000000017941 */ /* 0x000fea0003800000 */
.L_x_12233:
        /* <DEDUP_REMOVED lines=8> */
.L_x_12236:
[----:B------:R-:W-:Y:S05]  /*d1e0*/  BSYNC B1 ;  /* 0x0000000000017941 */ /* 0x000fea0003800000 */
.L_x_12235:
        /* <DEDUP_REMOVED lines=13> */
.L_x_12237:
        /* <DEDUP_REMOVED lines=8> */
.L_x_12232:
[----:B------:R-:W-:Y:S05]  /*d340*/  BSYNC B0 ;  /* 0x0000000000007941 */ /* 0x000fea0003800000 */
.L_x_12231:
[----:B------:R-:W-:Y:S01]  /*d350*/  IADD3 R0, R0, 0x1, RZ ;  /* 0x0000000100007810 */ /* 0x000fe20007ffe0ff */
[----:B0-----:R-:W-:-:S03]  /*d360*/  IMAD.MOV.U32 R2, RZ, RZ, RZ ;  /* 0x000000ffff027224 */ /* 0x001fc600078e00ff */
[----:B------:R-:W-:-:S04]  /*d370*/  ISETP.NE.AND P0, PT, R0, 0x2, PT ;  /* 0x000000020000780c */ /* 0x000fc80003f05270 */
[----:B------:R-:W-:Y:S02]  /*d380*/  SEL R3, RZ, 0x1, P0 ;  /* 0x00000001ff037807 */ /* 0x000fe40000000000 */
[----:B------:R-:W-:Y:S02]  /*d390*/  SEL R0, R0, RZ, P0 ;  /* 0x000000ff00007207 */ /* 0x000fe40000000000 */
[----:B------:R-:W-:-:S07]  /*d3a0*/  LOP3.LUT R8, R8, R3, RZ, 0x3c, !PT ;  /* 0x0000000308087212 */ /* 0x000fce00078e3cff */
.L_x_12176:
[----:B------:R-:W0:Y:S01]  /*d3b0*/  S2R R4, SR_CgaCtaId ;  /* 0x0000000000047919 */ /* 0x000e220000008800 */
[----:B------:R-:W-:Y:S02]  /*d3c0*/  MOV R3, 0x400 ;  /* 0x0000040000037802 */ /* 0x000fe40000000f00 */
[----:B------:R-:W-:Y:S02]  /*d3d0*/  SHF.L.U32 R2, R2, 0x1f, RZ ;  /* 0x0000001f02027819 */ /* 0x000fe400000006ff */
[----:B0-----:R-:W-:-:S04]  /*d3e0*/  LEA R7, R4, R3, 0x18 ;  /* 0x0000000304077211 */ /* 0x001fc800078ec0ff */
[----:B------:R-:W0:Y:S02]  /*d3f0*/  SYNCS.PHASECHK.TRANS64.TRYWAIT P0, [R7+URZ+0x30820], R2 ;  /* 0x03082002070075a7 */ /* 0x000e24000800017f */
[----:B0-----:R-:W-:Y:S05]  /*d400*/  @!P0 BRA `(.L_x_12238) ;  /* 0x0000001400c88947 */ /* 0x001fea0003800000 */
.L_x_12287:
[----:B------:R-:W-:-:S03]  /*d410*/  UMOV UR4, 0xffffffff ;  /* 0xffffffff00047882 */ /* 0x000fc60000000000 */
[----:B------:R-:W-:Y:S05]  /*d420*/  BRA.DIV UR4, `(.L_x_12239) ;  /* 0x0000001604d47947 */ /* 0x000fea000b800000 */
[----:B0-----:R-:W0:Y:S02]  /*d430*/  S2R R2, SR_TID.X ;  /* 0x0000000000027919 */ /* 0x001e240000002100 */
[----:B0-----:R-:W-:-:S04]  /*d440*/  SHF.R.U32.HI R2, RZ, 0x5, R2 ;  /* 0x00000005ff027819 */ /* 0x001fc80000011602 */
[----:B------:R-:W-:-:S05]  /*d450*/  LOP3.LUT R2, R2, 0x3, RZ, 0xc0, !PT ;  /* 0x0000000302027812 */ /* 0x000fca00078ec0ff */
[----:B------:R0:W1:Y:S02]  /*d460*/  SHFL.IDX PT, R14, R2, RZ, 0x1f ;  /* 0x00001fff020e7589 */ /* 0x00006400000e0000 */
.L_x_12290:
[----:B-1----:R-:W-:-:S13]  /*d470*/  ISETP.NE.AND P0, PT, R14, RZ, PT ;  /* 0x000000ff0e00720c */ /* 0x002fda0003f05270 */
[----:B------:R-:W-:Y:S05]  /*d480*/  @P0 BRA `(.L_x_12148) ;  /* 0x0000000000840947 */ /* 0x000fea0003800000 */
[----:B------:R-:W-:-:S03]  /*d490*/  UMOV UR4, 0xffffffff ;  /* 0xffffffff00047882 */ /* 0x000fc60000000000 */
[----:B------:R-:W-:Y:S05]  /*d4a0*/  BRA.DIV UR4, `(.L_x_12240) ;  /* 0x0000001604e87947 */ /* 0x000fea000b800000 */
[----:B------:R-:W-:-:S13]  /*d4b0*/  ELECT P6, URZ, PT ;  /* 0x00000000003f782f */ /* 0x000fda00038c0000 */
.L_x_12293:
[----:B------:R-:W-:Y:S05]  /*d4c0*/  @!P6 BRA `(.L_x_12148) ;  /* 0x000000000074e947 */ /* 0x000fea0003800000 */
[----:B------:R-:W-:-:S04]  /*d4d0*/  LOP3.LUT R27, R27, 0x2, RZ, 0xfc, !PT ;  /* 0x000000021b1b7812 */ /* 0x000fc800078efcff */
[----:B------:R-:W-:-:S13]  /*d4e0*/  ISETP.NE.AND P2, PT, R27, 0x3, PT ;  /* 0x000000031b00780c */ /* 0x000fda0003f45270 */
[----:B------:R-:W-:Y:S05]  /*d4f0*/  @!P2 BRA `(.L_x_12241) ;  /* 0x000000000004a947 */ /* 0x000fea0003800000 */
[----:B------:R-:W-:Y:S01]  /*d500*/  BPT.TRAP 0x1 ;  /* 0x000000040000795c */ /* 0x000fe20000300000 */
.L_x_12241:
[----:B------:R-:W-:Y:S01]  /*d510*/  VIADD R9, R7, 0x30840 ;  /* 0x0003084007097836 */ /* 0x000fe20000000000 */
[----:B------:R-:W-:Y:S01]  /*d520*/  SHF.L.U32 R4, R8, 0x1f, RZ ;  /* 0x0000001f08047819 */ /* 0x000fe200000006ff */
[----:B0-----:R-:W-:-:S03]  /*d530*/  VIADD R2, R0, 0x1 ;  /* 0x0000000100027836 */ /* 0x001fc60000000000 */
[----:B------:R-:W-:Y:S02]  /*d540*/  LEA R5, R0, R9, 0x3 ;  /* 0x0000000900057211 */ /* 0x000fe400078e18ff */
[C---:B------:R-:W-:Y:S02]  /*d550*/  ISETP.NE.AND P1, PT, R2.reuse, 0x2, PT ;  /* 0x000000020200780c */ /* 0x040fe40003f25270 */
[----:B------:R-:W0:Y:S02]  /*d560*/  SYNCS.PHASECHK.TRANS64.TRYWAIT P0, [R5+URZ], R4 ;  /* 0x00000004050075a7 */ /* 0x000e24000800017f */
[----:B------:R-:W-:Y:S02]  /*d570*/  SEL R3, RZ, 0x1, P1 ;  /* 0x00000001ff037807 */ /* 0x000fe40000800000 */
[----:B------:R-:W-:Y:S02]  /*d580*/  SEL R6, R2, RZ, P1 ;  /* 0x000000ff02067207 */ /* 0x000fe40000800000 */
[----:B------:R-:W-:-:S03]  /*d590*/  LOP3.LUT R2, R8, R3, RZ, 0x3c, !PT ;  /* 0x0000000308027212 */ /* 0x000fc600078e3cff */
[----:B------:R-:W-:Y:S01]  /*d5a0*/  IMAD R3, R6, 0x8, R9 ;  /* 0x0000000806037824 */ /* 0x000fe200078e0209 */
[----:B------:R-:W-:Y:S01]  /*d5b0*/  SHF.L.U32 R2, R2, 0x1f, RZ ;  /* 0x0000001f02027819 */ /* 0x000fe200000006ff */
[----:B0-----:R-:W-:Y:S06]  /*d5c0*/  @!P0 BRA `(.L_x_12242) ;  /* 0x0000001400c08947 */ /* 0x001fec0003800000 */
.L_x_12294:
[----:B------:R-:W1:Y:S02]  /*d5d0*/  SYNCS.PHASECHK.TRANS64.TRYWAIT P0, [R3+URZ], R2 ;  /* 0x00000002030075a7 */ /* 0x000e64000800017f */
[----:B-1----:R-:W-:Y:S05]  /*d5e0*/  @!P0 BRA `(.L_x_12243) ;  /* 0x0000001400cc8947 */ /* 0x002fea0003800000 */
.L_x_12295:
[----:B------:R-:W-:Y:S05]  /*d5f0*/  @!P2 BRA `(.L_x_12244) ;  /* 0x000000000004a947 */ /* 0x000fea0003800000 */
[----:B------:R-:W-:Y:S01]  /*d600*/  BPT.TRAP 0x1 ;  /* 0x000000040000795c */ /* 0x000fe20000300000 */
.L_x_12244:
[----:B-1----:R-:W-:-:S05]  /*d610*/  IADD3 R3, R7, 0x30860, RZ ;  /* 0x0003086007037810 */ /* 0x002fca0007ffe0ff */
[----:B0-----:R-:W-:-:S04]  /*d620*/  IMAD R5, R0, 0x8, R3 ;  /* 0x0000000800057824 */ /* 0x001fc800078e0203 */
[----:B------:R-:W0:Y:S02]  /*d630*/  SYNCS.PHASECHK.TRANS64.TRYWAIT P0, [R5+URZ], R4 ;  /* 0x00000004050075a7 */ /* 0x000e24000800017f */
[----:B0-----:R-:W-:Y:S05]  /*d640*/  @!P0 BRA `(.L_x_12245) ;  /* 0x0000001400c88947 */ /* 0x001fea0003800000 */
.L_x_12296:
[----:B------:R-:W-:-:S07]  /*d650*/  IMAD R3, R6, 0x8, R3 ;  /* 0x0000000806037824 */ /* 0x000fce00078e0203 */
.L_x_12246:
[----:B-1----:R1:W2:Y:S02]  /*d660*/  SYNCS.PHASECHK.TRANS64.TRYWAIT P0, [R3+URZ], R2 ;  /* 0x00000002030075a7 */ /* 0x0022a4000800017f */
[----:B--2---:R-:W-:Y:S05]  /*d670*/  @!P0 NANOSLEEP.SYNCS 0x989680 ;  /* 0x009896800000895d */ /* 0x004fea0003900000 */
[----:B------:R-:W2:Y:S02]  /*d680*/  @!P0 SYNCS.PHASECHK.TRANS64 P0, [R3+URZ], R2 ;  /* 0x00000002030085a7 */ /* 0x000ea4000800007f */
[----:B--2---:R-:W-:Y:S05]  /*d690*/  @!P0 BRA `(.L_x_12246) ;  /* 0xfffffffc00f08947 */ /* 0x004fea000383ffff */
.L_x_12148:
[----:B------:R-:W-:Y:S05]  /*d6a0*/  BSYNC B6 ;  /* 0x0000000000067941 */ /* 0x000fea0003800000 */
.L_x_12145:
[----:B------:R-:W-:Y:S05]  /*d6b0*/  EXIT ;  /* 0x000000000000794d */ /* 0x000fea0003800000 */
.L_x_12152:
[----:B0-----:R-:W-:-:S04]  /*d6c0*/  MOV R3, UR36 ;  /* 0x0000002400037c02 */ /* 0x001fc80008000f00 */
[----:B------:R0:W1:Y:S03]  /*d6d0*/  SYNCS.PHASECHK.TRANS64.TRYWAIT P1, [R3+URZ+0x30800], R2 ;  /* 0x03080002030075a7 */ /* 0x000066000802017f */
[----:B-1----:R-:W-:Y:S05]  /*d6e0*/  @!P1 NANOSLEEP.SYNCS 0x989680 ;  /* 0x009896800000995d */ /* 0x002fea0003900000 */
[----:B------:R-:W1:Y:S02]  /*d6f0*/  @!P1 SYNCS.PHASECHK.TRANS64 P1, [R3+URZ+0x30800], R2 ;  /* 0x03080002030095a7 */ /* 0x000e64000802007f */
[----:B-1----:R-:W-:Y:S05]  /*d700*/  @!P1 BRA `(.L_x_12152) ;  /* 0xfffffffc00ec9947 */ /* 0x002fea000383ffff */
[----:B------:R-:W-:Y:S05]  /*d710*/  BRA `(.L_x_12247) ;  /* 0xffffff3800887947 */ /* 0x000fea000383ffff */
.L_x_12156:
[----:B0-----:R-:W-:-:S04]  /*d720*/  IMAD.U32 R3, RZ, RZ, UR36 ;  /* 0x00000024ff037e24 */ /* 0x001fc8000f8e00ff */
[----:B------:R0:W2:Y:S03]  /*d730*/  SYNCS.PHASECHK.TRANS64.TRYWAIT P2, [R3+URZ+0x30830], R2 ;  /* 0x03083002030075a7 */ /* 0x0000a6000804017f */
[----:B--2---:R-:W-:Y:S05]  /*d740*/  @!P2 NANOSLEEP.SYNCS 0x989680 ;  /* 0x009896800000a95d */ /* 0x004fea0003900000 */
[----:B------:R-:W2:Y:S02]  /*d750*/  @!P2 SYNCS.PHASECHK.TRANS64 P2, [R3+URZ+0x30830], R2 ;  /* 0x030830020300a5a7 */ /* 0x000ea4000804007f */
[----:B--2---:R-:W-:Y:S05]  /*d760*/  @!P2 BRA `(.L_x_12156) ;  /* 0xfffffffc00eca947 */ /* 0x004fea000383ffff */
[----:B------:R-:W-:Y:S05]  /*d770*/  BRA `(.L_x_12155) ;  /* 0xffffff3800b87947 */ /* 0x000fea000383ffff */
.L_x_12161:
[----:B-1----:R1:W2:Y:S02]  /*d780*/  SYNCS.PHASECHK.TRANS64.TRYWAIT P2, [R13+URZ+0x30830], R12 ;  /* 0x0308300c0d0075a7 */ /* 0x0022a4000804017f */
[----:B--2---:R-:W-:Y:S05]  /*d790*/  @!P2 NANOSLEEP.SYNCS 0x989680 ;  /* 0x009896800000a95d */ /* 0x004fea0003900000 */
[----:B------:R-:W2:Y:S02]  /*d7a0*/  @!P2 SYNCS.PHASECHK.TRANS64 P2, [R13+URZ+0x30830], R12 ;  /* 0x0308300c0d00a5a7 */ /* 0x000ea4000804007f */
[----:B--2---:R-:W-:Y:S05]  /*d7b0*/  @!P2 BRA `(.L_x_12161) ;  /* 0xfffffffc00f0a947 */ /* 0x004fea000383ffff */
[----:B------:R-:W-:Y:S05]  /*d7c0*/  BRA `(.L_x_12158) ;  /* 0xffffff7400a87947 */ /* 0x000fea000383ffff */
.L_x_12165:
[----:B-1----:R-:W-:-:S04]  /*d7d0*/  IMAD.U32 R12, RZ, RZ, UR7 ;  /* 0x00000007ff0c7e24 */ /* 0x002fc8000f8e00ff */
[----:B------:R1:W2:Y:S03]  /*d7e0*/  SYNCS.PHASECHK.TRANS64.TRYWAIT P2, [R12+URZ+0x30850], R11 ;  /* 0x0308500b0c0075a7 */ /* 0x0002a6000804017f */
[----:B--2---:R-:W-:Y:S05]  /*d7f0*/  @!P2 NANOSLEEP.SYNCS 0x989680 ;  /* 0x009896800000a95d */ /* 0x004fea0003900000 */
[----:B------:R-:W2:Y:S02]  /*d800*/  @!P2 SYNCS.PHASECHK.TRANS64 P2, [R12+URZ+0x30850], R11 ;  /* 0x0308500b0c00a5a7 */ /* 0x000ea4000804007f */
[----:B--2---:R-:W-:Y:S05]  /*d810*/  @!P2 BRA `(.L_x_12165) ;  /* 0xfffffffc00eca947 */ /* 0x004fea000383ffff */
[----:B------:R-:W-:Y:S05]  /*d820*/  BRA `(.L_x_12162) ;  /* 0xffffff78002c7947 */ /* 0x000fea000383ffff */
.L_x_12170:
[----:B--2---:R2:W3:Y:S02]  /*d830*/  SYNCS.PHASECHK.TRANS64.TRYWAIT P0, [R7+URZ+0x30850], R6 ;  /* 0x03085006070075a7 */ /* 0x0044e4000800017f */
[----:B---3--:R-:W-:Y:S05]  /*d840*/  @!P0 NANOSLEEP.SYNCS 0x989680 ;  /* 0x009896800000895d */ /* 0x008fea0003900000 */
[----:B------:R-:W3:Y:S02]  /*d850*/  @!P0 SYNCS.PHASECHK.TRANS64 P0, [R7+URZ+0x30850], R6 ;  /* 0x03085006070085a7 */ /* 0x000ee4000800007f */
[----:B---3--:R-:W-:Y:S05]  /*d860*/  @!P0 BRA `(.L_x_12170) ;  /* 0xfffffffc00f08947 */ /* 0x008fea000383ffff */
[----:B------:R-:W-:Y:S05]  /*d870*/  BRA `(.L_x_12169) ;  /* 0xffffffac00787947 */ /* 0x000fea000383ffff */
.L_x_12181:
[----:B------:R-:W-:Y:S01]  /*d880*/  MOV R13, R22 ;  /* 0x00000016000d7202 */ /* 0x000fe20000000f00 */
[----:B------:R-:W-:Y:S01]  /*d890*/  IMAD.MOV.U32 R12, RZ, RZ, RZ ;  /* 0x000000ffff0c7224 */ /* 0x000fe200078e00ff */
[----:B------:R-:W-:Y:S01]  /*d8a0*/  MOV R15, 0xffffffff ;  /* 0xffffffff000f7802 */ /* 0x000fe20000000f00 */
[----:B------:R-:W-:-:S07]  /*d8b0*/  IMAD.MOV.U32 R11, RZ, RZ, 0x1f ;  /* 0x0000001fff0b7424 */ /* 0x000fce00078e00ff */
[----:B------:R-:W-:Y:S05]  /*d8c0*/  WARPSYNC.COLLECTIVE R15, `(.L_x_12248) ;  /* 0x000000000f087348 */ /* 0x000fea0003c00000 */
[----:B------:R0:W1:Y:S02]  /*d8d0*/  SHFL.IDX P6, R14, R13, R12, R11 ;  /* 0x0000000c0d0e7389 */ /* 0x00006400000c000b */
[----:B01----:R-:W-:Y:S01]  /*d8e0*/  ENDCOLLECTIVE ;  /* 0x000000000000791b */ /* 0x003fe20003800000 */
.L_x_12248:
[----:B------:R-:W-:Y:S05]  /*d8f0*/  BRA `(.L_x_12249) ;  /* 0xffffffd000e47947 */ /* 0x000fea000383ffff */
.L_x_12183:
[----:B------:R-:W-:Y:S01]  /*d900*/  BSSY B0, `(.L_x_12250) ;  /* 0x0000006000007945 */ /* 0x000fe20003800000 */
[----:B------:R-:W-:-:S07]  /*d910*/  IMAD.MOV.U32 R15, RZ, RZ, -0x1 ;  /* 0xffffffffff0f7424 */ /* 0x000fce00078e00ff */
[----:B------:R-:W-:Y:S05]  /*d920*/  WARPSYNC.COLLECTIVE R15, `(.L_x_12251) ;  /* 0x000000000f0c7348 */ /* 0x000fea0003c00000 */
[----:B------:R-:W-:Y:S02]  /*d930*/  ELECT P6, UR62, PT ;  /* 0x00000000003e782f */ /* 0x000fe400038c0000 */
[----:B------:R-:W-:Y:S01]  /*d940*/  MOV R14, UR62 ;  /* 0x0000003e000e7c02 */ /* 0x000fe20008000f00 */
[----:B------:R-:W-:Y:S10]  /*d950*/  ENDCOLLECTIVE ;  /* 0x000000000000791b */ /* 0x000ff40003800000 */
.L_x_12251:
[----:B------:R-:W-:Y:S05]  /*d960*/  BSYNC B0 ;  /* 0x0000000000007941 */ /* 0x000fea0003800000 */
.L_x_12250:
[----:B------:R-:W-:Y:S05]  /*d970*/  BRA `(.L_x_12252) ;  /* 0xffffffd000e07947 */ /* 0x000fea000383ffff */
.L_x_12185:
[----:B-1----:R-:W-:-:S04]  /*d980*/  IMAD.U32 R3, RZ, RZ, UR38 ;  /* 0x00000026ff037e24 */ /* 0x002fc8000f8e00ff */
[----:B------:R1:W2:Y:S03]  /*d990*/  SYNCS.PHASECHK.TRANS64.TRYWAIT P0, [R3+URZ+0x30840], R0 ;  /* 0x03084000030075a7 */ /* 0x0002a6000800017f */
[----:B--2---:R-:W-:Y:S05]  /*d9a0*/  @!P0 NANOSLEEP.SYNCS 0x989680 ;  /* 0x009896800000895d */ /* 0x004fea0003900000 */
[----:B------:R-:W2:Y:S02]  /*d9b0*/  @!P0 SYNCS.PHASECHK.TRANS64 P0, [R3+URZ+0x30840], R0 ;  /* 0x03084000030085a7 */ /* 0x000ea4000800007f */
[----:B--2---:R-:W-:Y:S05]  /*d9c0*/  @!P0 BRA `(.L_x_12185) ;  /* 0xfffffffc00ec8947 */ /* 0x004fea000383ffff */
[----:B------:R-:W-:Y:S05]  /*d9d0*/  BRA `(.L_x_12253) ;  /* 0xffffffd400307947 */ /* 0x000fea000383ffff */
.L_x_12188:
[----:B------:R-:W-:Y:S01]  /*d9e0*/  MOV R13, R10 ;  /* 0x0000000a000d7202 */ /* 0x000fe20000000f00 */
[----:B------:R-:W-:Y:S01]  /*d9f0*/  IMAD.MOV.U32 R12, RZ, RZ, RZ ;  /* 0x000000ffff0c7224 */ /* 0x000fe200078e00ff */
[----:B------:R-:W-:Y:S01]  /*da00*/  MOV R15, 0xffffffff ;  /* 0xffffffff000f7802 */ /* 0x000fe20000000f00 */
[----:B------:R-:W-:Y:S02]  /*da10*/  IMAD.MOV.U32 R11, RZ, RZ, 0x181f ;  /* 0x0000181fff0b7424 */ /* 0x000fe400078e00ff */
[----:B------:R-:W-:-:S07]  /*da20*/  IMAD R6, R21, 0xc0, R6 ;  /* 0x000000c015067824 */ /* 0x000fce00078e0206 */
[----:B------:R-:W-:Y:S05]  /*da30*/  WARPSYNC.COLLECTIVE R15, `(.L_x_12254) ;  /* 0x000000000f087348 */ /* 0x000fea0003c00000 */
[----:B------:R0:W1:Y:S02]  /*da40*/  SHFL.IDX P6, R14, R13, R12, R11 ;  /* 0x0000000c0d0e7389 */ /* 0x00006400000c000b */
[----:B01----:R-:W-:Y:S01]  /*da50*/  ENDCOLLECTIVE ;  /* 0x000000000000791b */ /* 0x003fe20003800000 */
.L_x_12254:
[----:B------:R-:W-:Y:S02]  /*da60*/  IMAD.MOV.U32 R13, RZ, RZ, R9 ;  /* 0x000000ffff0d7224 */ /* 0x000fe400078e0009 */
[----:B------:R-:W-:-:S07]  /*da70*/  IMAD.MOV.U32 R2, RZ, RZ, R14 ;  /* 0x000000ffff027224 */ /* 0x000fce00078e000e */
[----:B------:R-:W-:Y:S05]  /*da80*/  WARPSYNC.COLLECTIVE R15, `(.L_x_12255) ;  /* 0x000000000f087348 */ /* 0x000fea0003c00000 */
[----:B------:R0:W1:Y:S02]  /*da90*/  SHFL.IDX P6, R14, R13, R12, R11 ;  /* 0x0000000c0d0e7389 */ /* 0x00006400000c000b */
[----:B01----:R-:W-:Y:S01]  /*daa0*/  ENDCOLLECTIVE ;  /* 0x000000000000791b */ /* 0x003fe20003800000 */
.L_x_12255:
[----:B------:R-:W-:Y:S02]  /*dab0*/  ULDC UR4, c[0x0][0x288] ;  /* 0x0000a20000047ab9 */ /* 0x000fe40000000800 */
[----:B------:R-:W-:-:S05]  /*dac0*/  IMAD R5, R20, UR4, RZ ;  /* 0x0000000414057c24 */ /* 0x000fca000f8e02ff */
[----:B------:R-:W-:Y:S02]  /*dad0*/  ISETP.GE.AND P1, PT, R6, R5, PT ;  /* 0x000000050600720c */ /* 0x000fe40003f26270 */
[----:B------:R-:W-:Y:S01]  /*dae0*/  MOV R13, R10 ;  /* 0x0000000a000d7202 */ /* 0x000fe20000000f00 */
[----:B------:R-:W-:-:S10]  /*daf0*/  IMAD.MOV.U32 R12, RZ, RZ, 0x1 ;  /* 0x00000001ff0c7424 */ /* 0x000fd400078e00ff */
[----:B------:R-:W-:Y:S02]  /*db00*/  @!P1 LEA R29, R4, UR38, 0x1 ;  /* 0x00000026041d9c11 */ /* 0x000fe4000f8e08ff */
[----:B------:R-:W-:-:S04]  /*db10*/  @!P1 LEA R14, P2, R7, R14, 0x1 ;  /* 0x0000000e070e9211 */ /* 0x000fc800078408ff */
[----:B------:R-:W-:Y:S01]  /*db20*/  @!P1 IADD3.X R3, RZ, R2, RZ, P2, !PT ;  /* 0x00000002ff039210 */ /* 0x000fe200017fe4ff */
[----:B------:R-:W-:Y:S02]  /*db30*/  @!P1 IMAD.MOV.U32 R2, RZ, RZ, R14 ;  /* 0x000000ffff029224 */ /* 0x000fe400078e000e */
[----:B------:R-:W-:-:S03]  /*db40*/  VIADD R14, R6, 0x10 ;  /* 0x00000010060e7836 */ /* 0x000fc60000000000 */
[----:B------:R-:W-:Y:S01]  /*db50*/  @!PT LDS RZ, [RZ] ;  /* 0x00000000fffff984 */ /* 0x000fe20000000800 */
[----:B------:R-:W-:Y:S01]  /*db60*/  @!PT LDS RZ, [RZ] ;  /* 0x00000000fffff984 */ /* 0x000fe20000000800 */
[----:B------:R-:W-:Y:S01]  /*db70*/  @!PT LDS RZ, [RZ] ;  /* 0x00000000fffff984 */ /* 0x000fe20000000800 */
[----:B------:R0:W-:Y:S02]  /*db80*/  @!P1 LDGSTS.E.BYPASS.LTC128B.128 [R29+0xc400], desc[UR42][R2.64], !P0 ;  /* 0x0c400000021d9fae */ /* 0x0001e4000c101d6a */
[----:B------:R-:W-:-:S13]  /*db90*/  ISETP.GE.AND P1, PT, R14, R5, PT ;  /* 0x000000050e00720c */ /* 0x000fda0003f26270 */
[----:B0-----:R-:W-:Y:S05]  /*dba0*/  WARPSYNC.COLLECTIVE R15, `(.L_x_12256) ;  /* 0x000000000f087348 */ /* 0x001fea0003c00000 */
[----:B------:R1:W2:Y:S02]  /*dbb0*/  SHFL.IDX P6, R14, R13, R12, R11 ;  /* 0x0000000c0d0e7389 */ /* 0x0002a400000c000b */
[----:B012---:R-:W-:Y:S01]  /*dbc0*/  ENDCOLLECTIVE ;  /* 0x000000000000791b */ /* 0x007fe20003800000 */
.L_x_12256:
[----:B------:R-:W-:Y:S01]  /*dbd0*/  MOV R13, R9 ;  /* 0x00000009000d7202 */ /* 0x000fe20000000f00 */
[----:B------:R-:W-:-:S07]  /*dbe0*/  IMAD.MOV.U32 R21, RZ, RZ, R14 ;  /* 0x000000ffff157224 */ /* 0x000fce00078e000e */
[----:B------:R-:W-:Y:S05]  /*dbf0*/  WARPSYNC.COLLECTIVE R15, `(.L_x_12257) ;  /* 0x000000000f087348 */ /* 0x000fea0003c00000 */
[----:B------:R0:W1:Y:S02]  /*dc00*/  SHFL.IDX P6, R14, R13, R12, R11 ;  /* 0x0000000c0d0e7389 */ /* 0x00006400000c000b */
[----:B01----:R-:W-:Y:S01]  /*dc10*/  ENDCOLLECTIVE ;  /* 0x000000000000791b */ /* 0x003fe20003800000 */
.L_x_12257:
[----:B------:R-:W-:Y:S02]  /*dc20*/  IMAD.MOV.U32 R13, RZ, RZ, R10 ;  /* 0x000000ffff0d7224 */ /* 0x000fe400078e000a */
[----:B------:R-:W-:Y:S02]  /*dc30*/  IMAD.MOV.U32 R12, RZ, RZ, 0x2 ;  /* 0x00000002ff0c7424 */ /* 0x000fe400078e00ff */
[----:B------:R-:W-:Y:S01]  /*dc40*/  IMAD.MOV.U32 R2, RZ, RZ, R14 ;  /* 0x000000ffff027224 */ /* 0x000fe200078e000e */
[----:B------:R-:W-:-:S04]  /*dc50*/  IADD3 R14, R6, 0x20, RZ ;  /* 0x00000020060e7810 */ /* 0x000fc80007ffe0ff */
[----:B------:R-:W-:-:S13]  /*dc60*/  ISETP.GE.AND P2, PT, R14, R5, PT ;  /* 0x000000050e00720c */ /* 0x000fda0003f46270 */
[----:B------:R-:W-:Y:S05]  /*dc70*/  WARPSYNC.COLLECTIVE R15, `(.L_x_12258) ;  /* 0x000000000f087348 */ /* 0x000fea0003c00000 */
[----:B------:R0:W1:Y:S02]  /*dc80*/  SHFL.IDX P6, R14, R13, R12, R11 ;  /* 0x0000000c0d0e7389 */ /* 0x00006400000c000b */
[----:B01----:R-:W-:Y:S01]  /*dc90*/  ENDCOLLECTIVE ;  /* 0x000000000000791b */ /* 0x003fe20003800000 */
.L_x_12258:
[----:B------:R-:W-:-:S05]  /*dca0*/  @!P1 LEA R2, P3, R7, R2, 0x1 ;  /* 0x0000000207029211 */ /* 0x000fca00078608ff */
[----:B------:R-:W-:Y:S01]  /*dcb0*/  @!P1 IMAD.X R3, RZ, RZ, R21, P3 ;  /* 0x000000ffff039224 */ /* 0x000fe200018e0615 */
[C---:B------:R-:W-:Y:S02]  /*dcc0*/  @!P1 LEA R21, R4.reuse, UR38, 0x1 ;  /* 0x0000002604159c11 */ /* 0x040fe4000f8e08ff */
[----:B------:R-:W-:-:S03]  /*dcd0*/  @!P2 LEA R29, R4, UR38, 0x1 ;  /* 0x00000026041dac11 */ /* 0x000fc6000f8e08ff */
[----:B------:R-:W-:Y:S01]  /*dce0*/  @!PT LDS RZ, [RZ] ;  /* 0x00000000fffff984 */ /* 0x000fe20000000800 */
[----:B------:R-:W-:Y:S01]  /*dcf0*/  @!PT LDS RZ, [RZ] ;  /* 0x00000000fffff984 */ /* 0x000fe20000000800 */
[----:B------:R-:W-:Y:S01]  /*dd00*/  @!PT LDS RZ, [RZ] ;  /* 0x00000000fffff984 */ /* 0x000fe20000000800 */
[----:B------:R0:W-:Y:S01]  /*dd10*/  @!P1 LDGSTS.E.BYPASS.LTC128B.128 [R21+0xcc00], desc[UR42][R2.64], !P0 ;  /* 0x0cc0000002159fae */ /* 0x0001e2000c101d6a */
[----:B------:R-:W-:Y:S01]  /*dd20*/  IMAD.MOV.U32 R13, RZ, RZ, R9 ;  /* 0x000000ffff0d7224 */ /* 0x000fe200078e0009 */
[----:B------:R-:W-:-:S07]  /*dd30*/  MOV R20, R14 ;  /* 0x0000000e00147202 */ /* 0x000fce0000000f00 */
[----:B0-----:R-:W-:Y:S05]  /*dd40*/  WARPSYNC.COLLECTIVE R15, `(.L_x_12259) ;  /* 0x000000000f087348 */ /* 0x001fea0003c00000 */
[----:B------:R1:W2:Y:S02]  /*dd50*/  SHFL.IDX P6, R14, R13, R12, R11 ;  /* 0x0000000c0d0e7389 */ /* 0x0002a400000c000b */
[----:B012---:R-:W-:Y:S01]  /*dd60*/  ENDCOLLECTIVE ;  /* 0x000000000000791b */ /* 0x007fe20003800000 */
.L_x_12259:
[----:B------:R-:W-:Y:S02]  /*dd70*/  IMAD.MOV.U32 R13, RZ, RZ, R10 ;  /* 0x000000ffff0d7224 */ /* 0x000fe400078e000a */
[----:B------:R-:W-:Y:S01]  /*dd80*/  IMAD.MOV.U32 R12, RZ, RZ, 0x3 ;  /* 0x00000003ff0c7424 */ /* 0x000fe200078e00ff */
[----:B------:R-:W-:Y:S02]  /*dd90*/  @!P2 LEA R2, P1, R7, R14, 0x1 ;  /* 0x0000000e0702a211 */ /* 0x000fe400078208ff */
[----:B------:R-:W-:-:S03]  /*dda0*/  IADD3 R14, R6, 0x30, RZ ;  /* 0x00000030060e7810 */ /* 0x000fc60007ffe0ff */
[----:B------:R-:W-:Y:S01]  /*ddb0*/  @!P2 IMAD.X R3, RZ, RZ, R20, P1 ;  /* 0x000000ffff03a224 */ /* 0x000fe200008e0614 */
[----:B------:R-:W-:-:S13]  /*ddc0*/  ISETP.GE.AND P1, PT, R14, R5, PT ;  /* 0x000000050e00720c */ /* 0x000fda0003f26270 */
[----:B------:R-:W-:Y:S05]  /*ddd0*/  WARPSYNC.COLLECTIVE R15, `(.L_x_12260) ;  /* 0x000000000f087348 */ /* 0x000fea0003c00000 */
[----:B------:R0:W1:Y:S02]  /*dde0*/  SHFL.IDX P6, R14, R13, R12, R11 ;  /* 0x0000000c0d0e7389 */ /* 0x00006400000c000b */
[----:B01----:R-:W-:Y:S01]  /*ddf0*/  ENDCOLLECTIVE ;  /* 0x000000000000791b */ /* 0x003fe20003800000 */
.L_x_12260:
        /* <DEDUP_REMOVED lines=9> */
.L_x_12261:
[----:B------:R-:W-:Y:S01]  /*de90*/  IMAD.MOV.U32 R13, RZ, RZ, R10 ;  /* 0x000000ffff0d7224 */ /* 0x000fe200078e000a */
[----:B------:R-:W-:Y:S01]  /*dea0*/  MOV R12, 0x4 ;  /* 0x00000004000c7802 */ /* 0x000fe20000000f00 */
[----:B------:R-:W-:Y:S02]  /*deb0*/  IMAD.MOV.U32 R29, RZ, RZ, R14 ;  /* 0x000000ffff1d7224 */ /* 0x000fe400078e000e */
[----:B------:R-:W-:-:S03]  /*dec0*/  VIADD R14, R6, 0x40 ;  /* 0x00000040060e7836 */ /* 0x000fc60000000000 */
[----:B------:R-:W-:Y:S02]  /*ded0*/  @!P1 LEA R2, P3, R7, R29, 0x1 ;  /* 0x0000001d07029211 */ /* 0x000fe400078608ff */
[----:B------:R-:W-:-:S13]  /*dee0*/  ISETP.GE.AND P2, PT, R14, R5, PT ;  /* 0x000000050e00720c */ /* 0x000fda0003f46270 */
[----:B------:R-:W-:Y:S05]  /*def0*/  WARPSYNC.COLLECTIVE R15, `(.L_x_12262) ;  /* 0x000000000f087348 */ /* 0x000fea0003c00000 */
[----:B------:R0:W1:Y:S02]  /*df00*/  SHFL.IDX P6, R14, R13, R12, R11 ;  /* 0x0000000c0d0e7389 */ /* 0x00006400000c000b */
[----:B01----:R-:W-:Y:S01]  /*df10*/  ENDCOLLECTIVE ;  /* 0x000000000000791b */ /* 0x003fe20003800000 */
.L_x_12262:
[----:B------:R-:W-:Y:S02]  /*df20*/  @!P1 IADD3.X R3, RZ, R21, RZ, P3, !PT ;  /* 0x00000015ff039210 */ /* 0x000fe40001ffe4ff */
[----:B------:R-:W-:-:S05]  /*df30*/  @!P1 LEA R21, R4, UR38, 0x1 ;  /* 0x0000002604159c11 */ /* 0x000fca000f8e08ff */
[----:B------:R-:W-:Y:S01]  /*df40*/  @!PT LDS RZ, [RZ] ;  /* 0x00000000fffff984 */ /* 0x000fe20000000800 */
[----:B------:R-:W-:Y:S01]  /*df50*/  @!PT LDS RZ, [RZ] ;  /* 0x00000000fffff984 */ /* 0x000fe20000000800 */
[----:B------:R-:W-:Y:S01]  /*df60*/  @!PT LDS RZ, [RZ] ;  /* 0x00000000fffff984 */ /* 0x000fe20000000800 */
[----:B------:R0:W-:Y:S01]  /*df70*/  @!P1 LDGSTS.E.BYPASS.LTC128B.128 [R21+0xdc00], desc[UR42][R2.64], !P0 ;  /* 0x0dc0000002159fae */ /* 0x0001e2000c101d6a */
[----:B------:R-:W-:Y:S01]  /*df80*/  @!P2 LEA R29, R4, UR38, 0x1 ;  /* 0x00000026041dac11 */ /* 0x000fe2000f8e08ff */
[----:B------:R-:W-:Y:S02]  /*df90*/  IMAD.MOV.U32 R13, RZ, RZ, R9 ;  /* 0x000000ffff0d7224 */ /* 0x000fe400078e0009 */
[----:B------:R-:W-:-:S07]  /*dfa0*/  IMAD.MOV.U32 R20, RZ, RZ, R14 ;  /* 0x000000ffff147224 */ /* 0x000fce00078e000e */
[----:B0-----:R-:W-:Y:S05]  /*dfb0*/  WARPSYNC.COLLECTIVE R15, `(.L_x_12263) ;  /* 0x000000000f087348 */ /* 0x001fea0003c00000 */
[----:B------:R1:W2:Y:S02]  /*dfc0*/  SHFL.IDX P6, R14, R13, R12, R11 ;  /* 0x0000000c0d0e7389 */ /* 0x0002a400000c000b */
[----:B012---:R-:W-:Y:S01]  /*dfd0*/  ENDCOLLECTIVE ;  /* 0x000000000000791b */ /* 0x007fe20003800000 */
.L_x_12263:
[----:B------:R-:W-:Y:S01]  /*dfe0*/  IMAD.MOV.U32 R13, RZ, RZ, R10 ;  /* 0x000000ffff0d7224 */ /* 0x000fe200078e000a */
[----:B------:R-:W-:Y:S02]  /*dff0*/  MOV R12, 0x5 ;  /* 0x00000005000c7802 */ /* 0x000fe40000000f00 */
[----:B------:R-:W-:Y:S01]  /*e000*/  @!P2 LEA R2, P1, R7, R14, 0x1 ;  /* 0x0000000e0702a211 */ /* 0x000fe200078208ff */
[----:B------:R-:W-:-:S03]  /*e010*/  VIADD R14, R6, 0x50 ;  /* 0x00000050060e7836 */ /* 0x000fc60000000000 */
[----:B------:R-:W-:Y:S02]  /*e020*/  @!P2 IADD3.X R3, RZ, R20, RZ, P1, !PT ;  /* 0x00000014ff03a210 */ /* 0x000fe40000ffe4ff */
[----:B------:R-:W-:-:S13]  /*e030*/  ISETP.GE.AND P1, PT, R14, R5, PT ;  /* 0x000000050e00720c */ /* 0x000fda0003f26270 */
[----:B------:R-:W-:Y:S05]  /*e040*/  WARPSYNC.COLLECTIVE R15, `(.L_x_12264) ;  /* 0x000000000f087348 */ /* 0x000fea0003c00000 */
[----:B------:R0:W1:Y:S02]  /*e050*/  SHFL.IDX P6, R14, R13, R12, R11 ;  /* 0x0000000c0d0e7389 */ /* 0x00006400000c000b */
[----:B01----:R-:W-:Y:S01]  /*e060*/  ENDCOLLECTIVE ;  /* 0x000000000000791b */ /* 0x003fe20003800000 */
.L_x_12264:
[----:B------:R-:W-:Y:S01]  /*e070*/  @!PT LDS RZ, [RZ] ;  /* 0x00000000fffff984 */ /* 0x000fe20000000800 */
[----:B------:R-:W-:Y:S01]  /*e080*/  @!PT LDS RZ, [RZ] ;  /* 0x00000000fffff984 */ /* 0x000fe20000000800 */
[----:B------:R-:W-:Y:S01]  /*e090*/  @!PT LDS RZ, [RZ] ;  /* 0x00000000fffff984 */ /* 0x000fe20000000800 */
[----:B------:R0:W-:Y:S01]  /*e0a0*/  @!P2 LDGSTS.E.BYPASS.LTC128B.128 [R29+0xe400], desc[UR42][R2.64], !P0 ;  /* 0x0e400000021dafae */ /* 0x0001e2000c101d6a */
[----:B------:R-:W-:Y:S02]  /*e0b0*/  IMAD.MOV.U32 R13, RZ, RZ, R9 ;  /* 0x000000ffff0d7224 */ /* 0x000fe400078e0009 */
[----:B------:R-:W-:-:S07]  /*e0c0*/  IMAD.MOV.U32 R21, RZ, RZ, R14 ;  /* 0x000000ffff157224 */ /* 0x000fce00078e000e */
[----:B0-----:R-:W-:Y:S05]  /*e0d0*/  WARPSYNC.COLLECTIVE R15, `(.L_x_12265) ;  /* 0x000000000f087348 */ /* 0x001fea0003c00000 */
[----:B------:R1:W2:Y:S02]  /*e0e0*/  SHFL.IDX P6, R14, R13, R12, R11 ;  /* 0x0000000c0d0e7389 */ /* 0x0002a400000c000b */
[----:B012---:R-:W-:Y:S01]  /*e0f0*/  ENDCOLLECTIVE ;  /* 0x000000000000791b */ /* 0x007fe20003800000 */
.L_x_12265:
[----:B------:R-:W-:Y:S01]  /*e100*/  MOV R13, R10 ;  /* 0x0000000a000d7202 */ /* 0x000fe20000000f00 */
[----:B------:R-:W-:Y:S01]  /*e110*/  IMAD.MOV.U32 R12, RZ, RZ, 0x6 ;  /* 0x00000006ff0c7424 */ /* 0x000fe200078e00ff */
[----:B------:R-:W-:Y:S01]  /*e120*/  MOV R29, R14 ;  /* 0x0000000e001d7202 */ /* 0x000fe20000000f00 */
[----:B------:R-:W-:-:S03]  /*e130*/  VIADD R14, R6, 0x60 ;  /* 0x00000060060e7836 */ /* 0x000fc60000000000 */
[----:B------:R-:W-:Y:S02]  /*e140*/  @!P1 LEA R2, P3, R7, R29, 0x1 ;  /* 0x0000001d07029211 */ /* 0x000fe400078608ff */
[----:B------:R-:W-:-:S13]  /*e150*/  ISETP.GE.AND P2, PT, R14, R5, PT ;  /* 0x000000050e00720c */ /* 0x000fda0003f46270 */
[----:B------:R-:W-:Y:S05]  /*e160*/  WARPSYNC.COLLECTIVE R15, `(.L_x_12266) ;  /* 0x000000000f087348 */ /* 0x000fea0003c00000 */
[----:B------:R0:W1:Y:S02]  /*e170*/  SHFL.IDX P6, R14, R13, R12, R11 ;  /* 0x0000000c0d0e7389 */ /* 0x00006400000c000b */
[----:B01----:R-:W-:Y:S01]  /*e180*/  ENDCOLLECTIVE ;  /* 0x000000000000791b */ /* 0x003fe20003800000 */
.L_x_12266:
[----:B------:R-:W-:Y:S01]  /*e190*/  @!P1 IMAD.X R3, RZ, RZ, R21, P3 ;  /* 0x000000ffff039224 */ /* 0x000fe200018e0615 */
[----:B------:R-:W-:-:S05]  /*e1a0*/  @!P1 LEA R29, R4, UR38, 0x1 ;  /* 0x00000026041d9c11 */ /* 0x000fca000f8e08ff */
[----:B------:R-:W-:Y:S01]  /*e1b0*/  @!PT LDS RZ, [RZ] ;  /* 0x00000000fffff984 */ /* 0x000fe20000000800 */
[----:B------:R-:W-:Y:S01]  /*e1c0*/  @!PT LDS RZ, [RZ] ;  /* 0x00000000fffff984 */ /* 0x000fe20000000800 */
[----:B------:R-:W-:Y:S01]  /*e1d0*/  @!PT LDS RZ, [RZ] ;  /* 0x00000000fffff984 */ /* 0x000fe20000000800 */
[----:B------:R0:W-:Y:S01]  /*e1e0*/  @!P1 LDGSTS.E.BYPASS.LTC128B.128 [R29+0xec00], desc[UR42][R2.64], !P0 ;  /* 0x0ec00000021d9fae */ /* 0x0001e2000c101d6a */
[----:B------:R-:W-:Y:S02]  /*e1f0*/  @!P2 LEA R21, R4, UR38, 0x1 ;  /* 0x000000260415ac11 */ /* 0x000fe4000f8e08ff */
[----:B------:R-:W-:Y:S01]  /*e200*/  MOV R13, R9 ;  /* 0x00000009000d7202 */ /* 0x000fe20000000f00 */
[----:B------:R-:W-:-:S07]  /*e210*/  IMAD.MOV.U32 R20, RZ, RZ, R14 ;  /* 0x000000ffff147224 */ /* 0x000fce00078e000e */
[----:B0-----:R-:W-:Y:S05]  /*e220*/  WARPSYNC.COLLECTIVE R15, `(.L_x_12267) ;  /* 0x000000000f087348 */ /* 0x001fea0003c00000 */
[----:B------:R1:W2:Y:S02]  /*e230*/  SHFL.IDX P6, R14, R13, R12, R11 ;  /* 0x0000000c0d0e7389 */ /* 0x0002a400000c000b */
[----:B012---:R-:W-:Y:S01]  /*e240*/  ENDCOLLECTIVE ;  /* 0x000000000000791b */ /* 0x007fe20003800000 */
.L_x_12267:
[----:B------:R-:W-:Y:S01]  /*e250*/  IMAD.MOV.U32 R13, RZ, RZ, R10 ;  /* 0x000000ffff0d7224 */ /* 0x000fe200078e000a */
[----:B------:R-:W-:Y:S02]  /*e260*/  MOV R12, 0x7 ;  /* 0x00000007000c7802 */ /* 0x000fe40000000f00 */
[----:B------:R-:W-:-:S13]  /*e270*/  @!P2 LEA R2, P1, R7, R14, 0x1 ;  /* 0x0000000e0702a211 */ /* 0x000fda00078208ff */
[----:B------:R-:W-:Y:S05]  /*e280*/  WARPSYNC.COLLECTIVE R15, `(.L_x_12268) ;  /* 0x000000000f087348 */ /* 0x000fea0003c00000 */
[----:B------:R0:W1:Y:S02]  /*e290*/  SHFL.IDX P6, R14, R13, R12, R11 ;  /* 0x0000000c0d0e7389 */ /* 0x00006400000c000b */
[----:B01----:R-:W-:Y:S01]  /*e2a0*/  ENDCOLLECTIVE ;  /* 0x000000000000791b */ /* 0x003fe20003800000 */
.L_x_12268:
[----:B------:R-:W-:-:S05]  /*e2b0*/  @!P2 IMAD.X R3, RZ, RZ, R20, P1 ;  /* 0x000000ffff03a224 */ /* 0x000fca00008e0614 */
[----:B------:R-:W-:Y:S01]  /*e2c0*/  @!PT LDS RZ, [RZ] ;  /* 0x00000000fffff984 */ /* 0x000fe20000000800 */
[----:B------:R-:W-:Y:S01]  /*e2d0*/  @!PT LDS RZ, [RZ] ;  /* 0x00000000fffff984 */ /* 0x000fe20000000800 */
[----:B------:R-:W-:Y:S01]  /*e2e0*/  @!PT LDS RZ, [RZ] ;  /* 0x00000000fffff984 */ /* 0x000fe20000000800 */
[----:B------:R0:W-:Y:S01]  /*e2f0*/  @!P2 LDGSTS.E.BYPASS.LTC128B.128 [R21+0xf400], desc[UR42][R2.64], !P0 ;  /* 0x0f4000000215afae */ /* 0x0001e2000c101d6a */
[----:B------:R-:W-:Y:S01]  /*e300*/  IMAD.MOV.U32 R13, RZ, RZ, R9 ;  /* 0x000000ffff0d7224 */ /* 0x000fe200078e0009 */
[----:B0-----:R-:W-:Y:S01]  /*e310*/  IADD3 R2, R6, 0x70, RZ ;  /* 0x0000007006027810 */ /* 0x001fe20007ffe0ff */
[----:B------:R-:W-:-:S03]  /*e320*/  IMAD.MOV.U32 R10, RZ, RZ, R14 ;  /* 0x000000ffff0a7224 */ /* 0x000fc600078e000e */
[----:B------:R-:W-:-:S13]  /*e330*/  ISETP.GE.AND P1, PT, R2, R5, PT ;  /* 0x000000050200720c */ /* 0x000fda0003f26270 */
[----:B------:R-:W-:Y:S05]  /*e340*/  WARPSYNC.COLLECTIVE R15, `(.L_x_12269) ;  /* 0x000000000f087348 */ /* 0x000fea0003c00000 */
[----:B------:R0:W1:Y:S02]  /*e350*/  SHFL.IDX P6, R14, R13, R12, R11 ;  /* 0x0000000c0d0e7389 */ /* 0x00006400000c000b */
[----:B01----:R-:W-:Y:S01]  /*e360*/  ENDCOLLECTIVE ;  /* 0x000000000000791b */ /* 0x003fe20003800000 */
.L_x_12269:
[----:B------:R-:W-:Y:S02]  /*e370*/  @!P1 LEA R29, R4, UR38, 0x1 ;  /* 0x00000026041d9c11 */ /* 0x000fe4000f8e08ff */
[----:B------:R-:W-:Y:S01]  /*e380*/  MOV R13, R8 ;  /* 0x00000008000d7202 */ /* 0x000fe20000000f00 */
[----:B------:R-:W-:Y:S01]  /*e390*/  IMAD.MOV.U32 R12, RZ, RZ, RZ ;  /* 0x000000ffff0c7224 */ /* 0x000fe200078e00ff */
[----:B------:R-:W-:-:S13]  /*e3a0*/  @!P1 LEA R2, P3, R7, R14, 0x1 ;  /* 0x0000000e07029211 */ /* 0x000fda00078608ff */
[----:B------:R-:W-:Y:S05]  /*e3b0*/  WARPSYNC.COLLECTIVE R15, `(.L_x_12270) ;  /* 0x000000000f087348 */ /* 0x000fea0003c00000 */
[----:B------:R0:W1:Y:S02]  /*e3c0*/  SHFL.IDX P6, R14, R13, R12, R11 ;  /* 0x0000000c0d0e7389 */ /* 0x00006400000c000b */
[----:B01----:R-:W-:Y:S01]  /*e3d0*/  ENDCOLLECTIVE ;  /* 0x000000000000791b */ /* 0x003fe20003800000 */
.L_x_12270:
[----:B------:R-:W-:Y:S02]  /*e3e0*/  @!P1 IMAD.X R3, RZ, RZ, R10, P3 ;  /* 0x000000ffff039224 */ /* 0x000fe400018e060a */
[----:B------:R-:W-:-:S03]  /*e3f0*/  VIADD R10, R6, 0x80 ;  /* 0x00000080060a7836 */ /* 0x000fc60000000000 */
[----:B------:R-:W-:Y:S01]  /*e400*/  @!PT LDS RZ, [RZ] ;  /* 0x00000000fffff984 */ /* 0x000fe20000000800 */
[----:B------:R-:W-:Y:S01]  /*e410*/  @!PT LDS RZ, [RZ] ;  /* 0x00000000fffff984 */ /* 0x000fe20000000800 */
[----:B------:R-:W-:Y:S01]  /*e420*/  @!PT LDS RZ, [RZ] ;  /* 0x00000000fffff984 */ /* 0x000fe20000000800 */
[----:B------:R0:W-:Y:S02]  /*e430*/  @!P1 LDGSTS.E.BYPASS.LTC128B.128 [R29+0xfc00], desc[UR42][R2.64], !P0 ;  /* 0x0fc00000021d9fae */ /* 0x0001e4000c101d6a */
[----:B------:R-:W-:Y:S02]  /*e440*/  ISETP.GE.AND P2, PT, R10, R5, PT ;  /* 0x000000050a00720c */ /* 0x000fe40003f46270 */
[----:B------:R-:W-:Y:S02]  /*e450*/  IADD3 R10, R6, 0x90, RZ ;  /* 0x00000090060a7810 */ /* 0x000fe40007ffe0ff */
[----:B------:R-:W-:Y:S01]  /*e460*/  MOV R13, R0 ;  /* 0x00000000000d7202 */ /* 0x000fe20000000f00 */
[----:B------:R-:W-:-:S08]  /*e470*/  IMAD.MOV.U32 R20, RZ, RZ, R14 ;  /* 0x000000ffff147224 */ /* 0x000fd000078e000e */
[----:B0-----:R-:W-:Y:S05]  /*e480*/  WARPSYNC.COLLECTIVE R15, `(.L_x_12271) ;  /* 0x000000000f087348 */ /* 0x001fea0003c00000 */
[----:B------:R1:W2:Y:S02]  /*e490*/  SHFL.IDX P6, R14, R13, R12, R11 ;  /* 0x0000000c0d0e7389 */ /* 0x0002a400000c000b */
[----:B012---:R-:W-:Y:S01]  /*e4a0*/  ENDCOLLECTIVE ;  /* 0x000000000000791b */ /* 0x007fe20003800000 */
.L_x_12271:
[----:B------:R-:W-:Y:S02]  /*e4b0*/  IMAD.MOV.U32 R13, RZ, RZ, R8 ;  /* 0x000000ffff0d7224 */ /* 0x000fe400078e0008 */
[----:B------:R-:W-:Y:S02]  /*e4c0*/  IMAD.MOV.U32 R12, RZ, RZ, 0x1 ;  /* 0x00000001ff0c7424 */ /* 0x000fe400078e00ff */
[----:B------:R-:W-:-:S07]  /*e4d0*/  IMAD.MOV.U32 R21, RZ, RZ, R14 ;  /* 0x000000ffff157224 */ /* 0x000fce00078e000e */
[----:B------:R-:W-:Y:S05]  /*e4e0*/  WARPSYNC.COLLECTIVE R15, `(.L_x_12272) ;  /* 0x000000000f087348 */ /* 0x000fea0003c00000 */
[----:B------:R0:W1:Y:S02]  /*e4f0*/  SHFL.IDX P6, R14, R13, R12, R11 ;  /* 0x0000000c0d0e7389 */ /* 0x00006400000c000b */
[----:B01----:R-:W-:Y:S01]  /*e500*/  ENDCOLLECTIVE ;  /* 0x000000000000791b */ /* 0x003fe20003800000 */
.L_x_12272:
[----:B------:R-:W-:Y:S02]  /*e510*/  @!P2 LEA R2, P1, R7, R21, 0x1 ;  /* 0x000000150702a211 */ /* 0x000fe400078208ff */
[----:B------:R-:W-:-:S03]  /*e520*/  @!P2 LEA R21, R4, UR38, 0x1 ;  /* 0x000000260415ac11 */ /* 0x000fc6000f8e08ff */
[----:B------:R-:W-:Y:S01]  /*e530*/  @!P2 IMAD.X R3, RZ, RZ, R20, P1 ;  /* 0x000000ffff03a224 */ /* 0x000fe200008e0614 */
[----:B------:R-:W-:-:S04]  /*e540*/  ISETP.GE.AND P1, PT, R10, R5, PT ;  /* 0x000000050a00720c */ /* 0x000fc80003f26270 */
        /* <DEDUP_REMOVED lines=9> */
.L_x_12273:
[----:B------:R-:W-:Y:S01]  /*e5e0*/  @!P1 LEA R21, R4, UR38, 0x1 ;  /* 0x0000002604159c11 */ /* 0x000fe2000f8e08ff */
[----:B------:R-:W-:Y:S02]  /*e5f0*/  IMAD.MOV.U32 R13, RZ, RZ, R8 ;  /* 0x000000ffff0d7224 */ /* 0x000fe400078e0008 */
[----:B------:R-:W-:Y:S02]  /*e600*/  IMAD.MOV.U32 R12, RZ, RZ, 0x2 ;  /* 0x00000002ff0c7424 */ /* 0x000fe400078e00ff */
[----:B------:R-:W-:-:S07]  /*e610*/  IMAD.MOV.U32 R20, RZ, RZ, R14 ;  /* 0x000000ffff147224 */ /* 0x000fce00078e000e */
[----:B------:R-:W-:Y:S05]  /*e620*/  WARPSYNC.COLLECTIVE R15, `(.L_x_12274) ;  /* 0x000000000f087348 */ /* 0x000fea0003c00000 */
[----:B------:R0:W1:Y:S02]  /*e630*/  SHFL.IDX P6, R14, R13, R12, R11 ;  /* 0x0000000c0d0e7389 */ /* 0x00006400000c000b */
[----:B01----:R-:W-:Y:S01]  /*e640*/  ENDCOLLECTIVE ;  /* 0x000000000000791b */ /* 0x003fe20003800000 */
.L_x_12274:
[----:B------:R-:W-:-:S04]  /*e650*/  @!P1 LEA R2, P3, R7, R20, 0x1 ;  /* 0x0000001407029211 */ /* 0x000fc800078608ff */
[----:B------:R-:W-:-:S05]  /*e660*/  @!P1 IADD3.X R3, RZ, R10, RZ, P3, !PT ;  /* 0x0000000aff039210 */ /* 0x000fca0001ffe4ff */
[----:B------:R-:W-:Y:S01]  /*e670*/  @!PT LDS RZ, [RZ] ;  /* 0x00000000fffff984 */ /* 0x000fe20000000800 */
[----:B------:R-:W-:Y:S01]  /*e680*/  @!PT LDS RZ, [RZ] ;  /* 0x00000000fffff984 */ /* 0x000fe20000000800 */
[----:B------:R-:W-:Y:S01]  /*e690*/  @!PT LDS RZ, [RZ] ;  /* 0x00000000fffff984 */ /* 0x000fe20000000800 */
[----:B------:R0:W-:Y:S01]  /*e6a0*/  @!P1 LDGSTS.E.BYPASS.LTC128B.128 [R21+0x10c00], desc[UR42][R2.64], !P0 ;  /* 0x10c0000002159fae */ /* 0x0001e2000c101d6a */
[----:B------:R-:W-:Y:S01]  /*e6b0*/  IMAD.MOV.U32 R13, RZ, RZ, R0 ;  /* 0x000000ffff0d7224 */ /* 0x000fe200078e0000 */
[----:B------:R-:W-:Y:S01]  /*e6c0*/  MOV R9, R14 ;  /* 0x0000000e00097202 */ /* 0x000fe20000000f00 */
[----:B0-----:R-:W-:-:S07]  /*e6d0*/  VIADD R2, R6, 0xa0 ;  /* 0x000000a006027836 */ /* 0x001fce0000000000 */
[----:B------:R-:W-:Y:S05]  /*e6e0*/  WARPSYNC.COLLECTIVE R15, `(.L_x_12275) ;  /* 0x000000000f087348 */ /* 0x000fea0003c00000 */
[----:B------:R0:W1:Y:S02]  /*e6f0*/  SHFL.IDX P6, R14, R13, R12, R11 ;  /* 0x0000000c0d0e7389 */ /* 0x00006400000c000b */
[----:B01----:R-:W-:Y:S01]  /*e700*/  ENDCOLLECTIVE ;  /* 0x000000000000791b */ /* 0x003fe20003800000 */
.L_x_12275:
[----:B------:R-:W-:Y:S01]  /*e710*/  ISETP.GE.AND P2, PT, R2, R5, PT ;  /* 0x000000050200720c */ /* 0x000fe20003f46270 */
[----:B------:R-:W-:Y:S02]  /*e720*/  IMAD.MOV.U32 R13, RZ, RZ, R8 ;  /* 0x000000ffff0d7224 */ /* 0x000fe400078e0008 */
[----:B------:R-:W-:-:S10]  /*e730*/  IMAD.MOV.U32 R12, RZ, RZ, 0x3 ;  /* 0x00000003ff0c7424 */ /* 0x000fd400078e00ff */
[----:B------:R-:W-:-:S13]  /*e740*/  @!P2 LEA R2, P1, R7, R14, 0x1 ;  /* 0x0000000e0702a211 */ /* 0x000fda00078208ff */
[----:B------:R-:W-:Y:S05]  /*e750*/  WARPSYNC.COLLECTIVE R15, `(.L_x_12276) ;  /* 0x000000000f087348 */ /* 0x000fea0003c00000 */
[----:B------:R0:W1:Y:S02]  /*e760*/  SHFL.IDX P6, R14, R13, R12, R11 ;  /* 0x0000000c0d0e7389 */ /* 0x00006400000c000b */
[----:B01----:R-:W-:Y:S01]  /*e770*/  ENDCOLLECTIVE ;  /* 0x000000000000791b */ /* 0x003fe20003800000 */
.L_x_12276:
[----:B------:R-:W-:Y:S02]  /*e780*/  @!P2 IADD3.X R3, RZ, R9, RZ, P1, !PT ;  /* 0x00000009ff03a210 */ /* 0x000fe40000ffe4ff */
[----:B------:R-:W-:-:S05]  /*e790*/  @!P2 LEA R9, R4, UR38, 0x1 ;  /* 0x000000260409ac11 */ /* 0x000fca000f8e08ff */
        /* <DEDUP_REMOVED lines=9> */
.L_x_12277:
[----:B------:R-:W-:Y:S05]  /*e830*/  BRA `(.L_x_12278) ;  /* 0xffffffd000f47947 */ /* 0x000fea000383ffff */
.L_x_12189:
[----:B0-----:R-:W-:-:S04]  /*e840*/  IMAD.U32 R3, RZ, RZ, UR38 ;  /* 0x00000026ff037e24 */ /* 0x001fc8000f8e00ff */
[----:B------:R0:W1:Y:S03]  /*e850*/  SYNCS.PHASECHK.TRANS64.TRYWAIT P0, [R3+URZ+0x30820], R0 ;  /* 0x03082000030075a7 */ /* 0x000066000800017f */
[----:B-1----:R-:W-:Y:S05]  /*e860*/  @!P0 NANOSLEEP.SYNCS 0x989680 ;  /* 0x009896800000895d */ /* 0x002fea0003900000 */
[----:B------:R-:W1:Y:S02]  /*e870*/  @!P0 SYNCS.PHASECHK.TRANS64 P0, [R3+URZ+0x30820], R0 ;  /* 0x03082000030085a7 */ /* 0x000e64000800007f */
[----:B-1----:R-:W-:Y:S05]  /*e880*/  @!P0 BRA `(.L_x_12189) ;  /* 0xfffffffc00ec8947 */ /* 0x002fea000383ffff */
[----:B------:R-:W-:Y:S05]  /*e890*/  BRA `(.L_x_12279) ;  /* 0xffffffd4002c7947 */ /* 0x000fea000383ffff */
.L_x_12196:
[----:B-1----:R-:W-:-:S04]  /*e8a0*/  MOV R3, UR38 ;  /* 0x0000002600037c02 */ /* 0x002fc80008000f00 */
[----:B------:R1:W2:Y:S03]  /*e8b0*/  SYNCS.PHASECHK.TRANS64.TRYWAIT P0, [R3+URZ+0x30848], R8 ;  /* 0x03084808030075a7 */ /* 0x0002a6000800017f */
[----:B--2---:R-:W-:Y:S05]  /*e8c0*/  @!P0 NANOSLEEP.SYNCS 0x989680 ;  /* 0x009896800000895d */ /* 0x004fea0003900000 */
[----:B------:R-:W2:Y:S02]  /*e8d0*/  @!P0 SYNCS.PHASECHK.TRANS64 P0, [R3+URZ+0x30848], R8 ;  /* 0x03084808030085a7 */ /* 0x000ea4000800007f */
[----:B--2---:R-:W-:Y:S05]  /*e8e0*/  @!P0 BRA `(.L_x_12196) ;  /* 0xfffffffc00ec8947 */ /* 0x004fea000383ffff */
[----:B------:R-:W-:Y:S05]  /*e8f0*/  BRA `(.L_x_12280) ;  /* 0xffffffd400f07947 */ /* 0x000fea000383ffff */
.L_x_12201:
[----:B01----:R-:W-:-:S04]  /*e900*/  IMAD.U32 R3, RZ, RZ, UR38 ;  /* 0x00000026ff037e24 */ /* 0x003fc8000f8e00ff */
[----:B------:R0:W1:Y:S03]  /*e910*/  SYNCS.PHASECHK.TRANS64.TRYWAIT P0, [R3+URZ+0x30860], R8 ;  /* 0x03086008030075a7 */ /* 0x000066000800017f */
[----:B-1----:R-:W-:Y:S05]  /*e920*/  @!P0 NANOSLEEP.SYNCS 0x989680 ;  /* 0x009896800000895d */ /* 0x002fea0003900000 */
[----:B------:R-:W1:Y:S02]  /*e930*/  @!P0 SYNCS.PHASECHK.TRANS64 P0, [R3+URZ+0x30860], R8 ;  /* 0x03086008030085a7 */ /* 0x000e64000800007f */
[----:B-1----:R-:W-:Y:S05]  /*e940*/  @!P0 BRA `(.L_x_12201) ;  /* 0xfffffffc00ec8947 */ /* 0x002fea000383ffff */
[----:B------:R-:W-:Y:S05]  /*e950*/  BRA `(.L_x_12281) ;  /* 0xffffffd800507947 */ /* 0x000fea000383ffff */
.L_x_12209:
[----:B-1----:R-:W-:-:S04]  /*e960*/  IMAD.U32 R3, RZ, RZ, UR38 ;  /* 0x00000026ff037e24 */ /* 0x002fc8000f8e00ff */
[----:B------:R1:W2:Y:S03]  /*e970*/  SYNCS.PHASECHK.TRANS64.TRYWAIT P0, [R3+URZ+0x30840], R12 ;  /* 0x0308400c030075a7 */ /* 0x0002a6000800017f */
[----:B--2---:R-:W-:Y:S05]  /*e980*/  @!P0 NANOSLEEP.SYNCS 0x989680 ;  /* 0x009896800000895d */ /* 0x004fea0003900000 */
[----:B------:R-:W2:Y:S02]  /*e990*/  @!P0 SYNCS.PHASECHK.TRANS64 P0, [R3+URZ+0x30840], R12 ;  /* 0x0308400c030085a7 */ /* 0x000ea4000800007f */
[----:B--2---:R-:W-:Y:S05]  /*e9a0*/  @!P0 BRA `(.L_x_12209) ;  /* 0xfffffffc00ec8947 */ /* 0x004fea000383ffff */
[----:B------:R-:W-:Y:S05]  /*e9b0*/  BRA `(.L_x_12282) ;  /* 0xffffffdc00347947 */ /* 0x000fea000383ffff */
.L_x_12214:
[----:B01----:R-:W-:-:S04]  /*e9c0*/  MOV R3, UR38 ;  /* 0x0000002600037c02 */ /* 0x003fc80008000f00 */
[----:B------:R0:W1:Y:S03]  /*e9d0*/  SYNCS.PHASECHK.TRANS64.TRYWAIT P0, [R3+URZ+0x30868], R2 ;  /* 0x03086802030075a7 */ /* 0x000066000800017f */
[----:B-1----:R-:W-:Y:S05]  /*e9e0*/  @!P0 NANOSLEEP.SYNCS 0x989680 ;  /* 0x009896800000895d */ /* 0x002fea0003900000 */
[----:B------:R-:W1:Y:S02]  /*e9f0*/  @!P0 SYNCS.PHASECHK.TRANS64 P0, [R3+URZ+0x30868], R2 ;  /* 0x03086802030085a7 */ /* 0x000e64000800007f */
[----:B-1----:R-:W-:Y:S05]  /*ea00*/  @!P0 BRA `(.L_x_12214) ;  /* 0xfffffffc00ec8947 */ /* 0x002fea000383ffff */
[----:B------:R-:W-:Y:S05]  /*ea10*/  BRA `(.L_x_12283) ;  /* 0xffffffdc009c7947 */ /* 0x000fea000383ffff */
.L_x_12222:
[----:B-1----:R-:W-:-:S04]  /*ea20*/  IMAD.U32 R2, RZ, RZ, UR38 ;  /* 0x00000026ff027e24 */ /* 0x002fc8000f8e00ff */
[----:B------:R1:W2:Y:S03]  /*ea30*/  SYNCS.PHASECHK.TRANS64.TRYWAIT P0, [R2+URZ+0x30848], R9 ;  /* 0x03084809020075a7 */ /* 0x0002a6000800017f */
[----:B--2---:R-:W-:Y:S05]  /*ea40*/  @!P0 NANOSLEEP.SYNCS 0x989680 ;  /* 0x009896800000895d */ /* 0x004fea0003900000 */
[----:B------:R-:W2:Y:S02]  /*ea50*/  @!P0 SYNCS.PHASECHK.TRANS64 P0, [R2+URZ+0x30848], R9 ;  /* 0x03084809020085a7 */ /* 0x000ea4000800007f */
[----:B--2---:R-:W-:Y:S05]  /*ea60*/  @!P0 BRA `(.L_x_12222) ;  /* 0xfffffffc00ec8947 */ /* 0x004fea000383ffff */
[----:B------:R-:W-:Y:S05]  /*ea70*/  BRA `(.L_x_12284) ;  /* 0xffffffe000947947 */ /* 0x000fea000383ffff */
.L_x_12227:
[----:B0-----:R-:W-:-:S04]  /*ea80*/  IMAD.U32 R2, RZ, RZ, UR38 ;  /* 0x00000026ff027e24 */ /* 0x001fc8000f8e00ff */
[----:B------:R0:W1:Y:S03]  /*ea90*/  SYNCS.PHASECHK.TRANS64.TRYWAIT P0, [R2+URZ+0x30860], R9 ;  /* 0x03086009020075a7 */ /* 0x000066000800017f */
[----:B-1----:R-:W-:Y:S05]  /*eaa0*/  @!P0 NANOSLEEP.SYNCS 0x989680 ;  /* 0x009896800000895d */ /* 0x002fea0003900000 */
[----:B------:R-:W1:Y:S02]  /*eab0*/  @!P0 SYNCS.PHASECHK.TRANS64 P0, [R2+URZ+0x30860], R9 ;  /* 0x03086009020085a7 */ /* 0x000e64000800007f */
[----:B-1----:R-:W-:Y:S05]  /*eac0*/  @!P0 BRA `(.L_x_12227) ;  /* 0xfffffffc00ec8947 */ /* 0x002fea000383ffff */
[----:B------:R-:W-:Y:S05]  /*ead0*/  BRA `(.L_x_12285) ;  /* 0xffffffe000f87947 */ /* 0x000fea000383ffff */
.L_x_12234:
[----:B0-----:R0:W1:Y:S02]  /*eae0*/  SYNCS.PHASECHK.TRANS64.TRYWAIT P0, [R3+URZ+0x30860], R2 ;  /* 0x03086002030075a7 */ /* 0x001064000800017f */
[----:B-1----:R-:W-:Y:S05]  /*eaf0*/  @!P0 NANOSLEEP.SYNCS 0x989680 ;  /* 0x009896800000895d */ /* 0x002fea0003900000 */
[----:B------:R-:W1:Y:S02]  /*eb00*/  @!P0 SYNCS.PHASECHK.TRANS64 P0, [R3+URZ+0x30860], R2 ;  /* 0x03086002030085a7 */ /* 0x000e64000800007f */
[----:B-1----:R-:W-:Y:S05]  /*eb10*/  @!P0 BRA `(.L_x_12234) ;  /* 0xfffffffc00f08947 */ /* 0x002fea000383ffff */
[----:B------:R-:W-:Y:S05]  /*eb20*/  BRA `(.L_x_12286) ;  /* 0xffffffe400887947 */ /* 0x000fea000383ffff */
.L_x_12238:
[----:B0-----:R0:W1:Y:S02]  /*eb30*/  SYNCS.PHASECHK.TRANS64.TRYWAIT P0, [R7+URZ+0x30820], R2 ;  /* 0x03082002070075a7 */ /* 0x001064000800017f */
[----:B-1----:R-:W-:Y:S05]  /*eb40*/  @!P0 NANOSLEEP.SYNCS 0x989680 ;  /* 0x009896800000895d */ /* 0x002fea0003900000 */
[----:B------:R-:W1:Y:S02]  /*eb50*/  @!P0 SYNCS.PHASECHK.TRANS64 P0, [R7+URZ+0x30820], R2 ;  /* 0x03082002070085a7 */ /* 0x000e64000800007f */
[----:B-1----:R-:W-:Y:S05]  /*eb60*/  @!P0 BRA `(.L_x_12238) ;  /* 0xfffffffc00f08947 */ /* 0x002fea000383ffff */
[----:B------:R-:W-:Y:S05]  /*eb70*/  BRA `(.L_x_12287) ;  /* 0xffffffe800247947 */ /* 0x000fea000383ffff */
.L_x_12239:
[----:B------:R-:W1:Y:S01]  /*eb80*/  S2R R3, SR_TID.X ;  /* 0x0000000000037919 */ /* 0x000e620000002100 */
[----:B------:R-:W-:Y:S01]  /*eb90*/  BSSY B0, `(.L_x_12288) ;  /* 0x000000a000007945 */ /* 0x000fe20003800000 */
[----:B------:R-:W-:Y:S01]  /*eba0*/  IMAD.MOV.U32 R12, RZ, RZ, RZ ;  /* 0x000000ffff0c7224 */ /* 0x000fe200078e00ff */
[----:B------:R-:W-:Y:S01]  /*ebb0*/  MOV R15, 0xffffffff ;  /* 0xffffffff000f7802 */ /* 0x000fe20000000f00 */
[----:B------:R-:W-:Y:S01]  /*ebc0*/  IMAD.MOV.U32 R11, RZ, RZ, 0x1f ;  /* 0x0000001fff0b7424 */ /* 0x000fe200078e00ff */
[----:B-1----:R-:W-:-:S04]  /*ebd0*/  SHF.R.U32.HI R3, RZ, 0x5, R3 ;  /* 0x00000005ff037819 */ /* 0x002fc80000011603 */
[----:B------:R-:W-:-:S04]  /*ebe0*/  LOP3.LUT R3, R3, 0x3, RZ, 0xc0, !PT ;  /* 0x0000000303037812 */ /* 0x000fc800078ec0ff */
[----:B------:R-:W-:-:S07]  /*ebf0*/  MOV R13, R3 ;  /* 0x00000003000d7202 */ /* 0x000fce0000000f00 */
[----:B0-----:R-:W-:Y:S05]  /*ec00*/  WARPSYNC.COLLECTIVE R15, `(.L_x_12289) ;  /* 0x000000000f087348 */ /* 0x001fea0003c00000 */
[----:B------:R1:W2:Y:S02]  /*ec10*/  SHFL.IDX P6, R14, R13, R12, R11 ;  /* 0x0000000c0d0e7389 */ /* 0x0002a400000c000b */
[----:B012---:R-:W-:Y:S01]  /*ec20*/  ENDCOLLECTIVE ;  /* 0x000000000000791b */ /* 0x007fe20003800000 */
.L_x_12289:
[----:B------:R-:W-:Y:S05]  /*ec30*/  BSYNC B0 ;  /* 0x0000000000007941 */ /* 0x000fea0003800000 */
.L_x_12288:
[----:B------:R-:W-:Y:S05]  /*ec40*/  BRA `(.L_x_12290) ;  /* 0xffffffe800087947 */ /* 0x000fea000383ffff */
.L_x_12240:
[----:B------:R-:W-:Y:S01]  /*ec50*/  BSSY B0, `(.L_x_12291) ;  /* 0x0000006000007945 */ /* 0x000fe20003800000 */
[----:B------:R-:W-:-:S07]  /*ec60*/  IMAD.MOV.U32 R15, RZ, RZ, -0x1 ;  /* 0xffffffffff0f7424 */ /* 0x000fce00078e00ff */
[----:B0-----:R-:W-:Y:S05]  /*ec70*/  WARPSYNC.COLLECTIVE R15, `(.L_x_12292) ;  /* 0x000000000f0c7348 */ /* 0x001fea0003c00000 */
[----:B------:R-:W-:Y:S02]  /*ec80*/  ELECT P6, UR62, PT ;  /* 0x00000000003e782f */ /* 0x000fe400038c0000 */
[----:B------:R-:W-:Y:S01]  /*ec90*/  MOV R14, UR62 ;  /* 0x0000003e000e7c02 */ /* 0x000fe20008000f00 */
[----:B0-----:R-:W-:Y:S10]  /*eca0*/  ENDCOLLECTIVE ;  /* 0x000000000000791b */ /* 0x001ff40003800000 */
.L_x_12292:
[----:B------:R-:W-:Y:S05]  /*ecb0*/  BSYNC B0 ;  /* 0x0000000000007941 */ /* 0x000fea0003800000 */
.L_x_12291:
[----:B------:R-:W-:Y:S05]  /*ecc0*/  BRA `(.L_x_12293) ;  /* 0xffffffe400fc7947 */ /* 0x000fea000383ffff */
.L_x_12242:
[----:B0-----:R0:W1:Y:S02]  /*ecd0*/  SYNCS.PHASECHK.TRANS64.TRYWAIT P0, [R5+URZ], R4 ;  /* 0x00000004050075a7 */ /* 0x001064000800017f */
[----:B-1----:R-:W-:Y:S05]  /*ece0*/  @!P0 NANOSLEEP.SYNCS 0x989680 ;  /* 0x009896800000895d */ /* 0x002fea0003900000 */
[----:B------:R-:W1:Y:S02]  /*ecf0*/  @!P0 SYNCS.PHASECHK.TRANS64 P0, [R5+URZ], R4 ;  /* 0x00000004050085a7 */ /* 0x000e64000800007f */
[----:B-1----:R-:W-:Y:S05]  /*ed00*/  @!P0 BRA `(.L_x_12242) ;  /* 0xfffffffc00f08947 */ /* 0x002fea000383ffff */
[----:B------:R-:W-:Y:S05]  /*ed10*/  BRA `(.L_x_12294) ;  /* 0xffffffe8002c7947 */ /* 0x000fea000383ffff */
.L_x_12243:
[----:B-1----:R1:W2:Y:S02]  /*ed20*/  SYNCS.PHASECHK.TRANS64.TRYWAIT P0, [R3+URZ], R2 ;  /* 0x00000002030075a7 */ /* 0x0022a4000800017f */
[----:B--2---:R-:W-:Y:S05]  /*ed30*/  @!P0 NANOSLEEP.SYNCS 0x989680 ;  /* 0x009896800000895d */ /* 0x004fea0003900000 */
[----:B------:R-:W2:Y:S02]  /*ed40*/  @!P0 SYNCS.PHASECHK.TRANS64 P0, [R3+URZ], R2 ;  /* 0x00000002030085a7 */ /* 0x000ea4000800007f */
[----:B--2---:R-:W-:Y:S05]  /*ed50*/  @!P0 BRA `(.L_x_12243) ;  /* 0xfffffffc00f08947 */ /* 0x004fea000383ffff */
[----:B------:R-:W-:Y:S05]  /*ed60*/  BRA `(.L_x_12295) ;  /* 0xffffffe800207947 */ /* 0x000fea000383ffff */
.L_x_12245:
[----:B0-----:R0:W1:Y:S02]  /*ed70*/  SYNCS.PHASECHK.TRANS64.TRYWAIT P0, [R5+URZ], R4 ;  /* 0x00000004050075a7 */ /* 0x001064000800017f */
[----:B-1----:R-:W-:Y:S05]  /*ed80*/  @!P0 NANOSLEEP.SYNCS 0x989680 ;  /* 0x009896800000895d */ /* 0x002fea0003900000 */
[----:B------:R-:W1:Y:S02]  /*ed90*/  @!P0 SYNCS.PHASECHK.TRANS64 P0, [R5+URZ], R4 ;  /* 0x00000004050085a7 */ /* 0x000e64000800007f */
[----:B-1----:R-:W-:Y:S05]  /*eda0*/  @!P0 BRA `(.L_x_12245) ;  /* 0xfffffffc00f08947 */ /* 0x002fea000383ffff */
[----:B------:R-:W-:Y:S05]  /*edb0*/  BRA `(.L_x_12296) ;  /* 0xffffffe800247947 */ /* 0x000fea000383ffff */
.L_x_12297:
        /* <DEDUP_REMOVED lines=12> */
.L_x_14875:


//--------------------- .text._ZN7cutlass13device_kernelIN5flash11enable_sm90INS1_16FlashAttnFwdSm90INS1_25CollectiveMainloopFwdSm90ILi2EN4cute5tupleIJNS5_1CILi1EEES8_S8_EEENS6_IJNS7_ILi192EEESA_NS7_ILi64EEEEEELi64ENS_6half_tEfNS_4arch4Sm90ELb0ELb0ELb1ELb1ELb0ELb0ELb0ELb0ELb1ELb1ELb1ELb0EEENS1_21CollectiveEpilogueFwdINS6_IJSA_SB_SA_EEES9_SD_SF_Li384ELb1ELb1ELb1ELb0EEENS1_36VarlenDynamicPersistentTileSchedulerILi192ELi192ELi384ELi128ELb1ELb1ELb1ELb0ELb1ELb1EEEEEEEEEvNT_6ParamsE --------------------------
	.section	.text._ZN7cutlass13device_kernelIN5flash11enable_sm90INS1_16FlashAttnFwdSm90INS1_25CollectiveMainloopFwdSm90ILi2EN4cute5tupleIJNS5_1CILi1EEES8_S8_EEENS6_IJNS7_ILi192EEESA_NS7_ILi64EEEEEELi64ENS_6half_tEfNS_4arch4Sm90ELb0ELb0ELb1ELb1ELb0ELb0ELb0ELb0ELb1ELb1ELb1ELb0EEENS1_21CollectiveEpilogueFwdINS6_IJSA_SB_SA_EEES9_SD_SF_Li384ELb1ELb1ELb1ELb0EEENS1_36VarlenDynamicPersistentTileSchedulerILi192ELi192ELi384ELi128ELb1ELb1ELb1ELb0ELb1ELb1EEEEEEEEEvNT_6ParamsE,"ax",@progbits
	.align	128
.text._ZN7cutlass13device_kernelIN5flash11enable_sm90INS1_16FlashAttnFwdSm90INS1_25CollectiveMainloopFwdSm90ILi2EN4cute5tupleIJNS5_1CILi1EEES8_S8_EEENS6_IJNS7_ILi192EEESA_NS7_ILi64EEEEEELi64ENS_6half_tEfNS_4arch4Sm90ELb0ELb0ELb1ELb1ELb0ELb0ELb0ELb0ELb1ELb1ELb1ELb0EEENS1_21CollectiveEpilogueFwdINS6_IJSA_SB_SA_EEES9_SD_SF_Li384ELb1ELb1ELb1ELb0EEENS1_36VarlenDynamicPersistentTileSchedulerILi192ELi192ELi384ELi128ELb1ELb1ELb1ELb0ELb1ELb1EEEEEEEEEvNT_6ParamsE:
        .type           _ZN7cutlass13device_kernelIN5flash11enable_sm90INS1_16FlashAttnFwdSm90INS1_25CollectiveMainloopFwdSm90ILi2EN4cute5tupleIJNS5_1CILi1EEES8_S8_EEENS6_IJNS7_ILi192EEESA_NS7_ILi64EEEEEELi64ENS_6half_tEfNS_4arch4Sm90ELb0ELb0ELb1ELb1ELb0ELb0ELb0ELb0ELb1ELb1ELb1ELb0EEENS1_21CollectiveEpilogueFwdINS6_IJSA_SB_SA_EEES9_SD_SF_Li384ELb1ELb1ELb1ELb0EEENS1_36VarlenDynamicPersistentTileSchedulerILi192ELi192ELi384ELi128ELb1ELb1ELb1ELb0ELb1ELb1EEEEEEEEEvNT_6ParamsE,@function
        .size           _ZN7cutlass13device_kernelIN5flash11enable_sm90INS1_16FlashAttnFwdSm90INS1_25CollectiveMainloopFwdSm90ILi2EN4cute5tupleIJNS5_1CILi1EEES8_S8_EEENS6_IJNS7_ILi192EEESA_NS7_ILi64EEEEEELi64ENS_6half_tEfNS_4arch4Sm90ELb0ELb0ELb1ELb1ELb0ELb0ELb0ELb0ELb1ELb1ELb1ELb0EEENS1_21CollectiveEpilogueFwdINS6_IJSA_SB_SA_EEES9_SD_SF_Li384ELb1ELb1ELb1ELb0EEENS1_36VarlenDynamicPersistentTileSchedulerILi192ELi192ELi384ELi128ELb1ELb1ELb1ELb0ELb1ELb1EEEEEEEEEvNT_6ParamsE,(.L_x_14876 - _ZN7cutlass13device_kernelIN5flash11enable_sm90INS1_16FlashAttnFwdSm90INS1_25CollectiveMainloopFwdSm90ILi2EN4cute5tupleIJNS5_1CILi1EEES8_S8_EEENS6_IJNS7_ILi192EEESA_NS7_ILi64EEEEEELi64ENS_6half_tEfNS_4arch4Sm90ELb0ELb0ELb1ELb1ELb0ELb0ELb0ELb0ELb1ELb1ELb1ELb0EEENS1_21CollectiveEpilogueFwdINS6_IJSA_SB_SA_EEES9_SD_SF_Li384ELb1ELb1ELb1ELb0EEENS1_36VarlenDynamicPersistentTileSchedulerILi192ELi192ELi384ELi128ELb1ELb1ELb1ELb0ELb1ELb1EEEEEEEEEvNT_6ParamsE)
        .other          _ZN7cutlass13device_kernelIN5flash11enable_sm90INS1_16FlashAttnFwdSm90INS1_25CollectiveMainloopFwdSm90ILi2EN4cute5tupleIJNS5_1CILi1EEES8_S8_EEENS6_IJNS7_ILi192EEESA_NS7_ILi64EEEEEELi64ENS_6half_tEfNS_4arch4Sm90ELb0ELb0ELb1ELb1ELb0ELb0ELb0ELb0ELb1ELb1ELb1ELb0EEENS1_21CollectiveEpilogueFwdINS6_IJSA_SB_SA_EEES9_SD_SF_Li384ELb1ELb1ELb1ELb0EEENS1_36VarlenDynamicPersistentTileSchedulerILi192ELi192ELi384ELi128ELb1ELb1ELb1ELb0ELb1ELb1EEEEEEEEEvNT_6ParamsE,@"STO_CUDA_ENTRY STV_DEFAULT"
_ZN7cutlass13device_kernelIN5flash11enable_sm90INS1_16FlashAttnFwdSm90INS1_25CollectiveMainloopFwdSm90ILi2EN4cute5tupleIJNS5_1CILi1EEES8_S8_EEENS6_IJNS7_ILi192EEESA_NS7_ILi64EEEEEELi64ENS_6half_tEfNS_4arch4Sm90ELb0ELb0ELb1ELb1ELb0ELb0ELb0ELb0ELb1ELb1ELb1ELb0EEENS1_21CollectiveEpilogueFwdINS6_IJSA_SB_SA_EEES9_SD_SF_Li384ELb1ELb1ELb1ELb0EEENS1_36VarlenDynamicPersistentTileSchedulerILi192ELi192ELi384ELi128ELb1ELb1ELb1ELb0ELb1ELb1EEEEEEEEEvNT_6ParamsE:
        /* <DEDUP_REMOVED lines=17> */
.L_x_12299:
[----:B------:R-:W-:Y:S05]  /*0110*/  BSYNC B0 ;  /* 0x0000000000007941 */ /* 0x000fea0003800000 */
.L_x_12298:
        /* <DEDUP_REMOVED lines=40> */
.L_x_12300:
        /* <DEDUP_REMOVED lines=22> */
.L_x_12301:
        /* <DEDUP_REMOVED lines=18> */
.L_x_12302:
        /* <DEDUP_REMOVED lines=22> */
.L_x_12303:
        /* <DEDUP_REMOVED lines=22> */
.L_x_12304:
[----:B--2---:R-:W-:Y:S01]  /*08e0*/  ISETP.NE.AND P0, PT, R2, RZ, PT ;  /* 0x000000ff0200720c */ /* 0x004fe20003f05270 */
[----:B------:R-:W-:Y:S01]  /*08f0*/  IMAD.MOV.U32 R2, RZ, RZ, 0x1 ;  /* 0x00000001ff027424 */ /* 0x000fe200078e00ff */
[----:B------:R-:W-:Y:S01]  /*0900*/  NOP ;  /* 0x0000000000007918 */ /* 0x000fe20000000000 */
[----:B------:R-:W-:-:S03]  /*0910*/  ULDC.64 UR38, c[0x0][0x208] ;  /* 0x0000820000267ab9 */ /* 0x000fc60000000a00 */
[----:B------:R-:W-:-:S05]  /*0920*/  SEL R2, R2, 0x2, !P0 ;  /* 0x0000000202027807 */ /* 0x000fca0004000000 */
[----:B------:R2:W-:Y:S01]  /*0930*/  STL [R1+0x4c], R2 ;  /* 0x00004c0201007387 */ /* 0x0005e20000100800 */
[----:B01-34-:R-:W-:Y:S06]  /*0940*/  BAR.SYNC.DEFER_BLOCKING 0x0 ;  /* 0x0000000000007b1d */ /* 0x01bfec0000010000 */
[----:B------:R-:W-:Y:S05]  /*0950*/  @!P0 BRA `(.L_x_12305) ;  /* 0x000000b000308947 */ /* 0x000fea0003800000 */
.L_x_12306:
[----:B------:R-:W-:-:S08]  /*0960*/  NOP ;  /* 0x0000000000007918 */ /* 0x000fd00000000000 */
[----:B------:R-:W0:Y:S02]  /*0970*/  USETMAXREG.TRY_ALLOC.CTAPOOL UP0, 0xa0 ;  /* 0x000000a0000079c8 */ /* 0x000e240008000600 */
[----:B0-----:R-:W-:-:S13]  /*0980*/  PLOP3.LUT P0, PT, PT, PT, UP0, 0x80, 0x0 ;  /* 0x000000000000781c */ /* 0x001fda0003f0f008 */
[----:B------:R-:W-:Y:S05]  /*0990*/  @!P0 BRA `(.L_x_12306) ;  /* 0xfffffffc00f08947 */ /* 0x000fea000383ffff */
[----:B--2---:R-:W0:Y:S01]  /*09a0*/  S2R R2, SR_TID.X ;  /* 0x0000000000027919 */ /* 0x004e220000002100 */
        /* <DEDUP_REMOVED lines=13> */
[----:B------:R-:W2:Y:S01]  /*0a80*/  LDL.LU R20, [R1+0x4c] ;  /* 0x00004c0001147983 */ /* 0x000ea20000300800 */
[----:B------:R-:W-:-:S05]  /*0a90*/  VIADD R19, R2, 0xffffff80 ;  /* 0xffffff8002137836 */ /* 0x000fca0000000000 */
[----:B------:R-:W-:-:S04]  /*0aa0*/  SHF.R.S32.HI R0, RZ, 0x1f, R19 ;  /* 0x0000001fff007819 */ /* 0x000fc80000011413 */
[CC--:B------:R-:W-:Y:S02]  /*0ab0*/  LEA.HI R3, R0.reuse, R19.reuse, RZ, 0x4 ;  /* 0x0000001300037211 */ /* 0x0c0fe400078f20ff */
[----:B------:R-:W-:Y:S02]  /*0ac0*/  LEA.HI R2, R0, R19, RZ, 0x7 ;  /* 0x0000001300027211 */ /* 0x000fe400078f38ff */
[----:B------:R-:W-:Y:S02]  /*0ad0*/  SHF.R.S32.HI R4, RZ, 0x4, R3 ;  /* 0x00000004ff047819 */ /* 0x000fe40000011403 */
[----:B------:R-:W-:Y:S02]  /*0ae0*/  LOP3.LUT R6, R2, 0xffffff80, RZ, 0xc0, !PT ;  /* 0xffffff8002067812 */ /* 0x000fe400078ec0ff */
[C---:B------:R-:W-:Y:S02]  /*0af0*/  LEA.HI R5, R3.reuse, R4, RZ, 0x1 ;  /* 0x0000000403057211 */ /* 0x040fe400078f08ff */
[----:B------:R-:W-:Y:S01]  /*0b00*/  LOP3.LUT R3, R3, 0xfffffff0, RZ, 0xc0, !PT ;  /* 0xfffffff003037812 */ /* 0x000fe200078ec0ff */
[----:B------:R-:W-:Y:S01]  /*0b10*/  IMAD.IADD R18, R19, 0x1, -R6 ;  /* 0x0000000113127824 */ /* 0x000fe200078e0a06 */
[----:B------:R-:W-:-:S02]  /*0b20*/  LOP3.LUT R5, R5, 0x1ffffffe, RZ, 0xc0, !PT ;  /* 0x1ffffffe05057812 */ /* 0x000fc400078ec0ff */
[----:B------:R-:W-:Y:S01]  /*0b30*/  LEA.HI R6, R0, R19, RZ, 0x2 ;  /* 0x0000001300067211 */ /* 0x000fe200078f10ff */
[C---:B------:R-:W-:Y:S02]  /*0b40*/  IMAD.IADD R3, R19.reuse, 0x1, -R3 ;  /* 0x0000000113037824 */ /* 0x040fe400078e0a03 */
[----:B------:R-:W-:Y:S01]  /*0b50*/  IMAD.IADD R5, R4, 0x1, -R5 ;  /* 0x0000000104057824 */ /* 0x000fe200078e0a05 */
[----:B------:R-:W-:Y:S02]  /*0b60*/  LOP3.LUT R4, R6, 0xfffffffc, RZ, 0xc0, !PT ;  /* 0xfffffffc06047812 */ /* 0x000fe400078ec0ff */
[----:B------:R-:W-:Y:S02]  /*0b70*/  SHF.R.S32.HI R13, RZ, 0x1f, R18 ;  /* 0x0000001fff0d7819 */ /* 0x000fe40000011412 */
[----:B------:R-:W-:Y:S02]  /*0b80*/  IADD3 R12, R19, -R4, RZ ;  /* 0x80000004130c7210 */ /* 0x000fe40007ffe0ff */
[----:B------:R-:W-:-:S02]  /*0b90*/  SHF.R.S32.HI R4, RZ, 0x1f, R3 ;  /* 0x0000001fff047819 */ /* 0x000fc40000011403 */
[----:B------:R-:W-:Y:S02]  /*0ba0*/  LEA.HI R6, R0, R19, RZ, 0x5 ;  /* 0x0000001300067211 */ /* 0x000fe400078f28ff */
[----:B------:R-:W-:Y:S02]  /*0bb0*/  LEA.HI R14, R13, R18, RZ, 0x2 ;  /* 0x000000120d0e7211 */ /* 0x000fe400078f10ff */
[----:B------:R-:W-:Y:S01]  /*0bc0*/  LEA.HI R4, R4, R3, RZ, 0x3 ;  /* 0x0000000304047211 */ /* 0x000fe200078f18ff */
[----:B------:R-:W-:Y:S01]  /*0bd0*/  IMAD.SHL.U32 R7, R6, 0x20, RZ ;  /* 0x0000002006077824 */ /* 0x000fe200078e00ff */
[--C-:B------:R-:W-:Y:S02]  /*0be0*/  SHF.R.S32.HI R8, RZ, 0x2, R14.reuse ;  /* 0x00000002ff087819 */ /* 0x100fe4000001140e */
[----:B------:R-:W-:Y:S02]  /*0bf0*/  SHF.R.S32.HI R15, RZ, 0x1f, R14 ;  /* 0x0000001fff0f7819 */ /* 0x000fe4000001140e */
[----:B------:R-:W-:-:S02]  /*0c00*/  LOP3.LUT R6, R4, 0xfffffff8, RZ, 0xc0, !PT ;  /* 0xfffffff804067812 */ /* 0x000fc400078ec0ff */
[----:B------:R-:W-:Y:S02]  /*0c10*/  LEA.HI R16, R12, R12, RZ, 0x1 ;  /* 0x0000000c0c107211 */ /* 0x000fe400078f08ff */
[----:B------:R-:W-:Y:S01]  /*0c20*/  LEA.HI R15, R15, R8, RZ, 0x3 ;  /* 0x000000080f0f7211 */ /* 0x000fe200078f18ff */
[----:B------:R-:W-:Y:S01]  /*0c30*/  IMAD.IADD R6, R3, 0x1, -R6 ;  /* 0x0000000103067824 */ /* 0x000fe200078e0a06 */
[----:B------:R-:W-:Y:S02]  /*0c40*/  LOP3.LUT R17, R16, 0x1ffffffe, RZ, 0xc0, !PT ;  /* 0x1ffffffe10117812 */ /* 0x000fe400078ec0ff */
[----:B------:R-:W-:Y:S02]  /*0c50*/  LOP3.LUT R15, R15, 0xfffffff8, RZ, 0xc0, !PT ;  /* 0xfffffff80f0f7812 */ /* 0x000fe400078ec0ff */
[----:B------:R-:W-:Y:S01]  /*0c60*/  SHF.R.S32.HI R21, RZ, 0x7, R2 ;  /* 0x00000007ff157819 */ /* 0x000fe20000011402 */
[----:B------:R-:W-:Y:S01]  /*0c70*/  IMAD.SHL.U32 R2, R6, 0x40, RZ ;  /* 0x0000004006027824 */ /* 0x000fe200078e00ff */
[----:B------:R-:W-:Y:S01]  /*0c80*/  LOP3.LUT R7, R7, 0xfffffc00, RZ, 0xc0, !PT ;  /* 0xfffffc0007077812 */ /* 0x000fe200078ec0ff */
[----:B------:R-:W-:Y:S01]  /*0c90*/  IMAD.IADD R17, R12, 0x1, -R17 ;  /* 0x000000010c117824 */ /* 0x000fe200078e0a11 */
[----:B------:R-:W-:Y:S01]  /*0ca0*/  SHF.L.U32 R5, R5, 0x3, RZ ;  /* 0x0000000305057819 */ /* 0x000fe200000006ff */
[----:B------:R-:W-:Y:S01]  /*0cb0*/  IMAD.IADD R16, R8, 0x1, -R15 ;  /* 0x0000000108107824 */ /* 0x000fe200078e0a0f */
[----:B------:R-:W-:Y:S01]  /*0cc0*/  LEA.HI R13, R13, R18, RZ, 0x5 ;  /* 0x000000120d0d7211 */ /* 0x000fe200078f28ff */
[----:B------:R-:W-:Y:S01]  /*0cd0*/  IMAD.HI R12, R21, 0x55555556, RZ ;  /* 0x55555556150c7827 */ /* 0x000fe200078e02ff */
[----:B------:R-:W-:-:S03]  /*0ce0*/  LOP3.LUT R2, R2, 0x1c0, RZ, 0xc0, !PT ;  /* 0x000001c002027812 */ /* 0x000fc600078ec0ff */
[----:B------:R-:W-:Y:S01]  /*0cf0*/  IMAD R8, R3, 0x40, R7 ;  /* 0x0000004003087824 */ /* 0x000fe200078e0207 */
[----:B------:R-:W-:Y:S01]  /*0d00*/  LEA.HI R12, R12, R12, RZ, 0x1 ;  /* 0x0000000c0c0c7211 */ /* 0x000fe200078f08ff */
[----:B------:R-:W-:Y:S01]  /*0d10*/  IMAD.SHL.U32 R4, R4, 0x40, RZ ;  /* 0x0000004004047824 */ /* 0x000fe200078e00ff */
[----:B------:R-:W-:Y:S01]  /*0d20*/  SHF.R.S32.HI R13, RZ, 0x5, R13 ;  /* 0x00000005ff0d7819 */ /* 0x000fe2000001140d */
[----:B------:R-:W-:Y:S01]  /*0d30*/  IMAD.IADD R3, R5, 0x1, R8 ;  /* 0x0000000105037824 */ /* 0x000fe200078e0208 */
[----:B------:R-:W-:Y:S02]  /*0d40*/  LOP3.LUT R5, R2, 0x8, R5, 0xf8, !PT ;  /* 0x0000000802057812 */ /* 0x000fe400078ef805 */
[----:B------:R-:W-:Y:S02]  /*0d50*/  SHF.R.U32.HI R2, RZ, 0x3, R2 ;  /* 0x00000003ff027819 */ /* 0x000fe40000011602 */
[----:B------:R-:W-:Y:S01]  /*0d60*/  LEA.HI R0, R0, R19, RZ, 0x3 ;  /* 0x0000001300007211 */ /* 0x000fe200078f18ff */
[----:B------:R-:W-:Y:S01]  /*0d70*/  IMAD R12, R12, -0x3, R21 ;  /* 0xfffffffd0c0c7824 */ /* 0x000fe200078e0215 */
[----:B------:R-:W-:Y:S01]  /*0d80*/  LOP3.LUT R2, R5, R2, RZ, 0x3c, !PT ;  /* 0x0000000205027212 */ /* 0x000fe200078e3cff */
[----:B------:R-:W-:Y:S01]  /*0d90*/  IMAD R13, R13, 0x10, R16 ;  /* 0x000000100d0d7824 */ /* 0x000fe200078e0210 */
[----:B------:R-:W-:Y:S01]  /*0da0*/  LOP3.LUT R4, R4, 0x7ffffe00, RZ, 0xc0, !PT ;  /* 0x7ffffe0004047812 */ /* 0x000fe200078ec0ff */
[----:B------:R0:W-:Y:S02]  /*0db0*/  STL [R1+0x8c], R3 ;  /* 0x00008c0301007387 */ /* 0x0001e40000100800 */
[----:B------:R-:W-:Y:S01]  /*0dc0*/  IMAD R8, R12, 0x40, R13 ;  /* 0x000000400c087824 */ /* 0x000fe200078e020d */
[----:B------:R-:W-:-:S02]  /*0dd0*/  IADD3 R2, R2, R4, R7 ;  /* 0x0000000402027210 */ /* 0x000fc40007ffe007 */
[----:B------:R-:W-:Y:S02]  /*0de0*/  LOP3.LUT R14, R14, 0x7ffffffc, RZ, 0xc0, !PT ;  /* 0x7ffffffc0e0e7812 */ /* 0x000fe400078ec0ff */
[----:B0-----:R-:W-:Y:S01]  /*0df0*/  LOP3.LUT R3, R0, 0xfffffff8, RZ, 0xc0, !PT ;  /* 0xfffffff800037812 */ /* 0x001fe200078ec0ff */
[----:B------:R-:W-:Y:S04]  /*0e00*/  STL [R1+0x84], R8 ;  /* 0x0000840801007387 */ /* 0x000fe80000100800 */
[----:B------:R-:W-:Y:S02]  /*0e10*/  IMAD.IADD R3, R19, 0x1, -R3 ;  /* 0x0000000113037824 */ /* 0x000fe400078e0a03 */
[----:B------:R-:W-:Y:S02]  /*0e20*/  IMAD.IADD R14, R18, 0x1, -R14 ;  /* 0x00000001120e7824 */ /* 0x000fe400078e0a0e */
[----:B------:R-:W-:Y:S01]  /*0e30*/  IMAD.MOV.U32 R5, RZ, RZ, R9 ;  /* 0x000000ffff057224 */ /* 0x000fe200078e0009 */
[----:B------:R-:W-:-:S02]  /*0e40*/  SHF.R.S32.HI R9, RZ, 0x3, R0 ;  /* 0x00000003ff097819 */ /* 0x000fc40000011400 */
[----:B------:R-:W-:Y:S02]  /*0e50*/  MOV R7, R11 ;  /* 0x0000000b00077202 */ /* 0x000fe40000000f00 */
[----:B------:R-:W-:Y:S01]  /*0e60*/  R2P PR, R6, 0x6 ;  /* 0x0000000606007804 */ /* 0x000fe20000000000 */
[----:B------:R-:W-:Y:S01]  /*0e70*/  IMAD.MOV.U32 R6, RZ, RZ, R10 ;  /* 0x000000ffff067224 */ /* 0x000fe200078e000a */
[----:B------:R-:W-:Y:S01]  /*0e80*/  LEA R153, R2, UR37, 0x1 ;  /* 0x0000002502997c11 */ /* 0x000fe2000f8e08ff */
[----:B------:R-:W-:-:S03]  /*0e90*/  IMAD.MOV.U32 R154, RZ, RZ, 0x40 ;  /* 0x00000040ff9a7424 */ /* 0x000fc600078e00ff */
[----:B------:R-:W-:Y:S02]  /*0ea0*/  IADD3 R155, R153, 0x1e800, RZ ;  /* 0x0001e800999b7810 */ /* 0x000fe40007ffe0ff */
[----:B------:R-:W-:Y:S01]  /*0eb0*/  SEL R154, R154, 0xffffffc0, !P2 ;  /* 0xffffffc09a9a7807 */ /* 0x000fe20005000000 */
[----:B------:R-:W-:Y:S01]  /*0ec0*/  IMAD.MOV.U32 R152, RZ, RZ, RZ ;  /* 0x000000ffff987224 */ /* 0x000fe200078e00ff */
[----:B------:R-:W-:Y:S01]  /*0ed0*/  UMOV UR36, URZ ;  /* 0x0000003f00247c82 */ /* 0x000fe20008000000 */
[----:B--2---:R-:W-:-:S05]  /*0ee0*/  LOP3.LUT R4, R20, 0x1, RZ, 0xfc, !PT ;  /* 0x0000000114047812 */ /* 0x004fca00078efcff */
[----:B------:R0:W-:Y:S02]  /*0ef0*/  STL [R1+0x20], R4 ;  /* 0x0000200401007387 */ /* 0x0001e40000100800 */
[----:B0-----:R-:W-:Y:S02]  /*0f00*/  IMAD.SHL.U32 R4, R3, 0x8, RZ ;  /* 0x0000000803047824 */ /* 0x001fe400078e00ff */
[----:B------:R-:W-:Y:S01]  /*0f10*/  IMAD.SHL.U32 R3, R14, 0x2, RZ ;  /* 0x000000020e037824 */ /* 0x000fe200078e00ff */
[----:B------:R-:W-:Y:S02]  /*0f20*/  STL [R1+0x64], RZ ;  /* 0x000064ff01007387 */ /* 0x000fe40000100800 */
[----:B------:R-:W-:Y:S02]  /*0f30*/  SHF.R.S32.HI R0, RZ, 0x1f, R4 ;  /* 0x0000001fff007819 */ /* 0x000fe40000011404 */
[----:B------:R0:W-:Y:S01]  /*0f40*/  STL [R1+0x38], R4 ;  /* 0x0000380401007387 */ /* 0x0001e20000100800 */
[C---:B------:R-:W-:Y:S01]  /*0f50*/  IADD3 R12, R3.reuse, 0x8, RZ ;  /* 0x00000008030c7810 */ /* 0x040fe20007ffe0ff */
[----:B------:R-:W-:-:S02]  /*0f60*/  VIADD R11, R3, 0x10 ;  /* 0x00000010030b7836 */ /* 0x000fc40000000000 */
[----:B------:R-:W-:Y:S01]  /*0f70*/  STL [R1+0x60], R3 ;  /* 0x0000600301007387 */ /* 0x000fe20000100800 */
[----:B------:R-:W-:-:S03]  /*0f80*/  VIADD R10, R3, 0x20 ;  /* 0x00000020030a7836 */ /* 0x000fc60000000000 */
[----:B------:R1:W-:Y:S01]  /*0f90*/  STL [R1+0x90], R0 ;  /* 0x0000900001007387 */ /* 0x0003e20000100800 */
[C---:B------:R-:W-:Y:S01]  /*0fa0*/  VIADD R9, R3.reuse, 0x28 ;  /* 0x0000002803097836 */ /* 0x040fe20000000000 */
[----:B------:R-:W-:Y:S01]  /*0fb0*/  SHF.R.S32.HI R2, RZ, 0x1f, R12 ;  /* 0x0000001fff027819 */ /* 0x000fe2000001140c */
[C---:B0-----:R-:W-:Y:S01]  /*0fc0*/  VIADD R4, R3.reuse, 0x30 ;  /* 0x0000003003047836 */ /* 0x041fe20000000000 */
[----:B------:R-:W-:Y:S01]  /*0fd0*/  STL [R1+0x58], R12 ;  /* 0x0000580c01007387 */ /* 0x000fe20000100800 */
[----:B-1----:R-:W-:-:S03]  /*0fe0*/  VIADD R0, R3, 0x18 ;  /* 0x0000001803007836 */ /* 0x002fc60000000000 */
[----:B------:R0:W-:Y:S01]  /*0ff0*/  STL [R1+0x54], R11 ;  /* 0x0000540b01007387 */ /* 0x0001e20000100800 */
[----:B------:R-:W-:-:S03]  /*1000*/  VIADD R3, R3, 0x38 ;  /* 0x0000003803037836 */ /* 0x000fc60000000000 */
[----:B------:R-:W-:Y:S04]  /*1010*/  STL [R1+0x50], R0 ;  /* 0x0000500001007387 */ /* 0x000fe80000100800 */
[----:B------:R1:W-:Y:S01]  /*1020*/  STL [R1+0x4c], R10 ;  /* 0x00004c0a01007387 */ /* 0x0003e20000100800 */
[----:B0-----:R-:W-:-:S03]  /*1030*/  SHF.R.S32.HI R11, RZ, 0x1f, R11 ;  /* 0x0000001fff0b7819 */ /* 0x001fc6000001140b */
[----:B------:R0:W-:Y:S04]  /*1040*/  STL [R1+0x48], R9 ;  /* 0x0000480901007387 */ /* 0x0001e80000100800 */
[----:B------:R-:W-:Y:S04]  /*1050*/  STL [R1+0x44], R4 ;  /* 0x0000440401007387 */ /* 0x000fe80000100800 */
[----:B------:R2:W-:Y:S01]  /*1060*/  STL [R1+0x80], R2 ;  /* 0x0000800201007387 */ /* 0x0005e20000100800 */
[----:B-1----:R-:W-:-:S03]  /*1070*/  SHF.R.S32.HI R10, RZ, 0x1f, R10 ;  /* 0x0000001fff0a7819 */ /* 0x002fc6000001140a */
[----:B------:R1:W-:Y:S01]  /*1080*/  STL [R1+0x40], R3 ;  /* 0x0000400301007387 */ /* 0x0003e20000100800 */
[----:B0-----:R-:W-:Y:S02]  /*1090*/  SHF.R.S32.HI R9, RZ, 0x1f, R9 ;  /* 0x0000001fff097819 */ /* 0x001fe40000011409 */
[----:B--2---:R-:W-:Y:S01]  /*10a0*/  SHF.R.S32.HI R2, RZ, 0x1f, R0 ;  /* 0x0000001fff027819 */ /* 0x004fe20000011400 */
[----:B------:R-:W-:Y:S04]  /*10b0*/  STL [R1+0x7c], R11 ;  /* 0x00007c0b01007387 */ /* 0x000fe80000100800 */
[----:B------:R0:W-:Y:S01]  /*10c0*/  STL [R1+0x78], R2 ;  /* 0x0000780201007387 */ /* 0x0001e20000100800 */
[----:B------:R-:W-:Y:S01]  /*10d0*/  VIADD R0, R153, 0x1e820 ;  /* 0x0001e82099007836 */ /* 0x000fe20000000000 */
[----:B-1----:R-:W-:-:S02]  /*10e0*/  SHF.R.S32.HI R3, RZ, 0x1f, R3 ;  /* 0x0000001fff037819 */ /* 0x002fc40000011403 */
[----:B------:R-:W-:Y:S01]  /*10f0*/  STL [R1+0x74], R10 ;  /* 0x0000740a01007387 */ /* 0x000fe20000100800 */
[C---:B------:R-:W-:Y:S01]  /*1100*/  @P1 VIADD R0, R155.reuse, 0xffffffe0 ;  /* 0xffffffe09b001836 */ /* 0x040fe20000000000 */
[----:B0-----:R-:W-:Y:S02]  /*1110*/  SHF.R.S32.HI R2, RZ, 0x1f, R4 ;  /* 0x0000001fff027819 */ /* 0x001fe40000011404 */
[----:B------:R-:W-:Y:S04]  /*1120*/  STL [R1+0x70], R9 ;  /* 0x0000700901007387 */ /* 0x000fe80000100800 */
[----:B------:R0:W-:Y:S01]  /*1130*/  STL [R1+0x6c], R2 ;  /* 0x00006c0201007387 */ /* 0x0001e20000100800 */
[----:B------:R-:W-:-:S03]  /*1140*/  IMAD.IADD R155, R155, 0x1, R154 ;  /* 0x000000019b9b7824 */ /* 0x000fc600078e029a */
[----:B------:R-:W-:Y:S01]  /*1150*/  STL [R1+0x68], R3 ;  /* 0x0000680301007387 */ /* 0x000fe20000100800 */
[----:B0-----:R-:W-:-:S03]  /*1160*/  IMAD R2, R17, 0x8, R8 ;  /* 0x0000000811027824 */ /* 0x001fc600078e0208 */
[----:B------:R-:W-:Y:S01]  /*1170*/  STL [R1+0x14], R0 ;  /* 0x0000140001007387 */ /* 0x000fe20000100800 */
[----:B------:R-:W-:-:S03]  /*1180*/  IMAD.IADD R154, R154, 0x1, R0 ;  /* 0x000000019a9a7824 */ /* 0x000fc600078e0200 */
[----:B------:R0:W-:Y:S02]  /*1190*/  STL [R1+0x88], R2 ;  /* 0x0000880201007387 */ /* 0x0001e40000100800 */
[C---:B0-----:R-:W-:Y:S01]  /*11a0*/  VIADD R2, R0.reuse, 0x6000 ;  /* 0x0000600000027836 */ /* 0x041fe20000000000 */
[----:B------:R-:W-:-:S04]  /*11b0*/  IADD3 R0, R0, 0xc000, RZ ;  /* 0x0000c00000007810 */ /* 0x000fc80007ffe0ff */
[----:B------:R0:W-:Y:S04]  /*11c0*/  STL [R1+0x1c], R2 ;  /* 0x00001c0201007387 */ /* 0x0001e80000100800 */
[----:B------:R0:W-:Y:S02]  /*11d0*/  STL [R1+0x18], R0 ;  /* 0x0000180001007387 */ /* 0x0001e40000100800 */
.L_x_12340:
[----:B012-4-:R-:W0:Y:S01]  /*11e0*/  LDC.64 R2, c[0x0][0xc88] ;  /* 0x00032200ff027b82 */ /* 0x017e220000000a00 */
[----:B------:R-:W-:-:S07]  /*11f0*/  ULDC.64 UR4, c[0x0][0xa28] ;  /* 0x00028a0000047ab9 */ /* 0x000fce0000000a00 */
[----:B-----5:R-:W1:Y:S08]  /*1200*/  LDC.64 R10, c[0x0][0x418] ;  /* 0x00010600ff0a7b82 */ /* 0x020e700000000a00 */
[----:B------:R-:W2:Y:S01]  /*1210*/  LDC R0, c[0x0][0x424] ;  /* 0x00010900ff007b82 */ /* 0x000ea20000000800 */
[----:B0-----:R-:W-:-:S07]  /*1220*/  IMAD.WIDE R2, R7, 0x4, R2 ;  /* 0x0000000407027825 */ /* 0x001fce00078e0202 */
[----:B------:R-:W0:Y:S01]  /*1230*/  LDC R13, c[0x0][0x2f0] ;  /* 0x0000bc00ff0d7b82 */ /* 0x000e220000000800 */
[----:B---3--:R-:W3:Y:S01]  /*1240*/  LDG.E R4, desc[UR38][R2.64] ;  /* 0x0000002602047981 */ /* 0x008ee2000c1e1900 */
[----:B------:R-:W-:Y:S01]  /*1250*/  ISETP.NE.U32.AND P0, PT, RZ, UR4, PT ;  /* 0x00000004ff007c0c */ /* 0x000fe2000bf05070 */
[----:B------:R-:W-:-:S03]  /*1260*/  IMAD.MOV.U32 R7, RZ, RZ, RZ ;  /* 0x000000ffff077224 */ /* 0x000fc600078e00ff */
[----:B------:R-:W-:Y:S02]  /*1270*/  ISETP.NE.AND.EX P0, PT, RZ, UR5, PT, P0 ;  /* 0x00000005ff007c0c */ /* 0x000fe4000bf05300 */
[----:B---3--:R-:W-:Y:S01]  /*1280*/  SHF.R.S32.HI R12, RZ, 0x1f, R4 ;  /* 0x0000001fff0c7819 */ /* 0x008fe20000011404 */
[----:B------:R3:W-:Y:S10]  /*1290*/  STL [R1+0x24], R4 ;  /* 0x0000240401007387 */ /* 0x0007f40000100800 */
[C---:B------:R-:W-:Y:S01]  /*12a0*/  @P0 LEA R8, P1, R4.reuse, UR4, 0x2 ;  /* 0x0000000404080c11 */ /* 0x040fe2000f8210ff */
[----:B------:R3:W-:Y:S03]  /*12b0*/  STL [R1+0x3c], R12 ;  /* 0x00003c0c01007387 */ /* 0x0007e60000100800 */
[----:B------:R-:W-:Y:S01]  /*12c0*/  @P0 LEA.HI.X R9, R4, UR5, R12, 0x2, P1 ;  /* 0x0000000504090c11 */ /* 0x000fe200088f140c */
[----:B------:R-:W-:-:S02]  /*12d0*/  ULDC.64 UR4, c[0x0][0xa20] ;  /* 0x0002880000047ab9 */ /* 0x000fc40000000a00 */
[----:B------:R-:W-:Y:S02]  /*12e0*/  ISETP.NE.U32.AND P1, PT, RZ, UR4, PT ;  /* 0x00000004ff007c0c */ /* 0x000fe4000bf25070 */
[----:B------:R3:W5:Y:S01]  /*12f0*/  @P0 LDG.E R7, desc[UR38][R8.64] ;  /* 0x0000002608070981 */ /* 0x000762000c1e1900 */
[----:B-1----:R-:W-:Y:S02]  /*1300*/  ISETP.NE.U32.AND P0, PT, R10, RZ, PT ;  /* 0x000000ff0a00720c */ /* 0x002fe40003f05070 */
[----:B------:R-:W-:Y:S02]  /*1310*/  ISETP.NE.AND.EX P1, PT, RZ, UR5, PT, P1 ;  /* 0x00000005ff007c0c */ /* 0x000fe4000bf25310 */
[----:B------:R-:W-:-:S04]  /*1320*/  ISETP.NE.AND.EX P0, PT, R11, RZ, PT, P0 ;  /* 0x000000ff0b00720c */ /* 0x000fc80003f05300 */
[----:B--2---:R-:W-:-:S05]  /*1330*/  SEL R0, R0, 0x1, P0 ;  /* 0x0000000100007807 */ /* 0x004fca0000000000 */
[----:B0-----:R-:W-:Y:S02]  /*1340*/  IMAD R0, R0, R13, RZ ;  /* 0x0000000d00007224 */ /* 0x001fe400078e02ff */
[----:B------:R-:W-:-:S04]  /*1350*/  @P1 LEA R2, P2, R4, UR4, 0x2 ;  /* 0x0000000404021c11 */ /* 0x000fc8000f8410ff */
[----:B------:R-:W-:-:S05]  /*1360*/  @P1 LEA.HI.X R3, R4, UR5, R12, 0x2, P2 ;  /* 0x0000000504031c11 */ /* 0x000fca00090f140c */
[----:B------:R3:W5:Y:S01]  /*1370*/  @P1 LDG.E R0, desc[UR38][R2.64] ;  /* 0x0000002602001981 */ /* 0x000762000c1e1900 */
[----:B------:R-:W-:Y:S05]  /*1380*/  @P1 BRA `(.L_x_12307) ;  /* 0x0000000000241947 */ /* 0x000fea0003800000 */
[----:B------:R-:W-:Y:S02]  /*1390*/  ULDC.64 UR4, c[0x0][0xa08] ;  /* 0x0002820000047ab9 */ /* 0x000fe40000000a00 */
[----:B------:R-:W-:-:S04]  /*13a0*/  ISETP.NE.U32.AND P0, PT, RZ, UR4, PT ;  /* 0x00000004ff007c0c */ /* 0x000fc8000bf05070 */
[----:B------:R-:W-:-:S13]  /*13b0*/  ISETP.NE.AND.EX P0, PT, RZ, UR5, PT, P0 ;  /* 0x00000005ff007c0c */ /* 0x000fda000bf05300 */
[----:B------:R-:W-:Y:S05]  /*13c0*/  @!P0 BRA `(.L_x_12307) ;  /* 0x0000000000148947 */ /* 0x000fea0003800000 */
[----:B---3--:R-:W0:Y:S02]  /*13d0*/  LDC.64 R2, c[0x0][0xa08] ;  /* 0x00028200ff027b82 */ /* 0x008e240000000a00 */
[----:B0-----:R-:W-:-:S05]  /*13e0*/  IMAD.WIDE R2, R4, 0x4, R2 ;  /* 0x0000000404027825 */ /* 0x001fca00078e0202 */
[----:B-----5:R-:W2:Y:S04]  /*13f0*/  LDG.E R0, desc[UR38][R2.64] ;  /* 0x0000002602007981 */ /* 0x020ea8000c1e1900 */
[----:B------:R-:W2:Y:S02]  /*1400*/  LDG.E R9, desc[UR38][R2.64+0x4] ;  /* 0x0000042602097981 */ /* 0x000ea4000c1e1900 */
[----:B--2---:R-:W-:-:S07]  /*1410*/  IMAD.IADD R0, R9, 0x1, -R0 ;  /* 0x0000000109007824 */ /* 0x004fce00078e0a00 */
.L_x_12307:
[----:B---3-5:R-:W-:Y:S01]  /*1420*/  IMAD.IADD R2, R0, 0x1, -R7 ;  /* 0x0000000100027824 */ /* 0x028fe200078e0a07 */
[----:B------:R-:W-:Y:S01]  /*1430*/  LOP3.LUT R3, R6, 0xff000000, RZ, 0xc0, !PT ;  /* 0xff00000006037812 */ /* 0x000fe200078ec0ff */
[----:B------:R-:W-:Y:S02]  /*1440*/  IMAD.MOV.U32 R16, RZ, RZ, RZ ;  /* 0x000000ffff107224 */ /* 0x000fe400078e00ff */
[C---:B------:R-:W-:Y:S01]  /*1450*/  VIADD R0, R2.reuse, 0xbf ;  /* 0x000000bf02007836 */ /* 0x040fe20000000000 */
[----:B------:R-:W-:Y:S02]  /*1460*/  SHF.R.U32.HI R3, RZ, 0x8, R3 ;  /* 0x00000008ff037819 */ /* 0x000fe40000011603 */
[----:B------:R-:W-:Y:S01]  /*1470*/  ISETP.GE.AND P0, PT, R2, 0x1, PT ;  /* 0x000000010200780c */ /* 0x000fe20003f06270 */
[----:B------:R-:W-:Y:S01]  /*1480*/  IMAD.HI R4, R0, 0x2aaaaaab, RZ ;  /* 0x2aaaaaab00047827 */ /* 0x000fe200078e02ff */
[----:B------:R-:W-:-:S04]  /*1490*/  LOP3.LUT R0, R6, 0xff0000, RZ, 0xc0, !PT ;  /* 0x00ff000006007812 */ /* 0x000fc800078ec0ff */
[----:B------:R-:W-:Y:S02]  /*14a0*/  LEA.HI R0, R0, R3, RZ, 0x10 ;  /* 0x0000000300007211 */ /* 0x000fe400078f80ff */
[----:B------:R-:W-:Y:S02]  /*14b0*/  SHF.R.U32.HI R7, RZ, 0x1f, R4 ;  /* 0x0000001fff077819 */ /* 0x000fe40000011604 */
[----:B------:R-:W-:Y:S02]  /*14c0*/  LOP3.LUT R14, R0, 0xff, RZ, 0xc0, !PT ;  /* 0x000000ff000e7812 */ /* 0x000fe400078ec0ff */
[----:B------:R-:W-:Y:S02]  /*14d0*/  SHF.R.U32.HI R8, RZ, 0x10, R0 ;  /* 0x00000010ff087819 */ /* 0x000fe40000011600 */
[----:B------:R-:W-:Y:S01]  /*14e0*/  LEA.HI.SX32 R11, R4, R7, 0x1b ;  /* 0x00000007040b7211 */ /* 0x000fe200078fdaff */
[----:B------:R0:W-:Y:S04]  /*14f0*/  STL [R1+0x5c], R14 ;  /* 0x00005c0e01007387 */ /* 0x0001e80000100800 */
[----:B------:R0:W-:Y:S01]  /*1500*/  STL [R1+0x2c], R8 ;  /* 0x00002c0801007387 */ /* 0x0001e20000100800 */
[----:B------:R-:W-:Y:S05]  /*1510*/  @!P0 BRA `(.L_x_12308) ;  /* 0x0000000000748947 */ /* 0x000fea0003800000 */
[----:B------:R-:W1:Y:S01]  /*1520*/  LDC R0, c[0x0][0x9f0] ;  /* 0x00027c00ff007b82 */ /* 0x000e620000000800 */
[----:B------:R-:W-:-:S04]  /*1530*/  ISETP.NE.AND P0, PT, R8, RZ, PT ;  /* 0x000000ff0800720c */ /* 0x000fc80003f05270 */
[----:B-1----:R-:W-:-:S04]  /*1540*/  SEL R12, R8, R0, P0 ;  /* 0x00000000080c7207 */ /* 0x002fc80000000000 */
[-C--:B------:R-:W-:Y:S02]  /*1550*/  IABS R4, R12.reuse ;  /* 0x0000000c00047213 */ /* 0x080fe40000000000 */
[----:B------:R-:W-:Y:S02]  /*1560*/  IADD3 R0, R11, -0x1, R12 ;  /* 0xffffffff0b007810 */ /* 0x000fe40007ffe00c */
[----:B------:R-:W1:Y:S01]  /*1570*/  I2F.RP R3, R4 ;  /* 0x0000000400037306 */ /* 0x000e620000209400 */
[----:B------:R-:W-:Y:S02]  /*1580*/  IABS R13, R12 ;  /* 0x0000000c000d7213 */ /* 0x000fe40000000000 */
[----:B------:R-:W-:Y:S02]  /*1590*/  IABS R10, R0 ;  /* 0x00000000000a7213 */ /* 0x000fe40000000000 */
[----:B------:R-:W-:-:S04]  /*15a0*/  LOP3.LUT R0, R0, R12, RZ, 0x3c, !PT ;  /* 0x0000000c00007212 */ /* 0x000fc800078e3cff */
[----:B------:R-:W-:Y:S01]  /*15b0*/  ISETP.GE.AND P2, PT, R0, RZ, PT ;  /* 0x000000ff0000720c */ /* 0x000fe20003f46270 */
[----:B-1----:R-:W0:Y:S02]  /*15c0*/  MUFU.RCP R3, R3 ;  /* 0x0000000300037308 */ /* 0x002e240000001000 */
        /* <DEDUP_REMOVED lines=16> */
[----:B------:R-:W-:-:S04]  /*16d0*/  @!P1 LOP3.LUT R9, RZ, R12, RZ, 0x33, !PT ;  /* 0x0000000cff099212 */ /* 0x000fc800078e33ff */
[----:B------:R-:W-:-:S07]  /*16e0*/  MOV R16, R9 ;  /* 0x0000000900107202 */ /* 0x000fce0000000f00 */
.L_x_12308:
[-C--:B------:R-:W-:Y:S01]  /*16f0*/  IMAD R3, R14, R16.reuse, RZ ;  /* 0x000000100e037224 */ /* 0x080fe200078e02ff */
[----:B------:R-:W-:Y:S01]  /*1700*/  LOP3.LUT R0, R6, 0xffff, RZ, 0xc0, !PT ;  /* 0x0000ffff06007812 */ /* 0x000fe200078ec0ff */
[----:B------:R-:W-:Y:S01]  /*1710*/  STL [R1+0x34], R5 ;  /* 0x0000340501007387 */ /* 0x000fe20000100800 */
[----:B------:R-:W-:Y:S01]  /*1720*/  PLOP3.LUT P0, PT, PT, PT, PT, 0x80, 0x0 ;  /* 0x000000000000781c */ /* 0x000fe20003f0f070 */
[----:B------:R-:W-:Y:S01]  /*1730*/  IMAD.MOV.U32 R50, RZ, RZ, RZ ;  /* 0x000000ffff327224 */ /* 0x000fe200078e00ff */
[----:B------:R-:W-:Y:S01]  /*1740*/  VIADDMNMX R16, R3, R16, R11, PT ;  /* 0x0000001003107246 */ /* 0x000fe2000380010b */
[----:B------:R-:W-:Y:S01]  /*1750*/  STL [R1+0x10], R3 ;  /* 0x0000100301007387 */ /* 0x000fe20000100800 */
[----:B------:R-:W-:Y:S02]  /*1760*/  CS2R R150, SRZ ;  /* 0x0000000000967805 */ /* 0x000fe4000001ff00 */
[----:B------:R-:W-:Y:S02]  /*1770*/  CS2R R34, SRZ ;  /* 0x0000000000227805 */ /* 0x000fe4000001ff00 */
[----:B------:R-:W-:Y:S01]  /*1780*/  ISETP.GT.AND P1, PT, R16, R3, PT ;  /* 0x000000031000720c */ /* 0x000fe20003f24270 */
        /* <DEDUP_REMOVED lines=10> */
[----:B-1----:R-:W-:Y:S01]  /*1830*/  IMAD.MOV.U32 R0, RZ, RZ, RZ ;  /* 0x000000ffff007224 */ /* 0x002fe200078e00ff */
[----:B------:R-:W-:Y:S02]  /*1840*/  CS2R R24, SRZ ;  /* 0x0000000000187805 */ /* 0x000fe4000001ff00 */
[----:B------:R-:W-:Y:S02]  /*1850*/  CS2R R38, SRZ ;  /* 0x0000000000267805 */ /* 0x000fe4000001ff00 */
[----:B------:R-:W-:Y:S02]  /*1860*/  CS2R R22, SRZ ;  /* 0x0000000000167805 */ /* 0x000fe4000001ff00 */
[----:B------:R-:W-:-:S02]  /*1870*/  CS2R R36, SRZ ;  /* 0x0000000000247805 */ /* 0x000fc4000001ff00 */
[----:B------:R-:W-:Y:S01]  /*1880*/  CS2R R20, SRZ ;  /* 0x0000000000147805 */ /* 0x000fe2000001ff00 */
[----:B------:R-:W-:Y:S06]  /*1890*/  @!P1 BRA `(.L_x_12309) ;  /* 0x0000007c00409947 */ /* 0x000fec0003800000 */
[----:B------:R-:W1:Y:S02]  /*18a0*/  S2R R3, SR_TID.X ;  /* 0x0000000000037919 */ /* 0x000e640000002100 */
[----:B-1----:R-:W-:-:S05]  /*18b0*/  VIADD R4, R3, 0xffffff80 ;  /* 0xffffff8003047836 */ /* 0x002fca0000000000 */
[----:B------:R-:W-:-:S04]  /*18c0*/  SHF.R.S32.HI R3, RZ, 0x1f, R4 ;  /* 0x0000001fff037819 */ /* 0x000fc80000011404 */
[----:B------:R-:W-:-:S04]  /*18d0*/  LEA.HI R3, R3, R4, RZ, 0x7 ;  /* 0x0000000403037211 */ /* 0x000fc800078f38ff */
[----:B------:R-:W-:-:S05]  /*18e0*/  SHF.R.S32.HI R3, RZ, 0x7, R3 ;  /* 0x00000007ff037819 */ /* 0x000fca0000011403 */
[----:B------:R-:W1:Y:S02]  /*18f0*/  SHFL.IDX PT, R0, R3, RZ, 0x1f ;  /* 0x00001fff03007589 */ /* 0x000e6400000e0000 */
[----:B-1----:R-:W-:-:S13]  /*1900*/  R2UR UR40, R0 ;  /* 0x00000000002872ca */ /* 0x002fda00000e0000 */
[----:B------:R-:W-:-:S04]  /*1910*/  UIMAD.WIDE UR4, UR40, 0x55555556, URZ ;  /* 0x55555556280478a5 */ /* 0x000fc8000f8e023f */
[----:B------:R-:W-:Y:S02]  /*1920*/  ULEA.HI UR41, UR5, UR5, URZ, 0x1 ;  /* 0x0000000505297291 */ /* 0x000fe4000f8f083f */
[----:B------:R-:W-:Y:S02]  /*1930*/  UIADD3 UR5, UR37, 0x1e800, URZ ;  /* 0x0001e80025057890 */ /* 0x000fe4000fffe03f */
[----:B------:R-:W-:Y:S02]  /*1940*/  UIMAD UR41, UR41, -0x3, UR40 ;  /* 0xfffffffd292978a4 */ /* 0x000fe4000f8e0228 */
[----:B------:R-:W-:Y:S02]  /*1950*/  ULOP3.LUT UP0, URZ, UR5, 0x3ff, URZ, 0xc0, !UPT ;  /* 0x000003ff053f7892 */ /* 0x000fe4000f80c03f */
[----:B------:R-:W-:-:S04]  /*1960*/  ULEA UR4, UR41, UR37, 0xd ;  /* 0x0000002529047291 */ /* 0x000fc8000f8e683f */
[----:B------:R-:W-:Y:S01]  /*1970*/  PLOP3.LUT P0, PT, PT, PT, UP0, 0x80, 0x0 ;  /* 0x000000000000781c */ /* 0x000fe20003f0f008 */
[----:B------:R-:W-:-:S04]  /*1980*/  UIADD3 UR4, UR4, 0xc400, URZ ;  /* 0x0000c40004047890 */ /* 0x000fc8000fffe03f */
[----:B------:R-:W-:-:S04]  /*1990*/  USHF.R.U32.HI UR4, URZ, 0x4, UR4 ;  /* 0x000000043f047899 */ /* 0x000fc80008011604 */
[----:B------:R-:W-:-:S04]  /*19a0*/  ULOP3.LUT UR42, UR4, 0x3fff, URZ, 0xc0, !UPT ;  /* 0x00003fff042a7892 */ /* 0x000fc8000f8ec03f */
[----:B------:R-:W-:Y:S08]  /*19b0*/  @!P0 BRA `(.L_x_12310) ;  /* 0x0000000000408947 */ /* 0x000ff00003800000 */
        /* <DEDUP_REMOVED lines=16> */
.L_x_12310:
[----:B------:R-:W2:Y:S04]  /*1ac0*/  LDL R18, [R1+0x64] ;  /* 0x0000640001127983 */ /* 0x000ea80000100800 */
[----:B------:R-:W3:Y:S01]  /*1ad0*/  LDL R17, [R1+0x20] ;  /* 0x0000200001117983 */ /* 0x000ee20000100800 */
[----:B--2---:R-:W-:-:S04]  /*1ae0*/  LEA.HI R0, R18, R18, RZ, 0x1 ;  /* 0x0000001212007211 */ /* 0x004fc800078f08ff */
[----:B------:R-:W-:Y:S02]  /*1af0*/  LOP3.LUT R0, R0, 0xfffffffe, RZ, 0xc0, !PT ;  /* 0xfffffffe00007812 */ /* 0x000fe400078ec0ff */
[----:B---3--:R-:W-:-:S03]  /*1b00*/  ISETP.NE.AND P0, PT, R17, 0x3, PT ;  /* 0x000000031100780c */ /* 0x008fc60003f05270 */
[----:B------:R-:W-:-:S05]  /*1b10*/  IMAD.IADD R0, R18, 0x1, -R0 ;  /* 0x0000000112007824 */ /* 0x000fca00078e0a00 */
[----:B------:R-:W-:-:S04]  /*1b20*/  SHF.L.U32 R0, R0, 0x1f, RZ ;  /* 0x0000001f00007819 */ /* 0x000fc800000006ff */
[----:B------:R-:W1:Y:S02]  /*1b30*/  SYNCS.PHASECHK.TRANS64.TRYWAIT P1, [UR37+0x30800], R0 ;  /* 0x03080000ff0075a7 */ /* 0x000e640008020165 */
[----:B-1----:R-:W-:Y:S05]  /*1b40*/  @!P1 BRA `(.L_x_12311) ;  /* 0x000000f800249947 */ /* 0x002fea0003800000 */
.L_x_12451:
[----:B------:R-:W-:Y:S05]  /*1b50*/  @!P0 BRA `(.L_x_12312) ;  /* 0x0000000000048947 */ /* 0x000fea0003800000 */
[----:B------:R-:W-:Y:S01]  /*1b60*/  BPT.TRAP 0x1 ;  /* 0x000000040000795c */ /* 0x000fe20000300000 */
.L_x_12312:
[----:B-1----:R-:W-:Y:S02]  /*1b70*/  MOV R0, UR36 ;  /* 0x0000002400007c02 */ /* 0x002fe40008000f00 */
[----:B------:R-:W-:Y:S02]  /*1b80*/  SHF.L.U32 R3, R152, 0x1f, RZ ;  /* 0x0000001f98037819 */ /* 0x000fe400000006ff */
[----:B------:R-:W-:-:S04]  /*1b90*/  LEA R0, R0, UR37, 0x3 ;  /* 0x0000002500007c11 */ /* 0x000fc8000f8e18ff */
[----:B------:R1:W2:Y:S01]  /*1ba0*/  SYNCS.PHASECHK.TRANS64.TRYWAIT P2, [R0+URZ+0x30830], R3 ;  /* 0x03083003000075a7 */ /* 0x0002a2000804017f */
[----:B------:R-:W-:Y:S05]  /*1bb0*/  @!P0 BRA `(.L_x_12313) ;  /* 0x0000000000048947 */ /* 0x000fea0003800000 */
[----:B------:R-:W-:Y:S01]  /*1bc0*/  BPT.TRAP 0x1 ;  /* 0x000000040000795c */ /* 0x000fe20000300000 */
.L_x_12313:
[----:B------:R-:W3:Y:S01]  /*1bd0*/  S2R R4, SR_TID.X ;  /* 0x0000000000047919 */ /* 0x000ee20000002100 */
[----:B------:R-:W-:Y:S01]  /*1be0*/  IMAD.MOV.U32 R151, RZ, RZ, RZ ;  /* 0x000000ffff977224 */ /* 0x000fe200078e00ff */
[----:B---3--:R-:W-:Y:S01]  /*1bf0*/  LOP3.LUT P1, RZ, R4, 0x7f, RZ, 0xc0, !PT ;  /* 0x0000007f04ff7812 */ /* 0x008fe2000782c0ff */
[----:B--2---:R-:W-:-:S12]  /*1c00*/  @P2 BRA `(.L_x_12314) ;  /* 0x0000000000082947 */ /* 0x004fd80003800000 */
[----:B------:R-:W2:Y:S02]  /*1c10*/  SYNCS.PHASECHK.TRANS64.TRYWAIT P2, [R0+URZ+0x30830], R3 ;  /* 0x03083003000075a7 */ /* 0x000ea4000804017f */
[----:B--2---:R-:W-:Y:S05]  /*1c20*/  @!P2 BRA `(.L_x_12315) ;  /* 0x000000f80004a947 */ /* 0x004fea0003800000 */
.L_x_12314:
[----:B------:R-:W-:Y:S05]  /*1c30*/  WARPSYNC.ALL ;  /* 0x0000000000007948 */ /* 0x000fea0003800000 */
[----:B------:R-:W-:Y:S01]  /*1c40*/  UIADD3 UR4, UR37, 0x12400, URZ ;  /* 0x0001240025047890 */ /* 0x000fe2000fffe03f */
[----:B------:R-:W3:Y:S01]  /*1c50*/  LDL R137, [R1+0x60] ;  /* 0x0000600001897983 */ /* 0x000ee20000100800 */
[----:B------:R-:W-:Y:S01]  /*1c60*/  ULOP3.LUT UR12, UR42, 0x10000, URZ, 0xfc, !UPT ;  /* 0x000100002a0c7892 */ /* 0x000fe2000f8efc3f */
[----:B------:R-:W-:Y:S01]  /*1c70*/  WARPGROUP.ARRIVE ;  /* 0x00000000000079c5 */ /* 0x000fe20000000000 */
[----:B------:R-:W-:Y:S01]  /*1c80*/  USHF.R.U32.HI UR4, URZ, 0x4, UR4 ;  /* 0x000000043f047899 */ /* 0x000fe20008011604 */
[----:B-12---:R-:W-:Y:S01]  /*1c90*/  P2R R3, PR, RZ, 0x1 ;  /* 0x00000001ff037803 */ /* 0x006fe20000000000 */
[----:B------:R-:W-:Y:S01]  /*1ca0*/  UMOV UR13, 0x40000040 ;  /* 0x40000040000d7882 */ /* 0x000fe20000000000 */
[----:B------:R-:W-:Y:S01]  /*1cb0*/  UMOV UR15, 0x40000040 ;  /* 0x40000040000f7882 */ /* 0x000fe20000000000 */
[----:B------:R-:W-:-:S02]  /*1cc0*/  ULOP3.LUT UR4, UR4, 0x3fff, URZ, 0xc0, !UPT ;  /* 0x00003fff04047892 */ /* 0x000fc4000f8ec03f */
[----:B------:R-:W-:Y:S02]  /*1cd0*/  UIADD3 UR16, UR12, 0x2, URZ ;  /* 0x000000020c107890 */ /* 0x000fe4000fffe03f */
[----:B------:R-:W-:Y:S01]  /*1ce0*/  ULOP3.LUT UR4, UR4, 0x10000, URZ, 0xfc, !UPT ;  /* 0x0001000004047892 */ /* 0x000fe2000f8efc3f */
[----:B------:R-:W-:Y:S01]  /*1cf0*/  UMOV UR17, 0x40000040 ;  /* 0x4000004000117882 */ /* 0x000fe20000000000 */
[----:B------:R-:W-:Y:S02]  /*1d00*/  UMOV UR19, 0x40000040 ;  /* 0x4000004000137882 */ /* 0x000fe40000000000 */
[----:B------:R-:W-:Y:S02]  /*1d10*/  UIMAD UR14, UR36, 0x600, UR4 ;  /* 0x00000600240e78a4 */ /* 0x000fe4000f8e0204 */
[----:B------:R-:W-:Y:S02]  /*1d20*/  UIADD3 UR20, UR12, 0x4, URZ ;  /* 0x000000040c147890 */ /* 0x000fe4000fffe03f */
[----:B------:R-:W-:-:S02]  /*1d30*/  UIADD3 UR18, UR14, 0x2, URZ ;  /* 0x000000020e127890 */ /* 0x000fc4000fffe03f */
[----:B------:R-:W-:Y:S01]  /*1d40*/  UIADD3 UR22, UR14, 0x4, URZ ;  /* 0x000000040e167890 */ /* 0x000fe2000fffe03f */
[----:B------:R-:W-:Y:S02]  /*1d50*/  UMOV UR21, 0x40000040 ;  /* 0x4000004000157882 */ /* 0x000fe40000000000 */
[----:B------:R-:W-:Y:S01]  /*1d60*/  HGMMA.64x192x16.F32 R24, gdesc[UR12], RZ, !UPT, gsb0 ;  /* 0x02e000000c1879f0 */ /* 0x000fe2000c0008ff */
[----:B------:R-:W-:Y:S01]  /*1d70*/  UMOV UR23, 0x40000040 ;  /* 0x4000004000177882 */ /* 0x000fe20000000000 */
[----:B------:R-:W-:Y:S02]  /*1d80*/  UIADD3 UR24, UR12, 0x6, URZ ;  /* 0x000000060c187890 */ /* 0x000fe4000fffe03f */
[----:B------:R-:W-:Y:S01]  /*1d90*/  UIADD3 UR26, UR14, 0x6, URZ ;  /* 0x000000060e1a7890 */ /* 0x000fe2000fffe03f */
[----:B------:R-:W-:Y:S01]  /*1da0*/  UMOV UR25, 0x40000040 ;  /* 0x4000004000197882 */ /* 0x000fe20000000000 */
[----:B------:R-:W-:Y:S01]  /*1db0*/  UMOV UR27, 0x40000040 ;  /* 0x40000040001b7882 */ /* 0x000fe20000000000 */
[----:B------:R-:W-:Y:S01]  /*1dc0*/  ULDC UR5, c[0x0][0x9d8] ;  /* 0x0002760000057ab9 */ /* 0x000fe20000000800 */
[----:B------:R-:W-:Y:S01]  /*1dd0*/  ULDC UR6, c[0x0][0x988] ;  /* 0x0002620000067ab9 */ /* 0x000fe20000000800 */
[----:B------:R-:W-:-:S02]  /*1de0*/  WARPGROUP.DEPBAR.LE gsb0, 0x0 ;  /* 0x00008000000079c5 */ /* 0x000fc40000010000 */
[----:B------:R-:W-:-:S09]  /*1df0*/  WARPGROUP.ARRIVE ;  /* 0x00000000000079c5 */ /* 0x000fd20000000000 */
        /* <DEDUP_REMOVED lines=10> */
[----:B0-----:R-:W-:Y:S01]  /*1ea0*/  FMUL.FTZ R8, R28, UR5 ;  /* 0x000000051c087c20 */ /* 0x001fe20008410000 */
[----:B------:R-:W-:Y:S01]  /*1eb0*/  FMUL.FTZ R5, R26, UR5 ;  /* 0x000000051a057c20 */ /* 0x000fe20008410000 */
[----:B------:R-:W-:Y:S01]  /*1ec0*/  FMUL.FTZ R10, R29, UR5 ;  /* 0x000000051d0a7c20 */ /* 0x000fe20008410000 */
[----:B------:R-:W-:Y:S01]  /*1ed0*/  FMUL.FTZ R26, R51, UR5 ;  /* 0x00000005331a7c20 */ /* 0x000fe20008410000 */
[----:B------:R-:W0:Y:S01]  /*1ee0*/  MUFU.TANH R4, R4 ;  /* 0x0000000400047308 */ /* 0x000e220000002400 */
[----:B---3--:R-:W-:Y:S01]  /*1ef0*/  IADD3 R51, R2, 0xc0, -R137 ;  /* 0x000000c002337810 */ /* 0x008fe20007ffe889 */
[----:B------:R-:W-:Y:S01]  /*1f00*/  FMUL.FTZ R12, R32, UR5 ;  /* 0x00000005200c7c20 */ /* 0x000fe20008410000 */
[----:B------:R-:W-:Y:S01]  /*1f10*/  FMUL.FTZ R7, R27, UR5 ;  /* 0x000000051b077c20 */ /* 0x000fe20008410000 */
[----:B------:R-:W-:Y:S01]  /*1f20*/  FMUL.FTZ R14, R33, UR5 ;  /* 0x00000005210e7c20 */ /* 0x000fe20008410000 */
[----:B------:R-:W-:Y:S01]  /*1f30*/  FMUL.FTZ R9, R30, UR5 ;  /* 0x000000051e097c20 */ /* 0x000fe20008410000 */
[----:B------:R-:W-:Y:S01]  /*1f40*/  FMUL.FTZ R17, R36, UR5 ;  /* 0x0000000524117c20 */ /* 0x000fe20008410000 */
[----:B------:R-:W-:Y:S01]  /*1f50*/  FMUL.FTZ R11, R31, UR5 ;  /* 0x000000051f0b7c20 */ /* 0x000fe20008410000 */
[----:B------:R-:W1:Y:S01]  /*1f60*/  MUFU.TANH R6, R6 ;  /* 0x0000000600067308 */ /* 0x000e620000002400 */
[----:B------:R-:W-:-:S02]  /*1f70*/  IMAD R2, R16, -0xc0, R51 ;  /* 0xffffff4010027824 */ /* 0x000fc400078e0233 */
[----:B------:R-:W-:Y:S01]  /*1f80*/  FMUL.FTZ R120, R37, UR5 ;  /* 0x0000000525787c20 */ /* 0x000fe20008410000 */
[----:B------:R-:W-:Y:S01]  /*1f90*/  FMUL.FTZ R30, R59, UR5 ;  /* 0x000000053b1e7c20 */ /* 0x000fe20008410000 */
[----:B------:R-:W-:Y:S01]  /*1fa0*/  FMUL.FTZ R13, R34, UR5 ;  /* 0x00000005220d7c20 */ /* 0x000fe20008410000 */
[----:B------:R-:W-:Y:S01]  /*1fb0*/  FMUL.FTZ R20, R40, UR5 ;  /* 0x0000000528147c20 */ /* 0x000fe20008410000 */
[----:B------:R-:W-:Y:S01]  /*1fc0*/  FMUL.FTZ R130, R61, UR5 ;  /* 0x000000053d827c20 */ /* 0x000fe20008410000 */
[----:B------:R-:W-:Y:S01]  /*1fd0*/  FMUL.FTZ R15, R35, UR5 ;  /* 0x00000005230f7c20 */ /* 0x000fe20008410000 */
[----:B------:R-:W2:Y:S01]  /*1fe0*/  MUFU.TANH R8, R8 ;  /* 0x0000000800087308 */ /* 0x000ea20000002400 */
[C---:B------:R-:W-:Y:S01]  /*1ff0*/  ISETP.GT.AND P4, PT, R2.reuse, RZ, PT ;  /* 0x000000ff0200720c */ /* 0x040fe20003f84270 */
[----:B------:R-:W-:Y:S01]  /*2000*/  FMUL.FTZ R122, R41, UR5 ;  /* 0x00000005297a7c20 */ /* 0x000fe20008410000 */
[----:B------:R-:W-:Y:S01]  /*2010*/  ISETP.GT.AND P3, PT, R2, 0x1, PT ;  /* 0x000000010200780c */ /* 0x000fe20003f64270 */
[----:B------:R-:W-:Y:S01]  /*2020*/  FMUL.FTZ R18, R38, UR5 ;  /* 0x0000000526127c20 */ /* 0x000fe20008410000 */
[----:B------:R-:W-:Y:S01]  /*2030*/  FMUL.FTZ R121, R44, UR5 ;  /* 0x000000052c797c20 */ /* 0x000fe20008410000 */
[----:B------:R-:W-:Y:S01]  /*2040*/  FMUL.FTZ R19, R39, UR5 ;  /* 0x0000000527137c20 */ /* 0x000fe20008410000 */
[----:B------:R-:W-:Y:S01]  /*2050*/  FMUL.FTZ R124, R45, UR5 ;  /* 0x000000052d7c7c20 */ /* 0x000fe20008410000 */
[----:B------:R-:W3:Y:S01]  /*2060*/  MUFU.TANH R10, R10 ;  /* 0x0000000a000a7308 */ /* 0x000ee20000002400 */
[----:B------:R-:W-:Y:S01]  /*2070*/  ISETP.GT.AND P2, PT, R2, 0x8, PT ;  /* 0x000000080200780c */ /* 0x000fe20003f44270 */
[----:B------:R-:W-:Y:S01]  /*2080*/  FMUL.FTZ R31, R62, UR5 ;  /* 0x000000053e1f7c20 */ /* 0x000fe20008410000 */
[----:B------:R-:W-:Y:S01]  /*2090*/  FMUL.FTZ R21, R42, UR5 ;  /* 0x000000052a157c20 */ /* 0x000fe20008410000 */
[----:B------:R-:W-:Y:S01]  /*20a0*/  FMUL.FTZ R123, R48, UR5 ;  /* 0x00000005307b7c20 */ /* 0x000fe20008410000 */
[----:B------:R-:W-:Y:S01]  /*20b0*/  FMUL.FTZ R32, R63, UR5 ;  /* 0x000000053f207c20 */ /* 0x000fe20008410000 */
[----:B------:R-:W-:Y:S01]  /*20c0*/  FMUL.FTZ R22, R43, UR5 ;  /* 0x000000052b167c20 */ /* 0x000fe20008410000 */
[----:B------:R-:W-:Y:S01]  /*20d0*/  FMUL.FTZ R27, R54, UR5 ;  /* 0x00000005361b7c20 */ /* 0x000fe20008410000 */
[----:B------:R-:W4:Y:S01]  /*20e0*/  MUFU.TANH R5, R5 ;  /* 0x0000000500057308 */ /* 0x000f220000002400 */
[----:B0-----:R-:W-:Y:S01]  /*20f0*/  FSEL R4, R4, -INF , P4 ;  /* 0xff80000004047808 */ /* 0x001fe20002000000 */
[----:B------:R-:W-:Y:S01]  /*2100*/  FMUL.FTZ R126, R49, UR5 ;  /* 0x00000005317e7c20 */ /* 0x000fe20008410000 */
[----:B-1----:R-:W-:Y:S01]  /*2110*/  FSEL R6, R6, -INF , P3 ;  /* 0xff80000006067808 */ /* 0x002fe20001800000 */
[----:B------:R-:W-:Y:S01]  /*2120*/  FMUL.FTZ R24, R47, UR5 ;  /* 0x000000052f187c20 */ /* 0x000fe20008410000 */
[----:B------:R-:W-:Y:S01]  /*2130*/  FMUL.FTZ R23, R46, UR5 ;  /* 0x000000052e177c20 */ /* 0x000fe20008410000 */
[----:B------:R-:W-:Y:S01]  /*2140*/  FMUL.FTZ R125, R52, UR5 ;  /* 0x00000005347d7c20 */ /* 0x000fe20008410000 */
[----:B------:R-:W-:Y:S01]  /*2150*/  FMUL.FTZ R25, R50, UR5 ;  /* 0x0000000532197c20 */ /* 0x000fe20008410000 */
[----:B------:R-:W0:Y:S01]  /*2160*/  MUFU.TANH R12, R12 ;  /* 0x0000000c000c7308 */ /* 0x000e220000002400 */
[----:B------:R-:W-:Y:S01]  /*2170*/  ISETP.GT.AND P6, PT, R2, 0x9, PT ;  /* 0x000000090200780c */ /* 0x000fe20003fc4270 */
        /* <DEDUP_REMOVED lines=9> */
[----:B------:R-:W-:Y:S01]  /*2210*/  FMNMX.FTZ R59, R4, R6, !PT ;  /* 0x00000006043b7209 */ /* 0x000fe20007810000 */
[----:B------:R-:W-:Y:S01]  /*2220*/  FMUL.FTZ R35, R70, UR5 ;  /* 0x0000000546237c20 */ /* 0x000fe20008410000 */
[----:B------:R-:W-:Y:S01]  /*2230*/  FMUL.FTZ R131, R60, UR5 ;  /* 0x000000053c837c20 */ /* 0x000fe20008410000 */
[----:B------:R-:W-:Y:S01]  /*2240*/  FMUL.FTZ R28, R55, UR5 ;  /* 0x00000005371c7c20 */ /* 0x000fe20008410000 */
[----:B------:R-:W-:Y:S01]  /*2250*/  FMUL.FTZ R129, R64, UR5 ;  /* 0x0000000540817c20 */ /* 0x000fe20008410000 */
[----:B------:R-:W2:Y:S01]  /*2260*/  MUFU.TANH R14, R14 ;  /* 0x0000000e000e7308 */ /* 0x000ea20000002400 */
[----:B------:R-:W-:Y:S01]  /*2270*/  ISETP.GT.AND P5, PT, R2, 0x10, PT ;  /* 0x000000100200780c */ /* 0x000fe20003fa4270 */
[----:B------:R-:W-:Y:S01]  /*2280*/  FMUL.FTZ R36, R71, UR5 ;  /* 0x0000000547247c20 */ /* 0x000fe20008410000 */
[----:B------:R-:W-:Y:S01]  /*2290*/  FMUL.FTZ R135, R68, UR5 ;  /* 0x0000000544877c20 */ /* 0x000fe20008410000 */
[----:B------:R-:W-:Y:S01]  /*22a0*/  FMUL.FTZ R134, R69, UR5 ;  /* 0x0000000545867c20 */ /* 0x000fe20008410000 */
[----:B------:R-:W-:Y:S01]  /*22b0*/  FMUL.FTZ R133, R72, UR5 ;  /* 0x0000000548857c20 */ /* 0x000fe20008410000 */
[----:B------:R-:W-:Y:S01]  /*22c0*/  FMUL.FTZ R117, R117, UR5 ;  /* 0x0000000575757c20 */ /* 0x000fe20008410000 */
[----:B------:R-:W5:Y:S01]  /*22d0*/  LDL R137, [R1+0x14] ;  /* 0x0000140001897983 */ /* 0x000f620000100800 */
[----:B------:R-:W2:Y:S01]  /*22e0*/  MUFU.TANH R9, R9 ;  /* 0x0000000900097308 */ /* 0x000ea20000002400 */
[----:B---3--:R-:W-:Y:S01]  /*22f0*/  FSEL R10, R10, -INF , P6 ;  /* 0xff8000000a0a7808 */ /* 0x008fe20003000000 */
[----:B------:R-:W-:Y:S01]  /*2300*/  FMUL.FTZ R37, R74, UR5 ;  /* 0x000000054a257c20 */ /* 0x000fe20008410000 */
[----:B------:R-:W-:Y:S01]  /*2310*/  FMNMX.FTZ R61, R8, R59, !PT ;  /* 0x0000003b083d7209 */ /* 0x000fe20007810000 */
[----:B------:R-:W-:-:S04]  /*2320*/  FMUL.FTZ R74, R73, UR5 ;  /* 0x00000005494a7c20 */ /* 0x000fc80008410000 */
[----:B------:R-:W3:Y:S01]  /*2330*/  MUFU.TANH R17, R17 ;  /* 0x0000001100117308 */ /* 0x000ee20000002400 */
[----:B----4-:R-:W-:Y:S01]  /*2340*/  FSEL R5, R5, -INF , P4 ;  /* 0xff80000005057808 */ /* 0x010fe20002000000 */
[----:B------:R-:W-:-:S06]  /*2350*/  FMUL.FTZ R38, R75, UR5 ;  /* 0x000000054b267c20 */ /* 0x000fcc0008410000 */
[----:B------:R-:W4:Y:S01]  /*2360*/  MUFU.TANH R11, R11 ;  /* 0x0000000b000b7308 */ /* 0x000f220000002400 */
[----:B------:R-:W-:Y:S01]  /*2370*/  ISETP.GT.AND P4, PT, R2, 0x11, PT ;  /* 0x000000110200780c */ /* 0x000fe20003f84270 */
[----:B------:R-:W-:Y:S01]  /*2380*/  FMUL.FTZ R75, R76, UR5 ;  /* 0x000000054c4b7c20 */ /* 0x000fe20008410000 */
[----:B0-----:R-:W-:Y:S01]  /*2390*/  FSEL R12, R12, -INF , P5 ;  /* 0xff8000000c0c7808 */ /* 0x001fe20002800000 */
[----:B------:R-:W-:-:S04]  /*23a0*/  FMUL.FTZ R40, R79, UR5 ;  /* 0x000000054f287c20 */ /* 0x000fc80008410000 */
[----:B------:R-:W0:Y:S01]  /*23b0*/  MUFU.TANH R120, R120 ;  /* 0x0000007800787308 */ /* 0x000e220000002400 */
[----:B------:R-:W-:Y:S01]  /*23c0*/  FMNMX.FTZ R61, R10, R61, !PT ;  /* 0x0000003d0a3d7209 */ /* 0x000fe20007810000 */
[----:B------:R-:W-:Y:S01]  /*23d0*/  FMUL.FTZ R79, R84, UR5 ;  /* 0x00000005544f7c20 */ /* 0x000fe20008410000 */
[----:B-1----:R-:W-:Y:S01]  /*23e0*/  FSEL R7, R7, -INF , P3 ;  /* 0xff80000007077808 */ /* 0x002fe20001800000 */
[----:B------:R-:W-:-:S04]  /*23f0*/  FMUL.FTZ R76, R77, UR5 ;  /* 0x000000054d4c7c20 */ /* 0x000fc80008410000 */
[----:B------:R-:W1:Y:S01]  /*2400*/  MUFU.TANH R13, R13 ;  /* 0x0000000d000d7308 */ /* 0x000e620000002400 */
[----:B------:R-:W-:Y:S01]  /*2410*/  ISETP.GT.AND P3, PT, R2, 0x18, PT ;  /* 0x000000180200780c */ /* 0x000fe20003f64270 */
[----:B------:R-:W-:Y:S01]  /*2420*/  FMUL.FTZ R77, R80, UR5 ;  /* 0x00000005504d7c20 */ /* 0x000fe20008410000 */
[----:B--2---:R-:W-:Y:S01]  /*2430*/  FSEL R14, R14, -INF , P4 ;  /* 0xff8000000e0e7808 */ /* 0x004fe20002000000 */
[----:B------:R-:W-:-:S04]  /*2440*/  FMUL.FTZ R39, R78, UR5 ;  /* 0x000000054e277c20 */ /* 0x000fc80008410000 */
[----:B------:R-:W2:Y:S01]  /*2450*/  MUFU.TANH R20, R20 ;  /* 0x0000001400147308 */ /* 0x000ea20000002400 */
[----:B------:R-:W-:Y:S01]  /*2460*/  FMNMX.FTZ R61, R12, R61, !PT ;  /* 0x0000003d0c3d7209 */ /* 0x000fe20007810000 */
[----:B------:R-:W-:Y:S01]  /*2470*/  FMUL.FTZ R78, R81, UR5 ;  /* 0x00000005514e7c20 */ /* 0x000fe20008410000 */
[----:B------:R-:W-:Y:S01]  /*2480*/  FSEL R9, R9, -INF , P2 ;  /* 0xff80000009097808 */ /* 0x000fe20001000000 */
[----:B------:R-:W-:Y:S01]  /*2490*/  FMUL.FTZ R44, R85, UR5 ;  /* 0x00000005552c7c20 */ /* 0x000fe20008410000 */
[----:B------:R-:W-:-:S03]  /*24a0*/  FMUL.FTZ R41, R82, UR5 ;  /* 0x0000000552297c20 */ /* 0x000fc60008410000 */
[----:B------:R-:W2:Y:S01]  /*24b0*/  MUFU.TANH R15, R15 ;  /* 0x0000000f000f7308 */ /* 0x000ea20000002400 */
[----:B------:R-:W-:Y:S01]  /*24c0*/  ISETP.GT.AND P2, PT, R2, 0x19, PT ;  /* 0x000000190200780c */ /* 0x000fe20003f44270 */
[----:B------:R-:W-:Y:S01]  /*24d0*/  FMUL.FTZ R46, R88, UR5 ;  /* 0x00000005582e7c20 */ /* 0x000fe20008410000 */
[----:B---3--:R-:W-:Y:S01]  /*24e0*/  FSEL R17, R17, -INF , P3 ;  /* 0xff80000011117808 */ /* 0x008fe20001800000 */
[----:B------:R-:W-:-:S04]  /*24f0*/  FMUL.FTZ R42, R83, UR5 ;  /* 0x00000005532a7c20 */ /* 0x000fc80008410000 */
[----:B------:R-:W3:Y:S01]  /*2500*/  MUFU.TANH R122, R122 ;  /* 0x0000007a007a7308 */ /* 0x000ee20000002400 */
[----:B------:R-:W-:Y:S01]  /*2510*/  FMNMX.FTZ R62, R14, R61, !PT ;  /* 0x0000003d0e3e7209 */ /* 0x000fe20007810000 */
[----:B------:R-:W-:Y:S01]  /*2520*/  FMUL.FTZ R48, R89, UR5 ;  /* 0x0000000559307c20 */ /* 0x000fe20008410000 */
[----:B----4-:R-:W-:Y:S01]  /*2530*/  FSEL R11, R11, -INF , P6 ;  /* 0xff8000000b0b7808 */ /* 0x010fe20003000000 */
[----:B------:R-:W-:-:S04]  /*2540*/  FMUL.FTZ R43, R86, UR5 ;  /* 0x00000005562b7c20 */ /* 0x000fc80008410000 */
[----:B------:R-:W4:Y:S01]  /*2550*/  MUFU.TANH R18, R18 ;  /* 0x0000001200127308 */ /* 0x000f220000002400 */
[----:B------:R-:W-:Y:S01]  /*2560*/  ISETP.GT.AND P6, PT, R2, 0x20, PT ;  /* 0x000000200200780c */ /* 0x000fe20003fc4270 */
[----:B------:R-:W-:Y:S01]  /*2570*/  FMUL.FTZ R45, R87, UR5 ;  /* 0x00000005572d7c20 */ /* 0x000fe20008410000 */
[----:B0-----:R-:W-:Y:S01]  /*2580*/  FSEL R54, R120, -INF , P2 ;  /* 0xff80000078367808 */ /* 0x001fe20001000000 */
[----:B------:R-:W-:-:S04]  /*2590*/  FMUL.FTZ R47, R90, UR5 ;  /* 0x000000055a2f7c20 */ /* 0x000fc80008410000 */
[----:B------:R-:W0:Y:S01]  /*25a0*/  MUFU.TANH R121, R121 ;  /* 0x0000007900797308 */ /* 0x000e220000002400 */
[----:B------:R-:W-:Y:S02]  /*25b0*/  FMNMX.FTZ R63, R17, R62, !PT ;  /* 0x0000003e113f7209 */ /* 0x000fe40007810000 */
[----:B-1----:R-:W-:-:S05]  /*25c0*/  FSEL R13, R13, -INF , P5 ;  /* 0xff8000000d0d7808 */ /* 0x002fca0002800000 */
[----:B------:R-:W1:Y:S01]  /*25d0*/  MUFU.TANH R19, R19 ;  /* 0x0000001300137308 */ /* 0x000e620000002400 */
[----:B------:R-:W-:Y:S02]  /*25e0*/  ISETP.GT.AND P5, PT, R2, 0x21, PT ;  /* 0x000000210200780c */ /* 0x000fe40003fa4270 */
[----:B--2---:R-:W-:-:S05]  /*25f0*/  FSEL R20, R20, -INF , P6 ;  /* 0xff80000014147808 */ /* 0x004fca0003000000 */
[----:B------:R-:W2:Y:S01]  /*2600*/  MUFU.TANH R124, R124 ;  /* 0x0000007c007c7308 */ /* 0x000ea20000002400 */
[----:B------:R-:W-:Y:S02]  /*2610*/  FMNMX.FTZ R63, R54, R63, !PT ;  /* 0x0000003f363f7209 */ /* 0x000fe40007810000 */
[----:B------:R-:W-:-:S05]  /*2620*/  FSEL R15, R15, -INF , P4 ;  /* 0xff8000000f0f7808 */ /* 0x000fca0002000000 */
[----:B------:R-:W2:Y:S01]  /*2630*/  MUFU.TANH R21, R21 ;  /* 0x0000001500157308 */ /* 0x000ea20000002400 */
[----:B------:R-:W-:Y:S02]  /*2640*/  ISETP.GT.AND P4, PT, R2, 0x28, PT ;  /* 0x000000280200780c */ /* 0x000fe40003f84270 */
[----:B---3--:R-:W-:-:S05]  /*2650*/  FSEL R56, R122, -INF , P5 ;  /* 0xff8000007a387808 */ /* 0x008fca0002800000 */
[----:B------:R-:W3:Y:S01]  /*2660*/  MUFU.TANH R123, R123 ;  /* 0x0000007b007b7308 */ /* 0x000ee20000002400 */
[----:B------:R-:W-:Y:S02]  /*2670*/  FMNMX.FTZ R65, R20, R63, !PT ;  /* 0x0000003f14417209 */ /* 0x000fe40007810000 */
[----:B----4-:R-:W-:-:S05]  /*2680*/  FSEL R18, R18, -INF , P3 ;  /* 0xff80000012127808 */ /* 0x010fca0001800000 */
[----:B------:R-:W4:Y:S01]  /*2690*/  MUFU.TANH R22, R22 ;  /* 0x0000001600167308 */ /* 0x000f220000002400 */
[----:B------:R-:W-:Y:S02]  /*26a0*/  ISETP.GT.AND P3, PT, R2, 0x29, PT ;  /* 0x000000290200780c */ /* 0x000fe40003f64270 */
[----:B0-----:R-:W-:-:S05]  /*26b0*/  FSEL R57, R121, -INF , P4 ;  /* 0xff80000079397808 */ /* 0x001fca0002000000 */
[----:B------:R-:W0:Y:S01]  /*26c0*/  MUFU.TANH R126, R126 ;  /* 0x0000007e007e7308 */ /* 0x000e220000002400 */
[----:B------:R-:W-:-:S07]  /*26d0*/  FMNMX.FTZ R66, R56, R65, !PT ;  /* 0x0000004138427209 */ /* 0x000fce0007810000 */
[----:B------:R-:W0:Y:S01]  /*26e0*/  MUFU.TANH R24, R24 ;  /* 0x0000001800187308 */ /* 0x000e220000002400 */
[----:B-1----:R-:W-:-:S07]  /*26f0*/  FSEL R19, R19, -INF , P2 ;  /* 0xff80000013137808 */ /* 0x002fce0001000000 */
[----:B------:R-:W1:Y:S01]  /*2700*/  MUFU.TANH R23, R23 ;  /* 0x0000001700177308 */ /* 0x000e620000002400 */
[----:B------:R-:W-:Y:S02]  /*2710*/  ISETP.GT.AND P2, PT, R2, 0x30, PT ;  /* 0x000000300200780c */ /* 0x000fe40003f44270 */
[----:B--2---:R-:W-:-:S05]  /*2720*/  FSEL R58, R124, -INF , P3 ;  /* 0xff8000007c3a7808 */ /* 0x004fca0001800000 */
[----:B------:R-:W2:Y:S01]  /*2730*/  MUFU.TANH R125, R125 ;  /* 0x0000007d007d7308 */ /* 0x000ea20000002400 */
[----:B------:R-:W-:-:S07]  /*2740*/  FMNMX.FTZ R67, R57, R66, !PT ;  /* 0x0000004239437209 */ /* 0x000fce0007810000 */
[----:B------:R-:W2:Y:S01]  /*2750*/  MUFU.TANH R25, R25 ;  /* 0x0000001900197308 */ /* 0x000ea20000002400 */
[----:B------:R-:W-:-:S07]  /*2760*/  FSEL R21, R21, -INF , P6 ;  /* 0xff80000015157808 */ /* 0x000fce0003000000 */
[----:B------:R-:W-:Y:S01]  /*2770*/  MUFU.TANH R127, R127 ;  /* 0x0000007f007f7308 */ /* 0x000fe20000002400 */
[----:B------:R-:W-:-:S07]  /*2780*/  ISETP.GT.AND P6, PT, R2, 0x31, PT ;  /* 0x000000310200780c */ /* 0x000fce0003fc4270 */
[----:B------:R-:W2:Y:S01]  /*2790*/  MUFU.TANH R29, R29 ;  /* 0x0000001d001d7308 */ /* 0x000ea20000002400 */
[----:B---3--:R-:W-:Y:S02]  /*27a0*/  FSEL R59, R123, -INF , P2 ;  /* 0xff8000007b3b7808 */ /* 0x008fe40001000000 */
[----:B------:R-:W-:-:S05]  /*27b0*/  FMNMX.FTZ R66, R58, R67, !PT ;  /* 0x000000433a427209 */ /* 0x000fca0007810000 */
[----:B------:R-:W3:Y:S01]  /*27c0*/  MUFU.TANH R128, R128 ;  /* 0x0000008000807308 */ /* 0x000ee20000002400 */
[----:B----4-:R-:W-:-:S07]  /*27d0*/  FSEL R22, R22, -INF , P5 ;  /* 0xff80000016167808 */ /* 0x010fce0002800000 */
[----:B------:R-:W-:Y:S01]  /*27e0*/  MUFU.TANH R132, R132 ;  /* 0x0000008400847308 */ /* 0x000fe20000002400 */
[----:B------:R-:W-:-:S07]  /*27f0*/  ISETP.GT.AND P5, PT, R2, 0x38, PT ;  /* 0x000000380200780c */ /* 0x000fce0003fa4270 */
[----:B------:R-:W4:Y:S01]  /*2800*/  MUFU.TANH R30, R30 ;  /* 0x0000001e001e7308 */ /* 0x000f220000002400 */
[----:B0-----:R-:W-:-:S07]  /*2810*/  FSEL R60, R126, -INF , P6 ;  /* 0xff8000007e3c7808 */ /* 0x001fce0003000000 */
[----:B------:R-:W0:Y:S01]  /*2820*/  MUFU.TANH R34, R34 ;  /* 0x0000002200227308 */ /* 0x000e220000002400 */
[----:B------:R-:W-:Y:S02]  /*2830*/  FMNMX.FTZ R67, R59, R66, !PT ;  /* 0x000000423b437209 */ /* 0x000fe40007810000 */
[----:B------:R-:W-:-:S05]  /*2840*/  FSEL R24, R24, -INF , P3 ;  /* 0xff80000018187808 */ /* 0x000fca0001800000 */
[----:B------:R-:W0:Y:S01]  /*2850*/  MUFU.TANH R26, R26 ;  /* 0x0000001a001a7308 */ /* 0x000e220000002400 */
[----:B------:R-:W-:Y:S02]  /*2860*/  ISETP.GT.AND P3, PT, R2, 0x40, PT ;  /* 0x000000400200780c */ /* 0x000fe40003f64270 */
[----:B-1----:R-:W-:-:S05]  /*2870*/  FSEL R23, R23, -INF , P4 ;  /* 0xff80000017177808 */ /* 0x002fca0002000000 */
[----:B------:R-:W1:Y:S01]  /*2880*/  MUFU.TANH R35, R35 ;  /* 0x0000002300237308 */ /* 0x000e620000002400 */
[----:B------:R-:W-:Y:S02]  /*2890*/  ISETP.GT.AND P4, PT, R2, 0x39, PT ;  /* 0x000000390200780c */ /* 0x000fe40003f84270 */
[----:B--2---:R-:W-:Y:S02]  /*28a0*/  FSEL R61, R125, -INF , P5 ;  /* 0xff8000007d3d7808 */ /* 0x004fe40002800000 */
[----:B------:R-:W-:-:S03]  /*28b0*/  FMNMX.FTZ R70, R60, R67, !PT ;  /* 0x000000433c467209 */ /* 0x000fc60007810000 */
[----:B------:R-:W2:Y:S01]  /*28c0*/  MUFU.TANH R27, R27 ;  /* 0x0000001b001b7308 */ /* 0x000ea20000002400 */
[----:B------:R-:W-:Y:S02]  /*28d0*/  FSEL R25, R25, -INF , P2 ;  /* 0xff80000019197808 */ /* 0x000fe40001000000 */
[----:B------:R-:W-:Y:S02]  /*28e0*/  ISETP.GT.AND P2, PT, R2, 0x41, PT ;  /* 0x000000410200780c */ /* 0x000fe40003f44270 */
[----:B------:R-:W-:-:S03]  /*28f0*/  FSEL R29, R29, -INF , P3 ;  /* 0xff8000001d1d7808 */ /* 0x000fc60001800000 */
[----:B------:R-:W2:Y:S01]  /*2900*/  MUFU.TANH R131, R131 ;  /* 0x0000008300837308 */ /* 0x000ea20000002400 */
[----:B------:R-:W-:Y:S02]  /*2910*/  FSEL R63, R127, -INF , P3 ;  /* 0xff8000007f3f7808 */ /* 0x000fe40001800000 */
[----:B------:R-:W-:Y:S02]  /*2920*/  ISETP.GT.AND P3, PT, R2, 0x51, PT ;  /* 0x000000510200780c */ /* 0x000fe40003f64270 */
[----:B---3--:R-:W-:-:S03]  /*2930*/  FSEL R62, R128, -INF , P4 ;  /* 0xff800000803e7808 */ /* 0x008fc60002000000 */
[----:B------:R-:W3:Y:S01]  /*2940*/  MUFU.TANH R28, R28 ;  /* 0x0000001c001c7308 */ /* 0x000ee20000002400 */
[----:B------:R-:W-:Y:S02]  /*2950*/  FMNMX.FTZ R71, R61, R70, !PT ;  /* 0x000000463d477209 */ /* 0x000fe40007810000 */
[----:B----4-:R-:W-:Y:S02]  /*2960*/  FSEL R30, R30, -INF , P2 ;  /* 0xff8000001e1e7808 */ /* 0x010fe40001000000 */
[----:B------:R-:W-:-:S03]  /*2970*/  FSEL R64, R132, -INF , P2 ;  /* 0xff80000084407808 */ /* 0x000fc60001000000 */
[----:B------:R-:W4:Y:S01]  /*2980*/  MUFU.TANH R130, R130 ;  /* 0x0000008200827308 */ /* 0x000f220000002400 */
[----:B------:R-:W-:Y:S02]  /*2990*/  ISETP.GT.AND P2, PT, R2, 0x58, PT ;  /* 0x000000580200780c */ /* 0x000fe40003f44270 */
[----:B0-----:R-:W-:Y:S02]  /*29a0*/  FSEL R67, R34, -INF , P3 ;  /* 0xff80000022437808 */ /* 0x001fe40001800000 */
[----:B------:R-:W-:-:S03]  /*29b0*/  FMNMX.FTZ R34, R62, R71, !PT ;  /* 0x000000473e227209 */ /* 0x000fc60007810000 */
[----:B------:R-:W0:Y:S01]  /*29c0*/  MUFU.TANH R129, R129 ;  /* 0x0000008100817308 */ /* 0x000e220000002400 */
[----:B------:R-:W-:Y:S02]  /*29d0*/  FSEL R26, R26, -INF , P6 ;  /* 0xff8000001a1a7808 */ /* 0x000fe40003000000 */
[----:B-1----:R-:W-:Y:S02]  /*29e0*/  FSEL R70, R35, -INF , P2 ;  /* 0xff80000023467808 */ /* 0x002fe40001000000 */
[C---:B------:R-:W-:Y:S02]  /*29f0*/  ISETP.GT.AND P6, PT, R2.reuse, 0x48, PT ;  /* 0x000000480200780c */ /* 0x040fe40003fc4270 */
[----:B------:R-:W-:Y:S01]  /*2a00*/  FMNMX.FTZ R35, R63, R34, !PT ;  /* 0x000000223f237209 */ /* 0x000fe20007810000 */
[----:B------:R-:W1:Y:S01]  /*2a10*/  MUFU.TANH R136, R136 ;  /* 0x0000008800887308 */ /* 0x000e620000002400 */
[----:B--2---:R-:W-:Y:S02]  /*2a20*/  FSEL R27, R27, -INF , P5 ;  /* 0xff8000001b1b7808 */ /* 0x004fe40002800000 */
[----:B------:R-:W-:-:S02]  /*2a30*/  ISETP.GT.AND P5, PT, R2, 0x49, PT ;  /* 0x000000490200780c */ /* 0x000fc40003fa4270 */
[----:B------:R-:W-:-:S03]  /*2a40*/  FSEL R65, R131, -INF , P6 ;  /* 0xff80000083417808 */ /* 0x000fc60003000000 */
[----:B------:R-:W2:Y:S01]  /*2a50*/  MUFU.TANH R31, R31 ;  /* 0x0000001f001f7308 */ /* 0x000ea20000002400 */
[----:B------:R-:W-:Y:S02]  /*2a60*/  FMNMX.FTZ R34, R64, R35, !PT ;  /* 0x0000002340227209 */ /* 0x000fe40007810000 */
[----:B---3--:R-:W-:-:S05]  /*2a70*/  FSEL R28, R28, -INF , P4 ;  /* 0xff8000001c1c7808 */ /* 0x008fca0002000000 */
[----:B------:R-:W3:Y:S01]  /*2a80*/  MUFU.TANH R135, R135 ;  /* 0x0000008700877308 */ /* 0x000ee20000002400 */
[----:B------:R-:W-:Y:S02]  /*2a90*/  ISETP.GT.AND P4, PT, R2, 0x50, PT ;  /* 0x000000500200780c */ /* 0x000fe40003f84270 */
[----:B----4-:R-:W-:Y:S02]  /*2aa0*/  FSEL R66, R130, -INF , P5 ;  /* 0xff80000082427808 */ /* 0x010fe40002800000 */
[----:B------:R-:W-:-:S03]  /*2ab0*/  FMNMX.FTZ R35, R65, R34, !PT ;  /* 0x0000002241237209 */ /* 0x000fc60007810000 */
[----:B------:R-:W4:Y:S01]  /*2ac0*/  MUFU.TANH R32, R32 ;  /* 0x0000002000207308 */ /* 0x000f220000002400 */
[----:B0-----:R-:W-:Y:S02]  /*2ad0*/  FSEL R68, R129, -INF , P4 ;  /* 0xff80000081447808 */ /* 0x001fe40002000000 */
[----:B------:R-:W-:-:S05]  /*2ae0*/  FMNMX.FTZ R35, R66, R35, !PT ;  /* 0x0000002342237209 */ /* 0x000fca0007810000 */
[----:B------:R-:W0:Y:S01]  /*2af0*/  MUFU.TANH R134, R134 ;  /* 0x0000008600867308 */ /* 0x000e220000002400 */
[----:B-1----:R-:W-:-:S07]  /*2b00*/  FSEL R69, R136, -INF , P3 ;  /* 0xff80000088457808 */ /* 0x002fce0001800000 */
[----:B------:R-:W1:Y:S01]  /*2b10*/  MUFU.TANH R33, R33 ;  /* 0x0000002100217308 */ /* 0x000e620000002400 */
[----:B------:R-:W-:-:S07]  /*2b20*/  FMNMX.FTZ R84, R68, R35, !PT ;  /* 0x0000002344547209 */ /* 0x000fce0007810000 */
[----:B------:R-:W5:Y:S01]  /*2b30*/  MUFU.TANH R133, R133 ;  /* 0x0000008500857308 */ /* 0x000f620000002400 */
[----:B--2---:R-:W-:Y:S02]  /*2b40*/  FSEL R31, R31, -INF , P6 ;  /* 0xff8000001f1f7808 */ /* 0x004fe40003000000 */
[----:B------:R-:W-:-:S05]  /*2b50*/  ISETP.GT.AND P6, PT, R2, 0x59, PT ;  /* 0x000000590200780c */ /* 0x000fca0003fc4270 */
[----:B------:R-:W2:Y:S01]  /*2b60*/  MUFU.TANH R74, R74 ;  /* 0x0000004a004a7308 */ /* 0x000ea20000002400 */
[----:B---3--:R-:W-:Y:S02]  /*2b70*/  FSEL R71, R135, -INF , P2 ;  /* 0xff80000087477808 */ /* 0x008fe40001000000 */
[----:B------:R-:W-:-:S05]  /*2b80*/  FMNMX.FTZ R84, R69, R84, !PT ;  /* 0x0000005445547209 */ /* 0x000fca0007810000 */
[----:B------:R-:W3:Y:S01]  /*2b90*/  MUFU.TANH R75, R75 ;  /* 0x0000004b004b7308 */ /* 0x000ee20000002400 */
[----:B----4-:R-:W-:Y:S02]  /*2ba0*/  FSEL R32, R32, -INF , P5 ;  /* 0xff80000020207808 */ /* 0x010fe40002800000 */
[----:B------:R-:W-:Y:S02]  /*2bb0*/  ISETP.GT.AND P5, PT, R2, 0x60, PT ;  /* 0x000000600200780c */ /* 0x000fe40003fa4270 */
[----:B0-----:R-:W-:-:S03]  /*2bc0*/  FSEL R72, R134, -INF , P6 ;  /* 0xff80000086487808 */ /* 0x001fc60003000000 */
[----:B------:R-:W0:Y:S01]  /*2bd0*/  MUFU.TANH R36, R36 ;  /* 0x0000002400247308 */ /* 0x000e220000002400 */
[----:B------:R-:W-:Y:S02]  /*2be0*/  FMNMX.FTZ R35, R71, R84, !PT ;  /* 0x0000005447237209 */ /* 0x000fe40007810000 */
[----:B-1----:R-:W-:-:S05]  /*2bf0*/  FSEL R33, R33, -INF , P4 ;  /* 0xff80000021217808 */ /* 0x002fca0002000000 */
[----:B------:R-:W1:Y:S01]  /*2c00*/  MUFU.TANH R76, R76 ;  /* 0x0000004c004c7308 */ /* 0x000e620000002400 */
[----:B------:R-:W-:Y:S02]  /*2c10*/  ISETP.GT.AND P4, PT, R2, 0x61, PT ;  /* 0x000000610200780c */ /* 0x000fe40003f84270 */
[----:B-----5:R-:W-:Y:S02]  /*2c20*/  FSEL R73, R133, -INF , P5 ;  /* 0xff80000085497808 */ /* 0x020fe40002800000 */
[----:B------:R-:W-:-:S03]  /*2c30*/  FMNMX.FTZ R84, R72, R35, !PT ;  /* 0x0000002348547209 */ /* 0x000fc60007810000 */
[----:B------:R-:W4:Y:S01]  /*2c40*/  MUFU.TANH R37, R37 ;  /* 0x0000002500257308 */ /* 0x000f220000002400 */
[----:B------:R-:W-:Y:S02]  /*2c50*/  ISETP.GT.AND P3, PT, R2, 0x68, PT ;  /* 0x000000680200780c */ /* 0x000fe40003f64270 */
[----:B--2---:R-:W-:-:S05]  /*2c60*/  FSEL R74, R74, -INF , P4 ;  /* 0xff8000004a4a7808 */ /* 0x004fca0002000000 */
[----:B------:R-:W2:Y:S01]  /*2c70*/  MUFU.TANH R77, R77 ;  /* 0x0000004d004d7308 */ /* 0x000ea20000002400 */
[----:B------:R-:W-:-:S07]  /*2c80*/  FMNMX.FTZ R85, R73, R84, !PT ;  /* 0x0000005449557209 */ /* 0x000fce0007810000 */
[----:B------:R-:W5:Y:S01]  /*2c90*/  MUFU.TANH R38, R38 ;  /* 0x0000002600267308 */ /* 0x000f620000002400 */
[----:B------:R-:W-:Y:S02]  /*2ca0*/  ISETP.GT.AND P2, PT, R2, 0x69, PT ;  /* 0x000000690200780c */ /* 0x000fe40003f44270 */
[----:B---3--:R-:W-:-:S05]  /*2cb0*/  FSEL R75, R75, -INF , P3 ;  /* 0xff8000004b4b7808 */ /* 0x008fca0001800000 */
[----:B------:R-:W3:Y:S01]  /*2cc0*/  MUFU.TANH R78, R78 ;  /* 0x0000004e004e7308 */ /* 0x000ee20000002400 */
[----:B------:R-:W-:Y:S02]  /*2cd0*/  FMNMX.FTZ R84, R74, R85, !PT ;  /* 0x000000554a547209 */ /* 0x000fe40007810000 */
[----:B0-----:R-:W-:-:S05]  /*2ce0*/  FSEL R36, R36, -INF , P6 ;  /* 0xff80000024247808 */ /* 0x001fca0003000000 */
[----:B------:R-:W0:Y:S01]  /*2cf0*/  MUFU.TANH R39, R39 ;  /* 0x0000002700277308 */ /* 0x000e220000002400 */
[----:B------:R-:W-:Y:S02]  /*2d00*/  ISETP.GT.AND P6, PT, R2, 0x70, PT ;  /* 0x000000700200780c */ /* 0x000fe40003fc4270 */
[----:B-1----:R-:W-:-:S05]  /*2d10*/  FSEL R76, R76, -INF , P2 ;  /* 0xff8000004c4c7808 */ /* 0x002fca0001000000 */
[----:B------:R-:W1:Y:S01]  /*2d20*/  MUFU.TANH R79, R79 ;  /* 0x0000004f004f7308 */ /* 0x000e620000002400 */
[----:B------:R-:W-:Y:S02]  /*2d30*/  FMNMX.FTZ R85, R75, R84, !PT ;  /* 0x000000544b557209 */ /* 0x000fe40007810000 */
[----:B----4-:R-:W-:-:S05]  /*2d40*/  FSEL R37, R37, -INF , P5 ;  /* 0xff80000025257808 */ /* 0x010fca0002800000 */
[----:B------:R-:W4:Y:S01]  /*2d50*/  MUFU.TANH R40, R40 ;  /* 0x0000002800287308 */ /* 0x000f220000002400 */
[----:B------:R-:W-:Y:S01]  /*2d60*/  ISETP.GT.AND P5, PT, R2, 0x71, PT ;  /* 0x000000710200780c */ /* 0x000fe20003fa4270 */
[----:B------:R-:W-:Y:S01]  /*2d70*/  FMUL.FTZ R50, R92, UR5 ;  /* 0x000000055c327c20 */ /* 0x000fe20008410000 */
[----:B--2---:R-:W-:-:S05]  /*2d80*/  FSEL R77, R77, -INF , P6 ;  /* 0xff8000004d4d7808 */ /* 0x004fca0003000000 */
[----:B------:R-:W2:Y:S01]  /*2d90*/  MUFU.TANH R44, R44 ;  /* 0x0000002c002c7308 */ /* 0x000ea20000002400 */
[----:B------:R-:W-:Y:S01]  /*2da0*/  FMNMX.FTZ R84, R76, R85, !PT ;  /* 0x000000554c547209 */ /* 0x000fe20007810000 */
[----:B------:R-:W-:Y:S01]  /*2db0*/  FMUL.FTZ R52, R93, UR5 ;  /* 0x000000055d347c20 */ /* 0x000fe20008410000 */
[----:B-----5:R-:W-:-:S05]  /*2dc0*/  FSEL R38, R38, -INF , P4 ;  /* 0xff80000026267808 */ /* 0x020fca0002000000 */
[----:B------:R-:W5:Y:S01]  /*2dd0*/  MUFU.TANH R41, R41 ;  /* 0x0000002900297308 */ /* 0x000f620000002400 */
[----:B------:R-:W-:Y:S02]  /*2de0*/  ISETP.GT.AND P4, PT, R2, 0x78, PT ;  /* 0x000000780200780c */ /* 0x000fe40003f84270 */
[----:B---3--:R-:W-:-:S05]  /*2df0*/  FSEL R78, R78, -INF , P5 ;  /* 0xff8000004e4e7808 */ /* 0x008fca0002800000 */
[----:B------:R-:W3:Y:S01]  /*2e00*/  MUFU.TANH R46, R46 ;  /* 0x0000002e002e7308 */ /* 0x000ee20000002400 */
[----:B------:R-:W-:Y:S02]  /*2e10*/  FMNMX.FTZ R85, R77, R84, !PT ;  /* 0x000000544d557209 */ /* 0x000fe40007810000 */
[----:B0-----:R-:W-:-:S05]  /*2e20*/  FSEL R39, R39, -INF , P3 ;  /* 0xff80000027277808 */ /* 0x001fca0001800000 */
[----:B------:R-:W0:Y:S01]  /*2e30*/  MUFU.TANH R42, R42 ;  /* 0x0000002a002a7308 */ /* 0x000e220000002400 */
[----:B------:R-:W-:Y:S01]  /*2e40*/  ISETP.GT.AND P3, PT, R2, 0x79, PT ;  /* 0x000000790200780c */ /* 0x000fe20003f64270 */
[----:B------:R-:W-:Y:S01]  /*2e50*/  FMUL.FTZ R55, R96, UR5 ;  /* 0x0000000560377c20 */ /* 0x000fe20008410000 */
[----:B-1----:R-:W-:-:S05]  /*2e60*/  FSEL R79, R79, -INF , P4 ;  /* 0xff8000004f4f7808 */ /* 0x002fca0002000000 */
[----:B------:R-:W1:Y:S01]  /*2e70*/  MUFU.TANH R48, R48 ;  /* 0x0000003000307308 */ /* 0x000e620000002400 */
[----:B------:R-:W-:-:S07]  /*2e80*/  FMNMX.FTZ R84, R78, R85, !PT ;  /* 0x000000554e547209 */ /* 0x000fce0007810000 */
[----:B------:R-:W1:Y:S01]  /*2e90*/  MUFU.TANH R43, R43 ;  /* 0x0000002b002b7308 */ /* 0x000e620000002400 */
[----:B----4-:R-:W-:Y:S01]  /*2ea0*/  FSEL R40, R40, -INF , P2 ;  /* 0xff80000028287808 */ /* 0x010fe20001000000 */
[----:B------:R-:W-:Y:S01]  /*2eb0*/  FMUL.FTZ R49, R91, UR5 ;  /* 0x000000055b317c20 */ /* 0x000fe20008410000 */
[----:B------:R-:W-:-:S05]  /*2ec0*/  ISETP.GT.AND P2, PT, R2, 0x80, PT ;  /* 0x000000800200780c */ /* 0x000fca0003f44270 */
[----:B------:R-:W4:Y:S01]  /*2ed0*/  MUFU.TANH R50, R50 ;  /* 0x0000003200327308 */ /* 0x000f220000002400 */
[----:B--2---:R-:W-:Y:S01]  /*2ee0*/  FSEL R44, R44, -INF , P3 ;  /* 0xff8000002c2c7808 */ /* 0x004fe20001800000 */
[----:B------:R-:W-:Y:S01]  /*2ef0*/  FMUL.FTZ R86, R97, UR5 ;  /* 0x0000000561567c20 */ /* 0x000fe20008410000 */
[----:B------:R-:W-:-:S05]  /*2f00*/  FMNMX.FTZ R85, R79, R84, !PT ;  /* 0x000000544f557209 */ /* 0x000fca0007810000 */
[----:B------:R-:W2:Y:S01]  /*2f10*/  MUFU.TANH R45, R45 ;  /* 0x0000002d002d7308 */ /* 0x000ea20000002400 */
[----:B-----5:R-:W-:Y:S01]  /*2f20*/  FSEL R41, R41, -INF , P6 ;  /* 0xff80000029297808 */ /* 0x020fe20003000000 */
[----:B------:R-:W-:-:S06]  /*2f30*/  FMUL.FTZ R51, R94, UR5 ;  /* 0x000000055e337c20 */ /* 0x000fcc0008410000 */
[----:B------:R-:W5:Y:S01]  /*2f40*/  MUFU.TANH R52, R52 ;  /* 0x0000003400347308 */ /* 0x000f620000002400 */
[----:B------:R-:W-:Y:S01]  /*2f50*/  FMUL.FTZ R80, R98, UR5 ;  /* 0x0000000562507c20 */ /* 0x000fe20008410000 */
[----:B------:R-:W-:Y:S01]  /*2f60*/  ISETP.GT.AND P6, PT, R2, 0x81, PT ;  /* 0x000000810200780c */ /* 0x000fe20003fc4270 */
[----:B------:R-:W-:Y:S01]  /*2f70*/  FMUL.FTZ R89, R100, UR5 ;  /* 0x0000000564597c20 */ /* 0x000fe20008410000 */
[----:B---3--:R-:W-:Y:S02]  /*2f80*/  FSEL R46, R46, -INF , P2 ;  /* 0xff8000002e2e7808 */ /* 0x008fe40001000000 */
[----:B------:R-:W-:Y:S02]  /*2f90*/  FMNMX.FTZ R85, R44, R85, !PT ;  /* 0x000000552c557209 */ /* 0x000fe40007810000 */
[----:B------:R-:W3:Y:S01]  /*2fa0*/  MUFU.TANH R47, R47 ;  /* 0x0000002f002f7308 */ /* 0x000ee20000002400 */
[----:B0-----:R-:W-:Y:S01]  /*2fb0*/  FSEL R42, R42, -INF , P5 ;  /* 0xff8000002a2a7808 */ /* 0x001fe20002800000 */
[----:B------:R-:W-:Y:S01]  /*2fc0*/  FMUL.FTZ R53, R95, UR5 ;  /* 0x000000055f357c20 */ /* 0x000fe20008410000 */
[----:B------:R-:W-:-:S05]  /*2fd0*/  FMUL.FTZ R81, R99, UR5 ;  /* 0x0000000563517c20 */ /* 0x000fca0008410000 */
[----:B------:R-:W0:Y:S01]  /*2fe0*/  MUFU.TANH R55, R55 ;  /* 0x0000003700377308 */ /* 0x000e220000002400 */
[----:B------:R-:W-:Y:S01]  /*2ff0*/  ISETP.GT.AND P5, PT, R2, 0x88, PT ;  /* 0x000000880200780c */ /* 0x000fe20003fa4270 */
[----:B------:R-:W-:Y:S01]  /*3000*/  FMUL.FTZ R88, R101, UR5 ;  /* 0x0000000565587c20 */ /* 0x000fe20008410000 */
[----:B-1----:R-:W-:Y:S02]  /*3010*/  FSEL R48, R48, -INF , P6 ;  /* 0xff80000030307808 */ /* 0x002fe40003000000 */
[----:B------:R-:W-:-:S03]  /*3020*/  FMNMX.FTZ R85, R46, R85, !PT ;  /* 0x000000552e557209 */ /* 0x000fc60007810000 */
[----:B------:R-:W1:Y:S01]  /*3030*/  MUFU.TANH R49, R49 ;  /* 0x0000003100317308 */ /* 0x000e620000002400 */
[----:B------:R-:W-:Y:S02]  /*3040*/  FSEL R43, R43, -INF , P4 ;  /* 0xff8000002b2b7808 */ /* 0x000fe40002000000 */
[----:B------:R-:W-:-:S05]  /*3050*/  ISETP.GT.AND P4, PT, R2, 0x89, PT ;  /* 0x000000890200780c */ /* 0x000fca0003f84270 */
[----:B------:R-:W1:Y:S01]  /*3060*/  MUFU.TANH R86, R86 ;  /* 0x0000005600567308 */ /* 0x000e620000002400 */
[----:B----4-:R-:W-:Y:S01]  /*3070*/  FSEL R84, R50, -INF , P5 ;  /* 0xff80000032547808 */ /* 0x010fe20002800000 */
[----:B------:R-:W-:Y:S01]  /*3080*/  FMUL.FTZ R90, R104, UR5 ;  /* 0x00000005685a7c20 */ /* 0x000fe20008410000 */
[----:B------:R-:W-:-:S05]  /*3090*/  FMNMX.FTZ R87, R48, R85, !PT ;  /* 0x0000005530577209 */ /* 0x000fca0007810000 */
[----:B------:R-:W4:Y:S01]  /*30a0*/  MUFU.TANH R51, R51 ;  /* 0x0000003300337308 */ /* 0x000f220000002400 */
[----:B--2---:R-:W-:Y:S01]  /*30b0*/  FSEL R45, R45, -INF , P3 ;  /* 0xff8000002d2d7808 */ /* 0x004fe20001800000 */
[----:B------:R-:W-:Y:S01]  /*30c0*/  FMUL.FTZ R82, R102, UR5 ;  /* 0x0000000566527c20 */ /* 0x000fe20008410000 */
[----:B-----5:R-:W-:-:S05]  /*30d0*/  FSEL R85, R52, -INF , P4 ;  /* 0xff80000034557808 */ /* 0x020fca0002000000 */
[----:B------:R-:W2:Y:S01]  /*30e0*/  MUFU.TANH R80, R80 ;  /* 0x0000005000507308 */ /* 0x000ea20000002400 */
[----:B------:R-:W-:Y:S01]  /*30f0*/  ISETP.GT.AND P3, PT, R2, 0x90, PT ;  /* 0x000000900200780c */ /* 0x000fe20003f64270 */
[----:B------:R-:W-:Y:S01]  /*3100*/  FMUL.FTZ R91, R105, UR5 ;  /* 0x00000005695b7c20 */ /* 0x000fe20008410000 */
[----:B------:R-:W-:-:S05]  /*3110*/  FMNMX.FTZ R52, R84, R87, !PT ;  /* 0x0000005754347209 */ /* 0x000fca0007810000 */
[----:B------:R-:W5:Y:S01]  /*3120*/  MUFU.TANH R89, R89 ;  /* 0x0000005900597308 */ /* 0x000f620000002400 */
[----:B---3--:R-:W-:-:S07]  /*3130*/  FSEL R47, R47, -INF , P2 ;  /* 0xff8000002f2f7808 */ /* 0x008fce0001000000 */
[----:B------:R-:W3:Y:S01]  /*3140*/  MUFU.TANH R53, R53 ;  /* 0x0000003500357308 */ /* 0x000ee20000002400 */
[----:B------:R-:W-:-:S07]  /*3150*/  ISETP.GT.AND P2, PT, R2, 0x91, PT ;  /* 0x000000910200780c */ /* 0x000fce0003f44270 */
[----:B------:R-:W3:Y:S01]  /*3160*/  MUFU.TANH R81, R81 ;  /* 0x0000005100517308 */ /* 0x000ee20000002400 */
[----:B0-----:R-:W-:Y:S01]  /*3170*/  FSEL R87, R55, -INF , P3 ;  /* 0xff80000037577808 */ /* 0x001fe20001800000 */
[----:B------:R-:W-:Y:S01]  /*3180*/  FMUL.FTZ R93, R108, UR5 ;  /* 0x000000056c5d7c20 */ /* 0x000fe20008410000 */
[----:B------:R-:W-:-:S05]  /*3190*/  FMNMX.FTZ R52, R85, R52, !PT ;  /* 0x0000003455347209 */ /* 0x000fca0007810000 */
[----:B------:R-:W0:Y:S01]  /*31a0*/  MUFU.TANH R88, R88 ;  /* 0x0000005800587308 */ /* 0x000e220000002400 */
[----:B-1----:R-:W-:Y:S01]  /*31b0*/  FSEL R49, R49, -INF , P6 ;  /* 0xff80000031317808 */ /* 0x002fe20003000000 */
[----:B------:R-:W-:Y:S01]  /*31c0*/  FMUL.FTZ R83, R103, UR5 ;  /* 0x0000000567537c20 */ /* 0x000fe20008410000 */
[----:B------:R-:W-:-:S05]  /*31d0*/  ISETP.GT.AND P6, PT, R2, 0x98, PT ;  /* 0x000000980200780c */ /* 0x000fca0003fc4270 */
[----:B------:R-:W1:Y:S01]  /*31e0*/  MUFU.TANH R90, R90 ;  /* 0x0000005a005a7308 */ /* 0x000e620000002400 */
[----:B------:R-:W-:Y:S01]  /*31f0*/  FSEL R86, R86, -INF , P2 ;  /* 0xff80000056567808 */ /* 0x000fe20001000000 */
[----:B------:R-:W-:Y:S01]  /*3200*/  FMUL.FTZ R95, R109, UR5 ;  /* 0x000000056d5f7c20 */ /* 0x000fe20008410000 */
[----:B------:R-:W-:-:S05]  /*3210*/  FMNMX.FTZ R55, R87, R52, !PT ;  /* 0x0000003457377209 */ /* 0x000fca0007810000 */
[----:B------:R-:W1:Y:S01]  /*3220*/  MUFU.TANH R82, R82 ;  /* 0x0000005200527308 */ /* 0x000e620000002400 */
[----:B----4-:R-:W-:Y:S01]  /*3230*/  FSEL R51, R51, -INF , P5 ;  /* 0xff80000033337808 */ /* 0x010fe20002800000 */
[----:B------:R-:W-:Y:S01]  /*3240*/  FMUL.FTZ R34, R106, UR5 ;  /* 0x000000056a227c20 */ /* 0x000fe20008410000 */
[----:B--2---:R-:W-:-:S05]  /*3250*/  FSEL R50, R80, -INF , P3 ;  /* 0xff80000050327808 */ /* 0x004fca0001800000 */
[----:B------:R-:W2:Y:S01]  /*3260*/  MUFU.TANH R91, R91 ;  /* 0x0000005b005b7308 */ /* 0x000ea20000002400 */
[----:B------:R-:W-:Y:S01]  /*3270*/  ISETP.GT.AND P5, PT, R2, 0x99, PT ;  /* 0x000000990200780c */ /* 0x000fe20003fa4270 */
[----:B------:R-:W-:Y:S01]  /*3280*/  FMUL.FTZ R92, R112, UR5 ;  /* 0x00000005705c7c20 */ /* 0x000fe20008410000 */
[----:B-----5:R-:W-:Y:S02]  /*3290*/  FSEL R89, R89, -INF , P6 ;  /* 0xff80000059597808 */ /* 0x020fe40003000000 */
[----:B------:R-:W-:-:S03]  /*32a0*/  FMNMX.FTZ R80, R86, R55, !PT ;  /* 0x0000003756507209 */ /* 0x000fc60007810000 */
[----:B------:R-:W4:Y:S01]  /*32b0*/  MUFU.TANH R93, R93 ;  /* 0x0000005d005d7308 */ /* 0x000f220000002400 */
[----:B---3--:R-:W-:Y:S01]  /*32c0*/  FSEL R53, R53, -INF , P4 ;  /* 0xff80000035357808 */ /* 0x008fe20002000000 */
[----:B------:R-:W-:Y:S01]  /*32d0*/  FMUL.FTZ R35, R107, UR5 ;  /* 0x000000056b237c20 */ /* 0x000fe20008410000 */
[----:B------:R-:W-:Y:S01]  /*32e0*/  FSEL R52, R81, -INF , P2 ;  /* 0xff80000051347808 */ /* 0x000fe20001000000 */
[----:B------:R-:W-:Y:S01]  /*32f0*/  FMUL.FTZ R94, R113, UR5 ;  /* 0x00000005715e7c20 */ /* 0x000fe20008410000 */
[----:B------:R-:W-:-:S03]  /*3300*/  ISETP.GT.AND P4, PT, R2, 0xa0, PT ;  /* 0x000000a00200780c */ /* 0x000fc60003f84270 */
[----:B------:R-:W3:Y:S01]  /*3310*/  MUFU.TANH R83, R83 ;  /* 0x0000005300537308 */ /* 0x000ee20000002400 */
[----:B0-----:R-:W-:Y:S02]  /*3320*/  FSEL R88, R88, -INF , P5 ;  /* 0xff80000058587808 */ /* 0x001fe40002800000 */
[----:B------:R-:W-:Y:S01]  /*3330*/  FMNMX.FTZ R81, R89, R80, !PT ;  /* 0x0000005059517209 */ /* 0x000fe20007810000 */
[----:B------:R-:W-:-:S04]  /*3340*/  FMUL.FTZ R96, R110, UR5 ;  /* 0x000000056e607c20 */ /* 0x000fc80008410000 */
        /* <DEDUP_REMOVED lines=8> */
[----:B------:R-:W5:Y:S01]  /*33d0*/  MUFU.TANH R92, R92 ;  /* 0x0000005c005c7308 */ /* 0x000f620000002400 */
[----:B--2---:R-:W-:Y:S02]  /*33e0*/  FSEL R91, R91, -INF , P3 ;  /* 0xff8000005b5b7808 */ /* 0x004fe40001800000 */
[----:B------:R-:W-:-:S05]  /*33f0*/  FMNMX.FTZ R82, R90, R81, !PT ;  /* 0x000000515a527209 */ /* 0x000fca0007810000 */
[----:B------:R-:W2:Y:S01]  /*3400*/  MUFU.TANH R35, R35 ;  /* 0x0000002300237308 */ /* 0x000ea20000002400 */
[----:B------:R-:W-:Y:S02]  /*3410*/  ISETP.GT.AND P6, PT, R2, 0xa9, PT ;  /* 0x000000a90200780c */ /* 0x000fe40003fc4270 */
[----:B----4-:R-:W-:-:S05]  /*3420*/  FSEL R93, R93, -INF , P2 ;  /* 0xff8000005d5d7808 */ /* 0x010fca0001000000 */
[----:B------:R-:W4:Y:S01]  /*3430*/  MUFU.TANH R94, R94 ;  /* 0x0000005e005e7308 */ /* 0x000f220000002400 */
[----:B------:R-:W-:-:S07]  /*3440*/  FMNMX.FTZ R82, R91, R82, !PT ;  /* 0x000000525b527209 */ /* 0x000fce0007810000 */
[----:B------:R-:W4:Y:S01]  /*3450*/  MUFU.TANH R96, R96 ;  /* 0x0000006000607308 */ /* 0x000f220000002400 */
[----:B---3--:R-:W-:Y:S02]  /*3460*/  FSEL R80, R83, -INF , P5 ;  /* 0xff80000053507808 */ /* 0x008fe40002800000 */
[----:B------:R-:W-:-:S05]  /*3470*/  ISETP.GT.AND P5, PT, R2, 0xb0, PT ;  /* 0x000000b00200780c */ /* 0x000fca0003fa4270 */
[----:B------:R-:W3:Y:S01]  /*3480*/  MUFU.TANH R97, R97 ;  /* 0x0000006100617308 */ /* 0x000ee20000002400 */
[----:B0-----:R-:W-:Y:S02]  /*3490*/  FSEL R95, R95, -INF , P6 ;  /* 0xff8000005f5f7808 */ /* 0x001fe40003000000 */
[----:B------:R-:W-:-:S05]  /*34a0*/  FMNMX.FTZ R82, R93, R82, !PT ;  /* 0x000000525d527209 */ /* 0x000fca0007810000 */
[----:B------:R-:W0:Y:S01]  /*34b0*/  MUFU.TANH R117, R117 ;  /* 0x0000007500757308 */ /* 0x000e220000002400 */
[----:B-1----:R-:W-:Y:S02]  /*34c0*/  FSEL R83, R34, -INF , P4 ;  /* 0xff80000022537808 */ /* 0x002fe40002000000 */
[----:B------:R-:W-:Y:S02]  /*34d0*/  ISETP.GT.AND P4, PT, R2, 0xb1, PT ;  /* 0x000000b10200780c */ /* 0x000fe40003f84270 */
[----:B-----5:R-:W-:Y:S02]  /*34e0*/  FSEL R92, R92, -INF , P5 ;  /* 0xff8000005c5c7808 */ /* 0x020fe40002800000 */
[----:B------:R-:W-:Y:S02]  /*34f0*/  FMNMX.FTZ R81, R95, R82, !PT ;  /* 0x000000525f517209 */ /* 0x000fe40007810000 */
[----:B--2---:R-:W-:Y:S02]  /*3500*/  FSEL R82, R35, -INF , P3 ;  /* 0xff80000023527808 */ /* 0x004fe40001800000 */
[----:B------:R-:W-:-:S02]  /*3510*/  ISETP.GT.AND P3, PT, R2, 0xb8, PT ;  /* 0x000000b80200780c */ /* 0x000fc40003f64270 */
[----:B----4-:R-:W-:Y:S02]  /*3520*/  FSEL R94, R94, -INF , P4 ;  /* 0xff8000005e5e7808 */ /* 0x010fe40002000000 */
[----:B------:R-:W-:Y:S02]  /*3530*/  FMNMX.FTZ R35, R92, R81, !PT ;  /* 0x000000515c237209 */ /* 0x000fe40007810000 */
[----:B------:R-:W-:Y:S02]  /*3540*/  FSEL R81, R96, -INF , P2 ;  /* 0xff80000060517808 */ /* 0x000fe40001000000 */
[----:B------:R-:W-:Y:S02]  /*3550*/  ISETP.GT.AND P2, PT, R2, 0xb9, PT ;  /* 0x000000b90200780c */ /* 0x000fe40003f44270 */
[----:B---3--:R-:W-:Y:S02]  /*3560*/  FSEL R2, R97, -INF , P3 ;  /* 0xff80000061027808 */ /* 0x008fe40001800000 */
[----:B------:R-:W-:-:S02]  /*3570*/  FMNMX.FTZ R35, R94, R35, !PT ;  /* 0x000000235e237209 */ /* 0x000fc40007810000 */
[----:B0-----:R-:W-:Y:S02]  /*3580*/  FSEL R97, R117, -INF , P2 ;  /* 0xff80000075617808 */ /* 0x001fe40001000000 */
[----:B------:R-:W-:-:S04]  /*3590*/  FMNMX.FTZ R34, R2, R35, !PT ;  /* 0x0000002302227209 */ /* 0x000fc80007810000 */
[----:B------:R-:W-:-:S05]  /*35a0*/  FMNMX.FTZ R98, R97, R34, !PT ;  /* 0x0000002261627209 */ /* 0x000fca0007810000 */
[----:B------:R-:W0:Y:S02]  /*35b0*/  SHFL.BFLY PT, R35, R98, 0x2, 0x1f ;  /* 0x0c401f0062237f89 */ /* 0x000e2400000e0000 */
[----:B0-----:R-:W-:-:S05]  /*35c0*/  FMNMX.FTZ R99, R98, R35, !PT ;  /* 0x0000002362637209 */ /* 0x001fca0007810000 */
[----:B------:R-:W0:Y:S01]  /*35d0*/  SHFL.BFLY PT, R34, R99, 0x1, 0x1f ;  /* 0x0c201f0063227f89 */ /* 0x000e2200000e0000 */
[----:B------:R-:W-:Y:S01]  /*35e0*/  IMAD.U32 R35, RZ, RZ, UR6 ;  /* 0x00000006ff237e24 */ /* 0x000fe2000f8e00ff */
[----:B0-----:R-:W-:-:S04]  /*35f0*/  FMNMX.FTZ R34, R99, R34, !PT ;  /* 0x0000002263227209 */ /* 0x001fc80007810000 */
[C---:B------:R-:W-:Y:S01]  /*3600*/  FSETP.NEU.FTZ.AND P0, PT, R34.reuse, -INF , PT ;  /* 0xff8000002200780b */ /* 0x040fe20003f1d000 */
[----:B------:R-:W-:-:S05]  /*3610*/  FMUL.FTZ R96, R34, R35 ;  /* 0x0000002322607220 */ /* 0x000fca0000410000 */
[----:B------:R-:W-:-:S05]  /*3620*/  FSEL R96, R96, RZ, P0 ;  /* 0x000000ff60607208 */ /* 0x000fca0000000000 */
[-CC-:B------:R-:W-:Y:S01]  /*3630*/  FFMA.FTZ R103, R14, R35.reuse, -R96.reuse ;  /* 0x000000230e677223 */ /* 0x180fe20000010860 */
[-CC-:B------:R-:W-:Y:S01]  /*3640*/  FFMA.FTZ R14, R56, R35.reuse, -R96.reuse ;  /* 0x00000023380e7223 */ /* 0x180fe20000010860 */
[--C-:B------:R-:W-:Y:S01]  /*3650*/  FFMA.FTZ R102, R10, R35, -R96.reuse ;  /* 0x000000230a667223 */ /* 0x100fe20000010860 */
[----:B------:R-:W-:Y:S01]  /*3660*/  FMNMX.FTZ R56, R5, R7, !PT ;  /* 0x0000000705387209 */ /* 0x000fe20007810000 */
[-CC-:B------:R-:W-:Y:S01]  /*3670*/  FFMA.FTZ R10, R12, R35.reuse, -R96.reuse ;  /* 0x000000230c0a7223 */ /* 0x180fe20000010860 */
[-CC-:B------:R-:W-:Y:S01]  /*3680*/  FFMA.FTZ R12, R20, R35.reuse, -R96.reuse ;  /* 0x00000023140c7223 */ /* 0x180fe20000010860 */
[----:B------:R-:W-:Y:S01]  /*3690*/  FFMA.FTZ R20, R58, R35, -R96 ;  /* 0x000000233a147223 */ /* 0x000fe20000010860 */
[----:B------:R-:W-:-:S04]  /*36a0*/  FMNMX.FTZ R58, R9, R56, !PT ;  /* 0x00000038093a7209 */ /* 0x000fc80007810000 */
[----:B------:R-:W-:Y:S01]  /*36b0*/  FMNMX.FTZ R58, R11, R58, !PT ;  /* 0x0000003a0b3a7209 */ /* 0x000fe20007810000 */
[----:B------:R-:W-:-:S03]  /*36c0*/  FFMA.FTZ R105, R54, R35, -R96 ;  /* 0x0000002336697223 */ /* 0x000fc60000010860 */
[----:B------:R-:W-:Y:S01]  /*36d0*/  FMNMX.FTZ R58, R13, R58, !PT ;  /* 0x0000003a0d3a7209 */ /* 0x000fe20007810000 */
[----:B------:R-:W-:-:S03]  /*36e0*/  FFMA.FTZ R54, R59, R35, -R96 ;  /* 0x000000233b367223 */ /* 0x000fc60000010860 */
[----:B------:R-:W-:Y:S01]  /*36f0*/  FMNMX.FTZ R59, R15, R58, !PT ;  /* 0x0000003a0f3b7209 */ /* 0x000fe20007810000 */
[----:B------:R-:W-:-:S03]  /*3700*/  FFMA.FTZ R106, R60, R35, -R96 ;  /* 0x000000233c6a7223 */ /* 0x000fc60000010860 */
[----:B------:R-:W-:Y:S01]  /*3710*/  FMNMX.FTZ R60, R18, R59, !PT ;  /* 0x0000003b123c7209 */ /* 0x000fe20007810000 */
[-CC-:B------:R-:W-:Y:S01]  /*3720*/  FFMA.FTZ R104, R17, R35.reuse, -R96.reuse ;  /* 0x0000002311687223 */ /* 0x180fe20000010860 */
[-CC-:B------:R-:W-:Y:S02]  /*3730*/  FFMA.FTZ R17, R57, R35.reuse, -R96.reuse ;  /* 0x0000002339117223 */ /* 0x180fe40000010860 */
[----:B------:R-:W-:Y:S01]  /*3740*/  FMNMX.FTZ R60, R19, R60, !PT ;  /* 0x0000003c133c7209 */ /* 0x000fe20007810000 */
[----:B------:R-:W-:-:S03]  /*3750*/  FFMA.FTZ R57, R61, R35, -R96 ;  /* 0x000000233d397223 */ /* 0x000fc60000010860 */
[----:B------:R-:W-:-:S04]  /*3760*/  FMNMX.FTZ R61, R21, R60, !PT ;  /* 0x0000003c153d7209 */ /* 0x000fc80007810000 */
        /* <DEDUP_REMOVED lines=9> */
[----:B------:R-:W-:Y:S01]  /*3800*/  FMNMX.FTZ R62, R28, R63, !PT ;  /* 0x0000003f1c3e7209 */ /* 0x000fe20007810000 */
[----:B------:R0:W-:Y:S03]  /*3810*/  MUFU.EX2 R60, R64 ;  /* 0x00000040003c7308 */ /* 0x0001e60000000800 */
[----:B------:R-:W-:Y:S01]  /*3820*/  FMNMX.FTZ R63, R29, R62, !PT ;  /* 0x0000003e1d3f7209 */ /* 0x000fe20007810000 */
[----:B------:R-:W-:-:S03]  /*3830*/  FFMA.FTZ R61, R65, R35, -R96 ;  /* 0x00000023413d7223 */ /* 0x000fc60000010860 */
[----:B0-----:R-:W-:-:S04]  /*3840*/  FMNMX.FTZ R64, R30, R63, !PT ;  /* 0x0000003f1e407209 */ /* 0x001fc80007810000 */
[----:B------:R-:W-:Y:S01]  /*3850*/  FMNMX.FTZ R65, R31, R64, !PT ;  /* 0x000000401f417209 */ /* 0x000fe20007810000 */
[----:B------:R0:W-:Y:S03]  /*3860*/  MUFU.EX2 R56, R106 ;  /* 0x0000006a00387308 */ /* 0x0001e60000000800 */
[----:B------:R-:W-:Y:S01]  /*3870*/  FMNMX.FTZ R64, R32, R65, !PT ;  /* 0x0000004120407209 */ /* 0x000fe20007810000 */
[----:B0-----:R-:W-:-:S03]  /*3880*/  FFMA.FTZ R106, R66, R35, -R96 ;  /* 0x00000023426a7223 */ /* 0x001fc60000010860 */
[----:B------:R-:W-:Y:S01]  /*3890*/  FMNMX.FTZ R66, R33, R64, !PT ;  /* 0x0000004021427209 */ /* 0x000fe20007810000 */
[----:B------:R-:W-:-:S03]  /*38a0*/  FFMA.FTZ R63, R69, R35, -R96 ;  /* 0x00000023453f7223 */ /* 0x000fc60000010860 */
[----:B------:R-:W-:-:S04]  /*38b0*/  FMNMX.FTZ R65, R67, R66, !PT ;  /* 0x0000004243417209 */ /* 0x000fc80007810000 */
[----:B------:R-:W-:Y:S01]  /*38c0*/  FMNMX.FTZ R69, R70, R65, !PT ;  /* 0x0000004146457209 */ /* 0x000fe20007810000 */
[----:B------:R-:W-:-:S03]  /*38d0*/  FFMA.FTZ R68, R68, R35, -R96 ;  /* 0x0000002344447223 */ /* 0x000fc60000010860 */
[----:B------:R-:W-:Y:S01]  /*38e0*/  FMNMX.FTZ R66, R36, R69, !PT ;  /* 0x0000004524427209 */ /* 0x000fe20007810000 */
[----:B------:R0:W-:Y:S03]  /*38f0*/  MUFU.EX2 R62, R68 ;  /* 0x00000044003e7308 */ /* 0x0001e60000000800 */
[----:B------:R-:W-:-:S04]  /*3900*/  FMNMX.FTZ R69, R37, R66, !PT ;  /* 0x0000004225457209 */ /* 0x000fc80007810000 */
[----:B0-----:R-:W-:Y:S01]  /*3910*/  FMNMX.FTZ R68, R38, R69, !PT ;  /* 0x0000004526447209 */ /* 0x001fe20007810000 */
[----:B------:R-:W-:-:S03]  /*3920*/  FFMA.FTZ R71, R71, R35, -R96 ;  /* 0x0000002347477223 */ /* 0x000fc60000010860 */
[----:B------:R-:W-:Y:S01]  /*3930*/  FMNMX.FTZ R69, R39, R68, !PT ;  /* 0x0000004427457209 */ /* 0x000fe20007810000 */
[----:B------:R-:W-:-:S03]  /*3940*/  FFMA.FTZ R107, R72, R35, -R96 ;  /* 0x00000023486b7223 */ /* 0x000fc60000010860 */
[----:B------:R-:W-:Y:S01]  /*3950*/  FMNMX.FTZ R72, R40, R69, !PT ;  /* 0x0000004528487209 */ /* 0x000fe20007810000 */
[----:B------:R0:W-:Y:S01]  /*3960*/  MUFU.EX2 R64, R71 ;  /* 0x0000004700407308 */ /* 0x0001e20000000800 */
[----:B------:R-:W-:Y:S02]  /*3970*/  FFMA.FTZ R108, R74, R35, -R96 ;  /* 0x000000234a6c7223 */ /* 0x000fe40000010860 */
[----:B0-----:R-:W-:-:S04]  /*3980*/  FMNMX.FTZ R71, R41, R72, !PT ;  /* 0x0000004829477209 */ /* 0x001fc80007810000 */
[----:B------:R-:W-:-:S04]  /*3990*/  FMNMX.FTZ R72, R42, R71, !PT ;  /* 0x000000472a487209 */ /* 0x000fc80007810000 */
[----:B------:R-:W-:-:S04]  /*39a0*/  FMNMX.FTZ R74, R43, R72, !PT ;  /* 0x000000482b4a7209 */ /* 0x000fc80007810000 */
[----:B------:R-:W-:-:S04]  /*39b0*/  FMNMX.FTZ R74, R45, R74, !PT ;  /* 0x0000004a2d4a7209 */ /* 0x000fc80007810000 */
[----:B------:R-:W-:Y:S01]  /*39c0*/  FMNMX.FTZ R74, R47, R74, !PT ;  /* 0x0000004a2f4a7209 */ /* 0x000fe20007810000 */
[----:B------:R-:W-:-:S03]  /*39d0*/  FFMA.FTZ R69, R75, R35, -R96 ;  /* 0x000000234b457223 */ /* 0x000fc60000010860 */
[----:B------:R-:W-:Y:S01]  /*39e0*/  FMNMX.FTZ R74, R49, R74, !PT ;  /* 0x0000004a314a7209 */ /* 0x000fe20007810000 */
[----:B------:R-:W-:-:S03]  /*39f0*/  FFMA.FTZ R75, R76, R35, -R96 ;  /* 0x000000234c4b7223 */ /* 0x000fc60000010860 */
[----:B------:R-:W-:-:S04]  /*3a00*/  FMNMX.FTZ R76, R51, R74, !PT ;  /* 0x0000004a334c7209 */ /* 0x000fc80007810000 */
[----:B------:R-:W-:Y:S02]  /*3a10*/  FMNMX.FTZ R71, R53, R76, !PT ;  /* 0x0000004c35477209 */ /* 0x000fe40007810000 */
[----:B------:R-:W-:Y:S01]  /*3a20*/  ISETP.NE.AND P0, PT, R3, RZ, PT ;  /* 0x000000ff0300720c */ /* 0x000fe20003f05270 */
[----:B------:R-:W-:Y:S01]  /*3a30*/  FMUL.FTZ R3, R111, UR5 ;  /* 0x000000056f037c20 */ /* 0x000fe20008410000 */
[----:B------:R-:W-:Y:S01]  /*3a40*/  FMNMX.FTZ R71, R50, R71, !PT ;  /* 0x0000004732477209 */ /* 0x000fe20007810000 */
[----:B------:R-:W-:-:S03]  /*3a50*/  FMUL.FTZ R98, R114, UR5 ;  /* 0x0000000572627c20 */ /* 0x000fc60008410000 */
[----:B------:R-:W-:Y:S01]  /*3a60*/  FMNMX.FTZ R76, R52, R71, !PT ;  /* 0x00000047344c7209 */ /* 0x000fe20007810000 */
[----:B------:R-:W-:Y:S01]  /*3a70*/  MUFU.TANH R3, R3 ;  /* 0x0000000300037308 */ /* 0x000fe20000002400 */
[----:B------:R-:W-:Y:S02]  /*3a80*/  FMUL.FTZ R99, R115, UR5 ;  /* 0x0000000573637c20 */ /* 0x000fe40008410000 */
[----:B------:R-:W-:Y:S01]  /*3a90*/  FMNMX.FTZ R71, R55, R76, !PT ;  /* 0x0000004c37477209 */ /* 0x000fe20007810000 */
[----:B------:R-:W-:-:S03]  /*3aa0*/  FMUL.FTZ R100, R118, UR5 ;  /* 0x0000000576647c20 */ /* 0x000fc60008410000 */
[----:B------:R-:W-:Y:S01]  /*3ab0*/  FMNMX.FTZ R76, R80, R71, !PT ;  /* 0x00000047504c7209 */ /* 0x000fe20007810000 */
[----:B------:R-:W0:Y:S01]  /*3ac0*/  MUFU.TANH R98, R98 ;  /* 0x0000006200627308 */ /* 0x000e220000002400 */
[----:B------:R-:W-:Y:S02]  /*3ad0*/  FMUL.FTZ R101, R119, UR5 ;  /* 0x0000000577657c20 */ /* 0x000fe40008410000 */
[----:B------:R-:W-:-:S05]  /*3ae0*/  FMNMX.FTZ R71, R83, R76, !PT ;  /* 0x0000004c53477209 */ /* 0x000fca0007810000 */
[----:B------:R-:W1:Y:S01]  /*3af0*/  MUFU.TANH R99, R99 ;  /* 0x0000006300637308 */ /* 0x000e620000002400 */
[----:B------:R-:W-:-:S07]  /*3b00*/  FMNMX.FTZ R76, R82, R71, !PT ;  /* 0x00000047524c7209 */ /* 0x000fce0007810000 */
[----:B------:R-:W2:Y:S01]  /*3b10*/  MUFU.TANH R100, R100 ;  /* 0x0000006400647308 */ /* 0x000ea20000002400 */
[----:B------:R-:W-:Y:S02]  /*3b20*/  FMNMX.FTZ R76, R81, R76, !PT ;  /* 0x0000004c514c7209 */ /* 0x000fe40007810000 */
[----:B0-----:R-:W-:-:S05]  /*3b30*/  FSEL R98, R98, -INF , P5 ;  /* 0xff80000062627808 */ /* 0x001fca0002800000 */
[----:B------:R-:W0:Y:S08]  /*3b40*/  MUFU.TANH R101, R101 ;  /* 0x0000006500657308 */ /* 0x000e300000002400 */
[----:B------:R3:W-:Y:S01]  /*3b50*/  MUFU.EX2 R65, R107 ;  /* 0x0000006b00417308 */ /* 0x0007e20000000800 */
[----:B-1----:R-:W-:Y:S02]  /*3b60*/  FSEL R99, R99, -INF , P4 ;  /* 0xff80000063637808 */ /* 0x002fe40002000000 */
[----:B---3--:R-:W-:-:S04]  /*3b70*/  FSEL R107, R3, -INF , P6 ;  /* 0xff800000036b7808 */ /* 0x008fc80003000000 */
[----:B------:R-:W-:Y:S01]  /*3b80*/  FMNMX.FTZ R71, R107, R76, !PT ;  /* 0x0000004c6b477209 */ /* 0x000fe20007810000 */
[----:B------:R-:W-:-:S03]  /*3b90*/  FFMA.FTZ R78, R78, R35, -R96 ;  /* 0x000000234e4e7223 */ /* 0x000fc60000010860 */
[----:B------:R-:W-:Y:S02]  /*3ba0*/  FMNMX.FTZ R76, R98, R71, !PT ;  /* 0x00000047624c7209 */ /* 0x000fe40007810000 */
[----:B--2---:R-:W-:Y:S02]  /*3bb0*/  FSEL R100, R100, -INF , P3 ;  /* 0xff80000064647808 */ /* 0x004fe40001800000 */
[----:B------:R-:W-:Y:S01]  /*3bc0*/  FMNMX.FTZ R71, R99, R76, !PT ;  /* 0x0000004c63477209 */ /* 0x000fe20007810000 */
[----:B------:R1:W-:Y:S01]  /*3bd0*/  MUFU.EX2 R74, R78 ;  /* 0x0000004e004a7308 */ /* 0x0003e20000000800 */
[----:B0-----:R-:W-:Y:S02]  /*3be0*/  FSEL R101, R101, -INF , P2 ;  /* 0xff80000065657808 */ /* 0x001fe40001000000 */
[----:B-1----:R-:W-:-:S04]  /*3bf0*/  FMNMX.FTZ R78, R100, R71, !PT ;  /* 0x00000047644e7209 */ /* 0x002fc80007810000 */
[----:B------:R-:W-:Y:S01]  /*3c00*/  FMNMX.FTZ R71, R101, R78, !PT ;  /* 0x0000004e65477209 */ /* 0x000fe20007810000 */
[----:B------:R0:W-:Y:S04]  /*3c10*/  MUFU.EX2 R68, R108 ;  /* 0x0000006c00447308 */ /* 0x0001e80000000800 */
[----:B0-----:R-:W0:Y:S02]  /*3c20*/  SHFL.BFLY PT, R108, R71, 0x2, 0x1f ;  /* 0x0c401f00476c7f89 */ /* 0x001e2400000e0000 */
[----:B0-----:R-:W-:-:S05]  /*3c30*/  FMNMX.FTZ R108, R71, R108, !PT ;  /* 0x0000006c476c7209 */ /* 0x001fca0007810000 */
[----:B------:R-:W0:Y:S01]  /*3c40*/  SHFL.BFLY PT, R71, R108, 0x1, 0x1f ;  /* 0x0c201f006c477f89 */ /* 0x000e2200000e0000 */
[-CC-:B------:R-:W-:Y:S01]  /*3c50*/  FFMA.FTZ R79, R79, R35.reuse, -R96.reuse ;  /* 0x000000234f4f7223 */ /* 0x180fe20000010860 */
[----:B------:R-:W-:Y:S01]  /*3c60*/  MUFU.EX2 R72, R75 ;  /* 0x0000004b00487308 */ /* 0x000fe20000000800 */
[-CC-:B------:R-:W-:Y:S01]  /*3c70*/  FFMA.FTZ R4, R4, R35.reuse, -R96.reuse ;  /* 0x0000002304047223 */ /* 0x180fe20000010860 */
[----:B------:R-:W-:-:S06]  /*3c80*/  FFMA.FTZ R6, R6, R35, -R96 ;  /* 0x0000002306067223 */ /* 0x000fcc0000010860 */
[----:B------:R1:W-:Y:S01]  /*3c90*/  MUFU.EX2 R75, R79 ;  /* 0x0000004f004b7308 */ /* 0x0003e20000000800 */
[-CC-:B------:R-:W-:Y:S01]  /*3ca0*/  FFMA.FTZ R8, R8, R35.reuse, -R96.reuse ;  /* 0x0000002308087223 */ /* 0x180fe20000010860 */
[-CC-:B-1----:R-:W-:Y:S01]  /*3cb0*/  FFMA.FTZ R79, R89, R35.reuse, -R96.reuse ;  /* 0x00000023594f7223 */ /* 0x182fe20000010860 */
[----:B------:R-:W-:Y:S01]  /*3cc0*/  FFMA.FTZ R89, R92, R35, -R96 ;  /* 0x000000235c597223 */ /* 0x000fe20000010860 */
[----:B0-----:R-:W-:-:S04]  /*3cd0*/  FMNMX.FTZ R71, R108, R71, !PT ;  /* 0x000000476c477209 */ /* 0x001fc80007810000 */
[C---:B------:R-:W-:Y:S01]  /*3ce0*/  FSETP.NEU.FTZ.AND P2, PT, R71.reuse, -INF , PT ;  /* 0xff8000004700780b */ /* 0x040fe20003f5d000 */
[----:B------:R-:W-:Y:S01]  /*3cf0*/  FMUL.FTZ R92, R71, R35 ;  /* 0x00000023475c7220 */ /* 0x000fe20000410000 */
[----:B------:R-:W-:Y:S04]  /*3d00*/  MUFU.EX2 R4, R4 ;  /* 0x0000000400047308 */ /* 0x000fe80000000800 */
[----:B------:R-:W-:-:S04]  /*3d10*/  FSEL R92, R92, RZ, P2 ;  /* 0x000000ff5c5c7208 */ /* 0x000fc80001000000 */
[----:B------:R-:W0:Y:S01]  /*3d20*/  MUFU.EX2 R6, R6 ;  /* 0x0000000600067308 */ /* 0x000e220000000800 */
[-CC-:B------:R-:W-:Y:S01]  /*3d30*/  FFMA.FTZ R5, R5, R35.reuse, -R92.reuse ;  /* 0x0000002305057223 */ /* 0x180fe2000001085c */
[-C--:B------:R-:W-:Y:S01]  /*3d40*/  FFMA.FTZ R7, R7, R35.reuse, -R92 ;  /* 0x0000002307077223 */ /* 0x080fe2000001085c */
[-C--:B------:R-:W-:Y:S01]  /*3d50*/  FFMA.FTZ R73, R73, R35.reuse, -R96 ;  /* 0x0000002349497223 */ /* 0x080fe20000010860 */
[----:B------:R-:W-:-:S04]  /*3d60*/  FFMA.FTZ R9, R9, R35, -R92 ;  /* 0x0000002309097223 */ /* 0x000fc8000001085c */
[----:B------:R-:W1:Y:S01]  /*3d70*/  MUFU.EX2 R8, R8 ;  /* 0x0000000800087308 */ /* 0x000e620000000800 */
        /* <DEDUP_REMOVED lines=9> */
[-C--:B------:R-:W-:Y:S01]  /*3e10*/  FFMA.FTZ R91, R2, R35.reuse, -R96 ;  /* 0x00000023025b7223 */ /* 0x080fe20000010860 */
[----:B------:R-:W-:-:S03]  /*3e20*/  FFMA.FTZ R11, R11, R35, -R92 ;  /* 0x000000230b0b7223 */ /* 0x000fc6000001085c */
[----:B------:R3:W-:Y:S01]  /*3e30*/  MUFU.EX2 R66, R73 ;  /* 0x0000004900427308 */ /* 0x0007e20000000800 */
[-CC-:B------:R-:W-:Y:S01]  /*3e40*/  FFMA.FTZ R44, R44, R35.reuse, -R96.reuse ;  /* 0x000000232c2c7223 */ /* 0x180fe20000010860 */
[-CC-:B------:R-:W-:Y:S01]  /*3e50*/  FFMA.FTZ R46, R46, R35.reuse, -R96.reuse ;  /* 0x000000232e2e7223 */ /* 0x180fe20000010860 */
[-CC-:B------:R-:W-:Y:S01]  /*3e60*/  FFMA.FTZ R90, R94, R35.reuse, -R96.reuse ;  /* 0x000000235e5a7223 */ /* 0x180fe20000010860 */
[-C--:B------:R-:W-:Y:S01]  /*3e70*/  FFMA.FTZ R2, R97, R35.reuse, -R96 ;  /* 0x0000002361027223 */ /* 0x080fe20000010860 */
[----:B------:R-:W-:-:S03]  /*3e80*/  FFMA.FTZ R95, R18, R35, -R92 ;  /* 0x00000023125f7223 */ /* 0x000fc6000001085c */
[----:B------:R-:W-:Y:S01]  /*3e90*/  MUFU.EX2 R5, R5 ;  /* 0x0000000500057308 */ /* 0x000fe20000000800 */
[-CC-:B---3--:R-:W-:Y:S01]  /*3ea0*/  FFMA.FTZ R73, R77, R35.reuse, -R96.reuse ;  /* 0x000000234d497223 */ /* 0x188fe20000010860 */
[-CC-:B------:R-:W-:Y:S01]  /*3eb0*/  FFMA.FTZ R77, R87, R35.reuse, -R96.reuse ;  /* 0x00000023574d7223 */ /* 0x180fe20000010860 */
[-C--:B------:R-:W-:Y:S01]  /*3ec0*/  FFMA.FTZ R87, R93, R35.reuse, -R96 ;  /* 0x000000235d577223 */ /* 0x080fe20000010860 */
[----:B------:R-:W-:-:S04]  /*3ed0*/  FFMA.FTZ R96, R19, R35, -R92 ;  /* 0x0000002313607223 */ /* 0x000fc8000001085c */
[----:B------:R-:W3:Y:S01]  /*3ee0*/  MUFU.EX2 R7, R7 ;  /* 0x0000000700077308 */ /* 0x000ee20000000800 */
[-CC-:B------:R-:W-:Y:S01]  /*3ef0*/  FFMA.FTZ R18, R23, R35.reuse, -R92.reuse ;  /* 0x0000002317127223 */ /* 0x180fe2000001085c */
[-CC-:B------:R-:W-:Y:S01]  /*3f00*/  FFMA.FTZ R19, R24, R35.reuse, -R92.reuse ;  /* 0x0000002318137223 */ /* 0x180fe2000001085c */
[-CC-:B------:R-:W-:Y:S01]  /*3f10*/  FFMA.FTZ R23, R26, R35.reuse, -R92.reuse ;  /* 0x000000231a177223 */ /* 0x180fe2000001085c */
[----:B------:R-:W-:-:S04]  /*3f20*/  FFMA.FTZ R26, R27, R35, -R92 ;  /* 0x000000231b1a7223 */ /* 0x000fc8000001085c */
[----:B------:R-:W4:Y:S01]  /*3f30*/  MUFU.EX2 R10, R10 ;  /* 0x0000000a000a7308 */ /* 0x000f220000000800 */
[-CC-:B------:R-:W-:Y:S01]  /*3f40*/  FFMA.FTZ R24, R67, R35.reuse, -R92.reuse ;  /* 0x0000002343187223 */ /* 0x180fe2000001085c */
[-C--:B------:R-:W-:Y:S01]  /*3f50*/  FFMA.FTZ R27, R28, R35.reuse, -R92 ;  /* 0x000000231c1b7223 */ /* 0x080fe2000001085c */
[----:B0-----:R-:W-:Y:S01]  /*3f60*/  FADD.FTZ R67, R4, R6 ;  /* 0x0000000604437221 */ /* 0x001fe20000010000 */
[----:B------:R-:W-:-:S04]  /*3f70*/  FFMA.FTZ R28, R29, R35, -R92 ;  /* 0x000000231d1c7223 */ /* 0x000fc8000001085c */
[----:B------:R-:W0:Y:S01]  /*3f80*/  MUFU.EX2 R9, R9 ;  /* 0x0000000900097308 */ /* 0x000e220000000800 */
[-CC-:B------:R-:W-:Y:S01]  /*3f90*/  FFMA.FTZ R29, R30, R35.reuse, -R92.reuse ;  /* 0x000000231e1d7223 */ /* 0x180fe2000001085c */
[----:B------:R-:W-:Y:S01]  /*3fa0*/  FFMA.FTZ R30, R31, R35, -R92 ;  /* 0x000000231f1e7223 */ /* 0x000fe2000001085c */
[----:B------:R-:W-:-:S05]  /*3fb0*/  @!P1 VIADD R31, R0, 0x30840 ;  /* 0x00030840001f9836 */ /* 0x000fca0000000000 */
[----:B------:R-:W-:Y:S01]  /*3fc0*/  MUFU.EX2 R103, R103 ;  /* 0x0000006700677308 */ /* 0x000fe20000000800 */
[----:B-1----:R-:W-:Y:S01]  /*3fd0*/  FADD.FTZ R67, R8, R67 ;  /* 0x0000004308437221 */ /* 0x002fe20000010000 */
[----:B------:R-:W-:-:S06]  /*3fe0*/  FFMA.FTZ R93, R13, R35, -R92 ;  /* 0x000000230d5d7223 */ /* 0x000fcc000001085c */
[----:B------:R-:W1:Y:S01]  /*3ff0*/  MUFU.EX2 R11, R11 ;  /* 0x0000000b000b7308 */ /* 0x000e620000000800 */
[----:B------:R-:W-:Y:S01]  /*4000*/  FFMA.FTZ R94, R15, R35, -R92 ;  /* 0x000000230f5e7223 */ /* 0x000fe2000001085c */
[----:B------:R-:W-:Y:S01]  /*4010*/  F2FP.F16.F32.PACK_AB R4, R6, R4 ;  /* 0x000000040604723e */ /* 0x000fe200000000ff */
[----:B--2---:R-:W-:-:S05]  /*4020*/  FADD.FTZ R67, R102, R67 ;  /* 0x0000004366437221 */ /* 0x004fca0000010000 */
[----:B------:R-:W2:Y:S01]  /*4030*/  MUFU.EX2 R104, R104 ;  /* 0x0000006800687308 */ /* 0x000ea20000000800 */
[-CC-:B------:R-:W-:Y:S01]  /*4040*/  FFMA.FTZ R15, R22, R35.reuse, -R92.reuse ;  /* 0x00000023160f7223 */ /* 0x180fe2000001085c */
[----:B------:R-:W-:Y:S01]  /*4050*/  @!P1 PRMT R31, RZ, 0x654, R31 ;  /* 0x00000654ff1f9816 */ /* 0x000fe2000000001f */
[----:B------:R-:W-:Y:S01]  /*4060*/  FFMA.FTZ R22, R25, R35, -R92 ;  /* 0x0000002319167223 */ /* 0x000fe2000001085c */
[----:B------:R-:W-:Y:S01]  /*4070*/  F2FP.F16.F32.PACK_AB R6, R102, R8 ;  /* 0x000000086606723e */ /* 0x000fe200000000ff */
[----:B---3--:R-:W-:-:S03]  /*4080*/  FADD.FTZ R8, R5, R7 ;  /* 0x0000000705087221 */ /* 0x008fc60000010000 */
[----:B------:R-:W3:Y:S01]  /*4090*/  MUFU.EX2 R105, R105 ;  /* 0x0000006900697308 */ /* 0x000ee20000000800 */
[-CC-:B------:R-:W-:Y:S01]  /*40a0*/  FFMA.FTZ R25, R70, R35.reuse, -R92.reuse ;  /* 0x0000002346197223 */ /* 0x180fe2000001085c */
[-CC-:B------:R-:W-:Y:S01]  /*40b0*/  FFMA.FTZ R37, R37, R35.reuse, -R92.reuse ;  /* 0x0000002325257223 */ /* 0x180fe2000001085c */
[----:B----4-:R-:W-:Y:S01]  /*40c0*/  FADD.FTZ R70, R10, R67 ;  /* 0x000000430a467221 */ /* 0x010fe20000010000 */
[-C--:B------:R-:W-:Y:S01]  /*40d0*/  FFMA.FTZ R13, R21, R35.reuse, -R92 ;  /* 0x00000023150d7223 */ /* 0x080fe2000001085c */
[----:B------:R4:W-:Y:S03]  /*40e0*/  @!P1 SYNCS.ARRIVE.TRANS64.RED.A1T0 RZ, [R31+URZ], RZ ;  /* 0x000000ff1fff99a7 */ /* 0x0009e6000810043f */
[----:B------:R-:W5:Y:S01]  /*40f0*/  MUFU.EX2 R12, R12 ;  /* 0x0000000c000c7308 */ /* 0x000f620000000800 */
[----:B0-----:R-:W-:Y:S01]  /*4100*/  FADD.FTZ R8, R9, R8 ;  /* 0x0000000809087221 */ /* 0x001fe20000010000 */
[-CC-:B------:R-:W-:Y:S01]  /*4110*/  FFMA.FTZ R21, R33, R35.reuse, -R92.reuse ;  /* 0x0000002321157223 */ /* 0x180fe2000001085c */
[----:B------:R-:W-:-:S05]  /*4120*/  FFMA.FTZ R33, R38, R35, -R92 ;  /* 0x0000002326217223 */ /* 0x000fca000001085c */
[----:B------:R-:W0:Y:S01]  /*4130*/  MUFU.EX2 R93, R93 ;  /* 0x0000005d005d7308 */ /* 0x000e220000000800 */
[----:B------:R-:W-:Y:S01]  /*4140*/  FFMA.FTZ R38, R40, R35, -R92 ;  /* 0x0000002328267223 */ /* 0x000fe2000001085c */
[----:B-1----:R-:W-:Y:S01]  /*4150*/  FADD.FTZ R40, R11, R8 ;  /* 0x000000080b287221 */ /* 0x002fe20000010000 */
[----:B------:R-:W-:-:S05]  /*4160*/  F2FP.F16.F32.PACK_AB R8, R103, R10 ;  /* 0x0000000a6708723e */ /* 0x000fca00000000ff */
[----:B------:R-:W1:Y:S01]  /*4170*/  MUFU.EX2 R94, R94 ;  /* 0x0000005e005e7308 */ /* 0x000e620000000800 */
[----:B------:R-:W-:-:S07]  /*4180*/  FFMA.FTZ R36, R36, R35, -R92 ;  /* 0x0000002324247223 */ /* 0x000fce000001085c */
[----:B----4-:R4:W-:Y:S08]  /*4190*/  MUFU.EX2 R31, R37 ;  /* 0x00000025001f7308 */ /* 0x0109f00000000800 */
[----:B------:R-:W1:Y:S01]  /*41a0*/  MUFU.EX2 R14, R14 ;  /* 0x0000000e000e7308 */ /* 0x000e620000000800 */
[----:B----4-:R-:W-:-:S04]  /*41b0*/  FADD.FTZ R37, R103, R70 ;  /* 0x0000004667257221 */ /* 0x010fc80000010000 */
[----:B--2---:R-:W-:-:S04]  /*41c0*/  FADD.FTZ R10, R104, R37 ;  /* 0x00000025680a7221 */ /* 0x004fc80000010000 */
[----:B---3--:R-:W-:Y:S01]  /*41d0*/  FADD.FTZ R67, R105, R10 ;  /* 0x0000000a69437221 */ /* 0x008fe20000010000 */
[----:B------:R2:W-:Y:S01]  /*41e0*/  MUFU.EX2 R0, R36 ;  /* 0x0000002400007308 */ /* 0x0005e20000000800 */
[----:B------:R-:W-:Y:S02]  /*41f0*/  F2FP.F16.F32.PACK_AB R5, R7, R5 ;  /* 0x000000050705723e */ /* 0x000fe400000000ff */
[----:B-----5:R-:W-:Y:S01]  /*4200*/  FADD.FTZ R67, R12, R67 ;  /* 0x000000430c437221 */ /* 0x020fe20000010000 */
[----:B------:R-:W-:Y:S01]  /*4210*/  F2FP.F16.F32.PACK_AB R7, R11, R9 ;  /* 0x000000090b07723e */ /* 0x000fe200000000ff */
[----:B--2---:R-:W-:Y:S01]  /*4220*/  FFMA.FTZ R36, R39, R35, -R92 ;  /* 0x0000002327247223 */ /* 0x004fe2000001085c */
[----:B0-----:R-:W-:Y:S01]  /*4230*/  FADD.FTZ R39, R93, R40 ;  /* 0x000000285d277221 */ /* 0x001fe20000010000 */
[----:B-1----:R-:W-:-:S03]  /*4240*/  F2FP.F16.F32.PACK_AB R9, R94, R93 ;  /* 0x0000005d5e09723e */ /* 0x002fc600000000ff */
[----:B------:R-:W-:Y:S01]  /*4250*/  FADD.FTZ R40, R94, R39 ;  /* 0x000000275e287221 */ /* 0x000fe20000010000 */
[----:B------:R-:W-:Y:S02]  /*4260*/  FADD.FTZ R94, R14, R67 ;  /* 0x000000430e5e7221 */ /* 0x000fe40000010000 */
[----:B------:R-:W2:Y:S01]  /*4270*/  LDL R67, [R1+0x1c] ;  /* 0x00001c0001437983 */ /* 0x000ea20000100800 */
[----:B------:R-:W0:Y:S08]  /*4280*/  MUFU.EX2 R95, R95 ;  /* 0x0000005f005f7308 */ /* 0x000e300000000800 */
[----:B------:R-:W1:Y:S08]  /*4290*/  MUFU.EX2 R96, R96 ;  /* 0x0000006000607308 */ /* 0x000e700000000800 */
[----:B------:R-:W3:Y:S01]  /*42a0*/  MUFU.EX2 R13, R13 ;  /* 0x0000000d000d7308 */ /* 0x000ee20000000800 */
[----:B------:R-:W-:Y:S01]  /*42b0*/  FFMA.FTZ R37, R41, R35, -R92 ;  /* 0x0000002329257223 */ /* 0x000fe2000001085c */
[----:B0-----:R-:W-:-:S06]  /*42c0*/  FADD.FTZ R41, R95, R40 ;  /* 0x000000285f297221 */ /* 0x001fcc0000010000 */
[----:B------:R-:W0:Y:S08]  /*42d0*/  MUFU.EX2 R17, R17 ;  /* 0x0000001100117308 */ /* 0x000e300000000800 */
[----:B------:R-:W4:Y:S01]  /*42e0*/  MUFU.EX2 R15, R15 ;  /* 0x0000000f000f7308 */ /* 0x000f220000000800 */
[----:B-1----:R-:W-:-:S07]  /*42f0*/  FADD.FTZ R70, R96, R41 ;  /* 0x0000002960467221 */ /* 0x002fce0000010000 */
[----:B------:R-:W1:Y:S08]  /*4300*/  MUFU.EX2 R20, R20 ;  /* 0x0000001400147308 */ /* 0x000e700000000800 */
[----:B------:R-:W5:Y:S01]  /*4310*/  MUFU.EX2 R18, R18 ;  /* 0x0000001200127308 */ /* 0x000f620000000800 */
[----:B---3--:R-:W-:-:S07]  /*4320*/  FADD.FTZ R70, R13, R70 ;  /* 0x000000460d467221 */ /* 0x008fce0000010000 */
[----:B------:R-:W3:Y:S01]  /*4330*/  MUFU.EX2 R54, R54 ;  /* 0x0000003600367308 */ /* 0x000ee20000000800 */
[----:B------:R-:W-:-:S07]  /*4340*/  FFMA.FTZ R41, R45, R35, -R92 ;  /* 0x000000232d297223 */ /* 0x000fce000001085c */
[----:B------:R-:W3:Y:S01]  /*4350*/  MUFU.EX2 R19, R19 ;  /* 0x0000001300137308 */ /* 0x000ee20000000800 */
[-CC-:B------:R-:W-:Y:S01]  /*4360*/  FFMA.FTZ R40, R43, R35.reuse, -R92.reuse ;  /* 0x000000232b287223 */ /* 0x180fe2000001085c */
[-CC-:B------:R-:W-:Y:S01]  /*4370*/  FFMA.FTZ R45, R51, R35.reuse, -R92.reuse ;  /* 0x00000023332d7223 */ /* 0x180fe2000001085c */
[----:B------:R-:W-:Y:S01]  /*4380*/  FFMA.FTZ R43, R49, R35, -R92 ;  /* 0x00000023312b7223 */ /* 0x000fe2000001085c */
[----:B0-----:R-:W-:-:S04]  /*4390*/  FADD.FTZ R51, R17, R94 ;  /* 0x0000005e11337221 */ /* 0x001fc80000010000 */
[----:B------:R-:W0:Y:S01]  /*43a0*/  MUFU.EX2 R22, R22 ;  /* 0x0000001600167308 */ /* 0x000e220000000800 */
[----:B----4-:R-:W-:Y:S01]  /*43b0*/  FADD.FTZ R49, R15, R70 ;  /* 0x000000460f317221 */ /* 0x010fe20000010000 */
[-CC-:B------:R-:W-:Y:S01]  /*43c0*/  FFMA.FTZ R39, R42, R35.reuse, -R92.reuse ;  /* 0x000000232a277223 */ /* 0x180fe2000001085c */
[----:B------:R-:W-:-:S05]  /*43d0*/  FFMA.FTZ R42, R47, R35, -R92 ;  /* 0x000000232f2a7223 */ /* 0x000fca000001085c */
[----:B------:R-:W4:Y:S01]  /*43e0*/  MUFU.EX2 R57, R57 ;  /* 0x0000003900397308 */ /* 0x000f220000000800 */
[----:B------:R-:W-:Y:S01]  /*43f0*/  FFMA.FTZ R47, R50, R35, -R92 ;  /* 0x00000023322f7223 */ /* 0x000fe2000001085c */
[----:B-1----:R-:W-:Y:S01]  /*4400*/  FADD.FTZ R51, R20, R51 ;  /* 0x0000003314337221 */ /* 0x002fe20000010000 */
[----:B-----5:R-:W-:-:S05]  /*4410*/  FADD.FTZ R50, R18, R49 ;  /* 0x0000003112327221 */ /* 0x020fca0000010000 */
[----:B------:R-:W1:Y:S01]  /*4420*/  MUFU.EX2 R23, R23 ;  /* 0x0000001700177308 */ /* 0x000e620000000800 */
[----:B---3--:R-:W-:Y:S01]  /*4430*/  FADD.FTZ R51, R54, R51 ;  /* 0x0000003336337221 */ /* 0x008fe20000010000 */
[----:B------:R-:W-:-:S06]  /*4440*/  FADD.FTZ R49, R19, R50 ;  /* 0x0000003213317221 */ /* 0x000fcc0000010000 */
[----:B------:R-:W3:Y:S08]  /*4450*/  MUFU.EX2 R58, R58 ;  /* 0x0000003a003a7308 */ /* 0x000ef00000000800 */
[----:B------:R-:W5:Y:S01]  /*4460*/  MUFU.EX2 R26, R26 ;  /* 0x0000001a001a7308 */ /* 0x000f620000000800 */
[----:B------:R-:W-:Y:S01]  /*4470*/  FADD.FTZ R70, R56, R51 ;  /* 0x0000003338467221 */ /* 0x000fe20000010000 */
[----:B0-----:R-:W-:-:S06]  /*4480*/  FADD.FTZ R50, R22, R49 ;  /* 0x0000003116327221 */ /* 0x001fcc0000010000 */
[----:B------:R-:W0:Y:S08]  /*4490*/  MUFU.EX2 R59, R59 ;  /* 0x0000003b003b7308 */ /* 0x000e300000000800 */
[----:B------:R-:W0:Y:S01]  /*44a0*/  MUFU.EX2 R27, R27 ;  /* 0x0000001b001b7308 */ /* 0x000e220000000800 */
[----:B----4-:R-:W-:Y:S01]  /*44b0*/  FADD.FTZ R51, R57, R70 ;  /* 0x0000004639337221 */ /* 0x010fe20000010000 */
[----:B-1----:R-:W-:-:S06]  /*44c0*/  FADD.FTZ R49, R23, R50 ;  /* 0x0000003217317221 */ /* 0x002fcc0000010000 */
[----:B------:R-:W1:Y:S01]  /*44d0*/  MUFU.EX2 R28, R28 ;  /* 0x0000001c001c7308 */ /* 0x000e620000000800 */
[----:B------:R-:W-:Y:S01]  /*44e0*/  FFMA.FTZ R32, R32, R35, -R92 ;  /* 0x0000002320207223 */ /* 0x000fe2000001085c */
[----:B---3--:R-:W-:-:S06]  /*44f0*/  FADD.FTZ R70, R58, R51 ;  /* 0x000000333a467221 */ /* 0x008fcc0000010000 */
[----:B------:R-:W3:Y:S01]  /*4500*/  MUFU.EX2 R61, R61 ;  /* 0x0000003d003d7308 */ /* 0x000ee20000000800 */
[----:B-----5:R-:W-:-:S07]  /*4510*/  FADD.FTZ R50, R26, R49 ;  /* 0x000000311a327221 */ /* 0x020fce0000010000 */
[----:B------:R-:W4:Y:S01]  /*4520*/  MUFU.EX2 R29, R29 ;  /* 0x0000001d001d7308 */ /* 0x000f220000000800 */
[----:B0-----:R-:W-:Y:S01]  /*4530*/  FADD.FTZ R51, R59, R70 ;  /* 0x000000463b337221 */ /* 0x001fe20000010000 */
[----:B------:R-:W-:-:S06]  /*4540*/  FADD.FTZ R49, R27, R50 ;  /* 0x000000321b317221 */ /* 0x000fcc0000010000 */
[----:B------:R-:W0:Y:S08]  /*4550*/  MUFU.EX2 R106, R106 ;  /* 0x0000006a006a7308 */ /* 0x000e300000000800 */
[----:B------:R-:W5:Y:S01]  /*4560*/  MUFU.EX2 R30, R30 ;  /* 0x0000001e001e7308 */ /* 0x000f620000000800 */
[----:B------:R-:W-:Y:S01]  /*4570*/  FADD.FTZ R70, R60, R51 ;  /* 0x000000333c467221 */ /* 0x000fe20000010000 */
[----:B-1----:R-:W-:-:S06]  /*4580*/  FADD.FTZ R50, R28, R49 ;  /* 0x000000311c327221 */ /* 0x002fcc0000010000 */
[----:B------:R-:W1:Y:S01]  /*4590*/  MUFU.EX2 R32, R32 ;  /* 0x0000002000207308 */ /* 0x000e620000000800 */
[----:B---3--:R-:W-:Y:S01]  /*45a0*/  FADD.FTZ R51, R61, R70 ;  /* 0x000000463d337221 */ /* 0x008fe20000010000 */
[----:B----4-:R-:W-:-:S06]  /*45b0*/  FADD.FTZ R49, R29, R50 ;  /* 0x000000321d317221 */ /* 0x010fcc0000010000 */
[----:B------:R-:W3:Y:S08]  /*45c0*/  MUFU.EX2 R63, R63 ;  /* 0x0000003f003f7308 */ /* 0x000ef00000000800 */
[----:B------:R-:W4:Y:S01]  /*45d0*/  MUFU.EX2 R21, R21 ;  /* 0x0000001500157308 */ /* 0x000f220000000800 */
[----:B0-----:R-:W-:Y:S01]  /*45e0*/  FADD.FTZ R51, R106, R51 ;  /* 0x000000336a337221 */ /* 0x001fe20000010000 */
[----:B-----5:R-:W-:-:S06]  /*45f0*/  FADD.FTZ R49, R30, R49 ;  /* 0x000000311e317221 */ /* 0x020fcc0000010000 */
[----:B------:R-:W0:Y:S01]  /*4600*/  MUFU.EX2 R24, R24 ;  /* 0x0000001800187308 */ /* 0x000e220000000800 */
[----:B------:R-:W-:Y:S01]  /*4610*/  F2FP.F16.F32.PACK_AB R12, R14, R12 ;  /* 0x0000000c0e0c723e */ /* 0x000fe200000000ff */
[----:B------:R-:W-:Y:S01]  /*4620*/  FADD.FTZ R70, R62, R51 ;  /* 0x000000333e467221 */ /* 0x000fe20000010000 */
[----:B------:R-:W-:-:S05]  /*4630*/  F2FP.F16.F32.PACK_AB R14, R20, R17 ;  /* 0x00000011140e723e */ /* 0x000fca00000000ff */
[----:B------:R-:W5:Y:S01]  /*4640*/  MUFU.EX2 R25, R25 ;  /* 0x0000001900197308 */ /* 0x000f620000000800 */
[----:B-1----:R-:W-:Y:S01]  /*4650*/  FADD.FTZ R20, R32, R49 ;  /* 0x0000003120147221 */ /* 0x002fe20000010000 */
[----:B------:R-:W-:Y:S01]  /*4660*/  F2FP.F16.F32.PACK_AB R10, R105, R104 ;  /* 0x00000068690a723e */ /* 0x000fe200000000ff */
[----:B------:R3:W-:Y:S01]  /*4670*/  STSM.16.M88.4 [R153+0x1e800], R4 ;  /* 0x01e8000499007844 */ /* 0x0007e20000000200 */
[----:B------:R-:W-:-:S04]  /*4680*/  F2FP.F16.F32.PACK_AB R11, R96, R95 ;  /* 0x0000005f600b723e */ /* 0x000fc800000000ff */
[----:B------:R-:W1:Y:S01]  /*4690*/  MUFU.EX2 R69, R69 ;  /* 0x0000004500457308 */ /* 0x000e620000000800 */
[----:B------:R0:W-:Y:S01]  /*46a0*/  STSM.16.M88.4 [R137], R8 ;  /* 0x0000000889007844 */ /* 0x0001e20000000200 */
[----:B---3--:R-:W-:Y:S01]  /*46b0*/  FADD.FTZ R7, R63, R70 ;  /* 0x000000463f077221 */ /* 0x008fe20000010000 */
[----:B----4-:R-:W-:-:S05]  /*46c0*/  FADD.FTZ R5, R21, R20 ;  /* 0x0000001415057221 */ /* 0x010fca0000010000 */
[----:B------:R-:W3:Y:S01]  /*46d0*/  MUFU.EX2 R33, R33 ;  /* 0x0000002100217308 */ /* 0x000ee20000000800 */
[----:B0-----:R-:W-:Y:S01]  /*46e0*/  FADD.FTZ R10, R64, R7 ;  /* 0x00000007400a7221 */ /* 0x001fe20000010000 */
[----:B------:R-:W-:-:S06]  /*46f0*/  FADD.FTZ R8, R24, R5 ;  /* 0x0000000518087221 */ /* 0x000fcc0000010000 */
[----:B------:R-:W0:Y:S01]  /*4700*/  MUFU.EX2 R36, R36 ;  /* 0x0000002400247308 */ /* 0x000e220000000800 */
[----:B------:R-:W-:Y:S01]  /*4710*/  FADD.FTZ R7, R65, R10 ;  /* 0x0000000a41077221 */ /* 0x000fe20000010000 */
[----:B-----5:R-:W-:-:S03]  /*4720*/  FADD.FTZ R5, R25, R8 ;  /* 0x0000000819057221 */ /* 0x020fc60000010000 */
[----:B------:R-:W-:Y:S01]  /*4730*/  FADD.FTZ R7, R66, R7 ;  /* 0x0000000742077221 */ /* 0x000fe20000010000 */
[----:B------:R-:W-:Y:S02]  /*4740*/  FADD.FTZ R8, R0, R5 ;  /* 0x0000000500087221 */ /* 0x000fe40000010000 */
[----:B------:R-:W4:Y:S01]  /*4750*/  MUFU.EX2 R73, R73 ;  /* 0x0000004900497308 */ /* 0x000f220000000800 */
[----:B------:R-:W-:Y:S01]  /*4760*/  FADD.FTZ R10, R68, R7 ;  /* 0x00000007440a7221 */ /* 0x000fe20000010000 */
[----:B------:R-:W-:-:S06]  /*4770*/  FADD.FTZ R8, R31, R8 ;  /* 0x000000081f087221 */ /* 0x000fcc0000010000 */
[----:B------:R-:W5:Y:S01]  /*4780*/  MUFU.EX2 R38, R38 ;  /* 0x0000002600267308 */ /* 0x000f620000000800 */
[----:B-1----:R-:W-:Y:S01]  /*4790*/  FADD.FTZ R11, R69, R10 ;  /* 0x0000000a450b7221 */ /* 0x002fe20000010000 */
[----:B---3--:R-:W-:-:S06]  /*47a0*/  FADD.FTZ R9, R33, R8 ;  /* 0x0000000821097221 */ /* 0x008fcc0000010000 */
[----:B------:R-:W1:Y:S01]  /*47b0*/  MUFU.EX2 R37, R37 ;  /* 0x0000002500257308 */ /* 0x000e620000000800 */
[----:B------:R-:W-:Y:S01]  /*47c0*/  FADD.FTZ R8, R72, R11 ;  /* 0x0000000b48087221 */ /* 0x000fe20000010000 */
[----:B0-----:R-:W-:-:S06]  /*47d0*/  FADD.FTZ R9, R36, R9 ;  /* 0x0000000924097221 */ /* 0x001fcc0000010000 */
[----:B------:R-:W0:Y:S01]  /*47e0*/  MUFU.EX2 R39, R39 ;  /* 0x0000002700277308 */ /* 0x000e220000000800 */
[----:B----4-:R-:W-:Y:S01]  /*47f0*/  FADD.FTZ R11, R73, R8 ;  /* 0x00000008490b7221 */ /* 0x010fe20000010000 */
[----:B-----5:R-:W-:-:S06]  /*4800*/  FADD.FTZ R8, R38, R9 ;  /* 0x0000000926087221 */ /* 0x020fcc0000010000 */
[----:B------:R-:W3:Y:S01]  /*4810*/  MUFU.EX2 R44, R44 ;  /* 0x0000002c002c7308 */ /* 0x000ee20000000800 */
[----:B------:R-:W-:-:S07]  /*4820*/  F2FP.F16.F32.PACK_AB R13, R15, R13 ;  /* 0x0000000d0f0d723e */ /* 0x000fce00000000ff */
[----:B------:R-:W4:Y:S01]  /*4830*/  MUFU.EX2 R40, R40 ;  /* 0x0000002800287308 */ /* 0x000f220000000800 */
[----:B------:R-:W-:Y:S01]  /*4840*/  F2FP.F16.F32.PACK_AB R15, R19, R18 ;  /* 0x00000012130f723e */ /* 0x000fe200000000ff */
[----:B------:R-:W-:-:S06]  /*4850*/  FADD.FTZ R18, R74, R11 ;  /* 0x0000000b4a127221 */ /* 0x000fcc0000010000 */
[----:B------:R-:W5:Y:S01]  /*4860*/  MUFU.EX2 R46, R46 ;  /* 0x0000002e002e7308 */ /* 0x000f620000000800 */
[----:B-1----:R-:W-:-:S07]  /*4870*/  FADD.FTZ R10, R37, R8 ;  /* 0x00000008250a7221 */ /* 0x002fce0000010000 */
[----:B------:R-:W1:Y:S01]  /*4880*/  MUFU.EX2 R41, R41 ;  /* 0x0000002900297308 */ /* 0x000e620000000800 */
[----:B------:R-:W-:Y:S01]  /*4890*/  FADD.FTZ R11, R75, R18 ;  /* 0x000000124b0b7221 */ /* 0x000fe20000010000 */
[----:B0-----:R-:W-:-:S06]  /*48a0*/  FADD.FTZ R9, R39, R10 ;  /* 0x0000000a27097221 */ /* 0x001fcc0000010000 */
[----:B------:R-:W0:Y:S08]  /*48b0*/  MUFU.EX2 R3, R3 ;  /* 0x0000000300037308 */ /* 0x000e300000000800 */
[----:B------:R-:W-:Y:S01]  /*48c0*/  MUFU.EX2 R42, R42 ;  /* 0x0000002a002a7308 */ /* 0x000fe20000000800 */
[----:B------:R-:W-:Y:S01]  /*48d0*/  FFMA.FTZ R53, R53, R35, -R92 ;  /* 0x0000002335357223 */ /* 0x000fe2000001085c */
[----:B------:R-:W-:Y:S01]  /*48e0*/  F2FP.F16.F32.PACK_AB R58, R58, R57 ;  /* 0x000000393a3a723e */ /* 0x000fe200000000ff */
[----:B------:R4:W-:Y:S05]  /*48f0*/  STSM.16.M88.4 [R155], R12 ;  /* 0x0000000c9b007844 */ /* 0x0009ea0000000200 */
[----:B------:R-:W2:Y:S01]  /*4900*/  MUFU.EX2 R48, R48 ;  /* 0x0000003000307308 */ /* 0x000ea20000000800 */
[----:B------:R-:W-:Y:S01]  /*4910*/  F2FP.F16.F32.PACK_AB R4, R60, R59 ;  /* 0x0000003b3c04723e */ /* 0x000fe200000000ff */
[----:B---3--:R-:W-:Y:S01]  /*4920*/  FADD.FTZ R11, R44, R11 ;  /* 0x0000000b2c0b7221 */ /* 0x008fe20000010000 */
[----:B------:R-:W-:-:S05]  /*4930*/  F2FP.F16.F32.PACK_AB R56, R56, R54 ;  /* 0x000000363838723e */ /* 0x000fca00000000ff */
[----:B------:R-:W3:Y:S01]  /*4940*/  MUFU.EX2 R43, R43 ;  /* 0x0000002b002b7308 */ /* 0x000ee20000000800 */
[----:B------:R-:W-:Y:S02]  /*4950*/  F2FP.F16.F32.PACK_AB R57, R23, R22 ;  /* 0x000000161739723e */ /* 0x000fe400000000ff */
[----:B------:R-:W-:Y:S01]  /*4960*/  F2FP.F16.F32.PACK_AB R59, R27, R26 ;  /* 0x0000001a1b3b723e */ /* 0x000fe200000000ff */
[----:B----4-:R-:W-:Y:S01]  /*4970*/  FADD.FTZ R12, R40, R9 ;  /* 0x00000009280c7221 */ /* 0x010fe20000010000 */
[----:B------:R-:W-:-:S03]  /*4980*/  F2FP.F16.F32.PACK_AB R6, R106, R61 ;  /* 0x0000003d6a06723e */ /* 0x000fc600000000ff */
[----:B------:R-:W4:Y:S01]  /*4990*/  MUFU.EX2 R76, R76 ;  /* 0x0000004c004c7308 */ /* 0x000f220000000800 */
[----:B------:R-:W-:Y:S02]  /*49a0*/  F2FP.F16.F32.PACK_AB R5, R29, R28 ;  /* 0x0000001c1d05723e */ /* 0x000fe400000000ff */
[----:B------:R-:W-:Y:S01]  /*49b0*/  F2FP.F16.F32.PACK_AB R7, R32, R30 ;  /* 0x0000001e2007723e */ /* 0x000fe200000000ff */
[----:B-----5:R-:W-:-:S04]  /*49c0*/  FADD.FTZ R14, R46, R11 ;  /* 0x0000000b2e0e7221 */ /* 0x020fc80000010000 */
[----:B------:R-:W5:Y:S01]  /*49d0*/  MUFU.EX2 R45, R45 ;  /* 0x0000002d002d7308 */ /* 0x000f620000000800 */
[----:B-1----:R-:W-:Y:S01]  /*49e0*/  FADD.FTZ R11, R41, R12 ;  /* 0x0000000c290b7221 */ /* 0x002fe20000010000 */
[----:B------:R-:W-:Y:S01]  /*49f0*/  FFMA.FTZ R52, R52, R35, -R92 ;  /* 0x0000002334347223 */ /* 0x000fe2000001085c */
[----:B------:R-:W-:Y:S05]  /*4a00*/  STSM.16.M88.4 [R154], R56 ;  /* 0x000000389a007844 */ /* 0x000fea0000000200 */
[----:B------:R-:W1:Y:S01]  /*4a10*/  MUFU.EX2 R77, R77 ;  /* 0x0000004d004d7308 */ /* 0x000e620000000800 */
[----:B------:R3:W-:Y:S01]  /*4a20*/  STSM.16.M88.4 [R153+0x24800], R4 ;  /* 0x0248000499007844 */ /* 0x0007e20000000200 */
[----:B0-----:R-:W-:-:S06]  /*4a30*/  FADD.FTZ R13, R3, R14 ;  /* 0x0000000e030d7221 */ /* 0x001fcc0000010000 */
[----:B------:R-:W0:Y:S01]  /*4a40*/  MUFU.EX2 R50, R53 ;  /* 0x0000003500327308 */ /* 0x000e220000000800 */
[----:B------:R-:W-:Y:S01]  /*4a50*/  FFMA.FTZ R55, R55, R35, -R92 ;  /* 0x0000002337377223 */ /* 0x000fe2000001085c */
[----:B--2---:R-:W-:-:S06]  /*4a60*/  FADD.FTZ R13, R48, R13 ;  /* 0x0000000d300d7221 */ /* 0x004fcc0000010000 */
[----:B------:R-:W2:Y:S01]  /*4a70*/  MUFU.EX2 R78, R78 ;  /* 0x0000004e004e7308 */ /* 0x000ea20000000800 */
[----:B---3--:R-:W-:Y:S01]  /*4a80*/  F2FP.F16.F32.PACK_AB R7, R0, R25 ;  /* 0x000000190007723e */ /* 0x008fe200000000ff */
[----:B------:R-:W-:-:S06]  /*4a90*/  FADD.FTZ R0, R42, R11 ;  /* 0x0000000b2a007221 */ /* 0x000fcc0000010000 */
[----:B------:R-:W-:Y:S01]  /*4aa0*/  MUFU.EX2 R17, R47 ;  /* 0x0000002f00117308 */ /* 0x000fe20000000800 */
[----:B------:R-:W-:Y:S01]  /*4ab0*/  FADD.FTZ R12, R43, R0 ;  /* 0x000000002b0c7221 */ /* 0x000fe20000010000 */
[----:B------:R-:W-:Y:S01]  /*4ac0*/  FFMA.FTZ R80, R80, R35, -R92 ;  /* 0x0000002350507223 */ /* 0x000fe2000001085c */
[----:B----4-:R-:W-:-:S05]  /*4ad0*/  FADD.FTZ R14, R76, R13 ;  /* 0x0000000d4c0e7221 */ /* 0x010fca0000010000 */
[----:B------:R-:W3:Y:S01]  /*4ae0*/  MUFU.EX2 R79, R79 ;  /* 0x0000004f004f7308 */ /* 0x000ee20000000800 */
[----:B------:R-:W-:Y:S01]  /*4af0*/  F2FP.F16.F32.PACK_AB R4, R63, R62 ;  /* 0x0000003e3f04723e */ /* 0x000fe200000000ff */
[----:B-----5:R-:W-:Y:S01]  /*4b00*/  FADD.FTZ R13, R45, R12 ;  /* 0x0000000c2d0d7221 */ /* 0x020fe20000010000 */
[----:B------:R-:W-:-:S05]  /*4b10*/  F2FP.F16.F32.PACK_AB R6, R65, R64 ;  /* 0x000000404106723e */ /* 0x000fca00000000ff */
[----:B------:R-:W4:Y:S01]  /*4b20*/  MUFU.EX2 R52, R52 ;  /* 0x0000003400347308 */ /* 0x000f220000000800 */
[----:B------:R-:W-:Y:S01]  /*4b30*/  F2FP.F16.F32.PACK_AB R5, R24, R21 ;  /* 0x000000151805723e */ /* 0x000fe200000000ff */
[----:B------:R-:W-:Y:S01]  /*4b40*/  FFMA.FTZ R83, R83, R35, -R92 ;  /* 0x0000002353537223 */ /* 0x000fe2000001085c */
[----:B------:R-:W-:Y:S02]  /*4b50*/  F2FP.F16.F32.PACK_AB R8, R68, R66 ;  /* 0x000000424408723e */ /* 0x000fe400000000ff */
[----:B------:R-:W-:-:S03]  /*4b60*/  F2FP.F16.F32.PACK_AB R10, R72, R69 ;  /* 0x00000045480a723e */ /* 0x000fc600000000ff */
[----:B------:R-:W5:Y:S01]  /*4b70*/  MUFU.EX2 R84, R84 ;  /* 0x0000005400547308 */ /* 0x000f620000000800 */
[----:B------:R-:W-:Y:S02]  /*4b80*/  F2FP.F16.F32.PACK_AB R9, R33, R31 ;  /* 0x0000001f2109723e */ /* 0x000fe400000000ff */
[----:B------:R-:W-:Y:S01]  /*4b90*/  F2FP.F16.F32.PACK_AB R11, R38, R36 ;  /* 0x00000024260b723e */ /* 0x000fe200000000ff */
[----:B-1----:R-:W-:-:S04]  /*4ba0*/  FADD.FTZ R15, R77, R14 ;  /* 0x0000000e4d0f7221 */ /* 0x002fc80000010000 */
[----:B------:R-:W1:Y:S01]  /*4bb0*/  MUFU.EX2 R55, R55 ;  /* 0x0000003700377308 */ /* 0x000e620000000800 */
[----:B0-----:R-:W-:Y:S01]  /*4bc0*/  FADD.FTZ R12, R50, R13 ;  /* 0x0000000d320c7221 */ /* 0x001fe20000010000 */
[-CC-:B------:R-:W-:Y:S01]  /*4bd0*/  FFMA.FTZ R82, R82, R35.reuse, -R92.reuse ;  /* 0x0000002352527223 */ /* 0x180fe2000001085c */
[----:B------:R3:W-:Y:S05]  /*4be0*/  STSM.16.M88.4 [R67], R4 ;  /* 0x0000000443007844 */ /* 0x0007ea0000000200 */
[----:B------:R-:W0:Y:S01]  /*4bf0*/  MUFU.EX2 R85, R85 ;  /* 0x0000005500557308 */ /* 0x000e220000000800 */
[----:B------:R4:W-:Y:S01]  /*4c00*/  STSM.16.M88.4 [R155+0x6000], R8 ;  /* 0x006000089b007844 */ /* 0x0009e20000000200 */
[----:B--2---:R-:W-:Y:S01]  /*4c10*/  FADD.FTZ R14, R78, R15 ;  /* 0x0000000f4e0e7221 */ /* 0x004fe20000010000 */
[-CC-:B------:R-:W-:Y:S01]  /*4c20*/  FFMA.FTZ R81, R81, R35.reuse, -R92.reuse ;  /* 0x0000002351517223 */ /* 0x180fe2000001085c */
[-CC-:B------:R-:W-:Y:S01]  /*4c30*/  FFMA.FTZ R107, R107, R35.reuse, -R92.reuse ;  /* 0x000000236b6b7223 */ /* 0x180fe2000001085c */
[----:B------:R-:W-:Y:S01]  /*4c40*/  FFMA.FTZ R98, R98, R35, -R92 ;  /* 0x0000002362627223 */ /* 0x000fe2000001085c */
[----:B------:R-:W2:Y:S02]  /*4c50*/  LDL R21, [R1+0x18] ;  /* 0x0000180001157983 */ /* 0x000ea40000100800 */
[----:B------:R-:W0:Y:S01]  /*4c60*/  MUFU.EX2 R80, R80 ;  /* 0x0000005000507308 */ /* 0x000e220000000800 */
[----:B---3--:R-:W-:-:S07]  /*4c70*/  FADD.FTZ R7, R79, R14 ;  /* 0x0000000e4f077221 */ /* 0x008fce0000010000 */
[----:B------:R-:W3:Y:S01]  /*4c80*/  MUFU.EX2 R86, R86 ;  /* 0x0000005600567308 */ /* 0x000ee20000000800 */
[----:B----4-:R-:W-:Y:S01]  /*4c90*/  F2FP.F16.F32.PACK_AB R8, R3, R46 ;  /* 0x0000002e0308723e */ /* 0x010fe200000000ff */
[----:B------:R-:W-:-:S06]  /*4ca0*/  FADD.FTZ R3, R17, R12 ;  /* 0x0000000c11037221 */ /* 0x000fcc0000010000 */
[----:B------:R-:W4:Y:S01]  /*4cb0*/  MUFU.EX2 R83, R83 ;  /* 0x0000005300537308 */ /* 0x000f220000000800 */
[----:B------:R-:W-:Y:S01]  /*4cc0*/  FADD.FTZ R12, R52, R3 ;  /* 0x00000003340c7221 */ /* 0x000fe20000010000 */
[----:B-----5:R-:W-:-:S06]  /*4cd0*/  FADD.FTZ R18, R84, R7 ;  /* 0x0000000754127221 */ /* 0x020fcc0000010000 */
[----:B------:R-:W5:Y:S01]  /*4ce0*/  MUFU.EX2 R87, R87 ;  /* 0x0000005700577308 */ /* 0x000f620000000800 */
[----:B-1----:R-:W-:-:S07]  /*4cf0*/  FADD.FTZ R3, R55, R12 ;  /* 0x0000000c37037221 */ /* 0x002fce0000010000 */
[----:B------:R-:W1:Y:S01]  /*4d00*/  MUFU.EX2 R82, R82 ;  /* 0x0000005200527308 */ /* 0x000e620000000800 */
[----:B0-----:R-:W-:Y:S01]  /*4d10*/  FADD.FTZ R15, R85, R18 ;  /* 0x00000012550f7221 */ /* 0x001fe20000010000 */
[----:B------:R-:W-:-:S06]  /*4d20*/  FADD.FTZ R12, R80, R3 ;  /* 0x00000003500c7221 */ /* 0x000fcc0000010000 */
[----:B------:R-:W0:Y:S08]  /*4d30*/  MUFU.EX2 R88, R88 ;  /* 0x0000005800587308 */ /* 0x000e300000000800 */
[----:B------:R-:W0:Y:S01]  /*4d40*/  MUFU.EX2 R81, R81 ;  /* 0x0000005100517308 */ /* 0x000e220000000800 */
[----:B---3--:R-:W-:Y:S01]  /*4d50*/  FADD.FTZ R18, R86, R15 ;  /* 0x0000000f56127221 */ /* 0x008fe20000010000 */
[----:B----4-:R-:W-:-:S06]  /*4d60*/  FADD.FTZ R3, R83, R12 ;  /* 0x0000000c53037221 */ /* 0x010fcc0000010000 */
[----:B------:R-:W3:Y:S08]  /*4d70*/  MUFU.EX2 R89, R89 ;  /* 0x0000005900597308 */ /* 0x000ef00000000800 */
[----:B------:R-:W4:Y:S01]  /*4d80*/  MUFU.EX2 R0, R107 ;  /* 0x0000006b00007308 */ /* 0x000f220000000800 */
[----:B-----5:R-:W-:Y:S01]  /*4d90*/  FADD.FTZ R15, R87, R18 ;  /* 0x00000012570f7221 */ /* 0x020fe20000010000 */
[----:B-1----:R-:W-:-:S06]  /*4da0*/  FADD.FTZ R12, R82, R3 ;  /* 0x00000003520c7221 */ /* 0x002fcc0000010000 */
[----:B------:R-:W1:Y:S01]  /*4db0*/  MUFU.EX2 R13, R98 ;  /* 0x00000062000d7308 */ /* 0x000e620000000800 */
[----:B0-----:R-:W-:Y:S01]  /*4dc0*/  FADD.FTZ R18, R88, R15 ;  /* 0x0000000f58127221 */ /* 0x001fe20000010000 */
[----:B------:R-:W-:-:S03]  /*4dd0*/  FADD.FTZ R15, R81, R12 ;  /* 0x0000000c510f7221 */ /* 0x000fc60000010000 */
[----:B---3--:R-:W-:Y:S01]  /*4de0*/  FADD.FTZ R19, R89, R18 ;  /* 0x0000001259137221 */ /* 0x008fe20000010000 */
[----:B----4-:R-:W-:-:S04]  /*4df0*/  FADD.FTZ R18, R0, R15 ;  /* 0x0000000f00127221 */ /* 0x010fc80000010000 */
[----:B-1----:R-:W-:Y:S02]  /*4e00*/  FADD.FTZ R15, R13, R18 ;  /* 0x000000120d0f7221 */ /* 0x002fe40000010000 */
[----:B------:R-:W3:Y:S01]  /*4e10*/  LDL R18, [R1+0x10] ;  /* 0x0000100001127983 */ /* 0x000ee20000100800 */
        /* <DEDUP_REMOVED lines=8> */
[----:B------:R-:W4:Y:S01]  /*4ea0*/  MUFU.EX2 R3, R92 ;  /* 0x0000005c00037308 */ /* 0x000f220000000800 */
[----:B------:R-:W-:-:S02]  /*4eb0*/  F2FP.F16.F32.PACK_AB R4, R74, R73 ;  /* 0x000000494a04723e */ /* 0x000fc400000000ff */
[----:B------:R-:W-:Y:S02]  /*4ec0*/  F2FP.F16.F32.PACK_AB R6, R44, R75 ;  /* 0x0000004b2c06723e */ /* 0x000fe400000000ff */
[----:B------:R-:W-:Y:S02]  /*4ed0*/  F2FP.F16.F32.PACK_AB R5, R39, R37 ;  /* 0x000000252705723e */ /* 0x000fe400000000ff */
[----:B------:R-:W-:Y:S02]  /*4ee0*/  F2FP.F16.F32.PACK_AB R7, R41, R40 ;  /* 0x000000282907723e */ /* 0x000fe400000000ff */
[----:B------:R-:W-:Y:S02]  /*4ef0*/  F2FP.F16.F32.PACK_AB R10, R76, R48 ;  /* 0x000000304c0a723e */ /* 0x000fe400000000ff */
[----:B------:R-:W-:Y:S02]  /*4f00*/  F2FP.F16.F32.PACK_AB R9, R43, R42 ;  /* 0x0000002a2b09723e */ /* 0x000fe400000000ff */
[----:B------:R-:W-:Y:S01]  /*4f10*/  F2FP.F16.F32.PACK_AB R11, R50, R45 ;  /* 0x0000002d320b723e */ /* 0x000fe200000000ff */
[----:B------:R5:W-:Y:S01]  /*4f20*/  STSM.16.M88.4 [R154+0x6000], R4 ;  /* 0x006000049a007844 */ /* 0x000be20000000200 */
[----:B0-----:R-:W-:-:S03]  /*4f30*/  F2FP.F16.F32.PACK_AB R13, R14, R13 ;  /* 0x0000000d0e0d723e */ /* 0x001fc600000000ff */
[----:B------:R0:W-:Y:S01]  /*4f40*/  STSM.16.M88.4 [R153+0x2a800], R8 ;  /* 0x02a8000899007844 */ /* 0x0001e20000000200 */
[----:B------:R-:W-:Y:S02]  /*4f50*/  F2FP.F16.F32.PACK_AB R12, R90, R89 ;  /* 0x000000595a0c723e */ /* 0x000fe400000000ff */
[----:B-----5:R-:W-:Y:S02]  /*4f60*/  F2FP.F16.F32.PACK_AB R4, R78, R77 ;  /* 0x0000004d4e04723e */ /* 0x020fe400000000ff */
[----:B------:R-:W-:Y:S02]  /*4f70*/  F2FP.F16.F32.PACK_AB R6, R84, R79 ;  /* 0x0000004f5406723e */ /* 0x000fe400000000ff */
[----:B------:R-:W-:Y:S01]  /*4f80*/  F2FP.F16.F32.PACK_AB R5, R52, R17 ;  /* 0x000000113405723e */ /* 0x000fe200000000ff */
[----:B------:R-:W-:Y:S01]  /*4f90*/  FADD.FTZ R17, R14, R15 ;  /* 0x0000000f0e117221 */ /* 0x000fe20000010000 */
[----:B------:R-:W-:Y:S02]  /*4fa0*/  F2FP.F16.F32.PACK_AB R7, R80, R55 ;  /* 0x000000375007723e */ /* 0x000fe400000000ff */
[----:B0-----:R-:W-:-:S02]  /*4fb0*/  F2FP.F16.F32.PACK_AB R8, R86, R85 ;  /* 0x000000555608723e */ /* 0x001fc400000000ff */
[----:B------:R-:W-:Y:S02]  /*4fc0*/  F2FP.F16.F32.PACK_AB R10, R88, R87 ;  /* 0x00000057580a723e */ /* 0x000fe400000000ff */
[----:B------:R-:W-:Y:S02]  /*4fd0*/  F2FP.F16.F32.PACK_AB R9, R82, R83 ;  /* 0x000000535209723e */ /* 0x000fe400000000ff */
[----:B------:R-:W-:Y:S02]  /*4fe0*/  F2FP.F16.F32.PACK_AB R11, R0, R81 ;  /* 0x00000051000b723e */ /* 0x000fe400000000ff */
[----:B-1----:R-:W-:Y:S02]  /*4ff0*/  F2FP.F16.F32.PACK_AB R14, R2, R91 ;  /* 0x0000005b020e723e */ /* 0x002fe400000000ff */
[----:B----4-:R-:W-:Y:S01]  /*5000*/  F2FP.F16.F32.PACK_AB R15, R3, R100 ;  /* 0x00000064030f723e */ /* 0x010fe200000000ff */
[----:B------:R-:W-:Y:S02]  /*5010*/  VIADD R0, R16, 0xfffffffe ;  /* 0xfffffffe10007836 */ /* 0x000fe40000000000 */
[----:B------:R-:W-:Y:S01]  /*5020*/  FADD.FTZ R20, R90, R19 ;  /* 0x000000135a147221 */ /* 0x000fe20000010000 */
[----:B------:R-:W-:-:S03]  /*5030*/  FADD.FTZ R100, R100, R17 ;  /* 0x0000001164647221 */ /* 0x000fc60000010000 */
[----:B------:R-:W-:Y:S01]  /*5040*/  FADD.FTZ R91, R91, R20 ;  /* 0x000000145b5b7221 */ /* 0x000fe20000010000 */
        /* <DEDUP_REMOVED lines=30> */
[----:B------:R-:W-:Y:S01]  /*5230*/  IMAD.MOV.U32 R121, RZ, RZ, R151 ;  /* 0x000000ffff797224 */ /* 0x000fe200078e0097 */
[----:B--2---:R0:W-:Y:S04]  /*5240*/  STSM.16.M88.4 [R21], R4 ;  /* 0x0000000415007844 */ /* 0x0041e80000000200 */
[----:B------:R1:W-:Y:S04]  /*5250*/  STSM.16.M88.4 [R155+0xc000], R8 ;  /* 0x00c000089b007844 */ /* 0x0003e80000000200 */
[----:B------:R1:W-:Y:S01]  /*5260*/  STSM.16.M88.4 [R154+0xc000], R12 ;  /* 0x00c0000c9a007844 */ /* 0x0003e20000000200 */
[----:B------:R2:W-:Y:S06]  /*5270*/  MEMBAR.ALL.CTA ;  /* 0x0000000000007992 */ /* 0x0005ec0000008000 */
[----:B--2---:R-:W2:Y:S01]  /*5280*/  FENCE.VIEW.ASYNC.S ;  /* 0x00000000000073c6 */ /* 0x004ea20000000000 */
[----:B0-----:R-:W-:Y:S01]  /*5290*/  FADD.FTZ R5, R2, R91 ;  /* 0x0000005b02057221 */ /* 0x001fe20000010000 */
[----:B------:R-:W-:Y:S01]  /*52a0*/  FADD.FTZ R2, R3, R100 ;  /* 0x0000006403027221 */ /* 0x000fe20000010000 */
[----:B---3--:R-:W-:Y:S01]  /*52b0*/  ISETP.GE.AND P2, PT, R0, R18, PT ;  /* 0x000000120000720c */ /* 0x008fe20003f46270 */
[----:B--2---:R-:W-:-:S12]  /*52c0*/  NOP ;  /* 0x0000000000007918 */ /* 0x004fd80000000000 */
[----:B-1----:R-:W-:Y:S05]  /*52d0*/  @!P2 BRA `(.L_x_12316) ;  /* 0x000000380004a947 */ /* 0x002fea0003800000 */
[----:B------:R-:W-:Y:S01]  /*52e0*/  IMAD.MOV.U32 R4, RZ, RZ, R71 ;  /* 0x000000ffff047224 */ /* 0x000fe200078e0047 */
[----:B------:R-:W-:Y:S01]  /*52f0*/  CS2R R150, SRZ ;  /* 0x0000000000967805 */ /* 0x000fe2000001ff00 */
[----:B------:R-:W-:Y:S01]  /*5300*/  IMAD.MOV.U32 R3, RZ, RZ, R34 ;  /* 0x000000ffff037224 */ /* 0x000fe200078e0022 */
[----:B------:R-:W-:Y:S01]  /*5310*/  CS2R R148, SRZ ;  /* 0x0000000000947805 */ /* 0x000fe2000001ff00 */
[----:B------:R-:W-:Y:S01]  /*5320*/  IMAD.MOV.U32 R6, RZ, RZ, R152 ;  /* 0x000000ffff067224 */ /* 0x000fe200078e0098 */
        /* <DEDUP_REMOVED lines=14> */
[----:B------:R-:W-:Y:S01]  /*5410*/  UMOV UR7, UR36 ;  /* 0x0000002400077c82 */ /* 0x000fe20008000000 */
[----:B------:R-:W-:-:S05]  /*5420*/  ULDC UR5, c[0x0][0x9d8] ;  /* 0x0002760000057ab9 */ /* 0x000fca0000000800 */
.L_x_12325:
        /* <DEDUP_REMOVED lines=9> */
.L_x_12318:
[----:B------:R-:W-:Y:S01]  /*54c0*/  ULEA UR6, UR36, UR37, 0x3 ;  /* 0x0000002524067291 */ /* 0x000fe2000f8e183f */
[----:B------:R-:W-:-:S08]  /*54d0*/  SHF.L.U32 R7, R152, 0x1f, RZ ;  /* 0x0000001f98077819 */ /* 0x000fd000000006ff */
[----:B------:R0:W1:Y:S01]  /*54e0*/  SYNCS.PHASECHK.TRANS64.TRYWAIT P2, [UR6+0x30830], R7 ;  /* 0x03083007ff0075a7 */ /* 0x0000620008040146 */
[----:B------:R-:W-:Y:S05]  /*54f0*/  @!P0 BRA `(.L_x_12319) ;  /* 0x0000000000048947 */ /* 0x000fea0003800000 */
[----:B------:R-:W-:Y:S01]  /*5500*/  BPT.TRAP 0x1 ;  /* 0x000000040000795c */ /* 0x000fe20000300000 */
.L_x_12319:
[----:B-1----:R-:W-:Y:S05]  /*5510*/  @P2 BRA `(.L_x_12317) ;  /* 0x0000000000082947 */ /* 0x002fea0003800000 */
[----:B------:R-:W1:Y:S02]  /*5520*/  SYNCS.PHASECHK.TRANS64.TRYWAIT P2, [UR6+0x30830], R7 ;  /* 0x03083007ff0075a7 */ /* 0x000e640008040146 */
[----:B-1----:R-:W-:Y:S05]  /*5530*/  @!P2 BRA `(.L_x_12320) ;  /* 0x000000bc00d4a947 */ /* 0x002fea0003800000 */
.L_x_12317:
        /* <DEDUP_REMOVED lines=27> */
.L_x_12322:
[----:B------:R-:W-:Y:S01]  /*56f0*/  ULEA UR6, UR7, UR37, 0x3 ;  /* 0x0000002507067291 */ /* 0x000fe2000f8e183f */
[----:B------:R-:W-:-:S08]  /*5700*/  SHF.L.U32 R6, R6, 0x1f, RZ ;  /* 0x0000001f06067819 */ /* 0x000fd000000006ff */
[----:B------:R0:W1:Y:S01]  /*5710*/  SYNCS.PHASECHK.TRANS64.TRYWAIT P2, [UR6+0x30850], R6 ;  /* 0x03085006ff0075a7 */ /* 0x0000620008040146 */
[----:B------:R-:W-:Y:S05]  /*5720*/  @!P0 BRA `(.L_x_12323) ;  /* 0x0000000000048947 */ /* 0x000fea0003800000 */
[----:B------:R-:W-:Y:S01]  /*5730*/  BPT.TRAP 0x1 ;  /* 0x000000040000795c */ /* 0x000fe20000300000 */
.L_x_12323:
[----:B-1----:R-:W-:Y:S05]  /*5740*/  @P2 BRA `(.L_x_12321) ;  /* 0x0000000000082947 */ /* 0x002fea0003800000 */
[----:B------:R-:W1:Y:S02]  /*5750*/  SYNCS.PHASECHK.TRANS64.TRYWAIT P2, [UR6+0x30850], R6 ;  /* 0x03085006ff0075a7 */ /* 0x000e640008040146 */
[----:B-1----:R-:W-:Y:S05]  /*5760*/  @!P2 BRA `(.L_x_12324) ;  /* 0x000000bc0060a947 */ /* 0x002fea0003800000 */
.L_x_12321:
[----:B------:R-:W-:Y:S01]  /*5770*/  ULEA UR8, UR41, UR37, 0xd ;  /* 0x0000002529087291 */ /* 0x000fe2000f8e683f */
[----:B------:R-:W-:Y:S01]  /*5780*/  WARPGROUP.ARRIVE ;  /* 0x00000000000079c5 */ /* 0x000fe20000000000 */
[----:B------:R-:W-:Y:S01]  /*5790*/  UIADD3 UR6, UR37, 0x400, URZ ;  /* 0x0000040025067890 */ /* 0x000fe2000fffe03f */
[----:B------:R-:W-:Y:S01]  /*57a0*/  FMUL.FTZ R26, R26, UR5 ;  /* 0x000000051a1a7c20 */ /* 0x000fe20008410000 */
[----:B------:R-:W-:Y:S01]  /*57b0*/  UIADD3 UR8, UR8, 0x1e800, URZ ;  /* 0x0001e80008087890 */ /* 0x000fe2000fffe03f */
[----:B01----:R-:W-:Y:S01]  /*57c0*/  FMUL.FTZ R6, R24, UR5 ;  /* 0x0000000518067c20 */ /* 0x003fe20008410000 */
[----:B------:R-:W-:Y:S01]  /*57d0*/  USHF.R.U32.HI UR6, URZ, 0x4, UR6 ;  /* 0x000000043f067899 */ /* 0x000fe20008011606 */
[----:B------:R-:W0:Y:S01]  /*57e0*/  MUFU.TANH R8, R26 ;  /* 0x0000001a00087308 */ /* 0x000e220000002400 */
[----:B------:R-:W-:Y:S01]  /*57f0*/  USHF.R.U32.HI UR8, URZ, 0x4, UR8 ;  /* 0x000000043f087899 */ /* 0x000fe20008011608 */
[----:B------:R-:W-:Y:S01]  /*5800*/  FMUL.FTZ R27, R27, UR5 ;  /* 0x000000051b1b7c20 */ /* 0x000fe20008410000 */
[----:B------:R-:W-:Y:S01]  /*5810*/  ULOP3.LUT UR6, UR6, 0x3fff, URZ, 0xc0, !UPT ;  /* 0x00003fff06067892 */ /* 0x000fe2000f8ec03f */
[----:B------:R-:W-:Y:S01]  /*5820*/  FMUL.FTZ R7, R25, UR5 ;  /* 0x0000000519077c20 */ /* 0x000fe20008410000 */
[----:B------:R-:W-:Y:S01]  /*5830*/  ULOP3.LUT UR9, UR8, 0x3fff, URZ, 0xc0, !UPT ;  /* 0x00003fff08097892 */ /* 0x000fe2000f8ec03f */
[----:B------:R-:W-:Y:S01]  /*5840*/  FMUL.FTZ R9, R29, UR5 ;  /* 0x000000051d097c20 */ /* 0x000fe20008410000 */
[----:B------:R-:W-:Y:S01]  /*5850*/  UIMAD UR8, UR7, 0x600, UR6 ;  /* 0x00000600070878a4 */ /* 0x000fe2000f8e0206 */
[----:B------:R-:W1:Y:S01]  /*5860*/  MUFU.TANH R6, R6 ;  /* 0x0000000600067308 */ /* 0x000e620000002400 */
[----:B------:R-:W-:Y:S01]  /*5870*/  ULOP3.LUT UR6, UR9, 0x10000, URZ, 0xfc, !UPT ;  /* 0x0001000009067892 */ /* 0x000fe2000f8efc3f */
[----:B------:R-:W-:Y:S01]  /*5880*/  FMUL.FTZ R10, R32, UR5 ;  /* 0x00000005200a7c20 */ /* 0x000fe20008410000 */
[----:B------:R-:W-:Y:S01]  /*5890*/  UMOV UR31, 0x40000040 ;  /* 0x40000040001f7882 */ /* 0x000fe20000000000 */
[----:B------:R-:W-:Y:S01]  /*58a0*/  UMOV UR29, 0x40000040 ;  /* 0x40000040001d7882 */ /* 0x000fe20000000000 */
[----:B------:R-:W-:Y:S01]  /*58b0*/  FMUL.FTZ R11, R33, UR5 ;  /* 0x00000005210b7c20 */ /* 0x000fe20008410000 */
[----:B------:R-:W-:Y:S01]  /*58c0*/  UMOV UR30, UR8 ;  /* 0x00000008001e7c82 */ /* 0x000fe20008000000 */
[----:B------:R-:W-:Y:S01]  /*58d0*/  FMUL.FTZ R12, R36, UR5 ;  /* 0x00000005240c7c20 */ /* 0x000fe20008410000 */
[----:B------:R-:W-:Y:S01]  /*58e0*/  UMOV UR28, UR6 ;  /* 0x00000006001c7c82 */ /* 0x000fe20008000000 */
[----:B------:R0:W-:Y:S01]  /*58f0*/  MUFU.TANH R26, R27 ;  /* 0x0000001b001a7308 */ /* 0x0001e20000002400 */
[----:B------:R-:W-:Y:S01]  /*5900*/  HGMMA.64x64x16.F32 R120, gdesc[UR28].tnspB, R120, gsb0 ;  /* 0x40e000001c7879f0 */ /* 0x000fe20008000878 */
[----:B------:R-:W-:Y:S01]  /*5910*/  UIADD3 UR30, UR8, 0x80, URZ ;  /* 0x00000080081e7890 */ /* 0x000fe2000fffe03f */
[----:B------:R-:W-:Y:S01]  /*5920*/  FMUL.FTZ R13, R37, UR5 ;  /* 0x00000005250d7c20 */ /* 0x000fe20008410000 */
[----:B------:R-:W-:Y:S01]  /*5930*/  UIADD3 UR28, UR6, 0x2, URZ ;  /* 0x00000002061c7890 */ /* 0x000fe2000fffe03f */
[----:B------:R-:W-:Y:S01]  /*5940*/  FMUL.FTZ R14, R40, UR5 ;  /* 0x00000005280e7c20 */ /* 0x000fe20008410000 */
[----:B------:R-:W-:Y:S01]  /*5950*/  UMOV UR31, 0x40000040 ;  /* 0x40000040001f7882 */ /* 0x000fe20000000000 */
[----:B------:R-:W-:Y:S01]  /*5960*/  UMOV UR29, 0x40000040 ;  /* 0x40000040001d7882 */ /* 0x000fe20000000000 */
[----:B------:R-:W2:Y:S01]  /*5970*/  MUFU.TANH R7, R7 ;  /* 0x0000000700077308 */ /* 0x000ea20000002400 */
[----:B0-----:R-:W-:-:S02]  /*5980*/  IMAD.MOV.U32 R27, RZ, RZ, R8 ;  /* 0x000000ffff1b7224 */ /* 0x001fc400078e0008 */
[----:B------:R-:W-:Y:S01]  /*5990*/  FMUL.FTZ R8, R28, UR5 ;  /* 0x000000051c087c20 */ /* 0x000fe20008410000 */
[----:B-1----:R-:W-:Y:S01]  /*59a0*/  FMNMX.FTZ R33, R6, R3, !PT ;  /* 0x0000000306217209 */ /* 0x002fe20007810000 */
        /* <DEDUP_REMOVED lines=64> */
[----:B------:R-:W-:Y:S01]  /*5db0*/  UIADD3 UR10, UR8, 0x580, URZ ;  /* 0x00000580080a7890 */ /* 0x000fe2000fffe03f */
[----:B------:R-:W-:-:S02]  /*5dc0*/  WARPGROUP.DEPBAR.LE gsb0, 0x0 ;  /* 0x00008000000079c5 */ /* 0x000fc40000010000 */
[----:B------:R-:W-:Y:S01]  /*5dd0*/  WARPGROUP.ARRIVE ;  /* 0x00000000000079c5 */ /* 0x000fe20000000000 */
[----:B------:R-:W2:Y:S01]  /*5de0*/  MUFU.TANH R16, R16 ;  /* 0x0000001000107308 */ /* 0x000ea20000002400 */
[----:B0-----:R-:W-:-:S04]  /*5df0*/  FMNMX.FTZ R41, R14, R41, !PT ;  /* 0x000000290e297209 */ /* 0x001fc80007810000 */
[----:B------:R-:W-:Y:S01]  /*5e00*/  HGMMA.64x64x16.F32 R120, gdesc[UR28].tnspB, R120, gsb0 ;  /* 0x40e000001c7879f0 */ /* 0x000fe20008000878 */
[----:B------:R-:W-:Y:S02]  /*5e10*/  UIADD3 UR30, UR8, 0x100, URZ ;  /* 0x00000100081e7890 */ /* 0x000fe4000fffe03f */
[----:B------:R-:W-:Y:S01]  /*5e20*/  UIADD3 UR28, UR6, 0x4, URZ ;  /* 0x00000004061c7890 */ /* 0x000fe2000fffe03f */
[----:B------:R-:W0:Y:S01]  /*5e30*/  MUFU.TANH R17, R17 ;  /* 0x0000001100117308 */ /* 0x000e220000002400 */
[----:B------:R-:W-:Y:S01]  /*5e40*/  UMOV UR31, 0x40000040 ;  /* 0x40000040001f7882 */ /* 0x000fe20000000000 */
[----:B------:R-:W-:Y:S01]  /*5e50*/  UMOV UR29, 0x40000040 ;  /* 0x40000040001d7882 */ /* 0x000fe20000000000 */
[----:B-1----:R-:W-:-:S05]  /*5e60*/  FMNMX.FTZ R44, R15, R41, !PT ;  /* 0x000000290f2c7209 */ /* 0x002fca0007810000 */
[----:B------:R-:W1:Y:S01]  /*5e70*/  MUFU.TANH R18, R18 ;  /* 0x0000001200127308 */ /* 0x000e620000002400 */
[----:B--2---:R-:W-:-:S07]  /*5e80*/  FMNMX.FTZ R44, R16, R44, !PT ;  /* 0x0000002c102c7209 */ /* 0x004fce0007810000 */
[----:B------:R2:W3:Y:S01]  /*5e90*/  MUFU.TANH R25, R31 ;  /* 0x0000001f00197308 */ /* 0x0004e20000002400 */
[----:B0-----:R-:W-:-:S07]  /*5ea0*/  FMNMX.FTZ R45, R17, R44, !PT ;  /* 0x0000002c112d7209 */ /* 0x001fce0007810000 */
[----:B------:R-:W0:Y:S01]  /*5eb0*/  MUFU.TANH R19, R19 ;  /* 0x0000001300137308 */ /* 0x000e220000002400 */
[----:B-1----:R-:W-:Y:S01]  /*5ec0*/  FMNMX.FTZ R45, R18, R45, !PT ;  /* 0x0000002d122d7209 */ /* 0x002fe20007810000 */
[----:B--2---:R-:W-:-:S06]  /*5ed0*/  FMUL.FTZ R31, R73, UR5 ;  /* 0x00000005491f7c20 */ /* 0x004fcc0008410000 */
[----:B------:R-:W1:Y:S01]  /*5ee0*/  MUFU.TANH R20, R20 ;  /* 0x0000001400147308 */ /* 0x000e620000002400 */
[----:B---3--:R-:W-:Y:S02]  /*5ef0*/  IMAD.MOV.U32 R60, RZ, RZ, R25 ;  /* 0x000000ffff3c7224 */ /* 0x008fe400078e0019 */
[----:B------:R-:W-:Y:S01]  /*5f00*/  FMUL.FTZ R25, R61, UR5 ;  /* 0x000000053d197c20 */ /* 0x000fe20008410000 */
[----:B------:R-:W-:Y:S01]  /*5f10*/  MOV R61, R26 ;  /* 0x0000001a003d7202 */ /* 0x000fe20000000f00 */
[----:B------:R-:W-:Y:S01]  /*5f20*/  FMUL.FTZ R26, R64, UR5 ;  /* 0x00000005401a7c20 */ /* 0x000fe20008410000 */
[----:B------:R-:W-:Y:S02]  /*5f30*/  IMAD.MOV.U32 R64, RZ, RZ, R27 ;  /* 0x000000ffff407224 */ /* 0x000fe400078e001b */
[----:B------:R-:W-:Y:S01]  /*5f40*/  FMUL.FTZ R27, R65, UR5 ;  /* 0x00000005411b7c20 */ /* 0x000fe20008410000 */
[----:B------:R-:W2:Y:S01]  /*5f50*/  MUFU.TANH R21, R21 ;  /* 0x0000001500157308 */ /* 0x000ea20000002400 */
[----:B0-----:R-:W-:-:S07]  /*5f60*/  FMNMX.FTZ R48, R19, R45, !PT ;  /* 0x0000002d13307209 */ /* 0x001fce0007810000 */
[----:B------:R0:W3:Y:S01]  /*5f70*/  MUFU.TANH R28, R30 ;  /* 0x0000001e001c7308 */ /* 0x0000e20000002400 */
[----:B-1----:R-:W-:-:S07]  /*5f80*/  FMNMX.FTZ R48, R20, R48, !PT ;  /* 0x0000003014307209 */ /* 0x002fce0007810000 */
[----:B------:R-:W1:Y:S01]  /*5f90*/  MUFU.TANH R22, R22 ;  /* 0x0000001600167308 */ /* 0x000e620000002400 */
[----:B--2---:R-:W-:Y:S01]  /*5fa0*/  FMNMX.FTZ R49, R21, R48, !PT ;  /* 0x0000003015317209 */ /* 0x004fe20007810000 */
[----:B0-----:R-:W-:-:S06]  /*5fb0*/  FMUL.FTZ R30, R72, UR5 ;  /* 0x00000005481e7c20 */ /* 0x001fcc0008410000 */
[----:B------:R-:W0:Y:S01]  /*5fc0*/  MUFU.TANH R23, R23 ;  /* 0x0000001700177308 */ /* 0x000e220000002400 */
[----:B---3--:R-:W-:Y:S02]  /*5fd0*/  IMAD.MOV.U32 R65, RZ, RZ, R28 ;  /* 0x000000ffff417224 */ /* 0x008fe400078e001c */
[----:B------:R-:W-:Y:S01]  /*5fe0*/  FMUL.FTZ R28, R68, UR5 ;  /* 0x00000005441c7c20 */ /* 0x000fe20008410000 */
[----:B------:R-:W-:Y:S02]  /*5ff0*/  WARPGROUP.DEPBAR.LE gsb0, 0x0 ;  /* 0x00008000000079c5 */ /* 0x000fe40000010000 */
[----:B------:R-:W-:Y:S02]  /*6000*/  WARPGROUP.ARRIVE ;  /* 0x00000000000079c5 */ /* 0x000fe40000000000 */
[----:B------:R-:W2:Y:S01]  /*6010*/  MUFU.TANH R24, R24 ;  /* 0x0000001800187308 */ /* 0x000ea20000002400 */
[----:B-1----:R-:W-:-:S03]  /*6020*/  FMNMX.FTZ R49, R22, R49, !PT ;  /* 0x0000003116317209 */ /* 0x002fc60007810000 */
[----:B------:R-:W-:Y:S01]  /*6030*/  HGMMA.64x64x16.F32 R120, gdesc[UR28].tnspB, R120, gsb0 ;  /* 0x40e000001c7879f0 */ /* 0x000fe20008000878 */
[----:B------:R-:W-:Y:S01]  /*6040*/  UIADD3 UR30, UR8, 0x180, URZ ;  /* 0x00000180081e7890 */ /* 0x000fe2000fffe03f */
[----:B0-----:R-:W-:Y:S01]  /*6050*/  FMNMX.FTZ R52, R23, R49, !PT ;  /* 0x0000003117347209 */ /* 0x001fe20007810000 */
[----:B------:R-:W-:Y:S01]  /*6060*/  UIADD3 UR28, UR6, 0x6, URZ ;  /* 0x00000006061c7890 */ /* 0x000fe2000fffe03f */
[----:B------:R-:W0:Y:S01]  /*6070*/  MUFU.TANH R25, R25 ;  /* 0x0000001900197308 */ /* 0x000e220000002400 */
[----:B------:R-:W-:Y:S01]  /*6080*/  UMOV UR31, 0x40000040 ;  /* 0x40000040001f7882 */ /* 0x000fe20000000000 */
[----:B------:R-:W-:-:S06]  /*6090*/  UMOV UR29, 0x40000040 ;  /* 0x40000040001d7882 */ /* 0x000fcc0000000000 */
        /* <DEDUP_REMOVED lines=14> */
[----:B------:R2:W3:Y:S01]  /*6180*/  MUFU.TANH R33, R77 ;  /* 0x0000004d00217308 */ /* 0x0004e20000002400 */
[----:B------:R-:W-:Y:S02]  /*6190*/  WARPGROUP.DEPBAR.LE gsb0, 0x0 ;  /* 0x00008000000079c5 */ /* 0x000fe40000010000 */
[----:B------:R-:W-:-:S05]  /*61a0*/  WARPGROUP.ARRIVE ;  /* 0x00000000000079c5 */ /* 0x000fca0000000000 */
[----:B------:R4:W5:Y:S01]  /*61b0*/  MUFU.TANH R36, R80 ;  /* 0x0000005000247308 */ /* 0x0009620000002400 */
[----:B--2---:R-:W-:Y:S01]  /*61c0*/  IMAD.MOV.U32 R77, RZ, RZ, R64 ;  /* 0x000000ffff4d7224 */ /* 0x004fe200078e0040 */
[----:B------:R-:W-:Y:S01]  /*61d0*/  HGMMA.64x64x16.F32 R120, gdesc[UR28].tnspB, R120, gsb0 ;  /* 0x40e000001c7879f0 */ /* 0x000fe20008000878 */
[----:B------:R-:W-:-:S05]  /*61e0*/  UIADD3 UR30, UR8, 0x200, URZ ;  /* 0x00000200081e7890 */ /* 0x000fca000fffe03f */
[----:B------:R2:W-:Y:S01]  /*61f0*/  MUFU.TANH R52, R96 ;  /* 0x0000006000347308 */ /* 0x0005e20000002400 */
[----:B------:R-:W-:Y:S01]  /*6200*/  UIADD3 UR28, UR6, 0x600, URZ ;  /* 0x00000600061c7890 */ /* 0x000fe2000fffe03f */
[----:B----4-:R-:W-:Y:S01]  /*6210*/  FMUL.FTZ R80, R55, UR5 ;  /* 0x0000000537507c20 */ /* 0x010fe20008410000 */
[----:B------:R-:W-:Y:S01]  /*6220*/  UMOV UR31, 0x40000040 ;  /* 0x40000040001f7882 */ /* 0x000fe20000000000 */
[----:B------:R-:W-:-:S04]  /*6230*/  UMOV UR29, 0x40000040 ;  /* 0x40000040001d7882 */ /* 0x000fc80000000000 */
[----:B------:R4:W5:Y:S01]  /*6240*/  MUFU.TANH R37, R81 ;  /* 0x0000005100257308 */ /* 0x0009620000002400 */
[----:B--2---:R-:W-:Y:S01]  /*6250*/  IMAD.MOV.U32 R96, RZ, RZ, R60 ;  /* 0x000000ffff607224 */ /* 0x004fe200078e003c */
[----:B0-----:R-:W-:-:S04]  /*6260*/  FMNMX.FTZ R60, R31, R57, !PT ;  /* 0x000000391f3c7209 */ /* 0x001fc80007810000 */
[----:B-1----:R-:W-:Y:S02]  /*6270*/  FMNMX.FTZ R60, R32, R60, !PT ;  /* 0x0000003c203c7209 */ /* 0x002fe40007810000 */
[----:B------:R0:W1:Y:S01]  /*6280*/  MUFU.TANH R40, R84 ;  /* 0x0000005400287308 */ /* 0x0000620000002400 */
[----:B----4-:R-:W-:-:S07]  /*6290*/  FMUL.FTZ R81, R51, UR5 ;  /* 0x0000000533517c20 */ /* 0x010fce0008410000 */
[----:B------:R2:W-:Y:S01]  /*62a0*/  MUFU.TANH R44, R88 ;  /* 0x00000058002c7308 */ /* 0x0005e20000002400 */
[----:B0-----:R-:W-:-:S07]  /*62b0*/  FMUL.FTZ R84, R39, UR5 ;  /* 0x0000000527547c20 */ /* 0x001fce0008410000 */
[----:B------:R0:W4:Y:S01]  /*62c0*/  MUFU.TANH R41, R85 ;  /* 0x0000005500297308 */ /* 0x0001220000002400 */
[----:B--2---:R-:W-:Y:S01]  /*62d0*/  IMAD.MOV.U32 R88, RZ, RZ, R61 ;  /* 0x000000ffff587224 */ /* 0x004fe200078e003d */
[----:B---3--:R-:W-:-:S04]  /*62e0*/  FMNMX.FTZ R61, R33, R60, !PT ;  /* 0x0000003c213d7209 */ /* 0x008fc80007810000 */
[----:B-----5:R-:W-:Y:S02]  /*62f0*/  FMNMX.FTZ R61, R36, R61, !PT ;  /* 0x0000003d243d7209 */ /* 0x020fe40007810000 */
[----:B------:R2:W3:Y:S01]  /*6300*/  MUFU.TANH R45, R89 ;  /* 0x00000059002d7308 */ /* 0x0004e20000002400 */
[----:B0-----:R-:W-:Y:S01]  /*6310*/  FMUL.FTZ R85, R35, UR5 ;  /* 0x0000000523557c20 */ /* 0x001fe20008410000 */
[----:B------:R-:W-:-:S04]  /*6320*/  FMNMX.FTZ R64, R37, R61, !PT ;  /* 0x0000003d25407209 */ /* 0x000fc80007810000 */
[----:B-1----:R-:W-:Y:S02]  /*6330*/  FMNMX.FTZ R64, R40, R64, !PT ;  /* 0x0000004028407209 */ /* 0x002fe40007810000 */
[----:B------:R0:W1:Y:S01]  /*6340*/  MUFU.TANH R48, R92 ;  /* 0x0000005c00307308 */ /* 0x0000620000002400 */
[----:B--2---:R-:W-:-:S07]  /*6350*/  FMUL.FTZ R89, R46, UR5 ;  /* 0x000000052e597c20 */ /* 0x004fce0008410000 */
[----:B------:R2:W-:Y:S01]  /*6360*/  MUFU.TANH R56, R100 ;  /* 0x0000006400387308 */ /* 0x0005e20000002400 */
[----:B0-----:R-:W-:-:S07]  /*6370*/  FMUL.FTZ R92, R66, UR5 ;  /* 0x00000005425c7c20 */ /* 0x001fce0008410000 */
[----:B------:R0:W5:Y:S01]  /*6380*/  MUFU.TANH R49, R93 ;  /* 0x0000005d00317308 */ /* 0x0001620000002400 */
[----:B--2---:R-:W-:Y:S01]  /*6390*/  IMAD.MOV.U32 R100, RZ, RZ, R65 ;  /* 0x000000ffff647224 */ /* 0x004fe200078e0041 */
[----:B----4-:R-:W-:-:S04]  /*63a0*/  FMNMX.FTZ R65, R41, R64, !PT ;  /* 0x0000004029417209 */ /* 0x010fc80007810000 */
[----:B------:R-:W-:Y:S02]  /*63b0*/  FMNMX.FTZ R65, R44, R65, !PT ;  /* 0x000000412c417209 */ /* 0x000fe40007810000 */
[----:B------:R2:W4:Y:S01]  /*63c0*/  MUFU.TANH R53, R97 ;  /* 0x0000006100357308 */ /* 0x0005220000002400 */
[----:B------:R-:W-:Y:S02]  /*63d0*/  WARPGROUP.DEPBAR.LE gsb0, 0x0 ;  /* 0x00008000000079c5 */ /* 0x000fe40000010000 */
[----:B------:R-:W-:Y:S01]  /*63e0*/  WARPGROUP.ARRIVE ;  /* 0x00000000000079c5 */ /* 0x000fe20000000000 */
[----:B---3--:R-:W-:Y:S01]  /*63f0*/  FMNMX.FTZ R68, R45, R65, !PT ;  /* 0x000000412d447209 */ /* 0x008fe20007810000 */
[----:B0-----:R-:W-:-:S03]  /*6400*/  FMUL.FTZ R93, R62, UR5 ;  /* 0x000000053e5d7c20 */ /* 0x001fc60008410000 */
[----:B-1----:R-:W-:Y:S01]  /*6410*/  FMNMX.FTZ R68, R48, R68, !PT ;  /* 0x0000004430447209 */ /* 0x002fe20007810000 */
[----:B------:R-:W-:Y:S01]  /*6420*/  HGMMA.64x64x16.F32 R120, gdesc[UR28].tnspB, R120, gsb0 ;  /* 0x40e000001c7879f0 */ /* 0x000fe20008000878 */
[----:B------:R-:W0:Y:S01]  /*6430*/  MUFU.TANH R57, R101 ;  /* 0x0000006500397308 */ /* 0x000e220000002400 */
[----:B------:R-:W-:Y:S01]  /*6440*/  UIADD3 UR30, UR8, 0x280, URZ ;  /* 0x00000280081e7890 */ /* 0x000fe2000fffe03f */
[----:B-----5:R-:W-:Y:S01]  /*6450*/  FMNMX.FTZ R69, R49, R68, !PT ;  /* 0x0000004431457209 */ /* 0x020fe20007810000 */
[----:B------:R-:W-:Y:S01]  /*6460*/  UIADD3 UR28, UR6, 0x602, URZ ;  /* 0x00000602061c7890 */ /* 0x000fe2000fffe03f */
[----:B--2---:R-:W-:Y:S01]  /*6470*/  FMUL.FTZ R97, R119, UR5 ;  /* 0x0000000577617c20 */ /* 0x004fe20008410000 */
[----:B------:R-:W-:Y:S01]  /*6480*/  UMOV UR31, 0x40000040 ;  /* 0x40000040001f7882 */ /* 0x000fe20000000000 */
[----:B------:R-:W-:Y:S01]  /*6490*/  FMNMX.FTZ R69, R52, R69, !PT ;  /* 0x0000004534457209 */ /* 0x000fe20007810000 */
[----:B------:R-:W-:Y:S01]  /*64a0*/  UMOV UR29, 0x40000040 ;  /* 0x40000040001d7882 */ /* 0x000fe20000000000 */
[----:B------:R1:W2:Y:S02]  /*64b0*/  MUFU.TANH R60, R104 ;  /* 0x00000068003c7308 */ /* 0x0002a40000002400 */
[----:B----4-:R-:W-:-:S04]  /*64c0*/  FMNMX.FTZ R72, R53, R69, !PT ;  /* 0x0000004535487209 */ /* 0x010fc80007810000 */
[----:B------:R-:W-:Y:S02]  /*64d0*/  FMNMX.FTZ R72, R56, R72, !PT ;  /* 0x0000004838487209 */ /* 0x000fe40007810000 */
[----:B------:R3:W4:Y:S01]  /*64e0*/  MUFU.TANH R61, R105 ;  /* 0x00000069003d7308 */ /* 0x0007220000002400 */
[----:B-1----:R-:W-:Y:S01]  /*64f0*/  FMUL.FTZ R104, R63, UR5 ;  /* 0x000000053f687c20 */ /* 0x002fe20008410000 */
[----:B0-----:R-:W-:-:S06]  /*6500*/  FMNMX.FTZ R73, R57, R72, !PT ;  /* 0x0000004839497209 */ /* 0x001fcc0007810000 */
[----:B------:R0:W1:Y:S01]  /*6510*/  MUFU.TANH R64, R108 ;  /* 0x0000006c00407308 */ /* 0x0000620000002400 */
[----:B--2---:R-:W-:Y:S01]  /*6520*/  FMNMX.FTZ R73, R60, R73, !PT ;  /* 0x000000493c497209 */ /* 0x004fe20007810000 */
[----:B---3--:R-:W-:-:S06]  /*6530*/  FMUL.FTZ R105, R59, UR5 ;  /* 0x000000053b697c20 */ /* 0x008fcc0008410000 */
[----:B------:R2:W3:Y:S01]  /*6540*/  MUFU.TANH R65, R109 ;  /* 0x0000006d00417308 */ /* 0x0004e20000002400 */
[----:B----4-:R-:W-:Y:S01]  /*6550*/  FMNMX.FTZ R76, R61, R73, !PT ;  /* 0x000000493d4c7209 */ /* 0x010fe20007810000 */
[----:B0-----:R-:W-:-:S06]  /*6560*/  FMUL.FTZ R108, R58, UR5 ;  /* 0x000000053a6c7c20 */ /* 0x001fcc0008410000 */
[----:B------:R0:W4:Y:S01]  /*6570*/  MUFU.TANH R68, R112 ;  /* 0x0000007000447308 */ /* 0x0001220000002400 */
[----:B-1----:R-:W-:Y:S01]  /*6580*/  FMNMX.FTZ R76, R64, R76, !PT ;  /* 0x0000004c404c7209 */ /* 0x002fe20007810000 */
[----:B--2---:R-:W-:-:S06]  /*6590*/  FMUL.FTZ R109, R54, UR5 ;  /* 0x00000005366d7c20 */ /* 0x004fcc0008410000 */
[----:B------:R1:W2:Y:S01]  /*65a0*/  MUFU.TANH R69, R113 ;  /* 0x0000007100457308 */ /* 0x0002a20000002400 */
[----:B---3--:R-:W-:Y:S01]  /*65b0*/  FMNMX.FTZ R34, R65, R76, !PT ;  /* 0x0000004c41227209 */ /* 0x008fe20007810000 */
[----:B0-----:R-:W-:Y:S01]  /*65c0*/  FMUL.FTZ R112, R50, UR5 ;  /* 0x0000000532707c20 */ /* 0x001fe20008410000 */
[----:B------:R-:W-:-:S05]  /*65d0*/  FMUL.FTZ R76, R111, UR5 ;  /* 0x000000056f4c7c20 */ /* 0x000fca0008410000 */
[----:B------:R0:W3:Y:S01]  /*65e0*/  MUFU.TANH R72, R116 ;  /* 0x0000007400487308 */ /* 0x0000e20000002400 */
[----:B----4-:R-:W-:Y:S01]  /*65f0*/  FMNMX.FTZ R34, R68, R34, !PT ;  /* 0x0000002244227209 */ /* 0x010fe20007810000 */
[----:B-1----:R-:W-:-:S06]  /*6600*/  FMUL.FTZ R113, R47, UR5 ;  /* 0x000000052f717c20 */ /* 0x002fcc0008410000 */
[----:B------:R1:W4:Y:S01]  /*6610*/  MUFU.TANH R73, R117 ;  /* 0x0000007500497308 */ /* 0x0003220000002400 */
[----:B--2---:R-:W-:Y:S01]  /*6620*/  FMNMX.FTZ R34, R69, R34, !PT ;  /* 0x0000002245227209 */ /* 0x004fe20007810000 */
[----:B0-----:R-:W-:-:S06]  /*6630*/  FMUL.FTZ R116, R43, UR5 ;  /* 0x000000052b747c20 */ /* 0x001fcc0008410000 */
[----:B------:R-:W-:Y:S01]  /*6640*/  MUFU.TANH R157, R157 ;  /* 0x0000009d009d7308 */ /* 0x000fe20000002400 */
[----:B---3--:R-:W-:Y:S01]  /*6650*/  FMNMX.FTZ R34, R72, R34, !PT ;  /* 0x0000002248227209 */ /* 0x008fe20007810000 */
[----:B-1----:R-:W-:Y:S01]  /*6660*/  FMUL.FTZ R117, R42, UR5 ;  /* 0x000000052a757c20 */ /* 0x002fe20008410000 */
[----:B------:R-:W-:Y:S02]  /*6670*/  WARPGROUP.DEPBAR.LE gsb0, 0x0 ;  /* 0x00008000000079c5 */ /* 0x000fe40000010000 */
[----:B------:R-:W-:-:S03]  /*6680*/  WARPGROUP.ARRIVE ;  /* 0x00000000000079c5 */ /* 0x000fc60000000000 */
[----:B------:R-:W-:Y:S01]  /*6690*/  MUFU.TANH R85, R85 ;  /* 0x0000005500557308 */ /* 0x000fe20000002400 */
[----:B----4-:R-:W-:Y:S02]  /*66a0*/  FMNMX.FTZ R34, R73, R34, !PT ;  /* 0x0000002249227209 */ /* 0x010fe40007810000 */
[----:B------:R-:W-:Y:S01]  /*66b0*/  HGMMA.64x64x16.F32 R120, gdesc[UR28].tnspB, R120, gsb0 ;  /* 0x40e000001c7879f0 */ /* 0x000fe20008000878 */
[----:B------:R-:W-:Y:S02]  /*66c0*/  UIADD3 UR30, UR8, 0x300, URZ ;  /* 0x00000300081e7890 */ /* 0x000fe4000fffe03f */
[----:B------:R-:W0:Y:S01]  /*66d0*/  SHFL.BFLY PT, R35, R34, 0x2, 0x1f ;  /* 0x0c401f0022237f89 */ /* 0x000e2200000e0000 */
[----:B------:R-:W-:Y:S01]  /*66e0*/  UIADD3 UR28, UR6, 0x604, URZ ;  /* 0x00000604061c7890 */ /* 0x000fe2000fffe03f */
[----:B------:R-:W-:Y:S01]  /*66f0*/  MUFU.TANH R156, R156 ;  /* 0x0000009c009c7308 */ /* 0x000fe20000002400 */
[----:B------:R-:W-:Y:S01]  /*6700*/  UMOV UR31, 0x40000040 ;  /* 0x40000040001f7882 */ /* 0x000fe20000000000 */
[----:B------:R-:W-:-:S06]  /*6710*/  UMOV UR29, 0x40000040 ;  /* 0x40000040001d7882 */ /* 0x000fcc0000000000 */
        /* <DEDUP_REMOVED lines=8> */
[----:B0-----:R-:W-:-:S02]  /*67a0*/  FMNMX.FTZ R34, R34, R35, !PT ;  /* 0x0000002322227209 */ /* 0x001fc40007810000 */
[----:B------:R-:W0:Y:S03]  /*67b0*/  LDC R35, c[0x0][0x988] ;  /* 0x00026200ff237b82 */ /* 0x000e260000000800 */
[----:B------:R-:W-:Y:S02]  /*67c0*/  FADD.FTZ R46, -R34, R3 ;  /* 0x00000003222e7221 */ /* 0x000fe40000010100 */
[----:B------:R-:W-:Y:S08]  /*67d0*/  MUFU.TANH R81, R81 ;  /* 0x0000005100517308 */ /* 0x000ff00000002400 */
[----:B------:R-:W-:Y:S01]  /*67e0*/  MUFU.TANH R109, R109 ;  /* 0x0000006d006d7308 */ /* 0x000fe20000002400 */
[----:B------:R-:W-:-:S02]  /*67f0*/  WARPGROUP.DEPBAR.LE gsb0, 0x0 ;  /* 0x00008000000079c5 */ /* 0x000fc40000010000 */
[----:B------:R-:W-:-:S05]  /*6800*/  WARPGROUP.ARRIVE ;  /* 0x00000000000079c5 */ /* 0x000fca0000000000 */
[----:B------:R-:W-:Y:S01]  /*6810*/  MUFU.TANH R80, R80 ;  /* 0x0000005000507308 */ /* 0x000fe20000002400 */
[-C--:B0-----:R-:W-:Y:S01]  /*6820*/  FMUL.FTZ R38, R34, R35.reuse ;  /* 0x0000002322267220 */ /* 0x081fe20000410000 */
[-C--:B------:R-:W-:Y:S01]  /*6830*/  FMUL.FTZ R46, R46, R35.reuse ;  /* 0x000000232e2e7220 */ /* 0x080fe20000410000 */
[----:B------:R-:W-:Y:S01]  /*6840*/  HGMMA.64x64x16.F32 R120, gdesc[UR28].tnspB, R120, gsb0 ;  /* 0x40e000001c7879f0 */ /* 0x000fe20008000878 */
[----:B------:R-:W-:Y:S01]  /*6850*/  UIADD3 UR30, UR8, 0x380, URZ ;  /* 0x00000380081e7890 */ /* 0x000fe2000fffe03f */
        /* <DEDUP_REMOVED lines=11> */
[----:B------:R0:W1:Y:S01]  /*6910*/  MUFU.EX2 R24, R6 ;  /* 0x0000000600187308 */ /* 0x0000620000000800 */
[----:B------:R-:W-:Y:S01]  /*6920*/  UIADD3 UR28, UR6, 0x606, URZ ;  /* 0x00000606061c7890 */ /* 0x000fe2000fffe03f */
[-CC-:B------:R-:W-:Y:S01]  /*6930*/  FFMA.FTZ R12, R12, R35.reuse, -R38.reuse ;  /* 0x000000230c0c7223 */ /* 0x180fe20000010826 */
[----:B------:R-:W-:Y:S01]  /*6940*/  UMOV UR31, 0x40000040 ;  /* 0x40000040001f7882 */ /* 0x000fe20000000000 */
[----:B------:R-:W-:Y:S01]  /*6950*/  UMOV UR29, 0x40000040 ;  /* 0x40000040001d7882 */ /* 0x000fe20000000000 */
[-CC-:B------:R-:W-:Y:S01]  /*6960*/  FFMA.FTZ R13, R13, R35.reuse, -R38.reuse ;  /* 0x000000230d0d7223 */ /* 0x180fe20000010826 */
[-CC-:B------:R-:W-:Y:S01]  /*6970*/  FFMA.FTZ R14, R14, R35.reuse, -R38.reuse ;  /* 0x000000230e0e7223 */ /* 0x180fe20000010826 */
[-CC-:B------:R-:W-:Y:S01]  /*6980*/  FFMA.FTZ R15, R15, R35.reuse, -R38.reuse ;  /* 0x000000230f0f7223 */ /* 0x180fe20000010826 */
[----:B------:R2:W3:Y:S01]  /*6990*/  MUFU.EX2 R25, R7 ;  /* 0x0000000700197308 */ /* 0x0004e20000000800 */
[----:B0-----:R-:W-:Y:S01]  /*69a0*/  FMUL.FTZ R6, R67, UR5 ;  /* 0x0000000543067c20 */ /* 0x001fe20008410000 */
[-CC-:B------:R-:W-:Y:S01]  /*69b0*/  FFMA.FTZ R16, R16, R35.reuse, -R38.reuse ;  /* 0x0000002310107223 */ /* 0x180fe20000010826 */
[-CC-:B------:R-:W-:Y:S01]  /*69c0*/  FFMA.FTZ R17, R17, R35.reuse, -R38.reuse ;  /* 0x0000002311117223 */ /* 0x180fe20000010826 */
[-CC-:B------:R-:W-:Y:S01]  /*69d0*/  FFMA.FTZ R18, R18, R35.reuse, -R38.reuse ;  /* 0x0000002312127223 */ /* 0x180fe20000010826 */
[-CC-:B------:R-:W-:Y:S01]  /*69e0*/  FFMA.FTZ R19, R19, R35.reuse, -R38.reuse ;  /* 0x0000002313137223 */ /* 0x180fe20000010826 */
[-CC-:B------:R-:W-:Y:S01]  /*69f0*/  FFMA.FTZ R20, R20, R35.reuse, -R38.reuse ;  /* 0x0000002314147223 */ /* 0x180fe20000010826 */
[----:B------:R-:W-:Y:S01]  /*6a00*/  FFMA.FTZ R21, R21, R35, -R38 ;  /* 0x0000002315157223 */ /* 0x000fe20000010826 */
[----:B------:R-:W0:Y:S01]  /*6a10*/  MUFU.EX2 R8, R8 ;  /* 0x0000000800087308 */ /* 0x000e220000000800 */
[----:B-1----:R-:W-:Y:S01]  /*6a20*/  FFMA.FTZ R26, R46, R5, R24 ;  /* 0x000000052e1a7223 */ /* 0x002fe20000010018 */
[----:B--2---:R-:W-:Y:S01]  /*6a30*/  FMUL.FTZ R7, R70, UR5 ;  /* 0x0000000546077c20 */ /* 0x004fe20008410000 */
[----:B------:R-:W-:Y:S01]  /*6a40*/  FMUL.FTZ R5, R71, UR5 ;  /* 0x0000000547057c20 */ /* 0x000fe20008410000 */
[-CC-:B------:R-:W-:Y:S01]  /*6a50*/  FFMA.FTZ R22, R22, R35.reuse, -R38.reuse ;  /* 0x0000002316167223 */ /* 0x180fe20000010826 */
[-CC-:B------:R-:W-:Y:S01]  /*6a60*/  FFMA.FTZ R23, R23, R35.reuse, -R38.reuse ;  /* 0x0000002317177223 */ /* 0x180fe20000010826 */
[-CC-:B------:R-:W-:Y:S01]  /*6a70*/  FFMA.FTZ R28, R28, R35.reuse, -R38.reuse ;  /* 0x000000231c1c7223 */ /* 0x180fe20000010826 */
[-C--:B------:R-:W-:Y:S01]  /*6a80*/  FFMA.FTZ R29, R29, R35.reuse, -R38 ;  /* 0x000000231d1d7223 */ /* 0x080fe20000010826 */
[----:B------:R1:W-:Y:S01]  /*6a90*/  MUFU.EX2 R47, R11 ;  /* 0x0000000b002f7308 */ /* 0x0003e20000000800 */
[C---:B---3--:R-:W-:Y:S01]  /*6aa0*/  FADD.FTZ R26, R25.reuse, R26 ;  /* 0x0000001a191a7221 */ /* 0x048fe20000010000 */
[----:B------:R-:W-:Y:S01]  /*6ab0*/  F2FP.F16.F32.PACK_AB R24, R25, R24 ;  /* 0x000000181918723e */ /* 0x000fe200000000ff */
[-CC-:B------:R-:W-:Y:S01]  /*6ac0*/  FFMA.FTZ R30, R30, R35.reuse, -R38.reuse ;  /* 0x000000231e1e7223 */ /* 0x180fe20000010826 */
[-CC-:B------:R-:W-:Y:S01]  /*6ad0*/  FFMA.FTZ R31, R31, R35.reuse, -R38.reuse ;  /* 0x000000231f1f7223 */ /* 0x180fe20000010826 */
[-CC-:B------:R-:W-:Y:S01]  /*6ae0*/  FFMA.FTZ R32, R32, R35.reuse, -R38.reuse ;  /* 0x0000002320207223 */ /* 0x180fe20000010826 */
[-CC-:B------:R-:W-:Y:S01]  /*6af0*/  FFMA.FTZ R33, R33, R35.reuse, -R38.reuse ;  /* 0x0000002321217223 */ /* 0x180fe20000010826 */
[-C--:B------:R-:W-:Y:S01]  /*6b00*/  FFMA.FTZ R36, R36, R35.reuse, -R38 ;  /* 0x0000002324247223 */ /* 0x080fe20000010826 */
[----:B------:R2:W3:Y:S01]  /*6b10*/  MUFU.EX2 R25, R9 ;  /* 0x0000000900197308 */ /* 0x0004e20000000800 */
[----:B0-----:R-:W-:Y:S01]  /*6b20*/  FADD.FTZ R26, R8, R26 ;  /* 0x0000001a081a7221 */ /* 0x001fe20000010000 */
[----:B-1----:R-:W-:Y:S01]  /*6b30*/  FMUL.FTZ R11, R75, UR5 ;  /* 0x000000054b0b7c20 */ /* 0x002fe20008410000 */
[-CC-:B------:R-:W-:Y:S01]  /*6b40*/  FFMA.FTZ R37, R37, R35.reuse, -R38.reuse ;  /* 0x0000002325257223 */ /* 0x180fe20000010826 */
[-CC-:B------:R-:W-:Y:S01]  /*6b50*/  FFMA.FTZ R40, R40, R35.reuse, -R38.reuse ;  /* 0x0000002328287223 */ /* 0x180fe20000010826 */
[-CC-:B------:R-:W-:Y:S01]  /*6b60*/  FFMA.FTZ R41, R41, R35.reuse, -R38.reuse ;  /* 0x0000002329297223 */ /* 0x180fe20000010826 */
[-CC-:B------:R-:W-:Y:S01]  /*6b70*/  FFMA.FTZ R44, R44, R35.reuse, -R38.reuse ;  /* 0x000000232c2c7223 */ /* 0x180fe20000010826 */
[-CC-:B------:R-:W-:Y:S01]  /*6b80*/  FFMA.FTZ R45, R45, R35.reuse, -R38.reuse ;  /* 0x000000232d2d7223 */ /* 0x180fe20000010826 */
[----:B------:R-:W-:Y:S01]  /*6b90*/  MUFU.TANH R108, R108 ;  /* 0x0000006c006c7308 */ /* 0x000fe20000002400 */
[----:B--2---:R-:W-:Y:S01]  /*6ba0*/  FMUL.FTZ R9, R74, UR5 ;  /* 0x000000054a097c20 */ /* 0x004fe20008410000 */
[-CC-:B------:R-:W-:Y:S01]  /*6bb0*/  FFMA.FTZ R48, R48, R35.reuse, -R38.reuse ;  /* 0x0000002330307223 */ /* 0x180fe20000010826 */
[-CC-:B------:R-:W-:Y:S01]  /*6bc0*/  FFMA.FTZ R49, R49, R35.reuse, -R38.reuse ;  /* 0x0000002331317223 */ /* 0x180fe20000010826 */
[-CC-:B------:R-:W-:Y:S01]  /*6bd0*/  FFMA.FTZ R52, R52, R35.reuse, -R38.reuse ;  /* 0x0000002334347223 */ /* 0x180fe20000010826 */
[-CC-:B------:R-:W-:Y:S01]  /*6be0*/  FFMA.FTZ R53, R53, R35.reuse, -R38.reuse ;  /* 0x0000002335357223 */ /* 0x180fe20000010826 */
[-CC-:B------:R-:W-:Y:S01]  /*6bf0*/  FFMA.FTZ R56, R56, R35.reuse, -R38.reuse ;  /* 0x0000002338387223 */ /* 0x180fe20000010826 */
[-C--:B------:R-:W-:Y:S01]  /*6c00*/  FFMA.FTZ R57, R57, R35.reuse, -R38 ;  /* 0x0000002339397223 */ /* 0x080fe20000010826 */
[----:B------:R-:W-:Y:S01]  /*6c10*/  MUFU.TANH R105, R105 ;  /* 0x0000006900697308 */ /* 0x000fe20000002400 */
[C---:B---3--:R-:W-:Y:S01]  /*6c20*/  FADD.FTZ R27, R25.reuse, R26 ;  /* 0x0000001a191b7221 */ /* 0x048fe20000010000 */
[----:B------:R-:W-:Y:S01]  /*6c30*/  F2FP.F16.F32.PACK_AB R26, R25, R8 ;  /* 0x00000008191a723e */ /* 0x000fe200000000ff */
[----:B------:R-:W-:Y:S01]  /*6c40*/  FMUL.FTZ R25, R78, UR5 ;  /* 0x000000054e197c20 */ /* 0x000fe20008410000 */
        /* <DEDUP_REMOVED lines=8> */
[----:B------:R-:W-:Y:S01]  /*6cd0*/  FFMA.FTZ R38, R73, R35, -R38 ;  /* 0x0000002349267223 */ /* 0x000fe20000010826 */
[----:B------:R-:W-:Y:S01]  /*6ce0*/  FMUL.FTZ R73, R106, UR5 ;  /* 0x000000056a497c20 */ /* 0x000fe20008410000 */
[----:B------:R-:W-:Y:S01]  /*6cf0*/  FMUL.FTZ R74, R107, UR5 ;  /* 0x000000056b4a7c20 */ /* 0x000fe20008410000 */
[----:B------:R-:W-:-:S02]  /*6d00*/  WARPGROUP.DEPBAR.LE gsb0, 0x0 ;  /* 0x00008000000079c5 */ /* 0x000fc40000010000 */
[----:B------:R-:W-:Y:S01]  /*6d10*/  WARPGROUP.ARRIVE ;  /* 0x00000000000079c5 */ /* 0x000fe20000000000 */
[----:B------:R-:W1:Y:S01]  /*6d20*/  MUFU.TANH R93, R93 ;  /* 0x0000005d005d7308 */ /* 0x000e620000002400 */
[----:B------:R-:W-:Y:S01]  /*6d30*/  FMUL.FTZ R75, R110, UR5 ;  /* 0x000000056e4b7c20 */ /* 0x000fe20008410000 */
[----:B------:R-:W-:Y:S01]  /*6d40*/  FMUL.FTZ R78, R115, UR5 ;  /* 0x00000005734e7c20 */ /* 0x000fe20008410000 */
[----:B------:R-:W-:Y:S01]  /*6d50*/  UMOV UR11, 0x40000040 ;  /* 0x40000040000b7882 */ /* 0x000fe20000000000 */
[----:B------:R-:W-:Y:S01]  /*6d60*/  UMOV UR9, 0x40000040 ;  /* 0x4000004000097882 */ /* 0x000fe20000000000 */
[----:B------:R-:W-:Y:S01]  /*6d70*/  HGMMA.64x64x16.F32 R120, gdesc[UR28].tnspB, R120, gsb0 ;  /* 0x40e000001c7879f0 */ /* 0x000fe20008000878 */
[----:B------:R-:W-:Y:S01]  /*6d80*/  UIADD3 UR30, UR8, 0x400, URZ ;  /* 0x00000400081e7890 */ /* 0x000fe2000fffe03f */
[----:B0-----:R-:W-:Y:S01]  /*6d90*/  FADD.FTZ R10, R8, R27 ;  /* 0x0000001b080a7221 */ /* 0x001fe20000010000 */
[----:B------:R-:W-:Y:S01]  /*6da0*/  F2FP.F16.F32.PACK_AB R8, R47, R8 ;  /* 0x000000082f08723e */ /* 0x000fe200000000ff */
[----:B------:R-:W0:Y:S01]  /*6db0*/  MUFU.TANH R104, R104 ;  /* 0x0000006800687308 */ /* 0x000e220000002400 */
[----:B------:R-:W-:Y:S01]  /*6dc0*/  FMUL.FTZ R27, R79, UR5 ;  /* 0x000000054f1b7c20 */ /* 0x000fe20008410000 */
[----:B------:R-:W-:Y:S01]  /*6dd0*/  FADD.FTZ R10, R47, R10 ;  /* 0x0000000a2f0a7221 */ /* 0x000fe20000010000 */
[----:B------:R-:W-:Y:S01]  /*6de0*/  FMNMX.FTZ R47, R77, R4, !PT ;  /* 0x000000044d2f7209 */ /* 0x000fe20007810000 */
[----:B------:R-:W-:Y:S01]  /*6df0*/  UIADD3 UR28, UR6, 0xc00, URZ ;  /* 0x00000c00061c7890 */ /* 0x000fe2000fffe03f */
[----:B------:R-:W2:Y:S01]  /*6e00*/  S2R R107, SR_TID.X ;  /* 0x00000000006b7919 */ /* 0x000ea20000002100 */
[----:B------:R-:W-:Y:S01]  /*6e10*/  UMOV UR31, 0x40000040 ;  /* 0x40000040001f7882 */ /* 0x000fe20000000000 */
[----:B------:R-:W-:Y:S01]  /*6e20*/  FMNMX.FTZ R50, R88, R47, !PT ;  /* 0x0000002f58327209 */ /* 0x000fe20007810000 */
[----:B------:R-:W3:Y:S01]  /*6e30*/  MUFU.TANH R92, R92 ;  /* 0x0000005c005c7308 */ /* 0x000ee20000002400 */
[----:B------:R-:W-:-:S02]  /*6e40*/  UMOV UR29, 0x40000040 ;  /* 0x40000040001d7882 */ /* 0x000fc40000000000 */
[----:B------:R-:W-:-:S05]  /*6e50*/  FMNMX.FTZ R50, R100, R50, !PT ;  /* 0x0000003264327209 */ /* 0x000fca0007810000 */
[----:B------:R4:W-:Y:S08]  /*6e60*/  MUFU.TANH R47, R82 ;  /* 0x00000052002f7308 */ /* 0x0009f00000002400 */
[----:B------:R-:W5:Y:S01]  /*6e70*/  MUFU.TANH R6, R6 ;  /* 0x0000000600067308 */ /* 0x000f620000002400 */
[----:B----4-:R-:W-:-:S04]  /*6e80*/  MOV R82, R96 ;  /* 0x0000006000527202 */ /* 0x010fc80000000f00 */
[----:B------:R-:W-:-:S03]  /*6e90*/  FMNMX.FTZ R50, R82, R50, !PT ;  /* 0x0000003252327209 */ /* 0x000fc60007810000 */
[----:B------:R-:W4:Y:S01]  /*6ea0*/  MUFU.TANH R7, R7 ;  /* 0x0000000700077308 */ /* 0x000f220000002400 */
[----:B------:R-:W-:-:S04]  /*6eb0*/  FMNMX.FTZ R51, R157, R50, !PT ;  /* 0x000000329d337209 */ /* 0x000fc80007810000 */
[----:B------:R-:W-:Y:S02]  /*6ec0*/  FMNMX.FTZ R51, R85, R51, !PT ;  /* 0x0000003355337209 */ /* 0x000fe40007810000 */
[----:B--2---:R-:W-:Y:S01]  /*6ed0*/  SHF.R.U32.HI R106, RZ, 0x7, R107 ;  /* 0x00000007ff6a7819 */ /* 0x004fe2000001166b */
[----:B------:R-:W2:Y:S01]  /*6ee0*/  MUFU.TANH R5, R5 ;  /* 0x0000000500057308 */ /* 0x000ea20000002400 */
[----:B------:R-:W-:Y:S02]  /*6ef0*/  FMNMX.FTZ R54, R156, R51, !PT ;  /* 0x000000339c367209 */ /* 0x000fe40007810000 */
[----:B------:R-:W-:Y:S02]  /*6f00*/  ISETP.GE.U32.AND P2, PT, R107, 0x180, PT ;  /* 0x000001806b00780c */ /* 0x000fe40003f46070 */
[----:B------:R-:W-:-:S03]  /*6f10*/  FMNMX.FTZ R54, R84, R54, !PT ;  /* 0x0000003654367209 */ /* 0x000fc60007810000 */
[----:B------:R-:W2:Y:S01]  /*6f20*/  MUFU.TANH R9, R9 ;  /* 0x0000000900097308 */ /* 0x000ea20000002400 */
[----:B------:R-:W-:-:S04]  /*6f30*/  FMNMX.FTZ R55, R117, R54, !PT ;  /* 0x0000003675377209 */ /* 0x000fc80007810000 */
        /* <DEDUP_REMOVED lines=8> */
[----:B------:R-:W-:Y:S01]  /*6fc0*/  FMNMX.FTZ R62, R109, R59, !PT ;  /* 0x0000003b6d3e7209 */ /* 0x000fe20007810000 */
[----:B------:R-:W-:Y:S02]  /*6fd0*/  WARPGROUP.DEPBAR.LE gsb0, 0x0 ;  /* 0x00008000000079c5 */ /* 0x000fe40000010000 */
[----:B------:R-:W-:Y:S01]  /*6fe0*/  WARPGROUP.ARRIVE ;  /* 0x00000000000079c5 */ /* 0x000fe20000000000 */
[----:B------:R-:W-:-:S03]  /*6ff0*/  FMNMX.FTZ R62, R80, R62, !PT ;  /* 0x0000003e503e7209 */ /* 0x000fc60007810000 */
[----:B------:R0:W2:Y:S01]  /*7000*/  MUFU.TANH R50, R83 ;  /* 0x0000005300327308 */ /* 0x0000a20000002400 */
[----:B------:R-:W-:Y:S01]  /*7010*/  FMNMX.FTZ R63, R108, R62, !PT ;  /* 0x0000003e6c3f7209 */ /* 0x000fe20007810000 */
[----:B------:R-:W-:Y:S01]  /*7020*/  HGMMA.64x64x16.F32 R120, gdesc[UR28].tnspB, R120, gsb0 ;  /* 0x40e000001c7879f0 */ /* 0x000fe20008000878 */
[----:B------:R-:W-:Y:S02]  /*7030*/  UIADD3 UR30, UR8, 0x480, URZ ;  /* 0x00000480081e7890 */ /* 0x000fe4000fffe03f */
[----:B------:R-:W-:Y:S01]  /*7040*/  FMNMX.FTZ R63, R105, R63, !PT ;  /* 0x0000003f693f7209 */ /* 0x000fe20007810000 */
[----:B------:R-:W-:Y:S02]  /*7050*/  UIADD3 UR28, UR6, 0xc02, URZ ;  /* 0x00000c02061c7890 */ /* 0x000fe4000fffe03f */
[----:B------:R5:W2:Y:S01]  /*7060*/  MUFU.TANH R51, R86 ;  /* 0x0000005600337308 */ /* 0x000aa20000002400 */
[----:B-1----:R-:W-:Y:S01]  /*7070*/  FMNMX.FTZ R66, R93, R63, !PT ;  /* 0x0000003f5d427209 */ /* 0x002fe20007810000 */
[----:B0-----:R-:W-:-:S02]  /*7080*/  IMAD.MOV.U32 R83, RZ, RZ, R88 ;  /* 0x000000ffff537224 */ /* 0x001fc400078e0058 */
[----:B------:R-:W-:Y:S01]  /*7090*/  FMUL.FTZ R88, R118, UR5 ;  /* 0x0000000576587c20 */ /* 0x000fe20008410000 */
[----:B------:R-:W-:Y:S01]  /*70a0*/  UMOV UR31, 0x40000040 ;  /* 0x40000040001f7882 */ /* 0x000fe20000000000 */
[----:B------:R-:W-:Y:S01]  /*70b0*/  FMNMX.FTZ R66, R104, R66, !PT ;  /* 0x0000004268427209 */ /* 0x000fe20007810000 */
[----:B------:R-:W-:Y:S01]  /*70c0*/  UMOV UR29, 0x40000040 ;  /* 0x40000040001d7882 */ /* 0x000fe20000000000 */
[----:B------:R-:W0:Y:S02]  /*70d0*/  MUFU.TANH R54, R87 ;  /* 0x0000005700367308 */ /* 0x000e240000002400 */
[----:B---3--:R-:W-:Y:S01]  /*70e0*/  FMNMX.FTZ R67, R92, R66, !PT ;  /* 0x000000425c437209 */ /* 0x008fe20007810000 */
[----:B-----5:R-:W-:Y:S02]  /*70f0*/  IMAD.MOV.U32 R86, RZ, RZ, R77 ;  /* 0x000000ffff567224 */ /* 0x020fe400078e004d */
[----:B------:R-:W-:Y:S01]  /*7100*/  FMUL.FTZ R77, R114, UR5 ;  /* 0x00000005724d7c20 */ /* 0x000fe20008410000 */
[----:B------:R-:W-:-:S02]  /*7110*/  FMNMX.FTZ R67, R6, R67, !PT ;  /* 0x0000004306437209 */ /* 0x000fc40007810000 */
[----:B------:R-:W1:Y:S02]  /*7120*/  MUFU.TANH R55, R90 ;  /* 0x0000005a00377308 */ /* 0x000e640000002400 */
[----:B----4-:R-:W-:-:S04]  /*7130*/  FMNMX.FTZ R67, R7, R67, !PT ;  /* 0x0000004307437209 */ /* 0x010fc80007810000 */
[----:B--2---:R-:W-:Y:S02]  /*7140*/  FMNMX.FTZ R70, R5, R67, !PT ;  /* 0x0000004305467209 */ /* 0x004fe40007810000 */
[----:B------:R-:W2:Y:S02]  /*7150*/  MUFU.TANH R58, R91 ;  /* 0x0000005b003a7308 */ /* 0x000ea40000002400 */
[----:B------:R-:W-:-:S04]  /*7160*/  FMNMX.FTZ R70, R9, R70, !PT ;  /* 0x0000004609467209 */ /* 0x000fc80007810000 */
[----:B------:R-:W-:Y:S02]  /*7170*/  FMNMX.FTZ R71, R11, R70, !PT ;  /* 0x000000460b477209 */ /* 0x000fe40007810000 */
[----:B------:R-:W3:Y:S02]  /*7180*/  MUFU.TANH R59, R94 ;  /* 0x0000005e003b7308 */ /* 0x000ee40000002400 */
[----:B------:R-:W-:-:S04]  /*7190*/  FMNMX.FTZ R71, R25, R71, !PT ;  /* 0x0000004719477209 */ /* 0x000fc80007810000 */
[----:B------:R-:W-:Y:S02]  /*71a0*/  FMNMX.FTZ R71, R27, R71, !PT ;  /* 0x000000471b477209 */ /* 0x000fe40007810000 */
[----:B------:R-:W4:Y:S02]  /*71b0*/  MUFU.TANH R62, R95 ;  /* 0x0000005f003e7308 */ /* 0x000f240000002400 */
[----:B------:R-:W-:-:S04]  /*71c0*/  FMNMX.FTZ R71, R47, R71, !PT ;  /* 0x000000472f477209 */ /* 0x000fc80007810000 */
[----:B------:R-:W-:Y:S02]  /*71d0*/  FMNMX.FTZ R71, R50, R71, !PT ;  /* 0x0000004732477209 */ /* 0x000fe40007810000 */
[----:B------:R-:W5:Y:S02]  /*71e0*/  MUFU.TANH R63, R98 ;  /* 0x00000062003f7308 */ /* 0x000f640000002400 */
[----:B------:R-:W-:-:S04]  /*71f0*/  FMNMX.FTZ R71, R51, R71, !PT ;  /* 0x0000004733477209 */ /* 0x000fc80007810000 */
[----:B0-----:R-:W-:Y:S02]  /*7200*/  FMNMX.FTZ R71, R54, R71, !PT ;  /* 0x0000004736477209 */ /* 0x001fe40007810000 */
[----:B------:R-:W0:Y:S02]  /*7210*/  MUFU.TANH R66, R99 ;  /* 0x0000006300427308 */ /* 0x000e240000002400 */
[----:B-1----:R-:W-:-:S04]  /*7220*/  FMNMX.FTZ R71, R55, R71, !PT ;  /* 0x0000004737477209 */ /* 0x002fc80007810000 */
[----:B--2---:R-:W-:Y:S02]  /*7230*/  FMNMX.FTZ R71, R58, R71, !PT ;  /* 0x000000473a477209 */ /* 0x004fe40007810000 */
[----:B------:R-:W1:Y:S02]  /*7240*/  MUFU.TANH R67, R102 ;  /* 0x0000006600437308 */ /* 0x000e640000002400 */
[----:B---3--:R-:W-:-:S04]  /*7250*/  FMNMX.FTZ R71, R59, R71, !PT ;  /* 0x000000473b477209 */ /* 0x008fc80007810000 */
[----:B----4-:R-:W-:Y:S01]  /*7260*/  FMNMX.FTZ R71, R62, R71, !PT ;  /* 0x000000473e477209 */ /* 0x010fe20007810000 */
[----:B------:R-:W-:Y:S02]  /*7270*/  WARPGROUP.DEPBAR.LE gsb0, 0x0 ;  /* 0x00008000000079c5 */ /* 0x000fe40000010000 */
[----:B------:R-:W2:Y:S01]  /*7280*/  MUFU.TANH R70, R103 ;  /* 0x0000006700467308 */ /* 0x000ea20000002400 */
[----:B-----5:R-:W-:Y:S01]  /*7290*/  FMNMX.FTZ R71, R63, R71, !PT ;  /* 0x000000473f477209 */ /* 0x020fe20007810000 */
[----:B------:R-:W-:-:S03]  /*72a0*/  WARPGROUP.ARRIVE ;  /* 0x00000000000079c5 */ /* 0x000fc60000000000 */
[----:B0-----:R-:W-:-:S03]  /*72b0*/  FMNMX.FTZ R71, R66, R71, !PT ;  /* 0x0000004742477209 */ /* 0x001fc60007810000 */
[----:B------:R-:W0:Y:S01]  /*72c0*/  MUFU.TANH R73, R73 ;  /* 0x0000004900497308 */ /* 0x000e220000002400 */
[----:B-1----:R-:W-:Y:S01]  /*72d0*/  FMNMX.FTZ R71, R67, R71, !PT ;  /* 0x0000004743477209 */ /* 0x002fe20007810000 */
[----:B------:R-:W-:Y:S01]  /*72e0*/  HGMMA.64x64x16.F32 R120, gdesc[UR28].tnspB, R120, gsb0 ;  /* 0x40e000001c7879f0 */ /* 0x000fe20008000878 */
[----:B------:R-:W-:Y:S02]  /*72f0*/  UIADD3 UR30, UR8, 0x500, URZ ;  /* 0x00000500081e7890 */ /* 0x000fe4000fffe03f */
[----:B------:R-:W-:Y:S01]  /*7300*/  UIADD3 UR28, UR6, 0xc04, URZ ;  /* 0x00000c04061c7890 */ /* 0x000fe2000fffe03f */
[----:B------:R-:W-:Y:S02]  /*7310*/  UMOV UR31, 0x40000040 ;  /* 0x40000040001f7882 */ /* 0x000fe40000000000 */
[----:B------:R-:W1:Y:S01]  /*7320*/  MUFU.TANH R74, R74 ;  /* 0x0000004a004a7308 */ /* 0x000e620000002400 */
[----:B--2---:R-:W-:Y:S01]  /*7330*/  FMNMX.FTZ R71, R70, R71, !PT ;  /* 0x0000004746477209 */ /* 0x004fe20007810000 */
[----:B------:R-:W-:Y:S01]  /*7340*/  UMOV UR29, 0x40000040 ;  /* 0x40000040001d7882 */ /* 0x000fe20000000000 */
[----:B------:R-:W-:-:S05]  /*7350*/  UIADD3 UR8, UR6, 0xc06, URZ ;  /* 0x00000c0606087890 */ /* 0x000fca000fffe03f */
        /* <DEDUP_REMOVED lines=11> */
[----:B--2---:R-:W-:-:S04]  /*7410*/  FMNMX.FTZ R71, R78, R71, !PT ;  /* 0x000000474e477209 */ /* 0x004fc80007810000 */
[----:B0-----:R-:W-:-:S04]  /*7420*/  FMNMX.FTZ R71, R88, R71, !PT ;  /* 0x0000004758477209 */ /* 0x001fc80007810000 */
[----:B-1----:R-:W-:-:S05]  /*7430*/  FMNMX.FTZ R71, R97, R71, !PT ;  /* 0x0000004761477209 */ /* 0x002fca0007810000 */
[----:B------:R-:W0:Y:S01]  /*7440*/  SHFL.BFLY PT, R79, R71, 0x2, 0x1f ;  /* 0x0c401f00474f7f89 */ /* 0x000e2200000e0000 */
[----:B------:R-:W-:Y:S02]  /*7450*/  WARPGROUP.DEPBAR.LE gsb0, 0x0 ;  /* 0x00008000000079c5 */ /* 0x000fe40000010000 */
[----:B------:R-:W-:-:S06]  /*7460*/  WARPGROUP.ARRIVE ;  /* 0x00000000000079c5 */ /* 0x000fcc0000000000 */
[----:B------:R-:W-:Y:S01]  /*7470*/  HGMMA.64x64x16.F32 R120, gdesc[UR28].tnspB, R120, gsb0 ;  /* 0x40e000001c7879f0 */ /* 0x000fe20008000878 */
[----:B0-----:R-:W-:-:S05]  /*7480*/  FMNMX.FTZ R71, R71, R79, !PT ;  /* 0x0000004f47477209 */ /* 0x001fca0007810000 */
[----:B------:R-:W0:Y:S02]  /*7490*/  SHFL.BFLY PT, R79, R71, 0x1, 0x1f ;  /* 0x0c201f00474f7f89 */ /* 0x000e2400000e0000 */
[----:B0-----:R-:W-:-:S05]  /*74a0*/  FMNMX.FTZ R71, R71, R79, !PT ;  /* 0x0000004f47477209 */ /* 0x001fca0007810000 */
[C---:B------:R-:W-:Y:S01]  /*74b0*/  FMUL.FTZ R96, R71.reuse, R35 ;  /* 0x0000002347607220 */ /* 0x040fe20000410000 */
[----:B------:R-:W-:-:S03]  /*74c0*/  FADD.FTZ R101, -R71, R4 ;  /* 0x0000000447657221 */ /* 0x000fc60000010100 */
        /* <DEDUP_REMOVED lines=48> */
[----:B------:R-:W-:Y:S01]  /*77d0*/  FMUL.FTZ R96, R101, R35 ;  /* 0x0000002365607220 */ /* 0x000fe20000410000 */
[----:B------:R-:W-:-:S02]  /*77e0*/  WARPGROUP.DEPBAR.LE gsb0, 0x0 ;  /* 0x00008000000079c5 */ /* 0x000fc40000010000 */
[----:B------:R-:W2:Y:S01]  /*77f0*/  LDL R101, [R1+0x14] ;  /* 0x0000140001657983 */ /* 0x000ea20000100800 */
[----:B------:R-:W-:Y:S01]  /*7800*/  WARPGROUP.ARRIVE ;  /* 0x00000000000079c5 */ /* 0x000fe20000000000 */
[----:B------:R-:W-:Y:S01]  /*7810*/  VIADD R27, R106, 0x9 ;  /* 0x000000096a1b7836 */ /* 0x000fe20000000000 */
[----:B------:R-:W-:Y:S04]  /*7820*/  MUFU.EX2 R96, R96 ;  /* 0x0000006000607308 */ /* 0x000fe80000000800 */
[----:B------:R-:W-:Y:S01]  /*7830*/  HGMMA.64x64x16.F32 R120, gdesc[UR8].tnspB, R120, gsb0 ;  /* 0x40e00000087879f0 */ /* 0x000fe20008000878 */
[----:B------:R-:W-:-:S03]  /*7840*/  SEL R27, R27, 0x9, !P2 ;  /* 0x000000091b1b7807 */ /* 0x000fc60005000000 */
[----:B------:R-:W0:Y:S08]  /*7850*/  MUFU.EX2 R25, R98 ;  /* 0x0000006200197308 */ /* 0x000e300000000800 */
[----:B------:R-:W1:Y:S08]  /*7860*/  MUFU.EX2 R102, R102 ;  /* 0x0000006600667308 */ /* 0x000e700000000800 */
[----:B------:R-:W3:Y:S01]  /*7870*/  MUFU.EX2 R100, R100 ;  /* 0x0000006400647308 */ /* 0x000ee20000000800 */
[----:B0-----:R-:W-:-:S07]  /*7880*/  FFMA.FTZ R2, R96, R2, R25 ;  /* 0x0000000260027223 */ /* 0x001fce0000010019 */
[----:B------:R-:W0:Y:S01]  /*7890*/  MUFU.EX2 R99, R99 ;  /* 0x0000006300637308 */ /* 0x000e220000000800 */
[----:B-1----:R-:W-:-:S07]  /*78a0*/  FADD.FTZ R2, R102, R2 ;  /* 0x0000000266027221 */ /* 0x002fce0000010000 */
[----:B------:R-:W1:Y:S08]  /*78b0*/  MUFU.EX2 R4, R4 ;  /* 0x0000000400047308 */ /* 0x000e700000000800 */
[----:B------:R-:W4:Y:S01]  /*78c0*/  MUFU.EX2 R12, R12 ;  /* 0x0000000c000c7308 */ /* 0x000f220000000800 */
[----:B------:R-:W-:Y:S02]  /*78d0*/  WARPGROUP.DEPBAR.LE gsb0, 0x0 ;  /* 0x00008000000079c5 */ /* 0x000fe40000010000 */
[----:B------:R5:W-:Y:S06]  /*78e0*/  BAR.ARV R27, 0x100 ;  /* 0x0004001b0000751d */ /* 0x000bec0000002000 */
[----:B-----5:R-:W-:-:S05]  /*78f0*/  IMAD.U32 R27, RZ, RZ, UR36 ;  /* 0x00000024ff1b7e24 */ /* 0x020fca000f8e00ff */
[----:B------:R-:W-:-:S05]  /*7900*/  @!P1 LEA R27, R27, UR37, 0x3 ;  /* 0x000000251b1b9c11 */ /* 0x000fca000f8e18ff */
[----:B------:R-:W-:-:S05]  /*7910*/  @!P1 VIADD R27, R27, 0x30840 ;  /* 0x000308401b1b9836 */ /* 0x000fca0000000000 */
[----:B------:R-:W-:-:S04]  /*7920*/  @!P1 PRMT R27, RZ, 0x654, R27 ;  /* 0x00000654ff1b9816 */ /* 0x000fc8000000001b */
[----:B------:R5:W-:Y:S02]  /*7930*/  @!P1 SYNCS.ARRIVE.TRANS64.RED.A1T0 RZ, [R27+URZ], RZ ;  /* 0x000000ff1bff99a7 */ /* 0x000be4000810043f */
[----:B-----5:R-:W-:Y:S01]  /*7940*/  IMAD.U32 R27, RZ, RZ, UR7 ;  /* 0x00000007ff1b7e24 */ /* 0x020fe2000f8e00ff */
[----:B------:R-:W5:Y:S04]  /*7950*/  MUFU.EX2 R85, R85 ;  /* 0x0000005500557308 */ /* 0x000f680000000800 */
[----:B------:R-:W-:-:S04]  /*7960*/  @!P1 LEA R27, R27, UR37, 0x3 ;  /* 0x000000251b1b9c11 */ /* 0x000fc8000f8e18ff */
[----:B------:R-:W-:Y:S01]  /*7970*/  @!P1 IADD3 R27, R27, 0x30860, RZ ;  /* 0x000308601b1b9810 */ /* 0x000fe20007ffe0ff */
[----:B------:R-:W-:Y:S01]  /*7980*/  MUFU.EX2 R13, R13 ;  /* 0x0000000d000d7308 */ /* 0x000fe20000000800 */
[----:B---3--:R-:W-:Y:S02]  /*7990*/  FADD.FTZ R2, R100, R2 ;  /* 0x0000000264027221 */ /* 0x008fe40000010000 */
[----:B------:R-:W-:-:S05]  /*79a0*/  @!P1 PRMT R27, RZ, 0x654, R27 ;  /* 0x00000654ff1b9816 */ /* 0x000fca000000001b */
[----:B------:R-:W3:Y:S01]  /*79b0*/  MUFU.EX2 R90, R90 ;  /* 0x0000005a005a7308 */ /* 0x000ee20000000800 */
[----:B------:R1:W-:Y:S01]  /*79c0*/  @!P1 SYNCS.ARRIVE.TRANS64.RED.A1T0 RZ, [R27+URZ], RZ ;  /* 0x000000ff1bff99a7 */ /* 0x0003e2000810043f */
[----:B0-----:R-:W-:Y:S01]  /*79d0*/  FADD.FTZ R2, R99, R2 ;  /* 0x0000000263027221 */ /* 0x001fe20000010000 */
[----:B------:R-:W-:-:S05]  /*79e0*/  F2FP.F16.F32.PACK_AB R25, R102, R25 ;  /* 0x000000196619723e */ /* 0x000fca00000000ff */
[----:B------:R-:W-:Y:S01]  /*79f0*/  MUFU.EX2 R14, R14 ;  /* 0x0000000e000e7308 */ /* 0x000fe20000000800 */
[----:B-1----:R-:W-:Y:S01]  /*7a00*/  F2FP.F16.F32.PACK_AB R27, R99, R100 ;  /* 0x00000064631b723e */ /* 0x002fe200000000ff */
[----:B------:R-:W-:-:S06]  /*7a10*/  FADD.FTZ R2, R4, R2 ;  /* 0x0000000204027221 */ /* 0x000fcc0000010000 */
[----:B------:R-:W0:Y:S01]  /*7a20*/  MUFU.EX2 R84, R84 ;  /* 0x0000005400547308 */ /* 0x000e220000000800 */
[----:B----4-:R-:W-:Y:S01]  /*7a30*/  FADD.FTZ R10, R12, R10 ;  /* 0x0000000a0c0a7221 */ /* 0x010fe20000010000 */
[----:B------:R1:W-:Y:S06]  /*7a40*/  STSM.16.M88.4 [R153+0x1e800], R24 ;  /* 0x01e8001899007844 */ /* 0x0003ec0000000200 */
[----:B------:R-:W-:Y:S01]  /*7a50*/  MUFU.EX2 R15, R15 ;  /* 0x0000000f000f7308 */ /* 0x000fe20000000800 */
[----:B-----5:R-:W-:-:S07]  /*7a60*/  FADD.FTZ R2, R85, R2 ;  /* 0x0000000255027221 */ /* 0x020fce0000010000 */
[----:B------:R-:W4:Y:S08]  /*7a70*/  MUFU.EX2 R91, R91 ;  /* 0x0000005b005b7308 */ /* 0x000f300000000800 */
[----:B------:R-:W-:Y:S01]  /*7a80*/  MUFU.EX2 R16, R16 ;  /* 0x0000001000107308 */ /* 0x000fe20000000800 */
[----:B---3--:R-:W-:-:S07]  /*7a90*/  FADD.FTZ R2, R90, R2 ;  /* 0x000000025a027221 */ /* 0x008fce0000010000 */
[----:B------:R-:W3:Y:S08]  /*7aa0*/  MUFU.EX2 R83, R83 ;  /* 0x0000005300537308 */ /* 0x000ef00000000800 */
[----:B-1----:R1:W-:Y:S08]  /*7ab0*/  MUFU.EX2 R26, R9 ;  /* 0x00000009001a7308 */ /* 0x0023f00000000800 */
[----:B------:R-:W-:Y:S01]  /*7ac0*/  MUFU.EX2 R17, R17 ;  /* 0x0000001100117308 */ /* 0x000fe20000000800 */
[----:B-1----:R-:W-:Y:S01]  /*7ad0*/  F2FP.F16.F32.PACK_AB R9, R85, R4 ;  /* 0x000000045509723e */ /* 0x002fe200000000ff */
[----:B------:R-:W-:Y:S01]  /*7ae0*/  FADD.FTZ R4, R13, R10 ;  /* 0x0000000a0d047221 */ /* 0x000fe20000010000 */
[----:B0-----:R-:W-:-:S03]  /*7af0*/  FADD.FTZ R2, R84, R2 ;  /* 0x0000000254027221 */ /* 0x001fc60000010000 */
[----:B------:R-:W-:Y:S02]  /*7b00*/  FADD.FTZ R4, R14, R4 ;  /* 0x000000040e047221 */ /* 0x000fe40000010000 */
[----:B------:R-:W0:Y:S08]  /*7b10*/  MUFU.EX2 R89, R89 ;  /* 0x0000005900597308 */ /* 0x000e300000000800 */
[----:B------:R-:W-:Y:S01]  /*7b20*/  MUFU.EX2 R18, R18 ;  /* 0x0000001200127308 */ /* 0x000fe20000000800 */
[----:B----4-:R-:W-:-:S07]  /*7b30*/  FADD.FTZ R2, R91, R2 ;  /* 0x000000025b027221 */ /* 0x010fce0000010000 */
[----:B------:R-:W1:Y:S08]  /*7b40*/  MUFU.EX2 R82, R82 ;  /* 0x0000005200527308 */ /* 0x000e700000000800 */
[----:B------:R-:W-:Y:S08]  /*7b50*/  MUFU.EX2 R98, R81 ;  /* 0x0000005100627308 */ /* 0x000ff00000000800 */
[----:B------:R-:W4:Y:S08]  /*7b60*/  MUFU.EX2 R19, R19 ;  /* 0x0000001300137308 */ /* 0x000f300000000800 */
[----:B------:R5:W-:Y:S01]  /*7b70*/  MUFU.EX2 R81, R5 ;  /* 0x0000000500517308 */ /* 0x000be20000000800 */
[----:B---3--:R-:W-:Y:S01]  /*7b80*/  FADD.FTZ R2, R83, R2 ;  /* 0x0000000253027221 */ /* 0x008fe20000010000 */
[----:B-----5:R-:W-:-:S06]  /*7b90*/  FADD.FTZ R5, R15, R4 ;  /* 0x000000040f057221 */ /* 0x020fcc0000010000 */
[----:B------:R-:W-:Y:S08]  /*7ba0*/  MUFU.EX2 R24, R38 ;  /* 0x0000002600187308 */ /* 0x000ff00000000800 */
[----:B------:R-:W3:Y:S08]  /*7bb0*/  MUFU.EX2 R86, R86 ;  /* 0x0000005600567308 */ /* 0x000ef00000000800 */
[----:B------:R-:W5:Y:S08]  /*7bc0*/  MUFU.EX2 R20, R20 ;  /* 0x0000001400147308 */ /* 0x000f700000000800 */
[----:B------:R1:W-:Y:S01]  /*7bd0*/  MUFU.EX2 R38, R6 ;  /* 0x0000000600267308 */ /* 0x0003e20000000800 */
[----:B0-----:R-:W-:Y:S01]  /*7be0*/  FADD.FTZ R2, R89, R2 ;  /* 0x0000000259027221 */ /* 0x001fe20000010000 */
[----:B-1----:R-:W-:-:S06]  /*7bf0*/  FADD.FTZ R6, R16, R5 ;  /* 0x0000000510067221 */ /* 0x002fcc0000010000 */
[----:B------:R-:W0:Y:S08]  /*7c00*/  MUFU.EX2 R21, R21 ;  /* 0x0000001500157308 */ /* 0x000e300000000800 */
[----:B------:R1:W-:Y:S01]  /*7c10*/  MUFU.EX2 R25, R7 ;  /* 0x0000000700197308 */ /* 0x0003e20000000800 */
[----:B------:R-:W-:Y:S01]  /*7c20*/  FADD.FTZ R2, R82, R2 ;  /* 0x0000000252027221 */ /* 0x000fe20000010000 */
[----:B-1----:R-:W-:-:S06]  /*7c30*/  FADD.FTZ R7, R17, R6 ;  /* 0x0000000611077221 */ /* 0x002fcc0000010000 */
[----:B------:R-:W1:Y:S01]  /*7c40*/  MUFU.EX2 R79, R79 ;  /* 0x0000004f004f7308 */ /* 0x000e620000000800 */
[----:B------:R-:W-:-:S07]  /*7c50*/  FADD.FTZ R7, R18, R7 ;  /* 0x0000000712077221 */ /* 0x000fce0000010000 */
[----:B------:R-:W2:Y:S01]  /*7c60*/  MUFU.EX2 R22, R22 ;  /* 0x0000001600167308 */ /* 0x000ea20000000800 */
[----:B----4-:R-:W-:Y:S01]  /*7c70*/  FADD.FTZ R7, R19, R7 ;  /* 0x0000000713077221 */ /* 0x010fe20000010000 */
[----:B---3--:R-:W-:-:S06]  /*7c80*/  FADD.FTZ R2, R86, R2 ;  /* 0x0000000256027221 */ /* 0x008fcc0000010000 */
[----:B------:R-:W3:Y:S01]  /*7c90*/  MUFU.EX2 R80, R80 ;  /* 0x0000005000507308 */ /* 0x000ee20000000800 */
[----:B-----5:R-:W-:-:S07]  /*7ca0*/  FADD.FTZ R7, R20, R7 ;  /* 0x0000000714077221 */ /* 0x020fce0000010000 */
[----:B------:R-:W4:Y:S01]  /*7cb0*/  MUFU.EX2 R23, R23 ;  /* 0x0000001700177308 */ /* 0x000f220000000800 */
[----:B------:R-:W-:Y:S01]  /*7cc0*/  FADD.FTZ R2, R98, R2 ;  /* 0x0000000262027221 */ /* 0x000fe20000010000 */
[----:B0-----:R-:W-:-:S06]  /*7cd0*/  FADD.FTZ R7, R21, R7 ;  /* 0x0000000715077221 */ /* 0x001fcc0000010000 */
[----:B------:R-:W0:Y:S08]  /*7ce0*/  MUFU.EX2 R87, R87 ;  /* 0x0000005700577308 */ /* 0x000e300000000800 */
[----:B------:R-:W5:Y:S01]  /*7cf0*/  MUFU.EX2 R3, R3 ;  /* 0x0000000300037308 */ /* 0x000f620000000800 */
[----:B-1----:R-:W-:Y:S01]  /*7d00*/  FADD.FTZ R2, R79, R2 ;  /* 0x000000024f027221 */ /* 0x002fe20000010000 */
[----:B--2---:R-:W-:-:S06]  /*7d10*/  FADD.FTZ R7, R22, R7 ;  /* 0x0000000716077221 */ /* 0x004fcc0000010000 */
[----:B------:R-:W1:Y:S08]  /*7d20*/  MUFU.EX2 R95, R95 ;  /* 0x0000005f005f7308 */ /* 0x000e700000000800 */
[----:B------:R-:W2:Y:S01]  /*7d30*/  MUFU.EX2 R39, R39 ;  /* 0x0000002700277308 */ /* 0x000ea20000000800 */
[----:B---3--:R-:W-:Y:S01]  /*7d40*/  FADD.FTZ R2, R80, R2 ;  /* 0x0000000250027221 */ /* 0x008fe20000010000 */
[----:B----4-:R-:W-:-:S06]  /*7d50*/  FADD.FTZ R7, R23, R7 ;  /* 0x0000000717077221 */ /* 0x010fcc0000010000 */
[----:B------:R-:W3:Y:S01]  /*7d60*/  MUFU.EX2 R42, R42 ;  /* 0x0000002a002a7308 */ /* 0x000ee20000000800 */
[----:B0-----:R-:W-:Y:S01]  /*7d70*/  FADD.FTZ R2, R87, R2 ;  /* 0x0000000257027221 */ /* 0x001fe20000010000 */
[----:B-----5:R-:W-:-:S06]  /*7d80*/  FADD.FTZ R7, R3, R7 ;  /* 0x0000000703077221 */ /* 0x020fcc0000010000 */
[----:B------:R-:W0:Y:S01]  /*7d90*/  MUFU.EX2 R93, R93 ;  /* 0x0000005d005d7308 */ /* 0x000e220000000800 */
[----:B------:R-:W-:-:S07]  /*7da0*/  F2FP.F16.F32.PACK_AB R10, R13, R12 ;  /* 0x0000000c0d0a723e */ /* 0x000fce00000000ff */
[----:B------:R-:W4:Y:S01]  /*7db0*/  MUFU.EX2 R43, R43 ;  /* 0x0000002b002b7308 */ /* 0x000f220000000800 */
[----:B-1----:R-:W-:Y:S01]  /*7dc0*/  FADD.FTZ R12, R95, R2 ;  /* 0x000000025f0c7221 */ /* 0x002fe20000010000 */
[----:B--2---:R-:W-:-:S06]  /*7dd0*/  FADD.FTZ R2, R39, R7 ;  /* 0x0000000727027221 */ /* 0x004fcc0000010000 */
[----:B------:R-:W1:Y:S08]  /*7de0*/  MUFU.EX2 R94, R94 ;  /* 0x0000005e005e7308 */ /* 0x000e700000000800 */
[----:B------:R-:W2:Y:S01]  /*7df0*/  MUFU.EX2 R28, R28 ;  /* 0x0000001c001c7308 */ /* 0x000ea20000000800 */
[----:B---3--:R-:W-:-:S07]  /*7e00*/  FADD.FTZ R2, R42, R2 ;  /* 0x000000022a027221 */ /* 0x008fce0000010000 */
[----:B------:R-:W3:Y:S08]  /*7e10*/  MUFU.EX2 R92, R92 ;  /* 0x0000005c005c7308 */ /* 0x000ef00000000800 */
[----:B------:R-:W5:Y:S01]  /*7e20*/  MUFU.EX2 R29, R29 ;  /* 0x0000001d001d7308 */ /* 0x000f620000000800 */
[----:B0-----:R-:W-:Y:S01]  /*7e30*/  FADD.FTZ R12, R93, R12 ;  /* 0x0000000c5d0c7221 */ /* 0x001fe20000010000 */
[----:B----4-:R-:W-:-:S06]  /*7e40*/  FADD.FTZ R2, R43, R2 ;  /* 0x000000022b027221 */ /* 0x010fcc0000010000 */
[----:B------:R-:W0:Y:S01]  /*7e50*/  MUFU.EX2 R30, R30 ;  /* 0x0000001e001e7308 */ /* 0x000e220000000800 */
[----:B-1----:R-:W-:Y:S01]  /*7e60*/  FADD.FTZ R13, R94, R12 ;  /* 0x0000000c5e0d7221 */ /* 0x002fe20000010000 */
[----:B--2---:R-:W-:-:S06]  /*7e70*/  FADD.FTZ R2, R28, R2 ;  /* 0x000000021c027221 */ /* 0x004fcc0000010000 */
[----:B------:R-:W1:Y:S01]  /*7e80*/  MUFU.EX2 R31, R31 ;  /* 0x0000001f001f7308 */ /* 0x000e620000000800 */
[----:B------:R-:W-:Y:S01]  /*7e90*/  F2FP.F16.F32.PACK_AB R4, R15, R14 ;  /* 0x0000000e0f04723e */ /* 0x000fe200000000ff */
[----:B---3--:R-:W-:Y:S01]  /*7ea0*/  FADD.FTZ R15, R92, R13 ;  /* 0x0000000d5c0f7221 */ /* 0x008fe20000010000 */
[----:B-----5:R-:W-:-:S05]  /*7eb0*/  FADD.FTZ R2, R29, R2 ;  /* 0x000000021d027221 */ /* 0x020fca0000010000 */
[----:B------:R-:W2:Y:S01]  /*7ec0*/  MUFU.EX2 R32, R32 ;  /* 0x0000002000207308 */ /* 0x000ea20000000800 */
[----:B------:R-:W-:Y:S01]  /*7ed0*/  F2FP.F16.F32.PACK_AB R6, R17, R16 ;  /* 0x000000101106723e */ /* 0x000fe200000000ff */
[----:B------:R-:W-:Y:S01]  /*7ee0*/  FADD.FTZ R16, R38, R15 ;  /* 0x0000000f26107221 */ /* 0x000fe20000010000 */
[----:B0-----:R-:W-:-:S05]  /*7ef0*/  FADD.FTZ R2, R30, R2 ;  /* 0x000000021e027221 */ /* 0x001fca0000010000 */
[----:B------:R-:W0:Y:S01]  /*7f00*/  MUFU.EX2 R33, R33 ;  /* 0x0000002100217308 */ /* 0x000e220000000800 */
[----:B------:R-:W-:Y:S01]  /*7f10*/  F2FP.F16.F32.PACK_AB R12, R19, R18 ;  /* 0x00000012130c723e */ /* 0x000fe200000000ff */
[----:B------:R-:W-:Y:S01]  /*7f20*/  FADD.FTZ R16, R25, R16 ;  /* 0x0000001019107221 */ /* 0x000fe20000010000 */
[----:B-1----:R-:W-:Y:S01]  /*7f30*/  FADD.FTZ R19, R31, R2 ;  /* 0x000000021f137221 */ /* 0x002fe20000010000 */
[----:B------:R-:W3:Y:S02]  /*7f40*/  LDL R18, [R1+0x1c] ;  /* 0x00001c0001127983 */ /* 0x000ee40000100800 */
[----:B------:R-:W-:Y:S02]  /*7f50*/  FADD.FTZ R17, R81, R16 ;  /* 0x0000001051117221 */ /* 0x000fe40000010000 */
[----:B------:R1:W4:Y:S01]  /*7f60*/  MUFU.EX2 R27, R11 ;  /* 0x0000000b001b7308 */ /* 0x0003220000000800 */
[----:B--2---:R-:W-:Y:S01]  /*7f70*/  FADD.FTZ R16, R32, R19 ;  /* 0x0000001320107221 */ /* 0x004fe20000010000 */
[----:B-1----:R-:W-:-:S05]  /*7f80*/  F2FP.F16.F32.PACK_AB R11, R84, R90 ;  /* 0x0000005a540b723e */ /* 0x002fca00000000ff */
[----:B------:R0:W-:Y:S01]  /*7f90*/  STSM.16.M88.4 [R101], R8 ;  /* 0x0000000865007844 */ /* 0x0001e20000000200 */
[----:B------:R-:W-:Y:S02]  /*7fa0*/  F2FP.F16.F32.PACK_AB R5, R83, R91 ;  /* 0x0000005b5305723e */ /* 0x000fe400000000ff */
[----:B------:R-:W-:Y:S02]  /*7fb0*/  F2FP.F16.F32.PACK_AB R7, R82, R89 ;  /* 0x000000595207723e */ /* 0x000fe400000000ff */
[----:B------:R-:W-:Y:S02]  /*7fc0*/  F2FP.F16.F32.PACK_AB R13, R98, R86 ;  /* 0x00000056620d723e */ /* 0x000fe400000000ff */
[----:B------:R-:W-:Y:S01]  /*7fd0*/  F2FP.F16.F32.PACK_AB R14, R21, R20 ;  /* 0x00000014150e723e */ /* 0x000fe200000000ff */
[----:B0-----:R-:W-:Y:S02]  /*7fe0*/  FADD.FTZ R9, R33, R16 ;  /* 0x0000001021097221 */ /* 0x001fe40000010000 */
[----:B------:R-:W2:Y:S01]  /*7ff0*/  LDL R16, [R1+0x18] ;  /* 0x0000180001107983 */ /* 0x000ea20000100800 */
[----:B------:R-:W-:-:S03]  /*8000*/  F2FP.F16.F32.PACK_AB R15, R80, R79 ;  /* 0x0000004f500f723e */ /* 0x000fc600000000ff */
[----:B------:R0:W-:Y:S04]  /*8010*/  STSM.16.M88.4 [R155], R4 ;  /* 0x000000049b007844 */ /* 0x0001e80000000200 */
[----:B------:R-:W-:Y:S01]  /*8020*/  STSM.16.M88.4 [R154], R12 ;  /* 0x0000000c9a007844 */ /* 0x000fe20000000200 */
[----:B0-----:R-:W-:Y:S02]  /*8030*/  F2FP.F16.F32.PACK_AB R4, R23, R22 ;  /* 0x000000161704723e */ /* 0x001fe400000000ff */
[----:B------:R-:W-:Y:S02]  /*8040*/  F2FP.F16.F32.PACK_AB R5, R95, R87 ;  /* 0x000000575f05723e */ /* 0x000fe400000000ff */
[----:B------:R-:W-:Y:S02]  /*8050*/  F2FP.F16.F32.PACK_AB R6, R39, R3 ;  /* 0x000000032706723e */ /* 0x000fe400000000ff */
[----:B------:R-:W-:-:S05]  /*8060*/  F2FP.F16.F32.PACK_AB R7, R94, R93 ;  /* 0x0000005d5e07723e */ /* 0x000fca00000000ff */
[----:B------:R0:W-:Y:S04]  /*8070*/  STSM.16.M88.4 [R153+0x24800], R4 ;  /* 0x0248000499007844 */ /* 0x0001e80000000200 */
[----:B0-----:R-:W5:Y:S01]  /*8080*/  LDL R6, [R1+0x10] ;  /* 0x0000100001067983 */ /* 0x001f620000100800 */
[----:B------:R-:W0:Y:S08]  /*8090*/  MUFU.EX2 R36, R36 ;  /* 0x0000002400247308 */ /* 0x000e300000000800 */
[----:B------:R-:W1:Y:S08]  /*80a0*/  MUFU.EX2 R103, R103 ;  /* 0x0000006700677308 */ /* 0x000e700000000800 */
[----:B------:R-:W1:Y:S01]  /*80b0*/  MUFU.EX2 R37, R37 ;  /* 0x0000002500257308 */ /* 0x000e620000000800 */
[----:B------:R-:W-:-:S07]  /*80c0*/  FADD.FTZ R2, R26, R17 ;  /* 0x000000111a027221 */ /* 0x000fce0000010000 */
[----:B------:R-:W1:Y:S08]  /*80d0*/  MUFU.EX2 R104, R104 ;  /* 0x0000006800687308 */ /* 0x000e700000000800 */
[----:B------:R-:W1:Y:S01]  /*80e0*/  MUFU.EX2 R40, R40 ;  /* 0x0000002800287308 */ /* 0x000e620000000800 */
[----:B----4-:R-:W-:Y:S01]  /*80f0*/  FADD.FTZ R2, R27, R2 ;  /* 0x000000021b027221 */ /* 0x010fe20000010000 */
[----:B0-----:R-:W-:-:S06]  /*8100*/  FADD.FTZ R10, R36, R9 ;  /* 0x00000009240a7221 */ /* 0x001fcc0000010000 */
[----:B------:R-:W0:Y:S08]  /*8110*/  MUFU.EX2 R47, R47 ;  /* 0x0000002f002f7308 */ /* 0x000e300000000800 */
[----:B------:R-:W4:Y:S01]  /*8120*/  MUFU.EX2 R41, R41 ;  /* 0x0000002900297308 */ /* 0x000f220000000800 */
[----:B-1----:R-:W-:Y:S01]  /*8130*/  FADD.FTZ R3, R103, R2 ;  /* 0x0000000267037221 */ /* 0x002fe20000010000 */
[----:B------:R-:W-:-:S06]  /*8140*/  FADD.FTZ R11, R37, R10 ;  /* 0x0000000a250b7221 */ /* 0x000fcc0000010000 */
[----:B------:R-:W1:Y:S08]  /*8150*/  MUFU.EX2 R50, R50 ;  /* 0x0000003200327308 */ /* 0x000e700000000800 */
[----:B------:R-:W1:Y:S01]  /*8160*/  MUFU.EX2 R44, R44 ;  /* 0x0000002c002c7308 */ /* 0x000e620000000800 */
[----:B------:R-:W-:Y:S01]  /*8170*/  FADD.FTZ R2, R104, R3 ;  /* 0x0000000368027221 */ /* 0x000fe20000010000 */
[----:B------:R-:W-:-:S06]  /*8180*/  FADD.FTZ R12, R40, R11 ;  /* 0x0000000b280c7221 */ /* 0x000fcc0000010000 */
[----:B------:R-:W1:Y:S08]  /*8190*/  MUFU.EX2 R51, R51 ;  /* 0x0000003300337308 */ /* 0x000e700000000800 */
[----:B------:R-:W1:Y:S01]  /*81a0*/  MUFU.EX2 R45, R45 ;  /* 0x0000002d002d7308 */ /* 0x000e620000000800 */
[----:B0-----:R-:W-:Y:S01]  /*81b0*/  FADD.FTZ R3, R47, R2 ;  /* 0x000000022f037221 */ /* 0x001fe20000010000 */
[----:B----4-:R-:W-:-:S06]  /*81c0*/  FADD.FTZ R13, R41, R12 ;  /* 0x0000000c290d7221 */ /* 0x010fcc0000010000 */
        /* <DEDUP_REMOVED lines=21> */
[----:B------:R-:W3:Y:S01]  /*8320*/  MUFU.EX2 R57, R57 ;  /* 0x0000003900397308 */ /* 0x000ee20000000800 */
[----:B0-----:R-:W-:Y:S01]  /*8330*/  FADD.FTZ R3, R59, R2 ;  /* 0x000000023b037221 */ /* 0x001fe20000010000 */
[----:B----4-:R-:W-:-:S06]  /*8340*/  FADD.FTZ R5, R53, R4 ;  /* 0x0000000435057221 */ /* 0x010fcc0000010000 */
[----:B------:R-:W0:Y:S08]  /*8350*/  MUFU.EX2 R66, R66 ;  /* 0x0000004200427308 */ /* 0x000e300000000800 */
[----:B------:R-:W4:Y:S01]  /*8360*/  MUFU.EX2 R60, R60 ;  /* 0x0000003c003c7308 */ /* 0x000f220000000800 */
[----:B-1----:R-:W-:Y:S01]  /*8370*/  FADD.FTZ R2, R62, R3 ;  /* 0x000000033e027221 */ /* 0x002fe20000010000 */
[----:B------:R-:W-:-:S06]  /*8380*/  FADD.FTZ R4, R56, R5 ;  /* 0x0000000538047221 */ /* 0x000fcc0000010000 */
[----:B------:R-:W1:Y:S08]  /*8390*/  MUFU.EX2 R67, R67 ;  /* 0x0000004300437308 */ /* 0x000e700000000800 */
[----:B------:R-:W1:Y:S08]  /*83a0*/  MUFU.EX2 R61, R61 ;  /* 0x0000003d003d7308 */ /* 0x000e700000000800 */
[----:B------:R-:W2:Y:S01]  /*83b0*/  MUFU.EX2 R70, R70 ;  /* 0x0000004600467308 */ /* 0x000ea20000000800 */
[----:B------:R-:W-:-:S07]  /*83c0*/  FADD.FTZ R3, R63, R2 ;  /* 0x000000023f037221 */ /* 0x000fce0000010000 */
[----:B------:R-:W-:Y:S08]  /*83d0*/  MUFU.EX2 R64, R64 ;  /* 0x0000004000407308 */ /* 0x000ff00000000800 */
[----:B------:R-:W-:Y:S08]  /*83e0*/  MUFU.EX2 R65, R65 ;  /* 0x0000004100417308 */ /* 0x000ff00000000800 */
[----:B------:R-:W-:Y:S08]  /*83f0*/  MUFU.EX2 R73, R73 ;  /* 0x0000004900497308 */ /* 0x000ff00000000800 */
[----:B------:R-:W2:Y:S08]  /*8400*/  MUFU.EX2 R74, R74 ;  /* 0x0000004a004a7308 */ /* 0x000eb00000000800 */
[----:B------:R-:W-:Y:S08]  /*8410*/  MUFU.EX2 R75, R75 ;  /* 0x0000004b004b7308 */ /* 0x000ff00000000800 */
[----:B------:R-:W2:Y:S01]  /*8420*/  MUFU.EX2 R76, R76 ;  /* 0x0000004c004c7308 */ /* 0x000ea20000000800 */
[----:B---3--:R-:W-:-:S07]  /*8430*/  FADD.FTZ R5, R57, R4 ;  /* 0x0000000439057221 */ /* 0x008fce0000010000 */
[----:B------:R-:W-:Y:S08]  /*8440*/  MUFU.EX2 R68, R68 ;  /* 0x0000004400447308 */ /* 0x000ff00000000800 */
[----:B------:R-:W3:Y:S08]  /*8450*/  MUFU.EX2 R69, R69 ;  /* 0x0000004500457308 */ /* 0x000ef00000000800 */
[----:B------:R-:W-:Y:S08]  /*8460*/  MUFU.EX2 R72, R72 ;  /* 0x0000004800487308 */ /* 0x000ff00000000800 */
[----:B------:R-:W-:Y:S08]  /*8470*/  MUFU.EX2 R77, R77 ;  /* 0x0000004d004d7308 */ /* 0x000ff00000000800 */
[----:B------:R-:W5:Y:S08]  /*8480*/  MUFU.EX2 R78, R78 ;  /* 0x0000004e004e7308 */ /* 0x000f700000000800 */
[----:B------:R-:W-:Y:S08]  /*8490*/  MUFU.EX2 R7, R88 ;  /* 0x0000005800077308 */ /* 0x000ff00000000800 */
[----:B------:R-:W5:Y:S01]  /*84a0*/  MUFU.EX2 R97, R97 ;  /* 0x0000006100617308 */ /* 0x000f620000000800 */
[----:B------:R-:W-:-:S02]  /*84b0*/  F2FP.F16.F32.PACK_AB R8, R43, R42 ;  /* 0x0000002a2b08723e */ /* 0x000fc400000000ff */
[----:B------:R-:W-:Y:S02]  /*84c0*/  F2FP.F16.F32.PACK_AB R9, R38, R92 ;  /* 0x0000005c2609723e */ /* 0x000fe400000000ff */
[----:B------:R-:W-:Y:S02]  /*84d0*/  F2FP.F16.F32.PACK_AB R10, R29, R28 ;  /* 0x0000001c1d0a723e */ /* 0x000fe400000000ff */
[----:B------:R-:W-:Y:S01]  /*84e0*/  F2FP.F16.F32.PACK_AB R11, R81, R25 ;  /* 0x00000019510b723e */ /* 0x000fe200000000ff */
[----:B0-----:R-:W-:Y:S01]  /*84f0*/  FADD.FTZ R2, R66, R3 ;  /* 0x0000000342027221 */ /* 0x001fe20000010000 */
[----:B------:R-:W-:Y:S01]  /*8500*/  F2FP.F16.F32.PACK_AB R12, R31, R30 ;  /* 0x0000001e1f0c723e */ /* 0x000fe200000000ff */
[----:B----4-:R-:W-:Y:S01]  /*8510*/  FADD.FTZ R4, R60, R5 ;  /* 0x000000053c047221 */ /* 0x010fe20000010000 */
[----:B------:R-:W-:Y:S02]  /*8520*/  F2FP.F16.F32.PACK_AB R13, R27, R26 ;  /* 0x0000001a1b0d723e */ /* 0x000fe400000000ff */
[----:B------:R-:W-:-:S02]  /*8530*/  F2FP.F16.F32.PACK_AB R14, R33, R32 ;  /* 0x00000020210e723e */ /* 0x000fc400000000ff */
[----:B------:R-:W-:Y:S01]  /*8540*/  F2FP.F16.F32.PACK_AB R15, R104, R103 ;  /* 0x00000067680f723e */ /* 0x000fe200000000ff */
[----:B------:R0:W-:Y:S01]  /*8550*/  STSM.16.M88.4 [R18], R8 ;  /* 0x0000000812007844 */ /* 0x0001e20000000200 */
[----:B------:R-:W-:Y:S01]  /*8560*/  F2FP.F16.F32.PACK_AB R36, R37, R36 ;  /* 0x000000242524723e */ /* 0x000fe200000000ff */
[----:B-1----:R-:W-:Y:S01]  /*8570*/  FADD.FTZ R3, R67, R2 ;  /* 0x0000000243037221 */ /* 0x002fe20000010000 */
[----:B------:R-:W-:Y:S02]  /*8580*/  F2FP.F16.F32.PACK_AB R37, R50, R47 ;  /* 0x0000002f3225723e */ /* 0x000fe400000000ff */
[----:B------:R-:W-:Y:S02]  /*8590*/  F2FP.F16.F32.PACK_AB R38, R41, R40 ;  /* 0x000000282926723e */ /* 0x000fe400000000ff */
[----:B------:R-:W-:Y:S01]  /*85a0*/  F2FP.F16.F32.PACK_AB R39, R54, R51 ;  /* 0x000000333627723e */ /* 0x000fe200000000ff */
[----:B------:R-:W-:Y:S01]  /*85b0*/  FADD.FTZ R5, R61, R4 ;  /* 0x000000043d057221 */ /* 0x000fe20000010000 */
[----:B------:R-:W-:Y:S01]  /*85c0*/  F2FP.F16.F32.PACK_AB R52, R53, R52 ;  /* 0x000000343534723e */ /* 0x000fe200000000ff */
[----:B------:R3:W-:Y:S01]  /*85d0*/  STSM.16.M88.4 [R155+0x6000], R12 ;  /* 0x0060000c9b007844 */ /* 0x0007e20000000200 */
[----:B------:R-:W-:-:S02]  /*85e0*/  F2FP.F16.F32.PACK_AB R53, R66, R63 ;  /* 0x0000003f4235723e */ /* 0x000fc400000000ff */
[----:B------:R-:W-:Y:S02]  /*85f0*/  F2FP.F16.F32.PACK_AB R54, R57, R56 ;  /* 0x000000383936723e */ /* 0x000fe400000000ff */
[----:B------:R-:W-:Y:S02]  /*8600*/  F2FP.F16.F32.PACK_AB R60, R61, R60 ;  /* 0x0000003c3d3c723e */ /* 0x000fe400000000ff */
[----:B0-----:R-:W-:Y:S02]  /*8610*/  F2FP.F16.F32.PACK_AB R8, R45, R44 ;  /* 0x0000002c2d08723e */ /* 0x001fe400000000ff */
[----:B------:R-:W-:Y:S02]  /*8620*/  F2FP.F16.F32.PACK_AB R9, R58, R55 ;  /* 0x000000373a09723e */ /* 0x000fe400000000ff */
[----:B------:R-:W-:Y:S02]  /*8630*/  F2FP.F16.F32.PACK_AB R10, R49, R48 ;  /* 0x00000030310a723e */ /* 0x000fe400000000ff */
[----:B------:R-:W-:-:S02]  /*8640*/  F2FP.F16.F32.PACK_AB R11, R62, R59 ;  /* 0x0000003b3e0b723e */ /* 0x000fc400000000ff */
[----:B--2---:R-:W-:Y:S02]  /*8650*/  F2FP.F16.F32.PACK_AB R55, R70, R67 ;  /* 0x000000434637723e */ /* 0x004fe400000000ff */
[----:B------:R-:W-:Y:S02]  /*8660*/  F2FP.F16.F32.PACK_AB R61, R74, R73 ;  /* 0x000000494a3d723e */ /* 0x000fe400000000ff */
[----:B------:R-:W-:Y:S02]  /*8670*/  F2FP.F16.F32.PACK_AB R62, R65, R64 ;  /* 0x00000040413e723e */ /* 0x000fe400000000ff */
[----:B------:R-:W-:Y:S01]  /*8680*/  F2FP.F16.F32.PACK_AB R63, R76, R75 ;  /* 0x0000004b4c3f723e */ /* 0x000fe200000000ff */
[----:B------:R0:W-:Y:S01]  /*8690*/  STSM.16.M88.4 [R154+0x6000], R36 ;  /* 0x006000249a007844 */ /* 0x0001e20000000200 */
[----:B---3--:R-:W-:Y:S01]  /*86a0*/  F2FP.F16.F32.PACK_AB R12, R69, R68 ;  /* 0x00000044450c723e */ /* 0x008fe200000000ff */
[----:B------:R-:W-:Y:S01]  /*86b0*/  FADD.FTZ R2, R70, R3 ;  /* 0x0000000346027221 */ /* 0x000fe20000010000 */
[----:B-----5:R-:W-:-:S02]  /*86c0*/  F2FP.F16.F32.PACK_AB R13, R78, R77 ;  /* 0x0000004d4e0d723e */ /* 0x020fc400000000ff */
[----:B------:R-:W-:Y:S02]  /*86d0*/  F2FP.F16.F32.PACK_AB R14, R24, R72 ;  /* 0x00000048180e723e */ /* 0x000fe400000000ff */
        /* <DEDUP_REMOVED lines=12> */
[----:B-1----:R-:W1:Y:S01]  /*87a0*/  FENCE.VIEW.ASYNC.S ;  /* 0x00000000000073c6 */ /* 0x002e620000000000 */
[----:B------:R-:W-:Y:S01]  /*87b0*/  FADD.FTZ R4, R64, R5 ;  /* 0x0000000540047221 */ /* 0x000fe20000010000 */
[----:B------:R-:W-:Y:S01]  /*87c0*/  FADD.FTZ R3, R75, R2 ;  /* 0x000000024b037221 */ /* 0x000fe20000010000 */
[----:B------:R-:W-:-:S02]  /*87d0*/  ISETP.GT.AND P2, PT, R0, R6, PT ;  /* 0x000000060000720c */ /* 0x000fc40003f44270 */
[----:B------:R-:W-:Y:S01]  /*87e0*/  FADD.FTZ R5, R65, R4 ;  /* 0x0000000441057221 */ /* 0x000fe20000010000 */
[----:B------:R-:W-:-:S03]  /*87f0*/  FADD.FTZ R2, R76, R3 ;  /* 0x000000034c027221 */ /* 0x000fc60000010000 */
[----:B------:R-:W-:Y:S01]  /*8800*/  FADD.FTZ R4, R68, R5 ;  /* 0x0000000544047221 */ /* 0x000fe20000010000 */
[----:B------:R-:W-:-:S03]  /*8810*/  FADD.FTZ R2, R77, R2 ;  /* 0x000000024d027221 */ /* 0x000fc60000010000 */
[----:B------:R-:W-:Y:S01]  /*8820*/  FADD.FTZ R3, R69, R4 ;  /* 0x0000000445037221 */ /* 0x000fe20000010000 */
[----:B------:R-:W-:Y:S01]  /*8830*/  FADD.FTZ R2, R78, R2 ;  /* 0x000000024e027221 */ /* 0x000fe20000010000 */
[----:B------:R-:W-:Y:S02]  /*8840*/  UMOV UR7, UR36 ;  /* 0x0000002400077c82 */ /* 0x000fe40008000000 */
        /* <DEDUP_REMOVED lines=40> */
[----:B-1----:R-:W-:Y:S01]  /*8ad0*/  NOP ;  /* 0x0000000000007918 */ /* 0x002fe20000000000 */
[----:B0-----:R-:W-:Y:S05]  /*8ae0*/  @P2 BRA `(.L_x_12325) ;  /* 0xffffffc800502947 */ /* 0x001fea000383ffff */
.L_x_12316:
[----:B------:R-:W-:Y:S06]  /*8af0*/  BAR.ARV 0x8, 0x200 ;  /* 0x0208000000007b1d */ /* 0x000fec0000002000 */
[----:B------:R-:W-:Y:S05]  /*8b00*/  @!P0 BRA `(.L_x_12326) ;  /* 0x0000000000048947 */ /* 0x000fea0003800000 */
[----:B------:R-:W-:Y:S01]  /*8b10*/  BPT.TRAP 0x1 ;  /* 0x000000040000795c */ /* 0x000fe20000300000 */
.L_x_12326:
[----:B------:R-:W-:Y:S01]  /*8b20*/  ULEA UR12, UR36, UR37, 0x3 ;  /* 0x00000025240c7291 */ /* 0x000fe2000f8e183f */
[----:B------:R-:W-:-:S08]  /*8b30*/  SHF.L.U32 R0, R152, 0x1f, RZ ;  /* 0x0000001f98007819 */ /* 0x000fd000000006ff */
[----:B------:R0:W1:Y:S01]  /*8b40*/  SYNCS.PHASECHK.TRANS64.TRYWAIT P2, [UR12+0x30850], R0 ;  /* 0x03085000ff0075a7 */ /* 0x000062000804014c */
[----:B------:R-:W-:Y:S05]  /*8b50*/  @!P0 BRA `(.L_x_12327) ;  /* 0x0000000000048947 */ /* 0x000fea0003800000 */
[----:B------:R-:W-:Y:S01]  /*8b60*/  BPT.TRAP 0x1 ;  /* 0x000000040000795c */ /* 0x000fe20000300000 */
.L_x_12327:
[----:B-1----:R-:W-:Y:S05]  /*8b70*/  @P2 BRA `(.L_x_12328) ;  /* 0x0000000000082947 */ /* 0x002fea0003800000 */
[----:B------:R-:W1:Y:S02]  /*8b80*/  SYNCS.PHASECHK.TRANS64.TRYWAIT P0, [UR12+0x30850], R0 ;  /* 0x03085000ff0075a7 */ /* 0x000e64000800014c */
[----:B-1----:R-:W-:Y:S05]  /*8b90*/  @!P0 BRA `(.L_x_12329) ;  /* 0x00000088006c8947 */ /* 0x002fea0003800000 */
.L_x_12328:
[----:B------:R-:W-:Y:S01]  /*8ba0*/  ULEA UR41, UR41, UR37, 0xd ;  /* 0x0000002529297291 */ /* 0x000fe2000f8e683f */
[----:B------:R-:W2:Y:S01]  /*8bb0*/  LDL.LU R12, [R1+0x64] ;  /* 0x00006400010c7983 */ /* 0x000ea20000300800 */
[----:B------:R-:W-:Y:S01]  /*8bc0*/  UIADD3 UR37, UR37, 0x400, URZ ;  /* 0x0000040025257890 */ /* 0x000fe2000fffe03f */
[----:B------:R-:W-:Y:S01]  /*8bd0*/  WARPGROUP.ARRIVE ;  /* 0x00000000000079c5 */ /* 0x000fe20000000000 */
[----:B------:R-:W-:Y:S01]  /*8be0*/  UIADD3 UR41, UR41, 0x1e800, URZ ;  /* 0x0001e80029297890 */ /* 0x000fe2000fffe03f */
[----:B01----:R-:W0:Y:S01]  /*8bf0*/  SHFL.BFLY PT, R0, R5, 0x2, 0x1f ;  /* 0x0c401f0005007f89 */ /* 0x003e2200000e0000 */
[----:B------:R-:W-:Y:S01]  /*8c00*/  USHF.R.U32.HI UR37, URZ, 0x4, UR37 ;  /* 0x000000043f257899 */ /* 0x000fe20008011625 */
[----:B------:R-:W-:Y:S01]  /*8c10*/  MOV R9, UR12 ;  /* 0x0000000c00097c02 */ /* 0x000fe20008000f00 */
[----:B------:R-:W-:Y:S01]  /*8c20*/  USHF.R.U32.HI UR41, URZ, 0x4, UR41 ;  /* 0x000000043f297899 */ /* 0x000fe20008011629 */
[----:B------:R-:W1:Y:S01]  /*8c30*/  SHFL.BFLY PT, R3, R2, 0x2, 0x1f ;  /* 0x0c401f0002037f89 */ /* 0x000e6200000e0000 */
[----:B------:R-:W-:Y:S01]  /*8c40*/  ULOP3.LUT UR6, UR37, 0x3fff, URZ, 0xc0, !UPT ;  /* 0x00003fff25067892 */ /* 0x000fe2000f8ec03f */
[----:B------:R-:W-:Y:S01]  /*8c50*/  IMAD.MOV.U32 R6, RZ, RZ, RZ ;  /* 0x000000ffff067224 */ /* 0x000fe200078e00ff */
[----:B------:R-:W-:Y:S01]  /*8c60*/  ULOP3.LUT UR4, UR41, 0x3fff, URZ, 0xc0, !UPT ;  /* 0x00003fff29047892 */ /* 0x000fe2000f8ec03f */
[----:B------:R-:W-:Y:S01]  /*8c70*/  @!P1 VIADD R9, R9, 0x30860 ;  /* 0x0003086009099836 */ /* 0x000fe20000000000 */
[----:B------:R-:W-:Y:S01]  /*8c80*/  UIMAD UR6, UR36, 0x600, UR6 ;  /* 0x00000600240678a4 */ /* 0x000fe2000f8e0206 */
[----:B------:R-:W-:Y:S01]  /*8c90*/  IMAD.MOV.U32 R50, RZ, RZ, -0x800000 ;  /* 0xff800000ff327424 */ /* 0x000fe200078e00ff */
[----:B------:R-:W-:Y:S01]  /*8ca0*/  ULOP3.LUT UR4, UR4, 0x10000, URZ, 0xfc, !UPT ;  /* 0x0001000004047892 */ /* 0x000fe2000f8efc3f */
[----:B------:R-:W-:Y:S01]  /*8cb0*/  UMOV UR7, 0x40000040 ;  /* 0x4000004000077882 */ /* 0x000fe20000000000 */
[----:B------:R-:W-:Y:S01]  /*8cc0*/  UMOV UR5, 0x40000040 ;  /* 0x4000004000057882 */ /* 0x000fe20000000000 */
[----:B------:R-:W-:Y:S01]  /*8cd0*/  UIADD3 UR10, UR6, 0x80, URZ ;  /* 0x00000080060a7890 */ /* 0x000fe2000fffe03f */
[----:B------:R-:W-:Y:S01]  /*8ce0*/  @!P1 PRMT R9, RZ, 0x654, R9 ;  /* 0x00000654ff099816 */ /* 0x000fe20000000009 */
[----:B------:R-:W-:Y:S01]  /*8cf0*/  UIADD3 UR8, UR4, 0x2, URZ ;  /* 0x0000000204087890 */ /* 0x000fe2000fffe03f */
[----:B------:R-:W-:-:S03]  /*8d00*/  UMOV UR11, 0x40000040 ;  /* 0x40000040000b7882 */ /* 0x000fc60000000000 */
[----:B------:R-:W-:Y:S01]  /*8d10*/  HGMMA.64x64x16.F32 R120, gdesc[UR4].tnspB, R120, gsb0 ;  /* 0x40e00000047879f0 */ /* 0x000fe20008000878 */
[----:B------:R-:W-:Y:S01]  /*8d20*/  UMOV UR9, 0x40000040 ;  /* 0x4000004000097882 */ /* 0x000fe20000000000 */
[----:B------:R-:W-:Y:S01]  /*8d30*/  UMOV UR7, 0x40000040 ;  /* 0x4000004000077882 */ /* 0x000fe20000000000 */
[----:B------:R-:W-:Y:S01]  /*8d40*/  UMOV UR5, 0x40000040 ;  /* 0x4000004000057882 */ /* 0x000fe20000000000 */
[----:B0-----:R-:W-:Y:S01]  /*8d50*/  FADD.FTZ R0, R0, R5 ;  /* 0x0000000500007221 */ /* 0x001fe20000010000 */
[----:B------:R-:W-:Y:S01]  /*8d60*/  UIADD3 UR36, UR36, 0x1, URZ ;  /* 0x0000000124247890 */ /* 0x000fe2000fffe03f */
[----:B-1----:R-:W-:Y:S01]  /*8d70*/  FADD.FTZ R4, R3, R2 ;  /* 0x0000000203047221 */ /* 0x002fe20000010000 */
[----:B------:R-:W-:Y:S02]  /*8d80*/  IMAD.MOV.U32 R2, RZ, RZ, RZ ;  /* 0x000000ffff027224 */ /* 0x000fe400078e00ff */
[----:B------:R-:W0:Y:S01]  /*8d90*/  SHFL.BFLY PT, R3, R0, 0x1, 0x1f ;  /* 0x0c201f0000037f89 */ /* 0x000e2200000e0000 */
[----:B------:R-:W-:-:S03]  /*8da0*/  UISETP.NE.AND UP0, UPT, UR36, 0x2, UPT ;  /* 0x000000022400788c */ /* 0x000fc6000bf05270 */
[----:B------:R-:W1:Y:S01]  /*8db0*/  SHFL.BFLY PT, R7, R4, 0x1, 0x1f ;  /* 0x0c201f0004077f89 */ /* 0x000e6200000e0000 */
[----:B------:R-:W-:Y:S01]  /*8dc0*/  USEL UR36, UR36, URZ, UP0 ;  /* 0x0000003f24247287 */ /* 0x000fe20008000000 */
[----:B0-----:R-:W-:Y:S01]  /*8dd0*/  FADD.FTZ R10, R0, R3 ;  /* 0x00000003000a7221 */ /* 0x001fe20000010000 */
[----:B------:R-:W-:Y:S02]  /*8de0*/  IMAD.MOV.U32 R0, RZ, RZ, -0x800000 ;  /* 0xff800000ff007424 */ /* 0x000fe400078e00ff */
[----:B-1----:R-:W-:Y:S02]  /*8df0*/  FADD.FTZ R11, R4, R7 ;  /* 0x00000007040b7221 */ /* 0x002fe40000010000 */
[----:B------:R-:W-:-:S03]  /*8e00*/  FSETP.NE.FTZ.AND P0, PT, R10, RZ, PT ;  /* 0x000000ff0a00720b */ /* 0x000fc60003f15000 */
[----:B------:R-:W-:-:S10]  /*8e10*/  FSETP.NE.FTZ.AND P2, PT, R11, RZ, PT ;  /* 0x000000ff0b00720b */ /* 0x000fd40003f55000 */
[----:B------:R-:W0:Y:S01]  /*8e20*/  @P0 MUFU.LG2 R5, R10 ;  /* 0x0000000a00050308 */ /* 0x000e220000000c00 */
[C---:B------:R-:W-:Y:S02]  /*8e30*/  @P0 FMUL.FTZ R3, R35.reuse, 0.69314718246459960938 ;  /* 0x3f31721823030820 */ /* 0x040fe40000410000 */
[----:B------:R-:W-:-:S05]  /*8e40*/  @P2 FMUL.FTZ R35, R35, 0.69314718246459960938 ;  /* 0x3f31721823232820 */ /* 0x000fca0000410000 */
[----:B------:R-:W1:Y:S08]  /*8e50*/  @P2 MUFU.LG2 R7, R11 ;  /* 0x0000000b00072308 */ /* 0x000e700000000c00 */
[----:B------:R-:W3:Y:S01]  /*8e60*/  @P0 MUFU.RCP R2, R10 ;  /* 0x0000000a00020308 */ /* 0x000ee20000001000 */
[----:B0-----:R-:W-:-:S04]  /*8e70*/  @P0 FMUL.FTZ R4, R5, 0.69314718246459960938 ;  /* 0x3f31721805040820 */ /* 0x001fc80000410000 */
[----:B------:R-:W-:Y:S01]  /*8e80*/  @P0 FFMA.FTZ R50, R3, R34, R4 ;  /* 0x0000002203320223 */ /* 0x000fe20000010004 */
[----:B------:R-:W-:Y:S01]  /*8e90*/  PLOP3.LUT P0, PT, PT, PT, PT, 0x8, 0x0 ;  /* 0x000000000000781c */ /* 0x000fe20003f0e170 */
[----:B------:R-:W-:Y:S02]  /*8ea0*/  WARPGROUP.DEPBAR.LE gsb0, 0x0 ;  /* 0x00008000000079c5 */ /* 0x000fe40000010000 */
[----:B------:R-:W-:Y:S01]  /*8eb0*/  WARPGROUP.ARRIVE ;  /* 0x00000000000079c5 */ /* 0x000fe20000000000 */
[----:B------:R-:W0:Y:S01]  /*8ec0*/  @P2 MUFU.RCP R6, R11 ;  /* 0x0000000b00062308 */ /* 0x000e220000001000 */
[----:B-1----:R-:W-:-:S04]  /*8ed0*/  @P2 FMUL.FTZ R8, R7, 0.69314718246459960938 ;  /* 0x3f31721807082820 */ /* 0x002fc80000410000 */
[----:B------:R-:W-:Y:S01]  /*8ee0*/  HGMMA.64x64x16.F32 R120, gdesc[UR8].tnspB, R120, gsb0 ;  /* 0x40e00000087879f0 */ /* 0x000fe20008000878 */
[----:B------:R-:W-:Y:S01]  /*8ef0*/  UIADD3 UR10, UR6, 0x100, URZ ;  /* 0x00000100060a7890 */ /* 0x000fe2000fffe03f */
[----:B------:R-:W-:Y:S01]  /*8f00*/  @P2 FFMA.FTZ R0, R35, R71, R8 ;  /* 0x0000004723002223 */ /* 0x000fe20000010008 */
        /* <DEDUP_REMOVED lines=17> */
[----:B--2---:R-:W-:-:S05]  /*9020*/  VIADD R12, R12, 0x1 ;  /* 0x000000010c0c7836 */ /* 0x004fca0000000000 */
[----:B------:R1:W-:Y:S01]  /*9030*/  STL [R1+0x64], R12 ;  /* 0x0000640c01007387 */ /* 0x0003e20000100800 */
        /* <DEDUP_REMOVED lines=49> */
[----:B------:R-:W-:Y:S01]  /*9350*/  HGMMA.64x64x16.F32 R120, gdesc[UR4].tnspB, R120, gsb0 ;  /* 0x40e00000047879f0 */ /* 0x000fe20008000878 */
[----:B------:R-:W-:-:S06]  /*9360*/  USEL UR4, URZ, 0x1, UP0 ;  /* 0x000000013f047887 */ /* 0x000fcc0008000000 */
[----:B------:R-:W-:Y:S01]  /*9370*/  LOP3.LUT R152, R152, UR4, RZ, 0x3c, !PT ;  /* 0x0000000498987c12 */ /* 0x000fe2000f8e3cff */
        /* <DEDUP_REMOVED lines=34> */
.L_x_12309:
[----:B------:R-:W1:Y:S08]  /*95a0*/  S2UR UR4, SR_CgaCtaId ;  /* 0x00000000000479c3 */ /* 0x000e700000008800 */
[----:B------:R-:W-:Y:S06]  /*95b0*/  BAR.SYNC.DEFER_BLOCKING 0x5, 0x200 ;  /* 0x0148000000007b1d */ /* 0x000fec0000010000 */
[----:B------:R-:W-:Y:S01]  /*95c0*/  UMOV UR37, 0x400 ;  /* 0x0000040000257882 */ /* 0x000fe20000000000 */
[----:B------:R-:W-:Y:S01]  /*95d0*/  BSSY B0, `(.L_x_12330) ;  /* 0x0000240000007945 */ /* 0x000fe20003800000 */
[----:B-1----:R-:W-:-:S09]  /*95e0*/  ULEA UR37, UR4, UR37, 0x18 ;  /* 0x0000002504257291 */ /* 0x002fd2000f8ec03f */
[----:B------:R-:W1:Y:S01]  /*95f0*/  LDS.128 R4, [UR37+0x308d0] ;  /* 0x0308d025ff047984 */ /* 0x000e620008000c00 */
[----:B------:R-:W-:Y:S06]  /*9600*/  BAR.ARV 0x4, 0x200 ;  /* 0x0108000000007b1d */ /* 0x000fec0000002000 */
[----:B------:R-:W-:Y:S05]  /*9610*/  @P0 BRA `(.L_x_12331) ;  /* 0x00000018003c0947 */ /* 0x000fea0003800000 */
[----:B0-----:R-:W2:Y:S01]  /*9620*/  LDL R8, [R1+0x8c] ;  /* 0x00008c0001087983 */ /* 0x001ea20000100800 */
[----:B------:R-:W0:Y:S03]  /*9630*/  S2UR UR6, SR_SWINHI ;  /* 0x00000000000679c3 */ /* 0x000e260000002f00 */
[----:B------:R-:W3:Y:S04]  /*9640*/  LDL.LU R61, [R1+0x2c] ;  /* 0x00002c00013d7983 */ /* 0x000ee80000300800 */
[----:B------:R-:W4:Y:S01]  /*9650*/  LDL.LU R67, [R1+0x24] ;  /* 0x0000240001437983 */ /* 0x000f220000300800 */
[----:B------:R-:W1:Y:S03]  /*9660*/  LDC.64 R52, c[0x0][0xc00] ;  /* 0x00030000ff347b82 */ /* 0x000e660000000a00 */
[----:B------:R-:W3:Y:S01]  /*9670*/  LDL.LU R66, [R1+0x3c] ;  /* 0x00003c0001427983 */ /* 0x000ee20000300800 */
[----:B------:R-:W-:-:S02]  /*9680*/  F2FP.F16.F32.PACK_AB R16, R21, R20 ;  /* 0x000000141510723e */ /* 0x000fc400000000ff */
[----:B------:R-:W-:Y:S01]  /*9690*/  F2FP.F16.F32.PACK_AB R17, R37, R36 ;  /* 0x000000242511723e */ /* 0x000fe200000000ff */
[----:B------:R-:W3:Y:S01]  /*96a0*/  LDL R63, [R1+0x28] ;  /* 0x00002800013f7983 */ /* 0x000ee20000100800 */
[----:B------:R-:W-:Y:S02]  /*96b0*/  F2FP.F16.F32.PACK_AB R18, R23, R22 ;  /* 0x000000161712723e */ /* 0x000fe400000000ff */
[----:B------:R-:W-:Y:S01]  /*96c0*/  F2FP.F16.F32.PACK_AB R19, R39, R38 ;  /* 0x000000262713723e */ /* 0x000fe200000000ff */
[----:B------:R-:W-:Y:S01]  /*96d0*/  IMAD.MOV.U32 R56, RZ, RZ, RZ ;  /* 0x000000ffff387224 */ /* 0x000fe200078e00ff */
[----:B------:R-:W3:Y:S01]  /*96e0*/  LDL R65, [R1+0x88] ;  /* 0x0000880001417983 */ /* 0x000ee20000100800 */
[----:B------:R-:W-:Y:S01]  /*96f0*/  UMOV UR4, UR37 ;  /* 0x0000002500047c82 */ /* 0x000fe20008000000 */
[----:B0-----:R-:W-:Y:S02]  /*9700*/  UMOV UR5, UR6 ;  /* 0x0000000600057c82 */ /* 0x001fe40008000000 */
[----:B------:R-:W3:Y:S01]  /*9710*/  LDL R64, [R1+0x34] ;  /* 0x0000340001407983 */ /* 0x000ee20000100800 */
[----:B------:R-:W-:-:S02]  /*9720*/  IMAD.U32 R2, RZ, RZ, UR4 ;  /* 0x00000004ff027e24 */ /* 0x000fc4000f8e00ff */
[----:B------:R-:W-:Y:S01]  /*9730*/  IMAD.U32 R3, RZ, RZ, UR5 ;  /* 0x00000005ff037e24 */ /* 0x000fe2000f8e00ff */
[----:B------:R-:W3:Y:S01]  /*9740*/  LDL R62, [R1+0x5c] ;  /* 0x00005c00013e7983 */ /* 0x000ee20000100800 */
[----:B------:R-:W-:Y:S01]  /*9750*/  ULDC.64 UR4, c[0x0][0xc08] ;  /* 0x0003020000047ab9 */ /* 0x000fe20000000a00 */
[----:B------:R-:W-:Y:S01]  /*9760*/  BAR.SYNC.DEFER_BLOCKING 0x1, 0x180 ;  /* 0x0046000000007b1d */ /* 0x000fe20000010000 */
[----:B--2---:R-:W-:-:S03]  /*9770*/  IMAD.WIDE R14, R8, 0x2, R2 ;  /* 0x00000002080e7825 */ /* 0x004fc600078e0202 */
[C---:B------:R-:W-:Y:S02]  /*9780*/  IADD3 R57, P0, R14.reuse, 0x60, RZ ;  /* 0x000000600e397810 */ /* 0x040fe40007f1e0ff */
[C---:B------:R-:W-:Y:S02]  /*9790*/  IADD3 R55, P1, R14.reuse, 0x40, RZ ;  /* 0x000000400e377810 */ /* 0x040fe40007f3e0ff */
[C---:B------:R-:W-:Y:S02]  /*97a0*/  LOP3.LUT R9, R14.reuse, 0x380, RZ, 0xc0, !PT ;  /* 0x000003800e097812 */ /* 0x040fe400078ec0ff */
[----:B------:R-:W-:Y:S02]  /*97b0*/  IADD3 R51, P2, R14, 0x20, RZ ;  /* 0x000000200e337810 */ /* 0x000fe40007f5e0ff */
[----:B------:R-:W-:Y:S02]  /*97c0*/  LOP3.LUT R10, R57, 0x380, RZ, 0xc0, !PT ;  /* 0x00000380390a7812 */ /* 0x000fe400078ec0ff */
[----:B------:R-:W-:-:S02]  /*97d0*/  LOP3.LUT R8, R55, 0x380, RZ, 0xc0, !PT ;  /* 0x0000038037087812 */ /* 0x000fc400078ec0ff */
[----:B------:R-:W-:Y:S02]  /*97e0*/  SHF.R.U64 R9, R9, 0x3, RZ ;  /* 0x0000000309097819 */ /* 0x000fe400000012ff */
[----:B-1----:R-:W-:Y:S02]  /*97f0*/  LOP3.LUT R4, R51, 0x380, RZ, 0xc0, !PT ;  /* 0x0000038033047812 */ /* 0x002fe400078ec0ff */
[----:B------:R-:W-:Y:S02]  /*9800*/  SHF.R.U64 R10, R10, 0x3, RZ ;  /* 0x000000030a0a7819 */ /* 0x000fe400000012ff */
[----:B------:R-:W-:Y:S02]  /*9810*/  SHF.R.U64 R8, R8, 0x3, RZ ;  /* 0x0000000308087819 */ /* 0x000fe400000012ff */
[----:B------:R-:W-:Y:S02]  /*9820*/  LOP3.LUT R14, R9, R14, RZ, 0x3c, !PT ;  /* 0x0000000e090e7212 */ /* 0x000fe400078e3cff */
[----:B------:R-:W-:Y:S01]  /*9830*/  SHF.R.U64 R4, R4, 0x3, RZ ;  /* 0x0000000304047819 */ /* 0x000fe200000012ff */
[--C-:B------:R-:W-:Y:S01]  /*9840*/  IMAD.X R11, RZ, RZ, R15.reuse, P1 ;  /* 0x000000ffff0b7224 */ /* 0x100fe200008e060f */
[----:B------:R-:W-:Y:S01]  /*9850*/  LOP3.LUT R12, R10, R57, RZ, 0x3c, !PT ;  /* 0x000000390a0c7212 */ /* 0x000fe200078e3cff */
[----:B------:R-:W-:Y:S01]  /*9860*/  IMAD.X R9, RZ, RZ, R15, P2 ;  /* 0x000000ffff097224 */ /* 0x000fe200010e060f */
[----:B------:R-:W-:-:S02]  /*9870*/  LOP3.LUT R10, R8, R55, RZ, 0x3c, !PT ;  /* 0x00000037080a7212 */ /* 0x000fc400078e3cff */
[----:B------:R-:W-:Y:S02]  /*9880*/  MOV R14, R14 ;  /* 0x0000000e000e7202 */ /* 0x000fe40000000f00 */
[----:B------:R-:W-:Y:S02]  /*9890*/  LOP3.LUT R8, R4, R51, RZ, 0x3c, !PT ;  /* 0x0000003304087212 */ /* 0x000fe400078e3cff */
[----:B------:R-:W-:Y:S01]  /*98a0*/  IADD3.X R13, RZ, R15, RZ, P0, !PT ;  /* 0x0000000fff0d7210 */ /* 0x000fe200007fe4ff */
        /* <DEDUP_REMOVED lines=14> */
[----:B------:R-:W-:Y:S02]  /*9990*/  F2FP.F16.F32.PACK_AB R18, R35, R34 ;  /* 0x000000222312723e */ /* 0x000fe400000000ff */
[----:B------:R-:W-:Y:S01]  /*99a0*/  F2FP.F16.F32.PACK_AB R19, R151, R150 ;  /* 0x000000969713723e */ /* 0x000fe200000000ff */
[----:B------:R0:W-:Y:S04]  /*99b0*/  STSM.16.M88.4 [R51], R8 ;  /* 0x0000000833007844 */ /* 0x0001e80000000200 */
[----:B------:R-:W-:Y:S04]  /*99c0*/  STSM.16.M88.4 [R57], R12 ;  /* 0x0000000c39007844 */ /* 0x000fe80000000200 */
[----:B------:R1:W-:Y:S01]  /*99d0*/  STSM.16.M88.4 [R4], R16 ;  /* 0x0000001004007844 */ /* 0x0003e20000000200 */
[----:B------:R-:W-:Y:S01]  /*99e0*/  BAR.SYNC.DEFER_BLOCKING 0x1, 0x180 ;  /* 0x0046000000007b1d */ /* 0x000fe20000010000 */
[----:B------:R-:W-:Y:S01]  /*99f0*/  ISETP.NE.U32.AND P0, PT, R52, RZ, PT ;  /* 0x000000ff3400720c */ /* 0x000fe20003f05070 */
[----:B----4-:R-:W-:-:S03]  /*9a00*/  IMAD.SHL.U32 R59, R67, 0x4, RZ ;  /* 0x00000004433b7824 */ /* 0x010fc600078e00ff */
[----:B------:R-:W-:-:S03]  /*9a10*/  ISETP.NE.AND.EX P0, PT, R53, RZ, PT, P0 ;  /* 0x000000ff3500720c */ /* 0x000fc60003f05300 */
[----:B0-----:R-:W0:Y:S01]  /*9a20*/  LDC R8, c[0x0][0xad4] ;  /* 0x0002b500ff087b82 */ /* 0x001e220000000800 */
[----:B---3--:R-:W-:Y:S02]  /*9a30*/  SHF.L.U64.HI R60, R67, 0x2, R66 ;  /* 0x00000002433c7819 */ /* 0x008fe40000010242 */
[----:B------:R-:W-:-:S05]  /*9a40*/  IADD3 R54, P1, R59, R52, RZ ;  /* 0x000000343b367210 */ /* 0x000fca0007f3e0ff */
[----:B------:R-:W-:Y:S01]  /*9a50*/  IMAD.X R55, R60, 0x1, R53, P1 ;  /* 0x000000013c377824 */ /* 0x000fe200008e0635 */
[----:B-1----:R-:W1:Y:S04]  /*9a60*/  LDC R4, c[0x0][0xbe8] ;  /* 0x0002fa00ff047b82 */ /* 0x002e680000000800 */
[----:B------:R-:W2:Y:S01]  /*9a70*/  @P0 LDG.E R56, desc[UR38][R54.64] ;  /* 0x0000002636380981 */ /* 0x000ea2000c1e1900 */
[----:B------:R-:W-:-:S04]  /*9a80*/  ISETP.NE.U32.AND P1, PT, RZ, UR4, PT ;  /* 0x00000004ff007c0c */ /* 0x000fc8000bf25070 */
[----:B------:R-:W-:-:S13]  /*9a90*/  ISETP.NE.AND.EX P1, PT, RZ, UR5, PT, P1 ;  /* 0x00000005ff007c0c */ /* 0x000fda000bf25310 */
[----:B------:R-:W-:-:S04]  /*9aa0*/  @P1 IADD3 R58, P2, R59, UR4, RZ ;  /* 0x000000043b3a1c10 */ /* 0x000fc8000ff5e0ff */
[----:B------:R-:W-:Y:S02]  /*9ab0*/  @P1 IADD3.X R59, R60, UR5, RZ, P2, !PT ;  /* 0x000000053c3b1c10 */ /* 0x000fe400097fe4ff */
[----:B------:R-:W-:-:S04]  /*9ac0*/  ISETP.NE.AND P2, PT, R61, RZ, PT ;  /* 0x000000ff3d00720c */ /* 0x000fc80003f45270 */
[----:B0-----:R-:W-:Y:S02]  /*9ad0*/  SEL R8, R61, R8, P2 ;  /* 0x000000083d087207 */ /* 0x001fe40001000000 */
[----:B------:R-:W-:Y:S02]  /*9ae0*/  MOV R18, 0x9b8 ;  /* 0x000009b800127802 */ /* 0x000fe40000000f00 */
[----:B------:R-:W-:Y:S02]  /*9af0*/  ISETP.GT.AND P3, PT, R8, 0x1, PT ;  /* 0x000000010800780c */ /* 0x000fe40003f64270 */
[----:B-1----:R-:W-:Y:S01]  /*9b00*/  ISETP.NE.AND P4, PT, R4, 0x1, PT ;  /* 0x000000010400780c */ /* 0x002fe20003f85270 */
[----:B------:R-:W-:Y:S01]  /*9b10*/  ULDC UR4, c[0x0][0xa88] ;  /* 0x0002a20000047ab9 */ /* 0x000fe20000000800 */
[----:B------:R-:W-:Y:S01]  /*9b20*/  SEL R18, R18, 0x978, P3 ;  /* 0x0000097812127807 */ /* 0x000fe20001800000 */
[----:B------:R-:W0:Y:S01]  /*9b30*/  LDC.64 R8, c[0x0][0xba8] ;  /* 0x0002ea00ff087b82 */ /* 0x000e220000000a00 */
[----:B------:R-:W-:Y:S01]  /*9b40*/  IMAD.U32 R51, RZ, RZ, UR4 ;  /* 0x00000004ff337e24 */ /* 0x000fe2000f8e00ff */
[----:B------:R-:W-:-:S05]  /*9b50*/  ISETP.NE.U32.AND P2, PT, R52, RZ, PT ;  /* 0x000000ff3400720c */ /* 0x000fca0003f45070 */
[----:B------:R1:W5:Y:S01]  /*9b60*/  @P1 LDG.E R51, desc[UR38][R58.64] ;  /* 0x000000263a331981 */ /* 0x000362000c1e1900 */
[----:B------:R-:W3:Y:S08]  /*9b70*/  LDC.64 R12, c[0x0][R18+0x220] ;  /* 0x00008800120c7b82 */ /* 0x000ef00000000a00 */
[----:B------:R-:W4:Y:S01]  /*9b80*/  LDC.64 R14, c[0x0][R18+0x218] ;  /* 0x00008600120e7b82 */ /* 0x000f220000000a00 */
[----:B------:R-:W-:-:S07]  /*9b90*/  ISETP.NE.AND.EX P2, PT, R53, RZ, PT, P2 ;  /* 0x000000ff3500720c */ /* 0x000fce0003f45320 */
[----:B-1----:R-:W1:Y:S01]  /*9ba0*/  @P4 LDC R58, c[0x0][0xbec] ;  /* 0x0002fb00ff3a4b82 */ /* 0x002e620000000800 */
[----:B------:R-:W-:-:S07]  /*9bb0*/  SEL R52, R67, RZ, !P2 ;  /* 0x000000ff43347207 */ /* 0x000fce0005000000 */
[----:B------:R-:W1:Y:S01]  /*9bc0*/  @P4 LDC R61, c[0x0][0xbf0] ;  /* 0x0002fc00ff3d4b82 */ /* 0x000e620000000800 */
[----:B------:R-:W-:Y:S01]  /*9bd0*/  SEL R17, R66, RZ, !P2 ;  /* 0x000000ff42117207 */ /* 0x000fe20005000000 */
[----:B---3--:R-:W-:-:S06]  /*9be0*/  IMAD R13, R13, R52, RZ ;  /* 0x000000340d0d7224 */ /* 0x008fcc00078e02ff */
[----:B------:R-:W3:Y:S01]  /*9bf0*/  LDC.64 R10, c[0x0][R18+0x228] ;  /* 0x00008a00120a7b82 */ /* 0x000ee20000000a00 */
[----:B------:R-:W-:Y:S02]  /*9c00*/  IMAD R59, R12, R17, R13 ;  /* 0x000000110c3b7224 */ /* 0x000fe400078e020d */
[-C--:B----4-:R-:W-:Y:S02]  /*9c10*/  IMAD R53, R15, R63.reuse, RZ ;  /* 0x0000003f0f357224 */ /* 0x090fe400078e02ff */
[----:B------:R-:W-:-:S04]  /*9c20*/  IMAD.WIDE.U32 R14, R14, R63, RZ ;  /* 0x0000003f0e0e7225 */ /* 0x000fc800078e00ff */
[----:B------:R-:W-:Y:S01]  /*9c30*/  IMAD R19, R64, 0xc0, R65 ;  /* 0x000000c040137824 */ /* 0x000fe200078e0241 */
[----:B------:R-:W-:Y:S01]  /*9c40*/  SEL R57, R62, RZ, P3 ;  /* 0x000000ff3e397207 */ /* 0x000fe20001800000 */
[----:B------:R-:W-:Y:S01]  /*9c50*/  IMAD.WIDE.U32 R16, R12, R52, RZ ;  /* 0x000000340c107225 */ /* 0x000fe200078e00ff */
[----:B0-----:R-:W0:Y:S08]  /*9c60*/  @!P3 LDC R8, c[0x0][0xb50] ;  /* 0x0002d400ff08bb82 */ /* 0x001e300000000800 */
[----:B------:R4:W0:Y:S01]  /*9c70*/  LDC.64 R12, c[0x0][R18+0x210] ;  /* 0x00008400120c7b82 */ /* 0x0008220000000a00 */
[----:B------:R-:W-:-:S02]  /*9c80*/  IMAD.IADD R60, R15, 0x1, R53 ;  /* 0x000000010f3c7824 */ /* 0x000fc400078e0235 */
[----:B------:R-:W-:Y:S02]  /*9c90*/  IMAD.MOV.U32 R15, RZ, RZ, R19 ;  /* 0x000000ffff0f7224 */ /* 0x000fe400078e0013 */
[----:B------:R-:W-:Y:S02]  /*9ca0*/  IMAD.IADD R59, R17, 0x1, R59 ;  /* 0x00000001113b7824 */ /* 0x000fe400078e023b */
[-C--:B---3--:R-:W-:Y:S01]  /*9cb0*/  IMAD R17, R11, R57.reuse, RZ ;  /* 0x000000390b117224 */ /* 0x088fe200078e02ff */
[----:B------:R-:W3:Y:S01]  /*9cc0*/  @!P3 LDC R9, c[0x0][0xb54] ;  /* 0x0002d500ff09bb82 */ /* 0x000ee20000000800 */
[----:B------:R-:W-:-:S04]  /*9cd0*/  IMAD.WIDE.U32 R10, R10, R57, RZ ;  /* 0x000000390a0a7225 */ /* 0x000fc800078e00ff */
[----:B------:R-:W-:Y:S01]  /*9ce0*/  IMAD.IADD R17, R11, 0x1, R17 ;  /* 0x000000010b117824 */ /* 0x000fe200078e0211 */
[--C-:B--2---:R-:W-:Y:S01]  /*9cf0*/  IADD3 R16, P2, P5, R16, R14, R56.reuse ;  /* 0x0000000e10107210 */ /* 0x104fe20007d5e038 */
[----:B-1----:R-:W-:Y:S01]  /*9d00*/  @P4 IMAD.HI.U32 R14, R19, R58, RZ ;  /* 0x0000003a130e4227 */ /* 0x002fe200078e00ff */
[----:B------:R-:W-:-:S04]  /*9d10*/  SHF.R.S32.HI R53, RZ, 0x1f, R56 ;  /* 0x0000001fff357819 */ /* 0x000fc80000011438 */
[----:B------:R-:W-:Y:S02]  /*9d20*/  @P4 SHF.R.U32.HI R15, RZ, R61, R14 ;  /* 0x0000003dff0f4219 */ /* 0x000fe4000001160e */
[----:B------:R-:W-:-:S03]  /*9d30*/  IADD3.X R14, R59, R60, R53, P2, P5 ;  /* 0x0000003c3b0e7210 */ /* 0x000fc600017ea435 */
[--C-:B----4-:R-:W-:Y:S01]  /*9d40*/  IMAD.MOV R18, RZ, RZ, -R15.reuse ;  /* 0x000000ffff127224 */ /* 0x110fe200078e0a0f */
[----:B------:R-:W-:Y:S02]  /*9d50*/  IADD3 R10, P2, P5, R15, R16, R10 ;  /* 0x000000100f0a7210 */ /* 0x000fe40007d5e00a */
[----:B------:R-:W-:Y:S01]  /*9d60*/  SHF.R.S32.HI R11, RZ, 0x1f, R15 ;  /* 0x0000001fff0b7819 */ /* 0x000fe2000001140f */
[----:B------:R-:W-:-:S03]  /*9d70*/  IMAD R15, R4, R18, R19 ;  /* 0x00000012040f7224 */ /* 0x000fc600078e0213 */
[----:B------:R-:W-:Y:S01]  /*9d80*/  IADD3.X R11, R11, R14, R17, P2, P5 ;  /* 0x0000000e0b0b7210 */ /* 0x000fe200017ea411 */
[-C--:B0-----:R-:W-:Y:S01]  /*9d90*/  IMAD R13, R13, R15.reuse, RZ ;  /* 0x0000000f0d0d7224 */ /* 0x081fe200078e02ff */
[----:B------:R-:W-:Y:S01]  /*9da0*/  SHF.R.S32.HI R17, RZ, 0x1f, R15 ;  /* 0x0000001fff117819 */ /* 0x000fe2000001140f */
[----:B------:R-:W-:-:S04]  /*9db0*/  IMAD.WIDE.U32 R10, R12, R15, R10 ;  /* 0x0000000f0c0a7225 */ /* 0x000fc800078e000a */
[----:B------:R-:W-:Y:S01]  /*9dc0*/  IMAD R13, R12, R17, R13 ;  /* 0x000000110c0d7224 */ /* 0x000fe200078e020d */
[----:B------:R-:W-:-:S03]  /*9dd0*/  LEA R12, P2, R10, R8, 0x2 ;  /* 0x000000080a0c7211 */ /* 0x000fc600078410ff */
[----:B------:R-:W-:-:S05]  /*9de0*/  IMAD.IADD R11, R11, 0x1, R13 ;  /* 0x000000010b0b7824 */ /* 0x000fca00078e020d */
[----:B---3--:R-:W-:Y:S01]  /*9df0*/  LEA.HI.X R13, R10, R9, R11, 0x2, P2 ;  /* 0x000000090a0d7211 */ /* 0x008fe200010f140b */
[----:B------:R-:W-:Y:S06]  /*9e00*/  @P1 BRA `(.L_x_12332) ;  /* 0x0000000000101947 */ /* 0x000fec0003800000 */
[----:B------:R-:W-:Y:S05]  /*9e10*/  @!P0 BRA `(.L_x_12332) ;  /* 0x00000000000c8947 */ /* 0x000fea0003800000 */
[----:B------:R-:W2:Y:S04]  /*9e20*/  LDG.E R8, desc[UR38][R54.64] ;  /* 0x0000002636087981 */ /* 0x000ea8000c1e1900 */
[----:B-----5:R-:W2:Y:S02]  /*9e30*/  LDG.E R51, desc[UR38][R54.64+0x4] ;  /* 0x0000042636337981 */ /* 0x020ea4000c1e1900 */
[----:B--2---:R-:W-:-:S07]  /*9e40*/  IADD3 R51, -R8, R51, RZ ;  /* 0x0000003308337210 */ /* 0x004fce0007ffe1ff */
.L_x_12332:
[----:B------:R-:W2:Y:S01]  /*9e50*/  LDL R14, [R1+0x84] ;  /* 0x00008400010e7983 */ /* 0x000ea20000100800 */
[----:B------:R-:W0:Y:S03]  /*9e60*/  S2R R8, SR_TID.X ;  /* 0x0000000000087919 */ /* 0x000e260000002100 */
[----:B------:R-:W-:Y:S04]  /*9e70*/  SHFL.IDX PT, R9, R13, RZ, 0x1c1f ;  /* 0x001c1fff0d097589 */ /* 0x000fe800000e0000 */
[----:B------:R-:W-:Y:S04]  /*9e80*/  SHFL.IDX PT, R10, R12, 0x1, 0x1c1f ;  /* 0x003c1f000c0a7f89 */ /* 0x000fe800000e0000 */
[----:B------:R-:W-:Y:S01]  /*9e90*/  SHFL.IDX PT, R11, R13, 0x1, 0x1c1f ;  /* 0x003c1f000d0b7f89 */ /* 0x000fe200000e0000 */
[----:B0-----:R-:W-:-:S05]  /*9ea0*/  VIADD R16, R8, 0xffffff80 ;  /* 0xffffff8008107836 */ /* 0x001fca0000000000 */
[----:B------:R-:W-:-:S04]  /*9eb0*/  SHF.R.S32.HI R15, RZ, 0x1f, R16 ;  /* 0x0000001fff0f7819 */ /* 0x000fc80000011410 */
[----:B------:R-:W-:Y:S01]  /*9ec0*/  LEA.HI R15, R15, R16, RZ, 0x7 ;  /* 0x000000100f0f7211 */ /* 0x000fe200078f38ff */
[----:B------:R-:W0:Y:S03]  /*9ed0*/  SHFL.IDX PT, R8, R12, RZ, 0x1c1f ;  /* 0x001c1fff0c087589 */ /* 0x000e2600000e0000 */
[----:B------:R-:W-:Y:S01]  /*9ee0*/  LOP3.LUT R15, R15, 0xffffff80, RZ, 0xc0, !PT ;  /* 0xffffff800f0f7812 */ /* 0x000fe200078ec0ff */
[----:B-----5:R-:W-:-:S04]  /*9ef0*/  IMAD R51, R51, R4, RZ ;  /* 0x0000000433337224 */ /* 0x020fc800078e02ff */
[----:B------:R-:W-:-:S05]  /*9f00*/  IMAD.IADD R15, R16, 0x1, -R15 ;  /* 0x00000001100f7824 */ /* 0x000fca00078e0a0f */
[----:B------:R-:W-:Y:S01]  /*9f10*/  LOP3.LUT P0, RZ, R15, 0x3, RZ, 0xc0, !PT ;  /* 0x000000030fff7812 */ /* 0x000fe2000780c0ff */
[----:B--2---:R-:W-:-:S04]  /*9f20*/  IMAD R14, R64, 0xc0, R14 ;  /* 0x000000c0400e7824 */ /* 0x004fc800078e020e */
[C---:B------:R-:W-:Y:S01]  /*9f30*/  VIADD R18, R14.reuse, 0x8 ;  /* 0x000000080e127836 */ /* 0x040fe20000000000 */
[----:B------:R-:W-:-:S04]  /*9f40*/  ISETP.GE.OR P1, PT, R14, R51, P0 ;  /* 0x000000330e00720c */ /* 0x000fc80000726670 */
[----:B------:R-:W-:-:S09]  /*9f50*/  ISETP.GE.OR P0, PT, R18, R51, P0 ;  /* 0x000000331200720c */ /* 0x000fd20000706670 */
[----:B0-----:R0:W-:Y:S04]  /*9f60*/  @!P1 ST.E desc[UR38][R8.64], R50 ;  /* 0x0000003208009985 */ /* 0x0011e8000c101926 */
[----:B------:R0:W-:Y:S01]  /*9f70*/  @!P0 ST.E desc[UR38][R10.64], R0 ;  /* 0x000000000a008985 */ /* 0x0001e2000c101926 */
[----:B------:R-:W-:Y:S05]  /*9f80*/  @P3 BRA `(.L_x_12333) ;  /* 0x0000000400cc3947 */ /* 0x000fea0003800000 */
[----:B------:R-:W0:Y:S01]  /*9f90*/  LDL R54, [R1+0x38] ;  /* 0x0000380001367983 */ /* 0x000e220000100800 */
[----:B------:R-:W1:Y:S01]  /*9fa0*/  @P4 LDC R25, c[0x0][0xbec] ;  /* 0x0002fb00ff194b82 */ /* 0x000e620000000800 */
[----:B------:R-:W-:Y:S01]  /*9fb0*/  ULDC.64 UR4, c[0x0][0xaa0] ;  /* 0x0002a80000047ab9 */ /* 0x000fe20000000a00 */
[----:B------:R-:W2:Y:S01]  /*9fc0*/  S2R R15, SR_TID.X ;  /* 0x00000000000f7919 */ /* 0x000ea20000002100 */
[----:B------:R-:W3:Y:S05]  /*9fd0*/  LDL R31, [R1+0x90] ;  /* 0x00009000011f7983 */ /* 0x000eea0000100800 */
[----:B------:R-:W4:Y:S01]  /*9fe0*/  @P4 LDC R29, c[0x0][0xbf0] ;  /* 0x0002fc00ff1d4b82 */ /* 0x000f220000000800 */
[----:B--2---:R-:W-:-:S05]  /*9ff0*/  VIADD R57, R15, 0xffffff80 ;  /* 0xffffff800f397836 */ /* 0x004fca0000000000 */
[----:B------:R-:W-:-:S04]  /*a000*/  SHF.R.S32.HI R55, RZ, 0x1f, R57 ;  /* 0x0000001fff377819 */ /* 0x000fc80000011439 */
[----:B------:R-:W-:-:S04]  /*a010*/  LEA.HI R55, R55, R57, RZ, 0x3 ;  /* 0x0000003937377211 */ /* 0x000fc800078f18ff */
[----:B------:R-:W-:Y:S02]  /*a020*/  SHF.R.S32.HI R55, RZ, 0x3, R55 ;  /* 0x00000003ff377819 */ /* 0x000fe40000011437 */
[----:B------:R-:W-:-:S04]  /*a030*/  SHF.R.S32.HI R24, RZ, 0x1f, R57 ;  /* 0x0000001fff187819 */ /* 0x000fc80000011439 */
[----:B------:R-:W-:Y:S01]  /*a040*/  LEA.HI R24, R24, R57, RZ, 0x3 ;  /* 0x0000003918187211 */ /* 0x000fe200078f18ff */
[----:B------:R-:W-:-:S03]  /*a050*/  IMAD R53, R53, UR4, RZ ;  /* 0x0000000435357c24 */ /* 0x000fc6000f8e02ff */
[----:B------:R-:W-:Y:S01]  /*a060*/  LOP3.LUT R24, R24, 0xfffffff8, RZ, 0xc0, !PT ;  /* 0xfffffff818187812 */ /* 0x000fe200078ec0ff */
[----:B0-----:R-:W-:-:S04]  /*a070*/  IMAD R9, R55, 0x40, R54 ;  /* 0x0000004037097824 */ /* 0x001fc800078e0236 */
[----:B------:R-:W-:-:S03]  /*a080*/  IMAD.WIDE R2, R9, 0x2, R2 ;  /* 0x0000000209027825 */ /* 0x000fc600078e0202 */
[C---:B------:R-:W-:Y:S02]  /*a090*/  IADD3 R17, P0, R2.reuse, 0x1800, RZ ;  /* 0x0000180002117810 */ /* 0x040fe40007f1e0ff */
[C---:B------:R-:W-:Y:S02]  /*a0a0*/  IADD3 R21, P1, R2.reuse, 0x3000, RZ ;  /* 0x0000300002157810 */ /* 0x040fe40007f3e0ff */
[----:B------:R-:W-:Y:S02]  /*a0b0*/  LOP3.LUT R13, R2, 0x380, RZ, 0xc0, !PT ;  /* 0x00000380020d7812 */ /* 0x000fe400078ec0ff */
[----:B------:R-:W-:Y:S02]  /*a0c0*/  LOP3.LUT R16, R17, 0x380, RZ, 0xc0, !PT ;  /* 0x0000038011107812 */ /* 0x000fe400078ec0ff */
[----:B------:R-:W-:Y:S02]  /*a0d0*/  LOP3.LUT R20, R21, 0x380, RZ, 0xc0, !PT ;  /* 0x0000038015147812 */ /* 0x000fe400078ec0ff */
[----:B------:R-:W-:-:S02]  /*a0e0*/  SHF.R.U64 R13, R13, 0x3, RZ ;  /* 0x000000030d0d7819 */ /* 0x000fc400000012ff */
[----:B------:R-:W-:Y:S02]  /*a0f0*/  SHF.R.U64 R16, R16, 0x3, RZ ;  /* 0x0000000310107819 */ /* 0x000fe400000012ff */
[----:B------:R-:W-:Y:S02]  /*a100*/  SHF.R.U64 R20, R20, 0x3, RZ ;  /* 0x0000000314147819 */ /* 0x000fe400000012ff */
[----:B------:R-:W-:Y:S01]  /*a110*/  LOP3.LUT R12, R13, R2, RZ, 0x3c, !PT ;  /* 0x000000020d0c7212 */ /* 0x000fe200078e3cff */
[--C-:B------:R-:W-:Y:S01]  /*a120*/  IMAD.MOV.U32 R13, RZ, RZ, R3.reuse ;  /* 0x000000ffff0d7224 */ /* 0x100fe200078e0003 */
[----:B------:R-:W-:Y:S01]  /*a130*/  LOP3.LUT R16, R16, R17, RZ, 0x3c, !PT ;  /* 0x0000001110107212 */ /* 0x000fe200078e3cff */
[----:B------:R-:W-:Y:S01]  /*a140*/  IMAD.X R17, RZ, RZ, R3, P0 ;  /* 0x000000ffff117224 */ /* 0x000fe200000e0603 */
[----:B------:R-:W-:Y:S02]  /*a150*/  LOP3.LUT R20, R20, R21, RZ, 0x3c, !PT ;  /* 0x0000001514147212 */ /* 0x000fe400078e3cff */
[----:B------:R-:W-:Y:S01]  /*a160*/  IADD3.X R21, RZ, R3, RZ, P1, !PT ;  /* 0x00000003ff157210 */ /* 0x000fe20000ffe4ff */
[----:B------:R-:W2:Y:S04]  /*a170*/  LD.E.128 R12, desc[UR38][R12.64] ;  /* 0x000000260c0c7980 */ /* 0x000ea8000c101d00 */
[----:B------:R-:W2:Y:S04]  /*a180*/  LD.E.128 R16, desc[UR38][R16.64] ;  /* 0x0000002610107980 */ /* 0x000ea8000c101d00 */
[----:B------:R-:W2:Y:S01]  /*a190*/  LD.E.128 R20, desc[UR38][R20.64] ;  /* 0x0000002614147980 */ /* 0x000ea2000c101d00 */
[----:B------:R-:W-:-:S04]  /*a1a0*/  IADD3 R11, P0, R2, 0x4800, RZ ;  /* 0x00004800020b7810 */ /* 0x000fc80007f1e0ff */
[----:B------:R-:W-:Y:S01]  /*a1b0*/  LOP3.LUT R0, R11, 0x380, RZ, 0xc0, !PT ;  /* 0x000003800b007812 */ /* 0x000fe200078ec0ff */
[----:B------:R-:W-:Y:S02]  /*a1c0*/  IMAD.X R9, RZ, RZ, R3, P0 ;  /* 0x000000ffff097224 */ /* 0x000fe400000e0603 */
[----:B------:R-:W-:Y:S01]  /*a1d0*/  IMAD.IADD R24, R57, 0x1, -R24 ;  /* 0x0000000139187824 */ /* 0x000fe200078e0a18 */
[----:B------:R-:W-:Y:S01]  /*a1e0*/  SHF.R.U64 R0, R0, 0x3, RZ ;  /* 0x0000000300007819 */ /* 0x000fe200000012ff */
[C---:B------:R-:W-:Y:S02]  /*a1f0*/  IMAD R53, R56.reuse, UR5, R53 ;  /* 0x0000000538357c24 */ /* 0x040fe4000f8e0235 */
[----:B------:R-:W-:Y:S01]  /*a200*/  IMAD.WIDE.U32 R2, R56, UR4, RZ ;  /* 0x0000000438027c25 */ /* 0x000fe2000f8e00ff */
[----:B------:R-:W-:Y:S01]  /*a210*/  LOP3.LUT R8, R0, R11, RZ, 0x3c, !PT ;  /* 0x0000000b00087212 */ /* 0x000fe200078e3cff */
[----:B------:R-:W-:Y:S02]  /*a220*/  ULDC.64 UR4, c[0x0][0xae8] ;  /* 0x0002ba0000047ab9 */ /* 0x000fe40000000a00 */
[----:B------:R-:W-:-:S02]  /*a230*/  IMAD.IADD R3, R3, 0x1, R53 ;  /* 0x0000000103037824 */ /* 0x000fc400078e0235 */
[----:B------:R-:W-:Y:S01]  /*a240*/  IMAD R0, R24, 0x30, R55 ;  /* 0x0000003018007824 */ /* 0x000fe200078e0237 */
[----:B------:R-:W-:Y:S01]  /*a250*/  SHF.R.S32.HI R27, RZ, 0x1f, R52 ;  /* 0x0000001fff1b7819 */ /* 0x000fe20000011434 */
[C---:B------:R-:W-:Y:S01]  /*a260*/  IMAD.WIDE.U32 R2, R63.reuse, UR4, R2 ;  /* 0x000000043f027c25 */ /* 0x040fe2000f8e0002 */
[----:B------:R-:W5:Y:S03]  /*a270*/  LD.E.128 R8, desc[UR38][R8.64] ;  /* 0x0000002608087980 */ /* 0x000f66000c101d00 */
[----:B------:R-:W-:Y:S01]  /*a280*/  IMAD R24, R64, 0xc0, R0 ;  /* 0x000000c040187824 */ /* 0x000fe200078e0200 */
[----:B------:R-:W-:Y:S01]  /*a290*/  @!PT LDS RZ, [RZ] ;  /* 0x00000000fffff984 */ /* 0x000fe20000000800 */
[----:B------:R-:W-:Y:S01]  /*a2a0*/  @!PT LDS RZ, [RZ] ;  /* 0x00000000fffff984 */ /* 0x000fe20000000800 */
[----:B------:R-:W-:Y:S01]  /*a2b0*/  @!PT LDS RZ, [RZ] ;  /* 0x00000000fffff984 */ /* 0x000fe20000000800 */
[----:B------:R-:W-:Y:S01]  /*a2c0*/  @!PT LDS RZ, [RZ] ;  /* 0x00000000fffff984 */ /* 0x000fe20000000800 */
[----:B------:R0:W-:Y:S06]  /*a2d0*/  MEMBAR.ALL.CTA ;  /* 0x0000000000007992 */ /* 0x0001ec0000008000 */
[----:B0-----:R-:W0:Y:S01]  /*a2e0*/  FENCE.VIEW.ASYNC.S ;  /* 0x00000000000073c6 */ /* 0x001e220000000000 */
[----:B------:R-:W-:Y:S01]  /*a2f0*/  IMAD R3, R63, UR5, R3 ;  /* 0x000000053f037c24 */ /* 0x000fe2000f8e0203 */
[----:B------:R-:W-:Y:S01]  /*a300*/  ULDC.64 UR4, c[0x0][0xaf0] ;  /* 0x0002bc0000047ab9 */ /* 0x000fe20000000a00 */
[----:B-1----:R-:W-:-:S04]  /*a310*/  @P4 IMAD.HI.U32 R0, R24, R25, RZ ;  /* 0x0000001918004227 */ /* 0x002fc800078e00ff */
[----:B------:R-:W-:Y:S02]  /*a320*/  IMAD R27, R27, UR4, RZ ;  /* 0x000000041b1b7c24 */ /* 0x000fe4000f8e02ff */
[----:B------:R-:W-:Y:S01]  /*a330*/  IMAD.MOV.U32 R25, RZ, RZ, R24 ;  /* 0x000000ffff197224 */ /* 0x000fe200078e0018 */
[----:B----4-:R-:W-:Y:S01]  /*a340*/  @P4 SHF.R.U32.HI R25, RZ, R29, R0 ;  /* 0x0000001dff194219 */ /* 0x010fe20000011600 */
[C---:B------:R-:W-:Y:S02]  /*a350*/  IMAD R27, R52.reuse, UR5, R27 ;  /* 0x00000005341b7c24 */ /* 0x040fe4000f8e021b */
[----:B------:R-:W-:Y:S01]  /*a360*/  IMAD.WIDE.U32 R52, R52, UR4, R2 ;  /* 0x0000000434347c25 */ /* 0x000fe2000f8e0002 */
[--C-:B------:R-:W-:Y:S01]  /*a370*/  SHF.R.S32.HI R0, RZ, 0x1f, R25.reuse ;  /* 0x0000001fff007819 */ /* 0x100fe20000011419 */
[----:B------:R-:W-:Y:S02]  /*a380*/  ULDC.64 UR4, c[0x0][0xae0] ;  /* 0x0002b80000047ab9 */ /* 0x000fe40000000a00 */
[----:B------:R-:W-:Y:S01]  /*a390*/  IMAD.MOV R3, RZ, RZ, -R25 ;  /* 0x000000ffff037224 */ /* 0x000fe200078e0a19 */
[----:B------:R-:W-:Y:S01]  /*a3a0*/  IADD3 R53, R53, R27, RZ ;  /* 0x0000001b35357210 */ /* 0x000fe20007ffe0ff */
[----:B------:R-:W-:-:S02]  /*a3b0*/  IMAD R0, R0, UR4, RZ ;  /* 0x0000000400007c24 */ /* 0x000fc4000f8e02ff */
[----:B------:R-:W-:Y:S02]  /*a3c0*/  IMAD R27, R4, R3, R24 ;  /* 0x00000003041b7224 */ /* 0x000fe400078e0218 */
[C---:B------:R-:W-:Y:S02]  /*a3d0*/  IMAD R29, R25.reuse, UR5, R0 ;  /* 0x00000005191d7c24 */ /* 0x040fe4000f8e0200 */
[----:B------:R-:W-:Y:S01]  /*a3e0*/  IMAD.WIDE.U32 R2, R25, UR4, R52 ;  /* 0x0000000419027c25 */ /* 0x000fe2000f8e0034 */
[----:B------:R-:W-:Y:S01]  /*a3f0*/  SHF.R.S32.HI R0, RZ, 0x1f, R27 ;  /* 0x0000001fff007819 */ /* 0x000fe2000001141b */
[----:B------:R-:W-:Y:S02]  /*a400*/  ULDC.64 UR4, c[0x0][0xad8] ;  /* 0x0002b60000047ab9 */ /* 0x000fe40000000a00 */
[----:B------:R-:W-:Y:S02]  /*a410*/  IMAD.IADD R3, R3, 0x1, R29 ;  /* 0x0000000103037824 */ /* 0x000fe400078e021d */
[----:B------:R-:W-:-:S02]  /*a420*/  IMAD R0, R0, UR4, RZ ;  /* 0x0000000400007c24 */ /* 0x000fc4000f8e02ff */
[----:B------:R-:W-:-:S04]  /*a430*/  IMAD.WIDE.U32 R2, R27, UR4, R2 ;  /* 0x000000041b027c25 */ /* 0x000fc8000f8e0002 */
[----:B------:R-:W-:Y:S01]  /*a440*/  IMAD R25, R27, UR5, R0 ;  /* 0x000000051b197c24 */ /* 0x000fe2000f8e0200 */
[----:B------:R-:W-:Y:S02]  /*a450*/  ULDC.64 UR4, c[0x0][0xa80] ;  /* 0x0002a00000047ab9 */ /* 0x000fe40000000a00 */
[----:B------:R-:W-:Y:S01]  /*a460*/  LEA R4, P0, R2, UR4, 0x1 ;  /* 0x0000000402047c11 */ /* 0x000fe2000f8008ff */
[----:B------:R-:W-:Y:S01]  /*a470*/  IMAD.IADD R3, R3, 0x1, R25 ;  /* 0x0000000103037824 */ /* 0x000fe200078e0219 */
[----:B------:R-:W-:-:S03]  /*a480*/  ULDC UR4, c[0x0][0xac8] ;  /* 0x0002b20000047ab9 */ /* 0x000fc60000000800 */
[----:B0-----:R-:W0:Y:S01]  /*a490*/  SHFL.IDX PT, R24, R4, RZ, 0x181f ;  /* 0x00181fff04187589 */ /* 0x001e2200000e0000 */
[----:B------:R-:W-:Y:S01]  /*a4a0*/  LEA.HI.X R28, R2, UR5, R3, 0x1, P0 ;  /* 0x00000005021c7c11 */ /* 0x000fe200080f0c03 */
[----:B------:R-:W-:Y:S02]  /*a4b0*/  IMAD R30, R64, 0xc0, R55 ;  /* 0x000000c0401e7824 */ /* 0x000fe400078e0237 */
[----:B------:R-:W1:Y:S04]  /*a4c0*/  SHFL.IDX PT, R26, R4, 0x1, 0x181f ;  /* 0x00381f00041a7f89 */ /* 0x000e6800000e0000 */
[----:B------:R-:W4:Y:S01]  /*a4d0*/  SHFL.IDX PT, R29, R4, 0x2, 0x181f ;  /* 0x00581f00041d7f89 */ /* 0x000f2200000e0000 */
[----:B------:R-:W-:-:S03]  /*a4e0*/  ISETP.GE.AND P0, PT, R54, UR4, PT ;  /* 0x0000000436007c0c */ /* 0x000fc6000bf06270 */
[----:B------:R-:W3:Y:S01]  /*a4f0*/  SHFL.IDX PT, R3, R28, RZ, 0x181f ;  /* 0x00181fff1c037589 */ /* 0x000ee200000e0000 */
[----:B------:R-:W-:-:S03]  /*a500*/  VIADD R0, R30, 0x30 ;  /* 0x000000301e007836 */ /* 0x000fc60000000000 */
[----:B------:R-:W3:Y:S01]  /*a510*/  SHFL.IDX PT, R25, R28, 0x1, 0x181f ;  /* 0x00381f001c197f89 */ /* 0x000ee200000e0000 */
[----:B------:R-:W-:-:S03]  /*a520*/  VIADD R2, R30, 0x60 ;  /* 0x000000601e027836 */ /* 0x000fc60000000000 */
[----:B------:R-:W3:Y:S01]  /*a530*/  SHFL.IDX PT, R27, R28, 0x2, 0x181f ;  /* 0x00581f001c1b7f89 */ /* 0x000ee200000e0000 */
[-C--:B------:R-:W-:Y:S02]  /*a540*/  ISETP.GE.OR P1, PT, R30, R51.reuse, P0 ;  /* 0x000000331e00720c */ /* 0x080fe40000726670 */
[-C--:B------:R-:W-:Y:S02]  /*a550*/  ISETP.GE.OR P2, PT, R0, R51.reuse, P0 ;  /* 0x000000330000720c */ /* 0x080fe40000746670 */
[----:B------:R-:W-:Y:S01]  /*a560*/  ISETP.GE.OR P3, PT, R2, R51, P0 ;  /* 0x000000330200720c */ /* 0x000fe20000766670 */
[----:B------:R-:W-:-:S04]  /*a570*/  UIADD3 UR4, UR37, 0x30820, URZ ;  /* 0x0003082025047890 */ /* 0x000fc8000fffe03f */
[----:B------:R-:W-:-:S04]  /*a580*/  UPRMT UR4, URZ, 0x654, UR4 ;  /* 0x000006543f047896 */ /* 0x000fc80008000004 */
[C---:B0-----:R-:W-:Y:S02]  /*a590*/  @!P1 LEA R2, P4, R54.reuse, R24, 0x1 ;  /* 0x0000001836029211 */ /* 0x041fe400078808ff */
[C---:B-1----:R-:W-:Y:S02]  /*a5a0*/  @!P2 LEA R24, P5, R54.reuse, R26, 0x1 ;  /* 0x0000001a3618a211 */ /* 0x042fe400078a08ff */
[C---:B----4-:R-:W-:Y:S01]  /*a5b0*/  @!P3 LEA R26, P6, R54.reuse, R29, 0x1 ;  /* 0x0000001d361ab211 */ /* 0x050fe200078c08ff */
[----:B------:R-:W-:Y:S01]  /*a5c0*/  SYNCS.ARRIVE.TRANS64.RED.A1T0 RZ, [UR4], RZ ;  /* 0x000000ffffff79a7 */ /* 0x000fe20008100404 */
[C-C-:B---3--:R-:W-:Y:S02]  /*a5d0*/  @!P1 LEA.HI.X R3, R54.reuse, R3, R31.reuse, 0x1, P4 ;  /* 0x0000000336039211 */ /* 0x148fe400020f0c1f */
[C-C-:B------:R-:W-:Y:S02]  /*a5e0*/  @!P2 LEA.HI.X R25, R54.reuse, R25, R31.reuse, 0x1, P5 ;  /* 0x000000193619a211 */ /* 0x140fe400028f0c1f */
[----:B------:R-:W-:Y:S01]  /*a5f0*/  @!P3 LEA.HI.X R27, R54, R27, R31, 0x1, P6 ;  /* 0x0000001b361bb211 */ /* 0x000fe200030f0c1f */
[----:B------:R-:W-:-:S05]  /*a600*/  VIADD R0, R30, 0x90 ;  /* 0x000000901e007836 */ /* 0x000fca0000000000 */
[----:B------:R-:W-:Y:S01]  /*a610*/  ISETP.GE.OR P0, PT, R0, R51, P0 ;  /* 0x000000330000720c */ /* 0x000fe20000706670 */
[----:B------:R-:W0:Y:S04]  /*a620*/  SHFL.IDX PT, R4, R4, 0x3, 0x181f ;  /* 0x00781f0004047f89 */ /* 0x000e2800000e0000 */
[----:B------:R-:W1:Y:S04]  /*a630*/  SHFL.IDX PT, R28, R28, 0x3, 0x181f ;  /* 0x00781f001c1c7f89 */ /* 0x000e6800000e0000 */
[----:B--2---:R2:W-:Y:S04]  /*a640*/  @!P1 ST.E.128 desc[UR38][R2.64], R12 ;  /* 0x0000000c02009985 */ /* 0x0045e8000c101d26 */
[----:B------:R2:W-:Y:S04]  /*a650*/  @!P2 ST.E.128 desc[UR38][R24.64], R16 ;  /* 0x000000101800a985 */ /* 0x0005e8000c101d26 */
[----:B------:R2:W-:Y:S01]  /*a660*/  @!P3 ST.E.128 desc[UR38][R26.64], R20 ;  /* 0x000000141a00b985 */ /* 0x0005e2000c101d26 */
[----:B01----:R-:W-:Y:S05]  /*a670*/  @P0 BRA `(.L_x_12334) ;  /* 0x0000001000d40947 */ /* 0x003fea0003800000 */
[----:B--2---:R-:W-:-:S04]  /*a680*/  LEA R2, P0, R54, R4, 0x1 ;  /* 0x0000000436027211 */ /* 0x004fc800078008ff */
[----:B------:R-:W-:-:S05]  /*a690*/  LEA.HI.X R3, R54, R28, R31, 0x1, P0 ;  /* 0x0000001c36037211 */ /* 0x000fca00000f0c1f */
[----:B-----5:R0:W-:Y:S01]  /*a6a0*/  ST.E.128 desc[UR38][R2.64], R8 ;  /* 0x0000000802007985 */ /* 0x0201e2000c101d26 */
[----:B------:R-:W-:Y:S05]  /*a6b0*/  BRA `(.L_x_12334) ;  /* 0x0000001000c47947 */ /* 0x000fea0003800000 */
.L_x_12333:
[----:B------:R-:W-:Y:S01]  /*a6c0*/  ULDC.64 UR4, c[0x0][0xb08] ;  /* 0x0002c20000047ab9 */ /* 0x000fe20000000a00 */
[----:B0-----:R-:W0:Y:S01]  /*a6d0*/  @P4 LDC R0, c[0x0][0xbec] ;  /* 0x0002fb00ff004b82 */ /* 0x001e220000000800 */
[----:B------:R-:W-:Y:S01]  /*a6e0*/  IMAD R53, R53, UR4, RZ ;  /* 0x0000000435357c24 */ /* 0x000fe2000f8e02ff */
[----:B------:R-:W-:Y:S01]  /*a6f0*/  SHF.R.S32.HI R9, RZ, 0x1f, R52 ;  /* 0x0000001fff097819 */ /* 0x000fe20000011434 */
[C---:B------:R-:W-:Y:S01]  /*a700*/  IMAD.WIDE.U32 R2, R56.reuse, UR4, RZ ;  /* 0x0000000438027c25 */ /* 0x040fe2000f8e00ff */
[----:B------:R1:W5:Y:S01]  /*a710*/  LDL R64, [R1+0x60] ;  /* 0x0000600001407983 */ /* 0x0003620000100800 */
[----:B------:R-:W-:Y:S02]  /*a720*/  ULDC.64 UR6, c[0x0][0xb30] ;  /* 0x0002cc0000067ab9 */ /* 0x000fe40000000a00 */
[----:B------:R-:W-:Y:S01]  /*a730*/  IMAD R53, R56, UR5, R53 ;  /* 0x0000000538357c24 */ /* 0x000fe2000f8e0235 */
[----:B------:R-:W2:Y:S01]  /*a740*/  @P4 LDC R13, c[0x0][0xbf0] ;  /* 0x0002fc00ff0d4b82 */ /* 0x000ea20000000800 */
[----:B------:R-:W-:Y:S01]  /*a750*/  ULDC.64 UR4, c[0x0][0xb38] ;  /* 0x0002ce0000047ab9 */ /* 0x000fe20000000a00 */
[----:B------:R1:W5:Y:S01]  /*a760*/  LDL R61, [R1+0x7c] ;  /* 0x00007c00013d7983 */ /* 0x0003620000100800 */
[----:B------:R-:W-:-:S03]  /*a770*/  IMAD.IADD R3, R3, 0x1, R53 ;  /* 0x0000000103037824 */ /* 0x000fc600078e0235 */
[----:B------:R1:W5:Y:S01]  /*a780*/  LDL R60, [R1+0x54] ;  /* 0x00005400013c7983 */ /* 0x0003620000100800 */
[----:B------:R-:W-:-:S03]  /*a790*/  IMAD.WIDE.U32 R2, R63, UR4, R2 ;  /* 0x000000043f027c25 */ /* 0x000fc6000f8e0002 */
[----:B------:R1:W5:Y:S01]  /*a7a0*/  LDL R59, [R1+0x78] ;  /* 0x00007800013b7983 */ /* 0x0003620000100800 */
[----:B------:R-:W-:Y:S01]  /*a7b0*/  IMAD R3, R63, UR5, R3 ;  /* 0x000000053f037c24 */ /* 0x000fe2000f8e0203 */
[----:B------:R-:W-:Y:S02]  /*a7c0*/  ULDC.64 UR4, c[0x0][0xb40] ;  /* 0x0002d00000047ab9 */ /* 0x000fe40000000a00 */
[----:B------:R-:W-:Y:S01]  /*a7d0*/  IMAD R9, R9, UR4, RZ ;  /* 0x0000000409097c24 */ /* 0x000fe2000f8e02ff */
[----:B------:R1:W5:Y:S01]  /*a7e0*/  LDL R63, [R1+0x80] ;  /* 0x00008000013f7983 */ /* 0x0003620000100800 */
[----:B0-----:R-:W-:-:S03]  /*a7f0*/  @P4 IMAD.HI.U32 R0, R19, R0, RZ ;  /* 0x0000000013004227 */ /* 0x001fc600078e00ff */
[----:B------:R1:W5:Y:S01]  /*a800*/  LDL R58, [R1+0x74] ;  /* 0x00007400013a7983 */ /* 0x0003620000100800 */
[C---:B------:R-:W-:Y:S01]  /*a810*/  IMAD R11, R52.reuse, UR5, R9 ;  /* 0x00000005340b7c24 */ /* 0x040fe2000f8e0209 */
[----:B------:R-:W-:Y:S01]  /*a820*/  MOV R9, R19 ;  /* 0x0000001300097202 */ /* 0x000fe20000000f00 */
[----:B------:R-:W-:Y:S01]  /*a830*/  IMAD.WIDE.U32 R52, R52, UR4, R2 ;  /* 0x0000000434347c25 */ /* 0x000fe2000f8e0002 */
[----:B------:R-:W-:Y:S01]  /*a840*/  ULDC.64 UR4, c[0x0][0xb48] ;  /* 0x0002d20000047ab9 */ /* 0x000fe20000000a00 */
[----:B--2---:R-:W-:Y:S01]  /*a850*/  @P4 SHF.R.U32.HI R9, RZ, R13, R0 ;  /* 0x0000000dff094219 */ /* 0x004fe20000011600 */
[----:B------:R1:W5:Y:S01]  /*a860*/  LDL R57, [R1+0x4c] ;  /* 0x00004c0001397983 */ /* 0x0003620000100800 */
[----:B------:R-:W-:Y:S02]  /*a870*/  IMAD.IADD R53, R53, 0x1, R11 ;  /* 0x0000000135357824 */ /* 0x000fe400078e020b */
[--C-:B------:R-:W-:Y:S01]  /*a880*/  SHF.R.S32.HI R0, RZ, 0x1f, R9.reuse ;  /* 0x0000001fff007819 */ /* 0x100fe20000011409 */
[----:B------:R-:W-:Y:S01]  /*a890*/  IMAD.MOV R11, RZ, RZ, -R9 ;  /* 0x000000ffff0b7224 */ /* 0x000fe200078e0a09 */
[----:B------:R1:W5:Y:S01]  /*a8a0*/  LDL R56, [R1+0x70] ;  /* 0x0000700001387983 */ /* 0x0003620000100800 */
[----:B------:R-:W-:-:S03]  /*a8b0*/  IMAD.WIDE.U32 R2, R62, UR4, R52 ;  /* 0x000000043e027c25 */ /* 0x000fc6000f8e0034 */
[----:B------:R1:W5:Y:S01]  /*a8c0*/  LDL R55, [R1+0x48] ;  /* 0x0000480001377983 */ /* 0x0003620000100800 */
[----:B------:R-:W-:Y:S02]  /*a8d0*/  IMAD R11, R4, R11, R19 ;  /* 0x0000000b040b7224 */ /* 0x000fe400078e0213 */
[----:B------:R-:W-:Y:S01]  /*a8e0*/  IMAD R3, R62, UR5, R3 ;  /* 0x000000053e037c24 */ /* 0x000fe2000f8e0203 */
[----:B------:R1:W5:Y:S01]  /*a8f0*/  LDL R19, [R1+0x50] ;  /* 0x0000500001137983 */ /* 0x0003620000100800 */
[----:B------:R-:W-:-:S03]  /*a900*/  IMAD R0, R0, UR6, RZ ;  /* 0x0000000600007c24 */ /* 0x000fc6000f8e02ff */
[----:B------:R1:W5:Y:S04]  /*a910*/  LDL R62, [R1+0x58] ;  /* 0x00005800013e7983 */ /* 0x0003680000100800 */
[----:B------:R1:W5:Y:S04]  /*a920*/  LDL R54, [R1+0x6c] ;  /* 0x00006c0001367983 */ /* 0x0003680000100800 */
[----:B------:R1:W5:Y:S04]  /*a930*/  LDL R53, [R1+0x44] ;  /* 0x0000440001357983 */ /* 0x0003680000100800 */
[----:B------:R1:W5:Y:S04]  /*a940*/  LDL R52, [R1+0x68] ;  /* 0x0000680001347983 */ /* 0x0003680000100800 */
[----:B------:R1:W5:Y:S01]  /*a950*/  LDL R50, [R1+0x40] ;  /* 0x0000400001327983 */ /* 0x0003620000100800 */
[C---:B------:R-:W-:Y:S01]  /*a960*/  IMAD R13, R9.reuse, UR7, R0 ;  /* 0x00000007090d7c24 */ /* 0x040fe2000f8e0200 */
[----:B------:R-:W-:Y:S01]  /*a970*/  SHF.R.S32.HI R0, RZ, 0x1f, R11 ;  /* 0x0000001fff007819 */ /* 0x000fe2000001140b */
[----:B------:R-:W-:Y:S01]  /*a980*/  IMAD.WIDE.U32 R2, R9, UR6, R2 ;  /* 0x0000000609027c25 */ /* 0x000fe2000f8e0002 */
[----:B------:R-:W-:-:S03]  /*a990*/  ULDC.64 UR6, c[0x0][0xb28] ;  /* 0x0002ca0000067ab9 */ /* 0x000fc60000000a00 */
[----:B------:R-:W-:Y:S02]  /*a9a0*/  IMAD R0, R0, UR6, RZ ;  /* 0x0000000600007c24 */ /* 0x000fe4000f8e02ff */
[----:B------:R-:W-:Y:S01]  /*a9b0*/  IMAD.IADD R3, R3, 0x1, R13 ;  /* 0x0000000103037824 */ /* 0x000fe200078e020d */
        /* <DEDUP_REMOVED lines=9> */
[----:B------:R1:W0:Y:S01]  /*aa50*/  SHFL.IDX PT, R8, R0, RZ, 0x1c1f ;  /* 0x001c1fff00087589 */ /* 0x00022200000e0000 */
[----:B------:R-:W-:Y:S01]  /*aa60*/  BSSY B1, `(.L_x_12335) ;  /* 0x0000024000017945 */ /* 0x000fe20003800000 */
[----:B------:R-:W-:Y:S02]  /*aa70*/  SYNCS.ARRIVE.TRANS64.RED.A1T0 RZ, [UR4], RZ ;  /* 0x000000ffffff79a7 */ /* 0x000fe40008100404 */
[----:B------:R1:W2:Y:S01]  /*aa80*/  SHFL.IDX PT, R9, R4, RZ, 0x1c1f ;  /* 0x001c1fff04097589 */ /* 0x0002a200000e0000 */
[----:B------:R-:W-:Y:S05]  /*aa90*/  @P0 BRA `(.L_x_12336) ;  /* 0x0000000000800947 */ /* 0x000fea0003800000 */
[----:B------:R-:W-:Y:S02]  /*aaa0*/  ULDC UR4, c[0x0][0xac8] ;  /* 0x0002b20000047ab9 */ /* 0x000fe40000000800 */
[----:B-----5:R-:W-:Y:S02]  /*aab0*/  ISETP.GE.AND P1, PT, R62, UR4, PT ;  /* 0x000000043e007c0c */ /* 0x020fe4000bf26270 */
[----:B------:R-:W-:Y:S02]  /*aac0*/  ISETP.GE.AND P0, PT, R64, UR4, PT ;  /* 0x0000000440007c0c */ /* 0x000fe4000bf06270 */
[----:B------:R-:W-:Y:S02]  /*aad0*/  ISETP.GE.AND P5, PT, R60, UR4, PT ;  /* 0x000000043c007c0c */ /* 0x000fe4000bfa6270 */
[----:B------:R-:W-:-:S07]  /*aae0*/  ISETP.GE.AND P3, PT, R19, UR4, PT ;  /* 0x0000000413007c0c */ /* 0x000fce000bf66270 */
[-C--:B0-----:R-:W-:Y:S02]  /*aaf0*/  @!P1 LEA R10, P2, R62, R8.reuse, 0x2 ;  /* 0x000000083e0a9211 */ /* 0x081fe400078410ff */
[----:B--2---:R-:W-:Y:S02]  /*ab00*/  @!P0 IMAD.WIDE R2, R64, 0x4, R8 ;  /* 0x0000000440028825 */ /* 0x004fe400078e0208 */
[----:B------:R-:W-:Y:S02]  /*ab10*/  @!P1 LEA.HI.X R11, R62, R9, R63, 0x2, P2 ;  /* 0x000000093e0b9211 */ /* 0x000fe400010f143f */
[----:B------:R-:W-:Y:S01]  /*ab20*/  ISETP.GE.AND P2, PT, R57, UR4, PT ;  /* 0x0000000439007c0c */ /* 0x000fe2000bf46270 */
[----:B------:R0:W-:Y:S01]  /*ab30*/  @!P0 ST.E.64 desc[UR38][R2.64], R20 ;  /* 0x0000001402008985 */ /* 0x0001e2000c101b26 */
[----:B------:R-:W-:Y:S02]  /*ab40*/  @!P5 LEA R12, P4, R60, R8, 0x2 ;  /* 0x000000083c0cd211 */ /* 0x000fe400078810ff */
[----:B------:R-:W-:Y:S01]  /*ab50*/  ISETP.GE.AND P0, PT, R53, UR4, PT ;  /* 0x0000000435007c0c */ /* 0x000fe2000bf06270 */
[----:B------:R2:W-:Y:S01]  /*ab60*/  @!P1 ST.E.64 desc[UR38][R10.64], R22 ;  /* 0x000000160a009985 */ /* 0x0005e2000c101b26 */
[----:B------:R-:W-:-:S02]  /*ab70*/  ISETP.GE.AND P1, PT, R55, UR4, PT ;  /* 0x0000000437007c0c */ /* 0x000fc4000bf26270 */
[-C--:B------:R-:W-:Y:S02]  /*ab80*/  @!P5 LEA.HI.X R13, R60, R9.reuse, R61, 0x2, P4 ;  /* 0x000000093c0dd211 */ /* 0x080fe400020f143d */
[----:B------:R-:W-:Y:S02]  /*ab90*/  ISETP.GE.AND P4, PT, R50, UR4, PT ;  /* 0x0000000432007c0c */ /* 0x000fe4000bf86270 */
[-C--:B------:R-:W-:Y:S01]  /*aba0*/  @!P3 LEA R14, P6, R19, R8.reuse, 0x2 ;  /* 0x00000008130eb211 */ /* 0x080fe200078c10ff */
[----:B------:R3:W-:Y:S01]  /*abb0*/  @!P5 ST.E.64 desc[UR38][R12.64], R24 ;  /* 0x000000180c00d985 */ /* 0x0007e2000c101b26 */
[----:B0-----:R-:W-:Y:S02]  /*abc0*/  @!P2 LEA R2, P5, R57, R8, 0x2 ;  /* 0x000000083902a211 */ /* 0x001fe400078a10ff */
[----:B------:R-:W-:-:S03]  /*abd0*/  @!P3 LEA.HI.X R15, R19, R9, R59, 0x2, P6 ;  /* 0x00000009130fb211 */ /* 0x000fc600030f143b */
[-C--:B--2---:R-:W-:Y:S02]  /*abe0*/  @!P1 LEA R10, P6, R55, R8.reuse, 0x2 ;  /* 0x00000008370a9211 */ /* 0x084fe400078c10ff */
[-C--:B------:R-:W-:Y:S01]  /*abf0*/  @!P2 LEA.HI.X R3, R57, R9.reuse, R58, 0x2, P5 ;  /* 0x000000093903a211 */ /* 0x080fe200028f143a */
[----:B------:R3:W-:Y:S01]  /*ac00*/  @!P3 ST.E.64 desc[UR38][R14.64], R26 ;  /* 0x0000001a0e00b985 */ /* 0x0007e2000c101b26 */
[-C--:B------:R-:W-:Y:S02]  /*ac10*/  @!P0 LEA R16, P3, R53, R8.reuse, 0x2 ;  /* 0x0000000835108211 */ /* 0x080fe400078610ff */
[----:B------:R-:W-:Y:S01]  /*ac20*/  @!P4 LEA R8, P5, R50, R8, 0x2 ;  /* 0x000000083208c211 */ /* 0x000fe200078a10ff */
[----:B------:R3:W-:Y:S01]  /*ac30*/  @!P2 ST.E.64 desc[UR38][R2.64], R28 ;  /* 0x0000001c0200a985 */ /* 0x0007e2000c101b26 */
[-C--:B------:R-:W-:Y:S02]  /*ac40*/  @!P1 LEA.HI.X R11, R55, R9.reuse, R56, 0x2, P6 ;  /* 0x00000009370b9211 */ /* 0x080fe400030f1438 */
[----:B------:R-:W-:-:S02]  /*ac50*/  @!P0 LEA.HI.X R17, R53, R9, R54, 0x2, P3 ;  /* 0x0000000935118211 */ /* 0x000fc400018f1436 */
[----:B------:R-:W-:Y:S01]  /*ac60*/  @!P4 LEA.HI.X R9, R50, R9, R52, 0x2, P5 ;  /* 0x000000093209c211 */ /* 0x000fe200028f1434 */
[----:B------:R3:W-:Y:S04]  /*ac70*/  @!P1 ST.E.64 desc[UR38][R10.64], R30 ;  /* 0x0000001e0a009985 */ /* 0x0007e8000c101b26 */
[----:B------:R3:W-:Y:S04]  /*ac80*/  @!P0 ST.E.64 desc[UR38][R16.64], R32 ;  /* 0x0000002010008985 */ /* 0x0007e8000c101b26 */
[----:B------:R3:W-:Y:S02]  /*ac90*/  @!P4 ST.E.64 desc[UR38][R8.64], R34 ;  /* 0x000000220800c985 */ /* 0x0007e4000c101b26 */
.L_x_12336:
[----:B------:R-:W-:Y:S05]  /*aca0*/  BSYNC B1 ;  /* 0x0000000000017941 */ /* 0x000fea0003800000 */
.L_x_12335:
[----:B------:R-:W-:Y:S01]  /*acb0*/  ISETP.GE.AND P0, PT, R18, R51, PT ;  /* 0x000000331200720c */ /* 0x000fe20003f06270 */
[----:B--23--:R2:W3:Y:S04]  /*acc0*/  SHFL.IDX PT, R9, R4, 0x1, 0x1c1f ;  /* 0x003c1f0004097f89 */ /* 0x00c4e800000e0000 */
[----:B0-----:R2:W0:Y:S08]  /*acd0*/  SHFL.IDX PT, R8, R0, 0x1, 0x1c1f ;  /* 0x003c1f0000087f89 */ /* 0x00143000000e0000 */
[----:B--2---:R-:W-:Y:S05]  /*ace0*/  @P0 BRA `(.L_x_12334) ;  /* 0x0000000c00380947 */ /* 0x004fea0003800000 */
[----:B------:R-:W-:Y:S02]  /*acf0*/  ULDC UR4, c[0x0][0xac8] ;  /* 0x0002b20000047ab9 */ /* 0x000fe40000000800 */
[----:B-----5:R-:W-:Y:S02]  /*ad00*/  ISETP.GE.AND P0, PT, R64, UR4, PT ;  /* 0x0000000440007c0c */ /* 0x020fe4000bf06270 */
[----:B------:R-:W-:Y:S02]  /*ad10*/  ISETP.GE.AND P5, PT, R62, UR4, PT ;  /* 0x000000043e007c0c */ /* 0x000fe4000bfa6270 */
[----:B------:R-:W-:Y:S02]  /*ad20*/  ISETP.GE.AND P3, PT, R60, UR4, PT ;  /* 0x000000043c007c0c */ /* 0x000fe4000bf66270 */
[----:B------:R-:W-:Y:S02]  /*ad30*/  ISETP.GE.AND P2, PT, R19, UR4, PT ;  /* 0x0000000413007c0c */ /* 0x000fe4000bf46270 */
[----:B------:R-:W-:-:S05]  /*ad40*/  ISETP.GE.AND P1, PT, R57, UR4, PT ;  /* 0x0000000439007c0c */ /* 0x000fca000bf26270 */
[----:B0--3--:R-:W-:Y:S02]  /*ad50*/  @!P0 IMAD.WIDE R2, R64, 0x4, R8 ;  /* 0x0000000440028825 */ /* 0x009fe400078e0208 */
[-C--:B------:R-:W-:Y:S02]  /*ad60*/  @!P5 LEA R10, P4, R62, R8.reuse, 0x2 ;  /* 0x000000083e0ad211 */ /* 0x080fe400078810ff */
[----:B------:R-:W-:Y:S01]  /*ad70*/  @!P3 LEA R12, P6, R60, R8, 0x2 ;  /* 0x000000083c0cb211 */ /* 0x000fe200078c10ff */
[----:B------:R0:W-:Y:S01]  /*ad80*/  @!P0 ST.E.64 desc[UR38][R2.64], R36 ;  /* 0x0000002402008985 */ /* 0x0001e2000c101b26 */
[----:B------:R-:W-:Y:S02]  /*ad90*/  ISETP.GE.AND P0, PT, R55, UR4, PT ;  /* 0x0000000437007c0c */ /* 0x000fe4000bf06270 */
[----:B------:R-:W-:Y:S02]  /*ada0*/  @!P5 LEA.HI.X R11, R62, R9, R63, 0x2, P4 ;  /* 0x000000093e0bd211 */ /* 0x000fe400020f143f */
[----:B------:R-:W-:-:S02]  /*adb0*/  ISETP.GE.AND P4, PT, R53, UR4, PT ;  /* 0x0000000435007c0c */ /* 0x000fc4000bf86270 */
[----:B------:R-:W-:Y:S01]  /*adc0*/  @!P3 LEA.HI.X R13, R60, R9, R61, 0x2, P6 ;  /* 0x000000093c0db211 */ /* 0x000fe200030f143d */
[----:B------:R2:W-:Y:S01]  /*add0*/  @!P5 ST.E.64 desc[UR38][R10.64], R38 ;  /* 0x000000260a00d985 */ /* 0x0005e2000c101b26 */
[----:B------:R-:W-:-:S03]  /*ade0*/  @!P2 LEA R14, P5, R19, R8, 0x2 ;  /* 0x00000008130ea211 */ /* 0x000fc600078a10ff */
[----:B------:R2:W-:Y:S01]  /*adf0*/  @!P3 ST.E.64 desc[UR38][R12.64], R40 ;  /* 0x000000280c00b985 */ /* 0x0005e2000c101b26 */
[-C--:B------:R-:W-:Y:S02]  /*ae00*/  @!P2 LEA.HI.X R15, R19, R9.reuse, R59, 0x2, P5 ;  /* 0x00000009130fa211 */ /* 0x080fe400028f143b */
[-C--:B0-----:R-:W-:Y:S02]  /*ae10*/  @!P1 LEA R2, P6, R57, R8.reuse, 0x2 ;  /* 0x0000000839029211 */ /* 0x081fe400078c10ff */
[-C--:B------:R-:W-:Y:S01]  /*ae20*/  @!P0 LEA R16, P3, R55, R8.reuse, 0x2 ;  /* 0x0000000837108211 */ /* 0x080fe200078610ff */
[----:B------:R2:W-:Y:S01]  /*ae30*/  @!P2 ST.E.64 desc[UR38][R14.64], R42 ;  /* 0x0000002a0e00a985 */ /* 0x0005e2000c101b26 */
[----:B------:R-:W-:Y:S02]  /*ae40*/  @!P4 LEA R18, P5, R53, R8, 0x2 ;  /* 0x000000083512c211 */ /* 0x000fe400078a10ff */
[-C--:B------:R-:W-:Y:S02]  /*ae50*/  @!P1 LEA.HI.X R3, R57, R9.reuse, R58, 0x2, P6 ;  /* 0x0000000939039211 */ /* 0x080fe400030f143a */
[----:B------:R-:W-:-:S02]  /*ae60*/  @!P0 LEA.HI.X R17, R55, R9, R56, 0x2, P3 ;  /* 0x0000000937118211 */ /* 0x000fc400018f1438 */
[----:B------:R-:W-:Y:S01]  /*ae70*/  @!P4 LEA.HI.X R19, R53, R9, R54, 0x2, P5 ;  /* 0x000000093513c211 */ /* 0x000fe200028f1436 */
[----:B------:R2:W-:Y:S04]  /*ae80*/  @!P1 ST.E.64 desc[UR38][R2.64], R44 ;  /* 0x0000002c02009985 */ /* 0x0005e8000c101b26 */
[----:B------:R2:W-:Y:S01]  /*ae90*/  @!P0 ST.E.64 desc[UR38][R16.64], R46 ;  /* 0x0000002e10008985 */ /* 0x0005e2000c101b26 */
[----:B------:R-:W-:-:S03]  /*aea0*/  ISETP.GE.AND P0, PT, R50, UR4, PT ;  /* 0x0000000432007c0c */ /* 0x000fc6000bf06270 */
[----:B------:R2:W-:Y:S10]  /*aeb0*/  @!P4 ST.E.64 desc[UR38][R18.64], R48 ;  /* 0x000000301200c985 */ /* 0x0005f4000c101b26 */
[----:B------:R-:W-:Y:S05]  /*aec0*/  @P0 BRA `(.L_x_12334) ;  /* 0x0000000800c00947 */ /* 0x000fea0003800000 */
[----:B--2---:R-:W-:-:S04]  /*aed0*/  LEA R2, P0, R50, R8, 0x2 ;  /* 0x0000000832027211 */ /* 0x004fc800078010ff */
[----:B------:R-:W-:-:S05]  /*aee0*/  LEA.HI.X R3, R50, R9, R52, 0x2, P0 ;  /* 0x0000000932037211 */ /* 0x000fca00000f1434 */
[----:B------:R4:W-:Y:S01]  /*aef0*/  ST.E.64 desc[UR38][R2.64], R150 ;  /* 0x0000009602007985 */ /* 0x0009e2000c101b26 */
[----:B------:R-:W-:Y:S05]  /*af00*/  BRA `(.L_x_12334) ;  /* 0x0000000800b07947 */ /* 0x000fea0003800000 */
.L_x_12331:
[----:B------:R-:W2:Y:S01]  /*af10*/  LDL R12, [R1+0x24] ;  /* 0x00002400010c7983 */ /* 0x000ea20000100800 */
[----:B0-----:R-:W0:Y:S01]  /*af20*/  LDC.64 R8, c[0x0][0xc00] ;  /* 0x00030000ff087b82 */ /* 0x001e220000000a00 */
[----:B------:R-:W-:Y:S02]  /*af30*/  ULDC.64 UR4, c[0x0][0xc08] ;  /* 0x0003020000047ab9 */ /* 0x000fe40000000a00 */
[----:B------:R-:W3:Y:S04]  /*af40*/  LDL R11, [R1+0x3c] ;  /* 0x00003c00010b7983 */ /* 0x000ee80000100800 */
[----:B-1----:R-:W4:Y:S01]  /*af50*/  LDL R4, [R1+0x2c] ;  /* 0x00002c0001047983 */ /* 0x002f220000100800 */
[----:B------:R-:W2:Y:S01]  /*af60*/  LDC.64 R2, c[0x0][0xc00] ;  /* 0x00030000ff027b82 */ /* 0x000ea20000000a00 */
[----:B------:R-:W-:Y:S01]  /*af70*/  ISETP.NE.U32.AND P1, PT, RZ, UR4, PT ;  /* 0x00000004ff007c0c */ /* 0x000fe2000bf25070 */
[----:B------:R-:W-:-:S03]  /*af80*/  IMAD.MOV.U32 R19, RZ, RZ, RZ ;  /* 0x000000ffff137224 */ /* 0x000fc600078e00ff */
[----:B------:R-:W-:Y:S02]  /*af90*/  ISETP.NE.AND.EX P1, PT, RZ, UR5, PT, P1 ;  /* 0x00000005ff007c0c */ /* 0x000fe4000bf25310 */
[----:B0-----:R-:W-:-:S04]  /*afa0*/  ISETP.NE.U32.AND P0, PT, R8, RZ, PT ;  /* 0x000000ff0800720c */ /* 0x001fc80003f05070 */
[----:B------:R-:W-:Y:S01]  /*afb0*/  ISETP.NE.AND.EX P0, PT, R9, RZ, PT, P0 ;  /* 0x000000ff0900720c */ /* 0x000fe20003f05300 */
[----:B------:R-:W0:Y:S01]  /*afc0*/  S2R R10, SR_TID.X ;  /* 0x00000000000a7919 */ /* 0x000e220000002100 */
[----:B--2---:R-:W-:-:S05]  /*afd0*/  IMAD.WIDE R8, R12, 0x4, R2 ;  /* 0x000000040c087825 */ /* 0x004fca00078e0202 */
[C---:B------:R-:W-:Y:S01]  /*afe0*/  @P1 LEA R2, P2, R12.reuse, UR4, 0x2 ;  /* 0x000000040c021c11 */ /* 0x040fe2000f8410ff */
[----:B------:R-:W-:Y:S02]  /*aff0*/  ULDC UR4, c[0x0][0xa88] ;  /* 0x0002a20000047ab9 */ /* 0x000fe40000000800 */
[----:B------:R-:W-:Y:S01]  /*b000*/  IMAD.U32 R0, RZ, RZ, UR4 ;  /* 0x00000004ff007e24 */ /* 0x000fe2000f8e00ff */
[----:B---3--:R-:W-:Y:S02]  /*b010*/  @P1 LEA.HI.X R3, R12, UR5, R11, 0x2, P2 ;  /* 0x000000050c031c11 */ /* 0x008fe400090f140b */
[----:B------:R1:W5:Y:S01]  /*b020*/  @P0 LDG.E R19, desc[UR38][R8.64] ;  /* 0x0000002608130981 */ /* 0x000362000c1e1900 */
[----:B0-----:R-:W-:-:S03]  /*b030*/  IADD3 R26, R10, -0x80, RZ ;  /* 0xffffff800a1a7810 */ /* 0x001fc60007ffe0ff */
[----:B------:R1:W5:Y:S01]  /*b040*/  @P1 LDG.E R0, desc[UR38][R2.64] ;  /* 0x0000002602001981 */ /* 0x000362000c1e1900 */
[----:B----4-:R-:W-:Y:S02]  /*b050*/  ISETP.NE.AND P2, PT, R4, RZ, PT ;  /* 0x000000ff0400720c */ /* 0x010fe40003f45270 */
[----:B------:R-:W-:-:S11]  /*b060*/  ISETP.GT.AND P3, PT, R26, 0xbf, PT ;  /* 0x000000bf1a00780c */ /* 0x000fd60003f64270 */
[----:B------:R-:W0:Y:S02]  /*b070*/  @!P2 LDC R4, c[0x0][0xad4] ;  /* 0x0002b500ff04ab82 */ /* 0x000e240000000800 */
[----:B0-----:R1:W-:Y:S01]  /*b080*/  @!P2 STL [R1+0x2c], R4 ;  /* 0x00002c040100a387 */ /* 0x0013e20000100800 */
[----:B------:R-:W-:Y:S01]  /*b090*/  ISETP.GT.AND P2, PT, R4, 0x1, PT ;  /* 0x000000010400780c */ /* 0x000fe20003f44270 */
[----:B------:R-:W-:-:S12]  /*b0a0*/  @P1 BRA `(.L_x_12337) ;  /* 0x0000000000101947 */ /* 0x000fd80003800000 */
[----:B------:R-:W-:Y:S05]  /*b0b0*/  @!P0 BRA `(.L_x_12337) ;  /* 0x00000000000c8947 */ /* 0x000fea0003800000 */
[----:B-1----:R-:W2:Y:S04]  /*b0c0*/  LDG.E R3, desc[UR38][R8.64] ;  /* 0x0000002608037981 */ /* 0x002ea8000c1e1900 */
[----:B-----5:R-:W2:Y:S02]  /*b0d0*/  LDG.E R0, desc[UR38][R8.64+0x4] ;  /* 0x0000042608007981 */ /* 0x020ea4000c1e1900 */
[----:B--2---:R-:W-:-:S07]  /*b0e0*/  IMAD.IADD R0, R0, 0x1, -R3 ;  /* 0x0000000100007824 */ /* 0x004fce00078e0a03 */
.L_x_12337:
[----:B------:R-:W-:Y:S01]  /*b0f0*/  BSSY B1, `(.L_x_12338) ;  /* 0x0000039000017945 */ /* 0x000fe20003800000 */
[----:B------:R-:W-:Y:S02]  /*b100*/  SEL R27, R12, RZ, !P0 ;  /* 0x000000ff0c1b7207 */ /* 0x000fe40004000000 */
[----:B------:R-:W-:Y:S02]  /*b110*/  SEL R22, R11, RZ, !P0 ;  /* 0x000000ff0b167207 */ /* 0x000fe40004000000 */
[----:B-----5:R-:W-:Y:S01]  /*b120*/  SHF.R.S32.HI R20, RZ, 0x1f, R19 ;  /* 0x0000001fff147819 */ /* 0x020fe20000011413 */
[----:B------:R-:W-:Y:S06]  /*b130*/  @P3 BRA `(.L_x_12339) ;  /* 0x0000000000d03947 */ /* 0x000fec0003800000 */
[----:B-1----:R-:W2:Y:S01]  /*b140*/  LDL R2, [R1+0x34] ;  /* 0x0000340001027983 */ /* 0x002ea20000100800 */
[----:B------:R-:W0:Y:S02]  /*b150*/  LDC R29, c[0x0][0xbe8] ;  /* 0x0002fa00ff1d7b82 */ /* 0x000e240000000800 */
[----:B0-----:R-:W-:Y:S02]  /*b160*/  IMAD R3, R0, R29, RZ ;  /* 0x0000001d00037224 */ /* 0x001fe400078e02ff */
[----:B--2---:R-:W-:-:S04]  /*b170*/  IMAD R2, R2, 0xc0, R10 ;  /* 0x000000c002027824 */ /* 0x004fc800078e020a */
[----:B------:R-:W-:-:S05]  /*b180*/  VIADD R24, R2, 0xffffff80 ;  /* 0xffffff8002187836 */ /* 0x000fca0000000000 */
[----:B------:R-:W-:-:S13]  /*b190*/  ISETP.GE.AND P0, PT, R24, R3, PT ;  /* 0x000000031800720c */ /* 0x000fda0003f06270 */
[----:B------:R-:W-:Y:S05]  /*b1a0*/  @P0 BRA `(.L_x_12339) ;  /* 0x0000000000b40947 */ /* 0x000fea0003800000 */
[----:B------:R-:W2:Y:S01]  /*b1b0*/  LDL R16, [R1+0x28] ;  /* 0x0000280001107983 */ /* 0x000ea20000100800 */
[----:B------:R-:W-:Y:S01]  /*b1c0*/  ISETP.NE.AND P1, PT, R29, 0x1, PT ;  /* 0x000000011d00780c */ /* 0x000fe20003f25270 */
[----:B------:R-:W-:Y:S01]  /*b1d0*/  IMAD.MOV.U32 R18, RZ, RZ, 0x9b8 ;  /* 0x000009b8ff127424 */ /* 0x000fe200078e00ff */
[----:B------:R-:W-:Y:S01]  /*b1e0*/  ISETP.GT.AND P0, PT, R4, 0x1, PT ;  /* 0x000000010400780c */ /* 0x000fe20003f04270 */
[----:B------:R-:W3:Y:S01]  /*b1f0*/  LDL.LU R28, [R1+0x5c] ;  /* 0x00005c00011c7983 */ /* 0x000ee20000300800 */
[----:B------:R-:W0:Y:S01]  /*b200*/  LDC.64 R2, c[0x0][0xba8] ;  /* 0x0002ea00ff027b82 */ /* 0x000e220000000a00 */
[----:B------:R-:W-:Y:S01]  /*b210*/  IMAD.MOV.U32 R21, RZ, RZ, R24 ;  /* 0x000000ffff157224 */ /* 0x000fe200078e0018 */
[----:B------:R-:W-:-:S06]  /*b220*/  SEL R18, R18, 0x978, P0 ;  /* 0x0000097812127807 */ /* 0x000fcc0000000000 */
[----:B------:R-:W1:Y:S08]  /*b230*/  LDC.64 R10, c[0x0][R18+0x220] ;  /* 0x00008800120a7b82 */ /* 0x000e700000000a00 */
[----:B------:R-:W4:Y:S08]  /*b240*/  @P1 LDC R17, c[0x0][0xbec] ;  /* 0x0002fb00ff111b82 */ /* 0x000f300000000800 */
[----:B------:R-:W2:Y:S08]  /*b250*/  LDC.64 R8, c[0x0][R18+0x218] ;  /* 0x0000860012087b82 */ /* 0x000eb00000000a00 */
[----:B------:R-:W5:Y:S01]  /*b260*/  @P1 LDC R25, c[0x0][0xbf0] ;  /* 0x0002fc00ff191b82 */ /* 0x000f620000000800 */
[----:B-1----:R-:W-:-:S07]  /*b270*/  IMAD R11, R11, R27, RZ ;  /* 0x0000001b0b0b7224 */ /* 0x002fce00078e02ff */
[----:B------:R-:W1:Y:S01]  /*b280*/  LDC.64 R12, c[0x0][R18+0x228] ;  /* 0x00008a00120c7b82 */ /* 0x000e620000000a00 */
[----:B----4-:R-:W-:-:S07]  /*b290*/  @P1 IMAD.HI.U32 R4, R24, R17, RZ ;  /* 0x0000001118041227 */ /* 0x010fce00078e00ff */
[----:B------:R-:W4:Y:S01]  /*b2a0*/  LDC.64 R14, c[0x0][R18+0x210] ;  /* 0x00008400120e7b82 */ /* 0x000f220000000a00 */
[----:B-----5:R-:W-:Y:S01]  /*b2b0*/  @P1 SHF.R.U32.HI R21, RZ, R25, R4 ;  /* 0x00000019ff151219 */ /* 0x020fe20000011604 */
[----:B------:R-:W-:-:S06]  /*b2c0*/  IMAD R25, R10, R22, R11 ;  /* 0x000000160a197224 */ /* 0x000fcc00078e020b */
[----:B0-----:R-:W0:Y:S08]  /*b2d0*/  @!P0 LDC R2, c[0x0][0xb50] ;  /* 0x0002d400ff028b82 */ /* 0x001e300000000800 */
[----:B------:R-:W5:Y:S01]  /*b2e0*/  @!P0 LDC R3, c[0x0][0xb54] ;  /* 0x0002d500ff038b82 */ /* 0x000f620000000800 */
[-C--:B--2---:R-:W-:Y:S02]  /*b2f0*/  IMAD R23, R9, R16.reuse, RZ ;  /* 0x0000001009177224 */ /* 0x084fe400078e02ff */
[----:B------:R-:W-:Y:S01]  /*b300*/  IMAD.WIDE.U32 R8, R8, R16, RZ ;  /* 0x0000001008087225 */ /* 0x000fe200078e00ff */
[----:B---3--:R-:W-:-:S03]  /*b310*/  SEL R11, R28, RZ, P0 ;  /* 0x000000ff1c0b7207 */ /* 0x008fc60000000000 */
[----:B------:R-:W-:-:S04]  /*b320*/  IMAD.WIDE.U32 R16, R10, R27, RZ ;  /* 0x0000001b0a107225 */ /* 0x000fc800078e00ff */
[----:B------:R-:W-:Y:S01]  /*b330*/  IMAD.IADD R23, R9, 0x1, R23 ;  /* 0x0000000109177824 */ /* 0x000fe200078e0217 */
[----:B------:R-:W-:Y:S01]  /*b340*/  IADD3 R4, P1, P3, R16, R8, R19 ;  /* 0x0000000810047210 */ /* 0x000fe20007b3e013 */
[----:B------:R-:W-:Y:S01]  /*b350*/  IMAD.MOV R10, RZ, RZ, -R21 ;  /* 0x000000ffff0a7224 */ /* 0x000fe200078e0a15 */
[----:B------:R-:W-:Y:S01]  /*b360*/  IADD3 R25, R17, R25, RZ ;  /* 0x0000001911197210 */ /* 0x000fe20007ffe0ff */
[----:B-1----:R-:W-:-:S04]  /*b370*/  IMAD.WIDE.U32 R8, R12, R11, RZ ;  /* 0x0000000b0c087225 */ /* 0x002fc800078e00ff */
[----:B------:R-:W-:Y:S02]  /*b380*/  IMAD R13, R13, R11, RZ ;  /* 0x0000000b0d0d7224 */ /* 0x000fe400078e02ff */
[----:B------:R-:W-:Y:S01]  /*b390*/  IMAD R11, R29, R10, R24 ;  /* 0x0000000a1d0b7224 */ /* 0x000fe200078e0218 */
[----:B------:R-:W-:Y:S01]  /*b3a0*/  IADD3.X R10, R25, R23, R20, P1, P3 ;  /* 0x00000017190a7210 */ /* 0x000fe20000fe6414 */
[----:B------:R-:W-:Y:S01]  /*b3b0*/  IMAD.IADD R13, R9, 0x1, R13 ;  /* 0x00000001090d7824 */ /* 0x000fe200078e020d */
[----:B------:R-:W-:Y:S01]  /*b3c0*/  IADD3 R8, P0, P1, R21, R4, R8 ;  /* 0x0000000415087210 */ /* 0x000fe2000791e008 */
[----:B----4-:R-:W-:Y:S01]  /*b3d0*/  IMAD R4, R15, R11, RZ ;  /* 0x0000000b0f047224 */ /* 0x010fe200078e02ff */
        /* <DEDUP_REMOVED lines=8> */
[----:B-----5:R-:W-:-:S05]  /*b460*/  LEA.HI.X R3, R8, R3, R4, 0x2, P0 ;  /* 0x0000000308037211 */ /* 0x020fca00000f1404 */
[----:B------:R0:W-:Y:S02]  /*b470*/  STG.E desc[UR38][R2.64], R9 ;  /* 0x0000000902007986 */ /* 0x0001e4000c101926 */
.L_x_12339:
[----:B------:R-:W-:Y:S05]  /*b480*/  BSYNC B1 ;  /* 0x0000000000017941 */ /* 0x000fea0003800000 */
.L_x_12338:
[----:B------:R-:W-:Y:S05]  /*b490*/  @P2 BRA `(.L_x_12334) ;  /* 0x00000004004c2947 */ /* 0x000fea0003800000 */
[----:B-1----:R-:W2:Y:S01]  /*b4a0*/  LDL R8, [R1+0x38] ;  /* 0x0000380001087983 */ /* 0x002ea20000100800 */
[----:B------:R-:W1:Y:S01]  /*b4b0*/  LDC R15, c[0x0][0xbe8] ;  /* 0x0002fa00ff0f7b82 */ /* 0x000e620000000800 */
[--C-:B------:R-:W-:Y:S01]  /*b4c0*/  SHF.R.S32.HI R4, RZ, 0x1f, R26.reuse ;  /* 0x0000001fff047819 */ /* 0x100fe2000001141a */
[----:B------:R-:W-:Y:S01]  /*b4d0*/  ULDC.64 UR4, c[0x0][0xaa0] ;  /* 0x0002a80000047ab9 */ /* 0x000fe20000000a00 */
[----:B------:R-:W3:Y:S01]  /*b4e0*/  LDL.LU R17, [R1+0x28] ;  /* 0x0000280001117983 */ /* 0x000ee20000300800 */
[----:B------:R-:W-:Y:S01]  /*b4f0*/  SHF.R.S32.HI R16, RZ, 0x1f, R26 ;  /* 0x0000001fff107819 */ /* 0x000fe2000001141a */
[----:B------:R-:W-:Y:S02]  /*b500*/  ULDC.64 UR6, c[0x0][0xaf0] ;  /* 0x0002bc0000067ab9 */ /* 0x000fe40000000a00 */
[----:B------:R-:W4:Y:S04]  /*b510*/  LDL R12, [R1+0x90] ;  /* 0x00009000010c7983 */ /* 0x000f280000100800 */
[----:B------:R-:W5:Y:S01]  /*b520*/  LDL.LU R14, [R1+0x34] ;  /* 0x00003400010e7983 */ /* 0x000f620000300800 */
[-C--:B------:R-:W-:Y:S01]  /*b530*/  LEA.HI R4, R4, R26.reuse, RZ, 0x3 ;  /* 0x0000001a04047211 */ /* 0x080fe200078f18ff */
[----:B0-----:R-:W-:Y:S01]  /*b540*/  IMAD R2, R20, UR4, RZ ;  /* 0x0000000414027c24 */ /* 0x001fe2000f8e02ff */
[----:B------:R-:W-:-:S02]  /*b550*/  LEA.HI R16, R16, R26, RZ, 0x3 ;  /* 0x0000001a10107211 */ /* 0x000fc400078f18ff */
[----:B------:R-:W-:Y:S01]  /*b560*/  LOP3.LUT R4, R4, 0xfffffff8, RZ, 0xc0, !PT ;  /* 0xfffffff804047812 */ /* 0x000fe200078ec0ff */
[C---:B------:R-:W-:Y:S01]  /*b570*/  IMAD R9, R19.reuse, UR5, R2 ;  /* 0x0000000513097c24 */ /* 0x040fe2000f8e0202 */
[----:B------:R-:W-:Y:S01]  /*b580*/  SHF.R.S32.HI R16, RZ, 0x3, R16 ;  /* 0x00000003ff107819 */ /* 0x000fe20000011410 */
[----:B------:R-:W-:Y:S01]  /*b590*/  IMAD.WIDE.U32 R2, R19, UR4, RZ ;  /* 0x0000000413027c25 */ /* 0x000fe2000f8e00ff */
[----:B------:R-:W-:-:S03]  /*b5a0*/  ULDC.64 UR4, c[0x0][0xae8] ;  /* 0x0002ba0000047ab9 */ /* 0x000fc60000000a00 */
[----:B------:R-:W-:Y:S01]  /*b5b0*/  IMAD.IADD R4, R26, 0x1, -R4 ;  /* 0x000000011a047824 */ /* 0x000fe200078e0a04 */
[----:B-1----:R-:W-:Y:S01]  /*b5c0*/  ISETP.NE.AND P0, PT, R15, 0x1, PT ;  /* 0x000000010f00780c */ /* 0x002fe20003f05270 */
[----:B------:R-:W-:Y:S02]  /*b5d0*/  IMAD.IADD R3, R3, 0x1, R9 ;  /* 0x0000000103037824 */ /* 0x000fe400078e0209 */
[----:B------:R-:W-:-:S10]  /*b5e0*/  IMAD R4, R4, 0x30, R16 ;  /* 0x0000003004047824 */ /* 0x000fd400078e0210 */
[----:B------:R-:W0:Y:S08]  /*b5f0*/  @P0 LDC R11, c[0x0][0xbec] ;  /* 0x0002fb00ff0b0b82 */ /* 0x000e300000000800 */
[----:B------:R-:W1:Y:S01]  /*b600*/  @P0 LDC R13, c[0x0][0xbf0] ;  /* 0x0002fc00ff0d0b82 */ /* 0x000e620000000800 */
[----:B--2---:R-:W-:Y:S02]  /*b610*/  IMAD.MOV.U32 R21, RZ, RZ, R8 ;  /* 0x000000ffff157224 */ /* 0x004fe400078e0008 */
[----:B------:R-:W-:-:S02]  /*b620*/  IMAD R8, R22, UR6, RZ ;  /* 0x0000000616087c24 */ /* 0x000fc4000f8e02ff */
[----:B---3--:R-:W-:-:S04]  /*b630*/  IMAD.WIDE.U32 R2, R17, UR4, R2 ;  /* 0x0000000411027c25 */ /* 0x008fc8000f8e0002 */
[----:B------:R-:W-:Y:S01]  /*b640*/  IMAD R3, R17, UR5, R3 ;  /* 0x0000000511037c24 */ /* 0x000fe2000f8e0203 */
[----:B------:R-:W-:Y:S01]  /*b650*/  ULDC.64 UR4, c[0x0][0xae0] ;  /* 0x0002b80000047ab9 */ /* 0x000fe20000000a00 */
[----:B----4-:R-:W-:Y:S02]  /*b660*/  IMAD.MOV.U32 R23, RZ, RZ, R12 ;  /* 0x000000ffff177224 */ /* 0x010fe400078e000c */
[----:B-----5:R-:W-:Y:S02]  /*b670*/  IMAD R10, R14, 0xc0, R4 ;  /* 0x000000c00e0a7824 */ /* 0x020fe400078e0204 */
[----:B------:R-:W-:-:S03]  /*b680*/  IMAD.WIDE.U32 R2, R27, UR6, R2 ;  /* 0x000000061b027c25 */ /* 0x000fc6000f8e0002 */
[----:B------:R-:W-:Y:S01]  /*b690*/  MOV R9, R10 ;  /* 0x0000000a00097202 */ /* 0x000fe20000000f00 */
[----:B0-----:R-:W-:-:S04]  /*b6a0*/  @P0 IMAD.HI.U32 R4, R10, R11, RZ ;  /* 0x0000000b0a040227 */ /* 0x001fc800078e00ff */
[----:B------:R-:W-:Y:S01]  /*b6b0*/  IMAD R18, R14, 0xc0, R16 ;  /* 0x000000c00e127824 */ /* 0x000fe200078e0210 */
[----:B-1----:R-:W-:Y:S01]  /*b6c0*/  @P0 SHF.R.U32.HI R9, RZ, R13, R4 ;  /* 0x0000000dff090219 */ /* 0x002fe20000011604 */
[----:B------:R-:W-:Y:S02]  /*b6d0*/  IMAD R13, R27, UR7, R8 ;  /* 0x000000071b0d7c24 */ /* 0x000fe4000f8e0208 */
[----:B------:R-:W-:Y:S01]  /*b6e0*/  IMAD R17, R0, R15, RZ ;  /* 0x0000000f00117224 */ /* 0x000fe200078e02ff */
[--C-:B------:R-:W-:Y:S01]  /*b6f0*/  SHF.R.S32.HI R4, RZ, 0x1f, R9.reuse ;  /* 0x0000001fff047819 */ /* 0x100fe20000011409 */
[----:B------:R-:W-:Y:S02]  /*b700*/  IMAD.MOV R11, RZ, RZ, -R9 ;  /* 0x000000ffff0b7224 */ /* 0x000fe400078e0a09 */
[----:B------:R-:W-:Y:S02]  /*b710*/  IMAD.IADD R3, R3, 0x1, R13 ;  /* 0x0000000103037824 */ /* 0x000fe400078e020d */
[----:B------:R-:W-:-:S02]  /*b720*/  IMAD R11, R15, R11, R10 ;  /* 0x0000000b0f0b7224 */ /* 0x000fc400078e020a */
[----:B------:R-:W-:Y:S02]  /*b730*/  IMAD R4, R4, UR4, RZ ;  /* 0x0000000404047c24 */ /* 0x000fe4000f8e02ff */
[----:B------:R-:W-:-:S04]  /*b740*/  IMAD.WIDE.U32 R2, R9, UR4, R2 ;  /* 0x0000000409027c25 */ /* 0x000fc8000f8e0002 */
[----:B------:R-:W-:Y:S01]  /*b750*/  IMAD R13, R9, UR5, R4 ;  /* 0x00000005090d7c24 */ /* 0x000fe2000f8e0204 */
[----:B------:R-:W-:Y:S01]  /*b760*/  SHF.R.S32.HI R4, RZ, 0x1f, R11 ;  /* 0x0000001fff047819 */ /* 0x000fe2000001140b */
[----:B------:R-:W-:Y:S01]  /*b770*/  ULDC.64 UR4, c[0x0][0xad8] ;  /* 0x0002b60000047ab9 */ /* 0x000fe20000000a00 */
[----:B------:R-:W-:Y:S02]  /*b780*/  VIADD R0, R18, 0x30 ;  /* 0x0000003012007836 */ /* 0x000fe40000000000 */
[----:B------:R-:W-:Y:S02]  /*b790*/  IMAD.IADD R3, R3, 0x1, R13 ;  /* 0x0000000103037824 */ /* 0x000fe400078e020d */
[----:B------:R-:W-:Y:S02]  /*b7a0*/  IMAD R4, R4, UR4, RZ ;  /* 0x0000000404047c24 */ /* 0x000fe4000f8e02ff */
[----:B------:R-:W-:-:S04]  /*b7b0*/  IMAD.WIDE.U32 R2, R11, UR4, R2 ;  /* 0x000000040b027c25 */ /* 0x000fc8000f8e0002 */
[----:B------:R-:W-:Y:S01]  /*b7c0*/  IMAD R9, R11, UR5, R4 ;  /* 0x000000050b097c24 */ /* 0x000fe2000f8e0204 */
[----:B------:R-:W-:Y:S02]  /*b7d0*/  ULDC.64 UR4, c[0x0][0xa80] ;  /* 0x0002a00000047ab9 */ /* 0x000fe40000000a00 */
[----:B------:R-:W-:Y:S01]  /*b7e0*/  LEA R4, P0, R2, UR4, 0x1 ;  /* 0x0000000402047c11 */ /* 0x000fe2000f8008ff */
[----:B------:R-:W-:Y:S01]  /*b7f0*/  IMAD.IADD R3, R3, 0x1, R9 ;  /* 0x0000000103037824 */ /* 0x000fe200078e0209 */
[----:B------:R-:W-:-:S03]  /*b800*/  ULDC UR4, c[0x0][0xac8] ;  /* 0x0002b20000047ab9 */ /* 0x000fc60000000800 */
[----:B------:R-:W0:Y:S01]  /*b810*/  SHFL.IDX PT, R8, R4, RZ, 0x181f ;  /* 0x00181fff04087589 */ /* 0x000e2200000e0000 */
[----:B------:R-:W-:Y:S01]  /*b820*/  LEA.HI.X R12, R2, UR5, R3, 0x1, P0 ;  /* 0x00000005020c7c11 */ /* 0x000fe200080f0c03 */
[C---:B------:R-:W-:Y:S01]  /*b830*/  VIADD R3, R18.reuse, 0x90 ;  /* 0x0000009012037836 */ /* 0x040fe20000000000 */
[----:B------:R-:W-:Y:S01]  /*b840*/  ISETP.GE.AND P0, PT, R21, UR4, PT ;  /* 0x0000000415007c0c */ /* 0x000fe2000bf06270 */
[----:B------:R-:W1:Y:S01]  /*b850*/  SHFL.IDX PT, R10, R4, 0x1, 0x181f ;  /* 0x00381f00040a7f89 */ /* 0x000e6200000e0000 */
[C---:B------:R-:W-:Y:S02]  /*b860*/  IADD3 R2, R18.reuse, 0x60, RZ ;  /* 0x0000006012027810 */ /* 0x040fe40007ffe0ff */
[-C--:B------:R-:W-:Y:S01]  /*b870*/  ISETP.GE.OR P3, PT, R18, R17.reuse, P0 ;  /* 0x000000111200720c */ /* 0x080fe20000766670 */
[----:B------:R-:W2:Y:S01]  /*b880*/  SHFL.IDX PT, R14, R4, 0x2, 0x181f ;  /* 0x00581f00040e7f89 */ /* 0x000ea200000e0000 */
[-C--:B------:R-:W-:Y:S02]  /*b890*/  ISETP.GE.OR P2, PT, R0, R17.reuse, P0 ;  /* 0x000000110000720c */ /* 0x080fe40000746670 */
[-C--:B------:R-:W-:Y:S01]  /*b8a0*/  ISETP.GE.OR P1, PT, R2, R17.reuse, P0 ;  /* 0x000000110200720c */ /* 0x080fe20000726670 */
[----:B------:R-:W3:Y:S01]  /*b8b0*/  SHFL.IDX PT, R9, R12, RZ, 0x181f ;  /* 0x00181fff0c097589 */ /* 0x000ee200000e0000 */
[----:B------:R-:W-:-:S03]  /*b8c0*/  ISETP.GE.OR P0, PT, R3, R17, P0 ;  /* 0x000000110300720c */ /* 0x000fc60000706670 */
[----:B------:R-:W4:Y:S04]  /*b8d0*/  SHFL.IDX PT, R16, R4, 0x3, 0x181f ;  /* 0x00781f0004107f89 */ /* 0x000f2800000e0000 */
[----:B------:R-:W5:Y:S04]  /*b8e0*/  SHFL.IDX PT, R11, R12, 0x1, 0x181f ;  /* 0x00381f000c0b7f89 */ /* 0x000f6800000e0000 */
[----:B------:R-:W5:Y:S01]  /*b8f0*/  SHFL.IDX PT, R13, R12, 0x2, 0x181f ;  /* 0x00581f000c0d7f89 */ /* 0x000f6200000e0000 */
[----:B0-----:R-:W-:-:S03]  /*b900*/  @!P3 LEA R2, P6, R21, R8, 0x1 ;  /* 0x000000081502b211 */ /* 0x001fc600078c08ff */
[----:B------:R4:W0:Y:S01]  /*b910*/  SHFL.IDX PT, R15, R12, 0x3, 0x181f ;  /* 0x00781f000c0f7f89 */ /* 0x00082200000e0000 */
[C---:B-1----:R-:W-:Y:S02]  /*b920*/  @!P2 LEA R8, P5, R21.reuse, R10, 0x1 ;  /* 0x0000000a1508a211 */ /* 0x042fe400078a08ff */
[C---:B--2---:R-:W-:Y:S02]  /*b930*/  @!P1 LEA R10, P4, R21.reuse, R14, 0x1 ;  /* 0x0000000e150a9211 */ /* 0x044fe400078808ff */
[C---:B---3--:R-:W-:Y:S02]  /*b940*/  @!P3 LEA.HI.X R3, R21.reuse, R9, R23, 0x1, P6 ;  /* 0x000000091503b211 */ /* 0x048fe400030f0c17 */
[----:B----4-:R-:W-:-:S03]  /*b950*/  @!P0 LEA R12, P6, R21, R16, 0x1 ;  /* 0x00000010150c8211 */ /* 0x010fc600078c08ff */
[----:B------:R1:W-:Y:S01]  /*b960*/  @!P3 ST.E.128 desc[UR38][R2.64], RZ ;  /* 0x000000ff0200b985 */ /* 0x0003e2000c101d26 */
[C-C-:B-----5:R-:W-:Y:S02]  /*b970*/  @!P2 LEA.HI.X R9, R21.reuse, R11, R23.reuse, 0x1, P5 ;  /* 0x0000000b1509a211 */ /* 0x160fe400028f0c17 */
[----:B------:R-:W-:-:S03]  /*b980*/  @!P1 LEA.HI.X R11, R21, R13, R23, 0x1, P4 ;  /* 0x0000000d150b9211 */ /* 0x000fc600020f0c17 */
[----:B------:R1:W-:Y:S01]  /*b990*/  @!P2 ST.E.128 desc[UR38][R8.64], RZ ;  /* 0x000000ff0800a985 */ /* 0x0003e2000c101d26 */
[----:B0-----:R-:W-:-:S03]  /*b9a0*/  @!P0 LEA.HI.X R13, R21, R15, R23, 0x1, P6 ;  /* 0x0000000f150d8211 */ /* 0x001fc600030f0c17 */
[----:B------:R1:W-:Y:S04]  /*b9b0*/  @!P1 ST.E.128 desc[UR38][R10.64], RZ ;  /* 0x000000ff0a009985 */ /* 0x0003e8000c101d26 */
[----:B------:R1:W-:Y:S02]  /*b9c0*/  @!P0 ST.E.128 desc[UR38][R12.64], RZ ;  /* 0x000000ff0c008985 */ /* 0x0003e4000c101d26 */
.L_x_12334:
[----:B------:R-:W-:Y:S05]  /*b9d0*/  BSYNC B0 ;  /* 0x0000000000007941 */ /* 0x000fea0003800000 */
.L_x_12330:
[----:B------:R-:W-:Y:S02]  /*b9e0*/  ULDC UR4, c[0x0][0xc3c] ;  /* 0x00030f0000047ab9 */ /* 0x000fe40000000800 */
[----:B------:R-:W-:-:S13]  /*b9f0*/  ISETP.GE.AND P0, PT, R7, UR4, PT ;  /* 0x0000000407007c0c */ /* 0x000fda000bf06270 */
[----:B------:R-:W-:Y:S05]  /*ba00*/  @!P0 BRA `(.L_x_12340) ;  /* 0xffffff5400f48947 */ /* 0x000fea000383ffff */
[----:B------:R-:W-:Y:S05]  /*ba10*/  EXIT ;  /* 0x000000000000794d */ /* 0x000fea0003800000 */
.L_x_12305:
[----:B------:R-:W-:-:S08]  /*ba20*/  NOP ;  /* 0x0000000000007918 */ /* 0x000fd00000000000 */
[----:B--2---:R-:W0:-:S00]  /*ba30*/  USETMAXREG.DEALLOC.CTAPOOL 0x20 ;  /* 0x00000020000079c8 */ /* 0x004e0000080e0500 */
        /* <DEDUP_REMOVED lines=14> */
.L_x_12341:
[----:B0-----:R-:W0:Y:S01]  /*bb20*/  S2R R0, SR_TID.X ;  /* 0x0000000000007919 */ /* 0x001e220000002100 */
        /* <DEDUP_REMOVED lines=43> */
.L_x_12345:
        /* <DEDUP_REMOVED lines=36> */
.L_x_12343:
        /* <DEDUP_REMOVED lines=15> */
[----:B0-----:R-:W-:Y:S01]  /*c110*/  IADD3 R11, RZ, -R3, RZ ;  /* 0x80000003ff0b7210 */ /* 0x001fe20007ffe0ff */
[----:B------:R-:W-:Y:S06]  /*c120*/  @!P0 BRA `(.L_x_12346) ;  /* 0x0000000000088947 */ /* 0x000fec0003800000 */
[----:B------:R-:W-:-:S05]  /*c130*/  VIADD R5, R27, 0xffffffff ;  /* 0xffffffff1b057836 */ /* 0x000fca0000000000 */
[----:B------:R0:W1:Y:S02]  /*c140*/  SHFL.IDX PT, R24, R2, R5, 0x1f ;  /* 0x00001f0502187589 */ /* 0x00006400000e0000 */
.L_x_12346:
        /* <DEDUP_REMOVED lines=16> */
[-C--:B------:R-:W-:Y:S01]  /*c250*/  @!P1 IADD3 R9, R9, -R4.reuse, RZ ;  /* 0x8000000409099210 */ /* 0x080fe20007ffe0ff */
[----:B------:R-:W-:Y:S01]  /*c260*/  @!P1 VIADD R2, R2, 0x1 ;  /* 0x0000000102029836 */ /* 0x000fe20000000000 */
[----:B------:R-:W0:Y:S01]  /*c270*/  F2I.FTZ.U32.TRUNC.NTZ R3, R3 ;  /* 0x0000000300037305 */ /* 0x000e22000021f000 */
[----:B------:R-:W-:Y:S02]  /*c280*/  ISETP.NE.AND P1, PT, R6, RZ, PT ;  /* 0x000000ff0600720c */ /* 0x000fe40003f25270 */
[----:B------:R-:W-:Y:S02]  /*c290*/  ISETP.GE.U32.AND P0, PT, R9, R4, PT ;  /* 0x000000040900720c */ /* 0x000fe40003f06070 */
[----:B------:R-:W-:-:S04]  /*c2a0*/  LOP3.LUT R4, R25, R6, RZ, 0x3c, !PT ;  /* 0x0000000619047212 */ /* 0x000fc800078e3cff */
[----:B------:R-:W-:Y:S01]  /*c2b0*/  ISETP.GE.AND P2, PT, R4, RZ, PT ;  /* 0x000000ff0400720c */ /* 0x000fe20003f46270 */
[----:B0-----:R-:W-:-:S06]  /*c2c0*/  IMAD.MOV R8, RZ, RZ, -R3 ;  /* 0x000000ffff087224 */ /* 0x001fcc00078e0a03 */
[----:B------:R-:W-:-:S04]  /*c2d0*/  @P0 VIADD R2, R2, 0x1 ;  /* 0x0000000102020836 */ /* 0x000fc80000000000 */
[----:B------:R-:W-:Y:S02]  /*c2e0*/  IMAD.MOV.U32 R4, RZ, RZ, R2 ;  /* 0x000000ffff047224 */ /* 0x000fe400078e0002 */
[----:B------:R-:W-:Y:S01]  /*c2f0*/  IMAD.MOV.U32 R2, RZ, RZ, R8 ;  /* 0x000000ffff027224 */ /* 0x000fe200078e0008 */
[----:B------:R-:W-:Y:S01]  /*c300*/  IABS R8, R7 ;  /* 0x0000000700087213 */ /* 0x000fe20000000000 */
[----:B------:R-:W-:Y:S01]  /*c310*/  @!P2 IMAD.MOV R4, RZ, RZ, -R4 ;  /* 0x000000ffff04a224 */ /* 0x000fe200078e0a04 */
[----:B------:R-:W-:Y:S01]  /*c320*/  @!P1 LOP3.LUT R4, RZ, R6, RZ, 0x33, !PT ;  /* 0x00000006ff049212 */ /* 0x000fe200078e33ff */
[----:B------:R-:W-:Y:S01]  /*c330*/  IMAD R9, R2, R5, RZ ;  /* 0x0000000502097224 */ /* 0x000fe200078e02ff */
[----:B------:R-:W-:Y:S01]  /*c340*/  MOV R2, RZ ;  /* 0x000000ff00027202 */ /* 0x000fe20000000f00 */
[----:B------:R-:W-:Y:S02]  /*c350*/  IMAD.MOV R8, RZ, RZ, -R8 ;  /* 0x000000ffff087224 */ /* 0x000fe400078e0a08 */
[----:B------:R-:W-:-:S02]  /*c360*/  IMAD R6, R6, R4, RZ ;  /* 0x0000000406067224 */ /* 0x000fc400078e02ff */
[----:B------:R-:W-:Y:S01]  /*c370*/  IMAD.HI.U32 R2, R3, R9, R2 ;  /* 0x0000000903027227 */ /* 0x000fe200078e0002 */
[----:B------:R-:W-:-:S03]  /*c380*/  IABS R3, R4 ;  /* 0x0000000400037213 */ /* 0x000fc60000000000 */
[----:B------:R-:W-:Y:S02]  /*c390*/  IMAD.IADD R25, R25, 0x1, -R6 ;  /* 0x0000000119197824 */ /* 0x000fe400078e0a06 */
        /* <DEDUP_REMOVED lines=13> */
[C---:B------:R-:W-:Y:S01]  /*c470*/  IMAD R4, R7.reuse, R3, R4 ;  /* 0x0000000307047224 */ /* 0x040fe200078e0204 */
[----:B------:R-:W-:-:S05]  /*c480*/  LEA R7, R7, R2, 0x18 ;  /* 0x0000000207077211 */ /* 0x000fca00078ec0ff */
[----:B------:R-:W-:Y:S01]  /*c490*/  IMAD R26, R4, 0x10000, R7 ;  /* 0x00010000041a7824 */ /* 0x000fe200078e0207 */
[----:B------:R-:W-:Y:S06]  /*c4a0*/  BRA `(.L_x_12347) ;  /* 0x00000000000c7947 */ /* 0x000fec0003800000 */
.L_x_12344:
[----:B------:R-:W-:Y:S02]  /*c4b0*/  IMAD.MOV.U32 R25, RZ, RZ, RZ ;  /* 0x000000ffff197224 */ /* 0x000fe400078e00ff */
[----:B------:R-:W-:Y:S02]  /*c4c0*/  IMAD.U32 R24, RZ, RZ, UR6 ;  /* 0x00000006ff187e24 */ /* 0x000fe4000f8e00ff */
[----:B------:R-:W-:-:S07]  /*c4d0*/  IMAD.MOV.U32 R26, RZ, RZ, RZ ;  /* 0x000000ffff1a7224 */ /* 0x000fce00078e00ff */
.L_x_12347:
[----:B------:R-:W-:-:S13]  /*c4e0*/  ISETP.NE.AND P0, PT, R0, RZ, PT ;  /* 0x000000ff0000720c */ /* 0x000fda0003f05270 */
[----:B------:R-:W0:Y:S01]  /*c4f0*/  @!P0 S2R R3, SR_CgaCtaId ;  /* 0x0000000000038919 */ /* 0x000e220000008800 */
[----:B------:R-:W-:-:S04]  /*c500*/  @!P0 MOV R0, 0x400 ;  /* 0x0000040000008802 */ /* 0x000fc80000000f00 */
[----:B0-----:R-:W-:-:S05]  /*c510*/  @!P0 LEA R0, R3, R0, 0x18 ;  /* 0x0000000003008211 */ /* 0x001fca00078ec0ff */
[----:B------:R2:W-:Y:S01]  /*c520*/  @!P0 STS.128 [R0+0x308d0], R24 ;  /* 0x0308d01800008388 */ /* 0x0005e20000000c00 */
[----:B------:R-:W-:Y:S06]  /*c530*/  BAR.ARV 0x5, 0x200 ;  /* 0x0148000000007b1d */ /* 0x000fec0000002000 */
.L_x_12342:
[----:B------:R3:W-:Y:S01]  /*c540*/  STL [R1+0x34], RZ ;  /* 0x000034ff01007387 */ /* 0x0007e20000100800 */
[----:B------:R-:W-:Y:S01]  /*c550*/  ULDC UR4, c[0x0][0xc3c] ;  /* 0x00030f0000047ab9 */ /* 0x000fe20000000800 */
[----:B------:R-:W-:Y:S01]  /*c560*/  MOV R28, 0x1 ;  /* 0x00000001001c7802 */ /* 0x000fe20000000f00 */
[----:B------:R-:W-:Y:S01]  /*c570*/  IMAD.MOV.U32 R18, RZ, RZ, RZ ;  /* 0x000000ffff127224 */ /* 0x000fe200078e00ff */
[----:B-1----:R-:W-:-:S13]  /*c580*/  ISETP.GE.AND P0, PT, R27, UR4, PT ;  /* 0x000000041b007c0c */ /* 0x002fda000bf06270 */
[----:B---3--:R-:W-:Y:S05]  /*c590*/  @P0 BRA `(.L_x_12348) ;  /* 0x0000004800a80947 */ /* 0x008fea0003800000 */
[----:B------:R-:W0:Y:S01]  /*c5a0*/  S2R R5, SR_TID.X ;  /* 0x0000000000057919 */ /* 0x000e220000002100 */
[----:B------:R-:W1:Y:S01]  /*c5b0*/  S2UR UR5, SR_CgaCtaId ;  /* 0x00000000000579c3 */ /* 0x000e620000008800 */
[----:B------:R-:W-:Y:S01]  /*c5c0*/  UMOV UR4, 0x400 ;  /* 0x0000040000047882 */ /* 0x000fe20000000000 */
[----:B------:R-:W-:Y:S01]  /*c5d0*/  BSSY B8, `(.L_x_12348) ;  /* 0x00004a6000087945 */ /* 0x000fe20003800000 */
[----:B------:R3:W-:Y:S01]  /*c5e0*/  STL [R1+0x34], RZ ;  /* 0x000034ff01007387 */ /* 0x0007e20000100800 */
[----:B------:R-:W-:Y:S01]  /*c5f0*/  IMAD.MOV.U32 R28, RZ, RZ, 0x1 ;  /* 0x00000001ff1c7424 */ /* 0x000fe200078e00ff */
[----:B------:R-:W-:Y:S01]  /*c600*/  ULDC UR36, c[0x0][0xc] ;  /* 0x0000030000247ab9 */ /* 0x000fe20000000800 */
[----:B------:R-:W-:Y:S01]  /*c610*/  IMAD.MOV.U32 R18, RZ, RZ, RZ ;  /* 0x000000ffff127224 */ /* 0x000fe200078e00ff */
[----:B------:R-:W-:Y:S01]  /*c620*/  ULDC.64 UR40, c[0x0][0x198] ;  /* 0x0000660000287ab9 */ /* 0x000fe20000000a00 */
[----:B-1----:R-:W-:-:S06]  /*c630*/  ULEA UR4, UR5, UR4, 0x18 ;  /* 0x0000000405047291 */ /* 0x002fcc000f8ec03f */
[----:B------:R-:W-:Y:S01]  /*c640*/  MOV R17, UR4 ;  /* 0x0000000400117c02 */ /* 0x000fe20008000f00 */
[C---:B0-2---:R-:W-:Y:S01]  /*c650*/  IMAD.SHL.U32 R0, R5.reuse, 0x8, RZ ;  /* 0x0000000805007824 */ /* 0x045fe200078e00ff */
[----:B------:R-:W-:-:S04]  /*c660*/  LOP3.LUT R4, R5, 0x7f, RZ, 0xc0, !PT ;  /* 0x0000007f05047812 */ /* 0x000fc800078ec0ff */
[----:B------:R-:W-:Y:S01]  /*c670*/  LOP3.LUT R2, R0, 0x1f8, RZ, 0xc0, !PT ;  /* 0x000001f800027812 */ /* 0x000fe200078ec0ff */
[----:B------:R-:W-:Y:S01]  /*c680*/  IMAD.SHL.U32 R3, R4, 0x8, RZ ;  /* 0x0000000804037824 */ /* 0x000fe200078e00ff */
[----:B------:R-:W-:Y:S02]  /*c690*/  SHF.R.U32.HI R4, RZ, 0x3, R4 ;  /* 0x00000003ff047819 */ /* 0x000fe40000011604 */
[----:B------:R-:W-:-:S04]  /*c6a0*/  LOP3.LUT R2, R2, 0x38, R5, 0x78, !PT ;  /* 0x0000003802027812 */ /* 0x000fc800078e7805 */
[----:B------:R-:W-:Y:S01]  /*c6b0*/  LOP3.LUT R2, R2, 0x200, R3, 0xf8, !PT ;  /* 0x0000020002027812 */ /* 0x000fe200078ef803 */
[----:B------:R-:W-:-:S04]  /*c6c0*/  IMAD.SHL.U32 R3, R5, 0x10, RZ ;  /* 0x0000001005037824 */ /* 0x000fc800078e00ff */
[----:B------:R-:W-:Y:S01]  /*c6d0*/  IMAD R0, R2, 0x2, R17 ;  /* 0x0000000202007824 */ /* 0x000fe200078e0211 */
[----:B------:R-:W-:-:S04]  /*c6e0*/  LOP3.LUT R3, R4, 0x70, R3, 0xf8, !PT ;  /* 0x0000007004037812 */ /* 0x000fc800078ef803 */
[----:B------:R3:W-:Y:S03]  /*c6f0*/  STL [R1+0x8], R0 ;  /* 0x0000080001007387 */ /* 0x0007e60000100800 */
.L_x_12438:
[----:B0-----:R-:W0:Y:S02]  /*c700*/  LDC.64 R2, c[0x0][0xc88] ;  /* 0x00032200ff027b82 */ /* 0x001e240000000a00 */
[----:B0-----:R-:W-:-:S05]  /*c710*/  IMAD.WIDE R2, R27, 0x4, R2 ;  /* 0x000000041b027825 */ /* 0x001fca00078e0202 */
[----:B--2---:R-:W2:Y:S01]  /*c720*/  LDG.E R10, desc[UR38][R2.64] ;  /* 0x00000026020a7981 */ /* 0x004ea2000c1e1900 */
[----:B------:R-:W-:Y:S05]  /*c730*/  YIELD ;  /* 0x0000000000007946 */ /* 0x000fea0003800000 */
[----:B------:R-:W-:Y:S01]  /*c740*/  ULDC.64 UR4, c[0x0][0xa28] ;  /* 0x00028a0000047ab9 */ /* 0x000fe20000000a00 */
[----:B---3--:R-:W-:Y:S01]  /*c750*/  IMAD.MOV.U32 R0, RZ, RZ, RZ ;  /* 0x000000ffff007224 */ /* 0x008fe200078e00ff */
[----:B------:R-:W-:Y:S01]  /*c760*/  ISETP.NE.U32.AND P0, PT, RZ, UR4, PT ;  /* 0x00000004ff007c0c */ /* 0x000fe2000bf05070 */
[----:B------:R-:W-:Y:S01]  /*c770*/  IMAD.MOV.U32 R6, RZ, RZ, RZ ;  /* 0x000000ffff067224 */ /* 0x000fe200078e00ff */
[----:B------:R-:W-:Y:S01]  /*c780*/  ULDC.64 UR8, c[0x0][0xa08] ;  /* 0x0002820000087ab9 */ /* 0x000fe20000000a00 */
[----:B------:R-:W-:Y:S01]  /*c790*/  ULDC.64 UR6, c[0x0][0xa18] ;  /* 0x0002860000067ab9 */ /* 0x000fe20000000a00 */
[----:B------:R-:W-:-:S02]  /*c7a0*/  ISETP.NE.AND.EX P0, PT, RZ, UR5, PT, P0 ;  /* 0x00000005ff007c0c */ /* 0x000fc4000bf05300 */
[----:B------:R-:W-:Y:S02]  /*c7b0*/  ISETP.NE.U32.AND P2, PT, RZ, UR8, PT ;  /* 0x00000008ff007c0c */ /* 0x000fe4000bf45070 */
        /* <DEDUP_REMOVED lines=22> */
[----:B------:R-:W5:Y:S01]  /*c920*/  @P0 LDG.E R8, desc[UR38][R4.64] ;  /* 0x0000002604080981 */ /* 0x000f62000c1e1900 */
[----:B------:R-:W-:-:S03]  /*c930*/  ULDC.64 UR4, c[0x0][0x418] ;  /* 0x0001060000047ab9 */ /* 0x000fc60000000a00 */
        /* <DEDUP_REMOVED lines=10> */
[----:B0-----:R-:W-:Y:S01]  /*c9e0*/  MOV R7, UR4 ;  /* 0x0000000400077c02 */ /* 0x001fe20008000f00 */
[----:B--2---:R0:W-:Y:S01]  /*c9f0*/  STL [R1+0x30], R9 ;  /* 0x0000300901007387 */ /* 0x0041e20000100800 */
[----:B------:R-:W-:Y:S05]  /*ca00*/  @P2 BRA `(.L_x_12349) ;  /* 0x0000000000142947 */ /* 0x000fea0003800000 */
[----:B------:R-:W-:Y:S05]  /*ca10*/  @!P1 BRA `(.L_x_12349) ;  /* 0x0000000000109947 */ /* 0x000fea0003800000 */
[----:B------:R-:W2:Y:S04]  /*ca20*/  LDG.E R6, desc[UR38][R2.64] ;  /* 0x0000002602067981 */ /* 0x000ea8000c1e1900 */
[----:B0-----:R-:W2:Y:S02]  /*ca30*/  LDG.E R9, desc[UR38][R2.64+0x4] ;  /* 0x0000042602097981 */ /* 0x001ea4000c1e1900 */
[----:B--2---:R-:W-:-:S05]  /*ca40*/  IMAD.IADD R2, R9, 0x1, -R6 ;  /* 0x0000000109027824 */ /* 0x004fca00078e0a06 */
[----:B------:R1:W-:Y:S02]  /*ca50*/  STL [R1+0x30], R2 ;  /* 0x0000300201007387 */ /* 0x0003e40000100800 */
.L_x_12349:
        /* <DEDUP_REMOVED lines=11> */
[----:B------:R-:W-:-:S04]  /*cb10*/  IADD3 R2, P0, R19, UR4, RZ ;  /* 0x0000000413027c10 */ /* 0x000fc8000ff1e0ff */
[----:B------:R-:W-:-:S05]  /*cb20*/  IADD3.X R3, R22, UR5, RZ, P0, !PT ;  /* 0x0000000516037c10 */ /* 0x000fca00087fe4ff */
[----:B------:R1:W5:Y:S01]  /*cb30*/  LDG.E R7, desc[UR38][R2.64] ;  /* 0x0000002602077981 */ /* 0x000362000c1e1900 */
[----:B------:R-:W-:Y:S05]  /*cb40*/  BRA `(.L_x_12351) ;  /* 0x0000000000107947 */ /* 0x000fea0003800000 */
.L_x_12350:
[----:B------:R-:W-:Y:S05]  /*cb50*/  @!P0 BRA `(.L_x_12351) ;  /* 0x00000000000c8947 */ /* 0x000fea0003800000 */
[----:B------:R-:W2:Y:S04]  /*cb60*/  LDG.E R7, desc[UR38][R4.64] ;  /* 0x0000002604077981 */ /* 0x000ea8000c1e1900 */
[----:B------:R-:W2:Y:S02]  /*cb70*/  LDG.E R2, desc[UR38][R4.64+0x4] ;  /* 0x0000042604027981 */ /* 0x000ea4000c1e1900 */
[----:B--2---:R-:W-:-:S07]  /*cb80*/  IMAD.IADD R7, R2, 0x1, -R7 ;  /* 0x0000000102077824 */ /* 0x004fce00078e0a07 */
.L_x_12351:
[----:B-----5:R-:W-:Y:S01]  /*cb90*/  IMAD.IADD R7, R7, 0x1, -R0 ;  /* 0x0000000107077824 */ /* 0x020fe200078e0a00 */
[----:B-1----:R-:W-:Y:S01]  /*cba0*/  MOV R2, RZ ;  /* 0x000000ff00027202 */ /* 0x002fe20000000f00 */
[----:B------:R-:W-:Y:S01]  /*cbb0*/  BSSY B0, `(.L_x_12352) ;  /* 0x000002a000007945 */ /* 0x000fe20003800000 */
[----:B0-----:R-:W-:Y:S01]  /*cbc0*/  LOP3.LUT R9, R6, 0xff, RZ, 0xc0, !PT ;  /* 0x000000ff06097812 */ /* 0x001fe200078ec0ff */
[C---:B------:R-:W-:Y:S01]  /*cbd0*/  VIADD R0, R7.reuse, 0xbf ;  /* 0x000000bf07007836 */ /* 0x040fe20000000000 */
[----:B------:R-:W-:Y:S01]  /*cbe0*/  ISETP.GE.AND P0, PT, R7, 0x1, PT ;  /* 0x000000010700780c */ /* 0x000fe20003f06270 */
[----:B------:R0:W-:Y:S01]  /*cbf0*/  STL [R1+0x18], R2 ;  /* 0x0000180201007387 */ /* 0x0001e20000100800 */
[----:B------:R-:W-:Y:S02]  /*cc00*/  IMAD.MOV.U32 R7, RZ, RZ, R2 ;  /* 0x000000ffff077224 */ /* 0x000fe400078e0002 */
        /* <DEDUP_REMOVED lines=8> */
[----:B------:R-:W1:Y:S02]  /*cc90*/  @!P0 LDC R6, c[0x0][0x9f0] ;  /* 0x00027c00ff068b82 */ /* 0x000e640000000800 */
[-C--:B-1----:R-:W-:Y:S02]  /*cca0*/  IABS R0, R6.reuse ;  /* 0x0000000600007213 */ /* 0x082fe40000000000 */
[----:B------:R-:W-:Y:S02]  /*ccb0*/  IABS R5, R6 ;  /* 0x0000000600057213 */ /* 0x000fe40000000000 */
[----:B0-----:R-:W0:Y:S03]  /*ccc0*/  I2F.RP R2, R0 ;  /* 0x0000000000027306 */ /* 0x001e260000209400 */
        /* <DEDUP_REMOVED lines=22> */
[----:B------:R-:W-:-:S05]  /*ce30*/  IMAD.MOV.U32 R7, RZ, RZ, R4 ;  /* 0x000000ffff077224 */ /* 0x000fca00078e0004 */
[----:B------:R1:W-:Y:S02]  /*ce40*/  STL [R1+0x18], R7 ;  /* 0x0000180701007387 */ /* 0x0003e40000100800 */
.L_x_12353:
[----:B------:R-:W-:Y:S05]  /*ce50*/  BSYNC B0 ;  /* 0x0000000000007941 */ /* 0x000fea0003800000 */
.L_x_12352:
[----:B------:R-:W-:Y:S01]  /*ce60*/  IMAD.MOV.U32 R0, RZ, RZ, R7 ;  /* 0x000000ffff007224 */ /* 0x000fe200078e0007 */
[----:B------:R-:W-:Y:S03]  /*ce70*/  BSSY B7, `(.L_x_12354) ;  /* 0x0000358000077945 */ /* 0x000fe60003800000 */
[----:B0-----:R-:W-:-:S05]  /*ce80*/  IMAD R2, R9, R0, RZ ;  /* 0x0000000009027224 */ /* 0x001fca00078e02ff */
        /* <DEDUP_REMOVED lines=11> */
[----:B------:R-:W2:Y:S01]  /*cf40*/  LDC.64 R2, c[0x0][0xc60] ;  /* 0x00031800ff027b82 */ /* 0x000ea20000000a00 */
[----:B------:R-:W0:Y:S02]  /*cf50*/  FLO.U32 R0, UR4 ;  /* 0x0000000400007d00 */ /* 0x000e2400080e0000 */
[----:B0-----:R-:W-:-:S06]  /*cf60*/  ISETP.EQ.U32.AND P0, PT, R0, R5, PT ;  /* 0x000000050000720c */ /* 0x001fcc0003f02070 */
[----:B------:R-:W2:Y:S07]  /*cf70*/  POPC R5, UR4 ;  /* 0x0000000400057d09 */ /* 0x000eae0008000000 */
[----:B--2---:R-:W2:Y:S01]  /*cf80*/  @P0 ATOMG.E.ADD.STRONG.GPU PT, R3, desc[UR38][R2.64], R5 ;  /* 0x00000005020309a8 */ /* 0x004ea200081ee1e6 */
[----:B------:R-:W0:Y:S02]  /*cf90*/  S2R R4, SR_LTMASK ;  /* 0x0000000000047919 */ /* 0x000e240000003900 */
[----:B0-----:R-:W-:-:S04]  /*cfa0*/  LOP3.LUT R4, R4, UR4, RZ, 0xc0, !PT ;  /* 0x0000000404047c12 */ /* 0x001fc8000f8ec0ff */
[----:B-1----:R-:W0:Y:S01]  /*cfb0*/  POPC R7, R4 ;  /* 0x0000000400077309 */ /* 0x002e220000000000 */
[----:B--2---:R-:W0:Y:S02]  /*cfc0*/  SHFL.IDX PT, R0, R3, R0, 0x1f ;  /* 0x00001f0003007589 */ /* 0x004e2400000e0000 */
[----:B0-----:R-:W-:Y:S01]  /*cfd0*/  IADD3 R24, R0, UR36, R7 ;  /* 0x0000002400187c10 */ /* 0x001fe2000fffe007 */
[----:B------:R-:W-:Y:S06]  /*cfe0*/  BRA `(.L_x_12356) ;  /* 0x0000003400007947 */ /* 0x000fec0003800000 */
.L_x_12355:
        /* <DEDUP_REMOVED lines=13> */
[----:B-1----:R-:W-:Y:S02]  /*d0c0*/  IMAD.U32 R7, RZ, RZ, UR9 ;  /* 0x00000009ff077e24 */ /* 0x002fe4000f8e00ff */
[----:B------:R-:W-:-:S02]  /*d0d0*/  IMAD.U32 R10, RZ, RZ, UR4 ;  /* 0x00000004ff0a7e24 */ /* 0x000fc4000f8e00ff */
[----:B------:R-:W-:Y:S02]  /*d0e0*/  IMAD.U32 R11, RZ, RZ, UR5 ;  /* 0x00000005ff0b7e24 */ /* 0x000fe4000f8e00ff */
[----:B------:R-:W-:Y:S02]  /*d0f0*/  IMAD.MOV.U32 R8, RZ, RZ, 0x70 ;  /* 0x00000070ff087424 */ /* 0x000fe400078e00ff */
[----:B------:R-:W-:-:S07]  /*d100*/  IMAD.MOV.U32 R12, RZ, RZ, 0x1 ;  /* 0x00000001ff0c7424 */ /* 0x000fce00078e00ff */
[----:B------:R-:W-:-:S07]  /*d110*/  LEPC R20, `(.L_x_12358) ;  /* 0x000000001014794e */ /* 0x000fce0000000000 */
[----:B0-----:R-:W-:Y:S05]  /*d120*/  CALL.ABS.NOINC R2 ;  /* 0x0000000002007343 */ /* 0x001fea0003c00000 */
.L_x_12358:
[----:B------:R-:W-:Y:S05]  /*d130*/  BSYNC B6 ;  /* 0x0000000000067941 */ /* 0x000fea0003800000 */
.L_x_12357:
        /* <DEDUP_REMOVED lines=13> */
[----:B-1----:R-:W-:-:S02]  /*d210*/  IMAD.U32 R7, RZ, RZ, UR9 ;  /* 0x00000009ff077e24 */ /* 0x002fc4000f8e00ff */
[----:B------:R-:W-:Y:S02]  /*d220*/  IMAD.U32 R10, RZ, RZ, UR4 ;  /* 0x00000004ff0a7e24 */ /* 0x000fe4000f8e00ff */
[----:B------:R-:W-:Y:S02]  /*d230*/  IMAD.MOV.U32 R8, RZ, RZ, 0x70 ;  /* 0x00000070ff087424 */ /* 0x000fe400078e00ff */
[----:B------:R-:W-:Y:S02]  /*d240*/  IMAD.MOV.U32 R12, RZ, RZ, 0x1 ;  /* 0x00000001ff0c7424 */ /* 0x000fe400078e00ff */
[----:B0-----:R-:W-:-:S07]  /*d250*/  IMAD.MOV.U32 R13, RZ, RZ, RZ ;  /* 0x000000ffff0d7224 */ /* 0x001fce00078e00ff */
[----:B------:R-:W-:-:S07]  /*d260*/  LEPC R20, `(.L_x_12361) ;  /* 0x000000001014794e */ /* 0x000fce0000000000 */
[----:B--2---:R-:W-:Y:S05]  /*d270*/  CALL.ABS.NOINC R2 ;  /* 0x0000000002007343 */ /* 0x004fea0003c00000 */
.L_x_12361:
        /* <DEDUP_REMOVED lines=15> */
.L_x_12360:
[----:B------:R-:W-:Y:S05]  /*d370*/  BSYNC B6 ;  /* 0x0000000000067941 */ /* 0x000fea0003800000 */
.L_x_12359:
[----:B------:R-:W-:Y:S01]  /*d380*/  ULDC.64 UR4, c[0x0][0x9f8] ;  /* 0x00027e0000047ab9 */ /* 0x000fe20000000a00 */
[----:B------:R-:W2:Y:S01]  /*d390*/  LDL R20, [R1+0x1c] ;  /* 0x00001c0001147983 */ /* 0x000ea20000100800 */
[----:B------:R-:W-:-:S04]  /*d3a0*/  ISETP.NE.U32.AND P0, PT, RZ, UR4, PT ;  /* 0x00000004ff007c0c */ /* 0x000fc8000bf05070 */
[----:B------:R-:W-:-:S13]  /*d3b0*/  ISETP.NE.AND.EX P0, PT, RZ, UR5, PT, P0 ;  /* 0x00000005ff007c0c */ /* 0x000fda000bf05300 */
[----:B------:R-:W-:-:S04]  /*d3c0*/  @P0 IADD3 R2, P1, R19, UR4, RZ ;  /* 0x0000000413020c10 */ /* 0x000fc8000ff3e0ff */
[----:B------:R-:W-:Y:S01]  /*d3d0*/  @P0 IADD3.X R3, R22, UR5, RZ, P1, !PT ;  /* 0x0000000516030c10 */ /* 0x000fe20008ffe4ff */
[----:B------:R-:W-:-:S04]  /*d3e0*/  ULDC.64 UR4, c[0x0][0xa08] ;  /* 0x0002820000047ab9 */ /* 0x000fc80000000a00 */
[----:B------:R0:W3:Y:S02]  /*d3f0*/  @P0 LDG.E R23, desc[UR38][R2.64] ;  /* 0x0000002602170981 */ /* 0x0000e4000c1e1900 */
[----:B0-----:R-:W0:Y:S02]  /*d400*/  LDC.64 R2, c[0x0][0x418] ;  /* 0x00010600ff027b82 */ /* 0x001e240000000a00 */
[----:B0-----:R-:W-:Y:S01]  /*d410*/  LOP3.LUT P0, RZ, R2, UR4, RZ, 0xfc, !PT ;  /* 0x0000000402ff7c12 */ /* 0x001fe2000f80fcff */
[----:B------:R-:W-:-:S03]  /*d420*/  UMOV UR4, 0xffffffff ;  /* 0xffffffff00047882 */ /* 0x000fc60000000000 */
[----:B------:R-:W-:Y:S01]  /*d430*/  LOP3.LUT P0, RZ, R3, UR5, RZ, 0xfc, P0 ;  /* 0x0000000503ff7c12 */ /* 0x000fe2000800fcff */
[----:B--2---:R-:W-:Y:S01]  /*d440*/  VIADD R22, R20, 0xffffffff ;  /* 0xffffffff14167836 */ /* 0x004fe20000000000 */
[----:B---3--:R-:W-:Y:S02]  /*d450*/  SHF.R.S32.HI R29, RZ, 0x1f, R23 ;  /* 0x0000001fff1d7819 */ /* 0x008fe40000011417 */
[----:B------:R-:W-:Y:S01]  /*d460*/  SEL R19, R23, RZ, !P0 ;  /* 0x000000ff17137207 */ /* 0x000fe20004000000 */
[----:B------:R-:W-:Y:S08]  /*d470*/  BRA.DIV UR4, `(.L_x_12362) ;  /* 0x00000042044c7947 */ /* 0x000ff0000b800000 */
[----:B------:R-:W0:Y:S02]  /*d480*/  S2R R0, SR_TID.X ;  /* 0x0000000000007919 */ /* 0x000e240000002100 */
[----:B0-----:R-:W-:-:S04]  /*d490*/  SHF.R.U32.HI R0, RZ, 0x5, R0 ;  /* 0x00000005ff007819 */ /* 0x001fc80000011600 */
[----:B------:R-:W-:-:S05]  /*d4a0*/  LOP3.LUT R0, R0, 0x3, RZ, 0xc0, !PT ;  /* 0x0000000300007812 */ /* 0x000fca00078ec0ff */
[----:B------:R0:W2:Y:S02]  /*d4b0*/  SHFL.IDX PT, R14, R0, RZ, 0x1f ;  /* 0x00001fff000e7589 */ /* 0x0000a400000e0000 */
.L_x_12454:
[----:B------:R-:W-:Y:S02]  /*d4c0*/  PLOP3.LUT P1, PT, PT, PT, PT, 0x8, 0x0 ;  /* 0x000000000000781c */ /* 0x000fe40003f2e170 */
[----:B--2---:R-:W-:Y:S02]  /*d4d0*/  ISETP.NE.AND P0, PT, R14, RZ, PT ;  /* 0x000000ff0e00720c */ /* 0x004fe40003f05270 */
[----:B0-----:R-:W-:-:S05]  /*d4e0*/  P2R R0, PR, RZ, 0x2 ;  /* 0x00000002ff007803 */ /* 0x001fca0000000000 */
[----:B------:R0:W-:Y:S06]  /*d4f0*/  STL [R1], R0 ;  /* 0x0000000001007387 */ /* 0x0001ec0000100800 */
[----:B------:R-:W-:Y:S05]  /*d500*/  @P0 BRA `(.L_x_12363) ;  /* 0x0000000000ec0947 */ /* 0x000fea0003800000 */
[----:B------:R-:W-:-:S03]  /*d510*/  UMOV UR4, 0xffffffff ;  /* 0xffffffff00047882 */ /* 0x000fc60000000000 */
[----:B------:R-:W-:Y:S05]  /*d520*/  BRA.DIV UR4, `(.L_x_12364) ;  /* 0x0000004204547947 */ /* 0x000fea000b800000 */
[----:B------:R-:W-:-:S13]  /*d530*/  ELECT P6, URZ, PT ;  /* 0x00000000003f782f */ /* 0x000fda00038c0000 */
.L_x_12457:
[----:B------:R-:W-:Y:S05]  /*d540*/  @!P6 BRA `(.L_x_12363) ;  /* 0x0000000000dce947 */ /* 0x000fea0003800000 */
[----:B------:R-:W-:-:S04]  /*d550*/  ISETP.NE.U32.AND P0, PT, R2, RZ, PT ;  /* 0x000000ff0200720c */ /* 0x000fc80003f05070 */
[----:B------:R-:W-:-:S13]  /*d560*/  ISETP.NE.AND.EX P0, PT, R3, RZ, PT, P0 ;  /* 0x000000ff0300720c */ /* 0x000fda0003f05300 */
[----:B------:R-:W-:Y:S05]  /*d570*/  @!P0 BRA `(.L_x_12365) ;  /* 0x0000000000448947 */ /* 0x000fea0003800000 */
[----:B------:R-:W2:Y:S01]  /*d580*/  LDC R6, c[0x0][0x43c] ;  /* 0x00010f00ff067b82 */ /* 0x000ea20000000800 */
[----:B------:R-:W-:Y:S01]  /*d590*/  ULDC.64 UR4, c[0x0][0x428] ;  /* 0x00010a0000047ab9 */ /* 0x000fe20000000a00 */
[----:B--2---:R-:W-:-:S13]  /*d5a0*/  ISETP.NE.AND P0, PT, R6, 0x1, PT ;  /* 0x000000010600780c */ /* 0x004fda0003f05270 */
[----:B------:R-:W0:Y:S02]  /*d5b0*/  @P0 LDC.64 R4, c[0x0][0x440] ;  /* 0x00011000ff040b82 */ /* 0x000e240000000a00 */
[----:B0-----:R-:W-:Y:S01]  /*d5c0*/  @P0 IMAD.HI.U32 R0, R22, R4, RZ ;  /* 0x0000000416000227 */ /* 0x001fe200078e00ff */
[----:B------:R-:W-:-:S04]  /*d5d0*/  MOV R4, R22 ;  /* 0x0000001600047202 */ /* 0x000fc80000000f00 */
        /* <DEDUP_REMOVED lines=11> */
.L_x_12365:
[----:B0-----:R-:W-:Y:S01]  /*d690*/  IMAD R0, R18, 0x8, R17 ;  /* 0x0000000812007824 */ /* 0x001fe200078e0211 */
[----:B--2---:R-:W-:-:S04]  /*d6a0*/  SHF.L.U32 R2, R28, 0x1f, RZ ;  /* 0x0000001f1c027819 */ /* 0x004fc800000006ff */
[----:B------:R-:W0:Y:S02]  /*d6b0*/  SYNCS.PHASECHK.TRANS64.TRYWAIT P0, [R0+URZ+0x30840], R2 ;  /* 0x03084002000075a7 */ /* 0x000e24000800017f */
[----:B0-----:R-:W-:Y:S05]  /*d6c0*/  @!P0 BRA `(.L_x_12366) ;  /* 0x00000040000c8947 */ /* 0x001fea0003800000 */
.L_x_12458:
[----:B------:R-:W2:Y:S02]  /*d6d0*/  S2R R3, SR_TID.X ;  /* 0x0000000000037919 */ /* 0x000ea40000002100 */
[----:B--2---:R-:W-:-:S04]  /*d6e0*/  LOP3.LUT R3, R3, 0x7f, RZ, 0xc0, !PT ;  /* 0x0000007f03037812 */ /* 0x004fc800078ec0ff */
[----:B------:R-:W-:-:S13]  /*d6f0*/  ISETP.NE.AND P0, PT, R3, RZ, PT ;  /* 0x000000ff0300720c */ /* 0x000fda0003f05270 */
[----:B------:R-:W-:Y:S05]  /*d700*/  @P0 BRA `(.L_x_12367) ;  /* 0x00000000001c0947 */ /* 0x000fea0003800000 */
[----:B------:R-:W2:Y:S01]  /*d710*/  S2R R3, SR_TID.X ;  /* 0x0000000000037919 */ /* 0x000ea20000002100 */
[----:B0-----:R-:W-:-:S04]  /*d720*/  IMAD.MOV.U32 R2, RZ, RZ, 0x6000 ;  /* 0x00006000ff027424 */ /* 0x001fc800078e00ff */
[----:B------:R3:W-:Y:S01]  /*d730*/  SYNCS.ARRIVE.TRANS64 RZ, [R0+URZ+0x30830], R2 ;  /* 0x0308300200ff79a7 */ /* 0x0007e2000800003f */
[----:B--2---:R-:W-:-:S04]  /*d740*/  LOP3.LUT R3, R3, 0x1f, RZ, 0xc0, !PT ;  /* 0x0000001f03037812 */ /* 0x004fc800078ec0ff */
[----:B------:R-:W-:-:S13]  /*d750*/  ISETP.NE.AND P0, PT, R3, RZ, PT ;  /* 0x000000ff0300720c */ /* 0x000fda0003f05270 */
[----:B---3--:R-:W-:Y:S05]  /*d760*/  @!P0 BRA `(.L_x_12367) ;  /* 0x0000000000048947 */ /* 0x008fea0003800000 */
[----:B------:R-:W-:Y:S01]  /*d770*/  BPT.TRAP 0x1 ;  /* 0x000000040000795c */ /* 0x000fe20000300000 */
.L_x_12367:
[----:B------:R-:W-:Y:S01]  /*d780*/  R2UR UR9, R0 ;  /* 0x00000000000972ca */ /* 0x000fe200000e0000 */
[----:B0-----:R-:W-:Y:S01]  /*d790*/  IMAD R0, R18, 0x6000, R17 ;  /* 0x0000600012007824 */ /* 0x001fe200078e0211 */
[----:B------:R-:W-:Y:S01]  /*d7a0*/  R2UR UR11, R22 ;  /* 0x00000000160b72ca */ /* 0x000fe200000e0000 */
[----:B------:R-:W-:Y:S01]  /*d7b0*/  UIADD3 UR6, UP0, UR40, 0x370, URZ ;  /* 0x0000037028067890 */ /* 0x000fe2000ff1e03f */
[----:B------:R-:W-:Y:S01]  /*d7c0*/  R2UR UR4, R26 ;  /* 0x000000001a0472ca */ /* 0x000fe200000e0000 */
[----:B------:R-:W-:Y:S01]  /*d7d0*/  UMOV UR5, 0x14f00000 ;  /* 0x14f0000000057882 */ /* 0x000fe20000000000 */
[----:B------:R-:W-:Y:S01]  /*d7e0*/  R2UR UR8, R0 ;  /* 0x00000000000872ca */ /* 0x000fe200000e0000 */
[----:B------:R-:W-:Y:S01]  /*d7f0*/  UIADD3.X UR7, URZ, UR41, URZ, UP0, !UPT ;  /* 0x000000293f077290 */ /* 0x000fe200087fe43f */
[----:B------:R-:W-:Y:S01]  /*d800*/  R2UR UR12, R16 ;  /* 0x00000000100c72ca */ /* 0x000fe200000e0000 */
[----:B------:R-:W-:Y:S01]  /*d810*/  UMOV UR10, URZ ;  /* 0x0000003f000a7c82 */ /* 0x000fe20008000000 */
[----:B-----5:R-:W-:-:S02]  /*d820*/  R2UR UR13, R19 ;  /* 0x00000000130d72ca */ /* 0x020fc400000e0000 */
[----:B------:R-:W-:Y:S01]  /*d830*/  PLOP3.LUT P0, PT, PT, PT, PT, 0x80, 0x0 ;  /* 0x000000000000781c */ /* 0x000fe20003f0f070 */
[----:B------:R-:W-:-:S03]  /*d840*/  UIADD3 UR9, UR9, 0x30830, URZ ;  /* 0x0003083009097890 */ /* 0x000fc6000fffe03f */
[----:B------:R-:W-:Y:S01]  /*d850*/  P2R R0, PR, RZ, 0x1 ;  /* 0x00000001ff007803 */ /* 0x000fe20000000000 */
[----:B------:R-:W-:Y:S02]  /*d860*/  UIMAD UR11, UR11, 0xc0, UR4 ;  /* 0x000000c00b0b78a4 */ /* 0x000fe4000f8e0204 */
[----:B------:R-:W-:Y:S01]  /*d870*/  UIADD3 UR8, UR8, 0x12400, URZ ;  /* 0x0001240008087890 */ /* 0x000fe2000fffe03f */
[----:B------:R-:W-:Y:S01]  /*d880*/  UMOV UR4, 0x0 ;  /* 0x0000000000047882 */ /* 0x000fe20000000000 */
[----:B------:R2:W-:Y:S07]  /*d890*/  STL [R1], R0 ;  /* 0x0000000001007387 */ /* 0x0005ee0000100800 */
[----:B------:R2:W-:Y:S01]  /*d8a0*/  UTMALDG.4D [UR8], [UR6], desc[UR4] ;  /* 0x00000408060075b4 */ /* 0x0005e20008019000 */
[----:B------:R-:W-:-:S02]  /*d8b0*/  NOP ;  /* 0x0000000000007918 */ /* 0x000fc40000000000 */
.L_x_12363:
[----:B------:R-:W3:Y:S04]  /*d8c0*/  LDL.LU R4, [R1+0x10] ;  /* 0x0000100001047983 */ /* 0x000ee80000300800 */
[----:B------:R-:W4:Y:S04]  /*d8d0*/  LDL.LU R6, [R1+0xc] ;  /* 0x00000c0001067983 */ /* 0x000f280000300800 */
[----:B------:R-:W5:Y:S01]  /*d8e0*/  LDL.LU R3, [R1+0x20] ;  /* 0x0000200001037983 */ /* 0x000f620000300800 */
[----:B------:R-:W-:Y:S05]  /*d8f0*/  WARPSYNC.ALL ;  /* 0x0000000000007948 */ /* 0x000fea0003800000 */
[----:B--2---:R-:W-:Y:S01]  /*d900*/  ULDC.64 UR6, c[0x0][0xa00] ;  /* 0x0002800000067ab9 */ /* 0x004fe20000000a00 */
[----:B------:R-:W-:Y:S01]  /*d910*/  ULDC.64 UR4, c[0x0][0x298] ;  /* 0x0000a60000047ab9 */ /* 0x000fe20000000a00 */
[----:B0-----:R-:W-:Y:S01]  /*d920*/  VIADD R0, R17, 0xc400 ;  /* 0x0000c40011007836 */ /* 0x001fe20000000000 */
        /* <DEDUP_REMOVED lines=25> */
[----:B------:R-:W-:Y:S01]  /*dac0*/  MOV R12, 0x1 ;  /* 0x00000001000c7802 */ /* 0x000fe20000000f00 */
[----:B-1----:R-:W-:Y:S02]  /*dad0*/  IMAD.U32 R7, RZ, RZ, UR9 ;  /* 0x00000009ff077e24 */ /* 0x002fe4000f8e00ff */
[----:B------:R-:W-:-:S02]  /*dae0*/  IMAD.U32 R10, RZ, RZ, UR4 ;  /* 0x00000004ff0a7e24 */ /* 0x000fc4000f8e00ff */
[----:B------:R-:W-:Y:S02]  /*daf0*/  IMAD.U32 R11, RZ, RZ, UR5 ;  /* 0x00000005ff0b7e24 */ /* 0x000fe4000f8e00ff */
[----:B------:R-:W-:Y:S02]  /*db00*/  IMAD.MOV.U32 R8, RZ, RZ, 0x70 ;  /* 0x00000070ff087424 */ /* 0x000fe400078e00ff */
[----:B------:R-:W-:-:S07]  /*db10*/  IMAD.MOV.U32 R13, RZ, RZ, RZ ;  /* 0x000000ffff0d7224 */ /* 0x000fce00078e00ff */
[----:B------:R-:W-:-:S07]  /*db20*/  LEPC R20, `(.L_x_12369) ;  /* 0x000000001014794e */ /* 0x000fce0000000000 */
[----:B0-----:R-:W-:Y:S05]  /*db30*/  CALL.ABS.NOINC R2 ;  /* 0x0000000002007343 */ /* 0x001fea0003c00000 */
.L_x_12369:
[----:B------:R-:W-:Y:S05]  /*db40*/  BSYNC B6 ;  /* 0x0000000000067941 */ /* 0x000fea0003800000 */
.L_x_12368:
[----:B------:R-:W2:Y:S01]  /*db50*/  LDL.LU R20, [R1+0x10] ;  /* 0x0000100001147983 */ /* 0x000ea20000300800 */
[----:B------:R-:W3:Y:S01]  /*db60*/  LDC R9, c[0x0][0x448] ;  /* 0x00011200ff097b82 */ /* 0x000ee20000000800 */
[----:B------:R-:W-:Y:S01]  /*db70*/  ULDC.64 UR4, c[0x0][0x2d8] ;  /* 0x0000b60000047ab9 */ /* 0x000fe20000000a00 */
[----:B------:R-:W-:Y:S01]  /*db80*/  ULDC.64 UR6, c[0x0][0x2e0] ;  /* 0x0000b80000067ab9 */ /* 0x000fe20000000a00 */
[----:B0-----:R-:W2:Y:S01]  /*db90*/  LDL.LU.64 R2, [R1+0x28] ;  /* 0x0000280001027983 */ /* 0x001ea20000300a00 */
[----:B------:R-:W-:-:S03]  /*dba0*/  ULDC.64 UR8, c[0x0][0x280] ;  /* 0x0000a00000087ab9 */ /* 0x000fc60000000a00 */
[----:B------:R-:W4:Y:S04]  /*dbb0*/  LDL.LU R21, [R1+0x20] ;  /* 0x0000200001157983 */ /* 0x000f280000300800 */
[----:B------:R-:W4:Y:S04]  /*dbc0*/  LDL.LU R4, [R1+0xc] ;  /* 0x00000c0001047983 */ /* 0x000f280000300800 */
[----:B------:R0:W5:Y:S01]  /*dbd0*/  LDL R10, [R1+0x8] ;  /* 0x00000800010a7983 */ /* 0x0001620000100800 */
[----:B---3--:R-:W-:-:S13]  /*dbe0*/  ISETP.NE.AND P0, PT, R9, 0x1, PT ;  /* 0x000000010900780c */ /* 0x008fda0003f05270 */
[----:B------:R-:W3:Y:S08]  /*dbf0*/  @P0 LDC R5, c[0x0][0x450] ;  /* 0x00011400ff050b82 */ /* 0x000ef00000000800 */
[----:B------:R-:W0:Y:S01]  /*dc00*/  @P0 LDC R8, c[0x0][0x450] ;  /* 0x00011400ff080b82 */ /* 0x000e220000000800 */
[----:B------:R-:W0:Y:S01]  /*dc10*/  S2R R11, SR_TID.X ;  /* 0x00000000000b7919 */ /* 0x000e220000002100 */
[----:B--2---:R-:W-:-:S02]  /*dc20*/  IMAD.MOV.U32 R3, RZ, RZ, R20 ;  /* 0x000000ffff037224 */ /* 0x004fc400078e0014 */
        /* <DEDUP_REMOVED lines=13> */
[----:B------:R-:W-:-:S05]  /*dd00*/  LOP3.LUT R20, R21, 0x70, R20, 0xf8, !PT ;  /* 0x0000007015147812 */ /* 0x000fca00078ef814 */
[----:B------:R-:W-:-:S04]  /*dd10*/  IMAD R6, R25, 0xc0, R20 ;  /* 0x000000c019067824 */ /* 0x000fc800078e0214 */
[----:B----4-:R-:W-:-:S04]  /*dd20*/  @P0 IMAD.HI.U32 R0, R6, R4, RZ ;  /* 0x0000000406000227 */ /* 0x010fc800078e00ff */
[----:B------:R-:W-:Y:S01]  /*dd30*/  IMAD.MOV.U32 R4, RZ, RZ, R6 ;  /* 0x000000ffff047224 */ /* 0x000fe200078e0006 */
[----:B---3--:R-:W-:-:S04]  /*dd40*/  @P0 SHF.R.U32.HI R4, RZ, R5, R0 ;  /* 0x00000005ff040219 */ /* 0x008fc80000011600 */
[----:B------:R-:W-:-:S05]  /*dd50*/  SHF.R.S32.HI R0, RZ, 0x1f, R4 ;  /* 0x0000001fff007819 */ /* 0x000fca0000011404 */
[----:B------:R-:W-:-:S04]  /*dd60*/  IMAD R0, R0, UR4, RZ ;  /* 0x0000000400007c24 */ /* 0x000fc8000f8e02ff */
[C---:B-1----:R-:W-:Y:S02]  /*dd70*/  IMAD R7, R4.reuse, UR5, R0 ;  /* 0x0000000504077c24 */ /* 0x042fe4000f8e0200 */
[----:B------:R-:W-:Y:S02]  /*dd80*/  IMAD.MOV R0, RZ, RZ, -R4 ;  /* 0x000000ffff007224 */ /* 0x000fe400078e0a04 */
[----:B------:R-:W-:-:S04]  /*dd90*/  IMAD.WIDE.U32 R4, R4, UR4, R2 ;  /* 0x0000000404047c25 */ /* 0x000fc8000f8e0002 */
[----:B------:R-:W-:Y:S01]  /*dda0*/  IMAD R0, R9, R0, R6 ;  /* 0x0000000009007224 */ /* 0x000fe200078e0206 */
[----:B------:R-:W-:-:S04]  /*ddb0*/  IADD3 R5, R5, R7, RZ ;  /* 0x0000000705057210 */ /* 0x000fc80007ffe0ff */
[----:B------:R-:W-:-:S05]  /*ddc0*/  SHF.R.S32.HI R7, RZ, 0x1f, R0 ;  /* 0x0000001fff077819 */ /* 0x000fca0000011400 */
[----:B------:R-:W-:Y:S02]  /*ddd0*/  IMAD R7, R7, UR6, RZ ;  /* 0x0000000607077c24 */ /* 0x000fe4000f8e02ff */
[----:B------:R-:W-:-:S04]  /*dde0*/  IMAD.WIDE.U32 R4, R0, UR6, R4 ;  /* 0x0000000600047c25 */ /* 0x000fc8000f8e0004 */
[----:B------:R-:W-:-:S04]  /*ddf0*/  IMAD R7, R0, UR7, R7 ;  /* 0x0000000700077c24 */ /* 0x000fc8000f8e0207 */
[----:B------:R-:W-:Y:S02]  /*de00*/  IMAD.IADD R5, R5, 0x1, R7 ;  /* 0x0000000105057824 */ /* 0x000fe400078e0207 */
[----:B------:R-:W1:Y:S01]  /*de10*/  @P0 LDC R7, c[0x0][0x44c] ;  /* 0x00011300ff070b82 */ /* 0x000e620000000800 */
[----:B------:R-:W-:-:S04]  /*de20*/  LEA R0, P1, R4, UR8, 0x1 ;  /* 0x0000000804007c11 */ /* 0x000fc8000f8208ff */
[----:B------:R-:W-:Y:S01]  /*de30*/  LEA.HI.X R4, R4, UR9, R5, 0x1, P1 ;  /* 0x0000000904047c11 */ /* 0x000fe200088f0c05 */
[----:B------:R-:W-:-:S04]  /*de40*/  VIADD R5, R6, 0x80 ;  /* 0x0000008006057836 */ /* 0x000fc80000000000 */
[----:B------:R-:W-:Y:S02]  /*de50*/  IMAD.MOV.U32 R6, RZ, RZ, R5 ;  /* 0x000000ffff067224 */ /* 0x000fe400078e0005 */
[----:B-1----:R-:W-:-:S05]  /*de60*/  @P0 IMAD.HI.U32 R7, R5, R7, RZ ;  /* 0x0000000705070227 */ /* 0x002fca00078e00ff */
[----:B0-----:R-:W-:-:S05]  /*de70*/  @P0 SHF.R.U32.HI R6, RZ, R8, R7 ;  /* 0x00000008ff060219 */ /* 0x001fca0000011607 */
[----:B------:R-:W-:-:S04]  /*de80*/  IMAD.MOV R7, RZ, RZ, -R6 ;  /* 0x000000ffff077224 */ /* 0x000fc800078e0a06 */
[----:B------:R-:W-:Y:S01]  /*de90*/  IMAD R5, R9, R7, R5 ;  /* 0x0000000709057224 */ /* 0x000fe200078e0205 */
[----:B------:R-:W-:Y:S01]  /*dea0*/  SHF.R.S32.HI R7, RZ, 0x1f, R6 ;  /* 0x0000001fff077819 */ /* 0x000fe20000011406 */
[----:B------:R-:W-:-:S04]  /*deb0*/  IMAD.WIDE.U32 R2, R6, UR4, R2 ;  /* 0x0000000406027c25 */ /* 0x000fc8000f8e0002 */
[----:B------:R-:W-:Y:S01]  /*dec0*/  IMAD R7, R7, UR4, RZ ;  /* 0x0000000407077c24 */ /* 0x000fe2000f8e02ff */
[----:B------:R-:W-:-:S03]  /*ded0*/  ULDC UR4, c[0x0][0x2b8] ;  /* 0x0000ae0000047ab9 */ /* 0x000fc60000000800 */
[----:B------:R-:W-:Y:S01]  /*dee0*/  IMAD R7, R6, UR5, R7 ;  /* 0x0000000506077c24 */ /* 0x000fe2000f8e0207 */
[----:B------:R-:W-:Y:S01]  /*def0*/  SHF.R.S32.HI R6, RZ, 0x1f, R5 ;  /* 0x0000001fff067819 */ /* 0x000fe20000011405 */
[----:B------:R-:W-:Y:S02]  /*df00*/  IMAD.SHL.U32 R20, R11, 0x8, RZ ;  /* 0x000000080b147824 */ /* 0x000fe400078e00ff */
[----:B------:R-:W-:Y:S02]  /*df10*/  IMAD.IADD R3, R3, 0x1, R7 ;  /* 0x0000000103037824 */ /* 0x000fe400078e0207 */
[----:B------:R-:W-:Y:S02]  /*df20*/  IMAD R6, R6, UR6, RZ ;  /* 0x0000000606067c24 */ /* 0x000fe4000f8e02ff */
[----:B------:R-:W-:Y:S01]  /*df30*/  IMAD.WIDE.U32 R2, R5, UR6, R2 ;  /* 0x0000000605027c25 */ /* 0x000fe2000f8e0002 */
[----:B------:R-:W-:-:S03]  /*df40*/  LOP3.LUT R20, R20, 0x38, RZ, 0xc0, !PT ;  /* 0x0000003814147812 */ /* 0x000fc600078ec0ff */
[----:B------:R-:W-:Y:S01]  /*df50*/  IMAD R6, R5, UR7, R6 ;  /* 0x0000000705067c24 */ /* 0x000fe2000f8e0206 */
[----:B------:R-:W-:Y:S02]  /*df60*/  LEA R5, P1, R2, UR8, 0x1 ;  /* 0x0000000802057c11 */ /* 0x000fe4000f8208ff */
[----:B------:R-:W-:Y:S02]  /*df70*/  ISETP.GE.AND P0, PT, R20, UR4, PT ;  /* 0x0000000414007c0c */ /* 0x000fe4000bf06270 */
[----:B------:R-:W-:Y:S01]  /*df80*/  IADD3 R6, R3, R6, RZ ;  /* 0x0000000603067210 */ /* 0x000fe20007ffe0ff */
[----:B------:R-:W-:Y:S01]  /*df90*/  UMOV UR4, 0xffffffff ;  /* 0xffffffff00047882 */ /* 0x000fe20000000000 */
[----:B------:R-:W-:Y:S02]  /*dfa0*/  LOP3.LUT R21, R11, 0x7f, RZ, 0xc0, !PT ;  /* 0x0000007f0b157812 */ /* 0x000fe400078ec0ff */
[----:B------:R-:W-:Y:S02]  /*dfb0*/  LEA.HI.X R2, R2, UR9, R6, 0x1, P1 ;  /* 0x0000000902027c11 */ /* 0x000fe400088f0c06 */
[----:B------:R-:W-:Y:S01]  /*dfc0*/  SHF.R.U32.HI R21, RZ, 0x3, R21 ;  /* 0x00000003ff157819 */ /* 0x000fe20000011615 */
[----:B------:R-:W-:Y:S06]  /*dfd0*/  BRA.DIV UR4, `(.L_x_12370) ;  /* 0x0000003604dc7947 */ /* 0x000fec000b800000 */
[----:B------:R-:W2:Y:S01]  /*dfe0*/  LDL.LU R6, [R1+0x30] ;  /* 0x0000300001067983 */ /* 0x000ea20000300800 */
[----:B------:R-:W-:-:S03]  /*dff0*/  IMAD R25, R25, 0xc0, R21 ;  /* 0x000000c019197824 */ /* 0x000fc600078e0215 */
[----:B------:R-:W0:Y:S04]  /*e000*/  SHFL.IDX PT, R7, R0, RZ, 0x181f ;  /* 0x00181fff00077589 */ /* 0x000e2800000e0000 */
[----:B------:R-:W-:Y:S01]  /*e010*/  SHFL.IDX PT, R8, R5, RZ, 0x181f ;  /* 0x00181fff05087589 */ /* 0x000fe200000e0000 */
        /* <DEDUP_REMOVED lines=8> */
[----:B-----5:R0:W-:Y:S02]  /*e0a0*/  @!P1 LDGSTS.E.BYPASS.LTC128B.128 [R10+0xc400], desc[UR38][R6.64], !P0 ;  /* 0x0c400000060a9fae */ /* 0x0201e4000c101d66 */
[----:B0-----:R-:W-:Y:S02]  /*e0b0*/  VIADD R6, R25, 0x10 ;  /* 0x0000001019067836 */ /* 0x001fe40000000000 */
        /* <DEDUP_REMOVED lines=8> */
[----:B------:R0:W-:Y:S02]  /*e140*/  @!P1 LDGSTS.E.BYPASS.LTC128B.128 [R10+0xcc00], desc[UR38][R6.64], !P0 ;  /* 0x0cc00000060a9fae */ /* 0x0001e4000c101d66 */
        /* <DEDUP_REMOVED lines=14> */
[----:B0-----:R-:W-:-:S04]  /*e230*/  @!P1 LEA R7, P2, R20, R7, 0x1 ;  /* 0x0000000714079211 */ /* 0x001fc800078408ff */
[----:B-1----:R-:W-:-:S04]  /*e240*/  @!P1 IADD3.X R6, RZ, R6, RZ, P2, !PT ;  /* 0x00000006ff069210 */ /* 0x002fc800017fe4ff */
        /* <DEDUP_REMOVED lines=34> */
[----:B------:R0:W-:Y:S04]  /*e470*/  @!P1 LDGSTS.E.BYPASS.LTC128B.128 [R10+0xf400], desc[UR38][R6.64], !P0 ;  /* 0x0f400000060a9fae */ /* 0x0001e8000c101d66 */
[----:B0-----:R0:W1:Y:S02]  /*e480*/  SHFL.IDX PT, R6, R0, 0x7, 0x181f ;  /* 0x00f81f0000067f89 */ /* 0x00106400000e0000 */
[----:B0-----:R-:W-:-:S04]  /*e490*/  IADD3 R0, R25, 0x80, RZ ;  /* 0x0000008019007810 */ /* 0x001fc80007ffe0ff */
[----:B------:R-:W-:Y:S01]  /*e4a0*/  ISETP.GE.AND P2, PT, R0, R3, PT ;  /* 0x000000030000720c */ /* 0x000fe20003f46270 */
[----:B------:R-:W-:-:S05]  /*e4b0*/  VIADD R0, R25, 0x70 ;  /* 0x0000007019007836 */ /* 0x000fca0000000000 */
[----:B------:R-:W-:Y:S02]  /*e4c0*/  ISETP.GE.AND P1, PT, R0, R3, PT ;  /* 0x000000030000720c */ /* 0x000fe40003f26270 */
[----:B------:R-:W0:Y:S11]  /*e4d0*/  SHFL.IDX PT, R0, R2, RZ, 0x181f ;  /* 0x00181fff02007589 */ /* 0x000e3600000e0000 */
[----:B-1----:R-:W-:-:S05]  /*e4e0*/  @!P1 LEA R6, P3, R20, R6, 0x1 ;  /* 0x0000000614069211 */ /* 0x002fca00078608ff */
[----:B------:R-:W-:-:S04]  /*e4f0*/  @!P1 IMAD.X R4, RZ, RZ, R4, P3 ;  /* 0x000000ffff049224 */ /* 0x000fc800018e0604 */
[----:B------:R-:W-:-:S05]  /*e500*/  @!P1 IMAD.MOV.U32 R7, RZ, RZ, R4 ;  /* 0x000000ffff079224 */ /* 0x000fca00078e0004 */
[----:B------:R1:W-:Y:S02]  /*e510*/  @!P1 LDGSTS.E.BYPASS.LTC128B.128 [R10+0xfc00], desc[UR38][R6.64], !P0 ;  /* 0x0fc00000060a9fae */ /* 0x0003e4000c101d66 */
[----:B-1----:R-:W-:-:S05]  /*e520*/  @!P2 LEA R6, P1, R20, R8, 0x1 ;  /* 0x000000081406a211 */ /* 0x002fca00078208ff */
[----:B0-----:R-:W-:-:S04]  /*e530*/  @!P2 IMAD.X R0, RZ, RZ, R0, P1 ;  /* 0x000000ffff00a224 */ /* 0x001fc800008e0600 */
[----:B------:R-:W-:Y:S02]  /*e540*/  @!P2 IMAD.MOV.U32 R7, RZ, RZ, R0 ;  /* 0x000000ffff07a224 */ /* 0x000fe400078e0000 */
[----:B------:R-:W-:-:S03]  /*e550*/  VIADD R0, R25, 0x90 ;  /* 0x0000009019007836 */ /* 0x000fc60000000000 */
[----:B------:R0:W-:Y:S02]  /*e560*/  @!P2 LDGSTS.E.BYPASS.LTC128B.128 [R10+0x10400], desc[UR38][R6.64], !P0 ;  /* 0x10400000060aafae */ /* 0x0001e4000c101d66 */
[----:B------:R-:W-:Y:S02]  /*e570*/  ISETP.GE.AND P1, PT, R0, R3, PT ;  /* 0x000000030000720c */ /* 0x000fe40003f26270 */
[----:B------:R-:W-:Y:S04]  /*e580*/  SHFL.IDX PT, R0, R2, 0x1, 0x181f ;  /* 0x00381f0002007f89 */ /* 0x000fe800000e0000 */
[----:B0-----:R-:W0:Y:S07]  /*e590*/  SHFL.IDX PT, R6, R5, 0x1, 0x181f ;  /* 0x00381f0005067f89 */ /* 0x001e2e00000e0000 */
[----:B0-----:R-:W-:-:S04]  /*e5a0*/  @!P1 LEA R6, P2, R20, R6, 0x1 ;  /* 0x0000000614069211 */ /* 0x001fc800078408ff */
[----:B------:R-:W-:-:S05]  /*e5b0*/  @!P1 IADD3.X R0, RZ, R0, RZ, P2, !PT ;  /* 0x00000000ff009210 */ /* 0x000fca00017fe4ff */
[----:B------:R-:W-:Y:S02]  /*e5c0*/  @!P1 IMAD.MOV.U32 R7, RZ, RZ, R0 ;  /* 0x000000ffff079224 */ /* 0x000fe400078e0000 */
[----:B------:R-:W-:-:S03]  /*e5d0*/  VIADD R0, R25, 0xa0 ;  /* 0x000000a019007836 */ /* 0x000fc60000000000 */
[----:B------:R0:W-:Y:S02]  /*e5e0*/  @!P1 LDGSTS.E.BYPASS.LTC128B.128 [R10+0x10c00], desc[UR38][R6.64], !P0 ;  /* 0x10c00000060a9fae */ /* 0x0001e4000c101d66 */
[----:B------:R-:W-:Y:S02]  /*e5f0*/  ISETP.GE.AND P1, PT, R0, R3, PT ;  /* 0x000000030000720c */ /* 0x000fe40003f26270 */
[----:B------:R-:W-:Y:S04]  /*e600*/  SHFL.IDX PT, R0, R2, 0x2, 0x181f ;  /* 0x00581f0002007f89 */ /* 0x000fe800000e0000 */
[----:B0-----:R-:W0:Y:S07]  /*e610*/  SHFL.IDX PT, R6, R5, 0x2, 0x181f ;  /* 0x00581f0005067f89 */ /* 0x001e2e00000e0000 */
[----:B0-----:R-:W-:-:S05]  /*e620*/  @!P1 LEA R6, P2, R20, R6, 0x1 ;  /* 0x0000000614069211 */ /* 0x001fca00078408ff */
[----:B------:R-:W-:-:S04]  /*e630*/  @!P1 IMAD.X R0, RZ, RZ, R0, P2 ;  /* 0x000000ffff009224 */ /* 0x000fc800010e0600 */
[----:B------:R-:W-:Y:S02]  /*e640*/  @!P1 IMAD.MOV.U32 R7, RZ, RZ, R0 ;  /* 0x000000ffff079224 */ /* 0x000fe400078e0000 */
[----:B------:R0:W1:Y:S04]  /*e650*/  SHFL.IDX PT, R0, R2, 0x3, 0x181f ;  /* 0x00781f0002007f89 */ /* 0x00006800000e0000 */
[----:B------:R0:W-:Y:S04]  /*e660*/  @!P1 LDGSTS.E.BYPASS.LTC128B.128 [R10+0x11400], desc[UR38][R6.64], !P0 ;  /* 0x11400000060a9fae */ /* 0x0001e8000c101d66 */
[----:B------:R0:W2:Y:S02]  /*e670*/  SHFL.IDX PT, R2, R5, 0x3, 0x181f ;  /* 0x00781f0005027f89 */ /* 0x0000a400000e0000 */
.L_x_12483:
[----:B------:R-:W-:Y:S01]  /*e680*/  VIADD R25, R25, 0xb0 ;  /* 0x000000b019197836 */ /* 0x000fe20000000000 */
[----:B------:R-:W-:-:S04]  /*e690*/  IADD3 R8, R17, 0x30800, RZ ;  /* 0x0003080011087810 */ /* 0x000fc80007ffe0ff */
[----:B------:R-:W-:-:S13]  /*e6a0*/  ISETP.GE.AND P1, PT, R25, R3, PT ;  /* 0x000000031900720c */ /* 0x000fda0003f26270 */
[----:B0-2---:R-:W-:-:S05]  /*e6b0*/  @!P1 LEA R2, P2, R20, R2, 0x1 ;  /* 0x0000000214029211 */ /* 0x005fca00078408ff */
[----:B-1----:R-:W-:-:S05]  /*e6c0*/  @!P1 IMAD.X R3, RZ, RZ, R0, P2 ;  /* 0x000000ffff039224 */ /* 0x002fca00010e0600 */
[----:B------:R-:W-:Y:S01]  /*e6d0*/  @!PT LDS RZ, [RZ] ;  /* 0x00000000fffff984 */ /* 0x000fe20000000800 */
[----:B------:R-:W-:Y:S01]  /*e6e0*/  @!PT LDS RZ, [RZ] ;  /* 0x00000000fffff984 */ /* 0x000fe20000000800 */
[----:B------:R-:W-:Y:S01]  /*e6f0*/  @!PT LDS RZ, [RZ] ;  /* 0x00000000fffff984 */ /* 0x000fe20000000800 */
[----:B------:R0:W-:Y:S01]  /*e700*/  @!P1 LDGSTS.E.BYPASS.LTC128B.128 [R10+0x11c00], desc[UR38][R2.64], !P0 ;  /* 0x11c00000020a9fae */ /* 0x0001e2000c101d66 */
[----:B------:R-:W-:Y:S01]  /*e710*/  PLOP3.LUT P0, PT, PT, PT, PT, 0x80, 0x0 ;  /* 0x000000000000781c */ /* 0x000fe20003f0f070 */
[----:B------:R-:W-:-:S12]  /*e720*/  NOP ;  /* 0x0000000000007918 */ /* 0x000fd80000000000 */
.L_x_12371:
        /* <DEDUP_REMOVED lines=18> */
.L_x_12484:
[----:B------:R-:W-:Y:S05]  /*e850*/  BSYNC B0 ;  /* 0x0000000000007941 */ /* 0x000fea0003800000 */
.L_x_12372:
[----:B------:R-:W0:Y:S04]  /*e860*/  LDL R2, [R1+0x1c] ;  /* 0x00001c0001027983 */ /* 0x000e280000100800 */
[----:B------:R-:W2:Y:S01]  /*e870*/  LDL R3, [R1+0x4] ;  /* 0x0000040001037983 */ /* 0x000ea20000100800 */
[----:B------:R-:W-:Y:S01]  /*e880*/  BSSY B0, `(.L_x_12374) ;  /* 0x0000175000007945 */ /* 0x000fe20003800000 */
[----:B0-----:R-:W-:-:S05]  /*e890*/  VIADD R0, R2, 0xfffffffe ;  /* 0xfffffffe02007836 */ /* 0x001fca0000000000 */
        /* <DEDUP_REMOVED lines=17> */
[----:B------:R-:W-:Y:S01]  /*e9b0*/  IADD3 R6, R18, 0x1, RZ ;  /* 0x0000000112067810 */ /* 0x000fe20007ffe0ff */
[----:B------:R-:W-:Y:S03]  /*e9c0*/  BSSY B1, `(.L_x_12378) ;  /* 0x000006f000017945 */ /* 0x000fe60003800000 */
        /* <DEDUP_REMOVED lines=28> */
.L_x_12380:
[----:B0-----:R-:W-:Y:S01]  /*eb90*/  IMAD R4, R6, 0x8, R17 ;  /* 0x0000000806047824 */ /* 0x001fe200078e0211 */
[----:B------:R-:W-:Y:S01]  /*eba0*/  SHF.L.U32 R2, R10, 0x1f, RZ ;  /* 0x0000001f0a027819 */ /* 0x000fe200000006ff */
[----:B------:R-:W-:Y:S03]  /*ebb0*/  BSSY B3, `(.L_x_12381) ;  /* 0x0000003000037945 */ /* 0x000fe60003800000 */
[----:B------:R-:W0:Y:S02]  /*ebc0*/  SYNCS.PHASECHK.TRANS64.TRYWAIT P0, [R4+URZ+0x30840], R2 ;  /* 0x03084002040075a7 */ /* 0x000e24000800017f */
[----:B0-----:R-:W-:Y:S05]  /*ebd0*/  @!P0 BRA `(.L_x_12382) ;  /* 0x0000003800d88947 */ /* 0x001fea0003800000 */
.L_x_12485:
[----:B------:R-:W-:Y:S05]  /*ebe0*/  BSYNC B3 ;  /* 0x0000000000037941 */ /* 0x000fea0003800000 */
.L_x_12381:
[----:B------:R-:W1:Y:S01]  /*ebf0*/  S2R R3, SR_TID.X ;  /* 0x0000000000037919 */ /* 0x000e620000002100 */
[----:B------:R-:W-:Y:S01]  /*ec00*/  BSSY B3, `(.L_x_12383) ;  /* 0x000000b000037945 */ /* 0x000fe20003800000 */
        /* <DEDUP_REMOVED lines=10> */
.L_x_12384:
[----:B------:R-:W-:Y:S05]  /*ecb0*/  BSYNC B3 ;  /* 0x0000000000037941 */ /* 0x000fea0003800000 */
.L_x_12383:
[----:B------:R-:W-:Y:S01]  /*ecc0*/  MOV R11, RZ ;  /* 0x000000ff000b7202 */ /* 0x000fe20000000f00 */
[----:B------:R-:W-:Y:S01]  /*ecd0*/  IMAD R3, R6, 0x6000, R17 ;  /* 0x0000600006037824 */ /* 0x000fe200078e0211 */
[----:B------:R-:W-:Y:S01]  /*ece0*/  UIADD3 UR4, UP0, UR40, 0x370, URZ ;  /* 0x0000037028047890 */ /* 0x000fe2000ff1e03f */
[----:B------:R-:W-:Y:S01]  /*ecf0*/  PLOP3.LUT P0, PT, PT, PT, PT, 0x80, 0x0 ;  /* 0x000000000000781c */ /* 0x000fe20003f0f070 */
[----:B0-----:R-:W-:Y:S01]  /*ed00*/  VIADD R4, R4, 0x30830 ;  /* 0x0003083004047836 */ /* 0x001fe20000000000 */
[----:B------:R-:W-:Y:S01]  /*ed10*/  R2UR UR10, R11 ;  /* 0x000000000b0a72ca */ /* 0x000fe200000e0000 */
[----:B------:R-:W-:Y:S01]  /*ed20*/  VIADD R3, R3, 0x12400 ;  /* 0x0001240003037836 */ /* 0x000fe20000000000 */
[----:B------:R-:W-:Y:S01]  /*ed30*/  UIADD3.X UR5, URZ, UR41, URZ, UP0, !UPT ;  /* 0x000000293f057290 */ /* 0x000fe200087fe43f */
[----:B------:R-:W-:Y:S01]  /*ed40*/  IMAD R2, R0, 0xc0, R26 ;  /* 0x000000c000027824 */ /* 0x000fe200078e021a */
[----:B------:R-:W-:Y:S01]  /*ed50*/  UMOV UR6, 0x0 ;  /* 0x0000000000067882 */ /* 0x000fe20000000000 */
[----:B------:R-:W-:-:S10]  /*ed60*/  UMOV UR7, 0x14f00000 ;  /* 0x14f0000000077882 */ /* 0x000fd40000000000 */
.L_x_12385:
        /* <DEDUP_REMOVED lines=15> */
.L_x_12486:
[----:B------:R-:W-:Y:S05]  /*ee60*/  BSYNC B3 ;  /* 0x0000000000037941 */ /* 0x000fea0003800000 */
.L_x_12386:
[----:B------:R-:W-:Y:S01]  /*ee70*/  BSSY B3, `(.L_x_12388) ;  /* 0x000000c000037945 */ /* 0x000fe20003800000 */
[----:B------:R-:W-:Y:S02]  /*ee80*/  IMAD.MOV.U32 R12, RZ, RZ, 0x0 ;  /* 0x00000000ff0c7424 */ /* 0x000fe400078e00ff */
[----:B------:R-:W-:Y:S01]  /*ee90*/  IMAD.MOV.U32 R13, RZ, RZ, 0x14f00000 ;  /* 0x14f00000ff0d7424 */ /* 0x000fe200078e00ff */
[----:B------:R-:W-:Y:S06]  /*eea0*/  @P1 BRA `(.L_x_12389) ;  /* 0x0000000000201947 */ /* 0x000fec0003800000 */
[----:B------:R-:W1:Y:S01]  /*eeb0*/  S2R R4, SR_TID.X ;  /* 0x0000000000047919 */ /* 0x000e620000002100 */
[----:B0-----:R-:W-:Y:S01]  /*eec0*/  IMAD R2, R18, 0x8, R17 ;  /* 0x0000000812027824 */ /* 0x001fe200078e0211 */
[----:B------:R-:W-:-:S04]  /*eed0*/  MOV R3, 0x6000 ;  /* 0x0000600000037802 */ /* 0x000fc80000000f00 */
[----:B------:R2:W-:Y:S01]  /*eee0*/  SYNCS.ARRIVE.TRANS64 RZ, [R2+URZ+0x30850], R3 ;  /* 0x0308500302ff79a7 */ /* 0x0005e2000800003f */
[----:B-1----:R-:W-:-:S04]  /*eef0*/  LOP3.LUT R4, R4, 0x1f, RZ, 0xc0, !PT ;  /* 0x0000001f04047812 */ /* 0x002fc800078ec0ff */
[----:B------:R-:W-:-:S13]  /*ef00*/  ISETP.NE.AND P0, PT, R4, RZ, PT ;  /* 0x000000ff0400720c */ /* 0x000fda0003f05270 */
[----:B--2---:R-:W-:Y:S05]  /*ef10*/  @!P0 BRA `(.L_x_12389) ;  /* 0x0000000000048947 */ /* 0x004fea0003800000 */
[----:B------:R-:W-:Y:S01]  /*ef20*/  BPT.TRAP 0x1 ;  /* 0x000000040000795c */ /* 0x000fe20000300000 */
.L_x_12389:
[----:B------:R-:W-:Y:S05]  /*ef30*/  BSYNC B3 ;  /* 0x0000000000037941 */ /* 0x000fea0003800000 */
.L_x_12388:
        /* <DEDUP_REMOVED lines=11> */
.L_x_12390:
        /* <DEDUP_REMOVED lines=12> */
.L_x_12379:
[----:B------:R-:W-:Y:S05]  /*f0b0*/  BSYNC B1 ;  /* 0x0000000000017941 */ /* 0x000fea0003800000 */
.L_x_12378:
[----:B------:R-:W2:Y:S01]  /*f0c0*/  LDL.LU R0, [R1+0x1c] ;  /* 0x00001c0001007983 */ /* 0x000ea20000300800 */
[----:B------:R-:W-:Y:S01]  /*f0d0*/  MOV R28, R10 ;  /* 0x0000000a001c7202 */ /* 0x000fe20000000f00 */
[----:B------:R-:W-:Y:S02]  /*f0e0*/  IMAD.MOV.U32 R18, RZ, RZ, R6 ;  /* 0x000000ffff127224 */ /* 0x000fe400078e0006 */
[----:B--2---:R-:W-:-:S07]  /*f0f0*/  VIADD R0, R0, 0xfffffffd ;  /* 0xfffffffd00007836 */ /* 0x004fce0000000000 */
.L_x_12377:
[----:B------:R-:W-:Y:S05]  /*f100*/  BSYNC B2 ;  /* 0x0000000000027941 */ /* 0x000fea0003800000 */
.L_x_12376:
[----:B------:R-:W-:Y:S01]  /*f110*/  VIADD R7, R7, 0xfffffffe ;  /* 0xfffffffe07077836 */ /* 0x000fe20000000000 */
[----:B------:R-:W-:-:S04]  /*f120*/  LOP3.LUT R2, RZ, R9, RZ, 0x33, !PT ;  /* 0x00000009ff027212 */ /* 0x000fc800078e33ff */
[----:B------:R-:W-:-:S13]  /*f130*/  ISETP.NE.AND P0, PT, R7, R2, PT ;  /* 0x000000020700720c */ /* 0x000fda0003f05270 */
[----:B------:R-:W-:Y:S05]  /*f140*/  @!P0 BRA `(.L_x_12375) ;  /* 0x0000000c00a08947 */ /* 0x000fea0003800000 */
[----:B------:R-:W-:-:S07]  /*f150*/  IMAD.MOV.U32 R4, RZ, RZ, R19 ;  /* 0x000000ffff047224 */ /* 0x000fce00078e0013 */
.L_x_12417:
        /* <DEDUP_REMOVED lines=22> */
[----:B------:R-:W-:-:S03]  /*f2c0*/  IMAD R4, R29, UR6, RZ ;  /* 0x000000061d047c24 */ /* 0x000fc6000f8e02ff */
[----:B------:R-:W-:Y:S01]  /*f2d0*/  IADD3 R3, -R2, RZ, RZ ;  /* 0x000000ff02037210 */ /* 0x000fe20007ffe1ff */
[----:B------:R-:W-:-:S04]  /*f2e0*/  IMAD R4, R23, UR7, R4 ;  /* 0x0000000717047c24 */ /* 0x000fc8000f8e0204 */
[----:B------:R-:W-:Y:S01]  /*f2f0*/  IMAD R9, R9, R3, R0 ;  /* 0x0000000309097224 */ /* 0x000fe200078e0200 */
[----:B------:R-:W-:-:S03]  /*f300*/  SHF.R.S32.HI R3, RZ, 0x1f, R2 ;  /* 0x0000001fff037819 */ /* 0x000fc60000011402 */
[----:B------:R-:W-:-:S04]  /*f310*/  IMAD.WIDE.U32 R2, R23, UR6, R2 ;  /* 0x0000000617027c25 */ /* 0x000fc8000f8e0002 */
[----:B------:R-:W-:Y:S01]  /*f320*/  IMAD.IADD R3, R4, 0x1, R3 ;  /* 0x0000000104037824 */ /* 0x000fe200078e0203 */
[----:B------:R-:W-:-:S04]  /*f330*/  LEA R4, P0, R2, UR4, 0x2 ;  /* 0x0000000402047c11 */ /* 0x000fc8000f8010ff */
[----:B------:R-:W-:-:S05]  /*f340*/  LEA.HI.X R5, R2, UR5, R3, 0x2, P0 ;  /* 0x0000000502057c11 */ /* 0x000fca00080f1403 */
[----:B------:R0:W5:Y:S04]  /*f350*/  LDG.E R4, desc[UR38][R4.64] ;  /* 0x0000002604047981 */ /* 0x000168000c1e1900 */
.L_x_12393:
[----:B------:R-:W-:Y:S01]  /*f360*/  IMAD R2, R6, 0x8, R17 ;  /* 0x0000000806027824 */ /* 0x000fe200078e0211 */
[----:B------:R-:W-:Y:S01]  /*f370*/  SHF.L.U32 R3, R7, 0x1f, RZ ;  /* 0x0000001f07037819 */ /* 0x000fe200000006ff */
[----:B------:R-:W-:Y:S03]  /*f380*/  BSSY B2, `(.L_x_12394) ;  /* 0x0000003000027945 */ /* 0x000fe60003800000 */
[----:B------:R-:W1:Y:S02]  /*f390*/  SYNCS.PHASECHK.TRANS64.TRYWAIT P0, [R2+URZ+0x30840], R3 ;  /* 0x03084003020075a7 */ /* 0x000e64000800017f */
[----:B-1----:R-:W-:Y:S05]  /*f3a0*/  @!P0 BRA `(.L_x_12395) ;  /* 0x00000034000c8947 */ /* 0x002fea0003800000 */
.L_x_12487:
[----:B------:R-:W-:Y:S05]  /*f3b0*/  BSYNC B2 ;  /* 0x0000000000027941 */ /* 0x000fea0003800000 */
.L_x_12394:
        /* <DEDUP_REMOVED lines=12> */
.L_x_12397:
[----:B------:R-:W-:Y:S05]  /*f480*/  BSYNC B2 ;  /* 0x0000000000027941 */ /* 0x000fea0003800000 */
.L_x_12396:
        /* <DEDUP_REMOVED lines=8> */
[----:B------:R-:W-:Y:S01]  /*f510*/  IMAD R10, R9, 0xc0, R26 ;  /* 0x000000c0090a7824 */ /* 0x000fe200078e021a */
[----:B------:R-:W-:Y:S01]  /*f520*/  UMOV UR6, 0x0 ;  /* 0x0000000000067882 */ /* 0x000fe20000000000 */
[----:B------:R-:W-:-:S10]  /*f530*/  UMOV UR7, 0x14f00000 ;  /* 0x14f0000000077882 */ /* 0x000fd40000000000 */
.L_x_12398:
        /* <DEDUP_REMOVED lines=15> */
.L_x_12488:
[----:B------:R-:W-:Y:S05]  /*f630*/  BSYNC B2 ;  /* 0x0000000000027941 */ /* 0x000fea0003800000 */
.L_x_12399:
        /* <DEDUP_REMOVED lines=11> */
.L_x_12402:
[----:B------:R-:W-:Y:S05]  /*f6f0*/  BSYNC B2 ;  /* 0x0000000000027941 */ /* 0x000fea0003800000 */
.L_x_12401:
        /* <DEDUP_REMOVED lines=10> */
.L_x_12403:
        /* <DEDUP_REMOVED lines=10> */
[----:B------:R-:W-:Y:S01]  /*f840*/  IMAD.MOV.U32 R22, RZ, RZ, R9 ;  /* 0x000000ffff167224 */ /* 0x000fe200078e0009 */
[----:B------:R-:W-:-:S07]  /*f850*/  MOV R19, R4 ;  /* 0x0000000400137202 */ /* 0x000fce0000000f00 */
.L_x_12392:
[----:B------:R-:W-:Y:S05]  /*f860*/  BSYNC B1 ;  /* 0x0000000000017941 */ /* 0x000fea0003800000 */
.L_x_12391:
        /* <DEDUP_REMOVED lines=32> */
.L_x_12406:
[----:B------:R-:W-:Y:S01]  /*fa70*/  LEA R2, R18, R17, 0x3 ;  /* 0x0000001112027211 */ /* 0x000fe200078e18ff */
[----:B------:R-:W-:Y:S01]  /*fa80*/  BSSY B2, `(.L_x_12407) ;  /* 0x0000004000027945 */ /* 0x000fe20003800000 */
[----:B------:R-:W-:-:S04]  /*fa90*/  SHF.L.U32 R3, R28, 0x1f, RZ ;  /* 0x0000001f1c037819 */ /* 0x000fc800000006ff */
[----:B------:R-:W1:Y:S02]  /*faa0*/  SYNCS.PHASECHK.TRANS64.TRYWAIT P0, [R2+URZ+0x30840], R3 ;  /* 0x03084003020075a7 */ /* 0x000e64000800017f */
[----:B-1----:R-:W-:Y:S05]  /*fab0*/  @!P0 BRA `(.L_x_12408) ;  /* 0x0000002c00708947 */ /* 0x002fea0003800000 */
.L_x_12489:
[----:B------:R-:W-:Y:S05]  /*fac0*/  BSYNC B2 ;  /* 0x0000000000027941 */ /* 0x000fea0003800000 */
.L_x_12407:
        /* <DEDUP_REMOVED lines=12> */
.L_x_12410:
[----:B------:R-:W-:Y:S05]  /*fb90*/  BSYNC B2 ;  /* 0x0000000000027941 */ /* 0x000fea0003800000 */
.L_x_12409:
[----:B------:R-:W-:Y:S01]  /*fba0*/  IMAD.MOV.U32 R5, RZ, RZ, RZ ;  /* 0x000000ffff057224 */ /* 0x000fe200078e00ff */
[----:B------:R-:W-:Y:S01]  /*fbb0*/  UIADD3 UR4, UP0, UR40, 0x370, URZ ;  /* 0x0000037028047890 */ /* 0x000fe2000ff1e03f */
[C---:B------:R-:W-:Y:S01]  /*fbc0*/  IMAD R11, R18.reuse, 0x6000, R17 ;  /* 0x00006000120b7824 */ /* 0x040fe200078e0211 */
[----:B------:R-:W-:Y:S01]  /*fbd0*/  PLOP3.LUT P0, PT, PT, PT, PT, 0x80, 0x0 ;  /* 0x000000000000781c */ /* 0x000fe20003f0f070 */
[----:B-1----:R-:W-:Y:S01]  /*fbe0*/  IMAD R3, R18, 0x8, R8 ;  /* 0x0000000812037824 */ /* 0x002fe200078e0208 */
[----:B------:R-:W-:Y:S01]  /*fbf0*/  R2UR UR10, R5 ;  /* 0x00000000050a72ca */ /* 0x000fe200000e0000 */
[----:B------:R-:W-:Y:S01]  /*fc00*/  VIADD R11, R11, 0x12400 ;  /* 0x000124000b0b7836 */ /* 0x000fe20000000000 */
[----:B------:R-:W-:Y:S01]  /*fc10*/  UIADD3.X UR5, URZ, UR41, URZ, UP0, !UPT ;  /* 0x000000293f057290 */ /* 0x000fe200087fe43f */
[----:B------:R-:W-:Y:S01]  /*fc20*/  VIADD R3, R3, 0x30 ;  /* 0x0000003003037836 */ /* 0x000fe20000000000 */
[----:B------:R-:W-:Y:S01]  /*fc30*/  UMOV UR6, 0x0 ;  /* 0x0000000000067882 */ /* 0x000fe20000000000 */
[----:B------:R-:W-:Y:S01]  /*fc40*/  IMAD R2, R10, 0xc0, R26 ;  /* 0x000000c00a027824 */ /* 0x000fe200078e021a */
[----:B------:R-:W-:-:S09]  /*fc50*/  UMOV UR7, 0x14f00000 ;  /* 0x14f0000000077882 */ /* 0x000fd20000000000 */
.L_x_12411:
        /* <DEDUP_REMOVED lines=15> */
.L_x_12490:
[----:B------:R-:W-:Y:S05]  /*fd50*/  BSYNC B2 ;  /* 0x0000000000027941 */ /* 0x000fea0003800000 */
.L_x_12412:
[----:B------:R-:W-:Y:S01]  /*fd60*/  BSSY B2, `(.L_x_12414) ;  /* 0x000000b000027945 */ /* 0x000fe20003800000 */
[----:B0-----:R-:W-:Y:S01]  /*fd70*/  MOV R2, 0x0 ;  /* 0x0000000000027802 */ /* 0x001fe20000000f00 */
[----:B------:R-:W-:Y:S02]  /*fd80*/  IMAD.MOV.U32 R3, RZ, RZ, 0x14f00000 ;  /* 0x14f00000ff037424 */ /* 0x000fe400078e00ff */
[----:B------:R-:W-:Y:S05]  /*fd90*/  @P1 BRA `(.L_x_12415) ;  /* 0x00000000001c1947 */ /* 0x000fea0003800000 */
[----:B------:R-:W0:Y:S02]  /*fda0*/  S2R R11, SR_TID.X ;  /* 0x00000000000b7919 */ /* 0x000e240000002100 */
[----:B0-----:R-:W-:Y:S01]  /*fdb0*/  LOP3.LUT R12, R11, 0x1f, RZ, 0xc0, !PT ;  /* 0x0000001f0b0c7812 */ /* 0x001fe200078ec0ff */
[----:B------:R-:W-:-:S03]  /*fdc0*/  IMAD.MOV.U32 R11, RZ, RZ, 0x6000 ;  /* 0x00006000ff0b7424 */ /* 0x000fc600078e00ff */
[----:B------:R-:W-:Y:S01]  /*fdd0*/  ISETP.NE.AND P0, PT, R12, RZ, PT ;  /* 0x000000ff0c00720c */ /* 0x000fe20003f05270 */
[----:B------:R0:W-:-:S12]  /*fde0*/  SYNCS.ARRIVE.TRANS64 RZ, [R7+URZ+0x50], R11 ;  /* 0x0000500b07ff79a7 */ /* 0x0001d8000800003f */
[----:B0-----:R-:W-:Y:S05]  /*fdf0*/  @!P0 BRA `(.L_x_12415) ;  /* 0x0000000000048947 */ /* 0x001fea0003800000 */
[----:B------:R-:W-:Y:S01]  /*fe00*/  BPT.TRAP 0x1 ;  /* 0x000000040000795c */ /* 0x000fe20000300000 */
.L_x_12415:
[----:B------:R-:W-:Y:S05]  /*fe10*/  BSYNC B2 ;  /* 0x0000000000027941 */ /* 0x000fea0003800000 */
.L_x_12414:
        /* <DEDUP_REMOVED lines=10> */
.L_x_12416:
        /* <DEDUP_REMOVED lines=12> */
.L_x_12405:
[----:B------:R-:W-:Y:S05]  /*ff80*/  BSYNC B1 ;  /* 0x0000000000017941 */ /* 0x000fea0003800000 */
.L_x_12404:
[----:B------:R-:W2:Y:S01]  /*ff90*/  LDL R2, [R1+0x4] ;  /* 0x0000040001027983 */ /* 0x000ea20000100800 */
[----:B------:R-:W-:Y:S02]  /*ffa0*/  IADD3 R0, R0, -0x2, RZ ;  /* 0xfffffffe00007810 */ /* 0x000fe40007ffe0ff */
[----:B--2---:R-:W-:-:S13]  /*ffb0*/  ISETP.GT.AND P0, PT, R9, R2, PT ;  /* 0x000000020900720c */ /* 0x004fda0003f04270 */
[----:B------:R-:W-:Y:S05]  /*ffc0*/  @P0 BRA `(.L_x_12417) ;  /* 0xfffffff000640947 */ /* 0x000fea000383ffff */
.L_x_12375:
[----:B------:R-:W-:Y:S05]  /*ffd0*/  BSYNC B0 ;  /* 0x0000000000007941 */ /* 0x000fea0003800000 */
.L_x_12374:
        /* <DEDUP_REMOVED lines=17> */
.L_x_12419:
[----:B------:R-:W-:Y:S05]  /*100f0*/  BSYNC B0 ;  /* 0x0000000000007941 */ /* 0x000fea0003800000 */
.L_x_12418:
        /* <DEDUP_REMOVED lines=8> */
[----:B------:R-:W0:Y:S02]  /*10180*/  SYNCS.PHASECHK.TRANS64.TRYWAIT P0, [R3+URZ+0x30860], R0 ;  /* 0x03086000030075a7 */ /* 0x000e24000800017f */
[----:B0-----:R-:W-:Y:S09]  /*10190*/  @!P0 BRA `(.L_x_12423) ;  /* 0x0000002400e08947 */ /* 0x001ff20003800000 */
.L_x_12491:
[----:B------:R-:W-:Y:S05]  /*101a0*/  BSYNC B1 ;  /* 0x0000000000017941 */ /* 0x000fea0003800000 */
.L_x_12422:
        /* <DEDUP_REMOVED lines=9> */
.L_x_12425:
[----:B------:R-:W-:Y:S05]  /*10240*/  BSYNC B1 ;  /* 0x0000000000017941 */ /* 0x000fea0003800000 */
.L_x_12424:
[----:B0-----:R-:W-:Y:S01]  /*10250*/  IMAD R0, R18, 0x6000, R17 ;  /* 0x0000600012007824 */ /* 0x001fe200078e0211 */
        /* <DEDUP_REMOVED lines=9> */
.L_x_12426:
        /* <DEDUP_REMOVED lines=10> */
.L_x_12421:
[----:B------:R-:W-:Y:S05]  /*10390*/  BSYNC B0 ;  /* 0x0000000000007941 */ /* 0x000fea0003800000 */
.L_x_12420:
[----:B------:R-:W-:-:S05]  /*103a0*/  VIADD R18, R18, 0x1 ;  /* 0x0000000112127836 */ /* 0x000fca0000000000 */
[----:B------:R-:W-:-:S04]  /*103b0*/  ISETP.NE.AND P0, PT, R18, 0x2, PT ;  /* 0x000000021200780c */ /* 0x000fc80003f05270 */
[----:B------:R-:W-:Y:S02]  /*103c0*/  SEL R3, RZ, 0x1, P0 ;  /* 0x00000001ff037807 */ /* 0x000fe40000000000 */
[----:B------:R-:W-:Y:S02]  /*103d0*/  SEL R18, R18, RZ, P0 ;  /* 0x000000ff12127207 */ /* 0x000fe40000000000 */
[----:B------:R-:W-:-:S07]  /*103e0*/  LOP3.LUT R28, R28, R3, RZ, 0x3c, !PT ;  /* 0x000000031c1c7212 */ /* 0x000fce00078e3cff */
.L_x_12356:
[----:B------:R-:W-:Y:S05]  /*103f0*/  BSYNC B7 ;  /* 0x0000000000077941 */ /* 0x000fea0003800000 */
.L_x_12354:
[----:B------:R-:W2:Y:S02]  /*10400*/  LDL R0, [R1+0x44] ;  /* 0x0000440001007983 */ /* 0x000ea40000100800 */
[----:B--2---:R-:W-:-:S13]  /*10410*/  ISETP.NE.AND P0, PT, R0, RZ, PT ;  /* 0x000000ff0000720c */ /* 0x004fda0003f05270 */
[----:B------:R-:W-:Y:S05]  /*10420*/  @!P0 BRA `(.L_x_12427) ;  /* 0x0000000000248947 */ /* 0x000fea0003800000 */
[----:B------:R-:W-:Y:S05]  /*10430*/  WARPSYNC.ALL ;  /* 0x0000000000007948 */ /* 0x000fea0003800000 */
[----:B------:R-:W0:Y:S08]  /*10440*/  S2UR UR5, SR_CgaCtaId ;  /* 0x00000000000579c3 */ /* 0x000e300000008800 */
[----:B------:R-:W-:Y:S06]  /*10450*/  BAR.SYNC.DEFER_BLOCKING 0x5, 0x200 ;  /* 0x0148000000007b1d */ /* 0x000fec0000010000 */
[----:B------:R-:W-:-:S02]  /*10460*/  UMOV UR4, 0x400 ;  /* 0x0000040000047882 */ /* 0x000fc40000000000 */
[----:B0-----:R-:W-:-:S06]  /*10470*/  ULEA UR4, UR5, UR4, 0x18 ;  /* 0x0000000405047291 */ /* 0x001fcc000f8ec03f */
[----:B------:R-:W-:-:S05]  /*10480*/  IMAD.U32 R17, RZ, RZ, UR4 ;  /* 0x00000004ff117e24 */ /* 0x000fca000f8e00ff */
[----:B------:R2:W3:Y:S01]  /*10490*/  LDS.128 R24, [R17+0x308d0] ;  /* 0x0308d00011187984 */ /* 0x0004e20000000c00 */
[----:B------:R-:W-:Y:S06]  /*104a0*/  BAR.ARV 0x4, 0x200 ;  /* 0x0108000000007b1d */ /* 0x000fec0000002000 */
[----:B------:R-:W-:Y:S05]  /*104b0*/  BRA `(.L_x_12428) ;  /* 0x0000000800d07947 */ /* 0x000fea0003800000 */
.L_x_12427:
[----:B------:R-:W0:Y:S01]  /*104c0*/  S2R R0, SR_TID.X ;  /* 0x0000000000007919 */ /* 0x000e220000002100 */
[----:B------:R-:W-:Y:S01]  /*104d0*/  UMOV UR4, 0xffffffff ;  /* 0xffffffff00047882 */ /* 0x000fe20000000000 */
[----:B0-----:R-:W-:-:S04]  /*104e0*/  LOP3.LUT R9, R0, 0x1f, RZ, 0xc0, !PT ;  /* 0x0000001f00097812 */ /* 0x001fc800078ec0ff */
[----:B------:R-:W-:Y:S01]  /*104f0*/  ISETP.NE.AND P0, PT, R9, 0x1f, PT ;  /* 0x0000001f0900780c */ /* 0x000fe20003f05270 */
[----:B------:R-:W-:-:S12]  /*10500*/  BRA.DIV UR4, `(.L_x_12429) ;  /* 0x0000002604187947 */ /* 0x000fd8000b800000 */
[----:B-1----:R-:W-:Y:S01]  /*10510*/  IADD3 R7, R27, R9, RZ ;  /* 0x000000091b077210 */ /* 0x002fe20007ffe0ff */
[----:B------:R-:W-:-:S03]  /*10520*/  ULDC UR4, c[0x0][0xc3c] ;  /* 0x00030f0000047ab9 */ /* 0x000fc60000000800 */
        /* <DEDUP_REMOVED lines=36> */
.L_x_12501:
[----:B------:R-:W-:Y:S02]  /*10770*/  ULDC UR4, c[0x0][0xc38] ;  /* 0x00030e0000047ab9 */ /* 0x000fe40000000800 */
[----:B------:R-:W-:-:S04]  /*10780*/  IMAD.U32 R2, RZ, RZ, UR4 ;  /* 0x00000004ff027e24 */ /* 0x000fc8000f8e00ff */
[----:B-1----:R-:W-:-:S04]  /*10790*/  IMAD R5, R14, R2, RZ ;  /* 0x000000020e057224 */ /* 0x002fc800078e02ff */
[----:B------:R-:W-:-:S05]  /*107a0*/  IMAD.IADD R6, R6, 0x1, R5 ;  /* 0x0000000106067824 */ /* 0x000fca00078e0205 */
[----:B------:R-:W-:-:S13]  /*107b0*/  ISETP.GT.AND P6, PT, R6, R0, PT ;  /* 0x000000000600720c */ /* 0x000fda0003fc4270 */
[----:B------:R-:W-:Y:S05]  /*107c0*/  @P6 BRA `(.L_x_12430) ;  /* 0x0000000000a46947 */ /* 0x000fea0003800000 */
.L_x_12433:
[----:B------:R-:W1:Y:S01]  /*107d0*/  LDC R2, c[0x0][0xc3c] ;  /* 0x00030f00ff027b82 */ /* 0x000e620000000800 */
[----:B------:R-:W-:-:S05]  /*107e0*/  VIADD R27, R27, 0x1f ;  /* 0x0000001f1b1b7836 */ /* 0x000fca0000000000 */
[----:B-1----:R-:W-:-:S13]  /*107f0*/  ISETP.GE.AND P6, PT, R27, R2, PT ;  /* 0x000000021b00720c */ /* 0x002fda0003fc6270 */
[----:B------:R-:W-:Y:S05]  /*10800*/  @P6 BRA `(.L_x_12431) ;  /* 0x0000000400b86947 */ /* 0x000fea0003800000 */
[----:B0-----:R-:W0:Y:S01]  /*10810*/  S2R R3, SR_TID.X ;  /* 0x0000000000037919 */ /* 0x001e220000002100 */
[----:B------:R-:W-:Y:S01]  /*10820*/  IMAD.MOV.U32 R7, RZ, RZ, RZ ;  /* 0x000000ffff077224 */ /* 0x000fe200078e00ff */
[----:B0-----:R-:W-:-:S04]  /*10830*/  LOP3.LUT R3, R3, 0x1f, RZ, 0xc0, !PT ;  /* 0x0000001f03037812 */ /* 0x001fc800078ec0ff */
[----:B------:R-:W-:-:S04]  /*10840*/  IADD3 R9, R27, R3, RZ ;  /* 0x000000031b097210 */ /* 0x000fc80007ffe0ff */
        /* <DEDUP_REMOVED lines=27> */
.L_x_12509:
[----:B------:R-:W-:Y:S02]  /*10a00*/  ULDC UR4, c[0x0][0xc38] ;  /* 0x00030e0000047ab9 */ /* 0x000fe40000000800 */
[----:B------:R-:W-:-:S04]  /*10a10*/  IMAD.U32 R2, RZ, RZ, UR4 ;  /* 0x00000004ff027e24 */ /* 0x000fc8000f8e00ff */
[----:B-1----:R-:W-:-:S04]  /*10a20*/  IMAD R5, R14, R2, RZ ;  /* 0x000000020e057224 */ /* 0x002fc800078e02ff */
[----:B------:R-:W-:-:S05]  /*10a30*/  IMAD.IADD R6, R5, 0x1, R6 ;  /* 0x0000000105067824 */ /* 0x000fca00078e0206 */
[----:B------:R-:W-:-:S13]  /*10a40*/  ISETP.GT.AND P6, PT, R6, R0, PT ;  /* 0x000000000600720c */ /* 0x000fda0003fc4270 */
[----:B------:R-:W-:Y:S05]  /*10a50*/  @!P6 BRA `(.L_x_12433) ;  /* 0xfffffffc005ce947 */ /* 0x000fea000383ffff */
.L_x_12430:
        /* <DEDUP_REMOVED lines=9> */
.L_x_12514:
[----:B------:R-:W-:-:S13]  /*10af0*/  ISETP.NE.AND P0, PT, R8, RZ, PT ;  /* 0x000000ff0800720c */ /* 0x000fda0003f05270 */
[----:B------:R-:W-:Y:S05]  /*10b00*/  @!P0 BRA `(.L_x_12435) ;  /* 0x0000000000108947 */ /* 0x000fea0003800000 */
[----:B------:R-:W-:Y:S01]  /*10b10*/  UMOV UR4, 0xffffffff ;  /* 0xffffffff00047882 */ /* 0x000fe20000000000 */
[----:B------:R-:W-:Y:S02]  /*10b20*/  VIADD R12, R5, 0xffffffff ;  /* 0xffffffff050c7836 */ /* 0x000fe40000000000 */
[----:B------:R-:W-:Y:S05]  /*10b30*/  BRA.DIV UR4, `(.L_x_12436) ;  /* 0x0000002604dc7947 */ /* 0x000fea000b800000 */
[----:B------:R4:W0:Y:S02]  /*10b40*/  SHFL.IDX PT, R24, R3, R12, 0x1f ;  /* 0x00001f0c03187589 */ /* 0x00082400000e0000 */
.L_x_12435:
[----:B--2---:R-:W-:Y:S01]  /*10b50*/  IABS R8, R7 ;  /* 0x0000000700087213 */ /* 0x004fe20000000000 */
[----:B0-----:R-:W-:Y:S01]  /*10b60*/  IMAD R24, R24, R2, R6 ;  /* 0x0000000218187224 */ /* 0x001fe200078e0206 */
[----:B---3--:R-:W-:Y:S01]  /*10b70*/  IABS R6, R4 ;  /* 0x0000000400067213 */ /* 0x008fe20000000000 */
[----:B------:R-:W-:Y:S01]  /*10b80*/  IMAD.IADD R27, R5, 0x1, R27 ;  /* 0x00000001051b7824 */ /* 0x000fe200078e021b */
[----:B------:R-:W0:Y:S01]  /*10b90*/  I2F.RP R9, R8 ;  /* 0x0000000800097306 */ /* 0x000e220000209400 */
[----:B------:R-:W-:Y:S01]  /*10ba0*/  MOV R2, RZ ;  /* 0x000000ff00027202 */ /* 0x000fe20000000f00 */
[----:B------:R-:W-:-:S06]  /*10bb0*/  IMAD.IADD R0, R0, 0x1, -R24 ;  /* 0x0000000100007824 */ /* 0x000fcc00078e0a18 */
[----:B----4-:R-:W-:Y:S08]  /*10bc0*/  I2F.RP R12, R6 ;  /* 0x00000006000c7306 */ /* 0x010ff00000209400 */
[----:B0-----:R-:W0:Y:S02]  /*10bd0*/  MUFU.RCP R9, R9 ;  /* 0x0000000900097308 */ /* 0x001e240000001000 */
[----:B0-----:R-:W-:Y:S01]  /*10be0*/  VIADD R10, R9, 0xffffffe ;  /* 0x0ffffffe090a7836 */ /* 0x001fe20000000000 */
[----:B------:R-:W-:-:S05]  /*10bf0*/  IABS R9, R7 ;  /* 0x0000000700097213 */ /* 0x000fca0000000000 */
[----:B------:R0:W2:Y:S02]  /*10c00*/  F2I.FTZ.U32.TRUNC.NTZ R3, R10 ;  /* 0x0000000a00037305 */ /* 0x0000a4000021f000 */
[----:B0-----:R-:W-:Y:S01]  /*10c10*/  IABS R10, R0 ;  /* 0x00000000000a7213 */ /* 0x001fe20000000000 */
[----:B--2---:R-:W-:-:S04]  /*10c20*/  IMAD.MOV R11, RZ, RZ, -R3 ;  /* 0x000000ffff0b7224 */ /* 0x004fc800078e0a03 */
        /* <DEDUP_REMOVED lines=8> */
[----:B------:R-:W-:-:S04]  /*10cb0*/  IMAD.MOV.U32 R2, RZ, RZ, RZ ;  /* 0x000000ffff027224 */ /* 0x000fc800078e00ff */
[----:B------:R-:W0:Y:S06]  /*10cc0*/  F2I.FTZ.U32.TRUNC.NTZ R3, R3 ;  /* 0x0000000300037305 */ /* 0x000e2c000021f000 */
[----:B------:R-:W-:Y:S01]  /*10cd0*/  @!P1 IMAD.IADD R11, R11, 0x1, -R8 ;  /* 0x000000010b0b9824 */ /* 0x000fe200078e0a08 */
[----:B------:R-:W-:Y:S02]  /*10ce0*/  @!P1 IADD3 R9, R9, 0x1, RZ ;  /* 0x0000000109099810 */ /* 0x000fe40007ffe0ff */
[----:B------:R-:W-:Y:S02]  /*10cf0*/  ISETP.NE.AND P1, PT, R7, RZ, PT ;  /* 0x000000ff0700720c */ /* 0x000fe40003f25270 */
[----:B------:R-:W-:Y:S01]  /*10d00*/  ISETP.GE.U32.AND P0, PT, R11, R8, PT ;  /* 0x000000080b00720c */ /* 0x000fe20003f06070 */
[----:B0-----:R-:W-:-:S04]  /*10d10*/  IMAD.MOV R11, RZ, RZ, -R3 ;  /* 0x000000ffff0b7224 */ /* 0x001fc800078e0a03 */
[----:B------:R-:W-:-:S08]  /*10d20*/  IMAD R11, R11, R6, RZ ;  /* 0x000000060b0b7224 */ /* 0x000fd000078e02ff */
[----:B------:R-:W-:Y:S02]  /*10d30*/  @P0 VIADD R9, R9, 0x1 ;  /* 0x0000000109090836 */ /* 0x000fe40000000000 */
[----:B------:R-:W-:Y:S01]  /*10d40*/  IMAD.HI.U32 R8, R3, R11, R2 ;  /* 0x0000000b03087227 */ /* 0x000fe200078e0002 */
[----:B------:R-:W-:-:S04]  /*10d50*/  LOP3.LUT R2, R0, R7, RZ, 0x3c, !PT ;  /* 0x0000000700027212 */ /* 0x000fc800078e3cff */
[----:B------:R-:W-:Y:S02]  /*10d60*/  ISETP.GE.AND P2, PT, R2, RZ, PT ;  /* 0x000000ff0200720c */ /* 0x000fe40003f46270 */
[----:B------:R-:W-:-:S05]  /*10d70*/  IABS R2, R4 ;  /* 0x0000000400027213 */ /* 0x000fca0000000000 */
[----:B------:R-:W-:-:S06]  /*10d80*/  IMAD.MOV R2, RZ, RZ, -R2 ;  /* 0x000000ffff027224 */ /* 0x000fcc00078e0a02 */
[----:B------:R-:W-:Y:S01]  /*10d90*/  @!P2 IMAD.MOV R9, RZ, RZ, -R9 ;  /* 0x000000ffff09a224 */ /* 0x000fe200078e0a09 */
[----:B------:R-:W-:-:S04]  /*10da0*/  @!P1 LOP3.LUT R9, RZ, R7, RZ, 0x33, !PT ;  /* 0x00000007ff099212 */ /* 0x000fc800078e33ff */
[-C--:B------:R-:W-:Y:S01]  /*10db0*/  IABS R3, R9.reuse ;  /* 0x0000000900037213 */ /* 0x080fe20000000000 */
[----:B------:R-:W-:-:S04]  /*10dc0*/  IMAD R7, R7, R9, RZ ;  /* 0x0000000907077224 */ /* 0x000fc800078e02ff */
        /* <DEDUP_REMOVED lines=13> */
[----:B------:R-:W-:-:S04]  /*10ea0*/  IMAD.MOV R2, RZ, RZ, -R8 ;  /* 0x000000ffff027224 */ /* 0x000fc800078e0a08 */
[C---:B------:R-:W-:Y:S02]  /*10eb0*/  IMAD R9, R4.reuse, R2, R9 ;  /* 0x0000000204097224 */ /* 0x040fe400078e0209 */
[----:B------:R-:W-:-:S04]  /*10ec0*/  IMAD R4, R4, 0x1000000, R8 ;  /* 0x0100000004047824 */ /* 0x000fc800078e0208 */
[----:B------:R-:W-:Y:S01]  /*10ed0*/  IMAD R26, R9, 0x10000, R4 ;  /* 0x00010000091a7824 */ /* 0x000fe200078e0204 */
[----:B------:R-:W-:Y:S06]  /*10ee0*/  BRA `(.L_x_12437) ;  /* 0x00000000001c7947 */ /* 0x000fec0003800000 */
.L_x_12431:
[----:B------:R-:W-:Y:S01]  /*10ef0*/  UMOV UR4, URZ ;  /* 0x0000003f00047c82 */ /* 0x000fe20008000000 */
[----:B------:R-:W-:Y:S01]  /*10f00*/  UMOV UR5, URZ ;  /* 0x0000003f00057c82 */ /* 0x000fe20008000000 */
[----:B------:R-:W-:Y:S01]  /*10f10*/  ULDC UR6, c[0x0][0xc3c] ;  /* 0x00030f0000067ab9 */ /* 0x000fe20000000800 */
[----:B------:R-:W-:Y:S01]  /*10f20*/  IMAD.MOV.U32 R24, RZ, RZ, R0 ;  /* 0x000000ffff187224 */ /* 0x000fe200078e0000 */
[----:B------:R-:W-:Y:S01]  /*10f30*/  MOV R25, UR4 ;  /* 0x0000000400197c02 */ /* 0x000fe20008000f00 */
[----:B------:R-:W-:Y:S02]  /*10f40*/  IMAD.U32 R26, RZ, RZ, UR5 ;  /* 0x00000005ff1a7e24 */ /* 0x000fe4000f8e00ff */
[----:B------:R-:W-:-:S07]  /*10f50*/  IMAD.U32 R27, RZ, RZ, UR6 ;  /* 0x00000006ff1b7e24 */ /* 0x000fce000f8e00ff */
.L_x_12437:
        /* <DEDUP_REMOVED lines=10> */
.L_x_12428:
[----:B------:R-:W-:Y:S02]  /*11000*/  ULDC UR4, c[0x0][0xc3c] ;  /* 0x00030f0000047ab9 */ /* 0x000fe40000000800 */
[----:B---3--:R-:W-:-:S13]  /*11010*/  ISETP.GE.AND P0, PT, R27, UR4, PT ;  /* 0x000000041b007c0c */ /* 0x008fda000bf06270 */
[----:B------:R-:W-:Y:S05]  /*11020*/  @!P0 BRA `(.L_x_12438) ;  /* 0xffffffb400b48947 */ /* 0x000fea000383ffff */
[----:B------:R-:W-:Y:S05]  /*11030*/  BSYNC B8 ;  /* 0x0000000000087941 */ /* 0x000fea0003800000 */
.L_x_12348:
        /* <DEDUP_REMOVED lines=12> */
.L_x_12517:
[----:B------:R-:W-:Y:S05]  /*11100*/  BSYNC B0 ;  /* 0x0000000000007941 */ /* 0x000fea0003800000 */
.L_x_12439:
[----:B------:R-:W-:-:S03]  /*11110*/  UMOV UR4, 0xffffffff ;  /* 0xffffffff00047882 */ /* 0x000fc60000000000 */
[----:B------:R-:W-:Y:S05]  /*11120*/  BRA.DIV UR4, `(.L_x_12441) ;  /* 0x00000022049c7947 */ /* 0x000fea000b800000 */
[----:B0-----:R-:W0:Y:S02]  /*11130*/  S2R R0, SR_TID.X ;  /* 0x0000000000007919 */ /* 0x001e240000002100 */
[----:B0-----:R-:W-:-:S04]  /*11140*/  SHF.R.U32.HI R0, RZ, 0x5, R0 ;  /* 0x00000005ff007819 */ /* 0x001fc80000011600 */
[----:B------:R-:W-:-:S05]  /*11150*/  LOP3.LUT R0, R0, 0x3, RZ, 0xc0, !PT ;  /* 0x0000000300007812 */ /* 0x000fca00078ec0ff */
[----:B------:R0:W1:Y:S02]  /*11160*/  SHFL.IDX PT, R14, R0, RZ, 0x1f ;  /* 0x00001fff000e7589 */ /* 0x00006400000e0000 */
.L_x_12520:
[----:B-1----:R-:W-:Y:S01]  /*11170*/  ISETP.NE.AND P0, PT, R14, RZ, PT ;  /* 0x000000ff0e00720c */ /* 0x002fe20003f05270 */
[----:B------:R-:W-:-:S12]  /*11180*/  BSSY B0, `(.L_x_12442) ;  /* 0x0000024000007945 */ /* 0x000fd80003800000 */
[----:B------:R-:W-:Y:S05]  /*11190*/  @P0 BRA `(.L_x_12443) ;  /* 0x0000000000880947 */ /* 0x000fea0003800000 */
[----:B------:R-:W-:-:S03]  /*111a0*/  UMOV UR4, 0xffffffff ;  /* 0xffffffff00047882 */ /* 0x000fc60000000000 */
[----:B------:R-:W-:Y:S05]  /*111b0*/  BRA.DIV UR4, `(.L_x_12444) ;  /* 0x0000002204ac7947 */ /* 0x000fea000b800000 */
[----:B------:R-:W-:-:S13]  /*111c0*/  ELECT P6, URZ, PT ;  /* 0x00000000003f782f */ /* 0x000fda00038c0000 */
.L_x_12523:
[----:B------:R-:W-:Y:S05]  /*111d0*/  @!P6 BRA `(.L_x_12443) ;  /* 0x000000000078e947 */ /* 0x000fea0003800000 */
[----:B0-----:R-:W2:Y:S02]  /*111e0*/  LDL.LU R0, [R1+0x4c] ;  /* 0x00004c0001007983 */ /* 0x001ea40000300800 */
[----:B--2---:R-:W-:-:S04]  /*111f0*/  LOP3.LUT R0, R0, 0x2, RZ, 0xfc, !PT ;  /* 0x0000000200007812 */ /* 0x004fc800078efcff */
[----:B------:R-:W-:-:S13]  /*11200*/  ISETP.NE.AND P2, PT, R0, 0x3, PT ;  /* 0x000000030000780c */ /* 0x000fda0003f45270 */
[----:B------:R-:W-:Y:S05]  /*11210*/  @!P2 BRA `(.L_x_12445) ;  /* 0x000000000004a947 */ /* 0x000fea0003800000 */
[----:B------:R-:W-:Y:S01]  /*11220*/  BPT.TRAP 0x1 ;  /* 0x000000040000795c */ /* 0x000fe20000300000 */
.L_x_12445:
[----:B------:R-:W-:Y:S01]  /*11230*/  VIADD R3, R9, 0x30840 ;  /* 0x0003084009037836 */ /* 0x000fe20000000000 */
[----:B------:R-:W-:Y:S01]  /*11240*/  SHF.L.U32 R2, R28, 0x1f, RZ ;  /* 0x0000001f1c027819 */ /* 0x000fe200000006ff */
[----:B------:R-:W-:-:S03]  /*11250*/  VIADD R0, R18, 0x1 ;  /* 0x0000000112007836 */ /* 0x000fc60000000000 */
        /* <DEDUP_REMOVED lines=9> */
.L_x_12524:
[----:B------:R-:W1:Y:S02]  /*112f0*/  SYNCS.PHASECHK.TRANS64.TRYWAIT P0, [R3+URZ], R0 ;  /* 0x00000000030075a7 */ /* 0x000e64000800017f */
[----:B-1----:R-:W-:Y:S05]  /*11300*/  @!P0 BRA `(.L_x_12447) ;  /* 0x00000020008c8947 */ /* 0x002fea0003800000 */
.L_x_12525:
[----:B------:R-:W-:Y:S05]  /*11310*/  @!P2 BRA `(.L_x_12448) ;  /* 0x000000000004a947 */ /* 0x000fea0003800000 */
[----:B------:R-:W-:Y:S01]  /*11320*/  BPT.TRAP 0x1 ;  /* 0x000000040000795c */ /* 0x000fe20000300000 */
.L_x_12448:
[----:B-1----:R-:W-:-:S04]  /*11330*/  VIADD R3, R9, 0x30860 ;  /* 0x0003086009037836 */ /* 0x002fc80000000000 */
[----:B------:R-:W-:-:S04]  /*11340*/  IMAD R5, R18, 0x8, R3 ;  /* 0x0000000812057824 */ /* 0x000fc800078e0203 */
[----:B------:R-:W1:Y:S02]  /*11350*/  SYNCS.PHASECHK.TRANS64.TRYWAIT P0, [R5+URZ], R2 ;  /* 0x00000002050075a7 */ /* 0x000e64000800017f */
[----:B-1----:R-:W-:Y:S05]  /*11360*/  @!P0 BRA `(.L_x_12449) ;  /* 0x0000002000888947 */ /* 0x002fea0003800000 */
.L_x_12526:
[----:B------:R-:W-:-:S07]  /*11370*/  IMAD R3, R4, 0x8, R3 ;  /* 0x0000000804037824 */ /* 0x000fce00078e0203 */
.L_x_12450:
[----:B--2---:R2:W3:Y:S02]  /*11380*/  SYNCS.PHASECHK.TRANS64.TRYWAIT P0, [R3+URZ], R0 ;  /* 0x00000000030075a7 */ /* 0x0044e4000800017f */
[----:B---3--:R-:W-:Y:S05]  /*11390*/  @!P0 NANOSLEEP.SYNCS 0x989680 ;  /* 0x009896800000895d */ /* 0x008fea0003900000 */
[----:B------:R-:W3:Y:S02]  /*113a0*/  @!P0 SYNCS.PHASECHK.TRANS64 P0, [R3+URZ], R0 ;  /* 0x00000000030085a7 */ /* 0x000ee4000800007f */
[----:B---3--:R-:W-:Y:S05]  /*113b0*/  @!P0 BRA `(.L_x_12450) ;  /* 0xfffffffc00f08947 */ /* 0x008fea000383ffff */
.L_x_12443:
[----:B------:R-:W-:Y:S05]  /*113c0*/  BSYNC B0 ;  /* 0x0000000000007941 */ /* 0x000fea0003800000 */
.L_x_12442:
[----:B------:R-:W-:Y:S05]  /*113d0*/  EXIT ;  /* 0x000000000000794d */ /* 0x000fea0003800000 */
.L_x_12311:
[----:B-1----:R-:W-:-:S04]  /*113e0*/  MOV R3, UR37 ;  /* 0x0000002500037c02 */ /* 0x002fc80008000f00 */
[----:B------:R1:W2:Y:S03]  /*113f0*/  SYNCS.PHASECHK.TRANS64.TRYWAIT P1, [R3+URZ+0x30800], R0 ;  /* 0x03080000030075a7 */ /* 0x0002a6000802017f */
[----:B--2---:R-:W-:Y:S05]  /*11400*/  @!P1 NANOSLEEP.SYNCS 0x989680 ;  /* 0x009896800000995d */ /* 0x004fea0003900000 */
[----:B------:R-:W2:Y:S02]  /*11410*/  @!P1 SYNCS.PHASECHK.TRANS64 P1, [R3+URZ+0x30800], R0 ;  /* 0x03080000030095a7 */ /* 0x000ea4000802007f */
[----:B--2---:R-:W-:Y:S05]  /*11420*/  @!P1 BRA `(.L_x_12311) ;  /* 0xfffffffc00ec9947 */ /* 0x004fea000383ffff */
[----:B------:R-:W-:Y:S05]  /*11430*/  BRA `(.L_x_12451) ;  /* 0xffffff0400c47947 */ /* 0x000fea000383ffff */
.L_x_12315:
[----:B--2---:R2:W3:Y:S02]  /*11440*/  SYNCS.PHASECHK.TRANS64.TRYWAIT P2, [R0+URZ+0x30830], R3 ;  /* 0x03083003000075a7 */ /* 0x0044e4000804017f */
[----:B---3--:R-:W-:Y:S05]  /*11450*/  @!P2 NANOSLEEP.SYNCS 0x989680 ;  /* 0x009896800000a95d */ /* 0x008fea0003900000 */
[----:B------:R-:W3:Y:S02]  /*11460*/  @!P2 SYNCS.PHASECHK.TRANS64 P2, [R0+URZ+0x30830], R3 ;  /* 0x030830030000a5a7 */ /* 0x000ee4000804007f */
[----:B---3--:R-:W-:Y:S05]  /*11470*/  @!P2 BRA `(.L_x_12315) ;  /* 0xfffffffc00f0a947 */ /* 0x008fea000383ffff */
[----:B------:R-:W-:Y:S05]  /*11480*/  BRA `(.L_x_12314) ;  /* 0xffffff0400e87947 */ /* 0x000fea000383ffff */
.L_x_12320:
[----:B-1----:R-:W-:-:S04]  /*11490*/  IMAD.U32 R8, RZ, RZ, UR6 ;  /* 0x00000006ff087e24 */ /* 0x002fc8000f8e00ff */
[----:B------:R1:W2:Y:S03]  /*114a0*/  SYNCS.PHASECHK.TRANS64.TRYWAIT P2, [R8+URZ+0x30830], R7 ;  /* 0x03083007080075a7 */ /* 0x0002a6000804017f */
[----:B--2---:R-:W-:Y:S05]  /*114b0*/  @!P2 NANOSLEEP.SYNCS 0x989680 ;  /* 0x009896800000a95d */ /* 0x004fea0003900000 */
[----:B------:R-:W2:Y:S02]  /*114c0*/  @!P2 SYNCS.PHASECHK.TRANS64 P2, [R8+URZ+0x30830], R7 ;  /* 0x030830070800a5a7 */ /* 0x000ea4000804007f */
[----:B--2---:R-:W-:Y:S05]  /*114d0*/  @!P2 BRA `(.L_x_12320) ;  /* 0xfffffffc00eca947 */ /* 0x004fea000383ffff */
[----:B------:R-:W-:Y:S05]  /*114e0*/  BRA `(.L_x_12317) ;  /* 0xffffff4000147947 */ /* 0x000fea000383ffff */
.L_x_12324:
[----:B-1----:R-:W-:-:S04]  /*114f0*/  IMAD.U32 R7, RZ, RZ, UR6 ;  /* 0x00000006ff077e24 */ /* 0x002fc8000f8e00ff */
[----:B------:R1:W2:Y:S03]  /*11500*/  SYNCS.PHASECHK.TRANS64.TRYWAIT P2, [R7+URZ+0x30850], R6 ;  /* 0x03085006070075a7 */ /* 0x0002a6000804017f */
[----:B--2---:R-:W-:Y:S05]  /*11510*/  @!P2 NANOSLEEP.SYNCS 0x989680 ;  /* 0x009896800000a95d */ /* 0x004fea0003900000 */
[----:B------:R-:W2:Y:S02]  /*11520*/  @!P2 SYNCS.PHASECHK.TRANS64 P2, [R7+URZ+0x30850], R6 ;  /* 0x030850060700a5a7 */ /* 0x000ea4000804007f */
[----:B--2---:R-:W-:Y:S05]  /*11530*/  @!P2 BRA `(.L_x_12324) ;  /* 0xfffffffc00eca947 */ /* 0x004fea000383ffff */
[----:B------:R-:W-:Y:S05]  /*11540*/  BRA `(.L_x_12321) ;  /* 0xffffff4000887947 */ /* 0x000fea000383ffff */
.L_x_12329:
[----:B-1----:R-:W-:-:S04]  /*11550*/  IMAD.U32 R3, RZ, RZ, UR12 ;  /* 0x0000000cff037e24 */ /* 0x002fc8000f8e00ff */
[----:B------:R1:W2:Y:S03]  /*11560*/  SYNCS.PHASECHK.TRANS64.TRYWAIT P0, [R3+URZ+0x30850], R0 ;  /* 0x03085000030075a7 */ /* 0x0002a6000800017f */
[----:B--2---:R-:W-:Y:S05]  /*11570*/  @!P0 NANOSLEEP.SYNCS 0x989680 ;  /* 0x009896800000895d */ /* 0x004fea0003900000 */
[----:B------:R-:W2:Y:S02]  /*11580*/  @!P0 SYNCS.PHASECHK.TRANS64 P0, [R3+URZ+0x30850], R0 ;  /* 0x03085000030085a7 */ /* 0x000ea4000800007f */
[----:B--2---:R-:W-:Y:S05]  /*11590*/  @!P0 BRA `(.L_x_12329) ;  /* 0xfffffffc00ec8947 */ /* 0x004fea000383ffff */
[----:B------:R-:W-:Y:S05]  /*115a0*/  BRA `(.L_x_12328) ;  /* 0xffffff74007c7947 */ /* 0x000fea000383ffff */
.L_x_12362:
        /* <DEDUP_REMOVED lines=8> */
[----:B-1----:R-:W-:Y:S05]  /*11630*/  WARPSYNC.COLLECTIVE R15, `(.L_x_12453) ;  /* 0x000000000f087348 */ /* 0x002fea0003c00000 */
[----:B------:R0:W2:Y:S02]  /*11640*/  SHFL.IDX P6, R14, R13, R12, R11 ;  /* 0x0000000c0d0e7389 */ /* 0x0000a400000c000b */
[----:B012---:R-:W-:Y:S01]  /*11650*/  ENDCOLLECTIVE ;  /* 0x000000000000791b */ /* 0x007fe20003800000 */
.L_x_12453:
[----:B------:R-:W-:Y:S05]  /*11660*/  BSYNC B0 ;  /* 0x0000000000007941 */ /* 0x000fea0003800000 */
.L_x_12452:
[----:B------:R-:W-:Y:S05]  /*11670*/  BRA `(.L_x_12454) ;  /* 0xffffffbc00907947 */ /* 0x000fea000383ffff */
.L_x_12364:
[----:B------:R-:W-:Y:S01]  /*11680*/  BSSY B0, `(.L_x_12455) ;  /* 0x0000006000007945 */ /* 0x000fe20003800000 */
[----:B------:R-:W-:-:S07]  /*11690*/  IMAD.MOV.U32 R15, RZ, RZ, -0x1 ;  /* 0xffffffffff0f7424 */ /* 0x000fce00078e00ff */
[----:B01----:R-:W-:Y:S05]  /*116a0*/  WARPSYNC.COLLECTIVE R15, `(.L_x_12456) ;  /* 0x000000000f0c7348 */ /* 0x003fea0003c00000 */
[----:B------:R-:W-:Y:S02]  /*116b0*/  ELECT P6, UR62, PT ;  /* 0x00000000003e782f */ /* 0x000fe400038c0000 */
[----:B------:R-:W-:Y:S01]  /*116c0*/  MOV R14, UR62 ;  /* 0x0000003e000e7c02 */ /* 0x000fe20008000f00 */
[----:B01----:R-:W-:Y:S10]  /*116d0*/  ENDCOLLECTIVE ;  /* 0x000000000000791b */ /* 0x003ff40003800000 */
.L_x_12456:
[----:B------:R-:W-:Y:S05]  /*116e0*/  BSYNC B0 ;  /* 0x0000000000007941 */ /* 0x000fea0003800000 */
.L_x_12455:
[----:B------:R-:W-:Y:S05]  /*116f0*/  BRA `(.L_x_12457) ;  /* 0xffffffbc00907947 */ /* 0x000fea000383ffff */
.L_x_12366:
[----:B0-----:R0:W2:Y:S02]  /*11700*/  SYNCS.PHASECHK.TRANS64.TRYWAIT P0, [R0+URZ+0x30840], R2 ;  /* 0x03084002000075a7 */ /* 0x0010a4000800017f */
[----:B--2---:R-:W-:Y:S05]  /*11710*/  @!P0 NANOSLEEP.SYNCS 0x989680 ;  /* 0x009896800000895d */ /* 0x004fea0003900000 */
[----:B------:R-:W2:Y:S02]  /*11720*/  @!P0 SYNCS.PHASECHK.TRANS64 P0, [R0+URZ+0x30840], R2 ;  /* 0x03084002000085a7 */ /* 0x000ea4000800007f */
[----:B--2---:R-:W-:Y:S05]  /*11730*/  @!P0 BRA `(.L_x_12366) ;  /* 0xfffffffc00f08947 */ /* 0x004fea000383ffff */
[----:B------:R-:W-:Y:S05]  /*11740*/  BRA `(.L_x_12458) ;  /* 0xffffffbc00e07947 */ /* 0x000fea000383ffff */
.L_x_12370:
[----:B------:R-:W2:Y:S01]  /*11750*/  LDL.LU R11, [R1+0x30] ;  /* 0x00003000010b7983 */ /* 0x000ea20000300800 */
[----:B------:R-:W-:Y:S01]  /*11760*/  IMAD.MOV.U32 R13, RZ, RZ, R4 ;  /* 0x000000ffff0d7224 */ /* 0x000fe200078e0004 */
[----:B------:R-:W-:Y:S01]  /*11770*/  MOV R15, 0xffffffff ;  /* 0xffffffff000f7802 */ /* 0x000fe20000000f00 */
[----:B------:R-:W-:Y:S02]  /*11780*/  IMAD.MOV.U32 R12, RZ, RZ, RZ ;  /* 0x000000ffff0c7224 */ /* 0x000fe400078e00ff */
        /* <DEDUP_REMOVED lines=8> */
.L_x_12459:
[----:B------:R-:W-:Y:S02]  /*11810*/  IMAD.MOV.U32 R13, RZ, RZ, R0 ;  /* 0x000000ffff0d7224 */ /* 0x000fe400078e0000 */
[----:B------:R-:W-:-:S07]  /*11820*/  IMAD.MOV.U32 R6, RZ, RZ, R14 ;  /* 0x000000ffff067224 */ /* 0x000fce00078e000e */
[----:B------:R-:W-:Y:S05]  /*11830*/  WARPSYNC.COLLECTIVE R15, `(.L_x_12460) ;  /* 0x000000000f087348 */ /* 0x000fea0003c00000 */
[----:B------:R0:W1:Y:S02]  /*11840*/  SHFL.IDX P6, R14, R13, R12, R11 ;  /* 0x0000000c0d0e7389 */ /* 0x00006400000c000b */
[----:B01----:R-:W-:Y:S01]  /*11850*/  ENDCOLLECTIVE ;  /* 0x000000000000791b */ /* 0x003fe20003800000 */
.L_x_12460:
[----:B------:R-:W-:Y:S01]  /*11860*/  MOV R13, R4 ;  /* 0x00000004000d7202 */ /* 0x000fe20000000f00 */
[----:B------:R-:W-:Y:S02]  /*11870*/  IMAD.MOV.U32 R12, RZ, RZ, 0x1 ;  /* 0x00000001ff0c7424 */ /* 0x000fe400078e00ff */
[----:B------:R-:W-:-:S07]  /*11880*/  IMAD.MOV.U32 R7, RZ, RZ, R14 ;  /* 0x000000ffff077224 */ /* 0x000fce00078e000e */
[----:B------:R-:W-:Y:S05]  /*11890*/  WARPSYNC.COLLECTIVE R15, `(.L_x_12461) ;  /* 0x000000000f087348 */ /* 0x000fea0003c00000 */
[----:B------:R0:W1:Y:S02]  /*118a0*/  SHFL.IDX P6, R14, R13, R12, R11 ;  /* 0x0000000c0d0e7389 */ /* 0x00006400000c000b */
[----:B01----:R-:W-:Y:S01]  /*118b0*/  ENDCOLLECTIVE ;  /* 0x000000000000791b */ /* 0x003fe20003800000 */
.L_x_12461:
        /* <DEDUP_REMOVED lines=9> */
[----:B------:R0:W-:Y:S01]  /*11950*/  @!P1 LDGSTS.E.BYPASS.LTC128B.128 [R10+0xc400], desc[UR38][R6.64], !P0 ;  /* 0x0c400000060a9fae */ /* 0x0001e2000c101d66 */
[----:B------:R-:W-:Y:S01]  /*11960*/  ISETP.GE.AND P1, PT, R8, R3, PT ;  /* 0x000000030800720c */ /* 0x000fe20003f26270 */
[----:B0-----:R-:W-:-:S12]  /*11970*/  IMAD.MOV.U32 R6, RZ, RZ, R14 ;  /* 0x000000ffff067224 */ /* 0x001fd800078e000e */
[----:B------:R-:W-:Y:S05]  /*11980*/  WARPSYNC.COLLECTIVE R15, `(.L_x_12462) ;  /* 0x000000000f087348 */ /* 0x000fea0003c00000 */
[----:B------:R0:W1:Y:S02]  /*11990*/  SHFL.IDX P6, R14, R13, R12, R11 ;  /* 0x0000000c0d0e7389 */ /* 0x00006400000c000b */
[----:B01----:R-:W-:Y:S01]  /*119a0*/  ENDCOLLECTIVE ;  /* 0x000000000000791b */ /* 0x003fe20003800000 */
.L_x_12462:
[----:B------:R-:W-:Y:S02]  /*119b0*/  IMAD.MOV.U32 R13, RZ, RZ, R4 ;  /* 0x000000ffff0d7224 */ /* 0x000fe400078e0004 */
[----:B------:R-:W-:Y:S02]  /*119c0*/  IMAD.MOV.U32 R12, RZ, RZ, 0x2 ;  /* 0x00000002ff0c7424 */ /* 0x000fe400078e00ff */
[----:B------:R-:W-:-:S07]  /*119d0*/  IMAD.MOV.U32 R7, RZ, RZ, R14 ;  /* 0x000000ffff077224 */ /* 0x000fce00078e000e */
[----:B------:R-:W-:Y:S05]  /*119e0*/  WARPSYNC.COLLECTIVE R15, `(.L_x_12463) ;  /* 0x000000000f087348 */ /* 0x000fea0003c00000 */
[----:B------:R0:W1:Y:S02]  /*119f0*/  SHFL.IDX P6, R14, R13, R12, R11 ;  /* 0x0000000c0d0e7389 */ /* 0x00006400000c000b */
[----:B01----:R-:W-:Y:S01]  /*11a00*/  ENDCOLLECTIVE ;  /* 0x000000000000791b */ /* 0x003fe20003800000 */
.L_x_12463:
        /* <DEDUP_REMOVED lines=9> */
[----:B------:R0:W-:Y:S02]  /*11aa0*/  @!P1 LDGSTS.E.BYPASS.LTC128B.128 [R10+0xcc00], desc[UR38][R6.64], !P0 ;  /* 0x0cc00000060a9fae */ /* 0x0001e4000c101d66 */
[----:B0-----:R-:W-:-:S04]  /*11ab0*/  IADD3 R6, R25, 0x20, RZ ;  /* 0x0000002019067810 */ /* 0x001fc80007ffe0ff */
[----:B------:R-:W-:Y:S01]  /*11ac0*/  ISETP.GE.AND P1, PT, R6, R3, PT ;  /* 0x000000030600720c */ /* 0x000fe20003f26270 */
[----:B------:R-:W-:-:S12]  /*11ad0*/  IMAD.MOV.U32 R6, RZ, RZ, R14 ;  /* 0x000000ffff067224 */ /* 0x000fd800078e000e */
[----:B------:R-:W-:Y:S05]  /*11ae0*/  WARPSYNC.COLLECTIVE R15, `(.L_x_12464) ;  /* 0x000000000f087348 */ /* 0x000fea0003c00000 */
[----:B------:R0:W1:Y:S02]  /*11af0*/  SHFL.IDX P6, R14, R13, R12, R11 ;  /* 0x0000000c0d0e7389 */ /* 0x00006400000c000b */
[----:B01----:R-:W-:Y:S01]  /*11b00*/  ENDCOLLECTIVE ;  /* 0x000000000000791b */ /* 0x003fe20003800000 */
.L_x_12464:
[----:B------:R-:W-:Y:S02]  /*11b10*/  IMAD.MOV.U32 R13, RZ, RZ, R4 ;  /* 0x000000ffff0d7224 */ /* 0x000fe400078e0004 */
[----:B------:R-:W-:Y:S02]  /*11b20*/  IMAD.MOV.U32 R12, RZ, RZ, 0x3 ;  /* 0x00000003ff0c7424 */ /* 0x000fe400078e00ff */
[----:B------:R-:W-:-:S07]  /*11b30*/  IMAD.MOV.U32 R7, RZ, RZ, R14 ;  /* 0x000000ffff077224 */ /* 0x000fce00078e000e */
[----:B------:R-:W-:Y:S05]  /*11b40*/  WARPSYNC.COLLECTIVE R15, `(.L_x_12465) ;  /* 0x000000000f087348 */ /* 0x000fea0003c00000 */
[----:B------:R0:W1:Y:S02]  /*11b50*/  SHFL.IDX P6, R14, R13, R12, R11 ;  /* 0x0000000c0d0e7389 */ /* 0x00006400000c000b */
[----:B01----:R-:W-:Y:S01]  /*11b60*/  ENDCOLLECTIVE ;  /* 0x000000000000791b */ /* 0x003fe20003800000 */
.L_x_12465:
[----:B------:R-:W-:-:S04]  /*11b70*/  @!P1 LEA R7, P2, R20, R7, 0x1 ;  /* 0x0000000714079211 */ /* 0x000fc800078408ff */
[----:B------:R-:W-:-:S04]  /*11b80*/  @!P1 IADD3.X R6, RZ, R6, RZ, P2, !PT ;  /* 0x00000006ff069210 */ /* 0x000fc800017fe4ff */
        /* <DEDUP_REMOVED lines=8> */
[----:B0-----:R-:W-:-:S05]  /*11c10*/  VIADD R6, R25, 0x30 ;  /* 0x0000003019067836 */ /* 0x001fca0000000000 */
[----:B------:R-:W-:Y:S01]  /*11c20*/  ISETP.GE.AND P1, PT, R6, R3, PT ;  /* 0x000000030600720c */ /* 0x000fe20003f26270 */
[----:B------:R-:W-:-:S12]  /*11c30*/  IMAD.MOV.U32 R6, RZ, RZ, R14 ;  /* 0x000000ffff067224 */ /* 0x000fd800078e000e */
[----:B------:R-:W-:Y:S05]  /*11c40*/  WARPSYNC.COLLECTIVE R15, `(.L_x_12466) ;  /* 0x000000000f087348 */ /* 0x000fea0003c00000 */
[----:B------:R0:W1:Y:S02]  /*11c50*/  SHFL.IDX P6, R14, R13, R12, R11 ;  /* 0x0000000c0d0e7389 */ /* 0x00006400000c000b */
[----:B01----:R-:W-:Y:S01]  /*11c60*/  ENDCOLLECTIVE ;  /* 0x000000000000791b */ /* 0x003fe20003800000 */
.L_x_12466:
[----:B------:R-:W-:Y:S02]  /*11c70*/  IMAD.MOV.U32 R13, RZ, RZ, R4 ;  /* 0x000000ffff0d7224 */ /* 0x000fe400078e0004 */
[----:B------:R-:W-:Y:S01]  /*11c80*/  IMAD.MOV.U32 R12, RZ, RZ, 0x4 ;  /* 0x00000004ff0c7424 */ /* 0x000fe200078e00ff */
[----:B------:R-:W-:-:S07]  /*11c90*/  MOV R7, R14 ;  /* 0x0000000e00077202 */ /* 0x000fce0000000f00 */
[----:B------:R-:W-:Y:S05]  /*11ca0*/  WARPSYNC.COLLECTIVE R15, `(.L_x_12467) ;  /* 0x000000000f087348 */ /* 0x000fea0003c00000 */
[----:B------:R0:W1:Y:S02]  /*11cb0*/  SHFL.IDX P6, R14, R13, R12, R11 ;  /* 0x0000000c0d0e7389 */ /* 0x00006400000c000b */
[----:B01----:R-:W-:Y:S01]  /*11cc0*/  ENDCOLLECTIVE ;  /* 0x000000000000791b */ /* 0x003fe20003800000 */
.L_x_12467:
        /* <DEDUP_REMOVED lines=16> */
.L_x_12468:
[----:B------:R-:W-:Y:S02]  /*11dd0*/  IMAD.MOV.U32 R13, RZ, RZ, R4 ;  /* 0x000000ffff0d7224 */ /* 0x000fe400078e0004 */
[----:B------:R-:W-:Y:S02]  /*11de0*/  IMAD.MOV.U32 R12, RZ, RZ, 0x5 ;  /* 0x00000005ff0c7424 */ /* 0x000fe400078e00ff */
[----:B------:R-:W-:-:S07]  /*11df0*/  IMAD.MOV.U32 R7, RZ, RZ, R14 ;  /* 0x000000ffff077224 */ /* 0x000fce00078e000e */
[----:B------:R-:W-:Y:S05]  /*11e00*/  WARPSYNC.COLLECTIVE R15, `(.L_x_12469) ;  /* 0x000000000f087348 */ /* 0x000fea0003c00000 */
[----:B------:R0:W1:Y:S02]  /*11e10*/  SHFL.IDX P6, R14, R13, R12, R11 ;  /* 0x0000000c0d0e7389 */ /* 0x00006400000c000b */
[----:B01----:R-:W-:Y:S01]  /*11e20*/  ENDCOLLECTIVE ;  /* 0x000000000000791b */ /* 0x003fe20003800000 */
.L_x_12469:
        /* <DEDUP_REMOVED lines=11> */
[----:B------:R-:W-:Y:S02]  /*11ee0*/  ISETP.GE.AND P1, PT, R6, R3, PT ;  /* 0x000000030600720c */ /* 0x000fe40003f26270 */
[----:B------:R-:W-:-:S11]  /*11ef0*/  MOV R6, R14 ;  /* 0x0000000e00067202 */ /* 0x000fd60000000f00 */
[----:B------:R-:W-:Y:S05]  /*11f00*/  WARPSYNC.COLLECTIVE R15, `(.L_x_12470) ;  /* 0x000000000f087348 */ /* 0x000fea0003c00000 */
[----:B------:R0:W1:Y:S02]  /*11f10*/  SHFL.IDX P6, R14, R13, R12, R11 ;  /* 0x0000000c0d0e7389 */ /* 0x00006400000c000b */
[----:B01----:R-:W-:Y:S01]  /*11f20*/  ENDCOLLECTIVE ;  /* 0x000000000000791b */ /* 0x003fe20003800000 */
.L_x_12470:
[----:B------:R-:W-:Y:S01]  /*11f30*/  IMAD.MOV.U32 R13, RZ, RZ, R4 ;  /* 0x000000ffff0d7224 */ /* 0x000fe200078e0004 */
[----:B------:R-:W-:Y:S01]  /*11f40*/  MOV R12, 0x6 ;  /* 0x00000006000c7802 */ /* 0x000fe20000000f00 */
[----:B------:R-:W-:-:S07]  /*11f50*/  IMAD.MOV.U32 R7, RZ, RZ, R14 ;  /* 0x000000ffff077224 */ /* 0x000fce00078e000e */
[----:B------:R-:W-:Y:S05]  /*11f60*/  WARPSYNC.COLLECTIVE R15, `(.L_x_12471) ;  /* 0x000000000f087348 */ /* 0x000fea0003c00000 */
[----:B------:R0:W1:Y:S02]  /*11f70*/  SHFL.IDX P6, R14, R13, R12, R11 ;  /* 0x0000000c0d0e7389 */ /* 0x00006400000c000b */
[----:B01----:R-:W-:Y:S01]  /*11f80*/  ENDCOLLECTIVE ;  /* 0x000000000000791b */ /* 0x003fe20003800000 */
.L_x_12471:
        /* <DEDUP_REMOVED lines=16> */
.L_x_12472:
[----:B------:R-:W-:Y:S01]  /*12090*/  IMAD.MOV.U32 R13, RZ, RZ, R4 ;  /* 0x000000ffff0d7224 */ /* 0x000fe200078e0004 */
[----:B------:R-:W-:Y:S01]  /*120a0*/  MOV R12, 0x7 ;  /* 0x00000007000c7802 */ /* 0x000fe20000000f00 */
[----:B------:R-:W-:-:S07]  /*120b0*/  IMAD.MOV.U32 R7, RZ, RZ, R14 ;  /* 0x000000ffff077224 */ /* 0x000fce00078e000e */
[----:B------:R-:W-:Y:S05]  /*120c0*/  WARPSYNC.COLLECTIVE R15, `(.L_x_12473) ;  /* 0x000000000f087348 */ /* 0x000fea0003c00000 */
[----:B------:R0:W1:Y:S02]  /*120d0*/  SHFL.IDX P6, R14, R13, R12, R11 ;  /* 0x0000000c0d0e7389 */ /* 0x00006400000c000b */
[----:B01----:R-:W-:Y:S01]  /*120e0*/  ENDCOLLECTIVE ;  /* 0x000000000000791b */ /* 0x003fe20003800000 */
.L_x_12473:
[----:B------:R-:W-:-:S05]  /*120f0*/  @!P1 LEA R7, P2, R20, R7, 0x1 ;  /* 0x0000000714079211 */ /* 0x000fca00078408ff */
[----:B------:R-:W-:-:S05]  /*12100*/  @!P1 IMAD.X R6, RZ, RZ, R6, P2 ;  /* 0x000000ffff069224 */ /* 0x000fca00010e0606 */
[-C--:B------:R-:W-:Y:S01]  /*12110*/  @!P1 LOP3.LUT R7, R7, R6.reuse, RZ, 0x3c, !PT ;  /* 0x0000000607079212 */ /* 0x080fe200078e3cff */
[----:B------:R-:W-:Y:S02]  /*12120*/  IMAD.MOV.U32 R13, RZ, RZ, R0 ;  /* 0x000000ffff0d7224 */ /* 0x000fe400078e0000 */
[----:B------:R-:W-:Y:S01]  /*12130*/  VIADD R0, R25, 0x70 ;  /* 0x0000007019007836 */ /* 0x000fe20000000000 */
[----:B------:R-:W-:-:S04]  /*12140*/  @!P1 LOP3.LUT R6, R7, R6, RZ, 0x3c, !PT ;  /* 0x0000000607069212 */ /* 0x000fc800078e3cff */
[----:B------:R-:W-:Y:S01]  /*12150*/  @!P1 LOP3.LUT R7, R7, R6, RZ, 0x3c, !PT ;  /* 0x0000000607079212 */ /* 0x000fe200078e3cff */
[----:B------:R-:W-:-:S07]  /*12160*/  IMAD.MOV.U32 R4, RZ, RZ, R14 ;  /* 0x000000ffff047224 */ /* 0x000fce00078e000e */
[----:B------:R-:W-:Y:S05]  /*12170*/  WARPSYNC.COLLECTIVE R15, `(.L_x_12474) ;  /* 0x000000000f087348 */ /* 0x000fea0003c00000 */
[----:B------:R0:W1:Y:S02]  /*12180*/  SHFL.IDX P6, R14, R13, R12, R11 ;  /* 0x0000000c0d0e7389 */ /* 0x00006400000c000b */
[----:B01----:R-:W-:Y:S01]  /*12190*/  ENDCOLLECTIVE ;  /* 0x000000000000791b */ /* 0x003fe20003800000 */
.L_x_12474:
[----:B------:R-:W-:Y:S01]  /*121a0*/  @!PT LDS RZ, [RZ] ;  /* 0x00000000fffff984 */ /* 0x000fe20000000800 */
[----:B------:R-:W-:Y:S01]  /*121b0*/  @!PT LDS RZ, [RZ] ;  /* 0x00000000fffff984 */ /* 0x000fe20000000800 */
[----:B------:R-:W-:Y:S01]  /*121c0*/  @!PT LDS RZ, [RZ] ;  /* 0x00000000fffff984 */ /* 0x000fe20000000800 */
[----:B------:R0:W-:Y:S01]  /*121d0*/  @!P1 LDGSTS.E.BYPASS.LTC128B.128 [R10+0xf400], desc[UR38][R6.64], !P0 ;  /* 0x0f400000060a9fae */ /* 0x0001e2000c101d66 */
[----:B------:R-:W-:Y:S01]  /*121e0*/  ISETP.GE.AND P1, PT, R0, R3, PT ;  /* 0x000000030000720c */ /* 0x000fe20003f26270 */
[----:B------:R-:W-:-:S05]  /*121f0*/  VIADD R0, R25, 0x80 ;  /* 0x0000008019007836 */ /* 0x000fca0000000000 */
[----:B------:R-:W-:Y:S01]  /*12200*/  ISETP.GE.AND P2, PT, R0, R3, PT ;  /* 0x000000030000720c */ /* 0x000fe20003f46270 */
[----:B------:R-:W-:Y:S02]  /*12210*/  IMAD.MOV.U32 R13, RZ, RZ, R2 ;  /* 0x000000ffff0d7224 */ /* 0x000fe400078e0002 */
[----:B------:R-:W-:Y:S02]  /*12220*/  IMAD.MOV.U32 R12, RZ, RZ, RZ ;  /* 0x000000ffff0c7224 */ /* 0x000fe400078e00ff */
[----:B0-----:R-:W-:-:S08]  /*12230*/  IMAD.MOV.U32 R6, RZ, RZ, R14 ;  /* 0x000000ffff067224 */ /* 0x001fd000078e000e */
[----:B------:R-:W-:Y:S05]  /*12240*/  WARPSYNC.COLLECTIVE R15, `(.L_x_12475) ;  /* 0x000000000f087348 */ /* 0x000fea0003c00000 */
[----:B------:R0:W1:Y:S02]  /*12250*/  SHFL.IDX P6, R14, R13, R12, R11 ;  /* 0x0000000c0d0e7389 */ /* 0x00006400000c000b */
[----:B01----:R-:W-:Y:S01]  /*12260*/  ENDCOLLECTIVE ;  /* 0x000000000000791b */ /* 0x003fe20003800000 */
.L_x_12475:
[----:B------:R-:W-:-:S05]  /*12270*/  @!P1 LEA R6, P3, R20, R6, 0x1 ;  /* 0x0000000614069211 */ /* 0x000fca00078608ff */
[----:B------:R-:W-:-:S05]  /*12280*/  @!P1 IMAD.X R4, RZ, RZ, R4, P3 ;  /* 0x000000ffff049224 */ /* 0x000fca00018e0604 */
[----:B------:R-:W-:Y:S01]  /*12290*/  @!P1 MOV R7, R4 ;  /* 0x0000000400079202 */ /* 0x000fe20000000f00 */
[----:B------:R-:W-:Y:S02]  /*122a0*/  IMAD.MOV.U32 R13, RZ, RZ, R5 ;  /* 0x000000ffff0d7224 */ /* 0x000fe400078e0005 */
[----:B------:R-:W-:Y:S02]  /*122b0*/  VIADD R4, R25, 0xa0 ;  /* 0x000000a019047836 */ /* 0x000fe40000000000 */
[----:B------:R-:W-:Y:S01]  /*122c0*/  @!PT LDS RZ, [RZ] ;  /* 0x00000000fffff984 */ /* 0x000fe20000000800 */
[----:B------:R-:W-:Y:S01]  /*122d0*/  @!PT LDS RZ, [RZ] ;  /* 0x00000000fffff984 */ /* 0x000fe20000000800 */
[----:B------:R-:W-:Y:S01]  /*122e0*/  @!PT LDS RZ, [RZ] ;  /* 0x00000000fffff984 */ /* 0x000fe20000000800 */
[----:B------:R0:W-:Y:S01]  /*122f0*/  @!P1 LDGSTS.E.BYPASS.LTC128B.128 [R10+0xfc00], desc[UR38][R6.64], !P0 ;  /* 0x0fc00000060a9fae */ /* 0x0001e2000c101d66 */
[----:B------:R-:W-:-:S07]  /*12300*/  IMAD.MOV.U32 R0, RZ, RZ, R14 ;  /* 0x000000ffff007224 */ /* 0x000fce00078e000e */
[----:B0-----:R-:W-:Y:S05]  /*12310*/  WARPSYNC.COLLECTIVE R15, `(.L_x_12476) ;  /* 0x000000000f087348 */ /* 0x001fea0003c00000 */
[----:B------:R1:W2:Y:S02]  /*12320*/  SHFL.IDX P6, R14, R13, R12, R11 ;  /* 0x0000000c0d0e7389 */ /* 0x0002a400000c000b */
[----:B012---:R-:W-:Y:S01]  /*12330*/  ENDCOLLECTIVE ;  /* 0x000000000000791b */ /* 0x007fe20003800000 */
.L_x_12476:
[----:B------:R-:W-:Y:S02]  /*12340*/  IMAD.MOV.U32 R13, RZ, RZ, R2 ;  /* 0x000000ffff0d7224 */ /* 0x000fe400078e0002 */
[----:B------:R-:W-:Y:S01]  /*12350*/  IMAD.MOV.U32 R12, RZ, RZ, 0x1 ;  /* 0x00000001ff0c7424 */ /* 0x000fe200078e00ff */
[----:B------:R-:W-:-:S07]  /*12360*/  MOV R8, R14 ;  /* 0x0000000e00087202 */ /* 0x000fce0000000f00 */
[----:B------:R-:W-:Y:S05]  /*12370*/  WARPSYNC.COLLECTIVE R15, `(.L_x_12477) ;  /* 0x000000000f087348 */ /* 0x000fea0003c00000 */
[----:B------:R0:W1:Y:S02]  /*12380*/  SHFL.IDX P6, R14, R13, R12, R11 ;  /* 0x0000000c0d0e7389 */ /* 0x00006400000c000b */
[----:B01----:R-:W-:Y:S01]  /*12390*/  ENDCOLLECTIVE ;  /* 0x000000000000791b */ /* 0x003fe20003800000 */
.L_x_12477:
        /* <DEDUP_REMOVED lines=8> */
[----:B------:R0:W-:Y:S02]  /*12420*/  @!P2 LDGSTS.E.BYPASS.LTC128B.128 [R10+0x10400], desc[UR38][R6.64], !P0 ;  /* 0x10400000060aafae */ /* 0x0001e4000c101d66 */
[----:B------:R-:W-:Y:S02]  /*12430*/  ISETP.GE.AND P1, PT, R0, R3, PT ;  /* 0x000000030000720c */ /* 0x000fe40003f26270 */
[----:B------:R-:W-:-:S11]  /*12440*/  MOV R0, R14 ;  /* 0x0000000e00007202 */ /* 0x000fd60000000f00 */
[----:B0-----:R-:W-:Y:S05]  /*12450*/  WARPSYNC.COLLECTIVE R15, `(.L_x_12478) ;  /* 0x000000000f087348 */ /* 0x001fea0003c00000 */
[----:B------:R1:W2:Y:S02]  /*12460*/  SHFL.IDX P6, R14, R13, R12, R11 ;  /* 0x0000000c0d0e7389 */ /* 0x0002a400000c000b */
[----:B012---:R-:W-:Y:S01]  /*12470*/  ENDCOLLECTIVE ;  /* 0x000000000000791b */ /* 0x007fe20003800000 */
.L_x_12478:
[----:B------:R-:W-:Y:S01]  /*12480*/  IMAD.MOV.U32 R13, RZ, RZ, R2 ;  /* 0x000000ffff0d7224 */ /* 0x000fe200078e0002 */
[----:B------:R-:W-:Y:S01]  /*12490*/  MOV R12, 0x2 ;  /* 0x00000002000c7802 */ /* 0x000fe20000000f00 */
[----:B------:R-:W-:-:S07]  /*124a0*/  IMAD.MOV.U32 R6, RZ, RZ, R14 ;  /* 0x000000ffff067224 */ /* 0x000fce00078e000e */
[----:B------:R-:W-:Y:S05]  /*124b0*/  WARPSYNC.COLLECTIVE R15, `(.L_x_12479) ;  /* 0x000000000f087348 */ /* 0x000fea0003c00000 */
[----:B------:R0:W1:Y:S02]  /*124c0*/  SHFL.IDX P6, R14, R13, R12, R11 ;  /* 0x0000000c0d0e7389 */ /* 0x00006400000c000b */
[----:B01----:R-:W-:Y:S01]  /*124d0*/  ENDCOLLECTIVE ;  /* 0x000000000000791b */ /* 0x003fe20003800000 */
.L_x_12479:
[----:B------:R-:W-:-:S05]  /*124e0*/  @!P1 LEA R6, P2, R20, R6, 0x1 ;  /* 0x0000000614069211 */ /* 0x000fca00078408ff */
[----:B------:R-:W-:-:S04]  /*124f0*/  @!P1 IMAD.X R0, RZ, RZ, R0, P2 ;  /* 0x000000ffff009224 */ /* 0x000fc800010e0600 */
[----:B------:R-:W-:Y:S02]  /*12500*/  @!P1 IMAD.MOV.U32 R7, RZ, RZ, R0 ;  /* 0x000000ffff079224 */ /* 0x000fe400078e0000 */
[----:B------:R-:W-:-:S03]  /*12510*/  IMAD.MOV.U32 R13, RZ, RZ, R5 ;  /* 0x000000ffff0d7224 */ /* 0x000fc600078e0005 */
[----:B------:R-:W-:Y:S01]  /*12520*/  @!PT LDS RZ, [RZ] ;  /* 0x00000000fffff984 */ /* 0x000fe20000000800 */
[----:B------:R-:W-:Y:S01]  /*12530*/  @!PT LDS RZ, [RZ] ;  /* 0x00000000fffff984 */ /* 0x000fe20000000800 */
[----:B------:R-:W-:Y:S01]  /*12540*/  @!PT LDS RZ, [RZ] ;  /* 0x00000000fffff984 */ /* 0x000fe20000000800 */
[----:B------:R0:W-:Y:S01]  /*12550*/  @!P1 LDGSTS.E.BYPASS.LTC128B.128 [R10+0x10c00], desc[UR38][R6.64], !P0 ;  /* 0x10c00000060a9fae */ /* 0x0001e2000c101d66 */
[----:B------:R-:W-:Y:S01]  /*12560*/  ISETP.GE.AND P1, PT, R4, R3, PT ;  /* 0x000000030400720c */ /* 0x000fe20003f26270 */
[----:B------:R-:W-:-:S12]  /*12570*/  IMAD.MOV.U32 R0, RZ, RZ, R14 ;  /* 0x000000ffff007224 */ /* 0x000fd800078e000e */
[----:B0-----:R-:W-:Y:S05]  /*12580*/  WARPSYNC.COLLECTIVE R15, `(.L_x_12480) ;  /* 0x000000000f087348 */ /* 0x001fea0003c00000 */
[----:B------:R1:W2:Y:S02]  /*12590*/  SHFL.IDX P6, R14, R13, R12, R11 ;  /* 0x0000000c0d0e7389 */ /* 0x0002a400000c000b */
[----:B012---:R-:W-:Y:S01]  /*125a0*/  ENDCOLLECTIVE ;  /* 0x000000000000791b */ /* 0x007fe20003800000 */
.L_x_12480:
[----:B------:R-:W-:Y:S02]  /*125b0*/  IMAD.MOV.U32 R13, RZ, RZ, R2 ;  /* 0x000000ffff0d7224 */ /* 0x000fe400078e0002 */
[----:B------:R-:W-:Y:S02]  /*125c0*/  IMAD.MOV.U32 R12, RZ, RZ, 0x3 ;  /* 0x00000003ff0c7424 */ /* 0x000fe400078e00ff */
[----:B------:R-:W-:-:S07]  /*125d0*/  IMAD.MOV.U32 R6, RZ, RZ, R14 ;  /* 0x000000ffff067224 */ /* 0x000fce00078e000e */
[----:B------:R-:W-:Y:S05]  /*125e0*/  WARPSYNC.COLLECTIVE R15, `(.L_x_12481) ;  /* 0x000000000f087348 */ /* 0x000fea0003c00000 */
[----:B------:R0:W1:Y:S02]  /*125f0*/  SHFL.IDX P6, R14, R13, R12, R11 ;  /* 0x0000000c0d0e7389 */ /* 0x00006400000c000b */
[----:B01----:R-:W-:Y:S01]  /*12600*/  ENDCOLLECTIVE ;  /* 0x000000000000791b */ /* 0x003fe20003800000 */
.L_x_12481:
[----:B------:R-:W-:-:S05]  /*12610*/  @!P1 LEA R6, P2, R20, R6, 0x1 ;  /* 0x0000000614069211 */ /* 0x000fca00078408ff */
[----:B------:R-:W-:-:S05]  /*12620*/  @!P1 IMAD.X R0, RZ, RZ, R0, P2 ;  /* 0x000000ffff009224 */ /* 0x000fca00010e0600 */
[----:B------:R-:W-:Y:S01]  /*12630*/  @!P1 MOV R7, R0 ;  /* 0x0000000000079202 */ /* 0x000fe20000000f00 */
[----:B------:R-:W-:-:S04]  /*12640*/  IMAD.MOV.U32 R13, RZ, RZ, R5 ;  /* 0x000000ffff0d7224 */ /* 0x000fc800078e0005 */
        /* <DEDUP_REMOVED lines=8> */
.L_x_12482:
[----:B------:R-:W-:Y:S01]  /*126d0*/  IMAD.MOV.U32 R2, RZ, RZ, R14 ;  /* 0x000000ffff027224 */ /* 0x000fe200078e000e */
[----:B------:R-:W-:Y:S06]  /*126e0*/  BRA `(.L_x_12483) ;  /* 0xffffffbc00e47947 */ /* 0x000fec000383ffff */
.L_x_12373:
[----:B0-----:R0:W1:Y:S02]  /*126f0*/  SYNCS.PHASECHK.TRANS64.TRYWAIT P0, [R17+URZ+0x30820], R0 ;  /* 0x03082000110075a7 */ /* 0x001064000800017f */
[----:B-1----:R-:W-:Y:S05]  /*12700*/  @!P0 NANOSLEEP.SYNCS 0x989680 ;  /* 0x009896800000895d */ /* 0x002fea0003900000 */
[----:B------:R-:W1:Y:S02]  /*12710*/  @!P0 SYNCS.PHASECHK.TRANS64 P0, [R17+URZ+0x30820], R0 ;  /* 0x03082000110085a7 */ /* 0x000e64000800007f */
[----:B-1----:R-:W-:Y:S05]  /*12720*/  @!P0 BRA `(.L_x_12373) ;  /* 0xfffffffc00f08947 */ /* 0x002fea000383ffff */
[----:B------:R-:W-:Y:S05]  /*12730*/  BRA `(.L_x_12484) ;  /* 0xffffffc000447947 */ /* 0x000fea000383ffff */
.L_x_12382:
[----:B0-----:R0:W1:Y:S02]  /*12740*/  SYNCS.PHASECHK.TRANS64.TRYWAIT P0, [R4+URZ+0x30840], R2 ;  /* 0x03084002040075a7 */ /* 0x001064000800017f */
[----:B-1----:R-:W-:Y:S05]  /*12750*/  @!P0 NANOSLEEP.SYNCS 0x989680 ;  /* 0x009896800000895d */ /* 0x002fea0003900000 */
[----:B------:R-:W1:Y:S02]  /*12760*/  @!P0 SYNCS.PHASECHK.TRANS64 P0, [R4+URZ+0x30840], R2 ;  /* 0x03084002040085a7 */ /* 0x000e64000800007f */
[----:B-1----:R-:W-:Y:S05]  /*12770*/  @!P0 BRA `(.L_x_12382) ;  /* 0xfffffffc00f08947 */ /* 0x002fea000383ffff */
[----:B------:R-:W-:Y:S05]  /*12780*/  BRA `(.L_x_12485) ;  /* 0xffffffc400147947 */ /* 0x000fea000383ffff */
.L_x_12387:
[----:B0-----:R0:W1:Y:S02]  /*12790*/  SYNCS.PHASECHK.TRANS64.TRYWAIT P0, [R3+URZ+0x60], R2 ;  /* 0x00006002030075a7 */ /* 0x001064000800017f */
[----:B-1----:R-:W-:Y:S05]  /*127a0*/  @!P0 NANOSLEEP.SYNCS 0x989680 ;  /* 0x009896800000895d */ /* 0x002fea0003900000 */
[----:B------:R-:W1:Y:S02]  /*127b0*/  @!P0 SYNCS.PHASECHK.TRANS64 P0, [R3+URZ+0x60], R2 ;  /* 0x00006002030085a7 */ /* 0x000e64000800007f */
[----:B-1----:R-:W-:Y:S05]  /*127c0*/  @!P0 BRA `(.L_x_12387) ;  /* 0xfffffffc00f08947 */ /* 0x002fea000383ffff */
[----:B------:R-:W-:Y:S05]  /*127d0*/  BRA `(.L_x_12486) ;  /* 0xffffffc400a07947 */ /* 0x000fea000383ffff */
.L_x_12395:
[----:B-1----:R1:W2:Y:S02]  /*127e0*/  SYNCS.PHASECHK.TRANS64.TRYWAIT P0, [R2+URZ+0x30840], R3 ;  /* 0x03084003020075a7 */ /* 0x0022a4000800017f */
[----:B--2---:R-:W-:Y:S05]  /*127f0*/  @!P0 NANOSLEEP.SYNCS 0x989680 ;  /* 0x009896800000895d */ /* 0x004fea0003900000 */
[----:B------:R-:W2:Y:S02]  /*12800*/  @!P0 SYNCS.PHASECHK.TRANS64 P0, [R2+URZ+0x30840], R3 ;  /* 0x03084003020085a7 */ /* 0x000ea4000800007f */
[----:B--2---:R-:W-:Y:S05]  /*12810*/  @!P0 BRA `(.L_x_12395) ;  /* 0xfffffffc00f08947 */ /* 0x004fea000383ffff */
[----:B------:R-:W-:Y:S05]  /*12820*/  BRA `(.L_x_12487) ;  /* 0xffffffc800e07947 */ /* 0x000fea000383ffff */
.L_x_12400:
[----:B0-----:R0:W1:Y:S02]  /*12830*/  SYNCS.PHASECHK.TRANS64.TRYWAIT P0, [R10+URZ+0x60], R28 ;  /* 0x0000601c0a0075a7 */ /* 0x001064000800017f */
[----:B-1----:R-:W-:Y:S05]  /*12840*/  @!P0 NANOSLEEP.SYNCS 0x989680 ;  /* 0x009896800000895d */ /* 0x002fea0003900000 */
[----:B------:R-:W1:Y:S02]  /*12850*/  @!P0 SYNCS.PHASECHK.TRANS64 P0, [R10+URZ+0x60], R28 ;  /* 0x0000601c0a0085a7 */ /* 0x000e64000800007f */
[----:B-1----:R-:W-:Y:S05]  /*12860*/  @!P0 BRA `(.L_x_12400) ;  /* 0xfffffffc00f08947 */ /* 0x002fea000383ffff */
[----:B------:R-:W-:Y:S05]  /*12870*/  BRA `(.L_x_12488) ;  /* 0xffffffcc006c7947 */ /* 0x000fea000383ffff */
.L_x_12408:
[----:B-1----:R1:W2:Y:S02]  /*12880*/  SYNCS.PHASECHK.TRANS64.TRYWAIT P0, [R2+URZ+0x30840], R3 ;  /* 0x03084003020075a7 */ /* 0x0022a4000800017f */
[----:B--2---:R-:W-:Y:S05]  /*12890*/  @!P0 NANOSLEEP.SYNCS 0x989680 ;  /* 0x009896800000895d */ /* 0x004fea0003900000 */
[----:B------:R-:W2:Y:S02]  /*128a0*/  @!P0 SYNCS.PHASECHK.TRANS64 P0, [R2+URZ+0x30840], R3 ;  /* 0x03084003020085a7 */ /* 0x000ea4000800007f */
[----:B--2---:R-:W-:Y:S05]  /*128b0*/  @!P0 BRA `(.L_x_12408) ;  /* 0xfffffffc00f08947 */ /* 0x004fea000383ffff */
[----:B------:R-:W-:Y:S05]  /*128c0*/  BRA `(.L_x_12489) ;  /* 0xffffffd0007c7947 */ /* 0x000fea000383ffff */
.L_x_12413:
[----:B0-----:R0:W1:Y:S02]  /*128d0*/  SYNCS.PHASECHK.TRANS64.TRYWAIT P0, [R7+URZ+0x60], R2 ;  /* 0x00006002070075a7 */ /* 0x001064000800017f */
[----:B-1----:R-:W-:Y:S05]  /*128e0*/  @!P0 NANOSLEEP.SYNCS 0x989680 ;  /* 0x009896800000895d */ /* 0x002fea0003900000 */
[----:B------:R-:W1:Y:S02]  /*128f0*/  @!P0 SYNCS.PHASECHK.TRANS64 P0, [R7+URZ+0x60], R2 ;  /* 0x00006002070085a7 */ /* 0x000e64000800007f */
[----:B-1----:R-:W-:Y:S05]  /*12900*/  @!P0 BRA `(.L_x_12413) ;  /* 0xfffffffc00f08947 */ /* 0x002fea000383ffff */
[----:B------:R-:W-:Y:S05]  /*12910*/  BRA `(.L_x_12490) ;  /* 0xffffffd4000c7947 */ /* 0x000fea000383ffff */
.L_x_12423:
[----:B0-----:R0:W1:Y:S02]  /*12920*/  SYNCS.PHASECHK.TRANS64.TRYWAIT P0, [R3+URZ+0x30860], R0 ;  /* 0x03086000030075a7 */ /* 0x001064000800017f */
[----:B-1----:R-:W-:Y:S05]  /*12930*/  @!P0 NANOSLEEP.SYNCS 0x989680 ;  /* 0x009896800000895d */ /* 0x002fea0003900000 */
[----:B------:R-:W1:Y:S02]  /*12940*/  @!P0 SYNCS.PHASECHK.TRANS64 P0, [R3+URZ+0x30860], R0 ;  /* 0x03086000030085a7 */ /* 0x000e64000800007f */
[----:B-1----:R-:W-:Y:S05]  /*12950*/  @!P0 BRA `(.L_x_12423) ;  /* 0xfffffffc00f08947 */ /* 0x002fea000383ffff */
[----:B------:R-:W-:Y:S05]  /*12960*/  BRA `(.L_x_12491) ;  /* 0xffffffd8000c7947 */ /* 0x000fea000383ffff */
.L_x_12429:
[----:B------:R-:W-:Y:S01]  /*12970*/  BSSY B0, `(.L_x_12492) ;  /* 0x0000008000007945 */ /* 0x000fe20003800000 */
[----:B------:R-:W-:Y:S01]  /*12980*/  MOV R13, R24 ;  /* 0x00000018000d7202 */ /* 0x000fe20000000f00 */
[----:B------:R-:W-:Y:S02]  /*12990*/  IMAD.MOV.U32 R12, RZ, RZ, RZ ;  /* 0x000000ffff0c7224 */ /* 0x000fe400078e00ff */
[----:B------:R-:W-:Y:S02]  /*129a0*/  IMAD.MOV.U32 R11, RZ, RZ, 0x1f ;  /* 0x0000001fff0b7424 */ /* 0x000fe400078e00ff */
[----:B------:R-:W-:-:S07]  /*129b0*/  IMAD.MOV.U32 R15, RZ, RZ, -0x1 ;  /* 0xffffffffff0f7424 */ /* 0x000fce00078e00ff */
[----:B-1----:R-:W-:Y:S05]  /*129c0*/  WARPSYNC.COLLECTIVE R15, `(.L_x_12493) ;  /* 0x000000000f087348 */ /* 0x002fea0003c00000 */
[----:B------:R0:W2:Y:S02]  /*129d0*/  SHFL.IDX P6, R14, R13, R12, R11 ;  /* 0x0000000c0d0e7389 */ /* 0x0000a400000c000b */
[----:B012---:R-:W-:Y:S01]  /*129e0*/  ENDCOLLECTIVE ;  /* 0x000000000000791b */ /* 0x007fe20003800000 */
.L_x_12493:
[----:B------:R-:W-:Y:S05]  /*129f0*/  BSYNC B0 ;  /* 0x0000000000007941 */ /* 0x000fea0003800000 */
.L_x_12492:
[----:B------:R-:W-:Y:S01]  /*12a00*/  IMAD.MOV.U32 R13, RZ, RZ, R24 ;  /* 0x000000ffff0d7224 */ /* 0x000fe200078e0018 */
[----:B------:R-:W-:Y:S01]  /*12a10*/  MOV R12, 0x1 ;  /* 0x00000001000c7802 */ /* 0x000fe20000000f00 */
[----:B------:R-:W-:Y:S02]  /*12a20*/  IMAD.MOV.U32 R11, RZ, RZ, 0x1f ;  /* 0x0000001fff0b7424 */ /* 0x000fe400078e00ff */
[----:B------:R-:W-:Y:S02]  /*12a30*/  IMAD.MOV.U32 R15, RZ, RZ, -0x1 ;  /* 0xffffffffff0f7424 */ /* 0x000fe400078e00ff */
[----:B------:R-:W-:Y:S02]  /*12a40*/  IMAD.IADD R7, R27, 0x1, R9 ;  /* 0x000000011b077824 */ /* 0x000fe400078e0209 */
[----:B------:R-:W-:-:S07]  /*12a50*/  IMAD.MOV.U32 R0, RZ, RZ, R14 ;  /* 0x000000ffff007224 */ /* 0x000fce00078e000e */
[----:B------:R-:W-:Y:S05]  /*12a60*/  WARPSYNC.COLLECTIVE R15, `(.L_x_12494) ;  /* 0x000000000f087348 */ /* 0x000fea0003c00000 */
[----:B------:R0:W1:Y:S02]  /*12a70*/  SHFL.IDX P6, R14, R13, R12, R11 ;  /* 0x0000000c0d0e7389 */ /* 0x00006400000c000b */
[----:B01----:R-:W-:Y:S01]  /*12a80*/  ENDCOLLECTIVE ;  /* 0x000000000000791b */ /* 0x003fe20003800000 */
.L_x_12494:
        /* <DEDUP_REMOVED lines=16> */
[C---:B------:R-:W-:Y:S02]  /*12b90*/  ISETP.GE.U32.AND P5, PT, R9.reuse, 0x10, PT ;  /* 0x000000100900780c */ /* 0x040fe40003fa6070 */
[----:B--2---:R-:W-:Y:S01]  /*12ba0*/  @!P1 MOV R7, R8 ;  /* 0x0000000800079202 */ /* 0x004fe20000000f00 */
[----:B---3--:R-:W-:Y:S01]  /*12bb0*/  @!P1 IMAD.MOV.U32 R4, RZ, RZ, R5 ;  /* 0x000000ffff049224 */ /* 0x008fe200078e0005 */
[----:B------:R-:W-:-:S03]  /*12bc0*/  ISETP.NE.AND P1, PT, R9, RZ, PT ;  /* 0x000000ff0900720c */ /* 0x000fc60003f25270 */
[----:B------:R-:W-:-:S10]  /*12bd0*/  IMAD R13, R4, R7, RZ ;  /* 0x00000007040d7224 */ /* 0x000fd400078e02ff */
[----:B------:R-:W-:Y:S05]  /*12be0*/  WARPSYNC.COLLECTIVE R15, `(.L_x_12495) ;  /* 0x000000000f087348 */ /* 0x000fea0003c00000 */
[----:B------:R0:W1:Y:S02]  /*12bf0*/  SHFL.UP P6, R14, R13, R12, R11 ;  /* 0x0400000c0d0e7389 */ /* 0x00006400000c000b */
[----:B01----:R-:W-:Y:S01]  /*12c00*/  ENDCOLLECTIVE ;  /* 0x000000000000791b */ /* 0x003fe20003800000 */
.L_x_12495:
[----:B------:R-:W-:Y:S02]  /*12c10*/  MOV R12, 0x2 ;  /* 0x00000002000c7802 */ /* 0x000fe40000000f00 */
[----:B------:R-:W-:-:S05]  /*12c20*/  SEL R14, R14, RZ, P1 ;  /* 0x000000ff0e0e7207 */ /* 0x000fca0000800000 */
[----:B------:R-:W-:-:S04]  /*12c30*/  IMAD.IADD R5, R13, 0x1, R14 ;  /* 0x000000010d057824 */ /* 0x000fc800078e020e */
[----:B------:R-:W-:-:S07]  /*12c40*/  IMAD.MOV.U32 R13, RZ, RZ, R5 ;  /* 0x000000ffff0d7224 */ /* 0x000fce00078e0005 */
[----:B------:R-:W-:Y:S05]  /*12c50*/  WARPSYNC.COLLECTIVE R15, `(.L_x_12496) ;  /* 0x000000000f087348 */ /* 0x000fea0003c00000 */
[----:B------:R0:W1:Y:S02]  /*12c60*/  SHFL.UP P6, R14, R13, R12, R11 ;  /* 0x0400000c0d0e7389 */ /* 0x00006400000c000b */
[----:B01----:R-:W-:Y:S01]  /*12c70*/  ENDCOLLECTIVE ;  /* 0x000000000000791b */ /* 0x003fe20003800000 */
.L_x_12496:
[----:B------:R-:W-:Y:S01]  /*12c80*/  IMAD.MOV.U32 R12, RZ, RZ, 0x4 ;  /* 0x00000004ff0c7424 */ /* 0x000fe200078e00ff */
[----:B------:R-:W-:-:S05]  /*12c90*/  SEL R2, R14, RZ, P2 ;  /* 0x000000ff0e027207 */ /* 0x000fca0001000000 */
[----:B------:R-:W-:-:S04]  /*12ca0*/  IMAD.IADD R2, R5, 0x1, R2 ;  /* 0x0000000105027824 */ /* 0x000fc800078e0202 */
[----:B------:R-:W-:-:S07]  /*12cb0*/  IMAD.MOV.U32 R13, RZ, RZ, R2 ;  /* 0x000000ffff0d7224 */ /* 0x000fce00078e0002 */
[----:B------:R-:W-:Y:S05]  /*12cc0*/  WARPSYNC.COLLECTIVE R15, `(.L_x_12497) ;  /* 0x000000000f087348 */ /* 0x000fea0003c00000 */
[----:B------:R0:W1:Y:S02]  /*12cd0*/  SHFL.UP P6, R14, R13, R12, R11 ;  /* 0x0400000c0d0e7389 */ /* 0x00006400000c000b */
[----:B01----:R-:W-:Y:S01]  /*12ce0*/  ENDCOLLECTIVE ;  /* 0x000000000000791b */ /* 0x003fe20003800000 */
.L_x_12497:
[----:B------:R-:W-:Y:S02]  /*12cf0*/  MOV R12, 0x8 ;  /* 0x00000008000c7802 */ /* 0x000fe40000000f00 */
[----:B------:R-:W-:-:S05]  /*12d00*/  SEL R3, R14, RZ, P3 ;  /* 0x000000ff0e037207 */ /* 0x000fca0001800000 */
[----:B------:R-:W-:-:S04]  /*12d10*/  IMAD.IADD R3, R2, 0x1, R3 ;  /* 0x0000000102037824 */ /* 0x000fc800078e0203 */
[----:B------:R-:W-:-:S07]  /*12d20*/  IMAD.MOV.U32 R13, RZ, RZ, R3 ;  /* 0x000000ffff0d7224 */ /* 0x000fce00078e0003 */
[----:B------:R-:W-:Y:S05]  /*12d30*/  WARPSYNC.COLLECTIVE R15, `(.L_x_12498) ;  /* 0x000000000f087348 */ /* 0x000fea0003c00000 */
[----:B------:R0:W1:Y:S02]  /*12d40*/  SHFL.UP P6, R14, R13, R12, R11 ;  /* 0x0400000c0d0e7389 */ /* 0x00006400000c000b */
[----:B01----:R-:W-:Y:S01]  /*12d50*/  ENDCOLLECTIVE ;  /* 0x000000000000791b */ /* 0x003fe20003800000 */
.L_x_12498:
[----:B------:R-:W-:Y:S01]  /*12d60*/  IMAD.MOV.U32 R12, RZ, RZ, 0x10 ;  /* 0x00000010ff0c7424 */ /* 0x000fe200078e00ff */
[----:B------:R-:W-:-:S05]  /*12d70*/  SEL R14, R14, RZ, P4 ;  /* 0x000000ff0e0e7207 */ /* 0x000fca0002000000 */
[----:B------:R-:W-:-:S04]  /*12d80*/  IMAD.IADD R5, R3, 0x1, R14 ;  /* 0x0000000103057824 */ /* 0x000fc800078e020e */
[----:B------:R-:W-:-:S07]  /*12d90*/  IMAD.MOV.U32 R13, RZ, RZ, R5 ;  /* 0x000000ffff0d7224 */ /* 0x000fce00078e0005 */
[----:B------:R-:W-:Y:S05]  /*12da0*/  WARPSYNC.COLLECTIVE R15, `(.L_x_12499) ;  /* 0x000000000f087348 */ /* 0x000fea0003c00000 */
[----:B------:R0:W1:Y:S02]  /*12db0*/  SHFL.UP P6, R14, R13, R12, R11 ;  /* 0x0400000c0d0e7389 */ /* 0x00006400000c000b */
[----:B01----:R-:W-:Y:S01]  /*12dc0*/  ENDCOLLECTIVE ;  /* 0x000000000000791b */ /* 0x003fe20003800000 */
.L_x_12499:
[----:B------:R-:W-:Y:S01]  /*12dd0*/  MOV R12, 0x1f ;  /* 0x0000001f000c7802 */ /* 0x000fe20000000f00 */
[----:B------:R-:W-:Y:S01]  /*12de0*/  IMAD.MOV.U32 R11, RZ, RZ, 0x1f ;  /* 0x0000001fff0b7424 */ /* 0x000fe200078e00ff */
[----:B------:R-:W-:-:S05]  /*12df0*/  SEL R14, R14, RZ, P5 ;  /* 0x000000ff0e0e7207 */ /* 0x000fca0002800000 */
[----:B------:R-:W-:-:S04]  /*12e00*/  IMAD.IADD R3, R5, 0x1, R14 ;  /* 0x0000000105037824 */ /* 0x000fc800078e020e */
[----:B------:R-:W-:-:S07]  /*12e10*/  IMAD.MOV.U32 R13, RZ, RZ, R3 ;  /* 0x000000ffff0d7224 */ /* 0x000fce00078e0003 */
[----:B------:R-:W-:Y:S05]  /*12e20*/  WARPSYNC.COLLECTIVE R15, `(.L_x_12500) ;  /* 0x000000000f087348 */ /* 0x000fea0003c00000 */
[----:B------:R0:W1:Y:S02]  /*12e30*/  SHFL.IDX P6, R14, R13, R12, R11 ;  /* 0x0000000c0d0e7389 */ /* 0x00006400000c000b */
[----:B01----:R-:W-:Y:S01]  /*12e40*/  ENDCOLLECTIVE ;  /* 0x000000000000791b */ /* 0x003fe20003800000 */
.L_x_12500:
[----:B------:R-:W-:Y:S05]  /*12e50*/  BRA `(.L_x_12501) ;  /* 0xffffffd800447947 */ /* 0x000fea000383ffff */
.L_x_12432:
[----:B------:R-:W-:Y:S01]  /*12e60*/  BSSY B0, `(.L_x_12502) ;  /* 0x0000007000007945 */ /* 0x000fe20003800000 */
[----:B------:R-:W-:Y:S02]  /*12e70*/  IMAD.MOV.U32 R12, RZ, RZ, 0x1 ;  /* 0x00000001ff0c7424 */ /* 0x000fe400078e00ff */
[----:B------:R-:W-:Y:S02]  /*12e80*/  IMAD.MOV.U32 R11, RZ, RZ, RZ ;  /* 0x000000ffff0b7224 */ /* 0x000fe400078e00ff */
[----:B------:R-:W-:-:S07]  /*12e90*/  IMAD.MOV.U32 R15, RZ, RZ, -0x1 ;  /* 0xffffffffff0f7424 */ /* 0x000fce00078e00ff */
[----:B------:R-:W-:Y:S05]  /*12ea0*/  WARPSYNC.COLLECTIVE R15, `(.L_x_12503) ;  /* 0x000000000f087348 */ /* 0x000fea0003c00000 */
[----:B------:R0:W1:Y:S02]  /*12eb0*/  SHFL.UP P6, R14, R13, R12, R11 ;  /* 0x0400000c0d0e7389 */ /* 0x00006400000c000b */
[----:B01----:R-:W-:Y:S01]  /*12ec0*/  ENDCOLLECTIVE ;  /* 0x000000000000791b */ /* 0x003fe20003800000 */
.L_x_12503:
[----:B------:R-:W-:Y:S05]  /*12ed0*/  BSYNC B0 ;  /* 0x0000000000007941 */ /* 0x000fea0003800000 */
.L_x_12502:
[----:B------:R-:W-:Y:S01]  /*12ee0*/  SEL R14, R14, RZ, P1 ;  /* 0x000000ff0e0e7207 */ /* 0x000fe20000800000 */
[----:B------:R-:W-:Y:S02]  /*12ef0*/  IMAD.MOV.U32 R12, RZ, RZ, 0x2 ;  /* 0x00000002ff0c7424 */ /* 0x000fe400078e00ff */
[----:B------:R-:W-:Y:S01]  /*12f00*/  IMAD.MOV.U32 R11, RZ, RZ, RZ ;  /* 0x000000ffff0b7224 */ /* 0x000fe200078e00ff */
[----:B------:R-:W-:Y:S01]  /*12f10*/  IADD3 R13, R13, R14, RZ ;  /* 0x0000000e0d0d7210 */ /* 0x000fe20007ffe0ff */
[----:B------:R-:W-:-:S07]  /*12f20*/  IMAD.MOV.U32 R15, RZ, RZ, -0x1 ;  /* 0xffffffffff0f7424 */ /* 0x000fce00078e00ff */
[----:B------:R-:W-:Y:S05]  /*12f30*/  WARPSYNC.COLLECTIVE R15, `(.L_x_12504) ;  /* 0x000000000f087348 */ /* 0x000fea0003c00000 */
[----:B------:R0:W1:Y:S02]  /*12f40*/  SHFL.UP P6, R14, R13, R12, R11 ;  /* 0x0400000c0d0e7389 */ /* 0x00006400000c000b */
[----:B01----:R-:W-:Y:S01]  /*12f50*/  ENDCOLLECTIVE ;  /* 0x000000000000791b */ /* 0x003fe20003800000 */
.L_x_12504:
[----:B------:R-:W-:Y:S02]  /*12f60*/  MOV R12, 0x4 ;  /* 0x00000004000c7802 */ /* 0x000fe40000000f00 */
[----:B------:R-:W-:-:S05]  /*12f70*/  SEL R2, R14, RZ, P2 ;  /* 0x000000ff0e027207 */ /* 0x000fca0001000000 */
[----:B------:R-:W-:-:S04]  /*12f80*/  IMAD.IADD R2, R13, 0x1, R2 ;  /* 0x000000010d027824 */ /* 0x000fc800078e0202 */
[----:B------:R-:W-:-:S07]  /*12f90*/  IMAD.MOV.U32 R13, RZ, RZ, R2 ;  /* 0x000000ffff0d7224 */ /* 0x000fce00078e0002 */
[----:B------:R-:W-:Y:S05]  /*12fa0*/  WARPSYNC.COLLECTIVE R15, `(.L_x_12505) ;  /* 0x000000000f087348 */ /* 0x000fea0003c00000 */
[----:B------:R0:W1:Y:S02]  /*12fb0*/  SHFL.UP P6, R14, R13, R12, R11 ;  /* 0x0400000c0d0e7389 */ /* 0x00006400000c000b */
[----:B01----:R-:W-:Y:S01]  /*12fc0*/  ENDCOLLECTIVE ;  /* 0x000000000000791b */ /* 0x003fe20003800000 */
.L_x_12505:
[----:B------:R-:W-:Y:S01]  /*12fd0*/  IMAD.MOV.U32 R12, RZ, RZ, 0x8 ;  /* 0x00000008ff0c7424 */ /* 0x000fe200078e00ff */
[----:B------:R-:W-:-:S05]  /*12fe0*/  SEL R3, R14, RZ, P3 ;  /* 0x000000ff0e037207 */ /* 0x000fca0001800000 */
[----:B------:R-:W-:-:S04]  /*12ff0*/  IMAD.IADD R3, R2, 0x1, R3 ;  /* 0x0000000102037824 */ /* 0x000fc800078e0203 */
[----:B------:R-:W-:-:S07]  /*13000*/  IMAD.MOV.U32 R13, RZ, RZ, R3 ;  /* 0x000000ffff0d7224 */ /* 0x000fce00078e0003 */
[----:B------:R-:W-:Y:S05]  /*13010*/  WARPSYNC.COLLECTIVE R15, `(.L_x_12506) ;  /* 0x000000000f087348 */ /* 0x000fea0003c00000 */
[----:B------:R0:W1:Y:S02]  /*13020*/  SHFL.UP P6, R14, R13, R12, R11 ;  /* 0x0400000c0d0e7389 */ /* 0x00006400000c000b */
[----:B01----:R-:W-:Y:S01]  /*13030*/  ENDCOLLECTIVE ;  /* 0x000000000000791b */ /* 0x003fe20003800000 */
.L_x_12506:
[----:B------:R-:W-:Y:S02]  /*13040*/  MOV R12, 0x10 ;  /* 0x00000010000c7802 */ /* 0x000fe40000000f00 */
[----:B------:R-:W-:-:S05]  /*13050*/  SEL R14, R14, RZ, P4 ;  /* 0x000000ff0e0e7207 */ /* 0x000fca0002000000 */
[----:B------:R-:W-:-:S04]  /*13060*/  IMAD.IADD R5, R3, 0x1, R14 ;  /* 0x0000000103057824 */ /* 0x000fc800078e020e */
[----:B------:R-:W-:-:S07]  /*13070*/  IMAD.MOV.U32 R13, RZ, RZ, R5 ;  /* 0x000000ffff0d7224 */ /* 0x000fce00078e0005 */
[----:B------:R-:W-:Y:S05]  /*13080*/  WARPSYNC.COLLECTIVE R15, `(.L_x_12507) ;  /* 0x000000000f087348 */ /* 0x000fea0003c00000 */
[----:B------:R0:W1:Y:S02]  /*13090*/  SHFL.UP P6, R14, R13, R12, R11 ;  /* 0x0400000c0d0e7389 */ /* 0x00006400000c000b */
[----:B01----:R-:W-:Y:S01]  /*130a0*/  ENDCOLLECTIVE ;  /* 0x000000000000791b */ /* 0x003fe20003800000 */
.L_x_12507:
        /* <DEDUP_REMOVED lines=8> */
.L_x_12508:
[----:B------:R-:W-:Y:S05]  /*13130*/  BRA `(.L_x_12509) ;  /* 0xffffffd800307947 */ /* 0x000fea000383ffff */
.L_x_12434:
[----:B------:R-:W-:Y:S01]  /*13140*/  BSSY B0, `(.L_x_12510) ;  /* 0x0000006000007945 */ /* 0x000fe20003800000 */
[----:B------:R-:W-:Y:S01]  /*13150*/  PLOP3.LUT P6, PT, P6, PT, PT, 0x8, 0x0 ;  /* 0x000000000000781c */ /* 0x000fe200037ce170 */
[----:B------:R-:W-:-:S12]  /*13160*/  IMAD.MOV.U32 R15, RZ, RZ, -0x1 ;  /* 0xffffffffff0f7424 */ /* 0x000fd800078e00ff */
[----:B0-----:R-:W-:Y:S05]  /*13170*/  WARPSYNC.COLLECTIVE R15, `(.L_x_12511) ;  /* 0x000000000f087348 */ /* 0x001fea0003c00000 */
[----:B------:R-:W-:Y:S01]  /*13180*/  VOTE.ANY R14, PT, P6 ;  /* 0x00000000000e7806 */ /* 0x000fe200030e0100 */
[----:B0-----:R-:W-:Y:S06]  /*13190*/  ENDCOLLECTIVE ;  /* 0x000000000000791b */ /* 0x001fec0003800000 */
.L_x_12511:
[----:B------:R-:W-:Y:S05]  /*131a0*/  BSYNC B0 ;  /* 0x0000000000007941 */ /* 0x000fea0003800000 */
.L_x_12510:
[----:B------:R-:W-:Y:S01]  /*131b0*/  MOV R8, R14 ;  /* 0x0000000e00087202 */ /* 0x000fe20000000f00 */
[----:B------:R-:W-:Y:S02]  /*131c0*/  IMAD.MOV.U32 R13, RZ, RZ, R7 ;  /* 0x000000ffff0d7224 */ /* 0x000fe400078e0007 */
[----:B------:R-:W-:Y:S01]  /*131d0*/  IMAD.MOV.U32 R11, RZ, RZ, 0x1f ;  /* 0x0000001fff0b7424 */ /* 0x000fe200078e00ff */
[----:B------:R-:W0:Y:S01]  /*131e0*/  POPC R5, R8 ;  /* 0x0000000800057309 */ /* 0x000e220000000000 */
[----:B------:R-:W-:Y:S02]  /*131f0*/  IMAD.MOV.U32 R15, RZ, RZ, -0x1 ;  /* 0xffffffffff0f7424 */ /* 0x000fe400078e00ff */
[----:B0-----:R-:W-:-:S07]  /*13200*/  IMAD.MOV.U32 R12, RZ, RZ, R5 ;  /* 0x000000ffff0c7224 */ /* 0x001fce00078e0005 */
[----:B------:R-:W-:Y:S05]  /*13210*/  WARPSYNC.COLLECTIVE R15, `(.L_x_12512) ;  /* 0x000000000f087348 */ /* 0x000fea0003c00000 */
[----:B------:R0:W1:Y:S02]  /*13220*/  SHFL.IDX P6, R14, R13, R12, R11 ;  /* 0x0000000c0d0e7389 */ /* 0x00006400000c000b */
[----:B01----:R-:W-:Y:S01]  /*13230*/  ENDCOLLECTIVE ;  /* 0x000000000000791b */ /* 0x003fe20003800000 */
.L_x_12512:
[----:B------:R-:W-:Y:S01]  /*13240*/  MOV R13, R4 ;  /* 0x00000004000d7202 */ /* 0x000fe20000000f00 */
[----:B------:R-:W-:-:S07]  /*13250*/  IMAD.MOV.U32 R7, RZ, RZ, R14 ;  /* 0x000000ffff077224 */ /* 0x000fce00078e000e */
[----:B------:R-:W-:Y:S05]  /*13260*/  WARPSYNC.COLLECTIVE R15, `(.L_x_12513) ;  /* 0x000000000f087348 */ /* 0x000fea0003c00000 */
[----:B------:R0:W1:Y:S02]  /*13270*/  SHFL.IDX P6, R14, R13, R12, R11 ;  /* 0x0000000c0d0e7389 */ /* 0x00006400000c000b */
[----:B01----:R-:W-:Y:S01]  /*13280*/  ENDCOLLECTIVE ;  /* 0x000000000000791b */ /* 0x003fe20003800000 */
.L_x_12513:
[----:B------:R-:W-:Y:S01]  /*13290*/  IMAD.MOV.U32 R4, RZ, RZ, R14 ;  /* 0x000000ffff047224 */ /* 0x000fe200078e000e */
[----:B------:R-:W-:Y:S06]  /*132a0*/  BRA `(.L_x_12514) ;  /* 0xffffffd800107947 */ /* 0x000fec000383ffff */
.L_x_12436:
[----:B------:R-:W-:Y:S01]  /*132b0*/  BSSY B0, `(.L_x_12515) ;  /* 0x0000007000007945 */ /* 0x000fe20003800000 */
[----:B------:R-:W-:Y:S02]  /*132c0*/  IMAD.MOV.U32 R13, RZ, RZ, R3 ;  /* 0x000000ffff0d7224 */ /* 0x000fe400078e0003 */
[----:B------:R-:W-:Y:S02]  /*132d0*/  IMAD.MOV.U32 R11, RZ, RZ, 0x1f ;  /* 0x0000001fff0b7424 */ /* 0x000fe400078e00ff */
[----:B------:R-:W-:-:S07]  /*132e0*/  IMAD.MOV.U32 R15, RZ, RZ, -0x1 ;  /* 0xffffffffff0f7424 */ /* 0x000fce00078e00ff */
[----:B0123--:R-:W-:Y:S05]  /*132f0*/  WARPSYNC.COLLECTIVE R15, `(.L_x_12516) ;  /* 0x000000000f087348 */ /* 0x00ffea0003c00000 */
[----:B------:R4:W0:Y:S02]  /*13300*/  SHFL.IDX P6, R14, R13, R12, R11 ;  /* 0x0000000c0d0e7389 */ /* 0x00082400000c000b */
[----:B01234-:R-:W-:Y:S01]  /*13310*/  ENDCOLLECTIVE ;  /* 0x000000000000791b */ /* 0x01ffe20003800000 */
.L_x_12516:
[----:B------:R-:W-:Y:S05]  /*13320*/  BSYNC B0 ;  /* 0x0000000000007941 */ /* 0x000fea0003800000 */
.L_x_12515:
[----:B------:R-:W-:Y:S01]  /*13330*/  IMAD.MOV.U32 R24, RZ, RZ, R14 ;  /* 0x000000ffff187224 */ /* 0x000fe200078e000e */
[----:B------:R-:W-:Y:S06]  /*13340*/  BRA `(.L_x_12435) ;  /* 0xffffffd800007947 */ /* 0x000fec000383ffff */
.L_x_12440:
[----:B0-----:R0:W1:Y:S02]  /*13350*/  SYNCS.PHASECHK.TRANS64.TRYWAIT P0, [R9+URZ+0x30820], R0 ;  /* 0x03082000090075a7 */ /* 0x001064000800017f */
[----:B-1----:R-:W-:Y:S05]  /*13360*/  @!P0 NANOSLEEP.SYNCS 0x989680 ;  /* 0x009896800000895d */ /* 0x002fea0003900000 */
[----:B------:R-:W1:Y:S02]  /*13370*/  @!P0 SYNCS.PHASECHK.TRANS64 P0, [R9+URZ+0x30820], R0 ;  /* 0x03082000090085a7 */ /* 0x000e64000800007f */
[----:B-1----:R-:W-:Y:S05]  /*13380*/  @!P0 BRA `(.L_x_12440) ;  /* 0xfffffffc00f08947 */ /* 0x002fea000383ffff */
[----:B------:R-:W-:Y:S05]  /*13390*/  BRA `(.L_x_12517) ;  /* 0xffffffdc00587947 */ /* 0x000fea000383ffff */
.L_x_12441:
        /* <DEDUP_REMOVED lines=11> */
.L_x_12519:
[----:B------:R-:W-:Y:S05]  /*13450*/  BSYNC B0 ;  /* 0x0000000000007941 */ /* 0x000fea0003800000 */
.L_x_12518:
[----:B------:R-:W-:Y:S05]  /*13460*/  BRA `(.L_x_12520) ;  /* 0xffffffdc00407947 */ /* 0x000fea000383ffff */
.L_x_12444:
[----:B------:R-:W-:Y:S01]  /*13470*/  BSSY B1, `(.L_x_12521) ;  /* 0x0000006000017945 */ /* 0x000fe20003800000 */
[----:B------:R-:W-:-:S07]  /*13480*/  IMAD.MOV.U32 R15, RZ, RZ, -0x1 ;  /* 0xffffffffff0f7424 */ /* 0x000fce00078e00ff */
[----:B0-----:R-:W-:Y:S05]  /*13490*/  WARPSYNC.COLLECTIVE R15, `(.L_x_12522) ;  /* 0x000000000f0c7348 */ /* 0x001fea0003c00000 */
[----:B------:R-:W-:Y:S02]  /*134a0*/  ELECT P6, UR62, PT ;  /* 0x00000000003e782f */ /* 0x000fe400038c0000 */
[----:B------:R-:W-:Y:S01]  /*134b0*/  MOV R14, UR62 ;  /* 0x0000003e000e7c02 */ /* 0x000fe20008000f00 */
[----:B0-----:R-:W-:Y:S10]  /*134c0*/  ENDCOLLECTIVE ;  /* 0x000000000000791b */ /* 0x001ff40003800000 */
.L_x_12522:
[----:B------:R-:W-:Y:S05]  /*134d0*/  BSYNC B1 ;  /* 0x0000000000017941 */ /* 0x000fea0003800000 */
.L_x_12521:
[----:B------:R-:W-:Y:S05]  /*134e0*/  BRA `(.L_x_12523) ;  /* 0xffffffdc00387947 */ /* 0x000fea000383ffff */
.L_x_12446:
[----:B0-----:R0:W1:Y:S02]  /*134f0*/  SYNCS.PHASECHK.TRANS64.TRYWAIT P0, [R7+URZ], R2 ;  /* 0x00000002070075a7 */ /* 0x001064000800017f */
[----:B-1----:R-:W-:Y:S05]  /*13500*/  @!P0 NANOSLEEP.SYNCS 0x989680 ;  /* 0x009896800000895d */ /* 0x002fea0003900000 */
[----:B------:R-:W1:Y:S02]  /*13510*/  @!P0 SYNCS.PHASECHK.TRANS64 P0, [R7+URZ], R2 ;  /* 0x00000002070085a7 */ /* 0x000e64000800007f */
[----:B-1----:R-:W-:Y:S05]  /*13520*/  @!P0 BRA `(.L_x_12446) ;  /* 0xfffffffc00f08947 */ /* 0x002fea000383ffff */
[----:B------:R-:W-:Y:S05]  /*13530*/  BRA `(.L_x_12524) ;  /* 0xffffffdc006c7947 */ /* 0x000fea000383ffff */
.L_x_12447:
[----:B-1----:R1:W2:Y:S02]  /*13540*/  SYNCS.PHASECHK.TRANS64.TRYWAIT P0, [R3+URZ], R0 ;  /* 0x00000000030075a7 */ /* 0x0022a4000800017f */
[----:B--2---:R-:W-:Y:S05]  /*13550*/  @!P0 NANOSLEEP.SYNCS 0x989680 ;  /* 0x009896800000895d */ /* 0x004fea0003900000 */
[----:B------:R-:W2:Y:S02]  /*13560*/  @!P0 SYNCS.PHASECHK.TRANS64 P0, [R3+URZ], R0 ;  /* 0x00000000030085a7 */ /* 0x000ea4000800007f */
[----:B--2---:R-:W-:Y:S05]  /*13570*/  @!P0 BRA `(.L_x_12447) ;  /* 0xfffffffc00f08947 */ /* 0x004fea000383ffff */
[----:B------:R-:W-:Y:S05]  /*13580*/  BRA `(.L_x_12525) ;  /* 0xffffffdc00607947 */ /* 0x000fea000383ffff */
.L_x_12449:
[----:B-1----:R1:W2:Y:S02]  /*13590*/  SYNCS.PHASECHK.TRANS64.TRYWAIT P0, [R5+URZ], R2 ;  /* 0x00000002050075a7 */ /* 0x0022a4000800017f */
[----:B--2---:R-:W-:Y:S05]  /*135a0*/  @!P0 NANOSLEEP.SYNCS 0x989680 ;  /* 0x009896800000895d */ /* 0x004fea0003900000 */
[----:B------:R-:W2:Y:S02]  /*135b0*/  @!P0 SYNCS.PHASECHK.TRANS64 P0, [R5+URZ], R2 ;  /* 0x00000002050085a7 */ /* 0x000ea4000800007f */
[----:B--2---:R-:W-:Y:S05]  /*135c0*/  @!P0 BRA `(.L_x_12449) ;  /* 0xfffffffc00f08947 */ /* 0x004fea000383ffff */
[----:B------:R-:W-:Y:S05]  /*135d0*/  BRA `(.L_x_12526) ;  /* 0xffffffdc00647947 */ /* 0x000fea000383ffff */
.L_x_12527:
        /* <DEDUP_REMOVED lines=10> */
.L_x_14876:


//--------------------- .text._ZN7cutlass13device_kernelIN5flash11enable_sm90INS1_16FlashAttnFwdSm90INS1_25CollectiveMainloopFwdSm90ILi2EN4cute5tupleIJNS5_1CILi1EEES8_S8_EEENS6_IJNS7_ILi192EEESA_NS7_ILi64EEEEEELi64ENS_6half_tEfNS_4arch4Sm90ELb0ELb0ELb1ELb1ELb0ELb1ELb0ELb0ELb1ELb1ELb1ELb0EEENS1_21CollectiveEpilogueFwdINS6_IJSA_SB_SA_EEES9_SD_SF_Li384ELb1ELb1ELb1ELb0EEENS1_36VarlenDynamicPersistentTileSchedulerILi192ELi192ELi384ELi128ELb1ELb1ELb1ELb0ELb1ELb1EEEEEEEEEvNT_6ParamsE --------------------------
	.section	.text._ZN7cutlass13device_kernelIN5flash11enable_sm90INS1_16FlashAttnFwdSm90INS1_25CollectiveMainloopFwdSm90ILi2EN4cute5tupleIJNS5_1CILi1EEES8_S8_EEENS6_IJNS7_ILi192EEESA_NS7_ILi64EEEEEELi64ENS_6half_tEfNS_4arch4Sm90ELb0ELb0ELb1ELb1ELb0ELb1ELb0ELb0ELb1ELb1ELb1ELb0EEENS1_21CollectiveEpilogueFwdINS6_IJSA_SB_SA_EEES9_SD_SF_Li384ELb1ELb1ELb1ELb0EEENS1_36VarlenDynamicPersistentTileSchedulerILi192ELi192ELi384ELi128ELb1ELb1ELb1ELb0ELb1ELb1EEEEEEEEEvNT_6ParamsE,"ax",@progbits
	.align	128
.text._ZN7cutlass13device_kernelIN5flash11enable_sm90INS1_16FlashAttnFwdSm90INS1_25CollectiveMainloopFwdSm90ILi2EN4cute5tupleIJNS5_1CILi1EEES8_S8_EEENS6_IJNS7_ILi192EEESA_NS7_ILi64EEEEEELi64ENS_6half_tEfNS_4arch4Sm90ELb0ELb0ELb1ELb1ELb0ELb1ELb0ELb0ELb1ELb1ELb1ELb0EEENS1_21CollectiveEpilogueFwdINS6_IJSA_SB_SA_EEES9_SD_SF_Li384ELb1ELb1ELb1ELb0EEENS1_36VarlenDynamicPersistentTileSchedulerILi192ELi192ELi384ELi128ELb1ELb1ELb1ELb0ELb1ELb1EEEEEEEEEvNT_6ParamsE:
        .type           _ZN7cutlass13device_kernelIN5flash11enable_sm90INS1_16FlashAttnFwdSm90INS1_25CollectiveMainloopFwdSm90ILi2EN4cute5tupleIJNS5_1CILi1EEES8_S8_EEENS6_IJNS7_ILi192EEESA_NS7_ILi64EEEEEELi64ENS_6half_tEfNS_4arch4Sm90ELb0ELb0ELb1ELb1ELb0ELb1ELb0ELb0ELb1ELb1ELb1ELb0EEENS1_21CollectiveEpilogueFwdINS6_IJSA_SB_SA_EEES9_SD_SF_Li384ELb1ELb1ELb1ELb0EEENS1_36VarlenDynamicPersistentTileSchedulerILi192ELi192ELi384ELi128ELb1ELb1ELb1ELb0ELb1ELb1EEEEEEEEEvNT_6ParamsE,@function
        .size           _ZN7cutlass13device_kernelIN5flash11enable_sm90INS1_16FlashAttnFwdSm90INS1_25CollectiveMainloopFwdSm90ILi2EN4cute5tupleIJNS5_1CILi1EEES8_S8_EEENS6_IJNS7_ILi192EEESA_NS7_ILi64EEEEEELi64ENS_6half_tEfNS_4arch4Sm90ELb0ELb0ELb1ELb1ELb0ELb1ELb0ELb0ELb1ELb1ELb1ELb0EEENS1_21CollectiveEpilogueFwdINS6_IJSA_SB_SA_EEES9_SD_SF_Li384ELb1ELb1ELb1ELb0EEENS1_36VarlenDynamicPersistentTileSchedulerILi192ELi192ELi384ELi128ELb1ELb1ELb1ELb0ELb1ELb1EEEEEEEEEvNT_6ParamsE,(.L_x_14877 - _ZN7cutlass13device_kernelIN5flash11enable_sm90INS1_16FlashAttnFwdSm90INS1_25CollectiveMainloopFwdSm90ILi2EN4cute5tupleIJNS5_1CILi1EEES8_S8_EEENS6_IJNS7_ILi192EEESA_NS7_ILi64EEEEEELi64ENS_6half_tEfNS_4arch4Sm90ELb0ELb0ELb1ELb1ELb0ELb1ELb0ELb0ELb1ELb1ELb1ELb0EEENS1_21CollectiveEpilogueFwdINS6_IJSA_SB_SA_EEES9_SD_SF_Li384ELb1ELb1ELb1ELb0EEENS1_36VarlenDynamicPersistentTileSchedulerILi192ELi192ELi384ELi128ELb1ELb1ELb1ELb0ELb1ELb1EEEEEEEEEvNT_6ParamsE)
        .other          _ZN7cutlass13device_kernelIN5flash11enable_sm90INS1_16FlashAttnFwdSm90INS1_25CollectiveMainloopFwdSm90ILi2EN4cute5tupleIJNS5_1CILi1EEES8_S8_EEENS6_IJNS7_ILi192EEESA_NS7_ILi64EEEEEELi64ENS_6half_tEfNS_4arch4Sm90ELb0ELb0ELb1ELb1ELb0ELb1ELb0ELb0ELb1ELb1ELb1ELb0EEENS1_21CollectiveEpilogueFwdINS6_IJSA_SB_SA_EEES9_SD_SF_Li384ELb1ELb1ELb1ELb0EEENS1_36VarlenDynamicPersistentTileSchedulerILi192ELi192ELi384ELi128ELb1ELb1ELb1ELb0ELb1ELb1EEEEEEEEEvNT_6ParamsE,@"STO_CUDA_ENTRY STV_DEFAULT"
_ZN7cutlass13device_kernelIN5flash11enable_sm90INS1_16FlashAttnFwdSm90INS1_25CollectiveMainloopFwdSm90ILi2EN4cute5tupleIJNS5_1CILi1EEES8_S8_EEENS6_IJNS7_ILi192EEESA_NS7_ILi64EEEEEELi64ENS_6half_tEfNS_4arch4Sm90ELb0ELb0ELb1ELb1ELb0ELb1ELb0ELb0ELb1ELb1ELb1ELb0EEENS1_21CollectiveEpilogueFwdINS6_IJSA_SB_SA_EEES9_SD_SF_Li384ELb1ELb1ELb1ELb0EEENS1_36VarlenDynamicPersistentTileSchedulerILi192ELi192ELi384ELi128ELb1ELb1ELb1ELb0ELb1ELb1EEEEEEEEEvNT_6ParamsE:
        /* <DEDUP_REMOVED lines=23> */
.L_x_12529:
[----:B------:R-:W-:Y:S05]  /*0170*/  BSYNC B0 ;  /* 0x0000000000007941 */ /* 0x000fea0003800000 */
.L_x_12528:
        /* <DEDUP_REMOVED lines=40> */
.L_x_12530:
        /* <DEDUP_REMOVED lines=22> */
.L_x_12531:
        /* <DEDUP_REMOVED lines=18> */
.L_x_12532:
        /* <DEDUP_REMOVED lines=22> */
.L_x_12533:
        /* <DEDUP_REMOVED lines=22> */
.L_x_12534:
        /* <DEDUP_REMOVED lines=9> */
.L_x_12537:
[----:B------:R-:W-:-:S08]  /*09d0*/  NOP ;  /* 0x0000000000007918 */ /* 0x000fd00000000000 */
[----:B------:R-:W0:Y:S02]  /*09e0*/  USETMAXREG.TRY_ALLOC.CTAPOOL UP0, 0xa0 ;  /* 0x000000a0000079c8 */ /* 0x000e240008000600 */
[----:B0-----:R-:W-:-:S13]  /*09f0*/  PLOP3.LUT P0, PT, PT, PT, UP0, 0x80, 0x0 ;  /* 0x000000000000781c */ /* 0x001fda0003f0f008 */
[----:B------:R-:W-:Y:S05]  /*0a00*/  @!P0 BRA `(.L_x_12537) ;  /* 0xfffffffc00f08947 */ /* 0x000fea000383ffff */
[----:B------:R-:W3:Y:S01]  /*0a10*/  LDL.LU R0, [R1] ;  /* 0x0000000001007983 */ /* 0x000ee20000300800 */
[----:B--2---:R-:W0:Y:S01]  /*0a20*/  S2R R2, SR_TID.X ;  /* 0x0000000000027919 */ /* 0x004e220000002100 */
[----:B------:R-:W1:Y:S01]  /*0a30*/  S2UR UR5, SR_CgaCtaId ;  /* 0x00000000000579c3 */ /* 0x000e620000008800 */
[----:B------:R-:W-:Y:S01]  /*0a40*/  UMOV UR4, 0x400 ;  /* 0x0000040000047882 */ /* 0x000fe20000000000 */
[----:B0-----:R-:W-:-:S06]  /*0a50*/  SHF.R.U32.HI R2, RZ, 0x7, R2 ;  /* 0x00000007ff027819 */ /* 0x001fcc0000011602 */
[----:B------:R-:W-:Y:S06]  /*0a60*/  BAR.ARV 0x8, 0x200 ;  /* 0x0208000000007b1d */ /* 0x000fec0000002000 */
[----:B------:R-:W-:-:S13]  /*0a70*/  ISETP.NE.AND P0, PT, R2, 0x1, PT ;  /* 0x000000010200780c */ /* 0x000fda0003f05270 */
[----:B------:R-:W-:Y:S08]  /*0a80*/  @!P0 BAR.ARV 0x9, 0x100 ;  /* 0x0244000000008b1d */ /* 0x000ff00000002000 */
[----:B------:R-:W-:Y:S01]  /*0a90*/  BAR.SYNC.DEFER_BLOCKING 0x5, 0x200 ;  /* 0x0148000000007b1d */ /* 0x000fe20000010000 */
[----:B-1----:R-:W-:-:S06]  /*0aa0*/  ULEA UR4, UR5, UR4, 0x18 ;  /* 0x0000000405047291 */ /* 0x002fcc000f8ec03f */
[----:B------:R-:W-:Y:S01]  /*0ab0*/  IMAD.U32 R2, RZ, RZ, UR4 ;  /* 0x00000004ff027e24 */ /* 0x000fe2000f8e00ff */
[----:B------:R-:W-:-:S04]  /*0ac0*/  ULDC UR4, c[0x0][0xc3c] ;  /* 0x00030f0000047ab9 */ /* 0x000fc80000000800 */
[----:B------:R-:W0:Y:S01]  /*0ad0*/  LDS.128 R32, [R2+0x308d0] ;  /* 0x0308d00002207984 */ /* 0x000e220000000c00 */
[----:B------:R-:W-:Y:S06]  /*0ae0*/  BAR.ARV 0x4, 0x200 ;  /* 0x0108000000007b1d */ /* 0x000fec0000002000 */
[----:B---3--:R-:W-:-:S04]  /*0af0*/  LOP3.LUT R0, R0, 0xffffffef, RZ, 0xc0, !PT ;  /* 0xffffffef00007812 */ /* 0x008fc800078ec0ff */
[----:B------:R-:W-:-:S05]  /*0b00*/  @P0 LOP3.LUT R0, R0, 0x10, RZ, 0xfc, !PT ;  /* 0x0000001000000812 */ /* 0x000fca00078efcff */
[----:B------:R4:W-:Y:S01]  /*0b10*/  STL [R1], R0 ;  /* 0x0000000001007387 */ /* 0x0009e20000100800 */
[----:B0-----:R-:W-:-:S13]  /*0b20*/  ISETP.GE.AND P0, PT, R35, UR4, PT ;  /* 0x0000000423007c0c */ /* 0x001fda000bf06270 */
[----:B----4-:R-:W-:Y:S05]  /*0b30*/  @P0 BRA `(.L_x_12538) ;  /* 0x0000018c00000947 */ /* 0x010fea0003800000 */
[----:B------:R-:W2:Y:S01]  /*0b40*/  LDL.LU R14, [R1+0x44] ;  /* 0x00004400010e7983 */ /* 0x000ea20000300800 */
[----:B------:R-:W0:Y:S02]  /*0b50*/  S2R R0, SR_TID.X ;  /* 0x0000000000007919 */ /* 0x000e240000002100 */
[----:B0-----:R-:W-:-:S04]  /*0b60*/  IADD3 R13, R0, -0x80, RZ ;  /* 0xffffff80000d7810 */ /* 0x001fc80007ffe0ff */
[----:B------:R-:W-:-:S04]  /*0b70*/  SHF.R.S32.HI R0, RZ, 0x1f, R13 ;  /* 0x0000001fff007819 */ /* 0x000fc8000001140d */
[----:B------:R-:W-:-:S04]  /*0b80*/  LEA.HI R3, R0, R13, RZ, 0x7 ;  /* 0x0000000d00037211 */ /* 0x000fc800078f38ff */
[----:B------:R-:W-:Y:S02]  /*0b90*/  LOP3.LUT R5, R3, 0xffffff80, RZ, 0xc0, !PT ;  /* 0xffffff8003057812 */ /* 0x000fe400078ec0ff */
[----:B------:R-:W-:-:S03]  /*0ba0*/  LEA.HI R4, R0, R13, RZ, 0x4 ;  /* 0x0000000d00047211 */ /* 0x000fc600078f20ff */
[C---:B------:R-:W-:Y:S01]  /*0bb0*/  IMAD.IADD R12, R13.reuse, 0x1, -R5 ;  /* 0x000000010d0c7824 */ /* 0x040fe200078e0a05 */
[C---:B------:R-:W-:Y:S02]  /*0bc0*/  LOP3.LUT R5, R4.reuse, 0xfffffff0, RZ, 0xc0, !PT ;  /* 0xfffffff004057812 */ /* 0x040fe400078ec0ff */
[----:B------:R-:W-:Y:S02]  /*0bd0*/  SHF.R.S32.HI R7, RZ, 0x4, R4 ;  /* 0x00000004ff077819 */ /* 0x000fe40000011404 */
[----:B------:R-:W-:Y:S01]  /*0be0*/  SHF.R.S32.HI R9, RZ, 0x1f, R12 ;  /* 0x0000001fff097819 */ /* 0x000fe2000001140c */
[----:B------:R-:W-:Y:S01]  /*0bf0*/  IMAD.IADD R5, R13, 0x1, -R5 ;  /* 0x000000010d057824 */ /* 0x000fe200078e0a05 */
[----:B------:R-:W-:Y:S02]  /*0c00*/  LEA.HI R6, R4, R7, RZ, 0x1 ;  /* 0x0000000704067211 */ /* 0x000fe400078f08ff */
[----:B------:R-:W-:Y:S02]  /*0c10*/  LEA.HI R8, R9, R12, RZ, 0x2 ;  /* 0x0000000c09087211 */ /* 0x000fe400078f10ff */
[----:B------:R-:W-:-:S02]  /*0c20*/  SHF.R.S32.HI R4, RZ, 0x1f, R5 ;  /* 0x0000001fff047819 */ /* 0x000fc40000011405 */
        /* <DEDUP_REMOVED lines=8> */
[----:B------:R-:W-:Y:S02]  /*0cb0*/  LEA.HI R8, R0, R13, RZ, 0x5 ;  /* 0x0000000d00087211 */ /* 0x000fe400078f28ff */
[----:B------:R-:W-:Y:S02]  /*0cc0*/  SHF.R.S32.HI R15, RZ, 0x7, R3 ;  /* 0x00000007ff0f7819 */ /* 0x000fe40000011403 */
[----:B------:R-:W-:Y:S01]  /*0cd0*/  LEA.HI R9, R9, R12, RZ, 0x5 ;  /* 0x0000000c09097211 */ /* 0x000fe200078f28ff */
[----:B------:R-:W-:Y:S01]  /*0ce0*/  IMAD.IADD R12, R10, 0x1, -R11 ;  /* 0x000000010a0c7824 */ /* 0x000fe200078e0a0b */
[----:B------:R-:W-:Y:S01]  /*0cf0*/  IADD3 R6, R5, -R6, RZ ;  /* 0x8000000605067210 */ /* 0x000fe20007ffe0ff */
[----:B------:R-:W-:Y:S01]  /*0d00*/  IMAD.HI R10, R15, 0x55555556, RZ ;  /* 0x555555560f0a7827 */ /* 0x000fe200078e02ff */
[----:B------:R-:W-:-:S02]  /*0d10*/  SHF.R.S32.HI R16, RZ, 0x5, R8 ;  /* 0x00000005ff107819 */ /* 0x000fc40000011408 */
[----:B------:R-:W-:Y:S01]  /*0d20*/  SHF.R.S32.HI R9, RZ, 0x5, R9 ;  /* 0x00000005ff097819 */ /* 0x000fe20000011409 */
[----:B------:R-:W-:Y:S01]  /*0d30*/  IMAD.SHL.U32 R3, R6, 0x40, RZ ;  /* 0x0000004006037824 */ /* 0x000fe200078e00ff */
[----:B------:R-:W-:Y:S02]  /*0d40*/  LEA.HI R11, R10, R10, RZ, 0x1 ;  /* 0x0000000a0a0b7211 */ /* 0x000fe400078f08ff */
[----:B------:R-:W-:Y:S01]  /*0d50*/  LEA R12, R9, R12, 0x4 ;  /* 0x0000000c090c7211 */ /* 0x000fe200078e20ff */
[----:B------:R-:W-:Y:S01]  /*0d60*/  IMAD.SHL.U32 R9, R16, 0x400, RZ ;  /* 0x0000040010097824 */ /* 0x000fe200078e00ff */
[----:B------:R-:W-:Y:S01]  /*0d70*/  LOP3.LUT R3, R3, 0x1c0, RZ, 0xc0, !PT ;  /* 0x000001c003037812 */ /* 0x000fe200078ec0ff */
[----:B------:R-:W-:Y:S01]  /*0d80*/  IMAD.SHL.U32 R8, R7, 0x8, RZ ;  /* 0x0000000807087824 */ /* 0x000fe200078e00ff */
[----:B------:R-:W-:Y:S01]  /*0d90*/  LEA.HI R0, R0, R13, RZ, 0x2 ;  /* 0x0000000d00007211 */ /* 0x000fe200078f10ff */
[----:B------:R-:W-:Y:S01]  /*0da0*/  IMAD R5, R5, 0x40, R9 ;  /* 0x0000004005057824 */ /* 0x000fe200078e0209 */
[----:B------:R-:W-:Y:S01]  /*0db0*/  SHF.R.U32.HI R10, RZ, 0x3, R3 ;  /* 0x00000003ff0a7819 */ /* 0x000fe20000011603 */
[----:B------:R-:W-:Y:S01]  /*0dc0*/  IMAD.SHL.U32 R4, R4, 0x40, RZ ;  /* 0x0000004004047824 */ /* 0x000fe200078e00ff */
[----:B------:R-:W-:Y:S01]  /*0dd0*/  LOP3.LUT R7, R3, 0x8, R8, 0xf8, !PT ;  /* 0x0000000803077812 */ /* 0x000fe200078ef808 */
[----:B------:R-:W-:Y:S01]  /*0de0*/  IMAD R11, R11, -0x3, R15 ;  /* 0xfffffffd0b0b7824 */ /* 0x000fe200078e020f */
[----:B------:R-:W-:-:S02]  /*0df0*/  SHF.R.S32.HI R18, RZ, 0x2, R0 ;  /* 0x00000002ff127819 */ /* 0x000fc40000011400 */
[----:B------:R-:W-:Y:S01]  /*0e00*/  IADD3 R5, R8, R5, RZ ;  /* 0x0000000508057210 */ /* 0x000fe20007ffe0ff */
[----:B------:R-:W-:Y:S01]  /*0e10*/  IMAD R3, R11, 0x40, R12 ;  /* 0x000000400b037824 */ /* 0x000fe200078e020c */
[----:B------:R-:W-:Y:S02]  /*0e20*/  LOP3.LUT R7, R7, R10, RZ, 0x3c, !PT ;  /* 0x0000000a07077212 */ /* 0x000fe400078e3cff */
[----:B------:R-:W-:Y:S02]  /*0e30*/  LOP3.LUT R4, R4, 0x7ffffe00, RZ, 0xc0, !PT ;  /* 0x7ffffe0004047812 */ /* 0x000fe400078ec0ff */
[----:B------:R-:W-:Y:S01]  /*0e40*/  IADD3 R8, R18, 0x60, RZ ;  /* 0x0000006012087810 */ /* 0x000fe20007ffe0ff */
[----:B------:R0:W-:Y:S01]  /*0e50*/  STL [R1+0xac], R5 ;  /* 0x0000ac0501007387 */ /* 0x0001e20000100800 */
[----:B------:R-:W-:Y:S02]  /*0e60*/  IADD3 R7, R7, R4, R9 ;  /* 0x0000000407077210 */ /* 0x000fe40007ffe009 */
[----:B------:R-:W-:Y:S01]  /*0e70*/  SHF.R.S32.HI R4, RZ, 0x1f, R8 ;  /* 0x0000001fff047819 */ /* 0x000fe20000011408 */
[----:B------:R1:W-:Y:S03]  /*0e80*/  STL [R1+0xa8], R3 ;  /* 0x0000a80301007387 */ /* 0x0003e60000100800 */
[----:B------:R-:W-:-:S02]  /*0e90*/  LEA.HI R4, R4, R8, RZ, 0x3 ;  /* 0x0000000804047211 */ /* 0x000fc400078f18ff */
[----:B0-----:R-:W-:Y:S02]  /*0ea0*/  SHF.R.S32.HI R5, RZ, 0x1f, R0 ;  /* 0x0000001fff057819 */ /* 0x001fe40000011400 */
[----:B-1----:R-:W-:Y:S01]  /*0eb0*/  LOP3.LUT R3, R0, 0xfffffffc, RZ, 0xc0, !PT ;  /* 0xfffffffc00037812 */ /* 0x002fe200078ec0ff */
[----:B------:R-:W-:Y:S01]  /*0ec0*/  IMAD.SHL.U32 R0, R8, 0x40, RZ ;  /* 0x0000004008007824 */ /* 0x000fe200078e00ff */
[----:B------:R-:W-:-:S03]  /*0ed0*/  LEA.HI R5, R5, R18, RZ, 0x3 ;  /* 0x0000001205057211 */ /* 0x000fc600078f18ff */
[----:B------:R-:W-:Y:S01]  /*0ee0*/  IMAD.IADD R3, R13, 0x1, -R3 ;  /* 0x000000010d037824 */ /* 0x000fe200078e0a03 */
[----:B------:R-:W-:Y:S01]  /*0ef0*/  R2P PR, R6, 0x6 ;  /* 0x0000000606007804 */ /* 0x000fe20000000000 */
[----:B------:R-:W-:Y:S01]  /*0f00*/  IMAD.SHL.U32 R4, R4, 0x40, RZ ;  /* 0x0000004004047824 */ /* 0x000fe200078e00ff */
[----:B------:R-:W-:Y:S01]  /*0f10*/  SHF.R.S32.HI R9, RZ, 0x1f, R18 ;  /* 0x0000001fff097819 */ /* 0x000fe20000011412 */
[----:B------:R-:W-:Y:S01]  /*0f20*/  IMAD.SHL.U32 R16, R3, 0x8, RZ ;  /* 0x0000000803107824 */ /* 0x000fe200078e00ff */
[----:B------:R-:W-:Y:S01]  /*0f30*/  LOP3.LUT R0, R0, 0x1c0, RZ, 0xc0, !PT ;  /* 0x000001c000007812 */ /* 0x000fe200078ec0ff */
[----:B------:R-:W-:Y:S01]  /*0f40*/  IMAD R9, R7, 0x2, R2 ;  /* 0x0000000207097824 */ /* 0x000fe200078e0202 */
[----:B------:R-:W-:Y:S01]  /*0f50*/  LOP3.LUT R5, R5, 0xfffffff8, RZ, 0xc0, !PT ;  /* 0xfffffff805057812 */ /* 0x000fe200078ec0ff */
[----:B------:R-:W-:Y:S01]  /*0f60*/  IMAD.MOV.U32 R6, RZ, RZ, 0x40 ;  /* 0x00000040ff067424 */ /* 0x000fe200078e00ff */
[----:B------:R-:W-:Y:S01]  /*0f70*/  SHF.L.U32 R22, R3, 0x2, RZ ;  /* 0x0000000203167819 */ /* 0x000fe200000006ff */
[----:B------:R-:W-:Y:S01]  /*0f80*/  STL [R1+0x98], RZ ;  /* 0x000098ff01007387 */ /* 0x000fe20000100800 */
[----:B------:R-:W-:-:S02]  /*0f90*/  SHF.R.U32.HI R8, RZ, 0x3, R0 ;  /* 0x00000003ff087819 */ /* 0x000fc40000011600 */
[----:B------:R-:W-:Y:S01]  /*0fa0*/  LOP3.LUT R3, R0, 0x38, R16, 0xf8, !PT ;  /* 0x0000003800037812 */ /* 0x000fe200078ef810 */
[----:B------:R-:W-:Y:S01]  /*0fb0*/  STL [R1+0x18], RZ ;  /* 0x000018ff01007387 */ /* 0x000fe20000100800 */
[----:B------:R-:W-:Y:S01]  /*0fc0*/  LOP3.LUT R7, R4, 0xfffffe00, RZ, 0xc0, !PT ;  /* 0xfffffe0004077812 */ /* 0x000fe200078ec0ff */
[C---:B------:R-:W-:Y:S01]  /*0fd0*/  VIADD R0, R9.reuse, 0x1e800 ;  /* 0x0001e80009007836 */ /* 0x040fe20000000000 */
[----:B------:R-:W-:Y:S01]  /*0fe0*/  IADD3 R4, R9, 0x1e820, RZ ;  /* 0x0001e82009047810 */ /* 0x000fe20007ffe0ff */
[----:B------:R0:W-:Y:S02]  /*0ff0*/  STL [R1+0x1c], R9 ;  /* 0x00001c0901007387 */ /* 0x0001e40000100800 */
[----:B------:R-:W-:Y:S02]  /*1000*/  @P1 VIADD R4, R0, 0xffffffe0 ;  /* 0xffffffe000041836 */ /* 0x000fe40000000000 */
[----:B0-----:R-:W-:Y:S01]  /*1010*/  IMAD.IADD R9, R18, 0x1, -R5 ;  /* 0x0000000112097824 */ /* 0x001fe200078e0a05 */
[----:B------:R-:W-:-:S02]  /*1020*/  LOP3.LUT R5, R7, R3, R8, 0xf6, !PT ;  /* 0x0000000307057212 */ /* 0x000fc400078ef608 */
[----:B------:R-:W-:Y:S02]  /*1030*/  SEL R3, R6, 0xffffffc0, !P2 ;  /* 0xffffffc006037807 */ /* 0x000fe40005000000 */
[----:B------:R-:W-:Y:S01]  /*1040*/  LEA R5, R5, R2, 0x1 ;  /* 0x0000000205057211 */ /* 0x000fe200078e08ff */
[----:B------:R-:W-:Y:S02]  /*1050*/  STL [R1+0x7c], R7 ;  /* 0x00007c0701007387 */ /* 0x000fe40000100800 */
[----:B------:R-:W-:Y:S02]  /*1060*/  IMAD.IADD R0, R0, 0x1, R3 ;  /* 0x0000000100007824 */ /* 0x000fe400078e0203 */
[----:B------:R-:W-:Y:S04]  /*1070*/  STL [R1+0x68], R9 ;  /* 0x0000680901007387 */ /* 0x000fe80000100800 */
[----:B------:R-:W-:Y:S04]  /*1080*/  STL [R1+0x80], R4 ;  /* 0x0000800401007387 */ /* 0x000fe80000100800 */
[----:B------:R0:W-:Y:S04]  /*1090*/  STL [R1+0xa4], R5 ;  /* 0x0000a40501007387 */ /* 0x0001e80000100800 */
[----:B------:R1:W-:Y:S01]  /*10a0*/  STL [R1+0x24], R0 ;  /* 0x0000240001007387 */ /* 0x0003e20000100800 */
[----:B0-----:R-:W-:-:S02]  /*10b0*/  IMAD.IADD R5, R3, 0x1, R4 ;  /* 0x0000000103057824 */ /* 0x001fc400078e0204 */
[C---:B------:R-:W-:Y:S01]  /*10c0*/  VIADD R3, R4.reuse, 0x6000 ;  /* 0x0000600004037836 */ /* 0x040fe20000000000 */
[----:B-1----:R-:W-:Y:S02]  /*10d0*/  IADD3 R0, R4, 0xc000, RZ ;  /* 0x0000c00004007810 */ /* 0x002fe40007ffe0ff */
[----:B------:R0:W-:Y:S04]  /*10e0*/  STL [R1+0x20], R5 ;  /* 0x0000200501007387 */ /* 0x0001e80000100800 */
[----:B------:R0:W-:Y:S04]  /*10f0*/  STL [R1+0x84], R0 ;  /* 0x0000840001007387 */ /* 0x0001e80000100800 */
[----:B------:R0:W-:Y:S01]  /*1100*/  STL [R1+0x88], R3 ;  /* 0x0000880301007387 */ /* 0x0001e20000100800 */
[----:B------:R-:W-:Y:S01]  /*1110*/  IMAD.MOV.U32 R19, RZ, RZ, RZ ;  /* 0x000000ffff137224 */ /* 0x000fe200078e00ff */
[----:B------:R-:W-:Y:S01]  /*1120*/  CS2R R152, SRZ ;  /* 0x0000000000987805 */ /* 0x000fe2000001ff00 */
[----:B------:R-:W-:Y:S01]  /*1130*/  VIADD R154, R22, 0x10 ;  /* 0x00000010169a7836 */ /* 0x000fe20000000000 */
[----:B0-2---:R-:W-:-:S07]  /*1140*/  LOP3.LUT R156, R14, 0x1, RZ, 0xfc, !PT ;  /* 0x000000010e9c7812 */ /* 0x005fce00078efcff */
.L_x_12667:
[----:B01-3--:R-:W0:Y:S02]  /*1150*/  LDC.64 R4, c[0x0][0xc88] ;  /* 0x00032200ff047b82 */ /* 0x00be240000000a00 */
[----:B0-----:R-:W-:-:S05]  /*1160*/  IMAD.WIDE R4, R35, 0x4, R4 ;  /* 0x0000000423047825 */ /* 0x001fca00078e0204 */
[----:B--2---:R-:W2:Y:S01]  /*1170*/  LDG.E R38, desc[UR56][R4.64] ;  /* 0x0000003804267981 */ /* 0x004ea2000c1e1900 */
        /* <DEDUP_REMOVED lines=15> */
[----:B------:R-:W-:Y:S02]  /*1270*/  @P1 LEA.HI.X R7, R38, UR5, R0, 0x2, P2 ;  /* 0x0000000526071c11 */ /* 0x000fe400090f1400 */
[----:B------:R-:W-:Y:S01]  /*1280*/  ISETP.NE.U32.AND P2, PT, RZ, UR8, PT ;  /* 0x00000008ff007c0c */ /* 0x000fe2000bf45070 */
[----:B------:R-:W-:Y:S01]  /*1290*/  ULDC UR4, c[0x0][0x288] ;  /* 0x0000a20000047ab9 */ /* 0x000fe20000000800 */
[----:B------:R-:W-:Y:S01]  /*12a0*/  IADD3 R8, P3, R36, UR6, RZ ;  /* 0x0000000624087c10 */ /* 0x000fe2000ff7e0ff */
[----:B------:R0:W5:Y:S01]  /*12b0*/  @P1 LDG.E R11, desc[UR56][R6.64] ;  /* 0x00000038060b1981 */ /* 0x000162000c1e1900 */
[----:B------:R-:W-:-:S02]  /*12c0*/  ISETP.NE.AND.EX P2, PT, RZ, UR9, PT, P2 ;  /* 0x00000009ff007c0c */ /* 0x000fc4000bf45320 */
[----:B------:R-:W-:Y:S01]  /*12d0*/  MOV R24, UR4 ;  /* 0x0000000400187c02 */ /* 0x000fe20008000f00 */
[----:B------:R-:W-:Y:S01]  /*12e0*/  ULDC.64 UR4, c[0x0][0x418] ;  /* 0x0001060000047ab9 */ /* 0x000fe20000000a00 */
[----:B------:R-:W-:-:S05]  /*12f0*/  IADD3.X R9, R37, UR7, RZ, P3, !PT ;  /* 0x0000000725097c10 */ /* 0x000fca0009ffe4ff */
[----:B------:R0:W5:Y:S04]  /*1300*/  @P0 LDG.E R35, desc[UR56][R8.64] ;  /* 0x0000003808230981 */ /* 0x000168000c1e1900 */
        /* <DEDUP_REMOVED lines=12> */
[----:B0---4-:R-:W-:Y:S06]  /*13d0*/  @P2 BRA `(.L_x_12539) ;  /* 0x0000000000242947 */ /* 0x011fec0003800000 */
        /* <DEDUP_REMOVED lines=9> */
.L_x_12539:
        /* <DEDUP_REMOVED lines=15> */
.L_x_12540:
[----:B------:R-:W-:Y:S05]  /*1560*/  @!P0 BRA `(.L_x_12541) ;  /* 0x00000000000c8947 */ /* 0x000fea0003800000 */
[----:B------:R-:W2:Y:S04]  /*1570*/  LDG.E R3, desc[UR56][R8.64] ;  /* 0x0000003808037981 */ /* 0x000ea8000c1e1900 */
[----:B------:R-:W2:Y:S02]  /*1580*/  LDG.E R32, desc[UR56][R8.64+0x4] ;  /* 0x0000043808207981 */ /* 0x000ea4000c1e1900 */
[----:B--2---:R-:W-:-:S07]  /*1590*/  IADD3 R32, -R3, R32, RZ ;  /* 0x0000002003207210 */ /* 0x004fce0007ffe1ff */
.L_x_12541:
[----:B------:R-:W-:Y:S01]  /*15a0*/  ULDC.64 UR4, c[0x0][0xa10] ;  /* 0x0002840000047ab9 */ /* 0x000fe20000000a00 */
[----:B------:R-:W2:Y:S01]  /*15b0*/  LDL.LU R34, [R1] ;  /* 0x0000000001227983 */ /* 0x000ea20000300800 */
[----:B------:R-:W-:-:S04]  /*15c0*/  ISETP.NE.U32.AND P0, PT, RZ, UR4, PT ;  /* 0x00000004ff007c0c */ /* 0x000fc8000bf05070 */
[----:B------:R-:W-:Y:S01]  /*15d0*/  ISETP.NE.AND.EX P0, PT, RZ, UR5, PT, P0 ;  /* 0x00000005ff007c0c */ /* 0x000fe2000bf05300 */
[----:B------:R-:W-:-:S12]  /*15e0*/  ULDC.64 UR4, c[0x0][0xa30] ;  /* 0x00028c0000047ab9 */ /* 0x000fd80000000a00 */
[----:B0-----:R-:W0:Y:S02]  /*15f0*/  @P0 LDC.64 R4, c[0x0][0xa10] ;  /* 0x00028400ff040b82 */ /* 0x001e240000000a00 */
[----:B0-----:R-:W-:-:S05]  /*1600*/  @P0 IMAD.WIDE R4, R38, 0x4, R4 ;  /* 0x0000000426040825 */ /* 0x001fca00078e0204 */
[----:B------:R-:W3:Y:S04]  /*1610*/  @P0 LDG.E R0, desc[UR56][R4.64] ;  /* 0x0000003804000981 */ /* 0x000ee8000c1e1900 */
[----:B------:R-:W3:Y:S01]  /*1620*/  @P0 LDG.E R3, desc[UR56][R4.64+0x4] ;  /* 0x0000043804030981 */ /* 0x000ee2000c1e1900 */
[----:B------:R-:W-:Y:S01]  /*1630*/  ISETP.NE.U32.AND P1, PT, RZ, UR4, PT ;  /* 0x00000004ff007c0c */ /* 0x000fe2000bf25070 */
[----:B-----5:R-:W-:-:S03]  /*1640*/  IMAD.MOV.U32 R25, RZ, RZ, R32 ;  /* 0x000000ffff197224 */ /* 0x020fc600078e0020 */
[----:B------:R-:W-:-:S13]  /*1650*/  ISETP.NE.AND.EX P1, PT, RZ, UR5, PT, P1 ;  /* 0x00000005ff007c0c */ /* 0x000fda000bf25310 */
[----:B------:R-:W-:-:S04]  /*1660*/  @P1 IADD3 R6, P2, R36, UR4, RZ ;  /* 0x0000000424061c10 */ /* 0x000fc8000ff5e0ff */
[----:B------:R-:W-:-:S05]  /*1670*/  @P1 IADD3.X R7, R37, UR5, RZ, P2, !PT ;  /* 0x0000000525071c10 */ /* 0x000fca00097fe4ff */
[----:B------:R0:W5:Y:S01]  /*1680*/  @P1 LDG.E R25, desc[UR56][R6.64] ;  /* 0x0000003806191981 */ /* 0x000162000c1e1900 */
[----:B------:R-:W-:Y:S01]  /*1690*/  IMAD.IADD R12, R32, 0x1, -R11 ;  /* 0x00000001200c7824 */ /* 0x000fe200078e0a0b */
[----:B------:R-:W-:Y:S01]  /*16a0*/  LOP3.LUT R13, R10, 0xff, RZ, 0xc0, !PT ;  /* 0x000000ff0a0d7812 */ /* 0x000fe200078ec0ff */
[----:B------:R-:W-:Y:S01]  /*16b0*/  BSSY B0, `(.L_x_12542) ;  /* 0x000002d000007945 */ /* 0x000fe20003800000 */
[----:B------:R-:W-:-:S03]  /*16c0*/  SHF.R.U32.HI R8, RZ, 0x10, R10 ;  /* 0x00000010ff087819 */ /* 0x000fc6000001160a */
[----:B------:R0:W-:Y:S01]  /*16d0*/  STL [R1+0xa0], R13 ;  /* 0x0000a00d01007387 */ /* 0x0001e20000100800 */
[----:B--2---:R-:W-:Y:S01]  /*16e0*/  LOP3.LUT R34, R34, 0xfffffff7, RZ, 0xc0, !PT ;  /* 0xfffffff722227812 */ /* 0x004fe200078ec0ff */
[----:B---3--:R-:W-:-:S05]  /*16f0*/  @P0 IMAD.IADD R27, R3, 0x1, -R0 ;  /* 0x00000001031b0824 */ /* 0x008fca00078e0a00 */
[----:B------:R-:W-:-:S04]  /*1700*/  IADD3 R121, R12, R27, RZ ;  /* 0x0000001b0c797210 */ /* 0x000fc80007ffe0ff */
[C---:B------:R-:W-:Y:S01]  /*1710*/  ISETP.GE.AND P3, PT, R121.reuse, 0x1, PT ;  /* 0x000000017900780c */ /* 0x040fe20003f66270 */
[----:B------:R-:W-:-:S04]  /*1720*/  VIADD R0, R121, 0xbf ;  /* 0x000000bf79007836 */ /* 0x000fc80000000000 */
[----:B------:R-:W-:-:S05]  /*1730*/  IMAD.HI R0, R0, 0x2aaaaaab, RZ ;  /* 0x2aaaaaab00007827 */ /* 0x000fca00078e02ff */
[----:B------:R-:W-:-:S03]  /*1740*/  SHF.R.U32.HI R3, RZ, 0x1f, R0 ;  /* 0x0000001fff037819 */ /* 0x000fc60000011600 */
[----:B------:R-:W-:Y:S02]  /*1750*/  @P3 LOP3.LUT R34, R34, 0x8, RZ, 0xfc, !PT ;  /* 0x0000000822223812 */ /* 0x000fe400078efcff */
[----:B------:R-:W-:Y:S01]  /*1760*/  LEA.HI.SX32 R26, R0, R3, 0x1b ;  /* 0x00000003001a7211 */ /* 0x000fe200078fdaff */
[----:B------:R-:W-:Y:S02]  /*1770*/  IMAD.MOV.U32 R3, RZ, RZ, RZ ;  /* 0x000000ffff037224 */ /* 0x000fe400078e00ff */
        /* <DEDUP_REMOVED lines=29> */
[----:B------:R-:W-:-:S04]  /*1950*/  IMAD.MOV.U32 R3, RZ, RZ, R5 ;  /* 0x000000ffff037224 */ /* 0x000fc800078e0005 */
[----:B------:R-:W-:Y:S01]  /*1960*/  @!P2 IMAD.MOV R3, RZ, RZ, -R3 ;  /* 0x000000ffff03a224 */ /* 0x000fe200078e0a03 */
[----:B------:R-:W-:-:S07]  /*1970*/  @!P1 LOP3.LUT R3, RZ, R9, RZ, 0x33, !PT ;  /* 0x00000009ff039212 */ /* 0x000fce00078e33ff */
.L_x_12543:
[----:B------:R-:W-:Y:S05]  /*1980*/  BSYNC B0 ;  /* 0x0000000000007941 */ /* 0x000fea0003800000 */
.L_x_12542:
        /* <DEDUP_REMOVED lines=10> */
[----:B------:R-:W-:-:S05]  /*1a30*/  @P0 IADD3 R0, R3, 0xbf, RZ ;  /* 0x000000bf03000810 */ /* 0x000fca0007ffe0ff */
        /* <DEDUP_REMOVED lines=14> */
[----:B------:R1:W2:Y:S01]  /*1b20*/  LDC.64 R14, c[0x4][R0] ;  /* 0x01000000000e7b82 */ /* 0x0002a20000000a00 */
[----:B------:R-:W-:Y:S01]  /*1b30*/  MOV R5, UR5 ;  /* 0x0000000500057c02 */ /* 0x000fe20008000f00 */
[----:B------:R-:W-:Y:S01]  /*1b40*/  ULDC.64 UR4, c[0x4][0x1c0] ;  /* 0x0100700000047ab9 */ /* 0x000fe20000000a00 */
[----:B------:R-:W-:Y:S01]  /*1b50*/  IMAD.U32 R10, RZ, RZ, UR6 ;  /* 0x00000006ff0a7e24 */ /* 0x000fe2000f8e00ff */
[----:B------:R-:W-:Y:S01]  /*1b60*/  MOV R11, UR7 ;  /* 0x00000007000b7c02 */ /* 0x000fe20008000f00 */
[----:B0-----:R-:W-:Y:S02]  /*1b70*/  IMAD.U32 R6, RZ, RZ, UR4 ;  /* 0x00000004ff067e24 */ /* 0x001fe4000f8e00ff */
[----:B------:R-:W-:-:S02]  /*1b80*/  IMAD.U32 R7, RZ, RZ, UR5 ;  /* 0x00000005ff077e24 */ /* 0x000fc4000f8e00ff */
[----:B------:R-:W-:Y:S02]  /*1b90*/  IMAD.MOV.U32 R8, RZ, RZ, 0x70 ;  /* 0x00000070ff087424 */ /* 0x000fe400078e00ff */
[----:B------:R-:W-:Y:S02]  /*1ba0*/  IMAD.MOV.U32 R12, RZ, RZ, 0x1 ;  /* 0x00000001ff0c7424 */ /* 0x000fe400078e00ff */
[----:B-1----:R-:W-:-:S07]  /*1bb0*/  IMAD.MOV.U32 R13, RZ, RZ, RZ ;  /* 0x000000ffff0d7224 */ /* 0x002fce00078e00ff */
[----:B------:R-:W-:-:S07]  /*1bc0*/  LEPC R20, `(.L_x_12546) ;  /* 0x000000001014794e */ /* 0x000fce0000000000 */
[----:B--2--5:R-:W-:Y:S05]  /*1bd0*/  CALL.ABS.NOINC R14 ;  /* 0x000000000e007343 */ /* 0x024fea0003c00000 */
.L_x_12546:
[----:B------:R-:W-:Y:S05]  /*1be0*/  BSYNC B6 ;  /* 0x0000000000067941 */ /* 0x000fea0003800000 */
.L_x_12545:
        /* <DEDUP_REMOVED lines=11> */
[----:B------:R-:W-:Y:S01]  /*1ca0*/  IMAD.U32 R10, RZ, RZ, UR6 ;  /* 0x00000006ff0a7e24 */ /* 0x000fe2000f8e00ff */
[----:B0-----:R-:W-:Y:S01]  /*1cb0*/  MOV R7, UR5 ;  /* 0x0000000500077c02 */ /* 0x001fe20008000f00 */
[----:B------:R-:W-:Y:S01]  /*1cc0*/  IMAD.U32 R6, RZ, RZ, UR4 ;  /* 0x00000004ff067e24 */ /* 0x000fe2000f8e00ff */
[----:B------:R-:W-:Y:S01]  /*1cd0*/  MOV R12, 0x1 ;  /* 0x00000001000c7802 */ /* 0x000fe20000000f00 */
[----:B------:R-:W-:-:S02]  /*1ce0*/  IMAD.U32 R11, RZ, RZ, UR7 ;  /* 0x00000007ff0b7e24 */ /* 0x000fc4000f8e00ff */
[----:B------:R-:W-:Y:S02]  /*1cf0*/  IMAD.MOV.U32 R8, RZ, RZ, 0x70 ;  /* 0x00000070ff087424 */ /* 0x000fe400078e00ff */
[----:B-1----:R-:W-:-:S07]  /*1d00*/  IMAD.MOV.U32 R13, RZ, RZ, RZ ;  /* 0x000000ffff0d7224 */ /* 0x002fce00078e00ff */
[----:B------:R-:W-:-:S07]  /*1d10*/  LEPC R20, `(.L_x_12548) ;  /* 0x000000001014794e */ /* 0x000fce0000000000 */
[----:B--2--5:R-:W-:Y:S05]  /*1d20*/  CALL.ABS.NOINC R14 ;  /* 0x000000000e007343 */ /* 0x024fea0003c00000 */
.L_x_12548:
[----:B------:R-:W-:Y:S05]  /*1d30*/  BSYNC B6 ;  /* 0x0000000000067941 */ /* 0x000fea0003800000 */
.L_x_12547:
[----:B------:R-:W-:Y:S01]  /*1d40*/  ULDC.64 UR4, c[0x0][0x9f8] ;  /* 0x00027e0000047ab9 */ /* 0x000fe20000000a00 */
[----:B------:R-:W-:Y:S01]  /*1d50*/  IMAD.MOV.U32 R0, RZ, RZ, R38 ;  /* 0x000000ffff007224 */ /* 0x000fe200078e0026 */
[----:B------:R-:W-:Y:S01]  /*1d60*/  ISETP.NE.U32.AND P0, PT, RZ, UR4, PT ;  /* 0x00000004ff007c0c */ /* 0x000fe2000bf05070 */
[----:B------:R-:W2:Y:S01]  /*1d70*/  LDL R12, [R1+0x68] ;  /* 0x00006800010c7983 */ /* 0x000ea20000100800 */
[----:B------:R-:W0:Y:S02]  /*1d80*/  LDC.64 R58, c[0x0][0x300] ;  /* 0x0000c000ff3a7b82 */ /* 0x000e240000000a00 */
[----:B------:R-:W-:Y:S01]  /*1d90*/  ISETP.NE.AND.EX P0, PT, RZ, UR5, PT, P0 ;  /* 0x00000005ff007c0c */ /* 0x000fe2000bf05300 */
[----:B------:R-:W3:Y:S01]  /*1da0*/  LDL R14, [R1+0x7c] ;  /* 0x00007c00010e7983 */ /* 0x000ee20000100800 */
[----:B------:R-:W1:Y:S01]  /*1db0*/  S2R R31, SR_TID.X ;  /* 0x00000000001f7919 */ /* 0x000e620000002100 */
[----:B------:R-:W-:-:S03]  /*1dc0*/  IMAD.IADD R41, R35, 0x1, R32 ;  /* 0x0000000123297824 */ /* 0x000fc600078e0220 */
[----:B------:R-:W4:Y:S07]  /*1dd0*/  LDC R39, c[0x0][0x3f4] ;  /* 0x0000fd00ff277b82 */ /* 0x000f2e0000000800 */
[----:B------:R-:W-:Y:S01]  /*1de0*/  @P0 IADD3 R4, P1, R36, UR4, RZ ;  /* 0x0000000424040c10 */ /* 0x000fe2000ff3e0ff */
[----:B------:R-:W4:Y:S03]  /*1df0*/  LDC.64 R20, c[0x0][0x3f8] ;  /* 0x0000fe00ff147b82 */ /* 0x000f260000000a00 */
[----:B------:R-:W-:Y:S01]  /*1e00*/  @P0 IADD3.X R5, R37, UR5, RZ, P1, !PT ;  /* 0x0000000525050c10 */ /* 0x000fe20008ffe4ff */
[----:B------:R-:W-:-:S04]  /*1e10*/  ULDC.64 UR4, c[0x0][0xa08] ;  /* 0x0002820000047ab9 */ /* 0x000fc80000000a00 */
[----:B------:R1:W3:Y:S01]  /*1e20*/  @P0 LDG.E R0, desc[UR56][R4.64] ;  /* 0x0000003804000981 */ /* 0x0002e2000c1e1900 */
[----:B------:R-:W-:Y:S01]  /*1e30*/  SHF.R.S32.HI R43, RZ, 0x1f, R41 ;  /* 0x0000001fff2b7819 */ /* 0x000fe20000011429 */
[-C--:B0-----:R-:W-:Y:S01]  /*1e40*/  IMAD.WIDE.U32 R6, R41, R58.reuse, RZ ;  /* 0x0000003a29067225 */ /* 0x081fe200078e00ff */
[----:B------:R-:W-:Y:S02]  /*1e50*/  ISETP.NE.U32.AND P0, PT, RZ, UR4, PT ;  /* 0x00000004ff007c0c */ /* 0x000fe4000bf05070 */
[----:B------:R-:W-:Y:S01]  /*1e60*/  SHF.R.S32.HI R40, RZ, 0x1f, R18 ;  /* 0x0000001fff287819 */ /* 0x000fe20000011412 */
[----:B------:R-:W-:Y:S01]  /*1e70*/  IMAD R8, R43, R58, RZ ;  /* 0x0000003a2b087224 */ /* 0x000fe200078e02ff */
[----:B------:R-:W-:Y:S01]  /*1e80*/  ISETP.NE.AND.EX P0, PT, RZ, UR5, PT, P0 ;  /* 0x00000005ff007c0c */ /* 0x000fe2000bf05300 */
[----:B------:R-:W-:Y:S01]  /*1e90*/  ULDC.64 UR4, c[0x0][0x308] ;  /* 0x0000c20000047ab9 */ /* 0x000fe20000000a00 */
[----:B------:R-:W-:Y:S01]  /*1ea0*/  SHF.R.S32.HI R17, RZ, 0x1f, R16 ;  /* 0x0000001fff117819 */ /* 0x000fe20000011410 */
[----:B------:R-:W-:-:S05]  /*1eb0*/  IMAD R3, R41, R59, R8 ;  /* 0x0000003b29037224 */ /* 0x000fca00078e0208 */
[----:B------:R-:W-:Y:S02]  /*1ec0*/  IADD3 R7, R7, R3, RZ ;  /* 0x0000000307077210 */ /* 0x000fe40007ffe0ff */
[----:B-1----:R-:W-:Y:S01]  /*1ed0*/  SHF.R.U32.HI R38, RZ, 0x7, R31 ;  /* 0x00000007ff267819 */ /* 0x002fe2000001161f */
[----:B------:R-:W-:-:S03]  /*1ee0*/  IMAD.WIDE.U32 R4, R42, UR4, R6 ;  /* 0x000000042a047c25 */ /* 0x000fc6000f8e0006 */
[----:B------:R-:W-:Y:S01]  /*1ef0*/  ISETP.NE.AND P6, PT, R38, 0x1, PT ;  /* 0x000000012600780c */ /* 0x000fe20003fc5270 */
[----:B------:R-:W0:Y:S01]  /*1f00*/  LDC.64 R6, c[0x0][0x408] ;  /* 0x00010200ff067b82 */ /* 0x000e220000000a00 */
[----:B------:R-:W-:Y:S01]  /*1f10*/  IMAD R5, R42, UR5, R5 ;  /* 0x000000052a057c24 */ /* 0x000fe2000f8e0205 */
[----:B------:R-:W-:Y:S01]  /*1f20*/  ULDC.64 UR4, c[0x0][0x310] ;  /* 0x0000c40000047ab9 */ /* 0x000fe20000000a00 */
[--C-:B------:R-:W-:Y:S01]  /*1f30*/  SHF.R.S32.HI R23, RZ, 0x1f, R22.reuse ;  /* 0x0000001fff177819 */ /* 0x100fe20000011416 */
[----:B------:R-:W-:Y:S02]  /*1f40*/  VIADD R75, R38, 0x8 ;  /* 0x00000008264b7836 */ /* 0x000fe40000000000 */
[----:B----4-:R-:W-:-:S04]  /*1f50*/  IMAD.WIDE.U32 R56, R18, R20, R22 ;  /* 0x0000001412387225 */ /* 0x010fc800078e0016 */
[----:B------:R-:W-:-:S04]  /*1f60*/  VIADD R32, R18, 0x60 ;  /* 0x0000006012207836 */ /* 0x000fc80000000000 */
[----:B------:R-:W-:Y:S02]  /*1f70*/  IMAD.SHL.U32 R32, R32, 0x40, RZ ;  /* 0x0000004020207824 */ /* 0x000fe400078e00ff */
[----:B0-----:R-:W-:-:S03]  /*1f80*/  IMAD.WIDE.U32 R10, R18, R6, R22 ;  /* 0x00000006120a7225 */ /* 0x001fc600078e0016 */
[----:B------:R-:W-:Y:S01]  /*1f90*/  LOP3.LUT R32, R32, 0x1c0, RZ, 0xc0, !PT ;  /* 0x000001c020207812 */ /* 0x000fe200078ec0ff */
[----:B------:R-:W-:-:S03]  /*1fa0*/  IMAD R31, R21, 0xc0, RZ ;  /* 0x000000c0151f7824 */ /* 0x000fc600078e02ff */
[----:B------:R-:W-:Y:S01]  /*1fb0*/  SHF.R.U32.HI R32, RZ, 0x3, R32 ;  /* 0x00000003ff207819 */ /* 0x000fe20000011620 */
[----:B------:R-:W-:Y:S02]  /*1fc0*/  IMAD R73, R59, 0xc0, RZ ;  /* 0x000000c03b497824 */ /* 0x000fe400078e02ff */
[----:B------:R-:W-:Y:S02]  /*1fd0*/  IMAD R71, R7, 0xc0, RZ ;  /* 0x000000c007477824 */ /* 0x000fe400078e02ff */
[----:B------:R-:W-:Y:S02]  /*1fe0*/  VIADD R78, R16, 0x20 ;  /* 0x00000020104e7836 */ /* 0x000fe40000000000 */
[----:B------:R-:W-:Y:S01]  /*1ff0*/  IMAD.SHL.U32 R74, R39, 0x2, RZ ;  /* 0x00000002274a7824 */ /* 0x000fe200078e00ff */
[C---:B--2---:R-:W-:Y:S02]  /*2000*/  SHF.L.U32 R79, R12.reuse, 0x6, RZ ;  /* 0x000000060c4f7819 */ /* 0x044fe400000006ff */
[----:B------:R-:W-:Y:S01]  /*2010*/  LOP3.LUT P1, RZ, R12, 0x4, RZ, 0xc0, !PT ;  /* 0x000000040cff7812 */ /* 0x000fe2000782c0ff */
[----:B------:R-:W-:-:S05]  /*2020*/  VIADD R12, R18, 0x60 ;  /* 0x00000060120c7836 */ /* 0x000fca0000000000 */
[----:B------:R-:W-:Y:S02]  /*2030*/  SHF.R.S32.HI R77, RZ, 0x1f, R12 ;  /* 0x0000001fff4d7819 */ /* 0x000fe4000001140c */
[----:B------:R-:W0:Y:S01]  /*2040*/  S2R R12, SR_TID.X ;  /* 0x00000000000c7919 */ /* 0x000e220000002100 */
[----:B---3--:R-:W-:Y:S02]  /*2050*/  SHF.R.S32.HI R3, RZ, 0x1f, R0 ;  /* 0x0000001fff037819 */ /* 0x008fe40000011400 */
[----:B------:R-:W-:Y:S02]  /*2060*/  SEL R61, R0, RZ, !P0 ;  /* 0x000000ff003d7207 */ /* 0x000fe40004000000 */
[----:B------:R-:W-:-:S03]  /*2070*/  SEL R3, R3, RZ, !P0 ;  /* 0x000000ff03037207 */ /* 0x000fc60004000000 */
[----:B------:R-:W-:-:S04]  /*2080*/  IMAD.WIDE.U32 R62, R61, UR4, R4 ;  /* 0x000000043d3e7c25 */ /* 0x000fc8000f8e0004 */
[----:B------:R-:W-:Y:S02]  /*2090*/  IMAD R0, R3, UR4, RZ ;  /* 0x0000000403007c24 */ /* 0x000fe4000f8e02ff */
[----:B------:R-:W-:-:S04]  /*20a0*/  IMAD.WIDE.U32 R4, R18, R58, R16 ;  /* 0x0000003a12047225 */ /* 0x000fc800078e0010 */
[----:B------:R-:W-:Y:S01]  /*20b0*/  IMAD R81, R61, UR5, R0 ;  /* 0x000000053d517c24 */ /* 0x000fe2000f8e0200 */
[----:B------:R-:W-:Y:S05]  /*20c0*/  @!P6 WARPSYNC.ALL ;  /* 0x000000000000e948 */ /* 0x000fea0003800000 */
[----:B------:R-:W-:Y:S01]  /*20d0*/  IMAD R0, R40, R58, RZ ;  /* 0x0000003a28007224 */ /* 0x000fe200078e02ff */
[----:B------:R-:W-:Y:S01]  /*20e0*/  ULDC.64 UR4, c[0x0][0x330] ;  /* 0x0000cc0000047ab9 */ /* 0x000fe20000000a00 */
[----:B------:R-:W-:Y:S01]  /*20f0*/  IMAD.IADD R81, R63, 0x1, R81 ;  /* 0x000000013f517824 */ /* 0x000fe200078e0251 */
[----:B------:R-:W-:Y:S01]  /*2100*/  @!P6 BAR.SYNC.DEFER_BLOCKING 0x9, 0x100 ;  /* 0x024400000000eb1d */ /* 0x000fe20000010000 */
[----:B------:R-:W-:Y:S01]  /*2110*/  IMAD.WIDE.U32 R8, R42, UR4, R16 ;  /* 0x000000042a087c25 */ /* 0x000fe2000f8e0010 */
[----:B------:R-:W-:-:S03]  /*2120*/  IADD3 R82, P0, R62, R4, RZ ;  /* 0x000000043e527210 */ /* 0x000fc60007f1e0ff */
[----:B------:R-:W-:Y:S02]  /*2130*/  IMAD R0, R18, R59, R0 ;  /* 0x0000003b12007224 */ /* 0x000fe400078e0200 */
[----:B------:R-:W-:Y:S01]  /*2140*/  IMAD R9, R42, UR5, R9 ;  /* 0x000000052a097c24 */ /* 0x000fe2000f8e0209 */
[----:B------:R-:W-:Y:S01]  /*2150*/  ULDC.64 UR4, c[0x0][0x338] ;  /* 0x0000ce0000047ab9 */ /* 0x000fe20000000a00 */
[----:B------:R-:W-:Y:S01]  /*2160*/  IMAD.MOV.U32 R42, RZ, RZ, R34 ;  /* 0x000000ffff2a7224 */ /* 0x000fe200078e0022 */
[----:B------:R-:W-:Y:S01]  /*2170*/  IADD3.X R80, R81, R5, R0, P0, !PT ;  /* 0x0000000551507210 */ /* 0x000fe200007fe400 */
[----:B------:R-:W-:Y:S01]  /*2180*/  IMAD R3, R3, UR4, RZ ;  /* 0x0000000403037c24 */ /* 0x000fe2000f8e02ff */
[----:B------:R-:W-:Y:S01]  /*2190*/  ISETP.GE.AND P0, PT, R16, R39, PT ;  /* 0x000000271000720c */ /* 0x000fe20003f06270 */
[----:B------:R-:W-:Y:S02]  /*21a0*/  IMAD R0, R40, R20, RZ ;  /* 0x0000001428007224 */ /* 0x000fe400078e02ff */
[----:B------:R-:W-:Y:S01]  /*21b0*/  IMAD R37, R61, UR5, R3 ;  /* 0x000000053d257c24 */ /* 0x000fe2000f8e0203 */
[----:B------:R-:W-:Y:S01]  /*21c0*/  SEL R3, R39, RZ, P0 ;  /* 0x000000ff27037207 */ /* 0x000fe20000000000 */
[----:B------:R-:W-:Y:S01]  /*21d0*/  IMAD R5, R18, R21, R0 ;  /* 0x0000001512057224 */ /* 0x000fe200078e0200 */
[----:B------:R-:W-:Y:S01]  /*21e0*/  LOP3.LUT R42, R42, 0xfffffffb, RZ, 0xc0, !PT ;  /* 0xfffffffb2a2a7812 */ /* 0x000fe200078ec0ff */
[----:B------:R-:W-:-:S02]  /*21f0*/  IMAD R0, R40, R6, RZ ;  /* 0x0000000628007224 */ /* 0x000fc400078e02ff */
[----:B------:R-:W-:Y:S01]  /*2200*/  IMAD.IADD R3, R16, 0x1, R3 ;  /* 0x0000000110037824 */ /* 0x000fe200078e0203 */
[----:B0-----:R-:W-:Y:S01]  /*2210*/  IADD3 R38, R12, -0x80, RZ ;  /* 0xffffff800c267810 */ /* 0x001fe20007ffe0ff */
[----:B------:R-:W-:Y:S01]  /*2220*/  IMAD.WIDE.U32 R34, R18, R20, R16 ;  /* 0x0000001412227225 */ /* 0x000fe200078e0010 */
[----:B------:R-:W-:-:S03]  /*2230*/  @P1 LOP3.LUT R42, R42, 0x4, RZ, 0xfc, !PT ;  /* 0x000000042a2a1812 */ /* 0x000fc600078efcff */
[C---:B------:R-:W-:Y:S01]  /*2240*/  IMAD R13, R18.reuse, R7, R0 ;  /* 0x00000007120d7224 */ /* 0x040fe200078e0200 */
[----:B------:R-:W-:Y:S02]  /*2250*/  SHF.R.S32.HI R0, RZ, 0x1f, R3 ;  /* 0x0000001fff007819 */ /* 0x000fe40000011403 */
[----:B------:R-:W-:Y:S02]  /*2260*/  LOP3.LUT R79, R79, 0x1c0, RZ, 0xc0, !PT ;  /* 0x000001c04f4f7812 */ /* 0x000fe400078ec0ff */
[----:B------:R-:W-:Y:S01]  /*2270*/  SHF.R.S32.HI R36, RZ, 0x1f, R38 ;  /* 0x0000001fff247819 */ /* 0x000fe20000011426 */
[----:B------:R-:W-:Y:S01]  /*2280*/  IMAD.IADD R57, R57, 0x1, R5 ;  /* 0x0000000139397824 */ /* 0x000fe200078e0205 */
[----:B------:R-:W-:Y:S01]  /*2290*/  IADD3 R35, R5, R35, RZ ;  /* 0x0000002305237210 */ /* 0x000fe20007ffe0ff */
[----:B------:R-:W-:Y:S01]  /*22a0*/  VIADD R12, R18, 0x60 ;  /* 0x00000060120c7836 */ /* 0x000fe20000000000 */
[----:B-----5:R-:W-:Y:S01]  /*22b0*/  SHF.R.S32.HI R5, RZ, 0x1f, R25 ;  /* 0x0000001fff057819 */ /* 0x020fe20000011419 */
[----:B------:R0:W-:Y:S01]  /*22c0*/  STL [R1], R42 ;  /* 0x0000002a01007387 */ /* 0x0001e20000100800 */
[----:B------:R-:W-:-:S02]  /*22d0*/  LEA.HI R0, R0, R3, RZ, 0x3 ;  /* 0x0000000300007211 */ /* 0x000fc400078f18ff */
[----:B------:R-:W-:Y:S02]  /*22e0*/  SHF.R.U32.HI R76, RZ, 0x3, R79 ;  /* 0x00000003ff4c7819 */ /* 0x000fe4000001164f */
[----:B------:R-:W-:Y:S02]  /*22f0*/  LOP3.LUT R3, R79, 0x18, R16, 0xf8, !PT ;  /* 0x000000184f037812 */ /* 0x000fe400078ef810 */
[----:B------:R-:W-:Y:S01]  /*2300*/  LEA.HI R36, R36, R38, RZ, 0x5 ;  /* 0x0000002624247211 */ /* 0x000fe200078f28ff */
[----:B------:R-:W-:Y:S01]  /*2310*/  IMAD.WIDE.U32 R60, R61, UR4, R8 ;  /* 0x000000043d3c7c25 */ /* 0x000fe2000f8e0008 */
[----:B------:R-:W-:Y:S01]  /*2320*/  LOP3.LUT R3, R3, R76, RZ, 0x3c, !PT ;  /* 0x0000004c03037212 */ /* 0x000fe200078e3cff */
[----:B------:R-:W-:Y:S01]  /*2330*/  ULDC UR4, c[0x0][0x2f4] ;  /* 0x0000bd0000047ab9 */ /* 0x000fe20000000800 */
[----:B------:R-:W-:Y:S01]  /*2340*/  SHF.R.S32.HI R36, RZ, 0x5, R36 ;  /* 0x00000005ff247819 */ /* 0x000fe20000011424 */
[----:B------:R-:W-:-:S04]  /*2350*/  IMAD.WIDE.U32 R8, R18, R6, R16 ;  /* 0x0000000612087225 */ /* 0x000fc800078e0010 */
[----:B------:R-:W-:Y:S02]  /*2360*/  IMAD.SHL.U32 R12, R12, 0x40, RZ ;  /* 0x000000400c0c7824 */ /* 0x000fe400078e00ff */
[----:B------:R-:W-:Y:S02]  /*2370*/  IMAD R4, R5, R20, RZ ;  /* 0x0000001405047224 */ /* 0x000fe400078e02ff */
[----:B------:R-:W-:Y:S01]  /*2380*/  IMAD.IADD R11, R11, 0x1, R13 ;  /* 0x000000010b0b7824 */ /* 0x000fe200078e020d */
[----:B------:R-:W-:Y:S01]  /*2390*/  LOP3.LUT R12, R12, 0x1c0, RZ, 0xc0, !PT ;  /* 0x000001c00c0c7812 */ /* 0x000fe200078ec0ff */
[----:B------:R-:W-:Y:S02]  /*23a0*/  IMAD.IADD R9, R13, 0x1, R9 ;  /* 0x000000010d097824 */ /* 0x000fe400078e0209 */
[----:B------:R-:W-:Y:S02]  /*23b0*/  IMAD R13, R25, R21, R4 ;  /* 0x00000015190d7224 */ /* 0x000fe400078e0204 */
[----:B------:R-:W-:-:S02]  /*23c0*/  IMAD R4, R5, R6, RZ ;  /* 0x0000000605047224 */ /* 0x000fc400078e02ff */
[----:B------:R-:W-:Y:S01]  /*23d0*/  IMAD R70, R36, 0x200, R3 ;  /* 0x0000020024467824 */ /* 0x000fe200078e0203 */
[----:B------:R-:W-:Y:S01]  /*23e0*/  LOP3.LUT R3, R79, 0x38, R0, 0xf8, !PT ;  /* 0x000000384f037812 */ /* 0x000fe200078ef800 */
[----:B------:R-:W-:Y:S01]  /*23f0*/  IMAD.WIDE.U32 R56, R25, R20, R56 ;  /* 0x0000001419387225 */ /* 0x000fe200078e0038 */
[----:B------:R-:W-:-:S03]  /*2400*/  LOP3.LUT R12, R12, 0x38, R0, 0xf8, !PT ;  /* 0x000000380c0c7812 */ /* 0x000fc600078ef800 */
[----:B------:R-:W-:Y:S01]  /*2410*/  IMAD.WIDE.U32 R34, R25, R20, R34 ;  /* 0x0000001419227225 */ /* 0x000fe200078e0022 */
[----:B------:R-:W-:-:S03]  /*2420*/  LOP3.LUT R3, R3, R76, RZ, 0x3c, !PT ;  /* 0x0000004c03037212 */ /* 0x000fc600078e3cff */
[----:B------:R-:W-:Y:S01]  /*2430*/  IMAD.WIDE.U32 R20, R20, 0xc0, RZ ;  /* 0x000000c014147825 */ /* 0x000fe200078e00ff */
[----:B------:R-:W-:-:S03]  /*2440*/  LOP3.LUT R65, R0, 0xfffffff8, RZ, 0xc0, !PT ;  /* 0xfffffff800417812 */ /* 0x000fc600078ec0ff */
[C---:B------:R-:W-:Y:S01]  /*2450*/  IMAD R15, R25.reuse, R7, R4 ;  /* 0x00000007190f7224 */ /* 0x040fe200078e0204 */
[----:B------:R-:W-:Y:S01]  /*2460*/  IADD3 R4, P1, R18, R41, RZ ;  /* 0x0000002912047210 */ /* 0x000fe20007f3e0ff */
[----:B------:R-:W-:Y:S01]  /*2470*/  IMAD.WIDE.U32 R10, R25, R6, R10 ;  /* 0x00000006190a7225 */ /* 0x000fe200078e000a */
[----:B------:R-:W-:-:S03]  /*2480*/  LOP3.LUT R12, R12, R32, RZ, 0x3c, !PT ;  /* 0x000000200c0c7212 */ /* 0x000fc600078e3cff */
[----:B------:R-:W-:Y:S01]  /*2490*/  IMAD.WIDE.U32 R8, R25, R6, R8 ;  /* 0x0000000619087225 */ /* 0x000fe200078e0008 */
[----:B------:R-:W-:-:S03]  /*24a0*/  IADD3 R72, R21, R31, RZ ;  /* 0x0000001f15487210 */ /* 0x000fc60007ffe0ff */
[----:B------:R-:W-:Y:S01]  /*24b0*/  IMAD.WIDE.U32 R58, R58, 0xc0, RZ ;  /* 0x000000c03a3a7825 */ /* 0x000fe200078e00ff */
[----:B------:R-:W-:-:S03]  /*24c0*/  SHF.R.S32.HI R64, RZ, 0x3, R0 ;  /* 0x00000003ff407819 */ /* 0x000fc60000011400 */
[----:B------:R-:W-:Y:S01]  /*24d0*/  IMAD.WIDE.U32 R6, R6, 0xc0, RZ ;  /* 0x000000c006067825 */ /* 0x000fe200078e00ff */
[----:B------:R-:W-:Y:S02]  /*24e0*/  IADD3 R68, R13, R35, RZ ;  /* 0x000000230d447210 */ /* 0x000fe40007ffe0ff */
[----:B------:R-:W-:Y:S01]  /*24f0*/  IADD3 R66, R15, R9, RZ ;  /* 0x000000090f427210 */ /* 0x000fe20007ffe0ff */
[----:B------:R-:W-:Y:S01]  /*2500*/  IMAD.X R5, R40, 0x1, R43, P1 ;  /* 0x0000000128057824 */ /* 0x000fe200008e062b */
[----:B------:R-:W-:Y:S01]  /*2510*/  ISETP.GE.AND P1, PT, R16, UR4, PT ;  /* 0x0000000410007c0c */ /* 0x000fe2000bf26270 */
[----:B------:R-:W-:Y:S01]  /*2520*/  IMAD R31, R36, 0x200, R3 ;  /* 0x00000200241f7824 */ /* 0x000fe200078e0203 */
[----:B------:R-:W-:Y:S01]  /*2530*/  ISETP.GE.AND P2, PT, R78, UR4, PT ;  /* 0x000000044e007c0c */ /* 0x000fe2000bf46270 */
[----:B------:R-:W-:Y:S01]  /*2540*/  IMAD.IADD R73, R59, 0x1, R73 ;  /* 0x000000013b497824 */ /* 0x000fe200078e0249 */
[----:B------:R-:W-:Y:S01]  /*2550*/  SHF.R.S32.HI R32, RZ, 0x1f, R65 ;  /* 0x0000001fff207819 */ /* 0x000fe20000011441 */
[----:B------:R-:W-:Y:S01]  /*2560*/  IMAD.IADD R71, R7, 0x1, R71 ;  /* 0x0000000107477824 */ /* 0x000fe200078e0247 */
[----:B------:R-:W-:Y:S01]  /*2570*/  IADD3 R3, R14, R12, RZ ;  /* 0x0000000c0e037210 */ /* 0x000fe20007ffe0ff */
[----:B------:R-:W-:-:S02]  /*2580*/  IMAD.IADD R69, R57, 0x1, R13 ;  /* 0x0000000139457824 */ /* 0x000fc400078e020d */
[----:B------:R-:W-:Y:S02]  /*2590*/  IMAD.IADD R67, R11, 0x1, R15 ;  /* 0x000000010b437824 */ /* 0x000fe400078e020f */
[----:B0-----:R-:W-:-:S07]  /*25a0*/  IMAD.IADD R0, R61, 0x1, R37 ;  /* 0x000000013d007824 */ /* 0x001fce00078e0225 */
.L_x_12598:
[----:B------:R-:W2:Y:S01]  /*25b0*/  LDL R44, [R1+0x68] ;  /* 0x00006800012c7983 */ /* 0x000ea20000100800 */
[----:B------:R-:W0:Y:S03]  /*25c0*/  LDC.64 R90, c[0x0][0x300] ;  /* 0x0000c000ff5a7b82 */ /* 0x000e260000000a00 */
[----:B------:R-:W3:Y:S01]  /*25d0*/  LDL.LU R39, [R1] ;  /* 0x0000000001277983 */ /* 0x000ee20000300800 */
[----:B------:R-:W-:Y:S01]  /*25e0*/  VIADD R37, R29, 0xffffffff ;  /* 0xffffffff1d257836 */ /* 0x000fe20000000000 */
[----:B------:R-:W-:Y:S05]  /*25f0*/  YIELD ;  /* 0x0000000000007946 */ /* 0x000fea0003800000 */
[----:B------:R-:W1:Y:S01]  /*2600*/  LDC.64 R84, c[0x0][0x2e8] ;  /* 0x0000ba00ff547b82 */ /* 0x000e620000000a00 */
[----:B------:R-:W-:Y:S01]  /*2610*/  SHF.R.S32.HI R38, RZ, 0x1f, R37 ;  /* 0x0000001fff267819 */ /* 0x000fe20000011425 */
[-C--:B------:R-:W-:Y:S01]  /*2620*/  IMAD R13, R73, R37.reuse, RZ ;  /* 0x00000025490d7224 */ /* 0x080fe200078e02ff */
[----:B------:R-:W-:Y:S01]  /*2630*/  BSSY B0, `(.L_x_12549) ;  /* 0x00002c9000007945 */ /* 0x000fe20003800000 */
[----:B------:R-:W-:-:S04]  /*2640*/  IMAD.WIDE.U32 R88, R58, R37, RZ ;  /* 0x000000253a587225 */ /* 0x000fc800078e00ff */
[----:B------:R-:W-:Y:S01]  /*2650*/  IMAD R13, R38, R58, R13 ;  /* 0x0000003a260d7224 */ /* 0x000fe200078e020d */
[----:B------:R-:W-:Y:S01]  /*2660*/  IADD3 R15, P3, R82, R88, RZ ;  /* 0x00000058520f7210 */ /* 0x000fe20007f7e0ff */
[----:B------:R-:W4:Y:S02]  /*2670*/  LDC R92, c[0x0][0x3f4] ;  /* 0x0000fd00ff5c7b82 */ /* 0x000f240000000800 */
[----:B------:R-:W-:Y:S02]  /*2680*/  IMAD.IADD R89, R89, 0x1, R13 ;  /* 0x0000000159597824 */ /* 0x000fe400078e020d */
[----:B0-----:R-:W-:Y:S02]  /*2690*/  IMAD R29, R91, 0x60, RZ ;  /* 0x000000605b1d7824 */ /* 0x001fe400078e02ff */
[----:B------:R-:W-:Y:S01]  /*26a0*/  IMAD.WIDE.U32 R12, R90, 0x60, R88 ;  /* 0x000000605a0c7825 */ /* 0x000fe200078e0058 */
[----:B------:R-:W-:Y:S02]  /*26b0*/  IADD3.X R36, R89, R80, RZ, P3, !PT ;  /* 0x0000005059247210 */ /* 0x000fe40001ffe4ff */
[----:B------:R-:W-:-:S04]  /*26c0*/  IADD3 R12, P3, R82, R12, RZ ;  /* 0x0000000c520c7210 */ /* 0x000fc80007f7e0ff */
[----:B------:R-:W-:Y:S01]  /*26d0*/  IADD3.X R14, R80, R13, R29, P3, !PT ;  /* 0x0000000d500e7210 */ /* 0x000fe20001ffe41d */
[----:B------:R-:W-:Y:S01]  /*26e0*/  IMAD R13, R19, 0x3000, R70 ;  /* 0x00003000130d7824 */ /* 0x000fe200078e0246 */
[-C--:B-1----:R-:W-:Y:S02]  /*26f0*/  LEA R42, P3, R15, R84.reuse, 0x1 ;  /* 0x000000540f2a7211 */ /* 0x082fe400078608ff */
[----:B------:R-:W-:Y:S01]  /*2700*/  MOV R29, R37 ;  /* 0x00000025001d7202 */ /* 0x000fe20000000f00 */
[----:B------:R-:W-:Y:S01]  /*2710*/  IMAD R94, R13, 0x2, R28 ;  /* 0x000000020d5e7824 */ /* 0x000fe200078e021c */
[----:B------:R-:W-:Y:S01]  /*2720*/  LEA.HI.X R43, R15, R85, R36, 0x1, P3 ;  /* 0x000000550f2b7211 */ /* 0x000fe200018f0c24 */
[----:B------:R-:W-:Y:S01]  /*2730*/  VIADD R15, R13, 0x20 ;  /* 0x000000200d0f7836 */ /* 0x000fe20000000000 */
[----:B------:R-:W-:-:S04]  /*2740*/  LEA R40, P3, R12, R84, 0x1 ;  /* 0x000000540c287211 */ /* 0x000fc800078608ff */
[----:B------:R-:W-:Y:S02]  /*2750*/  LEA.HI.X R41, R12, R85, R14, 0x1, P3 ;  /* 0x000000550c297211 */ /* 0x000fe400018f0c0e */
[----:B------:R-:W-:Y:S02]  /*2760*/  ISETP.GT.AND P3, PT, R37, R30, PT ;  /* 0x0000001e2500720c */ /* 0x000fe40003f64270 */
[----:B--2---:R-:W-:Y:S02]  /*2770*/  LOP3.LUT P4, RZ, R44, 0x4, RZ, 0xc0, !PT ;  /* 0x000000042cff7812 */ /* 0x004fe4000788c0ff */
[----:B---3--:R-:W-:-:S09]  /*2780*/  LOP3.LUT R39, R39, 0xfffffffd, RZ, 0xc0, !PT ;  /* 0xfffffffd27277812 */ /* 0x008fd200078ec0ff */
[----:B------:R-:W-:Y:S02]  /*2790*/  @P3 LOP3.LUT R39, R39, 0x2, RZ, 0xfc, !PT ;  /* 0x0000000227273812 */ /* 0x000fe400078efcff */
[----:B----4-:R-:W-:-:S03]  /*27a0*/  ISETP.GE.AND P3, PT, R92, 0x1, PT ;  /* 0x000000015c00780c */ /* 0x010fc60003f66270 */
[----:B------:R0:W-:Y:S01]  /*27b0*/  STL [R1], R39 ;  /* 0x0000002701007387 */ /* 0x0001e20000100800 */
[----:B------:R-:W-:-:S04]  /*27c0*/  @P4 VIADD R15, R13, 0xffffffe0 ;  /* 0xffffffe00d0f4836 */ /* 0x000fc80000000000 */
[----:B------:R-:W-:-:S05]  /*27d0*/  IMAD R86, R15, 0x2, R28 ;  /* 0x000000020f567824 */ /* 0x000fca00078e021c */
[----:B0-----:R-:W-:Y:S05]  /*27e0*/  @!P3 BRA `(.L_x_12550) ;  /* 0x00000028004cb947 */ /* 0x001fea0003800000 */
        /* <DEDUP_REMOVED lines=44> */
.L_x_12553:
[----:B------:R-:W-:Y:S05]  /*2ab0*/  BSYNC B1 ;  /* 0x0000000000017941 */ /* 0x000fea0003800000 */
.L_x_12552:
[----:B0-----:R-:W-:Y:S01]  /*2ac0*/  VIADD R12, R18, 0x60 ;  /* 0x00000060120c7836 */ /* 0x001fe20000000000 */
[----:B------:R-:W-:Y:S01]  /*2ad0*/  BSSY B1, `(.L_x_12554) ;  /* 0x0000021000017945 */ /* 0x000fe20003800000 */
[----:B-----5:R-:W-:Y:S01]  /*2ae0*/  IMAD.MOV.U32 R90, RZ, RZ, R52 ;  /* 0x000000ffff5a7224 */ /* 0x020fe200078e0034 */
[----:B------:R-:W-:Y:S02]  /*2af0*/  MOV R91, R53 ;  /* 0x00000035005b7202 */ /* 0x000fe40000000f00 */
        /* <DEDUP_REMOVED lines=30> */
.L_x_12555:
[----:B------:R-:W-:Y:S05]  /*2ce0*/  BSYNC B1 ;  /* 0x0000000000017941 */ /* 0x000fea0003800000 */
.L_x_12554:
        /* <DEDUP_REMOVED lines=8> */
[----:B------:R-:W-:Y:S02]  /*2d70*/  MOV R15, R89 ;  /* 0x00000059000f7202 */ /* 0x000fe40000000f00 */
[----:B------:R-:W-:-:S02]  /*2d80*/  ISETP.NE.AND P3, PT, R156, 0x3, PT ;  /* 0x000000039c00780c */ /* 0x000fc40003f65270 */
[----:B------:R-:W-:Y:S01]  /*2d90*/  PRMT R91, R12, 0x7610, R91 ;  /* 0x000076100c5b7816 */ /* 0x000fe2000000005b */
[----:B-----5:R-:W-:Y:S01]  /*2da0*/  IMAD.MOV.U32 R12, RZ, RZ, R36 ;  /* 0x000000ffff0c7224 */ /* 0x020fe200078e0024 */
        /* <DEDUP_REMOVED lines=15> */
.L_x_12556:
[----:B------:R-:W-:Y:S01]  /*2ea0*/  IMAD R83, R19, 0x8, R2 ;  /* 0x0000000813537824 */ /* 0x000fe200078e0202 */
[----:B------:R-:W-:Y:S01]  /*2eb0*/  SHF.L.U32 R95, R153, 0x1f, RZ ;  /* 0x0000001f995f7819 */ /* 0x000fe200000006ff */
[----:B------:R-:W-:Y:S03]  /*2ec0*/  BSSY B1, `(.L_x_12557) ;  /* 0x0000003000017945 */ /* 0x000fe60003800000 */
[----:B------:R-:W0:Y:S02]  /*2ed0*/  SYNCS.PHASECHK.TRANS64.TRYWAIT P6, [R83+URZ+0x30890], R95 ;  /* 0x0308905f530075a7 */ /* 0x000e2400080c017f */
[----:B0-----:R-:W-:Y:S05]  /*2ee0*/  @!P6 BRA `(.L_x_12558) ;  /* 0x00000168001ce947 */ /* 0x001fea0003800000 */
.L_x_12810:
[----:B------:R-:W-:Y:S05]  /*2ef0*/  BSYNC B1 ;  /* 0x0000000000017941 */ /* 0x000fea0003800000 */
.L_x_12557:
[----:B------:R-:W-:Y:S04]  /*2f00*/  BSSY B1, `(.L_x_12559) ;  /* 0x0000063000017945 */ /* 0x000fe80003800000 */
[----:B------:R-:W-:Y:S05]  /*2f10*/  @P4 BRA `(.L_x_12560) ;  /* 0x0000000400844947 */ /* 0x000fea0003800000 */
[----:B------:R-:W-:Y:S04]  /*2f20*/  BSSY B2, `(.L_x_12561) ;  /* 0x0000030000027945 */ /* 0x000fe80003800000 */
[----:B------:R-:W-:Y:S05]  /*2f30*/  @P1 BRA `(.L_x_12562) ;  /* 0x0000000000b81947 */ /* 0x000fea0003800000 */
[----:B------:R1:W2:Y:S01]  /*2f40*/  LDS.128 R12, [R94+0x12000] ;  /* 0x012000005e0c7984 */ /* 0x0002a20000000c00 */
[----:B------:R-:W-:Y:S01]  /*2f50*/  ISETP.GE.AND P4, PT, R22, R92, PT ;  /* 0x0000005c1600720c */ /* 0x000fe20003f86270 */
[----:B------:R-:W-:-:S12]  /*2f60*/  BSSY B3, `(.L_x_12563) ;  /* 0x000002a000037945 */ /* 0x000fd80003800000 */
[----:B-1----:R-:W-:Y:S05]  /*2f70*/  @P4 BRA `(.L_x_12564) ;  /* 0x0000000000a04947 */ /* 0x002fea0003800000 */
[----:B------:R-:W-:Y:S02]  /*2f80*/  SHF.R.U32.HI R98, RZ, 0x10, R89 ;  /* 0x00000010ff627819 */ /* 0x000fe40000011659 */
[----:B------:R-:W-:Y:S02]  /*2f90*/  SHF.R.U64 R93, R84, 0x10, R85 ;  /* 0x00000010545d7819 */ /* 0x000fe40000001255 */
[----:B------:R-:W-:Y:S01]  /*2fa0*/  SHF.R.U64 R84, R88, 0x10, R89 ;  /* 0x0000001058547819 */ /* 0x000fe20000001259 */
[----:B------:R-:W-:Y:S01]  /*2fb0*/  HADD2.F32 R98, -RZ, R98.H0_H0 ;  /* 0x20000062ff627230 */ /* 0x000fe20000004100 */
[----:B------:R-:W-:Y:S01]  /*2fc0*/  SHF.R.U32.HI R96, RZ, 0x10, R85 ;  /* 0x00000010ff607819 */ /* 0x000fe20000011655 */
[--C-:B--2---:R-:W-:Y:S02]  /*2fd0*/  HADD2.F32 R85, -RZ, R15.reuse.H1_H1 ;  /* 0x3000000fff557230 */ /* 0x104fe40000004100 */
[----:B------:R-:W-:Y:S02]  /*2fe0*/  HADD2.F32 R15, -RZ, R15.H0_H0 ;  /* 0x2000000fff0f7230 */ /* 0x000fe40000004100 */
[----:B------:R-:W-:-:S02]  /*2ff0*/  HADD2.F32 R89, -RZ, R84.H0_H0 ;  /* 0x20000054ff597230 */ /* 0x000fc40000004100 */
[-C--:B------:R-:W-:Y:S01]  /*3000*/  FMUL.FTZ R102, R85, R98.reuse ;  /* 0x0000006255667220 */ /* 0x080fe20000410000 */
[--C-:B------:R-:W-:Y:S02]  /*3010*/  HADD2.F32 R84, -RZ, R13.reuse.H1_H1 ;  /* 0x3000000dff547230 */ /* 0x100fe40000004100 */
[C---:B------:R-:W-:Y:S01]  /*3020*/  FMUL.FTZ R98, R15.reuse, R98 ;  /* 0x000000620f627220 */ /* 0x040fe20000410000 */
[----:B------:R-:W-:Y:S02]  /*3030*/  HADD2.F32 R96, -RZ, R96.H0_H0 ;  /* 0x20000060ff607230 */ /* 0x000fe40000004100 */
[----:B------:R-:W-:Y:S02]  /*3040*/  HADD2.F32 R13, -RZ, R13.H0_H0 ;  /* 0x2000000dff0d7230 */ /* 0x000fe40000004100 */
[----:B------:R-:W-:Y:S01]  /*3050*/  FMUL.FTZ R100, R84, R89 ;  /* 0x0000005954647220 */ /* 0x000fe20000410000 */
[----:B------:R-:W-:Y:S02]  /*3060*/  HADD2.F32 R88, -RZ, R93.H0_H0 ;  /* 0x2000005dff587230 */ /* 0x000fe40000004100 */
[----:B------:R-:W-:Y:S01]  /*3070*/  FFMA.FTZ R102, R15, R96, -R102 ;  /* 0x000000600f667223 */ /* 0x000fe20000010866 */
[----:B------:R-:W-:-:S02]  /*3080*/  HADD2.F32 R15, -RZ, R12.H1_H1 ;  /* 0x3000000cff0f7230 */ /* 0x000fc40000004100 */
[----:B------:R-:W-:Y:S01]  /*3090*/  FMUL.FTZ R89, R13, R89 ;  /* 0x000000590d597220 */ /* 0x000fe20000410000 */
[----:B------:R-:W-:Y:S01]  /*30a0*/  FFMA.FTZ R99, R85, R96, R98 ;  /* 0x0000006055637223 */ /* 0x000fe20000010062 */
[--C-:B------:R-:W-:Y:S02]  /*30b0*/  HADD2.F32 R93, -RZ, R101.reuse.H0_H0 ;  /* 0x20000065ff5d7230 */ /* 0x100fe40000004100 */
[-C--:B------:R-:W-:Y:S01]  /*30c0*/  FFMA.FTZ R13, R13, R88.reuse, -R100 ;  /* 0x000000580d0d7223 */ /* 0x080fe20000010864 */
[----:B------:R-:W-:Y:S02]  /*30d0*/  HADD2.F32 R12, -RZ, R12.H0_H0 ;  /* 0x2000000cff0c7230 */ /* 0x000fe40000004100 */
[----:B------:R-:W-:Y:S01]  /*30e0*/  FFMA.FTZ R84, R84, R88, R89 ;  /* 0x0000005854547223 */ /* 0x000fe20000010059 */
[----:B------:R-:W-:Y:S02]  /*30f0*/  HADD2.F32 R96, -RZ, R101.H1_H1 ;  /* 0x30000065ff607230 */ /* 0x000fe40000004100 */
[----:B------:R-:W-:-:S02]  /*3100*/  HADD2.F32 R85, -RZ, R14.H1_H1 ;  /* 0x3000000eff557230 */ /* 0x000fc40000004100 */
[----:B------:R-:W-:Y:S01]  /*3110*/  FMUL.FTZ R98, R12, R93 ;  /* 0x0000005d0c627220 */ /* 0x000fe20000410000 */
[----:B------:R-:W-:Y:S01]  /*3120*/  HADD2.F32 R14, -RZ, R14.H0_H0 ;  /* 0x2000000eff0e7230 */ /* 0x000fe20000004100 */
[----:B------:R-:W-:Y:S01]  /*3130*/  F2FP.F16.F32.PACK_AB R13, R84, R13 ;  /* 0x0000000d540d723e */ /* 0x000fe200000000ff */
[--C-:B------:R-:W-:Y:S02]  /*3140*/  HADD2.F32 R88, -RZ, R97.reuse.H0_H0 ;  /* 0x20000061ff587230 */ /* 0x100fe40000004100 */
[----:B------:R-:W-:Y:S02]  /*3150*/  HADD2.F32 R89, -RZ, R97.H1_H1 ;  /* 0x30000061ff597230 */ /* 0x000fe40000004100 */
[----:B------:R-:W-:Y:S01]  /*3160*/  FMUL.FTZ R97, R15, R93 ;  /* 0x0000005d0f617220 */ /* 0x000fe20000410000 */
[-C--:B------:R-:W-:Y:S01]  /*3170*/  FMUL.FTZ R93, R85, R96.reuse ;  /* 0x00000060555d7220 */ /* 0x080fe20000410000 */
[----:B------:R-:W-:Y:S01]  /*3180*/  FMUL.FTZ R96, R14, R96 ;  /* 0x000000600e607220 */ /* 0x000fe20000410000 */
[-C--:B------:R-:W-:Y:S01]  /*3190*/  FFMA.FTZ R98, R15, R88.reuse, R98 ;  /* 0x000000580f627223 */ /* 0x080fe20000010062 */
[----:B------:R-:W-:Y:S01]  /*31a0*/  FFMA.FTZ R97, R12, R88, -R97 ;  /* 0x000000580c617223 */ /* 0x000fe20000010861 */
[-C--:B------:R-:W-:Y:S01]  /*31b0*/  FFMA.FTZ R93, R14, R89.reuse, -R93 ;  /* 0x000000590e5d7223 */ /* 0x080fe2000001085d */
[----:B------:R-:W-:Y:S01]  /*31c0*/  FFMA.FTZ R96, R85, R89, R96 ;  /* 0x0000005955607223 */ /* 0x000fe20000010060 */
[----:B------:R-:W-:-:S02]  /*31d0*/  F2FP.F16.F32.PACK_AB R15, R99, R102 ;  /* 0x00000066630f723e */ /* 0x000fc400000000ff */
[----:B------:R-:W-:Y:S02]  /*31e0*/  F2FP.F16.F32.PACK_AB R12, R98, R97 ;  /* 0x00000061620c723e */ /* 0x000fe400000000ff */
[----:B------:R-:W-:-:S07]  /*31f0*/  F2FP.F16.F32.PACK_AB R14, R96, R93 ;  /* 0x0000005d600e723e */ /* 0x000fce00000000ff */
.L_x_12564:
[----:B------:R-:W-:Y:S05]  /*3200*/  BSYNC B3 ;  /* 0x0000000000037941 */ /* 0x000fea0003800000 */
.L_x_12563:
[----:B--2---:R1:W-:Y:S02]  /*3210*/  STG.E.128 desc[UR56][R42.64], R12 ;  /* 0x0000000c2a007986 */ /* 0x0043e4000c101d38 */
.L_x_12562:
[----:B------:R-:W-:Y:S05]  /*3220*/  BSYNC B2 ;  /* 0x0000000000027941 */ /* 0x000fea0003800000 */
.L_x_12561:
[----:B------:R-:W-:Y:S05]  /*3230*/  @P2 BRA `(.L_x_12560) ;  /* 0x0000000000bc2947 */ /* 0x000fea0003800000 */
[----:B-1----:R1:W2:Y:S01]  /*3240*/  LDS.128 R12, [R86+0x12000] ;  /* 0x01200000560c7984 */ /* 0x0022a20000000c00 */
        /* <DEDUP_REMOVED lines=22> */
[----:B------:R-:W-:Y:S01]  /*33b0*/  FFMA.FTZ R98, R15, R84, -R98 ;  /* 0x000000540f627223 */ /* 0x000fe20000010862 */
[--C-:B------:R-:W-:Y:S02]  /*33c0*/  HADD2.F32 R15, -RZ, R91.reuse.H1_H1 ;  /* 0x3000005bff0f7230 */ /* 0x100fe40000004100 */
[----:B------:R-:W-:Y:S01]  /*33d0*/  FFMA.FTZ R89, R14, R54, R55 ;  /* 0x000000360e597223 */ /* 0x000fe20000010037 */
[----:B------:R-:W-:Y:S02]  /*33e0*/  HADD2.F32 R91, -RZ, R91.H0_H0 ;  /* 0x2000005bff5b7230 */ /* 0x000fe40000004100 */
[----:B------:R-:W-:Y:S01]  /*33f0*/  FFMA.FTZ R93, R53, R84, R88 ;  /* 0x00000054355d7223 */ /* 0x000fe20000010058 */
[----:B------:R-:W-:Y:S02]  /*3400*/  HADD2.F32 R12, -RZ, R12.H0_H0 ;  /* 0x2000000cff0c7230 */ /* 0x000fe40000004100 */
[----:B------:R-:W-:Y:S02]  /*3410*/  HADD2.F32 R55, -RZ, R90.H1_H1 ;  /* 0x3000005aff377230 */ /* 0x000fe40000004100 */
[----:B------:R-:W-:Y:S01]  /*3420*/  FMUL.FTZ R85, R13, R91 ;  /* 0x0000005b0d557220 */ /* 0x000fe20000410000 */
[----:B------:R-:W-:-:S02]  /*3430*/  HADD2.F32 R14, -RZ, R52.H1_H1 ;  /* 0x30000034ff0e7230 */ /* 0x000fc40000004100 */
[C---:B------:R-:W-:Y:S01]  /*3440*/  FMUL.FTZ R54, R12.reuse, R91 ;  /* 0x0000005b0c367220 */ /* 0x040fe20000410000 */
[----:B------:R-:W-:Y:S02]  /*3450*/  HADD2.F32 R52, -RZ, R52.H0_H0 ;  /* 0x20000034ff347230 */ /* 0x000fe40000004100 */
[----:B------:R-:W-:Y:S01]  /*3460*/  FFMA.FTZ R85, R12, R15, -R85 ;  /* 0x0000000f0c557223 */ /* 0x000fe20000010855 */
[----:B------:R-:W-:Y:S02]  /*3470*/  HADD2.F32 R53, -RZ, R90.H0_H0 ;  /* 0x2000005aff357230 */ /* 0x000fe40000004100 */
[----:B------:R-:W-:Y:S01]  /*3480*/  FMUL.FTZ R91, R14, R55 ;  /* 0x000000370e5b7220 */ /* 0x000fe20000410000 */
[----:B------:R-:W-:Y:S01]  /*3490*/  FFMA.FTZ R54, R13, R15, R54 ;  /* 0x0000000f0d367223 */ /* 0x000fe20000010036 */
[C---:B------:R-:W-:Y:S01]  /*34a0*/  FMUL.FTZ R55, R52.reuse, R55 ;  /* 0x0000003734377220 */ /* 0x040fe20000410000 */
[----:B------:R-:W-:Y:S01]  /*34b0*/  F2FP.F16.F32.PACK_AB R13, R89, R96 ;  /* 0x00000060590d723e */ /* 0x000fe200000000ff */
[-C--:B------:R-:W-:Y:S01]  /*34c0*/  FFMA.FTZ R91, R52, R53.reuse, -R91 ;  /* 0x00000035345b7223 */ /* 0x080fe2000001085b */
[----:B------:R-:W-:Y:S01]  /*34d0*/  F2FP.F16.F32.PACK_AB R15, R93, R98 ;  /* 0x000000625d0f723e */ /* 0x000fe200000000ff */
[----:B------:R-:W-:Y:S01]  /*34e0*/  FFMA.FTZ R14, R14, R53, R55 ;  /* 0x000000350e0e7223 */ /* 0x000fe20000010037 */
[----:B------:R-:W-:-:S04]  /*34f0*/  F2FP.F16.F32.PACK_AB R12, R54, R85 ;  /* 0x00000055360c723e */ /* 0x000fc800000000ff */
[----:B------:R-:W-:-:S07]  /*3500*/  F2FP.F16.F32.PACK_AB R14, R14, R91 ;  /* 0x0000005b0e0e723e */ /* 0x000fce00000000ff */
.L_x_12566:
[----:B------:R-:W-:Y:S05]  /*3510*/  BSYNC B2 ;  /* 0x0000000000027941 */ /* 0x000fea0003800000 */
.L_x_12565:
[----:B--2---:R2:W-:Y:S02]  /*3520*/  STG.E.128 desc[UR56][R42.64+0x40], R12 ;  /* 0x0000400c2a007986 */ /* 0x0045e4000c101d38 */
.L_x_12560:
[----:B------:R-:W-:Y:S05]  /*3530*/  BSYNC B1 ;  /* 0x0000000000017941 */ /* 0x000fea0003800000 */
.L_x_12559:
[----:B------:R-:W-:Y:S05]  /*3540*/  @P5 BRA `(.L_x_12567) ;  /* 0x0000001c005c5947 */ /* 0x000fea0003800000 */
[----:B------:R-:W-:Y:S04]  /*3550*/  BSSY B1, `(.L_x_12568) ;  /* 0x0000031000017945 */ /* 0x000fe80003800000 */
[----:B------:R-:W-:Y:S05]  /*3560*/  @P1 BRA `(.L_x_12569) ;  /* 0x0000000000bc1947 */ /* 0x000fea0003800000 */
[----:B-12---:R1:W2:Y:S01]  /*3570*/  LDS.128 R12, [R94+0x15000] ;  /* 0x015000005e0c7984 */ /* 0x0062a20000000c00 */
        /* <DEDUP_REMOVED lines=44> */
.L_x_12571:
[----:B------:R-:W-:Y:S05]  /*3840*/  BSYNC B2 ;  /* 0x0000000000027941 */ /* 0x000fea0003800000 */
.L_x_12570:
[----:B--2---:R3:W-:Y:S02]  /*3850*/  STG.E.128 desc[UR56][R40.64], R12 ;  /* 0x0000000c28007986 */ /* 0x0047e4000c101d38 */
.L_x_12569:
[----:B------:R-:W-:Y:S05]  /*3860*/  BSYNC B1 ;  /* 0x0000000000017941 */ /* 0x000fea0003800000 */
.L_x_12568:
[----:B------:R-:W-:Y:S05]  /*3870*/  @P2 BRA `(.L_x_12567) ;  /* 0x0000001800902947 */ /* 0x000fea0003800000 */
[----:B-123--:R1:W2:Y:S01]  /*3880*/  LDS.128 R12, [R86+0x15000] ;  /* 0x01500000560c7984 */ /* 0x00e2a20000000c00 */
[----:B------:R-:W-:Y:S01]  /*3890*/  ISETP.GE.AND P4, PT, R154, R92, PT ;  /* 0x0000005c9a00720c */ /* 0x000fe20003f86270 */
[----:B------:R-:W-:-:S12]  /*38a0*/  BSSY B1, `(.L_x_12572) ;  /* 0x000002b000017945 */ /* 0x000fd80003800000 */
        /* <DEDUP_REMOVED lines=20> */
[--C-:B------:R-:W-:Y:S02]  /*39f0*/  HADD2.F32 R38, -RZ, R49.reuse.H0_H0 ;  /* 0x20000031ff267230 */ /* 0x100fe40000004100 */
[C---:B------:R-:W-:Y:S01]  /*3a00*/  FMUL.FTZ R44, R15.reuse, R44 ;  /* 0x0000002c0f2c7220 */ /* 0x040fe20000410000 */
[----:B------:R-:W-:Y:S02]  /*3a10*/  HADD2.F32 R49, -RZ, R49.H1_H1 ;  /* 0x30000031ff317230 */ /* 0x000fe40000004100 */
[-C--:B------:R-:W-:Y:S01]  /*3a20*/  FFMA.FTZ R50, R15, R42.reuse, -R50 ;  /* 0x0000002a0f327223 */ /* 0x080fe20000010832 */
[----:B------:R-:W-:Y:S02]  /*3a30*/  HADD2.F32 R14, -RZ, R36.H1_H1 ;  /* 0x30000024ff0e7230 */ /* 0x000fe40000004100 */
[----:B------:R-:W-:Y:S01]  /*3a40*/  FFMA.FTZ R47, R37, R42, R44 ;  /* 0x0000002a252f7223 */ /* 0x000fe2000001002c */
[----:B------:R-:W-:-:S02]  /*3a50*/  HADD2.F32 R12, -RZ, R12.H0_H0 ;  /* 0x2000000cff0c7230 */ /* 0x000fc40000004100 */
[CC--:B------:R-:W-:Y:S01]  /*3a60*/  FMUL.FTZ R39, R13.reuse, R38.reuse ;  /* 0x000000260d277220 */ /* 0x0c0fe20000410000 */
        /* <DEDUP_REMOVED lines=14> */
.L_x_12573:
[----:B------:R-:W-:Y:S05]  /*3b50*/  BSYNC B1 ;  /* 0x0000000000017941 */ /* 0x000fea0003800000 */
.L_x_12572:
[----:B--2---:R4:W-:Y:S01]  /*3b60*/  STG.E.128 desc[UR56][R40.64+0x40], R12 ;  /* 0x0000400c28007986 */ /* 0x0049e2000c101d38 */
[----:B------:R-:W-:Y:S05]  /*3b70*/  BRA `(.L_x_12567) ;  /* 0x0000001400d07947 */ /* 0x000fea0003800000 */
.L_x_12551:
[C---:B------:R-:W-:Y:S02]  /*3b80*/  ISETP.GE.AND P3, PT, R18.reuse, R87, PT ;  /* 0x000000571200720c */ /* 0x040fe40003f66270 */
[----:B------:R-:W-:Y:S02]  /*3b90*/  CS2R R38, SRZ ;  /* 0x0000000000267805 */ /* 0x000fe4000001ff00 */
[----:B------:R-:W-:Y:S01]  /*3ba0*/  CS2R R36, SRZ ;  /* 0x0000000000247805 */ /* 0x000fe2000001ff00 */
[----:B------:R-:W-:Y:S01]  /*3bb0*/  VIADD R44, R18, 0x60 ;  /* 0x00000060122c7836 */ /* 0x000fe20000000000 */
[----:B------:R-:W-:-:S13]  /*3bc0*/  ISETP.GE.OR P3, PT, R16, R92, P3 ;  /* 0x0000005c1000720c */ /* 0x000fda0001f66670 */
[----:B------:R-:W0:Y:S01]  /*3bd0*/  @!P3 LDC.64 R40, c[0x0][0x3e8] ;  /* 0x0000fa00ff28bb82 */ /* 0x000e220000000a00 */
[----:B------:R-:W-:-:S05]  /*3be0*/  @!P3 IADD3 R14, P4, R34, R50, RZ ;  /* 0x00000032220eb210 */ /* 0x000fca0007f9e0ff */
[----:B------:R-:W-:Y:S01]  /*3bf0*/  @!P3 IMAD.X R15, R93, 0x1, R68, P4 ;  /* 0x000000015d0fb824 */ /* 0x000fe200020e0644 */
[----:B------:R-:W-:Y:S01]  /*3c00*/  @!P3 IADD3 R12, P4, R8, R48, RZ ;  /* 0x00000030080cb210 */ /* 0x000fe20007f9e0ff */
[----:B------:R-:W1:Y:S04]  /*3c10*/  @!P3 LDC.64 R42, c[0x0][0x400] ;  /* 0x00010000ff2abb82 */ /* 0x000e680000000a00 */
[----:B------:R-:W-:Y:S01]  /*3c20*/  @!P3 IMAD.X R13, R83, 0x1, R66, P4 ;  /* 0x00000001530db824 */ /* 0x000fe200020e0642 */
[----:B0-----:R-:W-:-:S04]  /*3c30*/  @!P3 LEA R40, P4, R14, R40, 0x1 ;  /* 0x000000280e28b211 */ /* 0x001fc800078808ff */
[----:B------:R-:W-:Y:S02]  /*3c40*/  @!P3 LEA.HI.X R41, R14, R41, R15, 0x1, P4 ;  /* 0x000000290e29b211 */ /* 0x000fe400020f0c0f */
[----:B------:R-:W-:Y:S02]  /*3c50*/  CS2R R14, SRZ ;  /* 0x00000000000e7805 */ /* 0x000fe4000001ff00 */
[----:B-1----:R-:W-:-:S04]  /*3c60*/  @!P3 LEA R42, P4, R12, R42, 0x1 ;  /* 0x0000002a0c2ab211 */ /* 0x002fc800078808ff */
[----:B------:R-:W-:Y:S02]  /*3c70*/  @!P3 LEA.HI.X R43, R12, R43, R13, 0x1, P4 ;  /* 0x0000002b0c2bb211 */ /* 0x000fe400020f0c0d */
[----:B------:R-:W-:-:S03]  /*3c80*/  CS2R R12, SRZ ;  /* 0x00000000000c7805 */ /* 0x000fc6000001ff00 */
[----:B------:R0:W5:Y:S04]  /*3c90*/  @!P3 LDG.E.128 R36, desc[UR56][R42.64] ;  /* 0x000000382a24b981 */ /* 0x000168000c1e1d00 */
[----:B------:R1:W5:Y:S01]  /*3ca0*/  @!P3 LDG.E.128 R12, desc[UR56][R40.64] ;  /* 0x00000038280cb981 */ /* 0x000362000c1e1d00 */
[----:B------:R-:W-:-:S04]  /*3cb0*/  ISETP.GE.AND P3, PT, R44, R87, PT ;  /* 0x000000572c00720c */ /* 0x000fc80003f66270 */
[----:B------:R-:W-:Y:S01]  /*3cc0*/  ISETP.GE.OR P3, PT, R16, R92, P3 ;  /* 0x0000005c1000720c */ /* 0x000fe20001f66670 */
[----:B------:R-:W-:Y:S01]  /*3cd0*/  BSSY B1, `(.L_x_12574) ;  /* 0x000001a000017945 */ /* 0x000fe20003800000 */
[----:B0-----:R-:W-:Y:S02]  /*3ce0*/  CS2R R42, SRZ ;  /* 0x00000000002a7805 */ /* 0x001fe4000001ff00 */
[----:B------:R-:W-:Y:S02]  /*3cf0*/  CS2R R46, SRZ ;  /* 0x00000000002e7805 */ /* 0x000fe4000001ff00 */
[----:B------:R-:W-:Y:S02]  /*3d00*/  CS2R R44, SRZ ;  /* 0x00000000002c7805 */ /* 0x000fe4000001ff00 */
[----:B-1----:R-:W-:-:S05]  /*3d10*/  CS2R R40, SRZ ;  /* 0x0000000000287805 */ /* 0x002fca000001ff00 */
[----:B------:R-:W-:Y:S05]  /*3d20*/  @P3 BRA `(.L_x_12575) ;  /* 0x0000000000503947 */ /* 0x000fea0003800000 */
[----:B------:R-:W0:Y:S01]  /*3d30*/  LDC.64 R40, c[0x0][0x3f8] ;  /* 0x0000fe00ff287b82 */ /* 0x000e220000000a00 */
[----:B------:R-:W-:Y:S01]  /*3d40*/  MOV R51, R93 ;  /* 0x0000005d00337202 */ /* 0x000fe20000000f00 */
        /* <DEDUP_REMOVED lines=18> */
.L_x_12575:
[----:B------:R-:W-:Y:S05]  /*3e70*/  BSYNC B1 ;  /* 0x0000000000017941 */ /* 0x000fea0003800000 */
.L_x_12574:
[----:B-----5:R-:W-:Y:S01]  /*3e80*/  IMAD.MOV.U32 R48, RZ, RZ, R42 ;  /* 0x000000ffff307224 */ /* 0x020fe200078e002a */
[----:B------:R-:W-:Y:S01]  /*3e90*/  MOV R50, R40 ;  /* 0x0000002800327202 */ /* 0x000fe20000000f00 */
[----:B------:R-:W-:Y:S01]  /*3ea0*/  IMAD.MOV.U32 R49, RZ, RZ, R43 ;  /* 0x000000ffff317224 */ /* 0x000fe200078e002b */
[----:B------:R-:W-:Y:S01]  /*3eb0*/  ISETP.NE.AND P3, PT, R156, 0x3, PT ;  /* 0x000000039c00780c */ /* 0x000fe20003f65270 */
[----:B------:R-:W-:Y:S01]  /*3ec0*/  IMAD.MOV.U32 R51, RZ, RZ, R41 ;  /* 0x000000ffff337224 */ /* 0x000fe200078e0029 */
[----:B------:R-:W-:Y:S02]  /*3ed0*/  ISETP.GE.AND P4, PT, R16, R92, PT ;  /* 0x0000005c1000720c */ /* 0x000fe40003f86270 */
        /* <DEDUP_REMOVED lines=24> */
[----:B------:R-:W-:Y:S06]  /*4060*/  @!P3 BRA `(.L_x_12576) ;  /* 0x000000000004b947 */ /* 0x000fec0003800000 */
[----:B------:R-:W-:Y:S01]  /*4070*/  BPT.TRAP 0x1 ;  /* 0x000000040000795c */ /* 0x000fe20000300000 */
.L_x_12576:
[----:B------:R-:W-:Y:S01]  /*4080*/  IMAD R83, R19, 0x8, R2 ;  /* 0x0000000813537824 */ /* 0x000fe200078e0202 */
[----:B------:R-:W-:Y:S01]  /*4090*/  SHF.L.U32 R95, R153, 0x1f, RZ ;  /* 0x0000001f995f7819 */ /* 0x000fe200000006ff */
[----:B------:R-:W0:Y:S01]  /*40a0*/  LDC R97, c[0x0][0x2f4] ;  /* 0x0000bd00ff617b82 */ /* 0x000e220000000800 */
[----:B------:R-:W-:Y:S02]  /*40b0*/  BSSY B1, `(.L_x_12577) ;  /* 0x0000004000017945 */ /* 0x000fe40003800000 */
[----:B------:R-:W1:Y:S01]  /*40c0*/  SYNCS.PHASECHK.TRANS64.TRYWAIT P5, [R83+URZ+0x30890], R95 ;  /* 0x0308905f530075a7 */ /* 0x000e6200080a017f */
[----:B0-----:R-:W-:Y:S01]  /*40d0*/  IMAD.IADD R99, R97, 0x1, -R74 ;  /* 0x0000000161637824 */ /* 0x001fe200078e0a4a */
[----:B-1----:R-:W-:Y:S06]  /*40e0*/  @!P5 BRA `(.L_x_12578) ;  /* 0x0000015400b0d947 */ /* 0x002fec0003800000 */
.L_x_12811:
[----:B------:R-:W-:Y:S05]  /*40f0*/  BSYNC B1 ;  /* 0x0000000000017941 */ /* 0x000fea0003800000 */
.L_x_12577:
[----:B------:R-:W-:Y:S01]  /*4100*/  ISETP.GE.OR P5, PT, R18, R87, P1 ;  /* 0x000000571200720c */ /* 0x000fe20000fa6670 */
[----:B------:R-:W-:-:S12]  /*4110*/  BSSY B1, `(.L_x_12579) ;  /* 0x000007e000017945 */ /* 0x000fd80003800000 */
[----:B------:R-:W-:Y:S05]  /*4120*/  @P5 BRA `(.L_x_12580) ;  /* 0x0000000400f05947 */ /* 0x000fea0003800000 */
[----:B------:R-:W1:Y:S01]  /*4130*/  S2R R50, SR_TID.X ;  /* 0x0000000000327919 */ /* 0x000e620000002100 */
[----:B------:R-:W-:Y:S01]  /*4140*/  SHF.R.S32.HI R48, RZ, 0x1f, R18 ;  /* 0x0000001fff307819 */ /* 0x000fe20000011412 */
[-C--:B------:R-:W-:Y:S01]  /*4150*/  IMAD.WIDE.U32 R92, R18, R90.reuse, R88 ;  /* 0x0000005a125c7225 */ /* 0x080fe200078e0058 */
[----:B------:R-:W-:Y:S03]  /*4160*/  BSSY B2, `(.L_x_12581) ;  /* 0x000006c000027945 */ /* 0x000fe60003800000 */
[----:B------:R-:W-:Y:S01]  /*4170*/  IMAD R48, R48, R90, RZ ;  /* 0x0000005a30307224 */ /* 0x000fe200078e02ff */
[----:B------:R-:W-:-:S03]  /*4180*/  IADD3 R96, P5, P6, R62, R92, R65 ;  /* 0x0000005c3e607210 */ /* 0x000fc60007ebe041 */
[----:B------:R-:W-:Y:S01]  /*4190*/  IMAD R49, R18, R91, R48 ;  /* 0x0000005b12317224 */ /* 0x000fe200078e0230 */
[----:B------:R-:W-:-:S04]  /*41a0*/  SEL R48, R74, R99, !P0 ;  /* 0x000000634a307207 */ /* 0x000fc80004000000 */
[----:B------:R-:W-:Y:S02]  /*41b0*/  IADD3 R100, R49, R93, RZ ;  /* 0x0000005d31647210 */ /* 0x000fe40007ffe0ff */
[----:B------:R-:W-:Y:S02]  /*41c0*/  SHF.R.S32.HI R49, RZ, 0x1f, R48 ;  /* 0x0000001fff317819 */ /* 0x000fe40000011430 */
[----:B------:R-:W-:Y:S02]  /*41d0*/  IADD3.X R98, R81, R100, R32, P5, P6 ;  /* 0x0000006451627210 */ /* 0x000fe40002fec420 */
[----:B------:R-:W-:-:S04]  /*41e0*/  LEA.HI R49, R49, R48, RZ, 0x4 ;  /* 0x0000003031317211 */ /* 0x000fc800078f20ff */
[----:B------:R-:W-:-:S05]  /*41f0*/  LEA.HI.SX32 R49, R49, R64, 0x1c ;  /* 0x0000004031317211 */ /* 0x000fca00078fe2ff */
[----:B------:R-:W-:Y:S02]  /*4200*/  IMAD.SHL.U32 R101, R49, 0x8, RZ ;  /* 0x0000000831657824 */ /* 0x000fe400078e00ff */
[----:B-1----:R-:W-:-:S03]  /*4210*/  VIADD R51, R50, 0xffffff80 ;  /* 0xffffff8032337836 */ /* 0x002fc60000000000 */
[----:B------:R-:W-:Y:S02]  /*4220*/  LOP3.LUT R49, R79, 0x38, R101, 0xf8, !PT ;  /* 0x000000384f317812 */ /* 0x000fe400078ef865 */
[----:B------:R-:W-:Y:S02]  /*4230*/  SHF.R.S32.HI R50, RZ, 0x1f, R51 ;  /* 0x0000001fff327819 */ /* 0x000fe40000011433 */
[----:B------:R-:W-:Y:S02]  /*4240*/  LOP3.LUT R49, R49, R76, RZ, 0x3c, !PT ;  /* 0x0000004c31317212 */ /* 0x000fe400078e3cff */
[----:B------:R-:W-:-:S04]  /*4250*/  LEA.HI R50, R50, R51, RZ, 0x5 ;  /* 0x0000003332327211 */ /* 0x000fc800078f28ff */
[----:B------:R-:W-:-:S05]  /*4260*/  SHF.R.S32.HI R50, RZ, 0x5, R50 ;  /* 0x00000005ff327819 */ /* 0x000fca0000011432 */
[----:B------:R-:W-:Y:S02]  /*4270*/  IMAD R48, R50, 0x200, R49 ;  /* 0x0000020032307824 */ /* 0x000fe400078e0231 */
[C---:B------:R-:W-:Y:S02]  /*4280*/  IMAD R49, R19.reuse, 0x3000, R31 ;  /* 0x0000300013317824 */ /* 0x040fe400078e021f */
[----:B------:R-:W-:-:S03]  /*4290*/  IMAD R51, R19, 0x3000, R48 ;  /* 0x0000300013337824 */ /* 0x000fc600078e0230 */
[----:B------:R-:W-:Y:S01]  /*42a0*/  LEA R49, R49, R2, 0x1 ;  /* 0x0000000231317211 */ /* 0x000fe200078e08ff */
[----:B------:R-:W-:-:S05]  /*42b0*/  IMAD R52, R51, 0x2, R2 ;  /* 0x0000000233347824 */ /* 0x000fca00078e0202 */
[----:B------:R-:W1:Y:S04]  /*42c0*/  LDS.128 R48, [R49+0x12400] ;  /* 0x0124000031307984 */ /* 0x000e680000000c00 */
[----:B------:R-:W2:Y:S01]  /*42d0*/  LDS.128 R52, [R52+0x12400] ;  /* 0x0124000034347984 */ /* 0x000ea20000000c00 */
[----:B------:R-:W-:Y:S05]  /*42e0*/  @P4 BRA `(.L_x_12582) ;  /* 0x00000004004c4947 */ /* 0x000fea0003800000 */
[--C-:B------:R-:W-:Y:S01]  /*42f0*/  SHF.R.U64 R12, R12, 0x10, R13.reuse ;  /* 0x000000100c0c7819 */ /* 0x100fe2000000120d */
[----:B------:R-:W-:Y:S01]  /*4300*/  HADD2.F32 R113, -RZ, R113.H0_H0 ;  /* 0x20000071ff717230 */ /* 0x000fe20000004100 */
[----:B------:R-:W-:Y:S01]  /*4310*/  SHF.R.U32.HI R102, RZ, 0x10, R13 ;  /* 0x00000010ff667819 */ /* 0x000fe2000001160d */
[----:B--2---:R-:W-:Y:S01]  /*4320*/  HADD2.F32 R108, -RZ, R53.H0_H0 ;  /* 0x20000035ff6c7230 */ /* 0x004fe20000004100 */
[----:B------:R-:W-:Y:S01]  /*4330*/  SHF.R.U64 R13, R36, 0x10, R37 ;  /* 0x00000010240d7819 */ /* 0x000fe20000001225 */
[----:B-1----:R-:W-:Y:S01]  /*4340*/  HADD2.F32 R110, -RZ, R49.H0_H0 ;  /* 0x20000031ff6e7230 */ /* 0x002fe20000004100 */
[--C-:B------:R-:W-:Y:S01]  /*4350*/  SHF.R.U64 R14, R14, 0x10, R15.reuse ;  /* 0x000000100e0e7819 */ /* 0x100fe2000000120f */
[----:B------:R-:W-:Y:S01]  /*4360*/  HADD2.F32 R111, -RZ, R111.H0_H0 ;  /* 0x2000006fff6f7230 */ /* 0x000fe20000004100 */
[----:B------:R-:W-:Y:S01]  /*4370*/  SHF.R.U32.HI R36, RZ, 0x10, R15 ;  /* 0x00000010ff247819 */ /* 0x000fe2000001160f */
[----:B------:R-:W-:Y:S01]  /*4380*/  HADD2.F32 R53, -RZ, R53.H1_H1 ;  /* 0x30000035ff357230 */ /* 0x000fe20000004100 */
[--C-:B------:R-:W-:Y:S01]  /*4390*/  SHF.R.U64 R15, R38, 0x10, R39.reuse ;  /* 0x00000010260f7819 */ /* 0x100fe20000001227 */
[----:B------:R-:W-:Y:S01]  /*43a0*/  HADD2.F32 R49, -RZ, R49.H1_H1 ;  /* 0x30000031ff317230 */ /* 0x000fe20000004100 */
[----:B------:R-:W-:Y:S01]  /*43b0*/  SHF.R.U32.HI R38, RZ, 0x10, R39 ;  /* 0x00000010ff267819 */ /* 0x000fe20000011627 */
[-C--:B------:R-:W-:Y:S01]  /*43c0*/  FMUL.FTZ R39, R108, R113.reuse ;  /* 0x000000716c277220 */ /* 0x080fe20000410000 */
[----:B------:R-:W-:Y:S01]  /*43d0*/  SHF.R.U32.HI R37, RZ, 0x10, R37 ;  /* 0x00000010ff257819 */ /* 0x000fe20000011625 */
[----:B------:R-:W-:Y:S01]  /*43e0*/  FMUL.FTZ R113, R110, R113 ;  /* 0x000000716e717220 */ /* 0x000fe20000410000 */
[----:B------:R-:W-:-:S02]  /*43f0*/  HADD2.F32 R13, -RZ, R13.H0_H0 ;  /* 0x2000000dff0d7230 */ /* 0x000fc40000004100 */
[-C--:B------:R-:W-:Y:S01]  /*4400*/  FFMA.FTZ R39, R110, R111.reuse, -R39 ;  /* 0x0000006f6e277223 */ /* 0x080fe20000010827 */
[----:B------:R-:W-:Y:S02]  /*4410*/  HADD2.F32 R110, -RZ, R37.H0_H0 ;  /* 0x20000025ff6e7230 */ /* 0x000fe40000004100 */
[----:B------:R-:W-:Y:S01]  /*4420*/  FFMA.FTZ R37, R108, R111, R113 ;  /* 0x0000006f6c257223 */ /* 0x000fe20000010071 */
[----:B------:R-:W-:Y:S02]  /*4430*/  HADD2.F32 R108, -RZ, R102.H0_H0 ;  /* 0x20000066ff6c7230 */ /* 0x000fe40000004100 */
[-C--:B------:R-:W-:Y:S01]  /*4440*/  FMUL.FTZ R102, R53, R110.reuse ;  /* 0x0000006e35667220 */ /* 0x080fe20000410000 */
[C---:B------:R-:W-:Y:S01]  /*4450*/  FMUL.FTZ R114, R49.reuse, R110 ;  /* 0x0000006e31727220 */ /* 0x040fe20000410000 */
[----:B------:R-:W-:Y:S02]  /*4460*/  HADD2.F32 R110, -RZ, R112.H1_H1 ;  /* 0x30000070ff6e7230 */ /* 0x000fe40000004100 */
[----:B------:R-:W-:Y:S01]  /*4470*/  FFMA.FTZ R102, R49, R108, -R102 ;  /* 0x0000006c31667223 */ /* 0x000fe20000010866 */
[----:B------:R-:W-:-:S02]  /*4480*/  HADD2.F32 R49, -RZ, R55.H0_H0 ;  /* 0x20000037ff317230 */ /* 0x000fc40000004100 */
[----:B------:R-:W-:Y:S01]  /*4490*/  FFMA.FTZ R108, R53, R108, R114 ;  /* 0x0000006c356c7223 */ /* 0x000fe20000010072 */
[----:B------:R-:W-:Y:S02]  /*44a0*/  HADD2.F32 R53, -RZ, R51.H0_H0 ;  /* 0x20000033ff357230 */ /* 0x000fe40000004100 */
[----:B------:R-:W-:Y:S02]  /*44b0*/  HADD2.F32 R112, -RZ, R112.H0_H0 ;  /* 0x20000070ff707230 */ /* 0x000fe40000004100 */
[-C--:B------:R-:W-:Y:S01]  /*44c0*/  FMUL.FTZ R116, R49, R110.reuse ;  /* 0x0000006e31747220 */ /* 0x080fe20000410000 */
[----:B------:R-:W-:Y:S02]  /*44d0*/  HADD2.F32 R55, -RZ, R55.H1_H1 ;  /* 0x30000037ff377230 */ /* 0x000fe40000004100 */
[C---:B------:R-:W-:Y:S01]  /*44e0*/  FMUL.FTZ R118, R53.reuse, R110 ;  /* 0x0000006e35767220 */ /* 0x040fe20000410000 */
[----:B------:R-:W-:Y:S02]  /*44f0*/  HADD2.F32 R114, -RZ, R38.H0_H0 ;  /* 0x20000026ff727230 */ /* 0x000fe40000004100 */
[----:B------:R-:W-:Y:S01]  /*4500*/  FFMA.FTZ R38, R53, R112, -R116 ;  /* 0x0000007035267223 */ /* 0x000fe20000010874 */
[----:B------:R-:W-:Y:S01]  /*4510*/  HADD2.F32 R51, -RZ, R51.H1_H1 ;  /* 0x30000033ff337230 */ /* 0x000fe20000004100 */
[----:B------:R-:W-:Y:S01]  /*4520*/  F2FP.F16.F32.PACK_AB R39, R102, R39 ;  /* 0x000000276627723e */ /* 0x000fe200000000ff */
[----:B------:R-:W-:-:S02]  /*4530*/  HADD2.F32 R110, -RZ, R36.H0_H0 ;  /* 0x20000024ff6e7230 */ /* 0x000fc40000004100 */
[----:B------:R-:W-:Y:S01]  /*4540*/  FMUL.FTZ R116, R55, R114 ;  /* 0x0000007237747220 */ /* 0x000fe20000410000 */
        /* <DEDUP_REMOVED lines=8> */
[----:B------:R-:W-:Y:S01]  /*45d0*/  HADD2.F32 R112, -RZ, R48.H0_H0 ;  /* 0x20000030ff707230 */ /* 0x000fe20000004100 */
[----:B------:R-:W-:Y:S01]  /*45e0*/  F2FP.F16.F32.PACK_AB R38, R49, R38 ;  /* 0x000000263126723e */ /* 0x000fe200000000ff */
[----:B------:R-:W-:-:S02]  /*45f0*/  HADD2.F32 R52, -RZ, R52.H1_H1 ;  /* 0x30000034ff347230 */ /* 0x000fc40000004100 */
[-C--:B------:R-:W-:Y:S01]  /*4600*/  FMUL.FTZ R111, R110, R109.reuse ;  /* 0x0000006d6e6f7220 */ /* 0x080fe20000410000 */
[----:B------:R-:W-:Y:S02]  /*4610*/  HADD2.F32 R48, -RZ, R48.H1_H1 ;  /* 0x30000030ff307230 */ /* 0x000fe40000004100 */
[----:B------:R-:W-:Y:S01]  /*4620*/  FMUL.FTZ R109, R112, R109 ;  /* 0x0000006d706d7220 */ /* 0x000fe20000410000 */
[----:B------:R-:W-:Y:S02]  /*4630*/  HADD2.F32 R55, -RZ, R12.H0_H0 ;  /* 0x2000000cff377230 */ /* 0x000fe40000004100 */
[----:B------:R-:W-:Y:S01]  /*4640*/  FMUL.FTZ R113, R52, R13 ;  /* 0x0000000d34717220 */ /* 0x000fe20000410000 */
[----:B------:R-:W-:Y:S01]  /*4650*/  FFMA.FTZ R12, R112, R53, -R111 ;  /* 0x00000035700c7223 */ /* 0x000fe2000001086f */
[----:B------:R-:W-:Y:S01]  /*4660*/  FMUL.FTZ R115, R48, R13 ;  /* 0x0000000d30737220 */ /* 0x000fe20000410000 */
[----:B------:R-:W-:Y:S01]  /*4670*/  FFMA.FTZ R13, R110, R53, R109 ;  /* 0x000000356e0d7223 */ /* 0x000fe2000001006d */
[----:B------:R-:W-:Y:S01]  /*4680*/  FFMA.FTZ R53, R48, R55, -R113 ;  /* 0x0000003730357223 */ /* 0x000fe20000010871 */
[----:B------:R-:W-:-:S02]  /*4690*/  HADD2.F32 R109, -RZ, R15.H0_H0 ;  /* 0x2000000fff6d7230 */ /* 0x000fc40000004100 */
[----:B------:R-:W-:Y:S01]  /*46a0*/  FFMA.FTZ R52, R52, R55, R115 ;  /* 0x0000003734347223 */ /* 0x000fe20000010073 */
[----:B------:R-:W-:Y:S02]  /*46b0*/  HADD2.F32 R55, -RZ, R54.H0_H0 ;  /* 0x20000036ff377230 */ /* 0x000fe40000004100 */
[--C-:B------:R-:W-:Y:S02]  /*46c0*/  HADD2.F32 R110, -RZ, R107.reuse.H0_H0 ;  /* 0x2000006bff6e7230 */ /* 0x100fe40000004100 */
[----:B------:R-:W-:Y:S01]  /*46d0*/  HADD2.F32 R15, -RZ, R50.H0_H0 ;  /* 0x20000032ff0f7230 */ /* 0x000fe20000004100 */
[----:B------:R-:W-:Y:S01]  /*46e0*/  F2FP.F16.F32.PACK_AB R52, R52, R13 ;  /* 0x0000000d3434723e */ /* 0x000fe200000000ff */
[----:B------:R-:W-:Y:S02]  /*46f0*/  HADD2.F32 R54, -RZ, R54.H1_H1 ;  /* 0x30000036ff367230 */ /* 0x000fe40000004100 */
[----:B------:R-:W-:Y:S02]  /*4700*/  HADD2.F32 R50, -RZ, R50.H1_H1 ;  /* 0x30000032ff327230 */ /* 0x000fe40000004100 */
[----:B------:R-:W-:-:S02]  /*4710*/  HADD2.F32 R48, -RZ, R107.H1_H1 ;  /* 0x3000006bff307230 */ /* 0x000fc40000004100 */
[-C--:B------:R-:W-:Y:S01]  /*4720*/  FMUL.FTZ R111, R54, R109.reuse ;  /* 0x0000006d366f7220 */ /* 0x080fe20000410000 */
[----:B------:R-:W-:Y:S02]  /*4730*/  HADD2.F32 R107, -RZ, R14.H0_H0 ;  /* 0x2000000eff6b7230 */ /* 0x000fe40000004100 */
[-C--:B------:R-:W-:Y:S01]  /*4740*/  FMUL.FTZ R14, R55, R110.reuse ;  /* 0x0000006e370e7220 */ /* 0x080fe20000410000 */
[C---:B------:R-:W-:Y:S01]  /*4750*/  FMUL.FTZ R110, R15.reuse, R110 ;  /* 0x0000006e0f6e7220 */ /* 0x040fe20000410000 */
[C---:B------:R-:W-:Y:S01]  /*4760*/  FMUL.FTZ R109, R50.reuse, R109 ;  /* 0x0000006d326d7220 */ /* 0x040fe20000410000 */
[----:B------:R-:W-:Y:S02]  /*4770*/  IMAD.MOV.U32 R49, RZ, RZ, R39 ;  /* 0x000000ffff317224 */ /* 0x000fe400078e0027 */
[-C--:B------:R-:W-:Y:S01]  /*4780*/  FFMA.FTZ R14, R15, R48.reuse, -R14 ;  /* 0x000000300f0e7223 */ /* 0x080fe2000001080e */
[----:B------:R-:W-:Y:S01]  /*4790*/  FFMA.FTZ R110, R55, R48, R110 ;  /* 0x00000030376e7223 */ /* 0x000fe2000001006e */
[-C--:B------:R-:W-:Y:S01]  /*47a0*/  FFMA.FTZ R111, R50, R107.reuse, -R111 ;  /* 0x0000006b326f7223 */ /* 0x080fe2000001086f */
[----:B------:R-:W-:Y:S01]  /*47b0*/  FFMA.FTZ R109, R54, R107, R109 ;  /* 0x0000006b366d7223 */ /* 0x000fe2000001006d */
[----:B------:R-:W-:-:S02]  /*47c0*/  F2FP.F16.F32.PACK_AB R55, R51, R36 ;  /* 0x000000243337723e */ /* 0x000fc400000000ff */
[----:B------:R-:W-:Y:S01]  /*47d0*/  F2FP.F16.F32.PACK_AB R48, R53, R12 ;  /* 0x0000000c3530723e */ /* 0x000fe200000000ff */
[----:B------:R-:W-:Y:S01]  /*47e0*/  IMAD.MOV.U32 R53, RZ, RZ, R37 ;  /* 0x000000ffff357224 */ /* 0x000fe200078e0025 */
[----:B------:R-:W-:Y:S02]  /*47f0*/  F2FP.F16.F32.PACK_AB R50, R111, R14 ;  /* 0x0000000e6f32723e */ /* 0x000fe400000000ff */
[----:B------:R-:W-:Y:S02]  /*4800*/  F2FP.F16.F32.PACK_AB R54, R109, R110 ;  /* 0x0000006e6d36723e */ /* 0x000fe400000000ff */
[----:B------:R-:W-:-:S07]  /*4810*/  MOV R51, R38 ;  /* 0x0000002600337202 */ /* 0x000fce0000000f00 */
.L_x_12582:
[----:B------:R-:W-:Y:S05]  /*4820*/  BSYNC B2 ;  /* 0x0000000000027941 */ /* 0x000fea0003800000 */
.L_x_12581:
[----:B------:R-:W-:Y:S02]  /*4830*/  ISETP.GE.AND P5, PT, R101, R97, PT ;  /* 0x000000616500720c */ /* 0x000fe40003fa6270 */
[----:B------:R-:W-:-:S11]  /*4840*/  P2R R13, PR, RZ, 0x1 ;  /* 0x00000001ff0d7803 */ /* 0x000fd60000000000 */
[--C-:B------:R-:W-:Y:S02]  /*4850*/  @!P5 SHF.R.S32.HI R12, RZ, 0x1f, R101.reuse ;  /* 0x0000001fff0cd819 */ /* 0x100fe40000011465 */
[----:B------:R-:W-:-:S04]  /*4860*/  @!P5 IADD3 R92, P0, P6, R62, R92, R101 ;  /* 0x0000005c3e5cd210 */ /* 0x000fc80007e1e065 */
[----:B------:R-:W-:Y:S02]  /*4870*/  @!P5 IADD3.X R100, R81, R100, R12, P0, P6 ;  /* 0x000000645164d210 */ /* 0x000fe400007ec40c */
[CC--:B------:R-:W-:Y:S02]  /*4880*/  LEA R12, P6, R96.reuse, R84.reuse, 0x1 ;  /* 0x00000054600c7211 */ /* 0x0c0fe400078c08ff */
[----:B------:R-:W-:Y:S02]  /*4890*/  ISETP.NE.AND P0, PT, R13, RZ, PT ;  /* 0x000000ff0d00720c */ /* 0x000fe40003f05270 */
[----:B------:R-:W-:Y:S02]  /*48a0*/  LEA.HI.X R13, R96, R85, R98, 0x1, P6 ;  /* 0x00000055600d7211 */ /* 0x000fe400030f0c62 */
[----:B------:R-:W-:-:S03]  /*48b0*/  @!P5 LEA R14, P6, R92, R84, 0x1 ;  /* 0x000000545c0ed211 */ /* 0x000fc600078c08ff */
[----:B-1----:R1:W-:Y:S01]  /*48c0*/  STG.E.128 desc[UR56][R12.64], R48 ;  /* 0x000000300c007986 */ /* 0x0023e2000c101d38 */
[----:B------:R-:W-:-:S05]  /*48d0*/  @!P5 LEA.HI.X R15, R92, R85, R100, 0x1, P6 ;  /* 0x000000555c0fd211 */ /* 0x000fca00030f0c64 */
[----:B--2---:R1:W-:Y:S04]  /*48e0*/  @!P5 STG.E.128 desc[UR56][R14.64], R52 ;  /* 0x000000340e00d986 */ /* 0x0043e8000c101d38 */
.L_x_12580:
[----:B------:R-:W-:Y:S05]  /*48f0*/  BSYNC B1 ;  /* 0x0000000000017941 */ /* 0x000fea0003800000 */
.L_x_12579:
[----:B-1----:R-:W-:Y:S02]  /*4900*/  VIADD R13, R18, 0x60 ;  /* 0x00000060120d7836 */ /* 0x002fe40000000000 */
[-C--:B------:R-:W-:Y:S02]  /*4910*/  IMAD R12, R77, R90.reuse, RZ ;  /* 0x0000005a4d0c7224 */ /* 0x080fe400078e02ff */
[C---:B------:R-:W-:Y:S01]  /*4920*/  IMAD.WIDE.U32 R88, R13.reuse, R90, R88 ;  /* 0x0000005a0d587225 */ /* 0x040fe200078e0058 */
[----:B------:R-:W-:-:S03]  /*4930*/  ISETP.GE.OR P5, PT, R13, R87, P1 ;  /* 0x000000570d00720c */ /* 0x000fc60000fa6670 */
[----:B------:R-:W-:-:S10]  /*4940*/  IMAD R91, R13, R91, R12 ;  /* 0x0000005b0d5b7224 */ /* 0x000fd400078e020c */
[----:B------:R-:W-:Y:S05]  /*4950*/  @P5 BRA `(.L_x_12567) ;  /* 0x0000000800585947 */ /* 0x000fea0003800000 */
[----:B------:R-:W2:Y:S01]  /*4960*/  LDL R14, [R1+0x7c] ;  /* 0x00007c00010e7983 */ /* 0x000ea20000100800 */
[----:B------:R-:W-:Y:S01]  /*4970*/  IMAD.IADD R50, R89, 0x1, R91 ;  /* 0x0000000159327824 */ /* 0x000fe200078e025b */
[----:B------:R-:W-:Y:S01]  /*4980*/  IADD3 R12, P5, P6, R62, R88, R65 ;  /* 0x000000583e0c7210 */ /* 0x000fe20007ebe041 */
[----:B------:R-:W-:Y:S01]  /*4990*/  VIADD R15, R18, 0x60 ;  /* 0x00000060120f7836 */ /* 0x000fe20000000000 */
[----:B------:R-:W-:Y:S01]  /*49a0*/  SEL R99, R74, R99, !P0 ;  /* 0x000000634a637207 */ /* 0x000fe20004000000 */
[----:B------:R-:W-:Y:S01]  /*49b0*/  VIADD R36, R18, 0x60 ;  /* 0x0000006012247836 */ /* 0x000fe20000000000 */
[----:B------:R-:W-:Y:S01]  /*49c0*/  IADD3.X R13, R81, R50, R32, P5, P6 ;  /* 0x00000032510d7210 */ /* 0x000fe20002fec420 */
[----:B------:R-:W-:Y:S01]  /*49d0*/  BSSY B1, `(.L_x_12583) ;  /* 0x000006a000017945 */ /* 0x000fe20003800000 */
[----:B------:R-:W-:Y:S01]  /*49e0*/  LEA R48, P5, R12, R84, 0x1 ;  /* 0x000000540c307211 */ /* 0x000fe200078a08ff */
[----:B------:R-:W-:Y:S01]  /*49f0*/  IMAD.SHL.U32 R36, R36, 0x40, RZ ;  /* 0x0000004024247824 */ /* 0x000fe200078e00ff */
[----:B------:R-:W-:-:S02]  /*4a00*/  SHF.L.U32 R15, R15, 0x6, RZ ;  /* 0x000000060f0f7819 */ /* 0x000fc400000006ff */
[----:B------:R-:W-:Y:S01]  /*4a10*/  LEA.HI.X R49, R12, R85, R13, 0x1, P5 ;  /* 0x000000550c317211 */ /* 0x000fe200028f0c0d */
[----:B------:R-:W-:Y:S01]  /*4a20*/  IMAD R13, R19, 0x3000, R3 ;  /* 0x00003000130d7824 */ /* 0x000fe200078e0203 */
[----:B------:R-:W-:Y:S02]  /*4a30*/  SHF.R.S32.HI R12, RZ, 0x1f, R99 ;  /* 0x0000001fff0c7819 */ /* 0x000fe40000011463 */
[----:B------:R-:W-:Y:S01]  /*4a40*/  LOP3.LUT R15, R15, 0x1c0, RZ, 0xc0, !PT ;  /* 0x000001c00f0f7812 */ /* 0x000fe200078ec0ff */
[----:B------:R-:W-:Y:S01]  /*4a50*/  IMAD R13, R13, 0x2, R2 ;  /* 0x000000020d0d7824 */ /* 0x000fe200078e0202 */
[----:B------:R-:W-:Y:S02]  /*4a60*/  LEA.HI R99, R12, R99, RZ, 0x4 ;  /* 0x000000630c637211 */ /* 0x000fe400078f20ff */
[----:B------:R-:W-:Y:S02]  /*4a70*/  LOP3.LUT R36, R36, 0x1c0, RZ, 0xc0, !PT ;  /* 0x000001c024247812 */ /* 0x000fe400078ec0ff */
[----:B------:R-:W-:-:S02]  /*4a80*/  LEA.HI.SX32 R51, R99, R64, 0x1c ;  /* 0x0000004063337211 */ /* 0x000fc400078fe2ff */
[----:B------:R-:W-:-:S03]  /*4a90*/  SHF.R.U32.HI R15, RZ, 0x3, R15 ;  /* 0x00000003ff0f7819 */ /* 0x000fc6000001160f */
[----:B------:R-:W-:-:S05]  /*4aa0*/  IMAD.SHL.U32 R51, R51, 0x8, RZ ;  /* 0x0000000833337824 */ /* 0x000fca00078e00ff */
[----:B------:R-:W-:-:S04]  /*4ab0*/  LOP3.LUT R12, R36, 0x38, R51, 0xf8, !PT ;  /* 0x00000038240c7812 */ /* 0x000fc800078ef833 */
[----:B------:R-:W-:-:S04]  /*4ac0*/  LOP3.LUT R12, R12, R15, RZ, 0x3c, !PT ;  /* 0x0000000f0c0c7212 */ /* 0x000fc800078e3cff */
[----:B--2---:R-:W-:-:S05]  /*4ad0*/  IADD3 R12, R14, R12, RZ ;  /* 0x0000000c0e0c7210 */ /* 0x004fca0007ffe0ff */
[----:B------:R-:W-:-:S04]  /*4ae0*/  IMAD R15, R19, 0x3000, R12 ;  /* 0x00003000130f7824 */ /* 0x000fc800078e020c */
[----:B------:R-:W-:Y:S02]  /*4af0*/  IMAD R36, R15, 0x2, R2 ;  /* 0x000000020f247824 */ /* 0x000fe400078e0202 */
[----:B------:R-:W1:Y:S04]  /*4b00*/  LDS.128 R12, [R13+0x12400] ;  /* 0x012400000d0c7984 */ /* 0x000e680000000c00 */
[----:B------:R-:W2:Y:S01]  /*4b10*/  LDS.128 R36, [R36+0x12400] ;  /* 0x0124000024247984 */ /* 0x000ea20000000c00 */
[----:B------:R-:W-:Y:S05]  /*4b20*/  @P4 BRA `(.L_x_12584) ;  /* 0x0000000400504947 */ /* 0x000fea0003800000 */
[----:B------:R-:W-:Y:S01]  /*4b30*/  SHF.R.U64 R44, R44, 0x10, R45 ;  /* 0x000000102c2c7819 */ /* 0x000fe2000000122d */
[----:B--2---:R-:W-:Y:S01]  /*4b40*/  IMAD.MOV.U32 R53, RZ, RZ, R39 ;  /* 0x000000ffff357224 */ /* 0x004fe200078e0027 */
[----:B------:R-:W-:Y:S01]  /*4b50*/  SHF.R.U32.HI R55, RZ, 0x10, R45 ;  /* 0x00000010ff377819 */ /* 0x000fe2000001162d */
[----:B------:R-:W-:Y:S01]  /*4b60*/  IMAD.MOV.U32 R45, RZ, RZ, R37 ;  /* 0x000000ffff2d7224 */ /* 0x000fe200078e0025 */
[--C-:B------:R-:W-:Y:S01]  /*4b70*/  SHF.R.U64 R40, R40, 0x10, R41.reuse ;  /* 0x0000001028287819 */ /* 0x100fe20000001229 */
[----:B------:R-:W-:Y:S01]  /*4b80*/  HADD2.F32 R90, -RZ, R106.H1_H1 ;  /* 0x3000006aff5a7230 */ /* 0x000fe20000004100 */
[----:B------:R-:W-:Y:S01]  /*4b90*/  SHF.R.U32.HI R54, RZ, 0x10, R41 ;  /* 0x00000010ff367819 */ /* 0x000fe20000011629 */
[----:B------:R-:W-:Y:S01]  /*4ba0*/  HADD2.F32 R55, -RZ, R55.H0_H0 ;  /* 0x20000037ff377230 */ /* 0x000fe20000004100 */
[----:B------:R-:W-:Y:S01]  /*4bb0*/  SHF.R.U64 R41, R42, 0x10, R43 ;  /* 0x000000102a297819 */ /* 0x000fe2000000122b */
[----:B------:R-:W-:Y:S01]  /*4bc0*/  HADD2.F32 R39, -RZ, R45.H0_H0 ;  /* 0x2000002dff277230 */ /* 0x000fe20000004100 */
[----:B-1----:R-:W-:Y:S01]  /*4bd0*/  MOV R37, R15 ;  /* 0x0000000f00257202 */ /* 0x002fe20000000f00 */
[--C-:B------:R-:W-:Y:S01]  /*4be0*/  HADD2.F32 R15, -RZ, R13.reuse.H0_H0 ;  /* 0x2000000dff0f7230 */ /* 0x100fe20000004100 */
[----:B------:R-:W-:Y:S01]  /*4bf0*/  SHF.R.U64 R42, R46, 0x10, R47 ;  /* 0x000000102e2a7819 */ /* 0x000fe2000000122f */
[----:B------:R-:W-:-:S02]  /*4c00*/  HADD2.F32 R46, -RZ, R13.H1_H1 ;  /* 0x3000000dff2e7230 */ /* 0x000fc40000004100 */
[-C--:B------:R-:W-:Y:S01]  /*4c10*/  FMUL.FTZ R92, R39, R90.reuse ;  /* 0x0000005a275c7220 */ /* 0x080fe20000410000 */
[----:B------:R-:W-:Y:S02]  /*4c20*/  HADD2.F32 R52, -RZ, R104.H1_H1 ;  /* 0x30000068ff347230 */ /* 0x000fe40000004100 */
[C---:B------:R-:W-:Y:S01]  /*4c30*/  FMUL.FTZ R90, R15.reuse, R90 ;  /* 0x0000005a0f5a7220 */ /* 0x040fe20000410000 */
[----:B------:R-:W-:Y:S02]  /*4c40*/  HADD2.F32 R45, -RZ, R45.H1_H1 ;  /* 0x3000002dff2d7230 */ /* 0x000fe40000004100 */
[-C--:B------:R-:W-:Y:S01]  /*4c50*/  FMUL.FTZ R96, R46, R55.reuse ;  /* 0x000000372e607220 */ /* 0x080fe20000410000 */
[----:B------:R-:W-:Y:S01]  /*4c60*/  HADD2.F32 R54, -RZ, R54.H0_H0 ;  /* 0x20000036ff367230 */ /* 0x000fe20000004100 */
[----:B------:R-:W-:Y:S01]  /*4c70*/  SHF.R.U32.HI R47, RZ, 0x10, R47 ;  /* 0x00000010ff2f7819 */ /* 0x000fe2000001162f */
[-C--:B------:R-:W-:Y:S01]  /*4c80*/  FFMA.FTZ R13, R15, R52.reuse, -R92 ;  /* 0x000000340f0d7223 */ /* 0x080fe2000001085c */
[----:B------:R-:W-:Y:S01]  /*4c90*/  FMUL.FTZ R91, R45, R55 ;  /* 0x000000372d5b7220 */ /* 0x000fe20000410000 */
[----:B------:R-:W-:Y:S01]  /*4ca0*/  FFMA.FTZ R15, R39, R52, R90 ;  /* 0x00000034270f7223 */ /* 0x000fe2000001005a */
[----:B------:R-:W-:Y:S01]  /*4cb0*/  FFMA.FTZ R52, R45, R54, R96 ;  /* 0x000000362d347223 */ /* 0x000fe20000010060 */
[----:B------:R-:W-:Y:S01]  /*4cc0*/  HADD2.F32 R92, -RZ, R105.H1_H1 ;  /* 0x30000069ff5c7230 */ /* 0x000fe20000004100 */
[----:B------:R-:W-:Y:S01]  /*4cd0*/  SHF.R.U32.HI R43, RZ, 0x10, R43 ;  /* 0x00000010ff2b7819 */ /* 0x000fe2000001162b */
[----:B------:R-:W-:-:S02]  /*4ce0*/  HADD2.F32 R45, -RZ, R53.H0_H0 ;  /* 0x20000035ff2d7230 */ /* 0x000fc40000004100 */
        /* <DEDUP_REMOVED lines=22> */
[----:B------:R-:W-:Y:S01]  /*4e50*/  HADD2.F32 R36, -RZ, R36.H1_H1 ;  /* 0x30000024ff247230 */ /* 0x000fe20000004100 */
[----:B------:R-:W-:Y:S01]  /*4e60*/  F2FP.F16.F32.PACK_AB R39, R90, R39 ;  /* 0x000000275a27723e */ /* 0x000fe200000000ff */
[----:B------:R-:W-:Y:S02]  /*4e70*/  HADD2.F32 R12, -RZ, R12.H1_H1 ;  /* 0x3000000cff0c7230 */ /* 0x000fe40000004100 */
[----:B------:R-:W-:Y:S01]  /*4e80*/  FMUL.FTZ R53, R43, R106 ;  /* 0x0000006a2b357220 */ /* 0x000fe20000410000 */
[----:B------:R-:W-:Y:S02]  /*4e90*/  HADD2.F32 R104, -RZ, R104.H0_H0 ;  /* 0x20000068ff687230 */ /* 0x000fe40000004100 */
[----:B------:R-:W-:Y:S01]  /*4ea0*/  FMUL.FTZ R55, R36, R47 ;  /* 0x0000002f24377220 */ /* 0x000fe20000410000 */
[----:B------:R-:W-:-:S02]  /*4eb0*/  HADD2.F32 R45, -RZ, R40.H0_H0 ;  /* 0x20000028ff2d7230 */ /* 0x000fc40000004100 */
[----:B------:R-:W-:Y:S01]  /*4ec0*/  FMUL.FTZ R47, R12, R47 ;  /* 0x0000002f0c2f7220 */ /* 0x000fe20000410000 */
[C---:B------:R-:W-:Y:S01]  /*4ed0*/  FMUL.FTZ R40, R44.reuse, R106 ;  /* 0x0000006a2c287220 */ /* 0x040fe20000410000 */
[-C--:B------:R-:W-:Y:S01]  /*4ee0*/  FFMA.FTZ R53, R44, R104.reuse, R53 ;  /* 0x000000682c357223 */ /* 0x080fe20000010035 */
[----:B------:R-:W-:Y:S02]  /*4ef0*/  HADD2.F32 R105, -RZ, R105.H0_H0 ;  /* 0x20000069ff697230 */ /* 0x000fe40000004100 */
[-C--:B------:R-:W-:Y:S01]  /*4f00*/  FFMA.FTZ R44, R36, R45.reuse, R47 ;  /* 0x0000002d242c7223 */ /* 0x080fe2000001002f */
[----:B------:R-:W-:Y:S01]  /*4f10*/  FFMA.FTZ R40, R43, R104, -R40 ;  /* 0x000000682b287223 */ /* 0x000fe20000010828 */
[----:B------:R-:W-:Y:S01]  /*4f20*/  FFMA.FTZ R55, R12, R45, -R55 ;  /* 0x0000002d0c377223 */ /* 0x000fe20000010837 */
[----:B------:R-:W-:Y:S02]  /*4f30*/  HADD2.F32 R36, -RZ, R38.H0_H0 ;  /* 0x20000026ff247230 */ /* 0x000fe40000004100 */
[----:B------:R-:W-:-:S02]  /*4f40*/  HADD2.F32 R43, -RZ, R42.H0_H0 ;  /* 0x2000002aff2b7230 */ /* 0x000fc40000004100 */
[----:B------:R-:W-:Y:S02]  /*4f50*/  HADD2.F32 R12, -RZ, R14.H0_H0 ;  /* 0x2000000eff0c7230 */ /* 0x000fe40000004100 */
[-C--:B------:R-:W-:Y:S01]  /*4f60*/  FMUL.FTZ R45, R36, R105.reuse ;  /* 0x00000069242d7220 */ /* 0x080fe20000410000 */
[----:B------:R-:W-:Y:S02]  /*4f70*/  HADD2.F32 R38, -RZ, R38.H1_H1 ;  /* 0x30000026ff267230 */ /* 0x000fe40000004100 */
        /* <DEDUP_REMOVED lines=15> */
.L_x_12584:
[----:B------:R-:W-:Y:S05]  /*5070*/  BSYNC B1 ;  /* 0x0000000000017941 */ /* 0x000fea0003800000 */
.L_x_12583:
        /* <DEDUP_REMOVED lines=10> */
.L_x_12550:
[----:B------:R-:W-:-:S13]  /*5120*/  ISETP.NE.AND P3, PT, R156, 0x3, PT ;  /* 0x000000039c00780c */ /* 0x000fda0003f65270 */
[----:B------:R-:W-:Y:S05]  /*5130*/  @!P3 BRA `(.L_x_12585) ;  /* 0x000000000004b947 */ /* 0x000fea0003800000 */
[----:B------:R-:W-:Y:S01]  /*5140*/  BPT.TRAP 0x1 ;  /* 0x000000040000795c */ /* 0x000fe20000300000 */
.L_x_12585:
[----:B------:R-:W-:Y:S01]  /*5150*/  IMAD R83, R19, 0x8, R2 ;  /* 0x0000000813537824 */ /* 0x000fe200078e0202 */
[----:B------:R-:W-:Y:S01]  /*5160*/  SHF.L.U32 R95, R153, 0x1f, RZ ;  /* 0x0000001f995f7819 */ /* 0x000fe200000006ff */
[----:B------:R-:W-:Y:S01]  /*5170*/  IMAD R87, R29, -0xc0, R27 ;  /* 0xffffff401d577824 */ /* 0x000fe200078e021b */
[----:B------:R-:W-:Y:S02]  /*5180*/  BSSY B1, `(.L_x_12586) ;  /* 0x0000004000017945 */ /* 0x000fe40003800000 */
[----:B------:R-:W0:Y:S02]  /*5190*/  SYNCS.PHASECHK.TRANS64.TRYWAIT P4, [R83+URZ+0x30890], R95 ;  /* 0x0308905f530075a7 */ /* 0x000e24000808017f */
[----:B------:R-:W-:Y:S01]  /*51a0*/  VIMNMX R87, R87, 0xc0, PT ;  /* 0x000000c057577848 */ /* 0x000fe20003fe0100 */
[----:B0-----:R-:W-:Y:S06]  /*51b0*/  @!P4 BRA `(.L_x_12587) ;  /* 0x000001440090c947 */ /* 0x001fec0003800000 */
.L_x_12812:
[----:B------:R-:W-:Y:S05]  /*51c0*/  BSYNC B1 ;  /* 0x0000000000017941 */ /* 0x000fea0003800000 */
.L_x_12586:
[----:B------:R-:W-:Y:S01]  /*51d0*/  ISETP.GE.AND P4, PT, R18, R87, PT ;  /* 0x000000571200720c */ /* 0x000fe20003f86270 */
[----:B------:R-:W-:-:S12]  /*51e0*/  BSSY B1, `(.L_x_12588) ;  /* 0x0000006000017945 */ /* 0x000fd80003800000 */
[----:B------:R-:W-:Y:S05]  /*51f0*/  @P4 BRA `(.L_x_12589) ;  /* 0x0000000000104947 */ /* 0x000fea0003800000 */
[----:B------:R-:W1:Y:S04]  /*5200*/  @!P1 LDS.128 R12, [R94+0x12000] ;  /* 0x012000005e0c9984 */ /* 0x000e680000000c00 */
[----:B------:R-:W2:Y:S04]  /*5210*/  @!P2 LDS.128 R36, [R86+0x12000] ;  /* 0x012000005624a984 */ /* 0x000ea80000000c00 */
[----:B-1----:R1:W-:Y:S04]  /*5220*/  @!P1 STG.E.128 desc[UR56][R42.64], R12 ;  /* 0x0000000c2a009986 */ /* 0x0023e8000c101d38 */
[----:B--2---:R1:W-:Y:S02]  /*5230*/  @!P2 STG.E.128 desc[UR56][R42.64+0x40], R36 ;  /* 0x000040242a00a986 */ /* 0x0043e4000c101d38 */
.L_x_12589:
[----:B------:R-:W-:Y:S05]  /*5240*/  BSYNC B1 ;  /* 0x0000000000017941 */ /* 0x000fea0003800000 */
.L_x_12588:
[----:B-1----:R-:W-:-:S04]  /*5250*/  IADD3 R12, R18, 0x60, RZ ;  /* 0x00000060120c7810 */ /* 0x002fc80007ffe0ff */
[----:B------:R-:W-:-:S13]  /*5260*/  ISETP.GE.AND P4, PT, R12, R87, PT ;  /* 0x000000570c00720c */ /* 0x000fda0003f86270 */
[----:B------:R-:W-:Y:S05]  /*5270*/  @P4 BRA `(.L_x_12567) ;  /* 0x0000000000104947 */ /* 0x000fea0003800000 */
[----:B------:R-:W1:Y:S04]  /*5280*/  @!P1 LDS.128 R12, [R94+0x15000] ;  /* 0x015000005e0c9984 */ /* 0x000e680000000c00 */
[----:B------:R-:W2:Y:S04]  /*5290*/  @!P2 LDS.128 R36, [R86+0x15000] ;  /* 0x015000005624a984 */ /* 0x000ea80000000c00 */
[----:B-1----:R1:W-:Y:S04]  /*52a0*/  @!P1 STG.E.128 desc[UR56][R40.64], R12 ;  /* 0x0000000c28009986 */ /* 0x0023e8000c101d38 */
[----:B--2---:R1:W-:Y:S02]  /*52b0*/  @!P2 STG.E.128 desc[UR56][R40.64+0x40], R36 ;  /* 0x000040242800a986 */ /* 0x0043e4000c101d38 */
.L_x_12567:
[----:B------:R-:W-:Y:S05]  /*52c0*/  BSYNC B0 ;  /* 0x0000000000007941 */ /* 0x000fea0003800000 */
.L_x_12549:
        /* <DEDUP_REMOVED lines=17> */
.L_x_12591:
[----:B------:R-:W-:Y:S05]  /*53e0*/  BSYNC B0 ;  /* 0x0000000000007941 */ /* 0x000fea0003800000 */
.L_x_12590:
[----:B------:R-:W2:Y:S01]  /*53f0*/  SYNCS.PHASECHK.TRANS64.TRYWAIT P3, [R83+URZ+0x308b0], R95 ;  /* 0x0308b05f530075a7 */ /* 0x000ea2000806017f */
[----:B------:R-:W-:Y:S01]  /*5400*/  ULDC UR58, c[0x0][0x2f4] ;  /* 0x0000bd00003a7ab9 */ /* 0x000fe20000000800 */
[----:B------:R-:W-:Y:S01]  /*5410*/  ULDC.64 UR38, c[0x0][0x328] ;  /* 0x0000ca0000267ab9 */ /* 0x000fe20000000a00 */
[----:B------:R-:W-:Y:S01]  /*5420*/  ULDC.64 UR36, c[0x0][0x318] ;  /* 0x0000c60000247ab9 */ /* 0x000fe20000000a00 */
[----:B------:R-:W-:Y:S01]  /*5430*/  BSSY B0, `(.L_x_12592) ;  /* 0x0000003000007945 */ /* 0x000fe20003800000 */
[----:B------:R-:W-:-:S03]  /*5440*/  IMAD.WIDE R36, R29, 0xc0, R4 ;  /* 0x000000c01d247825 */ /* 0x000fc600078e0204 */
[----:B--2---:R-:W-:Y:S05]  /*5450*/  @!P3 BRA `(.L_x_12593) ;  /* 0x0000014000fcb947 */ /* 0x004fea0003800000 */
.L_x_12813:
[----:B------:R-:W-:Y:S05]  /*5460*/  BSYNC B0 ;  /* 0x0000000000007941 */ /* 0x000fea0003800000 */
.L_x_12592:
[----:B------:R-:W-:Y:S01]  /*5470*/  ISETP.GE.AND P3, PT, R18, R87, PT ;  /* 0x000000571200720c */ /* 0x000fe20003f66270 */
[----:B------:R-:W-:-:S12]  /*5480*/  BSSY B0, `(.L_x_12594) ;  /* 0x0000010000007945 */ /* 0x000fd80003800000 */
[----:B------:R-:W-:Y:S05]  /*5490*/  @P3 BRA `(.L_x_12595) ;  /* 0x0000000000383947 */ /* 0x000fea0003800000 */
[----:B------:R-:W-:Y:S02]  /*54a0*/  IMAD R15, R37, UR38, RZ ;  /* 0x00000026250f7c24 */ /* 0x000fe4000f8e02ff */
[----:B-1----:R-:W-:Y:S02]  /*54b0*/  IMAD.MOV.U32 R12, RZ, RZ, R60 ;  /* 0x000000ffff0c7224 */ /* 0x002fe400078e003c */
[----:B------:R-:W-:Y:S02]  /*54c0*/  IMAD.MOV.U32 R13, RZ, RZ, R0 ;  /* 0x000000ffff0d7224 */ /* 0x000fe400078e0000 */
[C---:B------:R-:W-:Y:S02]  /*54d0*/  IMAD R15, R36.reuse, UR39, R15 ;  /* 0x00000027240f7c24 */ /* 0x040fe4000f8e020f */
[----:B------:R-:W-:-:S05]  /*54e0*/  IMAD.WIDE.U32 R12, R36, UR38, R12 ;  /* 0x00000026240c7c25 */ /* 0x000fca000f8e000c */
[----:B------:R-:W-:Y:S02]  /*54f0*/  IADD3 R13, R13, R15, RZ ;  /* 0x0000000f0d0d7210 */ /* 0x000fe40007ffe0ff */
[----:B------:R-:W-:-:S04]  /*5500*/  LEA R38, P3, R12, UR36, 0x1 ;  /* 0x000000240c267c11 */ /* 0x000fc8000f8608ff */
[----:B------:R-:W-:Y:S02]  /*5510*/  LEA.HI.X R39, R12, UR37, R13, 0x1, P3 ;  /* 0x000000250c277c11 */ /* 0x000fe400098f0c0d */
[----:B------:R-:W-:-:S13]  /*5520*/  ISETP.GE.AND P3, PT, R16, UR58, PT ;  /* 0x0000003a10007c0c */ /* 0x000fda000bf66270 */
[----:B------:R-:W1:Y:S04]  /*5530*/  @!P3 LDS.128 R12, [R94] ;  /* 0x000000005e0cb984 */ /* 0x000e680000000c00 */
[----:B-1----:R-:W-:Y:S01]  /*5540*/  @!P3 STG.E.128 desc[UR56][R38.64], R12 ;  /* 0x0000000c2600b986 */ /* 0x002fe2000c101d38 */
[----:B------:R-:W-:-:S13]  /*5550*/  ISETP.GE.AND P3, PT, R78, UR58, PT ;  /* 0x0000003a4e007c0c */ /* 0x000fda000bf66270 */
[----:B------:R-:W1:Y:S04]  /*5560*/  @!P3 LDS.128 R12, [R86] ;  /* 0x00000000560cb984 */ /* 0x000e680000000c00 */
[----:B-1----:R3:W-:Y:S02]  /*5570*/  @!P3 STG.E.128 desc[UR56][R38.64+0x40], R12 ;  /* 0x0000400c2600b986 */ /* 0x0027e4000c101d38 */
.L_x_12595:
[----:B------:R-:W-:Y:S05]  /*5580*/  BSYNC B0 ;  /* 0x0000000000007941 */ /* 0x000fea0003800000 */
.L_x_12594:
[----:B-1-3--:R-:W-:Y:S01]  /*5590*/  VIADD R12, R18, 0x60 ;  /* 0x00000060120c7836 */ /* 0x00afe20000000000 */
[----:B------:R-:W-:Y:S04]  /*55a0*/  BSSY B0, `(.L_x_12596) ;  /* 0x0000013000007945 */ /* 0x000fe80003800000 */
[----:B------:R-:W-:-:S13]  /*55b0*/  ISETP.GE.AND P3, PT, R12, R87, PT ;  /* 0x000000570c00720c */ /* 0x000fda0003f66270 */
[----:B------:R-:W-:Y:S05]  /*55c0*/  @P3 BRA `(.L_x_12597) ;  /* 0x0000000000403947 */ /* 0x000fea0003800000 */
[----:B------:R-:W-:Y:S01]  /*55d0*/  IADD3 R15, P3, R36, 0x60, RZ ;  /* 0x00000060240f7810 */ /* 0x000fe20007f7e0ff */
[----:B------:R-:W-:Y:S01]  /*55e0*/  IMAD.MOV.U32 R12, RZ, RZ, R60 ;  /* 0x000000ffff0c7224 */ /* 0x000fe200078e003c */
[----:B------:R-:W-:-:S03]  /*55f0*/  MOV R13, R0 ;  /* 0x00000000000d7202 */ /* 0x000fc60000000f00 */
        /* <DEDUP_REMOVED lines=13> */
.L_x_12597:
[----:B------:R-:W-:Y:S05]  /*56d0*/  BSYNC B0 ;  /* 0x0000000000007941 */ /* 0x000fea0003800000 */
.L_x_12596:
[----:B-1----:R-:W3:Y:S01]  /*56e0*/  LDL R12, [R1] ;  /* 0x00000000010c7983 */ /* 0x002ee20000100800 */
        /* <DEDUP_REMOVED lines=22> */
.L_x_12544:
[----:B------:R-:W-:Y:S01]  /*5850*/  MOV R3, RZ ;  /* 0x000000ff00037202 */ /* 0x000fe20000000f00 */
[----:B------:R-:W-:Y:S06]  /*5860*/  @P0 BRA `(.L_x_12599) ;  /* 0x00000000000c0947 */ /* 0x000fec0003800000 */
[----:B------:R-:W1:Y:S01]  /*5870*/  FENCE.VIEW.ASYNC.G ;  /* 0x00000000000073c6 */ /* 0x000e620000000100 */
[----:B------:R-:W-:Y:S05]  /*5880*/  WARPSYNC.ALL ;  /* 0x0000000000007948 */ /* 0x000fea0003800000 */
[----:B-1----:R-:W-:Y:S06]  /*5890*/  BAR.ARV 0xc, 0x200 ;  /* 0x0308000000007b1d */ /* 0x002fec0000002000 */
.L_x_12599:
        /* <DEDUP_REMOVED lines=34> */
.L_x_12601:
[----:B------:R-:W-:Y:S05]  /*5ac0*/  BSYNC B0 ;  /* 0x0000000000007941 */ /* 0x000fea0003800000 */
.L_x_12600:
        /* <DEDUP_REMOVED lines=17> */
[----:B--2---:R-:W-:Y:S02]  /*5be0*/  IMAD R4, R0, R3, RZ ;  /* 0x0000000300047224 */ /* 0x004fe400078e02ff */
[----:B------:R-:W-:-:S03]  /*5bf0*/  IMAD.MOV.U32 R0, RZ, RZ, RZ ;  /* 0x000000ffff007224 */ /* 0x000fc600078e00ff */
[----:B------:R1:W-:Y:S01]  /*5c00*/  STL [R1+0x6c], R4 ;  /* 0x00006c0401007387 */ /* 0x0003e20000100800 */
[----:B------:R-:W-:Y:S01]  /*5c10*/  VIADDMNMX R120, R4, R3, R26, PT ;  /* 0x0000000304787246 */ /* 0x000fe2000380011a */
[----:B------:R-:W-:Y:S01]  /*5c20*/  IMAD.MOV.U32 R3, RZ, RZ, RZ ;  /* 0x000000ffff037224 */ /* 0x000fe200078e00ff */
[----:B------:R-:W-:Y:S02]  /*5c30*/  CS2R R26, SRZ ;  /* 0x00000000001a7805 */ /* 0x000fe4000001ff00 */
[----:B------:R-:W-:-:S13]  /*5c40*/  ISETP.GT.AND P1, PT, R120, R4, PT ;  /* 0x000000047800720c */ /* 0x000fda0003f24270 */
[----:B-1----:R-:W-:Y:S05]  /*5c50*/  @!P1 BRA `(.L_x_12602) ;  /* 0x000000a800a49947 */ /* 0x002fea0003800000 */
[----:B------:R-:W-:-:S03]  /*5c60*/  UMOV UR4, 0xffffffff ;  /* 0xffffffff00047882 */ /* 0x000fc60000000000 */
[----:B------:R-:W-:Y:S05]  /*5c70*/  BRA.DIV UR4, `(.L_x_12603) ;  /* 0x0000013e04087947 */ /* 0x000fea000b800000 */
[----:B------:R-:W1:Y:S02]  /*5c80*/  S2R R0, SR_TID.X ;  /* 0x0000000000007919 */ /* 0x000e640000002100 */
[----:B-1----:R-:W-:-:S04]  /*5c90*/  IADD3 R3, R0, -0x80, RZ ;  /* 0xffffff8000037810 */ /* 0x002fc80007ffe0ff */
[----:B------:R-:W-:-:S04]  /*5ca0*/  SHF.R.S32.HI R0, RZ, 0x1f, R3 ;  /* 0x0000001fff007819 */ /* 0x000fc80000011403 */
[----:B------:R-:W-:-:S04]  /*5cb0*/  LEA.HI R0, R0, R3, RZ, 0x7 ;  /* 0x0000000300007211 */ /* 0x000fc800078f38ff */
[----:B------:R-:W-:-:S06]  /*5cc0*/  SHF.R.S32.HI R0, RZ, 0x7, R0 ;  /* 0x00000007ff007819 */ /* 0x000fcc0000011400 */
[----:B------:R-:W1:Y:S04]  /*5cd0*/  SHFL.IDX PT, R0, R0, RZ, 0x1f ;  /* 0x00001fff00007589 */ /* 0x000e6800000e0000 */
[----:B-1----:R1:W-:Y:S02]  /*5ce0*/  STL [R1+0x74], R0 ;  /* 0x0000740001007387 */ /* 0x0023e40000100800 */
.L_x_12816:
[----:B------:R-:W1:Y:S01]  /*5cf0*/  LDL R3, [R1+0x74] ;  /* 0x0000740001037983 */ /* 0x000e620000100800 */
[----:B------:R-:W-:Y:S01]  /*5d00*/  BSSY B6, `(.L_x_12604) ;  /* 0x000001c000067945 */ /* 0x000fe20003800000 */
[----:B-1----:R-:W-:-:S05]  /*5d10*/  IMAD.HI R0, R3, 0x55555556, RZ ;  /* 0x5555555603007827 */ /* 0x002fca00078e02ff */
[----:B------:R-:W-:-:S05]  /*5d20*/  LEA.HI R0, R0, R0, RZ, 0x1 ;  /* 0x0000000000007211 */ /* 0x000fca00078f08ff */
[----:B------:R-:W-:-:S04]  /*5d30*/  IMAD R3, R0, -0x3, R3 ;  /* 0xfffffffd00037824 */ /* 0x000fc800078e0203 */
[----:B------:R-:W-:Y:S01]  /*5d40*/  IMAD R0, R3, 0x2000, R2 ;  /* 0x0000200003007824 */ /* 0x000fe200078e0202 */
[----:B------:R1:W-:Y:S03]  /*5d50*/  STL [R1+0x70], R3 ;  /* 0x0000700301007387 */ /* 0x0003e60000100800 */
[----:B------:R-:W-:-:S05]  /*5d60*/  VIADD R0, R0, 0xc400 ;  /* 0x0000c40000007836 */ /* 0x000fca0000000000 */
[----:B------:R-:W-:Y:S01]  /*5d70*/  SHF.R.U32.HI R0, RZ, 0x4, R0 ;  /* 0x00000004ff007819 */ /* 0x000fe20000011600 */
[----:B-1----:R-:W-:-:S03]  /*5d80*/  VIADD R3, R2, 0x1e800 ;  /* 0x0001e80002037836 */ /* 0x002fc60000000000 */
[----:B------:R-:W-:Y:S02]  /*5d90*/  LOP3.LUT R29, R0, 0x3fff, RZ, 0xc0, !PT ;  /* 0x00003fff001d7812 */ /* 0x000fe400078ec0ff */
[----:B------:R-:W-:-:S13]  /*5da0*/  LOP3.LUT P0, RZ, R3, 0x3ff, RZ, 0xc0, !PT ;  /* 0x000003ff03ff7812 */ /* 0x000fda000780c0ff */
[----:B------:R-:W-:Y:S05]  /*5db0*/  @!P0 BRA `(.L_x_12605) ;  /* 0x0000000000408947 */ /* 0x000fea0003800000 */
[----:B------:R-:W-:Y:S01]  /*5dc0*/  MOV R0, 0x0 ;  /* 0x0000000000007802 */ /* 0x000fe20000000f00 */
[----:B------:R-:W-:Y:S01]  /*5dd0*/  ULDC.64 UR4, c[0x4][0x1b8] ;  /* 0x01006e0000047ab9 */ /* 0x000fe20000000a00 */
[----:B------:R-:W-:Y:S01]  /*5de0*/  ULDC.64 UR6, c[0x4][0x1c0] ;  /* 0x0100700000067ab9 */ /* 0x000fe20000000a00 */
[----:B------:R-:W-:Y:S01]  /*5df0*/  MOV R4, UR4 ;  /* 0x0000000400047c02 */ /* 0x000fe20008000f00 */
[----:B0-----:R0:W1:Y:S01]  /*5e00*/  LDC.64 R14, c[0x4][R0] ;  /* 0x01000000000e7b82 */ /* 0x0010620000000a00 */
        /* <DEDUP_REMOVED lines=11> */
.L_x_12605:
[----:B------:R-:W-:Y:S05]  /*5ec0*/  BSYNC B6 ;  /* 0x0000000000067941 */ /* 0x000fea0003800000 */
.L_x_12604:
        /* <DEDUP_REMOVED lines=13> */
.L_x_12609:
[----:B--2---:R2:W3:Y:S02]  /*5fa0*/  SYNCS.PHASECHK.TRANS64.TRYWAIT P0, [R2+URZ+0x30800], R3 ;  /* 0x03080003020075a7 */ /* 0x0044e4000800017f */
[----:B---3--:R-:W-:Y:S05]  /*5fb0*/  @!P0 NANOSLEEP.SYNCS 0x989680 ;  /* 0x009896800000895d */ /* 0x008fea0003900000 */
[----:B------:R-:W3:Y:S02]  /*5fc0*/  @!P0 SYNCS.PHASECHK.TRANS64 P0, [R2+URZ+0x30800], R3 ;  /* 0x03080003020085a7 */ /* 0x000ee4000800007f */
[----:B---3--:R-:W-:Y:S05]  /*5fd0*/  @!P0 BRA `(.L_x_12609) ;  /* 0xfffffffc00f08947 */ /* 0x008fea000383ffff */
.L_x_12608:
[----:B------:R-:W-:Y:S05]  /*5fe0*/  BSYNC B0 ;  /* 0x0000000000007941 */ /* 0x000fea0003800000 */
.L_x_12607:
[----:B------:R-:W-:Y:S05]  /*5ff0*/  BRA `(.L_x_12610) ;  /* 0x0000002000f87947 */ /* 0x000fea0003800000 */
.L_x_12606:
[----:B-----5:R-:W-:Y:S01]  /*6000*/  SHF.R.S32.HI R0, RZ, 0x1f, R25 ;  /* 0x0000001fff007819 */ /* 0x020fe20000011419 */
[----:B------:R-:W-:Y:S01]  /*6010*/  VIADD R3, R2, 0xc400 ;  /* 0x0000c40002037836 */ /* 0x000fe20000000000 */
[----:B------:R-:W-:Y:S01]  /*6020*/  ULDC.64 UR4, c[0x0][0x3f8] ;  /* 0x0000fe0000047ab9 */ /* 0x000fe20000000a00 */
[----:B------:R-:W-:Y:S01]  /*6030*/  ULDC.64 UR6, c[0x0][0x408] ;  /* 0x0001020000067ab9 */ /* 0x000fe20000000a00 */
[----:B------:R-:W-:Y:S01]  /*6040*/  IMAD.WIDE.U32 R4, R25, UR4, RZ ;  /* 0x0000000419047c25 */ /* 0x000fe2000f8e00ff */
[----:B------:R-:W-:Y:S01]  /*6050*/  BSSY B6, `(.L_x_12611) ;  /* 0x0000020000067945 */ /* 0x000fe20003800000 */
[----:B------:R-:W-:Y:S02]  /*6060*/  LOP3.LUT P0, RZ, R3, 0x3ff, RZ, 0xc0, !PT ;  /* 0x000003ff03ff7812 */ /* 0x000fe4000780c0ff */
[C---:B0-----:R-:W-:Y:S02]  /*6070*/  IMAD R6, R0.reuse, UR4, RZ ;  /* 0x0000000400067c24 */ /* 0x041fe4000f8e02ff */
[----:B------:R-:W-:-:S02]  /*6080*/  IMAD R0, R0, UR6, RZ ;  /* 0x0000000600007c24 */ /* 0x000fc4000f8e02ff */
[C---:B------:R-:W-:Y:S01]  /*6090*/  IMAD R3, R25.reuse, UR5, R6 ;  /* 0x0000000519037c24 */ /* 0x040fe2000f8e0206 */
[----:B------:R-:W-:Y:S01]  /*60a0*/  ULDC.64 UR4, c[0x0][0x3e8] ;  /* 0x0000fa0000047ab9 */ /* 0x000fe20000000a00 */
[----:B------:R-:W-:-:S04]  /*60b0*/  IMAD.WIDE.U32 R6, R25, UR6, RZ ;  /* 0x0000000619067c25 */ /* 0x000fc8000f8e00ff */
[----:B------:R-:W-:Y:S01]  /*60c0*/  IMAD R9, R25, UR7, R0 ;  /* 0x0000000719097c24 */ /* 0x000fe2000f8e0200 */
[----:B------:R-:W-:Y:S01]  /*60d0*/  ULDC.64 UR6, c[0x0][0x400] ;  /* 0x0001000000067ab9 */ /* 0x000fe20000000a00 */
[----:B------:R-:W-:Y:S01]  /*60e0*/  IMAD.IADD R5, R3, 0x1, R5 ;  /* 0x0000000103057824 */ /* 0x000fe200078e0205 */
[----:B------:R-:W-:Y:S02]  /*60f0*/  LEA R25, P1, R4, UR4, 0x1 ;  /* 0x0000000404197c11 */ /* 0x000fe4000f8208ff */
[----:B------:R-:W-:Y:S02]  /*6100*/  LEA R27, P2, R6, UR6, 0x1 ;  /* 0x00000006061b7c11 */ /* 0x000fe4000f8408ff */
[----:B------:R-:W-:Y:S02]  /*6110*/  IADD3 R3, R9, R7, RZ ;  /* 0x0000000709037210 */ /* 0x000fe40007ffe0ff */
[----:B------:R-:W-:Y:S02]  /*6120*/  LEA.HI.X R26, R4, UR5, R5, 0x1, P1 ;  /* 0x00000005041a7c11 */ /* 0x000fe400088f0c05 */
[----:B------:R-:W-:Y:S01]  /*6130*/  LEA.HI.X R28, R6, UR7, R3, 0x1, P2 ;  /* 0x00000007061c7c11 */ /* 0x000fe200090f0c03 */
        /* <DEDUP_REMOVED lines=17> */
.L_x_12612:
[----:B------:R-:W-:Y:S05]  /*6250*/  BSYNC B6 ;  /* 0x0000000000067941 */ /* 0x000fea0003800000 */
.L_x_12611:
        /* <DEDUP_REMOVED lines=11> */
.L_x_12822:
[----:B------:R-:W5:Y:S01]  /*6310*/  LDL R30, [R1+0x68] ;  /* 0x00006800011e7983 */ /* 0x000f620000100800 */
[----:B------:R-:W-:-:S03]  /*6320*/  ULDC UR4, c[0x0][0x448] ;  /* 0x0001120000047ab9 */ /* 0x000fc60000000800 */
[----:B------:R-:W2:Y:S01]  /*6330*/  LDL R12, [R1+0x98] ;  /* 0x00009800010c7983 */ /* 0x000ea20000100800 */
[----:B------:R-:W-:-:S05]  /*6340*/  IMAD R24, R24, UR4, RZ ;  /* 0x0000000418187c24 */ /* 0x000fca000f8e02ff */
[----:B------:R-:W-:Y:S01]  /*6350*/  ISETP.GE.AND P0, PT, R4, R24, PT ;  /* 0x000000180400720c */ /* 0x000fe20003f06270 */
[----:B------:R-:W-:Y:S01]  /*6360*/  BSSY B1, `(.L_x_12616) ;  /* 0x0000026000017945 */ /* 0x000fe20003800000 */
[----:B0-----:R-:W-:Y:S01]  /*6370*/  IMAD R26, R33, -0xc0, R24 ;  /* 0xffffff40211a7824 */ /* 0x001fe200078e0218 */
[----:B------:R-:W-:Y:S01]  /*6380*/  CS2R R10, SRZ ;  /* 0x00000000000a7805 */ /* 0x000fe2000001ff00 */
[----:B-----5:R-:W-:-:S05]  /*6390*/  IMAD.SHL.U32 R6, R30, 0x40, RZ ;  /* 0x000000401e067824 */ /* 0x020fca00078e00ff */
[----:B------:R-:W-:Y:S02]  /*63a0*/  LOP3.LUT R7, R6, 0x1c0, RZ, 0xc0, !PT ;  /* 0x000001c006077812 */ /* 0x000fe400078ec0ff */
[----:B--2---:R-:W-:Y:S02]  /*63b0*/  LEA.HI R6, R12, R12, RZ, 0x1 ;  /* 0x0000000c0c067211 */ /* 0x004fe400078f08ff */
[----:B------:R-:W-:Y:S02]  /*63c0*/  LOP3.LUT R8, R7, 0x18, R16, 0xf8, !PT ;  /* 0x0000001807087812 */ /* 0x000fe400078ef810 */
[----:B------:R-:W-:Y:S02]  /*63d0*/  LOP3.LUT R4, R6, 0xfffffffe, RZ, 0xc0, !PT ;  /* 0xfffffffe06047812 */ /* 0x000fe400078ec0ff */
[----:B------:R-:W-:-:S03]  /*63e0*/  SHF.R.U32.HI R7, RZ, 0x3, R7 ;  /* 0x00000003ff077819 */ /* 0x000fc60000011607 */
[----:B------:R-:W-:Y:S01]  /*63f0*/  IMAD.IADD R27, R12, 0x1, -R4 ;  /* 0x000000010c1b7824 */ /* 0x000fe200078e0a04 */
[----:B------:R-:W-:Y:S02]  /*6400*/  LOP3.LUT R28, R8, R7, RZ, 0x3c, !PT ;  /* 0x00000007081c7212 */ /* 0x000fe400078e3cff */
[----:B------:R-:W-:Y:S02]  /*6410*/  CS2R R8, SRZ ;  /* 0x0000000000087805 */ /* 0x000fe4000001ff00 */
[----:B------:R-:W-:Y:S02]  /*6420*/  CS2R R6, SRZ ;  /* 0x0000000000067805 */ /* 0x000fe4000001ff00 */
[----:B------:R-:W-:Y:S01]  /*6430*/  CS2R R12, SRZ ;  /* 0x00000000000c7805 */ /* 0x000fe2000001ff00 */
[----:B------:R-:W-:Y:S06]  /*6440*/  @P0 BRA `(.L_x_12617) ;  /* 0x00000000005c0947 */ /* 0x000fec0003800000 */
[----:B------:R-:W-:Y:S01]  /*6450*/  ULDC UR4, c[0x0][0x3f4] ;  /* 0x0000fd0000047ab9 */ /* 0x000fe20000000800 */
[----:B------:R-:W-:Y:S01]  /*6460*/  IMAD.MOV.U32 R6, RZ, RZ, R0 ;  /* 0x000000ffff067224 */ /* 0x000fe200078e0000 */
[----:B------:R-:W-:Y:S01]  /*6470*/  ISETP.GE.AND P2, PT, R22, UR4, PT ;  /* 0x0000000416007c0c */ /* 0x000fe2000bf46270 */
[----:B-1----:R-:W-:Y:S01]  /*6480*/  IMAD.MOV.U32 R7, RZ, RZ, R3 ;  /* 0x000000ffff077224 */ /* 0x002fe200078e0003 */
[C---:B------:R-:W-:Y:S02]  /*6490*/  ISETP.GE.AND P3, PT, R154.reuse, UR4, PT ;  /* 0x000000049a007c0c */ /* 0x040fe4000bf66270 */
[----:B------:R-:W-:Y:S02]  /*64a0*/  SHF.L.U32 R9, R154, 0x1, RZ ;  /* 0x000000019a097819 */ /* 0x000fe400000006ff */
[----:B------:R-:W-:Y:S01]  /*64b0*/  SHF.R.S32.HI R13, RZ, 0x1f, R154 ;  /* 0x0000001fff0d7819 */ /* 0x000fe2000001149a */
[----:B---3--:R-:W-:Y:S01]  /*64c0*/  IMAD.MOV.U32 R15, RZ, RZ, R5 ;  /* 0x000000ffff0f7224 */ /* 0x008fe200078e0005 */
[----:B------:R-:W-:-:S05]  /*64d0*/  CS2R R10, SRZ ;  /* 0x00000000000a7805 */ /* 0x000fca000001ff00 */
[----:B------:R-:W-:Y:S01]  /*64e0*/  @!P2 IMAD.WIDE R20, R22, 0x2, R6 ;  /* 0x000000021614a825 */ /* 0x000fe200078e0206 */
[----:B------:R-:W-:Y:S02]  /*64f0*/  SHF.L.U64.HI R6, R154, 0x1, R13 ;  /* 0x000000019a067819 */ /* 0x000fe4000001020d */
[-C--:B----4-:R-:W-:Y:S02]  /*6500*/  @!P3 IADD3 R4, P1, R14, R9.reuse, RZ ;  /* 0x000000090e04b210 */ /* 0x090fe40007f3e0ff */
[----:B------:R-:W-:Y:S02]  /*6510*/  @!P3 IADD3 R24, P0, R0, R9, RZ ;  /* 0x000000090018b210 */ /* 0x000fe40007f1e0ff */
[----:B------:R-:W-:Y:S02]  /*6520*/  CS2R R8, SRZ ;  /* 0x0000000000087805 */ /* 0x000fe4000001ff00 */
[----:B------:R-:W-:Y:S01]  /*6530*/  CS2R R12, SRZ ;  /* 0x00000000000c7805 */ /* 0x000fe2000001ff00 */
[----:B------:R-:W-:Y:S01]  /*6540*/  @!P3 IMAD.X R5, R5, 0x1, R6, P1 ;  /* 0x000000010505b824 */ /* 0x000fe200008e0606 */
[----:B------:R-:W-:-:S02]  /*6550*/  @!P3 IADD3.X R25, R3, R6, RZ, P0, !PT ;  /* 0x000000060319b210 */ /* 0x000fc400007fe4ff */
[----:B------:R-:W-:Y:S01]  /*6560*/  CS2R R6, SRZ ;  /* 0x0000000000067805 */ /* 0x000fe2000001ff00 */
[----:B------:R-:W-:Y:S01]  /*6570*/  @!P2 IMAD.WIDE R14, R22, 0x2, R14 ;  /* 0x00000002160ea825 */ /* 0x000fe200078e020e */
[----:B------:R0:W5:Y:S04]  /*6580*/  @!P2 LD.E.64 R10, desc[UR56][R20.64] ;  /* 0x00000038140aa980 */ /* 0x000168000c101b00 */
[----:B------:R0:W5:Y:S04]  /*6590*/  @!P2 LD.E.64 R8, desc[UR56][R14.64] ;  /* 0x000000380e08a980 */ /* 0x000168000c101b00 */
[----:B------:R0:W5:Y:S04]  /*65a0*/  @!P3 LD.E.64 R12, desc[UR56][R24.64] ;  /* 0x00000038180cb980 */ /* 0x000168000c101b00 */
[----:B------:R0:W5:Y:S02]  /*65b0*/  @!P3 LD.E.64 R6, desc[UR56][R4.64] ;  /* 0x000000380406b980 */ /* 0x000164000c101b00 */
.L_x_12617:
[----:B------:R-:W-:Y:S05]  /*65c0*/  BSYNC B1 ;  /* 0x0000000000017941 */ /* 0x000fea0003800000 */
.L_x_12616:
[----:B------:R-:W1:Y:S01]  /*65d0*/  S2R R0, SR_TID.X ;  /* 0x0000000000007919 */ /* 0x000e620000002100 */
[----:B0--3--:R-:W-:Y:S01]  /*65e0*/  SHF.L.U32 R5, R27, 0x1f, RZ ;  /* 0x0000001f1b057819 */ /* 0x009fe200000006ff */
[----:B-----5:R-:W-:Y:S01]  /*65f0*/  IMAD.MOV.U32 R32, RZ, RZ, R10 ;  /* 0x000000ffff207224 */ /* 0x020fe200078e000a */
[----:B------:R-:W-:Y:S01]  /*6600*/  LOP3.LUT P1, RZ, R30, 0x4, RZ, 0xc0, !PT ;  /* 0x000000041eff7812 */ /* 0x000fe2000782c0ff */
[----:B------:R-:W-:Y:S01]  /*6610*/  IMAD.MOV.U32 R30, RZ, RZ, R8 ;  /* 0x000000ffff1e7224 */ /* 0x000fe200078e0008 */
[----:B------:R-:W0:Y:S01]  /*6620*/  SYNCS.PHASECHK.TRANS64.TRYWAIT P0, [R2+URZ+0x30800], R5 ;  /* 0x03080005020075a7 */ /* 0x000e22000800017f */
[----:B------:R-:W-:Y:S01]  /*6630*/  MOV R15, R11 ;  /* 0x0000000b000f7202 */ /* 0x000fe20000000f00 */
[----:B----4-:R-:W-:Y:S01]  /*6640*/  IMAD.MOV.U32 R14, RZ, RZ, R7 ;  /* 0x000000ffff0e7224 */ /* 0x010fe200078e0007 */
[----:B------:R-:W-:Y:S01]  /*6650*/  SHF.R.U64 R34, R10, 0x10, R11 ;  /* 0x000000100a227819 */ /* 0x000fe2000000120b */
[----:B------:R-:W-:Y:S01]  /*6660*/  IMAD.MOV.U32 R10, RZ, RZ, R13 ;  /* 0x000000ffff0a7224 */ /* 0x000fe200078e000d */
[----:B------:R-:W-:Y:S01]  /*6670*/  SHF.R.U32.HI R20, RZ, 0x10, R11 ;  /* 0x00000010ff147819 */ /* 0x000fe2000001160b */
[----:B------:R-:W-:Y:S01]  /*6680*/  IMAD.MOV.U32 R11, RZ, RZ, R12 ;  /* 0x000000ffff0b7224 */ /* 0x000fe200078e000c */
[----:B------:R-:W-:Y:S01]  /*6690*/  SHF.R.U64 R21, R12, 0x10, R13 ;  /* 0x000000100c157819 */ /* 0x000fe2000000120d */
[--C-:B------:R-:W-:Y:S01]  /*66a0*/  IMAD.MOV.U32 R12, RZ, RZ, R9.reuse ;  /* 0x000000ffff0c7224 */ /* 0x100fe200078e0009 */
[--C-:B------:R-:W-:Y:S01]  /*66b0*/  SHF.R.U64 R35, R8, 0x10, R9.reuse ;  /* 0x0000001008237819 */ /* 0x100fe20000001209 */
[----:B------:R-:W-:Y:S01]  /*66c0*/  BSSY B1, `(.L_x_12618) ;  /* 0x000001a000017945 */ /* 0x000fe20003800000 */
[----:B------:R-:W-:Y:S01]  /*66d0*/  SHF.R.U32.HI R25, RZ, 0x10, R9 ;  /* 0x00000010ff197819 */ /* 0x000fe20000011609 */
[----:B------:R-:W-:Y:S01]  /*66e0*/  IMAD.MOV.U32 R9, RZ, RZ, R6 ;  /* 0x000000ffff097224 */ /* 0x000fe200078e0006 */
[----:B------:R-:W-:-:S02]  /*66f0*/  SHF.R.U32.HI R24, RZ, 0x10, R13 ;  /* 0x00000010ff187819 */ /* 0x000fc4000001160d */
[----:B------:R-:W-:Y:S02]  /*6700*/  VIMNMX R13, R26, 0xc0, PT ;  /* 0x000000c01a0d7848 */ /* 0x000fe40003fe0100 */
[----:B------:R-:W-:Y:S02]  /*6710*/  SHF.R.U64 R6, R6, 0x10, R7 ;  /* 0x0000001006067819 */ /* 0x000fe40000001207 */
[----:B------:R-:W-:Y:S02]  /*6720*/  PRMT R8, R10, 0x5410, R24 ;  /* 0x000054100a087816 */ /* 0x000fe40000000018 */
[----:B------:R-:W-:Y:S02]  /*6730*/  PRMT R11, R11, 0x5410, R9 ;  /* 0x000054100b0b7816 */ /* 0x000fe40000000009 */
[----:B------:R-:W-:Y:S02]  /*6740*/  SHF.R.U32.HI R7, RZ, 0x10, R7 ;  /* 0x00000010ff077819 */ /* 0x000fe40000011607 */
[----:B------:R-:W-:Y:S01]  /*6750*/  PRMT R32, R32, 0x5410, R15 ;  /* 0x0000541020207816 */ /* 0x000fe2000000000f */
[----:B-1----:R-:W-:Y:S01]  /*6760*/  VIADD R3, R0, 0xffffff80 ;  /* 0xffffff8000037836 */ /* 0x002fe20000000000 */
[----:B------:R-:W-:-:S02]  /*6770*/  PRMT R34, R34, 0x5410, R20 ;  /* 0x0000541022227816 */ /* 0x000fc40000000014 */
[----:B------:R-:W-:Y:S02]  /*6780*/  PRMT R10, R21, 0x7610, R10 ;  /* 0x00007610150a7816 */ /* 0x000fe4000000000a */
[----:B------:R-:W-:Y:S02]  /*6790*/  SHF.R.S32.HI R0, RZ, 0x1f, R3 ;  /* 0x0000001fff007819 */ /* 0x000fe40000011403 */
[----:B------:R-:W-:Y:S02]  /*67a0*/  PRMT R30, R30, 0x5410, R12 ;  /* 0x000054101e1e7816 */ /* 0x000fe4000000000c */
[----:B------:R-:W-:Y:S02]  /*67b0*/  LEA.HI R0, R0, R3, RZ, 0x5 ;  /* 0x0000000300007211 */ /* 0x000fe400078f28ff */
[----:B------:R-:W-:Y:S02]  /*67c0*/  PRMT R35, R35, 0x5410, R25 ;  /* 0x0000541023237816 */ /* 0x000fe40000000019 */
[----:B------:R-:W-:-:S02]  /*67d0*/  SHF.R.S32.HI R0, RZ, 0x5, R0 ;  /* 0x00000005ff007819 */ /* 0x000fc40000011400 */
[----:B------:R-:W-:-:S03]  /*67e0*/  PRMT R9, R14, 0x7610, R9 ;  /* 0x000076100e097816 */ /* 0x000fc60000000009 */
[----:B------:R-:W-:-:S05]  /*67f0*/  IMAD R3, R0, 0x200, R28 ;  /* 0x0000020000037824 */ /* 0x000fca00078e021c */
[----:B------:R-:W-:-:S04]  /*6800*/  LEA R3, R3, R2, 0x1 ;  /* 0x0000000203037211 */ /* 0x000fc800078e08ff */
[C---:B------:R-:W-:Y:S01]  /*6810*/  IADD3 R4, R3.reuse, 0xc400, RZ ;  /* 0x0000c40003047810 */ /* 0x040fe20007ffe0ff */
[----:B------:R-:W-:-:S04]  /*6820*/  VIADD R0, R3, 0xc440 ;  /* 0x0000c44003007836 */ /* 0x000fc80000000000 */
[----:B------:R-:W-:Y:S01]  /*6830*/  @P1 VIADD R0, R4, 0xffffffc0 ;  /* 0xffffffc004001836 */ /* 0x000fe20000000000 */
[----:B------:R-:W-:Y:S01]  /*6840*/  ISETP.GE.AND P1, PT, R18, R13, PT ;  /* 0x0000000d1200720c */ /* 0x000fe20003f26270 */
[----:B0-----:R-:W-:-:S12]  /*6850*/  @!P0 BRA `(.L_x_12619) ;  /* 0x0000013000c08947 */ /* 0x001fd80003800000 */
.L_x_12823:
[----:B------:R-:W-:Y:S05]  /*6860*/  BSYNC B1 ;  /* 0x0000000000017941 */ /* 0x000fea0003800000 */
.L_x_12618:
[----:B------:R-:W-:Y:S01]  /*6870*/  BSSY B1, `(.L_x_12620) ;  /* 0x0000057000017945 */ /* 0x000fe20003800000 */
[----:B------:R-:W-:Y:S02]  /*6880*/  PRMT R10, R10, 0x5410, R6 ;  /* 0x000054100a0a7816 */ /* 0x000fe40000000006 */
[----:B------:R-:W-:Y:S01]  /*6890*/  PRMT R9, R9, 0x5410, R7 ;  /* 0x0000541009097816 */ /* 0x000fe20000000007 */
[----:B------:R-:W-:Y:S06]  /*68a0*/  @P1 BRA `(.L_x_12621) ;  /* 0x00000004004c1947 */ /* 0x000fec0003800000 */
[----:B0-----:R-:W0:Y:S01]  /*68b0*/  LDC R5, c[0x0][0x3f4] ;  /* 0x0000fd00ff057b82 */ /* 0x001e220000000800 */
        /* <DEDUP_REMOVED lines=14> */
[----:B------:R-:W-:Y:S01]  /*69a0*/  FMUL.FTZ R4, R4, R21 ;  /* 0x0000001504047220 */ /* 0x000fe20000410000 */
[--C-:B------:R-:W-:Y:S02]  /*69b0*/  HADD2.F32 R15, -RZ, R6.reuse.H0_H0 ;  /* 0x20000006ff0f7230 */ /* 0x100fe40000004100 */
[----:B------:R-:W-:Y:S02]  /*69c0*/  HADD2.F32 R20, -RZ, R7.H0_H0 ;  /* 0x20000007ff147230 */ /* 0x000fe40000004100 */
[C---:B------:R-:W-:Y:S01]  /*69d0*/  FFMA.FTZ R28, R12.reuse, R25, R4 ;  /* 0x000000190c1c7223 */ /* 0x040fe20000010004 */
[C---:B------:R-:W-:Y:S01]  /*69e0*/  FMUL.FTZ R31, R5.reuse, R26 ;  /* 0x0000001a051f7220 */ /* 0x040fe20000410000 */
[----:B------:R-:W-:Y:S01]  /*69f0*/  FFMA.FTZ R27, R12, R21, -R27 ;  /* 0x000000150c1b7223 */ /* 0x000fe2000001081b */
        /* <DEDUP_REMOVED lines=22> */
.L_x_12623:
[----:B------:R-:W-:Y:S05]  /*6b60*/  BSYNC B2 ;  /* 0x0000000000027941 */ /* 0x000fea0003800000 */
.L_x_12622:
[----:B------:R-:W-:Y:S05]  /*6b70*/  @P1 BRA `(.L_x_12621) ;  /* 0x0000000000981947 */ /* 0x000fea0003800000 */
[----:B0-----:R-:W0:Y:S01]  /*6b80*/  LDS.128 R4, [R0] ;  /* 0x0000000000047984 */ /* 0x001e220000000c00 */
[--C-:B------:R-:W-:Y:S02]  /*6b90*/  HADD2.F32 R25, -RZ, R11.reuse.H1_H1 ;  /* 0x3000000bff197230 */ /* 0x100fe40000004100 */
[----:B------:R-:W-:Y:S02]  /*6ba0*/  HADD2.F32 R21, -RZ, R11.H0_H0 ;  /* 0x2000000bff157230 */ /* 0x000fe40000004100 */
[--C-:B------:R-:W-:Y:S02]  /*6bb0*/  HADD2.F32 R24, -RZ, R10.reuse.H0_H0 ;  /* 0x2000000aff187230 */ /* 0x100fe40000004100 */
[----:B------:R-:W-:Y:S02]  /*6bc0*/  HADD2.F32 R26, -RZ, R10.H1_H1 ;  /* 0x3000000aff1a7230 */ /* 0x000fe40000004100 */
        /* <DEDUP_REMOVED lines=16> */
[--C-:B------:R-:W-:Y:S02]  /*6cd0*/  HADD2.F32 R12, -RZ, R9.reuse.H0_H0 ;  /* 0x20000009ff0c7230 */ /* 0x100fe40000004100 */
[--C-:B------:R-:W-:Y:S02]  /*6ce0*/  HADD2.F32 R4, -RZ, R8.reuse.H0_H0 ;  /* 0x20000008ff047230 */ /* 0x100fe40000004100 */
        /* <DEDUP_REMOVED lines=15> */
.L_x_12621:
[----:B------:R-:W-:Y:S05]  /*6de0*/  BSYNC B1 ;  /* 0x0000000000017941 */ /* 0x000fea0003800000 */
.L_x_12620:
        /* <DEDUP_REMOVED lines=11> */
[--C-:B------:R-:W-:Y:S02]  /*6ea0*/  HADD2.F32 R31, -RZ, R35.reuse.H0_H0 ;  /* 0x20000023ff1f7230 */ /* 0x100fe40000004100 */
        /* <DEDUP_REMOVED lines=10> */
[-C--:B------:R-:W-:Y:S01]  /*6f50*/  FMUL.FTZ R20, R31, R5.reuse ;  /* 0x000000051f147220 */ /* 0x080fe20000410000 */
[-C--:B------:R-:W-:Y:S01]  /*6f60*/  FFMA.FTZ R4, R24, R12.reuse, -R21 ;  /* 0x0000000c18047223 */ /* 0x080fe20000010815 */
[----:B------:R-:W-:Y:S01]  /*6f70*/  FFMA.FTZ R25, R26, R12, R25 ;  /* 0x0000000c1a197223 */ /* 0x000fe20000010019 */
[C---:B------:R-:W-:Y:S01]  /*6f80*/  FMUL.FTZ R12, R27.reuse, R5 ;  /* 0x000000051b0c7220 */ /* 0x040fe20000410000 */
[--C-:B------:R-:W-:Y:S02]  /*6f90*/  HADD2.F32 R15, -RZ, R7.reuse.H0_H0 ;  /* 0x20000007ff0f7230 */ /* 0x100fe40000004100 */
        /* <DEDUP_REMOVED lines=19> */
.L_x_12626:
[----:B------:R-:W-:Y:S05]  /*70d0*/  BSYNC B1 ;  /* 0x0000000000017941 */ /* 0x000fea0003800000 */
.L_x_12625:
[----:B------:R-:W-:Y:S05]  /*70e0*/  @P1 BRA `(.L_x_12624) ;  /* 0x0000001000981947 */ /* 0x000fea0003800000 */
[----:B0-----:R-:W0:Y:S01]  /*70f0*/  LDS.128 R4, [R0+0x3000] ;  /* 0x0030000000047984 */ /* 0x001e220000000c00 */
[--C-:B------:R-:W-:Y:S02]  /*7100*/  HADD2.F32 R21, -RZ, R11.reuse.H1_H1 ;  /* 0x3000000bff157230 */ /* 0x100fe40000004100 */
[--C-:B------:R-:W-:Y:S02]  /*7110*/  HADD2.F32 R24, -RZ, R10.reuse.H0_H0 ;  /* 0x2000000aff187230 */ /* 0x100fe40000004100 */
[----:B------:R-:W-:Y:S02]  /*7120*/  HADD2.F32 R26, -RZ, R10.H1_H1 ;  /* 0x3000000aff1a7230 */ /* 0x000fe40000004100 */
[----:B------:R-:W-:Y:S02]  /*7130*/  HADD2.F32 R15, -RZ, R11.H0_H0 ;  /* 0x2000000bff0f7230 */ /* 0x000fe40000004100 */
[----:B------:R-:W-:Y:S02]  /*7140*/  HADD2.F32 R25, -RZ, R9.H0_H0 ;  /* 0x20000009ff197230 */ /* 0x000fe40000004100 */
[----:B0-----:R-:W-:-:S02]  /*7150*/  HADD2.F32 R3, -RZ, R4.H0_H0 ;  /* 0x20000004ff037230 */ /* 0x001fc40000004100 */
[----:B------:R-:W-:Y:S02]  /*7160*/  HADD2.F32 R4, -RZ, R4.H1_H1 ;  /* 0x30000004ff047230 */ /* 0x000fe40000004100 */
[--C-:B------:R-:W-:Y:S02]  /*7170*/  HADD2.F32 R10, -RZ, R5.reuse.H0_H0 ;  /* 0x20000005ff0a7230 */ /* 0x100fe40000004100 */
[----:B------:R-:W-:Y:S02]  /*7180*/  HADD2.F32 R5, -RZ, R5.H1_H1 ;  /* 0x30000005ff057230 */ /* 0x000fe40000004100 */
[-C--:B------:R-:W-:Y:S01]  /*7190*/  FMUL.FTZ R14, R21, R4.reuse ;  /* 0x00000004150e7220 */ /* 0x080fe20000410000 */
[C---:B------:R-:W-:Y:S01]  /*71a0*/  FMUL.FTZ R20, R15.reuse, R4 ;  /* 0x000000040f147220 */ /* 0x040fe20000410000 */
[----:B------:R-:W-:Y:S02]  /*71b0*/  HADD2.F32 R11, -RZ, R6.H0_H0 ;  /* 0x20000006ff0b7230 */ /* 0x000fe40000004100 */
[----:B------:R-:W-:Y:S01]  /*71c0*/  FMUL.FTZ R13, R26, R5 ;  /* 0x000000051a0d7220 */ /* 0x000fe20000410000 */
[----:B------:R-:W-:Y:S01]  /*71d0*/  FFMA.FTZ R4, R15, R3, -R14 ;  /* 0x000000030f047223 */ /* 0x000fe2000001080e */
[----:B------:R-:W-:Y:S01]  /*71e0*/  FMUL.FTZ R15, R24, R5 ;  /* 0x00000005180f7220 */ /* 0x000fe20000410000 */
[----:B------:R-:W-:-:S02]  /*71f0*/  HADD2.F32 R12, -RZ, R7.H0_H0 ;  /* 0x20000007ff0c7230 */ /* 0x000fc40000004100 */
[-C--:B------:R-:W-:Y:S01]  /*7200*/  FFMA.FTZ R5, R24, R10.reuse, -R13 ;  /* 0x0000000a18057223 */ /* 0x080fe2000001080d */
[----:B------:R-:W-:Y:S02]  /*7210*/  HADD2.F32 R6, -RZ, R6.H1_H1 ;  /* 0x30000006ff067230 */ /* 0x000fe40000004100 */
[----:B------:R-:W-:Y:S01]  /*7220*/  FFMA.FTZ R3, R21, R3, R20 ;  /* 0x0000000315037223 */ /* 0x000fe20000010014 */
[----:B------:R-:W-:Y:S02]  /*7230*/  HADD2.F32 R7, -RZ, R7.H1_H1 ;  /* 0x30000007ff077230 */ /* 0x000fe40000004100 */
[----:B------:R-:W-:Y:S01]  /*7240*/  FFMA.FTZ R10, R26, R10, R15 ;  /* 0x0000000a1a0a7223 */ /* 0x000fe2000001000f */
[----:B------:R-:W-:Y:S02]  /*7250*/  HADD2.F32 R24, -RZ, R9.H1_H1 ;  /* 0x30000009ff187230 */ /* 0x000fe40000004100 */
[--C-:B------:R-:W-:Y:S01]  /*7260*/  HADD2.F32 R21, -RZ, R8.reuse.H0_H0 ;  /* 0x20000008ff157230 */ /* 0x100fe20000004100 */
[----:B------:R-:W-:Y:S01]  /*7270*/  F2FP.F16.F32.PACK_AB R4, R3, R4 ;  /* 0x000000040304723e */ /* 0x000fe200000000ff */
[----:B------:R-:W-:-:S02]  /*7280*/  HADD2.F32 R20, -RZ, R8.H1_H1 ;  /* 0x30000008ff147230 */ /* 0x000fc40000004100 */
[-C--:B------:R-:W-:Y:S01]  /*7290*/  FMUL.FTZ R8, R25, R6.reuse ;  /* 0x0000000619087220 */ /* 0x080fe20000410000 */
[----:B------:R-:W-:Y:S01]  /*72a0*/  FMUL.FTZ R9, R24, R7 ;  /* 0x0000000718097220 */ /* 0x000fe20000410000 */
[C---:B------:R-:W-:Y:S01]  /*72b0*/  FMUL.FTZ R14, R21.reuse, R6 ;  /* 0x00000006150e7220 */ /* 0x040fe20000410000 */
[----:B------:R-:W-:Y:S01]  /*72c0*/  F2FP.F16.F32.PACK_AB R5, R10, R5 ;  /* 0x000000050a05723e */ /* 0x000fe200000000ff */
        /* <DEDUP_REMOVED lines=9> */
.L_x_12614:
[----:B------:R-:W-:-:S03]  /*7360*/  UMOV UR4, 0xffffffff ;  /* 0xffffffff00047882 */ /* 0x000fc60000000000 */
[----:B------:R-:W-:Y:S05]  /*7370*/  BRA.DIV UR4, `(.L_x_12627) ;  /* 0x0000012a040c7947 */ /* 0x000fea000b800000 */
[----:B------:R0:W1:Y:S04]  /*7380*/  SHFL.IDX PT, R0, R26, RZ, 0x1c1f ;  /* 0x001c1fff1a007589 */ /* 0x00006800000e0000 */
[----:B------:R0:W2:Y:S04]  /*7390*/  SHFL.IDX PT, R3, R25, RZ, 0x1c1f ;  /* 0x001c1fff19037589 */ /* 0x0000a800000e0000 */
[----:B------:R0:W3:Y:S04]  /*73a0*/  SHFL.IDX PT, R20, R28, RZ, 0x1c1f ;  /* 0x001c1fff1c147589 */ /* 0x0000e800000e0000 */
[----:B------:R0:W4:Y:S02]  /*73b0*/  SHFL.IDX PT, R14, R27, RZ, 0x1c1f ;  /* 0x001c1fff1b0e7589 */ /* 0x00012400000e0000 */
.L_x_12829:
[----:B------:R-:W5:Y:S01]  /*73c0*/  LDL R6, [R1+0x98] ;  /* 0x0000980001067983 */ /* 0x000f620000100800 */
[----:B------:R-:W-:Y:S01]  /*73d0*/  ULDC UR4, c[0x0][0x448] ;  /* 0x0001120000047ab9 */ /* 0x000fe20000000800 */
[----:B------:R-:W-:Y:S01]  /*73e0*/  BSSY B1, `(.L_x_12628) ;  /* 0x000001a000017945 */ /* 0x000fe20003800000 */
[----:B------:R-:W-:Y:S01]  /*73f0*/  IMAD R24, R24, UR4, RZ ;  /* 0x0000000418187c24 */ /* 0x000fe2000f8e02ff */
[----:B------:R-:W-:Y:S02]  /*7400*/  CS2R R8, SRZ ;  /* 0x0000000000087805 */ /* 0x000fe4000001ff00 */
[----:B------:R-:W-:Y:S02]  /*7410*/  CS2R R10, SRZ ;  /* 0x00000000000a7805 */ /* 0x000fe4000001ff00 */
[----:B------:R-:W-:Y:S01]  /*7420*/  ISETP.GE.AND P0, PT, R4, R24, PT ;  /* 0x000000180400720c */ /* 0x000fe20003f06270 */
[----:B------:R-:W-:Y:S01]  /*7430*/  IMAD R24, R33, -0xc0, R24 ;  /* 0xffffff4021187824 */ /* 0x000fe200078e0218 */
[----:B-----5:R-:W-:-:S04]  /*7440*/  LEA.HI R5, R6, R6, RZ, 0x1 ;  /* 0x0000000606057211 */ /* 0x020fc800078f08ff */
[----:B------:R-:W-:-:S05]  /*7450*/  LOP3.LUT R5, R5, 0xfffffffe, RZ, 0xc0, !PT ;  /* 0xfffffffe05057812 */ /* 0x000fca00078ec0ff */
[----:B0-----:R-:W-:Y:S01]  /*7460*/  IMAD.IADD R25, R6, 0x1, -R5 ;  /* 0x0000000106197824 */ /* 0x001fe200078e0a05 */
[----:B------:R-:W-:Y:S02]  /*7470*/  CS2R R4, SRZ ;  /* 0x0000000000047805 */ /* 0x000fe4000001ff00 */
[----:B------:R-:W-:Y:S02]  /*7480*/  CS2R R6, SRZ ;  /* 0x0000000000067805 */ /* 0x000fe4000001ff00 */
[----:B------:R-:W-:Y:S01]  /*7490*/  SHF.L.U32 R25, R25, 0x1f, RZ ;  /* 0x0000001f19197819 */ /* 0x000fe200000006ff */
[----:B------:R-:W-:Y:S06]  /*74a0*/  @P0 BRA `(.L_x_12629) ;  /* 0x0000000000340947 */ /* 0x000fec0003800000 */
[----:B------:R-:W-:Y:S01]  /*74b0*/  ULDC UR4, c[0x0][0x3f4] ;  /* 0x0000fd0000047ab9 */ /* 0x000fe20000000800 */
[C---:B------:R-:W-:Y:S01]  /*74c0*/  IMAD.SHL.U32 R15, R16.reuse, 0x2, RZ ;  /* 0x00000002100f7824 */ /* 0x040fe200078e00ff */
[C---:B------:R-:W-:Y:S02]  /*74d0*/  ISETP.GE.AND P2, PT, R16.reuse, UR4, PT ;  /* 0x0000000410007c0c */ /* 0x040fe4000bf46270 */
[----:B------:R-:W-:Y:S02]  /*74e0*/  SHF.R.S32.HI R5, RZ, 0x1f, R16 ;  /* 0x0000001fff057819 */ /* 0x000fe40000011410 */
[----:B--2---:R-:W-:Y:S02]  /*74f0*/  IADD3 R12, P0, R3, R15, RZ ;  /* 0x0000000f030c7210 */ /* 0x004fe40007f1e0ff */
[----:B------:R-:W-:Y:S02]  /*7500*/  SHF.L.U64.HI R3, R16, 0x1, R5 ;  /* 0x0000000110037819 */ /* 0x000fe40000010205 */
[----:B------:R-:W-:-:S02]  /*7510*/  CS2R R4, SRZ ;  /* 0x0000000000047805 */ /* 0x000fc4000001ff00 */
[----:B----4-:R-:W-:Y:S01]  /*7520*/  IADD3 R14, P1, R14, R15, RZ ;  /* 0x0000000f0e0e7210 */ /* 0x010fe20007f3e0ff */
[----:B-1----:R-:W-:-:S03]  /*7530*/  IMAD.X R13, R0, 0x1, R3, P0 ;  /* 0x00000001000d7824 */ /* 0x002fc600000e0603 */
[----:B---3--:R-:W-:Y:S01]  /*7540*/  IADD3.X R15, R20, R3, RZ, P1, !PT ;  /* 0x00000003140f7210 */ /* 0x008fe20000ffe4ff */
[----:B------:R-:W-:Y:S08]  /*7550*/  @P2 BRA `(.L_x_12629) ;  /* 0x0000000000082947 */ /* 0x000ff00003800000 */
[----:B------:R0:W5:Y:S04]  /*7560*/  LD.E.128 R4, desc[UR56][R12.64] ;  /* 0x000000380c047980 */ /* 0x000168000c101d00 */
[----:B------:R0:W5:Y:S02]  /*7570*/  LD.E.128 R8, desc[UR56][R14.64] ;  /* 0x000000380e087980 */ /* 0x000164000c101d00 */
.L_x_12629:
[----:B------:R-:W-:Y:S05]  /*7580*/  BSYNC B1 ;  /* 0x0000000000017941 */ /* 0x000fea0003800000 */
.L_x_12628:
[----:B------:R-:W3:Y:S01]  /*7590*/  SYNCS.PHASECHK.TRANS64.TRYWAIT P1, [R2+URZ+0x30800], R25 ;  /* 0x03080019020075a7 */ /* 0x000ee2000802017f */
[--C-:B0----5:R-:W-:Y:S01]  /*75a0*/  IMAD.MOV.U32 R15, RZ, RZ, R5.reuse ;  /* 0x000000ffff0f7224 */ /* 0x121fe200078e0005 */
[--C-:B--2---:R-:W-:Y:S01]  /*75b0*/  SHF.R.U64 R3, R4, 0x10, R5.reuse ;  /* 0x0000001004037819 */ /* 0x104fe20000001205 */
[----:B------:R-:W-:Y:S01]  /*75c0*/  IMAD.MOV.U32 R21, RZ, RZ, R4 ;  /* 0x000000ffff157224 */ /* 0x000fe200078e0004 */
[----:B----4-:R-:W-:Y:S01]  /*75d0*/  SHF.R.U32.HI R14, RZ, 0x10, R5 ;  /* 0x00000010ff0e7819 */ /* 0x010fe20000011605 */
[----:B------:R-:W-:Y:S01]  /*75e0*/  IMAD.MOV.U32 R13, RZ, RZ, R6 ;  /* 0x000000ffff0d7224 */ /* 0x000fe200078e0006 */
[----:B------:R-:W-:Y:S01]  /*75f0*/  PRMT R15, R15, 0x5410, R3 ;  /* 0x000054100f0f7816 */ /* 0x000fe20000000003 */
[----:B------:R-:W-:Y:S01]  /*7600*/  IMAD.MOV.U32 R4, RZ, RZ, R8 ;  /* 0x000000ffff047224 */ /* 0x000fe200078e0008 */
[----:B------:R-:W-:Y:S01]  /*7610*/  SHF.R.U64 R12, R6, 0x10, R7 ;  /* 0x00000010060c7819 */ /* 0x000fe20000001207 */
[----:B------:R-:W-:Y:S01]  /*7620*/  IMAD.MOV.U32 R5, RZ, RZ, R10 ;  /* 0x000000ffff057224 */ /* 0x000fe200078e000a */
[----:B------:R-:W-:Y:S01]  /*7630*/  VIMNMX R3, R24, 0xc0, PT ;  /* 0x000000c018037848 */ /* 0x000fe20003fe0100 */
[----:B------:R-:W-:Y:S01]  /*7640*/  VIADD R26, R18, 0x60 ;  /* 0x00000060121a7836 */ /* 0x000fe20000000000 */
[----:B-1----:R-:W-:Y:S01]  /*7650*/  MOV R0, R7 ;  /* 0x0000000700007202 */ /* 0x002fe20000000f00 */
[--C-:B---3--:R-:W-:Y:S01]  /*7660*/  IMAD.MOV.U32 R20, RZ, RZ, R9.reuse ;  /* 0x000000ffff147224 */ /* 0x108fe200078e0009 */
[----:B------:R-:W-:Y:S01]  /*7670*/  SHF.R.U64 R8, R8, 0x10, R9 ;  /* 0x0000001008087819 */ /* 0x000fe20000001209 */
[----:B------:R-:W-:Y:S01]  /*7680*/  BSSY B1, `(.L_x_12630) ;  /* 0x0000013000017945 */ /* 0x000fe20003800000 */
[----:B------:R-:W0:Y:S01]  /*7690*/  LDC R27, c[0x0][0x3f4] ;  /* 0x0000fd00ff1b7b82 */ /* 0x000e220000000800 */
[----:B------:R-:W-:-:S02]  /*76a0*/  MOV R6, R11 ;  /* 0x0000000b00067202 */ /* 0x000fc40000000f00 */
[----:B------:R-:W-:Y:S02]  /*76b0*/  SHF.R.U64 R10, R10, 0x10, R11 ;  /* 0x000000100a0a7819 */ /* 0x000fe4000000120b */
[----:B------:R-:W-:Y:S02]  /*76c0*/  SHF.R.U32.HI R7, RZ, 0x10, R7 ;  /* 0x00000010ff077819 */ /* 0x000fe40000011607 */
        /* <DEDUP_REMOVED lines=8> */
[C---:B0-----:R-:W-:Y:S01]  /*7750*/  ISETP.GE.AND P0, PT, R16.reuse, R27, PT ;  /* 0x0000001b1000720c */ /* 0x041fe20003f06270 */
[----:B------:R-:W-:-:S03]  /*7760*/  IMAD.IADD R4, R16, 0x1, R27 ;  /* 0x0000000110047824 */ /* 0x000fc600078e021b */
[-C--:B------:R-:W-:Y:S02]  /*7770*/  ISETP.GE.OR P2, PT, R18, R3.reuse, P0 ;  /* 0x000000031200720c */ /* 0x080fe40000746670 */
[----:B------:R-:W-:Y:S02]  /*7780*/  ISETP.GE.OR P0, PT, R26, R3, P0 ;  /* 0x000000031a00720c */ /* 0x000fe40000706670 */
[----:B------:R-:W-:Y:S01]  /*7790*/  PRMT R3, R6, 0x5410, R11 ;  /* 0x0000541006037816 */ /* 0x000fe2000000000b */
[----:B------:R-:W-:Y:S10]  /*77a0*/  @!P1 BRA `(.L_x_12631) ;  /* 0x0000012400709947 */ /* 0x000ff40003800000 */
.L_x_12830:
[----:B------:R-:W-:Y:S05]  /*77b0*/  BSYNC B1 ;  /* 0x0000000000017941 */ /* 0x000fea0003800000 */
.L_x_12630:
[----:B------:R-:W-:Y:S01]  /*77c0*/  BSSY B1, `(.L_x_12632) ;  /* 0x000005f000017945 */ /* 0x000fe20003800000 */
[----:B------:R-:W-:-:S03]  /*77d0*/  LOP3.LUT R24, R4, 0x38, RZ, 0xc0, !PT ;  /* 0x0000003804187812 */ /* 0x000fc600078ec0ff */
[----:B------:R-:W-:Y:S05]  /*77e0*/  @P2 BRA `(.L_x_12633) ;  /* 0x0000000400702947 */ /* 0x000fea0003800000 */
[----:B------:R-:W2:Y:S01]  /*77f0*/  LDL R6, [R1+0x68] ;  /* 0x0000680001067983 */ /* 0x000ea20000100800 */
[----:B------:R-:W1:Y:S02]  /*7800*/  S2R R5, SR_TID.X ;  /* 0x0000000000057919 */ /* 0x000e640000002100 */
[----:B-1----:R-:W-:-:S05]  /*7810*/  VIADD R5, R5, 0xffffff80 ;  /* 0xffffff8005057836 */ /* 0x002fca0000000000 */
[----:B------:R-:W-:-:S04]  /*7820*/  SHF.R.S32.HI R10, RZ, 0x1f, R5 ;  /* 0x0000001fff0a7819 */ /* 0x000fc80000011405 */
[----:B------:R-:W-:-:S04]  /*7830*/  LEA.HI R10, R10, R5, RZ, 0x5 ;  /* 0x000000050a0a7211 */ /* 0x000fc800078f28ff */
[----:B------:R-:W-:Y:S01]  /*7840*/  SHF.R.S32.HI R10, RZ, 0x5, R10 ;  /* 0x00000005ff0a7819 */ /* 0x000fe2000001140a */
[--C-:B------:R-:W-:Y:S02]  /*7850*/  HADD2.F32 R34, -RZ, R21.reuse.H0_H0 ;  /* 0x20000015ff227230 */ /* 0x100fe40000004100 */
[----:B------:R-:W-:Y:S02]  /*7860*/  HADD2.F32 R36, -RZ, R21.H1_H1 ;  /* 0x30000015ff247230 */ /* 0x000fe40000004100 */
[----:B------:R-:W-:Y:S02]  /*7870*/  HADD2.F32 R37, -RZ, R20.H1_H1 ;  /* 0x30000014ff257230 */ /* 0x000fe40000004100 */
[----:B------:R-:W-:Y:S01]  /*7880*/  HADD2.F32 R35, -RZ, R15.H1_H1 ;  /* 0x3000000fff237230 */ /* 0x000fe20000004100 */
[----:B--2---:R-:W-:-:S04]  /*7890*/  SHF.L.U32 R4, R6, 0x6, RZ ;  /* 0x0000000606047819 */ /* 0x004fc800000006ff */
[----:B------:R-:W-:-:S04]  /*78a0*/  LOP3.LUT R7, R4, 0x1c0, RZ, 0xc0, !PT ;  /* 0x000001c004077812 */ /* 0x000fc800078ec0ff */
[--C-:B------:R-:W-:Y:S02]  /*78b0*/  SHF.R.U32.HI R9, RZ, 0x3, R7.reuse ;  /* 0x00000003ff097819 */ /* 0x100fe40000011607 */
[----:B------:R-:W-:Y:S02]  /*78c0*/  LOP3.LUT R4, R7, 0x38, R16, 0xf8, !PT ;  /* 0x0000003807047812 */ /* 0x000fe400078ef810 */
[----:B------:R-:W-:Y:S02]  /*78d0*/  LOP3.LUT R8, R9, R24, R7, 0x1e, !PT ;  /* 0x0000001809087212 */ /* 0x000fe400078e1e07 */
[----:B------:R-:W-:-:S03]  /*78e0*/  LOP3.LUT R4, R4, R9, RZ, 0x3c, !PT ;  /* 0x0000000904047212 */ /* 0x000fc600078e3cff */
[C---:B------:R-:W-:Y:S02]  /*78f0*/  IMAD R9, R10.reuse, 0x200, R8 ;  /* 0x000002000a097824 */ /* 0x040fe400078e0208 */
[----:B------:R-:W-:-:S03]  /*7900*/  IMAD R5, R10, 0x200, R4 ;  /* 0x000002000a057824 */ /* 0x000fc600078e0204 */
[----:B------:R-:W-:Y:S01]  /*7910*/  LEA R44, R9, R2, 0x1 ;  /* 0x00000002092c7211 */ /* 0x000fe200078e08ff */
[----:B------:R-:W-:-:S04]  /*7920*/  IMAD R43, R5, 0x2, R2 ;  /* 0x00000002052b7824 */ /* 0x000fc800078e0202 */
[----:B------:R-:W1:Y:S04]  /*7930*/  LDS.128 R8, [R44+0xc400] ;  /* 0x00c400002c087984 */ /* 0x000e680000000c00 */
[----:B------:R-:W0:Y:S01]  /*7940*/  LDS.128 R4, [R43+0xc400] ;  /* 0x00c400002b047984 */ /* 0x000e220000000c00 */
[--C-:B-1----:R-:W-:Y:S02]  /*7950*/  HADD2.F32 R30, -RZ, R8.reuse.H0_H0 ;  /* 0x20000008ff1e7230 */ /* 0x102fe40000004100 */
[----:B------:R-:W-:Y:S02]  /*7960*/  HADD2.F32 R8, -RZ, R8.H1_H1 ;  /* 0x30000008ff087230 */ /* 0x000fe40000004100 */
[--C-:B0-----:R-:W-:Y:S02]  /*7970*/  HADD2.F32 R25, -RZ, R4.reuse.H0_H0 ;  /* 0x20000004ff197230 */ /* 0x101fe40000004100 */
[C---:B------:R-:W-:Y:S01]  /*7980*/  FMUL.FTZ R38, R30.reuse, R36 ;  /* 0x000000241e267220 */ /* 0x040fe20000410000 */
[----:B------:R-:W-:Y:S01]  /*7990*/  FMUL.FTZ R40, R30, R34 ;  /* 0x000000221e287220 */ /* 0x000fe20000410000 */
[----:B------:R-:W-:-:S02]  /*79a0*/  HADD2.F32 R4, -RZ, R4.H1_H1 ;  /* 0x30000004ff047230 */ /* 0x000fc40000004100 */
[C---:B------:R-:W-:Y:S01]  /*79b0*/  FMUL.FTZ R39, R8.reuse, R37 ;  /* 0x0000002508277220 */ /* 0x040fe20000410000 */
[----:B------:R-:W-:Y:S02]  /*79c0*/  HADD2.F32 R31, -RZ, R9.H0_H0 ;  /* 0x20000009ff1f7230 */ /* 0x000fe40000004100 */
[C---:B------:R-:W-:Y:S01]  /*79d0*/  FFMA.FTZ R38, R25.reuse, R34, -R38 ;  /* 0x0000002219267223 */ /* 0x040fe20000010826 */
[----:B------:R-:W-:Y:S02]  /*79e0*/  HADD2.F32 R30, -RZ, R20.H0_H0 ;  /* 0x20000014ff1e7230 */ /* 0x000fe40000004100 */
[----:B------:R-:W-:Y:S01]  /*79f0*/  FFMA.FTZ R40, R25, R36, R40 ;  /* 0x0000002419287223 */ /* 0x000fe20000010028 */
[----:B------:R-:W-:Y:S02]  /*7a00*/  HADD2.F32 R25, -RZ, R15.H0_H0 ;  /* 0x2000000fff197230 */ /* 0x000fe40000004100 */
[----:B------:R-:W-:Y:S01]  /*7a10*/  FMUL.FTZ R41, R8, R35 ;  /* 0x0000002308297220 */ /* 0x000fe20000410000 */
[----:B------:R-:W-:-:S02]  /*7a20*/  HADD2.F32 R26, -RZ, R5.H0_H0 ;  /* 0x20000005ff1a7230 */ /* 0x000fc40000004100 */
[C---:B------:R-:W-:Y:S01]  /*7a30*/  FFMA.FTZ R39, R4.reuse, R35, -R39 ;  /* 0x0000002304277223 */ /* 0x040fe20000010827 */
[C---:B------:R-:W-:Y:S01]  /*7a40*/  FMUL.FTZ R35, R31.reuse, R30 ;  /* 0x0000001e1f237220 */ /* 0x040fe20000410000 */
[----:B------:R-:W-:Y:S02]  /*7a50*/  HADD2.F32 R9, -RZ, R9.H1_H1 ;  /* 0x30000009ff097230 */ /* 0x000fe40000004100 */
[----:B------:R-:W-:Y:S01]  /*7a60*/  FMUL.FTZ R31, R31, R25 ;  /* 0x000000191f1f7220 */ /* 0x000fe20000410000 */
[--C-:B------:R-:W-:Y:S02]  /*7a70*/  HADD2.F32 R34, -RZ, R14.reuse.H1_H1 ;  /* 0x3000000eff227230 */ /* 0x100fe40000004100 */
[----:B------:R-:W-:Y:S01]  /*7a80*/  FFMA.FTZ R41, R4, R37, R41 ;  /* 0x0000002504297223 */ /* 0x000fe20000010029 */
[----:B------:R-:W-:Y:S02]  /*7a90*/  HADD2.F32 R4, -RZ, R14.H0_H0 ;  /* 0x2000000eff047230 */ /* 0x000fe40000004100 */
[----:B------:R-:W-:Y:S01]  /*7aa0*/  FFMA.FTZ R35, R26, R25, -R35 ;  /* 0x000000191a237223 */ /* 0x000fe20000010823 */
[----:B------:R-:W-:-:S02]  /*7ab0*/  HADD2.F32 R5, -RZ, R5.H1_H1 ;  /* 0x30000005ff057230 */ /* 0x000fc40000004100 */
[----:B------:R-:W-:Y:S01]  /*7ac0*/  FFMA.FTZ R26, R26, R30, R31 ;  /* 0x0000001e1a1a7223 */ /* 0x000fe2000001001f */
[--C-:B------:R-:W-:Y:S02]  /*7ad0*/  HADD2.F32 R32, -RZ, R10.reuse.H0_H0 ;  /* 0x2000000aff207230 */ /* 0x100fe40000004100 */
[C---:B------:R-:W-:Y:S01]  /*7ae0*/  FMUL.FTZ R30, R9.reuse, R34 ;  /* 0x00000022091e7220 */ /* 0x040fe20000410000 */
[--C-:B------:R-:W-:Y:S02]  /*7af0*/  HADD2.F32 R8, -RZ, R13.reuse.H0_H0 ;  /* 0x2000000dff087230 */ /* 0x100fe40000004100 */
[----:B------:R-:W-:Y:S01]  /*7b00*/  FMUL.FTZ R36, R9, R4 ;  /* 0x0000000409247220 */ /* 0x000fe20000410000 */
[----:B------:R-:W-:Y:S02]  /*7b10*/  HADD2.F32 R25, -RZ, R13.H1_H1 ;  /* 0x3000000dff197230 */ /* 0x000fe40000004100 */
[----:B------:R-:W-:Y:S02]  /*7b20*/  HADD2.F32 R10, -RZ, R10.H1_H1 ;  /* 0x3000000aff0a7230 */ /* 0x000fe40000004100 */
[----:B------:R-:W-:-:S02]  /*7b30*/  HADD2.F32 R31, -RZ, R12.H1_H1 ;  /* 0x3000000cff1f7230 */ /* 0x000fc40000004100 */
[C---:B------:R-:W-:Y:S01]  /*7b40*/  FFMA.FTZ R30, R5.reuse, R4, -R30 ;  /* 0x00000004051e7223 */ /* 0x040fe2000001081e */
[--C-:B------:R-:W-:Y:S02]  /*7b50*/  HADD2.F32 R27, -RZ, R6.reuse.H0_H0 ;  /* 0x20000006ff1b7230 */ /* 0x100fe40000004100 */
[C---:B------:R-:W-:Y:S01]  /*7b60*/  FMUL.FTZ R4, R32.reuse, R25 ;  /* 0x0000001920047220 */ /* 0x040fe20000410000 */
[----:B------:R-:W-:Y:S02]  /*7b70*/  HADD2.F32 R6, -RZ, R6.H1_H1 ;  /* 0x30000006ff067230 */ /* 0x000fe40000004100 */
[----:B------:R-:W-:Y:S01]  /*7b80*/  FMUL.FTZ R42, R32, R8 ;  /* 0x00000008202a7220 */ /* 0x000fe20000410000 */
[----:B------:R-:W-:Y:S02]  /*7b90*/  HADD2.F32 R9, -RZ, R12.H0_H0 ;  /* 0x2000000cff097230 */ /* 0x000fe40000004100 */
[----:B------:R-:W-:Y:S01]  /*7ba0*/  FFMA.FTZ R37, R5, R34, R36 ;  /* 0x0000002205257223 */ /* 0x000fe20000010024 */
[----:B------:R-:W-:Y:S01]  /*7bb0*/  FMUL.FTZ R5, R10, R31 ;  /* 0x0000001f0a057220 */ /* 0x000fe20000410000 */
[C---:B------:R-:W-:Y:S01]  /*7bc0*/  FFMA.FTZ R32, R27.reuse, R8, -R4 ;  /* 0x000000081b207223 */ /* 0x040fe20000010804 */
[----:B------:R-:W-:Y:S01]  /*7bd0*/  FFMA.FTZ R42, R27, R25, R42 ;  /* 0x000000191b2a7223 */ /* 0x000fe2000001002a */
[----:B------:R-:W-:-:S02]  /*7be0*/  HADD2.F32 R33, -RZ, R11.H0_H0 ;  /* 0x2000000bff217230 */ /* 0x000fc40000004100 */
[-C--:B------:R-:W-:Y:S01]  /*7bf0*/  FMUL.FTZ R27, R10, R9.reuse ;  /* 0x000000090a1b7220 */ /* 0x080fe20000410000 */
[----:B------:R-:W-:Y:S01]  /*7c00*/  FFMA.FTZ R25, R6, R9, -R5 ;  /* 0x0000000906197223 */ /* 0x000fe20000010805 */
[----:B------:R-:W-:Y:S02]  /*7c10*/  HADD2.F32 R11, -RZ, R11.H1_H1 ;  /* 0x3000000bff0b7230 */ /* 0x000fe40000004100 */
[--C-:B------:R-:W-:Y:S02]  /*7c20*/  HADD2.F32 R5, -RZ, R3.reuse.H0_H0 ;  /* 0x20000003ff057230 */ /* 0x100fe40000004100 */
[----:B------:R-:W-:Y:S02]  /*7c30*/  HADD2.F32 R10, -RZ, R3.H1_H1 ;  /* 0x30000003ff0a7230 */ /* 0x000fe40000004100 */
[--C-:B------:R-:W-:Y:S02]  /*7c40*/  HADD2.F32 R4, -RZ, R0.reuse.H1_H1 ;  /* 0x30000000ff047230 */ /* 0x100fe40000004100 */
[----:B------:R-:W-:-:S02]  /*7c50*/  HADD2.F32 R8, -RZ, R0.H0_H0 ;  /* 0x20000000ff087230 */ /* 0x000fc40000004100 */
[--C-:B------:R-:W-:Y:S02]  /*7c60*/  HADD2.F32 R28, -RZ, R7.reuse.H0_H0 ;  /* 0x20000007ff1c7230 */ /* 0x100fe40000004100 */
[----:B------:R-:W-:Y:S01]  /*7c70*/  FFMA.FTZ R27, R6, R31, R27 ;  /* 0x0000001f061b7223 */ /* 0x000fe2000001001b */
[----:B------:R-:W-:Y:S02]  /*7c80*/  HADD2.F32 R7, -RZ, R7.H1_H1 ;  /* 0x30000007ff077230 */ /* 0x000fe40000004100 */
[-C--:B------:R-:W-:Y:S01]  /*7c90*/  FMUL.FTZ R9, R33, R5.reuse ;  /* 0x0000000521097220 */ /* 0x080fe20000410000 */
[----:B------:R-:W-:Y:S01]  /*7ca0*/  FMUL.FTZ R34, R11, R10 ;  /* 0x0000000a0b227220 */ /* 0x000fe20000410000 */
[----:B------:R-:W-:Y:S01]  /*7cb0*/  FMUL.FTZ R6, R33, R4 ;  /* 0x0000000421067220 */ /* 0x000fe20000410000 */
[----:B------:R-:W-:Y:S01]  /*7cc0*/  FMUL.FTZ R31, R11, R8 ;  /* 0x000000080b1f7220 */ /* 0x000fe20000410000 */
        /* <DEDUP_REMOVED lines=12> */
[----:B------:R1:W-:Y:S04]  /*7d90*/  STS.128 [R43+0xc400], R4 ;  /* 0x00c400042b007388 */ /* 0x0003e80000000c00 */
[----:B------:R1:W-:Y:S02]  /*7da0*/  STS.128 [R44+0xc400], R8 ;  /* 0x00c400082c007388 */ /* 0x0003e40000000c00 */
.L_x_12633:
[----:B------:R-:W-:Y:S05]  /*7db0*/  BSYNC B1 ;  /* 0x0000000000017941 */ /* 0x000fea0003800000 */
.L_x_12632:
[----:B------:R-:W-:Y:S05]  /*7dc0*/  @P0 BRA `(.L_x_12624) ;  /* 0x0000000400600947 */ /* 0x000fea0003800000 */
[----:B-1----:R-:W2:Y:S01]  /*7dd0*/  LDL R8, [R1+0x7c] ;  /* 0x00007c0001087983 */ /* 0x002ea20000100800 */
[C---:B------:R-:W-:Y:S02]  /*7de0*/  VIADD R4, R18.reuse, 0x60 ;  /* 0x0000006012047836 */ /* 0x040fe40000000000 */
[----:B------:R-:W-:Y:S01]  /*7df0*/  VIADD R5, R18, 0x60 ;  /* 0x0000006012057836 */ /* 0x000fe20000000000 */
[----:B------:R-:W3:Y:S01]  /*7e00*/  LDL R43, [R1+0xa4] ;  /* 0x0000a400012b7983 */ /* 0x000ee20000100800 */
[----:B------:R-:W-:-:S03]  /*7e10*/  IMAD.SHL.U32 R4, R4, 0x40, RZ ;  /* 0x0000004004047824 */ /* 0x000fc600078e00ff */
[----:B------:R-:W-:Y:S02]  /*7e20*/  SHF.L.U32 R5, R5, 0x6, RZ ;  /* 0x0000000605057819 */ /* 0x000fe400000006ff */
[----:B------:R-:W-:Y:S02]  /*7e30*/  LOP3.LUT R4, R4, 0x1c0, RZ, 0xc0, !PT ;  /* 0x000001c004047812 */ /* 0x000fe400078ec0ff */
[----:B------:R-:W-:Y:S02]  /*7e40*/  LOP3.LUT R5, R5, 0x1c0, RZ, 0xc0, !PT ;  /* 0x000001c005057812 */ /* 0x000fe400078ec0ff */
[----:B------:R-:W-:-:S04]  /*7e50*/  SHF.R.U32.HI R4, RZ, 0x3, R4 ;  /* 0x00000003ff047819 */ /* 0x000fc80000011604 */
[----:B------:R-:W-:Y:S01]  /*7e60*/  LOP3.LUT R24, R4, R24, R5, 0x1e, !PT ;  /* 0x0000001804187212 */ /* 0x000fe200078e1e05 */
[--C-:B------:R-:W-:Y:S02]  /*7e70*/  HADD2.F32 R33, -RZ, R21.reuse.H0_H0 ;  /* 0x20000015ff217230 */ /* 0x100fe40000004100 */
[----:B------:R-:W-:Y:S02]  /*7e80*/  HADD2.F32 R35, -RZ, R21.H1_H1 ;  /* 0x30000015ff237230 */ /* 0x000fe40000004100 */
[--C-:B------:R-:W-:Y:S02]  /*7e90*/  HADD2.F32 R40, -RZ, R20.reuse.H1_H1 ;  /* 0x30000014ff287230 */ /* 0x100fe40000004100 */
[--C-:B------:R-:W-:Y:S02]  /*7ea0*/  HADD2.F32 R38, -RZ, R15.reuse.H1_H1 ;  /* 0x3000000fff267230 */ /* 0x100fe40000004100 */
[----:B------:R-:W-:Y:S02]  /*7eb0*/  HADD2.F32 R42, -RZ, R20.H0_H0 ;  /* 0x20000014ff2a7230 */ /* 0x000fe40000004100 */
[----:B------:R-:W-:-:S02]  /*7ec0*/  HADD2.F32 R20, -RZ, R15.H0_H0 ;  /* 0x2000000fff147230 */ /* 0x000fc40000004100 */
[----:B------:R-:W-:Y:S02]  /*7ed0*/  HADD2.F32 R39, -RZ, R14.H1_H1 ;  /* 0x3000000eff277230 */ /* 0x000fe40000004100 */
[--C-:B------:R-:W-:Y:S02]  /*7ee0*/  HADD2.F32 R37, -RZ, R13.reuse.H0_H0 ;  /* 0x2000000dff257230 */ /* 0x100fe40000004100 */
[----:B------:R-:W-:Y:S02]  /*7ef0*/  HADD2.F32 R41, -RZ, R13.H1_H1 ;  /* 0x3000000dff297230 */ /* 0x000fe40000004100 */
[----:B--2---:R-:W-:-:S04]  /*7f00*/  IMAD.IADD R9, R8, 0x1, R24 ;  /* 0x0000000108097824 */ /* 0x004fc800078e0218 */
[----:B------:R-:W-:Y:S01]  /*7f10*/  IMAD R24, R9, 0x2, R2 ;  /* 0x0000000209187824 */ /* 0x000fe200078e0202 */
[----:B---3--:R-:W0:Y:S04]  /*7f20*/  LDS.128 R4, [R43+0xc400] ;  /* 0x00c400002b047984 */ /* 0x008e280000000c00 */
[----:B------:R-:W1:Y:S01]  /*7f30*/  LDS.128 R8, [R24+0xc400] ;  /* 0x00c4000018087984 */ /* 0x000e620000000c00 */
[----:B0-----:R-:W-:Y:S02]  /*7f40*/  HADD2.F32 R25, -RZ, R4.H0_H0 ;  /* 0x20000004ff197230 */ /* 0x001fe40000004100 */
[--C-:B-1----:R-:W-:Y:S02]  /*7f50*/  HADD2.F32 R21, -RZ, R8.reuse.H0_H0 ;  /* 0x20000008ff157230 */ /* 0x102fe40000004100 */
[----:B------:R-:W-:-:S03]  /*7f60*/  HADD2.F32 R8, -RZ, R8.H1_H1 ;  /* 0x30000008ff087230 */ /* 0x000fc60000004100 */
[-C--:B------:R-:W-:Y:S01]  /*7f70*/  FMUL.FTZ R36, R33, R21.reuse ;  /* 0x0000001521247220 */ /* 0x080fe20000410000 */
[--C-:B------:R-:W-:Y:S02]  /*7f80*/  HADD2.F32 R30, -RZ, R9.reuse.H0_H0 ;  /* 0x20000009ff1e7230 */ /* 0x100fe40000004100 */
[C---:B------:R-:W-:Y:S01]  /*7f90*/  FMUL.FTZ R34, R35.reuse, R21 ;  /* 0x0000001523227220 */ /* 0x040fe20000410000 */
[----:B------:R-:W-:Y:S02]  /*7fa0*/  HADD2.F32 R4, -RZ, R4.H1_H1 ;  /* 0x30000004ff047230 */ /* 0x000fe40000004100 */
[----:B------:R-:W-:Y:S01]  /*7fb0*/  FFMA.FTZ R36, R35, R25, R36 ;  /* 0x0000001923247223 */ /* 0x000fe20000010024 */
[----:B------:R-:W-:Y:S02]  /*7fc0*/  HADD2.F32 R9, -RZ, R9.H1_H1 ;  /* 0x30000009ff097230 */ /* 0x000fe40000004100 */
[-C--:B------:R-:W-:Y:S01]  /*7fd0*/  FMUL.FTZ R21, R40, R8.reuse ;  /* 0x0000000828157220 */ /* 0x080fe20000410000 */
[----:B------:R-:W-:Y:S01]  /*7fe0*/  FMUL.FTZ R15, R38, R8 ;  /* 0x00000008260f7220 */ /* 0x000fe20000410000 */
[----:B------:R-:W-:-:S02]  /*7ff0*/  HADD2.F32 R35, -RZ, R14.H0_H0 ;  /* 0x2000000eff237230 */ /* 0x000fc40000004100 */
[----:B------:R-:W-:Y:S01]  /*8000*/  FFMA.FTZ R34, R33, R25, -R34 ;  /* 0x0000001921227223 */ /* 0x000fe20000010822 */
[--C-:B------:R-:W-:Y:S02]  /*8010*/  HADD2.F32 R26, -RZ, R5.reuse.H0_H0 ;  /* 0x20000005ff1a7230 */ /* 0x100fe40000004100 */
[-C--:B------:R-:W-:Y:S01]  /*8020*/  FMUL.FTZ R25, R42, R30.reuse ;  /* 0x0000001e2a197220 */ /* 0x080fe20000410000 */
[----:B------:R-:W-:Y:S01]  /*8030*/  FMUL.FTZ R33, R20, R30 ;  /* 0x0000001e14217220 */ /* 0x000fe20000410000 */
[----:B------:R-:W-:Y:S02]  /*8040*/  HADD2.F32 R5, -RZ, R5.H1_H1 ;  /* 0x30000005ff057230 */ /* 0x000fe40000004100 */
[-C--:B------:R-:W-:Y:S01]  /*8050*/  FFMA.FTZ R21, R38, R4.reuse, -R21 ;  /* 0x0000000426157223 */ /* 0x080fe20000010815 */
[--C-:B------:R-:W-:Y:S02]  /*8060*/  HADD2.F32 R31, -RZ, R10.reuse.H0_H0 ;  /* 0x2000000aff1f7230 */ /* 0x100fe40000004100 */
[----:B------:R-:W-:Y:S01]  /*8070*/  FFMA.FTZ R15, R40, R4, R15 ;  /* 0x00000004280f7223 */ /* 0x000fe2000001000f */
[----:B------:R-:W-:-:S02]  /*8080*/  HADD2.F32 R10, -RZ, R10.H1_H1 ;  /* 0x3000000aff0a7230 */ /* 0x000fc40000004100 */
[-C--:B------:R-:W-:Y:S01]  /*8090*/  FMUL.FTZ R4, R39, R9.reuse ;  /* 0x0000000927047220 */ /* 0x080fe20000410000 */
[C---:B------:R-:W-:Y:S01]  /*80a0*/  FMUL.FTZ R8, R35.reuse, R9 ;  /* 0x0000000923087220 */ /* 0x040fe20000410000 */
[----:B------:R-:W-:Y:S02]  /*80b0*/  HADD2.F32 R30, -RZ, R12.H1_H1 ;  /* 0x3000000cff1e7230 */ /* 0x000fe40000004100 */
[-C--:B------:R-:W-:Y:S01]  /*80c0*/  FFMA.FTZ R25, R20, R26.reuse, -R25 ;  /* 0x0000001a14197223 */ /* 0x080fe20000010819 */
[----:B------:R-:W-:Y:S01]  /*80d0*/  FFMA.FTZ R33, R42, R26, R33 ;  /* 0x0000001a2a217223 */ /* 0x000fe20000010021 */
[----:B------:R-:W-:Y:S02]  /*80e0*/  HADD2.F32 R27, -RZ, R6.H0_H0 ;  /* 0x20000006ff1b7230 */ /* 0x000fe40000004100 */
[-C--:B------:R-:W-:Y:S01]  /*80f0*/  FFMA.FTZ R14, R35, R5.reuse, -R4 ;  /* 0x00000005230e7223 */ /* 0x080fe20000010804 */
[----:B------:R-:W-:Y:S02]  /*8100*/  HADD2.F32 R26, -RZ, R12.H0_H0 ;  /* 0x2000000cff1a7230 */ /* 0x000fe40000004100 */
[----:B------:R-:W-:Y:S01]  /*8110*/  FFMA.FTZ R12, R39, R5, R8 ;  /* 0x00000005270c7223 */ /* 0x000fe20000010008 */
[----:B------:R-:W-:-:S02]  /*8120*/  HADD2.F32 R6, -RZ, R6.H1_H1 ;  /* 0x30000006ff067230 */ /* 0x000fc40000004100 */
[-C--:B------:R-:W-:Y:S01]  /*8130*/  FMUL.FTZ R5, R30, R10.reuse ;  /* 0x0000000a1e057220 */ /* 0x080fe20000410000 */
[-C--:B------:R-:W-:Y:S01]  /*8140*/  FMUL.FTZ R4, R41, R31.reuse ;  /* 0x0000001f29047220 */ /* 0x080fe20000410000 */
[C---:B------:R-:W-:Y:S01]  /*8150*/  FMUL.FTZ R20, R37.reuse, R31 ;  /* 0x0000001f25147220 */ /* 0x040fe20000410000 */
[C---:B------:R-:W-:Y:S01]  /*8160*/  FMUL.FTZ R9, R26.reuse, R10 ;  /* 0x0000000a1a097220 */ /* 0x040fe20000410000 */
[--C-:B------:R-:W-:Y:S02]  /*8170*/  HADD2.F32 R32, -RZ, R11.reuse.H0_H0 ;  /* 0x2000000bff207230 */ /* 0x100fe40000004100 */
[----:B------:R-:W-:Y:S01]  /*8180*/  FFMA.FTZ R10, R26, R6, -R5 ;  /* 0x000000061a0a7223 */ /* 0x000fe20000010805 */
[----:B------:R-:W-:Y:S02]  /*8190*/  HADD2.F32 R11, -RZ, R11.H1_H1 ;  /* 0x3000000bff0b7230 */ /* 0x000fe40000004100 */
[-C--:B------:R-:W-:Y:S01]  /*81a0*/  FFMA.FTZ R13, R37, R27.reuse, -R4 ;  /* 0x0000001b250d7223 */ /* 0x080fe20000010804 */
[----:B------:R-:W-:Y:S01]  /*81b0*/  FFMA.FTZ R20, R41, R27, R20 ;  /* 0x0000001b29147223 */ /* 0x000fe20000010014 */
[----:B------:R-:W-:-:S02]  /*81c0*/  HADD2.F32 R26, -RZ, R3.H0_H0 ;  /* 0x20000003ff1a7230 */ /* 0x000fc40000004100 */
[--C-:B------:R-:W-:Y:S02]  /*81d0*/  HADD2.F32 R8, -RZ, R0.reuse.H1_H1 ;  /* 0x30000000ff087230 */ /* 0x100fe40000004100 */
[----:B------:R-:W-:Y:S02]  /*81e0*/  HADD2.F32 R31, -RZ, R3.H1_H1 ;  /* 0x30000003ff1f7230 */ /* 0x000fe40000004100 */
[----:B------:R-:W-:Y:S02]  /*81f0*/  HADD2.F32 R27, -RZ, R0.H0_H0 ;  /* 0x20000000ff1b7230 */ /* 0x000fe40000004100 */
[----:B------:R-:W-:Y:S01]  /*8200*/  FFMA.FTZ R3, R30, R6, R9 ;  /* 0x000000061e037223 */ /* 0x000fe20000010009 */
[--C-:B------:R-:W-:Y:S02]  /*8210*/  HADD2.F32 R28, -RZ, R7.reuse.H0_H0 ;  /* 0x20000007ff1c7230 */ /* 0x100fe40000004100 */
[----:B------:R-:W-:Y:S01]  /*8220*/  FMUL.FTZ R5, R26, R32 ;  /* 0x000000201a057220 */ /* 0x000fe20000410000 */
[----:B------:R-:W-:-:S02]  /*8230*/  HADD2.F32 R7, -RZ, R7.H1_H1 ;  /* 0x30000007ff077230 */ /* 0x000fc40000004100 */
[C---:B------:R-:W-:Y:S01]  /*8240*/  FMUL.FTZ R9, R8.reuse, R32 ;  /* 0x0000002008097220 */ /* 0x040fe20000410000 */
        /* <DEDUP_REMOVED lines=14> */
[----:B------:R2:W-:Y:S04]  /*8330*/  STS.128 [R43+0xc400], R4 ;  /* 0x00c400042b007388 */ /* 0x0005e80000000c00 */
[----:B------:R2:W-:Y:S02]  /*8340*/  STS.128 [R24+0xc400], R8 ;  /* 0x00c4000818007388 */ /* 0x0005e40000000c00 */
.L_x_12624:
[----:B------:R-:W-:Y:S05]  /*8350*/  BSYNC B0 ;  /* 0x0000000000007941 */ /* 0x000fea0003800000 */
.L_x_12613:
[----:B------:R-:W-:Y:S01]  /*8360*/  @!PT LDS RZ, [RZ] ;  /* 0x00000000fffff984 */ /* 0x000fe20000000800 */
[----:B------:R-:W-:Y:S01]  /*8370*/  @!PT LDS RZ, [RZ] ;  /* 0x00000000fffff984 */ /* 0x000fe20000000800 */
[----:B------:R-:W-:Y:S01]  /*8380*/  @!PT LDS RZ, [RZ] ;  /* 0x00000000fffff984 */ /* 0x000fe20000000800 */
[----:B------:R-:W-:Y:S01]  /*8390*/  @!PT LDS RZ, [RZ] ;  /* 0x00000000fffff984 */ /* 0x000fe20000000800 */
[----:B------:R3:W-:Y:S06]  /*83a0*/  MEMBAR.ALL.CTA ;  /* 0x0000000000007992 */ /* 0x0007ec0000008000 */
[----:B---3--:R-:W3:Y:S01]  /*83b0*/  FENCE.VIEW.ASYNC.S ;  /* 0x00000000000073c6 */ /* 0x008ee20000000000 */
[----:B------:R-:W-:Y:S05]  /*83c0*/  WARPSYNC.ALL ;  /* 0x0000000000007948 */ /* 0x000fea0003800000 */
[----:B---3--:R-:W-:Y:S06]  /*83d0*/  BAR.SYNC.DEFER_BLOCKING 0xd, 0x180 ;  /* 0x0346000000007b1d */ /* 0x008fec0000010000 */
.L_x_12610:
[----:B------:R-:W-:-:S13]  /*83e0*/  ISETP.NE.AND P0, PT, R156, 0x3, PT ;  /* 0x000000039c00780c */ /* 0x000fda0003f05270 */
[----:B------:R-:W-:Y:S05]  /*83f0*/  @!P0 BRA `(.L_x_12634) ;  /* 0x0000000000048947 */ /* 0x000fea0003800000 */
[----:B------:R-:W-:Y:S01]  /*8400*/  BPT.TRAP 0x1 ;  /* 0x000000040000795c */ /* 0x000fe20000300000 */
.L_x_12634:
[----:B012---:R-:W2:Y:S01]  /*8410*/  LDL R3, [R1+0x18] ;  /* 0x0000180001037983 */ /* 0x007ea20000100800 */
[----:B------:R-:W-:Y:S01]  /*8420*/  IMAD R0, R152, 0x8, R2 ;  /* 0x0000000898007824 */ /* 0x000fe200078e0202 */
[----:B--2---:R-:W-:-:S04]  /*8430*/  SHF.L.U32 R5, R3, 0x1f, RZ ;  /* 0x0000001f03057819 */ /* 0x004fc800000006ff */
[----:B------:R0:W1:Y:S01]  /*8440*/  SYNCS.PHASECHK.TRANS64.TRYWAIT P1, [R0+URZ+0x30830], R5 ;  /* 0x03083005000075a7 */ /* 0x000062000802017f */
[----:B------:R-:W-:Y:S05]  /*8450*/  @!P0 BRA `(.L_x_12635) ;  /* 0x0000000000048947 */ /* 0x000fea0003800000 */
[----:B------:R-:W-:Y:S01]  /*8460*/  BPT.TRAP 0x1 ;  /* 0x000000040000795c */ /* 0x000fe20000300000 */
.L_x_12635:
[----:B------:R-:W-:Y:S01]  /*8470*/  IADD3 R3, R2, 0x12400, RZ ;  /* 0x0001240002037810 */ /* 0x000fe20007ffe0ff */
[----:B------:R-:W-:Y:S01]  /*8480*/  IMAD.MOV.U32 R7, RZ, RZ, 0x40000040 ;  /* 0x40000040ff077424 */ /* 0x000fe200078e00ff */
[----:B------:R-:W-:Y:S02]  /*8490*/  LOP3.LUT R6, R29, 0x10000, RZ, 0xfc, !PT ;  /* 0x000100001d067812 */ /* 0x000fe400078efcff */
[----:B------:R-:W-:-:S03]  /*84a0*/  SHF.R.U32.HI R3, RZ, 0x4, R3 ;  /* 0x00000004ff037819 */ /* 0x000fc60000011603 */
[----:B------:R2:W-:Y:S01]  /*84b0*/  STL.64 [R1+0x48], R6 ;  /* 0x0000480601007387 */ /* 0x0005e20000100a00 */
[----:B------:R-:W-:-:S04]  /*84c0*/  LOP3.LUT R3, R3, 0x3fff, RZ, 0xc0, !PT ;  /* 0x00003fff03037812 */ /* 0x000fc800078ec0ff */
[----:B------:R-:W-:-:S05]  /*84d0*/  LOP3.LUT R3, R3, 0x10000, RZ, 0xfc, !PT ;  /* 0x0001000003037812 */ /* 0x000fca00078efcff */
[----:B------:R2:W-:Y:S01]  /*84e0*/  STL [R1+0x78], R3 ;  /* 0x0000780301007387 */ /* 0x0005e20000100800 */
[----:B-1----:R-:W-:Y:S05]  /*84f0*/  @P1 BRA `(.L_x_12636) ;  /* 0x0000000000081947 */ /* 0x002fea0003800000 */
[----:B------:R-:W1:Y:S02]  /*8500*/  SYNCS.PHASECHK.TRANS64.TRYWAIT P1, [R0+URZ+0x30830], R5 ;  /* 0x03083005000075a7 */ /* 0x000e64000802017f */
[----:B-1----:R-:W-:Y:S05]  /*8510*/  @!P1 BRA `(.L_x_12637) ;  /* 0x0000011800289947 */ /* 0x002fea0003800000 */
.L_x_12636:
[----:B--2---:R-:W2:Y:S04]  /*8520*/  LDL R3, [R1+0x78] ;  /* 0x0000780001037983 */ /* 0x004ea80000100800 */
[----:B------:R-:W3:Y:S01]  /*8530*/  LDL.64 R8, [R1+0x48] ;  /* 0x0000480001087983 */ /* 0x000ee20000100a00 */
[----:B01----:R-:W-:Y:S01]  /*8540*/  IMAD.MOV.U32 R5, RZ, RZ, 0x40000040 ;  /* 0x40000040ff057424 */ /* 0x003fe200078e00ff */
[----:B------:R-:W-:Y:S05]  /*8550*/  WARPSYNC.ALL ;  /* 0x0000000000007948 */ /* 0x000fea0003800000 */
[----:B------:R-:W-:Y:S01]  /*8560*/  R2UR UR7, R5 ;  /* 0x00000000050772ca */ /* 0x000fe200000e0000 */
[----:B-----5:R-:W-:Y:S01]  /*8570*/  WARPGROUP.ARRIVE ;  /* 0x00000000000079c5 */ /* 0x020fe20000000000 */
[----:B------:R-:W-:Y:S01]  /*8580*/  IMAD.MOV.U32 R13, RZ, RZ, 0x40000040 ;  /* 0x40000040ff0d7424 */ /* 0x000fe200078e00ff */
[----:B------:R-:W-:Y:S01]  /*8590*/  MOV R7, 0x40000040 ;  /* 0x4000004000077802 */ /* 0x000fe20000000f00 */
[----:B------:R-:W-:Y:S01]  /*85a0*/  IMAD.MOV.U32 R11, RZ, RZ, 0x40000040 ;  /* 0x40000040ff0b7424 */ /* 0x000fe200078e00ff */
[----:B------:R-:W-:-:S02]  /*85b0*/  MOV R5, 0x40000040 ;  /* 0x4000004000057802 */ /* 0x000fc40000000f00 */
[----:B------:R-:W0:Y:S02]  /*85c0*/  S2R R131, SR_TID.X ;  /* 0x0000000000837919 */ /* 0x000e240000002100 */
[----:B0-----:R-:W-:Y:S01]  /*85d0*/  LOP3.LUT R131, R131, 0x7f, RZ, 0xc0, !PT ;  /* 0x0000007f83837812 */ /* 0x001fe200078ec0ff */
[----:B--2---:R-:W-:Y:S01]  /*85e0*/  IMAD R4, R152, 0x600, R3 ;  /* 0x0000060098047824 */ /* 0x004fe200078e0203 */
[----:B---3--:R-:W-:-:S03]  /*85f0*/  R2UR UR4, R8 ;  /* 0x00000000080472ca */ /* 0x008fc600000e0000 */
[----:B------:R-:W-:Y:S01]  /*8600*/  VIADD R6, R4, 0x2 ;  /* 0x0000000204067836 */ /* 0x000fe20000000000 */
[----:B------:R-:W-:Y:S01]  /*8610*/  R2UR UR5, R9 ;  /* 0x00000000090572ca */ /* 0x000fe200000e0000 */
[----:B------:R-:W-:Y:S01]  /*8620*/  VIADD R12, R8, 0x2 ;  /* 0x00000002080c7836 */ /* 0x000fe20000000000 */
[----:B------:R-:W-:Y:S01]  /*8630*/  R2UR UR6, R4 ;  /* 0x00000000040672ca */ /* 0x000fe200000e0000 */
[----:B------:R-:W-:-:S03]  /*8640*/  VIADD R10, R8, 0x4 ;  /* 0x00000004080a7836 */ /* 0x000fc60000000000 */
[----:B------:R-:W-:Y:S04]  /*8650*/  STL.64 [R1+0x60], R12 ;  /* 0x0000600c01007387 */ /* 0x000fe80000100a00 */
[----:B------:R-:W-:Y:S05]  /*8660*/  STL.64 [R1+0x58], R10 ;  /* 0x0000580a01007387 */ /* 0x000fea0000100a00 */
[----:B------:R-:W-:Y:S01]  /*8670*/  HGMMA.64x192x16.F32 R24, gdesc[UR4], RZ, !UPT, gsb0 ;  /* 0x02e00000041879f0 */ /* 0x000fe2000c0008ff */
[----:B------:R-:W-:Y:S01]  /*8680*/  R2UR UR6, R6 ;  /* 0x00000000060672ca */ /* 0x000fe200000e0000 */
[C---:B------:R-:W-:Y:S01]  /*8690*/  VIADD R6, R4.reuse, 0x4 ;  /* 0x0000000404067836 */ /* 0x040fe20000000000 */
[----:B------:R-:W-:Y:S01]  /*86a0*/  R2UR UR7, R7 ;  /* 0x00000000070772ca */ /* 0x000fe200000e0000 */
[----:B------:R-:W-:Y:S01]  /*86b0*/  VIADD R4, R4, 0x6 ;  /* 0x0000000604047836 */ /* 0x000fe20000000000 */
[----:B------:R-:W-:-:S02]  /*86c0*/  R2UR UR4, R12 ;  /* 0x000000000c0472ca */ /* 0x000fc400000e0000 */
[----:B------:R-:W-:Y:S02]  /*86d0*/  R2UR UR5, R13 ;  /* 0x000000000d0572ca */ /* 0x000fe400000e0000 */
[----:B------:R-:W-:Y:S01]  /*86e0*/  MOV R7, 0x40000040 ;  /* 0x4000004000077802 */ /* 0x000fe20000000f00 */
[----:B------:R-:W-:Y:S02]  /*86f0*/  WARPGROUP.DEPBAR.LE gsb0, 0x0 ;  /* 0x00008000000079c5 */ /* 0x000fe40000010000 */
[----:B------:R-:W-:-:S08]  /*8700*/  WARPGROUP.ARRIVE ;  /* 0x00000000000079c5 */ /* 0x000fd00000000000 */
[----:B------:R-:W-:Y:S01]  /*8710*/  HGMMA.64x192x16.F32 R24, gdesc[UR4], R24, gsb0 ;  /* 0x02e00000041879f0 */ /* 0x000fe20008000818 */
[----:B------:R-:W-:Y:S01]  /*8720*/  R2UR UR6, R6 ;  /* 0x00000000060672ca */ /* 0x000fe200000e0000 */
[----:B------:R-:W-:Y:S01]  /*8730*/  VIADD R6, R8, 0x6 ;  /* 0x0000000608067836 */ /* 0x000fe20000000000 */
[----:B------:R-:W-:Y:S01]  /*8740*/  R2UR UR7, R7 ;  /* 0x00000000070772ca */ /* 0x000fe200000e0000 */
[----:B------:R-:W-:Y:S01]  /*8750*/  IMAD.MOV.U32 R7, RZ, RZ, 0x40000040 ;  /* 0x40000040ff077424 */ /* 0x000fe200078e00ff */
[----:B------:R-:W-:Y:S02]  /*8760*/  R2UR UR4, R10 ;  /* 0x000000000a0472ca */ /* 0x000fe400000e0000 */
[----:B------:R-:W-:Y:S02]  /*8770*/  R2UR UR5, R11 ;  /* 0x000000000b0572ca */ /* 0x000fe400000e0000 */
[----:B------:R0:W-:Y:S01]  /*8780*/  STL.64 [R1+0x50], R6 ;  /* 0x0000500601007387 */ /* 0x0001e20000100a00 */
[----:B------:R-:W-:-:S02]  /*8790*/  WARPGROUP.DEPBAR.LE gsb0, 0x0 ;  /* 0x00008000000079c5 */ /* 0x000fc40000010000 */
[----:B------:R-:W-:-:S08]  /*87a0*/  WARPGROUP.ARRIVE ;  /* 0x00000000000079c5 */ /* 0x000fd00000000000 */
[----:B------:R-:W-:Y:S01]  /*87b0*/  HGMMA.64x192x16.F32 R24, gdesc[UR4], R24, gsb0 ;  /* 0x02e00000041879f0 */ /* 0x000fe20008000818 */
[----:B------:R-:W-:Y:S02]  /*87c0*/  R2UR UR6, R4 ;  /* 0x00000000040672ca */ /* 0x000fe400000e0000 */
[----:B------:R-:W-:Y:S01]  /*87d0*/  R2UR UR7, R5 ;  /* 0x00000000050772ca */ /* 0x000fe200000e0000 */
[----:B------:R-:W1:Y:S01]  /*87e0*/  S2R R4, SR_TID.X ;  /* 0x0000000000047919 */ /* 0x000e620000002100 */
[----:B------:R-:W-:Y:S02]  /*87f0*/  R2UR UR4, R6 ;  /* 0x00000000060472ca */ /* 0x000fe400000e0000 */
[----:B------:R-:W-:Y:S01]  /*8800*/  R2UR UR5, R7 ;  /* 0x00000000070572ca */ /* 0x000fe200000e0000 */
[----:B-1----:R-:W-:-:S05]  /*8810*/  VIADD R128, R4, 0xffffff80 ;  /* 0xffffff8004807836 */ /* 0x002fca0000000000 */
[----:B------:R-:W-:-:S04]  /*8820*/  SHF.R.S32.HI R125, RZ, 0x1f, R128 ;  /* 0x0000001fff7d7819 */ /* 0x000fc80000011480 */
[----:B------:R-:W-:-:S04]  /*8830*/  LEA.HI R125, R125, R128, RZ, 0x7 ;  /* 0x000000807d7d7211 */ /* 0x000fc800078f38ff */
[----:B------:R-:W-:-:S04]  /*8840*/  LOP3.LUT R125, R125, 0xffffff80, RZ, 0xc0, !PT ;  /* 0xffffff807d7d7812 */ /* 0x000fc800078ec0ff */
[----:B------:R-:W-:-:S04]  /*8850*/  IADD3 R125, R128, -R125, RZ ;  /* 0x8000007d807d7210 */ /* 0x000fc80007ffe0ff */
[----:B------:R-:W-:-:S04]  /*8860*/  SHF.R.S32.HI R4, RZ, 0x1f, R125 ;  /* 0x0000001fff047819 */ /* 0x000fc8000001147d */
[----:B------:R-:W-:-:S04]  /*8870*/  LEA.HI R4, R4, R125, RZ, 0x2 ;  /* 0x0000007d04047211 */ /* 0x000fc800078f10ff */
[----:B------:R-:W-:-:S05]  /*8880*/  LOP3.LUT R4, R4, 0x7ffffffc, RZ, 0xc0, !PT ;  /* 0x7ffffffc04047812 */ /* 0x000fca00078ec0ff */
[----:B------:R-:W-:-:S04]  /*8890*/  IMAD.IADD R4, R125, 0x1, -R4 ;  /* 0x000000017d047824 */ /* 0x000fc800078e0a04 */
[----:B------:R-:W-:-:S05]  /*88a0*/  IMAD.SHL.U32 R4, R4, 0x2, RZ ;  /* 0x0000000204047824 */ /* 0x000fca00078e00ff */
[----:B------:R-:W-:-:S05]  /*88b0*/  IADD3 R121, R121, 0xc0, -R4 ;  /* 0x000000c079797810 */ /* 0x000fca0007ffe804 */
        /* <DEDUP_REMOVED lines=8> */
[----:B------:R-:W-:Y:S01]  /*8940*/  HGMMA.64x192x16.F32 R24, gdesc[UR4], R24, gsb0 ;  /* 0x02e00000041879f0 */ /* 0x000fe20008000818 */
[----:B------:R-:W-:Y:S01]  /*8950*/  ULDC UR4, c[0x0][0x9d8] ;  /* 0x0002760000047ab9 */ /* 0x000fe20000000800 */
[----:B------:R-:W-:Y:S01]  /*8960*/  ULDC UR5, c[0x0][0x988] ;  /* 0x0002620000057ab9 */ /* 0x000fe20000000800 */
[----:B------:R-:W-:Y:S02]  /*8970*/  WARPGROUP.DEPBAR.LE gsb0, 0x0 ;  /* 0x00008000000079c5 */ /* 0x000fe40000010000 */
[----:B------:R-:W-:Y:S01]  /*8980*/  FMUL.FTZ R123, R24, UR4 ;  /* 0x00000004187b7c20 */ /* 0x000fe20008410000 */
[----:B------:R-:W-:Y:S01]  /*8990*/  FMUL.FTZ R3, R25, UR4 ;  /* 0x0000000419037c20 */ /* 0x000fe20008410000 */
[----:B------:R-:W-:Y:S01]  /*89a0*/  FMUL.FTZ R122, R28, UR4 ;  /* 0x000000041c7a7c20 */ /* 0x000fe20008410000 */
[----:B0-----:R-:W-:Y:S01]  /*89b0*/  FMUL.FTZ R6, R29, UR4 ;  /* 0x000000041d067c20 */ /* 0x001fe20008410000 */
        /* <DEDUP_REMOVED lines=31> */
[----:B------:R-:W-:Y:S01]  /*8bb0*/  FMNMX.FTZ R3, R123, R121, !PT ;  /* 0x000000797b037209 */ /* 0x000fe20007810000 */
[----:B------:R-:W-:Y:S01]  /*8bc0*/  FMUL.FTZ R46, R54, UR4 ;  /* 0x00000004362e7c20 */ /* 0x000fe20008410000 */
[----:B------:R-:W-:Y:S01]  /*8bd0*/  FMUL.FTZ R54, R89, UR4 ;  /* 0x0000000459367c20 */ /* 0x000fe20008410000 */
[----:B------:R-:W1:Y:S01]  /*8be0*/  MUFU.TANH R124, R124 ;  /* 0x0000007c007c7308 */ /* 0x000e620000002400 */
[----:B--2---:R-:W-:Y:S01]  /*8bf0*/  FSEL R122, R122, -INF , P5 ;  /* 0xff8000007a7a7808 */ /* 0x004fe20002800000 */
        /* <DEDUP_REMOVED lines=9> */
[----:B------:R-:W-:Y:S01]  /*8c90*/  FMUL.FTZ R56, R60, UR4 ;  /* 0x000000043c387c20 */ /* 0x000fe20008410000 */
[----:B------:R-:W-:Y:S01]  /*8ca0*/  FMUL.FTZ R60, R70, UR4 ;  /* 0x00000004463c7c20 */ /* 0x000fe20008410000 */
[----:B------:R-:W-:Y:S01]  /*8cb0*/  FMNMX.FTZ R3, R90, R3, !PT ;  /* 0x000000035a037209 */ /* 0x000fe20007810000 */
        /* <DEDUP_REMOVED lines=71> */
[----:B------:R-:W3:Y:S03]  /*9130*/  LDL R115, [R1+0x1c] ;  /* 0x00001c0001737983 */ /* 0x000ee60000100800 */
[----:B------:R-:W0:Y:S01]  /*9140*/  MUFU.TANH R31, R31 ;  /* 0x0000001f001f7308 */ /* 0x000e220000002400 */
[----:B-1----:R-:W-:Y:S01]  /*9150*/  FSEL R87, R21, -INF , P1 ;  /* 0xff80000015577808 */ /* 0x002fe20000800000 */
[----:B------:R-:W-:Y:S01]  /*9160*/  FMUL.FTZ R21, R104, UR4 ;  /* 0x0000000468157c20 */ /* 0x000fe20008410000 */
[----:B------:R-:W-:-:S02]  /*9170*/  FMUL.FTZ R104, R118, UR4 ;  /* 0x0000000476687c20 */ /* 0x000fc40008410000 */
        /* <DEDUP_REMOVED lines=13> */
[----:B------:R-:W2:Y:S01]  /*9250*/  MUFU.TANH R15, R15 ;  /* 0x0000000f000f7308 */ /* 0x000ea20000002400 */
[----:B0-----:R-:W-:Y:S02]  /*9260*/  FSEL R14, R14, -INF , P5 ;  /* 0xff8000000e0e7808 */ /* 0x001fe40002800000 */
[----:B------:R-:W-:-:S05]  /*9270*/  ISETP.GT.AND P5, PT, R4, 0x30, PT ;  /* 0x000000300400780c */ /* 0x000fca0003fa4270 */
[----:B------:R-:W0:Y:S01]  /*9280*/  MUFU.TANH R32, R32 ;  /* 0x0000002000207308 */ /* 0x000e220000002400 */
[----:B-1----:R-:W-:Y:S01]  /*9290*/  FSEL R80, R33, -INF , P4 ;  /* 0xff80000021507808 */ /* 0x002fe20002000000 */
[----:B------:R-:W-:Y:S01]  /*92a0*/  FMUL.FTZ R33, R100, UR4 ;  /* 0x0000000464217c20 */ /* 0x000fe20008410000 */
[----:B------:R-:W-:Y:S02]  /*92b0*/  FMUL.FTZ R100, R109, UR4 ;  /* 0x000000046d647c20 */ /* 0x000fe40008410000 */
[----:B------:R-:W-:-:S03]  /*92c0*/  FMNMX.FTZ R6, R80, R3, !PT ;  /* 0x0000000350067209 */ /* 0x000fc60007810000 */
[----:B------:R-:W1:Y:S01]  /*92d0*/  MUFU.TANH R24, R24 ;  /* 0x0000001800187308 */ /* 0x000e620000002400 */
[----:B--2---:R-:W-:Y:S02]  /*92e0*/  FSEL R15, R15, -INF , P1 ;  /* 0xff8000000f0f7808 */ /* 0x004fe40000800000 */
[----:B------:R-:W-:-:S05]  /*92f0*/  ISETP.GT.AND P1, PT, R4, 0x31, PT ;  /* 0x000000310400780c */ /* 0x000fca0003f24270 */
[----:B------:R-:W2:Y:S01]  /*9300*/  MUFU.TANH R37, R37 ;  /* 0x0000002500257308 */ /* 0x000ea20000002400 */
[----:B0-----:R-:W-:Y:S01]  /*9310*/  FSEL R81, R32, -INF , P5 ;  /* 0xff80000020517808 */ /* 0x001fe20002800000 */
[----:B------:R-:W-:Y:S01]  /*9320*/  FMUL.FTZ R32, R101, UR4 ;  /* 0x0000000465207c20 */ /* 0x000fe20008410000 */
[----:B------:R-:W-:Y:S02]  /*9330*/  FMUL.FTZ R101, R111, UR4 ;  /* 0x000000046f657c20 */ /* 0x000fe40008410000 */
        /* <DEDUP_REMOVED lines=56> */
[----:B------:R-:W-:Y:S01]  /*96c0*/  FMNMX.FTZ R6, R52, R3, !PT ;  /* 0x0000000334067209 */ /* 0x000fe20007810000 */
[----:B------:R-:W-:Y:S02]  /*96d0*/  FMUL.FTZ R3, R108, UR4 ;  /* 0x000000046c037c20 */ /* 0x000fe40008410000 */
        /* <DEDUP_REMOVED lines=40> */
[----:B--2---:R-:W-:Y:S01]  /*9960*/  FSEL R38, R127, -INF , P1 ;  /* 0xff8000007f267808 */ /* 0x004fe20000800000 */
[----:B------:R-:W-:-:S03]  /*9970*/  FMUL.FTZ R127, R107, UR4 ;  /* 0x000000046b7f7c20 */ /* 0x000fc60008410000 */
[----:B------:R-:W-:-:S03]  /*9980*/  FMNMX.FTZ R6, R38, R5, !PT ;  /* 0x0000000526067209 */ /* 0x000fc60007810000 */
[----:B------:R-:W2:Y:S01]  /*9990*/  MUFU.TANH R65, R65 ;  /* 0x0000004100417308 */ /* 0x000ea20000002400 */
[----:B0-----:R-:W-:Y:S01]  /*99a0*/  FSEL R28, R128, -INF , P5 ;  /* 0xff800000801c7808 */ /* 0x001fe20002800000 */
[----:B------:R-:W-:-:S06]  /*99b0*/  FMUL.FTZ R128, R110, UR4 ;  /* 0x000000046e807c20 */ /* 0x000fcc0008410000 */
        /* <DEDUP_REMOVED lines=29> */
[----:B------:R-:W-:Y:S02]  /*9b90*/  ISETP.GT.AND P4, PT, R4, 0x90, PT ;  /* 0x000000900400780c */ /* 0x000fe40003f84270 */
[----:B------:R-:W-:-:S03]  /*9ba0*/  FMNMX.FTZ R5, R28, R5, !PT ;  /* 0x000000051c057209 */ /* 0x000fc60007810000 */
[----:B------:R-:W1:Y:S01]  /*9bb0*/  MUFU.TANH R74, R74 ;  /* 0x0000004a004a7308 */ /* 0x000e620000002400 */
[----:B--2---:R-:W-:Y:S02]  /*9bc0*/  FSEL R71, R71, -INF , P5 ;  /* 0xff80000047477808 */ /* 0x004fe40002800000 */
[----:B------:R-:W-:-:S05]  /*9bd0*/  ISETP.GT.AND P5, PT, R4, 0x91, PT ;  /* 0x000000910400780c */ /* 0x000fca0003fa4270 */
[----:B------:R-:W2:Y:S01]  /*9be0*/  MUFU.TANH R29, R29 ;  /* 0x0000001d001d7308 */ /* 0x000ea20000002400 */
[----:B0-----:R-:W-:Y:S01]  /*9bf0*/  FSEL R30, R54, -INF , P1 ;  /* 0xff800000361e7808 */ /* 0x001fe20000800000 */
[----:B------:R-:W-:-:S06]  /*9c00*/  FMUL.FTZ R54, R113, UR4 ;  /* 0x0000000471367c20 */ /* 0x000fcc0008410000 */
[----:B------:R-:W0:Y:S01]  /*9c10*/  MUFU.TANH R75, R75 ;  /* 0x0000004b004b7308 */ /* 0x000e220000002400 */
[----:B-1----:R-:W-:Y:S02]  /*9c20*/  FSEL R74, R74, -INF , P1 ;  /* 0xff8000004a4a7808 */ /* 0x002fe40000800000 */
[----:B------:R-:W-:-:S05]  /*9c30*/  ISETP.GT.AND P1, PT, R4, 0x98, PT ;  /* 0x000000980400780c */ /* 0x000fca0003f24270 */
[----:B------:R-:W1:Y:S01]  /*9c40*/  MUFU.TANH R36, R36 ;  /* 0x0000002400247308 */ /* 0x000e620000002400 */
[----:B--2---:R-:W-:-:S07]  /*9c50*/  FSEL R29, R29, -INF , P2 ;  /* 0xff8000001d1d7808 */ /* 0x004fce0001000000 */
[----:B------:R-:W2:Y:S01]  /*9c60*/  MUFU.TANH R78, R78 ;  /* 0x0000004e004e7308 */ /* 0x000ea20000002400 */
[----:B0-----:R-:W-:Y:S02]  /*9c70*/  FSEL R75, R75, -INF , P2 ;  /* 0xff8000004b4b7808 */ /* 0x001fe40001000000 */
[----:B------:R-:W-:-:S05]  /*9c80*/  ISETP.GT.AND P2, PT, R4, 0x99, PT ;  /* 0x000000990400780c */ /* 0x000fca0003f44270 */
[----:B------:R-:W0:Y:S01]  /*9c90*/  MUFU.TANH R34, R34 ;  /* 0x0000002200227308 */ /* 0x000e220000002400 */
[----:B-1----:R-:W-:-:S07]  /*9ca0*/  FSEL R36, R36, -INF , P3 ;  /* 0xff80000024247808 */ /* 0x002fce0001800000 */
[----:B------:R-:W1:Y:S01]  /*9cb0*/  MUFU.TANH R79, R79 ;  /* 0x0000004f004f7308 */ /* 0x000e620000002400 */
[----:B--2---:R-:W-:Y:S02]  /*9cc0*/  FSEL R78, R78, -INF , P3 ;  /* 0xff8000004e4e7808 */ /* 0x004fe40001800000 */
[----:B------:R-:W-:-:S05]  /*9cd0*/  ISETP.GT.AND P3, PT, R4, 0xa0, PT ;  /* 0x000000a00400780c */ /* 0x000fca0003f64270 */
[----:B------:R-:W2:Y:S01]  /*9ce0*/  MUFU.TANH R35, R35 ;  /* 0x0000002300237308 */ /* 0x000ea20000002400 */
[----:B0-----:R-:W-:-:S07]  /*9cf0*/  FSEL R34, R34, -INF , P4 ;  /* 0xff80000022227808 */ /* 0x001fce0002000000 */
        /* <DEDUP_REMOVED lines=32> */
[----:B------:R-:W-:Y:S02]  /*9f00*/  ISETP.GT.AND P5, PT, R4, 0xb9, PT ;  /* 0x000000b90400780c */ /* 0x000fe40003fa4270 */
[----:B------:R-:W-:-:S03]  /*9f10*/  FMNMX.FTZ R4, R30, R5, !PT ;  /* 0x000000051e047209 */ /* 0x000fc60007810000 */
[----:B------:R-:W1:Y:S01]  /*9f20*/  MUFU.TANH R54, R54 ;  /* 0x0000003600367308 */ /* 0x000e620000002400 */
[----:B------:R-:W-:Y:S02]  /*9f30*/  FMNMX.FTZ R5, R29, R4, !PT ;  /* 0x000000041d057209 */ /* 0x000fe40007810000 */
[----:B--2---:R-:W-:Y:S02]  /*9f40*/  FSEL R100, R100, -INF , P1 ;  /* 0xff80000064647808 */ /* 0x004fe40000800000 */
[----:B------:R-:W-:-:S03]  /*9f50*/  FMNMX.FTZ R5, R36, R5, !PT ;  /* 0x0000000524057209 */ /* 0x000fc60007810000 */
[----:B------:R-:W2:Y:S01]  /*9f60*/  MUFU.TANH R7, R117 ;  /* 0x0000007500077308 */ /* 0x000ea20000002400 */
[----:B------:R-:W-:Y:S02]  /*9f70*/  FMNMX.FTZ R4, R34, R5, !PT ;  /* 0x0000000522047209 */ /* 0x000fe40007810000 */
[----:B0-----:R-:W-:Y:S02]  /*9f80*/  FSEL R97, R97, -INF , P2 ;  /* 0xff80000061617808 */ /* 0x001fe40001000000 */
[----:B------:R-:W-:-:S03]  /*9f90*/  FMNMX.FTZ R4, R35, R4, !PT ;  /* 0x0000000423047209 */ /* 0x000fc60007810000 */
[----:B------:R-:W0:Y:S01]  /*9fa0*/  MUFU.TANH R101, R101 ;  /* 0x0000006500657308 */ /* 0x000e220000002400 */
[----:B------:R-:W-:Y:S01]  /*9fb0*/  FMNMX.FTZ R5, R33, R4, !PT ;  /* 0x0000000421057209 */ /* 0x000fe20007810000 */
[----:B------:R-:W-:Y:S01]  /*9fc0*/  FMUL.FTZ R4, R116, UR4 ;  /* 0x0000000474047c20 */ /* 0x000fe20008410000 */
[----:B-1----:R-:W-:Y:S01]  /*9fd0*/  FSEL R54, R54, -INF , P3 ;  /* 0xff80000036367808 */ /* 0x002fe20001800000 */
[----:B------:R-:W4:Y:S01]  /*9fe0*/  LDL R116, [R1+0x80] ;  /* 0x0000800001747983 */ /* 0x000f220000100800 */
        /* <DEDUP_REMOVED lines=10> */
[----:B------:R-:W-:Y:S02]  /*a090*/  FMNMX.FTZ R5, R97, R6, !PT ;  /* 0x0000000661057209 */ /* 0x000fe40007810000 */
[----:B-1----:R-:W-:Y:S02]  /*a0a0*/  FSEL R4, R4, -INF , P4 ;  /* 0xff80000004047808 */ /* 0x002fe40002000000 */
[----:B------:R-:W-:-:S03]  /*a0b0*/  FMNMX.FTZ R5, R54, R5, !PT ;  /* 0x0000000536057209 */ /* 0x000fc60007810000 */
[----:B------:R-:W1:Y:S01]  /*a0c0*/  MUFU.TANH R104, R104 ;  /* 0x0000006800687308 */ /* 0x000e620000002400 */
[----:B------:R-:W-:Y:S02]  /*a0d0*/  FMNMX.FTZ R6, R4, R5, !PT ;  /* 0x0000000504067209 */ /* 0x000fe40007810000 */
[----:B--2---:R-:W-:Y:S02]  /*a0e0*/  FSEL R102, R102, -INF , P2 ;  /* 0xff80000066667808 */ /* 0x004fe40001000000 */
[----:B------:R-:W-:-:S03]  /*a0f0*/  FMNMX.FTZ R93, R7, R6, !PT ;  /* 0x00000006075d7209 */ /* 0x000fc60007810000 */
[----:B------:R-:W2:Y:S01]  /*a100*/  MUFU.TANH R105, R105 ;  /* 0x0000006900697308 */ /* 0x000ea20000002400 */
[----:B0-----:R-:W-:Y:S01]  /*a110*/  FSEL R103, R103, -INF , P3 ;  /* 0xff80000067677808 */ /* 0x001fe20001800000 */
[----:B------:R-:W0:Y:S01]  /*a120*/  SHFL.BFLY PT, R6, R93, 0x2, 0x1f ;  /* 0x0c401f005d067f89 */ /* 0x000e2200000e0000 */
[----:B-1----:R-:W-:Y:S02]  /*a130*/  FSEL R104, R104, -INF , P4 ;  /* 0xff80000068687808 */ /* 0x002fe40002000000 */
[----:B--2---:R-:W-:Y:S02]  /*a140*/  FSEL R105, R105, -INF , P5 ;  /* 0xff80000069697808 */ /* 0x004fe40002800000 */
[----:B0-----:R-:W-:Y:S01]  /*a150*/  FMNMX.FTZ R94, R93, R6, !PT ;  /* 0x000000065d5e7209 */ /* 0x001fe20007810000 */
[----:B------:R-:W-:-:S04]  /*a160*/  IMAD.U32 R6, RZ, RZ, UR5 ;  /* 0x00000005ff067e24 */ /* 0x000fc8000f8e00ff */
        /* <DEDUP_REMOVED lines=8> */
[--C-:B------:R-:W-:Y:S01]  /*a1f0*/  FFMA.FTZ R96, R90, R6, -R91.reuse ;  /* 0x000000065a607223 */ /* 0x100fe2000001085b */
[----:B------:R-:W-:Y:S01]  /*a200*/  FMNMX.FTZ R80, R124, R8, !PT ;  /* 0x000000087c507209 */ /* 0x000fe20007810000 */
        /* <DEDUP_REMOVED lines=19> */
[--C-:B------:R-:W-:Y:S01]  /*a340*/  FFMA.FTZ R36, R32, R6, -R91.reuse ;  /* 0x0000000620247223 */ /* 0x100fe2000001085b */
[----:B------:R-:W-:Y:S01]  /*a350*/  FMNMX.FTZ R77, R13, R76, !PT ;  /* 0x0000004c0d4d7209 */ /* 0x000fe20007810000 */
[-CC-:B------:R-:W-:Y:S01]  /*a360*/  FFMA.FTZ R76, R73, R6.reuse, -R91.reuse ;  /* 0x00000006494c7223 */ /* 0x180fe2000001085b */
[-CC-:B------:R-:W-:Y:S01]  /*a370*/  FFMA.FTZ R32, R100, R6.reuse, -R91.reuse ;  /* 0x0000000664207223 */ /* 0x180fe2000001085b */
[-CC-:B------:R-:W-:Y:S01]  /*a380*/  FFMA.FTZ R28, R28, R6.reuse, -R91.reuse ;  /* 0x000000061c1c7223 */ /* 0x180fe2000001085b */
[----:B------:R-:W-:Y:S01]  /*a390*/  FMNMX.FTZ R72, R14, R77, !PT ;  /* 0x0000004d0e487209 */ /* 0x000fe20007810000 */
[----:B------:R-:W-:Y:S01]  /*a3a0*/  FFMA.FTZ R77, R53, R6, -R91 ;  /* 0x00000006354d7223 */ /* 0x000fe2000001085b */
[----:B------:R-:W-:Y:S02]  /*a3b0*/  MUFU.EX2 R98, R98 ;  /* 0x0000006200627308 */ /* 0x000fe40000000800 */
[----:B------:R-:W-:-:S04]  /*a3c0*/  FMNMX.FTZ R73, R15, R72, !PT ;  /* 0x000000480f497209 */ /* 0x000fc80007810000 */
        /* <DEDUP_REMOVED lines=8> */
[----:B------:R-:W1:Y:S03]  /*a450*/  MUFU.EX2 R95, R95 ;  /* 0x0000005f005f7308 */ /* 0x000e660000000800 */
[----:B------:R-:W-:-:S04]  /*a460*/  FMNMX.FTZ R53, R43, R56, !PT ;  /* 0x000000382b357209 */ /* 0x000fc80007810000 */
[----:B------:R-:W-:Y:S01]  /*a470*/  FMNMX.FTZ R56, R46, R53, !PT ;  /* 0x000000352e387209 */ /* 0x000fe20007810000 */
[----:B------:R2:W-:Y:S03]  /*a480*/  MUFU.EX2 R72, R107 ;  /* 0x0000006b00487308 */ /* 0x0005e60000000800 */
[----:B------:R-:W-:Y:S01]  /*a490*/  FMNMX.FTZ R53, R47, R56, !PT ;  /* 0x000000382f357209 */ /* 0x000fe20007810000 */
[----:B------:R-:W-:-:S03]  /*a4a0*/  FFMA.FTZ R56, R49, R6, -R91 ;  /* 0x0000000631387223 */ /* 0x000fc6000001085b */
[----:B------:R-:W-:Y:S01]  /*a4b0*/  FMNMX.FTZ R106, R50, R53, !PT ;  /* 0x00000035326a7209 */ /* 0x000fe20007810000 */
[----:B------:R-:W-:Y:S01]  /*a4c0*/  FFMA.FTZ R53, R48, R6, -R91 ;  /* 0x0000000630357223 */ /* 0x000fe2000001085b */
[----:B------:R-:W3:Y:S02]  /*a4d0*/  MUFU.EX2 R93, R93 ;  /* 0x0000005d005d7308 */ /* 0x000ee40000000800 */
[----:B------:R-:W-:-:S04]  /*a4e0*/  FMNMX.FTZ R106, R51, R106, !PT ;  /* 0x0000006a336a7209 */ /* 0x000fc80007810000 */
[----:B------:R-:W-:Y:S02]  /*a4f0*/  FMNMX.FTZ R106, R55, R106, !PT ;  /* 0x0000006a376a7209 */ /* 0x000fe40007810000 */
[----:B------:R-:W3:Y:S02]  /*a500*/  MUFU.EX2 R94, R94 ;  /* 0x0000005e005e7308 */ /* 0x000ee40000000800 */
[----:B------:R-:W-:-:S04]  /*a510*/  FMNMX.FTZ R49, R59, R106, !PT ;  /* 0x0000006a3b317209 */ /* 0x000fc80007810000 */
[----:B------:R-:W-:Y:S01]  /*a520*/  FMNMX.FTZ R106, R58, R49, !PT ;  /* 0x000000313a6a7209 */ /* 0x000fe20007810000 */
[-CC-:B------:R-:W-:Y:S01]  /*a530*/  FFMA.FTZ R49, R44, R6.reuse, -R91.reuse ;  /* 0x000000062c317223 */ /* 0x180fe2000001085b */
[--C-:B------:R-:W-:Y:S01]  /*a540*/  FFMA.FTZ R44, R40, R6, -R91.reuse ;  /* 0x00000006282c7223 */ /* 0x100fe2000001085b */
[----:B------:R-:W3:Y:S01]  /*a550*/  MUFU.EX2 R90, R90 ;  /* 0x0000005a005a7308 */ /* 0x000ee20000000800 */
[----:B------:R-:W-:Y:S01]  /*a560*/  FMNMX.FTZ R45, R61, R106, !PT ;  /* 0x0000006a3d2d7209 */ /* 0x000fe20007810000 */
[----:B------:R-:W-:-:S03]  /*a570*/  FFMA.FTZ R106, R41, R6, -R91 ;  /* 0x00000006296a7223 */ /* 0x000fc6000001085b */
[----:B------:R-:W-:-:S03]  /*a580*/  FMNMX.FTZ R48, R60, R45, !PT ;  /* 0x0000002d3c307209 */ /* 0x000fc60007810000 */
[----:B------:R-:W3:Y:S01]  /*a590*/  MUFU.EX2 R92, R92 ;  /* 0x0000005c005c7308 */ /* 0x000ee20000000800 */
[----:B------:R-:W-:Y:S01]  /*a5a0*/  FMNMX.FTZ R45, R63, R48, !PT ;  /* 0x000000303f2d7209 */ /* 0x000fe20007810000 */
[----:B------:R-:W-:-:S03]  /*a5b0*/  FFMA.FTZ R48, R42, R6, -R91 ;  /* 0x000000062a307223 */ /* 0x000fc6000001085b */
        /* <DEDUP_REMOVED lines=8> */
[----:B------:R-:W-:Y:S01]  /*a640*/  FMNMX.FTZ R45, R69, R42, !PT ;  /* 0x0000002a452d7209 */ /* 0x000fe20007810000 */
[----:B------:R-:W-:-:S03]  /*a650*/  FFMA.FTZ R42, R39, R6, -R91 ;  /* 0x00000006272a7223 */ /* 0x000fc6000001085b */
[----:B------:R-:W-:-:S03]  /*a660*/  FMNMX.FTZ R41, R68, R45, !PT ;  /* 0x0000002d44297209 */ /* 0x000fc60007810000 */
[----:B------:R0:W-:Y:S01]  /*a670*/  MUFU.EX2 R45, R106 ;  /* 0x0000006a002d7308 */ /* 0x0001e20000000800 */
[----:B------:R-:W-:Y:S01]  /*a680*/  FMNMX.FTZ R40, R70, R41, !PT ;  /* 0x0000002946287209 */ /* 0x000fe20007810000 */
[----:B------:R-:W-:-:S03]  /*a690*/  FFMA.FTZ R41, R38, R6, -R91 ;  /* 0x0000000626297223 */ /* 0x000fc6000001085b */
[----:B--2---:R-:W-:Y:S01]  /*a6a0*/  FMNMX.FTZ R107, R71, R40, !PT ;  /* 0x00000028476b7209 */ /* 0x004fe20007810000 */
[-CC-:B------:R-:W-:Y:S02]  /*a6b0*/  FFMA.FTZ R40, R37, R6.reuse, -R91.reuse ;  /* 0x0000000625287223 */ /* 0x180fe4000001085b */
[----:B------:R-:W-:Y:S01]  /*a6c0*/  MUFU.EX2 R87, R87 ;  /* 0x0000005700577308 */ /* 0x000fe20000000800 */
[----:B------:R-:W-:Y:S01]  /*a6d0*/  FMNMX.FTZ R38, R74, R107, !PT ;  /* 0x0000006b4a267209 */ /* 0x000fe20007810000 */
[----:B------:R-:W-:-:S03]  /*a6e0*/  FFMA.FTZ R107, R30, R6, -R91 ;  /* 0x000000061e6b7223 */ /* 0x000fc6000001085b */
[----:B------:R-:W-:-:S03]  /*a6f0*/  FMNMX.FTZ R39, R75, R38, !PT ;  /* 0x000000264b277209 */ /* 0x000fc60007810000 */
[----:B------:R-:W-:Y:S01]  /*a700*/  MUFU.EX2 R84, R84 ;  /* 0x0000005400547308 */ /* 0x000fe20000000800 */
        /* <DEDUP_REMOVED lines=14> */
[----:B------:R-:W-:-:S03]  /*a7f0*/  FFMA.FTZ R30, R29, R6, -R91 ;  /* 0x000000061d1e7223 */ /* 0x000fc6000001085b */
[----:B------:R-:W-:Y:S01]  /*a800*/  FMNMX.FTZ R38, R102, R37, !PT ;  /* 0x0000002566267209 */ /* 0x000fe20007810000 */
[--C-:B------:R-:W-:Y:S02]  /*a810*/  FFMA.FTZ R37, R34, R6, -R91.reuse ;  /* 0x0000000622257223 */ /* 0x100fe4000001085b */
[----:B------:R-:W-:Y:S01]  /*a820*/  MUFU.EX2 R76, R76 ;  /* 0x0000004c004c7308 */ /* 0x000fe20000000800 */
[----:B------:R-:W-:Y:S01]  /*a830*/  FMNMX.FTZ R29, R103, R38, !PT ;  /* 0x00000026671d7209 */ /* 0x000fe20007810000 */
[-CC-:B------:R-:W-:Y:S01]  /*a840*/  FFMA.FTZ R38, R35, R6.reuse, -R91.reuse ;  /* 0x0000000623267223 */ /* 0x180fe2000001085b */
[-CC-:B------:R-:W-:Y:S01]  /*a850*/  FFMA.FTZ R35, R33, R6.reuse, -R91.reuse ;  /* 0x0000000621237223 */ /* 0x180fe2000001085b */
[-CC-:B------:R-:W-:Y:S01]  /*a860*/  FFMA.FTZ R33, R21, R6.reuse, -R91.reuse ;  /* 0x0000000615217223 */ /* 0x180fe2000001085b */
[----:B0-----:R-:W-:Y:S01]  /*a870*/  FMNMX.FTZ R106, R104, R29, !PT ;  /* 0x0000001d686a7209 */ /* 0x001fe20007810000 */
[-CC-:B------:R-:W-:Y:S01]  /*a880*/  FFMA.FTZ R21, R3, R6.reuse, -R91.reuse ;  /* 0x0000000603157223 */ /* 0x180fe2000001085b */
[----:B------:R-:W-:Y:S01]  /*a890*/  FFMA.FTZ R3, R54, R6, -R91 ;  /* 0x0000000636037223 */ /* 0x000fe2000001085b */
[----:B------:R0:W-:Y:S01]  /*a8a0*/  MUFU.EX2 R29, R108 ;  /* 0x0000006c001d7308 */ /* 0x0001e20000000800 */
[----:B------:R-:W-:-:S05]  /*a8b0*/  FMNMX.FTZ R106, R105, R106, !PT ;  /* 0x0000006a696a7209 */ /* 0x000fca0007810000 */
[----:B------:R-:W1:Y:S02]  /*a8c0*/  SHFL.BFLY PT, R34, R106, 0x2, 0x1f ;  /* 0x0c401f006a227f89 */ /* 0x000e6400000e0000 */
[----:B------:R-:W-:Y:S08]  /*a8d0*/  MUFU.EX2 R77, R77 ;  /* 0x0000004d004d7308 */ /* 0x000ff00000000800 */
[----:B------:R-:W-:Y:S08]  /*a8e0*/  MUFU.EX2 R73, R73 ;  /* 0x0000004900497308 */ /* 0x000ff00000000800 */
[----:B------:R-:W-:Y:S01]  /*a8f0*/  MUFU.EX2 R56, R56 ;  /* 0x0000003800387308 */ /* 0x000fe20000000800 */
[----:B-1----:R-:W-:Y:S01]  /*a900*/  FMNMX.FTZ R106, R106, R34, !PT ;  /* 0x000000226a6a7209 */ /* 0x002fe20007810000 */
[-CC-:B------:R-:W-:Y:S01]  /*a910*/  FFMA.FTZ R34, R20, R6.reuse, -R91.reuse ;  /* 0x0000000614227223 */ /* 0x180fe2000001085b */
[-CC-:B------:R-:W-:Y:S01]  /*a920*/  FFMA.FTZ R20, R97, R6.reuse, -R91.reuse ;  /* 0x0000000661147223 */ /* 0x180fe2000001085b */
[-CC-:B------:R-:W-:Y:S01]  /*a930*/  FFMA.FTZ R97, R4, R6.reuse, -R91.reuse ;  /* 0x0000000604617223 */ /* 0x180fe2000001085b */
[----:B------:R-:W-:Y:S01]  /*a940*/  FFMA.FTZ R4, R7, R6, -R91 ;  /* 0x0000000607047223 */ /* 0x000fe2000001085b */
[----:B--2---:R-:W1:Y:S02]  /*a950*/  SHFL.BFLY PT, R107, R106, 0x1, 0x1f ;  /* 0x0c201f006a6b7f89 */ /* 0x004e6400000e0000 */
[----:B------:R-:W-:Y:S08]  /*a960*/  MUFU.EX2 R57, R57 ;  /* 0x0000003900397308 */ /* 0x000ff00000000800 */
[----:B------:R2:W-:Y:S08]  /*a970*/  MUFU.EX2 R7, R97 ;  /* 0x0000006100077308 */ /* 0x0005f00000000800 */
[----:B------:R-:W-:Y:S01]  /*a980*/  MUFU.EX2 R52, R52 ;  /* 0x0000003400347308 */ /* 0x000fe20000000800 */
[----:B-1----:R-:W-:-:S07]  /*a990*/  FMNMX.FTZ R54, R106, R107, !PT ;  /* 0x0000006b6a367209 */ /* 0x002fce0007810000 */
[----:B------:R-:W-:Y:S01]  /*a9a0*/  MUFU.EX2 R53, R53 ;  /* 0x0000003500357308 */ /* 0x000fe20000000800 */
[C---:B------:R-:W-:Y:S01]  /*a9b0*/  FSETP.NEU.FTZ.AND P1, PT, R54.reuse, -INF , PT ;  /* 0xff8000003600780b */ /* 0x040fe20003f3d000 */
[----:B------:R-:W-:-:S06]  /*a9c0*/  FMUL.FTZ R113, R54, R6 ;  /* 0x0000000636717220 */ /* 0x000fcc0000410000 */
[----:B------:R-:W-:Y:S01]  /*a9d0*/  MUFU.EX2 R48, R48 ;  /* 0x0000003000307308 */ /* 0x000fe20000000800 */
[----:B------:R-:W-:Y:S02]  /*a9e0*/  FSEL R113, R113, RZ, P1 ;  /* 0x000000ff71717208 */ /* 0x000fe40000800000 */
[----:B------:R-:W-:-:S03]  /*a9f0*/  ISETP.NE.AND P1, PT, R131, RZ, PT ;  /* 0x000000ff8300720c */ /* 0x000fc60003f25270 */
[-C--:B------:R-:W-:Y:S01]  /*aa00*/  FFMA.FTZ R114, R14, R6.reuse, -R113 ;  /* 0x000000060e727223 */ /* 0x080fe20000010871 */
[----:B------:R-:W-:Y:S01]  /*aa10*/  FADD.FTZ R14, R98, R99 ;  /* 0x00000063620e7221 */ /* 0x000fe20000010000 */
[-CC-:B------:R-:W-:Y:S01]  /*aa20*/  FFMA.FTZ R100, R124, R6.reuse, -R113.reuse ;  /* 0x000000067c647223 */ /* 0x180fe20000010871 */
[-CC-:B------:R-:W-:Y:S01]  /*aa30*/  FFMA.FTZ R107, R8, R6.reuse, -R113.reuse ;  /* 0x00000006086b7223 */ /* 0x180fe20000010871 */
[-CC-:B------:R-:W-:Y:S01]  /*aa40*/  FFMA.FTZ R110, R11, R6.reuse, -R113.reuse ;  /* 0x000000060b6e7223 */ /* 0x180fe20000010871 */
[-CC-:B------:R-:W-:Y:S01]  /*aa50*/  FFMA.FTZ R11, R67, R6.reuse, -R113.reuse ;  /* 0x00000006430b7223 */ /* 0x180fe20000010871 */
[----:B------:R-:W-:Y:S01]  /*aa60*/  FADD.FTZ R67, R95, R14 ;  /* 0x0000000e5f437221 */ /* 0x000fe20000010000 */
[-CC-:B0-----:R-:W-:Y:S01]  /*aa70*/  FFMA.FTZ R108, R9, R6.reuse, -R113.reuse ;  /* 0x00000006096c7223 */ /* 0x181fe20000010871 */
[-CC-:B------:R-:W-:Y:S01]  /*aa80*/  FFMA.FTZ R112, R13, R6.reuse, -R113.reuse ;  /* 0x000000060d707223 */ /* 0x180fe20000010871 */
[-C--:B------:R-:W-:Y:S01]  /*aa90*/  FFMA.FTZ R13, R63, R6.reuse, -R113 ;  /* 0x000000063f0d7223 */ /* 0x080fe20000010871 */
[----:B------:R-:W-:Y:S01]  /*aaa0*/  MUFU.EX2 R100, R100 ;  /* 0x0000006400647308 */ /* 0x000fe20000000800 */
[----:B------:R-:W-:Y:S01]  /*aab0*/  FADD.FTZ R14, R96, R67 ;  /* 0x00000043600e7221 */ /* 0x000fe20000010000 */
[-CC-:B------:R-:W-:Y:S01]  /*aac0*/  FFMA.FTZ R109, R10, R6.reuse, -R113.reuse ;  /* 0x000000060a6d7223 */ /* 0x180fe20000010871 */
[-CC-:B------:R-:W-:Y:S01]  /*aad0*/  FFMA.FTZ R8, R62, R6.reuse, -R113.reuse ;  /* 0x000000063e087223 */ /* 0x180fe20000010871 */
[-CC-:B------:R-:W-:Y:S01]  /*aae0*/  FFMA.FTZ R111, R12, R6.reuse, -R113.reuse ;  /* 0x000000060c6f7223 */ /* 0x180fe20000010871 */
[-CC-:B------:R-:W-:Y:S01]  /*aaf0*/  FFMA.FTZ R106, R26, R6.reuse, -R113.reuse ;  /* 0x000000061a6a7223 */ /* 0x180fe20000010871 */
[-CC-:B------:R-:W-:Y:S01]  /*ab00*/  FFMA.FTZ R91, R15, R6.reuse, -R113.reuse ;  /* 0x000000060f5b7223 */ /* 0x180fe20000010871 */
[-CC-:B--2---:R-:W-:Y:S01]  /*ab10*/  FFMA.FTZ R97, R24, R6.reuse, -R113.reuse ;  /* 0x0000000618617223 */ /* 0x184fe20000010871 */
[----:B------:R-:W0:Y:S01]  /*ab20*/  MUFU.EX2 R107, R107 ;  /* 0x0000006b006b7308 */ /* 0x000e220000000800 */
[-CC-:B------:R-:W-:Y:S01]  /*ab30*/  FFMA.FTZ R25, R25, R6.reuse, -R113.reuse ;  /* 0x0000000619197223 */ /* 0x180fe20000010871 */
[-CC-:B------:R-:W-:Y:S01]  /*ab40*/  FFMA.FTZ R27, R27, R6.reuse, -R113.reuse ;  /* 0x000000061b1b7223 */ /* 0x180fe20000010871 */
[-CC-:B------:R-:W-:Y:S01]  /*ab50*/  FFMA.FTZ R43, R43, R6.reuse, -R113.reuse ;  /* 0x000000062b2b7223 */ /* 0x180fe20000010871 */
[-CC-:B------:R-:W-:Y:S01]  /*ab60*/  FFMA.FTZ R46, R46, R6.reuse, -R113.reuse ;  /* 0x000000062e2e7223 */ /* 0x180fe20000010871 */
[-CC-:B------:R-:W-:Y:S01]  /*ab70*/  FFMA.FTZ R47, R47, R6.reuse, -R113.reuse ;  /* 0x000000062f2f7223 */ /* 0x180fe20000010871 */
[----:B------:R-:W-:-:S02]  /*ab80*/  FFMA.FTZ R50, R50, R6, -R113 ;  /* 0x0000000632327223 */ /* 0x000fc40000010871 */
[----:B------:R3:W-:Y:S08]  /*ab90*/  MUFU.EX2 R62, R13 ;  /* 0x0000000d003e7308 */ /* 0x0007f00000000800 */
[----:B------:R-:W1:Y:S01]  /*aba0*/  MUFU.EX2 R108, R108 ;  /* 0x0000006c006c7308 */ /* 0x000e620000000800 */
[----:B---3--:R-:W-:-:S04]  /*abb0*/  FADD.FTZ R13, R93, R14 ;  /* 0x0000000e5d0d7221 */ /* 0x008fc80000010000 */
[----:B------:R-:W-:-:S03]  /*abc0*/  FADD.FTZ R13, R94, R13 ;  /* 0x0000000d5e0d7221 */ /* 0x000fc60000010000 */
[----:B------:R-:W2:Y:S01]  /*abd0*/  MUFU.EX2 R109, R109 ;  /* 0x0000006d006d7308 */ /* 0x000ea20000000800 */
[----:B------:R-:W-:-:S07]  /*abe0*/  FADD.FTZ R13, R90, R13 ;  /* 0x0000000d5a0d7221 */ /* 0x000fce0000010000 */
[----:B------:R-:W3:Y:S01]  /*abf0*/  MUFU.EX2 R110, R110 ;  /* 0x0000006e006e7308 */ /* 0x000ee20000000800 */
[----:B------:R-:W-:Y:S01]  /*ac00*/  FADD.FTZ R26, R92, R13 ;  /* 0x0000000d5c1a7221 */ /* 0x000fe20000010000 */
[----:B0-----:R-:W-:Y:S01]  /*ac10*/  FADD.FTZ R13, R100, R107 ;  /* 0x0000006b640d7221 */ /* 0x001fe20000010000 */
[----:B------:R-:W-:-:S05]  /*ac20*/  F2FP.F16.F32.PACK_AB R14, R92, R90 ;  /* 0x0000005a5c0e723e */ /* 0x000fca00000000ff */
[----:B------:R-:W0:Y:S01]  /*ac30*/  MUFU.EX2 R111, R111 ;  /* 0x0000006f006f7308 */ /* 0x000e220000000800 */
[----:B-1----:R-:W-:-:S07]  /*ac40*/  FADD.FTZ R92, R108, R13 ;  /* 0x0000000d6c5c7221 */ /* 0x002fce0000010000 */
[----:B------:R-:W1:Y:S01]  /*ac50*/  MUFU.EX2 R112, R112 ;  /* 0x0000007000707308 */ /* 0x000e620000000800 */
[----:B--2---:R-:W-:Y:S01]  /*ac60*/  FADD.FTZ R13, R109, R92 ;  /* 0x0000005c6d0d7221 */ /* 0x004fe20000010000 */
[----:B------:R-:W-:-:S06]  /*ac70*/  FFMA.FTZ R12, R64, R6, -R113 ;  /* 0x00000006400c7223 */ /* 0x000fcc0000010871 */
[----:B------:R-:W2:Y:S01]  /*ac80*/  MUFU.EX2 R114, R114 ;  /* 0x0000007200727308 */ /* 0x000ea20000000800 */
[----:B---3--:R-:W-:Y:S01]  /*ac90*/  FADD.FTZ R92, R110, R13 ;  /* 0x0000000d6e5c7221 */ /* 0x008fe20000010000 */
[----:B------:R-:W-:-:S06]  /*aca0*/  FFMA.FTZ R15, R68, R6, -R113 ;  /* 0x00000006440f7223 */ /* 0x000fcc0000010871 */
[----:B------:R3:W-:Y:S01]  /*acb0*/  MUFU.EX2 R68, R12 ;  /* 0x0000000c00447308 */ /* 0x0007e20000000800 */
[-CC-:B------:R-:W-:Y:S01]  /*acc0*/  FFMA.FTZ R10, R65, R6.reuse, -R113.reuse ;  /* 0x00000006410a7223 */ /* 0x180fe20000010871 */
[----:B------:R-:W-:-:S06]  /*acd0*/  FFMA.FTZ R9, R66, R6, -R113 ;  /* 0x0000000642097223 */ /* 0x000fcc0000010871 */
[----:B------:R-:W4:Y:S01]  /*ace0*/  MUFU.EX2 R91, R91 ;  /* 0x0000005b005b7308 */ /* 0x000f220000000800 */
[----:B---3--:R-:W-:Y:S01]  /*acf0*/  F2FP.F16.F32.PACK_AB R12, R94, R93 ;  /* 0x0000005d5e0c723e */ /* 0x008fe200000000ff */
[----:B0-----:R-:W-:Y:S01]  /*ad00*/  FADD.FTZ R93, R111, R92 ;  /* 0x0000005c6f5d7221 */ /* 0x001fe20000010000 */
[----:B------:R-:W-:-:S03]  /*ad10*/  FADD.FTZ R94, R88, R26 ;  /* 0x0000001a585e7221 */ /* 0x000fc60000010000 */
[----:B-1----:R-:W-:Y:S02]  /*ad20*/  FADD.FTZ R93, R112, R93 ;  /* 0x0000005d705d7221 */ /* 0x002fe40000010000 */
[----:B------:R-:W0:Y:S02]  /*ad30*/  MUFU.EX2 R97, R97 ;  /* 0x0000006100617308 */ /* 0x000e240000000800 */
[----:B--2---:R-:W-:Y:S01]  /*ad40*/  FADD.FTZ R26, R114, R93 ;  /* 0x0000005d721a7221 */ /* 0x004fe20000010000 */
[----:B------:R-:W-:-:S04]  /*ad50*/  FADD.FTZ R93, R89, R94 ;  /* 0x0000005e595d7221 */ /* 0x000fc80000010000 */
[----:B------:R-:W-:Y:S01]  /*ad60*/  FADD.FTZ R94, R86, R93 ;  /* 0x0000005d565e7221 */ /* 0x000fe20000010000 */
[----:B------:R1:W-:Y:S08]  /*ad70*/  MUFU.EX2 R67, R10 ;  /* 0x0000000a00437308 */ /* 0x0003f00000000800 */
[----:B------:R-:W2:Y:S01]  /*ad80*/  MUFU.EX2 R25, R25 ;  /* 0x0000001900197308 */ /* 0x000ea20000000800 */
[----:B-1----:R-:W-:Y:S01]  /*ad90*/  F2FP.F16.F32.PACK_AB R10, R96, R95 ;  /* 0x0000005f600a723e */ /* 0x002fe200000000ff */
[----:B------:R-:W-:Y:S01]  /*ada0*/  FADD.FTZ R95, R87, R94 ;  /* 0x0000005e575f7221 */ /* 0x000fe20000010000 */
[----:B------:R-:W3:Y:S03]  /*adb0*/  LDL R96, [R1+0x24] ;  /* 0x0000240001607983 */ /* 0x000ee60000100800 */
[----:B------:R-:W-:-:S02]  /*adc0*/  FADD.FTZ R94, R84, R95 ;  /* 0x0000005f545e7221 */ /* 0x000fc40000010000 */
[----:B------:R-:W1:Y:S02]  /*add0*/  MUFU.EX2 R106, R106 ;  /* 0x0000006a006a7308 */ /* 0x000e640000000800 */
[----:B------:R-:W-:-:S04]  /*ade0*/  FADD.FTZ R95, R85, R94 ;  /* 0x0000005e555f7221 */ /* 0x000fc80000010000 */
[----:B------:R-:W-:Y:S02]  /*adf0*/  FADD.FTZ R94, R80, R95 ;  /* 0x0000005f505e7221 */ /* 0x000fe40000010000 */
[----:B------:R4:W-:Y:S08]  /*ae00*/  MUFU.EX2 R66, R8 ;  /* 0x0000000800427308 */ /* 0x0009f00000000800 */
[----:B------:R-:W1:Y:S01]  /*ae10*/  MUFU.EX2 R27, R27 ;  /* 0x0000001b001b7308 */ /* 0x000e620000000800 */
[----:B----4-:R-:W-:Y:S01]  /*ae20*/  F2FP.F16.F32.PACK_AB R8, R99, R98 ;  /* 0x000000626308723e */ /* 0x010fe200000000ff */
[----:B------:R-:W-:Y:S01]  /*ae30*/  FADD.FTZ R99, R81, R94 ;  /* 0x0000005e51637221 */ /* 0x000fe20000010000 */
[----:B------:R-:W-:-:S05]  /*ae40*/  FADD.FTZ R26, R91, R26 ;  /* 0x0000001a5b1a7221 */ /* 0x000fca0000010000 */
[----:B------:R-:W4:Y:S01]  /*ae50*/  MUFU.EX2 R43, R43 ;  /* 0x0000002b002b7308 */ /* 0x000f220000000800 */
[----:B------:R-:W-:Y:S01]  /*ae60*/  FADD.FTZ R94, R76, R99 ;  /* 0x000000634c5e7221 */ /* 0x000fe20000010000 */
[----:B------:R-:W-:-:S06]  /*ae70*/  FFMA.FTZ R51, R51, R6, -R113 ;  /* 0x0000000633337223 */ /* 0x000fcc0000010871 */
[----:B------:R-:W4:Y:S01]  /*ae80*/  MUFU.EX2 R46, R46 ;  /* 0x0000002e002e7308 */ /* 0x000f220000000800 */
[----:B------:R-:W-:Y:S01]  /*ae90*/  FADD.FTZ R99, R77, R94 ;  /* 0x0000005e4d637221 */ /* 0x000fe20000010000 */
[----:B------:R-:W-:Y:S01]  /*aea0*/  @!P1 IADD3 R0, R0, 0x30840, RZ ;  /* 0x0003084000009810 */ /* 0x000fe20007ffe0ff */
[----:B------:R-:W3:Y:S01]  /*aeb0*/  LDL R94, [R1+0x20] ;  /* 0x00002000015e7983 */ /* 0x000ee20000100800 */
[----:B0-----:R-:W-:-:S04]  /*aec0*/  FADD.FTZ R26, R97, R26 ;  /* 0x0000001a611a7221 */ /* 0x001fc80000010000 */
[----:B------:R-:W0:Y:S01]  /*aed0*/  MUFU.EX2 R47, R47 ;  /* 0x0000002f002f7308 */ /* 0x000e220000000800 */
[----:B--2---:R-:W-:Y:S01]  /*aee0*/  FADD.FTZ R93, R25, R26 ;  /* 0x0000001a195d7221 */ /* 0x004fe20000010000 */
[----:B------:R-:W-:-:S06]  /*aef0*/  FFMA.FTZ R55, R55, R6, -R113 ;  /* 0x0000000637377223 */ /* 0x000fcc0000010871 */
[----:B------:R-:W2:Y:S01]  /*af00*/  MUFU.EX2 R50, R50 ;  /* 0x0000003200327308 */ /* 0x000ea20000000800 */
[----:B-1----:R-:W-:Y:S01]  /*af10*/  FADD.FTZ R26, R106, R93 ;  /* 0x0000005d6a1a7221 */ /* 0x002fe20000010000 */
[-CC-:B------:R-:W-:Y:S01]  /*af20*/  FFMA.FTZ R59, R59, R6.reuse, -R113.reuse ;  /* 0x000000063b3b7223 */ /* 0x180fe20000010871 */
[-CC-:B------:R-:W-:Y:S01]  /*af30*/  FFMA.FTZ R24, R74, R6.reuse, -R113.reuse ;  /* 0x000000064a187223 */ /* 0x180fe20000010871 */
[----:B------:R-:W-:Y:S01]  /*af40*/  FFMA.FTZ R60, R60, R6, -R113 ;  /* 0x000000063c3c7223 */ /* 0x000fe20000010871 */
[----:B------:R-:W-:Y:S01]  /*af50*/  FADD.FTZ R26, R27, R26 ;  /* 0x0000001a1b1a7221 */ /* 0x000fe20000010000 */
[----:B------:R-:W-:Y:S01]  /*af60*/  @!P1 PRMT R0, RZ, 0x654, R0 ;  /* 0x00000654ff009816 */ /* 0x000fe20000000000 */
[----:B------:R-:W3:Y:S01]  /*af70*/  LDL R98, [R1+0x88] ;  /* 0x0000880001627983 */ /* 0x000ee20000100800 */
[----:B------:R-:W1:Y:S01]  /*af80*/  MUFU.EX2 R51, R51 ;  /* 0x0000003300337308 */ /* 0x000e620000000800 */
[----:B----4-:R-:W-:Y:S01]  /*af90*/  FADD.FTZ R95, R43, R26 ;  /* 0x0000001a2b5f7221 */ /* 0x010fe20000010000 */
[----:B------:R4:W-:Y:S03]  /*afa0*/  @!P1 SYNCS.ARRIVE.TRANS64.RED.A1T0 RZ, [R0+URZ], RZ ;  /* 0x000000ff00ff99a7 */ /* 0x0009e6000810043f */
[----:B------:R-:W-:-:S03]  /*afb0*/  FADD.FTZ R26, R46, R95 ;  /* 0x0000005f2e1a7221 */ /* 0x000fc60000010000 */
[----:B------:R-:W1:Y:S01]  /*afc0*/  MUFU.EX2 R55, R55 ;  /* 0x0000003700377308 */ /* 0x000e620000000800 */
[-CC-:B----4-:R-:W-:Y:S01]  /*afd0*/  FFMA.FTZ R0, R58, R6.reuse, -R113.reuse ;  /* 0x000000063a007223 */ /* 0x190fe20000010871 */
[----:B0-----:R-:W-:Y:S01]  /*afe0*/  FADD.FTZ R95, R47, R26 ;  /* 0x0000001a2f5f7221 */ /* 0x001fe20000010000 */
[----:B------:R-:W-:-:S05]  /*aff0*/  FFMA.FTZ R58, R61, R6, -R113 ;  /* 0x000000063d3a7223 */ /* 0x000fca0000010871 */
[----:B------:R-:W0:Y:S01]  /*b000*/  MUFU.EX2 R59, R59 ;  /* 0x0000003b003b7308 */ /* 0x000e220000000800 */
[----:B------:R-:W-:-:S07]  /*b010*/  FADD.FTZ R26, R72, R99 ;  /* 0x00000063481a7221 */ /* 0x000fce0000010000 */
[----:B------:R4:W-:Y:S08]  /*b020*/  MUFU.EX2 R90, R9 ;  /* 0x00000009005a7308 */ /* 0x0009f00000000800 */
[----:B------:R2:W-:Y:S01]  /*b030*/  MUFU.EX2 R74, R11 ;  /* 0x0000000b004a7308 */ /* 0x0005e20000000800 */
[----:B----4-:R-:W-:-:S07]  /*b040*/  F2FP.F16.F32.PACK_AB R9, R107, R100 ;  /* 0x000000646b09723e */ /* 0x010fce00000000ff */
[----:B------:R-:W4:Y:S01]  /*b050*/  MUFU.EX2 R0, R0 ;  /* 0x0000000000007308 */ /* 0x000f220000000800 */
[----:B--2---:R-:W-:-:S07]  /*b060*/  F2FP.F16.F32.PACK_AB R11, R109, R108 ;  /* 0x0000006c6d0b723e */ /* 0x004fce00000000ff */
[----:B------:R2:W-:Y:S01]  /*b070*/  MUFU.EX2 R93, R24 ;  /* 0x00000018005d7308 */ /* 0x0005e20000000800 */
[----:B------:R0:W-:Y:S07]  /*b080*/  STSM.16.M88.4 [R115+0x1e800], R8 ;  /* 0x01e8000873007844 */ /* 0x0001ee0000000200 */
[----:B------:R-:W-:Y:S01]  /*b090*/  MUFU.EX2 R49, R49 ;  /* 0x0000003100317308 */ /* 0x000fe20000000800 */
[----:B--2---:R-:W-:-:S04]  /*b0a0*/  FADD.FTZ R24, R50, R95 ;  /* 0x0000005f32187221 */ /* 0x004fc80000010000 */
[----:B-1----:R-:W-:-:S03]  /*b0b0*/  FADD.FTZ R24, R51, R24 ;  /* 0x0000001833187221 */ /* 0x002fc60000010000 */
[----:B------:R-:W1:Y:S01]  /*b0c0*/  MUFU.EX2 R58, R58 ;  /* 0x0000003a003a7308 */ /* 0x000e620000000800 */
[----:B0-----:R-:W-:Y:S01]  /*b0d0*/  F2FP.F16.F32.PACK_AB R10, R87, R86 ;  /* 0x00000056570a723e */ /* 0x001fe200000000ff */
[----:B------:R-:W-:Y:S01]  /*b0e0*/  FADD.FTZ R87, R73, R26 ;  /* 0x0000001a49577221 */ /* 0x000fe20000010000 */
[----:B------:R-:W-:Y:S01]  /*b0f0*/  F2FP.F16.F32.PACK_AB R13, R111, R110 ;  /* 0x0000006e6f0d723e */ /* 0x000fe200000000ff */
[----:B------:R-:W-:-:S04]  /*b100*/  FADD.FTZ R24, R55, R24 ;  /* 0x0000001837187221 */ /* 0x000fc80000010000 */
[----:B------:R-:W0:Y:S01]  /*b110*/  MUFU.EX2 R60, R60 ;  /* 0x0000003c003c7308 */ /* 0x000e220000000800 */
[----:B------:R-:W-:Y:S01]  /*b120*/  FADD.FTZ R26, R56, R87 ;  /* 0x00000057381a7221 */ /* 0x000fe20000010000 */
[----:B------:R-:W-:-:S06]  /*b130*/  FADD.FTZ R9, R59, R24 ;  /* 0x000000183b097221 */ /* 0x000fcc0000010000 */
[----:B------:R2:W-:Y:S01]  /*b140*/  MUFU.EX2 R92, R15 ;  /* 0x0000000f005c7308 */ /* 0x0005e20000000800 */
[----:B----4-:R-:W-:-:S07]  /*b150*/  FADD.FTZ R11, R0, R9 ;  /* 0x00000009000b7221 */ /* 0x010fce0000010000 */
[----:B------:R-:W4:Y:S01]  /*b160*/  MUFU.EX2 R44, R44 ;  /* 0x0000002c002c7308 */ /* 0x000f220000000800 */
[----:B--2---:R-:W-:-:S05]  /*b170*/  F2FP.F16.F32.PACK_AB R15, R114, R112 ;  /* 0x00000070720f723e */ /* 0x004fca00000000ff */
[----:B------:R2:W-:Y:S02]  /*b180*/  STSM.16.M88.4 [R116], R12 ;  /* 0x0000000c74007844 */ /* 0x0005e40000000200 */
[----:B------:R-:W4:Y:S08]  /*b190*/  MUFU.EX2 R41, R41 ;  /* 0x0000002900297308 */ /* 0x000f300000000800 */
[----:B------:R-:W4:Y:S01]  /*b1a0*/  MUFU.EX2 R42, R42 ;  /* 0x0000002a002a7308 */ /* 0x000f220000000800 */
[----:B--2---:R-:W-:Y:S01]  /*b1b0*/  FADD.FTZ R13, R57, R26 ;  /* 0x0000001a390d7221 */ /* 0x004fe20000010000 */
[----:B------:R-:W-:Y:S01]  /*b1c0*/  F2FP.F16.F32.PACK_AB R26, R73, R72 ;  /* 0x00000048491a723e */ /* 0x000fe200000000ff */
[----:B-1----:R-:W-:-:S05]  /*b1d0*/  FADD.FTZ R15, R58, R11 ;  /* 0x0000000b3a0f7221 */ /* 0x002fca0000010000 */
[----:B------:R-:W1:Y:S01]  /*b1e0*/  MUFU.EX2 R39, R39 ;  /* 0x0000002700277308 */ /* 0x000e620000000800 */
[----:B------:R-:W-:Y:S01]  /*b1f0*/  FADD.FTZ R72, R52, R13 ;  /* 0x0000000d34487221 */ /* 0x000fe20000010000 */
[----:B------:R-:W-:Y:S01]  /*b200*/  F2FP.F16.F32.PACK_AB R11, R106, R25 ;  /* 0x000000196a0b723e */ /* 0x000fe200000000ff */
[----:B0-----:R-:W-:Y:S02]  /*b210*/  FADD.FTZ R25, R60, R15 ;  /* 0x0000000f3c197221 */ /* 0x001fe40000010000 */
[----:B------:R-:W-:Y:S01]  /*b220*/  FADD.FTZ R73, R53, R72 ;  /* 0x0000004835497221 */ /* 0x000fe20000010000 */
[----:B------:R-:W-:Y:S01]  /*b230*/  F2FP.F16.F32.PACK_AB R13, R43, R27 ;  /* 0x0000001b2b0d723e */ /* 0x000fe200000000ff */
[----:B------:R-:W-:Y:S01]  /*b240*/  FADD.FTZ R43, R62, R25 ;  /* 0x000000193e2b7221 */ /* 0x000fe20000010000 */
[----:B------:R-:W-:Y:S01]  /*b250*/  MUFU.EX2 R40, R40 ;  /* 0x0000002800287308 */ /* 0x000fe20000000800 */
[----:B------:R-:W-:Y:S01]  /*b260*/  FADD.FTZ R72, R48, R73 ;  /* 0x0000004930487221 */ /* 0x000fe20000010000 */
[----:B------:R-:W-:Y:S01]  /*b270*/  FFMA.FTZ R69, R69, R6, -R113 ;  /* 0x0000000645457223 */ /* 0x000fe20000010871 */
[----:B------:R-:W-:-:S02]  /*b280*/  F2FP.F16.F32.PACK_AB R15, R47, R46 ;  /* 0x0000002e2f0f723e */ /* 0x000fc400000000ff */
[----:B------:R-:W-:Y:S01]  /*b290*/  FADD.FTZ R47, R49, R72 ;  /* 0x00000048312f7221 */ /* 0x000fe20000010000 */
[----:B------:R-:W-:Y:S01]  /*b2a0*/  FADD.FTZ R46, R66, R43 ;  /* 0x0000002b422e7221 */ /* 0x000fe20000010000 */
[----:B------:R-:W-:Y:S01]  /*b2b0*/  F2FP.F16.F32.PACK_AB R25, R51, R50 ;  /* 0x000000323319723e */ /* 0x000fe200000000ff */
[----:B------:R-:W0:Y:S01]  /*b2c0*/  MUFU.EX2 R69, R69 ;  /* 0x0000004500457308 */ /* 0x000e220000000800 */
[----:B----4-:R-:W-:Y:S01]  /*b2d0*/  FADD.FTZ R50, R44, R47 ;  /* 0x0000002f2c327221 */ /* 0x010fe20000010000 */
[----:B------:R-:W-:Y:S01]  /*b2e0*/  FADD.FTZ R43, R67, R46 ;  /* 0x0000002e432b7221 */ /* 0x000fe20000010000 */
[----:B------:R-:W-:Y:S02]  /*b2f0*/  FFMA.FTZ R70, R70, R6, -R113 ;  /* 0x0000000646467223 */ /* 0x000fe40000010871 */
[----:B------:R-:W-:Y:S01]  /*b300*/  FADD.FTZ R50, R45, R50 ;  /* 0x000000322d327221 */ /* 0x000fe20000010000 */
[----:B------:R-:W-:Y:S01]  /*b310*/  F2FP.F16.F32.PACK_AB R8, R89, R88 ;  /* 0x000000585908723e */ /* 0x000fe200000000ff */
[----:B------:R-:W-:Y:S01]  /*b320*/  FADD.FTZ R43, R68, R43 ;  /* 0x0000002b442b7221 */ /* 0x000fe20000010000 */
[----:B------:R-:W-:Y:S01]  /*b330*/  F2FP.F16.F32.PACK_AB R9, R97, R91 ;  /* 0x0000005b6109723e */ /* 0x000fe200000000ff */
[----:B------:R-:W2:Y:S01]  /*b340*/  MUFU.EX2 R28, R28 ;  /* 0x0000001c001c7308 */ /* 0x000ea20000000800 */
[----:B------:R-:W-:Y:S01]  /*b350*/  FFMA.FTZ R71, R71, R6, -R113 ;  /* 0x0000000647477223 */ /* 0x000fe20000010871 */
[----:B------:R-:W-:Y:S01]  /*b360*/  F2FP.F16.F32.PACK_AB R12, R85, R84 ;  /* 0x00000054550c723e */ /* 0x000fe200000000ff */
[----:B------:R-:W-:Y:S01]  /*b370*/  FADD.FTZ R47, R41, R50 ;  /* 0x00000032292f7221 */ /* 0x000fe20000010000 */
[----:B------:R-:W-:Y:S01]  /*b380*/  F2FP.F16.F32.PACK_AB R14, R81, R80 ;  /* 0x00000050510e723e */ /* 0x000fe200000000ff */
[----:B------:R-:W-:-:S03]  /*b390*/  FADD.FTZ R43, R90, R43 ;  /* 0x0000002b5a2b7221 */ /* 0x000fc60000010000 */
[----:B------:R-:W4:Y:S01]  /*b3a0*/  MUFU.EX2 R70, R70 ;  /* 0x0000004600467308 */ /* 0x000f220000000800 */
[----:B------:R-:W-:Y:S01]  /*b3b0*/  FADD.FTZ R50, R42, R47 ;  /* 0x0000002f2a327221 */ /* 0x000fe20000010000 */
[----:B------:R-:W-:Y:S02]  /*b3c0*/  F2FP.F16.F32.PACK_AB R24, R77, R76 ;  /* 0x0000004c4d18723e */ /* 0x000fe400000000ff */
[----:B------:R-:W-:-:S04]  /*b3d0*/  F2FP.F16.F32.PACK_AB R27, R59, R55 ;  /* 0x000000373b1b723e */ /* 0x000fc800000000ff */
[----:B------:R-:W4:Y:S08]  /*b3e0*/  MUFU.EX2 R71, R71 ;  /* 0x0000004700477308 */ /* 0x000f300000000800 */
[----:B------:R-:W4:Y:S08]  /*b3f0*/  MUFU.EX2 R30, R30 ;  /* 0x0000001e001e7308 */ /* 0x000f300000000800 */
        /* <DEDUP_REMOVED lines=9> */
[----:B---3--:R1:W-:Y:S07]  /*b490*/  STSM.16.M88.4 [R96], R8 ;  /* 0x0000000860007844 */ /* 0x0083ee0000000200 */
[----:B------:R-:W-:Y:S08]  /*b4a0*/  MUFU.EX2 R3, R3 ;  /* 0x0000000300037308 */ /* 0x000ff00000000800 */
[----:B------:R-:W-:Y:S01]  /*b4b0*/  MUFU.EX2 R4, R4 ;  /* 0x0000000400047308 */ /* 0x000fe20000000800 */
[----:B-1----:R-:W-:Y:S01]  /*b4c0*/  FADD.FTZ R11, R39, R50 ;  /* 0x00000032270b7221 */ /* 0x002fe20000010000 */
[----:B------:R-:W-:Y:S01]  /*b4d0*/  F2FP.F16.F32.PACK_AB R9, R58, R0 ;  /* 0x000000003a09723e */ /* 0x000fe200000000ff */
[----:B------:R1:W-:Y:S04]  /*b4e0*/  STSM.16.M88.4 [R94], R12 ;  /* 0x0000000c5e007844 */ /* 0x0003e80000000200 */
[----:B------:R3:W-:Y:S01]  /*b4f0*/  STSM.16.M88.4 [R115+0x24800], R24 ;  /* 0x0248001873007844 */ /* 0x0007e20000000200 */
[----:B-1----:R-:W-:Y:S01]  /*b500*/  F2FP.F16.F32.PACK_AB R12, R49, R48 ;  /* 0x00000030310c723e */ /* 0x002fe200000000ff */
[----:B------:R-:W-:-:S02]  /*b510*/  FADD.FTZ R48, R74, R43 ;  /* 0x0000002b4a307221 */ /* 0x000fc40000010000 */
[----:B------:R-:W4:Y:S02]  /*b520*/  LDL R43, [R1+0x84] ;  /* 0x00008400012b7983 */ /* 0x000f240000100800 */
[----:B0-----:R-:W-:Y:S01]  /*b530*/  FADD.FTZ R13, R69, R48 ;  /* 0x00000030450d7221 */ /* 0x001fe20000010000 */
[----:B---3--:R-:W-:-:S03]  /*b540*/  FADD.FTZ R25, R40, R11 ;  /* 0x0000000b28197221 */ /* 0x008fc60000010000 */
[----:B------:R-:W-:Y:S01]  /*b550*/  FADD.FTZ R15, R92, R13 ;  /* 0x0000000d5c0f7221 */ /* 0x000fe20000010000 */
[----:B--2---:R-:W-:-:S03]  /*b560*/  FADD.FTZ R24, R28, R25 ;  /* 0x000000191c187221 */ /* 0x004fc60000010000 */
[----:B----4-:R-:W-:Y:S01]  /*b570*/  FADD.FTZ R0, R70, R15 ;  /* 0x0000000f46007221 */ /* 0x010fe20000010000 */
[----:B------:R-:W-:-:S03]  /*b580*/  FADD.FTZ R25, R31, R24 ;  /* 0x000000181f197221 */ /* 0x000fc60000010000 */
[----:B------:R-:W-:Y:S01]  /*b590*/  FADD.FTZ R24, R71, R0 ;  /* 0x0000000047187221 */ /* 0x000fe20000010000 */
[----:B------:R-:W-:Y:S01]  /*b5a0*/  FADD.FTZ R26, R30, R25 ;  /* 0x000000191e1a7221 */ /* 0x000fe20000010000 */
[----:B------:R-:W-:Y:S02]  /*b5b0*/  F2FP.F16.F32.PACK_AB R14, R45, R44 ;  /* 0x0000002c2d0e723e */ /* 0x000fe400000000ff */
[----:B------:R-:W-:Y:S01]  /*b5c0*/  FADD.FTZ R44, R93, R24 ;  /* 0x000000185d2c7221 */ /* 0x000fe20000010000 */
[----:B------:R-:W-:Y:S01]  /*b5d0*/  F2FP.F16.F32.PACK_AB R24, R42, R41 ;  /* 0x000000292a18723e */ /* 0x000fe200000000ff */
[----:B------:R-:W-:Y:S01]  /*b5e0*/  FADD.FTZ R42, R29, R26 ;  /* 0x0000001a1d2a7221 */ /* 0x000fe20000010000 */
[----:B------:R-:W-:Y:S02]  /*b5f0*/  F2FP.F16.F32.PACK_AB R26, R40, R39 ;  /* 0x00000027281a723e */ /* 0x000fe400000000ff */
[----:B------:R-:W2:Y:S01]  /*b600*/  LDL R39, [R1+0x6c] ;  /* 0x00006c0001277983 */ /* 0x000ea20000100800 */
[-CC-:B------:R-:W-:Y:S01]  /*b610*/  FFMA.FTZ R75, R75, R6.reuse, -R113.reuse ;  /* 0x000000064b4b7223 */ /* 0x180fe20000010871 */
[-CC-:B------:R-:W-:Y:S01]  /*b620*/  FFMA.FTZ R78, R78, R6.reuse, -R113.reuse ;  /* 0x000000064e4e7223 */ /* 0x180fe20000010871 */
[----:B------:R-:W-:-:S04]  /*b630*/  FFMA.FTZ R79, R79, R6, -R113 ;  /* 0x000000064f4f7223 */ /* 0x000fc80000010871 */
[----:B------:R-:W0:Y:S01]  /*b640*/  MUFU.EX2 R75, R75 ;  /* 0x0000004b004b7308 */ /* 0x000e220000000800 */
[-CC-:B------:R-:W-:Y:S01]  /*b650*/  FFMA.FTZ R82, R82, R6.reuse, -R113.reuse ;  /* 0x0000000652527223 */ /* 0x180fe20000010871 */
[----:B------:R-:W-:-:S06]  /*b660*/  FFMA.FTZ R83, R83, R6, -R113 ;  /* 0x0000000653537223 */ /* 0x000fcc0000010871 */
[----:B------:R-:W1:Y:S01]  /*b670*/  MUFU.EX2 R78, R78 ;  /* 0x0000004e004e7308 */ /* 0x000e620000000800 */
[----:B------:R-:W-:Y:S01]  /*b680*/  FFMA.FTZ R64, R125, R6, -R113 ;  /* 0x000000067d407223 */ /* 0x000fe20000010871 */
[----:B------:R-:W-:-:S06]  /*b690*/  F2FP.F16.F32.PACK_AB R8, R57, R56 ;  /* 0x000000383908723e */ /* 0x000fcc00000000ff */
[----:B------:R-:W3:Y:S01]  /*b6a0*/  MUFU.EX2 R79, R79 ;  /* 0x0000004f004f7308 */ /* 0x000ee20000000800 */
[----:B------:R-:W-:Y:S02]  /*b6b0*/  F2FP.F16.F32.PACK_AB R10, R53, R52 ;  /* 0x00000034350a723e */ /* 0x000fe400000000ff */
[----:B------:R-:W-:-:S05]  /*b6c0*/  F2FP.F16.F32.PACK_AB R11, R62, R60 ;  /* 0x0000003c3e0b723e */ /* 0x000fca00000000ff */
[----:B------:R-:W4:Y:S01]  /*b6d0*/  MUFU.EX2 R82, R82 ;  /* 0x0000005200527308 */ /* 0x000f220000000800 */
[----:B0-----:R-:W-:Y:S01]  /*b6e0*/  FADD.FTZ R25, R75, R44 ;  /* 0x0000002c4b197221 */ /* 0x001fe20000010000 */
[-CC-:B------:R-:W-:Y:S01]  /*b6f0*/  FFMA.FTZ R65, R126, R6.reuse, -R113.reuse ;  /* 0x000000067e417223 */ /* 0x180fe20000010871 */
[----:B------:R0:W-:Y:S05]  /*b700*/  STSM.16.M88.4 [R98], R8 ;  /* 0x0000000862007844 */ /* 0x0001ea0000000200 */
[----:B------:R-:W4:Y:S01]  /*b710*/  MUFU.EX2 R83, R83 ;  /* 0x0000005300537308 */ /* 0x000f220000000800 */
[-CC-:B------:R-:W-:Y:S01]  /*b720*/  FFMA.FTZ R63, R127, R6.reuse, -R113.reuse ;  /* 0x000000067f3f7223 */ /* 0x180fe20000010871 */
[----:B------:R-:W-:-:S06]  /*b730*/  FFMA.FTZ R61, R128, R6, -R113 ;  /* 0x00000006803d7223 */ /* 0x000fcc0000010871 */
[----:B------:R-:W4:Y:S01]  /*b740*/  MUFU.EX2 R64, R64 ;  /* 0x0000004000407308 */ /* 0x000f220000000800 */
[----:B0-----:R-:W-:Y:S01]  /*b750*/  FADD.FTZ R9, R37, R42 ;  /* 0x0000002a25097221 */ /* 0x001fe20000010000 */
[----:B-1----:R-:W-:-:S03]  /*b760*/  FADD.FTZ R8, R78, R25 ;  /* 0x000000194e087221 */ /* 0x002fc60000010000 */
[----:B------:R-:W-:-:S03]  /*b770*/  FADD.FTZ R10, R38, R9 ;  /* 0x00000009260a7221 */ /* 0x000fc60000010000 */
[----:B------:R-:W0:Y:S01]  /*b780*/  MUFU.EX2 R65, R65 ;  /* 0x0000004100417308 */ /* 0x000e220000000800 */
[----:B---3--:R-:W-:Y:S01]  /*b790*/  FADD.FTZ R9, R79, R8 ;  /* 0x000000084f097221 */ /* 0x008fe20000010000 */
[----:B------:R-:W-:-:S03]  /*b7a0*/  FADD.FTZ R11, R35, R10 ;  /* 0x0000000a230b7221 */ /* 0x000fc60000010000 */
[----:B----4-:R-:W-:-:S03]  /*b7b0*/  FADD.FTZ R8, R82, R9 ;  /* 0x0000000952087221 */ /* 0x010fc60000010000 */
[----:B------:R-:W1:Y:S01]  /*b7c0*/  MUFU.EX2 R46, R63 ;  /* 0x0000003f002e7308 */ /* 0x000e620000000800 */
[-C--:B------:R-:W-:Y:S01]  /*b7d0*/  FFMA.FTZ R101, R101, R6.reuse, -R113 ;  /* 0x0000000665657223 */ /* 0x080fe20000010871 */
[----:B------:R-:W-:Y:S01]  /*b7e0*/  FADD.FTZ R10, R36, R11 ;  /* 0x0000000b240a7221 */ /* 0x000fe20000010000 */
[----:B------:R-:W-:Y:S01]  /*b7f0*/  FADD.FTZ R9, R83, R8 ;  /* 0x0000000853097221 */ /* 0x000fe20000010000 */
[----:B------:R-:W-:-:S04]  /*b800*/  FFMA.FTZ R102, R102, R6, -R113 ;  /* 0x0000000666667223 */ /* 0x000fc80000010871 */
[----:B------:R-:W3:Y:S01]  /*b810*/  MUFU.EX2 R61, R61 ;  /* 0x0000003d003d7308 */ /* 0x000ee20000000800 */
[----:B------:R-:W-:Y:S01]  /*b820*/  FADD.FTZ R11, R33, R10 ;  /* 0x0000000a210b7221 */ /* 0x000fe20000010000 */
[-C--:B------:R-:W-:Y:S01]  /*b830*/  FFMA.FTZ R103, R103, R6.reuse, -R113 ;  /* 0x0000000667677223 */ /* 0x080fe20000010871 */
[----:B------:R-:W-:Y:S01]  /*b840*/  FADD.FTZ R10, R64, R9 ;  /* 0x00000009400a7221 */ /* 0x000fe20000010000 */
[-CC-:B------:R-:W-:Y:S01]  /*b850*/  FFMA.FTZ R104, R104, R6.reuse, -R113.reuse ;  /* 0x0000000668687223 */ /* 0x180fe20000010871 */
[----:B------:R-:W-:Y:S01]  /*b860*/  FFMA.FTZ R105, R105, R6, -R113 ;  /* 0x0000000669697223 */ /* 0x000fe20000010871 */
[----:B------:R-:W-:Y:S02]  /*b870*/  F2FP.F16.F32.PACK_AB R13, R67, R66 ;  /* 0x00000042430d723e */ /* 0x000fe400000000ff */
[----:B------:R-:W4:Y:S01]  /*b880*/  MUFU.EX2 R0, R101 ;  /* 0x0000006500007308 */ /* 0x000f220000000800 */
[----:B------:R-:W-:Y:S01]  /*b890*/  F2FP.F16.F32.PACK_AB R15, R90, R68 ;  /* 0x000000445a0f723e */ /* 0x000fe200000000ff */
[----:B0-----:R-:W-:Y:S01]  /*b8a0*/  FADD.FTZ R9, R65, R10 ;  /* 0x0000000a41097221 */ /* 0x001fe20000010000 */
[----:B------:R-:W-:-:S05]  /*b8b0*/  F2FP.F16.F32.PACK_AB R10, R36, R35 ;  /* 0x00000023240a723e */ /* 0x000fca00000000ff */
[----:B------:R-:W0:Y:S01]  /*b8c0*/  MUFU.EX2 R102, R102 ;  /* 0x0000006600667308 */ /* 0x000e220000000800 */
[----:B------:R3:W-:Y:S01]  /*b8d0*/  STSM.16.M88.4 [R96+0x6000], R12 ;  /* 0x0060000c60007844 */ /* 0x0007e20000000200 */
[----:B-1----:R-:W-:Y:S01]  /*b8e0*/  FADD.FTZ R36, R46, R9 ;  /* 0x000000092e247221 */ /* 0x002fe20000010000 */
[----:B------:R-:W-:Y:S02]  /*b8f0*/  F2FP.F16.F32.PACK_AB R25, R69, R74 ;  /* 0x0000004a4519723e */ /* 0x000fe400000000ff */
[----:B------:R-:W-:-:S03]  /*b900*/  F2FP.F16.F32.PACK_AB R27, R70, R92 ;  /* 0x0000005c461b723e */ /* 0x000fc600000000ff */
[----:B------:R-:W1:Y:S08]  /*b910*/  MUFU.EX2 R103, R103 ;  /* 0x0000006700677308 */ /* 0x000e700000000800 */
[----:B------:R-:W-:Y:S01]  /*b920*/  MUFU.EX2 R104, R104 ;  /* 0x0000006800687308 */ /* 0x000fe20000000800 */
[----:B---3--:R-:W-:Y:S01]  /*b930*/  FADD.FTZ R12, R34, R11 ;  /* 0x0000000b220c7221 */ /* 0x008fe20000010000 */
[----:B------:R-:W-:-:S06]  /*b940*/  FADD.FTZ R15, R61, R36 ;  /* 0x000000243d0f7221 */ /* 0x000fcc0000010000 */
[----:B------:R-:W3:Y:S01]  /*b950*/  MUFU.EX2 R105, R105 ;  /* 0x0000006900697308 */ /* 0x000ee20000000800 */
[----:B------:R-:W-:Y:S01]  /*b960*/  FADD.FTZ R11, R21, R12 ;  /* 0x0000000c150b7221 */ /* 0x000fe20000010000 */
[----:B------:R0:W-:Y:S01]  /*b970*/  STSM.16.M88.4 [R94+0x6000], R24 ;  /* 0x006000185e007844 */ /* 0x0001e20000000200 */
[----:B------:R-:W-:Y:S01]  /*b980*/  F2FP.F16.F32.PACK_AB R14, R32, R21 ;  /* 0x00000015200e723e */ /* 0x000fe200000000ff */
[C---:B----4-:R-:W-:Y:S01]  /*b990*/  FADD.FTZ R21, R0.reuse, R15 ;  /* 0x0000000f00157221 */ /* 0x050fe20000010000 */
[----:B------:R-:W-:Y:S02]  /*b9a0*/  F2FP.F16.F32.PACK_AB R15, R0, R61 ;  /* 0x0000003d000f723e */ /* 0x000fe400000000ff */
[----:B------:R-:W-:Y:S02]  /*b9b0*/  F2FP.F16.F32.PACK_AB R28, R31, R28 ;  /* 0x0000001c1f1c723e */ /* 0x000fe400000000ff */
[----:B------:R-:W-:Y:S02]  /*b9c0*/  F2FP.F16.F32.PACK_AB R30, R29, R30 ;  /* 0x0000001e1d1e723e */ /* 0x000fe400000000ff */
[----:B------:R-:W-:Y:S01]  /*b9d0*/  F2FP.F16.F32.PACK_AB R29, R93, R71 ;  /* 0x000000475d1d723e */ /* 0x000fe200000000ff */
[----:B0-----:R-:W-:Y:S01]  /*b9e0*/  FADD.FTZ R25, R32, R11 ;  /* 0x0000000b20197221 */ /* 0x001fe20000010000 */
[----:B------:R-:W-:-:S03]  /*b9f0*/  F2FP.F16.F32.PACK_AB R24, R3, R20 ;  /* 0x000000140318723e */ /* 0x000fc600000000ff */
[----:B------:R-:W-:Y:S01]  /*ba00*/  FADD.FTZ R0, R20, R25 ;  /* 0x0000001914007221 */ /* 0x000fe20000010000 */
[----:B------:R-:W-:Y:S01]  /*ba10*/  FADD.FTZ R20, R102, R21 ;  /* 0x0000001566147221 */ /* 0x000fe20000010000 */
[----:B------:R-:W-:Y:S02]  /*ba20*/  F2FP.F16.F32.PACK_AB R31, R78, R75 ;  /* 0x0000004b4e1f723e */ /* 0x000fe400000000ff */
[----:B------:R-:W-:Y:S02]  /*ba30*/  F2FP.F16.F32.PACK_AB R8, R38, R37 ;  /* 0x000000252608723e */ /* 0x000fe400000000ff */
[----:B------:R-:W-:Y:S02]  /*ba40*/  F2FP.F16.F32.PACK_AB R9, R82, R79 ;  /* 0x0000004f5209723e */ /* 0x000fe400000000ff */
[----:B------:R-:W-:Y:S02]  /*ba50*/  F2FP.F16.F32.PACK_AB R11, R64, R83 ;  /* 0x00000053400b723e */ /* 0x000fe400000000ff */
[----:B------:R-:W-:-:S02]  /*ba60*/  F2FP.F16.F32.PACK_AB R12, R34, R33 ;  /* 0x00000021220c723e */ /* 0x000fc400000000ff */
[----:B------:R-:W-:Y:S02]  /*ba70*/  F2FP.F16.F32.PACK_AB R13, R46, R65 ;  /* 0x000000412e0d723e */ /* 0x000fe400000000ff */
[C---:B-1----:R-:W-:Y:S01]  /*ba80*/  F2FP.F16.F32.PACK_AB R25, R103.reuse, R102 ;  /* 0x000000666719723e */ /* 0x042fe200000000ff */
[----:B------:R-:W-:Y:S01]  /*ba90*/  FADD.FTZ R103, R103, R20 ;  /* 0x0000001467677221 */ /* 0x000fe20000010000 */
[----:B------:R-:W-:Y:S02]  /*baa0*/  F2FP.F16.F32.PACK_AB R26, R4, R7 ;  /* 0x00000007041a723e */ /* 0x000fe400000000ff */
[----:B---3--:R-:W-:Y:S01]  /*bab0*/  F2FP.F16.F32.PACK_AB R27, R105, R104 ;  /* 0x00000068691b723e */ /* 0x008fe200000000ff */
[----:B------:R0:W-:Y:S01]  /*bac0*/  STSM.16.M88.4 [R115+0x2a800], R28 ;  /* 0x02a8001c73007844 */ /* 0x0001e20000000200 */
[----:B------:R-:W-:Y:S01]  /*bad0*/  FADD.FTZ R104, R104, R103 ;  /* 0x0000006768687221 */ /* 0x000fe20000010000 */
[----:B------:R-:W-:-:S03]  /*bae0*/  FADD.FTZ R0, R3, R0 ;  /* 0x0000000003007221 */ /* 0x000fc60000010000 */
[----:B------:R-:W-:Y:S01]  /*baf0*/  FADD.FTZ R3, R105, R104 ;  /* 0x0000006869037221 */ /* 0x000fe20000010000 */
[----:B------:R-:W-:Y:S01]  /*bb00*/  FADD.FTZ R7, R7, R0 ;  /* 0x0000000007077221 */ /* 0x000fe20000010000 */
[----:B------:R-:W-:-:S03]  /*bb10*/  VIADD R0, R120, 0xfffffffe ;  /* 0xfffffffe78007836 */ /* 0x000fc60000000000 */
[----:B------:R0:W-:Y:S01]  /*bb20*/  STL [R1+0x14], R3 ;  /* 0x0000140301007387 */ /* 0x0001e20000100800 */
[----:B------:R-:W-:Y:S02]  /*bb30*/  IMAD.MOV.U32 R151, RZ, RZ, RZ ;  /* 0x000000ffff977224 */ /* 0x000fe400078e00ff */
[----:B------:R-:W-:Y:S02]  /*bb40*/  FADD.FTZ R4, R4, R7 ;  /* 0x0000000704047221 */ /* 0x000fe40000010000 */
        /* <DEDUP_REMOVED lines=31> */
[----:B------:R0:W-:Y:S04]  /*bd40*/  STSM.16.M88.4 [R43], R8 ;  /* 0x000000082b007844 */ /* 0x0001e80000000200 */
[----:B------:R0:W-:Y:S04]  /*bd50*/  STSM.16.M88.4 [R96+0xc000], R12 ;  /* 0x00c0000c60007844 */ /* 0x0001e80000000200 */
[----:B------:R0:W-:Y:S01]  /*bd60*/  STSM.16.M88.4 [R94+0xc000], R24 ;  /* 0x00c000185e007844 */ /* 0x0001e20000000200 */
[----:B------:R1:W-:Y:S06]  /*bd70*/  MEMBAR.ALL.CTA ;  /* 0x0000000000007992 */ /* 0x0003ec0000008000 */
[----:B-1----:R-:W1:Y:S01]  /*bd80*/  FENCE.VIEW.ASYNC.S ;  /* 0x00000000000073c6 */ /* 0x002e620000000000 */
[----:B--2---:R-:W-:Y:S01]  /*bd90*/  ISETP.GE.AND P2, PT, R0, R39, PT ;  /* 0x000000270000720c */ /* 0x004fe20003f46270 */
[----:B-1----:R-:W-:-:S12]  /*bda0*/  NOP ;  /* 0x0000000000007918 */ /* 0x002fd80000000000 */
[----:B0-----:R-:W-:Y:S05]  /*bdb0*/  @!P2 BRA `(.L_x_12638) ;  /* 0x0000003c0020a947 */ /* 0x001fea0003800000 */
[----:B------:R0:W-:Y:S01]  /*bdc0*/  STL [R1+0x4], R0 ;  /* 0x0000040001007387 */ /* 0x0001e20000100800 */
[----:B------:R-:W-:Y:S02]  /*bdd0*/  IMAD.MOV.U32 R3, RZ, RZ, R54 ;  /* 0x000000ffff037224 */ /* 0x000fe400078e0036 */
[----:B------:R-:W-:Y:S01]  /*bde0*/  IMAD.MOV.U32 R7, RZ, RZ, R5 ;  /* 0x000000ffff077224 */ /* 0x000fe200078e0005 */
[----:B------:R1:W5:Y:S01]  /*bdf0*/  LDL.LU R8, [R1+0x18] ;  /* 0x0000180001087983 */ /* 0x0003620000300800 */
[----:B------:R-:W-:Y:S02]  /*be00*/  CS2R R150, SRZ ;  /* 0x0000000000967805 */ /* 0x000fe4000001ff00 */
[----:B------:R-:W-:Y:S02]  /*be10*/  CS2R R148, SRZ ;  /* 0x0000000000947805 */ /* 0x000fe4000001ff00 */
[----:B------:R-:W-:Y:S02]  /*be20*/  CS2R R146, SRZ ;  /* 0x0000000000927805 */ /* 0x000fe4000001ff00 */
[----:B------:R-:W-:-:S02]  /*be30*/  CS2R R144, SRZ ;  /* 0x0000000000907805 */ /* 0x000fc4000001ff00 */
[----:B------:R-:W-:Y:S02]  /*be40*/  CS2R R142, SRZ ;  /* 0x00000000008e7805 */ /* 0x000fe4000001ff00 */
[----:B0-----:R-:W-:Y:S02]  /*be50*/  MOV R0, R152 ;  /* 0x0000009800007202 */ /* 0x001fe40000000f00 */
        /* <DEDUP_REMOVED lines=10> */
[----:B-1----:R-:W-:-:S07]  /*bf00*/  CS2R R120, SRZ ;  /* 0x0000000000787805 */ /* 0x002fce000001ff00 */
.L_x_12648:
        /* <DEDUP_REMOVED lines=12> */
.L_x_12640:
[----:B------:R-:W-:Y:S01]  /*bfd0*/  IMAD R5, R152, 0x8, R2 ;  /* 0x0000000898057824 */ /* 0x000fe200078e0202 */
[----:B0-----:R-:W-:-:S04]  /*bfe0*/  SHF.L.U32 R6, R6, 0x1f, RZ ;  /* 0x0000001f06067819 */ /* 0x001fc800000006ff */
[----:B------:R0:W1:Y:S01]  /*bff0*/  SYNCS.PHASECHK.TRANS64.TRYWAIT P3, [R5+URZ+0x30830], R6 ;  /* 0x03083006050075a7 */ /* 0x000062000806017f */
[----:B------:R-:W-:Y:S05]  /*c000*/  @!P0 BRA `(.L_x_12641) ;  /* 0x0000000000048947 */ /* 0x000fea0003800000 */
[----:B------:R-:W-:Y:S01]  /*c010*/  BPT.TRAP 0x1 ;  /* 0x000000040000795c */ /* 0x000fe20000300000 */
.L_x_12641:
[----:B------:R-:W-:Y:S04]  /*c020*/  BSSY B0, `(.L_x_12639) ;  /* 0x0000004000007945 */ /* 0x000fe80003800000 */
[----:B-1----:R-:W-:Y:S05]  /*c030*/  @P3 BRA `(.L_x_12642) ;  /* 0x0000000000083947 */ /* 0x002fea0003800000 */
[----:B------:R-:W1:Y:S02]  /*c040*/  SYNCS.PHASECHK.TRANS64.TRYWAIT P3, [R5+URZ+0x30830], R6 ;  /* 0x03083006050075a7 */ /* 0x000e64000806017f */
[----:B-1----:R-:W-:Y:S05]  /*c050*/  @!P3 BRA `(.L_x_12643) ;  /* 0x000000dc006cb947 */ /* 0x002fea0003800000 */
.L_x_12642:
[----:B------:R-:W-:Y:S05]  /*c060*/  BSYNC B0 ;  /* 0x0000000000007941 */ /* 0x000fea0003800000 */
.L_x_12639:
[----:B01----:R-:W2:Y:S04]  /*c070*/  LDL R6, [R1+0x78] ;  /* 0x0000780001067983 */ /* 0x003ea80000100800 */
[----:B------:R-:W3:Y:S01]  /*c080*/  LDL.64 R20, [R1+0x48] ;  /* 0x0000480001147983 */ /* 0x000ee20000100a00 */
[----:B------:R-:W-:Y:S01]  /*c090*/  IMAD.MOV.U32 R15, RZ, RZ, 0x40000040 ;  /* 0x40000040ff0f7424 */ /* 0x000fe200078e00ff */
[----:B------:R-:W-:Y:S05]  /*c0a0*/  WARPSYNC.ALL ;  /* 0x0000000000007948 */ /* 0x000fea0003800000 */
[----:B------:R-:W-:Y:S01]  /*c0b0*/  R2UR UR15, R15 ;  /* 0x000000000f0f72ca */ /* 0x000fe200000e0000 */
[----:B------:R-:W0:Y:S01]  /*c0c0*/  S2R R5, SR_TID.X ;  /* 0x0000000000057919 */ /* 0x000e220000002100 */
[----:B------:R-:W-:-:S04]  /*c0d0*/  MOV R13, 0x40000040 ;  /* 0x40000040000d7802 */ /* 0x000fc80000000f00 */
[----:B------:R-:W-:Y:S02]  /*c0e0*/  R2UR UR11, R13 ;  /* 0x000000000d0b72ca */ /* 0x000fe400000e0000 */
[----:B------:R-:W-:Y:S02]  /*c0f0*/  MOV R11, 0x40000040 ;  /* 0x40000040000b7802 */ /* 0x000fe40000000f00 */
[----:B0-----:R-:W-:-:S05]  /*c100*/  SHF.R.U32.HI R5, RZ, 0x7, R5 ;  /* 0x00000007ff057819 */ /* 0x001fca0000011605 */
[----:B------:R-:W-:-:S05]  /*c110*/  VIADD R5, R5, 0x8 ;  /* 0x0000000805057836 */ /* 0x000fca0000000000 */
[----:B------:R0:W-:Y:S01]  /*c120*/  BAR.SYNC.DEFER_BLOCKING R5, 0x100 ;  /* 0x000400050000751d */ /* 0x0001e20000010000 */
[----:B------:R-:W-:-:S05]  /*c130*/  R2UR UR7, R11 ;  /* 0x000000000b0772ca */ /* 0x000fca00000e0000 */
[----:B------:R-:W-:Y:S01]  /*c140*/  WARPGROUP.ARRIVE ;  /* 0x00000000000079c5 */ /* 0x000fe20000000000 */
[----:B--2---:R-:W-:-:S04]  /*c150*/  IMAD R10, R152, 0x600, R6 ;  /* 0x00000600980a7824 */ /* 0x004fc800078e0206 */
[----:B------:R-:W-:-:S05]  /*c160*/  VIADD R14, R10, 0x4 ;  /* 0x000000040a0e7836 */ /* 0x000fca0000000000 */
[----:B------:R-:W-:Y:S02]  /*c170*/  R2UR UR14, R14 ;  /* 0x000000000e0e72ca */ /* 0x000fe400000e0000 */
[----:B------:R-:W2:Y:S01]  /*c180*/  LDL.64 R14, [R1+0x60] ;  /* 0x00006000010e7983 */ /* 0x000ea20000100a00 */
[----:B------:R-:W-:-:S05]  /*c190*/  VIADD R12, R10, 0x2 ;  /* 0x000000020a0c7836 */ /* 0x000fca0000000000 */
[----:B------:R-:W-:Y:S02]  /*c1a0*/  R2UR UR10, R12 ;  /* 0x000000000c0a72ca */ /* 0x000fe400000e0000 */
[----:B------:R-:W4:Y:S01]  /*c1b0*/  LDL.64 R12, [R1+0x58] ;  /* 0x00005800010c7983 */ /* 0x000f220000100a00 */
[----:B---3--:R-:W-:Y:S02]  /*c1c0*/  R2UR UR4, R20 ;  /* 0x00000000140472ca */ /* 0x008fe400000e0000 */
[----:B------:R-:W-:Y:S02]  /*c1d0*/  R2UR UR5, R21 ;  /* 0x00000000150572ca */ /* 0x000fe400000e0000 */
[----:B------:R-:W-:Y:S01]  /*c1e0*/  R2UR UR6, R10 ;  /* 0x000000000a0672ca */ /* 0x000fe200000e0000 */
[----:B------:R-:W3:-:S12]  /*c1f0*/  LDL.64 R20, [R1+0x50] ;  /* 0x0000500001147983 */ /* 0x000ed80000100a00 */
[----:B------:R-:W-:Y:S03]  /*c200*/  HGMMA.64x192x16.F32 R24, gdesc[UR4], RZ, !UPT, gsb0 ;  /* 0x02e00000041879f0 */ /* 0x000fe6000c0008ff */
[----:B------:R-:W-:Y:S02]  /*c210*/  WARPGROUP.DEPBAR.LE gsb0, 0x0 ;  /* 0x00008000000079c5 */ /* 0x000fe40000010000 */
[----:B------:R-:W-:Y:S01]  /*c220*/  WARPGROUP.ARRIVE ;  /* 0x00000000000079c5 */ /* 0x000fe20000000000 */
[----:B--2---:R-:W-:Y:S02]  /*c230*/  R2UR UR8, R14 ;  /* 0x000000000e0872ca */ /* 0x004fe400000e0000 */
[----:B------:R-:W-:-:S13]  /*c240*/  R2UR UR9, R15 ;  /* 0x000000000f0972ca */ /* 0x000fda00000e0000 */
[----:B------:R-:W-:Y:S01]  /*c250*/  HGMMA.64x192x16.F32 R24, gdesc[UR8], R24, gsb0 ;  /* 0x02e00000081879f0 */ /* 0x000fe20008000818 */
[----:B----4-:R-:W-:Y:S02]  /*c260*/  R2UR UR12, R12 ;  /* 0x000000000c0c72ca */ /* 0x010fe400000e0000 */
[----:B------:R-:W-:Y:S01]  /*c270*/  R2UR UR13, R13 ;  /* 0x000000000d0d72ca */ /* 0x000fe200000e0000 */
[----:B------:R-:W-:Y:S01]  /*c280*/  VIADD R10, R10, 0x6 ;  /* 0x000000060a0a7836 */ /* 0x000fe20000000000 */
[----:B------:R-:W-:Y:S02]  /*c290*/  R2UR UR19, R11 ;  /* 0x000000000b1372ca */ /* 0x000fe400000e0000 */
[----:B---3--:R-:W-:Y:S02]  /*c2a0*/  R2UR UR16, R20 ;  /* 0x00000000141072ca */ /* 0x008fe400000e0000 */
[----:B------:R-:W-:Y:S02]  /*c2b0*/  R2UR UR18, R10 ;  /* 0x000000000a1272ca */ /* 0x000fe400000e0000 */
[----:B------:R-:W-:Y:S01]  /*c2c0*/  R2UR UR17, R21 ;  /* 0x00000000151172ca */ /* 0x000fe200000e0000 */
[----:B------:R-:W-:-:S02]  /*c2d0*/  WARPGROUP.DEPBAR.LE gsb0, 0x0 ;  /* 0x00008000000079c5 */ /* 0x000fc40000010000 */
[----:B------:R-:W-:-:S06]  /*c2e0*/  WARPGROUP.ARRIVE ;  /* 0x00000000000079c5 */ /* 0x000fcc0000000000 */
        /* <DEDUP_REMOVED lines=8> */
.L_x_12645:
[----:B------:R-:W-:Y:S01]  /*c370*/  SHF.L.U32 R5, R8, 0x1f, RZ ;  /* 0x0000001f08057819 */ /* 0x000fe200000006ff */
[----:B------:R-:W-:-:S04]  /*c380*/  IMAD R6, R0, 0x8, R2 ;  /* 0x0000000800067824 */ /* 0x000fc800078e0202 */
[----:B------:R0:W1:Y:S01]  /*c390*/  SYNCS.PHASECHK.TRANS64.TRYWAIT P2, [R6+URZ+0x30850], R5 ;  /* 0x03085005060075a7 */ /* 0x000062000804017f */
[----:B------:R-:W-:Y:S05]  /*c3a0*/  @!P0 BRA `(.L_x_12646) ;  /* 0x0000000000048947 */ /* 0x000fea0003800000 */
[----:B------:R-:W-:Y:S01]  /*c3b0*/  BPT.TRAP 0x1 ;  /* 0x000000040000795c */ /* 0x000fe20000300000 */
.L_x_12646:
[----:B-1----:R-:W-:Y:S05]  /*c3c0*/  @P2 BRA `(.L_x_12644) ;  /* 0x0000000000082947 */ /* 0x002fea0003800000 */
[----:B------:R-:W1:Y:S02]  /*c3d0*/  SYNCS.PHASECHK.TRANS64.TRYWAIT P2, [R6+URZ+0x30850], R5 ;  /* 0x03085005060075a7 */ /* 0x000e64000804017f */
[----:B-1----:R-:W-:Y:S05]  /*c3e0*/  @!P2 BRA `(.L_x_12647) ;  /* 0x000000d8009ca947 */ /* 0x002fea0003800000 */
.L_x_12644:
[----:B------:R-:W-:Y:S05]  /*c3f0*/  WARPSYNC.ALL ;  /* 0x0000000000007948 */ /* 0x000fea0003800000 */
[----:B------:R-:W-:Y:S01]  /*c400*/  ULDC UR4, c[0x0][0x9d8] ;  /* 0x0002760000047ab9 */ /* 0x000fe20000000800 */
[----:B------:R-:W-:Y:S01]  /*c410*/  ULDC UR5, c[0x0][0x988] ;  /* 0x0002620000057ab9 */ /* 0x000fe20000000800 */
        /* <DEDUP_REMOVED lines=21> */
[----:B01----:R0:W1:Y:S01]  /*c570*/  MUFU.TANH R5, R26 ;  /* 0x0000001a00057308 */ /* 0x0030620000002400 */
[----:B---3--:R-:W-:Y:S01]  /*c580*/  FMUL.FTZ R25, R33, UR4 ;  /* 0x0000000421197c20 */ /* 0x008fe20008410000 */
[----:B--2---:R-:W-:Y:S01]  /*c590*/  MOV R33, R8 ;  /* 0x0000000800217202 */ /* 0x004fe20000000f00 */
[----:B------:R-:W-:Y:S01]  /*c5a0*/  FMUL.FTZ R8, R40, UR4 ;  /* 0x0000000428087c20 */ /* 0x000fe20008410000 */
[----:B------:R-:W-:Y:S01]  /*c5b0*/  FMUL.FTZ R41, R80, UR4 ;  /* 0x0000000450297c20 */ /* 0x000fe20008410000 */
[----:B------:R-:W-:Y:S01]  /*c5c0*/  FMUL.FTZ R45, R81, UR4 ;  /* 0x00000004512d7c20 */ /* 0x000fe20008410000 */
[----:B------:R-:W-:Y:S01]  /*c5d0*/  FMUL.FTZ R40, R89, UR4 ;  /* 0x0000000459287c20 */ /* 0x000fe20008410000 */
[----:B------:R-:W-:Y:S01]  /*c5e0*/  FMUL.FTZ R57, R100, UR4 ;  /* 0x0000000464397c20 */ /* 0x000fe20008410000 */
[----:B------:R2:W3:Y:S01]  /*c5f0*/  MUFU.TANH R6, R24 ;  /* 0x0000001800067308 */ /* 0x0004e20000002400 */
[----:B0-----:R-:W-:Y:S01]  /*c600*/  FMUL.FTZ R26, R32, UR4 ;  /* 0x00000004201a7c20 */ /* 0x001fe20008410000 */
[----:B----4-:R-:W-:-:S02]  /*c610*/  IMAD.MOV.U32 R69, RZ, RZ, R14 ;  /* 0x000000ffff457224 */ /* 0x010fc400078e000e */
[----:B------:R-:W-:Y:S01]  /*c620*/  FMUL.FTZ R14, R72, UR4 ;  /* 0x00000004480e7c20 */ /* 0x000fe20008410000 */
[----:B------:R-:W-:Y:S02]  /*c630*/  IMAD.MOV.U32 R72, RZ, RZ, R33 ;  /* 0x000000ffff487224 */ /* 0x000fe400078e0021 */
[----:B------:R-:W-:Y:S01]  /*c640*/  FMUL.FTZ R33, R88, UR4 ;  /* 0x0000000458217c20 */ /* 0x000fe20008410000 */
[----:B------:R-:W-:Y:S01]  /*c650*/  FMUL.FTZ R60, R101, UR4 ;  /* 0x00000004653c7c20 */ /* 0x000fe20008410000 */
[----:B------:R-:W-:Y:S01]  /*c660*/  FMUL.FTZ R105, R105, UR4 ;  /* 0x0000000469697c20 */ /* 0x000fe20008410000 */
[----:B------:R0:W4:Y:S01]  /*c670*/  MUFU.TANH R9, R27 ;  /* 0x0000001b00097308 */ /* 0x0001220000002400 */
[----:B--2---:R-:W-:Y:S01]  /*c680*/  FMUL.FTZ R24, R37, UR4 ;  /* 0x0000000425187c20 */ /* 0x004fe20008410000 */
        /* <DEDUP_REMOVED lines=8> */
[----:B------:R-:W-:Y:S01]  /*c710*/  FMUL.FTZ R48, R68, UR4 ;  /* 0x0000000444307c20 */ /* 0x000fe20008410000 */
[----:B-1----:R-:W-:Y:S01]  /*c720*/  IMAD.MOV.U32 R68, RZ, RZ, R5 ;  /* 0x000000ffff447224 */ /* 0x002fe200078e0005 */
[----:B---3--:R-:W-:Y:S01]  /*c730*/  FMNMX.FTZ R5, R6, R7, !PT ;  /* 0x0000000706057209 */ /* 0x008fe20007810000 */
[----:B------:R-:W-:Y:S01]  /*c740*/  FMUL.FTZ R51, R51, UR4 ;  /* 0x0000000433337c20 */ /* 0x000fe20008410000 */
[----:B------:R-:W-:Y:S01]  /*c750*/  FMUL.FTZ R88, R54, UR4 ;  /* 0x0000000436587c20 */ /* 0x000fe20008410000 */
[----:B------:R-:W-:Y:S01]  /*c760*/  FMUL.FTZ R50, R50, UR4 ;  /* 0x0000000432327c20 */ /* 0x000fe20008410000 */
[----:B------:R-:W0:Y:S01]  /*c770*/  MUFU.TANH R26, R26 ;  /* 0x0000001a001a7308 */ /* 0x000e220000002400 */
[----:B----4-:R-:W-:-:S02]  /*c780*/  IMAD.MOV.U32 R32, RZ, RZ, R9 ;  /* 0x000000ffff207224 */ /* 0x010fc400078e0009 */
[----:B------:R-:W-:Y:S01]  /*c790*/  FMUL.FTZ R9, R36, UR4 ;  /* 0x0000000424097c20 */ /* 0x000fe20008410000 */
[----:B------:R-:W-:Y:S01]  /*c7a0*/  FMNMX.FTZ R5, R69, R5, !PT ;  /* 0x0000000545057209 */ /* 0x000fe20007810000 */
[----:B------:R-:W-:Y:S01]  /*c7b0*/  FMUL.FTZ R36, R93, UR4 ;  /* 0x000000045d247c20 */ /* 0x000fe20008410000 */
[----:B------:R-:W-:Y:S01]  /*c7c0*/  FMUL.FTZ R93, R39, UR4 ;  /* 0x00000004275d7c20 */ /* 0x000fe20008410000 */
[----:B------:R-:W-:Y:S01]  /*c7d0*/  IMAD.MOV.U32 R39, RZ, RZ, R69 ;  /* 0x000000ffff277224 */ /* 0x000fe200078e0045 */
[----:B------:R-:W-:Y:S01]  /*c7e0*/  FMNMX.FTZ R5, R72, R5, !PT ;  /* 0x0000000548057209 */ /* 0x000fe20007810000 */
[----:B------:R-:W1:Y:S01]  /*c7f0*/  MUFU.TANH R25, R25 ;  /* 0x0000001900197308 */ /* 0x000e620000002400 */
[----:B------:R-:W-:Y:S01]  /*c800*/  FMUL.FTZ R89, R55, UR4 ;  /* 0x0000000437597c20 */ /* 0x000fe20008410000 */
[----:B------:R-:W-:Y:S01]  /*c810*/  FMUL.FTZ R62, R62, UR4 ;  /* 0x000000043e3e7c20 */ /* 0x000fe20008410000 */
[----:B--2---:R-:W-:Y:S01]  /*c820*/  FMNMX.FTZ R5, R157, R5, !PT ;  /* 0x000000059d057209 */ /* 0x004fe20007810000 */
[----:B------:R-:W-:Y:S01]  /*c830*/  FMUL.FTZ R47, R47, UR4 ;  /* 0x000000042f2f7c20 */ /* 0x000fe20008410000 */
[----:B------:R-:W-:-:S03]  /*c840*/  FMUL.FTZ R90, R90, UR4 ;  /* 0x000000045a5a7c20 */ /* 0x000fc60008410000 */
[----:B------:R-:W2:Y:S01]  /*c850*/  MUFU.TANH R9, R9 ;  /* 0x0000000900097308 */ /* 0x000ea20000002400 */
[----:B0-----:R-:W-:-:S07]  /*c860*/  FMNMX.FTZ R5, R26, R5, !PT ;  /* 0x000000051a057209 */ /* 0x001fce0007810000 */
[----:B------:R-:W0:Y:S01]  /*c870*/  MUFU.TANH R24, R24 ;  /* 0x0000001800187308 */ /* 0x000e220000002400 */
[----:B-1----:R-:W-:-:S07]  /*c880*/  FMNMX.FTZ R5, R25, R5, !PT ;  /* 0x0000000519057209 */ /* 0x002fce0007810000 */
[----:B------:R-:W1:Y:S01]  /*c890*/  MUFU.TANH R8, R8 ;  /* 0x0000000800087308 */ /* 0x000e620000002400 */
[----:B--2---:R-:W-:-:S07]  /*c8a0*/  FMNMX.FTZ R5, R9, R5, !PT ;  /* 0x0000000509057209 */ /* 0x004fce0007810000 */
[----:B------:R2:W-:Y:S01]  /*c8b0*/  MUFU.TANH R28, R34 ;  /* 0x00000022001c7308 */ /* 0x0005e20000002400 */
[----:B0-----:R-:W-:-:S07]  /*c8c0*/  FMNMX.FTZ R5, R24, R5, !PT ;  /* 0x0000000518057209 */ /* 0x001fce0007810000 */
[----:B------:R-:W0:Y:S01]  /*c8d0*/  MUFU.TANH R21, R21 ;  /* 0x0000001500157308 */ /* 0x000e220000002400 */
[----:B--2---:R-:W-:Y:S01]  /*c8e0*/  FMUL.FTZ R34, R44, UR4 ;  /* 0x000000042c227c20 */ /* 0x004fe20008410000 */
[----:B-1----:R-:W-:Y:S01]  /*c8f0*/  FMNMX.FTZ R5, R8, R5, !PT ;  /* 0x0000000508057209 */ /* 0x002fe20007810000 */
[----:B------:R-:W-:Y:S01]  /*c900*/  FMUL.FTZ R44, R85, UR4 ;  /* 0x00000004552c7c20 */ /* 0x000fe20008410000 */
[----:B------:R-:W-:-:S04]  /*c910*/  FMUL.FTZ R85, R63, UR4 ;  /* 0x000000043f557c20 */ /* 0x000fc80008410000 */
        /* <DEDUP_REMOVED lines=9> */
[----:B------:R0:W3:Y:S01]  /*c9b0*/  MUFU.TANH R155, R35 ;  /* 0x00000023009b7308 */ /* 0x0000e20000002400 */
[----:B-1----:R-:W-:-:S07]  /*c9c0*/  FMNMX.FTZ R5, R11, R5, !PT ;  /* 0x000000050b057209 */ /* 0x002fce0007810000 */
[----:B------:R-:W1:Y:S01]  /*c9d0*/  MUFU.TANH R10, R10 ;  /* 0x0000000a000a7308 */ /* 0x000e620000002400 */
[----:B0-----:R-:W-:Y:S01]  /*c9e0*/  FMUL.FTZ R35, R56, UR4 ;  /* 0x0000000438237c20 */ /* 0x001fe20008410000 */
[----:B--2---:R-:W-:Y:S01]  /*c9f0*/  FMNMX.FTZ R5, R37, R5, !PT ;  /* 0x0000000525057209 */ /* 0x004fe20007810000 */
[----:B------:R-:W-:-:S05]  /*ca00*/  FMUL.FTZ R56, R97, UR4 ;  /* 0x0000000461387c20 */ /* 0x000fca0008410000 */
[----:B------:R-:W0:Y:S01]  /*ca10*/  MUFU.TANH R35, R35 ;  /* 0x0000002300237308 */ /* 0x000e220000002400 */
[----:B---3--:R-:W-:Y:S02]  /*ca20*/  IMAD.MOV.U32 R81, RZ, RZ, R155 ;  /* 0x000000ffff517224 */ /* 0x008fe400078e009b */
[----:B------:R-:W-:-:S05]  /*ca30*/  FMUL.FTZ R155, R112, UR4 ;  /* 0x00000004709b7c20 */ /* 0x000fca0008410000 */
[----:B------:R-:W2:Y:S01]  /*ca40*/  MUFU.TANH R53, R53 ;  /* 0x0000003500357308 */ /* 0x000ea20000002400 */
[----:B-1----:R-:W-:-:S07]  /*ca50*/  FMNMX.FTZ R5, R10, R5, !PT ;  /* 0x000000050a057209 */ /* 0x002fce0007810000 */
[----:B------:R-:W1:Y:S01]  /*ca60*/  MUFU.TANH R49, R49 ;  /* 0x0000003100317308 */ /* 0x000e620000002400 */
[----:B0-----:R-:W-:-:S07]  /*ca70*/  FMNMX.FTZ R5, R35, R5, !PT ;  /* 0x0000000523057209 */ /* 0x001fce0007810000 */
[----:B------:R0:W-:Y:S01]  /*ca80*/  MUFU.TANH R29, R30 ;  /* 0x0000001e001d7308 */ /* 0x0001e20000002400 */
[----:B--2---:R-:W-:-:S07]  /*ca90*/  FMNMX.FTZ R5, R53, R5, !PT ;  /* 0x0000000535057209 */ /* 0x004fce0007810000 */
[----:B------:R2:W3:Y:S01]  /*caa0*/  MUFU.TANH R15, R38 ;  /* 0x00000026000f7308 */ /* 0x0004e20000002400 */
[----:B0-----:R-:W-:Y:S01]  /*cab0*/  FMUL.FTZ R30, R64, UR4 ;  /* 0x00000004401e7c20 */ /* 0x001fe20008410000 */
[----:B-1----:R-:W-:Y:S01]  /*cac0*/  FMNMX.FTZ R5, R49, R5, !PT ;  /* 0x0000000531057209 */ /* 0x002fe20007810000 */
[----:B------:R-:W-:Y:S01]  /*cad0*/  FMUL.FTZ R64, R116, UR4 ;  /* 0x0000000474407c20 */ /* 0x000fe20008410000 */
[----:B------:R-:W-:-:S04]  /*cae0*/  IMAD.MOV.U32 R116, RZ, RZ, R81 ;  /* 0x000000ffff747224 */ /* 0x000fc800078e0051 */
[----:B------:R-:W0:Y:S01]  /*caf0*/  MUFU.TANH R52, R52 ;  /* 0x0000003400347308 */ /* 0x000e220000002400 */
[----:B--2---:R-:W-:Y:S01]  /*cb00*/  FMUL.FTZ R38, R96, UR4 ;  /* 0x0000000460267c20 */ /* 0x004fe20008410000 */
[----:B------:R-:W-:-:S06]  /*cb10*/  FMUL.FTZ R96, R104, UR4 ;  /* 0x0000000468607c20 */ /* 0x000fcc0008410000 */
[----:B------:R-:W1:Y:S01]  /*cb20*/  MUFU.TANH R30, R30 ;  /* 0x0000001e001e7308 */ /* 0x000e620000002400 */
[----:B---3--:R-:W-:Y:S02]  /*cb30*/  IMAD.MOV.U32 R65, RZ, RZ, R15 ;  /* 0x000000ffff417224 */ /* 0x008fe400078e000f */
[----:B------:R-:W-:Y:S01]  /*cb40*/  FMUL.FTZ R15, R73, UR4 ;  /* 0x00000004490f7c20 */ /* 0x000fe20008410000 */
[----:B------:R-:W-:Y:S01]  /*cb50*/  MOV R73, R28 ;  /* 0x0000001c00497202 */ /* 0x000fe20000000f00 */
[----:B------:R-:W-:Y:S01]  /*cb60*/  FMUL.FTZ R28, R76, UR4 ;  /* 0x000000044c1c7c20 */ /* 0x000fe20008410000 */
[----:B------:R-:W-:Y:S02]  /*cb70*/  IMAD.MOV.U32 R76, RZ, RZ, R29 ;  /* 0x000000ffff4c7224 */ /* 0x000fe400078e001d */
[----:B------:R-:W-:Y:S01]  /*cb80*/  FMUL.FTZ R29, R77, UR4 ;  /* 0x000000044d1d7c20 */ /* 0x000fe20008410000 */
[----:B------:R-:W-:Y:S01]  /*cb90*/  IMAD.MOV.U32 R77, RZ, RZ, R32 ;  /* 0x000000ffff4d7224 */ /* 0x000fe200078e0020 */
[----:B------:R-:W2:Y:S01]  /*cba0*/  MUFU.TANH R12, R12 ;  /* 0x0000000c000c7308 */ /* 0x000ea20000002400 */
[----:B0-----:R-:W-:Y:S01]  /*cbb0*/  FMNMX.FTZ R5, R52, R5, !PT ;  /* 0x0000000534057209 */ /* 0x001fe20007810000 */
[----:B------:R-:W-:Y:S01]  /*cbc0*/  FMUL.FTZ R32, R92, UR4 ;  /* 0x000000045c207c20 */ /* 0x000fe20008410000 */
[----:B------:R-:W-:Y:S01]  /*cbd0*/  IMAD.MOV.U32 R97, RZ, RZ, R76 ;  /* 0x000000ffff617224 */ /* 0x000fe200078e004c */
[----:B------:R-:W-:Y:S01]  /*cbe0*/  MOV R101, R77 ;  /* 0x0000004d00657202 */ /* 0x000fe20000000f00 */
[----:B------:R-:W-:-:S02]  /*cbf0*/  IMAD.MOV.U32 R76, RZ, RZ, R65 ;  /* 0x000000ffff4c7224 */ /* 0x000fc400078e0041 */
[----:B------:R-:W-:Y:S01]  /*cc00*/  FMUL.FTZ R65, R117, UR4 ;  /* 0x0000000475417c20 */ /* 0x000fe20008410000 */
[----:B------:R-:W-:Y:S01]  /*cc10*/  FMUL.FTZ R77, R42, UR4 ;  /* 0x000000042a4d7c20 */ /* 0x000fe20008410000 */
[----:B------:R-:W0:Y:S01]  /*cc20*/  MUFU.TANH R48, R48 ;  /* 0x0000003000307308 */ /* 0x000e220000002400 */
[----:B-1----:R-:W-:Y:S01]  /*cc30*/  FMNMX.FTZ R5, R30, R5, !PT ;  /* 0x000000051e057209 */ /* 0x002fe20007810000 */
[----:B------:R-:W-:Y:S01]  /*cc40*/  IMAD.MOV.U32 R42, RZ, RZ, R6 ;  /* 0x000000ffff2a7224 */ /* 0x000fe200078e0006 */
[----:B------:R-:W-:Y:S01]  /*cc50*/  MOV R117, R72 ;  /* 0x0000004800757202 */ /* 0x000fe20000000f00 */
[----:B------:R-:W-:Y:S01]  /*cc60*/  FMUL.FTZ R72, R58, UR4 ;  /* 0x000000043a487c20 */ /* 0x000fe20008410000 */
[----:B------:R-:W-:Y:S02]  /*cc70*/  IMAD.MOV.U32 R81, RZ, RZ, R73 ;  /* 0x000000ffff517224 */ /* 0x000fe400078e0049 */
[----:B------:R-:W-:Y:S01]  /*cc80*/  FMUL.FTZ R73, R46, UR4 ;  /* 0x000000042e497c20 */ /* 0x000fe20008410000 */
[----:B------:R-:W-:Y:S01]  /*cc90*/  FMUL.FTZ R92, R43, UR4 ;  /* 0x000000042b5c7c20 */ /* 0x000fe20008410000 */
[----:B------:R-:W1:Y:S01]  /*cca0*/  MUFU.TANH R13, R13 ;  /* 0x0000000d000d7308 */ /* 0x000e620000002400 */
[----:B--2---:R-:W-:-:S07]  /*ccb0*/  FMNMX.FTZ R5, R12, R5, !PT ;  /* 0x000000050c057209 */ /* 0x004fce0007810000 */
[----:B------:R-:W2:Y:S01]  /*ccc0*/  MUFU.TANH R31, R31 ;  /* 0x0000001f001f7308 */ /* 0x000ea20000002400 */
[----:B0-----:R-:W-:-:S07]  /*ccd0*/  FMNMX.FTZ R5, R48, R5, !PT ;  /* 0x0000000530057209 */ /* 0x001fce0007810000 */
[----:B------:R-:W0:Y:S01]  /*cce0*/  MUFU.TANH R14, R14 ;  /* 0x0000000e000e7308 */ /* 0x000e220000002400 */
[----:B-1----:R-:W-:-:S07]  /*ccf0*/  FMNMX.FTZ R5, R13, R5, !PT ;  /* 0x000000050d057209 */ /* 0x002fce0007810000 */
[----:B------:R-:W1:Y:S01]  /*cd00*/  MUFU.TANH R15, R15 ;  /* 0x0000000f000f7308 */ /* 0x000e620000002400 */
[----:B--2---:R-:W-:Y:S01]  /*cd10*/  MOV R80, R31 ;  /* 0x0000001f00507202 */ /* 0x004fe20000000f00 */
[----:B------:R-:W-:-:S04]  /*cd20*/  FMUL.FTZ R31, R84, UR4 ;  /* 0x00000004541f7c20 */ /* 0x000fc80008410000 */
[----:B------:R-:W-:Y:S02]  /*cd30*/  IMAD.MOV.U32 R104, RZ, RZ, R80 ;  /* 0x000000ffff687224 */ /* 0x000fe400078e0050 */
[----:B------:R-:W-:Y:S01]  /*cd40*/  FMUL.FTZ R80, R66, UR4 ;  /* 0x0000000442507c20 */ /* 0x000fe20008410000 */
        /* <DEDUP_REMOVED lines=44> */
[----:B------:R-:W-:Y:S01]  /*d010*/  MUFU.TANH R100, R59 ;  /* 0x0000003b00647308 */ /* 0x000fe20000002400 */
[----:B-1----:R-:W-:-:S07]  /*d020*/  FMNMX.FTZ R5, R64, R5, !PT ;  /* 0x0000000540057209 */ /* 0x002fce0007810000 */
[----:B------:R-:W0:Y:S01]  /*d030*/  MUFU.TANH R69, R51 ;  /* 0x0000003300457308 */ /* 0x000e220000002400 */
[----:B--2---:R-:W-:-:S05]  /*d040*/  FMNMX.FTZ R5, R65, R5, !PT ;  /* 0x0000000541057209 */ /* 0x004fca0007810000 */
[----:B------:R-:W1:Y:S02]  /*d050*/  SHFL.BFLY PT, R6, R5, 0x2, 0x1f ;  /* 0x0c401f0005067f89 */ /* 0x000e6400000e0000 */
[----:B------:R-:W-:Y:S08]  /*d060*/  MUFU.TANH R112, R50 ;  /* 0x0000003200707308 */ /* 0x000ff00000002400 */
[----:B------:R-:W-:Y:S08]  /*d070*/  MUFU.TANH R93, R93 ;  /* 0x0000005d005d7308 */ /* 0x000ff00000002400 */
[----:B------:R-:W-:Y:S01]  /*d080*/  MUFU.TANH R77, R77 ;  /* 0x0000004d004d7308 */ /* 0x000fe20000002400 */
[----:B-1----:R-:W-:-:S07]  /*d090*/  FMNMX.FTZ R5, R5, R6, !PT ;  /* 0x0000000605057209 */ /* 0x002fce0007810000 */
[----:B------:R1:W-:Y:S01]  /*d0a0*/  MUFU.TANH R84, R62 ;  /* 0x0000003e00547308 */ /* 0x0003e20000002400 */
[----:B------:R-:W2:Y:S07]  /*d0b0*/  SHFL.BFLY PT, R6, R5, 0x1, 0x1f ;  /* 0x0c201f0005067f89 */ /* 0x000eae00000e0000 */
[----:B------:R-:W3:Y:S01]  /*d0c0*/  MUFU.TANH R113, R47 ;  /* 0x0000002f00717308 */ /* 0x000ee20000002400 */
[----:B-1----:R-:W-:Y:S01]  /*d0d0*/  MOV R62, R116 ;  /* 0x00000074003e7202 */ /* 0x002fe20000000f00 */
[----:B------:R-:W-:Y:S01]  /*d0e0*/  FMUL.FTZ R116, R70, UR4 ;  /* 0x0000000446747c20 */ /* 0x000fe20008410000 */
[----:B------:R-:W-:Y:S01]  /*d0f0*/  FMUL.FTZ R70, R82, UR4 ;  /* 0x0000000452467c20 */ /* 0x000fe20008410000 */
[----:B0-----:R-:W-:Y:S01]  /*d100*/  MOV R82, R69 ;  /* 0x0000004500527202 */ /* 0x001fe20000000f00 */
[----:B------:R-:W-:-:S03]  /*d110*/  FMUL.FTZ R69, R83, UR4 ;  /* 0x0000000453457c20 */ /* 0x000fc60008410000 */
[----:B------:R-:W-:Y:S08]  /*d120*/  MUFU.TANH R92, R92 ;  /* 0x0000005c005c7308 */ /* 0x000ff00000002400 */
[----:B------:R-:W-:Y:S01]  /*d130*/  MUFU.TANH R73, R73 ;  /* 0x0000004900497308 */ /* 0x000fe20000002400 */
[----:B---3--:R-:W-:Y:S01]  /*d140*/  IMAD.MOV.U32 R66, RZ, RZ, R113 ;  /* 0x000000ffff427224 */ /* 0x008fe200078e0071 */
[----:B--2---:R-:W-:Y:S01]  /*d150*/  FMNMX.FTZ R5, R5, R6, !PT ;  /* 0x0000000605057209 */ /* 0x004fe20007810000 */
[----:B------:R-:W-:-:S04]  /*d160*/  IMAD.U32 R6, RZ, RZ, UR5 ;  /* 0x00000005ff067e24 */ /* 0x000fc8000f8e00ff */
[C---:B------:R-:W-:Y:S01]  /*d170*/  FADD.FTZ R7, -R5.reuse, R7 ;  /* 0x0000000705077221 */ /* 0x040fe20000010100 */
[-C--:B------:R-:W-:Y:S01]  /*d180*/  FMUL.FTZ R63, R5, R6.reuse ;  /* 0x00000006053f7220 */ /* 0x080fe20000410000 */
[----:B------:R-:W-:Y:S02]  /*d190*/  MUFU.TANH R88, R88 ;  /* 0x0000005800587308 */ /* 0x000fe40000002400 */
        /* <DEDUP_REMOVED lines=11> */
[----:B------:R-:W-:Y:S01]  /*d250*/  FFMA.FTZ R38, R56, R6, -R63 ;  /* 0x0000000638267223 */ /* 0x000fe2000001083f */
[----:B------:R-:W-:-:S02]  /*d260*/  IMAD.MOV.U32 R56, RZ, RZ, R100 ;  /* 0x000000ffff387224 */ /* 0x000fc400078e0064 */
[----:B------:R-:W-:Y:S01]  /*d270*/  FMUL.FTZ R100, R71, UR4 ;  /* 0x0000000447647c20 */ /* 0x000fe20008410000 */
[----:B------:R-:W0:Y:S01]  /*d280*/  MUFU.EX2 R12, R58 ;  /* 0x0000003a000c7308 */ /* 0x000e220000000800 */
[----:B------:R-:W-:Y:S02]  /*d290*/  IMAD.MOV.U32 R71, RZ, RZ, R81 ;  /* 0x000000ffff477224 */ /* 0x000fe400078e0051 */
[-CC-:B------:R-:W-:Y:S01]  /*d2a0*/  FFMA.FTZ R39, R36, R6.reuse, -R63.reuse ;  /* 0x0000000624277223 */ /* 0x180fe2000001083f */
[-CC-:B------:R-:W-:Y:S01]  /*d2b0*/  FFMA.FTZ R36, R60, R6.reuse, -R63.reuse ;  /* 0x000000063c247223 */ /* 0x180fe2000001083f */
[----:B------:R-:W-:Y:S01]  /*d2c0*/  FMUL.FTZ R60, R98, UR4 ;  /* 0x00000004623c7c20 */ /* 0x000fe20008410000 */
[-CC-:B------:R-:W-:Y:S01]  /*d2d0*/  FFMA.FTZ R117, R61, R6.reuse, -R63.reuse ;  /* 0x000000063d757223 */ /* 0x180fe2000001083f */
[----:B------:R-:W2:Y:S01]  /*d2e0*/  LDL R98, [R1+0x70] ;  /* 0x0000700001627983 */ /* 0x000ea20000100800 */
[----:B------:R-:W-:Y:S01]  /*d2f0*/  FFMA.FTZ R47, R15, R6, -R63 ;  /* 0x000000060f2f7223 */ /* 0x000fe2000001083f */
[----:B------:R-:W1:Y:S01]  /*d300*/  MUFU.EX2 R59, R59 ;  /* 0x0000003b003b7308 */ /* 0x000e620000000800 */
[----:B------:R-:W-:Y:S01]  /*d310*/  FMUL.FTZ R61, R86, UR4 ;  /* 0x00000004563d7c20 */ /* 0x000fe20008410000 */
[----:B------:R-:W-:-:S02]  /*d320*/  IMAD.MOV.U32 R15, RZ, RZ, R112 ;  /* 0x000000ffff0f7224 */ /* 0x000fc400078e0070 */
[-CC-:B------:R-:W-:Y:S01]  /*d330*/  FFMA.FTZ R43, R28, R6.reuse, -R63.reuse ;  /* 0x000000061c2b7223 */ /* 0x180fe2000001083f */
[----:B------:R-:W-:Y:S02]  /*d340*/  IMAD.MOV.U32 R86, RZ, RZ, R66 ;  /* 0x000000ffff567224 */ /* 0x000fe400078e0042 */
[-C--:B------:R-:W-:Y:S01]  /*d350*/  FFMA.FTZ R28, R31, R6.reuse, -R63 ;  /* 0x000000061f1c7223 */ /* 0x080fe2000001083f */
[----:B------:R-:W-:Y:S02]  /*d360*/  IMAD.MOV.U32 R83, RZ, RZ, R15 ;  /* 0x000000ffff537224 */ /* 0x000fe400078e000f */
[----:B------:R-:W-:Y:S01]  /*d370*/  FFMA.FTZ R31, R57, R6, -R63 ;  /* 0x00000006391f7223 */ /* 0x000fe2000001083f */
[----:B------:R-:W3:Y:S01]  /*d380*/  MUFU.EX2 R14, R54 ;  /* 0x00000036000e7308 */ /* 0x000ee20000000800 */
[----:B0-----:R-:W-:Y:S01]  /*d390*/  FFMA.FTZ R4, R7, R4, R12 ;  /* 0x0000000407047223 */ /* 0x001fe2000001000c */
[----:B------:R-:W-:Y:S01]  /*d3a0*/  MOV R57, R84 ;  /* 0x0000005400397202 */ /* 0x000fe20000000f00 */
[----:B------:R-:W-:Y:S01]  /*d3b0*/  FMUL.FTZ R81, R74, UR4 ;  /* 0x000000044a517c20 */ /* 0x000fe20008410000 */
[----:B------:R-:W-:Y:S01]  /*d3c0*/  FMUL.FTZ R84, R67, UR4 ;  /* 0x0000000443547c20 */ /* 0x000fe20008410000 */
[----:B------:R-:W-:Y:S01]  /*d3d0*/  FMUL.FTZ R74, R78, UR4 ;  /* 0x000000044e4a7c20 */ /* 0x000fe20008410000 */
[----:B------:R-:W-:Y:S01]  /*d3e0*/  FMUL.FTZ R78, R79, UR4 ;  /* 0x000000044f4e7c20 */ /* 0x000fe20008410000 */
[----:B------:R-:W-:Y:S01]  /*d3f0*/  IMAD.MOV.U32 R79, RZ, RZ, R56 ;  /* 0x000000ffff4f7224 */ /* 0x000fe200078e0038 */
[----:B------:R0:W4:Y:S01]  /*d400*/  MUFU.EX2 R13, R55 ;  /* 0x00000037000d7308 */ /* 0x0001220000000800 */
[----:B-1----:R-:W-:Y:S01]  /*d410*/  FADD.FTZ R4, R59, R4 ;  /* 0x000000043b047221 */ /* 0x002fe20000010000 */
[----:B------:R-:W-:Y:S01]  /*d420*/  FMUL.FTZ R56, R91, UR4 ;  /* 0x000000045b387c20 */ /* 0x000fe20008410000 */
[----:B------:R-:W-:Y:S01]  /*d430*/  FMUL.FTZ R66, R94, UR4 ;  /* 0x000000045e427c20 */ /* 0x000fe20008410000 */
[----:B------:R-:W-:Y:S01]  /*d440*/  FMUL.FTZ R67, R95, UR4 ;  /* 0x000000045f437c20 */ /* 0x000fe20008410000 */
[----:B------:R-:W-:Y:S01]  /*d450*/  IMAD.MOV.U32 R94, RZ, RZ, R68 ;  /* 0x000000ffff5e7224 */ /* 0x000fe200078e0044 */
[----:B------:R-:W-:Y:S01]  /*d460*/  F2FP.F16.F32.PACK_AB R12, R59, R12 ;  /* 0x0000000c3b0c723e */ /* 0x000fe200000000ff */
[----:B------:R-:W-:Y:S01]  /*d470*/  FMUL.FTZ R59, R102, UR4 ;  /* 0x00000004663b7c20 */ /* 0x000fe20008410000 */
[----:B------:R-:W1:Y:S01]  /*d480*/  MUFU.TANH R89, R89 ;  /* 0x0000005900597308 */ /* 0x000e620000002400 */
[----:B---3--:R-:W-:Y:S01]  /*d490*/  FADD.FTZ R4, R14, R4 ;  /* 0x000000040e047221 */ /* 0x008fe20000010000 */
[----:B0-----:R-:W-:Y:S01]  /*d4a0*/  FMUL.FTZ R55, R75, UR4 ;  /* 0x000000044b377c20 */ /* 0x001fe20008410000 */
[----:B------:R-:W-:-:S02]  /*d4b0*/  IMAD.MOV.U32 R75, RZ, RZ, R57 ;  /* 0x000000ffff4b7224 */ /* 0x000fc400078e0039 */
[----:B------:R-:W-:Y:S01]  /*d4c0*/  FMUL.FTZ R57, R87, UR4 ;  /* 0x0000000457397c20 */ /* 0x000fe20008410000 */
[-CC-:B------:R-:W-:Y:S01]  /*d4d0*/  FFMA.FTZ R26, R26, R6.reuse, -R63.reuse ;  /* 0x000000061a1a7223 */ /* 0x180fe2000001083f */
[-CC-:B------:R-:W-:Y:S01]  /*d4e0*/  FFMA.FTZ R25, R25, R6.reuse, -R63.reuse ;  /* 0x0000000619197223 */ /* 0x180fe2000001083f */
[--C-:B------:R-:W-:Y:S01]  /*d4f0*/  FFMA.FTZ R9, R9, R6, -R63.reuse ;  /* 0x0000000609097223 */ /* 0x100fe2000001083f */
[----:B------:R-:W0:Y:S01]  /*d500*/  MUFU.TANH R72, R72 ;  /* 0x0000004800487308 */ /* 0x000e220000002400 */
[----:B----4-:R-:W-:Y:S01]  /*d510*/  FADD.FTZ R157, R13, R4 ;  /* 0x000000040d9d7221 */ /* 0x010fe20000010000 */
[----:B------:R-:W-:Y:S01]  /*d520*/  FMNMX.FTZ R4, R68, R3, !PT ;  /* 0x0000000344047209 */ /* 0x000fe20007810000 */
[----:B------:R-:W-:Y:S01]  /*d530*/  FMUL.FTZ R68, R99, UR4 ;  /* 0x0000000463447c20 */ /* 0x000fe20008410000 */
[----:B------:R-:W-:Y:S01]  /*d540*/  F2FP.F16.F32.PACK_AB R14, R13, R14 ;  /* 0x0000000e0d0e723e */ /* 0x000fe200000000ff */
[--C-:B------:R-:W-:Y:S01]  /*d550*/  FFMA.FTZ R24, R24, R6, -R63.reuse ;  /* 0x0000000618187223 */ /* 0x100fe2000001083f */
[----:B------:R-:W-:Y:S01]  /*d560*/  FMNMX.FTZ R4, R101, R4, !PT ;  /* 0x0000000465047209 */ /* 0x000fe20007810000 */
[-CC-:B------:R-:W-:Y:S01]  /*d570*/  FFMA.FTZ R8, R8, R6.reuse, -R63.reuse ;  /* 0x0000000608087223 */ /* 0x180fe2000001083f */
[----:B------:R-:W3:Y:S01]  /*d580*/  MUFU.TANH R85, R85 ;  /* 0x0000005500557308 */ /* 0x000ee20000002400 */
[--C-:B------:R-:W-:Y:S01]  /*d590*/  FFMA.FTZ R21, R21, R6, -R63.reuse ;  /* 0x0000000615157223 */ /* 0x100fe2000001083f */
[----:B------:R-:W-:Y:S01]  /*d5a0*/  FMNMX.FTZ R4, R97, R4, !PT ;  /* 0x0000000461047209 */ /* 0x000fe20007810000 */
[-CC-:B------:R-:W-:Y:S01]  /*d5b0*/  FFMA.FTZ R34, R34, R6.reuse, -R63.reuse ;  /* 0x0000000622227223 */ /* 0x180fe2000001083f */
[-CC-:B------:R-:W-:Y:S01]  /*d5c0*/  FFMA.FTZ R20, R20, R6.reuse, -R63.reuse ;  /* 0x0000000614147223 */ /* 0x180fe2000001083f */
[--C-:B------:R-:W-:Y:S01]  /*d5d0*/  FFMA.FTZ R27, R27, R6, -R63.reuse ;  /* 0x000000061b1b7223 */ /* 0x100fe2000001083f */
[----:B------:R-:W-:Y:S01]  /*d5e0*/  FMNMX.FTZ R4, R104, R4, !PT ;  /* 0x0000000468047209 */ /* 0x000fe20007810000 */
[-CC-:B------:R-:W-:Y:S01]  /*d5f0*/  FFMA.FTZ R11, R11, R6.reuse, -R63.reuse ;  /* 0x000000060b0b7223 */ /* 0x180fe2000001083f */
[----:B------:R-:W4:Y:S01]  /*d600*/  MUFU.TANH R80, R80 ;  /* 0x0000005000507308 */ /* 0x000f220000002400 */
        /* <DEDUP_REMOVED lines=32> */
[----:B------:R-:W-:Y:S01]  /*d810*/  FFMA.FTZ R112, R65, R6, -R63 ;  /* 0x0000000641707223 */ /* 0x000fe2000001083f */
[----:B------:R-:W-:Y:S01]  /*d820*/  FMNMX.FTZ R13, R83, R4, !PT ;  /* 0x00000004530d7209 */ /* 0x000fe20007810000 */
[----:B------:R-:W-:Y:S01]  /*d830*/  FMUL.FTZ R63, R103, UR4 ;  /* 0x00000004673f7c20 */ /* 0x000fe20008410000 */
[----:B------:R-:W-:Y:S01]  /*d840*/  FMUL.FTZ R58, R106, UR4 ;  /* 0x000000046a3a7c20 */ /* 0x000fe20008410000 */
[----:B------:R-:W-:Y:S01]  /*d850*/  IMAD.MOV.U32 R91, RZ, RZ, R101 ;  /* 0x000000ffff5b7224 */ /* 0x000fe200078e0065 */
[----:B------:R-:W-:Y:S01]  /*d860*/  FMNMX.FTZ R13, R82, R13, !PT ;  /* 0x0000000d520d7209 */ /* 0x000fe20007810000 */
[----:B------:R-:W-:Y:S01]  /*d870*/  FMUL.FTZ R101, R107, UR4 ;  /* 0x000000046b657c20 */ /* 0x000fe20008410000 */
[----:B------:R-:W4:Y:S01]  /*d880*/  MUFU.TANH R55, R55 ;  /* 0x0000003700377308 */ /* 0x000f220000002400 */
[----:B------:R-:W-:Y:S01]  /*d890*/  FMUL.FTZ R102, R110, UR4 ;  /* 0x000000046e667c20 */ /* 0x000fe20008410000 */
[----:B------:R-:W-:Y:S01]  /*d8a0*/  FMNMX.FTZ R13, R88, R13, !PT ;  /* 0x0000000d580d7209 */ /* 0x000fe20007810000 */
[----:B------:R-:W-:Y:S01]  /*d8b0*/  FMUL.FTZ R103, R111, UR4 ;  /* 0x000000046f677c20 */ /* 0x000fe20008410000 */
[----:B------:R-:W-:-:S02]  /*d8c0*/  IMAD.MOV.U32 R87, RZ, RZ, R62 ;  /* 0x000000ffff577224 */ /* 0x000fc400078e003e */
[----:B------:R-:W-:Y:S01]  /*d8d0*/  FMUL.FTZ R62, R114, UR4 ;  /* 0x00000004723e7c20 */ /* 0x000fe20008410000 */
[----:B-1----:R-:W-:Y:S01]  /*d8e0*/  FMNMX.FTZ R13, R89, R13, !PT ;  /* 0x0000000d590d7209 */ /* 0x002fe20007810000 */
[----:B------:R-:W-:Y:S01]  /*d8f0*/  FMUL.FTZ R64, R115, UR4 ;  /* 0x0000000473407c20 */ /* 0x000fe20008410000 */
[----:B------:R-:W1:Y:S01]  /*d900*/  MUFU.TANH R74, R74 ;  /* 0x0000004a004a7308 */ /* 0x000e620000002400 */
[----:B------:R-:W-:Y:S01]  /*d910*/  FMUL.FTZ R65, R118, UR4 ;  /* 0x0000000476417c20 */ /* 0x000fe20008410000 */
[----:B0-----:R-:W-:-:S04]  /*d920*/  FMNMX.FTZ R13, R72, R13, !PT ;  /* 0x0000000d480d7209 */ /* 0x001fc80007810000 */
[----:B------:R-:W-:Y:S02]  /*d930*/  FMNMX.FTZ R13, R79, R13, !PT ;  /* 0x0000000d4f0d7209 */ /* 0x000fe40007810000 */
[----:B------:R-:W0:Y:S02]  /*d940*/  MUFU.TANH R78, R78 ;  /* 0x0000004e004e7308 */ /* 0x000e240000002400 */
[----:B------:R-:W-:-:S04]  /*d950*/  FMNMX.FTZ R13, R75, R13, !PT ;  /* 0x0000000d4b0d7209 */ /* 0x000fc80007810000 */
[----:B---3--:R-:W-:Y:S02]  /*d960*/  FMNMX.FTZ R13, R85, R13, !PT ;  /* 0x0000000d550d7209 */ /* 0x008fe40007810000 */
[----:B------:R-:W3:Y:S02]  /*d970*/  MUFU.TANH R70, R70 ;  /* 0x0000004600467308 */ /* 0x000ee40000002400 */
[----:B----4-:R-:W-:-:S04]  /*d980*/  FMNMX.FTZ R13, R80, R13, !PT ;  /* 0x0000000d500d7209 */ /* 0x010fc80007810000 */
[----:B------:R-:W-:Y:S02]  /*d990*/  FMNMX.FTZ R13, R84, R13, !PT ;  /* 0x0000000d540d7209 */ /* 0x000fe40007810000 */
[----:B------:R-:W4:Y:S02]  /*d9a0*/  MUFU.TANH R69, R69 ;  /* 0x0000004500457308 */ /* 0x000f240000002400 */
[----:B------:R-:W-:-:S04]  /*d9b0*/  FMNMX.FTZ R13, R116, R13, !PT ;  /* 0x0000000d740d7209 */ /* 0x000fc80007810000 */
[----:B------:R-:W-:Y:S02]  /*d9c0*/  FMNMX.FTZ R13, R100, R13, !PT ;  /* 0x0000000d640d7209 */ /* 0x000fe40007810000 */
[----:B------:R-:W4:Y:S02]  /*d9d0*/  MUFU.TANH R61, R61 ;  /* 0x0000003d003d7308 */ /* 0x000f240000002400 */
[----:B------:R-:W-:-:S04]  /*d9e0*/  FMNMX.FTZ R13, R81, R13, !PT ;  /* 0x0000000d510d7209 */ /* 0x000fc80007810000 */
[----:B------:R-:W-:Y:S02]  /*d9f0*/  FMNMX.FTZ R13, R55, R13, !PT ;  /* 0x0000000d370d7209 */ /* 0x000fe40007810000 */
[----:B------:R-:W4:Y:S02]  /*da00*/  MUFU.TANH R57, R57 ;  /* 0x0000003900397308 */ /* 0x000f240000002400 */
[----:B-1----:R-:W-:-:S04]  /*da10*/  FMNMX.FTZ R13, R74, R13, !PT ;  /* 0x0000000d4a0d7209 */ /* 0x002fc80007810000 */
[----:B0-----:R-:W-:Y:S02]  /*da20*/  FMNMX.FTZ R13, R78, R13, !PT ;  /* 0x0000000d4e0d7209 */ /* 0x001fe40007810000 */
[----:B------:R0:W1:Y:S02]  /*da30*/  MUFU.TANH R4, R90 ;  /* 0x0000005a00047308 */ /* 0x0000640000002400 */
[----:B---3--:R-:W-:-:S04]  /*da40*/  FMNMX.FTZ R13, R70, R13, !PT ;  /* 0x0000000d460d7209 */ /* 0x008fc80007810000 */
[----:B----4-:R-:W-:Y:S02]  /*da50*/  FMNMX.FTZ R13, R69, R13, !PT ;  /* 0x0000000d450d7209 */ /* 0x010fe40007810000 */
[----:B------:R-:W3:Y:S01]  /*da60*/  MUFU.TANH R56, R56 ;  /* 0x0000003800387308 */ /* 0x000ee20000002400 */
[----:B0-----:R-:W-:Y:S01]  /*da70*/  MOV R90, R104 ;  /* 0x00000068005a7202 */ /* 0x001fe20000000f00 */
[----:B------:R-:W-:Y:S01]  /*da80*/  FMUL.FTZ R104, R119, UR4 ;  /* 0x0000000477687c20 */ /* 0x000fe20008410000 */
[----:B------:R-:W-:-:S04]  /*da90*/  FMNMX.FTZ R13, R61, R13, !PT ;  /* 0x0000000d3d0d7209 */ /* 0x000fc80007810000 */
[----:B------:R-:W-:Y:S01]  /*daa0*/  FMNMX.FTZ R13, R57, R13, !PT ;  /* 0x0000000d390d7209 */ /* 0x000fe20007810000 */
[----:B------:R-:W0:Y:S03]  /*dab0*/  MUFU.TANH R66, R66 ;  /* 0x0000004200427308 */ /* 0x000e260000002400 */
[----:B-1----:R-:W-:-:S05]  /*dac0*/  FMNMX.FTZ R13, R4, R13, !PT ;  /* 0x0000000d040d7209 */ /* 0x002fca0007810000 */
        /* <DEDUP_REMOVED lines=25> */
[----:B---3--:R-:W-:-:S04]  /*dc60*/  FMNMX.FTZ R13, R64, R13, !PT ;  /* 0x0000000d400d7209 */ /* 0x008fc80007810000 */
[----:B0-----:R-:W-:-:S04]  /*dc70*/  FMNMX.FTZ R13, R65, R13, !PT ;  /* 0x0000000d410d7209 */ /* 0x001fc80007810000 */
[----:B-1----:R-:W-:-:S05]  /*dc80*/  FMNMX.FTZ R13, R104, R13, !PT ;  /* 0x0000000d680d7209 */ /* 0x002fca0007810000 */
[----:B------:R-:W0:Y:S02]  /*dc90*/  SHFL.BFLY PT, R15, R13, 0x2, 0x1f ;  /* 0x0c401f000d0f7f89 */ /* 0x000e2400000e0000 */
[----:B0-----:R-:W-:-:S05]  /*dca0*/  FMNMX.FTZ R15, R13, R15, !PT ;  /* 0x0000000f0d0f7209 */ /* 0x001fca0007810000 */
[----:B------:R-:W0:Y:S02]  /*dcb0*/  SHFL.BFLY PT, R54, R15, 0x1, 0x1f ;  /* 0x0c201f000f367f89 */ /* 0x000e2400000e0000 */
[----:B0-----:R-:W-:-:S05]  /*dcc0*/  FMNMX.FTZ R54, R15, R54, !PT ;  /* 0x000000360f367209 */ /* 0x001fca0007810000 */
[----:B------:R-:W-:-:S04]  /*dcd0*/  FMUL.FTZ R99, R54, R6 ;  /* 0x0000000636637220 */ /* 0x000fc80000410000 */
[-CC-:B------:R-:W-:Y:S01]  /*dce0*/  FFMA.FTZ R107, R62, R6.reuse, -R99.reuse ;  /* 0x000000063e6b7223 */ /* 0x180fe20000010863 */
[----:B------:R-:W-:Y:S02]  /*dcf0*/  VIADD R62, R2, 0x400 ;  /* 0x00000400023e7836 */ /* 0x000fe40000000000 */
[-CC-:B------:R-:W-:Y:S01]  /*dd00*/  FFMA.FTZ R106, R64, R6.reuse, -R99.reuse ;  /* 0x00000006406a7223 */ /* 0x180fe20000010863 */
[-CC-:B------:R-:W-:Y:S01]  /*dd10*/  FFMA.FTZ R13, R91, R6.reuse, -R99.reuse ;  /* 0x000000065b0d7223 */ /* 0x180fe20000010863 */
[-CC-:B------:R-:W-:Y:S01]  /*dd20*/  FFMA.FTZ R91, R86, R6.reuse, -R99.reuse ;  /* 0x00000006565b7223 */ /* 0x180fe20000010863 */
[-CC-:B------:R-:W-:Y:S01]  /*dd30*/  FFMA.FTZ R86, R79, R6.reuse, -R99.reuse ;  /* 0x000000064f567223 */ /* 0x180fe20000010863 */
[----:B------:R-:W-:Y:S01]  /*dd40*/  SHF.R.U32.HI R62, RZ, 0x4, R62 ;  /* 0x00000004ff3e7819 */ /* 0x000fe2000001163e */
[----:B------:R-:W-:Y:S01]  /*dd50*/  WARPGROUP.ARRIVE ;  /* 0x00000000000079c5 */ /* 0x000fe20000000000 */
[----:B------:R-:W-:Y:S01]  /*dd60*/  UMOV UR5, 0x40000040 ;  /* 0x4000004000057882 */ /* 0x000fe20000000000 */
[-CC-:B------:R-:W-:Y:S01]  /*dd70*/  FFMA.FTZ R111, R65, R6.reuse, -R99.reuse ;  /* 0x00000006416f7223 */ /* 0x180fe20000010863 */
[----:B------:R-:W-:Y:S01]  /*dd80*/  LOP3.LUT R62, R62, 0x3fff, RZ, 0xc0, !PT ;  /* 0x00003fff3e3e7812 */ /* 0x000fe200078ec0ff */
[----:B------:R-:W-:Y:S01]  /*dd90*/  UMOV UR9, 0x40000040 ;  /* 0x4000004000097882 */ /* 0x000fe20000000000 */
[----:B------:R-:W-:Y:S01]  /*dda0*/  UMOV UR13, 0x40000040 ;  /* 0x40000040000d7882 */ /* 0x000fe20000000000 */
[----:B------:R-:W-:Y:S01]  /*ddb0*/  UMOV UR17, 0x40000040 ;  /* 0x4000004000117882 */ /* 0x000fe20000000000 */
[----:B------:R-:W-:Y:S01]  /*ddc0*/  UMOV UR21, 0x40000040 ;  /* 0x4000004000157882 */ /* 0x000fe20000000000 */
[----:B------:R-:W-:Y:S01]  /*ddd0*/  IMAD R62, R0, 0x600, R62 ;  /* 0x00000600003e7824 */ /* 0x000fe200078e023e */
[----:B------:R-:W-:Y:S01]  /*dde0*/  UMOV UR25, 0x40000040 ;  /* 0x4000004000197882 */ /* 0x000fe20000000000 */
[----:B------:R-:W-:Y:S01]  /*ddf0*/  UMOV UR29, 0x40000040 ;  /* 0x40000040001d7882 */ /* 0x000fe20000000000 */
[----:B------:R-:W-:Y:S01]  /*de00*/  UMOV UR33, 0x40000040 ;  /* 0x4000004000217882 */ /* 0x000fe20000000000 */
[----:B------:R-:W-:Y:S01]  /*de10*/  VIADD R64, R62, 0x80 ;  /* 0x000000803e407836 */ /* 0x000fe20000000000 */
[----:B------:R-:W-:Y:S01]  /*de20*/  UMOV UR41, 0x40000040 ;  /* 0x4000004000297882 */ /* 0x000fe20000000000 */
[-CC-:B------:R-:W-:Y:S01]  /*de30*/  FFMA.FTZ R15, R90, R6.reuse, -R99.reuse ;  /* 0x000000065a0f7223 */ /* 0x180fe20000010863 */
[----:B------:R-:W-:Y:S01]  /*de40*/  R2UR UR6, R62 ;  /* 0x000000003e0672ca */ /* 0x000fe200000e0000 */
[----:B------:R-:W-:Y:S01]  /*de50*/  FFMA.FTZ R79, R55, R6, -R99 ;  /* 0x00000006374f7223 */ /* 0x000fe20000010863 */
[----:B------:R-:W-:Y:S01]  /*de60*/  R2UR UR10, R64 ;  /* 0x00000000400a72ca */ /* 0x000fe200000e0000 */
[----:B------:R-:W-:-:S02]  /*de70*/  VIADD R64, R62, 0x100 ;  /* 0x000001003e407836 */ /* 0x000fc40000000000 */
[-CC-:B------:R-:W-:Y:S01]  /*de80*/  FFMA.FTZ R90, R82, R6.reuse, -R99.reuse ;  /* 0x00000006525a7223 */ /* 0x180fe20000010863 */
[-CC-:B------:R-:W-:Y:S01]  /*de90*/  FFMA.FTZ R55, R63, R6.reuse, -R99.reuse ;  /* 0x000000063f377223 */ /* 0x180fe20000010863 */
[----:B------:R-:W-:Y:S01]  /*dea0*/  UMOV UR45, 0x40000040 ;  /* 0x40000040002d7882 */ /* 0x000fe20000000000 */
[----:B------:R-:W-:Y:S01]  /*deb0*/  UMOV UR49, 0x40000040 ;  /* 0x4000004000317882 */ /* 0x000fe20000000000 */
[----:B------:R-:W-:Y:S01]  /*dec0*/  R2UR UR14, R64 ;  /* 0x00000000400e72ca */ /* 0x000fe200000e0000 */
[----:B------:R-:W-:Y:S01]  /*ded0*/  IMAD.MOV.U32 R65, RZ, RZ, 0x40000040 ;  /* 0x40000040ff417424 */ /* 0x000fe200078e00ff */
[----:B------:R-:W-:Y:S01]  /*dee0*/  IADD3 R64, R62, 0x180, RZ ;  /* 0x000001803e407810 */ /* 0x000fe20007ffe0ff */
[----:B------:R-:W-:Y:S01]  /*def0*/  FFMA.FTZ R82, R75, R6, -R99 ;  /* 0x000000064b527223 */ /* 0x000fe20000010863 */
[----:B------:R-:W-:Y:S01]  /*df00*/  UMOV UR53, 0x40000040 ;  /* 0x4000004000357882 */ /* 0x000fe20000000000 */
[----:B------:R-:W-:Y:S01]  /*df10*/  FADD.FTZ R3, -R54, R3 ;  /* 0x0000000336037221 */ /* 0x000fe20000010100 */
[----:B------:R-:W-:Y:S01]  /*df20*/  R2UR UR18, R64 ;  /* 0x00000000401272ca */ /* 0x000fe200000e0000 */
[----:B------:R-:W-:-:S02]  /*df30*/  VIADD R64, R62, 0x200 ;  /* 0x000002003e407836 */ /* 0x000fc40000000000 */
[-CC-:B------:R-:W-:Y:S01]  /*df40*/  FFMA.FTZ R95, R94, R6.reuse, -R99.reuse ;  /* 0x000000065e5f7223 */ /* 0x180fe20000010863 */
[----:B------:R-:W-:Y:S01]  /*df50*/  MOV R63, 0x40000040 ;  /* 0x40000040003f7802 */ /* 0x000fe20000000f00 */
[-CC-:B------:R-:W-:Y:S01]  /*df60*/  FFMA.FTZ R97, R97, R6.reuse, -R99.reuse ;  /* 0x0000000661617223 */ /* 0x180fe20000010863 */
[C---:B------:R-:W-:Y:S01]  /*df70*/  R2UR UR11, R65.reuse ;  /* 0x00000000410b72ca */ /* 0x040fe200000e0000 */
[----:B------:R-:W0:Y:S01]  /*df80*/  MUFU.EX2 R26, R26 ;  /* 0x0000001a001a7308 */ /* 0x000e220000000800 */
[----:B------:R-:W-:Y:S01]  /*df90*/  R2UR UR22, R64 ;  /* 0x00000000401672ca */ /* 0x000fe200000e0000 */
[----:B------:R-:W-:Y:S01]  /*dfa0*/  VIADD R64, R62, 0x280 ;  /* 0x000002803e407836 */ /* 0x000fe20000000000 */
[----:B------:R-:W-:Y:S01]  /*dfb0*/  R2UR UR15, R65 ;  /* 0x00000000410f72ca */ /* 0x000fe200000e0000 */
[-CC-:B------:R-:W-:Y:S01]  /*dfc0*/  FFMA.FTZ R71, R71, R6.reuse, -R99.reuse ;  /* 0x0000000647477223 */ /* 0x180fe20000010863 */
[C---:B------:R-:W-:Y:S01]  /*dfd0*/  R2UR UR19, R65.reuse ;  /* 0x00000000411372ca */ /* 0x040fe200000e0000 */
[-CC-:B------:R-:W-:Y:S01]  /*dfe0*/  FFMA.FTZ R76, R76, R6.reuse, -R99.reuse ;  /* 0x000000064c4c7223 */ /* 0x180fe20000010863 */
[----:B------:R-:W-:Y:S01]  /*dff0*/  R2UR UR26, R64 ;  /* 0x00000000401a72ca */ /* 0x000fe200000e0000 */
[----:B------:R-:W-:Y:S01]  /*e000*/  VIADD R64, R62, 0x300 ;  /* 0x000003003e407836 */ /* 0x000fe20000000000 */
[C---:B------:R-:W-:Y:S01]  /*e010*/  R2UR UR23, R65.reuse ;  /* 0x00000000411772ca */ /* 0x040fe200000e0000 */
[----:B------:R-:W-:Y:S01]  /*e020*/  MUFU.EX2 R9, R9 ;  /* 0x0000000900097308 */ /* 0x000fe20000000800 */
[----:B------:R-:W-:Y:S01]  /*e030*/  R2UR UR27, R65 ;  /* 0x00000000411b72ca */ /* 0x000fe200000e0000 */
[-CC-:B------:R-:W-:Y:S01]  /*e040*/  FFMA.FTZ R93, R93, R6.reuse, -R99.reuse ;  /* 0x000000065d5d7223 */ /* 0x180fe20000010863 */
[----:B------:R-:W-:Y:S01]  /*e050*/  R2UR UR30, R64 ;  /* 0x00000000401e72ca */ /* 0x000fe200000e0000 */
[-CC-:B------:R-:W-:Y:S01]  /*e060*/  FFMA.FTZ R77, R77, R6.reuse, -R99.reuse ;  /* 0x000000064d4d7223 */ /* 0x180fe20000010863 */
[----:B------:R-:W-:Y:S01]  /*e070*/  IADD3 R64, R62, 0x380, RZ ;  /* 0x000003803e407810 */ /* 0x000fe20007ffe0ff */
[-CC-:B------:R-:W-:Y:S01]  /*e080*/  FFMA.FTZ R92, R92, R6.reuse, -R99.reuse ;  /* 0x000000065c5c7223 */ /* 0x180fe20000010863 */
[C---:B------:R-:W-:Y:S01]  /*e090*/  R2UR UR31, R65.reuse ;  /* 0x00000000411f72ca */ /* 0x040fe200000e0000 */
[----:B------:R-:W-:Y:S01]  /*e0a0*/  MUFU.EX2 R8, R8 ;  /* 0x0000000800087308 */ /* 0x000fe20000000800 */
        /* <DEDUP_REMOVED lines=11> */
[-C--:B------:R-:W-:Y:S01]  /*e160*/  FMUL.FTZ R3, R3, R6.reuse ;  /* 0x0000000603037220 */ /* 0x080fe20000410000 */
[----:B------:R-:W-:Y:S01]  /*e170*/  R2UR UR46, R64 ;  /* 0x00000000402e72ca */ /* 0x000fe200000e0000 */
[C---:B------:R-:W-:Y:S01]  /*e180*/  VIADD R64, R62.reuse, 0x500 ;  /* 0x000005003e407836 */ /* 0x040fe20000000000 */
[----:B------:R-:W-:Y:S01]  /*e190*/  IADD3 R62, R62, 0x580, RZ ;  /* 0x000005803e3e7810 */ /* 0x000fe20007ffe0ff */
[-CC-:B------:R-:W-:Y:S01]  /*e1a0*/  FFMA.FTZ R94, R87, R6.reuse, -R99.reuse ;  /* 0x00000006575e7223 */ /* 0x180fe20000010863 */
[C---:B------:R-:W-:Y:S01]  /*e1b0*/  R2UR UR7, R63.reuse ;  /* 0x000000003f0772ca */ /* 0x040fe200000e0000 */
[----:B------:R-:W-:Y:S01]  /*e1c0*/  MUFU.EX2 R34, R34 ;  /* 0x0000002200227308 */ /* 0x000fe20000000800 */
[----:B------:R-:W-:Y:S01]  /*e1d0*/  R2UR UR54, R62 ;  /* 0x000000003e3672ca */ /* 0x000fe200000e0000 */
[----:B--2---:R-:W-:Y:S01]  /*e1e0*/  IMAD R62, R98, 0x2000, R2 ;  /* 0x00002000623e7824 */ /* 0x004fe200078e0202 */
[----:B------:R-:W-:Y:S01]  /*e1f0*/  R2UR UR55, R63 ;  /* 0x000000003f3772ca */ /* 0x000fe200000e0000 */
[-CC-:B------:R-:W-:Y:S01]  /*e200*/  FFMA.FTZ R88, R88, R6.reuse, -R99.reuse ;  /* 0x0000000658587223 */ /* 0x180fe20000010863 */
[----:B------:R-:W2:Y:S01]  /*e210*/  LDL.LU R63, [R1+0x14] ;  /* 0x00001400013f7983 */ /* 0x000ea20000300800 */
[----:B------:R-:W-:Y:S01]  /*e220*/  R2UR UR50, R64 ;  /* 0x00000000403272ca */ /* 0x000fe200000e0000 */
[----:B------:R-:W-:Y:S01]  /*e230*/  FFMA.FTZ R89, R89, R6, -R99 ;  /* 0x0000000659597223 */ /* 0x000fe20000010863 */
[----:B------:R-:W-:Y:S01]  /*e240*/  R2UR UR4, R62 ;  /* 0x000000003e0472ca */ /* 0x000fe200000e0000 */
[----:B------:R-:W3:Y:S01]  /*e250*/  LDL R116, [R1+0x1c] ;  /* 0x00001c0001747983 */ /* 0x000ee20000100800 */
[----:B------:R-:W-:Y:S08]  /*e260*/  MUFU.EX2 R3, R3 ;  /* 0x0000000300037308 */ /* 0x000ff00000000800 */
[----:B------:R-:W-:Y:S01]  /*e270*/  MUFU.EX2 R20, R20 ;  /* 0x0000001400147308 */ /* 0x000fe20000000800 */
[----:B------:R-:W4:Y:S07]  /*e280*/  LDL R118, [R1+0x80] ;  /* 0x0000800001767983 */ /* 0x000f2e0000100800 */
[----:B------:R-:W-:Y:S01]  /*e290*/  MUFU.EX2 R27, R27 ;  /* 0x0000001b001b7308 */ /* 0x000fe20000000800 */
[----:B------:R-:W-:Y:S01]  /*e2a0*/  UIADD3 UR4, UR4, 0x1e800, URZ ;  /* 0x0001e80004047890 */ /* 0x000fe2000fffe03f */
[----:B------:R-:W4:Y:S06]  /*e2b0*/  LDL R115, [R1+0x24] ;  /* 0x0000240001737983 */ /* 0x000f2c0000100800 */
[----:B------:R-:W-:Y:S01]  /*e2c0*/  MUFU.EX2 R11, R11 ;  /* 0x0000000b000b7308 */ /* 0x000fe20000000800 */
[----:B------:R-:W-:Y:S01]  /*e2d0*/  USHF.R.U32.HI UR4, URZ, 0x4, UR4 ;  /* 0x000000043f047899 */ /* 0x000fe20008011604 */
[----:B------:R-:W4:Y:S06]  /*e2e0*/  LDL R114, [R1+0x20] ;  /* 0x0000200001727983 */ /* 0x000f2c0000100800 */
[----:B------:R-:W-:Y:S01]  /*e2f0*/  MUFU.EX2 R37, R37 ;  /* 0x0000002500257308 */ /* 0x000fe20000000800 */
[----:B------:R-:W-:-:S07]  /*e300*/  ULOP3.LUT UR4, UR4, 0x3fff, URZ, 0xc0, !UPT ;  /* 0x00003fff04047892 */ /* 0x000fce000f8ec03f */
[----:B------:R-:W-:Y:S01]  /*e310*/  MUFU.EX2 R10, R10 ;  /* 0x0000000a000a7308 */ /* 0x000fe20000000800 */
[----:B------:R-:W-:-:S07]  /*e320*/  ULOP3.LUT UR4, UR4, 0x10000, URZ, 0xfc, !UPT ;  /* 0x0001000004047892 */ /* 0x000fce000f8efc3f */
[----:B------:R-:W-:Y:S08]  /*e330*/  MUFU.EX2 R53, R53 ;  /* 0x0000003500357308 */ /* 0x000ff00000000800 */
[----:B------:R-:W-:Y:S01]  /*e340*/  MUFU.EX2 R49, R49 ;  /* 0x0000003100317308 */ /* 0x000fe20000000800 */
[----:B------:R-:W-:Y:S01]  /*e350*/  HGMMA.64x64x16.F32 R120, gdesc[UR4].tnspB, R120, gsb0 ;  /* 0x40e00000047879f0 */ /* 0x000fe20008000878 */
[----:B------:R-:W-:-:S06]  /*e360*/  UIADD3 UR8, UR4, 0x2, URZ ;  /* 0x0000000204087890 */ /* 0x000fcc000fffe03f */
[----:B------:R-:W-:Y:S01]  /*e370*/  MUFU.EX2 R52, R52 ;  /* 0x0000003400347308 */ /* 0x000fe20000000800 */
[-CC-:B------:R-:W-:Y:S01]  /*e380*/  FFMA.FTZ R85, R85, R6.reuse, -R99.reuse ;  /* 0x0000000655557223 */ /* 0x180fe20000010863 */
[----:B------:R-:W-:-:S06]  /*e390*/  FFMA.FTZ R72, R72, R6, -R99 ;  /* 0x0000000648487223 */ /* 0x000fcc0000010863 */
[----:B------:R-:W2:Y:S08]  /*e3a0*/  MUFU.EX2 R95, R95 ;  /* 0x0000005f005f7308 */ /* 0x000eb00000000800 */
[----:B------:R-:W1:Y:S08]  /*e3b0*/  MUFU.EX2 R13, R13 ;  /* 0x0000000d000d7308 */ /* 0x000e700000000800 */
[----:B------:R-:W1:Y:S08]  /*e3c0*/  MUFU.EX2 R97, R97 ;  /* 0x0000006100617308 */ /* 0x000e700000000800 */
[----:B------:R2:W1:Y:S01]  /*e3d0*/  MUFU.EX2 R110, R15 ;  /* 0x0000000f006e7308 */ /* 0x0004620000000800 */
[----:B0-----:R-:W-:Y:S01]  /*e3e0*/  FADD.FTZ R157, R26, R157 ;  /* 0x0000009d1a9d7221 */ /* 0x001fe20000010000 */
[----:B------:R-:W-:Y:S01]  /*e3f0*/  FFMA.FTZ R87, R83, R6, -R99 ;  /* 0x0000000653577223 */ /* 0x000fe20000010863 */
[----:B------:R-:W-:-:S02]  /*e400*/  WARPGROUP.DEPBAR.LE gsb0, 0x0 ;  /* 0x00008000000079c5 */ /* 0x000fc40000010000 */
[----:B------:R-:W-:-:S06]  /*e410*/  WARPGROUP.ARRIVE ;  /* 0x00000000000079c5 */ /* 0x000fcc0000000000 */
[----:B------:R-:W-:Y:S01]  /*e420*/  HGMMA.64x64x16.F32 R120, gdesc[UR8].tnspB, R120, gsb0 ;  /* 0x40e00000087879f0 */ /* 0x000fe20008000878 */
[----:B------:R-:W-:Y:S02]  /*e430*/  UIADD3 UR12, UR4, 0x4, URZ ;  /* 0x00000004040c7890 */ /* 0x000fe4000fffe03f */
[----:B------:R-:W-:Y:S02]  /*e440*/  WARPGROUP.DEPBAR.LE gsb0, 0x0 ;  /* 0x00008000000079c5 */ /* 0x000fe40000010000 */
        /* <DEDUP_REMOVED lines=35> */
[----:B------:R-:W0:Y:S01]  /*e680*/  S2R R98, SR_TID.X ;  /* 0x0000000000627919 */ /* 0x000e220000002100 */
[----:B------:R-:W-:Y:S02]  /*e690*/  WARPGROUP.DEPBAR.LE gsb0, 0x0 ;  /* 0x00008000000079c5 */ /* 0x000fe40000010000 */
[----:B------:R-:W-:-:S06]  /*e6a0*/  WARPGROUP.ARRIVE ;  /* 0x00000000000079c5 */ /* 0x000fcc0000000000 */
[----:B------:R-:W-:Y:S01]  /*e6b0*/  HGMMA.64x64x16.F32 R120, gdesc[UR52].tnspB, R120, gsb0 ;  /* 0x40e00000347879f0 */ /* 0x000fe20008000878 */
[----:B0-----:R-:W-:Y:S02]  /*e6c0*/  SHF.R.U32.HI R64, RZ, 0x7, R98 ;  /* 0x00000007ff407819 */ /* 0x001fe40000011662 */
[----:B------:R-:W-:-:S03]  /*e6d0*/  ISETP.GE.U32.AND P2, PT, R98, 0x180, PT ;  /* 0x000001806200780c */ /* 0x000fc60003f46070 */
[----:B------:R-:W-:Y:S02]  /*e6e0*/  VIADD R62, R64, 0x9 ;  /* 0x00000009403e7836 */ /* 0x000fe40000000000 */
[----:B--2---:R-:W-:-:S03]  /*e6f0*/  FFMA.FTZ R15, R3, R63, R95 ;  /* 0x0000003f030f7223 */ /* 0x004fc6000001005f */
[----:B------:R-:W-:Y:S02]  /*e700*/  SEL R62, R62, 0x9, !P2 ;  /* 0x000000093e3e7807 */ /* 0x000fe40005000000 */
[----:B------:R-:W-:Y:S01]  /*e710*/  @!P1 LEA R63, R152, R2, 0x3 ;  /* 0x00000002983f9211 */ /* 0x000fe200078e18ff */
[----:B-1----:R-:W-:-:S04]  /*e720*/  FADD.FTZ R15, R13, R15 ;  /* 0x0000000f0d0f7221 */ /* 0x002fc80000010000 */
[----:B------:R-:W-:Y:S01]  /*e730*/  @!P1 VIADD R63, R63, 0x30840 ;  /* 0x000308403f3f9836 */ /* 0x000fe20000000000 */
[----:B------:R-:W-:-:S04]  /*e740*/  F2FP.F16.F32.PACK_AB R13, R13, R95 ;  /* 0x0000005f0d0d723e */ /* 0x000fc800000000ff */
[----:B------:R-:W-:Y:S01]  /*e750*/  @!P1 PRMT R63, RZ, 0x654, R63 ;  /* 0x00000654ff3f9816 */ /* 0x000fe2000000003f */
[----:B------:R-:W-:Y:S01]  /*e760*/  MUFU.EX2 R94, R94 ;  /* 0x0000005e005e7308 */ /* 0x000fe20000000800 */
[----:B------:R-:W-:Y:S02]  /*e770*/  WARPGROUP.DEPBAR.LE gsb0, 0x0 ;  /* 0x00008000000079c5 */ /* 0x000fe40000010000 */
[----:B------:R0:W-:Y:S06]  /*e780*/  BAR.ARV R62, 0x100 ;  /* 0x0004003e0000751d */ /* 0x0001ec0000002000 */
[----:B------:R1:W-:Y:S01]  /*e790*/  @!P1 SYNCS.ARRIVE.TRANS64.RED.A1T0 RZ, [R63+URZ], RZ ;  /* 0x000000ff3fff99a7 */ /* 0x0003e2000810043f */
[----:B0-----:R-:W-:-:S04]  /*e7a0*/  @!P1 IMAD R62, R0, 0x8, R2 ;  /* 0x00000008003e9824 */ /* 0x001fc800078e0202 */
[----:B------:R-:W-:Y:S02]  /*e7b0*/  @!P1 VIADD R62, R62, 0x30860 ;  /* 0x000308603e3e9836 */ /* 0x000fe40000000000 */
[----:B------:R-:W-:Y:S01]  /*e7c0*/  FADD.FTZ R0, R97, R15 ;  /* 0x0000000f61007221 */ /* 0x000fe20000010000 */
[----:B------:R-:W-:Y:S02]  /*e7d0*/  F2FP.F16.F32.PACK_AB R15, R110, R97 ;  /* 0x000000616e0f723e */ /* 0x000fe400000000ff */
[----:B------:R-:W-:-:S04]  /*e7e0*/  @!P1 PRMT R62, RZ, 0x654, R62 ;  /* 0x00000654ff3e9816 */ /* 0x000fc8000000003e */
[----:B------:R0:W-:Y:S01]  /*e7f0*/  @!P1 SYNCS.ARRIVE.TRANS64.RED.A1T0 RZ, [R62+URZ], RZ ;  /* 0x000000ff3eff99a7 */ /* 0x0001e2000810043f */
[----:B---3--:R2:W-:Y:S02]  /*e800*/  STSM.16.M88.4 [R116+0x1e800], R12 ;  /* 0x01e8000c74007844 */ /* 0x0085e40000000200 */
[----:B--2---:R-:W2:Y:S08]  /*e810*/  MUFU.EX2 R12, R25 ;  /* 0x00000019000c7308 */ /* 0x004eb00000000800 */
[----:B------:R-:W3:Y:S01]  /*e820*/  MUFU.EX2 R14, R24 ;  /* 0x00000018000e7308 */ /* 0x000ee20000000800 */
[----:B--2---:R-:W-:-:S07]  /*e830*/  FADD.FTZ R157, R12, R157 ;  /* 0x0000009d0c9d7221 */ /* 0x004fce0000010000 */
[----:B------:R-:W2:Y:S01]  /*e840*/  MUFU.EX2 R13, R71 ;  /* 0x00000047000d7308 */ /* 0x000ea20000000800 */
[----:B------:R-:W-:-:S04]  /*e850*/  FADD.FTZ R157, R9, R157 ;  /* 0x0000009d099d7221 */ /* 0x000fc80000010000 */
[----:B---3--:R-:W-:-:S03]  /*e860*/  FADD.FTZ R157, R14, R157 ;  /* 0x0000009d0e9d7221 */ /* 0x008fc60000010000 */
[----:B------:R-:W3:Y:S01]  /*e870*/  MUFU.EX2 R15, R76 ;  /* 0x0000004c000f7308 */ /* 0x000ee20000000800 */
[----:B------:R-:W-:Y:S01]  /*e880*/  FADD.FTZ R157, R8, R157 ;  /* 0x0000009d089d7221 */ /* 0x000fe20000010000 */
[----:B------:R-:W-:-:S03]  /*e890*/  FADD.FTZ R0, R110, R0 ;  /* 0x000000006e007221 */ /* 0x000fc60000010000 */
[----:B------:R-:W-:-:S03]  /*e8a0*/  FADD.FTZ R157, R21, R157 ;  /* 0x0000009d159d7221 */ /* 0x000fc60000010000 */
[----:B-1----:R1:W-:Y:S01]  /*e8b0*/  MUFU.EX2 R63, R32 ;  /* 0x00000020003f7308 */ /* 0x0023e20000000800 */
[----:B--2---:R-:W-:-:S07]  /*e8c0*/  FADD.FTZ R0, R13, R0 ;  /* 0x000000000d007221 */ /* 0x004fce0000010000 */
[----:B------:R-:W2:Y:S01]  /*e8d0*/  MUFU.EX2 R93, R93 ;  /* 0x0000005d005d7308 */ /* 0x000ea20000000800 */
[----:B-1----:R-:W-:Y:S02]  /*e8e0*/  F2FP.F16.F32.PACK_AB R32, R21, R8 ;  /* 0x000000081520723e */ /* 0x002fe400000000ff */
[----:B------:R-:W4:Y:S01]  /*e8f0*/  LDL R21, [R1+0x88] ;  /* 0x0000880001157983 */ /* 0x000f220000100800 */
[----:B------:R-:W-:-:S04]  /*e900*/  FADD.FTZ R8, R34, R157 ;  /* 0x0000009d22087221 */ /* 0x000fc80000010000 */
[----:B0-----:R-:W-:Y:S01]  /*e910*/  MUFU.EX2 R62, R33 ;  /* 0x00000021003e7308 */ /* 0x001fe20000000800 */
[----:B------:R-:W-:Y:S01]  /*e920*/  FADD.FTZ R8, R20, R8 ;  /* 0x0000000814087221 */ /* 0x000fe20000010000 */
[----:B------:R-:W-:-:S06]  /*e930*/  FADD.FTZ R0, R94, R0 ;  /* 0x000000005e007221 */ /* 0x000fcc0000010000 */
[----:B------:R-:W0:Y:S01]  /*e940*/  MUFU.EX2 R33, R77 ;  /* 0x0000004d00217308 */ /* 0x000e220000000800 */
[----:B------:R-:W-:Y:S01]  /*e950*/  FADD.FTZ R8, R27, R8 ;  /* 0x000000081b087221 */ /* 0x000fe20000010000 */
[----:B---3--:R-:W-:-:S06]  /*e960*/  FADD.FTZ R0, R15, R0 ;  /* 0x000000000f007221 */ /* 0x008fcc0000010000 */
[----:B------:R-:W1:Y:S01]  /*e970*/  MUFU.EX2 R92, R92 ;  /* 0x0000005c005c7308 */ /* 0x000e620000000800 */
[----:B------:R-:W-:Y:S01]  /*e980*/  FADD.FTZ R8, R11, R8 ;  /* 0x000000080b087221 */ /* 0x000fe20000010000 */
[----:B--2---:R-:W-:-:S06]  /*e990*/  FADD.FTZ R0, R93, R0 ;  /* 0x000000005d007221 */ /* 0x004fcc0000010000 */
[----:B------:R-:W2:Y:S08]  /*e9a0*/  MUFU.EX2 R24, R35 ;  /* 0x0000002300187308 */ /* 0x000eb00000000800 */
[----:B------:R-:W3:Y:S01]  /*e9b0*/  MUFU.EX2 R35, R73 ;  /* 0x0000004900237308 */ /* 0x000ee20000000800 */
[----:B------:R-:W-:Y:S01]  /*e9c0*/  FADD.FTZ R8, R37, R8 ;  /* 0x0000000825087221 */ /* 0x000fe20000010000 */
[----:B0-----:R-:W-:-:S06]  /*e9d0*/  FADD.FTZ R0, R33, R0 ;  /* 0x0000000021007221 */ /* 0x001fcc0000010000 */
[----:B------:R-:W0:Y:S01]  /*e9e0*/  MUFU.EX2 R91, R91 ;  /* 0x0000005b005b7308 */ /* 0x000e220000000800 */
[----:B------:R-:W-:Y:S01]  /*e9f0*/  FADD.FTZ R8, R10, R8 ;  /* 0x000000080a087221 */ /* 0x000fe20000010000 */
[----:B-1----:R-:W-:-:S06]  /*ea00*/  FADD.FTZ R0, R92, R0 ;  /* 0x000000005c007221 */ /* 0x002fcc0000010000 */
[----:B------:R-:W1:Y:S01]  /*ea10*/  MUFU.EX2 R87, R87 ;  /* 0x0000005700577308 */ /* 0x000e620000000800 */
[----:B--2---:R-:W-:Y:S01]  /*ea20*/  FADD.FTZ R8, R24, R8 ;  /* 0x0000000818087221 */ /* 0x004fe20000010000 */
[----:B---3--:R-:W-:-:S06]  /*ea30*/  FADD.FTZ R0, R35, R0 ;  /* 0x0000000023007221 */ /* 0x008fcc0000010000 */
[----:B------:R-:W2:Y:S01]  /*ea40*/  MUFU.EX2 R90, R90 ;  /* 0x0000005a005a7308 */ /* 0x000ea20000000800 */
[----:B------:R-:W-:Y:S01]  /*ea50*/  FADD.FTZ R8, R53, R8 ;  /* 0x0000000835087221 */ /* 0x000fe20000010000 */
[----:B0-----:R-:W-:-:S06]  /*ea60*/  FADD.FTZ R0, R91, R0 ;  /* 0x000000005b007221 */ /* 0x001fcc0000010000 */
[----:B------:R-:W0:Y:S08]  /*ea70*/  MUFU.EX2 R30, R30 ;  /* 0x0000001e001e7308 */ /* 0x000e300000000800 */
[----:B------:R-:W3:Y:S01]  /*ea80*/  MUFU.EX2 R88, R88 ;  /* 0x0000005800587308 */ /* 0x000ee20000000800 */
[----:B------:R-:W-:Y:S01]  /*ea90*/  FADD.FTZ R8, R49, R8 ;  /* 0x0000000831087221 */ /* 0x000fe20000010000 */
[----:B-1----:R-:W-:-:S06]  /*eaa0*/  FADD.FTZ R0, R87, R0 ;  /* 0x0000000057007221 */ /* 0x002fcc0000010000 */
[----:B------:R-:W1:Y:S08]  /*eab0*/  MUFU.EX2 R51, R51 ;  /* 0x0000003300337308 */ /* 0x000e700000000800 */
[----:B------:R-:W1:Y:S01]  /*eac0*/  MUFU.EX2 R89, R89 ;  /* 0x0000005900597308 */ /* 0x000e620000000800 */
[----:B------:R-:W-:Y:S01]  /*ead0*/  FADD.FTZ R8, R52, R8 ;  /* 0x0000000834087221 */ /* 0x000fe20000010000 */
[----:B--2---:R-:W-:-:S06]  /*eae0*/  FADD.FTZ R0, R90, R0 ;  /* 0x000000005a007221 */ /* 0x004fcc0000010000 */
[----:B------:R-:W2:Y:S01]  /*eaf0*/  MUFU.EX2 R48, R48 ;  /* 0x0000003000307308 */ /* 0x000ea20000000800 */
[----:B------:R-:W-:-:S07]  /*eb00*/  F2FP.F16.F32.PACK_AB R14, R14, R9 ;  /* 0x000000090e0e723e */ /* 0x000fce00000000ff */
[----:B------:R-:W2:Y:S01]  /*eb10*/  MUFU.EX2 R25, R72 ;  /* 0x0000004800197308 */ /* 0x000ea20000000800 */
[----:B0-----:R-:W-:-:S07]  /*eb20*/  FADD.FTZ R9, R30, R8 ;  /* 0x000000081e097221 */ /* 0x001fce0000010000 */
[----:B------:R-:W0:Y:S08]  /*eb30*/  MUFU.EX2 R86, R86 ;  /* 0x0000005600567308 */ /* 0x000e300000000800 */
[----:B------:R-:W-:Y:S08]  /*eb40*/  MUFU.EX2 R82, R82 ;  /* 0x0000005200527308 */ /* 0x000ff00000000800 */
[----:B------:R-:W0:Y:S01]  /*eb50*/  MUFU.EX2 R85, R85 ;  /* 0x0000005500557308 */ /* 0x000e220000000800 */
[----:B---3--:R-:W-:Y:S01]  /*eb60*/  FADD.FTZ R0, R88, R0 ;  /* 0x0000000058007221 */ /* 0x008fe20000010000 */
[----:B------:R-:W-:Y:S01]  /*eb70*/  F2FP.F16.F32.PACK_AB R8, R11, R27 ;  /* 0x0000001b0b08723e */ /* 0x000fe200000000ff */
[----:B-1----:R-:W-:-:S02]  /*eb80*/  FADD.FTZ R11, R51, R9 ;  /* 0x00000009330b7221 */ /* 0x002fc40000010000 */
[----:B------:R-:W-:Y:S01]  /*eb90*/  FADD.FTZ R0, R89, R0 ;  /* 0x0000000059007221 */ /* 0x000fe20000010000 */
[----:B------:R-:W-:Y:S02]  /*eba0*/  F2FP.F16.F32.PACK_AB R12, R12, R26 ;  /* 0x0000001a0c0c723e */ /* 0x000fe400000000ff */
[----:B------:R-:W-:Y:S02]  /*ebb0*/  F2FP.F16.F32.PACK_AB R13, R94, R13 ;  /* 0x0000000d5e0d723e */ /* 0x000fe400000000ff */
[----:B------:R-:W-:Y:S02]  /*ebc0*/  F2FP.F16.F32.PACK_AB R15, R93, R15 ;  /* 0x0000000f5d0f723e */ /* 0x000fe400000000ff */
[----:B------:R-:W-:Y:S01]  /*ebd0*/  F2FP.F16.F32.PACK_AB R34, R20, R34 ;  /* 0x000000221422723e */ /* 0x000fe200000000ff */
[----:B--2---:R-:W-:Y:S01]  /*ebe0*/  FADD.FTZ R20, R48, R11 ;  /* 0x0000000b30147221 */ /* 0x004fe20000010000 */
[----:B------:R-:W-:Y:S01]  /*ebf0*/  F2FP.F16.F32.PACK_AB R33, R92, R33 ;  /* 0x000000215c21723e */ /* 0x000fe200000000ff */
[----:B------:R-:W-:Y:S01]  /*ec00*/  FADD.FTZ R0, R25, R0 ;  /* 0x0000000019007221 */ /* 0x000fe20000010000 */
[----:B------:R-:W-:-:S02]  /*ec10*/  F2FP.F16.F32.PACK_AB R35, R91, R35 ;  /* 0x000000235b23723e */ /* 0x000fc400000000ff */
[----:B------:R-:W-:Y:S02]  /*ec20*/  F2FP.F16.F32.PACK_AB R9, R90, R87 ;  /* 0x000000575a09723e */ /* 0x000fe400000000ff */
[----:B------:R-:W-:Y:S02]  /*ec30*/  F2FP.F16.F32.PACK_AB R10, R10, R37 ;  /* 0x000000250a0a723e */ /* 0x000fe400000000ff */
[----:B------:R-:W-:Y:S02]  /*ec40*/  F2FP.F16.F32.PACK_AB R11, R89, R88 ;  /* 0x00000058590b723e */ /* 0x000fe400000000ff */
[----:B------:R-:W-:Y:S02]  /*ec50*/  F2FP.F16.F32.PACK_AB R24, R53, R24 ;  /* 0x000000183518723e */ /* 0x000fe400000000ff */
[----:B0-----:R-:W-:Y:S02]  /*ec60*/  F2FP.F16.F32.PACK_AB R25, R86, R25 ;  /* 0x000000195619723e */ /* 0x001fe400000000ff */
[----:B------:R-:W-:-:S02]  /*ec70*/  F2FP.F16.F32.PACK_AB R26, R52, R49 ;  /* 0x00000031341a723e */ /* 0x000fc400000000ff */
[----:B------:R-:W-:Y:S01]  /*ec80*/  F2FP.F16.F32.PACK_AB R27, R85, R82 ;  /* 0x00000052551b723e */ /* 0x000fe200000000ff */
[----:B----4-:R-:W-:Y:S04]  /*ec90*/  STSM.16.M88.4 [R118], R12 ;  /* 0x0000000c76007844 */ /* 0x010fe80000000200 */
[----:B------:R-:W-:Y:S04]  /*eca0*/  STSM.16.M88.4 [R115], R32 ;  /* 0x0000002073007844 */ /* 0x000fe80000000200 */
[----:B------:R-:W-:Y:S04]  /*ecb0*/  STSM.16.M88.4 [R114], R8 ;  /* 0x0000000872007844 */ /* 0x000fe80000000200 */
[----:B------:R0:W-:Y:S04]  /*ecc0*/  STSM.16.M88.4 [R116+0x24800], R24 ;  /* 0x0248001874007844 */ /* 0x0001e80000000200 */
[----:B0-----:R-:W2:Y:S04]  /*ecd0*/  LDL R27, [R1+0x84] ;  /* 0x00008400011b7983 */ /* 0x001ea80000100800 */
[----:B------:R-:W3:Y:S04]  /*ece0*/  LDL R26, [R1+0x6c] ;  /* 0x00006c00011a7983 */ /* 0x000ee80000100800 */
[----:B------:R-:W3:Y:S01]  /*ecf0*/  LDL.LU R24, [R1+0x4] ;  /* 0x0000040001187983 */ /* 0x000ee20000300800 */
[-CC-:B------:R-:W-:Y:S01]  /*ed00*/  FFMA.FTZ R80, R80, R6.reuse, -R99.reuse ;  /* 0x0000000650507223 */ /* 0x180fe20000010863 */
[----:B------:R-:W-:-:S05]  /*ed10*/  FFMA.FTZ R84, R84, R6, -R99 ;  /* 0x0000000654547223 */ /* 0x000fca0000010863 */
[----:B------:R-:W0:Y:S01]  /*ed20*/  MUFU.EX2 R80, R80 ;  /* 0x0000005000507308 */ /* 0x000e220000000800 */
[----:B------:R-:W-:Y:S01]  /*ed30*/  FADD.FTZ R0, R86, R0 ;  /* 0x0000000056007221 */ /* 0x000fe20000010000 */
[----:B------:R-:W-:-:S06]  /*ed40*/  FFMA.FTZ R83, R100, R6, -R99 ;  /* 0x0000000664537223 */ /* 0x000fcc0000010863 */
[----:B------:R-:W1:Y:S01]  /*ed50*/  MUFU.EX2 R84, R84 ;  /* 0x0000005400547308 */ /* 0x000e620000000800 */
[----:B------:R-:W-:Y:S01]  /*ed60*/  FADD.FTZ R0, R82, R0 ;  /* 0x0000000052007221 */ /* 0x000fe20000010000 */
[----:B------:R-:W-:-:S06]  /*ed70*/  FFMA.FTZ R81, R81, R6, -R99 ;  /* 0x0000000651517223 */ /* 0x000fcc0000010863 */
[----:B------:R-:W4:Y:S01]  /*ed80*/  MUFU.EX2 R50, R50 ;  /* 0x0000003200327308 */ /* 0x000f220000000800 */
[----:B------:R-:W-:-:S07]  /*ed90*/  FADD.FTZ R0, R85, R0 ;  /* 0x0000000055007221 */ /* 0x000fce0000010000 */
[----:B------:R-:W4:Y:S08]  /*eda0*/  MUFU.EX2 R75, R75 ;  /* 0x0000004b004b7308 */ /* 0x000f300000000800 */
        /* <DEDUP_REMOVED lines=8> */
[----:B----4-:R-:W-:-:S07]  /*ee30*/  FADD.FTZ R20, R50, R20 ;  /* 0x0000001432147221 */ /* 0x010fce0000010000 */
[----:B------:R-:W4:Y:S01]  /*ee40*/  MUFU.EX2 R43, R43 ;  /* 0x0000002b002b7308 */ /* 0x000f220000000800 */
[----:B------:R-:W-:Y:S01]  /*ee50*/  FADD.FTZ R0, R75, R0 ;  /* 0x000000004b007221 */ /* 0x000fe20000010000 */
[----:B------:R-:W-:-:S06]  /*ee60*/  FFMA.FTZ R70, R70, R6, -R99 ;  /* 0x0000000646467223 */ /* 0x000fcc0000010863 */
[----:B------:R-:W4:Y:S01]  /*ee70*/  MUFU.EX2 R79, R79 ;  /* 0x0000004f004f7308 */ /* 0x000f220000000800 */
[----:B------:R-:W-:-:S07]  /*ee80*/  FADD.FTZ R20, R42, R20 ;  /* 0x000000142a147221 */ /* 0x000fce0000010000 */
        /* <DEDUP_REMOVED lines=24> */
[----:B----4-:R-:W-:Y:S01]  /*f010*/  FADD.FTZ R11, R45, R20 ;  /* 0x000000142d0b7221 */ /* 0x010fe20000010000 */
[----:B------:R-:W-:-:S06]  /*f020*/  FADD.FTZ R0, R70, R13 ;  /* 0x0000000d46007221 */ /* 0x000fcc0000010000 */
[----:B------:R-:W4:Y:S01]  /*f030*/  MUFU.EX2 R57, R57 ;  /* 0x0000003900397308 */ /* 0x000f220000000800 */
[----:B------:R-:W-:Y:S01]  /*f040*/  FFMA.FTZ R66, R66, R6, -R99 ;  /* 0x0000000642427223 */ /* 0x000fe20000010863 */
[----:B------:R-:W-:-:S06]  /*f050*/  FADD.FTZ R13, R28, R11 ;  /* 0x0000000b1c0d7221 */ /* 0x000fcc0000010000 */
[----:B------:R-:W4:Y:S01]  /*f060*/  MUFU.EX2 R40, R40 ;  /* 0x0000002800287308 */ /* 0x000f220000000800 */
[----:B------:R-:W-:Y:S01]  /*f070*/  F2FP.F16.F32.PACK_AB R8, R51, R30 ;  /* 0x0000001e3308723e */ /* 0x000fe200000000ff */
[----:B0-----:R-:W-:Y:S01]  /*f080*/  FADD.FTZ R0, R69, R0 ;  /* 0x0000000045007221 */ /* 0x001fe20000010000 */
[----:B------:R-:W-:-:S05]  /*f090*/  F2FP.F16.F32.PACK_AB R9, R84, R80 ;  /* 0x000000505409723e */ /* 0x000fca00000000ff */
[----:B------:R-:W0:Y:S01]  /*f0a0*/  MUFU.EX2 R4, R4 ;  /* 0x0000000400047308 */ /* 0x000e220000000800 */
[----:B------:R-:W-:Y:S02]  /*f0b0*/  F2FP.F16.F32.PACK_AB R10, R50, R48 ;  /* 0x00000030320a723e */ /* 0x000fe400000000ff */
[----:B------:R-:W-:Y:S01]  /*f0c0*/  F2FP.F16.F32.PACK_AB R11, R83, R75 ;  /* 0x0000004b530b723e */ /* 0x000fe200000000ff */
[----:B------:R-:W-:Y:S01]  /*f0d0*/  FFMA.FTZ R67, R67, R6, -R99 ;  /* 0x0000000643437223 */ /* 0x000fe20000010863 */
[----:B------:R-:W-:-:S03]  /*f0e0*/  FADD.FTZ R13, R44, R13 ;  /* 0x0000000d2c0d7221 */ /* 0x000fc60000010000 */
[----:B------:R-:W0:Y:S01]  /*f0f0*/  MUFU.EX2 R56, R56 ;  /* 0x0000003800387308 */ /* 0x000e220000000800 */
[----:B-1----:R-:W-:Y:S01]  /*f100*/  FADD.FTZ R0, R61, R0 ;  /* 0x000000003d007221 */ /* 0x002fe20000010000 */
[----:B------:R1:W-:Y:S01]  /*f110*/  STSM.16.M88.4 [R21], R8 ;  /* 0x0000000815007844 */ /* 0x0003e20000000200 */
[----:B------:R-:W-:-:S05]  /*f120*/  FFMA.FTZ R60, R60, R6, -R99 ;  /* 0x000000063c3c7223 */ /* 0x000fca0000010863 */
[----:B------:R-:W0:Y:S01]  /*f130*/  MUFU.EX2 R39, R39 ;  /* 0x0000002700277308 */ /* 0x000e220000000800 */
[----:B----4-:R-:W-:Y:S01]  /*f140*/  FADD.FTZ R15, R57, R0 ;  /* 0x00000000390f7221 */ /* 0x010fe20000010000 */
[----:B------:R-:W-:-:S06]  /*f150*/  FFMA.FTZ R68, R68, R6, -R99 ;  /* 0x0000000644447223 */ /* 0x000fcc0000010863 */
[----:B------:R-:W4:Y:S01]  /*f160*/  MUFU.EX2 R66, R66 ;  /* 0x0000004200427308 */ /* 0x000f220000000800 */
[----:B-1----:R-:W-:-:S07]  /*f170*/  FADD.FTZ R21, R62, R13 ;  /* 0x0000000d3e157221 */ /* 0x002fce0000010000 */
[----:B------:R-:W1:Y:S01]  /*f180*/  MUFU.EX2 R29, R29 ;  /* 0x0000001d001d7308 */ /* 0x000e620000000800 */
[----:B------:R-:W-:Y:S01]  /*f190*/  FADD.FTZ R0, R40, R21 ;  /* 0x0000001528007221 */ /* 0x000fe20000010000 */
[----:B0-----:R-:W-:-:S06]  /*f1a0*/  FADD.FTZ R21, R4, R15 ;  /* 0x0000000f04157221 */ /* 0x001fcc0000010000 */
[----:B------:R-:W0:Y:S01]  /*f1b0*/  MUFU.EX2 R67, R67 ;  /* 0x0000004300437308 */ /* 0x000e220000000800 */
[----:B------:R-:W-:Y:S01]  /*f1c0*/  FFMA.FTZ R59, R59, R6, -R99 ;  /* 0x000000063b3b7223 */ /* 0x000fe20000010863 */
[----:B------:R-:W-:-:S06]  /*f1d0*/  FADD.FTZ R0, R63, R0 ;  /* 0x000000003f007221 */ /* 0x000fcc0000010000 */
[----:B------:R-:W0:Y:S01]  /*f1e0*/  MUFU.EX2 R38, R38 ;  /* 0x0000002600267308 */ /* 0x000e220000000800 */
[----:B------:R-:W-:Y:S01]  /*f1f0*/  FADD.FTZ R21, R56, R21 ;  /* 0x0000001538157221 */ /* 0x000fe20000010000 */
[----:B------:R-:W-:-:S06]  /*f200*/  FADD.FTZ R10, R39, R0 ;  /* 0x00000000270a7221 */ /* 0x000fcc0000010000 */
[----:B------:R-:W0:Y:S08]  /*f210*/  MUFU.EX2 R60, R60 ;  /* 0x0000003c003c7308 */ /* 0x000e300000000800 */
[----:B------:R-:W0:Y:S01]  /*f220*/  MUFU.EX2 R31, R31 ;  /* 0x0000001f001f7308 */ /* 0x000e220000000800 */
[----:B----4-:R-:W-:Y:S01]  /*f230*/  FADD.FTZ R0, R66, R21 ;  /* 0x0000001542007221 */ /* 0x010fe20000010000 */
[----:B------:R-:W-:-:S06]  /*f240*/  FFMA.FTZ R58, R58, R6, -R99 ;  /* 0x000000063a3a7223 */ /* 0x000fcc0000010863 */
[----:B------:R-:W4:Y:S01]  /*f250*/  MUFU.EX2 R68, R68 ;  /* 0x0000004400447308 */ /* 0x000f220000000800 */
[----:B-1----:R-:W-:-:S07]  /*f260*/  FADD.FTZ R25, R29, R10 ;  /* 0x0000000a1d197221 */ /* 0x002fce0000010000 */
[----:B------:R-:W1:Y:S01]  /*f270*/  MUFU.EX2 R65, R36 ;  /* 0x0000002400417308 */ /* 0x000e620000000800 */
[----:B0-----:R-:W-:Y:S01]  /*f280*/  FADD.FTZ R21, R67, R0 ;  /* 0x0000000043157221 */ /* 0x001fe20000010000 */
[----:B------:R-:W-:-:S06]  /*f290*/  FADD.FTZ R0, R38, R25 ;  /* 0x0000001926007221 */ /* 0x000fcc0000010000 */
[----:B------:R-:W0:Y:S01]  /*f2a0*/  MUFU.EX2 R59, R59 ;  /* 0x0000003b003b7308 */ /* 0x000e220000000800 */
[----:B------:R-:W-:-:S07]  /*f2b0*/  FFMA.FTZ R101, R101, R6, -R99 ;  /* 0x0000000665657223 */ /* 0x000fce0000010863 */
[----:B------:R-:W2:Y:S01]  /*f2c0*/  MUFU.EX2 R95, R96 ;  /* 0x00000060005f7308 */ /* 0x000ea20000000800 */
[----:B------:R-:W-:Y:S01]  /*f2d0*/  FADD.FTZ R21, R60, R21 ;  /* 0x000000153c157221 */ /* 0x000fe20000010000 */
[----:B------:R-:W-:-:S06]  /*f2e0*/  FADD.FTZ R20, R31, R0 ;  /* 0x000000001f147221 */ /* 0x000fcc0000010000 */
[----:B------:R-:W-:Y:S01]  /*f2f0*/  MUFU.EX2 R55, R55 ;  /* 0x0000003700377308 */ /* 0x000fe20000000800 */
[----:B------:R-:W-:-:S07]  /*f300*/  FFMA.FTZ R102, R102, R6, -R99 ;  /* 0x0000000666667223 */ /* 0x000fce0000010863 */
[----:B------:R-:W3:Y:S01]  /*f310*/  MUFU.EX2 R96, R105 ;  /* 0x0000006900607308 */ /* 0x000ee20000000800 */
[----:B----4-:R-:W-:Y:S01]  /*f320*/  FADD.FTZ R0, R68, R21 ;  /* 0x0000001544007221 */ /* 0x010fe20000010000 */
[----:B-1----:R-:W-:-:S06]  /*f330*/  FADD.FTZ R20, R65, R20 ;  /* 0x0000001441147221 */ /* 0x002fcc0000010000 */
[----:B------:R-:W1:Y:S01]  /*f340*/  MUFU.EX2 R58, R58 ;  /* 0x0000003a003a7308 */ /* 0x000e620000000800 */
[----:B------:R-:W-:-:S07]  /*f350*/  F2FP.F16.F32.PACK_AB R12, R47, R42 ;  /* 0x0000002a2f0c723e */ /* 0x000fce00000000ff */
[----:B------:R-:W4:Y:S01]  /*f360*/  MUFU.EX2 R97, R108 ;  /* 0x0000006c00617308 */ /* 0x000f220000000800 */
[----:B------:R-:W-:Y:S01]  /*f370*/  F2FP.F16.F32.PACK_AB R13, R79, R81 ;  /* 0x000000514f0d723e */ /* 0x000fe200000000ff */
[-CC-:B------:R-:W-:Y:S01]  /*f380*/  FFMA.FTZ R103, R103, R6.reuse, -R99.reuse ;  /* 0x0000000667677223 */ /* 0x180fe20000010863 */
[----:B------:R-:W-:Y:S01]  /*f390*/  F2FP.F16.F32.PACK_AB R14, R46, R43 ;  /* 0x0000002b2e0e723e */ /* 0x000fe200000000ff */
[----:B------:R-:W-:Y:S01]  /*f3a0*/  FFMA.FTZ R104, R104, R6, -R99 ;  /* 0x0000000668687223 */ /* 0x000fe20000010863 */
[----:B------:R-:W-:-:S03]  /*f3b0*/  F2FP.F16.F32.PACK_AB R15, R78, R74 ;  /* 0x0000004a4e0f723e */ /* 0x000fc600000000ff */
[----:B------:R-:W4:Y:S01]  /*f3c0*/  MUFU.EX2 R98, R109 ;  /* 0x0000006d00627308 */ /* 0x000f220000000800 */
[----:B0-----:R-:W-:Y:S01]  /*f3d0*/  FADD.FTZ R0, R59, R0 ;  /* 0x000000003b007221 */ /* 0x001fe20000010000 */
[----:B--2---:R-:W-:-:S06]  /*f3e0*/  FADD.FTZ R21, R95, R20 ;  /* 0x000000145f157221 */ /* 0x004fcc0000010000 */
[----:B------:R-:W0:Y:S01]  /*f3f0*/  MUFU.EX2 R101, R101 ;  /* 0x0000006500657308 */ /* 0x000e220000000800 */
[----:B------:R-:W-:Y:S01]  /*f400*/  F2FP.F16.F32.PACK_AB R8, R45, R41 ;  /* 0x000000292d08723e */ /* 0x000fe200000000ff */
[----:B------:R2:W-:Y:S01]  /*f410*/  STSM.16.M88.4 [R115+0x6000], R12 ;  /* 0x0060000c73007844 */ /* 0x0005e20000000200 */
[----:B------:R-:W-:-:S05]  /*f420*/  F2FP.F16.F32.PACK_AB R41, R56, R4 ;  /* 0x000000043829723e */ /* 0x000fca00000000ff */
[----:B------:R-:W0:Y:S01]  /*f430*/  MUFU.EX2 R99, R155 ;  /* 0x0000009b00637308 */ /* 0x000e220000000800 */
[----:B---3--:R-:W-:-:S07]  /*f440*/  FADD.FTZ R4, R96, R21 ;  /* 0x0000001560047221 */ /* 0x008fce0000010000 */
[----:B------:R-:W3:Y:S01]  /*f450*/  MUFU.EX2 R102, R102 ;  /* 0x0000006600667308 */ /* 0x000ee20000000800 */
[----:B--2---:R-:W-:Y:S01]  /*f460*/  FADD.FTZ R13, R55, R0 ;  /* 0x00000000370d7221 */ /* 0x004fe20000010000 */
[----:B------:R-:W-:-:S06]  /*f470*/  F2FP.F16.F32.PACK_AB R9, R69, R70 ;  /* 0x000000464509723e */ /* 0x000fcc00000000ff */
[----:B------:R-:W2:Y:S01]  /*f480*/  MUFU.EX2 R100, R117 ;  /* 0x0000007500647308 */ /* 0x000ea20000000800 */
[----:B------:R-:W-:Y:S01]  /*f490*/  F2FP.F16.F32.PACK_AB R10, R44, R28 ;  /* 0x0000001c2c0a723e */ /* 0x000fe200000000ff */
[----:B-1----:R-:W-:Y:S01]  /*f4a0*/  FADD.FTZ R0, R58, R13 ;  /* 0x0000000d3a007221 */ /* 0x002fe20000010000 */
[----:B------:R-:W-:Y:S01]  /*f4b0*/  F2FP.F16.F32.PACK_AB R11, R57, R61 ;  /* 0x0000003d390b723e */ /* 0x000fe200000000ff */
[----:B----4-:R-:W-:-:S04]  /*f4c0*/  FADD.FTZ R13, R97, R4 ;  /* 0x00000004610d7221 */ /* 0x010fc80000010000 */
[----:B------:R-:W1:Y:S01]  /*f4d0*/  MUFU.EX2 R103, R103 ;  /* 0x0000006700677308 */ /* 0x000e620000000800 */
[----:B------:R0:W-:Y:S07]  /*f4e0*/  STSM.16.M88.4 [R114+0x6000], R8 ;  /* 0x0060000872007844 */ /* 0x0001ee0000000200 */
[----:B------:R-:W-:Y:S01]  /*f4f0*/  MUFU.EX2 R36, R113 ;  /* 0x0000007100247308 */ /* 0x000fe20000000800 */
[----:B------:R-:W-:-:S07]  /*f500*/  FADD.FTZ R4, R98, R13 ;  /* 0x0000000d62047221 */ /* 0x000fce0000010000 */
[----:B------:R-:W-:Y:S08]  /*f510*/  MUFU.EX2 R64, R112 ;  /* 0x0000007000407308 */ /* 0x000ff00000000800 */
[----:B------:R-:W-:Y:S08]  /*f520*/  MUFU.EX2 R107, R107 ;  /* 0x0000006b006b7308 */ /* 0x000ff00000000800 */
[----:B------:R-:W4:Y:S08]  /*f530*/  MUFU.EX2 R106, R106 ;  /* 0x0000006a006a7308 */ /* 0x000f300000000800 */
[----:B------:R-:W-:Y:S08]  /*f540*/  MUFU.EX2 R111, R111 ;  /* 0x0000006f006f7308 */ /* 0x000ff00000000800 */
[----:B------:R-:W4:Y:S01]  /*f550*/  MUFU.EX2 R104, R104 ;  /* 0x0000006800687308 */ /* 0x000f220000000800 */
[----:B0-----:R-:W-:Y:S01]  /*f560*/  FADD.FTZ R11, R101, R0 ;  /* 0x00000000650b7221 */ /* 0x001fe20000010000 */
[----:B------:R-:W-:Y:S01]  /*f570*/  FADD.FTZ R15, R99, R4 ;  /* 0x00000004630f7221 */ /* 0x000fe20000010000 */
[----:B------:R-:W-:-:S02]  /*f580*/  F2FP.F16.F32.PACK_AB R40, R40, R62 ;  /* 0x0000003e2828723e */ /* 0x000fc400000000ff */
[----:B---3--:R-:W-:Y:S01]  /*f590*/  FADD.FTZ R0, R102, R11 ;  /* 0x0000000b66007221 */ /* 0x008fe20000010000 */
[----:B------:R-:W-:Y:S01]  /*f5a0*/  F2FP.F16.F32.PACK_AB R42, R39, R63 ;  /* 0x0000003f272a723e */ /* 0x000fe200000000ff */
[----:B--2---:R-:W-:Y:S01]  /*f5b0*/  FADD.FTZ R21, R100, R15 ;  /* 0x0000000f64157221 */ /* 0x004fe20000010000 */
[----:B------:R-:W-:Y:S01]  /*f5c0*/  F2FP.F16.F32.PACK_AB R43, R67, R66 ;  /* 0x00000042432b723e */ /* 0x000fe200000000ff */
[----:B-1----:R-:W-:Y:S01]  /*f5d0*/  FADD.FTZ R0, R103, R0 ;  /* 0x0000000067007221 */ /* 0x002fe20000010000 */
        /* <DEDUP_REMOVED lines=9> */
[----:B----4-:R-:W-:-:S02]  /*f670*/  F2FP.F16.F32.PACK_AB R101, R106, R107 ;  /* 0x0000006b6a65723e */ /* 0x010fc400000000ff */
[----:B------:R-:W-:Y:S02]  /*f680*/  F2FP.F16.F32.PACK_AB R102, R64, R36 ;  /* 0x000000244066723e */ /* 0x000fe400000000ff */
[----:B------:R-:W-:Y:S01]  /*f690*/  F2FP.F16.F32.PACK_AB R103, R104, R111 ;  /* 0x0000006f6867723e */ /* 0x000fe200000000ff */
[----:B------:R-:W-:Y:S04]  /*f6a0*/  STSM.16.M88.4 [R116+0x2a800], R40 ;  /* 0x02a8002874007844 */ /* 0x000fe80000000200 */
[----:B------:R0:W-:Y:S04]  /*f6b0*/  STSM.16.M88.4 [R27], R8 ;  /* 0x000000081b007844 */ /* 0x0001e80000000200 */
[----:B------:R-:W-:Y:S04]  /*f6c0*/  STSM.16.M88.4 [R115+0xc000], R12 ;  /* 0x00c0000c73007844 */ /* 0x000fe80000000200 */
[----:B------:R-:W-:Y:S01]  /*f6d0*/  STSM.16.M88.4 [R114+0xc000], R100 ;  /* 0x00c0006472007844 */ /* 0x000fe20000000200 */
        /* <DEDUP_REMOVED lines=8> */
[----:B------:R-:W-:-:S03]  /*f760*/  ISETP.GT.AND P2, PT, R24, R26, PT ;  /* 0x0000001a1800720c */ /* 0x000fc60003f44270 */
[----:B------:R-:W-:-:S04]  /*f770*/  FADD.FTZ R0, R111, R0 ;  /* 0x000000006f007221 */ /* 0x000fc80000010000 */
[----:B------:R-:W-:Y:S01]  /*f780*/  FADD.FTZ R0, R104, R0 ;  /* 0x0000000068007221 */ /* 0x000fe20000010000 */
[----:B------:R-:W-:-:S04]  /*f790*/  FADD.FTZ R21, R36, R21 ;  /* 0x0000001524157221 */ /* 0x000fc80000010000 */
[----:B------:R2:W-:Y:S01]  /*f7a0*/  STL [R1+0x14], R0 ;  /* 0x0000140001007387 */ /* 0x0005e20000100800 */
[-C--:B------:R-:W-:Y:S01]  /*f7b0*/  FMUL.FTZ R120, R120, R7.reuse ;  /* 0x0000000778787220 */ /* 0x080fe20000410000 */
[-C--:B------:R-:W-:Y:S01]  /*f7c0*/  FMUL.FTZ R121, R121, R7.reuse ;  /* 0x0000000779797220 */ /* 0x080fe20000410000 */
[-C--:B------:R-:W-:Y:S01]  /*f7d0*/  FMUL.FTZ R124, R124, R7.reuse ;  /* 0x000000077c7c7220 */ /* 0x080fe20000410000 */
[----:B0-----:R0:W5:Y:S01]  /*f7e0*/  LDL R8, [R1+0x18] ;  /* 0x0000180001087983 */ /* 0x0011620000100800 */
[-C--:B------:R-:W-:Y:S01]  /*f7f0*/  FMUL.FTZ R125, R125, R7.reuse ;  /* 0x000000077d7d7220 */ /* 0x080fe20000410000 */
[----:B--2---:R-:W-:Y:S02]  /*f800*/  VIADD R0, R24, 0xffffffff ;  /* 0xffffffff18007836 */ /* 0x004fe40000000000 */
        /* <DEDUP_REMOVED lines=28> */
[----:B------:R2:W-:Y:S01]  /*f9d0*/  STL [R1+0x4], R0 ;  /* 0x0000040001007387 */ /* 0x0005e20000100800 */
[----:B------:R-:W-:Y:S01]  /*f9e0*/  FADD.FTZ R4, R64, R21 ;  /* 0x0000001540047221 */ /* 0x000fe20000010000 */
[----:B------:R-:W-:-:S02]  /*f9f0*/  IMAD.MOV.U32 R3, RZ, RZ, R54 ;  /* 0x000000ffff037224 */ /* 0x000fc400078e0036 */
[----:B------:R-:W-:Y:S01]  /*fa00*/  IMAD.MOV.U32 R7, RZ, RZ, R5 ;  /* 0x000000ffff077224 */ /* 0x000fe200078e0005 */
[----:B--2---:R-:W-:Y:S01]  /*fa10*/  MOV R0, R152 ;  /* 0x0000009800007202 */ /* 0x004fe20000000f00 */
[----:B-1----:R-:W-:Y:S01]  /*fa20*/  NOP ;  /* 0x0000000000007918 */ /* 0x002fe20000000000 */
[----:B0-----:R-:W-:Y:S05]  /*fa30*/  @P2 BRA `(.L_x_12648) ;  /* 0xffffffc400342947 */ /* 0x001fea000383ffff */
.L_x_12638:
[----:B------:R-:W-:Y:S05]  /*fa40*/  WARPSYNC.ALL ;  /* 0x0000000000007948 */ /* 0x000fea0003800000 */
[----:B------:R-:W-:Y:S06]  /*fa50*/  BAR.ARV 0x8, 0x200 ;  /* 0x0208000000007b1d */ /* 0x000fec0000002000 */
[----:B------:R-:W-:Y:S05]  /*fa60*/  @!P0 BRA `(.L_x_12649) ;  /* 0x0000000000048947 */ /* 0x000fea0003800000 */
[----:B------:R-:W-:Y:S01]  /*fa70*/  BPT.TRAP 0x1 ;  /* 0x000000040000795c */ /* 0x000fe20000300000 */
.L_x_12649:
[----:B------:R-:W2:Y:S01]  /*fa80*/  LDL R0, [R1+0x18] ;  /* 0x0000180001007983 */ /* 0x000ea20000100800 */
[----:B------:R-:W-:Y:S01]  /*fa90*/  IMAD R11, R152, 0x8, R2 ;  /* 0x00000008980b7824 */ /* 0x000fe200078e0202 */
[----:B--2---:R-:W-:-:S04]  /*faa0*/  SHF.L.U32 R0, R0, 0x1f, RZ ;  /* 0x0000001f00007819 */ /* 0x004fc800000006ff */
[----:B------:R0:W1:Y:S01]  /*fab0*/  SYNCS.PHASECHK.TRANS64.TRYWAIT P2, [R11+URZ+0x30850], R0 ;  /* 0x030850000b0075a7 */ /* 0x000062000804017f */
[----:B------:R-:W-:Y:S05]  /*fac0*/  @!P0 BRA `(.L_x_12650) ;  /* 0x0000000000048947 */ /* 0x000fea0003800000 */
[----:B------:R-:W-:Y:S01]  /*fad0*/  BPT.TRAP 0x1 ;  /* 0x000000040000795c */ /* 0x000fe20000300000 */
.L_x_12650:
[----:B------:R-:W2:Y:S02]  /*fae0*/  LDL.LU R3, [R1+0x70] ;  /* 0x0000700001037983 */ /* 0x000ea40000300800 */
[----:B--2---:R-:W-:Y:S01]  /*faf0*/  LEA R3, R3, R2, 0xd ;  /* 0x0000000203037211 */ /* 0x004fe200078e68ff */
[----:B------:R-:W-:-:S04]  /*fb00*/  VIADD R2, R2, 0x400 ;  /* 0x0000040002027836 */ /* 0x000fc80000000000 */
[----:B------:R-:W-:Y:S01]  /*fb10*/  VIADD R3, R3, 0x1e800 ;  /* 0x0001e80003037836 */ /* 0x000fe20000000000 */
[----:B------:R-:W-:-:S04]  /*fb20*/  SHF.R.U32.HI R2, RZ, 0x4, R2 ;  /* 0x00000004ff027819 */ /* 0x000fc80000011602 */
[----:B------:R-:W-:Y:S02]  /*fb30*/  SHF.R.U32.HI R3, RZ, 0x4, R3 ;  /* 0x00000004ff037819 */ /* 0x000fe40000011603 */
[----:B------:R-:W-:Y:S02]  /*fb40*/  LOP3.LUT R7, R2, 0x3fff, RZ, 0xc0, !PT ;  /* 0x00003fff02077812 */ /* 0x000fe400078ec0ff */
[----:B------:R-:W-:Y:S01]  /*fb50*/  LOP3.LUT R3, R3, 0x3fff, RZ, 0xc0, !PT ;  /* 0x00003fff03037812 */ /* 0x000fe200078ec0ff */
[----:B-1----:R-:W-:Y:S06]  /*fb60*/  @P2 BRA `(.L_x_12651) ;  /* 0x0000000000082947 */ /* 0x002fec0003800000 */
[----:B------:R-:W1:Y:S02]  /*fb70*/  SYNCS.PHASECHK.TRANS64.TRYWAIT P0, [R11+URZ+0x30850], R0 ;  /* 0x030850000b0075a7 */ /* 0x000e64000800017f */
[----:B-1----:R-:W-:Y:S05]  /*fb80*/  @!P0 BRA `(.L_x_12652) ;  /* 0x000000a000c88947 */ /* 0x002fea0003800000 */
.L_x_12651:
[----:B01----:R-:W-:Y:S01]  /*fb90*/  LOP3.LUT R0, R3, 0x10000, RZ, 0xfc, !PT ;  /* 0x0001000003007812 */ /* 0x003fe200078efcff */
[----:B------:R-:W-:Y:S01]  /*fba0*/  IMAD R2, R152, 0x600, R7 ;  /* 0x0000060098027824 */ /* 0x000fe200078e0207 */
[----:B------:R-:W2:Y:S01]  /*fbb0*/  LDL.LU R12, [R1+0x14] ;  /* 0x00001400010c7983 */ /* 0x000ea20000300800 */
[----:B------:R-:W-:Y:S01]  /*fbc0*/  IMAD.MOV.U32 R3, RZ, RZ, 0x40000040 ;  /* 0x40000040ff037424 */ /* 0x000fe200078e00ff */
[----:B------:R-:W-:Y:S05]  /*fbd0*/  WARPSYNC.ALL ;  /* 0x0000000000007948 */ /* 0x000fea0003800000 */
[----:B------:R-:W-:Y:S01]  /*fbe0*/  R2UR UR4, R0 ;  /* 0x00000000000472ca */ /* 0x000fe200000e0000 */
[----:B------:R-:W-:Y:S01]  /*fbf0*/  IMAD.MOV.U32 R9, RZ, RZ, 0x40000040 ;  /* 0x40000040ff097424 */ /* 0x000fe200078e00ff */
[C---:B------:R-:W-:Y:S01]  /*fc00*/  R2UR UR6, R2.reuse ;  /* 0x00000000020672ca */ /* 0x040fe200000e0000 */
[----:B------:R-:W3:Y:S01]  /*fc10*/  LDL.LU R10, [R1+0x18] ;  /* 0x00001800010a7983 */ /* 0x000ee20000300800 */
[----:B------:R-:W-:Y:S01]  /*fc20*/  R2UR UR7, R3 ;  /* 0x00000000030772ca */ /* 0x000fe200000e0000 */
[----:B------:R-:W-:Y:S01]  /*fc30*/  WARPGROUP.ARRIVE ;  /* 0x00000000000079c5 */ /* 0x000fe20000000000 */
[----:B------:R-:W-:Y:S01]  /*fc40*/  UMOV UR5, 0x40000040 ;  /* 0x4000004000057882 */ /* 0x000fe20000000000 */
[----:B-----5:R-:W-:Y:S01]  /*fc50*/  IADD3 R8, R2, 0x80, RZ ;  /* 0x0000008002087810 */ /* 0x020fe20007ffe0ff */
[----:B------:R-:W-:Y:S01]  /*fc60*/  UMOV UR9, 0x40000040 ;  /* 0x4000004000097882 */ /* 0x000fe20000000000 */
[----:B------:R-:W-:Y:S01]  /*fc70*/  R2UR UR11, R9 ;  /* 0x00000000090b72ca */ /* 0x000fe200000e0000 */
[----:B------:R-:W-:Y:S01]  /*fc80*/  IMAD.MOV.U32 R9, RZ, RZ, 0x40000040 ;  /* 0x40000040ff097424 */ /* 0x000fe200078e00ff */
[----:B------:R-:W-:Y:S01]  /*fc90*/  R2UR UR10, R8 ;  /* 0x00000000080a72ca */ /* 0x000fe200000e0000 */
[----:B------:R-:W-:Y:S01]  /*fca0*/  VIADD R8, R2, 0x100 ;  /* 0x0000010002087836 */ /* 0x000fe20000000000 */
[----:B------:R-:W0:Y:S01]  /*fcb0*/  SHFL.BFLY PT, R7, R4, 0x2, 0x1f ;  /* 0x0c401f0004077f89 */ /* 0x000e2200000e0000 */
[----:B------:R-:W-:-:S02]  /*fcc0*/  IMAD.MOV.U32 R45, RZ, RZ, RZ ;  /* 0x000000ffff2d7224 */ /* 0x000fc400078e00ff */
[----:B------:R-:W-:Y:S01]  /*fcd0*/  IMAD.MOV.U32 R3, RZ, RZ, 0x40000040 ;  /* 0x40000040ff037424 */ /* 0x000fe200078e00ff */
[----:B------:R-:W-:Y:S01]  /*fce0*/  HGMMA.64x64x16.F32 R120, gdesc[UR4].tnspB, R120, gsb0 ;  /* 0x40e00000047879f0 */ /* 0x000fe20008000878 */
[----:B------:R-:W-:Y:S01]  /*fcf0*/  R2UR UR4, R0 ;  /* 0x00000000000472ca */ /* 0x000fe200000e0000 */
[----:B------:R-:W-:Y:S01]  /*fd00*/  UMOV UR5, 0x40000040 ;  /* 0x4000004000057882 */ /* 0x000fe20000000000 */
[----:B------:R-:W-:Y:S01]  /*fd10*/  VIADD R152, R152, 0x1 ;  /* 0x0000000198987836 */ /* 0x000fe20000000000 */
[----:B------:R-:W-:-:S04]  /*fd20*/  R2UR UR7, R3 ;  /* 0x00000000030772ca */ /* 0x000fc800000e0000 */
[----:B------:R-:W-:-:S06]  /*fd30*/  ISETP.NE.AND P2, PT, R152, 0x2, PT ;  /* 0x000000029800780c */ /* 0x000fcc0003f45270 */
[----:B------:R-:W-:Y:S01]  /*fd40*/  UIADD3 UR8, UR4, 0x2, URZ ;  /* 0x0000000204087890 */ /* 0x000fe2000fffe03f */
[----:B0-----:R-:W-:Y:S01]  /*fd50*/  FADD.FTZ R7, R7, R4 ;  /* 0x0000000407077221 */ /* 0x001fe20000010000 */
[----:B------:R-:W-:Y:S02]  /*fd60*/  WARPGROUP.DEPBAR.LE gsb0, 0x0 ;  /* 0x00008000000079c5 */ /* 0x000fe40000010000 */
[----:B------:R-:W-:-:S06]  /*fd70*/  WARPGROUP.ARRIVE ;  /* 0x00000000000079c5 */ /* 0x000fcc0000000000 */
[----:B------:R-:W-:Y:S01]  /*fd80*/  HGMMA.64x64x16.F32 R120, gdesc[UR8].tnspB, R120, gsb0 ;  /* 0x40e00000087879f0 */ /* 0x000fe20008000878 */
[----:B------:R-:W-:Y:S01]  /*fd90*/  R2UR UR10, R8 ;  /* 0x00000000080a72ca */ /* 0x000fe200000e0000 */
[----:B------:R-:W-:Y:S01]  /*fda0*/  UIADD3 UR8, UR4, 0x4, URZ ;  /* 0x0000000404087890 */ /* 0x000fe2000fffe03f */
[----:B------:R-:W-:Y:S01]  /*fdb0*/  R2UR UR11, R9 ;  /* 0x00000000090b72ca */ /* 0x000fe200000e0000 */
[----:B------:R-:W-:Y:S01]  /*fdc0*/  UMOV UR9, 0x40000040 ;  /* 0x4000004000097882 */ /* 0x000fe20000000000 */
[----:B------:R-:W-:Y:S01]  /*fdd0*/  IMAD.MOV.U32 R9, RZ, RZ, 0x40000040 ;  /* 0x40000040ff097424 */ /* 0x000fe200078e00ff */
[----:B------:R-:W-:Y:S01]  /*fde0*/  IADD3 R8, R2, 0x180, RZ ;  /* 0x0000018002087810 */ /* 0x000fe20007ffe0ff */
[----:B------:R-:W-:Y:S02]  /*fdf0*/  WARPGROUP.DEPBAR.LE gsb0, 0x0 ;  /* 0x00008000000079c5 */ /* 0x000fe40000010000 */
[----:B------:R-:W-:-:S07]  /*fe00*/  WARPGROUP.ARRIVE ;  /* 0x00000000000079c5 */ /* 0x000fce0000000000 */
[----:B------:R-:W-:Y:S01]  /*fe10*/  HGMMA.64x64x16.F32 R120, gdesc[UR8].tnspB, R120, gsb0 ;  /* 0x40e00000087879f0 */ /* 0x000fe20008000878 */
[----:B------:R-:W-:Y:S01]  /*fe20*/  R2UR UR10, R8 ;  /* 0x00000000080a72ca */ /* 0x000fe200000e0000 */
[----:B------:R-:W-:Y:S01]  /*fe30*/  UIADD3 UR8, UR4, 0x6, URZ ;  /* 0x0000000604087890 */ /* 0x000fe2000fffe03f */
[----:B------:R-:W-:Y:S01]  /*fe40*/  R2UR UR11, R9 ;  /* 0x00000000090b72ca */ /* 0x000fe200000e0000 */
[----:B------:R-:W-:Y:S01]  /*fe50*/  UMOV UR9, 0x40000040 ;  /* 0x4000004000097882 */ /* 0x000fe20000000000 */
[----:B------:R-:W-:Y:S02]  /*fe60*/  VIADD R8, R2, 0x200 ;  /* 0x0000020002087836 */ /* 0x000fe40000000000 */
[----:B------:R-:W-:Y:S01]  /*fe70*/  IMAD.MOV.U32 R9, RZ, RZ, 0x40000040 ;  /* 0x40000040ff097424 */ /* 0x000fe200078e00ff */
        /* <DEDUP_REMOVED lines=9> */
[----:B--2---:R-:W0:Y:S01]  /*ff10*/  SHFL.BFLY PT, R0, R12, 0x2, 0x1f ;  /* 0x0c401f000c007f89 */ /* 0x004e2200000e0000 */
[----:B------:R-:W-:Y:S02]  /*ff20*/  WARPGROUP.DEPBAR.LE gsb0, 0x0 ;  /* 0x00008000000079c5 */ /* 0x000fe40000010000 */
[----:B------:R-:W-:-:S06]  /*ff30*/  WARPGROUP.ARRIVE ;  /* 0x00000000000079c5 */ /* 0x000fcc0000000000 */
        /* <DEDUP_REMOVED lines=32> */
[----:B------:R-:W-:Y:S01]  /*10140*/  IADD3 R8, R2, 0x480, RZ ;  /* 0x0000048002087810 */ /* 0x000fe20007ffe0ff */
[----:B------:R-:W-:Y:S01]  /*10150*/  IMAD.MOV.U32 R9, RZ, RZ, 0x40000040 ;  /* 0x40000040ff097424 */ /* 0x000fe200078e00ff */
[----:B------:R-:W-:Y:S02]  /*10160*/  WARPGROUP.DEPBAR.LE gsb0, 0x0 ;  /* 0x00008000000079c5 */ /* 0x000fe40000010000 */
[----:B------:R-:W-:-:S07]  /*10170*/  WARPGROUP.ARRIVE ;  /* 0x00000000000079c5 */ /* 0x000fce0000000000 */
[----:B------:R-:W-:Y:S01]  /*10180*/  HGMMA.64x64x16.F32 R120, gdesc[UR8].tnspB, R120, gsb0 ;  /* 0x40e00000087879f0 */ /* 0x000fe20008000878 */
[----:B------:R-:W-:Y:S01]  /*10190*/  R2UR UR10, R8 ;  /* 0x00000000080a72ca */ /* 0x000fe200000e0000 */
[C---:B------:R-:W-:Y:S01]  /*101a0*/  VIADD R8, R2.reuse, 0x500 ;  /* 0x0000050002087836 */ /* 0x040fe20000000000 */
[----:B------:R-:W-:Y:S01]  /*101b0*/  IADD3 R2, R2, 0x580, RZ ;  /* 0x0000058002027810 */ /* 0x000fe20007ffe0ff */
[----:B------:R-:W-:Y:S01]  /*101c0*/  UIADD3 UR8, UR4, 0xc02, URZ ;  /* 0x00000c0204087890 */ /* 0x000fe2000fffe03f */
[----:B------:R-:W-:Y:S01]  /*101d0*/  R2UR UR11, R9 ;  /* 0x00000000090b72ca */ /* 0x000fe200000e0000 */
[----:B------:R-:W-:Y:S01]  /*101e0*/  UMOV UR9, 0x40000040 ;  /* 0x4000004000097882 */ /* 0x000fe20000000000 */
[----:B------:R-:W-:Y:S01]  /*101f0*/  R2UR UR6, R2 ;  /* 0x00000000020672ca */ /* 0x000fe200000e0000 */
[----:B0-----:R-:W-:Y:S01]  /*10200*/  FADD.FTZ R2, R0, R12 ;  /* 0x0000000c00027221 */ /* 0x001fe20000010000 */
[----:B------:R-:W-:Y:S01]  /*10210*/  IMAD.MOV.U32 R9, RZ, RZ, 0x40000040 ;  /* 0x40000040ff097424 */ /* 0x000fe200078e00ff */
[----:B------:R-:W0:Y:S04]  /*10220*/  SHFL.BFLY PT, R0, R7, 0x1, 0x1f ;  /* 0x0c201f0007007f89 */ /* 0x000e2800000e0000 */
[----:B------:R-:W1:Y:S01]  /*10230*/  SHFL.BFLY PT, R3, R2, 0x1, 0x1f ;  /* 0x0c201f0002037f89 */ /* 0x000e6200000e0000 */
[----:B0-----:R-:W-:Y:S01]  /*10240*/  FADD.FTZ R12, R7, R0 ;  /* 0x00000000070c7221 */ /* 0x001fe20000010000 */
[----:B------:R-:W-:Y:S01]  /*10250*/  SEL R0, RZ, 0x1, P2 ;  /* 0x00000001ff007807 */ /* 0x000fe20001000000 */
[----:B-1----:R-:W-:-:S03]  /*10260*/  FADD.FTZ R13, R2, R3 ;  /* 0x00000003020d7221 */ /* 0x002fc60000010000 */
[----:B------:R-:W-:Y:S02]  /*10270*/  FSETP.NE.FTZ.AND P0, PT, R12, RZ, PT ;  /* 0x000000ff0c00720b */ /* 0x000fe40003f15000 */
[----:B---3--:R-:W-:Y:S02]  /*10280*/  LOP3.LUT R10, R10, R0, RZ, 0x3c, !PT ;  /* 0x000000000a0a7212 */ /* 0x008fe400078e3cff */
[----:B------:R-:W-:-:S09]  /*10290*/  FSETP.NE.FTZ.AND P3, PT, R13, RZ, PT ;  /* 0x000000ff0d00720b */ /* 0x000fd20003f75000 */
[----:B------:R-:W0:Y:S08]  /*102a0*/  @P0 MUFU.LG2 R4, R12 ;  /* 0x0000000c00040308 */ /* 0x000e300000000c00 */
[----:B------:R1:W-:Y:S02]  /*102b0*/  @P0 MUFU.RCP R45, R12 ;  /* 0x0000000c002d0308 */ /* 0x0003e40000001000 */
[----:B-1----:R-:W2:Y:S01]  /*102c0*/  LDL.LU R12, [R1+0x98] ;  /* 0x00009800010c7983 */ /* 0x002ea20000300800 */
[----:B------:R-:W-:-:S02]  /*102d0*/  WARPGROUP.DEPBAR.LE gsb0, 0x0 ;  /* 0x00008000000079c5 */ /* 0x000fc40000010000 */
[----:B------:R-:W-:-:S06]  /*102e0*/  WARPGROUP.ARRIVE ;  /* 0x00000000000079c5 */ /* 0x000fcc0000000000 */
[----:B------:R-:W-:Y:S01]  /*102f0*/  HGMMA.64x64x16.F32 R120, gdesc[UR8].tnspB, R120, gsb0 ;  /* 0x40e00000087879f0 */ /* 0x000fe20008000878 */
[----:B------:R-:W-:Y:S01]  /*10300*/  R2UR UR10, R8 ;  /* 0x00000000080a72ca */ /* 0x000fe200000e0000 */
[----:B------:R-:W-:Y:S01]  /*10310*/  UIADD3 UR8, UR4, 0xc04, URZ ;  /* 0x00000c0404087890 */ /* 0x000fe2000fffe03f */
[----:B------:R-:W-:Y:S01]  /*10320*/  R2UR UR11, R9 ;  /* 0x00000000090b72ca */ /* 0x000fe200000e0000 */
[----:B------:R-:W-:Y:S01]  /*10330*/  UMOV UR9, 0x40000040 ;  /* 0x4000004000097882 */ /* 0x000fe20000000000 */
[----:B------:R-:W-:Y:S01]  /*10340*/  UIADD3 UR4, UR4, 0xc06, URZ ;  /* 0x00000c0604047890 */ /* 0x000fe2000fffe03f */
[----:B------:R-:W-:Y:S02]  /*10350*/  WARPGROUP.DEPBAR.LE gsb0, 0x0 ;  /* 0x00008000000079c5 */ /* 0x000fe40000010000 */
[----:B------:R-:W-:Y:S01]  /*10360*/  WARPGROUP.ARRIVE ;  /* 0x00000000000079c5 */ /* 0x000fe20000000000 */
[----:B------:R1:W-:Y:S01]  /*10370*/  STL [R1+0x18], R10 ;  /* 0x0000180a01007387 */ /* 0x0003e20000100800 */
[----:B------:R-:W-:Y:S01]  /*10380*/  IMAD.MOV.U32 R8, RZ, RZ, RZ ;  /* 0x000000ffff087224 */ /* 0x000fe200078e00ff */
[----:B------:R-:W3:Y:S05]  /*10390*/  @P3 MUFU.LG2 R9, R13 ;  /* 0x0000000d00093308 */ /* 0x000eea0000000c00 */
[----:B------:R-:W-:Y:S03]  /*103a0*/  HGMMA.64x64x16.F32 R120, gdesc[UR8].tnspB, R120, gsb0 ;  /* 0x40e00000087879f0 */ /* 0x000fe60008000878 */
[----:B------:R-:W-:-:S02]  /*103b0*/  WARPGROUP.DEPBAR.LE gsb0, 0x0 ;  /* 0x00008000000079c5 */ /* 0x000fc40000010000 */
[----:B------:R-:W-:-:S06]  /*103c0*/  WARPGROUP.ARRIVE ;  /* 0x00000000000079c5 */ /* 0x000fcc0000000000 */
[----:B------:R-:W-:Y:S01]  /*103d0*/  HGMMA.64x64x16.F32 R120, gdesc[UR4].tnspB, R120, gsb0 ;  /* 0x40e00000047879f0 */ /* 0x000fe20008000878 */
[----:B-1----:R-:W-:-:S04]  /*103e0*/  @!P1 IADD3 R10, R11, 0x30860, RZ ;  /* 0x000308600b0a9810 */ /* 0x002fc80007ffe0ff */
[----:B------:R-:W-:Y:S01]  /*103f0*/  @!P1 PRMT R10, RZ, 0x654, R10 ;  /* 0x00000654ff0a9816 */ /* 0x000fe2000000000a */
[----:B------:R-:W1:Y:S01]  /*10400*/  @P3 MUFU.RCP R8, R13 ;  /* 0x0000000d00083308 */ /* 0x000e620000001000 */
[C---:B------:R-:W-:Y:S01]  /*10410*/  @P0 FMUL.FTZ R2, R6.reuse, 0.69314718246459960938 ;  /* 0x3f31721806020820 */ /* 0x040fe20000410000 */
[----:B------:R-:W-:Y:S01]  /*10420*/  @P3 FMUL.FTZ R6, R6, 0.69314718246459960938 ;  /* 0x3f31721806063820 */ /* 0x000fe20000410000 */
[----:B0-----:R-:W-:Y:S01]  /*10430*/  @P0 FMUL.FTZ R7, R4, 0.69314718246459960938 ;  /* 0x3f31721804070820 */ /* 0x001fe20000410000 */
[----:B---3--:R-:W-:Y:S01]  /*10440*/  @P3 FMUL.FTZ R9, R9, 0.69314718246459960938 ;  /* 0x3f31721809093820 */ /* 0x008fe20000410000 */
[----:B------:R-:W-:Y:S02]  /*10450*/  IMAD.MOV.U32 R3, RZ, RZ, -0x800000 ;  /* 0xff800000ff037424 */ /* 0x000fe400078e00ff */
[----:B------:R-:W-:Y:S02]  /*10460*/  IMAD.MOV.U32 R0, RZ, RZ, -0x800000 ;  /* 0xff800000ff007424 */ /* 0x000fe400078e00ff */
[----:B------:R-:W-:Y:S01]  /*10470*/  @P0 FFMA.FTZ R3, R2, R5, R7 ;  /* 0x0000000502030223 */ /* 0x000fe20000010007 */
[----:B------:R-:W-:Y:S01]  /*10480*/  @P3 FFMA.FTZ R0, R6, R54, R9 ;  /* 0x0000003606003223 */ /* 0x000fe20000010009 */
[----:B------:R-:W-:-:S02]  /*10490*/  PLOP3.LUT P0, PT, PT, PT, PT, 0x8, 0x0 ;  /* 0x000000000000781c */ /* 0x000fc40003f0e170 */
[----:B------:R-:W-:Y:S01]  /*104a0*/  SEL R152, R152, RZ, P2 ;  /* 0x000000ff98987207 */ /* 0x000fe20001000000 */
        /* <DEDUP_REMOVED lines=17> */
[----:B--2---:R-:W-:-:S05]  /*105c0*/  IADD3 R12, R12, 0x1, RZ ;  /* 0x000000010c0c7810 */ /* 0x004fca0007ffe0ff */
[----:B------:R3:W-:Y:S01]  /*105d0*/  STL [R1+0x98], R12 ;  /* 0x0000980c01007387 */ /* 0x0007e20000100800 */
[----:B------:R-:W-:Y:S01]  /*105e0*/  FMUL.FTZ R45, R149, R45 ;  /* 0x0000002d952d7220 */ /* 0x000fe20000410000 */
        /* <DEDUP_REMOVED lines=16> */
.L_x_12602:
[----:B------:R-:W2:Y:S01]  /*106f0*/  LDL R74, [R1+0x90] ;  /* 0x00009000014a7983 */ /* 0x000ea20000100800 */
[----:B------:R-:W-:Y:S05]  /*10700*/  WARPSYNC.ALL ;  /* 0x0000000000007948 */ /* 0x000fea0003800000 */
[----:B------:R-:W1:Y:S01]  /*10710*/  S2R R2, SR_TID.X ;  /* 0x0000000000027919 */ /* 0x000e620000002100 */
[----:B------:R-:W3:Y:S01]  /*10720*/  S2UR UR5, SR_CgaCtaId ;  /* 0x00000000000579c3 */ /* 0x000ee20000008800 */
[----:B------:R-:W-:Y:S01]  /*10730*/  UMOV UR4, 0x400 ;  /* 0x0000040000047882 */ /* 0x000fe20000000000 */
[----:B------:R-:W-:Y:S01]  /*10740*/  BSSY B0, `(.L_x_12653) ;  /* 0x0000249000007945 */ /* 0x000fe20003800000 */
[----:B---3--:R-:W-:Y:S01]  /*10750*/  ULEA UR4, UR5, UR4, 0x18 ;  /* 0x0000000405047291 */ /* 0x008fe2000f8ec03f */
[----:B-1----:R-:W-:-:S05]  /*10760*/  VIADD R75, R2, 0xffffff80 ;  /* 0xffffff80024b7836 */ /* 0x002fca0000000000 */
[----:B------:R-:W-:Y:S01]  /*10770*/  IMAD.U32 R2, RZ, RZ, UR4 ;  /* 0x00000004ff027e24 */ /* 0x000fe2000f8e00ff */
[----:B------:R-:W-:Y:S01]  /*10780*/  BAR.SYNC.DEFER_BLOCKING 0x5, 0x200 ;  /* 0x0148000000007b1d */ /* 0x000fe20000010000 */
[----:B------:R-:W-:-:S04]  /*10790*/  SHF.R.S32.HI R71, RZ, 0x1f, R75 ;  /* 0x0000001fff477819 */ /* 0x000fc8000001144b */
[----:B------:R-:W-:-:S04]  /*107a0*/  LEA.HI R60, R71, R75, RZ, 0x3 ;  /* 0x0000004b473c7211 */ /* 0x000fc800078f18ff */
[----:B------:R-:W-:Y:S02]  /*107b0*/  LOP3.LUT R61, R60, 0xfffffff8, RZ, 0xc0, !PT ;  /* 0xfffffff83c3d7812 */ /* 0x000fe400078ec0ff */
[----:B------:R-:W-:-:S03]  /*107c0*/  SHF.R.S32.HI R60, RZ, 0x3, R60 ;  /* 0x00000003ff3c7819 */ /* 0x000fc6000001143c */
[----:B------:R-:W-:-:S05]  /*107d0*/  IMAD.IADD R61, R75, 0x1, -R61 ;  /* 0x000000014b3d7824 */ /* 0x000fca00078e0a3d */
[----:B------:R-:W-:Y:S01]  /*107e0*/  SHF.L.U32 R59, R61, 0x3, RZ ;  /* 0x000000033d3b7819 */ /* 0x000fe200000006ff */
[----:B0-----:R0:W1:Y:S03]  /*107f0*/  LDS.128 R32, [R2+0x308d0] ;  /* 0x0308d00002207984 */ /* 0x0010660000000c00 */
[----:B------:R-:W-:Y:S01]  /*10800*/  SHF.R.S32.HI R58, RZ, 0x1f, R59 ;  /* 0x0000001fff3a7819 */ /* 0x000fe2000001143b */
[----:B------:R-:W-:Y:S06]  /*10810*/  BAR.ARV 0x4, 0x200 ;  /* 0x0108000000007b1d */ /* 0x000fec0000002000 */
[----:B--2---:R-:W-:Y:S01]  /*10820*/  SHF.R.S32.HI R64, RZ, 0x1f, R74 ;  /* 0x0000001fff407819 */ /* 0x004fe2000001144a */
[----:B------:R-:W-:-:S03]  /*10830*/  IMAD.SHL.U32 R66, R74, 0x4, RZ ;  /* 0x000000044a427824 */ /* 0x000fc600078e00ff */
[----:B------:R-:W-:Y:S01]  /*10840*/  SHF.L.U64.HI R67, R74, 0x2, R64 ;  /* 0x000000024a437819 */ /* 0x000fe20000010240 */
[----:B01----:R-:W-:Y:S06]  /*10850*/  @P0 BRA `(.L_x_12654) ;  /* 0x0000001800540947 */ /* 0x003fec0003800000 */
[----:B------:R-:W2:Y:S01]  /*10860*/  LDL R4, [R1+0xac] ;  /* 0x0000ac0001047983 */ /* 0x000ea20000100800 */
[----:B------:R-:W-:-:S03]  /*10870*/  ULDC UR4, c[0x0][0xad4] ;  /* 0x0002b50000047ab9 */ /* 0x000fc60000000800 */
[----:B------:R-:W3:Y:S01]  /*10880*/  LDL.LU R62, [R1+0x94] ;  /* 0x00009400013e7983 */ /* 0x000ee20000300800 */
[----:B------:R-:W-:Y:S01]  /*10890*/  F2FP.F16.F32.PACK_AB R14, R27, R26 ;  /* 0x0000001a1b0e723e */ /* 0x000fe200000000ff */
[----:B------:R-:W-:Y:S01]  /*108a0*/  IMAD.MOV.U32 R32, RZ, RZ, RZ ;  /* 0x000000ffff207224 */ /* 0x000fe200078e00ff */
[----:B------:R-:W0:Y:S01]  /*108b0*/  S2R R5, SR_SWINHI ;  /* 0x0000000000057919 */ /* 0x000e220000002f00 */
[----:B------:R-:W-:Y:S02]  /*108c0*/  MOV R24, R2 ;  /* 0x0000000200187202 */ /* 0x000fe40000000f00 */
[----:B0----5:R-:W-:-:S03]  /*108d0*/  MOV R25, R5 ;  /* 0x0000000500197202 */ /* 0x021fc60000000f00 */
[----:B--2---:R-:W-:-:S03]  /*108e0*/  IMAD.WIDE R10, R4, 0x2, R24 ;  /* 0x00000002040a7825 */ /* 0x004fc600078e0218 */
[C---:B------:R-:W-:Y:S02]  /*108f0*/  IADD3 R63, P0, R10.reuse, 0x60, RZ ;  /* 0x000000600a3f7810 */ /* 0x040fe40007f1e0ff */
[C---:B------:R-:W-:Y:S02]  /*10900*/  IADD3 R13, P2, R10.reuse, 0x20, RZ ;  /* 0x000000200a0d7810 */ /* 0x040fe40007f5e0ff */
[----:B------:R-:W-:Y:S01]  /*10910*/  IADD3 R15, P1, R10, 0x40, RZ ;  /* 0x000000400a0f7810 */ /* 0x000fe20007f3e0ff */
[--C-:B------:R-:W-:Y:S01]  /*10920*/  IMAD.X R5, RZ, RZ, R11.reuse, P0 ;  /* 0x000000ffff057224 */ /* 0x100fe200000e060b */
[----:B---3--:R-:W-:Y:S02]  /*10930*/  ISETP.NE.AND P0, PT, R62, RZ, PT ;  /* 0x000000ff3e00720c */ /* 0x008fe40003f05270 */
[----:B------:R-:W-:Y:S01]  /*10940*/  LOP3.LUT R9, R10, 0x380, RZ, 0xc0, !PT ;  /* 0x000003800a097812 */ /* 0x000fe200078ec0ff */
[----:B------:R-:W-:Y:S01]  /*10950*/  IMAD.X R7, RZ, RZ, R11, P1 ;  /* 0x000000ffff077224 */ /* 0x000fe200008e060b */
[----:B------:R-:W-:Y:S01]  /*10960*/  SEL R70, R62, UR4, P0 ;  /* 0x000000043e467c07 */ /* 0x000fe20008000000 */
[----:B------:R-:W-:Y:S05]  /*10970*/  WARPSYNC.ALL ;  /* 0x0000000000007948 */ /* 0x000fea0003800000 */
[----:B------:R-:W-:Y:S01]  /*10980*/  LOP3.LUT R4, R13, 0x380, RZ, 0xc0, !PT ;  /* 0x000003800d047812 */ /* 0x000fe200078ec0ff */
[----:B------:R-:W-:Y:S01]  /*10990*/  ULDC.64 UR6, c[0x0][0xc08] ;  /* 0x0003020000067ab9 */ /* 0x000fe20000000a00 */
[----:B------:R-:W-:Y:S01]  /*109a0*/  LOP3.LUT R6, R15, 0x380, RZ, 0xc0, !PT ;  /* 0x000003800f067812 */ /* 0x000fe200078ec0ff */
[----:B------:R-:W-:Y:S01]  /*109b0*/  ULDC.64 UR4, c[0x0][0xc00] ;  /* 0x0003000000047ab9 */ /* 0x000fe20000000a00 */
[----:B------:R-:W-:-:S02]  /*109c0*/  LOP3.LUT R12, R63, 0x380, RZ, 0xc0, !PT ;  /* 0x000003803f0c7812 */ /* 0x000fc400078ec0ff */
[----:B------:R-:W-:Y:S02]  /*109d0*/  SHF.R.U64 R9, R9, 0x3, RZ ;  /* 0x0000000309097819 */ /* 0x000fe400000012ff */
[----:B------:R-:W-:Y:S02]  /*109e0*/  SHF.R.U64 R4, R4, 0x3, RZ ;  /* 0x0000000304047819 */ /* 0x000fe400000012ff */
[----:B------:R-:W-:Y:S02]  /*109f0*/  SHF.R.U64 R6, R6, 0x3, RZ ;  /* 0x0000000306067819 */ /* 0x000fe400000012ff */
[----:B------:R-:W-:Y:S02]  /*10a00*/  SHF.R.U64 R12, R12, 0x3, RZ ;  /* 0x000000030c0c7819 */ /* 0x000fe400000012ff */
[----:B------:R-:W-:Y:S02]  /*10a10*/  LOP3.LUT R10, R9, R10, RZ, 0x3c, !PT ;  /* 0x0000000a090a7212 */ /* 0x000fe400078e3cff */
[----:B------:R-:W-:-:S02]  /*10a20*/  LOP3.LUT R8, R4, R13, RZ, 0x3c, !PT ;  /* 0x0000000d04087212 */ /* 0x000fc400078e3cff */
[----:B------:R-:W-:Y:S02]  /*10a30*/  LOP3.LUT R6, R6, R15, RZ, 0x3c, !PT ;  /* 0x0000000f06067212 */ /* 0x000fe400078e3cff */
[----:B------:R-:W-:Y:S02]  /*10a40*/  LOP3.LUT R4, R12, R63, RZ, 0x3c, !PT ;  /* 0x0000003f0c047212 */ /* 0x000fe400078e3cff */
[----:B------:R-:W-:Y:S02]  /*10a50*/  MOV R10, R10 ;  /* 0x0000000a000a7202 */ /* 0x000fe40000000f00 */
[----:B------:R-:W-:Y:S02]  /*10a60*/  F2FP.F16.F32.PACK_AB R12, R21, R20 ;  /* 0x00000014150c723e */ /* 0x000fe400000000ff */
[----:B------:R-:W-:Y:S02]  /*10a70*/  F2FP.F16.F32.PACK_AB R13, R43, R42 ;  /* 0x0000002a2b0d723e */ /* 0x000fe400000000ff */
[----:B------:R-:W-:Y:S01]  /*10a80*/  F2FP.F16.F32.PACK_AB R15, R47, R46 ;  /* 0x0000002e2f0f723e */ /* 0x000fe200000000ff */
[----:B------:R-:W-:Y:S01]  /*10a90*/  BAR.SYNC.DEFER_BLOCKING 0x1, 0x180 ;  /* 0x0046000000007b1d */ /* 0x000fe20000010000 */
[----:B------:R-:W-:-:S02]  /*10aa0*/  IADD3.X R9, RZ, R11, RZ, P2, !PT ;  /* 0x0000000bff097210 */ /* 0x000fc400017fe4ff */
        /* <DEDUP_REMOVED lines=9> */
[----:B------:R-:W-:Y:S02]  /*10b40*/  F2FP.F16.F32.PACK_AB R11, R55, R54 ;  /* 0x00000036370b723e */ /* 0x000fe400000000ff */
[----:B------:R-:W-:Y:S01]  /*10b50*/  ISETP.NE.U32.AND P3, PT, RZ, UR6, PT ;  /* 0x00000006ff007c0c */ /* 0x000fe2000bf65070 */
[----:B------:R0:W-:Y:S01]  /*10b60*/  STSM.16.M88.4 [R10], R12 ;  /* 0x0000000c0a007844 */ /* 0x0001e20000000200 */
[----:B------:R-:W-:-:S02]  /*10b70*/  ISETP.NE.U32.AND P0, PT, RZ, UR4, PT ;  /* 0x00000004ff007c0c */ /* 0x000fc4000bf05070 */
[----:B------:R-:W-:Y:S01]  /*10b80*/  IADD3 R62, P1, R66, UR4, RZ ;  /* 0x00000004423e7c10 */ /* 0x000fe2000ff3e0ff */
[----:B------:R1:W-:Y:S01]  /*10b90*/  STSM.16.M88.4 [R69], R4 ;  /* 0x0000000445007844 */ /* 0x0003e20000000200 */
[----:B------:R-:W-:Y:S02]  /*10ba0*/  ISETP.NE.AND.EX P3, PT, RZ, UR7, PT, P3 ;  /* 0x00000007ff007c0c */ /* 0x000fe4000bf65330 */
[----:B------:R-:W-:Y:S02]  /*10bb0*/  ISETP.NE.AND.EX P0, PT, RZ, UR5, PT, P0 ;  /* 0x00000005ff007c0c */ /* 0x000fe4000bf05300 */
[----:B------:R-:W-:Y:S02]  /*10bc0*/  IADD3.X R63, R67, UR5, RZ, P1, !PT ;  /* 0x00000005433f7c10 */ /* 0x000fe40008ffe4ff */
[----:B0-----:R-:W-:Y:S02]  /*10bd0*/  F2FP.F16.F32.PACK_AB R10, R39, R38 ;  /* 0x00000026270a723e */ /* 0x001fe400000000ff */
[----:B------:R-:W-:-:S02]  /*10be0*/  F2FP.F16.F32.PACK_AB R12, R41, R40 ;  /* 0x00000028290c723e */ /* 0x000fc400000000ff */
[----:B------:R-:W-:Y:S01]  /*10bf0*/  F2FP.F16.F32.PACK_AB R13, R57, R56 ;  /* 0x00000038390d723e */ /* 0x000fe200000000ff */
[----:B------:R0:W-:Y:S01]  /*10c00*/  STSM.16.M88.4 [R68], R8 ;  /* 0x0000000844007844 */ /* 0x0001e20000000200 */
[----:B------:R-:W-:Y:S02]  /*10c10*/  F2FP.F16.F32.PACK_AB R14, R45, R44 ;  /* 0x0000002c2d0e723e */ /* 0x000fe400000000ff */
[----:B------:R-:W-:-:S05]  /*10c20*/  F2FP.F16.F32.PACK_AB R15, R151, R150 ;  /* 0x00000096970f723e */ /* 0x000fca00000000ff */
[----:B------:R2:W-:Y:S01]  /*10c30*/  STSM.16.M88.4 [R65], R12 ;  /* 0x0000000c41007844 */ /* 0x0005e20000000200 */
[----:B------:R-:W-:Y:S01]  /*10c40*/  BAR.SYNC.DEFER_BLOCKING 0x1, 0x180 ;  /* 0x0046000000007b1d */ /* 0x000fe20000010000 */
[----:B------:R-:W-:-:S05]  /*10c50*/  @P3 IADD3 R66, P1, R66, UR6, RZ ;  /* 0x0000000642423c10 */ /* 0x000fca000ff3e0ff */
[----:B------:R-:W-:Y:S01]  /*10c60*/  ULDC UR6, c[0x0][0xa88] ;  /* 0x0002a20000067ab9 */ /* 0x000fe20000000800 */
[----:B------:R-:W-:Y:S01]  /*10c70*/  @P3 IADD3.X R67, R67, UR7, RZ, P1, !PT ;  /* 0x0000000743433c10 */ /* 0x000fe20008ffe4ff */
[----:B-1----:R-:W-:Y:S01]  /*10c80*/  IMAD.U32 R69, RZ, RZ, UR6 ;  /* 0x00000006ff457e24 */ /* 0x002fe2000f8e00ff */
[----:B------:R-:W-:Y:S01]  /*10c90*/  ISETP.GT.AND P2, PT, R70, 0x1, PT ;  /* 0x000000014600780c */ /* 0x000fe20003f44270 */
[----:B------:R-:W-:Y:S01]  /*10ca0*/  IMAD.MOV.U32 R4, RZ, RZ, 0x9b8 ;  /* 0x000009b8ff047424 */ /* 0x000fe200078e00ff */
[----:B0-----:R-:W0:Y:S01]  /*10cb0*/  LDC R8, c[0x0][0xbe8] ;  /* 0x0002fa00ff087b82 */ /* 0x001e220000000800 */
[----:B------:R1:W5:Y:S04]  /*10cc0*/  @P0 LDG.E R32, desc[UR56][R62.64] ;  /* 0x000000383e200981 */ /* 0x000368000c1e1900 */
[----:B------:R1:W5:Y:S01]  /*10cd0*/  @P3 LDG.E R69, desc[UR56][R66.64] ;  /* 0x0000003842453981 */ /* 0x000362000c1e1900 */
[----:B------:R-:W-:-:S02]  /*10ce0*/  SEL R4, R4, 0x978, P2 ;  /* 0x0000097804047807 */ /* 0x000fc40001000000 */
[----:B------:R-:W-:Y:S02]  /*10cf0*/  LEA.HI R71, R71, R75, RZ, 0x2 ;  /* 0x0000004b47477211 */ /* 0x000fe400078f10ff */
[----:B--2---:R1:W2:Y:S01]  /*10d00*/  LDC.64 R12, c[0x0][R4+0x220] ;  /* 0x00008800040c7b82 */ /* 0x0042a20000000a00 */
[----:B0-----:R-:W-:-:S07]  /*10d10*/  ISETP.NE.AND P1, PT, R8, 0x1, PT ;  /* 0x000000010800780c */ /* 0x001fce0003f25270 */
[----:B------:R1:W0:Y:S08]  /*10d20*/  LDC.64 R14, c[0x0][R4+0x218] ;  /* 0x00008600040e7b82 */ /* 0x0002300000000a00 */
[----:B------:R1:W3:Y:S01]  /*10d30*/  LDC.64 R10, c[0x0][R4+0x228] ;  /* 0x00008a00040a7b82 */ /* 0x0002e20000000a00 */
[----:B--2---:R-:W-:Y:S05]  /*10d40*/  @P3 BRA `(.L_x_12655) ;  /* 0x0000000000103947 */ /* 0x004fea0003800000 */
[----:B------:R-:W-:Y:S05]  /*10d50*/  @!P0 BRA `(.L_x_12655) ;  /* 0x00000000000c8947 */ /* 0x000fea0003800000 */
[----:B------:R-:W2:Y:S04]  /*10d60*/  LDG.E R6, desc[UR56][R62.64] ;  /* 0x000000383e067981 */ /* 0x000ea8000c1e1900 */
[----:B-----5:R-:W2:Y:S02]  /*10d70*/  LDG.E R69, desc[UR56][R62.64+0x4] ;  /* 0x000004383e457981 */ /* 0x020ea4000c1e1900 */
[----:B--2---:R-:W-:-:S07]  /*10d80*/  IADD3 R69, -R6, R69, RZ ;  /* 0x0000004506457210 */ /* 0x004fce0007ffe1ff */
.L_x_12655:
[----:B------:R-:W2:Y:S04]  /*10d90*/  LDL R77, [R1+0xa8] ;  /* 0x0000a800014d7983 */ /* 0x000ea80000100800 */
[----:B------:R-:W0:Y:S04]  /*10da0*/  LDL R72, [R1+0x8c] ;  /* 0x00008c0001487983 */ /* 0x000e280000100800 */
[----:B------:R-:W4:Y:S04]  /*10db0*/  LDL R76, [R1+0x9c] ;  /* 0x00009c00014c7983 */ /* 0x000f280000100800 */
[----:B------:R-:W3:Y:S01]  /*10dc0*/  LDL R70, [R1+0xa0] ;  /* 0x0000a00001467983 */ /* 0x000ee20000100800 */
[----:B------:R-:W-:Y:S01]  /*10dd0*/  LOP3.LUT R71, R71, 0xfffffffc, RZ, 0xc0, !PT ;  /* 0xfffffffc47477812 */ /* 0x000fe200078ec0ff */
[----:B-1----:R-:W1:Y:S01]  /*10de0*/  LDC.64 R4, c[0x0][R4+0x210] ;  /* 0x0000840004047b82 */ /* 0x002e620000000a00 */
[----:B------:R-:W-:-:S03]  /*10df0*/  ISETP.NE.U32.AND P0, PT, RZ, UR4, PT ;  /* 0x00000004ff007c0c */ /* 0x000fc6000bf05070 */
[----:B------:R-:W-:-:S04]  /*10e00*/  IMAD.IADD R71, R75, 0x1, -R71 ;  /* 0x000000014b477824 */ /* 0x000fc800078e0a47 */
[----:B------:R-:W1:Y:S01]  /*10e10*/  @P1 LDC R66, c[0x0][0xbec] ;  /* 0x0002fb00ff421b82 */ /* 0x000e620000000800 */
[----:B------:R-:W-:Y:S02]  /*10e20*/  LEA.HI R62, R71, R71, RZ, 0x1 ;  /* 0x00000047473e7211 */ /* 0x000fe400078f08ff */
[----:B------:R-:W-:Y:S02]  /*10e30*/  ISETP.NE.AND.EX P0, PT, RZ, UR5, PT, P0 ;  /* 0x00000005ff007c0c */ /* 0x000fe4000bf05300 */
[----:B------:R-:W-:-:S03]  /*10e40*/  LOP3.LUT R62, R62, 0x1ffffffe, RZ, 0xc0, !PT ;  /* 0x1ffffffe3e3e7812 */ /* 0x000fc600078ec0ff */
[----:B------:R-:W3:Y:S01]  /*10e50*/  @P1 LDC R73, c[0x0][0xbf0] ;  /* 0x0002fc00ff491b82 */ /* 0x000ee20000000800 */
[----:B------:R-:W-:-:S07]  /*10e60*/  SEL R9, R74, RZ, !P0 ;  /* 0x000000ff4a097207 */ /* 0x000fce0004000000 */
[----:B------:R-:W1:Y:S01]  /*10e70*/  LDC.64 R6, c[0x0][0xba8] ;  /* 0x0002ea00ff067b82 */ /* 0x000e620000000a00 */
[----:B------:R-:W-:Y:S01]  /*10e80*/  SEL R63, R64, RZ, !P0 ;  /* 0x000000ff403f7207 */ /* 0x000fe20004000000 */
[----:B------:R-:W-:Y:S01]  /*10e90*/  IMAD.IADD R62, R71, 0x1, -R62 ;  /* 0x00000001473e7824 */ /* 0x000fe200078e0a3e */
[----:B------:R-:W1:Y:S01]  /*10ea0*/  S2R R68, SR_TID.X ;  /* 0x0000000000447919 */ /* 0x000e620000002100 */
[----:B------:R-:W-:-:S04]  /*10eb0*/  IMAD R13, R13, R9, RZ ;  /* 0x000000090d0d7224 */ /* 0x000fc800078e02ff */
[C---:B------:R-:W-:Y:S02]  /*10ec0*/  IMAD R71, R12.reuse, R63, R13 ;  /* 0x0000003f0c477224 */ /* 0x040fe400078e020d */
[----:B------:R-:W-:-:S04]  /*10ed0*/  IMAD.WIDE.U32 R12, R12, R9, RZ ;  /* 0x000000090c0c7225 */ /* 0x000fc800078e00ff */
[----:B------:R-:W-:Y:S01]  /*10ee0*/  IMAD.IADD R71, R13, 0x1, R71 ;  /* 0x000000010d477824 */ /* 0x000fe200078e0247 */
[----:B-1----:R-:W1:Y:S08]  /*10ef0*/  @!P2 LDC R6, c[0x0][0xb50] ;  /* 0x0002d400ff06ab82 */ /* 0x002e700000000800 */
[----:B------:R-:W1:Y:S01]  /*10f00*/  @!P2 LDC R7, c[0x0][0xb54] ;  /* 0x0002d500ff07ab82 */ /* 0x000e620000000800 */
[----:B------:R-:W-:-:S05]  /*10f10*/  VIADD R78, R68, 0xffffff80 ;  /* 0xffffff80444e7836 */ /* 0x000fca0000000000 */
[----:B------:R-:W-:-:S04]  /*10f20*/  SHF.R.S32.HI R68, RZ, 0x1f, R78 ;  /* 0x0000001fff447819 */ /* 0x000fc8000001144e */
[----:B------:R-:W-:-:S04]  /*10f30*/  LEA.HI R68, R68, R78, RZ, 0x7 ;  /* 0x0000004e44447211 */ /* 0x000fc800078f38ff */
[----:B------:R-:W-:-:S05]  /*10f40*/  LOP3.LUT R68, R68, 0xffffff80, RZ, 0xc0, !PT ;  /* 0xffffff8044447812 */ /* 0x000fca00078ec0ff */
[----:B------:R-:W-:Y:S02]  /*10f50*/  IMAD.IADD R68, R78, 0x1, -R68 ;  /* 0x000000014e447824 */ /* 0x000fe400078e0a44 */
[----:B--2---:R-:W-:Y:S02]  /*10f60*/  IMAD R62, R62, 0x8, R77 ;  /* 0x000000083e3e7824 */ /* 0x004fe400078e024d */
[-C--:B0-----:R-:W-:Y:S02]  /*10f70*/  IMAD R67, R15, R72.reuse, RZ ;  /* 0x000000480f437224 */ /* 0x081fe400078e02ff */
[----:B------:R-:W-:-:S04]  /*10f80*/  IMAD.WIDE.U32 R14, R14, R72, RZ ;  /* 0x000000480e0e7225 */ /* 0x000fc800078e00ff */
[----:B----4-:R-:W-:Y:S01]  /*10f90*/  IMAD R65, R76, 0xc0, R62 ;  /* 0x000000c04c417824 */ /* 0x010fe200078e023e */
[----:B-----5:R-:W-:-:S03]  /*10fa0*/  IADD3 R62, P0, P3, R12, R14, R32 ;  /* 0x0000000e0c3e7210 */ /* 0x020fc60007b1e020 */
[----:B------:R-:W-:Y:S01]  /*10fb0*/  @P1 IMAD.HI.U32 R14, R65, R66, RZ ;  /* 0x00000042410e1227 */ /* 0x000fe200078e00ff */
[----:B---3--:R-:W-:Y:S02]  /*10fc0*/  SEL R63, R70, RZ, P2 ;  /* 0x000000ff463f7207 */ /* 0x008fe40001000000 */
[----:B------:R-:W-:Y:S01]  /*10fd0*/  IADD3 R64, R15, R67, RZ ;  /* 0x000000430f407210 */ /* 0x000fe20007ffe0ff */
[----:B------:R-:W-:Y:S01]  /*10fe0*/  IMAD.MOV.U32 R15, RZ, RZ, R65 ;  /* 0x000000ffff0f7224 */ /* 0x000fe200078e0041 */
[----:B------:R-:W-:Y:S01]  /*10ff0*/  @P1 SHF.R.U32.HI R15, RZ, R73, R14 ;  /* 0x00000049ff0f1219 */ /* 0x000fe2000001160e */
[-C--:B------:R-:W-:Y:S01]  /*11000*/  IMAD R67, R11, R63.reuse, RZ ;  /* 0x0000003f0b437224 */ /* 0x080fe200078e02ff */
[----:B------:R-:W-:Y:S01]  /*11010*/  SHF.R.S32.HI R11, RZ, 0x1f, R32 ;  /* 0x0000001fff0b7819 */ /* 0x000fe20000011420 */
[----:B------:R-:W-:Y:S01]  /*11020*/  IMAD.WIDE.U32 R12, R10, R63, RZ ;  /* 0x0000003f0a0c7225 */ /* 0x000fe200078e00ff */
[----:B------:R-:W-:-:S03]  /*11030*/  SHF.R.S32.HI R10, RZ, 0x1f, R15 ;  /* 0x0000001fff0a7819 */ /* 0x000fc6000001140f */
[----:B------:R-:W-:Y:S01]  /*11040*/  IMAD.MOV R14, RZ, RZ, -R15 ;  /* 0x000000ffff0e7224 */ /* 0x000fe200078e0a0f */
[----:B------:R-:W-:Y:S02]  /*11050*/  IADD3.X R63, R71, R64, R11, P0, P3 ;  /* 0x00000040473f7210 */ /* 0x000fe400007e640b */
[----:B------:R-:W-:Y:S01]  /*11060*/  IADD3 R12, P0, P3, R15, R62, R12 ;  /* 0x0000003e0f0c7210 */ /* 0x000fe20007b1e00c */
[----:B------:R-:W-:Y:S01]  /*11070*/  IMAD R15, R8, R14, R65 ;  /* 0x0000000e080f7224 */ /* 0x000fe200078e0241 */
[----:B------:R-:W-:-:S04]  /*11080*/  IADD3 R67, R13, R67, RZ ;  /* 0x000000430d437210 */ /* 0x000fc80007ffe0ff */
[----:B------:R-:W-:Y:S01]  /*11090*/  IADD3.X R13, R10, R63, R67, P0, P3 ;  /* 0x0000003f0a0d7210 */ /* 0x000fe200007e6443 */
[-C--:B------:R-:W-:Y:S01]  /*110a0*/  IMAD R5, R5, R15.reuse, RZ ;  /* 0x0000000f05057224 */ /* 0x080fe200078e02ff */
[----:B------:R-:W-:Y:S01]  /*110b0*/  SHF.R.S32.HI R63, RZ, 0x1f, R15 ;  /* 0x0000001fff3f7819 */ /* 0x000fe2000001140f */
[----:B------:R-:W-:-:S04]  /*110c0*/  IMAD.WIDE.U32 R12, R4, R15, R12 ;  /* 0x0000000f040c7225 */ /* 0x000fc800078e000c */
[----:B------:R-:W-:Y:S01]  /*110d0*/  IMAD R5, R4, R63, R5 ;  /* 0x0000003f04057224 */ /* 0x000fe200078e0205 */
[----:B-1----:R-:W-:-:S03]  /*110e0*/  LEA R14, P0, R12, R6, 0x2 ;  /* 0x000000060c0e7211 */ /* 0x002fc600078010ff */
[----:B------:R-:W-:-:S05]  /*110f0*/  IMAD.IADD R4, R13, 0x1, R5 ;  /* 0x000000010d047824 */ /* 0x000fca00078e0205 */
[----:B------:R-:W-:Y:S02]  /*11100*/  LEA.HI.X R7, R12, R7, R4, 0x2, P0 ;  /* 0x000000070c077211 */ /* 0x000fe400000f1404 */
        /* <DEDUP_REMOVED lines=13> */
[----:B0-----:R-:W-:Y:S01]  /*111e0*/  IMAD R3, R60, 0x40, R59 ;  /* 0x000000403c037824 */ /* 0x001fe200078e023b */
[----:B------:R-:W0:Y:S01]  /*111f0*/  @P1 LDC R0, c[0x0][0xbec] ;  /* 0x0002fb00ff001b82 */ /* 0x000e220000000800 */
[----:B------:R-:W-:Y:S02]  /*11200*/  ULDC.64 UR4, c[0x0][0xaa0] ;  /* 0x0002a80000047ab9 */ /* 0x000fe40000000a00 */
[----:B------:R-:W-:-:S03]  /*11210*/  IMAD.WIDE R24, R3, 0x2, R24 ;  /* 0x0000000203187825 */ /* 0x000fc600078e0218 */
[C---:B------:R-:W-:Y:S02]  /*11220*/  IADD3 R27, P0, R24.reuse, 0x1800, RZ ;  /* 0x00001800181b7810 */ /* 0x040fe40007f1e0ff */
[----:B------:R-:W1:Y:S01]  /*11230*/  @P1 LDC R15, c[0x0][0xbf0] ;  /* 0x0002fc00ff0f1b82 */ /* 0x000e620000000800 */
[C---:B------:R-:W-:Y:S02]  /*11240*/  IADD3 R29, P2, R24.reuse, 0x3000, RZ ;  /* 0x00003000181d7810 */ /* 0x040fe40007f5e0ff */
[----:B------:R-:W-:Y:S02]  /*11250*/  IADD3 R37, P3, R24, 0x4800, RZ ;  /* 0x0000480018257810 */ /* 0x000fe40007f7e0ff */
[----:B------:R-:W-:Y:S02]  /*11260*/  LOP3.LUT R26, R27, 0x380, RZ, 0xc0, !PT ;  /* 0x000003801b1a7812 */ /* 0x000fe400078ec0ff */
[----:B------:R-:W-:Y:S02]  /*11270*/  LOP3.LUT R28, R29, 0x380, RZ, 0xc0, !PT ;  /* 0x000003801d1c7812 */ /* 0x000fe400078ec0ff */
[----:B------:R-:W-:-:S02]  /*11280*/  LOP3.LUT R36, R37, 0x380, RZ, 0xc0, !PT ;  /* 0x0000038025247812 */ /* 0x000fc400078ec0ff */
[----:B------:R-:W-:Y:S01]  /*11290*/  LOP3.LUT R5, R24, 0x380, RZ, 0xc0, !PT ;  /* 0x0000038018057812 */ /* 0x000fe200078ec0ff */
[----:B------:R-:W-:Y:S01]  /*112a0*/  IMAD R11, R11, UR4, RZ ;  /* 0x000000040b0b7c24 */ /* 0x000fe2000f8e02ff */
[----:B------:R-:W-:Y:S02]  /*112b0*/  SHF.R.U64 R26, R26, 0x3, RZ ;  /* 0x000000031a1a7819 */ /* 0x000fe400000012ff */
[----:B------:R-:W-:Y:S02]  /*112c0*/  SHF.R.U64 R28, R28, 0x3, RZ ;  /* 0x000000031c1c7819 */ /* 0x000fe400000012ff */
[----:B------:R-:W-:Y:S02]  /*112d0*/  SHF.R.U64 R36, R36, 0x3, RZ ;  /* 0x0000000324247819 */ /* 0x000fe400000012ff */
[----:B------:R-:W-:Y:S01]  /*112e0*/  SHF.R.U64 R5, R5, 0x3, RZ ;  /* 0x0000000305057819 */ /* 0x000fe200000012ff */
[----:B------:R-:W-:Y:S01]  /*112f0*/  IMAD R3, R32, UR5, R11 ;  /* 0x0000000520037c24 */ /* 0x000fe2000f8e020b */
[----:B------:R-:W-:Y:S01]  /*11300*/  LOP3.LUT R26, R26, R27, RZ, 0x3c, !PT ;  /* 0x0000001b1a1a7212 */ /* 0x000fe200078e3cff */
[----:B------:R-:W-:Y:S01]  /*11310*/  IMAD.WIDE.U32 R10, R32, UR4, RZ ;  /* 0x00000004200a7c25 */ /* 0x000fe2000f8e00ff */
[----:B------:R-:W-:Y:S01]  /*11320*/  LOP3.LUT R28, R28, R29, RZ, 0x3c, !PT ;  /* 0x0000001d1c1c7212 */ /* 0x000fe200078e3cff */
[----:B------:R-:W-:Y:S01]  /*11330*/  ULDC.64 UR4, c[0x0][0xae8] ;  /* 0x0002ba0000047ab9 */ /* 0x000fe20000000a00 */
[----:B------:R-:W-:Y:S01]  /*11340*/  LOP3.LUT R36, R36, R37, RZ, 0x3c, !PT ;  /* 0x0000002524247212 */ /* 0x000fe200078e3cff */
[--C-:B------:R-:W-:Y:S01]  /*11350*/  IMAD.X R27, RZ, RZ, R25.reuse, P0 ;  /* 0x000000ffff1b7224 */ /* 0x100fe200000e0619 */
[----:B------:R-:W-:Y:S01]  /*11360*/  LOP3.LUT R4, R5, R24, RZ, 0x3c, !PT ;  /* 0x0000001805047212 */ /* 0x000fe200078e3cff */
[--C-:B------:R-:W-:Y:S01]  /*11370*/  IMAD.X R29, RZ, RZ, R25.reuse, P2 ;  /* 0x000000ffff1d7224 */ /* 0x100fe200010e0619 */
[----:B------:R-:W-:Y:S01]  /*11380*/  IADD3.X R37, RZ, R25, RZ, P3, !PT ;  /* 0x00000019ff257210 */ /* 0x000fe20001ffe4ff */
[----:B------:R-:W-:-:S02]  /*11390*/  IMAD.MOV.U32 R5, RZ, RZ, R25 ;  /* 0x000000ffff057224 */ /* 0x000fc400078e0019 */
[----:B------:R-:W-:Y:S01]  /*113a0*/  IMAD.IADD R11, R11, 0x1, R3 ;  /* 0x000000010b0b7824 */ /* 0x000fe200078e0203 */
[----:B------:R-:W5:Y:S01]  /*113b0*/  LD.E.128 R24, desc[UR56][R26.64] ;  /* 0x000000381a187980 */ /* 0x000f62000c101d00 */
[----:B------:R-:W-:Y:S02]  /*113c0*/  IMAD R61, R61, 0x30, R60 ;  /* 0x000000303d3d7824 */ /* 0x000fe400078e023c */
[----:B------:R-:W-:Y:S01]  /*113d0*/  IMAD.WIDE.U32 R10, R72, UR4, R10 ;  /* 0x00000004480a7c25 */ /* 0x000fe2000f8e000a */
[----:B------:R-:W5:Y:S01]  /*113e0*/  LD.E.128 R4, desc[UR56][R4.64] ;  /* 0x0000003804047980 */ /* 0x000f62000c101d00 */
[----:B------:R-:W-:-:S03]  /*113f0*/  SHF.R.S32.HI R12, RZ, 0x1f, R9 ;  /* 0x0000001fff0c7819 */ /* 0x000fc60000011409 */
[----:B------:R-:W5:Y:S01]  /*11400*/  LD.E.128 R28, desc[UR56][R28.64] ;  /* 0x000000381c1c7980 */ /* 0x000f62000c101d00 */
[----:B------:R-:W-:-:S03]  /*11410*/  IMAD R61, R76, 0xc0, R61 ;  /* 0x000000c04c3d7824 */ /* 0x000fc600078e023d */
        /* <DEDUP_REMOVED lines=33> */
[----:B------:R-:W-:Y:S02]  /*11630*/  LEA R40, P0, R8, UR4, 0x1 ;  /* 0x0000000408287c11 */ /* 0x000fe4000f8008ff */
[----:B------:R-:W-:Y:S01]  /*11640*/  IADD3 R41, R9, R41, RZ ;  /* 0x0000002909297210 */ /* 0x000fe20007ffe0ff */
[----:B------:R-:W-:-:S03]  /*11650*/  UMOV UR4, 0xffffffff ;  /* 0xffffffff00047882 */ /* 0x000fc60000000000 */
[----:B------:R-:W-:Y:S01]  /*11660*/  LEA.HI.X R41, R8, UR5, R41, 0x1, P0 ;  /* 0x0000000508297c11 */ /* 0x000fe200080f0c29 */
[----:B------:R-:W-:Y:S06]  /*11670*/  BRA.DIV UR4, `(.L_x_12657) ;  /* 0x0000008a04207947 */ /* 0x000fec000b800000 */
[----:B------:R-:W0:Y:S01]  /*11680*/  SHFL.IDX PT, R3, R40, RZ, 0x181f ;  /* 0x00181fff28037589 */ /* 0x000e2200000e0000 */
[----:B------:R-:W-:Y:S01]  /*11690*/  IMAD R42, R76, 0xc0, R60 ;  /* 0x000000c04c2a7824 */ /* 0x000fe200078e023c */
[----:B------:R-:W-:Y:S02]  /*116a0*/  ULDC UR4, c[0x0][0xac8] ;  /* 0x0002b20000047ab9 */ /* 0x000fe40000000800 */
[----:B------:R-:W1:Y:S01]  /*116b0*/  SHFL.IDX PT, R9, R40, 0x1, 0x181f ;  /* 0x00381f0028097f89 */ /* 0x000e6200000e0000 */
[C---:B------:R-:W-:Y:S01]  /*116c0*/  ISETP.GE.AND P0, PT, R59.reuse, UR4, PT ;  /* 0x000000043b007c0c */ /* 0x040fe2000bf06270 */
[C---:B------:R-:W-:Y:S02]  /*116d0*/  VIADD R12, R42.reuse, 0x30 ;  /* 0x000000302a0c7836 */ /* 0x040fe40000000000 */
[----:B------:R-:W2:Y:S01]  /*116e0*/  SHFL.IDX PT, R0, R41, RZ, 0x181f ;  /* 0x00181fff29007589 */ /* 0x000ea200000e0000 */
[CC--:B------:R-:W-:Y:S01]  /*116f0*/  ISETP.GE.OR P2, PT, R42.reuse, R63.reuse, P0 ;  /* 0x0000003f2a00720c */ /* 0x0c0fe20000746670 */
[----:B------:R-:W-:Y:S01]  /*11700*/  VIADD R20, R42, 0x60 ;  /* 0x000000602a147836 */ /* 0x000fe20000000000 */
[-C--:B------:R-:W-:Y:S01]  /*11710*/  ISETP.GE.OR P3, PT, R12, R63.reuse, P0 ;  /* 0x0000003f0c00720c */ /* 0x080fe20000766670 */
[----:B------:R-:W3:Y:S03]  /*11720*/  SHFL.IDX PT, R14, R40, 0x2, 0x181f ;  /* 0x00581f00280e7f89 */ /* 0x000ee600000e0000 */
[----:B------:R-:W-:Y:S01]  /*11730*/  ISETP.GE.OR P4, PT, R20, R63, P0 ;  /* 0x0000003f1400720c */ /* 0x000fe20000786670 */
[----:B------:R-:W4:Y:S04]  /*11740*/  SHFL.IDX PT, R8, R41, 0x1, 0x181f ;  /* 0x00381f0029087f89 */ /* 0x000f2800000e0000 */
[----:B------:R-:W4:Y:S02]  /*11750*/  SHFL.IDX PT, R10, R41, 0x2, 0x181f ;  /* 0x00581f00290a7f89 */ /* 0x000f2400000e0000 */
[----:B0-----:R-:W-:-:S02]  /*11760*/  @!P2 LEA R32, P5, R59, R3, 0x1 ;  /* 0x000000033b20a211 */ /* 0x001fc400078a08ff */
[C---:B-1----:R-:W-:Y:S02]  /*11770*/  @!P3 LEA R20, P1, R59.reuse, R9, 0x1 ;  /* 0x000000093b14b211 */ /* 0x042fe400078208ff */
[C-C-:B--2---:R-:W-:Y:S02]  /*11780*/  @!P2 LEA.HI.X R3, R59.reuse, R0, R58.reuse, 0x1, P5 ;  /* 0x000000003b03a211 */ /* 0x144fe400028f0c3a */
[----:B------:R-:W0:Y:S01]  /*11790*/  SHFL.IDX PT, R0, R41, 0x3, 0x181f ;  /* 0x00781f0029007f89 */ /* 0x000e2200000e0000 */
[C---:B---3--:R-:W-:Y:S02]  /*117a0*/  @!P4 LEA R43, P5, R59.reuse, R14, 0x1 ;  /* 0x0000000e3b2bc211 */ /* 0x048fe400078a08ff */
[----:B------:R-:W-:Y:S01]  /*117b0*/  @!P2 MOV R9, R3 ;  /* 0x000000030009a202 */ /* 0x000fe20000000f00 */
[----:B------:R-:W1:Y:S01]  /*117c0*/  SHFL.IDX PT, R14, R40, 0x3, 0x181f ;  /* 0x00781f00280e7f89 */ /* 0x000e6200000e0000 */
[C---:B----4-:R-:W-:Y:S01]  /*117d0*/  @!P3 LEA.HI.X R21, R59.reuse, R8, R58, 0x1, P1 ;  /* 0x000000083b15b211 */ /* 0x050fe200008f0c3a */
[----:B------:R-:W-:Y:S01]  /*117e0*/  @!P2 IMAD.MOV.U32 R8, RZ, RZ, R32 ;  /* 0x000000ffff08a224 */ /* 0x000fe200078e0020 */
[----:B------:R-:W-:-:S04]  /*117f0*/  @!P4 LEA.HI.X R10, R59, R10, R58, 0x1, P5 ;  /* 0x0000000a3b0ac211 */ /* 0x000fc800028f0c3a */
[----:B-----5:R2:W-:Y:S04]  /*11800*/  @!P2 ST.E.128 desc[UR56][R8.64], R4 ;  /* 0x000000040800a985 */ /* 0x0205e8000c101d38 */
[----:B------:R3:W-:Y:S01]  /*11810*/  @!P3 ST.E.128 desc[UR56][R20.64], R24 ;  /* 0x000000181400b985 */ /* 0x0007e2000c101d38 */
[----:B--2---:R-:W-:Y:S02]  /*11820*/  @!P4 IMAD.MOV.U32 R4, RZ, RZ, R43 ;  /* 0x000000ffff04c224 */ /* 0x004fe400078e002b */
[----:B------:R-:W-:-:S05]  /*11830*/  @!P4 IMAD.MOV.U32 R5, RZ, RZ, R10 ;  /* 0x000000ffff05c224 */ /* 0x000fca00078e000a */
[----:B01----:R3:W-:Y:S02]  /*11840*/  @!P4 ST.E.128 desc[UR56][R4.64], R28 ;  /* 0x0000001c0400c985 */ /* 0x0037e4000c101d38 */
.L_x_12839:
[----:B------:R-:W-:-:S05]  /*11850*/  VIADD R42, R42, 0x90 ;  /* 0x000000902a2a7836 */ /* 0x000fca0000000000 */
[----:B------:R-:W-:-:S13]  /*11860*/  ISETP.GE.OR P0, PT, R42, R63, P0 ;  /* 0x0000003f2a00720c */ /* 0x000fda0000706670 */
[----:B------:R-:W-:Y:S05]  /*11870*/  @P0 BRA `(.L_x_12658) ;  /* 0x0000001000d40947 */ /* 0x000fea0003800000 */
[----:B------:R-:W-:-:S04]  /*11880*/  LEA R14, P0, R59, R14, 0x1 ;  /* 0x0000000e3b0e7211 */ /* 0x000fc800078008ff */
[----:B------:R-:W-:-:S05]  /*11890*/  LEA.HI.X R15, R59, R0, R58, 0x1, P0 ;  /* 0x000000003b0f7211 */ /* 0x000fca00000f0c3a */
[----:B------:R0:W-:Y:S01]  /*118a0*/  ST.E.128 desc[UR56][R14.64], R36 ;  /* 0x000000240e007985 */ /* 0x0001e2000c101d38 */
[----:B------:R-:W-:Y:S05]  /*118b0*/  BRA `(.L_x_12658) ;  /* 0x0000001000c47947 */ /* 0x000fea0003800000 */
.L_x_12656:
[----:B------:R-:W-:Y:S01]  /*118c0*/  ULDC.64 UR4, c[0x0][0xb08] ;  /* 0x0002c20000047ab9 */ /* 0x000fe20000000a00 */
[----:B0-----:R-:W0:Y:S01]  /*118d0*/  @P1 LDC R12, c[0x0][0xbec] ;  /* 0x0002fb00ff0c1b82 */ /* 0x001e220000000800 */
[----:B------:R-:W-:Y:S01]  /*118e0*/  IMAD R11, R11, UR4, RZ ;  /* 0x000000040b0b7c24 */ /* 0x000fe2000f8e02ff */
[----:B------:R-:W-:Y:S01]  /*118f0*/  SHF.R.S32.HI R0, RZ, 0x1f, R9 ;  /* 0x0000001fff007819 */ /* 0x000fe20000011409 */
[----:B------:R-:W-:Y:S01]  /*11900*/  IMAD.WIDE.U32 R4, R32, UR4, RZ ;  /* 0x0000000420047c25 */ /* 0x000fe2000f8e00ff */
[----:B------:R-:W-:-:S03]  /*11910*/  ULDC.64 UR6, c[0x0][0xb30] ;  /* 0x0002cc0000067ab9 */ /* 0x000fc60000000a00 */
[----:B------:R-:W-:Y:S01]  /*11920*/  IMAD R11, R32, UR5, R11 ;  /* 0x00000005200b7c24 */ /* 0x000fe2000f8e020b */
[----:B------:R-:W1:Y:S01]  /*11930*/  @P1 LDC R13, c[0x0][0xbf0] ;  /* 0x0002fc00ff0d1b82 */ /* 0x000e620000000800 */
[----:B------:R-:W-:Y:S01]  /*11940*/  ULDC.64 UR4, c[0x0][0xb38] ;  /* 0x0002ce0000047ab9 */ /* 0x000fe20000000a00 */
[----:B------:R-:W-:Y:S02]  /*11950*/  IMAD.MOV.U32 R3, RZ, RZ, R65 ;  /* 0x000000ffff037224 */ /* 0x000fe400078e0041 */
[----:B------:R-:W-:-:S03]  /*11960*/  IADD3 R5, R5, R11, RZ ;  /* 0x0000000b05057210 */ /* 0x000fc60007ffe0ff */
[----:B------:R-:W-:-:S04]  /*11970*/  IMAD.WIDE.U32 R4, R72, UR4, R4 ;  /* 0x0000000448047c25 */ /* 0x000fc8000f8e0004 */
[----:B------:R-:W-:Y:S01]  /*11980*/  IMAD R5, R72, UR5, R5 ;  /* 0x0000000548057c24 */ /* 0x000fe2000f8e0205 */
[----:B------:R-:W-:Y:S02]  /*11990*/  ULDC.64 UR4, c[0x0][0xb40] ;  /* 0x0002d00000047ab9 */ /* 0x000fe40000000a00 */
[----:B------:R-:W-:Y:S02]  /*119a0*/  IMAD R0, R0, UR4, RZ ;  /* 0x0000000400007c24 */ /* 0x000fe4000f8e02ff */
[----:B0-----:R-:W-:-:S04]  /*119b0*/  @P1 IMAD.HI.U32 R12, R65, R12, RZ ;  /* 0x0000000c410c1227 */ /* 0x001fc800078e00ff */
[C---:B------:R-:W-:Y:S02]  /*119c0*/  IMAD R7, R9.reuse, UR5, R0 ;  /* 0x0000000509077c24 */ /* 0x040fe4000f8e0200 */
[----:B------:R-:W-:Y:S01]  /*119d0*/  IMAD.WIDE.U32 R4, R9, UR4, R4 ;  /* 0x0000000409047c25 */ /* 0x000fe2000f8e0004 */
[----:B-1----:R-:W-:Y:S01]  /*119e0*/  @P1 SHF.R.U32.HI R3, RZ, R13, R12 ;  /* 0x0000000dff031219 */ /* 0x002fe2000001160c */
[----:B------:R-:W-:Y:S02]  /*119f0*/  ULDC.64 UR4, c[0x0][0xb48] ;  /* 0x0002d20000047ab9 */ /* 0x000fe40000000a00 */
[----:B------:R-:W-:Y:S01]  /*11a00*/  IMAD.IADD R5, R5, 0x1, R7 ;  /* 0x0000000105057824 */ /* 0x000fe200078e0207 */
[--C-:B------:R-:W-:Y:S01]  /*11a10*/  SHF.R.S32.HI R0, RZ, 0x1f, R3.reuse ;  /* 0x0000001fff007819 */ /* 0x100fe20000011403 */
[----:B------:R-:W-:Y:S02]  /*11a20*/  IMAD.MOV R7, RZ, RZ, -R3 ;  /* 0x000000ffff077224 */ /* 0x000fe400078e0a03 */
[----:B------:R-:W-:-:S04]  /*11a30*/  IMAD.WIDE.U32 R4, R70, UR4, R4 ;  /* 0x0000000446047c25 */ /* 0x000fc8000f8e0004 */
[----:B------:R-:W-:Y:S02]  /*11a40*/  IMAD R0, R0, UR6, RZ ;  /* 0x0000000600007c24 */ /* 0x000fe4000f8e02ff */
[----:B------:R-:W-:Y:S01]  /*11a50*/  IMAD R5, R70, UR5, R5 ;  /* 0x0000000546057c24 */ /* 0x000fe2000f8e0205 */
[----:B------:R-:W-:Y:S01]  /*11a60*/  ULDC.64 UR4, c[0x0][0xb28] ;  /* 0x0002ca0000047ab9 */ /* 0x000fe20000000a00 */
[C---:B------:R-:W-:Y:S02]  /*11a70*/  IMAD R9, R3.reuse, UR7, R0 ;  /* 0x0000000703097c24 */ /* 0x040fe4000f8e0200 */
[----:B------:R-:W-:Y:S01]  /*11a80*/  IMAD.WIDE.U32 R4, R3, UR6, R4 ;  /* 0x0000000603047c25 */ /* 0x000fe2000f8e0004 */
[----:B------:R-:W-:-:S03]  /*11a90*/  SHF.R.S32.HI R3, RZ, 0x1f, R68 ;  /* 0x0000001fff037819 */ /* 0x000fc60000011444 */
[----:B------:R-:W-:Y:S01]  /*11aa0*/  IMAD R7, R8, R7, R65 ;  /* 0x0000000708077224 */ /* 0x000fe200078e0241 */
[----:B------:R-:W-:Y:S01]  /*11ab0*/  LEA.HI R8, R3, R68, RZ, 0x2 ;  /* 0x0000004403087211 */ /* 0x000fe200078f10ff */
[----:B------:R-:W-:Y:S01]  /*11ac0*/  VIADD R3, R2, 0x30820 ;  /* 0x0003082002037836 */ /* 0x000fe20000000000 */
[----:B------:R-:W-:Y:S02]  /*11ad0*/  IADD3 R5, R5, R9, RZ ;  /* 0x0000000905057210 */ /* 0x000fe40007ffe0ff */
[----:B------:R-:W-:Y:S02]  /*11ae0*/  SHF.R.S32.HI R0, RZ, 0x1f, R7 ;  /* 0x0000001fff007819 */ /* 0x000fe40000011407 */
[----:B------:R-:W-:Y:S01]  /*11af0*/  LOP3.LUT R9, R8, 0x7ffffffc, RZ, 0xc0, !PT ;  /* 0x7ffffffc08097812 */ /* 0x000fe200078ec0ff */
[----:B------:R-:W-:Y:S01]  /*11b00*/  IMAD.WIDE.U32 R4, R7, UR4, R4 ;  /* 0x0000000407047c25 */ /* 0x000fe2000f8e0004 */
[----:B------:R-:W-:-:S03]  /*11b10*/  PRMT R8, RZ, 0x654, R3 ;  /* 0x00000654ff087816 */ /* 0x000fc60000000003 */
[----:B------:R-:W-:Y:S01]  /*11b20*/  IMAD R0, R0, UR4, RZ ;  /* 0x0000000400007c24 */ /* 0x000fe2000f8e02ff */
[----:B------:R0:W-:Y:S01]  /*11b30*/  SYNCS.ARRIVE.TRANS64.RED.A1T0 RZ, [R8+URZ], RZ ;  /* 0x000000ff08ff79a7 */ /* 0x0001e2000810043f */
[----:B------:R-:W-:Y:S02]  /*11b40*/  IMAD.IADD R9, R68, 0x1, -R9 ;  /* 0x0000000144097824 */ /* 0x000fe400078e0a09 */
[----:B------:R-:W-:Y:S01]  /*11b50*/  IMAD R3, R7, UR5, R0 ;  /* 0x0000000507037c24 */ /* 0x000fe2000f8e0200 */
[----:B------:R-:W-:Y:S01]  /*11b60*/  ULDC.64 UR4, c[0x0][0xb00] ;  /* 0x0002c00000047ab9 */ /* 0x000fe20000000a00 */
[----:B------:R-:W-:Y:S01]  /*11b70*/  IMAD.SHL.U32 R7, R9, 0x2, RZ ;  /* 0x0000000209077824 */ /* 0x000fe200078e00ff */
[C---:B------:R-:W-:Y:S01]  /*11b80*/  LEA R0, P0, R4.reuse, UR4, 0x2 ;  /* 0x0000000404007c11 */ /* 0x040fe2000f8010ff */
[----:B------:R-:W-:Y:S01]  /*11b90*/  UMOV UR4, 0xffffffff ;  /* 0xffffffff00047882 */ /* 0x000fe20000000000 */
[----:B------:R-:W-:Y:S01]  /*11ba0*/  IADD3 R3, R5, R3, RZ ;  /* 0x0000000305037210 */ /* 0x000fe20007ffe0ff */
[C---:B------:R-:W-:Y:S01]  /*11bb0*/  VIADD R32, R7.reuse, 0x30 ;  /* 0x0000003007207836 */ /* 0x040fe20000000000 */
[C---:B------:R-:W-:Y:S01]  /*11bc0*/  IADD3 R65, R7.reuse, 0x10, RZ ;  /* 0x0000001007417810 */ /* 0x040fe20007ffe0ff */
[C---:B------:R-:W-:Y:S01]  /*11bd0*/  VIADD R60, R7.reuse, 0x38 ;  /* 0x00000038073c7836 */ /* 0x040fe20000000000 */
[----:B------:R-:W-:Y:S01]  /*11be0*/  LEA.HI.X R4, R4, UR5, R3, 0x2, P0 ;  /* 0x0000000504047c11 */ /* 0x000fe200080f1403 */
        /* <DEDUP_REMOVED lines=10> */
[----:B------:R-:W-:Y:S01]  /*11c90*/  SHF.R.S32.HI R73, RZ, 0x1f, R32 ;  /* 0x0000001fff497819 */ /* 0x000fe20000011420 */
[----:B0-----:R-:W-:Y:S06]  /*11ca0*/  BRA.DIV UR4, `(.L_x_12659) ;  /* 0x00000086049c7947 */ /* 0x001fec000b800000 */
[----:B------:R0:W1:Y:S04]  /*11cb0*/  SHFL.IDX PT, R3, R4, RZ, 0x1c1f ;  /* 0x001c1fff04037589 */ /* 0x00006800000e0000 */
[----:B------:R0:W2:Y:S02]  /*11cc0*/  SHFL.IDX PT, R14, R0, RZ, 0x1c1f ;  /* 0x001c1fff000e7589 */ /* 0x0000a400000e0000 */
.L_x_12842:
[----:B------:R-:W-:Y:S01]  /*11cd0*/  ISETP.GE.AND P0, PT, R10, R63, PT ;  /* 0x0000003f0a00720c */ /* 0x000fe20003f06270 */
[----:B------:R-:W-:-:S12]  /*11ce0*/  BSSY B1, `(.L_x_12660) ;  /* 0x0000023000017945 */ /* 0x000fd80003800000 */
[----:B------:R-:W-:Y:S05]  /*11cf0*/  @P0 BRA `(.L_x_12661) ;  /* 0x0000000000840947 */ /* 0x000fea0003800000 */
[----:B------:R-:W-:Y:S02]  /*11d00*/  ULDC UR4, c[0x0][0xac8] ;  /* 0x0002b20000047ab9 */ /* 0x000fe40000000800 */
[----:B------:R-:W-:Y:S02]  /*11d10*/  ISETP.GE.AND P3, PT, R7, UR4, PT ;  /* 0x0000000407007c0c */ /* 0x000fe4000bf66270 */
[----:B------:R-:W-:Y:S02]  /*11d20*/  ISETP.GE.AND P1, PT, R62, UR4, PT ;  /* 0x000000043e007c0c */ /* 0x000fe4000bf26270 */
[----:B------:R-:W-:Y:S02]  /*11d30*/  ISETP.GE.AND P0, PT, R65, UR4, PT ;  /* 0x0000000441007c0c */ /* 0x000fe4000bf06270 */
[----:B------:R-:W-:-:S07]  /*11d40*/  ISETP.GE.AND P4, PT, R67, UR4, PT ;  /* 0x0000000443007c0c */ /* 0x000fce000bf86270 */
[-C--:B-1----:R-:W-:Y:S02]  /*11d50*/  @!P3 MOV R15, R3.reuse ;  /* 0x00000003000fb202 */ /* 0x082fe40000000f00 */
[CC--:B--2---:R-:W-:Y:S02]  /*11d60*/  @!P1 LEA R10, P5, R62.reuse, R14.reuse, 0x2 ;  /* 0x0000000e3e0a9211 */ /* 0x0c4fe400078a10ff */
[----:B------:R-:W-:Y:S01]  /*11d70*/  @!P0 LEA R12, P2, R65, R14, 0x2 ;  /* 0x0000000e410c8211 */ /* 0x000fe200078410ff */
[----:B------:R-:W-:Y:S01]  /*11d80*/  @!P3 IMAD.WIDE R8, R7, 0x4, R14 ;  /* 0x000000040708b825 */ /* 0x000fe200078e020e */
[-C--:B------:R-:W-:Y:S02]  /*11d90*/  @!P1 LEA.HI.X R11, R62, R3.reuse, R64, 0x2, P5 ;  /* 0x000000033e0b9211 */ /* 0x080fe400028f1440 */
[----:B------:R-:W-:Y:S02]  /*11da0*/  @!P0 LEA.HI.X R13, R65, R3, R66, 0x2, P2 ;  /* 0x00000003410d8211 */ /* 0x000fe400010f1442 */
[----:B------:R1:W-:Y:S01]  /*11db0*/  @!P3 ST.E.64 desc[UR56][R8.64], R20 ;  /* 0x000000140800b985 */ /* 0x0003e2000c101b38 */
[----:B------:R-:W-:-:S02]  /*11dc0*/  ISETP.GE.AND P3, PT, R69, UR4, PT ;  /* 0x0000000445007c0c */ /* 0x000fc4000bf66270 */
[----:B------:R-:W-:Y:S01]  /*11dd0*/  ISETP.GE.AND P2, PT, R71, UR4, PT ;  /* 0x0000000447007c0c */ /* 0x000fe2000bf46270 */
[----:B------:R2:W-:Y:S01]  /*11de0*/  @!P1 ST.E.64 desc[UR56][R10.64], R26 ;  /* 0x0000001a0a009985 */ /* 0x0005e2000c101b38 */
[C---:B------:R-:W-:Y:S02]  /*11df0*/  @!P4 LEA R24, P5, R67.reuse, R14, 0x2 ;  /* 0x0000000e4318c211 */ /* 0x040fe400078a10ff */
[----:B------:R-:W-:Y:S01]  /*11e00*/  ISETP.GE.AND P1, PT, R32, UR4, PT ;  /* 0x0000000420007c0c */ /* 0x000fe2000bf26270 */
[----:B------:R3:W-:Y:S01]  /*11e10*/  @!P0 ST.E.64 desc[UR56][R12.64], R28 ;  /* 0x0000001c0c008985 */ /* 0x0007e2000c101b38 */
[----:B------:R-:W-:Y:S02]  /*11e20*/  ISETP.GE.AND P0, PT, R60, UR4, PT ;  /* 0x000000043c007c0c */ /* 0x000fe4000bf06270 */
[----:B------:R-:W-:-:S03]  /*11e30*/  @!P4 LEA.HI.X R25, R67, R3, R68, 0x2, P5 ;  /* 0x000000034319c211 */ /* 0x000fc600028f1444 */
[-C--:B------:R-:W-:Y:S02]  /*11e40*/  @!P3 LEA R58, P5, R69, R14.reuse, 0x2 ;  /* 0x0000000e453ab211 */ /* 0x080fe400078a10ff */
[----:B------:R3:W-:Y:S01]  /*11e50*/  @!P4 ST.E.64 desc[UR56][R24.64], R30 ;  /* 0x0000001e1800c985 */ /* 0x0007e2000c101b38 */
[-C--:B-1----:R-:W-:Y:S02]  /*11e60*/  @!P2 LEA R8, P4, R71, R14.reuse, 0x2 ;  /* 0x0000000e4708a211 */ /* 0x082fe400078810ff */
[-C--:B------:R-:W-:Y:S02]  /*11e70*/  @!P3 LEA.HI.X R59, R69, R3.reuse, R70, 0x2, P5 ;  /* 0x00000003453bb211 */ /* 0x080fe400028f1446 */
[-C--:B--2---:R-:W-:Y:S02]  /*11e80*/  @!P1 LEA R10, P5, R32, R14.reuse, 0x2 ;  /* 0x0000000e200a9211 */ /* 0x084fe400078a10ff */
[----:B------:R-:W-:Y:S01]  /*11e90*/  @!P2 LEA.HI.X R9, R71, R3, R72, 0x2, P4 ;  /* 0x000000034709a211 */ /* 0x000fe200020f1448 */
[----:B------:R3:W-:Y:S01]  /*11ea0*/  @!P3 ST.E.64 desc[UR56][R58.64], R36 ;  /* 0x000000243a00b985 */ /* 0x0007e2000c101b38 */
[----:B------:R-:W-:-:S02]  /*11eb0*/  @!P0 LEA R14, P4, R60, R14, 0x2 ;  /* 0x0000000e3c0e8211 */ /* 0x000fc400078810ff */
[-C--:B------:R-:W-:Y:S01]  /*11ec0*/  @!P1 LEA.HI.X R11, R32, R3.reuse, R73, 0x2, P5 ;  /* 0x00000003200b9211 */ /* 0x080fe200028f1449 */
[----:B------:R3:W-:Y:S01]  /*11ed0*/  @!P2 ST.E.64 desc[UR56][R8.64], R38 ;  /* 0x000000260800a985 */ /* 0x0007e2000c101b38 */
[----:B------:R-:W-:-:S03]  /*11ee0*/  @!P0 LEA.HI.X R15, R60, R3, R61, 0x2, P4 ;  /* 0x000000033c0f8211 */ /* 0x000fc600020f143d */
[----:B------:R3:W-:Y:S04]  /*11ef0*/  @!P1 ST.E.64 desc[UR56][R10.64], R40 ;  /* 0x000000280a009985 */ /* 0x0007e8000c101b38 */
[----:B------:R3:W-:Y:S02]  /*11f00*/  @!P0 ST.E.64 desc[UR56][R14.64], R44 ;  /* 0x0000002c0e008985 */ /* 0x0007e4000c101b38 */
.L_x_12661:
[----:B------:R-:W-:Y:S05]  /*11f10*/  BSYNC B1 ;  /* 0x0000000000017941 */ /* 0x000fea0003800000 */
.L_x_12660:
[----:B------:R-:W-:-:S03]  /*11f20*/  UMOV UR4, 0xffffffff ;  /* 0xffffffff00047882 */ /* 0x000fc60000000000 */
[----:B------:R-:W-:Y:S05]  /*11f30*/  BRA.DIV UR4, `(.L_x_12662) ;  /* 0x00000086042c7947 */ /* 0x000fea000b800000 */
[----:B-1----:R1:W4:Y:S04]  /*11f40*/  SHFL.IDX PT, R3, R4, 0x1, 0x1c1f ;  /* 0x003c1f0004037f89 */ /* 0x00232800000e0000 */
[----:B--23--:R1:W2:Y:S02]  /*11f50*/  SHFL.IDX PT, R14, R0, 0x1, 0x1c1f ;  /* 0x003c1f00000e7f89 */ /* 0x00c2a400000e0000 */
.L_x_12846:
[----:B------:R-:W-:-:S13]  /*11f60*/  ISETP.GE.AND P0, PT, R6, R63, PT ;  /* 0x0000003f0600720c */ /* 0x000fda0003f06270 */
[----:B------:R-:W-:Y:S05]  /*11f70*/  @P0 BRA `(.L_x_12658) ;  /* 0x0000000c00140947 */ /* 0x000fea0003800000 */
[----:B------:R-:W-:Y:S02]  /*11f80*/  ULDC UR4, c[0x0][0xac8] ;  /* 0x0002b20000047ab9 */ /* 0x000fe40000000800 */
[----:B------:R-:W-:Y:S02]  /*11f90*/  ISETP.GE.AND P4, PT, R7, UR4, PT ;  /* 0x0000000407007c0c */ /* 0x000fe4000bf86270 */
[----:B------:R-:W-:Y:S02]  /*11fa0*/  ISETP.GE.AND P5, PT, R62, UR4, PT ;  /* 0x000000043e007c0c */ /* 0x000fe4000bfa6270 */
[----:B------:R-:W-:Y:S02]  /*11fb0*/  ISETP.GE.AND P0, PT, R65, UR4, PT ;  /* 0x0000000441007c0c */ /* 0x000fe4000bf06270 */
[----:B------:R-:W-:Y:S02]  /*11fc0*/  ISETP.GE.AND P1, PT, R67, UR4, PT ;  /* 0x0000000443007c0c */ /* 0x000fe4000bf26270 */
[----:B------:R-:W-:-:S05]  /*11fd0*/  ISETP.GE.AND P2, PT, R69, UR4, PT ;  /* 0x0000000445007c0c */ /* 0x000fca000bf46270 */
[----:B----4-:R-:W-:Y:S02]  /*11fe0*/  @!P4 IMAD.MOV.U32 R15, RZ, RZ, R3 ;  /* 0x000000ffff0fc224 */ /* 0x010fe400078e0003 */
        /* <DEDUP_REMOVED lines=9> */
[----:B------:R-:W-:Y:S02]  /*12080*/  ISETP.GE.AND P4, PT, R32, UR4, PT ;  /* 0x0000000420007c0c */ /* 0x000fe4000bf86270 */
[-C--:B------:R-:W-:Y:S01]  /*12090*/  @!P1 LEA.HI.X R11, R67, R3.reuse, R68, 0x2, P5 ;  /* 0x00000003430b9211 */ /* 0x080fe200028f1444 */
[----:B------:R3:W-:Y:S01]  /*120a0*/  @!P0 ST.E.64 desc[UR56][R8.64], R48 ;  /* 0x0000003008008985 */ /* 0x0007e2000c101b38 */
[C---:B------:R-:W-:Y:S02]  /*120b0*/  @!P2 LEA R12, P5, R69.reuse, R14, 0x2 ;  /* 0x0000000e450ca211 */ /* 0x040fe400078a10ff */
[----:B------:R-:W-:Y:S01]  /*120c0*/  ISETP.GE.AND P0, PT, R60, UR4, PT ;  /* 0x000000043c007c0c */ /* 0x000fe2000bf06270 */
[----:B------:R3:W-:Y:S01]  /*120d0*/  @!P1 ST.E.64 desc[UR56][R10.64], R50 ;  /* 0x000000320a009985 */ /* 0x0007e2000c101b38 */
[----:B------:R-:W-:-:S02]  /*120e0*/  @!P2 LEA.HI.X R13, R69, R3, R70, 0x2, P5 ;  /* 0x00000003450da211 */ /* 0x000fc400028f1446 */
[----:B------:R-:W-:-:S03]  /*120f0*/  @!P3 LEA R20, P5, R71, R14, 0x2 ;  /* 0x0000000e4714b211 */ /* 0x000fc600078a10ff */
[----:B------:R3:W-:Y:S01]  /*12100*/  @!P2 ST.E.64 desc[UR56][R12.64], R52 ;  /* 0x000000340c00a985 */ /* 0x0007e2000c101b38 */
[----:B------:R-:W-:Y:S02]  /*12110*/  @!P3 LEA.HI.X R21, R71, R3, R72, 0x2, P5 ;  /* 0x000000034715b211 */ /* 0x000fe400028f1448 */
[----:B0-----:R-:W-:-:S03]  /*12120*/  @!P4 LEA R4, P5, R32, R14, 0x2 ;  /* 0x0000000e2004c211 */ /* 0x001fc600078a10ff */
[----:B------:R3:W-:Y:S01]  /*12130*/  @!P3 ST.E.64 desc[UR56][R20.64], R54 ;  /* 0x000000361400b985 */ /* 0x0007e2000c101b38 */
[----:B------:R-:W-:-:S05]  /*12140*/  @!P4 LEA.HI.X R5, R32, R3, R73, 0x2, P5 ;  /* 0x000000032005c211 */ /* 0x000fca00028f1449 */
[----:B------:R3:W-:Y:S01]  /*12150*/  @!P4 ST.E.64 desc[UR56][R4.64], R56 ;  /* 0x000000380400c985 */ /* 0x0007e2000c101b38 */
[----:B------:R-:W-:Y:S05]  /*12160*/  @P0 BRA `(.L_x_12658) ;  /* 0x0000000800980947 */ /* 0x000fea0003800000 */
[----:B------:R-:W-:-:S04]  /*12170*/  LEA R14, P0, R60, R14, 0x2 ;  /* 0x0000000e3c0e7211 */ /* 0x000fc800078010ff */
[----:B------:R-:W-:-:S05]  /*12180*/  LEA.HI.X R15, R60, R3, R61, 0x2, P0 ;  /* 0x000000033c0f7211 */ /* 0x000fca00000f143d */
[----:B------:R0:W-:Y:S01]  /*12190*/  ST.E.64 desc[UR56][R14.64], R150 ;  /* 0x000000960e007985 */ /* 0x0001e2000c101b38 */
[----:B------:R-:W-:Y:S05]  /*121a0*/  BRA `(.L_x_12658) ;  /* 0x0000000800887947 */ /* 0x000fea0003800000 */
.L_x_12654:
[----:B------:R-:W2:Y:S01]  /*121b0*/  LDL R8, [R1+0x94] ;  /* 0x0000940001087983 */ /* 0x000ea20000100800 */
        /* <DEDUP_REMOVED lines=15> */
[----:B------:R-:W-:Y:S02]  /*122b0*/  ISETP.GT.AND P3, PT, R75, 0xbf, PT ;  /* 0x000000bf4b00780c */ /* 0x000fe40003f64270 */
[----:B--2---:R-:W-:-:S13]  /*122c0*/  ISETP.NE.AND P2, PT, R8, RZ, PT ;  /* 0x000000ff0800720c */ /* 0x004fda0003f45270 */
[----:B------:R-:W1:Y:S02]  /*122d0*/  @!P2 LDC R8, c[0x0][0xad4] ;  /* 0x0002b500ff08ab82 */ /* 0x000e640000000800 */
[----:B-1----:R0:W-:Y:S01]  /*122e0*/  @!P2 STL [R1+0x94], R8 ;  /* 0x000094080100a387 */ /* 0x0021e20000100800 */
[----:B------:R-:W-:Y:S01]  /*122f0*/  ISETP.GT.AND P2, PT, R8, 0x1, PT ;  /* 0x000000010800780c */ /* 0x000fe20003f44270 */
[----:B------:R-:W-:-:S12]  /*12300*/  @P1 BRA `(.L_x_12663) ;  /* 0x0000000000101947 */ /* 0x000fd80003800000 */
[----:B------:R-:W-:Y:S05]  /*12310*/  @!P0 BRA `(.L_x_12663) ;  /* 0x00000000000c8947 */ /* 0x000fea0003800000 */
[----:B------:R-:W2:Y:S04]  /*12320*/  LDG.E R0, desc[UR56][R4.64] ;  /* 0x0000003804007981 */ /* 0x000ea8000c1e1900 */
[----:B-----5:R-:W2:Y:S02]  /*12330*/  LDG.E R21, desc[UR56][R4.64+0x4] ;  /* 0x0000043804157981 */ /* 0x020ea4000c1e1900 */
[----:B--2---:R-:W-:-:S07]  /*12340*/  IADD3 R21, -R0, R21, RZ ;  /* 0x0000001500157210 */ /* 0x004fce0007ffe1ff */
.L_x_12663:
[----:B------:R-:W-:Y:S01]  /*12350*/  BSSY B1, `(.L_x_12664) ;  /* 0x000003a000017945 */ /* 0x000fe20003800000 */
[----:B------:R-:W-:Y:S02]  /*12360*/  SEL R31, R74, RZ, !P0 ;  /* 0x000000ff4a1f7207 */ /* 0x000fe40004000000 */
[----:B------:R-:W-:Y:S02]  /*12370*/  SEL R64, R64, RZ, !P0 ;  /* 0x000000ff40407207 */ /* 0x000fe40004000000 */
[----:B-----5:R-:W-:Y:S01]  /*12380*/  SHF.R.S32.HI R24, RZ, 0x1f, R3 ;  /* 0x0000001fff187819 */ /* 0x020fe20000011403 */
[----:B------:R-:W-:Y:S06]  /*12390*/  @P3 BRA `(.L_x_12665) ;  /* 0x0000000000d43947 */ /* 0x000fec0003800000 */
[----:B------:R-:W2:Y:S01]  /*123a0*/  LDL R0, [R1+0x9c] ;  /* 0x00009c0001007983 */ /* 0x000ea20000100800 */
[----:B------:R-:W1:Y:S01]  /*123b0*/  LDC R26, c[0x0][0xbe8] ;  /* 0x0002fa00ff1a7b82 */ /* 0x000e620000000800 */
[----:B0-----:R-:W2:Y:S02]  /*123c0*/  S2R R4, SR_TID.X ;  /* 0x0000000000047919 */ /* 0x001ea40000002100 */
[----:B--2---:R-:W-:Y:S02]  /*123d0*/  IMAD R0, R0, 0xc0, R4 ;  /* 0x000000c000007824 */ /* 0x004fe400078e0204 */
[----:B-1----:R-:W-:Y:S02]  /*123e0*/  IMAD R4, R21, R26, RZ ;  /* 0x0000001a15047224 */ /* 0x002fe400078e02ff */
        /* <DEDUP_REMOVED lines=26> */
[----:B------:R-:W-:Y:S01]  /*12590*/  IMAD.WIDE.U32 R14, R10, R31, RZ ;  /* 0x0000001f0a0e7225 */ /* 0x000fe200078e00ff */
[----:B------:R-:W-:-:S03]  /*125a0*/  IADD3 R27, R9, R27, RZ ;  /* 0x0000001b091b7210 */ /* 0x000fc60007ffe0ff */
[----:B------:R-:W-:Y:S01]  /*125b0*/  IMAD.MOV R10, RZ, RZ, -R25 ;  /* 0x000000ffff0a7224 */ /* 0x000fe200078e0a19 */
[----:B------:R-:W-:Y:S01]  /*125c0*/  IADD3 R0, P1, P3, R14, R8, R3 ;  /* 0x000000080e007210 */ /* 0x000fe20007b3e003 */
        /* <DEDUP_REMOVED lines=13> */
[----:B------:R-:W-:Y:S01]  /*126a0*/  IADD3 R0, R7, R13, RZ ;  /* 0x0000000d07007210 */ /* 0x000fe20007ffe0ff */
[----:B------:R-:W-:Y:S01]  /*126b0*/  IMAD.MOV.U32 R7, RZ, RZ, -0x800000 ;  /* 0xff800000ff077424 */ /* 0x000fe200078e00ff */
[----:B0-----:R-:W-:-:S04]  /*126c0*/  LEA R4, P0, R6, R4, 0x2 ;  /* 0x0000000406047211 */ /* 0x001fc800078010ff */
[----:B-1----:R-:W-:-:S05]  /*126d0*/  LEA.HI.X R5, R6, R5, R0, 0x2, P0 ;  /* 0x0000000506057211 */ /* 0x002fca00000f1400 */
[----:B------:R1:W-:Y:S04]  /*126e0*/  STG.E desc[UR56][R4.64], R7 ;  /* 0x0000000704007986 */ /* 0x0003e8000c101938 */
.L_x_12665:
[----:B------:R-:W-:Y:S05]  /*126f0*/  BSYNC B1 ;  /* 0x0000000000017941 */ /* 0x000fea0003800000 */
.L_x_12664:
[----:B------:R-:W-:Y:S05]  /*12700*/  @P2 BRA `(.L_x_12658) ;  /* 0x0000000400302947 */ /* 0x000fea0003800000 */
[----:B------:R-:W2:Y:S01]  /*12710*/  LDL.LU R12, [R1+0x8c] ;  /* 0x00008c00010c7983 */ /* 0x000ea20000300800 */
[----:B------:R-:W3:Y:S01]  /*12720*/  LDC R10, c[0x0][0xbe8] ;  /* 0x0002fa00ff0a7b82 */ /* 0x000ee20000000800 */
[----:B------:R-:W-:Y:S01]  /*12730*/  ULDC.64 UR4, c[0x0][0xaa0] ;  /* 0x0002a80000047ab9 */ /* 0x000fe20000000a00 */
[----:B------:R-:W-:Y:S01]  /*12740*/  IMAD R61, R61, 0x30, R60 ;  /* 0x000000303d3d7824 */ /* 0x000fe200078e023c */
[----:B------:R-:W4:Y:S01]  /*12750*/  LDL R26, [R1+0x9c] ;  /* 0x00009c00011a7983 */ /* 0x000f220000100800 */
[----:B------:R-:W-:Y:S01]  /*12760*/  IMAD R0, R24, UR4, RZ ;  /* 0x0000000418007c24 */ /* 0x000fe2000f8e02ff */
[----:B------:R-:W-:Y:S01]  /*12770*/  ULDC.64 UR6, c[0x0][0xaf0] ;  /* 0x0002bc0000067ab9 */ /* 0x000fe20000000a00 */
[----:B01----:R-:W-:-:S04]  /*12780*/  IMAD.WIDE.U32 R4, R3, UR4, RZ ;  /* 0x0000000403047c25 */ /* 0x003fc8000f8e00ff */
[----:B------:R-:W-:Y:S01]  /*12790*/  IMAD R7, R3, UR5, R0 ;  /* 0x0000000503077c24 */ /* 0x000fe2000f8e0200 */
[----:B------:R-:W-:Y:S01]  /*127a0*/  ULDC.64 UR4, c[0x0][0xae8] ;  /* 0x0002ba0000047ab9 */ /* 0x000fe20000000a00 */
[----:B------:R-:W-:Y:S02]  /*127b0*/  IMAD R6, R64, UR6, RZ ;  /* 0x0000000640067c24 */ /* 0x000fe4000f8e02ff */
[----:B------:R-:W-:Y:S01]  /*127c0*/  IMAD.IADD R5, R5, 0x1, R7 ;  /* 0x0000000105057824 */ /* 0x000fe200078e0207 */
[----:B---3--:R-:W-:-:S13]  /*127d0*/  ISETP.NE.AND P0, PT, R10, 0x1, PT ;  /* 0x000000010a00780c */ /* 0x008fda0003f05270 */
[----:B------:R-:W0:Y:S08]  /*127e0*/  @P0 LDC R9, c[0x0][0xbec] ;  /* 0x0002fb00ff090b82 */ /* 0x000e300000000800 */
[----:B------:R-:W1:Y:S01]  /*127f0*/  @P0 LDC R11, c[0x0][0xbf0] ;  /* 0x0002fc00ff0b0b82 */ /* 0x000e620000000800 */
[----:B--2---:R-:W-:-:S04]  /*12800*/  IMAD.WIDE.U32 R4, R12, UR4, R4 ;  /* 0x000000040c047c25 */ /* 0x004fc8000f8e0004 */
[----:B----4-:R-:W-:Y:S02]  /*12810*/  IMAD R8, R26, 0xc0, R61 ;  /* 0x000000c01a087824 */ /* 0x010fe400078e023d */
[----:B------:R-:W-:Y:S01]  /*12820*/  IMAD R5, R12, UR5, R5 ;  /* 0x000000050c057c24 */ /* 0x000fe2000f8e0205 */
[----:B------:R-:W-:Y:S01]  /*12830*/  ULDC.64 UR4, c[0x0][0xae0] ;  /* 0x0002b80000047ab9 */ /* 0x000fe20000000a00 */
[----:B0-----:R-:W-:-:S04]  /*12840*/  @P0 IMAD.HI.U32 R0, R8, R9, RZ ;  /* 0x0000000908000227 */ /* 0x001fc800078e00ff */
[----:B------:R-:W-:Y:S01]  /*12850*/  IMAD.MOV.U32 R3, RZ, RZ, R8 ;  /* 0x000000ffff037224 */ /* 0x000fe200078e0008 */
[----:B-1----:R-:W-:Y:S01]  /*12860*/  @P0 SHF.R.U32.HI R3, RZ, R11, R0 ;  /* 0x0000000bff030219 */ /* 0x002fe20000011600 */
[C---:B------:R-:W-:Y:S02]  /*12870*/  IMAD R9, R31.reuse, UR7, R6 ;  /* 0x000000071f097c24 */ /* 0x040fe4000f8e0206 */
[----:B------:R-:W-:Y:S01]  /*12880*/  IMAD.WIDE.U32 R4, R31, UR6, R4 ;  /* 0x000000061f047c25 */ /* 0x000fe2000f8e0004 */
[----:B------:R-:W-:Y:S01]  /*12890*/  IADD3 R7, -R3, RZ, RZ ;  /* 0x000000ff03077210 */ /* 0x000fe20007ffe1ff */
[----:B------:R-:W-:Y:S01]  /*128a0*/  ULDC.64 UR6, c[0x0][0xa80] ;  /* 0x0002a00000067ab9 */ /* 0x000fe20000000a00 */
        /* <DEDUP_REMOVED lines=10> */
[----:B------:R-:W-:Y:S01]  /*12950*/  IMAD.WIDE.U32 R4, R7, UR4, R4 ;  /* 0x0000000407047c25 */ /* 0x000fe2000f8e0004 */
[----:B------:R-:W-:Y:S02]  /*12960*/  ULDC UR4, c[0x0][0xac8] ;  /* 0x0002b20000047ab9 */ /* 0x000fe40000000800 */
[----:B------:R-:W-:Y:S01]  /*12970*/  ISETP.GE.AND P0, PT, R59, UR4, PT ;  /* 0x000000043b007c0c */ /* 0x000fe2000bf06270 */
[----:B------:R-:W-:Y:S01]  /*12980*/  IMAD R3, R7, UR5, R0 ;  /* 0x0000000507037c24 */ /* 0x000fe2000f8e0200 */
[----:B------:R-:W-:Y:S01]  /*12990*/  LEA R7, P1, R4, UR6, 0x1 ;  /* 0x0000000604077c11 */ /* 0x000fe2000f8208ff */
[----:B------:R-:W-:-:S02]  /*129a0*/  UMOV UR4, 0xffffffff ;  /* 0xffffffff00047882 */ /* 0x000fc40000000000 */
[----:B------:R-:W-:-:S05]  /*129b0*/  IMAD.IADD R3, R5, 0x1, R3 ;  /* 0x0000000105037824 */ /* 0x000fca00078e0203 */
[----:B------:R-:W-:Y:S01]  /*129c0*/  LEA.HI.X R20, R4, UR7, R3, 0x1, P1 ;  /* 0x0000000704147c11 */ /* 0x000fe200088f0c03 */
[----:B------:R-:W-:Y:S06]  /*129d0*/  BRA.DIV UR4, `(.L_x_12666) ;  /* 0x0000007a04cc7947 */ /* 0x000fec000b800000 */
[----:B------:R-:W0:Y:S01]  /*129e0*/  SHFL.IDX PT, R3, R7, RZ, 0x181f ;  /* 0x00181fff07037589 */ /* 0x000e2200000e0000 */
[----:B------:R-:W-:Y:S02]  /*129f0*/  IMAD R21, R21, R10, RZ ;  /* 0x0000000a15157224 */ /* 0x000fe400078e02ff */
[----:B------:R-:W-:Y:S01]  /*12a00*/  IMAD R24, R26, 0xc0, R60 ;  /* 0x000000c01a187824 */ /* 0x000fe200078e023c */
[----:B------:R-:W1:Y:S03]  /*12a10*/  SHFL.IDX PT, R0, R20, RZ, 0x181f ;  /* 0x00181fff14007589 */ /* 0x000e6600000e0000 */
[C---:B------:R-:W-:Y:S01]  /*12a20*/  VIADD R10, R24.reuse, 0x60 ;  /* 0x00000060180a7836 */ /* 0x040fe20000000000 */
[----:B------:R-:W2:Y:S01]  /*12a30*/  SHFL.IDX PT, R5, R7, 0x1, 0x181f ;  /* 0x00381f0007057f89 */ /* 0x000ea200000e0000 */
[CC--:B------:R-:W-:Y:S02]  /*12a40*/  ISETP.GE.OR P2, PT, R24.reuse, R21.reuse, P0 ;  /* 0x000000151800720c */ /* 0x0c0fe40000746670 */
[----:B------:R-:W-:Y:S01]  /*12a50*/  IADD3 R8, R24, 0x30, RZ ;  /* 0x0000003018087810 */ /* 0x000fe20007ffe0ff */
[----:B------:R-:W3:Y:S01]  /*12a60*/  SHFL.IDX PT, R14, R7, 0x2, 0x181f ;  /* 0x00581f00070e7f89 */ /* 0x000ee200000e0000 */
[----:B------:R-:W-:-:S02]  /*12a70*/  ISETP.GE.OR P4, PT, R10, R21, P0 ;  /* 0x000000150a00720c */ /* 0x000fc40000786670 */
[----:B------:R-:W-:Y:S01]  /*12a80*/  ISETP.GE.OR P3, PT, R8, R21, P0 ;  /* 0x000000150800720c */ /* 0x000fe20000766670 */
[----:B------:R-:W4:Y:S04]  /*12a90*/  SHFL.IDX PT, R4, R20, 0x1, 0x181f ;  /* 0x00381f0014047f89 */ /* 0x000f2800000e0000 */
[----:B------:R-:W5:Y:S02]  /*12aa0*/  SHFL.IDX PT, R6, R20, 0x2, 0x181f ;  /* 0x00581f0014067f89 */ /* 0x000f6400000e0000 */
[----:B0-----:R-:W-:-:S04]  /*12ab0*/  @!P2 LEA R10, P5, R59, R3, 0x1 ;  /* 0x000000033b0aa211 */ /* 0x001fc800078a08ff */
[C---:B-1----:R-:W-:Y:S02]  /*12ac0*/  @!P2 LEA.HI.X R3, R59.reuse, R0, R58, 0x1, P5 ;  /* 0x000000003b03a211 */ /* 0x042fe400028f0c3a */
[----:B------:R0:W1:Y:S01]  /*12ad0*/  SHFL.IDX PT, R0, R20, 0x3, 0x181f ;  /* 0x00781f0014007f89 */ /* 0x00006200000e0000 */
[C---:B--2---:R-:W-:Y:S02]  /*12ae0*/  @!P3 LEA R8, P1, R59.reuse, R5, 0x1 ;  /* 0x000000053b08b211 */ /* 0x044fe400078208ff */
[----:B------:R-:W-:Y:S01]  /*12af0*/  @!P2 IMAD.MOV.U32 R11, RZ, RZ, R3 ;  /* 0x000000ffff0ba224 */ /* 0x000fe200078e0003 */
[----:B---3--:R-:W-:-:S04]  /*12b00*/  @!P4 LEA R25, P5, R59, R14, 0x1 ;  /* 0x0000000e3b19c211 */ /* 0x008fc800078a08ff */
[----:B------:R0:W-:Y:S01]  /*12b10*/  @!P2 ST.E.128 desc[UR56][R10.64], RZ ;  /* 0x000000ff0a00a985 */ /* 0x0001e2000c101d38 */
[C-C-:B----4-:R-:W-:Y:S01]  /*12b20*/  @!P3 LEA.HI.X R9, R59.reuse, R4, R58.reuse, 0x1, P1 ;  /* 0x000000043b09b211 */ /* 0x150fe200008f0c3a */
[----:B------:R-:W-:Y:S02]  /*12b30*/  @!P4 IMAD.MOV.U32 R4, RZ, RZ, R25 ;  /* 0x000000ffff04c224 */ /* 0x000fe400078e0019 */
[----:B------:R0:W2:Y:S01]  /*12b40*/  SHFL.IDX PT, R14, R7, 0x3, 0x181f ;  /* 0x00781f00070e7f89 */ /* 0x0000a200000e0000 */
[----:B-----5:R-:W-:-:S03]  /*12b50*/  @!P4 LEA.HI.X R5, R59, R6, R58, 0x1, P5 ;  /* 0x000000063b05c211 */ /* 0x020fc600028f0c3a */
[----:B------:R0:W-:Y:S04]  /*12b60*/  @!P3 ST.E.128 desc[UR56][R8.64], RZ ;  /* 0x000000ff0800b985 */ /* 0x0001e8000c101d38 */
[----:B------:R0:W-:Y:S02]  /*12b70*/  @!P4 ST.E.128 desc[UR56][R4.64], RZ ;  /* 0x000000ff0400c985 */ /* 0x0001e4000c101d38 */
.L_x_12855:
[----:B------:R-:W-:-:S04]  /*12b80*/  IADD3 R24, R24, 0x90, RZ ;  /* 0x0000009018187810 */ /* 0x000fc80007ffe0ff */
[----:B------:R-:W-:-:S13]  /*12b90*/  ISETP.GE.OR P0, PT, R24, R21, P0 ;  /* 0x000000151800720c */ /* 0x000fda0000706670 */
[----:B--2---:R-:W-:-:S04]  /*12ba0*/  @!P0 LEA R14, P1, R59, R14, 0x1 ;  /* 0x0000000e3b0e8211 */ /* 0x004fc800078208ff */
[----:B-1----:R-:W-:-:S05]  /*12bb0*/  @!P0 LEA.HI.X R15, R59, R0, R58, 0x1, P1 ;  /* 0x000000003b0f8211 */ /* 0x002fca00008f0c3a */
[----:B------:R1:W-:Y:S04]  /*12bc0*/  @!P0 ST.E.128 desc[UR56][R14.64], RZ ;  /* 0x000000ff0e008985 */ /* 0x0003e8000c101d38 */
.L_x_12658:
[----:B------:R-:W-:Y:S05]  /*12bd0*/  BSYNC B0 ;  /* 0x0000000000007941 */ /* 0x000fea0003800000 */
.L_x_12653:
[----:B------:R-:W-:Y:S02]  /*12be0*/  ULDC UR4, c[0x0][0xc3c] ;  /* 0x00030f0000047ab9 */ /* 0x000fe40000000800 */
[----:B------:R-:W-:-:S13]  /*12bf0*/  ISETP.GE.AND P0, PT, R35, UR4, PT ;  /* 0x0000000423007c0c */ /* 0x000fda000bf06270 */
[----:B------:R-:W-:Y:S05]  /*12c00*/  @!P0 BRA `(.L_x_12667) ;  /* 0xfffffee400508947 */ /* 0x000fea000383ffff */
[----:B------:R-:W-:Y:S05]  /*12c10*/  BRA `(.L_x_12538) ;  /* 0x0000006800c87947 */ /* 0x000fea0003800000 */
.L_x_12536:
[----:B------:R-:W-:-:S08]  /*12c20*/  NOP ;  /* 0x0000000000007918 */ /* 0x000fd00000000000 */
[----:B--2---:R-:W0:-:S00]  /*12c30*/  USETMAXREG.DEALLOC.CTAPOOL 0x20 ;  /* 0x00000020000079c8 */ /* 0x004e0000080e0500 */
        /* <DEDUP_REMOVED lines=16> */
.L_x_12668:
        /* <DEDUP_REMOVED lines=38> */
[----:B--2---:R-:W-:Y:S02]  /*12fa0*/  ISETP.GT.AND P6, PT, R8, UR6, PT ;  /* 0x0000000608007c0c */ /* 0x004fe4000bfc4270 */
[----:B------:R-:W-:-:S11]  /*12fb0*/  MOV R3, R8 ;  /* 0x0000000800037202 */ /* 0x000fd60000000f00 */
[----:B------:R-:W-:Y:S05]  /*12fc0*/  @P6 BRA `(.L_x_12670) ;  /* 0x00000000009c6947 */ /* 0x000fea0003800000 */
[----:B------:R-:W-:Y:S01]  /*12fd0*/  IMAD.MOV.U32 R8, RZ, RZ, R3 ;  /* 0x000000ffff087224 */ /* 0x000fe200078e0003 */
[----:B------:R-:W-:Y:S01]  /*12fe0*/  UMOV UR4, URZ ;  /* 0x0000003f00047c82 */ /* 0x000fe20008000000 */
[----:B------:R-:W-:-:S05]  /*12ff0*/  ULDC UR5, c[0x0][0xc38] ;  /* 0x00030e0000057ab9 */ /* 0x000fca0000000800 */
.L_x_12672:
        /* <DEDUP_REMOVED lines=33> */
[----:B------:R-:W-:-:S05]  /*13210*/  IMAD.IADD R8, R3, 0x1, R8 ;  /* 0x0000000103087824 */ /* 0x000fca00078e0208 */
[----:B------:R-:W-:-:S13]  /*13220*/  ISETP.GT.AND P6, PT, R8, UR6, PT ;  /* 0x0000000608007c0c */ /* 0x000fda000bfc4270 */
[----:B------:R-:W-:Y:S05]  /*13230*/  @!P6 BRA `(.L_x_12672) ;  /* 0xfffffffc0070e947 */ /* 0x000fea000383ffff */
.L_x_12670:
        /* <DEDUP_REMOVED lines=19> */
.L_x_12673:
[----:B0-----:R-:W-:Y:S01]  /*13370*/  IMAD.MOV.U32 R5, RZ, RZ, R10 ;  /* 0x000000ffff057224 */ /* 0x001fe200078e000a */
[----:B------:R-:W-:Y:S01]  /*13380*/  MOV R2, RZ ;  /* 0x000000ff00027202 */ /* 0x000fe20000000f00 */
[----:B-1----:R-:W-:Y:S02]  /*13390*/  IMAD R24, R24, UR5, R9 ;  /* 0x0000000518187c24 */ /* 0x002fe4000f8e0209 */
[----:B------:R-:W0:Y:S01]  /*133a0*/  I2F.RP R8, R5 ;  /* 0x0000000500087306 */ /* 0x000e220000209400 */
[----:B------:R-:W-:Y:S02]  /*133b0*/  IMAD R9, R11, R4, RZ ;  /* 0x000000040b097224 */ /* 0x000fe400078e02ff */
        /* <DEDUP_REMOVED lines=12> */
[----:B------:R-:W-:Y:S01]  /*13480*/  @!P1 IADD3 R2, R2, 0x1, RZ ;  /* 0x0000000102029810 */ /* 0x000fe20007ffe0ff */
[----:B------:R-:W0:Y:S01]  /*13490*/  F2I.FTZ.U32.TRUNC.NTZ R3, R3 ;  /* 0x0000000300037305 */ /* 0x000e22000021f000 */
[----:B------:R-:W-:Y:S02]  /*134a0*/  ISETP.NE.AND P1, PT, R6, RZ, PT ;  /* 0x000000ff0600720c */ /* 0x000fe40003f25270 */
[----:B------:R-:W-:Y:S02]  /*134b0*/  ISETP.GE.U32.AND P0, PT, R9, R4, PT ;  /* 0x000000040900720c */ /* 0x000fe40003f06070 */
[----:B------:R-:W-:-:S04]  /*134c0*/  LOP3.LUT R4, R25, R6, RZ, 0x3c, !PT ;  /* 0x0000000619047212 */ /* 0x000fc800078e3cff */
[----:B------:R-:W-:Y:S01]  /*134d0*/  ISETP.GE.AND P2, PT, R4, RZ, PT ;  /* 0x000000ff0400720c */ /* 0x000fe20003f46270 */
[----:B0-----:R-:W-:-:S06]  /*134e0*/  IMAD.MOV R8, RZ, RZ, -R3 ;  /* 0x000000ffff087224 */ /* 0x001fcc00078e0a03 */
[----:B------:R-:W-:-:S04]  /*134f0*/  @P0 VIADD R2, R2, 0x1 ;  /* 0x0000000102020836 */ /* 0x000fc80000000000 */
[----:B------:R-:W-:Y:S01]  /*13500*/  IMAD.MOV.U32 R4, RZ, RZ, R2 ;  /* 0x000000ffff047224 */ /* 0x000fe200078e0002 */
[----:B------:R-:W-:Y:S02]  /*13510*/  MOV R2, R8 ;  /* 0x0000000800027202 */ /* 0x000fe40000000f00 */
        /* <DEDUP_REMOVED lines=24> */
[----:B------:R-:W-:-:S05]  /*136a0*/  IMAD R7, R7, 0x1000000, R2 ;  /* 0x0100000007077824 */ /* 0x000fca00078e0202 */
[----:B------:R-:W-:Y:S01]  /*136b0*/  LEA R26, R4, R7, 0x10 ;  /* 0x00000007041a7211 */ /* 0x000fe200078e80ff */
[----:B------:R-:W-:Y:S06]  /*136c0*/  BRA `(.L_x_12674) ;  /* 0x00000000000c7947 */ /* 0x000fec0003800000 */
.L_x_12671:
[----:B------:R-:W-:Y:S02]  /*136d0*/  IMAD.MOV.U32 R25, RZ, RZ, RZ ;  /* 0x000000ffff197224 */ /* 0x000fe400078e00ff */
[----:B------:R-:W-:Y:S02]  /*136e0*/  IMAD.U32 R24, RZ, RZ, UR6 ;  /* 0x00000006ff187e24 */ /* 0x000fe4000f8e00ff */
[----:B------:R-:W-:-:S07]  /*136f0*/  IMAD.MOV.U32 R26, RZ, RZ, RZ ;  /* 0x000000ffff1a7224 */ /* 0x000fce00078e00ff */
.L_x_12674:
[----:B------:R-:W-:-:S13]  /*13700*/  ISETP.NE.AND P0, PT, R0, RZ, PT ;  /* 0x000000ff0000720c */ /* 0x000fda0003f05270 */
[----:B------:R-:W0:Y:S01]  /*13710*/  @!P0 S2R R3, SR_CgaCtaId ;  /* 0x0000000000038919 */ /* 0x000e220000008800 */
[----:B------:R-:W-:-:S04]  /*13720*/  @!P0 MOV R0, 0x400 ;  /* 0x0000040000008802 */ /* 0x000fc80000000f00 */
[----:B0-----:R-:W-:-:S05]  /*13730*/  @!P0 LEA R0, R3, R0, 0x18 ;  /* 0x0000000003008211 */ /* 0x001fca00078ec0ff */
[----:B------:R2:W-:Y:S01]  /*13740*/  @!P0 STS.128 [R0+0x308d0], R24 ;  /* 0x0308d01800008388 */ /* 0x0005e20000000c00 */
[----:B------:R-:W-:Y:S06]  /*13750*/  BAR.ARV 0x5, 0x200 ;  /* 0x0148000000007b1d */ /* 0x000fec0000002000 */
.L_x_12669:
[----:B------:R3:W-:Y:S01]  /*13760*/  STL [R1+0x38], RZ ;  /* 0x000038ff01007387 */ /* 0x0007e20000100800 */
[----:B------:R-:W-:Y:S01]  /*13770*/  ULDC UR4, c[0x0][0xc3c] ;  /* 0x00030f0000047ab9 */ /* 0x000fe20000000800 */
[----:B------:R-:W-:Y:S01]  /*13780*/  MOV R28, 0x1 ;  /* 0x00000001001c7802 */ /* 0x000fe20000000f00 */
[----:B------:R-:W-:Y:S01]  /*13790*/  IMAD.MOV.U32 R18, RZ, RZ, RZ ;  /* 0x000000ffff127224 */ /* 0x000fe200078e00ff */
[----:B-1----:R-:W-:-:S13]  /*137a0*/  ISETP.GE.AND P0, PT, R27, UR4, PT ;  /* 0x000000041b007c0c */ /* 0x002fda000bf06270 */
[----:B---3--:R-:W-:Y:S05]  /*137b0*/  @P0 BRA `(.L_x_12675) ;  /* 0x0000005c00040947 */ /* 0x008fea0003800000 */
[----:B------:R-:W1:Y:S01]  /*137c0*/  S2R R5, SR_TID.X ;  /* 0x0000000000057919 */ /* 0x000e620000002100 */
[----:B------:R-:W3:Y:S01]  /*137d0*/  S2UR UR5, SR_CgaCtaId ;  /* 0x00000000000579c3 */ /* 0x000ee20000008800 */
[----:B------:R-:W-:Y:S01]  /*137e0*/  UMOV UR4, 0x400 ;  /* 0x0000040000047882 */ /* 0x000fe20000000000 */
[----:B------:R-:W-:Y:S01]  /*137f0*/  BSSY B8, `(.L_x_12675) ;  /* 0x00005bd000087945 */ /* 0x000fe20003800000 */
[----:B------:R-:W-:Y:S01]  /*13800*/  STL [R1+0x38], RZ ;  /* 0x000038ff01007387 */ /* 0x000fe20000100800 */
[----:B------:R-:W-:Y:S01]  /*13810*/  IMAD.MOV.U32 R29, RZ, RZ, RZ ;  /* 0x000000ffff1d7224 */ /* 0x000fe200078e00ff */
[----:B------:R-:W-:Y:S01]  /*13820*/  ULDC.64 UR38, c[0x0][0x198] ;  /* 0x0000660000267ab9 */ /* 0x000fe20000000a00 */
[----:B------:R-:W-:Y:S01]  /*13830*/  IMAD.MOV.U32 R18, RZ, RZ, RZ ;  /* 0x000000ffff127224 */ /* 0x000fe200078e00ff */
[----:B------:R-:W-:Y:S01]  /*13840*/  ULDC UR36, c[0x0][0xc] ;  /* 0x0000030000247ab9 */ /* 0x000fe20000000800 */
[----:B------:R-:W-:Y:S01]  /*13850*/  IMAD.MOV.U32 R28, RZ, RZ, 0x1 ;  /* 0x00000001ff1c7424 */ /* 0x000fe200078e00ff */
[----:B---3--:R-:W-:-:S06]  /*13860*/  ULEA UR4, UR5, UR4, 0x18 ;  /* 0x0000000405047291 */ /* 0x008fcc000f8ec03f */
[----:B------:R-:W-:Y:S01]  /*13870*/  IMAD.U32 R16, RZ, RZ, UR4 ;  /* 0x00000004ff107e24 */ /* 0x000fe2000f8e00ff */
[C---:B-1----:R-:W-:Y:S01]  /*13880*/  LOP3.LUT R4, R5.reuse, 0x7f, RZ, 0xc0, !PT ;  /* 0x0000007f05047812 */ /* 0x042fe200078ec0ff */
[----:B--2---:R-:W-:-:S04]  /*13890*/  IMAD.SHL.U32 R0, R5, 0x8, RZ ;  /* 0x0000000805007824 */ /* 0x004fc800078e00ff */
[----:B------:R-:W-:Y:S01]  /*138a0*/  IMAD.SHL.U32 R3, R4, 0x8, RZ ;  /* 0x0000000804037824 */ /* 0x000fe200078e00ff */
[----:B0-----:R-:W-:Y:S01]  /*138b0*/  LOP3.LUT R2, R0, 0x1f8, RZ, 0xc0, !PT ;  /* 0x000001f800027812 */ /* 0x001fe200078ec0ff */
[----:B------:R-:W-:Y:S01]  /*138c0*/  IMAD.MOV.U32 R0, RZ, RZ, 0x1 ;  /* 0x00000001ff007424 */ /* 0x000fe200078e00ff */
[----:B------:R-:W-:Y:S02]  /*138d0*/  SHF.R.U32.HI R4, RZ, 0x3, R4 ;  /* 0x00000003ff047819 */ /* 0x000fe40000011604 */
[----:B------:R-:W-:Y:S02]  /*138e0*/  LOP3.LUT R2, R2, 0x38, R5, 0x78, !PT ;  /* 0x0000003802027812 */ /* 0x000fe400078e7805 */
[----:B------:R0:W-:Y:S02]  /*138f0*/  STL [R1+0x4], R0 ;  /* 0x0000040001007387 */ /* 0x0001e40000100800 */
[----:B------:R-:W-:Y:S02]  /*13900*/  LOP3.LUT R3, R2, 0x200, R3, 0xf8, !PT ;  /* 0x0000020002037812 */ /* 0x000fe400078ef803 */
[----:B------:R-:W-:-:S04]  /*13910*/  SHF.L.U32 R2, R5, 0x4, RZ ;  /* 0x0000000405027819 */ /* 0x000fc800000006ff */
[----:B------:R-:W-:Y:S02]  /*13920*/  LOP3.LUT R2, R4, 0x70, R2, 0xf8, !PT ;  /* 0x0000007004027812 */ /* 0x000fe400078ef802 */
[----:B0-----:R-:W-:-:S05]  /*13930*/  LEA R0, R3, R16, 0x1 ;  /* 0x0000001003007211 */ /* 0x001fca00078e08ff */
[----:B------:R0:W-:Y:S02]  /*13940*/  STL [R1+0x10], R0 ;  /* 0x0000100001007387 */ /* 0x0001e40000100800 */
.L_x_12799:
[----:B-1----:R-:W1:Y:S02]  /*13950*/  LDC.64 R2, c[0x0][0xc88] ;  /* 0x00032200ff027b82 */ /* 0x002e640000000a00 */
[----:B-1----:R-:W-:-:S05]  /*13960*/  IMAD.WIDE R2, R27, 0x4, R2 ;  /* 0x000000041b027825 */ /* 0x002fca00078e0202 */
[----:B0-----:R-:W0:Y:S01]  /*13970*/  LDG.E R13, desc[UR56][R2.64] ;  /* 0x00000038020d7981 */ /* 0x001e22000c1e1900 */
[----:B------:R-:W-:Y:S05]  /*13980*/  YIELD ;  /* 0x0000000000007946 */ /* 0x000fea0003800000 */
[----:B------:R-:W-:Y:S01]  /*13990*/  ULDC.64 UR4, c[0x0][0xa28] ;  /* 0x00028a0000047ab9 */ /* 0x000fe20000000a00 */
[----:B------:R-:W-:Y:S02]  /*139a0*/  CS2R R8, SRZ ;  /* 0x0000000000087805 */ /* 0x000fe4000001ff00 */
[----:B------:R-:W-:Y:S01]  /*139b0*/  ISETP.NE.U32.AND P0, PT, RZ, UR4, PT ;  /* 0x00000004ff007c0c */ /* 0x000fe2000bf05070 */
[----:B------:R-:W-:-:S03]  /*139c0*/  ULDC.64 UR6, c[0x0][0xa00] ;  /* 0x0002800000067ab9 */ /* 0x000fc60000000a00 */
[----:B------:R-:W-:Y:S02]  /*139d0*/  ISETP.NE.AND.EX P0, PT, RZ, UR5, PT, P0 ;  /* 0x00000005ff007c0c */ /* 0x000fe4000bf05300 */
[----:B0-----:R-:W-:Y:S01]  /*139e0*/  SHF.R.S32.HI R0, RZ, 0x1f, R13 ;  /* 0x0000001fff007819 */ /* 0x001fe2000001140d */
[----:B------:R-:W-:-:S10]  /*139f0*/  IMAD.SHL.U32 R19, R13, 0x4, RZ ;  /* 0x000000040d137824 */ /* 0x000fd400078e00ff */
[C---:B------:R-:W-:Y:S01]  /*13a00*/  @P0 LEA R4, P1, R13.reuse, UR4, 0x2 ;  /* 0x000000040d040c11 */ /* 0x040fe2000f8210ff */
[----:B------:R-:W-:Y:S01]  /*13a10*/  STL [R1+0x14], R13 ;  /* 0x0000140d01007387 */ /* 0x000fe20000100800 */
[C-C-:B------:R-:W-:Y:S02]  /*13a20*/  SHF.L.U64.HI R22, R13.reuse, 0x2, R0.reuse ;  /* 0x000000020d167819 */ /* 0x140fe40000010200 */
[----:B--2---:R-:W-:Y:S01]  /*13a30*/  @P0 LEA.HI.X R5, R13, UR5, R0, 0x2, P1 ;  /* 0x000000050d050c11 */ /* 0x004fe200088f1400 */
[----:B------:R-:W-:Y:S01]  /*13a40*/  ULDC.64 UR4, c[0x0][0xa08] ;  /* 0x0002820000047ab9 */ /* 0x000fe20000000a00 */
[----:B------:R-:W-:Y:S01]  /*13a50*/  ISETP.NE.U32.AND P1, PT, RZ, UR6, PT ;  /* 0x00000006ff007c0c */ /* 0x000fe2000bf25070 */
[----:B------:R0:W-:Y:S01]  /*13a60*/  STL [R1+0x2c], R0 ;  /* 0x00002c0001007387 */ /* 0x0001e20000100800 */
[----:B------:R-:W-:-:S03]  /*13a70*/  IADD3 R2, P2, R19, UR6, RZ ;  /* 0x0000000613027c10 */ /* 0x000fc6000ff5e0ff */
[----:B------:R1:W5:Y:S01]  /*13a80*/  @P0 LDG.E R9, desc[UR56][R4.64] ;  /* 0x0000003804090981 */ /* 0x000362000c1e1900 */
[----:B------:R-:W-:Y:S02]  /*13a90*/  ISETP.NE.AND.EX P0, PT, RZ, UR7, PT, P1 ;  /* 0x00000007ff007c0c */ /* 0x000fe4000bf05310 */
[C---:B------:R-:W-:Y:S01]  /*13aa0*/  IADD3.X R3, R22.reuse, UR7, RZ, P2, !PT ;  /* 0x0000000716037c10 */ /* 0x040fe200097fe4ff */
[----:B------:R-:W-:Y:S01]  /*13ab0*/  ULDC.64 UR6, c[0x0][0xa10] ;  /* 0x0002840000067ab9 */ /* 0x000fe20000000a00 */
[----:B------:R-:W-:Y:S01]  /*13ac0*/  ISETP.NE.U32.AND P1, PT, RZ, UR4, PT ;  /* 0x00000004ff007c0c */ /* 0x000fe2000bf25070 */
[----:B0-----:R-:W-:Y:S01]  /*13ad0*/  IMAD.MOV.U32 R0, RZ, RZ, RZ ;  /* 0x000000ffff007224 */ /* 0x001fe200078e00ff */
[C---:B------:R-:W-:Y:S02]  /*13ae0*/  IADD3 R6, P3, R19.reuse, UR4, RZ ;  /* 0x0000000413067c10 */ /* 0x040fe4000ff7e0ff */
[----:B------:R-:W-:Y:S02]  /*13af0*/  ISETP.NE.AND.EX P1, PT, RZ, UR5, PT, P1 ;  /* 0x00000005ff007c0c */ /* 0x000fe4000bf25310 */
[----:B------:R-:W-:Y:S01]  /*13b00*/  IADD3.X R7, R22, UR5, RZ, P3, !PT ;  /* 0x0000000516077c10 */ /* 0x000fe20009ffe4ff */
[----:B------:R-:W-:Y:S01]  /*13b10*/  ULDC.64 UR4, c[0x0][0xa18] ;  /* 0x0002860000047ab9 */ /* 0x000fe20000000a00 */
[----:B-1----:R-:W-:Y:S01]  /*13b20*/  IADD3 R4, P4, R19, UR6, RZ ;  /* 0x0000000613047c10 */ /* 0x002fe2000ff9e0ff */
[----:B------:R-:W2:Y:S01]  /*13b30*/  @P0 LDG.E R8, desc[UR56][R2.64] ;  /* 0x0000003802080981 */ /* 0x000ea2000c1e1900 */
[----:B------:R-:W-:-:S02]  /*13b40*/  ISETP.NE.U32.AND P3, PT, RZ, UR4, PT ;  /* 0x00000004ff007c0c */ /* 0x000fc4000bf65070 */
[----:B------:R-:W-:Y:S02]  /*13b50*/  IADD3.X R5, R22, UR7, RZ, P4, !PT ;  /* 0x0000000716057c10 */ /* 0x000fe4000a7fe4ff */
[----:B------:R-:W-:Y:S02]  /*13b60*/  ISETP.NE.AND.EX P3, PT, RZ, UR5, PT, P3 ;  /* 0x00000005ff007c0c */ /* 0x000fe4000bf65330 */
[----:B------:R-:W-:Y:S02]  /*13b70*/  ISETP.NE.U32.AND P2, PT, RZ, UR6, PT ;  /* 0x00000006ff007c0c */ /* 0x000fe4000bf45070 */
[----:B------:R-:W-:Y:S02]  /*13b80*/  MOV R12, RZ ;  /* 0x000000ff000c7202 */ /* 0x000fe40000000f00 */
[----:B------:R-:W-:-:S04]  /*13b90*/  ISETP.NE.AND.EX P2, PT, RZ, UR7, PT, P2 ;  /* 0x00000007ff007c0c */ /* 0x000fc8000bf45320 */
[----:B------:R-:W5:Y:S03]  /*13ba0*/  @P1 LDG.E R12, desc[UR56][R6.64] ;  /* 0x00000038060c1981 */ /* 0x000f66000c1e1900 */
[----:B------:R-:W-:Y:S01]  /*13bb0*/  @P3 IADD3 R10, P4, R19, UR4, RZ ;  /* 0x00000004130a3c10 */ /* 0x000fe2000ff9e0ff */
[----:B------:R-:W-:-:S03]  /*13bc0*/  ULDC UR4, c[0x0][0x288] ;  /* 0x0000a20000047ab9 */ /* 0x000fc60000000800 */
[----:B------:R-:W-:Y:S02]  /*13bd0*/  @P3 IADD3.X R11, R22, UR5, RZ, P4, !PT ;  /* 0x00000005160b3c10 */ /* 0x000fe4000a7fe4ff */
        /* <DEDUP_REMOVED lines=12> */
[----:B0-----:R-:W-:Y:S01]  /*13ca0*/  MOV R10, UR4 ;  /* 0x00000004000a7c02 */ /* 0x001fe20008000f00 */
[----:B--2---:R0:W-:Y:S02]  /*13cb0*/  STL [R1+0x3c], R8 ;  /* 0x00003c0801007387 */ /* 0x0041e40000100800 */
[----:B0-----:R-:W-:Y:S01]  /*13cc0*/  IMAD.U32 R8, RZ, RZ, UR5 ;  /* 0x00000005ff087e24 */ /* 0x001fe2000f8e00ff */
[----:B---3--:R-:W-:Y:S06]  /*13cd0*/  @P3 BRA `(.L_x_12676) ;  /* 0x0000000000143947 */ /* 0x008fec0003800000 */
[----:B------:R-:W-:Y:S05]  /*13ce0*/  @!P0 BRA `(.L_x_12676) ;  /* 0x0000000000108947 */ /* 0x000fea0003800000 */
[----:B------:R-:W2:Y:S04]  /*13cf0*/  LDG.E R11, desc[UR56][R2.64] ;  /* 0x00000038020b7981 */ /* 0x000ea8000c1e1900 */
[----:B------:R-:W2:Y:S02]  /*13d00*/  LDG.E R2, desc[UR56][R2.64+0x4] ;  /* 0x0000043802027981 */ /* 0x000ea4000c1e1900 */
[----:B--2---:R-:W-:-:S05]  /*13d10*/  IMAD.IADD R2, R2, 0x1, -R11 ;  /* 0x0000000102027824 */ /* 0x004fca00078e0a0b */
[----:B------:R0:W-:Y:S02]  /*13d20*/  STL [R1+0x3c], R2 ;  /* 0x00003c0201007387 */ /* 0x0001e40000100800 */
.L_x_12676:
[----:B------:R-:W-:Y:S01]  /*13d30*/  ULDC.64 UR4, c[0x0][0xa20] ;  /* 0x0002880000047ab9 */ /* 0x000fe20000000a00 */
[C---:B------:R-:W-:Y:S01]  /*13d40*/  LOP3.LUT R11, R26.reuse, 0xff000000, RZ, 0xc0, !PT ;  /* 0xff0000001a0b7812 */ /* 0x040fe200078ec0ff */
[----:B------:R-:W-:Y:S01]  /*13d50*/  IMAD.MOV.U32 R23, RZ, RZ, R13 ;  /* 0x000000ffff177224 */ /* 0x000fe200078e000d */
[----:B------:R-:W-:Y:S02]  /*13d60*/  ISETP.NE.U32.AND P0, PT, RZ, UR4, PT ;  /* 0x00000004ff007c0c */ /* 0x000fe4000bf05070 */
[----:B------:R-:W-:Y:S02]  /*13d70*/  SHF.R.U32.HI R11, RZ, 0x8, R11 ;  /* 0x00000008ff0b7819 */ /* 0x000fe4000001160b */
[----:B------:R-:W-:Y:S02]  /*13d80*/  ISETP.NE.AND.EX P0, PT, RZ, UR5, PT, P0 ;  /* 0x00000005ff007c0c */ /* 0x000fe4000bf05300 */
[C---:B0-----:R-:W-:Y:S02]  /*13d90*/  LOP3.LUT R2, R26.reuse, 0xff0000, RZ, 0xc0, !PT ;  /* 0x00ff00001a027812 */ /* 0x041fe400078ec0ff */
        /* <DEDUP_REMOVED lines=8> */
.L_x_12677:
[----:B------:R-:W-:Y:S05]  /*13e20*/  @!P1 BRA `(.L_x_12678) ;  /* 0x00000000000c9947 */ /* 0x000fea0003800000 */
[----:B------:R-:W2:Y:S04]  /*13e30*/  LDG.E R10, desc[UR56][R6.64] ;  /* 0x00000038060a7981 */ /* 0x000ea8000c1e1900 */
[----:B------:R-:W2:Y:S02]  /*13e40*/  LDG.E R6, desc[UR56][R6.64+0x4] ;  /* 0x0000043806067981 */ /* 0x000ea4000c1e1900 */
[----:B--2---:R-:W-:-:S07]  /*13e50*/  IADD3 R10, -R10, R6, RZ ;  /* 0x000000060a0a7210 */ /* 0x004fce0007ffe1ff */
.L_x_12678:
[----:B0-----:R-:W2:Y:S01]  /*13e60*/  @P2 LDG.E R2, desc[UR56][R4.64] ;  /* 0x0000003804022981 */ /* 0x001ea2000c1e1900 */
[----:B-----5:R-:W-:-:S03]  /*13e70*/  IMAD.IADD R10, R10, 0x1, -R9 ;  /* 0x000000010a0a7824 */ /* 0x020fc600078e0a09 */
[----:B------:R-:W2:Y:S01]  /*13e80*/  @P2 LDG.E R4, desc[UR56][R4.64+0x4] ;  /* 0x0000043804042981 */ /* 0x000ea2000c1e1900 */
[----:B------:R-:W-:Y:S01]  /*13e90*/  LOP3.LUT R13, R11, 0xff, RZ, 0xc0, !PT ;  /* 0x000000ff0b0d7812 */ /* 0x000fe200078ec0ff */
[----:B------:R-:W-:Y:S01]  /*13ea0*/  BSSY B0, `(.L_x_12679) ;  /* 0x000002b000007945 */ /* 0x000fe20003800000 */
[----:B--2---:R-:W-:-:S04]  /*13eb0*/  @P2 IMAD.IADD R8, R4, 0x1, -R2 ;  /* 0x0000000104082824 */ /* 0x004fc800078e0a02 */
[----:B------:R-:W-:-:S05]  /*13ec0*/  IMAD.IADD R2, R10, 0x1, R8 ;  /* 0x000000010a027824 */ /* 0x000fca00078e0208 */
[----:B------:R-:W-:-:S05]  /*13ed0*/  IADD3 R3, R2, 0xbf, RZ ;  /* 0x000000bf02037810 */ /* 0x000fca0007ffe0ff */
[----:B------:R-:W-:Y:S01]  /*13ee0*/  IMAD.HI R3, R3, 0x2aaaaaab, RZ ;  /* 0x2aaaaaab03037827 */ /* 0x000fe200078e02ff */
[----:B------:R-:W-:-:S04]  /*13ef0*/  ISETP.GE.AND P1, PT, R2, 0x1, PT ;  /* 0x000000010200780c */ /* 0x000fc80003f26270 */
[----:B------:R-:W-:-:S04]  /*13f00*/  SHF.R.U32.HI R2, RZ, 0x1f, R3 ;  /* 0x0000001fff027819 */ /* 0x000fc80000011603 */
[----:B------:R-:W-:-:S05]  /*13f10*/  LEA.HI.SX32 R12, R3, R2, 0x1b ;  /* 0x00000002030c7211 */ /* 0x000fca00078fdaff */
[----:B------:R0:W-:Y:S04]  /*13f20*/  STL [R1+0x1c], R12 ;  /* 0x00001c0c01007387 */ /* 0x0001e80000100800 */
[----:B------:R0:W-:Y:S01]  /*13f30*/  STL [R1+0x40], R13 ;  /* 0x0000400d01007387 */ /* 0x0001e20000100800 */
[----:B------:R-:W-:Y:S01]  /*13f40*/  SHF.R.U32.HI R4, RZ, 0x10, R11 ;  /* 0x00000010ff047819 */ /* 0x000fe2000001160b */
[----:B------:R-:W-:Y:S01]  /*13f50*/  IMAD.MOV.U32 R3, RZ, RZ, RZ ;  /* 0x000000ffff037224 */ /* 0x000fe200078e00ff */
[----:B------:R-:W-:Y:S06]  /*13f60*/  @!P1 BRA `(.L_x_12680) ;  /* 0x0000000000789947 */ /* 0x000fec0003800000 */
[----:B------:R-:W-:Y:S01]  /*13f70*/  ISETP.NE.AND P0, PT, R4, RZ, PT ;  /* 0x000000ff0400720c */ /* 0x000fe20003f05270 */
[----:B------:R-:W-:-:S03]  /*13f80*/  ULDC UR4, c[0x0][0x9f0] ;  /* 0x00027c0000047ab9 */ /* 0x000fc60000000800 */
[----:B------:R-:W-:-:S04]  /*13f90*/  SEL R5, R4, UR4, P0 ;  /* 0x0000000404057c07 */ /* 0x000fc80008000000 */
[----:B------:R-:W-:Y:S02]  /*13fa0*/  IABS R6, R5 ;  /* 0x0000000500067213 */ /* 0x000fe40000000000 */
[----:B------:R-:W-:Y:S02]  /*13fb0*/  IADD3 R7, R5, -0x1, R12 ;  /* 0xffffffff05077810 */ /* 0x000fe40007ffe00c */
[----:B------:R-:W1:Y:S08]  /*13fc0*/  I2F.RP R2, R6 ;  /* 0x0000000600027306 */ /* 0x000e700000209400 */
[----:B-1----:R-:W1:Y:S02]  /*13fd0*/  MUFU.RCP R2, R2 ;  /* 0x0000000200027308 */ /* 0x002e640000001000 */
[----:B-1----:R-:W-:-:S06]  /*13fe0*/  VIADD R2, R2, 0xffffffe ;  /* 0x0ffffffe02027836 */ /* 0x002fcc0000000000 */
[----:B------:R1:W2:Y:S02]  /*13ff0*/  F2I.FTZ.U32.TRUNC.NTZ R3, R2 ;  /* 0x0000000200037305 */ /* 0x0002a4000021f000 */
[----:B-1----:R-:W-:-:S04]  /*14000*/  LOP3.LUT R2, R7, R5, RZ, 0x3c, !PT ;  /* 0x0000000507027212 */ /* 0x002fc800078e3cff */
[----:B------:R-:W-:Y:S01]  /*14010*/  ISETP.GE.AND P4, PT, R2, RZ, PT ;  /* 0x000000ff0200720c */ /* 0x000fe20003f86270 */
[----:B--2---:R-:W-:-:S04]  /*14020*/  IMAD.MOV R2, RZ, RZ, -R3 ;  /* 0x000000ffff027224 */ /* 0x004fc800078e0a03 */
[----:B------:R-:W-:Y:S01]  /*14030*/  IMAD R9, R2, R6, RZ ;  /* 0x0000000602097224 */ /* 0x000fe200078e02ff */
[----:B------:R-:W-:-:S05]  /*14040*/  MOV R2, RZ ;  /* 0x000000ff00027202 */ /* 0x000fca0000000f00 */
        /* <DEDUP_REMOVED lines=16> */
.L_x_12680:
[----:B------:R-:W-:Y:S05]  /*14150*/  BSYNC B0 ;  /* 0x0000000000007941 */ /* 0x000fea0003800000 */
.L_x_12679:
[-C--:B------:R-:W-:Y:S01]  /*14160*/  IMAD R2, R13, R3.reuse, RZ ;  /* 0x000000030d027224 */ /* 0x080fe200078e02ff */
[----:B------:R-:W-:Y:S04]  /*14170*/  BSSY B0, `(.L_x_12681) ;  /* 0x00000db000007945 */ /* 0x000fe80003800000 */
[C---:B------:R-:W-:Y:S01]  /*14180*/  VIADDMNMX R3, R2.reuse, R3, R12, PT ;  /* 0x0000000302037246 */ /* 0x040fe2000380010c */
[----:B------:R-:W-:-:S04]  /*14190*/  IMAD R2, R2, 0xc0, -R10 ;  /* 0x000000c002027824 */ /* 0x000fc800078e0a0a */
[----:B------:R-:W-:Y:S01]  /*141a0*/  IMAD R3, R3, 0xc0, -R10 ;  /* 0x000000c003037824 */ /* 0x000fe200078e0a0a */
[----:B------:R-:W-:-:S04]  /*141b0*/  VIMNMX R2, RZ, R2, !PT ;  /* 0x00000002ff027248 */ /* 0x000fc80007fe0100 */
[----:B------:R-:W-:-:S04]  /*141c0*/  VIMNMX R3, R3, R8, PT ;  /* 0x0000000803037248 */ /* 0x000fc80003fe0100 */
[----:B------:R-:W-:-:S13]  /*141d0*/  ISETP.GT.AND P0, PT, R3, R2, PT ;  /* 0x000000020300720c */ /* 0x000fda0003f04270 */
[----:B------:R-:W-:Y:S01]  /*141e0*/  @P0 IADD3 R5, R3, 0xbf, RZ ;  /* 0x000000bf03050810 */ /* 0x000fe20007ffe0ff */
[----:B------:R-:W-:-:S04]  /*141f0*/  IMAD.WIDE.U32 R2, R2, -0x55555555, RZ ;  /* 0xaaaaaaab02027825 */ /* 0x000fc800078e00ff */
[----:B------:R-:W-:Y:S01]  /*14200*/  @P0 IMAD.HI R2, R5, 0x2aaaaaab, RZ ;  /* 0x2aaaaaab05020827 */ /* 0x000fe200078e02ff */
[----:B------:R-:W-:-:S04]  /*14210*/  SHF.R.U32.HI R3, RZ, 0x7, R3 ;  /* 0x00000007ff037819 */ /* 0x000fc80000011603 */
[----:B------:R-:W-:Y:S01]  /*14220*/  @P0 SHF.R.U32.HI R6, RZ, 0x1f, R2 ;  /* 0x0000001fff060819 */ /* 0x000fe20000011602 */
[----:B------:R-:W-:-:S03]  /*14230*/  IMAD.MOV.U32 R5, RZ, RZ, R3 ;  /* 0x000000ffff057224 */ /* 0x000fc600078e0003 */
[----:B------:R-:W-:Y:S02]  /*14240*/  @P0 LEA.HI.SX32 R5, R2, R6, 0x1b ;  /* 0x0000000602050211 */ /* 0x000fe400078fdaff */
[----:B------:R-:W-:Y:S02]  /*14250*/  PLOP3.LUT P0, PT, PT, PT, PT, 0x80, 0x0 ;  /* 0x000000000000781c */ /* 0x000fe40003f0f070 */
        /* <DEDUP_REMOVED lines=9> */
.L_x_12858:
[----:B--2---:R-:W-:Y:S02]  /*142f0*/  ISETP.NE.AND P0, PT, R14, RZ, PT ;  /* 0x000000ff0e00720c */ /* 0x004fe40003f05270 */
[----:B------:R-:W-:-:S11]  /*14300*/  PLOP3.LUT P6, PT, PT, PT, PT, 0x8, 0x0 ;  /* 0x000000000000781c */ /* 0x000fd60003fce170 */
[----:B------:R-:W-:Y:S05]  /*14310*/  @P0 BRA `(.L_x_12684) ;  /* 0x00000000000c0947 */ /* 0x000fea0003800000 */
[----:B------:R-:W-:-:S03]  /*14320*/  UMOV UR4, 0xffffffff ;  /* 0xffffffff00047882 */ /* 0x000fc60000000000 */
[----:B------:R-:W-:Y:S05]  /*14330*/  BRA.DIV UR4, `(.L_x_12685) ;  /* 0x0000006604a87947 */ /* 0x000fea000b800000 */
[----:B------:R-:W-:-:S13]  /*14340*/  ELECT P6, URZ, PT ;  /* 0x00000000003f782f */ /* 0x000fda00038c0000 */
.L_x_12684:
        /* <DEDUP_REMOVED lines=9> */
.L_x_12861:
[----:B------:R-:W-:Y:S05]  /*143e0*/  BSYNC B1 ;  /* 0x0000000000017941 */ /* 0x000fea0003800000 */
.L_x_12686:
[----:B------:R-:W-:Y:S04]  /*143f0*/  BSSY B1, `(.L_x_12688) ;  /* 0x000004e000017945 */ /* 0x000fe80003800000 */
[----:B------:R-:W-:Y:S05]  /*14400*/  @!P6 BRA `(.L_x_12689) ;  /* 0x000000040030e947 */ /* 0x000fea0003800000 */
[----:B------:R-:W1:Y:S01]  /*14410*/  LDL R9, [R1+0x4] ;  /* 0x0000040001097983 */ /* 0x000e620000100800 */
[----:B------:R-:W2:Y:S02]  /*14420*/  S2R R7, SR_TID.X ;  /* 0x0000000000077919 */ /* 0x000ea40000002100 */
[----:B--2---:R-:W-:Y:S02]  /*14430*/  LOP3.LUT R8, R7, 0x7f, RZ, 0xc0, !PT ;  /* 0x0000007f07087812 */ /* 0x004fe400078ec0ff */
[----:B------:R-:W-:Y:S01]  /*14440*/  LEA R7, R29, R16, 0x3 ;  /* 0x000000101d077211 */ /* 0x000fe200078e18ff */
[----:B------:R-:W-:Y:S01]  /*14450*/  BSSY B2, `(.L_x_12690) ;  /* 0x0000005000027945 */ /* 0x000fe20003800000 */
[----:B------:R-:W-:Y:S02]  /*14460*/  ISETP.NE.AND P2, PT, R8, RZ, PT ;  /* 0x000000ff0800720c */ /* 0x000fe40003f45270 */
[----:B-1----:R-:W-:-:S04]  /*14470*/  SHF.L.U32 R6, R9, 0x1f, RZ ;  /* 0x0000001f09067819 */ /* 0x002fc800000006ff */
[----:B------:R-:W1:Y:S02]  /*14480*/  SYNCS.PHASECHK.TRANS64.TRYWAIT P0, [R7+URZ+0x308a0], R6 ;  /* 0x0308a006070075a7 */ /* 0x000e64000800017f */
[----:B-1----:R-:W-:Y:S05]  /*14490*/  @!P0 BRA `(.L_x_12691) ;  /* 0x0000006400848947 */ /* 0x002fea0003800000 */
.L_x_12862:
[----:B------:R-:W-:Y:S05]  /*144a0*/  BSYNC B2 ;  /* 0x0000000000027941 */ /* 0x000fea0003800000 */
.L_x_12690:
[----:B------:R-:W-:Y:S04]  /*144b0*/  BSSY B2, `(.L_x_12692) ;  /* 0x0000009000027945 */ /* 0x000fe80003800000 */
[----:B------:R-:W-:Y:S05]  /*144c0*/  @P2 BRA `(.L_x_12693) ;  /* 0x00000000001c2947 */ /* 0x000fea0003800000 */
[----:B------:R-:W2:Y:S02]  /*144d0*/  S2R R8, SR_TID.X ;  /* 0x0000000000087919 */ /* 0x000ea40000002100 */
[----:B--2---:R-:W-:Y:S01]  /*144e0*/  LOP3.LUT R9, R8, 0x1f, RZ, 0xc0, !PT ;  /* 0x0000001f08097812 */ /* 0x004fe200078ec0ff */
[----:B------:R-:W-:-:S03]  /*144f0*/  IMAD.MOV.U32 R8, RZ, RZ, 0x6000 ;  /* 0x00006000ff087424 */ /* 0x000fc600078e00ff */
[----:B------:R-:W-:Y:S01]  /*14500*/  ISETP.NE.AND P0, PT, R9, RZ, PT ;  /* 0x000000ff0900720c */ /* 0x000fe20003f05270 */
[----:B------:R2:W-:-:S12]  /*14510*/  SYNCS.ARRIVE.TRANS64 RZ, [R7+URZ+0x30890], R8 ;  /* 0x0308900807ff79a7 */ /* 0x0005d8000800003f */
[----:B--2---:R-:W-:Y:S05]  /*14520*/  @!P0 BRA `(.L_x_12693) ;  /* 0x0000000000048947 */ /* 0x004fea0003800000 */
[----:B------:R-:W-:Y:S01]  /*14530*/  BPT.TRAP 0x1 ;  /* 0x000000040000795c */ /* 0x000fe20000300000 */
.L_x_12693:
[----:B------:R-:W-:Y:S05]  /*14540*/  BSYNC B2 ;  /* 0x0000000000027941 */ /* 0x000fea0003800000 */
.L_x_12692:
[----:B0-----:R-:W-:Y:S01]  /*14550*/  IMAD.MOV.U32 R12, RZ, RZ, RZ ;  /* 0x000000ffff0c7224 */ /* 0x001fe200078e00ff */
[----:B------:R-:W-:Y:S01]  /*14560*/  UIADD3 UR4, UP0, UR38, 0x570, URZ ;  /* 0x0000057026047890 */ /* 0x000fe2000ff1e03f */
[----:B------:R-:W-:Y:S01]  /*14570*/  IMAD R8, R5, 0xc0, R0 ;  /* 0x000000c005087824 */ /* 0x000fe200078e0200 */
[----:B------:R-:W-:Y:S01]  /*14580*/  PLOP3.LUT P0, PT, PT, PT, PT, 0x80, 0x0 ;  /* 0x000000000000781c */ /* 0x000fe20003f0f070 */
[----:B------:R-:W-:Y:S01]  /*14590*/  IMAD R11, R29, 0x6000, R16 ;  /* 0x000060001d0b7824 */ /* 0x000fe200078e0210 */
[----:B------:R-:W-:Y:S01]  /*145a0*/  R2UR UR10, R12 ;  /* 0x000000000c0a72ca */ /* 0x000fe200000e0000 */
[----:B------:R-:W-:Y:S01]  /*145b0*/  VIADD R8, R8, 0xffffff40 ;  /* 0xffffff4008087836 */ /* 0x000fe20000000000 */
[----:B------:R-:W-:Y:S01]  /*145c0*/  IADD3 R9, R7, 0x30890, RZ ;  /* 0x0003089007097810 */ /* 0x000fe20007ffe0ff */
[----:B------:R-:W-:Y:S01]  /*145d0*/  VIADD R10, R11, 0x12400 ;  /* 0x000124000b0a7836 */ /* 0x000fe20000000000 */
[----:B------:R-:W-:Y:S01]  /*145e0*/  UIADD3.X UR5, URZ, UR39, URZ, UP0, !UPT ;  /* 0x000000273f057290 */ /* 0x000fe200087fe43f */
[----:B------:R-:W-:Y:S01]  /*145f0*/  UMOV UR6, 0x0 ;  /* 0x0000000000067882 */ /* 0x000fe20000000000 */
[----:B------:R-:W-:-:S10]  /*14600*/  UMOV UR7, 0x12f00000 ;  /* 0x12f0000000077882 */ /* 0x000fd40000000000 */
.L_x_12694:
        /* <DEDUP_REMOVED lines=13> */
.L_x_12863:
[----:B------:R-:W-:Y:S05]  /*146e0*/  BSYNC B2 ;  /* 0x0000000000027941 */ /* 0x000fea0003800000 */
.L_x_12695:
[----:B------:R-:W-:Y:S01]  /*146f0*/  BSSY B2, `(.L_x_12697) ;  /* 0x000000b000027945 */ /* 0x000fe20003800000 */
[----:B------:R-:W-:Y:S02]  /*14700*/  IMAD.MOV.U32 R14, RZ, RZ, 0x0 ;  /* 0x00000000ff0e7424 */ /* 0x000fe400078e00ff */
[----:B------:R-:W-:Y:S01]  /*14710*/  IMAD.MOV.U32 R15, RZ, RZ, 0x12f00000 ;  /* 0x12f00000ff0f7424 */ /* 0x000fe200078e00ff */
[----:B------:R-:W-:Y:S06]  /*14720*/  @P2 BRA `(.L_x_12698) ;  /* 0x00000000001c2947 */ /* 0x000fec0003800000 */
[----:B------:R-:W2:Y:S01]  /*14730*/  S2R R9, SR_TID.X ;  /* 0x0000000000097919 */ /* 0x000ea20000002100 */
[----:B01----:R-:W-:-:S04]  /*14740*/  MOV R6, 0x6000 ;  /* 0x0000600000067802 */ /* 0x003fc80000000f00 */
[----:B------:R3:W-:Y:S01]  /*14750*/  SYNCS.ARRIVE.TRANS64 RZ, [R7+URZ+0x308b0], R6 ;  /* 0x0308b00607ff79a7 */ /* 0x0007e2000800003f */
[----:B--2---:R-:W-:-:S04]  /*14760*/  LOP3.LUT R9, R9, 0x1f, RZ, 0xc0, !PT ;  /* 0x0000001f09097812 */ /* 0x004fc800078ec0ff */
[----:B------:R-:W-:-:S13]  /*14770*/  ISETP.NE.AND P0, PT, R9, RZ, PT ;  /* 0x000000ff0900720c */ /* 0x000fda0003f05270 */
[----:B---3--:R-:W-:Y:S05]  /*14780*/  @!P0 BRA `(.L_x_12698) ;  /* 0x0000000000048947 */ /* 0x008fea0003800000 */
[----:B------:R-:W-:Y:S01]  /*14790*/  BPT.TRAP 0x1 ;  /* 0x000000040000795c */ /* 0x000fe20000300000 */
.L_x_12698:
[----:B------:R-:W-:Y:S05]  /*147a0*/  BSYNC B2 ;  /* 0x0000000000027941 */ /* 0x000fea0003800000 */
.L_x_12697:
[----:B------:R-:W-:Y:S01]  /*147b0*/  R2UR UR10, R12 ;  /* 0x000000000c0a72ca */ /* 0x000fe200000e0000 */
[----:B------:R-:W-:Y:S01]  /*147c0*/  UIADD3 UR4, UP0, UR38, 0x670, URZ ;  /* 0x0000067026047890 */ /* 0x000fe2000ff1e03f */
[----:B------:R-:W-:Y:S01]  /*147d0*/  R2UR UR6, R14 ;  /* 0x000000000e0672ca */ /* 0x000fe200000e0000 */
[----:B------:R-:W-:Y:S01]  /*147e0*/  VIADD R11, R11, 0x400 ;  /* 0x000004000b0b7836 */ /* 0x000fe20000000000 */
[----:B------:R-:W-:Y:S01]  /*147f0*/  R2UR UR7, R15 ;  /* 0x000000000f0772ca */ /* 0x000fe200000e0000 */
[----:B01----:R-:W-:Y:S01]  /*14800*/  VIADD R7, R7, 0x308b0 ;  /* 0x000308b007077836 */ /* 0x003fe20000000000 */
[----:B------:R-:W-:Y:S01]  /*14810*/  PLOP3.LUT P0, PT, PT, PT, PT, 0x80, 0x0 ;  /* 0x000000000000781c */ /* 0x000fe20003f0f070 */
[----:B------:R-:W-:-:S12]  /*14820*/  UIADD3.X UR5, URZ, UR39, URZ, UP0, !UPT ;  /* 0x000000273f057290 */ /* 0x000fd800087fe43f */
.L_x_12699:
        /* <DEDUP_REMOVED lines=10> */
.L_x_12689:
[----:B------:R-:W-:Y:S05]  /*148d0*/  BSYNC B1 ;  /* 0x0000000000017941 */ /* 0x000fea0003800000 */
.L_x_12688:
[----:B------:R-:W2:Y:S01]  /*148e0*/  LDL.LU R9, [R1+0x4] ;  /* 0x0000040001097983 */ /* 0x000ea20000300800 */
[----:B------:R-:W-:Y:S01]  /*148f0*/  VIADD R29, R29, 0x1 ;  /* 0x000000011d1d7836 */ /* 0x000fe20000000000 */
[----:B------:R-:W-:Y:S02]  /*14900*/  IADD3 R5, R5, -0x2, RZ ;  /* 0xfffffffe05057810 */ /* 0x000fe40007ffe0ff */
[----:B------:R-:W-:Y:S02]  /*14910*/  PLOP3.LUT P0, PT, PT, PT, PT, 0x8, 0x0 ;  /* 0x000000000000781c */ /* 0x000fe40003f0e170 */
[----:B------:R-:W-:Y:S02]  /*14920*/  ISETP.NE.AND P2, PT, R29, 0x2, PT ;  /* 0x000000021d00780c */ /* 0x000fe40003f45270 */
[----:B------:R-:W-:Y:S02]  /*14930*/  ISETP.GE.AND P3, PT, R5, R3, PT ;  /* 0x000000030500720c */ /* 0x000fe40003f66270 */
[----:B-1----:R-:W-:-:S02]  /*14940*/  SEL R6, RZ, 0x1, P2 ;  /* 0x00000001ff067807 */ /* 0x002fc40001000000 */
[----:B------:R-:W-:Y:S02]  /*14950*/  SEL R29, R29, RZ, P2 ;  /* 0x000000ff1d1d7207 */ /* 0x000fe40001000000 */
[----:B--2---:R-:W-:-:S05]  /*14960*/  LOP3.LUT R9, R9, R6, RZ, 0x3c, !PT ;  /* 0x0000000609097212 */ /* 0x004fca00078e3cff */
[----:B------:R1:W-:Y:S02]  /*14970*/  STL [R1+0x4], R9 ;  /* 0x0000040901007387 */ /* 0x0003e40000100800 */
[----:B------:R-:W-:Y:S05]  /*14980*/  @!P3 BRA `(.L_x_12682) ;  /* 0x000000040064b947 */ /* 0x000fea0003800000 */
.L_x_12712:
[----:B------:R-:W-:Y:S05]  /*14990*/  YIELD ;  /* 0x0000000000007946 */ /* 0x000fea0003800000 */
[----:B------:R-:W-:Y:S04]  /*149a0*/  BSSY B1, `(.L_x_12700) ;  /* 0x000004d000017945 */ /* 0x000fe80003800000 */
[----:B--2---:R-:W-:Y:S05]  /*149b0*/  @!P6 BRA `(.L_x_12701) ;  /* 0x00000004002ce947 */ /* 0x004fea0003800000 */
[----:B------:R-:W2:Y:S01]  /*149c0*/  LDL R7, [R1+0x4] ;  /* 0x0000040001077983 */ /* 0x000ea20000100800 */
[----:B------:R-:W3:Y:S02]  /*149d0*/  S2R R6, SR_TID.X ;  /* 0x0000000000067919 */ /* 0x000ee40000002100 */
[----:B---3--:R-:W-:Y:S01]  /*149e0*/  LOP3.LUT R8, R6, 0x7f, RZ, 0xc0, !PT ;  /* 0x0000007f06087812 */ /* 0x008fe200078ec0ff */
[----:B------:R-:W-:Y:S01]  /*149f0*/  IMAD R6, R29, 0x8, R16 ;  /* 0x000000081d067824 */ /* 0x000fe200078e0210 */
[----:B------:R-:W-:Y:S02]  /*14a00*/  BSSY B2, `(.L_x_12702) ;  /* 0x0000005000027945 */ /* 0x000fe40003800000 */
[----:B------:R-:W-:Y:S02]  /*14a10*/  ISETP.NE.AND P3, PT, R8, RZ, PT ;  /* 0x000000ff0800720c */ /* 0x000fe40003f65270 */
[----:B--2---:R-:W-:-:S04]  /*14a20*/  SHF.L.U32 R7, R7, 0x1f, RZ ;  /* 0x0000001f07077819 */ /* 0x004fc800000006ff */
[----:B------:R-:W2:Y:S02]  /*14a30*/  SYNCS.PHASECHK.TRANS64.TRYWAIT P2, [R6+URZ+0x308a0], R7 ;  /* 0x0308a007060075a7 */ /* 0x000ea4000804017f */
[----:B--2---:R-:W-:Y:S05]  /*14a40*/  @!P2 BRA `(.L_x_12703) ;  /* 0x000000600040a947 */ /* 0x004fea0003800000 */
.L_x_12864:
[----:B------:R-:W-:Y:S05]  /*14a50*/  BSYNC B2 ;  /* 0x0000000000027941 */ /* 0x000fea0003800000 */
.L_x_12702:
[----:B------:R-:W-:Y:S04]  /*14a60*/  BSSY B2, `(.L_x_12704) ;  /* 0x0000009000027945 */ /* 0x000fe80003800000 */
[----:B------:R-:W-:Y:S05]  /*14a70*/  @P3 BRA `(.L_x_12705) ;  /* 0x00000000001c3947 */ /* 0x000fea0003800000 */
[----:B------:R-:W1:Y:S02]  /*14a80*/  S2R R8, SR_TID.X ;  /* 0x0000000000087919 */ /* 0x000e640000002100 */
[----:B-1----:R-:W-:Y:S01]  /*14a90*/  LOP3.LUT R9, R8, 0x1f, RZ, 0xc0, !PT ;  /* 0x0000001f08097812 */ /* 0x002fe200078ec0ff */
[----:B------:R-:W-:-:S03]  /*14aa0*/  IMAD.MOV.U32 R8, RZ, RZ, 0x6000 ;  /* 0x00006000ff087424 */ /* 0x000fc600078e00ff */
[----:B------:R-:W-:Y:S01]  /*14ab0*/  ISETP.NE.AND P2, PT, R9, RZ, PT ;  /* 0x000000ff0900720c */ /* 0x000fe20003f45270 */
[----:B------:R3:W-:-:S12]  /*14ac0*/  SYNCS.ARRIVE.TRANS64 RZ, [R6+URZ+0x30890], R8 ;  /* 0x0308900806ff79a7 */ /* 0x0007d8000800003f */
[----:B---3--:R-:W-:Y:S05]  /*14ad0*/  @!P2 BRA `(.L_x_12705) ;  /* 0x000000000004a947 */ /* 0x008fea0003800000 */
[----:B------:R-:W-:Y:S01]  /*14ae0*/  BPT.TRAP 0x1 ;  /* 0x000000040000795c */ /* 0x000fe20000300000 */
.L_x_12705:
[----:B------:R-:W-:Y:S05]  /*14af0*/  BSYNC B2 ;  /* 0x0000000000027941 */ /* 0x000fea0003800000 */
.L_x_12704:
[----:B0-----:R-:W-:Y:S01]  /*14b00*/  IMAD.MOV.U32 R12, RZ, RZ, RZ ;  /* 0x000000ffff0c7224 */ /* 0x001fe200078e00ff */
[----:B------:R-:W-:Y:S01]  /*14b10*/  UIADD3 UR4, UP0, UR38, 0x570, URZ ;  /* 0x0000057026047890 */ /* 0x000fe2000ff1e03f */
[----:B------:R-:W-:Y:S01]  /*14b20*/  IMAD R8, R29, 0x6000, R16 ;  /* 0x000060001d087824 */ /* 0x000fe200078e0210 */
[----:B------:R-:W-:Y:S01]  /*14b30*/  PLOP3.LUT P2, PT, PT, PT, PT, 0x80, 0x0 ;  /* 0x000000000000781c */ /* 0x000fe20003f4f070 */
[----:B-1----:R-:W-:Y:S01]  /*14b40*/  IMAD R9, R5, 0xc0, R0 ;  /* 0x000000c005097824 */ /* 0x002fe200078e0200 */
[----:B------:R-:W-:Y:S01]  /*14b50*/  R2UR UR10, R12 ;  /* 0x000000000c0a72ca */ /* 0x000fe200000e0000 */
[----:B------:R-:W-:Y:S01]  /*14b60*/  VIADD R11, R8, 0x12400 ;  /* 0x00012400080b7836 */ /* 0x000fe20000000000 */
[----:B------:R-:W-:Y:S01]  /*14b70*/  IADD3 R10, R6, 0x30890, RZ ;  /* 0x00030890060a7810 */ /* 0x000fe20007ffe0ff */
[----:B------:R-:W-:Y:S01]  /*14b80*/  UIADD3.X UR5, URZ, UR39, URZ, UP0, !UPT ;  /* 0x000000273f057290 */ /* 0x000fe200087fe43f */
[----:B------:R-:W-:Y:S01]  /*14b90*/  UMOV UR6, 0x0 ;  /* 0x0000000000067882 */ /* 0x000fe20000000000 */
[----:B------:R-:W-:-:S10]  /*14ba0*/  UMOV UR7, 0x12f00000 ;  /* 0x12f0000000077882 */ /* 0x000fd40000000000 */
.L_x_12706:
        /* <DEDUP_REMOVED lines=13> */
.L_x_12865:
[----:B------:R-:W-:Y:S05]  /*14c80*/  BSYNC B2 ;  /* 0x0000000000027941 */ /* 0x000fea0003800000 */
.L_x_12707:
[----:B------:R-:W-:Y:S01]  /*14c90*/  BSSY B2, `(.L_x_12709) ;  /* 0x000000b000027945 */ /* 0x000fe20003800000 */
[----:B------:R-:W-:Y:S02]  /*14ca0*/  IMAD.MOV.U32 R10, RZ, RZ, 0x0 ;  /* 0x00000000ff0a7424 */ /* 0x000fe400078e00ff */
[----:B------:R-:W-:Y:S01]  /*14cb0*/  IMAD.MOV.U32 R11, RZ, RZ, 0x12f00000 ;  /* 0x12f00000ff0b7424 */ /* 0x000fe200078e00ff */
[----:B------:R-:W-:Y:S06]  /*14cc0*/  @P3 BRA `(.L_x_12710) ;  /* 0x00000000001c3947 */ /* 0x000fec0003800000 */
[----:B------:R-:W1:Y:S01]  /*14cd0*/  S2R R13, SR_TID.X ;  /* 0x00000000000d7919 */ /* 0x000e620000002100 */
[----:B0-2---:R-:W-:-:S04]  /*14ce0*/  MOV R7, 0x6000 ;  /* 0x0000600000077802 */ /* 0x005fc80000000f00 */
[----:B------:R3:W-:Y:S01]  /*14cf0*/  SYNCS.ARRIVE.TRANS64 RZ, [R6+URZ+0x308b0], R7 ;  /* 0x0308b00706ff79a7 */ /* 0x0007e2000800003f */
[----:B-1----:R-:W-:-:S04]  /*14d00*/  LOP3.LUT R13, R13, 0x1f, RZ, 0xc0, !PT ;  /* 0x0000001f0d0d7812 */ /* 0x002fc800078ec0ff */
[----:B------:R-:W-:-:S13]  /*14d10*/  ISETP.NE.AND P2, PT, R13, RZ, PT ;  /* 0x000000ff0d00720c */ /* 0x000fda0003f45270 */
[----:B---3--:R-:W-:Y:S05]  /*14d20*/  @!P2 BRA `(.L_x_12710) ;  /* 0x000000000004a947 */ /* 0x008fea0003800000 */
[----:B------:R-:W-:Y:S01]  /*14d30*/  BPT.TRAP 0x1 ;  /* 0x000000040000795c */ /* 0x000fe20000300000 */
.L_x_12710:
[----:B------:R-:W-:Y:S05]  /*14d40*/  BSYNC B2 ;  /* 0x0000000000027941 */ /* 0x000fea0003800000 */
.L_x_12709:
[----:B------:R-:W-:Y:S01]  /*14d50*/  R2UR UR10, R12 ;  /* 0x000000000c0a72ca */ /* 0x000fe200000e0000 */
[----:B------:R-:W-:Y:S01]  /*14d60*/  UIADD3 UR4, UP0, UR38, 0x670, URZ ;  /* 0x0000067026047890 */ /* 0x000fe2000ff1e03f */
[----:B------:R-:W-:Y:S01]  /*14d70*/  R2UR UR6, R10 ;  /* 0x000000000a0672ca */ /* 0x000fe200000e0000 */
[----:B------:R-:W-:Y:S01]  /*14d80*/  VIADD R8, R8, 0x400 ;  /* 0x0000040008087836 */ /* 0x000fe20000000000 */
[----:B------:R-:W-:Y:S01]  /*14d90*/  R2UR UR7, R11 ;  /* 0x000000000b0772ca */ /* 0x000fe200000e0000 */
[----:B0-2---:R-:W-:Y:S01]  /*14da0*/  VIADD R6, R6, 0x308b0 ;  /* 0x000308b006067836 */ /* 0x005fe20000000000 */
[----:B------:R-:W-:Y:S01]  /*14db0*/  PLOP3.LUT P2, PT, PT, PT, PT, 0x80, 0x0 ;  /* 0x000000000000781c */ /* 0x000fe20003f4f070 */
[----:B------:R-:W-:-:S12]  /*14dc0*/  UIADD3.X UR5, URZ, UR39, URZ, UP0, !UPT ;  /* 0x000000273f057290 */ /* 0x000fd800087fe43f */
.L_x_12711:
        /* <DEDUP_REMOVED lines=10> */
.L_x_12701:
[----:B------:R-:W-:Y:S05]  /*14e70*/  BSYNC B1 ;  /* 0x0000000000017941 */ /* 0x000fea0003800000 */
.L_x_12700:
[----:B------:R-:W2:Y:S01]  /*14e80*/  LDL.LU R7, [R1+0x4] ;  /* 0x0000040001077983 */ /* 0x000ea20000300800 */
[----:B------:R-:W-:Y:S01]  /*14e90*/  VIADD R29, R29, 0x1 ;  /* 0x000000011d1d7836 */ /* 0x000fe20000000000 */
[C---:B------:R-:W-:Y:S02]  /*14ea0*/  ISETP.GT.AND P3, PT, R5.reuse, R3, PT ;  /* 0x000000030500720c */ /* 0x040fe40003f64270 */
[----:B------:R-:W-:Y:S02]  /*14eb0*/  IADD3 R5, R5, -0x1, RZ ;  /* 0xffffffff05057810 */ /* 0x000fe40007ffe0ff */
[----:B------:R-:W-:-:S04]  /*14ec0*/  ISETP.NE.AND P2, PT, R29, 0x2, PT ;  /* 0x000000021d00780c */ /* 0x000fc80003f45270 */
[----:B------:R-:W-:Y:S02]  /*14ed0*/  SEL R6, RZ, 0x1, P2 ;  /* 0x00000001ff067807 */ /* 0x000fe40001000000 */
[----:B------:R-:W-:Y:S02]  /*14ee0*/  SEL R29, R29, RZ, P2 ;  /* 0x000000ff1d1d7207 */ /* 0x000fe40001000000 */
[----:B--2---:R-:W-:-:S05]  /*14ef0*/  LOP3.LUT R7, R7, R6, RZ, 0x3c, !PT ;  /* 0x0000000607077212 */ /* 0x004fca00078e3cff */
[----:B------:R2:W-:Y:S01]  /*14f00*/  STL [R1+0x4], R7 ;  /* 0x0000040701007387 */ /* 0x0005e20000100800 */
[----:B------:R-:W-:Y:S05]  /*14f10*/  @P3 BRA `(.L_x_12712) ;  /* 0xfffffff8009c3947 */ /* 0x000fea000383ffff */
.L_x_12682:
[----:B------:R-:W-:Y:S05]  /*14f20*/  BSYNC B0 ;  /* 0x0000000000007941 */ /* 0x000fea0003800000 */
.L_x_12681:
[----:B--2---:R2:W5:Y:S01]  /*14f30*/  LDL R7, [R1+0x1c] ;  /* 0x00001c0001077983 */ /* 0x0045620000100800 */
[----:B------:R-:W-:Y:S05]  /*14f40*/  @!P0 WARPSYNC.ALL ;  /* 0x0000000000008948 */ /* 0x000fea0003800000 */
[----:B------:R2:W-:Y:S01]  /*14f50*/  STL [R1+0x28], RZ ;  /* 0x000028ff01007387 */ /* 0x0005e20000100800 */
[----:B------:R-:W-:Y:S01]  /*14f60*/  BSSY B0, `(.L_x_12713) ;  /* 0x000001f000007945 */ /* 0x000fe20003800000 */
[----:B------:R-:W-:Y:S06]  /*14f70*/  @!P0 BAR.SYNC.DEFER_BLOCKING 0xc, 0x200 ;  /* 0x0308000000008b1d */ /* 0x000fec0000010000 */
[----:B--2---:R-:W-:Y:S05]  /*14f80*/  @!P1 BRA `(.L_x_12714) ;  /* 0x0000000000709947 */ /* 0x004fea0003800000 */
[----:B------:R-:W-:-:S13]  /*14f90*/  ISETP.NE.AND P0, PT, R4, RZ, PT ;  /* 0x000000ff0400720c */ /* 0x000fda0003f05270 */
[----:B------:R-:W2:Y:S02]  /*14fa0*/  @!P0 LDC R4, c[0x0][0x9f0] ;  /* 0x00027c00ff048b82 */ /* 0x000ea40000000800 */
[-C--:B--2---:R-:W-:Y:S02]  /*14fb0*/  IABS R0, R4.reuse ;  /* 0x0000000400007213 */ /* 0x084fe40000000000 */
[----:B------:R-:W-:Y:S02]  /*14fc0*/  IABS R6, R4 ;  /* 0x0000000400067213 */ /* 0x000fe40000000000 */
[----:B------:R-:W2:Y:S02]  /*14fd0*/  I2F.RP R2, R0 ;  /* 0x0000000000027306 */ /* 0x000ea40000209400 */
[----:B------:R-:W-:-:S06]  /*14fe0*/  IADD3 R6, RZ, -R6, RZ ;  /* 0x80000006ff067210 */ /* 0x000fcc0007ffe0ff */
[----:B--2---:R-:W2:Y:S02]  /*14ff0*/  MUFU.RCP R2, R2 ;  /* 0x0000000200027308 */ /* 0x004ea40000001000 */
[----:B--2---:R-:W-:-:S06]  /*15000*/  VIADD R2, R2, 0xffffffe ;  /* 0x0ffffffe02027836 */ /* 0x004fcc0000000000 */
[----:B------:R-:W2:Y:S02]  /*15010*/  F2I.FTZ.U32.TRUNC.NTZ R3, R2 ;  /* 0x0000000200037305 */ /* 0x000ea4000021f000 */
[----:B--2---:R-:W-:-:S04]  /*15020*/  IMAD.MOV R2, RZ, RZ, -R3 ;  /* 0x000000ffff027224 */ /* 0x004fc800078e0a03 */
[----:B------:R-:W-:Y:S02]  /*15030*/  IMAD R5, R2, R0, RZ ;  /* 0x0000000002057224 */ /* 0x000fe400078e02ff */
        /* <DEDUP_REMOVED lines=17> */
.L_x_12714:
[----:B------:R-:W-:Y:S05]  /*15150*/  BSYNC B0 ;  /* 0x0000000000007941 */ /* 0x000fea0003800000 */
.L_x_12713:
[----:B------:R-:W3:Y:S04]  /*15160*/  LDL R0, [R1+0x28] ;  /* 0x0000280001007983 */ /* 0x000ee80000100800 */
[----:B------:R-:W3:Y:S01]  /*15170*/  LDL R2, [R1+0x40] ;  /* 0x0000400001027983 */ /* 0x000ee20000100800 */
[----:B------:R-:W-:Y:S01]  /*15180*/  BSSY B7, `(.L_x_12715) ;  /* 0x0000360000077945 */ /* 0x000fe20003800000 */
[----:B---3--:R-:W-:-:S05]  /*15190*/  IMAD R2, R2, R0, RZ ;  /* 0x0000000002027224 */ /* 0x008fca00078e02ff */
[----:B-----5:R-:W-:Y:S01]  /*151a0*/  VIADDMNMX R0, R2, R0, R7, PT ;  /* 0x0000000002007246 */ /* 0x020fe20003800107 */
        /* <DEDUP_REMOVED lines=8> */
[----:B--2---:R-:W2:Y:S01]  /*15230*/  S2R R5, SR_LANEID ;  /* 0x0000000000057919 */ /* 0x004ea20000000000 */
        /* <DEDUP_REMOVED lines=12> */
.L_x_12716:
        /* <DEDUP_REMOVED lines=10> */
[----:B------:R-:W3:Y:S01]  /*153a0*/  LDC.64 R2, c[0x4][R2] ;  /* 0x0100000002027b82 */ /* 0x000ee20000000a00 */
[----:B--2---:R-:W-:Y:S01]  /*153b0*/  IMAD.U32 R5, RZ, RZ, UR7 ;  /* 0x00000007ff057e24 */ /* 0x004fe2000f8e00ff */
[----:B------:R-:W-:Y:S01]  /*153c0*/  MOV R8, 0x70 ;  /* 0x0000007000087802 */ /* 0x000fe20000000f00 */
[----:B------:R-:W-:Y:S02]  /*153d0*/  IMAD.U32 R7, RZ, RZ, UR9 ;  /* 0x00000009ff077e24 */ /* 0x000fe4000f8e00ff */
[----:B------:R-:W-:-:S02]  /*153e0*/  IMAD.U32 R10, RZ, RZ, UR4 ;  /* 0x00000004ff0a7e24 */ /* 0x000fc4000f8e00ff */
[----:B------:R-:W-:Y:S02]  /*153f0*/  IMAD.U32 R11, RZ, RZ, UR5 ;  /* 0x00000005ff0b7e24 */ /* 0x000fe4000f8e00ff */
[----:B0-----:R-:W-:Y:S02]  /*15400*/  IMAD.MOV.U32 R12, RZ, RZ, 0x1 ;  /* 0x00000001ff0c7424 */ /* 0x001fe400078e00ff */
[----:B------:R-:W-:-:S07]  /*15410*/  IMAD.MOV.U32 R13, RZ, RZ, RZ ;  /* 0x000000ffff0d7224 */ /* 0x000fce00078e00ff */
[----:B------:R-:W-:-:S07]  /*15420*/  LEPC R20, `(.L_x_12719) ;  /* 0x000000001014794e */ /* 0x000fce0000000000 */
[----:B-1-3--:R-:W-:Y:S05]  /*15430*/  CALL.ABS.NOINC R2 ;  /* 0x0000000002007343 */ /* 0x00afea0003c00000 */
.L_x_12719:
[----:B------:R-:W-:Y:S05]  /*15440*/  BSYNC B6 ;  /* 0x0000000000067941 */ /* 0x000fea0003800000 */
.L_x_12718:
        /* <DEDUP_REMOVED lines=9> */
[----:B------:R-:W-:Y:S01]  /*154e0*/  MOV R4, UR6 ;  /* 0x0000000600047c02 */ /* 0x000fe20008000f00 */
[----:B--2---:R-:W-:Y:S01]  /*154f0*/  IMAD.U32 R5, RZ, RZ, UR7 ;  /* 0x00000007ff057e24 */ /* 0x004fe2000f8e00ff */
[----:B------:R-:W-:Y:S01]  /*15500*/  MOV R10, UR4 ;  /* 0x00000004000a7c02 */ /* 0x000fe20008000f00 */
[----:B------:R-:W-:Y:S01]  /*15510*/  IMAD.U32 R6, RZ, RZ, UR8 ;  /* 0x00000008ff067e24 */ /* 0x000fe2000f8e00ff */
[----:B0-----:R-:W-:Y:S01]  /*15520*/  MOV R13, RZ ;  /* 0x000000ff000d7202 */ /* 0x001fe20000000f00 */
[----:B------:R-:W-:-:S02]  /*15530*/  IMAD.U32 R7, RZ, RZ, UR9 ;  /* 0x00000009ff077e24 */ /* 0x000fc4000f8e00ff */
[----:B------:R-:W-:Y:S02]  /*15540*/  IMAD.U32 R11, RZ, RZ, UR5 ;  /* 0x00000005ff0b7e24 */ /* 0x000fe4000f8e00ff */
[----:B------:R-:W-:Y:S02]  /*15550*/  IMAD.MOV.U32 R8, RZ, RZ, 0x70 ;  /* 0x00000070ff087424 */ /* 0x000fe400078e00ff */
[----:B---3--:R-:W-:-:S07]  /*15560*/  IMAD.MOV.U32 R12, RZ, RZ, 0x1 ;  /* 0x00000001ff0c7424 */ /* 0x008fce00078e00ff */
[----:B------:R-:W-:-:S07]  /*15570*/  LEPC R20, `(.L_x_12722) ;  /* 0x000000001014794e */ /* 0x000fce0000000000 */
[----:B-1--4-:R-:W-:Y:S05]  /*15580*/  CALL.ABS.NOINC R2 ;  /* 0x0000000002007343 */ /* 0x012fea0003c00000 */
.L_x_12722:
        /* <DEDUP_REMOVED lines=16> */
.L_x_12721:
[----:B------:R-:W-:Y:S05]  /*15690*/  BSYNC B6 ;  /* 0x0000000000067941 */ /* 0x000fea0003800000 */
.L_x_12720:
[----:B------:R-:W-:Y:S01]  /*156a0*/  ULDC.64 UR4, c[0x0][0x9f8] ;  /* 0x00027e0000047ab9 */ /* 0x000fe20000000a00 */
[----:B------:R-:W3:Y:S01]  /*156b0*/  LDL R20, [R1+0x24] ;  /* 0x0000240001147983 */ /* 0x000ee20000100800 */
[----:B------:R-:W-:-:S04]  /*156c0*/  ISETP.NE.U32.AND P0, PT, RZ, UR4, PT ;  /* 0x00000004ff007c0c */ /* 0x000fc8000bf05070 */
        /* <DEDUP_REMOVED lines=18> */
.L_x_12868:
[----:B----4-:R-:W4:Y:S01]  /*157f0*/  LDL.LU R0, [R1] ;  /* 0x0000000001007983 */ /* 0x010f220000300800 */
[----:B------:R-:W-:Y:S02]  /*15800*/  PLOP3.LUT P1, PT, PT, PT, PT, 0x8, 0x0 ;  /* 0x000000000000781c */ /* 0x000fe40003f2e170 */
[----:B0-----:R-:W-:Y:S02]  /*15810*/  ISETP.NE.AND P0, PT, R14, RZ, PT ;  /* 0x000000ff0e00720c */ /* 0x001fe40003f05270 */
[----:B----4-:R-:W-:-:S09]  /*15820*/  LOP3.LUT R0, R0, 0xfffffffe, RZ, 0xc0, !PT ;  /* 0xfffffffe00007812 */ /* 0x010fd200078ec0ff */
[----:B------:R-:W-:-:S05]  /*15830*/  @P1 LOP3.LUT R0, R0, 0x1, RZ, 0xfc, !PT ;  /* 0x0000000100001812 */ /* 0x000fca00078efcff */
[----:B------:R0:W-:Y:S01]  /*15840*/  STL [R1], R0 ;  /* 0x0000000001007387 */ /* 0x0001e20000100800 */
[----:B------:R-:W-:Y:S05]  /*15850*/  @P0 BRA `(.L_x_12724) ;  /* 0x0000000000f80947 */ /* 0x000fea0003800000 */
[----:B------:R-:W-:-:S03]  /*15860*/  UMOV UR4, 0xffffffff ;  /* 0xffffffff00047882 */ /* 0x000fc60000000000 */
[----:B------:R-:W-:Y:S05]  /*15870*/  BRA.DIV UR4, `(.L_x_12725) ;  /* 0x0000005604107947 */ /* 0x000fea000b800000 */
[----:B------:R-:W-:-:S13]  /*15880*/  ELECT P6, URZ, PT ;  /* 0x00000000003f782f */ /* 0x000fda00038c0000 */
.L_x_12871:
[----:B------:R-:W-:Y:S05]  /*15890*/  @!P6 BRA `(.L_x_12724) ;  /* 0x0000000000e8e947 */ /* 0x000fea0003800000 */
[----:B------:R-:W-:-:S04]  /*158a0*/  ISETP.NE.U32.AND P0, PT, R2, RZ, PT ;  /* 0x000000ff0200720c */ /* 0x000fc80003f05070 */
[----:B------:R-:W-:-:S13]  /*158b0*/  ISETP.NE.AND.EX P0, PT, R3, RZ, PT, P0 ;  /* 0x000000ff0300720c */ /* 0x000fda0003f05300 */
[----:B------:R-:W-:Y:S05]  /*158c0*/  @!P0 BRA `(.L_x_12726) ;  /* 0x0000000000488947 */ /* 0x000fea0003800000 */
[----:B------:R-:W4:Y:S01]  /*158d0*/  LDC R6, c[0x0][0x43c] ;  /* 0x00010f00ff067b82 */ /* 0x000f220000000800 */
[----:B0-----:R-:W-:Y:S01]  /*158e0*/  IMAD.MOV.U32 R0, RZ, RZ, R22 ;  /* 0x000000ffff007224 */ /* 0x001fe200078e0016 */
[----:B------:R-:W-:Y:S01]  /*158f0*/  ULDC.64 UR4, c[0x0][0x428] ;  /* 0x00010a0000047ab9 */ /* 0x000fe20000000a00 */
[----:B----4-:R-:W-:-:S13]  /*15900*/  ISETP.NE.AND P0, PT, R6, 0x1, PT ;  /* 0x000000010600780c */ /* 0x010fda0003f05270 */
[----:B--2---:R-:W0:Y:S02]  /*15910*/  @P0 LDC.64 R4, c[0x0][0x440] ;  /* 0x00011000ff040b82 */ /* 0x004e240000000a00 */
[----:B0-----:R-:W-:-:S05]  /*15920*/  @P0 IMAD.HI.U32 R4, R22, R4, RZ ;  /* 0x0000000416040227 */ /* 0x001fca00078e00ff */
[----:B------:R-:W-:-:S04]  /*15930*/  @P0 SHF.R.U32.HI R0, RZ, R5, R4 ;  /* 0x00000005ff000219 */ /* 0x000fc80000011604 */
[----:B------:R-:W-:Y:S02]  /*15940*/  IADD3 R4, -R0, RZ, RZ ;  /* 0x000000ff00047210 */ /* 0x000fe40007ffe1ff */
[----:B------:R-:W-:-:S03]  /*15950*/  SHF.R.S32.HI R5, RZ, 0x1f, R0 ;  /* 0x0000001fff057819 */ /* 0x000fc60000011400 */
        /* <DEDUP_REMOVED lines=9> */
.L_x_12726:
[----:B0-----:R-:W-:Y:S01]  /*159f0*/  IMAD R0, R18, 0x8, R16 ;  /* 0x0000000812007824 */ /* 0x001fe200078e0210 */
[----:B----4-:R-:W-:-:S04]  /*15a00*/  SHF.L.U32 R2, R28, 0x1f, RZ ;  /* 0x0000001f1c027819 */ /* 0x010fc800000006ff */
[----:B------:R-:W0:Y:S02]  /*15a10*/  SYNCS.PHASECHK.TRANS64.TRYWAIT P0, [R0+URZ+0x30840], R2 ;  /* 0x03084002000075a7 */ /* 0x000e24000800017f */
[----:B0-----:R-:W-:Y:S05]  /*15a20*/  @!P0 BRA `(.L_x_12727) ;  /* 0x0000005000c48947 */ /* 0x001fea0003800000 */
.L_x_12872:
[----:B------:R-:W4:Y:S02]  /*15a30*/  S2R R3, SR_TID.X ;  /* 0x0000000000037919 */ /* 0x000f240000002100 */
[----:B----4-:R-:W-:-:S04]  /*15a40*/  LOP3.LUT R3, R3, 0x7f, RZ, 0xc0, !PT ;  /* 0x0000007f03037812 */ /* 0x010fc800078ec0ff */
[----:B------:R-:W-:-:S13]  /*15a50*/  ISETP.NE.AND P0, PT, R3, RZ, PT ;  /* 0x000000ff0300720c */ /* 0x000fda0003f05270 */
[----:B------:R-:W-:Y:S05]  /*15a60*/  @P0 BRA `(.L_x_12728) ;  /* 0x00000000001c0947 */ /* 0x000fea0003800000 */
[----:B------:R-:W4:Y:S01]  /*15a70*/  S2R R3, SR_TID.X ;  /* 0x0000000000037919 */ /* 0x000f220000002100 */
[----:B0-----:R-:W-:-:S04]  /*15a80*/  MOV R2, 0x6000 ;  /* 0x0000600000027802 */ /* 0x001fc80000000f00 */
[----:B------:R0:W-:Y:S01]  /*15a90*/  SYNCS.ARRIVE.TRANS64 RZ, [R0+URZ+0x30830], R2 ;  /* 0x0308300200ff79a7 */ /* 0x0001e2000800003f */
[----:B----4-:R-:W-:-:S04]  /*15aa0*/  LOP3.LUT R3, R3, 0x1f, RZ, 0xc0, !PT ;  /* 0x0000001f03037812 */ /* 0x010fc800078ec0ff */
[----:B------:R-:W-:-:S13]  /*15ab0*/  ISETP.NE.AND P0, PT, R3, RZ, PT ;  /* 0x000000ff0300720c */ /* 0x000fda0003f05270 */
[----:B0-----:R-:W-:Y:S05]  /*15ac0*/  @!P0 BRA `(.L_x_12728) ;  /* 0x0000000000048947 */ /* 0x001fea0003800000 */
[----:B------:R-:W-:Y:S01]  /*15ad0*/  BPT.TRAP 0x1 ;  /* 0x000000040000795c */ /* 0x000fe20000300000 */
.L_x_12728:
[----:B0-----:R-:W4:Y:S01]  /*15ae0*/  LDL.LU R2, [R1] ;  /* 0x0000000001027983 */ /* 0x001f220000300800 */
[----:B------:R-:W-:Y:S01]  /*15af0*/  R2UR UR9, R0 ;  /* 0x00000000000972ca */ /* 0x000fe200000e0000 */
[----:B------:R-:W-:Y:S01]  /*15b00*/  IMAD R0, R18, 0x6000, R16 ;  /* 0x0000600012007824 */ /* 0x000fe200078e0210 */
[----:B------:R-:W-:Y:S01]  /*15b10*/  R2UR UR11, R22 ;  /* 0x00000000160b72ca */ /* 0x000fe200000e0000 */
[----:B------:R-:W-:Y:S01]  /*15b20*/  UIADD3 UR6, UP0, UR38, 0x370, URZ ;  /* 0x0000037026067890 */ /* 0x000fe2000ff1e03f */
[----:B------:R-:W-:Y:S01]  /*15b30*/  R2UR UR4, R26 ;  /* 0x000000001a0472ca */ /* 0x000fe200000e0000 */
[----:B------:R-:W-:Y:S01]  /*15b40*/  UMOV UR5, 0x14f00000 ;  /* 0x14f0000000057882 */ /* 0x000fe20000000000 */
[----:B------:R-:W-:Y:S01]  /*15b50*/  R2UR UR8, R0 ;  /* 0x00000000000872ca */ /* 0x000fe200000e0000 */
[----:B------:R-:W-:Y:S01]  /*15b60*/  UIADD3.X UR7, URZ, UR39, URZ, UP0, !UPT ;  /* 0x000000273f077290 */ /* 0x000fe200087fe43f */
[----:B------:R-:W-:Y:S01]  /*15b70*/  PLOP3.LUT P0, PT, PT, PT, PT, 0x80, 0x0 ;  /* 0x000000000000781c */ /* 0x000fe20003f0f070 */
[----:B------:R-:W-:Y:S01]  /*15b80*/  UMOV UR10, URZ ;  /* 0x0000003f000a7c82 */ /* 0x000fe20008000000 */
[----:B------:R-:W-:-:S02]  /*15b90*/  R2UR UR12, R17 ;  /* 0x00000000110c72ca */ /* 0x000fc400000e0000 */
[----:B-----5:R-:W-:Y:S01]  /*15ba0*/  R2UR UR13, R19 ;  /* 0x00000000130d72ca */ /* 0x020fe200000e0000 */
[----:B------:R-:W-:-:S04]  /*15bb0*/  UIADD3 UR9, UR9, 0x30830, URZ ;  /* 0x0003083009097890 */ /* 0x000fc8000fffe03f */
[----:B------:R-:W-:Y:S02]  /*15bc0*/  UIMAD UR11, UR11, 0xc0, UR4 ;  /* 0x000000c00b0b78a4 */ /* 0x000fe4000f8e0204 */
[----:B------:R-:W-:Y:S01]  /*15bd0*/  UIADD3 UR8, UR8, 0x12400, URZ ;  /* 0x0001240008087890 */ /* 0x000fe2000fffe03f */
[----:B------:R-:W-:-:S08]  /*15be0*/  UMOV UR4, 0x0 ;  /* 0x0000000000047882 */ /* 0x000fd00000000000 */
[----:B------:R0:W-:Y:S01]  /*15bf0*/  UTMALDG.4D [UR8], [UR6], desc[UR4] ;  /* 0x00000408060075b4 */ /* 0x0001e20008019000 */
[----:B----4-:R-:W-:-:S04]  /*15c00*/  LOP3.LUT R2, R2, 0xfffffffe, RZ, 0xc0, !PT ;  /* 0xfffffffe02027812 */ /* 0x010fc800078ec0ff */
[----:B------:R-:W-:-:S05]  /*15c10*/  @P0 LOP3.LUT R2, R2, 0x1, RZ, 0xfc, !PT ;  /* 0x0000000102020812 */ /* 0x000fca00078efcff */
[----:B------:R0:W-:Y:S01]  /*15c20*/  STL [R1], R2 ;  /* 0x0000000201007387 */ /* 0x0001e20000100800 */
[----:B------:R-:W-:Y:S01]  /*15c30*/  NOP ;  /* 0x0000000000007918 */ /* 0x000fe20000000000 */
.L_x_12724:
[----:B------:R-:W4:Y:S04]  /*15c40*/  LDL.LU R4, [R1+0x20] ;  /* 0x0000200001047983 */ /* 0x000f280000300800 */
[----:B------:R-:W5:Y:S04]  /*15c50*/  LDL.LU R6, [R1+0x14] ;  /* 0x0000140001067983 */ /* 0x000f680000300800 */
[----:B------:R-:W2:Y:S01]  /*15c60*/  LDL.LU R3, [R1+0x2c] ;  /* 0x00002c0001037983 */ /* 0x000ea20000300800 */
[----:B------:R-:W-:Y:S05]  /*15c70*/  WARPSYNC.ALL ;  /* 0x0000000000007948 */ /* 0x000fea0003800000 */
[----:B0-----:R-:W-:Y:S01]  /*15c80*/  ULDC.64 UR6, c[0x0][0xa00] ;  /* 0x0002800000067ab9 */ /* 0x001fe20000000a00 */
[----:B------:R-:W-:Y:S01]  /*15c90*/  ULDC.64 UR4, c[0x0][0x298] ;  /* 0x0000a60000047ab9 */ /* 0x000fe20000000a00 */
[----:B------:R-:W-:Y:S01]  /*15ca0*/  VIADD R0, R16, 0xc400 ;  /* 0x0000c40010007836 */ /* 0x000fe20000000000 */
[----:B------:R-:W-:Y:S01]  /*15cb0*/  BAR.SYNC.DEFER_BLOCKING 0x8, 0x200 ;  /* 0x0208000000007b1d */ /* 0x000fe20000010000 */
[----:B------:R-:W-:-:S03]  /*15cc0*/  ISETP.NE.U32.AND P0, PT, RZ, UR6, PT ;  /* 0x00000006ff007c0c */ /* 0x000fc6000bf05070 */
[----:B------:R-:W-:Y:S02]  /*15cd0*/  LOP3.LUT P1, RZ, R0, 0x3ff, RZ, 0xc0, !PT ;  /* 0x000003ff00ff7812 */ /* 0x000fe4000782c0ff */
[----:B------:R-:W-:Y:S01]  /*15ce0*/  ISETP.NE.AND.EX P0, PT, RZ, UR7, PT, P0 ;  /* 0x00000007ff007c0c */ /* 0x000fe2000bf05300 */
[----:B------:R-:W-:Y:S01]  /*15cf0*/  BSSY B6, `(.L_x_12729) ;  /* 0x000001d000067945 */ /* 0x000fe20003800000 */
[----:B----4-:R-:W-:Y:S02]  /*15d00*/  SHF.R.S32.HI R2, RZ, 0x1f, R4 ;  /* 0x0000001fff027819 */ /* 0x010fe40000011404 */
[----:B-----5:R-:W-:-:S03]  /*15d10*/  SEL R6, R6, RZ, !P0 ;  /* 0x000000ff06067207 */ /* 0x020fc60004000000 */
[----:B------:R-:W-:-:S04]  /*15d20*/  IMAD R2, R2, UR4, RZ ;  /* 0x0000000402027c24 */ /* 0x000fc8000f8e02ff */
[C---:B------:R-:W-:Y:S01]  /*15d30*/  IMAD R0, R4.reuse, UR5, R2 ;  /* 0x0000000504007c24 */ /* 0x040fe2000f8e0202 */
[----:B--2---:R-:W-:Y:S01]  /*15d40*/  SEL R2, R3, RZ, !P0 ;  /* 0x000000ff03027207 */ /* 0x004fe20004000000 */
        /* <DEDUP_REMOVED lines=16> */
[----:B---3--:R-:W-:Y:S02]  /*15e50*/  IMAD.U32 R7, RZ, RZ, UR7 ;  /* 0x00000007ff077e24 */ /* 0x008fe4000f8e00ff */
[----:B------:R-:W-:-:S02]  /*15e60*/  IMAD.U32 R10, RZ, RZ, UR8 ;  /* 0x00000008ff0a7e24 */ /* 0x000fc4000f8e00ff */
[----:B------:R-:W-:Y:S02]  /*15e70*/  IMAD.MOV.U32 R8, RZ, RZ, 0x70 ;  /* 0x00000070ff087424 */ /* 0x000fe400078e00ff */
[----:B------:R-:W-:Y:S02]  /*15e80*/  IMAD.MOV.U32 R12, RZ, RZ, 0x1 ;  /* 0x00000001ff0c7424 */ /* 0x000fe400078e00ff */
[----:B------:R-:W-:-:S07]  /*15e90*/  IMAD.MOV.U32 R13, RZ, RZ, RZ ;  /* 0x000000ffff0d7224 */ /* 0x000fce00078e00ff */
[----:B------:R-:W-:-:S07]  /*15ea0*/  LEPC R20, `(.L_x_12730) ;  /* 0x000000001014794e */ /* 0x000fce0000000000 */
[----:B01----:R-:W-:Y:S05]  /*15eb0*/  CALL.ABS.NOINC R2 ;  /* 0x0000000002007343 */ /* 0x003fea0003c00000 */
.L_x_12730:
[----:B------:R-:W-:Y:S05]  /*15ec0*/  BSYNC B6 ;  /* 0x0000000000067941 */ /* 0x000fea0003800000 */
.L_x_12729:
[----:B------:R-:W2:Y:S01]  /*15ed0*/  LDL.LU R20, [R1+0x20] ;  /* 0x0000200001147983 */ /* 0x000ea20000300800 */
[----:B-1----:R-:W1:Y:S01]  /*15ee0*/  LDC R9, c[0x0][0x448] ;  /* 0x00011200ff097b82 */ /* 0x002e620000000800 */
[----:B------:R-:W-:Y:S01]  /*15ef0*/  ULDC.64 UR4, c[0x0][0x2d8] ;  /* 0x0000b60000047ab9 */ /* 0x000fe20000000a00 */
[----:B------:R-:W-:Y:S01]  /*15f00*/  ULDC.64 UR6, c[0x0][0x2e0] ;  /* 0x0000b80000067ab9 */ /* 0x000fe20000000a00 */
[----:B0-----:R-:W2:Y:S01]  /*15f10*/  LDL.LU.64 R2, [R1+0x30] ;  /* 0x0000300001027983 */ /* 0x001ea20000300a00 */
[----:B------:R-:W-:-:S03]  /*15f20*/  ULDC.64 UR8, c[0x0][0x280] ;  /* 0x0000a00000087ab9 */ /* 0x000fc60000000a00 */
[----:B------:R-:W4:Y:S04]  /*15f30*/  LDL.LU R21, [R1+0x2c] ;  /* 0x00002c0001157983 */ /* 0x000f280000300800 */
[----:B------:R-:W3:Y:S04]  /*15f40*/  LDL.LU R4, [R1+0x14] ;  /* 0x0000140001047983 */ /* 0x000ee80000300800 */
[----:B------:R0:W5:Y:S01]  /*15f50*/  LDL R10, [R1+0x10] ;  /* 0x00001000010a7983 */ /* 0x0001620000100800 */
[----:B-1----:R-:W-:-:S13]  /*15f60*/  ISETP.NE.AND P0, PT, R9, 0x1, PT ;  /* 0x000000010900780c */ /* 0x002fda0003f05270 */
[----:B------:R-:W1:Y:S08]  /*15f70*/  @P0 LDC R5, c[0x0][0x450] ;  /* 0x00011400ff050b82 */ /* 0x000e700000000800 */
[----:B------:R-:W0:Y:S01]  /*15f80*/  @P0 LDC R8, c[0x0][0x450] ;  /* 0x00011400ff080b82 */ /* 0x000e220000000800 */
[----:B------:R-:W0:Y:S01]  /*15f90*/  S2R R11, SR_TID.X ;  /* 0x00000000000b7919 */ /* 0x000e220000002100 */
[----:B--2---:R-:W-:-:S02]  /*15fa0*/  MOV R3, R20 ;  /* 0x0000001400037202 */ /* 0x004fc40000000f00 */
[----:B------:R-:W2:Y:S01]  /*15fb0*/  S2R R20, SR_TID.X ;  /* 0x0000000000147919 */ /* 0x000ea20000002100 */
[----:B----4-:R-:W-:Y:S02]  /*15fc0*/  IMAD R0, R21, UR6, RZ ;  /* 0x0000000615007c24 */ /* 0x010fe4000f8e02ff */
[----:B------:R-:W-:-:S04]  /*15fd0*/  IMAD.WIDE.U32 R2, R17, UR4, R2 ;  /* 0x0000000411027c25 */ /* 0x000fc8000f8e0002 */
[----:B------:R-:W-:Y:S01]  /*15fe0*/  IMAD R3, R17, UR5, R3 ;  /* 0x0000000511037c24 */ /* 0x000fe2000f8e0203 */
[----:B------:R-:W-:Y:S01]  /*15ff0*/  ULDC.64 UR4, c[0x0][0x2d0] ;  /* 0x0000b40000047ab9 */ /* 0x000fe20000000a00 */
[C---:B---3--:R-:W-:Y:S02]  /*16000*/  IMAD R0, R4.reuse, UR7, R0 ;  /* 0x0000000704007c24 */ /* 0x048fe4000f8e0200 */
[----:B------:R-:W-:Y:S01]  /*16010*/  IMAD.WIDE.U32 R2, R4, UR6, R2 ;  /* 0x0000000604027c25 */ /* 0x000fe2000f8e0002 */
[----:B------:R-:W-:Y:S01]  /*16020*/  ULDC.64 UR6, c[0x0][0x2c8] ;  /* 0x0000b20000067ab9 */ /* 0x000fe20000000a00 */
[----:B------:R-:W3:Y:S02]  /*16030*/  @P0 LDC R4, c[0x0][0x44c] ;  /* 0x00011300ff040b82 */ /* 0x000ee40000000800 */
[----:B------:R-:W-:Y:S01]  /*16040*/  IMAD.IADD R3, R3, 0x1, R0 ;  /* 0x0000000103037824 */ /* 0x000fe200078e0200 */
[C---:B--2---:R-:W-:Y:S01]  /*16050*/  LOP3.LUT R21, R20.reuse, 0x7f, RZ, 0xc0, !PT ;  /* 0x0000007f14157812 */ /* 0x044fe200078ec0ff */
[----:B------:R-:W-:-:S03]  /*16060*/  IMAD.SHL.U32 R20, R20, 0x10, RZ ;  /* 0x0000001014147824 */ /* 0x000fc600078e00ff */
[----:B------:R-:W-:-:S04]  /*16070*/  SHF.R.U32.HI R21, RZ, 0x3, R21 ;  /* 0x00000003ff157819 */ /* 0x000fc80000011615 */
[----:B------:R-:W-:-:S05]  /*16080*/  LOP3.LUT R20, R21, 0x70, R20, 0xf8, !PT ;  /* 0x0000007015147812 */ /* 0x000fca00078ef814 */
[----:B------:R-:W-:-:S04]  /*16090*/  IMAD R6, R25, 0xc0, R20 ;  /* 0x000000c019067824 */ /* 0x000fc800078e0214 */
[----:B---3--:R-:W-:-:S04]  /*160a0*/  @P0 IMAD.HI.U32 R0, R6, R4, RZ ;  /* 0x0000000406000227 */ /* 0x008fc800078e00ff */
[----:B------:R-:W-:Y:S01]  /*160b0*/  IMAD.MOV.U32 R4, RZ, RZ, R6 ;  /* 0x000000ffff047224 */ /* 0x000fe200078e0006 */
[----:B-1----:R-:W-:-:S04]  /*160c0*/  @P0 SHF.R.U32.HI R4, RZ, R5, R0 ;  /* 0x00000005ff040219 */ /* 0x002fc80000011600 */
[----:B------:R-:W-:-:S05]  /*160d0*/  SHF.R.S32.HI R0, RZ, 0x1f, R4 ;  /* 0x0000001fff007819 */ /* 0x000fca0000011404 */
[----:B------:R-:W-:Y:S01]  /*160e0*/  IMAD R0, R0, UR4, RZ ;  /* 0x0000000400007c24 */ /* 0x000fe2000f8e02ff */
[----:B------:R-:W-:-:S03]  /*160f0*/  IADD3 R7, -R4, RZ, RZ ;  /* 0x000000ff04077210 */ /* 0x000fc60007ffe1ff */
[C---:B------:R-:W-:Y:S02]  /*16100*/  IMAD R0, R4.reuse, UR5, R0 ;  /* 0x0000000504007c24 */ /* 0x040fe4000f8e0200 */
[----:B------:R-:W-:-:S04]  /*16110*/  IMAD.WIDE.U32 R4, R4, UR4, R2 ;  /* 0x0000000404047c25 */ /* 0x000fc8000f8e0002 */
[----:B------:R-:W-:Y:S02]  /*16120*/  IMAD.IADD R5, R5, 0x1, R0 ;  /* 0x0000000105057824 */ /* 0x000fe400078e0200 */
[----:B------:R-:W-:-:S05]  /*16130*/  IMAD R0, R9, R7, R6 ;  /* 0x0000000709007224 */ /* 0x000fca00078e0206 */
        /* <DEDUP_REMOVED lines=8> */
[----:B------:R-:W-:-:S05]  /*161c0*/  VIADD R5, R6, 0x80 ;  /* 0x0000008006057836 */ /* 0x000fca0000000000 */
[----:B------:R-:W-:Y:S01]  /*161d0*/  MOV R6, R5 ;  /* 0x0000000500067202 */ /* 0x000fe20000000f00 */
        /* <DEDUP_REMOVED lines=26> */
[----:B------:R-:W-:Y:S04]  /*16380*/  SHFL.IDX PT, R7, R4, RZ, 0x181f ;  /* 0x00181fff04077589 */ /* 0x000fe800000e0000 */
[----:B------:R-:W-:Y:S01]  /*16390*/  SHFL.IDX PT, R8, R2, RZ, 0x181f ;  /* 0x00181fff02087589 */ /* 0x000fe200000e0000 */
[----:B--2---:R-:W-:-:S03]  /*163a0*/  IMAD R3, R6, R9, RZ ;  /* 0x0000000906037224 */ /* 0x004fc600078e02ff */
[----:B------:R-:W0:Y:S02]  /*163b0*/  SHFL.IDX PT, R6, R0, RZ, 0x181f ;  /* 0x00181fff00067589 */ /* 0x000e2400000e0000 */
[----:B------:R-:W-:-:S13]  /*163c0*/  ISETP.GE.AND P1, PT, R25, R3, PT ;  /* 0x000000031900720c */ /* 0x000fda0003f26270 */
[----:B0-----:R-:W-:-:S05]  /*163d0*/  @!P1 LEA R6, P2, R20, R6, 0x1 ;  /* 0x0000000614069211 */ /* 0x001fca00078408ff */
[----:B------:R-:W-:-:S05]  /*163e0*/  @!P1 IMAD.X R7, RZ, RZ, R7, P2 ;  /* 0x000000ffff079224 */ /* 0x000fca00010e0607 */
        /* <DEDUP_REMOVED lines=11> */
[----:B0-----:R-:W-:Y:S02]  /*164a0*/  IADD3 R6, R25, 0x20, RZ ;  /* 0x0000002019067810 */ /* 0x001fe40007ffe0ff */
[----:B------:R-:W0:Y:S02]  /*164b0*/  SHFL.IDX PT, R7, R0, 0x2, 0x181f ;  /* 0x00581f0000077f89 */ /* 0x000e2400000e0000 */
        /* <DEDUP_REMOVED lines=50> */
[----:B0-----:R-:W-:-:S05]  /*167e0*/  VIADD R0, R25, 0x80 ;  /* 0x0000008019007836 */ /* 0x001fca0000000000 */
[----:B------:R-:W-:Y:S01]  /*167f0*/  ISETP.GE.AND P2, PT, R0, R3, PT ;  /* 0x000000030000720c */ /* 0x000fe20003f46270 */
[----:B------:R-:W-:-:S05]  /*16800*/  VIADD R0, R25, 0x70 ;  /* 0x0000007019007836 */ /* 0x000fca0000000000 */
[----:B------:R-:W-:Y:S02]  /*16810*/  ISETP.GE.AND P1, PT, R0, R3, PT ;  /* 0x000000030000720c */ /* 0x000fe40003f26270 */
[----:B------:R-:W0:Y:S11]  /*16820*/  SHFL.IDX PT, R0, R5, RZ, 0x181f ;  /* 0x00181fff05007589 */ /* 0x000e3600000e0000 */
[----:B-1----:R-:W-:-:S04]  /*16830*/  @!P1 LEA R6, P3, R20, R6, 0x1 ;  /* 0x0000000614069211 */ /* 0x002fc800078608ff */
[----:B------:R-:W-:-:S05]  /*16840*/  @!P1 IADD3.X R4, RZ, R4, RZ, P3, !PT ;  /* 0x00000004ff049210 */ /* 0x000fca0001ffe4ff */
[----:B------:R-:W-:-:S05]  /*16850*/  @!P1 IMAD.MOV.U32 R7, RZ, RZ, R4 ;  /* 0x000000ffff079224 */ /* 0x000fca00078e0004 */
[----:B------:R1:W-:Y:S01]  /*16860*/  @!P1 LDGSTS.E.BYPASS.LTC128B.128 [R10+0xfc00], desc[UR56][R6.64], !P0 ;  /* 0x0fc00000060a9fae */ /* 0x0003e2000c101d78 */
[----:B0-----:R-:W-:-:S05]  /*16870*/  @!P2 LEA R0, P1, R20, R0, 0x1 ;  /* 0x000000001400a211 */ /* 0x001fca00078208ff */
[----:B-1----:R-:W-:-:S04]  /*16880*/  @!P2 IMAD.X R6, RZ, RZ, R8, P1 ;  /* 0x000000ffff06a224 */ /* 0x002fc800008e0608 */
[----:B------:R-:W-:Y:S01]  /*16890*/  @!P2 IMAD.MOV.U32 R7, RZ, RZ, R6 ;  /* 0x000000ffff07a224 */ /* 0x000fe200078e0006 */
[----:B------:R-:W-:Y:S01]  /*168a0*/  @!P2 MOV R6, R0 ;  /* 0x000000000006a202 */ /* 0x000fe20000000f00 */
[----:B------:R-:W-:-:S04]  /*168b0*/  VIADD R0, R25, 0x90 ;  /* 0x0000009019007836 */ /* 0x000fc80000000000 */
[----:B------:R0:W-:Y:S01]  /*168c0*/  @!P2 LDGSTS.E.BYPASS.LTC128B.128 [R10+0x10400], desc[UR56][R6.64], !P0 ;  /* 0x10400000060aafae */ /* 0x0001e2000c101d78 */
[----:B------:R-:W-:-:S03]  /*168d0*/  ISETP.GE.AND P1, PT, R0, R3, PT ;  /* 0x000000030000720c */ /* 0x000fc60003f26270 */
[----:B------:R-:W-:Y:S04]  /*168e0*/  SHFL.IDX PT, R0, R2, 0x1, 0x181f ;  /* 0x00381f0002007f89 */ /* 0x000fe800000e0000 */
[----:B0-----:R-:W0:Y:S06]  /*168f0*/  SHFL.IDX PT, R6, R5, 0x1, 0x181f ;  /* 0x00381f0005067f89 */ /* 0x001e2c00000e0000 */
[----:B0-----:R-:W-:-:S05]  /*16900*/  @!P1 LEA R6, P2, R20, R6, 0x1 ;  /* 0x0000000614069211 */ /* 0x001fca00078408ff */
[----:B------:R-:W-:-:S04]  /*16910*/  @!P1 IMAD.X R0, RZ, RZ, R0, P2 ;  /* 0x000000ffff009224 */ /* 0x000fc800010e0600 */
[----:B------:R-:W-:Y:S01]  /*16920*/  @!P1 IMAD.MOV.U32 R7, RZ, RZ, R0 ;  /* 0x000000ffff079224 */ /* 0x000fe200078e0000 */
[----:B------:R-:W-:-:S04]  /*16930*/  IADD3 R0, R25, 0xa0, RZ ;  /* 0x000000a019007810 */ /* 0x000fc80007ffe0ff */
[----:B------:R0:W-:Y:S01]  /*16940*/  @!P1 LDGSTS.E.BYPASS.LTC128B.128 [R10+0x10c00], desc[UR56][R6.64], !P0 ;  /* 0x10c00000060a9fae */ /* 0x0001e2000c101d78 */
[----:B------:R-:W-:-:S03]  /*16950*/  ISETP.GE.AND P1, PT, R0, R3, PT ;  /* 0x000000030000720c */ /* 0x000fc60003f26270 */
[----:B------:R-:W-:Y:S04]  /*16960*/  SHFL.IDX PT, R0, R2, 0x2, 0x181f ;  /* 0x00581f0002007f89 */ /* 0x000fe800000e0000 */
[----:B0-----:R-:W0:Y:S06]  /*16970*/  SHFL.IDX PT, R6, R5, 0x2, 0x181f ;  /* 0x00581f0005067f89 */ /* 0x001e2c00000e0000 */
[----:B0-----:R-:W-:-:S05]  /*16980*/  @!P1 LEA R6, P2, R20, R6, 0x1 ;  /* 0x0000000614069211 */ /* 0x001fca00078408ff */
[----:B------:R-:W-:-:S04]  /*16990*/  @!P1 IMAD.X R0, RZ, RZ, R0, P2 ;  /* 0x000000ffff009224 */ /* 0x000fc800010e0600 */
[----:B------:R-:W-:Y:S02]  /*169a0*/  @!P1 IMAD.MOV.U32 R7, RZ, RZ, R0 ;  /* 0x000000ffff079224 */ /* 0x000fe400078e0000 */
[----:B------:R0:W1:Y:S04]  /*169b0*/  SHFL.IDX PT, R0, R2, 0x3, 0x181f ;  /* 0x00781f0002007f89 */ /* 0x00006800000e0000 */
[----:B------:R0:W-:Y:S04]  /*169c0*/  @!P1 LDGSTS.E.BYPASS.LTC128B.128 [R10+0x11400], desc[UR56][R6.64], !P0 ;  /* 0x11400000060a9fae */ /* 0x0001e8000c101d78 */
[----:B------:R0:W2:Y:S02]  /*169d0*/  SHFL.IDX PT, R2, R5, 0x3, 0x181f ;  /* 0x00781f0005027f89 */ /* 0x0000a400000e0000 */
.L_x_12897:
[----:B------:R-:W-:Y:S02]  /*169e0*/  VIADD R25, R25, 0xb0 ;  /* 0x000000b019197836 */ /* 0x000fe40000000000 */
[----:B------:R-:W-:-:S03]  /*169f0*/  VIADD R8, R16, 0x30800 ;  /* 0x0003080010087836 */ /* 0x000fc60000000000 */
[----:B------:R-:W-:-:S13]  /*16a00*/  ISETP.GE.AND P1, PT, R25, R3, PT ;  /* 0x000000031900720c */ /* 0x000fda0003f26270 */
[----:B0-2---:R-:W-:-:S04]  /*16a10*/  @!P1 LEA R2, P2, R20, R2, 0x1 ;  /* 0x0000000214029211 */ /* 0x005fc800078408ff */
[----:B-1----:R-:W-:-:S05]  /*16a20*/  @!P1 IADD3.X R3, RZ, R0, RZ, P2, !PT ;  /* 0x00000000ff039210 */ /* 0x002fca00017fe4ff */
[----:B------:R-:W-:Y:S01]  /*16a30*/  @!PT LDS RZ, [RZ] ;  /* 0x00000000fffff984 */ /* 0x000fe20000000800 */
[----:B------:R-:W-:Y:S01]  /*16a40*/  @!PT LDS RZ, [RZ] ;  /* 0x00000000fffff984 */ /* 0x000fe20000000800 */
[----:B------:R-:W-:Y:S01]  /*16a50*/  @!PT LDS RZ, [RZ] ;  /* 0x00000000fffff984 */ /* 0x000fe20000000800 */
[----:B------:R0:W-:Y:S01]  /*16a60*/  @!P1 LDGSTS.E.BYPASS.LTC128B.128 [R10+0x11c00], desc[UR56][R2.64], !P0 ;  /* 0x11c00000020a9fae */ /* 0x0001e2000c101d78 */
[----:B------:R-:W-:Y:S01]  /*16a70*/  PLOP3.LUT P0, PT, PT, PT, PT, 0x80, 0x0 ;  /* 0x000000000000781c */ /* 0x000fe20003f0f070 */
[----:B------:R-:W-:-:S12]  /*16a80*/  NOP ;  /* 0x0000000000007918 */ /* 0x000fd80000000000 */
.L_x_12732:
        /* <DEDUP_REMOVED lines=18> */
.L_x_12898:
[----:B------:R-:W-:Y:S05]  /*16bb0*/  BSYNC B0 ;  /* 0x0000000000007941 */ /* 0x000fea0003800000 */
.L_x_12733:
[----:B------:R-:W0:Y:S04]  /*16bc0*/  LDL R2, [R1+0x24] ;  /* 0x0000240001027983 */ /* 0x000e280000100800 */
[----:B------:R-:W2:Y:S01]  /*16bd0*/  LDL R3, [R1+0xc] ;  /* 0x00000c0001037983 */ /* 0x000ea20000100800 */
[----:B------:R-:W-:Y:S01]  /*16be0*/  BSSY B0, `(.L_x_12735) ;  /* 0x0000178000007945 */ /* 0x000fe20003800000 */
[----:B0-----:R-:W-:-:S04]  /*16bf0*/  IADD3 R0, R2, -0x2, RZ ;  /* 0xfffffffe02007810 */ /* 0x001fc80007ffe0ff */
        /* <DEDUP_REMOVED lines=43> */
[----:B------:R-:W-:-:S05]  /*16eb0*/  IMAD R6, R23, UR7, R6 ;  /* 0x0000000717067c24 */ /* 0x000fca000f8e0206 */
[----:B------:R-:W-:Y:S02]  /*16ec0*/  IADD3 R3, R6, R3, RZ ;  /* 0x0000000306037210 */ /* 0x000fe40007ffe0ff */
[----:B------:R-:W-:-:S04]  /*16ed0*/  LEA R6, P0, R2, UR4, 0x2 ;  /* 0x0000000402067c11 */ /* 0x000fc8000f8010ff */
[----:B------:R-:W-:-:S05]  /*16ee0*/  LEA.HI.X R7, R2, UR5, R3, 0x2, P0 ;  /* 0x0000000502077c11 */ /* 0x000fca00080f1403 */
[----:B------:R0:W5:Y:S04]  /*16ef0*/  LDG.E R6, desc[UR56][R6.64] ;  /* 0x0000003806067981 */ /* 0x000168000c1e1900 */
.L_x_12741:
[----:B------:R-:W-:Y:S01]  /*16f00*/  IMAD R2, R5, 0x8, R16 ;  /* 0x0000000805027824 */ /* 0x000fe200078e0210 */
[----:B------:R-:W-:Y:S01]  /*16f10*/  SHF.L.U32 R3, R10, 0x1f, RZ ;  /* 0x0000001f0a037819 */ /* 0x000fe200000006ff */
[----:B------:R-:W-:Y:S03]  /*16f20*/  BSSY B3, `(.L_x_12742) ;  /* 0x0000003000037945 */ /* 0x000fe60003800000 */
[----:B------:R-:W1:Y:S02]  /*16f30*/  SYNCS.PHASECHK.TRANS64.TRYWAIT P0, [R2+URZ+0x30840], R3 ;  /* 0x03084003020075a7 */ /* 0x000e64000800017f */
[----:B-1----:R-:W-:Y:S05]  /*16f40*/  @!P0 BRA `(.L_x_12743) ;  /* 0x0000004c00848947 */ /* 0x002fea0003800000 */
.L_x_12899:
[----:B------:R-:W-:Y:S05]  /*16f50*/  BSYNC B3 ;  /* 0x0000000000037941 */ /* 0x000fea0003800000 */
.L_x_12742:
        /* <DEDUP_REMOVED lines=12> */
.L_x_12745:
[----:B------:R-:W-:Y:S05]  /*17020*/  BSYNC B3 ;  /* 0x0000000000037941 */ /* 0x000fea0003800000 */
.L_x_12744:
[----:B------:R-:W-:Y:S01]  /*17030*/  IMAD.MOV.U32 R11, RZ, RZ, RZ ;  /* 0x000000ffff0b7224 */ /* 0x000fe200078e00ff */
[----:B------:R-:W-:Y:S01]  /*17040*/  UIADD3 UR4, UP0, UR38, 0x370, URZ ;  /* 0x0000037026047890 */ /* 0x000fe2000ff1e03f */
[----:B-1----:R-:W-:Y:S01]  /*17050*/  IMAD R3, R5, 0x6000, R16 ;  /* 0x0000600005037824 */ /* 0x002fe200078e0210 */
[----:B------:R-:W-:Y:S01]  /*17060*/  PLOP3.LUT P0, PT, PT, PT, PT, 0x80, 0x0 ;  /* 0x000000000000781c */ /* 0x000fe20003f0f070 */
[----:B------:R-:W-:Y:S01]  /*17070*/  IMAD R7, R0, 0xc0, R26 ;  /* 0x000000c000077824 */ /* 0x000fe200078e021a */
[----:B------:R-:W-:Y:S01]  /*17080*/  R2UR UR10, R11 ;  /* 0x000000000b0a72ca */ /* 0x000fe200000e0000 */
[----:B------:R-:W-:Y:S01]  /*17090*/  VIADD R3, R3, 0x12400 ;  /* 0x0001240003037836 */ /* 0x000fe20000000000 */
[----:B------:R-:W-:Y:S01]  /*170a0*/  IADD3 R2, R2, 0x30830, RZ ;  /* 0x0003083002027810 */ /* 0x000fe20007ffe0ff */
[----:B------:R-:W-:Y:S01]  /*170b0*/  UIADD3.X UR5, URZ, UR39, URZ, UP0, !UPT ;  /* 0x000000273f057290 */ /* 0x000fe200087fe43f */
[----:B------:R-:W-:Y:S01]  /*170c0*/  UMOV UR6, 0x0 ;  /* 0x0000000000067882 */ /* 0x000fe20000000000 */
[----:B------:R-:W-:-:S10]  /*170d0*/  UMOV UR7, 0x14f00000 ;  /* 0x14f0000000077882 */ /* 0x000fd40000000000 */
.L_x_12746:
        /* <DEDUP_REMOVED lines=15> */
.L_x_12900:
[----:B------:R-:W-:Y:S05]  /*171d0*/  BSYNC B3 ;  /* 0x0000000000037941 */ /* 0x000fea0003800000 */
.L_x_12747:
[----:B------:R-:W-:Y:S01]  /*171e0*/  BSSY B3, `(.L_x_12749) ;  /* 0x000000c000037945 */ /* 0x000fe20003800000 */
[----:B------:R-:W-:Y:S01]  /*171f0*/  IMAD.MOV.U32 R12, RZ, RZ, 0x0 ;  /* 0x00000000ff0c7424 */ /* 0x000fe200078e00ff */
[----:B------:R-:W-:Y:S02]  /*17200*/  MOV R13, 0x14f00000 ;  /* 0x14f00000000d7802 */ /* 0x000fe40000000f00 */
[----:B------:R-:W-:Y:S05]  /*17210*/  @P1 BRA `(.L_x_12750) ;  /* 0x0000000000201947 */ /* 0x000fea0003800000 */
        /* <DEDUP_REMOVED lines=8> */
.L_x_12750:
[----:B------:R-:W-:Y:S05]  /*172a0*/  BSYNC B3 ;  /* 0x0000000000037941 */ /* 0x000fea0003800000 */
.L_x_12749:
[----:B------:R-:W-:Y:S01]  /*172b0*/  R2UR UR10, R11 ;  /* 0x000000000b0a72ca */ /* 0x000fe200000e0000 */
[--C-:B0-----:R-:W-:Y:S01]  /*172c0*/  IMAD R2, R18, 0x6000, R16.reuse ;  /* 0x0000600012027824 */ /* 0x101fe200078e0210 */
[----:B------:R-:W-:Y:S01]  /*172d0*/  R2UR UR6, R12 ;  /* 0x000000000c0672ca */ /* 0x000fe200000e0000 */
[----:B------:R-:W-:Y:S01]  /*172e0*/  IMAD R3, R18, 0x8, R16 ;  /* 0x0000000812037824 */ /* 0x000fe200078e0210 */
[----:B------:R-:W-:Y:S01]  /*172f0*/  R2UR UR7, R13 ;  /* 0x000000000d0772ca */ /* 0x000fe200000e0000 */
[----:B------:R-:W-:Y:S01]  /*17300*/  UIADD3 UR4, UP0, UR38, 0x470, URZ ;  /* 0x0000047026047890 */ /* 0x000fe2000ff1e03f */
[----:B------:R-:W-:Y:S01]  /*17310*/  PLOP3.LUT P0, PT, PT, PT, PT, 0x80, 0x0 ;  /* 0x000000000000781c */ /* 0x000fe20003f0f070 */
[----:B------:R-:W-:Y:S01]  /*17320*/  IMAD R7, R22, 0xc0, R26 ;  /* 0x000000c016077824 */ /* 0x000fe200078e021a */
[----:B------:R-:W-:Y:S01]  /*17330*/  IADD3 R2, R2, 0x400, RZ ;  /* 0x0000040002027810 */ /* 0x000fe20007ffe0ff */
[----:B------:R-:W-:Y:S01]  /*17340*/  VIADD R3, R3, 0x30850 ;  /* 0x0003085003037836 */ /* 0x000fe20000000000 */
[----:B------:R-:W-:-:S12]  /*17350*/  UIADD3.X UR5, URZ, UR39, URZ, UP0, !UPT ;  /* 0x000000273f057290 */ /* 0x000fd800087fe43f */
.L_x_12751:
        /* <DEDUP_REMOVED lines=12> */
.L_x_12740:
[----:B------:R-:W-:Y:S05]  /*17420*/  BSYNC B1 ;  /* 0x0000000000017941 */ /* 0x000fea0003800000 */
.L_x_12739:
[----:B------:R-:W2:Y:S01]  /*17430*/  LDL.LU R0, [R1+0x24] ;  /* 0x0000240001007983 */ /* 0x000ea20000300800 */
[----:B------:R-:W-:Y:S02]  /*17440*/  IMAD.MOV.U32 R18, RZ, RZ, R5 ;  /* 0x000000ffff127224 */ /* 0x000fe400078e0005 */
[----:B------:R-:W-:Y:S01]  /*17450*/  IMAD.MOV.U32 R28, RZ, RZ, R10 ;  /* 0x000000ffff1c7224 */ /* 0x000fe200078e000a */
[----:B--2---:R-:W-:-:S07]  /*17460*/  IADD3 R0, R0, -0x3, RZ ;  /* 0xfffffffd00007810 */ /* 0x004fce0007ffe0ff */
.L_x_12738:
[----:B------:R-:W-:Y:S05]  /*17470*/  BSYNC B2 ;  /* 0x0000000000027941 */ /* 0x000fea0003800000 */
.L_x_12737:
[----:B------:R-:W-:Y:S01]  /*17480*/  VIADD R9, R9, 0xfffffffe ;  /* 0xfffffffe09097836 */ /* 0x000fe20000000000 */
[----:B------:R-:W-:-:S04]  /*17490*/  LOP3.LUT R4, RZ, R4, RZ, 0x33, !PT ;  /* 0x00000004ff047212 */ /* 0x000fc800078e33ff */
[----:B------:R-:W-:-:S13]  /*174a0*/  ISETP.NE.AND P0, PT, R9, R4, PT ;  /* 0x000000040900720c */ /* 0x000fda0003f05270 */
[----:B------:R-:W-:Y:S05]  /*174b0*/  @!P0 BRA `(.L_x_12736) ;  /* 0x0000000c00a88947 */ /* 0x000fea0003800000 */
[----:B------:R-:W-:-:S07]  /*174c0*/  MOV R4, R19 ;  /* 0x0000001300047202 */ /* 0x000fce0000000f00 */
.L_x_12778:
        /* <DEDUP_REMOVED lines=33> */
.L_x_12754:
[----:B------:R-:W-:Y:S01]  /*176e0*/  IMAD R2, R6, 0x8, R16 ;  /* 0x0000000806027824 */ /* 0x000fe200078e0210 */
[----:B------:R-:W-:Y:S01]  /*176f0*/  SHF.L.U32 R3, R7, 0x1f, RZ ;  /* 0x0000001f07037819 */ /* 0x000fe200000006ff */
[----:B------:R-:W-:Y:S03]  /*17700*/  BSSY B2, `(.L_x_12755) ;  /* 0x0000003000027945 */ /* 0x000fe60003800000 */
[----:B------:R-:W1:Y:S02]  /*17710*/  SYNCS.PHASECHK.TRANS64.TRYWAIT P0, [R2+URZ+0x30840], R3 ;  /* 0x03084003020075a7 */ /* 0x000e64000800017f */
[----:B-1----:R-:W-:Y:S05]  /*17720*/  @!P0 BRA `(.L_x_12756) ;  /* 0x0000004400b48947 */ /* 0x002fea0003800000 */
.L_x_12901:
[----:B------:R-:W-:Y:S05]  /*17730*/  BSYNC B2 ;  /* 0x0000000000027941 */ /* 0x000fea0003800000 */
.L_x_12755:
        /* <DEDUP_REMOVED lines=12> */
.L_x_12758:
[----:B------:R-:W-:Y:S05]  /*17800*/  BSYNC B2 ;  /* 0x0000000000027941 */ /* 0x000fea0003800000 */
.L_x_12757:
[----:B------:R-:W-:Y:S01]  /*17810*/  MOV R5, RZ ;  /* 0x000000ff00057202 */ /* 0x000fe20000000f00 */
[----:B-1----:R-:W-:Y:S01]  /*17820*/  IMAD R3, R6, 0x6000, R16 ;  /* 0x0000600006037824 */ /* 0x002fe200078e0210 */
[----:B------:R-:W-:Y:S01]  /*17830*/  UIADD3 UR4, UP0, UR38, 0x370, URZ ;  /* 0x0000037026047890 */ /* 0x000fe2000ff1e03f */
        /* <DEDUP_REMOVED lines=8> */
.L_x_12759:
        /* <DEDUP_REMOVED lines=15> */
.L_x_12902:
[----:B------:R-:W-:Y:S05]  /*179b0*/  BSYNC B2 ;  /* 0x0000000000027941 */ /* 0x000fea0003800000 */
.L_x_12760:
[----:B------:R-:W-:Y:S01]  /*179c0*/  BSSY B2, `(.L_x_12762) ;  /* 0x000000b000027945 */ /* 0x000fe20003800000 */
[----:B------:R-:W-:Y:S01]  /*179d0*/  MOV R2, 0x0 ;  /* 0x0000000000027802 */ /* 0x000fe20000000f00 */
[----:B------:R-:W-:Y:S02]  /*179e0*/  IMAD.MOV.U32 R3, RZ, RZ, 0x14f00000 ;  /* 0x14f00000ff037424 */ /* 0x000fe400078e00ff */
[----:B------:R-:W-:Y:S05]  /*179f0*/  @P1 BRA `(.L_x_12763) ;  /* 0x00000000001c1947 */ /* 0x000fea0003800000 */
[----:B------:R-:W1:Y:S02]  /*17a00*/  S2R R11, SR_TID.X ;  /* 0x00000000000b7919 */ /* 0x000e640000002100 */
[----:B-1----:R-:W-:Y:S01]  /*17a10*/  LOP3.LUT R12, R11, 0x1f, RZ, 0xc0, !PT ;  /* 0x0000001f0b0c7812 */ /* 0x002fe200078ec0ff */
[----:B------:R-:W-:-:S03]  /*17a20*/  IMAD.MOV.U32 R11, RZ, RZ, 0x6000 ;  /* 0x00006000ff0b7424 */ /* 0x000fc600078e00ff */
[----:B------:R-:W-:Y:S01]  /*17a30*/  ISETP.NE.AND P0, PT, R12, RZ, PT ;  /* 0x000000ff0c00720c */ /* 0x000fe20003f05270 */
[----:B------:R1:W-:-:S12]  /*17a40*/  SYNCS.ARRIVE.TRANS64 RZ, [R10+URZ+0x50], R11 ;  /* 0x0000500b0aff79a7 */ /* 0x0003d8000800003f */
[----:B-1----:R-:W-:Y:S05]  /*17a50*/  @!P0 BRA `(.L_x_12763) ;  /* 0x0000000000048947 */ /* 0x002fea0003800000 */
[----:B------:R-:W-:Y:S01]  /*17a60*/  BPT.TRAP 0x1 ;  /* 0x000000040000795c */ /* 0x000fe20000300000 */
.L_x_12763:
[----:B------:R-:W-:Y:S05]  /*17a70*/  BSYNC B2 ;  /* 0x0000000000027941 */ /* 0x000fea0003800000 */
.L_x_12762:
        /* <DEDUP_REMOVED lines=8> */
[----:B------:R-:W-:Y:S01]  /*17b00*/  IADD3 R18, R18, 0x400, RZ ;  /* 0x0000040012127810 */ /* 0x000fe20007ffe0ff */
[----:B------:R-:W-:-:S12]  /*17b10*/  UIADD3.X UR5, URZ, UR39, URZ, UP0, !UPT ;  /* 0x000000273f057290 */ /* 0x000fd800087fe43f */
.L_x_12764:
        /* <DEDUP_REMOVED lines=12> */
.L_x_12753:
[----:B------:R-:W-:Y:S05]  /*17be0*/  BSYNC B1 ;  /* 0x0000000000017941 */ /* 0x000fea0003800000 */
.L_x_12752:
[----:B------:R-:W2:Y:S01]  /*17bf0*/  LDL R2, [R1] ;  /* 0x0000000001027983 */ /* 0x000ea20000100800 */
[----:B------:R-:W-:Y:S01]  /*17c00*/  VIADD R18, R6, 0x1 ;  /* 0x0000000106127836 */ /* 0x000fe20000000000 */
[----:B------:R-:W-:Y:S01]  /*17c10*/  BSSY B1, `(.L_x_12765) ;  /* 0x0000070000017945 */ /* 0x000fe20003800000 */
[----:B------:R-:W-:-:S03]  /*17c20*/  IADD3 R9, R0, -0x1, RZ ;  /* 0xffffffff00097810 */ /* 0x000fc60007ffe0ff */
        /* <DEDUP_REMOVED lines=29> */
.L_x_12767:
[----:B------:R-:W-:Y:S01]  /*17e00*/  IMAD R2, R18, 0x8, R16 ;  /* 0x0000000812027824 */ /* 0x000fe200078e0210 */
[----:B------:R-:W-:Y:S01]  /*17e10*/  SHF.L.U32 R3, R28, 0x1f, RZ ;  /* 0x0000001f1c037819 */ /* 0x000fe200000006ff */
[----:B------:R-:W-:Y:S03]  /*17e20*/  BSSY B2, `(.L_x_12768) ;  /* 0x0000003000027945 */ /* 0x000fe60003800000 */
[----:B------:R-:W1:Y:S02]  /*17e30*/  SYNCS.PHASECHK.TRANS64.TRYWAIT P0, [R2+URZ+0x30840], R3 ;  /* 0x03084003020075a7 */ /* 0x000e64000800017f */
[----:B-1----:R-:W-:Y:S05]  /*17e40*/  @!P0 BRA `(.L_x_12769) ;  /* 0x0000004000148947 */ /* 0x002fea0003800000 */
.L_x_12903:
[----:B------:R-:W-:Y:S05]  /*17e50*/  BSYNC B2 ;  /* 0x0000000000027941 */ /* 0x000fea0003800000 */
.L_x_12768:
        /* <DEDUP_REMOVED lines=12> */
.L_x_12771:
[----:B------:R-:W-:Y:S05]  /*17f20*/  BSYNC B2 ;  /* 0x0000000000027941 */ /* 0x000fea0003800000 */
.L_x_12770:
[----:B-1----:R-:W-:Y:S01]  /*17f30*/  IMAD.MOV.U32 R2, RZ, RZ, RZ ;  /* 0x000000ffff027224 */ /* 0x002fe200078e00ff */
[C---:B------:R-:W-:Y:S01]  /*17f40*/  LEA R5, R18.reuse, R8, 0x3 ;  /* 0x0000000812057211 */ /* 0x040fe200078e18ff */
[----:B------:R-:W-:Y:S01]  /*17f50*/  IMAD R3, R18, 0x6000, R16 ;  /* 0x0000600012037824 */ /* 0x000fe200078e0210 */
[----:B------:R-:W-:Y:S01]  /*17f60*/  UIADD3 UR4, UP0, UR38, 0x370, URZ ;  /* 0x0000037026047890 */ /* 0x000fe2000ff1e03f */
[----:B------:R-:W-:Y:S01]  /*17f70*/  PLOP3.LUT P0, PT, PT, PT, PT, 0x80, 0x0 ;  /* 0x000000000000781c */ /* 0x000fe20003f0f070 */
[----:B------:R-:W-:Y:S01]  /*17f80*/  IMAD R11, R10, 0xc0, R26 ;  /* 0x000000c00a0b7824 */ /* 0x000fe200078e021a */
[----:B------:R-:W-:Y:S01]  /*17f90*/  R2UR UR10, R2 ;  /* 0x00000000020a72ca */ /* 0x000fe200000e0000 */
[----:B------:R-:W-:Y:S01]  /*17fa0*/  VIADD R3, R3, 0x12400 ;  /* 0x0001240003037836 */ /* 0x000fe20000000000 */
[----:B------:R-:W-:Y:S01]  /*17fb0*/  UIADD3.X UR5, URZ, UR39, URZ, UP0, !UPT ;  /* 0x000000273f057290 */ /* 0x000fe200087fe43f */
[----:B------:R-:W-:Y:S01]  /*17fc0*/  VIADD R5, R5, 0x30 ;  /* 0x0000003005057836 */ /* 0x000fe20000000000 */
[----:B------:R-:W-:Y:S01]  /*17fd0*/  UMOV UR6, 0x0 ;  /* 0x0000000000067882 */ /* 0x000fe20000000000 */
[----:B------:R-:W-:-:S10]  /*17fe0*/  UMOV UR7, 0x14f00000 ;  /* 0x14f0000000077882 */ /* 0x000fd40000000000 */
.L_x_12772:
        /* <DEDUP_REMOVED lines=15> */
.L_x_12904:
[----:B------:R-:W-:Y:S05]  /*180e0*/  BSYNC B2 ;  /* 0x0000000000027941 */ /* 0x000fea0003800000 */
.L_x_12773:
        /* <DEDUP_REMOVED lines=11> */
.L_x_12776:
[----:B------:R-:W-:Y:S05]  /*181a0*/  BSYNC B2 ;  /* 0x0000000000027941 */ /* 0x000fea0003800000 */
.L_x_12775:
        /* <DEDUP_REMOVED lines=10> */
.L_x_12777:
        /* <DEDUP_REMOVED lines=12> */
.L_x_12766:
[----:B------:R-:W-:Y:S05]  /*18310*/  BSYNC B1 ;  /* 0x0000000000017941 */ /* 0x000fea0003800000 */
.L_x_12765:
[----:B------:R-:W2:Y:S01]  /*18320*/  LDL R2, [R1+0xc] ;  /* 0x00000c0001027983 */ /* 0x000ea20000100800 */
[----:B------:R-:W-:Y:S01]  /*18330*/  VIADD R0, R0, 0xfffffffe ;  /* 0xfffffffe00007836 */ /* 0x000fe20000000000 */
[----:B--2---:R-:W-:-:S13]  /*18340*/  ISETP.GT.AND P0, PT, R9, R2, PT ;  /* 0x000000020900720c */ /* 0x004fda0003f04270 */
[----:B------:R-:W-:Y:S05]  /*18350*/  @P0 BRA `(.L_x_12778) ;  /* 0xfffffff0005c0947 */ /* 0x000fea000383ffff */
.L_x_12736:
[----:B------:R-:W-:Y:S05]  /*18360*/  BSYNC B0 ;  /* 0x0000000000007941 */ /* 0x000fea0003800000 */
.L_x_12735:
        /* <DEDUP_REMOVED lines=17> */
.L_x_12780:
[----:B------:R-:W-:Y:S05]  /*18480*/  BSYNC B0 ;  /* 0x0000000000007941 */ /* 0x000fea0003800000 */
.L_x_12779:
[----:B------:R-:W2:Y:S01]  /*18490*/  LDL R0, [R1] ;  /* 0x0000000001007983 */ /* 0x000ea20000100800 */
[----:B------:R-:W-:Y:S01]  /*184a0*/  BSSY B0, `(.L_x_12781) ;  /* 0x0000028000007945 */ /* 0x000fe20003800000 */
[----:B--2---:R-:W-:-:S13]  /*184b0*/  LOP3.LUT P0, RZ, R0, 0x1, RZ, 0xc0, !PT ;  /* 0x0000000100ff7812 */ /* 0x004fda000780c0ff */
[----:B------:R-:W-:Y:S05]  /*184c0*/  @!P0 BRA `(.L_x_12782) ;  /* 0x0000000000948947 */ /* 0x000fea0003800000 */
[----:B------:R-:W-:Y:S01]  /*184d0*/  LEA R3, R18, R16, 0x3 ;  /* 0x0000001012037211 */ /* 0x000fe200078e18ff */
[----:B------:R-:W-:Y:S01]  /*184e0*/  BSSY B1, `(.L_x_12783) ;  /* 0x0000005000017945 */ /* 0x000fe20003800000 */
[----:B------:R-:W-:Y:S02]  /*184f0*/  SHF.L.U32 R0, R28, 0x1f, RZ ;  /* 0x0000001f1c007819 */ /* 0x000fe400000006ff */
[----:B------:R-:W-:Y:S02]  /*18500*/  ISETP.NE.AND P1, PT, R6, RZ, PT ;  /* 0x000000ff0600720c */ /* 0x000fe40003f25270 */
[----:B------:R-:W0:Y:S02]  /*18510*/  SYNCS.PHASECHK.TRANS64.TRYWAIT P0, [R3+URZ+0x30860], R0 ;  /* 0x03086000030075a7 */ /* 0x000e24000800017f */
[----:B0-----:R-:W-:Y:S09]  /*18520*/  @!P0 BRA `(.L_x_12784) ;  /* 0x0000003800848947 */ /* 0x001ff20003800000 */
.L_x_12905:
[----:B------:R-:W-:Y:S05]  /*18530*/  BSYNC B1 ;  /* 0x0000000000017941 */ /* 0x000fea0003800000 */
.L_x_12783:
        /* <DEDUP_REMOVED lines=9> */
.L_x_12786:
[----:B------:R-:W-:Y:S05]  /*185d0*/  BSYNC B1 ;  /* 0x0000000000017941 */ /* 0x000fea0003800000 */
.L_x_12785:
        /* <DEDUP_REMOVED lines=10> */
.L_x_12787:
        /* <DEDUP_REMOVED lines=10> */
.L_x_12782:
[----:B------:R-:W-:Y:S05]  /*18720*/  BSYNC B0 ;  /* 0x0000000000007941 */ /* 0x000fea0003800000 */
.L_x_12781:
[----:B------:R-:W-:-:S04]  /*18730*/  IADD3 R18, R18, 0x1, RZ ;  /* 0x0000000112127810 */ /* 0x000fc80007ffe0ff */
[----:B------:R-:W-:-:S04]  /*18740*/  ISETP.NE.AND P0, PT, R18, 0x2, PT ;  /* 0x000000021200780c */ /* 0x000fc80003f05270 */
[----:B------:R-:W-:Y:S02]  /*18750*/  SEL R3, RZ, 0x1, P0 ;  /* 0x00000001ff037807 */ /* 0x000fe40000000000 */
[----:B------:R-:W-:Y:S02]  /*18760*/  SEL R18, R18, RZ, P0 ;  /* 0x000000ff12127207 */ /* 0x000fe40000000000 */
[----:B------:R-:W-:-:S07]  /*18770*/  LOP3.LUT R28, R28, R3, RZ, 0x3c, !PT ;  /* 0x000000031c1c7212 */ /* 0x000fce00078e3cff */
.L_x_12717:
[----:B------:R-:W-:Y:S05]  /*18780*/  BSYNC B7 ;  /* 0x0000000000077941 */ /* 0x000fea0003800000 */
.L_x_12715:
        /* <DEDUP_REMOVED lines=12> */
.L_x_12788:
[----:B------:R-:W1:Y:S01]  /*18850*/  S2R R0, SR_TID.X ;  /* 0x0000000000007919 */ /* 0x000e620000002100 */
[----:B------:R-:W-:Y:S01]  /*18860*/  UMOV UR4, 0xffffffff ;  /* 0xffffffff00047882 */ /* 0x000fe20000000000 */
[----:B-1----:R-:W-:-:S04]  /*18870*/  LOP3.LUT R9, R0, 0x1f, RZ, 0xc0, !PT ;  /* 0x0000001f00097812 */ /* 0x002fc800078ec0ff */
[----:B------:R-:W-:Y:S01]  /*18880*/  ISETP.NE.AND P0, PT, R9, 0x1f, PT ;  /* 0x0000001f0900780c */ /* 0x000fe20003f05270 */
[----:B------:R-:W-:-:S12]  /*18890*/  BRA.DIV UR4, `(.L_x_12790) ;  /* 0x0000003604bc7947 */ /* 0x000fd8000b800000 */
[----:B------:R-:W-:Y:S01]  /*188a0*/  IMAD.IADD R7, R27, 0x1, R9 ;  /* 0x000000011b077824 */ /* 0x000fe200078e0209 */
[----:B------:R-:W-:-:S04]  /*188b0*/  ULDC UR4, c[0x0][0xc3c] ;  /* 0x00030f0000047ab9 */ /* 0x000fc80000000800 */
[----:B------:R-:W-:-:S13]  /*188c0*/  ISETP.GE.OR P1, PT, R7, UR4, !P0 ;  /* 0x0000000407007c0c */ /* 0x000fda000c726670 */
[----:B------:R-:W1:Y:S08]  /*188d0*/  @!P1 LDC.64 R2, c[0x0][0xc80] ;  /* 0x00032000ff029b82 */ /* 0x000e700000000a00 */
[----:B--2---:R-:W2:Y:S01]  /*188e0*/  @!P1 LDC.64 R4, c[0x0][0xc78] ;  /* 0x00031e00ff049b82 */ /* 0x004ea20000000a00 */
[----:B-1----:R-:W-:-:S05]  /*188f0*/  @!P1 IMAD.WIDE R2, R7, 0x4, R2 ;  /* 0x0000000407029825 */ /* 0x002fca00078e0202 */
        /* <DEDUP_REMOVED lines=11> */
[----:B-1----:R-:W-:-:S02]  /*189b0*/  MOV R24, RZ ;  /* 0x000000ff00187202 */ /* 0x002fc40000000f00 */
[----:B---3--:R-:W-:Y:S01]  /*189c0*/  @!P1 MOV R7, R8 ;  /* 0x0000000800079202 */ /* 0x008fe20000000f00 */
[----:B--2---:R-:W-:Y:S01]  /*189d0*/  @!P1 IMAD.MOV.U32 R4, RZ, RZ, R5 ;  /* 0x000000ffff049224 */ /* 0x004fe200078e0005 */
[----:B------:R-:W-:-:S03]  /*189e0*/  ISETP.NE.AND P1, PT, R9, RZ, PT ;  /* 0x000000ff0900720c */ /* 0x000fc60003f25270 */
[----:B0-----:R-:W-:-:S05]  /*189f0*/  IMAD R13, R4, R7, RZ ;  /* 0x00000007040d7224 */ /* 0x001fca00078e02ff */
        /* <DEDUP_REMOVED lines=16> */
.L_x_12915:
[----:B------:R-:W-:Y:S02]  /*18b00*/  ULDC UR4, c[0x0][0xc38] ;  /* 0x00030e0000047ab9 */ /* 0x000fe40000000800 */
[----:B------:R-:W-:-:S04]  /*18b10*/  IMAD.U32 R2, RZ, RZ, UR4 ;  /* 0x00000004ff027e24 */ /* 0x000fc8000f8e00ff */
[----:B-1----:R-:W-:-:S04]  /*18b20*/  IMAD R5, R14, R2, RZ ;  /* 0x000000020e057224 */ /* 0x002fc800078e02ff */
[----:B------:R-:W-:-:S05]  /*18b30*/  IMAD.IADD R6, R6, 0x1, R5 ;  /* 0x0000000106067824 */ /* 0x000fca00078e0205 */
[----:B------:R-:W-:-:S13]  /*18b40*/  ISETP.GT.AND P6, PT, R6, R0, PT ;  /* 0x000000000600720c */ /* 0x000fda0003fc4270 */
[----:B------:R-:W-:Y:S05]  /*18b50*/  @P6 BRA `(.L_x_12791) ;  /* 0x0000000000a46947 */ /* 0x000fea0003800000 */
.L_x_12794:
        /* <DEDUP_REMOVED lines=35> */
.L_x_12923:
[----:B------:R-:W-:Y:S02]  /*18d90*/  ULDC UR4, c[0x0][0xc38] ;  /* 0x00030e0000047ab9 */ /* 0x000fe40000000800 */
[----:B------:R-:W-:-:S05]  /*18da0*/  MOV R2, UR4 ;  /* 0x0000000400027c02 */ /* 0x000fca0008000f00 */
[----:B-1----:R-:W-:-:S04]  /*18db0*/  IMAD R5, R14, R2, RZ ;  /* 0x000000020e057224 */ /* 0x002fc800078e02ff */
[----:B------:R-:W-:-:S05]  /*18dc0*/  IMAD.IADD R6, R5, 0x1, R6 ;  /* 0x0000000105067824 */ /* 0x000fca00078e0206 */
[----:B------:R-:W-:-:S13]  /*18dd0*/  ISETP.GT.AND P6, PT, R6, R0, PT ;  /* 0x000000000600720c */ /* 0x000fda0003fc4270 */
[----:B------:R-:W-:Y:S05]  /*18de0*/  @!P6 BRA `(.L_x_12794) ;  /* 0xfffffffc005ce947 */ /* 0x000fea000383ffff */
.L_x_12791:
        /* <DEDUP_REMOVED lines=9> */
.L_x_12928:
[----:B------:R-:W-:-:S13]  /*18e80*/  ISETP.NE.AND P0, PT, R8, RZ, PT ;  /* 0x000000ff0800720c */ /* 0x000fda0003f05270 */
[----:B------:R-:W-:Y:S05]  /*18e90*/  @!P0 BRA `(.L_x_12796) ;  /* 0x0000000000108947 */ /* 0x000fea0003800000 */
[----:B------:R-:W-:Y:S01]  /*18ea0*/  UMOV UR4, 0xffffffff ;  /* 0xffffffff00047882 */ /* 0x000fe20000000000 */
[----:B------:R-:W-:Y:S02]  /*18eb0*/  VIADD R12, R5, 0xffffffff ;  /* 0xffffffff050c7836 */ /* 0x000fe40000000000 */
[----:B------:R-:W-:Y:S05]  /*18ec0*/  BRA.DIV UR4, `(.L_x_12797) ;  /* 0x0000003a04807947 */ /* 0x000fea000b800000 */
[----:B------:R4:W0:Y:S02]  /*18ed0*/  SHFL.IDX PT, R24, R3, R12, 0x1f ;  /* 0x00001f0c03187589 */ /* 0x00082400000e0000 */
.L_x_12796:
[----:B--2---:R-:W-:Y:S01]  /*18ee0*/  IABS R8, R7 ;  /* 0x0000000700087213 */ /* 0x004fe20000000000 */
[----:B0-----:R-:W-:Y:S01]  /*18ef0*/  IMAD R24, R24, R2, R6 ;  /* 0x0000000218187224 */ /* 0x001fe200078e0206 */
[----:B---3--:R-:W-:Y:S01]  /*18f00*/  IABS R6, R4 ;  /* 0x0000000400067213 */ /* 0x008fe20000000000 */
[----:B------:R-:W-:Y:S01]  /*18f10*/  IMAD.MOV.U32 R2, RZ, RZ, RZ ;  /* 0x000000ffff027224 */ /* 0x000fe200078e00ff */
[----:B------:R-:W0:Y:S01]  /*18f20*/  I2F.RP R9, R8 ;  /* 0x0000000800097306 */ /* 0x000e220000209400 */
[----:B------:R-:W-:Y:S02]  /*18f30*/  IMAD.IADD R0, R0, 0x1, -R24 ;  /* 0x0000000100007824 */ /* 0x000fe400078e0a18 */
[----:B------:R-:W-:-:S05]  /*18f40*/  IMAD.IADD R27, R5, 0x1, R27 ;  /* 0x00000001051b7824 */ /* 0x000fca00078e021b */
[----:B----4-:R-:W-:Y:S08]  /*18f50*/  I2F.RP R12, R6 ;  /* 0x00000006000c7306 */ /* 0x010ff00000209400 */
[----:B0-----:R-:W0:Y:S02]  /*18f60*/  MUFU.RCP R9, R9 ;  /* 0x0000000900097308 */ /* 0x001e240000001000 */
[----:B0-----:R-:W-:-:S02]  /*18f70*/  IADD3 R10, R9, 0xffffffe, RZ ;  /* 0x0ffffffe090a7810 */ /* 0x001fc40007ffe0ff */
[----:B------:R-:W-:-:S04]  /*18f80*/  IABS R9, R7 ;  /* 0x0000000700097213 */ /* 0x000fc80000000000 */
[----:B------:R0:W2:Y:S02]  /*18f90*/  F2I.FTZ.U32.TRUNC.NTZ R3, R10 ;  /* 0x0000000a00037305 */ /* 0x0000a4000021f000 */
[----:B0-----:R-:W-:Y:S01]  /*18fa0*/  IABS R10, R0 ;  /* 0x00000000000a7213 */ /* 0x001fe20000000000 */
[----:B--2---:R-:W-:-:S04]  /*18fb0*/  IMAD.MOV R11, RZ, RZ, -R3 ;  /* 0x000000ffff0b7224 */ /* 0x004fc800078e0a03 */
[----:B------:R-:W-:-:S04]  /*18fc0*/  IMAD R11, R11, R8, RZ ;  /* 0x000000080b0b7224 */ /* 0x000fc800078e02ff */
[----:B------:R-:W-:Y:S01]  /*18fd0*/  IMAD.HI.U32 R3, R3, R11, R2 ;  /* 0x0000000b03037227 */ /* 0x000fe200078e0002 */
[----:B------:R-:W-:Y:S01]  /*18fe0*/  IADD3 R11, RZ, -R9, RZ ;  /* 0x80000009ff0b7210 */ /* 0x000fe20007ffe0ff */
[----:B------:R-:W0:Y:S04]  /*18ff0*/  MUFU.RCP R2, R12 ;  /* 0x0000000c00027308 */ /* 0x000e280000001000 */
[----:B------:R-:W-:-:S04]  /*19000*/  IMAD.HI.U32 R9, R3, R10, RZ ;  /* 0x0000000a03097227 */ /* 0x000fc800078e00ff */
[----:B------:R-:W-:-:S05]  /*19010*/  IMAD R11, R9, R11, R10 ;  /* 0x0000000b090b7224 */ /* 0x000fca00078e020a */
[----:B------:R-:W-:Y:S01]  /*19020*/  ISETP.GT.U32.AND P1, PT, R8, R11, PT ;  /* 0x0000000b0800720c */ /* 0x000fe20003f24070 */
[----:B0-----:R-:W-:Y:S01]  /*19030*/  VIADD R10, R2, 0xffffffe ;  /* 0x0ffffffe020a7836 */ /* 0x001fe20000000000 */
[----:B------:R-:W-:-:S03]  /*19040*/  MOV R2, RZ ;  /* 0x000000ff00027202 */ /* 0x000fc60000000f00 */
[----:B------:R-:W0:Y:S08]  /*19050*/  F2I.FTZ.U32.TRUNC.NTZ R3, R10 ;  /* 0x0000000a00037305 */ /* 0x000e30000021f000 */
[----:B------:R-:W-:Y:S02]  /*19060*/  @!P1 IMAD.IADD R11, R11, 0x1, -R8 ;  /* 0x000000010b0b9824 */ /* 0x000fe400078e0a08 */
[----:B------:R-:W-:Y:S01]  /*19070*/  @!P1 VIADD R9, R9, 0x1 ;  /* 0x0000000109099836 */ /* 0x000fe20000000000 */
[----:B------:R-:W-:-:S02]  /*19080*/  ISETP.NE.AND P1, PT, R7, RZ, PT ;  /* 0x000000ff0700720c */ /* 0x000fc40003f25270 */
[----:B------:R-:W-:Y:S02]  /*19090*/  ISETP.GE.U32.AND P0, PT, R11, R8, PT ;  /* 0x000000080b00720c */ /* 0x000fe40003f06070 */
[----:B------:R-:W-:Y:S01]  /*190a0*/  IABS R8, R4 ;  /* 0x0000000400087213 */ /* 0x000fe20000000000 */
[----:B0-----:R-:W-:-:S03]  /*190b0*/  IMAD.MOV R11, RZ, RZ, -R3 ;  /* 0x000000ffff0b7224 */ /* 0x001fc600078e0a03 */
[----:B------:R-:W-:Y:S01]  /*190c0*/  IADD3 R8, RZ, -R8, RZ ;  /* 0x80000008ff087210 */ /* 0x000fe20007ffe0ff */
[----:B------:R-:W-:-:S04]  /*190d0*/  IMAD R11, R11, R6, RZ ;  /* 0x000000060b0b7224 */ /* 0x000fc800078e02ff */
        /* <DEDUP_REMOVED lines=23> */
[----:B------:R-:W-:-:S04]  /*19250*/  IMAD R9, R4, R3, R9 ;  /* 0x0000000304097224 */ /* 0x000fc800078e0209 */
[----:B------:R-:W-:Y:S01]  /*19260*/  IMAD R26, R9, 0x10000, R2 ;  /* 0x00010000091a7824 */ /* 0x000fe200078e0202 */
[----:B------:R-:W-:Y:S06]  /*19270*/  BRA `(.L_x_12798) ;  /* 0x00000000001c7947 */ /* 0x000fec0003800000 */
.L_x_12792:
[----:B------:R-:W-:Y:S01]  /*19280*/  UMOV UR4, URZ ;  /* 0x0000003f00047c82 */ /* 0x000fe20008000000 */
[----:B------:R-:W-:Y:S01]  /*19290*/  UMOV UR5, URZ ;  /* 0x0000003f00057c82 */ /* 0x000fe20008000000 */
[----:B------:R-:W-:Y:S01]  /*192a0*/  ULDC UR6, c[0x0][0xc3c] ;  /* 0x00030f0000067ab9 */ /* 0x000fe20000000800 */
[----:B------:R-:W-:Y:S01]  /*192b0*/  IMAD.MOV.U32 R24, RZ, RZ, R0 ;  /* 0x000000ffff187224 */ /* 0x000fe200078e0000 */
[----:B------:R-:W-:Y:S01]  /*192c0*/  MOV R26, UR5 ;  /* 0x00000005001a7c02 */ /* 0x000fe20008000f00 */
[----:B------:R-:W-:Y:S02]  /*192d0*/  IMAD.U32 R25, RZ, RZ, UR4 ;  /* 0x00000004ff197e24 */ /* 0x000fe4000f8e00ff */
[----:B------:R-:W-:-:S07]  /*192e0*/  IMAD.U32 R27, RZ, RZ, UR6 ;  /* 0x00000006ff1b7e24 */ /* 0x000fce000f8e00ff */
.L_x_12798:
        /* <DEDUP_REMOVED lines=10> */
.L_x_12789:
[----:B------:R-:W-:Y:S02]  /*19390*/  ULDC UR4, c[0x0][0xc3c] ;  /* 0x00030f0000047ab9 */ /* 0x000fe40000000800 */
[----:B----4-:R-:W-:-:S13]  /*193a0*/  ISETP.GE.AND P0, PT, R27, UR4, PT ;  /* 0x000000041b007c0c */ /* 0x010fda000bf06270 */
[----:B------:R-:W-:Y:S05]  /*193b0*/  @!P0 BRA `(.L_x_12799) ;  /* 0xffffffa400648947 */ /* 0x000fea000383ffff */
[----:B------:R-:W-:Y:S05]  /*193c0*/  BSYNC B8 ;  /* 0x0000000000087941 */ /* 0x000fea0003800000 */
.L_x_12675:
[----:B--2---:R-:W2:Y:S01]  /*193d0*/  LDL.LU R0, [R1+0x38] ;  /* 0x0000380001007983 */ /* 0x004ea20000300800 */
[----:B------:R-:W-:Y:S01]  /*193e0*/  BSSY B0, `(.L_x_12800) ;  /* 0x000000b000007945 */ /* 0x000fe20003800000 */
[----:B-1----:R-:W1:Y:S01]  /*193f0*/  S2R R5, SR_CgaCtaId ;  /* 0x0000000000057919 */ /* 0x002e620000008800 */
[----:B--2---:R-:W-:-:S05]  /*19400*/  VIADD R0, R0, 0x1 ;  /* 0x0000000100007836 */ /* 0x004fca0000000000 */
[----:B0-----:R-:W-:-:S04]  /*19410*/  LEA.HI R2, R0, R0, RZ, 0x1 ;  /* 0x0000000000027211 */ /* 0x001fc800078f08ff */
[----:B------:R-:W-:Y:S02]  /*19420*/  LOP3.LUT R3, R2, 0xfffffffe, RZ, 0xc0, !PT ;  /* 0xfffffffe02037812 */ /* 0x000fe400078ec0ff */
[----:B------:R-:W-:-:S03]  /*19430*/  MOV R2, 0x400 ;  /* 0x0000040000027802 */ /* 0x000fc60000000f00 */
[----:B------:R-:W-:Y:S01]  /*19440*/  IMAD.IADD R0, R0, 0x1, -R3 ;  /* 0x0000000100007824 */ /* 0x000fe200078e0a03 */
[----:B-1----:R-:W-:-:S04]  /*19450*/  LEA R9, R5, R2, 0x18 ;  /* 0x0000000205097211 */ /* 0x002fc800078ec0ff */
[----:B------:R-:W-:-:S04]  /*19460*/  SHF.L.U32 R0, R0, 0x1f, RZ ;  /* 0x0000001f00007819 */ /* 0x000fc800000006ff */
[----:B------:R-:W0:Y:S02]  /*19470*/  SYNCS.PHASECHK.TRANS64.TRYWAIT P0, [R9+URZ+0x30820], R0 ;  /* 0x03082000090075a7 */ /* 0x000e24000800017f */
[----:B0-----:R-:W-:Y:S05]  /*19480*/  @!P0 BRA `(.L_x_12801) ;  /* 0x0000003400388947 */ /* 0x001fea0003800000 */
.L_x_12931:
[----:B------:R-:W-:Y:S05]  /*19490*/  BSYNC B0 ;  /* 0x0000000000007941 */ /* 0x000fea0003800000 */
.L_x_12800:
[----:B------:R-:W-:-:S03]  /*194a0*/  UMOV UR4, 0xffffffff ;  /* 0xffffffff00047882 */ /* 0x000fc60000000000 */
[----:B------:R-:W-:Y:S05]  /*194b0*/  BRA.DIV UR4, `(.L_x_12802) ;  /* 0x0000003604407947 */ /* 0x000fea000b800000 */
[----:B0-----:R-:W0:Y:S02]  /*194c0*/  S2R R0, SR_TID.X ;  /* 0x0000000000007919 */ /* 0x001e240000002100 */
[----:B0-----:R-:W-:-:S04]  /*194d0*/  SHF.R.U32.HI R0, RZ, 0x5, R0 ;  /* 0x00000005ff007819 */ /* 0x001fc80000011600 */
[----:B------:R-:W-:-:S05]  /*194e0*/  LOP3.LUT R0, R0, 0x3, RZ, 0xc0, !PT ;  /* 0x0000000300007812 */ /* 0x000fca00078ec0ff */
[----:B------:R0:W1:Y:S02]  /*194f0*/  SHFL.IDX PT, R14, R0, RZ, 0x1f ;  /* 0x00001fff000e7589 */ /* 0x00006400000e0000 */
.L_x_12934:
[----:B-1----:R-:W-:-:S13]  /*19500*/  ISETP.NE.AND P0, PT, R14, RZ, PT ;  /* 0x000000ff0e00720c */ /* 0x002fda0003f05270 */
[----:B------:R-:W-:Y:S05]  /*19510*/  @P0 BRA `(.L_x_12538) ;  /* 0x0000000000880947 */ /* 0x000fea0003800000 */
[----:B------:R-:W-:-:S03]  /*19520*/  UMOV UR4, 0xffffffff ;  /* 0xffffffff00047882 */ /* 0x000fc60000000000 */
[----:B------:R-:W-:Y:S05]  /*19530*/  BRA.DIV UR4, `(.L_x_12803) ;  /* 0x0000003604547947 */ /* 0x000fea000b800000 */
[----:B------:R-:W-:-:S13]  /*19540*/  ELECT P6, URZ, PT ;  /* 0x00000000003f782f */ /* 0x000fda00038c0000 */
.L_x_12937:
[----:B------:R-:W-:Y:S05]  /*19550*/  @!P6 BRA `(.L_x_12538) ;  /* 0x000000000078e947 */ /* 0x000fea0003800000 */
[----:B0-----:R-:W2:Y:S02]  /*19560*/  LDL.LU R0, [R1+0x44] ;  /* 0x0000440001007983 */ /* 0x001ea40000300800 */
[----:B--2---:R-:W-:-:S04]  /*19570*/  LOP3.LUT R0, R0, 0x2, RZ, 0xfc, !PT ;  /* 0x0000000200007812 */ /* 0x004fc800078efcff */
[----:B------:R-:W-:-:S13]  /*19580*/  ISETP.NE.AND P2, PT, R0, 0x3, PT ;  /* 0x000000030000780c */ /* 0x000fda0003f45270 */
[----:B------:R-:W-:Y:S05]  /*19590*/  @!P2 BRA `(.L_x_12804) ;  /* 0x000000000004a947 */ /* 0x000fea0003800000 */
[----:B------:R-:W-:Y:S01]  /*195a0*/  BPT.TRAP 0x1 ;  /* 0x000000040000795c */ /* 0x000fe20000300000 */
.L_x_12804:
        /* <DEDUP_REMOVED lines=12> */
.L_x_12938:
[----:B------:R-:W1:Y:S02]  /*19670*/  SYNCS.PHASECHK.TRANS64.TRYWAIT P0, [R3+URZ], R0 ;  /* 0x00000000030075a7 */ /* 0x000e64000800017f */
[----:B-1----:R-:W-:Y:S05]  /*19680*/  @!P0 BRA `(.L_x_12806) ;  /* 0x0000003400348947 */ /* 0x002fea0003800000 */
.L_x_12939:
[----:B------:R-:W-:Y:S05]  /*19690*/  @!P2 BRA `(.L_x_12807) ;  /* 0x000000000004a947 */ /* 0x000fea0003800000 */
[----:B------:R-:W-:Y:S01]  /*196a0*/  BPT.TRAP 0x1 ;  /* 0x000000040000795c */ /* 0x000fe20000300000 */
.L_x_12807:
[----:B-1----:R-:W-:-:S05]  /*196b0*/  IADD3 R3, R9, 0x30860, RZ ;  /* 0x0003086009037810 */ /* 0x002fca0007ffe0ff */
[----:B------:R-:W-:-:S04]  /*196c0*/  IMAD R5, R18, 0x8, R3 ;  /* 0x0000000812057824 */ /* 0x000fc800078e0203 */
[----:B------:R-:W1:Y:S02]  /*196d0*/  SYNCS.PHASECHK.TRANS64.TRYWAIT P0, [R5+URZ], R2 ;  /* 0x00000002050075a7 */ /* 0x000e64000800017f */
[----:B-1----:R-:W-:Y:S05]  /*196e0*/  @!P0 BRA `(.L_x_12808) ;  /* 0x0000003400308947 */ /* 0x002fea0003800000 */
.L_x_12940:
[----:B------:R-:W-:-:S07]  /*196f0*/  IMAD R3, R4, 0x8, R3 ;  /* 0x0000000804037824 */ /* 0x000fce00078e0203 */
.L_x_12809:
[----:B--2---:R2:W4:Y:S02]  /*19700*/  SYNCS.PHASECHK.TRANS64.TRYWAIT P0, [R3+URZ], R0 ;  /* 0x00000000030075a7 */ /* 0x004524000800017f */
[----:B----4-:R-:W-:Y:S05]  /*19710*/  @!P0 NANOSLEEP.SYNCS 0x989680 ;  /* 0x009896800000895d */ /* 0x010fea0003900000 */
[----:B------:R-:W4:Y:S02]  /*19720*/  @!P0 SYNCS.PHASECHK.TRANS64 P0, [R3+URZ], R0 ;  /* 0x00000000030085a7 */ /* 0x000f24000800007f */
[----:B----4-:R-:W-:Y:S05]  /*19730*/  @!P0 BRA `(.L_x_12809) ;  /* 0xfffffffc00f08947 */ /* 0x010fea000383ffff */
.L_x_12538:
[----:B------:R-:W-:Y:S05]  /*19740*/  BSYNC B9 ;  /* 0x0000000000097941 */ /* 0x000fea0003800000 */
.L_x_12535:
[----:B------:R-:W-:Y:S05]  /*19750*/  EXIT ;  /* 0x000000000000794d */ /* 0x000fea0003800000 */
.L_x_12558:
[----:B0-----:R0:W1:Y:S02]  /*19760*/  SYNCS.PHASECHK.TRANS64.TRYWAIT P6, [R83+URZ+0x30890], R95 ;  /* 0x0308905f530075a7 */ /* 0x00106400080c017f */
[----:B-1----:R-:W-:Y:S05]  /*19770*/  @!P6 NANOSLEEP.SYNCS 0x989680 ;  /* 0x009896800000e95d */ /* 0x002fea0003900000 */
[----:B------:R-:W1:Y:S02]  /*19780*/  @!P6 SYNCS.PHASECHK.TRANS64 P6, [R83+URZ+0x30890], R95 ;  /* 0x0308905f5300e5a7 */ /* 0x000e6400080c007f */
[----:B-1----:R-:W-:Y:S05]  /*19790*/  @!P6 BRA `(.L_x_12558) ;  /* 0xfffffffc00f0e947 */ /* 0x002fea000383ffff */
[----:B------:R-:W-:Y:S05]  /*197a0*/  BRA `(.L_x_12810) ;  /* 0xfffffe9400d07947 */ /* 0x000fea000383ffff */
.L_x_12578:
[----:B0-----:R0:W1:Y:S02]  /*197b0*/  SYNCS.PHASECHK.TRANS64.TRYWAIT P5, [R83+URZ+0x30890], R95 ;  /* 0x0308905f530075a7 */ /* 0x00106400080a017f */
[----:B-1----:R-:W-:Y:S05]  /*197c0*/  @!P5 NANOSLEEP.SYNCS 0x989680 ;  /* 0x009896800000d95d */ /* 0x002fea0003900000 */
[----:B------:R-:W1:Y:S02]  /*197d0*/  @!P5 SYNCS.PHASECHK.TRANS64 P5, [R83+URZ+0x30890], R95 ;  /* 0x0308905f5300d5a7 */ /* 0x000e6400080a007f */
[----:B-1----:R-:W-:Y:S05]  /*197e0*/  @!P5 BRA `(.L_x_12578) ;  /* 0xfffffffc00f0d947 */ /* 0x002fea000383ffff */
[----:B------:R-:W-:Y:S05]  /*197f0*/  BRA `(.L_x_12811) ;  /* 0xfffffea8003c7947 */ /* 0x000fea000383ffff */
.L_x_12587:
[----:B0-----:R0:W1:Y:S02]  /*19800*/  SYNCS.PHASECHK.TRANS64.TRYWAIT P4, [R83+URZ+0x30890], R95 ;  /* 0x0308905f530075a7 */ /* 0x001064000808017f */
[----:B-1----:R-:W-:Y:S05]  /*19810*/  @!P4 NANOSLEEP.SYNCS 0x989680 ;  /* 0x009896800000c95d */ /* 0x002fea0003900000 */
[----:B------:R-:W1:Y:S02]  /*19820*/  @!P4 SYNCS.PHASECHK.TRANS64 P4, [R83+URZ+0x30890], R95 ;  /* 0x0308905f5300c5a7 */ /* 0x000e64000808007f */
[----:B-1----:R-:W-:Y:S05]  /*19830*/  @!P4 BRA `(.L_x_12587) ;  /* 0xfffffffc00f0c947 */ /* 0x002fea000383ffff */
[----:B------:R-:W-:Y:S05]  /*19840*/  BRA `(.L_x_12812) ;  /* 0xfffffeb8005c7947 */ /* 0x000fea000383ffff */
.L_x_12593:
[----:B--2---:R2:W3:Y:S02]  /*19850*/  SYNCS.PHASECHK.TRANS64.TRYWAIT P3, [R83+URZ+0x308b0], R95 ;  /* 0x0308b05f530075a7 */ /* 0x0044e4000806017f */
[----:B---3--:R-:W-:Y:S05]  /*19860*/  @!P3 NANOSLEEP.SYNCS 0x989680 ;  /* 0x009896800000b95d */ /* 0x008fea0003900000 */
[----:B------:R-:W3:Y:S02]  /*19870*/  @!P3 SYNCS.PHASECHK.TRANS64 P3, [R83+URZ+0x308b0], R95 ;  /* 0x0308b05f5300b5a7 */ /* 0x000ee4000806007f */
[----:B---3--:R-:W-:Y:S05]  /*19880*/  @!P3 BRA `(.L_x_12593) ;  /* 0xfffffffc00f0b947 */ /* 0x008fea000383ffff */
[----:B------:R-:W-:Y:S05]  /*19890*/  BRA `(.L_x_12813) ;  /* 0xfffffeb800f07947 */ /* 0x000fea000383ffff */
.L_x_12603:
[----:B------:R-:W1:Y:S01]  /*198a0*/  S2R R4, SR_TID.X ;  /* 0x0000000000047919 */ /* 0x000e620000002100 */
[----:B------:R-:W-:Y:S01]  /*198b0*/  BSSY B0, `(.L_x_12814) ;  /* 0x000000c000007945 */ /* 0x000fe20003800000 */
[----:B------:R-:W-:Y:S02]  /*198c0*/  IMAD.MOV.U32 R12, RZ, RZ, RZ ;  /* 0x000000ffff0c7224 */ /* 0x000fe400078e00ff */
[----:B------:R-:W-:Y:S02]  /*198d0*/  IMAD.MOV.U32 R11, RZ, RZ, 0x1f ;  /* 0x0000001fff0b7424 */ /* 0x000fe400078e00ff */
[----:B------:R-:W-:Y:S02]  /*198e0*/  IMAD.MOV.U32 R15, RZ, RZ, -0x1 ;  /* 0xffffffffff0f7424 */ /* 0x000fe400078e00ff */
[----:B-1----:R-:W-:-:S05]  /*198f0*/  VIADD R5, R4, 0xffffff80 ;  /* 0xffffff8004057836 */ /* 0x002fca0000000000 */
[----:B------:R-:W-:-:S04]  /*19900*/  SHF.R.S32.HI R4, RZ, 0x1f, R5 ;  /* 0x0000001fff047819 */ /* 0x000fc80000011405 */
[----:B------:R-:W-:-:S04]  /*19910*/  LEA.HI R4, R4, R5, RZ, 0x7 ;  /* 0x0000000504047211 */ /* 0x000fc800078f38ff */
[----:B------:R-:W-:-:S04]  /*19920*/  SHF.R.S32.HI R4, RZ, 0x7, R4 ;  /* 0x00000007ff047819 */ /* 0x000fc80000011404 */
[----:B0-----:R-:W-:-:S07]  /*19930*/  MOV R13, R4 ;  /* 0x00000004000d7202 */ /* 0x001fce0000000f00 */
[----:B-----5:R-:W-:Y:S05]  /*19940*/  WARPSYNC.COLLECTIVE R15, `(.L_x_12815) ;  /* 0x000000000f087348 */ /* 0x020fea0003c00000 */
[----:B------:R0:W1:Y:S02]  /*19950*/  SHFL.IDX P6, R14, R13, R12, R11 ;  /* 0x0000000c0d0e7389 */ /* 0x00006400000c000b */
[----:B01---5:R-:W-:Y:S01]  /*19960*/  ENDCOLLECTIVE ;  /* 0x000000000000791b */ /* 0x023fe20003800000 */
.L_x_12815:
[----:B------:R-:W-:Y:S05]  /*19970*/  BSYNC B0 ;  /* 0x0000000000007941 */ /* 0x000fea0003800000 */
.L_x_12814:
[----:B------:R0:W-:Y:S01]  /*19980*/  STL [R1+0x74], R14 ;  /* 0x0000740e01007387 */ /* 0x0001e20000100800 */
[----:B------:R-:W-:Y:S05]  /*19990*/  BRA `(.L_x_12816) ;  /* 0xfffffec000d47947 */ /* 0x000fea000383ffff */
.L_x_12615:
        /* <DEDUP_REMOVED lines=8> */
.L_x_12818:
[----:B------:R-:W-:Y:S05]  /*19a20*/  BSYNC B1 ;  /* 0x0000000000017941 */ /* 0x000fea0003800000 */
.L_x_12817:
[----:B------:R-:W-:Y:S01]  /*19a30*/  IMAD.MOV.U32 R13, RZ, RZ, R25 ;  /* 0x000000ffff0d7224 */ /* 0x000fe200078e0019 */
[----:B------:R-:W-:Y:S01]  /*19a40*/  MOV R15, 0xffffffff ;  /* 0xffffffff000f7802 */ /* 0x000fe20000000f00 */
[----:B------:R-:W-:Y:S01]  /*19a50*/  IMAD.MOV.U32 R12, RZ, RZ, RZ ;  /* 0x000000ffff0c7224 */ /* 0x000fe200078e00ff */
[----:B------:R-:W-:Y:S01]  /*19a60*/  MOV R3, R14 ;  /* 0x0000000e00037202 */ /* 0x000fe20000000f00 */
[----:B------:R-:W-:-:S07]  /*19a70*/  IMAD.MOV.U32 R11, RZ, RZ, 0x1c1f ;  /* 0x00001c1fff0b7424 */ /* 0x000fce00078e00ff */
[----:B------:R-:W-:Y:S05]  /*19a80*/  WARPSYNC.COLLECTIVE R15, `(.L_x_12819) ;  /* 0x000000000f087348 */ /* 0x000fea0003c00000 */
[----:B------:R0:W1:Y:S02]  /*19a90*/  SHFL.IDX P6, R14, R13, R12, R11 ;  /* 0x0000000c0d0e7389 */ /* 0x00006400000c000b */
[----:B01----:R-:W-:Y:S01]  /*19aa0*/  ENDCOLLECTIVE ;  /* 0x000000000000791b */ /* 0x003fe20003800000 */
.L_x_12819:
[----:B------:R-:W-:Y:S02]  /*19ab0*/  IMAD.MOV.U32 R13, RZ, RZ, R28 ;  /* 0x000000ffff0d7224 */ /* 0x000fe400078e001c */
[----:B------:R-:W-:-:S07]  /*19ac0*/  IMAD.MOV.U32 R0, RZ, RZ, R14 ;  /* 0x000000ffff007224 */ /* 0x000fce00078e000e */
[----:B------:R-:W-:Y:S05]  /*19ad0*/  WARPSYNC.COLLECTIVE R15, `(.L_x_12820) ;  /* 0x000000000f087348 */ /* 0x000fea0003c00000 */
[----:B------:R0:W1:Y:S02]  /*19ae0*/  SHFL.IDX P6, R14, R13, R12, R11 ;  /* 0x0000000c0d0e7389 */ /* 0x00006400000c000b */
[----:B01----:R-:W-:Y:S01]  /*19af0*/  ENDCOLLECTIVE ;  /* 0x000000000000791b */ /* 0x003fe20003800000 */
.L_x_12820:
[----:B------:R-:W-:Y:S01]  /*19b00*/  MOV R13, R27 ;  /* 0x0000001b000d7202 */ /* 0x000fe20000000f00 */
[----:B------:R-:W-:-:S07]  /*19b10*/  IMAD.MOV.U32 R5, RZ, RZ, R14 ;  /* 0x000000ffff057224 */ /* 0x000fce00078e000e */
[----:B------:R-:W-:Y:S05]  /*19b20*/  WARPSYNC.COLLECTIVE R15, `(.L_x_12821) ;  /* 0x000000000f087348 */ /* 0x000fea0003c00000 */
[----:B------:R0:W1:Y:S02]  /*19b30*/  SHFL.IDX P6, R14, R13, R12, R11 ;  /* 0x0000000c0d0e7389 */ /* 0x00006400000c000b */
[----:B01----:R-:W-:Y:S01]  /*19b40*/  ENDCOLLECTIVE ;  /* 0x000000000000791b */ /* 0x003fe20003800000 */
.L_x_12821:
[----:B------:R-:W-:Y:S05]  /*19b50*/  BRA `(.L_x_12822) ;  /* 0xfffffec400ec7947 */ /* 0x000fea000383ffff */
.L_x_12619:
[----:B0-----:R0:W1:Y:S02]  /*19b60*/  SYNCS.PHASECHK.TRANS64.TRYWAIT P0, [R2+URZ+0x30800], R5 ;  /* 0x03080005020075a7 */ /* 0x001064000800017f */
[----:B-1----:R-:W-:Y:S05]  /*19b70*/  @!P0 NANOSLEEP.SYNCS 0x989680 ;  /* 0x009896800000895d */ /* 0x002fea0003900000 */
[----:B------:R-:W1:Y:S02]  /*19b80*/  @!P0 SYNCS.PHASECHK.TRANS64 P0, [R2+URZ+0x30800], R5 ;  /* 0x03080005020085a7 */ /* 0x000e64000800007f */
[----:B-1----:R-:W-:Y:S05]  /*19b90*/  @!P0 BRA `(.L_x_12619) ;  /* 0xfffffffc00f08947 */ /* 0x002fea000383ffff */
[----:B------:R-:W-:Y:S05]  /*19ba0*/  BRA `(.L_x_12823) ;  /* 0xfffffecc002c7947 */ /* 0x000fea000383ffff */
.L_x_12627:
        /* <DEDUP_REMOVED lines=8> */
.L_x_12825:
[----:B------:R-:W-:Y:S05]  /*19c30*/  BSYNC B1 ;  /* 0x0000000000017941 */ /* 0x000fea0003800000 */
.L_x_12824:
        /* <DEDUP_REMOVED lines=8> */
.L_x_12826:
[----:B------:R-:W-:Y:S02]  /*19cc0*/  IMAD.MOV.U32 R13, RZ, RZ, R28 ;  /* 0x000000ffff0d7224 */ /* 0x000fe400078e001c */
[----:B------:R-:W-:-:S07]  /*19cd0*/  IMAD.MOV.U32 R3, RZ, RZ, R14 ;  /* 0x000000ffff037224 */ /* 0x000fce00078e000e */
[----:B------:R-:W-:Y:S05]  /*19ce0*/  WARPSYNC.COLLECTIVE R15, `(.L_x_12827) ;  /* 0x000000000f087348 */ /* 0x000fea0003c00000 */
[----:B------:R0:W1:Y:S02]  /*19cf0*/  SHFL.IDX P6, R14, R13, R12, R11 ;  /* 0x0000000c0d0e7389 */ /* 0x00006400000c000b */
[----:B01----:R-:W-:Y:S01]  /*19d00*/  ENDCOLLECTIVE ;  /* 0x000000000000791b */ /* 0x003fe20003800000 */
.L_x_12827:
[----:B------:R-:W-:Y:S01]  /*19d10*/  IMAD.MOV.U32 R13, RZ, RZ, R27 ;  /* 0x000000ffff0d7224 */ /* 0x000fe200078e001b */
[----:B------:R-:W-:-:S07]  /*19d20*/  MOV R20, R14 ;  /* 0x0000000e00147202 */ /* 0x000fce0000000f00 */
[----:B------:R-:W-:Y:S05]  /*19d30*/  WARPSYNC.COLLECTIVE R15, `(.L_x_12828) ;  /* 0x000000000f087348 */ /* 0x000fea0003c00000 */
[----:B------:R0:W1:Y:S02]  /*19d40*/  SHFL.IDX P6, R14, R13, R12, R11 ;  /* 0x0000000c0d0e7389 */ /* 0x00006400000c000b */
[----:B01----:R-:W-:Y:S01]  /*19d50*/  ENDCOLLECTIVE ;  /* 0x000000000000791b */ /* 0x003fe20003800000 */
.L_x_12828:
[----:B------:R-:W-:Y:S05]  /*19d60*/  BRA `(.L_x_12829) ;  /* 0xfffffed400947947 */ /* 0x000fea000383ffff */
.L_x_12631:
[----:B0-----:R0:W1:Y:S02]  /*19d70*/  SYNCS.PHASECHK.TRANS64.TRYWAIT P1, [R2+URZ+0x30800], R25 ;  /* 0x03080019020075a7 */ /* 0x001064000802017f */
[----:B-1----:R-:W-:Y:S05]  /*19d80*/  @!P1 NANOSLEEP.SYNCS 0x989680 ;  /* 0x009896800000995d */ /* 0x002fea0003900000 */
[----:B------:R-:W1:Y:S02]  /*19d90*/  @!P1 SYNCS.PHASECHK.TRANS64 P1, [R2+URZ+0x30800], R25 ;  /* 0x03080019020095a7 */ /* 0x000e64000802007f */
[----:B-1----:R-:W-:Y:S05]  /*19da0*/  @!P1 BRA `(.L_x_12631) ;  /* 0xfffffffc00f09947 */ /* 0x002fea000383ffff */
[----:B------:R-:W-:Y:S05]  /*19db0*/  BRA `(.L_x_12830) ;  /* 0xfffffed8007c7947 */ /* 0x000fea000383ffff */
.L_x_12637:
[----:B-1----:R1:W3:Y:S02]  /*19dc0*/  SYNCS.PHASECHK.TRANS64.TRYWAIT P1, [R0+URZ+0x30830], R5 ;  /* 0x03083005000075a7 */ /* 0x0022e4000802017f */
[----:B---3--:R-:W-:Y:S05]  /*19dd0*/  @!P1 NANOSLEEP.SYNCS 0x989680 ;  /* 0x009896800000995d */ /* 0x008fea0003900000 */
[----:B------:R-:W3:Y:S02]  /*19de0*/  @!P1 SYNCS.PHASECHK.TRANS64 P1, [R0+URZ+0x30830], R5 ;  /* 0x03083005000095a7 */ /* 0x000ee4000802007f */
[----:B---3--:R-:W-:Y:S05]  /*19df0*/  @!P1 BRA `(.L_x_12637) ;  /* 0xfffffffc00f09947 */ /* 0x008fea000383ffff */
[----:B------:R-:W-:Y:S05]  /*19e00*/  BRA `(.L_x_12636) ;  /* 0xfffffee400c47947 */ /* 0x000fea000383ffff */
.L_x_12643:
[----:B-1----:R1:W2:Y:S02]  /*19e10*/  SYNCS.PHASECHK.TRANS64.TRYWAIT P3, [R5+URZ+0x30830], R6 ;  /* 0x03083006050075a7 */ /* 0x0022a4000806017f */
[----:B--2---:R-:W-:Y:S05]  /*19e20*/  @!P3 NANOSLEEP.SYNCS 0x989680 ;  /* 0x009896800000b95d */ /* 0x004fea0003900000 */
[----:B------:R-:W2:Y:S02]  /*19e30*/  @!P3 SYNCS.PHASECHK.TRANS64 P3, [R5+URZ+0x30830], R6 ;  /* 0x030830060500b5a7 */ /* 0x000ea4000806007f */
[----:B--2---:R-:W-:Y:S05]  /*19e40*/  @!P3 BRA `(.L_x_12643) ;  /* 0xfffffffc00f0b947 */ /* 0x004fea000383ffff */
[----:B------:R-:W-:Y:S05]  /*19e50*/  BRA `(.L_x_12642) ;  /* 0xffffff2000807947 */ /* 0x000fea000383ffff */
.L_x_12647:
[----:B-1----:R1:W2:Y:S02]  /*19e60*/  SYNCS.PHASECHK.TRANS64.TRYWAIT P2, [R6+URZ+0x30850], R5 ;  /* 0x03085005060075a7 */ /* 0x0022a4000804017f */
[----:B--2---:R-:W-:Y:S05]  /*19e70*/  @!P2 NANOSLEEP.SYNCS 0x989680 ;  /* 0x009896800000a95d */ /* 0x004fea0003900000 */
[----:B------:R-:W2:Y:S02]  /*19e80*/  @!P2 SYNCS.PHASECHK.TRANS64 P2, [R6+URZ+0x30850], R5 ;  /* 0x030850050600a5a7 */ /* 0x000ea4000804007f */
[----:B--2---:R-:W-:Y:S05]  /*19e90*/  @!P2 BRA `(.L_x_12647) ;  /* 0xfffffffc00f0a947 */ /* 0x004fea000383ffff */
[----:B------:R-:W-:Y:S05]  /*19ea0*/  BRA `(.L_x_12644) ;  /* 0xffffff2400507947 */ /* 0x000fea000383ffff */
.L_x_12652:
[----:B-1----:R1:W2:Y:S02]  /*19eb0*/  SYNCS.PHASECHK.TRANS64.TRYWAIT P0, [R11+URZ+0x30850], R0 ;  /* 0x030850000b0075a7 */ /* 0x0022a4000800017f */
[----:B--2---:R-:W-:Y:S05]  /*19ec0*/  @!P0 NANOSLEEP.SYNCS 0x989680 ;  /* 0x009896800000895d */ /* 0x004fea0003900000 */
[----:B------:R-:W2:Y:S02]  /*19ed0*/  @!P0 SYNCS.PHASECHK.TRANS64 P0, [R11+URZ+0x30850], R0 ;  /* 0x030850000b0085a7 */ /* 0x000ea4000800007f */
[----:B--2---:R-:W-:Y:S05]  /*19ee0*/  @!P0 BRA `(.L_x_12652) ;  /* 0xfffffffc00f08947 */ /* 0x004fea000383ffff */
[----:B------:R-:W-:Y:S05]  /*19ef0*/  BRA `(.L_x_12651) ;  /* 0xffffff5c00247947 */ /* 0x000fea000383ffff */
.L_x_12657:
[----:B------:R-:W-:Y:S01]  /*19f00*/  IMAD.MOV.U32 R13, RZ, RZ, R41 ;  /* 0x000000ffff0d7224 */ /* 0x000fe200078e0029 */
[----:B------:R-:W-:Y:S01]  /*19f10*/  MOV R11, 0x181f ;  /* 0x0000181f000b7802 */ /* 0x000fe20000000f00 */
[----:B------:R-:W-:Y:S02]  /*19f20*/  IMAD.MOV.U32 R12, RZ, RZ, RZ ;  /* 0x000000ffff0c7224 */ /* 0x000fe400078e00ff */
[----:B------:R-:W-:Y:S02]  /*19f30*/  IMAD.MOV.U32 R15, RZ, RZ, -0x1 ;  /* 0xffffffffff0f7424 */ /* 0x000fe400078e00ff */
[----:B------:R-:W-:-:S07]  /*19f40*/  IMAD R42, R76, 0xc0, R60 ;  /* 0x000000c04c2a7824 */ /* 0x000fce00078e023c */
[----:B-----5:R-:W-:Y:S05]  /*19f50*/  WARPSYNC.COLLECTIVE R15, `(.L_x_12831) ;  /* 0x000000000f087348 */ /* 0x020fea0003c00000 */
[----:B------:R0:W1:Y:S02]  /*19f60*/  SHFL.IDX P6, R14, R13, R12, R11 ;  /* 0x0000000c0d0e7389 */ /* 0x00006400000c000b */
[----:B01---5:R-:W-:Y:S01]  /*19f70*/  ENDCOLLECTIVE ;  /* 0x000000000000791b */ /* 0x023fe20003800000 */
.L_x_12831:
[----:B------:R-:W-:Y:S02]  /*19f80*/  VIADD R20, R42, 0x30 ;  /* 0x000000302a147836 */ /* 0x000fe40000000000 */
[----:B------:R-:W-:Y:S02]  /*19f90*/  IMAD.MOV.U32 R13, RZ, RZ, R40 ;  /* 0x000000ffff0d7224 */ /* 0x000fe400078e0028 */
[----:B------:R-:W-:-:S07]  /*19fa0*/  IMAD.MOV.U32 R0, RZ, RZ, R14 ;  /* 0x000000ffff007224 */ /* 0x000fce00078e000e */
[----:B------:R-:W-:Y:S05]  /*19fb0*/  WARPSYNC.COLLECTIVE R15, `(.L_x_12832) ;  /* 0x000000000f087348 */ /* 0x000fea0003c00000 */
[----:B------:R0:W1:Y:S02]  /*19fc0*/  SHFL.IDX P6, R14, R13, R12, R11 ;  /* 0x0000000c0d0e7389 */ /* 0x00006400000c000b */
[----:B01----:R-:W-:Y:S01]  /*19fd0*/  ENDCOLLECTIVE ;  /* 0x000000000000791b */ /* 0x003fe20003800000 */
.L_x_12832:
[----:B------:R-:W-:Y:S02]  /*19fe0*/  ULDC UR4, c[0x0][0xac8] ;  /* 0x0002b20000047ab9 */ /* 0x000fe40000000800 */
[----:B------:R-:W-:-:S04]  /*19ff0*/  ISETP.GE.AND P0, PT, R59, UR4, PT ;  /* 0x000000043b007c0c */ /* 0x000fc8000bf06270 */
[-C--:B------:R-:W-:Y:S01]  /*1a000*/  ISETP.GE.OR P4, PT, R20, R63.reuse, P0 ;  /* 0x0000003f1400720c */ /* 0x080fe20000786670 */
[C---:B------:R-:W-:Y:S01]  /*1a010*/  VIADD R20, R42.reuse, 0x60 ;  /* 0x000000602a147836 */ /* 0x040fe20000000000 */
[----:B------:R-:W-:-:S04]  /*1a020*/  ISETP.GE.OR P3, PT, R42, R63, P0 ;  /* 0x0000003f2a00720c */ /* 0x000fc80000766670 */
[----:B------:R-:W-:Y:S01]  /*1a030*/  ISETP.GE.OR P2, PT, R20, R63, P0 ;  /* 0x0000003f1400720c */ /* 0x000fe20000746670 */
[----:B------:R-:W-:Y:S02]  /*1a040*/  IMAD.MOV.U32 R13, RZ, RZ, R41 ;  /* 0x000000ffff0d7224 */ /* 0x000fe400078e0029 */
[----:B------:R-:W-:Y:S01]  /*1a050*/  IMAD.MOV.U32 R12, RZ, RZ, 0x1 ;  /* 0x00000001ff0c7424 */ /* 0x000fe200078e00ff */
[----:B------:R-:W-:-:S09]  /*1a060*/  MOV R3, R14 ;  /* 0x0000000e00037202 */ /* 0x000fd20000000f00 */
[----:B------:R-:W-:Y:S05]  /*1a070*/  WARPSYNC.COLLECTIVE R15, `(.L_x_12833) ;  /* 0x000000000f087348 */ /* 0x000fea0003c00000 */
[----:B------:R0:W1:Y:S02]  /*1a080*/  SHFL.IDX P6, R14, R13, R12, R11 ;  /* 0x0000000c0d0e7389 */ /* 0x00006400000c000b */
[----:B01----:R-:W-:Y:S01]  /*1a090*/  ENDCOLLECTIVE ;  /* 0x000000000000791b */ /* 0x003fe20003800000 */
.L_x_12833:
[----:B------:R-:W-:-:S04]  /*1a0a0*/  @!P3 LEA R32, P5, R59, R3, 0x1 ;  /* 0x000000033b20b211 */ /* 0x000fc800078a08ff */
[----:B------:R-:W-:Y:S02]  /*1a0b0*/  @!P3 LEA.HI.X R3, R59, R0, R58, 0x1, P5 ;  /* 0x000000003b03b211 */ /* 0x000fe400028f0c3a */
[----:B------:R-:W-:Y:S01]  /*1a0c0*/  MOV R13, R40 ;  /* 0x00000028000d7202 */ /* 0x000fe20000000f00 */
[----:B------:R-:W-:-:S07]  /*1a0d0*/  IMAD.MOV.U32 R8, RZ, RZ, R14 ;  /* 0x000000ffff087224 */ /* 0x000fce00078e000e */
[----:B------:R-:W-:Y:S05]  /*1a0e0*/  WARPSYNC.COLLECTIVE R15, `(.L_x_12834) ;  /* 0x000000000f087348 */ /* 0x000fea0003c00000 */
[----:B------:R0:W1:Y:S02]  /*1a0f0*/  SHFL.IDX P6, R14, R13, R12, R11 ;  /* 0x0000000c0d0e7389 */ /* 0x00006400000c000b */
[----:B01----:R-:W-:Y:S01]  /*1a100*/  ENDCOLLECTIVE ;  /* 0x000000000000791b */ /* 0x003fe20003800000 */
.L_x_12834:
[----:B------:R-:W-:Y:S02]  /*1a110*/  IMAD.MOV.U32 R13, RZ, RZ, R41 ;  /* 0x000000ffff0d7224 */ /* 0x000fe400078e0029 */
[----:B------:R-:W-:Y:S02]  /*1a120*/  IMAD.MOV.U32 R12, RZ, RZ, 0x2 ;  /* 0x00000002ff0c7424 */ /* 0x000fe400078e00ff */
[----:B------:R-:W-:-:S07]  /*1a130*/  IMAD.MOV.U32 R9, RZ, RZ, R14 ;  /* 0x000000ffff097224 */ /* 0x000fce00078e000e */
[----:B------:R-:W-:Y:S05]  /*1a140*/  WARPSYNC.COLLECTIVE R15, `(.L_x_12835) ;  /* 0x000000000f087348 */ /* 0x000fea0003c00000 */
[----:B------:R0:W1:Y:S02]  /*1a150*/  SHFL.IDX P6, R14, R13, R12, R11 ;  /* 0x0000000c0d0e7389 */ /* 0x00006400000c000b */
[----:B01----:R-:W-:Y:S01]  /*1a160*/  ENDCOLLECTIVE ;  /* 0x000000000000791b */ /* 0x003fe20003800000 */
.L_x_12835:
[----:B------:R-:W-:Y:S01]  /*1a170*/  @!P4 LEA R20, P1, R59, R9, 0x1 ;  /* 0x000000093b14c211 */ /* 0x000fe200078208ff */
[----:B------:R-:W-:-:S03]  /*1a180*/  @!P3 IMAD.MOV.U32 R9, RZ, RZ, R3 ;  /* 0x000000ffff09b224 */ /* 0x000fc600078e0003 */
[----:B------:R-:W-:Y:S02]  /*1a190*/  @!P4 LEA.HI.X R21, R59, R8, R58, 0x1, P1 ;  /* 0x000000083b15c211 */ /* 0x000fe400008f0c3a */
[----:B------:R-:W-:Y:S01]  /*1a1a0*/  @!P3 MOV R8, R32 ;  /* 0x000000200008b202 */ /* 0x000fe20000000f00 */
[----:B------:R-:W-:-:S04]  /*1a1b0*/  IMAD.MOV.U32 R13, RZ, RZ, R40 ;  /* 0x000000ffff0d7224 */ /* 0x000fc800078e0028 */
[----:B------:R0:W-:Y:S04]  /*1a1c0*/  @!P3 ST.E.128 desc[UR56][R8.64], R4 ;  /* 0x000000040800b985 */ /* 0x0001e8000c101d38 */
[----:B------:R0:W-:Y:S01]  /*1a1d0*/  @!P4 ST.E.128 desc[UR56][R20.64], R24 ;  /* 0x000000181400c985 */ /* 0x0001e2000c101d38 */
[----:B------:R-:W-:-:S07]  /*1a1e0*/  MOV R10, R14 ;  /* 0x0000000e000a7202 */ /* 0x000fce0000000f00 */
[----:B0-----:R-:W-:Y:S05]  /*1a1f0*/  WARPSYNC.COLLECTIVE R15, `(.L_x_12836) ;  /* 0x000000000f087348 */ /* 0x001fea0003c00000 */
[----:B------:R1:W2:Y:S02]  /*1a200*/  SHFL.IDX P6, R14, R13, R12, R11 ;  /* 0x0000000c0d0e7389 */ /* 0x0002a400000c000b */
[----:B012---:R-:W-:Y:S01]  /*1a210*/  ENDCOLLECTIVE ;  /* 0x000000000000791b */ /* 0x007fe20003800000 */
.L_x_12836:
[----:B------:R-:W-:Y:S02]  /*1a220*/  IMAD.MOV.U32 R13, RZ, RZ, R41 ;  /* 0x000000ffff0d7224 */ /* 0x000fe400078e0029 */
[----:B------:R-:W-:Y:S01]  /*1a230*/  IMAD.MOV.U32 R12, RZ, RZ, 0x3 ;  /* 0x00000003ff0c7424 */ /* 0x000fe200078e00ff */
[----:B------:R-:W-:-:S13]  /*1a240*/  @!P2 LEA R43, P5, R59, R14, 0x1 ;  /* 0x0000000e3b2ba211 */ /* 0x000fda00078a08ff */
[----:B------:R-:W-:Y:S05]  /*1a250*/  WARPSYNC.COLLECTIVE R15, `(.L_x_12837) ;  /* 0x000000000f087348 */ /* 0x000fea0003c00000 */
[----:B------:R0:W1:Y:S02]  /*1a260*/  SHFL.IDX P6, R14, R13, R12, R11 ;  /* 0x0000000c0d0e7389 */ /* 0x00006400000c000b */
[----:B01----:R-:W-:Y:S01]  /*1a270*/  ENDCOLLECTIVE ;  /* 0x000000000000791b */ /* 0x003fe20003800000 */
.L_x_12837:
[----:B------:R-:W-:Y:S01]  /*1a280*/  @!P2 LEA.HI.X R10, R59, R10, R58, 0x1, P5 ;  /* 0x0000000a3b0aa211 */ /* 0x000fe200028f0c3a */
[----:B------:R-:W-:-:S04]  /*1a290*/  @!P2 IMAD.MOV.U32 R4, RZ, RZ, R43 ;  /* 0x000000ffff04a224 */ /* 0x000fc800078e002b */
[----:B------:R-:W-:-:S05]  /*1a2a0*/  @!P2 IMAD.MOV.U32 R5, RZ, RZ, R10 ;  /* 0x000000ffff05a224 */ /* 0x000fca00078e000a */
[----:B------:R0:W-:Y:S01]  /*1a2b0*/  @!P2 ST.E.128 desc[UR56][R4.64], R28 ;  /* 0x0000001c0400a985 */ /* 0x0001e2000c101d38 */
[----:B------:R-:W-:Y:S01]  /*1a2c0*/  IMAD.MOV.U32 R13, RZ, RZ, R40 ;  /* 0x000000ffff0d7224 */ /* 0x000fe200078e0028 */
[----:B------:R-:W-:-:S07]  /*1a2d0*/  MOV R0, R14 ;  /* 0x0000000e00007202 */ /* 0x000fce0000000f00 */
[----:B0-----:R-:W-:Y:S05]  /*1a2e0*/  WARPSYNC.COLLECTIVE R15, `(.L_x_12838) ;  /* 0x000000000f087348 */ /* 0x001fea0003c00000 */
[----:B------:R1:W2:Y:S02]  /*1a2f0*/  SHFL.IDX P6, R14, R13, R12, R11 ;  /* 0x0000000c0d0e7389 */ /* 0x0002a400000c000b */
[----:B012---:R-:W-:Y:S01]  /*1a300*/  ENDCOLLECTIVE ;  /* 0x000000000000791b */ /* 0x007fe20003800000 */
.L_x_12838:
[----:B------:R-:W-:Y:S05]  /*1a310*/  BRA `(.L_x_12839) ;  /* 0xffffff74004c7947 */ /* 0x000fea000383ffff */
.L_x_12659:
[----:B------:R-:W-:Y:S01]  /*1a320*/  MOV R13, R4 ;  /* 0x00000004000d7202 */ /* 0x000fe20000000f00 */
[----:B------:R-:W-:Y:S02]  /*1a330*/  IMAD.MOV.U32 R12, RZ, RZ, RZ ;  /* 0x000000ffff0c7224 */ /* 0x000fe400078e00ff */
[----:B------:R-:W-:Y:S02]  /*1a340*/  IMAD.MOV.U32 R11, RZ, RZ, 0x1c1f ;  /* 0x00001c1fff0b7424 */ /* 0x000fe400078e00ff */
[----:B------:R-:W-:-:S07]  /*1a350*/  IMAD.MOV.U32 R15, RZ, RZ, -0x1 ;  /* 0xffffffffff0f7424 */ /* 0x000fce00078e00ff */
[----:B------:R-:W-:Y:S05]  /*1a360*/  WARPSYNC.COLLECTIVE R15, `(.L_x_12840) ;  /* 0x000000000f087348 */ /* 0x000fea0003c00000 */
[----:B------:R0:W1:Y:S02]  /*1a370*/  SHFL.IDX P6, R14, R13, R12, R11 ;  /* 0x0000000c0d0e7389 */ /* 0x00006400000c000b */
[----:B01----:R-:W-:Y:S01]  /*1a380*/  ENDCOLLECTIVE ;  /* 0x000000000000791b */ /* 0x003fe20003800000 */
.L_x_12840:
[----:B------:R-:W-:Y:S01]  /*1a390*/  IMAD.MOV.U32 R13, RZ, RZ, R0 ;  /* 0x000000ffff0d7224 */ /* 0x000fe200078e0000 */
[----:B------:R-:W-:-:S07]  /*1a3a0*/  MOV R3, R14 ;  /* 0x0000000e00037202 */ /* 0x000fce0000000f00 */
[----:B------:R-:W-:Y:S05]  /*1a3b0*/  WARPSYNC.COLLECTIVE R15, `(.L_x_12841) ;  /* 0x000000000f087348 */ /* 0x000fea0003c00000 */
[----:B------:R0:W1:Y:S02]  /*1a3c0*/  SHFL.IDX P6, R14, R13, R12, R11 ;  /* 0x0000000c0d0e7389 */ /* 0x00006400000c000b */
[----:B01----:R-:W-:Y:S01]  /*1a3d0*/  ENDCOLLECTIVE ;  /* 0x000000000000791b */ /* 0x003fe20003800000 */
.L_x_12841:
[----:B------:R-:W-:Y:S05]  /*1a3e0*/  BRA `(.L_x_12842) ;  /* 0xffffff7800387947 */ /* 0x000fea000383ffff */
.L_x_12662:
        /* <DEDUP_REMOVED lines=8> */
.L_x_12844:
[----:B------:R-:W-:Y:S05]  /*1a470*/  BSYNC B1 ;  /* 0x0000000000017941 */ /* 0x000fea0003800000 */
.L_x_12843:
        /* <DEDUP_REMOVED lines=8> */
.L_x_12845:
[----:B------:R-:W-:Y:S05]  /*1a500*/  BRA `(.L_x_12846) ;  /* 0xffffff7800947947 */ /* 0x000fea000383ffff */
.L_x_12666:
[----:B------:R-:W-:Y:S01]  /*1a510*/  IMAD.MOV.U32 R13, RZ, RZ, R20 ;  /* 0x000000ffff0d7224 */ /* 0x000fe200078e0014 */
[----:B------:R-:W-:Y:S01]  /*1a520*/  MOV R12, RZ ;  /* 0x000000ff000c7202 */ /* 0x000fe20000000f00 */
[----:B------:R-:W-:Y:S02]  /*1a530*/  IMAD.MOV.U32 R11, RZ, RZ, 0x181f ;  /* 0x0000181fff0b7424 */ /* 0x000fe400078e00ff */
[----:B------:R-:W-:Y:S02]  /*1a540*/  IMAD.MOV.U32 R15, RZ, RZ, -0x1 ;  /* 0xffffffffff0f7424 */ /* 0x000fe400078e00ff */
[----:B------:R-:W-:Y:S02]  /*1a550*/  IMAD R24, R26, 0xc0, R60 ;  /* 0x000000c01a187824 */ /* 0x000fe400078e023c */
[----:B------:R-:W-:-:S07]  /*1a560*/  IMAD R21, R21, R10, RZ ;  /* 0x0000000a15157224 */ /* 0x000fce00078e02ff */
[----:B------:R-:W-:Y:S05]  /*1a570*/  WARPSYNC.COLLECTIVE R15, `(.L_x_12847) ;  /* 0x000000000f087348 */ /* 0x000fea0003c00000 */
[----:B------:R0:W1:Y:S02]  /*1a580*/  SHFL.IDX P6, R14, R13, R12, R11 ;  /* 0x0000000c0d0e7389 */ /* 0x00006400000c000b */
[----:B01----:R-:W-:Y:S01]  /*1a590*/  ENDCOLLECTIVE ;  /* 0x000000000000791b */ /* 0x003fe20003800000 */
.L_x_12847:
[C---:B------:R-:W-:Y:S01]  /*1a5a0*/  VIADD R8, R24.reuse, 0x30 ;  /* 0x0000003018087836 */ /* 0x040fe20000000000 */
[----:B------:R-:W-:-:S04]  /*1a5b0*/  ISETP.GE.OR P3, PT, R24, R21, P0 ;  /* 0x000000151800720c */ /* 0x000fc80000766670 */
[----:B------:R-:W-:Y:S02]  /*1a5c0*/  ISETP.GE.OR P4, PT, R8, R21, P0 ;  /* 0x000000150800720c */ /* 0x000fe40000786670 */
[----:B------:R-:W-:-:S04]  /*1a5d0*/  IADD3 R8, R24, 0x60, RZ ;  /* 0x0000006018087810 */ /* 0x000fc80007ffe0ff */
[----:B------:R-:W-:Y:S02]  /*1a5e0*/  ISETP.GE.OR P2, PT, R8, R21, P0 ;  /* 0x000000150800720c */ /* 0x000fe40000746670 */
[----:B------:R-:W-:Y:S01]  /*1a5f0*/  MOV R13, R7 ;  /* 0x00000007000d7202 */ /* 0x000fe20000000f00 */
[----:B------:R-:W-:-:S10]  /*1a600*/  IMAD.MOV.U32 R0, RZ, RZ, R14 ;  /* 0x000000ffff007224 */ /* 0x000fd400078e000e */
[----:B------:R-:W-:Y:S05]  /*1a610*/  WARPSYNC.COLLECTIVE R15, `(.L_x_12848) ;  /* 0x000000000f087348 */ /* 0x000fea0003c00000 */
[----:B------:R0:W1:Y:S02]  /*1a620*/  SHFL.IDX P6, R14, R13, R12, R11 ;  /* 0x0000000c0d0e7389 */ /* 0x00006400000c000b */
[----:B01----:R-:W-:Y:S01]  /*1a630*/  ENDCOLLECTIVE ;  /* 0x000000000000791b */ /* 0x003fe20003800000 */
.L_x_12848:
[----:B------:R-:W-:Y:S02]  /*1a640*/  IMAD.MOV.U32 R13, RZ, RZ, R20 ;  /* 0x000000ffff0d7224 */ /* 0x000fe400078e0014 */
[----:B------:R-:W-:Y:S02]  /*1a650*/  IMAD.MOV.U32 R12, RZ, RZ, 0x1 ;  /* 0x00000001ff0c7424 */ /* 0x000fe400078e00ff */
[----:B------:R-:W-:-:S07]  /*1a660*/  IMAD.MOV.U32 R3, RZ, RZ, R14 ;  /* 0x000000ffff037224 */ /* 0x000fce00078e000e */
[----:B------:R-:W-:Y:S05]  /*1a670*/  WARPSYNC.COLLECTIVE R15, `(.L_x_12849) ;  /* 0x000000000f087348 */ /* 0x000fea0003c00000 */
[----:B------:R0:W1:Y:S02]  /*1a680*/  SHFL.IDX P6, R14, R13, R12, R11 ;  /* 0x0000000c0d0e7389 */ /* 0x00006400000c000b */
[----:B01----:R-:W-:Y:S01]  /*1a690*/  ENDCOLLECTIVE ;  /* 0x000000000000791b */ /* 0x003fe20003800000 */
.L_x_12849:
[----:B------:R-:W-:-:S04]  /*1a6a0*/  @!P3 LEA R10, P5, R59, R3, 0x1 ;  /* 0x000000033b0ab211 */ /* 0x000fc800078a08ff */
[----:B------:R-:W-:Y:S01]  /*1a6b0*/  @!P3 LEA.HI.X R3, R59, R0, R58, 0x1, P5 ;  /* 0x000000003b03b211 */ /* 0x000fe200028f0c3a */
[----:B------:R-:W-:Y:S01]  /*1a6c0*/  IMAD.MOV.U32 R13, RZ, RZ, R7 ;  /* 0x000000ffff0d7224 */ /* 0x000fe200078e0007 */
[----:B------:R-:W-:-:S07]  /*1a6d0*/  MOV R4, R14 ;  /* 0x0000000e00047202 */ /* 0x000fce0000000f00 */
[----:B------:R-:W-:Y:S05]  /*1a6e0*/  WARPSYNC.COLLECTIVE R15, `(.L_x_12850) ;  /* 0x000000000f087348 */ /* 0x000fea0003c00000 */
[----:B------:R0:W1:Y:S02]  /*1a6f0*/  SHFL.IDX P6, R14, R13, R12, R11 ;  /* 0x0000000c0d0e7389 */ /* 0x00006400000c000b */
[----:B01----:R-:W-:Y:S01]  /*1a700*/  ENDCOLLECTIVE ;  /* 0x000000000000791b */ /* 0x003fe20003800000 */
.L_x_12850:
[----:B------:R-:W-:Y:S01]  /*1a710*/  IMAD.MOV.U32 R13, RZ, RZ, R20 ;  /* 0x000000ffff0d7224 */ /* 0x000fe200078e0014 */
[----:B------:R-:W-:Y:S01]  /*1a720*/  MOV R12, 0x2 ;  /* 0x00000002000c7802 */ /* 0x000fe20000000f00 */
[----:B------:R-:W-:-:S07]  /*1a730*/  IMAD.MOV.U32 R5, RZ, RZ, R14 ;  /* 0x000000ffff057224 */ /* 0x000fce00078e000e */
[----:B------:R-:W-:Y:S05]  /*1a740*/  WARPSYNC.COLLECTIVE R15, `(.L_x_12851) ;  /* 0x000000000f087348 */ /* 0x000fea0003c00000 */
[----:B------:R0:W1:Y:S02]  /*1a750*/  SHFL.IDX P6, R14, R13, R12, R11 ;  /* 0x0000000c0d0e7389 */ /* 0x00006400000c000b */
[----:B01----:R-:W-:Y:S01]  /*1a760*/  ENDCOLLECTIVE ;  /* 0x000000000000791b */ /* 0x003fe20003800000 */
.L_x_12851:
[----:B------:R-:W-:-:S04]  /*1a770*/  @!P4 LEA R8, P1, R59, R5, 0x1 ;  /* 0x000000053b08c211 */ /* 0x000fc800078208ff */
[----:B------:R-:W-:Y:S01]  /*1a780*/  @!P4 LEA.HI.X R9, R59, R4, R58, 0x1, P1 ;  /* 0x000000043b09c211 */ /* 0x000fe200008f0c3a */
[----:B------:R-:W-:Y:S02]  /*1a790*/  IMAD.MOV.U32 R13, RZ, RZ, R7 ;  /* 0x000000ffff0d7224 */ /* 0x000fe400078e0007 */
[----:B------:R-:W-:-:S07]  /*1a7a0*/  IMAD.MOV.U32 R6, RZ, RZ, R14 ;  /* 0x000000ffff067224 */ /* 0x000fce00078e000e */
[----:B------:R-:W-:Y:S05]  /*1a7b0*/  WARPSYNC.COLLECTIVE R15, `(.L_x_12852) ;  /* 0x000000000f087348 */ /* 0x000fea0003c00000 */
[----:B------:R0:W1:Y:S02]  /*1a7c0*/  SHFL.IDX P6, R14, R13, R12, R11 ;  /* 0x0000000c0d0e7389 */ /* 0x00006400000c000b */
[----:B01----:R-:W-:Y:S01]  /*1a7d0*/  ENDCOLLECTIVE ;  /* 0x000000000000791b */ /* 0x003fe20003800000 */
.L_x_12852:
[----:B------:R-:W-:Y:S02]  /*1a7e0*/  @!P3 IMAD.MOV.U32 R11, RZ, RZ, R3 ;  /* 0x000000ffff0bb224 */ /* 0x000fe400078e0003 */
[----:B------:R-:W-:Y:S02]  /*1a7f0*/  IMAD.MOV.U32 R13, RZ, RZ, R20 ;  /* 0x000000ffff0d7224 */ /* 0x000fe400078e0014 */
[----:B------:R-:W-:Y:S01]  /*1a800*/  IMAD.MOV.U32 R12, RZ, RZ, 0x3 ;  /* 0x00000003ff0c7424 */ /* 0x000fe200078e00ff */
[----:B------:R0:W-:Y:S04]  /*1a810*/  @!P3 ST.E.128 desc[UR56][R10.64], RZ ;  /* 0x000000ff0a00b985 */ /* 0x0001e8000c101d38 */
[----:B------:R1:W-:Y:S01]  /*1a820*/  @!P4 ST.E.128 desc[UR56][R8.64], RZ ;  /* 0x000000ff0800c985 */ /* 0x0003e2000c101d38 */
[----:B------:R-:W-:-:S04]  /*1a830*/  @!P2 LEA R25, P5, R59, R14, 0x1 ;  /* 0x0000000e3b19a211 */ /* 0x000fc800078a08ff */
[----:B------:R-:W-:Y:S01]  /*1a840*/  @!P2 LEA.HI.X R5, R59, R6, R58, 0x1, P5 ;  /* 0x000000063b05a211 */ /* 0x000fe200028f0c3a */
[----:B------:R-:W-:Y:S01]  /*1a850*/  @!P2 IMAD.MOV.U32 R4, RZ, RZ, R25 ;  /* 0x000000ffff04a224 */ /* 0x000fe200078e0019 */
[----:B0-----:R-:W-:-:S04]  /*1a860*/  MOV R11, 0x181f ;  /* 0x0000181f000b7802 */ /* 0x001fc80000000f00 */
[----:B------:R1:W-:Y:S03]  /*1a870*/  @!P2 ST.E.128 desc[UR56][R4.64], RZ ;  /* 0x000000ff0400a985 */ /* 0x0003e6000c101d38 */
[----:B-1----:R-:W-:Y:S05]  /*1a880*/  WARPSYNC.COLLECTIVE R15, `(.L_x_12853) ;  /* 0x000000000f087348 */ /* 0x002fea0003c00000 */
[----:B------:R0:W2:Y:S02]  /*1a890*/  SHFL.IDX P6, R14, R13, R12, R11 ;  /* 0x0000000c0d0e7389 */ /* 0x0000a400000c000b */
[----:B012---:R-:W-:Y:S01]  /*1a8a0*/  ENDCOLLECTIVE ;  /* 0x000000000000791b */ /* 0x007fe20003800000 */
.L_x_12853:
[----:B------:R-:W-:Y:S02]  /*1a8b0*/  IMAD.MOV.U32 R13, RZ, RZ, R7 ;  /* 0x000000ffff0d7224 */ /* 0x000fe400078e0007 */
[----:B------:R-:W-:-:S07]  /*1a8c0*/  IMAD.MOV.U32 R0, RZ, RZ, R14 ;  /* 0x000000ffff007224 */ /* 0x000fce00078e000e */
[----:B------:R-:W-:Y:S05]  /*1a8d0*/  WARPSYNC.COLLECTIVE R15, `(.L_x_12854) ;  /* 0x000000000f087348 */ /* 0x000fea0003c00000 */
[----:B------:R0:W1:Y:S02]  /*1a8e0*/  SHFL.IDX P6, R14, R13, R12, R11 ;  /* 0x0000000c0d0e7389 */ /* 0x00006400000c000b */
[----:B01----:R-:W-:Y:S01]  /*1a8f0*/  ENDCOLLECTIVE ;  /* 0x000000000000791b */ /* 0x003fe20003800000 */
.L_x_12854:
[----:B------:R-:W-:Y:S05]  /*1a900*/  BRA `(.L_x_12855) ;  /* 0xffffff80009c7947 */ /* 0x000fea000383ffff */
.L_x_12683:
[----:B------:R-:W1:Y:S01]  /*1a910*/  S2R R7, SR_TID.X ;  /* 0x0000000000077919 */ /* 0x000e620000002100 */
[----:B------:R-:W-:Y:S01]  /*1a920*/  BSSY B1, `(.L_x_12856) ;  /* 0x000000a000017945 */ /* 0x000fe20003800000 */
[----:B0-----:R-:W-:Y:S02]  /*1a930*/  IMAD.MOV.U32 R12, RZ, RZ, RZ ;  /* 0x000000ffff0c7224 */ /* 0x001fe400078e00ff */
[----:B------:R-:W-:Y:S02]  /*1a940*/  IMAD.MOV.U32 R11, RZ, RZ, 0x1f ;  /* 0x0000001fff0b7424 */ /* 0x000fe400078e00ff */
[----:B------:R-:W-:Y:S01]  /*1a950*/  IMAD.MOV.U32 R15, RZ, RZ, -0x1 ;  /* 0xffffffffff0f7424 */ /* 0x000fe200078e00ff */
[----:B-1----:R-:W-:-:S04]  /*1a960*/  SHF.R.U32.HI R7, RZ, 0x5, R7 ;  /* 0x00000005ff077819 */ /* 0x002fc80000011607 */
[----:B------:R-:W-:-:S04]  /*1a970*/  LOP3.LUT R7, R7, 0x3, RZ, 0xc0, !PT ;  /* 0x0000000307077812 */ /* 0x000fc800078ec0ff */
[----:B------:R-:W-:-:S07]  /*1a980*/  MOV R13, R7 ;  /* 0x00000007000d7202 */ /* 0x000fce0000000f00 */
[----:B------:R-:W-:Y:S05]  /*1a990*/  WARPSYNC.COLLECTIVE R15, `(.L_x_12857) ;  /* 0x000000000f087348 */ /* 0x000fea0003c00000 */
[----:B------:R0:W1:Y:S02]  /*1a9a0*/  SHFL.IDX P6, R14, R13, R12, R11 ;  /* 0x0000000c0d0e7389 */ /* 0x00006400000c000b */
[----:B01----:R-:W-:Y:S01]  /*1a9b0*/  ENDCOLLECTIVE ;  /* 0x000000000000791b */ /* 0x003fe20003800000 */
.L_x_12857:
[----:B------:R-:W-:Y:S05]  /*1a9c0*/  BSYNC B1 ;  /* 0x0000000000017941 */ /* 0x000fea0003800000 */
.L_x_12856:
[----:B------:R-:W-:Y:S05]  /*1a9d0*/  BRA `(.L_x_12858) ;  /* 0xffffff9800447947 */ /* 0x000fea000383ffff */
.L_x_12685:
[----:B------:R-:W-:Y:S01]  /*1a9e0*/  BSSY B1, `(.L_x_12859) ;  /* 0x0000006000017945 */ /* 0x000fe20003800000 */
[----:B------:R-:W-:-:S07]  /*1a9f0*/  MOV R15, 0xffffffff ;  /* 0xffffffff000f7802 */ /* 0x000fce0000000f00 */
[----:B01----:R-:W-:Y:S05]  /*1aa00*/  WARPSYNC.COLLECTIVE R15, `(.L_x_12860) ;  /* 0x000000000f0c7348 */ /* 0x003fea0003c00000 */
[----:B------:R-:W-:Y:S02]  /*1aa10*/  ELECT P6, UR62, PT ;  /* 0x00000000003e782f */ /* 0x000fe400038c0000 */
[----:B------:R-:W-:Y:S01]  /*1aa20*/  MOV R14, UR62 ;  /* 0x0000003e000e7c02 */ /* 0x000fe20008000f00 */
[----:B01----:R-:W-:Y:S10]  /*1aa30*/  ENDCOLLECTIVE ;  /* 0x000000000000791b */ /* 0x003ff40003800000 */
.L_x_12860:
[----:B------:R-:W-:Y:S05]  /*1aa40*/  BSYNC B1 ;  /* 0x0000000000017941 */ /* 0x000fea0003800000 */
.L_x_12859:
[----:B------:R-:W-:Y:S05]  /*1aa50*/  BRA `(.L_x_12684) ;  /* 0xffffff98003c7947 */ /* 0x000fea000383ffff */
.L_x_12687:
[----:B-1----:R1:W2:Y:S02]  /*1aa60*/  SYNCS.PHASECHK.TRANS64.TRYWAIT P0, [R16+URZ+0x30820], R6 ;  /* 0x03082006100075a7 */ /* 0x0022a4000800017f */
[----:B--2---:R-:W-:Y:S05]  /*1aa70*/  @!P0 NANOSLEEP.SYNCS 0x989680 ;  /* 0x009896800000895d */ /* 0x004fea0003900000 */
[----:B------:R-:W2:Y:S02]  /*1aa80*/  @!P0 SYNCS.PHASECHK.TRANS64 P0, [R16+URZ+0x30820], R6 ;  /* 0x03082006100085a7 */ /* 0x000ea4000800007f */
[----:B--2---:R-:W-:Y:S05]  /*1aa90*/  @!P0 BRA `(.L_x_12687) ;  /* 0xfffffffc00f08947 */ /* 0x004fea000383ffff */
[----:B------:R-:W-:Y:S05]  /*1aaa0*/  BRA `(.L_x_12861) ;  /* 0xffffff98004c7947 */ /* 0x000fea000383ffff */
.L_x_12691:
[----:B-1----:R1:W2:Y:S02]  /*1aab0*/  SYNCS.PHASECHK.TRANS64.TRYWAIT P0, [R7+URZ+0x308a0], R6 ;  /* 0x0308a006070075a7 */ /* 0x0022a4000800017f */
[----:B--2---:R-:W-:Y:S05]  /*1aac0*/  @!P0 NANOSLEEP.SYNCS 0x989680 ;  /* 0x009896800000895d */ /* 0x004fea0003900000 */
[----:B------:R-:W2:Y:S02]  /*1aad0*/  @!P0 SYNCS.PHASECHK.TRANS64 P0, [R7+URZ+0x308a0], R6 ;  /* 0x0308a006070085a7 */ /* 0x000ea4000800007f */
[----:B--2---:R-:W-:Y:S05]  /*1aae0*/  @!P0 BRA `(.L_x_12691) ;  /* 0xfffffffc00f08947 */ /* 0x004fea000383ffff */
[----:B------:R-:W-:Y:S05]  /*1aaf0*/  BRA `(.L_x_12862) ;  /* 0xffffff9800687947 */ /* 0x000fea000383ffff */
.L_x_12696:
[----:B0-----:R0:W2:Y:S02]  /*1ab00*/  SYNCS.PHASECHK.TRANS64.TRYWAIT P0, [R7+URZ+0x308c0], R6 ;  /* 0x0308c006070075a7 */ /* 0x0010a4000800017f */
[----:B--2---:R-:W-:Y:S05]  /*1ab10*/  @!P0 NANOSLEEP.SYNCS 0x989680 ;  /* 0x009896800000895d */ /* 0x004fea0003900000 */
[----:B------:R-:W2:Y:S02]  /*1ab20*/  @!P0 SYNCS.PHASECHK.TRANS64 P0, [R7+URZ+0x308c0], R6 ;  /* 0x0308c006070085a7 */ /* 0x000ea4000800007f */
[----:B--2---:R-:W-:Y:S05]  /*1ab30*/  @!P0 BRA `(.L_x_12696) ;  /* 0xfffffffc00f08947 */ /* 0x004fea000383ffff */
[----:B------:R-:W-:Y:S05]  /*1ab40*/  BRA `(.L_x_12863) ;  /* 0xffffff9800e47947 */ /* 0x000fea000383ffff */
.L_x_12703:
[----:B--2---:R2:W3:Y:S02]  /*1ab50*/  SYNCS.PHASECHK.TRANS64.TRYWAIT P2, [R6+URZ+0x308a0], R7 ;  /* 0x0308a007060075a7 */ /* 0x0044e4000804017f */
[----:B---3--:R-:W-:Y:S05]  /*1ab60*/  @!P2 NANOSLEEP.SYNCS 0x989680 ;  /* 0x009896800000a95d */ /* 0x008fea0003900000 */
[----:B------:R-:W3:Y:S02]  /*1ab70*/  @!P2 SYNCS.PHASECHK.TRANS64 P2, [R6+URZ+0x308a0], R7 ;  /* 0x0308a0070600a5a7 */ /* 0x000ee4000804007f */
[----:B---3--:R-:W-:Y:S05]  /*1ab80*/  @!P2 BRA `(.L_x_12703) ;  /* 0xfffffffc00f0a947 */ /* 0x008fea000383ffff */
[----:B------:R-:W-:Y:S05]  /*1ab90*/  BRA `(.L_x_12864) ;  /* 0xffffff9c00ac7947 */ /* 0x000fea000383ffff */
.L_x_12708:
[----:B0-----:R0:W1:Y:S02]  /*1aba0*/  SYNCS.PHASECHK.TRANS64.TRYWAIT P2, [R6+URZ+0x308c0], R7 ;  /* 0x0308c007060075a7 */ /* 0x001064000804017f */
[----:B-1----:R-:W-:Y:S05]  /*1abb0*/  @!P2 NANOSLEEP.SYNCS 0x989680 ;  /* 0x009896800000a95d */ /* 0x002fea0003900000 */
[----:B------:R-:W1:Y:S02]  /*1abc0*/  @!P2 SYNCS.PHASECHK.TRANS64 P2, [R6+URZ+0x308c0], R7 ;  /* 0x0308c0070600a5a7 */ /* 0x000e64000804007f */
[----:B-1----:R-:W-:Y:S05]  /*1abd0*/  @!P2 BRA `(.L_x_12708) ;  /* 0xfffffffc00f0a947 */ /* 0x002fea000383ffff */
[----:B------:R-:W-:Y:S05]  /*1abe0*/  BRA `(.L_x_12865) ;  /* 0xffffffa000247947 */ /* 0x000fea000383ffff */
.L_x_12723:
[----:B------:R-:W4:Y:S01]  /*1abf0*/  S2R R20, SR_TID.X ;  /* 0x0000000000147919 */ /* 0x000f220000002100 */
[----:B------:R-:W-:Y:S01]  /*1ac00*/  BSSY B0, `(.L_x_12866) ;  /* 0x000000a000007945 */ /* 0x000fe20003800000 */
[----:B0-----:R-:W-:Y:S01]  /*1ac10*/  IMAD.MOV.U32 R12, RZ, RZ, RZ ;  /* 0x000000ffff0c7224 */ /* 0x001fe200078e00ff */
[----:B------:R-:W-:Y:S01]  /*1ac20*/  MOV R15, 0xffffffff ;  /* 0xffffffff000f7802 */ /* 0x000fe20000000f00 */
[----:B------:R-:W-:Y:S01]  /*1ac30*/  IMAD.MOV.U32 R11, RZ, RZ, 0x1f ;  /* 0x0000001fff0b7424 */ /* 0x000fe200078e00ff */
[----:B----4-:R-:W-:-:S04]  /*1ac40*/  SHF.R.U32.HI R20, RZ, 0x5, R20 ;  /* 0x00000005ff147819 */ /* 0x010fc80000011614 */
[----:B------:R-:W-:-:S05]  /*1ac50*/  LOP3.LUT R20, R20, 0x3, RZ, 0xc0, !PT ;  /* 0x0000000314147812 */ /* 0x000fca00078ec0ff */
[----:B------:R-:W-:-:S07]  /*1ac60*/  IMAD.MOV.U32 R13, RZ, RZ, R20 ;  /* 0x000000ffff0d7224 */ /* 0x000fce00078e0014 */
[----:B-123--:R-:W-:Y:S05]  /*1ac70*/  WARPSYNC.COLLECTIVE R15, `(.L_x_12867) ;  /* 0x000000000f087348 */ /* 0x00efea0003c00000 */
[----:B------:R0:W4:Y:S02]  /*1ac80*/  SHFL.IDX P6, R14, R13, R12, R11 ;  /* 0x0000000c0d0e7389 */ /* 0x00012400000c000b */
[----:B01234-:R-:W-:Y:S01]  /*1ac90*/  ENDCOLLECTIVE ;  /* 0x000000000000791b */ /* 0x01ffe20003800000 */
.L_x_12867:
[----:B------:R-:W-:Y:S05]  /*1aca0*/  BSYNC B0 ;  /* 0x0000000000007941 */ /* 0x000fea0003800000 */
.L_x_12866:
[----:B------:R-:W-:Y:S05]  /*1acb0*/  BRA `(.L_x_12868) ;  /* 0xffffffa800cc7947 */ /* 0x000fea000383ffff */
.L_x_12725:
[----:B------:R-:W-:Y:S01]  /*1acc0*/  BSSY B0, `(.L_x_12869) ;  /* 0x0000006000007945 */ /* 0x000fe20003800000 */
[----:B------:R-:W-:-:S07]  /*1acd0*/  IMAD.MOV.U32 R15, RZ, RZ, -0x1 ;  /* 0xffffffffff0f7424 */ /* 0x000fce00078e00ff */
[----:B0123--:R-:W-:Y:S05]  /*1ace0*/  WARPSYNC.COLLECTIVE R15, `(.L_x_12870) ;  /* 0x000000000f0c7348 */ /* 0x00ffea0003c00000 */
[----:B------:R-:W-:Y:S02]  /*1acf0*/  ELECT P6, UR62, PT ;  /* 0x00000000003e782f */ /* 0x000fe400038c0000 */
[----:B------:R-:W-:Y:S01]  /*1ad00*/  MOV R14, UR62 ;  /* 0x0000003e000e7c02 */ /* 0x000fe20008000f00 */
[----:B0123--:R-:W-:Y:S10]  /*1ad10*/  ENDCOLLECTIVE ;  /* 0x000000000000791b */ /* 0x00fff40003800000 */
.L_x_12870:
[----:B------:R-:W-:Y:S05]  /*1ad20*/  BSYNC B0 ;  /* 0x0000000000007941 */ /* 0x000fea0003800000 */
.L_x_12869:
[----:B------:R-:W-:Y:S05]  /*1ad30*/  BRA `(.L_x_12871) ;  /* 0xffffffa800d47947 */ /* 0x000fea000383ffff */
.L_x_12727:
[----:B0-----:R0:W4:Y:S02]  /*1ad40*/  SYNCS.PHASECHK.TRANS64.TRYWAIT P0, [R0+URZ+0x30840], R2 ;  /* 0x03084002000075a7 */ /* 0x001124000800017f */
[----:B----4-:R-:W-:Y:S05]  /*1ad50*/  @!P0 NANOSLEEP.SYNCS 0x989680 ;  /* 0x009896800000895d */ /* 0x010fea0003900000 */
[----:B------:R-:W4:Y:S02]  /*1ad60*/  @!P0 SYNCS.PHASECHK.TRANS64 P0, [R0+URZ+0x30840], R2 ;  /* 0x03084002000085a7 */ /* 0x000f24000800007f */
[----:B----4-:R-:W-:Y:S05]  /*1ad70*/  @!P0 BRA `(.L_x_12727) ;  /* 0xfffffffc00f08947 */ /* 0x010fea000383ffff */
[----:B------:R-:W-:Y:S05]  /*1ad80*/  BRA `(.L_x_12872) ;  /* 0xffffffac00287947 */ /* 0x000fea000383ffff */
.L_x_12731:
[----:B------:R-:W2:Y:S01]  /*1ad90*/  LDL.LU R11, [R1+0x3c] ;  /* 0x00003c00010b7983 */ /* 0x000ea20000300800 */
[----:B------:R-:W-:Y:S02]  /*1ada0*/  IMAD.MOV.U32 R13, RZ, RZ, R4 ;  /* 0x000000ffff0d7224 */ /* 0x000fe400078e0004 */
[----:B------:R-:W-:Y:S02]  /*1adb0*/  IMAD.MOV.U32 R12, RZ, RZ, RZ ;  /* 0x000000ffff0c7224 */ /* 0x000fe400078e00ff */
[----:B------:R-:W-:Y:S02]  /*1adc0*/  IMAD.MOV.U32 R15, RZ, RZ, -0x1 ;  /* 0xffffffffff0f7424 */ /* 0x000fe400078e00ff */
[----:B------:R-:W-:-:S04]  /*1add0*/  IMAD R25, R25, 0xc0, R21 ;  /* 0x000000c019197824 */ /* 0x000fc800078e0215 */
[----:B------:R-:W-:Y:S02]  /*1ade0*/  VIADD R8, R25, 0x10 ;  /* 0x0000001019087836 */ /* 0x000fe40000000000 */
[----:B--2---:R-:W-:Y:S01]  /*1adf0*/  IMAD R3, R11, R9, RZ ;  /* 0x000000090b037224 */ /* 0x004fe200078e02ff */
[----:B------:R-:W-:-:S04]  /*1ae00*/  MOV R11, 0x181f ;  /* 0x0000181f000b7802 */ /* 0x000fc80000000f00 */
[----:B------:R-:W-:-:S13]  /*1ae10*/  ISETP.GE.AND P1, PT, R25, R3, PT ;  /* 0x000000031900720c */ /* 0x000fda0003f26270 */
[----:B-----5:R-:W-:Y:S05]  /*1ae20*/  WARPSYNC.COLLECTIVE R15, `(.L_x_12873) ;  /* 0x000000000f087348 */ /* 0x020fea0003c00000 */
[----:B------:R0:W1:Y:S02]  /*1ae30*/  SHFL.IDX P6, R14, R13, R12, R11 ;  /* 0x0000000c0d0e7389 */ /* 0x00006400000c000b */
[----:B01---5:R-:W-:Y:S01]  /*1ae40*/  ENDCOLLECTIVE ;  /* 0x000000000000791b */ /* 0x023fe20003800000 */
.L_x_12873:
[----:B------:R-:W-:Y:S02]  /*1ae50*/  IMAD.MOV.U32 R13, RZ, RZ, R0 ;  /* 0x000000ffff0d7224 */ /* 0x000fe400078e0000 */
[----:B------:R-:W-:-:S07]  /*1ae60*/  IMAD.MOV.U32 R7, RZ, RZ, R14 ;  /* 0x000000ffff077224 */ /* 0x000fce00078e000e */
[----:B------:R-:W-:Y:S05]  /*1ae70*/  WARPSYNC.COLLECTIVE R15, `(.L_x_12874) ;  /* 0x000000000f087348 */ /* 0x000fea0003c00000 */
[----:B------:R0:W1:Y:S02]  /*1ae80*/  SHFL.IDX P6, R14, R13, R12, R11 ;  /* 0x0000000c0d0e7389 */ /* 0x00006400000c000b */
[----:B01----:R-:W-:Y:S01]  /*1ae90*/  ENDCOLLECTIVE ;  /* 0x000000000000791b */ /* 0x003fe20003800000 */
.L_x_12874:
[----:B------:R-:W-:Y:S01]  /*1aea0*/  IMAD.MOV.U32 R13, RZ, RZ, R4 ;  /* 0x000000ffff0d7224 */ /* 0x000fe200078e0004 */
[----:B------:R-:W-:Y:S02]  /*1aeb0*/  MOV R12, 0x1 ;  /* 0x00000001000c7802 */ /* 0x000fe40000000f00 */
[----:B------:R-:W-:-:S07]  /*1aec0*/  MOV R6, R14 ;  /* 0x0000000e00067202 */ /* 0x000fce0000000f00 */
[----:B------:R-:W-:Y:S05]  /*1aed0*/  WARPSYNC.COLLECTIVE R15, `(.L_x_12875) ;  /* 0x000000000f087348 */ /* 0x000fea0003c00000 */
[----:B------:R0:W1:Y:S02]  /*1aee0*/  SHFL.IDX P6, R14, R13, R12, R11 ;  /* 0x0000000c0d0e7389 */ /* 0x00006400000c000b */
[----:B01----:R-:W-:Y:S01]  /*1aef0*/  ENDCOLLECTIVE ;  /* 0x000000000000791b */ /* 0x003fe20003800000 */
.L_x_12875:
[----:B------:R-:W-:-:S05]  /*1af00*/  @!P1 LEA R6, P2, R20, R6, 0x1 ;  /* 0x0000000614069211 */ /* 0x000fca00078408ff */
[----:B------:R-:W-:-:S05]  /*1af10*/  @!P1 IMAD.X R7, RZ, RZ, R7, P2 ;  /* 0x000000ffff079224 */ /* 0x000fca00010e0607 */
[----:B------:R-:W-:Y:S01]  /*1af20*/  @!PT LDS RZ, [RZ] ;  /* 0x00000000fffff984 */ /* 0x000fe20000000800 */
[----:B------:R-:W-:Y:S01]  /*1af30*/  @!PT LDS RZ, [RZ] ;  /* 0x00000000fffff984 */ /* 0x000fe20000000800 */
[----:B------:R-:W-:Y:S01]  /*1af40*/  @!PT LDS RZ, [RZ] ;  /* 0x00000000fffff984 */ /* 0x000fe20000000800 */
[----:B------:R0:W-:Y:S01]  /*1af50*/  @!P1 LDGSTS.E.BYPASS.LTC128B.128 [R10+0xc400], desc[UR56][R6.64], !P0 ;  /* 0x0c400000060a9fae */ /* 0x0001e2000c101d78 */
[----:B------:R-:W-:Y:S01]  /*1af60*/  ISETP.GE.AND P1, PT, R8, R3, PT ;  /* 0x000000030800720c */ /* 0x000fe20003f26270 */
[----:B------:R-:W-:Y:S02]  /*1af70*/  IMAD.MOV.U32 R13, RZ, RZ, R0 ;  /* 0x000000ffff0d7224 */ /* 0x000fe400078e0000 */
[----:B0-----:R-:W-:-:S10]  /*1af80*/  IMAD.MOV.U32 R6, RZ, RZ, R14 ;  /* 0x000000ffff067224 */ /* 0x001fd400078e000e */
[----:B------:R-:W-:Y:S05]  /*1af90*/  WARPSYNC.COLLECTIVE R15, `(.L_x_12876) ;  /* 0x000000000f087348 */ /* 0x000fea0003c00000 */
[----:B------:R0:W1:Y:S02]  /*1afa0*/  SHFL.IDX P6, R14, R13, R12, R11 ;  /* 0x0000000c0d0e7389 */ /* 0x00006400000c000b */
[----:B01----:R-:W-:Y:S01]  /*1afb0*/  ENDCOLLECTIVE ;  /* 0x000000000000791b */ /* 0x003fe20003800000 */
.L_x_12876:
[----:B------:R-:W-:Y:S02]  /*1afc0*/  IMAD.MOV.U32 R13, RZ, RZ, R4 ;  /* 0x000000ffff0d7224 */ /* 0x000fe400078e0004 */
[----:B------:R-:W-:Y:S02]  /*1afd0*/  IMAD.MOV.U32 R12, RZ, RZ, 0x2 ;  /* 0x00000002ff0c7424 */ /* 0x000fe400078e00ff */
[----:B------:R-:W-:-:S07]  /*1afe0*/  IMAD.MOV.U32 R7, RZ, RZ, R14 ;  /* 0x000000ffff077224 */ /* 0x000fce00078e000e */
[----:B------:R-:W-:Y:S05]  /*1aff0*/  WARPSYNC.COLLECTIVE R15, `(.L_x_12877) ;  /* 0x000000000f087348 */ /* 0x000fea0003c00000 */
[----:B------:R0:W1:Y:S02]  /*1b000*/  SHFL.IDX P6, R14, R13, R12, R11 ;  /* 0x0000000c0d0e7389 */ /* 0x00006400000c000b */
[----:B01----:R-:W-:Y:S01]  /*1b010*/  ENDCOLLECTIVE ;  /* 0x000000000000791b */ /* 0x003fe20003800000 */
.L_x_12877:
        /* <DEDUP_REMOVED lines=16> */
.L_x_12878:
[----:B------:R-:W-:Y:S02]  /*1b120*/  IMAD.MOV.U32 R13, RZ, RZ, R4 ;  /* 0x000000ffff0d7224 */ /* 0x000fe400078e0004 */
[----:B------:R-:W-:Y:S02]  /*1b130*/  IMAD.MOV.U32 R12, RZ, RZ, 0x3 ;  /* 0x00000003ff0c7424 */ /* 0x000fe400078e00ff */
[----:B------:R-:W-:-:S07]  /*1b140*/  IMAD.MOV.U32 R7, RZ, RZ, R14 ;  /* 0x000000ffff077224 */ /* 0x000fce00078e000e */
[----:B------:R-:W-:Y:S05]  /*1b150*/  WARPSYNC.COLLECTIVE R15, `(.L_x_12879) ;  /* 0x000000000f087348 */ /* 0x000fea0003c00000 */
[----:B------:R0:W1:Y:S02]  /*1b160*/  SHFL.IDX P6, R14, R13, R12, R11 ;  /* 0x0000000c0d0e7389 */ /* 0x00006400000c000b */
[----:B01----:R-:W-:Y:S01]  /*1b170*/  ENDCOLLECTIVE ;  /* 0x000000000000791b */ /* 0x003fe20003800000 */
.L_x_12879:
        /* <DEDUP_REMOVED lines=16> */
.L_x_12880:
[----:B------:R-:W-:Y:S01]  /*1b280*/  MOV R13, R4 ;  /* 0x00000004000d7202 */ /* 0x000fe20000000f00 */
[----:B------:R-:W-:Y:S02]  /*1b290*/  IMAD.MOV.U32 R12, RZ, RZ, 0x4 ;  /* 0x00000004ff0c7424 */ /* 0x000fe400078e00ff */
[----:B------:R-:W-:-:S07]  /*1b2a0*/  IMAD.MOV.U32 R7, RZ, RZ, R14 ;  /* 0x000000ffff077224 */ /* 0x000fce00078e000e */
[----:B------:R-:W-:Y:S05]  /*1b2b0*/  WARPSYNC.COLLECTIVE R15, `(.L_x_12881) ;  /* 0x000000000f087348 */ /* 0x000fea0003c00000 */
[----:B------:R0:W1:Y:S02]  /*1b2c0*/  SHFL.IDX P6, R14, R13, R12, R11 ;  /* 0x0000000c0d0e7389 */ /* 0x00006400000c000b */
[----:B01----:R-:W-:Y:S01]  /*1b2d0*/  ENDCOLLECTIVE ;  /* 0x000000000000791b */ /* 0x003fe20003800000 */
.L_x_12881:
        /* <DEDUP_REMOVED lines=16> */
.L_x_12882:
[----:B------:R-:W-:Y:S01]  /*1b3e0*/  IMAD.MOV.U32 R13, RZ, RZ, R4 ;  /* 0x000000ffff0d7224 */ /* 0x000fe200078e0004 */
[----:B------:R-:W-:Y:S02]  /*1b3f0*/  MOV R12, 0x5 ;  /* 0x00000005000c7802 */ /* 0x000fe40000000f00 */
[----:B------:R-:W-:-:S07]  /*1b400*/  MOV R7, R14 ;  /* 0x0000000e00077202 */ /* 0x000fce0000000f00 */
[----:B------:R-:W-:Y:S05]  /*1b410*/  WARPSYNC.COLLECTIVE R15, `(.L_x_12883) ;  /* 0x000000000f087348 */ /* 0x000fea0003c00000 */
[----:B------:R0:W1:Y:S02]  /*1b420*/  SHFL.IDX P6, R14, R13, R12, R11 ;  /* 0x0000000c0d0e7389 */ /* 0x00006400000c000b */
[----:B01----:R-:W-:Y:S01]  /*1b430*/  ENDCOLLECTIVE ;  /* 0x000000000000791b */ /* 0x003fe20003800000 */
.L_x_12883:
        /* <DEDUP_REMOVED lines=16> */
.L_x_12884:
[----:B------:R-:W-:Y:S02]  /*1b540*/  IMAD.MOV.U32 R13, RZ, RZ, R4 ;  /* 0x000000ffff0d7224 */ /* 0x000fe400078e0004 */
[----:B------:R-:W-:Y:S02]  /*1b550*/  IMAD.MOV.U32 R12, RZ, RZ, 0x6 ;  /* 0x00000006ff0c7424 */ /* 0x000fe400078e00ff */
[----:B------:R-:W-:-:S07]  /*1b560*/  IMAD.MOV.U32 R7, RZ, RZ, R14 ;  /* 0x000000ffff077224 */ /* 0x000fce00078e000e */
[----:B------:R-:W-:Y:S05]  /*1b570*/  WARPSYNC.COLLECTIVE R15, `(.L_x_12885) ;  /* 0x000000000f087348 */ /* 0x000fea0003c00000 */
[----:B------:R0:W1:Y:S02]  /*1b580*/  SHFL.IDX P6, R14, R13, R12, R11 ;  /* 0x0000000c0d0e7389 */ /* 0x00006400000c000b */
[----:B01----:R-:W-:Y:S01]  /*1b590*/  ENDCOLLECTIVE ;  /* 0x000000000000791b */ /* 0x003fe20003800000 */
.L_x_12885:
        /* <DEDUP_REMOVED lines=16> */
.L_x_12886:
[----:B------:R-:W-:Y:S02]  /*1b6a0*/  IMAD.MOV.U32 R13, RZ, RZ, R4 ;  /* 0x000000ffff0d7224 */ /* 0x000fe400078e0004 */
[----:B------:R-:W-:Y:S02]  /*1b6b0*/  IMAD.MOV.U32 R12, RZ, RZ, 0x7 ;  /* 0x00000007ff0c7424 */ /* 0x000fe400078e00ff */
[----:B------:R-:W-:-:S07]  /*1b6c0*/  IMAD.MOV.U32 R7, RZ, RZ, R14 ;  /* 0x000000ffff077224 */ /* 0x000fce00078e000e */
[----:B------:R-:W-:Y:S05]  /*1b6d0*/  WARPSYNC.COLLECTIVE R15, `(.L_x_12887) ;  /* 0x000000000f087348 */ /* 0x000fea0003c00000 */
[----:B------:R0:W1:Y:S02]  /*1b6e0*/  SHFL.IDX P6, R14, R13, R12, R11 ;  /* 0x0000000c0d0e7389 */ /* 0x00006400000c000b */
[----:B01----:R-:W-:Y:S01]  /*1b6f0*/  ENDCOLLECTIVE ;  /* 0x000000000000791b */ /* 0x003fe20003800000 */
.L_x_12887:
[----:B------:R-:W-:-:S04]  /*1b700*/  @!P1 LEA R7, P2, R20, R7, 0x1 ;  /* 0x0000000714079211 */ /* 0x000fc800078408ff */
[----:B------:R-:W-:-:S04]  /*1b710*/  @!P1 IADD3.X R6, RZ, R6, RZ, P2, !PT ;  /* 0x00000006ff069210 */ /* 0x000fc800017fe4ff */
[----:B------:R-:W-:Y:S01]  /*1b720*/  @!P1 LOP3.LUT R7, R7, R6, RZ, 0x3c, !PT ;  /* 0x0000000607079212 */ /* 0x000fe200078e3cff */
[----:B------:R-:W-:-:S03]  /*1b730*/  IMAD.MOV.U32 R13, RZ, RZ, R0 ;  /* 0x000000ffff0d7224 */ /* 0x000fc600078e0000 */
[----:B------:R-:W-:Y:S02]  /*1b740*/  @!P1 LOP3.LUT R6, R7, R6, RZ, 0x3c, !PT ;  /* 0x0000000607069212 */ /* 0x000fe400078e3cff */
[----:B------:R-:W-:Y:S02]  /*1b750*/  IADD3 R0, R25, 0x70, RZ ;  /* 0x0000007019007810 */ /* 0x000fe40007ffe0ff */
[----:B------:R-:W-:Y:S02]  /*1b760*/  @!P1 LOP3.LUT R7, R7, R6, RZ, 0x3c, !PT ;  /* 0x0000000607079212 */ /* 0x000fe400078e3cff */
[----:B------:R-:W-:-:S03]  /*1b770*/  MOV R4, R14 ;  /* 0x0000000e00047202 */ /* 0x000fc60000000f00 */
[----:B------:R-:W-:Y:S01]  /*1b780*/  @!PT LDS RZ, [RZ] ;  /* 0x00000000fffff984 */ /* 0x000fe20000000800 */
[----:B------:R-:W-:Y:S01]  /*1b790*/  @!PT LDS RZ, [RZ] ;  /* 0x00000000fffff984 */ /* 0x000fe20000000800 */
[----:B------:R-:W-:Y:S01]  /*1b7a0*/  @!PT LDS RZ, [RZ] ;  /* 0x00000000fffff984 */ /* 0x000fe20000000800 */
[----:B------:R0:W-:Y:S01]  /*1b7b0*/  @!P1 LDGSTS.E.BYPASS.LTC128B.128 [R10+0xf400], desc[UR56][R6.64], !P0 ;  /* 0x0f400000060a9fae */ /* 0x0001e2000c101d78 */
[----:B------:R-:W-:Y:S02]  /*1b7c0*/  ISETP.GE.AND P1, PT, R0, R3, PT ;  /* 0x000000030000720c */ /* 0x000fe40003f26270 */
[----:B------:R-:W-:-:S11]  /*1b7d0*/  IADD3 R0, R25, 0x80, RZ ;  /* 0x0000008019007810 */ /* 0x000fd60007ffe0ff */
[----:B0-----:R-:W-:Y:S05]  /*1b7e0*/  WARPSYNC.COLLECTIVE R15, `(.L_x_12888) ;  /* 0x000000000f087348 */ /* 0x001fea0003c00000 */
[----:B------:R1:W2:Y:S02]  /*1b7f0*/  SHFL.IDX P6, R14, R13, R12, R11 ;  /* 0x0000000c0d0e7389 */ /* 0x0002a400000c000b */
[----:B012---:R-:W-:Y:S01]  /*1b800*/  ENDCOLLECTIVE ;  /* 0x000000000000791b */ /* 0x007fe20003800000 */
.L_x_12888:
[----:B------:R-:W-:Y:S01]  /*1b810*/  ISETP.GE.AND P2, PT, R0, R3, PT ;  /* 0x000000030000720c */ /* 0x000fe20003f46270 */
[----:B------:R-:W-:Y:S02]  /*1b820*/  IMAD.MOV.U32 R13, RZ, RZ, R2 ;  /* 0x000000ffff0d7224 */ /* 0x000fe400078e0002 */
[----:B------:R-:W-:Y:S02]  /*1b830*/  IMAD.MOV.U32 R12, RZ, RZ, RZ ;  /* 0x000000ffff0c7224 */ /* 0x000fe400078e00ff */
[----:B------:R-:W-:-:S08]  /*1b840*/  IMAD.MOV.U32 R6, RZ, RZ, R14 ;  /* 0x000000ffff067224 */ /* 0x000fd000078e000e */
[----:B------:R-:W-:Y:S05]  /*1b850*/  WARPSYNC.COLLECTIVE R15, `(.L_x_12889) ;  /* 0x000000000f087348 */ /* 0x000fea0003c00000 */
[----:B------:R0:W1:Y:S02]  /*1b860*/  SHFL.IDX P6, R14, R13, R12, R11 ;  /* 0x0000000c0d0e7389 */ /* 0x00006400000c000b */
[----:B01----:R-:W-:Y:S01]  /*1b870*/  ENDCOLLECTIVE ;  /* 0x000000000000791b */ /* 0x003fe20003800000 */
.L_x_12889:
[----:B------:R-:W-:-:S05]  /*1b880*/  @!P1 LEA R6, P3, R20, R6, 0x1 ;  /* 0x0000000614069211 */ /* 0x000fca00078608ff */
[----:B------:R-:W-:-:S04]  /*1b890*/  @!P1 IMAD.X R4, RZ, RZ, R4, P3 ;  /* 0x000000ffff049224 */ /* 0x000fc800018e0604 */
[----:B------:R-:W-:Y:S02]  /*1b8a0*/  @!P1 IMAD.MOV.U32 R7, RZ, RZ, R4 ;  /* 0x000000ffff079224 */ /* 0x000fe400078e0004 */
[----:B------:R-:W-:Y:S02]  /*1b8b0*/  IMAD.MOV.U32 R13, RZ, RZ, R5 ;  /* 0x000000ffff0d7224 */ /* 0x000fe400078e0005 */
[----:B------:R-:W-:Y:S01]  /*1b8c0*/  VIADD R4, R25, 0xa0 ;  /* 0x000000a019047836 */ /* 0x000fe20000000000 */
[----:B------:R-:W-:Y:S01]  /*1b8d0*/  @!PT LDS RZ, [RZ] ;  /* 0x00000000fffff984 */ /* 0x000fe20000000800 */
[----:B------:R-:W-:Y:S01]  /*1b8e0*/  @!PT LDS RZ, [RZ] ;  /* 0x00000000fffff984 */ /* 0x000fe20000000800 */
[----:B------:R-:W-:Y:S01]  /*1b8f0*/  @!PT LDS RZ, [RZ] ;  /* 0x00000000fffff984 */ /* 0x000fe20000000800 */
[----:B------:R0:W-:Y:S01]  /*1b900*/  @!P1 LDGSTS.E.BYPASS.LTC128B.128 [R10+0xfc00], desc[UR56][R6.64], !P0 ;  /* 0x0fc00000060a9fae */ /* 0x0001e2000c101d78 */
[----:B------:R-:W-:-:S07]  /*1b910*/  MOV R8, R14 ;  /* 0x0000000e00087202 */ /* 0x000fce0000000f00 */
[----:B0-----:R-:W-:Y:S05]  /*1b920*/  WARPSYNC.COLLECTIVE R15, `(.L_x_12890) ;  /* 0x000000000f087348 */ /* 0x001fea0003c00000 */
[----:B------:R1:W2:Y:S02]  /*1b930*/  SHFL.IDX P6, R14, R13, R12, R11 ;  /* 0x0000000c0d0e7389 */ /* 0x0002a400000c000b */
[----:B012---:R-:W-:Y:S01]  /*1b940*/  ENDCOLLECTIVE ;  /* 0x000000000000791b */ /* 0x007fe20003800000 */
.L_x_12890:
[----:B------:R-:W-:Y:S02]  /*1b950*/  IMAD.MOV.U32 R13, RZ, RZ, R2 ;  /* 0x000000ffff0d7224 */ /* 0x000fe400078e0002 */
[----:B------:R-:W-:Y:S02]  /*1b960*/  IMAD.MOV.U32 R12, RZ, RZ, 0x1 ;  /* 0x00000001ff0c7424 */ /* 0x000fe400078e00ff */
[----:B------:R-:W-:-:S07]  /*1b970*/  IMAD.MOV.U32 R0, RZ, RZ, R14 ;  /* 0x000000ffff007224 */ /* 0x000fce00078e000e */
[----:B------:R-:W-:Y:S05]  /*1b980*/  WARPSYNC.COLLECTIVE R15, `(.L_x_12891) ;  /* 0x000000000f087348 */ /* 0x000fea0003c00000 */
[----:B------:R0:W1:Y:S02]  /*1b990*/  SHFL.IDX P6, R14, R13, R12, R11 ;  /* 0x0000000c0d0e7389 */ /* 0x00006400000c000b */
[----:B01----:R-:W-:Y:S01]  /*1b9a0*/  ENDCOLLECTIVE ;  /* 0x000000000000791b */ /* 0x003fe20003800000 */
.L_x_12891:
[----:B------:R-:W-:-:S04]  /*1b9b0*/  @!P2 LEA R0, P1, R20, R0, 0x1 ;  /* 0x000000001400a211 */ /* 0x000fc800078208ff */
[----:B------:R-:W-:-:S05]  /*1b9c0*/  @!P2 IADD3.X R6, RZ, R8, RZ, P1, !PT ;  /* 0x00000008ff06a210 */ /* 0x000fca0000ffe4ff */
[----:B------:R-:W-:Y:S02]  /*1b9d0*/  @!P2 IMAD.MOV.U32 R7, RZ, RZ, R6 ;  /* 0x000000ffff07a224 */ /* 0x000fe400078e0006 */
[----:B------:R-:W-:Y:S01]  /*1b9e0*/  @!P2 IMAD.MOV.U32 R6, RZ, RZ, R0 ;  /* 0x000000ffff06a224 */ /* 0x000fe200078e0000 */
[----:B------:R-:W-:Y:S01]  /*1b9f0*/  IADD3 R0, R25, 0x90, RZ ;  /* 0x0000009019007810 */ /* 0x000fe20007ffe0ff */
[----:B------:R-:W-:-:S03]  /*1ba00*/  IMAD.MOV.U32 R13, RZ, RZ, R5 ;  /* 0x000000ffff0d7224 */ /* 0x000fc600078e0005 */
[----:B------:R-:W-:Y:S01]  /*1ba10*/  ISETP.GE.AND P1, PT, R0, R3, PT ;  /* 0x000000030000720c */ /* 0x000fe20003f26270 */
[----:B------:R-:W-:Y:S01]  /*1ba20*/  @!PT LDS RZ, [RZ] ;  /* 0x00000000fffff984 */ /* 0x000fe20000000800 */
[----:B------:R-:W-:Y:S01]  /*1ba30*/  @!PT LDS RZ, [RZ] ;  /* 0x00000000fffff984 */ /* 0x000fe20000000800 */
[----:B------:R-:W-:Y:S01]  /*1ba40*/  @!PT LDS RZ, [RZ] ;  /* 0x00000000fffff984 */ /* 0x000fe20000000800 */
[----:B------:R0:W-:Y:S01]  /*1ba50*/  @!P2 LDGSTS.E.BYPASS.LTC128B.128 [R10+0x10400], desc[UR56][R6.64], !P0 ;  /* 0x10400000060aafae */ /* 0x0001e2000c101d78 */
[----:B------:R-:W-:-:S11]  /*1ba60*/  MOV R0, R14 ;  /* 0x0000000e00007202 */ /* 0x000fd60000000f00 */
[----:B0-----:R-:W-:Y:S05]  /*1ba70*/  WARPSYNC.COLLECTIVE R15, `(.L_x_12892) ;  /* 0x000000000f087348 */ /* 0x001fea0003c00000 */
[----:B------:R1:W2:Y:S02]  /*1ba80*/  SHFL.IDX P6, R14, R13, R12, R11 ;  /* 0x0000000c0d0e7389 */ /* 0x0002a400000c000b */
[----:B012---:R-:W-:Y:S01]  /*1ba90*/  ENDCOLLECTIVE ;  /* 0x000000000000791b */ /* 0x007fe20003800000 */
.L_x_12892:
[----:B------:R-:W-:Y:S01]  /*1baa0*/  IMAD.MOV.U32 R13, RZ, RZ, R2 ;  /* 0x000000ffff0d7224 */ /* 0x000fe200078e0002 */
[----:B------:R-:W-:Y:S01]  /*1bab0*/  MOV R12, 0x2 ;  /* 0x00000002000c7802 */ /* 0x000fe20000000f00 */
[----:B------:R-:W-:-:S07]  /*1bac0*/  IMAD.MOV.U32 R6, RZ, RZ, R14 ;  /* 0x000000ffff067224 */ /* 0x000fce00078e000e */
[----:B------:R-:W-:Y:S05]  /*1bad0*/  WARPSYNC.COLLECTIVE R15, `(.L_x_12893) ;  /* 0x000000000f087348 */ /* 0x000fea0003c00000 */
[----:B------:R0:W1:Y:S02]  /*1bae0*/  SHFL.IDX P6, R14, R13, R12, R11 ;  /* 0x0000000c0d0e7389 */ /* 0x00006400000c000b */
[----:B01----:R-:W-:Y:S01]  /*1baf0*/  ENDCOLLECTIVE ;  /* 0x000000000000791b */ /* 0x003fe20003800000 */
.L_x_12893:
[----:B------:R-:W-:-:S04]  /*1bb00*/  @!P1 LEA R6, P2, R20, R6, 0x1 ;  /* 0x0000000614069211 */ /* 0x000fc800078408ff */
[----:B------:R-:W-:-:S05]  /*1bb10*/  @!P1 IADD3.X R0, RZ, R0, RZ, P2, !PT ;  /* 0x00000000ff009210 */ /* 0x000fca00017fe4ff */
        /* <DEDUP_REMOVED lines=11> */
.L_x_12894:
[----:B------:R-:W-:Y:S02]  /*1bbd0*/  IMAD.MOV.U32 R13, RZ, RZ, R2 ;  /* 0x000000ffff0d7224 */ /* 0x000fe400078e0002 */
[----:B------:R-:W-:Y:S01]  /*1bbe0*/  IMAD.MOV.U32 R12, RZ, RZ, 0x3 ;  /* 0x00000003ff0c7424 */ /* 0x000fe200078e00ff */
[----:B------:R-:W-:-:S07]  /*1bbf0*/  MOV R6, R14 ;  /* 0x0000000e00067202 */ /* 0x000fce0000000f00 */
[----:B------:R-:W-:Y:S05]  /*1bc00*/  WARPSYNC.COLLECTIVE R15, `(.L_x_12895) ;  /* 0x000000000f087348 */ /* 0x000fea0003c00000 */
[----:B------:R0:W1:Y:S02]  /*1bc10*/  SHFL.IDX P6, R14, R13, R12, R11 ;  /* 0x0000000c0d0e7389 */ /* 0x00006400000c000b */
[----:B01----:R-:W-:Y:S01]  /*1bc20*/  ENDCOLLECTIVE ;  /* 0x000000000000791b */ /* 0x003fe20003800000 */
.L_x_12895:
        /* <DEDUP_REMOVED lines=12> */
.L_x_12896:
[----:B------:R-:W-:Y:S01]  /*1bcf0*/  IMAD.MOV.U32 R2, RZ, RZ, R14 ;  /* 0x000000ffff027224 */ /* 0x000fe200078e000e */
[----:B------:R-:W-:Y:S06]  /*1bd00*/  BRA `(.L_x_12897) ;  /* 0xffffffac00347947 */ /* 0x000fec000383ffff */
.L_x_12734:
[----:B0-----:R0:W1:Y:S02]  /*1bd10*/  SYNCS.PHASECHK.TRANS64.TRYWAIT P0, [R16+URZ+0x30820], R0 ;  /* 0x03082000100075a7 */ /* 0x001064000800017f */
[----:B-1----:R-:W-:Y:S05]  /*1bd20*/  @!P0 NANOSLEEP.SYNCS 0x989680 ;  /* 0x009896800000895d */ /* 0x002fea0003900000 */
[----:B------:R-:W1:Y:S02]  /*1bd30*/  @!P0 SYNCS.PHASECHK.TRANS64 P0, [R16+URZ+0x30820], R0 ;  /* 0x03082000100085a7 */ /* 0x000e64000800007f */
[----:B-1----:R-:W-:Y:S05]  /*1bd40*/  @!P0 BRA `(.L_x_12734) ;  /* 0xfffffffc00f08947 */ /* 0x002fea000383ffff */
[----:B------:R-:W-:Y:S05]  /*1bd50*/  BRA `(.L_x_12898) ;  /* 0xffffffac00947947 */ /* 0x000fea000383ffff */
.L_x_12743:
[----:B-1----:R1:W2:Y:S02]  /*1bd60*/  SYNCS.PHASECHK.TRANS64.TRYWAIT P0, [R2+URZ+0x30840], R3 ;  /* 0x03084003020075a7 */ /* 0x0022a4000800017f */
[----:B--2---:R-:W-:Y:S05]  /*1bd70*/  @!P0 NANOSLEEP.SYNCS 0x989680 ;  /* 0x009896800000895d */ /* 0x004fea0003900000 */
[----:B------:R-:W2:Y:S02]  /*1bd80*/  @!P0 SYNCS.PHASECHK.TRANS64 P0, [R2+URZ+0x30840], R3 ;  /* 0x03084003020085a7 */ /* 0x000ea4000800007f */
[----:B--2---:R-:W-:Y:S05]  /*1bd90*/  @!P0 BRA `(.L_x_12743) ;  /* 0xfffffffc00f08947 */ /* 0x004fea000383ffff */
[----:B------:R-:W-:Y:S05]  /*1bda0*/  BRA `(.L_x_12899) ;  /* 0xffffffb000687947 */ /* 0x000fea000383ffff */
.L_x_12748:
[----:B0-----:R0:W1:Y:S02]  /*1bdb0*/  SYNCS.PHASECHK.TRANS64.TRYWAIT P0, [R3+URZ+0x60], R2 ;  /* 0x00006002030075a7 */ /* 0x001064000800017f */
[----:B-1----:R-:W-:Y:S05]  /*1bdc0*/  @!P0 NANOSLEEP.SYNCS 0x989680 ;  /* 0x009896800000895d */ /* 0x002fea0003900000 */
[----:B------:R-:W1:Y:S02]  /*1bdd0*/  @!P0 SYNCS.PHASECHK.TRANS64 P0, [R3+URZ+0x60], R2 ;  /* 0x00006002030085a7 */ /* 0x000e64000800007f */
[----:B-1----:R-:W-:Y:S05]  /*1bde0*/  @!P0 BRA `(.L_x_12748) ;  /* 0xfffffffc00f08947 */ /* 0x002fea000383ffff */
[----:B------:R-:W-:Y:S05]  /*1bdf0*/  BRA `(.L_x_12900) ;  /* 0xffffffb000f47947 */ /* 0x000fea000383ffff */
.L_x_12756:
[----:B-1----:R1:W2:Y:S02]  /*1be00*/  SYNCS.PHASECHK.TRANS64.TRYWAIT P0, [R2+URZ+0x30840], R3 ;  /* 0x03084003020075a7 */ /* 0x0022a4000800017f */
[----:B--2---:R-:W-:Y:S05]  /*1be10*/  @!P0 NANOSLEEP.SYNCS 0x989680 ;  /* 0x009896800000895d */ /* 0x004fea0003900000 */
[----:B------:R-:W2:Y:S02]  /*1be20*/  @!P0 SYNCS.PHASECHK.TRANS64 P0, [R2+URZ+0x30840], R3 ;  /* 0x03084003020085a7 */ /* 0x000ea4000800007f */
[----:B--2---:R-:W-:Y:S05]  /*1be30*/  @!P0 BRA `(.L_x_12756) ;  /* 0xfffffffc00f08947 */ /* 0x004fea000383ffff */
[----:B------:R-:W-:Y:S05]  /*1be40*/  BRA `(.L_x_12901) ;  /* 0xffffffb800387947 */ /* 0x000fea000383ffff */
.L_x_12761:
[----:B0-----:R0:W1:Y:S02]  /*1be50*/  SYNCS.PHASECHK.TRANS64.TRYWAIT P0, [R10+URZ+0x60], R28 ;  /* 0x0000601c0a0075a7 */ /* 0x001064000800017f */
[----:B-1----:R-:W-:Y:S05]  /*1be60*/  @!P0 NANOSLEEP.SYNCS 0x989680 ;  /* 0x009896800000895d */ /* 0x002fea0003900000 */
[----:B------:R-:W1:Y:S02]  /*1be70*/  @!P0 SYNCS.PHASECHK.TRANS64 P0, [R10+URZ+0x60], R28 ;  /* 0x0000601c0a0085a7 */ /* 0x000e64000800007f */
[----:B-1----:R-:W-:Y:S05]  /*1be80*/  @!P0 BRA `(.L_x_12761) ;  /* 0xfffffffc00f08947 */ /* 0x002fea000383ffff */
[----:B------:R-:W-:Y:S05]  /*1be90*/  BRA `(.L_x_12902) ;  /* 0xffffffb800c47947 */ /* 0x000fea000383ffff */
.L_x_12769:
[----:B-1----:R1:W2:Y:S02]  /*1bea0*/  SYNCS.PHASECHK.TRANS64.TRYWAIT P0, [R2+URZ+0x30840], R3 ;  /* 0x03084003020075a7 */ /* 0x0022a4000800017f */
[----:B--2---:R-:W-:Y:S05]  /*1beb0*/  @!P0 NANOSLEEP.SYNCS 0x989680 ;  /* 0x009896800000895d */ /* 0x004fea0003900000 */
[----:B------:R-:W2:Y:S02]  /*1bec0*/  @!P0 SYNCS.PHASECHK.TRANS64 P0, [R2+URZ+0x30840], R3 ;  /* 0x03084003020085a7 */ /* 0x000ea4000800007f */
[----:B--2---:R-:W-:Y:S05]  /*1bed0*/  @!P0 BRA `(.L_x_12769) ;  /* 0xfffffffc00f08947 */ /* 0x004fea000383ffff */
[----:B------:R-:W-:Y:S05]  /*1bee0*/  BRA `(.L_x_12903) ;  /* 0xffffffbc00d87947 */ /* 0x000fea000383ffff */
.L_x_12774:
[----:B0-----:R0:W1:Y:S02]  /*1bef0*/  SYNCS.PHASECHK.TRANS64.TRYWAIT P0, [R3+URZ+0x60], R7 ;  /* 0x00006007030075a7 */ /* 0x001064000800017f */
[----:B-1----:R-:W-:Y:S05]  /*1bf00*/  @!P0 NANOSLEEP.SYNCS 0x989680 ;  /* 0x009896800000895d */ /* 0x002fea0003900000 */
[----:B------:R-:W1:Y:S02]  /*1bf10*/  @!P0 SYNCS.PHASECHK.TRANS64 P0, [R3+URZ+0x60], R7 ;  /* 0x00006007030085a7 */ /* 0x000e64000800007f */
[----:B-1----:R-:W-:Y:S05]  /*1bf20*/  @!P0 BRA `(.L_x_12774) ;  /* 0xfffffffc00f08947 */ /* 0x002fea000383ffff */
[----:B------:R-:W-:Y:S05]  /*1bf30*/  BRA `(.L_x_12904) ;  /* 0xffffffc000687947 */ /* 0x000fea000383ffff */
.L_x_12784:
[----:B0-----:R0:W1:Y:S02]  /*1bf40*/  SYNCS.PHASECHK.TRANS64.TRYWAIT P0, [R3+URZ+0x30860], R0 ;  /* 0x03086000030075a7 */ /* 0x001064000800017f */
[----:B-1----:R-:W-:Y:S05]  /*1bf50*/  @!P0 NANOSLEEP.SYNCS 0x989680 ;  /* 0x009896800000895d */ /* 0x002fea0003900000 */
[----:B------:R-:W1:Y:S02]  /*1bf60*/  @!P0 SYNCS.PHASECHK.TRANS64 P0, [R3+URZ+0x30860], R0 ;  /* 0x03086000030085a7 */ /* 0x000e64000800007f */
[----:B-1----:R-:W-:Y:S05]  /*1bf70*/  @!P0 BRA `(.L_x_12784) ;  /* 0xfffffffc00f08947 */ /* 0x002fea000383ffff */
[----:B------:R-:W-:Y:S05]  /*1bf80*/  BRA `(.L_x_12905) ;  /* 0xffffffc400687947 */ /* 0x000fea000383ffff */
.L_x_12790:
[----:B------:R-:W-:Y:S01]  /*1bf90*/  BSSY B0, `(.L_x_12906) ;  /* 0x0000008000007945 */ /* 0x000fe20003800000 */
[----:B0-----:R-:W-:Y:S01]  /*1bfa0*/  MOV R13, R24 ;  /* 0x00000018000d7202 */ /* 0x001fe20000000f00 */
[----:B------:R-:W-:Y:S01]  /*1bfb0*/  IMAD.MOV.U32 R12, RZ, RZ, RZ ;  /* 0x000000ffff0c7224 */ /* 0x000fe200078e00ff */
[----:B------:R-:W-:Y:S01]  /*1bfc0*/  MOV R15, 0xffffffff ;  /* 0xffffffff000f7802 */ /* 0x000fe20000000f00 */
[----:B------:R-:W-:-:S07]  /*1bfd0*/  IMAD.MOV.U32 R11, RZ, RZ, 0x1f ;  /* 0x0000001fff0b7424 */ /* 0x000fce00078e00ff */
[----:B--2---:R-:W-:Y:S05]  /*1bfe0*/  WARPSYNC.COLLECTIVE R15, `(.L_x_12907) ;  /* 0x000000000f087348 */ /* 0x004fea0003c00000 */
[----:B------:R0:W1:Y:S02]  /*1bff0*/  SHFL.IDX P6, R14, R13, R12, R11 ;  /* 0x0000000c0d0e7389 */ /* 0x00006400000c000b */
[----:B012---:R-:W-:Y:S01]  /*1c000*/  ENDCOLLECTIVE ;  /* 0x000000000000791b */ /* 0x007fe20003800000 */
.L_x_12907:
[----:B------:R-:W-:Y:S05]  /*1c010*/  BSYNC B0 ;  /* 0x0000000000007941 */ /* 0x000fea0003800000 */
.L_x_12906:
        /* <DEDUP_REMOVED lines=9> */
.L_x_12908:
[----:B------:R-:W-:Y:S02]  /*1c0b0*/  ULDC UR4, c[0x0][0xc3c] ;  /* 0x00030f0000047ab9 */ /* 0x000fe40000000800 */
[----:B------:R-:W-:-:S13]  /*1c0c0*/  ISETP.GE.OR P1, PT, R7, UR4, !P0 ;  /* 0x0000000407007c0c */ /* 0x000fda000c726670 */
[----:B------:R-:W0:Y:S08]  /*1c0d0*/  @!P1 LDC.64 R2, c[0x0][0xc80] ;  /* 0x00032000ff029b82 */ /* 0x000e300000000a00 */
[----:B------:R-:W1:Y:S01]  /*1c0e0*/  @!P1 LDC.64 R4, c[0x0][0xc78] ;  /* 0x00031e00ff049b82 */ /* 0x000e620000000a00 */
[----:B------:R-:W-:Y:S02]  /*1c0f0*/  MOV R11, RZ ;  /* 0x000000ff000b7202 */ /* 0x000fe40000000f00 */
[----:B------:R-:W-:Y:S01]  /*1c100*/  MOV R6, R14 ;  /* 0x0000000e00067202 */ /* 0x000fe20000000f00 */
        /* <DEDUP_REMOVED lines=18> */
.L_x_12909:
[----:B------:R-:W-:Y:S02]  /*1c230*/  MOV R12, 0x2 ;  /* 0x00000002000c7802 */ /* 0x000fe40000000f00 */
[----:B------:R-:W-:-:S05]  /*1c240*/  SEL R14, R14, RZ, P1 ;  /* 0x000000ff0e0e7207 */ /* 0x000fca0000800000 */
[----:B------:R-:W-:-:S04]  /*1c250*/  IMAD.IADD R5, R13, 0x1, R14 ;  /* 0x000000010d057824 */ /* 0x000fc800078e020e */
[----:B------:R-:W-:-:S07]  /*1c260*/  IMAD.MOV.U32 R13, RZ, RZ, R5 ;  /* 0x000000ffff0d7224 */ /* 0x000fce00078e0005 */
[----:B------:R-:W-:Y:S05]  /*1c270*/  WARPSYNC.COLLECTIVE R15, `(.L_x_12910) ;  /* 0x000000000f087348 */ /* 0x000fea0003c00000 */
[----:B------:R0:W1:Y:S02]  /*1c280*/  SHFL.UP P6, R14, R13, R12, R11 ;  /* 0x0400000c0d0e7389 */ /* 0x00006400000c000b */
[----:B01----:R-:W-:Y:S01]  /*1c290*/  ENDCOLLECTIVE ;  /* 0x000000000000791b */ /* 0x003fe20003800000 */
.L_x_12910:
[----:B------:R-:W-:Y:S02]  /*1c2a0*/  MOV R12, 0x4 ;  /* 0x00000004000c7802 */ /* 0x000fe40000000f00 */
[----:B------:R-:W-:-:S05]  /*1c2b0*/  SEL R2, R14, RZ, P2 ;  /* 0x000000ff0e027207 */ /* 0x000fca0001000000 */
[----:B------:R-:W-:-:S04]  /*1c2c0*/  IMAD.IADD R2, R5, 0x1, R2 ;  /* 0x0000000105027824 */ /* 0x000fc800078e0202 */
[----:B------:R-:W-:-:S07]  /*1c2d0*/  IMAD.MOV.U32 R13, RZ, RZ, R2 ;  /* 0x000000ffff0d7224 */ /* 0x000fce00078e0002 */
[----:B------:R-:W-:Y:S05]  /*1c2e0*/  WARPSYNC.COLLECTIVE R15, `(.L_x_12911) ;  /* 0x000000000f087348 */ /* 0x000fea0003c00000 */
[----:B------:R0:W1:Y:S02]  /*1c2f0*/  SHFL.UP P6, R14, R13, R12, R11 ;  /* 0x0400000c0d0e7389 */ /* 0x00006400000c000b */
[----:B01----:R-:W-:Y:S01]  /*1c300*/  ENDCOLLECTIVE ;  /* 0x000000000000791b */ /* 0x003fe20003800000 */
.L_x_12911:
[----:B------:R-:W-:Y:S02]  /*1c310*/  MOV R12, 0x8 ;  /* 0x00000008000c7802 */ /* 0x000fe40000000f00 */
[----:B------:R-:W-:-:S05]  /*1c320*/  SEL R3, R14, RZ, P3 ;  /* 0x000000ff0e037207 */ /* 0x000fca0001800000 */
[----:B------:R-:W-:-:S04]  /*1c330*/  IMAD.IADD R8, R2, 0x1, R3 ;  /* 0x0000000102087824 */ /* 0x000fc800078e0203 */
[----:B------:R-:W-:-:S07]  /*1c340*/  IMAD.MOV.U32 R13, RZ, RZ, R8 ;  /* 0x000000ffff0d7224 */ /* 0x000fce00078e0008 */
[----:B------:R-:W-:Y:S05]  /*1c350*/  WARPSYNC.COLLECTIVE R15, `(.L_x_12912) ;  /* 0x000000000f087348 */ /* 0x000fea0003c00000 */
[----:B------:R0:W1:Y:S02]  /*1c360*/  SHFL.UP P6, R14, R13, R12, R11 ;  /* 0x0400000c0d0e7389 */ /* 0x00006400000c000b */
[----:B01----:R-:W-:Y:S01]  /*1c370*/  ENDCOLLECTIVE ;  /* 0x000000000000791b */ /* 0x003fe20003800000 */
.L_x_12912:
[----:B------:R-:W-:Y:S02]  /*1c380*/  MOV R12, 0x10 ;  /* 0x00000010000c7802 */ /* 0x000fe40000000f00 */
[----:B------:R-:W-:-:S05]  /*1c390*/  SEL R5, R14, RZ, P4 ;  /* 0x000000ff0e057207 */ /* 0x000fca0002000000 */
[----:B------:R-:W-:-:S04]  /*1c3a0*/  IMAD.IADD R5, R8, 0x1, R5 ;  /* 0x0000000108057824 */ /* 0x000fc800078e0205 */
[----:B------:R-:W-:-:S07]  /*1c3b0*/  IMAD.MOV.U32 R13, RZ, RZ, R5 ;  /* 0x000000ffff0d7224 */ /* 0x000fce00078e0005 */
[----:B------:R-:W-:Y:S05]  /*1c3c0*/  WARPSYNC.COLLECTIVE R15, `(.L_x_12913) ;  /* 0x000000000f087348 */ /* 0x000fea0003c00000 */
[----:B------:R0:W1:Y:S02]  /*1c3d0*/  SHFL.UP P6, R14, R13, R12, R11 ;  /* 0x0400000c0d0e7389 */ /* 0x00006400000c000b */
[----:B01----:R-:W-:Y:S01]  /*1c3e0*/  ENDCOLLECTIVE ;  /* 0x000000000000791b */ /* 0x003fe20003800000 */
.L_x_12913:
        /* <DEDUP_REMOVED lines=8> */
.L_x_12914:
[----:B------:R-:W-:Y:S05]  /*1c470*/  BRA `(.L_x_12915) ;  /* 0xffffffc400a07947 */ /* 0x000fea000383ffff */
.L_x_12793:
[----:B------:R-:W-:Y:S01]  /*1c480*/  BSSY B0, `(.L_x_12916) ;  /* 0x0000007000007945 */ /* 0x000fe20003800000 */
[----:B------:R-:W-:Y:S01]  /*1c490*/  MOV R12, 0x1 ;  /* 0x00000001000c7802 */ /* 0x000fe20000000f00 */
[----:B------:R-:W-:Y:S02]  /*1c4a0*/  IMAD.MOV.U32 R11, RZ, RZ, RZ ;  /* 0x000000ffff0b7224 */ /* 0x000fe400078e00ff */
[----:B------:R-:W-:-:S07]  /*1c4b0*/  IMAD.MOV.U32 R15, RZ, RZ, -0x1 ;  /* 0xffffffffff0f7424 */ /* 0x000fce00078e00ff */
[----:B------:R-:W-:Y:S05]  /*1c4c0*/  WARPSYNC.COLLECTIVE R15, `(.L_x_12917) ;  /* 0x000000000f087348 */ /* 0x000fea0003c00000 */
[----:B------:R0:W1:Y:S02]  /*1c4d0*/  SHFL.UP P6, R14, R13, R12, R11 ;  /* 0x0400000c0d0e7389 */ /* 0x00006400000c000b */
[----:B01----:R-:W-:Y:S01]  /*1c4e0*/  ENDCOLLECTIVE ;  /* 0x000000000000791b */ /* 0x003fe20003800000 */
.L_x_12917:
[----:B------:R-:W-:Y:S05]  /*1c4f0*/  BSYNC B0 ;  /* 0x0000000000007941 */ /* 0x000fea0003800000 */
.L_x_12916:
[----:B------:R-:W-:Y:S01]  /*1c500*/  SEL R14, R14, RZ, P1 ;  /* 0x000000ff0e0e7207 */ /* 0x000fe20000800000 */
[----:B------:R-:W-:Y:S01]  /*1c510*/  IMAD.MOV.U32 R12, RZ, RZ, 0x2 ;  /* 0x00000002ff0c7424 */ /* 0x000fe200078e00ff */
[----:B------:R-:W-:Y:S01]  /*1c520*/  MOV R15, 0xffffffff ;  /* 0xffffffff000f7802 */ /* 0x000fe20000000f00 */
[----:B------:R-:W-:Y:S01]  /*1c530*/  IMAD.MOV.U32 R11, RZ, RZ, RZ ;  /* 0x000000ffff0b7224 */ /* 0x000fe200078e00ff */
[----:B------:R-:W-:-:S07]  /*1c540*/  IADD3 R13, R13, R14, RZ ;  /* 0x0000000e0d0d7210 */ /* 0x000fce0007ffe0ff */
[----:B------:R-:W-:Y:S05]  /*1c550*/  WARPSYNC.COLLECTIVE R15, `(.L_x_12918) ;  /* 0x000000000f087348 */ /* 0x000fea0003c00000 */
[----:B------:R0:W1:Y:S02]  /*1c560*/  SHFL.UP P6, R14, R13, R12, R11 ;  /* 0x0400000c0d0e7389 */ /* 0x00006400000c000b */
[----:B01----:R-:W-:Y:S01]  /*1c570*/  ENDCOLLECTIVE ;  /* 0x000000000000791b */ /* 0x003fe20003800000 */
.L_x_12918:
[----:B------:R-:W-:Y:S02]  /*1c580*/  MOV R12, 0x4 ;  /* 0x00000004000c7802 */ /* 0x000fe40000000f00 */
[----:B------:R-:W-:-:S05]  /*1c590*/  SEL R2, R14, RZ, P2 ;  /* 0x000000ff0e027207 */ /* 0x000fca0001000000 */
[----:B------:R-:W-:-:S04]  /*1c5a0*/  IMAD.IADD R2, R13, 0x1, R2 ;  /* 0x000000010d027824 */ /* 0x000fc800078e0202 */
[----:B------:R-:W-:-:S07]  /*1c5b0*/  IMAD.MOV.U32 R13, RZ, RZ, R2 ;  /* 0x000000ffff0d7224 */ /* 0x000fce00078e0002 */
[----:B------:R-:W-:Y:S05]  /*1c5c0*/  WARPSYNC.COLLECTIVE R15, `(.L_x_12919) ;  /* 0x000000000f087348 */ /* 0x000fea0003c00000 */
[----:B------:R0:W1:Y:S02]  /*1c5d0*/  SHFL.UP P6, R14, R13, R12, R11 ;  /* 0x0400000c0d0e7389 */ /* 0x00006400000c000b */
[----:B01----:R-:W-:Y:S01]  /*1c5e0*/  ENDCOLLECTIVE ;  /* 0x000000000000791b */ /* 0x003fe20003800000 */
.L_x_12919:
[----:B------:R-:W-:Y:S02]  /*1c5f0*/  MOV R12, 0x8 ;  /* 0x00000008000c7802 */ /* 0x000fe40000000f00 */
[----:B------:R-:W-:-:S05]  /*1c600*/  SEL R3, R14, RZ, P3 ;  /* 0x000000ff0e037207 */ /* 0x000fca0001800000 */
[----:B------:R-:W-:-:S04]  /*1c610*/  IMAD.IADD R3, R2, 0x1, R3 ;  /* 0x0000000102037824 */ /* 0x000fc800078e0203 */
[----:B------:R-:W-:-:S07]  /*1c620*/  IMAD.MOV.U32 R13, RZ, RZ, R3 ;  /* 0x000000ffff0d7224 */ /* 0x000fce00078e0003 */
[----:B------:R-:W-:Y:S05]  /*1c630*/  WARPSYNC.COLLECTIVE R15, `(.L_x_12920) ;  /* 0x000000000f087348 */ /* 0x000fea0003c00000 */
[----:B------:R0:W1:Y:S02]  /*1c640*/  SHFL.UP P6, R14, R13, R12, R11 ;  /* 0x0400000c0d0e7389 */ /* 0x00006400000c000b */
[----:B01----:R-:W-:Y:S01]  /*1c650*/  ENDCOLLECTIVE ;  /* 0x000000000000791b */ /* 0x003fe20003800000 */
.L_x_12920:
[----:B------:R-:W-:Y:S02]  /*1c660*/  MOV R12, 0x10 ;  /* 0x00000010000c7802 */ /* 0x000fe40000000f00 */
[----:B------:R-:W-:-:S05]  /*1c670*/  SEL R14, R14, RZ, P4 ;  /* 0x000000ff0e0e7207 */ /* 0x000fca0002000000 */
[----:B------:R-:W-:-:S04]  /*1c680*/  IMAD.IADD R5, R3, 0x1, R14 ;  /* 0x0000000103057824 */ /* 0x000fc800078e020e */
[----:B------:R-:W-:-:S07]  /*1c690*/  IMAD.MOV.U32 R13, RZ, RZ, R5 ;  /* 0x000000ffff0d7224 */ /* 0x000fce00078e0005 */
[----:B------:R-:W-:Y:S05]  /*1c6a0*/  WARPSYNC.COLLECTIVE R15, `(.L_x_12921) ;  /* 0x000000000f087348 */ /* 0x000fea0003c00000 */
[----:B------:R0:W1:Y:S02]  /*1c6b0*/  SHFL.UP P6, R14, R13, R12, R11 ;  /* 0x0400000c0d0e7389 */ /* 0x00006400000c000b */
[----:B01----:R-:W-:Y:S01]  /*1c6c0*/  ENDCOLLECTIVE ;  /* 0x000000000000791b */ /* 0x003fe20003800000 */
.L_x_12921:
        /* <DEDUP_REMOVED lines=8> */
.L_x_12922:
[----:B------:R-:W-:Y:S05]  /*1c750*/  BRA `(.L_x_12923) ;  /* 0xffffffc4008c7947 */ /* 0x000fea000383ffff */
.L_x_12795:
[----:B------:R-:W-:Y:S01]  /*1c760*/  BSSY B0, `(.L_x_12924) ;  /* 0x0000006000007945 */ /* 0x000fe20003800000 */
[----:B------:R-:W-:Y:S01]  /*1c770*/  PLOP3.LUT P6, PT, P6, PT, PT, 0x8, 0x0 ;  /* 0x000000000000781c */ /* 0x000fe200037ce170 */
[----:B------:R-:W-:-:S12]  /*1c780*/  IMAD.MOV.U32 R15, RZ, RZ, -0x1 ;  /* 0xffffffffff0f7424 */ /* 0x000fd800078e00ff */
[----:B0-----:R-:W-:Y:S05]  /*1c790*/  WARPSYNC.COLLECTIVE R15, `(.L_x_12925) ;  /* 0x000000000f087348 */ /* 0x001fea0003c00000 */
[----:B------:R-:W-:Y:S01]  /*1c7a0*/  VOTE.ANY R14, PT, P6 ;  /* 0x00000000000e7806 */ /* 0x000fe200030e0100 */
[----:B0-----:R-:W-:Y:S06]  /*1c7b0*/  ENDCOLLECTIVE ;  /* 0x000000000000791b */ /* 0x001fec0003800000 */
.L_x_12925:
[----:B------:R-:W-:Y:S05]  /*1c7c0*/  BSYNC B0 ;  /* 0x0000000000007941 */ /* 0x000fea0003800000 */
.L_x_12924:
        /* <DEDUP_REMOVED lines=9> */
.L_x_12926:
[----:B------:R-:W-:Y:S01]  /*1c860*/  MOV R13, R4 ;  /* 0x00000004000d7202 */ /* 0x000fe20000000f00 */
[----:B------:R-:W-:-:S07]  /*1c870*/  IMAD.MOV.U32 R7, RZ, RZ, R14 ;  /* 0x000000ffff077224 */ /* 0x000fce00078e000e */
[----:B------:R-:W-:Y:S05]  /*1c880*/  WARPSYNC.COLLECTIVE R15, `(.L_x_12927) ;  /* 0x000000000f087348 */ /* 0x000fea0003c00000 */
[----:B------:R0:W1:Y:S02]  /*1c890*/  SHFL.IDX P6, R14, R13, R12, R11 ;  /* 0x0000000c0d0e7389 */ /* 0x00006400000c000b */
[----:B01----:R-:W-:Y:S01]  /*1c8a0*/  ENDCOLLECTIVE ;  /* 0x000000000000791b */ /* 0x003fe20003800000 */
.L_x_12927:
[----:B------:R-:W-:Y:S01]  /*1c8b0*/  IMAD.MOV.U32 R4, RZ, RZ, R14 ;  /* 0x000000ffff047224 */ /* 0x000fe200078e000e */
[----:B------:R-:W-:Y:S06]  /*1c8c0*/  BRA `(.L_x_12928) ;  /* 0xffffffc4006c7947 */ /* 0x000fec000383ffff */
.L_x_12797:
[----:B------:R-:W-:Y:S01]  /*1c8d0*/  BSSY B0, `(.L_x_12929) ;  /* 0x0000007000007945 */ /* 0x000fe20003800000 */
[----:B------:R-:W-:Y:S01]  /*1c8e0*/  IMAD.MOV.U32 R13, RZ, RZ, R3 ;  /* 0x000000ffff0d7224 */ /* 0x000fe200078e0003 */
[----:B------:R-:W-:Y:S01]  /*1c8f0*/  MOV R11, 0x1f ;  /* 0x0000001f000b7802 */ /* 0x000fe20000000f00 */
[----:B------:R-:W-:-:S07]  /*1c900*/  IMAD.MOV.U32 R15, RZ, RZ, -0x1 ;  /* 0xffffffffff0f7424 */ /* 0x000fce00078e00ff */
[----:B0123--:R-:W-:Y:S05]  /*1c910*/  WARPSYNC.COLLECTIVE R15, `(.L_x_12930) ;  /* 0x000000000f087348 */ /* 0x00ffea0003c00000 */
[----:B------:R4:W0:Y:S02]  /*1c920*/  SHFL.IDX P6, R14, R13, R12, R11 ;  /* 0x0000000c0d0e7389 */ /* 0x00082400000c000b */
[----:B01234-:R-:W-:Y:S01]  /*1c930*/  ENDCOLLECTIVE ;  /* 0x000000000000791b */ /* 0x01ffe20003800000 */
.L_x_12930:
[----:B------:R-:W-:Y:S05]  /*1c940*/  BSYNC B0 ;  /* 0x0000000000007941 */ /* 0x000fea0003800000 */
.L_x_12929:
[----:B------:R-:W-:Y:S01]  /*1c950*/  IMAD.MOV.U32 R24, RZ, RZ, R14 ;  /* 0x000000ffff187224 */ /* 0x000fe200078e000e */
[----:B------:R-:W-:Y:S06]  /*1c960*/  BRA `(.L_x_12796) ;  /* 0xffffffc4005c7947 */ /* 0x000fec000383ffff */
.L_x_12801:
[----:B0-----:R0:W1:Y:S02]  /*1c970*/  SYNCS.PHASECHK.TRANS64.TRYWAIT P0, [R9+URZ+0x30820], R0 ;  /* 0x03082000090075a7 */ /* 0x001064000800017f */
[----:B-1----:R-:W-:Y:S05]  /*1c980*/  @!P0 NANOSLEEP.SYNCS 0x989680 ;  /* 0x009896800000895d */ /* 0x002fea0003900000 */
[----:B------:R-:W1:Y:S02]  /*1c990*/  @!P0 SYNCS.PHASECHK.TRANS64 P0, [R9+URZ+0x30820], R0 ;  /* 0x03082000090085a7 */ /* 0x000e64000800007f */
[----:B-1----:R-:W-:Y:S05]  /*1c9a0*/  @!P0 BRA `(.L_x_12801) ;  /* 0xfffffffc00f08947 */ /* 0x002fea000383ffff */
[----:B------:R-:W-:Y:S05]  /*1c9b0*/  BRA `(.L_x_12931) ;  /* 0xffffffc800b47947 */ /* 0x000fea000383ffff */
.L_x_12802:
        /* <DEDUP_REMOVED lines=8> */
[----:B0--3--:R-:W-:Y:S05]  /*1ca40*/  WARPSYNC.COLLECTIVE R15, `(.L_x_12933) ;  /* 0x000000000f087348 */ /* 0x009fea0003c00000 */
[----:B------:R1:W2:Y:S02]  /*1ca50*/  SHFL.IDX P6, R14, R13, R12, R11 ;  /* 0x0000000c0d0e7389 */ /* 0x0002a400000c000b */
[----:B0123--:R-:W-:Y:S01]  /*1ca60*/  ENDCOLLECTIVE ;  /* 0x000000000000791b */ /* 0x00ffe20003800000 */
.L_x_12933:
[----:B------:R-:W-:Y:S05]  /*1ca70*/  BSYNC B0 ;  /* 0x0000000000007941 */ /* 0x000fea0003800000 */
.L_x_12932:
[----:B------:R-:W-:Y:S05]  /*1ca80*/  BRA `(.L_x_12934) ;  /* 0xffffffc8009c7947 */ /* 0x000fea000383ffff */
.L_x_12803:
[----:B------:R-:W-:Y:S01]  /*1ca90*/  BSSY B0, `(.L_x_12935) ;  /* 0x0000006000007945 */ /* 0x000fe20003800000 */
[----:B------:R-:W-:-:S07]  /*1caa0*/  IMAD.MOV.U32 R15, RZ, RZ, -0x1 ;  /* 0xffffffffff0f7424 */ /* 0x000fce00078e00ff */
[----:B0--3--:R-:W-:Y:S05]  /*1cab0*/  WARPSYNC.COLLECTIVE R15, `(.L_x_12936) ;  /* 0x000000000f0c7348 */ /* 0x009fea0003c00000 */
[----:B------:R-:W-:Y:S02]  /*1cac0*/  ELECT P6, UR62, PT ;  /* 0x00000000003e782f */ /* 0x000fe400038c0000 */
[----:B------:R-:W-:Y:S01]  /*1cad0*/  MOV R14, UR62 ;  /* 0x0000003e000e7c02 */ /* 0x000fe20008000f00 */
[----:B0--3--:R-:W-:Y:S10]  /*1cae0*/  ENDCOLLECTIVE ;  /* 0x000000000000791b */ /* 0x009ff40003800000 */
.L_x_12936:
[----:B------:R-:W-:Y:S05]  /*1caf0*/  BSYNC B0 ;  /* 0x0000000000007941 */ /* 0x000fea0003800000 */
.L_x_12935:
[----:B------:R-:W-:Y:S05]  /*1cb00*/  BRA `(.L_x_12937) ;  /* 0xffffffc800907947 */ /* 0x000fea000383ffff */
.L_x_12805:
[----:B0-----:R0:W1:Y:S02]  /*1cb10*/  SYNCS.PHASECHK.TRANS64.TRYWAIT P0, [R7+URZ], R2 ;  /* 0x00000002070075a7 */ /* 0x001064000800017f */
[----:B-1----:R-:W-:Y:S05]  /*1cb20*/  @!P0 NANOSLEEP.SYNCS 0x989680 ;  /* 0x009896800000895d */ /* 0x002fea0003900000 */
[----:B------:R-:W1:Y:S02]  /*1cb30*/  @!P0 SYNCS.PHASECHK.TRANS64 P0, [R7+URZ], R2 ;  /* 0x00000002070085a7 */ /* 0x000e64000800007f */
[----:B-1----:R-:W-:Y:S05]  /*1cb40*/  @!P0 BRA `(.L_x_12805) ;  /* 0xfffffffc00f08947 */ /* 0x002fea000383ffff */
[----:B------:R-:W-:Y:S05]  /*1cb50*/  BRA `(.L_x_12938) ;  /* 0xffffffc800c47947 */ /* 0x000fea000383ffff */
.L_x_12806:
[----:B-1----:R1:W2:Y:S02]  /*1cb60*/  SYNCS.PHASECHK.TRANS64.TRYWAIT P0, [R3+URZ], R0 ;  /* 0x00000000030075a7 */ /* 0x0022a4000800017f */
[----:B--2---:R-:W-:Y:S05]  /*1cb70*/  @!P0 NANOSLEEP.SYNCS 0x989680 ;  /* 0x009896800000895d */ /* 0x004fea0003900000 */
[----:B------:R-:W2:Y:S02]  /*1cb80*/  @!P0 SYNCS.PHASECHK.TRANS64 P0, [R3+URZ], R0 ;  /* 0x00000000030085a7 */ /* 0x000ea4000800007f */
[----:B--2---:R-:W-:Y:S05]  /*1cb90*/  @!P0 BRA `(.L_x_12806) ;  /* 0xfffffffc00f08947 */ /* 0x004fea000383ffff */
[----:B------:R-:W-:Y:S05]  /*1cba0*/  BRA `(.L_x_12939) ;  /* 0xffffffc800b87947 */ /* 0x000fea000383ffff */
.L_x_12808:
[----:B-1----:R1:W2:Y:S02]  /*1cbb0*/  SYNCS.PHASECHK.TRANS64.TRYWAIT P0, [R5+URZ], R2 ;  /* 0x00000002050075a7 */ /* 0x0022a4000800017f */
[----:B--2---:R-:W-:Y:S05]  /*1cbc0*/  @!P0 NANOSLEEP.SYNCS 0x989680 ;  /* 0x009896800000895d */ /* 0x004fea0003900000 */
[----:B------:R-:W2:Y:S02]  /*1cbd0*/  @!P0 SYNCS.PHASECHK.TRANS64 P0, [R5+URZ], R2 ;  /* 0x00000002050085a7 */ /* 0x000ea4000800007f */
[----:B--2---:R-:W-:Y:S05]  /*1cbe0*/  @!P0 BRA `(.L_x_12808) ;  /* 0xfffffffc00f08947 */ /* 0x004fea000383ffff */
[----:B------:R-:W-:Y:S05]  /*1cbf0*/  BRA `(.L_x_12940) ;  /* 0xffffffc800bc7947 */ /* 0x000fea000383ffff */
.L_x_12941:
        /* <DEDUP_REMOVED lines=16> */
.L_x_14877:


//--------------------- .text._ZN7cutlass13device_kernelIN5flash11enable_sm90INS1_16FlashAttnFwdSm90INS1_25CollectiveMainloopFwdSm90ILi2EN4cute5tupleIJNS5_1CILi1EEES8_S8_EEENS6_IJNS7_ILi192EEENS7_ILi128EEENS7_ILi64EEEEEELi64ENS_6half_tEfNS_4arch4Sm90ELb0ELb1ELb1ELb0ELb0ELb0ELb0ELb1ELb1ELb1ELb1ELb0EEENS1_21CollectiveEpilogueFwdINS6_IJSA_SC_SB_EEES9_SE_SG_Li384ELb0ELb1ELb1ELb0EEENS1_19SingleTileSchedulerILb0ELb1ELb1ELi192EEEEEEEEEvNT_6ParamsE --------------------------
	.section	.text._ZN7cutlass13device_kernelIN5flash11enable_sm90INS1_16FlashAttnFwdSm90INS1_25CollectiveMainloopFwdSm90ILi2EN4cute5tupleIJNS5_1CILi1EEES8_S8_EEENS6_IJNS7_ILi192EEENS7_ILi128EEENS7_ILi64EEEEEELi64ENS_6half_tEfNS_4arch4Sm90ELb0ELb1ELb1ELb0ELb0ELb0ELb0ELb1ELb1ELb1ELb1ELb0EEENS1_21CollectiveEpilogueFwdINS6_IJSA_SC_SB_EEES9_SE_SG_Li384ELb0ELb1ELb1ELb0EEENS1_19SingleTileSchedulerILb0ELb1ELb1ELi192EEEEEEEEEvNT_6ParamsE,"ax",@progbits
	.align	128
.text._ZN7cutlass13device_kernelIN5flash11enable_sm90INS1_16FlashAttnFwdSm90INS1_25CollectiveMainloopFwdSm90ILi2EN4cute5tupleIJNS5_1CILi1EEES8_S8_EEENS6_IJNS7_ILi192EEENS7_ILi128EEENS7_ILi64EEEEEELi64ENS_6half_tEfNS_4arch4Sm90ELb0ELb1ELb1ELb0ELb0ELb0ELb0ELb1ELb1ELb1ELb1ELb0EEENS1_21CollectiveEpilogueFwdINS6_IJSA_SC_SB_EEES9_SE_SG_Li384ELb0ELb1ELb1ELb0EEENS1_19SingleTileSchedulerILb0ELb1ELb1ELi192EEEEEEEEEvNT_6ParamsE:
        .type           _ZN7cutlass13device_kernelIN5flash11enable_sm90INS1_16FlashAttnFwdSm90INS1_25CollectiveMainloopFwdSm90ILi2EN4cute5tupleIJNS5_1CILi1EEES8_S8_EEENS6_IJNS7_ILi192EEENS7_ILi128EEENS7_ILi64EEEEEELi64ENS_6half_tEfNS_4arch4Sm90ELb0ELb1ELb1ELb0ELb0ELb0ELb0ELb1ELb1ELb1ELb1ELb0EEENS1_21CollectiveEpilogueFwdINS6_IJSA_SC_SB_EEES9_SE_SG_Li384ELb0ELb1ELb1ELb0EEENS1_19SingleTileSchedulerILb0ELb1ELb1ELi192EEEEEEEEEvNT_6ParamsE,@function
        .size           _ZN7cutlass13device_kernelIN5flash11enable_sm90INS1_16FlashAttnFwdSm90INS1_25CollectiveMainloopFwdSm90ILi2EN4cute5tupleIJNS5_1CILi1EEES8_S8_EEENS6_IJNS7_ILi192EEENS7_ILi128EEENS7_ILi64EEEEEELi64ENS_6half_tEfNS_4arch4Sm90ELb0ELb1ELb1ELb0ELb0ELb0ELb0ELb1ELb1ELb1ELb1ELb0EEENS1_21CollectiveEpilogueFwdINS6_IJSA_SC_SB_EEES9_SE_SG_Li384ELb0ELb1ELb1ELb0EEENS1_19SingleTileSchedulerILb0ELb1ELb1ELi192EEEEEEEEEvNT_6ParamsE,(.L_x_14878 - _ZN7cutlass13device_kernelIN5flash11enable_sm90INS1_16FlashAttnFwdSm90INS1_25CollectiveMainloopFwdSm90ILi2EN4cute5tupleIJNS5_1CILi1EEES8_S8_EEENS6_IJNS7_ILi192EEENS7_ILi128EEENS7_ILi64EEEEEELi64ENS_6half_tEfNS_4arch4Sm90ELb0ELb1ELb1ELb0ELb0ELb0ELb0ELb1ELb1ELb1ELb1ELb0EEENS1_21CollectiveEpilogueFwdINS6_IJSA_SC_SB_EEES9_SE_SG_Li384ELb0ELb1ELb1ELb0EEENS1_19SingleTileSchedulerILb0ELb1ELb1ELi192EEEEEEEEEvNT_6ParamsE)
        .other          _ZN7cutlass13device_kernelIN5flash11enable_sm90INS1_16FlashAttnFwdSm90INS1_25CollectiveMainloopFwdSm90ILi2EN4cute5tupleIJNS5_1CILi1EEES8_S8_EEENS6_IJNS7_ILi192EEENS7_ILi128EEENS7_ILi64EEEEEELi64ENS_6half_tEfNS_4arch4Sm90ELb0ELb1ELb1ELb0ELb0ELb0ELb0ELb1ELb1ELb1ELb1ELb0EEENS1_21CollectiveEpilogueFwdINS6_IJSA_SC_SB_EEES9_SE_SG_Li384ELb0ELb1ELb1ELb0EEENS1_19SingleTileSchedulerILb0ELb1ELb1ELi192EEEEEEEEEvNT_6ParamsE,@"STO_CUDA_ENTRY STV_DEFAULT"
_ZN7cutlass13device_kernelIN5flash11enable_sm90INS1_16FlashAttnFwdSm90INS1_25CollectiveMainloopFwdSm90ILi2EN4cute5tupleIJNS5_1CILi1EEES8_S8_EEENS6_IJNS7_ILi192EEENS7_ILi128EEENS7_ILi64EEEEEELi64ENS_6half_tEfNS_4arch4Sm90ELb0ELb1ELb1ELb0ELb0ELb0ELb0ELb1ELb1ELb1ELb1ELb0EEENS1_21CollectiveEpilogueFwdINS6_IJSA_SC_SB_EEES9_SE_SG_Li384ELb0ELb1ELb1ELb0EEENS1_19SingleTileSchedulerILb0ELb1ELb1ELi192EEEEEEEEEvNT_6ParamsE:
        /* <DEDUP_REMOVED lines=17> */
.L_x_12943:
[----:B------:R-:W-:Y:S05]  /*0110*/  BSYNC B0 ;  /* 0x0000000000007941 */ /* 0x000fea0003800000 */
.L_x_12942:
        /* <DEDUP_REMOVED lines=41> */
.L_x_12944:
        /* <DEDUP_REMOVED lines=22> */
.L_x_12945:
        /* <DEDUP_REMOVED lines=18> */
.L_x_12946:
        /* <DEDUP_REMOVED lines=22> */
.L_x_12947:
        /* <DEDUP_REMOVED lines=22> */
.L_x_12948:
[----:B------:R-:W-:Y:S01]  /*08f0*/  PLOP3.LUT P0, PT, PT, PT, UP0, 0x80, 0x0 ;  /* 0x000000000000781c */ /* 0x000fe20003f0f008 */
[----:B------:R-:W-:Y:S01]  /*0900*/  UMOV UR45, 0x1 ;  /* 0x00000001002d7882 */ /* 0x000fe20000000000 */
[----:B------:R-:W-:Y:S01]  /*0910*/  NOP ;  /* 0x0000000000007918 */ /* 0x000fe20000000000 */
[----:B------:R-:W-:Y:S01]  /*0920*/  USEL UR45, UR45, 0x2, !UP0 ;  /* 0x000000022d2d7887 */ /* 0x000fe2000c000000 */
[----:B------:R-:W-:Y:S01]  /*0930*/  BSSY B6, `(.L_x_12949) ;  /* 0x00012fc000067945 */ /* 0x000fe20003800000 */
[----:B------:R-:W-:Y:S01]  /*0940*/  ULDC.64 UR48, c[0x0][0x208] ;  /* 0x0000820000307ab9 */ /* 0x000fe20000000a00 */
[----:B------:R-:W-:Y:S01]  /*0950*/  LOP3.LUT R19, R2, 0x7f, RZ, 0xc0, !PT ;  /* 0x0000007f02137812 */ /* 0x000fe200078ec0ff */
[----:B012-4-:R-:W-:Y:S06]  /*0960*/  BAR.SYNC.DEFER_BLOCKING 0x0 ;  /* 0x0000000000007b1d */ /* 0x017fec0000010000 */
[----:B------:R-:W-:Y:S05]  /*0970*/  @!P0 BRA `(.L_x_12950) ;  /* 0x000000f400a08947 */ /* 0x000fea0003800000 */
.L_x_12951:
        /* <DEDUP_REMOVED lines=18> */
[----:B------:R-:W-:-:S04]  /*0aa0*/  UIADD3 UR4, -UR36, URZ, URZ ;  /* 0x0000003f24047290 */ /* 0x000fc8000fffe13f */
        /* <DEDUP_REMOVED lines=40> */
.L_x_12954:
[----:B------:R-:W-:-:S11]  /*0d30*/  UISETP.NE.AND UP1, UPT, UR5, 0x1, UPT ;  /* 0x000000010500788c */ /* 0x000fd6000bf25270 */
[----:B------:R-:W-:Y:S02]  /*0d40*/  @UP1 ULDC.64 UR10, c[0x0][0x9e8] ;  /* 0x00027a00000a1ab9 */ /* 0x000fe40000000a00 */
[----:B------:R-:W-:-:S04]  /*0d50*/  UIMAD.WIDE.U32 UR8, UR4, UR10, URZ ;  /* 0x0000000a040872a5 */ /* 0x000fc8000f8e003f */
[----:B------:R-:W-:-:S12]  /*0d60*/  @UP1 USHF.R.U32.HI UR4, URZ, UR11, UR9 ;  /* 0x0000000b3f041299 */ /* 0x000fd80008011609 */
.L_x_12955:
[----:B------:R-:W-:-:S06]  /*0d70*/  UIMAD UR4, UR4, UR5, UR5 ;  /* 0x00000005040472a4 */ /* 0x000fcc000f8e0205 */
[----:B------:R-:W-:-:S07]  /*0d80*/  VIMNMX R0, R0, UR4, PT ;  /* 0x0000000400007c48 */ /* 0x000fce000bfe0100 */
.L_x_12953:
        /* <DEDUP_REMOVED lines=30> */
.L_x_12957:
[----:B------:R-:W-:-:S11]  /*0f70*/  UISETP.NE.AND UP0, UPT, UR5, 0x1, UPT ;  /* 0x000000010500788c */ /* 0x000fd6000bf05270 */
[----:B------:R-:W-:Y:S02]  /*0f80*/  @UP0 ULDC.64 UR10, c[0x0][0x9e8] ;  /* 0x00027a00000a0ab9 */ /* 0x000fe40000000a00 */
[----:B------:R-:W-:-:S04]  /*0f90*/  UIMAD.WIDE.U32 UR8, UR4, UR10, URZ ;  /* 0x0000000a040872a5 */ /* 0x000fc8000f8e003f */
[----:B------:R-:W-:-:S12]  /*0fa0*/  @UP0 USHF.R.U32.HI UR4, URZ, UR11, UR9 ;  /* 0x0000000b3f040299 */ /* 0x000fd80008011609 */
.L_x_12958:
[----:B------:R-:W-:-:S04]  /*0fb0*/  UIMAD UR4, UR4, UR5, URZ ;  /* 0x00000005040472a4 */ /* 0x000fc8000f8e023f */
[----:B------:R-:W-:-:S04]  /*0fc0*/  UISETP.LT.AND UP0, UPT, UR7, UR4, UPT ;  /* 0x000000040700728c */ /* 0x000fc8000bf01270 */
[----:B------:R-:W-:-:S12]  /*0fd0*/  USEL UR7, UR7, UR4, !UP0 ;  /* 0x0000000407077287 */ /* 0x000fd8000c000000 */
.L_x_12956:
        /* <DEDUP_REMOVED lines=47> */
.L_x_12959:
[----:B------:R-:W-:Y:S02]  /*12d0*/  UIMAD UR37, UR37, UR4, UR9 ;  /* 0x00000004252572a4 */ /* 0x000fe4000f8e0209 */
[----:B------:R-:W-:Y:S01]  /*12e0*/  IMAD.U32 R3, RZ, RZ, UR4 ;  /* 0x00000004ff037e24 */ /* 0x000fe2000f8e00ff */
[----:B------:R-:W-:Y:S01]  /*12f0*/  PLOP3.LUT P0, PT, PT, PT, PT, 0x80, 0x0 ;  /* 0x000000000000781c */ /* 0x000fe20003f0f070 */
[----:B------:R-:W-:Y:S01]  /*1300*/  IMAD.MOV.U32 R0, RZ, RZ, RZ ;  /* 0x000000ffff007224 */ /* 0x000fe200078e00ff */
[----:B------:R-:W-:Y:S02]  /*1310*/  CS2R R118, SRZ ;  /* 0x0000000000767805 */ /* 0x000fe4000001ff00 */
[----:B------:R-:W-:Y:S02]  /*1320*/  CS2R R116, SRZ ;  /* 0x0000000000747805 */ /* 0x000fe4000001ff00 */
[----:B------:R-:W-:Y:S01]  /*1330*/  VIADDMNMX R22, R3, UR37, R22, PT ;  /* 0x0000002503167c46 */ /* 0x000fe2000b800116 */
[----:B------:R-:W-:Y:S01]  /*1340*/  IMAD.MOV.U32 R3, RZ, RZ, RZ ;  /* 0x000000ffff037224 */ /* 0x000fe200078e00ff */
[----:B------:R-:W-:-:S02]  /*1350*/  CS2R R114, SRZ ;  /* 0x0000000000727805 */ /* 0x000fc4000001ff00 */
[----:B------:R-:W-:Y:S02]  /*1360*/  CS2R R112, SRZ ;  /* 0x0000000000707805 */ /* 0x000fe4000001ff00 */
[----:B------:R-:W-:Y:S02]  /*1370*/  ISETP.GT.AND P1, PT, R22, UR37, PT ;  /* 0x0000002516007c0c */ /* 0x000fe4000bf24270 */
        /* <DEDUP_REMOVED lines=19> */
[----:B0-----:R-:W-:Y:S01]  /*14b0*/  ULEA UR38, UR6, UR38, 0x18 ;  /* 0x0000002606267291 */ /* 0x001fe2000f8ec03f */
[----:B-1----:R-:W-:-:S13]  /*14c0*/  R2UR UR39, R0 ;  /* 0x00000000002772ca */ /* 0x002fda00000e0000 */
[----:B------:R-:W-:Y:S02]  /*14d0*/  UIMAD.WIDE UR4, UR39, 0x55555556, URZ ;  /* 0x55555556270478a5 */ /* 0x000fe4000f8e023f */
[----:B------:R-:W-:Y:S02]  /*14e0*/  UIADD3 UR4, UR38, 0x8400, URZ ;  /* 0x0000840026047890 */ /* 0x000fe4000fffe03f */
[----:B------:R-:W-:Y:S02]  /*14f0*/  ULEA.HI UR5, UR5, UR5, URZ, 0x1 ;  /* 0x0000000505057291 */ /* 0x000fe4000f8f083f */
[----:B------:R-:W-:Y:S02]  /*1500*/  ULOP3.LUT UP0, URZ, UR4, 0x3ff, URZ, 0xc0, !UPT ;  /* 0x000003ff043f7892 */ /* 0x000fe4000f80c03f */
[----:B------:R-:W-:-:S04]  /*1510*/  UIMAD UR5, UR5, -0x3, UR39 ;  /* 0xfffffffd050578a4 */ /* 0x000fc8000f8e0227 */
[----:B------:R-:W-:Y:S01]  /*1520*/  PLOP3.LUT P0, PT, PT, PT, UP0, 0x80, 0x0 ;  /* 0x000000000000781c */ /* 0x000fe20003f0f008 */
[----:B------:R-:W-:-:S04]  /*1530*/  ULEA UR5, UR5, UR4, 0xd ;  /* 0x0000000405057291 */ /* 0x000fc8000f8e683f */
[----:B------:R-:W-:-:S04]  /*1540*/  USHF.R.U32.HI UR5, URZ, 0x4, UR5 ;  /* 0x000000043f057899 */ /* 0x000fc80008011605 */
        /* <DEDUP_REMOVED lines=18> */
.L_x_12961:
[----:B------:R-:W-:-:S04]  /*1670*/  SHF.L.U32 R0, RZ, 0x1f, RZ ;  /* 0x0000001fff007819 */ /* 0x000fc800000006ff */
[----:B------:R-:W0:Y:S02]  /*1680*/  SYNCS.PHASECHK.TRANS64.TRYWAIT P0, [UR38+0x16800], R0 ;  /* 0x01680000ff0075a7 */ /* 0x000e240008000166 */
[----:B0-----:R-:W-:Y:S05]  /*1690*/  @!P0 BRA `(.L_x_12962) ;  /* 0x00000120009c8947 */ /* 0x001fea0003800000 */
.L_x_13113:
[----:B------:R-:W-:-:S06]  /*16a0*/  ULOP3.LUT UR4, UR45, 0x1, URZ, 0xfc, !UPT ;  /* 0x000000012d047892 */ /* 0x000fcc000f8efc3f */
[----:B0-----:R-:W-:-:S05]  /*16b0*/  IMAD.U32 R3, RZ, RZ, UR4 ;  /* 0x00000004ff037e24 */ /* 0x001fca000f8e00ff */
[----:B------:R-:W-:-:S13]  /*16c0*/  ISETP.NE.AND P0, PT, R3, 0x3, PT ;  /* 0x000000030300780c */ /* 0x000fda0003f05270 */
[----:B------:R-:W-:Y:S05]  /*16d0*/  @!P0 BRA `(.L_x_12963) ;  /* 0x0000000000048947 */ /* 0x000fea0003800000 */
[----:B------:R-:W-:Y:S01]  /*16e0*/  BPT.TRAP 0x1 ;  /* 0x000000040000795c */ /* 0x000fe20000300000 */
.L_x_12963:
[----:B------:R0:W1:Y:S01]  /*16f0*/  SYNCS.PHASECHK.TRANS64.TRYWAIT P2, [UR38+0x16830], R0 ;  /* 0x01683000ff0075a7 */ /* 0x0000620008040166 */
[----:B------:R-:W-:Y:S05]  /*1700*/  @!P0 BRA `(.L_x_12964) ;  /* 0x0000000000048947 */ /* 0x000fea0003800000 */
[----:B------:R-:W-:Y:S01]  /*1710*/  BPT.TRAP 0x1 ;  /* 0x000000040000795c */ /* 0x000fe20000300000 */
.L_x_12964:
[----:B------:R-:W-:Y:S01]  /*1720*/  IMAD.U32 R8, RZ, RZ, UR41 ;  /* 0x00000029ff087e24 */ /* 0x000fe2000f8e00ff */
[----:B------:R-:W-:-:S04]  /*1730*/  ISETP.NE.AND P1, PT, R19, RZ, PT ;  /* 0x000000ff1300720c */ /* 0x000fc80003f25270 */
[----:B------:R-:W-:Y:S01]  /*1740*/  LOP3.LUT R8, R8, 0x10000, RZ, 0xfc, !PT ;  /* 0x0001000008087812 */ /* 0x000fe200078efcff */
[----:B-1----:R-:W-:Y:S08]  /*1750*/  @P2 BRA `(.L_x_12965) ;  /* 0x0000000000082947 */ /* 0x002ff00003800000 */
[----:B------:R-:W1:Y:S02]  /*1760*/  SYNCS.PHASECHK.TRANS64.TRYWAIT P2, [UR38+0x16830], R0 ;  /* 0x01683000ff0075a7 */ /* 0x000e640008040166 */
[----:B-1----:R-:W-:Y:S05]  /*1770*/  @!P2 BRA `(.L_x_12966) ;  /* 0x00000120007ca947 */ /* 0x002fea0003800000 */
.L_x_12965:
        /* <DEDUP_REMOVED lines=17> */
[----:B------:R-:W-:Y:S01]  /*1890*/  LOP3.LUT R91, R91, 0xfffffffc, RZ, 0xc0, !PT ;  /* 0xfffffffc5b5b7812 */ /* 0x000fe200078ec0ff */
[----:B------:R-:W-:Y:S01]  /*18a0*/  UIADD3 UR14, UR24, 0x2, URZ ;  /* 0x00000002180e7890 */ /* 0x000fe2000fffe03f */
[----:B-1----:R-:W-:Y:S01]  /*18b0*/  IMAD.HI R3, R88, 0x55555556, RZ ;  /* 0x5555555658037827 */ /* 0x002fe200078e02ff */
[----:B------:R-:W-:Y:S01]  /*18c0*/  UIADD3 UR18, UR24, 0x4, URZ ;  /* 0x0000000418127890 */ /* 0x000fe2000fffe03f */
[----:B0-----:R-:W-:Y:S01]  /*18d0*/  SHF.R.S32.HI R0, RZ, 0x1f, R89 ;  /* 0x0000001fff007819 */ /* 0x001fe20000011459 */
[----:B------:R-:W-:Y:S01]  /*18e0*/  UMOV UR10, UR24 ;  /* 0x00000018000a7c82 */ /* 0x000fe20008000000 */
[----:B------:R-:W-:Y:S01]  /*18f0*/  ULDC UR6, c[0x0][0x9d8] ;  /* 0x0002760000067ab9 */ /* 0x000fe20000000800 */
[----:B------:R-:W-:Y:S01]  /*1900*/  HGMMA.64x128x16.F32 R24, gdesc[UR8], RZ, !UPT, gsb0 ;  /* 0x01e00000081879f0 */ /* 0x000fe2000c0008ff */
[----:B------:R-:W-:Y:S01]  /*1910*/  R2UR UR8, R8 ;  /* 0x00000000080872ca */ /* 0x000fe200000e0000 */
[----:B------:R-:W-:Y:S01]  /*1920*/  UIADD3 UR10, UR24, 0x6, URZ ;  /* 0x00000006180a7890 */ /* 0x000fe2000fffe03f */
[----:B------:R-:W-:Y:S01]  /*1930*/  IMAD.IADD R91, R18, 0x1, -R91 ;  /* 0x00000001125b7824 */ /* 0x000fe200078e0a5b */
[----:B------:R-:W-:Y:S01]  /*1940*/  UMOV UR9, 0x40000040 ;  /* 0x4000004000097882 */ /* 0x000fe20000000000 */
[----:B------:R-:W-:Y:S01]  /*1950*/  UMOV UR11, 0x40000040 ;  /* 0x40000040000b7882 */ /* 0x000fe20000000000 */
[----:B------:R-:W-:Y:S01]  /*1960*/  LEA.HI R18, R0, R89, RZ, 0x2 ;  /* 0x0000005900127211 */ /* 0x000fe200078f10ff */
[----:B------:R-:W-:Y:S01]  /*1970*/  ULDC UR4, c[0x0][0x448] ;  /* 0x0001120000047ab9 */ /* 0x000fe20000000800 */
[----:B------:R-:W-:Y:S01]  /*1980*/  ULDC UR27, c[0x0][0x2f0] ;  /* 0x0000bc00001b7ab9 */ /* 0x000fe20000000800 */
[----:B------:R-:W-:Y:S01]  /*1990*/  UISETP.NE.AND UP0, UPT, UR4, 0x1, UPT ;  /* 0x000000010400788c */ /* 0x000fe2000bf05270 */
[----:B------:R-:W-:Y:S01]  /*19a0*/  ULDC UR7, c[0x0][0x288] ;  /* 0x0000a20000077ab9 */ /* 0x000fe20000000800 */
[----:B------:R-:W-:-:S03]  /*19b0*/  ULDC UR25, c[0x0][0x9dc] ;  /* 0x0002770000197ab9 */ /* 0x000fc60000000800 */
[----:B------:R-:W-:Y:S01]  /*19c0*/  UIADD3 UR12, UR8, 0x2, URZ ;  /* 0x00000002080c7890 */ /* 0x000fe2000fffe03f */
[----:B------:R-:W-:Y:S01]  /*19d0*/  PLOP3.LUT P2, PT, PT, PT, UP0, 0x80, 0x0 ;  /* 0x000000000000781c */ /* 0x000fe20003f4f008 */
[----:B------:R-:W-:Y:S01]  /*19e0*/  UIADD3 UR16, UR8, 0x4, URZ ;  /* 0x0000000408107890 */ /* 0x000fe2000fffe03f */
[----:B------:R-:W-:Y:S01]  /*19f0*/  PLOP3.LUT P3, PT, PT, PT, UP0, 0x80, 0x0 ;  /* 0x000000000000781c */ /* 0x000fe20003f6f008 */
[----:B------:R-:W-:Y:S02]  /*1a00*/  UIADD3 UR8, UR8, 0x6, URZ ;  /* 0x0000000608087890 */ /* 0x000fe4000fffe03f */
[----:B------:R-:W-:Y:S01]  /*1a10*/  @UP0 ULDC UR4, c[0x0][0x44c] ;  /* 0x0001130000040ab9 */ /* 0x000fe20000000800 */
[----:B------:R-:W-:Y:S01]  /*1a20*/  ULOP3.LUT UR25, URZ, UR25, URZ, 0x33, !UPT ;  /* 0x000000193f197292 */ /* 0x000fe2000f8e333f */
        /* <DEDUP_REMOVED lines=13> */
[----:B------:R-:W-:Y:S01]  /*1b00*/  LEA.HI R3, R0, R89, RZ, 0x5 ;  /* 0x0000005900037211 */ /* 0x000fe200078f28ff */
[----:B------:R-:W-:Y:S01]  /*1b10*/  FMUL.FTZ R10, R30, UR6 ;  /* 0x000000061e0a7c20 */ /* 0x000fe20008410000 */
[--C-:B------:R-:W-:Y:S01]  /*1b20*/  SHF.R.S32.HI R0, RZ, 0x2, R18.reuse ;  /* 0x00000002ff007819 */ /* 0x100fe20000011412 */
[----:B------:R-:W-:Y:S01]  /*1b30*/  FMUL.FTZ R19, R42, UR6 ;  /* 0x000000062a137c20 */ /* 0x000fe20008410000 */
[----:B------:R-:W-:Y:S01]  /*1b40*/  SHF.R.S32.HI R25, RZ, 0x1f, R18 ;  /* 0x0000001fff197819 */ /* 0x000fe20000011412 */
[----:B------:R-:W-:Y:S01]  /*1b50*/  FMUL.FTZ R42, R44, UR6 ;  /* 0x000000062c2a7c20 */ /* 0x000fe20008410000 */
[----:B------:R-:W-:Y:S01]  /*1b60*/  SHF.R.S32.HI R3, RZ, 0x5, R3 ;  /* 0x00000005ff037819 */ /* 0x000fe20000011403 */
[----:B------:R-:W-:Y:S01]  /*1b70*/  IMAD R29, R29, -0x3, R88 ;  /* 0xfffffffd1d1d7824 */ /* 0x000fe200078e0258 */
[-C--:B------:R-:W-:Y:S01]  /*1b80*/  LEA.HI R25, R25, R0.reuse, RZ, 0x3 ;  /* 0x0000000019197211 */ /* 0x080fe200078f18ff */
[----:B------:R-:W-:Y:S01]  /*1b90*/  FMUL.FTZ R14, R38, UR6 ;  /* 0x00000006260e7c20 */ /* 0x000fe20008410000 */
[----:B------:R-:W-:Y:S01]  /*1ba0*/  LEA.HI R30, R91, R91, RZ, 0x1 ;  /* 0x0000005b5b1e7211 */ /* 0x000fe200078f08ff */
[----:B------:R-:W-:Y:S01]  /*1bb0*/  FMUL.FTZ R6, R27, UR6 ;  /* 0x000000061b067c20 */ /* 0x000fe20008410000 */
[----:B------:R-:W-:Y:S01]  /*1bc0*/  LEA R3, R3, UR40, 0x4 ;  /* 0x0000002803037c11 */ /* 0x000fe2000f8e20ff */
[----:B------:R-:W-:Y:S01]  /*1bd0*/  FMUL.FTZ R38, R40, UR6 ;  /* 0x0000000628267c20 */ /* 0x000fe20008410000 */
[----:B------:R-:W-:Y:S01]  /*1be0*/  LOP3.LUT R25, R25, 0xfffffff8, RZ, 0xc0, !PT ;  /* 0xfffffff819197812 */ /* 0x000fe200078ec0ff */
[----:B------:R-:W-:Y:S01]  /*1bf0*/  FMUL.FTZ R40, R41, UR6 ;  /* 0x0000000629287c20 */ /* 0x000fe20008410000 */
[----:B------:R-:W-:Y:S01]  /*1c00*/  LOP3.LUT R30, R30, 0x1ffffffe, RZ, 0xc0, !PT ;  /* 0x1ffffffe1e1e7812 */ /* 0x000fe200078ec0ff */
[----:B------:R-:W-:Y:S01]  /*1c10*/  FMUL.FTZ R27, R50, UR6 ;  /* 0x00000006321b7c20 */ /* 0x000fe20008410000 */
[----:B------:R-:W-:Y:S01]  /*1c20*/  IADD3 R44, R3, R0, -R25 ;  /* 0x00000000032c7210 */ /* 0x000fe20007ffe819 */
[----:B------:R-:W-:-:S02]  /*1c30*/  IMAD.U32 R3, RZ, RZ, UR38 ;  /* 0x00000026ff037e24 */ /* 0x000fc4000f8e00ff */
[----:B------:R-:W-:Y:S01]  /*1c40*/  FMUL.FTZ R41, R63, UR6 ;  /* 0x000000063f297c20 */ /* 0x000fe20008410000 */
[----:B------:R-:W-:Y:S02]  /*1c50*/  IMAD.IADD R0, R91, 0x1, -R30 ;  /* 0x000000015b007824 */ /* 0x000fe400078e0a1e */
[----:B------:R-:W-:Y:S01]  /*1c60*/  FMUL.FTZ R50, R71, UR6 ;  /* 0x0000000647327c20 */ /* 0x000fe20008410000 */
[----:B------:R-:W-:Y:S02]  /*1c70*/  IMAD R29, R29, 0x40, R44 ;  /* 0x000000401d1d7824 */ /* 0x000fe400078e022c */
[----:B------:R-:W-:Y:S01]  /*1c80*/  FMUL.FTZ R63, R69, UR6 ;  /* 0x00000006453f7c20 */ /* 0x000fe20008410000 */
[----:B------:R-:W-:Y:S02]  /*1c90*/  @!P1 VIADD R3, R3, 0x16840 ;  /* 0x0001684003039836 */ /* 0x000fe40000000000 */
[----:B------:R-:W-:Y:S01]  /*1ca0*/  FMUL.FTZ R7, R31, UR6 ;  /* 0x000000061f077c20 */ /* 0x000fe20008410000 */
[----:B------:R-:W-:-:S02]  /*1cb0*/  IMAD R0, R0, 0x8, R29 ;  /* 0x0000000800007824 */ /* 0x000fc400078e021d */
[----:B------:R-:W-:Y:S01]  /*1cc0*/  FMUL.FTZ R21, R46, UR6 ;  /* 0x000000062e157c20 */ /* 0x000fe20008410000 */
[----:B------:R-:W-:Y:S02]  /*1cd0*/  IMAD.MOV.U32 R69, RZ, RZ, -0x80 ;  /* 0xffffff80ff457424 */ /* 0x000fe400078e00ff */
[----:B------:R-:W-:Y:S01]  /*1ce0*/  FMUL.FTZ R31, R54, UR6 ;  /* 0x00000006361f7c20 */ /* 0x000fe20008410000 */
[----:B------:R-:W-:Y:S01]  /*1cf0*/  @P2 IMAD.HI.U32 R29, R0, UR4, RZ ;  /* 0x00000004001d2c27 */ /* 0x000fe2000f8e00ff */
[----:B------:R-:W-:Y:S01]  /*1d00*/  @UP0 ULDC UR4, c[0x0][0x450] ;  /* 0x0001140000040ab9 */ /* 0x000fe20000000800 */
[----:B------:R-:W-:Y:S02]  /*1d10*/  LOP3.LUT R30, R18, 0x7ffffffc, RZ, 0xc0, !PT ;  /* 0x7ffffffc121e7812 */ /* 0x000fe400078ec0ff */
[----:B------:R-:W-:Y:S01]  /*1d20*/  FMUL.FTZ R46, R67, UR6 ;  /* 0x00000006432e7c20 */ /* 0x000fe20008410000 */
[----:B------:R-:W-:Y:S01]  /*1d30*/  IMAD.MOV.U32 R71, RZ, RZ, R0 ;  /* 0x000000ffff477224 */ /* 0x000fe200078e0000 */
[----:B------:R-:W-:Y:S01]  /*1d40*/  @P3 SHF.R.U32.HI R71, RZ, UR4, R29 ;  /* 0x00000004ff473c19 */ /* 0x000fe2000801161d */
[----:B------:R-:W-:Y:S01]  /*1d50*/  FMUL.FTZ R54, R75, UR6 ;  /* 0x000000064b367c20 */ /* 0x000fe20008410000 */
[----:B------:R-:W-:Y:S01]  /*1d60*/  @!P1 PRMT R18, RZ, 0x654, R3 ;  /* 0x00000654ff129816 */ /* 0x000fe20000000003 */
[----:B------:R-:W-:Y:S01]  /*1d70*/  FMUL.FTZ R67, R77, UR6 ;  /* 0x000000064d437c20 */ /* 0x000fe20008410000 */
[----:B------:R-:W-:-:S02]  /*1d80*/  IMAD R75, R22, R69, 0x80 ;  /* 0x00000080164b7424 */ /* 0x000fc400078e0245 */
[----:B------:R-:W-:Y:S01]  /*1d90*/  FMUL.FTZ R12, R34, UR6 ;  /* 0x00000006220c7c20 */ /* 0x000fe20008410000 */
[----:B------:R-:W0:Y:S01]  /*1da0*/  SHFL.IDX PT, R77, R71, RZ, 0x1c1f ;  /* 0x001c1fff474d7589 */ /* 0x000e2200000e0000 */
[----:B------:R-:W-:Y:S01]  /*1db0*/  FMUL.FTZ R34, R36, UR6 ;  /* 0x0000000624227c20 */ /* 0x000fe20008410000 */
[----:B------:R-:W-:Y:S01]  /*1dc0*/  ULDC.64 UR4, c[0x0][0x9e0] ;  /* 0x0002780000047ab9 */ /* 0x000fe20000000a00 */
        /* <DEDUP_REMOVED lines=9> */
[----:B------:R-:W-:Y:S01]  /*1e60*/  IMAD.IADD R3, R89, 0x1, -R30 ;  /* 0x0000000159037824 */ /* 0x000fe200078e0a1e */
[----:B------:R-:W-:Y:S01]  /*1e70*/  UISETP.GE.AND UP1, UPT, UR5, 0x1, UPT ;  /* 0x000000010500788c */ /* 0x000fe2000bf26270 */
[----:B-1----:R-:W-:-:S02]  /*1e80*/  VIADD R18, R75, 0x1 ;  /* 0x000000014b127836 */ /* 0x002fc40000000000 */
        /* <DEDUP_REMOVED lines=35> */
[----:B------:R-:W-:Y:S01]  /*20c0*/  IMAD R69, R3, -0x2, R18 ;  /* 0xfffffffe03457824 */ /* 0x000fe200078e0212 */
[----:B------:R-:W-:Y:S01]  /*20d0*/  PLOP3.LUT P2, PT, PT, PT, UP1, 0x40, 0x0 ;  /* 0x000000000000781c */ /* 0x000fe20003f4e818 */
[----:B------:R-:W-:Y:S01]  /*20e0*/  IMAD.U32 R44, RZ, RZ, UR7 ;  /* 0x00000007ff2c7e24 */ /* 0x000fe2000f8e00ff */
[----:B------:R-:W1:Y:S01]  /*20f0*/  MUFU.TANH R5, R5 ;  /* 0x0000000500057308 */ /* 0x000e620000002400 */
[----:B------:R-:W-:Y:S01]  /*2100*/  IMAD R69, R16, UR27, R69 ;  /* 0x0000001b10457c24 */ /* 0x000fe2000f8e0245 */
[----:B------:R-:W-:Y:S01]  /*2110*/  LEA R74, R22, 0xffffff80, 0x7 ;  /* 0xffffff80164a7811 */ /* 0x000fe200078e38ff */
[----:B------:R-:W-:-:S02]  /*2120*/  IMAD R18, R16, UR27, R75 ;  /* 0x0000001b10127c24 */ /* 0x000fc4000f8e024b */
[----:B------:R-:W-:Y:S02]  /*2130*/  IMAD.IADD R69, R69, 0x1, -R44 ;  /* 0x0000000145457824 */ /* 0x000fe400078e0a2c */
[----:B------:R-:W-:Y:S01]  /*2140*/  IMAD R76, R3, -0x2, R18 ;  /* 0xfffffffe034c7824 */ /* 0x000fe200078e0212 */
[----:B------:R-:W2:Y:S01]  /*2150*/  MUFU.TANH R90, R90 ;  /* 0x0000005a005a7308 */ /* 0x000ea20000002400 */
[C---:B------:R-:W-:Y:S02]  /*2160*/  VIADD R79, R69.reuse, UR4 ;  /* 0x00000004454f7c36 */ /* 0x040fe40008000000 */
[----:B------:R-:W-:-:S03]  /*2170*/  VIADD R78, R69, UR25 ;  /* 0x00000019454e7c36 */ /* 0x000fc60008000000 */
[----:B0-----:R-:W-:Y:S01]  /*2180*/  VIADDMNMX R72, R77, R79, R76, PT ;  /* 0x0000004f4d487246 */ /* 0x001fe2000380014c */
[----:B------:R-:W-:Y:S01]  /*2190*/  IMAD.IADD R73, R78, 0x1, R77 ;  /* 0x000000014e497824 */ /* 0x000fe200078e024d */
[----:B------:R-:W0:Y:S08]  /*21a0*/  MUFU.TANH R4, R4 ;  /* 0x0000000400047308 */ /* 0x000e300000002400 */
        /* <DEDUP_REMOVED lines=75> */
.L_x_12969:
[----:B------:R-:W-:-:S06]  /*2660*/  UISETP.NE.AND UP2, UPT, UR5, 0x1, UPT ;  /* 0x000000010500788c */ /* 0x000fcc000bf45270 */
[----:B------:R-:W-:-:S05]  /*2670*/  PLOP3.LUT P2, PT, PT, PT, UP2, 0x80, 0x0 ;  /* 0x000000000000781c */ /* 0x000fca0003f4f028 */
[----:B------:R-:W-:-:S08]  /*2680*/  @UP2 ULDC.64 UR6, c[0x0][0x9e8] ;  /* 0x00027a0000062ab9 */ /* 0x000fd00000000a00 */
[----:B------:R-:W-:-:S05]  /*2690*/  @P2 IMAD.HI.U32 R18, R69, UR6, RZ ;  /* 0x0000000645122c27 */ /* 0x000fca000f8e00ff */
[----:B------:R-:W-:-:S07]  /*26a0*/  @P2 SHF.R.U32.HI R69, RZ, UR7, R18 ;  /* 0x00000007ff452c19 */ /* 0x000fce0008011612 */
.L_x_12970:
[----:B------:R-:W-:Y:S05]  /*26b0*/  BSYNC B0 ;  /* 0x0000000000007941 */ /* 0x000fea0003800000 */
.L_x_12968:
[----:B------:R-:W-:-:S04]  /*26c0*/  IMAD R18, R69, UR5, -R74 ;  /* 0x0000000545127c24 */ /* 0x000fc8000f8e0a4a */
[----:B------:R-:W-:-:S05]  /*26d0*/  IMAD R18, R3, -0x2, R18 ;  /* 0xfffffffe03127824 */ /* 0x000fca00078e0212 */
[----:B------:R-:W-:Y:S02]  /*26e0*/  VIMNMX R73, R73, R18, !PT ;  /* 0x0000001249497248 */ /* 0x000fe40007fe0100 */
[----:B------:R-:W-:-:S07]  /*26f0*/  VIADDMNMX R72, R18, UR5, R72, PT ;  /* 0x0000000512487c46 */ /* 0x000fce000b800148 */
.L_x_12967:
[C---:B------:R-:W-:Y:S01]  /*2700*/  ISETP.GE.AND P4, PT, R75.reuse, 0x9, PT ;  /* 0x000000094b00780c */ /* 0x040fe20003f86270 */
[----:B------:R-:W1:Y:S01]  /*2710*/  SHFL.IDX PT, R71, R71, 0x1, 0x1c1f ;  /* 0x003c1f0047477f89 */ /* 0x000e6200000e0000 */
[C---:B------:R-:W-:Y:S02]  /*2720*/  ISETP.GE.AND P2, PT, R75.reuse, 0x2, PT ;  /* 0x000000024b00780c */ /* 0x040fe40003f46270 */
        /* <DEDUP_REMOVED lines=9> */
[----:B------:R-:W-:Y:S02]  /*27c0*/  ISETP.GT.AND P3, PT, R73, 0x9, !P5 ;  /* 0x000000094900780c */ /* 0x000fe40006f64270 */
[C---:B------:R-:W-:Y:S02]  /*27d0*/  ISETP.GE.AND P5, PT, R75.reuse, 0x11, PT ;  /* 0x000000114b00780c */ /* 0x040fe40003fa6270 */
[C---:B------:R-:W-:Y:S02]  /*27e0*/  ISETP.LT.OR P4, PT, R72.reuse, 0x9, P4 ;  /* 0x000000094800780c */ /* 0x040fe40002781670 */
[----:B------:R-:W-:Y:S02]  /*27f0*/  ISETP.LT.OR P3, PT, R72, 0xa, P3 ;  /* 0x0000000a4800780c */ /* 0x000fe40001f61670 */
[----:B------:R-:W-:Y:S02]  /*2800*/  FSEL R127, R92, -INF , !P4 ;  /* 0xff8000005c7f7808 */ /* 0x000fe40006000000 */
[----:B------:R-:W-:-:S02]  /*2810*/  ISETP.GE.AND P4, PT, R75, 0x12, PT ;  /* 0x000000124b00780c */ /* 0x000fc40003f86270 */
[----:B------:R-:W-:Y:S02]  /*2820*/  LOP3.LUT R18, R18, 0xfffffff7, RZ, 0xc0, !PT ;  /* 0xfffffff712127812 */ /* 0x000fe400078ec0ff */
[----:B0-----:R-:W-:Y:S02]  /*2830*/  FSEL R129, R93, -INF , !P3 ;  /* 0xff8000005d817808 */ /* 0x001fe40005800000 */
[----:B------:R-:W-:Y:S02]  /*2840*/  ISETP.GT.AND P3, PT, R73, 0x10, !P5 ;  /* 0x000000104900780c */ /* 0x000fe40006f64270 */
[----:B------:R-:W-:Y:S02]  /*2850*/  @P5 LOP3.LUT R18, R18, 0x8, RZ, 0xfc, !PT ;  /* 0x0000000812125812 */ /* 0x000fe400078efcff */
[----:B------:R-:W-:Y:S02]  /*2860*/  ISETP.LT.OR P3, PT, R72, 0x11, P3 ;  /* 0x000000114800780c */ /* 0x000fe40001f61670 */
[----:B------:R-:W-:-:S02]  /*2870*/  LOP3.LUT R18, R18, 0xfdffffff, RZ, 0xc0, !PT ;  /* 0xfdffffff12127812 */ /* 0x000fc400078ec0ff */
[----:B------:R-:W-:Y:S02]  /*2880*/  FSEL R125, R94, -INF , !P3 ;  /* 0xff8000005e7d7808 */ /* 0x000fe40005800000 */
[----:B------:R-:W-:Y:S02]  /*2890*/  @P4 LOP3.LUT R18, R18, 0x2000000, RZ, 0xfc, !PT ;  /* 0x0200000012124812 */ /* 0x000fe400078efcff */
[----:B------:R-:W-:Y:S02]  /*28a0*/  ISETP.GT.AND P3, PT, R73, 0x11, !P4 ;  /* 0x000000114900780c */ /* 0x000fe40006764270 */
[----:B------:R-:W-:Y:S02]  /*28b0*/  ISETP.GE.AND P4, PT, R75, 0x19, PT ;  /* 0x000000194b00780c */ /* 0x000fe40003f86270 */
[----:B------:R-:W-:Y:S02]  /*28c0*/  ISETP.LT.OR P3, PT, R72, 0x12, P3 ;  /* 0x000000124800780c */ /* 0x000fe40001f61670 */
[----:B------:R-:W-:-:S02]  /*28d0*/  LOP3.LUT R18, R18, 0xfeffffff, RZ, 0xc0, !PT ;  /* 0xfeffffff12127812 */ /* 0x000fc400078ec0ff */
[----:B------:R-:W-:Y:S02]  /*28e0*/  FSEL R123, R33, -INF , !P3 ;  /* 0xff800000217b7808 */ /* 0x000fe40005800000 */
[----:B------:R-:W-:-:S04]  /*28f0*/  ISETP.GT.AND P3, PT, R73, 0x18, !P4 ;  /* 0x000000184900780c */ /* 0x000fc80006764270 */
[----:B------:R-:W-:Y:S02]  /*2900*/  ISETP.LT.OR P3, PT, R72, 0x19, P3 ;  /* 0x000000194800780c */ /* 0x000fe40001f61670 */
[----:B------:R-:W-:Y:S02]  /*2910*/  @P4 LOP3.LUT R18, R18, 0x1000000, RZ, 0xfc, !PT ;  /* 0x0100000012124812 */ /* 0x000fe400078efcff */
[----:B------:R-:W-:Y:S02]  /*2920*/  ISETP.GE.AND P4, PT, R75, 0x1a, PT ;  /* 0x0000001a4b00780c */ /* 0x000fe40003f86270 */
[----:B------:R-:W-:Y:S02]  /*2930*/  LOP3.LUT R18, R18, 0xff7fffff, RZ, 0xc0, !PT ;  /* 0xff7fffff12127812 */ /* 0x000fe400078ec0ff */
[----:B------:R-:W-:Y:S02]  /*2940*/  FSEL R119, R34, -INF , !P3 ;  /* 0xff80000022777808 */ /* 0x000fe40005800000 */
[----:B------:R-:W-:-:S02]  /*2950*/  ISETP.GT.AND P3, PT, R73, 0x19, !P4 ;  /* 0x000000194900780c */ /* 0x000fc40006764270 */
[----:B-1----:R-:W-:Y:S02]  /*2960*/  VIADDMNMX R34, R71, R79, R76, PT ;  /* 0x0000004f47227246 */ /* 0x002fe4000380014c */
[----:B------:R-:W-:-:S03]  /*2970*/  ISETP.LT.OR P3, PT, R72, 0x1a, P3 ;  /* 0x0000001a4800780c */ /* 0x000fc60001f61670 */
[----:B------:R-:W-:Y:S02]  /*2980*/  @P4 LOP3.LUT R18, R18, 0x800000, RZ, 0xfc, !PT ;  /* 0x0080000012124812 */ /* 0x000fe400078efcff */
[----:B------:R-:W-:Y:S02]  /*2990*/  ISETP.GE.AND P4, PT, R75, 0x21, PT ;  /* 0x000000214b00780c */ /* 0x000fe40003f86270 */
[----:B------:R-:W-:Y:S02]  /*29a0*/  LOP3.LUT R18, R18, 0xffbfffff, RZ, 0xc0, !PT ;  /* 0xffbfffff12127812 */ /* 0x000fe400078ec0ff */
[----:B------:R-:W-:Y:S01]  /*29b0*/  FSEL R95, R36, -INF , !P3 ;  /* 0xff800000245f7808 */ /* 0x000fe20005800000 */
[----:B------:R-:W-:Y:S01]  /*29c0*/  IMAD.IADD R36, R78, 0x1, R71 ;  /* 0x000000014e247824 */ /* 0x000fe200078e0247 */
        /* <DEDUP_REMOVED lines=158> */
.L_x_12973:
[----:B------:R-:W-:-:S06]  /*33b0*/  UISETP.NE.AND UP2, UPT, UR5, 0x1, UPT ;  /* 0x000000010500788c */ /* 0x000fcc000bf45270 */
[----:B------:R-:W-:-:S05]  /*33c0*/  PLOP3.LUT P6, PT, PT, PT, UP2, 0x80, 0x0 ;  /* 0x000000000000781c */ /* 0x000fca0003fcf028 */
[----:B------:R-:W-:-:S08]  /*33d0*/  @UP2 ULDC.64 UR6, c[0x0][0x9e8] ;  /* 0x00027a0000062ab9 */ /* 0x000fd00000000a00 */
[----:B------:R-:W-:Y:S01]  /*33e0*/  @P6 IMAD.HI.U32 R38, R71, UR6, RZ ;  /* 0x0000000647266c27 */ /* 0x000fe2000f8e00ff */
[----:B------:R-:W-:-:S13]  /*33f0*/  PLOP3.LUT P6, PT, PT, PT, UP2, 0x80, 0x0 ;  /* 0x000000000000781c */ /* 0x000fda0003fcf028 */
[----:B------:R-:W-:-:S07]  /*3400*/  @P6 SHF.R.U32.HI R71, RZ, UR7, R38 ;  /* 0x00000007ff476c19 */ /* 0x000fce0008011626 */
.L_x_12974:
[----:B------:R-:W-:Y:S05]  /*3410*/  BSYNC B0 ;  /* 0x0000000000007941 */ /* 0x000fea0003800000 */
.L_x_12972:
[----:B------:R-:W-:-:S04]  /*3420*/  IMAD R38, R71, UR5, -R74 ;  /* 0x0000000547267c24 */ /* 0x000fc8000f8e0a4a */
[----:B------:R-:W-:-:S05]  /*3430*/  IMAD R71, R3, -0x2, R38 ;  /* 0xfffffffe03477824 */ /* 0x000fca00078e0226 */
[----:B------:R-:W-:Y:S02]  /*3440*/  VIMNMX R36, R36, R71, !PT ;  /* 0x0000004724247248 */ /* 0x000fe40007fe0100 */
[----:B------:R-:W-:-:S07]  /*3450*/  VIADDMNMX R34, R71, UR5, R34, PT ;  /* 0x0000000547227c46 */ /* 0x000fce000b800122 */
.L_x_12971:
[----:B------:R-:W-:Y:S01]  /*3460*/  ISETP.GT.AND P2, PT, R36, 0x1, !P2 ;  /* 0x000000012400780c */ /* 0x000fe20005744270 */
[----:B------:R-:W-:Y:S01]  /*3470*/  ULDC UR6, c[0x0][0x988] ;  /* 0x0002620000067ab9 */ /* 0x000fe20000000800 */
[----:B------:R-:W-:Y:S01]  /*3480*/  LOP3.LUT P6, RZ, R18, 0x8, RZ, 0xc0, !PT ;  /* 0x0000000812ff7812 */ /* 0x000fe200078cc0ff */
[----:B------:R-:W-:Y:S01]  /*3490*/  IMAD.U32 R42, RZ, RZ, UR6 ;  /* 0x00000006ff2a7e24 */ /* 0x000fe2000f8e00ff */
[----:B------:R-:W-:Y:S01]  /*34a0*/  ISETP.LT.OR P2, PT, R34, 0x2, P2 ;  /* 0x000000022200780c */ /* 0x000fe20001741670 */
[----:B------:R-:W-:Y:S01]  /*34b0*/  @UP0 ULDC UR6, c[0x0][0x44c] ;  /* 0x0001130000060ab9 */ /* 0x000fe20000000800 */
[----:B------:R-:W-:Y:S01]  /*34c0*/  ISETP.GT.AND P3, PT, R36, 0x70, !P3 ;  /* 0x000000702400780c */ /* 0x000fe20005f64270 */
[----:B------:R-:W-:Y:S01]  /*34d0*/  UIMAD.WIDE.U32 UR6, UR40, UR6, URZ ;  /* 0x00000006280672a5 */ /* 0x000fe2000f8e003f */
[----:B------:R-:W-:Y:S01]  /*34e0*/  FSEL R91, R6, -INF , !P2 ;  /* 0xff800000065b7808 */ /* 0x000fe20005000000 */
[----:B------:R-:W-:Y:S01]  /*34f0*/  @UP0 ULDC UR11, c[0x0][0x450] ;  /* 0x00011400000b0ab9 */ /* 0x000fe20000000800 */
[----:B------:R-:W-:Y:S01]  /*3500*/  LOP3.LUT P2, RZ, R18, 0x2, RZ, 0xc0, !PT ;  /* 0x0000000212ff7812 */ /* 0x000fe2000784c0ff */
[----:B------:R-:W-:Y:S01]  /*3510*/  @UP0 USHF.R.U32.HI UR40, URZ, UR11, UR7 ;  /* 0x0000000b3f280299 */ /* 0x000fe20008011607 */
        /* <DEDUP_REMOVED lines=18> */
[----:B------:R-:W-:-:S02]  /*3640*/  LOP3.LUT P2, RZ, R18, 0x2000000, RZ, 0xc0, !PT ;  /* 0x0200000012ff7812 */ /* 0x000fc4000784c0ff */
[----:B------:R-:W-:Y:S02]  /*3650*/  LOP3.LUT P6, RZ, R18, 0x8000, RZ, 0xc0, !PT ;  /* 0x0000800012ff7812 */ /* 0x000fe400078cc0ff */
        /* <DEDUP_REMOVED lines=54> */
[----:B------:R-:W-:Y:S01]  /*39c0*/  LOP3.LUT P2, RZ, R18, 0x20000, RZ, 0xc0, !PT ;  /* 0x0002000012ff7812 */ /* 0x000fe2000784c0ff */
[----:B------:R-:W0:Y:S01]  /*39d0*/  SHFL.BFLY PT, R7, R10, 0x2, 0x1f ;  /* 0x0c401f000a077f89 */ /* 0x000e2200000e0000 */
[C---:B------:R-:W-:Y:S02]  /*39e0*/  ISETP.GT.AND P4, PT, R36.reuse, 0x71, !P4 ;  /* 0x000000712400780c */ /* 0x040fe40006784270 */
[----:B------:R-:W-:Y:S02]  /*39f0*/  ISETP.GT.AND P2, PT, R36, 0x31, !P2 ;  /* 0x000000312400780c */ /* 0x000fe40005744270 */
[C---:B------:R-:W-:Y:S02]  /*3a00*/  ISETP.LT.OR P3, PT, R34.reuse, 0x71, P3 ;  /* 0x000000712200780c */ /* 0x040fe40001f61670 */
[----:B------:R-:W-:-:S02]  /*3a10*/  ISETP.LT.OR P2, PT, R34, 0x32, P2 ;  /* 0x000000322200780c */ /* 0x000fc40001741670 */
[----:B------:R-:W-:Y:S02]  /*3a20*/  ISETP.GT.AND P5, PT, R36, 0x78, !P5 ;  /* 0x000000782400780c */ /* 0x000fe40006fa4270 */
[----:B------:R-:W-:Y:S02]  /*3a30*/  FSEL R79, R26, -INF , !P2 ;  /* 0xff8000001a4f7808 */ /* 0x000fe40005000000 */
[----:B------:R-:W-:Y:S02]  /*3a40*/  LOP3.LUT P2, RZ, R18, 0x10000, RZ, 0xc0, !PT ;  /* 0x0001000012ff7812 */ /* 0x000fe4000784c0ff */
[----:B------:R-:W-:Y:S02]  /*3a50*/  ISETP.LT.OR P4, PT, R34, 0x72, P4 ;  /* 0x000000722200780c */ /* 0x000fe40002781670 */
[----:B------:R-:W-:Y:S02]  /*3a60*/  ISETP.GT.AND P2, PT, R36, 0x38, !P2 ;  /* 0x000000382400780c */ /* 0x000fe40005744270 */
[----:B------:R-:W-:-:S02]  /*3a70*/  ISETP.LT.OR P5, PT, R34, 0x79, P5 ;  /* 0x000000792200780c */ /* 0x000fc40002fa1670 */
[----:B------:R-:W-:Y:S02]  /*3a80*/  ISETP.LT.OR P2, PT, R34, 0x39, P2 ;  /* 0x000000392200780c */ /* 0x000fe40001741670 */
[----:B------:R-:W-:Y:S02]  /*3a90*/  R2UR UR10, R23 ;  /* 0x00000000170a72ca */ /* 0x000fe400000e0000 */
[----:B------:R-:W-:Y:S02]  /*3aa0*/  FSEL R31, R31, -INF , !P2 ;  /* 0xff8000001f1f7808 */ /* 0x000fe40005000000 */
[----:B------:R-:W-:Y:S02]  /*3ab0*/  ISETP.GT.AND P2, PT, R36, 0x39, !P6 ;  /* 0x000000392400780c */ /* 0x000fe40007744270 */
[----:B0-----:R-:W-:Y:S02]  /*3ac0*/  FMNMX.FTZ R11, R10, R7, !PT ;  /* 0x000000070a0b7209 */ /* 0x001fe40007810000 */
[----:B------:R-:W-:-:S02]  /*3ad0*/  ISETP.LT.OR P2, PT, R34, 0x3a, P2 ;  /* 0x0000003a2200780c */ /* 0x000fc40001741670 */
[----:B------:R-:W-:Y:S01]  /*3ae0*/  LOP3.LUT P6, RZ, R18, 0x10, RZ, 0xc0, !PT ;  /* 0x0000001012ff7812 */ /* 0x000fe200078cc0ff */
[----:B------:R-:W0:Y:S01]  /*3af0*/  SHFL.BFLY PT, R6, R11, 0x1, 0x1f ;  /* 0x0c201f000b067f89 */ /* 0x000e2200000e0000 */
[----:B------:R-:W-:Y:S01]  /*3b00*/  FSEL R13, R32, -INF , !P2 ;  /* 0xff800000200d7808 */ /* 0x000fe20005000000 */
[----:B------:R-:W-:Y:S01]  /*3b10*/  UIADD3 UR40, UR10, UR40, URZ ;  /* 0x000000280a287290 */ /* 0x000fe2000fffe03f */
[----:B------:R-:W-:-:S03]  /*3b20*/  LOP3.LUT P2, RZ, R18, 0x4000, RZ, 0xc0, !PT ;  /* 0x0000400012ff7812 */ /* 0x000fc6000784c0ff */
[----:B------:R-:W-:Y:S01]  /*3b30*/  UIADD3 UR4, UR40, UR4, URZ ;  /* 0x0000000428047290 */ /* 0x000fe2000fffe03f */
[----:B------:R-:W-:-:S04]  /*3b40*/  ISETP.GT.AND P2, PT, R36, 0x40, !P2 ;  /* 0x000000402400780c */ /* 0x000fc80005744270 */
[----:B------:R-:W-:-:S04]  /*3b50*/  ISETP.LT.OR P2, PT, R34, 0x41, P2 ;  /* 0x000000412200780c */ /* 0x000fc80001741670 */
[----:B------:R-:W-:Y:S02]  /*3b60*/  FSEL R35, R35, -INF , !P2 ;  /* 0xff80000023237808 */ /* 0x000fe40005000000 */
[----:B------:R-:W-:-:S04]  /*3b70*/  LOP3.LUT P2, RZ, R18, 0x2000, RZ, 0xc0, !PT ;  /* 0x0000200012ff7812 */ /* 0x000fc8000784c0ff */
[----:B------:R-:W-:Y:S02]  /*3b80*/  ISETP.GT.AND P2, PT, R36, 0x41, !P2 ;  /* 0x000000412400780c */ /* 0x000fe40005744270 */
[----:B0-----:R-:W-:Y:S02]  /*3b90*/  FMNMX.FTZ R7, R11, R6, !PT ;  /* 0x000000060b077209 */ /* 0x001fe40007810000 */
[----:B------:R-:W-:-:S03]  /*3ba0*/  ISETP.LT.OR P2, PT, R34, 0x42, P2 ;  /* 0x000000422200780c */ /* 0x000fc60001741670 */
[----:B------:R-:W-:Y:S01]  /*3bb0*/  FMUL.FTZ R6, R7, R42 ;  /* 0x0000002a07067220 */ /* 0x000fe20000410000 */
        /* <DEDUP_REMOVED lines=41> */
[-CC-:B------:R-:W-:Y:S01]  /*3e50*/  FFMA.FTZ R138, R105, R42.reuse, -R6.reuse ;  /* 0x0000002a698a7223 */ /* 0x180fe20000010806 */
[----:B------:R-:W-:Y:S01]  /*3e60*/  ISETP.LT.OR P2, PT, R34, 0x1, P2 ;  /* 0x000000012200780c */ /* 0x000fe20001741670 */
[-CC-:B------:R-:W-:Y:S01]  /*3e70*/  FFMA.FTZ R132, R77, R42.reuse, -R6.reuse ;  /* 0x0000002a4d847223 */ /* 0x180fe20000010806 */
[----:B------:R-:W-:Y:S01]  /*3e80*/  FSEL R77, R28, -INF , !P3 ;  /* 0xff8000001c4d7808 */ /* 0x000fe20005800000 */
[-CC-:B------:R-:W-:Y:S01]  /*3e90*/  FFMA.FTZ R136, R107, R42.reuse, -R6.reuse ;  /* 0x0000002a6b887223 */ /* 0x180fe20000010806 */
[----:B------:R-:W-:Y:S01]  /*3ea0*/  FSEL R4, R4, -INF , !P2 ;  /* 0xff80000004047808 */ /* 0x000fe20005000000 */
[-CC-:B------:R-:W-:Y:S01]  /*3eb0*/  FFMA.FTZ R142, R109, R42.reuse, -R6.reuse ;  /* 0x0000002a6d8e7223 */ /* 0x180fe20000010806 */
[----:B------:R-:W-:Y:S01]  /*3ec0*/  LOP3.LUT P2, RZ, R18, 0x4000000, RZ, 0xc0, !PT ;  /* 0x0400000012ff7812 */ /* 0x000fe2000784c0ff */
[-CC-:B------:R-:W-:Y:S01]  /*3ed0*/  FFMA.FTZ R148, R133, R42.reuse, -R6.reuse ;  /* 0x0000002a85947223 */ /* 0x180fe20000010806 */
        /* <DEDUP_REMOVED lines=14> */
[----:B------:R-:W-:Y:S01]  /*3fc0*/  ISETP.GT.AND P6, PT, R36, 0x79, !P6 ;  /* 0x000000792400780c */ /* 0x000fe200077c4270 */
[--C-:B------:R-:W-:Y:S01]  /*3fd0*/  FFMA.FTZ R146, R119, R42, -R6.reuse ;  /* 0x0000002a77927223 */ /* 0x100fe20000010806 */
[----:B------:R-:W-:Y:S01]  /*3fe0*/  FMNMX.FTZ R10, R87, R10, !PT ;  /* 0x0000000a570a7209 */ /* 0x000fe20007810000 */
[-CC-:B------:R-:W-:Y:S01]  /*3ff0*/  FFMA.FTZ R122, R33, R42.reuse, -R6.reuse ;  /* 0x0000002a217a7223 */ /* 0x180fe20000010806 */
[----:B------:R-:W-:Y:S01]  /*4000*/  FSEL R107, R25, -INF , !P4 ;  /* 0xff800000196b7808 */ /* 0x000fe20006000000 */
[--C-:B------:R-:W-:Y:S01]  /*4010*/  FFMA.FTZ R25, R69, R42, -R6.reuse ;  /* 0x0000002a45197223 */ /* 0x100fe20000010806 */
[----:B------:R-:W-:Y:S01]  /*4020*/  FMNMX.FTZ R10, R73, R10, !PT ;  /* 0x0000000a490a7209 */ /* 0x000fe20007810000 */
[----:B------:R-:W1:Y:S01]  /*4030*/  MUFU.EX2 R150, R150 ;  /* 0x0000009600967308 */ /* 0x000e620000000800 */
        /* <DEDUP_REMOVED lines=9> */
[----:B0-----:R-:W-:Y:S01]  /*40d0*/  FADD.FTZ R5, R148, R131 ;  /* 0x0000008394057221 */ /* 0x001fe20000010000 */
[----:B------:R-:W-:Y:S01]  /*40e0*/  FMNMX.FTZ R10, R83, R10, !PT ;  /* 0x0000000a530a7209 */ /* 0x000fe20007810000 */
[-CC-:B------:R-:W-:Y:S01]  /*40f0*/  FFMA.FTZ R103, R103, R42.reuse, -R6.reuse ;  /* 0x0000002a67677223 */ /* 0x180fe20000010806 */
[-CC-:B------:R-:W-:Y:S01]  /*4100*/  FFMA.FTZ R128, R47, R42.reuse, -R6.reuse ;  /* 0x0000002a2f807223 */ /* 0x180fe20000010806 */
[--C-:B------:R-:W-:Y:S01]  /*4110*/  FFMA.FTZ R130, R53, R42, -R6.reuse ;  /* 0x0000002a35827223 */ /* 0x100fe20000010806 */
[----:B------:R-:W-:Y:S01]  /*4120*/  FMNMX.FTZ R10, R21, R10, !PT ;  /* 0x0000000a150a7209 */ /* 0x000fe20007810000 */
[----:B------:R-:W0:Y:S01]  /*4130*/  MUFU.EX2 R144, R144 ;  /* 0x0000009000907308 */ /* 0x000e220000000800 */
[----:B-1----:R-:W-:Y:S01]  /*4140*/  FADD.FTZ R28, R150, R5 ;  /* 0x00000005961c7221 */ /* 0x002fe20000010000 */
[--C-:B------:R-:W-:Y:S01]  /*4150*/  FFMA.FTZ R124, R45, R42, -R6.reuse ;  /* 0x0000002a2d7c7223 */ /* 0x100fe20000010806 */
[----:B------:R-:W-:Y:S01]  /*4160*/  FMNMX.FTZ R10, R81, R10, !PT ;  /* 0x0000000a510a7209 */ /* 0x000fe20007810000 */
[-CC-:B------:R-:W-:Y:S01]  /*4170*/  FFMA.FTZ R126, R49, R42.reuse, -R6.reuse ;  /* 0x0000002a317e7223 */ /* 0x180fe20000010806 */
[-CC-:B------:R-:W-:Y:S01]  /*4180*/  FFMA.FTZ R120, R51, R42.reuse, -R6.reuse ;  /* 0x0000002a33787223 */ /* 0x180fe20000010806 */
[----:B------:R-:W-:Y:S01]  /*4190*/  FFMA.FTZ R93, R93, R42, -R6 ;  /* 0x0000002a5d5d7223 */ /* 0x000fe20000010806 */
[----:B------:R-:W-:Y:S01]  /*41a0*/  FMNMX.FTZ R10, R27, R10, !PT ;  /* 0x0000000a1b0a7209 */ /* 0x000fe20007810000 */
[----:B------:R-:W1:Y:S01]  /*41b0*/  MUFU.EX2 R123, R123 ;  /* 0x0000007b007b7308 */ /* 0x000e620000000800 */
[----:B--2---:R-:W-:Y:S01]  /*41c0*/  FADD.FTZ R5, R127, R28 ;  /* 0x0000001c7f057221 */ /* 0x004fe20000010000 */
[--C-:B------:R-:W-:Y:S01]  /*41d0*/  FFMA.FTZ R97, R97, R42, -R6.reuse ;  /* 0x0000002a61617223 */ /* 0x100fe20000010806 */
[----:B------:R-:W-:Y:S01]  /*41e0*/  FMNMX.FTZ R10, R79, R10, !PT ;  /* 0x0000000a4f0a7209 */ /* 0x000fe20007810000 */
[-CC-:B------:R-:W-:Y:S01]  /*41f0*/  FFMA.FTZ R101, R101, R42.reuse, -R6.reuse ;  /* 0x0000002a65657223 */ /* 0x180fe20000010806 */
[-CC-:B------:R-:W-:Y:S01]  /*4200*/  FFMA.FTZ R134, R55, R42.reuse, -R6.reuse ;  /* 0x0000002a37867223 */ /* 0x180fe20000010806 */
[--C-:B------:R-:W-:Y:S01]  /*4210*/  FFMA.FTZ R29, R59, R42, -R6.reuse ;  /* 0x0000002a3b1d7223 */ /* 0x100fe20000010806 */
[----:B------:R-:W-:Y:S01]  /*4220*/  FMNMX.FTZ R10, R31, R10, !PT ;  /* 0x0000000a1f0a7209 */ /* 0x000fe20007810000 */
[----:B------:R-:W2:Y:S01]  /*4230*/  MUFU.EX2 R146, R146 ;  /* 0x0000009200927308 */ /* 0x000ea20000000800 */
[----:B0-----:R-:W-:Y:S01]  /*4240*/  FADD.FTZ R28, R144, R5 ;  /* 0x00000005901c7221 */ /* 0x001fe20000010000 */
[--C-:B------:R-:W-:Y:S01]  /*4250*/  FFMA.FTZ R47, R61, R42, -R6.reuse ;  /* 0x0000002a3d2f7223 */ /* 0x100fe20000010806 */
[----:B------:R-:W-:Y:S01]  /*4260*/  FMNMX.FTZ R10, R13, R10, !PT ;  /* 0x0000000a0d0a7209 */ /* 0x000fe20007810000 */
[-CC-:B------:R-:W-:Y:S01]  /*4270*/  FFMA.FTZ R53, R63, R42.reuse, -R6.reuse ;  /* 0x0000002a3f357223 */ /* 0x180fe20000010806 */
[-CC-:B------:R-:W-:Y:S01]  /*4280*/  FFMA.FTZ R45, R65, R42.reuse, -R6.reuse ;  /* 0x0000002a412d7223 */ /* 0x180fe20000010806 */
[----:B------:R-:W-:Y:S01]  /*4290*/  FFMA.FTZ R49, R67, R42, -R6 ;  /* 0x0000002a43317223 */ /* 0x000fe20000010806 */
[----:B------:R-:W-:Y:S01]  /*42a0*/  FMNMX.FTZ R10, R35, R10, !PT ;  /* 0x0000000a230a7209 */ /* 0x000fe20007810000 */
[----:B------:R-:W0:Y:S01]  /*42b0*/  MUFU.EX2 R95, R95 ;  /* 0x0000005f005f7308 */ /* 0x000e220000000800 */
[----:B-1----:R-:W-:Y:S01]  /*42c0*/  FADD.FTZ R5, R123, R28 ;  /* 0x0000001c7b057221 */ /* 0x002fe20000010000 */
[----:B------:R-:W-:Y:S01]  /*42d0*/  FFMA.FTZ R51, R57, R42, -R6 ;  /* 0x0000002a39337223 */ /* 0x000fe20000010806 */
[----:B------:R-:W-:-:S02]  /*42e0*/  FMNMX.FTZ R10, R37, R10, !PT ;  /* 0x0000000a250a7209 */ /* 0x000fc40007810000 */
[----:B------:R-:W-:Y:S02]  /*42f0*/  F2FP.F16.F32.PACK_AB R150, R127, R150 ;  /* 0x000000967f96723e */ /* 0x000fe400000000ff */
[----:B------:R-:W-:Y:S01]  /*4300*/  FMNMX.FTZ R10, R39, R10, !PT ;  /* 0x0000000a270a7209 */ /* 0x000fe20007810000 */
[----:B------:R-:W1:Y:S01]  /*4310*/  MUFU.EX2 R140, R140 ;  /* 0x0000008c008c7308 */ /* 0x000e620000000800 */
[----:B--2---:R-:W-:Y:S01]  /*4320*/  FADD.FTZ R30, R146, R5 ;  /* 0x00000005921e7221 */ /* 0x004fe20000010000 */
[----:B------:R-:W-:Y:S02]  /*4330*/  F2FP.F16.F32.PACK_AB R144, R123, R144 ;  /* 0x000000907b90723e */ /* 0x000fe400000000ff */
[----:B------:R-:W-:Y:S02]  /*4340*/  FMNMX.FTZ R10, R41, R10, !PT ;  /* 0x0000000a290a7209 */ /* 0x000fe40007810000 */
[----:B------:R-:W-:Y:S02]  /*4350*/  F2FP.F16.F32.PACK_AB R148, R131, R148 ;  /* 0x000000948394723e */ /* 0x000fe400000000ff */
[----:B------:R-:W-:Y:S01]  /*4360*/  FMNMX.FTZ R10, R43, R10, !PT ;  /* 0x0000000a2b0a7209 */ /* 0x000fe20007810000 */
[----:B------:R-:W2:Y:S01]  /*4370*/  MUFU.EX2 R103, R103 ;  /* 0x0000006700677308 */ /* 0x000ea20000000800 */
[C---:B0-----:R-:W-:Y:S01]  /*4380*/  FADD.FTZ R5, R95.reuse, R30 ;  /* 0x0000001e5f057221 */ /* 0x041fe20000010000 */
[----:B------:R-:W-:-:S02]  /*4390*/  F2FP.F16.F32.PACK_AB R146, R95, R146 ;  /* 0x000000925f92723e */ /* 0x000fc400000000ff */
[----:B------:R-:W-:-:S04]  /*43a0*/  FMNMX.FTZ R10, R15, R10, !PT ;  /* 0x0000000a0f0a7209 */ /* 0x000fc80007810000 */
[----:B------:R-:W-:Y:S01]  /*43b0*/  FMNMX.FTZ R10, R99, R10, !PT ;  /* 0x0000000a630a7209 */ /* 0x000fe20007810000 */
[----:B------:R-:W0:Y:S01]  /*43c0*/  MUFU.EX2 R142, R142 ;  /* 0x0000008e008e7308 */ /* 0x000e220000000800 */
[----:B-1----:R-:W-:Y:S02]  /*43d0*/  FADD.FTZ R30, R140, R5 ;  /* 0x000000058c1e7221 */ /* 0x002fe40000010000 */
[----:B------:R-:W-:-:S04]  /*43e0*/  FMNMX.FTZ R10, R113, R10, !PT ;  /* 0x0000000a710a7209 */ /* 0x000fc80007810000 */
[----:B------:R-:W-:Y:S01]  /*43f0*/  FMNMX.FTZ R10, R115, R10, !PT ;  /* 0x0000000a730a7209 */ /* 0x000fe20007810000 */
[----:B------:R-:W1:Y:S01]  /*4400*/  MUFU.EX2 R93, R93 ;  /* 0x0000005d005d7308 */ /* 0x000e620000000800 */
[C---:B--2---:R-:W-:Y:S01]  /*4410*/  FADD.FTZ R5, R103.reuse, R30 ;  /* 0x0000001e67057221 */ /* 0x044fe20000010000 */
[----:B------:R-:W-:Y:S02]  /*4420*/  F2FP.F16.F32.PACK_AB R140, R103, R140 ;  /* 0x0000008c678c723e */ /* 0x000fe400000000ff */
[----:B------:R-:W-:-:S04]  /*4430*/  FMNMX.FTZ R10, R117, R10, !PT ;  /* 0x0000000a750a7209 */ /* 0x000fc80007810000 */
[----:B------:R-:W-:Y:S01]  /*4440*/  FMNMX.FTZ R10, R121, R10, !PT ;  /* 0x0000000a790a7209 */ /* 0x000fe20007810000 */
[----:B------:R-:W2:Y:S01]  /*4450*/  MUFU.EX2 R136, R136 ;  /* 0x0000008800887308 */ /* 0x000ea20000000800 */
[----:B0-----:R-:W-:Y:S02]  /*4460*/  FADD.FTZ R34, R142, R5 ;  /* 0x000000058e227221 */ /* 0x001fe40000010000 */
[----:B------:R-:W-:-:S04]  /*4470*/  FMNMX.FTZ R10, R105, R10, !PT ;  /* 0x0000000a690a7209 */ /* 0x000fc80007810000 */
[----:B------:R-:W-:Y:S01]  /*4480*/  FMNMX.FTZ R10, R77, R10, !PT ;  /* 0x0000000a4d0a7209 */ /* 0x000fe20007810000 */
[----:B------:R-:W0:Y:S01]  /*4490*/  MUFU.EX2 R97, R97 ;  /* 0x0000006100617308 */ /* 0x000e220000000800 */
[----:B-1----:R-:W-:Y:S02]  /*44a0*/  F2FP.F16.F32.PACK_AB R142, R93, R142 ;  /* 0x0000008e5d8e723e */ /* 0x002fe400000000ff */
[----:B------:R-:W-:-:S04]  /*44b0*/  FMNMX.FTZ R10, R107, R10, !PT ;  /* 0x0000000a6b0a7209 */ /* 0x000fc80007810000 */
[----:B------:R-:W-:Y:S01]  /*44c0*/  FMNMX.FTZ R10, R69, R10, !PT ;  /* 0x0000000a450a7209 */ /* 0x000fe20007810000 */
[----:B------:R-:W1:Y:S03]  /*44d0*/  MUFU.EX2 R138, R138 ;  /* 0x0000008a008a7308 */ /* 0x000e660000000800 */
[----:B------:R-:W-:-:S05]  /*44e0*/  FMNMX.FTZ R10, R109, R10, !PT ;  /* 0x0000000a6d0a7209 */ /* 0x000fca0007810000 */
[----:B------:R-:W3:Y:S01]  /*44f0*/  SHFL.BFLY PT, R11, R10, 0x2, 0x1f ;  /* 0x0c401f000a0b7f89 */ /* 0x000ee200000e0000 */
[----:B------:R-:W4:Y:S08]  /*4500*/  MUFU.EX2 R101, R101 ;  /* 0x0000006500657308 */ /* 0x000f300000000800 */
[----:B------:R-:W-:Y:S08]  /*4510*/  MUFU.EX2 R132, R132 ;  /* 0x0000008400847308 */ /* 0x000ff00000000800 */
[----:B------:R-:W-:Y:S01]  /*4520*/  MUFU.EX2 R25, R25 ;  /* 0x0000001900197308 */ /* 0x000fe20000000800 */
[----:B---3--:R-:W-:-:S07]  /*4530*/  FMNMX.FTZ R12, R10, R11, !PT ;  /* 0x0000000b0a0c7209 */ /* 0x008fce0007810000 */
[----:B------:R-:W-:Y:S01]  /*4540*/  MUFU.EX2 R134, R134 ;  /* 0x0000008600867308 */ /* 0x000fe20000000800 */
[----:B------:R-:W3:Y:S07]  /*4550*/  SHFL.BFLY PT, R11, R12, 0x1, 0x1f ;  /* 0x0c201f000c0b7f89 */ /* 0x000eee00000e0000 */
[----:B------:R-:W-:Y:S08]  /*4560*/  MUFU.EX2 R29, R29 ;  /* 0x0000001d001d7308 */ /* 0x000ff00000000800 */
[----:B------:R-:W-:Y:S08]  /*4570*/  MUFU.EX2 R128, R128 ;  /* 0x0000008000807308 */ /* 0x000ff00000000800 */
[----:B------:R-:W-:Y:S01]  /*4580*/  MUFU.EX2 R47, R47 ;  /* 0x0000002f002f7308 */ /* 0x000fe20000000800 */
[----:B---3--:R-:W-:-:S04]  /*4590*/  FMNMX.FTZ R11, R12, R11, !PT ;  /* 0x0000000b0c0b7209 */ /* 0x008fc80007810000 */
[C---:B------:R-:W-:Y:S01]  /*45a0*/  FSETP.NEU.FTZ.AND P2, PT, R11.reuse, -INF , PT ;  /* 0xff8000000b00780b */ /* 0x040fe20003f5d000 */
[----:B------:R-:W-:Y:S02]  /*45b0*/  FMUL.FTZ R24, R11, R42 ;  /* 0x0000002a0b187220 */ /* 0x000fe40000410000 */
[----:B------:R-:W-:Y:S03]  /*45c0*/  MUFU.EX2 R130, R130 ;  /* 0x0000008200827308 */ /* 0x000fe60000000800 */
        /* <DEDUP_REMOVED lines=13> */
[-C--:B------:R-:W-:Y:S01]  /*46a0*/  FFMA.FTZ R26, R13, R42.reuse, -R24 ;  /* 0x0000002a0d1a7223 */ /* 0x080fe20000010818 */
[----:B------:R-:W-:Y:S01]  /*46b0*/  FADD.FTZ R13, R93, R34 ;  /* 0x000000225d0d7221 */ /* 0x000fe20000010000 */
[-CC-:B------:R-:W-:Y:S01]  /*46c0*/  FFMA.FTZ R14, R83, R42.reuse, -R24.reuse ;  /* 0x0000002a530e7223 */ /* 0x180fe20000010818 */
[-CC-:B------:R-:W-:Y:S01]  /*46d0*/  FFMA.FTZ R143, R21, R42.reuse, -R24.reuse ;  /* 0x0000002a158f7223 */ /* 0x180fe20000010818 */
[-CC-:B------:R-:W-:Y:S01]  /*46e0*/  FFMA.FTZ R18, R81, R42.reuse, -R24.reuse ;  /* 0x0000002a51127223 */ /* 0x180fe20000010818 */
[----:B------:R-:W3:Y:S01]  /*46f0*/  MUFU.EX2 R4, R4 ;  /* 0x0000000400047308 */ /* 0x000ee20000000800 */
[----:B--2---:R-:W-:Y:S01]  /*4700*/  FADD.FTZ R34, R136, R13 ;  /* 0x0000000d88227221 */ /* 0x004fe20000010000 */
[-CC-:B------:R-:W-:Y:S01]  /*4710*/  FFMA.FTZ R137, R27, R42.reuse, -R24.reuse ;  /* 0x0000002a1b897223 */ /* 0x180fe20000010818 */
[-CC-:B------:R-:W-:Y:S01]  /*4720*/  FFMA.FTZ R20, R79, R42.reuse, -R24.reuse ;  /* 0x0000002a4f147223 */ /* 0x180fe20000010818 */
[-C--:B------:R-:W-:Y:S01]  /*4730*/  FFMA.FTZ R139, R31, R42.reuse, -R24 ;  /* 0x0000002a1f8b7223 */ /* 0x080fe20000010818 */
[----:B0-----:R-:W-:Y:S01]  /*4740*/  FADD.FTZ R13, R97, R34 ;  /* 0x00000022610d7221 */ /* 0x001fe20000010000 */
[-CC-:B------:R-:W-:Y:S01]  /*4750*/  FFMA.FTZ R133, R35, R42.reuse, -R24.reuse ;  /* 0x0000002a23857223 */ /* 0x180fe20000010818 */
[-CC-:B------:R-:W-:Y:S01]  /*4760*/  FFMA.FTZ R28, R37, R42.reuse, -R24.reuse ;  /* 0x0000002a251c7223 */ /* 0x180fe20000010818 */
[----:B------:R-:W0:Y:S01]  /*4770*/  MUFU.EX2 R151, R151 ;  /* 0x0000009700977308 */ /* 0x000e220000000800 */
[----:B-1----:R-:W-:Y:S01]  /*4780*/  FADD.FTZ R36, R138, R13 ;  /* 0x0000000d8a247221 */ /* 0x002fe20000010000 */
[-CC-:B------:R-:W-:Y:S01]  /*4790*/  FFMA.FTZ R135, R39, R42.reuse, -R24.reuse ;  /* 0x0000002a27877223 */ /* 0x180fe20000010818 */
[-CC-:B------:R-:W-:Y:S01]  /*47a0*/  FFMA.FTZ R30, R41, R42.reuse, -R24.reuse ;  /* 0x0000002a291e7223 */ /* 0x180fe20000010818 */
[-C--:B------:R-:W-:Y:S01]  /*47b0*/  FFMA.FTZ R129, R43, R42.reuse, -R24 ;  /* 0x0000002a2b817223 */ /* 0x080fe20000010818 */
[----:B----4-:R-:W-:Y:S01]  /*47c0*/  FADD.FTZ R13, R101, R36 ;  /* 0x00000024650d7221 */ /* 0x010fe20000010000 */
[-CC-:B------:R-:W-:Y:S01]  /*47d0*/  FFMA.FTZ R99, R99, R42.reuse, -R24.reuse ;  /* 0x0000002a63637223 */ /* 0x180fe20000010818 */
[-C--:B------:R-:W-:Y:S01]  /*47e0*/  FFMA.FTZ R113, R113, R42.reuse, -R24 ;  /* 0x0000002a71717223 */ /* 0x080fe20000010818 */
[----:B------:R-:W1:Y:S01]  /*47f0*/  MUFU.EX2 R6, R6 ;  /* 0x0000000600067308 */ /* 0x000e620000000800 */
[----:B---3--:R-:W-:Y:S01]  /*4800*/  FADD.FTZ R32, R149, R4 ;  /* 0x0000000495207221 */ /* 0x008fe20000010000 */
[----:B------:R-:W-:Y:S01]  /*4810*/  FADD.FTZ R36, R132, R13 ;  /* 0x0000000d84247221 */ /* 0x000fe20000010000 */
[-CC-:B------:R-:W-:Y:S01]  /*4820*/  FFMA.FTZ R115, R115, R42.reuse, -R24.reuse ;  /* 0x0000002a73737223 */ /* 0x180fe20000010818 */
[-CC-:B------:R-:W-:Y:S01]  /*4830*/  FFMA.FTZ R117, R117, R42.reuse, -R24.reuse ;  /* 0x0000002a75757223 */ /* 0x180fe20000010818 */
[-C--:B------:R-:W-:Y:S01]  /*4840*/  FFMA.FTZ R121, R121, R42.reuse, -R24 ;  /* 0x0000002a79797223 */ /* 0x080fe20000010818 */
[----:B------:R-:W-:Y:S01]  /*4850*/  FADD.FTZ R13, R25, R36 ;  /* 0x00000024190d7221 */ /* 0x000fe20000010000 */
        /* <DEDUP_REMOVED lines=8> */
[----:B------:R-:W-:Y:S01]  /*48e0*/  FFMA.FTZ R109, R109, R42, -R24 ;  /* 0x0000002a6d6d7223 */ /* 0x000fe20000010818 */
        /* <DEDUP_REMOVED lines=9> */
[----:B------:R-:W-:Y:S01]  /*4980*/  FFMA.FTZ R32, R15, R42, -R24 ;  /* 0x0000002a0f207223 */ /* 0x000fe20000010818 */
[----:B------:R-:W-:Y:S02]  /*4990*/  F2FP.F16.F32.PACK_AB R138, R101, R138 ;  /* 0x0000008a658a723e */ /* 0x000fe400000000ff */
[----:B------:R-:W-:Y:S02]  /*49a0*/  F2FP.F16.F32.PACK_AB R132, R25, R132 ;  /* 0x000000841984723e */ /* 0x000fe400000000ff */
[----:B------:R-:W-:Y:S01]  /*49b0*/  F2FP.F16.F32.PACK_AB R134, R29, R134 ;  /* 0x000000861d86723e */ /* 0x000fe200000000ff */
[----:B------:R-:W2:Y:S01]  /*49c0*/  MUFU.EX2 R12, R12 ;  /* 0x0000000c000c7308 */ /* 0x000ea20000000800 */
[C---:B0-----:R-:W-:Y:S01]  /*49d0*/  FADD.FTZ R34, R10.reuse, R5 ;  /* 0x000000050a227221 */ /* 0x041fe20000010000 */
[----:B------:R-:W-:-:S02]  /*49e0*/  F2FP.F16.F32.PACK_AB R145, R10, R145 ;  /* 0x000000910a91723e */ /* 0x000fc400000000ff */
[----:B------:R-:W-:-:S04]  /*49f0*/  F2FP.F16.F32.PACK_AB R128, R47, R128 ;  /* 0x000000802f80723e */ /* 0x000fc800000000ff */
        /* <DEDUP_REMOVED lines=16> */
[----:B-1----:R-:W-:Y:S01]  /*4b00*/  FADD.FTZ R5, R137, R36 ;  /* 0x0000002489057221 */ /* 0x002fe20000010000 */
[----:B------:R-:W-:Y:S01]  /*4b10*/  FADD.FTZ R36, R130, R13 ;  /* 0x0000000d82247221 */ /* 0x000fe20000010000 */
[----:B------:R-:W-:-:S03]  /*4b20*/  F2FP.F16.F32.PACK_AB R130, R53, R130 ;  /* 0x000000823582723e */ /* 0x000fc600000000ff */
[----:B------:R-:W-:Y:S02]  /*4b30*/  FADD.FTZ R13, R53, R36 ;  /* 0x00000024350d7221 */ /* 0x000fe40000010000 */
        /* <DEDUP_REMOVED lines=61> */
[----:B--2---:R-:W-:-:S04]  /*4f10*/  FADD.FTZ R13, R69, R10 ;  /* 0x0000000a450d7221 */ /* 0x004fc80000010000 */
[C---:B0-----:R-:W-:Y:S01]  /*4f20*/  FADD.FTZ R4, R6.reuse, R13 ;  /* 0x0000000d06047221 */ /* 0x041fe20000010000 */
[----:B------:R-:W-:Y:S01]  /*4f30*/  F2FP.F16.F32.PACK_AB R123, R6, R69 ;  /* 0x00000045067b723e */ /* 0x000fe200000000ff */
[----:B------:R-:W-:Y:S02]  /*4f40*/  VIADD R6, R22, 0xfffffffe ;  /* 0xfffffffe16067836 */ /* 0x000fe40000000000 */
        /* <DEDUP_REMOVED lines=13> */
.L_x_12976:
[----:B------:R-:W-:-:S11]  /*5020*/  UISETP.NE.AND UP2, UPT, UR5, 0x1, UPT ;  /* 0x000000010500788c */ /* 0x000fd6000bf45270 */
[----:B------:R-:W-:Y:S02]  /*5030*/  @UP2 ULDC.64 UR14, c[0x0][0x9e8] ;  /* 0x00027a00000e2ab9 */ /* 0x000fe40000000a00 */
[----:B------:R-:W-:-:S04]  /*5040*/  UIMAD.WIDE.U32 UR6, UR10, UR14, URZ ;  /* 0x0000000e0a0672a5 */ /* 0x000fc8000f8e003f */
[----:B------:R-:W-:-:S12]  /*5050*/  @UP2 USHF.R.U32.HI UR10, URZ, UR15, UR7 ;  /* 0x0000000f3f0a2299 */ /* 0x000fd80008011607 */
.L_x_12977:
[----:B------:R-:W-:-:S04]  /*5060*/  UIMAD UR5, UR10, UR5, UR5 ;  /* 0x000000050a0572a4 */ /* 0x000fc8000f8e0205 */
[----:B------:R-:W-:-:S04]  /*5070*/  UISETP.LT.AND UP2, UPT, UR4, UR5, UPT ;  /* 0x000000050400728c */ /* 0x000fc8000bf41270 */
[----:B------:R-:W-:-:S12]  /*5080*/  USEL UR4, UR4, UR5, UP2 ;  /* 0x0000000504047287 */ /* 0x000fd80009000000 */
.L_x_12975:
        /* <DEDUP_REMOVED lines=23> */
[----:B------:R-:W-:-:S11]  /*5200*/  CS2R R88, SRZ ;  /* 0x0000000000587805 */ /* 0x000fd6000001ff00 */
[----:B------:R-:W-:Y:S05]  /*5210*/  @!P2 BRA `(.L_x_12978) ;  /* 0x00000034007ca947 */ /* 0x000fea0003800000 */
[----:B------:R-:W-:Y:S01]  /*5220*/  IMAD.MOV.U32 R119, RZ, RZ, RZ ;  /* 0x000000ffff777224 */ /* 0x000fe200078e00ff */
[----:B------:R-:W-:Y:S01]  /*5230*/  UMOV UR7, URZ ;  /* 0x0000003f00077c82 */ /* 0x000fe20008000000 */
[----:B------:R-:W-:Y:S01]  /*5240*/  UMOV UR6, URZ ;  /* 0x0000003f00067c82 */ /* 0x000fe20008000000 */
[----:B------:R-:W-:Y:S01]  /*5250*/  ULDC UR29, c[0x0][0x9e4] ;  /* 0x00027900001d7ab9 */ /* 0x000fe20000000800 */
[----:B------:R-:W-:Y:S01]  /*5260*/  ULDC UR27, c[0x0][0x2f0] ;  /* 0x0000bc00001b7ab9 */ /* 0x000fe20000000800 */
[----:B------:R-:W-:Y:S01]  /*5270*/  ULDC UR30, c[0x0][0x9d8] ;  /* 0x00027600001e7ab9 */ /* 0x000fe20000000800 */
[----:B------:R-:W-:-:S05]  /*5280*/  ULDC UR28, c[0x0][0x9e0] ;  /* 0x00027800001c7ab9 */ /* 0x000fca0000000800 */
.L_x_12995:
        /* <DEDUP_REMOVED lines=9> */
.L_x_12980:
[----:B------:R-:W-:Y:S01]  /*5320*/  ULEA UR10, UR4, UR38, 0x3 ;  /* 0x00000026040a7291 */ /* 0x000fe2000f8e183f */
[----:B------:R-:W-:-:S05]  /*5330*/  IMAD.U32 R10, RZ, RZ, UR5 ;  /* 0x00000005ff0a7e24 */ /* 0x000fca000f8e00ff */
[----:B------:R-:W-:-:S04]  /*5340*/  SHF.L.U32 R10, R10, 0x1f, RZ ;  /* 0x0000001f0a0a7819 */ /* 0x000fc800000006ff */
[----:B------:R0:W1:Y:S01]  /*5350*/  SYNCS.PHASECHK.TRANS64.TRYWAIT P2, [UR10+0x16830], R10 ;  /* 0x0168300aff0075a7 */ /* 0x000062000804014a */
[----:B------:R-:W-:Y:S05]  /*5360*/  @!P0 BRA `(.L_x_12981) ;  /* 0x0000000000048947 */ /* 0x000fea0003800000 */
[----:B------:R-:W-:Y:S01]  /*5370*/  BPT.TRAP 0x1 ;  /* 0x000000040000795c */ /* 0x000fe20000300000 */
.L_x_12981:
[----:B-1----:R-:W-:Y:S05]  /*5380*/  @P2 BRA `(.L_x_12979) ;  /* 0x0000000000082947 */ /* 0x002fea0003800000 */
[----:B------:R-:W1:Y:S02]  /*5390*/  SYNCS.PHASECHK.TRANS64.TRYWAIT P2, [UR10+0x16830], R10 ;  /* 0x0168300aff0075a7 */ /* 0x000e64000804014a */
[----:B-1----:R-:W-:Y:S05]  /*53a0*/  @!P2 BRA `(.L_x_12982) ;  /* 0x000000e40088a947 */ /* 0x002fea0003800000 */
.L_x_12979:
        /* <DEDUP_REMOVED lines=27> */
.L_x_12984:
[----:B------:R-:W-:Y:S01]  /*5560*/  ULEA UR10, UR6, UR38, 0x3 ;  /* 0x00000026060a7291 */ /* 0x000fe2000f8e183f */
[----:B------:R-:W-:-:S05]  /*5570*/  IMAD.U32 R10, RZ, RZ, UR7 ;  /* 0x00000007ff0a7e24 */ /* 0x000fca000f8e00ff */
[----:B------:R-:W-:-:S04]  /*5580*/  SHF.L.U32 R10, R10, 0x1f, RZ ;  /* 0x0000001f0a0a7819 */ /* 0x000fc800000006ff */
[----:B------:R0:W1:Y:S01]  /*5590*/  SYNCS.PHASECHK.TRANS64.TRYWAIT P2, [UR10+0x16850], R10 ;  /* 0x0168500aff0075a7 */ /* 0x000062000804014a */
[----:B------:R-:W-:Y:S05]  /*55a0*/  @!P0 BRA `(.L_x_12985) ;  /* 0x0000000000048947 */ /* 0x000fea0003800000 */
[----:B------:R-:W-:Y:S01]  /*55b0*/  BPT.TRAP 0x1 ;  /* 0x000000040000795c */ /* 0x000fe20000300000 */
.L_x_12985:
[----:B-1----:R-:W-:Y:S05]  /*55c0*/  @P2 BRA `(.L_x_12983) ;  /* 0x0000000000082947 */ /* 0x002fea0003800000 */
[----:B------:R-:W1:Y:S02]  /*55d0*/  SYNCS.PHASECHK.TRANS64.TRYWAIT P2, [UR10+0x16850], R10 ;  /* 0x0168500aff0075a7 */ /* 0x000e64000804014a */
[----:B-1----:R-:W-:Y:S05]  /*55e0*/  @!P2 BRA `(.L_x_12986) ;  /* 0x000000e40010a947 */ /* 0x002fea0003800000 */
.L_x_12983:
        /* <DEDUP_REMOVED lines=12> */
[----:B------:R-:W-:Y:S01]  /*56b0*/  ULEA UR7, UR6, UR7, 0xa ;  /* 0x0000000706077291 */ /* 0x000fe2000f8e503f */
[----:B------:R-:W-:Y:S01]  /*56c0*/  FMUL.FTZ R51, R74, UR30 ;  /* 0x0000001e4a337c20 */ /* 0x000fe20008410000 */
[----:B------:R-:W-:-:S02]  /*56d0*/  IMAD.MOV.U32 R74, RZ, RZ, R0 ;  /* 0x000000ffff4a7224 */ /* 0x000fc400078e0000 */
[----:B------:R-:W-:Y:S01]  /*56e0*/  FMUL.FTZ R12, R26, UR30 ;  /* 0x0000001e1a0c7c20 */ /* 0x000fe20008410000 */
[----:B------:R-:W-:Y:S01]  /*56f0*/  FMUL.FTZ R23, R32, UR30 ;  /* 0x0000001e20177c20 */ /* 0x000fe20008410000 */
[----:B------:R-:W-:Y:S01]  /*5700*/  FMUL.FTZ R26, R39, UR30 ;  /* 0x0000001e271a7c20 */ /* 0x000fe20008410000 */
[----:B------:R-:W-:Y:S01]  /*5710*/  FMUL.FTZ R32, R41, UR30 ;  /* 0x0000001e29207c20 */ /* 0x000fe20008410000 */
[----:B------:R-:W-:Y:S01]  /*5720*/  UMOV UR10, UR7 ;  /* 0x00000007000a7c82 */ /* 0x000fe20008000000 */
[----:B------:R-:W-:Y:S01]  /*5730*/  FMUL.FTZ R39, R54, UR30 ;  /* 0x0000001e36277c20 */ /* 0x000fe20008410000 */
[----:B------:R-:W-:Y:S01]  /*5740*/  HGMMA.64x64x16.F32 R88, R148, gdesc[UR8].tnspB, R88, gsb0 ;  /* 0x40e0000894587df0 */ /* 0x000fe20008000858 */
        /* <DEDUP_REMOVED lines=43> */
[----:B------:R-:W0:Y:S04]  /*5a00*/  MUFU.TANH R10, R10 ;  /* 0x0000000a000a7308 */ /* 0x000e280000002400 */
[----:B------:R-:W-:-:S04]  /*5a10*/  @!P1 VIADD R35, R35, 0x16840 ;  /* 0x0001684023239836 */ /* 0x000fc80000000000 */
[----:B------:R-:W1:Y:S01]  /*5a20*/  MUFU.TANH R13, R13 ;  /* 0x0000000d000d7308 */ /* 0x000e620000002400 */
[----:B------:R-:W-:-:S07]  /*5a30*/  @!P1 PRMT R35, RZ, 0x654, R35 ;  /* 0x00000654ff239816 */ /* 0x000fce0000000023 */
[----:B------:R-:W2:Y:S08]  /*5a40*/  MUFU.TANH R12, R12 ;  /* 0x0000000c000c7308 */ /* 0x000eb00000002400 */
[----:B------:R-:W3:Y:S08]  /*5a50*/  MUFU.TANH R14, R14 ;  /* 0x0000000e000e7308 */ /* 0x000ef00000002400 */
[----:B------:R-:W4:Y:S01]  /*5a60*/  MUFU.TANH R19, R19 ;  /* 0x0000001300137308 */ /* 0x000f220000002400 */
[----:B------:R-:W-:-:S02]  /*5a70*/  WARPGROUP.DEPBAR.LE gsb0, 0x0 ;  /* 0x00008000000079c5 */ /* 0x000fc40000010000 */
[----:B------:R-:W-:-:S05]  /*5a80*/  WARPGROUP.ARRIVE ;  /* 0x00000000000079c5 */ /* 0x000fca0000000000 */
[----:B------:R-:W0:Y:S01]  /*5a90*/  MUFU.TANH R20, R20 ;  /* 0x0000001400147308 */ /* 0x000e220000002400 */
[----:B------:R-:W-:Y:S01]  /*5aa0*/  HGMMA.64x64x16.F32 R88, R144, gdesc[UR8].tnspB, R88, gsb0 ;  /* 0x40e0000890587df0 */ /* 0x000fe20008000858 */
        /* <DEDUP_REMOVED lines=64> */
[----:B------:R-:W-:Y:S01]  /*5eb0*/  FMUL.FTZ R134, R48, UR30 ;  /* 0x0000001e30867c20 */ /* 0x000fe20008410000 */
[----:B------:R-:W-:Y:S01]  /*5ec0*/  FMUL.FTZ R48, R67, UR30 ;  /* 0x0000001e43307c20 */ /* 0x000fe20008410000 */
[----:B------:R-:W-:Y:S01]  /*5ed0*/  FMUL.FTZ R67, R68, UR30 ;  /* 0x0000001e44437c20 */ /* 0x000fe20008410000 */
[----:B------:R-:W-:Y:S01]  /*5ee0*/  IMAD.SHL.U32 R68, R6, 0x80, RZ ;  /* 0x0000008006447824 */ /* 0x000fe200078e00ff */
[----:B------:R-:W-:Y:S01]  /*5ef0*/  HGMMA.64x64x16.F32 R88, R128, gdesc[UR8].tnspB, R88, gsb0 ;  /* 0x40e0000880587df0 */ /* 0x000fe20008000858 */
[----:B------:R-:W-:Y:S01]  /*5f00*/  UIADD3 UR10, UR7, 0x300, URZ ;  /* 0x00000300070a7890 */ /* 0x000fe2000fffe03f */
[----:B------:R-:W-:Y:S01]  /*5f10*/  FMUL.FTZ R133, R49, UR30 ;  /* 0x0000001e31857c20 */ /* 0x000fe20008410000 */
[----:B------:R-:W-:Y:S01]  /*5f20*/  UMOV UR11, 0x40000040 ;  /* 0x40000040000b7882 */ /* 0x000fe20000000000 */
[----:B-----5:R-:W5:Y:S01]  /*5f30*/  LDC R44, c[0x0][0x288] ;  /* 0x0000a200ff2c7b82 */ /* 0x020f620000000800 */
[----:B------:R-:W-:Y:S01]  /*5f40*/  IADD3 R58, -R68, 0x1, RZ ;  /* 0x00000001443a7810 */ /* 0x000fe20007ffe1ff */
[----:B------:R-:W-:Y:S01]  /*5f50*/  FMUL.FTZ R135, R53, UR30 ;  /* 0x0000001e35877c20 */ /* 0x000fe20008410000 */
[----:B------:R-:W-:Y:S01]  /*5f60*/  FMUL.FTZ R49, R70, UR30 ;  /* 0x0000001e46317c20 */ /* 0x000fe20008410000 */
[----:B------:R-:W-:Y:S01]  /*5f70*/  FMUL.FTZ R53, R78, UR30 ;  /* 0x0000001e4e357c20 */ /* 0x000fe20008410000 */
[----:B------:R-:W0:Y:S01]  /*5f80*/  MUFU.TANH R134, R134 ;  /* 0x0000008600867308 */ /* 0x000e220000002400 */
[----:B------:R-:W-:-:S02]  /*5f90*/  IMAD R75, R3, -0x2, R58 ;  /* 0xfffffffe034b7824 */ /* 0x000fc400078e023a */
[----:B------:R-:W-:Y:S02]  /*5fa0*/  FMUL.FTZ R58, R87, UR30 ;  /* 0x0000001e573a7c20 */ /* 0x000fe40008410000 */
[----:B------:R-:W-:-:S03]  /*5fb0*/  IMAD R75, R16, UR27, R75 ;  /* 0x0000001b104b7c24 */ /* 0x000fc6000f8e024b */
[----:B------:R-:W0:Y:S08]  /*5fc0*/  MUFU.TANH R133, R133 ;  /* 0x0000008500857308 */ /* 0x000e300000002400 */
[----:B------:R-:W0:Y:S01]  /*5fd0*/  MUFU.TANH R135, R135 ;  /* 0x0000008700877308 */ /* 0x000e220000002400 */
[----:B-----5:R-:W-:-:S04]  /*5fe0*/  IMAD.IADD R75, R75, 0x1, -R44 ;  /* 0x000000014b4b7824 */ /* 0x020fc800078e0a2c */
[----:B------:R-:W-:-:S03]  /*5ff0*/  VIADD R72, R75, UR28 ;  /* 0x0000001c4b487c36 */ /* 0x000fc60008000000 */
[----:B------:R-:W0:Y:S01]  /*6000*/  MUFU.TANH R48, R48 ;  /* 0x0000003000307308 */ /* 0x000e220000002400 */
[----:B------:R-:W-:-:S07]  /*6010*/  VIADD R70, R75, UR25 ;  /* 0x000000194b467c36 */ /* 0x000fce0008000000 */
        /* <DEDUP_REMOVED lines=8> */
[----:B------:R-:W-:-:S03]  /*60a0*/  FMUL.FTZ R57, R86, UR30 ;  /* 0x0000001e56397c20 */ /* 0x000fc60008410000 */
[----:B------:R-:W0:Y:S01]  /*60b0*/  MUFU.TANH R81, R81 ;  /* 0x0000005100517308 */ /* 0x000e220000002400 */
[----:B------:R-:W-:Y:S01]  /*60c0*/  HGMMA.64x64x16.F32 R88, R124, gdesc[UR8].tnspB, R88, gsb0 ;  /* 0x40e000087c587df0 */ /* 0x000fe20008000858 */
[----:B------:R-:W-:Y:S01]  /*60d0*/  UIADD3 UR10, UR7, 0x380, URZ ;  /* 0x00000380070a7890 */ /* 0x000fe2000fffe03f */
[----:B------:R-:W-:Y:S02]  /*60e0*/  UMOV UR11, 0x40000040 ;  /* 0x40000040000b7882 */ /* 0x000fe40000000000 */
[----:B------:R-:W-:-:S03]  /*60f0*/  @UP0 ULDC UR7, c[0x0][0x44c] ;  /* 0x0001130000070ab9 */ /* 0x000fc60000000800 */
[----:B------:R-:W0:Y:S01]  /*6100*/  MUFU.TANH R128, R128 ;  /* 0x0000008000807308 */ /* 0x000e220000002400 */
[----:B------:R-:W-:Y:S01]  /*6110*/  @P2 IMAD.HI.U32 R34, R0, UR7, RZ ;  /* 0x0000000700222c27 */ /* 0x000fe2000f8e00ff */
[----:B------:R-:W-:Y:S01]  /*6120*/  @UP0 ULDC UR7, c[0x0][0x450] ;  /* 0x0001140000070ab9 */ /* 0x000fe20000000800 */
[----:B------:R-:W-:-:S03]  /*6130*/  ISETP.GE.U32.AND P2, PT, R2, 0x180, PT ;  /* 0x000001800200780c */ /* 0x000fc60003f46070 */
[----:B------:R-:W-:Y:S01]  /*6140*/  @P3 SHF.R.U32.HI R74, RZ, UR7, R34 ;  /* 0x00000007ff4a3c19 */ /* 0x000fe20008011622 */
[----:B------:R-:W-:Y:S01]  /*6150*/  VIADD R34, R17, 0x9 ;  /* 0x0000000911227836 */ /* 0x000fe20000000000 */
[----:B------:R-:W0:Y:S03]  /*6160*/  MUFU.TANH R55, R55 ;  /* 0x0000003700377308 */ /* 0x000e260000002400 */
[----:B------:R-:W5:Y:S01]  /*6170*/  SHFL.IDX PT, R79, R74, RZ, 0x1c1f ;  /* 0x001c1fff4a4f7589 */ /* 0x000f6200000e0000 */
[----:B------:R-:W-:Y:S02]  /*6180*/  SEL R34, R34, 0x9, !P2 ;  /* 0x0000000922227807 */ /* 0x000fe40005000000 */
[----:B------:R-:W-:Y:S02]  /*6190*/  PLOP3.LUT P2, PT, PT, PT, UP1, 0x40, 0x0 ;  /* 0x000000000000781c */ /* 0x000fe40003f4e818 */
[----:B------:R-:W0:Y:S08]  /*61a0*/  MUFU.TANH R56, R56 ;  /* 0x0000003800387308 */ /* 0x000e300000002400 */
[----:B------:R-:W0:Y:S08]  /*61b0*/  MUFU.TANH R77, R77 ;  /* 0x0000004d004d7308 */ /* 0x000e300000002400 */
[----:B------:R-:W0:Y:S01]  /*61c0*/  MUFU.TANH R69, R69 ;  /* 0x0000004500457308 */ /* 0x000e220000002400 */
[----:B-----5:R-:W-:-:S02]  /*61d0*/  IMAD.IADD R76, R72, 0x1, R79 ;  /* 0x00000001484c7824 */ /* 0x020fc400078e024f */
[----:B------:R-:W-:-:S05]  /*61e0*/  IMAD.IADD R78, R70, 0x1, R79 ;  /* 0x00000001464e7824 */ /* 0x000fca00078e024f */
[----:B------:R-:W0:Y:S08]  /*61f0*/  MUFU.TANH R57, R57 ;  /* 0x0000003900397308 */ /* 0x000e300000002400 */
[----:B------:R-:W0:Y:S01]  /*6200*/  MUFU.TANH R58, R58 ;  /* 0x0000003a003a7308 */ /* 0x000e220000002400 */
[----:B------:R-:W-:Y:S02]  /*6210*/  WARPGROUP.DEPBAR.LE gsb0, 0x0 ;  /* 0x00008000000079c5 */ /* 0x000fe40000010000 */
[----:B------:R-:W-:-:S06]  /*6220*/  WARPGROUP.ARRIVE ;  /* 0x00000000000079c5 */ /* 0x000fcc0000000000 */
[----:B------:R-:W-:Y:S03]  /*6230*/  HGMMA.64x64x16.F32 R88, R120, gdesc[UR8].tnspB, R88, gsb0 ;  /* 0x40e0000878587df0 */ /* 0x000fe60008000858 */
        /* <DEDUP_REMOVED lines=17> */
.L_x_12989:
[----:B------:R-:W-:-:S05]  /*6350*/  IMAD.U32 R79, RZ, RZ, UR29 ;  /* 0x0000001dff4f7e24 */ /* 0x000fca000f8e00ff */
[----:B------:R-:W-:-:S13]  /*6360*/  ISETP.NE.AND P2, PT, R79, 0x1, PT ;  /* 0x000000014f00780c */ /* 0x000fda0003f45270 */
[----:B------:R-:W0:Y:S02]  /*6370*/  @P2 LDC.64 R34, c[0x0][0x9e8] ;  /* 0x00027a00ff222b82 */ /* 0x000e240000000a00 */
[----:B0-----:R-:W-:-:S05]  /*6380*/  @P2 IMAD.HI.U32 R34, R75, R34, RZ ;  /* 0x000000224b222227 */ /* 0x001fca00078e00ff */
[----:B------:R-:W-:-:S07]  /*6390*/  @P2 SHF.R.U32.HI R75, RZ, R35, R34 ;  /* 0x00000023ff4b2219 */ /* 0x000fce0000011622 */
.L_x_12990:
[----:B------:R-:W-:Y:S05]  /*63a0*/  BSYNC B0 ;  /* 0x0000000000007941 */ /* 0x000fea0003800000 */
.L_x_12988:
[----:B------:R-:W-:-:S04]  /*63b0*/  IMAD R34, R75, R79, -R68 ;  /* 0x0000004f4b227224 */ /* 0x000fc800078e0a44 */
[----:B------:R-:W-:-:S05]  /*63c0*/  IMAD R35, R3, -0x2, R34 ;  /* 0xfffffffe03237824 */ /* 0x000fca00078e0222 */
[----:B------:R-:W-:Y:S02]  /*63d0*/  VIADDMNMX R76, R35, R79, R76, PT ;  /* 0x0000004f234c7246 */ /* 0x000fe4000380014c */
[----:B------:R-:W-:-:S07]  /*63e0*/  VIMNMX R78, R78, R35, !PT ;  /* 0x000000234e4e7248 */ /* 0x000fce0007fe0100 */
.L_x_12987:
        /* <DEDUP_REMOVED lines=13> */
[----:B-1----:R-:W-:Y:S01]  /*64c0*/  IMAD.IADD R10, R72, 0x1, R87 ;  /* 0x00000001480a7824 */ /* 0x002fe200078e0257 */
[C---:B------:R-:W-:Y:S02]  /*64d0*/  ISETP.LT.OR P6, PT, R76.reuse, 0x9, P6 ;  /* 0x000000094c00780c */ /* 0x040fe400037c1670 */
[C---:B------:R-:W-:Y:S02]  /*64e0*/  ISETP.LT.OR P3, PT, R76.reuse, 0xa, P3 ;  /* 0x0000000a4c00780c */ /* 0x040fe40001f61670 */
[----:B------:R-:W-:Y:S02]  /*64f0*/  ISETP.LT.OR P5, PT, R76, 0x21, P5 ;  /* 0x000000214c00780c */ /* 0x000fe40002fa1670 */
[----:B------:R-:W-:Y:S02]  /*6500*/  FSEL R125, R13, -INF , !P4 ;  /* 0xff8000000d7d7808 */ /* 0x000fe40006000000 */
[----:B------:R-:W-:-:S02]  /*6510*/  FSEL R139, R19, -INF , !P6 ;  /* 0xff800000138b7808 */ /* 0x000fc40007000000 */
[----:B------:R-:W-:Y:S01]  /*6520*/  FSEL R131, R20, -INF , !P3 ;  /* 0xff80000014837808 */ /* 0x000fe20005800000 */
[----:B------:R-:W-:Y:S01]  /*6530*/  IMAD.IADD R20, R70, 0x1, R87 ;  /* 0x0000000146147824 */ /* 0x000fe200078e0257 */
        /* <DEDUP_REMOVED lines=94> */
.L_x_12993:
[----:B------:R-:W-:-:S05]  /*6b20*/  IMAD.U32 R32, RZ, RZ, UR29 ;  /* 0x0000001dff207e24 */ /* 0x000fca000f8e00ff */
[----:B------:R-:W-:-:S13]  /*6b30*/  ISETP.NE.AND P3, PT, R32, 0x1, PT ;  /* 0x000000012000780c */ /* 0x000fda0003f65270 */
[----:B------:R-:W0:Y:S02]  /*6b40*/  @P3 LDC.64 R30, c[0x0][0x9e8] ;  /* 0x00027a00ff1e3b82 */ /* 0x000e240000000a00 */
[----:B0-----:R-:W-:-:S05]  /*6b50*/  @P3 IMAD.HI.U32 R30, R13, R30, RZ ;  /* 0x0000001e0d1e3227 */ /* 0x001fca00078e00ff */
[----:B------:R-:W-:-:S07]  /*6b60*/  @P3 SHF.R.U32.HI R13, RZ, R31, R30 ;  /* 0x0000001fff0d3219 */ /* 0x000fce000001161e */
.L_x_12994:
[----:B------:R-:W-:Y:S05]  /*6b70*/  BSYNC B0 ;  /* 0x0000000000007941 */ /* 0x000fea0003800000 */
.L_x_12992:
[----:B------:R-:W-:-:S04]  /*6b80*/  IMAD R68, R13, R32, -R68 ;  /* 0x000000200d447224 */ /* 0x000fc800078e0a44 */
[----:B------:R-:W-:-:S05]  /*6b90*/  IMAD R13, R3, -0x2, R68 ;  /* 0xfffffffe030d7824 */ /* 0x000fca00078e0244 */
[----:B------:R-:W-:Y:S02]  /*6ba0*/  VIADDMNMX R10, R13, R32, R10, PT ;  /* 0x000000200d0a7246 */ /* 0x000fe4000380010a */
[----:B------:R-:W-:-:S07]  /*6bb0*/  VIMNMX R20, R20, R13, !PT ;  /* 0x0000000d14147248 */ /* 0x000fce0007fe0100 */
.L_x_12991:
[----:B------:R-:W-:Y:S01]  /*6bc0*/  FMNMX.FTZ R30, R121, R7, !PT ;  /* 0x00000007791e7209 */ /* 0x000fe20007810000 */
[----:B------:R-:W0:Y:S01]  /*6bd0*/  LDC R42, c[0x0][0x988] ;  /* 0x00026200ff2a7b82 */ /* 0x000e220000000800 */
[C---:B------:R-:W-:Y:S01]  /*6be0*/  ISETP.GT.AND P4, PT, R20.reuse, 0x1, P2 ;  /* 0x000000011400780c */ /* 0x040fe20001784270 */
[----:B------:R-:W-:Y:S01]  /*6bf0*/  UMOV UR7, UR5 ;  /* 0x0000000500077c82 */ /* 0x000fe20008000000 */
        /* <DEDUP_REMOVED lines=13> */
[----:B------:R-:W-:Y:S02]  /*6cd0*/  ISETP.LT.OR P4, PT, R10, 0x12, P4 ;  /* 0x000000120a00780c */ /* 0x000fe40002781670 */
        /* <DEDUP_REMOVED lines=42> */
[----:B------:R-:W-:-:S04]  /*6f80*/  FMNMX.FTZ R30, R81, R30, !PT ;  /* 0x0000001e511e7209 */ /* 0x000fc80007810000 */
[----:B------:R-:W-:-:S04]  /*6f90*/  FMNMX.FTZ R30, R77, R30, !PT ;  /* 0x0000001e4d1e7209 */ /* 0x000fc80007810000 */
[----:B------:R-:W-:-:S05]  /*6fa0*/  FMNMX.FTZ R30, R69, R30, !PT ;  /* 0x0000001e451e7209 */ /* 0x000fca0007810000 */
[----:B------:R-:W1:Y:S02]  /*6fb0*/  SHFL.BFLY PT, R13, R30, 0x2, 0x1f ;  /* 0x0c401f001e0d7f89 */ /* 0x000e6400000e0000 */
[----:B-1----:R-:W-:-:S05]  /*6fc0*/  FMNMX.FTZ R32, R30, R13, !PT ;  /* 0x0000000d1e207209 */ /* 0x002fca0007810000 */
[----:B------:R-:W1:Y:S02]  /*6fd0*/  SHFL.BFLY PT, R13, R32, 0x1, 0x1f ;  /* 0x0c201f00200d7f89 */ /* 0x000e6400000e0000 */
        /* <DEDUP_REMOVED lines=9> */
[----:B------:R-:W-:Y:S01]  /*7070*/  FSEL R141, R37, -INF , !P5 ;  /* 0xff800000258d7808 */ /* 0x000fe20006800000 */
[-CC-:B------:R-:W-:Y:S01]  /*7080*/  FFMA.FTZ R37, R149, R42.reuse, -R14.reuse ;  /* 0x0000002a95257223 */ /* 0x180fe2000001080e */
[----:B------:R-:W-:Y:S01]  /*7090*/  ISETP.LT.OR P4, PT, R10, 0x21, P4 ;  /* 0x000000210a00780c */ /* 0x000fe20002781670 */
[-CC-:B------:R-:W-:Y:S01]  /*70a0*/  FFMA.FTZ R146, R151, R42.reuse, -R14.reuse ;  /* 0x0000002a97927223 */ /* 0x180fe2000001080e */
[----:B------:R-:W-:Y:S01]  /*70b0*/  ISETP.GT.AND P5, PT, R20, 0x39, P2 ;  /* 0x000000391400780c */ /* 0x000fe200017a4270 */
[-CC-:B------:R-:W-:Y:S01]  /*70c0*/  FFMA.FTZ R140, R145, R42.reuse, -R14.reuse ;  /* 0x0000002a918c7223 */ /* 0x180fe2000001080e */
[----:B------:R-:W-:Y:S01]  /*70d0*/  FSEL R129, R28, -INF , !P4 ;  /* 0xff8000001c817808 */ /* 0x000fe20006000000 */
[-CC-:B------:R-:W-:Y:S01]  /*70e0*/  FFMA.FTZ R136, R19, R42.reuse, -R14.reuse ;  /* 0x0000002a13887223 */ /* 0x180fe2000001080e */
[----:B------:R-:W-:Y:S01]  /*70f0*/  ISETP.GT.AND P4, PT, R20, RZ, P2 ;  /* 0x000000ff1400720c */ /* 0x000fe20001784270 */
[-CC-:B------:R-:W-:Y:S01]  /*7100*/  FFMA.FTZ R19, R133, R42.reuse, -R14.reuse ;  /* 0x0000002a85137223 */ /* 0x180fe2000001080e */
[C---:B------:R-:W-:Y:S01]  /*7110*/  ISETP.LT.OR P5, PT, R10.reuse, 0x3a, P5 ;  /* 0x0000003a0a00780c */ /* 0x040fe20002fa1670 */
[-CC-:B------:R-:W-:Y:S01]  /*7120*/  FFMA.FTZ R138, R27, R42.reuse, -R14.reuse ;  /* 0x0000002a1b8a7223 */ /* 0x180fe2000001080e */
[----:B------:R-:W-:Y:S01]  /*7130*/  ISETP.LT.OR P4, PT, R10, 0x1, P4 ;  /* 0x000000010a00780c */ /* 0x000fe20002781670 */
[-CC-:B------:R-:W-:Y:S01]  /*7140*/  FFMA.FTZ R27, R135, R42.reuse, -R14.reuse ;  /* 0x0000002a871b7223 */ /* 0x180fe2000001080e */
[----:B------:R-:W-:Y:S01]  /*7150*/  FSEL R153, R40, -INF , !P5 ;  /* 0xff80000028997808 */ /* 0x000fe20006800000 */
[-CC-:B------:R-:W-:Y:S01]  /*7160*/  FFMA.FTZ R132, R137, R42.reuse, -R14.reuse ;  /* 0x0000002a89847223 */ /* 0x180fe2000001080e */
[----:B------:R-:W-:Y:S01]  /*7170*/  FSEL R12, R12, -INF , !P4 ;  /* 0xff8000000c0c7808 */ /* 0x000fe20006000000 */
[-CC-:B------:R-:W-:Y:S01]  /*7180*/  FFMA.FTZ R142, R25, R42.reuse, -R14.reuse ;  /* 0x0000002a198e7223 */ /* 0x180fe2000001080e */
[----:B------:R-:W-:Y:S01]  /*7190*/  ISETP.LT.OR P4, PT, R10, 0x2a, P3 ;  /* 0x0000002a0a00780c */ /* 0x000fe20001f81670 */
[-CC-:B------:R-:W-:Y:S01]  /*71a0*/  FFMA.FTZ R125, R125, R42.reuse, -R14.reuse ;  /* 0x0000002a7d7d7223 */ /* 0x180fe2000001080e */
[----:B------:R-:W-:Y:S01]  /*71b0*/  FMNMX.FTZ R18, R12, R11, !PT ;  /* 0x0000000b0c127209 */ /* 0x000fe20007810000 */
[----:B------:R-:W-:Y:S01]  /*71c0*/  MUFU.EX2 R148, R148 ;  /* 0x0000009400947308 */ /* 0x000fe20000000800 */
[----:B------:R-:W-:Y:S01]  /*71d0*/  ISETP.GT.AND P3, PT, R20, 0x31, P2 ;  /* 0x000000311400780c */ /* 0x000fe20001764270 */
[--C-:B------:R-:W-:Y:S01]  /*71e0*/  FFMA.FTZ R131, R131, R42, -R14.reuse ;  /* 0x0000002a83837223 */ /* 0x100fe2000001080e */
[----:B------:R-:W-:Y:S01]  /*71f0*/  FMNMX.FTZ R18, R31, R18, !PT ;  /* 0x000000121f127209 */ /* 0x000fe20007810000 */
[-CC-:B------:R-:W-:Y:S01]  /*7200*/  FFMA.FTZ R23, R23, R42.reuse, -R14.reuse ;  /* 0x0000002a17177223 */ /* 0x180fe2000001080e */
[----:B------:R-:W-:Y:S01]  /*7210*/  FSEL R139, R36, -INF , !P4 ;  /* 0xff800000248b7808 */ /* 0x000fe20006000000 */
[--C-:B------:R-:W-:Y:S01]  /*7220*/  FFMA.FTZ R120, R73, R42, -R14.reuse ;  /* 0x0000002a49787223 */ /* 0x100fe2000001080e */
[----:B------:R-:W-:Y:S01]  /*7230*/  FMNMX.FTZ R18, R15, R18, !PT ;  /* 0x000000120f127209 */ /* 0x000fe20007810000 */
[----:B------:R-:W-:Y:S01]  /*7240*/  MUFU.EX2 R125, R125 ;  /* 0x0000007d007d7308 */ /* 0x000fe20000000800 */
[----:B------:R-:W-:Y:S01]  /*7250*/  ISETP.GT.AND P4, PT, R20, 0x38, P2 ;  /* 0x000000381400780c */ /* 0x000fe20001784270 */
[----:B------:R-:W-:Y:S01]  /*7260*/  IMAD.U32 R36, RZ, RZ, UR6 ;  /* 0x00000006ff247e24 */ /* 0x000fe2000f8e00ff */
        /* <DEDUP_REMOVED lines=10> */
[----:B------:R-:W-:Y:S01]  /*7310*/  ISETP.LT.OR P4, PT, R10, 0x39, P4 ;  /* 0x000000390a00780c */ /* 0x000fe20002781670 */
[--C-:B------:R-:W-:Y:S01]  /*7320*/  FFMA.FTZ R59, R85, R42, -R14.reuse ;  /* 0x0000002a553b7223 */ /* 0x100fe2000001080e */
[----:B------:R-:W-:Y:S01]  /*7330*/  FMNMX.FTZ R18, R123, R18, !PT ;  /* 0x000000127b127209 */ /* 0x000fe20007810000 */
[----:B------:R-:W-:Y:S01]  /*7340*/  MUFU.EX2 R131, R131 ;  /* 0x0000008300837308 */ /* 0x000fe20000000800 */
[C---:B------:R-:W-:Y:S01]  /*7350*/  ISETP.GT.AND P3, PT, R20.reuse, 0x40, P2 ;  /* 0x000000401400780c */ /* 0x040fe20001764270 */
        /* <DEDUP_REMOVED lines=8> */
[--C-:B------:R-:W-:Y:S01]  /*73e0*/  FFMA.FTZ R63, R83, R42, -R14.reuse ;  /* 0x0000002a533f7223 */ /* 0x100fe2000001080e */
[----:B------:R-:W-:Y:S01]  /*73f0*/  FMNMX.FTZ R18, R29, R18, !PT ;  /* 0x000000121d127209 */ /* 0x000fe20007810000 */
[-CC-:B------:R-:W-:Y:S01]  /*7400*/  FFMA.FTZ R122, R77, R42.reuse, -R14.reuse ;  /* 0x0000002a4d7a7223 */ /* 0x180fe2000001080e */
[----:B------:R-:W-:Y:S01]  /*7410*/  ISETP.LT.OR P3, PT, R10, 0x41, P3 ;  /* 0x000000410a00780c */ /* 0x000fe20001f61670 */
[----:B------:R-:W-:Y:S01]  /*7420*/  FFMA.FTZ R67, R69, R42, -R14 ;  /* 0x0000002a45437223 */ /* 0x000fe2000001080e */
[----:B------:R-:W-:Y:S01]  /*7430*/  FMNMX.FTZ R18, R33, R18, !PT ;  /* 0x0000001221127209 */ /* 0x000fe20007810000 */
[----:B------:R-:W-:Y:S01]  /*7440*/  MUFU.EX2 R37, R37 ;  /* 0x0000002500257308 */ /* 0x000fe20000000800 */
[----:B------:R-:W-:Y:S01]  /*7450*/  ISETP.GT.AND P5, PT, R20, 0x48, P2 ;  /* 0x000000481400780c */ /* 0x000fe200017a4270 */
[----:B------:R-:W-:Y:S01]  /*7460*/  UMOV UR6, UR4 ;  /* 0x0000000400067c82 */ /* 0x000fe20008000000 */
[----:B------:R-:W-:-:S02]  /*7470*/  FMNMX.FTZ R18, R139, R18, !PT ;  /* 0x000000128b127209 */ /* 0x000fc40007810000 */
[----:B------:R-:W-:Y:S02]  /*7480*/  ISETP.LT.OR P4, PT, R10, 0x42, P4 ;  /* 0x000000420a00780c */ /* 0x000fe40002781670 */
[----:B------:R-:W-:Y:S01]  /*7490*/  FMNMX.FTZ R18, R141, R18, !PT ;  /* 0x000000128d127209 */ /* 0x000fe20007810000 */
[----:B------:R-:W-:Y:S01]  /*74a0*/  MUFU.EX2 R146, R146 ;  /* 0x0000009200927308 */ /* 0x000fe20000000800 */
[----:B------:R-:W-:Y:S01]  /*74b0*/  FSEL R147, R41, -INF , !P3 ;  /* 0xff80000029937808 */ /* 0x000fe20005800000 */
[----:B------:R-:W-:Y:S01]  /*74c0*/  FFMA.FTZ R41, R143, R42, -R14 ;  /* 0x0000002a8f297223 */ /* 0x000fe2000001080e */
[----:B------:R-:W-:Y:S02]  /*74d0*/  FMNMX.FTZ R18, R149, R18, !PT ;  /* 0x0000001295127209 */ /* 0x000fe40007810000 */
[----:B------:R-:W-:Y:S02]  /*74e0*/  ISETP.GT.AND P3, PT, R20, 0x49, P2 ;  /* 0x000000491400780c */ /* 0x000fe40001764270 */
[----:B------:R-:W-:Y:S01]  /*74f0*/  FMNMX.FTZ R18, R151, R18, !PT ;  /* 0x0000001297127209 */ /* 0x000fe20007810000 */
[----:B------:R-:W-:Y:S01]  /*7500*/  MUFU.EX2 R39, R39 ;  /* 0x0000002700277308 */ /* 0x000fe20000000800 */
[----:B------:R-:W-:-:S02]  /*7510*/  FSEL R43, R43, -INF , !P4 ;  /* 0xff8000002b2b7808 */ /* 0x000fc40006000000 */
[----:B------:R-:W-:Y:S02]  /*7520*/  FMNMX.FTZ R18, R153, R18, !PT ;  /* 0x0000001299127209 */ /* 0x000fe40007810000 */
[----:B------:R-:W-:Y:S02]  /*7530*/  ISETP.LT.OR P5, PT, R10, 0x49, P5 ;  /* 0x000000490a00780c */ /* 0x000fe40002fa1670 */
[----:B------:R-:W-:Y:S01]  /*7540*/  FMNMX.FTZ R18, R147, R18, !PT ;  /* 0x0000001293127209 */ /* 0x000fe20007810000 */
[----:B------:R-:W-:Y:S01]  /*7550*/  MUFU.EX2 R140, R140 ;  /* 0x0000008c008c7308 */ /* 0x000fe20000000800 */
[----:B------:R-:W-:Y:S02]  /*7560*/  ISETP.GT.AND P4, PT, R20, 0x50, P2 ;  /* 0x000000501400780c */ /* 0x000fe40001784270 */
[----:B------:R-:W-:Y:S02]  /*7570*/  ISETP.LT.OR P3, PT, R10, 0x4a, P3 ;  /* 0x0000004a0a00780c */ /* 0x000fe40001f61670 */
[----:B------:R-:W-:-:S02]  /*7580*/  FSEL R45, R45, -INF , !P5 ;  /* 0xff8000002d2d7808 */ /* 0x000fc40006800000 */
[----:B------:R-:W-:Y:S01]  /*7590*/  FMNMX.FTZ R18, R43, R18, !PT ;  /* 0x000000122b127209 */ /* 0x000fe20007810000 */
[----:B------:R-:W-:Y:S01]  /*75a0*/  MUFU.EX2 R41, R41 ;  /* 0x0000002900297308 */ /* 0x000fe20000000800 */
[----:B------:R-:W-:Y:S02]  /*75b0*/  ISETP.GT.AND P5, PT, R20, 0x51, P2 ;  /* 0x000000511400780c */ /* 0x000fe400017a4270 */
[----:B------:R-:W-:Y:S02]  /*75c0*/  FSEL R143, R46, -INF , !P3 ;  /* 0xff8000002e8f7808 */ /* 0x000fe40005800000 */
[----:B------:R-:W-:Y:S02]  /*75d0*/  ISETP.LT.OR P4, PT, R10, 0x51, P4 ;  /* 0x000000510a00780c */ /* 0x000fe40002781670 */
[----:B------:R-:W-:Y:S01]  /*75e0*/  FMNMX.FTZ R18, R45, R18, !PT ;  /* 0x000000122d127209 */ /* 0x000fe20007810000 */
[----:B------:R-:W-:Y:S01]  /*75f0*/  MUFU.EX2 R142, R142 ;  /* 0x0000008e008e7308 */ /* 0x000fe20000000800 */
[----:B------:R-:W-:-:S02]  /*7600*/  ISETP.GT.AND P3, PT, R20, 0x58, P2 ;  /* 0x000000581400780c */ /* 0x000fc40001764270 */
[----:B------:R-:W-:Y:S02]  /*7610*/  ISETP.LT.OR P5, PT, R10, 0x52, P5 ;  /* 0x000000520a00780c */ /* 0x000fe40002fa1670 */
[----:B------:R-:W-:Y:S02]  /*7620*/  FSEL R47, R47, -INF , !P4 ;  /* 0xff8000002f2f7808 */ /* 0x000fe40006000000 */
[----:B------:R-:W-:Y:S01]  /*7630*/  FMNMX.FTZ R18, R143, R18, !PT ;  /* 0x000000128f127209 */ /* 0x000fe20007810000 */
[----:B------:R-:W-:Y:S01]  /*7640*/  MUFU.EX2 R23, R23 ;  /* 0x0000001700177308 */ /* 0x000fe20000000800 */
[----:B------:R-:W-:Y:S02]  /*7650*/  ISETP.GT.AND P4, PT, R20, 0x59, P2 ;  /* 0x000000591400780c */ /* 0x000fe40001784270 */
[----:B------:R-:W-:Y:S02]  /*7660*/  FSEL R145, R48, -INF , !P5 ;  /* 0xff80000030917808 */ /* 0x000fe40006800000 */
[----:B------:R-:W-:-:S02]  /*7670*/  ISETP.LT.OR P3, PT, R10, 0x59, P3 ;  /* 0x000000590a00780c */ /* 0x000fc40001f61670 */
[----:B------:R-:W-:Y:S01]  /*7680*/  FMNMX.FTZ R18, R47, R18, !PT ;  /* 0x000000122f127209 */ /* 0x000fe20007810000 */
[----:B------:R-:W-:Y:S01]  /*7690*/  MUFU.EX2 R136, R136 ;  /* 0x0000008800887308 */ /* 0x000fe20000000800 */
[----:B------:R-:W-:Y:S02]  /*76a0*/  ISETP.GT.AND P5, PT, R20, 0x60, P2 ;  /* 0x000000601400780c */ /* 0x000fe400017a4270 */
[----:B------:R-:W-:Y:S02]  /*76b0*/  ISETP.LT.OR P4, PT, R10, 0x5a, P4 ;  /* 0x0000005a0a00780c */ /* 0x000fe40002781670 */
[----:B------:R-:W-:Y:S02]  /*76c0*/  FSEL R49, R49, -INF , !P3 ;  /* 0xff80000031317808 */ /* 0x000fe40005800000 */
[----:B------:R-:W-:Y:S01]  /*76d0*/  FMNMX.FTZ R18, R145, R18, !PT ;  /* 0x0000001291127209 */ /* 0x000fe20007810000 */
[----:B------:R-:W-:Y:S01]  /*76e0*/  MUFU.EX2 R19, R19 ;  /* 0x0000001300137308 */ /* 0x000fe20000000800 */
[----:B------:R-:W-:-:S02]  /*76f0*/  ISETP.GT.AND P3, PT, R20, 0x61, P2 ;  /* 0x000000611400780c */ /* 0x000fc40001764270 */
[----:B------:R-:W-:Y:S02]  /*7700*/  FSEL R155, R50, -INF , !P4 ;  /* 0xff800000329b7808 */ /* 0x000fe40006000000 */
        /* <DEDUP_REMOVED lines=25> */
[----:B------:R-:W-:Y:S01]  /*78a0*/  FSEL R137, R55, -INF , !P3 ;  /* 0xff80000037897808 */ /* 0x000fe20005800000 */
[--C-:B------:R-:W-:Y:S01]  /*78b0*/  FFMA.FTZ R55, R61, R42, -R14.reuse ;  /* 0x0000002a3d377223 */ /* 0x100fe2000001080e */
[----:B------:R-:W-:Y:S01]  /*78c0*/  FMNMX.FTZ R18, R135, R18, !PT ;  /* 0x0000001287127209 */ /* 0x000fe20007810000 */
[----:B------:R-:W-:Y:S01]  /*78d0*/  FFMA.FTZ R61, R79, R42, -R14 ;  /* 0x0000002a4f3d7223 */ /* 0x000fe2000001080e */
[----:B------:R-:W-:Y:S01]  /*78e0*/  ISETP.GT.AND P2, PT, R20, 0x79, P2 ;  /* 0x000000791400780c */ /* 0x000fe20001744270 */
[----:B------:R-:W-:Y:S01]  /*78f0*/  MUFU.EX2 R128, R128 ;  /* 0x0000008000807308 */ /* 0x000fe20000000800 */
[----:B------:R-:W-:-:S02]  /*7900*/  ISETP.LT.OR P5, PT, R10, 0x79, P5 ;  /* 0x000000790a00780c */ /* 0x000fc40002fa1670 */
[----:B------:R-:W-:Y:S02]  /*7910*/  FSEL R157, R56, -INF , !P4 ;  /* 0xff800000389d7808 */ /* 0x000fe40006000000 */
[----:B------:R-:W-:Y:S02]  /*7920*/  FMNMX.FTZ R20, R137, R18, !PT ;  /* 0x0000001289147209 */ /* 0x000fe40007810000 */
[----:B------:R-:W-:Y:S01]  /*7930*/  ISETP.LT.OR P2, PT, R10, 0x7a, P2 ;  /* 0x0000007a0a00780c */ /* 0x000fe20001741670 */
[----:B------:R-:W-:Y:S01]  /*7940*/  MUFU.EX2 R55, R55 ;  /* 0x0000003700377308 */ /* 0x000fe20000000800 */
[----:B------:R-:W-:Y:S01]  /*7950*/  FSEL R18, R57, -INF , !P5 ;  /* 0xff80000039127808 */ /* 0x000fe20006800000 */
[--C-:B------:R-:W-:Y:S01]  /*7960*/  FFMA.FTZ R57, R65, R42, -R14.reuse ;  /* 0x0000002a41397223 */ /* 0x100fe2000001080e */
[----:B------:R-:W-:Y:S01]  /*7970*/  FMNMX.FTZ R25, R157, R20, !PT ;  /* 0x000000149d197209 */ /* 0x000fe20007810000 */
[----:B------:R-:W-:Y:S01]  /*7980*/  FFMA.FTZ R65, R81, R42, -R14 ;  /* 0x0000002a51417223 */ /* 0x000fe2000001080e */
[----:B------:R-:W-:-:S02]  /*7990*/  FSEL R58, R58, -INF , !P2 ;  /* 0xff8000003a3a7808 */ /* 0x000fc40005000000 */
[----:B------:R-:W-:Y:S01]  /*79a0*/  FMNMX.FTZ R25, R18, R25, !PT ;  /* 0x0000001912197209 */ /* 0x000fe20007810000 */
[----:B------:R-:W-:Y:S01]  /*79b0*/  MUFU.EX2 R57, R57 ;  /* 0x0000003900397308 */ /* 0x000fe20000000800 */
[----:B------:R-:W-:Y:S02]  /*79c0*/  FSEL R20, R13, RZ, P6 ;  /* 0x000000ff0d147208 */ /* 0x000fe40003000000 */
[----:B------:R-:W-:Y:S02]  /*79d0*/  FMNMX.FTZ R25, R58, R25, !PT ;  /* 0x000000193a197209 */ /* 0x000fe40007810000 */
[----:B------:R-:W-:Y:S01]  /*79e0*/  @!P1 LEA R36, R36, UR38, 0x3 ;  /* 0x0000002624249c11 */ /* 0x000fe2000f8e18ff */
[----:B------:R-:W-:Y:S02]  /*79f0*/  FADD.FTZ R7, -R20, R7 ;  /* 0x0000000714077221 */ /* 0x000fe40000010100 */
[----:B------:R-:W0:Y:S01]  /*7a00*/  SHFL.BFLY PT, R10, R25, 0x2, 0x1f ;  /* 0x0c401f00190a7f89 */ /* 0x000e2200000e0000 */
[----:B------:R-:W-:Y:S01]  /*7a10*/  MUFU.EX2 R130, R130 ;  /* 0x0000008200827308 */ /* 0x000fe20000000800 */
[----:B------:R-:W-:Y:S01]  /*7a20*/  FMUL.FTZ R7, R7, R42 ;  /* 0x0000002a07077220 */ /* 0x000fe20000410000 */
[----:B------:R-:W-:-:S05]  /*7a30*/  @!P1 VIADD R36, R36, 0x16860 ;  /* 0x0001686024249836 */ /* 0x000fca0000000000 */
[----:B------:R-:W-:Y:S01]  /*7a40*/  @!P1 PRMT R36, RZ, 0x654, R36 ;  /* 0x00000654ff249816 */ /* 0x000fe20000000024 */
[----:B------:R-:W1:Y:S03]  /*7a50*/  MUFU.EX2 R7, R7 ;  /* 0x0000000700077308 */ /* 0x000e660000000800 */
[----:B------:R2:W-:Y:S05]  /*7a60*/  @!P1 SYNCS.ARRIVE.TRANS64.RED.A1T0 RZ, [R36+URZ], RZ ;  /* 0x000000ff24ff99a7 */ /* 0x0005ea000810043f */
[----:B------:R-:W-:Y:S01]  /*7a70*/  MUFU.EX2 R59, R59 ;  /* 0x0000003b003b7308 */ /* 0x000fe20000000800 */
[----:B0-----:R-:W-:-:S07]  /*7a80*/  FMNMX.FTZ R10, R25, R10, !PT ;  /* 0x0000000a190a7209 */ /* 0x001fce0007810000 */
[----:B------:R-:W-:Y:S01]  /*7a90*/  MUFU.EX2 R124, R124 ;  /* 0x0000007c007c7308 */ /* 0x000fe20000000800 */
[----:B-1----:R-:W-:Y:S01]  /*7aa0*/  FFMA.FTZ R30, R7, R5, R148 ;  /* 0x00000005071e7223 */ /* 0x002fe20000010094 */
[C---:B------:R-:W-:Y:S01]  /*7ab0*/  F2FP.F16.F32.PACK_AB R148, R125.reuse, R148 ;  /* 0x000000947d94723e */ /* 0x040fe200000000ff */
[-C--:B------:R-:W-:Y:S01]  /*7ac0*/  FMUL.FTZ R88, R88, R7.reuse ;  /* 0x0000000758587220 */ /* 0x080fe20000410000 */
[----:B------:R-:W0:Y:S01]  /*7ad0*/  SHFL.BFLY PT, R25, R10, 0x1, 0x1f ;  /* 0x0c201f000a197f89 */ /* 0x000e2200000e0000 */
[----:B------:R-:W-:Y:S01]  /*7ae0*/  FADD.FTZ R5, R125, R30 ;  /* 0x0000001e7d057221 */ /* 0x000fe20000010000 */
[-C--:B------:R-:W-:Y:S01]  /*7af0*/  FMUL.FTZ R89, R89, R7.reuse ;  /* 0x0000000759597220 */ /* 0x080fe20000410000 */
[-C--:B------:R-:W-:Y:S01]  /*7b00*/  FMUL.FTZ R92, R92, R7.reuse ;  /* 0x000000075c5c7220 */ /* 0x080fe20000410000 */
[----:B------:R-:W-:Y:S01]  /*7b10*/  MUFU.EX2 R61, R61 ;  /* 0x0000003d003d7308 */ /* 0x000fe20000000800 */
        /* <DEDUP_REMOVED lines=19> */
[----:B0-----:R-:W-:Y:S01]  /*7c50*/  FMNMX.FTZ R25, R10, R25, !PT ;  /* 0x000000190a197209 */ /* 0x001fe20007810000 */
[----:B------:R-:W-:Y:S01]  /*7c60*/  FMUL.FTZ R117, R117, R7 ;  /* 0x0000000775757220 */ /* 0x000fe20000410000 */
[----:B------:R-:W-:-:S02]  /*7c70*/  IMAD.MOV.U32 R7, RZ, RZ, R13 ;  /* 0x000000ffff077224 */ /* 0x000fc400078e000d */
[C---:B------:R-:W-:Y:S01]  /*7c80*/  FSETP.NEU.FTZ.AND P2, PT, R25.reuse, -INF , PT ;  /* 0xff8000001900780b */ /* 0x040fe20003f5d000 */
[CC--:B------:R-:W-:Y:S01]  /*7c90*/  FMUL.FTZ R26, R25.reuse, R42.reuse ;  /* 0x0000002a191a7220 */ /* 0x0c0fe20000410000 */
[----:B------:R-:W-:Y:S02]  /*7ca0*/  MUFU.EX2 R120, R120 ;  /* 0x0000007800787308 */ /* 0x000fe40000000800 */
[----:B------:R-:W-:Y:S02]  /*7cb0*/  FSEL R30, R25, RZ, P2 ;  /* 0x000000ff191e7208 */ /* 0x000fe40001000000 */
[----:B------:R-:W-:Y:S02]  /*7cc0*/  FSEL R26, R26, RZ, P2 ;  /* 0x000000ff1a1a7208 */ /* 0x000fe40001000000 */
[----:B------:R-:W-:Y:S01]  /*7cd0*/  ISETP.GT.AND P2, PT, R6, UR26, PT ;  /* 0x0000001a06007c0c */ /* 0x000fe2000bf44270 */
[----:B------:R-:W-:Y:S01]  /*7ce0*/  FADD.FTZ R5, -R30, R11 ;  /* 0x0000000b1e057221 */ /* 0x000fe20000010100 */
[----:B------:R-:W-:Y:S01]  /*7cf0*/  FADD.FTZ R11, R37, R32 ;  /* 0x00000020250b7221 */ /* 0x000fe20000010000 */
[-CC-:B------:R-:W-:Y:S01]  /*7d00*/  FFMA.FTZ R10, R12, R42.reuse, -R26.reuse ;  /* 0x0000002a0c0a7223 */ /* 0x180fe2000001081a */
[-CC-:B------:R-:W-:Y:S01]  /*7d10*/  FFMA.FTZ R31, R31, R42.reuse, -R26.reuse ;  /* 0x0000002a1f1f7223 */ /* 0x180fe2000001081a */
[-C--:B------:R-:W-:Y:S01]  /*7d20*/  FMUL.FTZ R5, R5, R42.reuse ;  /* 0x0000002a05057220 */ /* 0x080fe20000410000 */
        /* <DEDUP_REMOVED lines=11> */
[----:B------:R0:W1:Y:S01]  /*7de0*/  MUFU.EX2 R11, R5 ;  /* 0x00000005000b7308 */ /* 0x0000620000000800 */
[----:B------:R-:W-:Y:S01]  /*7df0*/  FADD.FTZ R73, R41, R34 ;  /* 0x0000002229497221 */ /* 0x000fe20000010000 */
        /* <DEDUP_REMOVED lines=8> */
[-CC-:B0-----:R-:W-:Y:S01]  /*7e80*/  FFMA.FTZ R5, R45, R42.reuse, -R26.reuse ;  /* 0x0000002a2d057223 */ /* 0x181fe2000001081a */
[-CC-:B------:R-:W-:Y:S01]  /*7e90*/  FFMA.FTZ R71, R149, R42.reuse, -R26.reuse ;  /* 0x0000002a95477223 */ /* 0x180fe2000001081a */
[-CC-:B------:R-:W-:Y:S01]  /*7ea0*/  FFMA.FTZ R139, R151, R42.reuse, -R26.reuse ;  /* 0x0000002a978b7223 */ /* 0x180fe2000001081a */
[----:B--2---:R-:W-:Y:S01]  /*7eb0*/  FADD.FTZ R36, R136, R73 ;  /* 0x0000004988247221 */ /* 0x004fe20000010000 */
[-CC-:B------:R-:W-:Y:S01]  /*7ec0*/  FFMA.FTZ R153, R153, R42.reuse, -R26.reuse ;  /* 0x0000002a99997223 */ /* 0x180fe2000001081a */
[----:B------:R-:W-:Y:S01]  /*7ed0*/  FFMA.FTZ R32, R147, R42, -R26 ;  /* 0x0000002a93207223 */ /* 0x000fe2000001081a */
[----:B------:R-:W0:Y:S01]  /*7ee0*/  MUFU.EX2 R12, R12 ;  /* 0x0000000c000c7308 */ /* 0x000e220000000800 */
[----:B-1----:R-:W-:Y:S01]  /*7ef0*/  FFMA.FTZ R34, R11, R4, R10 ;  /* 0x000000040b227223 */ /* 0x002fe2000001000a */
[----:B------:R-:W-:Y:S01]  /*7f00*/  FADD.FTZ R75, R19, R36 ;  /* 0x00000024134b7221 */ /* 0x000fe20000010000 */
[-CC-:B------:R-:W-:Y:S01]  /*7f10*/  FFMA.FTZ R43, R43, R42.reuse, -R26.reuse ;  /* 0x0000002a2b2b7223 */ /* 0x180fe2000001081a */
[----:B------:R-:W-:Y:S01]  /*7f20*/  FFMA.FTZ R45, R143, R42, -R26 ;  /* 0x0000002a8f2d7223 */ /* 0x000fe2000001081a */
[----:B------:R-:W-:Y:S01]  /*7f30*/  F2FP.F16.F32.PACK_AB R142, R23, R142 ;  /* 0x0000008e178e723e */ /* 0x000fe200000000ff */
[----:B------:R-:W-:Y:S01]  /*7f40*/  FADD.FTZ R38, R138, R75 ;  /* 0x0000004b8a267221 */ /* 0x000fe20000010000 */
[----:B------:R-:W-:Y:S01]  /*7f50*/  F2FP.F16.F32.PACK_AB R136, R19, R136 ;  /* 0x000000881388723e */ /* 0x000fe200000000ff */
[----:B------:R-:W1:Y:S01]  /*7f60*/  MUFU.EX2 R15, R15 ;  /* 0x0000000f000f7308 */ /* 0x000e620000000800 */
[----:B---3--:R-:W-:Y:S01]  /*7f70*/  FADD.FTZ R73, R31, R34 ;  /* 0x000000221f497221 */ /* 0x008fe20000010000 */
[-CC-:B------:R-:W-:Y:S01]  /*7f80*/  FFMA.FTZ R34, R145, R42.reuse, -R26.reuse ;  /* 0x0000002a91227223 */ /* 0x180fe2000001081a */
[-CC-:B------:R-:W-:Y:S01]  /*7f90*/  FFMA.FTZ R49, R49, R42.reuse, -R26.reuse ;  /* 0x0000002a31317223 */ /* 0x180fe2000001081a */
[-CC-:B------:R-:W-:Y:S01]  /*7fa0*/  FFMA.FTZ R155, R155, R42.reuse, -R26.reuse ;  /* 0x0000002a9b9b7223 */ /* 0x180fe2000001081a */
[-CC-:B------:R-:W-:Y:S01]  /*7fb0*/  FFMA.FTZ R51, R51, R42.reuse, -R26.reuse ;  /* 0x0000002a33337223 */ /* 0x180fe2000001081a */
[-CC-:B------:R-:W-:Y:S01]  /*7fc0*/  FFMA.FTZ R133, R133, R42.reuse, -R26.reuse ;  /* 0x0000002a85857223 */ /* 0x180fe2000001081a */
[-C--:B------:R-:W-:Y:S01]  /*7fd0*/  FFMA.FTZ R53, R53, R42.reuse, -R26 ;  /* 0x0000002a35357223 */ /* 0x080fe2000001081a */
[----:B------:R-:W2:Y:S01]  /*7fe0*/  MUFU.EX2 R14, R14 ;  /* 0x0000000e000e7308 */ /* 0x000ea20000000800 */
[----:B0-----:R-:W-:Y:S01]  /*7ff0*/  FADD.FTZ R36, R12, R73 ;  /* 0x000000490c247221 */ /* 0x001fe20000010000 */
[----:B------:R-:W-:Y:S01]  /*8000*/  FADD.FTZ R73, R27, R38 ;  /* 0x000000261b497221 */ /* 0x000fe20000010000 */
[-CC-:B------:R-:W-:Y:S01]  /*8010*/  FFMA.FTZ R135, R135, R42.reuse, -R26.reuse ;  /* 0x0000002a87877223 */ /* 0x180fe2000001081a */
[-CC-:B------:R-:W-:Y:S01]  /*8020*/  FFMA.FTZ R137, R137, R42.reuse, -R26.reuse ;  /* 0x0000002a89897223 */ /* 0x180fe2000001081a */
[----:B------:R-:W-:Y:S01]  /*8030*/  FFMA.FTZ R157, R157, R42, -R26 ;  /* 0x0000002a9d9d7223 */ /* 0x000fe2000001081a */
[----:B------:R-:W-:Y:S01]  /*8040*/  FADD.FTZ R38, R132, R73 ;  /* 0x0000004984267221 */ /* 0x000fe20000010000 */
        /* <DEDUP_REMOVED lines=10> */
[----:B--2---:R-:W-:Y:S01]  /*80f0*/  FADD.FTZ R36, R14, R47 ;  /* 0x0000002f0e247221 */ /* 0x004fe20000010000 */
[----:B------:R-:W-:Y:S01]  /*8100*/  FADD.FTZ R47, R35, R38 ;  /* 0x00000026232f7221 */ /* 0x000fe20000010000 */
[-C--:B------:R-:W-:Y:S01]  /*8110*/  FMUL.FTZ R103, R103, R11.reuse ;  /* 0x0000000b67677220 */ /* 0x080fe20000410000 */
[-C--:B------:R-:W-:Y:S01]  /*8120*/  FMUL.FTZ R106, R106, R11.reuse ;  /* 0x0000000b6a6a7220 */ /* 0x080fe20000410000 */
[-C--:B------:R-:W-:Y:S01]  /*8130*/  FMUL.FTZ R107, R107, R11.reuse ;  /* 0x0000000b6b6b7220 */ /* 0x080fe20000410000 */
[----:B------:R-:W-:Y:S01]  /*8140*/  FADD.FTZ R38, R134, R47 ;  /* 0x0000002f86267221 */ /* 0x000fe20000010000 */
[-C--:B------:R-:W-:Y:S01]  /*8150*/  FMUL.FTZ R110, R110, R11.reuse ;  /* 0x0000000b6e6e7220 */ /* 0x080fe20000410000 */
[----:B------:R-:W1:Y:S01]  /*8160*/  MUFU.EX2 R69, R69 ;  /* 0x0000004500457308 */ /* 0x000e620000000800 */
        /* <DEDUP_REMOVED lines=8> */
[----:B------:R-:W-:Y:S01]  /*81f0*/  F2FP.F16.F32.PACK_AB R146, R39, R146 ;  /* 0x000000922792723e */ /* 0x000fe200000000ff */
[----:B------:R-:W-:Y:S01]  /*8200*/  FADD.FTZ R47, R57, R40 ;  /* 0x00000028392f7221 */ /* 0x000fe20000010000 */
[----:B------:R-:W-:Y:S01]  /*8210*/  F2FP.F16.F32.PACK_AB R140, R41, R140 ;  /* 0x0000008c298c723e */ /* 0x000fe200000000ff */
[----:B------:R-:W-:Y:S01]  /*8220*/  VIADD R6, R6, 0xffffffff ;  /* 0xffffffff06067836 */ /* 0x000fe20000000000 */
[----:B------:R-:W-:Y:S01]  /*8230*/  F2FP.F16.F32.PACK_AB R138, R27, R138 ;  /* 0x0000008a1b8a723e */ /* 0x000fe200000000ff */
[----:B------:R-:W-:Y:S01]  /*8240*/  FADD.FTZ R40, R130, R47 ;  /* 0x0000002f82287221 */ /* 0x000fe20000010000 */
[----:B------:R-:W-:Y:S01]  /*8250*/  F2FP.F16.F32.PACK_AB R132, R35, R132 ;  /* 0x000000842384723e */ /* 0x000fe200000000ff */
[----:B------:R-:W2:Y:S01]  /*8260*/  MUFU.EX2 R29, R29 ;  /* 0x0000001d001d7308 */ /* 0x000ea20000000800 */
[----:B------:R-:W-:Y:S01]  /*8270*/  F2FP.F16.F32.PACK_AB R134, R55, R134 ;  /* 0x000000863786723e */ /* 0x000fe200000000ff */
[----:B------:R-:W-:Y:S01]  /*8280*/  FADD.FTZ R37, R59, R40 ;  /* 0x000000283b257221 */ /* 0x000fe20000010000 */
[----:B------:R-:W-:Y:S01]  /*8290*/  F2FP.F16.F32.PACK_AB R128, R57, R128 ;  /* 0x000000803980723e */ /* 0x000fe200000000ff */
[----:B------:R-:W-:Y:S01]  /*82a0*/  IMAD.MOV.U32 R11, RZ, RZ, R25 ;  /* 0x000000ffff0b7224 */ /* 0x000fe200078e0019 */
[----:B------:R-:W-:Y:S01]  /*82b0*/  F2FP.F16.F32.PACK_AB R130, R59, R130 ;  /* 0x000000823b82723e */ /* 0x000fe200000000ff */
[----:B------:R-:W-:Y:S01]  /*82c0*/  FADD.FTZ R40, R124, R37 ;  /* 0x000000257c287221 */ /* 0x000fe20000010000 */
[----:B------:R-:W-:Y:S01]  /*82d0*/  F2FP.F16.F32.PACK_AB R124, R61, R124 ;  /* 0x0000007c3d7c723e */ /* 0x000fe200000000ff */
[----:B------:R3:W-:Y:S01]  /*82e0*/  MUFU.EX2 R4, R5 ;  /* 0x0000000500047308 */ /* 0x0007e20000000800 */
[----:B------:R-:W-:Y:S01]  /*82f0*/  F2FP.F16.F32.PACK_AB R149, R31, R10 ;  /* 0x0000000a1f95723e */ /* 0x000fe200000000ff */
[----:B------:R-:W-:Y:S01]  /*8300*/  FADD.FTZ R23, R61, R40 ;  /* 0x000000283d177221 */ /* 0x000fe20000010000 */
[----:B------:R-:W-:-:S02]  /*8310*/  F2FP.F16.F32.PACK_AB R151, R15, R12 ;  /* 0x0000000c0f97723e */ /* 0x000fc400000000ff */
[----:B0-----:R-:W-:Y:S02]  /*8320*/  F2FP.F16.F32.PACK_AB R145, R21, R14 ;  /* 0x0000000e1591723e */ /* 0x001fe400000000ff */
[----:B-1----:R-:W-:Y:S01]  /*8330*/  F2FP.F16.F32.PACK_AB R147, R69, R20 ;  /* 0x000000144593723e */ /* 0x002fe200000000ff */
[----:B------:R-:W0:Y:S01]  /*8340*/  MUFU.EX2 R24, R24 ;  /* 0x0000001800187308 */ /* 0x000e220000000800 */
[----:B---3--:R-:W-:Y:S01]  /*8350*/  FADD.FTZ R5, R21, R36 ;  /* 0x0000002415057221 */ /* 0x008fe20000010000 */
[----:B--2---:R-:W-:-:S03]  /*8360*/  F2FP.F16.F32.PACK_AB R141, R29, R22 ;  /* 0x000000161d8d723e */ /* 0x004fc600000000ff */
[----:B------:R-:W-:-:S03]  /*8370*/  FADD.FTZ R36, R20, R5 ;  /* 0x0000000514247221 */ /* 0x000fc60000010000 */
[----:B------:R-:W1:Y:S01]  /*8380*/  MUFU.EX2 R33, R33 ;  /* 0x0000002100217308 */ /* 0x000e620000000800 */
[----:B------:R-:W-:Y:S01]  /*8390*/  FADD.FTZ R5, R69, R36 ;  /* 0x0000002445057221 */ /* 0x000fe20000010000 */
[-CC-:B------:R-:W-:Y:S01]  /*83a0*/  FFMA.FTZ R36, R18, R42.reuse, -R26.reuse ;  /* 0x0000002a12247223 */ /* 0x180fe2000001081a */
[----:B------:R-:W-:Y:S02]  /*83b0*/  FFMA.FTZ R26, R58, R42, -R26 ;  /* 0x0000002a3a1a7223 */ /* 0x000fe4000001081a */
[----:B------:R-:W-:-:S03]  /*83c0*/  FADD.FTZ R38, R22, R5 ;  /* 0x0000000516267221 */ /* 0x000fc60000010000 */
[----:B------:R-:W2:Y:S01]  /*83d0*/  MUFU.EX2 R28, R28 ;  /* 0x0000001c001c7308 */ /* 0x000ea20000000800 */
[----:B------:R-:W-:-:S04]  /*83e0*/  FADD.FTZ R5, R29, R38 ;  /* 0x000000261d057221 */ /* 0x000fc80000010000 */
[----:B0-----:R-:W-:-:S03]  /*83f0*/  FADD.FTZ R38, R24, R5 ;  /* 0x0000000518267221 */ /* 0x001fc60000010000 */
        /* <DEDUP_REMOVED lines=15> */
[----:B------:R-:W-:-:S05]  /*84f0*/  F2FP.F16.F32.PACK_AB R139, R30, R139 ;  /* 0x0000008b1e8b723e */ /* 0x000fca00000000ff */
[----:B------:R-:W2:Y:S01]  /*8500*/  MUFU.EX2 R65, R65 ;  /* 0x0000004100417308 */ /* 0x000ea20000000800 */
[----:B0-----:R-:W-:-:S07]  /*8510*/  FADD.FTZ R38, R32, R5 ;  /* 0x0000000520267221 */ /* 0x001fce0000010000 */
[----:B------:R-:W0:Y:S01]  /*8520*/  MUFU.EX2 R45, R45 ;  /* 0x0000002d002d7308 */ /* 0x000e220000000800 */
[----:B-1----:R-:W-:-:S04]  /*8530*/  FADD.FTZ R5, R43, R38 ;  /* 0x000000262b057221 */ /* 0x002fc80000010000 */
        /* <DEDUP_REMOVED lines=14> */
[----:B-1----:R-:W-:-:S07]  /*8620*/  FADD.FTZ R38, R18, R19 ;  /* 0x0000001312267221 */ /* 0x002fce0000010000 */
[----:B------:R1:W3:Y:S01]  /*8630*/  MUFU.EX2 R23, R133 ;  /* 0x0000008500177308 */ /* 0x0002e20000000800 */
[C---:B--2---:R-:W-:Y:S01]  /*8640*/  FADD.FTZ R38, R131.reuse, R38 ;  /* 0x0000002683267221 */ /* 0x044fe20000010000 */
[----:B------:R-:W-:-:S06]  /*8650*/  F2FP.F16.F32.PACK_AB R131, R131, R18 ;  /* 0x000000128383723e */ /* 0x000fcc00000000ff */
[----:B------:R-:W2:Y:S01]  /*8660*/  MUFU.EX2 R53, R53 ;  /* 0x0000003500357308 */ /* 0x000ea20000000800 */
[----:B0-----:R-:W-:Y:S01]  /*8670*/  FADD.FTZ R38, R125, R38 ;  /* 0x000000267d267221 */ /* 0x001fe20000010000 */
[----:B-1----:R-:W-:-:S06]  /*8680*/  F2FP.F16.F32.PACK_AB R133, R43, R32 ;  /* 0x000000202b85723e */ /* 0x002fcc00000000ff */
[----:B------:R0:W1:Y:S01]  /*8690*/  MUFU.EX2 R127, R135 ;  /* 0x00000087007f7308 */ /* 0x0000620000000800 */
[C---:B---3--:R-:W-:Y:S01]  /*86a0*/  FADD.FTZ R38, R23.reuse, R38 ;  /* 0x0000002617267221 */ /* 0x048fe20000010000 */
[----:B------:R-:W-:-:S06]  /*86b0*/  F2FP.F16.F32.PACK_AB R125, R23, R125 ;  /* 0x0000007d177d723e */ /* 0x000fcc00000000ff */
[----:B------:R3:W4:Y:S01]  /*86c0*/  MUFU.EX2 R121, R137 ;  /* 0x0000008900797308 */ /* 0x0007220000000800 */
[----:B--2---:R-:W-:Y:S01]  /*86d0*/  FADD.FTZ R38, R53, R38 ;  /* 0x0000002635267221 */ /* 0x004fe20000010000 */
[----:B0-----:R-:W-:-:S06]  /*86e0*/  F2FP.F16.F32.PACK_AB R135, R45, R4 ;  /* 0x000000042d87723e */ /* 0x001fcc00000000ff */
[----:B------:R-:W0:Y:S01]  /*86f0*/  MUFU.EX2 R157, R157 ;  /* 0x0000009d009d7308 */ /* 0x000e220000000800 */
[----:B-1----:R-:W-:Y:S01]  /*8700*/  FADD.FTZ R38, R127, R38 ;  /* 0x000000267f267221 */ /* 0x002fe20000010000 */
[----:B---3--:R-:W-:Y:S02]  /*8710*/  F2FP.F16.F32.PACK_AB R137, R71, R28 ;  /* 0x0000001c4789723e */ /* 0x008fe400000000ff */
[----:B------:R-:W-:-:S04]  /*8720*/  F2FP.F16.F32.PACK_AB R127, R127, R53 ;  /* 0x000000357f7f723e */ /* 0x000fc800000000ff */
[----:B------:R-:W1:Y:S01]  /*8730*/  MUFU.EX2 R123, R36 ;  /* 0x00000024007b7308 */ /* 0x000e620000000800 */
[----:B----4-:R-:W-:-:S07]  /*8740*/  FADD.FTZ R38, R121, R38 ;  /* 0x0000002679267221 */ /* 0x010fce0000010000 */
[----:B------:R-:W2:Y:S01]  /*8750*/  MUFU.EX2 R67, R67 ;  /* 0x0000004300437308 */ /* 0x000ea20000000800 */
[C---:B0-----:R-:W-:Y:S01]  /*8760*/  FADD.FTZ R38, R157.reuse, R38 ;  /* 0x000000269d267221 */ /* 0x041fe20000010000 */
[----:B------:R-:W-:-:S06]  /*8770*/  F2FP.F16.F32.PACK_AB R121, R157, R121 ;  /* 0x000000799d79723e */ /* 0x000fcc00000000ff */
[----:B------:R-:W0:Y:S01]  /*8780*/  MUFU.EX2 R26, R26 ;  /* 0x0000001a001a7308 */ /* 0x000e220000000800 */
[----:B-1----:R-:W-:Y:S01]  /*8790*/  FADD.FTZ R38, R123, R38 ;  /* 0x000000267b267221 */ /* 0x002fe20000010000 */
[C---:B--2---:R-:W-:Y:S01]  /*87a0*/  FADD.FTZ R5, R67.reuse, R40 ;  /* 0x0000002843057221 */ /* 0x044fe20000010000 */
[----:B------:R-:W-:Y:S02]  /*87b0*/  F2FP.F16.F32.PACK_AB R122, R67, R122 ;  /* 0x0000007a437a723e */ /* 0x000fe400000000ff */
[C---:B0-----:R-:W-:Y:S01]  /*87c0*/  FADD.FTZ R4, R26.reuse, R38 ;  /* 0x000000261a047221 */ /* 0x041fe20000010000 */
[----:B------:R-:W-:Y:S01]  /*87d0*/  F2FP.F16.F32.PACK_AB R123, R26, R123 ;  /* 0x0000007b1a7b723e */ /* 0x000fe200000000ff */
[----:B------:R-:W-:Y:S06]  /*87e0*/  @P2 BRA `(.L_x_12995) ;  /* 0xffffffc800a82947 */ /* 0x000fec000383ffff */
[----:B------:R-:W-:Y:S02]  /*87f0*/  IMAD.MOV.U32 R11, RZ, RZ, R25 ;  /* 0x000000ffff0b7224 */ /* 0x000fe400078e0019 */
[----:B------:R-:W-:-:S07]  /*8800*/  IMAD.MOV.U32 R7, RZ, RZ, R13 ;  /* 0x000000ffff077224 */ /* 0x000fce00078e000d */
.L_x_12978:
[----:B------:R-:W0:Y:S01]  /*8810*/  S2UR UR6, SR_CTAID.X ;  /* 0x00000000000679c3 */ /* 0x000e220000002500 */
        /* <DEDUP_REMOVED lines=10> */
[----:B0-----:R-:W-:-:S03]  /*88c0*/  UIMAD UR10, UR6, UR10, 0xbf ;  /* 0x000000bf060a74a4 */ /* 0x001fc6000f8e020a */
        /* <DEDUP_REMOVED lines=17> */
.L_x_12997:
[----:B------:R-:W-:-:S11]  /*89e0*/  UISETP.NE.AND UP1, UPT, UR14, 0x1, UPT ;  /* 0x000000010e00788c */ /* 0x000fd6000bf25270 */
[----:B------:R-:W-:Y:S02]  /*89f0*/  @UP1 ULDC.64 UR18, c[0x0][0x9e8] ;  /* 0x00027a0000121ab9 */ /* 0x000fe40000000a00 */
[----:B------:R-:W-:-:S04]  /*8a00*/  UIMAD.WIDE.U32 UR6, UR10, UR18, URZ ;  /* 0x000000120a0672a5 */ /* 0x000fc8000f8e003f */
[----:B------:R-:W-:-:S12]  /*8a10*/  @UP1 USHF.R.U32.HI UR10, URZ, UR19, UR7 ;  /* 0x000000133f0a1299 */ /* 0x000fd80008011607 */
.L_x_12998:
[----:B------:R-:W-:-:S04]  /*8a20*/  UIMAD UR10, UR10, UR14, URZ ;  /* 0x0000000e0a0a72a4 */ /* 0x000fc8000f8e023f */
[----:B------:R-:W-:-:S04]  /*8a30*/  UISETP.LT.AND UP1, UPT, UR11, UR10, UPT ;  /* 0x0000000a0b00728c */ /* 0x000fc8000bf21270 */
[----:B------:R-:W-:-:S12]  /*8a40*/  USEL UR11, UR11, UR10, !UP1 ;  /* 0x0000000a0b0b7287 */ /* 0x000fd8000c800000 */
.L_x_12996:
        /* <DEDUP_REMOVED lines=13> */
.L_x_13008:
        /* <DEDUP_REMOVED lines=9> */
.L_x_13001:
[----:B------:R-:W-:Y:S01]  /*8bb0*/  ULEA UR10, UR4, UR38, 0x3 ;  /* 0x00000026040a7291 */ /* 0x000fe2000f8e183f */
[----:B------:R-:W-:-:S05]  /*8bc0*/  IMAD.U32 R7, RZ, RZ, UR5 ;  /* 0x00000005ff077e24 */ /* 0x000fca000f8e00ff */
[----:B------:R-:W-:-:S04]  /*8bd0*/  SHF.L.U32 R7, R7, 0x1f, RZ ;  /* 0x0000001f07077819 */ /* 0x000fc800000006ff */
[----:B------:R0:W1:Y:S01]  /*8be0*/  SYNCS.PHASECHK.TRANS64.TRYWAIT P2, [UR10+0x16830], R7 ;  /* 0x01683007ff0075a7 */ /* 0x000062000804014a */
[----:B------:R-:W-:Y:S05]  /*8bf0*/  @!P0 BRA `(.L_x_13002) ;  /* 0x0000000000048947 */ /* 0x000fea0003800000 */
[----:B------:R-:W-:Y:S01]  /*8c00*/  BPT.TRAP 0x1 ;  /* 0x000000040000795c */ /* 0x000fe20000300000 */
.L_x_13002:
[----:B-1----:R-:W-:Y:S05]  /*8c10*/  @P2 BRA `(.L_x_13000) ;  /* 0x0000000000082947 */ /* 0x002fea0003800000 */
[----:B------:R-:W1:Y:S02]  /*8c20*/  SYNCS.PHASECHK.TRANS64.TRYWAIT P2, [UR10+0x16830], R7 ;  /* 0x01683007ff0075a7 */ /* 0x000e64000804014a */
[----:B-1----:R-:W-:Y:S05]  /*8c30*/  @!P2 BRA `(.L_x_13003) ;  /* 0x000000ac0094a947 */ /* 0x002fea0003800000 */
.L_x_13000:
        /* <DEDUP_REMOVED lines=27> */
.L_x_13005:
[----:B------:R-:W-:Y:S01]  /*8df0*/  ULEA UR10, UR7, UR38, 0x3 ;  /* 0x00000026070a7291 */ /* 0x000fe2000f8e183f */
[----:B------:R-:W-:-:S05]  /*8e00*/  IMAD.U32 R7, RZ, RZ, UR26 ;  /* 0x0000001aff077e24 */ /* 0x000fca000f8e00ff */
[----:B------:R-:W-:-:S04]  /*8e10*/  SHF.L.U32 R7, R7, 0x1f, RZ ;  /* 0x0000001f07077819 */ /* 0x000fc800000006ff */
[----:B------:R0:W1:Y:S01]  /*8e20*/  SYNCS.PHASECHK.TRANS64.TRYWAIT P2, [UR10+0x16850], R7 ;  /* 0x01685007ff0075a7 */ /* 0x000062000804014a */
[----:B------:R-:W-:Y:S05]  /*8e30*/  @!P0 BRA `(.L_x_13006) ;  /* 0x0000000000048947 */ /* 0x000fea0003800000 */
[----:B------:R-:W-:Y:S01]  /*8e40*/  BPT.TRAP 0x1 ;  /* 0x000000040000795c */ /* 0x000fe20000300000 */
.L_x_13006:
[----:B-1----:R-:W-:Y:S05]  /*8e50*/  @P2 BRA `(.L_x_13004) ;  /* 0x0000000000082947 */ /* 0x002fea0003800000 */
[----:B------:R-:W1:Y:S02]  /*8e60*/  SYNCS.PHASECHK.TRANS64.TRYWAIT P2, [UR10+0x16850], R7 ;  /* 0x01685007ff0075a7 */ /* 0x000e64000804014a */
[----:B-1----:R-:W-:Y:S05]  /*8e70*/  @!P2 BRA `(.L_x_13007) ;  /* 0x000000ac001ca947 */ /* 0x002fea0003800000 */
.L_x_13004:
[----:B------:R-:W-:Y:S01]  /*8e80*/  UIADD3 UR10, UR38, 0x400, URZ ;  /* 0x00000400260a7890 */ /* 0x000fe2000fffe03f */
[----:B------:R-:W-:Y:S01]  /*8e90*/  WARPGROUP.ARRIVE ;  /* 0x00000000000079c5 */ /* 0x000fe20000000000 */
[----:B------:R-:W-:Y:S01]  /*8ea0*/  UMOV UR11, 0x40000040 ;  /* 0x40000040000b7882 */ /* 0x000fe20000000000 */
[----:B------:R-:W-:Y:S01]  /*8eb0*/  UMOV UR15, 0x40000040 ;  /* 0x40000040000f7882 */ /* 0x000fe20000000000 */
[----:B------:R-:W-:Y:S01]  /*8ec0*/  USHF.R.U32.HI UR10, URZ, 0x4, UR10 ;  /* 0x000000043f0a7899 */ /* 0x000fe2000801160a */
[----:B------:R-:W-:Y:S01]  /*8ed0*/  FMUL.FTZ R11, R24, UR27 ;  /* 0x0000001b180b7c20 */ /* 0x000fe20008410000 */
[----:B-1----:R-:W-:Y:S01]  /*8ee0*/  FMUL.FTZ R14, R25, UR27 ;  /* 0x0000001b190e7c20 */ /* 0x002fe20008410000 */
[----:B------:R-:W-:Y:S01]  /*8ef0*/  FMUL.FTZ R18, R28, UR27 ;  /* 0x0000001b1c127c20 */ /* 0x000fe20008410000 */
[----:B------:R-:W-:Y:S01]  /*8f00*/  ULOP3.LUT UR10, UR10, 0x3fff, URZ, 0xc0, !UPT ;  /* 0x00003fff0a0a7892 */ /* 0x000fe2000f8ec03f */
[----:B------:R-:W-:Y:S01]  /*8f10*/  FMUL.FTZ R20, R29, UR27 ;  /* 0x0000001b1d147c20 */ /* 0x000fe20008410000 */
[----:B------:R-:W-:Y:S01]  /*8f20*/  FMUL.FTZ R22, R32, UR27 ;  /* 0x0000001b20167c20 */ /* 0x000fe20008410000 */
[----:B------:R-:W0:Y:S01]  /*8f30*/  MUFU.TANH R11, R11 ;  /* 0x0000000b000b7308 */ /* 0x000e220000002400 */
[----:B------:R-:W-:Y:S01]  /*8f40*/  ULEA UR10, UR7, UR10, 0xa ;  /* 0x0000000a070a7291 */ /* 0x000fe2000f8e503f */
        /* <DEDUP_REMOVED lines=8> */
[----:B------:R-:W-:Y:S01]  /*8fd0*/  HGMMA.64x64x16.F32 R88, R148, gdesc[UR8].tnspB, R88, gsb0 ;  /* 0x40e0000894587df0 */ /* 0x000fe20008000858 */
        /* <DEDUP_REMOVED lines=64> */
[----:B------:R-:W-:Y:S01]  /*93e0*/  UMOV UR11, 0x40000040 ;  /* 0x40000040000b7882 */ /* 0x000fe20000000000 */
[----:B------:R-:W-:Y:S01]  /*93f0*/  ISETP.GE.U32.AND P2, PT, R2, 0x180, PT ;  /* 0x000001800200780c */ /* 0x000fe20003f46070 */
[----:B------:R-:W-:-:S03]  /*9400*/  UMOV UR26, UR5 ;  /* 0x00000005001a7c82 */ /* 0x000fc60008000000 */
[----:B------:R-:W1:Y:S01]  /*9410*/  MUFU.TANH R34, R34 ;  /* 0x0000002200227308 */ /* 0x000e620000002400 */
[----:B--2---:R-:W-:Y:S01]  /*9420*/  FMNMX.FTZ R42, R30, R7, !PT ;  /* 0x000000071e2a7209 */ /* 0x004fe20007810000 */
[----:B------:R-:W-:Y:S02]  /*9430*/  WARPGROUP.DEPBAR.LE gsb0, 0x0 ;  /* 0x00008000000079c5 */ /* 0x000fe40000010000 */
[----:B------:R-:W-:-:S04]  /*9440*/  WARPGROUP.ARRIVE ;  /* 0x00000000000079c5 */ /* 0x000fc80000000000 */
[----:B------:R-:W2:Y:S01]  /*9450*/  MUFU.TANH R36, R36 ;  /* 0x0000002400247308 */ /* 0x000ea20000002400 */
[----:B0-----:R-:W-:Y:S01]  /*9460*/  FMNMX.FTZ R7, R31, R42, !PT ;  /* 0x0000002a1f077209 */ /* 0x001fe20007810000 */
[----:B------:R-:W-:Y:S01]  /*9470*/  FMUL.FTZ R149, R72, UR27 ;  /* 0x0000001b48957c20 */ /* 0x000fe20008410000 */
[----:B------:R-:W-:Y:S01]  /*9480*/  FMUL.FTZ R151, R76, UR27 ;  /* 0x0000001b4c977c20 */ /* 0x000fe20008410000 */
[----:B------:R-:W-:Y:S01]  /*9490*/  HGMMA.64x64x16.F32 R88, R144, gdesc[UR12].tnspB, R88, gsb0 ;  /* 0x40e0000c90587df0 */ /* 0x000fe20008000858 */
[----:B------:R-:W-:Y:S01]  /*94a0*/  UIADD3 UR14, UR10, 0x100, URZ ;  /* 0x000001000a0e7890 */ /* 0x000fe2000fffe03f */
[----:B-1----:R-:W-:Y:S01]  /*94b0*/  FMNMX.FTZ R7, R34, R7, !PT ;  /* 0x0000000722077209 */ /* 0x002fe20007810000 */
[----:B------:R-:W-:Y:S01]  /*94c0*/  UMOV UR15, 0x40000040 ;  /* 0x40000040000f7882 */ /* 0x000fe20000000000 */
[----:B------:R-:W0:Y:S08]  /*94d0*/  MUFU.TANH R38, R38 ;  /* 0x0000002600267308 */ /* 0x000e300000002400 */
        /* <DEDUP_REMOVED lines=20> */
[----:B------:R-:W-:Y:S01]  /*9620*/  FMUL.FTZ R145, R66, UR27 ;  /* 0x0000001b42917c20 */ /* 0x000fe20008410000 */
[----:B------:R-:W-:Y:S02]  /*9630*/  FMUL.FTZ R147, R70, UR27 ;  /* 0x0000001b46937c20 */ /* 0x000fe40008410000 */
[----:B------:R-:W1:Y:S01]  /*9640*/  MUFU.TANH R157, R157 ;  /* 0x0000009d009d7308 */ /* 0x000e620000002400 */
[----:B--2---:R-:W-:Y:S01]  /*9650*/  FMNMX.FTZ R42, R155, R42, !PT ;  /* 0x0000002a9b2a7209 */ /* 0x004fe20007810000 */
[----:B------:R-:W-:Y:S01]  /*9660*/  HGMMA.64x64x16.F32 R88, R140, gdesc[UR12].tnspB, R88, gsb0 ;  /* 0x40e0000c8c587df0 */ /* 0x000fe20008000858 */
[----:B------:R-:W-:Y:S01]  /*9670*/  UIADD3 UR14, UR10, 0x180, URZ ;  /* 0x000001800a0e7890 */ /* 0x000fe2000fffe03f */
[----:B------:R-:W-:-:S04]  /*9680*/  UMOV UR15, 0x40000040 ;  /* 0x40000040000f7882 */ /* 0x000fc80000000000 */
        /* <DEDUP_REMOVED lines=19> */
[----:B------:R-:W-:Y:S01]  /*97c0*/  WARPGROUP.ARRIVE ;  /* 0x00000000000079c5 */ /* 0x000fe20000000000 */
[----:B0-----:R-:W-:-:S03]  /*97d0*/  FMNMX.FTZ R42, R46, R7, !PT ;  /* 0x000000072e2a7209 */ /* 0x001fc60007810000 */
[----:B------:R-:W0:Y:S01]  /*97e0*/  MUFU.TANH R13, R13 ;  /* 0x0000000d000d7308 */ /* 0x000e220000002400 */
[----:B------:R-:W-:Y:S01]  /*97f0*/  FMUL.FTZ R141, R86, UR27 ;  /* 0x0000001b568d7c20 */ /* 0x000fe20008410000 */
[----:B------:R-:W-:Y:S01]  /*9800*/  HGMMA.64x64x16.F32 R88, R136, gdesc[UR12].tnspB, R88, gsb0 ;  /* 0x40e0000c88587df0 */ /* 0x000fe20008000858 */
[----:B-1----:R-:W-:Y:S01]  /*9810*/  FMNMX.FTZ R42, R85, R42, !PT ;  /* 0x0000002a552a7209 */ /* 0x002fe20007810000 */
[----:B------:R-:W-:Y:S01]  /*9820*/  UIADD3 UR14, UR10, 0x200, URZ ;  /* 0x000002000a0e7890 */ /* 0x000fe2000fffe03f */
[----:B------:R-:W-:-:S03]  /*9830*/  UMOV UR15, 0x40000040 ;  /* 0x40000040000f7882 */ /* 0x000fc60000000000 */
[----:B------:R-:W1:Y:S01]  /*9840*/  MUFU.TANH R15, R15 ;  /* 0x0000000f000f7308 */ /* 0x000e620000002400 */
[----:B------:R-:W2:Y:S07]  /*9850*/  SHFL.BFLY PT, R7, R42, 0x2, 0x1f ;  /* 0x0c401f002a077f89 */ /* 0x000eae00000e0000 */
[----:B------:R-:W3:Y:S08]  /*9860*/  MUFU.TANH R19, R19 ;  /* 0x0000001300137308 */ /* 0x000ef00000002400 */
[----:B------:R-:W4:Y:S08]  /*9870*/  MUFU.TANH R21, R21 ;  /* 0x0000001500157308 */ /* 0x000f300000002400 */
[----:B------:R-:W5:Y:S01]  /*9880*/  MUFU.TANH R24, R24 ;  /* 0x0000001800187308 */ /* 0x000f620000002400 */
[----:B--2---:R-:W-:-:S02]  /*9890*/  FMNMX.FTZ R7, R42, R7, !PT ;  /* 0x000000072a077209 */ /* 0x004fc40007810000 */
[----:B------:R-:W2:Y:S03]  /*98a0*/  LDC R42, c[0x0][0x988] ;  /* 0x00026200ff2a7b82 */ /* 0x000ea60000000800 */
[----:B------:R-:W0:Y:S02]  /*98b0*/  SHFL.BFLY PT, R54, R7, 0x1, 0x1f ;  /* 0x0c201f0007367f89 */ /* 0x000e2400000e0000 */
[----:B------:R-:W5:Y:S08]  /*98c0*/  MUFU.TANH R25, R25 ;  /* 0x0000001900197308 */ /* 0x000f700000002400 */
[----:B------:R-:W5:Y:S08]  /*98d0*/  MUFU.TANH R27, R27 ;  /* 0x0000001b001b7308 */ /* 0x000f700000002400 */
[----:B------:R-:W5:Y:S01]  /*98e0*/  MUFU.TANH R29, R29 ;  /* 0x0000001d001d7308 */ /* 0x000f620000002400 */
[----:B0-----:R-:W-:-:S07]  /*98f0*/  FMNMX.FTZ R7, R7, R54, !PT ;  /* 0x0000003607077209 */ /* 0x001fce0007810000 */
[----:B------:R-:W0:Y:S01]  /*9900*/  MUFU.TANH R32, R32 ;  /* 0x0000002000207308 */ /* 0x000e220000002400 */
[----:B------:R-:W-:-:S04]  /*9910*/  FADD.FTZ R143, -R7, R12 ;  /* 0x0000000c078f7221 */ /* 0x000fc80000010100 */
[-C--:B--2---:R-:W-:Y:S01]  /*9920*/  FMUL.FTZ R12, R143, R42.reuse ;  /* 0x0000002a8f0c7220 */ /* 0x084fe20000410000 */
[-C--:B------:R-:W-:Y:S02]  /*9930*/  FMUL.FTZ R143, R7, R42.reuse ;  /* 0x0000002a078f7220 */ /* 0x080fe40000410000 */
[----:B------:R-:W2:Y:S02]  /*9940*/  MUFU.TANH R33, R33 ;  /* 0x0000002100217308 */ /* 0x000ea40000002400 */
[-CC-:B------:R-:W-:Y:S01]  /*9950*/  FFMA.FTZ R150, R18, R42.reuse, -R143.reuse ;  /* 0x0000002a12967223 */ /* 0x180fe2000001088f */
[--C-:B------:R-:W-:Y:S01]  /*9960*/  FFMA.FTZ R18, R20, R42, -R143.reuse ;  /* 0x0000002a14127223 */ /* 0x100fe2000001088f */
[----:B------:R-:W-:Y:S01]  /*9970*/  FMNMX.FTZ R20, R13, R10, !PT ;  /* 0x0000000a0d147209 */ /* 0x000fe20007810000 */
[-CC-:B------:R-:W-:Y:S01]  /*9980*/  FFMA.FTZ R148, R11, R42.reuse, -R143.reuse ;  /* 0x0000002a0b947223 */ /* 0x180fe2000001088f */
[----:B------:R-:W-:Y:S01]  /*9990*/  FFMA.FTZ R144, R22, R42, -R143 ;  /* 0x0000002a16907223 */ /* 0x000fe2000001088f */
[----:B------:R-:W-:-:S02]  /*99a0*/  WARPGROUP.DEPBAR.LE gsb0, 0x0 ;  /* 0x00008000000079c5 */ /* 0x000fc40000010000 */
[----:B------:R-:W-:Y:S01]  /*99b0*/  WARPGROUP.ARRIVE ;  /* 0x00000000000079c5 */ /* 0x000fe20000000000 */
[----:B-1----:R-:W-:Y:S01]  /*99c0*/  FMNMX.FTZ R20, R15, R20, !PT ;  /* 0x000000140f147209 */ /* 0x002fe20007810000 */
[----:B------:R-:W1:Y:S01]  /*99d0*/  MUFU.TANH R35, R35 ;  /* 0x0000002300237308 */ /* 0x000e620000002400 */
[-CC-:B------:R-:W-:Y:S01]  /*99e0*/  FFMA.FTZ R140, R30, R42.reuse, -R143.reuse ;  /* 0x0000002a1e8c7223 */ /* 0x180fe2000001088f */
[--C-:B------:R-:W-:Y:S01]  /*99f0*/  FFMA.FTZ R139, R31, R42, -R143.reuse ;  /* 0x0000002a1f8b7223 */ /* 0x100fe2000001088f */
[----:B---3--:R-:W-:Y:S01]  /*9a00*/  FMNMX.FTZ R20, R19, R20, !PT ;  /* 0x0000001413147209 */ /* 0x008fe20007810000 */
[----:B------:R-:W-:Y:S01]  /*9a10*/  HGMMA.64x64x16.F32 R88, R132, gdesc[UR12].tnspB, R88, gsb0 ;  /* 0x40e0000c84587df0 */ /* 0x000fe20008000858 */
[----:B------:R-:W-:Y:S01]  /*9a20*/  UIADD3 UR14, UR10, 0x280, URZ ;  /* 0x000002800a0e7890 */ /* 0x000fe2000fffe03f */
[--C-:B------:R-:W-:Y:S01]  /*9a30*/  FFMA.FTZ R31, R36, R42, -R143.reuse ;  /* 0x0000002a241f7223 */ /* 0x100fe2000001088f */
[----:B------:R-:W-:Y:S01]  /*9a40*/  UMOV UR15, 0x40000040 ;  /* 0x40000040000f7882 */ /* 0x000fe20000000000 */
[----:B----4-:R-:W-:Y:S01]  /*9a50*/  FMNMX.FTZ R11, R21, R20, !PT ;  /* 0x00000014150b7209 */ /* 0x010fe20007810000 */
[----:B------:R-:W3:Y:S01]  /*9a60*/  MUFU.TANH R37, R37 ;  /* 0x0000002500257308 */ /* 0x000ee20000002400 */
[-CC-:B------:R-:W-:Y:S01]  /*9a70*/  FFMA.FTZ R138, R43, R42.reuse, -R143.reuse ;  /* 0x0000002a2b8a7223 */ /* 0x180fe2000001088f */
[-CC-:B------:R-:W-:Y:S01]  /*9a80*/  FFMA.FTZ R43, R53, R42.reuse, -R143.reuse ;  /* 0x0000002a352b7223 */ /* 0x180fe2000001088f */
[----:B-----5:R-:W-:Y:S01]  /*9a90*/  FMNMX.FTZ R20, R24, R11, !PT ;  /* 0x0000000b18147209 */ /* 0x020fe20007810000 */
[-CC-:B------:R-:W-:Y:S01]  /*9aa0*/  FFMA.FTZ R53, R65, R42.reuse, -R143.reuse ;  /* 0x0000002a41357223 */ /* 0x180fe2000001088f */
[-CC-:B------:R-:W-:Y:S01]  /*9ab0*/  FFMA.FTZ R136, R38, R42.reuse, -R143.reuse ;  /* 0x0000002a26887223 */ /* 0x180fe2000001088f */
[--C-:B------:R-:W-:Y:S01]  /*9ac0*/  FFMA.FTZ R65, R77, R42, -R143.reuse ;  /* 0x0000002a4d417223 */ /* 0x100fe2000001088f */
[----:B------:R-:W-:Y:S01]  /*9ad0*/  FMNMX.FTZ R20, R25, R20, !PT ;  /* 0x0000001419147209 */ /* 0x000fe20007810000 */
[----:B------:R-:W4:Y:S01]  /*9ae0*/  MUFU.TANH R39, R39 ;  /* 0x0000002700277308 */ /* 0x000f220000002400 */
[-CC-:B------:R-:W-:Y:S01]  /*9af0*/  FFMA.FTZ R137, R28, R42.reuse, -R143.reuse ;  /* 0x0000002a1c897223 */ /* 0x180fe2000001088f */
[--C-:B------:R-:W-:Y:S01]  /*9b00*/  FFMA.FTZ R14, R14, R42, -R143.reuse ;  /* 0x0000002a0e0e7223 */ /* 0x100fe2000001088f */
[----:B------:R-:W-:Y:S01]  /*9b10*/  FMNMX.FTZ R20, R27, R20, !PT ;  /* 0x000000141b147209 */ /* 0x000fe20007810000 */
[-CC-:B------:R-:W-:Y:S01]  /*9b20*/  FFMA.FTZ R28, R149, R42.reuse, -R143.reuse ;  /* 0x0000002a951c7223 */ /* 0x180fe2000001088f */
[-CC-:B------:R-:W-:Y:S01]  /*9b30*/  FFMA.FTZ R40, R40, R42.reuse, -R143.reuse ;  /* 0x0000002a28287223 */ /* 0x180fe2000001088f */
[--C-:B------:R-:W-:Y:S01]  /*9b40*/  FFMA.FTZ R142, R34, R42, -R143.reuse ;  /* 0x0000002a228e7223 */ /* 0x100fe2000001088f */
[----:B------:R-:W-:Y:S01]  /*9b50*/  FMNMX.FTZ R11, R29, R20, !PT ;  /* 0x000000141d0b7209 */ /* 0x000fe20007810000 */
[----:B------:R-:W5:Y:S01]  /*9b60*/  MUFU.TANH R41, R41 ;  /* 0x0000002900297308 */ /* 0x000f620000002400 */
[-CC-:B------:R-:W-:Y:S01]  /*9b70*/  FFMA.FTZ R34, R44, R42.reuse, -R143.reuse ;  /* 0x0000002a2c227223 */ /* 0x180fe2000001088f */
[-CC-:B------:R-:W-:Y:S01]  /*9b80*/  FFMA.FTZ R23, R23, R42.reuse, -R143.reuse ;  /* 0x0000002a17177223 */ /* 0x180fe2000001088f */
[----:B0-----:R-:W-:Y:S01]  /*9b90*/  FMNMX.FTZ R20, R32, R11, !PT ;  /* 0x0000000b20147209 */ /* 0x001fe20007810000 */
[-CC-:B------:R-:W-:Y:S01]  /*9ba0*/  FFMA.FTZ R146, R26, R42.reuse, -R143.reuse ;  /* 0x0000002a1a927223 */ /* 0x180fe2000001088f */
[-CC-:B------:R-:W-:Y:S01]  /*9bb0*/  FFMA.FTZ R45, R45, R42.reuse, -R143.reuse ;  /* 0x0000002a2d2d7223 */ /* 0x180fe2000001088f */
[--C-:B------:R-:W-:Y:S01]  /*9bc0*/  FFMA.FTZ R26, R157, R42, -R143.reuse ;  /* 0x0000002a9d1a7223 */ /* 0x100fe2000001088f */
[----:B--2---:R-:W-:Y:S01]  /*9bd0*/  FMNMX.FTZ R20, R33, R20, !PT ;  /* 0x0000001421147209 */ /* 0x004fe20007810000 */
[----:B------:R-:W0:Y:S01]  /*9be0*/  MUFU.TANH R47, R47 ;  /* 0x0000002f002f7308 */ /* 0x000e220000002400 */
[----:B------:R-:W-:-:S02]  /*9bf0*/  FFMA.FTZ R46, R46, R42, -R143 ;  /* 0x0000002a2e2e7223 */ /* 0x000fc4000001088f */
[----:B-1----:R-:W-:-:S04]  /*9c00*/  FMNMX.FTZ R20, R35, R20, !PT ;  /* 0x0000001423147209 */ /* 0x002fc80007810000 */
[----:B---3--:R-:W-:Y:S01]  /*9c10*/  FMNMX.FTZ R20, R37, R20, !PT ;  /* 0x0000001425147209 */ /* 0x008fe20007810000 */
[----:B------:R-:W1:Y:S03]  /*9c20*/  MUFU.TANH R49, R49 ;  /* 0x0000003100317308 */ /* 0x000e660000002400 */
[----:B----4-:R-:W-:-:S04]  /*9c30*/  FMNMX.FTZ R20, R39, R20, !PT ;  /* 0x0000001427147209 */ /* 0x010fc80007810000 */
[----:B-----5:R-:W-:Y:S01]  /*9c40*/  FMNMX.FTZ R20, R41, R20, !PT ;  /* 0x0000001429147209 */ /* 0x020fe20007810000 */
[----:B------:R-:W2:Y:S03]  /*9c50*/  MUFU.TANH R55, R55 ;  /* 0x0000003700377308 */ /* 0x000ea60000002400 */
        /* <DEDUP_REMOVED lines=8> */
[----:B------:R-:W-:Y:S02]  /*9ce0*/  WARPGROUP.DEPBAR.LE gsb0, 0x0 ;  /* 0x00008000000079c5 */ /* 0x000fe40000010000 */
[----:B------:R-:W-:Y:S01]  /*9cf0*/  WARPGROUP.ARRIVE ;  /* 0x00000000000079c5 */ /* 0x000fe20000000000 */
[----:B-1----:R-:W-:Y:S01]  /*9d00*/  FMNMX.FTZ R22, R153, R20, !PT ;  /* 0x0000001499167209 */ /* 0x002fe20007810000 */
[-CC-:B------:R-:W-:Y:S01]  /*9d10*/  FFMA.FTZ R132, R51, R42.reuse, -R143.reuse ;  /* 0x0000002a33847223 */ /* 0x180fe2000001088f */
[-CC-:B------:R-:W-:Y:S01]  /*9d20*/  FFMA.FTZ R134, R59, R42.reuse, -R143.reuse ;  /* 0x0000002a3b867223 */ /* 0x180fe2000001088f */
[--C-:B------:R-:W-:Y:S01]  /*9d30*/  FFMA.FTZ R51, R61, R42, -R143.reuse ;  /* 0x0000002a3d337223 */ /* 0x100fe2000001088f */
[----:B------:R-:W1:Y:S01]  /*9d40*/  MUFU.TANH R67, R67 ;  /* 0x0000004300437308 */ /* 0x000e620000002400 */
[----:B------:R-:W-:Y:S01]  /*9d50*/  HGMMA.64x64x16.F32 R88, R128, gdesc[UR12].tnspB, R88, gsb0 ;  /* 0x40e0000c80587df0 */ /* 0x000fe20008000858 */
[----:B------:R-:W-:Y:S01]  /*9d60*/  UIADD3 UR14, UR10, 0x300, URZ ;  /* 0x000003000a0e7890 */ /* 0x000fe2000fffe03f */
[----:B--2---:R-:W-:Y:S01]  /*9d70*/  FMNMX.FTZ R22, R63, R22, !PT ;  /* 0x000000163f167209 */ /* 0x004fe20007810000 */
[----:B------:R-:W-:Y:S01]  /*9d80*/  UMOV UR15, 0x40000040 ;  /* 0x40000040000f7882 */ /* 0x000fe20000000000 */
[----:B------:R-:W-:Y:S01]  /*9d90*/  UIADD3 UR10, UR10, 0x380, URZ ;  /* 0x000003800a0a7890 */ /* 0x000fe2000fffe03f */
[-CC-:B------:R-:W-:Y:S01]  /*9da0*/  FFMA.FTZ R59, R69, R42.reuse, -R143.reuse ;  /* 0x0000002a453b7223 */ /* 0x180fe2000001088f */
[--C-:B------:R-:W-:Y:S01]  /*9db0*/  FFMA.FTZ R61, R73, R42, -R143.reuse ;  /* 0x0000002a493d7223 */ /* 0x100fe2000001088f */
[----:B------:R-:W2:Y:S01]  /*9dc0*/  MUFU.TANH R147, R147 ;  /* 0x0000009300937308 */ /* 0x000ea20000002400 */
[----:B0-----:R-:W-:Y:S01]  /*9dd0*/  FMNMX.FTZ R22, R145, R22, !PT ;  /* 0x0000001691167209 */ /* 0x001fe20007810000 */
[-CC-:B------:R-:W-:Y:S01]  /*9de0*/  FFMA.FTZ R69, R81, R42.reuse, -R143.reuse ;  /* 0x0000002a51457223 */ /* 0x180fe2000001088f */
[----:B------:R-:W-:-:S05]  /*9df0*/  FFMA.FTZ R73, R85, R42, -R143 ;  /* 0x0000002a55497223 */ /* 0x000fca000001088f */
        /* <DEDUP_REMOVED lines=20> */
[----:B------:R-:W-:Y:S03]  /*9f40*/  HGMMA.64x64x16.F32 R88, R124, gdesc[UR12].tnspB, R88, gsb0 ;  /* 0x40e0000c7c587df0 */ /* 0x000fe60008000858 */
[----:B-1----:R-:W-:-:S03]  /*9f50*/  FMNMX.FTZ R22, R141, R22, !PT ;  /* 0x000000168d167209 */ /* 0x002fc60007810000 */
[----:B------:R-:W-:Y:S08]  /*9f60*/  MUFU.EX2 R12, R12 ;  /* 0x0000000c000c7308 */ /* 0x000ff00000000800 */
[----:B------:R-:W0:Y:S01]  /*9f70*/  MUFU.EX2 R148, R148 ;  /* 0x0000009400947308 */ /* 0x000e220000000800 */
[----:B--2---:R-:W-:Y:S01]  /*9f80*/  FMNMX.FTZ R11, R87, R22, !PT ;  /* 0x00000016570b7209 */ /* 0x004fe20007810000 */
[----:B------:R-:W-:-:S04]  /*9f90*/  FFMA.FTZ R22, R155, R42, -R143 ;  /* 0x0000002a9b167223 */ /* 0x000fc8000001088f */
[----:B------:R-:W1:Y:S02]  /*9fa0*/  SHFL.BFLY PT, R30, R11, 0x2, 0x1f ;  /* 0x0c401f000b1e7f89 */ /* 0x000e6400000e0000 */
[----:B------:R-:W2:Y:S08]  /*9fb0*/  MUFU.EX2 R14, R14 ;  /* 0x0000000e000e7308 */ /* 0x000eb00000000800 */
[----:B------:R-:W-:Y:S01]  /*9fc0*/  MUFU.EX2 R20, R40 ;  /* 0x0000002800147308 */ /* 0x000fe20000000800 */
[----:B0-----:R-:W-:-:S07]  /*9fd0*/  FFMA.FTZ R5, R12, R5, R148 ;  /* 0x000000050c057223 */ /* 0x001fce0000010094 */
[----:B------:R-:W0:Y:S01]  /*9fe0*/  MUFU.EX2 R150, R150 ;  /* 0x0000009600967308 */ /* 0x000e220000000800 */
[C---:B--2---:R-:W-:Y:S01]  /*9ff0*/  FADD.FTZ R5, R14.reuse, R5 ;  /* 0x000000050e057221 */ /* 0x044fe20000010000 */
[----:B------:R-:W-:Y:S02]  /*a000*/  F2FP.F16.F32.PACK_AB R148, R14, R148 ;  /* 0x000000940e94723e */ /* 0x000fe400000000ff */
[----:B-1----:R-:W-:Y:S01]  /*a010*/  FMNMX.FTZ R36, R11, R30, !PT ;  /* 0x0000001e0b247209 */ /* 0x002fe20007810000 */
[----:B------:R-:W-:-:S03]  /*a020*/  FFMA.FTZ R30, R151, R42, -R143 ;  /* 0x0000002a971e7223 */ /* 0x000fc6000001088f */
[----:B------:R-:W1:Y:S01]  /*a030*/  MUFU.EX2 R18, R18 ;  /* 0x0000001200127308 */ /* 0x000e620000000800 */
[----:B------:R-:W2:Y:S07]  /*a040*/  SHFL.BFLY PT, R11, R36, 0x1, 0x1f ;  /* 0x0c201f00240b7f89 */ /* 0x000eae00000e0000 */
[----:B------:R-:W3:Y:S01]  /*a050*/  MUFU.EX2 R144, R144 ;  /* 0x0000009000907308 */ /* 0x000ee20000000800 */
[----:B0-----:R-:W-:-:S07]  /*a060*/  FADD.FTZ R5, R150, R5 ;  /* 0x0000000596057221 */ /* 0x001fce0000010000 */
[----:B------:R-:W0:Y:S01]  /*a070*/  MUFU.EX2 R23, R23 ;  /* 0x0000001700177308 */ /* 0x000e220000000800 */
[C---:B-1----:R-:W-:Y:S01]  /*a080*/  FADD.FTZ R5, R18.reuse, R5 ;  /* 0x0000000512057221 */ /* 0x042fe20000010000 */
[----:B------:R-:W-:-:S06]  /*a090*/  F2FP.F16.F32.PACK_AB R150, R18, R150 ;  /* 0x000000961296723e */ /* 0x000fcc00000000ff */
[----:B------:R-:W-:Y:S01]  /*a0a0*/  MUFU.EX2 R146, R146 ;  /* 0x0000009200927308 */ /* 0x000fe20000000800 */
[----:B---3--:R-:W-:Y:S01]  /*a0b0*/  FADD.FTZ R62, R144, R5 ;  /* 0x00000005903e7221 */ /* 0x008fe20000010000 */
[----:B--2---:R-:W-:-:S05]  /*a0c0*/  FMNMX.FTZ R11, R36, R11, !PT ;  /* 0x0000000b240b7209 */ /* 0x004fca0007810000 */
[C---:B------:R-:W-:Y:S01]  /*a0d0*/  FADD.FTZ R77, -R11.reuse, R10 ;  /* 0x0000000a0b4d7221 */ /* 0x040fe20000010100 */
[-C--:B------:R-:W-:Y:S01]  /*a0e0*/  FMUL.FTZ R38, R11, R42.reuse ;  /* 0x0000002a0b267220 */ /* 0x080fe20000410000 */
[----:B------:R-:W-:Y:S01]  /*a0f0*/  MUFU.EX2 R137, R137 ;  /* 0x0000008900897308 */ /* 0x000fe20000000800 */
[----:B------:R-:W-:Y:S02]  /*a100*/  WARPGROUP.DEPBAR.LE gsb0, 0x0 ;  /* 0x00008000000079c5 */ /* 0x000fe40000010000 */
[----:B------:R-:W-:Y:S01]  /*a110*/  WARPGROUP.ARRIVE ;  /* 0x00000000000079c5 */ /* 0x000fe20000000000 */
[-C--:B------:R-:W-:Y:S01]  /*a120*/  FMUL.FTZ R77, R77, R42.reuse ;  /* 0x0000002a4d4d7220 */ /* 0x080fe20000410000 */
[-CC-:B------:R-:W-:Y:S01]  /*a130*/  FFMA.FTZ R10, R13, R42.reuse, -R38.reuse ;  /* 0x0000002a0d0a7223 */ /* 0x180fe20000010826 */
[-CC-:B------:R-:W-:Y:S01]  /*a140*/  FFMA.FTZ R149, R15, R42.reuse, -R38.reuse ;  /* 0x0000002a0f957223 */ /* 0x180fe20000010826 */
[-CC-:B------:R-:W-:Y:S01]  /*a150*/  FFMA.FTZ R151, R19, R42.reuse, -R38.reuse ;  /* 0x0000002a13977223 */ /* 0x180fe20000010826 */
[-CC-:B------:R-:W-:Y:S01]  /*a160*/  FFMA.FTZ R40, R21, R42.reuse, -R38.reuse ;  /* 0x0000002a15287223 */ /* 0x180fe20000010826 */
[----:B------:R-:W-:Y:S01]  /*a170*/  HGMMA.64x64x16.F32 R88, R120, gdesc[UR8].tnspB, R88, gsb0 ;  /* 0x40e0000878587df0 */ /* 0x000fe20008000858 */
[----:B------:R-:W-:Y:S01]  /*a180*/  MUFU.EX2 R77, R77 ;  /* 0x0000004d004d7308 */ /* 0x000fe20000000800 */
[-CC-:B------:R-:W-:Y:S01]  /*a190*/  FFMA.FTZ R13, R24, R42.reuse, -R38.reuse ;  /* 0x0000002a180d7223 */ /* 0x180fe20000010826 */
[----:B------:R-:W-:Y:S01]  /*a1a0*/  FFMA.FTZ R44, R29, R42, -R38 ;  /* 0x0000002a1d2c7223 */ /* 0x000fe20000010826 */
[----:B------:R-:W-:-:S02]  /*a1b0*/  IMAD.U32 R29, RZ, RZ, UR4 ;  /* 0x00000004ff1d7e24 */ /* 0x000fc4000f8e00ff */
[-CC-:B------:R-:W-:Y:S01]  /*a1c0*/  FFMA.FTZ R15, R27, R42.reuse, -R38.reuse ;  /* 0x0000002a1b0f7223 */ /* 0x180fe20000010826 */
[-CC-:B------:R-:W-:Y:S01]  /*a1d0*/  FFMA.FTZ R24, R25, R42.reuse, -R38.reuse ;  /* 0x0000002a19187223 */ /* 0x180fe20000010826 */
[----:B------:R-:W-:Y:S02]  /*a1e0*/  VIADD R27, R17, 0x9 ;  /* 0x00000009111b7836 */ /* 0x000fe40000000000 */
[-CC-:B------:R-:W-:Y:S01]  /*a1f0*/  FFMA.FTZ R19, R32, R42.reuse, -R38.reuse ;  /* 0x0000002a20137223 */ /* 0x180fe20000010826 */
[----:B------:R-:W1:Y:S01]  /*a200*/  MUFU.EX2 R10, R10 ;  /* 0x0000000a000a7308 */ /* 0x000e620000000800 */
[----:B------:R-:W-:Y:S01]  /*a210*/  @!P1 LEA R29, R29, UR38, 0x3 ;  /* 0x000000261d1d9c11 */ /* 0x000fe2000f8e18ff */
[-CC-:B------:R-:W-:Y:S01]  /*a220*/  FFMA.FTZ R32, R33, R42.reuse, -R38.reuse ;  /* 0x0000002a21207223 */ /* 0x180fe20000010826 */
[----:B------:R-:W-:Y:S01]  /*a230*/  SEL R27, R27, 0x9, !P2 ;  /* 0x000000091b1b7807 */ /* 0x000fe20005000000 */
[-CC-:B------:R-:W-:Y:S01]  /*a240*/  FFMA.FTZ R143, R35, R42.reuse, -R38.reuse ;  /* 0x0000002a238f7223 */ /* 0x180fe20000010826 */
[----:B------:R-:W-:Y:S01]  /*a250*/  FFMA.FTZ R21, R39, R42, -R38 ;  /* 0x0000002a27157223 */ /* 0x000fe20000010826 */
[----:B------:R-:W-:-:S02]  /*a260*/  @!P1 VIADD R29, R29, 0x16840 ;  /* 0x000168401d1d9836 */ /* 0x000fc40000000000 */
[-CC-:B------:R-:W-:Y:S01]  /*a270*/  FFMA.FTZ R54, R41, R42.reuse, -R38.reuse ;  /* 0x0000002a29367223 */ /* 0x180fe20000010826 */
[----:B------:R-:W2:Y:S01]  /*a280*/  MUFU.EX2 R149, R149 ;  /* 0x0000009500957308 */ /* 0x000ea20000000800 */
[-CC-:B------:R-:W-:Y:S01]  /*a290*/  FFMA.FTZ R25, R47, R42.reuse, -R38.reuse ;  /* 0x0000002a2f197223 */ /* 0x180fe20000010826 */
[-CC-:B------:R-:W-:Y:S01]  /*a2a0*/  FFMA.FTZ R56, R49, R42.reuse, -R38.reuse ;  /* 0x0000002a31387223 */ /* 0x180fe20000010826 */
[----:B------:R-:W-:Y:S01]  /*a2b0*/  @!P1 PRMT R29, RZ, 0x654, R29 ;  /* 0x00000654ff1d9816 */ /* 0x000fe2000000001d */
[-CC-:B------:R-:W-:Y:S01]  /*a2c0*/  FFMA.FTZ R133, R55, R42.reuse, -R38.reuse ;  /* 0x0000002a37857223 */ /* 0x180fe20000010826 */
[-CC-:B------:R-:W-:Y:S01]  /*a2d0*/  FFMA.FTZ R58, R57, R42.reuse, -R38.reuse ;  /* 0x0000002a393a7223 */ /* 0x180fe20000010826 */
[----:B------:R-:W-:Y:S01]  /*a2e0*/  FFMA.FTZ R135, R153, R42, -R38 ;  /* 0x0000002a99877223 */ /* 0x000fe20000010826 */
[----:B0-----:R-:W-:Y:S01]  /*a2f0*/  F2FP.F16.F32.PACK_AB R144, R23, R144 ;  /* 0x000000901790723e */ /* 0x001fe200000000ff */
        /* <DEDUP_REMOVED lines=9> */
[----:B--2---:R-:W-:Y:S01]  /*a390*/  FADD.FTZ R60, R149, R4 ;  /* 0x00000004953c7221 */ /* 0x004fe20000010000 */
[--C-:B------:R-:W-:Y:S01]  /*a3a0*/  FFMA.FTZ R4, R63, R42, -R38.reuse ;  /* 0x0000002a3f047223 */ /* 0x100fe20000010826 */
[----:B------:R-:W-:Y:S01]  /*a3b0*/  F2FP.F16.F32.PACK_AB R149, R149, R10 ;  /* 0x0000000a9595723e */ /* 0x000fe200000000ff */
[-CC-:B------:R-:W-:Y:S01]  /*a3c0*/  FFMA.FTZ R79, R79, R42.reuse, -R38.reuse ;  /* 0x0000002a4f4f7223 */ /* 0x180fe20000010826 */
[-CC-:B------:R-:W-:Y:S01]  /*a3d0*/  FFMA.FTZ R52, R52, R42.reuse, -R38.reuse ;  /* 0x0000002a34347223 */ /* 0x180fe20000010826 */
[----:B------:R-:W-:Y:S01]  /*a3e0*/  FFMA.FTZ R83, R83, R42, -R38 ;  /* 0x0000002a53537223 */ /* 0x000fe20000010826 */
[C---:B------:R-:W-:Y:S01]  /*a3f0*/  ISETP.GT.AND P2, PT, R6.reuse, UR6, PT ;  /* 0x0000000606007c0c */ /* 0x040fe2000bf44270 */
[----:B------:R-:W-:Y:S01]  /*a400*/  MUFU.EX2 R13, R13 ;  /* 0x0000000d000d7308 */ /* 0x000fe20000000800 */
[----:B------:R-:W-:-:S07]  /*a410*/  VIADD R6, R6, 0xffffffff ;  /* 0xffffffff06067836 */ /* 0x000fce0000000000 */
[----:B------:R-:W0:Y:S08]  /*a420*/  MUFU.EX2 R24, R24 ;  /* 0x0000001800187308 */ /* 0x000e300000000800 */
[----:B------:R-:W-:Y:S08]  /*a430*/  MUFU.EX2 R15, R15 ;  /* 0x0000000f000f7308 */ /* 0x000ff00000000800 */
[----:B------:R-:W1:Y:S01]  /*a440*/  MUFU.EX2 R44, R44 ;  /* 0x0000002c002c7308 */ /* 0x000e620000000800 */
[----:B0-----:R-:W-:-:S07]  /*a450*/  F2FP.F16.F32.PACK_AB R145, R24, R13 ;  /* 0x0000000d1891723e */ /* 0x001fce00000000ff */
[----:B------:R-:W0:Y:S01]  /*a460*/  MUFU.EX2 R140, R140 ;  /* 0x0000008c008c7308 */ /* 0x000e220000000800 */
[----:B------:R-:W-:Y:S02]  /*a470*/  WARPGROUP.DEPBAR.LE gsb0, 0x0 ;  /* 0x00008000000079c5 */ /* 0x000fe40000010000 */
[----:B------:R2:W-:Y:S06]  /*a480*/  BAR.ARV R27, 0x100 ;  /* 0x0004001b0000751d */ /* 0x0005ec0000002000 */
[----:B------:R3:W-:Y:S01]  /*a490*/  @!P1 SYNCS.ARRIVE.TRANS64.RED.A1T0 RZ, [R29+URZ], RZ ;  /* 0x000000ff1dff99a7 */ /* 0x0007e2000810043f */
[----:B------:R-:W4:Y:S01]  /*a4a0*/  MUFU.EX2 R19, R19 ;  /* 0x0000001300137308 */ /* 0x000f220000000800 */
[----:B--2---:R-:W-:Y:S01]  /*a4b0*/  FADD.FTZ R27, R151, R60 ;  /* 0x0000003c971b7221 */ /* 0x004fe20000010000 */
[----:B-1----:R-:W-:Y:S01]  /*a4c0*/  F2FP.F16.F32.PACK_AB R147, R44, R15 ;  /* 0x0000000f2c93723e */ /* 0x002fe200000000ff */
[-C--:B------:R-:W-:Y:S01]  /*a4d0*/  FMUL.FTZ R88, R88, R12.reuse ;  /* 0x0000000c58587220 */ /* 0x080fe20000410000 */
[----:B------:R-:W-:Y:S01]  /*a4e0*/  FMUL.FTZ R89, R89, R12 ;  /* 0x0000000c59597220 */ /* 0x000fe20000410000 */
[----:B------:R-:W-:Y:S01]  /*a4f0*/  FADD.FTZ R60, R40, R27 ;  /* 0x0000001b283c7221 */ /* 0x000fe20000010000 */
[----:B------:R-:W-:Y:S01]  /*a500*/  FADD.FTZ R27, R23, R62 ;  /* 0x0000003e171b7221 */ /* 0x000fe20000010000 */
[----:B---3--:R-:W-:Y:S01]  /*a510*/  IMAD.U32 R29, RZ, RZ, UR7 ;  /* 0x00000007ff1d7e24 */ /* 0x008fe2000f8e00ff */
[----:B------:R-:W1:Y:S01]  /*a520*/  MUFU.EX2 R139, R139 ;  /* 0x0000008b008b7308 */ /* 0x000e620000000800 */
[----:B------:R-:W-:Y:S01]  /*a530*/  FADD.FTZ R5, R13, R60 ;  /* 0x0000003c0d057221 */ /* 0x000fe20000010000 */
[----:B------:R-:W-:Y:S01]  /*a540*/  FADD.FTZ R62, R146, R27 ;  /* 0x0000001b923e7221 */ /* 0x000fe20000010000 */
[----:B------:R-:W-:Y:S01]  /*a550*/  UMOV UR7, UR4 ;  /* 0x0000000400077c82 */ /* 0x000fe20008000000 */
[----:B------:R-:W-:Y:S01]  /*a560*/  @!P1 LEA R29, R29, UR38, 0x3 ;  /* 0x000000261d1d9c11 */ /* 0x000fe2000f8e18ff */
[----:B------:R-:W-:Y:S01]  /*a570*/  FADD.FTZ R60, R24, R5 ;  /* 0x00000005183c7221 */ /* 0x000fe20000010000 */
[C---:B------:R-:W-:Y:S01]  /*a580*/  FADD.FTZ R27, R137.reuse, R62 ;  /* 0x0000003e891b7221 */ /* 0x040fe20000010000 */
[----:B------:R-:W-:Y:S01]  /*a590*/  F2FP.F16.F32.PACK_AB R146, R137, R146 ;  /* 0x000000928992723e */ /* 0x000fe200000000ff */
[----:B------:R-:W2:Y:S01]  /*a5a0*/  MUFU.EX2 R32, R32 ;  /* 0x0000002000207308 */ /* 0x000ea20000000800 */
[----:B------:R-:W-:Y:S01]  /*a5b0*/  FADD.FTZ R5, R15, R60 ;  /* 0x0000003c0f057221 */ /* 0x000fe20000010000 */
[----:B------:R-:W-:-:S02]  /*a5c0*/  @!P1 VIADD R29, R29, 0x16860 ;  /* 0x000168601d1d9836 */ /* 0x000fc40000000000 */
[----:B0-----:R-:W-:Y:S01]  /*a5d0*/  FADD.FTZ R62, R140, R27 ;  /* 0x0000001b8c3e7221 */ /* 0x001fe20000010000 */
[----:B------:R-:W-:Y:S01]  /*a5e0*/  FFMA.FTZ R27, R50, R42, -R38 ;  /* 0x0000002a321b7223 */ /* 0x000fe20000010826 */
[----:B------:R-:W-:Y:S01]  /*a5f0*/  FADD.FTZ R60, R44, R5 ;  /* 0x000000052c3c7221 */ /* 0x000fe20000010000 */
[----:B------:R-:W-:Y:S01]  /*a600*/  FMUL.FTZ R92, R92, R12 ;  /* 0x0000000c5c5c7220 */ /* 0x000fe20000410000 */
[----:B------:R-:W-:Y:S01]  /*a610*/  @!P1 PRMT R29, RZ, 0x654, R29 ;  /* 0x00000654ff1d9816 */ /* 0x000fe2000000001d */
[----:B------:R0:W-:Y:S01]  /*a620*/  MUFU.EX2 R36, R46 ;  /* 0x0000002e00247308 */ /* 0x0001e20000000800 */
[----:B----4-:R-:W-:Y:S01]  /*a630*/  FADD.FTZ R5, R19, R60 ;  /* 0x0000003c13057221 */ /* 0x010fe20000010000 */
[----:B-1----:R-:W-:Y:S01]  /*a640*/  F2FP.F16.F32.PACK_AB R140, R139, R140 ;  /* 0x0000008c8b8c723e */ /* 0x002fe200000000ff */
[----:B------:R1:W-:Y:S01]  /*a650*/  @!P1 SYNCS.ARRIVE.TRANS64.RED.A1T0 RZ, [R29+URZ], RZ ;  /* 0x000000ff1dff99a7 */ /* 0x0003e2000810043f */
[-C--:B------:R-:W-:Y:S01]  /*a660*/  FMUL.FTZ R93, R93, R12.reuse ;  /* 0x0000000c5d5d7220 */ /* 0x080fe20000410000 */
[-C--:B------:R-:W-:Y:S01]  /*a670*/  FMUL.FTZ R96, R96, R12.reuse ;  /* 0x0000000c60607220 */ /* 0x080fe20000410000 */
[-C--:B------:R-:W-:Y:S01]  /*a680*/  FMUL.FTZ R97, R97, R12.reuse ;  /* 0x0000000c61617220 */ /* 0x080fe20000410000 */
[----:B------:R-:W-:Y:S01]  /*a690*/  FMUL.FTZ R100, R100, R12 ;  /* 0x0000000c64647220 */ /* 0x000fe20000410000 */
[----:B------:R-:W3:Y:S01]  /*a6a0*/  MUFU.EX2 R142, R142 ;  /* 0x0000008e008e7308 */ /* 0x000ee20000000800 */
[-C--:B0-----:R-:W-:Y:S01]  /*a6b0*/  FFMA.FTZ R46, R37, R42.reuse, -R38 ;  /* 0x0000002a252e7223 */ /* 0x081fe20000010826 */
[----:B--2---:R-:W-:Y:S01]  /*a6c0*/  FADD.FTZ R50, R32, R5 ;  /* 0x0000000520327221 */ /* 0x004fe20000010000 */
[----:B-1----:R-:W-:Y:S01]  /*a6d0*/  FADD.FTZ R29, R139, R62 ;  /* 0x0000003e8b1d7221 */ /* 0x002fe20000010000 */
[-CC-:B------:R-:W-:Y:S01]  /*a6e0*/  FFMA.FTZ R5, R141, R42.reuse, -R38.reuse ;  /* 0x0000002a8d057223 */ /* 0x180fe20000010826 */
[----:B------:R-:W-:Y:S01]  /*a6f0*/  FFMA.FTZ R38, R87, R42, -R38 ;  /* 0x0000002a57267223 */ /* 0x000fe20000010826 */
        /* <DEDUP_REMOVED lines=9> */
[----:B------:R-:W-:Y:S01]  /*a790*/  FMUL.FTZ R117, R117, R12 ;  /* 0x0000000c75757220 */ /* 0x000fe20000410000 */
[----:B------:R-:W1:Y:S01]  /*a7a0*/  MUFU.EX2 R31, R31 ;  /* 0x0000001f001f7308 */ /* 0x000e620000000800 */
[----:B---3--:R-:W-:Y:S01]  /*a7b0*/  FADD.FTZ R60, R142, R29 ;  /* 0x0000001d8e3c7221 */ /* 0x008fe20000010000 */
[----:B------:R-:W-:Y:S01]  /*a7c0*/  F2FP.F16.F32.PACK_AB R151, R40, R151 ;  /* 0x000000972897723e */ /* 0x000fe200000000ff */
[----:B------:R-:W-:Y:S01]  /*a7d0*/  FMUL.FTZ R90, R90, R77 ;  /* 0x0000004d5a5a7220 */ /* 0x000fe20000410000 */
[----:B------:R-:W-:Y:S01]  /*a7e0*/  F2FP.F16.F32.PACK_AB R141, R32, R19 ;  /* 0x00000013208d723e */ /* 0x000fe200000000ff */
        /* <DEDUP_REMOVED lines=22> */
[----:B------:R-:W-:Y:S01]  /*a950*/  FMUL.FTZ R119, R119, R77 ;  /* 0x0000004d77777220 */ /* 0x000fe20000410000 */
[----:B------:R-:W-:-:S04]  /*a960*/  IMAD.MOV.U32 R12, RZ, RZ, R7 ;  /* 0x000000ffff0c7224 */ /* 0x000fc800078e0007 */
[----:B------:R-:W2:Y:S01]  /*a970*/  MUFU.EX2 R54, R54 ;  /* 0x0000003600367308 */ /* 0x000ea20000000800 */
[----:B0-----:R-:W-:Y:S01]  /*a980*/  FADD.FTZ R33, R136, R33 ;  /* 0x0000002188217221 */ /* 0x001fe20000010000 */
        /* <DEDUP_REMOVED lines=82> */
[----:B------:R2:W3:Y:S01]  /*aeb0*/  MUFU.EX2 R14, R5 ;  /* 0x00000005000e7308 */ /* 0x0004e20000000800 */
[----:B0-----:R-:W-:-:S07]  /*aec0*/  F2FP.F16.F32.PACK_AB R120, R69, R34 ;  /* 0x000000224578723e */ /* 0x001fce00000000ff */
[----:B------:R-:W0:Y:S01]  /*aed0*/  MUFU.EX2 R73, R73 ;  /* 0x0000004900497308 */ /* 0x000e220000000800 */
[----:B--2---:R-:W-:Y:S01]  /*aee0*/  FADD.FTZ R5, R69, R4 ;  /* 0x0000000445057221 */ /* 0x004fe20000010000 */
[C---:B-1----:R-:W-:Y:S01]  /*aef0*/  FADD.FTZ R13, R83.reuse, R13 ;  /* 0x0000000d530d7221 */ /* 0x042fe20000010000 */
[----:B------:R-:W-:Y:S02]  /*af00*/  F2FP.F16.F32.PACK_AB R121, R83, R52 ;  /* 0x000000345379723e */ /* 0x000fe400000000ff */
[----:B------:R-:W-:-:S03]  /*af10*/  FADD.FTZ R4, R36, R5 ;  /* 0x0000000524047221 */ /* 0x000fc60000010000 */
[----:B------:R-:W1:Y:S01]  /*af20*/  MUFU.EX2 R38, R38 ;  /* 0x0000002600267308 */ /* 0x000e620000000800 */
[----:B---3--:R-:W-:Y:S01]  /*af30*/  FADD.FTZ R13, R14, R13 ;  /* 0x0000000d0e0d7221 */ /* 0x008fe20000010000 */
[C---:B0-----:R-:W-:Y:S01]  /*af40*/  FADD.FTZ R5, R73.reuse, R4 ;  /* 0x0000000449057221 */ /* 0x041fe20000010000 */
[----:B------:R-:W-:Y:S02]  /*af50*/  F2FP.F16.F32.PACK_AB R122, R73, R36 ;  /* 0x00000024497a723e */ /* 0x000fe400000000ff */
[C---:B-1----:R-:W-:Y:S01]  /*af60*/  FADD.FTZ R4, R38.reuse, R13 ;  /* 0x0000000d26047221 */ /* 0x042fe20000010000 */
[----:B------:R-:W-:Y:S01]  /*af70*/  F2FP.F16.F32.PACK_AB R123, R38, R14 ;  /* 0x0000000e267b723e */ /* 0x000fe200000000ff */
[----:B------:R-:W-:Y:S06]  /*af80*/  @P2 BRA `(.L_x_13008) ;  /* 0xffffffd800e42947 */ /* 0x000fec000383ffff */
.L_x_12999:
[----:B------:R-:W-:-:S13]  /*af90*/  ISETP.GE.AND P2, PT, R6, UR37, PT ;  /* 0x0000002506007c0c */ /* 0x000fda000bf46270 */
[----:B------:R-:W-:Y:S05]  /*afa0*/  @!P2 BRA `(.L_x_13009) ;  /* 0x00000034006ca947 */ /* 0x000fea0003800000 */
[----:B------:R-:W-:Y:S01]  /*afb0*/  VIADD R13, R17, 0x9 ;  /* 0x00000009110d7836 */ /* 0x000fe20000000000 */
[----:B------:R-:W-:Y:S01]  /*afc0*/  ISETP.GE.U32.AND P2, PT, R2, 0x180, PT ;  /* 0x000001800200780c */ /* 0x000fe20003f46070 */
[----:B------:R-:W-:Y:S01]  /*afd0*/  IMAD.MOV.U32 R12, RZ, RZ, R11 ;  /* 0x000000ffff0c7224 */ /* 0x000fe200078e000b */
[----:B------:R-:W-:Y:S01]  /*afe0*/  UMOV UR7, UR5 ;  /* 0x0000000500077c82 */ /* 0x000fe20008000000 */
[----:B------:R-:W-:Y:S01]  /*aff0*/  IMAD.MOV.U32 R10, RZ, RZ, R7 ;  /* 0x000000ffff0a7224 */ /* 0x000fe200078e0007 */
[----:B------:R-:W-:Y:S01]  /*b000*/  SEL R13, R13, 0x9, !P2 ;  /* 0x000000090d0d7807 */ /* 0x000fe20005000000 */
[----:B------:R-:W-:Y:S01]  /*b010*/  VIADD R17, R17, 0x8 ;  /* 0x0000000811117836 */ /* 0x000fe20000000000 */
[----:B------:R-:W-:Y:S01]  /*b020*/  UMOV UR6, UR4 ;  /* 0x0000000400067c82 */ /* 0x000fe20008000000 */
[----:B------:R-:W-:Y:S01]  /*b030*/  ULDC UR26, c[0x0][0x9e4] ;  /* 0x00027900001a7ab9 */ /* 0x000fe20000000800 */
[----:B------:R-:W-:Y:S01]  /*b040*/  ULDC UR27, c[0x0][0x288] ;  /* 0x0000a200001b7ab9 */ /* 0x000fe20000000800 */
[----:B------:R-:W-:Y:S01]  /*b050*/  ULDC UR28, c[0x0][0x2f0] ;  /* 0x0000bc00001c7ab9 */ /* 0x000fe20000000800 */
[----:B------:R-:W-:Y:S01]  /*b060*/  ULDC UR29, c[0x0][0x9d8] ;  /* 0x00027600001d7ab9 */ /* 0x000fe20000000800 */
[----:B------:R-:W-:-:S05]  /*b070*/  ULDC UR30, c[0x0][0x9e0] ;  /* 0x00027800001e7ab9 */ /* 0x000fca0000000800 */
.L_x_13026:
        /* <DEDUP_REMOVED lines=9> */
.L_x_13011:
[----:B------:R-:W-:Y:S01]  /*b110*/  ULEA UR10, UR4, UR38, 0x3 ;  /* 0x00000026040a7291 */ /* 0x000fe2000f8e183f */
[----:B------:R-:W-:-:S05]  /*b120*/  IMAD.U32 R7, RZ, RZ, UR5 ;  /* 0x00000005ff077e24 */ /* 0x000fca000f8e00ff */
[----:B------:R-:W-:-:S04]  /*b130*/  SHF.L.U32 R7, R7, 0x1f, RZ ;  /* 0x0000001f07077819 */ /* 0x000fc800000006ff */
[----:B------:R0:W1:Y:S01]  /*b140*/  SYNCS.PHASECHK.TRANS64.TRYWAIT P2, [UR10+0x16830], R7 ;  /* 0x01683007ff0075a7 */ /* 0x000062000804014a */
[----:B------:R-:W-:Y:S05]  /*b150*/  @!P0 BRA `(.L_x_13012) ;  /* 0x0000000000048947 */ /* 0x000fea0003800000 */
[----:B------:R-:W-:Y:S01]  /*b160*/  BPT.TRAP 0x1 ;  /* 0x000000040000795c */ /* 0x000fe20000300000 */
.L_x_13012:
[----:B-1----:R-:W-:Y:S05]  /*b170*/  @P2 BRA `(.L_x_13010) ;  /* 0x0000000000082947 */ /* 0x002fea0003800000 */
[----:B------:R-:W1:Y:S02]  /*b180*/  SYNCS.PHASECHK.TRANS64.TRYWAIT P2, [UR10+0x16830], R7 ;  /* 0x01683007ff0075a7 */ /* 0x000e64000804014a */
[----:B-1----:R-:W-:Y:S05]  /*b190*/  @!P2 BRA `(.L_x_13013) ;  /* 0x00000088006ca947 */ /* 0x002fea0003800000 */
.L_x_13010:
        /* <DEDUP_REMOVED lines=26> */
.L_x_13015:
[----:B------:R-:W-:Y:S01]  /*b340*/  ULEA UR10, UR6, UR38, 0x3 ;  /* 0x00000026060a7291 */ /* 0x000fe2000f8e183f */
[----:B01----:R-:W-:-:S05]  /*b350*/  IMAD.U32 R7, RZ, RZ, UR7 ;  /* 0x00000007ff077e24 */ /* 0x003fca000f8e00ff */
[----:B------:R-:W-:-:S04]  /*b360*/  SHF.L.U32 R7, R7, 0x1f, RZ ;  /* 0x0000001f07077819 */ /* 0x000fc800000006ff */
[----:B------:R0:W1:Y:S01]  /*b370*/  SYNCS.PHASECHK.TRANS64.TRYWAIT P2, [UR10+0x16850], R7 ;  /* 0x01685007ff0075a7 */ /* 0x000062000804014a */
[----:B------:R-:W-:Y:S05]  /*b380*/  @!P0 BRA `(.L_x_13016) ;  /* 0x0000000000048947 */ /* 0x000fea0003800000 */
[----:B------:R-:W-:Y:S01]  /*b390*/  BPT.TRAP 0x1 ;  /* 0x000000040000795c */ /* 0x000fe20000300000 */
.L_x_13016:
[----:B-1----:R-:W-:Y:S05]  /*b3a0*/  @P2 BRA `(.L_x_13014) ;  /* 0x0000000000082947 */ /* 0x002fea0003800000 */
[----:B------:R-:W1:Y:S02]  /*b3b0*/  SYNCS.PHASECHK.TRANS64.TRYWAIT P2, [UR10+0x16850], R7 ;  /* 0x01685007ff0075a7 */ /* 0x000e64000804014a */
[----:B-1----:R-:W-:Y:S05]  /*b3c0*/  @!P2 BRA `(.L_x_13017) ;  /* 0x0000008400f8a947 */ /* 0x002fea0003800000 */
.L_x_13014:
[----:B------:R-:W-:Y:S01]  /*b3d0*/  UIADD3 UR7, UR38, 0x400, URZ ;  /* 0x0000040026077890 */ /* 0x000fe2000fffe03f */
[----:B------:R-:W-:Y:S01]  /*b3e0*/  WARPGROUP.ARRIVE ;  /* 0x00000000000079c5 */ /* 0x000fe20000000000 */
[----:B------:R-:W-:Y:S01]  /*b3f0*/  UMOV UR11, 0x40000040 ;  /* 0x40000040000b7882 */ /* 0x000fe20000000000 */
[----:B------:R-:W-:Y:S01]  /*b400*/  PLOP3.LUT P2, PT, PT, PT, UP0, 0x80, 0x0 ;  /* 0x000000000000781c */ /* 0x000fe20003f4f008 */
[----:B------:R-:W-:Y:S01]  /*b410*/  USHF.R.U32.HI UR7, URZ, 0x4, UR7 ;  /* 0x000000043f077899 */ /* 0x000fe20008011607 */
[----:B------:R-:W-:Y:S01]  /*b420*/  FMUL.FTZ R19, R31, UR29 ;  /* 0x0000001d1f137c20 */ /* 0x000fe20008410000 */
[----:B------:R-:W-:Y:S01]  /*b430*/  FMUL.FTZ R31, R37, UR29 ;  /* 0x0000001d251f7c20 */ /* 0x000fe20008410000 */
[----:B------:R-:W-:Y:S01]  /*b440*/  IMAD.U32 R37, RZ, RZ, UR4 ;  /* 0x00000004ff257e24 */ /* 0x000fe2000f8e00ff */
        /* <DEDUP_REMOVED lines=10> */
[----:B------:R-:W-:Y:S01]  /*b4f0*/  @!P1 LEA R37, R37, UR38, 0x3 ;  /* 0x0000002625259c11 */ /* 0x000fe2000f8e18ff */
        /* <DEDUP_REMOVED lines=100> */
[----:B------:R-:W-:Y:S01]  /*bb40*/  HGMMA.64x64x16.F32 R88, R132, gdesc[UR8].tnspB, R88, gsb0 ;  /* 0x40e0000884587df0 */ /* 0x000fe20008000858 */
[----:B------:R-:W-:Y:S01]  /*bb50*/  UIADD3 UR10, UR7, 0x280, URZ ;  /* 0x00000280070a7890 */ /* 0x000fe2000fffe03f */
[----:B------:R-:W0:Y:S01]  /*bb60*/  MUFU.TANH R136, R136 ;  /* 0x0000008800887308 */ /* 0x000e220000002400 */
[----:B------:R-:W-:-:S07]  /*bb70*/  UMOV UR11, 0x40000040 ;  /* 0x40000040000b7882 */ /* 0x000fce0000000000 */
        /* <DEDUP_REMOVED lines=11> */
[----:B------:R-:W-:-:S04]  /*bc30*/  FMUL.FTZ R134, R48, UR29 ;  /* 0x0000001d30867c20 */ /* 0x000fc80008410000 */
[----:B------:R5:W0:Y:S01]  /*bc40*/  MUFU.TANH R132, R44 ;  /* 0x0000002c00847308 */ /* 0x000a220000002400 */
[----:B------:R-:W-:Y:S01]  /*bc50*/  FMUL.FTZ R133, R49, UR29 ;  /* 0x0000001d31857c20 */ /* 0x000fe20008410000 */
[----:B------:R-:W-:Y:S01]  /*bc60*/  FMUL.FTZ R135, R53, UR29 ;  /* 0x0000001d35877c20 */ /* 0x000fe20008410000 */
[----:B------:R-:W-:Y:S01]  /*bc70*/  FMUL.FTZ R48, R67, UR29 ;  /* 0x0000001d43307c20 */ /* 0x000fe20008410000 */
[----:B------:R-:W-:Y:S01]  /*bc80*/  HGMMA.64x64x16.F32 R88, R128, gdesc[UR8].tnspB, R88, gsb0 ;  /* 0x40e0000880587df0 */ /* 0x000fe20008000858 */
[----:B------:R-:W-:Y:S01]  /*bc90*/  UIADD3 UR10, UR7, 0x300, URZ ;  /* 0x00000300070a7890 */ /* 0x000fe2000fffe03f */
[----:B------:R-:W-:Y:S01]  /*bca0*/  FMUL.FTZ R49, R70, UR29 ;  /* 0x0000001d46317c20 */ /* 0x000fe20008410000 */
[----:B------:R-:W-:Y:S01]  /*bcb0*/  UMOV UR11, 0x40000040 ;  /* 0x40000040000b7882 */ /* 0x000fe20000000000 */
[----:B------:R-:W-:Y:S01]  /*bcc0*/  FMUL.FTZ R67, R77, UR29 ;  /* 0x0000001d4d437c20 */ /* 0x000fe20008410000 */
[----:B-----5:R-:W-:Y:S01]  /*bcd0*/  FMUL.FTZ R44, R59, UR29 ;  /* 0x0000001d3b2c7c20 */ /* 0x020fe20008410000 */
        /* <DEDUP_REMOVED lines=25> */
[----:B------:R-:W-:-:S04]  /*be70*/  @UP0 ULDC UR7, c[0x0][0x450] ;  /* 0x0001140000070ab9 */ /* 0x000fc80000000800 */
[----:B------:R-:W-:Y:S01]  /*be80*/  @P2 SHF.R.U32.HI R76, RZ, UR7, R58 ;  /* 0x00000007ff4c2c19 */ /* 0x000fe2000801163a */
[----:B------:R-:W-:Y:S01]  /*be90*/  @!P1 VIADD R58, R37, 0x16840 ;  /* 0x00016840253a9836 */ /* 0x000fe20000000000 */
[----:B------:R-:W0:Y:S01]  /*bea0*/  MUFU.TANH R53, R53 ;  /* 0x0000003500357308 */ /* 0x000e220000002400 */
[----:B------:R-:W-:Y:S02]  /*beb0*/  IMAD R37, R3, -0x2, R36 ;  /* 0xfffffffe03257824 */ /* 0x000fe400078e0224 */
[----:B------:R-:W5:Y:S01]  /*bec0*/  SHFL.IDX PT, R73, R76, RZ, 0x1c1f ;  /* 0x001c1fff4c497589 */ /* 0x000f6200000e0000 */
[----:B------:R-:W-:Y:S01]  /*bed0*/  @!P1 PRMT R58, RZ, 0x654, R58 ;  /* 0x00000654ff3a9816 */ /* 0x000fe2000000003a */
[----:B------:R-:W-:-:S03]  /*bee0*/  IMAD R37, R16, UR28, R37 ;  /* 0x0000001c10257c24 */ /* 0x000fc6000f8e0225 */
[----:B------:R-:W0:Y:S01]  /*bef0*/  MUFU.TANH R75, R75 ;  /* 0x0000004b004b7308 */ /* 0x000e220000002400 */
[----:B------:R-:W-:-:S04]  /*bf00*/  VIADD R37, R37, -UR27 ;  /* 0x8000001b25257c36 */ /* 0x000fc80008000000 */
[C---:B------:R-:W-:Y:S02]  /*bf10*/  VIADD R74, R37.reuse, UR30 ;  /* 0x0000001e254a7c36 */ /* 0x040fe40008000000 */
[----:B------:R-:W-:Y:S01]  /*bf20*/  VIADD R72, R37, UR25 ;  /* 0x0000001925487c36 */ /* 0x000fe20008000000 */
[----:B------:R-:W0:Y:S08]  /*bf30*/  MUFU.TANH R70, R70 ;  /* 0x0000004600467308 */ /* 0x000e300000002400 */
[----:B------:R-:W0:Y:S01]  /*bf40*/  MUFU.TANH R57, R57 ;  /* 0x0000003900397308 */ /* 0x000e220000002400 */
[----:B-----5:R-:W-:-:S02]  /*bf50*/  IMAD.IADD R80, R74, 0x1, R73 ;  /* 0x000000014a507824 */ /* 0x020fc400078e0249 */
[----:B------:R-:W-:Y:S01]  /*bf60*/  IMAD.IADD R78, R72, 0x1, R73 ;  /* 0x00000001484e7824 */ /* 0x000fe200078e0249 */
[----:B------:R-:W-:Y:S02]  /*bf70*/  WARPGROUP.DEPBAR.LE gsb0, 0x0 ;  /* 0x00008000000079c5 */ /* 0x000fe40000010000 */
[----:B------:R-:W-:-:S06]  /*bf80*/  WARPGROUP.ARRIVE ;  /* 0x00000000000079c5 */ /* 0x000fcc0000000000 */
[----:B------:R-:W-:Y:S03]  /*bf90*/  HGMMA.64x64x16.F32 R88, R120, gdesc[UR8].tnspB, R88, gsb0 ;  /* 0x40e0000878587df0 */ /* 0x000fe60008000858 */
[----:B------:R-:W-:Y:S02]  /*bfa0*/  WARPGROUP.DEPBAR.LE gsb0, 0x0 ;  /* 0x00008000000079c5 */ /* 0x000fe40000010000 */
[----:B------:R0:W-:Y:S06]  /*bfb0*/  BAR.ARV R13, 0x100 ;  /* 0x0004000d0000751d */ /* 0x0001ec0000002000 */
[----:B------:R5:W-:Y:S02]  /*bfc0*/  @!P1 SYNCS.ARRIVE.TRANS64.RED.A1T0 RZ, [R58+URZ], RZ ;  /* 0x000000ff3aff99a7 */ /* 0x000be4000810043f */
[----:B-----5:R-:W-:-:S06]  /*bfd0*/  FMUL.FTZ R58, R87, UR29 ;  /* 0x0000001d573a7c20 */ /* 0x020fcc0008410000 */
[----:B------:R-:W0:Y:S01]  /*bfe0*/  MUFU.TANH R58, R58 ;  /* 0x0000003a003a7308 */ /* 0x000e220000002400 */
[----:B-1234-:R-:W-:Y:S05]  /*bff0*/  @!P6 BRA `(.L_x_13018) ;  /* 0x00000000005ce947 */ /* 0x01efea0003800000 */
        /* <DEDUP_REMOVED lines=13> */
.L_x_13020:
[----:B------:R-:W-:-:S05]  /*c0d0*/  IMAD.U32 R77, RZ, RZ, UR26 ;  /* 0x0000001aff4d7e24 */ /* 0x000fca000f8e00ff */
[----:B------:R-:W-:-:S13]  /*c0e0*/  ISETP.NE.AND P2, PT, R77, 0x1, PT ;  /* 0x000000014d00780c */ /* 0x000fda0003f45270 */
[----:B------:R-:W1:Y:S02]  /*c0f0*/  @P2 LDC.64 R36, c[0x0][0x9e8] ;  /* 0x00027a00ff242b82 */ /* 0x000e640000000a00 */
[----:B-1----:R-:W-:-:S05]  /*c100*/  @P2 IMAD.HI.U32 R36, R73, R36, RZ ;  /* 0x0000002449242227 */ /* 0x002fca00078e00ff */
[----:B------:R-:W-:-:S07]  /*c110*/  @P2 SHF.R.U32.HI R73, RZ, R37, R36 ;  /* 0x00000025ff492219 */ /* 0x000fce0000011624 */
.L_x_13021:
[----:B------:R-:W-:Y:S05]  /*c120*/  BSYNC B0 ;  /* 0x0000000000007941 */ /* 0x000fea0003800000 */
.L_x_13019:
[----:B------:R-:W-:-:S04]  /*c130*/  IMAD R36, R73, R77, -R68 ;  /* 0x0000004d49247224 */ /* 0x000fc800078e0a44 */
[----:B------:R-:W-:-:S05]  /*c140*/  IMAD R37, R3, -0x2, R36 ;  /* 0xfffffffe03257824 */ /* 0x000fca00078e0224 */
[----:B------:R-:W-:Y:S02]  /*c150*/  VIADDMNMX R80, R37, R77, R80, PT ;  /* 0x0000004d25507246 */ /* 0x000fe40003800150 */
[----:B------:R-:W-:-:S07]  /*c160*/  VIMNMX R78, R78, R37, !PT ;  /* 0x000000254e4e7248 */ /* 0x000fce0007fe0100 */
.L_x_13018:
[----:B------:R-:W-:-:S04]  /*c170*/  ISETP.GT.AND P2, PT, R6, -0x1, PT ;  /* 0xffffffff0600780c */ /* 0x000fc80003f44270 */
[C---:B------:R-:W-:Y:S02]  /*c180*/  ISETP.GT.AND P4, PT, R78.reuse, RZ, P2 ;  /* 0x000000ff4e00720c */ /* 0x040fe40001784270 */
[----:B------:R-:W-:Y:S02]  /*c190*/  ISETP.GT.AND P5, PT, R78, 0x1, P2 ;  /* 0x000000014e00780c */ /* 0x000fe400017a4270 */
[C---:B------:R-:W-:Y:S02]  /*c1a0*/  ISETP.LT.OR P4, PT, R80.reuse, 0x1, P4 ;  /* 0x000000015000780c */ /* 0x040fe40002781670 */
[----:B------:R-:W-:Y:S02]  /*c1b0*/  ISETP.LT.OR P5, PT, R80, 0x2, P5 ;  /* 0x000000025000780c */ /* 0x000fe40002fa1670 */
[----:B0-----:R-:W-:Y:S02]  /*c1c0*/  FSEL R121, R7, -INF , !P4 ;  /* 0xff80000007797808 */ /* 0x001fe40006000000 */
[----:B------:R-:W-:Y:S01]  /*c1d0*/  FSEL R125, R15, -INF , !P5 ;  /* 0xff8000000f7d7808 */ /* 0x000fe20006800000 */
[----:B------:R-:W0:Y:S01]  /*c1e0*/  SHFL.IDX PT, R7, R76, 0x1, 0x1c1f ;  /* 0x003c1f004c077f89 */ /* 0x000e2200000e0000 */
        /* <DEDUP_REMOVED lines=25> */
[----:B------:R-:W-:Y:S01]  /*c380*/  FSEL R147, R32, -INF , !P3 ;  /* 0xff80000020937808 */ /* 0x000fe20005800000 */
[----:B------:R-:W-:Y:S01]  /*c390*/  IMAD.IADD R32, R74, 0x1, R7 ;  /* 0x000000014a207824 */ /* 0x000fe200078e0207 */
        /* <DEDUP_REMOVED lines=79> */
.L_x_13024:
[----:B------:R-:W-:-:S05]  /*c890*/  IMAD.U32 R42, RZ, RZ, UR26 ;  /* 0x0000001aff2a7e24 */ /* 0x000fca000f8e00ff */
[----:B------:R-:W-:-:S13]  /*c8a0*/  ISETP.NE.AND P3, PT, R42, 0x1, PT ;  /* 0x000000012a00780c */ /* 0x000fda0003f65270 */
[----:B------:R-:W0:Y:S02]  /*c8b0*/  @P3 LDC.64 R20, c[0x0][0x9e8] ;  /* 0x00027a00ff143b82 */ /* 0x000e240000000a00 */
[----:B0-----:R-:W-:-:S05]  /*c8c0*/  @P3 IMAD.HI.U32 R20, R7, R20, RZ ;  /* 0x0000001407143227 */ /* 0x001fca00078e00ff */
[----:B------:R-:W-:-:S07]  /*c8d0*/  @P3 SHF.R.U32.HI R7, RZ, R21, R20 ;  /* 0x00000015ff073219 */ /* 0x000fce0000011614 */
.L_x_13025:
[----:B------:R-:W-:Y:S05]  /*c8e0*/  BSYNC B0 ;  /* 0x0000000000007941 */ /* 0x000fea0003800000 */
.L_x_13023:
[----:B------:R-:W-:-:S04]  /*c8f0*/  IMAD R68, R7, R42, -R68 ;  /* 0x0000002a07447224 */ /* 0x000fc800078e0a44 */
[----:B------:R-:W-:-:S05]  /*c900*/  IMAD R7, R3, -0x2, R68 ;  /* 0xfffffffe03077824 */ /* 0x000fca00078e0244 */
[----:B------:R-:W-:Y:S02]  /*c910*/  VIADDMNMX R32, R7, R42, R32, PT ;  /* 0x0000002a07207246 */ /* 0x000fe40003800120 */
[----:B------:R-:W-:-:S07]  /*c920*/  VIMNMX R36, R36, R7, !PT ;  /* 0x0000000724247248 */ /* 0x000fce0007fe0100 */
.L_x_13022:
[----:B------:R-:W-:Y:S01]  /*c930*/  FMNMX.FTZ R20, R121, R10, !PT ;  /* 0x0000000a79147209 */ /* 0x000fe20007810000 */
[----:B------:R-:W0:Y:S01]  /*c940*/  LDC R42, c[0x0][0x988] ;  /* 0x00026200ff2a7b82 */ /* 0x000e220000000800 */
        /* <DEDUP_REMOVED lines=49> */
[----:B------:R-:W-:Y:S02]  /*cc60*/  FSEL R141, R11, -INF , !P4 ;  /* 0xff8000000b8d7808 */ /* 0x000fe40006000000 */
[----:B------:R-:W-:Y:S02]  /*cc70*/  FMNMX.FTZ R20, R77, R20, !PT ;  /* 0x000000144d147209 */ /* 0x000fe40007810000 */
[----:B------:R-:W-:Y:S02]  /*cc80*/  ISETP.LT.OR P3, PT, R32, 0x19, P3 ;  /* 0x000000192000780c */ /* 0x000fe40001f61670 */
        /* <DEDUP_REMOVED lines=12> */
[----:B------:R-:W-:Y:S01]  /*cd50*/  ISETP.GT.AND P4, PT, R36, 0x30, P2 ;  /* 0x000000302400780c */ /* 0x000fe20001784270 */
[----:B------:R-:W1:Y:S03]  /*cd60*/  SHFL.BFLY PT, R7, R20, 0x2, 0x1f ;  /* 0x0c401f0014077f89 */ /* 0x000e6600000e0000 */
[----:B------:R-:W-:-:S02]  /*cd70*/  ISETP.LT.OR P4, PT, R32, 0x31, P4 ;  /* 0x000000312000780c */ /* 0x000fc40002781670 */
        /* <DEDUP_REMOVED lines=24> */
[-CC-:B------:R-:W-:Y:S01]  /*cf00*/  FFMA.FTZ R136, R27, R42.reuse, -R14.reuse ;  /* 0x0000002a1b887223 */ /* 0x180fe2000001080e */
[----:B------:R-:W-:Y:S01]  /*cf10*/  FSEL R143, R38, -INF , !P4 ;  /* 0xff800000268f7808 */ /* 0x000fe20006000000 */
[-CC-:B------:R-:W-:Y:S01]  /*cf20*/  FFMA.FTZ R27, R135, R42.reuse, -R14.reuse ;  /* 0x0000002a871b7223 */ /* 0x180fe2000001080e */
[----:B------:R-:W-:Y:S01]  /*cf30*/  FSEL R131, R34, -INF , !P3 ;  /* 0xff80000022837808 */ /* 0x000fe20005800000 */
[-CC-:B------:R-:W-:Y:S01]  /*cf40*/  FFMA.FTZ R132, R137, R42.reuse, -R14.reuse ;  /* 0x0000002a89847223 */ /* 0x180fe2000001080e */
[C---:B------:R-:W-:Y:S01]  /*cf50*/  ISETP.GT.AND P3, PT, R36.reuse, 0x29, P2 ;  /* 0x000000292400780c */ /* 0x040fe20001764270 */
[-CC-:B------:R-:W-:Y:S01]  /*cf60*/  FFMA.FTZ R134, R37, R42.reuse, -R14.reuse ;  /* 0x0000002a25867223 */ /* 0x180fe2000001080e */
[----:B------:R-:W-:Y:S01]  /*cf70*/  ISETP.GT.AND P4, PT, R36, 0x38, P2 ;  /* 0x000000382400780c */ /* 0x000fe20001784270 */
[--C-:B------:R-:W-:Y:S01]  /*cf80*/  FFMA.FTZ R37, R63, R42, -R14.reuse ;  /* 0x0000002a3f257223 */ /* 0x100fe2000001080e */
[----:B------:R-:W-:Y:S01]  /*cf90*/  ISETP.LT.OR P3, PT, R32, 0x2a, P3 ;  /* 0x0000002a2000780c */ /* 0x000fe20001f61670 */
[----:B------:R-:W-:Y:S01]  /*cfa0*/  MUFU.EX2 R148, R148 ;  /* 0x0000009400947308 */ /* 0x000fe20000000800 */
[----:B------:R-:W-:Y:S01]  /*cfb0*/  FMNMX.FTZ R18, R129, R18, !PT ;  /* 0x0000001281127209 */ /* 0x000fe20007810000 */
[-CC-:B------:R-:W-:Y:S01]  /*cfc0*/  FFMA.FTZ R139, R139, R42.reuse, -R14.reuse ;  /* 0x0000002a8b8b7223 */ /* 0x180fe2000001080e */
[----:B------:R-:W-:Y:S01]  /*cfd0*/  FSEL R35, R35, -INF , !P3 ;  /* 0xff80000023237808 */ /* 0x000fe20005800000 */
[-CC-:B------:R-:W-:Y:S01]  /*cfe0*/  FFMA.FTZ R130, R65, R42.reuse, -R14.reuse ;  /* 0x0000002a41827223 */ /* 0x180fe2000001080e */
[----:B------:R-:W-:Y:S01]  /*cff0*/  ISETP.GT.AND P3, PT, R36, 0x31, P2 ;  /* 0x000000312400780c */ /* 0x000fe20001764270 */
[-CC-:B------:R-:W-:Y:S01]  /*d000*/  FFMA.FTZ R65, R67, R42.reuse, -R14.reuse ;  /* 0x0000002a43417223 */ /* 0x180fe2000001080e */
[C---:B------:R-:W-:Y:S01]  /*d010*/  ISETP.LT.OR P4, PT, R32.reuse, 0x39, P4 ;  /* 0x000000392000780c */ /* 0x040fe20002781670 */
        /* <DEDUP_REMOVED lines=8> */
[----:B------:R0:W-:Y:S01]  /*d0a0*/  MUFU.EX2 R39, R11 ;  /* 0x0000000b00277308 */ /* 0x0001e20000000800 */
[----:B------:R-:W-:Y:S01]  /*d0b0*/  FSEL R151, R40, -INF , !P4 ;  /* 0xff80000028977808 */ /* 0x000fe20006000000 */
[--C-:B------:R-:W-:Y:S01]  /*d0c0*/  FFMA.FTZ R29, R31, R42, -R14.reuse ;  /* 0x0000002a1f1d7223 */ /* 0x100fe2000001080e */
[----:B------:R-:W-:Y:S01]  /*d0d0*/  FMNMX.FTZ R18, R35, R18, !PT ;  /* 0x0000001223127209 */ /* 0x000fe20007810000 */
[-CC-:B------:R-:W-:Y:S01]  /*d0e0*/  FFMA.FTZ R122, R75, R42.reuse, -R14.reuse ;  /* 0x0000002a4b7a7223 */ /* 0x180fe2000001080e */
[----:B------:R-:W-:Y:S01]  /*d0f0*/  ISETP.GT.AND P4, PT, R36, 0x40, P2 ;  /* 0x000000402400780c */ /* 0x000fe20001784270 */
[--C-:B------:R-:W-:Y:S01]  /*d100*/  FFMA.FTZ R31, R59, R42, -R14.reuse ;  /* 0x0000002a3b1f7223 */ /* 0x100fe2000001080e */
[C---:B------:R-:W-:Y:S01]  /*d110*/  ISETP.LT.OR P3, PT, R32.reuse, 0x3a, P3 ;  /* 0x0000003a2000780c */ /* 0x040fe20001f61670 */
[----:B------:R-:W-:Y:S01]  /*d120*/  MUFU.EX2 R150, R150 ;  /* 0x0000009600967308 */ /* 0x000fe20000000800 */
[----:B------:R-:W-:Y:S01]  /*d130*/  FMNMX.FTZ R18, R143, R18, !PT ;  /* 0x000000128f127209 */ /* 0x000fe20007810000 */
[-CC-:B------:R-:W-:Y:S01]  /*d140*/  FFMA.FTZ R128, R61, R42.reuse, -R14.reuse ;  /* 0x0000002a3d807223 */ /* 0x180fe2000001080e */
[----:B------:R-:W-:Y:S01]  /*d150*/  ISETP.LT.OR P4, PT, R32, 0x41, P4 ;  /* 0x000000412000780c */ /* 0x000fe20002781670 */
[-CC-:B------:R-:W-:Y:S01]  /*d160*/  FFMA.FTZ R124, R73, R42.reuse, -R14.reuse ;  /* 0x0000002a497c7223 */ /* 0x180fe2000001080e */
[----:B------:R-:W-:Y:S01]  /*d170*/  FSEL R153, R41, -INF , !P3 ;  /* 0xff80000029997808 */ /* 0x000fe20005800000 */
[--C-:B------:R-:W-:Y:S01]  /*d180*/  FFMA.FTZ R41, R149, R42, -R14.reuse ;  /* 0x0000002a95297223 */ /* 0x100fe2000001080e */
[C---:B------:R-:W-:Y:S01]  /*d190*/  ISETP.GT.AND P3, PT, R36.reuse, 0x41, P2 ;  /* 0x000000412400780c */ /* 0x040fe20001764270 */
[----:B------:R-:W-:Y:S01]  /*d1a0*/  MUFU.EX2 R139, R139 ;  /* 0x0000008b008b7308 */ /* 0x000fe20000000800 */
[----:B------:R-:W-:Y:S01]  /*d1b0*/  FMNMX.FTZ R18, R145, R18, !PT ;  /* 0x0000001291127209 */ /* 0x000fe20007810000 */
[-CC-:B------:R-:W-:Y:S01]  /*d1c0*/  FFMA.FTZ R126, R69, R42.reuse, -R14.reuse ;  /* 0x0000002a457e7223 */ /* 0x180fe2000001080e */
[----:B------:R-:W-:Y:S01]  /*d1d0*/  FSEL R43, R43, -INF , !P4 ;  /* 0xff8000002b2b7808 */ /* 0x000fe20006000000 */
[-CC-:B------:R-:W-:Y:S01]  /*d1e0*/  FFMA.FTZ R59, R81, R42.reuse, -R14.reuse ;  /* 0x0000002a513b7223 */ /* 0x180fe2000001080e */
[----:B------:R-:W-:Y:S01]  /*d1f0*/  ISETP.GT.AND P4, PT, R36, 0x48, P2 ;  /* 0x000000482400780c */ /* 0x000fe20001784270 */
[--C-:B------:R-:W-:Y:S01]  /*d200*/  FFMA.FTZ R120, R71, R42, -R14.reuse ;  /* 0x0000002a47787223 */ /* 0x100fe2000001080e */
[C---:B------:R-:W-:Y:S01]  /*d210*/  ISETP.LT.OR P3, PT, R32.reuse, 0x42, P3 ;  /* 0x000000422000780c */ /* 0x040fe20001f61670 */
[----:B------:R-:W-:Y:S01]  /*d220*/  MUFU.EX2 R144, R144 ;  /* 0x0000009000907308 */ /* 0x000fe20000000800 */
[----:B------:R-:W-:Y:S01]  /*d230*/  FMNMX.FTZ R18, R151, R18, !PT ;  /* 0x0000001297127209 */ /* 0x000fe20007810000 */
[----:B------:R-:W-:Y:S01]  /*d240*/  FFMA.FTZ R61, R79, R42, -R14 ;  /* 0x0000002a4f3d7223 */ /* 0x000fe2000001080e */
[----:B------:R-:W-:-:S02]  /*d250*/  ISETP.LT.OR P4, PT, R32, 0x49, P4 ;  /* 0x000000492000780c */ /* 0x000fc40002781670 */
[----:B------:R-:W-:Y:S02]  /*d260*/  FSEL R147, R44, -INF , !P3 ;  /* 0xff8000002c937808 */ /* 0x000fe40005800000 */
[C---:B------:R-:W-:Y:S01]  /*d270*/  ISETP.GT.AND P3, PT, R36.reuse, 0x49, P2 ;  /* 0x000000492400780c */ /* 0x040fe20001764270 */
[----:B------:R-:W-:Y:S01]  /*d280*/  MUFU.EX2 R146, R146 ;  /* 0x0000009200927308 */ /* 0x000fe20000000800 */
[----:B------:R-:W-:Y:S02]  /*d290*/  FMNMX.FTZ R18, R153, R18, !PT ;  /* 0x0000001299127209 */ /* 0x000fe40007810000 */
[----:B------:R-:W-:Y:S02]  /*d2a0*/  FSEL R45, R45, -INF , !P4 ;  /* 0xff8000002d2d7808 */ /* 0x000fe40006000000 */
[----:B------:R-:W-:Y:S02]  /*d2b0*/  ISETP.GT.AND P4, PT, R36, 0x50, P2 ;  /* 0x000000502400780c */ /* 0x000fe40001784270 */
[----:B------:R-:W-:Y:S01]  /*d2c0*/  ISETP.LT.OR P3, PT, R32, 0x4a, P3 ;  /* 0x0000004a2000780c */ /* 0x000fe20001f61670 */
[----:B------:R-:W-:Y:S01]  /*d2d0*/  MUFU.EX2 R41, R41 ;  /* 0x0000002900297308 */ /* 0x000fe20000000800 */
[----:B------:R-:W-:-:S02]  /*d2e0*/  FMNMX.FTZ R18, R43, R18, !PT ;  /* 0x000000122b127209 */ /* 0x000fc40007810000 */
[----:B------:R-:W-:Y:S02]  /*d2f0*/  ISETP.LT.OR P4, PT, R32, 0x51, P4 ;  /* 0x000000512000780c */ /* 0x000fe40002781670 */
[----:B------:R-:W-:Y:S02]  /*d300*/  FSEL R149, R46, -INF , !P3 ;  /* 0xff8000002e957808 */ /* 0x000fe40005800000 */
[C---:B------:R-:W-:Y:S01]  /*d310*/  ISETP.GT.AND P3, PT, R36.reuse, 0x51, P2 ;  /* 0x000000512400780c */ /* 0x040fe20001764270 */
[----:B------:R-:W-:Y:S01]  /*d320*/  MUFU.EX2 R140, R140 ;  /* 0x0000008c008c7308 */ /* 0x000fe20000000800 */
[----:B------:R-:W-:Y:S02]  /*d330*/  FMNMX.FTZ R18, R147, R18, !PT ;  /* 0x0000001293127209 */ /* 0x000fe40007810000 */
[----:B------:R-:W-:Y:S02]  /*d340*/  FSEL R47, R47, -INF , !P4 ;  /* 0xff8000002f2f7808 */ /* 0x000fe40006000000 */
[----:B------:R-:W-:-:S02]  /*d350*/  ISETP.GT.AND P4, PT, R36, 0x58, P2 ;  /* 0x000000582400780c */ /* 0x000fc40001784270 */
[C---:B------:R-:W-:Y:S01]  /*d360*/  ISETP.LT.OR P3, PT, R32.reuse, 0x52, P3 ;  /* 0x000000522000780c */ /* 0x040fe20001f61670 */
[----:B------:R-:W-:Y:S01]  /*d370*/  MUFU.EX2 R33, R33 ;  /* 0x0000002100217308 */ /* 0x000fe20000000800 */
[----:B------:R-:W-:Y:S02]  /*d380*/  FMNMX.FTZ R18, R45, R18, !PT ;  /* 0x000000122d127209 */ /* 0x000fe40007810000 */
[----:B------:R-:W-:Y:S02]  /*d390*/  ISETP.LT.OR P4, PT, R32, 0x59, P4 ;  /* 0x000000592000780c */ /* 0x000fe40002781670 */
[----:B------:R-:W-:Y:S02]  /*d3a0*/  FSEL R155, R48, -INF , !P3 ;  /* 0xff800000309b7808 */ /* 0x000fe40005800000 */
[----:B------:R-:W-:Y:S01]  /*d3b0*/  FMNMX.FTZ R18, R149, R18, !PT ;  /* 0x0000001295127209 */ /* 0x000fe20007810000 */
[----:B------:R-:W-:Y:S01]  /*d3c0*/  MUFU.EX2 R142, R142 ;  /* 0x0000008e008e7308 */ /* 0x000fe20000000800 */
[----:B------:R-:W-:-:S02]  /*d3d0*/  ISETP.GT.AND P3, PT, R36, 0x59, P2 ;  /* 0x000000592400780c */ /* 0x000fc40001764270 */
[----:B------:R-:W-:Y:S02]  /*d3e0*/  FSEL R49, R49, -INF , !P4 ;  /* 0xff80000031317808 */ /* 0x000fe40006000000 */
[----:B------:R-:W-:Y:S02]  /*d3f0*/  FMNMX.FTZ R18, R47, R18, !PT ;  /* 0x000000122f127209 */ /* 0x000fe40007810000 */
[----:B------:R-:W-:Y:S01]  /*d400*/  ISETP.GT.AND P4, PT, R36, 0x60, P2 ;  /* 0x000000602400780c */ /* 0x000fe20001784270 */
[----:B------:R-:W-:Y:S01]  /*d410*/  MUFU.EX2 R15, R15 ;  /* 0x0000000f000f7308 */ /* 0x000fe20000000800 */
[C---:B------:R-:W-:Y:S02]  /*d420*/  ISETP.LT.OR P3, PT, R32.reuse, 0x5a, P3 ;  /* 0x0000005a2000780c */ /* 0x040fe40001f61670 */
[----:B------:R-:W-:Y:S02]  /*d430*/  FMNMX.FTZ R18, R155, R18, !PT ;  /* 0x000000129b127209 */ /* 0x000fe40007810000 */
[----:B------:R-:W-:-:S02]  /*d440*/  ISETP.LT.OR P4, PT, R32, 0x61, P4 ;  /* 0x000000612000780c */ /* 0x000fc40002781670 */
[----:B------:R-:W-:Y:S01]  /*d450*/  FSEL R157, R50, -INF , !P3 ;  /* 0xff800000329d7808 */ /* 0x000fe20005800000 */
[----:B------:R-:W-:Y:S01]  /*d460*/  MUFU.EX2 R136, R136 ;  /* 0x0000008800887308 */ /* 0x000fe20000000800 */
[C---:B------:R-:W-:Y:S02]  /*d470*/  ISETP.GT.AND P3, PT, R36.reuse, 0x61, P2 ;  /* 0x000000612400780c */ /* 0x040fe40001764270 */
[----:B------:R-:W-:Y:S02]  /*d480*/  FMNMX.FTZ R18, R49, R18, !PT ;  /* 0x0000001231127209 */ /* 0x000fe40007810000 */
[----:B------:R-:W-:Y:S02]  /*d490*/  FSEL R51, R51, -INF , !P4 ;  /* 0xff80000033337808 */ /* 0x000fe40006000000 */
[----:B------:R-:W-:Y:S01]  /*d4a0*/  ISETP.GT.AND P4, PT, R36, 0x68, P2 ;  /* 0x000000682400780c */ /* 0x000fe20001784270 */
[----:B------:R-:W-:Y:S01]  /*d4b0*/  MUFU.EX2 R25, R25 ;  /* 0x0000001900197308 */ /* 0x000fe20000000800 */
[----:B------:R-:W-:-:S02]  /*d4c0*/  ISETP.LT.OR P3, PT, R32, 0x62, P3 ;  /* 0x000000622000780c */ /* 0x000fc40001f61670 */
[----:B------:R-:W-:Y:S02]  /*d4d0*/  FMNMX.FTZ R18, R157, R18, !PT ;  /* 0x000000129d127209 */ /* 0x000fe40007810000 */
[----:B------:R-:W-:Y:S02]  /*d4e0*/  ISETP.LT.OR P4, PT, R32, 0x69, P4 ;  /* 0x000000692000780c */ /* 0x000fe40002781670 */
[----:B------:R-:W-:Y:S01]  /*d4f0*/  FSEL R133, R52, -INF , !P3 ;  /* 0xff80000034857808 */ /* 0x000fe20005800000 */
[----:B------:R-:W-:Y:S01]  /*d500*/  MUFU.EX2 R138, R138 ;  /* 0x0000008a008a7308 */ /* 0x000fe20000000800 */
[----:B------:R-:W-:Y:S02]  /*d510*/  ISETP.GT.AND P3, PT, R36, 0x69, P2 ;  /* 0x000000692400780c */ /* 0x000fe40001764270 */
[----:B------:R-:W-:Y:S02]  /*d520*/  FMNMX.FTZ R18, R51, R18, !PT ;  /* 0x0000001233127209 */ /* 0x000fe40007810000 */
[----:B------:R-:W-:-:S02]  /*d530*/  FSEL R53, R53, -INF , !P4 ;  /* 0xff80000035357808 */ /* 0x000fc40006000000 */
[----:B------:R-:W-:Y:S01]  /*d540*/  ISETP.GT.AND P4, PT, R36, 0x70, P2 ;  /* 0x000000702400780c */ /* 0x000fe20001784270 */
[----:B------:R-:W-:Y:S01]  /*d550*/  MUFU.EX2 R27, R27 ;  /* 0x0000001b001b7308 */ /* 0x000fe20000000800 */
[C---:B------:R-:W-:Y:S02]  /*d560*/  ISETP.LT.OR P3, PT, R32.reuse, 0x6a, P3 ;  /* 0x0000006a2000780c */ /* 0x040fe40001f61670 */
[----:B------:R-:W-:Y:S02]  /*d570*/  FMNMX.FTZ R18, R133, R18, !PT ;  /* 0x0000001285127209 */ /* 0x000fe40007810000 */
[----:B------:R-:W-:Y:S02]  /*d580*/  ISETP.LT.OR P4, PT, R32, 0x71, P4 ;  /* 0x000000712000780c */ /* 0x000fe40002781670 */
[----:B------:R-:W-:Y:S01]  /*d590*/  FSEL R135, R54, -INF , !P3 ;  /* 0xff80000036877808 */ /* 0x000fe20005800000 */
[----:B------:R-:W-:Y:S01]  /*d5a0*/  MUFU.EX2 R132, R132 ;  /* 0x0000008400847308 */ /* 0x000fe20000000800 */
[----:B------:R-:W-:-:S02]  /*d5b0*/  ISETP.GT.AND P3, PT, R36, 0x71, P2 ;  /* 0x000000712400780c */ /* 0x000fc40001764270 */
[----:B------:R-:W-:Y:S02]  /*d5c0*/  FMNMX.FTZ R18, R53, R18, !PT ;  /* 0x0000001235127209 */ /* 0x000fe40007810000 */
[----:B------:R-:W-:Y:S01]  /*d5d0*/  FSEL R137, R55, -INF , !P4 ;  /* 0xff80000037897808 */ /* 0x000fe20006000000 */
[----:B------:R-:W-:Y:S01]  /*d5e0*/  FFMA.FTZ R55, R83, R42, -R14 ;  /* 0x0000002a53377223 */ /* 0x000fe2000001080e */
[----:B------:R-:W-:Y:S01]  /*d5f0*/  ISETP.GT.AND P4, PT, R36, 0x78, P2 ;  /* 0x000000782400780c */ /* 0x000fe20001784270 */
[----:B------:R-:W-:Y:S01]  /*d600*/  MUFU.EX2 R29, R29 ;  /* 0x0000001d001d7308 */ /* 0x000fe20000000800 */
[----:B------:R-:W-:Y:S02]  /*d610*/  ISETP.LT.OR P3, PT, R32, 0x72, P3 ;  /* 0x000000722000780c */ /* 0x000fe40001f61670 */
[----:B------:R-:W-:Y:S02]  /*d620*/  FMNMX.FTZ R18, R135, R18, !PT ;  /* 0x0000001287127209 */ /* 0x000fe40007810000 */
[----:B------:R-:W-:Y:S01]  /*d630*/  ISETP.GT.AND P2, PT, R36, 0x79, P2 ;  /* 0x000000792400780c */ /* 0x000fe20001744270 */
[----:B------:R-:W-:Y:S01]  /*d640*/  IMAD.U32 R36, RZ, RZ, UR6 ;  /* 0x00000006ff247e24 */ /* 0x000fe2000f8e00ff */
[----:B------:R-:W-:Y:S01]  /*d650*/  ISETP.LT.OR P4, PT, R32, 0x79, P4 ;  /* 0x000000792000780c */ /* 0x000fe20002781670 */
[----:B------:R-:W-:Y:S01]  /*d660*/  MUFU.EX2 R134, R134 ;  /* 0x0000008600867308 */ /* 0x000fe20000000800 */
[----:B------:R-:W-:Y:S01]  /*d670*/  FSEL R56, R56, -INF , !P3 ;  /* 0xff80000038387808 */ /* 0x000fe20005800000 */
[----:B------:R-:W-:Y:S01]  /*d680*/  UMOV UR6, UR4 ;  /* 0x0000000400067c82 */ /* 0x000fe20008000000 */
[----:B0-----:R-:W-:-:S02]  /*d690*/  FMNMX.FTZ R11, R137, R18, !PT ;  /* 0x00000012890b7209 */ /* 0x001fc40007810000 */
[----:B------:R-:W-:Y:S02]  /*d6a0*/  ISETP.LT.OR P2, PT, R32, 0x7a, P2 ;  /* 0x0000007a2000780c */ /* 0x000fe40001741670 */
[----:B------:R-:W-:Y:S01]  /*d6b0*/  FSEL R18, R57, -INF , !P4 ;  /* 0xff80000039127808 */ /* 0x000fe20006000000 */
[----:B------:R-:W-:Y:S01]  /*d6c0*/  FFMA.FTZ R57, R77, R42, -R14 ;  /* 0x0000002a4d397223 */ /* 0x000fe2000001080e */
[----:B------:R-:W-:Y:S01]  /*d6d0*/  FMNMX.FTZ R11, R56, R11, !PT ;  /* 0x0000000b380b7209 */ /* 0x000fe20007810000 */
[----:B------:R-:W-:Y:S01]  /*d6e0*/  MUFU.EX2 R31, R31 ;  /* 0x0000001f001f7308 */ /* 0x000fe20000000800 */
[----:B------:R-:W-:Y:S02]  /*d6f0*/  FSEL R58, R58, -INF , !P2 ;  /* 0xff8000003a3a7808 */ /* 0x000fe40005000000 */
[----:B------:R-:W-:Y:S02]  /*d700*/  FMNMX.FTZ R11, R18, R11, !PT ;  /* 0x0000000b120b7209 */ /* 0x000fe40007810000 */
[----:B------:R-:W-:-:S02]  /*d710*/  FSEL R63, R7, RZ, P5 ;  /* 0x000000ff073f7208 */ /* 0x000fc40002800000 */
[----:B------:R-:W-:Y:S01]  /*d720*/  FMNMX.FTZ R11, R58, R11, !PT ;  /* 0x0000000b3a0b7209 */ /* 0x000fe20007810000 */
[----:B------:R-:W-:Y:S01]  /*d730*/  MUFU.EX2 R128, R128 ;  /* 0x0000008000807308 */ /* 0x000fe20000000800 */
[----:B------:R-:W-:Y:S01]  /*d740*/  @!P1 LEA R36, R36, UR38, 0x3 ;  /* 0x0000002624249c11 */ /* 0x000fe2000f8e18ff */
[----:B------:R-:W-:Y:S02]  /*d750*/  FADD.FTZ R63, -R63, R10 ;  /* 0x0000000a3f3f7221 */ /* 0x000fe40000010100 */
[----:B------:R-:W0:Y:S02]  /*d760*/  SHFL.BFLY PT, R20, R11, 0x2, 0x1f ;  /* 0x0c401f000b147f89 */ /* 0x000e2400000e0000 */
[----:B------:R-:W-:Y:S01]  /*d770*/  FMUL.FTZ R63, R63, R42 ;  /* 0x0000002a3f3f7220 */ /* 0x000fe20000410000 */
[----:B------:R-:W-:Y:S01]  /*d780*/  @!P1 VIADD R36, R36, 0x16860 ;  /* 0x0001686024249836 */ /* 0x000fe20000000000 */
[----:B------:R-:W-:Y:S04]  /*d790*/  MUFU.EX2 R37, R37 ;  /* 0x0000002500257308 */ /* 0x000fe80000000800 */
[----:B------:R-:W-:-:S04]  /*d7a0*/  @!P1 PRMT R36, RZ, 0x654, R36 ;  /* 0x00000654ff249816 */ /* 0x000fc80000000024 */
[----:B------:R-:W1:Y:S01]  /*d7b0*/  MUFU.EX2 R63, R63 ;  /* 0x0000003f003f7308 */ /* 0x000e620000000800 */
[----:B------:R2:W-:Y:S07]  /*d7c0*/  @!P1 SYNCS.ARRIVE.TRANS64.RED.A1T0 RZ, [R36+URZ], RZ ;  /* 0x000000ff24ff99a7 */ /* 0x0005ee000810043f */
[----:B------:R-:W-:Y:S01]  /*d7d0*/  MUFU.EX2 R130, R130 ;  /* 0x0000008200827308 */ /* 0x000fe20000000800 */
[----:B0-----:R-:W-:-:S07]  /*d7e0*/  FMNMX.FTZ R20, R11, R20, !PT ;  /* 0x000000140b147209 */ /* 0x001fce0007810000 */
[----:B------:R-:W-:Y:S01]  /*d7f0*/  MUFU.EX2 R55, R55 ;  /* 0x0000003700377308 */ /* 0x000fe20000000800 */
[----:B------:R-:W0:Y:S01]  /*d800*/  SHFL.BFLY PT, R11, R20, 0x1, 0x1f ;  /* 0x0c201f00140b7f89 */ /* 0x000e2200000e0000 */
[----:B-1----:R-:W-:Y:S01]  /*d810*/  FFMA.FTZ R32, R63, R5, R148 ;  /* 0x000000053f207223 */ /* 0x002fe20000010094 */
[----:B------:R-:W-:Y:S01]  /*d820*/  F2FP.F16.F32.PACK_AB R148, R127, R148 ;  /* 0x000000947f94723e */ /* 0x000fe200000000ff */
[-C--:B------:R-:W-:Y:S01]  /*d830*/  FMUL.FTZ R88, R88, R63.reuse ;  /* 0x0000003f58587220 */ /* 0x080fe20000410000 */
[-C--:B------:R-:W-:Y:S01]  /*d840*/  FMUL.FTZ R89, R89, R63.reuse ;  /* 0x0000003f59597220 */ /* 0x080fe20000410000 */
        /* <DEDUP_REMOVED lines=17> */
[----:B------:R-:W-:Y:S01]  /*d960*/  FMUL.FTZ R116, R116, R63 ;  /* 0x0000003f74747220 */ /* 0x000fe20000410000 */
[----:B------:R-:W-:Y:S01]  /*d970*/  MUFU.EX2 R126, R126 ;  /* 0x0000007e007e7308 */ /* 0x000fe20000000800 */
[----:B0-----:R-:W-:Y:S01]  /*d980*/  FMNMX.FTZ R11, R20, R11, !PT ;  /* 0x0000000b140b7209 */ /* 0x001fe20007810000 */
[----:B------:R-:W-:-:S03]  /*d990*/  FMUL.FTZ R117, R117, R63 ;  /* 0x0000003f75757220 */ /* 0x000fc60000410000 */
[C---:B------:R-:W-:Y:S01]  /*d9a0*/  FSETP.NEU.FTZ.AND P2, PT, R11.reuse, -INF , PT ;  /* 0xff8000000b00780b */ /* 0x040fe20003f5d000 */
[C---:B------:R-:W-:Y:S02]  /*d9b0*/  FMUL.FTZ R28, R11.reuse, R42 ;  /* 0x0000002a0b1c7220 */ /* 0x040fe40000410000 */
[----:B------:R-:W-:Y:S01]  /*d9c0*/  MUFU.EX2 R59, R59 ;  /* 0x0000003b003b7308 */ /* 0x000fe20000000800 */
[----:B------:R-:W-:Y:S02]  /*d9d0*/  FSEL R5, R11, RZ, P2 ;  /* 0x000000ff0b057208 */ /* 0x000fe40001000000 */
[----:B------:R-:W-:Y:S02]  /*d9e0*/  FSEL R28, R28, RZ, P2 ;  /* 0x000000ff1c1c7208 */ /* 0x000fe40001000000 */
[C---:B------:R-:W-:Y:S01]  /*d9f0*/  ISETP.GT.AND P2, PT, R6.reuse, UR37, PT ;  /* 0x0000002506007c0c */ /* 0x040fe2000bf44270 */
[----:B------:R-:W-:Y:S01]  /*da00*/  FADD.FTZ R5, -R5, R12 ;  /* 0x0000000c05057221 */ /* 0x000fe20000010100 */
[----:B------:R-:W-:-:S02]  /*da10*/  VIADD R6, R6, 0xffffffff ;  /* 0xffffffff06067836 */ /* 0x000fc40000000000 */
[-C--:B------:R-:W-:Y:S01]  /*da20*/  FFMA.FTZ R67, R19, R42.reuse, -R28 ;  /* 0x0000002a13437223 */ /* 0x080fe2000001081c */
[----:B------:R-:W-:Y:S01]  /*da30*/  FADD.FTZ R19, R139, R34 ;  /* 0x000000228b137221 */ /* 0x000fe20000010000 */
[-CC-:B------:R-:W-:Y:S01]  /*da40*/  FFMA.FTZ R10, R141, R42.reuse, -R28.reuse ;  /* 0x0000002a8d0a7223 */ /* 0x180fe2000001081c */
[-C--:B------:R-:W-:Y:S01]  /*da50*/  FMUL.FTZ R5, R5, R42.reuse ;  /* 0x0000002a05057220 */ /* 0x080fe20000410000 */
        /* <DEDUP_REMOVED lines=25> */
[----:B------:R-:W-:Y:S01]  /*dbf0*/  FADD.FTZ R34, R142, R75 ;  /* 0x0000004b8e227221 */ /* 0x000fe20000010000 */
[-CC-:B------:R-:W-:Y:S01]  /*dc00*/  FFMA.FTZ R73, R153, R42.reuse, -R28.reuse ;  /* 0x0000002a99497223 */ /* 0x180fe2000001081c */
[----:B------:R-:W-:Y:S01]  /*dc10*/  FFMA.FTZ R12, R43, R42, -R28 ;  /* 0x0000002a2b0c7223 */ /* 0x000fe2000001081c */
[----:B------:R-:W0:Y:S01]  /*dc20*/  MUFU.EX2 R14, R14 ;  /* 0x0000000e000e7308 */ /* 0x000e220000000800 */
[----:B------:R-:W-:Y:S01]  /*dc30*/  FADD.FTZ R75, R15, R34 ;  /* 0x000000220f4b7221 */ /* 0x000fe20000010000 */
[----:B-1----:R-:W-:Y:S01]  /*dc40*/  FFMA.FTZ R34, R19, R4, R10 ;  /* 0x0000000413227223 */ /* 0x002fe2000001000a */
[--C-:B------:R-:W-:Y:S01]  /*dc50*/  FFMA.FTZ R43, R147, R42, -R28.reuse ;  /* 0x0000002a932b7223 */ /* 0x100fe2000001081c */
[----:B------:R-:W-:Y:S01]  /*dc60*/  F2FP.F16.F32.PACK_AB R144, R39, R144 ;  /* 0x000000902790723e */ /* 0x000fe200000000ff */
[----:B--2---:R-:W-:Y:S01]  /*dc70*/  FADD.FTZ R36, R136, R75 ;  /* 0x0000004b88247221 */ /* 0x004fe20000010000 */
[----:B------:R-:W-:Y:S01]  /*dc80*/  FFMA.FTZ R45, R149, R42, -R28 ;  /* 0x0000002a952d7223 */ /* 0x000fe2000001081c */
[----:B------:R-:W-:Y:S01]  /*dc90*/  F2FP.F16.F32.PACK_AB R142, R15, R142 ;  /* 0x0000008e0f8e723e */ /* 0x000fe200000000ff */
[----:B------:R-:W1:Y:S01]  /*dca0*/  MUFU.EX2 R67, R67 ;  /* 0x0000004300437308 */ /* 0x000e620000000800 */
[----:B---3--:R-:W-:Y:S01]  /*dcb0*/  FADD.FTZ R75, R21, R34 ;  /* 0x00000022154b7221 */ /* 0x008fe20000010000 */
[----:B------:R-:W-:Y:S01]  /*dcc0*/  FADD.FTZ R77, R25, R36 ;  /* 0x00000024194d7221 */ /* 0x000fe20000010000 */
[-CC-:B------:R-:W-:Y:S01]  /*dcd0*/  FFMA.FTZ R34, R155, R42.reuse, -R28.reuse ;  /* 0x0000002a9b227223 */ /* 0x180fe2000001081c */
[-CC-:B------:R-:W-:Y:S01]  /*dce0*/  FFMA.FTZ R125, R51, R42.reuse, -R28.reuse ;  /* 0x0000002a337d7223 */ /* 0x180fe2000001081c */
[-CC-:B------:R-:W-:Y:S01]  /*dcf0*/  FFMA.FTZ R133, R133, R42.reuse, -R28.reuse ;  /* 0x0000002a85857223 */ /* 0x180fe2000001081c */
[----:B------:R-:W-:Y:S01]  /*dd00*/  FADD.FTZ R38, R138, R77 ;  /* 0x0000004d8a267221 */ /* 0x000fe20000010000 */
[----:B------:R-:W-:Y:S01]  /*dd10*/  FFMA.FTZ R53, R53, R42, -R28 ;  /* 0x0000002a35357223 */ /* 0x000fe2000001081c */
[----:B------:R-:W2:Y:S01]  /*dd20*/  MUFU.EX2 R20, R20 ;  /* 0x0000001400147308 */ /* 0x000ea20000000800 */
[----:B0-----:R-:W-:Y:S01]  /*dd30*/  FADD.FTZ R36, R14, R75 ;  /* 0x0000004b0e247221 */ /* 0x001fe20000010000 */
[----:B------:R-:W-:Y:S01]  /*dd40*/  FADD.FTZ R49, R27, R38 ;  /* 0x000000261b317221 */ /* 0x000fe20000010000 */
[----:B------:R-:W-:Y:S01]  /*dd50*/  F2FP.F16.F32.PACK_AB R136, R25, R136 ;  /* 0x000000881988723e */ /* 0x000fe200000000ff */
[-CC-:B------:R-:W-:Y:S01]  /*dd60*/  FFMA.FTZ R135, R135, R42.reuse, -R28.reuse ;  /* 0x0000002a87877223 */ /* 0x180fe2000001081c */
[-CC-:B------:R-:W-:Y:S01]  /*dd70*/  FFMA.FTZ R137, R137, R42.reuse, -R28.reuse ;  /* 0x0000002a89897223 */ /* 0x180fe2000001081c */
[----:B------:R-:W-:Y:S01]  /*dd80*/  FADD.FTZ R40, R132, R49 ;  /* 0x0000003184287221 */ /* 0x000fe20000010000 */
[-C--:B------:R-:W-:Y:S01]  /*dd90*/  FFMA.FTZ R56, R56, R42.reuse, -R28 ;  /* 0x0000002a38387223 */ /* 0x080fe2000001081c */
[----:B------:R-:W0:Y:S01]  /*dda0*/  MUFU.EX2 R23, R23 ;  /* 0x0000001700177308 */ /* 0x000e220000000800 */
[----:B-1----:R-:W-:Y:S01]  /*ddb0*/  FADD.FTZ R47, R67, R36 ;  /* 0x00000024432f7221 */ /* 0x002fe20000010000 */
[-CC-:B------:R-:W-:Y:S01]  /*ddc0*/  FFMA.FTZ R36, R157, R42.reuse, -R28.reuse ;  /* 0x0000002a9d247223 */ /* 0x180fe2000001081c */
[-CC-:B------:R-:W-:Y:S01]  /*ddd0*/  FFMA.FTZ R18, R18, R42.reuse, -R28.reuse ;  /* 0x0000002a12127223 */ /* 0x180fe2000001081c */
[----:B------:R-:W-:Y:S01]  /*dde0*/  FFMA.FTZ R28, R58, R42, -R28 ;  /* 0x0000002a3a1c7223 */ /* 0x000fe2000001081c */
[----:B------:R-:W-:Y:S01]  /*ddf0*/  F2FP.F16.F32.PACK_AB R149, R21, R10 ;  /* 0x0000000a1595723e */ /* 0x000fe200000000ff */
[-C--:B------:R-:W-:Y:S01]  /*de00*/  FMUL.FTZ R90, R90, R19.reuse ;  /* 0x000000135a5a7220 */ /* 0x080fe20000410000 */
[----:B------:R-:W-:Y:S01]  /*de10*/  F2FP.F16.F32.PACK_AB R146, R41, R146 ;  /* 0x000000922992723e */ /* 0x000fe200000000ff */
[----:B------:R-:W-:Y:S01]  /*de20*/  MUFU.EX2 R22, R22 ;  /* 0x0000001600167308 */ /* 0x000fe20000000800 */
[----:B--2---:R-:W-:Y:S01]  /*de30*/  FADD.FTZ R38, R20, R47 ;  /* 0x0000002f14267221 */ /* 0x004fe20000010000 */
[----:B------:R-:W-:Y:S01]  /*de40*/  FADD.FTZ R47, R29, R40 ;  /* 0x000000281d2f7221 */ /* 0x000fe20000010000 */
[----:B------:R-:W-:Y:S01]  /*de50*/  F2FP.F16.F32.PACK_AB R140, R33, R140 ;  /* 0x0000008c218c723e */ /* 0x000fe200000000ff */
[-C--:B------:R-:W-:Y:S01]  /*de60*/  FMUL.FTZ R91, R91, R19.reuse ;  /* 0x000000135b5b7220 */ /* 0x080fe20000410000 */
[----:B------:R-:W-:Y:S01]  /*de70*/  F2FP.F16.F32.PACK_AB R138, R27, R138 ;  /* 0x0000008a1b8a723e */ /* 0x000fe200000000ff */
[----:B------:R-:W-:Y:S01]  /*de80*/  FADD.FTZ R40, R134, R47 ;  /* 0x0000002f86287221 */ /* 0x000fe20000010000 */
[----:B------:R-:W-:Y:S01]  /*de90*/  F2FP.F16.F32.PACK_AB R132, R29, R132 ;  /* 0x000000841d84723e */ /* 0x000fe200000000ff */
[----:B------:R-:W1:Y:S01]  /*dea0*/  MUFU.EX2 R69, R69 ;  /* 0x0000004500457308 */ /* 0x000e620000000800 */
[C---:B------:R-:W-:Y:S01]  /*deb0*/  F2FP.F16.F32.PACK_AB R134, R31.reuse, R134 ;  /* 0x000000861f86723e */ /* 0x040fe200000000ff */
[----:B------:R-:W-:Y:S01]  /*dec0*/  FADD.FTZ R47, R31, R40 ;  /* 0x000000281f2f7221 */ /* 0x000fe20000010000 */
[----:B------:R-:W-:Y:S01]  /*ded0*/  F2FP.F16.F32.PACK_AB R151, R67, R14 ;  /* 0x0000000e4397723e */ /* 0x000fe200000000ff */
[-C--:B------:R-:W-:Y:S01]  /*dee0*/  FMUL.FTZ R94, R94, R19.reuse ;  /* 0x000000135e5e7220 */ /* 0x080fe20000410000 */
[----:B0-----:R-:W-:Y:S01]  /*def0*/  F2FP.F16.F32.PACK_AB R145, R23, R20 ;  /* 0x000000141791723e */ /* 0x001fe200000000ff */
        /* <DEDUP_REMOVED lines=10> */
[----:B------:R-:W2:Y:S01]  /*dfa0*/  MUFU.EX2 R24, R24 ;  /* 0x0000001800187308 */ /* 0x000ea20000000800 */
[----:B-1----:R-:W-:Y:S01]  /*dfb0*/  F2FP.F16.F32.PACK_AB R147, R69, R22 ;  /* 0x000000164593723e */ /* 0x002fe200000000ff */
[-C--:B------:R-:W-:Y:S01]  /*dfc0*/  FMUL.FTZ R114, R114, R19.reuse ;  /* 0x0000001372727220 */ /* 0x080fe20000410000 */
[-C--:B------:R-:W-:Y:S01]  /*dfd0*/  FMUL.FTZ R115, R115, R19.reuse ;  /* 0x0000001373737220 */ /* 0x080fe20000410000 */
[-C--:B------:R-:W-:Y:S01]  /*dfe0*/  FMUL.FTZ R118, R118, R19.reuse ;  /* 0x0000001376767220 */ /* 0x080fe20000410000 */
[----:B------:R-:W-:Y:S01]  /*dff0*/  FMUL.FTZ R119, R119, R19 ;  /* 0x0000001377777220 */ /* 0x000fe20000410000 */
[----:B------:R-:W-:-:S02]  /*e000*/  IMAD.MOV.U32 R10, RZ, RZ, R7 ;  /* 0x000000ffff0a7224 */ /* 0x000fc400078e0007 */
[----:B------:R1:W-:Y:S08]  /*e010*/  MUFU.EX2 R4, R5 ;  /* 0x0000000500047308 */ /* 0x0003f00000000800 */
[----:B------:R-:W3:Y:S01]  /*e020*/  MUFU.EX2 R26, R26 ;  /* 0x0000001a001a7308 */ /* 0x000ee20000000800 */
[----:B-1----:R-:W-:-:S04]  /*e030*/  FADD.FTZ R5, R23, R38 ;  /* 0x0000002617057221 */ /* 0x002fc80000010000 */
[----:B------:R-:W-:-:S03]  /*e040*/  FADD.FTZ R38, R22, R5 ;  /* 0x0000000516267221 */ /* 0x000fc60000010000 */
[----:B------:R-:W1:Y:S01]  /*e050*/  MUFU.EX2 R35, R35 ;  /* 0x0000002300237308 */ /* 0x000e620000000800 */
[----:B------:R-:W-:-:S04]  /*e060*/  FADD.FTZ R38, R69, R38 ;  /* 0x0000002645267221 */ /* 0x000fc80000010000 */
[----:B0-----:R-:W-:Y:S01]  /*e070*/  FADD.FTZ R5, R141, R38 ;  /* 0x000000268d057221 */ /* 0x001fe20000010000 */
[----:B------:R-:W-:Y:S01]  /*e080*/  FADD.FTZ R38, R128, R47 ;  /* 0x0000002f80267221 */ /* 0x000fe20000010000 */
[C---:B------:R-:W-:Y:S01]  /*e090*/  F2FP.F16.F32.PACK_AB R128, R37.reuse, R128 ;  /* 0x000000802580723e */ /* 0x040fe200000000ff */
[----:B------:R-:W0:Y:S01]  /*e0a0*/  MUFU.EX2 R30, R30 ;  /* 0x0000001e001e7308 */ /* 0x000e220000000800 */
[C---:B--2---:R-:W-:Y:S01]  /*e0b0*/  FADD.FTZ R5, R24.reuse, R5 ;  /* 0x0000000518057221 */ /* 0x044fe20000010000 */
[----:B------:R-:W-:Y:S01]  /*e0c0*/  FADD.FTZ R47, R37, R38 ;  /* 0x00000026252f7221 */ /* 0x000fe20000010000 */
[----:B------:R-:W-:Y:S02]  /*e0d0*/  F2FP.F16.F32.PACK_AB R141, R24, R141 ;  /* 0x0000008d188d723e */ /* 0x000fe400000000ff */
[----:B---3--:R-:W-:Y:S01]  /*e0e0*/  FADD.FTZ R38, R26, R5 ;  /* 0x000000051a267221 */ /* 0x008fe20000010000 */
[----:B------:R-:W-:Y:S01]  /*e0f0*/  FADD.FTZ R40, R130, R47 ;  /* 0x0000002f82287221 */ /* 0x000fe20000010000 */
[----:B------:R-:W-:Y:S01]  /*e100*/  F2FP.F16.F32.PACK_AB R130, R55, R130 ;  /* 0x000000823782723e */ /* 0x000fe200000000ff */
[----:B------:R-:W2:Y:S01]  /*e110*/  MUFU.EX2 R71, R71 ;  /* 0x0000004700477308 */ /* 0x000ea20000000800 */
[----:B-1----:R-:W-:Y:S01]  /*e120*/  FADD.FTZ R5, R35, R38 ;  /* 0x0000002623057221 */ /* 0x002fe20000010000 */
[----:B------:R-:W-:Y:S01]  /*e130*/  FADD.FTZ R39, R55, R40 ;  /* 0x0000002837277221 */ /* 0x000fe20000010000 */
[----:B------:R-:W-:-:S03]  /*e140*/  F2FP.F16.F32.PACK_AB R143, R35, R26 ;  /* 0x0000001a238f723e */ /* 0x000fc600000000ff */
[----:B------:R-:W-:Y:S01]  /*e150*/  FADD.FTZ R40, R124, R39 ;  /* 0x000000277c287221 */ /* 0x000fe20000010000 */
[C---:B------:R-:W-:Y:S01]  /*e160*/  F2FP.F16.F32.PACK_AB R124, R57.reuse, R124 ;  /* 0x0000007c397c723e */ /* 0x040fe200000000ff */
[----:B------:R-:W1:Y:S01]  /*e170*/  MUFU.EX2 R32, R32 ;  /* 0x0000002000207308 */ /* 0x000e620000000800 */
[----:B0-----:R-:W-:Y:S01]  /*e180*/  FADD.FTZ R38, R30, R5 ;  /* 0x000000051e267221 */ /* 0x001fe20000010000 */
[----:B------:R-:W-:-:S04]  /*e190*/  FADD.FTZ R15, R57, R40 ;  /* 0x00000028390f7221 */ /* 0x000fc80000010000 */
[----:B------:R-:W-:Y:S01]  /*e1a0*/  FADD.FTZ R40, R126, R15 ;  /* 0x0000000f7e287221 */ /* 0x000fe20000010000 */
[----:B------:R-:W-:Y:S01]  /*e1b0*/  F2FP.F16.F32.PACK_AB R126, R59, R126 ;  /* 0x0000007e3b7e723e */ /* 0x000fe200000000ff */
[----:B------:R-:W0:Y:S01]  /*e1c0*/  MUFU.EX2 R73, R73 ;  /* 0x0000004900497308 */ /* 0x000e220000000800 */
[----:B--2---:R-:W-:Y:S01]  /*e1d0*/  FADD.FTZ R5, R71, R38 ;  /* 0x0000002647057221 */ /* 0x004fe20000010000 */
[----:B------:R-:W-:-:S06]  /*e1e0*/  FADD.FTZ R15, R59, R40 ;  /* 0x000000283b0f7221 */ /* 0x000fcc0000010000 */
        /* <DEDUP_REMOVED lines=8> */
[----:B-1----:R-:W-:-:S04]  /*e270*/  FADD.FTZ R5, R43, R38 ;  /* 0x000000262b057221 */ /* 0x002fc80000010000 */
[----:B------:R-:W-:-:S03]  /*e280*/  FADD.FTZ R38, R4, R5 ;  /* 0x0000000504267221 */ /* 0x000fc60000010000 */
        /* <DEDUP_REMOVED lines=16> */
[----:B------:R0:W3:Y:S01]  /*e390*/  MUFU.EX2 R25, R133 ;  /* 0x0000008500197308 */ /* 0x0000e20000000800 */
[C---:B--2---:R-:W-:Y:S01]  /*e3a0*/  FADD.FTZ R38, R36.reuse, R15 ;  /* 0x0000000f24267221 */ /* 0x044fe20000010000 */
[----:B------:R-:W-:-:S06]  /*e3b0*/  F2FP.F16.F32.PACK_AB R131, R36, R131 ;  /* 0x000000832483723e */ /* 0x000fcc00000000ff */
[----:B------:R-:W2:Y:S01]  /*e3c0*/  MUFU.EX2 R53, R53 ;  /* 0x0000003500357308 */ /* 0x000ea20000000800 */
[----:B-1----:R-:W-:Y:S01]  /*e3d0*/  FADD.FTZ R38, R125, R38 ;  /* 0x000000267d267221 */ /* 0x002fe20000010000 */
[----:B0-----:R-:W-:Y:S01]  /*e3e0*/  F2FP.F16.F32.PACK_AB R133, R43, R12 ;  /* 0x0000000c2b85723e */ /* 0x001fe200000000ff */
[----:B------:R-:W-:-:S05]  /*e3f0*/  IMAD.MOV.U32 R12, RZ, RZ, R11 ;  /* 0x000000ffff0c7224 */ /* 0x000fca00078e000b */
        /* <DEDUP_REMOVED lines=22> */
.L_x_13009:
[----:B------:R-:W-:Y:S06]  /*e560*/  BAR.ARV 0x8, 0x200 ;  /* 0x0208000000007b1d */ /* 0x000fec0000002000 */
[----:B------:R-:W-:Y:S05]  /*e570*/  @!P0 BRA `(.L_x_13027) ;  /* 0x0000000000048947 */ /* 0x000fea0003800000 */
[----:B------:R-:W-:Y:S01]  /*e580*/  BPT.TRAP 0x1 ;  /* 0x000000040000795c */ /* 0x000fe20000300000 */
.L_x_13027:
[----:B------:R-:W-:Y:S01]  /*e590*/  ULEA UR7, UR4, UR38, 0x3 ;  /* 0x0000002604077291 */ /* 0x000fe2000f8e183f */
[----:B------:R-:W-:-:S05]  /*e5a0*/  IMAD.U32 R0, RZ, RZ, UR5 ;  /* 0x00000005ff007e24 */ /* 0x000fca000f8e00ff */
[----:B------:R-:W-:-:S04]  /*e5b0*/  SHF.L.U32 R0, R0, 0x1f, RZ ;  /* 0x0000001f00007819 */ /* 0x000fc800000006ff */
[----:B------:R0:W1:Y:S01]  /*e5c0*/  SYNCS.PHASECHK.TRANS64.TRYWAIT P2, [UR7+0x16850], R0 ;  /* 0x01685000ff0075a7 */ /* 0x0000620008040147 */
[----:B------:R-:W-:Y:S05]  /*e5d0*/  @!P0 BRA `(.L_x_13028) ;  /* 0x0000000000048947 */ /* 0x000fea0003800000 */
[----:B------:R-:W-:Y:S01]  /*e5e0*/  BPT.TRAP 0x1 ;  /* 0x000000040000795c */ /* 0x000fe20000300000 */
.L_x_13028:
[----:B-1----:R-:W-:Y:S05]  /*e5f0*/  @P2 BRA `(.L_x_13029) ;  /* 0x0000000000082947 */ /* 0x002fea0003800000 */
[----:B------:R-:W1:Y:S02]  /*e600*/  SYNCS.PHASECHK.TRANS64.TRYWAIT P0, [UR7+0x16850], R0 ;  /* 0x01685000ff0075a7 */ /* 0x000e640008000147 */
[----:B-1----:R-:W-:Y:S05]  /*e610*/  @!P0 BRA `(.L_x_13030) ;  /* 0x00000054007c8947 */ /* 0x002fea0003800000 */
.L_x_13029:
[----:B------:R-:W-:Y:S01]  /*e620*/  UIADD3 UR38, UR38, 0x400, URZ ;  /* 0x0000040026267890 */ /* 0x000fe2000fffe03f */
[----:B------:R-:W-:Y:S01]  /*e630*/  WARPGROUP.ARRIVE ;  /* 0x00000000000079c5 */ /* 0x000fe20000000000 */
[----:B------:R-:W-:Y:S01]  /*e640*/  UMOV UR11, 0x40000040 ;  /* 0x40000040000b7882 */ /* 0x000fe20000000000 */
[----:B01----:R-:W0:Y:S01]  /*e650*/  SHFL.BFLY PT, R0, R5, 0x2, 0x1f ;  /* 0x0c401f0005007f89 */ /* 0x003e2200000e0000 */
[----:B------:R-:W-:Y:S01]  /*e660*/  USHF.R.U32.HI UR38, URZ, 0x4, UR38 ;  /* 0x000000043f267899 */ /* 0x000fe20008011626 */
[----:B------:R-:W-:Y:S02]  /*e670*/  IMAD.U32 R12, RZ, RZ, UR7 ;  /* 0x00000007ff0c7e24 */ /* 0x000fe4000f8e00ff */
[----:B------:R-:W1:Y:S01]  /*e680*/  SHFL.BFLY PT, R3, R4, 0x2, 0x1f ;  /* 0x0c401f0004037f89 */ /* 0x000e6200000e0000 */
[----:B------:R-:W-:Y:S01]  /*e690*/  ULOP3.LUT UR38, UR38, 0x3fff, URZ, 0xc0, !UPT ;  /* 0x00003fff26267892 */ /* 0x000fe2000f8ec03f */
[----:B------:R-:W-:Y:S02]  /*e6a0*/  @!P1 VIADD R12, R12, 0x16860 ;  /* 0x000168600c0c9836 */ /* 0x000fe40000000000 */
[----:B------:R-:W-:Y:S01]  /*e6b0*/  IMAD.MOV.U32 R8, RZ, RZ, RZ ;  /* 0x000000ffff087224 */ /* 0x000fe200078e00ff */
[----:B------:R-:W-:-:S02]  /*e6c0*/  ULEA UR4, UR4, UR38, 0xa ;  /* 0x0000002604047291 */ /* 0x000fc4000f8e503f */
[----:B------:R-:W-:Y:S02]  /*e6d0*/  @!P1 PRMT R12, RZ, 0x654, R12 ;  /* 0x00000654ff0c9816 */ /* 0x000fe4000000000c */
[----:B------:R-:W-:-:S03]  /*e6e0*/  UIADD3 UR6, UR4, 0x80, URZ ;  /* 0x0000008004067890 */ /* 0x000fc6000fffe03f */
[----:B------:R-:W-:Y:S02]  /*e6f0*/  UMOV UR10, UR4 ;  /* 0x00000004000a7c82 */ /* 0x000fe40008000000 */
[----:B------:R-:W-:Y:S01]  /*e700*/  HGMMA.64x64x16.F32 R88, R148, gdesc[UR8].tnspB, R88, gsb0 ;  /* 0x40e0000894587df0 */ /* 0x000fe20008000858 */
[----:B------:R-:W-:Y:S01]  /*e710*/  UMOV UR11, 0x40000040 ;  /* 0x40000040000b7882 */ /* 0x000fe20000000000 */
[----:B------:R-:W-:Y:S01]  /*e720*/  UMOV UR10, UR6 ;  /* 0x00000006000a7c82 */ /* 0x000fe20008000000 */
[----:B------:R-:W-:Y:S01]  /*e730*/  UIADD3 UR6, UR4, 0x100, URZ ;  /* 0x0000010004067890 */ /* 0x000fe2000fffe03f */
[----:B0-----:R-:W-:Y:S01]  /*e740*/  FADD.FTZ R0, R0, R5 ;  /* 0x0000000500007221 */ /* 0x001fe20000010000 */
[----:B-1----:R-:W-:Y:S01]  /*e750*/  FADD.FTZ R6, R3, R4 ;  /* 0x0000000403067221 */ /* 0x002fe20000010000 */
[----:B------:R-:W-:-:S03]  /*e760*/  IMAD.MOV.U32 R4, RZ, RZ, RZ ;  /* 0x000000ffff047224 */ /* 0x000fc600078e00ff */
[----:B------:R-:W0:Y:S04]  /*e770*/  SHFL.BFLY PT, R3, R0, 0x1, 0x1f ;  /* 0x0c201f0000037f89 */ /* 0x000e2800000e0000 */
[----:B------:R-:W1:Y:S01]  /*e780*/  SHFL.BFLY PT, R9, R6, 0x1, 0x1f ;  /* 0x0c201f0006097f89 */ /* 0x000e6200000e0000 */
[----:B0-----:R-:W-:Y:S01]  /*e790*/  FADD.FTZ R13, R0, R3 ;  /* 0x00000003000d7221 */ /* 0x001fe20000010000 */
[----:B------:R-:W-:Y:S02]  /*e7a0*/  IMAD.MOV.U32 R3, RZ, RZ, -0x800000 ;  /* 0xff800000ff037424 */ /* 0x000fe400078e00ff */
        /* <DEDUP_REMOVED lines=11> */
[----:B------:R-:W-:Y:S01]  /*e860*/  PLOP3.LUT P0, PT, PT, PT, PT, 0x8, 0x0 ;  /* 0x000000000000781c */ /* 0x000fe20003f0e170 */
[----:B------:R-:W-:Y:S02]  /*e870*/  WARPGROUP.DEPBAR.LE gsb0, 0x0 ;  /* 0x00008000000079c5 */ /* 0x000fe40000010000 */
[----:B------:R-:W-:Y:S01]  /*e880*/  WARPGROUP.ARRIVE ;  /* 0x00000000000079c5 */ /* 0x000fe20000000000 */
[----:B------:R-:W0:Y:S01]  /*e890*/  @P2 MUFU.RCP R8, R14 ;  /* 0x0000000e00082308 */ /* 0x000e220000001000 */
[----:B-1----:R-:W-:-:S04]  /*e8a0*/  @P2 FMUL.FTZ R10, R9, 0.69314718246459960938 ;  /* 0x3f317218090a2820 */ /* 0x002fc80000410000 */
[----:B------:R-:W-:Y:S01]  /*e8b0*/  HGMMA.64x64x16.F32 R88, R144, gdesc[UR8].tnspB, R88, gsb0 ;  /* 0x40e0000890587df0 */ /* 0x000fe20008000858 */
[----:B------:R-:W-:Y:S01]  /*e8c0*/  UMOV UR10, UR6 ;  /* 0x00000006000a7c82 */ /* 0x000fe20008000000 */
[----:B------:R-:W-:Y:S01]  /*e8d0*/  UMOV UR11, 0x40000040 ;  /* 0x40000040000b7882 */ /* 0x000fe20000000000 */
[----:B------:R-:W-:Y:S01]  /*e8e0*/  UIADD3 UR6, UR4, 0x180, URZ ;  /* 0x0000018004067890 */ /* 0x000fe2000fffe03f */
[----:B------:R-:W-:Y:S01]  /*e8f0*/  @P2 FFMA.FTZ R0, R15, R11, R10 ;  /* 0x0000000b0f002223 */ /* 0x000fe2000001000a */
[----:B------:R-:W-:Y:S02]  /*e900*/  WARPGROUP.DEPBAR.LE gsb0, 0x0 ;  /* 0x00008000000079c5 */ /* 0x000fe40000010000 */
[----:B------:R-:W-:-:S06]  /*e910*/  WARPGROUP.ARRIVE ;  /* 0x00000000000079c5 */ /* 0x000fcc0000000000 */
[----:B------:R-:W-:Y:S01]  /*e920*/  HGMMA.64x64x16.F32 R88, R140, gdesc[UR8].tnspB, R88, gsb0 ;  /* 0x40e000088c587df0 */ /* 0x000fe20008000858 */
[----:B------:R-:W-:Y:S01]  /*e930*/  UMOV UR10, UR6 ;  /* 0x00000006000a7c82 */ /* 0x000fe20008000000 */
[----:B------:R-:W-:Y:S01]  /*e940*/  UMOV UR11, 0x40000040 ;  /* 0x40000040000b7882 */ /* 0x000fe20000000000 */
[----:B------:R-:W-:Y:S01]  /*e950*/  UIADD3 UR6, UR4, 0x200, URZ ;  /* 0x0000020004067890 */ /* 0x000fe2000fffe03f */
        /* <DEDUP_REMOVED lines=11> */
[----:B------:R-:W-:Y:S02]  /*ea10*/  UIADD3 UR6, UR4, 0x300, URZ ;  /* 0x0000030004067890 */ /* 0x000fe4000fffe03f */
[----:B------:R-:W-:Y:S01]  /*ea20*/  UIADD3 UR4, UR4, 0x380, URZ ;  /* 0x0000038004047890 */ /* 0x000fe2000fffe03f */
[----:B------:R-:W-:Y:S02]  /*ea30*/  WARPGROUP.DEPBAR.LE gsb0, 0x0 ;  /* 0x00008000000079c5 */ /* 0x000fe40000010000 */
[----:B------:R-:W-:-:S06]  /*ea40*/  WARPGROUP.ARRIVE ;  /* 0x00000000000079c5 */ /* 0x000fcc0000000000 */
[----:B------:R-:W-:Y:S01]  /*ea50*/  HGMMA.64x64x16.F32 R88, R128, gdesc[UR8].tnspB, R88, gsb0 ;  /* 0x40e0000880587df0 */ /* 0x000fe20008000858 */
[----:B------:R-:W-:Y:S01]  /*ea60*/  UMOV UR10, UR6 ;  /* 0x00000006000a7c82 */ /* 0x000fe20008000000 */
[----:B------:R-:W-:Y:S01]  /*ea70*/  UMOV UR11, 0x40000040 ;  /* 0x40000040000b7882 */ /* 0x000fe20000000000 */
[----:B------:R-:W-:Y:S02]  /*ea80*/  WARPGROUP.DEPBAR.LE gsb0, 0x0 ;  /* 0x00008000000079c5 */ /* 0x000fe40000010000 */
[----:B------:R-:W-:-:S06]  /*ea90*/  WARPGROUP.ARRIVE ;  /* 0x00000000000079c5 */ /* 0x000fcc0000000000 */
[----:B------:R-:W-:Y:S01]  /*eaa0*/  HGMMA.64x64x16.F32 R88, R124, gdesc[UR8].tnspB, R88, gsb0 ;  /* 0x40e000087c587df0 */ /* 0x000fe20008000858 */
[----:B------:R-:W-:Y:S01]  /*eab0*/  UMOV UR10, UR4 ;  /* 0x00000004000a7c82 */ /* 0x000fe20008000000 */
[----:B------:R-:W-:Y:S01]  /*eac0*/  UMOV UR11, 0x40000040 ;  /* 0x40000040000b7882 */ /* 0x000fe20000000000 */
[----:B------:R-:W-:Y:S02]  /*ead0*/  WARPGROUP.DEPBAR.LE gsb0, 0x0 ;  /* 0x00008000000079c5 */ /* 0x000fe40000010000 */
[----:B------:R-:W-:-:S06]  /*eae0*/  WARPGROUP.ARRIVE ;  /* 0x00000000000079c5 */ /* 0x000fcc0000000000 */
[----:B------:R-:W-:Y:S03]  /*eaf0*/  HGMMA.64x64x16.F32 R88, R120, gdesc[UR8].tnspB, R88, gsb0 ;  /* 0x40e0000878587df0 */ /* 0x000fe60008000858 */
        /* <DEDUP_REMOVED lines=34> */
.L_x_12960:
[----:B------:R-:W-:Y:S05]  /*ed20*/  @P0 BRA `(.L_x_13031) ;  /* 0x0000000c00c80947 */ /* 0x000fea0003800000 */
[----:B------:R-:W-:Y:S01]  /*ed30*/  VIADD R2, R2, 0xffffff80 ;  /* 0xffffff8002027836 */ /* 0x000fe20000000000 */
[----:B------:R-:W0:Y:S01]  /*ed40*/  LDC R17, c[0x0][0xbe8] ;  /* 0x0002fa00ff117b82 */ /* 0x000e220000000800 */
[----:B------:R-:W1:Y:S01]  /*ed50*/  S2R R19, SR_CTAID.X ;  /* 0x0000000000137919 */ /* 0x000e620000002500 */
[----:B------:R-:W-:Y:S02]  /*ed60*/  USHF.R.S32.HI UR7, URZ, 0x1f, UR36 ;  /* 0x0000001f3f077899 */ /* 0x000fe40008011424 */
[----:B------:R-:W-:Y:S01]  /*ed70*/  IMAD R16, RZ, RZ, -UR36 ;  /* 0x80000024ff107e24 */ /* 0x000fe2000f8e02ff */
[----:B------:R-:W-:Y:S01]  /*ed80*/  SHF.R.S32.HI R5, RZ, 0x1f, R2 ;  /* 0x0000001fff057819 */ /* 0x000fe20000011402 */
[----:B------:R-:W-:Y:S01]  /*ed90*/  ULDC.64 UR8, c[0x0][0xbd0] ;  /* 0x0002f40000087ab9 */ /* 0x000fe20000000a00 */
[----:B------:R-:W-:Y:S01]  /*eda0*/  BSSY B0, `(.L_x_13032) ;  /* 0x00000b6000007945 */ /* 0x000fe20003800000 */
[----:B------:R-:W-:Y:S01]  /*edb0*/  UIMAD UR6, UR7, UR8, URZ ;  /* 0x00000008070672a4 */ /* 0x000fe2000f8e023f */
[CC--:B------:R-:W-:Y:S01]  /*edc0*/  LEA.HI R4, R5.reuse, R2.reuse, RZ, 0x7 ;  /* 0x0000000205047211 */ /* 0x0c0fe200078f38ff */
[----:B------:R-:W2:Y:S01]  /*edd0*/  S2UR UR12, SR_CTAID.Z ;  /* 0x00000000000c79c3 */ /* 0x000ea20000002700 */
[----:B------:R-:W-:Y:S01]  /*ede0*/  LEA.HI R8, R5, R2, RZ, 0x2 ;  /* 0x0000000205087211 */ /* 0x000fe200078f10ff */
[----:B------:R-:W-:Y:S01]  /*edf0*/  UIMAD.WIDE.U32 UR4, UR36, UR8, URZ ;  /* 0x00000008240472a5 */ /* 0x000fe2000f8e003f */
[----:B------:R-:W-:Y:S01]  /*ee00*/  LOP3.LUT R7, R4, 0xffffff80, RZ, 0xc0, !PT ;  /* 0xffffff8004077812 */ /* 0x000fe200078ec0ff */
[----:B------:R-:W-:Y:S01]  /*ee10*/  UIMAD UR6, UR36, UR9, UR6 ;  /* 0x00000009240672a4 */ /* 0x000fe2000f8e0206 */
[----:B------:R-:W-:-:S02]  /*ee20*/  SHF.R.S32.HI R4, RZ, 0x7, R4 ;  /* 0x00000007ff047819 */ /* 0x000fc40000011404 */
[----:B------:R-:W-:Y:S01]  /*ee30*/  LOP3.LUT R13, R8, 0xfffffffc, RZ, 0xc0, !PT ;  /* 0xfffffffc080d7812 */ /* 0x000fe200078ec0ff */
[----:B------:R-:W-:Y:S01]  /*ee40*/  IMAD.IADD R22, R2, 0x1, -R7 ;  /* 0x0000000102167824 */ /* 0x000fe200078e0a07 */
[----:B------:R-:W3:Y:S01]  /*ee50*/  S2UR UR11, SR_CTAID.Y ;  /* 0x00000000000b79c3 */ /* 0x000ee20000002600 */
[----:B------:R-:W-:Y:S01]  /*ee60*/  IMAD.HI R5, R4, 0x55555556, RZ ;  /* 0x5555555604057827 */ /* 0x000fe200078e02ff */
[----:B------:R-:W-:Y:S02]  /*ee70*/  UIADD3 UR6, UR5, UR6, URZ ;  /* 0x0000000605067290 */ /* 0x000fe4000fffe03f */
[----:B------:R-:W-:Y:S01]  /*ee80*/  SHF.R.S32.HI R9, RZ, 0x1f, R22 ;  /* 0x0000001fff097819 */ /* 0x000fe20000011416 */
[----:B------:R-:W-:-:S03]  /*ee90*/  IMAD.IADD R13, R2, 0x1, -R13 ;  /* 0x00000001020d7824 */ /* 0x000fc600078e0a0d */
[----:B------:R-:W-:Y:S01]  /*eea0*/  BAR.SYNC.DEFER_BLOCKING 0x1, 0x180 ;  /* 0x0046000000007b1d */ /* 0x000fe20000010000 */
[----:B0-----:R-:W-:Y:S02]  /*eeb0*/  ISETP.NE.AND P0, PT, R17, 0x1, PT ;  /* 0x000000011100780c */ /* 0x001fe40003f05270 */
[----:B------:R-:W-:Y:S02]  /*eec0*/  LEA.HI R23, R9, R22, RZ, 0x2 ;  /* 0x0000001609177211 */ /* 0x000fe400078f10ff */
[----:B------:R-:W-:-:S03]  /*eed0*/  LEA.HI R5, R5, R5, RZ, 0x1 ;  /* 0x0000000505057211 */ /* 0x000fc600078f08ff */
[----:B------:R-:W3:Y:S01]  /*eee0*/  LDC R21, c[0x0][0xc50] ;  /* 0x00031400ff157b82 */ /* 0x000ee20000000800 */
[--C-:B------:R-:W-:Y:S01]  /*eef0*/  SHF.R.S32.HI R6, RZ, 0x2, R23.reuse ;  /* 0x00000002ff067819 */ /* 0x100fe20000011417 */
[----:B------:R-:W-:Y:S01]  /*ef00*/  ULDC.64 UR8, c[0x0][0xb38] ;  /* 0x0002ce0000087ab9 */ /* 0x000fe20000000a00 */
[----:B------:R-:W-:Y:S01]  /*ef10*/  SHF.R.S32.HI R7, RZ, 0x1f, R23 ;  /* 0x0000001fff077819 */ /* 0x000fe20000011417 */
[----:B--2---:R-:W-:Y:S01]  /*ef20*/  USHF.R.S32.HI UR10, URZ, 0x1f, UR12 ;  /* 0x0000001f3f0a7899 */ /* 0x004fe2000801140c */
[----:B------:R-:W-:Y:S01]  /*ef30*/  LEA.HI R9, R9, R22, RZ, 0x5 ;  /* 0x0000001609097211 */ /* 0x000fe200078f28ff */
[----:B------:R-:W-:Y:S01]  /*ef40*/  UIMAD UR7, UR7, UR8, URZ ;  /* 0x00000008070772a4 */ /* 0x000fe2000f8e023f */
[----:B------:R-:W-:Y:S01]  /*ef50*/  LEA.HI R7, R7, R6, RZ, 0x3 ;  /* 0x0000000607077211 */ /* 0x000fe200078f18ff */
[----:B------:R-:W0:Y:S01]  /*ef60*/  LDC.64 R14, c[0x0][0xb40] ;  /* 0x0002d000ff0e7b82 */ /* 0x000e220000000a00 */
[----:B------:R-:W-:Y:S02]  /*ef70*/  SHF.R.S32.HI R9, RZ, 0x5, R9 ;  /* 0x00000005ff097819 */ /* 0x000fe40000011409 */
[----:B------:R-:W-:Y:S01]  /*ef80*/  LOP3.LUT R11, R7, 0xfffffff8, RZ, 0xc0, !PT ;  /* 0xfffffff8070b7812 */ /* 0x000fe200078ec0ff */
[----:B------:R-:W-:Y:S01]  /*ef90*/  IMAD R7, R5, -0x3, R4 ;  /* 0xfffffffd05077824 */ /* 0x000fe200078e0204 */
[----:B------:R-:W-:Y:S01]  /*efa0*/  LEA.HI R4, R13, R13, RZ, 0x1 ;  /* 0x0000000d0d047211 */ /* 0x000fe200078f08ff */
[----:B------:R-:W-:Y:S01]  /*efb0*/  IMAD.U32 R5, RZ, RZ, UR5 ;  /* 0x00000005ff057e24 */ /* 0x000fe2000f8e00ff */
[----:B------:R-:W-:Y:S01]  /*efc0*/  LOP3.LUT R23, R23, 0x7ffffffc, RZ, 0xc0, !PT ;  /* 0x7ffffffc17177812 */ /* 0x000fe200078ec0ff */
[----:B------:R-:W-:Y:S01]  /*efd0*/  IMAD.IADD R2, R6, 0x1, -R11 ;  /* 0x0000000106027824 */ /* 0x000fe200078e0a0b */
[----:B------:R-:W-:Y:S01]  /*efe0*/  LOP3.LUT R4, R4, 0x1ffffffe, RZ, 0xc0, !PT ;  /* 0x1ffffffe04047812 */ /* 0x000fe200078ec0ff */
[----:B------:R-:W2:Y:S01]  /*eff0*/  LDC.64 R10, c[0x0][0xbd8] ;  /* 0x0002f600ff0a7b82 */ /* 0x000ea20000000a00 */
[----:B------:R-:W-:Y:S01]  /*f000*/  IMAD.U32 R5, RZ, RZ, UR6 ;  /* 0x00000006ff057e24 */ /* 0x000fe2000f8e00ff */
[----:B------:R-:W-:Y:S01]  /*f010*/  UIMAD UR6, UR36, UR9, UR7 ;  /* 0x00000009240672a4 */ /* 0x000fe2000f8e0207 */
[----:B------:R-:W-:-:S02]  /*f020*/  IMAD R2, R9, 0x10, R2 ;  /* 0x0000001009027824 */ /* 0x000fc400078e0202 */
[----:B------:R-:W-:Y:S02]  /*f030*/  IMAD.IADD R25, R13, 0x1, -R4 ;  /* 0x000000010d197824 */ /* 0x000fe400078e0a04 */
[----:B------:R-:W-:Y:S01]  /*f040*/  IMAD R2, R7, 0x40, R2 ;  /* 0x0000004007027824 */ /* 0x000fe200078e0202 */
[----:B------:R-:W4:Y:S01]  /*f050*/  @P0 LDC R9, c[0x0][0xbec] ;  /* 0x0002fb00ff090b82 */ /* 0x000f220000000800 */
[----:B------:R-:W-:Y:S01]  /*f060*/  IMAD.U32 R4, RZ, RZ, UR4 ;  /* 0x00000004ff047e24 */ /* 0x000fe2000f8e00ff */
[----:B------:R-:W-:Y:S01]  /*f070*/  UIMAD.WIDE.U32 UR4, UR36, UR8, URZ ;  /* 0x00000008240472a5 */ /* 0x000fe2000f8e003f */
[--C-:B------:R-:W-:Y:S02]  /*f080*/  IMAD R6, R25, 0x8, R2.reuse ;  /* 0x0000000819067824 */ /* 0x100fe400078e0202 */
[----:B---3--:R-:W-:Y:S01]  /*f090*/  IMAD R21, R21, R16, UR11 ;  /* 0x0000000b15157e24 */ /* 0x008fe2000f8e0210 */
[----:B------:R-:W-:Y:S01]  /*f0a0*/  UIADD3 UR6, UR5, UR6, URZ ;  /* 0x0000000605067290 */ /* 0x000fe2000fffe03f */
[----:B0-----:R-:W-:Y:S01]  /*f0b0*/  IMAD R12, R14, UR10, RZ ;  /* 0x0000000a0e0c7c24 */ /* 0x001fe2000f8e02ff */
[----:B------:R-:W0:Y:S01]  /*f0c0*/  @P0 LDC R13, c[0x0][0xbf0] ;  /* 0x0002fc00ff0d0b82 */ /* 0x000e220000000800 */
[----:B------:R-:W-:Y:S01]  /*f0d0*/  IMAD.U32 R7, RZ, RZ, UR5 ;  /* 0x00000005ff077e24 */ /* 0x000fe2000f8e00ff */
[----:B------:R-:W-:Y:S01]  /*f0e0*/  ULDC.64 UR8, c[0x0][0xb28] ;  /* 0x0002ca0000087ab9 */ /* 0x000fe20000000a00 */
[----:B-1----:R-:W-:-:S02]  /*f0f0*/  IMAD R2, R19, 0xc0, R2 ;  /* 0x000000c013027824 */ /* 0x002fc400078e0202 */
[----:B------:R-:W-:Y:S01]  /*f100*/  IMAD.U32 R7, RZ, RZ, UR6 ;  /* 0x00000006ff077e24 */ /* 0x000fe2000f8e00ff */
[----:B------:R-:W-:Y:S01]  /*f110*/  ULDC.64 UR6, c[0x0][0xb48] ;  /* 0x0002d20000067ab9 */ /* 0x000fe20000000a00 */
[----:B------:R-:W-:Y:S01]  /*f120*/  VIADD R16, R2, 0x8 ;  /* 0x0000000802107836 */ /* 0x000fe20000000000 */
[----:B------:R-:W1:Y:S01]  /*f130*/  @P0 LDC R27, c[0x0][0xbec] ;  /* 0x0002fb00ff1b0b82 */ /* 0x000e620000000800 */
[C---:B--2---:R-:W-:Y:S02]  /*f140*/  IMAD R8, R10.reuse, UR10, RZ ;  /* 0x0000000a0a087c24 */ /* 0x044fe4000f8e02ff */
[----:B------:R-:W-:-:S04]  /*f150*/  IMAD.WIDE.U32 R4, R10, UR12, R4 ;  /* 0x0000000c0a047c25 */ /* 0x000fc8000f8e0004 */
[----:B------:R-:W-:Y:S01]  /*f160*/  IMAD R11, R11, UR12, R8 ;  /* 0x0000000c0b0b7c24 */ /* 0x000fe2000f8e0208 */
[----:B------:R-:W2:Y:S01]  /*f170*/  @P0 LDC R18, c[0x0][0xbf0] ;  /* 0x0002fc00ff120b82 */ /* 0x000ea20000000800 */
[----:B------:R-:W-:Y:S02]  /*f180*/  IMAD R8, R19, 0xc0, R6 ;  /* 0x000000c013087824 */ /* 0x000fe400078e0206 */
[----:B------:R-:W-:Y:S01]  /*f190*/  IMAD.U32 R6, RZ, RZ, UR4 ;  /* 0x00000004ff067e24 */ /* 0x000fe2000f8e00ff */
[----:B------:R-:W-:Y:S01]  /*f1a0*/  ULDC.64 UR4, c[0x0][0xbe0] ;  /* 0x0002f80000047ab9 */ /* 0x000fe20000000a00 */
[----:B----4-:R-:W-:-:S04]  /*f1b0*/  @P0 IMAD.HI.U32 R10, R8, R9, RZ ;  /* 0x00000009080a0227 */ /* 0x010fc800078e00ff */
[----:B------:R-:W-:Y:S01]  /*f1c0*/  IMAD.MOV.U32 R9, RZ, RZ, R8 ;  /* 0x000000ffff097224 */ /* 0x000fe200078e0008 */
[----:B0-----:R-:W-:Y:S01]  /*f1d0*/  @P0 SHF.R.U32.HI R9, RZ, R13, R10 ;  /* 0x0000000dff090219 */ /* 0x001fe2000001160a */
[----:B------:R-:W-:Y:S01]  /*f1e0*/  IMAD R13, R15, UR12, R12 ;  /* 0x0000000c0f0d7c24 */ /* 0x000fe2000f8e020c */
[----:B------:R-:W-:Y:S01]  /*f1f0*/  SHF.R.S32.HI R12, RZ, 0x1f, R21 ;  /* 0x0000001fff0c7819 */ /* 0x000fe20000011415 */
[----:B------:R-:W-:-:S04]  /*f200*/  IMAD.WIDE.U32 R6, R14, UR12, R6 ;  /* 0x0000000c0e067c25 */ /* 0x000fc8000f8e0006 */
[----:B------:R-:W-:Y:S02]  /*f210*/  IMAD.IADD R5, R5, 0x1, R11 ;  /* 0x0000000105057824 */ /* 0x000fe400078e020b */
        /* <DEDUP_REMOVED lines=45> */
[----:B------:R-:W-:Y:S01]  /*f4f0*/  IMAD.IADD R19, R22, 0x1, -R23 ;  /* 0x0000000116137824 */ /* 0x000fe200078e0a17 */
[----:B------:R-:W-:Y:S01]  /*f500*/  LEA.HI.X R20, R6, UR9, R5, 0x2, P1 ;  /* 0x0000000906147c11 */ /* 0x000fe200088f1405 */
        /* <DEDUP_REMOVED lines=8> */
[----:B------:R-:W-:Y:S01]  /*f590*/  SHFL.IDX PT, R6, R8, 0x1, 0x1c1f ;  /* 0x003c1f0008067f89 */ /* 0x000fe200000e0000 */
[----:B------:R-:W-:-:S03]  /*f5a0*/  IMAD.SHL.U32 R19, R19, 0x2, RZ ;  /* 0x0000000213137824 */ /* 0x000fc600078e00ff */
[----:B------:R-:W1:Y:S03]  /*f5b0*/  SHFL.IDX PT, R7, R9, 0x1, 0x1c1f ;  /* 0x003c1f0009077f89 */ /* 0x000e6600000e0000 */
[----:B------:R-:W-:Y:S01]  /*f5c0*/  SYNCS.ARRIVE.TRANS64.RED.A1T0 RZ, [UR4], RZ ;  /* 0x000000ffffff79a7 */ /* 0x000fe20008100404 */
[----:B------:R2:W3:Y:S04]  /*f5d0*/  SHFL.IDX PT, R14, R18, RZ, 0x1c1f ;  /* 0x001c1fff120e7589 */ /* 0x0004e800000e0000 */
[----:B------:R2:W4:Y:S04]  /*f5e0*/  SHFL.IDX PT, R15, R20, RZ, 0x1c1f ;  /* 0x001c1fff140f7589 */ /* 0x00052800000e0000 */
[----:B0-----:R2:W-:Y:S04]  /*f5f0*/  @!P1 ST.E desc[UR48][R4.64], R3 ;  /* 0x0000000304009985 */ /* 0x0015e8000c101930 */
[----:B-1----:R2:W-:Y:S01]  /*f600*/  @!P0 ST.E desc[UR48][R6.64], R0 ;  /* 0x0000000006008985 */ /* 0x0025e2000c101930 */
[----:B------:R-:W-:Y:S05]  /*f610*/  @P2 BRA `(.L_x_13033) ;  /* 0x0000000000b82947 */ /* 0x000fea0003800000 */
[----:B------:R-:W-:Y:S01]  /*f620*/  ULDC UR4, c[0x0][0xac8] ;  /* 0x0002b20000047ab9 */ /* 0x000fe20000000800 */
[C---:B--2---:R-:W-:Y:S01]  /*f630*/  VIADD R0, R19.reuse, 0x8 ;  /* 0x0000000813007836 */ /* 0x044fe20000000000 */
[C---:B------:R-:W-:Y:S01]  /*f640*/  ISETP.GE.AND P0, PT, R19.reuse, UR4, PT ;  /* 0x0000000413007c0c */ /* 0x040fe2000bf06270 */
[C---:B------:R-:W-:Y:S02]  /*f650*/  VIADD R4, R19.reuse, 0x10 ;  /* 0x0000001013047836 */ /* 0x040fe40000000000 */
[C---:B------:R-:W-:Y:S02]  /*f660*/  VIADD R5, R19.reuse, 0x18 ;  /* 0x0000001813057836 */ /* 0x040fe40000000000 */
[C---:B------:R-:W-:Y:S01]  /*f670*/  VIADD R6, R19.reuse, 0x20 ;  /* 0x0000002013067836 */ /* 0x040fe20000000000 */
[----:B------:R-:W-:Y:S01]  /*f680*/  ISETP.GE.AND P1, PT, R4, UR4, PT ;  /* 0x0000000404007c0c */ /* 0x000fe2000bf26270 */
[----:B------:R-:W-:Y:S01]  /*f690*/  VIADD R7, R19, 0x28 ;  /* 0x0000002813077836 */ /* 0x000fe20000000000 */
[----:B------:R-:W-:Y:S01]  /*f6a0*/  ISETP.GE.AND P2, PT, R5, UR4, PT ;  /* 0x0000000405007c0c */ /* 0x000fe2000bf46270 */
[C---:B------:R-:W-:Y:S01]  /*f6b0*/  VIADD R9, R19.reuse, 0x30 ;  /* 0x0000003013097836 */ /* 0x040fe20000000000 */
[----:B------:R-:W-:Y:S01]  /*f6c0*/  ISETP.GE.AND P3, PT, R6, UR4, PT ;  /* 0x0000000406007c0c */ /* 0x000fe2000bf66270 */
[----:B------:R-:W-:Y:S01]  /*f6d0*/  VIADD R11, R19, 0x38 ;  /* 0x00000038130b7836 */ /* 0x000fe20000000000 */
[----:B------:R-:W-:Y:S01]  /*f6e0*/  ISETP.GE.AND P4, PT, R7, UR4, PT ;  /* 0x0000000407007c0c */ /* 0x000fe2000bf86270 */
[----:B---34-:R-:W-:Y:S01]  /*f6f0*/  @!P0 IMAD.WIDE R2, R19, 0x4, R14 ;  /* 0x0000000413028825 */ /* 0x018fe200078e020e */
[----:B------:R-:W-:-:S02]  /*f700*/  ISETP.GE.AND P5, PT, R9, UR4, PT ;  /* 0x0000000409007c0c */ /* 0x000fc4000bfa6270 */
[----:B------:R-:W-:Y:S02]  /*f710*/  ISETP.GE.AND P6, PT, R11, UR4, PT ;  /* 0x000000040b007c0c */ /* 0x000fe4000bfc6270 */
[----:B------:R0:W-:Y:S01]  /*f720*/  @!P0 ST.E.64 desc[UR48][R2.64], R88 ;  /* 0x0000005802008985 */ /* 0x0001e2000c101b30 */
[----:B------:R-:W-:Y:S02]  /*f730*/  ISETP.GE.AND P0, PT, R0, UR4, PT ;  /* 0x0000000400007c0c */ /* 0x000fe4000bf06270 */
[----:B------:R-:W-:Y:S02]  /*f740*/  @!P1 LEA.HI R4, R4, R4, RZ, 0x1 ;  /* 0x0000000404049211 */ /* 0x000fe400078f08ff */
[----:B------:R-:W-:Y:S02]  /*f750*/  @!P3 LEA.HI R6, R6, R6, RZ, 0x1 ;  /* 0x000000060606b211 */ /* 0x000fe400078f08ff */
[----:B------:R-:W-:Y:S02]  /*f760*/  @!P4 LEA.HI R8, R7, R7, RZ, 0x1 ;  /* 0x000000070708c211 */ /* 0x000fe400078f08ff */
[----:B------:R-:W-:-:S02]  /*f770*/  @!P5 LEA.HI R10, R9, R9, RZ, 0x1 ;  /* 0x00000009090ad211 */ /* 0x000fc400078f08ff */
[----:B------:R-:W-:Y:S02]  /*f780*/  @!P6 LEA.HI R12, R11, R11, RZ, 0x1 ;  /* 0x0000000b0b0ce211 */ /* 0x000fe400078f08ff */
[----:B------:R-:W-:Y:S02]  /*f790*/  @!P3 LOP3.LUT R9, R6, 0xfffffffe, RZ, 0xc0, !PT ;  /* 0xfffffffe0609b812 */ /* 0x000fe400078ec0ff */
[----:B------:R-:W-:Y:S02]  /*f7a0*/  @!P0 LEA.HI R0, R0, R0, RZ, 0x1 ;  /* 0x0000000000008211 */ /* 0x000fe400078f08ff */
[----:B0-----:R-:W-:Y:S02]  /*f7b0*/  @!P2 LEA.HI R2, R5, R5, RZ, 0x1 ;  /* 0x000000050502a211 */ /* 0x001fe400078f08ff */
[----:B------:R-:W-:Y:S02]  /*f7c0*/  @!P0 LOP3.LUT R3, R0, 0xfffffffe, RZ, 0xc0, !PT ;  /* 0xfffffffe00038812 */ /* 0x000fe400078ec0ff */
[----:B------:R-:W-:-:S02]  /*f7d0*/  @!P1 LOP3.LUT R5, R4, 0xfffffffe, RZ, 0xc0, !PT ;  /* 0xfffffffe04059812 */ /* 0x000fc400078ec0ff */
[----:B------:R-:W-:Y:S01]  /*f7e0*/  @!P2 LOP3.LUT R7, R2, 0xfffffffe, RZ, 0xc0, !PT ;  /* 0xfffffffe0207a812 */ /* 0x000fe200078ec0ff */
[--C-:B------:R-:W-:Y:S01]  /*f7f0*/  @!P0 IMAD.WIDE R2, R3, 0x4, R14.reuse ;  /* 0x0000000403028825 */ /* 0x100fe200078e020e */
[----:B------:R-:W-:Y:S02]  /*f800*/  @!P4 LOP3.LUT R11, R8, 0xfffffffe, RZ, 0xc0, !PT ;  /* 0xfffffffe080bc812 */ /* 0x000fe400078ec0ff */
[----:B------:R-:W-:Y:S01]  /*f810*/  @!P5 LOP3.LUT R13, R10, 0xfffffffe, RZ, 0xc0, !PT ;  /* 0xfffffffe0a0dd812 */ /* 0x000fe200078ec0ff */
[--C-:B------:R-:W-:Y:S01]  /*f820*/  @!P1 IMAD.WIDE R4, R5, 0x4, R14.reuse ;  /* 0x0000000405049825 */ /* 0x100fe200078e020e */
[----:B------:R-:W-:Y:S01]  /*f830*/  @!P6 LOP3.LUT R21, R12, 0xfffffffe, RZ, 0xc0, !PT ;  /* 0xfffffffe0c15e812 */ /* 0x000fe200078ec0ff */
[----:B------:R0:W-:Y:S02]  /*f840*/  @!P0 ST.E.64 desc[UR48][R2.64], R92 ;  /* 0x0000005c02008985 */ /* 0x0001e4000c101b30 */
[--C-:B------:R-:W-:Y:S02]  /*f850*/  @!P2 IMAD.WIDE R6, R7, 0x4, R14.reuse ;  /* 0x000000040706a825 */ /* 0x100fe400078e020e */
[----:B------:R0:W-:Y:S02]  /*f860*/  @!P1 ST.E.64 desc[UR48][R4.64], R96 ;  /* 0x0000006004009985 */ /* 0x0001e4000c101b30 */
[----:B------:R-:W-:-:S02]  /*f870*/  @!P3 IMAD.WIDE R8, R9, 0x4, R14 ;  /* 0x000000040908b825 */ /* 0x000fc400078e020e */
[----:B------:R0:W-:Y:S02]  /*f880*/  @!P2 ST.E.64 desc[UR48][R6.64], R100 ;  /* 0x000000640600a985 */ /* 0x0001e4000c101b30 */
[--C-:B------:R-:W-:Y:S02]  /*f890*/  @!P4 IMAD.WIDE R10, R11, 0x4, R14.reuse ;  /* 0x000000040b0ac825 */ /* 0x100fe400078e020e */
[----:B------:R0:W-:Y:S02]  /*f8a0*/  @!P3 ST.E.64 desc[UR48][R8.64], R104 ;  /* 0x000000680800b985 */ /* 0x0001e4000c101b30 */
[--C-:B------:R-:W-:Y:S02]  /*f8b0*/  @!P5 IMAD.WIDE R12, R13, 0x4, R14.reuse ;  /* 0x000000040d0cd825 */ /* 0x100fe400078e020e */
[----:B------:R0:W-:Y:S02]  /*f8c0*/  @!P4 ST.E.64 desc[UR48][R10.64], R108 ;  /* 0x0000006c0a00c985 */ /* 0x0001e4000c101b30 */
[----:B------:R-:W-:-:S02]  /*f8d0*/  @!P6 IMAD.WIDE R14, R21, 0x4, R14 ;  /* 0x00000004150ee825 */ /* 0x000fc400078e020e */
[----:B------:R0:W-:Y:S04]  /*f8e0*/  @!P5 ST.E.64 desc[UR48][R12.64], R112 ;  /* 0x000000700c00d985 */ /* 0x0001e8000c101b30 */
[----:B------:R0:W-:Y:S02]  /*f8f0*/  @!P6 ST.E.64 desc[UR48][R14.64], R116 ;  /* 0x000000740e00e985 */ /* 0x0001e4000c101b30 */
.L_x_13033:
[----:B------:R-:W-:Y:S05]  /*f900*/  BSYNC B0 ;  /* 0x0000000000007941 */ /* 0x000fea0003800000 */
.L_x_13032:
[----:B------:R-:W-:Y:S01]  /*f910*/  ISETP.GE.AND P0, PT, R16, R17, PT ;  /* 0x000000111000720c */ /* 0x000fe20003f06270 */
[----:B0-----:R0:W1:Y:S04]  /*f920*/  SHFL.IDX PT, R13, R20, 0x1, 0x1c1f ;  /* 0x003c1f00140d7f89 */ /* 0x00106800000e0000 */
[----:B------:R0:W0:Y:S08]  /*f930*/  SHFL.IDX PT, R12, R18, 0x1, 0x1c1f ;  /* 0x003c1f00120c7f89 */ /* 0x00003000000e0000 */
        /* <DEDUP_REMOVED lines=11> */
[----:B------:R-:W-:Y:S01]  /*f9f0*/  VIADD R11, R19, 0x30 ;  /* 0x00000030130b7836 */ /* 0x000fe20000000000 */
[----:B------:R-:W-:-:S02]  /*fa00*/  ISETP.GE.AND P4, PT, R8, UR4, PT ;  /* 0x0000000408007c0c */ /* 0x000fc4000bf86270 */
[----:B------:R-:W-:Y:S02]  /*fa10*/  ISETP.GE.AND P5, PT, R9, UR4, PT ;  /* 0x0000000409007c0c */ /* 0x000fe4000bfa6270 */
[----:B------:R-:W-:Y:S01]  /*fa20*/  ISETP.GE.AND P6, PT, R11, UR4, PT ;  /* 0x000000040b007c0c */ /* 0x000fe2000bfc6270 */
[C---:B01----:R-:W-:Y:S02]  /*fa30*/  @!P0 IMAD.WIDE R2, R19.reuse, 0x4, R12 ;  /* 0x0000000413028825 */ /* 0x043fe400078e020c */
[----:B------:R-:W-:Y:S02]  /*fa40*/  @!P1 LEA.HI R0, R0, R0, RZ, 0x1 ;  /* 0x0000000000009211 */ /* 0x000fe400078f08ff */
[----:B------:R-:W-:Y:S01]  /*fa50*/  @!P2 LEA.HI R6, R6, R6, RZ, 0x1 ;  /* 0x000000060606a211 */ /* 0x000fe200078f08ff */
[----:B------:R0:W-:Y:S01]  /*fa60*/  @!P0 ST.E.64 desc[UR48][R2.64], R90 ;  /* 0x0000005a02008985 */ /* 0x0001e2000c101b30 */
[----:B------:R-:W-:Y:S01]  /*fa70*/  @!P1 LOP3.LUT R5, R0, 0xfffffffe, RZ, 0xc0, !PT ;  /* 0xfffffffe00059812 */ /* 0x000fe200078ec0ff */
[----:B------:R-:W-:Y:S01]  /*fa80*/  VIADD R19, R19, 0x38 ;  /* 0x0000003813137836 */ /* 0x000fe20000000000 */
[----:B------:R-:W-:-:S02]  /*fa90*/  @!P3 LEA.HI R0, R7, R7, RZ, 0x1 ;  /* 0x000000070700b211 */ /* 0x000fc400078f08ff */
[----:B------:R-:W-:Y:S01]  /*faa0*/  @!P4 LEA.HI R8, R8, R8, RZ, 0x1 ;  /* 0x000000080808c211 */ /* 0x000fe200078f08ff */
[--C-:B------:R-:W-:Y:S01]  /*fab0*/  @!P1 IMAD.WIDE R4, R5, 0x4, R12.reuse ;  /* 0x0000000405049825 */ /* 0x100fe200078e020c */
[----:B------:R-:W-:Y:S02]  /*fac0*/  @!P5 LEA.HI R10, R9, R9, RZ, 0x1 ;  /* 0x00000009090ad211 */ /* 0x000fe400078f08ff */
[----:B---3--:R-:W-:Y:S02]  /*fad0*/  @!P6 LEA.HI R14, R11, R11, RZ, 0x1 ;  /* 0x0000000b0b0ee211 */ /* 0x008fe400078f08ff */
[----:B------:R-:W-:Y:S01]  /*fae0*/  @!P2 LOP3.LUT R7, R6, 0xfffffffe, RZ, 0xc0, !PT ;  /* 0xfffffffe0607a812 */ /* 0x000fe200078ec0ff */
[----:B------:R1:W-:Y:S01]  /*faf0*/  @!P1 ST.E.64 desc[UR48][R4.64], R94 ;  /* 0x0000005e04009985 */ /* 0x0003e2000c101b30 */
[----:B------:R-:W-:Y:S02]  /*fb00*/  @!P3 LOP3.LUT R9, R0, 0xfffffffe, RZ, 0xc0, !PT ;  /* 0xfffffffe0009b812 */ /* 0x000fe400078ec0ff */
[----:B------:R-:W-:Y:S01]  /*fb10*/  @!P4 LOP3.LUT R11, R8, 0xfffffffe, RZ, 0xc0, !PT ;  /* 0xfffffffe080bc812 */ /* 0x000fe200078ec0ff */
[----:B0-----:R-:W-:Y:S01]  /*fb20*/  @!P2 IMAD.WIDE R2, R7, 0x4, R12 ;  /* 0x000000040702a825 */ /* 0x001fe200078e020c */
[----:B----4-:R-:W-:-:S02]  /*fb30*/  @!P5 LOP3.LUT R15, R10, 0xfffffffe, RZ, 0xc0, !PT ;  /* 0xfffffffe0a0fd812 */ /* 0x010fc400078ec0ff */
[----:B------:R-:W-:Y:S01]  /*fb40*/  @!P6 LOP3.LUT R17, R14, 0xfffffffe, RZ, 0xc0, !PT ;  /* 0xfffffffe0e11e812 */ /* 0x000fe200078ec0ff */
[--C-:B------:R-:W-:Y:S01]  /*fb50*/  @!P4 IMAD.WIDE R6, R11, 0x4, R12.reuse ;  /* 0x000000040b06c825 */ /* 0x100fe200078e020c */
[----:B------:R0:W-:Y:S01]  /*fb60*/  @!P2 ST.E.64 desc[UR48][R2.64], R98 ;  /* 0x000000620200a985 */ /* 0x0001e2000c101b30 */
[----:B------:R-:W-:Y:S02]  /*fb70*/  ISETP.GE.AND P0, PT, R19, UR4, PT ;  /* 0x0000000413007c0c */ /* 0x000fe4000bf06270 */
        /* <DEDUP_REMOVED lines=13> */
.L_x_13031:
        /* <DEDUP_REMOVED lines=13> */
[----:B------:R-:W-:Y:S01]  /*fd20*/  USHF.R.S32.HI UR6, URZ, 0x1f, UR36 ;  /* 0x0000001f3f067899 */ /* 0x000fe20008011424 */
[----:B------:R-:W-:Y:S01]  /*fd30*/  IMAD.MOV.U32 R5, RZ, RZ, R0 ;  /* 0x000000ffff057224 */ /* 0x000fe200078e0000 */
[----:B------:R-:W-:Y:S02]  /*fd40*/  ULDC.64 UR8, c[0x0][0xbd0] ;  /* 0x0002f40000087ab9 */ /* 0x000fe40000000a00 */
[----:B------:R-:W-:Y:S02]  /*fd50*/  UIMAD UR6, UR6, UR8, URZ ;  /* 0x00000008060672a4 */ /* 0x000fe4000f8e023f */
[----:B------:R-:W-:Y:S01]  /*fd60*/  UIMAD.WIDE.U32 UR4, UR36, UR8, URZ ;  /* 0x00000008240472a5 */ /* 0x000fe2000f8e003f */
[----:B------:R-:W1:Y:S01]  /*fd70*/  LDC.64 R10, c[0x0][0xbd8] ;  /* 0x0002f600ff0a7b82 */ /* 0x000e620000000a00 */
[----:B------:R-:W-:-:S04]  /*fd80*/  UIMAD UR6, UR36, UR9, UR6 ;  /* 0x00000009240672a4 */ /* 0x000fc8000f8e0206 */
[----:B------:R-:W-:Y:S02]  /*fd90*/  UIADD3 UR6, UR5, UR6, URZ ;  /* 0x0000000605067290 */ /* 0x000fe4000fffe03f */
[----:B------:R-:W-:Y:S01]  /*fda0*/  IMAD.U32 R3, RZ, RZ, UR5 ;  /* 0x00000005ff037e24 */ /* 0x000fe2000f8e00ff */
[----:B------:R-:W2:Y:S01]  /*fdb0*/  @P0 LDC R7, c[0x0][0xbec] ;  /* 0x0002fb00ff070b82 */ /* 0x000ea20000000800 */
[----:B------:R-:W-:Y:S01]  /*fdc0*/  IMAD.U32 R2, RZ, RZ, UR4 ;  /* 0x00000004ff027e24 */ /* 0x000fe2000f8e00ff */
[----:B------:R-:W-:Y:S01]  /*fdd0*/  ULDC.64 UR4, c[0x0][0xbe0] ;  /* 0x0002f80000047ab9 */ /* 0x000fe20000000a00 */
[----:B------:R-:W-:-:S05]  /*fde0*/  IMAD.U32 R3, RZ, RZ, UR6 ;  /* 0x00000006ff037e24 */ /* 0x000fca000f8e00ff */
[----:B------:R-:W3:Y:S01]  /*fdf0*/  @P0 LDC R9, c[0x0][0xbf0] ;  /* 0x0002fc00ff090b82 */ /* 0x000ee20000000800 */
[----:B0-----:R-:W-:-:S07]  /*fe00*/  USHF.R.S32.HI UR8, URZ, 0x1f, UR7 ;  /* 0x0000001f3f087899 */ /* 0x001fce0008011407 */
[----:B------:R-:W0:Y:S01]  /*fe10*/  S2UR UR10, SR_CTAID.Y ;  /* 0x00000000000a79c3 */ /* 0x000e220000002600 */
[C---:B-1----:R-:W-:Y:S02]  /*fe20*/  IMAD R12, R10.reuse, UR8, RZ ;  /* 0x000000080a0c7c24 */ /* 0x042fe4000f8e02ff */
[----:B------:R-:W-:-:S04]  /*fe30*/  IMAD.WIDE.U32 R2, R10, UR7, R2 ;  /* 0x000000070a027c25 */ /* 0x000fc8000f8e0002 */
[----:B------:R-:W-:Y:S01]  /*fe40*/  IMAD R11, R11, UR7, R12 ;  /* 0x000000070b0b7c24 */ /* 0x000fe2000f8e020c */
[----:B------:R-:W0:Y:S01]  /*fe50*/  LDC R8, c[0x0][0xc50] ;  /* 0x00031400ff087b82 */ /* 0x000e220000000800 */
[----:B--2---:R-:W-:-:S04]  /*fe60*/  @P0 IMAD.HI.U32 R4, R0, R7, RZ ;  /* 0x0000000700040227 */ /* 0x004fc800078e00ff */
[----:B------:R-:W-:Y:S02]  /*fe70*/  IMAD R7, RZ, RZ, -UR36 ;  /* 0x80000024ff077e24 */ /* 0x000fe4000f8e02ff */
[----:B------:R-:W-:Y:S01]  /*fe80*/  IMAD.IADD R3, R11, 0x1, R3 ;  /* 0x000000010b037824 */ /* 0x000fe200078e0203 */
[----:B---3--:R-:W-:Y:S01]  /*fe90*/  @P0 SHF.R.U32.HI R5, RZ, R9, R4 ;  /* 0x00000009ff050219 */ /* 0x008fe20000011604 */
[----:B0-----:R-:W-:-:S04]  /*fea0*/  IMAD R9, R8, R7, UR10 ;  /* 0x0000000a08097e24 */ /* 0x001fc8000f8e0207 */
        /* <DEDUP_REMOVED lines=21> */
.L_x_12950:
        /* <DEDUP_REMOVED lines=18> */
.L_x_13034:
[----:B------:R-:W-:Y:S01]  /*10120*/  ULDC UR7, c[0x0][0xc50] ;  /* 0x0003140000077ab9 */ /* 0x000fe20000000800 */
[----:B------:R-:W-:Y:S01]  /*10130*/  UMOV UR36, UR6 ;  /* 0x0000000600247c82 */ /* 0x000fe20008000000 */
[----:B------:R-:W-:-:S11]  /*10140*/  UISETP.NE.AND UP0, UPT, UR7, 0x1, UPT ;  /* 0x000000010700788c */ /* 0x000fd6000bf05270 */
[----:B------:R-:W-:Y:S01]  /*10150*/  @UP0 ULDC UR4, c[0x0][0xc54] ;  /* 0x0003150000040ab9 */ /* 0x000fe20000000800 */
[----:B------:R-:W-:Y:S01]  /*10160*/  @UP0 ULDC UR8, c[0x0][0xc58] ;  /* 0x0003160000080ab9 */ /* 0x000fe20000000800 */
[----:B------:R-:W-:-:S04]  /*10170*/  UIMAD.WIDE.U32 UR4, UR6, UR4, URZ ;  /* 0x00000004060472a5 */ /* 0x000fc8000f8e003f */
[----:B------:R-:W-:-:S12]  /*10180*/  @UP0 USHF.R.U32.HI UR36, URZ, UR8, UR5 ;  /* 0x000000083f240299 */ /* 0x000fd80008011605 */
.L_x_13035:
        /* <DEDUP_REMOVED lines=45> */
.L_x_13038:
[----:B------:R-:W-:-:S11]  /*10460*/  UISETP.NE.AND UP0, UPT, UR5, 0x1, UPT ;  /* 0x000000010500788c */ /* 0x000fd6000bf05270 */
[----:B------:R-:W-:Y:S02]  /*10470*/  @UP0 ULDC.64 UR14, c[0x0][0x9e8] ;  /* 0x00027a00000e0ab9 */ /* 0x000fe40000000a00 */
[----:B------:R-:W-:-:S04]  /*10480*/  UIMAD.WIDE.U32 UR6, UR8, UR14, URZ ;  /* 0x0000000e080672a5 */ /* 0x000fc8000f8e003f */
[----:B------:R-:W-:-:S12]  /*10490*/  @UP0 USHF.R.U32.HI UR8, URZ, UR15, UR7 ;  /* 0x0000000f3f080299 */ /* 0x000fd80008011607 */
.L_x_13039:
[----:B------:R-:W-:-:S04]  /*104a0*/  UIMAD UR8, UR8, UR5, UR5 ;  /* 0x00000005080872a4 */ /* 0x000fc8000f8e0205 */
[----:B------:R-:W-:-:S04]  /*104b0*/  UISETP.LT.AND UP0, UPT, UR4, UR8, UPT ;  /* 0x000000080400728c */ /* 0x000fc8000bf01270 */
[----:B------:R-:W-:-:S12]  /*104c0*/  USEL UR4, UR4, UR8, UP0 ;  /* 0x0000000804047287 */ /* 0x000fd80008000000 */
.L_x_13037:
        /* <DEDUP_REMOVED lines=26> */
.L_x_13041:
[----:B------:R-:W-:-:S11]  /*10670*/  UISETP.NE.AND UP0, UPT, UR5, 0x1, UPT ;  /* 0x000000010500788c */ /* 0x000fd6000bf05270 */
[----:B------:R-:W-:Y:S02]  /*10680*/  @UP0 ULDC.64 UR10, c[0x0][0x9e8] ;  /* 0x00027a00000a0ab9 */ /* 0x000fe40000000a00 */
[----:B------:R-:W-:-:S04]  /*10690*/  UIMAD.WIDE.U32 UR6, UR4, UR10, URZ ;  /* 0x0000000a040672a5 */ /* 0x000fc8000f8e003f */
[----:B------:R-:W-:-:S12]  /*106a0*/  @UP0 USHF.R.U32.HI UR4, URZ, UR11, UR7 ;  /* 0x0000000b3f040299 */ /* 0x000fd80008011607 */
.L_x_13042:
[----:B------:R-:W-:-:S04]  /*106b0*/  UIMAD UR4, UR4, UR5, URZ ;  /* 0x00000005040472a4 */ /* 0x000fc8000f8e023f */
[----:B------:R-:W-:-:S04]  /*106c0*/  UISETP.LT.AND UP0, UPT, UR8, UR4, UPT ;  /* 0x000000040800728c */ /* 0x000fc8000bf01270 */
[----:B------:R-:W-:-:S12]  /*106d0*/  USEL UR8, UR8, UR4, !UP0 ;  /* 0x0000000408087287 */ /* 0x000fd8000c000000 */
.L_x_13040:
        /* <DEDUP_REMOVED lines=46> */
.L_x_13043:
[----:B------:R-:W-:Y:S01]  /*109c0*/  UIMAD UR41, UR42, UR46, UR43 ;  /* 0x0000002e2a2972a4 */ /* 0x000fe2000f8e022b */
[----:B------:R-:W-:Y:S02]  /*109d0*/  IMAD.U32 R26, RZ, RZ, UR12 ;  /* 0x0000000cff1a7e24 */ /* 0x000fe4000f8e00ff */
[----:B------:R-:W-:Y:S02]  /*109e0*/  IMAD.MOV.U32 R0, RZ, RZ, RZ ;  /* 0x000000ffff007224 */ /* 0x000fe400078e00ff */
[----:B------:R-:W-:Y:S02]  /*109f0*/  IMAD.MOV.U32 R4, RZ, RZ, 0x1 ;  /* 0x00000001ff047424 */ /* 0x000fe400078e00ff */
[----:B------:R-:W-:-:S05]  /*10a00*/  IMAD.U32 R3, RZ, RZ, UR41 ;  /* 0x00000029ff037e24 */ /* 0x000fca000f8e00ff */
[----:B------:R-:W-:Y:S01]  /*10a10*/  VIADDMNMX R26, R3, UR46, R26, PT ;  /* 0x0000002e031a7c46 */ /* 0x000fe2000b80011a */
[----:B------:R-:W-:-:S03]  /*10a20*/  IMAD.MOV.U32 R3, RZ, RZ, 0x1 ;  /* 0x00000001ff037424 */ /* 0x000fc600078e00ff */
        /* <DEDUP_REMOVED lines=25> */
.L_x_13044:
        /* <DEDUP_REMOVED lines=20> */
.L_x_13046:
        /* <DEDUP_REMOVED lines=15> */
.L_x_13045:
[----:B------:R-:W0:Y:S01]  /*10df0*/  LDC.64 R4, c[0x0][0x9f8] ;  /* 0x00027e00ff047b82 */ /* 0x000e220000000a00 */
[----:B------:R-:W-:Y:S01]  /*10e00*/  IMAD.MOV.U32 R25, RZ, RZ, R27 ;  /* 0x000000ffff197224 */ /* 0x000fe200078e001b */
        /* <DEDUP_REMOVED lines=16> */
.L_x_13115:
        /* <DEDUP_REMOVED lines=8> */
.L_x_13118:
[----:B------:R-:W-:Y:S05]  /*10f90*/  @!P6 BRA `(.L_x_13048) ;  /* 0x0000000000c0e947 */ /* 0x000fea0003800000 */
[----:B------:R-:W-:Y:S02]  /*10fa0*/  IMAD.MOV.U32 R0, RZ, RZ, 0x1 ;  /* 0x00000001ff007424 */ /* 0x000fe400078e00ff */
[----:B------:R-:W-:-:S03]  /*10fb0*/  IMAD.MOV.U32 R22, RZ, RZ, R25 ;  /* 0x000000ffff167224 */ /* 0x000fc600078e0019 */
[----:B------:R-:W-:Y:S01]  /*10fc0*/  SHF.L.U32 R0, R0, 0x1f, RZ ;  /* 0x0000001f00007819 */ /* 0x000fe200000006ff */
[----:B------:R-:W-:Y:S06]  /*10fd0*/  @!P1 BRA `(.L_x_13050) ;  /* 0x0000000000489947 */ /* 0x000fec0003800000 */
[----:B------:R-:W1:Y:S01]  /*10fe0*/  LDC R10, c[0x0][0x43c] ;  /* 0x00010f00ff0a7b82 */ /* 0x000e620000000800 */
[----:B------:R-:W-:Y:S01]  /*10ff0*/  IMAD.MOV.U32 R3, RZ, RZ, R23 ;  /* 0x000000ffff037224 */ /* 0x000fe200078e0017 */
[----:B------:R-:W-:Y:S02]  /*11000*/  ULDC.64 UR4, c[0x0][0x428] ;  /* 0x00010a0000047ab9 */ /* 0x000fe40000000a00 */
        /* <DEDUP_REMOVED lines=15> */
.L_x_13050:
[----:B------:R-:W2:Y:S01]  /*11100*/  SYNCS.PHASECHK.TRANS64.TRYWAIT P0, [UR38+0x16840], R0 ;  /* 0x01684000ff0075a7 */ /* 0x000ea20008000166 */
[----:B------:R-:W-:Y:S01]  /*11110*/  ISETP.NE.AND P1, PT, R19, RZ, PT ;  /* 0x000000ff1300720c */ /* 0x000fe20003f25270 */
[----:B--2---:R-:W-:-:S12]  /*11120*/  @!P0 BRA `(.L_x_13051) ;  /* 0x0000002c00108947 */ /* 0x004fd80003800000 */
.L_x_13119:
[----:B------:R-:W-:Y:S05]  /*11130*/  @P1 BRA `(.L_x_13052) ;  /* 0x0000000000141947 */ /* 0x000fea0003800000 */
[----:B------:R-:W-:Y:S01]  /*11140*/  LOP3.LUT P0, RZ, R2, 0x1f, RZ, 0xc0, !PT ;  /* 0x0000001f02ff7812 */ /* 0x000fe2000780c0ff */
[----:B--2---:R-:W-:-:S04]  /*11150*/  IMAD.MOV.U32 R0, RZ, RZ, 0x4000 ;  /* 0x00004000ff007424 */ /* 0x004fc800078e00ff */
[----:B------:R3:W-:Y:S08]  /*11160*/  SYNCS.ARRIVE.TRANS64 RZ, [UR38+0x16830], R0 ;  /* 0x01683000ffff79a7 */ /* 0x0007f00008000026 */
[----:B---3--:R-:W-:Y:S05]  /*11170*/  @!P0 BRA `(.L_x_13052) ;  /* 0x0000000000048947 */ /* 0x008fea0003800000 */
[----:B------:R-:W-:Y:S01]  /*11180*/  BPT.TRAP 0x1 ;  /* 0x000000040000795c */ /* 0x000fe20000300000 */
.L_x_13052:
        /* <DEDUP_REMOVED lines=8> */
[----:B------:R-:W-:Y:S01]  /*11210*/  UIADD3.X UR5, URZ, UR5, URZ, UP0, !UPT ;  /* 0x000000053f057290 */ /* 0x000fe200087fe43f */
[----:B------:R-:W-:Y:S01]  /*11220*/  UMOV UR6, 0x0 ;  /* 0x0000000000067882 */ /* 0x000fe20000000000 */
[----:B------:R-:W-:-:S02]  /*11230*/  UMOV UR7, 0x14f00000 ;  /* 0x14f0000000077882 */ /* 0x000fc40000000000 */
[----:B------:R-:W-:Y:S01]  /*11240*/  USHF.L.U32 UR11, UR11, 0x7, URZ ;  /* 0x000000070b0b7899 */ /* 0x000fe2000800063f */
[----:B------:R-:W-:Y:S01]  /*11250*/  UMOV UR10, URZ ;  /* 0x0000003f000a7c82 */ /* 0x000fe20008000000 */
[----:B------:R-:W-:Y:S02]  /*11260*/  UMOV UR12, UR36 ;  /* 0x00000024000c7c82 */ /* 0x000fe40008000000 */
[----:B------:R-:W-:-:S05]  /*11270*/  @P0 LOP3.LUT R18, R18, 0x2, RZ, 0xfc, !PT ;  /* 0x0000000212120812 */ /* 0x000fca00078efcff */
[----:B------:R3:W-:Y:S02]  /*11280*/  UTMALDG.4D [UR8], [UR4], desc[UR6] ;  /* 0x00000608040075b4 */ /* 0x0007e40008019000 */
[----:B---3--:R-:W-:Y:S01]  /*11290*/  NOP ;  /* 0x0000000000007918 */ /* 0x008fe20000000000 */
.L_x_13048:
        /* <DEDUP_REMOVED lines=29> */
.L_x_13053:
[----:B--2---:R-:W2:Y:S01]  /*11470*/  LDC R3, c[0x0][0x448] ;  /* 0x00011200ff037b82 */ /* 0x004ea20000000800 */
[----:B-1----:R-:W-:Y:S01]  /*11480*/  IMAD.SHL.U32 R5, R2, 0x10, RZ ;  /* 0x0000001002057824 */ /* 0x002fe200078e00ff */
[----:B------:R-:W-:Y:S01]  /*11490*/  SHF.R.U32.HI R0, RZ, 0x3, R19 ;  /* 0x00000003ff007819 */ /* 0x000fe20000011613 */
[----:B------:R-:W-:Y:S01]  /*114a0*/  UMOV UR4, UR50 ;  /* 0x0000003200047c82 */ /* 0x000fe20008000000 */
[----:B------:R-:W-:Y:S01]  /*114b0*/  UMOV UR5, UR47 ;  /* 0x0000002f00057c82 */ /* 0x000fe20008000000 */
[----:B------:R-:W-:Y:S01]  /*114c0*/  ULDC.64 UR6, c[0x0][0x2c8] ;  /* 0x0000b20000067ab9 */ /* 0x000fe20000000a00 */
[----:B------:R-:W-:Y:S02]  /*114d0*/  LOP3.LUT R5, R0, 0x70, R5, 0xf8, !PT ;  /* 0x0000007000057812 */ /* 0x000fe400078ef805 */
[----:B------:R-:W1:Y:S03]  /*114e0*/  LDC.64 R6, c[0x0][0x2e0] ;  /* 0x0000b800ff067b82 */ /* 0x000e660000000a00 */
[----:B------:R-:W-:-:S04]  /*114f0*/  VIADD R10, R5, UR40 ;  /* 0x00000028050a7c36 */ /* 0x000fc80008000000 */
[----:B------:R-:W-:Y:S01]  /*11500*/  IMAD.MOV.U32 R11, RZ, RZ, R10 ;  /* 0x000000ffff0b7224 */ /* 0x000fe200078e000a */
[----:B--2---:R-:W-:-:S13]  /*11510*/  ISETP.NE.AND P0, PT, R3, 0x1, PT ;  /* 0x000000010300780c */ /* 0x004fda0003f05270 */
[----:B------:R-:W2:Y:S08]  /*11520*/  @P0 LDC R9, c[0x0][0x44c] ;  /* 0x00011300ff090b82 */ /* 0x000eb00000000800 */
[----:B------:R-:W3:Y:S08]  /*11530*/  @P0 LDC R13, c[0x0][0x450] ;  /* 0x00011400ff0d0b82 */ /* 0x000ef00000000800 */
[----:B------:R-:W4:Y:S08]  /*11540*/  @P0 LDC R15, c[0x0][0x44c] ;  /* 0x00011300ff0f0b82 */ /* 0x000f300000000800 */
[----:B------:R-:W5:Y:S01]  /*11550*/  @P0 LDC R21, c[0x0][0x450] ;  /* 0x00011400ff150b82 */ /* 0x000f620000000800 */
[----:B--2---:R-:W-:-:S05]  /*11560*/  @P0 IMAD.HI.U32 R4, R10, R9, RZ ;  /* 0x000000090a040227 */ /* 0x004fca00078e00ff */
[----:B---3--:R-:W-:Y:S01]  /*11570*/  @P0 SHF.R.U32.HI R11, RZ, R13, R4 ;  /* 0x0000000dff0b0219 */ /* 0x008fe20000011604 */
[----:B------:R-:W-:-:S04]  /*11580*/  VIADD R4, R10, 0x80 ;  /* 0x000000800a047836 */ /* 0x000fc80000000000 */
[----:B------:R-:W-:Y:S02]  /*11590*/  IMAD.MOV.U32 R5, RZ, RZ, R4 ;  /* 0x000000ffff057224 */ /* 0x000fe400078e0004 */
[----:B----4-:R-:W-:-:S05]  /*115a0*/  @P0 IMAD.HI.U32 R8, R4, R15, RZ ;  /* 0x0000000f04080227 */ /* 0x010fca00078e00ff */
[----:B-----5:R-:W-:Y:S01]  /*115b0*/  @P0 SHF.R.U32.HI R5, RZ, R21, R8 ;  /* 0x00000015ff050219 */ /* 0x020fe20000011608 */
[-C--:B-1----:R-:W-:Y:S02]  /*115c0*/  IMAD R8, R17, R6.reuse, RZ ;  /* 0x0000000611087224 */ /* 0x082fe400078e02ff */
[----:B------:R-:W-:Y:S02]  /*115d0*/  IMAD.SHL.U32 R17, R2, 0x8, RZ ;  /* 0x0000000802117824 */ /* 0x000fe400078e00ff */
[C---:B------:R-:W-:Y:S01]  /*115e0*/  IMAD R9, R27.reuse, R7, R8 ;  /* 0x000000071b097224 */ /* 0x040fe200078e0208 */
[----:B------:R-:W-:Y:S01]  /*115f0*/  SHF.R.S32.HI R8, RZ, 0x1f, R11 ;  /* 0x0000001fff087819 */ /* 0x000fe2000001140b */
[----:B------:R-:W-:Y:S01]  /*11600*/  IMAD.WIDE.U32 R6, R27, R6, UR4 ;  /* 0x000000041b067e25 */ /* 0x000fe2000f8e0006 */
[----:B------:R-:W-:-:S03]  /*11610*/  ULDC.64 UR4, c[0x0][0x2d0] ;  /* 0x0000b40000047ab9 */ /* 0x000fc60000000a00 */
[----:B------:R-:W-:Y:S02]  /*11620*/  IMAD R8, R8, UR4, RZ ;  /* 0x0000000408087c24 */ /* 0x000fe4000f8e02ff */
[----:B------:R-:W-:Y:S02]  /*11630*/  IMAD.IADD R7, R7, 0x1, R9 ;  /* 0x0000000107077824 */ /* 0x000fe400078e0209 */
[C---:B------:R-:W-:Y:S02]  /*11640*/  IMAD R13, R11.reuse, UR5, R8 ;  /* 0x000000050b0d7c24 */ /* 0x040fe4000f8e0208 */
[----:B------:R-:W-:-:S04]  /*11650*/  IMAD.WIDE.U32 R8, R11, UR4, R6 ;  /* 0x000000040b087c25 */ /* 0x000fc8000f8e0006 */
[----:B------:R-:W-:Y:S02]  /*11660*/  IMAD.MOV R11, RZ, RZ, -R11 ;  /* 0x000000ffff0b7224 */ /* 0x000fe400078e0a0b */
[----:B------:R-:W-:Y:S02]  /*11670*/  IMAD.IADD R9, R9, 0x1, R13 ;  /* 0x0000000109097824 */ /* 0x000fe400078e020d */
[----:B------:R-:W-:Y:S01]  /*11680*/  IMAD R13, R3, R11, R10 ;  /* 0x0000000b030d7224 */ /* 0x000fe200078e020a */
[--C-:B------:R-:W-:Y:S01]  /*11690*/  SHF.R.S32.HI R10, RZ, 0x1f, R5.reuse ;  /* 0x0000001fff0a7819 */ /* 0x100fe20000011405 */
[----:B------:R-:W-:Y:S02]  /*116a0*/  IMAD.MOV R11, RZ, RZ, -R5 ;  /* 0x000000ffff0b7224 */ /* 0x000fe400078e0a05 */
[----:B------:R-:W-:-:S04]  /*116b0*/  IMAD.WIDE.U32 R6, R5, UR4, R6 ;  /* 0x0000000405067c25 */ /* 0x000fc8000f8e0006 */
[----:B------:R-:W-:Y:S01]  /*116c0*/  IMAD R11, R3, R11, R4 ;  /* 0x0000000b030b7224 */ /* 0x000fe200078e0204 */
[----:B------:R-:W-:Y:S01]  /*116d0*/  SHF.R.S32.HI R4, RZ, 0x1f, R13 ;  /* 0x0000001fff047819 */ /* 0x000fe2000001140d */
[----:B------:R-:W-:Y:S02]  /*116e0*/  IMAD R10, R10, UR4, RZ ;  /* 0x000000040a0a7c24 */ /* 0x000fe4000f8e02ff */
[----:B------:R-:W-:-:S04]  /*116f0*/  IMAD.WIDE.U32 R8, R13, UR6, R8 ;  /* 0x000000060d087c25 */ /* 0x000fc8000f8e0008 */
[----:B------:R-:W-:Y:S02]  /*11700*/  IMAD R4, R4, UR6, RZ ;  /* 0x0000000604047c24 */ /* 0x000fe4000f8e02ff */
[----:B------:R-:W-:Y:S01]  /*11710*/  IMAD R15, R5, UR5, R10 ;  /* 0x00000005050f7c24 */ /* 0x000fe2000f8e020a */
[----:B------:R-:W-:Y:S01]  /*11720*/  ULDC.64 UR4, c[0x0][0x280] ;  /* 0x0000a00000047ab9 */ /* 0x000fe20000000a00 */
[----:B------:R-:W-:Y:S01]  /*11730*/  IMAD R5, R13, UR7, R4 ;  /* 0x000000070d057c24 */ /* 0x000fe2000f8e0204 */
[----:B------:R-:W-:Y:S01]  /*11740*/  SHF.R.S32.HI R4, RZ, 0x1f, R11 ;  /* 0x0000001fff047819 */ /* 0x000fe2000001140b */
[----:B------:R-:W-:Y:S02]  /*11750*/  IMAD.IADD R7, R7, 0x1, R15 ;  /* 0x0000000107077824 */ /* 0x000fe400078e020f */
[----:B------:R-:W-:Y:S01]  /*11760*/  IMAD.IADD R5, R9, 0x1, R5 ;  /* 0x0000000109057824 */ /* 0x000fe200078e0205 */
[----:B------:R-:W-:Y:S01]  /*11770*/  LEA R9, P0, R8, UR4, 0x1 ;  /* 0x0000000408097c11 */ /* 0x000fe2000f8008ff */
[----:B------:R-:W-:-:S02]  /*11780*/  IMAD R4, R4, UR6, RZ ;  /* 0x0000000604047c24 */ /* 0x000fc4000f8e02ff */
[----:B------:R-:W-:Y:S01]  /*11790*/  IMAD.WIDE.U32 R6, R11, UR6, R6 ;  /* 0x000000060b067c25 */ /* 0x000fe2000f8e0006 */
[----:B------:R-:W-:-:S03]  /*117a0*/  LEA.HI.X R8, R8, UR5, R5, 0x1, P0 ;  /* 0x0000000508087c11 */ /* 0x000fc600080f0c05 */
[----:B------:R-:W-:Y:S02]  /*117b0*/  IMAD R13, R11, UR7, R4 ;  /* 0x000000070b0d7c24 */ /* 0x000fe4000f8e0204 */
[----:B------:R-:W-:Y:S02]  /*117c0*/  IMAD.SHL.U32 R10, R19, 0x8, RZ ;  /* 0x00000008130a7824 */ /* 0x000fe400078e00ff */
[----:B------:R-:W-:Y:S01]  /*117d0*/  IMAD.IADD R5, R7, 0x1, R13 ;  /* 0x0000000107057824 */ /* 0x000fe200078e020d */
[----:B------:R-:W-:Y:S01]  /*117e0*/  LEA R7, P0, R6, UR4, 0x1 ;  /* 0x0000000406077c11 */ /* 0x000fe2000f8008ff */
[----:B------:R-:W-:-:S03]  /*117f0*/  ULDC UR4, c[0x0][0x2b8] ;  /* 0x0000ae0000047ab9 */ /* 0x000fc60000000800 */
        /* <DEDUP_REMOVED lines=8> */
[----:B------:R-:W1:Y:S01]  /*11880*/  SHFL.IDX PT, R14, R9, RZ, 0x181f ;  /* 0x00181fff090e7589 */ /* 0x000e6200000e0000 */
[----:B------:R-:W-:Y:S01]  /*11890*/  ULDC UR4, c[0x0][0x288] ;  /* 0x0000a20000047ab9 */ /* 0x000fe20000000800 */
[----:B------:R-:W-:Y:S02]  /*118a0*/  VIADD R0, R0, UR40 ;  /* 0x0000002800007c36 */ /* 0x000fe40008000000 */
[----:B------:R-:W2:Y:S01]  /*118b0*/  SHFL.IDX PT, R4, R8, RZ, 0x181f ;  /* 0x00181fff08047589 */ /* 0x000ea200000e0000 */
[----:B------:R-:W-:Y:S02]  /*118c0*/  IMAD R3, R3, UR4, RZ ;  /* 0x0000000403037c24 */ /* 0x000fe4000f8e02ff */
[C---:B------:R-:W-:Y:S01]  /*118d0*/  VIADD R12, R0.reuse, 0x10 ;  /* 0x00000010000c7836 */ /* 0x040fe20000000000 */
[----:B------:R-:W-:Y:S02]  /*118e0*/  SHFL.IDX PT, R27, R8, 0x1, 0x181f ;  /* 0x00381f00081b7f89 */ /* 0x000fe400000e0000 */
[----:B------:R-:W-:-:S02]  /*118f0*/  ISETP.GE.AND P1, PT, R0, R3, PT ;  /* 0x000000030000720c */ /* 0x000fc40003f26270 */
[----:B------:R-:W-:Y:S04]  /*11900*/  SHFL.IDX PT, R28, R9, 0x2, 0x181f ;  /* 0x00581f00091c7f89 */ /* 0x000fe800000e0000 */
[----:B------:R-:W-:Y:S07]  /*11910*/  SHFL.IDX PT, R20, R8, 0x2, 0x181f ;  /* 0x00581f0008147f89 */ /* 0x000fee00000e0000 */
[----:B------:R-:W-:-:S02]  /*11920*/  @!P1 LEA R21, R10, UR38, 0x1 ;  /* 0x000000260a159c11 */ /* 0x000fc4000f8e08ff */
[----:B-1----:R-:W-:-:S05]  /*11930*/  @!P1 LEA R14, P2, R17, R14, 0x1 ;  /* 0x0000000e110e9211 */ /* 0x002fca00078408ff */
[----:B--2---:R-:W-:Y:S02]  /*11940*/  @!P1 IMAD.X R5, RZ, RZ, R4, P2 ;  /* 0x000000ffff059224 */ /* 0x004fe400010e0604 */
[----:B------:R-:W-:Y:S02]  /*11950*/  @!P1 IMAD.MOV.U32 R4, RZ, RZ, R14 ;  /* 0x000000ffff049224 */ /* 0x000fe400078e000e */
[----:B------:R-:W1:Y:S04]  /*11960*/  SHFL.IDX PT, R14, R9, 0x1, 0x181f ;  /* 0x00381f00090e7f89 */ /* 0x000e6800000e0000 */
[----:B------:R2:W-:Y:S01]  /*11970*/  @!P1 LDGSTS.E.BYPASS.LTC128B.128 [R21+0x8400], desc[UR48][R4.64], !P0 ;  /* 0x0840000004159fae */ /* 0x0005e2000c101d70 */
[----:B------:R-:W-:Y:S01]  /*11980*/  ISETP.GE.AND P1, PT, R12, R3, PT ;  /* 0x000000030c00720c */ /* 0x000fe20003f26270 */
[----:B------:R-:W-:-:S05]  /*11990*/  VIADD R12, R0, 0x20 ;  /* 0x00000020000c7836 */ /* 0x000fca0000000000 */
[----:B------:R-:W-:Y:S01]  /*119a0*/  ISETP.GE.AND P2, PT, R12, R3, PT ;  /* 0x000000030c00720c */ /* 0x000fe20003f46270 */
[----:B------:R-:W-:Y:S01]  /*119b0*/  VIADD R12, R0, 0x30 ;  /* 0x00000030000c7836 */ /* 0x000fe20000000000 */
[----:B--2---:R-:W-:Y:S05]  /*119c0*/  SHFL.IDX PT, R21, R8, 0x3, 0x181f ;  /* 0x00781f0008157f89 */ /* 0x004fea00000e0000 */
[----:B-1----:R-:W-:Y:S02]  /*119d0*/  @!P1 LEA R4, P3, R17, R14, 0x1 ;  /* 0x0000000e11049211 */ /* 0x002fe400078608ff */
[----:B------:R-:W1:Y:S04]  /*119e0*/  SHFL.IDX PT, R14, R9, 0x3, 0x181f ;  /* 0x00781f00090e7f89 */ /* 0x000e6800000e0000 */
[C---:B------:R-:W-:Y:S01]  /*119f0*/  @!P2 LEA R29, R10.reuse, UR38, 0x1 ;  /* 0x000000260a1dac11 */ /* 0x040fe2000f8e08ff */
[----:B------:R-:W-:Y:S01]  /*11a00*/  @!P1 IMAD.X R5, RZ, RZ, R27, P3 ;  /* 0x000000ffff059224 */ /* 0x000fe200018e061b */
[----:B------:R-:W-:-:S05]  /*11a10*/  @!P1 LEA R27, R10, UR38, 0x1 ;  /* 0x000000260a1b9c11 */ /* 0x000fca000f8e08ff */
[----:B------:R2:W-:Y:S02]  /*11a20*/  @!P1 LDGSTS.E.BYPASS.LTC128B.128 [R27+0x8c00], desc[UR48][R4.64], !P0 ;  /* 0x08c00000041b9fae */ /* 0x0005e4000c101d70 */
[----:B--2---:R-:W-:Y:S02]  /*11a30*/  @!P2 LEA R4, P1, R17, R28, 0x1 ;  /* 0x0000001c1104a211 */ /* 0x004fe400078208ff */
[----:B------:R-:W2:Y:S03]  /*11a40*/  SHFL.IDX PT, R28, R9, 0x4, 0x181f ;  /* 0x00981f00091c7f89 */ /* 0x000ea600000e0000 */
[----:B------:R-:W-:Y:S01]  /*11a50*/  @!P2 IMAD.X R5, RZ, RZ, R20, P1 ;  /* 0x000000ffff05a224 */ /* 0x000fe200008e0614 */
[----:B------:R-:W-:Y:S01]  /*11a60*/  ISETP.GE.AND P1, PT, R12, R3, PT ;  /* 0x000000030c00720c */ /* 0x000fe20003f26270 */
[----:B------:R-:W3:Y:S01]  /*11a70*/  SHFL.IDX PT, R20, R8, 0x4, 0x181f ;  /* 0x00981f0008147f89 */ /* 0x000ee200000e0000 */
[----:B------:R-:W-:-:S03]  /*11a80*/  VIADD R12, R0, 0x40 ;  /* 0x00000040000c7836 */ /* 0x000fc60000000000 */
[----:B------:R1:W-:Y:S02]  /*11a90*/  @!P2 LDGSTS.E.BYPASS.LTC128B.128 [R29+0x9400], desc[UR48][R4.64], !P0 ;  /* 0x09400000041dafae */ /* 0x0003e4000c101d70 */
[----:B------:R-:W-:Y:S01]  /*11aa0*/  ISETP.GE.AND P2, PT, R12, R3, PT ;  /* 0x000000030c00720c */ /* 0x000fe20003f46270 */
[----:B------:R-:W-:-:S05]  /*11ab0*/  VIADD R12, R0, 0x50 ;  /* 0x00000050000c7836 */ /* 0x000fca0000000000 */
[C---:B------:R-:W-:Y:S02]  /*11ac0*/  @!P1 LEA R27, R10.reuse, UR38, 0x1 ;  /* 0x000000260a1b9c11 */ /* 0x040fe4000f8e08ff */
[C---:B-1----:R-:W-:Y:S02]  /*11ad0*/  @!P1 LEA R4, P3, R17.reuse, R14, 0x1 ;  /* 0x0000000e11049211 */ /* 0x042fe400078608ff */
[----:B------:R-:W1:Y:S03]  /*11ae0*/  SHFL.IDX PT, R14, R9, 0x5, 0x181f ;  /* 0x00b81f00090e7f89 */ /* 0x000e6600000e0000 */
[----:B------:R-:W-:Y:S01]  /*11af0*/  @!P2 LEA R29, R10, UR38, 0x1 ;  /* 0x000000260a1dac11 */ /* 0x000fe2000f8e08ff */
[----:B------:R-:W-:Y:S02]  /*11b00*/  @!P1 IMAD.X R5, RZ, RZ, R21, P3 ;  /* 0x000000ffff059224 */ /* 0x000fe400018e0615 */
[----:B------:R-:W4:Y:S04]  /*11b10*/  SHFL.IDX PT, R21, R8, 0x5, 0x181f ;  /* 0x00b81f0008157f89 */ /* 0x000f2800000e0000 */
[----:B------:R2:W-:Y:S02]  /*11b20*/  @!P1 LDGSTS.E.BYPASS.LTC128B.128 [R27+0x9c00], desc[UR48][R4.64], !P0 ;  /* 0x09c00000041b9fae */ /* 0x0005e4000c101d70 */
[----:B--2---:R-:W-:-:S02]  /*11b30*/  @!P2 LEA R4, P1, R17, R28, 0x1 ;  /* 0x0000001c1104a211 */ /* 0x004fc400078208ff */
[----:B------:R-:W2:Y:S03]  /*11b40*/  SHFL.IDX PT, R28, R9, 0x6, 0x181f ;  /* 0x00d81f00091c7f89 */ /* 0x000ea600000e0000 */
[----:B---3--:R-:W-:Y:S01]  /*11b50*/  @!P2 IMAD.X R5, RZ, RZ, R20, P1 ;  /* 0x000000ffff05a224 */ /* 0x008fe200008e0614 */
[----:B------:R-:W-:Y:S01]  /*11b60*/  ISETP.GE.AND P1, PT, R12, R3, PT ;  /* 0x000000030c00720c */ /* 0x000fe20003f26270 */
[----:B------:R-:W3:Y:S01]  /*11b70*/  SHFL.IDX PT, R20, R8, 0x6, 0x181f ;  /* 0x00d81f0008147f89 */ /* 0x000ee200000e0000 */
[----:B------:R-:W-:-:S03]  /*11b80*/  VIADD R12, R0, 0x60 ;  /* 0x00000060000c7836 */ /* 0x000fc60000000000 */
[----:B------:R1:W-:Y:S02]  /*11b90*/  @!P2 LDGSTS.E.BYPASS.LTC128B.128 [R29+0xa400], desc[UR48][R4.64], !P0 ;  /* 0x0a400000041dafae */ /* 0x0003e4000c101d70 */
[----:B------:R-:W-:Y:S01]  /*11ba0*/  ISETP.GE.AND P2, PT, R12, R3, PT ;  /* 0x000000030c00720c */ /* 0x000fe20003f46270 */
[----:B------:R-:W-:Y:S01]  /*11bb0*/  VIADD R12, R0, 0x70 ;  /* 0x00000070000c7836 */ /* 0x000fe20000000000 */
[----:B------:R-:W-:Y:S04]  /*11bc0*/  SHFL.IDX PT, R8, R8, 0x7, 0x181f ;  /* 0x00f81f0008087f89 */ /* 0x000fe800000e0000 */
[C---:B-1----:R-:W-:Y:S02]  /*11bd0*/  @!P1 LEA R4, P3, R17.reuse, R14, 0x1 ;  /* 0x0000000e11049211 */ /* 0x042fe400078608ff */
[----:B------:R-:W1:Y:S05]  /*11be0*/  SHFL.IDX PT, R14, R9, 0x7, 0x181f ;  /* 0x00f81f00090e7f89 */ /* 0x000e6a00000e0000 */
[C---:B------:R-:W-:Y:S01]  /*11bf0*/  @!P2 LEA R27, R10.reuse, UR38, 0x1 ;  /* 0x000000260a1bac11 */ /* 0x040fe2000f8e08ff */
[----:B----4-:R-:W-:Y:S01]  /*11c00*/  @!P1 IMAD.X R5, RZ, RZ, R21, P3 ;  /* 0x000000ffff059224 */ /* 0x010fe200018e0615 */
[----:B------:R-:W-:Y:S01]  /*11c10*/  @!P1 LEA R21, R10, UR38, 0x1 ;  /* 0x000000260a159c11 */ /* 0x000fe2000f8e08ff */
[----:B------:R-:W-:Y:S04]  /*11c20*/  SHFL.IDX PT, R9, R6, 0x1, 0x181f ;  /* 0x00381f0006097f89 */ /* 0x000fe800000e0000 */
[----:B------:R2:W-:Y:S02]  /*11c30*/  @!P1 LDGSTS.E.BYPASS.LTC128B.128 [R21+0xac00], desc[UR48][R4.64], !P0 ;  /* 0x0ac0000004159fae */ /* 0x0005e4000c101d70 */
[----:B--2---:R-:W-:-:S02]  /*11c40*/  @!P2 LEA R4, P1, R17, R28, 0x1 ;  /* 0x0000001c1104a211 */ /* 0x004fc400078208ff */
[----:B------:R-:W2:Y:S03]  /*11c50*/  SHFL.IDX PT, R28, R7, RZ, 0x181f ;  /* 0x00181fff071c7589 */ /* 0x000ea600000e0000 */
[----:B---3--:R-:W-:Y:S01]  /*11c60*/  @!P2 IMAD.X R5, RZ, RZ, R20, P1 ;  /* 0x000000ffff05a224 */ /* 0x008fe200008e0614 */
[----:B------:R-:W-:Y:S01]  /*11c70*/  ISETP.GE.AND P1, PT, R12, R3, PT ;  /* 0x000000030c00720c */ /* 0x000fe20003f26270 */
[----:B------:R-:W3:Y:S01]  /*11c80*/  SHFL.IDX PT, R20, R6, RZ, 0x181f ;  /* 0x00181fff06147589 */ /* 0x000ee200000e0000 */
[----:B------:R-:W-:-:S03]  /*11c90*/  VIADD R12, R0, 0x80 ;  /* 0x00000080000c7836 */ /* 0x000fc60000000000 */
[----:B------:R1:W-:Y:S02]  /*11ca0*/  @!P2 LDGSTS.E.BYPASS.LTC128B.128 [R27+0xb400], desc[UR48][R4.64], !P0 ;  /* 0x0b400000041bafae */ /* 0x0003e4000c101d70 */
[----:B------:R-:W-:Y:S01]  /*11cb0*/  ISETP.GE.AND P2, PT, R12, R3, PT ;  /* 0x000000030c00720c */ /* 0x000fe20003f46270 */
[----:B------:R-:W-:-:S05]  /*11cc0*/  VIADD R12, R0, 0xa0 ;  /* 0x000000a0000c7836 */ /* 0x000fca0000000000 */
[C---:B------:R-:W-:Y:S02]  /*11cd0*/  @!P1 LEA R21, R10.reuse, UR38, 0x1 ;  /* 0x000000260a159c11 */ /* 0x040fe4000f8e08ff */
[----:B-1----:R-:W-:Y:S02]  /*11ce0*/  @!P1 LEA R4, P3, R17, R14, 0x1 ;  /* 0x0000000e11049211 */ /* 0x002fe400078608ff */
[----:B------:R-:W1:Y:S03]  /*11cf0*/  SHFL.IDX PT, R14, R7, 0x1, 0x181f ;  /* 0x00381f00070e7f89 */ /* 0x000e6600000e0000 */
[----:B------:R-:W-:Y:S01]  /*11d00*/  @!P2 LEA R27, R10, UR38, 0x1 ;  /* 0x000000260a1bac11 */ /* 0x000fe2000f8e08ff */
[----:B------:R-:W-:Y:S02]  /*11d10*/  @!P1 IMAD.X R5, RZ, RZ, R8, P3 ;  /* 0x000000ffff059224 */ /* 0x000fe400018e0608 */
[----:B------:R-:W-:-:S03]  /*11d20*/  VIADD R8, R0, 0x90 ;  /* 0x0000009000087836 */ /* 0x000fc60000000000 */
[----:B------:R2:W-:Y:S02]  /*11d30*/  @!P1 LDGSTS.E.BYPASS.LTC128B.128 [R21+0xbc00], desc[UR48][R4.64], !P0 ;  /* 0x0bc0000004159fae */ /* 0x0005e4000c101d70 */
[----:B--2---:R-:W-:-:S05]  /*11d40*/  @!P2 LEA R4, P1, R17, R28, 0x1 ;  /* 0x0000001c1104a211 */ /* 0x004fca00078208ff */
[----:B---3--:R-:W-:Y:S01]  /*11d50*/  @!P2 IMAD.X R5, RZ, RZ, R20, P1 ;  /* 0x000000ffff05a224 */ /* 0x008fe200008e0614 */
[-C--:B------:R-:W-:Y:S01]  /*11d60*/  ISETP.GE.AND P1, PT, R8, R3.reuse, PT ;  /* 0x000000030800720c */ /* 0x080fe20003f26270 */
[----:B------:R-:W2:Y:S04]  /*11d70*/  SHFL.IDX PT, R20, R7, 0x2, 0x181f ;  /* 0x00581f0007147f89 */ /* 0x000ea800000e0000 */
[----:B------:R-:W3:Y:S04]  /*11d80*/  SHFL.IDX PT, R8, R6, 0x2, 0x181f ;  /* 0x00581f0006087f89 */ /* 0x000ee800000e0000 */
[----:B------:R1:W-:Y:S01]  /*11d90*/  @!P2 LDGSTS.E.BYPASS.LTC128B.128 [R27+0xc400], desc[UR48][R4.64], !P0 ;  /* 0x0c400000041bafae */ /* 0x0003e2000c101d70 */
[----:B------:R-:W-:-:S03]  /*11da0*/  ISETP.GE.AND P2, PT, R12, R3, PT ;  /* 0x000000030c00720c */ /* 0x000fc60003f46270 */
[----:B------:R-:W4:Y:S01]  /*11db0*/  SHFL.IDX PT, R6, R6, 0x3, 0x181f ;  /* 0x00781f0006067f89 */ /* 0x000f2200000e0000 */
[----:B-1----:R-:W-:-:S09]  /*11dc0*/  @!P1 LEA R4, P3, R17, R14, 0x1 ;  /* 0x0000000e11049211 */ /* 0x002fd200078608ff */
[C---:B------:R-:W-:Y:S01]  /*11dd0*/  @!P2 LEA R21, R10.reuse, UR38, 0x1 ;  /* 0x000000260a15ac11 */ /* 0x040fe2000f8e08ff */
[----:B------:R1:W0:Y:S01]  /*11de0*/  SHFL.IDX PT, R14, R7, 0x3, 0x181f ;  /* 0x00781f00070e7f89 */ /* 0x00022200000e0000 */
[----:B------:R-:W-:Y:S01]  /*11df0*/  @!P1 IMAD.X R5, RZ, RZ, R9, P3 ;  /* 0x000000ffff059224 */ /* 0x000fe200018e0609 */
[----:B------:R-:W-:-:S05]  /*11e00*/  @!P1 LEA R9, R10, UR38, 0x1 ;  /* 0x000000260a099c11 */ /* 0x000fca000f8e08ff */
[----:B------:R2:W-:Y:S02]  /*11e10*/  @!P1 LDGSTS.E.BYPASS.LTC128B.128 [R9+0xcc00], desc[UR48][R4.64], !P0 ;  /* 0x0cc0000004099fae */ /* 0x0005e4000c101d70 */
[----:B--2---:R-:W-:-:S05]  /*11e20*/  @!P2 LEA R4, P1, R17, R20, 0x1 ;  /* 0x000000141104a211 */ /* 0x004fca00078208ff */
[----:B---3--:R-:W-:-:S05]  /*11e30*/  @!P2 IMAD.X R5, RZ, RZ, R8, P1 ;  /* 0x000000ffff05a224 */ /* 0x008fca00008e0608 */
[----:B0---4-:R1:W-:Y:S03]  /*11e40*/  @!P2 LDGSTS.E.BYPASS.LTC128B.128 [R21+0xd400], desc[UR48][R4.64], !P0 ;  /* 0x0d4000000415afae */ /* 0x0113e6000c101d70 */
.L_x_13144:
[----:B------:R-:W-:-:S05]  /*11e50*/  VIADD R0, R0, 0xb0 ;  /* 0x000000b000007836 */ /* 0x000fca0000000000 */
[----:B------:R-:W-:Y:S01]  /*11e60*/  ISETP.GE.AND P1, PT, R0, R3, PT ;  /* 0x000000030000720c */ /* 0x000fe20003f26270 */
[----:B------:R-:W-:-:S05]  /*11e70*/  IMAD.MOV.U32 R0, RZ, RZ, 0x1 ;  /* 0x00000001ff007424 */ /* 0x000fca00078e00ff */
[----:B------:R-:W-:-:S07]  /*11e80*/  SHF.L.U32 R0, R0, 0x1f, RZ ;  /* 0x0000001f00007819 */ /* 0x000fce00000006ff */
        /* <DEDUP_REMOVED lines=12> */
[----:B0-----:R-:W-:-:S05]  /*11f50*/  VIADD R3, R26, 0xfffffffe ;  /* 0xfffffffe1a037836 */ /* 0x001fca0000000000 */
[----:B------:R-:W-:Y:S01]  /*11f60*/  ISETP.GE.AND P1, PT, R3, UR41, PT ;  /* 0x0000002903007c0c */ /* 0x000fe2000bf26270 */
[----:B------:R-:W0:Y:S02]  /*11f70*/  SYNCS.PHASECHK.TRANS64.TRYWAIT P0, [UR38+0x16820], R0 ;  /* 0x01682000ff0075a7 */ /* 0x000e240008000166 */
[----:B0-----:R-:W-:Y:S10]  /*11f80*/  @!P0 BRA `(.L_x_13055) ;  /* 0x0000002c00288947 */ /* 0x001ff40003800000 */
.L_x_13145:
[----:B------:R-:W-:Y:S02]  /*11f90*/  IMAD.MOV.U32 R12, RZ, RZ, 0x1 ;  /* 0x00000001ff0c7424 */ /* 0x000fe400078e00ff */
        /* <DEDUP_REMOVED lines=26> */
.L_x_13084:
        /* <DEDUP_REMOVED lines=12> */
[----:B0-----:R-:W-:-:S13]  /*12200*/  ISETP.NE.AND P0, PT, R14, 0x1, PT ;  /* 0x000000010e00780c */ /* 0x001fda0003f05270 */
[----:B------:R-:W0:Y:S02]  /*12210*/  @P0 LDC.64 R4, c[0x0][0x440] ;  /* 0x00011000ff040b82 */ /* 0x000e240000000a00 */
[----:B0-----:R-:W-:-:S05]  /*12220*/  @P0 IMAD.HI.U32 R4, R3, R4, RZ ;  /* 0x0000000403040227 */ /* 0x001fca00078e00ff */
[----:B------:R-:W-:Y:S01]  /*12230*/  @P0 SHF.R.U32.HI R13, RZ, R5, R4 ;  /* 0x00000005ff0d0219 */ /* 0x000fe20000011604 */
[----:B------:R-:W-:-:S03]  /*12240*/  IMAD R4, R24, UR4, RZ ;  /* 0x0000000418047c24 */ /* 0x000fc6000f8e02ff */
[--C-:B------:R-:W-:Y:S01]  /*12250*/  SHF.R.S32.HI R5, RZ, 0x1f, R13.reuse ;  /* 0x0000001fff057819 */ /* 0x100fe2000001140d */
        /* <DEDUP_REMOVED lines=10> */
.L_x_13060:
[----:B------:R-:W1:Y:S01]  /*12300*/  SYNCS.PHASECHK.TRANS64.TRYWAIT P0, [UR38+0x16848], R12 ;  /* 0x0168480cff0075a7 */ /* 0x000e620008000166 */
[----:B------:R-:W-:Y:S01]  /*12310*/  BSSY B2, `(.L_x_13061) ;  /* 0x0000003000027945 */ /* 0x000fe20003800000 */
[----:B------:R-:W-:-:S03]  /*12320*/  ISETP.NE.AND P2, PT, R19, RZ, PT ;  /* 0x000000ff1300720c */ /* 0x000fc60003f45270 */
[----:B-1----:R-:W-:Y:S10]  /*12330*/  @!P0 BRA `(.L_x_13062) ;  /* 0x0000002800548947 */ /* 0x002ff40003800000 */
.L_x_13146:
[----:B------:R-:W-:Y:S05]  /*12340*/  BSYNC B2 ;  /* 0x0000000000027941 */ /* 0x000fea0003800000 */
.L_x_13061:
[----:B------:R-:W-:Y:S04]  /*12350*/  BSSY B2, `(.L_x_13063) ;  /* 0x0000007000027945 */ /* 0x000fe80003800000 */
[----:B------:R-:W-:Y:S05]  /*12360*/  @P2 BRA `(.L_x_13064) ;  /* 0x0000000000142947 */ /* 0x000fea0003800000 */
[----:B------:R-:W-:Y:S01]  /*12370*/  ISETP.NE.AND P0, PT, R8, RZ, PT ;  /* 0x000000ff0800720c */ /* 0x000fe20003f05270 */
[----:B0-----:R-:W-:-:S04]  /*12380*/  IMAD.MOV.U32 R4, RZ, RZ, 0x4000 ;  /* 0x00004000ff047424 */ /* 0x001fc800078e00ff */
[----:B------:R1:W-:Y:S08]  /*12390*/  SYNCS.ARRIVE.TRANS64 RZ, [UR38+0x16838], R4 ;  /* 0x01683804ffff79a7 */ /* 0x0003f00008000026 */
[----:B-1----:R-:W-:Y:S05]  /*123a0*/  @!P0 BRA `(.L_x_13064) ;  /* 0x0000000000048947 */ /* 0x002fea0003800000 */
[----:B------:R-:W-:Y:S01]  /*123b0*/  BPT.TRAP 0x1 ;  /* 0x000000040000795c */ /* 0x000fe20000300000 */
.L_x_13064:
[----:B------:R-:W-:Y:S05]  /*123c0*/  BSYNC B2 ;  /* 0x0000000000027941 */ /* 0x000fea0003800000 */
.L_x_13063:
        /* <DEDUP_REMOVED lines=11> */
.L_x_13065:
        /* <DEDUP_REMOVED lines=10> */
.L_x_13147:
[----:B------:R-:W-:Y:S05]  /*12520*/  BSYNC B2 ;  /* 0x0000000000027941 */ /* 0x000fea0003800000 */
.L_x_13066:
        /* <DEDUP_REMOVED lines=9> */
.L_x_13069:
[----:B------:R-:W-:Y:S05]  /*125c0*/  BSYNC B2 ;  /* 0x0000000000027941 */ /* 0x000fea0003800000 */
.L_x_13068:
        /* <DEDUP_REMOVED lines=10> */
.L_x_13070:
        /* <DEDUP_REMOVED lines=10> */
.L_x_13059:
[----:B------:R-:W-:Y:S05]  /*12710*/  BSYNC B1 ;  /* 0x0000000000017941 */ /* 0x000fea0003800000 */
.L_x_13058:
        /* <DEDUP_REMOVED lines=27> */
.L_x_13073:
[----:B------:R-:W1:Y:S01]  /*128d0*/  SYNCS.PHASECHK.TRANS64.TRYWAIT P0, [UR38+0x16840], R14 ;  /* 0x0168400eff0075a7 */ /* 0x000e620008000166 */
[----:B------:R-:W-:Y:S01]  /*128e0*/  BSSY B2, `(.L_x_13074) ;  /* 0x0000003000027945 */ /* 0x000fe20003800000 */
[----:B------:R-:W-:-:S03]  /*128f0*/  ISETP.NE.AND P2, PT, R19, RZ, PT ;  /* 0x000000ff1300720c */ /* 0x000fc60003f45270 */
[----:B-1----:R-:W-:Y:S10]  /*12900*/  @!P0 BRA `(.L_x_13075) ;  /* 0x0000002400108947 */ /* 0x002ff40003800000 */
.L_x_13148:
[----:B------:R-:W-:Y:S05]  /*12910*/  BSYNC B2 ;  /* 0x0000000000027941 */ /* 0x000fea0003800000 */
.L_x_13074:
[----:B------:R-:W-:Y:S04]  /*12920*/  BSSY B2, `(.L_x_13076) ;  /* 0x0000007000027945 */ /* 0x000fe80003800000 */
[----:B------:R-:W-:Y:S05]  /*12930*/  @P2 BRA `(.L_x_13077) ;  /* 0x0000000000142947 */ /* 0x000fea0003800000 */
[----:B------:R-:W-:Y:S01]  /*12940*/  ISETP.NE.AND P0, PT, R8, RZ, PT ;  /* 0x000000ff0800720c */ /* 0x000fe20003f05270 */
[----:B0-----:R-:W-:-:S04]  /*12950*/  IMAD.MOV.U32 R4, RZ, RZ, 0x4000 ;  /* 0x00004000ff047424 */ /* 0x001fc800078e00ff */
[----:B------:R1:W-:Y:S08]  /*12960*/  SYNCS.ARRIVE.TRANS64 RZ, [UR38+0x16830], R4 ;  /* 0x01683004ffff79a7 */ /* 0x0003f00008000026 */
[----:B-1----:R-:W-:Y:S05]  /*12970*/  @!P0 BRA `(.L_x_13077) ;  /* 0x0000000000048947 */ /* 0x002fea0003800000 */
[----:B------:R-:W-:Y:S01]  /*12980*/  BPT.TRAP 0x1 ;  /* 0x000000040000795c */ /* 0x000fe20000300000 */
.L_x_13077:
[----:B------:R-:W-:Y:S05]  /*12990*/  BSYNC B2 ;  /* 0x0000000000027941 */ /* 0x000fea0003800000 */
.L_x_13076:
        /* <DEDUP_REMOVED lines=11> */
.L_x_13078:
        /* <DEDUP_REMOVED lines=12> */
.L_x_13149:
[----:B------:R-:W-:Y:S05]  /*12b10*/  BSYNC B2 ;  /* 0x0000000000027941 */ /* 0x000fea0003800000 */
.L_x_13079:
        /* <DEDUP_REMOVED lines=9> */
.L_x_13082:
[----:B------:R-:W-:Y:S05]  /*12bb0*/  BSYNC B2 ;  /* 0x0000000000027941 */ /* 0x000fea0003800000 */
.L_x_13081:
        /* <DEDUP_REMOVED lines=10> */
.L_x_13083:
        /* <DEDUP_REMOVED lines=10> */
.L_x_13072:
[----:B------:R-:W-:Y:S05]  /*12d00*/  BSYNC B1 ;  /* 0x0000000000017941 */ /* 0x000fea0003800000 */
.L_x_13071:
[----:B------:R-:W-:Y:S02]  /*12d10*/  VIADD R3, R3, 0xfffffffe ;  /* 0xfffffffe03037836 */ /* 0x000fe40000000000 */
[----:B------:R-:W-:Y:S01]  /*12d20*/  IMAD.MOV.U32 R11, RZ, RZ, R12 ;  /* 0x000000ffff0b7224 */ /* 0x000fe200078e000c */
[----:B------:R-:W-:Y:S06]  /*12d30*/  @P1 BRA `(.L_x_13084) ;  /* 0xfffffff400001947 */ /* 0x000fec000383ffff */
[----:B------:R-:W-:Y:S05]  /*12d40*/  BSYNC B0 ;  /* 0x0000000000007941 */ /* 0x000fea0003800000 */
.L_x_13057:
        /* <DEDUP_REMOVED lines=28> */
.L_x_13086:
[----:B------:R-:W1:Y:S01]  /*12f10*/  SYNCS.PHASECHK.TRANS64.TRYWAIT P0, [UR38+0x16848], R9 ;  /* 0x01684809ff0075a7 */ /* 0x000e620008000166 */
[----:B------:R-:W-:Y:S01]  /*12f20*/  BSSY B1, `(.L_x_13087) ;  /* 0x0000003000017945 */ /* 0x000fe20003800000 */
[----:B------:R-:W-:-:S03]  /*12f30*/  ISETP.NE.AND P1, PT, R19, RZ, PT ;  /* 0x000000ff1300720c */ /* 0x000fc60003f25270 */
[----:B-1----:R-:W-:Y:S10]  /*12f40*/  @!P0 BRA `(.L_x_13088) ;  /* 0x0000001c00b08947 */ /* 0x002ff40003800000 */
.L_x_13150:
[----:B------:R-:W-:Y:S05]  /*12f50*/  BSYNC B1 ;  /* 0x0000000000017941 */ /* 0x000fea0003800000 */
.L_x_13087:
[----:B------:R-:W-:Y:S04]  /*12f60*/  BSSY B1, `(.L_x_13089) ;  /* 0x0000007000017945 */ /* 0x000fe80003800000 */
[----:B------:R-:W-:Y:S05]  /*12f70*/  @P1 BRA `(.L_x_13090) ;  /* 0x0000000000141947 */ /* 0x000fea0003800000 */
[----:B------:R-:W-:Y:S01]  /*12f80*/  ISETP.NE.AND P0, PT, R8, RZ, PT ;  /* 0x000000ff0800720c */ /* 0x000fe20003f05270 */
[----:B0-----:R-:W-:-:S04]  /*12f90*/  IMAD.MOV.U32 R4, RZ, RZ, 0x4000 ;  /* 0x00004000ff047424 */ /* 0x001fc800078e00ff */
[----:B------:R1:W-:Y:S08]  /*12fa0*/  SYNCS.ARRIVE.TRANS64 RZ, [UR38+0x16838], R4 ;  /* 0x01683804ffff79a7 */ /* 0x0003f00008000026 */
[----:B-1----:R-:W-:Y:S05]  /*12fb0*/  @!P0 BRA `(.L_x_13090) ;  /* 0x0000000000048947 */ /* 0x002fea0003800000 */
[----:B------:R-:W-:Y:S01]  /*12fc0*/  BPT.TRAP 0x1 ;  /* 0x000000040000795c */ /* 0x000fe20000300000 */
.L_x_13090:
[----:B------:R-:W-:Y:S05]  /*12fd0*/  BSYNC B1 ;  /* 0x0000000000017941 */ /* 0x000fea0003800000 */
.L_x_13089:
        /* <DEDUP_REMOVED lines=11> */
.L_x_13091:
        /* <DEDUP_REMOVED lines=11> */
.L_x_13151:
[----:B------:R-:W-:Y:S05]  /*13140*/  BSYNC B1 ;  /* 0x0000000000017941 */ /* 0x000fea0003800000 */
.L_x_13092:
        /* <DEDUP_REMOVED lines=9> */
.L_x_13095:
[----:B------:R-:W-:Y:S05]  /*131e0*/  BSYNC B1 ;  /* 0x0000000000017941 */ /* 0x000fea0003800000 */
.L_x_13094:
        /* <DEDUP_REMOVED lines=10> */
.L_x_13096:
        /* <DEDUP_REMOVED lines=10> */
.L_x_13085:
[----:B------:R-:W-:Y:S05]  /*13330*/  BSYNC B0 ;  /* 0x0000000000007941 */ /* 0x000fea0003800000 */
.L_x_13056:
        /* <DEDUP_REMOVED lines=9> */
.L_x_13152:
[----:B------:R-:W-:Y:S05]  /*133d0*/  BSYNC B1 ;  /* 0x0000000000017941 */ /* 0x000fea0003800000 */
.L_x_13099:
[----:B------:R-:W-:Y:S04]  /*133e0*/  BSSY B1, `(.L_x_13101) ;  /* 0x0000007000017945 */ /* 0x000fe80003800000 */
[----:B------:R-:W-:Y:S05]  /*133f0*/  @P1 BRA `(.L_x_13102) ;  /* 0x0000000000141947 */ /* 0x000fea0003800000 */
[----:B------:R-:W-:Y:S01]  /*13400*/  LOP3.LUT P0, RZ, R2, 0x1f, RZ, 0xc0, !PT ;  /* 0x0000001f02ff7812 */ /* 0x000fe2000780c0ff */
[----:B0-----:R-:W-:-:S04]  /*13410*/  IMAD.MOV.U32 R3, RZ, RZ, 0x4000 ;  /* 0x00004000ff037424 */ /* 0x001fc800078e00ff */
[----:B------:R1:W-:Y:S08]  /*13420*/  SYNCS.ARRIVE.TRANS64 RZ, [R4+URZ+0x16850], R3 ;  /* 0x0168500304ff79a7 */ /* 0x0003f0000800003f */
[----:B------:R-:W-:Y:S05]  /*13430*/  @!P0 BRA `(.L_x_13102) ;  /* 0x0000000000048947 */ /* 0x000fea0003800000 */
[----:B------:R-:W-:Y:S01]  /*13440*/  BPT.TRAP 0x1 ;  /* 0x000000040000795c */ /* 0x000fe20000300000 */
.L_x_13102:
[----:B------:R-:W-:Y:S05]  /*13450*/  BSYNC B1 ;  /* 0x0000000000017941 */ /* 0x000fea0003800000 */
.L_x_13101:
        /* <DEDUP_REMOVED lines=13> */
.L_x_13103:
        /* <DEDUP_REMOVED lines=8> */
.L_x_13098:
[----:B------:R-:W-:Y:S05]  /*135b0*/  BSYNC B0 ;  /* 0x0000000000007941 */ /* 0x000fea0003800000 */
.L_x_13097:
[----:B------:R-:W-:Y:S02]  /*135c0*/  VIADD R0, R0, 0x1 ;  /* 0x0000000100007836 */ /* 0x000fe40000000000 */
[----:B01----:R-:W-:-:S03]  /*135d0*/  IMAD.MOV.U32 R4, RZ, RZ, RZ ;  /* 0x000000ffff047224 */ /* 0x003fc600078e00ff */
[----:B------:R-:W-:-:S04]  /*135e0*/  ISETP.NE.AND P0, PT, R0, 0x2, PT ;  /* 0x000000020000780c */ /* 0x000fc80003f05270 */
[----:B------:R-:W-:Y:S02]  /*135f0*/  SEL R3, RZ, 0x1, P0 ;  /* 0x00000001ff037807 */ /* 0x000fe40000000000 */
[----:B------:R-:W-:Y:S02]  /*13600*/  SEL R0, R0, RZ, P0 ;  /* 0x000000ff00007207 */ /* 0x000fe40000000000 */
[----:B------:R-:W-:-:S07]  /*13610*/  LOP3.LUT R3, R12, R3, RZ, 0x3c, !PT ;  /* 0x000000030c037212 */ /* 0x000fce00078e3cff */
.L_x_13036:
[----:B------:R-:W0:Y:S01]  /*13620*/  S2R R5, SR_CgaCtaId ;  /* 0x0000000000057919 */ /* 0x000e220000008800 */
[----:B------:R-:W-:Y:S02]  /*13630*/  MOV R2, 0x400 ;  /* 0x0000040000027802 */ /* 0x000fe40000000f00 */
[----:B------:R-:W-:Y:S02]  /*13640*/  SHF.L.U32 R4, R4, 0x1f, RZ ;  /* 0x0000001f04047819 */ /* 0x000fe400000006ff */
[----:B0-----:R-:W-:-:S04]  /*13650*/  LEA R7, R5, R2, 0x18 ;  /* 0x0000000205077211 */ /* 0x001fc800078ec0ff */
[----:B------:R-:W0:Y:S02]  /*13660*/  SYNCS.PHASECHK.TRANS64.TRYWAIT P0, [R7+URZ+0x16820], R4 ;  /* 0x01682004070075a7 */ /* 0x000e24000800017f */
[----:B0-----:R-:W-:Y:S05]  /*13670*/  @!P0 BRA `(.L_x_13104) ;  /* 0x0000001800288947 */ /* 0x001fea0003800000 */
.L_x_13153:
[----:B------:R-:W-:-:S03]  /*13680*/  UMOV UR4, 0xffffffff ;  /* 0xffffffff00047882 */ /* 0x000fc60000000000 */
[----:B------:R-:W-:Y:S05]  /*13690*/  BRA.DIV UR4, `(.L_x_13105) ;  /* 0x0000001a04347947 */ /* 0x000fea000b800000 */
[----:B------:R1:W2:Y:S02]  /*136a0*/  SHFL.IDX PT, R14, R16, RZ, 0x1f ;  /* 0x00001fff100e7589 */ /* 0x0002a400000e0000 */
.L_x_13156:
[----:B--2---:R-:W-:-:S13]  /*136b0*/  ISETP.NE.AND P0, PT, R14, RZ, PT ;  /* 0x000000ff0e00720c */ /* 0x004fda0003f05270 */
[----:B------:R-:W-:Y:S05]  /*136c0*/  @P0 BRA `(.L_x_12952) ;  /* 0x0000000000880947 */ /* 0x000fea0003800000 */
[----:B------:R-:W-:-:S03]  /*136d0*/  UMOV UR4, 0xffffffff ;  /* 0xffffffff00047882 */ /* 0x000fc60000000000 */
[----:B------:R-:W-:Y:S05]  /*136e0*/  BRA.DIV UR4, `(.L_x_13106) ;  /* 0x0000001a04487947 */ /* 0x000fea000b800000 */
[----:B------:R-:W-:-:S13]  /*136f0*/  ELECT P6, URZ, PT ;  /* 0x00000000003f782f */ /* 0x000fda00038c0000 */
.L_x_13159:
[----:B------:R-:W-:Y:S05]  /*13700*/  @!P6 BRA `(.L_x_12952) ;  /* 0x000000000078e947 */ /* 0x000fea0003800000 */
[----:B------:R-:W-:-:S06]  /*13710*/  ULOP3.LUT UR4, UR45, 0x2, URZ, 0xfc, !UPT ;  /* 0x000000022d047892 */ /* 0x000fcc000f8efc3f */
[----:B------:R-:W-:-:S05]  /*13720*/  IMAD.U32 R2, RZ, RZ, UR4 ;  /* 0x00000004ff027e24 */ /* 0x000fca000f8e00ff */
[----:B------:R-:W-:-:S13]  /*13730*/  ISETP.NE.AND P2, PT, R2, 0x3, PT ;  /* 0x000000030200780c */ /* 0x000fda0003f45270 */
[----:B------:R-:W-:Y:S05]  /*13740*/  @!P2 BRA `(.L_x_13107) ;  /* 0x000000000004a947 */ /* 0x000fea0003800000 */
[----:B------:R-:W-:Y:S01]  /*13750*/  BPT.TRAP 0x1 ;  /* 0x000000040000795c */ /* 0x000fe20000300000 */
.L_x_13107:
        /* <DEDUP_REMOVED lines=12> */
.L_x_13160:
[----:B------:R-:W2:Y:S02]  /*13820*/  SYNCS.PHASECHK.TRANS64.TRYWAIT P0, [R3+URZ], R2 ;  /* 0x00000002030075a7 */ /* 0x000ea4000800017f */
[----:B--2---:R-:W-:Y:S05]  /*13830*/  @!P0 BRA `(.L_x_13109) ;  /* 0x0000001800288947 */ /* 0x004fea0003800000 */
.L_x_13161:
[----:B------:R-:W-:Y:S05]  /*13840*/  @!P2 BRA `(.L_x_13110) ;  /* 0x000000000004a947 */ /* 0x000fea0003800000 */
[----:B------:R-:W-:Y:S01]  /*13850*/  BPT.TRAP 0x1 ;  /* 0x000000040000795c */ /* 0x000fe20000300000 */
.L_x_13110:
[----:B--2---:R-:W-:-:S04]  /*13860*/  VIADD R3, R7, 0x16860 ;  /* 0x0001686007037836 */ /* 0x004fc80000000000 */
[----:B------:R-:W-:-:S04]  /*13870*/  IMAD R0, R0, 0x8, R3 ;  /* 0x0000000800007824 */ /* 0x000fc800078e0203 */
[----:B------:R-:W2:Y:S02]  /*13880*/  SYNCS.PHASECHK.TRANS64.TRYWAIT P0, [R0+URZ], R5 ;  /* 0x00000005000075a7 */ /* 0x000ea4000800017f */
[----:B--2---:R-:W-:Y:S05]  /*13890*/  @!P0 BRA `(.L_x_13111) ;  /* 0x0000001800248947 */ /* 0x004fea0003800000 */
.L_x_13162:
[----:B------:R-:W-:-:S07]  /*138a0*/  IMAD R3, R8, 0x8, R3 ;  /* 0x0000000808037824 */ /* 0x000fce00078e0203 */
.L_x_13112:
[----:B---3--:R3:W4:Y:S02]  /*138b0*/  SYNCS.PHASECHK.TRANS64.TRYWAIT P0, [R3+URZ], R2 ;  /* 0x00000002030075a7 */ /* 0x008724000800017f */
[----:B----4-:R-:W-:Y:S05]  /*138c0*/  @!P0 NANOSLEEP.SYNCS 0x989680 ;  /* 0x009896800000895d */ /* 0x010fea0003900000 */
[----:B------:R-:W4:Y:S02]  /*138d0*/  @!P0 SYNCS.PHASECHK.TRANS64 P0, [R3+URZ], R2 ;  /* 0x00000002030085a7 */ /* 0x000f24000800007f */
[----:B----4-:R-:W-:Y:S05]  /*138e0*/  @!P0 BRA `(.L_x_13112) ;  /* 0xfffffffc00f08947 */ /* 0x010fea000383ffff */
.L_x_12952:
[----:B------:R-:W-:Y:S05]  /*138f0*/  BSYNC B6 ;  /* 0x0000000000067941 */ /* 0x000fea0003800000 */
.L_x_12949:
[----:B------:R-:W-:Y:S05]  /*13900*/  EXIT ;  /* 0x000000000000794d */ /* 0x000fea0003800000 */
.L_x_12962:
[----:B0-----:R-:W-:-:S04]  /*13910*/  IMAD.U32 R3, RZ, RZ, UR38 ;  /* 0x00000026ff037e24 */ /* 0x001fc8000f8e00ff */
[----:B------:R0:W1:Y:S03]  /*13920*/  SYNCS.PHASECHK.TRANS64.TRYWAIT P0, [R3+URZ+0x16800], R0 ;  /* 0x01680000030075a7 */ /* 0x000066000800017f */
[----:B-1----:R-:W-:Y:S05]  /*13930*/  @!P0 NANOSLEEP.SYNCS 0x989680 ;  /* 0x009896800000895d */ /* 0x002fea0003900000 */
[----:B------:R-:W1:Y:S02]  /*13940*/  @!P0 SYNCS.PHASECHK.TRANS64 P0, [R3+URZ+0x16800], R0 ;  /* 0x01680000030085a7 */ /* 0x000e64000800007f */
[----:B-1----:R-:W-:Y:S05]  /*13950*/  @!P0 BRA `(.L_x_12962) ;  /* 0xfffffffc00ec8947 */ /* 0x002fea000383ffff */
[----:B------:R-:W-:Y:S05]  /*13960*/  BRA `(.L_x_13113) ;  /* 0xfffffedc004c7947 */ /* 0x000fea000383ffff */
.L_x_12966:
[----:B-1----:R-:W-:-:S04]  /*13970*/  IMAD.U32 R3, RZ, RZ, UR38 ;  /* 0x00000026ff037e24 */ /* 0x002fc8000f8e00ff */
[----:B------:R1:W2:Y:S03]  /*13980*/  SYNCS.PHASECHK.TRANS64.TRYWAIT P2, [R3+URZ+0x16830], R0 ;  /* 0x01683000030075a7 */ /* 0x0002a6000804017f */
[----:B--2---:R-:W-:Y:S05]  /*13990*/  @!P2 NANOSLEEP.SYNCS 0x989680 ;  /* 0x009896800000a95d */ /* 0x004fea0003900000 */
[----:B------:R-:W2:Y:S02]  /*139a0*/  @!P2 SYNCS.PHASECHK.TRANS64 P2, [R3+URZ+0x16830], R0 ;  /* 0x016830000300a5a7 */ /* 0x000ea4000804007f */
[----:B--2---:R-:W-:Y:S05]  /*139b0*/  @!P2 BRA `(.L_x_12966) ;  /* 0xfffffffc00eca947 */ /* 0x004fea000383ffff */
[----:B------:R-:W-:Y:S05]  /*139c0*/  BRA `(.L_x_12965) ;  /* 0xfffffedc006c7947 */ /* 0x000fea000383ffff */
.L_x_12982:
[----:B-1----:R-:W-:-:S04]  /*139d0*/  IMAD.U32 R13, RZ, RZ, UR10 ;  /* 0x0000000aff0d7e24 */ /* 0x002fc8000f8e00ff */
[----:B------:R1:W2:Y:S03]  /*139e0*/  SYNCS.PHASECHK.TRANS64.TRYWAIT P2, [R13+URZ+0x16830], R10 ;  /* 0x0168300a0d0075a7 */ /* 0x0002a6000804017f */
[----:B--2---:R-:W-:Y:S05]  /*139f0*/  @!P2 NANOSLEEP.SYNCS 0x989680 ;  /* 0x009896800000a95d */ /* 0x004fea0003900000 */
[----:B------:R-:W2:Y:S02]  /*13a00*/  @!P2 SYNCS.PHASECHK.TRANS64 P2, [R13+URZ+0x16830], R10 ;  /* 0x0168300a0d00a5a7 */ /* 0x000ea4000804007f */
[----:B--2---:R-:W-:Y:S05]  /*13a10*/  @!P2 BRA `(.L_x_12982) ;  /* 0xfffffffc00eca947 */ /* 0x004fea000383ffff */
[----:B------:R-:W-:Y:S05]  /*13a20*/  BRA `(.L_x_12979) ;  /* 0xffffff1800607947 */ /* 0x000fea000383ffff */
.L_x_12986:
[----:B-1----:R-:W-:-:S04]  /*13a30*/  IMAD.U32 R13, RZ, RZ, UR10 ;  /* 0x0000000aff0d7e24 */ /* 0x002fc8000f8e00ff */
[----:B------:R1:W2:Y:S03]  /*13a40*/  SYNCS.PHASECHK.TRANS64.TRYWAIT P2, [R13+URZ+0x16850], R10 ;  /* 0x0168500a0d0075a7 */ /* 0x0002a6000804017f */
[----:B--2---:R-:W-:Y:S05]  /*13a50*/  @!P2 NANOSLEEP.SYNCS 0x989680 ;  /* 0x009896800000a95d */ /* 0x004fea0003900000 */
[----:B------:R-:W2:Y:S02]  /*13a60*/  @!P2 SYNCS.PHASECHK.TRANS64 P2, [R13+URZ+0x16850], R10 ;  /* 0x0168500a0d00a5a7 */ /* 0x000ea4000804007f */
[----:B--2---:R-:W-:Y:S05]  /*13a70*/  @!P2 BRA `(.L_x_12986) ;  /* 0xfffffffc00eca947 */ /* 0x004fea000383ffff */
[----:B------:R-:W-:Y:S05]  /*13a80*/  BRA `(.L_x_12983) ;  /* 0xffffff1800d87947 */ /* 0x000fea000383ffff */
.L_x_13003:
[----:B-1----:R-:W-:-:S04]  /*13a90*/  IMAD.U32 R14, RZ, RZ, UR10 ;  /* 0x0000000aff0e7e24 */ /* 0x002fc8000f8e00ff */
[----:B------:R1:W2:Y:S03]  /*13aa0*/  SYNCS.PHASECHK.TRANS64.TRYWAIT P2, [R14+URZ+0x16830], R7 ;  /* 0x016830070e0075a7 */ /* 0x0002a6000804017f */
[----:B--2---:R-:W-:Y:S05]  /*13ab0*/  @!P2 NANOSLEEP.SYNCS 0x989680 ;  /* 0x009896800000a95d */ /* 0x004fea0003900000 */
[----:B------:R-:W2:Y:S02]  /*13ac0*/  @!P2 SYNCS.PHASECHK.TRANS64 P2, [R14+URZ+0x16830], R7 ;  /* 0x016830070e00a5a7 */ /* 0x000ea4000804007f */
[----:B--2---:R-:W-:Y:S05]  /*13ad0*/  @!P2 BRA `(.L_x_13003) ;  /* 0xfffffffc00eca947 */ /* 0x004fea000383ffff */
[----:B------:R-:W-:Y:S05]  /*13ae0*/  BRA `(.L_x_13000) ;  /* 0xffffff5000547947 */ /* 0x000fea000383ffff */
.L_x_13007:
[----:B-1----:R-:W-:-:S04]  /*13af0*/  IMAD.U32 R14, RZ, RZ, UR10 ;  /* 0x0000000aff0e7e24 */ /* 0x002fc8000f8e00ff */
[----:B------:R1:W2:Y:S03]  /*13b00*/  SYNCS.PHASECHK.TRANS64.TRYWAIT P2, [R14+URZ+0x16850], R7 ;  /* 0x016850070e0075a7 */ /* 0x0002a6000804017f */
[----:B--2---:R-:W-:Y:S05]  /*13b10*/  @!P2 NANOSLEEP.SYNCS 0x989680 ;  /* 0x009896800000a95d */ /* 0x004fea0003900000 */
[----:B------:R-:W2:Y:S02]  /*13b20*/  @!P2 SYNCS.PHASECHK.TRANS64 P2, [R14+URZ+0x16850], R7 ;  /* 0x016850070e00a5a7 */ /* 0x000ea4000804007f */
[----:B--2---:R-:W-:Y:S05]  /*13b30*/  @!P2 BRA `(.L_x_13007) ;  /* 0xfffffffc00eca947 */ /* 0x004fea000383ffff */
[----:B------:R-:W-:Y:S05]  /*13b40*/  BRA `(.L_x_13004) ;  /* 0xffffff5000cc7947 */ /* 0x000fea000383ffff */
.L_x_13013:
[----:B-1----:R-:W-:-:S04]  /*13b50*/  IMAD.U32 R14, RZ, RZ, UR10 ;  /* 0x0000000aff0e7e24 */ /* 0x002fc8000f8e00ff */
[----:B------:R1:W2:Y:S03]  /*13b60*/  SYNCS.PHASECHK.TRANS64.TRYWAIT P2, [R14+URZ+0x16830], R7 ;  /* 0x016830070e0075a7 */ /* 0x0002a6000804017f */
[----:B--2---:R-:W-:Y:S05]  /*13b70*/  @!P2 NANOSLEEP.SYNCS 0x989680 ;  /* 0x009896800000a95d */ /* 0x004fea0003900000 */
[----:B------:R-:W2:Y:S02]  /*13b80*/  @!P2 SYNCS.PHASECHK.TRANS64 P2, [R14+URZ+0x16830], R7 ;  /* 0x016830070e00a5a7 */ /* 0x000ea4000804007f */
[----:B--2---:R-:W-:Y:S05]  /*13b90*/  @!P2 BRA `(.L_x_13013) ;  /* 0xfffffffc00eca947 */ /* 0x004fea000383ffff */
[----:B------:R-:W-:Y:S05]  /*13ba0*/  BRA `(.L_x_13010) ;  /* 0xffffff74007c7947 */ /* 0x000fea000383ffff */
.L_x_13017:
[----:B-1----:R-:W-:-:S04]  /*13bb0*/  IMAD.U32 R14, RZ, RZ, UR10 ;  /* 0x0000000aff0e7e24 */ /* 0x002fc8000f8e00ff */
[----:B------:R1:W2:Y:S03]  /*13bc0*/  SYNCS.PHASECHK.TRANS64.TRYWAIT P2, [R14+URZ+0x16850], R7 ;  /* 0x016850070e0075a7 */ /* 0x0002a6000804017f */
[----:B--2---:R-:W-:Y:S05]  /*13bd0*/  @!P2 NANOSLEEP.SYNCS 0x989680 ;  /* 0x009896800000a95d */ /* 0x004fea0003900000 */
[----:B------:R-:W2:Y:S02]  /*13be0*/  @!P2 SYNCS.PHASECHK.TRANS64 P2, [R14+URZ+0x16850], R7 ;  /* 0x016850070e00a5a7 */ /* 0x000ea4000804007f */
[----:B--2---:R-:W-:Y:S05]  /*13bf0*/  @!P2 BRA `(.L_x_13017) ;  /* 0xfffffffc00eca947 */ /* 0x004fea000383ffff */
[----:B------:R-:W-:Y:S05]  /*13c00*/  BRA `(.L_x_13014) ;  /* 0xffffff7400f07947 */ /* 0x000fea000383ffff */
.L_x_13030:
[----:B-1----:R-:W-:-:S04]  /*13c10*/  IMAD.U32 R3, RZ, RZ, UR7 ;  /* 0x00000007ff037e24 */ /* 0x002fc8000f8e00ff */
[----:B------:R1:W2:Y:S03]  /*13c20*/  SYNCS.PHASECHK.TRANS64.TRYWAIT P0, [R3+URZ+0x16850], R0 ;  /* 0x01685000030075a7 */ /* 0x0002a6000800017f */
[----:B--2---:R-:W-:Y:S05]  /*13c30*/  @!P0 NANOSLEEP.SYNCS 0x989680 ;  /* 0x009896800000895d */ /* 0x004fea0003900000 */
[----:B------:R-:W2:Y:S02]  /*13c40*/  @!P0 SYNCS.PHASECHK.TRANS64 P0, [R3+URZ+0x16850], R0 ;  /* 0x01685000030085a7 */ /* 0x000ea4000800007f */
[----:B--2---:R-:W-:Y:S05]  /*13c50*/  @!P0 BRA `(.L_x_13030) ;  /* 0xfffffffc00ec8947 */ /* 0x004fea000383ffff */
[----:B------:R-:W-:Y:S05]  /*13c60*/  BRA `(.L_x_13029) ;  /* 0xffffffa8006c7947 */ /* 0x000fea000383ffff */
.L_x_13047:
[----:B------:R-:W-:Y:S02]  /*13c70*/  IMAD.MOV.U32 R13, RZ, RZ, R16 ;  /* 0x000000ffff0d7224 */ /* 0x000fe400078e0010 */
[----:B------:R-:W-:Y:S02]  /*13c80*/  IMAD.MOV.U32 R12, RZ, RZ, RZ ;  /* 0x000000ffff0c7224 */ /* 0x000fe400078e00ff */
[----:B------:R-:W-:Y:S02]  /*13c90*/  IMAD.MOV.U32 R11, RZ, RZ, 0x1f ;  /* 0x0000001fff0b7424 */ /* 0x000fe400078e00ff */
[----:B------:R-:W-:-:S07]  /*13ca0*/  IMAD.MOV.U32 R15, RZ, RZ, -0x1 ;  /* 0xffffffffff0f7424 */ /* 0x000fce00078e00ff */
[----:B------:R-:W-:Y:S05]  /*13cb0*/  WARPSYNC.COLLECTIVE R15, `(.L_x_13114) ;  /* 0x000000000f087348 */ /* 0x000fea0003c00000 */
[----:B------:R0:W1:Y:S02]  /*13cc0*/  SHFL.IDX P6, R14, R13, R12, R11 ;  /* 0x0000000c0d0e7389 */ /* 0x00006400000c000b */
[----:B01----:R-:W-:Y:S01]  /*13cd0*/  ENDCOLLECTIVE ;  /* 0x000000000000791b */ /* 0x003fe20003800000 */
.L_x_13114:
[----:B------:R-:W-:Y:S05]  /*13ce0*/  BRA `(.L_x_13115) ;  /* 0xffffffd000887947 */ /* 0x000fea000383ffff */
.L_x_13049:
[----:B------:R-:W-:Y:S01]  /*13cf0*/  BSSY B0, `(.L_x_13116) ;  /* 0x0000006000007945 */ /* 0x000fe20003800000 */
[----:B------:R-:W-:-:S07]  /*13d00*/  IMAD.MOV.U32 R15, RZ, RZ, -0x1 ;  /* 0xffffffffff0f7424 */ /* 0x000fce00078e00ff */
[----:B0-----:R-:W-:Y:S05]  /*13d10*/  WARPSYNC.COLLECTIVE R15, `(.L_x_13117) ;  /* 0x000000000f0c7348 */ /* 0x001fea0003c00000 */
[----:B------:R-:W-:Y:S02]  /*13d20*/  ELECT P6, UR62, PT ;  /* 0x00000000003e782f */ /* 0x000fe400038c0000 */
[----:B------:R-:W-:Y:S01]  /*13d30*/  MOV R14, UR62 ;  /* 0x0000003e000e7c02 */ /* 0x000fe20008000f00 */
[----:B0-----:R-:W-:Y:S10]  /*13d40*/  ENDCOLLECTIVE ;  /* 0x000000000000791b */ /* 0x001ff40003800000 */
.L_x_13117:
[----:B------:R-:W-:Y:S05]  /*13d50*/  BSYNC B0 ;  /* 0x0000000000007941 */ /* 0x000fea0003800000 */
.L_x_13116:
[----:B------:R-:W-:Y:S05]  /*13d60*/  BRA `(.L_x_13118) ;  /* 0xffffffd000887947 */ /* 0x000fea000383ffff */
.L_x_13051:
[----:B--2---:R-:W-:-:S04]  /*13d70*/  IMAD.U32 R3, RZ, RZ, UR38 ;  /* 0x00000026ff037e24 */ /* 0x004fc8000f8e00ff */
[----:B------:R2:W3:Y:S03]  /*13d80*/  SYNCS.PHASECHK.TRANS64.TRYWAIT P0, [R3+URZ+0x16840], R0 ;  /* 0x01684000030075a7 */ /* 0x0004e6000800017f */
[----:B---3--:R-:W-:Y:S05]  /*13d90*/  @!P0 NANOSLEEP.SYNCS 0x989680 ;  /* 0x009896800000895d */ /* 0x008fea0003900000 */
[----:B------:R-:W3:Y:S02]  /*13da0*/  @!P0 SYNCS.PHASECHK.TRANS64 P0, [R3+URZ+0x16840], R0 ;  /* 0x01684000030085a7 */ /* 0x000ee4000800007f */
[----:B---3--:R-:W-:Y:S05]  /*13db0*/  @!P0 BRA `(.L_x_13051) ;  /* 0xfffffffc00ec8947 */ /* 0x008fea000383ffff */
[----:B------:R-:W-:Y:S05]  /*13dc0*/  BRA `(.L_x_13119) ;  /* 0xffffffd000d87947 */ /* 0x000fea000383ffff */
.L_x_13054:
        /* <DEDUP_REMOVED lines=8> */
.L_x_13120:
[----:B------:R-:W-:Y:S02]  /*13e50*/  IMAD.MOV.U32 R13, RZ, RZ, R9 ;  /* 0x000000ffff0d7224 */ /* 0x000fe400078e0009 */
[----:B------:R-:W-:-:S07]  /*13e60*/  IMAD.MOV.U32 R4, RZ, RZ, R14 ;  /* 0x000000ffff047224 */ /* 0x000fce00078e000e */
[----:B------:R-:W-:Y:S05]  /*13e70*/  WARPSYNC.COLLECTIVE R15, `(.L_x_13121) ;  /* 0x000000000f087348 */ /* 0x000fea0003c00000 */
[----:B------:R0:W1:Y:S02]  /*13e80*/  SHFL.IDX P6, R14, R13, R12, R11 ;  /* 0x0000000c0d0e7389 */ /* 0x00006400000c000b */
[----:B01----:R-:W-:Y:S01]  /*13e90*/  ENDCOLLECTIVE ;  /* 0x000000000000791b */ /* 0x003fe20003800000 */
.L_x_13121:
[----:B------:R-:W-:Y:S02]  /*13ea0*/  ULDC UR4, c[0x0][0x288] ;  /* 0x0000a20000047ab9 */ /* 0x000fe40000000800 */
[----:B------:R-:W-:-:S05]  /*13eb0*/  IMAD R3, R3, UR4, RZ ;  /* 0x0000000403037c24 */ /* 0x000fca000f8e02ff */
[C---:B------:R-:W-:Y:S01]  /*13ec0*/  ISETP.GE.AND P1, PT, R0.reuse, R3, PT ;  /* 0x000000030000720c */ /* 0x040fe20003f26270 */
[----:B------:R-:W-:Y:S02]  /*13ed0*/  VIADD R12, R0, 0x10 ;  /* 0x00000010000c7836 */ /* 0x000fe40000000000 */
[----:B------:R-:W-:-:S10]  /*13ee0*/  IMAD.MOV.U32 R13, RZ, RZ, R8 ;  /* 0x000000ffff0d7224 */ /* 0x000fd400078e0008 */
[----:B------:R-:W-:Y:S02]  /*13ef0*/  @!P1 LEA R21, R10, UR38, 0x1 ;  /* 0x000000260a159c11 */ /* 0x000fe4000f8e08ff */
[----:B------:R-:W-:-:S05]  /*13f00*/  @!P1 LEA R14, P2, R17, R14, 0x1 ;  /* 0x0000000e110e9211 */ /* 0x000fca00078408ff */
[----:B------:R-:W-:Y:S02]  /*13f10*/  @!P1 IMAD.X R5, RZ, RZ, R4, P2 ;  /* 0x000000ffff059224 */ /* 0x000fe400010e0604 */
[----:B------:R-:W-:-:S05]  /*13f20*/  @!P1 IMAD.MOV.U32 R4, RZ, RZ, R14 ;  /* 0x000000ffff049224 */ /* 0x000fca00078e000e */
[----:B------:R-:W-:Y:S01]  /*13f30*/  @!PT LDS RZ, [RZ] ;  /* 0x00000000fffff984 */ /* 0x000fe20000000800 */
[----:B------:R-:W-:Y:S01]  /*13f40*/  @!PT LDS RZ, [RZ] ;  /* 0x00000000fffff984 */ /* 0x000fe20000000800 */
[----:B------:R-:W-:Y:S01]  /*13f50*/  @!PT LDS RZ, [RZ] ;  /* 0x00000000fffff984 */ /* 0x000fe20000000800 */
[----:B------:R0:W-:Y:S01]  /*13f60*/  @!P1 LDGSTS.E.BYPASS.LTC128B.128 [R21+0x8400], desc[UR48][R4.64], !P0 ;  /* 0x0840000004159fae */ /* 0x0001e2000c101d70 */
[----:B------:R-:W-:Y:S01]  /*13f70*/  ISETP.GE.AND P1, PT, R12, R3, PT ;  /* 0x000000030c00720c */ /* 0x000fe20003f26270 */
[----:B------:R-:W-:-:S12]  /*13f80*/  IMAD.MOV.U32 R12, RZ, RZ, 0x1 ;  /* 0x00000001ff0c7424 */ /* 0x000fd800078e00ff */
[----:B0-----:R-:W-:Y:S05]  /*13f90*/  WARPSYNC.COLLECTIVE R15, `(.L_x_13122) ;  /* 0x000000000f087348 */ /* 0x001fea0003c00000 */
[----:B------:R1:W2:Y:S02]  /*13fa0*/  SHFL.IDX P6, R14, R13, R12, R11 ;  /* 0x0000000c0d0e7389 */ /* 0x0002a400000c000b */
[----:B012---:R-:W-:Y:S01]  /*13fb0*/  ENDCOLLECTIVE ;  /* 0x000000000000791b */ /* 0x007fe20003800000 */
.L_x_13122:
[----:B------:R-:W-:Y:S02]  /*13fc0*/  IMAD.MOV.U32 R13, RZ, RZ, R9 ;  /* 0x000000ffff0d7224 */ /* 0x000fe400078e0009 */
[----:B------:R-:W-:-:S07]  /*13fd0*/  IMAD.MOV.U32 R27, RZ, RZ, R14 ;  /* 0x000000ffff1b7224 */ /* 0x000fce00078e000e */
[----:B------:R-:W-:Y:S05]  /*13fe0*/  WARPSYNC.COLLECTIVE R15, `(.L_x_13123) ;  /* 0x000000000f087348 */ /* 0x000fea0003c00000 */
[----:B------:R0:W1:Y:S02]  /*13ff0*/  SHFL.IDX P6, R14, R13, R12, R11 ;  /* 0x0000000c0d0e7389 */ /* 0x00006400000c000b */
[----:B01----:R-:W-:Y:S01]  /*14000*/  ENDCOLLECTIVE ;  /* 0x000000000000791b */ /* 0x003fe20003800000 */
.L_x_13123:
[----:B------:R-:W-:Y:S02]  /*14010*/  IMAD.MOV.U32 R13, RZ, RZ, R8 ;  /* 0x000000ffff0d7224 */ /* 0x000fe400078e0008 */
[----:B------:R-:W-:Y:S01]  /*14020*/  IMAD.MOV.U32 R12, RZ, RZ, 0x2 ;  /* 0x00000002ff0c7424 */ /* 0x000fe200078e00ff */
[----:B------:R-:W-:Y:S01]  /*14030*/  @!P1 LEA R4, P3, R17, R14, 0x1 ;  /* 0x0000000e11049211 */ /* 0x000fe200078608ff */
[----:B------:R-:W-:-:S04]  /*14040*/  VIADD R14, R0, 0x20 ;  /* 0x00000020000e7836 */ /* 0x000fc80000000000 */
[----:B------:R-:W-:Y:S01]  /*14050*/  @!P1 IMAD.X R5, RZ, RZ, R27, P3 ;  /* 0x000000ffff059224 */ /* 0x000fe200018e061b */
[----:B------:R-:W-:-:S13]  /*14060*/  ISETP.GE.AND P2, PT, R14, R3, PT ;  /* 0x000000030e00720c */ /* 0x000fda0003f46270 */
[----:B------:R-:W-:Y:S05]  /*14070*/  WARPSYNC.COLLECTIVE R15, `(.L_x_13124) ;  /* 0x000000000f087348 */ /* 0x000fea0003c00000 */
[----:B------:R0:W1:Y:S02]  /*14080*/  SHFL.IDX P6, R14, R13, R12, R11 ;  /* 0x0000000c0d0e7389 */ /* 0x00006400000c000b */
[----:B01----:R-:W-:Y:S01]  /*14090*/  ENDCOLLECTIVE ;  /* 0x000000000000791b */ /* 0x003fe20003800000 */
.L_x_13124:
        /* <DEDUP_REMOVED lines=11> */
.L_x_13125:
[----:B------:R-:W-:Y:S02]  /*14150*/  IMAD.MOV.U32 R13, RZ, RZ, R8 ;  /* 0x000000ffff0d7224 */ /* 0x000fe400078e0008 */
[----:B------:R-:W-:Y:S02]  /*14160*/  IMAD.MOV.U32 R12, RZ, RZ, 0x3 ;  /* 0x00000003ff0c7424 */ /* 0x000fe400078e00ff */
[----:B------:R-:W-:Y:S02]  /*14170*/  IMAD.MOV.U32 R28, RZ, RZ, R14 ;  /* 0x000000ffff1c7224 */ /* 0x000fe400078e000e */
[----:B------:R-:W-:-:S03]  /*14180*/  VIADD R14, R0, 0x30 ;  /* 0x00000030000e7836 */ /* 0x000fc60000000000 */
[----:B------:R-:W-:-:S05]  /*14190*/  @!P2 LEA R4, P1, R17, R28, 0x1 ;  /* 0x0000001c1104a211 */ /* 0x000fca00078208ff */
[----:B------:R-:W-:Y:S01]  /*141a0*/  @!P2 IMAD.X R5, RZ, RZ, R20, P1 ;  /* 0x000000ffff05a224 */ /* 0x000fe200008e0614 */
[----:B------:R-:W-:-:S13]  /*141b0*/  ISETP.GE.AND P1, PT, R14, R3, PT ;  /* 0x000000030e00720c */ /* 0x000fda0003f26270 */
[----:B------:R-:W-:Y:S05]  /*141c0*/  WARPSYNC.COLLECTIVE R15, `(.L_x_13126) ;  /* 0x000000000f087348 */ /* 0x000fea0003c00000 */
[----:B------:R0:W1:Y:S02]  /*141d0*/  SHFL.IDX P6, R14, R13, R12, R11 ;  /* 0x0000000c0d0e7389 */ /* 0x00006400000c000b */
[----:B01----:R-:W-:Y:S01]  /*141e0*/  ENDCOLLECTIVE ;  /* 0x000000000000791b */ /* 0x003fe20003800000 */
.L_x_13126:
        /* <DEDUP_REMOVED lines=10> */
.L_x_13127:
        /* <DEDUP_REMOVED lines=9> */
.L_x_13128:
        /* <DEDUP_REMOVED lines=10> */
.L_x_13129:
        /* <DEDUP_REMOVED lines=10> */
.L_x_13130:
        /* <DEDUP_REMOVED lines=9> */
.L_x_13131:
        /* <DEDUP_REMOVED lines=9> */
.L_x_13132:
        /* <DEDUP_REMOVED lines=11> */
.L_x_13133:
[----:B------:R-:W-:Y:S02]  /*14630*/  IMAD.MOV.U32 R13, RZ, RZ, R8 ;  /* 0x000000ffff0d7224 */ /* 0x000fe400078e0008 */
[----:B------:R-:W-:Y:S02]  /*14640*/  IMAD.MOV.U32 R12, RZ, RZ, 0x7 ;  /* 0x00000007ff0c7424 */ /* 0x000fe400078e00ff */
[----:B------:R-:W-:-:S07]  /*14650*/  IMAD.MOV.U32 R28, RZ, RZ, R14 ;  /* 0x000000ffff1c7224 */ /* 0x000fce00078e000e */
[----:B------:R-:W-:Y:S05]  /*14660*/  WARPSYNC.COLLECTIVE R15, `(.L_x_13134) ;  /* 0x000000000f087348 */ /* 0x000fea0003c00000 */
[----:B------:R0:W1:Y:S02]  /*14670*/  SHFL.IDX P6, R14, R13, R12, R11 ;  /* 0x0000000c0d0e7389 */ /* 0x00006400000c000b */
[----:B01----:R-:W-:Y:S01]  /*14680*/  ENDCOLLECTIVE ;  /* 0x000000000000791b */ /* 0x003fe20003800000 */
.L_x_13134:
[----:B------:R-:W-:-:S05]  /*14690*/  @!P2 LEA R4, P1, R17, R28, 0x1 ;  /* 0x0000001c1104a211 */ /* 0x000fca00078208ff */
[----:B------:R-:W-:-:S05]  /*146a0*/  @!P2 IMAD.X R5, RZ, RZ, R20, P1 ;  /* 0x000000ffff05a224 */ /* 0x000fca00008e0614 */
        /* <DEDUP_REMOVED lines=9> */
.L_x_13135:
[----:B------:R-:W-:-:S05]  /*14740*/  VIADD R4, R0, 0x70 ;  /* 0x0000007000047836 */ /* 0x000fca0000000000 */
[----:B------:R-:W-:Y:S01]  /*14750*/  ISETP.GE.AND P1, PT, R4, R3, PT ;  /* 0x000000030400720c */ /* 0x000fe20003f26270 */
[----:B------:R-:W-:Y:S02]  /*14760*/  IMAD.MOV.U32 R13, RZ, RZ, R6 ;  /* 0x000000ffff0d7224 */ /* 0x000fe400078e0006 */
[----:B------:R-:W-:-:S10]  /*14770*/  IMAD.MOV.U32 R12, RZ, RZ, RZ ;  /* 0x000000ffff0c7224 */ /* 0x000fd400078e00ff */
[----:B------:R-:W-:Y:S02]  /*14780*/  @!P1 LEA R21, R10, UR38, 0x1 ;  /* 0x000000260a159c11 */ /* 0x000fe4000f8e08ff */
[----:B------:R-:W-:-:S13]  /*14790*/  @!P1 LEA R4, P3, R17, R14, 0x1 ;  /* 0x0000000e11049211 */ /* 0x000fda00078608ff */
[----:B------:R-:W-:Y:S05]  /*147a0*/  WARPSYNC.COLLECTIVE R15, `(.L_x_13136) ;  /* 0x000000000f087348 */ /* 0x000fea0003c00000 */
[----:B------:R0:W1:Y:S02]  /*147b0*/  SHFL.IDX P6, R14, R13, R12, R11 ;  /* 0x0000000c0d0e7389 */ /* 0x00006400000c000b */
[----:B01----:R-:W-:Y:S01]  /*147c0*/  ENDCOLLECTIVE ;  /* 0x000000000000791b */ /* 0x003fe20003800000 */
.L_x_13136:
[----:B------:R-:W-:Y:S02]  /*147d0*/  @!P1 IMAD.X R5, RZ, RZ, R8, P3 ;  /* 0x000000ffff059224 */ /* 0x000fe400018e0608 */
[----:B------:R-:W-:-:S03]  /*147e0*/  VIADD R8, R0, 0x80 ;  /* 0x0000008000087836 */ /* 0x000fc60000000000 */
[----:B------:R-:W-:Y:S01]  /*147f0*/  @!PT LDS RZ, [RZ] ;  /* 0x00000000fffff984 */ /* 0x000fe20000000800 */
[----:B------:R-:W-:Y:S01]  /*14800*/  @!PT LDS RZ, [RZ] ;  /* 0x00000000fffff984 */ /* 0x000fe20000000800 */
[----:B------:R-:W-:Y:S01]  /*14810*/  @!PT LDS RZ, [RZ] ;  /* 0x00000000fffff984 */ /* 0x000fe20000000800 */
[----:B------:R0:W-:Y:S02]  /*14820*/  @!P1 LDGSTS.E.BYPASS.LTC128B.128 [R21+0xbc00], desc[UR48][R4.64], !P0 ;  /* 0x0bc0000004159fae */ /* 0x0001e4000c101d70 */
[----:B------:R-:W-:Y:S01]  /*14830*/  ISETP.GE.AND P2, PT, R8, R3, PT ;  /* 0x000000030800720c */ /* 0x000fe20003f46270 */
[----:B------:R-:W-:Y:S02]  /*14840*/  VIADD R8, R0, 0x90 ;  /* 0x0000009000087836 */ /* 0x000fe40000000000 */
[----:B------:R-:W-:-:S10]  /*14850*/  IMAD.MOV.U32 R13, RZ, RZ, R7 ;  /* 0x000000ffff0d7224 */ /* 0x000fd400078e0007 */
[----:B------:R-:W-:Y:S01]  /*14860*/  @!P2 LEA R27, R10, UR38, 0x1 ;  /* 0x000000260a1bac11 */ /* 0x000fe2000f8e08ff */
[----:B0-----:R-:W-:-:S07]  /*14870*/  IMAD.MOV.U32 R20, RZ, RZ, R14 ;  /* 0x000000ffff147224 */ /* 0x001fce00078e000e */
[----:B------:R-:W-:Y:S05]  /*14880*/  WARPSYNC.COLLECTIVE R15, `(.L_x_13137) ;  /* 0x000000000f087348 */ /* 0x000fea0003c00000 */
[----:B------:R0:W1:Y:S02]  /*14890*/  SHFL.IDX P6, R14, R13, R12, R11 ;  /* 0x0000000c0d0e7389 */ /* 0x00006400000c000b */
[----:B01----:R-:W-:Y:S01]  /*148a0*/  ENDCOLLECTIVE ;  /* 0x000000000000791b */ /* 0x003fe20003800000 */
.L_x_13137:
[----:B------:R-:W-:Y:S02]  /*148b0*/  IMAD.MOV.U32 R13, RZ, RZ, R6 ;  /* 0x000000ffff0d7224 */ /* 0x000fe400078e0006 */
[----:B------:R-:W-:Y:S02]  /*148c0*/  IMAD.MOV.U32 R12, RZ, RZ, 0x1 ;  /* 0x00000001ff0c7424 */ /* 0x000fe400078e00ff */
[----:B------:R-:W-:-:S07]  /*148d0*/  IMAD.MOV.U32 R28, RZ, RZ, R14 ;  /* 0x000000ffff1c7224 */ /* 0x000fce00078e000e */
[----:B------:R-:W-:Y:S05]  /*148e0*/  WARPSYNC.COLLECTIVE R15, `(.L_x_13138) ;  /* 0x000000000f087348 */ /* 0x000fea0003c00000 */
[----:B------:R0:W1:Y:S02]  /*148f0*/  SHFL.IDX P6, R14, R13, R12, R11 ;  /* 0x0000000c0d0e7389 */ /* 0x00006400000c000b */
[----:B01----:R-:W-:Y:S01]  /*14900*/  ENDCOLLECTIVE ;  /* 0x000000000000791b */ /* 0x003fe20003800000 */
.L_x_13138:
[----:B------:R-:W-:-:S05]  /*14910*/  @!P2 LEA R4, P1, R17, R28, 0x1 ;  /* 0x0000001c1104a211 */ /* 0x000fca00078208ff */
[----:B------:R-:W-:Y:S01]  /*14920*/  @!P2 IMAD.X R5, RZ, RZ, R20, P1 ;  /* 0x000000ffff05a224 */ /* 0x000fe200008e0614 */
[----:B------:R-:W-:-:S04]  /*14930*/  ISETP.GE.AND P1, PT, R8, R3, PT ;  /* 0x000000030800720c */ /* 0x000fc80003f26270 */
        /* <DEDUP_REMOVED lines=9> */
.L_x_13139:
[----:B------:R-:W-:Y:S02]  /*149d0*/  IMAD.MOV.U32 R13, RZ, RZ, R6 ;  /* 0x000000ffff0d7224 */ /* 0x000fe400078e0006 */
[----:B------:R-:W-:Y:S01]  /*149e0*/  IMAD.MOV.U32 R12, RZ, RZ, 0x2 ;  /* 0x00000002ff0c7424 */ /* 0x000fe200078e00ff */
[----:B------:R-:W-:-:S13]  /*149f0*/  @!P1 LEA R4, P3, R17, R14, 0x1 ;  /* 0x0000000e11049211 */ /* 0x000fda00078608ff */
[----:B------:R-:W-:Y:S05]  /*14a00*/  WARPSYNC.COLLECTIVE R15, `(.L_x_13140) ;  /* 0x000000000f087348 */ /* 0x000fea0003c00000 */
[----:B------:R0:W1:Y:S02]  /*14a10*/  SHFL.IDX P6, R14, R13, R12, R11 ;  /* 0x0000000c0d0e7389 */ /* 0x00006400000c000b */
[----:B01----:R-:W-:Y:S01]  /*14a20*/  ENDCOLLECTIVE ;  /* 0x000000000000791b */ /* 0x003fe20003800000 */
.L_x_13140:
[----:B------:R-:W-:Y:S01]  /*14a30*/  @!P1 IMAD.X R5, RZ, RZ, R9, P3 ;  /* 0x000000ffff059224 */ /* 0x000fe200018e0609 */
[----:B------:R-:W-:-:S05]  /*14a40*/  @!P1 LEA R9, R10, UR38, 0x1 ;  /* 0x000000260a099c11 */ /* 0x000fca000f8e08ff */
[----:B------:R-:W-:Y:S01]  /*14a50*/  @!PT LDS RZ, [RZ] ;  /* 0x00000000fffff984 */ /* 0x000fe20000000800 */
[----:B------:R-:W-:Y:S01]  /*14a60*/  @!PT LDS RZ, [RZ] ;  /* 0x00000000fffff984 */ /* 0x000fe20000000800 */
[----:B------:R-:W-:Y:S01]  /*14a70*/  @!PT LDS RZ, [RZ] ;  /* 0x00000000fffff984 */ /* 0x000fe20000000800 */
[----:B------:R0:W-:Y:S01]  /*14a80*/  @!P1 LDGSTS.E.BYPASS.LTC128B.128 [R9+0xcc00], desc[UR48][R4.64], !P0 ;  /* 0x0cc0000004099fae */ /* 0x0001e2000c101d70 */
[----:B------:R-:W-:Y:S02]  /*14a90*/  IMAD.MOV.U32 R13, RZ, RZ, R7 ;  /* 0x000000ffff0d7224 */ /* 0x000fe400078e0007 */
[----:B0-----:R-:W-:Y:S02]  /*14aa0*/  VIADD R4, R0, 0xa0 ;  /* 0x000000a000047836 */ /* 0x001fe40000000000 */
[----:B------:R-:W-:-:S07]  /*14ab0*/  IMAD.MOV.U32 R8, RZ, RZ, R14 ;  /* 0x000000ffff087224 */ /* 0x000fce00078e000e */
[----:B------:R-:W-:Y:S05]  /*14ac0*/  WARPSYNC.COLLECTIVE R15, `(.L_x_13141) ;  /* 0x000000000f087348 */ /* 0x000fea0003c00000 */
[----:B------:R0:W1:Y:S02]  /*14ad0*/  SHFL.IDX P6, R14, R13, R12, R11 ;  /* 0x0000000c0d0e7389 */ /* 0x00006400000c000b */
[----:B01----:R-:W-:Y:S01]  /*14ae0*/  ENDCOLLECTIVE ;  /* 0x000000000000791b */ /* 0x003fe20003800000 */
.L_x_13141:
[----:B------:R-:W-:Y:S01]  /*14af0*/  ISETP.GE.AND P2, PT, R4, R3, PT ;  /* 0x000000030400720c */ /* 0x000fe20003f46270 */
[----:B------:R-:W-:-:S12]  /*14b00*/  IMAD.MOV.U32 R13, RZ, RZ, R6 ;  /* 0x000000ffff0d7224 */ /* 0x000fd800078e0006 */
[----:B------:R-:W-:Y:S01]  /*14b10*/  @!P2 LEA R21, R10, UR38, 0x1 ;  /* 0x000000260a15ac11 */ /* 0x000fe2000f8e08ff */
[----:B------:R-:W-:Y:S02]  /*14b20*/  IMAD.MOV.U32 R12, RZ, RZ, 0x3 ;  /* 0x00000003ff0c7424 */ /* 0x000fe400078e00ff */
[----:B------:R-:W-:-:S07]  /*14b30*/  IMAD.MOV.U32 R20, RZ, RZ, R14 ;  /* 0x000000ffff147224 */ /* 0x000fce00078e000e */
[----:B------:R-:W-:Y:S05]  /*14b40*/  WARPSYNC.COLLECTIVE R15, `(.L_x_13142) ;  /* 0x000000000f087348 */ /* 0x000fea0003c00000 */
[----:B------:R0:W1:Y:S02]  /*14b50*/  SHFL.IDX P6, R14, R13, R12, R11 ;  /* 0x0000000c0d0e7389 */ /* 0x00006400000c000b */
[----:B01----:R-:W-:Y:S01]  /*14b60*/  ENDCOLLECTIVE ;  /* 0x000000000000791b */ /* 0x003fe20003800000 */
.L_x_13142:
        /* <DEDUP_REMOVED lines=11> */
.L_x_13143:
[----:B------:R-:W-:Y:S05]  /*14c20*/  BRA `(.L_x_13144) ;  /* 0xffffffd000887947 */ /* 0x000fea000383ffff */
.L_x_13055:
[----:B0-----:R-:W-:-:S04]  /*14c30*/  IMAD.U32 R5, RZ, RZ, UR38 ;  /* 0x00000026ff057e24 */ /* 0x001fc8000f8e00ff */
[----:B------:R0:W1:Y:S03]  /*14c40*/  SYNCS.PHASECHK.TRANS64.TRYWAIT P0, [R5+URZ+0x16820], R0 ;  /* 0x01682000050075a7 */ /* 0x000066000800017f */
[----:B-1----:R-:W-:Y:S05]  /*14c50*/  @!P0 NANOSLEEP.SYNCS 0x989680 ;  /* 0x009896800000895d */ /* 0x002fea0003900000 */
[----:B------:R-:W1:Y:S02]  /*14c60*/  @!P0 SYNCS.PHASECHK.TRANS64 P0, [R5+URZ+0x16820], R0 ;  /* 0x01682000050085a7 */ /* 0x000e64000800007f */
[----:B-1----:R-:W-:Y:S05]  /*14c70*/  @!P0 BRA `(.L_x_13055) ;  /* 0xfffffffc00ec8947 */ /* 0x002fea000383ffff */
[----:B------:R-:W-:Y:S05]  /*14c80*/  BRA `(.L_x_13145) ;  /* 0xffffffd000c07947 */ /* 0x000fea000383ffff */
.L_x_13062:
[----:B0-----:R-:W-:-:S04]  /*14c90*/  IMAD.U32 R5, RZ, RZ, UR38 ;  /* 0x00000026ff057e24 */ /* 0x001fc8000f8e00ff */
[----:B------:R0:W1:Y:S03]  /*14ca0*/  SYNCS.PHASECHK.TRANS64.TRYWAIT P0, [R5+URZ+0x16848], R12 ;  /* 0x0168480c050075a7 */ /* 0x000066000800017f */
[----:B-1----:R-:W-:Y:S05]  /*14cb0*/  @!P0 NANOSLEEP.SYNCS 0x989680 ;  /* 0x009896800000895d */ /* 0x002fea0003900000 */
[----:B------:R-:W1:Y:S02]  /*14cc0*/  @!P0 SYNCS.PHASECHK.TRANS64 P0, [R5+URZ+0x16848], R12 ;  /* 0x0168480c050085a7 */ /* 0x000e64000800007f */
[----:B-1----:R-:W-:Y:S05]  /*14cd0*/  @!P0 BRA `(.L_x_13062) ;  /* 0xfffffffc00ec8947 */ /* 0x002fea000383ffff */
[----:B------:R-:W-:Y:S05]  /*14ce0*/  BRA `(.L_x_13146) ;  /* 0xffffffd400947947 */ /* 0x000fea000383ffff */
.L_x_13067:
[----:B0-----:R-:W-:-:S04]  /*14cf0*/  IMAD.U32 R5, RZ, RZ, UR38 ;  /* 0x00000026ff057e24 */ /* 0x001fc8000f8e00ff */
[----:B------:R0:W1:Y:S03]  /*14d00*/  SYNCS.PHASECHK.TRANS64.TRYWAIT P0, [R5+URZ+0x16860], R12 ;  /* 0x0168600c050075a7 */ /* 0x000066000800017f */
[----:B-1----:R-:W-:Y:S05]  /*14d10*/  @!P0 NANOSLEEP.SYNCS 0x989680 ;  /* 0x009896800000895d */ /* 0x002fea0003900000 */
[----:B------:R-:W1:Y:S02]  /*14d20*/  @!P0 SYNCS.PHASECHK.TRANS64 P0, [R5+URZ+0x16860], R12 ;  /* 0x0168600c050085a7 */ /* 0x000e64000800007f */
[----:B-1----:R-:W-:Y:S05]  /*14d30*/  @!P0 BRA `(.L_x_13067) ;  /* 0xfffffffc00ec8947 */ /* 0x002fea000383ffff */
[----:B------:R-:W-:Y:S05]  /*14d40*/  BRA `(.L_x_13147) ;  /* 0xffffffd400f47947 */ /* 0x000fea000383ffff */
.L_x_13075:
[----:B0-----:R-:W-:-:S04]  /*14d50*/  IMAD.U32 R5, RZ, RZ, UR38 ;  /* 0x00000026ff057e24 */ /* 0x001fc8000f8e00ff */
[----:B------:R0:W1:Y:S03]  /*14d60*/  SYNCS.PHASECHK.TRANS64.TRYWAIT P0, [R5+URZ+0x16840], R14 ;  /* 0x0168400e050075a7 */ /* 0x000066000800017f */
[----:B-1----:R-:W-:Y:S05]  /*14d70*/  @!P0 NANOSLEEP.SYNCS 0x989680 ;  /* 0x009896800000895d */ /* 0x002fea0003900000 */
[----:B------:R-:W1:Y:S02]  /*14d80*/  @!P0 SYNCS.PHASECHK.TRANS64 P0, [R5+URZ+0x16840], R14 ;  /* 0x0168400e050085a7 */ /* 0x000e64000800007f */
[----:B-1----:R-:W-:Y:S05]  /*14d90*/  @!P0 BRA `(.L_x_13075) ;  /* 0xfffffffc00ec8947 */ /* 0x002fea000383ffff */
[----:B------:R-:W-:Y:S05]  /*14da0*/  BRA `(.L_x_13148) ;  /* 0xffffffd800d87947 */ /* 0x000fea000383ffff */
.L_x_13080:
[----:B0-----:R-:W-:-:S04]  /*14db0*/  IMAD.U32 R5, RZ, RZ, UR38 ;  /* 0x00000026ff057e24 */ /* 0x001fc8000f8e00ff */
[----:B------:R0:W1:Y:S03]  /*14dc0*/  SYNCS.PHASECHK.TRANS64.TRYWAIT P0, [R5+URZ+0x16868], R4 ;  /* 0x01686804050075a7 */ /* 0x000066000800017f */
[----:B-1----:R-:W-:Y:S05]  /*14dd0*/  @!P0 NANOSLEEP.SYNCS 0x989680 ;  /* 0x009896800000895d */ /* 0x002fea0003900000 */
[----:B------:R-:W1:Y:S02]  /*14de0*/  @!P0 SYNCS.PHASECHK.TRANS64 P0, [R5+URZ+0x16868], R4 ;  /* 0x01686804050085a7 */ /* 0x000e64000800007f */
[----:B-1----:R-:W-:Y:S05]  /*14df0*/  @!P0 BRA `(.L_x_13080) ;  /* 0xfffffffc00ec8947 */ /* 0x002fea000383ffff */
[----:B------:R-:W-:Y:S05]  /*14e00*/  BRA `(.L_x_13149) ;  /* 0xffffffdc00407947 */ /* 0x000fea000383ffff */
.L_x_13088:
[----:B0-----:R-:W-:-:S04]  /*14e10*/  IMAD.U32 R4, RZ, RZ, UR38 ;  /* 0x00000026ff047e24 */ /* 0x001fc8000f8e00ff */
[----:B------:R0:W1:Y:S03]  /*14e20*/  SYNCS.PHASECHK.TRANS64.TRYWAIT P0, [R4+URZ+0x16848], R9 ;  /* 0x01684809040075a7 */ /* 0x000066000800017f */
[----:B-1----:R-:W-:Y:S05]  /*14e30*/  @!P0 NANOSLEEP.SYNCS 0x989680 ;  /* 0x009896800000895d */ /* 0x002fea0003900000 */
[----:B------:R-:W1:Y:S02]  /*14e40*/  @!P0 SYNCS.PHASECHK.TRANS64 P0, [R4+URZ+0x16848], R9 ;  /* 0x01684809040085a7 */ /* 0x000e64000800007f */
[----:B-1----:R-:W-:Y:S05]  /*14e50*/  @!P0 BRA `(.L_x_13088) ;  /* 0xfffffffc00ec8947 */ /* 0x002fea000383ffff */
[----:B------:R-:W-:Y:S05]  /*14e60*/  BRA `(.L_x_13150) ;  /* 0xffffffe000387947 */ /* 0x000fea000383ffff */
.L_x_13093:
[----:B0-----:R-:W-:-:S04]  /*14e70*/  IMAD.U32 R4, RZ, RZ, UR38 ;  /* 0x00000026ff047e24 */ /* 0x001fc8000f8e00ff */
[----:B------:R0:W1:Y:S03]  /*14e80*/  SYNCS.PHASECHK.TRANS64.TRYWAIT P0, [R4+URZ+0x16860], R9 ;  /* 0x01686009040075a7 */ /* 0x000066000800017f */
[----:B-1----:R-:W-:Y:S05]  /*14e90*/  @!P0 NANOSLEEP.SYNCS 0x989680 ;  /* 0x009896800000895d */ /* 0x002fea0003900000 */
[----:B------:R-:W1:Y:S02]  /*14ea0*/  @!P0 SYNCS.PHASECHK.TRANS64 P0, [R4+URZ+0x16860], R9 ;  /* 0x01686009040085a7 */ /* 0x000e64000800007f */
[----:B-1----:R-:W-:Y:S05]  /*14eb0*/  @!P0 BRA `(.L_x_13093) ;  /* 0xfffffffc00ec8947 */ /* 0x002fea000383ffff */
[----:B------:R-:W-:Y:S05]  /*14ec0*/  BRA `(.L_x_13151) ;  /* 0xffffffe0009c7947 */ /* 0x000fea000383ffff */
.L_x_13100:
[----:B0-----:R0:W1:Y:S02]  /*14ed0*/  SYNCS.PHASECHK.TRANS64.TRYWAIT P0, [R4+URZ+0x16860], R3 ;  /* 0x01686003040075a7 */ /* 0x001064000800017f */
[----:B-1----:R-:W-:Y:S05]  /*14ee0*/  @!P0 NANOSLEEP.SYNCS 0x989680 ;  /* 0x009896800000895d */ /* 0x002fea0003900000 */
[----:B------:R-:W1:Y:S02]  /*14ef0*/  @!P0 SYNCS.PHASECHK.TRANS64 P0, [R4+URZ+0x16860], R3 ;  /* 0x01686003040085a7 */ /* 0x000e64000800007f */
[----:B-1----:R-:W-:Y:S05]  /*14f00*/  @!P0 BRA `(.L_x_13100) ;  /* 0xfffffffc00f08947 */ /* 0x002fea000383ffff */
[----:B------:R-:W-:Y:S05]  /*14f10*/  BRA `(.L_x_13152) ;  /* 0xffffffe4002c7947 */ /* 0x000fea000383ffff */
.L_x_13104:
[----:B0-----:R0:W1:Y:S02]  /*14f20*/  SYNCS.PHASECHK.TRANS64.TRYWAIT P0, [R7+URZ+0x16820], R4 ;  /* 0x01682004070075a7 */ /* 0x001064000800017f */
[----:B-1----:R-:W-:Y:S05]  /*14f30*/  @!P0 NANOSLEEP.SYNCS 0x989680 ;  /* 0x009896800000895d */ /* 0x002fea0003900000 */
[----:B------:R-:W1:Y:S02]  /*14f40*/  @!P0 SYNCS.PHASECHK.TRANS64 P0, [R7+URZ+0x16820], R4 ;  /* 0x01682004070085a7 */ /* 0x000e64000800007f */
[----:B-1----:R-:W-:Y:S05]  /*14f50*/  @!P0 BRA `(.L_x_13104) ;  /* 0xfffffffc00f08947 */ /* 0x002fea000383ffff */
[----:B------:R-:W-:Y:S05]  /*14f60*/  BRA `(.L_x_13153) ;  /* 0xffffffe400c47947 */ /* 0x000fea000383ffff */
.L_x_13105:
        /* <DEDUP_REMOVED lines=8> */
.L_x_13155:
[----:B------:R-:W-:Y:S05]  /*14ff0*/  BSYNC B0 ;  /* 0x0000000000007941 */ /* 0x000fea0003800000 */
.L_x_13154:
[----:B------:R-:W-:Y:S05]  /*15000*/  BRA `(.L_x_13156) ;  /* 0xffffffe400a87947 */ /* 0x000fea000383ffff */
.L_x_13106:
[----:B------:R-:W-:Y:S01]  /*15010*/  BSSY B0, `(.L_x_13157) ;  /* 0x0000006000007945 */ /* 0x000fe20003800000 */
[----:B------:R-:W-:-:S07]  /*15020*/  IMAD.MOV.U32 R15, RZ, RZ, -0x1 ;  /* 0xffffffffff0f7424 */ /* 0x000fce00078e00ff */
[----:B01----:R-:W-:Y:S05]  /*15030*/  WARPSYNC.COLLECTIVE R15, `(.L_x_13158) ;  /* 0x000000000f0c7348 */ /* 0x003fea0003c00000 */
[----:B------:R-:W-:Y:S02]  /*15040*/  ELECT P6, UR62, PT ;  /* 0x00000000003e782f */ /* 0x000fe400038c0000 */
[----:B------:R-:W-:Y:S01]  /*15050*/  MOV R14, UR62 ;  /* 0x0000003e000e7c02 */ /* 0x000fe20008000f00 */
[----:B01----:R-:W-:Y:S10]  /*15060*/  ENDCOLLECTIVE ;  /* 0x000000000000791b */ /* 0x003ff40003800000 */
.L_x_13158:
[----:B------:R-:W-:Y:S05]  /*15070*/  BSYNC B0 ;  /* 0x0000000000007941 */ /* 0x000fea0003800000 */
.L_x_13157:
[----:B------:R-:W-:Y:S05]  /*15080*/  BRA `(.L_x_13159) ;  /* 0xffffffe4009c7947 */ /* 0x000fea000383ffff */
.L_x_13108:
[----:B0-----:R0:W2:Y:S02]  /*15090*/  SYNCS.PHASECHK.TRANS64.TRYWAIT P0, [R6+URZ], R5 ;  /* 0x00000005060075a7 */ /* 0x0010a4000800017f */
[----:B--2---:R-:W-:Y:S05]  /*150a0*/  @!P0 NANOSLEEP.SYNCS 0x989680 ;  /* 0x009896800000895d */ /* 0x004fea0003900000 */
[----:B------:R-:W2:Y:S02]  /*150b0*/  @!P0 SYNCS.PHASECHK.TRANS64 P0, [R6+URZ], R5 ;  /* 0x00000005060085a7 */ /* 0x000ea4000800007f */
[----:B--2---:R-:W-:Y:S05]  /*150c0*/  @!P0 BRA `(.L_x_13108) ;  /* 0xfffffffc00f08947 */ /* 0x004fea000383ffff */
[----:B------:R-:W-:Y:S05]  /*150d0*/  BRA `(.L_x_13160) ;  /* 0xffffffe400d07947 */ /* 0x000fea000383ffff */
.L_x_13109:
[----:B--2---:R2:W3:Y:S02]  /*150e0*/  SYNCS.PHASECHK.TRANS64.TRYWAIT P0, [R3+URZ], R2 ;  /* 0x00000002030075a7 */ /* 0x0044e4000800017f */
[----:B---3--:R-:W-:Y:S05]  /*150f0*/  @!P0 NANOSLEEP.SYNCS 0x989680 ;  /* 0x009896800000895d */ /* 0x008fea0003900000 */
[----:B------:R-:W3:Y:S02]  /*15100*/  @!P0 SYNCS.PHASECHK.TRANS64 P0, [R3+URZ], R2 ;  /* 0x00000002030085a7 */ /* 0x000ee4000800007f */
[----:B---3--:R-:W-:Y:S05]  /*15110*/  @!P0 BRA `(.L_x_13109) ;  /* 0xfffffffc00f08947 */ /* 0x008fea000383ffff */
[----:B------:R-:W-:Y:S05]  /*15120*/  BRA `(.L_x_13161) ;  /* 0xffffffe400c47947 */ /* 0x000fea000383ffff */
.L_x_13111:
[----:B--2---:R2:W3:Y:S02]  /*15130*/  SYNCS.PHASECHK.TRANS64.TRYWAIT P0, [R0+URZ], R5 ;  /* 0x00000005000075a7 */ /* 0x0044e4000800017f */
[----:B---3--:R-:W-:Y:S05]  /*15140*/  @!P0 NANOSLEEP.SYNCS 0x989680 ;  /* 0x009896800000895d */ /* 0x008fea0003900000 */
[----:B------:R-:W3:Y:S02]  /*15150*/  @!P0 SYNCS.PHASECHK.TRANS64 P0, [R0+URZ], R5 ;  /* 0x00000005000085a7 */ /* 0x000ee4000800007f */
[----:B---3--:R-:W-:Y:S05]  /*15160*/  @!P0 BRA `(.L_x_13111) ;  /* 0xfffffffc00f08947 */ /* 0x008fea000383ffff */
[----:B------:R-:W-:Y:S05]  /*15170*/  BRA `(.L_x_13162) ;  /* 0xffffffe400c87947 */ /* 0x000fea000383ffff */
.L_x_13163:
        /* <DEDUP_REMOVED lines=16> */
.L_x_14878:


//--------------------- .text._ZN7cutlass13device_kernelIN5flash11enable_sm90INS1_16FlashAttnFwdSm90INS1_25CollectiveMainloopFwdSm90ILi2EN4cute5tupleIJNS5_1CILi1EEES8_S8_EEENS6_IJNS7_ILi192EEENS7_ILi128EEENS7_ILi64EEEEEELi64ENS_6half_tEfNS_4arch4Sm90ELb0ELb1ELb1ELb1ELb0ELb0ELb0ELb1ELb1ELb1ELb1ELb0EEENS1_21CollectiveEpilogueFwdINS6_IJSA_SC_SB_EEES9_SE_SG_Li384ELb1ELb1ELb1ELb0EEENS1_36VarlenDynamicPersistentTileSchedulerILi192ELi128ELi384ELi128ELb1ELb1ELb1ELb1ELb0ELb1EEEEEEEEEvNT_6ParamsE --------------------------
	.section	.text._ZN7cutlass13device_kernelIN5flash11enable_sm90INS1_16FlashAttnFwdSm90INS1_25CollectiveMainloopFwdSm90ILi2EN4cute5tupleIJNS5_1CILi1EEES8_S8_EEENS6_IJNS7_ILi192EEENS7_ILi128EEENS7_ILi64EEEEEELi64ENS_6half_tEfNS_4arch4Sm90ELb0ELb1ELb1ELb1ELb0ELb0ELb0ELb1ELb1ELb1ELb1ELb0EEENS1_21CollectiveEpilogueFwdINS6_IJSA_SC_SB_EEES9_SE_SG_Li384ELb1ELb1ELb1ELb0EEENS1_36VarlenDynamicPersistentTileSchedulerILi192ELi128ELi384ELi128ELb1ELb1ELb1ELb1ELb0ELb1EEEEEEEEEvNT_6ParamsE,"ax",@progbits
	.align	128
.text._ZN7cutlass13device_kernelIN5flash11enable_sm90INS1_16FlashAttnFwdSm90INS1_25CollectiveMainloopFwdSm90ILi2EN4cute5tupleIJNS5_1CILi1EEES8_S8_EEENS6_IJNS7_ILi192EEENS7_ILi128EEENS7_ILi64EEEEEELi64ENS_6half_tEfNS_4arch4Sm90ELb0ELb1ELb1ELb1ELb0ELb0ELb0ELb1ELb1ELb1ELb1ELb0EEENS1_21CollectiveEpilogueFwdINS6_IJSA_SC_SB_EEES9_SE_SG_Li384ELb1ELb1ELb1ELb0EEENS1_36VarlenDynamicPersistentTileSchedulerILi192ELi128ELi384ELi128ELb1ELb1ELb1ELb1ELb0ELb1EEEEEEEEEvNT_6ParamsE:
        .type           _ZN7cutlass13device_kernelIN5flash11enable_sm90INS1_16FlashAttnFwdSm90INS1_25CollectiveMainloopFwdSm90ILi2EN4cute5tupleIJNS5_1CILi1EEES8_S8_EEENS6_IJNS7_ILi192EEENS7_ILi128EEENS7_ILi64EEEEEELi64ENS_6half_tEfNS_4arch4Sm90ELb0ELb1ELb1ELb1ELb0ELb0ELb0ELb1ELb1ELb1ELb1ELb0EEENS1_21CollectiveEpilogueFwdINS6_IJSA_SC_SB_EEES9_SE_SG_Li384ELb1ELb1ELb1ELb0EEENS1_36VarlenDynamicPersistentTileSchedulerILi192ELi128ELi384ELi128ELb1ELb1ELb1ELb1ELb0ELb1EEEEEEEEEvNT_6ParamsE,@function
        .size           _ZN7cutlass13device_kernelIN5flash11enable_sm90INS1_16FlashAttnFwdSm90INS1_25CollectiveMainloopFwdSm90ILi2EN4cute5tupleIJNS5_1CILi1EEES8_S8_EEENS6_IJNS7_ILi192EEENS7_ILi128EEENS7_ILi64EEEEEELi64ENS_6half_tEfNS_4arch4Sm90ELb0ELb1ELb1ELb1ELb0ELb0ELb0ELb1ELb1ELb1ELb1ELb0EEENS1_21CollectiveEpilogueFwdINS6_IJSA_SC_SB_EEES9_SE_SG_Li384ELb1ELb1ELb1ELb0EEENS1_36VarlenDynamicPersistentTileSchedulerILi192ELi128ELi384ELi128ELb1ELb1ELb1ELb1ELb0ELb1EEEEEEEEEvNT_6ParamsE,(.L_x_14879 - _ZN7cutlass13device_kernelIN5flash11enable_sm90INS1_16FlashAttnFwdSm90INS1_25CollectiveMainloopFwdSm90ILi2EN4cute5tupleIJNS5_1CILi1EEES8_S8_EEENS6_IJNS7_ILi192EEENS7_ILi128EEENS7_ILi64EEEEEELi64ENS_6half_tEfNS_4arch4Sm90ELb0ELb1ELb1ELb1ELb0ELb0ELb0ELb1ELb1ELb1ELb1ELb0EEENS1_21CollectiveEpilogueFwdINS6_IJSA_SC_SB_EEES9_SE_SG_Li384ELb1ELb1ELb1ELb0EEENS1_36VarlenDynamicPersistentTileSchedulerILi192ELi128ELi384ELi128ELb1ELb1ELb1ELb1ELb0ELb1EEEEEEEEEvNT_6ParamsE)
        .other          _ZN7cutlass13device_kernelIN5flash11enable_sm90INS1_16FlashAttnFwdSm90INS1_25CollectiveMainloopFwdSm90ILi2EN4cute5tupleIJNS5_1CILi1EEES8_S8_EEENS6_IJNS7_ILi192EEENS7_ILi128EEENS7_ILi64EEEEEELi64ENS_6half_tEfNS_4arch4Sm90ELb0ELb1ELb1ELb1ELb0ELb0ELb0ELb1ELb1ELb1ELb1ELb0EEENS1_21CollectiveEpilogueFwdINS6_IJSA_SC_SB_EEES9_SE_SG_Li384ELb1ELb1ELb1ELb0EEENS1_36VarlenDynamicPersistentTileSchedulerILi192ELi128ELi384ELi128ELb1ELb1ELb1ELb1ELb0ELb1EEEEEEEEEvNT_6ParamsE,@"STO_CUDA_ENTRY STV_DEFAULT"
_ZN7cutlass13device_kernelIN5flash11enable_sm90INS1_16FlashAttnFwdSm90INS1_25CollectiveMainloopFwdSm90ILi2EN4cute5tupleIJNS5_1CILi1EEES8_S8_EEENS6_IJNS7_ILi192EEENS7_ILi128EEENS7_ILi64EEEEEELi64ENS_6half_tEfNS_4arch4Sm90ELb0ELb1ELb1ELb1ELb0ELb0ELb0ELb1ELb1ELb1ELb1ELb0EEENS1_21CollectiveEpilogueFwdINS6_IJSA_SC_SB_EEES9_SE_SG_Li384ELb1ELb1ELb1ELb0EEENS1_36VarlenDynamicPersistentTileSchedulerILi192ELi128ELi384ELi128ELb1ELb1ELb1ELb1ELb0ELb1EEEEEEEEEvNT_6ParamsE:
        /* <DEDUP_REMOVED lines=18> */
.L_x_13165:
[----:B------:R-:W-:Y:S05]  /*0120*/  BSYNC B0 ;  /* 0x0000000000007941 */ /* 0x000fea0003800000 */
.L_x_13164:
        /* <DEDUP_REMOVED lines=41> */
.L_x_13166:
        /* <DEDUP_REMOVED lines=22> */
.L_x_13167:
        /* <DEDUP_REMOVED lines=18> */
.L_x_13168:
        /* <DEDUP_REMOVED lines=22> */
.L_x_13169:
        /* <DEDUP_REMOVED lines=22> */
.L_x_13170:
[----:B------:R-:W-:Y:S01]  /*0900*/  PLOP3.LUT P0, PT, PT, PT, UP0, 0x80, 0x0 ;  /* 0x000000000000781c */ /* 0x000fe20003f0f008 */
[----:B------:R-:W-:Y:S01]  /*0910*/  UMOV UR36, 0x1 ;  /* 0x0000000100247882 */ /* 0x000fe20000000000 */
[----:B------:R-:W-:Y:S01]  /*0920*/  NOP ;  /* 0x0000000000007918 */ /* 0x000fe20000000000 */
[----:B------:R-:W-:Y:S01]  /*0930*/  USEL UR36, UR36, 0x2, !UP0 ;  /* 0x0000000224247887 */ /* 0x000fe2000c000000 */
[----:B------:R-:W-:Y:S01]  /*0940*/  ULDC.64 UR52, c[0x0][0x208] ;  /* 0x0000820000347ab9 */ /* 0x000fe20000000a00 */
[----:B012-4-:R-:W-:Y:S08]  /*0950*/  BAR.SYNC.DEFER_BLOCKING 0x0 ;  /* 0x0000000000007b1d */ /* 0x017ff00000010000 */
[----:B------:R-:W-:Y:S05]  /*0960*/  @!P0 BRA `(.L_x_13171) ;  /* 0x0000010c00908947 */ /* 0x000fea0003800000 */
.L_x_13172:
        /* <DEDUP_REMOVED lines=29> */
[----:B------:R-:W-:Y:S02]  /*0b40*/  LEA.HI R3, R0, R13, RZ, 0x4 ;  /* 0x0000000d00037211 */ /* 0x000fe400078f20ff */
[----:B------:R-:W-:Y:S01]  /*0b50*/  LOP3.LUT R6, R2, 0xffffff80, RZ, 0xc0, !PT ;  /* 0xffffff8002067812 */ /* 0x000fe200078ec0ff */
[----:B------:R-:W-:Y:S01]  /*0b60*/  IMAD.SHL.U32 R5, R4, 0x20, RZ ;  /* 0x0000002004057824 */ /* 0x000fe200078e00ff */
[----:B------:R-:W-:Y:S02]  /*0b70*/  LOP3.LUT R4, R3, 0x3fffff0, RZ, 0xc0, !PT ;  /* 0x03fffff003047812 */ /* 0x000fe400078ec0ff */
[----:B------:R-:W-:Y:S01]  /*0b80*/  SHF.R.S32.HI R14, RZ, 0x7, R2 ;  /* 0x00000007ff0e7819 */ /* 0x000fe20000011402 */
[----:B------:R-:W-:Y:S01]  /*0b90*/  IMAD.IADD R12, R13, 0x1, -R6 ;  /* 0x000000010d0c7824 */ /* 0x000fe200078e0a06 */
[----:B------:R-:W-:Y:S01]  /*0ba0*/  LOP3.LUT R5, R5, 0xfffffc00, RZ, 0xc0, !PT ;  /* 0xfffffc0005057812 */ /* 0x000fe200078ec0ff */
[----:B------:R-:W-:Y:S01]  /*0bb0*/  IMAD.IADD R4, R13, 0x1, -R4 ;  /* 0x000000010d047824 */ /* 0x000fe200078e0a04 */
[----:B------:R-:W-:Y:S01]  /*0bc0*/  SHF.R.S32.HI R6, RZ, 0x4, R3 ;  /* 0x00000004ff067819 */ /* 0x000fe20000011403 */
[----:B------:R-:W-:Y:S01]  /*0bd0*/  IMAD.HI R2, R14, 0x55555556, RZ ;  /* 0x555555560e027827 */ /* 0x000fe200078e02ff */
[----:B------:R-:W-:-:S02]  /*0be0*/  SHF.R.S32.HI R7, RZ, 0x1f, R12 ;  /* 0x0000001fff077819 */ /* 0x000fc4000001140c */
[----:B------:R-:W-:Y:S01]  /*0bf0*/  LEA.HI R3, R3, R6, RZ, 0x1 ;  /* 0x0000000603037211 */ /* 0x000fe200078f08ff */
[----:B------:R-:W-:Y:S01]  /*0c00*/  IMAD R4, R4, 0x40, R5 ;  /* 0x0000004004047824 */ /* 0x000fe200078e0205 */
[CC--:B------:R-:W-:Y:S02]  /*0c10*/  LEA.HI R5, R7.reuse, R12.reuse, RZ, 0x2 ;  /* 0x0000000c07057211 */ /* 0x0c0fe400078f10ff */
[----:B------:R-:W-:Y:S02]  /*0c20*/  LEA.HI R7, R7, R12, RZ, 0x5 ;  /* 0x0000000c07077211 */ /* 0x000fe400078f28ff */
[--C-:B------:R-:W-:Y:S02]  /*0c30*/  SHF.R.S32.HI R8, RZ, 0x2, R5.reuse ;  /* 0x00000002ff087819 */ /* 0x100fe40000011405 */
[----:B------:R-:W-:Y:S02]  /*0c40*/  SHF.R.S32.HI R9, RZ, 0x1f, R5 ;  /* 0x0000001fff097819 */ /* 0x000fe40000011405 */
[----:B------:R-:W-:-:S02]  /*0c50*/  LOP3.LUT R3, R3, 0x1ffffffe, RZ, 0xc0, !PT ;  /* 0x1ffffffe03037812 */ /* 0x000fc400078ec0ff */
[----:B------:R-:W-:Y:S02]  /*0c60*/  LEA.HI R9, R9, R8, RZ, 0x3 ;  /* 0x0000000809097211 */ /* 0x000fe400078f18ff */
[----:B------:R-:W-:Y:S01]  /*0c70*/  LEA.HI R2, R2, R2, RZ, 0x1 ;  /* 0x0000000202027211 */ /* 0x000fe200078f08ff */
[----:B------:R-:W-:Y:S01]  /*0c80*/  IMAD.IADD R3, R6, 0x1, -R3 ;  /* 0x0000000106037824 */ /* 0x000fe200078e0a03 */
[----:B------:R-:W-:Y:S02]  /*0c90*/  LOP3.LUT R9, R9, 0xfffffff8, RZ, 0xc0, !PT ;  /* 0xfffffff809097812 */ /* 0x000fe400078ec0ff */
[----:B------:R-:W-:Y:S01]  /*0ca0*/  SHF.R.S32.HI R7, RZ, 0x5, R7 ;  /* 0x00000005ff077819 */ /* 0x000fe20000011407 */
[----:B------:R-:W-:Y:S01]  /*0cb0*/  IMAD R2, R2, -0x3, R14 ;  /* 0xfffffffd02027824 */ /* 0x000fe200078e020e */
[-C--:B------:R-:W-:Y:S01]  /*0cc0*/  LEA.HI R10, R0, R13.reuse, RZ, 0x2 ;  /* 0x0000000d000a7211 */ /* 0x080fe200078f10ff */
[----:B------:R-:W-:Y:S01]  /*0cd0*/  IMAD.IADD R8, R8, 0x1, -R9 ;  /* 0x0000000108087824 */ /* 0x000fe200078e0a09 */
[----:B------:R-:W-:Y:S01]  /*0ce0*/  LEA.HI R0, R0, R13, RZ, 0x3 ;  /* 0x0000000d00007211 */ /* 0x000fe200078f18ff */
[----:B------:R-:W-:Y:S01]  /*0cf0*/  IMAD R3, R3, 0x8, R4 ;  /* 0x0000000803037824 */ /* 0x000fe200078e0204 */
[----:B------:R-:W-:Y:S01]  /*0d00*/  LOP3.LUT R10, R10, 0xfffffffc, RZ, 0xc0, !PT ;  /* 0xfffffffc0a0a7812 */ /* 0x000fe200078ec0ff */
[----:B------:R-:W-:Y:S01]  /*0d10*/  IMAD R7, R7, 0x10, R8 ;  /* 0x0000001007077824 */ /* 0x000fe200078e0208 */
[----:B------:R-:W-:-:S02]  /*0d20*/  LOP3.LUT R5, R5, 0x7ffffffc, RZ, 0xc0, !PT ;  /* 0x7ffffffc05057812 */ /* 0x000fc400078ec0ff */
[----:B------:R0:W-:Y:S01]  /*0d30*/  STL [R1+0x38], R3 ;  /* 0x0000380301007387 */ /* 0x0001e20000100800 */
[----:B------:R-:W-:Y:S01]  /*0d40*/  IMAD R2, R2, 0x40, R7 ;  /* 0x0000004002027824 */ /* 0x000fe200078e0207 */
[----:B------:R-:W-:Y:S01]  /*0d50*/  LOP3.LUT R18, R0, 0xfffffff8, RZ, 0xc0, !PT ;  /* 0xfffffff800127812 */ /* 0x000fe200078ec0ff */
[C---:B------:R-:W-:Y:S01]  /*0d60*/  IMAD.IADD R10, R13.reuse, 0x1, -R10 ;  /* 0x000000010d0a7824 */ /* 0x040fe200078e0a0a */
[----:B------:R-:W-:Y:S01]  /*0d70*/  SHF.R.S32.HI R157, RZ, 0x3, R0 ;  /* 0x00000003ff9d7819 */ /* 0x000fe20000011400 */
[----:B------:R-:W-:Y:S01]  /*0d80*/  IMAD.IADD R5, R12, 0x1, -R5 ;  /* 0x000000010c057824 */ /* 0x000fe200078e0a05 */
[----:B------:R1:W-:Y:S01]  /*0d90*/  STL [R1+0x34], R2 ;  /* 0x0000340201007387 */ /* 0x0003e20000100800 */
[----:B------:R-:W-:Y:S02]  /*0da0*/  IMAD.IADD R18, R13, 0x1, -R18 ;  /* 0x000000010d127824 */ /* 0x000fe400078e0a12 */
[----:B------:R-:W-:Y:S01]  /*0db0*/  IMAD.SHL.U32 R16, R5, 0x2, RZ ;  /* 0x0000000205107824 */ /* 0x000fe200078e00ff */
[----:B0-----:R-:W-:Y:S01]  /*0dc0*/  LEA.HI R3, R10, R10, RZ, 0x1 ;  /* 0x0000000a0a037211 */ /* 0x001fe200078f08ff */
[----:B------:R-:W-:-:S02]  /*0dd0*/  IMAD.SHL.U32 R19, R18, 0x8, RZ ;  /* 0x0000000812137824 */ /* 0x000fc400078e00ff */
[C---:B------:R-:W-:Y:S01]  /*0de0*/  VIADD R156, R16.reuse, 0x8 ;  /* 0x00000008109c7836 */ /* 0x040fe20000000000 */
        /* <DEDUP_REMOVED lines=13> */
[----:B------:R-:W-:Y:S01]  /*0ec0*/  IMAD.IADD R3, R10, 0x1, -R3 ;  /* 0x000000010a037824 */ /* 0x000fe200078e0a03 */
[----:B------:R-:W-:-:S02]  /*0ed0*/  SHF.R.S32.HI R5, RZ, 0x1f, R152 ;  /* 0x0000001fff057819 */ /* 0x000fc40000011498 */
[----:B------:R-:W-:Y:S01]  /*0ee0*/  SHF.R.S32.HI R4, RZ, 0x1f, R23 ;  /* 0x0000001fff047819 */ /* 0x000fe20000011417 */
[----:B------:R-:W-:Y:S01]  /*0ef0*/  IMAD R17, R3, 0x8, R2 ;  /* 0x0000000803117824 */ /* 0x000fe200078e0202 */
[----:B-1----:R-:W-:-:S07]  /*0f00*/  SHF.R.S32.HI R0, RZ, 0x1f, R22 ;  /* 0x0000001fff007819 */ /* 0x002fce0000011416 */
.L_x_13264:
        /* <DEDUP_REMOVED lines=11> */
[----:B0123--:R-:W-:Y:S02]  /*0fc0*/  IMAD.U32 R2, RZ, RZ, UR8 ;  /* 0x00000008ff027e24 */ /* 0x00ffe4000f8e00ff */
[----:B------:R-:W-:Y:S01]  /*0fd0*/  IMAD.U32 R3, RZ, RZ, UR9 ;  /* 0x00000009ff037e24 */ /* 0x000fe2000f8e00ff */
[----:B------:R-:W-:Y:S02]  /*0fe0*/  @UP1 UIMAD.WIDE UR8, UR6, 0x4, UR10 ;  /* 0x00000004060818a5 */ /* 0x000fe4000f8e020a */
[----:B------:R-:W-:Y:S02]  /*0ff0*/  ULOP3.LUT UR4, UR7, 0xff000000, URZ, 0xc0, !UPT ;  /* 0xff00000007047892 */ /* 0x000fe4000f8ec03f */
[----:B------:R-:W2:Y:S01]  /*1000*/  @P0 LDG.E R2, desc[UR52][R2.64] ;  /* 0x0000003402020981 */ /* 0x000ea2000c1e1900 */
[----:B------:R-:W-:Y:S01]  /*1010*/  ULDC.64 UR10, c[0x0][0xa20] ;  /* 0x00028800000a7ab9 */ /* 0x000fe20000000a00 */
[----:B------:R-:W-:-:S02]  /*1020*/  IMAD.U32 R4, RZ, RZ, UR8 ;  /* 0x00000008ff047e24 */ /* 0x000fc4000f8e00ff */
[----:B------:R-:W-:Y:S01]  /*1030*/  IMAD.U32 R5, RZ, RZ, UR9 ;  /* 0x00000009ff057e24 */ /* 0x000fe2000f8e00ff */
[----:B------:R-:W-:-:S04]  /*1040*/  ULDC.64 UR8, c[0x0][0x418] ;  /* 0x0001060000087ab9 */ /* 0x000fc80000000a00 */
[----:B------:R-:W3:Y:S01]  /*1050*/  @P2 LDG.E R4, desc[UR52][R4.64] ;  /* 0x0000003404042981 */ /* 0x000ee2000c1e1900 */
        /* <DEDUP_REMOVED lines=16> */
[----:B----45:R-:W-:-:S14]  /*1160*/  @P2 BRA `(.L_x_13173) ;  /* 0x0000000000342947 */ /* 0x030fdc0003800000 */
        /* <DEDUP_REMOVED lines=13> */
.L_x_13173:
        /* <DEDUP_REMOVED lines=9> */
.L_x_13174:
        /* <DEDUP_REMOVED lines=13> */
.L_x_13175:
        /* <DEDUP_REMOVED lines=26> */
.L_x_13177:
[----:B------:R-:W-:-:S11]  /*1540*/  UISETP.NE.AND UP1, UPT, UR5, 0x1, UPT ;  /* 0x000000010500788c */ /* 0x000fd6000bf25270 */
[----:B------:R-:W-:Y:S02]  /*1550*/  @UP1 ULDC.64 UR10, c[0x0][0x9e8] ;  /* 0x00027a00000a1ab9 */ /* 0x000fe40000000a00 */
[----:B------:R-:W-:-:S04]  /*1560*/  UIMAD.WIDE.U32 UR6, UR8, UR10, URZ ;  /* 0x0000000a080672a5 */ /* 0x000fc8000f8e003f */
[----:B------:R-:W-:-:S12]  /*1570*/  @UP1 USHF.R.U32.HI UR8, URZ, UR11, UR7 ;  /* 0x0000000b3f081299 */ /* 0x000fd80008011607 */
.L_x_13178:
[----:B------:R-:W-:-:S04]  /*1580*/  UIMAD UR8, UR8, UR5, UR5 ;  /* 0x00000005080872a4 */ /* 0x000fc8000f8e0205 */
[----:B------:R-:W-:-:S04]  /*1590*/  UISETP.LT.AND UP1, UPT, UR4, UR8, UPT ;  /* 0x000000080400728c */ /* 0x000fc8000bf21270 */
[----:B------:R-:W-:-:S12]  /*15a0*/  USEL UR4, UR4, UR8, UP1 ;  /* 0x0000000804047287 */ /* 0x000fd80008800000 */
.L_x_13176:
        /* <DEDUP_REMOVED lines=30> */
.L_x_13180:
[----:B------:R-:W-:-:S11]  /*1790*/  UISETP.NE.AND UP0, UPT, UR5, 0x1, UPT ;  /* 0x000000010500788c */ /* 0x000fd6000bf05270 */
[----:B------:R-:W-:Y:S02]  /*17a0*/  @UP0 ULDC.64 UR10, c[0x0][0x9e8] ;  /* 0x00027a00000a0ab9 */ /* 0x000fe40000000a00 */
[----:B------:R-:W-:-:S04]  /*17b0*/  UIMAD.WIDE.U32 UR8, UR7, UR10, URZ ;  /* 0x0000000a070872a5 */ /* 0x000fc8000f8e003f */
[----:B------:R-:W-:-:S12]  /*17c0*/  @UP0 USHF.R.U32.HI UR7, URZ, UR11, UR9 ;  /* 0x0000000b3f070299 */ /* 0x000fd80008011609 */
.L_x_13181:
[----:B------:R-:W-:-:S04]  /*17d0*/  UIMAD UR5, UR7, UR5, URZ ;  /* 0x00000005070572a4 */ /* 0x000fc8000f8e023f */
[----:B------:R-:W-:-:S04]  /*17e0*/  UISETP.LT.AND UP0, UPT, UR4, UR5, UPT ;  /* 0x000000050400728c */ /* 0x000fc8000bf01270 */
[----:B------:R-:W-:-:S12]  /*17f0*/  USEL UR4, UR4, UR5, !UP0 ;  /* 0x0000000504047287 */ /* 0x000fd8000c000000 */
.L_x_13179:
        /* <DEDUP_REMOVED lines=48> */
.L_x_13182:
[----:B------:R-:W-:Y:S01]  /*1b00*/  UIMAD UR43, UR41, UR4, UR43 ;  /* 0x00000004292b72a4 */ /* 0x000fe2000f8e022b */
[----:B------:R-:W-:Y:S01]  /*1b10*/  IMAD.U32 R88, RZ, RZ, UR6 ;  /* 0x00000006ff587e24 */ /* 0x000fe2000f8e00ff */
[----:B------:R-:W-:Y:S01]  /*1b20*/  PLOP3.LUT P0, PT, PT, PT, PT, 0x80, 0x0 ;  /* 0x000000000000781c */ /* 0x000fe20003f0f070 */
[----:B------:R-:W-:Y:S01]  /*1b30*/  IMAD.U32 R3, RZ, RZ, UR4 ;  /* 0x00000004ff037e24 */ /* 0x000fe2000f8e00ff */
[----:B------:R-:W-:Y:S02]  /*1b40*/  CS2R R20, SRZ ;  /* 0x0000000000147805 */ /* 0x000fe4000001ff00 */
[----:B------:R-:W-:Y:S02]  /*1b50*/  CS2R R118, SRZ ;  /* 0x0000000000767805 */ /* 0x000fe4000001ff00 */
[----:B------:R-:W-:Y:S02]  /*1b60*/  CS2R R116, SRZ ;  /* 0x0000000000747805 */ /* 0x000fe4000001ff00 */
[----:B------:R-:W-:-:S02]  /*1b70*/  CS2R R114, SRZ ;  /* 0x0000000000727805 */ /* 0x000fc4000001ff00 */
[----:B------:R-:W-:Y:S02]  /*1b80*/  VIADDMNMX R88, R3, UR43, R88, PT ;  /* 0x0000002b03587c46 */ /* 0x000fe4000b800158 */
[----:B------:R-:W-:Y:S02]  /*1b90*/  CS2R R112, SRZ ;  /* 0x0000000000707805 */ /* 0x000fe4000001ff00 */
[----:B------:R-:W-:Y:S02]  /*1ba0*/  CS2R R110, SRZ ;  /* 0x00000000006e7805 */ /* 0x000fe4000001ff00 */
[----:B------:R-:W-:Y:S02]  /*1bb0*/  CS2R R108, SRZ ;  /* 0x00000000006c7805 */ /* 0x000fe4000001ff00 */
[----:B------:R-:W-:Y:S02]  /*1bc0*/  ISETP.GT.AND P1, PT, R88, UR43, PT ;  /* 0x0000002b58007c0c */ /* 0x000fe4000bf24270 */
        /* <DEDUP_REMOVED lines=11> */
[----:B------:R-:W0:Y:S01]  /*1c80*/  S2R R0, SR_TID.X ;  /* 0x0000000000007919 */ /* 0x000e220000002100 */
[----:B------:R-:W1:Y:S01]  /*1c90*/  S2UR UR6, SR_CgaCtaId ;  /* 0x00000000000679c3 */ /* 0x000e620000008800 */
[----:B------:R-:W-:Y:S02]  /*1ca0*/  UMOV UR45, 0x400 ;  /* 0x00000400002d7882 */ /* 0x000fe40000000000 */
[----:B-1----:R-:W-:Y:S01]  /*1cb0*/  ULEA UR45, UR6, UR45, 0x18 ;  /* 0x0000002d062d7291 */ /* 0x002fe2000f8ec03f */
[----:B0-----:R-:W-:-:S05]  /*1cc0*/  VIADD R4, R0, 0xffffff80 ;  /* 0xffffff8000047836 */ /* 0x001fca0000000000 */
[----:B------:R-:W-:-:S04]  /*1cd0*/  SHF.R.S32.HI R0, RZ, 0x1f, R4 ;  /* 0x0000001fff007819 */ /* 0x000fc80000011404 */
[----:B------:R-:W-:-:S04]  /*1ce0*/  LEA.HI R0, R0, R4, RZ, 0x7 ;  /* 0x0000000400007211 */ /* 0x000fc800078f38ff */
[----:B------:R-:W-:-:S06]  /*1cf0*/  SHF.R.S32.HI R0, RZ, 0x7, R0 ;  /* 0x00000007ff007819 */ /* 0x000fcc0000011400 */
[----:B------:R-:W0:Y:S02]  /*1d00*/  SHFL.IDX PT, R0, R0, RZ, 0x1f ;  /* 0x00001fff00007589 */ /* 0x000e2400000e0000 */
[----:B0-----:R-:W-:-:S13]  /*1d10*/  R2UR UR44, R0 ;  /* 0x00000000002c72ca */ /* 0x001fda00000e0000 */
        /* <DEDUP_REMOVED lines=26> */
.L_x_13184:
        /* <DEDUP_REMOVED lines=9> */
.L_x_13387:
[----:B------:R-:W-:Y:S05]  /*1f50*/  @!P0 BRA `(.L_x_13186) ;  /* 0x0000000000048947 */ /* 0x000fea0003800000 */
[----:B------:R-:W-:Y:S01]  /*1f60*/  BPT.TRAP 0x1 ;  /* 0x000000040000795c */ /* 0x000fe20000300000 */
.L_x_13186:
[----:B------:R-:W-:Y:S02]  /*1f70*/  IMAD.U32 R90, RZ, RZ, UR47 ;  /* 0x0000002fff5a7e24 */ /* 0x000fe4000f8e00ff */
[----:B0-----:R-:W-:-:S03]  /*1f80*/  IMAD.U32 R3, RZ, RZ, UR50 ;  /* 0x00000032ff037e24 */ /* 0x001fc6000f8e00ff */
[----:B------:R-:W-:Y:S02]  /*1f90*/  LEA R90, R90, UR45, 0x3 ;  /* 0x0000002d5a5a7c11 */ /* 0x000fe4000f8e18ff */
[----:B------:R-:W-:-:S04]  /*1fa0*/  SHF.L.U32 R3, R3, 0x1f, RZ ;  /* 0x0000001f03037819 */ /* 0x000fc800000006ff */
[----:B------:R0:W1:Y:S01]  /*1fb0*/  SYNCS.PHASECHK.TRANS64.TRYWAIT P2, [R90+URZ+0x16830], R3 ;  /* 0x016830035a0075a7 */ /* 0x000062000804017f */
[----:B------:R-:W-:Y:S05]  /*1fc0*/  @!P0 BRA `(.L_x_13187) ;  /* 0x0000000000048947 */ /* 0x000fea0003800000 */
[----:B------:R-:W-:Y:S01]  /*1fd0*/  BPT.TRAP 0x1 ;  /* 0x000000040000795c */ /* 0x000fe20000300000 */
.L_x_13187:
[----:B------:R-:W2:Y:S02]  /*1fe0*/  S2R R0, SR_TID.X ;  /* 0x0000000000007919 */ /* 0x000ea40000002100 */
[----:B--2---:R-:W-:Y:S01]  /*1ff0*/  LOP3.LUT P1, RZ, R0, 0x7f, RZ, 0xc0, !PT ;  /* 0x0000007f00ff7812 */ /* 0x004fe2000782c0ff */
[----:B-1----:R-:W-:-:S12]  /*2000*/  @P2 BRA `(.L_x_13188) ;  /* 0x0000000000082947 */ /* 0x002fd80003800000 */
[----:B------:R-:W1:Y:S02]  /*2010*/  SYNCS.PHASECHK.TRANS64.TRYWAIT P2, [R90+URZ+0x16830], R3 ;  /* 0x016830035a0075a7 */ /* 0x000e64000804017f */
[----:B-1----:R-:W-:Y:S05]  /*2020*/  @!P2 BRA `(.L_x_13189) ;  /* 0x0000015c0070a947 */ /* 0x002fea0003800000 */
.L_x_13188:
[----:B------:R-:W-:Y:S05]  /*2030*/  WARPSYNC.ALL ;  /* 0x0000000000007948 */ /* 0x000fea0003800000 */
[----:B------:R-:W-:Y:S01]  /*2040*/  UIADD3 UR4, UR45, 0xe400, URZ ;  /* 0x0000e4002d047890 */ /* 0x000fe2000fffe03f */
[----:B------:R-:W-:Y:S01]  /*2050*/  WARPGROUP.ARRIVE ;  /* 0x00000000000079c5 */ /* 0x000fe20000000000 */
[----:B------:R-:W-:Y:S01]  /*2060*/  ULOP3.LUT UR16, UR54, 0x10000, URZ, 0xfc, !UPT ;  /* 0x0001000036107892 */ /* 0x000fe2000f8efc3f */
[----:B01----:R-:W-:Y:S01]  /*2070*/  @!P1 VIADD R90, R90, 0x16840 ;  /* 0x000168405a5a9836 */ /* 0x003fe20000000000 */
[----:B------:R-:W-:Y:S01]  /*2080*/  USHF.R.U32.HI UR4, URZ, 0x4, UR4 ;  /* 0x000000043f047899 */ /* 0x000fe20008011604 */
[----:B------:R-:W-:Y:S01]  /*2090*/  UMOV UR17, 0x40000040 ;  /* 0x4000004000117882 */ /* 0x000fe20000000000 */
[----:B------:R-:W-:-:S02]  /*20a0*/  UMOV UR19, 0x40000040 ;  /* 0x4000004000137882 */ /* 0x000fc40000000000 */
[----:B------:R-:W-:Y:S01]  /*20b0*/  ULOP3.LUT UR4, UR4, 0x3fff, URZ, 0xc0, !UPT ;  /* 0x00003fff04047892 */ /* 0x000fe2000f8ec03f */
[----:B------:R-:W-:Y:S01]  /*20c0*/  @!P1 PRMT R90, RZ, 0x654, R90 ;  /* 0x00000654ff5a9816 */ /* 0x000fe2000000005a */
[----:B------:R-:W-:Y:S01]  /*20d0*/  UMOV UR5, 0x40000040 ;  /* 0x4000004000057882 */ /* 0x000fe20000000000 */
[----:B------:R-:W-:Y:S01]  /*20e0*/  UMOV UR7, 0x40000040 ;  /* 0x4000004000077882 */ /* 0x000fe20000000000 */
[----:B------:R-:W-:Y:S02]  /*20f0*/  ULOP3.LUT UR20, UR4, 0x10000, URZ, 0xfc, !UPT ;  /* 0x0001000004147892 */ /* 0x000fe4000f8efc3f */
[----:B------:R-:W-:Y:S02]  /*2100*/  UIADD3 UR4, UR16, 0x2, URZ ;  /* 0x0000000210047890 */ /* 0x000fe4000fffe03f */
[----:B------:R-:W-:Y:S02]  /*2110*/  ULEA UR18, UR47, UR20, 0xa ;  /* 0x000000142f127291 */ /* 0x000fe4000f8e503f */
[----:B------:R-:W-:-:S02]  /*2120*/  UIADD3 UR8, UR16, 0x4, URZ ;  /* 0x0000000410087890 */ /* 0x000fc4000fffe03f */
[----:B------:R-:W-:Y:S02]  /*2130*/  UIADD3 UR6, UR18, 0x2, URZ ;  /* 0x0000000212067890 */ /* 0x000fe4000fffe03f */
[----:B------:R-:W-:Y:S01]  /*2140*/  UIADD3 UR10, UR18, 0x4, URZ ;  /* 0x00000004120a7890 */ /* 0x000fe2000fffe03f */
[----:B------:R-:W-:Y:S02]  /*2150*/  UMOV UR9, 0x40000040 ;  /* 0x4000004000097882 */ /* 0x000fe40000000000 */
[----:B------:R-:W-:Y:S01]  /*2160*/  HGMMA.64x128x16.F32 R24, gdesc[UR16], RZ, !UPT, gsb0 ;  /* 0x01e00000101879f0 */ /* 0x000fe2000c0008ff */
        /* <DEDUP_REMOVED lines=186> */
.L_x_13192:
[----:B------:R-:W-:-:S06]  /*2d10*/  UISETP.NE.AND UP2, UPT, UR7, 0x1, UPT ;  /* 0x000000010700788c */ /* 0x000fcc000bf45270 */
[----:B------:R-:W-:-:S05]  /*2d20*/  PLOP3.LUT P2, PT, PT, PT, UP2, 0x80, 0x0 ;  /* 0x000000000000781c */ /* 0x000fca0003f4f028 */
[----:B------:R-:W-:-:S08]  /*2d30*/  @UP2 ULDC.64 UR10, c[0x0][0x9e8] ;  /* 0x00027a00000a2ab9 */ /* 0x000fd00000000a00 */
[----:B------:R-:W-:-:S05]  /*2d40*/  @P2 IMAD.HI.U32 R59, R58, UR10, RZ ;  /* 0x0000000a3a3b2c27 */ /* 0x000fca000f8e00ff */
[----:B------:R-:W-:-:S07]  /*2d50*/  @P2 SHF.R.U32.HI R58, RZ, UR11, R59 ;  /* 0x0000000bff3a2c19 */ /* 0x000fce000801163b */
.L_x_13193:
[----:B------:R-:W-:Y:S05]  /*2d60*/  BSYNC B0 ;  /* 0x0000000000007941 */ /* 0x000fea0003800000 */
.L_x_13191:
[----:B------:R-:W-:-:S04]  /*2d70*/  IMAD R59, R58, UR7, -R74 ;  /* 0x000000073a3b7c24 */ /* 0x000fc8000f8e0a4a */
[----:B------:R-:W-:-:S05]  /*2d80*/  IMAD.IADD R59, R59, 0x1, -R16 ;  /* 0x000000013b3b7824 */ /* 0x000fca00078e0a10 */
[----:B------:R-:W-:Y:S02]  /*2d90*/  VIMNMX R73, R73, R59, !PT ;  /* 0x0000003b49497248 */ /* 0x000fe40007fe0100 */
[----:B------:R-:W-:-:S07]  /*2da0*/  VIADDMNMX R72, R59, UR7, R72, PT ;  /* 0x000000073b487c46 */ /* 0x000fce000b800148 */
.L_x_13190:
[----:B------:R-:W2:Y:S01]  /*2db0*/  LDL.LU R79, [R1] ;  /* 0x00000000014f7983 */ /* 0x000ea20000300800 */
[C---:B------:R-:W-:Y:S02]  /*2dc0*/  ISETP.GE.AND P4, PT, R75.reuse, 0x9, PT ;  /* 0x000000094b00780c */ /* 0x040fe40003f86270 */
[C---:B------:R-:W-:Y:S02]  /*2dd0*/  ISETP.GE.AND P2, PT, R75.reuse, 0x2, PT ;  /* 0x000000024b00780c */ /* 0x040fe40003f46270 */
[----:B------:R-:W-:Y:S02]  /*2de0*/  ISETP.GE.AND P5, PT, R75, 0xa, PT ;  /* 0x0000000a4b00780c */ /* 0x000fe40003fa6270 */
[----:B------:R-:W-:-:S04]  /*2df0*/  ISETP.GT.AND P3, PT, R73, 0x1, !P2 ;  /* 0x000000014900780c */ /* 0x000fc80005764270 */
[----:B------:R-:W-:-:S04]  /*2e00*/  ISETP.LT.OR P3, PT, R72, 0x2, P3 ;  /* 0x000000024800780c */ /* 0x000fc80001f61670 */
[----:B------:R-:W-:Y:S02]  /*2e10*/  FSEL R89, R89, -INF , !P3 ;  /* 0xff80000059597808 */ /* 0x000fe40005800000 */
[----:B------:R-:W-:-:S04]  /*2e20*/  ISETP.GT.AND P3, PT, R73, 0x9, !P5 ;  /* 0x000000094900780c */ /* 0x000fc80006f64270 */
[----:B------:R-:W-:-:S04]  /*2e30*/  ISETP.LT.OR P3, PT, R72, 0xa, P3 ;  /* 0x0000000a4800780c */ /* 0x000fc80001f61670 */
[----:B0-----:R-:W-:Y:S02]  /*2e40*/  FSEL R92, R92, -INF , !P3 ;  /* 0xff8000005c5c7808 */ /* 0x001fe40005800000 */
        /* <DEDUP_REMOVED lines=63> */
[----:B------:R-:W-:Y:S01]  /*3240*/  ISETP.GT.AND P3, PT, R73, 0x31, !P4 ;  /* 0x000000314900780c */ /* 0x000fe20006764270 */
[----:B------:R-:W0:Y:S03]  /*3250*/  SHFL.IDX PT, R43, R71, 0x1, 0x1c1f ;  /* 0x003c1f00472b7f89 */ /* 0x000e2600000e0000 */
        /* <DEDUP_REMOVED lines=90> */
[----:B------:R-:W-:-:S02]  /*3800*/  ISETP.LT.OR P4, PT, R72, 0x71, P4 ;  /* 0x000000714800780c */ /* 0x000fc40002781670 */
[----:B0-----:R-:W-:Y:S02]  /*3810*/  VIADDMNMX R68, R43, R77, R76, PT ;  /* 0x0000004d2b447246 */ /* 0x001fe4000380014c */
[----:B------:R-:W-:Y:S01]  /*3820*/  FSEL R40, R69, -INF , !P4 ;  /* 0xff80000045287808 */ /* 0x000fe20006000000 */
[----:B------:R-:W-:Y:S01]  /*3830*/  IMAD.IADD R69, R78, 0x1, R43 ;  /* 0x000000014e457824 */ /* 0x000fe200078e022b */
        /* <DEDUP_REMOVED lines=36> */
.L_x_13196:
[----:B------:R-:W-:-:S06]  /*3a80*/  UISETP.NE.AND UP2, UPT, UR7, 0x1, UPT ;  /* 0x000000010700788c */ /* 0x000fcc000bf45270 */
[----:B------:R-:W-:-:S05]  /*3a90*/  PLOP3.LUT P6, PT, PT, PT, UP2, 0x80, 0x0 ;  /* 0x000000000000781c */ /* 0x000fca0003fcf028 */
[----:B------:R-:W-:-:S08]  /*3aa0*/  @UP2 ULDC.64 UR10, c[0x0][0x9e8] ;  /* 0x00027a00000a2ab9 */ /* 0x000fd00000000a00 */
[----:B------:R-:W-:Y:S01]  /*3ab0*/  @P6 IMAD.HI.U32 R44, R43, UR10, RZ ;  /* 0x0000000a2b2c6c27 */ /* 0x000fe2000f8e00ff */
[----:B------:R-:W-:-:S13]  /*3ac0*/  PLOP3.LUT P6, PT, PT, PT, UP2, 0x80, 0x0 ;  /* 0x000000000000781c */ /* 0x000fda0003fcf028 */
[----:B------:R-:W-:-:S07]  /*3ad0*/  @P6 SHF.R.U32.HI R43, RZ, UR11, R44 ;  /* 0x0000000bff2b6c19 */ /* 0x000fce000801162c */
.L_x_13197:
[----:B------:R-:W-:Y:S05]  /*3ae0*/  BSYNC B0 ;  /* 0x0000000000007941 */ /* 0x000fea0003800000 */
.L_x_13195:
[----:B------:R-:W-:-:S04]  /*3af0*/  IMAD R43, R43, UR7, -R74 ;  /* 0x000000072b2b7c24 */ /* 0x000fc8000f8e0a4a */
[----:B------:R-:W-:-:S05]  /*3b00*/  IMAD.IADD R43, R43, 0x1, -R16 ;  /* 0x000000012b2b7824 */ /* 0x000fca00078e0a10 */
[----:B------:R-:W-:Y:S02]  /*3b10*/  VIMNMX R69, R69, R43, !PT ;  /* 0x0000002b45457248 */ /* 0x000fe40007fe0100 */
[----:B------:R-:W-:-:S07]  /*3b20*/  VIADDMNMX R68, R43, UR7, R68, PT ;  /* 0x000000072b447c46 */ /* 0x000fce000b800144 */
.L_x_13194:
        /* <DEDUP_REMOVED lines=20> */
[----:B------:R-:W-:-:S02]  /*3c70*/  LOP3.LUT P2, RZ, R79, 0x4, RZ, 0xc0, !PT ;  /* 0x000000044fff7812 */ /* 0x000fc4000784c0ff */
[C---:B------:R-:W-:Y:S02]  /*3c80*/  ISETP.LT.OR P4, PT, R68.reuse, 0x72, P4 ;  /* 0x000000724400780c */ /* 0x040fe40002781670 */
[----:B------:R-:W-:Y:S02]  /*3c90*/  ISETP.GT.AND P2, PT, R69, 0x9, !P2 ;  /* 0x000000094500780c */ /* 0x000fe40005744270 */
[C---:B------:R-:W-:Y:S02]  /*3ca0*/  ISETP.LT.OR P5, PT, R68.reuse, 0x79, P5 ;  /* 0x000000794400780c */ /* 0x040fe40002fa1670 */
[----:B------:R-:W-:Y:S02]  /*3cb0*/  ISETP.LT.OR P2, PT, R68, 0xa, P2 ;  /* 0x0000000a4400780c */ /* 0x000fe40001741670 */
[----:B------:R-:W-:Y:S02]  /*3cc0*/  FSEL R34, R34, -INF , !P4 ;  /* 0xff80000022227808 */ /* 0x000fe40006000000 */
[----:B------:R-:W-:-:S02]  /*3cd0*/  FSEL R43, R4, -INF , !P2 ;  /* 0xff800000042b7808 */ /* 0x000fc40005000000 */
[----:B------:R-:W-:Y:S02]  /*3ce0*/  ISETP.GT.AND P2, PT, R69, 0x10, !P6 ;  /* 0x000000104500780c */ /* 0x000fe40007744270 */
[----:B------:R-:W-:Y:S02]  /*3cf0*/  FMNMX.FTZ R4, R70, R89, !PT ;  /* 0x0000005946047209 */ /* 0x000fe40007810000 */
[----:B------:R-:W-:Y:S02]  /*3d00*/  ISETP.LT.OR P2, PT, R68, 0x11, P2 ;  /* 0x000000114400780c */ /* 0x000fe40001741670 */
[----:B------:R-:W-:Y:S02]  /*3d10*/  LOP3.LUT P6, RZ, R79, 0x8000, RZ, 0xc0, !PT ;  /* 0x000080004fff7812 */ /* 0x000fe400078cc0ff */
        /* <DEDUP_REMOVED lines=71> */
[----:B------:R-:W-:Y:S01]  /*4190*/  ISETP.GT.AND P2, PT, R69, 0x39, !P6 ;  /* 0x000000394500780c */ /* 0x000fe20007744270 */
[----:B------:R-:W0:Y:S01]  /*41a0*/  SHFL.BFLY PT, R4, R7, 0x2, 0x1f ;  /* 0x0c401f0007047f89 */ /* 0x000e2200000e0000 */
[----:B------:R-:W-:Y:S02]  /*41b0*/  LOP3.LUT P6, RZ, R79, 0x10, RZ, 0xc0, !PT ;  /* 0x000000104fff7812 */ /* 0x000fe400078cc0ff */
[----:B------:R-:W-:-:S02]  /*41c0*/  ISETP.LT.OR P2, PT, R68, 0x3a, P2 ;  /* 0x0000003a4400780c */ /* 0x000fc40001741670 */
[----:B------:R-:W-:Y:S02]  /*41d0*/  FSEL R38, R38, -INF , !P5 ;  /* 0xff80000026267808 */ /* 0x000fe40006800000 */
[----:B------:R-:W-:Y:S02]  /*41e0*/  FSEL R20, R20, -INF , !P2 ;  /* 0xff80000014147808 */ /* 0x000fe40005000000 */
[----:B------:R-:W-:-:S04]  /*41f0*/  LOP3.LUT P2, RZ, R79, 0x4000, RZ, 0xc0, !PT ;  /* 0x000040004fff7812 */ /* 0x000fc8000784c0ff */
[----:B------:R-:W-:-:S04]  /*4200*/  ISETP.GT.AND P2, PT, R69, 0x40, !P2 ;  /* 0x000000404500780c */ /* 0x000fc80005744270 */
[----:B------:R-:W-:-:S04]  /*4210*/  ISETP.LT.OR P2, PT, R68, 0x41, P2 ;  /* 0x000000414400780c */ /* 0x000fc80001741670 */
[----:B------:R-:W-:Y:S02]  /*4220*/  FSEL R25, R25, -INF , !P2 ;  /* 0xff80000019197808 */ /* 0x000fe40005000000 */
[----:B------:R-:W-:Y:S02]  /*4230*/  LOP3.LUT P2, RZ, R79, 0x2000, RZ, 0xc0, !PT ;  /* 0x000020004fff7812 */ /* 0x000fe4000784c0ff */
[----:B0-----:R-:W-:Y:S02]  /*4240*/  FMNMX.FTZ R47, R7, R4, !PT ;  /* 0x00000004072f7209 */ /* 0x001fe40007810000 */
[----:B------:R-:W-:-:S03]  /*4250*/  ISETP.GT.AND P2, PT, R69, 0x41, !P2 ;  /* 0x000000414500780c */ /* 0x000fc60005744270 */
[----:B------:R-:W0:Y:S01]  /*4260*/  SHFL.BFLY PT, R4, R47, 0x1, 0x1f ;  /* 0x0c201f002f047f89 */ /* 0x000e2200000e0000 */
[----:B------:R-:W-:-:S04]  /*4270*/  ISETP.LT.OR P2, PT, R68, 0x42, P2 ;  /* 0x000000424400780c */ /* 0x000fc80001741670 */
        /* <DEDUP_REMOVED lines=8> */
[----:B------:R-:W-:Y:S01]  /*4300*/  FMUL.FTZ R73, R4, UR22 ;  /* 0x0000001604497c20 */ /* 0x000fe20008410000 */
        /* <DEDUP_REMOVED lines=41> */
[----:B------:R-:W-:Y:S01]  /*45a0*/  LOP3.LUT P2, RZ, R79, 0x4000000, RZ, 0xc0, !PT ;  /* 0x040000004fff7812 */ /* 0x000fe2000784c0ff */
        /* <DEDUP_REMOVED lines=15> */
[----:B------:R-:W-:Y:S01]  /*46a0*/  FSEL R58, R33, -INF , !P3 ;  /* 0xff800000213a7808 */ /* 0x000fe20005800000 */
[--C-:B------:R-:W-:Y:S01]  /*46b0*/  FFMA.FTZ R33, R57, UR22, -R73.reuse ;  /* 0x0000001639217c23 */ /* 0x100fe20008010849 */
[----:B------:R-:W-:Y:S01]  /*46c0*/  FMNMX.FTZ R70, R6, R7, !PT ;  /* 0x0000000706467209 */ /* 0x000fe20007810000 */
[--C-:B------:R-:W-:Y:S01]  /*46d0*/  FFMA.FTZ R136, R63, UR22, -R73.reuse ;  /* 0x000000163f887c23 */ /* 0x100fe20008010849 */
[----:B------:R-:W-:Y:S01]  /*46e0*/  ISETP.GT.AND P6, PT, R69, 0x79, !P6 ;  /* 0x000000794500780c */ /* 0x000fe200077c4270 */
[----:B------:R-:W1:Y:S01]  /*46f0*/  MUFU.EX2 R150, R150 ;  /* 0x0000009600967308 */ /* 0x000e620000000800 */
        /* <DEDUP_REMOVED lines=29> */
[----:B------:R-:W-:Y:S01]  /*48d0*/  FFMA.FTZ R39, R2, UR22, -R73 ;  /* 0x0000001602277c23 */ /* 0x000fe20008010849 */
[----:B------:R-:W3:Y:S02]  /*48e0*/  MUFU.EX2 R144, R144 ;  /* 0x0000009000907308 */ /* 0x000ee40000000800 */
[----:B------:R-:W-:-:S04]  /*48f0*/  FMNMX.FTZ R7, R21, R60, !PT ;  /* 0x0000003c15077209 */ /* 0x000fc80007810000 */
[----:B------:R-:W-:Y:S02]  /*4900*/  FMNMX.FTZ R60, R20, R7, !PT ;  /* 0x00000007143c7209 */ /* 0x000fe40007810000 */
[----:B------:R-:W4:Y:S02]  /*4910*/  MUFU.EX2 R67, R67 ;  /* 0x0000004300437308 */ /* 0x000f240000000800 */
[----:B------:R-:W-:-:S04]  /*4920*/  FMNMX.FTZ R7, R25, R60, !PT ;  /* 0x0000003c19077209 */ /* 0x000fc80007810000 */
[----:B------:R-:W-:Y:S02]  /*4930*/  FMNMX.FTZ R60, R24, R7, !PT ;  /* 0x00000007183c7209 */ /* 0x000fe40007810000 */
[----:B------:R-:W5:Y:S02]  /*4940*/  MUFU.EX2 R146, R146 ;  /* 0x0000009200927308 */ /* 0x000f640000000800 */
        /* <DEDUP_REMOVED lines=36> */
[----:B------:R-:W-:-:S03]  /*4b90*/  PLOP3.LUT P2, PT, PT, PT, UP1, 0x40, 0x0 ;  /* 0x000000000000781c */ /* 0x000fc60003f4e818 */
[--C-:B------:R-:W-:Y:S01]  /*4ba0*/  FFMA.FTZ R149, R0, UR22, -R73.reuse ;  /* 0x0000001600957c23 */ /* 0x100fe20008010849 */
        /* <DEDUP_REMOVED lines=14> */
[----:B------:R-:W0:Y:S01]  /*4c90*/  MUFU.EX2 R0, R0 ;  /* 0x0000000000007308 */ /* 0x000e220000000800 */
[--C-:B------:R-:W-:Y:S01]  /*4ca0*/  FFMA.FTZ R143, R13, UR22, -R73.reuse ;  /* 0x000000160d8f7c23 */ /* 0x100fe20008010849 */
[--C-:B------:R-:W-:Y:S01]  /*4cb0*/  FFMA.FTZ R12, R12, UR22, -R73.reuse ;  /* 0x000000160c0c7c23 */ /* 0x100fe20008010849 */
[----:B----4-:R-:W-:Y:S01]  /*4cc0*/  FADD.FTZ R3, R67, R40 ;  /* 0x0000002843037221 */ /* 0x010fe20000010000 */
[--C-:B------:R-:W-:Y:S01]  /*4cd0*/  FFMA.FTZ R137, R15, UR22, -R73.reuse ;  /* 0x000000160f897c23 */ /* 0x100fe20008010849 */
[--C-:B------:R-:W-:Y:S01]  /*4ce0*/  FFMA.FTZ R131, R32, UR22, -R73.reuse ;  /* 0x0000001620837c23 */ /* 0x100fe20008010849 */
[----:B------:R-:W-:Y:S01]  /*4cf0*/  FFMA.FTZ R14, R14, UR22, -R73 ;  /* 0x000000160e0e7c23 */ /* 0x000fe20008010849 */
[----:B-----5:R-:W-:Y:S01]  /*4d00*/  FADD.FTZ R40, R146, R3 ;  /* 0x0000000392287221 */ /* 0x020fe20000010000 */
        /* <DEDUP_REMOVED lines=9> */
[--C-:B------:R-:W-:Y:S01]  /*4da0*/  FFMA.FTZ R26, R26, UR22, -R73.reuse ;  /* 0x000000161a1a7c23 */ /* 0x100fe20008010849 */
[--C-:B------:R-:W-:Y:S01]  /*4db0*/  FFMA.FTZ R129, R30, UR22, -R73.reuse ;  /* 0x000000161e817c23 */ /* 0x100fe20008010849 */
[----:B------:R-:W-:Y:S01]  /*4dc0*/  FADD.FTZ R3, R59, R40 ;  /* 0x000000283b037221 */ /* 0x000fe20000010000 */
[----:B0-----:R-:W-:Y:S01]  /*4dd0*/  FADD.FTZ R40, R149, R0 ;  /* 0x0000000095287221 */ /* 0x001fe20000010000 */
[--C-:B------:R-:W-:Y:S01]  /*4de0*/  FFMA.FTZ R30, R29, UR22, -R73.reuse ;  /* 0x000000161d1e7c23 */ /* 0x100fe20008010849 */
[----:B------:R-:W-:Y:S01]  /*4df0*/  FFMA.FTZ R31, R31, UR22, -R73 ;  /* 0x000000161f1f7c23 */ /* 0x000fe20008010849 */
[----:B------:R-:W-:Y:S01]  /*4e00*/  FADD.FTZ R42, R142, R3 ;  /* 0x000000038e2a7221 */ /* 0x000fe20000010000 */
[----:B------:R-:W0:Y:S01]  /*4e10*/  MUFU.EX2 R145, R145 ;  /* 0x0000009100917308 */ /* 0x000e220000000800 */
[----:B-1----:R-:W-:Y:S01]  /*4e20*/  FADD.FTZ R3, R151, R40 ;  /* 0x0000002897037221 */ /* 0x002fe20000010000 */
[--C-:B------:R-:W-:Y:S01]  /*4e30*/  FFMA.FTZ R36, R36, UR22, -R73.reuse ;  /* 0x0000001624247c23 */ /* 0x100fe20008010849 */
[----:B------:R-:W-:Y:S01]  /*4e40*/  FADD.FTZ R5, R61, R42 ;  /* 0x0000002a3d057221 */ /* 0x000fe20000010000 */
[--C-:B------:R-:W-:Y:S01]  /*4e50*/  FFMA.FTZ R35, R35, UR22, -R73.reuse ;  /* 0x0000001623237c23 */ /* 0x100fe20008010849 */
[--C-:B------:R-:W-:Y:S01]  /*4e60*/  FFMA.FTZ R45, R45, UR22, -R73.reuse ;  /* 0x000000162d2d7c23 */ /* 0x100fe20008010849 */
[----:B------:R-:W-:Y:S01]  /*4e70*/  FFMA.FTZ R58, R58, UR22, -R73 ;  /* 0x000000163a3a7c23 */ /* 0x000fe20008010849 */
[----:B------:R-:W-:Y:S01]  /*4e80*/  FADD.FTZ R42, R136, R5 ;  /* 0x00000005882a7221 */ /* 0x000fe20000010000 */
[----:B------:R-:W1:Y:S01]  /*4e90*/  MUFU.EX2 R6, R6 ;  /* 0x0000000600067308 */ /* 0x000e620000000800 */
[----:B--2---:R-:W-:Y:S01]  /*4ea0*/  FADD.FTZ R40, R2, R3 ;  /* 0x0000000302287221 */ /* 0x004fe20000010000 */
[--C-:B------:R-:W-:Y:S01]  /*4eb0*/  FFMA.FTZ R34, R34, UR22, -R73.reuse ;  /* 0x0000001622227c23 */ /* 0x100fe20008010849 */
[----:B------:R-:W-:Y:S01]  /*4ec0*/  FADD.FTZ R5, R63, R42 ;  /* 0x0000002a3f057221 */ /* 0x000fe20000010000 */
[----:B------:R-:W-:Y:S01]  /*4ed0*/  F2FP.F16.F32.PACK_AB R149, R0, R149 ;  /* 0x000000950095723e */ /* 0x000fe200000000ff */
[--C-:B------:R-:W-:Y:S01]  /*4ee0*/  FFMA.FTZ R38, R38, UR22, -R73.reuse ;  /* 0x0000001626267c23 */ /* 0x100fe20008010849 */
[----:B------:R-:W-:Y:S01]  /*4ef0*/  FFMA.FTZ R57, R57, UR22, -R73 ;  /* 0x0000001639397c23 */ /* 0x000fe20008010849 */
[----:B------:R-:W-:Y:S01]  /*4f00*/  FADD.FTZ R42, R138, R5 ;  /* 0x000000058a2a7221 */ /* 0x000fe20000010000 */
[----:B------:R-:W2:Y:S01]  /*4f10*/  MUFU.EX2 R147, R147 ;  /* 0x0000009300937308 */ /* 0x000ea20000000800 */
[----:B0-----:R-:W-:Y:S01]  /*4f20*/  FADD.FTZ R3, R145, R40 ;  /* 0x0000002891037221 */ /* 0x001fe20000010000 */
[----:B------:R-:W-:Y:S01]  /*4f30*/  F2FP.F16.F32.PACK_AB R151, R2, R151 ;  /* 0x000000970297723e */ /* 0x000fe200000000ff */
[----:B------:R-:W-:Y:S01]  /*4f40*/  FADD.FTZ R5, R65, R42 ;  /* 0x0000002a41057221 */ /* 0x000fe20000010000 */
[----:B------:R-:W-:-:S02]  /*4f50*/  F2FP.F16.F32.PACK_AB R148, R47, R148 ;  /* 0x000000942f94723e */ /* 0x000fc400000000ff */
[----:B------:R-:W-:Y:S02]  /*4f60*/  F2FP.F16.F32.PACK_AB R150, R49, R150 ;  /* 0x000000963196723e */ /* 0x000fe400000000ff */
[----:B------:R-:W0:Y:S01]  /*4f70*/  MUFU.EX2 R8, R8 ;  /* 0x0000000800087308 */ /* 0x000e220000000800 */
[----:B-1----:R-:W-:Y:S01]  /*4f80*/  FADD.FTZ R40, R6, R3 ;  /* 0x0000000306287221 */ /* 0x002fe20000010000 */
[----:B------:R-:W-:Y:S02]  /*4f90*/  F2FP.F16.F32.PACK_AB R144, R67, R144 ;  /* 0x000000904390723e */ /* 0x000fe400000000ff */
[----:B------:R-:W-:Y:S02]  /*4fa0*/  F2FP.F16.F32.PACK_AB R146, R71, R146 ;  /* 0x000000924792723e */ /* 0x000fe400000000ff */
[----:B------:R-:W-:Y:S02]  /*4fb0*/  F2FP.F16.F32.PACK_AB R140, R59, R140 ;  /* 0x0000008c3b8c723e */ /* 0x000fe400000000ff */
[----:B------:R-:W1:Y:S01]  /*4fc0*/  MUFU.EX2 R141, R141 ;  /* 0x0000008d008d7308 */ /* 0x000e620000000800 */
[----:B--2---:R-:W-:Y:S01]  /*4fd0*/  FADD.FTZ R3, R147, R40 ;  /* 0x0000002893037221 */ /* 0x004fe20000010000 */
[----:B------:R-:W-:Y:S01]  /*4fe0*/  FADD.FTZ R40, R132, R5 ;  /* 0x0000000584287221 */ /* 0x000fe20000010000 */
[----:B------:R-:W-:-:S02]  /*4ff0*/  F2FP.F16.F32.PACK_AB R142, R61, R142 ;  /* 0x0000008e3d8e723e */ /* 0x000fc400000000ff */
[----:B------:R-:W-:Y:S01]  /*5000*/  F2FP.F16.F32.PACK_AB R136, R63, R136 ;  /* 0x000000883f88723e */ /* 0x000fe200000000ff */
[----:B------:R-:W-:Y:S01]  /*5010*/  FADD.FTZ R9, R33, R40 ;  /* 0x0000002821097221 */ /* 0x000fe20000010000 */
[----:B------:R-:W-:Y:S01]  /*5020*/  F2FP.F16.F32.PACK_AB R138, R65, R138 ;  /* 0x0000008a418a723e */ /* 0x000fe200000000ff */
[----:B------:R-:W2:Y:S01]  /*5030*/  MUFU.EX2 R10, R10 ;  /* 0x0000000a000a7308 */ /* 0x000ea20000000800 */
[----:B0-----:R-:W-:Y:S01]  /*5040*/  FADD.FTZ R32, R8, R3 ;  /* 0x0000000308207221 */ /* 0x001fe20000010000 */
[----:B------:R-:W-:Y:S01]  /*5050*/  FFMA.FTZ R3, R28, UR22, -R73 ;  /* 0x000000161c037c23 */ /* 0x000fe20008010849 */
[----:B------:R-:W-:Y:S02]  /*5060*/  F2FP.F16.F32.PACK_AB R132, R33, R132 ;  /* 0x000000842184723e */ /* 0x000fe400000000ff */
[----:B------:R-:W-:Y:S02]  /*5070*/  F2FP.F16.F32.PACK_AB R145, R6, R145 ;  /* 0x000000910691723e */ /* 0x000fe400000000ff */
[----:B------:R-:W-:Y:S01]  /*5080*/  F2FP.F16.F32.PACK_AB R147, R8, R147 ;  /* 0x000000930893723e */ /* 0x000fe200000000ff */
        /* <DEDUP_REMOVED lines=81> */
[----:B------:R-:W-:-:S05]  /*55a0*/  VIADD R0, R88, 0xfffffffe ;  /* 0xfffffffe58007836 */ /* 0x000fca0000000000 */
[----:B------:R-:W0:Y:S01]  /*55b0*/  MUFU.EX2 R39, R39 ;  /* 0x0000002700277308 */ /* 0x000e220000000800 */
[----:B-1----:R-:W-:-:S07]  /*55c0*/  FADD.FTZ R42, R122, R9 ;  /* 0x000000097a2a7221 */ /* 0x002fce0000010000 */
[----:B------:R-:W1:Y:S01]  /*55d0*/  MUFU.EX2 R57, R57 ;  /* 0x0000003900397308 */ /* 0x000e620000000800 */
[----:B--2---:R-:W-:Y:S01]  /*55e0*/  FADD.FTZ R2, R38, R5 ;  /* 0x0000000526027221 */ /* 0x004fe20000010000 */
[C---:B0-----:R-:W-:Y:S01]  /*55f0*/  FADD.FTZ R3, R39.reuse, R42 ;  /* 0x0000002a27037221 */ /* 0x041fe20000010000 */
[----:B------:R-:W-:Y:S02]  /*5600*/  F2FP.F16.F32.PACK_AB R122, R39, R122 ;  /* 0x0000007a277a723e */ /* 0x000fe400000000ff */
        /* <DEDUP_REMOVED lines=13> */
.L_x_13199:
[----:B------:R-:W-:-:S11]  /*56e0*/  UISETP.NE.AND UP2, UPT, UR7, 0x1, UPT ;  /* 0x000000010700788c */ /* 0x000fd6000bf45270 */
[----:B------:R-:W-:Y:S02]  /*56f0*/  @UP2 ULDC.64 UR18, c[0x0][0x9e8] ;  /* 0x00027a0000122ab9 */ /* 0x000fe40000000a00 */
[----:B------:R-:W-:-:S04]  /*5700*/  UIMAD.WIDE.U32 UR10, UR14, UR18, URZ ;  /* 0x000000120e0a72a5 */ /* 0x000fc8000f8e003f */
[----:B------:R-:W-:-:S12]  /*5710*/  @UP2 USHF.R.U32.HI UR14, URZ, UR19, UR11 ;  /* 0x000000133f0e2299 */ /* 0x000fd8000801160b */
.L_x_13200:
[----:B------:R-:W-:-:S04]  /*5720*/  UIMAD UR7, UR14, UR7, UR7 ;  /* 0x000000070e0772a4 */ /* 0x000fc8000f8e0207 */
[----:B------:R-:W-:-:S04]  /*5730*/  UISETP.LT.AND UP2, UPT, UR6, UR7, UPT ;  /* 0x000000070600728c */ /* 0x000fc8000bf41270 */
[----:B------:R-:W-:-:S12]  /*5740*/  USEL UR6, UR6, UR7, UP2 ;  /* 0x0000000706067287 */ /* 0x000fd80009000000 */
.L_x_13198:
        /* <DEDUP_REMOVED lines=21> */
[----:B------:R-:W-:-:S13]  /*58a0*/  ISETP.GE.AND P2, PT, R0, UR28, PT ;  /* 0x0000001c00007c0c */ /* 0x000fda000bf46270 */
[----:B------:R-:W-:Y:S05]  /*58b0*/  @!P2 BRA `(.L_x_13201) ;  /* 0x000000340078a947 */ /* 0x000fea0003800000 */
[----:B------:R-:W-:Y:S01]  /*58c0*/  IMAD.MOV.U32 R119, RZ, RZ, RZ ;  /* 0x000000ffff777224 */ /* 0x000fe200078e00ff */
[----:B------:R-:W-:Y:S01]  /*58d0*/  ULDC UR23, c[0x0][0x9e4] ;  /* 0x0002790000177ab9 */ /* 0x000fe20000000800 */
[----:B------:R-:W-:Y:S01]  /*58e0*/  ULDC UR25, c[0x0][0x9d8] ;  /* 0x0002760000197ab9 */ /* 0x000fe20000000800 */
[----:B------:R-:W-:Y:S01]  /*58f0*/  ULDC UR22, c[0x0][0x988] ;  /* 0x0002620000167ab9 */ /* 0x000fe20000000800 */
[----:B------:R-:W-:-:S05]  /*5900*/  ULDC UR24, c[0x0][0x9e0] ;  /* 0x0002780000187ab9 */ /* 0x000fca0000000800 */
.L_x_13218:
        /* <DEDUP_REMOVED lines=9> */
.L_x_13203:
[----:B------:R-:W-:Y:S01]  /*59a0*/  ULEA UR6, UR27, UR45, 0x3 ;  /* 0x0000002d1b067291 */ /* 0x000fe2000f8e183f */
[----:B------:R-:W-:-:S05]  /*59b0*/  IMAD.U32 R5, RZ, RZ, UR26 ;  /* 0x0000001aff057e24 */ /* 0x000fca000f8e00ff */
[----:B------:R-:W-:-:S04]  /*59c0*/  SHF.L.U32 R5, R5, 0x1f, RZ ;  /* 0x0000001f05057819 */ /* 0x000fc800000006ff */
[----:B------:R0:W1:Y:S01]  /*59d0*/  SYNCS.PHASECHK.TRANS64.TRYWAIT P2, [UR6+0x16830], R5 ;  /* 0x01683005ff0075a7 */ /* 0x0000620008040146 */
[----:B------:R-:W-:Y:S05]  /*59e0*/  @!P0 BRA `(.L_x_13204) ;  /* 0x0000000000048947 */ /* 0x000fea0003800000 */
[----:B------:R-:W-:Y:S01]  /*59f0*/  BPT.TRAP 0x1 ;  /* 0x000000040000795c */ /* 0x000fe20000300000 */
.L_x_13204:
[----:B-1----:R-:W-:Y:S05]  /*5a00*/  @P2 BRA `(.L_x_13202) ;  /* 0x0000000000082947 */ /* 0x002fea0003800000 */
[----:B------:R-:W1:Y:S02]  /*5a10*/  SYNCS.PHASECHK.TRANS64.TRYWAIT P2, [UR6+0x16830], R5 ;  /* 0x01683005ff0075a7 */ /* 0x000e640008040146 */
[----:B-1----:R-:W-:Y:S05]  /*5a20*/  @!P2 BRA `(.L_x_13205) ;  /* 0x000001240004a947 */ /* 0x002fea0003800000 */
.L_x_13202:
        /* <DEDUP_REMOVED lines=27> */
.L_x_13207:
[----:B------:R-:W-:Y:S01]  /*5be0*/  ULEA UR6, UR47, UR45, 0x3 ;  /* 0x0000002d2f067291 */ /* 0x000fe2000f8e183f */
[----:B------:R-:W-:-:S05]  /*5bf0*/  IMAD.U32 R5, RZ, RZ, UR50 ;  /* 0x00000032ff057e24 */ /* 0x000fca000f8e00ff */
[----:B------:R-:W-:-:S04]  /*5c00*/  SHF.L.U32 R5, R5, 0x1f, RZ ;  /* 0x0000001f05057819 */ /* 0x000fc800000006ff */
[----:B------:R0:W1:Y:S01]  /*5c10*/  SYNCS.PHASECHK.TRANS64.TRYWAIT P2, [UR6+0x16850], R5 ;  /* 0x01685005ff0075a7 */ /* 0x0000620008040146 */
[----:B------:R-:W-:Y:S05]  /*5c20*/  @!P0 BRA `(.L_x_13208) ;  /* 0x0000000000048947 */ /* 0x000fea0003800000 */
[----:B------:R-:W-:Y:S01]  /*5c30*/  BPT.TRAP 0x1 ;  /* 0x000000040000795c */ /* 0x000fe20000300000 */
.L_x_13208:
[----:B-1----:R-:W-:Y:S05]  /*5c40*/  @P2 BRA `(.L_x_13206) ;  /* 0x0000000000082947 */ /* 0x002fea0003800000 */
[----:B------:R-:W1:Y:S02]  /*5c50*/  SYNCS.PHASECHK.TRANS64.TRYWAIT P2, [UR6+0x16850], R5 ;  /* 0x01685005ff0075a7 */ /* 0x000e640008040146 */
[----:B-1----:R-:W-:Y:S05]  /*5c60*/  @!P2 BRA `(.L_x_13209) ;  /* 0x00000120008ca947 */ /* 0x002fea0003800000 */
.L_x_13206:
[----:B------:R-:W-:Y:S01]  /*5c70*/  UIADD3 UR6, UR45, 0x400, URZ ;  /* 0x000004002d067890 */ /* 0x000fe2000fffe03f */
[----:B------:R-:W-:Y:S01]  /*5c80*/  WARPGROUP.ARRIVE ;  /* 0x00000000000079c5 */ /* 0x000fe20000000000 */
[----:B------:R-:W-:Y:S01]  /*5c90*/  UMOV UR7, 0x40000040 ;  /* 0x4000004000077882 */ /* 0x000fe20000000000 */
[----:B------:R-:W-:Y:S01]  /*5ca0*/  PLOP3.LUT P2, PT, PT, PT, UP0, 0x80, 0x0 ;  /* 0x000000000000781c */ /* 0x000fe20003f4f008 */
[----:B------:R-:W-:Y:S01]  /*5cb0*/  USHF.R.U32.HI UR6, URZ, 0x4, UR6 ;  /* 0x000000043f067899 */ /* 0x000fe20008011606 */
[----:B------:R-:W-:Y:S01]  /*5cc0*/  FMUL.FTZ R8, R26, UR25 ;  /* 0x000000191a087c20 */ /* 0x000fe20008410000 */
[----:B------:R-:W-:Y:S01]  /*5cd0*/  FMUL.FTZ R26, R38, UR25 ;  /* 0x00000019261a7c20 */ /* 0x000fe20008410000 */
[----:B------:R-:W-:Y:S01]  /*5ce0*/  FMUL.FTZ R38, R48, UR25 ;  /* 0x0000001930267c20 */ /* 0x000fe20008410000 */
[----:B------:R-:W-:Y:S01]  /*5cf0*/  ULOP3.LUT UR6, UR6, 0x3fff, URZ, 0xc0, !UPT ;  /* 0x00003fff06067892 */ /* 0x000fe2000f8ec03f */
[----:B------:R-:W-:Y:S01]  /*5d00*/  FMUL.FTZ R48, R56, UR25 ;  /* 0x0000001938307c20 */ /* 0x000fe20008410000 */
[----:B------:R-:W-:Y:S01]  /*5d10*/  PLOP3.LUT P3, PT, PT, PT, UP0, 0x80, 0x0 ;  /* 0x000000000000781c */ /* 0x000fe20003f6f008 */
[----:B------:R-:W-:Y:S01]  /*5d20*/  FMUL.FTZ R56, R64, UR25 ;  /* 0x0000001940387c20 */ /* 0x000fe20008410000 */
[----:B------:R-:W-:Y:S01]  /*5d30*/  ULEA UR10, UR47, UR6, 0xa ;  /* 0x000000062f0a7291 */ /* 0x000fe2000f8e503f */
[----:B------:R-:W-:Y:S01]  /*5d40*/  FMUL.FTZ R64, R72, UR25 ;  /* 0x0000001948407c20 */ /* 0x000fe20008410000 */
[----:B------:R-:W-:Y:S01]  /*5d50*/  FMUL.FTZ R72, R83, UR25 ;  /* 0x0000001953487c20 */ /* 0x000fe20008410000 */
[----:B------:R-:W-:-:S02]  /*5d60*/  VIADD R83, R17, UR39 ;  /* 0x0000002711537c36 */ /* 0x000fc40008000000 */
[----:B------:R-:W-:Y:S01]  /*5d70*/  FMUL.FTZ R14, R32, UR25 ;  /* 0x00000019200e7c20 */ /* 0x000fe20008410000 */
[----:B------:R-:W-:Y:S01]  /*5d80*/  FMUL.FTZ R15, R33, UR25 ;  /* 0x00000019210f7c20 */ /* 0x000fe20008410000 */
[----:B------:R-:W-:Y:S01]  /*5d90*/  IMAD.U32 R33, RZ, RZ, UR27 ;  /* 0x0000001bff217e24 */ /* 0x000fe2000f8e00ff */
[----:B------:R-:W-:Y:S01]  /*5da0*/  UMOV UR6, UR10 ;  /* 0x0000000a00067c82 */ /* 0x000fe20008000000 */
[----:B01----:R-:W-:Y:S01]  /*5db0*/  FMUL.FTZ R5, R24, UR25 ;  /* 0x0000001918057c20 */ /* 0x003fe20008410000 */
[----:B------:R-:W-:Y:S01]  /*5dc0*/  HGMMA.64x64x16.F32 R88, R148, gdesc[UR4].tnspB, R88, gsb0 ;  /* 0x40e0000494587df0 */ /* 0x000fe20008000858 */
[----:B------:R-:W-:Y:S01]  /*5dd0*/  UIADD3 UR6, UR10, 0x80, URZ ;  /* 0x000000800a067890 */ /* 0x000fe2000fffe03f */
[----:B------:R-:W-:Y:S01]  /*5de0*/  FMUL.FTZ R24, R36, UR25 ;  /* 0x0000001924187c20 */ /* 0x000fe20008410000 */
[----:B------:R-:W-:Y:S01]  /*5df0*/  UMOV UR7, 0x40000040 ;  /* 0x4000004000077882 */ /* 0x000fe20000000000 */
        /* <DEDUP_REMOVED lines=55> */
[----:B------:R-:W-:-:S02]  /*6170*/  IMAD.SHL.U32 R77, R0, 0x80, RZ ;  /* 0x00000080004d7824 */ /* 0x000fc400078e00ff */
[----:B------:R-:W-:Y:S01]  /*6180*/  FMUL.FTZ R75, R87, UR25 ;  /* 0x00000019574b7c20 */ /* 0x000fe20008410000 */
[----:B------:R-:W-:Y:S01]  /*6190*/  IMAD.U32 R80, RZ, RZ, UR46 ;  /* 0x0000002eff507e24 */ /* 0x000fe2000f8e00ff */
[----:B------:R-:W0:Y:S08]  /*61a0*/  MUFU.TANH R5, R5 ;  /* 0x0000000500057308 */ /* 0x000e300000002400 */
[----:B------:R-:W1:Y:S01]  /*61b0*/  MUFU.TANH R6, R6 ;  /* 0x0000000600067308 */ /* 0x000e620000002400 */
[----:B------:R-:W-:-:S02]  /*61c0*/  WARPGROUP.DEPBAR.LE gsb0, 0x0 ;  /* 0x00008000000079c5 */ /* 0x000fc40000010000 */
[----:B------:R-:W-:-:S06]  /*61d0*/  WARPGROUP.ARRIVE ;  /* 0x00000000000079c5 */ /* 0x000fcc0000000000 */
[----:B------:R-:W2:Y:S01]  /*61e0*/  S2R R150, SR_TID.X ;  /* 0x0000000000967919 */ /* 0x000ea20000002100 */
[----:B------:R-:W3:Y:S01]  /*61f0*/  MUFU.TANH R8, R8 ;  /* 0x0000000800087308 */ /* 0x000ee20000002400 */
[----:B------:R-:W-:Y:S01]  /*6200*/  HGMMA.64x64x16.F32 R88, R144, gdesc[UR4].tnspB, R88, gsb0 ;  /* 0x40e0000490587df0 */ /* 0x000fe20008000858 */
[----:B------:R-:W-:Y:S01]  /*6210*/  UIADD3 UR6, UR10, 0x100, URZ ;  /* 0x000001000a067890 */ /* 0x000fe2000fffe03f */
[----:B------:R-:W-:-:S05]  /*6220*/  UMOV UR7, 0x40000040 ;  /* 0x4000004000077882 */ /* 0x000fca0000000000 */
[----:B------:R-:W4:Y:S08]  /*6230*/  MUFU.TANH R9, R9 ;  /* 0x0000000900097308 */ /* 0x000f300000002400 */
[----:B------:R-:W0:Y:S08]  /*6240*/  MUFU.TANH R10, R10 ;  /* 0x0000000a000a7308 */ /* 0x000e300000002400 */
[----:B------:R-:W0:Y:S01]  /*6250*/  MUFU.TANH R11, R11 ;  /* 0x0000000b000b7308 */ /* 0x000e220000002400 */
[----:B--2---:R-:W-:-:S07]  /*6260*/  SHF.R.U32.HI R151, RZ, 0x7, R150 ;  /* 0x00000007ff977819 */ /* 0x004fce0000011696 */
[----:B------:R-:W2:Y:S08]  /*6270*/  MUFU.TANH R12, R12 ;  /* 0x0000000c000c7308 */ /* 0x000eb00000002400 */
        /* <DEDUP_REMOVED lines=84> */
[----:B------:R-:W-:Y:S01]  /*67c0*/  HGMMA.64x64x16.F32 R88, R120, gdesc[UR4].tnspB, R88, gsb0 ;  /* 0x40e0000478587df0 */ /* 0x000fe20008000858 */
        /* <DEDUP_REMOVED lines=32> */
.L_x_13212:
[----:B------:R-:W-:-:S05]  /*69d0*/  IMAD.U32 R86, RZ, RZ, UR23 ;  /* 0x00000017ff567e24 */ /* 0x000fca000f8e00ff */
[----:B------:R-:W-:-:S13]  /*69e0*/  ISETP.NE.AND P2, PT, R86, 0x1, PT ;  /* 0x000000015600780c */ /* 0x000fda0003f45270 */
[----:B------:R-:W0:Y:S02]  /*69f0*/  @P2 LDC.64 R32, c[0x0][0x9e8] ;  /* 0x00027a00ff202b82 */ /* 0x000e240000000a00 */
[----:B0-----:R-:W-:-:S05]  /*6a00*/  @P2 IMAD.HI.U32 R32, R84, R32, RZ ;  /* 0x0000002054202227 */ /* 0x001fca00078e00ff */
[----:B------:R-:W-:-:S07]  /*6a10*/  @P2 SHF.R.U32.HI R84, RZ, R33, R32 ;  /* 0x00000021ff542219 */ /* 0x000fce0000011620 */
.L_x_13213:
[----:B------:R-:W-:Y:S05]  /*6a20*/  BSYNC B0 ;  /* 0x0000000000007941 */ /* 0x000fea0003800000 */
.L_x_13211:
[----:B------:R-:W-:-:S04]  /*6a30*/  IMAD R33, R84, R86, -R77 ;  /* 0x0000005654217224 */ /* 0x000fc800078e0a4d */
[----:B------:R-:W-:-:S05]  /*6a40*/  IMAD.IADD R33, R33, 0x1, -R16 ;  /* 0x0000000121217824 */ /* 0x000fca00078e0a10 */
[----:B------:R-:W-:Y:S02]  /*6a50*/  VIADDMNMX R80, R33, R86, R80, PT ;  /* 0x0000005621507246 */ /* 0x000fe40003800150 */
[----:B------:R-:W-:-:S07]  /*6a60*/  VIMNMX R79, R79, R33, !PT ;  /* 0x000000214f4f7248 */ /* 0x000fce0007fe0100 */
.L_x_13210:
        /* <DEDUP_REMOVED lines=115> */
.L_x_13216:
[----:B------:R-:W-:-:S05]  /*71a0*/  IMAD.U32 R80, RZ, RZ, UR23 ;  /* 0x00000017ff507e24 */ /* 0x000fca000f8e00ff */
[----:B------:R-:W-:-:S13]  /*71b0*/  ISETP.NE.AND P3, PT, R80, 0x1, PT ;  /* 0x000000015000780c */ /* 0x000fda0003f65270 */
[----:B------:R-:W0:Y:S02]  /*71c0*/  @P3 LDC.64 R10, c[0x0][0x9e8] ;  /* 0x00027a00ff0a3b82 */ /* 0x000e240000000a00 */
[----:B0-----:R-:W-:-:S05]  /*71d0*/  @P3 IMAD.HI.U32 R10, R83, R10, RZ ;  /* 0x0000000a530a3227 */ /* 0x001fca00078e00ff */
[----:B------:R-:W-:-:S07]  /*71e0*/  @P3 SHF.R.U32.HI R83, RZ, R11, R10 ;  /* 0x0000000bff533219 */ /* 0x000fce000001160a */
.L_x_13217:
[----:B------:R-:W-:Y:S05]  /*71f0*/  BSYNC B0 ;  /* 0x0000000000007941 */ /* 0x000fea0003800000 */
.L_x_13215:
[----:B------:R-:W-:-:S04]  /*7200*/  IMAD R77, R83, R80, -R77 ;  /* 0x00000050534d7224 */ /* 0x000fc800078e0a4d */
[----:B------:R-:W-:-:S05]  /*7210*/  IMAD.IADD R77, R77, 0x1, -R16 ;  /* 0x000000014d4d7824 */ /* 0x000fca00078e0a10 */
[----:B------:R-:W-:Y:S02]  /*7220*/  VIADDMNMX R82, R77, R80, R82, PT ;  /* 0x000000504d527246 */ /* 0x000fe40003800152 */
[----:B------:R-:W-:-:S07]  /*7230*/  VIMNMX R81, R81, R77, !PT ;  /* 0x0000004d51517248 */ /* 0x000fce0007fe0100 */
.L_x_13214:
        /* <DEDUP_REMOVED lines=28> */
[----:B------:R-:W-:Y:S02]  /*7400*/  ISETP.GT.AND P5, PT, R81, RZ, P2 ;  /* 0x000000ff5100720c */ /* 0x000fe400017a4270 */
        /* <DEDUP_REMOVED lines=64> */
[--C-:B------:R-:W-:Y:S01]  /*7810*/  FFMA.FTZ R144, R14, UR22, -R11.reuse ;  /* 0x000000160e907c23 */ /* 0x100fe2000801080b */
[--C-:B------:R-:W-:Y:S01]  /*7820*/  FFMA.FTZ R148, R5, UR22, -R11.reuse ;  /* 0x0000001605947c23 */ /* 0x100fe2000801080b */
[----:B------:R-:W-:Y:S01]  /*7830*/  FMNMX.FTZ R14, R8, R7, !PT ;  /* 0x00000007080e7209 */ /* 0x000fe20007810000 */
[--C-:B------:R-:W-:Y:S01]  /*7840*/  FFMA.FTZ R5, R6, UR22, -R11.reuse ;  /* 0x0000001606057c23 */ /* 0x100fe2000801080b */
[----:B------:R-:W-:Y:S01]  /*7850*/  FSEL R6, R31, -INF , !P3 ;  /* 0xff8000001f067808 */ /* 0x000fe20005800000 */
[--C-:B------:R-:W-:Y:S01]  /*7860*/  FFMA.FTZ R150, R32, UR22, -R11.reuse ;  /* 0x0000001620967c23 */ /* 0x100fe2000801080b */
[----:B------:R0:W-:Y:S01]  /*7870*/  MUFU.EX2 R31, R33 ;  /* 0x00000021001f7308 */ /* 0x0001e20000000800 */
[----:B------:R-:W-:Y:S01]  /*7880*/  ISETP.GT.AND P3, PT, R81, 0x29, P2 ;  /* 0x000000295100780c */ /* 0x000fe20001764270 */
[--C-:B------:R-:W-:Y:S01]  /*7890*/  FFMA.FTZ R32, R53, UR22, -R11.reuse ;  /* 0x0000001635207c23 */ /* 0x100fe2000801080b */
[--C-:B------:R-:W-:Y:S01]  /*78a0*/  FFMA.FTZ R146, R24, UR22, -R11.reuse ;  /* 0x0000001618927c23 */ /* 0x100fe2000801080b */
[--C-:B------:R-:W-:Y:S01]  /*78b0*/  FFMA.FTZ R140, R28, UR22, -R11.reuse ;  /* 0x000000161c8c7c23 */ /* 0x100fe2000801080b */
[----:B------:R-:W-:Y:S01]  /*78c0*/  ISETP.LT.OR P5, PT, R82, 0x2a, P3 ;  /* 0x0000002a5200780c */ /* 0x000fe20001fa1670 */
[--C-:B------:R-:W-:Y:S01]  /*78d0*/  FFMA.FTZ R15, R15, UR22, -R11.reuse ;  /* 0x000000160f0f7c23 */ /* 0x100fe2000801080b */
[----:B------:R-:W-:Y:S01]  /*78e0*/  ISETP.GT.AND P3, PT, R81, 0x31, P2 ;  /* 0x000000315100780c */ /* 0x000fe20001764270 */
[--C-:B------:R-:W-:Y:S01]  /*78f0*/  FFMA.FTZ R25, R25, UR22, -R11.reuse ;  /* 0x0000001619197c23 */ /* 0x100fe2000801080b */
[----:B0-----:R-:W-:Y:S01]  /*7900*/  FMNMX.FTZ R33, R9, R14, !PT ;  /* 0x0000000e09217209 */ /* 0x001fe20007810000 */
        /* <DEDUP_REMOVED lines=21> */
[----:B------:R-:W-:Y:S01]  /*7a60*/  ISETP.GT.AND P3, PT, R81, 0x40, P2 ;  /* 0x000000405100780c */ /* 0x000fe20001764270 */
[--C-:B------:R-:W-:Y:S01]  /*7a70*/  FFMA.FTZ R122, R76, UR22, -R11.reuse ;  /* 0x000000164c7a7c23 */ /* 0x100fe2000801080b */
[----:B------:R-:W-:Y:S01]  /*7a80*/  FMNMX.FTZ R33, R27, R14, !PT ;  /* 0x0000000e1b217209 */ /* 0x000fe20007810000 */
[----:B------:R-:W-:Y:S01]  /*7a90*/  FFMA.FTZ R78, R78, UR22, -R11 ;  /* 0x000000164e4e7c23 */ /* 0x000fe2000801080b */
[----:B------:R-:W-:Y:S01]  /*7aa0*/  FSEL R42, R42, -INF , !P5 ;  /* 0xff8000002a2a7808 */ /* 0x000fe20006800000 */
[----:B------:R-:W-:Y:S01]  /*7ab0*/  MUFU.EX2 R148, R148 ;  /* 0x0000009400947308 */ /* 0x000fe20000000800 */
[----:B------:R-:W-:-:S02]  /*7ac0*/  FMNMX.FTZ R33, R30, R33, !PT ;  /* 0x000000211e217209 */ /* 0x000fc40007810000 */
[----:B------:R-:W-:Y:S02]  /*7ad0*/  ISETP.GT.AND P5, PT, R81, 0x41, P2 ;  /* 0x000000415100780c */ /* 0x000fe400017a4270 */
[----:B------:R-:W-:Y:S02]  /*7ae0*/  FMNMX.FTZ R33, R6, R33, !PT ;  /* 0x0000002106217209 */ /* 0x000fe40007810000 */
[----:B------:R-:W-:Y:S01]  /*7af0*/  ISETP.LT.OR P3, PT, R82, 0x41, P3 ;  /* 0x000000415200780c */ /* 0x000fe20001f61670 */
[----:B------:R-:W-:Y:S01]  /*7b00*/  MUFU.EX2 R5, R5 ;  /* 0x0000000500057308 */ /* 0x000fe20000000800 */
[----:B------:R-:W-:Y:S02]  /*7b10*/  FMNMX.FTZ R14, R36, R33, !PT ;  /* 0x00000021240e7209 */ /* 0x000fe40007810000 */
[----:B------:R-:W-:Y:S02]  /*7b20*/  ISETP.LT.OR P5, PT, R82, 0x42, P5 ;  /* 0x000000425200780c */ /* 0x000fe40002fa1670 */
[----:B------:R-:W-:-:S02]  /*7b30*/  FMNMX.FTZ R33, R37, R14, !PT ;  /* 0x0000000e25217209 */ /* 0x000fc40007810000 */
[----:B------:R-:W-:Y:S01]  /*7b40*/  FSEL R46, R46, -INF , !P3 ;  /* 0xff8000002e2e7808 */ /* 0x000fe20005800000 */
[----:B------:R-:W-:Y:S01]  /*7b50*/  MUFU.EX2 R150, R150 ;  /* 0x0000009600967308 */ /* 0x000fe20000000800 */
[----:B------:R-:W-:Y:S01]  /*7b60*/  FMNMX.FTZ R14, R40, R33, !PT ;  /* 0x00000021280e7209 */ /* 0x000fe20007810000 */
[----:B------:R-:W-:Y:S01]  /*7b70*/  FFMA.FTZ R33, R35, UR22, -R11 ;  /* 0x0000001623217c23 */ /* 0x000fe2000801080b */
[----:B------:R-:W-:Y:S02]  /*7b80*/  ISETP.GT.AND P3, PT, R81, 0x49, P2 ;  /* 0x000000495100780c */ /* 0x000fe40001764270 */
[----:B------:R-:W-:Y:S02]  /*7b90*/  FMNMX.FTZ R35, R41, R14, !PT ;  /* 0x0000000e29237209 */ /* 0x000fe40007810000 */
[----:B------:R-:W-:Y:S01]  /*7ba0*/  FSEL R47, R47, -INF , !P5 ;  /* 0xff8000002f2f7808 */ /* 0x000fe20006800000 */
[----:B------:R-:W-:Y:S01]  /*7bb0*/  MUFU.EX2 R144, R144 ;  /* 0x0000009000907308 */ /* 0x000fe20000000800 */
[----:B------:R-:W-:-:S02]  /*7bc0*/  FMNMX.FTZ R14, R42, R35, !PT ;  /* 0x000000232a0e7209 */ /* 0x000fc40007810000 */
[----:B------:R-:W-:Y:S02]  /*7bd0*/  ISETP.GT.AND P5, PT, R81, 0x50, P2 ;  /* 0x000000505100780c */ /* 0x000fe400017a4270 */
[----:B------:R-:W-:Y:S02]  /*7be0*/  FMNMX.FTZ R35, R43, R14, !PT ;  /* 0x0000000e2b237209 */ /* 0x000fe40007810000 */
[----:B------:R-:W-:Y:S01]  /*7bf0*/  ISETP.LT.OR P3, PT, R82, 0x4a, P3 ;  /* 0x0000004a5200780c */ /* 0x000fe20001f61670 */
[----:B------:R-:W-:Y:S01]  /*7c00*/  MUFU.EX2 R15, R15 ;  /* 0x0000000f000f7308 */ /* 0x000fe20000000800 */
[----:B------:R-:W-:Y:S01]  /*7c10*/  FMNMX.FTZ R14, R46, R35, !PT ;  /* 0x000000232e0e7209 */ /* 0x000fe20007810000 */
[----:B------:R-:W-:Y:S01]  /*7c20*/  FFMA.FTZ R35, R39, UR22, -R11 ;  /* 0x0000001627237c23 */ /* 0x000fe2000801080b */
[----:B------:R-:W-:Y:S02]  /*7c30*/  FSEL R51, R51, -INF , !P3 ;  /* 0xff80000033337808 */ /* 0x000fe40005800000 */
[----:B------:R-:W-:-:S02]  /*7c40*/  FMNMX.FTZ R39, R47, R14, !PT ;  /* 0x0000000e2f277209 */ /* 0x000fc40007810000 */
[----:B------:R-:W-:Y:S01]  /*7c50*/  ISETP.LT.OR P5, PT, R82, 0x51, P5 ;  /* 0x000000515200780c */ /* 0x000fe20002fa1670 */
[----:B------:R-:W-:Y:S01]  /*7c60*/  MUFU.EX2 R146, R146 ;  /* 0x0000009200927308 */ /* 0x000fe20000000800 */
[----:B------:R-:W-:Y:S02]  /*7c70*/  FMNMX.FTZ R14, R50, R39, !PT ;  /* 0x00000027320e7209 */ /* 0x000fe40007810000 */
[----:B------:R-:W-:Y:S02]  /*7c80*/  ISETP.GT.AND P3, PT, R81, 0x58, P2 ;  /* 0x000000585100780c */ /* 0x000fe40001764270 */
[----:B------:R-:W-:Y:S02]  /*7c90*/  FSEL R54, R54, -INF , !P5 ;  /* 0xff80000036367808 */ /* 0x000fe40006800000 */
[----:B------:R-:W-:Y:S01]  /*7ca0*/  FMNMX.FTZ R39, R51, R14, !PT ;  /* 0x0000000e33277209 */ /* 0x000fe20007810000 */
[----:B------:R-:W-:Y:S01]  /*7cb0*/  MUFU.EX2 R25, R25 ;  /* 0x0000001900197308 */ /* 0x000fe20000000800 */
[----:B------:R-:W-:-:S02]  /*7cc0*/  ISETP.GT.AND P5, PT, R81, 0x59, P2 ;  /* 0x000000595100780c */ /* 0x000fc400017a4270 */
[----:B------:R-:W-:Y:S02]  /*7cd0*/  ISETP.LT.OR P3, PT, R82, 0x59, P3 ;  /* 0x000000595200780c */ /* 0x000fe40001f61670 */
[----:B------:R-:W-:Y:S01]  /*7ce0*/  FMNMX.FTZ R14, R54, R39, !PT ;  /* 0x00000027360e7209 */ /* 0x000fe20007810000 */
[----:B------:R-:W-:Y:S01]  /*7cf0*/  FFMA.FTZ R39, R45, UR22, -R11 ;  /* 0x000000162d277c23 */ /* 0x000fe2000801080b */
[----:B------:R-:W-:Y:S01]  /*7d00*/  ISETP.LT.OR P5, PT, R82, 0x5a, P5 ;  /* 0x0000005a5200780c */ /* 0x000fe20002fa1670 */
[----:B------:R-:W-:Y:S01]  /*7d10*/  MUFU.EX2 R140, R140 ;  /* 0x0000008c008c7308 */ /* 0x000fe20000000800 */
[----:B------:R-:W-:Y:S02]  /*7d20*/  FSEL R59, R59, -INF , !P3 ;  /* 0xff8000003b3b7808 */ /* 0x000fe40005800000 */
        /* <DEDUP_REMOVED lines=9> */
[----:B------:R-:W-:-:S02]  /*7dc0*/  FSEL R63, R63, -INF , !P3 ;  /* 0xff8000003f3f7808 */ /* 0x000fc40005800000 */
[----:B------:R-:W-:Y:S02]  /*7dd0*/  ISETP.LT.OR P5, PT, R82, 0x69, P5 ;  /* 0x000000695200780c */ /* 0x000fe40002fa1670 */
[----:B------:R-:W-:Y:S01]  /*7de0*/  FMNMX.FTZ R14, R62, R45, !PT ;  /* 0x0000002d3e0e7209 */ /* 0x000fe20007810000 */
[----:B------:R-:W-:Y:S01]  /*7df0*/  FFMA.FTZ R45, R49, UR22, -R11 ;  /* 0x00000016312d7c23 */ /* 0x000fe2000801080b */
        /* <DEDUP_REMOVED lines=15> */
[----:B------:R-:W-:Y:S01]  /*7ef0*/  ISETP.LT.OR P2, PT, R82, 0x7a, P2 ;  /* 0x0000007a5200780c */ /* 0x000fe20001741670 */
[----:B------:R-:W-:Y:S01]  /*7f00*/  MUFU.EX2 R138, R138 ;  /* 0x0000008a008a7308 */ /* 0x000fe20000000800 */
[----:B------:R-:W-:Y:S02]  /*7f10*/  FSEL R14, R73, -INF , !P4 ;  /* 0xff800000490e7808 */ /* 0x000fe40006000000 */
[----:B------:R-:W-:Y:S02]  /*7f20*/  FMNMX.FTZ R53, R72, R49, !PT ;  /* 0x0000003148357209 */ /* 0x000fe40007810000 */
[----:B------:R-:W-:-:S02]  /*7f30*/  FSEL R24, R75, -INF , !P2 ;  /* 0xff8000004b187808 */ /* 0x000fc40005000000 */
[----:B------:R-:W-:Y:S01]  /*7f40*/  FMNMX.FTZ R53, R14, R53, !PT ;  /* 0x000000350e357209 */ /* 0x000fe20007810000 */
[----:B------:R-:W-:Y:S01]  /*7f50*/  MUFU.EX2 R39, R39 ;  /* 0x0000002700277308 */ /* 0x000fe20000000800 */
[----:B------:R-:W-:Y:S02]  /*7f60*/  FSEL R75, R10, RZ, P6 ;  /* 0x000000ff0a4b7208 */ /* 0x000fe40003000000 */
[----:B------:R-:W-:Y:S01]  /*7f70*/  FMNMX.FTZ R28, R24, R53, !PT ;  /* 0x00000035181c7209 */ /* 0x000fe20007810000 */
[--C-:B------:R-:W-:Y:S01]  /*7f80*/  FFMA.FTZ R53, R57, UR22, -R11.reuse ;  /* 0x0000001639357c23 */ /* 0x100fe2000801080b */
[--C-:B------:R-:W-:Y:S01]  /*7f90*/  FFMA.FTZ R57, R61, UR22, -R11.reuse ;  /* 0x000000163d397c23 */ /* 0x100fe2000801080b */
[----:B------:R-:W-:Y:S01]  /*7fa0*/  FADD.FTZ R4, -R75, R4 ;  /* 0x000000044b047221 */ /* 0x000fe20000010100 */
[--C-:B------:R-:W-:Y:S01]  /*7fb0*/  FFMA.FTZ R61, R65, UR22, -R11.reuse ;  /* 0x00000016413d7c23 */ /* 0x100fe2000801080b */
[----:B------:R-:W0:Y:S01]  /*7fc0*/  SHFL.BFLY PT, R73, R28, 0x2, 0x1f ;  /* 0x0c401f001c497f89 */ /* 0x000e2200000e0000 */
[--C-:B------:R-:W-:Y:S01]  /*7fd0*/  FFMA.FTZ R65, R69, UR22, -R11.reuse ;  /* 0x0000001645417c23 */ /* 0x100fe2000801080b */
[----:B------:R-:W-:Y:S01]  /*7fe0*/  FMUL.FTZ R4, R4, UR22 ;  /* 0x0000001604047c20 */ /* 0x000fe20008410000 */
[----:B------:R-:W-:Y:S01]  /*7ff0*/  FFMA.FTZ R69, R74, UR22, -R11 ;  /* 0x000000164a457c23 */ /* 0x000fe2000801080b */
        /* <DEDUP_REMOVED lines=23> */
[----:B0-----:R-:W-:Y:S01]  /*8170*/  FFMA.FTZ R4, R73, R3, R148 ;  /* 0x0000000349047223 */ /* 0x001fe20000010094 */
        /* <DEDUP_REMOVED lines=16> */
[----:B------:R-:W-:Y:S01]  /*8280*/  FFMA.FTZ R135, R50, UR22, -R77 ;  /* 0x0000001632877c23 */ /* 0x000fe2000801084d */
[----:B------:R-:W-:Y:S01]  /*8290*/  FADD.FTZ R4, -R4, R7 ;  /* 0x0000000704047221 */ /* 0x000fe20000010100 */
[----:B------:R-:W-:-:S02]  /*82a0*/  IMAD.U32 R7, RZ, RZ, UR47 ;  /* 0x0000002fff077e24 */ /* 0x000fc4000f8e00ff */
[----:B------:R-:W-:Y:S01]  /*82b0*/  FADD.FTZ R3, R15, R34 ;  /* 0x000000220f037221 */ /* 0x000fe20000010000 */
[----:B------:R-:W-:Y:S01]  /*82c0*/  F2FP.F16.F32.PACK_AB R148, R5, R148 ;  /* 0x000000940594723e */ /* 0x000fe200000000ff */
[----:B------:R-:W-:Y:S01]  /*82d0*/  FMUL.FTZ R4, R4, UR22 ;  /* 0x0000001604047c20 */ /* 0x000fe20008410000 */
[----:B------:R-:W-:Y:S01]  /*82e0*/  MUFU.EX2 R12, R12 ;  /* 0x0000000c000c7308 */ /* 0x000fe20000000800 */
[----:B------:R-:W-:Y:S01]  /*82f0*/  FADD.FTZ R34, R146, R3 ;  /* 0x0000000392227221 */ /* 0x000fe20000010000 */
[----:B------:R-:W-:Y:S01]  /*8300*/  @!P1 LEA R7, R7, UR45, 0x3 ;  /* 0x0000002d07079c11 */ /* 0x000fe2000f8e18ff */
[--C-:B------:R-:W-:Y:S01]  /*8310*/  FFMA.FTZ R129, R54, UR22, -R77.reuse ;  /* 0x0000001636817c23 */ /* 0x100fe2000801084d */
[--C-:B------:R-:W-:Y:S01]  /*8320*/  FFMA.FTZ R131, R59, UR22, -R77.reuse ;  /* 0x000000163b837c23 */ /* 0x100fe2000801084d */
[----:B------:R-:W-:Y:S01]  /*8330*/  FADD.FTZ R3, R25, R34 ;  /* 0x0000002219037221 */ /* 0x000fe20000010000 */
[----:B------:R-:W-:Y:S01]  /*8340*/  FFMA.FTZ R62, R62, UR22, -R77 ;  /* 0x000000163e3e7c23 */ /* 0x000fe2000801084d */
[----:B------:R-:W-:Y:S01]  /*8350*/  @!P1 VIADD R7, R7, 0x16860 ;  /* 0x0001686007079836 */ /* 0x000fe20000000000 */
        /* <DEDUP_REMOVED lines=10> */
[----:B------:R-:W-:Y:S01]  /*8400*/  @!P1 PRMT R3, RZ, 0x654, R7 ;  /* 0x00000654ff039816 */ /* 0x000fe20000000007 */
[--C-:B------:R-:W-:Y:S01]  /*8410*/  FFMA.FTZ R72, R72, UR22, -R77.reuse ;  /* 0x0000001648487c23 */ /* 0x100fe2000801084d */
[--C-:B------:R-:W-:Y:S01]  /*8420*/  FFMA.FTZ R14, R14, UR22, -R77.reuse ;  /* 0x000000160e0e7c23 */ /* 0x100fe2000801084d */
[----:B------:R-:W-:Y:S01]  /*8430*/  FADD.FTZ R7, R33, R36 ;  /* 0x0000002421077221 */ /* 0x000fe20000010000 */
[----:B------:R2:W-:Y:S01]  /*8440*/  @!P1 SYNCS.ARRIVE.TRANS64.RED.A1T0 RZ, [R3+URZ], RZ ;  /* 0x000000ff03ff99a7 */ /* 0x0005e2000810043f */
[----:B------:R-:W-:Y:S01]  /*8450*/  FFMA.FTZ R24, R24, UR22, -R77 ;  /* 0x0000001618187c23 */ /* 0x000fe2000801084d */
[----:B------:R-:W3:Y:S01]  /*8460*/  MUFU.EX2 R20, R20 ;  /* 0x0000001400147308 */ /* 0x000ee20000000800 */
[----:B------:R-:W-:Y:S01]  /*8470*/  FADD.FTZ R36, R136, R7 ;  /* 0x0000000788247221 */ /* 0x000fe20000010000 */
[----:B------:R-:W-:Y:S01]  /*8480*/  ISETP.GT.AND P2, PT, R0, UR28, PT ;  /* 0x0000001c00007c0c */ /* 0x000fe2000bf44270 */
[----:B------:R-:W-:Y:S01]  /*8490*/  UMOV UR47, UR27 ;  /* 0x0000001b002f7c82 */ /* 0x000fe20008000000 */
[----:B0-----:R-:W-:Y:S01]  /*84a0*/  FMUL.FTZ R90, R90, R4 ;  /* 0x000000045a5a7220 */ /* 0x001fe20000410000 */
[----:B------:R-:W-:Y:S01]  /*84b0*/  FADD.FTZ R7, R35, R36 ;  /* 0x0000002423077221 */ /* 0x000fe20000010000 */
[----:B--2---:R-:W-:Y:S01]  /*84c0*/  FFMA.FTZ R3, R4, R2, R149 ;  /* 0x0000000204037223 */ /* 0x004fe20000010095 */
[--C-:B------:R-:W-:Y:S01]  /*84d0*/  FFMA.FTZ R2, R51, UR22, -R77.reuse ;  /* 0x0000001633027c23 */ /* 0x100fe2000801084d */
[----:B------:R-:W0:Y:S01]  /*84e0*/  MUFU.EX2 R147, R147 ;  /* 0x0000009300937308 */ /* 0x000e220000000800 */
[----:B------:R-:W-:Y:S01]  /*84f0*/  FFMA.FTZ R36, R55, UR22, -R77 ;  /* 0x0000001637247c23 */ /* 0x000fe2000801084d */
[----:B------:R-:W-:Y:S01]  /*8500*/  FADD.FTZ R38, R8, R3 ;  /* 0x0000000308267221 */ /* 0x000fe20000010000 */
[-C--:B------:R-:W-:Y:S01]  /*8510*/  FMUL.FTZ R91, R91, R4.reuse ;  /* 0x000000045b5b7220 */ /* 0x080fe20000410000 */
        /* <DEDUP_REMOVED lines=8> */
[----:B------:R-:W-:Y:S01]  /*85a0*/  FFMA.FTZ R38, R60, UR22, -R77 ;  /* 0x000000163c267c23 */ /* 0x000fe2000801084d */
[-C--:B------:R-:W-:Y:S01]  /*85b0*/  FMUL.FTZ R99, R99, R4.reuse ;  /* 0x0000000463637220 */ /* 0x080fe20000410000 */
[----:B-1----:R-:W-:Y:S01]  /*85c0*/  FADD.FTZ R3, R145, R40 ;  /* 0x0000002891037221 */ /* 0x002fe20000010000 */
[----:B------:R-:W-:Y:S01]  /*85d0*/  FADD.FTZ R42, R132, R7 ;  /* 0x00000007842a7221 */ /* 0x000fe20000010000 */
[----:B------:R-:W1:Y:S01]  /*85e0*/  MUFU.EX2 R141, R141 ;  /* 0x0000008d008d7308 */ /* 0x000e620000000800 */
[-C--:B------:R-:W-:Y:S01]  /*85f0*/  FMUL.FTZ R102, R102, R4.reuse ;  /* 0x0000000466667220 */ /* 0x080fe20000410000 */
[----:B---3--:R-:W-:Y:S01]  /*8600*/  FADD.FTZ R40, R20, R3 ;  /* 0x0000000314287221 */ /* 0x008fe20000010000 */
[----:B------:R-:W-:Y:S01]  /*8610*/  FADD.FTZ R7, R45, R42 ;  /* 0x0000002a2d077221 */ /* 0x000fe20000010000 */
[-C--:B------:R-:W-:Y:S01]  /*8620*/  FMUL.FTZ R103, R103, R4.reuse ;  /* 0x0000000467677220 */ /* 0x080fe20000410000 */
[-C--:B------:R-:W-:Y:S01]  /*8630*/  FMUL.FTZ R106, R106, R4.reuse ;  /* 0x000000046a6a7220 */ /* 0x080fe20000410000 */
[----:B0-----:R-:W-:Y:S01]  /*8640*/  FADD.FTZ R3, R147, R40 ;  /* 0x0000002893037221 */ /* 0x001fe20000010000 */
[----:B------:R-:W-:Y:S01]  /*8650*/  FADD.FTZ R42, R134, R7 ;  /* 0x00000007862a7221 */ /* 0x000fe20000010000 */
[----:B------:R-:W0:Y:S01]  /*8660*/  MUFU.EX2 R6, R6 ;  /* 0x0000000600067308 */ /* 0x000e220000000800 */
[-C--:B------:R-:W-:Y:S01]  /*8670*/  FMUL.FTZ R107, R107, R4.reuse ;  /* 0x000000046b6b7220 */ /* 0x080fe20000410000 */
[----:B--2---:R-:W-:Y:S01]  /*8680*/  FADD.FTZ R40, R26, R3 ;  /* 0x000000031a287221 */ /* 0x004fe20000010000 */
        /* <DEDUP_REMOVED lines=10> */
[----:B------:R-:W-:Y:S01]  /*8730*/  FMUL.FTZ R119, R119, R4 ;  /* 0x0000000477777220 */ /* 0x000fe20000410000 */
[----:B------:R-:W-:Y:S01]  /*8740*/  F2FP.F16.F32.PACK_AB R150, R31, R150 ;  /* 0x000000961f96723e */ /* 0x000fe200000000ff */
[----:B------:R-:W-:Y:S01]  /*8750*/  FADD.FTZ R42, R130, R7 ;  /* 0x00000007822a7221 */ /* 0x000fe20000010000 */
[----:B------:R-:W1:Y:S01]  /*8760*/  MUFU.EX2 R28, R28 ;  /* 0x0000001c001c7308 */ /* 0x000e620000000800 */
[----:B0-----:R-:W-:Y:S01]  /*8770*/  FADD.FTZ R40, R6, R3 ;  /* 0x0000000306287221 */ /* 0x001fe20000010000 */
[----:B------:R-:W-:Y:S01]  /*8780*/  F2FP.F16.F32.PACK_AB R144, R15, R144 ;  /* 0x000000900f90723e */ /* 0x000fe200000000ff */
[-C--:B------:R-:W-:Y:S01]  /*8790*/  FMUL.FTZ R88, R88, R73.reuse ;  /* 0x0000004958587220 */ /* 0x080fe20000410000 */
[----:B------:R-:W-:Y:S01]  /*87a0*/  F2FP.F16.F32.PACK_AB R146, R25, R146 ;  /* 0x000000921992723e */ /* 0x000fe200000000ff */
[-C--:B------:R-:W-:Y:S01]  /*87b0*/  FMUL.FTZ R89, R89, R73.reuse ;  /* 0x0000004959597220 */ /* 0x080fe20000410000 */
[----:B------:R-:W-:Y:S01]  /*87c0*/  F2FP.F16.F32.PACK_AB R140, R29, R140 ;  /* 0x0000008c1d8c723e */ /* 0x000fe200000000ff */
[-C--:B------:R-:W-:Y:S01]  /*87d0*/  FMUL.FTZ R92, R92, R73.reuse ;  /* 0x000000495c5c7220 */ /* 0x080fe20000410000 */
[----:B------:R-:W0:Y:S01]  /*87e0*/  MUFU.EX2 R137, R137 ;  /* 0x0000008900897308 */ /* 0x000e220000000800 */
        /* <DEDUP_REMOVED lines=26> */
[----:B------:R-:W-:Y:S01]  /*8990*/  FMUL.FTZ R117, R117, R73 ;  /* 0x0000004975757220 */ /* 0x000fe20000410000 */
[----:B------:R-:W-:Y:S01]  /*89a0*/  F2FP.F16.F32.PACK_AB R149, R8, R149 ;  /* 0x000000950895723e */ /* 0x000fe200000000ff */
[----:B------:R-:W-:Y:S01]  /*89b0*/  VIADD R0, R0, 0xffffffff ;  /* 0xffffffff00007836 */ /* 0x000fe20000000000 */
[----:B------:R-:W-:Y:S01]  /*89c0*/  F2FP.F16.F32.PACK_AB R151, R12, R151 ;  /* 0x000000970c97723e */ /* 0x000fe200000000ff */
[----:B------:R-:W-:Y:S01]  /*89d0*/  IMAD.MOV.U32 R4, RZ, RZ, R10 ;  /* 0x000000ffff047224 */ /* 0x000fe200078e000a */
[----:B------:R-:W2:Y:S01]  /*89e0*/  MUFU.EX2 R139, R139 ;  /* 0x0000008b008b7308 */ /* 0x000ea20000000800 */
[----:B-1----:R-:W-:Y:S01]  /*89f0*/  FADD.FTZ R40, R30, R3 ;  /* 0x000000031e287221 */ /* 0x002fe20000010000 */
[----:B------:R-:W-:Y:S01]  /*8a00*/  F2FP.F16.F32.PACK_AB R145, R20, R145 ;  /* 0x000000911491723e */ /* 0x000fe200000000ff */
[----:B------:R-:W-:Y:S01]  /*8a10*/  IMAD.MOV.U32 R7, RZ, RZ, R11 ;  /* 0x000000ffff077224 */ /* 0x000fe200078e000b */
[----:B------:R-:W-:-:S02]  /*8a20*/  F2FP.F16.F32.PACK_AB R147, R26, R147 ;  /* 0x000000931a93723e */ /* 0x000fc400000000ff */
[----:B------:R-:W-:Y:S02]  /*8a30*/  F2FP.F16.F32.PACK_AB R141, R6, R141 ;  /* 0x0000008d068d723e */ /* 0x000fe400000000ff */
[----:B------:R-:W1:Y:S01]  /*8a40*/  MUFU.EX2 R61, R61 ;  /* 0x0000003d003d7308 */ /* 0x000e620000000800 */
[----:B0-----:R-:W-:Y:S01]  /*8a50*/  FADD.FTZ R42, R124, R5 ;  /* 0x000000057c2a7221 */ /* 0x001fe20000010000 */
[----:B------:R-:W-:Y:S02]  /*8a60*/  F2FP.F16.F32.PACK_AB R143, R28, R143 ;  /* 0x0000008f1c8f723e */ /* 0x000fe400000000ff */
[----:B------:R-:W-:-:S04]  /*8a70*/  F2FP.F16.F32.PACK_AB R137, R30, R137 ;  /* 0x000000891e89723e */ /* 0x000fc800000000ff */
        /* <DEDUP_REMOVED lines=57> */
[----:B------:R-:W-:-:S03]  /*8e10*/  F2FP.F16.F32.PACK_AB R121, R72, R42 ;  /* 0x0000002a4879723e */ /* 0x000fc600000000ff */
        /* <DEDUP_REMOVED lines=8> */
.L_x_13201:
        /* <DEDUP_REMOVED lines=25> */
.L_x_13220:
[----:B------:R-:W-:-:S11]  /*9030*/  UISETP.NE.AND UP1, UPT, UR14, 0x1, UPT ;  /* 0x000000010e00788c */ /* 0x000fd6000bf25270 */
[----:B------:R-:W-:Y:S02]  /*9040*/  @UP1 ULDC.64 UR18, c[0x0][0x9e8] ;  /* 0x00027a0000121ab9 */ /* 0x000fe40000000a00 */
[----:B------:R-:W-:-:S04]  /*9050*/  UIMAD.WIDE.U32 UR6, UR10, UR18, URZ ;  /* 0x000000120a0672a5 */ /* 0x000fc8000f8e003f */
[----:B------:R-:W-:-:S12]  /*9060*/  @UP1 USHF.R.U32.HI UR10, URZ, UR19, UR7 ;  /* 0x000000133f0a1299 */ /* 0x000fd80008011607 */
.L_x_13221:
[----:B------:R-:W-:-:S04]  /*9070*/  UIMAD UR10, UR10, UR14, URZ ;  /* 0x0000000e0a0a72a4 */ /* 0x000fc8000f8e023f */
[----:B------:R-:W-:-:S04]  /*9080*/  UISETP.LT.AND UP1, UPT, UR11, UR10, UPT ;  /* 0x0000000a0b00728c */ /* 0x000fc8000bf21270 */
[----:B------:R-:W-:-:S12]  /*9090*/  USEL UR11, UR11, UR10, !UP1 ;  /* 0x0000000a0b0b7287 */ /* 0x000fd8000c800000 */
.L_x_13219:
        /* <DEDUP_REMOVED lines=14> */
.L_x_13231:
        /* <DEDUP_REMOVED lines=9> */
.L_x_13224:
[----:B------:R-:W-:Y:S01]  /*9210*/  ULEA UR6, UR47, UR45, 0x3 ;  /* 0x0000002d2f067291 */ /* 0x000fe2000f8e183f */
[----:B------:R-:W-:-:S05]  /*9220*/  IMAD.U32 R4, RZ, RZ, UR50 ;  /* 0x00000032ff047e24 */ /* 0x000fca000f8e00ff */
[----:B------:R-:W-:-:S04]  /*9230*/  SHF.L.U32 R4, R4, 0x1f, RZ ;  /* 0x0000001f04047819 */ /* 0x000fc800000006ff */
[----:B------:R0:W1:Y:S01]  /*9240*/  SYNCS.PHASECHK.TRANS64.TRYWAIT P2, [UR6+0x16830], R4 ;  /* 0x01683004ff0075a7 */ /* 0x0000620008040146 */
[----:B------:R-:W-:Y:S05]  /*9250*/  @!P0 BRA `(.L_x_13225) ;  /* 0x0000000000048947 */ /* 0x000fea0003800000 */
[----:B------:R-:W-:Y:S01]  /*9260*/  BPT.TRAP 0x1 ;  /* 0x000000040000795c */ /* 0x000fe20000300000 */
.L_x_13225:
[----:B-1----:R-:W-:Y:S05]  /*9270*/  @P2 BRA `(.L_x_13223) ;  /* 0x0000000000082947 */ /* 0x002fea0003800000 */
[----:B------:R-:W1:Y:S02]  /*9280*/  SYNCS.PHASECHK.TRANS64.TRYWAIT P2, [UR6+0x16830], R4 ;  /* 0x01683004ff0075a7 */ /* 0x000e640008040146 */
[----:B-1----:R-:W-:Y:S05]  /*9290*/  @!P2 BRA `(.L_x_13226) ;  /* 0x000000ec0018a947 */ /* 0x002fea0003800000 */
.L_x_13223:
        /* <DEDUP_REMOVED lines=27> */
.L_x_13228:
[----:B------:R-:W-:Y:S01]  /*9450*/  ULEA UR6, UR25, UR45, 0x3 ;  /* 0x0000002d19067291 */ /* 0x000fe2000f8e183f */
[----:B------:R-:W-:-:S05]  /*9460*/  IMAD.U32 R4, RZ, RZ, UR26 ;  /* 0x0000001aff047e24 */ /* 0x000fca000f8e00ff */
[----:B------:R-:W-:-:S04]  /*9470*/  SHF.L.U32 R4, R4, 0x1f, RZ ;  /* 0x0000001f04047819 */ /* 0x000fc800000006ff */
[----:B------:R0:W1:Y:S01]  /*9480*/  SYNCS.PHASECHK.TRANS64.TRYWAIT P2, [UR6+0x16850], R4 ;  /* 0x01685004ff0075a7 */ /* 0x0000620008040146 */
[----:B------:R-:W-:Y:S05]  /*9490*/  @!P0 BRA `(.L_x_13229) ;  /* 0x0000000000048947 */ /* 0x000fea0003800000 */
[----:B------:R-:W-:Y:S01]  /*94a0*/  BPT.TRAP 0x1 ;  /* 0x000000040000795c */ /* 0x000fe20000300000 */
.L_x_13229:
[----:B-1----:R-:W-:Y:S05]  /*94b0*/  @P2 BRA `(.L_x_13227) ;  /* 0x0000000000082947 */ /* 0x002fea0003800000 */
[----:B------:R-:W1:Y:S02]  /*94c0*/  SYNCS.PHASECHK.TRANS64.TRYWAIT P2, [UR6+0x16850], R4 ;  /* 0x01685004ff0075a7 */ /* 0x000e640008040146 */
[----:B-1----:R-:W-:Y:S05]  /*94d0*/  @!P2 BRA `(.L_x_13230) ;  /* 0x000000e800a0a947 */ /* 0x002fea0003800000 */
.L_x_13227:
        /* <DEDUP_REMOVED lines=9> */
[----:B------:R-:W0:Y:S01]  /*9570*/  MUFU.TANH R7, R7 ;  /* 0x0000000700077308 */ /* 0x000e220000002400 */
[----:B------:R-:W-:Y:S01]  /*9580*/  FMUL.FTZ R15, R32, UR23 ;  /* 0x00000017200f7c20 */ /* 0x000fe20008410000 */
[----:B------:R-:W-:Y:S01]  /*9590*/  FMUL.FTZ R20, R33, UR23 ;  /* 0x0000001721147c20 */ /* 0x000fe20008410000 */
[----:B------:R-:W-:Y:S01]  /*95a0*/  ULEA UR10, UR25, UR6, 0xa ;  /* 0x00000006190a7291 */ /* 0x000fe2000f8e503f */
[----:B------:R-:W-:Y:S01]  /*95b0*/  FMUL.FTZ R25, R36, UR23 ;  /* 0x0000001724197c20 */ /* 0x000fe20008410000 */
[----:B------:R-:W-:Y:S01]  /*95c0*/  FMUL.FTZ R10, R27, UR23 ;  /* 0x000000171b0a7c20 */ /* 0x000fe20008410000 */
[----:B------:R-:W-:Y:S01]  /*95d0*/  FMUL.FTZ R27, R37, UR23 ;  /* 0x00000017251b7c20 */ /* 0x000fe20008410000 */
[----:B------:R-:W-:Y:S01]  /*95e0*/  FMUL.FTZ R29, R40, UR23 ;  /* 0x00000017281d7c20 */ /* 0x000fe20008410000 */
[----:B------:R-:W1:Y:S01]  /*95f0*/  MUFU.TANH R9, R9 ;  /* 0x0000000900097308 */ /* 0x000e620000002400 */
[----:B------:R-:W-:Y:S01]  /*9600*/  FMUL.FTZ R12, R30, UR23 ;  /* 0x000000171e0c7c20 */ /* 0x000fe20008410000 */
[----:B------:R-:W-:Y:S01]  /*9610*/  UMOV UR6, UR10 ;  /* 0x0000000a00067c82 */ /* 0x000fe20008000000 */
[----:B------:R-:W-:Y:S01]  /*9620*/  FMUL.FTZ R30, R41, UR23 ;  /* 0x00000017291e7c20 */ /* 0x000fe20008410000 */
[----:B------:R-:W-:Y:S01]  /*9630*/  HGMMA.64x64x16.F32 R88, R148, gdesc[UR4].tnspB, R88, gsb0 ;  /* 0x40e0000494587df0 */ /* 0x000fe20008000858 */
[----:B------:R-:W-:Y:S01]  /*9640*/  UIADD3 UR6, UR10, 0x80, URZ ;  /* 0x000000800a067890 */ /* 0x000fe2000fffe03f */
[----:B------:R-:W-:Y:S01]  /*9650*/  FMUL.FTZ R33, R44, UR23 ;  /* 0x000000172c217c20 */ /* 0x000fe20008410000 */
[----:B------:R-:W-:Y:S01]  /*9660*/  UMOV UR7, 0x40000040 ;  /* 0x4000004000077882 */ /* 0x000fe20000000000 */
        /* <DEDUP_REMOVED lines=54> */
[----:B------:R-:W-:-:S02]  /*99d0*/  UMOV UR26, UR50 ;  /* 0x00000032001a7c82 */ /* 0x000fc40008000000 */
        /* <DEDUP_REMOVED lines=8> */
[----:B------:R-:W-:-:S03]  /*9a60*/  FMUL.FTZ R57, R73, UR23 ;  /* 0x0000001749397c20 */ /* 0x000fc60008410000 */
[----:B------:R-:W0:Y:S01]  /*9a70*/  MUFU.TANH R37, R37 ;  /* 0x0000002500257308 */ /* 0x000e220000002400 */
[----:B-1----:R-:W-:Y:S01]  /*9a80*/  FMNMX.FTZ R4, R33, R4, !PT ;  /* 0x0000000421047209 */ /* 0x002fe20007810000 */
[----:B------:R-:W-:Y:S01]  /*9a90*/  HGMMA.64x64x16.F32 R88, R144, gdesc[UR4].tnspB, R88, gsb0 ;  /* 0x40e0000490587df0 */ /* 0x000fe20008000858 */
[----:B------:R-:W-:Y:S01]  /*9aa0*/  UIADD3 UR6, UR10, 0x100, URZ ;  /* 0x000001000a067890 */ /* 0x000fe2000fffe03f */
[----:B------:R-:W-:-:S04]  /*9ab0*/  UMOV UR7, 0x40000040 ;  /* 0x4000004000077882 */ /* 0x000fc80000000000 */
        /* <DEDUP_REMOVED lines=23> */
[----:B------:R-:W-:Y:S02]  /*9c30*/  FMUL.FTZ R61, R81, UR23 ;  /* 0x00000017513d7c20 */ /* 0x000fe40008410000 */
[----:B------:R-:W2:Y:S01]  /*9c40*/  S2R R81, SR_TID.X ;  /* 0x0000000000517919 */ /* 0x000ea20000002100 */
[----:B------:R-:W-:Y:S01]  /*9c50*/  HGMMA.64x64x16.F32 R88, R140, gdesc[UR4].tnspB, R88, gsb0 ;  /* 0x40e000048c587df0 */ /* 0x000fe20008000858 */
[----:B------:R-:W-:Y:S01]  /*9c60*/  UIADD3 UR6, UR10, 0x180, URZ ;  /* 0x000001800a067890 */ /* 0x000fe2000fffe03f */
[----:B0-----:R-:W-:Y:S01]  /*9c70*/  FMNMX.FTZ R65, R53, R4, !PT ;  /* 0x0000000435417209 */ /* 0x001fe20007810000 */
[----:B------:R-:W-:Y:S01]  /*9c80*/  UMOV UR7, 0x40000040 ;  /* 0x4000004000077882 */ /* 0x000fe20000000000 */
[----:B------:R-:W0:Y:S08]  /*9c90*/  MUFU.TANH R55, R55 ;  /* 0x0000003700377308 */ /* 0x000e300000002400 */
[----:B------:R-:W3:Y:S01]  /*9ca0*/  MUFU.TANH R56, R56 ;  /* 0x0000003800387308 */ /* 0x000ee20000002400 */
[----:B-1----:R-:W-:-:S07]  /*9cb0*/  FMNMX.FTZ R4, R54, R65, !PT ;  /* 0x0000004136047209 */ /* 0x002fce0007810000 */
[----:B------:R-:W1:Y:S01]  /*9cc0*/  MUFU.TANH R57, R57 ;  /* 0x0000003900397308 */ /* 0x000e620000002400 */
[----:B0-----:R-:W-:-:S07]  /*9cd0*/  FMNMX.FTZ R65, R55, R4, !PT ;  /* 0x0000000437417209 */ /* 0x001fce0007810000 */
[----:B------:R-:W0:Y:S01]  /*9ce0*/  MUFU.TANH R58, R58 ;  /* 0x0000003a003a7308 */ /* 0x000e220000002400 */
[----:B---3--:R-:W-:Y:S02]  /*9cf0*/  FMNMX.FTZ R4, R56, R65, !PT ;  /* 0x0000004138047209 */ /* 0x008fe40007810000 */
[----:B--2---:R-:W-:Y:S02]  /*9d00*/  SHF.R.U32.HI R80, RZ, 0x7, R81 ;  /* 0x00000007ff507819 */ /* 0x004fe40000011651 */
[----:B------:R-:W-:-:S03]  /*9d10*/  ISETP.GE.U32.AND P2, PT, R81, 0x180, PT ;  /* 0x000001805100780c */ /* 0x000fc60003f46070 */
        /* <DEDUP_REMOVED lines=8> */
[----:B------:R-:W-:Y:S01]  /*9da0*/  FMUL.FTZ R65, R66, UR23 ;  /* 0x0000001742417c20 */ /* 0x000fe20008410000 */
[----:B------:R-:W-:Y:S01]  /*9db0*/  FMUL.FTZ R66, R67, UR23 ;  /* 0x0000001743427c20 */ /* 0x000fe20008410000 */
[----:B------:R-:W-:Y:S01]  /*9dc0*/  FMUL.FTZ R67, R70, UR23 ;  /* 0x0000001746437c20 */ /* 0x000fe20008410000 */
[----:B------:R-:W-:Y:S01]  /*9dd0*/  FMUL.FTZ R70, R75, UR23 ;  /* 0x000000174b467c20 */ /* 0x000fe20008410000 */
[----:B------:R-:W-:Y:S02]  /*9de0*/  FMUL.FTZ R75, R86, UR23 ;  /* 0x00000017564b7c20 */ /* 0x000fe40008410000 */
[----:B------:R-:W1:Y:S01]  /*9df0*/  MUFU.TANH R62, R62 ;  /* 0x0000003e003e7308 */ /* 0x000e620000002400 */
[----:B0-----:R-:W-:-:S07]  /*9e00*/  FMNMX.FTZ R69, R61, R4, !PT ;  /* 0x000000043d457209 */ /* 0x001fce0007810000 */
[----:B------:R-:W0:Y:S01]  /*9e10*/  MUFU.TANH R8, R8 ;  /* 0x0000000800087308 */ /* 0x000e220000002400 */
[----:B--2---:R-:W-:Y:S01]  /*9e20*/  FMNMX.FTZ R69, R64, R69, !PT ;  /* 0x0000004540457209 */ /* 0x004fe20007810000 */
[----:B------:R-:W-:Y:S02]  /*9e30*/  WARPGROUP.DEPBAR.LE gsb0, 0x0 ;  /* 0x00008000000079c5 */ /* 0x000fe40000010000 */
[----:B------:R-:W-:-:S04]  /*9e40*/  WARPGROUP.ARRIVE ;  /* 0x00000000000079c5 */ /* 0x000fc80000000000 */
[----:B------:R-:W2:Y:S01]  /*9e50*/  MUFU.TANH R10, R10 ;  /* 0x0000000a000a7308 */ /* 0x000ea20000002400 */
[----:B-1----:R-:W-:Y:S01]  /*9e60*/  FMNMX.FTZ R4, R62, R69, !PT ;  /* 0x000000453e047209 */ /* 0x002fe20007810000 */
[----:B------:R-:W-:Y:S01]  /*9e70*/  HGMMA.64x64x16.F32 R88, R136, gdesc[UR4].tnspB, R88, gsb0 ;  /* 0x40e0000488587df0 */ /* 0x000fe20008000858 */
[----:B------:R-:W-:Y:S01]  /*9e80*/  UIADD3 UR6, UR10, 0x200, URZ ;  /* 0x000002000a067890 */ /* 0x000fe2000fffe03f */
[----:B------:R-:W-:Y:S01]  /*9e90*/  FMUL.FTZ R69, R74, UR23 ;  /* 0x000000174a457c20 */ /* 0x000fe20008410000 */
[----:B------:R-:W-:Y:S01]  /*9ea0*/  UMOV UR7, 0x40000040 ;  /* 0x4000004000077882 */ /* 0x000fe20000000000 */
[----:B------:R-:W1:Y:S01]  /*9eb0*/  SHFL.BFLY PT, R73, R4, 0x2, 0x1f ;  /* 0x0c401f0004497f89 */ /* 0x000e6200000e0000 */
[----:B------:R-:W-:Y:S01]  /*9ec0*/  FMUL.FTZ R74, R83, UR23 ;  /* 0x00000017534a7c20 */ /* 0x000fe20008410000 */
[----:B------:R-:W3:Y:S08]  /*9ed0*/  MUFU.TANH R12, R12 ;  /* 0x0000000c000c7308 */ /* 0x000ef00000002400 */
[----:B------:R-:W4:Y:S08]  /*9ee0*/  MUFU.TANH R14, R14 ;  /* 0x0000000e000e7308 */ /* 0x000f300000002400 */
[----:B------:R-:W5:Y:S01]  /*9ef0*/  MUFU.TANH R21, R21 ;  /* 0x0000001500157308 */ /* 0x000f620000002400 */
[----:B-1----:R-:W-:Y:S01]  /*9f00*/  FMNMX.FTZ R76, R4, R73, !PT ;  /* 0x00000049044c7209 */ /* 0x002fe20007810000 */
[----:B------:R-:W-:-:S06]  /*9f10*/  FMUL.FTZ R73, R82, UR23 ;  /* 0x0000001752497c20 */ /* 0x000fcc0008410000 */
[----:B------:R-:W1:Y:S01]  /*9f20*/  MUFU.TANH R24, R24 ;  /* 0x0000001800187308 */ /* 0x000e620000002400 */
[----:B------:R-:W0:Y:S07]  /*9f30*/  SHFL.BFLY PT, R77, R76, 0x1, 0x1f ;  /* 0x0c201f004c4d7f89 */ /* 0x000e2e00000e0000 */
[----:B------:R-:W1:Y:S08]  /*9f40*/  MUFU.TANH R26, R26 ;  /* 0x0000001a001a7308 */ /* 0x000e700000002400 */
[----:B------:R-:W1:Y:S08]  /*9f50*/  MUFU.TANH R28, R28 ;  /* 0x0000001c001c7308 */ /* 0x000e700000002400 */
[----:B------:R-:W1:Y:S01]  /*9f60*/  MUFU.TANH R31, R31 ;  /* 0x0000001f001f7308 */ /* 0x000e620000002400 */
[----:B0-----:R-:W-:-:S05]  /*9f70*/  FMNMX.FTZ R4, R76, R77, !PT ;  /* 0x0000004d4c047209 */ /* 0x001fca0007810000 */
[C---:B------:R-:W-:Y:S02]  /*9f80*/  FMUL.FTZ R78, R4.reuse, UR22 ;  /* 0x00000016044e7c20 */ /* 0x040fe40008410000 */
[----:B------:R-:W0:Y:S01]  /*9f90*/  MUFU.TANH R32, R32 ;  /* 0x0000002000207308 */ /* 0x000e220000002400 */
        /* <DEDUP_REMOVED lines=12> */
[----:B------:R-:W-:Y:S01]  /*a060*/  FFMA.FTZ R25, R39, UR22, -R78 ;  /* 0x0000001627197c23 */ /* 0x000fe2000801084e */
[----:B------:R-:W-:-:S02]  /*a070*/  WARPGROUP.DEPBAR.LE gsb0, 0x0 ;  /* 0x00008000000079c5 */ /* 0x000fc40000010000 */
[----:B------:R-:W-:Y:S01]  /*a080*/  WARPGROUP.ARRIVE ;  /* 0x00000000000079c5 */ /* 0x000fe20000000000 */
[----:B----4-:R-:W-:Y:S01]  /*a090*/  FMNMX.FTZ R20, R14, R7, !PT ;  /* 0x000000070e147209 */ /* 0x010fe20007810000 */
[----:B------:R-:W3:Y:S01]  /*a0a0*/  MUFU.TANH R36, R36 ;  /* 0x0000002400247308 */ /* 0x000ee20000002400 */
[--C-:B------:R-:W-:Y:S01]  /*a0b0*/  FFMA.FTZ R39, R55, UR22, -R78.reuse ;  /* 0x0000001637277c23 */ /* 0x100fe2000801084e */
[--C-:B------:R-:W-:Y:S01]  /*a0c0*/  FFMA.FTZ R77, R13, UR22, -R78.reuse ;  /* 0x000000160d4d7c23 */ /* 0x100fe2000801084e */
[----:B-----5:R-:W-:Y:S01]  /*a0d0*/  FMNMX.FTZ R7, R21, R20, !PT ;  /* 0x0000001415077209 */ /* 0x020fe20007810000 */
[----:B------:R-:W-:Y:S01]  /*a0e0*/  HGMMA.64x64x16.F32 R88, R132, gdesc[UR4].tnspB, R88, gsb0 ;  /* 0x40e0000484587df0 */ /* 0x000fe20008000858 */
[----:B------:R-:W-:Y:S01]  /*a0f0*/  UIADD3 UR6, UR10, 0x280, URZ ;  /* 0x000002800a067890 */ /* 0x000fe2000fffe03f */
[--C-:B------:R-:W-:Y:S01]  /*a100*/  FFMA.FTZ R13, R35, UR22, -R78.reuse ;  /* 0x00000016230d7c23 */ /* 0x100fe2000801084e */
[----:B------:R-:W-:Y:S01]  /*a110*/  UMOV UR7, 0x40000040 ;  /* 0x4000004000077882 */ /* 0x000fe20000000000 */
[----:B-1----:R-:W-:Y:S01]  /*a120*/  FMNMX.FTZ R7, R24, R7, !PT ;  /* 0x0000000718077209 */ /* 0x002fe20007810000 */
[----:B------:R-:W1:Y:S01]  /*a130*/  MUFU.TANH R38, R38 ;  /* 0x0000002600267308 */ /* 0x000e620000002400 */
[--C-:B------:R-:W-:Y:S01]  /*a140*/  FFMA.FTZ R35, R53, UR22, -R78.reuse ;  /* 0x0000001635237c23 */ /* 0x100fe2000801084e */
[----:B------:R-:W-:Y:S01]  /*a150*/  FMUL.FTZ R6, R6, UR22 ;  /* 0x0000001606067c20 */ /* 0x000fe20008410000 */
        /* <DEDUP_REMOVED lines=16> */
[----:B--2---:R-:W-:Y:S01]  /*a260*/  FMNMX.FTZ R7, R34, R7, !PT ;  /* 0x0000000722077209 */ /* 0x004fe20007810000 */
[--C-:B------:R-:W-:Y:S01]  /*a270*/  FFMA.FTZ R46, R59, UR22, -R78.reuse ;  /* 0x000000163b2e7c23 */ /* 0x100fe2000801084e */
[--C-:B------:R-:W-:Y:S01]  /*a280*/  FFMA.FTZ R50, R61, UR22, -R78.reuse ;  /* 0x000000163d327c23 */ /* 0x100fe2000801084e */
[--C-:B------:R-:W-:Y:S01]  /*a290*/  FFMA.FTZ R64, R64, UR22, -R78.reuse ;  /* 0x0000001640407c23 */ /* 0x100fe2000801084e */
[----:B---3--:R-:W-:Y:S01]  /*a2a0*/  FMNMX.FTZ R7, R36, R7, !PT ;  /* 0x0000000724077209 */ /* 0x008fe20007810000 */
[----:B------:R-:W2:Y:S01]  /*a2b0*/  MUFU.TANH R44, R44 ;  /* 0x0000002c002c7308 */ /* 0x000ea20000002400 */
[----:B------:R-:W-:-:S02]  /*a2c0*/  FFMA.FTZ R62, R62, UR22, -R78 ;  /* 0x000000163e3e7c23 */ /* 0x000fc4000801084e */
[----:B-1----:R-:W-:-:S04]  /*a2d0*/  FMNMX.FTZ R7, R38, R7, !PT ;  /* 0x0000000726077209 */ /* 0x002fc80007810000 */
[----:B----4-:R-:W-:Y:S01]  /*a2e0*/  FMNMX.FTZ R30, R40, R7, !PT ;  /* 0x00000007281e7209 */ /* 0x010fe20007810000 */
[----:B------:R-:W1:Y:S03]  /*a2f0*/  MUFU.TANH R47, R47 ;  /* 0x0000002f002f7308 */ /* 0x000e660000002400 */
[----:B0-----:R-:W-:-:S05]  /*a300*/  FMNMX.FTZ R7, R43, R30, !PT ;  /* 0x0000001e2b077209 */ /* 0x001fca0007810000 */
        /* <DEDUP_REMOVED lines=9> */
[----:B------:R-:W-:Y:S02]  /*a3a0*/  WARPGROUP.DEPBAR.LE gsb0, 0x0 ;  /* 0x00008000000079c5 */ /* 0x000fe40000010000 */
[----:B------:R-:W-:Y:S01]  /*a3b0*/  WARPGROUP.ARRIVE ;  /* 0x00000000000079c5 */ /* 0x000fe20000000000 */
[----:B-1----:R-:W-:Y:S01]  /*a3c0*/  FMNMX.FTZ R30, R63, R30, !PT ;  /* 0x0000001e3f1e7209 */ /* 0x002fe20007810000 */
[--C-:B------:R-:W-:Y:S01]  /*a3d0*/  FFMA.FTZ R132, R45, UR22, -R78.reuse ;  /* 0x000000162d847c23 */ /* 0x100fe2000801084e */
[--C-:B------:R-:W-:Y:S01]  /*a3e0*/  FFMA.FTZ R134, R49, UR22, -R78.reuse ;  /* 0x0000001631867c23 */ /* 0x100fe2000801084e */
[--C-:B------:R-:W-:Y:S01]  /*a3f0*/  FFMA.FTZ R45, R58, UR22, -R78.reuse ;  /* 0x000000163a2d7c23 */ /* 0x100fe2000801084e */
[----:B------:R-:W1:Y:S01]  /*a400*/  MUFU.TANH R67, R67 ;  /* 0x0000004300437308 */ /* 0x000e620000002400 */
[----:B------:R-:W-:Y:S01]  /*a410*/  HGMMA.64x64x16.F32 R88, R128, gdesc[UR4].tnspB, R88, gsb0 ;  /* 0x40e0000480587df0 */ /* 0x000fe20008000858 */
[----:B------:R-:W-:Y:S01]  /*a420*/  UIADD3 UR6, UR10, 0x300, URZ ;  /* 0x000003000a067890 */ /* 0x000fe2000fffe03f */
[----:B0-----:R-:W-:Y:S01]  /*a430*/  FMNMX.FTZ R7, R65, R30, !PT ;  /* 0x0000001e41077209 */ /* 0x001fe20007810000 */
[----:B------:R-:W-:Y:S01]  /*a440*/  UMOV UR7, 0x40000040 ;  /* 0x4000004000077882 */ /* 0x000fe20000000000 */
[----:B------:R-:W-:-:S03]  /*a450*/  FFMA.FTZ R49, R60, UR22, -R78 ;  /* 0x000000163c317c23 */ /* 0x000fc6000801084e */
        /* <DEDUP_REMOVED lines=19> */
[----:B------:R-:W-:Y:S01]  /*a590*/  WARPGROUP.ARRIVE ;  /* 0x00000000000079c5 */ /* 0x000fe20000000000 */
[----:B--2---:R-:W-:-:S03]  /*a5a0*/  FMNMX.FTZ R7, R75, R42, !PT ;  /* 0x0000002a4b077209 */ /* 0x004fc60007810000 */
[----:B------:R0:W-:Y:S02]  /*a5b0*/  MUFU.EX2 R30, R27 ;  /* 0x0000001b001e7308 */ /* 0x0001e40000000800 */
[----:B------:R-:W-:Y:S01]  /*a5c0*/  HGMMA.64x64x16.F32 R88, R124, gdesc[UR4].tnspB, R88, gsb0 ;  /* 0x40e000047c587df0 */ /* 0x000fe20008000858 */
[----:B------:R-:W-:Y:S01]  /*a5d0*/  UIADD3 UR6, UR10, 0x380, URZ ;  /* 0x000003800a067890 */ /* 0x000fe2000fffe03f */
[----:B-1----:R-:W-:Y:S01]  /*a5e0*/  FMNMX.FTZ R7, R76, R7, !PT ;  /* 0x000000074c077209 */ /* 0x002fe20007810000 */
[----:B------:R-:W-:-:S03]  /*a5f0*/  UMOV UR7, 0x40000040 ;  /* 0x4000004000077882 */ /* 0x000fc60000000000 */
[----:B------:R-:W-:Y:S01]  /*a600*/  MUFU.EX2 R6, R6 ;  /* 0x0000000600067308 */ /* 0x000fe20000000800 */
[--C-:B0-----:R-:W-:Y:S01]  /*a610*/  FFMA.FTZ R27, R52, UR22, -R78.reuse ;  /* 0x00000016341b7c23 */ /* 0x101fe2000801084e */
[----:B------:R-:W0:Y:S06]  /*a620*/  SHFL.BFLY PT, R42, R7, 0x2, 0x1f ;  /* 0x0c401f00072a7f89 */ /* 0x000e2c00000e0000 */
[----:B------:R-:W1:Y:S08]  /*a630*/  MUFU.EX2 R148, R148 ;  /* 0x0000009400947308 */ /* 0x000e700000000800 */
[----:B------:R-:W2:Y:S08]  /*a640*/  MUFU.EX2 R9, R9 ;  /* 0x0000000900097308 */ /* 0x000eb00000000800 */
[----:B------:R-:W3:Y:S01]  /*a650*/  MUFU.EX2 R150, R150 ;  /* 0x0000009600967308 */ /* 0x000ee20000000800 */
[----:B0-----:R-:W-:Y:S01]  /*a660*/  FMNMX.FTZ R52, R7, R42, !PT ;  /* 0x0000002a07347209 */ /* 0x001fe20007810000 */
[----:B------:R-:W-:-:S04]  /*a670*/  FFMA.FTZ R42, R57, UR22, -R78 ;  /* 0x00000016392a7c23 */ /* 0x000fc8000801084e */
[----:B------:R-:W0:Y:S02]  /*a680*/  SHFL.BFLY PT, R7, R52, 0x1, 0x1f ;  /* 0x0c201f0034077f89 */ /* 0x000e2400000e0000 */
[----:B------:R-:W-:Y:S08]  /*a690*/  MUFU.EX2 R77, R77 ;  /* 0x0000004d004d7308 */ /* 0x000ff00000000800 */
[----:B------:R-:W-:Y:S08]  /*a6a0*/  MUFU.EX2 R144, R144 ;  /* 0x0000009000907308 */ /* 0x000ff00000000800 */
[----:B------:R-:W-:Y:S01]  /*a6b0*/  MUFU.EX2 R11, R11 ;  /* 0x0000000b000b7308 */ /* 0x000fe20000000800 */
[----:B0-----:R-:W-:-:S07]  /*a6c0*/  FMNMX.FTZ R7, R52, R7, !PT ;  /* 0x0000000734077209 */ /* 0x001fce0007810000 */
[----:B------:R-:W-:Y:S01]  /*a6d0*/  MUFU.EX2 R146, R146 ;  /* 0x0000009200927308 */ /* 0x000fe20000000800 */
[C---:B------:R-:W-:Y:S01]  /*a6e0*/  FMUL.FTZ R55, R7.reuse, UR22 ;  /* 0x0000001607377c20 */ /* 0x040fe20008410000 */
[----:B------:R-:W-:-:S03]  /*a6f0*/  FADD.FTZ R53, -R7, R5 ;  /* 0x0000000507357221 */ /* 0x000fc60000010100 */
[--C-:B------:R-:W-:Y:S01]  /*a700*/  FFMA.FTZ R145, R21, UR22, -R55.reuse ;  /* 0x0000001615917c23 */ /* 0x100fe20008010837 */
[----:B------:R-:W-:Y:S02]  /*a710*/  IMAD.U32 R21, RZ, RZ, UR47 ;  /* 0x0000002fff157e24 */ /* 0x000fe4000f8e00ff */
[----:B------:R-:W-:Y:S01]  /*a720*/  FMUL.FTZ R53, R53, UR22 ;  /* 0x0000001635357c20 */ /* 0x000fe20008410000 */
[--C-:B------:R-:W-:Y:S01]  /*a730*/  FFMA.FTZ R8, R8, UR22, -R55.reuse ;  /* 0x0000001608087c23 */ /* 0x100fe20008010837 */
[--C-:B------:R-:W-:Y:S01]  /*a740*/  FFMA.FTZ R149, R10, UR22, -R55.reuse ;  /* 0x000000160a957c23 */ /* 0x100fe20008010837 */
[----:B------:R-:W-:Y:S01]  /*a750*/  FFMA.FTZ R141, R31, UR22, -R55 ;  /* 0x000000161f8d7c23 */ /* 0x000fe20008010837 */
[----:B------:R-:W-:Y:S01]  /*a760*/  @!P1 LEA R21, R21, UR45, 0x3 ;  /* 0x0000002d15159c11 */ /* 0x000fe2000f8e18ff */
[----:B------:R-:W-:Y:S01]  /*a770*/  VIADD R31, R80, 0x9 ;  /* 0x00000009501f7836 */ /* 0x000fe20000000000 */
[----:B------:R-:W-:Y:S01]  /*a780*/  MUFU.EX2 R53, R53 ;  /* 0x0000003500357308 */ /* 0x000fe20000000800 */
[----:B------:R-:W-:-:S02]  /*a790*/  WARPGROUP.DEPBAR.LE gsb0, 0x0 ;  /* 0x00008000000079c5 */ /* 0x000fc40000010000 */
[----:B------:R-:W-:Y:S01]  /*a7a0*/  WARPGROUP.ARRIVE ;  /* 0x00000000000079c5 */ /* 0x000fe20000000000 */
[--C-:B------:R-:W-:Y:S01]  /*a7b0*/  FFMA.FTZ R151, R12, UR22, -R55.reuse ;  /* 0x000000160c977c23 */ /* 0x100fe20008010837 */
[----:B------:R-:W-:Y:S01]  /*a7c0*/  @!P1 VIADD R21, R21, 0x16840 ;  /* 0x0001684015159836 */ /* 0x000fe20000000000 */
[----:B------:R-:W-:Y:S01]  /*a7d0*/  SEL R31, R31, 0x9, !P2 ;  /* 0x000000091f1f7807 */ /* 0x000fe20005000000 */
[----:B------:R-:W-:Y:S01]  /*a7e0*/  FFMA.FTZ R10, R14, UR22, -R55 ;  /* 0x000000160e0a7c23 */ /* 0x000fe20008010837 */
[----:B------:R-:W0:Y:S01]  /*a7f0*/  MUFU.EX2 R8, R8 ;  /* 0x0000000800087308 */ /* 0x000e220000000800 */
[----:B------:R-:W-:Y:S01]  /*a800*/  HGMMA.64x64x16.F32 R88, R120, gdesc[UR4].tnspB, R88, gsb0 ;  /* 0x40e0000478587df0 */ /* 0x000fe20008000858 */
[----:B------:R-:W-:Y:S01]  /*a810*/  @!P1 PRMT R21, RZ, 0x654, R21 ;  /* 0x00000654ff159816 */ /* 0x000fe20000000015 */
[--C-:B------:R-:W-:Y:S01]  /*a820*/  FFMA.FTZ R12, R24, UR22, -R55.reuse ;  /* 0x00000016180c7c23 */ /* 0x100fe20008010837 */
[--C-:B------:R-:W-:Y:S01]  /*a830*/  FFMA.FTZ R143, R34, UR22, -R55.reuse ;  /* 0x00000016228f7c23 */ /* 0x100fe20008010837 */
[----:B-1----:R-:W-:Y:S01]  /*a840*/  FFMA.FTZ R34, R6, R3, R148 ;  /* 0x0000000306227223 */ /* 0x002fe20000010094 */
[--C-:B------:R-:W-:Y:S01]  /*a850*/  FFMA.FTZ R147, R26, UR22, -R55.reuse ;  /* 0x000000161a937c23 */ /* 0x100fe20008010837 */
[--C-:B------:R-:W-:Y:S01]  /*a860*/  FFMA.FTZ R54, R28, UR22, -R55.reuse ;  /* 0x000000161c367c23 */ /* 0x100fe20008010837 */
[----:B------:R-:W1:Y:S01]  /*a870*/  MUFU.EX2 R149, R149 ;  /* 0x0000009500957308 */ /* 0x000e620000000800 */
[----:B--2---:R-:W-:Y:S01]  /*a880*/  FADD.FTZ R3, R9, R34 ;  /* 0x0000002209037221 */ /* 0x004fe20000010000 */
[--C-:B------:R-:W-:Y:S01]  /*a890*/  FFMA.FTZ R24, R36, UR22, -R55.reuse ;  /* 0x0000001624187c23 */ /* 0x100fe20008010837 */
[--C-:B------:R-:W-:Y:S01]  /*a8a0*/  FFMA.FTZ R14, R32, UR22, -R55.reuse ;  /* 0x00000016200e7c23 */ /* 0x100fe20008010837 */
[----:B------:R-:W-:Y:S01]  /*a8b0*/  FFMA.FTZ R137, R38, UR22, -R55 ;  /* 0x0000001626897c23 */ /* 0x000fe20008010837 */
[----:B---3--:R-:W-:Y:S01]  /*a8c0*/  FADD.FTZ R36, R150, R3 ;  /* 0x0000000396247221 */ /* 0x008fe20000010000 */
        /* <DEDUP_REMOVED lines=8> */
[----:B------:R-:W-:Y:S01]  /*a950*/  F2FP.F16.F32.PACK_AB R148, R9, R148 ;  /* 0x000000940994723e */ /* 0x000fe200000000ff */
[--C-:B------:R-:W-:Y:S01]  /*a960*/  FFMA.FTZ R129, R65, UR22, -R55.reuse ;  /* 0x0000001641817c23 */ /* 0x100fe20008010837 */
[----:B------:R-:W0:Y:S01]  /*a970*/  MUFU.EX2 R10, R10 ;  /* 0x0000000a000a7308 */ /* 0x000e220000000800 */
[----:B-1----:R-:W-:Y:S01]  /*a980*/  FADD.FTZ R34, R149, R2 ;  /* 0x0000000295227221 */ /* 0x002fe20000010000 */
[--C-:B------:R-:W-:Y:S01]  /*a990*/  FFMA.FTZ R2, R63, UR22, -R55.reuse ;  /* 0x000000163f027c23 */ /* 0x100fe20008010837 */
[----:B------:R-:W-:Y:S01]  /*a9a0*/  F2FP.F16.F32.PACK_AB R149, R149, R8 ;  /* 0x000000089595723e */ /* 0x000fe200000000ff */
[--C-:B------:R-:W-:Y:S01]  /*a9b0*/  FFMA.FTZ R131, R67, UR22, -R55.reuse ;  /* 0x0000001643837c23 */ /* 0x100fe20008010837 */
[--C-:B------:R-:W-:Y:S01]  /*a9c0*/  FFMA.FTZ R69, R69, UR22, -R55.reuse ;  /* 0x0000001645457c23 */ /* 0x100fe20008010837 */
[--C-:B------:R-:W-:Y:S01]  /*a9d0*/  FFMA.FTZ R70, R70, UR22, -R55.reuse ;  /* 0x0000001646467c23 */ /* 0x100fe20008010837 */
[--C-:B------:R-:W-:Y:S01]  /*a9e0*/  FFMA.FTZ R71, R71, UR22, -R55.reuse ;  /* 0x0000001647477c23 */ /* 0x100fe20008010837 */
[----:B------:R-:W1:Y:S01]  /*a9f0*/  MUFU.EX2 R145, R145 ;  /* 0x0000009100917308 */ /* 0x000e620000000800 */
[----:B--2---:R-:W-:Y:S01]  /*aa00*/  FADD.FTZ R3, R151, R34 ;  /* 0x0000002297037221 */ /* 0x004fe20000010000 */
[--C-:B------:R-:W-:Y:S01]  /*aa10*/  FFMA.FTZ R72, R72, UR22, -R55.reuse ;  /* 0x0000001648487c23 */ /* 0x100fe20008010837 */
[--C-:B------:R-:W-:Y:S01]  /*aa20*/  FFMA.FTZ R73, R73, UR22, -R55.reuse ;  /* 0x0000001649497c23 */ /* 0x100fe20008010837 */
[--C-:B------:R-:W-:Y:S01]  /*aa30*/  FFMA.FTZ R74, R74, UR22, -R55.reuse ;  /* 0x000000164a4a7c23 */ /* 0x100fe20008010837 */
[----:B------:R-:W-:Y:S01]  /*aa40*/  FFMA.FTZ R75, R75, UR22, -R55 ;  /* 0x000000164b4b7c23 */ /* 0x000fe20008010837 */
[C---:B------:R-:W-:Y:S01]  /*aa50*/  ISETP.GT.AND P2, PT, R0.reuse, UR24, PT ;  /* 0x0000001800007c0c */ /* 0x040fe2000bf44270 */
[----:B------:R-:W-:Y:S01]  /*aa60*/  VIADD R0, R0, 0xffffffff ;  /* 0xffffffff00007836 */ /* 0x000fe20000000000 */
[----:B------:R-:W2:Y:S01]  /*aa70*/  MUFU.EX2 R12, R12 ;  /* 0x0000000c000c7308 */ /* 0x000ea20000000800 */
[C---:B0-----:R-:W-:Y:S01]  /*aa80*/  FADD.FTZ R34, R10.reuse, R3 ;  /* 0x000000030a227221 */ /* 0x041fe20000010000 */
[----:B------:R-:W-:-:S02]  /*aa90*/  F2FP.F16.F32.PACK_AB R151, R10, R151 ;  /* 0x000000970a97723e */ /* 0x000fc400000000ff */
[----:B------:R-:W-:-:S04]  /*aaa0*/  F2FP.F16.F32.PACK_AB R150, R77, R150 ;  /* 0x000000964d96723e */ /* 0x000fc800000000ff */
[----:B------:R-:W0:Y:S01]  /*aab0*/  MUFU.EX2 R147, R147 ;  /* 0x0000009300937308 */ /* 0x000e220000000800 */
[----:B-1----:R-:W-:Y:S01]  /*aac0*/  FADD.FTZ R3, R145, R34 ;  /* 0x0000002291037221 */ /* 0x002fe20000010000 */
[----:B------:R-:W-:-:S06]  /*aad0*/  FFMA.FTZ R34, R66, UR22, -R55 ;  /* 0x0000001642227c23 */ /* 0x000fcc0008010837 */
[----:B------:R-:W-:Y:S01]  /*aae0*/  MUFU.EX2 R15, R15 ;  /* 0x0000000f000f7308 */ /* 0x000fe20000000800 */
[C---:B--2---:R-:W-:Y:S01]  /*aaf0*/  FADD.FTZ R38, R12.reuse, R3 ;  /* 0x000000030c267221 */ /* 0x044fe20000010000 */
[----:B------:R-:W-:-:S06]  /*ab00*/  F2FP.F16.F32.PACK_AB R145, R12, R145 ;  /* 0x000000910c91723e */ /* 0x000fcc00000000ff */
[----:B------:R-:W1:Y:S01]  /*ab10*/  MUFU.EX2 R54, R54 ;  /* 0x0000003600367308 */ /* 0x000e620000000800 */
[----:B0-----:R-:W-:-:S07]  /*ab20*/  FADD.FTZ R3, R147, R38 ;  /* 0x0000002693037221 */ /* 0x001fce0000010000 */
[----:B------:R-:W-:Y:S01]  /*ab30*/  MUFU.EX2 R140, R140 ;  /* 0x0000008c008c7308 */ /* 0x000fe20000000800 */
[----:B------:R-:W-:Y:S02]  /*ab40*/  WARPGROUP.DEPBAR.LE gsb0, 0x0 ;  /* 0x00008000000079c5 */ /* 0x000fe40000010000 */
[----:B------:R0:W-:Y:S06]  /*ab50*/  BAR.ARV R31, 0x100 ;  /* 0x0004001f0000751d */ /* 0x0001ec0000002000 */
[----:B------:R2:W-:Y:S01]  /*ab60*/  @!P1 SYNCS.ARRIVE.TRANS64.RED.A1T0 RZ, [R21+URZ], RZ ;  /* 0x000000ff15ff99a7 */ /* 0x0005e2000810043f */
[----:B------:R-:W3:Y:S01]  /*ab70*/  MUFU.EX2 R141, R141 ;  /* 0x0000008d008d7308 */ /* 0x000ee20000000800 */
[----:B-1----:R-:W-:Y:S01]  /*ab80*/  FADD.FTZ R38, R54, R3 ;  /* 0x0000000336267221 */ /* 0x002fe20000010000 */
[-C--:B------:R-:W-:Y:S01]  /*ab90*/  FMUL.FTZ R88, R88, R6.reuse ;  /* 0x0000000658587220 */ /* 0x080fe20000410000 */
[-C--:B------:R-:W-:Y:S01]  /*aba0*/  FMUL.FTZ R89, R89, R6.reuse ;  /* 0x0000000659597220 */ /* 0x080fe20000410000 */
[-C--:B------:R-:W-:Y:S01]  /*abb0*/  FMUL.FTZ R92, R92, R6.reuse ;  /* 0x000000065c5c7220 */ /* 0x080fe20000410000 */
[-C--:B------:R-:W-:Y:S01]  /*abc0*/  FMUL.FTZ R93, R93, R6.reuse ;  /* 0x000000065d5d7220 */ /* 0x080fe20000410000 */
[-C--:B------:R-:W-:Y:S01]  /*abd0*/  FMUL.FTZ R96, R96, R6.reuse ;  /* 0x0000000660607220 */ /* 0x080fe20000410000 */
[----:B--2---:R-:W-:Y:S01]  /*abe0*/  IMAD.U32 R21, RZ, RZ, UR25 ;  /* 0x00000019ff157e24 */ /* 0x004fe2000f8e00ff */
[----:B------:R-:W-:Y:S01]  /*abf0*/  MUFU.EX2 R20, R20 ;  /* 0x0000001400147308 */ /* 0x000fe20000000800 */
[----:B------:R-:W-:Y:S01]  /*ac00*/  UMOV UR25, UR47 ;  /* 0x0000002f00197c82 */ /* 0x000fe20008000000 */
[-C--:B------:R-:W-:Y:S01]  /*ac10*/  FMUL.FTZ R97, R97, R6.reuse ;  /* 0x0000000661617220 */ /* 0x080fe20000410000 */
[-C--:B------:R-:W-:Y:S01]  /*ac20*/  FMUL.FTZ R100, R100, R6.reuse ;  /* 0x0000000664647220 */ /* 0x080fe20000410000 */
[----:B------:R-:W-:Y:S01]  /*ac30*/  @!P1 LEA R21, R21, UR45, 0x3 ;  /* 0x0000002d15159c11 */ /* 0x000fe2000f8e18ff */
[-C--:B------:R-:W-:Y:S01]  /*ac40*/  FMUL.FTZ R101, R101, R6.reuse ;  /* 0x0000000665657220 */ /* 0x080fe20000410000 */
[-C--:B------:R-:W-:Y:S01]  /*ac50*/  FMUL.FTZ R104, R104, R6.reuse ;  /* 0x0000000668687220 */ /* 0x080fe20000410000 */
[----:B------:R-:W-:Y:S01]  /*ac60*/  FMUL.FTZ R105, R105, R6 ;  /* 0x0000000669697220 */ /* 0x000fe20000410000 */
[----:B------:R-:W1:Y:S01]  /*ac70*/  MUFU.EX2 R14, R14 ;  /* 0x0000000e000e7308 */ /* 0x000e620000000800 */
[----:B------:R-:W-:-:S02]  /*ac80*/  @!P1 VIADD R21, R21, 0x16860 ;  /* 0x0001686015159836 */ /* 0x000fc40000000000 */
[----:B---3--:R-:W-:Y:S01]  /*ac90*/  FADD.FTZ R3, R141, R38 ;  /* 0x000000268d037221 */ /* 0x008fe20000010000 */
[-C--:B------:R-:W-:Y:S01]  /*aca0*/  FMUL.FTZ R108, R108, R6.reuse ;  /* 0x000000066c6c7220 */ /* 0x080fe20000410000 */
[-C--:B------:R-:W-:Y:S01]  /*acb0*/  FMUL.FTZ R109, R109, R6.reuse ;  /* 0x000000066d6d7220 */ /* 0x080fe20000410000 */
[-C--:B------:R-:W-:Y:S01]  /*acc0*/  FMUL.FTZ R112, R112, R6.reuse ;  /* 0x0000000670707220 */ /* 0x080fe20000410000 */
[----:B0-----:R-:W-:Y:S01]  /*acd0*/  @!P1 PRMT R31, RZ, 0x654, R21 ;  /* 0x00000654ff1f9816 */ /* 0x001fe20000000015 */
[----:B------:R-:W-:Y:S01]  /*ace0*/  FADD.FTZ R21, R77, R36 ;  /* 0x000000244d157221 */ /* 0x000fe20000010000 */
[----:B------:R-:W-:Y:S01]  /*acf0*/  MUFU.EX2 R142, R142 ;  /* 0x0000008e008e7308 */ /* 0x000fe20000000800 */
[-C--:B------:R-:W-:Y:S01]  /*ad00*/  FMUL.FTZ R113, R113, R6.reuse ;  /* 0x0000000671717220 */ /* 0x080fe20000410000 */
[----:B------:R0:W-:Y:S01]  /*ad10*/  @!P1 SYNCS.ARRIVE.TRANS64.RED.A1T0 RZ, [R31+URZ], RZ ;  /* 0x000000ff1fff99a7 */ /* 0x0001e2000810043f */
[----:B------:R-:W-:Y:S01]  /*ad20*/  FADD.FTZ R36, R144, R21 ;  /* 0x0000001590247221 */ /* 0x000fe20000010000 */
[-C--:B------:R-:W-:Y:S01]  /*ad30*/  FMUL.FTZ R116, R116, R6.reuse ;  /* 0x0000000674747220 */ /* 0x080fe20000410000 */
[----:B------:R-:W-:Y:S01]  /*ad40*/  FMUL.FTZ R117, R117, R6 ;  /* 0x0000000675757220 */ /* 0x000fe20000410000 */
[C---:B------:R-:W-:Y:S01]  /*ad50*/  F2FP.F16.F32.PACK_AB R144, R11.reuse, R144 ;  /* 0x000000900b90723e */ /* 0x040fe200000000ff */
[----:B------:R-:W-:Y:S01]  /*ad60*/  FADD.FTZ R21, R11, R36 ;  /* 0x000000240b157221 */ /* 0x000fe20000010000 */
[----:B------:R-:W2:Y:S01]  /*ad70*/  MUFU.EX2 R143, R143 ;  /* 0x0000008f008f7308 */ /* 0x000ea20000000800 */
[----:B-1----:R-:W-:Y:S01]  /*ad80*/  FADD.FTZ R38, R14, R3 ;  /* 0x000000030e267221 */ /* 0x002fe20000010000 */
[----:B------:R-:W-:Y:S01]  /*ad90*/  FFMA.FTZ R36, R68, UR22, -R55 ;  /* 0x0000001644247c23 */ /* 0x000fe20008010837 */
[----:B------:R-:W-:Y:S01]  /*ada0*/  FADD.FTZ R40, R146, R21 ;  /* 0x0000001592287221 */ /* 0x000fe20000010000 */
[----:B------:R-:W-:Y:S01]  /*adb0*/  FFMA.FTZ R55, R76, UR22, -R55 ;  /* 0x000000164c377c23 */ /* 0x000fe20008010837 */
[C---:B------:R-:W-:Y:S01]  /*adc0*/  F2FP.F16.F32.PACK_AB R146, R15.reuse, R146 ;  /* 0x000000920f92723e */ /* 0x040fe200000000ff */
[----:B------:R-:W-:Y:S01]  /*add0*/  FMUL.FTZ R90, R90, R53 ;  /* 0x000000355a5a7220 */ /* 0x000fe20000410000 */
[----:B------:R-:W-:Y:S01]  /*ade0*/  FADD.FTZ R21, R15, R40 ;  /* 0x000000280f157221 */ /* 0x000fe20000010000 */
[----:B------:R-:W1:Y:S01]  /*adf0*/  MUFU.EX2 R13, R13 ;  /* 0x0000000d000d7308 */ /* 0x000e620000000800 */
[----:B------:R-:W-:Y:S01]  /*ae00*/  F2FP.F16.F32.PACK_AB R147, R54, R147 ;  /* 0x000000933693723e */ /* 0x000fe200000000ff */
[-C--:B------:R-:W-:Y:S01]  /*ae10*/  FMUL.FTZ R91, R91, R53.reuse ;  /* 0x000000355b5b7220 */ /* 0x080fe20000410000 */
[----:B------:R-:W-:Y:S01]  /*ae20*/  FADD.FTZ R21, R140, R21 ;  /* 0x000000158c157221 */ /* 0x000fe20000010000 */
[----:B------:R-:W-:Y:S01]  /*ae30*/  F2FP.F16.F32.PACK_AB R140, R20, R140 ;  /* 0x0000008c148c723e */ /* 0x000fe200000000ff */
[----:B------:R-:W-:Y:S01]  /*ae40*/  FMUL.FTZ R94, R94, R53 ;  /* 0x000000355e5e7220 */ /* 0x000fe20000410000 */
[----:B------:R-:W-:Y:S01]  /*ae50*/  F2FP.F16.F32.PACK_AB R141, R14, R141 ;  /* 0x0000008d0e8d723e */ /* 0x000fe200000000ff */
[----:B------:R-:W-:Y:S01]  /*ae60*/  FADD.FTZ R21, R20, R21 ;  /* 0x0000001514157221 */ /* 0x000fe20000010000 */
[----:B------:R-:W3:Y:S01]  /*ae70*/  MUFU.EX2 R24, R24 ;  /* 0x0000001800187308 */ /* 0x000ee20000000800 */
[----:B--2---:R-:W-:Y:S01]  /*ae80*/  FADD.FTZ R3, R143, R38 ;  /* 0x000000268f037221 */ /* 0x004fe20000010000 */
[-C--:B------:R-:W-:Y:S01]  /*ae90*/  FMUL.FTZ R95, R95, R53.reuse ;  /* 0x000000355f5f7220 */ /* 0x080fe20000410000 */
[----:B------:R-:W-:Y:S01]  /*aea0*/  FADD.FTZ R40, R142, R21 ;  /* 0x000000158e287221 */ /* 0x000fe20000010000 */
[-C--:B------:R-:W-:Y:S01]  /*aeb0*/  FMUL.FTZ R98, R98, R53.reuse ;  /* 0x0000003562627220 */ /* 0x080fe20000410000 */
[-C--:B------:R-:W-:Y:S01]  /*aec0*/  FMUL.FTZ R99, R99, R53.reuse ;  /* 0x0000003563637220 */ /* 0x080fe20000410000 */
[-C--:B------:R-:W-:Y:S01]  /*aed0*/  FMUL.FTZ R102, R102, R53.reuse ;  /* 0x0000003566667220 */ /* 0x080fe20000410000 */
[-C--:B------:R-:W-:Y:S01]  /*aee0*/  FMUL.FTZ R103, R103, R53.reuse ;  /* 0x0000003567677220 */ /* 0x080fe20000410000 */
[----:B------:R-:W2:Y:S01]  /*aef0*/  MUFU.EX2 R136, R136 ;  /* 0x0000008800887308 */ /* 0x000ea20000000800 */
        /* <DEDUP_REMOVED lines=8> */
[C---:B---3--:R-:W-:Y:S01]  /*af80*/  FADD.FTZ R38, R24.reuse, R3 ;  /* 0x0000000318267221 */ /* 0x048fe20000010000 */
[----:B------:R-:W-:Y:S01]  /*af90*/  F2FP.F16.F32.PACK_AB R143, R24, R143 ;  /* 0x0000008f188f723e */ /* 0x000fe200000000ff */
[-C--:B------:R-:W-:Y:S01]  /*afa0*/  FMUL.FTZ R115, R115, R53.reuse ;  /* 0x0000003573737220 */ /* 0x080fe20000410000 */
[-C--:B------:R-:W-:Y:S01]  /*afb0*/  FMUL.FTZ R118, R118, R53.reuse ;  /* 0x0000003576767220 */ /* 0x080fe20000410000 */
[----:B------:R-:W-:Y:S01]  /*afc0*/  FMUL.FTZ R119, R119, R53 ;  /* 0x0000003577777220 */ /* 0x000fe20000410000 */
[----:B------:R-:W-:-:S02]  /*afd0*/  IMAD.MOV.U32 R6, RZ, RZ, R4 ;  /* 0x000000ffff067224 */ /* 0x000fc400078e0004 */
[----:B------:R-:W3:Y:S01]  /*afe0*/  MUFU.EX2 R25, R25 ;  /* 0x0000001900197308 */ /* 0x000ee20000000800 */
[----:B--2---:R-:W-:-:S07]  /*aff0*/  FADD.FTZ R40, R136, R21 ;  /* 0x0000001588287221 */ /* 0x004fce0000010000 */
[----:B------:R-:W2:Y:S01]  /*b000*/  MUFU.EX2 R28, R28 ;  /* 0x0000001c001c7308 */ /* 0x000ea20000000800 */
[----:B-1----:R-:W-:-:S07]  /*b010*/  FADD.FTZ R3, R137, R38 ;  /* 0x0000002689037221 */ /* 0x002fce0000010000 */
[----:B------:R-:W1:Y:S01]  /*b020*/  MUFU.EX2 R138, R138 ;  /* 0x0000008a008a7308 */ /* 0x000e620000000800 */
[C---:B---3--:R-:W-:Y:S01]  /*b030*/  FADD.FTZ R9, R25.reuse, R40 ;  /* 0x0000002819097221 */ /* 0x048fe20000010000 */
[----:B------:R-:W-:-:S06]  /*b040*/  F2FP.F16.F32.PACK_AB R136, R25, R136 ;  /* 0x000000881988723e */ /* 0x000fcc00000000ff */
[----:B------:R-:W3:Y:S01]  /*b050*/  MUFU.EX2 R139, R139 ;  /* 0x0000008b008b7308 */ /* 0x000ee20000000800 */
[C---:B--2---:R-:W-:Y:S01]  /*b060*/  FADD.FTZ R38, R28.reuse, R3 ;  /* 0x000000031c267221 */ /* 0x044fe20000010000 */
[----:B------:R-:W-:-:S06]  /*b070*/  F2FP.F16.F32.PACK_AB R137, R28, R137 ;  /* 0x000000891c89723e */ /* 0x000fcc00000000ff */
[----:B------:R-:W2:Y:S01]  /*b080*/  MUFU.EX2 R26, R26 ;  /* 0x0000001a001a7308 */ /* 0x000ea20000000800 */
[----:B-1----:R-:W-:Y:S01]  /*b090*/  FADD.FTZ R9, R138, R9 ;  /* 0x000000098a097221 */ /* 0x002fe20000010000 */
[----:B------:R-:W-:-:S03]  /*b0a0*/  F2FP.F16.F32.PACK_AB R138, R30, R138 ;  /* 0x0000008a1e8a723e */ /* 0x000fc600000000ff */
[----:B------:R-:W-:-:S03]  /*b0b0*/  FADD.FTZ R9, R30, R9 ;  /* 0x000000091e097221 */ /* 0x000fc60000010000 */
[----:B------:R-:W1:Y:S01]  /*b0c0*/  MUFU.EX2 R132, R132 ;  /* 0x0000008400847308 */ /* 0x000e620000000800 */
[----:B---3--:R-:W-:-:S07]  /*b0d0*/  FADD.FTZ R3, R139, R38 ;  /* 0x000000268b037221 */ /* 0x008fce0000010000 */
        /* <DEDUP_REMOVED lines=8> */
[C---:B--2---:R-:W-:Y:S01]  /*b160*/  FADD.FTZ R9, R29.reuse, R10 ;  /* 0x0000000a1d097221 */ /* 0x044fe20000010000 */
[----:B------:R-:W-:-:S06]  /*b170*/  F2FP.F16.F32.PACK_AB R132, R29, R132 ;  /* 0x000000841d84723e */ /* 0x000fcc00000000ff */
        /* <DEDUP_REMOVED lines=9> */
[----:B------:R-:W-:-:S06]  /*b210*/  F2FP.F16.F32.PACK_AB R134, R33, R134 ;  /* 0x000000862186723e */ /* 0x000fcc00000000ff */
[----:B------:R-:W1:Y:S01]  /*b220*/  MUFU.EX2 R129, R129 ;  /* 0x0000008100817308 */ /* 0x000e620000000800 */
[C---:B---3--:R-:W-:Y:S01]  /*b230*/  FADD.FTZ R8, R2.reuse, R3 ;  /* 0x0000000302087221 */ /* 0x048fe20000010000 */
        /* <DEDUP_REMOVED lines=61> */
.L_x_13222:
        /* <DEDUP_REMOVED lines=10> */
.L_x_13249:
        /* <DEDUP_REMOVED lines=9> */
.L_x_13234:
[----:B------:R-:W-:Y:S01]  /*b740*/  ULEA UR6, UR47, UR45, 0x3 ;  /* 0x0000002d2f067291 */ /* 0x000fe2000f8e183f */
[----:B------:R-:W-:-:S05]  /*b750*/  IMAD.U32 R4, RZ, RZ, UR50 ;  /* 0x00000032ff047e24 */ /* 0x000fca000f8e00ff */
[----:B------:R-:W-:-:S04]  /*b760*/  SHF.L.U32 R4, R4, 0x1f, RZ ;  /* 0x0000001f04047819 */ /* 0x000fc800000006ff */
[----:B------:R0:W1:Y:S01]  /*b770*/  SYNCS.PHASECHK.TRANS64.TRYWAIT P2, [UR6+0x16830], R4 ;  /* 0x01683004ff0075a7 */ /* 0x0000620008040146 */
[----:B------:R-:W-:Y:S05]  /*b780*/  @!P0 BRA `(.L_x_13235) ;  /* 0x0000000000048947 */ /* 0x000fea0003800000 */
[----:B------:R-:W-:Y:S01]  /*b790*/  BPT.TRAP 0x1 ;  /* 0x000000040000795c */ /* 0x000fe20000300000 */
.L_x_13235:
[----:B-1----:R-:W-:Y:S05]  /*b7a0*/  @P2 BRA `(.L_x_13233) ;  /* 0x0000000000082947 */ /* 0x002fea0003800000 */
[----:B------:R-:W1:Y:S02]  /*b7b0*/  SYNCS.PHASECHK.TRANS64.TRYWAIT P2, [UR6+0x16830], R4 ;  /* 0x01683004ff0075a7 */ /* 0x000e640008040146 */
[----:B-1----:R-:W-:Y:S05]  /*b7c0*/  @!P2 BRA `(.L_x_13236) ;  /* 0x000000c400fca947 */ /* 0x002fea0003800000 */
.L_x_13233:
        /* <DEDUP_REMOVED lines=27> */
.L_x_13238:
[----:B------:R-:W-:Y:S01]  /*b980*/  ULEA UR6, UR26, UR45, 0x3 ;  /* 0x0000002d1a067291 */ /* 0x000fe2000f8e183f */
[----:B------:R-:W-:-:S05]  /*b990*/  IMAD.U32 R4, RZ, RZ, UR27 ;  /* 0x0000001bff047e24 */ /* 0x000fca000f8e00ff */
[----:B------:R-:W-:-:S04]  /*b9a0*/  SHF.L.U32 R4, R4, 0x1f, RZ ;  /* 0x0000001f04047819 */ /* 0x000fc800000006ff */
[----:B------:R0:W1:Y:S01]  /*b9b0*/  SYNCS.PHASECHK.TRANS64.TRYWAIT P2, [UR6+0x16850], R4 ;  /* 0x01685004ff0075a7 */ /* 0x0000620008040146 */
[----:B------:R-:W-:Y:S05]  /*b9c0*/  @!P0 BRA `(.L_x_13239) ;  /* 0x0000000000048947 */ /* 0x000fea0003800000 */
[----:B------:R-:W-:Y:S01]  /*b9d0*/  BPT.TRAP 0x1 ;  /* 0x000000040000795c */ /* 0x000fe20000300000 */
.L_x_13239:
[----:B-1----:R-:W-:Y:S05]  /*b9e0*/  @P2 BRA `(.L_x_13237) ;  /* 0x0000000000082947 */ /* 0x002fea0003800000 */
[----:B------:R-:W1:Y:S02]  /*b9f0*/  SYNCS.PHASECHK.TRANS64.TRYWAIT P2, [UR6+0x16850], R4 ;  /* 0x01685004ff0075a7 */ /* 0x000e640008040146 */
[----:B-1----:R-:W-:Y:S05]  /*ba00*/  @!P2 BRA `(.L_x_13240) ;  /* 0x000000c40084a947 */ /* 0x002fea0003800000 */
.L_x_13237:
        /* <DEDUP_REMOVED lines=13> */
[----:B------:R-:W-:-:S02]  /*bae0*/  VIADD R78, R17, UR39 ;  /* 0x00000027114e7c36 */ /* 0x000fc40008000000 */
[----:B------:R-:W-:Y:S01]  /*baf0*/  FMUL.FTZ R15, R33, UR25 ;  /* 0x00000019210f7c20 */ /* 0x000fe20008410000 */
[----:B------:R-:W-:Y:S02]  /*bb00*/  IMAD.U32 R33, RZ, RZ, UR47 ;  /* 0x0000002fff217e24 */ /* 0x000fe4000f8e00ff */
[----:B------:R-:W-:Y:S01]  /*bb10*/  FMUL.FTZ R14, R32, UR25 ;  /* 0x00000019200e7c20 */ /* 0x000fe20008410000 */
[----:B------:R-:W-:Y:S01]  /*bb20*/  FMUL.FTZ R11, R30, UR25 ;  /* 0x000000191e0b7c20 */ /* 0x000fe20008410000 */
[----:B------:R-:W-:Y:S01]  /*bb30*/  FMUL.FTZ R30, R41, UR25 ;  /* 0x00000019291e7c20 */ /* 0x000fe20008410000 */
[----:B------:R-:W-:Y:S01]  /*bb40*/  UMOV UR6, UR10 ;  /* 0x0000000a00067c82 */ /* 0x000fe20008000000 */
[----:B------:R-:W-:Y:S01]  /*bb50*/  @!P1 LEA R33, R33, UR45, 0x3 ;  /* 0x0000002d21219c11 */ /* 0x000fe2000f8e18ff */
        /* <DEDUP_REMOVED lines=58> */
[----:B------:R-:W-:Y:S01]  /*bf00*/  IMAD.SHL.U32 R77, R0, 0x80, RZ ;  /* 0x00000080004d7824 */ /* 0x000fe200078e00ff */
[----:B------:R-:W0:Y:S01]  /*bf10*/  MUFU.TANH R4, R4 ;  /* 0x0000000400047308 */ /* 0x000e220000002400 */
[----:B------:R-:W-:-:S07]  /*bf20*/  IMAD.U32 R81, RZ, RZ, UR46 ;  /* 0x0000002eff517e24 */ /* 0x000fce000f8e00ff */
[----:B------:R-:W1:Y:S08]  /*bf30*/  MUFU.TANH R8, R8 ;  /* 0x0000000800087308 */ /* 0x000e700000002400 */
[----:B------:R-:W2:Y:S01]  /*bf40*/  MUFU.TANH R7, R7 ;  /* 0x0000000700077308 */ /* 0x000ea20000002400 */
[----:B------:R-:W-:Y:S02]  /*bf50*/  WARPGROUP.DEPBAR.LE gsb0, 0x0 ;  /* 0x00008000000079c5 */ /* 0x000fe40000010000 */
[----:B------:R-:W-:-:S06]  /*bf60*/  WARPGROUP.ARRIVE ;  /* 0x00000000000079c5 */ /* 0x000fcc0000000000 */
[----:B------:R-:W3:Y:S01]  /*bf70*/  S2R R150, SR_TID.X ;  /* 0x0000000000967919 */ /* 0x000ee20000002100 */
[----:B------:R-:W4:Y:S01]  /*bf80*/  MUFU.TANH R9, R9 ;  /* 0x0000000900097308 */ /* 0x000f220000002400 */
[----:B------:R-:W-:Y:S01]  /*bf90*/  HGMMA.64x64x16.F32 R88, R144, gdesc[UR4].tnspB, R88, gsb0 ;  /* 0x40e0000490587df0 */ /* 0x000fe20008000858 */
[----:B------:R-:W-:Y:S01]  /*bfa0*/  UIADD3 UR6, UR10, 0x100, URZ ;  /* 0x000001000a067890 */ /* 0x000fe2000fffe03f */
[----:B------:R-:W-:-:S05]  /*bfb0*/  UMOV UR7, 0x40000040 ;  /* 0x4000004000077882 */ /* 0x000fca0000000000 */
[----:B------:R-:W0:Y:S08]  /*bfc0*/  MUFU.TANH R10, R10 ;  /* 0x0000000a000a7308 */ /* 0x000e300000002400 */
[----:B------:R-:W0:Y:S08]  /*bfd0*/  MUFU.TANH R12, R12 ;  /* 0x0000000c000c7308 */ /* 0x000e300000002400 */
[----:B------:R-:W0:Y:S01]  /*bfe0*/  MUFU.TANH R11, R11 ;  /* 0x0000000b000b7308 */ /* 0x000e220000002400 */
[----:B---3--:R-:W-:-:S07]  /*bff0*/  SHF.R.U32.HI R151, RZ, 0x7, R150 ;  /* 0x00000007ff977819 */ /* 0x008fce0000011696 */
[----:B------:R-:W3:Y:S08]  /*c000*/  MUFU.TANH R13, R13 ;  /* 0x0000000d000d7308 */ /* 0x000ef00000002400 */
        /* <DEDUP_REMOVED lines=85> */
[----:B------:R-:W-:-:S04]  /*c560*/  @UP0 ULDC UR6, c[0x0][0x450] ;  /* 0x0001140000060ab9 */ /* 0x000fc80000000800 */
[----:B------:R-:W-:Y:S01]  /*c570*/  @P2 SHF.R.U32.HI R78, RZ, UR6, R32 ;  /* 0x00000006ff4e2c19 */ /* 0x000fe20008011620 */
[----:B------:R-:W-:Y:S01]  /*c580*/  VIADD R32, R151, 0x9 ;  /* 0x0000000997207836 */ /* 0x000fe20000000000 */
[----:B------:R-:W-:-:S03]  /*c590*/  ISETP.GE.U32.AND P2, PT, R150, 0x180, PT ;  /* 0x000001809600780c */ /* 0x000fc60003f46070 */
[----:B------:R-:W5:Y:S01]  /*c5a0*/  SHFL.IDX PT, R84, R78, RZ, 0x1c1f ;  /* 0x001c1fff4e547589 */ /* 0x000f6200000e0000 */
[----:B------:R-:W-:Y:S02]  /*c5b0*/  SEL R33, R32, 0x9, !P2 ;  /* 0x0000000920217807 */ /* 0x000fe40005000000 */
[----:B------:R-:W-:-:S04]  /*c5c0*/  IADD3 R32, -R16, 0x1, -R77 ;  /* 0x0000000110207810 */ /* 0x000fc80007ffe94d */
[----:B------:R-:W-:-:S05]  /*c5d0*/  IADD3 R32, -R81, UR40, R32 ;  /* 0x0000002851207c10 */ /* 0x000fca000fffe120 */
[C---:B------:R-:W-:Y:S02]  /*c5e0*/  VIADD R83, R32.reuse, UR24 ;  /* 0x0000001820537c36 */ /* 0x040fe40008000000 */
[----:B------:R-:W-:Y:S02]  /*c5f0*/  VIADD R82, R32, UR21 ;  /* 0x0000001520527c36 */ /* 0x000fe40008000000 */
[--C-:B-----5:R-:W-:Y:S02]  /*c600*/  IMAD.IADD R81, R83, 0x1, R84.reuse ;  /* 0x0000000153517824 */ /* 0x120fe400078e0254 */
[----:B------:R-:W-:Y:S01]  /*c610*/  IMAD.IADD R80, R82, 0x1, R84 ;  /* 0x0000000152507824 */ /* 0x000fe200078e0254 */
[----:B------:R-:W-:Y:S02]  /*c620*/  WARPGROUP.DEPBAR.LE gsb0, 0x0 ;  /* 0x00008000000079c5 */ /* 0x000fe40000010000 */
[----:B------:R0:W-:Y:S06]  /*c630*/  BAR.ARV R33, 0x100 ;  /* 0x000400210000751d */ /* 0x0001ec0000002000 */
[----:B------:R5:W-:Y:S02]  /*c640*/  @!P1 SYNCS.ARRIVE.TRANS64.RED.A1T0 RZ, [R75+URZ], RZ ;  /* 0x000000ff4bff99a7 */ /* 0x000be4000810043f */
[----:B-----5:R-:W-:-:S06]  /*c650*/  FMUL.FTZ R75, R87, UR25 ;  /* 0x00000019574b7c20 */ /* 0x020fcc0008410000 */
[----:B------:R-:W0:Y:S01]  /*c660*/  MUFU.TANH R75, R75 ;  /* 0x0000004b004b7308 */ /* 0x000e220000002400 */
[----:B-1234-:R-:W-:Y:S05]  /*c670*/  @!P5 BRA `(.L_x_13241) ;  /* 0x00000000005cd947 */ /* 0x01efea0003800000 */
[----:B0-----:R-:W-:Y:S01]  /*c680*/  IMAD.U32 R33, RZ, RZ, UR46 ;  /* 0x0000002eff217e24 */ /* 0x001fe2000f8e00ff */
        /* <DEDUP_REMOVED lines=12> */
.L_x_13243:
[----:B------:R-:W-:-:S05]  /*c750*/  IMAD.U32 R86, RZ, RZ, UR23 ;  /* 0x00000017ff567e24 */ /* 0x000fca000f8e00ff */
[----:B------:R-:W-:-:S13]  /*c760*/  ISETP.NE.AND P2, PT, R86, 0x1, PT ;  /* 0x000000015600780c */ /* 0x000fda0003f45270 */
[----:B------:R-:W0:Y:S02]  /*c770*/  @P2 LDC.64 R32, c[0x0][0x9e8] ;  /* 0x00027a00ff202b82 */ /* 0x000e240000000a00 */
[----:B0-----:R-:W-:-:S05]  /*c780*/  @P2 IMAD.HI.U32 R32, R84, R32, RZ ;  /* 0x0000002054202227 */ /* 0x001fca00078e00ff */
[----:B------:R-:W-:-:S07]  /*c790*/  @P2 SHF.R.U32.HI R84, RZ, R33, R32 ;  /* 0x00000021ff542219 */ /* 0x000fce0000011620 */
.L_x_13244:
[----:B------:R-:W-:Y:S05]  /*c7a0*/  BSYNC B0 ;  /* 0x0000000000007941 */ /* 0x000fea0003800000 */
.L_x_13242:
[----:B------:R-:W-:-:S04]  /*c7b0*/  IMAD R33, R84, R86, -R77 ;  /* 0x0000005654217224 */ /* 0x000fc800078e0a4d */
[----:B------:R-:W-:-:S05]  /*c7c0*/  IMAD.IADD R33, R33, 0x1, -R16 ;  /* 0x0000000121217824 */ /* 0x000fca00078e0a10 */
[----:B------:R-:W-:Y:S02]  /*c7d0*/  VIADDMNMX R81, R33, R86, R81, PT ;  /* 0x0000005621517246 */ /* 0x000fe40003800151 */
[----:B------:R-:W-:-:S07]  /*c7e0*/  VIMNMX R80, R80, R33, !PT ;  /* 0x0000002150507248 */ /* 0x000fce0007fe0100 */
.L_x_13241:
        /* <DEDUP_REMOVED lines=20> */
[--C-:B0-----:R-:W-:Y:S01]  /*c930*/  IMAD.IADD R83, R83, 0x1, R4.reuse ;  /* 0x0000000153537824 */ /* 0x101fe200078e0204 */
        /* <DEDUP_REMOVED lines=93> */
.L_x_13247:
[----:B------:R-:W-:-:S05]  /*cf10*/  IMAD.U32 R78, RZ, RZ, UR23 ;  /* 0x00000017ff4e7e24 */ /* 0x000fca000f8e00ff */
[----:B------:R-:W-:-:S13]  /*cf20*/  ISETP.NE.AND P3, PT, R78, 0x1, PT ;  /* 0x000000014e00780c */ /* 0x000fda0003f65270 */
[----:B------:R-:W0:Y:S02]  /*cf30*/  @P3 LDC.64 R14, c[0x0][0x9e8] ;  /* 0x00027a00ff0e3b82 */ /* 0x000e240000000a00 */
[----:B0-----:R-:W-:-:S05]  /*cf40*/  @P3 IMAD.HI.U32 R14, R4, R14, RZ ;  /* 0x0000000e040e3227 */ /* 0x001fca00078e00ff */
[----:B------:R-:W-:-:S07]  /*cf50*/  @P3 SHF.R.U32.HI R4, RZ, R15, R14 ;  /* 0x0000000fff043219 */ /* 0x000fce000001160e */
.L_x_13248:
[----:B------:R-:W-:Y:S05]  /*cf60*/  BSYNC B0 ;  /* 0x0000000000007941 */ /* 0x000fea0003800000 */
.L_x_13246:
[----:B------:R-:W-:-:S04]  /*cf70*/  IMAD R77, R4, R78, -R77 ;  /* 0x0000004e044d7224 */ /* 0x000fc800078e0a4d */
[----:B------:R-:W-:-:S05]  /*cf80*/  IMAD.IADD R77, R77, 0x1, -R16 ;  /* 0x000000014d4d7824 */ /* 0x000fca00078e0a10 */
[----:B------:R-:W-:Y:S02]  /*cf90*/  VIADDMNMX R83, R77, R78, R83, PT ;  /* 0x0000004e4d537246 */ /* 0x000fe40003800153 */
[----:B------:R-:W-:-:S07]  /*cfa0*/  VIMNMX R82, R82, R77, !PT ;  /* 0x0000004d52527248 */ /* 0x000fce0007fe0100 */
.L_x_13245:
[----:B------:R-:W-:Y:S01]  /*cfb0*/  FMNMX.FTZ R15, R33, R6, !PT ;  /* 0x00000006210f7209 */ /* 0x000fe20007810000 */
[----:B------:R-:W-:Y:S01]  /*cfc0*/  UMOV UR27, UR50 ;  /* 0x00000032001b7c82 */ /* 0x000fe20008000000 */
        /* <DEDUP_REMOVED lines=66> */
[----:B------:R-:W-:-:S03]  /*d3f0*/  FSEL R15, R15, RZ, P6 ;  /* 0x000000ff0f0f7208 */ /* 0x000fc60003000000 */
[----:B------:R-:W-:Y:S02]  /*d400*/  FADD.FTZ R81, -R81, R6 ;  /* 0x0000000651517221 */ /* 0x000fe40000010100 */
[--C-:B------:R-:W-:Y:S01]  /*d410*/  FFMA.FTZ R14, R8, UR22, -R15.reuse ;  /* 0x00000016080e7c23 */ /* 0x100fe2000801080f */
[----:B------:R-:W-:Y:S01]  /*d420*/  FSEL R8, R27, -INF , !P3 ;  /* 0xff8000001b087808 */ /* 0x000fe20005800000 */
[--C-:B------:R-:W-:Y:S01]  /*d430*/  FFMA.FTZ R150, R10, UR22, -R15.reuse ;  /* 0x000000160a967c23 */ /* 0x100fe2000801080f */
[----:B------:R-:W-:Y:S01]  /*d440*/  ISETP.GT.AND P3, PT, R82, 0x21, P2 ;  /* 0x000000215200780c */ /* 0x000fe20001764270 */
[----:B------:R0:W-:Y:S01]  /*d450*/  MUFU.EX2 R27, R14 ;  /* 0x0000000e001b7308 */ /* 0x0001e20000000800 */
[--C-:B------:R-:W-:Y:S01]  /*d460*/  FFMA.FTZ R146, R24, UR22, -R15.reuse ;  /* 0x0000001618927c23 */ /* 0x100fe2000801080f */
[--C-:B------:R-:W-:Y:S01]  /*d470*/  FFMA.FTZ R148, R33, UR22, -R15.reuse ;  /* 0x0000001621947c23 */ /* 0x100fe2000801080f */
[----:B------:R-:W-:Y:S01]  /*d480*/  ISETP.LT.OR P3, PT, R83, 0x22, P3 ;  /* 0x000000225300780c */ /* 0x000fe20001f61670 */
[--C-:B------:R-:W-:Y:S01]  /*d490*/  FFMA.FTZ R33, R12, UR22, -R15.reuse ;  /* 0x000000160c217c23 */ /* 0x100fe2000801080f */
[----:B------:R-:W-:Y:S01]  /*d4a0*/  FSEL R12, R37, -INF , !P4 ;  /* 0xff800000250c7808 */ /* 0x000fe20006000000 */
[--C-:B------:R-:W-:Y:S01]  /*d4b0*/  FFMA.FTZ R140, R28, UR22, -R15.reuse ;  /* 0x000000161c8c7c23 */ /* 0x100fe2000801080f */
[----:B------:R-:W-:Y:S01]  /*d4c0*/  FSEL R31, R31, -INF , !P3 ;  /* 0xff8000001f1f7808 */ /* 0x000fe20005800000 */
[--C-:B------:R-:W-:Y:S01]  /*d4d0*/  FFMA.FTZ R30, R30, UR22, -R15.reuse ;  /* 0x000000161e1e7c23 */ /* 0x100fe2000801080f */
[----:B------:R-:W-:Y:S01]  /*d4e0*/  ISETP.GT.AND P3, PT, R82, RZ, P2 ;  /* 0x000000ff5200720c */ /* 0x000fe20001764270 */
[--C-:B------:R-:W-:Y:S01]  /*d4f0*/  FFMA.FTZ R144, R32, UR22, -R15.reuse ;  /* 0x0000001620907c23 */ /* 0x100fe2000801080f */
[----:B------:R-:W-:Y:S01]  /*d500*/  ISETP.GT.AND P4, PT, R82, 0x31, P2 ;  /* 0x000000315200780c */ /* 0x000fe20001784270 */
[--C-:B------:R-:W-:Y:S01]  /*d510*/  FFMA.FTZ R142, R34, UR22, -R15.reuse ;  /* 0x00000016228e7c23 */ /* 0x100fe2000801080f */
[C---:B------:R-:W-:Y:S01]  /*d520*/  ISETP.LT.OR P3, PT, R83.reuse, 0x1, P3 ;  /* 0x000000015300780c */ /* 0x040fe20001f61670 */
[--C-:B------:R-:W-:Y:S01]  /*d530*/  FFMA.FTZ R136, R38, UR22, -R15.reuse ;  /* 0x0000001626887c23 */ /* 0x100fe2000801080f */
[----:B------:R-:W-:Y:S01]  /*d540*/  ISETP.LT.OR P4, PT, R83, 0x32, P4 ;  /* 0x000000325300780c */ /* 0x000fe20002781670 */
[--C-:B------:R-:W-:Y:S01]  /*d550*/  FFMA.FTZ R37, R84, UR22, -R15.reuse ;  /* 0x0000001654257c23 */ /* 0x100fe2000801080f */
[----:B------:R-:W-:Y:S01]  /*d560*/  FSEL R10, R7, -INF , !P3 ;  /* 0xff800000070a7808 */ /* 0x000fe20005800000 */
[--C-:B------:R-:W-:Y:S01]  /*d570*/  FFMA.FTZ R138, R42, UR22, -R15.reuse ;  /* 0x000000162a8a7c23 */ /* 0x100fe2000801080f */
[----:B------:R-:W-:Y:S01]  /*d580*/  ISETP.GT.AND P3, PT, R82, 0x30, P2 ;  /* 0x000000305200780c */ /* 0x000fe20001764270 */
        /* <DEDUP_REMOVED lines=35> */
[----:B------:R-:W-:Y:S02]  /*d7c0*/  FSEL R43, R43, -INF , !P3 ;  /* 0xff8000002b2b7808 */ /* 0x000fe40005800000 */
[----:B------:R-:W-:-:S02]  /*d7d0*/  FMNMX.FTZ R7, R35, R26, !PT ;  /* 0x0000001a23077209 */ /* 0x000fc40007810000 */
[----:B------:R-:W-:Y:S01]  /*d7e0*/  ISETP.GT.AND P3, PT, R82, 0x40, P2 ;  /* 0x000000405200780c */ /* 0x000fe20001764270 */
[----:B------:R-:W-:Y:S01]  /*d7f0*/  MUFU.EX2 R33, R33 ;  /* 0x0000002100217308 */ /* 0x000fe20000000800 */
[----:B------:R-:W-:Y:S02]  /*d800*/  FMNMX.FTZ R28, R12, R7, !PT ;  /* 0x000000070c1c7209 */ /* 0x000fe40007810000 */
[----:B------:R-:W-:Y:S02]  /*d810*/  ISETP.LT.OR P4, PT, R83, 0x42, P4 ;  /* 0x000000425300780c */ /* 0x000fe40002781670 */
[----:B------:R-:W-:Y:S02]  /*d820*/  FMNMX.FTZ R7, R39, R28, !PT ;  /* 0x0000001c27077209 */ /* 0x000fe40007810000 */
[----:B------:R-:W-:Y:S01]  /*d830*/  ISETP.LT.OR P3, PT, R83, 0x41, P3 ;  /* 0x000000415300780c */ /* 0x000fe20001f61670 */
[----:B------:R-:W-:Y:S01]  /*d840*/  MUFU.EX2 R144, R144 ;  /* 0x0000009000907308 */ /* 0x000fe20000000800 */
[----:B------:R-:W-:-:S02]  /*d850*/  FSEL R24, R47, -INF , !P4 ;  /* 0xff8000002f187808 */ /* 0x000fc40006000000 */
[----:B------:R-:W-:Y:S02]  /*d860*/  FSEL R46, R46, -INF , !P3 ;  /* 0xff8000002e2e7808 */ /* 0x000fe40005800000 */
[C---:B------:R-:W-:Y:S02]  /*d870*/  ISETP.GT.AND P3, PT, R82.reuse, 0x48, P2 ;  /* 0x000000485200780c */ /* 0x040fe40001764270 */
[----:B------:R-:W-:Y:S01]  /*d880*/  ISETP.GT.AND P4, PT, R82, 0x49, P2 ;  /* 0x000000495200780c */ /* 0x000fe20001784270 */
[----:B------:R0:W-:Y:S01]  /*d890*/  MUFU.EX2 R47, R30 ;  /* 0x0000001e002f7308 */ /* 0x0001e20000000800 */
[C---:B------:R-:W-:Y:S02]  /*d8a0*/  ISETP.LT.OR P3, PT, R83.reuse, 0x49, P3 ;  /* 0x000000495300780c */ /* 0x040fe40001f61670 */
[----:B------:R-:W-:Y:S02]  /*d8b0*/  ISETP.LT.OR P4, PT, R83, 0x4a, P4 ;  /* 0x0000004a5300780c */ /* 0x000fe40002781670 */
[----:B------:R-:W-:Y:S01]  /*d8c0*/  FSEL R26, R49, -INF , !P3 ;  /* 0xff800000311a7808 */ /* 0x000fe20005800000 */
[----:B------:R-:W-:Y:S01]  /*d8d0*/  FFMA.FTZ R49, R36, UR22, -R15 ;  /* 0x0000001624317c23 */ /* 0x000fe2000801080f */
[----:B------:R-:W-:Y:S01]  /*d8e0*/  ISETP.GT.AND P3, PT, R82, 0x50, P2 ;  /* 0x000000505200780c */ /* 0x000fe20001764270 */
[----:B------:R-:W-:Y:S01]  /*d8f0*/  MUFU.EX2 R37, R37 ;  /* 0x0000002500257308 */ /* 0x000fe20000000800 */
[----:B0-----:R-:W-:-:S02]  /*d900*/  FMNMX.FTZ R30, R14, R7, !PT ;  /* 0x000000070e1e7209 */ /* 0x001fc40007810000 */
[----:B------:R-:W-:Y:S02]  /*d910*/  ISETP.LT.OR P3, PT, R83, 0x51, P3 ;  /* 0x000000515300780c */ /* 0x000fe40001f61670 */
[----:B------:R-:W-:Y:S02]  /*d920*/  FMNMX.FTZ R7, R43, R30, !PT ;  /* 0x0000001e2b077209 */ /* 0x000fe40007810000 */
[----:B------:R-:W-:Y:S01]  /*d930*/  FSEL R28, R51, -INF , !P4 ;  /* 0xff800000331c7808 */ /* 0x000fe20006000000 */
[----:B------:R-:W-:Y:S01]  /*d940*/  FFMA.FTZ R51, R40, UR22, -R15 ;  /* 0x0000001628337c23 */ /* 0x000fe2000801080f */
[----:B------:R-:W-:Y:S01]  /*d950*/  FMNMX.FTZ R7, R44, R7, !PT ;  /* 0x000000072c077209 */ /* 0x000fe20007810000 */
[----:B------:R-:W-:Y:S01]  /*d960*/  MUFU.EX2 R146, R146 ;  /* 0x0000009200927308 */ /* 0x000fe20000000800 */
[----:B------:R-:W-:Y:S02]  /*d970*/  ISETP.GT.AND P4, PT, R82, 0x51, P2 ;  /* 0x000000515200780c */ /* 0x000fe40001784270 */
[----:B------:R-:W-:-:S02]  /*d980*/  FMNMX.FTZ R7, R46, R7, !PT ;  /* 0x000000072e077209 */ /* 0x000fc40007810000 */
[----:B------:R-:W-:Y:S02]  /*d990*/  FSEL R53, R53, -INF , !P3 ;  /* 0xff80000035357808 */ /* 0x000fe40005800000 */
[----:B------:R-:W-:Y:S01]  /*d9a0*/  FMNMX.FTZ R7, R24, R7, !PT ;  /* 0x0000000718077209 */ /* 0x000fe20007810000 */
[----:B------:R-:W-:Y:S01]  /*d9b0*/  MUFU.EX2 R41, R41 ;  /* 0x0000002900297308 */ /* 0x000fe20000000800 */
[----:B------:R-:W-:Y:S02]  /*d9c0*/  ISETP.GT.AND P3, PT, R82, 0x58, P2 ;  /* 0x000000585200780c */ /* 0x000fe40001764270 */
[C---:B------:R-:W-:Y:S02]  /*d9d0*/  ISETP.LT.OR P4, PT, R83.reuse, 0x52, P4 ;  /* 0x000000525300780c */ /* 0x040fe40002781670 */
[----:B------:R-:W-:Y:S02]  /*d9e0*/  FMNMX.FTZ R7, R26, R7, !PT ;  /* 0x000000071a077209 */ /* 0x000fe40007810000 */
[----:B------:R-:W-:Y:S01]  /*d9f0*/  ISETP.LT.OR P3, PT, R83, 0x59, P3 ;  /* 0x000000595300780c */ /* 0x000fe20001f61670 */
[----:B------:R-:W-:Y:S01]  /*da00*/  MUFU.EX2 R140, R140 ;  /* 0x0000008c008c7308 */ /* 0x000fe20000000800 */
[----:B------:R-:W-:-:S02]  /*da10*/  FSEL R55, R55, -INF , !P4 ;  /* 0xff80000037377808 */ /* 0x000fc40006000000 */
[----:B------:R-:W-:Y:S02]  /*da20*/  FMNMX.FTZ R32, R28, R7, !PT ;  /* 0x000000071c207209 */ /* 0x000fe40007810000 */
[----:B------:R-:W-:Y:S02]  /*da30*/  ISETP.GT.AND P4, PT, R82, 0x59, P2 ;  /* 0x000000595200780c */ /* 0x000fe40001784270 */
[----:B------:R-:W-:Y:S01]  /*da40*/  FSEL R58, R58, -INF , !P3 ;  /* 0xff8000003a3a7808 */ /* 0x000fe20005800000 */
        /* <DEDUP_REMOVED lines=8> */
[----:B------:R-:W-:Y:S02]  /*dad0*/  ISETP.GT.AND P4, PT, R82, 0x61, P2 ;  /* 0x000000615200780c */ /* 0x000fe40001784270 */
[----:B------:R-:W-:Y:S01]  /*dae0*/  FMNMX.FTZ R32, R58, R7, !PT ;  /* 0x000000073a207209 */ /* 0x000fe20007810000 */
[----:B------:R-:W-:Y:S01]  /*daf0*/  MUFU.EX2 R136, R136 ;  /* 0x0000008800887308 */ /* 0x000fe20000000800 */
[----:B------:R-:W-:Y:S01]  /*db00*/  FSEL R30, R61, -INF , !P3 ;  /* 0xff8000003d1e7808 */ /* 0x000fe20005800000 */
[----:B------:R-:W-:Y:S01]  /*db10*/  FFMA.FTZ R61, R50, UR22, -R15 ;  /* 0x00000016323d7c23 */ /* 0x000fe2000801080f */
[----:B------:R-:W-:-:S02]  /*db20*/  ISETP.GT.AND P3, PT, R82, 0x68, P2 ;  /* 0x000000685200780c */ /* 0x000fc40001764270 */
[----:B------:R-:W-:Y:S02]  /*db30*/  ISETP.LT.OR P4, PT, R83, 0x62, P4 ;  /* 0x000000625300780c */ /* 0x000fe40002781670 */
[----:B------:R-:W-:Y:S01]  /*db40*/  FMNMX.FTZ R7, R59, R32, !PT ;  /* 0x000000203b077209 */ /* 0x000fe20007810000 */
[----:B------:R-:W-:Y:S01]  /*db50*/  MUFU.EX2 R51, R51 ;  /* 0x0000003300337308 */ /* 0x000fe20000000800 */
[----:B------:R-:W-:Y:S02]  /*db60*/  ISETP.LT.OR P3, PT, R83, 0x69, P3 ;  /* 0x000000695300780c */ /* 0x000fe40001f61670 */
[----:B------:R-:W-:Y:S02]  /*db70*/  FSEL R63, R63, -INF , !P4 ;  /* 0xff8000003f3f7808 */ /* 0x000fe40006000000 */
[----:B------:R-:W-:Y:S02]  /*db80*/  ISETP.GT.AND P4, PT, R82, 0x69, P2 ;  /* 0x000000695200780c */ /* 0x000fe40001784270 */
[----:B------:R-:W-:Y:S01]  /*db90*/  FMNMX.FTZ R32, R30, R7, !PT ;  /* 0x000000071e207209 */ /* 0x000fe20007810000 */
[----:B------:R-:W-:Y:S01]  /*dba0*/  MUFU.EX2 R138, R138 ;  /* 0x0000008a008a7308 */ /* 0x000fe20000000800 */
[----:B------:R-:W-:-:S02]  /*dbb0*/  FSEL R65, R65, -INF , !P3 ;  /* 0xff80000041417808 */ /* 0x000fc40005800000 */
[C---:B------:R-:W-:Y:S02]  /*dbc0*/  ISETP.GT.AND P3, PT, R82.reuse, 0x70, P2 ;  /* 0x000000705200780c */ /* 0x040fe40001764270 */
[----:B------:R-:W-:Y:S02]  /*dbd0*/  ISETP.LT.OR P4, PT, R83, 0x6a, P4 ;  /* 0x0000006a5300780c */ /* 0x000fe40002781670 */
[----:B------:R-:W-:Y:S01]  /*dbe0*/  FMNMX.FTZ R34, R63, R32, !PT ;  /* 0x000000203f227209 */ /* 0x000fe20007810000 */
[----:B------:R-:W-:Y:S01]  /*dbf0*/  MUFU.EX2 R45, R45 ;  /* 0x0000002d002d7308 */ /* 0x000fe20000000800 */
[----:B------:R-:W-:Y:S02]  /*dc00*/  ISETP.LT.OR P3, PT, R83, 0x71, P3 ;  /* 0x000000715300780c */ /* 0x000fe40001f61670 */
[----:B------:R-:W-:Y:S02]  /*dc10*/  FSEL R67, R67, -INF , !P4 ;  /* 0xff80000043437808 */ /* 0x000fe40006000000 */
[----:B------:R-:W-:-:S02]  /*dc20*/  ISETP.GT.AND P4, PT, R82, 0x71, P2 ;  /* 0x000000715200780c */ /* 0x000fc40001784270 */
[----:B------:R-:W-:Y:S01]  /*dc30*/  FMNMX.FTZ R34, R65, R34, !PT ;  /* 0x0000002241227209 */ /* 0x000fe20007810000 */
[----:B------:R-:W-:Y:S01]  /*dc40*/  MUFU.EX2 R132, R132 ;  /* 0x0000008400847308 */ /* 0x000fe20000000800 */
[----:B------:R-:W-:Y:S01]  /*dc50*/  FSEL R32, R71, -INF , !P3 ;  /* 0xff80000047207808 */ /* 0x000fe20005800000 */
[----:B------:R-:W-:Y:S01]  /*dc60*/  FFMA.FTZ R71, R54, UR22, -R15 ;  /* 0x0000001636477c23 */ /* 0x000fe2000801080f */
[C---:B------:R-:W-:Y:S02]  /*dc70*/  ISETP.GT.AND P3, PT, R82.reuse, 0x78, P2 ;  /* 0x000000785200780c */ /* 0x040fe40001764270 */
[----:B------:R-:W-:Y:S02]  /*dc80*/  ISETP.LT.OR P4, PT, R83, 0x72, P4 ;  /* 0x000000725300780c */ /* 0x000fe40002781670 */
[----:B------:R-:W-:Y:S01]  /*dc90*/  FMNMX.FTZ R7, R67, R34, !PT ;  /* 0x0000002243077209 */ /* 0x000fe20007810000 */
[----:B------:R-:W-:Y:S01]  /*dca0*/  MUFU.EX2 R61, R61 ;  /* 0x0000003d003d7308 */ /* 0x000fe20000000800 */
[----:B------:R-:W-:-:S02]  /*dcb0*/  ISETP.GT.AND P2, PT, R82, 0x79, P2 ;  /* 0x000000795200780c */ /* 0x000fc40001744270 */
[C---:B------:R-:W-:Y:S02]  /*dcc0*/  ISETP.LT.OR P3, PT, R83.reuse, 0x79, P3 ;  /* 0x000000795300780c */ /* 0x040fe40001f61670 */
[----:B------:R-:W-:Y:S02]  /*dcd0*/  FSEL R72, R72, -INF , !P4 ;  /* 0xff80000048487808 */ /* 0x000fe40006000000 */
[----:B------:R-:W-:Y:S01]  /*dce0*/  FMNMX.FTZ R7, R32, R7, !PT ;  /* 0x0000000720077209 */ /* 0x000fe20007810000 */
[----:B------:R-:W-:Y:S01]  /*dcf0*/  MUFU.EX2 R134, R134 ;  /* 0x0000008600867308 */ /* 0x000fe20000000800 */
[----:B------:R-:W-:Y:S02]  /*dd00*/  ISETP.LT.OR P2, PT, R83, 0x7a, P2 ;  /* 0x0000007a5300780c */ /* 0x000fe40001741670 */
[----:B------:R-:W-:Y:S01]  /*dd10*/  FSEL R34, R73, -INF , !P3 ;  /* 0xff80000049227808 */ /* 0x000fe20005800000 */
[----:B------:R-:W-:Y:S01]  /*dd20*/  FFMA.FTZ R73, R62, UR22, -R15 ;  /* 0x000000163e497c23 */ /* 0x000fe2000801080f */
[----:B------:R-:W-:-:S02]  /*dd30*/  FMNMX.FTZ R7, R72, R7, !PT ;  /* 0x0000000748077209 */ /* 0x000fc40007810000 */
[----:B------:R-:W-:Y:S01]  /*dd40*/  FSEL R36, R75, -INF , !P2 ;  /* 0xff8000004b247808 */ /* 0x000fe20005000000 */
[----:B------:R-:W-:Y:S01]  /*dd50*/  FFMA.FTZ R75, R66, UR22, -R15 ;  /* 0x00000016424b7c23 */ /* 0x000fe2000801080f */
[----:B------:R-:W-:Y:S01]  /*dd60*/  FMNMX.FTZ R7, R34, R7, !PT ;  /* 0x0000000722077209 */ /* 0x000fe20007810000 */
[----:B------:R-:W-:Y:S01]  /*dd70*/  FMUL.FTZ R15, R81, UR22 ;  /* 0x00000016510f7c20 */ /* 0x000fe20008410000 */
[----:B------:R-:W-:Y:S02]  /*dd80*/  MUFU.EX2 R71, R71 ;  /* 0x0000004700477308 */ /* 0x000fe40000000800 */
[----:B------:R-:W-:-:S05]  /*dd90*/  FMNMX.FTZ R7, R36, R7, !PT ;  /* 0x0000000724077209 */ /* 0x000fca0007810000 */
[----:B------:R-:W0:Y:S01]  /*dda0*/  SHFL.BFLY PT, R38, R7, 0x2, 0x1f ;  /* 0x0c401f0007267f89 */ /* 0x000e2200000e0000 */
[----:B------:R-:W1:Y:S08]  /*ddb0*/  MUFU.EX2 R15, R15 ;  /* 0x0000000f000f7308 */ /* 0x000e700000000800 */
[----:B------:R-:W-:Y:S08]  /*ddc0*/  MUFU.EX2 R128, R128 ;  /* 0x0000008000807308 */ /* 0x000ff00000000800 */
[----:B------:R-:W-:Y:S01]  /*ddd0*/  MUFU.EX2 R57, R57 ;  /* 0x0000003900397308 */ /* 0x000fe20000000800 */
[----:B-1----:R-:W-:Y:S01]  /*dde0*/  FFMA.FTZ R6, R15, R3, R148 ;  /* 0x000000030f067223 */ /* 0x002fe20000010094 */
[----:B------:R-:W-:Y:S01]  /*ddf0*/  F2FP.F16.F32.PACK_AB R148, R27, R148 ;  /* 0x000000941b94723e */ /* 0x000fe200000000ff */
[-C--:B------:R-:W-:Y:S01]  /*de00*/  FMUL.FTZ R88, R88, R15.reuse ;  /* 0x0000000f58587220 */ /* 0x080fe20000410000 */
[-C--:B------:R-:W-:Y:S01]  /*de10*/  FMUL.FTZ R89, R89, R15.reuse ;  /* 0x0000000f59597220 */ /* 0x080fe20000410000 */
[----:B------:R-:W-:Y:S01]  /*de20*/  FADD.FTZ R3, R27, R6 ;  /* 0x000000061b037221 */ /* 0x000fe20000010000 */
[-C--:B------:R-:W-:Y:S01]  /*de30*/  FMUL.FTZ R92, R92, R15.reuse ;  /* 0x0000000f5c5c7220 */ /* 0x080fe20000410000 */
[----:B0-----:R-:W-:Y:S01]  /*de40*/  FMNMX.FTZ R38, R7, R38, !PT ;  /* 0x0000002607267209 */ /* 0x001fe20007810000 */
[----:B------:R-:W-:Y:S01]  /*de50*/  MUFU.EX2 R130, R130 ;  /* 0x0000008200827308 */ /* 0x000fe20000000800 */
[----:B------:R-:W-:Y:S01]  /*de60*/  FADD.FTZ R6, R150, R3 ;  /* 0x0000000396067221 */ /* 0x000fe20000010000 */
[----:B------:R-:W-:Y:S01]  /*de70*/  F2FP.F16.F32.PACK_AB R150, R33, R150 ;  /* 0x000000962196723e */ /* 0x000fe200000000ff */
[-C--:B------:R-:W-:Y:S01]  /*de80*/  FMUL.FTZ R93, R93, R15.reuse ;  /* 0x0000000f5d5d7220 */ /* 0x080fe20000410000 */
[----:B------:R-:W0:Y:S01]  /*de90*/  SHFL.BFLY PT, R7, R38, 0x1, 0x1f ;  /* 0x0c201f0026077f89 */ /* 0x000e2200000e0000 */
[----:B------:R-:W-:Y:S01]  /*dea0*/  FADD.FTZ R3, R33, R6 ;  /* 0x0000000621037221 */ /* 0x000fe20000010000 */
        /* <DEDUP_REMOVED lines=13> */
[----:B------:R-:W-:-:S05]  /*df80*/  FMUL.FTZ R117, R117, R15 ;  /* 0x0000000f75757220 */ /* 0x000fca0000410000 */
[----:B------:R-:W-:Y:S01]  /*df90*/  MUFU.EX2 R75, R75 ;  /* 0x0000004b004b7308 */ /* 0x000fe20000000800 */
[----:B0-----:R-:W-:-:S04]  /*dfa0*/  FMNMX.FTZ R7, R38, R7, !PT ;  /* 0x0000000726077209 */ /* 0x001fc80007810000 */
[C---:B------:R-:W-:Y:S01]  /*dfb0*/  FSETP.NEU.FTZ.AND P2, PT, R7.reuse, -INF , PT ;  /* 0xff8000000700780b */ /* 0x040fe20003f5d000 */
[C---:B------:R-:W-:Y:S02]  /*dfc0*/  FMUL.FTZ R48, R7.reuse, UR22 ;  /* 0x0000001607307c20 */ /* 0x040fe40008410000 */
[----:B------:R-:W-:Y:S01]  /*dfd0*/  MUFU.EX2 R126, R126 ;  /* 0x0000007e007e7308 */ /* 0x000fe20000000800 */
[----:B------:R-:W-:Y:S02]  /*dfe0*/  FSEL R6, R7, RZ, P2 ;  /* 0x000000ff07067208 */ /* 0x000fe40001000000 */
[----:B------:R-:W-:Y:S02]  /*dff0*/  FSEL R48, R48, RZ, P2 ;  /* 0x000000ff30307208 */ /* 0x000fe40001000000 */
[----:B------:R-:W-:Y:S01]  /*e000*/  ISETP.GT.AND P2, PT, R0, UR43, PT ;  /* 0x0000002b00007c0c */ /* 0x000fe2000bf44270 */
[----:B------:R-:W-:Y:S01]  /*e010*/  FADD.FTZ R6, -R6, R5 ;  /* 0x0000000506067221 */ /* 0x000fe20000010100 */
[----:B------:R-:W-:-:S02]  /*e020*/  IMAD.U32 R5, RZ, RZ, UR26 ;  /* 0x0000001aff057e24 */ /* 0x000fc4000f8e00ff */
[--C-:B------:R-:W-:Y:S01]  /*e030*/  FFMA.FTZ R42, R44, UR22, -R48.reuse ;  /* 0x000000162c2a7c23 */ /* 0x100fe20008010830 */
[----:B------:R-:W-:Y:S01]  /*e040*/  FADD.FTZ R44, R144, R3 ;  /* 0x00000003902c7221 */ /* 0x000fe20000010000 */
[--C-:B------:R-:W-:Y:S01]  /*e050*/  FFMA.FTZ R149, R10, UR22, -R48.reuse ;  /* 0x000000160a957c23 */ /* 0x100fe20008010830 */
[----:B------:R-:W-:Y:S01]  /*e060*/  FMUL.FTZ R6, R6, UR22 ;  /* 0x0000001606067c20 */ /* 0x000fe20008410000 */
[----:B------:R-:W-:Y:S01]  /*e070*/  FFMA.FTZ R10, R9, UR22, -R48 ;  /* 0x00000016090a7c23 */ /* 0x000fe20008010830 */
[----:B------:R-:W-:Y:S01]  /*e080*/  FADD.FTZ R3, R37, R44 ;  /* 0x0000002c25037221 */ /* 0x000fe20000010000 */
[--C-:B------:R-:W-:Y:S01]  /*e090*/  FFMA.FTZ R151, R11, UR22, -R48.reuse ;  /* 0x000000160b977c23 */ /* 0x100fe20008010830 */
[----:B------:R-:W-:Y:S01]  /*e0a0*/  @!P1 LEA R5, R5, UR45, 0x3 ;  /* 0x0000002d05059c11 */ /* 0x000fe2000f8e18ff */
[----:B------:R-:W-:Y:S01]  /*e0b0*/  MUFU.EX2 R149, R149 ;  /* 0x0000009500957308 */ /* 0x000fe20000000800 */
[----:B------:R-:W-:Y:S01]  /*e0c0*/  FADD.FTZ R44, R146, R3 ;  /* 0x00000003922c7221 */ /* 0x000fe20000010000 */
[--C-:B------:R-:W-:Y:S01]  /*e0d0*/  FFMA.FTZ R38, R13, UR22, -R48.reuse ;  /* 0x000000160d267c23 */ /* 0x100fe20008010830 */
[----:B------:R-:W-:Y:S01]  /*e0e0*/  FFMA.FTZ R145, R20, UR22, -R48 ;  /* 0x0000001614917c23 */ /* 0x000fe20008010830 */
[----:B------:R-:W-:-:S02]  /*e0f0*/  @!P1 VIADD R5, R5, 0x16860 ;  /* 0x0001686005059836 */ /* 0x000fc40000000000 */
[----:B------:R-:W-:Y:S01]  /*e100*/  FADD.FTZ R3, R41, R44 ;  /* 0x0000002c29037221 */ /* 0x000fe20000010000 */
[--C-:B------:R-:W-:Y:S01]  /*e110*/  FFMA.FTZ R20, R21, UR22, -R48.reuse ;  /* 0x0000001615147c23 */ /* 0x100fe20008010830 */
[--C-:B------:R-:W-:Y:S01]  /*e120*/  FFMA.FTZ R147, R25, UR22, -R48.reuse ;  /* 0x0000001619937c23 */ /* 0x100fe20008010830 */
[----:B------:R-:W0:Y:S01]  /*e130*/  MUFU.EX2 R6, R6 ;  /* 0x0000000600067308 */ /* 0x000e220000000800 */
[----:B------:R-:W-:Y:S01]  /*e140*/  FADD.FTZ R44, R140, R3 ;  /* 0x000000038c2c7221 */ /* 0x000fe20000010000 */
        /* <DEDUP_REMOVED lines=8> */
[----:B------:R-:W-:Y:S01]  /*e1d0*/  @!P1 PRMT R3, RZ, 0x654, R5 ;  /* 0x00000654ff039816 */ /* 0x000fe20000000005 */
[--C-:B------:R-:W-:Y:S01]  /*e1e0*/  FFMA.FTZ R12, R12, UR22, -R48.reuse ;  /* 0x000000160c0c7c23 */ /* 0x100fe20008010830 */
[----:B------:R-:W-:Y:S01]  /*e1f0*/  FFMA.FTZ R133, R46, UR22, -R48 ;  /* 0x000000162e857c23 */ /* 0x000fe20008010830 */
[----:B------:R-:W-:Y:S01]  /*e200*/  FADD.FTZ R5, R49, R44 ;  /* 0x0000002c31057221 */ /* 0x000fe20000010000 */
[----:B------:R0:W-:Y:S01]  /*e210*/  @!P1 SYNCS.ARRIVE.TRANS64.RED.A1T0 RZ, [R3+URZ], RZ ;  /* 0x000000ff03ff99a7 */ /* 0x0001e2000810043f */
[--C-:B------:R-:W-:Y:S01]  /*e220*/  FFMA.FTZ R137, R39, UR22, -R48.reuse ;  /* 0x0000001627897c23 */ /* 0x100fe20008010830 */
[----:B------:R-:W2:Y:S01]  /*e230*/  MUFU.EX2 R151, R151 ;  /* 0x0000009700977308 */ /* 0x000ea20000000800 */
[----:B------:R-:W-:Y:S01]  /*e240*/  FADD.FTZ R26, R136, R5 ;  /* 0x00000005881a7221 */ /* 0x000fe20000010000 */
[--C-:B------:R-:W-:Y:S01]  /*e250*/  FFMA.FTZ R14, R14, UR22, -R48.reuse ;  /* 0x000000160e0e7c23 */ /* 0x100fe20008010830 */
[--C-:B------:R-:W-:Y:S01]  /*e260*/  FFMA.FTZ R139, R43, UR22, -R48.reuse ;  /* 0x000000162b8b7c23 */ /* 0x100fe20008010830 */
[----:B------:R-:W-:Y:S01]  /*e270*/  FFMA.FTZ R24, R24, UR22, -R48 ;  /* 0x0000001618187c23 */ /* 0x000fe20008010830 */
[----:B------:R-:W-:Y:S01]  /*e280*/  FADD.FTZ R5, R51, R26 ;  /* 0x0000001a33057221 */ /* 0x000fe20000010000 */
[----:B0-----:R-:W-:Y:S01]  /*e290*/  FFMA.FTZ R3, R6, R2, R149 ;  /* 0x0000000206037223 */ /* 0x001fe20000010095 */
[--C-:B------:R-:W-:Y:S01]  /*e2a0*/  FFMA.FTZ R2, R28, UR22, -R48.reuse ;  /* 0x000000161c027c23 */ /* 0x100fe20008010830 */
[----:B------:R-:W0:Y:S01]  /*e2b0*/  MUFU.EX2 R38, R38 ;  /* 0x0000002600267308 */ /* 0x000e220000000800 */
[--C-:B------:R-:W-:Y:S01]  /*e2c0*/  FFMA.FTZ R129, R53, UR22, -R48.reuse ;  /* 0x0000001635817c23 */ /* 0x100fe20008010830 */
[----:B-1----:R-:W-:Y:S01]  /*e2d0*/  FADD.FTZ R28, R10, R3 ;  /* 0x000000030a1c7221 */ /* 0x002fe20000010000 */
[--C-:B------:R-:W-:Y:S01]  /*e2e0*/  FFMA.FTZ R26, R55, UR22, -R48.reuse ;  /* 0x00000016371a7c23 */ /* 0x100fe20008010830 */
[--C-:B------:R-:W-:Y:S01]  /*e2f0*/  FFMA.FTZ R131, R58, UR22, -R48.reuse ;  /* 0x000000163a837c23 */ /* 0x100fe20008010830 */
[--C-:B------:R-:W-:Y:S01]  /*e300*/  FFMA.FTZ R30, R30, UR22, -R48.reuse ;  /* 0x000000161e1e7c23 */ /* 0x100fe20008010830 */
[--C-:B------:R-:W-:Y:S01]  /*e310*/  FFMA.FTZ R63, R63, UR22, -R48.reuse ;  /* 0x000000163f3f7c23 */ /* 0x100fe20008010830 */
        /* <DEDUP_REMOVED lines=13> */
[----:B------:R-:W-:Y:S01]  /*e3f0*/  FFMA.FTZ R36, R36, UR22, -R48 ;  /* 0x0000001624247c23 */ /* 0x000fe20008010830 */
[----:B------:R-:W-:Y:S01]  /*e400*/  UMOV UR26, UR47 ;  /* 0x0000002f001a7c82 */ /* 0x000fe20008000000 */
[----:B------:R-:W-:Y:S01]  /*e410*/  FADD.FTZ R5, R61, R46 ;  /* 0x0000002e3d057221 */ /* 0x000fe20000010000 */
[-C--:B------:R-:W-:Y:S01]  /*e420*/  FMUL.FTZ R90, R90, R6.reuse ;  /* 0x000000065a5a7220 */ /* 0x080fe20000410000 */
[----:B------:R-:W0:Y:S01]  /*e430*/  MUFU.EX2 R147, R147 ;  /* 0x0000009300937308 */ /* 0x000e220000000800 */
[----:B-1----:R-:W-:Y:S01]  /*e440*/  FADD.FTZ R3, R145, R44 ;  /* 0x0000002c91037221 */ /* 0x002fe20000010000 */
[----:B------:R-:W-:Y:S01]  /*e450*/  FADD.FTZ R46, R134, R5 ;  /* 0x00000005862e7221 */ /* 0x000fe20000010000 */
[-C--:B------:R-:W-:Y:S01]  /*e460*/  FMUL.FTZ R91, R91, R6.reuse ;  /* 0x000000065b5b7220 */ /* 0x080fe20000410000 */
[-C--:B------:R-:W-:Y:S01]  /*e470*/  FMUL.FTZ R94, R94, R6.reuse ;  /* 0x000000065e5e7220 */ /* 0x080fe20000410000 */
[-C--:B------:R-:W-:Y:S01]  /*e480*/  FMUL.FTZ R95, R95, R6.reuse ;  /* 0x000000065f5f7220 */ /* 0x080fe20000410000 */
[----:B------:R-:W-:Y:S01]  /*e490*/  FADD.FTZ R5, R71, R46 ;  /* 0x0000002e47057221 */ /* 0x000fe20000010000 */
[-C--:B------:R-:W-:Y:S01]  /*e4a0*/  FMUL.FTZ R98, R98, R6.reuse ;  /* 0x0000000662627220 */ /* 0x080fe20000410000 */
[----:B------:R-:W1:Y:S01]  /*e4b0*/  MUFU.EX2 R8, R8 ;  /* 0x0000000800087308 */ /* 0x000e620000000800 */
        /* <DEDUP_REMOVED lines=16> */
[----:B-1----:R-:W-:Y:S01]  /*e5c0*/  FADD.FTZ R44, R8, R3 ;  /* 0x00000003082c7221 */ /* 0x002fe20000010000 */
[----:B------:R-:W-:Y:S01]  /*e5d0*/  FADD.FTZ R46, R124, R5 ;  /* 0x000000057c2e7221 */ /* 0x000fe20000010000 */
[-C--:B------:R-:W-:Y:S01]  /*e5e0*/  FMUL.FTZ R115, R115, R6.reuse ;  /* 0x0000000673737220 */ /* 0x080fe20000410000 */
[-C--:B------:R-:W-:Y:S01]  /*e5f0*/  FMUL.FTZ R118, R118, R6.reuse ;  /* 0x0000000676767220 */ /* 0x080fe20000410000 */
[----:B------:R-:W-:Y:S01]  /*e600*/  FMUL.FTZ R119, R119, R6 ;  /* 0x0000000677777220 */ /* 0x000fe20000410000 */
[----:B------:R-:W-:Y:S01]  /*e610*/  FADD.FTZ R5, R75, R46 ;  /* 0x0000002e4b057221 */ /* 0x000fe20000010000 */
[----:B------:R-:W-:Y:S01]  /*e620*/  F2FP.F16.F32.PACK_AB R144, R37, R144 ;  /* 0x000000902590723e */ /* 0x000fe200000000ff */
[----:B------:R-:W1:Y:S01]  /*e630*/  MUFU.EX2 R143, R143 ;  /* 0x0000008f008f7308 */ /* 0x000e620000000800 */
[----:B--2---:R-:W-:Y:S01]  /*e640*/  FADD.FTZ R3, R141, R44 ;  /* 0x0000002c8d037221 */ /* 0x004fe20000010000 */
[----:B------:R-:W-:Y:S01]  /*e650*/  FADD.FTZ R46, R126, R5 ;  /* 0x000000057e2e7221 */ /* 0x000fe20000010000 */
[----:B------:R-:W-:Y:S01]  /*e660*/  F2FP.F16.F32.PACK_AB R146, R41, R146 ;  /* 0x000000922992723e */ /* 0x000fe200000000ff */
[----:B------:R-:W-:Y:S01]  /*e670*/  VIADD R0, R0, 0xffffffff ;  /* 0xffffffff00007836 */ /* 0x000fe20000000000 */
[----:B------:R-:W-:Y:S01]  /*e680*/  F2FP.F16.F32.PACK_AB R140, R47, R140 ;  /* 0x0000008c2f8c723e */ /* 0x000fe200000000ff */
[----:B------:R-:W-:Y:S01]  /*e690*/  IMAD.MOV.U32 R6, RZ, RZ, R4 ;  /* 0x000000ffff067224 */ /* 0x000fe200078e0004 */
[----:B------:R-:W-:Y:S01]  /*e6a0*/  F2FP.F16.F32.PACK_AB R142, R49, R142 ;  /* 0x0000008e318e723e */ /* 0x000fe200000000ff */
[----:B------:R-:W2:Y:S01]  /*e6b0*/  MUFU.EX2 R12, R12 ;  /* 0x0000000c000c7308 */ /* 0x000ea20000000800 */
[----:B0-----:R-:W-:Y:S01]  /*e6c0*/  FADD.FTZ R44, R40, R3 ;  /* 0x00000003282c7221 */ /* 0x001fe20000010000 */
[----:B------:R-:W-:-:S02]  /*e6d0*/  F2FP.F16.F32.PACK_AB R136, R51, R136 ;  /* 0x000000883388723e */ /* 0x000fc400000000ff */
[----:B------:R-:W-:Y:S02]  /*e6e0*/  F2FP.F16.F32.PACK_AB R138, R45, R138 ;  /* 0x0000008a2d8a723e */ /* 0x000fe400000000ff */
[----:B------:R-:W-:Y:S02]  /*e6f0*/  F2FP.F16.F32.PACK_AB R132, R61, R132 ;  /* 0x000000843d84723e */ /* 0x000fe400000000ff */
[----:B------:R-:W0:Y:S01]  /*e700*/  MUFU.EX2 R137, R137 ;  /* 0x0000008900897308 */ /* 0x000e220000000800 */
[----:B-1----:R-:W-:Y:S01]  /*e710*/  FADD.FTZ R3, R143, R44 ;  /* 0x0000002c8f037221 */ /* 0x002fe20000010000 */
[----:B------:R-:W-:Y:S02]  /*e720*/  F2FP.F16.F32.PACK_AB R134, R71, R134 ;  /* 0x000000864786723e */ /* 0x000fe400000000ff */
[----:B------:R-:W-:Y:S02]  /*e730*/  F2FP.F16.F32.PACK_AB R128, R57, R128 ;  /* 0x000000803980723e */ /* 0x000fe400000000ff */
[----:B------:R-:W-:-:S02]  /*e740*/  F2FP.F16.F32.PACK_AB R130, R73, R130 ;  /* 0x000000824982723e */ /* 0x000fc400000000ff */
[----:B------:R-:W1:Y:S01]  /*e750*/  MUFU.EX2 R14, R14 ;  /* 0x0000000e000e7308 */ /* 0x000e620000000800 */
[----:B--2---:R-:W-:Y:S01]  /*e760*/  FADD.FTZ R44, R12, R3 ;  /* 0x000000030c2c7221 */ /* 0x004fe20000010000 */
[----:B------:R-:W-:Y:S02]  /*e770*/  F2FP.F16.F32.PACK_AB R124, R75, R124 ;  /* 0x0000007c4b7c723e */ /* 0x000fe400000000ff */
        /* <DEDUP_REMOVED lines=44> */
[C---:B0-----:R-:W-:Y:S01]  /*ea40*/  FADD.FTZ R5, R28.reuse, R5 ;  /* 0x000000051c057221 */ /* 0x041fe20000010000 */
[----:B------:R-:W-:-:S06]  /*ea50*/  F2FP.F16.F32.PACK_AB R131, R28, R131 ;  /* 0x000000831c83723e */ /* 0x000fcc00000000ff */
[----:B------:R-:W-:Y:S08]  /*ea60*/  MUFU.EX2 R65, R65 ;  /* 0x0000004100417308 */ /* 0x000ff00000000800 */
[----:B------:R-:W0:Y:S01]  /*ea70*/  MUFU.EX2 R67, R67 ;  /* 0x0000004300437308 */ /* 0x000e220000000800 */
[----:B-1----:R-:W-:-:S07]  /*ea80*/  F2FP.F16.F32.PACK_AB R125, R63, R30 ;  /* 0x0000001e3f7d723e */ /* 0x002fce00000000ff */
[----:B------:R1:W2:Y:S08]  /*ea90*/  MUFU.EX2 R121, R32 ;  /* 0x0000002000797308 */ /* 0x0002b00000000800 */
[----:B------:R-:W3:Y:S01]  /*eaa0*/  MUFU.EX2 R72, R72 ;  /* 0x0000004800487308 */ /* 0x000ee20000000800 */
[----:B-1----:R-:W-:Y:S01]  /*eab0*/  FADD.FTZ R32, R30, R5 ;  /* 0x000000051e207221 */ /* 0x002fe20000010000 */
[----:B0-----:R-:W-:Y:S01]  /*eac0*/  F2FP.F16.F32.PACK_AB R127, R67, R65 ;  /* 0x00000041437f723e */ /* 0x001fe200000000ff */
[----:B------:R-:W-:-:S02]  /*ead0*/  IMAD.MOV.U32 R5, RZ, RZ, R7 ;  /* 0x000000ffff057224 */ /* 0x000fc400078e0007 */
[----:B------:R-:W-:-:S03]  /*eae0*/  FADD.FTZ R32, R63, R32 ;  /* 0x000000203f207221 */ /* 0x000fc60000010000 */
[----:B------:R-:W0:Y:S01]  /*eaf0*/  MUFU.EX2 R123, R34 ;  /* 0x00000022007b7308 */ /* 0x000e220000000800 */
[----:B------:R-:W-:-:S04]  /*eb00*/  FADD.FTZ R32, R65, R32 ;  /* 0x0000002041207221 */ /* 0x000fc80000010000 */
[----:B------:R-:W-:-:S03]  /*eb10*/  FADD.FTZ R32, R67, R32 ;  /* 0x0000002043207221 */ /* 0x000fc60000010000 */
[----:B------:R-:W1:Y:S01]  /*eb20*/  MUFU.EX2 R79, R79 ;  /* 0x0000004f004f7308 */ /* 0x000e620000000800 */
[----:B--2---:R-:W-:Y:S01]  /*eb30*/  FADD.FTZ R32, R121, R32 ;  /* 0x0000002079207221 */ /* 0x004fe20000010000 */
[----:B---3--:R-:W-:-:S03]  /*eb40*/  F2FP.F16.F32.PACK_AB R121, R72, R121 ;  /* 0x000000794879723e */ /* 0x008fc600000000ff */
[----:B------:R-:W-:-:S03]  /*eb50*/  FADD.FTZ R32, R72, R32 ;  /* 0x0000002048207221 */ /* 0x000fc60000010000 */
[----:B------:R-:W2:Y:S01]  /*eb60*/  MUFU.EX2 R36, R36 ;  /* 0x0000002400247308 */ /* 0x000ea20000000800 */
[----:B0-----:R-:W-:Y:S01]  /*eb70*/  FADD.FTZ R32, R123, R32 ;  /* 0x000000207b207221 */ /* 0x001fe20000010000 */
[C---:B-1----:R-:W-:Y:S01]  /*eb80*/  FADD.FTZ R3, R79.reuse, R46 ;  /* 0x0000002e4f037221 */ /* 0x042fe20000010000 */
[----:B------:R-:W-:Y:S02]  /*eb90*/  F2FP.F16.F32.PACK_AB R122, R79, R122 ;  /* 0x0000007a4f7a723e */ /* 0x000fe400000000ff */
[C---:B--2---:R-:W-:Y:S01]  /*eba0*/  FADD.FTZ R2, R36.reuse, R32 ;  /* 0x0000002024027221 */ /* 0x044fe20000010000 */
[----:B------:R-:W-:Y:S01]  /*ebb0*/  F2FP.F16.F32.PACK_AB R123, R36, R123 ;  /* 0x0000007b247b723e */ /* 0x000fe200000000ff */
[----:B------:R-:W-:Y:S06]  /*ebc0*/  @P2 BRA `(.L_x_13249) ;  /* 0xffffffc800b82947 */ /* 0x000fec000383ffff */
.L_x_13232:
[----:B------:R-:W-:Y:S06]  /*ebd0*/  BAR.ARV 0x8, 0x200 ;  /* 0x0208000000007b1d */ /* 0x000fec0000002000 */
[----:B------:R-:W-:Y:S05]  /*ebe0*/  @!P0 BRA `(.L_x_13250) ;  /* 0x0000000000048947 */ /* 0x000fea0003800000 */
[----:B------:R-:W-:Y:S01]  /*ebf0*/  BPT.TRAP 0x1 ;  /* 0x000000040000795c */ /* 0x000fe20000300000 */
.L_x_13250:
[----:B------:R-:W-:Y:S01]  /*ec00*/  ULEA UR5, UR47, UR45, 0x3 ;  /* 0x0000002d2f057291 */ /* 0x000fe2000f8e183f */
[----:B------:R-:W-:-:S05]  /*ec10*/  IMAD.U32 R0, RZ, RZ, UR50 ;  /* 0x00000032ff007e24 */ /* 0x000fca000f8e00ff */
[----:B------:R-:W-:-:S04]  /*ec20*/  SHF.L.U32 R0, R0, 0x1f, RZ ;  /* 0x0000001f00007819 */ /* 0x000fc800000006ff */
[----:B------:R0:W1:Y:S01]  /*ec30*/  SYNCS.PHASECHK.TRANS64.TRYWAIT P2, [UR5+0x16850], R0 ;  /* 0x01685000ff0075a7 */ /* 0x0000620008040145 */
[----:B------:R-:W-:Y:S05]  /*ec40*/  @!P0 BRA `(.L_x_13251) ;  /* 0x0000000000048947 */ /* 0x000fea0003800000 */
[----:B------:R-:W-:Y:S01]  /*ec50*/  BPT.TRAP 0x1 ;  /* 0x000000040000795c */ /* 0x000fe20000300000 */
.L_x_13251:
[----:B-1----:R-:W-:Y:S05]  /*ec60*/  @P2 BRA `(.L_x_13252) ;  /* 0x0000000000082947 */ /* 0x002fea0003800000 */
[----:B------:R-:W1:Y:S02]  /*ec70*/  SYNCS.PHASECHK.TRANS64.TRYWAIT P0, [UR5+0x16850], R0 ;  /* 0x01685000ff0075a7 */ /* 0x000e640008000145 */
[----:B-1----:R-:W-:Y:S05]  /*ec80*/  @!P0 BRA `(.L_x_13253) ;  /* 0x0000009000fc8947 */ /* 0x002fea0003800000 */
.L_x_13252:
        /* <DEDUP_REMOVED lines=9> */
[----:B------:R-:W-:Y:S02]  /*ed20*/  IMAD.MOV.U32 R21, RZ, RZ, -0x800000 ;  /* 0xff800000ff157424 */ /* 0x000fe400078e00ff */
[----:B------:R-:W-:Y:S01]  /*ed30*/  IMAD.MOV.U32 R20, RZ, RZ, -0x800000 ;  /* 0xff800000ff147424 */ /* 0x000fe200078e00ff */
[----:B------:R-:W-:-:S02]  /*ed40*/  ULEA UR4, UR47, UR4, 0xa ;  /* 0x000000042f047291 */ /* 0x000fc4000f8e503f */
[----:B------:R-:W-:-:S04]  /*ed50*/  UIADD3 UR47, UR47, 0x1, URZ ;  /* 0x000000012f2f7890 */ /* 0x000fc8000fffe03f */
[----:B------:R-:W-:Y:S01]  /*ed60*/  UISETP.NE.AND UP0, UPT, UR47, 0x2, UPT ;  /* 0x000000022f00788c */ /* 0x000fe2000bf05270 */
[----:B------:R-:W-:Y:S02]  /*ed70*/  UMOV UR6, UR4 ;  /* 0x0000000400067c82 */ /* 0x000fe40008000000 */
[----:B------:R-:W-:Y:S01]  /*ed80*/  HGMMA.64x64x16.F32 R88, R148, gdesc[UR4].tnspB, R88, gsb0 ;  /* 0x40e0000494587df0 */ /* 0x000fe20008000858 */
[----:B------:R-:W-:Y:S01]  /*ed90*/  UIADD3 UR6, UR4, 0x80, URZ ;  /* 0x0000008004067890 */ /* 0x000fe2000fffe03f */
[----:B------:R-:W-:Y:S01]  /*eda0*/  UMOV UR7, 0x40000040 ;  /* 0x4000004000077882 */ /* 0x000fe20000000000 */
[----:B------:R-:W-:Y:S01]  /*edb0*/  USEL UR47, UR47, URZ, UP0 ;  /* 0x0000003f2f2f7287 */ /* 0x000fe20008000000 */
[----:B0-----:R-:W-:Y:S01]  /*edc0*/  FADD.FTZ R0, R0, R3 ;  /* 0x0000000300007221 */ /* 0x001fe20000010000 */
[----:B------:R-:W-:Y:S02]  /*edd0*/  IMAD.U32 R3, RZ, RZ, UR22 ;  /* 0x00000016ff037e24 */ /* 0x000fe4000f8e00ff */
[----:B-1----:R-:W-:-:S02]  /*ede0*/  FADD.FTZ R6, R5, R2 ;  /* 0x0000000205067221 */ /* 0x002fc40000010000 */
[----:B------:R-:W0:Y:S04]  /*edf0*/  SHFL.BFLY PT, R5, R0, 0x1, 0x1f ;  /* 0x0c201f0000057f89 */ /* 0x000e2800000e0000 */
[----:B------:R-:W1:Y:S01]  /*ee00*/  SHFL.BFLY PT, R9, R6, 0x1, 0x1f ;  /* 0x0c201f0006097f89 */ /* 0x000e6200000e0000 */
[----:B0-----:R-:W-:Y:S01]  /*ee10*/  FADD.FTZ R10, R0, R5 ;  /* 0x00000005000a7221 */ /* 0x001fe20000010000 */
[----:B------:R-:W-:Y:S02]  /*ee20*/  IMAD.MOV.U32 R5, RZ, RZ, RZ ;  /* 0x000000ffff057224 */ /* 0x000fe400078e00ff */
[----:B------:R-:W-:Y:S02]  /*ee30*/  IMAD.MOV.U32 R0, RZ, RZ, RZ ;  /* 0x000000ffff007224 */ /* 0x000fe400078e00ff */
[----:B-1----:R-:W-:Y:S01]  /*ee40*/  FADD.FTZ R9, R6, R9 ;  /* 0x0000000906097221 */ /* 0x002fe20000010000 */
[----:B------:R-:W-:Y:S01]  /*ee50*/  FSETP.NE.FTZ.AND P0, PT, R10, RZ, PT ;  /* 0x000000ff0a00720b */ /* 0x000fe20003f15000 */
[----:B------:R-:W-:-:S03]  /*ee60*/  IMAD.U32 R6, RZ, RZ, UR5 ;  /* 0x00000005ff067e24 */ /* 0x000fc6000f8e00ff */
[----:B------:R-:W-:Y:S01]  /*ee70*/  FSETP.NE.FTZ.AND P2, PT, R9, RZ, PT ;  /* 0x000000ff0900720b */ /* 0x000fe20003f55000 */
[----:B------:R-:W-:-:S05]  /*ee80*/  @!P1 VIADD R6, R6, 0x16860 ;  /* 0x0001686006069836 */ /* 0x000fca0000000000 */
[----:B------:R-:W-:-:S03]  /*ee90*/  @!P1 PRMT R6, RZ, 0x654, R6 ;  /* 0x00000654ff069816 */ /* 0x000fc60000000006 */
        /* <DEDUP_REMOVED lines=9> */
[----:B------:R-:W-:Y:S02]  /*ef30*/  WARPGROUP.DEPBAR.LE gsb0, 0x0 ;  /* 0x00008000000079c5 */ /* 0x000fe40000010000 */
[----:B------:R-:W-:Y:S01]  /*ef40*/  WARPGROUP.ARRIVE ;  /* 0x00000000000079c5 */ /* 0x000fe20000000000 */
[----:B-1----:R-:W-:-:S04]  /*ef50*/  @P2 FMUL.FTZ R8, R8, 0.69314718246459960938 ;  /* 0x3f31721808082820 */ /* 0x002fc80000410000 */
[----:B------:R-:W-:Y:S01]  /*ef60*/  @P2 FFMA.FTZ R20, R11, R7, R8 ;  /* 0x000000070b142223 */ /* 0x000fe20000010008 */
[----:B------:R-:W-:Y:S01]  /*ef70*/  HGMMA.64x64x16.F32 R88, R144, gdesc[UR4].tnspB, R88, gsb0 ;  /* 0x40e0000490587df0 */ /* 0x000fe20008000858 */
[----:B------:R-:W-:Y:S01]  /*ef80*/  UIADD3 UR6, UR4, 0x100, URZ ;  /* 0x0000010004067890 */ /* 0x000fe2000fffe03f */
[----:B------:R-:W-:Y:S01]  /*ef90*/  UMOV UR7, 0x40000040 ;  /* 0x4000004000077882 */ /* 0x000fe20000000000 */
[----:B------:R-:W-:Y:S02]  /*efa0*/  WARPGROUP.DEPBAR.LE gsb0, 0x0 ;  /* 0x00008000000079c5 */ /* 0x000fe40000010000 */
[----:B------:R-:W-:-:S06]  /*efb0*/  WARPGROUP.ARRIVE ;  /* 0x00000000000079c5 */ /* 0x000fcc0000000000 */
        /* <DEDUP_REMOVED lines=18> */
[----:B------:R-:W-:Y:S01]  /*f0e0*/  UIADD3 UR4, UR4, 0x380, URZ ;  /* 0x0000038004047890 */ /* 0x000fe2000fffe03f */
[----:B------:R-:W-:Y:S02]  /*f0f0*/  WARPGROUP.DEPBAR.LE gsb0, 0x0 ;  /* 0x00008000000079c5 */ /* 0x000fe40000010000 */
[----:B------:R-:W-:-:S06]  /*f100*/  WARPGROUP.ARRIVE ;  /* 0x00000000000079c5 */ /* 0x000fcc0000000000 */
[----:B------:R-:W-:Y:S01]  /*f110*/  HGMMA.64x64x16.F32 R88, R124, gdesc[UR4].tnspB, R88, gsb0 ;  /* 0x40e000047c587df0 */ /* 0x000fe20008000858 */
[----:B------:R-:W-:Y:S01]  /*f120*/  UMOV UR6, UR4 ;  /* 0x0000000400067c82 */ /* 0x000fe20008000000 */
[----:B------:R-:W-:Y:S01]  /*f130*/  UMOV UR7, 0x40000040 ;  /* 0x4000004000077882 */ /* 0x000fe20000000000 */
[----:B------:R-:W-:-:S04]  /*f140*/  USEL UR4, URZ, 0x1, UP0 ;  /* 0x000000013f047887 */ /* 0x000fc80008000000 */
[----:B------:R-:W-:Y:S01]  /*f150*/  ULOP3.LUT UR50, UR50, UR4, URZ, 0x3c, !UPT ;  /* 0x0000000432327292 */ /* 0x000fe2000f8e3c3f */
        /* <DEDUP_REMOVED lines=37> */
.L_x_13183:
        /* <DEDUP_REMOVED lines=11> */
[----:B------:R-:W2:Y:S01]  /*f460*/  LDL R8, [R1+0x38] ;  /* 0x0000380001087983 */ /* 0x000ea20000100800 */
[----:B------:R-:W-:Y:S01]  /*f470*/  F2FP.F16.F32.PACK_AB R12, R105, R104 ;  /* 0x00000068690c723e */ /* 0x000fe200000000ff */
[----:B------:R-:W-:Y:S01]  /*f480*/  ULDC.64 UR10, c[0x0][0xc00] ;  /* 0x00030000000a7ab9 */ /* 0x000fe20000000a00 */
[----:B------:R-:W-:Y:S01]  /*f490*/  F2FP.F16.F32.PACK_AB R14, R109, R108 ;  /* 0x0000006c6d0e723e */ /* 0x000fe200000000ff */
[----:B------:R-:W0:Y:S01]  /*f4a0*/  S2R R5, SR_SWINHI ;  /* 0x0000000000057919 */ /* 0x000e220000002f00 */
[----:B------:R-:W-:Y:S01]  /*f4b0*/  F2FP.F16.F32.PACK_AB R15, R111, R110 ;  /* 0x0000006e6f0f723e */ /* 0x000fe200000000ff */
[----:B------:R-:W-:Y:S01]  /*f4c0*/  ULDC.64 UR8, c[0x0][0xc00] ;  /* 0x0003000000087ab9 */ /* 0x000fe20000000a00 */
[----:B------:R-:W-:Y:S01]  /*f4d0*/  F2FP.F16.F32.PACK_AB R24, R113, R112 ;  /* 0x000000707118723e */ /* 0x000fe200000000ff */
[----:B------:R-:W-:Y:S01]  /*f4e0*/  UIMAD.WIDE UR8, UR38, 0x4, UR8 ;  /* 0x00000004260878a5 */ /* 0x000fe2000f8e0208 */
[----:B------:R-:W-:Y:S02]  /*f4f0*/  F2FP.F16.F32.PACK_AB R25, R115, R114 ;  /* 0x000000727319723e */ /* 0x000fe400000000ff */
[----:B------:R-:W-:-:S02]  /*f500*/  F2FP.F16.F32.PACK_AB R26, R117, R116 ;  /* 0x00000074751a723e */ /* 0x000fc400000000ff */
[----:B------:R-:W-:Y:S01]  /*f510*/  F2FP.F16.F32.PACK_AB R27, R119, R118 ;  /* 0x00000076771b723e */ /* 0x000fe200000000ff */
[----:B------:R-:W-:Y:S02]  /*f520*/  IMAD.U32 R30, RZ, RZ, UR8 ;  /* 0x00000008ff1e7e24 */ /* 0x000fe4000f8e00ff */
[----:B------:R-:W-:Y:S01]  /*f530*/  IMAD.U32 R31, RZ, RZ, UR9 ;  /* 0x00000009ff1f7e24 */ /* 0x000fe2000f8e00ff */
[----:B------:R-:W-:Y:S01]  /*f540*/  ULDC.64 UR8, c[0x0][0xc08] ;  /* 0x0003020000087ab9 */ /* 0x000fe20000000a00 */
[----:B------:R-:W-:Y:S02]  /*f550*/  MOV R28, R0 ;  /* 0x00000000001c7202 */ /* 0x000fe40000000f00 */
[----:B0-----:R-:W-:Y:S01]  /*f560*/  MOV R29, R5 ;  /* 0x00000005001d7202 */ /* 0x001fe20000000f00 */
[----:B------:R-:W-:Y:S02]  /*f570*/  BAR.SYNC.DEFER_BLOCKING 0x1, 0x180 ;  /* 0x0046000000007b1d */ /* 0x000fe40000010000 */
[----:B--2---:R-:W-:-:S03]  /*f580*/  IMAD.WIDE R4, R8, 0x2, R28 ;  /* 0x0000000208047825 */ /* 0x004fc600078e021c */
[C---:B------:R-:W-:Y:S02]  /*f590*/  IADD3 R9, P1, R4.reuse, 0x40, RZ ;  /* 0x0000004004097810 */ /* 0x040fe40007f3e0ff */
[C---:B------:R-:W-:Y:S02]  /*f5a0*/  IADD3 R11, P2, R4.reuse, 0x20, RZ ;  /* 0x00000020040b7810 */ /* 0x040fe40007f5e0ff */
[C---:B------:R-:W-:Y:S02]  /*f5b0*/  IADD3 R13, P0, R4.reuse, 0x60, RZ ;  /* 0x00000060040d7810 */ /* 0x040fe40007f1e0ff */
        /* <DEDUP_REMOVED lines=14> */
[----:B------:R-:W-:-:S02]  /*f6a0*/  LOP3.LUT R6, R6, R13, RZ, 0x3c, !PT ;  /* 0x0000000d06067212 */ /* 0x000fc400078e3cff */
[----:B------:R-:W-:Y:S02]  /*f6b0*/  MOV R36, R4 ;  /* 0x0000000400247202 */ /* 0x000fe40000000f00 */
        /* <DEDUP_REMOVED lines=8> */
[----:B------:R-:W-:Y:S01]  /*f740*/  F2FP.F16.F32.PACK_AB R9, R99, R98 ;  /* 0x000000626309723e */ /* 0x000fe200000000ff */
[----:B------:R-:W-:Y:S01]  /*f750*/  STSM.16.M88.4 [R36], R4 ;  /* 0x0000000424007844 */ /* 0x000fe20000000200 */
[----:B------:R-:W-:Y:S02]  /*f760*/  F2FP.F16.F32.PACK_AB R10, R101, R100 ;  /* 0x00000064650a723e */ /* 0x000fe400000000ff */
[----:B------:R-:W-:-:S02]  /*f770*/  F2FP.F16.F32.PACK_AB R11, R103, R102 ;  /* 0x00000066670b723e */ /* 0x000fc400000000ff */
[----:B------:R-:W-:Y:S02]  /*f780*/  F2FP.F16.F32.PACK_AB R13, R107, R106 ;  /* 0x0000006a6b0d723e */ /* 0x000fe400000000ff */
[----:B------:R-:W-:Y:S01]  /*f790*/  ISETP.NE.U32.AND P0, PT, RZ, UR10, PT ;  /* 0x0000000aff007c0c */ /* 0x000fe2000bf05070 */
[----:B------:R-:W-:Y:S03]  /*f7a0*/  STSM.16.M88.4 [R35], R8 ;  /* 0x0000000823007844 */ /* 0x000fe60000000200 */
[----:B------:R-:W-:Y:S01]  /*f7b0*/  ISETP.NE.AND.EX P0, PT, RZ, UR11, PT, P0 ;  /* 0x0000000bff007c0c */ /* 0x000fe2000bf05300 */
[----:B------:R-:W-:Y:S04]  /*f7c0*/  STSM.16.M88.4 [R34], R12 ;  /* 0x0000000c22007844 */ /* 0x000fe80000000200 */
[----:B------:R0:W-:Y:S01]  /*f7d0*/  STSM.16.M88.4 [R32], R24 ;  /* 0x0000001820007844 */ /* 0x0001e20000000200 */
[----:B------:R-:W-:Y:S08]  /*f7e0*/  BAR.SYNC.DEFER_BLOCKING 0x1, 0x180 ;  /* 0x0046000000007b1d */ /* 0x000ff00000010000 */
[----:B0-----:R-:W0:Y:S01]  /*f7f0*/  LDC R32, c[0x0][0xbe8] ;  /* 0x0002fa00ff207b82 */ /* 0x001e220000000800 */
        /* <DEDUP_REMOVED lines=8> */
[----:B------:R-:W-:Y:S02]  /*f880*/  @UP0 ULDC.64 UR8, c[0x0][0xc08] ;  /* 0x0003020000080ab9 */ /* 0x000fe40000000a00 */
[----:B------:R-:W-:Y:S02]  /*f890*/  @UP0 UIMAD.WIDE UR8, UR38, 0x4, UR8 ;  /* 0x00000004260808a5 */ /* 0x000fe4000f8e0208 */
[----:B------:R-:W-:-:S06]  /*f8a0*/  UISETP.NE.AND UP0, UPT, UR42, URZ, UPT ;  /* 0x0000003f2a00728c */ /* 0x000fcc000bf05270 */
[----:B------:R-:W0:Y:S01]  /*f8b0*/  @P1 LDC R6, c[0x0][0xbec] ;  /* 0x0002fb00ff061b82 */ /* 0x000e220000000800 */
[----:B------:R-:W-:Y:S01]  /*f8c0*/  USEL UR4, UR42, UR4, UP0 ;  /* 0x000000042a047287 */ /* 0x000fe20008000000 */
[----:B------:R-:W-:Y:S01]  /*f8d0*/  IMAD.U32 R4, RZ, RZ, UR8 ;  /* 0x00000008ff047e24 */ /* 0x000fe2000f8e00ff */
[----:B------:R-:W-:Y:S01]  /*f8e0*/  UMOV UR19, 0x9b8 ;  /* 0x000009b800137882 */ /* 0x000fe20000000000 */
[----:B------:R-:W-:Y:S01]  /*f8f0*/  IMAD.U32 R5, RZ, RZ, UR9 ;  /* 0x00000009ff057e24 */ /* 0x000fe2000f8e00ff */
[----:B------:R-:W-:-:S03]  /*f900*/  UISETP.GT.AND UP1, UPT, UR4, 0x1, UPT ;  /* 0x000000010400788c */ /* 0x000fc6000bf24270 */
[----:B------:R-:W1:Y:S01]  /*f910*/  @P1 LDC R11, c[0x0][0xbf0] ;  /* 0x0002fc00ff0b1b82 */ /* 0x000e620000000800 */
[----:B------:R-:W-:Y:S01]  /*f920*/  USEL UR19, UR19, 0x978, UP1 ;  /* 0x0000097813137887 */ /* 0x000fe20008800000 */
[----:B------:R-:W-:Y:S01]  /*f930*/  VIADD R25, R17, UR39 ;  /* 0x0000002711197c36 */ /* 0x000fe20008000000 */
[----:B------:R-:W-:Y:S01]  /*f940*/  UISETP.NE.U32.AND UP0, UPT, UR10, URZ, UPT ;  /* 0x0000003f0a00728c */ /* 0x000fe2000bf05070 */
[----:B------:R0:W5:Y:S01]  /*f950*/  @P4 LDG.E R9, desc[UR52][R4.64] ;  /* 0x0000003404094981 */ /* 0x000162000c1e1900 */
[----:B------:R-:W-:Y:S01]  /*f960*/  UMOV UR4, URZ ;  /* 0x0000003f00047c82 */ /* 0x000fe20008000000 */
[----:B------:R-:W-:Y:S01]  /*f970*/  USHF.R.S32.HI UR10, URZ, 0x1f, UR38 ;  /* 0x0000001f3f0a7899 */ /* 0x000fe20008011426 */
[----:B------:R-:W-:Y:S01]  /*f980*/  IMAD.MOV.U32 R7, RZ, RZ, R25 ;  /* 0x000000ffff077224 */ /* 0x000fe200078e0019 */
[----:B------:R-:W-:Y:S02]  /*f990*/  UISETP.NE.AND.EX UP0, UPT, UR11, URZ, UPT, UP0 ;  /* 0x0000003f0b00728c */ /* 0x000fe4000bf05300 */
[----:B------:R-:W-:-:S02]  /*f9a0*/  USEL UR9, UR41, URZ, UP1 ;  /* 0x0000003f29097287 */ /* 0x000fc40008800000 */
[----:B------:R-:W-:Y:S02]  /*f9b0*/  USEL UR8, UR38, URZ, !UP0 ;  /* 0x0000003f26087287 */ /* 0x000fe4000c000000 */
[----:B------:R-:W-:Y:S01]  /*f9c0*/  USEL UR18, UR10, URZ, !UP0 ;  /* 0x0000003f0a127287 */ /* 0x000fe2000c000000 */
[----:B------:R-:W-:Y:S02]  /*f9d0*/  ULDC.64 UR12, c[0x0][UR19+0x220] ;  /* 0x00008800130c7abb */ /* 0x000fe40008000a00 */
[----:B------:R-:W-:Y:S01]  /*f9e0*/  ULDC.64 UR10, c[0x0][UR19+0x218] ;  /* 0x00008600130a7abb */ /* 0x000fe20008000a00 */
[----:B0-----:R-:W-:Y:S01]  /*f9f0*/  @P1 IMAD.HI.U32 R4, R25, R6, RZ ;  /* 0x0000000619041227 */ /* 0x001fe200078e00ff */
[----:B------:R-:W-:Y:S01]  /*fa00*/  ULDC.64 UR14, c[0x0][UR19+0x228] ;  /* 0x00008a00130e7abb */ /* 0x000fe20008000a00 */
[----:B------:R-:W-:Y:S02]  /*fa10*/  UIMAD UR13, UR13, UR8, URZ ;  /* 0x000000080d0d72a4 */ /* 0x000fe4000f8e023f */
[----:B------:R-:W-:-:S02]  /*fa20*/  UIMAD.WIDE.U32 UR16, UR10, UR37, URZ ;  /* 0x000000250a1072a5 */ /* 0x000fc4000f8e003f */
[----:B------:R-:W-:Y:S01]  /*fa30*/  UIMAD UR20, UR11, UR37, URZ ;  /* 0x000000250b1472a4 */ /* 0x000fe2000f8e023f */
[----:B-1----:R-:W-:Y:S01]  /*fa40*/  @P1 SHF.R.U32.HI R7, RZ, R11, R4 ;  /* 0x0000000bff071219 */ /* 0x002fe20000011604 */
[----:B------:R-:W-:Y:S02]  /*fa50*/  UIMAD.WIDE.U32 UR10, UR12, UR8, URZ ;  /* 0x000000080c0a72a5 */ /* 0x000fe4000f8e003f */
[----:B------:R-:W-:Y:S02]  /*fa60*/  UIMAD.WIDE.U32 UR22, UR14, UR9, URZ ;  /* 0x000000090e1672a5 */ /* 0x000fe4000f8e003f */
[----:B------:R-:W-:Y:S01]  /*fa70*/  UIMAD UR9, UR15, UR9, URZ ;  /* 0x000000090f0972a4 */ /* 0x000fe2000f8e023f */
[----:B------:R-:W-:Y:S01]  /*fa80*/  IMAD.MOV R11, RZ, RZ, -R7 ;  /* 0x000000ffff0b7224 */ /* 0x000fe200078e0a07 */
[----:B------:R-:W-:Y:S02]  /*fa90*/  UIMAD UR13, UR12, UR18, UR13 ;  /* 0x000000120c0d72a4 */ /* 0x000fe4000f8e020d */
        /* <DEDUP_REMOVED lines=30> */
.L_x_13256:
        /* <DEDUP_REMOVED lines=13> */
[----:B--2---:R-:W-:-:S04]  /*fd50*/  VIADD R13, R12, UR39 ;  /* 0x000000270c0d7c36 */ /* 0x004fc80008000000 */
[C---:B------:R-:W-:Y:S01]  /*fd60*/  VIADD R15, R13.reuse, 0x8 ;  /* 0x000000080d0f7836 */ /* 0x040fe20000000000 */
[----:B------:R-:W-:-:S04]  /*fd70*/  ISETP.GE.OR P2, PT, R13, R30, P0 ;  /* 0x0000001e0d00720c */ /* 0x000fc80000746670 */
[----:B------:R-:W-:-:S09]  /*fd80*/  ISETP.GE.OR P0, PT, R15, R30, P0 ;  /* 0x0000001e0f00720c */ /* 0x000fd20000706670 */
[----:B0-----:R0:W-:Y:S04]  /*fd90*/  @!P2 ST.E desc[UR52][R4.64], R21 ;  /* 0x000000150400a985 */ /* 0x0011e8000c101934 */
[----:B------:R0:W-:Y:S01]  /*fda0*/  @!P0 ST.E desc[UR52][R6.64], R20 ;  /* 0x0000001406008985 */ /* 0x0001e2000c101934 */
[----:B------:R-:W-:-:S13]  /*fdb0*/  PLOP3.LUT P0, PT, PT, PT, UP1, 0x80, 0x0 ;  /* 0x000000000000781c */ /* 0x000fda0003f0f018 */
[----:B0-----:R-:W-:Y:S05]  /*fdc0*/  @P0 BRA `(.L_x_13257) ;  /* 0x0000000400b00947 */ /* 0x001fea0003800000 */
[----:B------:R-:W-:Y:S01]  /*fdd0*/  IMAD R3, R157, 0x40, R19 ;  /* 0x000000409d037824 */ /* 0x000fe200078e0213 */
[----:B------:R-:W-:-:S03]  /*fde0*/  ULDC.64 UR12, c[0x0][0xaa0] ;  /* 0x0002a800000c7ab9 */ /* 0x000fc60000000a00 */
        /* <DEDUP_REMOVED lines=12> */
[--C-:B------:R-:W-:Y:S01]  /*feb0*/  IMAD.X R9, RZ, RZ, R29.reuse, P0 ;  /* 0x000000ffff097224 */ /* 0x100fe200000e061d */
[----:B------:R-:W-:Y:S01]  /*fec0*/  LOP3.LUT R12, R12, R13, RZ, 0x3c, !PT ;  /* 0x0000000d0c0c7212 */ /* 0x000fe200078e3cff */
[----:B------:R-:W-:Y:S02]  /*fed0*/  IMAD.X R13, RZ, RZ, R29, P2 ;  /* 0x000000ffff0d7224 */ /* 0x000fe400010e061d */
[----:B------:R-:W2:Y:S04]  /*fee0*/  LD.E.128 R4, desc[UR52][R4.64] ;  /* 0x0000003404047980 */ /* 0x000ea8000c101d00 */
[----:B------:R-:W3:Y:S04]  /*fef0*/  LD.E.128 R8, desc[UR52][R8.64] ;  /* 0x0000003408087980 */ /* 0x000ee8000c101d00 */
[----:B------:R-:W4:Y:S01]  /*ff00*/  LD.E.128 R12, desc[UR52][R12.64] ;  /* 0x000000340c0c7980 */ /* 0x000f22000c101d00 */
[----:B------:R-:W-:-:S04]  /*ff10*/  IADD3 R3, P0, R28, 0x4800, RZ ;  /* 0x000048001c037810 */ /* 0x000fc80007f1e0ff */
[----:B------:R-:W-:Y:S01]  /*ff20*/  LOP3.LUT R2, R3, 0x380, RZ, 0xc0, !PT ;  /* 0x0000038003027812 */ /* 0x000fe200078ec0ff */
[----:B------:R-:W-:Y:S01]  /*ff30*/  IMAD.X R25, RZ, RZ, R29, P0 ;  /* 0x000000ffff197224 */ /* 0x000fe200000e061d */
[----:B------:R-:W-:Y:S01]  /*ff40*/  UIMAD UR9, UR14, UR12, URZ ;  /* 0x0000000c0e0972a4 */ /* 0x000fe2000f8e023f */
[----:B------:R-:W0:Y:S01]  /*ff50*/  @P1 LDC R29, c[0x0][0xbf0] ;  /* 0x0002fc00ff1d1b82 */ /* 0x000e220000000800 */
[----:B------:R-:W-:-:S04]  /*ff60*/  SHF.R.U64 R2, R2, 0x3, RZ ;  /* 0x0000000302027819 */ /* 0x000fc800000012ff */
[----:B------:R-:W-:-:S03]  /*ff70*/  LOP3.LUT R24, R2, R3, RZ, 0x3c, !PT ;  /* 0x0000000302187212 */ /* 0x000fc600078e3cff */
[----:B------:R-:W1:Y:S01]  /*ff80*/  @P1 LDC R3, c[0x0][0xbec] ;  /* 0x0002fb00ff031b82 */ /* 0x000e620000000800 */
[----:B------:R-:W-:Y:S02]  /*ff90*/  UIMAD.WIDE.U32 UR10, UR4, UR12, URZ ;  /* 0x0000000c040a72a5 */ /* 0x000fe4000f8e003f */
[----:B------:R-:W-:Y:S01]  /*ffa0*/  UIMAD UR9, UR4, UR13, UR9 ;  /* 0x0000000d040972a4 */ /* 0x000fe2000f8e0209 */
[----:B------:R-:W-:Y:S01]  /*ffb0*/  IMAD R2, R18, 0x30, R157 ;  /* 0x0000003012027824 */ /* 0x000fe200078e029d */
[----:B------:R-:W5:Y:S01]  /*ffc0*/  LD.E.128 R24, desc[UR52][R24.64] ;  /* 0x0000003418187980 */ /* 0x000f62000c101d00 */
[----:B------:R-:W-:Y:S01]  /*ffd0*/  ULDC.64 UR12, c[0x0][0xae8] ;  /* 0x0002ba00000c7ab9 */ /* 0x000fe20000000a00 */
[----:B------:R-:W-:Y:S01]  /*ffe0*/  UIADD3 UR11, UR11, UR9, URZ ;  /* 0x000000090b0b7290 */ /* 0x000fe2000fffe03f */
[----:B------:R-:W-:Y:S01]  /*fff0*/  VIADD R28, R2, UR39 ;  /* 0x00000027021c7c36 */ /* 0x000fe20008000000 */
[----:B------:R-:W-:Y:S01]  /*10000*/  USHF.R.S32.HI UR4, URZ, 0x1f, UR8 ;  /* 0x0000001f3f047899 */ /* 0x000fe20008011408 */
[----:B------:R-:W-:Y:S01]  /*10010*/  @!PT LDS RZ, [RZ] ;  /* 0x00000000fffff984 */ /* 0x000fe20000000800 */
[----:B------:R-:W-:Y:S01]  /*10020*/  @!PT LDS RZ, [RZ] ;  /* 0x00000000fffff984 */ /* 0x000fe20000000800 */
[----:B------:R-:W-:Y:S01]  /*10030*/  @!PT LDS RZ, [RZ] ;  /* 0x00000000fffff984 */ /* 0x000fe20000000800 */
[----:B------:R-:W-:Y:S01]  /*10040*/  @!PT LDS RZ, [RZ] ;  /* 0x00000000fffff984 */ /* 0x000fe20000000800 */
[----:B------:R0:W-:Y:S06]  /*10050*/  MEMBAR.ALL.CTA ;  /* 0x0000000000007992 */ /* 0x0001ec0000008000 */
[----:B0-----:R-:W0:Y:S01]  /*10060*/  FENCE.VIEW.ASYNC.S ;  /* 0x00000000000073c6 */ /* 0x001e220000000000 */
[----:B------:R-:W-:Y:S01]  /*10070*/  UIMAD.WIDE.U32 UR10, UR37, UR12, UR10 ;  /* 0x0000000c250a72a5 */ /* 0x000fe2000f8e000a */
[----:B------:R-:W-:Y:S01]  /*10080*/  IMAD.MOV.U32 R21, RZ, RZ, R28 ;  /* 0x000000ffff157224 */ /* 0x000fe200078e001c */
[----:B------:R-:W-:Y:S01]  /*10090*/  SHF.R.S32.HI R35, RZ, 0x1f, R19 ;  /* 0x0000001fff237819 */ /* 0x000fe20000011413 */
[----:B------:R-:W-:Y:S01]  /*100a0*/  VIADD R0, R0, 0x16820 ;  /* 0x0001682000007836 */ /* 0x000fe20000000000 */
[----:B------:R-:W-:-:S03]  /*100b0*/  UIMAD UR11, UR37, UR13, UR11 ;  /* 0x0000000d250b72a4 */ /* 0x000fc6000f8e020b */
[----:B------:R-:W-:Y:S01]  /*100c0*/  ULDC.64 UR12, c[0x0][0xaf0] ;  /* 0x0002bc00000c7ab9 */ /* 0x000fe20000000a00 */
[----:B------:R-:W-:Y:S01]  /*100d0*/  PRMT R0, RZ, 0x654, R0 ;  /* 0x00000654ff007816 */ /* 0x000fe20000000000 */
[----:B------:R-:W-:Y:S01]  /*100e0*/  UIMAD UR4, UR4, UR12, URZ ;  /* 0x0000000c040472a4 */ /* 0x000fe2000f8e023f */
[----:B-1----:R-:W-:-:S03]  /*100f0*/  @P1 IMAD.HI.U32 R2, R28, R3, RZ ;  /* 0x000000031c021227 */ /* 0x002fc600078e00ff */
[----:B------:R-:W-:Y:S02]  /*10100*/  UIMAD UR4, UR8, UR13, UR4 ;  /* 0x0000000d080472a4 */ /* 0x000fe4000f8e0204 */
[----:B------:R-:W-:Y:S01]  /*10110*/  UIMAD.WIDE.U32 UR8, UR8, UR12, UR10 ;  /* 0x0000000c080872a5 */ /* 0x000fe2000f8e000a */
[----:B------:R-:W-:Y:S02]  /*10120*/  @P1 SHF.R.U32.HI R21, RZ, R29, R2 ;  /* 0x0000001dff151219 */ /* 0x000fe40000011602 */
[----:B------:R-:W-:Y:S01]  /*10130*/  ULDC.64 UR10, c[0x0][0xae0] ;  /* 0x0002b800000a7ab9 */ /* 0x000fe20000000a00 */
[----:B------:R-:W-:Y:S01]  /*10140*/  UIADD3 UR4, UR9, UR4, URZ ;  /* 0x0000000409047290 */ /* 0x000fe2000fffe03f */
[--C-:B------:R-:W-:Y:S01]  /*10150*/  SHF.R.S32.HI R20, RZ, 0x1f, R21.reuse ;  /* 0x0000001fff147819 */ /* 0x100fe20000011415 */
[----:B------:R-:W-:Y:S01]  /*10160*/  IMAD.MOV R29, RZ, RZ, -R21 ;  /* 0x000000ffff1d7224 */ /* 0x000fe200078e0a15 */
[----:B0-----:R0:W-:Y:S01]  /*10170*/  SYNCS.ARRIVE.TRANS64.RED.A1T0 RZ, [R0+URZ], RZ ;  /* 0x000000ff00ff79a7 */ /* 0x0011e2000810043f */
[----:B------:R-:W-:-:S02]  /*10180*/  IMAD.U32 R3, RZ, RZ, UR9 ;  /* 0x00000009ff037e24 */ /* 0x000fc4000f8e00ff */
[----:B------:R-:W-:Y:S02]  /*10190*/  IMAD R20, R20, UR10, RZ ;  /* 0x0000000a14147c24 */ /* 0x000fe4000f8e02ff */
[----:B------:R-:W-:Y:S02]  /*101a0*/  IMAD R29, R32, R29, R28 ;  /* 0x0000001d201d7224 */ /* 0x000fe400078e021c */
[----:B------:R-:W-:Y:S01]  /*101b0*/  IMAD.U32 R2, RZ, RZ, UR8 ;  /* 0x00000008ff027e24 */ /* 0x000fe2000f8e00ff */
[----:B------:R-:W-:Y:S01]  /*101c0*/  ULDC.64 UR8, c[0x0][0xad8] ;  /* 0x0002b60000087ab9 */ /* 0x000fe20000000a00 */
[----:B------:R-:W-:Y:S01]  /*101d0*/  IMAD.U32 R3, RZ, RZ, UR4 ;  /* 0x00000004ff037e24 */ /* 0x000fe2000f8e00ff */
[----:B------:R-:W-:Y:S01]  /*101e0*/  ULDC UR4, c[0x0][0xac8] ;  /* 0x0002b20000047ab9 */ /* 0x000fe20000000800 */
[C---:B------:R-:W-:Y:S01]  /*101f0*/  IMAD R31, R21.reuse, UR11, R20 ;  /* 0x0000000b151f7c24 */ /* 0x040fe2000f8e0214 */
[----:B------:R-:W-:Y:S01]  /*10200*/  SHF.R.S32.HI R20, RZ, 0x1f, R29 ;  /* 0x0000001fff147819 */ /* 0x000fe2000001141d */
[----:B------:R-:W-:-:S04]  /*10210*/  IMAD.WIDE.U32 R2, R21, UR10, R2 ;  /* 0x0000000a15027c25 */ /* 0x000fc8000f8e0002 */
[----:B------:R-:W-:Y:S02]  /*10220*/  IMAD.IADD R3, R3, 0x1, R31 ;  /* 0x0000000103037824 */ /* 0x000fe400078e021f */
[----:B------:R-:W-:Y:S02]  /*10230*/  IMAD R20, R20, UR8, RZ ;  /* 0x0000000814147c24 */ /* 0x000fe4000f8e02ff */
[----:B------:R-:W-:-:S04]  /*10240*/  IMAD.WIDE.U32 R2, R29, UR8, R2 ;  /* 0x000000081d027c25 */ /* 0x000fc8000f8e0002 */
[----:B------:R-:W-:Y:S01]  /*10250*/  IMAD R21, R29, UR9, R20 ;  /* 0x000000091d157c24 */ /* 0x000fe2000f8e0214 */
[----:B------:R-:W-:Y:S01]  /*10260*/  ULDC.64 UR8, c[0x0][0xa80] ;  /* 0x0002a00000087ab9 */ /* 0x000fe20000000a00 */
[----:B------:R-:W-:Y:S01]  /*10270*/  VIADD R31, R157, UR39 ;  /* 0x000000279d1f7c36 */ /* 0x000fe20008000000 */
[C---:B------:R-:W-:Y:S01]  /*10280*/  LEA R32, P0, R2.reuse, UR8, 0x1 ;  /* 0x0000000802207c11 */ /* 0x040fe2000f8008ff */
[----:B------:R-:W-:Y:S02]  /*10290*/  IMAD.IADD R3, R3, 0x1, R21 ;  /* 0x0000000103037824 */ /* 0x000fe400078e0215 */
[C---:B------:R-:W-:Y:S02]  /*102a0*/  VIADD R21, R31.reuse, 0x60 ;  /* 0x000000601f157836 */ /* 0x040fe40000000000 */
[----:B------:R-:W1:Y:S01]  /*102b0*/  SHFL.IDX PT, R20, R32, 0x1, 0x181f ;  /* 0x00381f0020147f89 */ /* 0x000e6200000e0000 */
[----:B------:R-:W-:Y:S01]  /*102c0*/  LEA.HI.X R33, R2, UR9, R3, 0x1, P0 ;  /* 0x0000000902217c11 */ /* 0x000fe200080f0c03 */
[----:B------:R-:W-:Y:S01]  /*102d0*/  VIADD R3, R31, 0x30 ;  /* 0x000000301f037836 */ /* 0x000fe20000000000 */
[----:B------:R-:W-:Y:S01]  /*102e0*/  ISETP.GE.AND P0, PT, R19, UR4, PT ;  /* 0x0000000413007c0c */ /* 0x000fe2000bf06270 */
[----:B------:R-:W0:Y:S03]  /*102f0*/  SHFL.IDX PT, R2, R32, RZ, 0x181f ;  /* 0x00181fff20027589 */ /* 0x000e2600000e0000 */
[-C--:B------:R-:W-:Y:S01]  /*10300*/  ISETP.GE.OR P1, PT, R31, R30.reuse, P0 ;  /* 0x0000001e1f00720c */ /* 0x080fe20000726670 */
[----:B------:R-:W0:Y:S01]  /*10310*/  SHFL.IDX PT, R28, R32, 0x2, 0x181f ;  /* 0x00581f00201c7f89 */ /* 0x000e2200000e0000 */
[-C--:B------:R-:W-:Y:S01]  /*10320*/  ISETP.GE.OR P2, PT, R3, R30.reuse, P0 ;  /* 0x0000001e0300720c */ /* 0x080fe20000746670 */
[----:B------:R-:W-:Y:S01]  /*10330*/  VIADD R31, R31, 0x90 ;  /* 0x000000901f1f7836 */ /* 0x000fe20000000000 */
[-C--:B------:R-:W-:Y:S01]  /*10340*/  ISETP.GE.OR P3, PT, R21, R30.reuse, P0 ;  /* 0x0000001e1500720c */ /* 0x080fe20000766670 */
[----:B------:R-:W0:Y:S03]  /*10350*/  SHFL.IDX PT, R34, R33, RZ, 0x181f ;  /* 0x00181fff21227589 */ /* 0x000e2600000e0000 */
[----:B------:R-:W-:Y:S01]  /*10360*/  ISETP.GE.OR P0, PT, R31, R30, P0 ;  /* 0x0000001e1f00720c */ /* 0x000fe20000706670 */
[----:B------:R-:W0:Y:S04]  /*10370*/  SHFL.IDX PT, R36, R33, 0x1, 0x181f ;  /* 0x00381f0021247f89 */ /* 0x000e2800000e0000 */
[----:B------:R-:W0:Y:S02]  /*10380*/  SHFL.IDX PT, R38, R33, 0x2, 0x181f ;  /* 0x00581f0021267f89 */ /* 0x000e2400000e0000 */
[----:B-1----:R-:W-:-:S02]  /*10390*/  @!P2 LEA R20, P5, R19, R20, 0x1 ;  /* 0x000000141314a211 */ /* 0x002fc400078a08ff */
[----:B------:R-:W1:Y:S01]  /*103a0*/  SHFL.IDX PT, R32, R32, 0x3, 0x181f ;  /* 0x00781f0020207f89 */ /* 0x000e6200000e0000 */
[----:B0-----:R-:W-:-:S03]  /*103b0*/  @!P1 LEA R2, P4, R19, R2, 0x1 ;  /* 0x0000000213029211 */ /* 0x001fc600078808ff */
[----:B------:R0:W0:Y:S01]  /*103c0*/  SHFL.IDX PT, R0, R33, 0x3, 0x181f ;  /* 0x00781f0021007f89 */ /* 0x00002200000e0000 */
[C---:B------:R-:W-:Y:S02]  /*103d0*/  @!P3 LEA R28, P6, R19.reuse, R28, 0x1 ;  /* 0x0000001c131cb211 */ /* 0x040fe400078c08ff */
[C-C-:B------:R-:W-:Y:S02]  /*103e0*/  @!P1 LEA.HI.X R3, R19.reuse, R34, R35.reuse, 0x1, P4 ;  /* 0x0000002213039211 */ /* 0x140fe400020f0c23 */
[C-C-:B------:R-:W-:Y:S02]  /*103f0*/  @!P2 LEA.HI.X R21, R19.reuse, R36, R35.reuse, 0x1, P5 ;  /* 0x000000241315a211 */ /* 0x140fe400028f0c23 */
[----:B------:R-:W-:Y:S01]  /*10400*/  @!P3 LEA.HI.X R29, R19, R38, R35, 0x1, P6 ;  /* 0x00000026131db211 */ /* 0x000fe200030f0c23 */
[----:B--2---:R2:W-:Y:S04]  /*10410*/  @!P1 ST.E.128 desc[UR52][R2.64], R4 ;  /* 0x0000000402009985 */ /* 0x0045e8000c101d34 */
[----:B---3--:R2:W-:Y:S04]  /*10420*/  @!P2 ST.E.128 desc[UR52][R20.64], R8 ;  /* 0x000000081400a985 */ /* 0x0085e8000c101d34 */
[----:B----4-:R2:W-:Y:S01]  /*10430*/  @!P3 ST.E.128 desc[UR52][R28.64], R12 ;  /* 0x0000000c1c00b985 */ /* 0x0105e2000c101d34 */
[----:B01----:R-:W-:Y:S05]  /*10440*/  @P0 BRA `(.L_x_13258) ;  /* 0x0000001000c00947 */ /* 0x003fea0003800000 */
[----:B--2---:R-:W-:-:S04]  /*10450*/  LEA R2, P0, R19, R32, 0x1 ;  /* 0x0000002013027211 */ /* 0x004fc800078008ff */
[----:B------:R-:W-:-:S05]  /*10460*/  LEA.HI.X R3, R19, R0, R35, 0x1, P0 ;  /* 0x0000000013037211 */ /* 0x000fca00000f0c23 */
[----:B-----5:R0:W-:Y:S01]  /*10470*/  ST.E.128 desc[UR52][R2.64], R24 ;  /* 0x0000001802007985 */ /* 0x0201e2000c101d34 */
[----:B------:R-:W-:Y:S05]  /*10480*/  BRA `(.L_x_13258) ;  /* 0x0000001000b07947 */ /* 0x000fea0003800000 */
.L_x_13257:
[----:B------:R-:W-:Y:S01]  /*10490*/  ULDC.64 UR12, c[0x0][0xb08] ;  /* 0x0002c200000c7ab9 */ /* 0x000fe20000000a00 */
[----:B------:R-:W0:Y:S01]  /*104a0*/  @P1 LDC R4, c[0x0][0xbec] ;  /* 0x0002fb00ff041b82 */ /* 0x000e220000000800 */
[----:B------:R-:W-:Y:S01]  /*104b0*/  UIMAD UR9, UR14, UR12, URZ ;  /* 0x0000000c0e0972a4 */ /* 0x000fe2000f8e023f */
[----:B------:R-:W-:Y:S01]  /*104c0*/  IMAD.MOV.U32 R7, RZ, RZ, R25 ;  /* 0x000000ffff077224 */ /* 0x000fe200078e0019 */
[----:B------:R-:W-:Y:S01]  /*104d0*/  UIMAD.WIDE.U32 UR10, UR4, UR12, URZ ;  /* 0x0000000c040a72a5 */ /* 0x000fe2000f8e003f */
[----:B------:R-:W-:Y:S01]  /*104e0*/  ISETP.GE.AND P0, PT, R13, R30, PT ;  /* 0x0000001e0d00720c */ /* 0x000fe20003f06270 */
[----:B------:R-:W-:Y:S01]  /*104f0*/  UIMAD UR9, UR4, UR13, UR9 ;  /* 0x0000000d040972a4 */ /* 0x000fe2000f8e0209 */
[----:B------:R-:W-:Y:S01]  /*10500*/  BSSY B1, `(.L_x_13259) ;  /* 0x0000054000017945 */ /* 0x000fe20003800000 */
[----:B------:R-:W-:Y:S01]  /*10510*/  USHF.R.S32.HI UR4, URZ, 0x1f, UR8 ;  /* 0x0000001f3f047899 */ /* 0x000fe20008011408 */
[----:B------:R-:W1:Y:S01]  /*10520*/  @P1 LDC R5, c[0x0][0xbf0] ;  /* 0x0002fc00ff051b82 */ /* 0x000e620000000800 */
[----:B------:R-:W-:Y:S01]  /*10530*/  UIADD3 UR11, UR11, UR9, URZ ;  /* 0x000000090b0b7290 */ /* 0x000fe2000fffe03f */
[----:B------:R-:W-:Y:S01]  /*10540*/  SHF.R.S32.HI R20, RZ, 0x1f, R22 ;  /* 0x0000001fff147819 */ /* 0x000fe20000011416 */
[----:B------:R-:W-:Y:S01]  /*10550*/  ULDC.64 UR12, c[0x0][0xb38] ;  /* 0x0002ce00000c7ab9 */ /* 0x000fe20000000a00 */
[----:B------:R-:W-:Y:S01]  /*10560*/  SHF.R.S32.HI R24, RZ, 0x1f, R23 ;  /* 0x0000001fff187819 */ /* 0x000fe20000011417 */
        /* <DEDUP_REMOVED lines=11> */
[----:B------:R-:W-:-:S02]  /*10620*/  UIMAD UR4, UR8, UR13, UR4 ;  /* 0x0000000d080472a4 */ /* 0x000fc4000f8e0204 */
        /* <DEDUP_REMOVED lines=24> */
[----:B------:R-:W-:Y:S01]  /*107b0*/  LEA R0, P1, R4, UR8, 0x2 ;  /* 0x0000000804007c11 */ /* 0x000fe2000f8210ff */
[----:B------:R-:W-:-:S03]  /*107c0*/  IMAD.IADD R5, R5, 0x1, R7 ;  /* 0x0000000105057824 */ /* 0x000fc600078e0207 */
[----:B------:R-:W-:Y:S01]  /*107d0*/  PRMT R6, RZ, 0x654, R6 ;  /* 0x00000654ff067816 */ /* 0x000fe20000000006 */
[----:B------:R0:W1:Y:S01]  /*107e0*/  SHFL.IDX PT, R21, R0, RZ, 0x1c1f ;  /* 0x001c1fff00157589 */ /* 0x00006200000e0000 */
[----:B------:R-:W-:Y:S02]  /*107f0*/  LEA.HI.X R14, R4, UR9, R5, 0x2, P1 ;  /* 0x00000009040e7c11 */ /* 0x000fe400088f1405 */
[----:B------:R0:W-:Y:S03]  /*10800*/  SYNCS.ARRIVE.TRANS64.RED.A1T0 RZ, [R6+URZ], RZ ;  /* 0x000000ff06ff79a7 */ /* 0x0001e6000810043f */
[----:B------:R0:W2:Y:S01]  /*10810*/  SHFL.IDX PT, R13, R14, RZ, 0x1c1f ;  /* 0x001c1fff0e0d7589 */ /* 0x0000a200000e0000 */
[----:B------:R-:W-:Y:S05]  /*10820*/  @P0 BRA `(.L_x_13260) ;  /* 0x0000000000840947 */ /* 0x000fea0003800000 */
[----:B------:R-:W-:Y:S02]  /*10830*/  ULDC UR4, c[0x0][0xac8] ;  /* 0x0002b20000047ab9 */ /* 0x000fe40000000800 */
[----:B------:R-:W-:Y:S02]  /*10840*/  ISETP.GE.AND P0, PT, R16, UR4, PT ;  /* 0x0000000410007c0c */ /* 0x000fe4000bf06270 */
[----:B------:R-:W-:Y:S02]  /*10850*/  ISETP.GE.AND P1, PT, R156, UR4, PT ;  /* 0x000000049c007c0c */ /* 0x000fe4000bf26270 */
[----:B------:R-:W-:Y:S02]  /*10860*/  ISETP.GE.AND P5, PT, R155, UR4, PT ;  /* 0x000000049b007c0c */ /* 0x000fe4000bfa6270 */
[----:B------:R-:W-:-:S07]  /*10870*/  ISETP.GE.AND P3, PT, R154, UR4, PT ;  /* 0x000000049a007c0c */ /* 0x000fce000bf66270 */
[-C--:B-1----:R-:W-:Y:S02]  /*10880*/  @!P0 LEA R4, P2, R16, R21.reuse, 0x2 ;  /* 0x0000001510048211 */ /* 0x082fe400078410ff */
[----:B0-----:R-:W-:Y:S02]  /*10890*/  @!P1 LEA R6, P4, R156, R21, 0x2 ;  /* 0x000000159c069211 */ /* 0x001fe400078810ff */
[-C--:B--2---:R-:W-:Y:S02]  /*108a0*/  @!P0 LEA.HI.X R5, R16, R13.reuse, R33, 0x2, P2 ;  /* 0x0000000d10058211 */ /* 0x084fe400010f1421 */
[----:B------:R-:W-:Y:S02]  /*108b0*/  @!P1 LEA.HI.X R7, R156, R13, R31, 0x2, P4 ;  /* 0x0000000d9c079211 */ /* 0x000fe400020f141f */
[----:B------:R-:W-:Y:S01]  /*108c0*/  ISETP.GE.AND P2, PT, R153, UR4, PT ;  /* 0x0000000499007c0c */ /* 0x000fe2000bf46270 */
[----:B------:R0:W-:Y:S01]  /*108d0*/  @!P0 ST.E.64 desc[UR52][R4.64], R2 ;  /* 0x0000000204008985 */ /* 0x0001e2000c101b34 */
[----:B------:R-:W-:-:S02]  /*108e0*/  @!P5 LEA R8, P4, R155, R21, 0x2 ;  /* 0x000000159b08d211 */ /* 0x000fc400078810ff */
[----:B------:R-:W-:Y:S01]  /*108f0*/  ISETP.GE.AND P0, PT, R23, UR4, PT ;  /* 0x0000000417007c0c */ /* 0x000fe2000bf06270 */
[----:B------:R1:W-:Y:S01]  /*10900*/  @!P1 ST.E.64 desc[UR52][R6.64], R92 ;  /* 0x0000005c06009985 */ /* 0x0003e2000c101b34 */
[----:B------:R-:W-:Y:S02]  /*10910*/  ISETP.GE.AND P1, PT, R152, UR4, PT ;  /* 0x0000000498007c0c */ /* 0x000fe4000bf26270 */
[----:B------:R-:W-:Y:S02]  /*10920*/  @!P5 LEA.HI.X R9, R155, R13, R29, 0x2, P4 ;  /* 0x0000000d9b09d211 */ /* 0x000fe400020f141d */
[----:B------:R-:W-:Y:S02]  /*10930*/  ISETP.GE.AND P4, PT, R22, UR4, PT ;  /* 0x0000000416007c0c */ /* 0x000fe4000bf86270 */
[-C--:B------:R-:W-:Y:S01]  /*10940*/  @!P3 LEA R10, P6, R154, R21.reuse, 0x2 ;  /* 0x000000159a0ab211 */ /* 0x080fe200078c10ff */
[----:B------:R3:W-:Y:S01]  /*10950*/  @!P5 ST.E.64 desc[UR52][R8.64], R96 ;  /* 0x000000600800d985 */ /* 0x0007e2000c101b34 */
[----:B0-----:R-:W-:-:S02]  /*10960*/  @!P2 LEA R2, P5, R153, R21, 0x2 ;  /* 0x000000159902a211 */ /* 0x001fc400078a10ff */
[----:B------:R-:W-:-:S03]  /*10970*/  @!P3 LEA.HI.X R11, R154, R13, R28, 0x2, P6 ;  /* 0x0000000d9a0bb211 */ /* 0x000fc600030f141c */
[----:B------:R-:W-:Y:S02]  /*10980*/  @!P1 LEA R4, P6, R152, R21, 0x2 ;  /* 0x0000001598049211 */ /* 0x000fe400078c10ff */
[----:B------:R-:W-:Y:S01]  /*10990*/  @!P2 LEA.HI.X R3, R153, R13, R27, 0x2, P5 ;  /* 0x0000000d9903a211 */ /* 0x000fe200028f141b */
[----:B------:R3:W-:Y:S01]  /*109a0*/  @!P3 ST.E.64 desc[UR52][R10.64], R100 ;  /* 0x000000640a00b985 */ /* 0x0007e2000c101b34 */
[CC--:B-1----:R-:W-:Y:S02]  /*109b0*/  @!P0 LEA R6, P3, R23.reuse, R21.reuse, 0x2 ;  /* 0x0000001517068211 */ /* 0x0c2fe400078610ff */
        /* <DEDUP_REMOVED lines=8> */
.L_x_13260:
[----:B------:R-:W-:Y:S05]  /*10a40*/  BSYNC B1 ;  /* 0x0000000000017941 */ /* 0x000fea0003800000 */
.L_x_13259:
[----:B------:R-:W-:Y:S01]  /*10a50*/  ISETP.GE.AND P0, PT, R15, R30, PT ;  /* 0x0000001e0f00720c */ /* 0x000fe20003f06270 */
[----:B-1----:R1:W4:Y:S04]  /*10a60*/  SHFL.IDX PT, R21, R14, 0x1, 0x1c1f ;  /* 0x003c1f000e157f89 */ /* 0x00232800000e0000 */
[----:B------:R1:W0:Y:S08]  /*10a70*/  SHFL.IDX PT, R25, R0, 0x1, 0x1c1f ;  /* 0x003c1f0000197f89 */ /* 0x00023000000e0000 */
[----:B-1----:R-:W-:Y:S05]  /*10a80*/  @P0 BRA `(.L_x_13258) ;  /* 0x0000000c00300947 */ /* 0x002fea0003800000 */
[----:B------:R-:W-:Y:S02]  /*10a90*/  ULDC UR4, c[0x0][0xac8] ;  /* 0x0002b20000047ab9 */ /* 0x000fe40000000800 */
[----:B------:R-:W-:Y:S02]  /*10aa0*/  ISETP.GE.AND P1, PT, R16, UR4, PT ;  /* 0x0000000410007c0c */ /* 0x000fe4000bf26270 */
[----:B------:R-:W-:Y:S02]  /*10ab0*/  ISETP.GE.AND P5, PT, R156, UR4, PT ;  /* 0x000000049c007c0c */ /* 0x000fe4000bfa6270 */
[----:B------:R-:W-:Y:S02]  /*10ac0*/  ISETP.GE.AND P3, PT, R155, UR4, PT ;  /* 0x000000049b007c0c */ /* 0x000fe4000bf66270 */
[----:B------:R-:W-:-:S07]  /*10ad0*/  ISETP.GE.AND P2, PT, R154, UR4, PT ;  /* 0x000000049a007c0c */ /* 0x000fce000bf46270 */
[-C--:B0--3--:R-:W-:Y:S02]  /*10ae0*/  @!P1 LEA R2, P0, R16, R25.reuse, 0x2 ;  /* 0x0000001910029211 */ /* 0x089fe400078010ff */
[----:B------:R-:W-:Y:S02]  /*10af0*/  @!P5 LEA R4, P4, R156, R25, 0x2 ;  /* 0x000000199c04d211 */ /* 0x000fe400078810ff */
[-C--:B----4-:R-:W-:Y:S02]  /*10b00*/  @!P1 LEA.HI.X R3, R16, R21.reuse, R33, 0x2, P0 ;  /* 0x0000001510039211 */ /* 0x090fe400000f1421 */
[----:B------:R-:W-:Y:S02]  /*10b10*/  ISETP.GE.AND P0, PT, R152, UR4, PT ;  /* 0x0000000498007c0c */ /* 0x000fe4000bf06270 */
[----:B------:R-:W-:Y:S01]  /*10b20*/  @!P5 LEA.HI.X R5, R156, R21, R31, 0x2, P4 ;  /* 0x000000159c05d211 */ /* 0x000fe200020f141f */
[----:B------:R0:W-:Y:S01]  /*10b30*/  @!P1 ST.E.64 desc[UR52][R2.64], R90 ;  /* 0x0000005a02009985 */ /* 0x0001e2000c101b34 */
[----:B------:R-:W-:-:S02]  /*10b40*/  ISETP.GE.AND P1, PT, R153, UR4, PT ;  /* 0x0000000499007c0c */ /* 0x000fc4000bf26270 */
[----:B------:R-:W-:Y:S01]  /*10b50*/  ISETP.GE.AND P4, PT, R23, UR4, PT ;  /* 0x0000000417007c0c */ /* 0x000fe2000bf86270 */
[----:B------:R1:W-:Y:S01]  /*10b60*/  @!P5 ST.E.64 desc[UR52][R4.64], R94 ;  /* 0x0000005e0400d985 */ /* 0x0003e2000c101b34 */
[CC--:B------:R-:W-:Y:S02]  /*10b70*/  @!P3 LEA R6, P6, R155.reuse, R25.reuse, 0x2 ;  /* 0x000000199b06b211 */ /* 0x0c0fe400078c10ff */
[C---:B------:R-:W-:Y:S02]  /*10b80*/  @!P2 LEA R8, P5, R154.reuse, R25, 0x2 ;  /* 0x000000199a08a211 */ /* 0x040fe400078a10ff */
[-C--:B------:R-:W-:Y:S02]  /*10b90*/  @!P3 LEA.HI.X R7, R155, R21.reuse, R29, 0x2, P6 ;  /* 0x000000159b07b211 */ /* 0x080fe400030f141d */
[----:B------:R-:W-:-:S03]  /*10ba0*/  @!P2 LEA.HI.X R9, R154, R21, R28, 0x2, P5 ;  /* 0x000000159a09a211 */ /* 0x000fc600028f141c */
[----:B------:R1:W-:Y:S01]  /*10bb0*/  @!P3 ST.E.64 desc[UR52][R6.64], R98 ;  /* 0x000000620600b985 */ /* 0x0003e2000c101b34 */
[-C--:B0-----:R-:W-:Y:S02]  /*10bc0*/  @!P1 LEA R2, P6, R153, R25.reuse, 0x2 ;  /* 0x0000001999029211 */ /* 0x081fe400078c10ff */
[CC--:B------:R-:W-:Y:S01]  /*10bd0*/  @!P0 LEA R10, P3, R152.reuse, R25.reuse, 0x2 ;  /* 0x00000019980a8211 */ /* 0x0c0fe200078610ff */
[----:B------:R1:W-:Y:S01]  /*10be0*/  @!P2 ST.E.64 desc[UR52][R8.64], R102 ;  /* 0x000000660800a985 */ /* 0x0003e2000c101b34 */
[----:B------:R-:W-:Y:S02]  /*10bf0*/  @!P4 LEA R12, P5, R23, R25, 0x2 ;  /* 0x00000019170cc211 */ /* 0x000fe400078a10ff */
[-C--:B------:R-:W-:Y:S02]  /*10c00*/  @!P1 LEA.HI.X R3, R153, R21.reuse, R27, 0x2, P6 ;  /* 0x0000001599039211 */ /* 0x080fe400030f141b */
[-C--:B------:R-:W-:Y:S02]  /*10c10*/  @!P0 LEA.HI.X R11, R152, R21.reuse, R26, 0x2, P3 ;  /* 0x00000015980b8211 */ /* 0x080fe400018f141a */
[----:B--2---:R-:W-:Y:S01]  /*10c20*/  @!P4 LEA.HI.X R13, R23, R21, R24, 0x2, P5 ;  /* 0x00000015170dc211 */ /* 0x004fe200028f1418 */
[----:B------:R1:W-:Y:S04]  /*10c30*/  @!P1 ST.E.64 desc[UR52][R2.64], R106 ;  /* 0x0000006a02009985 */ /* 0x0003e8000c101b34 */
[----:B------:R1:W-:Y:S01]  /*10c40*/  @!P0 ST.E.64 desc[UR52][R10.64], R110 ;  /* 0x0000006e0a008985 */ /* 0x0003e2000c101b34 */
[----:B------:R-:W-:-:S03]  /*10c50*/  ISETP.GE.AND P0, PT, R22, UR4, PT ;  /* 0x0000000416007c0c */ /* 0x000fc6000bf06270 */
[----:B------:R1:W-:Y:S10]  /*10c60*/  @!P4 ST.E.64 desc[UR52][R12.64], R114 ;  /* 0x000000720c00c985 */ /* 0x0003f4000c101b34 */
[----:B------:R-:W-:Y:S05]  /*10c70*/  @P0 BRA `(.L_x_13258) ;  /* 0x0000000800b40947 */ /* 0x000fea0003800000 */
[----:B-1----:R-:W-:-:S04]  /*10c80*/  LEA R2, P0, R22, R25, 0x2 ;  /* 0x0000001916027211 */ /* 0x002fc800078010ff */
[----:B------:R-:W-:-:S05]  /*10c90*/  LEA.HI.X R3, R22, R21, R20, 0x2, P0 ;  /* 0x0000001516037211 */ /* 0x000fca00000f1414 */
[----:B------:R0:W-:Y:S01]  /*10ca0*/  ST.E.64 desc[UR52][R2.64], R118 ;  /* 0x0000007602007985 */ /* 0x0001e2000c101b34 */
[----:B------:R-:W-:Y:S05]  /*10cb0*/  BRA `(.L_x_13258) ;  /* 0x0000000800a47947 */ /* 0x000fea0003800000 */
.L_x_13255:
        /* <DEDUP_REMOVED lines=32> */
.L_x_13261:
        /* <DEDUP_REMOVED lines=59> */
.L_x_13263:
[----:B------:R-:W-:Y:S05]  /*11270*/  BSYNC B1 ;  /* 0x0000000000017941 */ /* 0x000fea0003800000 */
.L_x_13262:
[----:B------:R-:W-:-:S06]  /*11280*/  UISETP.GT.AND UP0, UPT, UR42, 0x1, UPT ;  /* 0x000000012a00788c */ /* 0x000fcc000bf04270 */
[----:B------:R-:W-:-:S13]  /*11290*/  PLOP3.LUT P0, PT, PT, PT, UP0, 0x80, 0x0 ;  /* 0x000000000000781c */ /* 0x000fda0003f0f008 */
[----:B------:R-:W-:Y:S05]  /*112a0*/  @P0 BRA `(.L_x_13258) ;  /* 0x0000000400280947 */ /* 0x000fea0003800000 */
[----:B------:R-:W1:Y:S01]  /*112b0*/  LDC R11, c[0x0][0xbe8] ;  /* 0x0002fa00ff0b7b82 */ /* 0x000e620000000800 */
[----:B------:R-:W-:Y:S01]  /*112c0*/  ULDC.64 UR14, c[0x0][0xaa0] ;  /* 0x0002a800000e7ab9 */ /* 0x000fe20000000a00 */
[----:B------:R-:W-:Y:S01]  /*112d0*/  IMAD R2, R18, 0x30, R157 ;  /* 0x0000003012027824 */ /* 0x000fe200078e029d */
[----:B------:R-:W-:Y:S01]  /*112e0*/  UIMAD UR10, UR21, UR14, URZ ;  /* 0x0000000e150a72a4 */ /* 0x000fe2000f8e023f */
[----:B------:R-:W-:Y:S01]  /*112f0*/  VIADD R30, R157, UR39 ;  /* 0x000000279d1e7c36 */ /* 0x000fe20008000000 */
[----:B------:R-:W-:Y:S01]  /*11300*/  UIMAD.WIDE.U32 UR8, UR4, UR14, URZ ;  /* 0x0000000e040872a5 */ /* 0x000fe2000f8e003f */
[----:B0-----:R-:W-:Y:S01]  /*11310*/  VIADD R4, R2, UR39 ;  /* 0x0000002702047c36 */ /* 0x001fe20008000000 */
[----:B------:R-:W-:Y:S01]  /*11320*/  UIMAD UR10, UR4, UR15, UR10 ;  /* 0x0000000f040a72a4 */ /* 0x000fe2000f8e020a */
[----:B------:R-:W-:Y:S02]  /*11330*/  SHF.R.S32.HI R13, RZ, 0x1f, R19 ;  /* 0x0000001fff0d7819 */ /* 0x000fe40000011413 */
[----:B------:R-:W-:Y:S01]  /*11340*/  IMAD.MOV.U32 R5, RZ, RZ, R4 ;  /* 0x000000ffff057224 */ /* 0x000fe200078e0004 */
        /* <DEDUP_REMOVED lines=16> */
[----:B------:R-:W-:Y:S01]  /*11450*/  ULDC UR4, c[0x0][0xac8] ;  /* 0x0002b20000047ab9 */ /* 0x000fe20000000800 */
        /* <DEDUP_REMOVED lines=12> */
[C---:B------:R-:W-:Y:S02]  /*11520*/  IMAD R5, R7.reuse, UR9, R4 ;  /* 0x0000000907057c24 */ /* 0x040fe4000f8e0204 */
[----:B------:R-:W-:Y:S01]  /*11530*/  IMAD.WIDE.U32 R2, R7, UR8, R2 ;  /* 0x0000000807027c25 */ /* 0x000fe2000f8e0002 */
[----:B------:R-:W-:-:S03]  /*11540*/  ULDC.64 UR8, c[0x0][0xa80] ;  /* 0x0002a00000087ab9 */ /* 0x000fc60000000a00 */
[----:B------:R-:W-:Y:S01]  /*11550*/  IMAD.IADD R3, R3, 0x1, R5 ;  /* 0x0000000103037824 */ /* 0x000fe200078e0205 */
[----:B------:R-:W-:Y:S01]  /*11560*/  LEA R4, P0, R2, UR8, 0x1 ;  /* 0x0000000802047c11 */ /* 0x000fe2000f8008ff */
[----:B-----5:R-:W-:Y:S02]  /*11570*/  IMAD R11, R0, R11, RZ ;  /* 0x0000000b000b7224 */ /* 0x020fe400078e02ff */
[----:B------:R-:W-:Y:S01]  /*11580*/  VIADD R0, R30, 0x30 ;  /* 0x000000301e007836 */ /* 0x000fe20000000000 */
[----:B------:R-:W-:Y:S01]  /*11590*/  LEA.HI.X R8, R2, UR9, R3, 0x1, P0 ;  /* 0x0000000902087c11 */ /* 0x000fe200080f0c03 */
[----:B------:R-:W0:Y:S01]  /*115a0*/  SHFL.IDX PT, R6, R4, RZ, 0x181f ;  /* 0x00181fff04067589 */ /* 0x000e2200000e0000 */
[----:B------:R-:W-:Y:S01]  /*115b0*/  ISETP.GE.AND P0, PT, R19, UR4, PT ;  /* 0x0000000413007c0c */ /* 0x000fe2000bf06270 */
[C---:B------:R-:W-:Y:S02]  /*115c0*/  VIADD R2, R30.reuse, 0x60 ;  /* 0x000000601e027836 */ /* 0x040fe40000000000 */
[----:B------:R-:W1:Y:S01]  /*115d0*/  SHFL.IDX PT, R14, R4, 0x1, 0x181f ;  /* 0x00381f00040e7f89 */ /* 0x000e6200000e0000 */
[CC--:B------:R-:W-:Y:S01]  /*115e0*/  ISETP.GE.OR P3, PT, R30.reuse, R11.reuse, P0 ;  /* 0x0000000b1e00720c */ /* 0x0c0fe20000766670 */
[----:B------:R-:W-:Y:S01]  /*115f0*/  VIADD R3, R30, 0x90 ;  /* 0x000000901e037836 */ /* 0x000fe20000000000 */
[-C--:B------:R-:W-:Y:S01]  /*11600*/  ISETP.GE.OR P2, PT, R0, R11.reuse, P0 ;  /* 0x0000000b0000720c */ /* 0x080fe20000746670 */
[----:B------:R-:W2:Y:S01]  /*11610*/  SHFL.IDX PT, R24, R4, 0x2, 0x181f ;  /* 0x00581f0004187f89 */ /* 0x000ea200000e0000 */
[----:B------:R-:W-:-:S02]  /*11620*/  ISETP.GE.OR P1, PT, R2, R11, P0 ;  /* 0x0000000b0200720c */ /* 0x000fc40000726670 */
[----:B------:R-:W-:Y:S01]  /*11630*/  ISETP.GE.OR P0, PT, R3, R11, P0 ;  /* 0x0000000b0300720c */ /* 0x000fe20000706670 */
[----:B------:R-:W3:Y:S04]  /*11640*/  SHFL.IDX PT, R10, R8, RZ, 0x181f ;  /* 0x00181fff080a7589 */ /* 0x000ee800000e0000 */
[----:B------:R1:W4:Y:S04]  /*11650*/  SHFL.IDX PT, R28, R4, 0x3, 0x181f ;  /* 0x00781f00041c7f89 */ /* 0x00032800000e0000 */
[----:B------:R-:W4:Y:S04]  /*11660*/  SHFL.IDX PT, R12, R8, 0x1, 0x181f ;  /* 0x00381f00080c7f89 */ /* 0x000f2800000e0000 */
[----:B------:R-:W4:Y:S01]  /*11670*/  SHFL.IDX PT, R20, R8, 0x2, 0x181f ;  /* 0x00581f0008147f89 */ /* 0x000f2200000e0000 */
[----:B0-----:R-:W-:-:S03]  /*11680*/  @!P3 LEA R2, P6, R19, R6, 0x1 ;  /* 0x000000061302b211 */ /* 0x001fc600078c08ff */
[----:B------:R4:W0:Y:S01]  /*11690*/  SHFL.IDX PT, R26, R8, 0x3, 0x181f ;  /* 0x00781f00081a7f89 */ /* 0x00082200000e0000 */
[C---:B-1----:R-:W-:Y:S02]  /*116a0*/  @!P2 LEA R4, P5, R19.reuse, R14, 0x1 ;  /* 0x0000000e1304a211 */ /* 0x042fe400078a08ff */
[C---:B--2---:R-:W-:Y:S02]  /*116b0*/  @!P1 LEA R6, P4, R19.reuse, R24, 0x1 ;  /* 0x0000001813069211 */ /* 0x044fe400078808ff */
[C---:B---3--:R-:W-:Y:S02]  /*116c0*/  @!P3 LEA.HI.X R3, R19.reuse, R10, R13, 0x1, P6 ;  /* 0x0000000a1303b211 */ /* 0x048fe400030f0c0d */
[----:B----4-:R-:W-:-:S03]  /*116d0*/  @!P0 LEA R8, P6, R19, R28, 0x1 ;  /* 0x0000001c13088211 */ /* 0x010fc600078c08ff */
[----:B------:R1:W-:Y:S01]  /*116e0*/  @!P3 ST.E.128 desc[UR52][R2.64], RZ ;  /* 0x000000ff0200b985 */ /* 0x0003e2000c101d34 */
[C-C-:B------:R-:W-:Y:S02]  /*116f0*/  @!P2 LEA.HI.X R5, R19.reuse, R12, R13.reuse, 0x1, P5 ;  /* 0x0000000c1305a211 */ /* 0x140fe400028f0c0d */
[----:B------:R-:W-:-:S03]  /*11700*/  @!P1 LEA.HI.X R7, R19, R20, R13, 0x1, P4 ;  /* 0x0000001413079211 */ /* 0x000fc600020f0c0d */
[----:B------:R1:W-:Y:S01]  /*11710*/  @!P2 ST.E.128 desc[UR52][R4.64], RZ ;  /* 0x000000ff0400a985 */ /* 0x0003e2000c101d34 */
[----:B0-----:R-:W-:-:S03]  /*11720*/  @!P0 LEA.HI.X R9, R19, R26, R13, 0x1, P6 ;  /* 0x0000001a13098211 */ /* 0x001fc600030f0c0d */
[----:B------:R1:W-:Y:S04]  /*11730*/  @!P1 ST.E.128 desc[UR52][R6.64], RZ ;  /* 0x000000ff06009985 */ /* 0x0003e8000c101d34 */
[----:B------:R1:W-:Y:S02]  /*11740*/  @!P0 ST.E.128 desc[UR52][R8.64], RZ ;  /* 0x000000ff08008985 */ /* 0x0003e4000c101d34 */
.L_x_13258:
[----:B------:R-:W-:Y:S05]  /*11750*/  BSYNC B0 ;  /* 0x0000000000007941 */ /* 0x000fea0003800000 */
.L_x_13254:
[----:B------:R-:W-:Y:S02]  /*11760*/  ULDC UR4, c[0x0][0xc3c] ;  /* 0x00030f0000047ab9 */ /* 0x000fe40000000800 */
[----:B------:R-:W-:-:S06]  /*11770*/  UISETP.GE.AND UP0, UPT, UR6, UR4, UPT ;  /* 0x000000040600728c */ /* 0x000fcc000bf06270 */
[----:B------:R-:W-:-:S13]  /*11780*/  PLOP3.LUT P0, PT, PT, PT, UP0, 0x80, 0x0 ;  /* 0x000000000000781c */ /* 0x000fda0003f0f008 */
[----:B------:R-:W-:Y:S05]  /*11790*/  @!P0 BRA `(.L_x_13264) ;  /* 0xfffffef400dc8947 */ /* 0x000fea000383ffff */
[----:B------:R-:W-:Y:S05]  /*117a0*/  EXIT ;  /* 0x000000000000794d */ /* 0x000fea0003800000 */
.L_x_13171:
        /* <DEDUP_REMOVED lines=18> */
.L_x_13265:
        /* <DEDUP_REMOVED lines=44> */
.L_x_13269:
        /* <DEDUP_REMOVED lines=37> */
.L_x_13267:
        /* <DEDUP_REMOVED lines=13> */
.L_x_13270:
        /* <DEDUP_REMOVED lines=62> */
.L_x_13271:
        /* <DEDUP_REMOVED lines=62> */
.L_x_13272:
[----:B------:R-:W-:-:S05]  /*12670*/  LOP3.LUT R2, RZ, R2, RZ, 0x33, !PT ;  /* 0x00000002ff027212 */ /* 0x000fca00078e33ff */
[----:B------:R-:W-:Y:S01]  /*12680*/  IMAD.IADD R25, R25, 0x1, R2 ;  /* 0x0000000119197824 */ /* 0x000fe200078e0202 */
[----:B------:R-:W-:Y:S06]  /*12690*/  BRA `(.L_x_13273) ;  /* 0x00000000000c7947 */ /* 0x000fec0003800000 */
.L_x_13268:
[----:B------:R-:W-:Y:S02]  /*126a0*/  IMAD.MOV.U32 R25, RZ, RZ, RZ ;  /* 0x000000ffff197224 */ /* 0x000fe400078e00ff */
[----:B------:R-:W-:Y:S02]  /*126b0*/  IMAD.U32 R24, RZ, RZ, UR6 ;  /* 0x00000006ff187e24 */ /* 0x000fe4000f8e00ff */
[----:B------:R-:W-:-:S07]  /*126c0*/  IMAD.MOV.U32 R26, RZ, RZ, RZ ;  /* 0x000000ffff1a7224 */ /* 0x000fce00078e00ff */
.L_x_13273:
[----:B------:R-:W-:-:S13]  /*126d0*/  ISETP.NE.AND P0, PT, R0, RZ, PT ;  /* 0x000000ff0000720c */ /* 0x000fda0003f05270 */
[----:B------:R-:W0:Y:S01]  /*126e0*/  @!P0 S2R R3, SR_CgaCtaId ;  /* 0x0000000000038919 */ /* 0x000e220000008800 */
[----:B------:R-:W-:-:S04]  /*126f0*/  @!P0 MOV R0, 0x400 ;  /* 0x0000040000008802 */ /* 0x000fc80000000f00 */
[----:B0-----:R-:W-:-:S05]  /*12700*/  @!P0 LEA R0, R3, R0, 0x18 ;  /* 0x0000000003008211 */ /* 0x001fca00078ec0ff */
[----:B------:R2:W-:Y:S01]  /*12710*/  @!P0 STS.128 [R0+0x168d0], R24 ;  /* 0x0168d01800008388 */ /* 0x0005e20000000c00 */
[----:B------:R-:W-:Y:S06]  /*12720*/  BAR.ARV 0x5, 0x200 ;  /* 0x0148000000007b1d */ /* 0x000fec0000002000 */
.L_x_13266:
        /* <DEDUP_REMOVED lines=20> */
[----:B0-----:R-:W-:Y:S02]  /*12870*/  LOP3.LUT R2, R0, 0x1f8, RZ, 0xc0, !PT ;  /* 0x000001f800027812 */ /* 0x001fe400078ec0ff */
[----:B------:R-:W-:Y:S02]  /*12880*/  SHF.R.U32.HI R4, RZ, 0x3, R4 ;  /* 0x00000003ff047819 */ /* 0x000fe40000011604 */
[----:B------:R-:W-:-:S04]  /*12890*/  LOP3.LUT R2, R2, 0x38, R5, 0x78, !PT ;  /* 0x0000003802027812 */ /* 0x000fc800078e7805 */
[----:B------:R-:W-:Y:S01]  /*128a0*/  LOP3.LUT R2, R2, 0x200, R3, 0xf8, !PT ;  /* 0x0000020002027812 */ /* 0x000fe200078ef803 */
[----:B------:R-:W-:-:S04]  /*128b0*/  IMAD.SHL.U32 R3, R5, 0x10, RZ ;  /* 0x0000001005037824 */ /* 0x000fc800078e00ff */
[----:B------:R-:W-:Y:S01]  /*128c0*/  IMAD R0, R2, 0x2, R17 ;  /* 0x0000000202007824 */ /* 0x000fe200078e0211 */
[----:B------:R-:W-:-:S04]  /*128d0*/  LOP3.LUT R3, R4, 0x70, R3, 0xf8, !PT ;  /* 0x0000007004037812 */ /* 0x000fc800078ef803 */
[----:B------:R4:W-:Y:S03]  /*128e0*/  STL [R1+0x4], R0 ;  /* 0x0000040001007387 */ /* 0x0009e60000100800 */
.L_x_13374:
[----:B------:R-:W-:Y:S05]  /*128f0*/  YIELD ;  /* 0x0000000000007946 */ /* 0x000fea0003800000 */
[----:B------:R-:W-:Y:S01]  /*12900*/  ULDC.64 UR4, c[0x0][0xa28] ;  /* 0x00028a0000047ab9 */ /* 0x000fe20000000a00 */
[----:B------:R-:W-:Y:S02]  /*12910*/  CS2R R8, SRZ ;  /* 0x0000000000087805 */ /* 0x000fe4000001ff00 */
[----:B------:R-:W-:Y:S01]  /*12920*/  ISETP.NE.U32.AND P0, PT, RZ, UR4, PT ;  /* 0x00000004ff007c0c */ /* 0x000fe2000bf05070 */
[----:B01----:R-:W0:Y:S01]  /*12930*/  LDC.64 R4, c[0x0][0xa00] ;  /* 0x00028000ff047b82 */ /* 0x003e220000000a00 */
[----:B----4-:R-:W-:Y:S01]  /*12940*/  IMAD.MOV.U32 R0, RZ, RZ, RZ ;  /* 0x000000ffff007224 */ /* 0x010fe200078e00ff */
[----:B------:R-:W-:Y:S01]  /*12950*/  ULDC.64 UR6, c[0x0][0xa08] ;  /* 0x0002820000067ab9 */ /* 0x000fe20000000a00 */
[----:B------:R-:W-:Y:S01]  /*12960*/  ISETP.NE.AND.EX P0, PT, RZ, UR5, PT, P0 ;  /* 0x00000005ff007c0c */ /* 0x000fe2000bf05300 */
[----:B------:R-:W-:-:S12]  /*12970*/  ULDC.64 UR4, c[0x0][0xa18] ;  /* 0x0002860000047ab9 */ /* 0x000fd80000000a00 */
[----:B------:R-:W1:Y:S02]  /*12980*/  @P0 LDC.64 R2, c[0x0][0xa28] ;  /* 0x00028a00ff020b82 */ /* 0x000e640000000a00 */
        /* <DEDUP_REMOVED lines=15> */
[----:B------:R0:W5:Y:S01]  /*12a80*/  @P1 LDG.E R9, desc[UR52][R2.64] ;  /* 0x0000003402091981 */ /* 0x000162000c1e1900 */
[----:B-1----:R-:W-:-:S03]  /*12a90*/  @P2 IMAD.WIDE R6, R27, 0x4, R6 ;  /* 0x000000041b062825 */ /* 0x002fc600078e0206 */
        /* <DEDUP_REMOVED lines=8> */
[----:B------:R-:W-:-:S04]  /*12b20*/  USEL UR4, UR4, 0x1, UP0 ;  /* 0x0000000104047887 */ /* 0x000fc80008000000 */
[----:B------:R-:W-:-:S06]  /*12b30*/  UIMAD UR4, UR4, UR5, URZ ;  /* 0x00000005040472a4 */ /* 0x000fcc000f8e023f */
[----:B------:R-:W-:Y:S01]  /*12b40*/  IMAD.U32 R11, RZ, RZ, UR4 ;  /* 0x00000004ff0b7e24 */ /* 0x000fe2000f8e00ff */
        /* <DEDUP_REMOVED lines=8> */
.L_x_13275:
        /* <DEDUP_REMOVED lines=14> */
.L_x_13276:
[----:B------:R-:W-:Y:S05]  /*12cb0*/  @!P1 BRA `(.L_x_13277) ;  /* 0x00000000000c9947 */ /* 0x000fea0003800000 */
[----:B------:R-:W2:Y:S04]  /*12cc0*/  LDG.E R4, desc[UR52][R2.64] ;  /* 0x0000003402047981 */ /* 0x000ea8000c1e1900 */
[----:B------:R-:W2:Y:S02]  /*12cd0*/  LDG.E R11, desc[UR52][R2.64+0x4] ;  /* 0x00000434020b7981 */ /* 0x000ea4000c1e1900 */
[----:B--2---:R-:W-:-:S07]  /*12ce0*/  IMAD.IADD R11, R11, 0x1, -R4 ;  /* 0x000000010b0b7824 */ /* 0x004fce00078e0a04 */
.L_x_13277:
[----:B0-----:R-:W0:Y:S01]  /*12cf0*/  LDC R2, c[0x0][0x448] ;  /* 0x00011200ff027b82 */ /* 0x001e220000000800 */
[----:B------:R-:W-:Y:S02]  /*12d00*/  IMAD R12, R25, 0xc0, RZ ;  /* 0x000000c0190c7824 */ /* 0x000fe400078e02ff */
[----:B-----5:R-:W-:Y:S02]  /*12d10*/  IMAD.IADD R8, R11, 0x1, -R8 ;  /* 0x000000010b087824 */ /* 0x020fe400078e0a08 */
[----:B------:R-:W-:Y:S01]  /*12d20*/  VIADD R5, R12, 0xbf ;  /* 0x000000bf0c057836 */ /* 0x000fe20000000000 */
[----:B------:R2:W-:Y:S01]  /*12d30*/  STL [R1+0x8], R12 ;  /* 0x0000080c01007387 */ /* 0x0005e20000100800 */
[----:B0-----:R-:W-:Y:S02]  /*12d40*/  ISETP.NE.AND P1, PT, R2, 0x1, PT ;  /* 0x000000010200780c */ /* 0x001fe40003f25270 */
[----:B------:R-:W0:Y:S11]  /*12d50*/  LDC.64 R2, c[0x0][0x9e0] ;  /* 0x00027800ff027b82 */ /* 0x000e360000000a00 */
[----:B------:R-:W3:Y:S08]  /*12d60*/  @P1 LDC R6, c[0x0][0x44c] ;  /* 0x00011300ff061b82 */ /* 0x000ef00000000800 */
[----:B------:R-:W4:Y:S01]  /*12d70*/  @P1 LDC R4, c[0x0][0x450] ;  /* 0x00011400ff041b82 */ /* 0x000f220000000800 */
[----:B0-----:R-:W-:Y:S01]  /*12d80*/  ISETP.GE.AND P2, PT, R3, 0x1, PT ;  /* 0x000000010300780c */ /* 0x001fe20003f46270 */
[----:B---3--:R-:W-:Y:S01]  /*12d90*/  @P1 IMAD.HI.U32 R7, R5, R6, RZ ;  /* 0x0000000605071227 */ /* 0x008fe200078e00ff */
[----:B------:R-:W-:-:S04]  /*12da0*/  IADD3 R6, R8, 0x1, -R10 ;  /* 0x0000000108067810 */ /* 0x000fc80007ffe80a */
[----:B----4-:R-:W-:Y:S01]  /*12db0*/  @P1 SHF.R.U32.HI R5, RZ, R4, R7 ;  /* 0x00000004ff051219 */ /* 0x010fe20000011607 */
[----:B------:R-:W-:-:S05]  /*12dc0*/  VIADD R4, R8, 0x7f ;  /* 0x0000007f08047836 */ /* 0x000fca0000000000 */
[----:B------:R-:W-:-:S04]  /*12dd0*/  SHF.R.S32.HI R7, RZ, 0x1f, R4 ;  /* 0x0000001fff077819 */ /* 0x000fc80000011404 */
[----:B------:R-:W-:Y:S01]  /*12de0*/  LEA.HI R4, R7, R4, RZ, 0x7 ;  /* 0x0000000407047211 */ /* 0x000fe200078f38ff */
[----:B------:R-:W-:-:S03]  /*12df0*/  IMAD.IADD R7, R6, 0x1, R5 ;  /* 0x0000000106077824 */ /* 0x000fc600078e0205 */
[----:B------:R-:W-:Y:S01]  /*12e00*/  SHF.R.S32.HI R9, RZ, 0x7, R4 ;  /* 0x00000007ff097819 */ /* 0x000fe20000011404 */
[----:B------:R-:W-:-:S04]  /*12e10*/  IMAD.IADD R2, R7, 0x1, R2 ;  /* 0x0000000107027824 */ /* 0x000fc800078e0202 */
[----:B------:R2:W-:Y:S01]  /*12e20*/  STL [R1+0x40], R9 ;  /* 0x0000400901007387 */ /* 0x0005e20000100800 */
[----:B------:R-:W-:Y:S05]  /*12e30*/  @!P2 BRA `(.L_x_13278) ;  /* 0x000000000048a947 */ /* 0x000fea0003800000 */
        /* <DEDUP_REMOVED lines=11> */
.L_x_13280:
[----:B------:R-:W-:-:S13]  /*12ef0*/  ISETP.NE.AND P0, PT, R3, 0x1, PT ;  /* 0x000000010300780c */ /* 0x000fda0003f05270 */
[----:B------:R-:W0:Y:S02]  /*12f00*/  @P0 LDC.64 R4, c[0x0][0x9e8] ;  /* 0x00027a00ff040b82 */ /* 0x000e240000000a00 */
[----:B0-----:R-:W-:-:S05]  /*12f10*/  @P0 IMAD.HI.U32 R4, R6, R4, RZ ;  /* 0x0000000406040227 */ /* 0x001fca00078e00ff */
[----:B------:R-:W-:-:S07]  /*12f20*/  @P0 SHF.R.U32.HI R6, RZ, R5, R4 ;  /* 0x00000005ff060219 */ /* 0x000fce0000011604 */
.L_x_13281:
[----:B------:R-:W-:Y:S05]  /*12f30*/  BSYNC B0 ;  /* 0x0000000000007941 */ /* 0x000fea0003800000 */
.L_x_13279:
[----:B------:R-:W-:-:S05]  /*12f40*/  IMAD R5, R6, R3, R3 ;  /* 0x0000000306057224 */ /* 0x000fca00078e0203 */
[----:B------:R-:W-:-:S07]  /*12f50*/  VIMNMX R2, R2, R5, PT ;  /* 0x0000000502027248 */ /* 0x000fce0003fe0100 */
.L_x_13278:
[----:B------:R-:W0:Y:S01]  /*12f60*/  @P1 LDC R4, c[0x0][0x44c] ;  /* 0x00011300ff041b82 */ /* 0x000e220000000800 */
[----:B------:R-:W-:Y:S01]  /*12f70*/  VIADD R2, R2, 0x7f ;  /* 0x0000007f02027836 */ /* 0x000fe20000000000 */
[----:B------:R-:W-:Y:S01]  /*12f80*/  ULDC UR4, c[0x0][0x9dc] ;  /* 0x0002770000047ab9 */ /* 0x000fe20000000800 */
[----:B------:R-:W-:-:S05]  /*12f90*/  IMAD.MOV.U32 R5, RZ, RZ, R12 ;  /* 0x000000ffff057224 */ /* 0x000fca00078e000c */
[----:B------:R-:W3:Y:S01]  /*12fa0*/  @P1 LDC R7, c[0x0][0x450] ;  /* 0x00011400ff071b82 */ /* 0x000ee20000000800 */
[----:B0-----:R-:W-:-:S05]  /*12fb0*/  @P1 IMAD.HI.U32 R4, R12, R4, RZ ;  /* 0x000000040c041227 */ /* 0x001fca00078e00ff */
[----:B---3--:R-:W-:Y:S02]  /*12fc0*/  @P1 SHF.R.U32.HI R5, RZ, R7, R4 ;  /* 0x00000007ff051219 */ /* 0x008fe40000011604 */
[----:B------:R-:W-:Y:S02]  /*12fd0*/  SHF.R.S32.HI R7, RZ, 0x1f, R2 ;  /* 0x0000001fff077819 */ /* 0x000fe40000011402 */
[----:B------:R-:W-:Y:S02]  /*12fe0*/  IADD3 R8, R5, R8, -R10 ;  /* 0x0000000805087210 */ /* 0x000fe40007ffe80a */
[----:B------:R-:W-:-:S04]  /*12ff0*/  LEA.HI R7, R7, R2, RZ, 0x7 ;  /* 0x0000000207077211 */ /* 0x000fc800078f38ff */
[----:B------:R-:W-:-:S04]  /*13000*/  SHF.R.S32.HI R2, RZ, 0x7, R7 ;  /* 0x00000007ff027819 */ /* 0x000fc80000011407 */
[----:B------:R-:W-:Y:S01]  /*13010*/  VIMNMX R6, R9, R2, PT ;  /* 0x0000000209067248 */ /* 0x000fe20003fe0100 */
[----:B------:R0:W-:Y:S02]  /*13020*/  STL [R1+0x3c], R2 ;  /* 0x00003c0201007387 */ /* 0x0001e40000100800 */
[----:B0-----:R-:W-:Y:S01]  /*13030*/  VIADD R2, R8, -UR4 ;  /* 0x8000000408027c36 */ /* 0x001fe20008000000 */
        /* <DEDUP_REMOVED lines=12> */
.L_x_13284:
[----:B------:R-:W-:-:S13]  /*13100*/  ISETP.NE.AND P0, PT, R3, 0x1, PT ;  /* 0x000000010300780c */ /* 0x000fda0003f05270 */
[----:B------:R-:W0:Y:S02]  /*13110*/  @P0 LDC.64 R4, c[0x0][0x9e8] ;  /* 0x00027a00ff040b82 */ /* 0x000e240000000a00 */
[----:B0-----:R-:W-:-:S05]  /*13120*/  @P0 IMAD.HI.U32 R4, R7, R4, RZ ;  /* 0x0000000407040227 */ /* 0x001fca00078e00ff */
[----:B------:R-:W-:-:S07]  /*13130*/  @P0 SHF.R.U32.HI R7, RZ, R5, R4 ;  /* 0x00000005ff070219 */ /* 0x000fce0000011604 */
.L_x_13285:
[----:B------:R-:W-:Y:S05]  /*13140*/  BSYNC B0 ;  /* 0x0000000000007941 */ /* 0x000fea0003800000 */
.L_x_13283:
[----:B------:R-:W-:-:S05]  /*13150*/  IMAD R3, R7, R3, RZ ;  /* 0x0000000307037224 */ /* 0x000fca00078e02ff */
[----:B------:R-:W-:-:S07]  /*13160*/  VIMNMX R2, R2, R3, !PT ;  /* 0x0000000302027248 */ /* 0x000fce0007fe0100 */
.L_x_13282:
[----:B------:R-:W-:Y:S01]  /*13170*/  SHF.R.S32.HI R3, RZ, 0x1f, R2 ;  /* 0x0000001fff037819 */ /* 0x000fe20000011402 */
[----:B------:R-:W-:Y:S01]  /*13180*/  IMAD.MOV.U32 R5, RZ, RZ, RZ ;  /* 0x000000ffff057224 */ /* 0x000fe200078e00ff */
[----:B------:R-:W-:Y:S01]  /*13190*/  SHF.R.U32.HI R4, RZ, 0x10, R0 ;  /* 0x00000010ff047819 */ /* 0x000fe20000011600 */
[----:B------:R-:W-:Y:S01]  /*131a0*/  BSSY B0, `(.L_x_13286) ;  /* 0x0000029000007945 */ /* 0x000fe20003800000 */
[----:B------:R-:W-:Y:S01]  /*131b0*/  LEA.HI R3, R3, R2, RZ, 0x7 ;  /* 0x0000000203037211 */ /* 0x000fe200078f38ff */
[----:B--2---:R-:W-:Y:S01]  /*131c0*/  IMAD.MOV.U32 R12, RZ, RZ, R5 ;  /* 0x000000ffff0c7224 */ /* 0x004fe200078e0005 */
        /* <DEDUP_REMOVED lines=10> */
[-C--:B-1----:R-:W-:Y:S01]  /*13270*/  IABS R0, R4.reuse ;  /* 0x0000000400007213 */ /* 0x082fe20000000000 */
[----:B------:R-:W-:Y:S01]  /*13280*/  IMAD.MOV.U32 R2, RZ, RZ, RZ ;  /* 0x000000ffff027224 */ /* 0x000fe200078e00ff */
[----:B------:R-:W-:Y:S02]  /*13290*/  IABS R7, R4 ;  /* 0x0000000400077213 */ /* 0x000fe40000000000 */
[----:B------:R-:W1:Y:S03]  /*132a0*/  I2F.RP R8, R0 ;  /* 0x0000000000087306 */ /* 0x000e660000209400 */
[----:B------:R-:W-:-:S05]  /*132b0*/  IMAD.MOV R7, RZ, RZ, -R7 ;  /* 0x000000ffff077224 */ /* 0x000fca00078e0a07 */
[----:B-1----:R-:W1:Y:S02]  /*132c0*/  MUFU.RCP R8, R8 ;  /* 0x0000000800087308 */ /* 0x002e640000001000 */
[----:B-1----:R-:W-:-:S06]  /*132d0*/  VIADD R9, R8, 0xffffffe ;  /* 0x0ffffffe08097836 */ /* 0x002fcc0000000000 */
[----:B------:R-:W0:Y:S02]  /*132e0*/  F2I.FTZ.U32.TRUNC.NTZ R3, R9 ;  /* 0x0000000900037305 */ /* 0x000e24000021f000 */
[----:B0-----:R-:W-:-:S04]  /*132f0*/  IMAD.MOV R5, RZ, RZ, -R3 ;  /* 0x000000ffff057224 */ /* 0x001fc800078e0a03 */
[----:B------:R-:W-:-:S04]  /*13300*/  IMAD R5, R5, R0, RZ ;  /* 0x0000000005057224 */ /* 0x000fc800078e02ff */
        /* <DEDUP_REMOVED lines=18> */
.L_x_13287:
[----:B------:R-:W-:Y:S05]  /*13430*/  BSYNC B0 ;  /* 0x0000000000007941 */ /* 0x000fea0003800000 */
.L_x_13286:
        /* <DEDUP_REMOVED lines=14> */
[----:B------:R-:W3:Y:S08]  /*13520*/  FLO.U32 R0, UR4 ;  /* 0x0000000400007d00 */ /* 0x000ef000080e0000 */
[----:B0-----:R-:W4:Y:S01]  /*13530*/  POPC R5, UR4 ;  /* 0x0000000400057d09 */ /* 0x001f220008000000 */
[----:B---3--:R-:W-:-:S13]  /*13540*/  ISETP.EQ.U32.AND P0, PT, R0, R7, PT ;  /* 0x000000070000720c */ /* 0x008fda0003f02070 */
[----:B----4-:R-:W3:Y:S01]  /*13550*/  @P0 ATOMG.E.ADD.STRONG.GPU PT, R3, desc[UR52][R2.64], R5 ;  /* 0x00000005020309a8 */ /* 0x010ee200081ee1f4 */
[----:B-1----:R-:W0:Y:S02]  /*13560*/  S2R R4, SR_LTMASK ;  /* 0x0000000000047919 */ /* 0x002e240000003900 */
[----:B0-----:R-:W-:-:S04]  /*13570*/  LOP3.LUT R4, R4, UR4, RZ, 0xc0, !PT ;  /* 0x0000000404047c12 */ /* 0x001fc8000f8ec0ff */
[----:B------:R-:W0:Y:S01]  /*13580*/  POPC R7, R4 ;  /* 0x0000000400077309 */ /* 0x000e220000000000 */
[----:B---3--:R-:W0:Y:S02]  /*13590*/  SHFL.IDX PT, R0, R3, R0, 0x1f ;  /* 0x00001f0003007589 */ /* 0x008e2400000e0000 */
[----:B0-----:R-:W-:Y:S01]  /*135a0*/  IADD3 R24, R0, UR37, R7 ;  /* 0x0000002500187c10 */ /* 0x001fe2000fffe007 */
[----:B------:R-:W-:Y:S06]  /*135b0*/  BRA `(.L_x_13290) ;  /* 0x0000003000f47947 */ /* 0x000fec0003800000 */
.L_x_13289:
        /* <DEDUP_REMOVED lines=20> */
.L_x_13292:
[----:B------:R-:W-:Y:S05]  /*13700*/  BSYNC B6 ;  /* 0x0000000000067941 */ /* 0x000fea0003800000 */
.L_x_13291:
        /* <DEDUP_REMOVED lines=20> */
.L_x_13295:
        /* <DEDUP_REMOVED lines=15> */
.L_x_13294:
[----:B------:R-:W-:Y:S05]  /*13940*/  BSYNC B6 ;  /* 0x0000000000067941 */ /* 0x000fea0003800000 */
.L_x_13293:
        /* <DEDUP_REMOVED lines=20> */
.L_x_13390:
        /* <DEDUP_REMOVED lines=10> */
.L_x_13393:
        /* <DEDUP_REMOVED lines=21> */
.L_x_13299:
[----:B---3--:R-:W-:Y:S01]  /*13c80*/  IMAD R0, R18, 0x8, R17 ;  /* 0x0000000812007824 */ /* 0x008fe200078e0211 */
[----:B----4-:R-:W-:-:S04]  /*13c90*/  SHF.L.U32 R2, R28, 0x1f, RZ ;  /* 0x0000001f1c027819 */ /* 0x010fc800000006ff */
[----:B------:R-:W3:Y:S02]  /*13ca0*/  SYNCS.PHASECHK.TRANS64.TRYWAIT P0, [R0+URZ+0x16840], R2 ;  /* 0x01684002000075a7 */ /* 0x000ee4000800017f */
[----:B---3--:R-:W-:Y:S05]  /*13cb0*/  @!P0 BRA `(.L_x_13300) ;  /* 0x00000044005c8947 */ /* 0x008fea0003800000 */
.L_x_13394:
        /* <DEDUP_REMOVED lines=11> */
.L_x_13301:
[----:B---3--:R-:W3:Y:S01]  /*13d70*/  LDL.LU R2, [R1] ;  /* 0x0000000001027983 */ /* 0x008ee20000300800 */
        /* <DEDUP_REMOVED lines=13> */
[----:B------:R-:W-:Y:S02]  /*13e50*/  ULEA UR11, UR11, UR4, 0x7 ;  /* 0x000000040b0b7291 */ /* 0x000fe4000f8e383f */
[----:B------:R-:W-:Y:S01]  /*13e60*/  UIADD3 UR8, UR8, 0xe400, URZ ;  /* 0x0000e40008087890 */ /* 0x000fe2000fffe03f */
[----:B------:R-:W-:-:S08]  /*13e70*/  UMOV UR4, 0x0 ;  /* 0x0000000000047882 */ /* 0x000fd00000000000 */
[----:B------:R4:W-:Y:S01]  /*13e80*/  UTMALDG.4D [UR8], [UR6], desc[UR4] ;  /* 0x00000408060075b4 */ /* 0x0009e20008019000 */
[----:B---3--:R-:W-:-:S04]  /*13e90*/  LOP3.LUT R2, R2, 0xfffffffe, RZ, 0xc0, !PT ;  /* 0xfffffffe02027812 */ /* 0x008fc800078ec0ff */
[----:B------:R-:W-:-:S05]  /*13ea0*/  @P0 LOP3.LUT R2, R2, 0x1, RZ, 0xfc, !PT ;  /* 0x0000000102020812 */ /* 0x000fca00078efcff */
[----:B------:R4:W-:Y:S01]  /*13eb0*/  STL [R1], R2 ;  /* 0x0000000201007387 */ /* 0x0009e20000100800 */
[----:B------:R-:W-:Y:S01]  /*13ec0*/  NOP ;  /* 0x0000000000007918 */ /* 0x000fe20000000000 */
.L_x_13297:
        /* <DEDUP_REMOVED lines=39> */
.L_x_13303:
[----:B------:R-:W-:Y:S05]  /*14140*/  BSYNC B6 ;  /* 0x0000000000067941 */ /* 0x000fea0003800000 */
.L_x_13302:
[----:B------:R-:W3:Y:S01]  /*14150*/  LDL.LU R20, [R1+0x30] ;  /* 0x0000300001147983 */ /* 0x000ee20000300800 */
[----:B------:R-:W-:Y:S01]  /*14160*/  ULDC.64 UR6, c[0x0][0x2e0] ;  /* 0x0000b80000067ab9 */ /* 0x000fe20000000a00 */
[----:B------:R-:W1:Y:S01]  /*14170*/  LDC R9, c[0x0][0x448] ;  /* 0x00011200ff097b82 */ /* 0x000e620000000800 */
[----:B------:R-:W-:Y:S01]  /*14180*/  ULDC.64 UR4, c[0x0][0x2d8] ;  /* 0x0000b60000047ab9 */ /* 0x000fe20000000a00 */
[----:B0-----:R-:W3:Y:S01]  /*14190*/  LDL.LU.64 R2, [R1+0x28] ;  /* 0x0000280001027983 */ /* 0x001ee20000300a00 */
[----:B------:R-:W-:-:S03]  /*141a0*/  ULDC.64 UR8, c[0x0][0x280] ;  /* 0x0000a00000087ab9 */ /* 0x000fc60000000a00 */
[----:B------:R-:W4:Y:S04]  /*141b0*/  LDL.LU R21, [R1+0x38] ;  /* 0x0000380001157983 */ /* 0x000f280000300800 */
[----:B------:R-:W4:Y:S04]  /*141c0*/  LDL.LU R4, [R1+0x10] ;  /* 0x0000100001047983 */ /* 0x000f280000300800 */
[----:B--2---:R-:W2:Y:S01]  /*141d0*/  LDL R12, [R1+0x8] ;  /* 0x00000800010c7983 */ /* 0x004ea20000100800 */
[----:B-1----:R-:W-:-:S13]  /*141e0*/  ISETP.NE.AND P1, PT, R9, 0x1, PT ;  /* 0x000000010900780c */ /* 0x002fda0003f25270 */
[----:B------:R-:W0:Y:S08]  /*141f0*/  @P1 LDC R5, c[0x0][0x450] ;  /* 0x00011400ff051b82 */ /* 0x000e300000000800 */
[----:B------:R-:W1:Y:S01]  /*14200*/  @P1 LDC R8, c[0x0][0x450] ;  /* 0x00011400ff081b82 */ /* 0x000e620000000800 */
[----:B---3--:R-:W-:Y:S02]  /*14210*/  IMAD.MOV.U32 R3, RZ, RZ, R20 ;  /* 0x000000ffff037224 */ /* 0x008fe400078e0014 */
[----:B------:R-:W3:Y:S01]  /*14220*/  S2R R20, SR_TID.X ;  /* 0x0000000000147919 */ /* 0x000ee20000002100 */
[----:B----4-:R-:W-:-:S02]  /*14230*/  IMAD R0, R21, UR6, RZ ;  /* 0x0000000615007c24 */ /* 0x010fc4000f8e02ff */
[----:B------:R-:W-:-:S04]  /*14240*/  IMAD.WIDE.U32 R2, R16, UR4, R2 ;  /* 0x0000000410027c25 */ /* 0x000fc8000f8e0002 */
[----:B------:R-:W-:Y:S01]  /*14250*/  IMAD R3, R16, UR5, R3 ;  /* 0x0000000510037c24 */ /* 0x000fe2000f8e0203 */
[----:B------:R-:W-:Y:S01]  /*14260*/  ULDC.64 UR4, c[0x0][0x2d0] ;  /* 0x0000b40000047ab9 */ /* 0x000fe20000000a00 */
[C---:B------:R-:W-:Y:S02]  /*14270*/  IMAD R0, R4.reuse, UR7, R0 ;  /* 0x0000000704007c24 */ /* 0x040fe4000f8e0200 */
[----:B------:R-:W-:Y:S01]  /*14280*/  IMAD.WIDE.U32 R2, R4, UR6, R2 ;  /* 0x0000000604027c25 */ /* 0x000fe2000f8e0002 */
[----:B------:R-:W-:Y:S01]  /*14290*/  ULDC.64 UR6, c[0x0][0x2c8] ;  /* 0x0000b20000067ab9 */ /* 0x000fe20000000a00 */
[----:B------:R-:W4:Y:S02]  /*142a0*/  @P1 LDC R4, c[0x0][0x44c] ;  /* 0x00011300ff041b82 */ /* 0x000f240000000800 */
[----:B------:R-:W-:Y:S01]  /*142b0*/  IMAD.IADD R3, R3, 0x1, R0 ;  /* 0x0000000103037824 */ /* 0x000fe200078e0200 */
[C---:B---3--:R-:W-:Y:S01]  /*142c0*/  LOP3.LUT R21, R20.reuse, 0x7f, RZ, 0xc0, !PT ;  /* 0x0000007f14157812 */ /* 0x048fe200078ec0ff */
[----:B------:R-:W-:-:S03]  /*142d0*/  IMAD.SHL.U32 R20, R20, 0x10, RZ ;  /* 0x0000001014147824 */ /* 0x000fc600078e00ff */
[----:B------:R-:W-:-:S04]  /*142e0*/  SHF.R.U32.HI R21, RZ, 0x3, R21 ;  /* 0x00000003ff157819 */ /* 0x000fc80000011615 */
[----:B------:R-:W-:-:S05]  /*142f0*/  LOP3.LUT R20, R21, 0x70, R20, 0xf8, !PT ;  /* 0x0000007015147812 */ /* 0x000fca00078ef814 */
[----:B--2---:R-:W-:Y:S02]  /*14300*/  IMAD.IADD R6, R20, 0x1, R12 ;  /* 0x0000000114067824 */ /* 0x004fe400078e020c */
[----:B------:R2:W5:Y:S02]  /*14310*/  LDL R20, [R1+0x4] ;  /* 0x0000040001147983 */ /* 0x0005640000100800 */
[----:B----4-:R-:W-:Y:S01]  /*14320*/  @P1 IMAD.HI.U32 R0, R6, R4, RZ ;  /* 0x0000000406001227 */ /* 0x010fe200078e00ff */
[----:B------:R-:W3:Y:S03]  /*14330*/  S2R R10, SR_TID.X ;  /* 0x00000000000a7919 */ /* 0x000ee60000002100 */
[----:B------:R-:W-:Y:S01]  /*14340*/  IMAD.MOV.U32 R4, RZ, RZ, R6 ;  /* 0x000000ffff047224 */ /* 0x000fe200078e0006 */
[----:B0-----:R-:W-:-:S04]  /*14350*/  @P1 SHF.R.U32.HI R4, RZ, R5, R0 ;  /* 0x00000005ff041219 */ /* 0x001fc80000011600 */
        /* <DEDUP_REMOVED lines=9> */
[----:B------:R-:W-:Y:S02]  /*143f0*/  IMAD R7, R7, UR6, RZ ;  /* 0x0000000607077c24 */ /* 0x000fe4000f8e02ff */
[----:B---3--:R-:W-:Y:S02]  /*14400*/  IMAD.SHL.U32 R21, R10, 0x8, RZ ;  /* 0x000000080a157824 */ /* 0x008fe400078e00ff */
[----:B------:R-:W-:Y:S01]  /*14410*/  IMAD R7, R0, UR7, R7 ;  /* 0x0000000700077c24 */ /* 0x000fe2000f8e0207 */
[C---:B------:R-:W-:Y:S02]  /*14420*/  LEA R0, P0, R4.reuse, UR8, 0x1 ;  /* 0x0000000804007c11 */ /* 0x040fe4000f8008ff */
[----:B------:R-:W-:Y:S01]  /*14430*/  LOP3.LUT R21, R21, 0x38, RZ, 0xc0, !PT ;  /* 0x0000003815157812 */ /* 0x000fe200078ec0ff */
[----:B------:R-:W-:Y:S02]  /*14440*/  IMAD.IADD R5, R5, 0x1, R7 ;  /* 0x0000000105057824 */ /* 0x000fe400078e0207 */
[----:B------:R-:W0:Y:S03]  /*14450*/  @P1 LDC R7, c[0x0][0x44c] ;  /* 0x00011300ff071b82 */ /* 0x000e260000000800 */
[----:B------:R-:W-:Y:S01]  /*14460*/  LEA.HI.X R4, R4, UR9, R5, 0x1, P0 ;  /* 0x0000000904047c11 */ /* 0x000fe200080f0c05 */
[----:B------:R-:W-:-:S04]  /*14470*/  VIADD R5, R6, 0x80 ;  /* 0x0000008006057836 */ /* 0x000fc80000000000 */
[----:B------:R-:W-:Y:S02]  /*14480*/  IMAD.MOV.U32 R6, RZ, RZ, R5 ;  /* 0x000000ffff067224 */ /* 0x000fe400078e0005 */
[----:B0-----:R-:W-:-:S05]  /*14490*/  @P1 IMAD.HI.U32 R7, R5, R7, RZ ;  /* 0x0000000705071227 */ /* 0x001fca00078e00ff */
[----:B-1----:R-:W-:-:S05]  /*144a0*/  @P1 SHF.R.U32.HI R6, RZ, R8, R7 ;  /* 0x00000008ff061219 */ /* 0x002fca0000011607 */
        /* <DEDUP_REMOVED lines=9> */
[----:B------:R-:W-:Y:S02]  /*14540*/  UMOV UR4, 0xffffffff ;  /* 0xffffffff00047882 */ /* 0x000fe40000000000 */
[----:B------:R-:W-:Y:S02]  /*14550*/  IMAD.IADD R3, R3, 0x1, R7 ;  /* 0x0000000103037824 */ /* 0x000fe400078e0207 */
[----:B------:R-:W-:-:S02]  /*14560*/  IMAD R6, R6, UR6, RZ ;  /* 0x0000000606067c24 */ /* 0x000fc4000f8e02ff */
[----:B------:R-:W-:-:S04]  /*14570*/  IMAD.WIDE.U32 R2, R5, UR6, R2 ;  /* 0x0000000605027c25 */ /* 0x000fc8000f8e0002 */
[----:B------:R-:W-:Y:S01]  /*14580*/  IMAD R6, R5, UR7, R6 ;  /* 0x0000000705067c24 */ /* 0x000fe2000f8e0206 */
[----:B------:R-:W-:-:S03]  /*14590*/  LEA R5, P1, R2, UR8, 0x1 ;  /* 0x0000000802057c11 */ /* 0x000fc6000f8208ff */
[----:B------:R-:W-:-:S05]  /*145a0*/  IMAD.IADD R6, R3, 0x1, R6 ;  /* 0x0000000103067824 */ /* 0x000fca00078e0206 */
[----:B------:R-:W-:Y:S01]  /*145b0*/  LEA.HI.X R2, R2, UR9, R6, 0x1, P1 ;  /* 0x0000000902027c11 */ /* 0x000fe200088f0c06 */
[----:B--2---:R-:W-:Y:S06]  /*145c0*/  BRA.DIV UR4, `(.L_x_13304) ;  /* 0x0000003e042c7947 */ /* 0x004fec000b800000 */
[----:B------:R-:W0:Y:S02]  /*145d0*/  S2R R7, SR_TID.X ;  /* 0x0000000000077919 */ /* 0x000e240000002100 */
[----:B0-----:R-:W-:Y:S02]  /*145e0*/  LOP3.LUT R8, R7, 0x7f, RZ, 0xc0, !PT ;  /* 0x0000007f07087812 */ /* 0x001fe400078ec0ff */
[----:B------:R-:W2:Y:S04]  /*145f0*/  LDL.LU R7, [R1+0xc] ;  /* 0x00000c0001077983 */ /* 0x000ea80000300800 */
[----:B------:R-:W3:Y:S01]  /*14600*/  LDL.LU R11, [R1+0x8] ;  /* 0x00000800010b7983 */ /* 0x000ee20000300800 */
[----:B------:R-:W-:-:S03]  /*14610*/  SHF.R.U32.HI R10, RZ, 0x3, R8 ;  /* 0x00000003ff0a7819 */ /* 0x000fc60000011608 */
[----:B------:R-:W0:Y:S01]  /*14620*/  SHFL.IDX PT, R8, R0, RZ, 0x181f ;  /* 0x00181fff00087589 */ /* 0x000e2200000e0000 */
[----:B--2---:R-:W-:-:S03]  /*14630*/  IMAD R3, R7, R9, RZ ;  /* 0x0000000907037224 */ /* 0x004fc600078e02ff */
[----:B------:R-:W1:Y:S01]  /*14640*/  SHFL.IDX PT, R7, R4, RZ, 0x181f ;  /* 0x00181fff04077589 */ /* 0x000e6200000e0000 */
[----:B---3--:R-:W-:-:S05]  /*14650*/  IMAD.IADD R6, R10, 0x1, R11 ;  /* 0x000000010a067824 */ /* 0x008fca00078e020b */
[----:B------:R-:W-:-:S13]  /*14660*/  ISETP.GE.AND P1, PT, R6, R3, PT ;  /* 0x000000030600720c */ /* 0x000fda0003f26270 */
[----:B0-----:R-:W-:-:S05]  /*14670*/  @!P1 LEA R8, P2, R21, R8, 0x1 ;  /* 0x0000000815089211 */ /* 0x001fca00078408ff */
[----:B-1----:R-:W-:-:S04]  /*14680*/  @!P1 IMAD.X R7, RZ, RZ, R7, P2 ;  /* 0x000000ffff079224 */ /* 0x002fc800010e0607 */
[----:B------:R-:W-:Y:S02]  /*14690*/  @!P1 IMAD.MOV.U32 R9, RZ, RZ, R7 ;  /* 0x000000ffff099224 */ /* 0x000fe400078e0007 */
[----:B------:R-:W-:-:S03]  /*146a0*/  VIADD R7, R6, 0x10 ;  /* 0x0000001006077836 */ /* 0x000fc60000000000 */
[----:B------:R-:W-:Y:S01]  /*146b0*/  @!PT LDS RZ, [RZ] ;  /* 0x00000000fffff984 */ /* 0x000fe20000000800 */
[----:B-----5:R0:W-:Y:S02]  /*146c0*/  @!P1 LDGSTS.E.BYPASS.LTC128B.128 [R20+0x8400], desc[UR52][R8.64], !P0 ;  /* 0x0840000008149fae */ /* 0x0201e4000c101d74 */
[----:B------:R-:W-:Y:S02]  /*146d0*/  ISETP.GE.AND P1, PT, R7, R3, PT ;  /* 0x000000030700720c */ /* 0x000fe40003f26270 */
[----:B------:R-:W-:Y:S04]  /*146e0*/  SHFL.IDX PT, R7, R4, 0x1, 0x181f ;  /* 0x00381f0004077f89 */ /* 0x000fe800000e0000 */
[----:B0-----:R-:W0:Y:S07]  /*146f0*/  SHFL.IDX PT, R8, R0, 0x1, 0x181f ;  /* 0x00381f0000087f89 */ /* 0x001e2e00000e0000 */
[----:B0-----:R-:W-:-:S05]  /*14700*/  @!P1 LEA R8, P2, R21, R8, 0x1 ;  /* 0x0000000815089211 */ /* 0x001fca00078408ff */
[----:B------:R-:W-:-:S04]  /*14710*/  @!P1 IMAD.X R7, RZ, RZ, R7, P2 ;  /* 0x000000ffff079224 */ /* 0x000fc800010e0607 */
        /* <DEDUP_REMOVED lines=37> */
[----:B------:R-:W-:Y:S04]  /*14970*/  SHFL.IDX PT, R4, R4, 0x7, 0x181f ;  /* 0x00f81f0004047f89 */ /* 0x000fe800000e0000 */
[----:B0-----:R-:W0:Y:S03]  /*14980*/  SHFL.IDX PT, R8, R0, 0x6, 0x181f ;  /* 0x00d81f0000087f89 */ /* 0x001e2600000e0000 */
[----:B0-----:R-:W-:-:S05]  /*14990*/  @!P1 LEA R8, P2, R21, R8, 0x1 ;  /* 0x0000000815089211 */ /* 0x001fca00078408ff */
[----:B------:R-:W-:-:S04]  /*149a0*/  @!P1 IMAD.X R7, RZ, RZ, R7, P2 ;  /* 0x000000ffff079224 */ /* 0x000fc800010e0607 */
[----:B------:R-:W-:Y:S02]  /*149b0*/  @!P1 IMAD.MOV.U32 R9, RZ, RZ, R7 ;  /* 0x000000ffff099224 */ /* 0x000fe400078e0007 */
[----:B------:R-:W-:Y:S04]  /*149c0*/  SHFL.IDX PT, R7, R5, RZ, 0x181f ;  /* 0x00181fff05077589 */ /* 0x000fe800000e0000 */
[----:B------:R0:W-:Y:S04]  /*149d0*/  @!P1 LDGSTS.E.BYPASS.LTC128B.128 [R20+0xb400], desc[UR52][R8.64], !P0 ;  /* 0x0b40000008149fae */ /* 0x0001e8000c101d74 */
[----:B0-----:R0:W1:Y:S02]  /*149e0*/  SHFL.IDX PT, R8, R0, 0x7, 0x181f ;  /* 0x00f81f0000087f89 */ /* 0x00106400000e0000 */
[----:B0-----:R-:W-:-:S05]  /*149f0*/  VIADD R0, R6, 0x80 ;  /* 0x0000008006007836 */ /* 0x001fca0000000000 */
[----:B------:R-:W-:Y:S01]  /*14a00*/  ISETP.GE.AND P2, PT, R0, R3, PT ;  /* 0x000000030000720c */ /* 0x000fe20003f46270 */
[----:B------:R-:W-:-:S05]  /*14a10*/  VIADD R0, R6, 0x70 ;  /* 0x0000007006007836 */ /* 0x000fca0000000000 */
[----:B------:R-:W-:Y:S02]  /*14a20*/  ISETP.GE.AND P1, PT, R0, R3, PT ;  /* 0x000000030000720c */ /* 0x000fe40003f26270 */
[----:B------:R-:W0:Y:S11]  /*14a30*/  SHFL.IDX PT, R0, R2, RZ, 0x181f ;  /* 0x00181fff02007589 */ /* 0x000e3600000e0000 */
[----:B-1----:R-:W-:-:S05]  /*14a40*/  @!P1 LEA R8, P3, R21, R8, 0x1 ;  /* 0x0000000815089211 */ /* 0x002fca00078608ff */
[----:B------:R-:W-:-:S04]  /*14a50*/  @!P1 IMAD.X R4, RZ, RZ, R4, P3 ;  /* 0x000000ffff049224 */ /* 0x000fc800018e0604 */
[----:B------:R-:W-:-:S05]  /*14a60*/  @!P1 IMAD.MOV.U32 R9, RZ, RZ, R4 ;  /* 0x000000ffff099224 */ /* 0x000fca00078e0004 */
[----:B------:R1:W-:Y:S01]  /*14a70*/  @!P1 LDGSTS.E.BYPASS.LTC128B.128 [R20+0xbc00], desc[UR52][R8.64], !P0 ;  /* 0x0bc0000008149fae */ /* 0x0003e2000c101d74 */
[----:B------:R-:W-:-:S05]  /*14a80*/  @!P2 LEA R7, P1, R21, R7, 0x1 ;  /* 0x000000071507a211 */ /* 0x000fca00078208ff */
[----:B0-----:R-:W-:Y:S02]  /*14a90*/  @!P2 IMAD.X R0, RZ, RZ, R0, P1 ;  /* 0x000000ffff00a224 */ /* 0x001fe400008e0600 */
[----:B-1----:R-:W-:Y:S02]  /*14aa0*/  @!P2 IMAD.MOV.U32 R8, RZ, RZ, R7 ;  /* 0x000000ffff08a224 */ /* 0x002fe400078e0007 */
        /* <DEDUP_REMOVED lines=20> */
.L_x_13419:
[----:B------:R-:W-:Y:S02]  /*14bf0*/  VIADD R6, R6, 0xb0 ;  /* 0x000000b006067836 */ /* 0x000fe40000000000 */
[----:B0-----:R-:W-:-:S03]  /*14c00*/  VIADD R8, R17, 0x16800 ;  /* 0x0001680011087836 */ /* 0x001fc60000000000 */
[----:B------:R-:W-:-:S13]  /*14c10*/  ISETP.GE.AND P1, PT, R6, R3, PT ;  /* 0x000000030600720c */ /* 0x000fda0003f26270 */
[----:B--2---:R-:W-:-:S05]  /*14c20*/  @!P1 LEA R2, P2, R21, R2, 0x1 ;  /* 0x0000000215029211 */ /* 0x004fca00078408ff */
[----:B-1----:R-:W-:-:S05]  /*14c30*/  @!P1 IMAD.X R3, RZ, RZ, R0, P2 ;  /* 0x000000ffff039224 */ /* 0x002fca00010e0600 */
[----:B------:R-:W-:Y:S01]  /*14c40*/  @!PT LDS RZ, [RZ] ;  /* 0x00000000fffff984 */ /* 0x000fe20000000800 */
[----:B------:R-:W-:Y:S01]  /*14c50*/  @!PT LDS RZ, [RZ] ;  /* 0x00000000fffff984 */ /* 0x000fe20000000800 */
[----:B------:R-:W-:Y:S01]  /*14c60*/  @!PT LDS RZ, [RZ] ;  /* 0x00000000fffff984 */ /* 0x000fe20000000800 */
[----:B------:R0:W-:Y:S01]  /*14c70*/  @!P1 LDGSTS.E.BYPASS.LTC128B.128 [R20+0xdc00], desc[UR52][R2.64], !P0 ;  /* 0x0dc0000002149fae */ /* 0x0001e2000c101d74 */
[----:B------:R-:W-:Y:S01]  /*14c80*/  PLOP3.LUT P0, PT, PT, PT, PT, 0x80, 0x0 ;  /* 0x000000000000781c */ /* 0x000fe20003f0f070 */
[----:B------:R-:W-:-:S12]  /*14c90*/  NOP ;  /* 0x0000000000007918 */ /* 0x000fd80000000000 */
.L_x_13305:
        /* <DEDUP_REMOVED lines=18> */
.L_x_13420:
[----:B------:R-:W-:Y:S05]  /*14dc0*/  BSYNC B0 ;  /* 0x0000000000007941 */ /* 0x000fea0003800000 */
.L_x_13306:
        /* <DEDUP_REMOVED lines=56> */
.L_x_13314:
[----:B------:R-:W-:Y:S01]  /*15150*/  IMAD R2, R7, 0x8, R17 ;  /* 0x0000000807027824 */ /* 0x000fe200078e0211 */
[----:B------:R-:W-:Y:S01]  /*15160*/  SHF.L.U32 R3, R9, 0x1f, RZ ;  /* 0x0000001f09037819 */ /* 0x000fe200000006ff */
[----:B------:R-:W-:Y:S03]  /*15170*/  BSSY B3, `(.L_x_13315) ;  /* 0x0000003000037945 */ /* 0x000fe60003800000 */
[----:B------:R-:W1:Y:S02]  /*15180*/  SYNCS.PHASECHK.TRANS64.TRYWAIT P0, [R2+URZ+0x16840], R3 ;  /* 0x01684003020075a7 */ /* 0x000e64000800017f */
[----:B-1----:R-:W-:Y:S05]  /*15190*/  @!P0 BRA `(.L_x_13316) ;  /* 0x00000040000c8947 */ /* 0x002fea0003800000 */
.L_x_13421:
[----:B------:R-:W-:Y:S05]  /*151a0*/  BSYNC B3 ;  /* 0x0000000000037941 */ /* 0x000fea0003800000 */
.L_x_13315:
        /* <DEDUP_REMOVED lines=12> */
.L_x_13318:
[----:B------:R-:W-:Y:S05]  /*15270*/  BSYNC B3 ;  /* 0x0000000000037941 */ /* 0x000fea0003800000 */
.L_x_13317:
        /* <DEDUP_REMOVED lines=11> */
.L_x_13319:
        /* <DEDUP_REMOVED lines=15> */
.L_x_13422:
[----:B------:R-:W-:Y:S05]  /*15420*/  BSYNC B3 ;  /* 0x0000000000037941 */ /* 0x000fea0003800000 */
.L_x_13320:
        /* <DEDUP_REMOVED lines=12> */
.L_x_13323:
[----:B------:R-:W-:Y:S05]  /*154f0*/  BSYNC B3 ;  /* 0x0000000000037941 */ /* 0x000fea0003800000 */
.L_x_13322:
        /* <DEDUP_REMOVED lines=11> */
.L_x_13324:
        /* <DEDUP_REMOVED lines=12> */
.L_x_13313:
[----:B------:R-:W-:Y:S05]  /*15670*/  BSYNC B1 ;  /* 0x0000000000017941 */ /* 0x000fea0003800000 */
.L_x_13312:
[----:B------:R-:W2:Y:S01]  /*15680*/  LDL.LU R0, [R1+0x1c] ;  /* 0x00001c0001007983 */ /* 0x000ea20000300800 */
[----:B------:R-:W-:Y:S02]  /*15690*/  IMAD.MOV.U32 R18, RZ, RZ, R7 ;  /* 0x000000ffff127224 */ /* 0x000fe400078e0007 */
[----:B------:R-:W-:Y:S02]  /*156a0*/  IMAD.MOV.U32 R28, RZ, RZ, R9 ;  /* 0x000000ffff1c7224 */ /* 0x000fe400078e0009 */
[----:B--2---:R-:W-:-:S07]  /*156b0*/  VIADD R0, R0, 0xfffffffd ;  /* 0xfffffffd00007836 */ /* 0x004fce0000000000 */
.L_x_13311:
[----:B------:R-:W-:Y:S05]  /*156c0*/  BSYNC B2 ;  /* 0x0000000000027941 */ /* 0x000fea0003800000 */
.L_x_13310:
[----:B------:R-:W-:-:S05]  /*156d0*/  VIADD R3, R10, 0xfffffffe ;  /* 0xfffffffe0a037836 */ /* 0x000fca0000000000 */
[----:B------:R-:W-:-:S13]  /*156e0*/  ISETP.NE.AND P0, PT, R3, R6, PT ;  /* 0x000000060300720c */ /* 0x000fda0003f05270 */
[----:B------:R-:W-:Y:S05]  /*156f0*/  @!P0 BRA `(.L_x_13309) ;  /* 0x0000000c009c8947 */ /* 0x000fea0003800000 */
[----:B------:R-:W-:-:S07]  /*15700*/  IMAD.MOV.U32 R4, RZ, RZ, R19 ;  /* 0x000000ffff047224 */ /* 0x000fce00078e0013 */
.L_x_13351:
        /* <DEDUP_REMOVED lines=32> */
.L_x_13327:
[----:B------:R-:W-:Y:S01]  /*15910*/  IMAD R2, R6, 0x8, R17 ;  /* 0x0000000806027824 */ /* 0x000fe200078e0211 */
[----:B------:R-:W-:Y:S01]  /*15920*/  SHF.L.U32 R3, R7, 0x1f, RZ ;  /* 0x0000001f07037819 */ /* 0x000fe200000006ff */
[----:B------:R-:W-:Y:S03]  /*15930*/  BSSY B2, `(.L_x_13328) ;  /* 0x0000003000027945 */ /* 0x000fe60003800000 */
[----:B------:R-:W1:Y:S02]  /*15940*/  SYNCS.PHASECHK.TRANS64.TRYWAIT P0, [R2+URZ+0x16840], R3 ;  /* 0x01684003020075a7 */ /* 0x000e64000800017f */
[----:B-1----:R-:W-:Y:S05]  /*15950*/  @!P0 BRA `(.L_x_13329) ;  /* 0x0000003800448947 */ /* 0x002fea0003800000 */
.L_x_13423:
[----:B------:R-:W-:Y:S05]  /*15960*/  BSYNC B2 ;  /* 0x0000000000027941 */ /* 0x000fea0003800000 */
.L_x_13328:
        /* <DEDUP_REMOVED lines=12> */
.L_x_13331:
[----:B------:R-:W-:Y:S05]  /*15a30*/  BSYNC B2 ;  /* 0x0000000000027941 */ /* 0x000fea0003800000 */
.L_x_13330:
        /* <DEDUP_REMOVED lines=11> */
.L_x_13332:
        /* <DEDUP_REMOVED lines=15> */
.L_x_13424:
[----:B------:R-:W-:Y:S05]  /*15be0*/  BSYNC B2 ;  /* 0x0000000000027941 */ /* 0x000fea0003800000 */
.L_x_13333:
[----:B------:R-:W-:Y:S01]  /*15bf0*/  BSSY B2, `(.L_x_13335) ;  /* 0x000000b000027945 */ /* 0x000fe20003800000 */
[----:B------:R-:W-:Y:S02]  /*15c00*/  IMAD.MOV.U32 R2, RZ, RZ, 0x0 ;  /* 0x00000000ff027424 */ /* 0x000fe400078e00ff */
[----:B0-----:R-:W-:Y:S01]  /*15c10*/  IMAD.MOV.U32 R3, RZ, RZ, 0x14f00000 ;  /* 0x14f00000ff037424 */ /* 0x001fe200078e00ff */
        /* <DEDUP_REMOVED lines=8> */
.L_x_13336:
[----:B------:R-:W-:Y:S05]  /*15ca0*/  BSYNC B2 ;  /* 0x0000000000027941 */ /* 0x000fea0003800000 */
.L_x_13335:
        /* <DEDUP_REMOVED lines=10> */
.L_x_13337:
        /* <DEDUP_REMOVED lines=12> */
.L_x_13326:
[----:B------:R-:W-:Y:S05]  /*15e10*/  BSYNC B1 ;  /* 0x0000000000017941 */ /* 0x000fea0003800000 */
.L_x_13325:
        /* <DEDUP_REMOVED lines=32> */
.L_x_13340:
[----:B------:R-:W-:Y:S01]  /*16020*/  IMAD R2, R18, 0x8, R17 ;  /* 0x0000000812027824 */ /* 0x000fe200078e0211 */
[----:B------:R-:W-:Y:S01]  /*16030*/  SHF.L.U32 R3, R28, 0x1f, RZ ;  /* 0x0000001f1c037819 */ /* 0x000fe200000006ff */
[----:B------:R-:W-:Y:S03]  /*16040*/  BSSY B2, `(.L_x_13341) ;  /* 0x0000003000027945 */ /* 0x000fe60003800000 */
[----:B------:R-:W1:Y:S02]  /*16050*/  SYNCS.PHASECHK.TRANS64.TRYWAIT P0, [R2+URZ+0x16840], R3 ;  /* 0x01684003020075a7 */ /* 0x000e64000800017f */
[----:B-1----:R-:W-:Y:S05]  /*16060*/  @!P0 BRA `(.L_x_13342) ;  /* 0x0000003000a88947 */ /* 0x002fea0003800000 */
.L_x_13425:
[----:B------:R-:W-:Y:S05]  /*16070*/  BSYNC B2 ;  /* 0x0000000000027941 */ /* 0x000fea0003800000 */
.L_x_13341:
        /* <DEDUP_REMOVED lines=12> */
.L_x_13344:
[----:B------:R-:W-:Y:S05]  /*16140*/  BSYNC B2 ;  /* 0x0000000000027941 */ /* 0x000fea0003800000 */
.L_x_13343:
        /* <DEDUP_REMOVED lines=8> */
[----:B------:R-:W-:Y:S01]  /*161d0*/  VIADD R3, R3, 0x30 ;  /* 0x0000003003037836 */ /* 0x000fe20000000000 */
[----:B------:R-:W-:Y:S01]  /*161e0*/  UMOV UR6, 0x0 ;  /* 0x0000000000067882 */ /* 0x000fe20000000000 */
[----:B------:R-:W-:Y:S01]  /*161f0*/  IMAD R11, R10, 0x80, R26 ;  /* 0x000000800a0b7824 */ /* 0x000fe200078e021a */
[----:B------:R-:W-:-:S09]  /*16200*/  UMOV UR7, 0x14f00000 ;  /* 0x14f0000000077882 */ /* 0x000fd20000000000 */
.L_x_13345:
        /* <DEDUP_REMOVED lines=15> */
.L_x_13426:
[----:B------:R-:W-:Y:S05]  /*16300*/  BSYNC B2 ;  /* 0x0000000000027941 */ /* 0x000fea0003800000 */
.L_x_13346:
        /* <DEDUP_REMOVED lines=11> */
.L_x_13349:
[----:B------:R-:W-:Y:S05]  /*163c0*/  BSYNC B2 ;  /* 0x0000000000027941 */ /* 0x000fea0003800000 */
.L_x_13348:
        /* <DEDUP_REMOVED lines=10> */
.L_x_13350:
        /* <DEDUP_REMOVED lines=12> */
.L_x_13339:
[----:B------:R-:W-:Y:S05]  /*16530*/  BSYNC B1 ;  /* 0x0000000000017941 */ /* 0x000fea0003800000 */
.L_x_13338:
[----:B------:R-:W-:Y:S01]  /*16540*/  ISETP.GT.AND P0, PT, R9, R29, PT ;  /* 0x0000001d0900720c */ /* 0x000fe20003f04270 */
[----:B------:R-:W-:-:S12]  /*16550*/  VIADD R0, R0, 0xfffffffe ;  /* 0xfffffffe00007836 */ /* 0x000fd80000000000 */
[----:B------:R-:W-:Y:S05]  /*16560*/  @P0 BRA `(.L_x_13351) ;  /* 0xfffffff000680947 */ /* 0x000fea000383ffff */
.L_x_13309:
[----:B------:R-:W-:Y:S05]  /*16570*/  BSYNC B0 ;  /* 0x0000000000007941 */ /* 0x000fea0003800000 */
.L_x_13308:
        /* <DEDUP_REMOVED lines=17> */
.L_x_13353:
[----:B------:R-:W-:Y:S05]  /*16690*/  BSYNC B0 ;  /* 0x0000000000007941 */ /* 0x000fea0003800000 */
.L_x_13352:
        /* <DEDUP_REMOVED lines=10> */
.L_x_13427:
[----:B------:R-:W-:Y:S05]  /*16740*/  BSYNC B1 ;  /* 0x0000000000017941 */ /* 0x000fea0003800000 */
.L_x_13356:
        /* <DEDUP_REMOVED lines=9> */
.L_x_13359:
[----:B------:R-:W-:Y:S05]  /*167e0*/  BSYNC B1 ;  /* 0x0000000000017941 */ /* 0x000fea0003800000 */
.L_x_13358:
        /* <DEDUP_REMOVED lines=10> */
.L_x_13360:
        /* <DEDUP_REMOVED lines=10> */
.L_x_13355:
[----:B------:R-:W-:Y:S05]  /*16930*/  BSYNC B0 ;  /* 0x0000000000007941 */ /* 0x000fea0003800000 */
.L_x_13354:
[----:B------:R-:W-:-:S05]  /*16940*/  VIADD R18, R18, 0x1 ;  /* 0x0000000112127836 */ /* 0x000fca0000000000 */
[----:B------:R-:W-:-:S04]  /*16950*/  ISETP.NE.AND P0, PT, R18, 0x2, PT ;  /* 0x000000021200780c */ /* 0x000fc80003f05270 */
[----:B------:R-:W-:Y:S02]  /*16960*/  SEL R3, RZ, 0x1, P0 ;  /* 0x00000001ff037807 */ /* 0x000fe40000000000 */
[----:B------:R-:W-:Y:S02]  /*16970*/  SEL R18, R18, RZ, P0 ;  /* 0x000000ff12127207 */ /* 0x000fe40000000000 */
[----:B------:R-:W-:-:S07]  /*16980*/  LOP3.LUT R28, R28, R3, RZ, 0x3c, !PT ;  /* 0x000000031c1c7212 */ /* 0x000fce00078e3cff */
.L_x_13290:
[----:B------:R-:W-:Y:S05]  /*16990*/  BSYNC B7 ;  /* 0x0000000000077941 */ /* 0x000fea0003800000 */
.L_x_13288:
        /* <DEDUP_REMOVED lines=12> */
.L_x_13361:
        /* <DEDUP_REMOVED lines=8> */
[----:B01----:R-:W0:Y:S08]  /*16ae0*/  @!P1 LDC.64 R4, c[0x0][0xc80] ;  /* 0x00032000ff049b82 */ /* 0x003e300000000a00 */
[----:B------:R-:W1:Y:S01]  /*16af0*/  @!P1 LDC.64 R2, c[0x0][0xc78] ;  /* 0x00031e00ff029b82 */ /* 0x000e620000000a00 */
[----:B0-----:R-:W-:-:S06]  /*16b00*/  @!P1 IMAD.WIDE R4, R7, 0x4, R4 ;  /* 0x0000000407049825 */ /* 0x001fcc00078e0204 */
[----:B------:R-:W3:Y:S01]  /*16b10*/  @!P1 LDG.E R4, desc[UR52][R4.64] ;  /* 0x0000003404049981 */ /* 0x000ee2000c1e1900 */
[----:B-1----:R-:W-:-:S06]  /*16b20*/  @!P1 IMAD.WIDE R2, R7, 0x4, R2 ;  /* 0x0000000407029825 */ /* 0x002fcc00078e0202 */
[----:B------:R-:W4:Y:S01]  /*16b30*/  @!P1 LDG.E R2, desc[UR52][R2.64] ;  /* 0x0000003402029981 */ /* 0x000f22000c1e1900 */
[----:B------:R-:W-:Y:S02]  /*16b40*/  IMAD.MOV.U32 R25, RZ, RZ, RZ ;  /* 0x000000ffff197224 */ /* 0x000fe400078e00ff */
[----:B------:R-:W-:Y:S01]  /*16b50*/  IMAD.MOV.U32 R8, RZ, RZ, RZ ;  /* 0x000000ffff087224 */ /* 0x000fe200078e00ff */
[C---:B------:R-:W-:Y:S02]  /*16b60*/  ISETP.GE.U32.AND P2, PT, R9.reuse, 0x2, PT ;  /* 0x000000020900780c */ /* 0x040fe40003f46070 */
[C---:B------:R-:W-:Y:S02]  /*16b70*/  ISETP.GE.U32.AND P3, PT, R9.reuse, 0x4, PT ;  /* 0x000000040900780c */ /* 0x040fe40003f66070 */
[C---:B------:R-:W-:Y:S02]  /*16b80*/  ISETP.GE.U32.AND P4, PT, R9.reuse, 0x8, PT ;  /* 0x000000080900780c */ /* 0x040fe40003f86070 */
[----:B------:R-:W-:Y:S01]  /*16b90*/  ISETP.GE.U32.AND P5, PT, R9, 0x10, PT ;  /* 0x000000100900780c */ /* 0x000fe20003fa6070 */
[----:B------:R-:W-:Y:S04]  /*16ba0*/  SHFL.IDX PT, R0, R24, RZ, 0x1f ;  /* 0x00001fff18007589 */ /* 0x000fe800000e0000 */
[----:B------:R0:W-:Y:S02]  /*16bb0*/  SHFL.IDX PT, R6, R24, 0x1, 0x1f ;  /* 0x00201f0018067f89 */ /* 0x0001e400000e0000 */
[----:B0-----:R-:W-:-:S02]  /*16bc0*/  IMAD.MOV.U32 R24, RZ, RZ, RZ ;  /* 0x000000ffff187224 */ /* 0x001fc400078e00ff */
[----:B---3--:R-:W-:Y:S02]  /*16bd0*/  @!P1 IMAD.MOV.U32 R25, RZ, RZ, R4 ;  /* 0x000000ffff199224 */ /* 0x008fe400078e0004 */
[----:B----4-:R-:W-:-:S04]  /*16be0*/  @!P1 IMAD.MOV.U32 R8, RZ, RZ, R2 ;  /* 0x000000ffff089224 */ /* 0x010fc800078e0002 */
[----:B------:R-:W-:-:S05]  /*16bf0*/  IMAD R13, R8, R25, RZ ;  /* 0x00000019080d7224 */ /* 0x000fca00078e02ff */
[----:B------:R-:W0:Y:S01]  /*16c00*/  SHFL.UP PT, R14, R13, 0x1, RZ ;  /* 0x042000000d0e7989 */ /* 0x000e2200000e00ff */
[----:B------:R-:W-:-:S04]  /*16c10*/  ISETP.NE.AND P1, PT, R9, RZ, PT ;  /* 0x000000ff0900720c */ /* 0x000fc80003f25270 */
        /* <DEDUP_REMOVED lines=15> */
.L_x_13437:
[----:B------:R-:W-:Y:S02]  /*16d10*/  ULDC UR4, c[0x0][0xc38] ;  /* 0x00030e0000047ab9 */ /* 0x000fe40000000800 */
[----:B------:R-:W-:-:S04]  /*16d20*/  IMAD.U32 R4, RZ, RZ, UR4 ;  /* 0x00000004ff047e24 */ /* 0x000fc8000f8e00ff */
[----:B-1----:R-:W-:-:S04]  /*16d30*/  IMAD R5, R14, R4, RZ ;  /* 0x000000040e057224 */ /* 0x002fc800078e02ff */
[----:B------:R-:W-:-:S05]  /*16d40*/  IMAD.IADD R6, R6, 0x1, R5 ;  /* 0x0000000106067824 */ /* 0x000fca00078e0205 */
[----:B------:R-:W-:-:S13]  /*16d50*/  ISETP.GT.AND P6, PT, R6, R0, PT ;  /* 0x000000000600720c */ /* 0x000fda0003fc4270 */
[----:B------:R-:W-:Y:S05]  /*16d60*/  @P6 BRA `(.L_x_13364) ;  /* 0x0000000000a46947 */ /* 0x000fea0003800000 */
.L_x_13367:
[----:B------:R-:W1:Y:S01]  /*16d70*/  LDC R2, c[0x0][0xc3c] ;  /* 0x00030f00ff027b82 */ /* 0x000e620000000800 */
[----:B------:R-:W-:-:S05]  /*16d80*/  VIADD R27, R27, 0x1f ;  /* 0x0000001f1b1b7836 */ /* 0x000fca0000000000 */
[----:B-1----:R-:W-:-:S13]  /*16d90*/  ISETP.GE.AND P6, PT, R27, R2, PT ;  /* 0x000000021b00720c */ /* 0x002fda0003fc6270 */
[----:B------:R-:W-:Y:S05]  /*16da0*/  @P6 BRA `(.L_x_13365) ;  /* 0x0000000800bc6947 */ /* 0x000fea0003800000 */
[----:B0-----:R-:W0:Y:S01]  /*16db0*/  S2R R3, SR_TID.X ;  /* 0x0000000000037919 */ /* 0x001e220000002100 */
[----:B------:R-:W-:Y:S01]  /*16dc0*/  IMAD.MOV.U32 R25, RZ, RZ, RZ ;  /* 0x000000ffff197224 */ /* 0x000fe200078e00ff */
[----:B0-----:R-:W-:-:S05]  /*16dd0*/  LOP3.LUT R3, R3, 0x1f, RZ, 0xc0, !PT ;  /* 0x0000001f03037812 */ /* 0x001fca00078ec0ff */
[----:B------:R-:W-:-:S05]  /*16de0*/  IMAD.IADD R7, R27, 0x1, R3 ;  /* 0x000000011b077824 */ /* 0x000fca00078e0203 */
[----:B------:R-:W-:-:S13]  /*16df0*/  ISETP.GE.OR P6, PT, R7, R2, !P0 ;  /* 0x000000020700720c */ /* 0x000fda00047c6670 */
[----:B------:R-:W0:Y:S08]  /*16e00*/  @!P6 LDC.64 R2, c[0x0][0xc80] ;  /* 0x00032000ff02eb82 */ /* 0x000e300000000a00 */
[----:B------:R-:W1:Y:S01]  /*16e10*/  @!P6 LDC.64 R4, c[0x0][0xc78] ;  /* 0x00031e00ff04eb82 */ /* 0x000e620000000a00 */
[----:B------:R-:W-:Y:S02]  /*16e20*/  IMAD.MOV.U32 R8, RZ, RZ, RZ ;  /* 0x000000ffff087224 */ /* 0x000fe400078e00ff */
[----:B0-----:R-:W-:-:S05]  /*16e30*/  @!P6 IMAD.WIDE R2, R7, 0x4, R2 ;  /* 0x000000040702e825 */ /* 0x001fca00078e0202 */
[----:B------:R1:W3:Y:S02]  /*16e40*/  @!P6 LDG.E R25, desc[UR52][R2.64] ;  /* 0x000000340219e981 */ /* 0x0002e4000c1e1900 */
[----:B-1----:R-:W-:-:S05]  /*16e50*/  @!P6 IMAD.WIDE R2, R7, 0x4, R4 ;  /* 0x000000040702e825 */ /* 0x002fca00078e0204 */
        /* <DEDUP_REMOVED lines=20> */
.L_x_13445:
[----:B------:R-:W-:Y:S02]  /*16fa0*/  ULDC UR4, c[0x0][0xc38] ;  /* 0x00030e0000047ab9 */ /* 0x000fe40000000800 */
[----:B------:R-:W-:-:S04]  /*16fb0*/  IMAD.U32 R4, RZ, RZ, UR4 ;  /* 0x00000004ff047e24 */ /* 0x000fc8000f8e00ff */
[----:B-1----:R-:W-:-:S04]  /*16fc0*/  IMAD R5, R14, R4, RZ ;  /* 0x000000040e057224 */ /* 0x002fc800078e02ff */
[----:B------:R-:W-:-:S05]  /*16fd0*/  IMAD.IADD R6, R5, 0x1, R6 ;  /* 0x0000000105067824 */ /* 0x000fca00078e0206 */
[----:B------:R-:W-:-:S13]  /*16fe0*/  ISETP.GT.AND P6, PT, R6, R0, PT ;  /* 0x000000000600720c */ /* 0x000fda0003fc4270 */
[----:B------:R-:W-:Y:S05]  /*16ff0*/  @!P6 BRA `(.L_x_13367) ;  /* 0xfffffffc005ce947 */ /* 0x000fea000383ffff */
.L_x_13364:
[----:B------:R-:W-:Y:S01]  /*17000*/  IMAD.IADD R5, R6, 0x1, -R5 ;  /* 0x0000000106057824 */ /* 0x000fe200078e0a05 */
[----:B------:R-:W-:-:S03]  /*17010*/  UMOV UR4, 0xffffffff ;  /* 0xffffffff00047882 */ /* 0x000fc60000000000 */
[----:B------:R-:W-:-:S05]  /*17020*/  IMAD R7, R3, R4, R5 ;  /* 0x0000000403077224 */ /* 0x000fca00078e0205 */
[----:B------:R-:W-:Y:S01]  /*17030*/  ISETP.GT.AND P6, PT, R7, R0, PT ;  /* 0x000000000700720c */ /* 0x000fe20003fc4270 */
[----:B------:R-:W-:-:S12]  /*17040*/  BRA.DIV UR4, `(.L_x_13368) ;  /* 0x0000002a04dc7947 */ /* 0x000fd8000b800000 */
[----:B------:R-:W-:-:S04]  /*17050*/  VOTE.ANY R2, PT, !P6 ;  /* 0x0000000000027806 */ /* 0x000fc800070e0100 */
[----:B--2---:R-:W1:Y:S02]  /*17060*/  POPC R12, R2 ;  /* 0x00000002000c7309 */ /* 0x004e640000000000 */
[----:B-1----:R1:W2:Y:S01]  /*17070*/  SHFL.IDX PT, R25, R25, R12, 0x1f ;  /* 0x00001f0c19197589 */ /* 0x0022a200000e0000 */
[----:B------:R-:W-:-:S03]  /*17080*/  IMAD.IADD R27, R12, 0x1, R27 ;  /* 0x000000010c1b7824 */ /* 0x000fc600078e021b */
[----:B------:R1:W3:Y:S04]  /*17090*/  SHFL.IDX PT, R8, R8, R12, 0x1f ;  /* 0x00001f0c08087589 */ /* 0x0002e800000e0000 */
.L_x_13450:
[----:B------:R-:W-:-:S13]  /*170a0*/  ISETP.NE.AND P0, PT, R2, RZ, PT ;  /* 0x000000ff0200720c */ /* 0x000fda0003f05270 */
[----:B------:R-:W-:Y:S05]  /*170b0*/  @!P0 BRA `(.L_x_13369) ;  /* 0x0000000000108947 */ /* 0x000fea0003800000 */
[----:B------:R-:W-:Y:S01]  /*170c0*/  UMOV UR4, 0xffffffff ;  /* 0xffffffff00047882 */ /* 0x000fe20000000000 */
[----:B-1----:R-:W-:Y:S02]  /*170d0*/  VIADD R12, R12, 0xffffffff ;  /* 0xffffffff0c0c7836 */ /* 0x002fe40000000000 */
[----:B------:R-:W-:Y:S05]  /*170e0*/  BRA.DIV UR4, `(.L_x_13370) ;  /* 0x0000002e04107947 */ /* 0x000fea000b800000 */
[----:B------:R4:W1:Y:S02]  /*170f0*/  SHFL.IDX PT, R24, R3, R12, 0x1f ;  /* 0x00001f0c03187589 */ /* 0x00086400000e0000 */
.L_x_13369:
[----:B---3--:R-:W-:Y:S01]  /*17100*/  ISETP.NE.AND P0, PT, R8, 0x1, PT ;  /* 0x000000010800780c */ /* 0x008fe20003f05270 */
[----:B-1----:R-:W-:-:S04]  /*17110*/  IMAD R24, R24, R4, R5 ;  /* 0x0000000418187224 */ /* 0x002fc800078e0205 */
[----:B------:R-:W-:-:S08]  /*17120*/  IMAD.IADD R0, R0, 0x1, -R24 ;  /* 0x0000000100007824 */ /* 0x000fd000078e0a18 */
[----:B------:R-:W-:Y:S05]  /*17130*/  @!P0 BRA `(.L_x_13371) ;  /* 0x0000000000dc8947 */ /* 0x000fea0003800000 */
[----:B--2---:R-:W-:Y:S02]  /*17140*/  IABS R4, R25 ;  /* 0x0000001900047213 */ /* 0x004fe40000000000 */
[----:B------:R-:W-:Y:S02]  /*17150*/  IABS R5, R8 ;  /* 0x0000000800057213 */ /* 0x000fe40000000000 */
[----:B------:R-:W1:Y:S08]  /*17160*/  I2F.RP R6, R4 ;  /* 0x0000000400067306 */ /* 0x000e700000209400 */
[----:B------:R-:W2:Y:S08]  /*17170*/  I2F.RP R9, R5 ;  /* 0x0000000500097306 */ /* 0x000eb00000209400 */
[----:B-1----:R-:W1:Y:S08]  /*17180*/  MUFU.RCP R6, R6 ;  /* 0x0000000600067308 */ /* 0x002e700000001000 */
[----:B--2---:R-:W-:Y:S01]  /*17190*/  MUFU.RCP R9, R9 ;  /* 0x0000000900097308 */ /* 0x004fe20000001000 */
[----:B-1----:R-:W-:-:S07]  /*171a0*/  VIADD R2, R6, 0xffffffe ;  /* 0x0ffffffe06027836 */ /* 0x002fce0000000000 */
[----:B0---4-:R0:W1:Y:S02]  /*171b0*/  F2I.FTZ.U32.TRUNC.NTZ R3, R2 ;  /* 0x0000000200037305 */ /* 0x011064000021f000 */
[----:B0-----:R-:W-:Y:S02]  /*171c0*/  IMAD.MOV.U32 R2, RZ, RZ, RZ ;  /* 0x000000ffff027224 */ /* 0x001fe400078e00ff */
[----:B-1----:R-:W-:-:S04]  /*171d0*/  IMAD.MOV R7, RZ, RZ, -R3 ;  /* 0x000000ffff077224 */ /* 0x002fc800078e0a03 */
[----:B------:R-:W-:-:S04]  /*171e0*/  IMAD R7, R7, R4, RZ ;  /* 0x0000000407077224 */ /* 0x000fc800078e02ff */
[----:B------:R-:W-:Y:S01]  /*171f0*/  IMAD.HI.U32 R3, R3, R7, R2 ;  /* 0x0000000703037227 */ /* 0x000fe200078e0002 */
[----:B------:R-:W-:Y:S02]  /*17200*/  IABS R7, R0 ;  /* 0x0000000000077213 */ /* 0x000fe40000000000 */
[----:B------:R-:W-:-:S03]  /*17210*/  IABS R2, R25 ;  /* 0x0000001900027213 */ /* 0x000fc60000000000 */
[----:B------:R-:W-:-:S04]  /*17220*/  IMAD.HI.U32 R6, R3, R7, RZ ;  /* 0x0000000703067227 */ /* 0x000fc800078e00ff */
[----:B------:R-:W-:Y:S02]  /*17230*/  IMAD.MOV R2, RZ, RZ, -R2 ;  /* 0x000000ffff027224 */ /* 0x000fe400078e0a02 */
[----:B------:R-:W-:Y:S02]  /*17240*/  VIADD R3, R9, 0xffffffe ;  /* 0x0ffffffe09037836 */ /* 0x000fe40000000000 */
        /* <DEDUP_REMOVED lines=38> */
.L_x_13371:
[----:B0---4-:R-:W0:Y:S02]  /*174b0*/  LDC.64 R2, c[0x0][0xc90] ;  /* 0x00032400ff027b82 */ /* 0x011e240000000a00 */
        /* <DEDUP_REMOVED lines=59> */
.L_x_13372:
[----:B------:R-:W-:-:S05]  /*17870*/  LOP3.LUT R0, RZ, R3, RZ, 0x33, !PT ;  /* 0x00000003ff007212 */ /* 0x000fca00078e33ff */
[----:B------:R-:W-:Y:S01]  /*17880*/  IMAD.IADD R25, R25, 0x1, R0 ;  /* 0x0000000119197824 */ /* 0x000fe200078e0200 */
[----:B------:R-:W-:Y:S06]  /*17890*/  BRA `(.L_x_13373) ;  /* 0x00000000001c7947 */ /* 0x000fec0003800000 */
.L_x_13365:
[----:B------:R-:W-:Y:S01]  /*178a0*/  UMOV UR4, URZ ;  /* 0x0000003f00047c82 */ /* 0x000fe20008000000 */
[----:B------:R-:W-:Y:S01]  /*178b0*/  UMOV UR5, URZ ;  /* 0x0000003f00057c82 */ /* 0x000fe20008000000 */
[----:B------:R-:W-:Y:S01]  /*178c0*/  ULDC UR6, c[0x0][0xc3c] ;  /* 0x00030f0000067ab9 */ /* 0x000fe20000000800 */
[----:B------:R-:W-:Y:S02]  /*178d0*/  IMAD.MOV.U32 R24, RZ, RZ, R0 ;  /* 0x000000ffff187224 */ /* 0x000fe400078e0000 */
[----:B------:R-:W-:Y:S02]  /*178e0*/  IMAD.U32 R25, RZ, RZ, UR4 ;  /* 0x00000004ff197e24 */ /* 0x000fe4000f8e00ff */
[----:B------:R-:W-:Y:S02]  /*178f0*/  IMAD.U32 R26, RZ, RZ, UR5 ;  /* 0x00000005ff1a7e24 */ /* 0x000fe4000f8e00ff */
[----:B------:R-:W-:-:S07]  /*17900*/  IMAD.U32 R27, RZ, RZ, UR6 ;  /* 0x00000006ff1b7e24 */ /* 0x000fce000f8e00ff */
.L_x_13373:
[----:B------:R-:W1:Y:S01]  /*17910*/  S2R R0, SR_TID.X ;  /* 0x0000000000007919 */ /* 0x000e620000002100 */
[----:B------:R-:W-:Y:S05]  /*17920*/  WARPSYNC.ALL ;  /* 0x0000000000007948 */ /* 0x000fea0003800000 */
[----:B------:R-:W-:Y:S01]  /*17930*/  BAR.SYNC.DEFER_BLOCKING 0x4, 0x200 ;  /* 0x0108000000007b1d */ /* 0x000fe20000010000 */
[----:B-1----:R-:W-:-:S04]  /*17940*/  LOP3.LUT R0, R0, 0x1f, RZ, 0xc0, !PT ;  /* 0x0000001f00007812 */ /* 0x002fc800078ec0ff */
[----:B------:R-:W-:-:S13]  /*17950*/  ISETP.NE.AND P0, PT, R0, RZ, PT ;  /* 0x000000ff0000720c */ /* 0x000fda0003f05270 */
[----:B0-----:R-:W0:Y:S01]  /*17960*/  @!P0 S2R R3, SR_CgaCtaId ;  /* 0x0000000000038919 */ /* 0x001e220000008800 */
[----:B------:R-:W-:-:S04]  /*17970*/  @!P0 MOV R0, 0x400 ;  /* 0x0000040000008802 */ /* 0x000fc80000000f00 */
[----:B0-----:R-:W-:-:S05]  /*17980*/  @!P0 LEA R17, R3, R0, 0x18 ;  /* 0x0000000003118211 */ /* 0x001fca00078ec0ff */
[----:B------:R0:W-:Y:S01]  /*17990*/  @!P0 STS.128 [R17+0x168d0], R24 ;  /* 0x0168d01811008388 */ /* 0x0001e20000000c00 */
[----:B------:R-:W-:Y:S06]  /*179a0*/  BAR.ARV 0x5, 0x200 ;  /* 0x0148000000007b1d */ /* 0x000fec0000002000 */
.L_x_13362:
[----:B------:R-:W-:Y:S02]  /*179b0*/  ULDC UR4, c[0x0][0xc3c] ;  /* 0x00030f0000047ab9 */ /* 0x000fe40000000800 */
[----:B----4-:R-:W-:-:S13]  /*179c0*/  ISETP.GE.AND P0, PT, R27, UR4, PT ;  /* 0x000000041b007c0c */ /* 0x010fda000bf06270 */
[----:B------:R-:W-:Y:S05]  /*179d0*/  @!P0 BRA `(.L_x_13374) ;  /* 0xffffffac00c48947 */ /* 0x000fea000383ffff */
[----:B------:R-:W-:Y:S05]  /*179e0*/  BSYNC B8 ;  /* 0x0000000000087941 */ /* 0x000fea0003800000 */
.L_x_13274:
        /* <DEDUP_REMOVED lines=12> */
.L_x_13453:
[----:B------:R-:W-:Y:S05]  /*17ab0*/  BSYNC B0 ;  /* 0x0000000000007941 */ /* 0x000fea0003800000 */
.L_x_13375:
[----:B------:R-:W-:-:S03]  /*17ac0*/  UMOV UR4, 0xffffffff ;  /* 0xffffffff00047882 */ /* 0x000fc60000000000 */
[----:B------:R-:W-:Y:S05]  /*17ad0*/  BRA.DIV UR4, `(.L_x_13377) ;  /* 0x0000002204d07947 */ /* 0x000fea000b800000 */
[----:B0-----:R-:W0:Y:S02]  /*17ae0*/  S2R R0, SR_TID.X ;  /* 0x0000000000007919 */ /* 0x001e240000002100 */
[----:B0-----:R-:W-:-:S04]  /*17af0*/  SHF.R.U32.HI R0, RZ, 0x5, R0 ;  /* 0x00000005ff007819 */ /* 0x001fc80000011600 */
[----:B------:R-:W-:-:S05]  /*17b00*/  LOP3.LUT R0, R0, 0x3, RZ, 0xc0, !PT ;  /* 0x0000000300007812 */ /* 0x000fca00078ec0ff */
[----:B------:R0:W2:Y:S02]  /*17b10*/  SHFL.IDX PT, R14, R0, RZ, 0x1f ;  /* 0x00001fff000e7589 */ /* 0x0000a400000e0000 */
.L_x_13456:
[----:B--2---:R-:W-:Y:S01]  /*17b20*/  ISETP.NE.AND P0, PT, R14, RZ, PT ;  /* 0x000000ff0e00720c */ /* 0x004fe20003f05270 */
[----:B------:R-:W-:-:S12]  /*17b30*/  BSSY B0, `(.L_x_13378) ;  /* 0x0000024000007945 */ /* 0x000fd80003800000 */
[----:B------:R-:W-:Y:S05]  /*17b40*/  @P0 BRA `(.L_x_13379) ;  /* 0x0000000000880947 */ /* 0x000fea0003800000 */
[----:B------:R-:W-:-:S03]  /*17b50*/  UMOV UR4, 0xffffffff ;  /* 0xffffffff00047882 */ /* 0x000fc60000000000 */
[----:B------:R-:W-:Y:S05]  /*17b60*/  BRA.DIV UR4, `(.L_x_13380) ;  /* 0x0000002204e07947 */ /* 0x000fea000b800000 */
[----:B------:R-:W-:-:S13]  /*17b70*/  ELECT P6, URZ, PT ;  /* 0x00000000003f782f */ /* 0x000fda00038c0000 */
.L_x_13459:
[----:B------:R-:W-:Y:S05]  /*17b80*/  @!P6 BRA `(.L_x_13379) ;  /* 0x000000000078e947 */ /* 0x000fea0003800000 */
[----:B------:R-:W-:-:S06]  /*17b90*/  ULOP3.LUT UR4, UR36, 0x2, URZ, 0xfc, !UPT ;  /* 0x0000000224047892 */ /* 0x000fcc000f8efc3f */
[----:B0-----:R-:W-:-:S05]  /*17ba0*/  IMAD.U32 R0, RZ, RZ, UR4 ;  /* 0x00000004ff007e24 */ /* 0x001fca000f8e00ff */
[----:B------:R-:W-:-:S13]  /*17bb0*/  ISETP.NE.AND P2, PT, R0, 0x3, PT ;  /* 0x000000030000780c */ /* 0x000fda0003f45270 */
[----:B------:R-:W-:Y:S05]  /*17bc0*/  @!P2 BRA `(.L_x_13381) ;  /* 0x000000000004a947 */ /* 0x000fea0003800000 */
[----:B------:R-:W-:Y:S01]  /*17bd0*/  BPT.TRAP 0x1 ;  /* 0x000000040000795c */ /* 0x000fe20000300000 */
.L_x_13381:
        /* <DEDUP_REMOVED lines=12> */
.L_x_13460:
[----:B------:R-:W1:Y:S02]  /*17ca0*/  SYNCS.PHASECHK.TRANS64.TRYWAIT P0, [R3+URZ], R0 ;  /* 0x00000000030075a7 */ /* 0x000e64000800017f */
[----:B-1----:R-:W-:Y:S05]  /*17cb0*/  @!P0 BRA `(.L_x_13383) ;  /* 0x0000002000c08947 */ /* 0x002fea0003800000 */
.L_x_13461:
[----:B------:R-:W-:Y:S05]  /*17cc0*/  @!P2 BRA `(.L_x_13384) ;  /* 0x000000000004a947 */ /* 0x000fea0003800000 */
[----:B------:R-:W-:Y:S01]  /*17cd0*/  BPT.TRAP 0x1 ;  /* 0x000000040000795c */ /* 0x000fe20000300000 */
.L_x_13384:
[----:B-1----:R-:W-:-:S04]  /*17ce0*/  VIADD R3, R9, 0x16860 ;  /* 0x0001686009037836 */ /* 0x002fc80000000000 */
[----:B------:R-:W-:-:S04]  /*17cf0*/  IMAD R5, R18, 0x8, R3 ;  /* 0x0000000812057824 */ /* 0x000fc800078e0203 */
[----:B------:R-:W1:Y:S02]  /*17d00*/  SYNCS.PHASECHK.TRANS64.TRYWAIT P0, [R5+URZ], R2 ;  /* 0x00000002050075a7 */ /* 0x000e64000800017f */
[----:B-1----:R-:W-:Y:S05]  /*17d10*/  @!P0 BRA `(.L_x_13385) ;  /* 0x0000002000bc8947 */ /* 0x002fea0003800000 */
.L_x_13462:
[----:B------:R-:W-:-:S07]  /*17d20*/  IMAD R3, R4, 0x8, R3 ;  /* 0x0000000804037824 */ /* 0x000fce00078e0203 */
.L_x_13386:
[----:B--2---:R2:W4:Y:S02]  /*17d30*/  SYNCS.PHASECHK.TRANS64.TRYWAIT P0, [R3+URZ], R0 ;  /* 0x00000000030075a7 */ /* 0x004524000800017f */
[----:B----4-:R-:W-:Y:S05]  /*17d40*/  @!P0 NANOSLEEP.SYNCS 0x989680 ;  /* 0x009896800000895d */ /* 0x010fea0003900000 */
[----:B------:R-:W4:Y:S02]  /*17d50*/  @!P0 SYNCS.PHASECHK.TRANS64 P0, [R3+URZ], R0 ;  /* 0x00000000030085a7 */ /* 0x000f24000800007f */
[----:B----4-:R-:W-:Y:S05]  /*17d60*/  @!P0 BRA `(.L_x_13386) ;  /* 0xfffffffc00f08947 */ /* 0x010fea000383ffff */
.L_x_13379:
[----:B------:R-:W-:Y:S05]  /*17d70*/  BSYNC B0 ;  /* 0x0000000000007941 */ /* 0x000fea0003800000 */
.L_x_13378:
[----:B------:R-:W-:Y:S05]  /*17d80*/  EXIT ;  /* 0x000000000000794d */ /* 0x000fea0003800000 */
.L_x_13185:
[----:B0-----:R-:W-:-:S04]  /*17d90*/  IMAD.U32 R3, RZ, RZ, UR45 ;  /* 0x0000002dff037e24 */ /* 0x001fc8000f8e00ff */
[----:B------:R0:W1:Y:S03]  /*17da0*/  SYNCS.PHASECHK.TRANS64.TRYWAIT P1, [R3+URZ+0x16800], R0 ;  /* 0x01680000030075a7 */ /* 0x000066000802017f */
[----:B-1----:R-:W-:Y:S05]  /*17db0*/  @!P1 NANOSLEEP.SYNCS 0x989680 ;  /* 0x009896800000995d */ /* 0x002fea0003900000 */
[----:B------:R-:W1:Y:S02]  /*17dc0*/  @!P1 SYNCS.PHASECHK.TRANS64 P1, [R3+URZ+0x16800], R0 ;  /* 0x01680000030095a7 */ /* 0x000e64000802007f */
[----:B-1----:R-:W-:Y:S05]  /*17dd0*/  @!P1 BRA `(.L_x_13185) ;  /* 0xfffffffc00ec9947 */ /* 0x002fea000383ffff */
[----:B------:R-:W-:Y:S05]  /*17de0*/  BRA `(.L_x_13387) ;  /* 0xfffffea000587947 */ /* 0x000fea000383ffff */
.L_x_13189:
[----:B-1----:R1:W2:Y:S02]  /*17df0*/  SYNCS.PHASECHK.TRANS64.TRYWAIT P2, [R90+URZ+0x16830], R3 ;  /* 0x016830035a0075a7 */ /* 0x0022a4000804017f */
[----:B--2---:R-:W-:Y:S05]  /*17e00*/  @!P2 NANOSLEEP.SYNCS 0x989680 ;  /* 0x009896800000a95d */ /* 0x004fea0003900000 */
[----:B------:R-:W2:Y:S02]  /*17e10*/  @!P2 SYNCS.PHASECHK.TRANS64 P2, [R90+URZ+0x16830], R3 ;  /* 0x016830035a00a5a7 */ /* 0x000ea4000804007f */
[----:B--2---:R-:W-:Y:S05]  /*17e20*/  @!P2 BRA `(.L_x_13189) ;  /* 0xfffffffc00f0a947 */ /* 0x004fea000383ffff */
[----:B------:R-:W-:Y:S05]  /*17e30*/  BRA `(.L_x_13188) ;  /* 0xfffffea0007c7947 */ /* 0x000fea000383ffff */
.L_x_13205:
[----:B-1----:R-:W-:-:S04]  /*17e40*/  IMAD.U32 R6, RZ, RZ, UR6 ;  /* 0x00000006ff067e24 */ /* 0x002fc8000f8e00ff */
[----:B------:R1:W2:Y:S03]  /*17e50*/  SYNCS.PHASECHK.TRANS64.TRYWAIT P2, [R6+URZ+0x16830], R5 ;  /* 0x01683005060075a7 */ /* 0x0002a6000804017f */
[----:B--2---:R-:W-:Y:S05]  /*17e60*/  @!P2 NANOSLEEP.SYNCS 0x989680 ;  /* 0x009896800000a95d */ /* 0x004fea0003900000 */
[----:B------:R-:W2:Y:S02]  /*17e70*/  @!P2 SYNCS.PHASECHK.TRANS64 P2, [R6+URZ+0x16830], R5 ;  /* 0x016830050600a5a7 */ /* 0x000ea4000804007f */
[----:B--2---:R-:W-:Y:S05]  /*17e80*/  @!P2 BRA `(.L_x_13205) ;  /* 0xfffffffc00eca947 */ /* 0x004fea000383ffff */
[----:B------:R-:W-:Y:S05]  /*17e90*/  BRA `(.L_x_13202) ;  /* 0xfffffed800e47947 */ /* 0x000fea000383ffff */
.L_x_13209:
[----:B-1----:R-:W-:-:S04]  /*17ea0*/  IMAD.U32 R6, RZ, RZ, UR6 ;  /* 0x00000006ff067e24 */ /* 0x002fc8000f8e00ff */
[----:B------:R1:W2:Y:S03]  /*17eb0*/  SYNCS.PHASECHK.TRANS64.TRYWAIT P2, [R6+URZ+0x16850], R5 ;  /* 0x01685005060075a7 */ /* 0x0002a6000804017f */
[----:B--2---:R-:W-:Y:S05]  /*17ec0*/  @!P2 NANOSLEEP.SYNCS 0x989680 ;  /* 0x009896800000a95d */ /* 0x004fea0003900000 */
[----:B------:R-:W2:Y:S02]  /*17ed0*/  @!P2 SYNCS.PHASECHK.TRANS64 P2, [R6+URZ+0x16850], R5 ;  /* 0x016850050600a5a7 */ /* 0x000ea4000804007f */
[----:B--2---:R-:W-:Y:S05]  /*17ee0*/  @!P2 BRA `(.L_x_13209) ;  /* 0xfffffffc00eca947 */ /* 0x004fea000383ffff */
[----:B------:R-:W-:Y:S05]  /*17ef0*/  BRA `(.L_x_13206) ;  /* 0xfffffedc005c7947 */ /* 0x000fea000383ffff */
.L_x_13226:
[----:B-1----:R-:W-:-:S04]  /*17f00*/  IMAD.U32 R7, RZ, RZ, UR6 ;  /* 0x00000006ff077e24 */ /* 0x002fc8000f8e00ff */
[----:B------:R1:W2:Y:S03]  /*17f10*/  SYNCS.PHASECHK.TRANS64.TRYWAIT P2, [R7+URZ+0x16830], R4 ;  /* 0x01683004070075a7 */ /* 0x0002a6000804017f */
[----:B--2---:R-:W-:Y:S05]  /*17f20*/  @!P2 NANOSLEEP.SYNCS 0x989680 ;  /* 0x009896800000a95d */ /* 0x004fea0003900000 */
[----:B------:R-:W2:Y:S02]  /*17f30*/  @!P2 SYNCS.PHASECHK.TRANS64 P2, [R7+URZ+0x16830], R4 ;  /* 0x016830040700a5a7 */ /* 0x000ea4000804007f */
[----:B--2---:R-:W-:Y:S05]  /*17f40*/  @!P2 BRA `(.L_x_13226) ;  /* 0xfffffffc00eca947 */ /* 0x004fea000383ffff */
[----:B------:R-:W-:Y:S05]  /*17f50*/  BRA `(.L_x_13223) ;  /* 0xffffff1000d07947 */ /* 0x000fea000383ffff */
.L_x_13230:
[----:B-1----:R-:W-:-:S04]  /*17f60*/  IMAD.U32 R7, RZ, RZ, UR6 ;  /* 0x00000006ff077e24 */ /* 0x002fc8000f8e00ff */
[----:B------:R1:W2:Y:S03]  /*17f70*/  SYNCS.PHASECHK.TRANS64.TRYWAIT P2, [R7+URZ+0x16850], R4 ;  /* 0x01685004070075a7 */ /* 0x0002a6000804017f */
[----:B--2---:R-:W-:Y:S05]  /*17f80*/  @!P2 NANOSLEEP.SYNCS 0x989680 ;  /* 0x009896800000a95d */ /* 0x004fea0003900000 */
[----:B------:R-:W2:Y:S02]  /*17f90*/  @!P2 SYNCS.PHASECHK.TRANS64 P2, [R7+URZ+0x16850], R4 ;  /* 0x016850040700a5a7 */ /* 0x000ea4000804007f */
[----:B--2---:R-:W-:Y:S05]  /*17fa0*/  @!P2 BRA `(.L_x_13230) ;  /* 0xfffffffc00eca947 */ /* 0x004fea000383ffff */
[----:B------:R-:W-:Y:S05]  /*17fb0*/  BRA `(.L_x_13227) ;  /* 0xffffff1400487947 */ /* 0x000fea000383ffff */
.L_x_13236:
[----:B-1----:R-:W-:-:S04]  /*17fc0*/  IMAD.U32 R7, RZ, RZ, UR6 ;  /* 0x00000006ff077e24 */ /* 0x002fc8000f8e00ff */
[----:B------:R1:W2:Y:S03]  /*17fd0*/  SYNCS.PHASECHK.TRANS64.TRYWAIT P2, [R7+URZ+0x16830], R4 ;  /* 0x01683004070075a7 */ /* 0x0002a6000804017f */
[----:B--2---:R-:W-:Y:S05]  /*17fe0*/  @!P2 NANOSLEEP.SYNCS 0x989680 ;  /* 0x009896800000a95d */ /* 0x004fea0003900000 */
[----:B------:R-:W2:Y:S02]  /*17ff0*/  @!P2 SYNCS.PHASECHK.TRANS64 P2, [R7+URZ+0x16830], R4 ;  /* 0x016830040700a5a7 */ /* 0x000ea4000804007f */
[----:B--2---:R-:W-:Y:S05]  /*18000*/  @!P2 BRA `(.L_x_13236) ;  /* 0xfffffffc00eca947 */ /* 0x004fea000383ffff */
[----:B------:R-:W-:Y:S05]  /*18010*/  BRA `(.L_x_13233) ;  /* 0xffffff3400ec7947 */ /* 0x000fea000383ffff */
.L_x_13240:
[----:B-1----:R-:W-:-:S04]  /*18020*/  IMAD.U32 R7, RZ, RZ, UR6 ;  /* 0x00000006ff077e24 */ /* 0x002fc8000f8e00ff */
[----:B------:R1:W2:Y:S03]  /*18030*/  SYNCS.PHASECHK.TRANS64.TRYWAIT P2, [R7+URZ+0x16850], R4 ;  /* 0x01685004070075a7 */ /* 0x0002a6000804017f */
[----:B--2---:R-:W-:Y:S05]  /*18040*/  @!P2 NANOSLEEP.SYNCS 0x989680 ;  /* 0x009896800000a95d */ /* 0x004fea0003900000 */
[----:B------:R-:W2:Y:S02]  /*18050*/  @!P2 SYNCS.PHASECHK.TRANS64 P2, [R7+URZ+0x16850], R4 ;  /* 0x016850040700a5a7 */ /* 0x000ea4000804007f */
[----:B--2---:R-:W-:Y:S05]  /*18060*/  @!P2 BRA `(.L_x_13240) ;  /* 0xfffffffc00eca947 */ /* 0x004fea000383ffff */
[----:B------:R-:W-:Y:S05]  /*18070*/  BRA `(.L_x_13237) ;  /* 0xffffff3800647947 */ /* 0x000fea000383ffff */
.L_x_13253:
[----:B-1----:R-:W-:-:S04]  /*18080*/  IMAD.U32 R5, RZ, RZ, UR5 ;  /* 0x00000005ff057e24 */ /* 0x002fc8000f8e00ff */
[----:B------:R1:W2:Y:S03]  /*18090*/  SYNCS.PHASECHK.TRANS64.TRYWAIT P0, [R5+URZ+0x16850], R0 ;  /* 0x01685000050075a7 */ /* 0x0002a6000800017f */
[----:B--2---:R-:W-:Y:S05]  /*180a0*/  @!P0 NANOSLEEP.SYNCS 0x989680 ;  /* 0x009896800000895d */ /* 0x004fea0003900000 */
[----:B------:R-:W2:Y:S02]  /*180b0*/  @!P0 SYNCS.PHASECHK.TRANS64 P0, [R5+URZ+0x16850], R0 ;  /* 0x01685000050085a7 */ /* 0x000ea4000800007f */
[----:B--2---:R-:W-:Y:S05]  /*180c0*/  @!P0 BRA `(.L_x_13253) ;  /* 0xfffffffc00ec8947 */ /* 0x004fea000383ffff */
[----:B------:R-:W-:Y:S05]  /*180d0*/  BRA `(.L_x_13252) ;  /* 0xffffff6800ec7947 */ /* 0x000fea000383ffff */
.L_x_13296:
        /* <DEDUP_REMOVED lines=11> */
.L_x_13389:
[----:B------:R-:W-:Y:S05]  /*18190*/  BSYNC B0 ;  /* 0x0000000000007941 */ /* 0x000fea0003800000 */
.L_x_13388:
[----:B------:R-:W-:Y:S05]  /*181a0*/  BRA `(.L_x_13390) ;  /* 0xffffffb800387947 */ /* 0x000fea000383ffff */
.L_x_13298:
[----:B------:R-:W-:Y:S01]  /*181b0*/  BSSY B0, `(.L_x_13391) ;  /* 0x0000006000007945 */ /* 0x000fe20003800000 */
[----:B------:R-:W-:-:S07]  /*181c0*/  IMAD.MOV.U32 R15, RZ, RZ, -0x1 ;  /* 0xffffffffff0f7424 */ /* 0x000fce00078e00ff */
[----:B0123--:R-:W-:Y:S05]  /*181d0*/  WARPSYNC.COLLECTIVE R15, `(.L_x_13392) ;  /* 0x000000000f0c7348 */ /* 0x00ffea0003c00000 */
[----:B------:R-:W-:Y:S02]  /*181e0*/  ELECT P6, UR62, PT ;  /* 0x00000000003e782f */ /* 0x000fe400038c0000 */
[----:B------:R-:W-:Y:S01]  /*181f0*/  MOV R14, UR62 ;  /* 0x0000003e000e7c02 */ /* 0x000fe20008000f00 */
[----:B0123--:R-:W-:Y:S10]  /*18200*/  ENDCOLLECTIVE ;  /* 0x000000000000791b */ /* 0x00fff40003800000 */
.L_x_13392:
[----:B------:R-:W-:Y:S05]  /*18210*/  BSYNC B0 ;  /* 0x0000000000007941 */ /* 0x000fea0003800000 */
.L_x_13391:
[----:B------:R-:W-:Y:S05]  /*18220*/  BRA `(.L_x_13393) ;  /* 0xffffffb800407947 */ /* 0x000fea000383ffff */
.L_x_13300:
[----:B---3--:R3:W4:Y:S02]  /*18230*/  SYNCS.PHASECHK.TRANS64.TRYWAIT P0, [R0+URZ+0x16840], R2 ;  /* 0x01684002000075a7 */ /* 0x008724000800017f */
[----:B----4-:R-:W-:Y:S05]  /*18240*/  @!P0 NANOSLEEP.SYNCS 0x989680 ;  /* 0x009896800000895d */ /* 0x010fea0003900000 */
[----:B------:R-:W4:Y:S02]  /*18250*/  @!P0 SYNCS.PHASECHK.TRANS64 P0, [R0+URZ+0x16840], R2 ;  /* 0x01684002000085a7 */ /* 0x000f24000800007f */
[----:B----4-:R-:W-:Y:S05]  /*18260*/  @!P0 BRA `(.L_x_13300) ;  /* 0xfffffffc00f08947 */ /* 0x010fea000383ffff */
[----:B------:R-:W-:Y:S05]  /*18270*/  BRA `(.L_x_13394) ;  /* 0xffffffb800907947 */ /* 0x000fea000383ffff */
.L_x_13304:
[----:B------:R-:W2:Y:S01]  /*18280*/  LDL.LU R11, [R1+0xc] ;  /* 0x00000c00010b7983 */ /* 0x000ea20000300800 */
[----:B------:R-:W-:Y:S01]  /*18290*/  IMAD.MOV.U32 R6, RZ, RZ, R12 ;  /* 0x000000ffff067224 */ /* 0x000fe200078e000c */
[----:B------:R-:W-:Y:S01]  /*182a0*/  LOP3.LUT R10, R10, 0x7f, RZ, 0xc0, !PT ;  /* 0x0000007f0a0a7812 */ /* 0x000fe200078ec0ff */
[----:B------:R-:W-:Y:S02]  /*182b0*/  IMAD.MOV.U32 R13, RZ, RZ, R4 ;  /* 0x000000ffff0d7224 */ /* 0x000fe400078e0004 */
[----:B------:R-:W-:Y:S01]  /*182c0*/  IMAD.MOV.U32 R12, RZ, RZ, RZ ;  /* 0x000000ffff0c7224 */ /* 0x000fe200078e00ff */
[----:B------:R-:W-:Y:S01]  /*182d0*/  SHF.R.U32.HI R10, RZ, 0x3, R10 ;  /* 0x00000003ff0a7819 */ /* 0x000fe2000001160a */
[----:B------:R-:W-:-:S04]  /*182e0*/  IMAD.MOV.U32 R15, RZ, RZ, -0x1 ;  /* 0xffffffffff0f7424 */ /* 0x000fc800078e00ff */
        /* <DEDUP_REMOVED lines=8> */
.L_x_13395:
[----:B------:R-:W-:Y:S02]  /*18370*/  IMAD.MOV.U32 R13, RZ, RZ, R0 ;  /* 0x000000ffff0d7224 */ /* 0x000fe400078e0000 */
[----:B------:R-:W-:-:S07]  /*18380*/  IMAD.MOV.U32 R7, RZ, RZ, R14 ;  /* 0x000000ffff077224 */ /* 0x000fce00078e000e */
[----:B------:R-:W-:Y:S05]  /*18390*/  WARPSYNC.COLLECTIVE R15, `(.L_x_13396) ;  /* 0x000000000f087348 */ /* 0x000fea0003c00000 */
[----:B------:R0:W1:Y:S02]  /*183a0*/  SHFL.IDX P6, R14, R13, R12, R11 ;  /* 0x0000000c0d0e7389 */ /* 0x00006400000c000b */
[----:B01----:R-:W-:Y:S01]  /*183b0*/  ENDCOLLECTIVE ;  /* 0x000000000000791b */ /* 0x003fe20003800000 */
.L_x_13396:
[----:B------:R-:W-:Y:S02]  /*183c0*/  IMAD.MOV.U32 R13, RZ, RZ, R4 ;  /* 0x000000ffff0d7224 */ /* 0x000fe400078e0004 */
[----:B------:R-:W-:Y:S02]  /*183d0*/  IMAD.MOV.U32 R12, RZ, RZ, 0x1 ;  /* 0x00000001ff0c7424 */ /* 0x000fe400078e00ff */
[----:B------:R-:W-:-:S07]  /*183e0*/  IMAD.MOV.U32 R8, RZ, RZ, R14 ;  /* 0x000000ffff087224 */ /* 0x000fce00078e000e */
[----:B------:R-:W-:Y:S05]  /*183f0*/  WARPSYNC.COLLECTIVE R15, `(.L_x_13397) ;  /* 0x000000000f087348 */ /* 0x000fea0003c00000 */
[----:B------:R0:W1:Y:S02]  /*18400*/  SHFL.IDX P6, R14, R13, R12, R11 ;  /* 0x0000000c0d0e7389 */ /* 0x00006400000c000b */
[----:B01----:R-:W-:Y:S01]  /*18410*/  ENDCOLLECTIVE ;  /* 0x000000000000791b */ /* 0x003fe20003800000 */
.L_x_13397:
        /* <DEDUP_REMOVED lines=13> */
.L_x_13398:
[----:B------:R-:W-:Y:S02]  /*184f0*/  IMAD.MOV.U32 R13, RZ, RZ, R4 ;  /* 0x000000ffff0d7224 */ /* 0x000fe400078e0004 */
[----:B------:R-:W-:Y:S02]  /*18500*/  IMAD.MOV.U32 R12, RZ, RZ, 0x2 ;  /* 0x00000002ff0c7424 */ /* 0x000fe400078e00ff */
[----:B------:R-:W-:-:S07]  /*18510*/  IMAD.MOV.U32 R8, RZ, RZ, R14 ;  /* 0x000000ffff087224 */ /* 0x000fce00078e000e */
[----:B------:R-:W-:Y:S05]  /*18520*/  WARPSYNC.COLLECTIVE R15, `(.L_x_13399) ;  /* 0x000000000f087348 */ /* 0x000fea0003c00000 */
[----:B------:R0:W1:Y:S02]  /*18530*/  SHFL.IDX P6, R14, R13, R12, R11 ;  /* 0x0000000c0d0e7389 */ /* 0x00006400000c000b */
[----:B01----:R-:W-:Y:S01]  /*18540*/  ENDCOLLECTIVE ;  /* 0x000000000000791b */ /* 0x003fe20003800000 */
.L_x_13399:
        /* <DEDUP_REMOVED lines=9> */
[----:B------:R-:W-:Y:S01]  /*185e0*/  ISETP.GE.AND P1, PT, R7, R3, PT ;  /* 0x000000030700720c */ /* 0x000fe20003f26270 */
[----:B------:R-:W-:-:S12]  /*185f0*/  IMAD.MOV.U32 R7, RZ, RZ, R14 ;  /* 0x000000ffff077224 */ /* 0x000fd800078e000e */
[----:B0-----:R-:W-:Y:S05]  /*18600*/  WARPSYNC.COLLECTIVE R15, `(.L_x_13400) ;  /* 0x000000000f087348 */ /* 0x001fea0003c00000 */
[----:B------:R1:W2:Y:S02]  /*18610*/  SHFL.IDX P6, R14, R13, R12, R11 ;  /* 0x0000000c0d0e7389 */ /* 0x0002a400000c000b */
[----:B012---:R-:W-:Y:S01]  /*18620*/  ENDCOLLECTIVE ;  /* 0x000000000000791b */ /* 0x007fe20003800000 */
.L_x_13400:
[----:B------:R-:W-:Y:S02]  /*18630*/  IMAD.MOV.U32 R13, RZ, RZ, R4 ;  /* 0x000000ffff0d7224 */ /* 0x000fe400078e0004 */
[----:B------:R-:W-:Y:S02]  /*18640*/  IMAD.MOV.U32 R12, RZ, RZ, 0x3 ;  /* 0x00000003ff0c7424 */ /* 0x000fe400078e00ff */
[----:B------:R-:W-:-:S07]  /*18650*/  IMAD.MOV.U32 R8, RZ, RZ, R14 ;  /* 0x000000ffff087224 */ /* 0x000fce00078e000e */
[----:B------:R-:W-:Y:S05]  /*18660*/  WARPSYNC.COLLECTIVE R15, `(.L_x_13401) ;  /* 0x000000000f087348 */ /* 0x000fea0003c00000 */
[----:B------:R0:W1:Y:S02]  /*18670*/  SHFL.IDX P6, R14, R13, R12, R11 ;  /* 0x0000000c0d0e7389 */ /* 0x00006400000c000b */
[----:B01----:R-:W-:Y:S01]  /*18680*/  ENDCOLLECTIVE ;  /* 0x000000000000791b */ /* 0x003fe20003800000 */
.L_x_13401:
        /* <DEDUP_REMOVED lines=14> */
.L_x_13402:
[----:B------:R-:W-:Y:S02]  /*18770*/  IMAD.MOV.U32 R13, RZ, RZ, R4 ;  /* 0x000000ffff0d7224 */ /* 0x000fe400078e0004 */
[----:B------:R-:W-:Y:S02]  /*18780*/  IMAD.MOV.U32 R12, RZ, RZ, 0x4 ;  /* 0x00000004ff0c7424 */ /* 0x000fe400078e00ff */
[----:B------:R-:W-:-:S07]  /*18790*/  IMAD.MOV.U32 R8, RZ, RZ, R14 ;  /* 0x000000ffff087224 */ /* 0x000fce00078e000e */
[----:B------:R-:W-:Y:S05]  /*187a0*/  WARPSYNC.COLLECTIVE R15, `(.L_x_13403) ;  /* 0x000000000f087348 */ /* 0x000fea0003c00000 */
[----:B------:R0:W1:Y:S02]  /*187b0*/  SHFL.IDX P6, R14, R13, R12, R11 ;  /* 0x0000000c0d0e7389 */ /* 0x00006400000c000b */
[----:B01----:R-:W-:Y:S01]  /*187c0*/  ENDCOLLECTIVE ;  /* 0x000000000000791b */ /* 0x003fe20003800000 */
.L_x_13403:
        /* <DEDUP_REMOVED lines=14> */
.L_x_13404:
[----:B------:R-:W-:Y:S02]  /*188b0*/  IMAD.MOV.U32 R13, RZ, RZ, R4 ;  /* 0x000000ffff0d7224 */ /* 0x000fe400078e0004 */
[----:B------:R-:W-:Y:S02]  /*188c0*/  IMAD.MOV.U32 R12, RZ, RZ, 0x5 ;  /* 0x00000005ff0c7424 */ /* 0x000fe400078e00ff */
[----:B------:R-:W-:-:S07]  /*188d0*/  IMAD.MOV.U32 R8, RZ, RZ, R14 ;  /* 0x000000ffff087224 */ /* 0x000fce00078e000e */
[----:B------:R-:W-:Y:S05]  /*188e0*/  WARPSYNC.COLLECTIVE R15, `(.L_x_13405) ;  /* 0x000000000f087348 */ /* 0x000fea0003c00000 */
[----:B------:R0:W1:Y:S02]  /*188f0*/  SHFL.IDX P6, R14, R13, R12, R11 ;  /* 0x0000000c0d0e7389 */ /* 0x00006400000c000b */
[----:B01----:R-:W-:Y:S01]  /*18900*/  ENDCOLLECTIVE ;  /* 0x000000000000791b */ /* 0x003fe20003800000 */
.L_x_13405:
        /* <DEDUP_REMOVED lines=14> */
.L_x_13406:
[----:B------:R-:W-:Y:S02]  /*189f0*/  IMAD.MOV.U32 R13, RZ, RZ, R4 ;  /* 0x000000ffff0d7224 */ /* 0x000fe400078e0004 */
[----:B------:R-:W-:Y:S02]  /*18a00*/  IMAD.MOV.U32 R12, RZ, RZ, 0x6 ;  /* 0x00000006ff0c7424 */ /* 0x000fe400078e00ff */
[----:B------:R-:W-:-:S07]  /*18a10*/  IMAD.MOV.U32 R8, RZ, RZ, R14 ;  /* 0x000000ffff087224 */ /* 0x000fce00078e000e */
[----:B------:R-:W-:Y:S05]  /*18a20*/  WARPSYNC.COLLECTIVE R15, `(.L_x_13407) ;  /* 0x000000000f087348 */ /* 0x000fea0003c00000 */
[----:B------:R0:W1:Y:S02]  /*18a30*/  SHFL.IDX P6, R14, R13, R12, R11 ;  /* 0x0000000c0d0e7389 */ /* 0x00006400000c000b */
[----:B01----:R-:W-:Y:S01]  /*18a40*/  ENDCOLLECTIVE ;  /* 0x000000000000791b */ /* 0x003fe20003800000 */
.L_x_13407:
        /* <DEDUP_REMOVED lines=14> */
.L_x_13408:
[----:B------:R-:W-:Y:S02]  /*18b30*/  IMAD.MOV.U32 R13, RZ, RZ, R4 ;  /* 0x000000ffff0d7224 */ /* 0x000fe400078e0004 */
[----:B------:R-:W-:Y:S02]  /*18b40*/  IMAD.MOV.U32 R12, RZ, RZ, 0x7 ;  /* 0x00000007ff0c7424 */ /* 0x000fe400078e00ff */
[----:B------:R-:W-:-:S07]  /*18b50*/  IMAD.MOV.U32 R8, RZ, RZ, R14 ;  /* 0x000000ffff087224 */ /* 0x000fce00078e000e */
[----:B------:R-:W-:Y:S05]  /*18b60*/  WARPSYNC.COLLECTIVE R15, `(.L_x_13409) ;  /* 0x000000000f087348 */ /* 0x000fea0003c00000 */
[----:B------:R0:W1:Y:S02]  /*18b70*/  SHFL.IDX P6, R14, R13, R12, R11 ;  /* 0x0000000c0d0e7389 */ /* 0x00006400000c000b */
[----:B01----:R-:W-:Y:S01]  /*18b80*/  ENDCOLLECTIVE ;  /* 0x000000000000791b */ /* 0x003fe20003800000 */
.L_x_13409:
        /* <DEDUP_REMOVED lines=8> */
[----:B------:R0:W-:Y:S04]  /*18c10*/  @!P1 LDGSTS.E.BYPASS.LTC128B.128 [R20+0xb400], desc[UR52][R8.64], !P0 ;  /* 0x0b40000008149fae */ /* 0x0001e8000c101d74 */
[----:B------:R-:W-:Y:S01]  /*18c20*/  ISETP.GE.AND P1, PT, R0, R3, PT ;  /* 0x000000030000720c */ /* 0x000fe20003f26270 */
[----:B------:R-:W-:-:S02]  /*18c30*/  VIADD R0, R6, 0x80 ;  /* 0x0000008006007836 */ /* 0x000fc40000000000 */
[----:B------:R-:W-:-:S10]  /*18c40*/  IMAD.MOV.U32 R4, RZ, RZ, R14 ;  /* 0x000000ffff047224 */ /* 0x000fd400078e000e */
[----:B0-----:R-:W-:Y:S05]  /*18c50*/  WARPSYNC.COLLECTIVE R15, `(.L_x_13410) ;  /* 0x000000000f087348 */ /* 0x001fea0003c00000 */
[----:B------:R1:W2:Y:S02]  /*18c60*/  SHFL.IDX P6, R14, R13, R12, R11 ;  /* 0x0000000c0d0e7389 */ /* 0x0002a400000c000b */
[----:B012---:R-:W-:Y:S01]  /*18c70*/  ENDCOLLECTIVE ;  /* 0x000000000000791b */ /* 0x007fe20003800000 */
.L_x_13410:
[----:B------:R-:W-:Y:S01]  /*18c80*/  ISETP.GE.AND P2, PT, R0, R3, PT ;  /* 0x000000030000720c */ /* 0x000fe20003f46270 */
[----:B------:R-:W-:Y:S02]  /*18c90*/  IMAD.MOV.U32 R13, RZ, RZ, R2 ;  /* 0x000000ffff0d7224 */ /* 0x000fe400078e0002 */
[----:B------:R-:W-:Y:S02]  /*18ca0*/  IMAD.MOV.U32 R12, RZ, RZ, RZ ;  /* 0x000000ffff0c7224 */ /* 0x000fe400078e00ff */
[----:B------:R-:W-:-:S08]  /*18cb0*/  IMAD.MOV.U32 R8, RZ, RZ, R14 ;  /* 0x000000ffff087224 */ /* 0x000fd000078e000e */
[----:B------:R-:W-:Y:S05]  /*18cc0*/  WARPSYNC.COLLECTIVE R15, `(.L_x_13411) ;  /* 0x000000000f087348 */ /* 0x000fea0003c00000 */
[----:B------:R0:W1:Y:S02]  /*18cd0*/  SHFL.IDX P6, R14, R13, R12, R11 ;  /* 0x0000000c0d0e7389 */ /* 0x00006400000c000b */
[----:B01----:R-:W-:Y:S01]  /*18ce0*/  ENDCOLLECTIVE ;  /* 0x000000000000791b */ /* 0x003fe20003800000 */
.L_x_13411:
        /* <DEDUP_REMOVED lines=13> */
.L_x_13412:
[----:B------:R-:W-:Y:S02]  /*18dc0*/  IMAD.MOV.U32 R13, RZ, RZ, R2 ;  /* 0x000000ffff0d7224 */ /* 0x000fe400078e0002 */
[----:B------:R-:W-:Y:S02]  /*18dd0*/  IMAD.MOV.U32 R12, RZ, RZ, 0x1 ;  /* 0x00000001ff0c7424 */ /* 0x000fe400078e00ff */
[----:B------:R-:W-:-:S07]  /*18de0*/  IMAD.MOV.U32 R7, RZ, RZ, R14 ;  /* 0x000000ffff077224 */ /* 0x000fce00078e000e */
[----:B------:R-:W-:Y:S05]  /*18df0*/  WARPSYNC.COLLECTIVE R15, `(.L_x_13413) ;  /* 0x000000000f087348 */ /* 0x000fea0003c00000 */
[----:B------:R0:W1:Y:S02]  /*18e00*/  SHFL.IDX P6, R14, R13, R12, R11 ;  /* 0x0000000c0d0e7389 */ /* 0x00006400000c000b */
[----:B01----:R-:W-:Y:S01]  /*18e10*/  ENDCOLLECTIVE ;  /* 0x000000000000791b */ /* 0x003fe20003800000 */
.L_x_13413:
[----:B------:R-:W-:-:S05]  /*18e20*/  @!P2 LEA R7, P1, R21, R7, 0x1 ;  /* 0x000000071507a211 */ /* 0x000fca00078208ff */
[----:B------:R-:W-:Y:S02]  /*18e30*/  @!P2 IMAD.X R0, RZ, RZ, R0, P1 ;  /* 0x000000ffff00a224 */ /* 0x000fe400008e0600 */
[----:B------:R-:W-:Y:S02]  /*18e40*/  @!P2 IMAD.MOV.U32 R8, RZ, RZ, R7 ;  /* 0x000000ffff08a224 */ /* 0x000fe400078e0007 */
        /* <DEDUP_REMOVED lines=12> */
.L_x_13414:
[----:B------:R-:W-:Y:S02]  /*18f10*/  IMAD.MOV.U32 R13, RZ, RZ, R2 ;  /* 0x000000ffff0d7224 */ /* 0x000fe400078e0002 */
[----:B------:R-:W-:Y:S02]  /*18f20*/  IMAD.MOV.U32 R12, RZ, RZ, 0x2 ;  /* 0x00000002ff0c7424 */ /* 0x000fe400078e00ff */
[----:B------:R-:W-:-:S07]  /*18f30*/  IMAD.MOV.U32 R8, RZ, RZ, R14 ;  /* 0x000000ffff087224 */ /* 0x000fce00078e000e */
[----:B------:R-:W-:Y:S05]  /*18f40*/  WARPSYNC.COLLECTIVE R15, `(.L_x_13415) ;  /* 0x000000000f087348 */ /* 0x000fea0003c00000 */
[----:B------:R0:W1:Y:S02]  /*18f50*/  SHFL.IDX P6, R14, R13, R12, R11 ;  /* 0x0000000c0d0e7389 */ /* 0x00006400000c000b */
[----:B01----:R-:W-:Y:S01]  /*18f60*/  ENDCOLLECTIVE ;  /* 0x000000000000791b */ /* 0x003fe20003800000 */
.L_x_13415:
        /* <DEDUP_REMOVED lines=13> */
.L_x_13416:
[----:B------:R-:W-:Y:S02]  /*19040*/  IMAD.MOV.U32 R13, RZ, RZ, R2 ;  /* 0x000000ffff0d7224 */ /* 0x000fe400078e0002 */
[----:B------:R-:W-:Y:S02]  /*19050*/  IMAD.MOV.U32 R12, RZ, RZ, 0x3 ;  /* 0x00000003ff0c7424 */ /* 0x000fe400078e00ff */
[----:B------:R-:W-:-:S07]  /*19060*/  IMAD.MOV.U32 R8, RZ, RZ, R14 ;  /* 0x000000ffff087224 */ /* 0x000fce00078e000e */
[----:B------:R-:W-:Y:S05]  /*19070*/  WARPSYNC.COLLECTIVE R15, `(.L_x_13417) ;  /* 0x000000000f087348 */ /* 0x000fea0003c00000 */
[----:B------:R0:W1:Y:S02]  /*19080*/  SHFL.IDX P6, R14, R13, R12, R11 ;  /* 0x0000000c0d0e7389 */ /* 0x00006400000c000b */
[----:B01----:R-:W-:Y:S01]  /*19090*/  ENDCOLLECTIVE ;  /* 0x000000000000791b */ /* 0x003fe20003800000 */
.L_x_13417:
        /* <DEDUP_REMOVED lines=12> */
.L_x_13418:
[----:B------:R-:W-:Y:S01]  /*19160*/  IMAD.MOV.U32 R2, RZ, RZ, R14 ;  /* 0x000000ffff027224 */ /* 0x000fe200078e000e */
[----:B------:R-:W-:Y:S06]  /*19170*/  BRA `(.L_x_13419) ;  /* 0xffffffb8009c7947 */ /* 0x000fec000383ffff */
.L_x_13307:
[----:B0-----:R0:W1:Y:S02]  /*19180*/  SYNCS.PHASECHK.TRANS64.TRYWAIT P0, [R17+URZ+0x16820], R0 ;  /* 0x01682000110075a7 */ /* 0x001064000800017f */
[----:B-1----:R-:W-:Y:S05]  /*19190*/  @!P0 NANOSLEEP.SYNCS 0x989680 ;  /* 0x009896800000895d */ /* 0x002fea0003900000 */
[----:B------:R-:W1:Y:S02]  /*191a0*/  @!P0 SYNCS.PHASECHK.TRANS64 P0, [R17+URZ+0x16820], R0 ;  /* 0x01682000110085a7 */ /* 0x000e64000800007f */
[----:B-1----:R-:W-:Y:S05]  /*191b0*/  @!P0 BRA `(.L_x_13307) ;  /* 0xfffffffc00f08947 */ /* 0x002fea000383ffff */
[----:B------:R-:W-:Y:S05]  /*191c0*/  BRA `(.L_x_13420) ;  /* 0xffffffb800fc7947 */ /* 0x000fea000383ffff */
.L_x_13316:
[----:B-1----:R1:W2:Y:S02]  /*191d0*/  SYNCS.PHASECHK.TRANS64.TRYWAIT P0, [R2+URZ+0x16840], R3 ;  /* 0x01684003020075a7 */ /* 0x0022a4000800017f */
[----:B--2---:R-:W-:Y:S05]  /*191e0*/  @!P0 NANOSLEEP.SYNCS 0x989680 ;  /* 0x009896800000895d */ /* 0x004fea0003900000 */
[----:B------:R-:W2:Y:S02]  /*191f0*/  @!P0 SYNCS.PHASECHK.TRANS64 P0, [R2+URZ+0x16840], R3 ;  /* 0x01684003020085a7 */ /* 0x000ea4000800007f */
[----:B--2---:R-:W-:Y:S05]  /*19200*/  @!P0 BRA `(.L_x_13316) ;  /* 0xfffffffc00f08947 */ /* 0x004fea000383ffff */
[----:B------:R-:W-:Y:S05]  /*19210*/  BRA `(.L_x_13421) ;  /* 0xffffffbc00e07947 */ /* 0x000fea000383ffff */
.L_x_13321:
[----:B0-----:R0:W1:Y:S02]  /*19220*/  SYNCS.PHASECHK.TRANS64.TRYWAIT P0, [R3+URZ+0x60], R2 ;  /* 0x00006002030075a7 */ /* 0x001064000800017f */
[----:B-1----:R-:W-:Y:S05]  /*19230*/  @!P0 NANOSLEEP.SYNCS 0x989680 ;  /* 0x009896800000895d */ /* 0x002fea0003900000 */
[----:B------:R-:W1:Y:S02]  /*19240*/  @!P0 SYNCS.PHASECHK.TRANS64 P0, [R3+URZ+0x60], R2 ;  /* 0x00006002030085a7 */ /* 0x000e64000800007f */
[----:B-1----:R-:W-:Y:S05]  /*19250*/  @!P0 BRA `(.L_x_13321) ;  /* 0xfffffffc00f08947 */ /* 0x002fea000383ffff */
[----:B------:R-:W-:Y:S05]  /*19260*/  BRA `(.L_x_13422) ;  /* 0xffffffc0006c7947 */ /* 0x000fea000383ffff */
.L_x_13329:
[----:B-1----:R1:W2:Y:S02]  /*19270*/  SYNCS.PHASECHK.TRANS64.TRYWAIT P0, [R2+URZ+0x16840], R3 ;  /* 0x01684003020075a7 */ /* 0x0022a4000800017f */
[----:B--2---:R-:W-:Y:S05]  /*19280*/  @!P0 NANOSLEEP.SYNCS 0x989680 ;  /* 0x009896800000895d */ /* 0x004fea0003900000 */
[----:B------:R-:W2:Y:S02]  /*19290*/  @!P0 SYNCS.PHASECHK.TRANS64 P0, [R2+URZ+0x16840], R3 ;  /* 0x01684003020085a7 */ /* 0x000ea4000800007f */
[----:B--2---:R-:W-:Y:S05]  /*192a0*/  @!P0 BRA `(.L_x_13329) ;  /* 0xfffffffc00f08947 */ /* 0x004fea000383ffff */
[----:B------:R-:W-:Y:S05]  /*192b0*/  BRA `(.L_x_13423) ;  /* 0xffffffc400a87947 */ /* 0x000fea000383ffff */
.L_x_13334:
[----:B0-----:R0:W1:Y:S02]  /*192c0*/  SYNCS.PHASECHK.TRANS64.TRYWAIT P0, [R10+URZ+0x60], R3 ;  /* 0x000060030a0075a7 */ /* 0x001064000800017f */
[----:B-1----:R-:W-:Y:S05]  /*192d0*/  @!P0 NANOSLEEP.SYNCS 0x989680 ;  /* 0x009896800000895d */ /* 0x002fea0003900000 */
[----:B------:R-:W1:Y:S02]  /*192e0*/  @!P0 SYNCS.PHASECHK.TRANS64 P0, [R10+URZ+0x60], R3 ;  /* 0x000060030a0085a7 */ /* 0x000e64000800007f */
[----:B-1----:R-:W-:Y:S05]  /*192f0*/  @!P0 BRA `(.L_x_13334) ;  /* 0xfffffffc00f08947 */ /* 0x002fea000383ffff */
[----:B------:R-:W-:Y:S05]  /*19300*/  BRA `(.L_x_13424) ;  /* 0xffffffc800347947 */ /* 0x000fea000383ffff */
.L_x_13342:
[----:B-1----:R1:W2:Y:S02]  /*19310*/  SYNCS.PHASECHK.TRANS64.TRYWAIT P0, [R2+URZ+0x16840], R3 ;  /* 0x01684003020075a7 */ /* 0x0022a4000800017f */
[----:B--2---:R-:W-:Y:S05]  /*19320*/  @!P0 NANOSLEEP.SYNCS 0x989680 ;  /* 0x009896800000895d */ /* 0x004fea0003900000 */
[----:B------:R-:W2:Y:S02]  /*19330*/  @!P0 SYNCS.PHASECHK.TRANS64 P0, [R2+URZ+0x16840], R3 ;  /* 0x01684003020085a7 */ /* 0x000ea4000800007f */
[----:B--2---:R-:W-:Y:S05]  /*19340*/  @!P0 BRA `(.L_x_13342) ;  /* 0xfffffffc00f08947 */ /* 0x004fea000383ffff */
[----:B------:R-:W-:Y:S05]  /*19350*/  BRA `(.L_x_13425) ;  /* 0xffffffcc00447947 */ /* 0x000fea000383ffff */
.L_x_13347:
[----:B0-----:R0:W1:Y:S02]  /*19360*/  SYNCS.PHASECHK.TRANS64.TRYWAIT P0, [R7+URZ+0x60], R2 ;  /* 0x00006002070075a7 */ /* 0x001064000800017f */
[----:B-1----:R-:W-:Y:S05]  /*19370*/  @!P0 NANOSLEEP.SYNCS 0x989680 ;  /* 0x009896800000895d */ /* 0x002fea0003900000 */
[----:B------:R-:W1:Y:S02]  /*19380*/  @!P0 SYNCS.PHASECHK.TRANS64 P0, [R7+URZ+0x60], R2 ;  /* 0x00006002070085a7 */ /* 0x000e64000800007f */
[----:B-1----:R-:W-:Y:S05]  /*19390*/  @!P0 BRA `(.L_x_13347) ;  /* 0xfffffffc00f08947 */ /* 0x002fea000383ffff */
[----:B------:R-:W-:Y:S05]  /*193a0*/  BRA `(.L_x_13426) ;  /* 0xffffffcc00d47947 */ /* 0x000fea000383ffff */
.L_x_13357:
[----:B0-----:R0:W1:Y:S02]  /*193b0*/  SYNCS.PHASECHK.TRANS64.TRYWAIT P0, [R3+URZ+0x16860], R0 ;  /* 0x01686000030075a7 */ /* 0x001064000800017f */
[----:B-1----:R-:W-:Y:S05]  /*193c0*/  @!P0 NANOSLEEP.SYNCS 0x989680 ;  /* 0x009896800000895d */ /* 0x002fea0003900000 */
[----:B------:R-:W1:Y:S02]  /*193d0*/  @!P0 SYNCS.PHASECHK.TRANS64 P0, [R3+URZ+0x16860], R0 ;  /* 0x01686000030085a7 */ /* 0x000e64000800007f */
[----:B-1----:R-:W-:Y:S05]  /*193e0*/  @!P0 BRA `(.L_x_13357) ;  /* 0xfffffffc00f08947 */ /* 0x002fea000383ffff */
[----:B------:R-:W-:Y:S05]  /*193f0*/  BRA `(.L_x_13427) ;  /* 0xffffffd000d07947 */ /* 0x000fea000383ffff */
.L_x_13363:
        /* <DEDUP_REMOVED lines=8> */
.L_x_13429:
[----:B------:R-:W-:Y:S05]  /*19480*/  BSYNC B0 ;  /* 0x0000000000007941 */ /* 0x000fea0003800000 */
.L_x_13428:
        /* <DEDUP_REMOVED lines=9> */
.L_x_13430:
[----:B------:R-:W-:Y:S02]  /*19520*/  ULDC UR4, c[0x0][0xc3c] ;  /* 0x00030f0000047ab9 */ /* 0x000fe40000000800 */
[----:B------:R-:W-:-:S13]  /*19530*/  ISETP.GE.OR P1, PT, R7, UR4, !P0 ;  /* 0x0000000407007c0c */ /* 0x000fda000c726670 */
[----:B------:R-:W0:Y:S08]  /*19540*/  @!P1 LDC.64 R4, c[0x0][0xc80] ;  /* 0x00032000ff049b82 */ /* 0x000e300000000a00 */
[----:B------:R-:W1:Y:S01]  /*19550*/  @!P1 LDC.64 R2, c[0x0][0xc78] ;  /* 0x00031e00ff029b82 */ /* 0x000e620000000a00 */
[----:B------:R-:W-:Y:S01]  /*19560*/  CS2R R24, SRZ ;  /* 0x0000000000187805 */ /* 0x000fe2000001ff00 */
[----:B------:R-:W-:-:S02]  /*19570*/  IMAD.MOV.U32 R8, RZ, RZ, RZ ;  /* 0x000000ffff087224 */ /* 0x000fc400078e00ff */
[----:B------:R-:W-:Y:S02]  /*19580*/  IMAD.MOV.U32 R11, RZ, RZ, RZ ;  /* 0x000000ffff0b7224 */ /* 0x000fe400078e00ff */
[----:B------:R-:W-:Y:S02]  /*19590*/  IMAD.MOV.U32 R6, RZ, RZ, R14 ;  /* 0x000000ffff067224 */ /* 0x000fe400078e000e */
[----:B0-----:R-:W-:-:S06]  /*195a0*/  @!P1 IMAD.WIDE R4, R7, 0x4, R4 ;  /* 0x0000000407049825 */ /* 0x001fcc00078e0204 */
[----:B------:R-:W2:Y:S01]  /*195b0*/  @!P1 LDG.E R4, desc[UR52][R4.64] ;  /* 0x0000003404049981 */ /* 0x000ea2000c1e1900 */
[----:B-1----:R-:W-:-:S06]  /*195c0*/  @!P1 IMAD.WIDE R2, R7, 0x4, R2 ;  /* 0x0000000407029825 */ /* 0x002fcc00078e0202 */
[----:B------:R-:W3:Y:S01]  /*195d0*/  @!P1 LDG.E R2, desc[UR52][R2.64] ;  /* 0x0000003402029981 */ /* 0x000ee2000c1e1900 */
        /* <DEDUP_REMOVED lines=11> */
.L_x_13431:
[----:B------:R-:W-:Y:S01]  /*19690*/  IMAD.MOV.U32 R12, RZ, RZ, 0x2 ;  /* 0x00000002ff0c7424 */ /* 0x000fe200078e00ff */
[----:B------:R-:W-:-:S05]  /*196a0*/  SEL R14, R14, RZ, P1 ;  /* 0x000000ff0e0e7207 */ /* 0x000fca0000800000 */
[----:B------:R-:W-:-:S04]  /*196b0*/  IMAD.IADD R7, R13, 0x1, R14 ;  /* 0x000000010d077824 */ /* 0x000fc800078e020e */
[----:B------:R-:W-:-:S07]  /*196c0*/  IMAD.MOV.U32 R13, RZ, RZ, R7 ;  /* 0x000000ffff0d7224 */ /* 0x000fce00078e0007 */
[----:B------:R-:W-:Y:S05]  /*196d0*/  WARPSYNC.COLLECTIVE R15, `(.L_x_13432) ;  /* 0x000000000f087348 */ /* 0x000fea0003c00000 */
[----:B------:R0:W1:Y:S02]  /*196e0*/  SHFL.UP P6, R14, R13, R12, R11 ;  /* 0x0400000c0d0e7389 */ /* 0x00006400000c000b */
[----:B01----:R-:W-:Y:S01]  /*196f0*/  ENDCOLLECTIVE ;  /* 0x000000000000791b */ /* 0x003fe20003800000 */
.L_x_13432:
[----:B------:R-:W-:Y:S01]  /*19700*/  IMAD.MOV.U32 R12, RZ, RZ, 0x4 ;  /* 0x00000004ff0c7424 */ /* 0x000fe200078e00ff */
[----:B------:R-:W-:-:S05]  /*19710*/  SEL R2, R14, RZ, P2 ;  /* 0x000000ff0e027207 */ /* 0x000fca0001000000 */
[----:B------:R-:W-:-:S04]  /*19720*/  IMAD.IADD R2, R7, 0x1, R2 ;  /* 0x0000000107027824 */ /* 0x000fc800078e0202 */
[----:B------:R-:W-:-:S07]  /*19730*/  IMAD.MOV.U32 R13, RZ, RZ, R2 ;  /* 0x000000ffff0d7224 */ /* 0x000fce00078e0002 */
[----:B------:R-:W-:Y:S05]  /*19740*/  WARPSYNC.COLLECTIVE R15, `(.L_x_13433) ;  /* 0x000000000f087348 */ /* 0x000fea0003c00000 */
[----:B------:R0:W1:Y:S02]  /*19750*/  SHFL.UP P6, R14, R13, R12, R11 ;  /* 0x0400000c0d0e7389 */ /* 0x00006400000c000b */
[----:B01----:R-:W-:Y:S01]  /*19760*/  ENDCOLLECTIVE ;  /* 0x000000000000791b */ /* 0x003fe20003800000 */
.L_x_13433:
[----:B------:R-:W-:Y:S01]  /*19770*/  IMAD.MOV.U32 R12, RZ, RZ, 0x8 ;  /* 0x00000008ff0c7424 */ /* 0x000fe200078e00ff */
[----:B------:R-:W-:-:S05]  /*19780*/  SEL R3, R14, RZ, P3 ;  /* 0x000000ff0e037207 */ /* 0x000fca0001800000 */
[----:B------:R-:W-:-:S04]  /*19790*/  IMAD.IADD R3, R2, 0x1, R3 ;  /* 0x0000000102037824 */ /* 0x000fc800078e0203 */
[----:B------:R-:W-:-:S07]  /*197a0*/  IMAD.MOV.U32 R13, RZ, RZ, R3 ;  /* 0x000000ffff0d7224 */ /* 0x000fce00078e0003 */
[----:B------:R-:W-:Y:S05]  /*197b0*/  WARPSYNC.COLLECTIVE R15, `(.L_x_13434) ;  /* 0x000000000f087348 */ /* 0x000fea0003c00000 */
[----:B------:R0:W1:Y:S02]  /*197c0*/  SHFL.UP P6, R14, R13, R12, R11 ;  /* 0x0400000c0d0e7389 */ /* 0x00006400000c000b */
[----:B01----:R-:W-:Y:S01]  /*197d0*/  ENDCOLLECTIVE ;  /* 0x000000000000791b */ /* 0x003fe20003800000 */
.L_x_13434:
[----:B------:R-:W-:Y:S01]  /*197e0*/  IMAD.MOV.U32 R12, RZ, RZ, 0x10 ;  /* 0x00000010ff0c7424 */ /* 0x000fe200078e00ff */
[----:B------:R-:W-:-:S05]  /*197f0*/  SEL R4, R14, RZ, P4 ;  /* 0x000000ff0e047207 */ /* 0x000fca0002000000 */
[----:B------:R-:W-:-:S04]  /*19800*/  IMAD.IADD R4, R3, 0x1, R4 ;  /* 0x0000000103047824 */ /* 0x000fc800078e0204 */
[----:B------:R-:W-:-:S07]  /*19810*/  IMAD.MOV.U32 R13, RZ, RZ, R4 ;  /* 0x000000ffff0d7224 */ /* 0x000fce00078e0004 */
[----:B------:R-:W-:Y:S05]  /*19820*/  WARPSYNC.COLLECTIVE R15, `(.L_x_13435) ;  /* 0x000000000f087348 */ /* 0x000fea0003c00000 */
[----:B------:R0:W1:Y:S02]  /*19830*/  SHFL.UP P6, R14, R13, R12, R11 ;  /* 0x0400000c0d0e7389 */ /* 0x00006400000c000b */
[----:B01----:R-:W-:Y:S01]  /*19840*/  ENDCOLLECTIVE ;  /* 0x000000000000791b */ /* 0x003fe20003800000 */
.L_x_13435:
        /* <DEDUP_REMOVED lines=8> */
.L_x_13436:
[----:B------:R-:W-:Y:S05]  /*198d0*/  BRA `(.L_x_13437) ;  /* 0xffffffd4000c7947 */ /* 0x000fea000383ffff */
.L_x_13366:
[----:B------:R-:W-:Y:S01]  /*198e0*/  BSSY B0, `(.L_x_13438) ;  /* 0x0000007000007945 */ /* 0x000fe20003800000 */
[----:B--2---:R-:W-:Y:S02]  /*198f0*/  IMAD.MOV.U32 R12, RZ, RZ, 0x1 ;  /* 0x00000001ff0c7424 */ /* 0x004fe400078e00ff */
[----:B------:R-:W-:Y:S02]  /*19900*/  IMAD.MOV.U32 R11, RZ, RZ, RZ ;  /* 0x000000ffff0b7224 */ /* 0x000fe400078e00ff */
[----:B------:R-:W-:-:S07]  /*19910*/  IMAD.MOV.U32 R15, RZ, RZ, -0x1 ;  /* 0xffffffffff0f7424 */ /* 0x000fce00078e00ff */
[----:B------:R-:W-:Y:S05]  /*19920*/  WARPSYNC.COLLECTIVE R15, `(.L_x_13439) ;  /* 0x000000000f087348 */ /* 0x000fea0003c00000 */
[----:B------:R0:W1:Y:S02]  /*19930*/  SHFL.UP P6, R14, R13, R12, R11 ;  /* 0x0400000c0d0e7389 */ /* 0x00006400000c000b */
[----:B01----:R-:W-:Y:S01]  /*19940*/  ENDCOLLECTIVE ;  /* 0x000000000000791b */ /* 0x003fe20003800000 */
.L_x_13439:
[----:B------:R-:W-:Y:S05]  /*19950*/  BSYNC B0 ;  /* 0x0000000000007941 */ /* 0x000fea0003800000 */
.L_x_13438:
        /* <DEDUP_REMOVED lines=8> */
.L_x_13440:
[----:B------:R-:W-:Y:S01]  /*199e0*/  IMAD.MOV.U32 R12, RZ, RZ, 0x4 ;  /* 0x00000004ff0c7424 */ /* 0x000fe200078e00ff */
[----:B------:R-:W-:-:S05]  /*199f0*/  SEL R2, R14, RZ, P2 ;  /* 0x000000ff0e027207 */ /* 0x000fca0001000000 */
[----:B------:R-:W-:-:S04]  /*19a00*/  IMAD.IADD R2, R13, 0x1, R2 ;  /* 0x000000010d027824 */ /* 0x000fc800078e0202 */
[----:B------:R-:W-:-:S07]  /*19a10*/  IMAD.MOV.U32 R13, RZ, RZ, R2 ;  /* 0x000000ffff0d7224 */ /* 0x000fce00078e0002 */
[----:B------:R-:W-:Y:S05]  /*19a20*/  WARPSYNC.COLLECTIVE R15, `(.L_x_13441) ;  /* 0x000000000f087348 */ /* 0x000fea0003c00000 */
[----:B------:R0:W1:Y:S02]  /*19a30*/  SHFL.UP P6, R14, R13, R12, R11 ;  /* 0x0400000c0d0e7389 */ /* 0x00006400000c000b */
[----:B01----:R-:W-:Y:S01]  /*19a40*/  ENDCOLLECTIVE ;  /* 0x000000000000791b */ /* 0x003fe20003800000 */
.L_x_13441:
[----:B------:R-:W-:Y:S01]  /*19a50*/  IMAD.MOV.U32 R12, RZ, RZ, 0x8 ;  /* 0x00000008ff0c7424 */ /* 0x000fe200078e00ff */
[----:B------:R-:W-:-:S05]  /*19a60*/  SEL R3, R14, RZ, P3 ;  /* 0x000000ff0e037207 */ /* 0x000fca0001800000 */
[----:B------:R-:W-:-:S04]  /*19a70*/  IMAD.IADD R3, R2, 0x1, R3 ;  /* 0x0000000102037824 */ /* 0x000fc800078e0203 */
[----:B------:R-:W-:-:S07]  /*19a80*/  IMAD.MOV.U32 R13, RZ, RZ, R3 ;  /* 0x000000ffff0d7224 */ /* 0x000fce00078e0003 */
[----:B------:R-:W-:Y:S05]  /*19a90*/  WARPSYNC.COLLECTIVE R15, `(.L_x_13442) ;  /* 0x000000000f087348 */ /* 0x000fea0003c00000 */
[----:B------:R0:W1:Y:S02]  /*19aa0*/  SHFL.UP P6, R14, R13, R12, R11 ;  /* 0x0400000c0d0e7389 */ /* 0x00006400000c000b */
[----:B01----:R-:W-:Y:S01]  /*19ab0*/  ENDCOLLECTIVE ;  /* 0x000000000000791b */ /* 0x003fe20003800000 */
.L_x_13442:
[----:B------:R-:W-:Y:S01]  /*19ac0*/  IMAD.MOV.U32 R12, RZ, RZ, 0x10 ;  /* 0x00000010ff0c7424 */ /* 0x000fe200078e00ff */
[----:B------:R-:W-:-:S05]  /*19ad0*/  SEL R4, R14, RZ, P4 ;  /* 0x000000ff0e047207 */ /* 0x000fca0002000000 */
[----:B------:R-:W-:-:S04]  /*19ae0*/  IMAD.IADD R4, R3, 0x1, R4 ;  /* 0x0000000103047824 */ /* 0x000fc800078e0204 */
[----:B------:R-:W-:-:S07]  /*19af0*/  IMAD.MOV.U32 R13, RZ, RZ, R4 ;  /* 0x000000ffff0d7224 */ /* 0x000fce00078e0004 */
[----:B------:R-:W-:Y:S05]  /*19b00*/  WARPSYNC.COLLECTIVE R15, `(.L_x_13443) ;  /* 0x000000000f087348 */ /* 0x000fea0003c00000 */
[----:B------:R0:W1:Y:S02]  /*19b10*/  SHFL.UP P6, R14, R13, R12, R11 ;  /* 0x0400000c0d0e7389 */ /* 0x00006400000c000b */
[----:B01----:R-:W-:Y:S01]  /*19b20*/  ENDCOLLECTIVE ;  /* 0x000000000000791b */ /* 0x003fe20003800000 */
.L_x_13443:
        /* <DEDUP_REMOVED lines=8> */
.L_x_13444:
[----:B------:R-:W-:Y:S05]  /*19bb0*/  BRA `(.L_x_13445) ;  /* 0xffffffd000f87947 */ /* 0x000fea000383ffff */
.L_x_13368:
[----:B------:R-:W-:Y:S01]  /*19bc0*/  BSSY B0, `(.L_x_13446) ;  /* 0x0000006000007945 */ /* 0x000fe20003800000 */
[----:B------:R-:W-:Y:S01]  /*19bd0*/  PLOP3.LUT P6, PT, P6, PT, PT, 0x8, 0x0 ;  /* 0x000000000000781c */ /* 0x000fe200037ce170 */
[----:B------:R-:W-:-:S12]  /*19be0*/  IMAD.MOV.U32 R15, RZ, RZ, -0x1 ;  /* 0xffffffffff0f7424 */ /* 0x000fd800078e00ff */
[----:B0-2---:R-:W-:Y:S05]  /*19bf0*/  WARPSYNC.COLLECTIVE R15, `(.L_x_13447) ;  /* 0x000000000f087348 */ /* 0x005fea0003c00000 */
[----:B------:R-:W-:Y:S01]  /*19c00*/  VOTE.ANY R14, PT, P6 ;  /* 0x00000000000e7806 */ /* 0x000fe200030e0100 */
[----:B0-2---:R-:W-:Y:S06]  /*19c10*/  ENDCOLLECTIVE ;  /* 0x000000000000791b */ /* 0x005fec0003800000 */
.L_x_13447:
[----:B------:R-:W-:Y:S05]  /*19c20*/  BSYNC B0 ;  /* 0x0000000000007941 */ /* 0x000fea0003800000 */
.L_x_13446:
[----:B------:R-:W-:Y:S02]  /*19c30*/  IMAD.MOV.U32 R2, RZ, RZ, R14 ;  /* 0x000000ffff027224 */ /* 0x000fe400078e000e */
[----:B------:R-:W-:Y:S02]  /*19c40*/  IMAD.MOV.U32 R13, RZ, RZ, R25 ;  /* 0x000000ffff0d7224 */ /* 0x000fe400078e0019 */
[----:B------:R0:W1:Y:S01]  /*19c50*/  POPC R12, R2 ;  /* 0x00000002000c7309 */ /* 0x0000620000000000 */
[----:B------:R-:W-:Y:S02]  /*19c60*/  IMAD.MOV.U32 R11, RZ, RZ, 0x1f ;  /* 0x0000001fff0b7424 */ /* 0x000fe400078e00ff */
[----:B------:R-:W-:-:S07]  /*19c70*/  IMAD.MOV.U32 R15, RZ, RZ, -0x1 ;  /* 0xffffffffff0f7424 */ /* 0x000fce00078e00ff */
[----:B01----:R-:W-:Y:S05]  /*19c80*/  WARPSYNC.COLLECTIVE R15, `(.L_x_13448) ;  /* 0x000000000f087348 */ /* 0x003fea0003c00000 */
[----:B-1----:R1:W2:Y:S02]  /*19c90*/  SHFL.IDX P6, R14, R13, R12, R11 ;  /* 0x0000000c0d0e7389 */ /* 0x0022a400000c000b */
[----:B012---:R-:W-:Y:S01]  /*19ca0*/  ENDCOLLECTIVE ;  /* 0x000000000000791b */ /* 0x007fe20003800000 */
.L_x_13448:
[----:B------:R-:W-:Y:S02]  /*19cb0*/  IMAD.IADD R27, R12, 0x1, R27 ;  /* 0x000000010c1b7824 */ /* 0x000fe400078e021b */
[----:B------:R-:W-:Y:S02]  /*19cc0*/  IMAD.MOV.U32 R13, RZ, RZ, R8 ;  /* 0x000000ffff0d7224 */ /* 0x000fe400078e0008 */
[----:B------:R-:W-:-:S07]  /*19cd0*/  IMAD.MOV.U32 R25, RZ, RZ, R14 ;  /* 0x000000ffff197224 */ /* 0x000fce00078e000e */
[----:B------:R-:W-:Y:S05]  /*19ce0*/  WARPSYNC.COLLECTIVE R15, `(.L_x_13449) ;  /* 0x000000000f087348 */ /* 0x000fea0003c00000 */
[----:B------:R0:W1:Y:S02]  /*19cf0*/  SHFL.IDX P6, R14, R13, R12, R11 ;  /* 0x0000000c0d0e7389 */ /* 0x00006400000c000b */
[----:B01----:R-:W-:Y:S01]  /*19d00*/  ENDCOLLECTIVE ;  /* 0x000000000000791b */ /* 0x003fe20003800000 */
.L_x_13449:
[----:B------:R-:W-:Y:S01]  /*19d10*/  IMAD.MOV.U32 R8, RZ, RZ, R14 ;  /* 0x000000ffff087224 */ /* 0x000fe200078e000e */
[----:B------:R-:W-:Y:S06]  /*19d20*/  BRA `(.L_x_13450) ;  /* 0xffffffd000dc7947 */ /* 0x000fec000383ffff */
.L_x_13370:
[----:B------:R-:W-:Y:S01]  /*19d30*/  BSSY B0, `(.L_x_13451) ;  /* 0x0000007000007945 */ /* 0x000fe20003800000 */
[----:B------:R-:W-:Y:S02]  /*19d40*/  IMAD.MOV.U32 R13, RZ, RZ, R3 ;  /* 0x000000ffff0d7224 */ /* 0x000fe400078e0003 */
[----:B------:R-:W-:Y:S02]  /*19d50*/  IMAD.MOV.U32 R11, RZ, RZ, 0x1f ;  /* 0x0000001fff0b7424 */ /* 0x000fe400078e00ff */
[----:B------:R-:W-:-:S07]  /*19d60*/  IMAD.MOV.U32 R15, RZ, RZ, -0x1 ;  /* 0xffffffffff0f7424 */ /* 0x000fce00078e00ff */
[----:B0-23--:R-:W-:Y:S05]  /*19d70*/  WARPSYNC.COLLECTIVE R15, `(.L_x_13452) ;  /* 0x000000000f087348 */ /* 0x00dfea0003c00000 */
[----:B------:R1:W4:Y:S02]  /*19d80*/  SHFL.IDX P6, R14, R13, R12, R11 ;  /* 0x0000000c0d0e7389 */ /* 0x00032400000c000b */
[----:B01234-:R-:W-:Y:S01]  /*19d90*/  ENDCOLLECTIVE ;  /* 0x000000000000791b */ /* 0x01ffe20003800000 */
.L_x_13452:
[----:B------:R-:W-:Y:S05]  /*19da0*/  BSYNC B0 ;  /* 0x0000000000007941 */ /* 0x000fea0003800000 */
.L_x_13451:
[----:B------:R-:W-:Y:S01]  /*19db0*/  IMAD.MOV.U32 R24, RZ, RZ, R14 ;  /* 0x000000ffff187224 */ /* 0x000fe200078e000e */
[----:B------:R-:W-:Y:S06]  /*19dc0*/  BRA `(.L_x_13369) ;  /* 0xffffffd000cc7947 */ /* 0x000fec000383ffff */
.L_x_13376:
[----:B0-----:R0:W2:Y:S02]  /*19dd0*/  SYNCS.PHASECHK.TRANS64.TRYWAIT P0, [R9+URZ+0x16820], R0 ;  /* 0x01682000090075a7 */ /* 0x0010a4000800017f */
[----:B--2---:R-:W-:Y:S05]  /*19de0*/  @!P0 NANOSLEEP.SYNCS 0x989680 ;  /* 0x009896800000895d */ /* 0x004fea0003900000 */
[----:B------:R-:W2:Y:S02]  /*19df0*/  @!P0 SYNCS.PHASECHK.TRANS64 P0, [R9+URZ+0x16820], R0 ;  /* 0x01682000090085a7 */ /* 0x000ea4000800007f */
[----:B--2---:R-:W-:Y:S05]  /*19e00*/  @!P0 BRA `(.L_x_13376) ;  /* 0xfffffffc00f08947 */ /* 0x004fea000383ffff */
[----:B------:R-:W-:Y:S05]  /*19e10*/  BRA `(.L_x_13453) ;  /* 0xffffffdc00247947 */ /* 0x000fea000383ffff */
.L_x_13377:
        /* <DEDUP_REMOVED lines=11> */
.L_x_13455:
[----:B------:R-:W-:Y:S05]  /*19ed0*/  BSYNC B0 ;  /* 0x0000000000007941 */ /* 0x000fea0003800000 */
.L_x_13454:
[----:B------:R-:W-:Y:S05]  /*19ee0*/  BRA `(.L_x_13456) ;  /* 0xffffffdc000c7947 */ /* 0x000fea000383ffff */
.L_x_13380:
[----:B------:R-:W-:Y:S01]  /*19ef0*/  BSSY B1, `(.L_x_13457) ;  /* 0x0000006000017945 */ /* 0x000fe20003800000 */
[----:B------:R-:W-:-:S07]  /*19f00*/  IMAD.MOV.U32 R15, RZ, RZ, -0x1 ;  /* 0xffffffffff0f7424 */ /* 0x000fce00078e00ff */
[----:B01-3--:R-:W-:Y:S05]  /*19f10*/  WARPSYNC.COLLECTIVE R15, `(.L_x_13458) ;  /* 0x000000000f0c7348 */ /* 0x00bfea0003c00000 */
[----:B------:R-:W-:Y:S02]  /*19f20*/  ELECT P6, UR62, PT ;  /* 0x00000000003e782f */ /* 0x000fe400038c0000 */
[----:B------:R-:W-:Y:S01]  /*19f30*/  MOV R14, UR62 ;  /* 0x0000003e000e7c02 */ /* 0x000fe20008000f00 */
[----:B01-3--:R-:W-:Y:S10]  /*19f40*/  ENDCOLLECTIVE ;  /* 0x000000000000791b */ /* 0x00bff40003800000 */
.L_x_13458:
[----:B------:R-:W-:Y:S05]  /*19f50*/  BSYNC B1 ;  /* 0x0000000000017941 */ /* 0x000fea0003800000 */
.L_x_13457:
[----:B------:R-:W-:Y:S05]  /*19f60*/  BRA `(.L_x_13459) ;  /* 0xffffffdc00047947 */ /* 0x000fea000383ffff */
.L_x_13382:
[----:B0-----:R0:W1:Y:S02]  /*19f70*/  SYNCS.PHASECHK.TRANS64.TRYWAIT P0, [R7+URZ], R2 ;  /* 0x00000002070075a7 */ /* 0x001064000800017f */
[----:B-1----:R-:W-:Y:S05]  /*19f80*/  @!P0 NANOSLEEP.SYNCS 0x989680 ;  /* 0x009896800000895d */ /* 0x002fea0003900000 */
[----:B------:R-:W1:Y:S02]  /*19f90*/  @!P0 SYNCS.PHASECHK.TRANS64 P0, [R7+URZ], R2 ;  /* 0x00000002070085a7 */ /* 0x000e64000800007f */
[----:B-1----:R-:W-:Y:S05]  /*19fa0*/  @!P0 BRA `(.L_x_13382) ;  /* 0xfffffffc00f08947 */ /* 0x002fea000383ffff */
[----:B------:R-:W-:Y:S05]  /*19fb0*/  BRA `(.L_x_13460) ;  /* 0xffffffdc00387947 */ /* 0x000fea000383ffff */
.L_x_13383:
[----:B-1----:R1:W2:Y:S02]  /*19fc0*/  SYNCS.PHASECHK.TRANS64.TRYWAIT P0, [R3+URZ], R0 ;  /* 0x00000000030075a7 */ /* 0x0022a4000800017f */
[----:B--2---:R-:W-:Y:S05]  /*19fd0*/  @!P0 NANOSLEEP.SYNCS 0x989680 ;  /* 0x009896800000895d */ /* 0x004fea0003900000 */
[----:B------:R-:W2:Y:S02]  /*19fe0*/  @!P0 SYNCS.PHASECHK.TRANS64 P0, [R3+URZ], R0 ;  /* 0x00000000030085a7 */ /* 0x000ea4000800007f */
[----:B--2---:R-:W-:Y:S05]  /*19ff0*/  @!P0 BRA `(.L_x_13383) ;  /* 0xfffffffc00f08947 */ /* 0x004fea000383ffff */
[----:B------:R-:W-:Y:S05]  /*1a000*/  BRA `(.L_x_13461) ;  /* 0xffffffdc002c7947 */ /* 0x000fea000383ffff */
.L_x_13385:
[----:B-1----:R1:W2:Y:S02]  /*1a010*/  SYNCS.PHASECHK.TRANS64.TRYWAIT P0, [R5+URZ], R2 ;  /* 0x00000002050075a7 */ /* 0x0022a4000800017f */
[----:B--2---:R-:W-:Y:S05]  /*1a020*/  @!P0 NANOSLEEP.SYNCS 0x989680 ;  /* 0x009896800000895d */ /* 0x004fea0003900000 */
[----:B------:R-:W2:Y:S02]  /*1a030*/  @!P0 SYNCS.PHASECHK.TRANS64 P0, [R5+URZ], R2 ;  /* 0x00000002050085a7 */ /* 0x000ea4000800007f */
[----:B--2---:R-:W-:Y:S05]  /*1a040*/  @!P0 BRA `(.L_x_13385) ;  /* 0xfffffffc00f08947 */ /* 0x004fea000383ffff */
[----:B------:R-:W-:Y:S05]  /*1a050*/  BRA `(.L_x_13462) ;  /* 0xffffffdc00307947 */ /* 0x000fea000383ffff */
.L_x_13463:
        /* <DEDUP_REMOVED lines=10> */
.L_x_14879:


//--------------------- .text._ZN7cutlass13device_kernelIN5flash11enable_sm90INS1_16FlashAttnFwdSm90INS1_25CollectiveMainloopFwdSm90ILi2EN4cute5tupleIJNS5_1CILi1EEES8_S8_EEENS6_IJNS7_ILi192EEENS7_ILi128EEENS7_ILi64EEEEEELi64ENS_6half_tEfNS_4arch4Sm90ELb0ELb1ELb1ELb1ELb0ELb1ELb0ELb1ELb1ELb1ELb1ELb0EEENS1_21CollectiveEpilogueFwdINS6_IJSA_SC_SB_EEES9_SE_SG_Li384ELb1ELb1ELb1ELb0EEENS1_36VarlenDynamicPersistentTileSchedulerILi192ELi128ELi384ELi128ELb1ELb1ELb1ELb1ELb0ELb1EEEEEEEEEvNT_6ParamsE --------------------------
	.section	.text._ZN7cutlass13device_kernelIN5flash11enable_sm90INS1_16FlashAttnFwdSm90INS1_25CollectiveMainloopFwdSm90ILi2EN4cute5tupleIJNS5_1CILi1EEES8_S8_EEENS6_IJNS7_ILi192EEENS7_ILi128EEENS7_ILi64EEEEEELi64ENS_6half_tEfNS_4arch4Sm90ELb0ELb1ELb1ELb1ELb0ELb1ELb0ELb1ELb1ELb1ELb1ELb0EEENS1_21CollectiveEpilogueFwdINS6_IJSA_SC_SB_EEES9_SE_SG_Li384ELb1ELb1ELb1ELb0EEENS1_36VarlenDynamicPersistentTileSchedulerILi192ELi128ELi384ELi128ELb1ELb1ELb1ELb1ELb0ELb1EEEEEEEEEvNT_6ParamsE,"ax",@progbits
	.align	128
.text._ZN7cutlass13device_kernelIN5flash11enable_sm90INS1_16FlashAttnFwdSm90INS1_25CollectiveMainloopFwdSm90ILi2EN4cute5tupleIJNS5_1CILi1EEES8_S8_EEENS6_IJNS7_ILi192EEENS7_ILi128EEENS7_ILi64EEEEEELi64ENS_6half_tEfNS_4arch4Sm90ELb0ELb1ELb1ELb1ELb0ELb1ELb0ELb1ELb1ELb1ELb1ELb0EEENS1_21CollectiveEpilogueFwdINS6_IJSA_SC_SB_EEES9_SE_SG_Li384ELb1ELb1ELb1ELb0EEENS1_36VarlenDynamicPersistentTileSchedulerILi192ELi128ELi384ELi128ELb1ELb1ELb1ELb1ELb0ELb1EEEEEEEEEvNT_6ParamsE:
        .type           _ZN7cutlass13device_kernelIN5flash11enable_sm90INS1_16FlashAttnFwdSm90INS1_25CollectiveMainloopFwdSm90ILi2EN4cute5tupleIJNS5_1CILi1EEES8_S8_EEENS6_IJNS7_ILi192EEENS7_ILi128EEENS7_ILi64EEEEEELi64ENS_6half_tEfNS_4arch4Sm90ELb0ELb1ELb1ELb1ELb0ELb1ELb0ELb1ELb1ELb1ELb1ELb0EEENS1_21CollectiveEpilogueFwdINS6_IJSA_SC_SB_EEES9_SE_SG_Li384ELb1ELb1ELb1ELb0EEENS1_36VarlenDynamicPersistentTileSchedulerILi192ELi128ELi384ELi128ELb1ELb1ELb1ELb1ELb0ELb1EEEEEEEEEvNT_6ParamsE,@function
        .size           _ZN7cutlass13device_kernelIN5flash11enable_sm90INS1_16FlashAttnFwdSm90INS1_25CollectiveMainloopFwdSm90ILi2EN4cute5tupleIJNS5_1CILi1EEES8_S8_EEENS6_IJNS7_ILi192EEENS7_ILi128EEENS7_ILi64EEEEEELi64ENS_6half_tEfNS_4arch4Sm90ELb0ELb1ELb1ELb1ELb0ELb1ELb0ELb1ELb1ELb1ELb1ELb0EEENS1_21CollectiveEpilogueFwdINS6_IJSA_SC_SB_EEES9_SE_SG_Li384ELb1ELb1ELb1ELb0EEENS1_36VarlenDynamicPersistentTileSchedulerILi192ELi128ELi384ELi128ELb1ELb1ELb1ELb1ELb0ELb1EEEEEEEEEvNT_6ParamsE,(.L_x_14880 - _ZN7cutlass13device_kernelIN5flash11enable_sm90INS1_16FlashAttnFwdSm90INS1_25CollectiveMainloopFwdSm90ILi2EN4cute5tupleIJNS5_1CILi1EEES8_S8_EEENS6_IJNS7_ILi192EEENS7_ILi128EEENS7_ILi64EEEEEELi64ENS_6half_tEfNS_4arch4Sm90ELb0ELb1ELb1ELb1ELb0ELb1ELb0ELb1ELb1ELb1ELb1ELb0EEENS1_21CollectiveEpilogueFwdINS6_IJSA_SC_SB_EEES9_SE_SG_Li384ELb1ELb1ELb1ELb0EEENS1_36VarlenDynamicPersistentTileSchedulerILi192ELi128ELi384ELi128ELb1ELb1ELb1ELb1ELb0ELb1EEEEEEEEEvNT_6ParamsE)
        .other          _ZN7cutlass13device_kernelIN5flash11enable_sm90INS1_16FlashAttnFwdSm90INS1_25CollectiveMainloopFwdSm90ILi2EN4cute5tupleIJNS5_1CILi1EEES8_S8_EEENS6_IJNS7_ILi192EEENS7_ILi128EEENS7_ILi64EEEEEELi64ENS_6half_tEfNS_4arch4Sm90ELb0ELb1ELb1ELb1ELb0ELb1ELb0ELb1ELb1ELb1ELb1ELb0EEENS1_21CollectiveEpilogueFwdINS6_IJSA_SC_SB_EEES9_SE_SG_Li384ELb1ELb1ELb1ELb0EEENS1_36VarlenDynamicPersistentTileSchedulerILi192ELi128ELi384ELi128ELb1ELb1ELb1ELb1ELb0ELb1EEEEEEEEEvNT_6ParamsE,@"STO_CUDA_ENTRY STV_DEFAULT"
_ZN7cutlass13device_kernelIN5flash11enable_sm90INS1_16FlashAttnFwdSm90INS1_25CollectiveMainloopFwdSm90ILi2EN4cute5tupleIJNS5_1CILi1EEES8_S8_EEENS6_IJNS7_ILi192EEENS7_ILi128EEENS7_ILi64EEEEEELi64ENS_6half_tEfNS_4arch4Sm90ELb0ELb1ELb1ELb1ELb0ELb1ELb0ELb1ELb1ELb1ELb1ELb0EEENS1_21CollectiveEpilogueFwdINS6_IJSA_SC_SB_EEES9_SE_SG_Li384ELb1ELb1ELb1ELb0EEENS1_36VarlenDynamicPersistentTileSchedulerILi192ELi128ELi384ELi128ELb1ELb1ELb1ELb1ELb0ELb1EEEEEEEEEvNT_6ParamsE:
        /* <DEDUP_REMOVED lines=23> */
.L_x_13465:
[----:B------:R-:W-:Y:S05]  /*0170*/  BSYNC B0 ;  /* 0x0000000000007941 */ /* 0x000fea0003800000 */
.L_x_13464:
        /* <DEDUP_REMOVED lines=40> */
.L_x_13466:
        /* <DEDUP_REMOVED lines=22> */
.L_x_13467:
        /* <DEDUP_REMOVED lines=18> */
.L_x_13468:
        /* <DEDUP_REMOVED lines=22> */
.L_x_13469:
        /* <DEDUP_REMOVED lines=22> */
.L_x_13470:
        /* <DEDUP_REMOVED lines=9> */
.L_x_13473:
        /* <DEDUP_REMOVED lines=10> */
[----:B--2---:R-:W-:Y:S01]  /*0a70*/  IMAD.U32 R2, RZ, RZ, UR4 ;  /* 0x00000004ff027e24 */ /* 0x004fe2000f8e00ff */
        /* <DEDUP_REMOVED lines=10> */
[----:B------:R-:W2:Y:S01]  /*0b20*/  LDL R13, [R1+0x54] ;  /* 0x00005400010d7983 */ /* 0x000ea20000100800 */
[----:B------:R-:W0:Y:S02]  /*0b30*/  S2R R0, SR_TID.X ;  /* 0x0000000000007919 */ /* 0x000e240000002100 */
[----:B0-----:R-:W-:-:S05]  /*0b40*/  VIADD R12, R0, 0xffffff80 ;  /* 0xffffff80000c7836 */ /* 0x001fca0000000000 */
[----:B------:R-:W-:-:S04]  /*0b50*/  SHF.R.S32.HI R0, RZ, 0x1f, R12 ;  /* 0x0000001fff007819 */ /* 0x000fc8000001140c */
[----:B------:R-:W-:-:S04]  /*0b60*/  LEA.HI R3, R0, R12, RZ, 0x7 ;  /* 0x0000000c00037211 */ /* 0x000fc800078f38ff */
[----:B------:R-:W-:-:S05]  /*0b70*/  LOP3.LUT R4, R3, 0xffffff80, RZ, 0xc0, !PT ;  /* 0xffffff8003047812 */ /* 0x000fca00078ec0ff */
[----:B------:R-:W-:-:S05]  /*0b80*/  IMAD.IADD R11, R12, 0x1, -R4 ;  /* 0x000000010c0b7824 */ /* 0x000fca00078e0a04 */
[----:B------:R-:W-:-:S04]  /*0b90*/  SHF.R.S32.HI R7, RZ, 0x1f, R11 ;  /* 0x0000001fff077819 */ /* 0x000fc8000001140b */
[----:B------:R-:W-:Y:S02]  /*0ba0*/  LEA.HI R8, R7, R11, RZ, 0x2 ;  /* 0x0000000b07087211 */ /* 0x000fe400078f10ff */
[CC--:B------:R-:W-:Y:S02]  /*0bb0*/  LEA.HI R4, R0.reuse, R12.reuse, RZ, 0x5 ;  /* 0x0000000c00047211 */ /* 0x0c0fe400078f28ff */
[--C-:B------:R-:W-:Y:S02]  /*0bc0*/  SHF.R.S32.HI R9, RZ, 0x2, R8.reuse ;  /* 0x00000002ff097819 */ /* 0x100fe40000011408 */
[----:B------:R-:W-:Y:S02]  /*0bd0*/  SHF.R.S32.HI R10, RZ, 0x1f, R8 ;  /* 0x0000001fff0a7819 */ /* 0x000fe40000011408 */
[----:B------:R-:W-:Y:S02]  /*0be0*/  SHF.R.S32.HI R14, RZ, 0x7, R3 ;  /* 0x00000007ff0e7819 */ /* 0x000fe40000011403 */
[----:B------:R-:W-:-:S02]  /*0bf0*/  LEA.HI R5, R0, R12, RZ, 0x4 ;  /* 0x0000000c00057211 */ /* 0x000fc400078f20ff */
[----:B------:R-:W-:Y:S02]  /*0c00*/  LEA.HI R10, R10, R9, RZ, 0x3 ;  /* 0x000000090a0a7211 */ /* 0x000fe400078f18ff */
[----:B------:R-:W-:Y:S01]  /*0c10*/  SHF.R.S32.HI R15, RZ, 0x5, R4 ;  /* 0x00000005ff0f7819 */ /* 0x000fe20000011404 */
[----:B------:R-:W-:Y:S01]  /*0c20*/  IMAD.HI R4, R14, 0x55555556, RZ ;  /* 0x555555560e047827 */ /* 0x000fe200078e02ff */
[----:B------:R-:W-:Y:S02]  /*0c30*/  SHF.R.S32.HI R6, RZ, 0x4, R5 ;  /* 0x00000004ff067819 */ /* 0x000fe40000011405 */
[----:B------:R-:W-:Y:S02]  /*0c40*/  LOP3.LUT R10, R10, 0xfffffff8, RZ, 0xc0, !PT ;  /* 0xfffffff80a0a7812 */ /* 0x000fe400078ec0ff */
[----:B------:R-:W-:Y:S02]  /*0c50*/  LEA.HI R7, R7, R11, RZ, 0x5 ;  /* 0x0000000b07077211 */ /* 0x000fe400078f28ff */
[----:B------:R-:W-:-:S02]  /*0c60*/  LOP3.LUT R3, R5, 0x3fffff0, RZ, 0xc0, !PT ;  /* 0x03fffff005037812 */ /* 0x000fc400078ec0ff */
[----:B------:R-:W-:Y:S01]  /*0c70*/  LEA.HI R5, R5, R6, RZ, 0x1 ;  /* 0x0000000605057211 */ /* 0x000fe200078f08ff */
[----:B------:R-:W-:Y:S01]  /*0c80*/  IMAD.IADD R10, R9, 0x1, -R10 ;  /* 0x00000001090a7824 */ /* 0x000fe200078e0a0a */
[----:B------:R-:W-:Y:S02]  /*0c90*/  LEA.HI R4, R4, R4, RZ, 0x1 ;  /* 0x0000000404047211 */ /* 0x000fe400078f08ff */
[----:B------:R-:W-:Y:S02]  /*0ca0*/  SHF.R.S32.HI R7, RZ, 0x5, R7 ;  /* 0x00000005ff077819 */ /* 0x000fe40000011407 */
[----:B------:R-:W-:Y:S01]  /*0cb0*/  LOP3.LUT R5, R5, 0x1ffffffe, RZ, 0xc0, !PT ;  /* 0x1ffffffe05057812 */ /* 0x000fe200078ec0ff */
[----:B------:R-:W-:Y:S02]  /*0cc0*/  IMAD.IADD R3, R12, 0x1, -R3 ;  /* 0x000000010c037824 */ /* 0x000fe400078e0a03 */
[----:B------:R-:W-:Y:S02]  /*0cd0*/  IMAD R4, R4, -0x3, R14 ;  /* 0xfffffffd04047824 */ /* 0x000fe400078e020e */
[----:B------:R-:W-:-:S02]  /*0ce0*/  IMAD R7, R7, 0x10, R10 ;  /* 0x0000001007077824 */ /* 0x000fc400078e020a */
[----:B------:R-:W-:Y:S02]  /*0cf0*/  IMAD.IADD R5, R6, 0x1, -R5 ;  /* 0x0000000106057824 */ /* 0x000fe400078e0a05 */
[----:B------:R-:W-:Y:S02]  /*0d00*/  IMAD R6, R15, 0x10, R3 ;  /* 0x000000100f067824 */ /* 0x000fe400078e0203 */
[----:B------:R-:W-:-:S05]  /*0d10*/  IMAD R9, R4, 0x40, R7 ;  /* 0x0000004004097824 */ /* 0x000fca00078e0207 */
[----:B------:R-:W-:Y:S01]  /*0d20*/  STL [R1+0x7c], R9 ;  /* 0x00007c0901007387 */ /* 0x000fe20000100800 */
[----:B------:R-:W-:Y:S01]  /*0d30*/  IMAD R6, R6, 0x8, R5 ;  /* 0x0000000806067824 */ /* 0x000fe200078e0205 */
[----:B------:R-:W-:Y:S01]  /*0d40*/  LOP3.LUT R8, R8, 0x7ffffffc, RZ, 0xc0, !PT ;  /* 0x7ffffffc08087812 */ /* 0x000fe200078ec0ff */
[----:B------:R-:W-:-:S04]  /*0d50*/  IMAD.MOV.U32 R23, RZ, RZ, RZ ;  /* 0x000000ffff177224 */ /* 0x000fc800078e00ff */
[----:B------:R-:W-:Y:S01]  /*0d60*/  IMAD.IADD R8, R11, 0x1, -R8 ;  /* 0x000000010b087824 */ /* 0x000fe200078e0a08 */
[----:B------:R-:W-:Y:S01]  /*0d70*/  MOV R16, RZ ;  /* 0x000000ff00107202 */ /* 0x000fe20000000f00 */
[----:B------:R-:W-:Y:S02]  /*0d80*/  IMAD.MOV.U32 R154, RZ, RZ, RZ ;  /* 0x000000ffff9a7224 */ /* 0x000fe400078e00ff */
[----:B------:R-:W-:Y:S01]  /*0d90*/  IMAD.SHL.U32 R155, R8, 0x2, RZ ;  /* 0x00000002089b7824 */ /* 0x000fe200078e00ff */
[----:B--2---:R-:W-:-:S05]  /*0da0*/  LOP3.LUT R3, R13, 0x1, RZ, 0xfc, !PT ;  /* 0x000000010d037812 */ /* 0x004fca00078efcff */
[----:B------:R0:W-:Y:S02]  /*0db0*/  STL [R1+0x10], R3 ;  /* 0x0000100301007387 */ /* 0x0001e40000100800 */
[CC--:B0-----:R-:W-:Y:S02]  /*0dc0*/  LEA.HI R3, R0.reuse, R12.reuse, RZ, 0x3 ;  /* 0x0000000c00037211 */ /* 0x0c1fe400078f18ff */
[----:B------:R-:W-:-:S04]  /*0dd0*/  LEA.HI R0, R0, R12, RZ, 0x2 ;  /* 0x0000000c00007211 */ /* 0x000fc800078f10ff */
[--C-:B------:R-:W-:Y:S02]  /*0de0*/  SHF.R.S32.HI R17, RZ, 0x2, R0.reuse ;  /* 0x00000002ff117819 */ /* 0x100fe40000011400 */
[----:B------:R-:W-:-:S03]  /*0df0*/  SHF.R.S32.HI R4, RZ, 0x1f, R0 ;  /* 0x0000001fff047819 */ /* 0x000fc60000011400 */
[----:B------:R-:W-:Y:S01]  /*0e00*/  VIADD R10, R17, 0x60 ;  /* 0x00000060110a7836 */ /* 0x000fe20000000000 */
[----:B------:R-:W-:Y:S02]  /*0e10*/  LOP3.LUT R3, R3, 0xfffffff8, RZ, 0xc0, !PT ;  /* 0xfffffff803037812 */ /* 0x000fe400078ec0ff */
[----:B------:R-:W-:Y:S02]  /*0e20*/  LOP3.LUT R0, R0, 0xfffffffc, RZ, 0xc0, !PT ;  /* 0xfffffffc00007812 */ /* 0x000fe400078ec0ff */
[----:B------:R-:W-:Y:S02]  /*0e30*/  LEA.HI R4, R4, R17, RZ, 0x3 ;  /* 0x0000001104047211 */ /* 0x000fe400078f18ff */
[----:B------:R-:W-:Y:S01]  /*0e40*/  SHF.R.S32.HI R5, RZ, 0x1f, R10 ;  /* 0x0000001fff057819 */ /* 0x000fe2000001140a */
[----:B------:R-:W-:Y:S01]  /*0e50*/  IMAD.IADD R3, R12, 0x1, -R3 ;  /* 0x000000010c037824 */ /* 0x000fe200078e0a03 */
[----:B------:R-:W-:Y:S01]  /*0e60*/  LOP3.LUT R4, R4, 0xfffffff8, RZ, 0xc0, !PT ;  /* 0xfffffff804047812 */ /* 0x000fe200078ec0ff */
[----:B------:R-:W-:Y:S01]  /*0e70*/  IMAD.IADD R7, R12, 0x1, -R0 ;  /* 0x000000010c077824 */ /* 0x000fe200078e0a00 */
[----:B------:R-:W-:Y:S01]  /*0e80*/  LEA.HI R5, R5, R10, RZ, 0x3 ;  /* 0x0000000a05057211 */ /* 0x000fe200078f18ff */
[----:B------:R-:W-:Y:S01]  /*0e90*/  IMAD.SHL.U32 R3, R10, 0x40, RZ ;  /* 0x000000400a037824 */ /* 0x000fe200078e00ff */
[----:B------:R-:W-:Y:S01]  /*0ea0*/  SHF.R.S32.HI R0, RZ, 0x1f, R17 ;  /* 0x0000001fff007819 */ /* 0x000fe20000011411 */
[----:B------:R-:W-:Y:S01]  /*0eb0*/  IMAD.IADD R4, R17, 0x1, -R4 ;  /* 0x0000000111047824 */ /* 0x000fe200078e0a04 */
[C---:B------:R-:W-:Y:S01]  /*0ec0*/  LEA.HI R0, R7.reuse, R7, RZ, 0x1 ;  /* 0x0000000707007211 */ /* 0x040fe200078f08ff */
[----:B------:R-:W-:Y:S01]  /*0ed0*/  IMAD.SHL.U32 R18, R7, 0x8, RZ ;  /* 0x0000000807127824 */ /* 0x000fe200078e00ff */
[----:B------:R-:W-:Y:S01]  /*0ee0*/  LOP3.LUT R3, R3, 0x1c0, RZ, 0xc0, !PT ;  /* 0x000001c003037812 */ /* 0x000fe200078ec0ff */
[----:B------:R-:W-:Y:S01]  /*0ef0*/  IMAD.SHL.U32 R5, R5, 0x40, RZ ;  /* 0x0000004005057824 */ /* 0x000fe200078e00ff */
[----:B------:R-:W-:Y:S01]  /*0f00*/  STL [R1+0x70], RZ ;  /* 0x000070ff01007387 */ /* 0x000fe20000100800 */
[----:B------:R-:W-:-:S02]  /*0f10*/  LOP3.LUT R0, R0, 0x1ffffffe, RZ, 0xc0, !PT ;  /* 0x1ffffffe00007812 */ /* 0x000fc400078ec0ff */
[----:B------:R-:W-:Y:S01]  /*0f20*/  SHF.R.U32.HI R10, RZ, 0x3, R3 ;  /* 0x00000003ff0a7819 */ /* 0x000fe20000011603 */
[----:B------:R-:W-:Y:S01]  /*0f30*/  STL [R1+0x14], RZ ;  /* 0x000014ff01007387 */ /* 0x000fe20000100800 */
[----:B------:R-:W-:Y:S01]  /*0f40*/  LOP3.LUT R3, R3, 0x38, R18, 0xf8, !PT ;  /* 0x0000003803037812 */ /* 0x000fe200078ef812 */
[C---:B------:R-:W-:Y:S02]  /*0f50*/  IMAD.SHL.U32 R152, R7.reuse, 0x4, RZ ;  /* 0x0000000407987824 */ /* 0x040fe400078e00ff */
[----:B------:R0:W-:Y:S01]  /*0f60*/  STL [R1+0x5c], R4 ;  /* 0x00005c0401007387 */ /* 0x0001e20000100800 */
[----:B------:R-:W-:Y:S01]  /*0f70*/  IMAD.IADD R0, R7, 0x1, -R0 ;  /* 0x0000000107007824 */ /* 0x000fe200078e0a00 */
[----:B0-----:R-:W-:Y:S01]  /*0f80*/  LOP3.LUT R4, R5, 0xfffffe00, RZ, 0xc0, !PT ;  /* 0xfffffe0005047812 */ /* 0x001fe200078ec0ff */
[----:B------:R-:W-:-:S03]  /*0f90*/  VIADD R5, R152, 0x10 ;  /* 0x0000001098057836 */ /* 0x000fc60000000000 */
[----:B------:R-:W-:Y:S01]  /*0fa0*/  LOP3.LUT R3, R4, R3, R10, 0xf6, !PT ;  /* 0x0000000304037212 */ /* 0x000fe200078ef60a */
[----:B------:R0:W-:Y:S01]  /*0fb0*/  STL [R1+0x60], R4 ;  /* 0x0000600401007387 */ /* 0x0001e20000100800 */
[----:B------:R-:W-:Y:S02]  /*0fc0*/  IMAD R0, R0, 0x8, R9 ;  /* 0x0000000800007824 */ /* 0x000fe400078e0209 */
[----:B------:R-:W-:Y:S01]  /*0fd0*/  LEA R3, R3, R2, 0x1 ;  /* 0x0000000203037211 */ /* 0x000fe200078e08ff */
[----:B------:R1:W-:Y:S01]  /*0fe0*/  STL [R1+0x18], R5 ;  /* 0x0000180501007387 */ /* 0x0003e20000100800 */
[----:B0-----:R-:W-:-:S05]  /*0ff0*/  IMAD.SHL.U32 R4, R6, 0x8, RZ ;  /* 0x0000000806047824 */ /* 0x001fca00078e00ff */
[----:B------:R1:W-:Y:S04]  /*1000*/  STL [R1+0x80], R4 ;  /* 0x0000800401007387 */ /* 0x0003e80000100800 */
[----:B------:R1:W-:Y:S04]  /*1010*/  STL [R1+0x4c], R0 ;  /* 0x00004c0001007387 */ /* 0x0003e80000100800 */
[----:B------:R1:W-:Y:S02]  /*1020*/  STL [R1+0x78], R3 ;  /* 0x0000780301007387 */ /* 0x0003e40000100800 */
.L_x_13676:
[----:B------:R-:W-:Y:S05]  /*1030*/  YIELD ;  /* 0x0000000000007946 */ /* 0x000fea0003800000 */
[----:B------:R-:W-:Y:S01]  /*1040*/  ULDC.64 UR4, c[0x0][0xa28] ;  /* 0x00028a0000047ab9 */ /* 0x000fe20000000a00 */
[----:B01----:R-:W0:Y:S01]  /*1050*/  LDC.64 R6, c[0x0][0xa08] ;  /* 0x00028200ff067b82 */ /* 0x003e220000000a00 */
[----:B------:R-:W-:Y:S01]  /*1060*/  ISETP.NE.U32.AND P1, PT, RZ, UR4, PT ;  /* 0x00000004ff007c0c */ /* 0x000fe2000bf25070 */
[----:B------:R-:W-:Y:S02]  /*1070*/  IMAD.MOV.U32 R12, RZ, RZ, RZ ;  /* 0x000000ffff0c7224 */ /* 0x000fe400078e00ff */
[----:B---3--:R-:W-:Y:S01]  /*1080*/  IMAD.MOV.U32 R32, RZ, RZ, RZ ;  /* 0x000000ffff207224 */ /* 0x008fe200078e00ff */
[----:B------:R-:W-:Y:S01]  /*1090*/  ISETP.NE.AND.EX P1, PT, RZ, UR5, PT, P1 ;  /* 0x00000005ff007c0c */ /* 0x000fe2000bf25310 */
[----:B------:R-:W-:-:S02]  /*10a0*/  ULDC.64 UR4, c[0x0][0xa18] ;  /* 0x0002860000047ab9 */ /* 0x000fc40000000a00 */
[----:B------:R-:W-:-:S04]  /*10b0*/  ISETP.NE.U32.AND P2, PT, RZ, UR4, PT ;  /* 0x00000004ff007c0c */ /* 0x000fc8000bf45070 */
[----:B------:R-:W-:Y:S01]  /*10c0*/  ISETP.NE.AND.EX P2, PT, RZ, UR5, PT, P2 ;  /* 0x00000005ff007c0c */ /* 0x000fe2000bf45320 */
[----:B------:R-:W-:Y:S02]  /*10d0*/  ULDC.64 UR4, c[0x0][0xa08] ;  /* 0x0002820000047ab9 */ /* 0x000fe40000000a00 */
[----:B------:R-:W-:-:S03]  /*10e0*/  ISETP.NE.U32.AND P0, PT, RZ, UR4, PT ;  /* 0x00000004ff007c0c */ /* 0x000fc6000bf05070 */
[----:B-1----:R-:W1:Y:S01]  /*10f0*/  @P1 LDC.64 R4, c[0x0][0xa28] ;  /* 0x00028a00ff041b82 */ /* 0x002e620000000a00 */
[----:B0-----:R-:W-:-:S07]  /*1100*/  IMAD.WIDE R10, R31, 0x4, R6 ;  /* 0x000000041f0a7825 */ /* 0x001fce00078e0206 */
[----:B------:R-:W0:Y:S01]  /*1110*/  @P2 LDC.64 R8, c[0x0][0xa18] ;  /* 0x00028600ff082b82 */ /* 0x000e220000000a00 */
[----:B------:R-:W-:Y:S01]  /*1120*/  ULDC UR4, c[0x0][0x288] ;  /* 0x0000a20000047ab9 */ /* 0x000fe20000000800 */
[----:B------:R-:W-:Y:S01]  /*1130*/  ISETP.NE.AND.EX P0, PT, RZ, UR5, PT, P0 ;  /* 0x00000005ff007c0c */ /* 0x000fe2000bf05300 */
[----:B----4-:R-:W-:Y:S01]  /*1140*/  IMAD.U32 R0, RZ, RZ, UR4 ;  /* 0x00000004ff007e24 */ /* 0x010fe2000f8e00ff */
[----:B------:R-:W-:-:S11]  /*1150*/  ULDC.64 UR4, c[0x0][0x418] ;  /* 0x0001060000047ab9 */ /* 0x000fd60000000a00 */
[----:B--2---:R2:W5:Y:S01]  /*1160*/  @P0 LDG.E R32, desc[UR40][R10.64] ;  /* 0x000000280a200981 */ /* 0x004562000c1e1900 */
[----:B-1----:R-:W-:-:S05]  /*1170*/  @P1 IMAD.WIDE R4, R31, 0x4, R4 ;  /* 0x000000041f041825 */ /* 0x002fca00078e0204 */
[----:B------:R2:W5:Y:S01]  /*1180*/  @P1 LDG.E R12, desc[UR40][R4.64] ;  /* 0x00000028040c1981 */ /* 0x000562000c1e1900 */
[----:B0-----:R-:W-:-:S05]  /*1190*/  @P2 IMAD.WIDE R6, R31, 0x4, R8 ;  /* 0x000000041f062825 */ /* 0x001fca00078e0208 */
[----:B------:R-:W3:Y:S01]  /*11a0*/  @P2 LDG.E R0, desc[UR40][R6.64] ;  /* 0x0000002806002981 */ /* 0x000ee2000c1e1900 */
        /* <DEDUP_REMOVED lines=9> */
[----:B---3--:R2:W-:Y:S01]  /*1240*/  STL [R1+0x8], R0 ;  /* 0x0000080001007387 */ /* 0x0085e20000100800 */
[----:B------:R-:W-:Y:S01]  /*1250*/  IMAD.MOV.U32 R15, RZ, RZ, R0 ;  /* 0x000000ffff0f7224 */ /* 0x000fe200078e0000 */
[----:B------:R-:W-:Y:S06]  /*1260*/  @P2 BRA `(.L_x_13475) ;  /* 0x0000000000282947 */ /* 0x000fec0003800000 */
[----:B------:R-:W-:Y:S02]  /*1270*/  ULDC.64 UR4, c[0x0][0xa00] ;  /* 0x0002800000047ab9 */ /* 0x000fe40000000a00 */
[----:B------:R-:W-:-:S04]  /*1280*/  ISETP.NE.U32.AND P1, PT, RZ, UR4, PT ;  /* 0x00000004ff007c0c */ /* 0x000fc8000bf25070 */
[----:B------:R-:W-:-:S13]  /*1290*/  ISETP.NE.AND.EX P1, PT, RZ, UR5, PT, P1 ;  /* 0x00000005ff007c0c */ /* 0x000fda000bf25310 */
[----:B------:R-:W-:Y:S05]  /*12a0*/  @!P1 BRA `(.L_x_13475) ;  /* 0x0000000000189947 */ /* 0x000fea0003800000 */
[----:B--2---:R-:W0:Y:S02]  /*12b0*/  LDC.64 R4, c[0x0][0xa00] ;  /* 0x00028000ff047b82 */ /* 0x004e240000000a00 */
[----:B0-----:R-:W-:-:S05]  /*12c0*/  IMAD.WIDE R4, R31, 0x4, R4 ;  /* 0x000000041f047825 */ /* 0x001fca00078e0204 */
[----:B------:R-:W2:Y:S04]  /*12d0*/  LDG.E R0, desc[UR40][R4.64] ;  /* 0x0000002804007981 */ /* 0x000ea8000c1e1900 */
[----:B------:R-:W2:Y:S02]  /*12e0*/  LDG.E R3, desc[UR40][R4.64+0x4] ;  /* 0x0000042804037981 */ /* 0x000ea4000c1e1900 */
[----:B--2---:R-:W-:-:S05]  /*12f0*/  IMAD.IADD R15, R3, 0x1, -R0 ;  /* 0x00000001030f7824 */ /* 0x004fca00078e0a00 */
[----:B------:R0:W-:Y:S02]  /*1300*/  STL [R1+0x8], R15 ;  /* 0x0000080f01007387 */ /* 0x0001e40000100800 */
.L_x_13475:
[C---:B------:R-:W-:Y:S01]  /*1310*/  LOP3.LUT R34, R30.reuse, 0xffff, RZ, 0xc0, !PT ;  /* 0x0000ffff1e227812 */ /* 0x040fe200078ec0ff */
[----:B------:R-:W-:Y:S01]  /*1320*/  ULDC.64 UR4, c[0x0][0xa20] ;  /* 0x0002880000047ab9 */ /* 0x000fe20000000a00 */
[----:B------:R1:W-:Y:S01]  /*1330*/  STL [R1+0x6c], R31 ;  /* 0x00006c1f01007387 */ /* 0x0003e20000100800 */
[----:B------:R-:W-:Y:S02]  /*1340*/  ISETP.NE.U32.AND P1, PT, RZ, UR4, PT ;  /* 0x00000004ff007c0c */ /* 0x000fe4000bf25070 */
[C---:B------:R-:W-:Y:S01]  /*1350*/  LOP3.LUT R3, R30.reuse, 0xff000000, RZ, 0xc0, !PT ;  /* 0xff0000001e037812 */ /* 0x040fe200078ec0ff */
[----:B------:R1:W-:Y:S01]  /*1360*/  STL [R1+0x64], R34 ;  /* 0x0000642201007387 */ /* 0x0003e20000100800 */
[----:B------:R-:W-:Y:S02]  /*1370*/  ISETP.NE.AND.EX P1, PT, RZ, UR5, PT, P1 ;  /* 0x00000005ff007c0c */ /* 0x000fe4000bf25310 */
[----:B--2---:R-:W-:Y:S02]  /*1380*/  LOP3.LUT R0, R30, 0xff0000, RZ, 0xc0, !PT ;  /* 0x00ff00001e007812 */ /* 0x004fe400078ec0ff */
[----:B------:R-:W-:-:S04]  /*1390*/  SHF.R.U32.HI R3, RZ, 0x8, R3 ;  /* 0x00000008ff037819 */ /* 0x000fc80000011603 */
[----:B------:R-:W-:-:S05]  /*13a0*/  LEA.HI R13, R0, R3, RZ, 0x10 ;  /* 0x00000003000d7211 */ /* 0x000fca00078f80ff */
[----:B-1----:R-:W-:Y:S05]  /*13b0*/  @!P1 BRA `(.L_x_13476) ;  /* 0x0000000000109947 */ /* 0x002fea0003800000 */
[----:B------:R-:W1:Y:S02]  /*13c0*/  LDC.64 R4, c[0x0][0xa20] ;  /* 0x00028800ff047b82 */ /* 0x000e640000000a00 */
[----:B-1----:R-:W-:-:S05]  /*13d0*/  IMAD.WIDE R4, R31, 0x4, R4 ;  /* 0x000000041f047825 */ /* 0x002fca00078e0204 */
[----:B------:R1:W5:Y:S01]  /*13e0*/  LDG.E R33, desc[UR40][R4.64] ;  /* 0x0000002804217981 */ /* 0x000362000c1e1900 */
[----:B------:R-:W-:Y:S05]  /*13f0*/  BRA `(.L_x_13477) ;  /* 0x0000000000107947 */ /* 0x000fea0003800000 */
.L_x_13476:
[----:B------:R-:W-:Y:S05]  /*1400*/  @!P0 BRA `(.L_x_13477) ;  /* 0x00000000000c8947 */ /* 0x000fea0003800000 */
[----:B------:R-:W2:Y:S04]  /*1410*/  LDG.E R0, desc[UR40][R10.64] ;  /* 0x000000280a007981 */ /* 0x000ea8000c1e1900 */
[----:B------:R-:W2:Y:S02]  /*1420*/  LDG.E R33, desc[UR40][R10.64+0x4] ;  /* 0x000004280a217981 */ /* 0x000ea4000c1e1900 */
[----:B--2---:R-:W-:-:S07]  /*1430*/  IMAD.IADD R33, R33, 0x1, -R0 ;  /* 0x0000000121217824 */ /* 0x004fce00078e0a00 */
.L_x_13477:
[----:B------:R-:W-:Y:S01]  /*1440*/  ULDC.64 UR4, c[0x0][0xa10] ;  /* 0x0002840000047ab9 */ /* 0x000fe20000000a00 */
[----:B-1----:R-:W1:Y:S01]  /*1450*/  LDC R4, c[0x0][0x448] ;  /* 0x00011200ff047b82 */ /* 0x002e620000000800 */
        /* <DEDUP_REMOVED lines=14> */
[----:B------:R-:W-:Y:S01]  /*1540*/  IMAD.IADD R12, R33, 0x1, -R12 ;  /* 0x00000001210c7824 */ /* 0x000fe200078e0a0c */
[----:B------:R-:W1:Y:S01]  /*1550*/  LDC.64 R4, c[0x0][0x9e0] ;  /* 0x00027800ff047b82 */ /* 0x000e620000000a00 */
[----:B------:R-:W-:-:S05]  /*1560*/  IMAD R20, R29, 0xc0, RZ ;  /* 0x000000c01d147824 */ /* 0x000fca00078e02ff */
[----:B------:R4:W-:Y:S05]  /*1570*/  STL [R1+0x1c], R20 ;  /* 0x00001c1401007387 */ /* 0x0009ea0000100800 */
[----:B------:R-:W0:Y:S08]  /*1580*/  @P1 LDC R11, c[0x0][0x44c] ;  /* 0x00011300ff0b1b82 */ /* 0x000e300000000800 */
[----:B------:R-:W3:Y:S01]  /*1590*/  @P1 LDC R10, c[0x0][0x450] ;  /* 0x00011400ff0a1b82 */ /* 0x000ee20000000800 */
[----:B-1----:R-:W-:Y:S01]  /*15a0*/  ISETP.GE.AND P2, PT, R5, 0x1, PT ;  /* 0x000000010500780c */ /* 0x002fe20003f46270 */
[----:B--2---:R-:W-:-:S02]  /*15b0*/  @P0 IMAD.IADD R25, R3, 0x1, -R0 ;  /* 0x0000000103190824 */ /* 0x004fc400078e0a00 */
[----:B------:R-:W-:-:S03]  /*15c0*/  VIADD R0, R20, 0xbf ;  /* 0x000000bf14007836 */ /* 0x000fc60000000000 */
[----:B------:R-:W-:Y:S01]  /*15d0*/  IADD3 R14, R12, R25, RZ ;  /* 0x000000190c0e7210 */ /* 0x000fe20007ffe0ff */
[----:B0-----:R-:W-:-:S03]  /*15e0*/  @P1 IMAD.HI.U32 R3, R0, R11, RZ ;  /* 0x0000000b00031227 */ /* 0x001fc600078e00ff */
[C---:B------:R-:W-:Y:S01]  /*15f0*/  IADD3 R91, R14.reuse, 0x1, -R15 ;  /* 0x000000010e5b7810 */ /* 0x040fe20007ffe80f */
[----:B------:R4:W-:Y:S01]  /*1600*/  STL [R1+0xc], R14 ;  /* 0x00000c0e01007387 */ /* 0x0009e20000100800 */
        /* <DEDUP_REMOVED lines=20> */
.L_x_13480:
[----:B------:R-:W-:-:S13]  /*1750*/  ISETP.NE.AND P0, PT, R5, 0x1, PT ;  /* 0x000000010500780c */ /* 0x000fda0003f05270 */
[----:B------:R-:W0:Y:S02]  /*1760*/  @P0 LDC.64 R6, c[0x0][0x9e8] ;  /* 0x00027a00ff060b82 */ /* 0x000e240000000a00 */
[----:B0-----:R-:W-:-:S05]  /*1770*/  @P0 IMAD.HI.U32 R6, R0, R6, RZ ;  /* 0x0000000600060227 */ /* 0x001fca00078e00ff */
[----:B------:R-:W-:-:S07]  /*1780*/  @P0 SHF.R.U32.HI R0, RZ, R7, R6 ;  /* 0x00000007ff000219 */ /* 0x000fce0000011606 */
.L_x_13481:
[----:B------:R-:W-:Y:S05]  /*1790*/  BSYNC B0 ;  /* 0x0000000000007941 */ /* 0x000fea0003800000 */
.L_x_13479:
[----:B------:R-:W-:-:S05]  /*17a0*/  IMAD R3, R0, R5, R5 ;  /* 0x0000000500037224 */ /* 0x000fca00078e0205 */
[----:B------:R-:W-:-:S07]  /*17b0*/  VIMNMX R4, R4, R3, PT ;  /* 0x0000000304047248 */ /* 0x000fce0003fe0100 */
.L_x_13478:
        /* <DEDUP_REMOVED lines=25> */
.L_x_13484:
[----:B------:R-:W-:-:S13]  /*1950*/  ISETP.NE.AND P0, PT, R5, 0x1, PT ;  /* 0x000000010500780c */ /* 0x000fda0003f05270 */
[----:B------:R-:W0:Y:S02]  /*1960*/  @P0 LDC.64 R6, c[0x0][0x9e8] ;  /* 0x00027a00ff060b82 */ /* 0x000e240000000a00 */
[----:B0-----:R-:W-:-:S05]  /*1970*/  @P0 IMAD.HI.U32 R4, R0, R6, RZ ;  /* 0x0000000600040227 */ /* 0x001fca00078e00ff */
[----:B------:R-:W-:-:S07]  /*1980*/  @P0 SHF.R.U32.HI R0, RZ, R7, R4 ;  /* 0x00000007ff000219 */ /* 0x000fce0000011604 */
.L_x_13485:
[----:B------:R-:W-:Y:S05]  /*1990*/  BSYNC B0 ;  /* 0x0000000000007941 */ /* 0x000fea0003800000 */
.L_x_13483:
[----:B------:R-:W-:-:S05]  /*19a0*/  IMAD R0, R0, R5, RZ ;  /* 0x0000000500007224 */ /* 0x000fca00078e02ff */
[----:B------:R-:W-:-:S07]  /*19b0*/  VIMNMX R3, R3, R0, !PT ;  /* 0x0000000003037248 */ /* 0x000fce0007fe0100 */
.L_x_13482:
        /* <DEDUP_REMOVED lines=43> */
.L_x_13487:
[----:B------:R-:W-:Y:S05]  /*1c70*/  BSYNC B0 ;  /* 0x0000000000007941 */ /* 0x000fea0003800000 */
.L_x_13486:
        /* <DEDUP_REMOVED lines=36> */
.L_x_13490:
[----:B------:R-:W-:Y:S05]  /*1ec0*/  BSYNC B6 ;  /* 0x0000000000067941 */ /* 0x000fea0003800000 */
.L_x_13489:
        /* <DEDUP_REMOVED lines=20> */
.L_x_13492:
[----:B------:R-:W-:Y:S05]  /*2010*/  BSYNC B6 ;  /* 0x0000000000067941 */ /* 0x000fea0003800000 */
.L_x_13491:
[----:B------:R-:W-:Y:S01]  /*2020*/  ULDC.64 UR4, c[0x0][0x9f8] ;  /* 0x00027e0000047ab9 */ /* 0x000fe20000000a00 */
[----:B------:R-:W2:Y:S01]  /*2030*/  LDL R12, [R1+0x5c] ;  /* 0x00005c00010c7983 */ /* 0x000ea20000100800 */
[----:B------:R-:W-:Y:S01]  /*2040*/  ISETP.NE.U32.AND P0, PT, RZ, UR4, PT ;  /* 0x00000004ff007c0c */ /* 0x000fe2000bf05070 */
[----:B------:R-:W0:Y:S02]  /*2050*/  LDC.64 R4, c[0x0][0x300] ;  /* 0x0000c000ff047b82 */ /* 0x000e240000000a00 */
[----:B------:R-:W3:Y:S01]  /*2060*/  LDL R14, [R1+0x60] ;  /* 0x00006000010e7983 */ /* 0x000ee20000100800 */
[----:B------:R-:W-:Y:S01]  /*2070*/  ISETP.NE.AND.EX P0, PT, RZ, UR5, PT, P0 ;  /* 0x00000005ff007c0c */ /* 0x000fe2000bf05300 */
[----:B------:R-:W-:Y:S01]  /*2080*/  IMAD.IADD R32, R32, 0x1, R33 ;  /* 0x0000000120207824 */ /* 0x000fe200078e0221 */
[----:B------:R-:W-:Y:S01]  /*2090*/  ULDC.64 UR4, c[0x0][0xa08] ;  /* 0x0002820000047ab9 */ /* 0x000fe20000000a00 */
[----:B------:R-:W1:Y:S01]  /*20a0*/  S2R R20, SR_TID.X ;  /* 0x0000000000147919 */ /* 0x000e620000002100 */
[----:B------:R-:W-:Y:S01]  /*20b0*/  SHF.R.S32.HI R19, RZ, 0x1f, R18 ;  /* 0x0000001fff137819 */ /* 0x000fe20000011412 */
[----:B------:R-:W4:Y:S08]  /*20c0*/  LDC R63, c[0x0][0x3f4] ;  /* 0x0000fd00ff3f7b82 */ /* 0x000f300000000800 */
[----:B------:R-:W1:Y:S01]  /*20d0*/  @P0 LDC.64 R6, c[0x0][0x9f8] ;  /* 0x00027e00ff060b82 */ /* 0x000e620000000a00 */
[----:B------:R-:W-:-:S07]  /*20e0*/  SHF.R.S32.HI R35, RZ, 0x1f, R17 ;  /* 0x0000001fff237819 */ /* 0x000fce0000011411 */
[----:B------:R-:W4:Y:S01]  /*20f0*/  LDC.64 R68, c[0x0][0x408] ;  /* 0x00010200ff447b82 */ /* 0x000f220000000a00 */
[----:B-1----:R-:W-:-:S05]  /*2100*/  @P0 IMAD.WIDE R6, R31, 0x4, R6 ;  /* 0x000000041f060825 */ /* 0x002fca00078e0206 */
[----:B------:R1:W3:Y:S01]  /*2110*/  @P0 LDG.E R31, desc[UR40][R6.64] ;  /* 0x00000028061f0981 */ /* 0x0002e2000c1e1900 */
[----:B------:R-:W-:Y:S01]  /*2120*/  SHF.R.S32.HI R33, RZ, 0x1f, R32 ;  /* 0x0000001fff217819 */ /* 0x000fe20000011420 */
[-C--:B0-----:R-:W-:Y:S01]  /*2130*/  IMAD.WIDE.U32 R8, R32, R4.reuse, RZ ;  /* 0x0000000420087225 */ /* 0x081fe200078e00ff */
[----:B------:R-:W-:Y:S02]  /*2140*/  ISETP.NE.U32.AND P0, PT, RZ, UR4, PT ;  /* 0x00000004ff007c0c */ /* 0x000fe4000bf05070 */
[----:B------:R-:W-:Y:S01]  /*2150*/  SHF.R.U32.HI R36, RZ, 0x7, R20 ;  /* 0x00000007ff247819 */ /* 0x000fe20000011614 */
[----:B------:R-:W-:Y:S01]  /*2160*/  IMAD R0, R33, R4, RZ ;  /* 0x0000000421007224 */ /* 0x000fe200078e02ff */
[----:B------:R-:W-:Y:S01]  /*2170*/  ISETP.NE.AND.EX P0, PT, RZ, UR5, PT, P0 ;  /* 0x00000005ff007c0c */ /* 0x000fe2000bf05300 */
[----:B------:R-:W-:Y:S01]  /*2180*/  ULDC.64 UR4, c[0x0][0x308] ;  /* 0x0000c20000047ab9 */ /* 0x000fe20000000a00 */
[----:B------:R-:W-:Y:S01]  /*2190*/  ISETP.NE.AND P6, PT, R36, 0x1, PT ;  /* 0x000000012400780c */ /* 0x000fe20003fc5270 */
[----:B------:R-:W-:-:S04]  /*21a0*/  IMAD R3, R32, R5, R0 ;  /* 0x0000000520037224 */ /* 0x000fc800078e0200 */
[----:B------:R-:W-:Y:S02]  /*21b0*/  IMAD.IADD R9, R9, 0x1, R3 ;  /* 0x0000000109097824 */ /* 0x000fe400078e0203 */
[----:B-1----:R-:W-:-:S04]  /*21c0*/  IMAD.WIDE.U32 R6, R34, UR4, R8 ;  /* 0x0000000422067c25 */ /* 0x002fc8000f8e0008 */
[----:B------:R-:W-:Y:S01]  /*21d0*/  IMAD R57, R34, UR5, R7 ;  /* 0x0000000522397c24 */ /* 0x000fe2000f8e0207 */
[----:B------:R-:W-:Y:S01]  /*21e0*/  ULDC.64 UR4, c[0x0][0x310] ;  /* 0x0000c40000047ab9 */ /* 0x000fe20000000a00 */
[----:B------:R-:W-:Y:S02]  /*21f0*/  IMAD.MOV.U32 R56, RZ, RZ, R6 ;  /* 0x000000ffff387224 */ /* 0x000fe400078e0006 */
[----:B------:R-:W0:Y:S01]  /*2200*/  LDC.64 R6, c[0x0][0x3f8] ;  /* 0x0000fe00ff067b82 */ /* 0x000e220000000a00 */
[C---:B------:R-:W-:Y:S01]  /*2210*/  IMAD.WIDE.U32 R8, R17.reuse, R4, R18 ;  /* 0x0000000411087225 */ /* 0x040fe200078e0012 */
[--C-:B------:R-:W-:Y:S02]  /*2220*/  SHF.R.S32.HI R153, RZ, 0x1f, R152.reuse ;  /* 0x0000001fff997819 */ /* 0x100fe40000011498 */
[C---:B------:R-:W-:Y:S01]  /*2230*/  SHF.L.U64.HI R74, R4.reuse, 0x7, R5 ;  /* 0x00000007044a7819 */ /* 0x040fe20000010205 */
[----:B------:R-:W-:Y:S02]  /*2240*/  IMAD.SHL.U32 R73, R4, 0x80, RZ ;  /* 0x0000008004497824 */ /* 0x000fe400078e00ff */
[----:B----4-:R-:W-:-:S04]  /*2250*/  IMAD.WIDE.U32 R20, R17, R68, R152 ;  /* 0x0000004411147225 */ /* 0x010fc800078e0098 */
[C---:B0-----:R-:W-:Y:S01]  /*2260*/  IMAD.WIDE.U32 R52, R17.reuse, R6, R152 ;  /* 0x0000000611347225 */ /* 0x041fe200078e0098 */
[----:B------:R-:W-:Y:S02]  /*2270*/  SHF.L.U64.HI R72, R6, 0x7, R7 ;  /* 0x0000000706487819 */ /* 0x000fe40000010207 */
[----:B------:R-:W-:Y:S01]  /*2280*/  LOP3.LUT R22, R22, 0xfffffffb, RZ, 0xc0, !PT ;  /* 0xfffffffb16167812 */ /* 0x000fe200078ec0ff */
[----:B------:R-:W-:Y:S02]  /*2290*/  VIADD R66, R18, 0x20 ;  /* 0x0000002012427836 */ /* 0x000fe40000000000 */
[----:B------:R-:W-:Y:S02]  /*22a0*/  IMAD.SHL.U32 R71, R6, 0x80, RZ ;  /* 0x0000008006477824 */ /* 0x000fe400078e00ff */
[----:B------:R-:W-:Y:S02]  /*22b0*/  VIADD R64, R36, 0x8 ;  /* 0x0000000824407836 */ /* 0x000fe40000000000 */
[C---:B--2---:R-:W-:Y:S01]  /*22c0*/  IMAD.SHL.U32 R70, R12.reuse, 0x40, RZ ;  /* 0x000000400c467824 */ /* 0x044fe200078e00ff */
[----:B------:R-:W-:Y:S01]  /*22d0*/  LOP3.LUT P1, RZ, R12, 0x4, RZ, 0xc0, !PT ;  /* 0x000000040cff7812 */ /* 0x000fe2000782c0ff */
[----:B------:R-:W-:Y:S01]  /*22e0*/  VIADD R12, R17, 0x60 ;  /* 0x00000060110c7836 */ /* 0x000fe20000000000 */
[----:B---3--:R-:W-:-:S02]  /*22f0*/  SHF.R.S32.HI R0, RZ, 0x1f, R31 ;  /* 0x0000001fff007819 */ /* 0x008fc4000001141f */
[----:B------:R-:W-:Y:S02]  /*2300*/  SEL R31, R31, RZ, !P0 ;  /* 0x000000ff1f1f7207 */ /* 0x000fe40004000000 */
[----:B------:R-:W-:-:S03]  /*2310*/  SEL R3, R0, RZ, !P0 ;  /* 0x000000ff00037207 */ /* 0x000fc60004000000 */
[----:B------:R-:W-:-:S04]  /*2320*/  IMAD.WIDE.U32 R56, R31, UR4, R56 ;  /* 0x000000041f387c25 */ /* 0x000fc8000f8e0038 */
[----:B------:R-:W-:Y:S01]  /*2330*/  IMAD R0, R3, UR4, RZ ;  /* 0x0000000403007c24 */ /* 0x000fe2000f8e02ff */
[----:B------:R-:W-:-:S03]  /*2340*/  IADD3 R76, P0, R56, R8, RZ ;  /* 0x00000008384c7210 */ /* 0x000fc60007f1e0ff */
[----:B------:R-:W-:Y:S01]  /*2350*/  IMAD R77, R31, UR5, R0 ;  /* 0x000000051f4d7c24 */ /* 0x000fe2000f8e0200 */
[----:B------:R-:W-:Y:S05]  /*2360*/  @!P6 WARPSYNC.ALL ;  /* 0x000000000000e948 */ /* 0x000fea0003800000 */
[----:B------:R-:W-:Y:S01]  /*2370*/  ULDC.64 UR4, c[0x0][0x330] ;  /* 0x0000cc0000047ab9 */ /* 0x000fe20000000a00 */
[----:B------:R-:W-:Y:S02]  /*2380*/  IMAD R0, R35, R4, RZ ;  /* 0x0000000423007224 */ /* 0x000fe400078e02ff */
[----:B------:R-:W-:-:S04]  /*2390*/  IMAD.WIDE.U32 R10, R34, UR4, R18 ;  /* 0x00000004220a7c25 */ /* 0x000fc8000f8e0012 */
[----:B------:R-:W-:Y:S01]  /*23a0*/  IMAD R11, R34, UR5, R11 ;  /* 0x00000005220b7c24 */ /* 0x000fe2000f8e020b */
[----:B------:R-:W-:Y:S01]  /*23b0*/  ULDC.64 UR4, c[0x0][0x338] ;  /* 0x0000ce0000047ab9 */ /* 0x000fe20000000a00 */
[----:B------:R-:W0:Y:S01]  /*23c0*/  S2R R34, SR_TID.X ;  /* 0x0000000000227919 */ /* 0x000e220000002100 */
[----:B------:R-:W-:Y:S02]  /*23d0*/  IMAD R0, R17, R5, R0 ;  /* 0x0000000511007224 */ /* 0x000fe400078e0200 */
[----:B------:R-:W-:Y:S02]  /*23e0*/  IMAD.IADD R77, R57, 0x1, R77 ;  /* 0x00000001394d7824 */ /* 0x000fe400078e024d */
[----:B------:R-:W-:-:S03]  /*23f0*/  IMAD R3, R3, UR4, RZ ;  /* 0x0000000403037c24 */ /* 0x000fc6000f8e02ff */
[----:B------:R-:W-:Y:S02]  /*2400*/  IADD3.X R75, R77, R9, R0, P0, !PT ;  /* 0x000000094d4b7210 */ /* 0x000fe400007fe400 */
[----:B------:R-:W-:Y:S01]  /*2410*/  ISETP.GE.AND P0, PT, R18, R63, PT ;  /* 0x0000003f1200720c */ /* 0x000fe20003f06270 */
[----:B------:R-:W-:Y:S02]  /*2420*/  IMAD R15, R31, UR5, R3 ;  /* 0x000000051f0f7c24 */ /* 0x000fe4000f8e0203 */
[----:B------:R-:W-:Y:S01]  /*2430*/  IMAD R0, R35, R6, RZ ;  /* 0x0000000623007224 */ /* 0x000fe200078e02ff */
[----:B------:R-:W-:Y:S01]  /*2440*/  SEL R3, R63, RZ, P0 ;  /* 0x000000ff3f037207 */ /* 0x000fe20000000000 */
[----:B------:R-:W-:Y:S01]  /*2450*/  IMAD.WIDE.U32 R54, R31, UR4, R10 ;  /* 0x000000041f367c25 */ /* 0x000fe2000f8e000a */
[----:B------:R-:W-:Y:S01]  /*2460*/  SHF.R.S32.HI R65, RZ, 0x1f, R12 ;  /* 0x0000001fff417819 */ /* 0x000fe2000001140c */
[----:B------:R-:W-:Y:S02]  /*2470*/  ULDC UR4, c[0x0][0x2f4] ;  /* 0x0000bd0000047ab9 */ /* 0x000fe40000000800 */
[----:B------:R-:W-:-:S02]  /*2480*/  IMAD R9, R17, R7, R0 ;  /* 0x0000000711097224 */ /* 0x000fc400078e0200 */
[----:B------:R-:W-:Y:S02]  /*2490*/  IMAD R0, R35, R68, RZ ;  /* 0x0000004423007224 */ /* 0x000fe400078e02ff */
[----:B------:R-:W-:Y:S02]  /*24a0*/  IMAD.IADD R3, R18, 0x1, R3 ;  /* 0x0000000112037824 */ /* 0x000fe400078e0203 */
[----:B------:R-:W-:-:S04]  /*24b0*/  IMAD.WIDE.U32 R30, R17, R6, R18 ;  /* 0x00000006111e7225 */ /* 0x000fc800078e0012 */
[----:B------:R-:W-:Y:S01]  /*24c0*/  IMAD R13, R17, R69, R0 ;  /* 0x00000045110d7224 */ /* 0x000fe200078e0200 */
[----:B------:R-:W-:Y:S01]  /*24d0*/  SHF.R.S32.HI R0, RZ, 0x1f, R3 ;  /* 0x0000001fff007819 */ /* 0x000fe20000011403 */
[----:B------:R-:W-:Y:S02]  /*24e0*/  IMAD.SHL.U32 R12, R12, 0x40, RZ ;  /* 0x000000400c0c7824 */ /* 0x000fe400078e00ff */
[----:B------:R-:W-:Y:S02]  /*24f0*/  IMAD.IADD R53, R53, 0x1, R9 ;  /* 0x0000000135357824 */ /* 0x000fe400078e0209 */
[----:B------:R-:W-:Y:S01]  /*2500*/  IMAD.IADD R31, R9, 0x1, R31 ;  /* 0x00000001091f7824 */ /* 0x000fe200078e021f */
[----:B-----5:R-:W-:Y:S01]  /*2510*/  SHF.R.S32.HI R9, RZ, 0x1f, R24 ;  /* 0x0000001fff097819 */ /* 0x020fe20000011418 */
[----:B0-----:R-:W-:Y:S01]  /*2520*/  VIADD R37, R34, 0xffffff80 ;  /* 0xffffff8022257836 */ /* 0x001fe20000000000 */
[----:B------:R-:W-:Y:S02]  /*2530*/  LEA.HI R3, R0, R3, RZ, 0x3 ;  /* 0x0000000300037211 */ /* 0x000fe400078f18ff */
[----:B------:R-:W-:Y:S01]  /*2540*/  LOP3.LUT R12, R12, 0x1c0, RZ, 0xc0, !PT ;  /* 0x000001c00c0c7812 */ /* 0x000fe200078ec0ff */
[----:B------:R-:W-:Y:S01]  /*2550*/  IMAD R0, R9, R6, RZ ;  /* 0x0000000609007224 */ /* 0x000fe200078e02ff */
[----:B------:R-:W-:-:S02]  /*2560*/  LOP3.LUT R70, R70, 0x1c0, RZ, 0xc0, !PT ;  /* 0x000001c046467812 */ /* 0x000fc400078ec0ff */
[----:B------:R-:W-:Y:S02]  /*2570*/  SHF.R.S32.HI R34, RZ, 0x1f, R37 ;  /* 0x0000001fff227819 */ /* 0x000fe40000011425 */
[----:B------:R-:W-:Y:S01]  /*2580*/  LOP3.LUT R4, R12, 0x38, R3, 0xf8, !PT ;  /* 0x000000380c047812 */ /* 0x000fe200078ef803 */
[C---:B------:R-:W-:Y:S01]  /*2590*/  VIADD R12, R17.reuse, 0x60 ;  /* 0x00000060110c7836 */ /* 0x040fe20000000000 */
[----:B------:R-:W-:Y:S01]  /*25a0*/  SHF.R.U32.HI R67, RZ, 0x3, R70 ;  /* 0x00000003ff437819 */ /* 0x000fe20000011646 */
[----:B------:R-:W-:Y:S01]  /*25b0*/  IMAD R5, R24, R7, R0 ;  /* 0x0000000718057224 */ /* 0x000fe200078e0200 */
[--C-:B------:R-:W-:Y:S01]  /*25c0*/  LOP3.LUT R0, R70, 0x18, R18.reuse, 0xf8, !PT ;  /* 0x0000001846007812 */ /* 0x100fe200078ef812 */
[----:B------:R-:W-:Y:S01]  /*25d0*/  IMAD.WIDE.U32 R10, R17, R68, R18 ;  /* 0x00000044110a7225 */ /* 0x000fe200078e0012 */
[----:B------:R-:W-:-:S03]  /*25e0*/  LEA.HI R34, R34, R37, RZ, 0x5 ;  /* 0x0000002522227211 */ /* 0x000fc600078f28ff */
[----:B------:R-:W-:Y:S01]  /*25f0*/  IMAD.SHL.U32 R12, R12, 0x40, RZ ;  /* 0x000000400c0c7824 */ /* 0x000fe200078e00ff */
[----:B------:R-:W-:Y:S02]  /*2600*/  LOP3.LUT R0, R0, R67, RZ, 0x3c, !PT ;  /* 0x0000004300007212 */ /* 0x000fe400078e3cff */
[----:B------:R-:W-:Y:S01]  /*2610*/  SHF.R.S32.HI R34, RZ, 0x5, R34 ;  /* 0x00000005ff227819 */ /* 0x000fe20000011422 */
[----:B------:R-:W-:Y:S01]  /*2620*/  IMAD.IADD R21, R21, 0x1, R13 ;  /* 0x0000000115157824 */ /* 0x000fe200078e020d */
[----:B------:R-:W-:Y:S01]  /*2630*/  IADD3 R11, R13, R11, RZ ;  /* 0x0000000b0d0b7210 */ /* 0x000fe20007ffe0ff */
[-C--:B------:R-:W-:Y:S01]  /*2640*/  IMAD R9, R9, R68.reuse, RZ ;  /* 0x0000004409097224 */ /* 0x080fe200078e02ff */
[----:B------:R-:W-:Y:S01]  /*2650*/  LOP3.LUT R12, R12, 0x1c0, RZ, 0xc0, !PT ;  /* 0x000001c00c0c7812 */ /* 0x000fe200078ec0ff */
[----:B------:R-:W-:Y:S01]  /*2660*/  IMAD R62, R34, 0x200, R0 ;  /* 0x00000200223e7824 */ /* 0x000fe200078e0200 */
[----:B------:R-:W-:Y:S01]  /*2670*/  LOP3.LUT R0, R70, 0x38, R3, 0xf8, !PT ;  /* 0x0000003846007812 */ /* 0x000fe200078ef803 */
[C---:B------:R-:W-:Y:S01]  /*2680*/  IMAD R7, R24.reuse, R69, R9 ;  /* 0x0000004518077224 */ /* 0x040fe200078e0209 */
[----:B------:R-:W-:Y:S01]  /*2690*/  SHF.R.U32.HI R12, RZ, 0x3, R12 ;  /* 0x00000003ff0c7819 */ /* 0x000fe2000001160c */
[----:B------:R-:W-:Y:S01]  /*26a0*/  IMAD.WIDE.U32 R20, R24, R68, R20 ;  /* 0x0000004418147225 */ /* 0x000fe200078e0014 */
[----:B------:R-:W-:-:S03]  /*26b0*/  @P1 LOP3.LUT R22, R22, 0x4, RZ, 0xfc, !PT ;  /* 0x0000000416161812 */ /* 0x000fc600078efcff */
[----:B------:R-:W-:Y:S01]  /*26c0*/  IMAD.WIDE.U32 R10, R24, R68, R10 ;  /* 0x00000044180a7225 */ /* 0x000fe200078e000a */
[----:B------:R-:W-:Y:S02]  /*26d0*/  IADD3 R8, P1, R17, R32, RZ ;  /* 0x0000002011087210 */ /* 0x000fe40007f3e0ff */
[----:B------:R-:W-:Y:S01]  /*26e0*/  LOP3.LUT R0, R0, R67, RZ, 0x3c, !PT ;  /* 0x0000004300007212 */ /* 0x000fe200078e3cff */
[----:B------:R-:W-:Y:S01]  /*26f0*/  IMAD.WIDE.U32 R52, R24, R6, R52 ;  /* 0x0000000618347225 */ /* 0x000fe200078e0034 */
[----:B------:R-:W-:Y:S02]  /*2700*/  IADD3 R59, R21, R7, RZ ;  /* 0x00000007153b7210 */ /* 0x000fe40007ffe0ff */
[----:B------:R-:W-:Y:S01]  /*2710*/  LOP3.LUT R12, R4, R12, RZ, 0x3c, !PT ;  /* 0x0000000c040c7212 */ /* 0x000fe200078e3cff */
[----:B------:R-:W-:-:S04]  /*2720*/  IMAD.WIDE.U32 R30, R24, R6, R30 ;  /* 0x00000006181e7225 */ /* 0x000fc800078e001e */
[----:B------:R-:W-:Y:S01]  /*2730*/  IMAD.IADD R58, R7, 0x1, R11 ;  /* 0x00000001073a7824 */ /* 0x000fe200078e020b */
[----:B------:R-:W-:Y:S01]  /*2740*/  LOP3.LUT R7, R3, 0xfffffff8, RZ, 0xc0, !PT ;  /* 0xfffffff803077812 */ /* 0x000fe200078ec0ff */
[----:B------:R-:W-:Y:S01]  /*2750*/  IMAD.X R9, R35, 0x1, R33, P1 ;  /* 0x0000000123097824 */ /* 0x000fe200008e0621 */
[----:B------:R-:W-:Y:S01]  /*2760*/  SHF.L.U64.HI R69, R68, 0x7, R69 ;  /* 0x0000000744457819 */ /* 0x000fe20000010245 */
[----:B------:R-:W-:Y:S01]  /*2770*/  IMAD.IADD R61, R53, 0x1, R5 ;  /* 0x00000001353d7824 */ /* 0x000fe200078e0205 */
[----:B------:R-:W-:Y:S01]  /*2780*/  SHF.R.S32.HI R6, RZ, 0x3, R3 ;  /* 0x00000003ff067819 */ /* 0x000fe20000011403 */
[----:B------:R-:W-:Y:S01]  /*2790*/  IMAD.IADD R60, R5, 0x1, R31 ;  /* 0x00000001053c7824 */ /* 0x000fe200078e021f */
[----:B------:R-:W-:Y:S01]  /*27a0*/  @!P6 BAR.SYNC.DEFER_BLOCKING 0x9, 0x100 ;  /* 0x024400000000eb1d */ /* 0x000fe20000010000 */
[----:B------:R-:W-:Y:S01]  /*27b0*/  IMAD R4, R34, 0x200, R0 ;  /* 0x0000020022047824 */ /* 0x000fe200078e0200 */
[----:B------:R-:W-:Y:S01]  /*27c0*/  ISETP.GE.AND P1, PT, R18, UR4, PT ;  /* 0x0000000412007c0c */ /* 0x000fe2000bf26270 */
[----:B------:R-:W-:Y:S01]  /*27d0*/  IMAD.SHL.U32 R68, R68, 0x80, RZ ;  /* 0x0000008044447824 */ /* 0x000fe200078e00ff */
[----:B------:R-:W-:Y:S01]  /*27e0*/  ISETP.GE.AND P2, PT, R66, UR4, PT ;  /* 0x0000000442007c0c */ /* 0x000fe2000bf46270 */
[----:B------:R-:W-:Y:S01]  /*27f0*/  IMAD.SHL.U32 R63, R63, 0x2, RZ ;  /* 0x000000023f3f7824 */ /* 0x000fe200078e00ff */
[----:B------:R-:W-:Y:S01]  /*2800*/  SHF.R.S32.HI R5, RZ, 0x1f, R7 ;  /* 0x0000001fff057819 */ /* 0x000fe20000011407 */
[----:B------:R-:W-:-:S02]  /*2810*/  IMAD.IADD R3, R14, 0x1, R12 ;  /* 0x000000010e037824 */ /* 0x000fc400078e020c */
[----:B------:R-:W-:-:S08]  /*2820*/  IMAD.IADD R0, R55, 0x1, R15 ;  /* 0x0000000137007824 */ /* 0x000fd000078e020f */
.L_x_13542:
[----:B------:R-:W2:Y:S01]  /*2830*/  LDL R35, [R1+0x5c] ;  /* 0x00005c0001237983 */ /* 0x000ea20000100800 */
[----:B0-----:R-:W0:Y:S01]  /*2840*/  LDC.64 R86, c[0x0][0x300] ;  /* 0x0000c000ff567b82 */ /* 0x001e220000000a00 */
[----:B------:R-:W-:Y:S01]  /*2850*/  VIADD R33, R27, 0xffffffff ;  /* 0xffffffff1b217836 */ /* 0x000fe20000000000 */
[----:B------:R-:W-:Y:S01]  /*2860*/  LOP3.LUT R22, R22, 0xfffffffd, RZ, 0xc0, !PT ;  /* 0xfffffffd16167812 */ /* 0x000fe200078ec0ff */
[----:B------:R-:W-:Y:S05]  /*2870*/  YIELD ;  /* 0x0000000000007946 */ /* 0x000fea0003800000 */
[----:B------:R-:W1:Y:S01]  /*2880*/  LDC.64 R80, c[0x0][0x2e8] ;  /* 0x0000ba00ff507b82 */ /* 0x000e620000000a00 */
[----:B------:R-:W-:Y:S01]  /*2890*/  SHF.R.S32.HI R34, RZ, 0x1f, R33 ;  /* 0x0000001fff227819 */ /* 0x000fe20000011421 */
[-C--:B------:R-:W-:Y:S01]  /*28a0*/  IMAD R12, R74, R33.reuse, RZ ;  /* 0x000000214a0c7224 */ /* 0x080fe200078e02ff */
[----:B------:R-:W-:Y:S01]  /*28b0*/  BSSY B0, `(.L_x_13493) ;  /* 0x00002d2000007945 */ /* 0x000fe20003800000 */
[----:B------:R-:W-:-:S04]  /*28c0*/  IMAD.WIDE.U32 R14, R73, R33, RZ ;  /* 0x00000021490e7225 */ /* 0x000fc800078e00ff */
[----:B------:R-:W3:Y:S01]  /*28d0*/  LDC R88, c[0x0][0x3f4] ;  /* 0x0000fd00ff587b82 */ /* 0x000ee20000000800 */
[----:B------:R-:W-:Y:S02]  /*28e0*/  IMAD R85, R34, R73, R12 ;  /* 0x0000004922557224 */ /* 0x000fe400078e020c */
[----:B------:R-:W-:Y:S02]  /*28f0*/  IMAD.MOV.U32 R84, RZ, RZ, R14 ;  /* 0x000000ffff547224 */ /* 0x000fe400078e000e */
[----:B------:R-:W-:Y:S01]  /*2900*/  IMAD.IADD R85, R15, 0x1, R85 ;  /* 0x000000010f557824 */ /* 0x000fe200078e0255 */
[----:B------:R-:W-:Y:S01]  /*2910*/  IADD3 R15, P3, R76, R14, RZ ;  /* 0x0000000e4c0f7210 */ /* 0x000fe20007f7e0ff */
[----:B0-----:R-:W-:Y:S02]  /*2920*/  IMAD R27, R87, 0x60, RZ ;  /* 0x00000060571b7824 */ /* 0x001fe400078e02ff */
[----:B------:R-:W-:-:S04]  /*2930*/  IMAD.WIDE.U32 R12, R86, 0x60, R84 ;  /* 0x00000060560c7825 */ /* 0x000fc800078e0054 */
[----:B------:R-:W-:Y:S01]  /*2940*/  IMAD.X R32, R85, 0x1, R75, P3 ;  /* 0x0000000155207824 */ /* 0x000fe200018e064b */
[----:B------:R-:W-:Y:S02]  /*2950*/  IADD3 R12, P4, R76, R12, RZ ;  /* 0x0000000c4c0c7210 */ /* 0x000fe40007f9e0ff */
[-C--:B-1----:R-:W-:Y:S02]  /*2960*/  LEA R38, P3, R15, R80.reuse, 0x1 ;  /* 0x000000500f267211 */ /* 0x082fe400078608ff */
[----:B------:R-:W-:Y:S01]  /*2970*/  IADD3.X R14, R75, R13, R27, P4, !PT ;  /* 0x0000000d4b0e7210 */ /* 0x000fe200027fe41b */
[----:B------:R-:W-:Y:S01]  /*2980*/  IMAD R13, R23, 0x2000, R62 ;  /* 0x00002000170d7824 */ /* 0x000fe200078e023e */
[----:B------:R-:W-:Y:S01]  /*2990*/  LEA R36, P4, R12, R80, 0x1 ;  /* 0x000000500c247211 */ /* 0x000fe200078808ff */
[----:B------:R-:W-:Y:S01]  /*29a0*/  IMAD.MOV.U32 R27, RZ, RZ, R33 ;  /* 0x000000ffff1b7224 */ /* 0x000fe200078e0021 */
[-C--:B------:R-:W-:Y:S01]  /*29b0*/  LEA.HI.X R39, R15, R81.reuse, R32, 0x1, P3 ;  /* 0x000000510f277211 */ /* 0x080fe200018f0c20 */
[C---:B------:R-:W-:Y:S01]  /*29c0*/  VIADD R79, R13.reuse, 0x20 ;  /* 0x000000200d4f7836 */ /* 0x040fe20000000000 */
[----:B---3--:R-:W-:Y:S01]  /*29d0*/  ISETP.GE.AND P3, PT, R88, 0x1, PT ;  /* 0x000000015800780c */ /* 0x008fe20003f66270 */
[----:B------:R-:W-:Y:S01]  /*29e0*/  IMAD R82, R13, 0x2, R26 ;  /* 0x000000020d527824 */ /* 0x000fe200078e021a */
[----:B------:R-:W-:-:S02]  /*29f0*/  LEA.HI.X R37, R12, R81, R14, 0x1, P4 ;  /* 0x000000510c257211 */ /* 0x000fc400020f0c0e */
[----:B------:R-:W-:-:S13]  /*2a00*/  ISETP.GT.AND P4, PT, R33, R28, PT ;  /* 0x0000001c2100720c */ /* 0x000fda0003f84270 */
[----:B------:R-:W-:Y:S02]  /*2a10*/  @P4 LOP3.LUT R22, R22, 0x2, RZ, 0xfc, !PT ;  /* 0x0000000216164812 */ /* 0x000fe400078efcff */
[----:B--2---:R-:W-:-:S13]  /*2a20*/  LOP3.LUT P5, RZ, R35, 0x4, RZ, 0xc0, !PT ;  /* 0x0000000423ff7812 */ /* 0x004fda00078ac0ff */
[----:B------:R-:W-:-:S05]  /*2a30*/  @P5 IADD3 R79, R13, -0x20, RZ ;  /* 0xffffffe00d4f5810 */ /* 0x000fca0007ffe0ff */
[----:B------:R-:W-:Y:S01]  /*2a40*/  IMAD R79, R79, 0x2, R26 ;  /* 0x000000024f4f7824 */ /* 0x000fe200078e021a */
[----:B------:R-:W-:Y:S06]  /*2a50*/  @!P3 BRA `(.L_x_13494) ;  /* 0x00000028006cb947 */ /* 0x000fec0003800000 */
        /* <DEDUP_REMOVED lines=13> */
[----:B------:R0:W5:Y:S01]  /*2b30*/  LDL R90, [R1+0x18] ;  /* 0x00001800015a7983 */ /* 0x0001620000100800 */
        /* <DEDUP_REMOVED lines=10> */
[----:B0-----:R-:W-:Y:S06]  /*2be0*/  @P4 BRA `(.L_x_13497) ;  /* 0x0000000000504947 */ /* 0x001fec0003800000 */
[----:B------:R-:W-:Y:S01]  /*2bf0*/  IADD3 R13, P3, R52, R46, RZ ;  /* 0x0000002e340d7210 */ /* 0x000fe20007f7e0ff */
[----:B------:R-:W-:Y:S01]  /*2c00*/  ULDC.64 UR4, c[0x0][0x3e8] ;  /* 0x0000fa0000047ab9 */ /* 0x000fe20000000a00 */
[----:B------:R-:W-:Y:S02]  /*2c10*/  CS2R R80, SRZ ;  /* 0x0000000000507805 */ /* 0x000fe4000001ff00 */
        /* <DEDUP_REMOVED lines=13> */
[----:B------:R0:W5:Y:S02]  /*2cf0*/  @!P3 LDG.E.64 R84, desc[UR40][R14.64] ;  /* 0x000000280e54b981 */ /* 0x000164000c1e1b00 */
[----:B-----5:R-:W-:-:S13]  /*2d00*/  ISETP.GE.AND P3, PT, R90, R88, PT ;  /* 0x000000585a00720c */ /* 0x020fda0003f66270 */
[----:B------:R0:W5:Y:S04]  /*2d10*/  @!P3 LDG.E.64 R48, desc[UR40][R12.64+0x20] ;  /* 0x000020280c30b981 */ /* 0x000168000c1e1b00 */
[----:B------:R0:W5:Y:S02]  /*2d20*/  @!P3 LDG.E.64 R50, desc[UR40][R14.64+0x20] ;  /* 0x000020280e32b981 */ /* 0x000164000c1e1b00 */
.L_x_13497:
[----:B------:R-:W-:Y:S05]  /*2d30*/  BSYNC B1 ;  /* 0x0000000000017941 */ /* 0x000fea0003800000 */
.L_x_13496:
[----:B0-----:R-:W-:Y:S01]  /*2d40*/  VIADD R12, R17, 0x60 ;  /* 0x00000060110c7836 */ /* 0x001fe20000000000 */
[----:B------:R-:W-:Y:S01]  /*2d50*/  BSSY B1, `(.L_x_13498) ;  /* 0x0000021000017945 */ /* 0x000fe20003800000 */
[----:B-----5:R-:W-:Y:S02]  /*2d60*/  IMAD.MOV.U32 R86, RZ, RZ, R48 ;  /* 0x000000ffff567224 */ /* 0x020fe400078e0030 */
[----:B------:R-:W-:Y:S01]  /*2d70*/  IMAD.MOV.U32 R87, RZ, RZ, R49 ;  /* 0x000000ffff577224 */ /* 0x000fe200078e0031 */
        /* <DEDUP_REMOVED lines=30> */
.L_x_13499:
[----:B------:R-:W-:Y:S05]  /*2f60*/  BSYNC B1 ;  /* 0x0000000000017941 */ /* 0x000fea0003800000 */
.L_x_13498:
[----:B------:R-:W2:Y:S01]  /*2f70*/  LDL R78, [R1+0x10] ;  /* 0x00001000014e7983 */ /* 0x000ea20000100800 */
[----:B0-----:R-:W-:Y:S01]  /*2f80*/  IMAD.MOV.U32 R12, RZ, RZ, R80 ;  /* 0x000000ffff0c7224 */ /* 0x001fe200078e0050 */
        /* <DEDUP_REMOVED lines=9> */
[----:B-----5:R-:W-:Y:S01]  /*3020*/  IMAD.MOV.U32 R14, RZ, RZ, R40 ;  /* 0x000000ffff0e7224 */ /* 0x020fe200078e0028 */
[----:B------:R-:W-:Y:S01]  /*3030*/  PRMT R87, R12, 0x7610, R87 ;  /* 0x000076100c577816 */ /* 0x000fe20000000057 */
[----:B------:R-:W-:Y:S01]  /*3040*/  IMAD.MOV.U32 R12, RZ, RZ, R32 ;  /* 0x000000ffff0c7224 */ /* 0x000fe200078e0020 */
        /* <DEDUP_REMOVED lines=10> */
[----:B------:R-:W-:Y:S02]  /*30f0*/  PRMT R47, R14, 0x5410, R15 ;  /* 0x000054100e2f7816 */ /* 0x000fe4000000000f */
[----:B--2---:R-:W-:-:S13]  /*3100*/  ISETP.NE.AND P3, PT, R78, 0x3, PT ;  /* 0x000000034e00780c */ /* 0x004fda0003f65270 */
[----:B------:R-:W-:Y:S05]  /*3110*/  @!P3 BRA `(.L_x_13500) ;  /* 0x000000000004b947 */ /* 0x000fea0003800000 */
[----:B------:R-:W-:Y:S01]  /*3120*/  BPT.TRAP 0x1 ;  /* 0x000000040000795c */ /* 0x000fe20000300000 */
.L_x_13500:
[----:B------:R-:W2:Y:S01]  /*3130*/  LDL R12, [R1+0x14] ;  /* 0x00001400010c7983 */ /* 0x000ea20000100800 */
[----:B------:R-:W-:Y:S01]  /*3140*/  IMAD R78, R23, 0x8, R2 ;  /* 0x00000008174e7824 */ /* 0x000fe200078e0202 */
[----:B------:R-:W-:Y:S01]  /*3150*/  BSSY B1, `(.L_x_13501) ;  /* 0x0000004000017945 */ /* 0x000fe20003800000 */
[----:B--2---:R-:W-:-:S04]  /*3160*/  SHF.L.U32 R90, R12, 0x1f, RZ ;  /* 0x0000001f0c5a7819 */ /* 0x004fc800000006ff */
[----:B------:R-:W0:Y:S02]  /*3170*/  SYNCS.PHASECHK.TRANS64.TRYWAIT P6, [R78+URZ+0x16890], R90 ;  /* 0x0168905a4e0075a7 */ /* 0x000e2400080c017f */
[----:B0-----:R-:W-:Y:S05]  /*3180*/  @!P6 BRA `(.L_x_13502) ;  /* 0x000001e0004ce947 */ /* 0x001fea0003800000 */
.L_x_13839:
[----:B------:R-:W-:Y:S05]  /*3190*/  BSYNC B1 ;  /* 0x0000000000017941 */ /* 0x000fea0003800000 */
.L_x_13501:
        /* <DEDUP_REMOVED lines=12> */
[----:B--2---:R-:W-:Y:S01]  /*3260*/  MOV R80, R15 ;  /* 0x0000000f00507202 */ /* 0x004fe20000000f00 */
[----:B------:R-:W-:Y:S01]  /*3270*/  HADD2.F32 R94, -RZ, R94.H0_H0 ;  /* 0x2000005eff5e7230 */ /* 0x000fe20000004100 */
[----:B------:R-:W-:Y:S01]  /*3280*/  SHF.R.U32.HI R95, RZ, 0x10, R81 ;  /* 0x00000010ff5f7819 */ /* 0x000fe20000011651 */
[----:B------:R-:W-:Y:S02]  /*3290*/  HADD2.F32 R15, -RZ, R13.H1_H1 ;  /* 0x3000000dff0f7230 */ /* 0x000fe40000004100 */
[----:B------:R-:W-:-:S02]  /*32a0*/  HADD2.F32 R89, -RZ, R89.H0_H0 ;  /* 0x20000059ff597230 */ /* 0x000fc40000004100 */
[----:B------:R-:W-:Y:S02]  /*32b0*/  HADD2.F32 R13, -RZ, R13.H0_H0 ;  /* 0x2000000dff0d7230 */ /* 0x000fe40000004100 */
[-C--:B------:R-:W-:Y:S01]  /*32c0*/  FMUL.FTZ R96, R15, R94.reuse ;  /* 0x0000005e0f607220 */ /* 0x080fe20000410000 */
[--C-:B------:R-:W-:Y:S02]  /*32d0*/  HADD2.F32 R81, -RZ, R80.reuse.H1_H1 ;  /* 0x30000050ff517230 */ /* 0x100fe40000004100 */
[----:B------:R-:W-:Y:S02]  /*32e0*/  HADD2.F32 R80, -RZ, R80.H0_H0 ;  /* 0x20000050ff507230 */ /* 0x000fe40000004100 */
[----:B------:R-:W-:Y:S01]  /*32f0*/  FMUL.FTZ R94, R13, R94 ;  /* 0x0000005e0d5e7220 */ /* 0x000fe20000410000 */
[----:B------:R-:W-:Y:S02]  /*3300*/  HADD2.F32 R85, -RZ, R95.H0_H0 ;  /* 0x2000005fff557230 */ /* 0x000fe40000004100 */
[-C--:B------:R-:W-:Y:S01]  /*3310*/  FMUL.FTZ R95, R81, R89.reuse ;  /* 0x00000059515f7220 */ /* 0x080fe20000410000 */
[-C--:B------:R-:W-:Y:S01]  /*3320*/  FFMA.FTZ R13, R13, R84.reuse, -R96 ;  /* 0x000000540d0d7223 */ /* 0x080fe20000010860 */
[C---:B------:R-:W-:Y:S01]  /*3330*/  FMUL.FTZ R98, R80.reuse, R89 ;  /* 0x0000005950627220 */ /* 0x040fe20000410000 */
[----:B------:R-:W-:Y:S01]  /*3340*/  FFMA.FTZ R94, R15, R84, R94 ;  /* 0x000000540f5e7223 */ /* 0x000fe2000001005e */
[----:B------:R-:W-:Y:S01]  /*3350*/  FFMA.FTZ R96, R80, R85, -R95 ;  /* 0x0000005550607223 */ /* 0x000fe2000001085f */
[----:B------:R-:W-:-:S02]  /*3360*/  HADD2.F32 R84, -RZ, R100.H0_H0 ;  /* 0x20000064ff547230 */ /* 0x000fc40000004100 */
[----:B------:R-:W-:Y:S01]  /*3370*/  FFMA.FTZ R99, R81, R85, R98 ;  /* 0x0000005551637223 */ /* 0x000fe20000010062 */
[----:B------:R-:W-:Y:S01]  /*3380*/  HADD2.F32 R89, -RZ, R100.H1_H1 ;  /* 0x30000064ff597230 */ /* 0x000fe20000004100 */
[----:B------:R-:W-:Y:S01]  /*3390*/  F2FP.F16.F32.PACK_AB R13, R94, R13 ;  /* 0x0000000d5e0d723e */ /* 0x000fe200000000ff */
[----:B------:R-:W-:Y:S02]  /*33a0*/  HADD2.F32 R15, -RZ, R12.H1_H1 ;  /* 0x3000000cff0f7230 */ /* 0x000fe40000004100 */
[----:B------:R-:W-:Y:S02]  /*33b0*/  HADD2.F32 R80, -RZ, R14.H1_H1 ;  /* 0x3000000eff507230 */ /* 0x000fe40000004100 */
[----:B------:R-:W-:Y:S02]  /*33c0*/  HADD2.F32 R12, -RZ, R12.H0_H0 ;  /* 0x2000000cff0c7230 */ /* 0x000fe40000004100 */
[----:B------:R-:W-:Y:S01]  /*33d0*/  FMUL.FTZ R95, R15, R84 ;  /* 0x000000540f5f7220 */ /* 0x000fe20000410000 */
[----:B------:R-:W-:-:S02]  /*33e0*/  HADD2.F32 R14, -RZ, R14.H0_H0 ;  /* 0x2000000eff0e7230 */ /* 0x000fc40000004100 */
[--C-:B------:R-:W-:Y:S02]  /*33f0*/  HADD2.F32 R81, -RZ, R97.reuse.H0_H0 ;  /* 0x20000061ff517230 */ /* 0x100fe40000004100 */
        /* <DEDUP_REMOVED lines=11> */
.L_x_13508:
[----:B------:R-:W-:Y:S05]  /*34b0*/  BSYNC B3 ;  /* 0x0000000000037941 */ /* 0x000fea0003800000 */
.L_x_13507:
[----:B--2---:R1:W-:Y:S02]  /*34c0*/  STG.E.128 desc[UR40][R38.64], R12 ;  /* 0x0000000c26007986 */ /* 0x0043e4000c101d28 */
.L_x_13506:
[----:B------:R-:W-:Y:S05]  /*34d0*/  BSYNC B2 ;  /* 0x0000000000027941 */ /* 0x000fea0003800000 */
.L_x_13505:
[----:B------:R-:W-:Y:S05]  /*34e0*/  @P2 BRA `(.L_x_13504) ;  /* 0x0000000000c02947 */ /* 0x000fea0003800000 */
        /* <DEDUP_REMOVED lines=46> */
.L_x_13510:
[----:B------:R-:W-:Y:S05]  /*37d0*/  BSYNC B2 ;  /* 0x0000000000027941 */ /* 0x000fea0003800000 */
.L_x_13509:
[----:B------:R2:W-:Y:S02]  /*37e0*/  STG.E.128 desc[UR40][R38.64+0x40], R12 ;  /* 0x0000400c26007986 */ /* 0x0005e4000c101d28 */
.L_x_13504:
[----:B------:R-:W-:Y:S05]  /*37f0*/  BSYNC B1 ;  /* 0x0000000000017941 */ /* 0x000fea0003800000 */
.L_x_13503:
        /* <DEDUP_REMOVED lines=48> */
.L_x_13515:
[----:B------:R-:W-:Y:S05]  /*3b00*/  BSYNC B2 ;  /* 0x0000000000027941 */ /* 0x000fea0003800000 */
.L_x_13514:
[----:B--2---:R3:W-:Y:S02]  /*3b10*/  STG.E.128 desc[UR40][R36.64], R12 ;  /* 0x0000000c24007986 */ /* 0x0047e4000c101d28 */
.L_x_13513:
[----:B------:R-:W-:Y:S05]  /*3b20*/  BSYNC B1 ;  /* 0x0000000000017941 */ /* 0x000fea0003800000 */
.L_x_13512:
[----:B------:R-:W-:Y:S05]  /*3b30*/  @P2 BRA `(.L_x_13511) ;  /* 0x0000001800a42947 */ /* 0x000fea0003800000 */
[----:B-12---:R-:W2:Y:S01]  /*3b40*/  LDL R38, [R1+0x18] ;  /* 0x0000180001267983 */ /* 0x006ea20000100800 */
[----:B------:R-:W-:Y:S03]  /*3b50*/  BSSY B1, `(.L_x_13516) ;  /* 0x000002d000017945 */ /* 0x000fe60003800000 */
[----:B---3--:R1:W3:Y:S01]  /*3b60*/  LDS.128 R12, [R79+0x11000] ;  /* 0x011000004f0c7984 */ /* 0x0082e20000000c00 */
        /* <DEDUP_REMOVED lines=43> */
.L_x_13517:
[----:B------:R-:W-:Y:S05]  /*3e20*/  BSYNC B1 ;  /* 0x0000000000017941 */ /* 0x000fea0003800000 */
.L_x_13516:
[----:B------:R1:W-:Y:S01]  /*3e30*/  STG.E.128 desc[UR40][R36.64+0x40], R12 ;  /* 0x0000400c24007986 */ /* 0x0003e2000c101d28 */
[----:B------:R-:W-:Y:S05]  /*3e40*/  BRA `(.L_x_13511) ;  /* 0x0000001400e07947 */ /* 0x000fea0003800000 */
.L_x_13495:
        /* <DEDUP_REMOVED lines=20> */
[CC--:B------:R-:W-:Y:S01]  /*3f90*/  ISETP.GE.OR P3, PT, R18.reuse, R88.reuse, P3 ;  /* 0x000000581200720c */ /* 0x0c0fe20001f66670 */
[----:B------:R-:W-:Y:S01]  /*3fa0*/  BSSY B1, `(.L_x_13518) ;  /* 0x000001b000017945 */ /* 0x000fe20003800000 */
[----:B0-----:R-:W-:Y:S02]  /*3fb0*/  CS2R R38, SRZ ;  /* 0x0000000000267805 */ /* 0x001fe4000001ff00 */
[----:B------:R-:W-:Y:S02]  /*3fc0*/  CS2R R42, SRZ ;  /* 0x00000000002a7805 */ /* 0x000fe4000001ff00 */
[----:B------:R-:W-:Y:S02]  /*3fd0*/  CS2R R40, SRZ ;  /* 0x0000000000287805 */ /* 0x000fe4000001ff00 */
[----:B-1----:R-:W-:Y:S02]  /*3fe0*/  CS2R R36, SRZ ;  /* 0x0000000000247805 */ /* 0x002fe4000001ff00 */
[----:B------:R-:W-:-:S03]  /*3ff0*/  ISETP.GE.AND P4, PT, R18, R88, PT ;  /* 0x000000581200720c */ /* 0x000fc60003f86270 */
[----:B------:R-:W-:Y:S10]  /*4000*/  @P3 BRA `(.L_x_13519) ;  /* 0x0000000000503947 */ /* 0x000ff40003800000 */
[----:B------:R-:W0:Y:S01]  /*4010*/  LDC.64 R36, c[0x0][0x3f8] ;  /* 0x0000fe00ff247b82 */ /* 0x000e220000000a00 */
[----:B------:R-:W-:Y:S01]  /*4020*/  IMAD.MOV.U32 R47, RZ, RZ, R89 ;  /* 0x000000ffff2f7224 */ /* 0x000fe200078e0059 */
[----:B------:R-:W-:Y:S01]  /*4030*/  ULDC.64 UR4, c[0x0][0x3e8] ;  /* 0x0000fa0000047ab9 */ /* 0x000fe20000000a00 */
[----:B------:R-:W-:Y:S02]  /*4040*/  IMAD.MOV.U32 R45, RZ, RZ, R78 ;  /* 0x000000ffff2d7224 */ /* 0x000fe400078e004e */
        /* <DEDUP_REMOVED lines=16> */
.L_x_13519:
[----:B------:R-:W-:Y:S05]  /*4150*/  BSYNC B1 ;  /* 0x0000000000017941 */ /* 0x000fea0003800000 */
.L_x_13518:
[----:B------:R-:W2:Y:S01]  /*4160*/  LDL R48, [R1+0x10] ;  /* 0x0000100001307983 */ /* 0x000ea20000100800 */
[----:B-----5:R-:W-:Y:S02]  /*4170*/  IMAD.MOV.U32 R44, RZ, RZ, R38 ;  /* 0x000000ffff2c7224 */ /* 0x020fe400078e0026 */
        /* <DEDUP_REMOVED lines=26> */
[----:B------:R-:W-:Y:S02]  /*4320*/  PRMT R112, R47, 0x7610, R112 ;  /* 0x000076102f707816 */ /* 0x000fe40000000070 */
[----:B--2---:R-:W-:-:S13]  /*4330*/  ISETP.NE.AND P3, PT, R48, 0x3, PT ;  /* 0x000000033000780c */ /* 0x004fda0003f65270 */
[----:B------:R-:W-:Y:S05]  /*4340*/  @!P3 BRA `(.L_x_13520) ;  /* 0x000000000004b947 */ /* 0x000fea0003800000 */
[----:B------:R-:W-:Y:S01]  /*4350*/  BPT.TRAP 0x1 ;  /* 0x000000040000795c */ /* 0x000fe20000300000 */
.L_x_13520:
[----:B------:R-:W2:Y:S01]  /*4360*/  LDL R44, [R1+0x14] ;  /* 0x00001400012c7983 */ /* 0x000ea20000100800 */
[----:B------:R-:W-:Y:S01]  /*4370*/  IMAD R78, R23, 0x8, R2 ;  /* 0x00000008174e7824 */ /* 0x000fe200078e0202 */
[----:B------:R-:W0:Y:S01]  /*4380*/  LDC R94, c[0x0][0x2f4] ;  /* 0x0000bd00ff5e7b82 */ /* 0x000e220000000800 */
[----:B------:R-:W-:Y:S01]  /*4390*/  BSSY B1, `(.L_x_13521) ;  /* 0x0000005000017945 */ /* 0x000fe20003800000 */
[----:B0-----:R-:W-:Y:S01]  /*43a0*/  IMAD.IADD R96, R94, 0x1, -R63 ;  /* 0x000000015e607824 */ /* 0x001fe200078e0a3f */
[----:B--2---:R-:W-:-:S04]  /*43b0*/  SHF.L.U32 R90, R44, 0x1f, RZ ;  /* 0x0000001f2c5a7819 */ /* 0x004fc800000006ff */
[----:B------:R-:W0:Y:S02]  /*43c0*/  SYNCS.PHASECHK.TRANS64.TRYWAIT P5, [R78+URZ+0x16890], R90 ;  /* 0x0168905a4e0075a7 */ /* 0x000e2400080a017f */
[----:B0-----:R-:W-:Y:S05]  /*43d0*/  @!P5 BRA `(.L_x_13522) ;  /* 0x000001cc00ccd947 */ /* 0x001fea0003800000 */
.L_x_13840:
[----:B------:R-:W-:Y:S05]  /*43e0*/  BSYNC B1 ;  /* 0x0000000000017941 */ /* 0x000fea0003800000 */
.L_x_13521:
        /* <DEDUP_REMOVED lines=10> */
[----:B------:R-:W-:-:S03]  /*4490*/  SEL R44, R63, R96, !P0 ;  /* 0x000000603f2c7207 */ /* 0x000fc60004000000 */
[----:B------:R-:W-:Y:S01]  /*44a0*/  IMAD.IADD R100, R45, 0x1, R89 ;  /* 0x000000012d647824 */ /* 0x000fe200078e0259 */
[----:B------:R-:W-:-:S04]  /*44b0*/  SHF.R.S32.HI R45, RZ, 0x1f, R44 ;  /* 0x0000001fff2d7819 */ /* 0x000fc8000001142c */
[----:B------:R-:W-:Y:S02]  /*44c0*/  LEA.HI R45, R45, R44, RZ, 0x4 ;  /* 0x0000002c2d2d7211 */ /* 0x000fe400078f20ff */
[----:B------:R-:W-:Y:S02]  /*44d0*/  IADD3.X R98, R77, R100, R5, P5, P6 ;  /* 0x000000644d627210 */ /* 0x000fe40002fec405 */
[----:B------:R-:W-:-:S05]  /*44e0*/  LEA.HI.SX32 R45, R45, R6, 0x1c ;  /* 0x000000062d2d7211 */ /* 0x000fca00078fe2ff */
[----:B------:R-:W-:Y:S02]  /*44f0*/  IMAD.SHL.U32 R97, R45, 0x8, RZ ;  /* 0x000000082d617824 */ /* 0x000fe400078e00ff */
[----:B------:R-:W-:Y:S01]  /*4500*/  IMAD R45, R23, 0x2000, R4 ;  /* 0x00002000172d7824 */ /* 0x000fe200078e0204 */
[----:B-1----:R-:W-:Y:S02]  /*4510*/  IADD3 R47, R46, -0x80, RZ ;  /* 0xffffff802e2f7810 */ /* 0x002fe40007ffe0ff */
[----:B------:R-:W-:Y:S01]  /*4520*/  LOP3.LUT R44, R70, 0x38, R97, 0xf8, !PT ;  /* 0x00000038462c7812 */ /* 0x000fe200078ef861 */
[----:B------:R-:W-:Y:S01]  /*4530*/  IMAD R45, R45, 0x2, R2 ;  /* 0x000000022d2d7824 */ /* 0x000fe200078e0202 */
[----:B------:R-:W-:Y:S02]  /*4540*/  SHF.R.S32.HI R46, RZ, 0x1f, R47 ;  /* 0x0000001fff2e7819 */ /* 0x000fe4000001142f */
[----:B------:R-:W-:Y:S02]  /*4550*/  LOP3.LUT R44, R44, R67, RZ, 0x3c, !PT ;  /* 0x000000432c2c7212 */ /* 0x000fe400078e3cff */
[----:B------:R-:W-:-:S04]  /*4560*/  LEA.HI R46, R46, R47, RZ, 0x5 ;  /* 0x0000002f2e2e7211 */ /* 0x000fc800078f28ff */
[----:B------:R-:W-:-:S05]  /*4570*/  SHF.R.S32.HI R46, RZ, 0x5, R46 ;  /* 0x00000005ff2e7819 */ /* 0x000fca000001142e */
[----:B------:R-:W-:-:S04]  /*4580*/  IMAD R44, R46, 0x200, R44 ;  /* 0x000002002e2c7824 */ /* 0x000fc800078e022c */
        /* <DEDUP_REMOVED lines=8> */
[----:B--2---:R-:W-:Y:S01]  /*4610*/  HADD2.F32 R108, -RZ, R49.H1_H1 ;  /* 0x30000031ff6c7230 */ /* 0x004fe20000004100 */
[--C-:B------:R-:W-:Y:S01]  /*4620*/  SHF.R.U64 R13, R32, 0x10, R33.reuse ;  /* 0x00000010200d7819 */ /* 0x100fe20000001221 */
[----:B-1----:R-:W-:Y:S01]  /*4630*/  HADD2.F32 R110, -RZ, R45.H1_H1 ;  /* 0x3000002dff6e7230 */ /* 0x002fe20000004100 */
[----:B------:R-:W-:Y:S01]  /*4640*/  SHF.R.U32.HI R33, RZ, 0x10, R33 ;  /* 0x00000010ff217819 */ /* 0x000fe20000011621 */
[----:B------:R-:W-:Y:S01]  /*4650*/  HADD2.F32 R106, -RZ, R106.H0_H0 ;  /* 0x2000006aff6a7230 */ /* 0x000fe20000004100 */
        /* <DEDUP_REMOVED lines=8> */
[-C--:B------:R-:W-:Y:S01]  /*46e0*/  FMUL.FTZ R114, R35, R112.reuse ;  /* 0x0000007023727220 */ /* 0x080fe20000410000 */
[----:B------:R-:W-:Y:S02]  /*46f0*/  HADD2.F32 R34, -RZ, R34.H0_H0 ;  /* 0x20000022ff227230 */ /* 0x000fe40000004100 */
[C---:B------:R-:W-:Y:S01]  /*4700*/  FMUL.FTZ R112, R49.reuse, R112 ;  /* 0x0000007031707220 */ /* 0x040fe20000410000 */
[-C--:B------:R-:W-:Y:S01]  /*4710*/  FMUL.FTZ R45, R108, R33.reuse ;  /* 0x000000216c2d7220 */ /* 0x080fe20000410000 */
[C---:B------:R-:W-:Y:S01]  /*4720*/  FMUL.FTZ R111, R110.reuse, R33 ;  /* 0x000000216e6f7220 */ /* 0x040fe20000410000 */
[-C--:B------:R-:W-:Y:S01]  /*4730*/  FFMA.FTZ R33, R49, R106.reuse, -R114 ;  /* 0x0000006a31217223 */ /* 0x080fe20000010872 */
[----:B------:R-:W-:Y:S01]  /*4740*/  FFMA.FTZ R35, R35, R106, R112 ;  /* 0x0000006a23237223 */ /* 0x000fe20000010070 */
[-C--:B------:R-:W-:Y:S01]  /*4750*/  FFMA.FTZ R106, R110, R99.reuse, -R45 ;  /* 0x000000636e6a7223 */ /* 0x080fe2000001082d */
[--C-:B------:R-:W-:Y:S02]  /*4760*/  HADD2.F32 R49, -RZ, R109.reuse.H1_H1 ;  /* 0x3000006dff317230 */ /* 0x100fe40000004100 */
[----:B------:R-:W-:Y:S01]  /*4770*/  FFMA.FTZ R108, R108, R99, R111 ;  /* 0x000000636c6c7223 */ /* 0x000fe2000001006f */
[----:B------:R-:W-:-:S02]  /*4780*/  HADD2.F32 R109, -RZ, R109.H0_H0 ;  /* 0x2000006dff6d7230 */ /* 0x000fc40000004100 */
[----:B------:R-:W-:Y:S01]  /*4790*/  HADD2.F32 R110, -RZ, R51.H0_H0 ;  /* 0x20000033ff6e7230 */ /* 0x000fe20000004100 */
[----:B------:R-:W-:Y:S01]  /*47a0*/  F2FP.F16.F32.PACK_AB R33, R106, R33 ;  /* 0x000000216a21723e */ /* 0x000fe200000000ff */
[----:B------:R-:W-:Y:S02]  /*47b0*/  HADD2.F32 R112, -RZ, R47.H0_H0 ;  /* 0x2000002fff707230 */ /* 0x000fe40000004100 */
[----:B------:R-:W-:Y:S02]  /*47c0*/  HADD2.F32 R45, -RZ, R51.H1_H1 ;  /* 0x30000033ff2d7230 */ /* 0x000fe40000004100 */
[----:B------:R-:W-:Y:S02]  /*47d0*/  HADD2.F32 R47, -RZ, R47.H1_H1 ;  /* 0x3000002fff2f7230 */ /* 0x000fe40000004100 */
[----:B------:R-:W-:Y:S02]  /*47e0*/  HADD2.F32 R114, -RZ, R15.H0_H0 ;  /* 0x2000000fff727230 */ /* 0x000fe40000004100 */
[-C--:B------:R-:W-:Y:S01]  /*47f0*/  FMUL.FTZ R15, R110, R109.reuse ;  /* 0x0000006d6e0f7220 */ /* 0x080fe20000410000 */
[----:B------:R-:W-:Y:S01]  /*4800*/  FMUL.FTZ R109, R112, R109 ;  /* 0x0000006d706d7220 */ /* 0x000fe20000410000 */
[-C--:B------:R-:W-:Y:S01]  /*4810*/  FMUL.FTZ R116, R45, R34.reuse ;  /* 0x000000222d747220 */ /* 0x080fe20000410000 */
[----:B------:R-:W-:Y:S01]  /*4820*/  FMUL.FTZ R118, R47, R34 ;  /* 0x000000222f767220 */ /* 0x000fe20000410000 */
[----:B------:R-:W-:-:S02]  /*4830*/  HADD2.F32 R51, -RZ, R13.H0_H0 ;  /* 0x2000000dff337230 */ /* 0x000fc40000004100 */
[-C--:B------:R-:W-:Y:S01]  /*4840*/  FFMA.FTZ R34, R110, R49.reuse, R109 ;  /* 0x000000316e227223 */ /* 0x080fe2000001006d */
[-C--:B------:R-:W-:Y:S01]  /*4850*/  FFMA.FTZ R110, R47, R114.reuse, -R116 ;  /* 0x000000722f6e7223 */ /* 0x080fe20000010874 */
[----:B------:R-:W-:Y:S01]  /*4860*/  FFMA.FTZ R45, R45, R114, R118 ;  /* 0x000000722d2d7223 */ /* 0x000fe20000010076 */
[----:B------:R-:W-:Y:S02]  /*4870*/  HADD2.F32 R114, -RZ, R107.H1_H1 ;  /* 0x3000006bff727230 */ /* 0x000fe40000004100 */
[----:B------:R-:W-:Y:S01]  /*4880*/  FFMA.FTZ R15, R112, R49, -R15 ;  /* 0x00000031700f7223 */ /* 0x000fe2000001080f */
[----:B------:R-:W-:Y:S02]  /*4890*/  HADD2.F32 R47, -RZ, R48.H0_H0 ;  /* 0x20000030ff2f7230 */ /* 0x000fe40000004100 */
[----:B------:R-:W-:Y:S02]  /*48a0*/  HADD2.F32 R13, -RZ, R44.H0_H0 ;  /* 0x2000002cff0d7230 */ /* 0x000fe40000004100 */
[----:B------:R-:W-:Y:S01]  /*48b0*/  HADD2.F32 R48, -RZ, R48.H1_H1 ;  /* 0x30000030ff307230 */ /* 0x000fe20000004100 */
[----:B------:R-:W-:Y:S01]  /*48c0*/  F2FP.F16.F32.PACK_AB R15, R110, R15 ;  /* 0x0000000f6e0f723e */ /* 0x000fe200000000ff */
[----:B------:R-:W-:-:S02]  /*48d0*/  HADD2.F32 R44, -RZ, R44.H1_H1 ;  /* 0x3000002cff2c7230 */ /* 0x000fc40000004100 */
[----:B------:R-:W-:Y:S02]  /*48e0*/  HADD2.F32 R112, -RZ, R107.H0_H0 ;  /* 0x2000006bff707230 */ /* 0x000fe40000004100 */
[-C--:B------:R-:W-:Y:S01]  /*48f0*/  FMUL.FTZ R99, R48, R51.reuse ;  /* 0x0000003330637220 */ /* 0x080fe20000410000 */
[----:B------:R-:W-:Y:S02]  /*4900*/  HADD2.F32 R49, -RZ, R12.H0_H0 ;  /* 0x2000000cff317230 */ /* 0x000fe40000004100 */
[-C--:B------:R-:W-:Y:S01]  /*4910*/  FMUL.FTZ R12, R47, R114.reuse ;  /* 0x000000722f0c7220 */ /* 0x080fe20000410000 */
[C---:B------:R-:W-:Y:S01]  /*4920*/  FMUL.FTZ R114, R13.reuse, R114 ;  /* 0x000000720d727220 */ /* 0x040fe20000410000 */
[C---:B------:R-:W-:Y:S02]  /*4930*/  FMUL.FTZ R51, R44.reuse, R51 ;  /* 0x000000332c337220 */ /* 0x040fe40000410000 */
[-C--:B------:R-:W-:Y:S01]  /*4940*/  FFMA.FTZ R12, R13, R112.reuse, -R12 ;  /* 0x000000700d0c7223 */ /* 0x080fe2000001080c */
[----:B------:R-:W-:Y:S01]  /*4950*/  FFMA.FTZ R13, R47, R112, R114 ;  /* 0x000000702f0d7223 */ /* 0x000fe20000010072 */
[-C--:B------:R-:W-:Y:S01]  /*4960*/  FFMA.FTZ R47, R44, R49.reuse, -R99 ;  /* 0x000000312c2f7223 */ /* 0x080fe20000010863 */
[----:B------:R-:W-:Y:S01]  /*4970*/  FFMA.FTZ R44, R48, R49, R51 ;  /* 0x00000031302c7223 */ /* 0x000fe20000010033 */
[----:B------:R-:W-:-:S02]  /*4980*/  HADD2.F32 R49, -RZ, R105.H0_H0 ;  /* 0x20000069ff317230 */ /* 0x000fc40000004100 */
[----:B------:R-:W-:Y:S02]  /*4990*/  HADD2.F32 R99, -RZ, R32.H0_H0 ;  /* 0x20000020ff637230 */ /* 0x000fe40000004100 */
[----:B------:R-:W-:Y:S02]  /*49a0*/  HADD2.F32 R48, -RZ, R50.H0_H0 ;  /* 0x20000032ff307230 */ /* 0x000fe40000004100 */
[----:B------:R-:W-:Y:S02]  /*49b0*/  HADD2.F32 R105, -RZ, R105.H1_H1 ;  /* 0x30000069ff697230 */ /* 0x000fe40000004100 */
[----:B------:R-:W-:Y:S02]  /*49c0*/  HADD2.F32 R32, -RZ, R46.H0_H0 ;  /* 0x2000002eff207230 */ /* 0x000fe40000004100 */
[----:B------:R-:W-:Y:S02]  /*49d0*/  HADD2.F32 R50, -RZ, R50.H1_H1 ;  /* 0x30000032ff327230 */ /* 0x000fe40000004100 */
[----:B------:R-:W-:Y:S01]  /*49e0*/  FMUL.FTZ R107, R48, R105 ;  /* 0x00000069306b7220 */ /* 0x000fe20000410000 */
[----:B------:R-:W-:-:S02]  /*49f0*/  HADD2.F32 R46, -RZ, R46.H1_H1 ;  /* 0x3000002eff2e7230 */ /* 0x000fc40000004100 */
[----:B------:R-:W-:Y:S01]  /*4a00*/  FMUL.FTZ R105, R32, R105 ;  /* 0x0000006920697220 */ /* 0x000fe20000410000 */
[----:B------:R-:W-:Y:S02]  /*4a10*/  HADD2.F32 R51, -RZ, R14.H0_H0 ;  /* 0x2000000eff337230 */ /* 0x000fe40000004100 */
[----:B------:R-:W-:Y:S01]  /*4a20*/  FMUL.FTZ R109, R50, R99 ;  /* 0x00000063326d7220 */ /* 0x000fe20000410000 */
[----:B------:R-:W-:Y:S01]  /*4a30*/  FFMA.FTZ R107, R32, R49, -R107 ;  /* 0x00000031206b7223 */ /* 0x000fe2000001086b */
[----:B------:R-:W-:Y:S01]  /*4a40*/  FMUL.FTZ R99, R46, R99 ;  /* 0x000000632e637220 */ /* 0x000fe20000410000 */
[----:B------:R-:W-:Y:S01]  /*4a50*/  FFMA.FTZ R105, R48, R49, R105 ;  /* 0x0000003130697223 */ /* 0x000fe20000010069 */
[-C--:B------:R-:W-:Y:S01]  /*4a60*/  FFMA.FTZ R46, R46, R51.reuse, -R109 ;  /* 0x000000332e2e7223 */ /* 0x080fe2000001086d */
[----:B------:R-:W-:Y:S01]  /*4a70*/  F2FP.F16.F32.PACK_AB R32, R47, R12 ;  /* 0x0000000c2f20723e */ /* 0x000fe200000000ff */
        /* <DEDUP_REMOVED lines=8> */
[----:B------:R-:W-:-:S07]  /*4b00*/  F2FP.F16.F32.PACK_AB R50, R50, R105 ;  /* 0x000000693232723e */ /* 0x000fce00000000ff */
.L_x_13526:
[----:B------:R-:W-:Y:S05]  /*4b10*/  BSYNC B2 ;  /* 0x0000000000027941 */ /* 0x000fea0003800000 */
.L_x_13525:
[----:B------:R-:W-:Y:S02]  /*4b20*/  ISETP.GE.AND P5, PT, R97, R94, PT ;  /* 0x0000005e6100720c */ /* 0x000fe40003fa6270 */
[----:B------:R-:W-:-:S11]  /*4b30*/  P2R R13, PR, RZ, 0x1 ;  /* 0x00000001ff0d7803 */ /* 0x000fd60000000000 */
[--C-:B------:R-:W-:Y:S02]  /*4b40*/  @!P5 SHF.R.S32.HI R12, RZ, 0x1f, R97.reuse ;  /* 0x0000001fff0cd819 */ /* 0x100fe40000011461 */
[----:B------:R-:W-:-:S04]  /*4b50*/  @!P5 IADD3 R88, P0, P6, R56, R88, R97 ;  /* 0x000000583858d210 */ /* 0x000fc80007e1e061 */
[----:B------:R-:W-:Y:S02]  /*4b60*/  @!P5 IADD3.X R100, R77, R100, R12, P0, P6 ;  /* 0x000000644d64d210 */ /* 0x000fe400007ec40c */
[-C--:B------:R-:W-:Y:S02]  /*4b70*/  LEA R12, P6, R95, R80.reuse, 0x1 ;  /* 0x000000505f0c7211 */ /* 0x080fe400078c08ff */
[----:B------:R-:W-:Y:S02]  /*4b80*/  ISETP.NE.AND P0, PT, R13, RZ, PT ;  /* 0x000000ff0d00720c */ /* 0x000fe40003f05270 */
[----:B------:R-:W-:Y:S02]  /*4b90*/  LEA.HI.X R13, R95, R81, R98, 0x1, P6 ;  /* 0x000000515f0d7211 */ /* 0x000fe400030f0c62 */
[----:B------:R-:W-:-:S03]  /*4ba0*/  @!P5 LEA R14, P6, R88, R80, 0x1 ;  /* 0x00000050580ed211 */ /* 0x000fc600078c08ff */
[----:B-1----:R1:W-:Y:S01]  /*4bb0*/  STG.E.128 desc[UR40][R12.64], R44 ;  /* 0x0000002c0c007986 */ /* 0x0023e2000c101d28 */
[----:B------:R-:W-:-:S05]  /*4bc0*/  @!P5 LEA.HI.X R15, R88, R81, R100, 0x1, P6 ;  /* 0x00000051580fd211 */ /* 0x000fca00030f0c64 */
[----:B--2---:R1:W-:Y:S04]  /*4bd0*/  @!P5 STG.E.128 desc[UR40][R14.64], R48 ;  /* 0x000000300e00d986 */ /* 0x0043e8000c101d28 */
.L_x_13524:
[----:B------:R-:W-:Y:S05]  /*4be0*/  BSYNC B1 ;  /* 0x0000000000017941 */ /* 0x000fea0003800000 */
.L_x_13523:
        /* <DEDUP_REMOVED lines=11> */
[----:B------:R-:W-:Y:S01]  /*4ca0*/  BSSY B1, `(.L_x_13527) ;  /* 0x000006c000017945 */ /* 0x000fe20003800000 */
[----:B------:R-:W-:Y:S01]  /*4cb0*/  IADD3.X R13, R77, R46, R5, P5, P6 ;  /* 0x0000002e4d0d7210 */ /* 0x000fe20002fec405 */
[----:B------:R-:W-:Y:S01]  /*4cc0*/  IMAD.SHL.U32 R15, R15, 0x40, RZ ;  /* 0x000000400f0f7824 */ /* 0x000fe200078e00ff */
[----:B------:R-:W-:Y:S02]  /*4cd0*/  LEA R44, P5, R12, R80, 0x1 ;  /* 0x000000500c2c7211 */ /* 0x000fe400078a08ff */
[----:B------:R-:W-:-:S02]  /*4ce0*/  IADD3 R32, R17, 0x60, RZ ;  /* 0x0000006011207810 */ /* 0x000fc40007ffe0ff */
[----:B------:R-:W-:Y:S02]  /*4cf0*/  LEA.HI.X R45, R12, R81, R13, 0x1, P5 ;  /* 0x000000510c2d7211 */ /* 0x000fe400028f0c0d */
[----:B------:R-:W-:Y:S01]  /*4d00*/  SHF.R.S32.HI R13, RZ, 0x1f, R96 ;  /* 0x0000001fff0d7819 */ /* 0x000fe20000011460 */
[----:B------:R-:W-:Y:S01]  /*4d10*/  IMAD.SHL.U32 R32, R32, 0x40, RZ ;  /* 0x0000004020207824 */ /* 0x000fe200078e00ff */
[----:B------:R-:W-:Y:S02]  /*4d20*/  LOP3.LUT R15, R15, 0x1c0, RZ, 0xc0, !PT ;  /* 0x000001c00f0f7812 */ /* 0x000fe400078ec0ff */
[----:B------:R-:W-:Y:S02]  /*4d30*/  LEA.HI R13, R13, R96, RZ, 0x4 ;  /* 0x000000600d0d7211 */ /* 0x000fe400078f20ff */
[----:B------:R-:W-:Y:S02]  /*4d40*/  LOP3.LUT R32, R32, 0x1c0, RZ, 0xc0, !PT ;  /* 0x000001c020207812 */ /* 0x000fe400078ec0ff */
[----:B------:R-:W-:-:S02]  /*4d50*/  LEA.HI.SX32 R13, R13, R6, 0x1c ;  /* 0x000000060d0d7211 */ /* 0x000fc400078fe2ff */
[----:B------:R-:W-:-:S03]  /*4d60*/  SHF.R.U32.HI R15, RZ, 0x3, R15 ;  /* 0x00000003ff0f7819 */ /* 0x000fc6000001160f */
[----:B------:R-:W-:Y:S02]  /*4d70*/  IMAD.SHL.U32 R47, R13, 0x8, RZ ;  /* 0x000000080d2f7824 */ /* 0x000fe400078e00ff */
[----:B------:R-:W-:-:S03]  /*4d80*/  IMAD R13, R23, 0x2000, R3 ;  /* 0x00002000170d7824 */ /* 0x000fc600078e0203 */
[----:B------:R-:W-:Y:S01]  /*4d90*/  LOP3.LUT R12, R32, 0x38, R47, 0xf8, !PT ;  /* 0x00000038200c7812 */ /* 0x000fe200078ef82f */
[----:B------:R-:W-:-:S03]  /*4da0*/  IMAD R13, R13, 0x2, R2 ;  /* 0x000000020d0d7824 */ /* 0x000fc600078e0202 */
[----:B------:R-:W-:-:S05]  /*4db0*/  LOP3.LUT R12, R12, R15, RZ, 0x3c, !PT ;  /* 0x0000000f0c0c7212 */ /* 0x000fca00078e3cff */
[----:B--2---:R-:W-:-:S04]  /*4dc0*/  IMAD.IADD R12, R14, 0x1, R12 ;  /* 0x000000010e0c7824 */ /* 0x004fc800078e020c */
[----:B------:R-:W-:-:S04]  /*4dd0*/  IMAD R15, R23, 0x2000, R12 ;  /* 0x00002000170f7824 */ /* 0x000fc800078e020c */
[----:B------:R-:W-:Y:S02]  /*4de0*/  IMAD R32, R15, 0x2, R2 ;  /* 0x000000020f207824 */ /* 0x000fe400078e0202 */
        /* <DEDUP_REMOVED lines=9> */
[----:B------:R-:W-:Y:S01]  /*4e80*/  SHF.R.U32.HI R49, RZ, 0x10, R37 ;  /* 0x00000010ff317819 */ /* 0x000fe20000011625 */
[----:B------:R-:W-:Y:S01]  /*4e90*/  HADD2.F32 R15, -RZ, R13.H0_H0 ;  /* 0x2000000dff0f7230 */ /* 0x000fe20000004100 */
[----:B------:R-:W-:Y:S01]  /*4ea0*/  SHF.R.U64 R37, R38, 0x10, R39 ;  /* 0x0000001026257819 */ /* 0x000fe20000001227 */
[----:B------:R-:W-:Y:S01]  /*4eb0*/  HADD2.F32 R51, -RZ, R51.H0_H0 ;  /* 0x20000033ff337230 */ /* 0x000fe20000004100 */
[--C-:B------:R-:W-:Y:S01]  /*4ec0*/  SHF.R.U64 R38, R42, 0x10, R43.reuse ;  /* 0x000000102a267819 */ /* 0x100fe2000000122b */
[----:B------:R-:W-:Y:S01]  /*4ed0*/  HADD2.F32 R42, -RZ, R13.H1_H1 ;  /* 0x3000000dff2a7230 */ /* 0x000fe20000004100 */
[----:B------:R-:W-:Y:S01]  /*4ee0*/  SHF.R.U32.HI R89, RZ, 0x10, R43 ;  /* 0x00000010ff597819 */ /* 0x000fe2000001162b */
[----:B------:R-:W-:Y:S01]  /*4ef0*/  IMAD.MOV.U32 R43, RZ, RZ, R35 ;  /* 0x000000ffff2b7224 */ /* 0x000fe200078e0023 */
[----:B------:R-:W-:Y:S01]  /*4f00*/  SHF.R.U32.HI R39, RZ, 0x10, R39 ;  /* 0x00000010ff277819 */ /* 0x000fe20000011627 */
[----:B------:R-:W-:-:S02]  /*4f10*/  HADD2.F32 R35, -RZ, R41.H0_H0 ;  /* 0x20000029ff237230 */ /* 0x000fc40000004100 */
[-C--:B------:R-:W-:Y:S01]  /*4f20*/  FMUL.FTZ R88, R42, R51.reuse ;  /* 0x000000332a587220 */ /* 0x080fe20000410000 */
[----:B------:R-:W-:Y:S02]  /*4f30*/  HADD2.F32 R48, -RZ, R102.H1_H1 ;  /* 0x30000066ff307230 */ /* 0x000fe40000004100 */
[----:B------:R-:W-:Y:S02]  /*4f40*/  HADD2.F32 R41, -RZ, R41.H1_H1 ;  /* 0x30000029ff297230 */ /* 0x000fe40000004100 */
[-C--:B------:R-:W-:Y:S01]  /*4f50*/  FMUL.FTZ R86, R35, R50.reuse ;  /* 0x0000003223567220 */ /* 0x080fe20000410000 */
[----:B------:R-:W-:Y:S02]  /*4f60*/  HADD2.F32 R49, -RZ, R49.H0_H0 ;  /* 0x20000031ff317230 */ /* 0x000fe40000004100 */
[----:B------:R-:W-:Y:S01]  /*4f70*/  FMUL.FTZ R50, R15, R50 ;  /* 0x000000320f327220 */ /* 0x000fe20000410000 */
[----:B------:R-:W-:Y:S02]  /*4f80*/  HADD2.F32 R39, -RZ, R39.H0_H0 ;  /* 0x20000027ff277230 */ /* 0x000fe40000004100 */
[----:B------:R-:W-:Y:S01]  /*4f90*/  FMUL.FTZ R87, R41, R51 ;  /* 0x0000003329577220 */ /* 0x000fe20000410000 */
[-C--:B------:R-:W-:Y:S01]  /*4fa0*/  FFMA.FTZ R13, R15, R48.reuse, -R86 ;  /* 0x000000300f0d7223 */ /* 0x080fe20000010856 */
[----:B------:R-:W-:Y:S01]  /*4fb0*/  FFMA.FTZ R15, R35, R48, R50 ;  /* 0x00000030230f7223 */ /* 0x000fe20000010032 */
[----:B------:R-:W-:Y:S01]  /*4fc0*/  FFMA.FTZ R48, R41, R49, R88 ;  /* 0x0000003129307223 */ /* 0x000fe20000010058 */
[----:B------:R-:W-:-:S02]  /*4fd0*/  HADD2.F32 R88, -RZ, R103.H1_H1 ;  /* 0x30000067ff587230 */ /* 0x000fc40000004100 */
[----:B------:R-:W-:Y:S01]  /*4fe0*/  FFMA.FTZ R42, R42, R49, -R87 ;  /* 0x000000312a2a7223 */ /* 0x000fe20000010857 */
[----:B------:R-:W-:Y:S02]  /*4ff0*/  HADD2.F32 R41, -RZ, R43.H0_H0 ;  /* 0x2000002bff297230 */ /* 0x000fe40000004100 */
[----:B------:R-:W-:Y:S02]  /*5000*/  HADD2.F32 R35, -RZ, R33.H0_H0 ;  /* 0x20000021ff237230 */ /* 0x000fe40000004100 */
[----:B------:R-:W-:Y:S02]  /*5010*/  HADD2.F32 R49, -RZ, R89.H0_H0 ;  /* 0x20000059ff317230 */ /* 0x000fe40000004100 */
[-C--:B------:R-:W-:Y:S01]  /*5020*/  FMUL.FTZ R96, R41, R88.reuse ;  /* 0x0000005829607220 */ /* 0x080fe20000410000 */
[----:B------:R-:W-:Y:S02]  /*5030*/  HADD2.F32 R50, -RZ, R33.H1_H1 ;  /* 0x30000021ff327230 */ /* 0x000fe40000004100 */
[----:B------:R-:W-:Y:S01]  /*5040*/  FMUL.FTZ R88, R35, R88 ;  /* 0x0000005823587220 */ /* 0x000fe20000410000 */
[----:B------:R-:W-:Y:S01]  /*5050*/  HADD2.F32 R86, -RZ, R101.H1_H1 ;  /* 0x30000065ff567230 */ /* 0x000fe20000004100 */
[----:B------:R-:W-:Y:S01]  /*5060*/  F2FP.F16.F32.PACK_AB R13, R42, R13 ;  /* 0x0000000d2a0d723e */ /* 0x000fe200000000ff */
[----:B------:R-:W-:-:S02]  /*5070*/  HADD2.F32 R43, -RZ, R43.H1_H1 ;  /* 0x3000002bff2b7230 */ /* 0x000fc40000004100 */
[CC--:B------:R-:W-:Y:S01]  /*5080*/  FMUL.FTZ R98, R50.reuse, R49.reuse ;  /* 0x0000003132627220 */ /* 0x0c0fe20000410000 */
[----:B------:R-:W-:Y:S02]  /*5090*/  HADD2.F32 R104, -RZ, R104.H0_H0 ;  /* 0x20000068ff687230 */ /* 0x000fe40000004100 */
[-C--:B------:R-:W-:Y:S01]  /*50a0*/  FFMA.FTZ R33, R35, R86.reuse, -R96 ;  /* 0x0000005623217223 */ /* 0x080fe20000010860 */
[----:B------:R-:W-:Y:S01]  /*50b0*/  FFMA.FTZ R35, R41, R86, R88 ;  /* 0x0000005629237223 */ /* 0x000fe20000010058 */
[C---:B------:R-:W-:Y:S01]  /*50c0*/  FMUL.FTZ R51, R43.reuse, R49 ;  /* 0x000000312b337220 */ /* 0x040fe20000410000 */
[-C--:B------:R-:W-:Y:S01]  /*50d0*/  FFMA.FTZ R86, R43, R39.reuse, R98 ;  /* 0x000000272b567223 */ /* 0x080fe20000010062 */
[----:B------:R-:W-:Y:S02]  /*50e0*/  HADD2.F32 R43, -RZ, R40.H0_H0 ;  /* 0x20000028ff2b7230 */ /* 0x000fe40000004100 */
[----:B------:R-:W-:Y:S01]  /*50f0*/  FFMA.FTZ R50, R50, R39, -R51 ;  /* 0x0000002732327223 */ /* 0x000fe20000010833 */
[----:B------:R-:W-:Y:S01]  /*5100*/  HADD2.F32 R40, -RZ, R32.H0_H0 ;  /* 0x20000020ff287230 */ /* 0x000fe20000004100 */
[----:B------:R-:W-:Y:S01]  /*5110*/  F2FP.F16.F32.PACK_AB R35, R86, R35 ;  /* 0x000000235623723e */ /* 0x000fe200000000ff */
[----:B------:R-:W-:-:S02]  /*5120*/  HADD2.F32 R39, -RZ, R12.H0_H0 ;  /* 0x2000000cff277230 */ /* 0x000fc40000004100 */
[----:B------:R-:W-:Y:S01]  /*5130*/  HADD2.F32 R32, -RZ, R32.H1_H1 ;  /* 0x30000020ff207230 */ /* 0x000fe20000004100 */
[----:B------:R-:W-:Y:S01]  /*5140*/  F2FP.F16.F32.PACK_AB R50, R50, R33 ;  /* 0x000000213232723e */ /* 0x000fe200000000ff */
[----:B------:R-:W-:Y:S02]  /*5150*/  HADD2.F32 R12, -RZ, R12.H1_H1 ;  /* 0x3000000cff0c7230 */ /* 0x000fe40000004100 */
[-C--:B------:R-:W-:Y:S01]  /*5160*/  FMUL.FTZ R49, R39, R104.reuse ;  /* 0x0000006827317220 */ /* 0x080fe20000410000 */
[----:B------:R-:W-:Y:S02]  /*5170*/  HADD2.F32 R102, -RZ, R102.H0_H0 ;  /* 0x20000066ff667230 */ /* 0x000fe40000004100 */
[-C--:B------:R-:W-:Y:S01]  /*5180*/  FMUL.FTZ R51, R32, R43.reuse ;  /* 0x0000002b20337220 */ /* 0x080fe20000410000 */
[----:B------:R-:W-:Y:S02]  /*5190*/  HADD2.F32 R41, -RZ, R36.H0_H0 ;  /* 0x20000024ff297230 */ /* 0x000fe40000004100 */
[----:B------:R-:W-:Y:S01]  /*51a0*/  FMUL.FTZ R43, R12, R43 ;  /* 0x0000002b0c2b7220 */ /* 0x000fe20000410000 */
[C---:B------:R-:W-:Y:S01]  /*51b0*/  FMUL.FTZ R36, R40.reuse, R104 ;  /* 0x0000006828247220 */ /* 0x040fe20000410000 */
[----:B------:R-:W-:Y:S01]  /*51c0*/  FFMA.FTZ R49, R40, R102, R49 ;  /* 0x0000006628317223 */ /* 0x000fe20000010031 */
[----:B------:R-:W-:-:S02]  /*51d0*/  HADD2.F32 R103, -RZ, R103.H0_H0 ;  /* 0x20000067ff677230 */ /* 0x000fc40000004100 */
[-C--:B------:R-:W-:Y:S01]  /*51e0*/  FFMA.FTZ R40, R32, R41.reuse, R43 ;  /* 0x0000002920287223 */ /* 0x080fe2000001002b */
[----:B------:R-:W-:Y:S01]  /*51f0*/  FFMA.FTZ R36, R39, R102, -R36 ;  /* 0x0000006627247223 */ /* 0x000fe20000010824 */
[----:B------:R-:W-:Y:S01]  /*5200*/  FFMA.FTZ R51, R12, R41, -R51 ;  /* 0x000000290c337223 */ /* 0x000fe20000010833 */
[----:B------:R-:W-:Y:S01]  /*5210*/  HADD2.F32 R32, -RZ, R34.H0_H0 ;  /* 0x20000022ff207230 */ /* 0x000fe20000004100 */
[----:B------:R-:W-:Y:S01]  /*5220*/  F2FP.F16.F32.PACK_AB R33, R48, R15 ;  /* 0x0000000f3021723e */ /* 0x000fe200000000ff */
[----:B------:R-:W-:Y:S02]  /*5230*/  HADD2.F32 R39, -RZ, R38.H0_H0 ;  /* 0x20000026ff277230 */ /* 0x000fe40000004100 */
[----:B------:R-:W-:Y:S02]  /*5240*/  HADD2.F32 R12, -RZ, R14.H0_H0 ;  /* 0x2000000eff0c7230 */ /* 0x000fe40000004100 */
[----:B------:R-:W-:Y:S01]  /*5250*/  FMUL.FTZ R41, R32, R103 ;  /* 0x0000006720297220 */ /* 0x000fe20000410000 */
[----:B------:R-:W-:-:S02]  /*5260*/  HADD2.F32 R34, -RZ, R34.H1_H1 ;  /* 0x30000022ff227230 */ /* 0x000fc40000004100 */
[----:B------:R-:W-:Y:S02]  /*5270*/  HADD2.F32 R14, -RZ, R14.H1_H1 ;  /* 0x3000000eff0e7230 */ /* 0x000fe40000004100 */
        /* <DEDUP_REMOVED lines=14> */
.L_x_13528:
[----:B------:R-:W-:Y:S05]  /*5360*/  BSYNC B1 ;  /* 0x0000000000017941 */ /* 0x000fea0003800000 */
.L_x_13527:
[----:B-1----:R3:W-:Y:S01]  /*5370*/  STG.E.128 desc[UR40][R44.64], R12 ;  /* 0x0000000c2c007986 */ /* 0x0027e2000c101d28 */
[----:B------:R-:W-:-:S13]  /*5380*/  ISETP.GE.AND P4, PT, R47, R94, PT ;  /* 0x0000005e2f00720c */ /* 0x000fda0003f86270 */
[----:B------:R-:W-:Y:S05]  /*5390*/  @P4 BRA `(.L_x_13511) ;  /* 0x00000000008c4947 */ /* 0x000fea0003800000 */
[--C-:B---3--:R-:W-:Y:S02]  /*53a0*/  SHF.R.S32.HI R12, RZ, 0x1f, R47.reuse ;  /* 0x0000001fff0c7819 */ /* 0x108fe4000001142f */
[----:B------:R-:W-:-:S04]  /*53b0*/  IADD3 R47, P4, P5, R56, R84, R47 ;  /* 0x00000054382f7210 */ /* 0x000fc80007d9e02f */
[----:B------:R-:W-:Y:S02]  /*53c0*/  IADD3.X R46, R77, R46, R12, P4, P5 ;  /* 0x0000002e4d2e7210 */ /* 0x000fe400027ea40c */
[----:B------:R-:W-:-:S04]  /*53d0*/  LEA R80, P4, R47, R80, 0x1 ;  /* 0x000000502f507211 */ /* 0x000fc800078808ff */
[----:B------:R-:W-:-:S05]  /*53e0*/  LEA.HI.X R81, R47, R81, R46, 0x1, P4 ;  /* 0x000000512f517211 */ /* 0x000fca00020f0c2e */
[----:B--2---:R4:W-:Y:S01]  /*53f0*/  STG.E.128 desc[UR40][R80.64], R32 ;  /* 0x0000002050007986 */ /* 0x0049e2000c101d28 */
[----:B------:R-:W-:Y:S05]  /*5400*/  BRA `(.L_x_13511) ;  /* 0x0000000000707947 */ /* 0x000fea0003800000 */
.L_x_13494:
[----:B------:R-:W2:Y:S02]  /*5410*/  LDL R12, [R1+0x10] ;  /* 0x00001000010c7983 */ /* 0x000ea40000100800 */
[----:B--2---:R-:W-:-:S13]  /*5420*/  ISETP.NE.AND P3, PT, R12, 0x3, PT ;  /* 0x000000030c00780c */ /* 0x004fda0003f65270 */
[----:B------:R-:W-:Y:S05]  /*5430*/  @!P3 BRA `(.L_x_13529) ;  /* 0x000000000004b947 */ /* 0x000fea0003800000 */
[----:B------:R-:W-:Y:S01]  /*5440*/  BPT.TRAP 0x1 ;  /* 0x000000040000795c */ /* 0x000fe20000300000 */
.L_x_13529:
        /* <DEDUP_REMOVED lines=8> */
.L_x_13841:
[----:B------:R-:W-:Y:S05]  /*54d0*/  BSYNC B1 ;  /* 0x0000000000017941 */ /* 0x000fea0003800000 */
.L_x_13530:
[----:B------:R-:W-:Y:S01]  /*54e0*/  ISETP.GE.AND P4, PT, R17, R83, PT ;  /* 0x000000531100720c */ /* 0x000fe20003f86270 */
[----:B------:R-:W-:-:S12]  /*54f0*/  BSSY B1, `(.L_x_13532) ;  /* 0x0000006000017945 */ /* 0x000fd80003800000 */
[----:B------:R-:W-:Y:S05]  /*5500*/  @P4 BRA `(.L_x_13533) ;  /* 0x0000000000104947 */ /* 0x000fea0003800000 */
[----:B------:R-:W1:Y:S04]  /*5510*/  @!P1 LDS.128 R12, [R82+0xe000] ;  /* 0x00e00000520c9984 */ /* 0x000e680000000c00 */
[----:B------:R-:W2:Y:S04]  /*5520*/  @!P2 LDS.128 R32, [R79+0xe000] ;  /* 0x00e000004f20a984 */ /* 0x000ea80000000c00 */
[----:B-1----:R1:W-:Y:S04]  /*5530*/  @!P1 STG.E.128 desc[UR40][R38.64], R12 ;  /* 0x0000000c26009986 */ /* 0x0023e8000c101d28 */
[----:B--2---:R1:W-:Y:S02]  /*5540*/  @!P2 STG.E.128 desc[UR40][R38.64+0x40], R32 ;  /* 0x000040202600a986 */ /* 0x0043e4000c101d28 */
.L_x_13533:
[----:B------:R-:W-:Y:S05]  /*5550*/  BSYNC B1 ;  /* 0x0000000000017941 */ /* 0x000fea0003800000 */
.L_x_13532:
[----:B-1----:R-:W-:-:S05]  /*5560*/  VIADD R12, R17, 0x60 ;  /* 0x00000060110c7836 */ /* 0x002fca0000000000 */
[----:B------:R-:W-:-:S13]  /*5570*/  ISETP.GE.AND P4, PT, R12, R83, PT ;  /* 0x000000530c00720c */ /* 0x000fda0003f86270 */
[----:B------:R-:W-:Y:S05]  /*5580*/  @P4 BRA `(.L_x_13511) ;  /* 0x0000000000104947 */ /* 0x000fea0003800000 */
[----:B------:R-:W1:Y:S04]  /*5590*/  @!P1 LDS.128 R12, [R82+0x11000] ;  /* 0x01100000520c9984 */ /* 0x000e680000000c00 */
[----:B------:R-:W2:Y:S04]  /*55a0*/  @!P2 LDS.128 R32, [R79+0x11000] ;  /* 0x011000004f20a984 */ /* 0x000ea80000000c00 */
[----:B-1----:R1:W-:Y:S04]  /*55b0*/  @!P1 STG.E.128 desc[UR40][R36.64], R12 ;  /* 0x0000000c24009986 */ /* 0x0023e8000c101d28 */
[----:B--2---:R1:W-:Y:S02]  /*55c0*/  @!P2 STG.E.128 desc[UR40][R36.64+0x40], R32 ;  /* 0x000040202400a986 */ /* 0x0043e4000c101d28 */
.L_x_13511:
[----:B------:R-:W-:Y:S05]  /*55d0*/  BSYNC B0 ;  /* 0x0000000000007941 */ /* 0x000fea0003800000 */
.L_x_13493:
[----:B-123--:R-:W1:Y:S01]  /*55e0*/  S2R R12, SR_TID.X ;  /* 0x00000000000c7919 */ /* 0x00ee620000002100 */
        /* <DEDUP_REMOVED lines=11> */
[----:B------:R-:W-:-:S04]  /*56a0*/  @!P4 IADD3 R12, R78, 0x168a0, RZ ;  /* 0x000168a04e0cc810 */ /* 0x000fc80007ffe0ff */
[----:B------:R-:W-:-:S04]  /*56b0*/  @!P4 PRMT R12, RZ, 0x654, R12 ;  /* 0x00000654ff0cc816 */ /* 0x000fc8000000000c */
[----:B------:R1:W-:Y:S01]  /*56c0*/  @!P4 SYNCS.ARRIVE.TRANS64.RED.A1T0 RZ, [R12+URZ], RZ ;  /* 0x000000ff0cffc9a7 */ /* 0x0003e2000810043f */
[----:B------:R-:W-:Y:S05]  /*56d0*/  @!P3 BRA `(.L_x_13535) ;  /* 0x000000000004b947 */ /* 0x000fea0003800000 */
[----:B------:R-:W-:Y:S01]  /*56e0*/  BPT.TRAP 0x1 ;  /* 0x000000040000795c */ /* 0x000fe20000300000 */
.L_x_13535:
[----:B------:R-:W-:Y:S05]  /*56f0*/  BSYNC B0 ;  /* 0x0000000000007941 */ /* 0x000fea0003800000 */
.L_x_13534:
[----:B------:R-:W2:Y:S01]  /*5700*/  SYNCS.PHASECHK.TRANS64.TRYWAIT P3, [R78+URZ+0x168b0], R90 ;  /* 0x0168b05a4e0075a7 */ /* 0x000ea2000806017f */
[----:B------:R-:W-:Y:S01]  /*5710*/  ULDC UR36, c[0x0][0x2f4] ;  /* 0x0000bd0000247ab9 */ /* 0x000fe20000000800 */
[----:B------:R-:W-:Y:S01]  /*5720*/  ULDC.64 UR42, c[0x0][0x328] ;  /* 0x0000ca00002a7ab9 */ /* 0x000fe20000000a00 */
[----:B------:R-:W-:Y:S01]  /*5730*/  ULDC.64 UR38, c[0x0][0x318] ;  /* 0x0000c60000267ab9 */ /* 0x000fe20000000a00 */
[----:B------:R-:W-:Y:S01]  /*5740*/  BSSY B0, `(.L_x_13536) ;  /* 0x0000003000007945 */ /* 0x000fe20003800000 */
[----:B----4-:R-:W-:-:S03]  /*5750*/  IMAD.WIDE R32, R27, 0x80, R8 ;  /* 0x000000801b207825 */ /* 0x010fc600078e0208 */
[----:B--2---:R-:W-:Y:S05]  /*5760*/  @!P3 BRA `(.L_x_13537) ;  /* 0x000001bc0010b947 */ /* 0x004fea0003800000 */
.L_x_13842:
[----:B------:R-:W-:Y:S05]  /*5770*/  BSYNC B0 ;  /* 0x0000000000007941 */ /* 0x000fea0003800000 */
.L_x_13536:
[----:B------:R-:W-:Y:S01]  /*5780*/  ISETP.GE.AND P3, PT, R17, R83, PT ;  /* 0x000000531100720c */ /* 0x000fe20003f66270 */
[----:B------:R-:W-:-:S12]  /*5790*/  BSSY B0, `(.L_x_13538) ;  /* 0x0000010000007945 */ /* 0x000fd80003800000 */
[----:B------:R-:W-:Y:S05]  /*57a0*/  @P3 BRA `(.L_x_13539) ;  /* 0x0000000000383947 */ /* 0x000fea0003800000 */
[----:B------:R-:W-:Y:S02]  /*57b0*/  IMAD R15, R33, UR42, RZ ;  /* 0x0000002a210f7c24 */ /* 0x000fe4000f8e02ff */
[----:B-1----:R-:W-:Y:S02]  /*57c0*/  IMAD.MOV.U32 R12, RZ, RZ, R54 ;  /* 0x000000ffff0c7224 */ /* 0x002fe400078e0036 */
[----:B------:R-:W-:Y:S02]  /*57d0*/  IMAD.MOV.U32 R13, RZ, RZ, R0 ;  /* 0x000000ffff0d7224 */ /* 0x000fe400078e0000 */
[C---:B------:R-:W-:Y:S02]  /*57e0*/  IMAD R15, R32.reuse, UR43, R15 ;  /* 0x0000002b200f7c24 */ /* 0x040fe4000f8e020f */
[----:B------:R-:W-:-:S04]  /*57f0*/  IMAD.WIDE.U32 R12, R32, UR42, R12 ;  /* 0x0000002a200c7c25 */ /* 0x000fc8000f8e000c */
[----:B------:R-:W-:Y:S01]  /*5800*/  IMAD.IADD R13, R13, 0x1, R15 ;  /* 0x000000010d0d7824 */ /* 0x000fe200078e020f */
        /* <DEDUP_REMOVED lines=8> */
.L_x_13539:
[----:B------:R-:W-:Y:S05]  /*5890*/  BSYNC B0 ;  /* 0x0000000000007941 */ /* 0x000fea0003800000 */
.L_x_13538:
[----:B-1-3--:R-:W-:Y:S01]  /*58a0*/  VIADD R12, R17, 0x60 ;  /* 0x00000060110c7836 */ /* 0x00afe20000000000 */
[----:B------:R-:W-:Y:S04]  /*58b0*/  BSSY B0, `(.L_x_13540) ;  /* 0x0000013000007945 */ /* 0x000fe80003800000 */
[----:B------:R-:W-:-:S13]  /*58c0*/  ISETP.GE.AND P3, PT, R12, R83, PT ;  /* 0x000000530c00720c */ /* 0x000fda0003f66270 */
[----:B------:R-:W-:Y:S05]  /*58d0*/  @P3 BRA `(.L_x_13541) ;  /* 0x0000000000403947 */ /* 0x000fea0003800000 */
[----:B------:R-:W-:Y:S01]  /*58e0*/  IADD3 R15, P3, R32, 0x60, RZ ;  /* 0x00000060200f7810 */ /* 0x000fe20007f7e0ff */
        /* <DEDUP_REMOVED lines=15> */
.L_x_13541:
[----:B------:R-:W-:Y:S05]  /*59e0*/  BSYNC B0 ;  /* 0x0000000000007941 */ /* 0x000fea0003800000 */
.L_x_13540:
[----:B-1----:R-:W3:Y:S01]  /*59f0*/  LDL.LU R13, [R1+0x14] ;  /* 0x00001400010d7983 */ /* 0x002ee20000300800 */
[----:B------:R-:W-:Y:S01]  /*5a00*/  VIADD R23, R23, 0x1 ;  /* 0x0000000117177836 */ /* 0x000fe20000000000 */
[----:B------:R-:W-:Y:S01]  /*5a10*/  LOP3.LUT P5, RZ, R22, 0x2, RZ, 0xc0, !PT ;  /* 0x0000000216ff7812 */ /* 0x000fe200078ac0ff */
        /* <DEDUP_REMOVED lines=11> */
[----:B------:R-:W-:Y:S01]  /*5ad0*/  SEL R23, R23, RZ, P3 ;  /* 0x000000ff17177207 */ /* 0x000fe20001800000 */
[----:B------:R0:W-:Y:S01]  /*5ae0*/  @!P4 SYNCS.ARRIVE.TRANS64.RED.A1T0 RZ, [R78+URZ], RZ ;  /* 0x000000ff4effc9a7 */ /* 0x0001e2000810043f */
[----:B---3--:R-:W-:-:S05]  /*5af0*/  LOP3.LUT R13, R13, R12, RZ, 0x3c, !PT ;  /* 0x0000000c0d0d7212 */ /* 0x008fca00078e3cff */
[----:B------:R0:W-:Y:S01]  /*5b00*/  STL [R1+0x14], R13 ;  /* 0x0000140d01007387 */ /* 0x0001e20000100800 */
[----:B------:R-:W-:Y:S05]  /*5b10*/  @P5 BRA `(.L_x_13542) ;  /* 0xffffffcc00445947 */ /* 0x000fea000383ffff */
[----:B0-----:R-:W0:Y:S01]  /*5b20*/  S2R R13, SR_TID.X ;  /* 0x00000000000d7919 */ /* 0x001e220000002100 */
[----:B------:R-:W-:Y:S02]  /*5b30*/  PLOP3.LUT P0, PT, PT, PT, PT, 0x8, 0x0 ;  /* 0x000000000000781c */ /* 0x000fe40003f0e170 */
[----:B0-----:R-:W-:-:S04]  /*5b40*/  SHF.R.U32.HI R13, RZ, 0x7, R13 ;  /* 0x00000007ff0d7819 */ /* 0x001fc8000001160d */
[----:B------:R-:W-:-:S13]  /*5b50*/  ISETP.NE.AND P5, PT, R13, 0x1, PT ;  /* 0x000000010d00780c */ /* 0x000fda0003fa5270 */
[----:B------:R-:W-:Y:S06]  /*5b60*/  @!P5 BAR.ARV 0x9, 0x100 ;  /* 0x024400000000db1d */ /* 0x000fec0000002000 */
.L_x_13488:
[----:B------:R-:W2:Y:S01]  /*5b70*/  LDL R8, [R1+0x1c] ;  /* 0x00001c0001087983 */ /* 0x000ea20000100800 */
[----:B------:R-:W0:Y:S08]  /*5b80*/  LDC R0, c[0x0][0x448] ;  /* 0x00011200ff007b82 */ /* 0x000e300000000800 */
        /* <DEDUP_REMOVED lines=10> */
[----:B------:R-:W0:Y:S01]  /*5c30*/  FENCE.VIEW.ASYNC.G ;  /* 0x00000000000073c6 */ /* 0x000e220000000100 */
[----:B------:R-:W-:Y:S05]  /*5c40*/  WARPSYNC.ALL ;  /* 0x0000000000007948 */ /* 0x000fea0003800000 */
[----:B0-----:R-:W-:Y:S06]  /*5c50*/  BAR.ARV 0xc, 0x200 ;  /* 0x0308000000007b1d */ /* 0x001fec0000002000 */
.L_x_13543:
[----:B------:R-:W-:Y:S01]  /*5c60*/  IMAD.IADD R0, R91, 0x1, R6 ;  /* 0x000000015b007824 */ /* 0x000fe200078e0206 */
[----:B------:R-:W-:Y:S06]  /*5c70*/  @!P2 BRA `(.L_x_13544) ;  /* 0x000000000048a947 */ /* 0x000fec0003800000 */
[C---:B------:R-:W-:Y:S01]  /*5c80*/  ISETP.GT.AND P0, PT, R91.reuse, RZ, PT ;  /* 0x000000ff5b00720c */ /* 0x040fe20003f04270 */
[----:B------:R-:W-:Y:S01]  /*5c90*/  BSSY B0, `(.L_x_13545) ;  /* 0x000000e000007945 */ /* 0x000fe20003800000 */
[----:B------:R-:W-:-:S11]  /*5ca0*/  IADD3 R3, R91, -0x1, RZ ;  /* 0xffffffff5b037810 */ /* 0x000fd60007ffe0ff */
        /* <DEDUP_REMOVED lines=8> */
.L_x_13546:
[----:B------:R-:W-:-:S13]  /*5d30*/  ISETP.NE.AND P0, PT, R7, 0x1, PT ;  /* 0x000000010700780c */ /* 0x000fda0003f05270 */
[----:B------:R-:W0:Y:S02]  /*5d40*/  @P0 LDC.64 R4, c[0x0][0x9e8] ;  /* 0x00027a00ff040b82 */ /* 0x000e240000000a00 */
[----:B0-----:R-:W-:-:S05]  /*5d50*/  @P0 IMAD.HI.U32 R4, R3, R4, RZ ;  /* 0x0000000403040227 */ /* 0x001fca00078e00ff */
[----:B------:R-:W-:-:S07]  /*5d60*/  @P0 SHF.R.U32.HI R3, RZ, R5, R4 ;  /* 0x00000005ff030219 */ /* 0x000fce0000011604 */
.L_x_13547:
[----:B------:R-:W-:Y:S05]  /*5d70*/  BSYNC B0 ;  /* 0x0000000000007941 */ /* 0x000fea0003800000 */
.L_x_13545:
[----:B------:R-:W-:-:S05]  /*5d80*/  IMAD R3, R3, R7, R7 ;  /* 0x0000000703037224 */ /* 0x000fca00078e0207 */
[----:B------:R-:W-:-:S07]  /*5d90*/  VIMNMX R0, R0, R3, PT ;  /* 0x0000000300007248 */ /* 0x000fce0003fe0100 */
.L_x_13544:
[----:B------:R-:W0:Y:S01]  /*5da0*/  @P1 LDC R4, c[0x0][0x44c] ;  /* 0x00011300ff041b82 */ /* 0x000e220000000800 */
[----:B------:R-:W-:Y:S01]  /*5db0*/  VIADD R0, R0, 0x7f ;  /* 0x0000007f00007836 */ /* 0x000fe20000000000 */
[----:B------:R-:W-:-:S04]  /*5dc0*/  ULDC UR4, c[0x0][0x9dc] ;  /* 0x0002770000047ab9 */ /* 0x000fc80000000800 */
[----:B------:R-:W-:Y:S02]  /*5dd0*/  SHF.R.S32.HI R3, RZ, 0x1f, R0 ;  /* 0x0000001fff037819 */ /* 0x000fe40000011400 */
[----:B------:R-:W1:Y:S02]  /*5de0*/  @P1 LDC R6, c[0x0][0x450] ;  /* 0x00011400ff061b82 */ /* 0x000e640000000800 */
[----:B------:R-:W-:-:S04]  /*5df0*/  LEA.HI R3, R3, R0, RZ, 0x7 ;  /* 0x0000000003037211 */ /* 0x000fc800078f38ff */
[----:B------:R-:W-:-:S04]  /*5e00*/  SHF.R.S32.HI R3, RZ, 0x7, R3 ;  /* 0x00000007ff037819 */ /* 0x000fc80000011403 */
[----:B------:R-:W-:Y:S01]  /*5e10*/  VIMNMX R9, R92, R3, PT ;  /* 0x000000035c097248 */ /* 0x000fe20003fe0100 */
[----:B0-----:R-:W-:-:S04]  /*5e20*/  @P1 IMAD.HI.U32 R5, R8, R4, RZ ;  /* 0x0000000408051227 */ /* 0x001fc800078e00ff */
[----:B------:R-:W-:Y:S01]  /*5e30*/  IMAD.MOV.U32 R4, RZ, RZ, R8 ;  /* 0x000000ffff047224 */ /* 0x000fe200078e0008 */
        /* <DEDUP_REMOVED lines=14> */
.L_x_13550:
[----:B------:R-:W-:-:S13]  /*5f20*/  ISETP.NE.AND P0, PT, R7, 0x1, PT ;  /* 0x000000010700780c */ /* 0x000fda0003f05270 */
[----:B------:R-:W0:Y:S02]  /*5f30*/  @P0 LDC.64 R4, c[0x0][0x9e8] ;  /* 0x00027a00ff040b82 */ /* 0x000e240000000a00 */
[----:B0-----:R-:W-:-:S05]  /*5f40*/  @P0 IMAD.HI.U32 R4, R0, R4, RZ ;  /* 0x0000000400040227 */ /* 0x001fca00078e00ff */
[----:B------:R-:W-:-:S07]  /*5f50*/  @P0 SHF.R.U32.HI R0, RZ, R5, R4 ;  /* 0x00000005ff000219 */ /* 0x000fce0000011604 */
.L_x_13551:
[----:B------:R-:W-:Y:S05]  /*5f60*/  BSYNC B0 ;  /* 0x0000000000007941 */ /* 0x000fea0003800000 */
.L_x_13549:
[----:B------:R-:W-:-:S05]  /*5f70*/  IMAD R0, R0, R7, RZ ;  /* 0x0000000700007224 */ /* 0x000fca00078e02ff */
[----:B------:R-:W-:-:S07]  /*5f80*/  VIMNMX R3, R3, R0, !PT ;  /* 0x0000000003037248 */ /* 0x000fce0007fe0100 */
.L_x_13548:
        /* <DEDUP_REMOVED lines=40> */
.L_x_13553:
[----:B------:R-:W-:Y:S05]  /*6210*/  BSYNC B0 ;  /* 0x0000000000007941 */ /* 0x000fea0003800000 */
.L_x_13552:
        /* <DEDUP_REMOVED lines=19> */
[----:B--2---:R-:W-:Y:S02]  /*6350*/  IMAD R4, R0, R88, R11 ;  /* 0x0000005800047224 */ /* 0x004fe400078e020b */
[----:B------:R-:W-:-:S03]  /*6360*/  IMAD.MOV.U32 R0, RZ, RZ, RZ ;  /* 0x000000ffff007224 */ /* 0x000fc600078e00ff */
[----:B------:R0:W-:Y:S01]  /*6370*/  STL [R1+0x58], R4 ;  /* 0x0000580401007387 */ /* 0x0001e20000100800 */
[----:B------:R-:W-:-:S04]  /*6380*/  VIADDMNMX R88, R4, R88, R9, PT ;  /* 0x0000005804587246 */ /* 0x000fc80003800109 */
        /* <DEDUP_REMOVED lines=11> */
.L_x_13845:
        /* <DEDUP_REMOVED lines=8> */
[----:B------:R-:W-:Y:S02]  /*64c0*/  SHF.R.U32.HI R0, RZ, 0x4, R0 ;  /* 0x00000004ff007819 */ /* 0x000fe40000011600 */
[----:B------:R-:W-:Y:S02]  /*64d0*/  P2R R25, PR, RZ, 0x1 ;  /* 0x00000001ff197803 */ /* 0x000fe40000000000 */
[----:B------:R-:W-:-:S05]  /*64e0*/  LOP3.LUT R28, R0, 0x3fff, RZ, 0xc0, !PT ;  /* 0x00003fff001c7812 */ /* 0x000fca00078ec0ff */
        /* <DEDUP_REMOVED lines=17> */
.L_x_13557:
[----:B------:R-:W-:Y:S05]  /*6600*/  BSYNC B6 ;  /* 0x0000000000067941 */ /* 0x000fea0003800000 */
.L_x_13556:
        /* <DEDUP_REMOVED lines=13> */
.L_x_13561:
[----:B--2---:R2:W3:Y:S02]  /*66e0*/  SYNCS.PHASECHK.TRANS64.TRYWAIT P0, [R2+URZ+0x16800], R3 ;  /* 0x01680003020075a7 */ /* 0x0044e4000800017f */
[----:B---3--:R-:W-:Y:S05]  /*66f0*/  @!P0 NANOSLEEP.SYNCS 0x989680 ;  /* 0x009896800000895d */ /* 0x008fea0003900000 */
[----:B------:R-:W3:Y:S02]  /*6700*/  @!P0 SYNCS.PHASECHK.TRANS64 P0, [R2+URZ+0x16800], R3 ;  /* 0x01680003020085a7 */ /* 0x000ee4000800007f */
[----:B---3--:R-:W-:Y:S05]  /*6710*/  @!P0 BRA `(.L_x_13561) ;  /* 0xfffffffc00f08947 */ /* 0x008fea000383ffff */
.L_x_13560:
[----:B------:R-:W-:Y:S05]  /*6720*/  BSYNC B0 ;  /* 0x0000000000007941 */ /* 0x000fea0003800000 */
.L_x_13559:
[----:B------:R-:W-:Y:S05]  /*6730*/  BRA `(.L_x_13562) ;  /* 0x0000002c009c7947 */ /* 0x000fea0003800000 */
.L_x_13558:
        /* <DEDUP_REMOVED lines=30> */
.L_x_13564:
[----:B------:R-:W-:Y:S05]  /*6920*/  BSYNC B6 ;  /* 0x0000000000067941 */ /* 0x000fea0003800000 */
.L_x_13563:
[----:B------:R-:W2:Y:S01]  /*6930*/  LDL R20, [R1+0x1c] ;  /* 0x00001c0001147983 */ /* 0x000ea20000100800 */
[----:B------:R-:W-:Y:S01]  /*6940*/  ULDC.U8 UR4, c[0x0][0x410] ;  /* 0x0001040000047ab9 */ /* 0x000fe20000000000 */
[----:B------:R-:W-:Y:S01]  /*6950*/  BSSY B0, `(.L_x_13565) ;  /* 0x00002bd000007945 */ /* 0x000fe20003800000 */
[----:B------:R-:W-:Y:S01]  /*6960*/  ISETP.NE.AND P0, PT, RZ, UR4, PT ;  /* 0x00000004ff007c0c */ /* 0x000fe2000bf05270 */
[----:B--2---:R-:W-:-:S12]  /*6970*/  IMAD.IADD R39, R17, 0x1, R20 ;  /* 0x0000000111277824 */ /* 0x004fd800078e0214 */
[----:B------:R-:W-:Y:S05]  /*6980*/  @!P0 BRA `(.L_x_13566) ;  /* 0x0000001400a88947 */ /* 0x000fea0003800000 */
[----:B------:R-:W2:Y:S01]  /*6990*/  LDL R43, [R1+0x18] ;  /* 0x00001800012b7983 */ /* 0x000ea20000100800 */
[----:B------:R-:W1:Y:S01]  /*69a0*/  LDC R40, c[0x0][0x448] ;  /* 0x00011200ff287b82 */ /* 0x000e620000000800 */
[----:B------:R-:W-:Y:S01]  /*69b0*/  ULDC.64 UR4, c[0x0][0x3f8] ;  /* 0x0000fe0000047ab9 */ /* 0x000fe20000000a00 */
[----:B------:R-:W-:Y:S01]  /*69c0*/  ULDC.64 UR6, c[0x0][0x408] ;  /* 0x0001020000067ab9 */ /* 0x000fe20000000a00 */
[----:B------:R-:W3:Y:S01]  /*69d0*/  S2R R20, SR_TID.X ;  /* 0x0000000000147919 */ /* 0x000ee20000002100 */
[----:B-1----:R-:W-:Y:S01]  /*69e0*/  ISETP.NE.AND P0, PT, R40, 0x1, PT ;  /* 0x000000012800780c */ /* 0x002fe20003f05270 */
[----:B---3--:R-:W-:-:S12]  /*69f0*/  VIADD R21, R20, 0xffffff80 ;  /* 0xffffff8014157836 */ /* 0x008fd80000000000 */
[----:B------:R-:W1:Y:S01]  /*6a00*/  @P0 LDC R0, c[0x0][0x44c] ;  /* 0x00011300ff000b82 */ /* 0x000e620000000800 */
[----:B------:R-:W-:-:S07]  /*6a10*/  SHF.R.S32.HI R20, RZ, 0x1f, R21 ;  /* 0x0000001fff147819 */ /* 0x000fce0000011415 */
[----:B------:R-:W3:Y:S01]  /*6a20*/  @P0 LDC R5, c[0x0][0x450] ;  /* 0x00011400ff050b82 */ /* 0x000ee20000000800 */
[----:B------:R-:W-:-:S04]  /*6a30*/  LEA.HI R20, R20, R21, RZ, 0x2 ;  /* 0x0000001514147211 */ /* 0x000fc800078f10ff */
[----:B------:R-:W-:-:S05]  /*6a40*/  LOP3.LUT R20, R20, 0xfffffffc, RZ, 0xc0, !PT ;  /* 0xfffffffc14147812 */ /* 0x000fca00078ec0ff */
[----:B------:R-:W-:-:S04]  /*6a50*/  IMAD.IADD R20, R21, 0x1, -R20 ;  /* 0x0000000115147824 */ /* 0x000fc800078e0a14 */
[----:B------:R-:W-:-:S04]  /*6a60*/  IMAD R3, R20, 0x60, R39 ;  /* 0x0000006014037824 */ /* 0x000fc800078e0227 */
[----:B-1----:R-:W-:-:S05]  /*6a70*/  @P0 IMAD.HI.U32 R0, R3, R0, RZ ;  /* 0x0000000003000227 */ /* 0x002fca00078e00ff */
[----:B---3--:R-:W-:-:S04]  /*6a80*/  @P0 SHF.R.U32.HI R3, RZ, R5, R0 ;  /* 0x00000005ff030219 */ /* 0x008fc80000011600 */
[----:B------:R-:W-:Y:S01]  /*6a90*/  SHF.R.S32.HI R0, RZ, 0x1f, R3 ;  /* 0x0000001fff007819 */ /* 0x000fe20000011403 */
[----:B------:R-:W-:Y:S02]  /*6aa0*/  IMAD.MOV.U32 R6, RZ, RZ, R26 ;  /* 0x000000ffff067224 */ /* 0x000fe400078e001a */
[----:B------:R-:W-:Y:S02]  /*6ab0*/  IMAD.MOV.U32 R7, RZ, RZ, R31 ;  /* 0x000000ffff077224 */ /* 0x000fe400078e001f */
[C---:B------:R-:W-:Y:S02]  /*6ac0*/  IMAD R4, R0.reuse, UR4, RZ ;  /* 0x0000000400047c24 */ /* 0x040fe4000f8e02ff */
[----:B------:R-:W-:Y:S02]  /*6ad0*/  IMAD.MOV.U32 R8, RZ, RZ, R24 ;  /* 0x000000ffff087224 */ /* 0x000fe400078e0018 */
[----:B------:R-:W-:Y:S02]  /*6ae0*/  IMAD.MOV.U32 R9, RZ, RZ, R33 ;  /* 0x000000ffff097224 */ /* 0x000fe400078e0021 */
[----:B------:R-:W-:-:S02]  /*6af0*/  IMAD R0, R0, UR6, RZ ;  /* 0x0000000600007c24 */ /* 0x000fc4000f8e02ff */
[----:B------:R-:W-:-:S04]  /*6b00*/  IMAD.WIDE.U32 R6, R3, UR4, R6 ;  /* 0x0000000403067c25 */ /* 0x000fc8000f8e0006 */
        /* <DEDUP_REMOVED lines=11> */
[----:B------:R-:W-:Y:S02]  /*6bc0*/  LEA.HI.X R8, R8, UR7, R3, 0x1, P1 ;  /* 0x0000000708087c11 */ /* 0x000fe400088f0c03 */
[----:B--2---:R-:W-:Y:S01]  /*6bd0*/  SHF.R.S32.HI R38, RZ, 0x1f, R43 ;  /* 0x0000001fff267819 */ /* 0x004fe2000001142b */
[----:B------:R-:W-:Y:S06]  /*6be0*/  BRA.DIV UR4, `(.L_x_13567) ;  /* 0x000001aa04447947 */ /* 0x000fec000b800000 */
[----:B------:R1:W2:Y:S04]  /*6bf0*/  SHFL.IDX PT, R3, R6, RZ, 0x1c1f ;  /* 0x001c1fff06037589 */ /* 0x0002a800000e0000 */
[----:B------:R1:W3:Y:S04]  /*6c00*/  SHFL.IDX PT, R0, R4, RZ, 0x1c1f ;  /* 0x001c1fff04007589 */ /* 0x0002e800000e0000 */
[----:B------:R1:W4:Y:S04]  /*6c10*/  SHFL.IDX PT, R5, R8, RZ, 0x1c1f ;  /* 0x001c1fff08057589 */ /* 0x00032800000e0000 */
[----:B0-----:R1:W0:Y:S02]  /*6c20*/  SHFL.IDX PT, R14, R7, RZ, 0x1c1f ;  /* 0x001c1fff070e7589 */ /* 0x00122400000e0000 */
.L_x_13851:
[----:B------:R-:W5:Y:S01]  /*6c30*/  LDL R9, [R1+0x8] ;  /* 0x0000080001097983 */ /* 0x000f620000100800 */
[----:B------:R-:W-:Y:S01]  /*6c40*/  BSSY B1, `(.L_x_13568) ;  /* 0x000001e000017945 */ /* 0x000fe20003800000 */
[----:B------:R-:W-:Y:S02]  /*6c50*/  CS2R R32, SRZ ;  /* 0x0000000000207805 */ /* 0x000fe4000001ff00 */
[----:B------:R-:W-:Y:S02]  /*6c60*/  CS2R R26, SRZ ;  /* 0x00000000001a7805 */ /* 0x000fe4000001ff00 */
[----:B------:R-:W-:Y:S02]  /*6c70*/  CS2R R30, SRZ ;  /* 0x00000000001e7805 */ /* 0x000fe4000001ff00 */
[----:B------:R-:W-:Y:S01]  /*6c80*/  CS2R R24, SRZ ;  /* 0x0000000000187805 */ /* 0x000fe2000001ff00 */
[----:B-----5:R-:W-:-:S05]  /*6c90*/  IMAD R40, R9, R40, RZ ;  /* 0x0000002809287224 */ /* 0x020fca00078e02ff */
[----:B------:R-:W-:-:S13]  /*6ca0*/  ISETP.GE.AND P0, PT, R39, R40, PT ;  /* 0x000000282700720c */ /* 0x000fda0003f06270 */
[----:B------:R-:W-:Y:S05]  /*6cb0*/  @P0 BRA `(.L_x_13569) ;  /* 0x0000000000580947 */ /* 0x000fea0003800000 */
[----:B------:R-:W-:Y:S01]  /*6cc0*/  ULDC UR4, c[0x0][0x3f4] ;  /* 0x0000fd0000047ab9 */ /* 0x000fe20000000800 */
[----:B---3--:R-:W-:Y:S01]  /*6cd0*/  IMAD.MOV.U32 R10, RZ, RZ, R0 ;  /* 0x000000ffff0a7224 */ /* 0x008fe200078e0000 */
[----:B------:R-:W-:Y:S01]  /*6ce0*/  ISETP.GE.AND P3, PT, R43, UR4, PT ;  /* 0x000000042b007c0c */ /* 0x000fe2000bf66270 */
[----:B--2---:R-:W-:Y:S01]  /*6cf0*/  IMAD.MOV.U32 R11, RZ, RZ, R3 ;  /* 0x000000ffff0b7224 */ /* 0x004fe200078e0003 */
[----:B------:R-:W-:Y:S02]  /*6d00*/  ISETP.GE.AND P2, PT, R152, UR4, PT ;  /* 0x0000000498007c0c */ /* 0x000fe4000bf46270 */
[----:B------:R-:W-:Y:S02]  /*6d10*/  CS2R R30, SRZ ;  /* 0x00000000001e7805 */ /* 0x000fe4000001ff00 */
[----:B----4-:R-:W-:-:S07]  /*6d20*/  MOV R15, R5 ;  /* 0x00000005000f7202 */ /* 0x010fce0000000f00 */
[C---:B------:R-:W-:Y:S01]  /*6d30*/  @!P3 IMAD.SHL.U32 R35, R43.reuse, 0x2, RZ ;  /* 0x000000022b23b824 */ /* 0x040fe200078e00ff */
[----:B------:R-:W-:Y:S02]  /*6d40*/  @!P3 SHF.L.U64.HI R26, R43, 0x1, R38 ;  /* 0x000000012b1ab819 */ /* 0x000fe40000010226 */
[----:B------:R-:W-:Y:S02]  /*6d50*/  CS2R R32, SRZ ;  /* 0x0000000000207805 */ /* 0x000fe4000001ff00 */
[----:B------:R-:W-:Y:S01]  /*6d60*/  CS2R R24, SRZ ;  /* 0x0000000000187805 */ /* 0x000fe2000001ff00 */
[----:B------:R-:W-:Y:S01]  /*6d70*/  @!P2 IMAD.WIDE R10, R152, 0x2, R10 ;  /* 0x00000002980aa825 */ /* 0x000fe200078e020a */
[-C--:B------:R-:W-:Y:S02]  /*6d80*/  @!P3 IADD3 R20, P0, R0, R35.reuse, RZ ;  /* 0x000000230014b210 */ /* 0x080fe40007f1e0ff */
[----:B0-----:R-:W-:Y:S01]  /*6d90*/  @!P3 IADD3 R34, P1, R14, R35, RZ ;  /* 0x000000230e22b210 */ /* 0x001fe20007f3e0ff */
[----:B------:R-:W-:Y:S01]  /*6da0*/  @!P2 IMAD.WIDE R12, R152, 0x2, R14 ;  /* 0x00000002980ca825 */ /* 0x000fe200078e020e */
[----:B------:R0:W5:Y:S03]  /*6db0*/  @!P2 LD.E.64 R30, desc[UR40][R10.64] ;  /* 0x000000280a1ea980 */ /* 0x000166000c101b00 */
[--C-:B------:R-:W-:Y:S01]  /*6dc0*/  @!P3 IMAD.X R21, R3, 0x1, R26.reuse, P0 ;  /* 0x000000010315b824 */ /* 0x100fe200000e061a */
[----:B------:R0:W5:Y:S01]  /*6dd0*/  @!P2 LD.E.64 R32, desc[UR40][R12.64] ;  /* 0x000000280c20a980 */ /* 0x000162000c101b00 */
[----:B------:R-:W-:Y:S01]  /*6de0*/  @!P3 IMAD.X R35, R5, 0x1, R26, P1 ;  /* 0x000000010523b824 */ /* 0x000fe200008e061a */
[----:B------:R-:W-:-:S02]  /*6df0*/  CS2R R26, SRZ ;  /* 0x00000000001a7805 */ /* 0x000fc4000001ff00 */
[----:B------:R0:W5:Y:S04]  /*6e00*/  @!P3 LD.E.64 R24, desc[UR40][R20.64] ;  /* 0x000000281418b980 */ /* 0x000168000c101b00 */
[----:B------:R0:W5:Y:S02]  /*6e10*/  @!P3 LD.E.64 R26, desc[UR40][R34.64] ;  /* 0x00000028221ab980 */ /* 0x000164000c101b00 */
.L_x_13569:
[----:B------:R-:W-:Y:S05]  /*6e20*/  BSYNC B1 ;  /* 0x0000000000017941 */ /* 0x000fea0003800000 */
.L_x_13568:
[----:B---3-5:R-:W-:Y:S01]  /*6e30*/  IMAD.MOV.U32 R0, RZ, RZ, R32 ;  /* 0x000000ffff007224 */ /* 0x028fe200078e0020 */
[----:B------:R-:W-:Y:S01]  /*6e40*/  UMOV UR4, 0xffffffff ;  /* 0xffffffff00047882 */ /* 0x000fe20000000000 */
[----:B--2---:R-:W-:Y:S01]  /*6e50*/  IMAD.MOV.U32 R3, RZ, RZ, R33 ;  /* 0x000000ffff037224 */ /* 0x004fe200078e0021 */
[----:B0-----:R-:W-:Y:S01]  /*6e60*/  CS2R R20, SRZ ;  /* 0x0000000000147805 */ /* 0x001fe2000001ff00 */
[----:B----4-:R-:W-:Y:S01]  /*6e70*/  IMAD.MOV.U32 R5, RZ, RZ, R26 ;  /* 0x000000ffff057224 */ /* 0x010fe200078e001a */
        /* <DEDUP_REMOVED lines=14> */
[----:B------:R0:W2:Y:S04]  /*6f60*/  SHFL.IDX PT, R3, R6, 0x1, 0x1c1f ;  /* 0x003c1f0006037f89 */ /* 0x0000a800000e0000 */
[----:B------:R0:W3:Y:S04]  /*6f70*/  SHFL.IDX PT, R0, R4, 0x1, 0x1c1f ;  /* 0x003c1f0004007f89 */ /* 0x0000e800000e0000 */
[----:B------:R0:W4:Y:S04]  /*6f80*/  SHFL.IDX PT, R5, R8, 0x1, 0x1c1f ;  /* 0x003c1f0008057f89 */ /* 0x00012800000e0000 */
[----:B------:R0:W0:Y:S02]  /*6f90*/  SHFL.IDX PT, R14, R7, 0x1, 0x1c1f ;  /* 0x003c1f00070e7f89 */ /* 0x00002400000e0000 */
.L_x_13857:
[----:B01----:R-:W5:Y:S04]  /*6fa0*/  LDL R6, [R1+0x70] ;  /* 0x0000700001067983 */ /* 0x003f680000100800 */
[----:B------:R-:W2:Y:S01]  /*6fb0*/  LDL R42, [R1+0x5c] ;  /* 0x00005c00012a7983 */ /* 0x000ea20000100800 */
[----:B------:R-:W-:Y:S01]  /*6fc0*/  VIADD R39, R39, 0x60 ;  /* 0x0000006027277836 */ /* 0x000fe20000000000 */
[----:B------:R-:W-:Y:S01]  /*6fd0*/  BSSY B1, `(.L_x_13571) ;  /* 0x0000021000017945 */ /* 0x000fe20003800000 */
[----:B------:R-:W-:Y:S02]  /*6fe0*/  CS2R R10, SRZ ;  /* 0x00000000000a7805 */ /* 0x000fe4000001ff00 */
[----:B------:R-:W-:Y:S02]  /*6ff0*/  CS2R R12, SRZ ;  /* 0x00000000000c7805 */ /* 0x000fe4000001ff00 */
[----:B------:R-:W-:-:S02]  /*7000*/  CS2R R8, SRZ ;  /* 0x0000000000087805 */ /* 0x000fc4000001ff00 */
[----:B------:R-:W-:Y:S02]  /*7010*/  ISETP.GE.AND P0, PT, R39, R40, PT ;  /* 0x000000282700720c */ /* 0x000fe40003f06270 */
[----:B-----5:R-:W-:-:S04]  /*7020*/  LEA.HI R4, R6, R6, RZ, 0x1 ;  /* 0x0000000606047211 */ /* 0x020fc800078f08ff */
[----:B------:R-:W-:Y:S01]  /*7030*/  LOP3.LUT R4, R4, 0xfffffffe, RZ, 0xc0, !PT ;  /* 0xfffffffe04047812 */ /* 0x000fe200078ec0ff */
[----:B--2---:R-:W-:-:S04]  /*7040*/  IMAD.SHL.U32 R34, R42, 0x40, RZ ;  /* 0x000000402a227824 */ /* 0x004fc800078e00ff */
[----:B------:R-:W-:-:S05]  /*7050*/  IMAD.IADD R4, R6, 0x1, -R4 ;  /* 0x0000000106047824 */ /* 0x000fca00078e0a04 */
[----:B------:R-:W-:Y:S01]  /*7060*/  SHF.L.U32 R37, R4, 0x1f, RZ ;  /* 0x0000001f04257819 */ /* 0x000fe200000006ff */
[----:B------:R-:W-:Y:S06]  /*7070*/  @P0 BRA `(.L_x_13572) ;  /* 0x0000000000580947 */ /* 0x000fec0003800000 */
[----:B------:R-:W-:Y:S01]  /*7080*/  ULDC UR4, c[0x0][0x3f4] ;  /* 0x0000fd0000047ab9 */ /* 0x000fe20000000800 */
[----:B---3--:R-:W-:Y:S01]  /*7090*/  MOV R6, R0 ;  /* 0x0000000000067202 */ /* 0x008fe20000000f00 */
[----:B------:R-:W-:Y:S01]  /*70a0*/  IMAD.MOV.U32 R7, RZ, RZ, R3 ;  /* 0x000000ffff077224 */ /* 0x000fe200078e0003 */
[----:B------:R-:W-:Y:S02]  /*70b0*/  ISETP.GE.AND P3, PT, R43, UR4, PT ;  /* 0x000000042b007c0c */ /* 0x000fe4000bf66270 */
[----:B------:R-:W-:Y:S02]  /*70c0*/  CS2R R12, SRZ ;  /* 0x00000000000c7805 */ /* 0x000fe4000001ff00 */
[----:B------:R-:W-:Y:S01]  /*70d0*/  ISETP.GE.AND P2, PT, R152, UR4, PT ;  /* 0x0000000498007c0c */ /* 0x000fe2000bf46270 */
[----:B----4-:R-:W-:-:S08]  /*70e0*/  IMAD.MOV.U32 R15, RZ, RZ, R5 ;  /* 0x000000ffff0f7224 */ /* 0x010fd000078e0005 */
[C---:B------:R-:W-:Y:S01]  /*70f0*/  @!P3 IMAD.SHL.U32 R9, R43.reuse, 0x2, RZ ;  /* 0x000000022b09b824 */ /* 0x040fe200078e00ff */
[----:B------:R-:W-:Y:S02]  /*7100*/  @!P3 SHF.L.U64.HI R10, R43, 0x1, R38 ;  /* 0x000000012b0ab819 */ /* 0x000fe40000010226 */
[----:B------:R-:W-:Y:S01]  /*7110*/  CS2R R20, SRZ ;  /* 0x0000000000147805 */ /* 0x000fe2000001ff00 */
[----:B------:R-:W-:Y:S01]  /*7120*/  @!P2 IMAD.WIDE R6, R152, 0x2, R6 ;  /* 0x000000029806a825 */ /* 0x000fe200078e0206 */
[-C--:B------:R-:W-:Y:S02]  /*7130*/  @!P3 IADD3 R38, P0, R0, R9.reuse, RZ ;  /* 0x000000090026b210 */ /* 0x080fe40007f1e0ff */
[----:B------:R-:W-:Y:S02]  /*7140*/  @!P3 IADD3 R4, P1, R14, R9, RZ ;  /* 0x000000090e04b210 */ /* 0x000fe40007f3e0ff */
[----:B------:R-:W-:Y:S01]  /*7150*/  CS2R R8, SRZ ;  /* 0x0000000000087805 */ /* 0x000fe2000001ff00 */
[----:B------:R0:W5:Y:S01]  /*7160*/  @!P2 LD.E.64 R12, desc[UR40][R6.64] ;  /* 0x00000028060ca980 */ /* 0x000162000c101b00 */
[----:B------:R-:W-:-:S02]  /*7170*/  @!P3 IMAD.X R39, R3, 0x1, R10, P0 ;  /* 0x000000010327b824 */ /* 0x000fc400000e060a */
[----:B------:R-:W-:Y:S01]  /*7180*/  @!P3 IMAD.X R5, R5, 0x1, R10, P1 ;  /* 0x000000010505b824 */ /* 0x000fe200008e060a */
[----:B------:R-:W-:Y:S01]  /*7190*/  CS2R R10, SRZ ;  /* 0x00000000000a7805 */ /* 0x000fe2000001ff00 */
[----:B------:R-:W-:Y:S01]  /*71a0*/  @!P2 IMAD.WIDE R14, R152, 0x2, R14 ;  /* 0x00000002980ea825 */ /* 0x000fe200078e020e */
[----:B------:R0:W5:Y:S04]  /*71b0*/  @!P3 LD.E.64 R8, desc[UR40][R38.64] ;  /* 0x000000282608b980 */ /* 0x000168000c101b00 */
[----:B------:R0:W5:Y:S04]  /*71c0*/  @!P2 LD.E.64 R20, desc[UR40][R14.64] ;  /* 0x000000280e14a980 */ /* 0x000168000c101b00 */
[----:B------:R0:W5:Y:S02]  /*71d0*/  @!P3 LD.E.64 R10, desc[UR40][R4.64] ;  /* 0x00000028040ab980 */ /* 0x000164000c101b00 */
.L_x_13572:
[----:B------:R-:W-:Y:S05]  /*71e0*/  BSYNC B1 ;  /* 0x0000000000017941 */ /* 0x000fea0003800000 */
.L_x_13571:
[----:B0-----:R-:W0:Y:S01]  /*71f0*/  S2R R7, SR_TID.X ;  /* 0x0000000000077919 */ /* 0x001e220000002100 */
[----:B------:R-:W1:Y:S01]  /*7200*/  SYNCS.PHASECHK.TRANS64.TRYWAIT P0, [R2+URZ+0x16800], R37 ;  /* 0x01680025020075a7 */ /* 0x000e62000800017f */
[----:B------:R-:W-:Y:S01]  /*7210*/  LOP3.LUT R3, R34, 0x1c0, RZ, 0xc0, !PT ;  /* 0x000001c022037812 */ /* 0x000fe200078ec0ff */
[----:B-----5:R-:W-:Y:S01]  /*7220*/  IMAD.MOV.U32 R4, RZ, RZ, R20 ;  /* 0x000000ffff047224 */ /* 0x020fe200078e0014 */
[----:B------:R-:W-:Y:S01]  /*7230*/  BSSY B1, `(.L_x_13573) ;  /* 0x000001e000017945 */ /* 0x000fe20003800000 */
[----:B----4-:R-:W-:Y:S01]  /*7240*/  IMAD.MOV.U32 R5, RZ, RZ, R11 ;  /* 0x000000ffff057224 */ /* 0x010fe200078e000b */
[----:B---3--:R-:W-:Y:S01]  /*7250*/  LOP3.LUT R0, R3, 0x18, R18, 0xf8, !PT ;  /* 0x0000001803007812 */ /* 0x008fe200078ef812 */
[----:B------:R-:W-:Y:S01]  /*7260*/  IMAD R34, R29, -0xc0, R40 ;  /* 0xffffff401d227824 */ /* 0x000fe200078e0228 */
[----:B------:R-:W-:Y:S01]  /*7270*/  SHF.R.U32.HI R3, RZ, 0x3, R3 ;  /* 0x00000003ff037819 */ /* 0x000fe20000011603 */
[----:B------:R-:W-:Y:S01]  /*7280*/  IMAD.MOV.U32 R6, RZ, RZ, R12 ;  /* 0x000000ffff067224 */ /* 0x000fe200078e000c */
[----:B------:R-:W-:Y:S01]  /*7290*/  PRMT R36, R36, 0x5410, R4 ;  /* 0x0000541024247816 */ /* 0x000fe20000000004 */
[----:B------:R-:W-:Y:S01]  /*72a0*/  IMAD.MOV.U32 R4, RZ, RZ, R10 ;  /* 0x000000ffff047224 */ /* 0x000fe200078e000a */
[----:B------:R-:W-:Y:S01]  /*72b0*/  LOP3.LUT R0, R0, R3, RZ, 0x3c, !PT ;  /* 0x0000000300007212 */ /* 0x000fe200078e3cff */
[----:B------:R-:W-:Y:S01]  /*72c0*/  IMAD.MOV.U32 R3, RZ, RZ, R21 ;  /* 0x000000ffff037224 */ /* 0x000fe200078e0015 */
[----:B------:R-:W-:-:S02]  /*72d0*/  VIMNMX R34, R34, 0xc0, PT ;  /* 0x000000c022227848 */ /* 0x000fc40003fe0100 */
[----:B------:R-:W-:Y:S01]  /*72e0*/  PRMT R14, R4, 0x5410, R5 ;  /* 0x00005410040e7816 */ /* 0x000fe20000000005 */
[----:B------:R-:W-:Y:S01]  /*72f0*/  IMAD.MOV.U32 R5, RZ, RZ, R9 ;  /* 0x000000ffff057224 */ /* 0x000fe200078e0009 */
[----:B------:R-:W-:Y:S02]  /*7300*/  PRMT R29, R3, 0x7610, R29 ;  /* 0x00007610031d7816 */ /* 0x000fe4000000001d */
[----:B------:R-:W-:Y:S02]  /*7310*/  MOV R4, R8 ;  /* 0x0000000800047202 */ /* 0x000fe40000000f00 */
[----:B------:R-:W-:Y:S02]  /*7320*/  PRMT R48, R48, 0x5410, R6 ;  /* 0x0000541030307816 */ /* 0x000fe40000000006 */
[----:B------:R-:W-:Y:S02]  /*7330*/  PRMT R15, R4, 0x7610, R15 ;  /* 0x00007610040f7816 */ /* 0x000fe4000000000f */
[----:B------:R-:W-:-:S02]  /*7340*/  LOP3.LUT P2, RZ, R42, 0x4, RZ, 0xc0, !PT ;  /* 0x000000042aff7812 */ /* 0x000fc4000784c0ff */
[----:B------:R-:W-:Y:S01]  /*7350*/  ISETP.GE.AND P1, PT, R17, R34, PT ;  /* 0x000000221100720c */ /* 0x000fe20003f26270 */
[----:B0-----:R-:W-:-:S05]  /*7360*/  VIADD R38, R7, 0xffffff80 ;  /* 0xffffff8007267836 */ /* 0x001fca0000000000 */
[----:B------:R-:W-:-:S04]  /*7370*/  SHF.R.S32.HI R7, RZ, 0x1f, R38 ;  /* 0x0000001fff077819 */ /* 0x000fc80000011426 */
[----:B------:R-:W-:-:S04]  /*7380*/  LEA.HI R7, R7, R38, RZ, 0x5 ;  /* 0x0000002607077211 */ /* 0x000fc800078f28ff */
[----:B------:R-:W-:-:S05]  /*7390*/  SHF.R.S32.HI R7, RZ, 0x5, R7 ;  /* 0x00000005ff077819 */ /* 0x000fca0000011407 */
[----:B------:R-:W-:Y:S02]  /*73a0*/  IMAD R3, R7, 0x200, R0 ;  /* 0x0000020007037824 */ /* 0x000fe400078e0200 */
[----:B------:R-:W-:Y:S02]  /*73b0*/  IMAD.MOV.U32 R0, RZ, RZ, R13 ;  /* 0x000000ffff007224 */ /* 0x000fe400078e000d */
[----:B------:R-:W-:-:S03]  /*73c0*/  IMAD R3, R3, 0x2, R2 ;  /* 0x0000000203037824 */ /* 0x000fc600078e0202 */
[----:B------:R-:W-:Y:S01]  /*73d0*/  PRMT R29, R29, 0x5410, R0 ;  /* 0x000054101d1d7816 */ /* 0x000fe20000000000 */
[C---:B------:R-:W-:Y:S02]  /*73e0*/  VIADD R4, R3.reuse, 0x8400 ;  /* 0x0000840003047836 */ /* 0x040fe40000000000 */
[----:B------:R-:W-:Y:S01]  /*73f0*/  VIADD R0, R3, 0x8440 ;  /* 0x0000844003007836 */ /* 0x000fe20000000000 */
[----:B-1----:R-:W-:Y:S06]  /*7400*/  @!P0 BRA `(.L_x_13574) ;  /* 0x000001a4001c8947 */ /* 0x002fec0003800000 */
.L_x_13858:
[----:B------:R-:W-:Y:S05]  /*7410*/  BSYNC B1 ;  /* 0x0000000000017941 */ /* 0x000fea0003800000 */
.L_x_13573:
[----:B------:R-:W-:Y:S01]  /*7420*/  BSSY B1, `(.L_x_13575) ;  /* 0x0000060000017945 */ /* 0x000fe20003800000 */
[----:B------:R-:W-:Y:S01]  /*7430*/  PRMT R15, R15, 0x5410, R5 ;  /* 0x000054100f0f7816 */ /* 0x000fe20000000005 */
[----:B------:R-:W-:Y:S02]  /*7440*/  @P2 VIADD R0, R4, 0xffffffc0 ;  /* 0xffffffc004002836 */ /* 0x000fe40000000000 */
[----:B------:R-:W-:Y:S05]  /*7450*/  @P1 BRA `(.L_x_13576) ;  /* 0x0000000400701947 */ /* 0x000fea0003800000 */
[----:B------:R-:W2:Y:S01]  /*7460*/  LDL R6, [R1+0x18] ;  /* 0x0000180001067983 */ /* 0x000ea20000100800 */
[----:B------:R-:W1:Y:S01]  /*7470*/  LDC R5, c[0x0][0x3f4] ;  /* 0x0000fd00ff057b82 */ /* 0x000e620000000800 */
[----:B------:R-:W-:Y:S01]  /*7480*/  BSSY B2, `(.L_x_13577) ;  /* 0x000002e000027945 */ /* 0x000fe20003800000 */
[-C--:B-1----:R-:W-:Y:S02]  /*7490*/  ISETP.GE.AND P0, PT, R152, R5.reuse, PT ;  /* 0x000000059800720c */ /* 0x082fe40003f06270 */
[----:B--2---:R-:W-:-:S11]  /*74a0*/  ISETP.GE.AND P1, PT, R6, R5, PT ;  /* 0x000000050600720c */ /* 0x004fd60003f26270 */
[----:B------:R-:W-:Y:S05]  /*74b0*/  @P0 BRA `(.L_x_13578) ;  /* 0x0000000000a80947 */ /* 0x000fea0003800000 */
[----:B------:R-:W1:Y:S01]  /*74c0*/  LDS.128 R4, [R3+0x8400] ;  /* 0x0084000003047984 */ /* 0x000e620000000c00 */
[----:B------:R-:W-:Y:S01]  /*74d0*/  SHF.R.U32.HI R40, RZ, 0x10, R33 ;  /* 0x00000010ff287819 */ /* 0x000fe20000011621 */
[--C-:B------:R-:W-:Y:S01]  /*74e0*/  HADD2.F32 R39, -RZ, R41.reuse.H0_H0 ;  /* 0x20000029ff277230 */ /* 0x100fe20000004100 */
[----:B------:R-:W-:Y:S01]  /*74f0*/  SHF.R.U32.HI R38, RZ, 0x10, R31 ;  /* 0x00000010ff267819 */ /* 0x000fe2000001161f */
[----:B0-----:R-:W-:Y:S01]  /*7500*/  HADD2.F32 R37, -RZ, R41.H1_H1 ;  /* 0x30000029ff257230 */ /* 0x001fe20000004100 */
[----:B------:R-:W-:Y:S01]  /*7510*/  SHF.R.U64 R45, R32, 0x10, R33 ;  /* 0x00000010202d7819 */ /* 0x000fe20000001221 */
[----:B------:R-:W-:Y:S01]  /*7520*/  HADD2.F32 R40, -RZ, R40.H0_H0 ;  /* 0x20000028ff287230 */ /* 0x000fe20000004100 */
[----:B------:R-:W-:Y:S01]  /*7530*/  SHF.R.U64 R46, R30, 0x10, R31 ;  /* 0x000000101e2e7819 */ /* 0x000fe2000000121f */
[----:B------:R-:W-:Y:S02]  /*7540*/  HADD2.F32 R38, -RZ, R38.H0_H0 ;  /* 0x20000026ff267230 */ /* 0x000fe40000004100 */
[----:B-1----:R-:W-:-:S02]  /*7550*/  HADD2.F32 R32, -RZ, R7.H0_H0 ;  /* 0x20000007ff207230 */ /* 0x002fc40000004100 */
        /* <DEDUP_REMOVED lines=8> */
[C---:B------:R-:W-:Y:S01]  /*75e0*/  FFMA.FTZ R43, R32.reuse, R38, -R41 ;  /* 0x00000026202b7223 */ /* 0x040fe20000010829 */
[--C-:B------:R-:W-:Y:S02]  /*75f0*/  HADD2.F32 R6, -RZ, R5.reuse.H0_H0 ;  /* 0x20000005ff067230 */ /* 0x100fe40000004100 */
[----:B------:R-:W-:Y:S01]  /*7600*/  FFMA.FTZ R44, R32, R40, R33 ;  /* 0x00000028202c7223 */ /* 0x000fe20000010021 */
[-C--:B------:R-:W-:Y:S01]  /*7610*/  FMUL.FTZ R38, R4, R37.reuse ;  /* 0x0000002504267220 */ /* 0x080fe20000410000 */
[C---:B------:R-:W-:Y:S01]  /*7620*/  FFMA.FTZ R42, R7.reuse, R37, -R42 ;  /* 0x00000025072a7223 */ /* 0x040fe2000001082a */
[----:B------:R-:W-:Y:S02]  /*7630*/  HADD2.F32 R5, -RZ, R5.H1_H1 ;  /* 0x30000005ff057230 */ /* 0x000fe40000004100 */
[--C-:B------:R-:W-:Y:S02]  /*7640*/  HADD2.F32 R37, -RZ, R47.reuse.H0_H0 ;  /* 0x2000002fff257230 */ /* 0x100fe40000004100 */
        /* <DEDUP_REMOVED lines=17> */
.L_x_13578:
[----:B------:R-:W-:Y:S05]  /*7760*/  BSYNC B2 ;  /* 0x0000000000027941 */ /* 0x000fea0003800000 */
.L_x_13577:
[----:B------:R-:W-:Y:S05]  /*7770*/  @P1 BRA `(.L_x_13576) ;  /* 0x0000000000a81947 */ /* 0x000fea0003800000 */
[----:B-1----:R-:W1:Y:S01]  /*7780*/  LDS.128 R4, [R0] ;  /* 0x0000000000047984 */ /* 0x002e620000000c00 */
        /* <DEDUP_REMOVED lines=11> */
[C---:B------:R-:W-:Y:S01]  /*7840*/  FMUL.FTZ R40, R27.reuse, R31 ;  /* 0x0000001f1b287220 */ /* 0x040fe20000410000 */
[----:B------:R-:W-:Y:S02]  /*7850*/  HADD2.F32 R4, -RZ, R4.H1_H1 ;  /* 0x30000004ff047230 */ /* 0x000fe40000004100 */
[-C--:B0-----:R-:W-:Y:S01]  /*7860*/  FMUL.FTZ R37, R27, R33.reuse ;  /* 0x000000211b257220 */ /* 0x081fe20000410000 */
[--C-:B------:R-:W-:Y:S02]  /*7870*/  HADD2.F32 R24, -RZ, R6.reuse.H0_H0 ;  /* 0x20000006ff187230 */ /* 0x100fe40000004100 */
[----:B------:R-:W-:Y:S01]  /*7880*/  FFMA.FTZ R42, R26, R33, R40 ;  /* 0x000000211a2a7223 */ /* 0x000fe20000010028 */
[----:B------:R-:W-:-:S02]  /*7890*/  HADD2.F32 R25, -RZ, R6.H1_H1 ;  /* 0x30000006ff197230 */ /* 0x000fc40000004100 */
[----:B------:R-:W-:Y:S01]  /*78a0*/  FMUL.FTZ R38, R4, R32 ;  /* 0x0000002004267220 */ /* 0x000fe20000410000 */
[----:B------:R-:W-:Y:S02]  /*78b0*/  HADD2.F32 R27, -RZ, R35.H1_H1 ;  /* 0x30000023ff1b7230 */ /* 0x000fe40000004100 */
[----:B------:R-:W-:Y:S01]  /*78c0*/  FFMA.FTZ R37, R26, R31, -R37 ;  /* 0x0000001f1a257223 */ /* 0x000fe20000010825 */
[----:B------:R-:W-:Y:S02]  /*78d0*/  HADD2.F32 R6, -RZ, R5.H0_H0 ;  /* 0x20000005ff067230 */ /* 0x000fe40000004100 */
[-C--:B------:R-:W-:Y:S01]  /*78e0*/  FMUL.FTZ R40, R4, R30.reuse ;  /* 0x0000001e04287220 */ /* 0x080fe20000410000 */
[----:B------:R-:W-:Y:S02]  /*78f0*/  HADD2.F32 R35, -RZ, R35.H0_H0 ;  /* 0x20000023ff237230 */ /* 0x000fe40000004100 */
        /* <DEDUP_REMOVED lines=18> */
.L_x_13576:
[----:B------:R-:W-:Y:S05]  /*7a20*/  BSYNC B1 ;  /* 0x0000000000017941 */ /* 0x000fea0003800000 */
.L_x_13575:
[----:B-12---:R-:W-:-:S05]  /*7a30*/  VIADD R4, R17, 0x60 ;  /* 0x0000006011047836 */ /* 0x006fca0000000000 */
[----:B------:R-:W-:-:S13]  /*7a40*/  ISETP.GE.AND P0, PT, R4, R34, PT ;  /* 0x000000220400720c */ /* 0x000fda0003f06270 */
        /* <DEDUP_REMOVED lines=9> */
[----:B------:R-:W-:Y:S01]  /*7ae0*/  HADD2.F32 R24, -RZ, R48.H1_H1 ;  /* 0x30000030ff187230 */ /* 0x000fe20000004100 */
[----:B------:R-:W-:Y:S01]  /*7af0*/  SHF.R.U32.HI R25, RZ, 0x10, R13 ;  /* 0x00000010ff197819 */ /* 0x000fe2000001160d */
[----:B------:R-:W-:Y:S01]  /*7b00*/  HADD2.F32 R36, -RZ, R36.H1_H1 ;  /* 0x30000024ff247230 */ /* 0x000fe20000004100 */
        /* <DEDUP_REMOVED lines=14> */
[----:B------:R-:W-:Y:S02]  /*7bf0*/  HADD2.F32 R21, -RZ, R29.H0_H0 ;  /* 0x2000001dff157230 */ /* 0x000fe40000004100 */
[----:B------:R-:W-:Y:S01]  /*7c00*/  FFMA.FTZ R31, R20, R25, -R27 ;  /* 0x00000019141f7223 */ /* 0x000fe2000001081b */
[----:B------:R-:W-:Y:S02]  /*7c10*/  HADD2.F32 R6, -RZ, R5.H0_H0 ;  /* 0x20000005ff067230 */ /* 0x000fe40000004100 */
        /* <DEDUP_REMOVED lines=20> */
.L_x_13581:
[----:B------:R-:W-:Y:S05]  /*7d60*/  BSYNC B1 ;  /* 0x0000000000017941 */ /* 0x000fea0003800000 */
.L_x_13580:
[----:B------:R-:W-:Y:S05]  /*7d70*/  @P1 BRA `(.L_x_13579) ;  /* 0x0000001400e81947 */ /* 0x000fea0003800000 */
[----:B-1----:R-:W1:Y:S01]  /*7d80*/  LDS.128 R4, [R0+0x3000] ;  /* 0x0030000000047984 */ /* 0x002e620000000c00 */
        /* <DEDUP_REMOVED lines=42> */
.L_x_13566:
[----:B------:R-:W1:Y:S01]  /*8030*/  S2R R0, SR_TID.X ;  /* 0x0000000000007919 */ /* 0x000e620000002100 */
[----:B------:R-:W2:Y:S01]  /*8040*/  LDC R32, c[0x0][0x448] ;  /* 0x00011200ff207b82 */ /* 0x000ea20000000800 */
[----:B------:R-:W-:Y:S01]  /*8050*/  ULDC.64 UR4, c[0x0][0x3f8] ;  /* 0x0000fe0000047ab9 */ /* 0x000fe20000000a00 */
[----:B------:R-:W-:Y:S01]  /*8060*/  ULDC.64 UR6, c[0x0][0x408] ;  /* 0x0001020000067ab9 */ /* 0x000fe20000000a00 */
[----:B------:R-:W-:Y:S01]  /*8070*/  IMAD.MOV.U32 R27, RZ, RZ, R31 ;  /* 0x000000ffff1b7224 */ /* 0x000fe200078e001f */
[----:B------:R-:W-:Y:S01]  /*8080*/  SHF.R.S32.HI R43, RZ, 0x1f, R18 ;  /* 0x0000001fff2b7819 */ /* 0x000fe20000011412 */
[----:B------:R-:W-:Y:S01]  /*8090*/  IMAD.MOV.U32 R4, RZ, RZ, R24 ;  /* 0x000000ffff047224 */ /* 0x000fe200078e0018 */
[----:B--2---:R-:W-:Y:S01]  /*80a0*/  ISETP.NE.AND P0, PT, R32, 0x1, PT ;  /* 0x000000012000780c */ /* 0x004fe20003f05270 */
[----:B-1----:R-:W-:-:S05]  /*80b0*/  VIADD R0, R0, 0xffffff80 ;  /* 0xffffff8000007836 */ /* 0x002fca0000000000 */
[----:B------:R-:W-:-:S07]  /*80c0*/  SHF.R.S32.HI R3, RZ, 0x1f, R0 ;  /* 0x0000001fff037819 */ /* 0x000fce0000011400 */
[----:B------:R-:W1:Y:S01]  /*80d0*/  @P0 LDC R5, c[0x0][0x450] ;  /* 0x00011400ff050b82 */ /* 0x000e620000000800 */
[----:B------:R-:W-:-:S04]  /*80e0*/  LEA.HI R3, R3, R0, RZ, 0x2 ;  /* 0x0000000003037211 */ /* 0x000fc800078f10ff */
[----:B------:R-:W-:-:S05]  /*80f0*/  LOP3.LUT R3, R3, 0xfffffffc, RZ, 0xc0, !PT ;  /* 0xfffffffc03037812 */ /* 0x000fca00078ec0ff */
[----:B------:R-:W-:Y:S02]  /*8100*/  IMAD.IADD R3, R0, 0x1, -R3 ;  /* 0x0000000100037824 */ /* 0x000fe400078e0a03 */
[----:B------:R-:W2:Y:S02]  /*8110*/  @P0 LDC R0, c[0x0][0x44c] ;  /* 0x00011300ff000b82 */ /* 0x000ea40000000800 */
[----:B------:R-:W-:-:S04]  /*8120*/  IMAD R3, R3, 0x60, R39 ;  /* 0x0000006003037824 */ /* 0x000fc800078e0227 */
[----:B--2---:R-:W-:-:S05]  /*8130*/  @P0 IMAD.HI.U32 R0, R3, R0, RZ ;  /* 0x0000000003000227 */ /* 0x004fca00078e00ff */
        /* <DEDUP_REMOVED lines=19> */
[----:B------:R-:W2:Y:S01]  /*8270*/  LDL R6, [R1+0x8] ;  /* 0x0000080001067983 */ /* 0x000ea20000100800 */
[----:B------:R-:W1:Y:S03]  /*8280*/  LDC R41, c[0x0][0x3f4] ;  /* 0x0000fd00ff297b82 */ /* 0x000e660000000800 */
[----:B------:R-:W3:Y:S04]  /*8290*/  SHFL.IDX PT, R3, R25, RZ, 0x1c1f ;  /* 0x001c1fff19037589 */ /* 0x000ee800000e0000 */
[----:B------:R-:W4:Y:S04]  /*82a0*/  SHFL.IDX PT, R0, R26, RZ, 0x1c1f ;  /* 0x001c1fff1a007589 */ /* 0x000f2800000e0000 */
[----:B0-----:R-:W0:Y:S04]  /*82b0*/  SHFL.IDX PT, R14, R27, RZ, 0x1c1f ;  /* 0x001c1fff1b0e7589 */ /* 0x001e2800000e0000 */
[----:B------:R-:W5:Y:S01]  /*82c0*/  SHFL.IDX PT, R4, R24, RZ, 0x1c1f ;  /* 0x001c1fff18047589 */ /* 0x000f6200000e0000 */
[----:B-1----:R-:W-:Y:S01]  /*82d0*/  ISETP.GE.AND P0, PT, R18, R41, PT ;  /* 0x000000291200720c */ /* 0x002fe20003f06270 */
[----:B--2---:R-:W-:-:S05]  /*82e0*/  IMAD R32, R6, R32, RZ ;  /* 0x0000002006207224 */ /* 0x004fca00078e02ff */
[----:B------:R-:W-:-:S13]  /*82f0*/  ISETP.GE.OR P1, PT, R39, R32, P0 ;  /* 0x000000202700720c */ /* 0x000fda0000726670 */
[C---:B------:R-:W-:Y:S02]  /*8300*/  @!P1 SHF.L.U32 R5, R18.reuse, 0x1, RZ ;  /* 0x0000000112059819 */ /* 0x040fe400000006ff */
[----:B------:R-:W-:Y:S02]  /*8310*/  @!P1 SHF.L.U64.HI R21, R18, 0x1, R43 ;  /* 0x0000000112159819 */ /* 0x000fe4000001022b */
[----:B---3--:R-:W-:-:S05]  /*8320*/  @!P1 IADD3 R6, P2, R3, R5, RZ ;  /* 0x0000000503069210 */ /* 0x008fca0007f5e0ff */
[----:B----4-:R-:W-:-:S05]  /*8330*/  @!P1 IMAD.X R7, R0, 0x1, R21, P2 ;  /* 0x0000000100079824 */ /* 0x010fca00010e0615 */
[----:B------:R-:W2:Y:S01]  /*8340*/  @!P1 LD.E.128 R8, desc[UR40][R6.64] ;  /* 0x0000002806089980 */ /* 0x000ea2000c101d00 */
[----:B0-----:R-:W-:-:S05]  /*8350*/  @!P1 IADD3 R14, P2, R14, R5, RZ ;  /* 0x000000050e0e9210 */ /* 0x001fca0007f5e0ff */
[----:B-----5:R-:W-:-:S04]  /*8360*/  @!P1 IMAD.X R3, R4, 0x1, R21, P2 ;  /* 0x0000000104039824 */ /* 0x020fc800010e0615 */
[----:B------:R-:W-:-:S05]  /*8370*/  @!P1 IMAD.MOV.U32 R15, RZ, RZ, R3 ;  /* 0x000000ffff0f9224 */ /* 0x000fca00078e0003 */
[----:B------:R0:W3:Y:S01]  /*8380*/  @!P1 LD.E.128 R4, desc[UR40][R14.64] ;  /* 0x000000280e049980 */ /* 0x0000e2000c101d00 */
[----:B------:R-:W-:Y:S02]  /*8390*/  CS2R R34, SRZ ;  /* 0x0000000000227805 */ /* 0x000fe4000001ff00 */
[----:B------:R-:W-:Y:S02]  /*83a0*/  CS2R R20, SRZ ;  /* 0x0000000000147805 */ /* 0x000fe4000001ff00 */
[----:B------:R-:W-:Y:S01]  /*83b0*/  CS2R R30, SRZ ;  /* 0x00000000001e7805 */ /* 0x000fe2000001ff00 */
[----:B------:R-:W1:Y:S01]  /*83c0*/  SHFL.IDX PT, R24, R24, 0x1, 0x1c1f ;  /* 0x003c1f0018187f89 */ /* 0x000e6200000e0000 */
[----:B------:R-:W-:-:S03]  /*83d0*/  CS2R R36, SRZ ;  /* 0x0000000000247805 */ /* 0x000fc6000001ff00 */
[----:B0-----:R0:W4:Y:S01]  /*83e0*/  SHFL.IDX PT, R14, R27, 0x1, 0x1c1f ;  /* 0x003c1f001b0e7f89 */ /* 0x00112200000e0000 */
[----:B--2---:R-:W-:Y:S02]  /*83f0*/  @!P1 IMAD.MOV.U32 R34, RZ, RZ, R8 ;  /* 0x000000ffff229224 */ /* 0x004fe400078e0008 */
[----:B------:R-:W-:Y:S02]  /*8400*/  @!P1 IMAD.MOV.U32 R35, RZ, RZ, R9 ;  /* 0x000000ffff239224 */ /* 0x000fe400078e0009 */
[----:B------:R-:W-:Y:S02]  /*8410*/  IMAD.MOV.U32 R0, RZ, RZ, R34 ;  /* 0x000000ffff007224 */ /* 0x000fe400078e0022 */
[----:B------:R-:W-:Y:S02]  /*8420*/  IMAD.MOV.U32 R3, RZ, RZ, R35 ;  /* 0x000000ffff037224 */ /* 0x000fe400078e0023 */
[----:B------:R-:W-:Y:S01]  /*8430*/  @!P1 IMAD.MOV.U32 R36, RZ, RZ, R10 ;  /* 0x000000ffff249224 */ /* 0x000fe200078e000a */
[----:B------:R-:W-:Y:S01]  /*8440*/  PRMT R42, R0, 0x7610, R42 ;  /* 0x00007610002a7816 */ /* 0x000fe2000000002a */
[----:B------:R-:W-:Y:S01]  /*8450*/  @!P1 IMAD.MOV.U32 R37, RZ, RZ, R11 ;  /* 0x000000ffff259224 */ /* 0x000fe200078e000b */
[----:B------:R-:W-:Y:S01]  /*8460*/  PRMT R45, R45, 0x5410, R3 ;  /* 0x000054102d2d7816 */ /* 0x000fe20000000003 */
[----:B------:R0:W2:Y:S01]  /*8470*/  SHFL.IDX PT, R0, R26, 0x1, 0x1c1f ;  /* 0x003c1f001a007f89 */ /* 0x0000a200000e0000 */
[----:B------:R-:W-:Y:S01]  /*8480*/  IMAD.MOV.U32 R8, RZ, RZ, R36 ;  /* 0x000000ffff087224 */ /* 0x000fe200078e0024 */
[----:B---3--:R-:W-:-:S02]  /*8490*/  @!P1 MOV R20, R6 ;  /* 0x0000000600149202 */ /* 0x008fc40000000f00 */
[----:B------:R0:W3:Y:S01]  /*84a0*/  SHFL.IDX PT, R3, R25, 0x1, 0x1c1f ;  /* 0x003c1f0019037f89 */ /* 0x0000e200000e0000 */
[----:B------:R-:W-:Y:S02]  /*84b0*/  @!P1 IMAD.MOV.U32 R30, RZ, RZ, R4 ;  /* 0x000000ffff1e9224 */ /* 0x000fe400078e0004 */
[----:B------:R-:W-:Y:S02]  /*84c0*/  @!P1 IMAD.MOV.U32 R31, RZ, RZ, R5 ;  /* 0x000000ffff1f9224 */ /* 0x000fe400078e0005 */
[----:B------:R-:W-:Y:S02]  /*84d0*/  @!P1 IMAD.MOV.U32 R21, RZ, RZ, R7 ;  /* 0x000000ffff159224 */ /* 0x000fe400078e0007 */
[----:B------:R-:W-:Y:S02]  /*84e0*/  IMAD.MOV.U32 R4, RZ, RZ, R30 ;  /* 0x000000ffff047224 */ /* 0x000fe400078e001e */
[----:B------:R-:W-:Y:S02]  /*84f0*/  IMAD.MOV.U32 R5, RZ, RZ, R31 ;  /* 0x000000ffff057224 */ /* 0x000fe400078e001f */
[----:B------:R-:W-:-:S02]  /*8500*/  IMAD.MOV.U32 R6, RZ, RZ, R20 ;  /* 0x000000ffff067224 */ /* 0x000fc400078e0014 */
[----:B------:R-:W-:Y:S01]  /*8510*/  IMAD.MOV.U32 R9, RZ, RZ, R37 ;  /* 0x000000ffff097224 */ /* 0x000fe200078e0025 */
[----:B------:R-:W-:Y:S01]  /*8520*/  PRMT R45, R5, 0x7610, R45 ;  /* 0x00007610052d7816 */ /* 0x000fe2000000002d */
[----:B------:R-:W-:Y:S01]  /*8530*/  IMAD.MOV.U32 R7, RZ, RZ, R21 ;  /* 0x000000ffff077224 */ /* 0x000fe200078e0015 */
[----:B------:R-:W-:Y:S02]  /*8540*/  PRMT R56, R4, 0x5410, R6 ;  /* 0x0000541004387816 */ /* 0x000fe40000000006 */
[----:B------:R-:W-:Y:S02]  /*8550*/  CS2R R4, SRZ ;  /* 0x0000000000047805 */ /* 0x000fe4000001ff00 */
[----:B------:R-:W-:Y:S02]  /*8560*/  PRMT R33, R8, 0x5410, R9 ;  /* 0x0000541008217816 */ /* 0x000fe40000000009 */
[----:B012-4-:R-:W-:-:S07]  /*8570*/  PRMT R42, R42, 0x5410, R7 ;  /* 0x000054102a2a7816 */ /* 0x017fce0000000007 */
.L_x_13868:
[----:B------:R-:W2:Y:S01]  /*8580*/  LDL R7, [R1+0x70] ;  /* 0x0000700001077983 */ /* 0x000ea20000100800 */
[----:B------:R-:W-:Y:S01]  /*8590*/  VIADD R39, R39, 0x60 ;  /* 0x0000006027277836 */ /* 0x000fe20000000000 */
[----:B------:R-:W-:Y:S01]  /*85a0*/  BSSY B1, `(.L_x_13583) ;  /* 0x0000016000017945 */ /* 0x000fe20003800000 */
[----:B------:R-:W-:Y:S02]  /*85b0*/  CS2R R8, SRZ ;  /* 0x0000000000087805 */ /* 0x000fe4000001ff00 */
[----:B------:R-:W-:Y:S02]  /*85c0*/  CS2R R10, SRZ ;  /* 0x00000000000a7805 */ /* 0x000fe4000001ff00 */
[----:B------:R-:W-:Y:S02]  /*85d0*/  ISETP.GE.AND P1, PT, R39, R32, PT ;  /* 0x000000202700720c */ /* 0x000fe40003f26270 */
[----:B--2---:R-:W-:-:S04]  /*85e0*/  LEA.HI R6, R7, R7, RZ, 0x1 ;  /* 0x0000000707067211 */ /* 0x004fc800078f08ff */
        /* <DEDUP_REMOVED lines=11> */
[-C--:B---3--:R-:W-:Y:S02]  /*86a0*/  IADD3 R8, P1, R3, R4.reuse, RZ ;  /* 0x0000000403087210 */ /* 0x088fe40007f3e0ff */
[----:B------:R-:W-:-:S03]  /*86b0*/  IADD3 R4, P2, R14, R4, RZ ;  /* 0x000000040e047210 */ /* 0x000fc60007f5e0ff */
[--C-:B------:R-:W-:Y:S02]  /*86c0*/  IMAD.X R9, R0, 0x1, R5.reuse, P1 ;  /* 0x0000000100097824 */ /* 0x100fe400008e0605 */
[----:B------:R-:W-:-:S04]  /*86d0*/  IMAD.X R5, R24, 0x1, R5, P2 ;  /* 0x0000000118057824 */ /* 0x000fc800010e0605 */
[----:B------:R-:W5:Y:S04]  /*86e0*/  LD.E.128 R8, desc[UR40][R8.64] ;  /* 0x0000002808087980 */ /* 0x000f68000c101d00 */
[----:B------:R-:W5:Y:S02]  /*86f0*/  LD.E.128 R4, desc[UR40][R4.64] ;  /* 0x0000002804047980 */ /* 0x000f64000c101d00 */
.L_x_13584:
[----:B------:R-:W-:Y:S05]  /*8700*/  BSYNC B1 ;  /* 0x0000000000017941 */ /* 0x000fea0003800000 */
.L_x_13583:
[----:B------:R-:W0:Y:S01]  /*8710*/  SYNCS.PHASECHK.TRANS64.TRYWAIT P1, [R2+URZ+0x16800], R13 ;  /* 0x0168000d020075a7 */ /* 0x000e22000802017f */
[----:B------:R-:W-:Y:S01]  /*8720*/  IMAD R29, R29, -0xc0, R32 ;  /* 0xffffff401d1d7824 */ /* 0x000fe200078e0220 */
[----:B------:R-:W-:Y:S01]  /*8730*/  BSSY B1, `(.L_x_13585) ;  /* 0x0000012000017945 */ /* 0x000fe20003800000 */
[----:B------:R-:W-:Y:S02]  /*8740*/  VIADD R14, R17, 0x60 ;  /* 0x00000060110e7836 */ /* 0x000fe40000000000 */
[----:B---3-5:R-:W-:Y:S01]  /*8750*/  IMAD.MOV.U32 R3, RZ, RZ, R4 ;  /* 0x000000ffff037224 */ /* 0x028fe200078e0004 */
[----:B------:R-:W-:Y:S01]  /*8760*/  VIMNMX R0, R29, 0xc0, PT ;  /* 0x000000c01d007848 */ /* 0x000fe20003fe0100 */
[----:B------:R-:W-:Y:S02]  /*8770*/  IMAD.MOV.U32 R12, RZ, RZ, R5 ;  /* 0x000000ffff0c7224 */ /* 0x000fe400078e0005 */
[----:B------:R-:W-:Y:S01]  /*8780*/  IMAD.IADD R29, R18, 0x1, R41 ;  /* 0x00000001121d7824 */ /* 0x000fe200078e0229 */
[----:B------:R-:W-:-:S02]  /*8790*/  ISETP.GE.OR P2, PT, R17, R0, P0 ;  /* 0x000000001100720c */ /* 0x000fc40000746670 */
[----:B------:R-:W-:Y:S01]  /*87a0*/  ISETP.GE.OR P0, PT, R14, R0, P0 ;  /* 0x000000000e00720c */ /* 0x000fe20000706670 */
[----:B------:R-:W-:Y:S01]  /*87b0*/  IMAD.MOV.U32 R14, RZ, RZ, R9 ;  /* 0x000000ffff0e7224 */ /* 0x000fe200078e0009 */
[----:B------:R-:W-:Y:S01]  /*87c0*/  PRMT R39, R39, 0x5410, R3 ;  /* 0x0000541027277816 */ /* 0x000fe20000000003 */
[----:B------:R-:W-:Y:S01]  /*87d0*/  IMAD.MOV.U32 R3, RZ, RZ, R7 ;  /* 0x000000ffff037224 */ /* 0x000fe200078e0007 */
[----:B------:R-:W-:Y:S01]  /*87e0*/  PRMT R40, R12, 0x7610, R40 ;  /* 0x000076100c287816 */ /* 0x000fe20000000028 */
[----:B------:R-:W-:Y:S01]  /*87f0*/  IMAD.MOV.U32 R12, RZ, RZ, R8 ;  /* 0x000000ffff0c7224 */ /* 0x000fe200078e0008 */
[----:B------:R-:W-:Y:S02]  /*8800*/  MOV R0, R6 ;  /* 0x0000000600007202 */ /* 0x000fe40000000f00 */
[----:B------:R-:W-:Y:S02]  /*8810*/  PRMT R40, R40, 0x5410, R14 ;  /* 0x0000541028287816 */ /* 0x000fe4000000000e */
[----:B------:R-:W-:-:S02]  /*8820*/  PRMT R38, R0, 0x5410, R3 ;  /* 0x0000541000267816 */ /* 0x000fc40000000003 */
[----:B------:R-:W-:Y:S01]  /*8830*/  PRMT R39, R12, 0x7610, R39 ;  /* 0x000076100c277816 */ /* 0x000fe20000000027 */
[----:B0-----:R-:W-:Y:S06]  /*8840*/  @!P1 BRA `(.L_x_13586) ;  /* 0x00000194008c9947 */ /* 0x001fec0003800000 */
.L_x_13869:
[----:B------:R-:W-:Y:S05]  /*8850*/  BSYNC B1 ;  /* 0x0000000000017941 */ /* 0x000fea0003800000 */
.L_x_13585:
[----:B------:R-:W-:Y:S01]  /*8860*/  BSSY B1, `(.L_x_13587) ;  /* 0x0000069000017945 */ /* 0x000fe20003800000 */
[----:B------:R-:W-:Y:S01]  /*8870*/  IMAD.MOV.U32 R0, RZ, RZ, R10 ;  /* 0x000000ffff007224 */ /* 0x000fe200078e000a */
[----:B------:R-:W-:Y:S01]  /*8880*/  LOP3.LUT R29, R29, 0x38, RZ, 0xc0, !PT ;  /* 0x000000381d1d7812 */ /* 0x000fe200078ec0ff */
[----:B------:R-:W-:Y:S01]  /*8890*/  IMAD.MOV.U32 R3, RZ, RZ, R11 ;  /* 0x000000ffff037224 */ /* 0x000fe200078e000b */
[----:B------:R-:W-:Y:S06]  /*88a0*/  @P2 BRA `(.L_x_13588) ;  /* 0x0000000400902947 */ /* 0x000fec0003800000 */
[----:B------:R-:W2:Y:S01]  /*88b0*/  LDL R12, [R1+0x5c] ;  /* 0x00005c00010c7983 */ /* 0x000ea20000100800 */
[----:B------:R-:W1:Y:S02]  /*88c0*/  S2R R14, SR_TID.X ;  /* 0x00000000000e7919 */ /* 0x000e640000002100 */
[----:B-1----:R-:W-:-:S05]  /*88d0*/  VIADD R14, R14, 0xffffff80 ;  /* 0xffffff800e0e7836 */ /* 0x002fca0000000000 */
[----:B------:R-:W-:-:S04]  /*88e0*/  SHF.R.S32.HI R25, RZ, 0x1f, R14 ;  /* 0x0000001fff197819 */ /* 0x000fc8000001140e */
[----:B------:R-:W-:-:S04]  /*88f0*/  LEA.HI R25, R25, R14, RZ, 0x5 ;  /* 0x0000000e19197211 */ /* 0x000fc800078f28ff */
[----:B------:R-:W-:Y:S01]  /*8900*/  SHF.R.S32.HI R25, RZ, 0x5, R25 ;  /* 0x00000005ff197819 */ /* 0x000fe20000011419 */
[--C-:B------:R-:W-:Y:S01]  /*8910*/  HADD2.F32 R43, -RZ, R45.reuse.H1_H1 ;  /* 0x3000002dff2b7230 */ /* 0x100fe20000004100 */
[----:B------:R-:W-:Y:S01]  /*8920*/  SHF.R.U64 R55, R34, 0x10, R35 ;  /* 0x0000001022377819 */ /* 0x000fe20000001223 */
[----:B------:R-:W-:Y:S01]  /*8930*/  HADD2.F32 R45, -RZ, R45.H0_H0 ;  /* 0x2000002dff2d7230 */ /* 0x000fe20000004100 */
[----:B------:R-:W-:Y:S02]  /*8940*/  SHF.R.U32.HI R44, RZ, 0x10, R31 ;  /* 0x00000010ff2c7819 */ /* 0x000fe4000001161f */
[----:B------:R-:W-:Y:S02]  /*8950*/  SHF.R.U64 R51, R20, 0x10, R21 ;  /* 0x0000001014337819 */ /* 0x000fe40000001215 */
[----:B------:R-:W-:Y:S01]  /*8960*/  SHF.R.U32.HI R46, RZ, 0x10, R35 ;  /* 0x00000010ff2e7819 */ /* 0x000fe20000011623 */
[----:B------:R-:W-:Y:S01]  /*8970*/  HADD2.F32 R44, -RZ, R44.H0_H0 ;  /* 0x2000002cff2c7230 */ /* 0x000fe20000004100 */
[----:B------:R-:W-:-:S02]  /*8980*/  SHF.R.U64 R54, R36, 0x10, R37 ;  /* 0x0000001024367819 */ /* 0x000fc40000001225 */
[----:B------:R-:W-:Y:S02]  /*8990*/  SHF.R.U32.HI R50, RZ, 0x10, R21 ;  /* 0x00000010ff327819 */ /* 0x000fe40000011615 */
[----:B------:R-:W-:Y:S02]  /*89a0*/  SHF.R.U64 R53, R30, 0x10, R31 ;  /* 0x000000101e357819 */ /* 0x000fe4000000121f */
[----:B------:R-:W-:Y:S01]  /*89b0*/  SHF.R.U32.HI R52, RZ, 0x10, R37 ;  /* 0x00000010ff347819 */ /* 0x000fe20000011625 */
[----:B--2---:R-:W-:-:S05]  /*89c0*/  IMAD.SHL.U32 R12, R12, 0x40, RZ ;  /* 0x000000400c0c7824 */ /* 0x004fca00078e00ff */
[----:B------:R-:W-:-:S04]  /*89d0*/  LOP3.LUT R24, R12, 0x1c0, RZ, 0xc0, !PT ;  /* 0x000001c00c187812 */ /* 0x000fc800078ec0ff */
[----:B------:R-:W-:Y:S02]  /*89e0*/  SHF.R.U32.HI R15, RZ, 0x3, R24 ;  /* 0x00000003ff0f7819 */ /* 0x000fe40000011618 */
[----:B------:R-:W-:Y:S02]  /*89f0*/  LOP3.LUT R12, R24, 0x38, R18, 0xf8, !PT ;  /* 0x00000038180c7812 */ /* 0x000fe400078ef812 */
[----:B------:R-:W-:Y:S02]  /*8a00*/  LOP3.LUT R24, R15, R29, R24, 0x1e, !PT ;  /* 0x0000001d0f187212 */ /* 0x000fe400078e1e18 */
[----:B------:R-:W-:-:S03]  /*8a10*/  LOP3.LUT R12, R12, R15, RZ, 0x3c, !PT ;  /* 0x0000000f0c0c7212 */ /* 0x000fc600078e3cff */
[C---:B------:R-:W-:Y:S02]  /*8a20*/  IMAD R41, R25.reuse, 0x200, R24 ;  /* 0x0000020019297824 */ /* 0x040fe400078e0218 */
[----:B0-----:R-:W-:Y:S02]  /*8a30*/  IMAD R13, R25, 0x200, R12 ;  /* 0x00000200190d7824 */ /* 0x001fe400078e020c */
[--C-:B------:R-:W-:Y:S02]  /*8a40*/  IMAD R41, R41, 0x2, R2.reuse ;  /* 0x0000000229297824 */ /* 0x100fe400078e0202 */
[----:B------:R-:W-:-:S03]  /*8a50*/  IMAD R32, R13, 0x2, R2 ;  /* 0x000000020d207824 */ /* 0x000fc600078e0202 */
[----:B------:R-:W0:Y:S04]  /*8a60*/  LDS.128 R24, [R41+0x8400] ;  /* 0x0084000029187984 */ /* 0x000e280000000c00 */
[----:B------:R-:W1:Y:S01]  /*8a70*/  LDS.128 R12, [R32+0x8400] ;  /* 0x00840000200c7984 */ /* 0x000e620000000c00 */
        /* <DEDUP_REMOVED lines=31> */
[----:B------:R-:W-:Y:S01]  /*8c70*/  FFMA.FTZ R50, R31, R20, -R34 ;  /* 0x000000141f327223 */ /* 0x000fe20000010822 */
[----:B------:R-:W-:-:S02]  /*8c80*/  HADD2.F32 R27, -RZ, R26.H0_H0 ;  /* 0x2000001aff1b7230 */ /* 0x000fc40000004100 */
[C---:B------:R-:W-:Y:S01]  /*8c90*/  FMUL.FTZ R36, R25.reuse, R30 ;  /* 0x0000001e19247220 */ /* 0x040fe20000410000 */
[----:B------:R-:W-:Y:S02]  /*8ca0*/  HADD2.F32 R34, -RZ, R56.H1_H1 ;  /* 0x30000038ff227230 */ /* 0x000fe40000004100 */
[----:B------:R-:W-:Y:S01]  /*8cb0*/  FMUL.FTZ R25, R25, R42 ;  /* 0x0000002a19197220 */ /* 0x000fe20000410000 */
[----:B------:R-:W-:Y:S02]  /*8cc0*/  HADD2.F32 R20, -RZ, R33.H0_H0 ;  /* 0x20000021ff147230 */ /* 0x000fe40000004100 */
[----:B------:R-:W-:Y:S01]  /*8cd0*/  FFMA.FTZ R52, R31, R46, R52 ;  /* 0x0000002e1f347223 */ /* 0x000fe20000010034 */
[----:B------:R-:W-:Y:S01]  /*8ce0*/  FFMA.FTZ R36, R13, R42, -R36 ;  /* 0x0000002a0d247223 */ /* 0x000fe20000010824 */
[----:B------:R-:W-:Y:S02]  /*8cf0*/  HADD2.F32 R15, -RZ, R14.H0_H0 ;  /* 0x2000000eff0f7230 */ /* 0x000fe40000004100 */
[----:B------:R-:W-:Y:S01]  /*8d00*/  FMUL.FTZ R46, R27, R34 ;  /* 0x000000221b2e7220 */ /* 0x000fe20000410000 */
[----:B------:R-:W-:Y:S01]  /*8d10*/  FFMA.FTZ R30, R13, R30, R25 ;  /* 0x0000001e0d1e7223 */ /* 0x000fe20000010019 */
[----:B------:R-:W-:Y:S01]  /*8d20*/  FMUL.FTZ R42, R27, R20 ;  /* 0x000000141b2a7220 */ /* 0x000fe20000410000 */
[----:B------:R-:W-:-:S02]  /*8d30*/  HADD2.F32 R24, -RZ, R24.H1_H1 ;  /* 0x30000018ff187230 */ /* 0x000fc40000004100 */
[----:B------:R-:W-:Y:S02]  /*8d40*/  HADD2.F32 R26, -RZ, R26.H1_H1 ;  /* 0x3000001aff1a7230 */ /* 0x000fe40000004100 */
        /* <DEDUP_REMOVED lines=26> */
.L_x_13588:
[----:B------:R-:W-:Y:S05]  /*8ef0*/  BSYNC B1 ;  /* 0x0000000000017941 */ /* 0x000fea0003800000 */
.L_x_13587:
[----:B------:R-:W-:Y:S01]  /*8f00*/  PRMT R43, R0, 0x5410, R3 ;  /* 0x00005410002b7816 */ /* 0x000fe20000000003 */
[----:B------:R-:W-:Y:S06]  /*8f10*/  @P0 BRA `(.L_x_13579) ;  /* 0x0000000400800947 */ /* 0x000fec0003800000 */
[----:B------:R-:W2:Y:S01]  /*8f20*/  LDL R20, [R1+0x60] ;  /* 0x0000600001147983 */ /* 0x000ea20000100800 */
[C---:B-1----:R-:W-:Y:S02]  /*8f30*/  VIADD R12, R17.reuse, 0x60 ;  /* 0x00000060110c7836 */ /* 0x042fe40000000000 */
[----:B0-----:R-:W-:Y:S01]  /*8f40*/  VIADD R13, R17, 0x60 ;  /* 0x00000060110d7836 */ /* 0x001fe20000000000 */
[----:B------:R-:W3:Y:S02]  /*8f50*/  LDL R44, [R1+0x78] ;  /* 0x00007800012c7983 */ /* 0x000ee40000100800 */
[----:B------:R-:W-:Y:S01]  /*8f60*/  SHF.L.U32 R12, R12, 0x6, RZ ;  /* 0x000000060c0c7819 */ /* 0x000fe200000006ff */
[----:B------:R-:W-:-:S03]  /*8f70*/  IMAD.SHL.U32 R13, R13, 0x40, RZ ;  /* 0x000000400d0d7824 */ /* 0x000fc600078e00ff */
[----:B------:R-:W-:Y:S02]  /*8f80*/  LOP3.LUT R12, R12, 0x1c0, RZ, 0xc0, !PT ;  /* 0x000001c00c0c7812 */ /* 0x000fe400078ec0ff */
[----:B------:R-:W-:Y:S02]  /*8f90*/  LOP3.LUT R13, R13, 0x1c0, RZ, 0xc0, !PT ;  /* 0x000001c00d0d7812 */ /* 0x000fe400078ec0ff */
[----:B------:R-:W-:-:S04]  /*8fa0*/  SHF.R.U32.HI R12, RZ, 0x3, R12 ;  /* 0x00000003ff0c7819 */ /* 0x000fc8000001160c */
[----:B------:R-:W-:Y:S02]  /*8fb0*/  LOP3.LUT R29, R12, R29, R13, 0x1e, !PT ;  /* 0x0000001d0c1d7212 */ /* 0x000fe400078e1e0d */
[----:B------:R-:W-:Y:S01]  /*8fc0*/  SHF.R.U64 R41, R10, 0x10, R11 ;  /* 0x000000100a297819 */ /* 0x000fe2000000120b */
[--C-:B------:R-:W-:Y:S01]  /*8fd0*/  HADD2.F32 R10, -RZ, R40.reuse.H1_H1 ;  /* 0x30000028ff0a7230 */ /* 0x100fe20000004100 */
[--C-:B------:R-:W-:Y:S01]  /*8fe0*/  SHF.R.U64 R33, R6, 0x10, R7.reuse ;  /* 0x0000001006217819 */ /* 0x100fe20000001207 */
[----:B------:R-:W-:Y:S01]  /*8ff0*/  HADD2.F32 R40, -RZ, R40.H0_H0 ;  /* 0x20000028ff287230 */ /* 0x000fe20000004100 */
[----:B------:R-:W-:Y:S02]  /*9000*/  SHF.R.U32.HI R31, RZ, 0x10, R7 ;  /* 0x00000010ff1f7819 */ /* 0x000fe40000011607 */
[----:B------:R-:W-:Y:S02]  /*9010*/  SHF.R.U32.HI R21, RZ, 0x10, R9 ;  /* 0x00000010ff157819 */ /* 0x000fe40000011609 */
[----:B------:R-:W-:Y:S01]  /*9020*/  SHF.R.U32.HI R37, RZ, 0x10, R11 ;  /* 0x00000010ff257819 */ /* 0x000fe2000001160b */
[--C-:B------:R-:W-:Y:S01]  /*9030*/  HADD2.F32 R11, -RZ, R38.reuse.H0_H0 ;  /* 0x20000026ff0b7230 */ /* 0x100fe20000004100 */
[----:B------:R-:W-:Y:S01]  /*9040*/  SHF.R.U64 R42, R8, 0x10, R9 ;  /* 0x00000010082a7819 */ /* 0x000fe20000001209 */
[----:B------:R-:W-:Y:S01]  /*9050*/  HADD2.F32 R38, -RZ, R38.H1_H1 ;  /* 0x30000026ff267230 */ /* 0x000fe20000004100 */
[----:B------:R-:W-:Y:S01]  /*9060*/  SHF.R.U64 R35, R4, 0x10, R5 ;  /* 0x0000001004237819 */ /* 0x000fe20000001205 */
[----:B--2---:R-:W-:-:S04]  /*9070*/  IMAD.IADD R29, R20, 0x1, R29 ;  /* 0x00000001141d7824 */ /* 0x004fc800078e021d */
[----:B------:R-:W-:Y:S01]  /*9080*/  IMAD R29, R29, 0x2, R2 ;  /* 0x000000021d1d7824 */ /* 0x000fe200078e0202 */
[----:B---3--:R-:W0:Y:S04]  /*9090*/  LDS.128 R12, [R44+0x8400] ;  /* 0x008400002c0c7984 */ /* 0x008e280000000c00 */
[----:B------:R-:W1:Y:S01]  /*90a0*/  LDS.128 R24, [R29+0x8400] ;  /* 0x008400001d187984 */ /* 0x000e620000000c00 */
[----:B------:R-:W-:-:S05]  /*90b0*/  SHF.R.U32.HI R20, RZ, 0x10, R5 ;  /* 0x00000010ff147819 */ /* 0x000fca0000011605 */
[----:B------:R-:W-:Y:S02]  /*90c0*/  HADD2.F32 R20, -RZ, R20.H0_H0 ;  /* 0x20000014ff147230 */ /* 0x000fe40000004100 */
[----:B0-----:R-:W-:Y:S02]  /*90d0*/  HADD2.F32 R3, -RZ, R13.H0_H0 ;  /* 0x2000000dff037230 */ /* 0x001fe40000004100 */
[--C-:B-1----:R-:W-:Y:S02]  /*90e0*/  HADD2.F32 R7, -RZ, R25.reuse.H0_H0 ;  /* 0x20000019ff077230 */ /* 0x102fe40000004100 */
[----:B------:R-:W-:Y:S02]  /*90f0*/  HADD2.F32 R25, -RZ, R25.H1_H1 ;  /* 0x30000019ff197230 */ /* 0x000fe40000004100 */
[----:B------:R-:W-:Y:S02]  /*9100*/  HADD2.F32 R6, -RZ, R24.H0_H0 ;  /* 0x20000018ff067230 */ /* 0x000fe40000004100 */
[C---:B------:R-:W-:Y:S01]  /*9110*/  FMUL.FTZ R30, R7.reuse, R40 ;  /* 0x00000028071e7220 */ /* 0x040fe20000410000 */
[----:B------:R-:W-:Y:S01]  /*9120*/  FMUL.FTZ R32, R7, R10 ;  /* 0x0000000a07207220 */ /* 0x000fe20000410000 */
[----:B------:R-:W-:-:S02]  /*9130*/  HADD2.F32 R7, -RZ, R39.H1_H1 ;  /* 0x30000027ff077230 */ /* 0x000fc40000004100 */
[----:B------:R-:W-:Y:S02]  /*9140*/  HADD2.F32 R39, -RZ, R39.H0_H0 ;  /* 0x20000027ff277230 */ /* 0x000fe40000004100 */
[C---:B------:R-:W-:Y:S01]  /*9150*/  FFMA.FTZ R30, R3.reuse, R10, -R30 ;  /* 0x0000000a031e7223 */ /* 0x040fe2000001081e */
[----:B------:R-:W-:Y:S02]  /*9160*/  HADD2.F32 R13, -RZ, R13.H1_H1 ;  /* 0x3000000dff0d7230 */ /* 0x000fe40000004100 */
[----:B------:R-:W-:Y:S01]  /*9170*/  FFMA.FTZ R32, R3, R40, R32 ;  /* 0x0000002803207223 */ /* 0x000fe20000010020 */
[----:B------:R-:W-:Y:S02]  /*9180*/  HADD2.F32 R0, -RZ, R12.H0_H0 ;  /* 0x2000000cff007230 */ /* 0x000fe40000004100 */
[----:B------:R-:W-:Y:S01]  /*9190*/  FMUL.FTZ R34, R25, R20 ;  /* 0x0000001419227220 */ /* 0x000fe20000410000 */
[----:B------:R-:W-:Y:S02]  /*91a0*/  HADD2.F32 R10, -RZ, R21.H0_H0 ;  /* 0x20000015ff0a7230 */ /* 0x000fe40000004100 */
[C---:B------:R-:W-:Y:S01]  /*91b0*/  FMUL.FTZ R3, R6.reuse, R7 ;  /* 0x0000000706037220 */ /* 0x040fe20000410000 */
[----:B------:R-:W-:Y:S01]  /*91c0*/  FMUL.FTZ R6, R6, R39 ;  /* 0x0000002706067220 */ /* 0x000fe20000410000 */
[----:B------:R-:W-:-:S02]  /*91d0*/  HADD2.F32 R8, -RZ, R26.H0_H0 ;  /* 0x2000001aff087230 */ /* 0x000fc40000004100 */
[-C--:B------:R-:W-:Y:S01]  /*91e0*/  FMUL.FTZ R36, R25, R10.reuse ;  /* 0x0000000a19247220 */ /* 0x080fe20000410000 */
[----:B------:R-:W-:Y:S01]  /*91f0*/  FFMA.FTZ R21, R13, R10, -R34 ;  /* 0x0000000a0d157223 */ /* 0x000fe20000010822 */
[C---:B------:R-:W-:Y:S01]  /*9200*/  FFMA.FTZ R39, R0.reuse, R39, -R3 ;  /* 0x0000002700277223 */ /* 0x040fe20000010803 */
[----:B------:R-:W-:Y:S02]  /*9210*/  HADD2.F32 R9, -RZ, R27.H0_H0 ;  /* 0x2000001bff097230 */ /* 0x000fe40000004100 */
[----:B------:R-:W-:Y:S01]  /*9220*/  FFMA.FTZ R10, R0, R7, R6 ;  /* 0x00000007000a7223 */ /* 0x000fe20000010006 */
[--C-:B------:R-:W-:Y:S02]  /*9230*/  HADD2.F32 R3, -RZ, R43.reuse.H0_H0 ;  /* 0x2000002bff037230 */ /* 0x100fe40000004100 */
[----:B------:R-:W-:Y:S02]  /*9240*/  HADD2.F32 R0, -RZ, R43.H1_H1 ;  /* 0x3000002bff007230 */ /* 0x000fe40000004100 */
[----:B------:R-:W-:Y:S01]  /*9250*/  FMUL.FTZ R7, R8, R11 ;  /* 0x0000000b08077220 */ /* 0x000fe20000410000 */
[----:B------:R-:W-:-:S02]  /*9260*/  HADD2.F32 R4, -RZ, R14.H0_H0 ;  /* 0x2000000eff047230 */ /* 0x000fc40000004100 */
[-C--:B------:R-:W-:Y:S01]  /*9270*/  FMUL.FTZ R25, R8, R3.reuse ;  /* 0x0000000308197220 */ /* 0x080fe20000410000 */
[----:B------:R-:W-:Y:S02]  /*9280*/  HADD2.F32 R5, -RZ, R15.H0_H0 ;  /* 0x2000000fff057230 */ /* 0x000fe40000004100 */
[C---:B------:R-:W-:Y:S01]  /*9290*/  FMUL.FTZ R34, R9.reuse, R38 ;  /* 0x0000002609227220 */ /* 0x040fe20000410000 */
[----:B------:R-:W-:Y:S02]  /*92a0*/  HADD2.F32 R27, -RZ, R27.H1_H1 ;  /* 0x3000001bff1b7230 */ /* 0x000fe40000004100 */
[----:B------:R-:W-:Y:S01]  /*92b0*/  FMUL.FTZ R9, R9, R0 ;  /* 0x0000000009097220 */ /* 0x000fe20000410000 */
[----:B------:R-:W-:Y:S02]  /*92c0*/  HADD2.F32 R8, -RZ, R31.H0_H0 ;  /* 0x2000001fff087230 */ /* 0x000fe40000004100 */
[----:B------:R-:W-:Y:S02]  /*92d0*/  HADD2.F32 R6, -RZ, R37.H0_H0 ;  /* 0x20000025ff067230 */ /* 0x000fe40000004100 */
[----:B------:R-:W-:Y:S01]  /*92e0*/  FFMA.FTZ R13, R13, R20, R36 ;  /* 0x000000140d0d7223 */ /* 0x000fe20000010024 */
[----:B------:R-:W-:Y:S01]  /*92f0*/  FFMA.FTZ R20, R4, R3, -R7 ;  /* 0x0000000304147223 */ /* 0x000fe20000010807 */
[----:B------:R-:W-:-:S02]  /*9300*/  HADD2.F32 R15, -RZ, R15.H1_H1 ;  /* 0x3000000fff0f7230 */ /* 0x000fc40000004100 */
[----:B------:R-:W-:Y:S01]  /*9310*/  FFMA.FTZ R25, R4, R11, R25 ;  /* 0x0000000b04197223 */ /* 0x000fe20000010019 */
[----:B------:R-:W-:Y:S02]  /*9320*/  HADD2.F32 R24, -RZ, R24.H1_H1 ;  /* 0x30000018ff187230 */ /* 0x000fe40000004100 */
[C---:B------:R-:W-:Y:S01]  /*9330*/  FFMA.FTZ R34, R5.reuse, R0, -R34 ;  /* 0x0000000005227223 */ /* 0x040fe20000010822 */
[----:B------:R-:W-:Y:S01]  /*9340*/  FFMA.FTZ R38, R5, R38, R9 ;  /* 0x0000002605267223 */ /* 0x000fe20000010009 */
[----:B------:R-:W-:Y:S02]  /*9350*/  HADD2.F32 R7, -RZ, R35.H0_H0 ;  /* 0x20000023ff077230 */ /* 0x000fe40000004100 */
[C---:B------:R-:W-:Y:S01]  /*9360*/  FMUL.FTZ R4, R27.reuse, R8 ;  /* 0x000000081b047220 */ /* 0x040fe20000410000 */
[----:B------:R-:W-:Y:S02]  /*9370*/  HADD2.F32 R26, -RZ, R26.H1_H1 ;  /* 0x3000001aff1a7230 */ /* 0x000fe40000004100 */
[----:B------:R-:W-:Y:S01]  /*9380*/  FMUL.FTZ R0, R27, R6 ;  /* 0x000000061b007220 */ /* 0x000fe20000410000 */
[----:B------:R-:W-:-:S02]  /*9390*/  HADD2.F32 R3, -RZ, R42.H0_H0 ;  /* 0x2000002aff037230 */ /* 0x000fc40000004100 */
[----:B------:R-:W-:Y:S02]  /*93a0*/  HADD2.F32 R9, -RZ, R33.H0_H0 ;  /* 0x20000021ff097230 */ /* 0x000fe40000004100 */
[----:B------:R-:W-:Y:S02]  /*93b0*/  HADD2.F32 R5, -RZ, R41.H0_H0 ;  /* 0x20000029ff057230 */ /* 0x000fe40000004100 */
[C---:B------:R-:W-:Y:S01]  /*93c0*/  FFMA.FTZ R27, R15.reuse, R6, -R4 ;  /* 0x000000060f1b7223 */ /* 0x040fe20000010804 */
[----:B------:R-:W-:Y:S02]  /*93d0*/  HADD2.F32 R12, -RZ, R12.H1_H1 ;  /* 0x3000000cff0c7230 */ /* 0x000fe40000004100 */
[----:B------:R-:W-:Y:S01]  /*93e0*/  FFMA.FTZ R31, R15, R8, R0 ;  /* 0x000000080f1f7223 */ /* 0x000fe20000010000 */
[----:B------:R-:W-:Y:S02]  /*93f0*/  HADD2.F32 R14, -RZ, R14.H1_H1 ;  /* 0x3000000eff0e7230 */ /* 0x000fe40000004100 */
        /* <DEDUP_REMOVED lines=18> */
.L_x_13579:
[----:B------:R-:W-:Y:S05]  /*9520*/  BSYNC B0 ;  /* 0x0000000000007941 */ /* 0x000fea0003800000 */
.L_x_13565:
        /* <DEDUP_REMOVED lines=8> */
.L_x_13562:
[----:B--2---:R-:W2:Y:S02]  /*95b0*/  LDL R0, [R1+0x10] ;  /* 0x0000100001007983 */ /* 0x004ea40000100800 */
[----:B--2---:R-:W-:-:S13]  /*95c0*/  ISETP.NE.AND P0, PT, R0, 0x3, PT ;  /* 0x000000030000780c */ /* 0x004fda0003f05270 */
[----:B------:R-:W-:Y:S05]  /*95d0*/  @!P0 BRA `(.L_x_13589) ;  /* 0x0000000000048947 */ /* 0x000fea0003800000 */
[----:B------:R-:W-:Y:S01]  /*95e0*/  BPT.TRAP 0x1 ;  /* 0x000000040000795c */ /* 0x000fe20000300000 */
.L_x_13589:
[----:B------:R-:W-:Y:S01]  /*95f0*/  IMAD R0, R16, 0x8, R2 ;  /* 0x0000000810007824 */ /* 0x000fe200078e0202 */
[----:B-1----:R-:W-:-:S04]  /*9600*/  SHF.L.U32 R3, R154, 0x1f, RZ ;  /* 0x0000001f9a037819 */ /* 0x002fc800000006ff */
[----:B------:R1:W2:Y:S01]  /*9610*/  SYNCS.PHASECHK.TRANS64.TRYWAIT P2, [R0+URZ+0x16830], R3 ;  /* 0x01683003000075a7 */ /* 0x0002a2000804017f */
[----:B------:R-:W-:Y:S05]  /*9620*/  @!P0 BRA `(.L_x_13590) ;  /* 0x0000000000048947 */ /* 0x000fea0003800000 */
[----:B------:R-:W-:Y:S01]  /*9630*/  BPT.TRAP 0x1 ;  /* 0x000000040000795c */ /* 0x000fe20000300000 */
.L_x_13590:
[----:B---3--:R-:W3:Y:S02]  /*9640*/  S2R R4, SR_TID.X ;  /* 0x0000000000047919 */ /* 0x008ee40000002100 */
[----:B---3--:R-:W-:-:S04]  /*9650*/  LOP3.LUT R4, R4, 0x7f, RZ, 0xc0, !PT ;  /* 0x0000007f04047812 */ /* 0x008fc800078ec0ff */
[----:B------:R-:W-:Y:S01]  /*9660*/  ISETP.NE.AND P1, PT, R4, RZ, PT ;  /* 0x000000ff0400720c */ /* 0x000fe20003f25270 */
[----:B--2---:R-:W-:-:S12]  /*9670*/  @P2 BRA `(.L_x_13591) ;  /* 0x0000000000082947 */ /* 0x004fd80003800000 */
[----:B------:R-:W2:Y:S02]  /*9680*/  SYNCS.PHASECHK.TRANS64.TRYWAIT P2, [R0+URZ+0x16830], R3 ;  /* 0x01683003000075a7 */ /* 0x000ea4000804017f */
[----:B--2---:R-:W-:Y:S05]  /*9690*/  @!P2 BRA `(.L_x_13592) ;  /* 0x00000188000ca947 */ /* 0x004fea0003800000 */
.L_x_13591:
[----:B------:R-:W-:Y:S05]  /*96a0*/  WARPSYNC.ALL ;  /* 0x0000000000007948 */ /* 0x000fea0003800000 */
[----:B-12---:R-:W-:Y:S01]  /*96b0*/  VIADD R3, R2, 0xe400 ;  /* 0x0000e40002037836 */ /* 0x006fe20000000000 */
[----:B------:R-:W-:Y:S01]  /*96c0*/  LOP3.LUT R6, R28, 0x10000, RZ, 0xfc, !PT ;  /* 0x000100001c067812 */ /* 0x000fe200078efcff */
[----:B------:R-:W-:Y:S01]  /*96d0*/  IMAD.MOV.U32 R7, RZ, RZ, 0x40000040 ;  /* 0x40000040ff077424 */ /* 0x000fe200078e00ff */
[----:B0----5:R-:W-:Y:S01]  /*96e0*/  WARPGROUP.ARRIVE ;  /* 0x00000000000079c5 */ /* 0x021fe20000000000 */
[----:B------:R-:W-:Y:S01]  /*96f0*/  IMAD.MOV.U32 R5, RZ, RZ, 0x40000040 ;  /* 0x40000040ff057424 */ /* 0x000fe200078e00ff */
[----:B------:R-:W-:Y:S01]  /*9700*/  SHF.R.U32.HI R3, RZ, 0x4, R3 ;  /* 0x00000004ff037819 */ /* 0x000fe20000011603 */
[C---:B------:R-:W-:Y:S01]  /*9710*/  VIADD R12, R6.reuse, 0x2 ;  /* 0x00000002060c7836 */ /* 0x040fe20000000000 */
[----:B------:R-:W-:Y:S01]  /*9720*/  R2UR UR4, R6 ;  /* 0x00000000060472ca */ /* 0x000fe200000e0000 */
[----:B------:R-:W-:Y:S01]  /*9730*/  IMAD.MOV.U32 R13, RZ, RZ, 0x40000040 ;  /* 0x40000040ff0d7424 */ /* 0x000fe200078e00ff */
[----:B------:R-:W-:Y:S01]  /*9740*/  LOP3.LUT R3, R3, 0x3fff, RZ, 0xc0, !PT ;  /* 0x00003fff03037812 */ /* 0x000fe200078ec0ff */
[----:B------:R-:W-:Y:S01]  /*9750*/  IMAD.MOV.U32 R9, RZ, RZ, 0x40000040 ;  /* 0x40000040ff097424 */ /* 0x000fe200078e00ff */
[----:B------:R-:W-:Y:S01]  /*9760*/  R2UR UR5, R7 ;  /* 0x00000000070572ca */ /* 0x000fe200000e0000 */
[----:B------:R-:W-:Y:S01]  /*9770*/  IMAD.MOV.U32 R157, RZ, RZ, 0x40000040 ;  /* 0x40000040ff9d7424 */ /* 0x000fe200078e00ff */
[----:B------:R-:W-:Y:S01]  /*9780*/  LOP3.LUT R4, R3, 0x10000, RZ, 0xfc, !PT ;  /* 0x0001000003047812 */ /* 0x000fe200078efcff */
[----:B------:R-:W-:Y:S01]  /*9790*/  IMAD.MOV.U32 R11, RZ, RZ, 0x40000040 ;  /* 0x40000040ff0b7424 */ /* 0x000fe200078e00ff */
[----:B------:R-:W-:Y:S01]  /*97a0*/  R2UR UR7, R5 ;  /* 0x00000000050772ca */ /* 0x000fe200000e0000 */
[----:B------:R-:W-:Y:S01]  /*97b0*/  @!P1 VIADD R0, R0, 0x16840 ;  /* 0x0001684000009836 */ /* 0x000fe20000000000 */
[----:B------:R-:W-:Y:S01]  /*97c0*/  ULDC UR11, c[0x0][0x9dc] ;  /* 0x00027700000b7ab9 */ /* 0x000fe20000000800 */
[----:B------:R0:W-:Y:S04]  /*97d0*/  STL [R1+0x20], R4 ;  /* 0x0000200401007387 */ /* 0x0001e80000100800 */
[----:B------:R1:W-:Y:S04]  /*97e0*/  STL.64 [R1], R12 ;  /* 0x0000000c01007387 */ /* 0x0003e80000100a00 */
[----:B------:R-:W2:Y:S01]  /*97f0*/  LDL R89, [R1+0x4c] ;  /* 0x00004c0001597983 */ /* 0x000ea20000100800 */
[----:B0-----:R-:W-:-:S03]  /*9800*/  IMAD R4, R16, 0x400, R4 ;  /* 0x0000040010047824 */ /* 0x001fc600078e0204 */
[----:B------:R-:W2:Y:S01]  /*9810*/  LDL R91, [R1+0x1c] ;  /* 0x00001c00015b7983 */ /* 0x000ea20000100800 */
[C---:B------:R-:W-:Y:S01]  /*9820*/  VIADD R8, R4.reuse, 0x2 ;  /* 0x0000000204087836 */ /* 0x040fe20000000000 */
[----:B------:R-:W-:Y:S02]  /*9830*/  R2UR UR6, R4 ;  /* 0x00000000040672ca */ /* 0x000fe400000e0000 */
[----:B------:R-:W3:Y:S04]  /*9840*/  LDL R97, [R1+0xc] ;  /* 0x00000c0001617983 */ /* 0x000ee80000100800 */
[----:B------:R-:W3:Y:S07]  /*9850*/  LDL R95, [R1+0x8] ;  /* 0x00000800015f7983 */ /* 0x000eee0000100800 */
[----:B------:R-:W-:Y:S01]  /*9860*/  HGMMA.64x128x16.F32 R24, gdesc[UR4], RZ, !UPT, gsb0 ;  /* 0x01e00000041879f0 */ /* 0x000fe2000c0008ff */
[----:B------:R-:W-:-:S02]  /*9870*/  R2UR UR4, R12 ;  /* 0x000000000c0472ca */ /* 0x000fc400000e0000 */
[----:B------:R-:W-:Y:S02]  /*9880*/  R2UR UR5, R13 ;  /* 0x000000000d0572ca */ /* 0x000fe400000e0000 */
[----:B------:R-:W-:Y:S02]  /*9890*/  R2UR UR6, R8 ;  /* 0x00000000080672ca */ /* 0x000fe400000e0000 */
[----:B------:R-:W-:Y:S01]  /*98a0*/  R2UR UR7, R9 ;  /* 0x00000000090772ca */ /* 0x000fe200000e0000 */
[----:B------:R-:W-:Y:S01]  /*98b0*/  VIADD R8, R4, 0x4 ;  /* 0x0000000404087836 */ /* 0x000fe20000000000 */
[----:B------:R-:W-:Y:S01]  /*98c0*/  IADD3 R156, R6, 0x4, RZ ;  /* 0x00000004069c7810 */ /* 0x000fe20007ffe0ff */
[----:B------:R-:W-:Y:S01]  /*98d0*/  IMAD.MOV.U32 R9, RZ, RZ, 0x40000040 ;  /* 0x40000040ff097424 */ /* 0x000fe200078e00ff */
[----:B------:R-:W-:Y:S02]  /*98e0*/  WARPGROUP.DEPBAR.LE gsb0, 0x0 ;  /* 0x00008000000079c5 */ /* 0x000fe40000010000 */
[----:B------:R-:W-:-:S07]  /*98f0*/  WARPGROUP.ARRIVE ;  /* 0x00000000000079c5 */ /* 0x000fce0000000000 */
[----:B------:R-:W-:Y:S01]  /*9900*/  HGMMA.64x128x16.F32 R24, gdesc[UR4], R24, gsb0 ;  /* 0x01e00000041879f0 */ /* 0x000fe20008000818 */
[----:B------:R-:W-:Y:S02]  /*9910*/  R2UR UR4, R156 ;  /* 0x000000009c0472ca */ /* 0x000fe400000e0000 */
[----:B------:R-:W-:Y:S02]  /*9920*/  R2UR UR5, R157 ;  /* 0x000000009d0572ca */ /* 0x000fe400000e0000 */
[----:B------:R-:W-:Y:S02]  /*9930*/  R2UR UR6, R8 ;  /* 0x00000000080672ca */ /* 0x000fe400000e0000 */
[----:B------:R-:W-:Y:S01]  /*9940*/  R2UR UR7, R9 ;  /* 0x00000000090772ca */ /* 0x000fe200000e0000 */
[----:B------:R-:W-:Y:S02]  /*9950*/  VIADD R10, R6, 0x6 ;  /* 0x00000006060a7836 */ /* 0x000fe40000000000 */
[----:B------:R-:W-:-:S02]  /*9960*/  VIADD R4, R4, 0x6 ;  /* 0x0000000604047836 */ /* 0x000fc40000000000 */
[----:B------:R-:W-:Y:S01]  /*9970*/  IMAD.MOV.U32 R5, RZ, RZ, 0x40000040 ;  /* 0x40000040ff057424 */ /* 0x000fe200078e00ff */
[----:B------:R-:W-:Y:S02]  /*9980*/  WARPGROUP.DEPBAR.LE gsb0, 0x0 ;  /* 0x00008000000079c5 */ /* 0x000fe40000010000 */
[----:B------:R-:W-:-:S06]  /*9990*/  WARPGROUP.ARRIVE ;  /* 0x00000000000079c5 */ /* 0x000fcc0000000000 */
[----:B------:R-:W-:Y:S01]  /*99a0*/  HGMMA.64x128x16.F32 R24, gdesc[UR4], R24, gsb0 ;  /* 0x01e00000041879f0 */ /* 0x000fe20008000818 */
[----:B------:R-:W-:Y:S02]  /*99b0*/  R2UR UR4, R10 ;  /* 0x000000000a0472ca */ /* 0x000fe400000e0000 */
[----:B------:R-:W-:Y:S02]  /*99c0*/  R2UR UR5, R11 ;  /* 0x000000000b0572ca */ /* 0x000fe400000e0000 */
[----:B------:R-:W-:Y:S02]  /*99d0*/  R2UR UR6, R4 ;  /* 0x00000000040672ca */ /* 0x000fe400000e0000 */
[----:B------:R-:W-:Y:S01]  /*99e0*/  R2UR UR7, R5 ;  /* 0x00000000050772ca */ /* 0x000fe200000e0000 */
[----:B------:R-:W0:Y:S02]  /*99f0*/  LDC R4, c[0x0][0x448] ;  /* 0x00011200ff047b82 */ /* 0x000e240000000800 */
[----:B0-----:R-:W-:-:S13]  /*9a00*/  ISETP.NE.AND P2, PT, R4, 0x1, PT ;  /* 0x000000010400780c */ /* 0x001fda0003f45270 */
[----:B------:R-:W0:Y:S08]  /*9a10*/  @P2 LDC R5, c[0x0][0x44c] ;  /* 0x00011300ff052b82 */ /* 0x000e300000000800 */
[----:B------:R-:W4:Y:S01]  /*9a20*/  @P2 LDC R9, c[0x0][0x450] ;  /* 0x00011400ff092b82 */ /* 0x000f220000000800 */
[----:B------:R-:W-:Y:S02]  /*9a30*/  WARPGROUP.DEPBAR.LE gsb0, 0x0 ;  /* 0x00008000000079c5 */ /* 0x000fe40000010000 */
[----:B------:R-:W-:-:S06]  /*9a40*/  WARPGROUP.ARRIVE ;  /* 0x00000000000079c5 */ /* 0x000fcc0000000000 */
[----:B------:R-:W-:Y:S01]  /*9a50*/  HGMMA.64x128x16.F32 R24, gdesc[UR4], R24, gsb0 ;  /* 0x01e00000041879f0 */ /* 0x000fe20008000818 */
[----:B------:R-:W-:Y:S01]  /*9a60*/  ULDC UR4, c[0x0][0x9d8] ;  /* 0x0002760000047ab9 */ /* 0x000fe20000000800 */
[----:B------:R-:W-:Y:S01]  /*9a70*/  ULOP3.LUT UR11, URZ, UR11, URZ, 0x33, !UPT ;  /* 0x0000000b3f0b7292 */ /* 0x000fe2000f8e333f */
        /* <DEDUP_REMOVED lines=9> */
[----:B--2---:R-:W-:-:S04]  /*9b10*/  IMAD.IADD R78, R89, 0x1, R91 ;  /* 0x00000001594e7824 */ /* 0x004fc800078e025b */
[----:B0-----:R-:W-:-:S05]  /*9b20*/  @P2 IMAD.HI.U32 R4, R78, R5, RZ ;  /* 0x000000054e042227 */ /* 0x001fca00078e00ff */
[----:B----4-:R-:W-:Y:S02]  /*9b30*/  @P2 SHF.R.U32.HI R78, RZ, R9, R4 ;  /* 0x00000009ff4e2219 */ /* 0x010fe40000011604 */
[----:B------:R-:W0:Y:S01]  /*9b40*/  LDC.64 R8, c[0x0][0x9e0] ;  /* 0x00027800ff087b82 */ /* 0x000e220000000a00 */
        /* <DEDUP_REMOVED lines=28> */
[----:B------:R-:W1:Y:S01]  /*9d10*/  SHFL.IDX PT, R82, R78, RZ, 0x1c1f ;  /* 0x001c1fff4e527589 */ /* 0x000e6200000e0000 */
        /* <DEDUP_REMOVED lines=32> */
[----:B0-----:R-:W-:Y:S01]  /*9f20*/  ISETP.GE.AND P3, PT, R9, 0x1, PT ;  /* 0x000000010900780c */ /* 0x001fe20003f66270 */
[----:B------:R-:W0:Y:S01]  /*9f30*/  MUFU.TANH R13, R13 ;  /* 0x0000000d000d7308 */ /* 0x000e220000002400 */
[----:B--2---:R-:W-:-:S07]  /*9f40*/  IADD3 R4, -R155, 0x1, R84 ;  /* 0x000000019b047810 */ /* 0x004fce0007ffe154 */
[----:B------:R-:W2:Y:S01]  /*9f50*/  MUFU.TANH R14, R14 ;  /* 0x0000000e000e7308 */ /* 0x000ea20000002400 */
[----:B---3--:R-:W-:-:S07]  /*9f60*/  IADD3 R85, -R95, R4, R97 ;  /* 0x000000045f557210 */ /* 0x008fce0007ffe161 */
[----:B------:R-:W3:Y:S01]  /*9f70*/  MUFU.TANH R3, R3 ;  /* 0x0000000300037308 */ /* 0x000ee20000002400 */
[----:B------:R-:W-:-:S07]  /*9f80*/  VIADD R87, R85, UR11 ;  /* 0x0000000b55577c36 */ /* 0x000fce0008000000 */
[----:B------:R-:W4:Y:S01]  /*9f90*/  MUFU.TANH R12, R12 ;  /* 0x0000000c000c7308 */ /* 0x000f220000002400 */
        /* <DEDUP_REMOVED lines=61> */
[----:B------:R-:W-:Y:S01]  /*a370*/  IADD3 R92, -R155, R97, R84 ;  /* 0x000000619b5c7210 */ /* 0x000fe20007ffe154 */
[----:B-1----:R-:W-:Y:S01]  /*a380*/  IMAD.IADD R83, R87, 0x1, R82 ;  /* 0x0000000157537824 */ /* 0x002fe200078e0252 */
[----:B------:R-:W-:-:S02]  /*a390*/  LEA R80, R88, 0xffffff80, 0x7 ;  /* 0xffffff8058507811 */ /* 0x000fc400078e38ff */
[----:B------:R-:W-:Y:S01]  /*a3a0*/  VIADDMNMX R90, R82, R85, R92, PT ;  /* 0x00000055525a7246 */ /* 0x000fe2000380015c */
[----:B--234-:R-:W-:Y:S06]  /*a3b0*/  @!P3 BRA `(.L_x_13593) ;  /* 0x000000000050b947 */ /* 0x01cfec0003800000 */
        /* <DEDUP_REMOVED lines=11> */
.L_x_13595:
[----:B------:R-:W-:-:S13]  /*a470*/  ISETP.NE.AND P4, PT, R9, 0x1, PT ;  /* 0x000000010900780c */ /* 0x000fda0003f85270 */
[----:B------:R-:W1:Y:S02]  /*a480*/  @P4 LDC.64 R4, c[0x0][0x9e8] ;  /* 0x00027a00ff044b82 */ /* 0x000e640000000a00 */
[----:B-1----:R-:W-:-:S05]  /*a490*/  @P4 IMAD.HI.U32 R4, R89, R4, RZ ;  /* 0x0000000459044227 */ /* 0x002fca00078e00ff */
[----:B------:R-:W-:-:S07]  /*a4a0*/  @P4 SHF.R.U32.HI R89, RZ, R5, R4 ;  /* 0x00000005ff594219 */ /* 0x000fce0000011604 */
.L_x_13596:
[----:B------:R-:W-:Y:S05]  /*a4b0*/  BSYNC B0 ;  /* 0x0000000000007941 */ /* 0x000fea0003800000 */
.L_x_13594:
[----:B------:R-:W-:-:S05]  /*a4c0*/  IMAD R4, R89, R9, -R80 ;  /* 0x0000000959047224 */ /* 0x000fca00078e0a50 */
[----:B------:R-:W-:-:S04]  /*a4d0*/  IADD3 R4, -R155, R4, RZ ;  /* 0x000000049b047210 */ /* 0x000fc80007ffe1ff */
[----:B------:R-:W-:Y:S02]  /*a4e0*/  VIMNMX R83, R83, R4, !PT ;  /* 0x0000000453537248 */ /* 0x000fe40007fe0100 */
[----:B------:R-:W-:-:S07]  /*a4f0*/  VIADDMNMX R90, R4, R9, R90, PT ;  /* 0x00000009045a7246 */ /* 0x000fce000380015a */
.L_x_13593:
        /* <DEDUP_REMOVED lines=12> */
[----:B0-----:R-:W-:Y:S01]  /*a5c0*/  FSEL R86, R21, -INF , !P5 ;  /* 0xff80000015567808 */ /* 0x001fe20006800000 */
        /* <DEDUP_REMOVED lines=190> */
.L_x_13599:
[----:B------:R-:W-:-:S13]  /*b1b0*/  ISETP.NE.AND P6, PT, R9, 0x1, PT ;  /* 0x000000010900780c */ /* 0x000fda0003fc5270 */
[----:B------:R-:W0:Y:S02]  /*b1c0*/  @P6 LDC.64 R4, c[0x0][0x9e8] ;  /* 0x00027a00ff046b82 */ /* 0x000e240000000a00 */
[----:B0-----:R-:W-:-:S05]  /*b1d0*/  @P6 IMAD.HI.U32 R4, R21, R4, RZ ;  /* 0x0000000415046227 */ /* 0x001fca00078e00ff */
[----:B------:R-:W-:-:S07]  /*b1e0*/  @P6 SHF.R.U32.HI R21, RZ, R5, R4 ;  /* 0x00000005ff156219 */ /* 0x000fce0000011604 */
.L_x_13600:
[----:B------:R-:W-:Y:S05]  /*b1f0*/  BSYNC B0 ;  /* 0x0000000000007941 */ /* 0x000fea0003800000 */
.L_x_13598:
[----:B------:R-:W-:-:S04]  /*b200*/  IMAD R80, R21, R9, -R80 ;  /* 0x0000000915507224 */ /* 0x000fc800078e0a50 */
[----:B------:R-:W-:-:S05]  /*b210*/  IMAD.IADD R80, R80, 0x1, -R155 ;  /* 0x0000000150507824 */ /* 0x000fca00078e0a9b */
[----:B------:R-:W-:Y:S02]  /*b220*/  VIMNMX R87, R87, R80, !PT ;  /* 0x0000005057577248 */ /* 0x000fe40007fe0100 */
[----:B------:R-:W-:-:S07]  /*b230*/  VIADDMNMX R92, R80, R9, R92, PT ;  /* 0x00000009505c7246 */ /* 0x000fce000380015c */
.L_x_13597:
[----:B------:R-:W-:Y:S01]  /*b240*/  ISETP.GT.AND P4, PT, R87, 0x1, !P4 ;  /* 0x000000015700780c */ /* 0x000fe20006784270 */
[----:B------:R-:W-:Y:S01]  /*b250*/  ULDC UR4, c[0x0][0x988] ;  /* 0x0002620000047ab9 */ /* 0x000fe20000000800 */
[----:B------:R-:W-:Y:S01]  /*b260*/  LOP3.LUT P6, RZ, R22, 0x1000000, RZ, 0xc0, !PT ;  /* 0x0100000016ff7812 */ /* 0x000fe200078cc0ff */
[----:B------:R-:W-:Y:S01]  /*b270*/  IMAD.U32 R39, RZ, RZ, UR4 ;  /* 0x00000004ff277e24 */ /* 0x000fe2000f8e00ff */
        /* <DEDUP_REMOVED lines=76> */
[----:B------:R-:W-:Y:S01]  /*b740*/  ISETP.GT.AND P5, PT, R87, 0x78, !P5 ;  /* 0x000000785700780c */ /* 0x000fe20006fa4270 */
[----:B------:R-:W0:Y:S01]  /*b750*/  SHFL.BFLY PT, R14, R5, 0x2, 0x1f ;  /* 0x0c401f00050e7f89 */ /* 0x000e2200000e0000 */
[----:B------:R-:W-:Y:S02]  /*b760*/  FSEL R124, R41, -INF , !P4 ;  /* 0xff800000297c7808 */ /* 0x000fe40006000000 */
[----:B------:R-:W-:Y:S02]  /*b770*/  LOP3.LUT P4, RZ, R22, 0x40000, RZ, 0xc0, !PT ;  /* 0x0004000016ff7812 */ /* 0x000fe4000788c0ff */
[----:B------:R-:W-:Y:S02]  /*b780*/  ISETP.LT.OR P5, PT, R92, 0x79, P5 ;  /* 0x000000795c00780c */ /* 0x000fe40002fa1670 */
        /* <DEDUP_REMOVED lines=35> */
[----:B------:R-:W-:Y:S01]  /*b9c0*/  LOP3.LUT P4, RZ, R22, 0x400, RZ, 0xc0, !PT ;  /* 0x0000040016ff7812 */ /* 0x000fe2000788c0ff */
[----:B------:R-:W0:Y:S03]  /*b9d0*/  @P2 LDC R57, c[0x0][0x44c] ;  /* 0x00011300ff392b82 */ /* 0x000e260000000800 */
[----:B------:R-:W-:-:S04]  /*b9e0*/  ISETP.GT.AND P4, PT, R87, 0x51, !P4 ;  /* 0x000000515700780c */ /* 0x000fc80006784270 */
[----:B------:R-:W-:-:S04]  /*b9f0*/  ISETP.LT.OR P4, PT, R92, 0x52, P4 ;  /* 0x000000525c00780c */ /* 0x000fc80002781670 */
[----:B------:R-:W-:Y:S02]  /*ba00*/  FSEL R58, R58, -INF , !P4 ;  /* 0xff8000003a3a7808 */ /* 0x000fe40006000000 */
[----:B------:R-:W-:-:S04]  /*ba10*/  LOP3.LUT P4, RZ, R22, 0x200, RZ, 0xc0, !PT ;  /* 0x0000020016ff7812 */ /* 0x000fc8000788c0ff */
[----:B------:R-:W-:-:S04]  /*ba20*/  ISETP.GT.AND P4, PT, R87, 0x58, !P4 ;  /* 0x000000585700780c */ /* 0x000fc80006784270 */
[----:B------:R-:W-:Y:S01]  /*ba30*/  ISETP.LT.OR P4, PT, R92, 0x59, P4 ;  /* 0x000000595c00780c */ /* 0x000fe20002781670 */
[----:B0-----:R-:W-:-:S03]  /*ba40*/  @P2 IMAD.HI.U32 R57, R91, R57, RZ ;  /* 0x000000395b392227 */ /* 0x001fc600078e00ff */
        /* <DEDUP_REMOVED lines=40> */
[----:B------:R-:W-:Y:S01]  /*bcd0*/  ISETP.GT.AND P4, PT, R87, 0x79, !P6 ;  /* 0x000000795700780c */ /* 0x000fe20007784270 */
[-CC-:B------:R-:W-:Y:S01]  /*bce0*/  FFMA.FTZ R41, R56, R39.reuse, -R15.reuse ;  /* 0x0000002738297223 */ /* 0x180fe2000001080f */
        /* <DEDUP_REMOVED lines=48> */
[----:B------:R-:W5:Y:S01]  /*bff0*/  MUFU.EX2 R146, R146 ;  /* 0x0000009200927308 */ /* 0x000f620000000800 */
[----:B------:R-:W-:-:S04]  /*c000*/  FMNMX.FTZ R5, R50, R5, !PT ;  /* 0x0000000532057209 */ /* 0x000fc80007810000 */
        /* <DEDUP_REMOVED lines=25> */
[----:B0-----:R-:W-:Y:S01]  /*c1a0*/  FMNMX.FTZ R51, R5, R48, !PT ;  /* 0x0000003005337209 */ /* 0x001fe20007810000 */
[----:B------:R-:W-:-:S06]  /*c1b0*/  FFMA.FTZ R48, R68, R39, -R15 ;  /* 0x0000002744307223 */ /* 0x000fcc000001080f */
[----:B------:R-:W-:Y:S01]  /*c1c0*/  MUFU.EX2 R37, R37 ;  /* 0x0000002500257308 */ /* 0x000fe20000000800 */
[----:B------:R-:W0:Y:S01]  /*c1d0*/  @P2 LDC R68, c[0x0][0x450] ;  /* 0x00011400ff442b82 */ /* 0x000e220000000800 */
[----:B------:R-:W1:Y:S06]  /*c1e0*/  SHFL.BFLY PT, R56, R51, 0x1, 0x1f ;  /* 0x0c201f0033387f89 */ /* 0x000e6c00000e0000 */
[----:B------:R-:W-:Y:S08]  /*c1f0*/  MUFU.EX2 R0, R0 ;  /* 0x0000000000007308 */ /* 0x000ff00000000800 */
[----:B------:R-:W-:Y:S08]  /*c200*/  MUFU.EX2 R41, R41 ;  /* 0x0000002900297308 */ /* 0x000ff00000000800 */
[----:B------:R-:W-:Y:S01]  /*c210*/  MUFU.EX2 R40, R40 ;  /* 0x0000002800287308 */ /* 0x000fe20000000800 */
[----:B-1----:R-:W-:Y:S01]  /*c220*/  FMNMX.FTZ R5, R51, R56, !PT ;  /* 0x0000003833057209 */ /* 0x002fe20007810000 */
[-CC-:B------:R-:W-:Y:S01]  /*c230*/  FFMA.FTZ R51, R76, R39.reuse, -R15.reuse ;  /* 0x000000274c337223 */ /* 0x180fe2000001080f */
[----:B------:R-:W-:-:S02]  /*c240*/  FFMA.FTZ R56, R84, R39, -R15 ;  /* 0x0000002754387223 */ /* 0x000fc4000001080f */
        /* <DEDUP_REMOVED lines=17> */
[----:B--2---:R-:W-:Y:S01]  /*c360*/  FADD.FTZ R3, R21, R4 ;  /* 0x0000000415037221 */ /* 0x004fe20000010000 */
[-CC-:B------:R-:W-:Y:S01]  /*c370*/  FFMA.FTZ R34, R34, R39.reuse, -R15.reuse ;  /* 0x0000002722227223 */ /* 0x180fe2000001080f */
[-C--:B------:R-:W-:Y:S01]  /*c380*/  FFMA.FTZ R143, R122, R39.reuse, -R15 ;  /* 0x000000277a8f7223 */ /* 0x080fe2000001080f */
[----:B------:R-:W1:Y:S01]  /*c390*/  MUFU.EX2 R12, R12 ;  /* 0x0000000c000c7308 */ /* 0x000e620000000800 */
        /* <DEDUP_REMOVED lines=8> */
[----:B-----5:R-:W-:Y:S01]  /*c420*/  FADD.FTZ R60, R146, R3 ;  /* 0x00000003923c7221 */ /* 0x020fe20000010000 */
[-CC-:B------:R-:W-:Y:S01]  /*c430*/  FFMA.FTZ R133, R128, R39.reuse, -R15.reuse ;  /* 0x0000002780857223 */ /* 0x180fe2000001080f */
[-CC-:B------:R-:W-:Y:S01]  /*c440*/  FFMA.FTZ R50, R50, R39.reuse, -R15.reuse ;  /* 0x0000002732327223 */ /* 0x180fe2000001080f */
[-CC-:B------:R-:W-:Y:S01]  /*c450*/  FFMA.FTZ R135, R130, R39.reuse, -R15.reuse ;  /* 0x0000002782877223 */ /* 0x180fe2000001080f */
[----:B------:R-:W-:Y:S01]  /*c460*/  FADD.FTZ R55, R27, R60 ;  /* 0x0000003c1b377221 */ /* 0x000fe20000010000 */
[-CC-:B------:R-:W-:Y:S01]  /*c470*/  FFMA.FTZ R54, R54, R39.reuse, -R15.reuse ;  /* 0x0000002736367223 */ /* 0x180fe2000001080f */
[-C--:B------:R-:W-:Y:S01]  /*c480*/  FFMA.FTZ R129, R132, R39.reuse, -R15 ;  /* 0x0000002784817223 */ /* 0x080fe2000001080f */
[----:B------:R-:W3:Y:S01]  /*c490*/  MUFU.EX2 R20, R20 ;  /* 0x0000001400147308 */ /* 0x000ee20000000800 */
[----:B-1----:R-:W-:Y:S01]  /*c4a0*/  FADD.FTZ R4, R149, R12 ;  /* 0x0000000c95047221 */ /* 0x002fe20000010000 */
[----:B------:R-:W-:Y:S01]  /*c4b0*/  FADD.FTZ R60, R24, R55 ;  /* 0x00000037183c7221 */ /* 0x000fe20000010000 */
[-CC-:B------:R-:W-:Y:S01]  /*c4c0*/  FFMA.FTZ R58, R58, R39.reuse, -R15.reuse ;  /* 0x000000273a3a7223 */ /* 0x180fe2000001080f */
[----:B------:R-:W-:Y:S01]  /*c4d0*/  F2FP.F16.F32.PACK_AB R148, R13, R148 ;  /* 0x000000940d94723e */ /* 0x000fe200000000ff */
[-CC-:B------:R-:W-:Y:S01]  /*c4e0*/  FFMA.FTZ R131, R134, R39.reuse, -R15.reuse ;  /* 0x0000002786837223 */ /* 0x180fe2000001080f */
[----:B------:R-:W-:Y:S01]  /*c4f0*/  FADD.FTZ R55, R29, R60 ;  /* 0x0000003c1d377221 */ /* 0x000fe20000010000 */
[-C--:B------:R-:W-:Y:S01]  /*c500*/  FFMA.FTZ R125, R136, R39.reuse, -R15 ;  /* 0x00000027887d7223 */ /* 0x080fe2000001080f */
[----:B------:R-:W1:Y:S01]  /*c510*/  MUFU.EX2 R145, R145 ;  /* 0x0000009100917308 */ /* 0x000e620000000800 */
[----:B--2---:R-:W-:Y:S01]  /*c520*/  FADD.FTZ R3, R151, R4 ;  /* 0x0000000497037221 */ /* 0x004fe20000010000 */
[----:B------:R-:W-:Y:S01]  /*c530*/  FADD.FTZ R60, R142, R55 ;  /* 0x000000378e3c7221 */ /* 0x000fe20000010000 */
[-CC-:B------:R-:W-:Y:S01]  /*c540*/  FFMA.FTZ R127, R138, R39.reuse, -R15.reuse ;  /* 0x000000278a7f7223 */ /* 0x180fe2000001080f */
[-CC-:B------:R-:W-:Y:S01]  /*c550*/  FFMA.FTZ R70, R70, R39.reuse, -R15.reuse ;  /* 0x0000002746467223 */ /* 0x180fe2000001080f */
[----:B------:R-:W-:Y:S01]  /*c560*/  F2FP.F16.F32.PACK_AB R134, R41, R0 ;  /* 0x000000002986723e */ /* 0x000fe200000000ff */
[----:B------:R-:W-:Y:S01]  /*c570*/  FADD.FTZ R55, R31, R60 ;  /* 0x0000003c1f377221 */ /* 0x000fe20000010000 */
[-C--:B------:R-:W-:Y:S01]  /*c580*/  FFMA.FTZ R74, R74, R39.reuse, -R15 ;  /* 0x000000274a4a7223 */ /* 0x080fe2000001080f */
[----:B------:R-:W2:Y:S01]  /*c590*/  MUFU.EX2 R26, R26 ;  /* 0x0000001a001a7308 */ /* 0x000ea20000000800 */
[----:B---3--:R-:W-:Y:S01]  /*c5a0*/  FADD.FTZ R4, R20, R3 ;  /* 0x0000000314047221 */ /* 0x008fe20000010000 */
[----:B------:R-:W-:Y:S01]  /*c5b0*/  FADD.FTZ R64, R28, R55 ;  /* 0x000000371c407221 */ /* 0x000fe20000010000 */
[----:B------:R-:W-:Y:S01]  /*c5c0*/  F2FP.F16.F32.PACK_AB R150, R21, R150 ;  /* 0x000000961596723e */ /* 0x000fe200000000ff */
[----:B------:R-:W-:Y:S01]  /*c5d0*/  FFMA.FTZ R82, R82, R39, -R15 ;  /* 0x0000002752527223 */ /* 0x000fe2000001080f */
[C---:B------:R-:W-:Y:S01]  /*c5e0*/  F2FP.F16.F32.PACK_AB R136, R33.reuse, R28 ;  /* 0x0000001c2188723e */ /* 0x040fe200000000ff */
[----:B------:R-:W-:Y:S01]  /*c5f0*/  FADD.FTZ R55, R33, R64 ;  /* 0x0000004021377221 */ /* 0x000fe20000010000 */
[----:B------:R-:W-:Y:S01]  /*c600*/  F2FP.F16.F32.PACK_AB R144, R25, R144 ;  /* 0x000000901990723e */ /* 0x000fe200000000ff */
[----:B------:R-:W3:Y:S01]  /*c610*/  MUFU.EX2 R147, R147 ;  /* 0x0000009300937308 */ /* 0x000ee20000000800 */
        /* <DEDUP_REMOVED lines=10> */
[----:B---3--:R-:W-:Y:S01]  /*c6c0*/  FADD.FTZ R3, R147, R4 ;  /* 0x0000000493037221 */ /* 0x008fe20000010000 */
[----:B------:R-:W-:Y:S01]  /*c6d0*/  IMAD.MOV.U32 R4, RZ, RZ, R91 ;  /* 0x000000ffff047224 */ /* 0x000fe200078e005b */
[----:B0-----:R-:W-:Y:S01]  /*c6e0*/  @P2 SHF.R.U32.HI R4, RZ, R68, R57 ;  /* 0x00000044ff042219 */ /* 0x001fe20000011639 */
[----:B------:R-:W-:Y:S01]  /*c6f0*/  FADD.FTZ R68, R32, R55 ;  /* 0x0000003720447221 */ /* 0x000fe20000010000 */
[----:B------:R-:W-:Y:S02]  /*c700*/  F2FP.F16.F32.PACK_AB R151, R20, R151 ;  /* 0x000000971497723e */ /* 0x000fe400000000ff */
[----:B------:R-:W-:Y:S01]  /*c710*/  F2FP.F16.F32.PACK_AB R145, R26, R145 ;  /* 0x000000911a91723e */ /* 0x000fe200000000ff */
[----:B------:R-:W0:Y:S01]  /*c720*/  MUFU.EX2 R34, R34 ;  /* 0x0000002200227308 */ /* 0x000e220000000800 */
[C---:B-1----:R-:W-:Y:S01]  /*c730*/  FADD.FTZ R60, R30.reuse, R3 ;  /* 0x000000031e3c7221 */ /* 0x042fe20000010000 */
[----:B------:R-:W-:Y:S01]  /*c740*/  FADD.FTZ R55, R35, R68 ;  /* 0x0000004423377221 */ /* 0x000fe20000010000 */
[----:B------:R-:W-:Y:S01]  /*c750*/  IMAD.IADD R93, R93, 0x1, R4 ;  /* 0x000000015d5d7824 */ /* 0x000fe200078e0204 */
[----:B------:R-:W-:-:S03]  /*c760*/  F2FP.F16.F32.PACK_AB R147, R30, R147 ;  /* 0x000000931e93723e */ /* 0x000fc600000000ff */
[----:B------:R-:W-:Y:S01]  /*c770*/  IMAD.IADD R8, R93, 0x1, R8 ;  /* 0x000000015d087824 */ /* 0x000fe200078e0208 */
[----:B------:R-:W1:Y:S01]  /*c780*/  MUFU.EX2 R143, R143 ;  /* 0x0000008f008f7308 */ /* 0x000e620000000800 */
[----:B--2---:R-:W-:Y:S01]  /*c790*/  FADD.FTZ R3, R141, R60 ;  /* 0x0000003c8d037221 */ /* 0x004fe20000010000 */
[-CC-:B------:R-:W-:Y:S01]  /*c7a0*/  FFMA.FTZ R60, R62, R39.reuse, -R15.reuse ;  /* 0x000000273e3c7223 */ /* 0x180fe2000001080f */
[----:B------:R-:W-:Y:S01]  /*c7b0*/  FFMA.FTZ R62, R66, R39, -R15 ;  /* 0x00000027423e7223 */ /* 0x000fe2000001080f */
[----:B------:R-:W-:-:S04]  /*c7c0*/  FADD.FTZ R66, R36, R55 ;  /* 0x0000003724427221 */ /* 0x000fc80000010000 */
        /* <DEDUP_REMOVED lines=9> */
[----:B--2---:R-:W-:Y:S01]  /*c860*/  FADD.FTZ R64, R38, R3 ;  /* 0x0000000326407221 */ /* 0x004fe20000010000 */
[-CC-:B------:R-:W-:Y:S01]  /*c870*/  FFMA.FTZ R3, R140, R39.reuse, -R15.reuse ;  /* 0x000000278c037223 */ /* 0x180fe2000001080f */
[----:B------:R-:W-:Y:S01]  /*c880*/  F2FP.F16.F32.PACK_AB R140, R29, R24 ;  /* 0x000000181d8c723e */ /* 0x000fe200000000ff */
[----:B------:R-:W-:Y:S01]  /*c890*/  FFMA.FTZ R15, R86, R39, -R15 ;  /* 0x00000027560f7223 */ /* 0x000fe2000001080f */
[----:B------:R-:W-:-:S03]  /*c8a0*/  F2FP.F16.F32.PACK_AB R143, R38, R143 ;  /* 0x0000008f268f723e */ /* 0x000fc600000000ff */
[----:B------:R-:W2:Y:S01]  /*c8b0*/  MUFU.EX2 R139, R139 ;  /* 0x0000008b008b7308 */ /* 0x000ea20000000800 */
[----:B0-----:R-:W-:-:S07]  /*c8c0*/  FADD.FTZ R55, R137, R64 ;  /* 0x0000004089377221 */ /* 0x001fce0000010000 */
[----:B------:R-:W0:Y:S01]  /*c8d0*/  MUFU.EX2 R46, R46 ;  /* 0x0000002e002e7308 */ /* 0x000e220000000800 */
[C---:B-1----:R-:W-:Y:S01]  /*c8e0*/  FADD.FTZ R64, R42.reuse, R55 ;  /* 0x000000372a407221 */ /* 0x042fe20000010000 */
[----:B------:R-:W-:-:S06]  /*c8f0*/  F2FP.F16.F32.PACK_AB R137, R42, R137 ;  /* 0x000000892a89723e */ /* 0x000fcc00000000ff */
[----:B------:R-:W1:Y:S01]  /*c900*/  MUFU.EX2 R133, R133 ;  /* 0x0000008500857308 */ /* 0x000e620000000800 */
[----:B--2---:R-:W-:Y:S01]  /*c910*/  FADD.FTZ R55, R139, R64 ;  /* 0x000000408b377221 */ /* 0x004fe20000010000 */
[----:B------:R-:W-:-:S06]  /*c920*/  FADD.FTZ R64, R40, R57 ;  /* 0x0000003928407221 */ /* 0x000fcc0000010000 */
[----:B------:R-:W2:Y:S01]  /*c930*/  MUFU.EX2 R50, R50 ;  /* 0x0000003200327308 */ /* 0x000ea20000000800 */
[C---:B0-----:R-:W-:Y:S01]  /*c940*/  FADD.FTZ R4, R46.reuse, R55 ;  /* 0x000000372e047221 */ /* 0x041fe20000010000 */
[----:B------:R-:W-:Y:S01]  /*c950*/  FADD.FTZ R55, R43, R64 ;  /* 0x000000402b377221 */ /* 0x000fe20000010000 */
[----:B------:R-:W-:-:S03]  /*c960*/  F2FP.F16.F32.PACK_AB R139, R46, R139 ;  /* 0x0000008b2e8b723e */ /* 0x000fc600000000ff */
        /* <DEDUP_REMOVED lines=58> */
[C---:B0-----:R-:W-:Y:S01]  /*cd10*/  FADD.FTZ R3, R15.reuse, R0 ;  /* 0x000000000f037221 */ /* 0x041fe20000010000 */
[----:B------:R-:W-:Y:S01]  /*cd20*/  F2FP.F16.F32.PACK_AB R123, R15, R82 ;  /* 0x000000520f7b723e */ /* 0x000fe200000000ff */
[----:B------:R-:W-:Y:S02]  /*cd30*/  VIADD R0, R88, 0xfffffffe ;  /* 0xfffffffe58007836 */ /* 0x000fe40000000000 */
[C---:B-1----:R-:W-:Y:S01]  /*cd40*/  FADD.FTZ R4, R56.reuse, R21 ;  /* 0x0000001538047221 */ /* 0x042fe20000010000 */
        /* <DEDUP_REMOVED lines=13> */
.L_x_13603:
[----:B------:R-:W-:-:S13]  /*ce20*/  ISETP.NE.AND P4, PT, R9, 0x1, PT ;  /* 0x000000010900780c */ /* 0x000fda0003f85270 */
[----:B------:R-:W0:Y:S02]  /*ce30*/  @P4 LDC.64 R20, c[0x0][0x9e8] ;  /* 0x00027a00ff144b82 */ /* 0x000e240000000a00 */
[----:B0-----:R-:W-:-:S05]  /*ce40*/  @P4 IMAD.HI.U32 R20, R12, R20, RZ ;  /* 0x000000140c144227 */ /* 0x001fca00078e00ff */
[----:B------:R-:W-:-:S07]  /*ce50*/  @P4 SHF.R.U32.HI R12, RZ, R21, R20 ;  /* 0x00000015ff0c4219 */ /* 0x000fce0000011614 */
.L_x_13604:
[----:B------:R-:W-:Y:S05]  /*ce60*/  BSYNC B0 ;  /* 0x0000000000007941 */ /* 0x000fea0003800000 */
.L_x_13602:
[----:B------:R-:W-:-:S05]  /*ce70*/  IMAD R9, R12, R9, R9 ;  /* 0x000000090c097224 */ /* 0x000fca00078e0209 */
[----:B------:R-:W-:-:S07]  /*ce80*/  VIMNMX R8, R8, R9, PT ;  /* 0x0000000908087248 */ /* 0x000fce0003fe0100 */
.L_x_13601:
        /* <DEDUP_REMOVED lines=28> */
[----:B------:R-:W-:-:S13]  /*d050*/  ISETP.GE.AND P4, PT, R0, R21, PT ;  /* 0x000000150000720c */ /* 0x000fda0003f86270 */
[----:B------:R-:W-:Y:S05]  /*d060*/  @!P4 BRA `(.L_x_13605) ;  /* 0x0000003400e8c947 */ /* 0x000fea0003800000 */
[----:B------:R-:W-:-:S07]  /*d070*/  IMAD.MOV.U32 R119, RZ, RZ, RZ ;  /* 0x000000ffff777224 */ /* 0x000fce00078e00ff */
.L_x_13623:
[----:B------:R-:W2:Y:S01]  /*d080*/  LDL R8, [R1+0x24] ;  /* 0x0000240001087983 */ /* 0x000ea20000100800 */
        /* <DEDUP_REMOVED lines=10> */
.L_x_13607:
[----:B------:R-:W-:Y:S01]  /*d130*/  IMAD R9, R15, 0x8, R2 ;  /* 0x000000080f097824 */ /* 0x000fe200078e0202 */
[----:B------:R-:W-:-:S04]  /*d140*/  SHF.L.U32 R8, R20, 0x1f, RZ ;  /* 0x0000001f14087819 */ /* 0x000fc800000006ff */
[----:B------:R0:W1:Y:S01]  /*d150*/  SYNCS.PHASECHK.TRANS64.TRYWAIT P5, [R9+URZ+0x16830], R8 ;  /* 0x01683008090075a7 */ /* 0x00006200080a017f */
[----:B------:R-:W-:Y:S05]  /*d160*/  @!P0 BRA `(.L_x_13608) ;  /* 0x0000000000048947 */ /* 0x000fea0003800000 */
[----:B------:R-:W-:Y:S01]  /*d170*/  BPT.TRAP 0x1 ;  /* 0x000000040000795c */ /* 0x000fe20000300000 */
.L_x_13608:
[----:B------:R-:W-:Y:S04]  /*d180*/  BSSY B0, `(.L_x_13606) ;  /* 0x0000004000007945 */ /* 0x000fe80003800000 */
[----:B-1----:R-:W-:Y:S05]  /*d190*/  @P5 BRA `(.L_x_13609) ;  /* 0x0000000000085947 */ /* 0x002fea0003800000 */
[----:B------:R-:W1:Y:S02]  /*d1a0*/  SYNCS.PHASECHK.TRANS64.TRYWAIT P5, [R9+URZ+0x16830], R8 ;  /* 0x01683008090075a7 */ /* 0x000e6400080a017f */
[----:B-1----:R-:W-:Y:S05]  /*d1b0*/  @!P5 BRA `(.L_x_13610) ;  /* 0x0000014c0058d947 */ /* 0x002fea0003800000 */
.L_x_13609:
[----:B------:R-:W-:Y:S05]  /*d1c0*/  BSYNC B0 ;  /* 0x0000000000007941 */ /* 0x000fea0003800000 */
.L_x_13606:
[----:B01----:R-:W2:Y:S01]  /*d1d0*/  LDL R9, [R1+0x20] ;  /* 0x0000200001097983 */ /* 0x003ea20000100800 */
[----:B------:R-:W-:Y:S01]  /*d1e0*/  IMAD.MOV.U32 R13, RZ, RZ, 0x40000040 ;  /* 0x40000040ff0d7424 */ /* 0x000fe200078e00ff */
[----:B------:R-:W-:Y:S05]  /*d1f0*/  WARPSYNC.ALL ;  /* 0x0000000000007948 */ /* 0x000fea0003800000 */
[----:B------:R-:W-:Y:S01]  /*d200*/  R2UR UR19, R13 ;  /* 0x000000000d1372ca */ /* 0x000fe200000e0000 */
[----:B------:R-:W0:Y:S01]  /*d210*/  S2R R8, SR_TID.X ;  /* 0x0000000000087919 */ /* 0x000e220000002100 */
[----:B------:R-:W-:Y:S01]  /*d220*/  IMAD.MOV.U32 R25, RZ, RZ, 0x40000040 ;  /* 0x40000040ff197424 */ /* 0x000fe200078e00ff */
[----:B------:R-:W-:-:S02]  /*d230*/  R2UR UR12, R6 ;  /* 0x00000000060c72ca */ /* 0x000fc400000e0000 */
[----:B------:R-:W-:Y:S02]  /*d240*/  R2UR UR13, R7 ;  /* 0x00000000070d72ca */ /* 0x000fe400000e0000 */
[C---:B------:R-:W-:Y:S02]  /*d250*/  R2UR UR15, R25.reuse ;  /* 0x00000000190f72ca */ /* 0x040fe400000e0000 */
[----:B0-----:R-:W-:Y:S02]  /*d260*/  SHF.R.U32.HI R8, RZ, 0x7, R8 ;  /* 0x00000007ff087819 */ /* 0x001fe40000011608 */
[----:B------:R-:W-:Y:S01]  /*d270*/  R2UR UR27, R25 ;  /* 0x00000000191b72ca */ /* 0x000fe200000e0000 */
[----:B--2---:R-:W-:-:S04]  /*d280*/  IMAD R24, R15, 0x400, R9 ;  /* 0x000004000f187824 */ /* 0x004fc800078e0209 */
[----:B------:R-:W-:-:S05]  /*d290*/  VIADD R12, R24, 0x2 ;  /* 0x00000002180c7836 */ /* 0x000fca0000000000 */
[----:B------:R-:W-:Y:S02]  /*d2a0*/  R2UR UR18, R12 ;  /* 0x000000000c1272ca */ /* 0x000fe400000e0000 */
[----:B------:R-:W2:Y:S01]  /*d2b0*/  LDL.64 R12, [R1] ;  /* 0x00000000010c7983 */ /* 0x000ea20000100a00 */
[----:B------:R-:W-:-:S05]  /*d2c0*/  IADD3 R9, R8, 0x8, RZ ;  /* 0x0000000808097810 */ /* 0x000fca0007ffe0ff */
[----:B------:R0:W-:Y:S01]  /*d2d0*/  BAR.SYNC.DEFER_BLOCKING R9, 0x100 ;  /* 0x000400090000751d */ /* 0x0001e20000010000 */
[C---:B------:R-:W-:Y:S01]  /*d2e0*/  R2UR UR14, R24.reuse ;  /* 0x00000000180e72ca */ /* 0x040fe200000e0000 */
[C---:B------:R-:W-:Y:S02]  /*d2f0*/  VIADD R8, R24.reuse, 0x4 ;  /* 0x0000000418087836 */ /* 0x040fe40000000000 */
[----:B------:R-:W-:-:S05]  /*d300*/  VIADD R24, R24, 0x6 ;  /* 0x0000000618187836 */ /* 0x000fca0000000000 */
[----:B------:R-:W-:Y:S02]  /*d310*/  R2UR UR26, R24 ;  /* 0x00000000181a72ca */ /* 0x000fe400000e0000 */
[----:B------:R-:W-:-:S06]  /*d320*/  WARPGROUP.ARRIVE ;  /* 0x00000000000079c5 */ /* 0x000fcc0000000000 */
[----:B------:R-:W-:Y:S01]  /*d330*/  HGMMA.64x128x16.F32 R24, gdesc[UR12], RZ, !UPT, gsb0 ;  /* 0x01e000000c1879f0 */ /* 0x000fe2000c0008ff */
[----:B0-----:R-:W-:Y:S01]  /*d340*/  IMAD.MOV.U32 R9, RZ, RZ, 0x40000040 ;  /* 0x40000040ff097424 */ /* 0x001fe200078e00ff */
[----:B------:R-:W-:Y:S02]  /*d350*/  R2UR UR22, R8 ;  /* 0x00000000081672ca */ /* 0x000fe400000e0000 */
[----:B------:R-:W-:Y:S02]  /*d360*/  R2UR UR20, R156 ;  /* 0x000000009c1472ca */ /* 0x000fe400000e0000 */
[----:B------:R-:W-:Y:S02]  /*d370*/  R2UR UR23, R9 ;  /* 0x00000000091772ca */ /* 0x000fe400000e0000 */
[----:B------:R-:W-:Y:S01]  /*d380*/  R2UR UR21, R157 ;  /* 0x000000009d1572ca */ /* 0x000fe200000e0000 */
[----:B------:R-:W-:Y:S02]  /*d390*/  WARPGROUP.DEPBAR.LE gsb0, 0x0 ;  /* 0x00008000000079c5 */ /* 0x000fe40000010000 */
[----:B------:R-:W-:Y:S01]  /*d3a0*/  WARPGROUP.ARRIVE ;  /* 0x00000000000079c5 */ /* 0x000fe20000000000 */
[----:B--2---:R-:W-:-:S02]  /*d3b0*/  R2UR UR16, R12 ;  /* 0x000000000c1072ca */ /* 0x004fc400000e0000 */
[----:B------:R-:W-:-:S13]  /*d3c0*/  R2UR UR17, R13 ;  /* 0x000000000d1172ca */ /* 0x000fda00000e0000 */
[----:B------:R-:W-:Y:S01]  /*d3d0*/  HGMMA.64x128x16.F32 R24, gdesc[UR16], R24, gsb0 ;  /* 0x01e00000101879f0 */ /* 0x000fe20008000818 */
        /* <DEDUP_REMOVED lines=9> */
[----:B------:R-:W-:Y:S05]  /*d470*/  @P4 BRA `(.L_x_13611) ;  /* 0x0000000000284947 */ /* 0x000fea0003800000 */
[----:B------:R-:W-:Y:S05]  /*d480*/  @!P0 BRA `(.L_x_13612) ;  /* 0x0000000000048947 */ /* 0x000fea0003800000 */
[----:B------:R-:W-:Y:S01]  /*d490*/  BPT.TRAP 0x1 ;  /* 0x000000040000795c */ /* 0x000fe20000300000 */
.L_x_13612:
[----:B------:R-:W-:Y:S01]  /*d4a0*/  SHF.L.U32 R8, R154, 0x1f, RZ ;  /* 0x0000001f9a087819 */ /* 0x000fe200000006ff */
[----:B------:R-:W-:-:S04]  /*d4b0*/  IMAD R9, R16, 0x8, R2 ;  /* 0x0000000810097824 */ /* 0x000fc800078e0202 */
[----:B------:R0:W1:Y:S01]  /*d4c0*/  SYNCS.PHASECHK.TRANS64.TRYWAIT P4, [R9+URZ+0x16850], R8 ;  /* 0x01685008090075a7 */ /* 0x000062000808017f */
[----:B------:R-:W-:Y:S05]  /*d4d0*/  @!P0 BRA `(.L_x_13613) ;  /* 0x0000000000048947 */ /* 0x000fea0003800000 */
[----:B------:R-:W-:Y:S01]  /*d4e0*/  BPT.TRAP 0x1 ;  /* 0x000000040000795c */ /* 0x000fe20000300000 */
.L_x_13613:
[----:B-1----:R-:W-:Y:S05]  /*d4f0*/  @P4 BRA `(.L_x_13611) ;  /* 0x0000000000084947 */ /* 0x002fea0003800000 */
[----:B------:R-:W1:Y:S02]  /*d500*/  SYNCS.PHASECHK.TRANS64.TRYWAIT P4, [R9+URZ+0x16850], R8 ;  /* 0x01685008090075a7 */ /* 0x000e64000808017f */
[----:B-1----:R-:W-:Y:S05]  /*d510*/  @!P4 BRA `(.L_x_13614) ;  /* 0x000001480094c947 */ /* 0x002fea0003800000 */
.L_x_13611:
[----:B01----:R-:W-:Y:S01]  /*d520*/  VIADD R8, R2, 0x400 ;  /* 0x0000040002087836 */ /* 0x003fe20000000000 */
[----:B------:R-:W2:Y:S01]  /*d530*/  LDL R154, [R1+0x8] ;  /* 0x00000800019a7983 */ /* 0x000ea20000100800 */
[----:B------:R-:W-:Y:S01]  /*d540*/  IMAD.MOV.U32 R9, RZ, RZ, 0x40000040 ;  /* 0x40000040ff097424 */ /* 0x000fe200078e00ff */
[----:B------:R-:W-:Y:S05]  /*d550*/  WARPSYNC.ALL ;  /* 0x0000000000007948 */ /* 0x000fea0003800000 */
[----:B------:R-:W-:Y:S01]  /*d560*/  SHF.R.U32.HI R8, RZ, 0x4, R8 ;  /* 0x00000004ff087819 */ /* 0x000fe20000011608 */
[----:B------:R-:W-:Y:S01]  /*d570*/  WARPGROUP.ARRIVE ;  /* 0x00000000000079c5 */ /* 0x000fe20000000000 */
[----:B------:R-:W-:-:S02]  /*d580*/  R2UR UR15, R9 ;  /* 0x00000000090f72ca */ /* 0x000fc400000e0000 */
[----:B------:R-:W-:-:S05]  /*d590*/  LOP3.LUT R8, R8, 0x3fff, RZ, 0xc0, !PT ;  /* 0x00003fff08087812 */ /* 0x000fca00078ec0ff */
[----:B------:R-:W-:-:S05]  /*d5a0*/  IMAD R8, R16, 0x400, R8 ;  /* 0x0000040010087824 */ /* 0x000fca00078e0208 */
[----:B------:R-:W-:-:S13]  /*d5b0*/  R2UR UR14, R8 ;  /* 0x00000000080e72ca */ /* 0x000fda00000e0000 */
[----:B------:R-:W-:Y:S01]  /*d5c0*/  HGMMA.64x64x16.F32 R88, R148, gdesc[UR12].tnspB, R88, gsb0 ;  /* 0x40e0000c94587df0 */ /* 0x000fe20008000858 */
[----:B------:R-:W-:Y:S02]  /*d5d0*/  VIADD R12, R8, 0x80 ;  /* 0x00000080080c7836 */ /* 0x000fe40000000000 */
[----:B------:R-:W-:-:S03]  /*d5e0*/  IMAD.MOV.U32 R13, RZ, RZ, 0x40000040 ;  /* 0x40000040ff0d7424 */ /* 0x000fc600078e00ff */
[----:B------:R-:W-:Y:S02]  /*d5f0*/  R2UR UR14, R12 ;  /* 0x000000000c0e72ca */ /* 0x000fe400000e0000 */
[----:B------:R-:W-:Y:S01]  /*d600*/  R2UR UR15, R13 ;  /* 0x000000000d0f72ca */ /* 0x000fe200000e0000 */
[----:B------:R-:W-:Y:S01]  /*d610*/  VIADD R12, R8, 0x100 ;  /* 0x00000100080c7836 */ /* 0x000fe20000000000 */
[----:B------:R-:W-:Y:S01]  /*d620*/  MOV R13, 0x40000040 ;  /* 0x40000040000d7802 */ /* 0x000fe20000000f00 */
[----:B------:R-:W-:Y:S02]  /*d630*/  WARPGROUP.DEPBAR.LE gsb0, 0x0 ;  /* 0x00008000000079c5 */ /* 0x000fe40000010000 */
[----:B------:R-:W-:Y:S01]  /*d640*/  WARPGROUP.ARRIVE ;  /* 0x00000000000079c5 */ /* 0x000fe20000000000 */
[----:B------:R-:W3:Y:S04]  /*d650*/  LDL R149, [R1+0x1c] ;  /* 0x00001c0001957983 */ /* 0x000ee80000100800 */
[----:B------:R-:W3:Y:S03]  /*d660*/  LDL R150, [R1+0x4c] ;  /* 0x00004c0001967983 */ /* 0x000ee60000100800 */
[----:B------:R-:W-:Y:S01]  /*d670*/  HGMMA.64x64x16.F32 R88, R144, gdesc[UR12].tnspB, R88, gsb0 ;  /* 0x40e0000c90587df0 */ /* 0x000fe20008000858 */
[----:B------:R-:W-:-:S02]  /*d680*/  R2UR UR14, R12 ;  /* 0x000000000c0e72ca */ /* 0x000fc400000e0000 */
[----:B------:R-:W-:Y:S01]  /*d690*/  R2UR UR15, R13 ;  /* 0x000000000d0f72ca */ /* 0x000fe200000e0000 */
[----:B------:R-:W-:Y:S01]  /*d6a0*/  VIADD R12, R8, 0x180 ;  /* 0x00000180080c7836 */ /* 0x000fe20000000000 */
[----:B------:R-:W2:Y:S01]  /*d6b0*/  LDL R151, [R1+0xc] ;  /* 0x00000c0001977983 */ /* 0x000ea20000100800 */
[----:B------:R-:W-:Y:S02]  /*d6c0*/  IMAD.MOV.U32 R13, RZ, RZ, 0x40000040 ;  /* 0x40000040ff0d7424 */ /* 0x000fe400078e00ff */
        /* <DEDUP_REMOVED lines=60> */
[----:B------:R-:W1:Y:S01]  /*da90*/  MUFU.TANH R25, R25 ;  /* 0x0000001900197308 */ /* 0x000e620000002400 */
[----:B------:R-:W-:-:S02]  /*daa0*/  WARPGROUP.DEPBAR.LE gsb0, 0x0 ;  /* 0x00008000000079c5 */ /* 0x000fc40000010000 */
[----:B------:R-:W-:-:S05]  /*dab0*/  WARPGROUP.ARRIVE ;  /* 0x00000000000079c5 */ /* 0x000fca0000000000 */
[----:B------:R-:W4:Y:S01]  /*dac0*/  MUFU.TANH R24, R24 ;  /* 0x0000001800187308 */ /* 0x000f220000002400 */
[----:B------:R-:W-:Y:S01]  /*dad0*/  HGMMA.64x64x16.F32 R88, R140, gdesc[UR12].tnspB, R88, gsb0 ;  /* 0x40e0000c8c587df0 */ /* 0x000fe20008000858 */
        /* <DEDUP_REMOVED lines=57> */
[----:B------:R5:W0:Y:S08]  /*de70*/  MUFU.TANH R8, R78 ;  /* 0x0000004e00087308 */ /* 0x000a300000002400 */
[----:B------:R-:W0:Y:S01]  /*de80*/  MUFU.TANH R58, R58 ;  /* 0x0000003a003a7308 */ /* 0x000e220000002400 */
[----:B-----5:R-:W-:Y:S01]  /*de90*/  FMUL.FTZ R78, R80, UR10 ;  /* 0x0000000a504e7c20 */ /* 0x020fe20008410000 */
[----:B------:R-:W-:Y:S01]  /*dea0*/  FMUL.FTZ R80, R81, UR10 ;  /* 0x0000000a51507c20 */ /* 0x000fe20008410000 */
[----:B------:R-:W-:Y:S01]  /*deb0*/  FMUL.FTZ R81, R83, UR10 ;  /* 0x0000000a53517c20 */ /* 0x000fe20008410000 */
[----:B------:R-:W-:-:S04]  /*dec0*/  FMUL.FTZ R83, R87, UR10 ;  /* 0x0000000a57537c20 */ /* 0x000fc80008410000 */
        /* <DEDUP_REMOVED lines=11> */
[----:B------:R-:W-:Y:S02]  /*df80*/  R2UR UR14, R12 ;  /* 0x000000000c0e72ca */ /* 0x000fe400000e0000 */
[----:B------:R-:W-:Y:S01]  /*df90*/  R2UR UR15, R13 ;  /* 0x000000000d0f72ca */ /* 0x000fe200000e0000 */
[----:B------:R-:W5:Y:S03]  /*dfa0*/  @P2 LDC R12, c[0x0][0x450] ;  /* 0x00011400ff0c2b82 */ /* 0x000f660000000800 */
[----:B------:R-:W0:Y:S05]  /*dfb0*/  MUFU.TANH R67, R67 ;  /* 0x0000004300437308 */ /* 0x000e2a0000002400 */
[----:B------:R-:W1:Y:S03]  /*dfc0*/  @P2 LDC R13, c[0x0][0x44c] ;  /* 0x00011300ff0d2b82 */ /* 0x000e660000000800 */
        /* <DEDUP_REMOVED lines=12> */
[----:B------:R-:W-:Y:S07]  /*e090*/  HGMMA.64x64x16.F32 R88, R120, gdesc[UR12].tnspB, R88, gsb0 ;  /* 0x40e0000c78587df0 */ /* 0x000fee0008000858 */
        /* <DEDUP_REMOVED lines=8> */
[----:B---3--:R-:W-:Y:S02]  /*e120*/  IMAD.IADD R121, R150, 0x1, R149 ;  /* 0x0000000196797824 */ /* 0x008fe400078e0295 */
[----:B------:R-:W-:Y:S01]  /*e130*/  FMUL.FTZ R120, R84, UR10 ;  /* 0x0000000a54787c20 */ /* 0x000fe20008410000 */
[----:B------:R-:W3:Y:S01]  /*e140*/  S2R R149, SR_TID.X ;  /* 0x0000000000957919 */ /* 0x000ee20000002100 */
[----:B------:R-:W-:Y:S02]  /*e150*/  IMAD.SHL.U32 R84, R0, 0x80, RZ ;  /* 0x0000008000547824 */ /* 0x000fe400078e00ff */
[----:B-1----:R-:W-:Y:S02]  /*e160*/  @P2 IMAD.HI.U32 R13, R121, R13, RZ ;  /* 0x0000000d790d2227 */ /* 0x002fe400078e00ff */
[----:B------:R-:W1:Y:S01]  /*e170*/  MUFU.TANH R120, R120 ;  /* 0x0000007800787308 */ /* 0x000e620000002400 */
[----:B------:R-:W-:Y:S02]  /*e180*/  IADD3 R122, -R155, 0x1, -R84 ;  /* 0x000000019b7a7810 */ /* 0x000fe40007ffe954 */
[----:B-----5:R-:W-:Y:S01]  /*e190*/  @P2 SHF.R.U32.HI R121, RZ, R12, R13 ;  /* 0x0000000cff792219 */ /* 0x020fe2000001160d */
[----:B------:R-:W-:Y:S01]  /*e1a0*/  @!P1 IMAD R13, R15, 0x8, R2 ;  /* 0x000000080f0d9824 */ /* 0x000fe200078e0202 */
[----:B--2---:R-:W-:-:S03]  /*e1b0*/  IADD3 R122, -R154, R122, R151 ;  /* 0x0000007a9a7a7210 */ /* 0x004fc60007ffe197 */
[----:B------:R-:W2:Y:S01]  /*e1c0*/  SHFL.IDX PT, R124, R121, RZ, 0x1c1f ;  /* 0x001c1fff797c7589 */ /* 0x000ea200000e0000 */
[----:B------:R-:W-:Y:S01]  /*e1d0*/  @!P1 IADD3 R13, R13, 0x16840, RZ ;  /* 0x000168400d0d9810 */ /* 0x000fe20007ffe0ff */
[C---:B------:R-:W-:Y:S02]  /*e1e0*/  VIADD R123, R122.reuse, UR8 ;  /* 0x000000087a7b7c36 */ /* 0x040fe40008000000 */
[----:B------:R-:W-:Y:S01]  /*e1f0*/  VIADD R122, R122, UR11 ;  /* 0x0000000b7a7a7c36 */ /* 0x000fe20008000000 */
[----:B------:R-:W-:Y:S02]  /*e200*/  @!P1 PRMT R13, RZ, 0x654, R13 ;  /* 0x00000654ff0d9816 */ /* 0x000fe4000000000d */
[----:B---3--:R-:W-:Y:S02]  /*e210*/  SHF.R.U32.HI R150, RZ, 0x7, R149 ;  /* 0x00000007ff967819 */ /* 0x008fe40000011695 */
[----:B------:R-:W-:-:S03]  /*e220*/  ISETP.GE.U32.AND P4, PT, R149, 0x180, PT ;  /* 0x000001809500780c */ /* 0x000fc60003f86070 */
[----:B------:R-:W-:Y:S02]  /*e230*/  VIADD R12, R150, 0x9 ;  /* 0x00000009960c7836 */ /* 0x000fe40000000000 */
[--C-:B--2---:R-:W-:Y:S02]  /*e240*/  IMAD.IADD R87, R123, 0x1, R124.reuse ;  /* 0x000000017b577824 */ /* 0x104fe400078e027c */
[----:B------:R-:W-:Y:S01]  /*e250*/  IMAD.IADD R86, R122, 0x1, R124 ;  /* 0x000000017a567824 */ /* 0x000fe200078e027c */
[----:B------:R-:W-:-:S05]  /*e260*/  SEL R12, R12, 0x9, !P4 ;  /* 0x000000090c0c7807 */ /* 0x000fca0006000000 */
[----:B------:R2:W-:Y:S06]  /*e270*/  BAR.ARV R12, 0x100 ;  /* 0x0004000c0000751d */ /* 0x0005ec0000002000 */
[----:B------:R2:W-:Y:S01]  /*e280*/  @!P1 SYNCS.ARRIVE.TRANS64.RED.A1T0 RZ, [R13+URZ], RZ ;  /* 0x000000ff0dff99a7 */ /* 0x0005e2000810043f */
[----:B01--4-:R-:W-:Y:S05]  /*e290*/  @!P3 BRA `(.L_x_13615) ;  /* 0x000000000058b947 */ /* 0x013fea0003800000 */
[----:B------:R-:W-:Y:S01]  /*e2a0*/  IADD3 R124, -R154, R151, R124 ;  /* 0x000000979a7c7210 */ /* 0x000fe20007ffe17c */
[----:B------:R-:W-:Y:S03]  /*e2b0*/  BSSY B0, `(.L_x_13616) ;  /* 0x0000010000007945 */ /* 0x000fe60003800000 */
[----:B------:R-:W-:-:S13]  /*e2c0*/  ISETP.GT.AND P4, PT, R124, -0x1, PT ;  /* 0xffffffff7c00780c */ /* 0x000fda0003f84270 */
[----:B------:R-:W-:Y:S05]  /*e2d0*/  @P4 BRA `(.L_x_13617) ;  /* 0x0000000000204947 */ /* 0x000fea0003800000 */
[----:B------:R-:W-:Y:S01]  /*e2e0*/  IMAD.U32 R125, RZ, RZ, UR4 ;  /* 0x00000004ff7d7e24 */ /* 0x000fe2000f8e00ff */
[----:B------:R-:W-:-:S04]  /*e2f0*/  LOP3.LUT R124, RZ, R124, RZ, 0x33, !PT ;  /* 0x0000007cff7c7212 */ /* 0x000fc800078e33ff */
[----:B------:R-:W-:-:S13]  /*e300*/  ISETP.NE.AND P4, PT, R125, 0x1, PT ;  /* 0x000000017d00780c */ /* 0x000fda0003f85270 */
[----:B--2---:R-:W0:Y:S02]  /*e310*/  @P4 LDC.64 R12, c[0x0][0x9e8] ;  /* 0x00027a00ff0c4b82 */ /* 0x004e240000000a00 */
[----:B0-----:R-:W-:-:S05]  /*e320*/  @P4 IMAD.HI.U32 R12, R124, R12, RZ ;  /* 0x0000000c7c0c4227 */ /* 0x001fca00078e00ff */
[----:B------:R-:W-:-:S04]  /*e330*/  @P4 SHF.R.U32.HI R124, RZ, R13, R12 ;  /* 0x0000000dff7c4219 */ /* 0x000fc8000001160c */
[----:B------:R-:W-:Y:S01]  /*e340*/  LOP3.LUT R124, RZ, R124, RZ, 0x33, !PT ;  /* 0x0000007cff7c7212 */ /* 0x000fe200078e33ff */
[----:B------:R-:W-:Y:S06]  /*e350*/  BRA `(.L_x_13618) ;  /* 0x0000000000147947 */ /* 0x000fec0003800000 */
.L_x_13617:
[----:B------:R-:W-:-:S05]  /*e360*/  IMAD.U32 R125, RZ, RZ, UR4 ;  /* 0x00000004ff7d7e24 */ /* 0x000fca000f8e00ff */
[----:B------:R-:W-:-:S13]  /*e370*/  ISETP.NE.AND P4, PT, R125, 0x1, PT ;  /* 0x000000017d00780c */ /* 0x000fda0003f85270 */
[----:B--2---:R-:W0:Y:S02]  /*e380*/  @P4 LDC.64 R12, c[0x0][0x9e8] ;  /* 0x00027a00ff0c4b82 */ /* 0x004e240000000a00 */
[----:B0-----:R-:W-:-:S05]  /*e390*/  @P4 IMAD.HI.U32 R12, R124, R12, RZ ;  /* 0x0000000c7c0c4227 */ /* 0x001fca00078e00ff */
[----:B------:R-:W-:-:S07]  /*e3a0*/  @P4 SHF.R.U32.HI R124, RZ, R13, R12 ;  /* 0x0000000dff7c4219 */ /* 0x000fce000001160c */
.L_x_13618:
[----:B------:R-:W-:Y:S05]  /*e3b0*/  BSYNC B0 ;  /* 0x0000000000007941 */ /* 0x000fea0003800000 */
.L_x_13616:
[----:B------:R-:W-:-:S04]  /*e3c0*/  IMAD R124, R124, R125, -R84 ;  /* 0x0000007d7c7c7224 */ /* 0x000fc800078e0a54 */
[----:B------:R-:W-:-:S05]  /*e3d0*/  IMAD.IADD R124, R124, 0x1, -R155 ;  /* 0x000000017c7c7824 */ /* 0x000fca00078e0a9b */
[----:B------:R-:W-:Y:S02]  /*e3e0*/  VIMNMX R86, R86, R124, !PT ;  /* 0x0000007c56567248 */ /* 0x000fe40007fe0100 */
[----:B------:R-:W-:-:S07]  /*e3f0*/  VIADDMNMX R87, R124, R125, R87, PT ;  /* 0x0000007d7c577246 */ /* 0x000fce0003800157 */
.L_x_13615:
        /* <DEDUP_REMOVED lines=113> */
.L_x_13621:
[----:B------:R-:W-:-:S05]  /*eb10*/  IMAD.U32 R39, RZ, RZ, UR4 ;  /* 0x00000004ff277e24 */ /* 0x000fca000f8e00ff */
[----:B------:R-:W-:-:S13]  /*eb20*/  ISETP.NE.AND P4, PT, R39, 0x1, PT ;  /* 0x000000012700780c */ /* 0x000fda0003f85270 */
[----:B--2---:R-:W0:Y:S02]  /*eb30*/  @P4 LDC.64 R12, c[0x0][0x9e8] ;  /* 0x00027a00ff0c4b82 */ /* 0x004e240000000a00 */
[----:B0-----:R-:W-:-:S05]  /*eb40*/  @P4 IMAD.HI.U32 R12, R121, R12, RZ ;  /* 0x0000000c790c4227 */ /* 0x001fca00078e00ff */
[----:B------:R-:W-:-:S07]  /*eb50*/  @P4 SHF.R.U32.HI R121, RZ, R13, R12 ;  /* 0x0000000dff794219 */ /* 0x000fce000001160c */
.L_x_13622:
[----:B------:R-:W-:Y:S05]  /*eb60*/  BSYNC B0 ;  /* 0x0000000000007941 */ /* 0x000fea0003800000 */
.L_x_13620:
[----:B------:R-:W-:-:S04]  /*eb70*/  IMAD R84, R121, R39, -R84 ;  /* 0x0000002779547224 */ /* 0x000fc800078e0a54 */
[----:B------:R-:W-:-:S05]  /*eb80*/  IMAD.IADD R84, R84, 0x1, -R155 ;  /* 0x0000000154547824 */ /* 0x000fca00078e0a9b */
[----:B------:R-:W-:Y:S02]  /*eb90*/  VIMNMX R122, R122, R84, !PT ;  /* 0x000000547a7a7248 */ /* 0x000fe40007fe0100 */
[----:B------:R-:W-:-:S07]  /*eba0*/  VIADDMNMX R123, R84, R39, R123, PT ;  /* 0x00000027547b7246 */ /* 0x000fce000380017b */
.L_x_13619:
[----:B--2---:R-:W-:Y:S01]  /*ebb0*/  @!P1 LEA R12, R16, R2, 0x3 ;  /* 0x00000002100c9211 */ /* 0x004fe200078e18ff */
[----:B------:R-:W0:Y:S01]  /*ebc0*/  LDC R39, c[0x0][0x988] ;  /* 0x00026200ff277b82 */ /* 0x000e220000000800 */
[----:B------:R-:W-:-:S03]  /*ebd0*/  IMAD.MOV.U32 R154, RZ, RZ, R20 ;  /* 0x000000ffff9a7224 */ /* 0x000fc600078e0014 */
[----:B------:R-:W-:-:S05]  /*ebe0*/  @!P1 VIADD R12, R12, 0x16860 ;  /* 0x000168600c0c9836 */ /* 0x000fca0000000000 */
[----:B------:R-:W-:-:S04]  /*ebf0*/  @!P1 PRMT R12, RZ, 0x654, R12 ;  /* 0x00000654ff0c9816 */ /* 0x000fc8000000000c */
[----:B------:R1:W-:Y:S02]  /*ec00*/  @!P1 SYNCS.ARRIVE.TRANS64.RED.A1T0 RZ, [R12+URZ], RZ ;  /* 0x000000ff0cff99a7 */ /* 0x0003e4000810043f */
        /* <DEDUP_REMOVED lines=33> */
[----:B-1----:R-:W-:-:S05]  /*ee20*/  FMNMX.FTZ R12, R12, R13, !PT ;  /* 0x0000000d0c0c7209 */ /* 0x002fca0007810000 */
[----:B------:R-:W1:Y:S02]  /*ee30*/  SHFL.BFLY PT, R13, R12, 0x1, 0x1f ;  /* 0x0c201f000c0d7f89 */ /* 0x000e6400000e0000 */
[----:B-1----:R-:W-:-:S04]  /*ee40*/  FMNMX.FTZ R12, R12, R13, !PT ;  /* 0x0000000d0c0c7209 */ /* 0x002fc80007810000 */
[----:B------:R-:W-:-:S04]  /*ee50*/  FSETP.NEU.FTZ.AND P4, PT, R12, -INF , PT ;  /* 0xff8000000c00780b */ /* 0x000fc80003f9d000 */
[----:B------:R-:W-:-:S05]  /*ee60*/  FSEL R13, R12, RZ, P4 ;  /* 0x000000ff0c0d7208 */ /* 0x000fca0002000000 */
[----:B------:R-:W-:Y:S01]  /*ee70*/  FADD.FTZ R13, -R13, R14 ;  /* 0x0000000e0d0d7221 */ /* 0x000fe20000010100 */
[----:B0-----:R-:W-:-:S03]  /*ee80*/  FMUL.FTZ R14, R12, R39 ;  /* 0x000000270c0e7220 */ /* 0x001fc60000410000 */
[-C--:B------:R-:W-:Y:S02]  /*ee90*/  FMUL.FTZ R13, R13, R39.reuse ;  /* 0x000000270d0d7220 */ /* 0x080fe40000410000 */
[----:B------:R-:W-:Y:S02]  /*eea0*/  FSEL R14, R14, RZ, P4 ;  /* 0x000000ff0e0e7208 */ /* 0x000fe40002000000 */
[----:B------:R-:W-:Y:S02]  /*eeb0*/  ISETP.GT.AND P4, PT, R122, 0x1, P5 ;  /* 0x000000017a00780c */ /* 0x000fe40002f84270 */
[----:B------:R-:W0:Y:S01]  /*eec0*/  MUFU.EX2 R13, R13 ;  /* 0x0000000d000d7308 */ /* 0x000e220000000800 */
        /* <DEDUP_REMOVED lines=8> */
[-CC-:B------:R-:W-:Y:S01]  /*ef50*/  FFMA.FTZ R33, R33, R39.reuse, -R14.reuse ;  /* 0x0000002721217223 */ /* 0x180fe2000001080e */
        /* <DEDUP_REMOVED lines=35> */
[----:B------:R-:W-:Y:S01]  /*f190*/  FFMA.FTZ R14, R85, R39, -R14 ;  /* 0x00000027550e7223 */ /* 0x000fe2000001080e */
[----:B------:R-:W-:Y:S01]  /*f1a0*/  FSEL R34, R34, -INF , !P4 ;  /* 0xff80000022227808 */ /* 0x000fe20006000000 */
[----:B------:R-:W1:Y:S01]  /*f1b0*/  MUFU.EX2 R148, R9 ;  /* 0x0000000900947308 */ /* 0x000e620000000800 */
[----:B------:R-:W-:Y:S01]  /*f1c0*/  ISETP.GT.AND P4, PT, R122, 0x18, P5 ;  /* 0x000000187a00780c */ /* 0x000fe20002f84270 */
[-C--:B0-----:R-:W-:Y:S01]  /*f1d0*/  FMUL.FTZ R88, R88, R13.reuse ;  /* 0x0000000d58587220 */ /* 0x081fe20000410000 */
[-C--:B------:R-:W-:Y:S01]  /*f1e0*/  FMUL.FTZ R89, R89, R13.reuse ;  /* 0x0000000d59597220 */ /* 0x080fe20000410000 */
[-C--:B------:R-:W-:Y:S01]  /*f1f0*/  FMUL.FTZ R92, R92, R13.reuse ;  /* 0x0000000d5c5c7220 */ /* 0x080fe20000410000 */
[----:B------:R-:W-:Y:S01]  /*f200*/  ISETP.LT.OR P4, PT, R123, 0x19, P4 ;  /* 0x000000197b00780c */ /* 0x000fe20002781670 */
[-C--:B------:R-:W-:Y:S01]  /*f210*/  FMUL.FTZ R93, R93, R13.reuse ;  /* 0x0000000d5d5d7220 */ /* 0x080fe20000410000 */
[-C--:B------:R-:W-:Y:S01]  /*f220*/  FMUL.FTZ R96, R96, R13.reuse ;  /* 0x0000000d60607220 */ /* 0x080fe20000410000 */
[----:B------:R-:W0:Y:S01]  /*f230*/  MUFU.EX2 R25, R25 ;  /* 0x0000001900197308 */ /* 0x000e220000000800 */
[----:B------:R-:W-:Y:S01]  /*f240*/  FSEL R36, R36, -INF , !P4 ;  /* 0xff80000024247808 */ /* 0x000fe20006000000 */
[-C--:B------:R-:W-:Y:S01]  /*f250*/  FMUL.FTZ R97, R97, R13.reuse ;  /* 0x0000000d61617220 */ /* 0x080fe20000410000 */
[----:B------:R-:W-:Y:S01]  /*f260*/  ISETP.GT.AND P4, PT, R122, 0x19, P5 ;  /* 0x000000197a00780c */ /* 0x000fe20002f84270 */
[-C--:B------:R-:W-:Y:S01]  /*f270*/  FMUL.FTZ R100, R100, R13.reuse ;  /* 0x0000000d64647220 */ /* 0x080fe20000410000 */
[-C--:B------:R-:W-:Y:S01]  /*f280*/  FMUL.FTZ R101, R101, R13.reuse ;  /* 0x0000000d65657220 */ /* 0x080fe20000410000 */
[-C--:B------:R-:W-:Y:S01]  /*f290*/  FMUL.FTZ R104, R104, R13.reuse ;  /* 0x0000000d68687220 */ /* 0x080fe20000410000 */
[----:B------:R-:W-:Y:S01]  /*f2a0*/  ISETP.LT.OR P4, PT, R123, 0x1a, P4 ;  /* 0x0000001a7b00780c */ /* 0x000fe20002781670 */
[----:B------:R-:W2:Y:S01]  /*f2b0*/  MUFU.EX2 R27, R27 ;  /* 0x0000001b001b7308 */ /* 0x000ea20000000800 */
[----:B-1----:R-:W-:Y:S01]  /*f2c0*/  FFMA.FTZ R4, R13, R4, R148 ;  /* 0x000000040d047223 */ /* 0x002fe20000010094 */
[-C--:B------:R-:W-:Y:S01]  /*f2d0*/  FMUL.FTZ R105, R105, R13.reuse ;  /* 0x0000000d69697220 */ /* 0x080fe20000410000 */
[----:B------:R-:W-:Y:S01]  /*f2e0*/  FSEL R38, R38, -INF , !P4 ;  /* 0xff80000026267808 */ /* 0x000fe20006000000 */
[-C--:B------:R-:W-:Y:S01]  /*f2f0*/  FMUL.FTZ R108, R108, R13.reuse ;  /* 0x0000000d6c6c7220 */ /* 0x080fe20000410000 */
[----:B------:R-:W-:Y:S01]  /*f300*/  ISETP.GT.AND P4, PT, R122, 0x20, P5 ;  /* 0x000000207a00780c */ /* 0x000fe20002f84270 */
[-C--:B------:R-:W-:Y:S01]  /*f310*/  FMUL.FTZ R109, R109, R13.reuse ;  /* 0x0000000d6d6d7220 */ /* 0x080fe20000410000 */
[-C--:B------:R-:W-:Y:S01]  /*f320*/  FMUL.FTZ R112, R112, R13.reuse ;  /* 0x0000000d70707220 */ /* 0x080fe20000410000 */
[----:B------:R-:W1:Y:S01]  /*f330*/  MUFU.EX2 R28, R28 ;  /* 0x0000001c001c7308 */ /* 0x000e620000000800 */
[----:B------:R-:W-:Y:S01]  /*f340*/  ISETP.LT.OR P4, PT, R123, 0x21, P4 ;  /* 0x000000217b00780c */ /* 0x000fe20002781670 */
[C---:B0-----:R-:W-:Y:S01]  /*f350*/  FADD.FTZ R4, R25.reuse, R4 ;  /* 0x0000000419047221 */ /* 0x041fe20000010000 */
[----:B------:R-:W-:Y:S01]  /*f360*/  F2FP.F16.F32.PACK_AB R148, R25, R148 ;  /* 0x000000941994723e */ /* 0x000fe200000000ff */
[-C--:B------:R-:W-:Y:S01]  /*f370*/  FMUL.FTZ R113, R113, R13.reuse ;  /* 0x0000000d71717220 */ /* 0x080fe20000410000 */
[----:B------:R-:W-:Y:S01]  /*f380*/  FSEL R40, R40, -INF , !P4 ;  /* 0xff80000028287808 */ /* 0x000fe20006000000 */
[-C--:B------:R-:W-:Y:S01]  /*f390*/  FMUL.FTZ R116, R116, R13.reuse ;  /* 0x0000000d74747220 */ /* 0x080fe20000410000 */
[----:B------:R-:W-:Y:S01]  /*f3a0*/  ISETP.GT.AND P4, PT, R122, 0x21, P5 ;  /* 0x000000217a00780c */ /* 0x000fe20002f84270 */
[----:B------:R-:W0:Y:S01]  /*f3b0*/  MUFU.EX2 R31, R31 ;  /* 0x0000001f001f7308 */ /* 0x000e220000000800 */
[----:B--2---:R-:W-:Y:S01]  /*f3c0*/  FADD.FTZ R4, R27, R4 ;  /* 0x000000041b047221 */ /* 0x004fe20000010000 */
[----:B------:R-:W-:Y:S01]  /*f3d0*/  FMUL.FTZ R117, R117, R13 ;  /* 0x0000000d75757220 */ /* 0x000fe20000410000 */
[----:B------:R-:W-:-:S04]  /*f3e0*/  ISETP.LT.OR P4, PT, R123, 0x22, P4 ;  /* 0x000000227b00780c */ /* 0x000fc80002781670 */
[----:B------:R-:W-:Y:S01]  /*f3f0*/  FSEL R42, R42, -INF , !P4 ;  /* 0xff8000002a2a7808 */ /* 0x000fe20006000000 */
[----:B------:R-:W2:Y:S01]  /*f400*/  MUFU.EX2 R33, R33 ;  /* 0x0000002100217308 */ /* 0x000ea20000000800 */
[----:B------:R-:W-:Y:S01]  /*f410*/  ISETP.GT.AND P4, PT, R122, 0x28, P5 ;  /* 0x000000287a00780c */ /* 0x000fe20002f84270 */
[C---:B-1----:R-:W-:Y:S01]  /*f420*/  FADD.FTZ R4, R28.reuse, R4 ;  /* 0x000000041c047221 */ /* 0x042fe20000010000 */
[----:B------:R-:W-:Y:S02]  /*f430*/  F2FP.F16.F32.PACK_AB R150, R28, R27 ;  /* 0x0000001b1c96723e */ /* 0x000fe400000000ff */
[----:B------:R-:W-:-:S03]  /*f440*/  ISETP.LT.OR P4, PT, R123, 0x29, P4 ;  /* 0x000000297b00780c */ /* 0x000fc60002781670 */
[----:B------:R-:W1:Y:S01]  /*f450*/  MUFU.EX2 R35, R35 ;  /* 0x0000002300237308 */ /* 0x000e620000000800 */
[----:B------:R-:W-:Y:S01]  /*f460*/  FSEL R44, R44, -INF , !P4 ;  /* 0xff8000002c2c7808 */ /* 0x000fe20006000000 */
[----:B0-----:R-:W-:Y:S01]  /*f470*/  FADD.FTZ R4, R31, R4 ;  /* 0x000000041f047221 */ /* 0x001fe20000010000 */
[----:B------:R-:W-:-:S04]  /*f480*/  ISETP.GT.AND P4, PT, R122, 0x29, P5 ;  /* 0x000000297a00780c */ /* 0x000fc80002f84270 */
[----:B------:R-:W-:Y:S01]  /*f490*/  ISETP.LT.OR P4, PT, R123, 0x2a, P4 ;  /* 0x0000002a7b00780c */ /* 0x000fe20002781670 */
[----:B------:R-:W0:Y:S01]  /*f4a0*/  MUFU.EX2 R37, R37 ;  /* 0x0000002500257308 */ /* 0x000e220000000800 */
[C---:B--2---:R-:W-:Y:S01]  /*f4b0*/  FADD.FTZ R4, R33.reuse, R4 ;  /* 0x0000000421047221 */ /* 0x044fe20000010000 */
[----:B------:R-:W-:Y:S02]  /*f4c0*/  F2FP.F16.F32.PACK_AB R144, R33, R31 ;  /* 0x0000001f2190723e */ /* 0x000fe400000000ff */
[----:B------:R-:W-:Y:S02]  /*f4d0*/  FSEL R46, R46, -INF , !P4 ;  /* 0xff8000002e2e7808 */ /* 0x000fe40006000000 */
[----:B------:R-:W-:Y:S02]  /*f4e0*/  ISETP.GT.AND P4, PT, R122, 0x30, P5 ;  /* 0x000000307a00780c */ /* 0x000fe40002f84270 */
[----:B------:R-:W2:Y:S01]  /*f4f0*/  MUFU.EX2 R124, R124 ;  /* 0x0000007c007c7308 */ /* 0x000ea20000000800 */
[----:B-1----:R-:W-:Y:S01]  /*f500*/  FADD.FTZ R4, R35, R4 ;  /* 0x0000000423047221 */ /* 0x002fe20000010000 */
[----:B------:R-:W-:-:S04]  /*f510*/  ISETP.LT.OR P4, PT, R123, 0x31, P4 ;  /* 0x000000317b00780c */ /* 0x000fc80002781670 */
[----:B------:R-:W-:Y:S02]  /*f520*/  FSEL R49, R49, -INF , !P4 ;  /* 0xff80000031317808 */ /* 0x000fe40006000000 */
[----:B------:R-:W-:Y:S01]  /*f530*/  ISETP.GT.AND P4, PT, R122, 0x31, P5 ;  /* 0x000000317a00780c */ /* 0x000fe20002f84270 */
[----:B------:R-:W1:Y:S01]  /*f540*/  MUFU.EX2 R41, R41 ;  /* 0x0000002900297308 */ /* 0x000e620000000800 */
[C---:B0-----:R-:W-:Y:S01]  /*f550*/  FADD.FTZ R25, R37.reuse, R4 ;  /* 0x0000000425197221 */ /* 0x041fe20000010000 */
[----:B------:R-:W-:Y:S02]  /*f560*/  F2FP.F16.F32.PACK_AB R146, R37, R35 ;  /* 0x000000232592723e */ /* 0x000fe400000000ff */
[----:B------:R-:W-:-:S04]  /*f570*/  ISETP.LT.OR P4, PT, R123, 0x32, P4 ;  /* 0x000000327b00780c */ /* 0x000fc80002781670 */
[----:B------:R-:W-:Y:S01]  /*f580*/  FSEL R50, R50, -INF , !P4 ;  /* 0xff80000032327808 */ /* 0x000fe20006000000 */
[----:B------:R-:W0:Y:S01]  /*f590*/  MUFU.EX2 R43, R43 ;  /* 0x0000002b002b7308 */ /* 0x000e220000000800 */
[----:B------:R-:W-:Y:S01]  /*f5a0*/  ISETP.GT.AND P4, PT, R122, 0x38, P5 ;  /* 0x000000387a00780c */ /* 0x000fe20002f84270 */
[----:B--2---:R-:W-:-:S03]  /*f5b0*/  FADD.FTZ R4, R124, R25 ;  /* 0x000000197c047221 */ /* 0x004fc60000010000 */
[----:B------:R-:W-:-:S03]  /*f5c0*/  ISETP.LT.OR P4, PT, R123, 0x39, P4 ;  /* 0x000000397b00780c */ /* 0x000fc60002781670 */
[----:B------:R-:W2:Y:S01]  /*f5d0*/  MUFU.EX2 R45, R45 ;  /* 0x0000002d002d7308 */ /* 0x000ea20000000800 */
[----:B------:R-:W-:Y:S01]  /*f5e0*/  FSEL R52, R52, -INF , !P4 ;  /* 0xff80000034347808 */ /* 0x000fe20006000000 */
[C---:B-1----:R-:W-:Y:S01]  /*f5f0*/  FADD.FTZ R4, R41.reuse, R4 ;  /* 0x0000000429047221 */ /* 0x042fe20000010000 */
[----:B------:R-:W-:Y:S02]  /*f600*/  ISETP.GT.AND P4, PT, R122, 0x39, P5 ;  /* 0x000000397a00780c */ /* 0x000fe40002f84270 */
[----:B------:R-:W-:Y:S02]  /*f610*/  F2FP.F16.F32.PACK_AB R140, R41, R124 ;  /* 0x0000007c298c723e */ /* 0x000fe400000000ff */
[----:B------:R-:W-:Y:S01]  /*f620*/  ISETP.LT.OR P4, PT, R123, 0x3a, P4 ;  /* 0x0000003a7b00780c */ /* 0x000fe20002781670 */
[----:B------:R-:W1:Y:S01]  /*f630*/  MUFU.EX2 R47, R47 ;  /* 0x0000002f002f7308 */ /* 0x000e620000000800 */
[----:B0-----:R-:W-:Y:S02]  /*f640*/  FADD.FTZ R4, R43, R4 ;  /* 0x000000042b047221 */ /* 0x001fe40000010000 */
[----:B------:R-:W-:-:S02]  /*f650*/  FSEL R54, R54, -INF , !P4 ;  /* 0xff80000036367808 */ /* 0x000fc40006000000 */
[----:B------:R-:W-:-:S03]  /*f660*/  ISETP.GT.AND P4, PT, R122, 0x40, P5 ;  /* 0x000000407a00780c */ /* 0x000fc60002f84270 */
[----:B------:R-:W0:Y:S01]  /*f670*/  MUFU.EX2 R48, R48 ;  /* 0x0000003000307308 */ /* 0x000e220000000800 */
[----:B------:R-:W-:Y:S01]  /*f680*/  ISETP.LT.OR P4, PT, R123, 0x41, P4 ;  /* 0x000000417b00780c */ /* 0x000fe20002781670 */
[C---:B--2---:R-:W-:Y:S01]  /*f690*/  FADD.FTZ R4, R45.reuse, R4 ;  /* 0x000000042d047221 */ /* 0x044fe20000010000 */
[----:B------:R-:W-:Y:S02]  /*f6a0*/  F2FP.F16.F32.PACK_AB R142, R45, R43 ;  /* 0x0000002b2d8e723e */ /* 0x000fe400000000ff */
[----:B------:R-:W-:Y:S02]  /*f6b0*/  FSEL R56, R56, -INF , !P4 ;  /* 0xff80000038387808 */ /* 0x000fe40006000000 */
[----:B------:R-:W-:Y:S01]  /*f6c0*/  ISETP.GT.AND P4, PT, R122, 0x41, P5 ;  /* 0x000000417a00780c */ /* 0x000fe20002f84270 */
[----:B------:R-:W-:Y:S01]  /*f6d0*/  MUFU.EX2 R51, R51 ;  /* 0x0000003300337308 */ /* 0x000fe20000000800 */
[----:B-1----:R-:W-:Y:S02]  /*f6e0*/  FADD.FTZ R25, R47, R4 ;  /* 0x000000042f197221 */ /* 0x002fe40000010000 */
[----:B------:R-:W-:-:S04]  /*f6f0*/  ISETP.LT.OR P4, PT, R123, 0x42, P4 ;  /* 0x000000427b00780c */ /* 0x000fc80002781670 */
[----:B------:R-:W-:Y:S01]  /*f700*/  FSEL R58, R58, -INF , !P4 ;  /* 0xff8000003a3a7808 */ /* 0x000fe20006000000 */
[----:B------:R-:W1:Y:S01]  /*f710*/  MUFU.EX2 R53, R53 ;  /* 0x0000003500357308 */ /* 0x000e620000000800 */
[----:B------:R-:W-:Y:S02]  /*f720*/  ISETP.GT.AND P4, PT, R122, 0x48, P5 ;  /* 0x000000487a00780c */ /* 0x000fe40002f84270 */
[----:B0-----:R-:W-:Y:S02]  /*f730*/  F2FP.F16.F32.PACK_AB R136, R48, R47 ;  /* 0x0000002f3088723e */ /* 0x001fe400000000ff */
[----:B------:R-:W-:-:S03]  /*f740*/  ISETP.LT.OR P4, PT, R123, 0x49, P4 ;  /* 0x000000497b00780c */ /* 0x000fc60002781670 */
[----:B------:R-:W-:Y:S01]  /*f750*/  MUFU.EX2 R55, R55 ;  /* 0x0000003700377308 */ /* 0x000fe20000000800 */
[----:B------:R-:W-:Y:S02]  /*f760*/  FSEL R60, R60, -INF , !P4 ;  /* 0xff8000003c3c7808 */ /* 0x000fe40006000000 */
[----:B------:R-:W-:-:S04]  /*f770*/  ISETP.GT.AND P4, PT, R122, 0x49, P5 ;  /* 0x000000497a00780c */ /* 0x000fc80002f84270 */
[----:B------:R-:W-:Y:S01]  /*f780*/  ISETP.LT.OR P4, PT, R123, 0x4a, P4 ;  /* 0x0000004a7b00780c */ /* 0x000fe20002781670 */
[----:B------:R-:W0:Y:S01]  /*f790*/  MUFU.EX2 R57, R57 ;  /* 0x0000003900397308 */ /* 0x000e220000000800 */
[----:B-1----:R-:W-:Y:S02]  /*f7a0*/  F2FP.F16.F32.PACK_AB R138, R53, R51 ;  /* 0x00000033358a723e */ /* 0x002fe400000000ff */
[----:B------:R-:W-:Y:S02]  /*f7b0*/  FSEL R62, R62, -INF , !P4 ;  /* 0xff8000003e3e7808 */ /* 0x000fe40006000000 */
[----:B------:R-:W-:-:S03]  /*f7c0*/  ISETP.GT.AND P4, PT, R122, 0x50, P5 ;  /* 0x000000507a00780c */ /* 0x000fc60002f84270 */
[----:B------:R-:W-:Y:S01]  /*f7d0*/  MUFU.EX2 R59, R59 ;  /* 0x0000003b003b7308 */ /* 0x000fe20000000800 */
[----:B------:R-:W-:-:S04]  /*f7e0*/  ISETP.LT.OR P4, PT, R123, 0x51, P4 ;  /* 0x000000517b00780c */ /* 0x000fc80002781670 */
[----:B------:R-:W-:Y:S02]  /*f7f0*/  FSEL R64, R64, -INF , !P4 ;  /* 0xff80000040407808 */ /* 0x000fe40006000000 */
[----:B------:R-:W-:Y:S01]  /*f800*/  ISETP.GT.AND P4, PT, R122, 0x51, P5 ;  /* 0x000000517a00780c */ /* 0x000fe20002f84270 */
[----:B------:R-:W1:Y:S01]  /*f810*/  MUFU.EX2 R61, R61 ;  /* 0x0000003d003d7308 */ /* 0x000e620000000800 */
[----:B0-----:R-:W-:Y:S02]  /*f820*/  F2FP.F16.F32.PACK_AB R132, R57, R55 ;  /* 0x000000373984723e */ /* 0x001fe400000000ff */
[----:B------:R-:W-:-:S04]  /*f830*/  ISETP.LT.OR P4, PT, R123, 0x52, P4 ;  /* 0x000000527b00780c */ /* 0x000fc80002781670 */
[----:B------:R-:W-:Y:S01]  /*f840*/  FSEL R66, R66, -INF , !P4 ;  /* 0xff80000042427808 */ /* 0x000fe20006000000 */
[----:B------:R-:W-:Y:S01]  /*f850*/  MUFU.EX2 R63, R63 ;  /* 0x0000003f003f7308 */ /* 0x000fe20000000800 */
[----:B------:R-:W-:-:S04]  /*f860*/  ISETP.GT.AND P4, PT, R122, 0x58, P5 ;  /* 0x000000587a00780c */ /* 0x000fc80002f84270 */
[----:B------:R-:W-:-:S03]  /*f870*/  ISETP.LT.OR P4, PT, R123, 0x59, P4 ;  /* 0x000000597b00780c */ /* 0x000fc60002781670 */
[----:B------:R-:W0:Y:S01]  /*f880*/  MUFU.EX2 R65, R65 ;  /* 0x0000004100417308 */ /* 0x000e220000000800 */
[----:B------:R-:W-:Y:S02]  /*f890*/  FSEL R68, R68, -INF , !P4 ;  /* 0xff80000044447808 */ /* 0x000fe40006000000 */
[----:B------:R-:W-:Y:S02]  /*f8a0*/  ISETP.GT.AND P4, PT, R122, 0x59, P5 ;  /* 0x000000597a00780c */ /* 0x000fe40002f84270 */
[----:B-1----:R-:W-:Y:S02]  /*f8b0*/  F2FP.F16.F32.PACK_AB R134, R61, R59 ;  /* 0x0000003b3d86723e */ /* 0x002fe400000000ff */
[----:B------:R-:W-:Y:S01]  /*f8c0*/  ISETP.LT.OR P4, PT, R123, 0x5a, P4 ;  /* 0x0000005a7b00780c */ /* 0x000fe20002781670 */
[----:B------:R-:W-:Y:S03]  /*f8d0*/  MUFU.EX2 R67, R67 ;  /* 0x0000004300437308 */ /* 0x000fe60000000800 */
[----:B------:R-:W-:-:S02]  /*f8e0*/  FSEL R70, R70, -INF , !P4 ;  /* 0xff80000046467808 */ /* 0x000fc40006000000 */
[----:B------:R-:W-:-:S03]  /*f8f0*/  ISETP.GT.AND P4, PT, R122, 0x60, P5 ;  /* 0x000000607a00780c */ /* 0x000fc60002f84270 */
[----:B------:R-:W1:Y:S01]  /*f900*/  MUFU.EX2 R69, R69 ;  /* 0x0000004500457308 */ /* 0x000e620000000800 */
[----:B------:R-:W-:Y:S02]  /*f910*/  ISETP.LT.OR P4, PT, R123, 0x61, P4 ;  /* 0x000000617b00780c */ /* 0x000fe40002781670 */
[----:B0-----:R-:W-:Y:S02]  /*f920*/  F2FP.F16.F32.PACK_AB R128, R65, R63 ;  /* 0x0000003f4180723e */ /* 0x001fe400000000ff */
[----:B------:R-:W-:Y:S02]  /*f930*/  FSEL R72, R72, -INF , !P4 ;  /* 0xff80000048487808 */ /* 0x000fe40006000000 */
[----:B------:R-:W-:Y:S01]  /*f940*/  ISETP.GT.AND P4, PT, R122, 0x61, P5 ;  /* 0x000000617a00780c */ /* 0x000fe20002f84270 */
[----:B------:R-:W-:Y:S03]  /*f950*/  MUFU.EX2 R71, R71 ;  /* 0x0000004700477308 */ /* 0x000fe60000000800 */
[----:B------:R-:W-:-:S04]  /*f960*/  ISETP.LT.OR P4, PT, R123, 0x62, P4 ;  /* 0x000000627b00780c */ /* 0x000fc80002781670 */
[----:B------:R-:W-:Y:S01]  /*f970*/  FSEL R74, R74, -INF , !P4 ;  /* 0xff8000004a4a7808 */ /* 0x000fe20006000000 */
[----:B------:R-:W0:Y:S01]  /*f980*/  MUFU.EX2 R73, R73 ;  /* 0x0000004900497308 */ /* 0x000e220000000800 */
[----:B------:R-:W-:Y:S02]  /*f990*/  ISETP.GT.AND P4, PT, R122, 0x68, P5 ;  /* 0x000000687a00780c */ /* 0x000fe40002f84270 */
[----:B-1----:R-:W-:Y:S02]  /*f9a0*/  F2FP.F16.F32.PACK_AB R130, R69, R67 ;  /* 0x000000434582723e */ /* 0x002fe400000000ff */
[----:B------:R-:W-:-:S03]  /*f9b0*/  ISETP.LT.OR P4, PT, R123, 0x69, P4 ;  /* 0x000000697b00780c */ /* 0x000fc60002781670 */
[----:B------:R-:W-:Y:S01]  /*f9c0*/  MUFU.EX2 R75, R75 ;  /* 0x0000004b004b7308 */ /* 0x000fe20000000800 */
[----:B------:R-:W-:Y:S02]  /*f9d0*/  FSEL R8, R8, -INF , !P4 ;  /* 0xff80000008087808 */ /* 0x000fe40006000000 */
[----:B------:R-:W-:-:S04]  /*f9e0*/  ISETP.GT.AND P4, PT, R122, 0x69, P5 ;  /* 0x000000697a00780c */ /* 0x000fc80002f84270 */
[----:B------:R-:W-:Y:S01]  /*f9f0*/  ISETP.LT.OR P4, PT, R123, 0x6a, P4 ;  /* 0x0000006a7b00780c */ /* 0x000fe20002781670 */
[----:B------:R-:W1:Y:S01]  /*fa00*/  MUFU.EX2 R76, R76 ;  /* 0x0000004c004c7308 */ /* 0x000e620000000800 */
[----:B0-----:R-:W-:Y:S02]  /*fa10*/  F2FP.F16.F32.PACK_AB R124, R73, R71 ;  /* 0x00000047497c723e */ /* 0x001fe400000000ff */
[----:B------:R-:W-:Y:S02]  /*fa20*/  FSEL R77, R77, -INF , !P4 ;  /* 0xff8000004d4d7808 */ /* 0x000fe40006000000 */
[----:B------:R-:W-:-:S03]  /*fa30*/  ISETP.GT.AND P4, PT, R122, 0x70, P5 ;  /* 0x000000707a00780c */ /* 0x000fc60002f84270 */
[----:B------:R-:W-:Y:S01]  /*fa40*/  MUFU.EX2 R78, R78 ;  /* 0x0000004e004e7308 */ /* 0x000fe20000000800 */
[----:B------:R-:W-:-:S04]  /*fa50*/  ISETP.LT.OR P4, PT, R123, 0x71, P4 ;  /* 0x000000717b00780c */ /* 0x000fc80002781670 */
[----:B------:R-:W-:Y:S02]  /*fa60*/  FSEL R79, R79, -INF , !P4 ;  /* 0xff8000004f4f7808 */ /* 0x000fe40006000000 */
[----:B------:R-:W-:Y:S01]  /*fa70*/  ISETP.GT.AND P4, PT, R122, 0x71, P5 ;  /* 0x000000717a00780c */ /* 0x000fe20002f84270 */
[----:B------:R-:W0:Y:S01]  /*fa80*/  MUFU.EX2 R80, R80 ;  /* 0x0000005000507308 */ /* 0x000e220000000800 */
[----:B-1----:R-:W-:Y:S02]  /*fa90*/  F2FP.F16.F32.PACK_AB R126, R76, R75 ;  /* 0x0000004b4c7e723e */ /* 0x002fe400000000ff */
[----:B------:R-:W-:-:S04]  /*faa0*/  ISETP.LT.OR P4, PT, R123, 0x72, P4 ;  /* 0x000000727b00780c */ /* 0x000fc80002781670 */
[----:B------:R-:W-:Y:S01]  /*fab0*/  FSEL R81, R81, -INF , !P4 ;  /* 0xff80000051517808 */ /* 0x000fe20006000000 */
[----:B------:R-:W-:Y:S01]  /*fac0*/  MUFU.EX2 R14, R14 ;  /* 0x0000000e000e7308 */ /* 0x000fe20000000800 */
[----:B------:R-:W-:-:S04]  /*fad0*/  ISETP.GT.AND P4, PT, R122, RZ, P5 ;  /* 0x000000ff7a00720c */ /* 0x000fc80002f84270 */
[----:B------:R-:W-:-:S04]  /*fae0*/  ISETP.LT.OR P4, PT, R123, 0x1, P4 ;  /* 0x000000017b00780c */ /* 0x000fc80002781670 */
[----:B------:R-:W-:Y:S02]  /*faf0*/  FSEL R24, R24, -INF , !P4 ;  /* 0xff80000018187808 */ /* 0x000fe40006000000 */
[----:B------:R-:W-:Y:S02]  /*fb00*/  ISETP.GT.AND P4, PT, R122, 0x78, P5 ;  /* 0x000000787a00780c */ /* 0x000fe40002f84270 */
[----:B------:R-:W-:Y:S02]  /*fb10*/  FMNMX.FTZ R85, R24, R5, !PT ;  /* 0x0000000518557209 */ /* 0x000fe40007810000 */
[----:B------:R-:W-:Y:S02]  /*fb20*/  ISETP.GT.AND P5, PT, R122, 0x79, P5 ;  /* 0x000000797a00780c */ /* 0x000fe40002fa4270 */
[----:B------:R-:W-:Y:S01]  /*fb30*/  FMNMX.FTZ R16, R26, R85, !PT ;  /* 0x000000551a107209 */ /* 0x000fe20007810000 */
[----:B------:R0:W-:Y:S01]  /*fb40*/  MUFU.EX2 R122, R120 ;  /* 0x00000078007a7308 */ /* 0x0001e20000000800 */
        /* <DEDUP_REMOVED lines=8> */
[----:B0-----:R-:W-:Y:S02]  /*fbd0*/  F2FP.F16.F32.PACK_AB R120, R80, R78 ;  /* 0x0000004e5078723e */ /* 0x001fe400000000ff */
        /* <DEDUP_REMOVED lines=31> */
[----:B------:R-:W-:-:S03]  /*fdd0*/  FMUL.FTZ R85, R9, R39 ;  /* 0x0000002709557220 */ /* 0x000fc60000410000 */
[----:B------:R-:W-:Y:S02]  /*fde0*/  FSEL R16, R9, RZ, P4 ;  /* 0x000000ff09107208 */ /* 0x000fe40002000000 */
[----:B------:R-:W-:Y:S02]  /*fdf0*/  FSEL R85, R85, RZ, P4 ;  /* 0x000000ff55557208 */ /* 0x000fe40002000000 */
[----:B------:R-:W-:Y:S01]  /*fe00*/  ISETP.GT.AND P4, PT, R0, R21, PT ;  /* 0x000000150000720c */ /* 0x000fe20003f84270 */
[----:B------:R-:W-:Y:S01]  /*fe10*/  FADD.FTZ R16, -R16, R5 ;  /* 0x0000000510107221 */ /* 0x000fe20000010100 */
[----:B------:R-:W-:Y:S02]  /*fe20*/  VIADD R0, R0, 0xffffffff ;  /* 0xffffffff00007836 */ /* 0x000fe40000000000 */
[-CC-:B------:R-:W-:Y:S01]  /*fe30*/  FFMA.FTZ R24, R24, R39.reuse, -R85.reuse ;  /* 0x0000002718187223 */ /* 0x180fe20000010855 */
[-CC-:B------:R-:W-:Y:S01]  /*fe40*/  FFMA.FTZ R26, R26, R39.reuse, -R85.reuse ;  /* 0x000000271a1a7223 */ /* 0x180fe20000010855 */
        /* <DEDUP_REMOVED lines=13> */
[-C--:B------:R-:W-:Y:S01]  /*ff20*/  FFMA.FTZ R49, R49, R39.reuse, -R85 ;  /* 0x0000002731317223 */ /* 0x080fe20000010855 */
[----:B------:R-:W-:Y:S01]  /*ff30*/  FADD.FTZ R16, R48, R25 ;  /* 0x0000001930107221 */ /* 0x000fe20000010000 */
[-CC-:B------:R-:W-:Y:S01]  /*ff40*/  FFMA.FTZ R50, R50, R39.reuse, -R85.reuse ;  /* 0x0000002732327223 */ /* 0x180fe20000010855 */
[-CC-:B------:R-:W-:Y:S01]  /*ff50*/  FFMA.FTZ R52, R52, R39.reuse, -R85.reuse ;  /* 0x0000002734347223 */ /* 0x180fe20000010855 */
[-CC-:B------:R-:W-:Y:S01]  /*ff60*/  FFMA.FTZ R54, R54, R39.reuse, -R85.reuse ;  /* 0x0000002736367223 */ /* 0x180fe20000010855 */
[----:B------:R-:W-:Y:S01]  /*ff70*/  FADD.FTZ R16, R51, R16 ;  /* 0x0000001033107221 */ /* 0x000fe20000010000 */
[-CC-:B------:R-:W-:Y:S01]  /*ff80*/  FFMA.FTZ R56, R56, R39.reuse, -R85.reuse ;  /* 0x0000002738387223 */ /* 0x180fe20000010855 */
[----:B------:R-:W1:Y:S01]  /*ff90*/  MUFU.EX2 R26, R26 ;  /* 0x0000001a001a7308 */ /* 0x000e620000000800 */
[-CC-:B------:R-:W-:Y:S01]  /*ffa0*/  FFMA.FTZ R58, R58, R39.reuse, -R85.reuse ;  /* 0x000000273a3a7223 */ /* 0x180fe20000010855 */
[----:B------:R-:W-:Y:S01]  /*ffb0*/  FADD.FTZ R16, R53, R16 ;  /* 0x0000001035107221 */ /* 0x000fe20000010000 */
[-CC-:B------:R-:W-:Y:S01]  /*ffc0*/  FFMA.FTZ R60, R60, R39.reuse, -R85.reuse ;  /* 0x000000273c3c7223 */ /* 0x180fe20000010855 */
[-CC-:B------:R-:W-:Y:S01]  /*ffd0*/  FFMA.FTZ R62, R62, R39.reuse, -R85.reuse ;  /* 0x000000273e3e7223 */ /* 0x180fe20000010855 */
[-CC-:B------:R-:W-:Y:S01]  /*ffe0*/  FFMA.FTZ R64, R64, R39.reuse, -R85.reuse ;  /* 0x0000002740407223 */ /* 0x180fe20000010855 */
[----:B------:R-:W-:Y:S01]  /*fff0*/  FADD.FTZ R16, R55, R16 ;  /* 0x0000001037107221 */ /* 0x000fe20000010000 */
[--C-:B------:R-:W-:Y:S01]  /*10000*/  FFMA.FTZ R66, R66, R39, -R85.reuse ;  /* 0x0000002742427223 */ /* 0x100fe20000010855 */
[----:B------:R-:W2:Y:S01]  /*10010*/  MUFU.EX2 R29, R29 ;  /* 0x0000001d001d7308 */ /* 0x000ea20000000800 */
[----:B0-----:R-:W-:Y:S01]  /*10020*/  FFMA.FTZ R3, R5, R3, R24 ;  /* 0x0000000305037223 */ /* 0x001fe20000010018 */
        /* <DEDUP_REMOVED lines=13> */
[-CC-:B------:R-:W-:Y:S01]  /*10100*/  FFMA.FTZ R81, R81, R39.reuse, -R85.reuse ;  /* 0x0000002751517223 */ /* 0x180fe20000010855 */
[----:B------:R-:W1:Y:S01]  /*10110*/  MUFU.EX2 R32, R32 ;  /* 0x0000002000207308 */ /* 0x000e620000000800 */
[----:B--2---:R-:W-:Y:S01]  /*10120*/  FADD.FTZ R3, R29, R4 ;  /* 0x000000041d037221 */ /* 0x004fe20000010000 */
[----:B------:R-:W-:Y:S01]  /*10130*/  FADD.FTZ R16, R65, R16 ;  /* 0x0000001041107221 */ /* 0x000fe20000010000 */
[-CC-:B------:R-:W-:Y:S01]  /*10140*/  FFMA.FTZ R82, R82, R39.reuse, -R85.reuse ;  /* 0x0000002752527223 */ /* 0x180fe20000010855 */
[----:B------:R-:W-:Y:S01]  /*10150*/  FFMA.FTZ R83, R83, R39, -R85 ;  /* 0x0000002753537223 */ /* 0x000fe20000010855 */
        /* <DEDUP_REMOVED lines=31> */
[----:B------:R-:W-:Y:S01]  /*10350*/  FMUL.FTZ R119, R119, R5 ;  /* 0x0000000577777220 */ /* 0x000fe20000410000 */
[----:B------:R-:W-:Y:S01]  /*10360*/  F2FP.F16.F32.PACK_AB R149, R26, R24 ;  /* 0x000000181a95723e */ /* 0x000fe200000000ff */
[----:B------:R-:W-:Y:S01]  /*10370*/  FADD.FTZ R25, R122, R25 ;  /* 0x000000197a197221 */ /* 0x000fe20000010000 */
[----:B------:R-:W-:Y:S01]  /*10380*/  F2FP.F16.F32.PACK_AB R122, R14, R122 ;  /* 0x0000007a0e7a723e */ /* 0x000fe200000000ff */
[----:B------:R-:W0:Y:S01]  /*10390*/  MUFU.EX2 R42, R42 ;  /* 0x0000002a002a7308 */ /* 0x000e220000000800 */
[----:B-1----:R-:W-:Y:S01]  /*103a0*/  FADD.FTZ R3, R38, R3 ;  /* 0x0000000326037221 */ /* 0x002fe20000010000 */
[----:B------:R-:W-:Y:S01]  /*103b0*/  F2FP.F16.F32.PACK_AB R151, R30, R29 ;  /* 0x0000001d1e97723e */ /* 0x000fe200000000ff */
[----:B------:R-:W-:Y:S01]  /*103c0*/  IMAD.MOV.U32 R5, RZ, RZ, R9 ;  /* 0x000000ffff057224 */ /* 0x000fe200078e0009 */
[----:B------:R-:W-:-:S02]  /*103d0*/  F2FP.F16.F32.PACK_AB R145, R34, R32 ;  /* 0x000000202291723e */ /* 0x000fc400000000ff */
[----:B------:R-:W-:Y:S02]  /*103e0*/  F2FP.F16.F32.PACK_AB R147, R38, R36 ;  /* 0x000000242693723e */ /* 0x000fe400000000ff */
        /* <DEDUP_REMOVED lines=53> */
[----:B------:R-:W-:-:S06]  /*10740*/  IMAD.MOV.U32 R16, RZ, RZ, R15 ;  /* 0x000000ffff107224 */ /* 0x000fcc00078e000f */
[----:B------:R-:W1:Y:S01]  /*10750*/  MUFU.EX2 R83, R83 ;  /* 0x0000005300537308 */ /* 0x000e620000000800 */
[C---:B--2---:R-:W-:Y:S01]  /*10760*/  FADD.FTZ R3, R14.reuse, R3 ;  /* 0x000000030e037221 */ /* 0x044fe20000010000 */
[----:B------:R-:W-:Y:S01]  /*10770*/  F2FP.F16.F32.PACK_AB R121, R14, R79 ;  /* 0x0000004f0e79723e */ /* 0x000fe200000000ff */
[----:B------:R-:W-:Y:S02]  /*10780*/  IMAD.MOV.U32 R14, RZ, RZ, R12 ;  /* 0x000000ffff0e7224 */ /* 0x000fe400078e000c */
[----:B0-----:R-:W-:-:S04]  /*10790*/  FADD.FTZ R3, R82, R3 ;  /* 0x0000000352037221 */ /* 0x001fc80000010000 */
[C---:B-1----:R-:W-:Y:S01]  /*107a0*/  FADD.FTZ R3, R83.reuse, R3 ;  /* 0x0000000353037221 */ /* 0x042fe20000010000 */
[----:B------:R-:W-:Y:S01]  /*107b0*/  F2FP.F16.F32.PACK_AB R123, R83, R82 ;  /* 0x00000052537b723e */ /* 0x000fe200000000ff */
[----:B------:R-:W-:Y:S06]  /*107c0*/  @P4 BRA `(.L_x_13623) ;  /* 0xffffffc8002c4947 */ /* 0x000fec000383ffff */
[----:B------:R-:W-:Y:S02]  /*107d0*/  IMAD.MOV.U32 R5, RZ, RZ, R9 ;  /* 0x000000ffff057224 */ /* 0x000fe400078e0009 */
[----:B------:R-:W-:Y:S02]  /*107e0*/  IMAD.MOV.U32 R14, RZ, RZ, R12 ;  /* 0x000000ffff0e7224 */ /* 0x000fe400078e000c */
[----:B------:R-:W-:Y:S02]  /*107f0*/  IMAD.MOV.U32 R16, RZ, RZ, R15 ;  /* 0x000000ffff107224 */ /* 0x000fe400078e000f */
[----:B------:R-:W-:-:S07]  /*10800*/  IMAD.MOV.U32 R154, RZ, RZ, R20 ;  /* 0x000000ffff9a7224 */ /* 0x000fce00078e0014 */
.L_x_13605:
[----:B------:R-:W2:Y:S01]  /*10810*/  LDL R21, [R1+0x1c] ;  /* 0x00001c0001157983 */ /* 0x000ea20000100800 */
[----:B------:R-:W0:Y:S01]  /*10820*/  LDC R8, c[0x0][0x448] ;  /* 0x00011200ff087b82 */ /* 0x000e220000000800 */
[----:B------:R-:W-:Y:S02]  /*10830*/  ULDC UR12, c[0x0][0x9dc] ;  /* 0x00027700000c7ab9 */ /* 0x000fe40000000800 */
[----:B------:R-:W3:Y:S04]  /*10840*/  LDL R15, [R1+0x8] ;  /* 0x00000800010f7983 */ /* 0x000ee80000100800 */
[----:B------:R-:W3:Y:S01]  /*10850*/  LDL R13, [R1+0xc] ;  /* 0x00000c00010d7983 */ /* 0x000ee20000100800 */
[----:B------:R-:W1:Y:S01]  /*10860*/  LDC R20, c[0x0][0x9e4] ;  /* 0x00027900ff147b82 */ /* 0x000e620000000800 */
[----:B0-----:R-:W-:-:S02]  /*10870*/  ISETP.NE.AND P4, PT, R8, 0x1, PT ;  /* 0x000000010800780c */ /* 0x001fc40003f85270 */
[----:B-1----:R-:W-:-:S11]  /*10880*/  ISETP.GE.AND P5, PT, R20, 0x1, PT ;  /* 0x000000011400780c */ /* 0x002fd60003fa6270 */
[----:B------:R-:W0:Y:S08]  /*10890*/  @P4 LDC R9, c[0x0][0x44c] ;  /* 0x00011300ff094b82 */ /* 0x000e300000000800 */
[----:B------:R-:W1:Y:S01]  /*108a0*/  @P4 LDC R12, c[0x0][0x450] ;  /* 0x00011400ff0c4b82 */ /* 0x000e620000000800 */
[----:B--2---:R-:W-:-:S04]  /*108b0*/  VIADD R8, R21, 0xbf ;  /* 0x000000bf15087836 */ /* 0x004fc80000000000 */
[----:B0-----:R-:W-:Y:S01]  /*108c0*/  @P4 IMAD.HI.U32 R9, R8, R9, RZ ;  /* 0x0000000908094227 */ /* 0x001fe200078e00ff */
[----:B---3--:R-:W-:-:S04]  /*108d0*/  IADD3 R13, R13, 0x1, -R15 ;  /* 0x000000010d0d7810 */ /* 0x008fc80007ffe80f */
[----:B-1----:R-:W-:-:S05]  /*108e0*/  @P4 SHF.R.U32.HI R8, RZ, R12, R9 ;  /* 0x0000000cff084219 */ /* 0x002fca0000011609 */
[----:B------:R-:W-:-:S04]  /*108f0*/  IMAD.IADD R8, R8, 0x1, R13 ;  /* 0x0000000108087824 */ /* 0x000fc800078e020d */
[----:B------:R-:W-:Y:S01]  /*10900*/  VIADD R12, R8, -UR12 ;  /* 0x8000000c080c7c36 */ /* 0x000fe20008000000 */
[----:B------:R-:W-:Y:S06]  /*10910*/  @!P5 BRA `(.L_x_13624) ;  /* 0x000000000048d947 */ /* 0x000fec0003800000 */
[----:B------:R-:W-:Y:S01]  /*10920*/  MOV R13, R8 ;  /* 0x00000008000d7202 */ /* 0x000fe20000000f00 */
        /* <DEDUP_REMOVED lines=10> */
.L_x_13626:
[----:B------:R-:W-:-:S13]  /*109d0*/  ISETP.NE.AND P2, PT, R20, 0x1, PT ;  /* 0x000000011400780c */ /* 0x000fda0003f45270 */
[----:B------:R-:W0:Y:S02]  /*109e0*/  @P2 LDC.64 R8, c[0x0][0x9e8] ;  /* 0x00027a00ff082b82 */ /* 0x000e240000000a00 */
[----:B0-----:R-:W-:-:S05]  /*109f0*/  @P2 IMAD.HI.U32 R8, R13, R8, RZ ;  /* 0x000000080d082227 */ /* 0x001fca00078e00ff */
[----:B------:R-:W-:-:S07]  /*10a00*/  @P2 SHF.R.U32.HI R13, RZ, R9, R8 ;  /* 0x00000009ff0d2219 */ /* 0x000fce0000011608 */
.L_x_13627:
[----:B------:R-:W-:Y:S05]  /*10a10*/  BSYNC B0 ;  /* 0x0000000000007941 */ /* 0x000fea0003800000 */
.L_x_13625:
[----:B------:R-:W-:-:S05]  /*10a20*/  IMAD R13, R13, R20, RZ ;  /* 0x000000140d0d7224 */ /* 0x000fca00078e02ff */
[----:B------:R-:W-:-:S07]  /*10a30*/  VIMNMX R12, R12, R13, !PT ;  /* 0x0000000d0c0c7248 */ /* 0x000fce0007fe0100 */
.L_x_13624:
[----:B------:R-:W2:Y:S01]  /*10a40*/  LDL R8, [R1+0x58] ;  /* 0x0000580001087983 */ /* 0x000ea20000100800 */
[----:B------:R-:W-:-:S05]  /*10a50*/  VIADD R12, R12, 0x7f ;  /* 0x0000007f0c0c7836 */ /* 0x000fca0000000000 */
[----:B------:R-:W-:-:S04]  /*10a60*/  SHF.R.S32.HI R9, RZ, 0x1f, R12 ;  /* 0x0000001fff097819 */ /* 0x000fc8000001140c */
[----:B------:R-:W-:-:S04]  /*10a70*/  LEA.HI R9, R9, R12, RZ, 0x7 ;  /* 0x0000000c09097211 */ /* 0x000fc800078f38ff */
[----:B------:R-:W-:-:S04]  /*10a80*/  SHF.R.S32.HI R9, RZ, 0x7, R9 ;  /* 0x00000007ff097819 */ /* 0x000fc80000011409 */
[----:B--2---:R-:W-:-:S04]  /*10a90*/  VIMNMX R8, R8, R9, !PT ;  /* 0x0000000908087248 */ /* 0x004fc80007fe0100 */
[----:B------:R-:W-:Y:S01]  /*10aa0*/  ISETP.GE.AND P2, PT, R0, R8, PT ;  /* 0x000000080000720c */ /* 0x000fe20003f46270 */
[----:B------:R0:W-:-:S12]  /*10ab0*/  STL [R1+0x50], R8 ;  /* 0x0000500801007387 */ /* 0x0001d80000100800 */
[----:B0-----:R-:W-:Y:S05]  /*10ac0*/  @!P2 BRA `(.L_x_13628) ;  /* 0x000000280000a947 */ /* 0x001fea0003800000 */
[----:B------:R-:W-:Y:S02]  /*10ad0*/  IMAD.MOV.U32 R13, RZ, RZ, R5 ;  /* 0x000000ffff0d7224 */ /* 0x000fe400078e0005 */
[----:B------:R-:W-:Y:S02]  /*10ae0*/  IMAD.MOV.U32 R12, RZ, RZ, R14 ;  /* 0x000000ffff0c7224 */ /* 0x000fe400078e000e */
[----:B------:R-:W-:Y:S02]  /*10af0*/  IMAD.MOV.U32 R8, RZ, RZ, R154 ;  /* 0x000000ffff087224 */ /* 0x000fe400078e009a */
[----:B------:R-:W-:-:S07]  /*10b00*/  IMAD.MOV.U32 R20, RZ, RZ, R16 ;  /* 0x000000ffff147224 */ /* 0x000fce00078e0010 */
.L_x_13638:
        /* <DEDUP_REMOVED lines=11> */
.L_x_13630:
[----:B------:R-:W-:Y:S01]  /*10bc0*/  IMAD R5, R16, 0x8, R2 ;  /* 0x0000000810057824 */ /* 0x000fe200078e0202 */
[----:B------:R-:W-:-:S04]  /*10bd0*/  SHF.L.U32 R14, R154, 0x1f, RZ ;  /* 0x0000001f9a0e7819 */ /* 0x000fc800000006ff */
[----:B------:R0:W1:Y:S01]  /*10be0*/  SYNCS.PHASECHK.TRANS64.TRYWAIT P3, [R5+URZ+0x16830], R14 ;  /* 0x0168300e050075a7 */ /* 0x000062000806017f */
[----:B------:R-:W-:Y:S05]  /*10bf0*/  @!P0 BRA `(.L_x_13631) ;  /* 0x0000000000048947 */ /* 0x000fea0003800000 */
[----:B------:R-:W-:Y:S01]  /*10c00*/  BPT.TRAP 0x1 ;  /* 0x000000040000795c */ /* 0x000fe20000300000 */
.L_x_13631:
[----:B------:R-:W-:Y:S04]  /*10c10*/  BSSY B0, `(.L_x_13629) ;  /* 0x0000004000007945 */ /* 0x000fe80003800000 */
[----:B-1----:R-:W-:Y:S05]  /*10c20*/  @P3 BRA `(.L_x_13632) ;  /* 0x0000000000083947 */ /* 0x002fea0003800000 */
[----:B------:R-:W1:Y:S02]  /*10c30*/  SYNCS.PHASECHK.TRANS64.TRYWAIT P3, [R5+URZ+0x16830], R14 ;  /* 0x0168300e050075a7 */ /* 0x000e64000806017f */
[----:B-1----:R-:W-:Y:S05]  /*10c40*/  @!P3 BRA `(.L_x_13633) ;  /* 0x0000011000dcb947 */ /* 0x002fea0003800000 */
.L_x_13632:
[----:B------:R-:W-:Y:S05]  /*10c50*/  BSYNC B0 ;  /* 0x0000000000007941 */ /* 0x000fea0003800000 */
.L_x_13629:
[----:B------:R-:W2:Y:S01]  /*10c60*/  LDL R9, [R1+0x20] ;  /* 0x0000200001097983 */ /* 0x000ea20000100800 */
[----:B------:R-:W-:Y:S01]  /*10c70*/  IMAD.MOV.U32 R15, RZ, RZ, 0x40000040 ;  /* 0x40000040ff0f7424 */ /* 0x000fe200078e00ff */
[----:B------:R-:W-:Y:S05]  /*10c80*/  WARPSYNC.ALL ;  /* 0x0000000000007948 */ /* 0x000fea0003800000 */
[----:B------:R-:W-:Y:S01]  /*10c90*/  R2UR UR23, R15 ;  /* 0x000000000f1772ca */ /* 0x000fe200000e0000 */
[----:B01----:R-:W0:Y:S01]  /*10ca0*/  S2R R5, SR_TID.X ;  /* 0x0000000000057919 */ /* 0x003e220000002100 */
[----:B------:R-:W-:Y:S01]  /*10cb0*/  IMAD.MOV.U32 R27, RZ, RZ, 0x40000040 ;  /* 0x40000040ff1b7424 */ /* 0x000fe200078e00ff */
[----:B------:R-:W-:-:S02]  /*10cc0*/  R2UR UR12, R6 ;  /* 0x00000000060c72ca */ /* 0x000fc400000e0000 */
[----:B------:R-:W-:Y:S02]  /*10cd0*/  R2UR UR13, R7 ;  /* 0x00000000070d72ca */ /* 0x000fe400000e0000 */
[----:B0-----:R-:W-:-:S05]  /*10ce0*/  SHF.R.U32.HI R5, RZ, 0x7, R5 ;  /* 0x00000007ff057819 */ /* 0x001fca0000011605 */
[----:B------:R-:W-:Y:S01]  /*10cf0*/  VIADD R5, R5, 0x8 ;  /* 0x0000000805057836 */ /* 0x000fe20000000000 */
[C---:B------:R-:W-:Y:S02]  /*10d00*/  R2UR UR15, R27.reuse ;  /* 0x000000001b0f72ca */ /* 0x040fe400000e0000 */
[----:B------:R-:W-:Y:S02]  /*10d10*/  MOV R25, 0x40000040 ;  /* 0x4000004000197802 */ /* 0x000fe40000000f00 */
[----:B------:R-:W-:Y:S02]  /*10d20*/  R2UR UR27, R27 ;  /* 0x000000001b1b72ca */ /* 0x000fe400000e0000 */
[----:B------:R-:W-:Y:S01]  /*10d30*/  R2UR UR19, R25 ;  /* 0x00000000191372ca */ /* 0x000fe200000e0000 */
[----:B------:R0:W-:Y:S01]  /*10d40*/  BAR.SYNC.DEFER_BLOCKING R5, 0x100 ;  /* 0x000400050000751d */ /* 0x0001e20000010000 */
[----:B--2---:R-:W-:-:S04]  /*10d50*/  IMAD R26, R16, 0x400, R9 ;  /* 0x00000400101a7824 */ /* 0x004fc800078e0209 */
[----:B------:R-:W-:-:S05]  /*10d60*/  VIADD R14, R26, 0x4 ;  /* 0x000000041a0e7836 */ /* 0x000fca0000000000 */
[----:B------:R-:W-:Y:S02]  /*10d70*/  R2UR UR22, R14 ;  /* 0x000000000e1672ca */ /* 0x000fe400000e0000 */
[----:B------:R-:W2:Y:S01]  /*10d80*/  LDL.64 R14, [R1] ;  /* 0x00000000010e7983 */ /* 0x000ea20000100a00 */
[C---:B------:R-:W-:Y:S01]  /*10d90*/  R2UR UR14, R26.reuse ;  /* 0x000000001a0e72ca */ /* 0x040fe200000e0000 */
[C---:B------:R-:W-:Y:S02]  /*10da0*/  VIADD R24, R26.reuse, 0x2 ;  /* 0x000000021a187836 */ /* 0x040fe40000000000 */
[----:B------:R-:W-:-:S03]  /*10db0*/  VIADD R26, R26, 0x6 ;  /* 0x000000061a1a7836 */ /* 0x000fc60000000000 */
[----:B------:R-:W-:Y:S02]  /*10dc0*/  R2UR UR18, R24 ;  /* 0x00000000181272ca */ /* 0x000fe400000e0000 */
[----:B------:R-:W-:Y:S02]  /*10dd0*/  R2UR UR26, R26 ;  /* 0x000000001a1a72ca */ /* 0x000fe400000e0000 */
[----:B------:R-:W-:-:S06]  /*10de0*/  WARPGROUP.ARRIVE ;  /* 0x00000000000079c5 */ /* 0x000fcc0000000000 */
[----:B------:R-:W-:Y:S01]  /*10df0*/  HGMMA.64x128x16.F32 R24, gdesc[UR12], RZ, !UPT, gsb0 ;  /* 0x01e000000c1879f0 */ /* 0x000fe2000c0008ff */
[----:B------:R-:W-:Y:S02]  /*10e00*/  R2UR UR20, R156 ;  /* 0x000000009c1472ca */ /* 0x000fe400000e0000 */
[----:B------:R-:W-:Y:S01]  /*10e10*/  R2UR UR21, R157 ;  /* 0x000000009d1572ca */ /* 0x000fe200000e0000 */
[----:B------:R-:W-:Y:S02]  /*10e20*/  WARPGROUP.DEPBAR.LE gsb0, 0x0 ;  /* 0x00008000000079c5 */ /* 0x000fe40000010000 */
[----:B------:R-:W-:Y:S01]  /*10e30*/  WARPGROUP.ARRIVE ;  /* 0x00000000000079c5 */ /* 0x000fe20000000000 */
[----:B--2---:R-:W-:Y:S02]  /*10e40*/  R2UR UR16, R14 ;  /* 0x000000000e1072ca */ /* 0x004fe400000e0000 */
        /* <DEDUP_REMOVED lines=14> */
.L_x_13635:
[----:B------:R-:W-:Y:S01]  /*10f30*/  SHF.L.U32 R5, R8, 0x1f, RZ ;  /* 0x0000001f08057819 */ /* 0x000fe200000006ff */
[----:B------:R-:W-:-:S04]  /*10f40*/  IMAD R8, R20, 0x8, R2 ;  /* 0x0000000814087824 */ /* 0x000fc800078e0202 */
[----:B------:R0:W1:Y:S01]  /*10f50*/  SYNCS.PHASECHK.TRANS64.TRYWAIT P2, [R8+URZ+0x16850], R5 ;  /* 0x01685005080075a7 */ /* 0x000062000804017f */
[----:B------:R-:W-:Y:S05]  /*10f60*/  @!P0 BRA `(.L_x_13636) ;  /* 0x0000000000048947 */ /* 0x000fea0003800000 */
[----:B------:R-:W-:Y:S01]  /*10f70*/  BPT.TRAP 0x1 ;  /* 0x000000040000795c */ /* 0x000fe20000300000 */
.L_x_13636:
[----:B-1----:R-:W-:Y:S05]  /*10f80*/  @P2 BRA `(.L_x_13634) ;  /* 0x0000000000082947 */ /* 0x002fea0003800000 */
[----:B------:R-:W1:Y:S02]  /*10f90*/  SYNCS.PHASECHK.TRANS64.TRYWAIT P2, [R8+URZ+0x16850], R5 ;  /* 0x01685005080075a7 */ /* 0x000e64000804017f */
[----:B-1----:R-:W-:Y:S05]  /*10fa0*/  @!P2 BRA `(.L_x_13637) ;  /* 0x000001100018a947 */ /* 0x002fea0003800000 */
.L_x_13634:
[----:B01----:R-:W-:Y:S01]  /*10fb0*/  VIADD R5, R2, 0x400 ;  /* 0x0000040002057836 */ /* 0x003fe20000000000 */
[----:B------:R-:W-:Y:S05]  /*10fc0*/  WARPSYNC.ALL ;  /* 0x0000000000007948 */ /* 0x000fea0003800000 */
[----:B------:R-:W-:-:S04]  /*10fd0*/  SHF.R.U32.HI R5, RZ, 0x4, R5 ;  /* 0x00000004ff057819 */ /* 0x000fc80000011605 */
        /* <DEDUP_REMOVED lines=21> */
[----:B------:R-:W-:Y:S01]  /*11130*/  HGMMA.64x64x16.F32 R88, R148, gdesc[UR12].tnspB, R88, gsb0 ;  /* 0x40e0000c94587df0 */ /* 0x000fe20008000858 */
        /* <DEDUP_REMOVED lines=10> */
[----:B------:R-:W-:-:S02]  /*111e0*/  MOV R45, 0x40000040 ;  /* 0x40000040002d7802 */ /* 0x000fc40000000f00 */
[----:B------:R-:W-:Y:S08]  /*111f0*/  MUFU.TANH R21, R21 ;  /* 0x0000001500157308 */ /* 0x000ff00000002400 */
[----:B------:R-:W-:Y:S08]  /*11200*/  MUFU.TANH R28, R28 ;  /* 0x0000001c001c7308 */ /* 0x000ff00000002400 */
[----:B------:R-:W-:Y:S08]  /*11210*/  MUFU.TANH R29, R29 ;  /* 0x0000001d001d7308 */ /* 0x000ff00000002400 */
[----:B------:R-:W-:Y:S08]  /*11220*/  MUFU.TANH R33, R33 ;  /* 0x0000002100217308 */ /* 0x000ff00000002400 */
[----:B------:R-:W-:Y:S01]  /*11230*/  MUFU.TANH R53, R53 ;  /* 0x0000003500357308 */ /* 0x000fe20000002400 */
[----:B------:R-:W-:-:S02]  /*11240*/  WARPGROUP.DEPBAR.LE gsb0, 0x0 ;  /* 0x00008000000079c5 */ /* 0x000fc40000010000 */
[----:B------:R-:W-:-:S05]  /*11250*/  WARPGROUP.ARRIVE ;  /* 0x00000000000079c5 */ /* 0x000fca0000000000 */
[----:B------:R0:W-:Y:S01]  /*11260*/  MUFU.TANH R151, R35 ;  /* 0x0000002300977308 */ /* 0x0001e20000002400 */
[----:B------:R-:W-:Y:S01]  /*11270*/  FMUL.FTZ R149, R47, UR7 ;  /* 0x000000072f957c20 */ /* 0x000fe20008410000 */
[----:B------:R-:W-:Y:S01]  /*11280*/  FMUL.FTZ R47, R69, UR7 ;  /* 0x00000007452f7c20 */ /* 0x000fe20008410000 */
[----:B------:R-:W-:Y:S01]  /*11290*/  HGMMA.64x64x16.F32 R88, R144, gdesc[UR12].tnspB, R88, gsb0 ;  /* 0x40e0000c90587df0 */ /* 0x000fe20008000858 */
[----:B------:R-:W-:Y:S01]  /*112a0*/  R2UR UR14, R14 ;  /* 0x000000000e0e72ca */ /* 0x000fe200000e0000 */
[----:B------:R-:W-:Y:S01]  /*112b0*/  VIADD R14, R8, 0x180 ;  /* 0x00000180080e7836 */ /* 0x000fe20000000000 */
[----:B------:R-:W-:Y:S01]  /*112c0*/  R2UR UR15, R15 ;  /* 0x000000000f0f72ca */ /* 0x000fe200000e0000 */
[----:B------:R-:W-:Y:S01]  /*112d0*/  IMAD.MOV.U32 R15, RZ, RZ, 0x40000040 ;  /* 0x40000040ff0f7424 */ /* 0x000fe200078e00ff */
[----:B------:R1:W-:Y:S01]  /*112e0*/  MUFU.TANH R150, R26 ;  /* 0x0000001a00967308 */ /* 0x0003e20000002400 */
[----:B0-----:R-:W-:Y:S01]  /*112f0*/  FMUL.FTZ R35, R58, UR7 ;  /* 0x000000073a237c20 */ /* 0x001fe20008410000 */
[----:B------:R-:W-:Y:S01]  /*11300*/  FMUL.FTZ R58, R67, UR7 ;  /* 0x00000007433a7c20 */ /* 0x000fe20008410000 */
[----:B------:R-:W-:-:S05]  /*11310*/  FMUL.FTZ R67, R86, UR7 ;  /* 0x0000000756437c20 */ /* 0x000fca0008410000 */
[----:B------:R0:W2:Y:S01]  /*11320*/  MUFU.TANH R148, R27 ;  /* 0x0000001b00947308 */ /* 0x0000a20000002400 */
[----:B-1----:R-:W-:Y:S01]  /*11330*/  FMUL.FTZ R26, R40, UR7 ;  /* 0x00000007281a7c20 */ /* 0x002fe20008410000 */
[----:B------:R-:W-:Y:S01]  /*11340*/  FMUL.FTZ R40, R61, UR7 ;  /* 0x000000073d287c20 */ /* 0x000fe20008410000 */
[----:B------:R-:W-:-:S05]  /*11350*/  FMUL.FTZ R61, R74, UR7 ;  /* 0x000000074a3d7c20 */ /* 0x000fca0008410000 */
[----:B------:R-:W-:Y:S01]  /*11360*/  MUFU.TANH R26, R26 ;  /* 0x0000001a001a7308 */ /* 0x000fe20000002400 */
[----:B0-----:R-:W-:-:S07]  /*11370*/  FMUL.FTZ R27, R41, UR7 ;  /* 0x00000007291b7c20 */ /* 0x001fce0008410000 */
[----:B------:R-:W-:Y:S01]  /*11380*/  MUFU.TANH R27, R27 ;  /* 0x0000001b001b7308 */ /* 0x000fe20000002400 */
[----:B--2---:R-:W-:-:S07]  /*11390*/  IMAD.MOV.U32 R81, RZ, RZ, R148 ;  /* 0x000000ffff517224 */ /* 0x004fce00078e0094 */
[----:B------:R-:W-:Y:S08]  /*113a0*/  MUFU.TANH R41, R42 ;  /* 0x0000002a00297308 */ /* 0x000ff00000002400 */
[----:B------:R0:W-:Y:S08]  /*113b0*/  MUFU.TANH R42, R43 ;  /* 0x0000002b002a7308 */ /* 0x0001f00000002400 */
[----:B------:R-:W-:Y:S01]  /*113c0*/  MUFU.TANH R40, R40 ;  /* 0x0000002800287308 */ /* 0x000fe20000002400 */
[----:B0-----:R-:W-:Y:S01]  /*113d0*/  FMUL.FTZ R43, R65, UR7 ;  /* 0x00000007412b7c20 */ /* 0x001fe20008410000 */
[----:B------:R-:W-:-:S06]  /*113e0*/  FMUL.FTZ R65, R82, UR7 ;  /* 0x0000000752417c20 */ /* 0x000fcc0008410000 */
[----:B------:R-:W-:Y:S08]  /*113f0*/  MUFU.TANH R43, R43 ;  /* 0x0000002b002b7308 */ /* 0x000ff00000002400 */
[----:B------:R-:W-:Y:S08]  /*11400*/  MUFU.TANH R47, R47 ;  /* 0x0000002f002f7308 */ /* 0x000ff00000002400 */
[----:B------:R-:W-:Y:S01]  /*11410*/  MUFU.TANH R149, R149 ;  /* 0x0000009500957308 */ /* 0x000fe20000002400 */
[----:B------:R-:W-:-:S02]  /*11420*/  WARPGROUP.DEPBAR.LE gsb0, 0x0 ;  /* 0x00008000000079c5 */ /* 0x000fc40000010000 */
[----:B------:R-:W-:-:S05]  /*11430*/  WARPGROUP.ARRIVE ;  /* 0x00000000000079c5 */ /* 0x000fca0000000000 */
[----:B------:R0:W-:Y:S01]  /*11440*/  MUFU.TANH R147, R39 ;  /* 0x0000002700937308 */ /* 0x0001e20000002400 */
[----:B------:R-:W-:Y:S01]  /*11450*/  HGMMA.64x64x16.F32 R88, R140, gdesc[UR12].tnspB, R88, gsb0 ;  /* 0x40e0000c8c587df0 */ /* 0x000fe20008000858 */
[----:B------:R-:W-:Y:S02]  /*11460*/  R2UR UR14, R14 ;  /* 0x000000000e0e72ca */ /* 0x000fe400000e0000 */
[----:B------:R-:W-:Y:S01]  /*11470*/  R2UR UR15, R15 ;  /* 0x000000000f0f72ca */ /* 0x000fe200000e0000 */
[----:B------:R-:W-:Y:S01]  /*11480*/  FMUL.FTZ R15, R32, UR7 ;  /* 0x00000007200f7c20 */ /* 0x000fe20008410000 */
[----:B------:R-:W-:Y:S01]  /*11490*/  FMUL.FTZ R32, R52, UR7 ;  /* 0x0000000734207c20 */ /* 0x000fe20008410000 */
[----:B------:R-:W-:Y:S01]  /*114a0*/  FMUL.FTZ R52, R80, UR7 ;  /* 0x0000000750347c20 */ /* 0x000fe20008410000 */
[----:B------:R1:W2:Y:S01]  /*114b0*/  MUFU.TANH R14, R34 ;  /* 0x00000022000e7308 */ /* 0x0002a20000002400 */
[----:B0-----:R-:W-:Y:S02]  /*114c0*/  IMAD.MOV.U32 R39, RZ, RZ, R151 ;  /* 0x000000ffff277224 */ /* 0x001fe400078e0097 */
[----:B------:R-:W-:Y:S01]  /*114d0*/  FMUL.FTZ R151, R46, UR7 ;  /* 0x000000072e977c20 */ /* 0x000fe20008410000 */
[----:B------:R-:W-:Y:S01]  /*114e0*/  FMUL.FTZ R46, R68, UR7 ;  /* 0x00000007442e7c20 */ /* 0x000fe20008410000 */
[----:B------:R-:W-:Y:S01]  /*114f0*/  FMUL.FTZ R68, R87, UR7 ;  /* 0x0000000757447c20 */ /* 0x000fe20008410000 */
[----:B------:R-:W-:-:S02]  /*11500*/  IMAD.MOV.U32 R44, RZ, RZ, R39 ;  /* 0x000000ffff2c7224 */ /* 0x000fc400078e0027 */
[----:B------:R-:W-:Y:S01]  /*11510*/  MUFU.TANH R15, R15 ;  /* 0x0000000f000f7308 */ /* 0x000fe20000002400 */
[----:B-1----:R-:W-:Y:S01]  /*11520*/  FMUL.FTZ R34, R56, UR7 ;  /* 0x0000000738227c20 */ /* 0x002fe20008410000 */
[----:B------:R-:W-:Y:S01]  /*11530*/  FMUL.FTZ R56, R63, UR7 ;  /* 0x000000073f387c20 */ /* 0x000fe20008410000 */
[----:B------:R-:W-:-:S05]  /*11540*/  FMUL.FTZ R63, R78, UR7 ;  /* 0x000000074e3f7c20 */ /* 0x000fca0008410000 */
[----:B------:R0:W1:Y:S01]  /*11550*/  MUFU.TANH R146, R30 ;  /* 0x0000001e00927308 */ /* 0x0000620000002400 */
[----:B--2---:R-:W-:-:S07]  /*11560*/  IMAD.MOV.U32 R39, RZ, RZ, R14 ;  /* 0x000000ffff277224 */ /* 0x004fce00078e000e */
[----:B------:R2:W-:Y:S01]  /*11570*/  MUFU.TANH R144, R31 ;  /* 0x0000001f00907308 */ /* 0x0005e20000002400 */
[----:B0-----:R-:W-:Y:S01]  /*11580*/  FMUL.FTZ R30, R48, UR7 ;  /* 0x00000007301e7c20 */ /* 0x001fe20008410000 */
[----:B------:R-:W-:Y:S01]  /*11590*/  MOV R48, R147 ;  /* 0x0000009300307202 */ /* 0x000fe20000000f00 */
[----:B------:R-:W-:Y:S01]  /*115a0*/  FMUL.FTZ R147, R50, UR7 ;  /* 0x0000000732937c20 */ /* 0x000fe20008410000 */
[----:B------:R-:W-:Y:S01]  /*115b0*/  FMUL.FTZ R50, R76, UR7 ;  /* 0x000000074c327c20 */ /* 0x000fe20008410000 */
[----:B------:R-:W-:Y:S02]  /*115c0*/  IMAD.MOV.U32 R76, RZ, RZ, R39 ;  /* 0x000000ffff4c7224 */ /* 0x000fe400078e0027 */
[----:B------:R-:W-:Y:S01]  /*115d0*/  IMAD.MOV.U32 R69, RZ, RZ, R48 ;  /* 0x000000ffff457224 */ /* 0x000fe200078e0030 */
[----:B------:R-:W-:Y:S01]  /*115e0*/  MUFU.TANH R30, R30 ;  /* 0x0000001e001e7308 */ /* 0x000fe20000002400 */
[----:B--2---:R-:W-:Y:S01]  /*115f0*/  FMUL.FTZ R31, R49, UR7 ;  /* 0x00000007311f7c20 */ /* 0x004fe20008410000 */
[----:B------:R-:W-:Y:S01]  /*11600*/  FMUL.FTZ R48, R72, UR7 ;  /* 0x0000000748307c20 */ /* 0x000fe20008410000 */
[----:B-1----:R-:W-:-:S05]  /*11610*/  IMAD.MOV.U32 R80, RZ, RZ, R146 ;  /* 0x000000ffff507224 */ /* 0x002fca00078e0092 */
[----:B------:R-:W-:Y:S08]  /*11620*/  MUFU.TANH R31, R31 ;  /* 0x0000001f001f7308 */ /* 0x000ff00000002400 */
[----:B------:R-:W-:Y:S08]  /*11630*/  MUFU.TANH R32, R32 ;  /* 0x0000002000207308 */ /* 0x000ff00000002400 */
[----:B------:R-:W-:Y:S08]  /*11640*/  MUFU.TANH R34, R34 ;  /* 0x0000002200227308 */ /* 0x000ff00000002400 */
[----:B------:R0:W1:Y:S01]  /*11650*/  MUFU.TANH R145, R38 ;  /* 0x0000002600917308 */ /* 0x0000620000002400 */
[----:B------:R-:W-:-:S02]  /*11660*/  WARPGROUP.DEPBAR.LE gsb0, 0x0 ;  /* 0x00008000000079c5 */ /* 0x000fc40000010000 */
[----:B------:R-:W-:Y:S01]  /*11670*/  FMUL.FTZ R142, R24, UR7 ;  /* 0x00000007188e7c20 */ /* 0x000fe20008410000 */
[----:B------:R-:W-:Y:S01]  /*11680*/  FMUL.FTZ R140, R25, UR7 ;  /* 0x00000007198c7c20 */ /* 0x000fe20008410000 */
[----:B------:R-:W-:Y:S01]  /*11690*/  WARPGROUP.ARRIVE ;  /* 0x00000000000079c5 */ /* 0x000fe20000000000 */
[----:B------:R-:W-:Y:S01]  /*116a0*/  FMUL.FTZ R24, R36, UR7 ;  /* 0x0000000724187c20 */ /* 0x000fe20008410000 */
[----:B------:R-:W-:Y:S01]  /*116b0*/  FMUL.FTZ R25, R37, UR7 ;  /* 0x0000000725197c20 */ /* 0x000fe20008410000 */
[----:B------:R-:W-:Y:S01]  /*116c0*/  FMUL.FTZ R36, R57, UR7 ;  /* 0x0000000739247c20 */ /* 0x000fe20008410000 */
[----:B------:R-:W2:Y:S01]  /*116d0*/  MUFU.TANH R142, R142 ;  /* 0x0000008e008e7308 */ /* 0x000ea20000002400 */
[----:B0-----:R-:W-:Y:S01]  /*116e0*/  FMUL.FTZ R38, R60, UR7 ;  /* 0x000000073c267c20 */ /* 0x001fe20008410000 */
[----:B------:R-:W-:Y:S01]  /*116f0*/  HGMMA.64x64x16.F32 R88, R136, gdesc[UR12].tnspB, R88, gsb0 ;  /* 0x40e0000c88587df0 */ /* 0x000fe20008000858 */
[----:B-1----:R-:W-:Y:S02]  /*11700*/  IMAD.MOV.U32 R49, RZ, RZ, R145 ;  /* 0x000000ffff317224 */ /* 0x002fe400078e0091 */
[----:B------:R-:W-:Y:S01]  /*11710*/  FMUL.FTZ R145, R51, UR7 ;  /* 0x0000000733917c20 */ /* 0x000fe20008410000 */
[----:B------:R-:W-:Y:S01]  /*11720*/  FMUL.FTZ R51, R77, UR7 ;  /* 0x000000074d337c20 */ /* 0x000fe20008410000 */
[----:B------:R-:W-:Y:S01]  /*11730*/  FMUL.FTZ R141, R55, UR7 ;  /* 0x00000007378d7c20 */ /* 0x000fe20008410000 */
[----:B------:R-:W-:Y:S01]  /*11740*/  IMAD.MOV.U32 R72, RZ, RZ, R49 ;  /* 0x000000ffff487224 */ /* 0x000fe200078e0031 */
[----:B------:R-:W0:Y:S01]  /*11750*/  MUFU.TANH R140, R140 ;  /* 0x0000008c008c7308 */ /* 0x000e220000002400 */
[----:B------:R-:W-:Y:S01]  /*11760*/  FMUL.FTZ R49, R73, UR7 ;  /* 0x0000000749317c20 */ /* 0x000fe20008410000 */
[----:B------:R-:W-:Y:S01]  /*11770*/  FMUL.FTZ R55, R84, UR7 ;  /* 0x0000000754377c20 */ /* 0x000fe20008410000 */
[----:B------:R-:W-:Y:S01]  /*11780*/  FMUL.FTZ R143, R54, UR7 ;  /* 0x00000007368f7c20 */ /* 0x000fe20008410000 */
[----:B------:R-:W-:Y:S01]  /*11790*/  FMUL.FTZ R54, R85, UR7 ;  /* 0x0000000755367c20 */ /* 0x000fe20008410000 */
[----:B------:R-:W-:-:S02]  /*117a0*/  IMAD.MOV.U32 R73, RZ, RZ, R44 ;  /* 0x000000ffff497224 */ /* 0x000fc400078e002c */
[----:B------:R-:W-:Y:S01]  /*117b0*/  FMUL.FTZ R37, R59, UR7 ;  /* 0x000000073b257c20 */ /* 0x000fe20008410000 */
[----:B------:R-:W-:Y:S01]  /*117c0*/  FMUL.FTZ R59, R70, UR7 ;  /* 0x00000007463b7c20 */ /* 0x000fe20008410000 */
[----:B------:R-:W1:Y:S01]  /*117d0*/  MUFU.TANH R24, R24 ;  /* 0x0000001800187308 */ /* 0x000e620000002400 */
[----:B--2---:R-:W-:Y:S01]  /*117e0*/  FMNMX.FTZ R14, R142, R12, !PT ;  /* 0x0000000c8e0e7209 */ /* 0x004fe20007810000 */
[----:B------:R-:W-:Y:S01]  /*117f0*/  IMAD.MOV.U32 R84, RZ, RZ, R150 ;  /* 0x000000ffff547224 */ /* 0x000fe200078e0096 */
[----:B------:R-:W-:Y:S01]  /*11800*/  R2UR UR15, R45 ;  /* 0x000000002d0f72ca */ /* 0x000fe200000e0000 */
[----:B------:R-:W-:Y:S02]  /*11810*/  IMAD.MOV.U32 R77, RZ, RZ, R144 ;  /* 0x000000ffff4d7224 */ /* 0x000fe400078e0090 */
        /* <DEDUP_REMOVED lines=10> */
[----:B------:R-:W-:-:S04]  /*118c0*/  FMNMX.FTZ R14, R21, R14, !PT ;  /* 0x0000000e150e7209 */ /* 0x000fc80007810000 */
[----:B-1----:R-:W-:-:S03]  /*118d0*/  FMNMX.FTZ R14, R24, R14, !PT ;  /* 0x0000000e180e7209 */ /* 0x002fc60007810000 */
[----:B------:R-:W-:Y:S01]  /*118e0*/  MUFU.TANH R46, R46 ;  /* 0x0000002e002e7308 */ /* 0x000fe20000002400 */
[----:B--2---:R-:W-:-:S04]  /*118f0*/  FMNMX.FTZ R14, R25, R14, !PT ;  /* 0x0000000e190e7209 */ /* 0x004fc80007810000 */
        /* <DEDUP_REMOVED lines=9> */
[----:B------:R-:W-:Y:S01]  /*11990*/  FMNMX.FTZ R14, R32, R14, !PT ;  /* 0x0000000e200e7209 */ /* 0x000fe20007810000 */
[----:B------:R-:W-:Y:S02]  /*119a0*/  WARPGROUP.DEPBAR.LE gsb0, 0x0 ;  /* 0x00008000000079c5 */ /* 0x000fe40000010000 */
[----:B------:R-:W-:Y:S02]  /*119b0*/  IMAD.MOV.U32 R139, RZ, RZ, R42 ;  /* 0x000000ffff8b7224 */ /* 0x000fe400078e002a */
[----:B------:R-:W-:Y:S01]  /*119c0*/  FMUL.FTZ R42, R64, UR7 ;  /* 0x00000007402a7c20 */ /* 0x000fe20008410000 */
[----:B------:R-:W-:Y:S01]  /*119d0*/  FMNMX.FTZ R14, R33, R14, !PT ;  /* 0x0000000e210e7209 */ /* 0x000fe20007810000 */
[----:B------:R-:W-:Y:S01]  /*119e0*/  MUFU.TANH R51, R51 ;  /* 0x0000003300337308 */ /* 0x000fe20000002400 */
[----:B------:R-:W-:Y:S02]  /*119f0*/  IMAD.MOV.U32 R137, RZ, RZ, R41 ;  /* 0x000000ffff897224 */ /* 0x000fe400078e0029 */
[----:B------:R-:W-:Y:S01]  /*11a00*/  FMUL.FTZ R41, R62, UR7 ;  /* 0x000000073e297c20 */ /* 0x000fe20008410000 */
[----:B------:R-:W-:Y:S01]  /*11a10*/  FMNMX.FTZ R14, R34, R14, !PT ;  /* 0x0000000e220e7209 */ /* 0x000fe20007810000 */
[----:B------:R-:W-:Y:S01]  /*11a20*/  WARPGROUP.ARRIVE ;  /* 0x00000000000079c5 */ /* 0x000fe20000000000 */
[----:B------:R-:W-:Y:S01]  /*11a30*/  FMUL.FTZ R62, R75, UR7 ;  /* 0x000000074b3e7c20 */ /* 0x000fe20008410000 */
[----:B------:R-:W-:Y:S01]  /*11a40*/  FMUL.FTZ R64, R79, UR7 ;  /* 0x000000074f407c20 */ /* 0x000fe20008410000 */
[----:B0-----:R-:W-:Y:S01]  /*11a50*/  FMNMX.FTZ R14, R36, R14, !PT ;  /* 0x0000000e240e7209 */ /* 0x001fe20007810000 */
[----:B------:R-:W0:Y:S03]  /*11a60*/  MUFU.TANH R42, R42 ;  /* 0x0000002a002a7308 */ /* 0x000e260000002400 */
[----:B---3--:R-:W-:-:S04]  /*11a70*/  FMNMX.FTZ R14, R38, R14, !PT ;  /* 0x0000000e260e7209 */ /* 0x008fc80007810000 */
[----:B------:R-:W-:Y:S01]  /*11a80*/  FMNMX.FTZ R14, R40, R14, !PT ;  /* 0x0000000e280e7209 */ /* 0x000fe20007810000 */
[----:B------:R-:W1:Y:S08]  /*11a90*/  MUFU.TANH R52, R52 ;  /* 0x0000003400347308 */ /* 0x000e700000002400 */
        /* <DEDUP_REMOVED lines=12> */
[----:B------:R-:W5:Y:S01]  /*11b60*/  MUFU.TANH R145, R145 ;  /* 0x0000009100917308 */ /* 0x000f620000002400 */
[----:B-1----:R-:W-:-:S04]  /*11b70*/  FMNMX.FTZ R14, R52, R14, !PT ;  /* 0x0000000e340e7209 */ /* 0x002fc80007810000 */
[----:B------:R-:W-:-:S03]  /*11b80*/  FMNMX.FTZ R14, R53, R14, !PT ;  /* 0x0000000e350e7209 */ /* 0x000fc60007810000 */
[----:B------:R-:W1:Y:S01]  /*11b90*/  MUFU.TANH R143, R143 ;  /* 0x0000008f008f7308 */ /* 0x000e620000002400 */
[----:B--2---:R-:W-:-:S04]  /*11ba0*/  FMNMX.FTZ R14, R55, R14, !PT ;  /* 0x0000000e370e7209 */ /* 0x004fc80007810000 */
[----:B0-----:R-:W-:-:S03]  /*11bb0*/  FMNMX.FTZ R14, R54, R14, !PT ;  /* 0x0000000e360e7209 */ /* 0x001fc60007810000 */
[----:B------:R-:W0:Y:S02]  /*11bc0*/  MUFU.TANH R141, R141 ;  /* 0x0000008d008d7308 */ /* 0x000e240000002400 */
[----:B------:R-:W2:Y:S06]  /*11bd0*/  SHFL.BFLY PT, R39, R14, 0x2, 0x1f ;  /* 0x0c401f000e277f89 */ /* 0x000eac00000e0000 */
[----:B------:R-:W0:Y:S08]  /*11be0*/  MUFU.TANH R35, R35 ;  /* 0x0000002300237308 */ /* 0x000e300000002400 */
[----:B------:R-:W0:Y:S08]  /*11bf0*/  MUFU.TANH R37, R37 ;  /* 0x0000002500257308 */ /* 0x000e300000002400 */
[----:B------:R-:W0:Y:S01]  /*11c00*/  MUFU.TANH R41, R41 ;  /* 0x0000002900297308 */ /* 0x000e220000002400 */
[----:B--2---:R-:W-:-:S02]  /*11c10*/  FMNMX.FTZ R14, R14, R39, !PT ;  /* 0x000000270e0e7209 */ /* 0x004fc40007810000 */
[----:B------:R-:W2:Y:S03]  /*11c20*/  LDC R39, c[0x0][0x988] ;  /* 0x00026200ff277b82 */ /* 0x000ea60000000800 */
[----:B------:R-:W3:Y:S02]  /*11c30*/  SHFL.BFLY PT, R44, R14, 0x1, 0x1f ;  /* 0x0c201f000e2c7f89 */ /* 0x000ee400000e0000 */
[----:B------:R-:W0:Y:S08]  /*11c40*/  MUFU.TANH R56, R56 ;  /* 0x0000003800387308 */ /* 0x000e300000002400 */
[----:B------:R-:W0:Y:S08]  /*11c50*/  MUFU.TANH R57, R57 ;  /* 0x0000003900397308 */ /* 0x000e300000002400 */
[----:B------:R-:W0:Y:S01]  /*11c60*/  MUFU.TANH R58, R58 ;  /* 0x0000003a003a7308 */ /* 0x000e220000002400 */
[----:B---3--:R-:W-:Y:S01]  /*11c70*/  FMNMX.FTZ R14, R14, R44, !PT ;  /* 0x0000002c0e0e7209 */ /* 0x008fe20007810000 */
[----:B------:R-:W-:-:S06]  /*11c80*/  VIADD R44, R8, 0x200 ;  /* 0x00000200082c7836 */ /* 0x000fcc0000000000 */
[----:B------:R-:W3:Y:S01]  /*11c90*/  MUFU.TANH R59, R59 ;  /* 0x0000003b003b7308 */ /* 0x000ee20000002400 */
[-C--:B--2---:R-:W-:Y:S01]  /*11ca0*/  FMUL.FTZ R70, R14, R39.reuse ;  /* 0x000000270e467220 */ /* 0x084fe20000410000 */
[----:B------:R-:W-:Y:S01]  /*11cb0*/  R2UR UR14, R44 ;  /* 0x000000002c0e72ca */ /* 0x000fe200000e0000 */
[----:B------:R-:W-:Y:S02]  /*11cc0*/  FADD.FTZ R12, -R14, R12 ;  /* 0x0000000c0e0c7221 */ /* 0x000fe40000010100 */
[--C-:B------:R-:W-:Y:S01]  /*11cd0*/  FFMA.FTZ R150, R5, R39, -R70.reuse ;  /* 0x0000002705967223 */ /* 0x100fe20000010846 */
[----:B------:R-:W-:Y:S02]  /*11ce0*/  FMNMX.FTZ R5, R84, R13, !PT ;  /* 0x0000000d54057209 */ /* 0x000fe40007810000 */
[----:B------:R-:W2:Y:S01]  /*11cf0*/  MUFU.TANH R60, R60 ;  /* 0x0000003c003c7308 */ /* 0x000ea20000002400 */
[-CC-:B------:R-:W-:Y:S01]  /*11d00*/  FFMA.FTZ R45, R9, R39.reuse, -R70.reuse ;  /* 0x00000027092d7223 */ /* 0x180fe20000010846 */
[--C-:B------:R-:W-:Y:S01]  /*11d10*/  FFMA.FTZ R9, R21, R39, -R70.reuse ;  /* 0x0000002715097223 */ /* 0x100fe20000010846 */
[----:B------:R-:W-:Y:S01]  /*11d20*/  FMNMX.FTZ R5, R81, R5, !PT ;  /* 0x0000000551057209 */ /* 0x000fe20007810000 */
[-CC-:B------:R-:W-:Y:S01]  /*11d30*/  FFMA.FTZ R146, R24, R39.reuse, -R70.reuse ;  /* 0x0000002718927223 */ /* 0x180fe20000010846 */
[--C-:B------:R-:W-:Y:S01]  /*11d40*/  FFMA.FTZ R21, R25, R39, -R70.reuse ;  /* 0x0000002719157223 */ /* 0x100fe20000010846 */
[----:B------:R-:W-:Y:S01]  /*11d50*/  VIADD R24, R8, 0x280 ;  /* 0x0000028008187836 */ /* 0x000fe20000000000 */
[----:B------:R-:W-:Y:S01]  /*11d60*/  FMNMX.FTZ R5, R80, R5, !PT ;  /* 0x0000000550057209 */ /* 0x000fe20007810000 */
[----:B------:R-:W-:Y:S01]  /*11d70*/  HGMMA.64x64x16.F32 R88, R132, gdesc[UR12].tnspB, R88, gsb0 ;  /* 0x40e0000c84587df0 */ /* 0x000fe20008000858 */
[----:B------:R-:W2:Y:S01]  /*11d80*/  MUFU.TANH R61, R61 ;  /* 0x0000003d003d7308 */ /* 0x000ea20000002400 */
[----:B------:R-:W-:Y:S01]  /*11d90*/  IMAD.MOV.U32 R25, RZ, RZ, 0x40000040 ;  /* 0x40000040ff197424 */ /* 0x000fe200078e00ff */
[----:B------:R-:W-:Y:S01]  /*11da0*/  FMNMX.FTZ R5, R77, R5, !PT ;  /* 0x000000054d057209 */ /* 0x000fe20007810000 */
[-CC-:B------:R-:W-:Y:S01]  /*11db0*/  FFMA.FTZ R148, R140, R39.reuse, -R70.reuse ;  /* 0x000000278c947223 */ /* 0x180fe20000010846 */
[----:B------:R-:W-:Y:S01]  /*11dc0*/  R2UR UR14, R24 ;  /* 0x00000000180e72ca */ /* 0x000fe200000e0000 */
[--C-:B------:R-:W-:Y:S01]  /*11dd0*/  FFMA.FTZ R140, R26, R39, -R70.reuse ;  /* 0x000000271a8c7223 */ /* 0x100fe20000010846 */
[----:B------:R-:W-:Y:S01]  /*11de0*/  FMNMX.FTZ R5, R76, R5, !PT ;  /* 0x000000054c057209 */ /* 0x000fe20007810000 */
[-CC-:B------:R-:W-:Y:S01]  /*11df0*/  FFMA.FTZ R26, R27, R39.reuse, -R70.reuse ;  /* 0x000000271b1a7223 */ /* 0x180fe20000010846 */
[----:B------:R-:W2:Y:S01]  /*11e00*/  MUFU.TANH R62, R62 ;  /* 0x0000003e003e7308 */ /* 0x000ea20000002400 */
[----:B------:R-:W-:Y:S01]  /*11e10*/  R2UR UR15, R25 ;  /* 0x00000000190f72ca */ /* 0x000fe200000e0000 */
[--C-:B------:R-:W-:Y:S01]  /*11e20*/  FFMA.FTZ R27, R31, R39, -R70.reuse ;  /* 0x000000271f1b7223 */ /* 0x100fe20000010846 */
[----:B------:R-:W-:Y:S01]  /*11e30*/  FMNMX.FTZ R5, R73, R5, !PT ;  /* 0x0000000549057209 */ /* 0x000fe20007810000 */
[-CC-:B------:R-:W-:Y:S01]  /*11e40*/  FFMA.FTZ R31, R40, R39.reuse, -R70.reuse ;  /* 0x00000027281f7223 */ /* 0x180fe20000010846 */
[-CC-:B------:R-:W-:Y:S01]  /*11e50*/  FFMA.FTZ R40, R50, R39.reuse, -R70.reuse ;  /* 0x0000002732287223 */ /* 0x180fe20000010846 */
[--C-:B------:R-:W-:Y:S01]  /*11e60*/  FFMA.FTZ R54, R54, R39, -R70.reuse ;  /* 0x0000002736367223 */ /* 0x100fe20000010846 */
[----:B------:R-:W-:Y:S01]  /*11e70*/  FMNMX.FTZ R5, R72, R5, !PT ;  /* 0x0000000548057209 */ /* 0x000fe20007810000 */
[----:B------:R-:W2:Y:S01]  /*11e80*/  MUFU.TANH R63, R63 ;  /* 0x0000003f003f7308 */ /* 0x000ea20000002400 */
[-CC-:B------:R-:W-:Y:S01]  /*11e90*/  FFMA.FTZ R136, R30, R39.reuse, -R70.reuse ;  /* 0x000000271e887223 */ /* 0x180fe20000010846 */
[--C-:B------:R-:W-:Y:S01]  /*11ea0*/  FFMA.FTZ R30, R36, R39, -R70.reuse ;  /* 0x00000027241e7223 */ /* 0x100fe20000010846 */
[----:B------:R-:W-:Y:S01]  /*11eb0*/  FMNMX.FTZ R5, R69, R5, !PT ;  /* 0x0000000545057209 */ /* 0x000fe20007810000 */
[----:B------:R-:W-:Y:S01]  /*11ec0*/  FFMA.FTZ R36, R48, R39, -R70 ;  /* 0x0000002730247223 */ /* 0x000fe20000010846 */
[----:B------:R-:W-:-:S02]  /*11ed0*/  IMAD.MOV.U32 R25, RZ, RZ, 0x40000040 ;  /* 0x40000040ff197424 */ /* 0x000fc400078e00ff */
[--C-:B------:R-:W-:Y:S01]  /*11ee0*/  FFMA.FTZ R44, R142, R39, -R70.reuse ;  /* 0x000000278e2c7223 */ /* 0x100fe20000010846 */
[----:B------:R-:W-:Y:S01]  /*11ef0*/  FMNMX.FTZ R5, R137, R5, !PT ;  /* 0x0000000589057209 */ /* 0x000fe20007810000 */
[----:B------:R-:W2:Y:S01]  /*11f00*/  MUFU.TANH R64, R64 ;  /* 0x0000004000407308 */ /* 0x000ea20000002400 */
[-CC-:B------:R-:W-:Y:S01]  /*11f10*/  FFMA.FTZ R142, R28, R39.reuse, -R70.reuse ;  /* 0x000000271c8e7223 */ /* 0x180fe20000010846 */
[--C-:B------:R-:W-:Y:S01]  /*11f20*/  FFMA.FTZ R28, R33, R39, -R70.reuse ;  /* 0x00000027211c7223 */ /* 0x100fe20000010846 */
[----:B------:R-:W-:Y:S01]  /*11f30*/  FMNMX.FTZ R5, R139, R5, !PT ;  /* 0x000000058b057209 */ /* 0x000fe20007810000 */
[-CC-:B------:R-:W-:Y:S01]  /*11f40*/  FFMA.FTZ R33, R46, R39.reuse, -R70.reuse ;  /* 0x000000272e217223 */ /* 0x180fe20000010846 */
[-CC-:B------:R-:W-:Y:S01]  /*11f50*/  FFMA.FTZ R46, R53, R39.reuse, -R70.reuse ;  /* 0x00000027352e7223 */ /* 0x180fe20000010846 */
[----:B------:R-:W-:Y:S01]  /*11f60*/  FMUL.FTZ R12, R12, R39 ;  /* 0x000000270c0c7220 */ /* 0x000fe20000410000 */
[----:B------:R-:W-:Y:S01]  /*11f70*/  FMNMX.FTZ R5, R151, R5, !PT ;  /* 0x0000000597057209 */ /* 0x000fe20007810000 */
[----:B------:R-:W2:Y:S01]  /*11f80*/  MUFU.TANH R65, R65 ;  /* 0x0000004100417308 */ /* 0x000ea20000002400 */
[-CC-:B------:R-:W-:Y:S01]  /*11f90*/  FFMA.FTZ R144, R15, R39.reuse, -R70.reuse ;  /* 0x000000270f907223 */ /* 0x180fe20000010846 */
[--C-:B------:R-:W-:Y:S01]  /*11fa0*/  FFMA.FTZ R15, R29, R39, -R70.reuse ;  /* 0x000000271d0f7223 */ /* 0x100fe20000010846 */
[----:B------:R-:W-:Y:S01]  /*11fb0*/  FMNMX.FTZ R5, R149, R5, !PT ;  /* 0x0000000595057209 */ /* 0x000fe20007810000 */
[-CC-:B------:R-:W-:Y:S01]  /*11fc0*/  FFMA.FTZ R29, R42, R39.reuse, -R70.reuse ;  /* 0x000000272a1d7223 */ /* 0x180fe20000010846 */
[-CC-:B------:R-:W-:Y:S01]  /*11fd0*/  FFMA.FTZ R42, R51, R39.reuse, -R70.reuse ;  /* 0x00000027332a7223 */ /* 0x180fe20000010846 */
[--C-:B------:R-:W-:Y:S01]  /*11fe0*/  FFMA.FTZ R138, R32, R39, -R70.reuse ;  /* 0x00000027208a7223 */ /* 0x100fe20000010846 */
[----:B----4-:R-:W-:Y:S01]  /*11ff0*/  FMNMX.FTZ R5, R147, R5, !PT ;  /* 0x0000000593057209 */ /* 0x010fe20007810000 */
[----:B------:R-:W4:Y:S01]  /*12000*/  MUFU.TANH R66, R66 ;  /* 0x0000004200427308 */ /* 0x000f220000002400 */
[-CC-:B------:R-:W-:Y:S01]  /*12010*/  FFMA.FTZ R32, R43, R39.reuse, -R70.reuse ;  /* 0x000000272b207223 */ /* 0x180fe20000010846 */
[----:B------:R-:W-:Y:S01]  /*12020*/  FFMA.FTZ R43, R52, R39, -R70 ;  /* 0x00000027342b7223 */ /* 0x000fe20000010846 */
[----:B-----5:R-:W-:-:S04]  /*12030*/  FMNMX.FTZ R5, R145, R5, !PT ;  /* 0x0000000591057209 */ /* 0x020fc80007810000 */
[----:B-1----:R-:W-:Y:S01]  /*12040*/  FMNMX.FTZ R5, R143, R5, !PT ;  /* 0x000000058f057209 */ /* 0x002fe20007810000 */
[----:B------:R-:W1:Y:S03]  /*12050*/  MUFU.TANH R67, R67 ;  /* 0x0000004300437308 */ /* 0x000e660000002400 */
[----:B0-----:R-:W-:-:S04]  /*12060*/  FMNMX.FTZ R5, R141, R5, !PT ;  /* 0x000000058d057209 */ /* 0x001fc80007810000 */
[----:B------:R-:W-:Y:S01]  /*12070*/  FMNMX.FTZ R5, R35, R5, !PT ;  /* 0x0000000523057209 */ /* 0x000fe20007810000 */
[----:B------:R-:W0:Y:S03]  /*12080*/  MUFU.TANH R68, R68 ;  /* 0x0000004400447308 */ /* 0x000e260000002400 */
[----:B------:R-:W-:-:S04]  /*12090*/  FMNMX.FTZ R5, R37, R5, !PT ;  /* 0x0000000525057209 */ /* 0x000fc80007810000 */
[----:B------:R-:W-:Y:S01]  /*120a0*/  FMNMX.FTZ R5, R41, R5, !PT ;  /* 0x0000000529057209 */ /* 0x000fe20007810000 */
[----:B------:R-:W-:Y:S03]  /*120b0*/  MUFU.EX2 R12, R12 ;  /* 0x0000000c000c7308 */ /* 0x000fe60000000800 */
[----:B------:R-:W-:-:S04]  /*120c0*/  FMNMX.FTZ R5, R56, R5, !PT ;  /* 0x0000000538057209 */ /* 0x000fc80007810000 */
[----:B------:R-:W-:Y:S01]  /*120d0*/  FMNMX.FTZ R5, R57, R5, !PT ;  /* 0x0000000539057209 */ /* 0x000fe20007810000 */
[----:B------:R-:W5:Y:S03]  /*120e0*/  MUFU.EX2 R44, R44 ;  /* 0x0000002c002c7308 */ /* 0x000f660000000800 */
[----:B------:R-:W-:Y:S01]  /*120f0*/  FMNMX.FTZ R5, R58, R5, !PT ;  /* 0x000000053a057209 */ /* 0x000fe20007810000 */
[----:B------:R-:W-:-:S03]  /*12100*/  WARPGROUP.DEPBAR.LE gsb0, 0x0 ;  /* 0x00008000000079c5 */ /* 0x000fc60000010000 */
[----:B---3--:R-:W-:Y:S01]  /*12110*/  FMNMX.FTZ R5, R59, R5, !PT ;  /* 0x000000053b057209 */ /* 0x008fe20007810000 */
[--C-:B------:R-:W-:Y:S01]  /*12120*/  FFMA.FTZ R134, R38, R39, -R70.reuse ;  /* 0x0000002726867223 */ /* 0x100fe20000010846 */
[----:B------:R-:W-:Y:S01]  /*12130*/  WARPGROUP.ARRIVE ;  /* 0x00000000000079c5 */ /* 0x000fe20000000000 */
[----:B------:R-:W3:Y:S01]  /*12140*/  MUFU.EX2 R148, R148 ;  /* 0x0000009400947308 */ /* 0x000ee20000000800 */
[----:B--2---:R-:W-:Y:S01]  /*12150*/  FMNMX.FTZ R5, R60, R5, !PT ;  /* 0x000000053c057209 */ /* 0x004fe20007810000 */
[-CC-:B------:R-:W-:Y:S01]  /*12160*/  FFMA.FTZ R132, R34, R39.reuse, -R70.reuse ;  /* 0x0000002722847223 */ /* 0x180fe20000010846 */
[-CC-:B------:R-:W-:Y:S01]  /*12170*/  FFMA.FTZ R34, R47, R39.reuse, -R70.reuse ;  /* 0x000000272f227223 */ /* 0x180fe20000010846 */
[----:B------:R-:W-:Y:S01]  /*12180*/  FFMA.FTZ R47, R55, R39, -R70 ;  /* 0x00000027372f7223 */ /* 0x000fe20000010846 */
[----:B------:R-:W-:Y:S01]  /*12190*/  FMNMX.FTZ R5, R61, R5, !PT ;  /* 0x000000053d057209 */ /* 0x000fe20007810000 */
[----:B------:R-:W-:Y:S01]  /*121a0*/  HGMMA.64x64x16.F32 R88, R128, gdesc[UR12].tnspB, R88, gsb0 ;  /* 0x40e0000c80587df0 */ /* 0x000fe20008000858 */
[----:B------:R-:W-:Y:S01]  /*121b0*/  R2UR UR15, R25 ;  /* 0x00000000190f72ca */ /* 0x000fe200000e0000 */
[----:B------:R-:W-:Y:S01]  /*121c0*/  IMAD.MOV.U32 R25, RZ, RZ, 0x40000040 ;  /* 0x40000040ff197424 */ /* 0x000fe200078e00ff */
[----:B------:R-:W-:Y:S01]  /*121d0*/  FMNMX.FTZ R5, R62, R5, !PT ;  /* 0x000000053e057209 */ /* 0x000fe20007810000 */
[----:B------:R-:W2:Y:S03]  /*121e0*/  MUFU.EX2 R150, R150 ;  /* 0x0000009600967308 */ /* 0x000ea60000000800 */
[----:B------:R-:W-:-:S04]  /*121f0*/  FMNMX.FTZ R5, R63, R5, !PT ;  /* 0x000000053f057209 */ /* 0x000fc80007810000 */
[----:B------:R-:W-:Y:S01]  /*12200*/  FMNMX.FTZ R5, R64, R5, !PT ;  /* 0x0000000540057209 */ /* 0x000fe20007810000 */
[----:B------:R-:W2:Y:S03]  /*12210*/  MUFU.EX2 R45, R45 ;  /* 0x0000002d002d7308 */ /* 0x000ea60000000800 */
[----:B------:R-:W-:-:S04]  /*12220*/  FMNMX.FTZ R5, R65, R5, !PT ;  /* 0x0000000541057209 */ /* 0x000fc80007810000 */
[----:B----4-:R-:W-:Y:S01]  /*12230*/  FMNMX.FTZ R5, R66, R5, !PT ;  /* 0x0000000542057209 */ /* 0x010fe20007810000 */
[----:B------:R-:W-:Y:S03]  /*12240*/  MUFU.EX2 R144, R144 ;  /* 0x0000009000907308 */ /* 0x000fe60000000800 */
[----:B-1----:R-:W-:-:S04]  /*12250*/  FMNMX.FTZ R5, R67, R5, !PT ;  /* 0x0000000543057209 */ /* 0x002fc80007810000 */
[----:B0-----:R-:W-:Y:S01]  /*12260*/  FMNMX.FTZ R5, R68, R5, !PT ;  /* 0x0000000544057209 */ /* 0x001fe20007810000 */
[----:B-----5:R-:W-:Y:S01]  /*12270*/  FFMA.FTZ R4, R12, R4, R44 ;  /* 0x000000040c047223 */ /* 0x020fe2000001002c */
[----:B------:R-:W-:Y:S01]  /*12280*/  @!P1 IMAD R20, R20, 0x8, R2 ;  /* 0x0000000814149824 */ /* 0x000fe200078e0202 */
        /* <DEDUP_REMOVED lines=9> */
[----:B------:R-:W-:Y:S01]  /*12320*/  MUFU.EX2 R142, R142 ;  /* 0x0000008e008e7308 */ /* 0x000fe20000000800 */
[----:B------:R-:W-:-:S02]  /*12330*/  WARPGROUP.DEPBAR.LE gsb0, 0x0 ;  /* 0x00008000000079c5 */ /* 0x000fc40000010000 */
[----:B------:R-:W-:Y:S01]  /*12340*/  WARPGROUP.ARRIVE ;  /* 0x00000000000079c5 */ /* 0x000fe20000000000 */
[----:B---3--:R-:W-:Y:S01]  /*12350*/  FADD.FTZ R4, R148, R4 ;  /* 0x0000000494047221 */ /* 0x008fe20000010000 */
[----:B------:R-:W-:-:S03]  /*12360*/  @!P1 VIADD R20, R20, 0x16860 ;  /* 0x0001686014149836 */ /* 0x000fc60000000000 */
[----:B------:R-:W-:Y:S01]  /*12370*/  MUFU.EX2 R15, R15 ;  /* 0x0000000f000f7308 */ /* 0x000fe20000000800 */
[----:B0-----:R-:W-:-:S05]  /*12380*/  FMNMX.FTZ R5, R5, R24, !PT ;  /* 0x0000001805057209 */ /* 0x001fca0007810000 */
[CC--:B------:R-:W-:Y:S01]  /*12390*/  FMUL.FTZ R50, R5.reuse, R39.reuse ;  /* 0x0000002705327220 */ /* 0x0c0fe20000410000 */
[----:B------:R-:W-:Y:S01]  /*123a0*/  FADD.FTZ R24, -R5, R13 ;  /* 0x0000000d05187221 */ /* 0x000fe20000010100 */
[----:B------:R-:W-:Y:S02]  /*123b0*/  MUFU.EX2 R136, R136 ;  /* 0x0000008800887308 */ /* 0x000fe40000000800 */
[-CC-:B------:R-:W-:Y:S01]  /*123c0*/  FFMA.FTZ R53, R76, R39.reuse, -R50.reuse ;  /* 0x000000274c357223 */ /* 0x180fe20000010832 */
[-C--:B------:R-:W-:Y:S01]  /*123d0*/  FMUL.FTZ R24, R24, R39.reuse ;  /* 0x0000002718187220 */ /* 0x080fe20000410000 */
[-CC-:B------:R-:W-:Y:S01]  /*123e0*/  FFMA.FTZ R49, R84, R39.reuse, -R50.reuse ;  /* 0x0000002754317223 */ /* 0x180fe20000010832 */
[-CC-:B------:R-:W-:Y:S01]  /*123f0*/  FFMA.FTZ R51, R81, R39.reuse, -R50.reuse ;  /* 0x0000002751337223 */ /* 0x180fe20000010832 */
[-CC-:B------:R-:W-:Y:S01]  /*12400*/  FFMA.FTZ R52, R80, R39.reuse, -R50.reuse ;  /* 0x0000002750347223 */ /* 0x180fe20000010832 */
[-CC-:B------:R-:W-:Y:S01]  /*12410*/  FFMA.FTZ R71, R73, R39.reuse, -R50.reuse ;  /* 0x0000002749477223 */ /* 0x180fe20000010832 */
[----:B------:R0:W-:Y:S01]  /*12420*/  MUFU.EX2 R13, R54 ;  /* 0x00000036000d7308 */ /* 0x0001e20000000800 */
[-CC-:B------:R-:W-:Y:S01]  /*12430*/  FFMA.FTZ R133, R35, R39.reuse, -R50.reuse ;  /* 0x0000002723857223 */ /* 0x180fe20000010832 */
[-CC-:B------:R-:W-:Y:S01]  /*12440*/  FFMA.FTZ R55, R72, R39.reuse, -R50.reuse ;  /* 0x0000002748377223 */ /* 0x180fe20000010832 */
[-C--:B------:R-:W-:Y:S01]  /*12450*/  FFMA.FTZ R75, R69, R39.reuse, -R50 ;  /* 0x00000027454b7223 */ /* 0x080fe20000010832 */
[----:B--2---:R-:W-:Y:S01]  /*12460*/  FADD.FTZ R4, R150, R4 ;  /* 0x0000000496047221 */ /* 0x004fe20000010000 */
[-C--:B------:R-:W-:Y:S01]  /*12470*/  FFMA.FTZ R69, R137, R39.reuse, -R50 ;  /* 0x0000002789457223 */ /* 0x080fe20000010832 */
[----:B------:R-:W-:Y:S01]  /*12480*/  @!P1 PRMT R20, RZ, 0x654, R20 ;  /* 0x00000654ff149816 */ /* 0x000fe20000000014 */
[-CC-:B------:R-:W-:Y:S01]  /*12490*/  FFMA.FTZ R72, R139, R39.reuse, -R50.reuse ;  /* 0x000000278b487223 */ /* 0x180fe20000010832 */
[----:B------:R1:W-:Y:S01]  /*124a0*/  MUFU.EX2 R48, R24 ;  /* 0x0000001800307308 */ /* 0x0003e20000000800 */
[-CC-:B0-----:R-:W-:Y:S01]  /*124b0*/  FFMA.FTZ R54, R77, R39.reuse, -R50.reuse ;  /* 0x000000274d367223 */ /* 0x181fe20000010832 */
[-CC-:B------:R-:W-:Y:S01]  /*124c0*/  FFMA.FTZ R70, R151, R39.reuse, -R50.reuse ;  /* 0x0000002797467223 */ /* 0x180fe20000010832 */
[----:B------:R-:W0:Y:S01]  /*124d0*/  S2R R77, SR_TID.X ;  /* 0x00000000004d7919 */ /* 0x000e220000002100 */
[-CC-:B------:R-:W-:Y:S01]  /*124e0*/  FFMA.FTZ R73, R149, R39.reuse, -R50.reuse ;  /* 0x0000002795497223 */ /* 0x180fe20000010832 */
[----:B------:R-:W-:-:S03]  /*124f0*/  FFMA.FTZ R74, R145, R39, -R50 ;  /* 0x00000027914a7223 */ /* 0x000fc60000010832 */
[----:B------:R-:W2:Y:S01]  /*12500*/  MUFU.EX2 R49, R49 ;  /* 0x0000003100317308 */ /* 0x000ea20000000800 */
[----:B-1----:R-:W-:-:S07]  /*12510*/  VIADD R24, R8, 0x300 ;  /* 0x0000030008187836 */ /* 0x002fce0000000000 */
[----:B------:R-:W1:Y:S01]  /*12520*/  MUFU.EX2 R51, R51 ;  /* 0x0000003300337308 */ /* 0x000e620000000800 */
[----:B------:R-:W-:Y:S01]  /*12530*/  R2UR UR14, R24 ;  /* 0x00000000180e72ca */ /* 0x000fe200000e0000 */
[----:B------:R-:W-:-:S06]  /*12540*/  VIADD R24, R8, 0x380 ;  /* 0x0000038008187836 */ /* 0x000fcc0000000000 */
[----:B------:R-:W3:Y:S08]  /*12550*/  MUFU.EX2 R52, R52 ;  /* 0x0000003400347308 */ /* 0x000ef00000000800 */
[----:B------:R-:W-:Y:S01]  /*12560*/  MUFU.EX2 R53, R53 ;  /* 0x0000003500357308 */ /* 0x000fe20000000800 */
[----:B------:R-:W-:Y:S01]  /*12570*/  HGMMA.64x64x16.F32 R88, R124, gdesc[UR12].tnspB, R88, gsb0 ;  /* 0x40e0000c7c587df0 */ /* 0x000fe20008000858 */
[----:B------:R-:W-:-:S06]  /*12580*/  R2UR UR14, R24 ;  /* 0x00000000180e72ca */ /* 0x000fcc00000e0000 */
[----:B------:R-:W-:Y:S01]  /*12590*/  MUFU.EX2 R71, R71 ;  /* 0x0000004700477308 */ /* 0x000fe20000000800 */
[----:B0-----:R-:W-:Y:S01]  /*125a0*/  SHF.R.U32.HI R76, RZ, 0x7, R77 ;  /* 0x00000007ff4c7819 */ /* 0x001fe2000001164d */
[----:B------:R-:W-:Y:S01]  /*125b0*/  FADD.FTZ R4, R45, R4 ;  /* 0x000000042d047221 */ /* 0x000fe20000010000 */
[----:B------:R-:W-:Y:S01]  /*125c0*/  R2UR UR15, R25 ;  /* 0x00000000190f72ca */ /* 0x000fe200000e0000 */
[----:B------:R-:W-:Y:S01]  /*125d0*/  @!P1 IMAD R25, R16, 0x8, R2 ;  /* 0x0000000810199824 */ /* 0x000fe200078e0202 */
[----:B------:R-:W-:Y:S01]  /*125e0*/  ISETP.GE.U32.AND P2, PT, R77, 0x180, PT ;  /* 0x000001804d00780c */ /* 0x000fe20003f46070 */
[----:B------:R-:W-:Y:S02]  /*125f0*/  VIADD R24, R76, 0x9 ;  /* 0x000000094c187836 */ /* 0x000fe40000000000 */
[--C-:B------:R-:W-:Y:S01]  /*12600*/  FFMA.FTZ R137, R147, R39, -R50.reuse ;  /* 0x0000002793897223 */ /* 0x100fe20000010832 */
[----:B------:R-:W4:Y:S01]  /*12610*/  LDL R76, [R1+0x50] ;  /* 0x00005000014c7983 */ /* 0x000f220000100800 */
[----:B------:R-:W0:Y:S01]  /*12620*/  MUFU.EX2 R54, R54 ;  /* 0x0000003600367308 */ /* 0x000e220000000800 */
[----:B--2---:R-:W-:Y:S01]  /*12630*/  FFMA.FTZ R3, R48, R3, R49 ;  /* 0x0000000330037223 */ /* 0x004fe20000010031 */
[-CC-:B------:R-:W-:Y:S01]  /*12640*/  FFMA.FTZ R139, R143, R39.reuse, -R50.reuse ;  /* 0x000000278f8b7223 */ /* 0x180fe20000010832 */
[----:B------:R-:W-:-:S05]  /*12650*/  FFMA.FTZ R8, R141, R39, -R50 ;  /* 0x000000278d087223 */ /* 0x000fca0000010832 */
[----:B------:R-:W2:Y:S08]  /*12660*/  MUFU.EX2 R55, R55 ;  /* 0x0000003700377308 */ /* 0x000eb00000000800 */
[----:B------:R-:W5:Y:S08]  /*12670*/  MUFU.EX2 R75, R75 ;  /* 0x0000004b004b7308 */ /* 0x000f700000000800 */
[----:B------:R-:W5:Y:S08]  /*12680*/  MUFU.EX2 R69, R69 ;  /* 0x0000004500457308 */ /* 0x000f700000000800 */
[----:B------:R-:W5:Y:S08]  /*12690*/  MUFU.EX2 R72, R72 ;  /* 0x0000004800487308 */ /* 0x000f700000000800 */
[----:B------:R-:W5:Y:S08]  /*126a0*/  MUFU.EX2 R70, R70 ;  /* 0x0000004600467308 */ /* 0x000f700000000800 */
[----:B------:R-:W5:Y:S08]  /*126b0*/  MUFU.EX2 R73, R73 ;  /* 0x0000004900497308 */ /* 0x000f700000000800 */
[----:B------:R-:W-:Y:S01]  /*126c0*/  MUFU.EX2 R27, R27 ;  /* 0x0000001b001b7308 */ /* 0x000fe20000000800 */
[----:B------:R-:W-:-:S02]  /*126d0*/  WARPGROUP.DEPBAR.LE gsb0, 0x0 ;  /* 0x00008000000079c5 */ /* 0x000fc40000010000 */
[----:B------:R-:W-:Y:S01]  /*126e0*/  WARPGROUP.ARRIVE ;  /* 0x00000000000079c5 */ /* 0x000fe20000000000 */
[----:B------:R-:W-:Y:S01]  /*126f0*/  @!P1 VIADD R25, R25, 0x16840 ;  /* 0x0001684019199836 */ /* 0x000fe20000000000 */
[----:B------:R-:W-:Y:S01]  /*12700*/  SEL R35, R24, 0x9, !P2 ;  /* 0x0000000918237807 */ /* 0x000fe20005000000 */
[----:B-1----:R-:W-:Y:S02]  /*12710*/  FADD.FTZ R3, R51, R3 ;  /* 0x0000000333037221 */ /* 0x002fe40000010000 */
[----:B------:R-:W1:Y:S01]  /*12720*/  MUFU.EX2 R137, R137 ;  /* 0x0000008900897308 */ /* 0x000e620000000800 */
[----:B------:R-:W-:Y:S01]  /*12730*/  HGMMA.64x64x16.F32 R88, R120, gdesc[UR12].tnspB, R88, gsb0 ;  /* 0x40e0000c78587df0 */ /* 0x000fe20008000858 */
[----:B------:R-:W-:-:S06]  /*12740*/  @!P1 PRMT R25, RZ, 0x654, R25 ;  /* 0x00000654ff199816 */ /* 0x000fcc0000000019 */
[----:B------:R-:W1:Y:S08]  /*12750*/  MUFU.EX2 R74, R74 ;  /* 0x0000004a004a7308 */ /* 0x000e700000000800 */
[----:B------:R-:W-:Y:S08]  /*12760*/  MUFU.EX2 R138, R138 ;  /* 0x0000008a008a7308 */ /* 0x000ff00000000800 */
[----:B------:R-:W1:Y:S01]  /*12770*/  MUFU.EX2 R139, R139 ;  /* 0x0000008b008b7308 */ /* 0x000e620000000800 */
[-CC-:B------:R-:W-:Y:S01]  /*12780*/  FFMA.FTZ R37, R37, R39.reuse, -R50.reuse ;  /* 0x0000002725257223 */ /* 0x180fe20000010832 */
[----:B------:R-:W-:-:S06]  /*12790*/  FFMA.FTZ R135, R41, R39, -R50 ;  /* 0x0000002729877223 */ /* 0x000fcc0000010832 */
[----:B------:R-:W-:Y:S08]  /*127a0*/  MUFU.EX2 R28, R28 ;  /* 0x0000001c001c7308 */ /* 0x000ff00000000800 */
[----:B------:R-:W1:Y:S01]  /*127b0*/  MUFU.EX2 R8, R8 ;  /* 0x0000000800087308 */ /* 0x000e620000000800 */
[----:B------:R-:W-:-:S07]  /*127c0*/  F2FP.F16.F32.PACK_AB R148, R148, R44 ;  /* 0x0000002c9494723e */ /* 0x000fce00000000ff */
[----:B------:R-:W1:Y:S08]  /*127d0*/  MUFU.EX2 R132, R132 ;  /* 0x0000008400847308 */ /* 0x000e700000000800 */
[----:B------:R-:W1:Y:S08]  /*127e0*/  MUFU.EX2 R133, R133 ;  /* 0x0000008500857308 */ /* 0x000e700000000800 */
[----:B------:R-:W1:Y:S08]  /*127f0*/  MUFU.EX2 R30, R30 ;  /* 0x0000001e001e7308 */ /* 0x000e700000000800 */
[----:B------:R-:W-:Y:S01]  /*12800*/  MUFU.EX2 R134, R134 ;  /* 0x0000008600867308 */ /* 0x000fe20000000800 */
[----:B------:R-:W-:-:S02]  /*12810*/  WARPGROUP.DEPBAR.LE gsb0, 0x0 ;  /* 0x00008000000079c5 */ /* 0x000fc40000010000 */
[----:B------:R5:W-:Y:S06]  /*12820*/  BAR.ARV R35, 0x100 ;  /* 0x000400230000751d */ /* 0x000bec0000002000 */
[----:B------:R3:W-:Y:S01]  /*12830*/  @!P1 SYNCS.ARRIVE.TRANS64.RED.A1T0 RZ, [R25+URZ], RZ ;  /* 0x000000ff19ff99a7 */ /* 0x0007e2000810043f */
[----:B------:R-:W-:Y:S01]  /*12840*/  MUFU.EX2 R31, R31 ;  /* 0x0000001f001f7308 */ /* 0x000fe20000000800 */
[----:B---3--:R-:W-:Y:S01]  /*12850*/  FADD.FTZ R25, R52, R3 ;  /* 0x0000000334197221 */ /* 0x008fe20000010000 */
[----:B------:R3:W-:Y:S06]  /*12860*/  @!P1 SYNCS.ARRIVE.TRANS64.RED.A1T0 RZ, [R20+URZ], RZ ;  /* 0x000000ff14ff99a7 */ /* 0x0007ec000810043f */
[----:B------:R-:W-:Y:S01]  /*12870*/  MUFU.EX2 R29, R29 ;  /* 0x0000001d001d7308 */ /* 0x000fe20000000800 */
[----:B0-----:R-:W-:-:S04]  /*12880*/  FADD.FTZ R25, R54, R25 ;  /* 0x0000001936197221 */ /* 0x001fc80000010000 */
[----:B------:R-:W-:Y:S01]  /*12890*/  FADD.FTZ R25, R53, R25 ;  /* 0x0000001935197221 */ /* 0x000fe20000010000 */
[----:B---3--:R-:W-:Y:S02]  /*128a0*/  FADD.FTZ R20, R144, R4 ;  /* 0x0000000490147221 */ /* 0x008fe40000010000 */
[----:B------:R-:W-:Y:S01]  /*128b0*/  MUFU.EX2 R32, R32 ;  /* 0x0000002000207308 */ /* 0x000fe20000000800 */
[----:B------:R-:W-:Y:S01]  /*128c0*/  FADD.FTZ R25, R71, R25 ;  /* 0x0000001947197221 */ /* 0x000fe20000010000 */
[----:B------:R-:W-:-:S03]  /*128d0*/  FADD.FTZ R20, R9, R20 ;  /* 0x0000001409147221 */ /* 0x000fc60000010000 */
[----:B--2---:R-:W-:Y:S01]  /*128e0*/  FADD.FTZ R25, R55, R25 ;  /* 0x0000001937197221 */ /* 0x004fe20000010000 */
[----:B-----5:R-:W-:Y:S02]  /*128f0*/  FADD.FTZ R35, R146, R20 ;  /* 0x0000001492237221 */ /* 0x020fe40000010000 */
[----:B------:R-:W-:Y:S01]  /*12900*/  MUFU.EX2 R33, R33 ;  /* 0x0000002100217308 */ /* 0x000fe20000000800 */
[----:B------:R-:W-:Y:S01]  /*12910*/  FADD.FTZ R25, R75, R25 ;  /* 0x000000194b197221 */ /* 0x000fe20000010000 */
[----:B------:R-:W-:-:S03]  /*12920*/  FADD.FTZ R35, R21, R35 ;  /* 0x0000002315237221 */ /* 0x000fc60000010000 */
[----:B------:R-:W-:Y:S01]  /*12930*/  FADD.FTZ R25, R69, R25 ;  /* 0x0000001945197221 */ /* 0x000fe20000010000 */
[----:B------:R-:W-:Y:S02]  /*12940*/  FADD.FTZ R35, R140, R35 ;  /* 0x000000238c237221 */ /* 0x000fe40000010000 */
        /* <DEDUP_REMOVED lines=8> */
[----:B-1----:R-:W-:Y:S01]  /*129d0*/  FADD.FTZ R25, R137, R25 ;  /* 0x0000001989197221 */ /* 0x002fe20000010000 */
[----:B------:R-:W-:Y:S02]  /*129e0*/  FADD.FTZ R35, R136, R35 ;  /* 0x0000002388237221 */ /* 0x000fe40000010000 */
[----:B------:R-:W0:Y:S01]  /*129f0*/  MUFU.EX2 R24, R37 ;  /* 0x0000002500187308 */ /* 0x000e220000000800 */
[----:B------:R-:W-:Y:S01]  /*12a00*/  FADD.FTZ R44, R74, R25 ;  /* 0x000000194a2c7221 */ /* 0x000fe20000010000 */
[----:B------:R-:W-:Y:S01]  /*12a10*/  FADD.FTZ R35, R27, R35 ;  /* 0x000000231b237221 */ /* 0x000fe20000010000 */
[-CC-:B------:R-:W-:Y:S01]  /*12a20*/  FFMA.FTZ R56, R56, R39.reuse, -R50.reuse ;  /* 0x0000002738387223 */ /* 0x180fe20000010832 */
[-C--:B------:R-:W-:Y:S01]  /*12a30*/  FFMA.FTZ R129, R57, R39.reuse, -R50 ;  /* 0x0000002739817223 */ /* 0x080fe20000010832 */
[----:B------:R-:W-:Y:S01]  /*12a40*/  FADD.FTZ R25, R139, R44 ;  /* 0x0000002c8b197221 */ /* 0x000fe20000010000 */
[----:B------:R-:W-:Y:S02]  /*12a50*/  FADD.FTZ R35, R138, R35 ;  /* 0x000000238a237221 */ /* 0x000fe40000010000 */
[----:B------:R-:W1:Y:S01]  /*12a60*/  MUFU.EX2 R135, R135 ;  /* 0x0000008700877308 */ /* 0x000e620000000800 */
[----:B------:R-:W-:Y:S01]  /*12a70*/  FFMA.FTZ R4, R58, R39, -R50 ;  /* 0x000000273a047223 */ /* 0x000fe20000010832 */
[----:B------:R-:W-:Y:S01]  /*12a80*/  FADD.FTZ R44, R8, R25 ;  /* 0x00000019082c7221 */ /* 0x000fe20000010000 */
[----:B------:R-:W-:Y:S01]  /*12a90*/  FADD.FTZ R35, R28, R35 ;  /* 0x000000231c237221 */ /* 0x000fe20000010000 */
[----:B------:R-:W-:-:S04]  /*12aa0*/  F2FP.F16.F32.PACK_AB R146, R21, R146 ;  /* 0x000000921592723e */ /* 0x000fc800000000ff */
[----:B------:R-:W2:Y:S01]  /*12ab0*/  MUFU.EX2 R3, R56 ;  /* 0x0000003800037308 */ /* 0x000ea20000000800 */
[----:B------:R-:W-:Y:S01]  /*12ac0*/  FADD.FTZ R35, R132, R35 ;  /* 0x0000002384237221 */ /* 0x000fe20000010000 */
[----:B------:R-:W-:Y:S01]  /*12ad0*/  FADD.FTZ R21, R133, R44 ;  /* 0x0000002c85157221 */ /* 0x000fe20000010000 */
[----:B------:R-:W-:-:S05]  /*12ae0*/  FFMA.FTZ R131, R59, R39, -R50 ;  /* 0x000000273b837223 */ /* 0x000fca0000010832 */
[----:B------:R-:W3:Y:S01]  /*12af0*/  MUFU.EX2 R129, R129 ;  /* 0x0000008100817308 */ /* 0x000ee20000000800 */
[----:B------:R-:W-:Y:S01]  /*12b00*/  FADD.FTZ R35, R30, R35 ;  /* 0x000000231e237221 */ /* 0x000fe20000010000 */
[----:B0-----:R-:W-:Y:S01]  /*12b10*/  FADD.FTZ R44, R24, R21 ;  /* 0x00000015182c7221 */ /* 0x001fe20000010000 */
[----:B------:R-:W-:Y:S01]  /*12b20*/  FFMA.FTZ R20, R60, R39, -R50 ;  /* 0x000000273c147223 */ /* 0x000fe20000010832 */
[----:B------:R-:W-:-:S04]  /*12b30*/  F2FP.F16.F32.PACK_AB R140, R26, R140 ;  /* 0x0000008c1a8c723e */ /* 0x000fc800000000ff */
[----:B------:R-:W0:Y:S01]  /*12b40*/  MUFU.EX2 R4, R4 ;  /* 0x0000000400047308 */ /* 0x000e220000000800 */
[----:B------:R-:W-:Y:S01]  /*12b50*/  FADD.FTZ R26, R134, R35 ;  /* 0x00000023861a7221 */ /* 0x000fe20000010000 */
[----:B-1----:R-:W-:Y:S01]  /*12b60*/  FADD.FTZ R44, R135, R44 ;  /* 0x0000002c872c7221 */ /* 0x002fe20000010000 */
[----:B------:R-:W-:-:S05]  /*12b70*/  FFMA.FTZ R125, R61, R39, -R50 ;  /* 0x000000273d7d7223 */ /* 0x000fca0000010832 */
[----:B------:R-:W1:Y:S01]  /*12b80*/  MUFU.EX2 R131, R131 ;  /* 0x0000008300837308 */ /* 0x000e620000000800 */
[----:B------:R-:W-:Y:S01]  /*12b90*/  FADD.FTZ R26, R31, R26 ;  /* 0x0000001a1f1a7221 */ /* 0x000fe20000010000 */
[----:B--2---:R-:W-:Y:S01]  /*12ba0*/  FADD.FTZ R44, R3, R44 ;  /* 0x0000002c032c7221 */ /* 0x004fe20000010000 */
[----:B------:R-:W-:Y:S01]  /*12bb0*/  FFMA.FTZ R62, R62, R39, -R50 ;  /* 0x000000273e3e7223 */ /* 0x000fe20000010832 */
[----:B------:R-:W-:-:S04]  /*12bc0*/  F2FP.F16.F32.PACK_AB R142, R15, R142 ;  /* 0x0000008e0f8e723e */ /* 0x000fc800000000ff */
[----:B------:R-:W2:Y:S01]  /*12bd0*/  MUFU.EX2 R20, R20 ;  /* 0x0000001400147308 */ /* 0x000ea20000000800 */
[----:B------:R-:W-:Y:S01]  /*12be0*/  FADD.FTZ R15, R29, R26 ;  /* 0x0000001a1d0f7221 */ /* 0x000fe20000010000 */
[----:B---3--:R-:W-:Y:S01]  /*12bf0*/  FADD.FTZ R21, R129, R44 ;  /* 0x0000002c81157221 */ /* 0x008fe20000010000 */
[----:B------:R-:W-:Y:S01]  /*12c00*/  FFMA.FTZ R63, R63, R39, -R50 ;  /* 0x000000273f3f7223 */ /* 0x000fe20000010832 */
[----:B------:R-:W-:-:S04]  /*12c10*/  F2FP.F16.F32.PACK_AB R144, R9, R144 ;  /* 0x000000900990723e */ /* 0x000fc800000000ff */
[----:B------:R-:W3:Y:S01]  /*12c20*/  MUFU.EX2 R125, R125 ;  /* 0x0000007d007d7308 */ /* 0x000ee20000000800 */
[----:B------:R-:W-:Y:S01]  /*12c30*/  FADD.FTZ R26, R32, R15 ;  /* 0x0000000f201a7221 */ /* 0x000fe20000010000 */
[----:B0-----:R-:W-:Y:S01]  /*12c40*/  FADD.FTZ R44, R4, R21 ;  /* 0x00000015042c7221 */ /* 0x001fe20000010000 */
[----:B------:R-:W-:-:S05]  /*12c50*/  FFMA.FTZ R64, R64, R39, -R50 ;  /* 0x0000002740407223 */ /* 0x000fca0000010832 */
[----:B------:R-:W0:Y:S01]  /*12c60*/  MUFU.EX2 R38, R38 ;  /* 0x0000002600267308 */ /* 0x000e220000000800 */
[----:B------:R-:W-:Y:S01]  /*12c70*/  FADD.FTZ R15, R33, R26 ;  /* 0x0000001a210f7221 */ /* 0x000fe20000010000 */
[----:B-1----:R-:W-:-:S06]  /*12c80*/  FADD.FTZ R21, R131, R44 ;  /* 0x0000002c83157221 */ /* 0x002fcc0000010000 */
[----:B------:R-:W1:Y:S01]  /*12c90*/  MUFU.EX2 R9, R62 ;  /* 0x0000003e00097308 */ /* 0x000e620000000800 */
[----:B------:R-:W-:Y:S01]  /*12ca0*/  FFMA.FTZ R65, R65, R39, -R50 ;  /* 0x0000002741417223 */ /* 0x000fe20000010832 */
[----:B------:R-:W-:Y:S01]  /*12cb0*/  F2FP.F16.F32.PACK_AB R139, R8, R139 ;  /* 0x0000008b088b723e */ /* 0x000fe200000000ff */
[----:B------:R-:W-:-:S05]  /*12cc0*/  FADD.FTZ R15, R34, R15 ;  /* 0x0000000f220f7221 */ /* 0x000fca0000010000 */
[----:B------:R-:W5:Y:S01]  /*12cd0*/  MUFU.EX2 R40, R40 ;  /* 0x0000002800287308 */ /* 0x000f620000000800 */
[----:B--2---:R-:W-:Y:S01]  /*12ce0*/  FADD.FTZ R8, R20, R21 ;  /* 0x0000001514087221 */ /* 0x004fe20000010000 */
[----:B------:R-:W-:-:S06]  /*12cf0*/  FFMA.FTZ R66, R66, R39, -R50 ;  /* 0x0000002742427223 */ /* 0x000fcc0000010832 */
[----:B------:R-:W2:Y:S01]  /*12d00*/  MUFU.EX2 R63, R63 ;  /* 0x0000003f003f7308 */ /* 0x000ea20000000800 */
[----:B------:R-:W-:Y:S01]  /*12d10*/  FADD.FTZ R15, R36, R15 ;  /* 0x0000000f240f7221 */ /* 0x000fe20000010000 */
[----:B---3--:R-:W-:-:S06]  /*12d20*/  FADD.FTZ R8, R125, R8 ;  /* 0x000000087d087221 */ /* 0x008fcc0000010000 */
[----:B------:R-:W3:Y:S01]  /*12d30*/  MUFU.EX2 R42, R42 ;  /* 0x0000002a002a7308 */ /* 0x000ee20000000800 */
[----:B------:R-:W-:-:S07]  /*12d40*/  FFMA.FTZ R67, R67, R39, -R50 ;  /* 0x0000002743437223 */ /* 0x000fce0000010832 */
[----:B------:R-:W4:Y:S01]  /*12d50*/  MUFU.EX2 R64, R64 ;  /* 0x0000004000407308 */ /* 0x000f220000000800 */
[----:B0-----:R-:W-:Y:S01]  /*12d60*/  FADD.FTZ R15, R38, R15 ;  /* 0x0000000f260f7221 */ /* 0x001fe20000010000 */
[----:B-1----:R-:W-:-:S06]  /*12d70*/  FADD.FTZ R8, R9, R8 ;  /* 0x0000000809087221 */ /* 0x002fcc0000010000 */
[----:B------:R-:W0:Y:S01]  /*12d80*/  MUFU.EX2 R43, R43 ;  /* 0x0000002b002b7308 */ /* 0x000e220000000800 */
[----:B------:R-:W-:-:S07]  /*12d90*/  FFMA.FTZ R50, R68, R39, -R50 ;  /* 0x0000002744327223 */ /* 0x000fce0000010832 */
[----:B------:R-:W1:Y:S01]  /*12da0*/  MUFU.EX2 R65, R65 ;  /* 0x0000004100417308 */ /* 0x000e620000000800 */
[----:B------:R-:W-:Y:S01]  /*12db0*/  F2FP.F16.F32.PACK_AB R135, R3, R135 ;  /* 0x000000870387723e */ /* 0x000fe200000000ff */
[----:B-----5:R-:W-:Y:S01]  /*12dc0*/  FADD.FTZ R15, R40, R15 ;  /* 0x0000000f280f7221 */ /* 0x020fe20000010000 */
[----:B--2---:R-:W-:-:S05]  /*12dd0*/  FADD.FTZ R3, R63, R8 ;  /* 0x000000083f037221 */ /* 0x004fca0000010000 */
[----:B------:R-:W2:Y:S08]  /*12de0*/  MUFU.EX2 R46, R46 ;  /* 0x0000002e002e7308 */ /* 0x000eb00000000800 */
[----:B------:R-:W5:Y:S01]  /*12df0*/  MUFU.EX2 R66, R66 ;  /* 0x0000004200427308 */ /* 0x000f620000000800 */
[----:B------:R-:W-:Y:S01]  /*12e00*/  F2FP.F16.F32.PACK_AB R129, R4, R129 ;  /* 0x000000810481723e */ /* 0x000fe200000000ff */
[----:B---3--:R-:W-:Y:S01]  /*12e10*/  FADD.FTZ R4, R42, R15 ;  /* 0x0000000f2a047221 */ /* 0x008fe20000010000 */
[----:B----4-:R-:W-:-:S05]  /*12e20*/  FADD.FTZ R8, R64, R3 ;  /* 0x0000000340087221 */ /* 0x010fca0000010000 */
[----:B------:R-:W3:Y:S01]  /*12e30*/  MUFU.EX2 R47, R47 ;  /* 0x0000002f002f7308 */ /* 0x000ee20000000800 */
[----:B------:R-:W-:-:S07]  /*12e40*/  ISETP.GT.AND P2, PT, R0, R76, PT ;  /* 0x0000004c0000720c */ /* 0x000fce0003f44270 */
[----:B------:R-:W4:Y:S01]  /*12e50*/  MUFU.EX2 R67, R67 ;  /* 0x0000004300437308 */ /* 0x000f220000000800 */
[----:B0-----:R-:W-:Y:S01]  /*12e60*/  FADD.FTZ R3, R43, R4 ;  /* 0x000000042b037221 */ /* 0x001fe20000010000 */
[----:B-1----:R-:W-:-:S06]  /*12e70*/  FADD.FTZ R15, R65, R8 ;  /* 0x00000008410f7221 */ /* 0x002fcc0000010000 */
[----:B------:R-:W0:Y:S01]  /*12e80*/  MUFU.EX2 R50, R50 ;  /* 0x0000003200327308 */ /* 0x000e220000000800 */
[----:B--2---:R-:W-:Y:S01]  /*12e90*/  FADD.FTZ R4, R46, R3 ;  /* 0x000000032e047221 */ /* 0x004fe20000010000 */
[----:B-----5:R-:W-:-:S03]  /*12ea0*/  FADD.FTZ R8, R66, R15 ;  /* 0x0000000f42087221 */ /* 0x020fc60000010000 */
[----:B---3--:R-:W-:Y:S01]  /*12eb0*/  FADD.FTZ R4, R47, R4 ;  /* 0x000000042f047221 */ /* 0x008fe20000010000 */
[----:B----4-:R-:W-:Y:S01]  /*12ec0*/  FADD.FTZ R8, R67, R8 ;  /* 0x0000000843087221 */ /* 0x010fe20000010000 */
[----:B------:R-:W-:Y:S02]  /*12ed0*/  F2FP.F16.F32.PACK_AB R131, R20, R131 ;  /* 0x000000831483723e */ /* 0x000fe400000000ff */
[C---:B------:R-:W-:Y:S01]  /*12ee0*/  FADD.FTZ R4, R13.reuse, R4 ;  /* 0x000000040d047221 */ /* 0x040fe20000010000 */
[----:B------:R-:W-:Y:S01]  /*12ef0*/  F2FP.F16.F32.PACK_AB R122, R13, R47 ;  /* 0x0000002f0d7a723e */ /* 0x000fe200000000ff */
[-C--:B------:R-:W-:Y:S01]  /*12f00*/  FMUL.FTZ R88, R88, R12.reuse ;  /* 0x0000000c58587220 */ /* 0x080fe20000410000 */
[-C--:B------:R-:W-:Y:S01]  /*12f10*/  FMUL.FTZ R89, R89, R12.reuse ;  /* 0x0000000c59597220 */ /* 0x080fe20000410000 */
        /* <DEDUP_REMOVED lines=57> */
[----:B------:R-:W-:Y:S01]  /*132b0*/  MOV R20, R16 ;  /* 0x0000001000147202 */ /* 0x000fe20000000f00 */
[----:B------:R-:W-:Y:S06]  /*132c0*/  @P2 BRA `(.L_x_13638) ;  /* 0xffffffd800102947 */ /* 0x000fec000383ffff */
.L_x_13628:
[----:B------:R-:W2:Y:S02]  /*132d0*/  LDL R8, [R1+0x58] ;  /* 0x0000580001087983 */ /* 0x000ea40000100800 */
[----:B--2---:R-:W-:-:S13]  /*132e0*/  ISETP.GE.AND P2, PT, R0, R8, PT ;  /* 0x000000080000720c */ /* 0x004fda0003f46270 */
[----:B------:R-:W-:Y:S05]  /*132f0*/  @!P2 BRA `(.L_x_13639) ;  /* 0x0000003400e8a947 */ /* 0x000fea0003800000 */
[----:B------:R-:W-:Y:S02]  /*13300*/  IMAD.MOV.U32 R15, RZ, RZ, R5 ;  /* 0x000000ffff0f7224 */ /* 0x000fe400078e0005 */
[----:B------:R-:W-:Y:S02]  /*13310*/  IMAD.MOV.U32 R20, RZ, RZ, R14 ;  /* 0x000000ffff147224 */ /* 0x000fe400078e000e */
[----:B------:R-:W-:Y:S02]  /*13320*/  IMAD.MOV.U32 R8, RZ, RZ, R154 ;  /* 0x000000ffff087224 */ /* 0x000fe400078e009a */
[----:B------:R-:W-:-:S07]  /*13330*/  IMAD.MOV.U32 R21, RZ, RZ, R16 ;  /* 0x000000ffff157224 */ /* 0x000fce00078e0010 */
.L_x_13657:
        /* <DEDUP_REMOVED lines=11> */
.L_x_13641:
[----:B------:R-:W-:Y:S01]  /*133f0*/  IMAD R5, R16, 0x8, R2 ;  /* 0x0000000810057824 */ /* 0x000fe200078e0202 */
[----:B------:R-:W-:-:S04]  /*13400*/  SHF.L.U32 R12, R154, 0x1f, RZ ;  /* 0x0000001f9a0c7819 */ /* 0x000fc800000006ff */
[----:B------:R0:W1:Y:S01]  /*13410*/  SYNCS.PHASECHK.TRANS64.TRYWAIT P3, [R5+URZ+0x16830], R12 ;  /* 0x0168300c050075a7 */ /* 0x000062000806017f */
[----:B------:R-:W-:Y:S05]  /*13420*/  @!P0 BRA `(.L_x_13642) ;  /* 0x0000000000048947 */ /* 0x000fea0003800000 */
[----:B------:R-:W-:Y:S01]  /*13430*/  BPT.TRAP 0x1 ;  /* 0x000000040000795c */ /* 0x000fe20000300000 */
.L_x_13642:
[----:B------:R-:W-:Y:S04]  /*13440*/  BSSY B0, `(.L_x_13640) ;  /* 0x0000004000007945 */ /* 0x000fe80003800000 */
[----:B-1----:R-:W-:Y:S05]  /*13450*/  @P3 BRA `(.L_x_13643) ;  /* 0x0000000000083947 */ /* 0x002fea0003800000 */
[----:B------:R-:W1:Y:S02]  /*13460*/  SYNCS.PHASECHK.TRANS64.TRYWAIT P3, [R5+URZ+0x16830], R12 ;  /* 0x0168300c050075a7 */ /* 0x000e64000806017f */
[----:B-1----:R-:W-:Y:S05]  /*13470*/  @!P3 BRA `(.L_x_13644) ;  /* 0x000000e800f8b947 */ /* 0x002fea0003800000 */
.L_x_13643:
[----:B------:R-:W-:Y:S05]  /*13480*/  BSYNC B0 ;  /* 0x0000000000007941 */ /* 0x000fea0003800000 */
.L_x_13640:
[----:B------:R-:W2:Y:S01]  /*13490*/  LDL R9, [R1+0x20] ;  /* 0x0000200001097983 */ /* 0x000ea20000100800 */
[----:B------:R-:W-:Y:S01]  /*134a0*/  IMAD.MOV.U32 R13, RZ, RZ, 0x40000040 ;  /* 0x40000040ff0d7424 */ /* 0x000fe200078e00ff */
[----:B------:R-:W-:Y:S05]  /*134b0*/  WARPSYNC.ALL ;  /* 0x0000000000007948 */ /* 0x000fea0003800000 */
[----:B------:R-:W-:Y:S01]  /*134c0*/  R2UR UR23, R13 ;  /* 0x000000000d1772ca */ /* 0x000fe200000e0000 */
[----:B01----:R-:W0:Y:S01]  /*134d0*/  S2R R5, SR_TID.X ;  /* 0x0000000000057919 */ /* 0x003e220000002100 */
[----:B------:R-:W-:Y:S01]  /*134e0*/  IMAD.MOV.U32 R27, RZ, RZ, 0x40000040 ;  /* 0x40000040ff1b7424 */ /* 0x000fe200078e00ff */
[----:B------:R-:W-:Y:S01]  /*134f0*/  R2UR UR12, R6 ;  /* 0x00000000060c72ca */ /* 0x000fe200000e0000 */
[----:B------:R-:W-:Y:S01]  /*13500*/  IMAD.MOV.U32 R25, RZ, RZ, 0x40000040 ;  /* 0x40000040ff197424 */ /* 0x000fe200078e00ff */
[----:B------:R-:W-:-:S02]  /*13510*/  R2UR UR13, R7 ;  /* 0x00000000070d72ca */ /* 0x000fc400000e0000 */
[----:B0-----:R-:W-:-:S05]  /*13520*/  SHF.R.U32.HI R5, RZ, 0x7, R5 ;  /* 0x00000007ff057819 */ /* 0x001fca0000011605 */
[----:B------:R-:W-:Y:S01]  /*13530*/  VIADD R5, R5, 0x8 ;  /* 0x0000000805057836 */ /* 0x000fe20000000000 */
[----:B------:R-:W-:Y:S02]  /*13540*/  R2UR UR15, R27 ;  /* 0x000000001b0f72ca */ /* 0x000fe400000e0000 */
        /* <DEDUP_REMOVED lines=8> */
[C---:B------:R-:W-:Y:S01]  /*135d0*/  VIADD R24, R26.reuse, 0x2 ;  /* 0x000000021a187836 */ /* 0x040fe20000000000 */
[----:B------:R-:W-:-:S04]  /*135e0*/  IADD3 R26, R26, 0x6, RZ ;  /* 0x000000061a1a7810 */ /* 0x000fc80007ffe0ff */
        /* <DEDUP_REMOVED lines=23> */
.L_x_13646:
[----:B------:R-:W-:Y:S01]  /*13760*/  SHF.L.U32 R5, R8, 0x1f, RZ ;  /* 0x0000001f08057819 */ /* 0x000fe200000006ff */
[----:B------:R-:W-:-:S04]  /*13770*/  IMAD R8, R21, 0x8, R2 ;  /* 0x0000000815087824 */ /* 0x000fc800078e0202 */
[----:B------:R0:W1:Y:S01]  /*13780*/  SYNCS.PHASECHK.TRANS64.TRYWAIT P2, [R8+URZ+0x16850], R5 ;  /* 0x01685005080075a7 */ /* 0x000062000804017f */
[----:B------:R-:W-:Y:S05]  /*13790*/  @!P0 BRA `(.L_x_13647) ;  /* 0x0000000000048947 */ /* 0x000fea0003800000 */
[----:B------:R-:W-:Y:S01]  /*137a0*/  BPT.TRAP 0x1 ;  /* 0x000000040000795c */ /* 0x000fe20000300000 */
.L_x_13647:
[----:B-1----:R-:W-:Y:S05]  /*137b0*/  @P2 BRA `(.L_x_13645) ;  /* 0x0000000000082947 */ /* 0x002fea0003800000 */
[----:B------:R-:W1:Y:S02]  /*137c0*/  SYNCS.PHASECHK.TRANS64.TRYWAIT P2, [R8+URZ+0x16850], R5 ;  /* 0x01685005080075a7 */ /* 0x000e64000804017f */
[----:B-1----:R-:W-:Y:S05]  /*137d0*/  @!P2 BRA `(.L_x_13648) ;  /* 0x000000e80034a947 */ /* 0x002fea0003800000 */
.L_x_13645:
[----:B01----:R-:W-:Y:S01]  /*137e0*/  VIADD R5, R2, 0x400 ;  /* 0x0000040002057836 */ /* 0x003fe20000000000 */
[----:B------:R-:W-:Y:S05]  /*137f0*/  WARPSYNC.ALL ;  /* 0x0000000000007948 */ /* 0x000fea0003800000 */
[----:B------:R-:W-:Y:S01]  /*13800*/  SHF.R.U32.HI R5, RZ, 0x4, R5 ;  /* 0x00000004ff057819 */ /* 0x000fe20000011605 */
[----:B------:R-:W-:Y:S01]  /*13810*/  IMAD.MOV.U32 R9, RZ, RZ, 0x40000040 ;  /* 0x40000040ff097424 */ /* 0x000fe200078e00ff */
[----:B------:R-:W-:Y:S02]  /*13820*/  WARPGROUP.ARRIVE ;  /* 0x00000000000079c5 */ /* 0x000fe40000000000 */
[----:B------:R-:W-:-:S02]  /*13830*/  LOP3.LUT R5, R5, 0x3fff, RZ, 0xc0, !PT ;  /* 0x00003fff05057812 */ /* 0x000fc400078ec0ff */
[----:B------:R-:W-:-:S03]  /*13840*/  R2UR UR15, R9 ;  /* 0x00000000090f72ca */ /* 0x000fc600000e0000 */
[----:B------:R-:W-:-:S05]  /*13850*/  IMAD R8, R21, 0x400, R5 ;  /* 0x0000040015087824 */ /* 0x000fca00078e0205 */
[----:B------:R-:W-:-:S13]  /*13860*/  R2UR UR14, R8 ;  /* 0x00000000080e72ca */ /* 0x000fda00000e0000 */
[----:B------:R-:W-:Y:S01]  /*13870*/  HGMMA.64x64x16.F32 R88, R148, gdesc[UR12].tnspB, R88, gsb0 ;  /* 0x40e0000c94587df0 */ /* 0x000fe20008000858 */
[----:B------:R-:W-:Y:S02]  /*13880*/  VIADD R12, R8, 0x80 ;  /* 0x00000080080c7836 */ /* 0x000fe40000000000 */
[----:B------:R-:W-:-:S03]  /*13890*/  IMAD.MOV.U32 R13, RZ, RZ, 0x40000040 ;  /* 0x40000040ff0d7424 */ /* 0x000fc600078e00ff */
[----:B------:R-:W-:Y:S02]  /*138a0*/  R2UR UR14, R12 ;  /* 0x000000000c0e72ca */ /* 0x000fe400000e0000 */
[----:B------:R-:W-:Y:S01]  /*138b0*/  R2UR UR15, R13 ;  /* 0x000000000d0f72ca */ /* 0x000fe200000e0000 */
[----:B------:R-:W-:Y:S02]  /*138c0*/  VIADD R12, R8, 0x100 ;  /* 0x00000100080c7836 */ /* 0x000fe40000000000 */
[----:B------:R-:W-:Y:S01]  /*138d0*/  IMAD.MOV.U32 R13, RZ, RZ, 0x40000040 ;  /* 0x40000040ff0d7424 */ /* 0x000fe200078e00ff */
[----:B------:R-:W-:Y:S02]  /*138e0*/  WARPGROUP.DEPBAR.LE gsb0, 0x0 ;  /* 0x00008000000079c5 */ /* 0x000fe40000010000 */
[----:B------:R-:W-:Y:S01]  /*138f0*/  WARPGROUP.ARRIVE ;  /* 0x00000000000079c5 */ /* 0x000fe20000000000 */
[----:B------:R-:W2:Y:S04]  /*13900*/  LDL R148, [R1+0x1c] ;  /* 0x00001c0001947983 */ /* 0x000ea80000100800 */
[----:B------:R-:W2:Y:S02]  /*13910*/  LDL R149, [R1+0x4c] ;  /* 0x00004c0001957983 */ /* 0x000ea40000100800 */
[----:B------:R-:W-:Y:S01]  /*13920*/  HGMMA.64x64x16.F32 R88, R144, gdesc[UR12].tnspB, R88, gsb0 ;  /* 0x40e0000c90587df0 */ /* 0x000fe20008000858 */
[----:B------:R-:W-:-:S02]  /*13930*/  R2UR UR14, R12 ;  /* 0x000000000c0e72ca */ /* 0x000fc400000e0000 */
[----:B------:R-:W-:Y:S01]  /*13940*/  R2UR UR15, R13 ;  /* 0x000000000d0f72ca */ /* 0x000fe200000e0000 */
[----:B------:R-:W-:Y:S01]  /*13950*/  VIADD R12, R8, 0x180 ;  /* 0x00000180080c7836 */ /* 0x000fe20000000000 */
[----:B------:R-:W3:Y:S01]  /*13960*/  LDL R150, [R1+0xc] ;  /* 0x00000c0001967983 */ /* 0x000ee20000100800 */
[----:B------:R-:W-:-:S03]  /*13970*/  IMAD.MOV.U32 R13, RZ, RZ, 0x40000040 ;  /* 0x40000040ff0d7424 */ /* 0x000fc600078e00ff */
[----:B------:R-:W3:Y:S01]  /*13980*/  LDL R151, [R1+0x8] ;  /* 0x0000080001977983 */ /* 0x000ee20000100800 */
        /* <DEDUP_REMOVED lines=34> */
[----:B------:R-:W-:-:S02]  /*13bb0*/  @!P1 IMAD R80, R16, 0x8, R2 ;  /* 0x0000000810509824 */ /* 0x000fc400078e0202 */
        /* <DEDUP_REMOVED lines=8> */
[----:B------:R-:W-:Y:S02]  /*13c40*/  @!P1 VIADD R80, R80, 0x16840 ;  /* 0x0001684050509836 */ /* 0x000fe40000000000 */
        /* <DEDUP_REMOVED lines=23> */
[----:B------:R-:W-:Y:S02]  /*13dc0*/  WARPGROUP.DEPBAR.LE gsb0, 0x0 ;  /* 0x00008000000079c5 */ /* 0x000fe40000010000 */
[----:B------:R-:W-:-:S05]  /*13dd0*/  WARPGROUP.ARRIVE ;  /* 0x00000000000079c5 */ /* 0x000fca0000000000 */
[----:B------:R-:W1:Y:S01]  /*13de0*/  MUFU.TANH R9, R9 ;  /* 0x0000000900097308 */ /* 0x000e620000002400 */
[----:B------:R-:W-:Y:S01]  /*13df0*/  HGMMA.64x64x16.F32 R88, R140, gdesc[UR12].tnspB, R88, gsb0 ;  /* 0x40e0000c8c587df0 */ /* 0x000fe20008000858 */
[----:B------:R-:W-:Y:S01]  /*13e00*/  R2UR UR14, R12 ;  /* 0x000000000c0e72ca */ /* 0x000fe200000e0000 */
[----:B------:R-:W-:Y:S01]  /*13e10*/  VIADD R12, R8, 0x200 ;  /* 0x00000200080c7836 */ /* 0x000fe20000000000 */
[----:B------:R-:W-:Y:S02]  /*13e20*/  R2UR UR15, R13 ;  /* 0x000000000d0f72ca */ /* 0x000fe400000e0000 */
[----:B------:R-:W-:Y:S02]  /*13e30*/  MOV R13, 0x40000040 ;  /* 0x40000040000d7802 */ /* 0x000fe40000000f00 */
        /* <DEDUP_REMOVED lines=55> */
[----:B--2---:R-:W-:-:S02]  /*141b0*/  IMAD.IADD R83, R149, 0x1, R148 ;  /* 0x0000000195537824 */ /* 0x004fc400078e0294 */
[----:B------:R-:W2:Y:S04]  /*141c0*/  S2R R148, SR_TID.X ;  /* 0x0000000000947919 */ /* 0x000ea80000002100 */
[----:B------:R-:W0:Y:S08]  /*141d0*/  MUFU.TANH R55, R55 ;  /* 0x0000003700377308 */ /* 0x000e300000002400 */
[----:B------:R-:W0:Y:S08]  /*141e0*/  MUFU.TANH R56, R56 ;  /* 0x0000003800387308 */ /* 0x000e300000002400 */
[----:B------:R-:W0:Y:S08]  /*141f0*/  MUFU.TANH R57, R57 ;  /* 0x0000003900397308 */ /* 0x000e300000002400 */
[----:B------:R-:W0:Y:S01]  /*14200*/  MUFU.TANH R58, R58 ;  /* 0x0000003a003a7308 */ /* 0x000e220000002400 */
[----:B--2---:R-:W-:-:S02]  /*14210*/  SHF.R.U32.HI R149, RZ, 0x7, R148 ;  /* 0x00000007ff957819 */ /* 0x004fc40000011694 */
[----:B------:R-:W-:-:S05]  /*14220*/  ISETP.GE.U32.AND P2, PT, R148, 0x180, PT ;  /* 0x000001809400780c */ /* 0x000fca0003f46070 */
[----:B------:R-:W2:Y:S08]  /*14230*/  MUFU.TANH R59, R59 ;  /* 0x0000003b003b7308 */ /* 0x000eb00000002400 */
        /* <DEDUP_REMOVED lines=14> */
[----:B------:R-:W0:Y:S01]  /*14320*/  MUFU.TANH R67, R67 ;  /* 0x0000004300437308 */ /* 0x000e220000002400 */
[----:B-1----:R-:W-:-:S07]  /*14330*/  @P4 IMAD.HI.U32 R13, R83, R13, RZ ;  /* 0x0000000d530d4227 */ /* 0x002fce00078e00ff */
[----:B------:R-:W1:Y:S01]  /*14340*/  MUFU.TANH R68, R68 ;  /* 0x0000004400447308 */ /* 0x000e620000002400 */
[----:B-----5:R-:W-:Y:S01]  /*14350*/  @P4 SHF.R.U32.HI R83, RZ, R12, R13 ;  /* 0x0000000cff534219 */ /* 0x020fe2000001160d */
[----:B------:R-:W-:Y:S01]  /*14360*/  VIADD R13, R149, 0x9 ;  /* 0x00000009950d7836 */ /* 0x000fe20000000000 */
[----:B------:R-:W-:-:S04]  /*14370*/  IADD3 R12, -R155, 0x1, -R82 ;  /* 0x000000019b0c7810 */ /* 0x000fc80007ffe952 */
[----:B------:R-:W-:Y:S01]  /*14380*/  SEL R13, R13, 0x9, !P2 ;  /* 0x000000090d0d7807 */ /* 0x000fe20005000000 */
[----:B------:R-:W0:Y:S01]  /*14390*/  MUFU.TANH R69, R69 ;  /* 0x0000004500457308 */ /* 0x000e220000002400 */
[----:B---3--:R-:W-:-:S07]  /*143a0*/  IADD3 R12, -R151, R12, R150 ;  /* 0x0000000c970c7210 */ /* 0x008fce0007ffe196 */
[----:B------:R-:W3:Y:S08]  /*143b0*/  MUFU.TANH R70, R70 ;  /* 0x0000004600467308 */ /* 0x000ef00000002400 */
        /* <DEDUP_REMOVED lines=16> */
[----:B------:R-:W5:Y:S01]  /*144c0*/  SHFL.IDX PT, R122, R83, RZ, 0x1c1f ;  /* 0x001c1fff537a7589 */ /* 0x000f6200000e0000 */
[C---:B------:R-:W-:Y:S02]  /*144d0*/  VIADD R121, R12.reuse, UR9 ;  /* 0x000000090c797c36 */ /* 0x040fe40008000000 */
[----:B------:R-:W-:Y:S01]  /*144e0*/  VIADD R120, R12, UR11 ;  /* 0x0000000b0c787c36 */ /* 0x000fe20008000000 */
[----:B------:R0:W-:Y:S06]  /*144f0*/  BAR.ARV R13, 0x100 ;  /* 0x0004000d0000751d */ /* 0x0001ec0000002000 */
[----:B------:R4:W-:Y:S02]  /*14500*/  @!P1 SYNCS.ARRIVE.TRANS64.RED.A1T0 RZ, [R80+URZ], RZ ;  /* 0x000000ff50ff99a7 */ /* 0x0009e4000810043f */
[----:B----4-:R-:W-:-:S06]  /*14510*/  FMUL.FTZ R80, R87, UR6 ;  /* 0x0000000657507c20 */ /* 0x010fcc0008410000 */
[----:B------:R-:W4:Y:S01]  /*14520*/  MUFU.TANH R80, R80 ;  /* 0x0000005000507308 */ /* 0x000f220000002400 */
[----:B-----5:R-:W-:Y:S01]  /*14530*/  IADD3 R87, R121, R122, RZ ;  /* 0x0000007a79577210 */ /* 0x020fe20007ffe0ff */
[----:B------:R-:W-:Y:S01]  /*14540*/  IMAD.IADD R86, R120, 0x1, R122 ;  /* 0x0000000178567824 */ /* 0x000fe200078e027a */
[----:B0123--:R-:W-:Y:S06]  /*14550*/  @!P5 BRA `(.L_x_13649) ;  /* 0x000000000058d947 */ /* 0x00ffec0003800000 */
        /* <DEDUP_REMOVED lines=12> */
.L_x_13651:
[----:B------:R-:W-:-:S05]  /*14620*/  IMAD.U32 R123, RZ, RZ, UR5 ;  /* 0x00000005ff7b7e24 */ /* 0x000fca000f8e00ff */
[----:B------:R-:W-:-:S13]  /*14630*/  ISETP.NE.AND P2, PT, R123, 0x1, PT ;  /* 0x000000017b00780c */ /* 0x000fda0003f45270 */
[----:B------:R-:W0:Y:S02]  /*14640*/  @P2 LDC.64 R12, c[0x0][0x9e8] ;  /* 0x00027a00ff0c2b82 */ /* 0x000e240000000a00 */
[----:B0-----:R-:W-:-:S05]  /*14650*/  @P2 IMAD.HI.U32 R12, R122, R12, RZ ;  /* 0x0000000c7a0c2227 */ /* 0x001fca00078e00ff */
[----:B------:R-:W-:-:S07]  /*14660*/  @P2 SHF.R.U32.HI R122, RZ, R13, R12 ;  /* 0x0000000dff7a2219 */ /* 0x000fce000001160c */
.L_x_13652:
[----:B------:R-:W-:Y:S05]  /*14670*/  BSYNC B0 ;  /* 0x0000000000007941 */ /* 0x000fea0003800000 */
.L_x_13650:
[----:B------:R-:W-:-:S04]  /*14680*/  IMAD R122, R122, R123, -R82 ;  /* 0x0000007b7a7a7224 */ /* 0x000fc800078e0a52 */
[----:B------:R-:W-:-:S05]  /*14690*/  IMAD.IADD R122, R122, 0x1, -R155 ;  /* 0x000000017a7a7824 */ /* 0x000fca00078e0a9b */
[----:B------:R-:W-:Y:S02]  /*146a0*/  VIMNMX R86, R86, R122, !PT ;  /* 0x0000007a56567248 */ /* 0x000fe40007fe0100 */
[----:B------:R-:W-:-:S07]  /*146b0*/  VIADDMNMX R87, R122, R123, R87, PT ;  /* 0x0000007b7a577246 */ /* 0x000fce0003800157 */
.L_x_13649:
        /* <DEDUP_REMOVED lines=113> */
.L_x_13655:
[----:B------:R-:W-:-:S05]  /*14dd0*/  IMAD.U32 R86, RZ, RZ, UR5 ;  /* 0x00000005ff567e24 */ /* 0x000fca000f8e00ff */
[----:B------:R-:W-:-:S13]  /*14de0*/  ISETP.NE.AND P2, PT, R86, 0x1, PT ;  /* 0x000000015600780c */ /* 0x000fda0003f45270 */
[----:B------:R-:W0:Y:S02]  /*14df0*/  @P2 LDC.64 R12, c[0x0][0x9e8] ;  /* 0x00027a00ff0c2b82 */ /* 0x000e240000000a00 */
[----:B0-----:R-:W-:-:S05]  /*14e00*/  @P2 IMAD.HI.U32 R12, R83, R12, RZ ;  /* 0x0000000c530c2227 */ /* 0x001fca00078e00ff */
[----:B------:R-:W-:-:S07]  /*14e10*/  @P2 SHF.R.U32.HI R83, RZ, R13, R12 ;  /* 0x0000000dff532219 */ /* 0x000fce000001160c */
.L_x_13656:
[----:B------:R-:W-:Y:S05]  /*14e20*/  BSYNC B0 ;  /* 0x0000000000007941 */ /* 0x000fea0003800000 */
.L_x_13654:
[----:B------:R-:W-:-:S04]  /*14e30*/  IMAD R82, R83, R86, -R82 ;  /* 0x0000005653527224 */ /* 0x000fc800078e0a52 */
[----:B------:R-:W-:-:S05]  /*14e40*/  IMAD.IADD R82, R82, 0x1, -R155 ;  /* 0x0000000152527824 */ /* 0x000fca00078e0a9b */
[----:B------:R-:W-:Y:S02]  /*14e50*/  VIADDMNMX R121, R82, R86, R121, PT ;  /* 0x0000005652797246 */ /* 0x000fe40003800179 */
[----:B------:R-:W-:-:S07]  /*14e60*/  VIMNMX R120, R120, R82, !PT ;  /* 0x0000005278787248 */ /* 0x000fce0007fe0100 */
.L_x_13653:
[----:B------:R-:W-:Y:S01]  /*14e70*/  ISETP.GT.AND P2, PT, R120, 0x1, P3 ;  /* 0x000000017800780c */ /* 0x000fe20001f44270 */
[----:B------:R-:W2:Y:S01]  /*14e80*/  LDL R87, [R1+0x58] ;  /* 0x0000580001577983 */ /* 0x000ea20000100800 */
[----:B------:R-:W-:Y:S01]  /*14e90*/  @!P1 IMAD R12, R21, 0x8, R2 ;  /* 0x00000008150c9824 */ /* 0x000fe200078e0202 */
[----:B------:R-:W-:Y:S02]  /*14ea0*/  FMNMX.FTZ R82, R5, R20, !PT ;  /* 0x0000001405527209 */ /* 0x000fe40007810000 */
[----:B------:R-:W-:Y:S01]  /*14eb0*/  ISETP.LT.OR P2, PT, R121, 0x2, P2 ;  /* 0x000000027900780c */ /* 0x000fe20001741670 */
[----:B------:R-:W-:Y:S01]  /*14ec0*/  @!P1 VIADD R12, R12, 0x16860 ;  /* 0x000168600c0c9836 */ /* 0x000fe20000000000 */
[----:B------:R-:W-:Y:S02]  /*14ed0*/  FMNMX.FTZ R82, R9, R82, !PT ;  /* 0x0000005209527209 */ /* 0x000fe40007810000 */
[----:B------:R-:W-:Y:S02]  /*14ee0*/  FSEL R24, R24, -INF , !P2 ;  /* 0xff80000018187808 */ /* 0x000fe40005000000 */
[----:B------:R-:W-:-:S02]  /*14ef0*/  ISETP.GT.AND P2, PT, R120, 0x8, P3 ;  /* 0x000000087800780c */ /* 0x000fc40001f44270 */
[----:B------:R-:W-:Y:S02]  /*14f00*/  @!P1 PRMT R12, RZ, 0x654, R12 ;  /* 0x00000654ff0c9816 */ /* 0x000fe4000000000c */
[----:B------:R-:W-:Y:S02]  /*14f10*/  ISETP.LT.OR P2, PT, R121, 0x9, P2 ;  /* 0x000000097900780c */ /* 0x000fe40001741670 */
[----:B------:R0:W-:Y:S01]  /*14f20*/  @!P1 SYNCS.ARRIVE.TRANS64.RED.A1T0 RZ, [R12+URZ], RZ ;  /* 0x000000ff0cff99a7 */ /* 0x0001e2000810043f */
        /* <DEDUP_REMOVED lines=31> */
[----:B0-----:R-:W-:Y:S02]  /*15120*/  FSEL R12, R39, -INF , !P2 ;  /* 0xff800000270c7808 */ /* 0x001fe40005000000 */
        /* <DEDUP_REMOVED lines=42> */
[----:B------:R-:W-:-:S03]  /*153d0*/  ISETP.LT.OR P2, PT, R121, 0x42, P2 ;  /* 0x000000427900780c */ /* 0x000fc60001741670 */
[----:B------:R-:W0:Y:S01]  /*153e0*/  SHFL.BFLY PT, R39, R21, 0x2, 0x1f ;  /* 0x0c401f0015277f89 */ /* 0x000e2200000e0000 */
        /* <DEDUP_REMOVED lines=19> */
[----:B------:R-:W-:-:S04]  /*15520*/  ISETP.GT.AND P2, PT, R120, RZ, P3 ;  /* 0x000000ff7800720c */ /* 0x000fc80001f44270 */
[----:B------:R-:W-:-:S04]  /*15530*/  ISETP.LT.OR P2, PT, R121, 0x1, P2 ;  /* 0x000000017900780c */ /* 0x000fc80001741670 */
[----:B------:R-:W-:Y:S02]  /*15540*/  FSEL R13, R14, -INF , !P2 ;  /* 0xff8000000e0d7808 */ /* 0x000fe40005000000 */
[----:B0-----:R-:W-:Y:S02]  /*15550*/  FMNMX.FTZ R14, R21, R39, !PT ;  /* 0x00000027150e7209 */ /* 0x001fe40007810000 */
[----:B------:R-:W-:Y:S02]  /*15560*/  FMNMX.FTZ R21, R13, R15, !PT ;  /* 0x0000000f0d157209 */ /* 0x000fe40007810000 */
[----:B------:R-:W-:Y:S01]  /*15570*/  ISETP.GT.AND P2, PT, R120, 0x60, P3 ;  /* 0x000000607800780c */ /* 0x000fe20001f44270 */
[----:B------:R-:W0:Y:S01]  /*15580*/  SHFL.BFLY PT, R39, R14, 0x1, 0x1f ;  /* 0x0c201f000e277f89 */ /* 0x000e2200000e0000 */
        /* <DEDUP_REMOVED lines=39> */
[----:B0-----:R-:W-:Y:S02]  /*15800*/  FMNMX.FTZ R14, R14, R39, !PT ;  /* 0x000000270e0e7209 */ /* 0x001fe40007810000 */
[----:B------:R-:W-:Y:S02]  /*15810*/  FMNMX.FTZ R82, R64, R21, !PT ;  /* 0x0000001540527209 */ /* 0x000fe40007810000 */
[----:B------:R-:W-:Y:S02]  /*15820*/  FSEL R81, R81, -INF , !P2 ;  /* 0xff80000051517808 */ /* 0x000fe40005000000 */
[----:B------:R-:W-:Y:S02]  /*15830*/  FMNMX.FTZ R21, R67, R82, !PT ;  /* 0x0000005243157209 */ /* 0x000fe40007810000 */
[----:B------:R-:W-:-:S02]  /*15840*/  FSETP.NEU.FTZ.AND P2, PT, R14, -INF , PT ;  /* 0xff8000000e00780b */ /* 0x000fc40003f5d000 */
[----:B------:R-:W-:Y:S02]  /*15850*/  FMNMX.FTZ R82, R68, R21, !PT ;  /* 0x0000001544527209 */ /* 0x000fe40007810000 */
[----:B------:R-:W-:Y:S02]  /*15860*/  FSEL R39, R14, RZ, P2 ;  /* 0x000000ff0e277208 */ /* 0x000fe40001000000 */
[----:B------:R-:W-:Y:S02]  /*15870*/  FMNMX.FTZ R21, R71, R82, !PT ;  /* 0x0000005247157209 */ /* 0x000fe40007810000 */
[----:B------:R-:W-:Y:S01]  /*15880*/  ISETP.GT.AND P3, PT, R120, 0x79, P3 ;  /* 0x000000797800780c */ /* 0x000fe20001f64270 */
[----:B------:R-:W-:Y:S01]  /*15890*/  FADD.FTZ R20, -R39, R20 ;  /* 0x0000001427147221 */ /* 0x000fe20000010100 */
[----:B------:R-:W-:Y:S01]  /*158a0*/  FMNMX.FTZ R82, R72, R21, !PT ;  /* 0x0000001548527209 */ /* 0x000fe20007810000 */
[----:B------:R-:W0:Y:S01]  /*158b0*/  LDC R39, c[0x0][0x988] ;  /* 0x00026200ff277b82 */ /* 0x000e220000000800 */
[----:B------:R-:W-:-:S02]  /*158c0*/  ISETP.LT.OR P3, PT, R121, 0x7a, P3 ;  /* 0x0000007a7900780c */ /* 0x000fc40001f61670 */
[----:B------:R-:W-:Y:S02]  /*158d0*/  FMNMX.FTZ R21, R75, R82, !PT ;  /* 0x000000524b157209 */ /* 0x000fe40007810000 */
[----:B----4-:R-:W-:Y:S02]  /*158e0*/  FSEL R80, R80, -INF , !P3 ;  /* 0xff80000050507808 */ /* 0x010fe40005800000 */
[----:B------:R-:W-:-:S04]  /*158f0*/  FMNMX.FTZ R21, R8, R21, !PT ;  /* 0x0000001508157209 */ /* 0x000fc80007810000 */
[----:B------:R-:W-:-:S04]  /*15900*/  FMNMX.FTZ R82, R78, R21, !PT ;  /* 0x000000154e527209 */ /* 0x000fc80007810000 */
[----:B------:R-:W-:-:S04]  /*15910*/  FMNMX.FTZ R21, R79, R82, !PT ;  /* 0x000000524f157209 */ /* 0x000fc80007810000 */
[----:B------:R-:W-:-:S04]  /*15920*/  FMNMX.FTZ R21, R81, R21, !PT ;  /* 0x0000001551157209 */ /* 0x000fc80007810000 */
[----:B------:R-:W-:Y:S01]  /*15930*/  FMNMX.FTZ R21, R80, R21, !PT ;  /* 0x0000001550157209 */ /* 0x000fe20007810000 */
[-C--:B0-----:R-:W-:Y:S01]  /*15940*/  FMUL.FTZ R82, R14, R39.reuse ;  /* 0x000000270e527220 */ /* 0x081fe20000410000 */
[----:B------:R-:W-:-:S03]  /*15950*/  FMUL.FTZ R20, R20, R39 ;  /* 0x0000002714147220 */ /* 0x000fc60000410000 */
[----:B------:R-:W0:Y:S01]  /*15960*/  SHFL.BFLY PT, R83, R21, 0x2, 0x1f ;  /* 0x0c401f0015537f89 */ /* 0x000e2200000e0000 */
[----:B------:R-:W-:Y:S02]  /*15970*/  FSEL R82, R82, RZ, P2 ;  /* 0x000000ff52527208 */ /* 0x000fe40001000000 */
[----:B------:R-:W-:Y:S03]  /*15980*/  MUFU.EX2 R20, R20 ;  /* 0x0000001400147308 */ /* 0x000fe60000000800 */
[-CC-:B------:R-:W-:Y:S01]  /*15990*/  FFMA.FTZ R5, R5, R39.reuse, -R82.reuse ;  /* 0x0000002705057223 */ /* 0x180fe20000010852 */
[-CC-:B------:R-:W-:Y:S01]  /*159a0*/  FFMA.FTZ R9, R9, R39.reuse, -R82.reuse ;  /* 0x0000002709097223 */ /* 0x180fe20000010852 */
[-CC-:B------:R-:W-:Y:S01]  /*159b0*/  FFMA.FTZ R25, R25, R39.reuse, -R82.reuse ;  /* 0x0000002719197223 */ /* 0x180fe20000010852 */
        /* <DEDUP_REMOVED lines=9> */
[-CC-:B------:R-:W-:Y:S01]  /*15a50*/  FFMA.FTZ R42, R42, R39.reuse, -R82.reuse ;  /* 0x000000272a2a7223 */ /* 0x180fe20000010852 */
[----:B------:R-:W3:Y:S01]  /*15a60*/  MUFU.EX2 R9, R9 ;  /* 0x0000000900097308 */ /* 0x000ee20000000800 */
[-CC-:B------:R-:W-:Y:S01]  /*15a70*/  FFMA.FTZ R45, R45, R39.reuse, -R82.reuse ;  /* 0x000000272d2d7223 */ /* 0x180fe20000010852 */
[-CC-:B------:R-:W-:Y:S01]  /*15a80*/  FFMA.FTZ R46, R46, R39.reuse, -R82.reuse ;  /* 0x000000272e2e7223 */ /* 0x180fe20000010852 */
[-CC-:B------:R-:W-:Y:S01]  /*15a90*/  FFMA.FTZ R49, R49, R39.reuse, -R82.reuse ;  /* 0x0000002731317223 */ /* 0x180fe20000010852 */
[--C-:B------:R-:W-:Y:S01]  /*15aa0*/  FFMA.FTZ R50, R50, R39, -R82.reuse ;  /* 0x0000002732327223 */ /* 0x100fe20000010852 */
[----:B0-----:R-:W-:Y:S01]  /*15ab0*/  FMNMX.FTZ R5, R21, R83, !PT ;  /* 0x0000005315057209 */ /* 0x001fe20007810000 */
[-CC-:B------:R-:W-:Y:S01]  /*15ac0*/  FFMA.FTZ R53, R53, R39.reuse, -R82.reuse ;  /* 0x0000002735357223 */ /* 0x180fe20000010852 */
[-C--:B------:R-:W-:Y:S01]  /*15ad0*/  FFMA.FTZ R54, R54, R39.reuse, -R82 ;  /* 0x0000002736367223 */ /* 0x080fe20000010852 */
[----:B------:R-:W-:Y:S01]  /*15ae0*/  MUFU.EX2 R25, R25 ;  /* 0x0000001900197308 */ /* 0x000fe20000000800 */
[----:B-1----:R-:W-:Y:S01]  /*15af0*/  FFMA.FTZ R4, R20, R4, R148 ;  /* 0x0000000414047223 */ /* 0x002fe20000010094 */
[----:B------:R-:W0:Y:S01]  /*15b00*/  SHFL.BFLY PT, R21, R5, 0x1, 0x1f ;  /* 0x0c201f0005157f89 */ /* 0x000e2200000e0000 */
[-CC-:B------:R-:W-:Y:S01]  /*15b10*/  FFMA.FTZ R57, R57, R39.reuse, -R82.reuse ;  /* 0x0000002739397223 */ /* 0x180fe20000010852 */
[-CC-:B------:R-:W-:Y:S01]  /*15b20*/  FFMA.FTZ R58, R58, R39.reuse, -R82.reuse ;  /* 0x000000273a3a7223 */ /* 0x180fe20000010852 */
[-CC-:B------:R-:W-:Y:S01]  /*15b30*/  FFMA.FTZ R61, R61, R39.reuse, -R82.reuse ;  /* 0x000000273d3d7223 */ /* 0x180fe20000010852 */
[-CC-:B------:R-:W-:Y:S01]  /*15b40*/  FFMA.FTZ R62, R62, R39.reuse, -R82.reuse ;  /* 0x000000273e3e7223 */ /* 0x180fe20000010852 */
[-C--:B------:R-:W-:Y:S01]  /*15b50*/  FFMA.FTZ R65, R65, R39.reuse, -R82 ;  /* 0x0000002741417223 */ /* 0x080fe20000010852 */
[----:B------:R-:W1:Y:S01]  /*15b60*/  MUFU.EX2 R26, R26 ;  /* 0x0000001a001a7308 */ /* 0x000e620000000800 */
[C---:B---3--:R-:W-:Y:S01]  /*15b70*/  FADD.FTZ R4, R9.reuse, R4 ;  /* 0x0000000409047221 */ /* 0x048fe20000010000 */
[----:B------:R-:W-:Y:S01]  /*15b80*/  F2FP.F16.F32.PACK_AB R148, R9, R148 ;  /* 0x000000940994723e */ /* 0x000fe200000000ff */
        /* <DEDUP_REMOVED lines=9> */
[----:B------:R-:W-:Y:S01]  /*15c20*/  FFMA.FTZ R82, R85, R39, -R82 ;  /* 0x0000002755527223 */ /* 0x000fe20000010852 */
[-C--:B------:R-:W-:Y:S01]  /*15c30*/  FMUL.FTZ R88, R88, R20.reuse ;  /* 0x0000001458587220 */ /* 0x080fe20000410000 */
[-C--:B------:R-:W-:Y:S01]  /*15c40*/  FMUL.FTZ R89, R89, R20.reuse ;  /* 0x0000001459597220 */ /* 0x080fe20000410000 */
[-C--:B------:R-:W-:Y:S01]  /*15c50*/  FMUL.FTZ R92, R92, R20.reuse ;  /* 0x000000145c5c7220 */ /* 0x080fe20000410000 */
[----:B------:R-:W4:Y:S01]  /*15c60*/  MUFU.EX2 R30, R30 ;  /* 0x0000001e001e7308 */ /* 0x000f220000000800 */
[----:B-1----:R-:W-:Y:S01]  /*15c70*/  F2FP.F16.F32.PACK_AB R150, R26, R25 ;  /* 0x000000191a96723e */ /* 0x002fe200000000ff */
[-C--:B------:R-:W-:Y:S01]  /*15c80*/  FMUL.FTZ R93, R93, R20.reuse ;  /* 0x000000145d5d7220 */ /* 0x080fe20000410000 */
[----:B0-----:R-:W-:Y:S01]  /*15c90*/  FMNMX.FTZ R5, R5, R21, !PT ;  /* 0x0000001505057209 */ /* 0x001fe20007810000 */
[-C--:B------:R-:W-:Y:S01]  /*15ca0*/  FMUL.FTZ R96, R96, R20.reuse ;  /* 0x0000001460607220 */ /* 0x080fe20000410000 */
[-C--:B------:R-:W-:Y:S01]  /*15cb0*/  FMUL.FTZ R97, R97, R20.reuse ;  /* 0x0000001461617220 */ /* 0x080fe20000410000 */
[-C--:B------:R-:W-:Y:S01]  /*15cc0*/  FMUL.FTZ R100, R100, R20.reuse ;  /* 0x0000001464647220 */ /* 0x080fe20000410000 */
[C---:B------:R-:W-:Y:S01]  /*15cd0*/  FSETP.NEU.FTZ.AND P2, PT, R5.reuse, -INF , PT ;  /* 0xff8000000500780b */ /* 0x040fe20003f5d000 */
[-C--:B------:R-:W-:Y:S01]  /*15ce0*/  FMUL.FTZ R86, R5, R39.reuse ;  /* 0x0000002705567220 */ /* 0x080fe20000410000 */
[----:B------:R-:W0:Y:S01]  /*15cf0*/  MUFU.EX2 R33, R33 ;  /* 0x0000002100217308 */ /* 0x000e220000000800 */
[-C--:B------:R-:W-:Y:S01]  /*15d00*/  FMUL.FTZ R101, R101, R20.reuse ;  /* 0x0000001465657220 */ /* 0x080fe20000410000 */
[-C--:B------:R-:W-:Y:S01]  /*15d10*/  FMUL.FTZ R104, R104, R20.reuse ;  /* 0x0000001468687220 */ /* 0x080fe20000410000 */
[-C--:B------:R-:W-:Y:S01]  /*15d20*/  FMUL.FTZ R105, R105, R20.reuse ;  /* 0x0000001469697220 */ /* 0x080fe20000410000 */
[----:B------:R-:W-:Y:S01]  /*15d30*/  FSEL R86, R86, RZ, P2 ;  /* 0x000000ff56567208 */ /* 0x000fe20001000000 */
[-C--:B------:R-:W-:Y:S01]  /*15d40*/  FMUL.FTZ R108, R108, R20.reuse ;  /* 0x000000146c6c7220 */ /* 0x080fe20000410000 */
[-C--:B------:R-:W-:Y:S01]  /*15d50*/  FMUL.FTZ R109, R109, R20.reuse ;  /* 0x000000146d6d7220 */ /* 0x080fe20000410000 */
[-C--:B------:R-:W-:Y:S01]  /*15d60*/  FMUL.FTZ R112, R112, R20.reuse ;  /* 0x0000001470707220 */ /* 0x080fe20000410000 */
[----:B------:R-:W1:Y:S01]  /*15d70*/  MUFU.EX2 R34, R34 ;  /* 0x0000002200227308 */ /* 0x000e620000000800 */
[-C--:B------:R-:W-:Y:S01]  /*15d80*/  FFMA.FTZ R147, R35, R39.reuse, -R86 ;  /* 0x0000002723937223 */ /* 0x080fe20000010856 */
[----:B------:R-:W-:Y:S01]  /*15d90*/  FADD.FTZ R35, R25, R4 ;  /* 0x0000000419237221 */ /* 0x000fe20000010000 */
[-CC-:B------:R-:W-:Y:S01]  /*15da0*/  FFMA.FTZ R149, R13, R39.reuse, -R86.reuse ;  /* 0x000000270d957223 */ /* 0x180fe20000010856 */
[-CC-:B------:R-:W-:Y:S01]  /*15db0*/  FFMA.FTZ R13, R24, R39.reuse, -R86.reuse ;  /* 0x00000027180d7223 */ /* 0x180fe20000010856 */
[-CC-:B------:R-:W-:Y:S01]  /*15dc0*/  FFMA.FTZ R24, R32, R39.reuse, -R86.reuse ;  /* 0x0000002720187223 */ /* 0x180fe20000010856 */
[-CC-:B------:R-:W-:Y:S01]  /*15dd0*/  FFMA.FTZ R32, R8, R39.reuse, -R86.reuse ;  /* 0x0000002708207223 */ /* 0x180fe20000010856 */
[----:B------:R-:W-:Y:S01]  /*15de0*/  FADD.FTZ R4, R26, R35 ;  /* 0x000000231a047221 */ /* 0x000fe20000010000 */
[----:B------:R-:W-:Y:S01]  /*15df0*/  FSEL R8, R5, RZ, P2 ;  /* 0x000000ff05087208 */ /* 0x000fe20001000000 */
[----:B------:R-:W5:Y:S01]  /*15e00*/  MUFU.EX2 R37, R37 ;  /* 0x0000002500257308 */ /* 0x000f620000000800 */
[-C--:B------:R-:W-:Y:S01]  /*15e10*/  FFMA.FTZ R151, R27, R39.reuse, -R86 ;  /* 0x000000271b977223 */ /* 0x080fe20000010856 */
[----:B---3--:R-:W-:Y:S01]  /*15e20*/  FADD.FTZ R9, R29, R4 ;  /* 0x000000041d097221 */ /* 0x008fe20000010000 */
[-CC-:B------:R-:W-:Y:S01]  /*15e30*/  FFMA.FTZ R21, R28, R39.reuse, -R86.reuse ;  /* 0x000000271c157223 */ /* 0x180fe20000010856 */
[----:B------:R-:W-:Y:S01]  /*15e40*/  FADD.FTZ R8, -R8, R15 ;  /* 0x0000000f08087221 */ /* 0x000fe20000010100 */
[-CC-:B------:R-:W-:Y:S01]  /*15e50*/  FFMA.FTZ R145, R31, R39.reuse, -R86.reuse ;  /* 0x000000271f917223 */ /* 0x180fe20000010856 */
[----:B----4-:R-:W-:Y:S01]  /*15e60*/  FADD.FTZ R4, R30, R9 ;  /* 0x000000091e047221 */ /* 0x010fe20000010000 */
[-C--:B------:R-:W-:Y:S01]  /*15e70*/  FFMA.FTZ R27, R36, R39.reuse, -R86 ;  /* 0x00000027241b7223 */ /* 0x080fe20000010856 */
[----:B------:R-:W3:Y:S01]  /*15e80*/  MUFU.EX2 R38, R38 ;  /* 0x0000002600267308 */ /* 0x000ee20000000800 */
[-C--:B------:R-:W-:Y:S01]  /*15e90*/  FMUL.FTZ R8, R8, R39.reuse ;  /* 0x0000002708087220 */ /* 0x080fe20000410000 */
[----:B0-----:R-:W-:Y:S01]  /*15ea0*/  FADD.FTZ R9, R33, R4 ;  /* 0x0000000421097221 */ /* 0x001fe20000010000 */
[-CC-:B------:R-:W-:Y:S01]  /*15eb0*/  FFMA.FTZ R141, R12, R39.reuse, -R86.reuse ;  /* 0x000000270c8d7223 */ /* 0x180fe20000010856 */
[-CC-:B------:R-:W-:Y:S01]  /*15ec0*/  FFMA.FTZ R12, R40, R39.reuse, -R86.reuse ;  /* 0x00000027280c7223 */ /* 0x180fe20000010856 */
[-CC-:B------:R-:W-:Y:S01]  /*15ed0*/  FFMA.FTZ R143, R43, R39.reuse, -R86.reuse ;  /* 0x000000272b8f7223 */ /* 0x180fe20000010856 */
[----:B-1----:R-:W-:Y:S01]  /*15ee0*/  FADD.FTZ R4, R34, R9 ;  /* 0x0000000922047221 */ /* 0x002fe20000010000 */
[-CC-:B------:R-:W-:Y:S01]  /*15ef0*/  FFMA.FTZ R28, R44, R39.reuse, -R86.reuse ;  /* 0x000000272c1c7223 */ /* 0x180fe20000010856 */
[----:B------:R-:W0:Y:S01]  /*15f00*/  MUFU.EX2 R41, R41 ;  /* 0x0000002900297308 */ /* 0x000e220000000800 */
[-C--:B------:R-:W-:Y:S01]  /*15f10*/  FFMA.FTZ R137, R47, R39.reuse, -R86 ;  /* 0x000000272f897223 */ /* 0x080fe20000010856 */
[----:B-----5:R-:W-:Y:S01]  /*15f20*/  FADD.FTZ R9, R37, R4 ;  /* 0x0000000425097221 */ /* 0x020fe20000010000 */
[-CC-:B------:R-:W-:Y:S01]  /*15f30*/  FFMA.FTZ R31, R48, R39.reuse, -R86.reuse ;  /* 0x00000027301f7223 */ /* 0x180fe20000010856 */
[-CC-:B------:R-:W-:Y:S01]  /*15f40*/  FFMA.FTZ R51, R51, R39.reuse, -R86.reuse ;  /* 0x0000002733337223 */ /* 0x180fe20000010856 */
[-CC-:B------:R-:W-:Y:S01]  /*15f50*/  FFMA.FTZ R52, R52, R39.reuse, -R86.reuse ;  /* 0x0000002734347223 */ /* 0x180fe20000010856 */
[-CC-:B------:R-:W-:Y:S01]  /*15f60*/  FFMA.FTZ R55, R55, R39.reuse, -R86.reuse ;  /* 0x0000002737377223 */ /* 0x180fe20000010856 */
[-CC-:B------:R-:W-:Y:S01]  /*15f70*/  FFMA.FTZ R56, R56, R39.reuse, -R86.reuse ;  /* 0x0000002738387223 */ /* 0x180fe20000010856 */
        /* <DEDUP_REMOVED lines=11> */
[-CC-:B------:R-:W-:Y:S01]  /*16030*/  FFMA.FTZ R72, R72, R39.reuse, -R86.reuse ;  /* 0x0000002748487223 */ /* 0x180fe20000010856 */
[-CC-:B------:R-:W-:Y:S01]  /*16040*/  FFMA.FTZ R75, R75, R39.reuse, -R86.reuse ;  /* 0x000000274b4b7223 */ /* 0x180fe20000010856 */
[-CC-:B------:R-:W-:Y:S01]  /*16050*/  FFMA.FTZ R78, R78, R39.reuse, -R86.reuse ;  /* 0x000000274e4e7223 */ /* 0x180fe20000010856 */
[-CC-:B------:R-:W-:Y:S01]  /*16060*/  FFMA.FTZ R79, R79, R39.reuse, -R86.reuse ;  /* 0x000000274f4f7223 */ /* 0x180fe20000010856 */
[-CC-:B------:R-:W-:Y:S01]  /*16070*/  FFMA.FTZ R81, R81, R39.reuse, -R86.reuse ;  /* 0x0000002751517223 */ /* 0x180fe20000010856 */
[----:B------:R-:W0:Y:S01]  /*16080*/  MUFU.EX2 R8, R8 ;  /* 0x0000000800087308 */ /* 0x000e220000000800 */
[----:B-1----:R-:W-:Y:S01]  /*16090*/  FADD.FTZ R26, R42, R9 ;  /* 0x000000092a1a7221 */ /* 0x002fe20000010000 */
[----:B------:R-:W-:Y:S01]  /*160a0*/  FFMA.FTZ R80, R80, R39, -R86 ;  /* 0x0000002750507223 */ /* 0x000fe20000010856 */
[----:B--2---:R-:W-:Y:S01]  /*160b0*/  ISETP.GT.AND P2, PT, R0, R87, PT ;  /* 0x000000570000720c */ /* 0x004fe20003f44270 */
[-C--:B------:R-:W-:Y:S01]  /*160c0*/  FMUL.FTZ R113, R113, R20.reuse ;  /* 0x0000001471717220 */ /* 0x080fe20000410000 */
[-C--:B------:R-:W-:Y:S01]  /*160d0*/  FMUL.FTZ R116, R116, R20.reuse ;  /* 0x0000001474747220 */ /* 0x080fe20000410000 */
[----:B------:R-:W-:Y:S01]  /*160e0*/  FMUL.FTZ R117, R117, R20 ;  /* 0x0000001475757220 */ /* 0x000fe20000410000 */
[----:B------:R-:W-:Y:S01]  /*160f0*/  F2FP.F16.F32.PACK_AB R144, R30, R29 ;  /* 0x0000001d1e90723e */ /* 0x000fe200000000ff */
[----:B------:R-:W1:Y:S01]  /*16100*/  MUFU.EX2 R45, R45 ;  /* 0x0000002d002d7308 */ /* 0x000e620000000800 */
[----:B------:R-:W-:Y:S01]  /*16110*/  F2FP.F16.F32.PACK_AB R146, R34, R33 ;  /* 0x000000212292723e */ /* 0x000fe200000000ff */
[----:B------:R-:W-:Y:S01]  /*16120*/  VIADD R0, R0, 0xffffffff ;  /* 0xffffffff00007836 */ /* 0x000fe20000000000 */
[----:B------:R-:W-:Y:S01]  /*16130*/  F2FP.F16.F32.PACK_AB R140, R38, R37 ;  /* 0x00000025268c723e */ /* 0x000fe200000000ff */
[----:B------:R-:W-:Y:S01]  /*16140*/  IMAD.MOV.U32 R20, RZ, RZ, R14 ;  /* 0x000000ffff147224 */ /* 0x000fe200078e000e */
[----:B------:R-:W-:Y:S01]  /*16150*/  F2FP.F16.F32.PACK_AB R142, R42, R41 ;  /* 0x000000292a8e723e */ /* 0x000fe200000000ff */
[----:B------:R-:W-:-:S02]  /*16160*/  IMAD.MOV.U32 R15, RZ, RZ, R5 ;  /* 0x000000ffff0f7224 */ /* 0x000fc400078e0005 */
[----:B------:R-:W2:Y:S01]  /*16170*/  MUFU.EX2 R13, R13 ;  /* 0x0000000d000d7308 */ /* 0x000ea20000000800 */
[----:B0-----:R-:W-:Y:S01]  /*16180*/  FFMA.FTZ R4, R8, R3, R149 ;  /* 0x0000000308047223 */ /* 0x001fe20000010095 */
        /* <DEDUP_REMOVED lines=19> */
[----:B------:R-:W-:Y:S01]  /*162c0*/  FMUL.FTZ R119, R119, R8 ;  /* 0x0000000877777220 */ /* 0x000fe20000410000 */
[----:B------:R-:W-:Y:S01]  /*162d0*/  F2FP.F16.F32.PACK_AB R149, R13, R149 ;  /* 0x000000950d95723e */ /* 0x000fe200000000ff */
[----:B------:R-:W-:Y:S01]  /*162e0*/  IMAD.MOV.U32 R8, RZ, RZ, R154 ;  /* 0x000000ffff087224 */ /* 0x000fe200078e009a */
        /* <DEDUP_REMOVED lines=10> */
[----:B------:R-:W-:-:S04]  /*16390*/  MOV R21, R16 ;  /* 0x0000001000157202 */ /* 0x000fc80000000f00 */
        /* <DEDUP_REMOVED lines=108> */
[----:B------:R-:W-:Y:S02]  /*16a60*/  F2FP.F16.F32.PACK_AB R122, R82, R84 ;  /* 0x00000054527a723e */ /* 0x000fe400000000ff */
[C---:B0-----:R-:W-:Y:S01]  /*16a70*/  FADD.FTZ R3, R80.reuse, R12 ;  /* 0x0000000c50037221 */ /* 0x041fe20000010000 */
[----:B------:R-:W-:Y:S01]  /*16a80*/  F2FP.F16.F32.PACK_AB R123, R80, R81 ;  /* 0x00000051507b723e */ /* 0x000fe200000000ff */
[----:B------:R-:W-:Y:S06]  /*16a90*/  @P2 BRA `(.L_x_13657) ;  /* 0xffffffc800282947 */ /* 0x000fec000383ffff */
.L_x_13639:
[----:B------:R-:W-:Y:S05]  /*16aa0*/  WARPSYNC.ALL ;  /* 0x0000000000007948 */ /* 0x000fea0003800000 */
[----:B------:R-:W-:Y:S06]  /*16ab0*/  BAR.ARV 0x8, 0x200 ;  /* 0x0208000000007b1d */ /* 0x000fec0000002000 */
[----:B------:R-:W-:Y:S05]  /*16ac0*/  @!P0 BRA `(.L_x_13658) ;  /* 0x0000000000048947 */ /* 0x000fea0003800000 */
[----:B------:R-:W-:Y:S01]  /*16ad0*/  BPT.TRAP 0x1 ;  /* 0x000000040000795c */ /* 0x000fe20000300000 */
.L_x_13658:
[----:B------:R-:W-:Y:S01]  /*16ae0*/  IMAD R11, R16, 0x8, R2 ;  /* 0x00000008100b7824 */ /* 0x000fe200078e0202 */
[----:B------:R-:W-:-:S04]  /*16af0*/  SHF.L.U32 R0, R154, 0x1f, RZ ;  /* 0x0000001f9a007819 */ /* 0x000fc800000006ff */
[----:B------:R0:W1:Y:S01]  /*16b00*/  SYNCS.PHASECHK.TRANS64.TRYWAIT P2, [R11+URZ+0x16850], R0 ;  /* 0x016850000b0075a7 */ /* 0x000062000804017f */
[----:B------:R-:W-:Y:S05]  /*16b10*/  @!P0 BRA `(.L_x_13659) ;  /* 0x0000000000048947 */ /* 0x000fea0003800000 */
[----:B------:R-:W-:Y:S01]  /*16b20*/  BPT.TRAP 0x1 ;  /* 0x000000040000795c */ /* 0x000fe20000300000 */
.L_x_13659:
[----:B------:R-:W-:-:S05]  /*16b30*/  VIADD R2, R2, 0x400 ;  /* 0x0000040002027836 */ /* 0x000fca0000000000 */
[----:B------:R-:W-:-:S04]  /*16b40*/  SHF.R.U32.HI R2, RZ, 0x4, R2 ;  /* 0x00000004ff027819 */ /* 0x000fc80000011602 */
[----:B------:R-:W-:Y:S01]  /*16b50*/  LOP3.LUT R7, R2, 0x3fff, RZ, 0xc0, !PT ;  /* 0x00003fff02077812 */ /* 0x000fe200078ec0ff */
[----:B-1----:R-:W-:Y:S06]  /*16b60*/  @P2 BRA `(.L_x_13660) ;  /* 0x0000000000082947 */ /* 0x002fec0003800000 */
[----:B------:R-:W1:Y:S02]  /*16b70*/  SYNCS.PHASECHK.TRANS64.TRYWAIT P0, [R11+URZ+0x16850], R0 ;  /* 0x016850000b0075a7 */ /* 0x000e64000800017f */
[----:B-1----:R-:W-:Y:S05]  /*16b80*/  @!P0 BRA `(.L_x_13661) ;  /* 0x000000b4005c8947 */ /* 0x002fea0003800000 */
.L_x_13660:
[----:B------:R-:W-:Y:S01]  /*16b90*/  IMAD R6, R16, 0x400, R7 ;  /* 0x0000040010067824 */ /* 0x000fe200078e0207 */
[----:B------:R-:W2:Y:S01]  /*16ba0*/  LDL.LU R13, [R1+0x70] ;  /* 0x00007000010d7983 */ /* 0x000ea20000300800 */
[----:B------:R-:W-:Y:S01]  /*16bb0*/  IMAD.MOV.U32 R7, RZ, RZ, 0x40000040 ;  /* 0x40000040ff077424 */ /* 0x000fe200078e00ff */
[----:B------:R-:W-:Y:S05]  /*16bc0*/  WARPSYNC.ALL ;  /* 0x0000000000007948 */ /* 0x000fea0003800000 */
[C---:B------:R-:W-:Y:S01]  /*16bd0*/  R2UR UR6, R6.reuse ;  /* 0x00000000060672ca */ /* 0x040fe200000e0000 */
[----:B------:R-:W-:Y:S01]  /*16be0*/  WARPGROUP.ARRIVE ;  /* 0x00000000000079c5 */ /* 0x000fe20000000000 */
[----:B------:R-:W-:Y:S01]  /*16bf0*/  R2UR UR7, R7 ;  /* 0x00000000070772ca */ /* 0x000fe200000e0000 */
[----:B------:R-:W-:Y:S01]  /*16c00*/  VIADD R8, R6, 0x80 ;  /* 0x0000008006087836 */ /* 0x000fe20000000000 */
[----:B01----:R-:W0:Y:S01]  /*16c10*/  SHFL.BFLY PT, R0, R3, 0x2, 0x1f ;  /* 0x0c401f0003007f89 */ /* 0x003e2200000e0000 */
[----:B------:R-:W-:-:S02]  /*16c20*/  IMAD.MOV.U32 R9, RZ, RZ, 0x40000040 ;  /* 0x40000040ff097424 */ /* 0x000fc400078e00ff */
[----:B------:R-:W-:Y:S02]  /*16c30*/  IMAD.MOV.U32 R7, RZ, RZ, 0x40000040 ;  /* 0x40000040ff077424 */ /* 0x000fe400078e00ff */
[----:B------:R-:W-:-:S05]  /*16c40*/  VIADD R16, R16, 0x1 ;  /* 0x0000000110107836 */ /* 0x000fca0000000000 */
[----:B------:R-:W-:Y:S01]  /*16c50*/  ISETP.NE.AND P2, PT, R16, 0x2, PT ;  /* 0x000000021000780c */ /* 0x000fe20003f45270 */
[----:B------:R-:W-:Y:S01]  /*16c60*/  HGMMA.64x64x16.F32 R88, R148, gdesc[UR4].tnspB, R88, gsb0 ;  /* 0x40e0000494587df0 */ /* 0x000fe20008000858 */
        /* <DEDUP_REMOVED lines=11> */
[----:B------:R-:W-:Y:S01]  /*16d20*/  HGMMA.64x64x16.F32 R88, R144, gdesc[UR4].tnspB, R88, gsb0 ;  /* 0x40e0000490587df0 */ /* 0x000fe20008000858 */
[----:B------:R-:W-:Y:S01]  /*16d30*/  R2UR UR6, R8 ;  /* 0x00000000080672ca */ /* 0x000fe200000e0000 */
[----:B------:R-:W-:Y:S01]  /*16d40*/  VIADD R8, R6, 0x180 ;  /* 0x0000018006087836 */ /* 0x000fe20000000000 */
[----:B------:R-:W-:Y:S01]  /*16d50*/  R2UR UR7, R9 ;  /* 0x00000000090772ca */ /* 0x000fe200000e0000 */
[----:B------:R-:W-:Y:S01]  /*16d60*/  IMAD.MOV.U32 R9, RZ, RZ, 0x40000040 ;  /* 0x40000040ff097424 */ /* 0x000fe200078e00ff */
[----:B------:R-:W-:Y:S02]  /*16d70*/  WARPGROUP.DEPBAR.LE gsb0, 0x0 ;  /* 0x00008000000079c5 */ /* 0x000fe40000010000 */
[----:B------:R-:W-:-:S09]  /*16d80*/  WARPGROUP.ARRIVE ;  /* 0x00000000000079c5 */ /* 0x000fd20000000000 */
[----:B------:R-:W-:Y:S01]  /*16d90*/  HGMMA.64x64x16.F32 R88, R140, gdesc[UR4].tnspB, R88, gsb0 ;  /* 0x40e000048c587df0 */ /* 0x000fe20008000858 */
[----:B------:R-:W-:Y:S01]  /*16da0*/  R2UR UR6, R8 ;  /* 0x00000000080672ca */ /* 0x000fe200000e0000 */
[----:B------:R-:W-:Y:S01]  /*16db0*/  VIADD R8, R6, 0x200 ;  /* 0x0000020006087836 */ /* 0x000fe20000000000 */
[----:B------:R-:W-:Y:S02]  /*16dc0*/  R2UR UR7, R9 ;  /* 0x00000000090772ca */ /* 0x000fe400000e0000 */
[----:B------:R-:W-:Y:S01]  /*16dd0*/  MOV R9, 0x40000040 ;  /* 0x4000004000097802 */ /* 0x000fe20000000f00 */
[----:B------:R-:W-:Y:S02]  /*16de0*/  WARPGROUP.DEPBAR.LE gsb0, 0x0 ;  /* 0x00008000000079c5 */ /* 0x000fe40000010000 */
[----:B------:R-:W-:-:S08]  /*16df0*/  WARPGROUP.ARRIVE ;  /* 0x00000000000079c5 */ /* 0x000fd00000000000 */
[----:B------:R-:W-:Y:S01]  /*16e00*/  HGMMA.64x64x16.F32 R88, R136, gdesc[UR4].tnspB, R88, gsb0 ;  /* 0x40e0000488587df0 */ /* 0x000fe20008000858 */
        /* <DEDUP_REMOVED lines=8> */
[----:B------:R-:W-:Y:S01]  /*16e90*/  HGMMA.64x64x16.F32 R88, R132, gdesc[UR4].tnspB, R88, gsb0 ;  /* 0x40e0000484587df0 */ /* 0x000fe20008000858 */
[----:B------:R-:W-:Y:S01]  /*16ea0*/  R2UR UR6, R8 ;  /* 0x00000000080672ca */ /* 0x000fe200000e0000 */
[C---:B------:R-:W-:Y:S01]  /*16eb0*/  VIADD R8, R6.reuse, 0x300 ;  /* 0x0000030006087836 */ /* 0x040fe20000000000 */
[----:B------:R-:W-:Y:S01]  /*16ec0*/  R2UR UR7, R9 ;  /* 0x00000000090772ca */ /* 0x000fe200000e0000 */
[----:B------:R-:W-:Y:S02]  /*16ed0*/  IMAD.MOV.U32 R9, RZ, RZ, 0x40000040 ;  /* 0x40000040ff097424 */ /* 0x000fe400078e00ff */
[----:B------:R-:W-:Y:S01]  /*16ee0*/  VIADD R6, R6, 0x380 ;  /* 0x0000038006067836 */ /* 0x000fe20000000000 */
[----:B------:R-:W-:Y:S02]  /*16ef0*/  WARPGROUP.DEPBAR.LE gsb0, 0x0 ;  /* 0x00008000000079c5 */ /* 0x000fe40000010000 */
[----:B------:R-:W-:-:S07]  /*16f00*/  WARPGROUP.ARRIVE ;  /* 0x00000000000079c5 */ /* 0x000fce0000000000 */
[----:B------:R-:W-:Y:S01]  /*16f10*/  HGMMA.64x64x16.F32 R88, R128, gdesc[UR4].tnspB, R88, gsb0 ;  /* 0x40e0000480587df0 */ /* 0x000fe20008000858 */
[----:B------:R-:W-:Y:S02]  /*16f20*/  R2UR UR6, R8 ;  /* 0x00000000080672ca */ /* 0x000fe400000e0000 */
[----:B------:R-:W-:Y:S02]  /*16f30*/  R2UR UR7, R9 ;  /* 0x00000000090772ca */ /* 0x000fe400000e0000 */
[----:B------:R-:W0:Y:S02]  /*16f40*/  SHFL.BFLY PT, R9, R4, 0x2, 0x1f ;  /* 0x0c401f0004097f89 */ /* 0x000e2400000e0000 */
[----:B0-----:R-:W-:Y:S01]  /*16f50*/  FADD.FTZ R9, R9, R4 ;  /* 0x0000000409097221 */ /* 0x001fe20000010000 */
[----:B------:R-:W-:-:S04]  /*16f60*/  IMAD.MOV.U32 R4, RZ, RZ, RZ ;  /* 0x000000ffff047224 */ /* 0x000fc800078e00ff */
[----:B------:R-:W0:Y:S02]  /*16f70*/  SHFL.BFLY PT, R0, R9, 0x1, 0x1f ;  /* 0x0c201f0009007f89 */ /* 0x000e2400000e0000 */
[----:B0-----:R-:W-:Y:S01]  /*16f80*/  FADD.FTZ R10, R9, R0 ;  /* 0x00000000090a7221 */ /* 0x001fe20000010000 */
[----:B------:R-:W-:Y:S02]  /*16f90*/  @!P1 VIADD R9, R11, 0x16860 ;  /* 0x000168600b099836 */ /* 0x000fe40000000000 */
[----:B------:R-:W-:Y:S02]  /*16fa0*/  IMAD.MOV.U32 R0, RZ, RZ, -0x800000 ;  /* 0xff800000ff007424 */ /* 0x000fe400078e00ff */
[----:B------:R-:W-:Y:S02]  /*16fb0*/  FSETP.NE.FTZ.AND P0, PT, R10, RZ, PT ;  /* 0x000000ff0a00720b */ /* 0x000fe40003f15000 */
[----:B------:R-:W-:-:S11]  /*16fc0*/  @!P1 PRMT R9, RZ, 0x654, R9 ;  /* 0x00000654ff099816 */ /* 0x000fd60000000009 */
[----:B------:R-:W-:Y:S01]  /*16fd0*/  @P0 MUFU.RCP R4, R10 ;  /* 0x0000000a00040308 */ /* 0x000fe20000001000 */
[----:B------:R-:W-:Y:S02]  /*16fe0*/  WARPGROUP.DEPBAR.LE gsb0, 0x0 ;  /* 0x00008000000079c5 */ /* 0x000fe40000010000 */
[----:B------:R-:W-:-:S06]  /*16ff0*/  WARPGROUP.ARRIVE ;  /* 0x00000000000079c5 */ /* 0x000fcc0000000000 */
[----:B------:R-:W-:Y:S01]  /*17000*/  HGMMA.64x64x16.F32 R88, R124, gdesc[UR4].tnspB, R88, gsb0 ;  /* 0x40e000047c587df0 */ /* 0x000fe20008000858 */
[----:B------:R-:W-:Y:S02]  /*17010*/  R2UR UR6, R6 ;  /* 0x00000000060672ca */ /* 0x000fe400000e0000 */
[----:B------:R-:W-:Y:S01]  /*17020*/  R2UR UR7, R7 ;  /* 0x00000000070772ca */ /* 0x000fe200000e0000 */
[----:B------:R-:W0:Y:S01]  /*17030*/  @P0 MUFU.LG2 R6, R10 ;  /* 0x0000000a00060308 */ /* 0x000e220000000c00 */
[----:B------:R-:W1:Y:S01]  /*17040*/  SHFL.BFLY PT, R7, R2, 0x1, 0x1f ;  /* 0x0c201f0002077f89 */ /* 0x000e6200000e0000 */
[----:B0-----:R-:W-:Y:S01]  /*17050*/  @P0 FMUL.FTZ R6, R6, 0.69314718246459960938 ;  /* 0x3f31721806060820 */ /* 0x001fe20000410000 */
[----:B-1----:R-:W-:Y:S01]  /*17060*/  FADD.FTZ R12, R2, R7 ;  /* 0x00000007020c7221 */ /* 0x002fe20000010000 */
[----:B------:R-:W-:Y:S02]  /*17070*/  IMAD.MOV.U32 R2, RZ, RZ, RZ ;  /* 0x000000ffff027224 */ /* 0x000fe400078e00ff */
[----:B------:R-:W-:-:S02]  /*17080*/  @P0 FMUL.FTZ R7, R39, 0.69314718246459960938 ;  /* 0x3f31721827070820 */ /* 0x000fc40000410000 */
[----:B------:R-:W-:Y:S02]  /*17090*/  FSETP.NE.FTZ.AND P3, PT, R12, RZ, PT ;  /* 0x000000ff0c00720b */ /* 0x000fe40003f75000 */
[----:B------:R-:W-:Y:S01]  /*170a0*/  @P0 FFMA.FTZ R0, R7, R14, R6 ;  /* 0x0000000e07000223 */ /* 0x000fe20000010006 */
[----:B------:R-:W-:-:S10]  /*170b0*/  PLOP3.LUT P0, PT, PT, PT, PT, 0x8, 0x0 ;  /* 0x000000000000781c */ /* 0x000fd40003f0e170 */
[----:B------:R-:W0:Y:S01]  /*170c0*/  @P3 MUFU.LG2 R8, R12 ;  /* 0x0000000c00083308 */ /* 0x000e220000000c00 */
[----:B------:R-:W-:-:S07]  /*170d0*/  @P3 FMUL.FTZ R39, R39, 0.69314718246459960938 ;  /* 0x3f31721827273820 */ /* 0x000fce0000410000 */
[----:B------:R-:W1:Y:S01]  /*170e0*/  @P3 MUFU.RCP R2, R12 ;  /* 0x0000000c00023308 */ /* 0x000e620000001000 */
[----:B0-----:R-:W-:-:S04]  /*170f0*/  @P3 FMUL.FTZ R8, R8, 0.69314718246459960938 ;  /* 0x3f31721808083820 */ /* 0x001fc80000410000 */
[----:B------:R-:W-:Y:S01]  /*17100*/  @P3 FFMA.FTZ R3, R39, R5, R8 ;  /* 0x0000000527033223 */ /* 0x000fe20000010008 */
[----:B------:R-:W-:Y:S02]  /*17110*/  WARPGROUP.DEPBAR.LE gsb0, 0x0 ;  /* 0x00008000000079c5 */ /* 0x000fe40000010000 */
[----:B------:R-:W-:-:S06]  /*17120*/  WARPGROUP.ARRIVE ;  /* 0x00000000000079c5 */ /* 0x000fcc0000000000 */
[----:B------:R-:W-:Y:S03]  /*17130*/  HGMMA.64x64x16.F32 R88, R120, gdesc[UR4].tnspB, R88, gsb0 ;  /* 0x40e0000478587df0 */ /* 0x000fe60008000858 */
        /* <DEDUP_REMOVED lines=34> */
.L_x_13554:
[----:B------:R-:W0:Y:S01]  /*17360*/  S2R R2, SR_TID.X ;  /* 0x0000000000027919 */ /* 0x000e220000002100 */
[----:B------:R-:W-:Y:S05]  /*17370*/  WARPSYNC.ALL ;  /* 0x0000000000007948 */ /* 0x000fea0003800000 */
[----:B------:R-:W1:Y:S08]  /*17380*/  S2UR UR5, SR_CgaCtaId ;  /* 0x00000000000579c3 */ /* 0x000e700000008800 */
[----:B------:R-:W-:Y:S06]  /*17390*/  BAR.SYNC.DEFER_BLOCKING 0x5, 0x200 ;  /* 0x0148000000007b1d */ /* 0x000fec0000010000 */
[----:B------:R-:W-:Y:S01]  /*173a0*/  UMOV UR4, 0x400 ;  /* 0x0000040000047882 */ /* 0x000fe20000000000 */
[----:B------:R-:W-:Y:S01]  /*173b0*/  BSSY B0, `(.L_x_13662) ;  /* 0x0000241000007945 */ /* 0x000fe20003800000 */
[----:B-1----:R-:W-:Y:S01]  /*173c0*/  ULEA UR4, UR5, UR4, 0x18 ;  /* 0x0000000405047291 */ /* 0x002fe2000f8ec03f */
[----:B0-----:R-:W-:-:S04]  /*173d0*/  IADD3 R48, R2, -0x80, RZ ;  /* 0xffffff8002307810 */ /* 0x001fc80007ffe0ff */
[--C-:B------:R-:W-:Y:S01]  /*173e0*/  SHF.R.S32.HI R46, RZ, 0x1f, R48.reuse ;  /* 0x0000001fff2e7819 */ /* 0x100fe20000011430 */
[----:B------:R-:W-:Y:S01]  /*173f0*/  IMAD.U32 R2, RZ, RZ, UR4 ;  /* 0x00000004ff027e24 */ /* 0x000fe2000f8e00ff */
[----:B------:R-:W-:Y:S02]  /*17400*/  SHF.R.S32.HI R4, RZ, 0x1f, R48 ;  /* 0x0000001fff047819 */ /* 0x000fe40000011430 */
[-C--:B------:R-:W-:Y:S02]  /*17410*/  LEA.HI R46, R46, R48.reuse, RZ, 0x3 ;  /* 0x000000302e2e7211 */ /* 0x080fe400078f18ff */
[----:B------:R0:W1:Y:S01]  /*17420*/  LDS.128 R28, [R2+0x168d0] ;  /* 0x0168d000021c7984 */ /* 0x0000620000000c00 */
[----:B------:R-:W-:Y:S02]  /*17430*/  LEA.HI R4, R4, R48, RZ, 0x3 ;  /* 0x0000003004047211 */ /* 0x000fe400078f18ff */
[----:B------:R-:W-:Y:S02]  /*17440*/  LOP3.LUT R46, R46, 0xfffffff8, RZ, 0xc0, !PT ;  /* 0xfffffff82e2e7812 */ /* 0x000fe400078ec0ff */
[----:B------:R-:W-:-:S03]  /*17450*/  SHF.R.S32.HI R45, RZ, 0x3, R4 ;  /* 0x00000003ff2d7819 */ /* 0x000fc60000011404 */
[----:B------:R-:W-:-:S04]  /*17460*/  IMAD.IADD R46, R48, 0x1, -R46 ;  /* 0x00000001302e7824 */ /* 0x000fc800078e0a2e */
[----:B------:R-:W-:-:S05]  /*17470*/  IMAD.SHL.U32 R44, R46, 0x8, RZ ;  /* 0x000000082e2c7824 */ /* 0x000fca00078e00ff */
[----:B------:R-:W-:Y:S01]  /*17480*/  SHF.R.S32.HI R43, RZ, 0x1f, R44 ;  /* 0x0000001fff2b7819 */ /* 0x000fe2000001142c */
[----:B------:R-:W-:Y:S06]  /*17490*/  BAR.ARV 0x4, 0x200 ;  /* 0x0108000000007b1d */ /* 0x000fec0000002000 */
[----:B0-----:R-:W-:Y:S05]  /*174a0*/  @P0 BRA `(.L_x_13663) ;  /* 0x0000001800340947 */ /* 0x001fea0003800000 */
[----:B------:R-:W2:Y:S01]  /*174b0*/  LDL R6, [R1+0x80] ;  /* 0x0000800001067983 */ /* 0x000ea20000100800 */
[----:B------:R-:W-:-:S03]  /*174c0*/  ULDC UR4, c[0x0][0xad4] ;  /* 0x0002b50000047ab9 */ /* 0x000fc60000000800 */
[----:B------:R-:W3:Y:S04]  /*174d0*/  LDL.LU R34, [R1+0x68] ;  /* 0x0000680001227983 */ /* 0x000ee80000300800 */
[----:B------:R-:W4:Y:S01]  /*174e0*/  LDL R40, [R1+0x6c] ;  /* 0x00006c0001287983 */ /* 0x000f220000100800 */
[----:B------:R-:W0:Y:S01]  /*174f0*/  S2R R5, SR_SWINHI ;  /* 0x0000000000057919 */ /* 0x000e220000002f00 */
[----:B-----5:R-:W-:Y:S02]  /*17500*/  MOV R24, R2 ;  /* 0x0000000200187202 */ /* 0x020fe40000000f00 */
[----:B0-----:R-:W-:Y:S02]  /*17510*/  MOV R25, R5 ;  /* 0x0000000500197202 */ /* 0x001fe40000000f00 */
[----:B------:R-:W-:Y:S01]  /*17520*/  F2FP.F16.F32.PACK_AB R14, R27, R26 ;  /* 0x0000001a1b0e723e */ /* 0x000fe200000000ff */
[----:B-1----:R-:W-:-:S02]  /*17530*/  IMAD.MOV.U32 R28, RZ, RZ, RZ ;  /* 0x000000ffff1c7224 */ /* 0x002fc400078e00ff */
[----:B--2---:R-:W-:-:S03]  /*17540*/  IMAD.WIDE R10, R6, 0x2, R24 ;  /* 0x00000002060a7825 */ /* 0x004fc600078e0218 */
[----:B------:R-:W-:-:S05]  /*17550*/  IADD3 R33, P0, R10, 0x60, RZ ;  /* 0x000000600a217810 */ /* 0x000fca0007f1e0ff */
[----:B------:R-:W-:Y:S01]  /*17560*/  IMAD.X R5, RZ, RZ, R11, P0 ;  /* 0x000000ffff057224 */ /* 0x000fe200000e060b */
[----:B---3--:R-:W-:-:S04]  /*17570*/  ISETP.NE.AND P0, PT, R34, RZ, PT ;  /* 0x000000ff2200720c */ /* 0x008fc80003f05270 */
[----:B------:R-:W-:Y:S01]  /*17580*/  SEL R39, R34, UR4, P0 ;  /* 0x0000000422277c07 */ /* 0x000fe20008000000 */
[----:B------:R-:W-:Y:S05]  /*17590*/  WARPSYNC.ALL ;  /* 0x0000000000007948 */ /* 0x000fea0003800000 */
[----:B------:R-:W-:Y:S01]  /*175a0*/  BAR.SYNC.DEFER_BLOCKING 0x1, 0x180 ;  /* 0x0046000000007b1d */ /* 0x000fe20000010000 */
[C---:B------:R-:W-:Y:S02]  /*175b0*/  IADD3 R13, P2, R10.reuse, 0x20, RZ ;  /* 0x000000200a0d7810 */ /* 0x040fe40007f5e0ff */
[C---:B------:R-:W-:Y:S02]  /*175c0*/  IADD3 R15, P1, R10.reuse, 0x40, RZ ;  /* 0x000000400a0f7810 */ /* 0x040fe40007f3e0ff */
[----:B------:R-:W-:Y:S01]  /*175d0*/  LOP3.LUT R9, R10, 0x380, RZ, 0xc0, !PT ;  /* 0x000003800a097812 */ /* 0x000fe200078ec0ff */
[----:B------:R-:W-:Y:S01]  /*175e0*/  ULDC.64 UR6, c[0x0][0xc08] ;  /* 0x0003020000067ab9 */ /* 0x000fe20000000a00 */
[----:B------:R-:W-:Y:S01]  /*175f0*/  LOP3.LUT R4, R13, 0x380, RZ, 0xc0, !PT ;  /* 0x000003800d047812 */ /* 0x000fe200078ec0ff */
[----:B------:R-:W-:Y:S01]  /*17600*/  ULDC.64 UR4, c[0x0][0xc00] ;  /* 0x0003000000047ab9 */ /* 0x000fe20000000a00 */
[----:B------:R-:W-:-:S02]  /*17610*/  LOP3.LUT R6, R15, 0x380, RZ, 0xc0, !PT ;  /* 0x000003800f067812 */ /* 0x000fc400078ec0ff */
[----:B------:R-:W-:Y:S02]  /*17620*/  LOP3.LUT R12, R33, 0x380, RZ, 0xc0, !PT ;  /* 0x00000380210c7812 */ /* 0x000fe400078ec0ff */
[----:B------:R-:W-:Y:S02]  /*17630*/  ISETP.NE.U32.AND P0, PT, RZ, UR6, PT ;  /* 0x00000006ff007c0c */ /* 0x000fe4000bf05070 */
[----:B------:R-:W-:Y:S02]  /*17640*/  SHF.R.U64 R9, R9, 0x3, RZ ;  /* 0x0000000309097819 */ /* 0x000fe400000012ff */
[----:B------:R-:W-:Y:S02]  /*17650*/  SHF.R.U64 R4, R4, 0x3, RZ ;  /* 0x0000000304047819 */ /* 0x000fe400000012ff */
[----:B------:R-:W-:Y:S02]  /*17660*/  SHF.R.U64 R6, R6, 0x3, RZ ;  /* 0x0000000306067819 */ /* 0x000fe400000012ff */
[----:B------:R-:W-:-:S02]  /*17670*/  SHF.R.U64 R12, R12, 0x3, RZ ;  /* 0x000000030c0c7819 */ /* 0x000fc400000012ff */
[----:B------:R-:W-:Y:S02]  /*17680*/  ISETP.NE.AND.EX P0, PT, RZ, UR7, PT, P0 ;  /* 0x00000007ff007c0c */ /* 0x000fe4000bf05300 */
[----:B------:R-:W-:Y:S01]  /*17690*/  LOP3.LUT R10, R9, R10, RZ, 0x3c, !PT ;  /* 0x0000000a090a7212 */ /* 0x000fe200078e3cff */
[--C-:B------:R-:W-:Y:S01]  /*176a0*/  IMAD.X R7, RZ, RZ, R11.reuse, P1 ;  /* 0x000000ffff077224 */ /* 0x100fe200008e060b */
[----:B------:R-:W-:Y:S01]  /*176b0*/  LOP3.LUT R8, R4, R13, RZ, 0x3c, !PT ;  /* 0x0000000d04087212 */ /* 0x000fe200078e3cff */
[----:B------:R-:W-:Y:S01]  /*176c0*/  IMAD.X R9, RZ, RZ, R11, P2 ;  /* 0x000000ffff097224 */ /* 0x000fe200010e060b */
[----:B------:R-:W-:Y:S02]  /*176d0*/  LOP3.LUT R6, R6, R15, RZ, 0x3c, !PT ;  /* 0x0000000f06067212 */ /* 0x000fe400078e3cff */
[----:B------:R-:W-:Y:S02]  /*176e0*/  LOP3.LUT R4, R12, R33, RZ, 0x3c, !PT ;  /* 0x000000210c047212 */ /* 0x000fe400078e3cff */
[----:B------:R-:W-:Y:S01]  /*176f0*/  MOV R10, R10 ;  /* 0x0000000a000a7202 */ /* 0x000fe20000000f00 */
[----:B------:R-:W4:Y:S01]  /*17700*/  LDC.64 R32, c[0x0][0xc00] ;  /* 0x00030000ff207b82 */ /* 0x000f220000000a00 */
[----:B------:R-:W-:-:S02]  /*17710*/  F2FP.F16.F32.PACK_AB R12, R21, R20 ;  /* 0x00000014150c723e */ /* 0x000fc400000000ff */
[----:B------:R-:W-:Y:S02]  /*17720*/  F2FP.F16.F32.PACK_AB R13, R91, R90 ;  /* 0x0000005a5b0d723e */ /* 0x000fe400000000ff */
[----:B------:R-:W-:Y:S02]  /*17730*/  F2FP.F16.F32.PACK_AB R15, R95, R94 ;  /* 0x0000005e5f0f723e */ /* 0x000fe400000000ff */
[----:B------:R-:W-:Y:S01]  /*17740*/  MOV R37, R6 ;  /* 0x0000000600257202 */ /* 0x000fe20000000f00 */
[----:B------:R-:W0:Y:S01]  /*17750*/  @P0 LDC.64 R34, c[0x0][0xc08] ;  /* 0x00030200ff220b82 */ /* 0x000e220000000a00 */
[----:B------:R-:W-:Y:S01]  /*17760*/  MOV R36, R4 ;  /* 0x0000000400247202 */ /* 0x000fe20000000f00 */
[----:B------:R1:W-:Y:S01]  /*17770*/  STSM.16.M88.4 [R10], R12 ;  /* 0x0000000c0a007844 */ /* 0x0003e20000000200 */
        /* <DEDUP_REMOVED lines=12> */
[----:B------:R-:W-:Y:S01]  /*17840*/  F2FP.F16.F32.PACK_AB R15, R119, R118 ;  /* 0x00000076770f723e */ /* 0x000fe200000000ff */
[----:B------:R-:W-:Y:S04]  /*17850*/  STSM.16.M88.4 [R38], R4 ;  /* 0x0000000426007844 */ /* 0x000fe80000000200 */
[----:B------:R1:W-:Y:S04]  /*17860*/  STSM.16.M88.4 [R37], R8 ;  /* 0x0000000825007844 */ /* 0x0003e80000000200 */
[----:B------:R2:W-:Y:S01]  /*17870*/  STSM.16.M88.4 [R36], R12 ;  /* 0x0000000c24007844 */ /* 0x0005e20000000200 */
[----:B------:R-:W-:Y:S01]  /*17880*/  BAR.SYNC.DEFER_BLOCKING 0x1, 0x180 ;  /* 0x0046000000007b1d */ /* 0x000fe20000010000 */
[----:B------:R-:W-:-:S04]  /*17890*/  ISETP.NE.U32.AND P3, PT, RZ, UR4, PT ;  /* 0x00000004ff007c0c */ /* 0x000fc8000bf65070 */
[----:B------:R-:W-:Y:S01]  /*178a0*/  ISETP.NE.AND.EX P3, PT, RZ, UR5, PT, P3 ;  /* 0x00000005ff007c0c */ /* 0x000fe2000bf65330 */
[----:B------:R-:W-:Y:S01]  /*178b0*/  ULDC UR6, c[0x0][0xa88] ;  /* 0x0002a20000067ab9 */ /* 0x000fe20000000800 */
[C---:B----4-:R-:W-:Y:S01]  /*178c0*/  IMAD.WIDE R32, R40.reuse, 0x4, R32 ;  /* 0x0000000428207825 */ /* 0x050fe200078e0220 */
[----:B------:R-:W-:Y:S01]  /*178d0*/  ISETP.GT.AND P1, PT, R39, 0x1, PT ;  /* 0x000000012700780c */ /* 0x000fe20003f24270 */
[----:B-1----:R-:W1:Y:S02]  /*178e0*/  LDC R8, c[0x0][0xbe8] ;  /* 0x0002fa00ff087b82 */ /* 0x002e640000000800 */
[----:B------:R-:W-:Y:S02]  /*178f0*/  IMAD.U32 R47, RZ, RZ, UR6 ;  /* 0x00000006ff2f7e24 */ /* 0x000fe4000f8e00ff */
[----:B0-----:R-:W-:-:S05]  /*17900*/  @P0 IMAD.WIDE R4, R40, 0x4, R34 ;  /* 0x0000000428040825 */ /* 0x001fca00078e0222 */
[----:B------:R0:W5:Y:S04]  /*17910*/  @P3 LDG.E R28, desc[UR40][R32.64] ;  /* 0x00000028201c3981 */ /* 0x000168000c1e1900 */
[----:B------:R0:W5:Y:S01]  /*17920*/  @P0 LDG.E R47, desc[UR40][R4.64] ;  /* 0x00000028042f0981 */ /* 0x000162000c1e1900 */
[----:B------:R-:W-:-:S05]  /*17930*/  IMAD.MOV.U32 R34, RZ, RZ, 0x9b8 ;  /* 0x000009b8ff227424 */ /* 0x000fca00078e00ff */
[----:B------:R-:W-:-:S04]  /*17940*/  SEL R34, R34, 0x978, P1 ;  /* 0x0000097822227807 */ /* 0x000fc80000800000 */
[----:B--2---:R0:W2:Y:S08]  /*17950*/  LDC.64 R12, c[0x0][R34+0x220] ;  /* 0x00008800220c7b82 */ /* 0x0040b00000000a00 */
[----:B------:R0:W3:Y:S08]  /*17960*/  LDC.64 R14, c[0x0][R34+0x218] ;  /* 0x00008600220e7b82 */ /* 0x0000f00000000a00 */
[----:B------:R0:W4:Y:S01]  /*17970*/  LDC.64 R10, c[0x0][R34+0x228] ;  /* 0x00008a00220a7b82 */ /* 0x0001220000000a00 */
[----:B-1----:R-:W-:Y:S01]  /*17980*/  ISETP.NE.AND P2, PT, R8, 0x1, PT ;  /* 0x000000010800780c */ /* 0x002fe20003f45270 */
[----:B0-----:R-:W-:-:S12]  /*17990*/  @P0 BRA `(.L_x_13664) ;  /* 0x0000000000100947 */ /* 0x001fd80003800000 */
[----:B------:R-:W-:Y:S05]  /*179a0*/  @!P3 BRA `(.L_x_13664) ;  /* 0x00000000000cb947 */ /* 0x000fea0003800000 */
[----:B------:R-:W2:Y:S04]  /*179b0*/  LDG.E R4, desc[UR40][R32.64] ;  /* 0x0000002820047981 */ /* 0x000ea8000c1e1900 */
[----:B-----5:R-:W2:Y:S02]  /*179c0*/  LDG.E R47, desc[UR40][R32.64+0x4] ;  /* 0x00000428202f7981 */ /* 0x020ea4000c1e1900 */
[----:B--2---:R-:W-:-:S07]  /*179d0*/  IMAD.IADD R47, R47, 0x1, -R4 ;  /* 0x000000012f2f7824 */ /* 0x004fce00078e0a04 */
.L_x_13664:
[----:B------:R-:W3:Y:S04]  /*179e0*/  LDL R49, [R1+0x64] ;  /* 0x0000640001317983 */ /* 0x000ee80000100800 */
[----:B------:R-:W4:Y:S04]  /*179f0*/  LDL R38, [R1+0x4c] ;  /* 0x00004c0001267983 */ /* 0x000f280000100800 */
[----:B------:R-:W4:Y:S04]  /*17a00*/  LDL R50, [R1+0x1c] ;  /* 0x00001c0001327983 */ /* 0x000f280000100800 */
[----:B------:R-:W4:Y:S01]  /*17a10*/  LDL R48, [R1+0x74] ;  /* 0x0000740001307983 */ /* 0x000f220000100800 */
[----:B------:R-:W-:Y:S01]  /*17a20*/  ISETP.NE.U32.AND P0, PT, RZ, UR4, PT ;  /* 0x00000004ff007c0c */ /* 0x000fe2000bf05070 */
[----:B------:R0:W1:Y:S03]  /*17a30*/  LDC.64 R4, c[0x0][R34+0x210] ;  /* 0x0000840022047b82 */ /* 0x0000660000000a00 */
[----:B------:R-:W-:-:S02]  /*17a40*/  ISETP.NE.AND.EX P0, PT, RZ, UR5, PT, P0 ;  /* 0x00000005ff007c0c */ /* 0x000fc4000bf05300 */
[----:B------:R-:W-:Y:S02]  /*17a50*/  SHF.R.S32.HI R32, RZ, 0x1f, R40 ;  /* 0x0000001fff207819 */ /* 0x000fe40000011428 */
[----:B------:R-:W-:Y:S01]  /*17a60*/  SEL R9, R40, RZ, !P0 ;  /* 0x000000ff28097207 */ /* 0x000fe20004000000 */
[----:B------:R-:W1:Y:S01]  /*17a70*/  @P2 LDC R36, c[0x0][0xbec] ;  /* 0x0002fb00ff242b82 */ /* 0x000e620000000800 */
[----:B------:R-:W4:Y:S07]  /*17a80*/  LDL R40, [R1+0x7c] ;  /* 0x00007c0001287983 */ /* 0x000f2e0000100800 */
[----:B------:R-:W1:Y:S01]  /*17a90*/  @P2 LDC R39, c[0x0][0xbf0] ;  /* 0x0002fc00ff272b82 */ /* 0x000e620000000800 */
[----:B------:R-:W-:-:S07]  /*17aa0*/  SEL R33, R32, RZ, !P0 ;  /* 0x000000ff20217207 */ /* 0x000fce0004000000 */
[----:B------:R-:W1:Y:S01]  /*17ab0*/  LDC.64 R6, c[0x0][0xba8] ;  /* 0x0002ea00ff067b82 */ /* 0x000e620000000a00 */
[----:B--2---:R-:W-:Y:S01]  /*17ac0*/  IMAD R13, R13, R9, RZ ;  /* 0x000000090d0d7224 */ /* 0x004fe200078e02ff */
[----:B0-----:R-:W0:Y:S03]  /*17ad0*/  S2R R34, SR_TID.X ;  /* 0x0000000000227919 */ /* 0x001e260000002100 */
[C---:B------:R-:W-:Y:S02]  /*17ae0*/  IMAD R37, R12.reuse, R33, R13 ;  /* 0x000000210c257224 */ /* 0x040fe400078e020d */
[----:B------:R-:W-:-:S04]  /*17af0*/  IMAD.WIDE.U32 R12, R12, R9, RZ ;  /* 0x000000090c0c7225 */ /* 0x000fc800078e00ff */
[----:B------:R-:W-:Y:S01]  /*17b00*/  IMAD.IADD R37, R13, 0x1, R37 ;  /* 0x000000010d257824 */ /* 0x000fe200078e0225 */
[----:B-1----:R-:W1:Y:S08]  /*17b10*/  @!P1 LDC R6, c[0x0][0xb50] ;  /* 0x0002d400ff069b82 */ /* 0x002e700000000800 */
[----:B------:R-:W2:Y:S01]  /*17b20*/  @!P1 LDC R7, c[0x0][0xb54] ;  /* 0x0002d500ff079b82 */ /* 0x000ea20000000800 */
[----:B0-----:R-:W-:-:S05]  /*17b30*/  VIADD R42, R34, 0xffffff80 ;  /* 0xffffff80222a7836 */ /* 0x001fca0000000000 */
[----:B------:R-:W-:-:S04]  /*17b40*/  SHF.R.S32.HI R34, RZ, 0x1f, R42 ;  /* 0x0000001fff227819 */ /* 0x000fc8000001142a */
[----:B------:R-:W-:-:S04]  /*17b50*/  LEA.HI R34, R34, R42, RZ, 0x7 ;  /* 0x0000002a22227211 */ /* 0x000fc800078f38ff */
[----:B------:R-:W-:Y:S01]  /*17b60*/  LOP3.LUT R34, R34, 0xffffff80, RZ, 0xc0, !PT ;  /* 0xffffff8022227812 */ /* 0x000fe200078ec0ff */
[----:B-----5:R-:W-:-:S04]  /*17b70*/  IMAD R47, R47, R8, RZ ;  /* 0x000000082f2f7224 */ /* 0x020fc800078e02ff */
[----:B------:R-:W-:Y:S02]  /*17b80*/  IMAD.IADD R34, R42, 0x1, -R34 ;  /* 0x000000012a227824 */ /* 0x000fe400078e0a22 */
[-C--:B---3--:R-:W-:Y:S02]  /*17b90*/  IMAD R35, R15, R49.reuse, RZ ;  /* 0x000000310f237224 */ /* 0x088fe400078e02ff */
[----:B------:R-:W-:-:S04]  /*17ba0*/  IMAD.WIDE.U32 R14, R14, R49, RZ ;  /* 0x000000310e0e7225 */ /* 0x000fc800078e00ff */
[----:B----4-:R-:W-:Y:S01]  /*17bb0*/  IMAD.IADD R41, R38, 0x1, R50 ;  /* 0x0000000126297824 */ /* 0x010fe200078e0232 */
[----:B------:R-:W-:Y:S02]  /*17bc0*/  IADD3 R32, P0, P3, R12, R14, R28 ;  /* 0x0000000e0c207210 */ /* 0x000fe40007b1e01c */
[----:B------:R-:W-:Y:S01]  /*17bd0*/  SEL R33, R48, RZ, P1 ;  /* 0x000000ff30217207 */ /* 0x000fe20000800000 */
[----:B------:R-:W-:-:S04]  /*17be0*/  @P2 IMAD.HI.U32 R14, R41, R36, RZ ;  /* 0x00000024290e2227 */ /* 0x000fc800078e00ff */
[----:B------:R-:W-:Y:S01]  /*17bf0*/  IMAD.IADD R38, R15, 0x1, R35 ;  /* 0x000000010f267824 */ /* 0x000fe200078e0223 */
[----:B------:R-:W-:Y:S01]  /*17c00*/  MOV R15, R41 ;  /* 0x00000029000f7202 */ /* 0x000fe20000000f00 */
[----:B------:R-:W-:Y:S01]  /*17c10*/  IMAD R35, R11, R33, RZ ;  /* 0x000000210b237224 */ /* 0x000fe200078e02ff */
[----:B------:R-:W-:Y:S02]  /*17c20*/  SHF.R.S32.HI R11, RZ, 0x1f, R28 ;  /* 0x0000001fff0b7819 */ /* 0x000fe4000001141c */
[----:B------:R-:W-:Y:S01]  /*17c30*/  @P2 SHF.R.U32.HI R15, RZ, R39, R14 ;  /* 0x00000027ff0f2219 */ /* 0x000fe2000001160e */
        /* <DEDUP_REMOVED lines=8> */
[----:B------:R-:W-:Y:S01]  /*17cc0*/  IMAD R5, R5, R15, RZ ;  /* 0x0000000f05057224 */ /* 0x000fe200078e02ff */
[----:B------:R-:W-:-:S05]  /*17cd0*/  SHF.R.S32.HI R33, RZ, 0x1f, R15 ;  /* 0x0000001fff217819 */ /* 0x000fca000001140f */
[C---:B------:R-:W-:Y:S02]  /*17ce0*/  IMAD R33, R4.reuse, R33, R5 ;  /* 0x0000002104217224 */ /* 0x040fe400078e0205 */
[----:B------:R-:W-:-:S04]  /*17cf0*/  IMAD.WIDE.U32 R4, R4, R15, R12 ;  /* 0x0000000f04047225 */ /* 0x000fc800078e000c */
[----:B------:R-:W-:Y:S01]  /*17d00*/  IMAD.IADD R5, R5, 0x1, R33 ;  /* 0x0000000105057824 */ /* 0x000fe200078e0221 */
[----:B-1----:R-:W-:-:S04]  /*17d10*/  LEA R14, P0, R4, R6, 0x2 ;  /* 0x00000006040e7211 */ /* 0x002fc800078010ff */
[----:B--2---:R-:W-:Y:S01]  /*17d20*/  LEA.HI.X R7, R4, R7, R5, 0x2, P0 ;  /* 0x0000000704077211 */ /* 0x004fe200000f1405 */
[----:B------:R-:W-:Y:S01]  /*17d30*/  SHFL.IDX PT, R12, R14, 0x1, 0x1c1f ;  /* 0x003c1f000e0c7f89 */ /* 0x000fe200000e0000 */
[----:B------:R-:W-:-:S03]  /*17d40*/  IMAD.IADD R10, R40, 0x1, R50 ;  /* 0x00000001280a7824 */ /* 0x000fc600078e0232 */
[----:B------:R-:W-:Y:S04]  /*17d50*/  SHFL.IDX PT, R4, R14, RZ, 0x1c1f ;  /* 0x001c1fff0e047589 */ /* 0x000fe800000e0000 */
[----:B------:R-:W0:Y:S04]  /*17d60*/  SHFL.IDX PT, R5, R7, RZ, 0x1c1f ;  /* 0x001c1fff07057589 */ /* 0x000e2800000e0000 */
[----:B------:R-:W1:Y:S01]  /*17d70*/  SHFL.IDX PT, R13, R7, 0x1, 0x1c1f ;  /* 0x003c1f00070d7f89 */ /* 0x000e6200000e0000 */
[----:B------:R-:W-:Y:S01]  /*17d80*/  LOP3.LUT P0, RZ, R34, 0x3, RZ, 0xc0, !PT ;  /* 0x0000000322ff7812 */ /* 0x000fe2000780c0ff */
[----:B------:R-:W-:-:S03]  /*17d90*/  VIADD R6, R10, 0x8 ;  /* 0x000000080a067836 */ /* 0x000fc60000000000 */
        /* <DEDUP_REMOVED lines=30> */
[----:B------:R-:W-:-:S02]  /*17f80*/  IMAD.X R33, RZ, RZ, R25, P1 ;  /* 0x000000ffff217224 */ /* 0x000fc400008e0619 */
[--C-:B------:R-:W-:Y:S02]  /*17f90*/  IMAD.X R37, RZ, RZ, R25.reuse, P3 ;  /* 0x000000ffff257224 */ /* 0x100fe400018e0619 */
[----:B------:R-:W-:Y:S02]  /*17fa0*/  IMAD.MOV.U32 R5, RZ, RZ, R25 ;  /* 0x000000ffff057224 */ /* 0x000fe400078e0019 */
[----:B------:R-:W-:Y:S01]  /*17fb0*/  IMAD.IADD R11, R11, 0x1, R3 ;  /* 0x000000010b0b7824 */ /* 0x000fe200078e0203 */
[----:B------:R-:W5:Y:S01]  /*17fc0*/  LD.E.128 R24, desc[UR40][R26.64] ;  /* 0x000000281a187980 */ /* 0x000f62000c101d00 */
[----:B------:R-:W-:Y:S02]  /*17fd0*/  IMAD R0, R46, 0x30, R45 ;  /* 0x000000302e007824 */ /* 0x000fe400078e022d */
[----:B------:R-:W-:Y:S01]  /*17fe0*/  IMAD.WIDE.U32 R10, R49, UR4, R10 ;  /* 0x00000004310a7c25 */ /* 0x000fe2000f8e000a */
[----:B------:R-:W5:Y:S01]  /*17ff0*/  LD.E.128 R4, desc[UR40][R4.64] ;  /* 0x0000002804047980 */ /* 0x000f62000c101d00 */
[----:B------:R-:W-:-:S03]  /*18000*/  SHF.R.S32.HI R12, RZ, 0x1f, R9 ;  /* 0x0000001fff0c7819 */ /* 0x000fc60000011409 */
[----:B------:R-:W5:Y:S01]  /*18010*/  LD.E.128 R32, desc[UR40][R32.64] ;  /* 0x0000002820207980 */ /* 0x000f62000c101d00 */
[----:B------:R-:W-:-:S03]  /*18020*/  IADD3 R14, R50, R0, RZ ;  /* 0x00000000320e7210 */ /* 0x000fc60007ffe0ff */
        /* <DEDUP_REMOVED lines=15> */
[----:B------:R-:W-:Y:S01]  /*18120*/  SHF.R.S32.HI R9, RZ, 0x1f, R3 ;  /* 0x0000001fff097819 */ /* 0x000fe20000011403 */
[----:B------:R-:W-:Y:S02]  /*18130*/  ULDC.64 UR4, c[0x0][0xae0] ;  /* 0x0002b80000047ab9 */ /* 0x000fe40000000a00 */
[----:B------:R-:W-:-:S02]  /*18140*/  IMAD.IADD R11, R11, 0x1, R13 ;  /* 0x000000010b0b7824 */ /* 0x000fc400078e020d */
[----:B------:R-:W-:Y:S02]  /*18150*/  VIADD R0, R2, 0x16820 ;  /* 0x0001682002007836 */ /* 0x000fe40000000000 */
        /* <DEDUP_REMOVED lines=19> */
[----:B------:R-:W0:Y:S01]  /*18290*/  SHFL.IDX PT, R3, R40, RZ, 0x181f ;  /* 0x00181fff28037589 */ /* 0x000e2200000e0000 */
[----:B------:R-:W-:Y:S01]  /*182a0*/  ULDC UR4, c[0x0][0xac8] ;  /* 0x0002b20000047ab9 */ /* 0x000fe20000000800 */
[----:B------:R-:W-:Y:S01]  /*182b0*/  IMAD.IADD R42, R45, 0x1, R50 ;  /* 0x000000012d2a7824 */ /* 0x000fe200078e0232 */
[----:B------:R-:W-:Y:S01]  /*182c0*/  ISETP.GE.AND P0, PT, R44, UR4, PT ;  /* 0x000000042c007c0c */ /* 0x000fe2000bf06270 */
[----:B------:R-:W1:Y:S02]  /*182d0*/  SHFL.IDX PT, R9, R40, 0x1, 0x181f ;  /* 0x00381f0028097f89 */ /* 0x000e6400000e0000 */
[C---:B------:R-:W-:Y:S01]  /*182e0*/  VIADD R12, R42.reuse, 0x30 ;  /* 0x000000302a0c7836 */ /* 0x040fe20000000000 */
[CC--:B------:R-:W-:Y:S01]  /*182f0*/  ISETP.GE.OR P2, PT, R42.reuse, R47.reuse, P0 ;  /* 0x0000002f2a00720c */ /* 0x0c0fe20000746670 */
[----:B------:R-:W2:Y:S01]  /*18300*/  SHFL.IDX PT, R0, R41, RZ, 0x181f ;  /* 0x00181fff29007589 */ /* 0x000ea200000e0000 */
[----:B------:R-:W-:Y:S02]  /*18310*/  VIADD R20, R42, 0x60 ;  /* 0x000000602a147836 */ /* 0x000fe40000000000 */
[-C--:B------:R-:W-:Y:S01]  /*18320*/  ISETP.GE.OR P3, PT, R12, R47.reuse, P0 ;  /* 0x0000002f0c00720c */ /* 0x080fe20000766670 */
[----:B------:R-:W3:Y:S02]  /*18330*/  SHFL.IDX PT, R14, R40, 0x2, 0x181f ;  /* 0x00581f00280e7f89 */ /* 0x000ee400000e0000 */
[----:B------:R-:W-:-:S02]  /*18340*/  ISETP.GE.OR P4, PT, R20, R47, P0 ;  /* 0x0000002f1400720c */ /* 0x000fc40000786670 */
[----:B------:R-:W4:Y:S04]  /*18350*/  SHFL.IDX PT, R8, R41, 0x1, 0x181f ;  /* 0x00381f0029087f89 */ /* 0x000f2800000e0000 */
[----:B------:R-:W4:Y:S01]  /*18360*/  SHFL.IDX PT, R10, R41, 0x2, 0x181f ;  /* 0x00581f00290a7f89 */ /* 0x000f2200000e0000 */
[----:B0-----:R-:W-:-:S03]  /*18370*/  @!P2 LEA R28, P5, R44, R3, 0x1 ;  /* 0x000000032c1ca211 */ /* 0x001fc600078a08ff */
[C---:B-1----:R-:W-:Y:S02]  /*18380*/  @!P3 LEA R20, P1, R44.reuse, R9, 0x1 ;  /* 0x000000092c14b211 */ /* 0x042fe400078208ff */
[C---:B--2---:R-:W-:Y:S02]  /*18390*/  @!P2 LEA.HI.X R3, R44.reuse, R0, R43, 0x1, P5 ;  /* 0x000000002c03a211 */ /* 0x044fe400028f0c2b */
[----:B------:R-:W0:Y:S01]  /*183a0*/  SHFL.IDX PT, R0, R41, 0x3, 0x181f ;  /* 0x00781f0029007f89 */ /* 0x000e2200000e0000 */
[C---:B---3--:R-:W-:Y:S02]  /*183b0*/  @!P4 LEA R45, P5, R44.reuse, R14, 0x1 ;  /* 0x0000000e2c2dc211 */ /* 0x048fe400078a08ff */
[----:B------:R-:W-:Y:S01]  /*183c0*/  @!P2 IMAD.MOV.U32 R9, RZ, RZ, R3 ;  /* 0x000000ffff09a224 */ /* 0x000fe200078e0003 */
[----:B------:R-:W1:Y:S01]  /*183d0*/  SHFL.IDX PT, R14, R40, 0x3, 0x181f ;  /* 0x00781f00280e7f89 */ /* 0x000e6200000e0000 */
[C-C-:B----4-:R-:W-:Y:S01]  /*183e0*/  @!P3 LEA.HI.X R21, R44.reuse, R8, R43.reuse, 0x1, P1 ;  /* 0x000000082c15b211 */ /* 0x150fe200008f0c2b */
[----:B------:R-:W-:Y:S01]  /*183f0*/  @!P2 IMAD.MOV.U32 R8, RZ, RZ, R28 ;  /* 0x000000ffff08a224 */ /* 0x000fe200078e001c */
[----:B------:R-:W-:-:S04]  /*18400*/  @!P4 LEA.HI.X R10, R44, R10, R43, 0x1, P5 ;  /* 0x0000000a2c0ac211 */ /* 0x000fc800028f0c2b */
[----:B-----5:R2:W-:Y:S04]  /*18410*/  @!P2 ST.E.128 desc[UR40][R8.64], R4 ;  /* 0x000000040800a985 */ /* 0x0205e8000c101d28 */
[----:B------:R3:W-:Y:S01]  /*18420*/  @!P3 ST.E.128 desc[UR40][R20.64], R24 ;  /* 0x000000181400b985 */ /* 0x0007e2000c101d28 */
[----:B--2---:R-:W-:Y:S02]  /*18430*/  @!P4 IMAD.MOV.U32 R4, RZ, RZ, R45 ;  /* 0x000000ffff04c224 */ /* 0x004fe400078e002d */
[----:B------:R-:W-:-:S05]  /*18440*/  @!P4 IMAD.MOV.U32 R5, RZ, RZ, R10 ;  /* 0x000000ffff05c224 */ /* 0x000fca00078e000a */
[----:B01----:R3:W-:Y:S02]  /*18450*/  @!P4 ST.E.128 desc[UR40][R4.64], R32 ;  /* 0x000000200400c985 */ /* 0x0037e4000c101d28 */
.L_x_13878:
[----:B------:R-:W-:-:S04]  /*18460*/  IADD3 R42, R42, 0x90, RZ ;  /* 0x000000902a2a7810 */ /* 0x000fc80007ffe0ff */
[----:B------:R-:W-:-:S13]  /*18470*/  ISETP.GE.OR P0, PT, R42, R47, P0 ;  /* 0x0000002f2a00720c */ /* 0x000fda0000706670 */
[----:B------:R-:W-:Y:S05]  /*18480*/  @P0 BRA `(.L_x_13667) ;  /* 0x0000001000cc0947 */ /* 0x000fea0003800000 */
[----:B------:R-:W-:-:S04]  /*18490*/  LEA R14, P0, R44, R14, 0x1 ;  /* 0x0000000e2c0e7211 */ /* 0x000fc800078008ff */
[----:B------:R-:W-:-:S05]  /*184a0*/  LEA.HI.X R15, R44, R0, R43, 0x1, P0 ;  /* 0x000000002c0f7211 */ /* 0x000fca00000f0c2b */
[----:B------:R4:W-:Y:S01]  /*184b0*/  ST.E.128 desc[UR40][R14.64], R36 ;  /* 0x000000240e007985 */ /* 0x0009e2000c101d28 */
[----:B------:R-:W-:Y:S05]  /*184c0*/  BRA `(.L_x_13667) ;  /* 0x0000001000bc7947 */ /* 0x000fea0003800000 */
.L_x_13665:
        /* <DEDUP_REMOVED lines=8> */
[----:B------:R-:W-:Y:S01]  /*18550*/  ULDC.64 UR4, c[0x0][0xb38] ;  /* 0x0002ce0000047ab9 */ /* 0x000fe20000000a00 */
[----:B------:R-:W-:Y:S02]  /*18560*/  IMAD.MOV.U32 R3, RZ, RZ, R41 ;  /* 0x000000ffff037224 */ /* 0x000fe400078e0029 */
[----:B------:R-:W-:Y:S02]  /*18570*/  IMAD.IADD R5, R5, 0x1, R11 ;  /* 0x0000000105057824 */ /* 0x000fe400078e020b */
[----:B------:R-:W-:Y:S02]  /*18580*/  VIADD R35, R155, 0x10 ;  /* 0x000000109b237836 */ /* 0x000fe40000000000 */
[----:B------:R-:W-:-:S03]  /*18590*/  IMAD.WIDE.U32 R4, R49, UR4, R4 ;  /* 0x0000000431047c25 */ /* 0x000fc6000f8e0004 */
[----:B------:R-:W-:Y:S01]  /*185a0*/  SHF.R.S32.HI R28, RZ, 0x1f, R35 ;  /* 0x0000001fff1c7819 */ /* 0x000fe20000011423 */
[----:B------:R-:W-:Y:S01]  /*185b0*/  IMAD R5, R49, UR5, R5 ;  /* 0x0000000531057c24 */ /* 0x000fe2000f8e0205 */
[----:B------:R-:W-:Y:S01]  /*185c0*/  ULDC.64 UR4, c[0x0][0xb40] ;  /* 0x0002d00000047ab9 */ /* 0x000fe20000000a00 */
[----:B------:R-:W-:Y:S02]  /*185d0*/  VIADD R37, R155, 0x18 ;  /* 0x000000189b257836 */ /* 0x000fe40000000000 */
[----:B------:R-:W-:Y:S02]  /*185e0*/  IMAD R0, R0, UR4, RZ ;  /* 0x0000000400007c24 */ /* 0x000fe4000f8e02ff */
[----:B0-----:R-:W-:Y:S01]  /*185f0*/  @P2 IMAD.HI.U32 R12, R41, R12, RZ ;  /* 0x0000000c290c2227 */ /* 0x001fe200078e00ff */
[----:B------:R-:W-:-:S03]  /*18600*/  SHF.R.S32.HI R34, RZ, 0x1f, R37 ;  /* 0x0000001fff227819 */ /* 0x000fc60000011425 */
[C---:B------:R-:W-:Y:S01]  /*18610*/  IMAD R7, R9.reuse, UR5, R0 ;  /* 0x0000000509077c24 */ /* 0x040fe2000f8e0200 */
[----:B-1----:R-:W-:Y:S01]  /*18620*/  @P2 SHF.R.U32.HI R3, RZ, R13, R12 ;  /* 0x0000000dff032219 */ /* 0x002fe2000001160c */
[----:B------:R-:W-:Y:S01]  /*18630*/  IMAD.WIDE.U32 R4, R9, UR4, R4 ;  /* 0x0000000409047c25 */ /* 0x000fe2000f8e0004 */
[----:B------:R-:W-:Y:S02]  /*18640*/  ULDC.64 UR4, c[0x0][0xb48] ;  /* 0x0002d20000047ab9 */ /* 0x000fe40000000a00 */
[----:B------:R-:W-:Y:S01]  /*18650*/  SHF.R.S32.HI R0, RZ, 0x1f, R3 ;  /* 0x0000001fff007819 */ /* 0x000fe20000011403 */
[----:B------:R-:W-:Y:S02]  /*18660*/  IMAD.IADD R5, R5, 0x1, R7 ;  /* 0x0000000105057824 */ /* 0x000fe400078e0207 */
[----:B------:R-:W-:Y:S02]  /*18670*/  IMAD.MOV R7, RZ, RZ, -R3 ;  /* 0x000000ffff077224 */ /* 0x000fe400078e0a03 */
        /* <DEDUP_REMOVED lines=17> */
[C---:B------:R-:W-:Y:S01]  /*18790*/  VIADD R39, R155.reuse, 0x20 ;  /* 0x000000209b277836 */ /* 0x040fe20000000000 */
[----:B------:R-:W-:Y:S01]  /*187a0*/  UMOV UR4, 0xffffffff ;  /* 0xffffffff00047882 */ /* 0x000fe20000000000 */
[C---:B------:R-:W-:Y:S01]  /*187b0*/  VIADD R41, R155.reuse, 0x28 ;  /* 0x000000289b297836 */ /* 0x040fe20000000000 */
[C---:B------:R-:W-:Y:S01]  /*187c0*/  IADD3 R7, R155.reuse, 0x8, RZ ;  /* 0x000000089b077810 */ /* 0x040fe20007ffe0ff */
[C---:B------:R-:W-:Y:S01]  /*187d0*/  VIADD R43, R155.reuse, 0x30 ;  /* 0x000000309b2b7836 */ /* 0x040fe20000000000 */
[----:B------:R0:W-:Y:S01]  /*187e0*/  SYNCS.ARRIVE.TRANS64.RED.A1T0 RZ, [R8+URZ], RZ ;  /* 0x000000ff08ff79a7 */ /* 0x0001e2000810043f */
[----:B------:R-:W-:Y:S01]  /*187f0*/  VIADD R45, R155, 0x38 ;  /* 0x000000389b2d7836 */ /* 0x000fe20000000000 */
[----:B------:R-:W-:Y:S02]  /*18800*/  LEA.HI.X R4, R4, UR5, R5, 0x2, P0 ;  /* 0x0000000504047c11 */ /* 0x000fe400080f1405 */
[----:B------:R-:W-:-:S02]  /*18810*/  SHF.R.S32.HI R5, RZ, 0x1f, R155 ;  /* 0x0000001fff057819 */ /* 0x000fc4000001149b */
[----:B------:R-:W-:Y:S02]  /*18820*/  SHF.R.S32.HI R36, RZ, 0x1f, R39 ;  /* 0x0000001fff247819 */ /* 0x000fe40000011427 */
[----:B------:R-:W-:Y:S02]  /*18830*/  SHF.R.S32.HI R38, RZ, 0x1f, R41 ;  /* 0x0000001fff267819 */ /* 0x000fe40000011429 */
[----:B------:R-:W-:Y:S02]  /*18840*/  SHF.R.S32.HI R40, RZ, 0x1f, R43 ;  /* 0x0000001fff287819 */ /* 0x000fe4000001142b */
[----:B------:R-:W-:Y:S02]  /*18850*/  SHF.R.S32.HI R42, RZ, 0x1f, R45 ;  /* 0x0000001fff2a7819 */ /* 0x000fe4000001142d */
[----:B------:R-:W-:Y:S01]  /*18860*/  SHF.R.S32.HI R44, RZ, 0x1f, R7 ;  /* 0x0000001fff2c7819 */ /* 0x000fe20000011407 */
[----:B0-----:R-:W-:Y:S06]  /*18870*/  BRA.DIV UR4, `(.L_x_13668) ;  /* 0x0000009e043c7947 */ /* 0x001fec000b800000 */
[----:B------:R0:W1:Y:S04]  /*18880*/  SHFL.IDX PT, R0, R4, RZ, 0x1c1f ;  /* 0x001c1fff04007589 */ /* 0x00006800000e0000 */
[----:B------:R0:W2:Y:S02]  /*18890*/  SHFL.IDX PT, R14, R3, RZ, 0x1c1f ;  /* 0x001c1fff030e7589 */ /* 0x0000a400000e0000 */
.L_x_13881:
        /* <DEDUP_REMOVED lines=8> */
[-C--:B--2---:R-:W-:Y:S02]  /*18920*/  @!P1 LEA R8, P3, R155, R14.reuse, 0x2 ;  /* 0x0000000e9b089211 */ /* 0x084fe400078610ff */
[----:B------:R-:W-:Y:S02]  /*18930*/  @!P2 LEA R10, P4, R7, R14, 0x2 ;  /* 0x0000000e070aa211 */ /* 0x000fe400078810ff */
[-C--:B-1----:R-:W-:Y:S02]  /*18940*/  @!P1 LEA.HI.X R9, R155, R0.reuse, R5, 0x2, P3 ;  /* 0x000000009b099211 */ /* 0x082fe400018f1405 */
[----:B------:R-:W-:Y:S02]  /*18950*/  @!P2 LEA.HI.X R11, R7, R0, R44, 0x2, P4 ;  /* 0x00000000070ba211 */ /* 0x000fe400020f142c */
[----:B------:R-:W-:Y:S01]  /*18960*/  @!P5 LEA R12, P3, R35, R14, 0x2 ;  /* 0x0000000e230cd211 */ /* 0x000fe200078610ff */
[----:B------:R1:W-:Y:S01]  /*18970*/  @!P1 ST.E.64 desc[UR40][R8.64], R20 ;  /* 0x0000001408009985 */ /* 0x0003e2000c101b28 */
[----:B------:R-:W-:-:S02]  /*18980*/  ISETP.GE.AND P1, PT, R39, UR4, PT ;  /* 0x0000000427007c0c */ /* 0x000fc4000bf26270 */
[----:B------:R-:W-:Y:S01]  /*18990*/  @!P5 LEA.HI.X R13, R35, R0, R28, 0x2, P3 ;  /* 0x00000000230dd211 */ /* 0x000fe200018f141c */
[----:B------:R2:W-:Y:S01]  /*189a0*/  @!P2 ST.E.64 desc[UR40][R10.64], R26 ;  /* 0x0000001a0a00a985 */ /* 0x0005e2000c101b28 */
[----:B------:R-:W-:Y:S02]  /*189b0*/  ISETP.GE.AND P2, PT, R41, UR4, PT ;  /* 0x0000000429007c0c */ /* 0x000fe4000bf46270 */
[----:B------:R-:W-:Y:S01]  /*189c0*/  @!P0 LEA R24, P4, R37, R14, 0x2 ;  /* 0x0000000e25188211 */ /* 0x000fe200078810ff */
[----:B------:R3:W-:Y:S01]  /*189d0*/  @!P5 ST.E.64 desc[UR40][R12.64], R96 ;  /* 0x000000600c00d985 */ /* 0x0007e2000c101b28 */
[----:B------:R-:W-:Y:S02]  /*189e0*/  ISETP.GE.AND P3, PT, R43, UR4, PT ;  /* 0x000000042b007c0c */ /* 0x000fe4000bf66270 */
[----:B------:R-:W-:Y:S02]  /*189f0*/  ISETP.GE.AND P5, PT, R45, UR4, PT ;  /* 0x000000042d007c0c */ /* 0x000fe4000bfa6270 */
[----:B------:R-:W-:-:S02]  /*18a00*/  @!P0 LEA.HI.X R25, R37, R0, R34, 0x2, P4 ;  /* 0x0000000025198211 */ /* 0x000fc400020f1422 */
[----:B------:R-:W-:-:S03]  /*18a10*/  @!P1 LEA R32, P4, R39, R14, 0x2 ;  /* 0x0000000e27209211 */ /* 0x000fc600078810ff */
[----:B------:R3:W-:Y:S01]  /*18a20*/  @!P0 ST.E.64 desc[UR40][R24.64], R100 ;  /* 0x0000006418008985 */ /* 0x0007e2000c101b28 */
[----:B-1----:R-:W-:Y:S02]  /*18a30*/  @!P2 LEA R8, P0, R41, R14, 0x2 ;  /* 0x0000000e2908a211 */ /* 0x002fe400078010ff */
[----:B------:R-:W-:Y:S02]  /*18a40*/  @!P1 LEA.HI.X R33, R39, R0, R36, 0x2, P4 ;  /* 0x0000000027219211 */ /* 0x000fe400020f1424 */
[----:B--2---:R-:W-:Y:S02]  /*18a50*/  @!P3 LEA R10, P4, R43, R14, 0x2 ;  /* 0x0000000e2b0ab211 */ /* 0x004fe400078810ff */
[----:B------:R-:W-:Y:S01]  /*18a60*/  @!P2 LEA.HI.X R9, R41, R0, R38, 0x2, P0 ;  /* 0x000000002909a211 */ /* 0x000fe200000f1426 */
[----:B------:R3:W-:Y:S01]  /*18a70*/  @!P1 ST.E.64 desc[UR40][R32.64], R104 ;  /* 0x0000006820009985 */ /* 0x0007e2000c101b28 */
[----:B------:R-:W-:Y:S02]  /*18a80*/  @!P5 LEA R14, P0, R45, R14, 0x2 ;  /* 0x0000000e2d0ed211 */ /* 0x000fe400078010ff */
[-C--:B------:R-:W-:Y:S01]  /*18a90*/  @!P3 LEA.HI.X R11, R43, R0.reuse, R40, 0x2, P4 ;  /* 0x000000002b0bb211 */ /* 0x080fe200020f1428 */
[----:B------:R3:W-:Y:S01]  /*18aa0*/  @!P2 ST.E.64 desc[UR40][R8.64], R108 ;  /* 0x0000006c0800a985 */ /* 0x0007e2000c101b28 */
[----:B------:R-:W-:-:S03]  /*18ab0*/  @!P5 LEA.HI.X R15, R45, R0, R42, 0x2, P0 ;  /* 0x000000002d0fd211 */ /* 0x000fc600000f142a */
[----:B------:R3:W-:Y:S04]  /*18ac0*/  @!P3 ST.E.64 desc[UR40][R10.64], R112 ;  /* 0x000000700a00b985 */ /* 0x0007e8000c101b28 */
[----:B------:R3:W-:Y:S02]  /*18ad0*/  @!P5 ST.E.64 desc[UR40][R14.64], R116 ;  /* 0x000000740e00d985 */ /* 0x0007e4000c101b28 */
.L_x_13670:
[----:B------:R-:W-:Y:S05]  /*18ae0*/  BSYNC B1 ;  /* 0x0000000000017941 */ /* 0x000fea0003800000 */
.L_x_13669:
[----:B------:R-:W-:-:S03]  /*18af0*/  UMOV UR4, 0xffffffff ;  /* 0xffffffff00047882 */ /* 0x000fc60000000000 */
[----:B------:R-:W-:Y:S05]  /*18b00*/  BRA.DIV UR4, `(.L_x_13671) ;  /* 0x0000009a04cc7947 */ /* 0x000fea000b800000 */
[----:B-1----:R1:W4:Y:S04]  /*18b10*/  SHFL.IDX PT, R0, R4, 0x1, 0x1c1f ;  /* 0x003c1f0004007f89 */ /* 0x00232800000e0000 */
[----:B--23--:R1:W2:Y:S02]  /*18b20*/  SHFL.IDX PT, R14, R3, 0x1, 0x1c1f ;  /* 0x003c1f00030e7f89 */ /* 0x00c2a400000e0000 */
.L_x_13885:
[----:B------:R-:W-:-:S13]  /*18b30*/  ISETP.GE.AND P0, PT, R6, R47, PT ;  /* 0x0000002f0600720c */ /* 0x000fda0003f06270 */
[----:B------:R-:W-:Y:S05]  /*18b40*/  @P0 BRA `(.L_x_13667) ;  /* 0x0000000c001c0947 */ /* 0x000fea0003800000 */
[----:B------:R-:W-:Y:S02]  /*18b50*/  ULDC UR4, c[0x0][0xac8] ;  /* 0x0002b20000047ab9 */ /* 0x000fe40000000800 */
[----:B------:R-:W-:Y:S02]  /*18b60*/  ISETP.GE.AND P0, PT, R155, UR4, PT ;  /* 0x000000049b007c0c */ /* 0x000fe4000bf06270 */
[----:B------:R-:W-:Y:S02]  /*18b70*/  ISETP.GE.AND P5, PT, R7, UR4, PT ;  /* 0x0000000407007c0c */ /* 0x000fe4000bfa6270 */
[----:B------:R-:W-:Y:S02]  /*18b80*/  ISETP.GE.AND P3, PT, R35, UR4, PT ;  /* 0x0000000423007c0c */ /* 0x000fe4000bf66270 */
[----:B------:R-:W-:-:S07]  /*18b90*/  ISETP.GE.AND P2, PT, R37, UR4, PT ;  /* 0x0000000425007c0c */ /* 0x000fce000bf46270 */
[-C--:B012---:R-:W-:Y:S02]  /*18ba0*/  @!P0 LEA R4, P1, R155, R14.reuse, 0x2 ;  /* 0x0000000e9b048211 */ /* 0x087fe400078210ff */
[----:B------:R-:W-:Y:S02]  /*18bb0*/  @!P5 LEA R6, P4, R7, R14, 0x2 ;  /* 0x0000000e0706d211 */ /* 0x000fe400078810ff */
[-C--:B----4-:R-:W-:Y:S02]  /*18bc0*/  @!P0 LEA.HI.X R5, R155, R0.reuse, R5, 0x2, P1 ;  /* 0x000000009b058211 */ /* 0x090fe400008f1405 */
[----:B------:R-:W-:Y:S02]  /*18bd0*/  ISETP.GE.AND P1, PT, R39, UR4, PT ;  /* 0x0000000427007c0c */ /* 0x000fe4000bf26270 */
[----:B------:R-:W-:Y:S01]  /*18be0*/  @!P5 LEA.HI.X R7, R7, R0, R44, 0x2, P4 ;  /* 0x000000000707d211 */ /* 0x000fe200020f142c */
[----:B------:R0:W-:Y:S01]  /*18bf0*/  @!P0 ST.E.64 desc[UR40][R4.64], R90 ;  /* 0x0000005a04008985 */ /* 0x0001e2000c101b28 */
[----:B------:R-:W-:-:S02]  /*18c00*/  ISETP.GE.AND P0, PT, R41, UR4, PT ;  /* 0x0000000429007c0c */ /* 0x000fc4000bf06270 */
[-C--:B------:R-:W-:Y:S01]  /*18c10*/  @!P3 LEA R8, P4, R35, R14.reuse, 0x2 ;  /* 0x0000000e2308b211 */ /* 0x080fe200078810ff */
[----:B------:R1:W-:Y:S01]  /*18c20*/  @!P5 ST.E.64 desc[UR40][R6.64], R94 ;  /* 0x0000005e0600d985 */ /* 0x0003e2000c101b28 */
[----:B------:R-:W-:Y:S02]  /*18c30*/  @!P2 LEA R10, P5, R37, R14, 0x2 ;  /* 0x0000000e250aa211 */ /* 0x000fe400078a10ff */
[-C--:B------:R-:W-:Y:S02]  /*18c40*/  @!P3 LEA.HI.X R9, R35, R0.reuse, R28, 0x2, P4 ;  /* 0x000000002309b211 */ /* 0x080fe400020f141c */
[----:B------:R-:W-:Y:S02]  /*18c50*/  ISETP.GE.AND P4, PT, R43, UR4, PT ;  /* 0x000000042b007c0c */ /* 0x000fe4000bf86270 */
[----:B------:R-:W-:Y:S01]  /*18c60*/  @!P2 LEA.HI.X R11, R37, R0, R34, 0x2, P5 ;  /* 0x00000000250ba211 */ /* 0x000fe200028f1422 */
[----:B------:R1:W-:Y:S01]  /*18c70*/  @!P3 ST.E.64 desc[UR40][R8.64], R98 ;  /* 0x000000620800b985 */ /* 0x0003e2000c101b28 */
[----:B------:R-:W-:-:S03]  /*18c80*/  @!P1 LEA R12, P5, R39, R14, 0x2 ;  /* 0x0000000e270c9211 */ /* 0x000fc600078a10ff */
[----:B------:R1:W-:Y:S01]  /*18c90*/  @!P2 ST.E.64 desc[UR40][R10.64], R102 ;  /* 0x000000660a00a985 */ /* 0x0003e2000c101b28 */
[----:B------:R-:W-:Y:S02]  /*18ca0*/  @!P1 LEA.HI.X R13, R39, R0, R36, 0x2, P5 ;  /* 0x00000000270d9211 */ /* 0x000fe400028f1424 */
[----:B------:R-:W-:-:S03]  /*18cb0*/  @!P0 LEA R20, P5, R41, R14, 0x2 ;  /* 0x0000000e29148211 */ /* 0x000fc600078a10ff */
[----:B------:R1:W-:Y:S01]  /*18cc0*/  @!P1 ST.E.64 desc[UR40][R12.64], R106 ;  /* 0x0000006a0c009985 */ /* 0x0003e2000c101b28 */
[----:B------:R-:W-:Y:S02]  /*18cd0*/  @!P0 LEA.HI.X R21, R41, R0, R38, 0x2, P5 ;  /* 0x0000000029158211 */ /* 0x000fe400028f1426 */
[----:B0-----:R-:W-:-:S03]  /*18ce0*/  @!P4 LEA R4, P5, R43, R14, 0x2 ;  /* 0x0000000e2b04c211 */ /* 0x001fc600078a10ff */
[----:B------:R1:W-:Y:S01]  /*18cf0*/  @!P0 ST.E.64 desc[UR40][R20.64], R110 ;  /* 0x0000006e14008985 */ /* 0x0003e2000c101b28 */
[----:B------:R-:W-:Y:S02]  /*18d00*/  @!P4 LEA.HI.X R5, R43, R0, R40, 0x2, P5 ;  /* 0x000000002b05c211 */ /* 0x000fe400028f1428 */
[----:B------:R-:W-:-:S03]  /*18d10*/  ISETP.GE.AND P0, PT, R45, UR4, PT ;  /* 0x000000042d007c0c */ /* 0x000fc6000bf06270 */
[----:B------:R1:W-:Y:S10]  /*18d20*/  @!P4 ST.E.64 desc[UR40][R4.64], R114 ;  /* 0x000000720400c985 */ /* 0x0003f4000c101b28 */
[----:B------:R-:W-:Y:S05]  /*18d30*/  @P0 BRA `(.L_x_13667) ;  /* 0x0000000800a00947 */ /* 0x000fea0003800000 */
[----:B------:R-:W-:-:S04]  /*18d40*/  LEA R14, P0, R45, R14, 0x2 ;  /* 0x0000000e2d0e7211 */ /* 0x000fc800078010ff */
[----:B------:R-:W-:-:S05]  /*18d50*/  LEA.HI.X R15, R45, R0, R42, 0x2, P0 ;  /* 0x000000002d0f7211 */ /* 0x000fca00000f142a */
[----:B------:R0:W-:Y:S01]  /*18d60*/  ST.E.64 desc[UR40][R14.64], R118 ;  /* 0x000000760e007985 */ /* 0x0001e2000c101b28 */
[----:B------:R-:W-:Y:S05]  /*18d70*/  BRA `(.L_x_13667) ;  /* 0x0000000800907947 */ /* 0x000fea0003800000 */
.L_x_13663:
[----:B------:R-:W2:Y:S01]  /*18d80*/  LDL R0, [R1+0x6c] ;  /* 0x00006c0001007983 */ /* 0x000ea20000100800 */
[----:B------:R-:W-:Y:S01]  /*18d90*/  ULDC.64 UR4, c[0x0][0xc08] ;  /* 0x0003020000047ab9 */ /* 0x000fe20000000a00 */
[----:B------:R-:W2:Y:S01]  /*18da0*/  LDC.64 R4, c[0x0][0xc00] ;  /* 0x00030000ff047b82 */ /* 0x000ea20000000a00 */
[----:B------:R-:W-:Y:S01]  /*18db0*/  ISETP.NE.U32.AND P0, PT, RZ, UR4, PT ;  /* 0x00000004ff007c0c */ /* 0x000fe2000bf05070 */
[----:B------:R-:W3:Y:S01]  /*18dc0*/  LDL R8, [R1+0x68] ;  /* 0x0000680001087983 */ /* 0x000ee20000100800 */
[----:B------:R-:W-:Y:S02]  /*18dd0*/  IMAD.MOV.U32 R3, RZ, RZ, RZ ;  /* 0x000000ffff037224 */ /* 0x000fe400078e00ff */
[----:B------:R-:W-:Y:S01]  /*18de0*/  ISETP.NE.AND.EX P1, PT, RZ, UR5, PT, P0 ;  /* 0x00000005ff007c0c */ /* 0x000fe2000bf25300 */
[----:B------:R-:W-:Y:S02]  /*18df0*/  ULDC.64 UR4, c[0x0][0xc00] ;  /* 0x0003000000047ab9 */ /* 0x000fe40000000a00 */
[----:B------:R-:W-:-:S04]  /*18e00*/  ISETP.NE.U32.AND P0, PT, RZ, UR4, PT ;  /* 0x00000004ff007c0c */ /* 0x000fc8000bf05070 */
[----:B------:R-:W-:-:S06]  /*18e10*/  ISETP.NE.AND.EX P0, PT, RZ, UR5, PT, P0 ;  /* 0x00000005ff007c0c */ /* 0x000fcc000bf05300 */
[----:B------:R-:W0:Y:S01]  /*18e20*/  @P1 LDC.64 R6, c[0x0][0xc08] ;  /* 0x00030200ff061b82 */ /* 0x000e220000000a00 */
[----:B------:R-:W-:Y:S02]  /*18e30*/  ULDC UR4, c[0x0][0xa88] ;  /* 0x0002a20000047ab9 */ /* 0x000fe40000000800 */
[----:B-----5:R-:W-:Y:S02]  /*18e40*/  IMAD.U32 R24, RZ, RZ, UR4 ;  /* 0x00000004ff187e24 */ /* 0x020fe4000f8e00ff */
[----:B--2---:R-:W-:-:S04]  /*18e50*/  IMAD.WIDE R4, R0, 0x4, R4 ;  /* 0x0000000400047825 */ /* 0x004fc800078e0204 */
[----:B0-----:R-:W-:Y:S01]  /*18e60*/  @P1 IMAD.WIDE R6, R0, 0x4, R6 ;  /* 0x0000000400061825 */ /* 0x001fe200078e0206 */
[----:B------:R0:W5:Y:S04]  /*18e70*/  @P0 LDG.E R3, desc[UR40][R4.64] ;  /* 0x0000002804030981 */ /* 0x000168000c1e1900 */
[----:B------:R0:W5:Y:S01]  /*18e80*/  @P1 LDG.E R24, desc[UR40][R6.64] ;  /* 0x0000002806181981 */ /* 0x000162000c1e1900 */
[----:B---3--:R-:W-:Y:S02]  /*18e90*/  ISETP.NE.AND P2, PT, R8, RZ, PT ;  /* 0x000000ff0800720c */ /* 0x008fe40003f45270 */
[----:B------:R-:W-:Y:S02]  /*18ea0*/  ISETP.GT.AND P3, PT, R48, 0xbf, PT ;  /* 0x000000bf3000780c */ /* 0x000fe40003f64270 */
[----:B-1----:R-:W-:-:S09]  /*18eb0*/  SHF.R.S32.HI R28, RZ, 0x1f, R0 ;  /* 0x0000001fff1c7819 */ /* 0x002fd20000011400 */
[----:B------:R-:W1:Y:S02]  /*18ec0*/  @!P2 LDC R8, c[0x0][0xad4] ;  /* 0x0002b500ff08ab82 */ /* 0x000e640000000800 */
[----:B-1----:R0:W-:Y:S01]  /*18ed0*/  @!P2 STL [R1+0x68], R8 ;  /* 0x000068080100a387 */ /* 0x0021e20000100800 */
[----:B------:R-:W-:Y:S01]  /*18ee0*/  ISETP.GT.AND P2, PT, R8, 0x1, PT ;  /* 0x000000010800780c */ /* 0x000fe20003f44270 */
[----:B------:R-:W-:-:S12]  /*18ef0*/  @P1 BRA `(.L_x_13672) ;  /* 0x0000000000101947 */ /* 0x000fd80003800000 */
[----:B------:R-:W-:Y:S05]  /*18f00*/  @!P0 BRA `(.L_x_13672) ;  /* 0x00000000000c8947 */ /* 0x000fea0003800000 */
[----:B0-----:R-:W2:Y:S04]  /*18f10*/  LDG.E R7, desc[UR40][R4.64] ;  /* 0x0000002804077981 */ /* 0x001ea8000c1e1900 */
[----:B-----5:R-:W2:Y:S02]  /*18f20*/  LDG.E R24, desc[UR40][R4.64+0x4] ;  /* 0x0000042804187981 */ /* 0x020ea4000c1e1900 */
[----:B--2---:R-:W-:-:S07]  /*18f30*/  IMAD.IADD R24, R24, 0x1, -R7 ;  /* 0x0000000118187824 */ /* 0x004fce00078e0a07 */
.L_x_13672:
[----:B------:R-:W-:Y:S01]  /*18f40*/  BSSY B1, `(.L_x_13673) ;  /* 0x000003a000017945 */ /* 0x000fe20003800000 */
[----:B------:R-:W-:Y:S02]  /*18f50*/  SEL R33, R0, RZ, !P0 ;  /* 0x000000ff00217207 */ /* 0x000fe40004000000 */
[----:B------:R-:W-:Y:S02]  /*18f60*/  SEL R28, R28, RZ, !P0 ;  /* 0x000000ff1c1c7207 */ /* 0x000fe40004000000 */
[----:B-----5:R-:W-:Y:S01]  /*18f70*/  SHF.R.S32.HI R26, RZ, 0x1f, R3 ;  /* 0x0000001fff1a7819 */ /* 0x020fe20000011403 */
[----:B------:R-:W-:Y:S06]  /*18f80*/  @P3 BRA `(.L_x_13674) ;  /* 0x0000000000d43947 */ /* 0x000fec0003800000 */
[----:B------:R-:W2:Y:S01]  /*18f90*/  LDL R0, [R1+0x1c] ;  /* 0x00001c0001007983 */ /* 0x000ea20000100800 */
[----:B------:R-:W1:Y:S01]  /*18fa0*/  LDC R37, c[0x0][0xbe8] ;  /* 0x0002fa00ff257b82 */ /* 0x000e620000000800 */
[----:B0-----:R-:W0:Y:S01]  /*18fb0*/  S2R R5, SR_TID.X ;  /* 0x0000000000057919 */ /* 0x001e220000002100 */
[----:B--2---:R-:W-:Y:S02]  /*18fc0*/  IMAD.MOV.U32 R4, RZ, RZ, R0 ;  /* 0x000000ffff047224 */ /* 0x004fe400078e0000 */
[----:B-1----:R-:W-:-:S03]  /*18fd0*/  IMAD R0, R24, R37, RZ ;  /* 0x0000002518007224 */ /* 0x002fc600078e02ff */
[----:B0-----:R-:W-:-:S04]  /*18fe0*/  IADD3 R35, R4, -0x80, R5 ;  /* 0xffffff8004237810 */ /* 0x001fc80007ffe005 */
        /* <DEDUP_REMOVED lines=47> */
.L_x_13674:
[----:B------:R-:W-:Y:S05]  /*192e0*/  BSYNC B1 ;  /* 0x0000000000017941 */ /* 0x000fea0003800000 */
.L_x_13673:
[----:B------:R-:W-:Y:S05]  /*192f0*/  @P2 BRA `(.L_x_13667) ;  /* 0x0000000400302947 */ /* 0x000fea0003800000 */
[----:B------:R-:W2:Y:S01]  /*19300*/  LDL.LU R10, [R1+0x64] ;  /* 0x00006400010a7983 */ /* 0x000ea20000300800 */
[----:B------:R-:W3:Y:S01]  /*19310*/  LDC R9, c[0x0][0xbe8] ;  /* 0x0002fa00ff097b82 */ /* 0x000ee20000000800 */
[----:B------:R-:W-:Y:S01]  /*19320*/  ULDC.64 UR4, c[0x0][0xaa0] ;  /* 0x0002a80000047ab9 */ /* 0x000fe20000000a00 */
[----:B------:R-:W-:Y:S01]  /*19330*/  ULDC.64 UR6, c[0x0][0xaf0] ;  /* 0x0002bc0000067ab9 */ /* 0x000fe20000000a00 */
[----:B------:R-:W4:Y:S01]  /*19340*/  LDL R27, [R1+0x1c] ;  /* 0x00001c00011b7983 */ /* 0x000f220000100800 */
[----:B------:R-:W-:Y:S02]  /*19350*/  IMAD R0, R26, UR4, RZ ;  /* 0x000000041a007c24 */ /* 0x000fe4000f8e02ff */
[----:B01----:R-:W-:-:S04]  /*19360*/  IMAD.WIDE.U32 R4, R3, UR4, RZ ;  /* 0x0000000403047c25 */ /* 0x003fc8000f8e00ff */
[----:B------:R-:W-:Y:S01]  /*19370*/  IMAD R7, R3, UR5, R0 ;  /* 0x0000000503077c24 */ /* 0x000fe2000f8e0200 */
[----:B------:R-:W-:Y:S01]  /*19380*/  ULDC.64 UR4, c[0x0][0xae8] ;  /* 0x0002ba0000047ab9 */ /* 0x000fe20000000a00 */
[----:B------:R-:W-:Y:S02]  /*19390*/  IMAD R0, R46, 0x30, R45 ;  /* 0x000000302e007824 */ /* 0x000fe400078e022d */
[----:B------:R-:W-:Y:S02]  /*193a0*/  IMAD.IADD R5, R5, 0x1, R7 ;  /* 0x0000000105057824 */ /* 0x000fe400078e0207 */
[----:B------:R-:W-:-:S04]  /*193b0*/  IMAD R6, R28, UR6, RZ ;  /* 0x000000061c067c24 */ /* 0x000fc8000f8e02ff */
[----:B------:R-:W-:Y:S01]  /*193c0*/  IMAD R7, R33, UR7, R6 ;  /* 0x0000000721077c24 */ /* 0x000fe2000f8e0206 */
[----:B---3--:R-:W-:-:S13]  /*193d0*/  ISETP.NE.AND P0, PT, R9, 0x1, PT ;  /* 0x000000010900780c */ /* 0x008fda0003f05270 */
[----:B------:R-:W0:Y:S08]  /*193e0*/  @P0 LDC R11, c[0x0][0xbec] ;  /* 0x0002fb00ff0b0b82 */ /* 0x000e300000000800 */
[----:B------:R-:W1:Y:S01]  /*193f0*/  @P0 LDC R13, c[0x0][0xbf0] ;  /* 0x0002fc00ff0d0b82 */ /* 0x000e620000000800 */
[----:B--2---:R-:W-:Y:S01]  /*19400*/  IMAD.WIDE.U32 R4, R10, UR4, R4 ;  /* 0x000000040a047c25 */ /* 0x004fe2000f8e0004 */
[----:B----4-:R-:W-:-:S03]  /*19410*/  IADD3 R8, R27, R0, RZ ;  /* 0x000000001b087210 */ /* 0x010fc60007ffe0ff */
[----:B------:R-:W-:Y:S01]  /*19420*/  IMAD R5, R10, UR5, R5 ;  /* 0x000000050a057c24 */ /* 0x000fe2000f8e0205 */
[----:B------:R-:W-:Y:S01]  /*19430*/  ULDC.64 UR4, c[0x0][0xae0] ;  /* 0x0002b80000047ab9 */ /* 0x000fe20000000a00 */
[----:B0-----:R-:W-:-:S04]  /*19440*/  @P0 IMAD.HI.U32 R0, R8, R11, RZ ;  /* 0x0000000b08000227 */ /* 0x001fc800078e00ff */
[----:B------:R-:W-:Y:S01]  /*19450*/  IMAD.MOV.U32 R3, RZ, RZ, R8 ;  /* 0x000000ffff037224 */ /* 0x000fe200078e0008 */
[----:B-1----:R-:W-:Y:S01]  /*19460*/  @P0 SHF.R.U32.HI R3, RZ, R13, R0 ;  /* 0x0000000dff030219 */ /* 0x002fe20000011600 */
[----:B------:R-:W-:Y:S01]  /*19470*/  IMAD.WIDE.U32 R4, R33, UR6, R4 ;  /* 0x0000000621047c25 */ /* 0x000fe2000f8e0004 */
[----:B------:R-:W-:Y:S02]  /*19480*/  ULDC.64 UR6, c[0x0][0xa80] ;  /* 0x0002a00000067ab9 */ /* 0x000fe40000000a00 */
        /* <DEDUP_REMOVED lines=10> */
[----:B------:R-:W-:-:S04]  /*19530*/  IMAD R0, R0, UR4, RZ ;  /* 0x0000000400007c24 */ /* 0x000fc8000f8e02ff */
[C---:B------:R-:W-:Y:S02]  /*19540*/  IMAD R3, R21.reuse, UR5, R0 ;  /* 0x0000000515037c24 */ /* 0x040fe4000f8e0200 */
[----:B------:R-:W-:Y:S01]  /*19550*/  IMAD.WIDE.U32 R20, R21, UR4, R4 ;  /* 0x0000000415147c25 */ /* 0x000fe2000f8e0004 */
[----:B------:R-:W-:Y:S02]  /*19560*/  ULDC UR4, c[0x0][0xac8] ;  /* 0x0002b20000047ab9 */ /* 0x000fe40000000800 */
[----:B------:R-:W-:Y:S01]  /*19570*/  ISETP.GE.AND P0, PT, R44, UR4, PT ;  /* 0x000000042c007c0c */ /* 0x000fe2000bf06270 */
[----:B------:R-:W-:Y:S01]  /*19580*/  IMAD.IADD R3, R21, 0x1, R3 ;  /* 0x0000000115037824 */ /* 0x000fe200078e0203 */
[----:B------:R-:W-:Y:S01]  /*19590*/  LEA R7, P1, R20, UR6, 0x1 ;  /* 0x0000000614077c11 */ /* 0x000fe2000f8208ff */
[----:B------:R-:W-:-:S03]  /*195a0*/  UMOV UR4, 0xffffffff ;  /* 0xffffffff00047882 */ /* 0x000fc60000000000 */
[----:B------:R-:W-:Y:S01]  /*195b0*/  LEA.HI.X R20, R20, UR7, R3, 0x1, P1 ;  /* 0x0000000714147c11 */ /* 0x000fe200088f0c03 */
[----:B------:R-:W-:Y:S08]  /*195c0*/  BRA.DIV UR4, `(.L_x_13675) ;  /* 0x0000009204647947 */ /* 0x000ff0000b800000 */
[----:B------:R-:W0:Y:S01]  /*195d0*/  SHFL.IDX PT, R3, R7, RZ, 0x181f ;  /* 0x00181fff07037589 */ /* 0x000e2200000e0000 */
[----:B------:R-:W-:Y:S02]  /*195e0*/  IMAD R21, R24, R9, RZ ;  /* 0x0000000918157224 */ /* 0x000fe400078e02ff */
[----:B------:R-:W-:Y:S01]  /*195f0*/  IMAD.IADD R24, R45, 0x1, R27 ;  /* 0x000000012d187824 */ /* 0x000fe200078e021b */
[----:B------:R-:W1:Y:S03]  /*19600*/  SHFL.IDX PT, R0, R20, RZ, 0x181f ;  /* 0x00181fff14007589 */ /* 0x000e6600000e0000 */
[C---:B------:R-:W-:Y:S01]  /*19610*/  VIADD R8, R24.reuse, 0x30 ;  /* 0x0000003018087836 */ /* 0x040fe20000000000 */
[----:B------:R-:W2:Y:S01]  /*19620*/  SHFL.IDX PT, R5, R7, 0x1, 0x181f ;  /* 0x00381f0007057f89 */ /* 0x000ea200000e0000 */
[C---:B------:R-:W-:Y:S01]  /*19630*/  ISETP.GE.OR P2, PT, R24.reuse, R21, P0 ;  /* 0x000000151800720c */ /* 0x040fe20000746670 */
[----:B------:R-:W-:-:S02]  /*19640*/  VIADD R10, R24, 0x60 ;  /* 0x00000060180a7836 */ /* 0x000fc40000000000 */
[----:B------:R-:W3:Y:S01]  /*19650*/  SHFL.IDX PT, R14, R7, 0x2, 0x181f ;  /* 0x00581f00070e7f89 */ /* 0x000ee200000e0000 */
[-C--:B------:R-:W-:Y:S02]  /*19660*/  ISETP.GE.OR P3, PT, R8, R21.reuse, P0 ;  /* 0x000000150800720c */ /* 0x080fe40000766670 */
        /* <DEDUP_REMOVED lines=10> */
[C---:B----4-:R-:W-:Y:S01]  /*19710*/  @!P3 LEA.HI.X R9, R44.reuse, R4, R43, 0x1, P1 ;  /* 0x000000042c09b211 */ /* 0x050fe200008f0c2b */
[----:B------:R-:W-:Y:S02]  /*19720*/  @!P4 IMAD.MOV.U32 R4, RZ, RZ, R25 ;  /* 0x000000ffff04c224 */ /* 0x000fe400078e0019 */
[----:B------:R0:W2:Y:S01]  /*19730*/  SHFL.IDX PT, R14, R7, 0x3, 0x181f ;  /* 0x00781f00070e7f89 */ /* 0x0000a200000e0000 */
[----:B-----5:R-:W-:-:S03]  /*19740*/  @!P4 LEA.HI.X R5, R44, R6, R43, 0x1, P5 ;  /* 0x000000062c05c211 */ /* 0x020fc600028f0c2b */
[----:B------:R0:W-:Y:S04]  /*19750*/  @!P3 ST.E.128 desc[UR40][R8.64], RZ ;  /* 0x000000ff0800b985 */ /* 0x0001e8000c101d28 */
[----:B------:R0:W-:Y:S02]  /*19760*/  @!P4 ST.E.128 desc[UR40][R4.64], RZ ;  /* 0x000000ff0400c985 */ /* 0x0001e4000c101d28 */
.L_x_13894:
[----:B------:R-:W-:-:S05]  /*19770*/  VIADD R24, R24, 0x90 ;  /* 0x0000009018187836 */ /* 0x000fca0000000000 */
[----:B------:R-:W-:-:S13]  /*19780*/  ISETP.GE.OR P0, PT, R24, R21, P0 ;  /* 0x000000151800720c */ /* 0x000fda0000706670 */
[----:B--2---:R-:W-:-:S04]  /*19790*/  @!P0 LEA R14, P1, R44, R14, 0x1 ;  /* 0x0000000e2c0e8211 */ /* 0x004fc800078208ff */
[----:B-1----:R-:W-:-:S05]  /*197a0*/  @!P0 LEA.HI.X R15, R44, R0, R43, 0x1, P1 ;  /* 0x000000002c0f8211 */ /* 0x002fca00008f0c2b */
[----:B------:R2:W-:Y:S04]  /*197b0*/  @!P0 ST.E.128 desc[UR40][R14.64], RZ ;  /* 0x000000ff0e008985 */ /* 0x0005e8000c101d28 */
.L_x_13667:
[----:B------:R-:W-:Y:S05]  /*197c0*/  BSYNC B0 ;  /* 0x0000000000007941 */ /* 0x000fea0003800000 */
.L_x_13662:
[----:B------:R-:W-:Y:S02]  /*197d0*/  ULDC UR4, c[0x0][0xc3c] ;  /* 0x00030f0000047ab9 */ /* 0x000fe40000000800 */
[----:B------:R-:W-:-:S13]  /*197e0*/  ISETP.GE.AND P0, PT, R31, UR4, PT ;  /* 0x000000041f007c0c */ /* 0x000fda000bf06270 */
[----:B------:R-:W-:Y:S05]  /*197f0*/  @!P0 BRA `(.L_x_13676) ;  /* 0xfffffe78000c8947 */ /* 0x000fea000383ffff */
[----:B------:R-:W-:Y:S05]  /*19800*/  BRA `(.L_x_13474) ;  /* 0x0000007800a47947 */ /* 0x000fea0003800000 */
.L_x_13472:
        /* <DEDUP_REMOVED lines=16> */
.L_x_13677:
        /* <DEDUP_REMOVED lines=44> */
.L_x_13681:
        /* <DEDUP_REMOVED lines=37> */
.L_x_13679:
        /* <DEDUP_REMOVED lines=13> */
.L_x_13682:
        /* <DEDUP_REMOVED lines=30> */
[----:B------:R-:W-:-:S05]  /*1a0d0*/  @P0 IADD3 R2, R2, 0x1, RZ ;  /* 0x0000000102020810 */ /* 0x000fca0007ffe0ff */
[----:B------:R-:W-:Y:S02]  /*1a0e0*/  IMAD.MOV.U32 R7, RZ, RZ, R2 ;  /* 0x000000ffff077224 */ /* 0x000fe400078e0002 */
[----:B0-----:R-:W-:Y:S02]  /*1a0f0*/  IMAD.MOV R8, RZ, RZ, -R3 ;  /* 0x000000ffff087224 */ /* 0x001fe400078e0a03 */
[----:B------:R-:W-:Y:S01]  /*1a100*/  @!P2 IMAD.MOV R7, RZ, RZ, -R7 ;  /* 0x000000ffff07a224 */ /* 0x000fe200078e0a07 */
[----:B------:R-:W-:Y:S01]  /*1a110*/  @!P1 LOP3.LUT R7, RZ, R25, RZ, 0x33, !PT ;  /* 0x00000019ff079212 */ /* 0x000fe200078e33ff */
        /* <DEDUP_REMOVED lines=23> */
[----:B------:R-:W-:-:S03]  /*1a290*/  IMAD R2, R25, R3, R4 ;  /* 0x0000000319027224 */ /* 0x000fc600078e0204 */
[----:B------:R-:W-:Y:S01]  /*1a2a0*/  LEA R26, R7, R6, 0x10 ;  /* 0x00000006071a7211 */ /* 0x000fe200078e80ff */
[----:B------:R-:W-:Y:S06]  /*1a2b0*/  BRA `(.L_x_13684) ;  /* 0x0000000000f07947 */ /* 0x000fec0003800000 */
.L_x_13683:
[----:B0-----:R-:W0:Y:S02]  /*1a2c0*/  LDC.64 R2, c[0x0][0xc90] ;  /* 0x00032400ff027b82 */ /* 0x001e240000000a00 */
        /* <DEDUP_REMOVED lines=59> */
.L_x_13684:
[----:B------:R-:W-:-:S05]  /*1a680*/  LOP3.LUT R2, RZ, R2, RZ, 0x33, !PT ;  /* 0x00000002ff027212 */ /* 0x000fca00078e33ff */
[----:B------:R-:W-:Y:S01]  /*1a690*/  IMAD.IADD R25, R25, 0x1, R2 ;  /* 0x0000000119197824 */ /* 0x000fe200078e0202 */
[----:B------:R-:W-:Y:S06]  /*1a6a0*/  BRA `(.L_x_13685) ;  /* 0x00000000000c7947 */ /* 0x000fec0003800000 */
.L_x_13680:
[----:B------:R-:W-:Y:S02]  /*1a6b0*/  IMAD.MOV.U32 R25, RZ, RZ, RZ ;  /* 0x000000ffff197224 */ /* 0x000fe400078e00ff */
[----:B------:R-:W-:Y:S02]  /*1a6c0*/  IMAD.U32 R24, RZ, RZ, UR6 ;  /* 0x00000006ff187e24 */ /* 0x000fe4000f8e00ff */
[----:B------:R-:W-:-:S07]  /*1a6d0*/  IMAD.MOV.U32 R26, RZ, RZ, RZ ;  /* 0x000000ffff1a7224 */ /* 0x000fce00078e00ff */
.L_x_13685:
[----:B------:R-:W-:-:S13]  /*1a6e0*/  ISETP.NE.AND P0, PT, R0, RZ, PT ;  /* 0x000000ff0000720c */ /* 0x000fda0003f05270 */
[----:B------:R-:W0:Y:S01]  /*1a6f0*/  @!P0 S2R R3, SR_CgaCtaId ;  /* 0x0000000000038919 */ /* 0x000e220000008800 */
[----:B------:R-:W-:-:S04]  /*1a700*/  @!P0 MOV R0, 0x400 ;  /* 0x0000040000008802 */ /* 0x000fc80000000f00 */
[----:B0-----:R-:W-:-:S05]  /*1a710*/  @!P0 LEA R0, R3, R0, 0x18 ;  /* 0x0000000003008211 */ /* 0x001fca00078ec0ff */
[----:B------:R0:W-:Y:S01]  /*1a720*/  @!P0 STS.128 [R0+0x168d0], R24 ;  /* 0x0168d01800008388 */ /* 0x0001e20000000c00 */
[----:B------:R-:W-:Y:S06]  /*1a730*/  BAR.ARV 0x5, 0x200 ;  /* 0x0148000000007b1d */ /* 0x000fec0000002000 */
.L_x_13678:
[----:B------:R2:W-:Y:S01]  /*1a740*/  STL [R1+0x34], RZ ;  /* 0x000034ff01007387 */ /* 0x0005e20000100800 */
[----:B------:R-:W-:Y:S01]  /*1a750*/  ULDC UR4, c[0x0][0xc3c] ;  /* 0x00030f0000047ab9 */ /* 0x000fe20000000800 */
[----:B------:R-:W-:Y:S01]  /*1a760*/  IMAD.MOV.U32 R28, RZ, RZ, 0x1 ;  /* 0x00000001ff1c7424 */ /* 0x000fe200078e00ff */
[----:B-1----:R-:W-:Y:S01]  /*1a770*/  ISETP.GE.AND P0, PT, R27, UR4, PT ;  /* 0x000000041b007c0c */ /* 0x002fe2000bf06270 */
[----:B------:R-:W-:-:S12]  /*1a780*/  IMAD.MOV.U32 R18, RZ, RZ, RZ ;  /* 0x000000ffff127224 */ /* 0x000fd800078e00ff */
[----:B--2---:R-:W-:Y:S05]  /*1a790*/  @P0 BRA `(.L_x_13686) ;  /* 0x0000006400e40947 */ /* 0x004fea0003800000 */
[----:B------:R-:W1:Y:S01]  /*1a7a0*/  S2R R5, SR_TID.X ;  /* 0x0000000000057919 */ /* 0x000e620000002100 */
[----:B------:R-:W2:Y:S01]  /*1a7b0*/  S2UR UR5, SR_CgaCtaId ;  /* 0x00000000000579c3 */ /* 0x000ea20000008800 */
        /* <DEDUP_REMOVED lines=8> */
[----:B--2---:R-:W-:-:S06]  /*1a840*/  ULEA UR4, UR5, UR4, 0x18 ;  /* 0x0000000405047291 */ /* 0x004fcc000f8ec03f */
[----:B------:R-:W-:Y:S01]  /*1a850*/  IMAD.U32 R17, RZ, RZ, UR4 ;  /* 0x00000004ff117e24 */ /* 0x000fe2000f8e00ff */
[C---:B-1----:R-:W-:Y:S01]  /*1a860*/  LOP3.LUT R4, R5.reuse, 0x7f, RZ, 0xc0, !PT ;  /* 0x0000007f05047812 */ /* 0x042fe200078ec0ff */
[----:B0-----:R-:W-:-:S04]  /*1a870*/  IMAD.SHL.U32 R0, R5, 0x8, RZ ;  /* 0x0000000805007824 */ /* 0x001fc800078e00ff */
[----:B------:R-:W-:Y:S01]  /*1a880*/  IMAD.SHL.U32 R3, R4, 0x8, RZ ;  /* 0x0000000804037824 */ /* 0x000fe200078e00ff */
[----:B------:R-:W-:Y:S01]  /*1a890*/  LOP3.LUT R2, R0, 0x1f8, RZ, 0xc0, !PT ;  /* 0x000001f800027812 */ /* 0x000fe200078ec0ff */
[----:B------:R-:W-:Y:S01]  /*1a8a0*/  IMAD.MOV.U32 R0, RZ, RZ, 0x1 ;  /* 0x00000001ff007424 */ /* 0x000fe200078e00ff */
[----:B------:R-:W-:Y:S02]  /*1a8b0*/  SHF.R.U32.HI R4, RZ, 0x3, R4 ;  /* 0x00000003ff047819 */ /* 0x000fe40000011604 */
[----:B------:R-:W-:Y:S02]  /*1a8c0*/  LOP3.LUT R2, R2, 0x38, R5, 0x78, !PT ;  /* 0x0000003802027812 */ /* 0x000fe400078e7805 */
[----:B------:R0:W-:Y:S02]  /*1a8d0*/  STL [R1], R0 ;  /* 0x0000000001007387 */ /* 0x0001e40000100800 */
[----:B------:R-:W-:Y:S02]  /*1a8e0*/  LOP3.LUT R2, R2, 0x200, R3, 0xf8, !PT ;  /* 0x0000020002027812 */ /* 0x000fe400078ef803 */
[----:B------:R-:W-:-:S04]  /*1a8f0*/  SHF.L.U32 R3, R5, 0x4, RZ ;  /* 0x0000000405037819 */ /* 0x000fc800000006ff */
[----:B------:R-:W-:Y:S01]  /*1a900*/  LOP3.LUT R3, R4, 0x70, R3, 0xf8, !PT ;  /* 0x0000007004037812 */ /* 0x000fe200078ef803 */
[----:B0-----:R-:W-:-:S05]  /*1a910*/  IMAD R0, R2, 0x2, R17 ;  /* 0x0000000202007824 */ /* 0x001fca00078e0211 */
[----:B------:R0:W-:Y:S02]  /*1a920*/  STL [R1+0xc], R0 ;  /* 0x00000c0001007387 */ /* 0x0001e40000100800 */
.L_x_13828:
[----:B------:R-:W-:Y:S05]  /*1a930*/  YIELD ;  /* 0x0000000000007946 */ /* 0x000fea0003800000 */
[----:B------:R-:W-:Y:S01]  /*1a940*/  ULDC.64 UR4, c[0x0][0xa28] ;  /* 0x00028a0000047ab9 */ /* 0x000fe20000000a00 */
[----:B------:R-:W-:Y:S02]  /*1a950*/  CS2R R6, SRZ ;  /* 0x0000000000067805 */ /* 0x000fe4000001ff00 */
[----:B------:R-:W-:Y:S01]  /*1a960*/  ISETP.NE.U32.AND P0, PT, RZ, UR4, PT ;  /* 0x00000004ff007c0c */ /* 0x000fe2000bf05070 */
[----:B-1----:R-:W1:Y:S01]  /*1a970*/  LDC.64 R10, c[0x0][0xa00] ;  /* 0x00028000ff0a7b82 */ /* 0x002e620000000a00 */
[----:B0-----:R-:W-:Y:S01]  /*1a980*/  IMAD.MOV.U32 R0, RZ, RZ, RZ ;  /* 0x000000ffff007224 */ /* 0x001fe200078e00ff */
[----:B------:R-:W-:Y:S01]  /*1a990*/  ULDC.64 UR6, c[0x0][0xa08] ;  /* 0x0002820000067ab9 */ /* 0x000fe20000000a00 */
[----:B------:R-:W-:Y:S01]  /*1a9a0*/  ISETP.NE.AND.EX P0, PT, RZ, UR5, PT, P0 ;  /* 0x00000005ff007c0c */ /* 0x000fe2000bf05300 */
[----:B------:R-:W-:Y:S01]  /*1a9b0*/  ULDC.64 UR4, c[0x0][0xa18] ;  /* 0x0002860000047ab9 */ /* 0x000fe20000000a00 */
[----:B------:R-:W-:-:S03]  /*1a9c0*/  ULDC.64 UR8, c[0x0][0xa10] ;  /* 0x0002840000087ab9 */ /* 0x000fc60000000a00 */
[----:B------:R-:W0:Y:S08]  /*1a9d0*/  LDC.64 R4, c[0x0][0xa08] ;  /* 0x00028200ff047b82 */ /* 0x000e300000000a00 */
[----:B------:R-:W2:Y:S02]  /*1a9e0*/  @P0 LDC.64 R2, c[0x0][0xa28] ;  /* 0x00028a00ff020b82 */ /* 0x000ea40000000a00 */
[----:B--2---:R-:W-:-:S05]  /*1a9f0*/  @P0 IMAD.WIDE R2, R27, 0x4, R2 ;  /* 0x000000041b020825 */ /* 0x004fca00078e0202 */
[----:B------:R2:W5:Y:S01]  /*1aa00*/  @P0 LDG.E R7, desc[UR40][R2.64] ;  /* 0x0000002802070981 */ /* 0x000562000c1e1900 */
[----:B------:R-:W-:Y:S01]  /*1aa10*/  ISETP.NE.U32.AND P0, PT, RZ, UR4, PT ;  /* 0x00000004ff007c0c */ /* 0x000fe2000bf05070 */
[C---:B-1----:R-:W-:Y:S01]  /*1aa20*/  IMAD.WIDE R10, R27.reuse, 0x4, R10 ;  /* 0x000000041b0a7825 */ /* 0x042fe200078e020a */
[----:B------:R-:W-:Y:S02]  /*1aa30*/  ISETP.NE.U32.AND P2, PT, RZ, UR6, PT ;  /* 0x00000006ff007c0c */ /* 0x000fe4000bf45070 */
[----:B------:R-:W-:Y:S01]  /*1aa40*/  ISETP.NE.AND.EX P0, PT, RZ, UR5, PT, P0 ;  /* 0x00000005ff007c0c */ /* 0x000fe2000bf05300 */
[----:B------:R-:W-:Y:S01]  /*1aa50*/  ULDC.64 UR4, c[0x0][0xa00] ;  /* 0x0002800000047ab9 */ /* 0x000fe20000000a00 */
[----:B------:R-:W-:Y:S01]  /*1aa60*/  ISETP.NE.U32.AND P4, PT, RZ, UR8, PT ;  /* 0x00000008ff007c0c */ /* 0x000fe2000bf85070 */
[----:B------:R-:W-:Y:S01]  /*1aa70*/  IMAD.MOV.U32 R12, RZ, RZ, RZ ;  /* 0x000000ffff0c7224 */ /* 0x000fe200078e00ff */
[----:B------:R-:W-:Y:S01]  /*1aa80*/  ISETP.NE.U32.AND P1, PT, RZ, UR4, PT ;  /* 0x00000004ff007c0c */ /* 0x000fe2000bf25070 */
[----:B--2---:R-:W1:Y:S01]  /*1aa90*/  LDC.64 R2, c[0x0][0xa10] ;  /* 0x00028400ff027b82 */ /* 0x004e620000000a00 */
[----:B0-----:R-:W-:-:S02]  /*1aaa0*/  IMAD.WIDE R4, R27, 0x4, R4 ;  /* 0x000000041b047825 */ /* 0x001fc400078e0204 */
[----:B------:R-:W-:-:S05]  /*1aab0*/  ISETP.NE.AND.EX P3, PT, RZ, UR5, PT, P1 ;  /* 0x00000005ff007c0c */ /* 0x000fca000bf65310 */
[----:B------:R-:W0:Y:S01]  /*1aac0*/  @P0 LDC.64 R8, c[0x0][0xa18] ;  /* 0x00028600ff080b82 */ /* 0x000e220000000a00 */
[----:B------:R-:W-:Y:S01]  /*1aad0*/  ULDC UR4, c[0x0][0x288] ;  /* 0x0000a20000047ab9 */ /* 0x000fe20000000800 */
[----:B------:R-:W-:Y:S02]  /*1aae0*/  ISETP.NE.AND.EX P1, PT, RZ, UR7, PT, P2 ;  /* 0x00000007ff007c0c */ /* 0x000fe4000bf25320 */
[----:B------:R-:W-:-:S04]  /*1aaf0*/  ISETP.NE.AND.EX P2, PT, RZ, UR9, PT, P4 ;  /* 0x00000009ff007c0c */ /* 0x000fc8000bf45340 */
[----:B------:R-:W2:Y:S07]  /*1ab00*/  @P3 LDG.E R0, desc[UR40][R10.64] ;  /* 0x000000280a003981 */ /* 0x000eae000c1e1900 */
[----:B------:R-:W5:Y:S01]  /*1ab10*/  @P1 LDG.E R12, desc[UR40][R4.64] ;  /* 0x00000028040c1981 */ /* 0x000f62000c1e1900 */
[----:B-1----:R-:W-:-:S05]  /*1ab20*/  IMAD.WIDE R2, R27, 0x4, R2 ;  /* 0x000000041b027825 */ /* 0x002fca00078e0202 */
[----:B------:R-:W5:Y:S01]  /*1ab30*/  @P2 LDG.E R6, desc[UR40][R2.64] ;  /* 0x0000002802062981 */ /* 0x000f62000c1e1900 */
[----:B0-----:R-:W-:-:S03]  /*1ab40*/  @P0 IMAD.WIDE R8, R27, 0x4, R8 ;  /* 0x000000041b080825 */ /* 0x001fc600078e0208 */
        /* <DEDUP_REMOVED lines=15> */
[----:B---3--:R-:W-:Y:S06]  /*1ac40*/  @P0 BRA `(.L_x_13687) ;  /* 0x0000000000140947 */ /* 0x008fec0003800000 */
[----:B------:R-:W-:Y:S05]  /*1ac50*/  @!P3 BRA `(.L_x_13687) ;  /* 0x000000000010b947 */ /* 0x000fea0003800000 */
[----:B0-----:R-:W2:Y:S04]  /*1ac60*/  LDG.E R0, desc[UR40][R10.64] ;  /* 0x000000280a007981 */ /* 0x001ea8000c1e1900 */
[----:B------:R-:W2:Y:S02]  /*1ac70*/  LDG.E R10, desc[UR40][R10.64+0x4] ;  /* 0x000004280a0a7981 */ /* 0x000ea4000c1e1900 */
[----:B--2---:R-:W-:-:S05]  /*1ac80*/  IMAD.IADD R13, R10, 0x1, -R0 ;  /* 0x000000010a0d7824 */ /* 0x004fca00078e0a00 */
[----:B------:R1:W-:Y:S02]  /*1ac90*/  STL [R1+0x18], R13 ;  /* 0x0000180d01007387 */ /* 0x0003e40000100800 */
.L_x_13687:
[----:B------:R-:W-:Y:S01]  /*1aca0*/  ULDC.64 UR4, c[0x0][0xa20] ;  /* 0x0002880000047ab9 */ /* 0x000fe20000000a00 */
[C---:B0-----:R-:W-:Y:S02]  /*1acb0*/  LOP3.LUT R0, R26.reuse, 0xff000000, RZ, 0xc0, !PT ;  /* 0xff0000001a007812 */ /* 0x041fe400078ec0ff */
[----:B------:R-:W-:Y:S02]  /*1acc0*/  ISETP.NE.U32.AND P0, PT, RZ, UR4, PT ;  /* 0x00000004ff007c0c */ /* 0x000fe4000bf05070 */
[----:B------:R-:W-:Y:S02]  /*1acd0*/  SHF.R.U32.HI R0, RZ, 0x8, R0 ;  /* 0x00000008ff007819 */ /* 0x000fe40000011600 */
[----:B------:R-:W-:Y:S02]  /*1ace0*/  ISETP.NE.AND.EX P0, PT, RZ, UR5, PT, P0 ;  /* 0x00000005ff007c0c */ /* 0x000fe4000bf05300 */
[C---:B------:R-:W-:Y:S02]  /*1acf0*/  LOP3.LUT R10, R26.reuse, 0xff0000, RZ, 0xc0, !PT ;  /* 0x00ff00001a0a7812 */ /* 0x040fe400078ec0ff */
[----:B------:R-:W-:-:S02]  /*1ad00*/  LOP3.LUT R16, R26, 0xffff, RZ, 0xc0, !PT ;  /* 0x0000ffff1a107812 */ /* 0x000fc400078ec0ff */
[----:B------:R-:W-:Y:S02]  /*1ad10*/  LEA.HI R0, R10, R0, RZ, 0x10 ;  /* 0x000000000a007211 */ /* 0x000fe400078f80ff */
[----:B-----5:R-:W-:-:S05]  /*1ad20*/  IADD3 R26, R12, R7, RZ ;  /* 0x000000070c1a7210 */ /* 0x020fca0007ffe0ff */
[----:B------:R-:W-:Y:S05]  /*1ad30*/  @!P0 BRA `(.L_x_13688) ;  /* 0x0000000000108947 */ /* 0x000fea0003800000 */
[----:B------:R-:W0:Y:S02]  /*1ad40*/  LDC.64 R4, c[0x0][0xa20] ;  /* 0x00028800ff047b82 */ /* 0x000e240000000a00 */
[----:B0-----:R-:W-:-:S05]  /*1ad50*/  IMAD.WIDE R4, R27, 0x4, R4 ;  /* 0x000000041b047825 */ /* 0x001fca00078e0204 */
[----:B------:R0:W5:Y:S01]  /*1ad60*/  LDG.E R9, desc[UR40][R4.64] ;  /* 0x0000002804097981 */ /* 0x000162000c1e1900 */
[----:B------:R-:W-:Y:S05]  /*1ad70*/  BRA `(.L_x_13689) ;  /* 0x0000000000107947 */ /* 0x000fea0003800000 */
.L_x_13688:
[----:B------:R-:W-:Y:S05]  /*1ad80*/  @!P1 BRA `(.L_x_13689) ;  /* 0x00000000000c9947 */ /* 0x000fea0003800000 */
[----:B------:R-:W2:Y:S04]  /*1ad90*/  LDG.E R9, desc[UR40][R4.64] ;  /* 0x0000002804097981 */ /* 0x000ea8000c1e1900 */
[----:B------:R-:W2:Y:S02]  /*1ada0*/  LDG.E R4, desc[UR40][R4.64+0x4] ;  /* 0x0000042804047981 */ /* 0x000ea4000c1e1900 */
[----:B--2---:R-:W-:-:S07]  /*1adb0*/  IMAD.IADD R9, R4, 0x1, -R9 ;  /* 0x0000000104097824 */ /* 0x004fce00078e0a09 */
.L_x_13689:
        /* <DEDUP_REMOVED lines=36> */
.L_x_13692:
[----:B------:R-:W-:-:S13]  /*1b000*/  ISETP.NE.AND P0, PT, R3, 0x1, PT ;  /* 0x000000010300780c */ /* 0x000fda0003f05270 */
[----:B------:R-:W0:Y:S02]  /*1b010*/  @P0 LDC.64 R4, c[0x0][0x9e8] ;  /* 0x00027a00ff040b82 */ /* 0x000e240000000a00 */
[----:B0-----:R-:W-:-:S05]  /*1b020*/  @P0 IMAD.HI.U32 R4, R11, R4, RZ ;  /* 0x000000040b040227 */ /* 0x001fca00078e00ff */
[----:B------:R-:W-:-:S07]  /*1b030*/  @P0 SHF.R.U32.HI R11, RZ, R5, R4 ;  /* 0x00000005ff0b0219 */ /* 0x000fce0000011604 */
.L_x_13693:
[----:B------:R-:W-:Y:S05]  /*1b040*/  BSYNC B0 ;  /* 0x0000000000007941 */ /* 0x000fea0003800000 */
.L_x_13691:
[----:B------:R-:W-:-:S05]  /*1b050*/  IMAD R11, R11, R3, R3 ;  /* 0x000000030b0b7224 */ /* 0x000fca00078e0203 */
[----:B------:R-:W-:-:S07]  /*1b060*/  VIMNMX R2, R2, R11, PT ;  /* 0x0000000b02027248 */ /* 0x000fce0003fe0100 */
.L_x_13690:
        /* <DEDUP_REMOVED lines=8> */
[----:B------:R-:W-:Y:S02]  /*1b0f0*/  SHF.R.S32.HI R5, RZ, 0x1f, R2 ;  /* 0x0000001fff057819 */ /* 0x000fe40000011402 */
[----:B------:R-:W-:Y:S02]  /*1b100*/  IADD3 R11, R19, R4, RZ ;  /* 0x00000004130b7210 */ /* 0x000fe40007ffe0ff */
        /* <DEDUP_REMOVED lines=15> */
.L_x_13696:
[----:B------:R-:W-:-:S13]  /*1b200*/  ISETP.NE.AND P0, PT, R3, 0x1, PT ;  /* 0x000000010300780c */ /* 0x000fda0003f05270 */
[----:B------:R-:W0:Y:S02]  /*1b210*/  @P0 LDC.64 R4, c[0x0][0x9e8] ;  /* 0x00027a00ff040b82 */ /* 0x000e240000000a00 */
[----:B0-----:R-:W-:-:S05]  /*1b220*/  @P0 IMAD.HI.U32 R4, R11, R4, RZ ;  /* 0x000000040b040227 */ /* 0x001fca00078e00ff */
[----:B------:R-:W-:-:S07]  /*1b230*/  @P0 SHF.R.U32.HI R11, RZ, R5, R4 ;  /* 0x00000005ff0b0219 */ /* 0x000fce0000011604 */
.L_x_13697:
[----:B------:R-:W-:Y:S05]  /*1b240*/  BSYNC B0 ;  /* 0x0000000000007941 */ /* 0x000fea0003800000 */
.L_x_13695:
[----:B------:R-:W-:-:S05]  /*1b250*/  IMAD R3, R11, R3, RZ ;  /* 0x000000030b037224 */ /* 0x000fca00078e02ff */
[----:B------:R-:W-:-:S07]  /*1b260*/  VIMNMX R2, R2, R3, !PT ;  /* 0x0000000302027248 */ /* 0x000fce0007fe0100 */
.L_x_13694:
        /* <DEDUP_REMOVED lines=39> */
[----:B------:R-:W-:-:S07]  /*1b4e0*/  @!P1 LOP3.LUT R13, RZ, R5, RZ, 0x33, !PT ;  /* 0x00000005ff0d9212 */ /* 0x000fce00078e33ff */
.L_x_13699:
[----:B------:R-:W-:Y:S05]  /*1b4f0*/  BSYNC B0 ;  /* 0x0000000000007941 */ /* 0x000fea0003800000 */
.L_x_13698:
[-C--:B------:R-:W-:Y:S01]  /*1b500*/  IMAD R4, R14, R13.reuse, R4 ;  /* 0x0000000d0e047224 */ /* 0x080fe200078e0204 */
[----:B------:R-:W-:Y:S04]  /*1b510*/  BSSY B0, `(.L_x_13700) ;  /* 0x00000dc000007945 */ /* 0x000fe80003800000 */
[C---:B------:R-:W-:Y:S01]  /*1b520*/  VIADDMNMX R10, R4.reuse, R13, R10, PT ;  /* 0x0000000d040a7246 */ /* 0x040fe2000380010a */
[----:B------:R-:W-:-:S04]  /*1b530*/  IMAD R4, R4, 0x80, -R7 ;  /* 0x0000008004047824 */ /* 0x000fc800078e0a07 */
[----:B------:R-:W-:Y:S01]  /*1b540*/  IMAD R10, R10, 0x80, -R7 ;  /* 0x000000800a0a7824 */ /* 0x000fe200078e0a07 */
[----:B------:R-:W-:-:S04]  /*1b550*/  VIMNMX R4, RZ, R4, !PT ;  /* 0x00000004ff047248 */ /* 0x000fc80007fe0100 */
[----:B------:R-:W-:-:S04]  /*1b560*/  VIMNMX R10, R10, R8, PT ;  /* 0x000000080a0a7248 */ /* 0x000fc80003fe0100 */
[----:B------:R-:W-:Y:S02]  /*1b570*/  ISETP.GT.AND P0, PT, R10, R4, PT ;  /* 0x000000040a00720c */ /* 0x000fe40003f04270 */
[----:B------:R-:W-:-:S11]  /*1b580*/  SHF.R.U32.HI R4, RZ, 0x7, R4 ;  /* 0x00000007ff047819 */ /* 0x000fd60000011604 */
[----:B------:R-:W-:-:S04]  /*1b590*/  @P0 IADD3 R2, R10, 0x7f, RZ ;  /* 0x0000007f0a020810 */ /* 0x000fc80007ffe0ff */
[----:B------:R-:W-:-:S04]  /*1b5a0*/  @P0 SHF.R.S32.HI R3, RZ, 0x1f, R2 ;  /* 0x0000001fff030819 */ /* 0x000fc80000011402 */
[----:B------:R-:W-:Y:S01]  /*1b5b0*/  @P0 LEA.HI R2, R3, R2, RZ, 0x7 ;  /* 0x0000000203020211 */ /* 0x000fe200078f38ff */
[----:B------:R-:W-:-:S03]  /*1b5c0*/  IMAD.MOV.U32 R3, RZ, RZ, R4 ;  /* 0x000000ffff037224 */ /* 0x000fc600078e0004 */
[----:B------:R-:W-:Y:S02]  /*1b5d0*/  @P0 SHF.R.S32.HI R3, RZ, 0x7, R2 ;  /* 0x00000007ff030819 */ /* 0x000fe40000011402 */
[----:B------:R-:W-:Y:S02]  /*1b5e0*/  PLOP3.LUT P0, PT, PT, PT, PT, 0x80, 0x0 ;  /* 0x000000000000781c */ /* 0x000fe40003f0f070 */
        /* <DEDUP_REMOVED lines=9> */
.L_x_13897:
[----:B-1----:R-:W-:Y:S02]  /*1b680*/  ISETP.NE.AND P0, PT, R14, RZ, PT ;  /* 0x000000ff0e00720c */ /* 0x002fe40003f05270 */
[----:B------:R-:W-:-:S11]  /*1b690*/  PLOP3.LUT P6, PT, PT, PT, PT, 0x8, 0x0 ;  /* 0x000000000000781c */ /* 0x000fd60003fce170 */
[----:B------:R-:W-:Y:S05]  /*1b6a0*/  @P0 BRA `(.L_x_13703) ;  /* 0x00000000000c0947 */ /* 0x000fea0003800000 */
[----:B------:R-:W-:-:S03]  /*1b6b0*/  UMOV UR4, 0xffffffff ;  /* 0xffffffff00047882 */ /* 0x000fc60000000000 */
[----:B------:R-:W-:Y:S05]  /*1b6c0*/  BRA.DIV UR4, `(.L_x_13704) ;  /* 0x0000007604587947 */ /* 0x000fea000b800000 */
[----:B------:R-:W-:-:S13]  /*1b6d0*/  ELECT P6, URZ, PT ;  /* 0x00000000003f782f */ /* 0x000fda00038c0000 */
.L_x_13703:
        /* <DEDUP_REMOVED lines=9> */
.L_x_13900:
[----:B------:R-:W-:Y:S05]  /*1b770*/  BSYNC B1 ;  /* 0x0000000000017941 */ /* 0x000fea0003800000 */
.L_x_13705:
[----:B------:R-:W-:Y:S04]  /*1b780*/  BSSY B1, `(.L_x_13707) ;  /* 0x0000050000017945 */ /* 0x000fe80003800000 */
[----:B------:R-:W-:Y:S05]  /*1b790*/  @!P6 BRA `(.L_x_13708) ;  /* 0x000000040038e947 */ /* 0x000fea0003800000 */
        /* <DEDUP_REMOVED lines=9> */
.L_x_13901:
[----:B------:R-:W-:Y:S05]  /*1b830*/  BSYNC B2 ;  /* 0x0000000000027941 */ /* 0x000fea0003800000 */
.L_x_13709:
[----:B------:R-:W-:Y:S04]  /*1b840*/  BSSY B2, `(.L_x_13711) ;  /* 0x0000009000027945 */ /* 0x000fe80003800000 */
        /* <DEDUP_REMOVED lines=8> */
.L_x_13712:
[----:B------:R-:W-:Y:S05]  /*1b8d0*/  BSYNC B2 ;  /* 0x0000000000027941 */ /* 0x000fea0003800000 */
.L_x_13711:
        /* <DEDUP_REMOVED lines=8> */
[----:B------:R-:W-:Y:S01]  /*1b960*/  VIADD R10, R10, 0xe400 ;  /* 0x0000e4000a0a7836 */ /* 0x000fe20000000000 */
[----:B------:R-:W-:Y:S01]  /*1b970*/  UMOV UR6, 0x0 ;  /* 0x0000000000067882 */ /* 0x000fe20000000000 */
[----:B------:R-:W-:Y:S01]  /*1b980*/  IMAD.SHL.U32 R11, R29, 0x2000, RZ ;  /* 0x000020001d0b7824 */ /* 0x000fe200078e00ff */
[----:B------:R-:W-:Y:S01]  /*1b990*/  UMOV UR7, 0x12f00000 ;  /* 0x12f0000000077882 */ /* 0x000fe20000000000 */
[----:B------:R-:W-:-:S08]  /*1b9a0*/  VIADD R12, R5, 0x16890 ;  /* 0x00016890050c7836 */ /* 0x000fd00000000000 */
.L_x_13713:
        /* <DEDUP_REMOVED lines=13> */
.L_x_13902:
[----:B------:R-:W-:Y:S05]  /*1ba80*/  BSYNC B2 ;  /* 0x0000000000027941 */ /* 0x000fea0003800000 */
.L_x_13714:
[----:B------:R-:W-:Y:S01]  /*1ba90*/  BSSY B2, `(.L_x_13716) ;  /* 0x000000b000027945 */ /* 0x000fe20003800000 */
[----:B------:R-:W-:Y:S01]  /*1baa0*/  IMAD.MOV.U32 R14, RZ, RZ, 0x0 ;  /* 0x00000000ff0e7424 */ /* 0x000fe200078e00ff */
[----:B------:R-:W-:Y:S02]  /*1bab0*/  MOV R15, 0x12f00000 ;  /* 0x12f00000000f7802 */ /* 0x000fe40000000f00 */
[----:B------:R-:W-:Y:S05]  /*1bac0*/  @P1 BRA `(.L_x_13717) ;  /* 0x00000000001c1947 */ /* 0x000fea0003800000 */
[----:B------:R-:W2:Y:S01]  /*1bad0*/  S2R R10, SR_TID.X ;  /* 0x00000000000a7919 */ /* 0x000ea20000002100 */
[----:B01----:R-:W-:-:S04]  /*1bae0*/  IMAD.MOV.U32 R7, RZ, RZ, 0x4000 ;  /* 0x00004000ff077424 */ /* 0x003fc800078e00ff */
[----:B------:R3:W-:Y:S01]  /*1baf0*/  SYNCS.ARRIVE.TRANS64 RZ, [R5+URZ+0x168b0], R7 ;  /* 0x0168b00705ff79a7 */ /* 0x0007e2000800003f */
[----:B--2---:R-:W-:-:S04]  /*1bb00*/  LOP3.LUT R10, R10, 0x1f, RZ, 0xc0, !PT ;  /* 0x0000001f0a0a7812 */ /* 0x004fc800078ec0ff */
[----:B------:R-:W-:-:S13]  /*1bb10*/  ISETP.NE.AND P0, PT, R10, RZ, PT ;  /* 0x000000ff0a00720c */ /* 0x000fda0003f05270 */
[----:B---3--:R-:W-:Y:S05]  /*1bb20*/  @!P0 BRA `(.L_x_13717) ;  /* 0x0000000000048947 */ /* 0x008fea0003800000 */
[----:B------:R-:W-:Y:S01]  /*1bb30*/  BPT.TRAP 0x1 ;  /* 0x000000040000795c */ /* 0x000fe20000300000 */
.L_x_13717:
[----:B------:R-:W-:Y:S05]  /*1bb40*/  BSYNC B2 ;  /* 0x0000000000027941 */ /* 0x000fea0003800000 */
.L_x_13716:
[----:B------:R-:W-:Y:S01]  /*1bb50*/  R2UR UR10, R13 ;  /* 0x000000000d0a72ca */ /* 0x000fe200000e0000 */
[----:B------:R-:W-:Y:S01]  /*1bb60*/  IMAD R11, R11, 0x2, R17 ;  /* 0x000000020b0b7824 */ /* 0x000fe200078e0211 */
[----:B------:R-:W-:Y:S01]  /*1bb70*/  R2UR UR6, R14 ;  /* 0x000000000e0672ca */ /* 0x000fe200000e0000 */
[----:B------:R-:W-:Y:S01]  /*1bb80*/  UIADD3 UR4, UP0, UR38, 0x670, URZ ;  /* 0x0000067026047890 */ /* 0x000fe2000ff1e03f */
[----:B------:R-:W-:Y:S01]  /*1bb90*/  R2UR UR7, R15 ;  /* 0x000000000f0772ca */ /* 0x000fe200000e0000 */
[----:B01----:R-:W-:Y:S01]  /*1bba0*/  VIADD R5, R5, 0x168b0 ;  /* 0x000168b005057836 */ /* 0x003fe20000000000 */
[----:B------:R-:W-:Y:S01]  /*1bbb0*/  PLOP3.LUT P0, PT, PT, PT, PT, 0x80, 0x0 ;  /* 0x000000000000781c */ /* 0x000fe20003f0f070 */
[----:B------:R-:W-:Y:S01]  /*1bbc0*/  VIADD R11, R11, 0x400 ;  /* 0x000004000b0b7836 */ /* 0x000fe20000000000 */
[----:B------:R-:W-:-:S12]  /*1bbd0*/  UIADD3.X UR5, URZ, UR39, URZ, UP0, !UPT ;  /* 0x000000273f057290 */ /* 0x000fd800087fe43f */
.L_x_13718:
        /* <DEDUP_REMOVED lines=10> */
.L_x_13708:
[----:B------:R-:W-:Y:S05]  /*1bc80*/  BSYNC B1 ;  /* 0x0000000000017941 */ /* 0x000fea0003800000 */
.L_x_13707:
[----:B------:R-:W2:Y:S01]  /*1bc90*/  LDL.LU R7, [R1] ;  /* 0x0000000001077983 */ /* 0x000ea20000300800 */
[----:B------:R-:W-:Y:S01]  /*1bca0*/  VIADD R29, R29, 0x1 ;  /* 0x000000011d1d7836 */ /* 0x000fe20000000000 */
[----:B------:R-:W-:Y:S01]  /*1bcb0*/  PLOP3.LUT P0, PT, PT, PT, PT, 0x8, 0x0 ;  /* 0x000000000000781c */ /* 0x000fe20003f0e170 */
[----:B------:R-:W-:-:S03]  /*1bcc0*/  VIADD R3, R3, 0xfffffffe ;  /* 0xfffffffe03037836 */ /* 0x000fc60000000000 */
[----:B------:R-:W-:Y:S02]  /*1bcd0*/  ISETP.NE.AND P1, PT, R29, 0x2, PT ;  /* 0x000000021d00780c */ /* 0x000fe40003f25270 */
[----:B------:R-:W-:Y:S02]  /*1bce0*/  ISETP.GE.AND P2, PT, R3, R4, PT ;  /* 0x000000040300720c */ /* 0x000fe40003f46270 */
[----:B0-----:R-:W-:Y:S02]  /*1bcf0*/  SEL R5, RZ, 0x1, P1 ;  /* 0x00000001ff057807 */ /* 0x001fe40000800000 */
[----:B------:R-:W-:Y:S02]  /*1bd00*/  SEL R29, R29, RZ, P1 ;  /* 0x000000ff1d1d7207 */ /* 0x000fe40000800000 */
[----:B--2---:R-:W-:-:S05]  /*1bd10*/  LOP3.LUT R7, R7, R5, RZ, 0x3c, !PT ;  /* 0x0000000507077212 */ /* 0x004fca00078e3cff */
[----:B------:R0:W-:Y:S02]  /*1bd20*/  STL [R1], R7 ;  /* 0x0000000701007387 */ /* 0x0001e40000100800 */
[----:B------:R-:W-:Y:S05]  /*1bd30*/  @!P2 BRA `(.L_x_13701) ;  /* 0x000000040064a947 */ /* 0x000fea0003800000 */
.L_x_13731:
[----:B------:R-:W-:Y:S05]  /*1bd40*/  YIELD ;  /* 0x0000000000007946 */ /* 0x000fea0003800000 */
[----:B------:R-:W-:Y:S04]  /*1bd50*/  BSSY B1, `(.L_x_13719) ;  /* 0x000004d000017945 */ /* 0x000fe80003800000 */
[----:B-1----:R-:W-:Y:S05]  /*1bd60*/  @!P6 BRA `(.L_x_13720) ;  /* 0x00000004002ce947 */ /* 0x002fea0003800000 */
[----:B0-----:R-:W2:Y:S01]  /*1bd70*/  LDL R7, [R1] ;  /* 0x0000000001077983 */ /* 0x001ea20000100800 */
[----:B------:R-:W0:Y:S02]  /*1bd80*/  S2R R5, SR_TID.X ;  /* 0x0000000000057919 */ /* 0x000e240000002100 */
[----:B0-----:R-:W-:Y:S01]  /*1bd90*/  LOP3.LUT R8, R5, 0x7f, RZ, 0xc0, !PT ;  /* 0x0000007f05087812 */ /* 0x001fe200078ec0ff */
[----:B------:R-:W-:Y:S01]  /*1bda0*/  IMAD R5, R29, 0x8, R17 ;  /* 0x000000081d057824 */ /* 0x000fe200078e0211 */
[----:B------:R-:W-:Y:S02]  /*1bdb0*/  BSSY B2, `(.L_x_13721) ;  /* 0x0000005000027945 */ /* 0x000fe40003800000 */
[----:B------:R-:W-:Y:S02]  /*1bdc0*/  ISETP.NE.AND P2, PT, R8, RZ, PT ;  /* 0x000000ff0800720c */ /* 0x000fe40003f45270 */
[----:B--2---:R-:W-:-:S04]  /*1bdd0*/  SHF.L.U32 R7, R7, 0x1f, RZ ;  /* 0x0000001f07077819 */ /* 0x004fc800000006ff */
[----:B------:R-:W0:Y:S02]  /*1bde0*/  SYNCS.PHASECHK.TRANS64.TRYWAIT P1, [R5+URZ+0x168a0], R7 ;  /* 0x0168a007050075a7 */ /* 0x000e24000802017f */
[----:B0-----:R-:W-:Y:S05]  /*1bdf0*/  @!P1 BRA `(.L_x_13722) ;  /* 0x0000006c00e89947 */ /* 0x001fea0003800000 */
.L_x_13903:
[----:B------:R-:W-:Y:S05]  /*1be00*/  BSYNC B2 ;  /* 0x0000000000027941 */ /* 0x000fea0003800000 */
.L_x_13721:
        /* <DEDUP_REMOVED lines=9> */
.L_x_13724:
[----:B------:R-:W-:Y:S05]  /*1bea0*/  BSYNC B2 ;  /* 0x0000000000027941 */ /* 0x000fea0003800000 */
.L_x_13723:
        /* <DEDUP_REMOVED lines=11> */
.L_x_13725:
        /* <DEDUP_REMOVED lines=13> */
.L_x_13904:
[----:B------:R-:W-:Y:S05]  /*1c030*/  BSYNC B2 ;  /* 0x0000000000027941 */ /* 0x000fea0003800000 */
.L_x_13726:
[----:B------:R-:W-:Y:S01]  /*1c040*/  BSSY B2, `(.L_x_13728) ;  /* 0x000000b000027945 */ /* 0x000fe20003800000 */
[----:B------:R-:W-:Y:S01]  /*1c050*/  MOV R14, 0x0 ;  /* 0x00000000000e7802 */ /* 0x000fe20000000f00 */
[----:B------:R-:W-:Y:S02]  /*1c060*/  IMAD.MOV.U32 R15, RZ, RZ, 0x12f00000 ;  /* 0x12f00000ff0f7424 */ /* 0x000fe400078e00ff */
        /* <DEDUP_REMOVED lines=8> */
.L_x_13729:
[----:B------:R-:W-:Y:S05]  /*1c0f0*/  BSYNC B2 ;  /* 0x0000000000027941 */ /* 0x000fea0003800000 */
.L_x_13728:
        /* <DEDUP_REMOVED lines=8> */
.L_x_13730:
        /* <DEDUP_REMOVED lines=10> */
.L_x_13720:
[----:B------:R-:W-:Y:S05]  /*1c220*/  BSYNC B1 ;  /* 0x0000000000017941 */ /* 0x000fea0003800000 */
.L_x_13719:
[----:B0-----:R-:W2:Y:S01]  /*1c230*/  LDL.LU R7, [R1] ;  /* 0x0000000001077983 */ /* 0x001ea20000300800 */
[----:B------:R-:W-:Y:S01]  /*1c240*/  VIADD R29, R29, 0x1 ;  /* 0x000000011d1d7836 */ /* 0x000fe20000000000 */
[C---:B------:R-:W-:Y:S01]  /*1c250*/  ISETP.GT.AND P2, PT, R3.reuse, R4, PT ;  /* 0x000000040300720c */ /* 0x040fe20003f44270 */
[----:B------:R-:W-:-:S03]  /*1c260*/  VIADD R3, R3, 0xffffffff ;  /* 0xffffffff03037836 */ /* 0x000fc60000000000 */
[----:B------:R-:W-:-:S04]  /*1c270*/  ISETP.NE.AND P1, PT, R29, 0x2, PT ;  /* 0x000000021d00780c */ /* 0x000fc80003f25270 */
[----:B------:R-:W-:Y:S02]  /*1c280*/  SEL R5, RZ, 0x1, P1 ;  /* 0x00000001ff057807 */ /* 0x000fe40000800000 */
[----:B------:R-:W-:Y:S02]  /*1c290*/  SEL R29, R29, RZ, P1 ;  /* 0x000000ff1d1d7207 */ /* 0x000fe40000800000 */
[----:B--2---:R-:W-:-:S05]  /*1c2a0*/  LOP3.LUT R7, R7, R5, RZ, 0x3c, !PT ;  /* 0x0000000507077212 */ /* 0x004fca00078e3cff */
[----:B------:R1:W-:Y:S01]  /*1c2b0*/  STL [R1], R7 ;  /* 0x0000000701007387 */ /* 0x0003e20000100800 */
[----:B------:R-:W-:Y:S05]  /*1c2c0*/  @P2 BRA `(.L_x_13731) ;  /* 0xfffffff8009c2947 */ /* 0x000fea000383ffff */
.L_x_13701:
[----:B------:R-:W-:Y:S05]  /*1c2d0*/  BSYNC B0 ;  /* 0x0000000000007941 */ /* 0x000fea0003800000 */
.L_x_13700:
[----:B01----:R-:W2:Y:S01]  /*1c2e0*/  LDL R7, [R1+0x10] ;  /* 0x0000100001077983 */ /* 0x003ea20000100800 */
[----:B------:R-:W0:Y:S01]  /*1c2f0*/  LDC R2, c[0x0][0x448] ;  /* 0x00011200ff027b82 */ /* 0x000e220000000800 */
[----:B------:R-:W-:Y:S07]  /*1c300*/  @!P0 WARPSYNC.ALL ;  /* 0x0000000000008948 */ /* 0x000fee0003800000 */
[----:B------:R-:W-:Y:S01]  /*1c310*/  @!P0 BAR.SYNC.DEFER_BLOCKING 0xc, 0x200 ;  /* 0x0308000000008b1d */ /* 0x000fe20000010000 */
[----:B0-----:R-:W-:-:S13]  /*1c320*/  ISETP.NE.AND P1, PT, R2, 0x1, PT ;  /* 0x000000010200780c */ /* 0x001fda0003f25270 */
[----:B------:R-:W0:Y:S08]  /*1c330*/  @P1 LDC R4, c[0x0][0x44c] ;  /* 0x00011300ff041b82 */ /* 0x000e300000000800 */
[----:B------:R-:W1:Y:S01]  /*1c340*/  @P1 LDC R2, c[0x0][0x450] ;  /* 0x00011400ff021b82 */ /* 0x000e620000000800 */
[----:B--2---:R-:W-:-:S04]  /*1c350*/  VIADD R3, R7, 0xbf ;  /* 0x000000bf07037836 */ /* 0x004fc80000000000 */
[----:B0-----:R-:W-:-:S05]  /*1c360*/  @P1 IMAD.HI.U32 R4, R3, R4, RZ ;  /* 0x0000000403041227 */ /* 0x001fca00078e00ff */
[----:B-1----:R-:W-:-:S05]  /*1c370*/  @P1 SHF.R.U32.HI R3, RZ, R2, R4 ;  /* 0x00000002ff031219 */ /* 0x002fca0000011604 */
[----:B------:R-:W-:Y:S02]  /*1c380*/  IMAD.IADD R9, R9, 0x1, R3 ;  /* 0x0000000109097824 */ /* 0x000fe400078e0203 */
[----:B------:R-:W0:Y:S02]  /*1c390*/  LDC.64 R2, c[0x0][0x9e0] ;  /* 0x00027800ff027b82 */ /* 0x000e240000000a00 */
[----:B0-----:R-:W-:Y:S01]  /*1c3a0*/  ISETP.GE.AND P2, PT, R3, 0x1, PT ;  /* 0x000000010300780c */ /* 0x001fe20003f46270 */
        /* <DEDUP_REMOVED lines=13> */
.L_x_13734:
[----:B------:R-:W-:-:S13]  /*1c480*/  ISETP.NE.AND P0, PT, R3, 0x1, PT ;  /* 0x000000010300780c */ /* 0x000fda0003f05270 */
[----:B------:R-:W0:Y:S02]  /*1c490*/  @P0 LDC.64 R4, c[0x0][0x9e8] ;  /* 0x00027a00ff040b82 */ /* 0x000e240000000a00 */
[----:B0-----:R-:W-:-:S05]  /*1c4a0*/  @P0 IMAD.HI.U32 R4, R6, R4, RZ ;  /* 0x0000000406040227 */ /* 0x001fca00078e00ff */
[----:B------:R-:W-:-:S07]  /*1c4b0*/  @P0 SHF.R.U32.HI R6, RZ, R5, R4 ;  /* 0x00000005ff060219 */ /* 0x000fce0000011604 */
.L_x_13735:
[----:B------:R-:W-:Y:S05]  /*1c4c0*/  BSYNC B0 ;  /* 0x0000000000007941 */ /* 0x000fea0003800000 */
.L_x_13733:
[----:B------:R-:W-:-:S05]  /*1c4d0*/  IMAD R5, R6, R3, R3 ;  /* 0x0000000306057224 */ /* 0x000fca00078e0203 */
[----:B------:R-:W-:-:S07]  /*1c4e0*/  VIMNMX R2, R2, R5, PT ;  /* 0x0000000502027248 */ /* 0x000fce0003fe0100 */
.L_x_13732:
[----:B------:R-:W2:Y:S01]  /*1c4f0*/  LDL R8, [R1+0x44] ;  /* 0x0000440001087983 */ /* 0x000ea20000100800 */
[----:B------:R-:W0:Y:S01]  /*1c500*/  @P1 LDC R5, c[0x0][0x44c] ;  /* 0x00011300ff051b82 */ /* 0x000e220000000800 */
[----:B------:R-:W-:Y:S01]  /*1c510*/  VIADD R2, R2, 0x7f ;  /* 0x0000007f02027836 */ /* 0x000fe20000000000 */
[----:B------:R-:W-:Y:S01]  /*1c520*/  ULDC UR4, c[0x0][0x9dc] ;  /* 0x0002770000047ab9 */ /* 0x000fe20000000800 */
[----:B------:R-:W-:-:S05]  /*1c530*/  IMAD.MOV.U32 R6, RZ, RZ, R7 ;  /* 0x000000ffff067224 */ /* 0x000fca00078e0007 */
[----:B------:R-:W1:Y:S01]  /*1c540*/  @P1 LDC R4, c[0x0][0x450] ;  /* 0x00011400ff041b82 */ /* 0x000e620000000800 */
[----:B0-----:R-:W-:-:S05]  /*1c550*/  @P1 IMAD.HI.U32 R5, R7, R5, RZ ;  /* 0x0000000507051227 */ /* 0x001fca00078e00ff */
[----:B-1----:R-:W-:Y:S02]  /*1c560*/  @P1 SHF.R.U32.HI R6, RZ, R4, R5 ;  /* 0x00000004ff061219 */ /* 0x002fe40000011605 */
[----:B------:R-:W-:Y:S02]  /*1c570*/  SHF.R.S32.HI R5, RZ, 0x1f, R2 ;  /* 0x0000001fff057819 */ /* 0x000fe40000011402 */
[----:B------:R-:W-:Y:S02]  /*1c580*/  IADD3 R7, R19, R6, RZ ;  /* 0x0000000613077210 */ /* 0x000fe40007ffe0ff */
[----:B------:R-:W-:-:S03]  /*1c590*/  LEA.HI R5, R5, R2, RZ, 0x7 ;  /* 0x0000000205057211 */ /* 0x000fc600078f38ff */
[----:B------:R-:W-:Y:S01]  /*1c5a0*/  VIADD R2, R7, -UR4 ;  /* 0x8000000407027c36 */ /* 0x000fe20008000000 */
[----:B------:R-:W-:-:S05]  /*1c5b0*/  SHF.R.S32.HI R9, RZ, 0x7, R5 ;  /* 0x00000007ff097819 */ /* 0x000fca0000011405 */
[----:B------:R0:W-:Y:S01]  /*1c5c0*/  STL [R1+0x48], R9 ;  /* 0x0000480901007387 */ /* 0x0001e20000100800 */
[----:B--2---:R-:W-:Y:S01]  /*1c5d0*/  VIMNMX R6, R8, R9, PT ;  /* 0x0000000908067248 */ /* 0x004fe20003fe0100 */
[----:B0-----:R-:W-:Y:S06]  /*1c5e0*/  @!P2 BRA `(.L_x_13736) ;  /* 0x000000000044a947 */ /* 0x001fec0003800000 */
        /* <DEDUP_REMOVED lines=10> */
.L_x_13738:
[----:B------:R-:W-:-:S13]  /*1c690*/  ISETP.NE.AND P0, PT, R3, 0x1, PT ;  /* 0x000000010300780c */ /* 0x000fda0003f05270 */
[----:B------:R-:W0:Y:S02]  /*1c6a0*/  @P0 LDC.64 R4, c[0x0][0x9e8] ;  /* 0x00027a00ff040b82 */ /* 0x000e240000000a00 */
[----:B0-----:R-:W-:-:S05]  /*1c6b0*/  @P0 IMAD.HI.U32 R4, R7, R4, RZ ;  /* 0x0000000407040227 */ /* 0x001fca00078e00ff */
[----:B------:R-:W-:-:S07]  /*1c6c0*/  @P0 SHF.R.U32.HI R7, RZ, R5, R4 ;  /* 0x00000005ff070219 */ /* 0x000fce0000011604 */
.L_x_13739:
[----:B------:R-:W-:Y:S05]  /*1c6d0*/  BSYNC B0 ;  /* 0x0000000000007941 */ /* 0x000fea0003800000 */
.L_x_13737:
[----:B------:R-:W-:-:S05]  /*1c6e0*/  IMAD R3, R7, R3, RZ ;  /* 0x0000000307037224 */ /* 0x000fca00078e02ff */
[----:B------:R-:W-:-:S07]  /*1c6f0*/  VIMNMX R2, R2, R3, !PT ;  /* 0x0000000302027248 */ /* 0x000fce0007fe0100 */
.L_x_13736:
[----:B------:R-:W-:Y:S01]  /*1c700*/  SHF.R.S32.HI R3, RZ, 0x1f, R2 ;  /* 0x0000001fff037819 */ /* 0x000fe20000011402 */
[----:B------:R-:W-:Y:S01]  /*1c710*/  BSSY B0, `(.L_x_13740) ;  /* 0x0000025000007945 */ /* 0x000fe20003800000 */
[----:B------:R-:W-:Y:S02]  /*1c720*/  ISETP.NE.AND P1, PT, R0, RZ, PT ;  /* 0x000000ff0000720c */ /* 0x000fe40003f25270 */
[----:B------:R-:W-:-:S04]  /*1c730*/  LEA.HI R3, R3, R2, RZ, 0x7 ;  /* 0x0000000203037211 */ /* 0x000fc800078f38ff */
[----:B------:R-:W-:-:S04]  /*1c740*/  SHF.R.S32.HI R3, RZ, 0x7, R3 ;  /* 0x00000007ff037819 */ /* 0x000fc80000011403 */
[----:B------:R-:W-:-:S03]  /*1c750*/  VIMNMX R8, RZ, R3, !PT ;  /* 0x00000003ff087248 */ /* 0x000fc60007fe0100 */
[----:B------:R-:W0:Y:S01]  /*1c760*/  @!P1 LDC R0, c[0x0][0x9f0] ;  /* 0x00027c00ff009b82 */ /* 0x000e220000000800 */
[----:B------:R-:W-:Y:S01]  /*1c770*/  ISETP.GT.AND P0, PT, R6, R8, PT ;  /* 0x000000080600720c */ /* 0x000fe20003f04270 */
[----:B------:R1:W-:Y:S04]  /*1c780*/  STL [R1+0x20], R8 ;  /* 0x0000200801007387 */ /* 0x0003e80000100800 */
[----:B------:R1:W-:Y:S08]  /*1c790*/  STL [R1+0x24], RZ ;  /* 0x000024ff01007387 */ /* 0x0003f00000100800 */
[----:B-1----:R-:W-:Y:S05]  /*1c7a0*/  @!P0 BRA `(.L_x_13741) ;  /* 0x00000000006c8947 */ /* 0x002fea0003800000 */
[-C--:B0-----:R-:W-:Y:S02]  /*1c7b0*/  IABS R4, R0.reuse ;  /* 0x0000000000047213 */ /* 0x081fe40000000000 */
        /* <DEDUP_REMOVED lines=26> */
.L_x_13741:
[----:B------:R-:W-:Y:S05]  /*1c960*/  BSYNC B0 ;  /* 0x0000000000007941 */ /* 0x000fea0003800000 */
.L_x_13740:
[----:B------:R-:W2:Y:S04]  /*1c970*/  LDL R2, [R1+0x24] ;  /* 0x0000240001027983 */ /* 0x000ea80000100800 */
[----:B0-----:R-:W2:Y:S01]  /*1c980*/  LDL R0, [R1+0x40] ;  /* 0x0000400001007983 */ /* 0x001ea20000100800 */
[----:B------:R-:W-:Y:S01]  /*1c990*/  BSSY B7, `(.L_x_13742) ;  /* 0x0000355000077945 */ /* 0x000fe20003800000 */
[----:B--2---:R-:W-:-:S05]  /*1c9a0*/  IMAD R0, R0, R2, R8 ;  /* 0x0000000200007224 */ /* 0x004fca00078e0208 */
        /* <DEDUP_REMOVED lines=9> */
[----:B-1----:R-:W0:Y:S01]  /*1ca40*/  S2R R5, SR_LANEID ;  /* 0x0000000000057919 */ /* 0x002e220000000000 */
        /* <DEDUP_REMOVED lines=10> */
[----:B0-----:R-:W-:Y:S01]  /*1caf0*/  IADD3 R24, R0, UR36, R7 ;  /* 0x0000002400187c10 */ /* 0x001fe2000fffe007 */
[----:B------:R-:W-:Y:S06]  /*1cb00*/  BRA `(.L_x_13744) ;  /* 0x0000003000f47947 */ /* 0x000fec0003800000 */
.L_x_13743:
        /* <DEDUP_REMOVED lines=11> */
[----:B-1----:R-:W-:Y:S02]  /*1cbc0*/  IMAD.U32 R5, RZ, RZ, UR7 ;  /* 0x00000007ff057e24 */ /* 0x002fe4000f8e00ff */
        /* <DEDUP_REMOVED lines=8> */
.L_x_13746:
[----:B------:R-:W-:Y:S05]  /*1cc50*/  BSYNC B6 ;  /* 0x0000000000067941 */ /* 0x000fea0003800000 */
.L_x_13745:
        /* <DEDUP_REMOVED lines=10> */
[----:B------:R-:W-:Y:S01]  /*1cd00*/  MOV R8, 0x70 ;  /* 0x0000007000087802 */ /* 0x000fe20000000f00 */
[----:B-1----:R-:W-:Y:S02]  /*1cd10*/  IMAD.U32 R5, RZ, RZ, UR7 ;  /* 0x00000007ff057e24 */ /* 0x002fe4000f8e00ff */
[----:B------:R-:W-:Y:S02]  /*1cd20*/  IMAD.U32 R6, RZ, RZ, UR8 ;  /* 0x00000008ff067e24 */ /* 0x000fe4000f8e00ff */
[----:B------:R-:W-:-:S02]  /*1cd30*/  IMAD.U32 R7, RZ, RZ, UR9 ;  /* 0x00000009ff077e24 */ /* 0x000fc4000f8e00ff */
[----:B------:R-:W-:Y:S02]  /*1cd40*/  IMAD.U32 R10, RZ, RZ, UR4 ;  /* 0x00000004ff0a7e24 */ /* 0x000fe4000f8e00ff */
[----:B------:R-:W-:Y:S02]  /*1cd50*/  IMAD.U32 R11, RZ, RZ, UR5 ;  /* 0x00000005ff0b7e24 */ /* 0x000fe4000f8e00ff */
[----:B------:R-:W-:Y:S02]  /*1cd60*/  IMAD.MOV.U32 R12, RZ, RZ, 0x1 ;  /* 0x00000001ff0c7424 */ /* 0x000fe400078e00ff */
[----:B0-----:R-:W-:-:S07]  /*1cd70*/  IMAD.MOV.U32 R13, RZ, RZ, RZ ;  /* 0x000000ffff0d7224 */ /* 0x001fce00078e00ff */
[----:B------:R-:W-:-:S07]  /*1cd80*/  LEPC R20, `(.L_x_13749) ;  /* 0x000000001014794e */ /* 0x000fce0000000000 */
[----:B--2---:R-:W-:Y:S05]  /*1cd90*/  CALL.ABS.NOINC R2 ;  /* 0x0000000002007343 */ /* 0x004fea0003c00000 */
.L_x_13749:
        /* <DEDUP_REMOVED lines=15> */
.L_x_13748:
[----:B------:R-:W-:Y:S05]  /*1ce90*/  BSYNC B6 ;  /* 0x0000000000067941 */ /* 0x000fea0003800000 */
.L_x_13747:
[----:B------:R-:W-:Y:S01]  /*1cea0*/  ULDC.64 UR4, c[0x0][0x9f8] ;  /* 0x00027e0000047ab9 */ /* 0x000fe20000000a00 */
[----:B------:R-:W-:Y:S01]  /*1ceb0*/  IMAD.MOV.U32 R25, RZ, RZ, R27 ;  /* 0x000000ffff197224 */ /* 0x000fe200078e001b */
[----:B------:R-:W-:-:S04]  /*1cec0*/  ISETP.NE.U32.AND P0, PT, RZ, UR4, PT ;  /* 0x00000004ff007c0c */ /* 0x000fc8000bf05070 */
[----:B------:R-:W-:Y:S01]  /*1ced0*/  ISETP.NE.AND.EX P0, PT, RZ, UR5, PT, P0 ;  /* 0x00000005ff007c0c */ /* 0x000fe2000bf05300 */
[----:B------:R-:W-:-:S12]  /*1cee0*/  ULDC.64 UR4, c[0x0][0xa08] ;  /* 0x0002820000047ab9 */ /* 0x000fd80000000a00 */
[----:B------:R-:W0:Y:S02]  /*1cef0*/  @P0 LDC.64 R2, c[0x0][0x9f8] ;  /* 0x00027e00ff020b82 */ /* 0x000e240000000a00 */
[----:B0-----:R-:W-:-:S05]  /*1cf00*/  @P0 IMAD.WIDE R2, R27, 0x4, R2 ;  /* 0x000000041b020825 */ /* 0x001fca00078e0202 */
[----:B------:R0:W2:Y:S01]  /*1cf10*/  @P0 LDG.E R25, desc[UR40][R2.64] ;  /* 0x0000002802190981 */ /* 0x0000a2000c1e1900 */
[----:B------:R-:W-:Y:S01]  /*1cf20*/  VIADD R23, R23, 0xffffffff ;  /* 0xffffffff17177836 */ /* 0x000fe20000000000 */
[----:B0-----:R-:W0:Y:S02]  /*1cf30*/  LDC.64 R2, c[0x0][0x418] ;  /* 0x00010600ff027b82 */ /* 0x001e240000000a00 */
[----:B0-----:R-:W-:Y:S01]  /*1cf40*/  LOP3.LUT P0, RZ, R2, UR4, RZ, 0xfc, !PT ;  /* 0x0000000402ff7c12 */ /* 0x001fe2000f80fcff */
[----:B------:R-:W-:-:S03]  /*1cf50*/  UMOV UR4, 0xffffffff ;  /* 0xffffffff00047882 */ /* 0x000fc60000000000 */
[----:B------:R-:W-:Y:S02]  /*1cf60*/  LOP3.LUT P0, RZ, R3, UR5, RZ, 0xfc, P0 ;  /* 0x0000000503ff7c12 */ /* 0x000fe4000800fcff */
[----:B--2---:R-:W-:Y:S02]  /*1cf70*/  SHF.R.S32.HI R7, RZ, 0x1f, R25 ;  /* 0x0000001fff077819 */ /* 0x004fe40000011419 */
[----:B------:R-:W-:-:S03]  /*1cf80*/  SEL R19, R25, RZ, !P0 ;  /* 0x000000ff19137207 */ /* 0x000fc60004000000 */
[----:B------:R0:W-:Y:S01]  /*1cf90*/  STL [R1+0x4], R7 ;  /* 0x0000040701007387 */ /* 0x0001e20000100800 */
[----:B------:R-:W-:Y:S05]  /*1cfa0*/  BRA.DIV UR4, `(.L_x_13750) ;  /* 0x0000005e04a47947 */ /* 0x000fea000b800000 */
[----:B------:R-:W2:Y:S02]  /*1cfb0*/  S2R R0, SR_TID.X ;  /* 0x0000000000007919 */ /* 0x000ea40000002100 */
[----:B--2---:R-:W-:-:S04]  /*1cfc0*/  SHF.R.U32.HI R0, RZ, 0x5, R0 ;  /* 0x00000005ff007819 */ /* 0x004fc80000011600 */
[----:B------:R-:W-:-:S05]  /*1cfd0*/  LOP3.LUT R0, R0, 0x3, RZ, 0xc0, !PT ;  /* 0x0000000300007812 */ /* 0x000fca00078ec0ff */
[----:B------:R2:W3:Y:S02]  /*1cfe0*/  SHFL.IDX PT, R14, R0, RZ, 0x1f ;  /* 0x00001fff000e7589 */ /* 0x0004e400000e0000 */
.L_x_13907:
        /* <DEDUP_REMOVED lines=8> */
.L_x_13910:
[----:B------:R-:W-:Y:S05]  /*1d070*/  @!P6 BRA `(.L_x_13751) ;  /* 0x0000000000e0e947 */ /* 0x000fea0003800000 */
[----:B------:R-:W-:-:S04]  /*1d080*/  ISETP.NE.U32.AND P0, PT, R2, RZ, PT ;  /* 0x000000ff0200720c */ /* 0x000fc80003f05070 */
[----:B------:R-:W-:-:S13]  /*1d090*/  ISETP.NE.AND.EX P0, PT, R3, RZ, PT, P0 ;  /* 0x000000ff0300720c */ /* 0x000fda0003f05300 */
[----:B------:R-:W-:Y:S05]  /*1d0a0*/  @!P0 BRA `(.L_x_13753) ;  /* 0x0000000000488947 */ /* 0x000fea0003800000 */
[----:B------:R-:W3:Y:S01]  /*1d0b0*/  LDC R6, c[0x0][0x43c] ;  /* 0x00010f00ff067b82 */ /* 0x000ee20000000800 */
[----:B--2---:R-:W-:Y:S01]  /*1d0c0*/  MOV R0, R23 ;  /* 0x0000001700007202 */ /* 0x004fe20000000f00 */
[----:B------:R-:W-:Y:S01]  /*1d0d0*/  ULDC.64 UR4, c[0x0][0x428] ;  /* 0x00010a0000047ab9 */ /* 0x000fe20000000a00 */
        /* <DEDUP_REMOVED lines=15> */
.L_x_13753:
[----:B--2---:R-:W-:Y:S01]  /*1d1d0*/  IMAD R0, R18, 0x8, R17 ;  /* 0x0000000812007824 */ /* 0x004fe200078e0211 */
[----:B---3--:R-:W-:-:S04]  /*1d1e0*/  SHF.L.U32 R2, R28, 0x1f, RZ ;  /* 0x0000001f1c027819 */ /* 0x008fc800000006ff */
[----:B------:R-:W2:Y:S02]  /*1d1f0*/  SYNCS.PHASECHK.TRANS64.TRYWAIT P0, [R0+URZ+0x16840], R2 ;  /* 0x01684002000075a7 */ /* 0x000ea4000800017f */
[----:B--2---:R-:W-:Y:S05]  /*1d200*/  @!P0 BRA `(.L_x_13754) ;  /* 0x0000005c00608947 */ /* 0x004fea0003800000 */
.L_x_13911:
        /* <DEDUP_REMOVED lines=11> */
.L_x_13755:
[----:B------:R-:W-:Y:S01]  /*1d2c0*/  R2UR UR9, R0 ;  /* 0x00000000000972ca */ /* 0x000fe200000e0000 */
[----:B--2---:R-:W-:Y:S01]  /*1d2d0*/  IMAD R0, R18, 0x4000, R17 ;  /* 0x0000400012007824 */ /* 0x004fe200078e0211 */
        /* <DEDUP_REMOVED lines=10> */
[----:B------:R-:W-:Y:S01]  /*1d380*/  UIADD3 UR9, UR9, 0x16830, URZ ;  /* 0x0001683009097890 */ /* 0x000fe2000fffe03f */
[----:B------:R-:W-:-:S03]  /*1d390*/  LOP3.LUT R22, R22, 0xfffffffe, RZ, 0xc0, !PT ;  /* 0xfffffffe16167812 */ /* 0x000fc600078ec0ff */
[----:B------:R-:W-:Y:S02]  /*1d3a0*/  ULEA UR11, UR11, UR4, 0x7 ;  /* 0x000000040b0b7291 */ /* 0x000fe4000f8e383f */
[----:B------:R-:W-:Y:S01]  /*1d3b0*/  UIADD3 UR8, UR8, 0xe400, URZ ;  /* 0x0000e40008087890 */ /* 0x000fe2000fffe03f */
[----:B------:R-:W-:-:S05]  /*1d3c0*/  UMOV UR4, 0x0 ;  /* 0x0000000000047882 */ /* 0x000fca0000000000 */
[----:B------:R-:W-:-:S03]  /*1d3d0*/  @P0 LOP3.LUT R22, R22, 0x1, RZ, 0xfc, !PT ;  /* 0x0000000116160812 */ /* 0x000fc600078efcff */
[----:B------:R3:W-:Y:S02]  /*1d3e0*/  UTMALDG.4D [UR8], [UR6], desc[UR4] ;  /* 0x00000408060075b4 */ /* 0x0007e40008019000 */
[----:B---3--:R-:W-:Y:S02]  /*1d3f0*/  NOP ;  /* 0x0000000000007918 */ /* 0x008fe40000000000 */
.L_x_13751:
[----:B------:R-:W3:Y:S01]  /*1d400*/  LDL.LU R3, [R1+0x28] ;  /* 0x0000280001037983 */ /* 0x000ee20000300800 */
[----:B------:R-:W-:Y:S05]  /*1d410*/  WARPSYNC.ALL ;  /* 0x0000000000007948 */ /* 0x000fea0003800000 */
[----:B------:R-:W-:Y:S01]  /*1d420*/  ULDC.64 UR4, c[0x0][0x298] ;  /* 0x0000a60000047ab9 */ /* 0x000fe20000000a00 */
[----:B--2---:R-:W-:Y:S01]  /*1d430*/  VIADD R0, R17, 0x8400 ;  /* 0x0000840011007836 */ /* 0x004fe20000000000 */
[----:B------:R-:W-:Y:S01]  /*1d440*/  ULDC.64 UR6, c[0x0][0xa00] ;  /* 0x0002800000067ab9 */ /* 0x000fe20000000a00 */
[----:B------:R-:W-:Y:S01]  /*1d450*/  BSSY B6, `(.L_x_13756) ;  /* 0x0000022000067945 */ /* 0x000fe20003800000 */
[----:B------:R-:W-:Y:S01]  /*1d460*/  BAR.SYNC.DEFER_BLOCKING 0x8, 0x200 ;  /* 0x0208000000007b1d */ /* 0x000fe20000010000 */
[----:B------:R-:W-:-:S02]  /*1d470*/  ISETP.NE.U32.AND P0, PT, RZ, UR6, PT ;  /* 0x00000006ff007c0c */ /* 0x000fc4000bf05070 */
[----:B------:R-:W-:Y:S02]  /*1d480*/  LOP3.LUT P1, RZ, R0, 0x3ff, RZ, 0xc0, !PT ;  /* 0x000003ff00ff7812 */ /* 0x000fe4000782c0ff */
[----:B------:R-:W-:Y:S02]  /*1d490*/  ISETP.NE.AND.EX P0, PT, RZ, UR7, PT, P0 ;  /* 0x00000007ff007c0c */ /* 0x000fe4000bf05300 */
[----:B---3--:R-:W-:Y:S01]  /*1d4a0*/  SHF.R.S32.HI R2, RZ, 0x1f, R3 ;  /* 0x0000001fff027819 */ /* 0x008fe20000011403 */
[----:B-1----:R-:W-:-:S04]  /*1d4b0*/  IMAD.WIDE.U32 R4, R3, UR4, RZ ;  /* 0x0000000403047c25 */ /* 0x002fc8000f8e00ff */
        /* <DEDUP_REMOVED lines=20> */
[----:B0-----:R-:W-:-:S02]  /*1d600*/  IMAD.U32 R7, RZ, RZ, UR7 ;  /* 0x00000007ff077e24 */ /* 0x001fc4000f8e00ff */
[----:B------:R-:W-:Y:S02]  /*1d610*/  IMAD.U32 R10, RZ, RZ, UR8 ;  /* 0x00000008ff0a7e24 */ /* 0x000fe4000f8e00ff */
[----:B------:R-:W-:Y:S02]  /*1d620*/  IMAD.MOV.U32 R8, RZ, RZ, 0x70 ;  /* 0x00000070ff087424 */ /* 0x000fe400078e00ff */
[----:B------:R-:W-:Y:S02]  /*1d630*/  IMAD.MOV.U32 R12, RZ, RZ, 0x1 ;  /* 0x00000001ff0c7424 */ /* 0x000fe400078e00ff */
[----:B------:R-:W-:-:S07]  /*1d640*/  IMAD.MOV.U32 R13, RZ, RZ, RZ ;  /* 0x000000ffff0d7224 */ /* 0x000fce00078e00ff */
[----:B------:R-:W-:-:S07]  /*1d650*/  LEPC R20, `(.L_x_13757) ;  /* 0x000000001014794e */ /* 0x000fce0000000000 */
[----:B-1----:R-:W-:Y:S05]  /*1d660*/  CALL.ABS.NOINC R2 ;  /* 0x0000000002007343 */ /* 0x002fea0003c00000 */
.L_x_13757:
[----:B------:R-:W-:Y:S05]  /*1d670*/  BSYNC B6 ;  /* 0x0000000000067941 */ /* 0x000fea0003800000 */
.L_x_13756:
[----:B------:R-:W2:Y:S01]  /*1d680*/  LDL.LU R20, [R1+0x38] ;  /* 0x0000380001147983 */ /* 0x000ea20000300800 */
[----:B------:R-:W-:Y:S01]  /*1d690*/  ULDC.64 UR6, c[0x0][0x2e0] ;  /* 0x0000b80000067ab9 */ /* 0x000fe20000000a00 */
[----:B------:R-:W3:Y:S01]  /*1d6a0*/  LDC R9, c[0x0][0x448] ;  /* 0x00011200ff097b82 */ /* 0x000ee20000000800 */
[----:B------:R-:W-:Y:S01]  /*1d6b0*/  ULDC.64 UR4, c[0x0][0x2d8] ;  /* 0x0000b60000047ab9 */ /* 0x000fe20000000a00 */
[----:B-1----:R-:W2:Y:S01]  /*1d6c0*/  LDL.LU.64 R2, [R1+0x28] ;  /* 0x0000280001027983 */ /* 0x002ea20000300a00 */
[----:B------:R-:W-:-:S03]  /*1d6d0*/  ULDC.64 UR8, c[0x0][0x280] ;  /* 0x0000a00000087ab9 */ /* 0x000fc60000000a00 */
[----:B------:R-:W4:Y:S04]  /*1d6e0*/  LDL.LU R21, [R1+0x3c] ;  /* 0x00003c0001157983 */ /* 0x000f280000300800 */
[----:B------:R-:W4:Y:S04]  /*1d6f0*/  LDL.LU R4, [R1+0x30] ;  /* 0x0000300001047983 */ /* 0x000f280000300800 */
[----:B------:R-:W4:Y:S01]  /*1d700*/  LDL R12, [R1+0x10] ;  /* 0x00001000010c7983 */ /* 0x000f220000100800 */
[----:B---3--:R-:W-:-:S13]  /*1d710*/  ISETP.NE.AND P1, PT, R9, 0x1, PT ;  /* 0x000000010900780c */ /* 0x008fda0003f25270 */
[----:B------:R-:W1:Y:S08]  /*1d720*/  @P1 LDC R5, c[0x0][0x450] ;  /* 0x00011400ff051b82 */ /* 0x000e700000000800 */
[----:B------:R-:W3:Y:S01]  /*1d730*/  @P1 LDC R8, c[0x0][0x450] ;  /* 0x00011400ff081b82 */ /* 0x000ee20000000800 */
[----:B--2---:R-:W-:Y:S02]  /*1d740*/  IMAD.MOV.U32 R3, RZ, RZ, R20 ;  /* 0x000000ffff037224 */ /* 0x004fe400078e0014 */
[----:B------:R-:W2:Y:S01]  /*1d750*/  S2R R20, SR_TID.X ;  /* 0x0000000000147919 */ /* 0x000ea20000002100 */
        /* <DEDUP_REMOVED lines=9> */
[C---:B--2---:R-:W-:Y:S01]  /*1d7f0*/  LOP3.LUT R21, R20.reuse, 0x7f, RZ, 0xc0, !PT ;  /* 0x0000007f14157812 */ /* 0x044fe200078ec0ff */
[----:B------:R-:W-:-:S03]  /*1d800*/  IMAD.SHL.U32 R20, R20, 0x10, RZ ;  /* 0x0000001014147824 */ /* 0x000fc600078e00ff */
[----:B------:R-:W-:-:S04]  /*1d810*/  SHF.R.U32.HI R21, RZ, 0x3, R21 ;  /* 0x00000003ff157819 */ /* 0x000fc80000011615 */
[----:B------:R-:W-:-:S05]  /*1d820*/  LOP3.LUT R20, R21, 0x70, R20, 0xf8, !PT ;  /* 0x0000007015147812 */ /* 0x000fca00078ef814 */
[----:B------:R-:W-:Y:S02]  /*1d830*/  IMAD.IADD R6, R20, 0x1, R12 ;  /* 0x0000000114067824 */ /* 0x000fe400078e020c */
[----:B------:R2:W5:Y:S02]  /*1d840*/  LDL R20, [R1+0xc] ;  /* 0x00000c0001147983 */ /* 0x0005640000100800 */
[----:B----4-:R-:W-:Y:S01]  /*1d850*/  @P1 IMAD.HI.U32 R0, R6, R4, RZ ;  /* 0x0000000406001227 */ /* 0x010fe200078e00ff */
[----:B------:R-:W4:Y:S03]  /*1d860*/  S2R R10, SR_TID.X ;  /* 0x00000000000a7919 */ /* 0x000f260000002100 */
[----:B------:R-:W-:Y:S01]  /*1d870*/  IMAD.MOV.U32 R4, RZ, RZ, R6 ;  /* 0x000000ffff047224 */ /* 0x000fe200078e0006 */
[----:B-1----:R-:W-:-:S04]  /*1d880*/  @P1 SHF.R.U32.HI R4, RZ, R5, R0 ;  /* 0x00000005ff041219 */ /* 0x002fc80000011600 */
[--C-:B------:R-:W-:Y:S01]  /*1d890*/  SHF.R.S32.HI R0, RZ, 0x1f, R4.reuse ;  /* 0x0000001fff007819 */ /* 0x100fe20000011404 */
[----:B0-----:R-:W-:-:S04]  /*1d8a0*/  IMAD.MOV R7, RZ, RZ, -R4 ;  /* 0x000000ffff077224 */ /* 0x001fc800078e0a04 */
[----:B------:R-:W-:-:S04]  /*1d8b0*/  IMAD R0, R0, UR4, RZ ;  /* 0x0000000400007c24 */ /* 0x000fc8000f8e02ff */
[C---:B------:R-:W-:Y:S02]  /*1d8c0*/  IMAD R0, R4.reuse, UR5, R0 ;  /* 0x0000000504007c24 */ /* 0x040fe4000f8e0200 */
[----:B------:R-:W-:-:S04]  /*1d8d0*/  IMAD.WIDE.U32 R4, R4, UR4, R2 ;  /* 0x0000000404047c25 */ /* 0x000fc8000f8e0002 */
[----:B------:R-:W-:Y:S02]  /*1d8e0*/  IMAD.IADD R5, R5, 0x1, R0 ;  /* 0x0000000105057824 */ /* 0x000fe400078e0200 */
[----:B------:R-:W-:-:S04]  /*1d8f0*/  IMAD R0, R9, R7, R6 ;  /* 0x0000000709007224 */ /* 0x000fc800078e0206 */
[----:B------:R-:W-:Y:S01]  /*1d900*/  IMAD.WIDE.U32 R4, R0, UR6, R4 ;  /* 0x0000000600047c25 */ /* 0x000fe2000f8e0004 */
[----:B------:R-:W-:-:S03]  /*1d910*/  SHF.R.S32.HI R7, RZ, 0x1f, R0 ;  /* 0x0000001fff077819 */ /* 0x000fc60000011400 */
[----:B----4-:R-:W-:Y:S02]  /*1d920*/  IMAD.SHL.U32 R21, R10, 0x8, RZ ;  /* 0x000000080a157824 */ /* 0x010fe400078e00ff */
[----:B------:R-:W-:-:S03]  /*1d930*/  IMAD R7, R7, UR6, RZ ;  /* 0x0000000607077c24 */ /* 0x000fc6000f8e02ff */
[----:B------:R-:W-:Y:S01]  /*1d940*/  LOP3.LUT R21, R21, 0x38, RZ, 0xc0, !PT ;  /* 0x0000003815157812 */ /* 0x000fe200078ec0ff */
        /* <DEDUP_REMOVED lines=8> */
[----:B---3--:R-:W-:-:S04]  /*1d9d0*/  @P1 SHF.R.U32.HI R6, RZ, R8, R7 ;  /* 0x00000008ff061219 */ /* 0x008fc80000011607 */
[C---:B------:R-:W-:Y:S01]  /*1d9e0*/  IADD3 R7, -R6.reuse, RZ, RZ ;  /* 0x000000ff06077210 */ /* 0x040fe20007ffe1ff */
        /* <DEDUP_REMOVED lines=25> */
[----:B---3--:R-:W-:-:S03]  /*1db80*/  IMAD.IADD R6, R10, 0x1, R11 ;  /* 0x000000010a067824 */ /* 0x008fc600078e020b */
[----:B------:R-:W-:Y:S02]  /*1db90*/  SHFL.IDX PT, R10, R2, RZ, 0x181f ;  /* 0x00181fff020a7589 */ /* 0x000fe400000e0000 */
[----:B------:R-:W-:-:S13]  /*1dba0*/  ISETP.GE.AND P1, PT, R6, R3, PT ;  /* 0x000000030600720c */ /* 0x000fda0003f26270 */
[----:B0-----:R-:W-:-:S05]  /*1dbb0*/  @!P1 LEA R7, P2, R21, R7, 0x1 ;  /* 0x0000000715079211 */ /* 0x001fca00078408ff */
[----:B------:R-:W-:-:S04]  /*1dbc0*/  @!P1 IMAD.X R8, RZ, RZ, R8, P2 ;  /* 0x000000ffff089224 */ /* 0x000fc800010e0608 */
[----:B------:R-:W-:Y:S02]  /*1dbd0*/  @!P1 IMAD.MOV.U32 R9, RZ, RZ, R8 ;  /* 0x000000ffff099224 */ /* 0x000fe400078e0008 */
[----:B------:R-:W-:Y:S02]  /*1dbe0*/  @!P1 IMAD.MOV.U32 R8, RZ, RZ, R7 ;  /* 0x000000ffff089224 */ /* 0x000fe400078e0007 */
[----:B------:R-:W-:-:S03]  /*1dbf0*/  VIADD R7, R6, 0x10 ;  /* 0x0000001006077836 */ /* 0x000fc60000000000 */
        /* <DEDUP_REMOVED lines=48> */
[----:B------:R0:W1:Y:S04]  /*1df00*/  SHFL.IDX PT, R7, R0, 0x7, 0x181f ;  /* 0x00f81f0000077f89 */ /* 0x00006800000e0000 */
[----:B------:R2:W-:Y:S01]  /*1df10*/  @!P1 LDGSTS.E.BYPASS.LTC128B.128 [R20+0xb400], desc[UR40][R8.64], !P0 ;  /* 0x0b40000008149fae */ /* 0x0005e2000c101d68 */
[----:B0-----:R-:W-:-:S05]  /*1df20*/  VIADD R0, R6, 0x80 ;  /* 0x0000008006007836 */ /* 0x001fca0000000000 */
[----:B------:R-:W-:Y:S01]  /*1df30*/  ISETP.GE.AND P2, PT, R0, R3, PT ;  /* 0x000000030000720c */ /* 0x000fe20003f46270 */
[----:B------:R-:W-:-:S05]  /*1df40*/  VIADD R0, R6, 0x70 ;  /* 0x0000007006007836 */ /* 0x000fca0000000000 */
[----:B------:R-:W-:Y:S02]  /*1df50*/  ISETP.GE.AND P1, PT, R0, R3, PT ;  /* 0x000000030000720c */ /* 0x000fe40003f26270 */
[----:B------:R-:W0:Y:S11]  /*1df60*/  SHFL.IDX PT, R0, R5, RZ, 0x181f ;  /* 0x00181fff05007589 */ /* 0x000e3600000e0000 */
[----:B-1----:R-:W-:-:S04]  /*1df70*/  @!P1 LEA R7, P3, R21, R7, 0x1 ;  /* 0x0000000715079211 */ /* 0x002fc800078608ff */
[----:B------:R-:W-:Y:S01]  /*1df80*/  @!P1 IADD3.X R4, RZ, R4, RZ, P3, !PT ;  /* 0x00000004ff049210 */ /* 0x000fe20001ffe4ff */
[----:B--2---:R-:W-:-:S04]  /*1df90*/  @!P1 IMAD.MOV.U32 R8, RZ, RZ, R7 ;  /* 0x000000ffff089224 */ /* 0x004fc800078e0007 */
[----:B------:R-:W-:-:S05]  /*1dfa0*/  @!P1 IMAD.MOV.U32 R9, RZ, RZ, R4 ;  /* 0x000000ffff099224 */ /* 0x000fca00078e0004 */
[----:B------:R1:W-:Y:S01]  /*1dfb0*/  @!P1 LDGSTS.E.BYPASS.LTC128B.128 [R20+0xbc00], desc[UR40][R8.64], !P0 ;  /* 0x0bc0000008149fae */ /* 0x0003e2000c101d68 */
[----:B0-----:R-:W-:-:S05]  /*1dfc0*/  @!P2 LEA R0, P1, R21, R0, 0x1 ;  /* 0x000000001500a211 */ /* 0x001fca00078208ff */
[----:B-1----:R-:W-:-:S04]  /*1dfd0*/  @!P2 IMAD.X R8, RZ, RZ, R10, P1 ;  /* 0x000000ffff08a224 */ /* 0x002fc800008e060a */
[----:B------:R-:W-:Y:S02]  /*1dfe0*/  @!P2 IMAD.MOV.U32 R9, RZ, RZ, R8 ;  /* 0x000000ffff09a224 */ /* 0x000fe400078e0008 */
        /* <DEDUP_REMOVED lines=20> */
.L_x_13936:
[----:B------:R-:W-:Y:S01]  /*1e130*/  VIADD R6, R6, 0xb0 ;  /* 0x000000b006067836 */ /* 0x000fe20000000000 */
[----:B0-----:R-:W-:-:S04]  /*1e140*/  IADD3 R8, R17, 0x16800, RZ ;  /* 0x0001680011087810 */ /* 0x001fc80007ffe0ff */
        /* <DEDUP_REMOVED lines=9> */
.L_x_13759:
        /* <DEDUP_REMOVED lines=18> */
.L_x_13937:
[----:B------:R-:W-:Y:S05]  /*1e300*/  BSYNC B0 ;  /* 0x0000000000007941 */ /* 0x000fea0003800000 */
.L_x_13760:
        /* <DEDUP_REMOVED lines=19> */
[----:B------:R-:W-:Y:S02]  /*1e440*/  LOP3.LUT R3, RZ, R5, RZ, 0x33, !PT ;  /* 0x00000005ff037212 */ /* 0x000fe400078e33ff */
[----:B------:R-:W-:Y:S02]  /*1e450*/  LOP3.LUT R2, RZ, R4, RZ, 0x33, !PT ;  /* 0x00000004ff027212 */ /* 0x000fe400078e33ff */
        /* <DEDUP_REMOVED lines=36> */
.L_x_13768:
[----:B------:R-:W-:Y:S01]  /*1e6a0*/  IMAD R2, R5, 0x8, R17 ;  /* 0x0000000805027824 */ /* 0x000fe200078e0211 */
[----:B------:R-:W-:Y:S01]  /*1e6b0*/  SHF.L.U32 R3, R9, 0x1f, RZ ;  /* 0x0000001f09037819 */ /* 0x000fe200000006ff */
[----:B------:R-:W-:Y:S03]  /*1e6c0*/  BSSY B3, `(.L_x_13769) ;  /* 0x0000003000037945 */ /* 0x000fe60003800000 */
[----:B------:R-:W1:Y:S02]  /*1e6d0*/  SYNCS.PHASECHK.TRANS64.TRYWAIT P0, [R2+URZ+0x16840], R3 ;  /* 0x01684003020075a7 */ /* 0x000e64000800017f */
[----:B-1----:R-:W-:Y:S05]  /*1e6e0*/  @!P0 BRA `(.L_x_13770) ;  /* 0x0000005800188947 */ /* 0x002fea0003800000 */
.L_x_13938:
[----:B------:R-:W-:Y:S05]  /*1e6f0*/  BSYNC B3 ;  /* 0x0000000000037941 */ /* 0x000fea0003800000 */
.L_x_13769:
        /* <DEDUP_REMOVED lines=12> */
.L_x_13772:
[----:B------:R-:W-:Y:S05]  /*1e7c0*/  BSYNC B3 ;  /* 0x0000000000037941 */ /* 0x000fea0003800000 */
.L_x_13771:
        /* <DEDUP_REMOVED lines=11> */
.L_x_13773:
        /* <DEDUP_REMOVED lines=15> */
.L_x_13939:
[----:B------:R-:W-:Y:S05]  /*1e970*/  BSYNC B3 ;  /* 0x0000000000037941 */ /* 0x000fea0003800000 */
.L_x_13774:
        /* <DEDUP_REMOVED lines=12> */
.L_x_13777:
[----:B------:R-:W-:Y:S05]  /*1ea40*/  BSYNC B3 ;  /* 0x0000000000037941 */ /* 0x000fea0003800000 */
.L_x_13776:
        /* <DEDUP_REMOVED lines=11> */
.L_x_13778:
        /* <DEDUP_REMOVED lines=12> */
.L_x_13767:
[----:B------:R-:W-:Y:S05]  /*1ebc0*/  BSYNC B1 ;  /* 0x0000000000017941 */ /* 0x000fea0003800000 */
.L_x_13766:
[----:B------:R-:W2:Y:S01]  /*1ebd0*/  LDL.LU R0, [R1+0x1c] ;  /* 0x00001c0001007983 */ /* 0x000ea20000300800 */
[----:B------:R-:W-:Y:S02]  /*1ebe0*/  IMAD.MOV.U32 R18, RZ, RZ, R5 ;  /* 0x000000ffff127224 */ /* 0x000fe400078e0005 */
[----:B------:R-:W-:Y:S02]  /*1ebf0*/  IMAD.MOV.U32 R28, RZ, RZ, R9 ;  /* 0x000000ffff1c7224 */ /* 0x000fe400078e0009 */
[----:B--2---:R-:W-:-:S07]  /*1ec00*/  VIADD R0, R0, 0xfffffffd ;  /* 0xfffffffd00007836 */ /* 0x004fce0000000000 */
.L_x_13765:
[----:B------:R-:W-:Y:S05]  /*1ec10*/  BSYNC B2 ;  /* 0x0000000000027941 */ /* 0x000fea0003800000 */
.L_x_13764:
[----:B------:R-:W-:-:S05]  /*1ec20*/  VIADD R3, R10, 0xfffffffe ;  /* 0xfffffffe0a037836 */ /* 0x000fca0000000000 */
[----:B------:R-:W-:-:S13]  /*1ec30*/  ISETP.NE.AND P0, PT, R3, R4, PT ;  /* 0x000000040300720c */ /* 0x000fda0003f05270 */
[----:B------:R-:W-:Y:S05]  /*1ec40*/  @!P0 BRA `(.L_x_13763) ;  /* 0x0000000c00a08947 */ /* 0x000fea0003800000 */
[----:B------:R-:W-:-:S07]  /*1ec50*/  IMAD.MOV.U32 R4, RZ, RZ, R19 ;  /* 0x000000ffff047224 */ /* 0x000fce00078e0013 */
.L_x_13805:
        /* <DEDUP_REMOVED lines=32> */
.L_x_13781:
[----:B------:R-:W-:Y:S01]  /*1ee60*/  IMAD R2, R6, 0x8, R17 ;  /* 0x0000000806027824 */ /* 0x000fe200078e0211 */
[----:B------:R-:W-:Y:S01]  /*1ee70*/  SHF.L.U32 R3, R7, 0x1f, RZ ;  /* 0x0000001f07037819 */ /* 0x000fe200000006ff */
[----:B------:R-:W-:Y:S03]  /*1ee80*/  BSSY B2, `(.L_x_13782) ;  /* 0x0000003000027945 */ /* 0x000fe60003800000 */
[----:B------:R-:W1:Y:S02]  /*1ee90*/  SYNCS.PHASECHK.TRANS64.TRYWAIT P0, [R2+URZ+0x16840], R3 ;  /* 0x01684003020075a7 */ /* 0x000e64000800017f */
[----:B-1----:R-:W-:Y:S05]  /*1eea0*/  @!P0 BRA `(.L_x_13783) ;  /* 0x0000005000508947 */ /* 0x002fea0003800000 */
.L_x_13940:
[----:B------:R-:W-:Y:S05]  /*1eeb0*/  BSYNC B2 ;  /* 0x0000000000027941 */ /* 0x000fea0003800000 */
.L_x_13782:
        /* <DEDUP_REMOVED lines=12> */
.L_x_13785:
[----:B------:R-:W-:Y:S05]  /*1ef80*/  BSYNC B2 ;  /* 0x0000000000027941 */ /* 0x000fea0003800000 */
.L_x_13784:
        /* <DEDUP_REMOVED lines=11> */
.L_x_13786:
        /* <DEDUP_REMOVED lines=15> */
.L_x_13941:
[----:B------:R-:W-:Y:S05]  /*1f130*/  BSYNC B2 ;  /* 0x0000000000027941 */ /* 0x000fea0003800000 */
.L_x_13787:
        /* <DEDUP_REMOVED lines=11> */
.L_x_13790:
[----:B------:R-:W-:Y:S05]  /*1f1f0*/  BSYNC B2 ;  /* 0x0000000000027941 */ /* 0x000fea0003800000 */
.L_x_13789:
        /* <DEDUP_REMOVED lines=10> */
.L_x_13791:
        /* <DEDUP_REMOVED lines=12> */
.L_x_13780:
[----:B------:R-:W-:Y:S05]  /*1f360*/  BSYNC B1 ;  /* 0x0000000000017941 */ /* 0x000fea0003800000 */
.L_x_13779:
        /* <DEDUP_REMOVED lines=32> */
.L_x_13794:
[----:B------:R-:W-:Y:S01]  /*1f570*/  IMAD R2, R18, 0x8, R17 ;  /* 0x0000000812027824 */ /* 0x000fe200078e0211 */
[----:B------:R-:W-:Y:S01]  /*1f580*/  SHF.L.U32 R3, R28, 0x1f, RZ ;  /* 0x0000001f1c037819 */ /* 0x000fe200000006ff */
[----:B------:R-:W-:Y:S03]  /*1f590*/  BSSY B2, `(.L_x_13795) ;  /* 0x0000003000027945 */ /* 0x000fe60003800000 */
[----:B------:R-:W1:Y:S02]  /*1f5a0*/  SYNCS.PHASECHK.TRANS64.TRYWAIT P0, [R2+URZ+0x16840], R3 ;  /* 0x01684003020075a7 */ /* 0x000e64000800017f */
[----:B-1----:R-:W-:Y:S05]  /*1f5b0*/  @!P0 BRA `(.L_x_13796) ;  /* 0x0000004800b48947 */ /* 0x002fea0003800000 */
.L_x_13942:
[----:B------:R-:W-:Y:S05]  /*1f5c0*/  BSYNC B2 ;  /* 0x0000000000027941 */ /* 0x000fea0003800000 */
.L_x_13795:
        /* <DEDUP_REMOVED lines=12> */
.L_x_13798:
[----:B------:R-:W-:Y:S05]  /*1f690*/  BSYNC B2 ;  /* 0x0000000000027941 */ /* 0x000fea0003800000 */
.L_x_13797:
[----:B-1----:R-:W-:Y:S01]  /*1f6a0*/  IMAD.MOV.U32 R2, RZ, RZ, RZ ;  /* 0x000000ffff027224 */ /* 0x002fe200078e00ff */
[----:B------:R-:W-:Y:S01]  /*1f6b0*/  UIADD3 UR4, UP0, UR38, 0x370, URZ ;  /* 0x0000037026047890 */ /* 0x000fe2000ff1e03f */
[C---:B------:R-:W-:Y:S01]  /*1f6c0*/  IMAD R3, R18.reuse, 0x4000, R17 ;  /* 0x0000400012037824 */ /* 0x040fe200078e0211 */
[----:B------:R-:W-:Y:S01]  /*1f6d0*/  PLOP3.LUT P0, PT, PT, PT, PT, 0x80, 0x0 ;  /* 0x000000000000781c */ /* 0x000fe20003f0f070 */
[----:B------:R-:W-:Y:S01]  /*1f6e0*/  IMAD R5, R18, 0x8, R8 ;  /* 0x0000000812057824 */ /* 0x000fe200078e0208 */
[----:B------:R-:W-:Y:S01]  /*1f6f0*/  R2UR UR10, R2 ;  /* 0x00000000020a72ca */ /* 0x000fe200000e0000 */
[----:B------:R-:W-:Y:S01]  /*1f700*/  VIADD R3, R3, 0xe400 ;  /* 0x0000e40003037836 */ /* 0x000fe20000000000 */
[----:B------:R-:W-:Y:S01]  /*1f710*/  LEA R11, R10, R26, 0x7 ;  /* 0x0000001a0a0b7211 */ /* 0x000fe200078e38ff */
[----:B------:R-:W-:Y:S01]  /*1f720*/  VIADD R5, R5, 0x30 ;  /* 0x0000003005057836 */ /* 0x000fe20000000000 */
[----:B------:R-:W-:Y:S01]  /*1f730*/  UIADD3.X UR5, URZ, UR39, URZ, UP0, !UPT ;  /* 0x000000273f057290 */ /* 0x000fe200087fe43f */
[----:B------:R-:W-:Y:S01]  /*1f740*/  UMOV UR6, 0x0 ;  /* 0x0000000000067882 */ /* 0x000fe20000000000 */
[----:B------:R-:W-:-:S10]  /*1f750*/  UMOV UR7, 0x14f00000 ;  /* 0x14f0000000077882 */ /* 0x000fd40000000000 */
.L_x_13799:
        /* <DEDUP_REMOVED lines=15> */
.L_x_13943:
[----:B------:R-:W-:Y:S05]  /*1f850*/  BSYNC B2 ;  /* 0x0000000000027941 */ /* 0x000fea0003800000 */
.L_x_13800:
        /* <DEDUP_REMOVED lines=11> */
.L_x_13803:
[----:B------:R-:W-:Y:S05]  /*1f910*/  BSYNC B2 ;  /* 0x0000000000027941 */ /* 0x000fea0003800000 */
.L_x_13802:
        /* <DEDUP_REMOVED lines=10> */
.L_x_13804:
        /* <DEDUP_REMOVED lines=12> */
.L_x_13793:
[----:B------:R-:W-:Y:S05]  /*1fa80*/  BSYNC B1 ;  /* 0x0000000000017941 */ /* 0x000fea0003800000 */
.L_x_13792:
[----:B------:R-:W2:Y:S01]  /*1fa90*/  LDL R2, [R1+0x8] ;  /* 0x0000080001027983 */ /* 0x000ea20000100800 */
[----:B------:R-:W-:Y:S01]  /*1faa0*/  VIADD R0, R0, 0xfffffffe ;  /* 0xfffffffe00007836 */ /* 0x000fe20000000000 */
[----:B--2---:R-:W-:-:S13]  /*1fab0*/  ISETP.GT.AND P0, PT, R9, R2, PT ;  /* 0x000000020900720c */ /* 0x004fda0003f04270 */
[----:B------:R-:W-:Y:S05]  /*1fac0*/  @P0 BRA `(.L_x_13805) ;  /* 0xfffffff000640947 */ /* 0x000fea000383ffff */
.L_x_13763:
[----:B------:R-:W-:Y:S05]  /*1fad0*/  BSYNC B0 ;  /* 0x0000000000007941 */ /* 0x000fea0003800000 */
.L_x_13762:
        /* <DEDUP_REMOVED lines=17> */
.L_x_13807:
[----:B------:R-:W-:Y:S05]  /*1fbf0*/  BSYNC B0 ;  /* 0x0000000000007941 */ /* 0x000fea0003800000 */
.L_x_13806:
[----:B------:R-:W-:Y:S01]  /*1fc00*/  LOP3.LUT P0, RZ, R22, 0x1, RZ, 0xc0, !PT ;  /* 0x0000000116ff7812 */ /* 0x000fe2000780c0ff */
[----:B------:R-:W-:-:S12]  /*1fc10*/  BSSY B0, `(.L_x_13808) ;  /* 0x0000027000007945 */ /* 0x000fd80003800000 */
[----:B------:R-:W-:Y:S05]  /*1fc20*/  @!P0 BRA `(.L_x_13809) ;  /* 0x0000000000948947 */ /* 0x000fea0003800000 */
[----:B------:R-:W-:Y:S01]  /*1fc30*/  IMAD R3, R18, 0x8, R17 ;  /* 0x0000000812037824 */ /* 0x000fe200078e0211 */
[----:B------:R-:W-:Y:S01]  /*1fc40*/  SHF.L.U32 R0, R28, 0x1f, RZ ;  /* 0x0000001f1c007819 */ /* 0x000fe200000006ff */
[----:B------:R-:W-:Y:S01]  /*1fc50*/  BSSY B1, `(.L_x_13810) ;  /* 0x0000004000017945 */ /* 0x000fe20003800000 */
[----:B------:R-:W-:Y:S02]  /*1fc60*/  ISETP.NE.AND P1, PT, R6, RZ, PT ;  /* 0x000000ff0600720c */ /* 0x000fe40003f25270 */
[----:B------:R-:W0:Y:S02]  /*1fc70*/  SYNCS.PHASECHK.TRANS64.TRYWAIT P0, [R3+URZ+0x16860], R0 ;  /* 0x01686000030075a7 */ /* 0x000e24000800017f */
[----:B0-----:R-:W-:Y:S09]  /*1fc80*/  @!P0 BRA `(.L_x_13811) ;  /* 0x0000004400288947 */ /* 0x001ff20003800000 */
.L_x_13944:
[----:B------:R-:W-:Y:S05]  /*1fc90*/  BSYNC B1 ;  /* 0x0000000000017941 */ /* 0x000fea0003800000 */
.L_x_13810:
        /* <DEDUP_REMOVED lines=9> */
.L_x_13813:
[----:B------:R-:W-:Y:S05]  /*1fd30*/  BSYNC B1 ;  /* 0x0000000000017941 */ /* 0x000fea0003800000 */
.L_x_13812:
[----:B0-----:R-:W-:Y:S01]  /*1fd40*/  IMAD R0, R18, 0x4000, R17 ;  /* 0x0000400012007824 */ /* 0x001fe200078e0211 */
[----:B------:R-:W-:Y:S01]  /*1fd50*/  UIADD3 UR4, UP0, UR38, 0x470, URZ ;  /* 0x0000047026047890 */ /* 0x000fe2000ff1e03f */
[----:B------:R-:W-:Y:S01]  /*1fd60*/  LEA R23, R23, R26, 0x7 ;  /* 0x0000001a17177211 */ /* 0x000fe200078e38ff */
[----:B------:R-:W-:Y:S01]  /*1fd70*/  VIADD R2, R3, 0x16850 ;  /* 0x0001685003027836 */ /* 0x000fe20000000000 */
[----:B------:R-:W-:Y:S01]  /*1fd80*/  PLOP3.LUT P0, PT, PT, PT, PT, 0x80, 0x0 ;  /* 0x000000000000781c */ /* 0x000fe20003f0f070 */
[----:B------:R-:W-:Y:S01]  /*1fd90*/  VIADD R0, R0, 0x400 ;  /* 0x0000040000007836 */ /* 0x000fe20000000000 */
[----:B------:R-:W-:Y:S01]  /*1fda0*/  UIADD3.X UR5, URZ, UR39, URZ, UP0, !UPT ;  /* 0x000000273f057290 */ /* 0x000fe200087fe43f */
[----:B------:R-:W-:Y:S01]  /*1fdb0*/  UMOV UR6, 0x0 ;  /* 0x0000000000067882 */ /* 0x000fe20000000000 */
[----:B------:R-:W-:Y:S01]  /*1fdc0*/  UMOV UR7, 0x14f00000 ;  /* 0x14f0000000077882 */ /* 0x000fe20000000000 */
[----:B------:R-:W-:-:S09]  /*1fdd0*/  UMOV UR10, URZ ;  /* 0x0000003f000a7c82 */ /* 0x000fd20008000000 */
.L_x_13814:
        /* <DEDUP_REMOVED lines=10> */
.L_x_13809:
[----:B------:R-:W-:Y:S05]  /*1fe80*/  BSYNC B0 ;  /* 0x0000000000007941 */ /* 0x000fea0003800000 */
.L_x_13808:
[----:B------:R-:W-:-:S05]  /*1fe90*/  VIADD R18, R18, 0x1 ;  /* 0x0000000112127836 */ /* 0x000fca0000000000 */
[----:B------:R-:W-:-:S04]  /*1fea0*/  ISETP.NE.AND P0, PT, R18, 0x2, PT ;  /* 0x000000021200780c */ /* 0x000fc80003f05270 */
[----:B------:R-:W-:Y:S02]  /*1feb0*/  SEL R3, RZ, 0x1, P0 ;  /* 0x00000001ff037807 */ /* 0x000fe40000000000 */
[----:B------:R-:W-:Y:S02]  /*1fec0*/  SEL R18, R18, RZ, P0 ;  /* 0x000000ff12127207 */ /* 0x000fe40000000000 */
[----:B------:R-:W-:-:S07]  /*1fed0*/  LOP3.LUT R28, R28, R3, RZ, 0x3c, !PT ;  /* 0x000000031c1c7212 */ /* 0x000fce00078e3cff */
.L_x_13744:
[----:B------:R-:W-:Y:S05]  /*1fee0*/  BSYNC B7 ;  /* 0x0000000000077941 */ /* 0x000fea0003800000 */
.L_x_13742:
[----:B------:R-:W-:-:S13]  /*1fef0*/  LOP3.LUT P0, RZ, R22, 0x2, RZ, 0xc0, !PT ;  /* 0x0000000216ff7812 */ /* 0x000fda000780c0ff */
[----:B------:R-:W-:Y:S05]  /*1ff00*/  @!P0 BRA `(.L_x_13815) ;  /* 0x0000000000248947 */ /* 0x000fea0003800000 */
[----:B------:R-:W-:Y:S05]  /*1ff10*/  WARPSYNC.ALL ;  /* 0x0000000000007948 */ /* 0x000fea0003800000 */
[----:B------:R-:W0:Y:S08]  /*1ff20*/  S2UR UR5, SR_CgaCtaId ;  /* 0x00000000000579c3 */ /* 0x000e300000008800 */
[----:B------:R-:W-:Y:S06]  /*1ff30*/  BAR.SYNC.DEFER_BLOCKING 0x5, 0x200 ;  /* 0x0148000000007b1d */ /* 0x000fec0000010000 */
[----:B------:R-:W-:-:S02]  /*1ff40*/  UMOV UR4, 0x400 ;  /* 0x0000040000047882 */ /* 0x000fc40000000000 */
[----:B0-----:R-:W-:-:S06]  /*1ff50*/  ULEA UR4, UR5, UR4, 0x18 ;  /* 0x0000000405047291 */ /* 0x001fcc000f8ec03f */
[----:B------:R-:W-:-:S05]  /*1ff60*/  IMAD.U32 R17, RZ, RZ, UR4 ;  /* 0x00000004ff117e24 */ /* 0x000fca000f8e00ff */
[----:B------:R0:W2:Y:S01]  /*1ff70*/  LDS.128 R24, [R17+0x168d0] ;  /* 0x0168d00011187984 */ /* 0x0000a20000000c00 */
[----:B------:R-:W-:Y:S06]  /*1ff80*/  BAR.ARV 0x4, 0x200 ;  /* 0x0108000000007b1d */ /* 0x000fec0000002000 */
[----:B------:R-:W-:Y:S05]  /*1ff90*/  BRA `(.L_x_13816) ;  /* 0x0000000c00d47947 */ /* 0x000fea0003800000 */
.L_x_13815:
[----:B------:R-:W0:Y:S01]  /*1ffa0*/  S2R R0, SR_TID.X ;  /* 0x0000000000007919 */ /* 0x000e220000002100 */
[----:B------:R-:W-:Y:S01]  /*1ffb0*/  UMOV UR4, 0xffffffff ;  /* 0xffffffff00047882 */ /* 0x000fe20000000000 */
[----:B0-----:R-:W-:-:S04]  /*1ffc0*/  LOP3.LUT R8, R0, 0x1f, RZ, 0xc0, !PT ;  /* 0x0000001f00087812 */ /* 0x001fc800078ec0ff */
[----:B------:R-:W-:Y:S01]  /*1ffd0*/  ISETP.NE.AND P0, PT, R8, 0x1f, PT ;  /* 0x0000001f0800780c */ /* 0x000fe20003f05270 */
[----:B------:R-:W-:-:S12]  /*1ffe0*/  BRA.DIV UR4, `(.L_x_13817) ;  /* 0x0000004204647947 */ /* 0x000fd8000b800000 */
[----:B------:R-:W-:Y:S01]  /*1fff0*/  IMAD.IADD R9, R27, 0x1, R8 ;  /* 0x000000011b097824 */ /* 0x000fe200078e0208 */
[----:B------:R-:W-:-:S04]  /*20000*/  ULDC UR4, c[0x0][0xc3c] ;  /* 0x00030f0000047ab9 */ /* 0x000fc80000000800 */
[----:B------:R-:W-:-:S13]  /*20010*/  ISETP.GE.OR P1, PT, R9, UR4, !P0 ;  /* 0x0000000409007c0c */ /* 0x000fda000c726670 */
[----:B------:R-:W0:Y:S08]  /*20020*/  @!P1 LDC.64 R2, c[0x0][0xc80] ;  /* 0x00032000ff029b82 */ /* 0x000e300000000a00 */
[----:B-1----:R-:W1:Y:S01]  /*20030*/  @!P1 LDC.64 R4, c[0x0][0xc78] ;  /* 0x00031e00ff049b82 */ /* 0x002e620000000a00 */
        /* <DEDUP_REMOVED lines=33> */
.L_x_13954:
[----:B------:R-:W-:Y:S02]  /*20250*/  ULDC UR4, c[0x0][0xc38] ;  /* 0x00030e0000047ab9 */ /* 0x000fe40000000800 */
[----:B------:R-:W-:-:S04]  /*20260*/  IMAD.U32 R4, RZ, RZ, UR4 ;  /* 0x00000004ff047e24 */ /* 0x000fc8000f8e00ff */
[----:B-1----:R-:W-:-:S04]  /*20270*/  IMAD R3, R14, R4, RZ ;  /* 0x000000040e037224 */ /* 0x002fc800078e02ff */
[----:B------:R-:W-:-:S05]  /*20280*/  IMAD.IADD R6, R6, 0x1, R3 ;  /* 0x0000000106067824 */ /* 0x000fca00078e0203 */
[----:B------:R-:W-:-:S13]  /*20290*/  ISETP.GT.AND P6, PT, R6, R0, PT ;  /* 0x000000000600720c */ /* 0x000fda0003fc4270 */
[----:B------:R-:W-:Y:S05]  /*202a0*/  @P6 BRA `(.L_x_13818) ;  /* 0x0000000000a46947 */ /* 0x000fea0003800000 */
.L_x_13821:
        /* <DEDUP_REMOVED lines=35> */
.L_x_13962:
[----:B------:R-:W-:Y:S02]  /*204e0*/  ULDC UR4, c[0x0][0xc38] ;  /* 0x00030e0000047ab9 */ /* 0x000fe40000000800 */
[----:B------:R-:W-:-:S05]  /*204f0*/  MOV R4, UR4 ;  /* 0x0000000400047c02 */ /* 0x000fca0008000f00 */
[----:B-1----:R-:W-:-:S04]  /*20500*/  IMAD R3, R14, R4, RZ ;  /* 0x000000040e037224 */ /* 0x002fc800078e02ff */
[----:B------:R-:W-:-:S05]  /*20510*/  IMAD.IADD R6, R3, 0x1, R6 ;  /* 0x0000000103067824 */ /* 0x000fca00078e0206 */
[----:B------:R-:W-:-:S13]  /*20520*/  ISETP.GT.AND P6, PT, R6, R0, PT ;  /* 0x000000000600720c */ /* 0x000fda0003fc4270 */
[----:B------:R-:W-:Y:S05]  /*20530*/  @!P6 BRA `(.L_x_13821) ;  /* 0xfffffffc005ce947 */ /* 0x000fea000383ffff */
.L_x_13818:
        /* <DEDUP_REMOVED lines=10> */
.L_x_13967:
[----:B------:R-:W-:-:S13]  /*205e0*/  ISETP.NE.AND P0, PT, R3, RZ, PT ;  /* 0x000000ff0300720c */ /* 0x000fda0003f05270 */
[----:B------:R-:W-:Y:S05]  /*205f0*/  @!P0 BRA `(.L_x_13823) ;  /* 0x0000000000108947 */ /* 0x000fea0003800000 */
[----:B------:R-:W-:Y:S01]  /*20600*/  UMOV UR4, 0xffffffff ;  /* 0xffffffff00047882 */ /* 0x000fe20000000000 */
[----:B------:R-:W-:Y:S02]  /*20610*/  VIADD R12, R7, 0xffffffff ;  /* 0xffffffff070c7836 */ /* 0x000fe40000000000 */
[----:B------:R-:W-:Y:S05]  /*20620*/  BRA.DIV UR4, `(.L_x_13824) ;  /* 0x0000004604247947 */ /* 0x000fea000b800000 */
[----:B------:R4:W0:Y:S02]  /*20630*/  SHFL.IDX PT, R24, R2, R12, 0x1f ;  /* 0x00001f0c02187589 */ /* 0x00082400000e0000 */
.L_x_13823:
        /* <DEDUP_REMOVED lines=25> */
[----:B------:R-:W-:Y:S01]  /*207d0*/  @!P1 IMAD.IADD R9, R9, 0x1, -R6 ;  /* 0x0000000109099824 */ /* 0x000fe200078e0a06 */
[----:B------:R-:W-:-:S02]  /*207e0*/  @!P1 IADD3 R7, R7, 0x1, RZ ;  /* 0x0000000107079810 */ /* 0x000fc40007ffe0ff */
        /* <DEDUP_REMOVED lines=32> */
.L_x_13825:
[----:B----4-:R-:W0:Y:S02]  /*209f0*/  LDC.64 R2, c[0x0][0xc90] ;  /* 0x00032400ff027b82 */ /* 0x010e240000000a00 */
[----:B0-----:R-:W-:-:S05]  /*20a00*/  IMAD.WIDE R2, R27, 0x4, R2 ;  /* 0x000000041b027825 */ /* 0x001fca00078e0202 */
[----:B------:R0:W2:Y:S02]  /*20a10*/  LDG.E R6, desc[UR40][R2.64] ;  /* 0x0000002802067981 */ /* 0x0000a4000c1e1900 */
[----:B0-----:R-:W-:Y:S01]  /*20a20*/  MOV R2, RZ ;  /* 0x000000ff00027202 */ /* 0x001fe20000000f00 */
        /* <DEDUP_REMOVED lines=53> */
[----:B------:R-:W-:Y:S01]  /*20d80*/  @!P1 LOP3.LUT R3, RZ, R4, RZ, 0x33, !PT ;  /* 0x00000004ff039212 */ /* 0x000fe200078e33ff */
[----:B------:R-:W-:-:S04]  /*20d90*/  IMAD.MOV R4, RZ, RZ, -R4 ;  /* 0x000000ffff047224 */ /* 0x000fc800078e0a04 */
[----:B------:R-:W-:-:S07]  /*20da0*/  IMAD R26, R3, R4, R0 ;  /* 0x00000004031a7224 */ /* 0x000fce00078e0200 */
.L_x_13826:
[----:B------:R-:W-:-:S05]  /*20db0*/  LOP3.LUT R0, RZ, R3, RZ, 0x33, !PT ;  /* 0x00000003ff007212 */ /* 0x000fca00078e33ff */
[----:B------:R-:W-:Y:S01]  /*20dc0*/  IMAD.IADD R25, R25, 0x1, R0 ;  /* 0x0000000119197824 */ /* 0x000fe200078e0200 */
[----:B------:R-:W-:Y:S06]  /*20dd0*/  BRA `(.L_x_13827) ;  /* 0x00000000001c7947 */ /* 0x000fec0003800000 */
.L_x_13819:
[----:B------:R-:W-:Y:S01]  /*20de0*/  UMOV UR4, URZ ;  /* 0x0000003f00047c82 */ /* 0x000fe20008000000 */
[----:B------:R-:W-:Y:S01]  /*20df0*/  UMOV UR5, URZ ;  /* 0x0000003f00057c82 */ /* 0x000fe20008000000 */
[----:B------:R-:W-:Y:S01]  /*20e00*/  ULDC UR6, c[0x0][0xc3c] ;  /* 0x00030f0000067ab9 */ /* 0x000fe20000000800 */
[----:B------:R-:W-:Y:S02]  /*20e10*/  IMAD.MOV.U32 R24, RZ, RZ, R0 ;  /* 0x000000ffff187224 */ /* 0x000fe400078e0000 */
[----:B------:R-:W-:Y:S02]  /*20e20*/  IMAD.U32 R25, RZ, RZ, UR4 ;  /* 0x00000004ff197e24 */ /* 0x000fe4000f8e00ff */
[----:B------:R-:W-:Y:S02]  /*20e30*/  IMAD.U32 R26, RZ, RZ, UR5 ;  /* 0x00000005ff1a7e24 */ /* 0x000fe4000f8e00ff */
[----:B------:R-:W-:-:S07]  /*20e40*/  IMAD.U32 R27, RZ, RZ, UR6 ;  /* 0x00000006ff1b7e24 */ /* 0x000fce000f8e00ff */
.L_x_13827:
        /* <DEDUP_REMOVED lines=10> */
.L_x_13816:
[----:B------:R-:W-:Y:S02]  /*20ef0*/  ULDC UR4, c[0x0][0xc3c] ;  /* 0x00030f0000047ab9 */ /* 0x000fe40000000800 */
[----:B--2---:R-:W-:-:S13]  /*20f00*/  ISETP.GE.AND P0, PT, R27, UR4, PT ;  /* 0x000000041b007c0c */ /* 0x004fda000bf06270 */
[----:B------:R-:W-:Y:S05]  /*20f10*/  @!P0 BRA `(.L_x_13828) ;  /* 0xffffff9800848947 */ /* 0x000fea000383ffff */
[----:B------:R-:W-:Y:S05]  /*20f20*/  BSYNC B8 ;  /* 0x0000000000087941 */ /* 0x000fea0003800000 */
.L_x_13686:
[----:B0-----:R-:W2:Y:S01]  /*20f30*/  LDL.LU R0, [R1+0x34] ;  /* 0x0000340001007983 */ /* 0x001ea20000300800 */
        /* <DEDUP_REMOVED lines=11> */
.L_x_13970:
[----:B------:R-:W-:Y:S05]  /*20ff0*/  BSYNC B0 ;  /* 0x0000000000007941 */ /* 0x000fea0003800000 */
.L_x_13829:
[----:B------:R-:W-:-:S03]  /*21000*/  UMOV UR4, 0xffffffff ;  /* 0xffffffff00047882 */ /* 0x000fc60000000000 */
[----:B------:R-:W-:Y:S05]  /*21010*/  BRA.DIV UR4, `(.L_x_13831) ;  /* 0x0000003a04e47947 */ /* 0x000fea000b800000 */
[----:B0-----:R-:W0:Y:S02]  /*21020*/  S2R R0, SR_TID.X ;  /* 0x0000000000007919 */ /* 0x001e240000002100 */
[----:B0-----:R-:W-:-:S04]  /*21030*/  SHF.R.U32.HI R0, RZ, 0x5, R0 ;  /* 0x00000005ff007819 */ /* 0x001fc80000011600 */
[----:B------:R-:W-:-:S05]  /*21040*/  LOP3.LUT R0, R0, 0x3, RZ, 0xc0, !PT ;  /* 0x0000000300007812 */ /* 0x000fca00078ec0ff */
[----:B------:R0:W1:Y:S02]  /*21050*/  SHFL.IDX PT, R14, R0, RZ, 0x1f ;  /* 0x00001fff000e7589 */ /* 0x00006400000e0000 */
.L_x_13973:
[----:B-1----:R-:W-:-:S13]  /*21060*/  ISETP.NE.AND P0, PT, R14, RZ, PT ;  /* 0x000000ff0e00720c */ /* 0x002fda0003f05270 */
[----:B------:R-:W-:Y:S05]  /*21070*/  @P0 BRA `(.L_x_13474) ;  /* 0x0000000000880947 */ /* 0x000fea0003800000 */
[----:B------:R-:W-:-:S03]  /*21080*/  UMOV UR4, 0xffffffff ;  /* 0xffffffff00047882 */ /* 0x000fc60000000000 */
[----:B------:R-:W-:Y:S05]  /*21090*/  BRA.DIV UR4, `(.L_x_13832) ;  /* 0x0000003a04f87947 */ /* 0x000fea000b800000 */
[----:B------:R-:W-:-:S13]  /*210a0*/  ELECT P6, URZ, PT ;  /* 0x00000000003f782f */ /* 0x000fda00038c0000 */
.L_x_13976:
[----:B------:R-:W-:Y:S05]  /*210b0*/  @!P6 BRA `(.L_x_13474) ;  /* 0x000000000078e947 */ /* 0x000fea0003800000 */
[----:B0-----:R-:W2:Y:S02]  /*210c0*/  LDL.LU R0, [R1+0x54] ;  /* 0x0000540001007983 */ /* 0x001ea40000300800 */
[----:B--2---:R-:W-:-:S04]  /*210d0*/  LOP3.LUT R0, R0, 0x2, RZ, 0xfc, !PT ;  /* 0x0000000200007812 */ /* 0x004fc800078efcff */
[----:B------:R-:W-:-:S13]  /*210e0*/  ISETP.NE.AND P2, PT, R0, 0x3, PT ;  /* 0x000000030000780c */ /* 0x000fda0003f45270 */
[----:B------:R-:W-:Y:S05]  /*210f0*/  @!P2 BRA `(.L_x_13833) ;  /* 0x000000000004a947 */ /* 0x000fea0003800000 */
[----:B------:R-:W-:Y:S01]  /*21100*/  BPT.TRAP 0x1 ;  /* 0x000000040000795c */ /* 0x000fe20000300000 */
.L_x_13833:
        /* <DEDUP_REMOVED lines=12> */
.L_x_13977:
[----:B------:R-:W1:Y:S02]  /*211d0*/  SYNCS.PHASECHK.TRANS64.TRYWAIT P0, [R3+URZ], R0 ;  /* 0x00000000030075a7 */ /* 0x000e64000800017f */
[----:B-1----:R-:W-:Y:S05]  /*211e0*/  @!P0 BRA `(.L_x_13835) ;  /* 0x0000003800d88947 */ /* 0x002fea0003800000 */
.L_x_13978:
[----:B------:R-:W-:Y:S05]  /*211f0*/  @!P2 BRA `(.L_x_13836) ;  /* 0x000000000004a947 */ /* 0x000fea0003800000 */
[----:B------:R-:W-:Y:S01]  /*21200*/  BPT.TRAP 0x1 ;  /* 0x000000040000795c */ /* 0x000fe20000300000 */
.L_x_13836:
[----:B-1----:R-:W-:-:S05]  /*21210*/  IADD3 R3, R9, 0x16860, RZ ;  /* 0x0001686009037810 */ /* 0x002fca0007ffe0ff */
[----:B------:R-:W-:-:S04]  /*21220*/  IMAD R5, R18, 0x8, R3 ;  /* 0x0000000812057824 */ /* 0x000fc800078e0203 */
[----:B------:R-:W1:Y:S02]  /*21230*/  SYNCS.PHASECHK.TRANS64.TRYWAIT P0, [R5+URZ], R2 ;  /* 0x00000002050075a7 */ /* 0x000e64000800017f */
[----:B-1----:R-:W-:Y:S05]  /*21240*/  @!P0 BRA `(.L_x_13837) ;  /* 0x0000003800d48947 */ /* 0x002fea0003800000 */
.L_x_13979:
[----:B------:R-:W-:-:S07]  /*21250*/  IMAD R3, R4, 0x8, R3 ;  /* 0x0000000804037824 */ /* 0x000fce00078e0203 */
.L_x_13838:
[----:B--2---:R2:W4:Y:S02]  /*21260*/  SYNCS.PHASECHK.TRANS64.TRYWAIT P0, [R3+URZ], R0 ;  /* 0x00000000030075a7 */ /* 0x004524000800017f */
[----:B----4-:R-:W-:Y:S05]  /*21270*/  @!P0 NANOSLEEP.SYNCS 0x989680 ;  /* 0x009896800000895d */ /* 0x010fea0003900000 */
[----:B------:R-:W4:Y:S02]  /*21280*/  @!P0 SYNCS.PHASECHK.TRANS64 P0, [R3+URZ], R0 ;  /* 0x00000000030085a7 */ /* 0x000f24000800007f */
[----:B----4-:R-:W-:Y:S05]  /*21290*/  @!P0 BRA `(.L_x_13838) ;  /* 0xfffffffc00f08947 */ /* 0x010fea000383ffff */
.L_x_13474:
[----:B------:R-:W-:Y:S05]  /*212a0*/  BSYNC B9 ;  /* 0x0000000000097941 */ /* 0x000fea0003800000 */
.L_x_13471:
[----:B------:R-:W-:Y:S05]  /*212b0*/  EXIT ;  /* 0x000000000000794d */ /* 0x000fea0003800000 */
.L_x_13502:
[----:B0-----:R0:W1:Y:S02]  /*212c0*/  SYNCS.PHASECHK.TRANS64.TRYWAIT P6, [R78+URZ+0x16890], R90 ;  /* 0x0168905a4e0075a7 */ /* 0x00106400080c017f */
[----:B-1----:R-:W-:Y:S05]  /*212d0*/  @!P6 NANOSLEEP.SYNCS 0x989680 ;  /* 0x009896800000e95d */ /* 0x002fea0003900000 */
[----:B------:R-:W1:Y:S02]  /*212e0*/  @!P6 SYNCS.PHASECHK.TRANS64 P6, [R78+URZ+0x16890], R90 ;  /* 0x0168905a4e00e5a7 */ /* 0x000e6400080c007f */
[----:B-1----:R-:W-:Y:S05]  /*212f0*/  @!P6 BRA `(.L_x_13502) ;  /* 0xfffffffc00f0e947 */ /* 0x002fea000383ffff */
[----:B------:R-:W-:Y:S05]  /*21300*/  BRA `(.L_x_13839) ;  /* 0xfffffe1c00a07947 */ /* 0x000fea000383ffff */
.L_x_13522:
[----:B0-----:R0:W1:Y:S02]  /*21310*/  SYNCS.PHASECHK.TRANS64.TRYWAIT P5, [R78+URZ+0x16890], R90 ;  /* 0x0168905a4e0075a7 */ /* 0x00106400080a017f */
[----:B-1----:R-:W-:Y:S05]  /*21320*/  @!P5 NANOSLEEP.SYNCS 0x989680 ;  /* 0x009896800000d95d */ /* 0x002fea0003900000 */
[----:B------:R-:W1:Y:S02]  /*21330*/  @!P5 SYNCS.PHASECHK.TRANS64 P5, [R78+URZ+0x16890], R90 ;  /* 0x0168905a4e00d5a7 */ /* 0x000e6400080a007f */
[----:B-1----:R-:W-:Y:S05]  /*21340*/  @!P5 BRA `(.L_x_13522) ;  /* 0xfffffffc00f0d947 */ /* 0x002fea000383ffff */
[----:B------:R-:W-:Y:S05]  /*21350*/  BRA `(.L_x_13840) ;  /* 0xfffffe3000207947 */ /* 0x000fea000383ffff */
.L_x_13531:
[----:B0-----:R0:W1:Y:S02]  /*21360*/  SYNCS.PHASECHK.TRANS64.TRYWAIT P4, [R78+URZ+0x16890], R90 ;  /* 0x0168905a4e0075a7 */ /* 0x001064000808017f */
[----:B-1----:R-:W-:Y:S05]  /*21370*/  @!P4 NANOSLEEP.SYNCS 0x989680 ;  /* 0x009896800000c95d */ /* 0x002fea0003900000 */
[----:B------:R-:W1:Y:S02]  /*21380*/  @!P4 SYNCS.PHASECHK.TRANS64 P4, [R78+URZ+0x16890], R90 ;  /* 0x0168905a4e00c5a7 */ /* 0x000e64000808007f */
[----:B-1----:R-:W-:Y:S05]  /*21390*/  @!P4 BRA `(.L_x_13531) ;  /* 0xfffffffc00f0c947 */ /* 0x002fea000383ffff */
[----:B------:R-:W-:Y:S05]  /*213a0*/  BRA `(.L_x_13841) ;  /* 0xfffffe4000487947 */ /* 0x000fea000383ffff */
.L_x_13537:
[----:B--2---:R2:W3:Y:S02]  /*213b0*/  SYNCS.PHASECHK.TRANS64.TRYWAIT P3, [R78+URZ+0x168b0], R90 ;  /* 0x0168b05a4e0075a7 */ /* 0x0044e4000806017f */
[----:B---3--:R-:W-:Y:S05]  /*213c0*/  @!P3 NANOSLEEP.SYNCS 0x989680 ;  /* 0x009896800000b95d */ /* 0x008fea0003900000 */
[----:B------:R-:W3:Y:S02]  /*213d0*/  @!P3 SYNCS.PHASECHK.TRANS64 P3, [R78+URZ+0x168b0], R90 ;  /* 0x0168b05a4e00b5a7 */ /* 0x000ee4000806007f */
[----:B---3--:R-:W-:Y:S05]  /*213e0*/  @!P3 BRA `(.L_x_13537) ;  /* 0xfffffffc00f0b947 */ /* 0x008fea000383ffff */
[----:B------:R-:W-:Y:S05]  /*213f0*/  BRA `(.L_x_13842) ;  /* 0xfffffe4000dc7947 */ /* 0x000fea000383ffff */
.L_x_13555:
        /* <DEDUP_REMOVED lines=13> */
.L_x_13844:
[----:B------:R-:W-:Y:S05]  /*214d0*/  BSYNC B0 ;  /* 0x0000000000007941 */ /* 0x000fea0003800000 */
.L_x_13843:
[----:B------:R0:W-:Y:S01]  /*214e0*/  STL [R1+0x24], R14 ;  /* 0x0000240e01007387 */ /* 0x0001e20000100800 */
[----:B------:R-:W-:Y:S05]  /*214f0*/  BRA `(.L_x_13845) ;  /* 0xfffffe4c00d07947 */ /* 0x000fea000383ffff */
.L_x_13567:
[----:B------:R-:W-:Y:S01]  /*21500*/  BSSY B1, `(.L_x_13846) ;  /* 0x0000008000017945 */ /* 0x000fe20003800000 */
[----:B------:R-:W-:Y:S02]  /*21510*/  IMAD.MOV.U32 R13, RZ, RZ, R6 ;  /* 0x000000ffff0d7224 */ /* 0x000fe400078e0006 */
[----:B------:R-:W-:Y:S02]  /*21520*/  IMAD.MOV.U32 R12, RZ, RZ, RZ ;  /* 0x000000ffff0c7224 */ /* 0x000fe400078e00ff */
[----:B------:R-:W-:Y:S02]  /*21530*/  IMAD.MOV.U32 R11, RZ, RZ, 0x1c1f ;  /* 0x00001c1fff0b7424 */ /* 0x000fe400078e00ff */
[----:B------:R-:W-:-:S07]  /*21540*/  IMAD.MOV.U32 R15, RZ, RZ, -0x1 ;  /* 0xffffffffff0f7424 */ /* 0x000fce00078e00ff */
[----:B0-----:R-:W-:Y:S05]  /*21550*/  WARPSYNC.COLLECTIVE R15, `(.L_x_13847) ;  /* 0x000000000f087348 */ /* 0x001fea0003c00000 */
[----:B0-----:R0:W1:Y:S02]  /*21560*/  SHFL.IDX P6, R14, R13, R12, R11 ;  /* 0x0000000c0d0e7389 */ /* 0x00106400000c000b */
[----:B01----:R-:W-:Y:S01]  /*21570*/  ENDCOLLECTIVE ;  /* 0x000000000000791b */ /* 0x003fe20003800000 */
.L_x_13847:
[----:B------:R-:W-:Y:S05]  /*21580*/  BSYNC B1 ;  /* 0x0000000000017941 */ /* 0x000fea0003800000 */
.L_x_13846:
        /* <DEDUP_REMOVED lines=8> */
.L_x_13848:
[----:B------:R-:W-:Y:S02]  /*21610*/  IMAD.MOV.U32 R13, RZ, RZ, R8 ;  /* 0x000000ffff0d7224 */ /* 0x000fe400078e0008 */
[----:B------:R-:W-:-:S07]  /*21620*/  IMAD.MOV.U32 R0, RZ, RZ, R14 ;  /* 0x000000ffff007224 */ /* 0x000fce00078e000e */
[----:B------:R-:W-:Y:S05]  /*21630*/  WARPSYNC.COLLECTIVE R15, `(.L_x_13849) ;  /* 0x000000000f087348 */ /* 0x000fea0003c00000 */
[----:B------:R0:W1:Y:S02]  /*21640*/  SHFL.IDX P6, R14, R13, R12, R11 ;  /* 0x0000000c0d0e7389 */ /* 0x00006400000c000b */
[----:B01----:R-:W-:Y:S01]  /*21650*/  ENDCOLLECTIVE ;  /* 0x000000000000791b */ /* 0x003fe20003800000 */
.L_x_13849:
[----:B------:R-:W-:Y:S02]  /*21660*/  IMAD.MOV.U32 R13, RZ, RZ, R7 ;  /* 0x000000ffff0d7224 */ /* 0x000fe400078e0007 */
[----:B------:R-:W-:-:S07]  /*21670*/  IMAD.MOV.U32 R5, RZ, RZ, R14 ;  /* 0x000000ffff057224 */ /* 0x000fce00078e000e */
[----:B------:R-:W-:Y:S05]  /*21680*/  WARPSYNC.COLLECTIVE R15, `(.L_x_13850) ;  /* 0x000000000f087348 */ /* 0x000fea0003c00000 */
[----:B------:R0:W1:Y:S02]  /*21690*/  SHFL.IDX P6, R14, R13, R12, R11 ;  /* 0x0000000c0d0e7389 */ /* 0x00006400000c000b */
[----:B01----:R-:W-:Y:S01]  /*216a0*/  ENDCOLLECTIVE ;  /* 0x000000000000791b */ /* 0x003fe20003800000 */
.L_x_13850:
[----:B------:R-:W-:Y:S05]  /*216b0*/  BRA `(.L_x_13851) ;  /* 0xfffffe54005c7947 */ /* 0x000fea000383ffff */
.L_x_13570:
[----:B------:R-:W-:Y:S01]  /*216c0*/  BSSY B1, `(.L_x_13852) ;  /* 0x0000008000017945 */ /* 0x000fe20003800000 */
[----:B------:R-:W-:Y:S02]  /*216d0*/  IMAD.MOV.U32 R13, RZ, RZ, R6 ;  /* 0x000000ffff0d7224 */ /* 0x000fe400078e0006 */
[----:B------:R-:W-:Y:S02]  /*216e0*/  IMAD.MOV.U32 R12, RZ, RZ, 0x1 ;  /* 0x00000001ff0c7424 */ /* 0x000fe400078e00ff */
[----:B------:R-:W-:Y:S02]  /*216f0*/  IMAD.MOV.U32 R11, RZ, RZ, 0x1c1f ;  /* 0x00001c1fff0b7424 */ /* 0x000fe400078e00ff */
[----:B------:R-:W-:-:S07]  /*21700*/  IMAD.MOV.U32 R15, RZ, RZ, -0x1 ;  /* 0xffffffffff0f7424 */ /* 0x000fce00078e00ff */
[----:B-1----:R-:W-:Y:S05]  /*21710*/  WARPSYNC.COLLECTIVE R15, `(.L_x_13853) ;  /* 0x000000000f087348 */ /* 0x002fea0003c00000 */
[----:B------:R0:W2:Y:S02]  /*21720*/  SHFL.IDX P6, R14, R13, R12, R11 ;  /* 0x0000000c0d0e7389 */ /* 0x0000a400000c000b */
[----:B012---:R-:W-:Y:S01]  /*21730*/  ENDCOLLECTIVE ;  /* 0x000000000000791b */ /* 0x007fe20003800000 */
.L_x_13853:
[----:B------:R-:W-:Y:S05]  /*21740*/  BSYNC B1 ;  /* 0x0000000000017941 */ /* 0x000fea0003800000 */
.L_x_13852:
        /* <DEDUP_REMOVED lines=8> */
.L_x_13854:
[----:B------:R-:W-:Y:S02]  /*217d0*/  IMAD.MOV.U32 R13, RZ, RZ, R8 ;  /* 0x000000ffff0d7224 */ /* 0x000fe400078e0008 */
[----:B------:R-:W-:-:S07]  /*217e0*/  IMAD.MOV.U32 R0, RZ, RZ, R14 ;  /* 0x000000ffff007224 */ /* 0x000fce00078e000e */
[----:B------:R-:W-:Y:S05]  /*217f0*/  WARPSYNC.COLLECTIVE R15, `(.L_x_13855) ;  /* 0x000000000f087348 */ /* 0x000fea0003c00000 */
[----:B------:R0:W1:Y:S02]  /*21800*/  SHFL.IDX P6, R14, R13, R12, R11 ;  /* 0x0000000c0d0e7389 */ /* 0x00006400000c000b */
[----:B01----:R-:W-:Y:S01]  /*21810*/  ENDCOLLECTIVE ;  /* 0x000000000000791b */ /* 0x003fe20003800000 */
.L_x_13855:
[----:B------:R-:W-:Y:S02]  /*21820*/  IMAD.MOV.U32 R13, RZ, RZ, R7 ;  /* 0x000000ffff0d7224 */ /* 0x000fe400078e0007 */
[----:B------:R-:W-:-:S07]  /*21830*/  IMAD.MOV.U32 R5, RZ, RZ, R14 ;  /* 0x000000ffff057224 */ /* 0x000fce00078e000e */
[----:B------:R-:W-:Y:S05]  /*21840*/  WARPSYNC.COLLECTIVE R15, `(.L_x_13856) ;  /* 0x000000000f087348 */ /* 0x000fea0003c00000 */
[----:B------:R0:W1:Y:S02]  /*21850*/  SHFL.IDX P6, R14, R13, R12, R11 ;  /* 0x0000000c0d0e7389 */ /* 0x00006400000c000b */
[----:B01----:R-:W-:Y:S01]  /*21860*/  ENDCOLLECTIVE ;  /* 0x000000000000791b */ /* 0x003fe20003800000 */
.L_x_13856:
[----:B------:R-:W-:Y:S05]  /*21870*/  BRA `(.L_x_13857) ;  /* 0xfffffe5400c87947 */ /* 0x000fea000383ffff */
.L_x_13574:
[----:B0-----:R0:W1:Y:S02]  /*21880*/  SYNCS.PHASECHK.TRANS64.TRYWAIT P0, [R2+URZ+0x16800], R37 ;  /* 0x01680025020075a7 */ /* 0x001064000800017f */
[----:B-1----:R-:W-:Y:S05]  /*21890*/  @!P0 NANOSLEEP.SYNCS 0x989680 ;  /* 0x009896800000895d */ /* 0x002fea0003900000 */
[----:B------:R-:W1:Y:S02]  /*218a0*/  @!P0 SYNCS.PHASECHK.TRANS64 P0, [R2+URZ+0x16800], R37 ;  /* 0x01680025020085a7 */ /* 0x000e64000800007f */
[----:B-1----:R-:W-:Y:S05]  /*218b0*/  @!P0 BRA `(.L_x_13574) ;  /* 0xfffffffc00f08947 */ /* 0x002fea000383ffff */
[----:B------:R-:W-:Y:S05]  /*218c0*/  BRA `(.L_x_13858) ;  /* 0xfffffe5800d07947 */ /* 0x000fea000383ffff */
.L_x_13582:
[----:B------:R-:W1:Y:S01]  /*218d0*/  LDC R41, c[0x0][0x3f4] ;  /* 0x0000fd00ff297b82 */ /* 0x000e620000000800 */
[----:B------:R-:W-:Y:S01]  /*218e0*/  BSSY B1, `(.L_x_13859) ;  /* 0x0000008000017945 */ /* 0x000fe20003800000 */
[----:B------:R-:W-:Y:S02]  /*218f0*/  IMAD.MOV.U32 R13, RZ, RZ, R26 ;  /* 0x000000ffff0d7224 */ /* 0x000fe400078e001a */
[----:B------:R-:W-:Y:S02]  /*21900*/  IMAD.MOV.U32 R12, RZ, RZ, RZ ;  /* 0x000000ffff0c7224 */ /* 0x000fe400078e00ff */
[----:B------:R-:W-:Y:S02]  /*21910*/  IMAD.MOV.U32 R11, RZ, RZ, 0x1c1f ;  /* 0x00001c1fff0b7424 */ /* 0x000fe400078e00ff */
[----:B------:R-:W-:-:S07]  /*21920*/  IMAD.MOV.U32 R15, RZ, RZ, -0x1 ;  /* 0xffffffffff0f7424 */ /* 0x000fce00078e00ff */
[----:B01----:R-:W-:Y:S05]  /*21930*/  WARPSYNC.COLLECTIVE R15, `(.L_x_13860) ;  /* 0x000000000f087348 */ /* 0x003fea0003c00000 */
[----:B0-----:R0:W2:Y:S02]  /*21940*/  SHFL.IDX P6, R14, R13, R12, R11 ;  /* 0x0000000c0d0e7389 */ /* 0x0010a400000c000b */
[----:B012---:R-:W-:Y:S01]  /*21950*/  ENDCOLLECTIVE ;  /* 0x000000000000791b */ /* 0x007fe20003800000 */
.L_x_13860:
[----:B------:R-:W-:Y:S05]  /*21960*/  BSYNC B1 ;  /* 0x0000000000017941 */ /* 0x000fea0003800000 */
.L_x_13859:
[----:B------:R0:W5:Y:S01]  /*21970*/  LDL R8, [R1+0x8] ;  /* 0x0000080001087983 */ /* 0x0001620000100800 */
[----:B------:R-:W-:Y:S01]  /*21980*/  IMAD.MOV.U32 R13, RZ, RZ, R25 ;  /* 0x000000ffff0d7224 */ /* 0x000fe200078e0019 */
[----:B------:R-:W-:Y:S01]  /*21990*/  MOV R15, 0xffffffff ;  /* 0xffffffff000f7802 */ /* 0x000fe20000000f00 */
[----:B------:R-:W-:Y:S01]  /*219a0*/  IMAD.MOV.U32 R12, RZ, RZ, RZ ;  /* 0x000000ffff0c7224 */ /* 0x000fe200078e00ff */
[----:B------:R-:W-:Y:S01]  /*219b0*/  ISETP.GE.AND P0, PT, R18, R41, PT ;  /* 0x000000291200720c */ /* 0x000fe20003f06270 */
[----:B------:R-:W-:Y:S02]  /*219c0*/  IMAD.MOV.U32 R11, RZ, RZ, 0x1c1f ;  /* 0x00001c1fff0b7424 */ /* 0x000fe400078e00ff */
[----:B------:R-:W-:-:S10]  /*219d0*/  IMAD.MOV.U32 R0, RZ, RZ, R14 ;  /* 0x000000ffff007224 */ /* 0x000fd400078e000e */
[----:B0----5:R-:W-:Y:S05]  /*219e0*/  WARPSYNC.COLLECTIVE R15, `(.L_x_13861) ;  /* 0x000000000f087348 */ /* 0x021fea0003c00000 */
[----:B------:R1:W2:Y:S02]  /*219f0*/  SHFL.IDX P6, R14, R13, R12, R11 ;  /* 0x0000000c0d0e7389 */ /* 0x0002a400000c000b */
[----:B012--5:R-:W-:Y:S01]  /*21a00*/  ENDCOLLECTIVE ;  /* 0x000000000000791b */ /* 0x027fe20003800000 */
.L_x_13861:
[----:B------:R-:W-:Y:S02]  /*21a10*/  IMAD.MOV.U32 R13, RZ, RZ, R24 ;  /* 0x000000ffff0d7224 */ /* 0x000fe400078e0018 */
[----:B------:R-:W-:-:S07]  /*21a20*/  IMAD.MOV.U32 R3, RZ, RZ, R14 ;  /* 0x000000ffff037224 */ /* 0x000fce00078e000e */
[----:B------:R-:W-:Y:S05]  /*21a30*/  WARPSYNC.COLLECTIVE R15, `(.L_x_13862) ;  /* 0x000000000f087348 */ /* 0x000fea0003c00000 */
[----:B------:R0:W1:Y:S02]  /*21a40*/  SHFL.IDX P6, R14, R13, R12, R11 ;  /* 0x0000000c0d0e7389 */ /* 0x00006400000c000b */
[----:B01----:R-:W-:Y:S01]  /*21a50*/  ENDCOLLECTIVE ;  /* 0x000000000000791b */ /* 0x003fe20003800000 */
.L_x_13862:
[----:B------:R-:W-:Y:S02]  /*21a60*/  IMAD.MOV.U32 R13, RZ, RZ, R27 ;  /* 0x000000ffff0d7224 */ /* 0x000fe400078e001b */
[----:B------:R-:W-:-:S07]  /*21a70*/  IMAD.MOV.U32 R4, RZ, RZ, R14 ;  /* 0x000000ffff047224 */ /* 0x000fce00078e000e */
[----:B------:R-:W-:Y:S05]  /*21a80*/  WARPSYNC.COLLECTIVE R15, `(.L_x_13863) ;  /* 0x000000000f087348 */ /* 0x000fea0003c00000 */
[----:B------:R0:W1:Y:S02]  /*21a90*/  SHFL.IDX P6, R14, R13, R12, R11 ;  /* 0x0000000c0d0e7389 */ /* 0x00006400000c000b */
[----:B01----:R-:W-:Y:S01]  /*21aa0*/  ENDCOLLECTIVE ;  /* 0x000000000000791b */ /* 0x003fe20003800000 */
.L_x_13863:
[----:B------:R-:W-:-:S05]  /*21ab0*/  IMAD R32, R8, R32, RZ ;  /* 0x0000002008207224 */ /* 0x000fca00078e02ff */
[----:B------:R-:W-:-:S13]  /*21ac0*/  ISETP.GE.OR P1, PT, R39, R32, P0 ;  /* 0x000000202700720c */ /* 0x000fda0000726670 */
[C---:B------:R-:W-:Y:S01]  /*21ad0*/  @!P1 IMAD.SHL.U32 R5, R18.reuse, 0x2, RZ ;  /* 0x0000000212059824 */ /* 0x040fe200078e00ff */
[----:B------:R-:W-:-:S04]  /*21ae0*/  @!P1 SHF.L.U64.HI R21, R18, 0x1, R43 ;  /* 0x0000000112159819 */ /* 0x000fc8000001022b */
[----:B------:R-:W-:-:S05]  /*21af0*/  @!P1 IADD3 R6, P2, R3, R5, RZ ;  /* 0x0000000503069210 */ /* 0x000fca0007f5e0ff */
[----:B------:R-:W-:-:S05]  /*21b00*/  @!P1 IMAD.X R7, R0, 0x1, R21, P2 ;  /* 0x0000000100079824 */ /* 0x000fca00010e0615 */
[----:B------:R-:W2:Y:S01]  /*21b10*/  @!P1 LD.E.128 R8, desc[UR40][R6.64] ;  /* 0x0000002806089980 */ /* 0x000ea2000c101d00 */
[----:B------:R-:W-:-:S05]  /*21b20*/  @!P1 IADD3 R14, P2, R14, R5, RZ ;  /* 0x000000050e0e9210 */ /* 0x000fca0007f5e0ff */
[----:B------:R-:W-:-:S04]  /*21b30*/  @!P1 IMAD.X R3, R4, 0x1, R21, P2 ;  /* 0x0000000104039824 */ /* 0x000fc800010e0615 */
[----:B------:R-:W-:-:S05]  /*21b40*/  @!P1 IMAD.MOV.U32 R15, RZ, RZ, R3 ;  /* 0x000000ffff0f9224 */ /* 0x000fca00078e0003 */
[----:B------:R0:W5:Y:S01]  /*21b50*/  @!P1 LD.E.128 R4, desc[UR40][R14.64] ;  /* 0x000000280e049980 */ /* 0x000162000c101d00 */
[----:B------:R-:W-:Y:S01]  /*21b60*/  CS2R R36, SRZ ;  /* 0x0000000000247805 */ /* 0x000fe2000001ff00 */
[----:B------:R-:W-:Y:S01]  /*21b70*/  IMAD.MOV.U32 R13, RZ, RZ, R26 ;  /* 0x000000ffff0d7224 */ /* 0x000fe200078e001a */
[----:B------:R-:W-:Y:S01]  /*21b80*/  CS2R R34, SRZ ;  /* 0x0000000000227805 */ /* 0x000fe2000001ff00 */
[----:B------:R-:W-:Y:S01]  /*21b90*/  IMAD.MOV.U32 R12, RZ, RZ, 0x1 ;  /* 0x00000001ff0c7424 */ /* 0x000fe200078e00ff */
[----:B------:R-:W-:Y:S02]  /*21ba0*/  CS2R R30, SRZ ;  /* 0x00000000001e7805 */ /* 0x000fe4000001ff00 */
[----:B------:R-:W-:Y:S01]  /*21bb0*/  CS2R R20, SRZ ;  /* 0x0000000000147805 */ /* 0x000fe2000001ff00 */
[----:B0-----:R-:W-:Y:S01]  /*21bc0*/  IMAD.MOV.U32 R15, RZ, RZ, -0x1 ;  /* 0xffffffffff0f7424 */ /* 0x001fe200078e00ff */
[----:B--2---:R-:W-:Y:S01]  /*21bd0*/  @!P1 MOV R37, R11 ;  /* 0x0000000b00259202 */ /* 0x004fe20000000f00 */
[----:B------:R-:W-:-:S02]  /*21be0*/  IMAD.MOV.U32 R11, RZ, RZ, 0x1c1f ;  /* 0x00001c1fff0b7424 */ /* 0x000fc400078e00ff */
[----:B------:R-:W-:Y:S02]  /*21bf0*/  @!P1 IMAD.MOV.U32 R34, RZ, RZ, R8 ;  /* 0x000000ffff229224 */ /* 0x000fe400078e0008 */
[----:B------:R-:W-:-:S07]  /*21c00*/  @!P1 IMAD.MOV.U32 R35, RZ, RZ, R9 ;  /* 0x000000ffff239224 */ /* 0x000fce00078e0009 */
[----:B-----5:R-:W-:Y:S05]  /*21c10*/  WARPSYNC.COLLECTIVE R15, `(.L_x_13864) ;  /* 0x000000000f087348 */ /* 0x020fea0003c00000 */
[----:B------:R0:W1:Y:S02]  /*21c20*/  SHFL.IDX P6, R14, R13, R12, R11 ;  /* 0x0000000c0d0e7389 */ /* 0x00006400000c000b */
[----:B01---5:R-:W-:Y:S01]  /*21c30*/  ENDCOLLECTIVE ;  /* 0x000000000000791b */ /* 0x023fe20003800000 */
.L_x_13864:
[----:B------:R-:W-:Y:S02]  /*21c40*/  IMAD.MOV.U32 R0, RZ, RZ, R34 ;  /* 0x000000ffff007224 */ /* 0x000fe400078e0022 */
[----:B------:R-:W-:Y:S02]  /*21c50*/  IMAD.MOV.U32 R3, RZ, RZ, R35 ;  /* 0x000000ffff037224 */ /* 0x000fe400078e0023 */
[----:B------:R-:W-:Y:S01]  /*21c60*/  @!P1 IMAD.MOV.U32 R36, RZ, RZ, R10 ;  /* 0x000000ffff249224 */ /* 0x000fe200078e000a */
[----:B------:R-:W-:Y:S01]  /*21c70*/  PRMT R42, R0, 0x7610, R42 ;  /* 0x00007610002a7816 */ /* 0x000fe2000000002a */
[----:B------:R-:W-:Y:S01]  /*21c80*/  IMAD.MOV.U32 R9, RZ, RZ, R37 ;  /* 0x000000ffff097224 */ /* 0x000fe200078e0025 */
[----:B------:R-:W-:Y:S01]  /*21c90*/  PRMT R45, R45, 0x5410, R3 ;  /* 0x000054102d2d7816 */ /* 0x000fe20000000003 */
[----:B------:R-:W-:Y:S01]  /*21ca0*/  @!P1 IMAD.MOV.U32 R30, RZ, RZ, R4 ;  /* 0x000000ffff1e9224 */ /* 0x000fe200078e0004 */
[----:B------:R-:W-:Y:S01]  /*21cb0*/  @!P1 MOV R31, R5 ;  /* 0x00000005001f9202 */ /* 0x000fe20000000f00 */
[----:B------:R-:W-:-:S02]  /*21cc0*/  @!P1 IMAD.MOV.U32 R20, RZ, RZ, R6 ;  /* 0x000000ffff149224 */ /* 0x000fc400078e0006 */
[----:B------:R-:W-:Y:S02]  /*21cd0*/  @!P1 IMAD.MOV.U32 R21, RZ, RZ, R7 ;  /* 0x000000ffff159224 */ /* 0x000fe400078e0007 */
[----:B------:R-:W-:Y:S02]  /*21ce0*/  IMAD.MOV.U32 R13, RZ, RZ, R25 ;  /* 0x000000ffff0d7224 */ /* 0x000fe400078e0019 */
[----:B------:R-:W-:Y:S02]  /*21cf0*/  IMAD.MOV.U32 R4, RZ, RZ, R30 ;  /* 0x000000ffff047224 */ /* 0x000fe400078e001e */
        /* <DEDUP_REMOVED lines=9> */
.L_x_13865:
[----:B------:R-:W-:Y:S01]  /*21d90*/  IMAD.MOV.U32 R7, RZ, RZ, R21 ;  /* 0x000000ffff077224 */ /* 0x000fe200078e0015 */
[----:B------:R-:W-:Y:S02]  /*21da0*/  PRMT R33, R8, 0x5410, R9 ;  /* 0x0000541008217816 */ /* 0x000fe40000000009 */
[----:B------:R-:W-:Y:S02]  /*21db0*/  CS2R R4, SRZ ;  /* 0x0000000000047805 */ /* 0x000fe4000001ff00 */
[----:B------:R-:W-:Y:S01]  /*21dc0*/  PRMT R42, R42, 0x5410, R7 ;  /* 0x000054102a2a7816 */ /* 0x000fe20000000007 */
[----:B------:R-:W-:Y:S02]  /*21dd0*/  IMAD.MOV.U32 R13, RZ, RZ, R24 ;  /* 0x000000ffff0d7224 */ /* 0x000fe400078e0018 */
[----:B------:R-:W-:-:S07]  /*21de0*/  IMAD.MOV.U32 R3, RZ, RZ, R14 ;  /* 0x000000ffff037224 */ /* 0x000fce00078e000e */
[----:B------:R-:W-:Y:S05]  /*21df0*/  WARPSYNC.COLLECTIVE R15, `(.L_x_13866) ;  /* 0x000000000f087348 */ /* 0x000fea0003c00000 */
[----:B------:R0:W1:Y:S02]  /*21e00*/  SHFL.IDX P6, R14, R13, R12, R11 ;  /* 0x0000000c0d0e7389 */ /* 0x00006400000c000b */
[----:B01----:R-:W-:Y:S01]  /*21e10*/  ENDCOLLECTIVE ;  /* 0x000000000000791b */ /* 0x003fe20003800000 */
.L_x_13866:
[----:B------:R-:W-:Y:S02]  /*21e20*/  IMAD.MOV.U32 R13, RZ, RZ, R27 ;  /* 0x000000ffff0d7224 */ /* 0x000fe400078e001b */
[----:B------:R-:W-:-:S07]  /*21e30*/  IMAD.MOV.U32 R24, RZ, RZ, R14 ;  /* 0x000000ffff187224 */ /* 0x000fce00078e000e */
[----:B------:R-:W-:Y:S05]  /*21e40*/  WARPSYNC.COLLECTIVE R15, `(.L_x_13867) ;  /* 0x000000000f087348 */ /* 0x000fea0003c00000 */
[----:B------:R0:W1:Y:S02]  /*21e50*/  SHFL.IDX P6, R14, R13, R12, R11 ;  /* 0x0000000c0d0e7389 */ /* 0x00006400000c000b */
[----:B01----:R-:W-:Y:S01]  /*21e60*/  ENDCOLLECTIVE ;  /* 0x000000000000791b */ /* 0x003fe20003800000 */
.L_x_13867:
[----:B------:R-:W-:Y:S05]  /*21e70*/  BRA `(.L_x_13868) ;  /* 0xfffffe6400c07947 */ /* 0x000fea000383ffff */
.L_x_13586:
[----:B0-----:R0:W1:Y:S02]  /*21e80*/  SYNCS.PHASECHK.TRANS64.TRYWAIT P1, [R2+URZ+0x16800], R13 ;  /* 0x0168000d020075a7 */ /* 0x001064000802017f */
[----:B-1----:R-:W-:Y:S05]  /*21e90*/  @!P1 NANOSLEEP.SYNCS 0x989680 ;  /* 0x009896800000995d */ /* 0x002fea0003900000 */
[----:B------:R-:W1:Y:S02]  /*21ea0*/  @!P1 SYNCS.PHASECHK.TRANS64 P1, [R2+URZ+0x16800], R13 ;  /* 0x0168000d020095a7 */ /* 0x000e64000802007f */
[----:B-1----:R-:W-:Y:S05]  /*21eb0*/  @!P1 BRA `(.L_x_13586) ;  /* 0xfffffffc00f09947 */ /* 0x002fea000383ffff */
[----:B------:R-:W-:Y:S05]  /*21ec0*/  BRA `(.L_x_13869) ;  /* 0xfffffe6800607947 */ /* 0x000fea000383ffff */
.L_x_13592:
[----:B--2---:R2:W3:Y:S02]  /*21ed0*/  SYNCS.PHASECHK.TRANS64.TRYWAIT P2, [R0+URZ+0x16830], R3 ;  /* 0x01683003000075a7 */ /* 0x0044e4000804017f */
[----:B---3--:R-:W-:Y:S05]  /*21ee0*/  @!P2 NANOSLEEP.SYNCS 0x989680 ;  /* 0x009896800000a95d */ /* 0x008fea0003900000 */
[----:B------:R-:W3:Y:S02]  /*21ef0*/  @!P2 SYNCS.PHASECHK.TRANS64 P2, [R0+URZ+0x16830], R3 ;  /* 0x016830030000a5a7 */ /* 0x000ee4000804007f */
[----:B---3--:R-:W-:Y:S05]  /*21f00*/  @!P2 BRA `(.L_x_13592) ;  /* 0xfffffffc00f0a947 */ /* 0x008fea000383ffff */
[----:B------:R-:W-:Y:S05]  /*21f10*/  BRA `(.L_x_13591) ;  /* 0xfffffe7400e07947 */ /* 0x000fea000383ffff */
.L_x_13610:
[----:B-1----:R1:W2:Y:S02]  /*21f20*/  SYNCS.PHASECHK.TRANS64.TRYWAIT P5, [R9+URZ+0x16830], R8 ;  /* 0x01683008090075a7 */ /* 0x0022a400080a017f */
[----:B--2---:R-:W-:Y:S05]  /*21f30*/  @!P5 NANOSLEEP.SYNCS 0x989680 ;  /* 0x009896800000d95d */ /* 0x004fea0003900000 */
[----:B------:R-:W2:Y:S02]  /*21f40*/  @!P5 SYNCS.PHASECHK.TRANS64 P5, [R9+URZ+0x16830], R8 ;  /* 0x016830080900d5a7 */ /* 0x000ea400080a007f */
[----:B--2---:R-:W-:Y:S05]  /*21f50*/  @!P5 BRA `(.L_x_13610) ;  /* 0xfffffffc00f0d947 */ /* 0x004fea000383ffff */
[----:B------:R-:W-:Y:S05]  /*21f60*/  BRA `(.L_x_13609) ;  /* 0xfffffeb000947947 */ /* 0x000fea000383ffff */
.L_x_13614:
[----:B-1----:R1:W2:Y:S02]  /*21f70*/  SYNCS.PHASECHK.TRANS64.TRYWAIT P4, [R9+URZ+0x16850], R8 ;  /* 0x01685008090075a7 */ /* 0x0022a4000808017f */
[----:B--2---:R-:W-:Y:S05]  /*21f80*/  @!P4 NANOSLEEP.SYNCS 0x989680 ;  /* 0x009896800000c95d */ /* 0x004fea0003900000 */
[----:B------:R-:W2:Y:S02]  /*21f90*/  @!P4 SYNCS.PHASECHK.TRANS64 P4, [R9+URZ+0x16850], R8 ;  /* 0x016850080900c5a7 */ /* 0x000ea4000808007f */
[----:B--2---:R-:W-:Y:S05]  /*21fa0*/  @!P4 BRA `(.L_x_13614) ;  /* 0xfffffffc00f0c947 */ /* 0x004fea000383ffff */
[----:B------:R-:W-:Y:S05]  /*21fb0*/  BRA `(.L_x_13611) ;  /* 0xfffffeb400587947 */ /* 0x000fea000383ffff */
.L_x_13633:
[----:B-1----:R1:W2:Y:S02]  /*21fc0*/  SYNCS.PHASECHK.TRANS64.TRYWAIT P3, [R5+URZ+0x16830], R14 ;  /* 0x0168300e050075a7 */ /* 0x0022a4000806017f */
[----:B--2---:R-:W-:Y:S05]  /*21fd0*/  @!P3 NANOSLEEP.SYNCS 0x989680 ;  /* 0x009896800000b95d */ /* 0x004fea0003900000 */
[----:B------:R-:W2:Y:S02]  /*21fe0*/  @!P3 SYNCS.PHASECHK.TRANS64 P3, [R5+URZ+0x16830], R14 ;  /* 0x0168300e0500b5a7 */ /* 0x000ea4000806007f */
[----:B--2---:R-:W-:Y:S05]  /*21ff0*/  @!P3 BRA `(.L_x_13633) ;  /* 0xfffffffc00f0b947 */ /* 0x004fea000383ffff */
[----:B------:R-:W-:Y:S05]  /*22000*/  BRA `(.L_x_13632) ;  /* 0xfffffeec00107947 */ /* 0x000fea000383ffff */
.L_x_13637:
[----:B-1----:R1:W2:Y:S02]  /*22010*/  SYNCS.PHASECHK.TRANS64.TRYWAIT P2, [R8+URZ+0x16850], R5 ;  /* 0x01685005080075a7 */ /* 0x0022a4000804017f */
[----:B--2---:R-:W-:Y:S05]  /*22020*/  @!P2 NANOSLEEP.SYNCS 0x989680 ;  /* 0x009896800000a95d */ /* 0x004fea0003900000 */
[----:B------:R-:W2:Y:S02]  /*22030*/  @!P2 SYNCS.PHASECHK.TRANS64 P2, [R8+URZ+0x16850], R5 ;  /* 0x016850050800a5a7 */ /* 0x000ea4000804007f */
[----:B--2---:R-:W-:Y:S05]  /*22040*/  @!P2 BRA `(.L_x_13637) ;  /* 0xfffffffc00f0a947 */ /* 0x004fea000383ffff */
[----:B------:R-:W-:Y:S05]  /*22050*/  BRA `(.L_x_13634) ;  /* 0xfffffeec00d47947 */ /* 0x000fea000383ffff */
.L_x_13644:
[----:B-1----:R1:W2:Y:S02]  /*22060*/  SYNCS.PHASECHK.TRANS64.TRYWAIT P3, [R5+URZ+0x16830], R12 ;  /* 0x0168300c050075a7 */ /* 0x0022a4000806017f */
[----:B--2---:R-:W-:Y:S05]  /*22070*/  @!P3 NANOSLEEP.SYNCS 0x989680 ;  /* 0x009896800000b95d */ /* 0x004fea0003900000 */
[----:B------:R-:W2:Y:S02]  /*22080*/  @!P3 SYNCS.PHASECHK.TRANS64 P3, [R5+URZ+0x16830], R12 ;  /* 0x0168300c0500b5a7 */ /* 0x000ea4000806007f */
[----:B--2---:R-:W-:Y:S05]  /*22090*/  @!P3 BRA `(.L_x_13644) ;  /* 0xfffffffc00f0b947 */ /* 0x004fea000383ffff */
[----:B------:R-:W-:Y:S05]  /*220a0*/  BRA `(.L_x_13643) ;  /* 0xffffff1000f47947 */ /* 0x000fea000383ffff */
.L_x_13648:
[----:B-1----:R1:W2:Y:S02]  /*220b0*/  SYNCS.PHASECHK.TRANS64.TRYWAIT P2, [R8+URZ+0x16850], R5 ;  /* 0x01685005080075a7 */ /* 0x0022a4000804017f */
[----:B--2---:R-:W-:Y:S05]  /*220c0*/  @!P2 NANOSLEEP.SYNCS 0x989680 ;  /* 0x009896800000a95d */ /* 0x004fea0003900000 */
[----:B------:R-:W2:Y:S02]  /*220d0*/  @!P2 SYNCS.PHASECHK.TRANS64 P2, [R8+URZ+0x16850], R5 ;  /* 0x016850050800a5a7 */ /* 0x000ea4000804007f */
[----:B--2---:R-:W-:Y:S05]  /*220e0*/  @!P2 BRA `(.L_x_13648) ;  /* 0xfffffffc00f0a947 */ /* 0x004fea000383ffff */
[----:B------:R-:W-:Y:S05]  /*220f0*/  BRA `(.L_x_13645) ;  /* 0xffffff1400b87947 */ /* 0x000fea000383ffff */
.L_x_13661:
[----:B-1----:R1:W2:Y:S02]  /*22100*/  SYNCS.PHASECHK.TRANS64.TRYWAIT P0, [R11+URZ+0x16850], R0 ;  /* 0x016850000b0075a7 */ /* 0x0022a4000800017f */
[----:B--2---:R-:W-:Y:S05]  /*22110*/  @!P0 NANOSLEEP.SYNCS 0x989680 ;  /* 0x009896800000895d */ /* 0x004fea0003900000 */
[----:B------:R-:W2:Y:S02]  /*22120*/  @!P0 SYNCS.PHASECHK.TRANS64 P0, [R11+URZ+0x16850], R0 ;  /* 0x016850000b0085a7 */ /* 0x000ea4000800007f */
[----:B--2---:R-:W-:Y:S05]  /*22130*/  @!P0 BRA `(.L_x_13661) ;  /* 0xfffffffc00f08947 */ /* 0x004fea000383ffff */
[----:B------:R-:W-:Y:S05]  /*22140*/  BRA `(.L_x_13660) ;  /* 0xffffff4800907947 */ /* 0x000fea000383ffff */
.L_x_13666:
[----:B------:R-:W-:Y:S02]  /*22150*/  IMAD.MOV.U32 R13, RZ, RZ, R41 ;  /* 0x000000ffff0d7224 */ /* 0x000fe400078e0029 */
[----:B------:R-:W-:Y:S02]  /*22160*/  IMAD.MOV.U32 R12, RZ, RZ, RZ ;  /* 0x000000ffff0c7224 */ /* 0x000fe400078e00ff */
[----:B------:R-:W-:Y:S02]  /*22170*/  IMAD.MOV.U32 R11, RZ, RZ, 0x181f ;  /* 0x0000181fff0b7424 */ /* 0x000fe400078e00ff */
[----:B------:R-:W-:Y:S02]  /*22180*/  IMAD.MOV.U32 R15, RZ, RZ, -0x1 ;  /* 0xffffffffff0f7424 */ /* 0x000fe400078e00ff */
[----:B------:R-:W-:-:S07]  /*22190*/  IMAD.IADD R42, R45, 0x1, R50 ;  /* 0x000000012d2a7824 */ /* 0x000fce00078e0232 */
[----:B-----5:R-:W-:Y:S05]  /*221a0*/  WARPSYNC.COLLECTIVE R15, `(.L_x_13870) ;  /* 0x000000000f087348 */ /* 0x020fea0003c00000 */
[----:B------:R0:W1:Y:S02]  /*221b0*/  SHFL.IDX P6, R14, R13, R12, R11 ;  /* 0x0000000c0d0e7389 */ /* 0x00006400000c000b */
[----:B01---5:R-:W-:Y:S01]  /*221c0*/  ENDCOLLECTIVE ;  /* 0x000000000000791b */ /* 0x023fe20003800000 */
.L_x_13870:
[----:B------:R-:W-:Y:S02]  /*221d0*/  VIADD R20, R42, 0x30 ;  /* 0x000000302a147836 */ /* 0x000fe40000000000 */
[----:B------:R-:W-:Y:S02]  /*221e0*/  IMAD.MOV.U32 R13, RZ, RZ, R40 ;  /* 0x000000ffff0d7224 */ /* 0x000fe400078e0028 */
[----:B------:R-:W-:-:S07]  /*221f0*/  IMAD.MOV.U32 R0, RZ, RZ, R14 ;  /* 0x000000ffff007224 */ /* 0x000fce00078e000e */
[----:B------:R-:W-:Y:S05]  /*22200*/  WARPSYNC.COLLECTIVE R15, `(.L_x_13871) ;  /* 0x000000000f087348 */ /* 0x000fea0003c00000 */
[----:B------:R0:W1:Y:S02]  /*22210*/  SHFL.IDX P6, R14, R13, R12, R11 ;  /* 0x0000000c0d0e7389 */ /* 0x00006400000c000b */
[----:B01----:R-:W-:Y:S01]  /*22220*/  ENDCOLLECTIVE ;  /* 0x000000000000791b */ /* 0x003fe20003800000 */
.L_x_13871:
[----:B------:R-:W-:Y:S02]  /*22230*/  ULDC UR4, c[0x0][0xac8] ;  /* 0x0002b20000047ab9 */ /* 0x000fe40000000800 */
[----:B------:R-:W-:-:S04]  /*22240*/  ISETP.GE.AND P0, PT, R44, UR4, PT ;  /* 0x000000042c007c0c */ /* 0x000fc8000bf06270 */
[-C--:B------:R-:W-:Y:S01]  /*22250*/  ISETP.GE.OR P4, PT, R20, R47.reuse, P0 ;  /* 0x0000002f1400720c */ /* 0x080fe20000786670 */
[C---:B------:R-:W-:Y:S01]  /*22260*/  VIADD R20, R42.reuse, 0x60 ;  /* 0x000000602a147836 */ /* 0x040fe20000000000 */
[----:B------:R-:W-:-:S04]  /*22270*/  ISETP.GE.OR P3, PT, R42, R47, P0 ;  /* 0x0000002f2a00720c */ /* 0x000fc80000766670 */
[----:B------:R-:W-:Y:S01]  /*22280*/  ISETP.GE.OR P2, PT, R20, R47, P0 ;  /* 0x0000002f1400720c */ /* 0x000fe20000746670 */
[----:B------:R-:W-:Y:S01]  /*22290*/  IMAD.MOV.U32 R12, RZ, RZ, 0x1 ;  /* 0x00000001ff0c7424 */ /* 0x000fe200078e00ff */
[----:B------:R-:W-:Y:S01]  /*222a0*/  MOV R13, R41 ;  /* 0x00000029000d7202 */ /* 0x000fe20000000f00 */
[----:B------:R-:W-:-:S10]  /*222b0*/  IMAD.MOV.U32 R3, RZ, RZ, R14 ;  /* 0x000000ffff037224 */ /* 0x000fd400078e000e */
[----:B------:R-:W-:Y:S05]  /*222c0*/  WARPSYNC.COLLECTIVE R15, `(.L_x_13872) ;  /* 0x000000000f087348 */ /* 0x000fea0003c00000 */
[----:B------:R0:W1:Y:S02]  /*222d0*/  SHFL.IDX P6, R14, R13, R12, R11 ;  /* 0x0000000c0d0e7389 */ /* 0x00006400000c000b */
[----:B01----:R-:W-:Y:S01]  /*222e0*/  ENDCOLLECTIVE ;  /* 0x000000000000791b */ /* 0x003fe20003800000 */
.L_x_13872:
[----:B------:R-:W-:-:S04]  /*222f0*/  @!P3 LEA R28, P5, R44, R3, 0x1 ;  /* 0x000000032c1cb211 */ /* 0x000fc800078a08ff */
[----:B------:R-:W-:Y:S01]  /*22300*/  @!P3 LEA.HI.X R3, R44, R0, R43, 0x1, P5 ;  /* 0x000000002c03b211 */ /* 0x000fe200028f0c2b */
[----:B------:R-:W-:Y:S02]  /*22310*/  IMAD.MOV.U32 R13, RZ, RZ, R40 ;  /* 0x000000ffff0d7224 */ /* 0x000fe400078e0028 */
[----:B------:R-:W-:-:S07]  /*22320*/  IMAD.MOV.U32 R8, RZ, RZ, R14 ;  /* 0x000000ffff087224 */ /* 0x000fce00078e000e */
[----:B------:R-:W-:Y:S05]  /*22330*/  WARPSYNC.COLLECTIVE R15, `(.L_x_13873) ;  /* 0x000000000f087348 */ /* 0x000fea0003c00000 */
[----:B------:R0:W1:Y:S02]  /*22340*/  SHFL.IDX P6, R14, R13, R12, R11 ;  /* 0x0000000c0d0e7389 */ /* 0x00006400000c000b */
[----:B01----:R-:W-:Y:S01]  /*22350*/  ENDCOLLECTIVE ;  /* 0x000000000000791b */ /* 0x003fe20003800000 */
.L_x_13873:
[----:B------:R-:W-:Y:S02]  /*22360*/  IMAD.MOV.U32 R13, RZ, RZ, R41 ;  /* 0x000000ffff0d7224 */ /* 0x000fe400078e0029 */
[----:B------:R-:W-:Y:S02]  /*22370*/  IMAD.MOV.U32 R12, RZ, RZ, 0x2 ;  /* 0x00000002ff0c7424 */ /* 0x000fe400078e00ff */
[----:B------:R-:W-:-:S07]  /*22380*/  IMAD.MOV.U32 R9, RZ, RZ, R14 ;  /* 0x000000ffff097224 */ /* 0x000fce00078e000e */
[----:B------:R-:W-:Y:S05]  /*22390*/  WARPSYNC.COLLECTIVE R15, `(.L_x_13874) ;  /* 0x000000000f087348 */ /* 0x000fea0003c00000 */
[----:B------:R0:W1:Y:S02]  /*223a0*/  SHFL.IDX P6, R14, R13, R12, R11 ;  /* 0x0000000c0d0e7389 */ /* 0x00006400000c000b */
[----:B01----:R-:W-:Y:S01]  /*223b0*/  ENDCOLLECTIVE ;  /* 0x000000000000791b */ /* 0x003fe20003800000 */
.L_x_13874:
[----:B------:R-:W-:Y:S01]  /*223c0*/  @!P4 LEA R20, P1, R44, R9, 0x1 ;  /* 0x000000092c14c211 */ /* 0x000fe200078208ff */
[----:B------:R-:W-:-:S03]  /*223d0*/  @!P3 IMAD.MOV.U32 R9, RZ, RZ, R3 ;  /* 0x000000ffff09b224 */ /* 0x000fc600078e0003 */
[----:B------:R-:W-:Y:S01]  /*223e0*/  @!P4 LEA.HI.X R21, R44, R8, R43, 0x1, P1 ;  /* 0x000000082c15c211 */ /* 0x000fe200008f0c2b */
[----:B------:R-:W-:-:S05]  /*223f0*/  @!P3 IMAD.MOV.U32 R8, RZ, RZ, R28 ;  /* 0x000000ffff08b224 */ /* 0x000fca00078e001c */
[----:B------:R0:W-:Y:S01]  /*22400*/  @!P3 ST.E.128 desc[UR40][R8.64], R4 ;  /* 0x000000040800b985 */ /* 0x0001e2000c101d28 */
[----:B------:R-:W-:-:S03]  /*22410*/  IMAD.MOV.U32 R13, RZ, RZ, R40 ;  /* 0x000000ffff0d7224 */ /* 0x000fc600078e0028 */
[----:B------:R0:W-:Y:S01]  /*22420*/  @!P4 ST.E.128 desc[UR40][R20.64], R24 ;  /* 0x000000181400c985 */ /* 0x0001e2000c101d28 */
[----:B------:R-:W-:-:S07]  /*22430*/  IMAD.MOV.U32 R10, RZ, RZ, R14 ;  /* 0x000000ffff0a7224 */ /* 0x000fce00078e000e */
[----:B0-----:R-:W-:Y:S05]  /*22440*/  WARPSYNC.COLLECTIVE R15, `(.L_x_13875) ;  /* 0x000000000f087348 */ /* 0x001fea0003c00000 */
[----:B------:R1:W2:Y:S02]  /*22450*/  SHFL.IDX P6, R14, R13, R12, R11 ;  /* 0x0000000c0d0e7389 */ /* 0x0002a400000c000b */
[----:B012---:R-:W-:Y:S01]  /*22460*/  ENDCOLLECTIVE ;  /* 0x000000000000791b */ /* 0x007fe20003800000 */
.L_x_13875:
[----:B------:R-:W-:Y:S01]  /*22470*/  MOV R13, R41 ;  /* 0x00000029000d7202 */ /* 0x000fe20000000f00 */
[----:B------:R-:W-:Y:S01]  /*22480*/  IMAD.MOV.U32 R12, RZ, RZ, 0x3 ;  /* 0x00000003ff0c7424 */ /* 0x000fe200078e00ff */
[----:B------:R-:W-:-:S13]  /*22490*/  @!P2 LEA R45, P5, R44, R14, 0x1 ;  /* 0x0000000e2c2da211 */ /* 0x000fda00078a08ff */
[----:B------:R-:W-:Y:S05]  /*224a0*/  WARPSYNC.COLLECTIVE R15, `(.L_x_13876) ;  /* 0x000000000f087348 */ /* 0x000fea0003c00000 */
[----:B------:R0:W1:Y:S02]  /*224b0*/  SHFL.IDX P6, R14, R13, R12, R11 ;  /* 0x0000000c0d0e7389 */ /* 0x00006400000c000b */
[----:B01----:R-:W-:Y:S01]  /*224c0*/  ENDCOLLECTIVE ;  /* 0x000000000000791b */ /* 0x003fe20003800000 */
.L_x_13876:
[----:B------:R-:W-:Y:S01]  /*224d0*/  @!P2 LEA.HI.X R10, R44, R10, R43, 0x1, P5 ;  /* 0x0000000a2c0aa211 */ /* 0x000fe200028f0c2b */
[----:B------:R-:W-:-:S04]  /*224e0*/  @!P2 IMAD.MOV.U32 R4, RZ, RZ, R45 ;  /* 0x000000ffff04a224 */ /* 0x000fc800078e002d */
[----:B------:R-:W-:-:S05]  /*224f0*/  @!P2 IMAD.MOV.U32 R5, RZ, RZ, R10 ;  /* 0x000000ffff05a224 */ /* 0x000fca00078e000a */
[----:B------:R0:W-:Y:S01]  /*22500*/  @!P2 ST.E.128 desc[UR40][R4.64], R32 ;  /* 0x000000200400a985 */ /* 0x0001e2000c101d28 */
[----:B------:R-:W-:Y:S02]  /*22510*/  IMAD.MOV.U32 R13, RZ, RZ, R40 ;  /* 0x000000ffff0d7224 */ /* 0x000fe400078e0028 */
[----:B------:R-:W-:-:S07]  /*22520*/  IMAD.MOV.U32 R0, RZ, RZ, R14 ;  /* 0x000000ffff007224 */ /* 0x000fce00078e000e */
[----:B0-----:R-:W-:Y:S05]  /*22530*/  WARPSYNC.COLLECTIVE R15, `(.L_x_13877) ;  /* 0x000000000f087348 */ /* 0x001fea0003c00000 */
[----:B------:R1:W2:Y:S02]  /*22540*/  SHFL.IDX P6, R14, R13, R12, R11 ;  /* 0x0000000c0d0e7389 */ /* 0x0002a400000c000b */
[----:B012---:R-:W-:Y:S01]  /*22550*/  ENDCOLLECTIVE ;  /* 0x000000000000791b */ /* 0x007fe20003800000 */
.L_x_13877:
[----:B------:R-:W-:Y:S05]  /*22560*/  BRA `(.L_x_13878) ;  /* 0xffffff5c00bc7947 */ /* 0x000fea000383ffff */
.L_x_13668:
[----:B------:R-:W-:Y:S02]  /*22570*/  IMAD.MOV.U32 R13, RZ, RZ, R4 ;  /* 0x000000ffff0d7224 */ /* 0x000fe400078e0004 */
[----:B------:R-:W-:Y:S02]  /*22580*/  IMAD.MOV.U32 R12, RZ, RZ, RZ ;  /* 0x000000ffff0c7224 */ /* 0x000fe400078e00ff */
[----:B------:R-:W-:Y:S02]  /*22590*/  IMAD.MOV.U32 R11, RZ, RZ, 0x1c1f ;  /* 0x00001c1fff0b7424 */ /* 0x000fe400078e00ff */
[----:B------:R-:W-:-:S07]  /*225a0*/  IMAD.MOV.U32 R15, RZ, RZ, -0x1 ;  /* 0xffffffffff0f7424 */ /* 0x000fce00078e00ff */
[----:B------:R-:W-:Y:S05]  /*225b0*/  WARPSYNC.COLLECTIVE R15, `(.L_x_13879) ;  /* 0x000000000f087348 */ /* 0x000fea0003c00000 */
[----:B------:R0:W1:Y:S02]  /*225c0*/  SHFL.IDX P6, R14, R13, R12, R11 ;  /* 0x0000000c0d0e7389 */ /* 0x00006400000c000b */
[----:B01----:R-:W-:Y:S01]  /*225d0*/  ENDCOLLECTIVE ;  /* 0x000000000000791b */ /* 0x003fe20003800000 */
.L_x_13879:
[----:B------:R-:W-:Y:S02]  /*225e0*/  IMAD.MOV.U32 R13, RZ, RZ, R3 ;  /* 0x000000ffff0d7224 */ /* 0x000fe400078e0003 */
[----:B------:R-:W-:-:S07]  /*225f0*/  IMAD.MOV.U32 R0, RZ, RZ, R14 ;  /* 0x000000ffff007224 */ /* 0x000fce00078e000e */
[----:B------:R-:W-:Y:S05]  /*22600*/  WARPSYNC.COLLECTIVE R15, `(.L_x_13880) ;  /* 0x000000000f087348 */ /* 0x000fea0003c00000 */
[----:B------:R0:W1:Y:S02]  /*22610*/  SHFL.IDX P6, R14, R13, R12, R11 ;  /* 0x0000000c0d0e7389 */ /* 0x00006400000c000b */
[----:B01----:R-:W-:Y:S01]  /*22620*/  ENDCOLLECTIVE ;  /* 0x000000000000791b */ /* 0x003fe20003800000 */
.L_x_13880:
[----:B------:R-:W-:Y:S05]  /*22630*/  BRA `(.L_x_13881) ;  /* 0xffffff6000987947 */ /* 0x000fea000383ffff */
.L_x_13671:
        /* <DEDUP_REMOVED lines=8> */
.L_x_13883:
[----:B------:R-:W-:Y:S05]  /*226c0*/  BSYNC B1 ;  /* 0x0000000000017941 */ /* 0x000fea0003800000 */
.L_x_13882:
        /* <DEDUP_REMOVED lines=8> */
.L_x_13884:
[----:B------:R-:W-:Y:S05]  /*22750*/  BRA `(.L_x_13885) ;  /* 0xffffff6000f47947 */ /* 0x000fea000383ffff */
.L_x_13675:
[----:B------:R-:W-:Y:S02]  /*22760*/  IMAD.MOV.U32 R13, RZ, RZ, R20 ;  /* 0x000000ffff0d7224 */ /* 0x000fe400078e0014 */
[----:B------:R-:W-:Y:S02]  /*22770*/  IMAD.MOV.U32 R12, RZ, RZ, RZ ;  /* 0x000000ffff0c7224 */ /* 0x000fe400078e00ff */
[----:B------:R-:W-:Y:S02]  /*22780*/  IMAD.MOV.U32 R11, RZ, RZ, 0x181f ;  /* 0x0000181fff0b7424 */ /* 0x000fe400078e00ff */
[----:B------:R-:W-:Y:S02]  /*22790*/  IMAD.MOV.U32 R15, RZ, RZ, -0x1 ;  /* 0xffffffffff0f7424 */ /* 0x000fe400078e00ff */
[----:B------:R-:W-:Y:S02]  /*227a0*/  IMAD R21, R24, R9, RZ ;  /* 0x0000000918157224 */ /* 0x000fe400078e02ff */
[----:B------:R-:W-:-:S07]  /*227b0*/  IMAD.IADD R24, R45, 0x1, R27 ;  /* 0x000000012d187824 */ /* 0x000fce00078e021b */
[----:B------:R-:W-:Y:S05]  /*227c0*/  WARPSYNC.COLLECTIVE R15, `(.L_x_13886) ;  /* 0x000000000f087348 */ /* 0x000fea0003c00000 */
[----:B------:R0:W1:Y:S02]  /*227d0*/  SHFL.IDX P6, R14, R13, R12, R11 ;  /* 0x0000000c0d0e7389 */ /* 0x00006400000c000b */
[----:B01----:R-:W-:Y:S01]  /*227e0*/  ENDCOLLECTIVE ;  /* 0x000000000000791b */ /* 0x003fe20003800000 */
.L_x_13886:
[C---:B------:R-:W-:Y:S01]  /*227f0*/  VIADD R8, R24.reuse, 0x30 ;  /* 0x0000003018087836 */ /* 0x040fe20000000000 */
[----:B------:R-:W-:-:S04]  /*22800*/  ISETP.GE.OR P3, PT, R24, R21, P0 ;  /* 0x000000151800720c */ /* 0x000fc80000766670 */
[----:B------:R-:W-:Y:S01]  /*22810*/  ISETP.GE.OR P4, PT, R8, R21, P0 ;  /* 0x000000150800720c */ /* 0x000fe20000786670 */
[----:B------:R-:W-:Y:S02]  /*22820*/  VIADD R8, R24, 0x60 ;  /* 0x0000006018087836 */ /* 0x000fe40000000000 */
[----:B------:R-:W-:-:S03]  /*22830*/  IMAD.MOV.U32 R13, RZ, RZ, R7 ;  /* 0x000000ffff0d7224 */ /* 0x000fc600078e0007 */
[----:B------:R-:W-:Y:S01]  /*22840*/  ISETP.GE.OR P2, PT, R8, R21, P0 ;  /* 0x000000150800720c */ /* 0x000fe20000746670 */
[----:B------:R-:W-:-:S12]  /*22850*/  IMAD.MOV.U32 R0, RZ, RZ, R14 ;  /* 0x000000ffff007224 */ /* 0x000fd800078e000e */
[----:B------:R-:W-:Y:S05]  /*22860*/  WARPSYNC.COLLECTIVE R15, `(.L_x_13887) ;  /* 0x000000000f087348 */ /* 0x000fea0003c00000 */
[----:B------:R0:W1:Y:S02]  /*22870*/  SHFL.IDX P6, R14, R13, R12, R11 ;  /* 0x0000000c0d0e7389 */ /* 0x00006400000c000b */
[----:B01----:R-:W-:Y:S01]  /*22880*/  ENDCOLLECTIVE ;  /* 0x000000000000791b */ /* 0x003fe20003800000 */
.L_x_13887:
[----:B------:R-:W-:Y:S01]  /*22890*/  MOV R13, R20 ;  /* 0x00000014000d7202 */ /* 0x000fe20000000f00 */
[----:B------:R-:W-:Y:S02]  /*228a0*/  IMAD.MOV.U32 R12, RZ, RZ, 0x1 ;  /* 0x00000001ff0c7424 */ /* 0x000fe400078e00ff */
[----:B------:R-:W-:-:S07]  /*228b0*/  IMAD.MOV.U32 R3, RZ, RZ, R14 ;  /* 0x000000ffff037224 */ /* 0x000fce00078e000e */
[----:B------:R-:W-:Y:S05]  /*228c0*/  WARPSYNC.COLLECTIVE R15, `(.L_x_13888) ;  /* 0x000000000f087348 */ /* 0x000fea0003c00000 */
[----:B------:R0:W1:Y:S02]  /*228d0*/  SHFL.IDX P6, R14, R13, R12, R11 ;  /* 0x0000000c0d0e7389 */ /* 0x00006400000c000b */
[----:B01----:R-:W-:Y:S01]  /*228e0*/  ENDCOLLECTIVE ;  /* 0x000000000000791b */ /* 0x003fe20003800000 */
.L_x_13888:
[----:B------:R-:W-:-:S04]  /*228f0*/  @!P3 LEA R10, P5, R44, R3, 0x1 ;  /* 0x000000032c0ab211 */ /* 0x000fc800078a08ff */
[----:B------:R-:W-:Y:S01]  /*22900*/  @!P3 LEA.HI.X R3, R44, R0, R43, 0x1, P5 ;  /* 0x000000002c03b211 */ /* 0x000fe200028f0c2b */
[----:B------:R-:W-:Y:S02]  /*22910*/  IMAD.MOV.U32 R13, RZ, RZ, R7 ;  /* 0x000000ffff0d7224 */ /* 0x000fe400078e0007 */
[----:B------:R-:W-:-:S07]  /*22920*/  IMAD.MOV.U32 R4, RZ, RZ, R14 ;  /* 0x000000ffff047224 */ /* 0x000fce00078e000e */
[----:B------:R-:W-:Y:S05]  /*22930*/  WARPSYNC.COLLECTIVE R15, `(.L_x_13889) ;  /* 0x000000000f087348 */ /* 0x000fea0003c00000 */
[----:B------:R0:W1:Y:S02]  /*22940*/  SHFL.IDX P6, R14, R13, R12, R11 ;  /* 0x0000000c0d0e7389 */ /* 0x00006400000c000b */
[----:B01----:R-:W-:Y:S01]  /*22950*/  ENDCOLLECTIVE ;  /* 0x000000000000791b */ /* 0x003fe20003800000 */
.L_x_13889:
[----:B------:R-:W-:Y:S02]  /*22960*/  IMAD.MOV.U32 R13, RZ, RZ, R20 ;  /* 0x000000ffff0d7224 */ /* 0x000fe400078e0014 */
[----:B------:R-:W-:Y:S02]  /*22970*/  IMAD.MOV.U32 R12, RZ, RZ, 0x2 ;  /* 0x00000002ff0c7424 */ /* 0x000fe400078e00ff */
[----:B------:R-:W-:-:S07]  /*22980*/  IMAD.MOV.U32 R5, RZ, RZ, R14 ;  /* 0x000000ffff057224 */ /* 0x000fce00078e000e */
[----:B------:R-:W-:Y:S05]  /*22990*/  WARPSYNC.COLLECTIVE R15, `(.L_x_13890) ;  /* 0x000000000f087348 */ /* 0x000fea0003c00000 */
[----:B------:R0:W1:Y:S02]  /*229a0*/  SHFL.IDX P6, R14, R13, R12, R11 ;  /* 0x0000000c0d0e7389 */ /* 0x00006400000c000b */
[----:B01----:R-:W-:Y:S01]  /*229b0*/  ENDCOLLECTIVE ;  /* 0x000000000000791b */ /* 0x003fe20003800000 */
.L_x_13890:
[----:B------:R-:W-:-:S04]  /*229c0*/  @!P4 LEA R8, P1, R44, R5, 0x1 ;  /* 0x000000052c08c211 */ /* 0x000fc800078208ff */
[----:B------:R-:W-:Y:S01]  /*229d0*/  @!P4 LEA.HI.X R9, R44, R4, R43, 0x1, P1 ;  /* 0x000000042c09c211 */ /* 0x000fe200008f0c2b */
[----:B------:R-:W-:Y:S02]  /*229e0*/  IMAD.MOV.U32 R13, RZ, RZ, R7 ;  /* 0x000000ffff0d7224 */ /* 0x000fe400078e0007 */
[----:B------:R-:W-:-:S07]  /*229f0*/  IMAD.MOV.U32 R6, RZ, RZ, R14 ;  /* 0x000000ffff067224 */ /* 0x000fce00078e000e */
[----:B------:R-:W-:Y:S05]  /*22a00*/  WARPSYNC.COLLECTIVE R15, `(.L_x_13891) ;  /* 0x000000000f087348 */ /* 0x000fea0003c00000 */
[----:B------:R0:W1:Y:S02]  /*22a10*/  SHFL.IDX P6, R14, R13, R12, R11 ;  /* 0x0000000c0d0e7389 */ /* 0x00006400000c000b */
[----:B01----:R-:W-:Y:S01]  /*22a20*/  ENDCOLLECTIVE ;  /* 0x000000000000791b */ /* 0x003fe20003800000 */
.L_x_13891:
[----:B------:R-:W-:Y:S01]  /*22a30*/  @!P3 IMAD.MOV.U32 R11, RZ, RZ, R3 ;  /* 0x000000ffff0bb224 */ /* 0x000fe200078e0003 */
[----:B------:R-:W-:Y:S01]  /*22a40*/  MOV R12, 0x3 ;  /* 0x00000003000c7802 */ /* 0x000fe20000000f00 */
[----:B------:R-:W-:-:S03]  /*22a50*/  IMAD.MOV.U32 R13, RZ, RZ, R20 ;  /* 0x000000ffff0d7224 */ /* 0x000fc600078e0014 */
[----:B------:R0:W-:Y:S04]  /*22a60*/  @!P3 ST.E.128 desc[UR40][R10.64], RZ ;  /* 0x000000ff0a00b985 */ /* 0x0001e8000c101d28 */
[----:B------:R1:W-:Y:S01]  /*22a70*/  @!P4 ST.E.128 desc[UR40][R8.64], RZ ;  /* 0x000000ff0800c985 */ /* 0x0003e2000c101d28 */
[----:B------:R-:W-:-:S04]  /*22a80*/  @!P2 LEA R25, P5, R44, R14, 0x1 ;  /* 0x0000000e2c19a211 */ /* 0x000fc800078a08ff */
[----:B------:R-:W-:Y:S01]  /*22a90*/  @!P2 LEA.HI.X R5, R44, R6, R43, 0x1, P5 ;  /* 0x000000062c05a211 */ /* 0x000fe200028f0c2b */
[----:B0-----:R-:W-:Y:S02]  /*22aa0*/  IMAD.MOV.U32 R11, RZ, RZ, 0x181f ;  /* 0x0000181fff0b7424 */ /* 0x001fe400078e00ff */
[----:B------:R-:W-:-:S07]  /*22ab0*/  @!P2 IMAD.MOV.U32 R4, RZ, RZ, R25 ;  /* 0x000000ffff04a224 */ /* 0x000fce00078e0019 */
[----:B-1----:R-:W-:Y:S05]  /*22ac0*/  WARPSYNC.COLLECTIVE R15, `(.L_x_13892) ;  /* 0x000000000f087348 */ /* 0x002fea0003c00000 */
[----:B------:R0:W2:Y:S02]  /*22ad0*/  SHFL.IDX P6, R14, R13, R12, R11 ;  /* 0x0000000c0d0e7389 */ /* 0x0000a400000c000b */
[----:B012---:R-:W-:Y:S01]  /*22ae0*/  ENDCOLLECTIVE ;  /* 0x000000000000791b */ /* 0x007fe20003800000 */
.L_x_13892:
[----:B------:R0:W-:Y:S01]  /*22af0*/  @!P2 ST.E.128 desc[UR40][R4.64], RZ ;  /* 0x000000ff0400a985 */ /* 0x0001e2000c101d28 */
[----:B------:R-:W-:Y:S02]  /*22b00*/  IMAD.MOV.U32 R13, RZ, RZ, R7 ;  /* 0x000000ffff0d7224 */ /* 0x000fe400078e0007 */
[----:B------:R-:W-:-:S07]  /*22b10*/  IMAD.MOV.U32 R0, RZ, RZ, R14 ;  /* 0x000000ffff007224 */ /* 0x000fce00078e000e */
[----:B0-----:R-:W-:Y:S05]  /*22b20*/  WARPSYNC.COLLECTIVE R15, `(.L_x_13893) ;  /* 0x000000000f087348 */ /* 0x001fea0003c00000 */
[----:B------:R1:W2:Y:S02]  /*22b30*/  SHFL.IDX P6, R14, R13, R12, R11 ;  /* 0x0000000c0d0e7389 */ /* 0x0002a400000c000b */
[----:B012---:R-:W-:Y:S01]  /*22b40*/  ENDCOLLECTIVE ;  /* 0x000000000000791b */ /* 0x007fe20003800000 */
.L_x_13893:
[----:B------:R-:W-:Y:S05]  /*22b50*/  BRA `(.L_x_13894) ;  /* 0xffffff6c00047947 */ /* 0x000fea000383ffff */
.L_x_13702:
        /* <DEDUP_REMOVED lines=11> */
.L_x_13896:
[----:B------:R-:W-:Y:S05]  /*22c10*/  BSYNC B1 ;  /* 0x0000000000017941 */ /* 0x000fea0003800000 */
.L_x_13895:
[----:B------:R-:W-:Y:S05]  /*22c20*/  BRA `(.L_x_13897) ;  /* 0xffffff8800947947 */ /* 0x000fea000383ffff */
.L_x_13704:
[----:B------:R-:W-:Y:S01]  /*22c30*/  BSSY B1, `(.L_x_13898) ;  /* 0x0000006000017945 */ /* 0x000fe20003800000 */
[----:B------:R-:W-:-:S07]  /*22c40*/  IMAD.MOV.U32 R15, RZ, RZ, -0x1 ;  /* 0xffffffffff0f7424 */ /* 0x000fce00078e00ff */
[----:B0-----:R-:W-:Y:S05]  /*22c50*/  WARPSYNC.COLLECTIVE R15, `(.L_x_13899) ;  /* 0x000000000f0c7348 */ /* 0x001fea0003c00000 */
[----:B------:R-:W-:Y:S02]  /*22c60*/  ELECT P6, UR62, PT ;  /* 0x00000000003e782f */ /* 0x000fe400038c0000 */
[----:B------:R-:W-:Y:S01]  /*22c70*/  MOV R14, UR62 ;  /* 0x0000003e000e7c02 */ /* 0x000fe20008000f00 */
[----:B0-----:R-:W-:Y:S10]  /*22c80*/  ENDCOLLECTIVE ;  /* 0x000000000000791b */ /* 0x001ff40003800000 */
.L_x_13899:
[----:B------:R-:W-:Y:S05]  /*22c90*/  BSYNC B1 ;  /* 0x0000000000017941 */ /* 0x000fea0003800000 */
.L_x_13898:
[----:B------:R-:W-:Y:S05]  /*22ca0*/  BRA `(.L_x_13703) ;  /* 0xffffff88008c7947 */ /* 0x000fea000383ffff */
.L_x_13706:
[----:B0-----:R0:W1:Y:S02]  /*22cb0*/  SYNCS.PHASECHK.TRANS64.TRYWAIT P0, [R17+URZ+0x16820], R5 ;  /* 0x01682005110075a7 */ /* 0x001064000800017f */
[----:B-1----:R-:W-:Y:S05]  /*22cc0*/  @!P0 NANOSLEEP.SYNCS 0x989680 ;  /* 0x009896800000895d */ /* 0x002fea0003900000 */
[----:B------:R-:W1:Y:S02]  /*22cd0*/  @!P0 SYNCS.PHASECHK.TRANS64 P0, [R17+URZ+0x16820], R5 ;  /* 0x01682005110085a7 */ /* 0x000e64000800007f */
[----:B-1----:R-:W-:Y:S05]  /*22ce0*/  @!P0 BRA `(.L_x_13706) ;  /* 0xfffffffc00f08947 */ /* 0x002fea000383ffff */
[----:B------:R-:W-:Y:S05]  /*22cf0*/  BRA `(.L_x_13900) ;  /* 0xffffff88009c7947 */ /* 0x000fea000383ffff */
.L_x_13710:
[----:B0-----:R0:W1:Y:S02]  /*22d00*/  SYNCS.PHASECHK.TRANS64.TRYWAIT P0, [R5+URZ+0x168a0], R7 ;  /* 0x0168a007050075a7 */ /* 0x001064000800017f */
[----:B-1----:R-:W-:Y:S05]  /*22d10*/  @!P0 NANOSLEEP.SYNCS 0x989680 ;  /* 0x009896800000895d */ /* 0x002fea0003900000 */
[----:B------:R-:W1:Y:S02]  /*22d20*/  @!P0 SYNCS.PHASECHK.TRANS64 P0, [R5+URZ+0x168a0], R7 ;  /* 0x0168a007050085a7 */ /* 0x000e64000800007f */
[----:B-1----:R-:W-:Y:S05]  /*22d30*/  @!P0 BRA `(.L_x_13710) ;  /* 0xfffffffc00f08947 */ /* 0x002fea000383ffff */
[----:B------:R-:W-:Y:S05]  /*22d40*/  BRA `(.L_x_13901) ;  /* 0xffffff8800b87947 */ /* 0x000fea000383ffff */
.L_x_13715:
[----:B-1----:R1:W2:Y:S02]  /*22d50*/  SYNCS.PHASECHK.TRANS64.TRYWAIT P0, [R5+URZ+0x168c0], R7 ;  /* 0x0168c007050075a7 */ /* 0x0022a4000800017f */
[----:B--2---:R-:W-:Y:S05]  /*22d60*/  @!P0 NANOSLEEP.SYNCS 0x989680 ;  /* 0x009896800000895d */ /* 0x004fea0003900000 */
[----:B------:R-:W2:Y:S02]  /*22d70*/  @!P0 SYNCS.PHASECHK.TRANS64 P0, [R5+URZ+0x168c0], R7 ;  /* 0x0168c007050085a7 */ /* 0x000ea4000800007f */
[----:B--2---:R-:W-:Y:S05]  /*22d80*/  @!P0 BRA `(.L_x_13715) ;  /* 0xfffffffc00f08947 */ /* 0x004fea000383ffff */
[----:B------:R-:W-:Y:S05]  /*22d90*/  BRA `(.L_x_13902) ;  /* 0xffffff8c00387947 */ /* 0x000fea000383ffff */
.L_x_13722:
[----:B0-----:R0:W1:Y:S02]  /*22da0*/  SYNCS.PHASECHK.TRANS64.TRYWAIT P1, [R5+URZ+0x168a0], R7 ;  /* 0x0168a007050075a7 */ /* 0x001064000802017f */
[----:B-1----:R-:W-:Y:S05]  /*22db0*/  @!P1 NANOSLEEP.SYNCS 0x989680 ;  /* 0x009896800000995d */ /* 0x002fea0003900000 */
[----:B------:R-:W1:Y:S02]  /*22dc0*/  @!P1 SYNCS.PHASECHK.TRANS64 P1, [R5+URZ+0x168a0], R7 ;  /* 0x0168a007050095a7 */ /* 0x000e64000802007f */
[----:B-1----:R-:W-:Y:S05]  /*22dd0*/  @!P1 BRA `(.L_x_13722) ;  /* 0xfffffffc00f09947 */ /* 0x002fea000383ffff */
[----:B------:R-:W-:Y:S05]  /*22de0*/  BRA `(.L_x_13903) ;  /* 0xffffff9000047947 */ /* 0x000fea000383ffff */
.L_x_13727:
[----:B-1----:R1:W2:Y:S02]  /*22df0*/  SYNCS.PHASECHK.TRANS64.TRYWAIT P1, [R5+URZ+0x168c0], R7 ;  /* 0x0168c007050075a7 */ /* 0x0022a4000802017f */
[----:B--2---:R-:W-:Y:S05]  /*22e00*/  @!P1 NANOSLEEP.SYNCS 0x989680 ;  /* 0x009896800000995d */ /* 0x004fea0003900000 */
[----:B------:R-:W2:Y:S02]  /*22e10*/  @!P1 SYNCS.PHASECHK.TRANS64 P1, [R5+URZ+0x168c0], R7 ;  /* 0x0168c007050095a7 */ /* 0x000ea4000802007f */
[----:B--2---:R-:W-:Y:S05]  /*22e20*/  @!P1 BRA `(.L_x_13727) ;  /* 0xfffffffc00f09947 */ /* 0x004fea000383ffff */
[----:B------:R-:W-:Y:S05]  /*22e30*/  BRA `(.L_x_13904) ;  /* 0xffffff90007c7947 */ /* 0x000fea000383ffff */
.L_x_13750:
        /* <DEDUP_REMOVED lines=11> */
.L_x_13906:
[----:B------:R-:W-:Y:S05]  /*22ef0*/  BSYNC B0 ;  /* 0x0000000000007941 */ /* 0x000fea0003800000 */
.L_x_13905:
[----:B------:R-:W-:Y:S05]  /*22f00*/  BRA `(.L_x_13907) ;  /* 0xffffffa000387947 */ /* 0x000fea000383ffff */
.L_x_13752:
[----:B------:R-:W-:Y:S01]  /*22f10*/  BSSY B0, `(.L_x_13908) ;  /* 0x0000006000007945 */ /* 0x000fe20003800000 */
[----:B------:R-:W-:-:S07]  /*22f20*/  MOV R15, 0xffffffff ;  /* 0xffffffff000f7802 */ /* 0x000fce0000000f00 */
[----:B012---:R-:W-:Y:S05]  /*22f30*/  WARPSYNC.COLLECTIVE R15, `(.L_x_13909) ;  /* 0x000000000f0c7348 */ /* 0x007fea0003c00000 */
[----:B------:R-:W-:Y:S02]  /*22f40*/  ELECT P6, UR62, PT ;  /* 0x00000000003e782f */ /* 0x000fe400038c0000 */
[----:B------:R-:W-:Y:S01]  /*22f50*/  MOV R14, UR62 ;  /* 0x0000003e000e7c02 */ /* 0x000fe20008000f00 */
[----:B012---:R-:W-:Y:S10]  /*22f60*/  ENDCOLLECTIVE ;  /* 0x000000000000791b */ /* 0x007ff40003800000 */
.L_x_13909:
[----:B------:R-:W-:Y:S05]  /*22f70*/  BSYNC B0 ;  /* 0x0000000000007941 */ /* 0x000fea0003800000 */
.L_x_13908:
[----:B------:R-:W-:Y:S05]  /*22f80*/  BRA `(.L_x_13910) ;  /* 0xffffffa000387947 */ /* 0x000fea000383ffff */
.L_x_13754:
[----:B--2---:R2:W3:Y:S02]  /*22f90*/  SYNCS.PHASECHK.TRANS64.TRYWAIT P0, [R0+URZ+0x16840], R2 ;  /* 0x01684002000075a7 */ /* 0x0044e4000800017f */
[----:B---3--:R-:W-:Y:S05]  /*22fa0*/  @!P0 NANOSLEEP.SYNCS 0x989680 ;  /* 0x009896800000895d */ /* 0x008fea0003900000 */
[----:B------:R-:W3:Y:S02]  /*22fb0*/  @!P0 SYNCS.PHASECHK.TRANS64 P0, [R0+URZ+0x16840], R2 ;  /* 0x01684002000085a7 */ /* 0x000ee4000800007f */
[----:B---3--:R-:W-:Y:S05]  /*22fc0*/  @!P0 BRA `(.L_x_13754) ;  /* 0xfffffffc00f08947 */ /* 0x008fea000383ffff */
[----:B------:R-:W-:Y:S05]  /*22fd0*/  BRA `(.L_x_13911) ;  /* 0xffffffa0008c7947 */ /* 0x000fea000383ffff */
.L_x_13758:
        /* <DEDUP_REMOVED lines=15> */
.L_x_13912:
[----:B------:R-:W-:Y:S02]  /*230d0*/  IMAD.MOV.U32 R13, RZ, RZ, R0 ;  /* 0x000000ffff0d7224 */ /* 0x000fe400078e0000 */
[----:B------:R-:W-:-:S07]  /*230e0*/  IMAD.MOV.U32 R8, RZ, RZ, R14 ;  /* 0x000000ffff087224 */ /* 0x000fce00078e000e */
[----:B------:R-:W-:Y:S05]  /*230f0*/  WARPSYNC.COLLECTIVE R15, `(.L_x_13913) ;  /* 0x000000000f087348 */ /* 0x000fea0003c00000 */
[----:B------:R0:W1:Y:S02]  /*23100*/  SHFL.IDX P6, R14, R13, R12, R11 ;  /* 0x0000000c0d0e7389 */ /* 0x00006400000c000b */
[----:B01----:R-:W-:Y:S01]  /*23110*/  ENDCOLLECTIVE ;  /* 0x000000000000791b */ /* 0x003fe20003800000 */
.L_x_13913:
[----:B------:R-:W-:Y:S01]  /*23120*/  MOV R13, R4 ;  /* 0x00000004000d7202 */ /* 0x000fe20000000f00 */
[----:B------:R-:W-:Y:S02]  /*23130*/  IMAD.MOV.U32 R12, RZ, RZ, 0x1 ;  /* 0x00000001ff0c7424 */ /* 0x000fe400078e00ff */
[----:B------:R-:W-:-:S07]  /*23140*/  IMAD.MOV.U32 R7, RZ, RZ, R14 ;  /* 0x000000ffff077224 */ /* 0x000fce00078e000e */
[----:B------:R-:W-:Y:S05]  /*23150*/  WARPSYNC.COLLECTIVE R15, `(.L_x_13914) ;  /* 0x000000000f087348 */ /* 0x000fea0003c00000 */
[----:B------:R0:W1:Y:S02]  /*23160*/  SHFL.IDX P6, R14, R13, R12, R11 ;  /* 0x0000000c0d0e7389 */ /* 0x00006400000c000b */
[----:B01----:R-:W-:Y:S01]  /*23170*/  ENDCOLLECTIVE ;  /* 0x000000000000791b */ /* 0x003fe20003800000 */
.L_x_13914:
        /* <DEDUP_REMOVED lines=14> */
.L_x_13915:
[----:B------:R-:W-:Y:S02]  /*23260*/  IMAD.MOV.U32 R13, RZ, RZ, R4 ;  /* 0x000000ffff0d7224 */ /* 0x000fe400078e0004 */
[----:B------:R-:W-:Y:S02]  /*23270*/  IMAD.MOV.U32 R12, RZ, RZ, 0x2 ;  /* 0x00000002ff0c7424 */ /* 0x000fe400078e00ff */
[----:B------:R-:W-:-:S07]  /*23280*/  IMAD.MOV.U32 R8, RZ, RZ, R14 ;  /* 0x000000ffff087224 */ /* 0x000fce00078e000e */
[----:B------:R-:W-:Y:S05]  /*23290*/  WARPSYNC.COLLECTIVE R15, `(.L_x_13916) ;  /* 0x000000000f087348 */ /* 0x000fea0003c00000 */
[----:B------:R0:W1:Y:S02]  /*232a0*/  SHFL.IDX P6, R14, R13, R12, R11 ;  /* 0x0000000c0d0e7389 */ /* 0x00006400000c000b */
[----:B01----:R-:W-:Y:S01]  /*232b0*/  ENDCOLLECTIVE ;  /* 0x000000000000791b */ /* 0x003fe20003800000 */
.L_x_13916:
        /* <DEDUP_REMOVED lines=14> */
.L_x_13917:
[----:B------:R-:W-:Y:S02]  /*233a0*/  IMAD.MOV.U32 R13, RZ, RZ, R4 ;  /* 0x000000ffff0d7224 */ /* 0x000fe400078e0004 */
[----:B------:R-:W-:Y:S02]  /*233b0*/  IMAD.MOV.U32 R12, RZ, RZ, 0x3 ;  /* 0x00000003ff0c7424 */ /* 0x000fe400078e00ff */
[----:B------:R-:W-:-:S07]  /*233c0*/  IMAD.MOV.U32 R8, RZ, RZ, R14 ;  /* 0x000000ffff087224 */ /* 0x000fce00078e000e */
[----:B------:R-:W-:Y:S05]  /*233d0*/  WARPSYNC.COLLECTIVE R15, `(.L_x_13918) ;  /* 0x000000000f087348 */ /* 0x000fea0003c00000 */
[----:B------:R0:W1:Y:S02]  /*233e0*/  SHFL.IDX P6, R14, R13, R12, R11 ;  /* 0x0000000c0d0e7389 */ /* 0x00006400000c000b */
[----:B01----:R-:W-:Y:S01]  /*233f0*/  ENDCOLLECTIVE ;  /* 0x000000000000791b */ /* 0x003fe20003800000 */
.L_x_13918:
[----:B------:R-:W-:-:S05]  /*23400*/  @!P1 LEA R8, P2, R21, R8, 0x1 ;  /* 0x0000000815089211 */ /* 0x000fca00078408ff */
[----:B------:R-:W-:-:S05]  /*23410*/  @!P1 IMAD.X R7, RZ, RZ, R7, P2 ;  /* 0x000000ffff079224 */ /* 0x000fca00010e0607 */
[----:B------:R-:W-:Y:S01]  /*23420*/  @!P1 MOV R9, R7 ;  /* 0x0000000700099202 */ /* 0x000fe20000000f00 */
[----:B------:R-:W-:Y:S02]  /*23430*/  VIADD R7, R6, 0x30 ;  /* 0x0000003006077836 */ /* 0x000fe40000000000 */
[----:B------:R-:W-:Y:S02]  /*23440*/  IMAD.MOV.U32 R13, RZ, RZ, R0 ;  /* 0x000000ffff0d7224 */ /* 0x000fe400078e0000 */
        /* <DEDUP_REMOVED lines=9> */
.L_x_13919:
[----:B------:R-:W-:Y:S02]  /*234e0*/  IMAD.MOV.U32 R13, RZ, RZ, R4 ;  /* 0x000000ffff0d7224 */ /* 0x000fe400078e0004 */
[----:B------:R-:W-:Y:S02]  /*234f0*/  IMAD.MOV.U32 R12, RZ, RZ, 0x4 ;  /* 0x00000004ff0c7424 */ /* 0x000fe400078e00ff */
[----:B------:R-:W-:-:S07]  /*23500*/  IMAD.MOV.U32 R8, RZ, RZ, R14 ;  /* 0x000000ffff087224 */ /* 0x000fce00078e000e */
[----:B------:R-:W-:Y:S05]  /*23510*/  WARPSYNC.COLLECTIVE R15, `(.L_x_13920) ;  /* 0x000000000f087348 */ /* 0x000fea0003c00000 */
[----:B------:R0:W1:Y:S02]  /*23520*/  SHFL.IDX P6, R14, R13, R12, R11 ;  /* 0x0000000c0d0e7389 */ /* 0x00006400000c000b */
[----:B01----:R-:W-:Y:S01]  /*23530*/  ENDCOLLECTIVE ;  /* 0x000000000000791b */ /* 0x003fe20003800000 */
.L_x_13920:
[----:B------:R-:W-:-:S05]  /*23540*/  @!P1 LEA R8, P2, R21, R8, 0x1 ;  /* 0x0000000815089211 */ /* 0x000fca00078408ff */
[----:B------:R-:W-:-:S04]  /*23550*/  @!P1 IMAD.X R7, RZ, RZ, R7, P2 ;  /* 0x000000ffff079224 */ /* 0x000fc800010e0607 */
[----:B------:R-:W-:Y:S02]  /*23560*/  @!P1 IMAD.MOV.U32 R9, RZ, RZ, R7 ;  /* 0x000000ffff099224 */ /* 0x000fe400078e0007 */
[----:B------:R-:W-:Y:S01]  /*23570*/  VIADD R7, R6, 0x40 ;  /* 0x0000004006077836 */ /* 0x000fe20000000000 */
[----:B------:R-:W-:Y:S02]  /*23580*/  MOV R13, R0 ;  /* 0x00000000000d7202 */ /* 0x000fe40000000f00 */
        /* <DEDUP_REMOVED lines=9> */
.L_x_13921:
[----:B------:R-:W-:Y:S02]  /*23620*/  IMAD.MOV.U32 R13, RZ, RZ, R4 ;  /* 0x000000ffff0d7224 */ /* 0x000fe400078e0004 */
[----:B------:R-:W-:Y:S02]  /*23630*/  IMAD.MOV.U32 R12, RZ, RZ, 0x5 ;  /* 0x00000005ff0c7424 */ /* 0x000fe400078e00ff */
[----:B------:R-:W-:-:S07]  /*23640*/  IMAD.MOV.U32 R8, RZ, RZ, R14 ;  /* 0x000000ffff087224 */ /* 0x000fce00078e000e */
[----:B------:R-:W-:Y:S05]  /*23650*/  WARPSYNC.COLLECTIVE R15, `(.L_x_13922) ;  /* 0x000000000f087348 */ /* 0x000fea0003c00000 */
[----:B------:R0:W1:Y:S02]  /*23660*/  SHFL.IDX P6, R14, R13, R12, R11 ;  /* 0x0000000c0d0e7389 */ /* 0x00006400000c000b */
[----:B01----:R-:W-:Y:S01]  /*23670*/  ENDCOLLECTIVE ;  /* 0x000000000000791b */ /* 0x003fe20003800000 */
.L_x_13922:
        /* <DEDUP_REMOVED lines=14> */
.L_x_13923:
[----:B------:R-:W-:Y:S01]  /*23760*/  MOV R13, R4 ;  /* 0x00000004000d7202 */ /* 0x000fe20000000f00 */
[----:B------:R-:W-:Y:S02]  /*23770*/  IMAD.MOV.U32 R12, RZ, RZ, 0x6 ;  /* 0x00000006ff0c7424 */ /* 0x000fe400078e00ff */
[----:B------:R-:W-:-:S07]  /*23780*/  IMAD.MOV.U32 R8, RZ, RZ, R14 ;  /* 0x000000ffff087224 */ /* 0x000fce00078e000e */
[----:B------:R-:W-:Y:S05]  /*23790*/  WARPSYNC.COLLECTIVE R15, `(.L_x_13924) ;  /* 0x000000000f087348 */ /* 0x000fea0003c00000 */
[----:B------:R0:W1:Y:S02]  /*237a0*/  SHFL.IDX P6, R14, R13, R12, R11 ;  /* 0x0000000c0d0e7389 */ /* 0x00006400000c000b */
[----:B01----:R-:W-:Y:S01]  /*237b0*/  ENDCOLLECTIVE ;  /* 0x000000000000791b */ /* 0x003fe20003800000 */
.L_x_13924:
        /* <DEDUP_REMOVED lines=14> */
.L_x_13925:
[----:B------:R-:W-:Y:S02]  /*238a0*/  IMAD.MOV.U32 R13, RZ, RZ, R4 ;  /* 0x000000ffff0d7224 */ /* 0x000fe400078e0004 */
[----:B------:R-:W-:Y:S02]  /*238b0*/  IMAD.MOV.U32 R12, RZ, RZ, 0x7 ;  /* 0x00000007ff0c7424 */ /* 0x000fe400078e00ff */
[----:B------:R-:W-:-:S07]  /*238c0*/  IMAD.MOV.U32 R8, RZ, RZ, R14 ;  /* 0x000000ffff087224 */ /* 0x000fce00078e000e */
[----:B------:R-:W-:Y:S05]  /*238d0*/  WARPSYNC.COLLECTIVE R15, `(.L_x_13926) ;  /* 0x000000000f087348 */ /* 0x000fea0003c00000 */
[----:B------:R0:W1:Y:S02]  /*238e0*/  SHFL.IDX P6, R14, R13, R12, R11 ;  /* 0x0000000c0d0e7389 */ /* 0x00006400000c000b */
[----:B01----:R-:W-:Y:S01]  /*238f0*/  ENDCOLLECTIVE ;  /* 0x000000000000791b */ /* 0x003fe20003800000 */
.L_x_13926:
        /* <DEDUP_REMOVED lines=15> */
.L_x_13927:
[----:B------:R-:W-:Y:S01]  /*239f0*/  ISETP.GE.AND P2, PT, R0, R3, PT ;  /* 0x000000030000720c */ /* 0x000fe20003f46270 */
[----:B------:R-:W-:Y:S02]  /*23a00*/  IMAD.MOV.U32 R13, RZ, RZ, R2 ;  /* 0x000000ffff0d7224 */ /* 0x000fe400078e0002 */
[----:B------:R-:W-:Y:S02]  /*23a10*/  IMAD.MOV.U32 R12, RZ, RZ, RZ ;  /* 0x000000ffff0c7224 */ /* 0x000fe400078e00ff */
[----:B------:R-:W-:-:S08]  /*23a20*/  IMAD.MOV.U32 R7, RZ, RZ, R14 ;  /* 0x000000ffff077224 */ /* 0x000fd000078e000e */
[----:B------:R-:W-:Y:S05]  /*23a30*/  WARPSYNC.COLLECTIVE R15, `(.L_x_13928) ;  /* 0x000000000f087348 */ /* 0x000fea0003c00000 */
[----:B------:R0:W1:Y:S02]  /*23a40*/  SHFL.IDX P6, R14, R13, R12, R11 ;  /* 0x0000000c0d0e7389 */ /* 0x00006400000c000b */
[----:B01----:R-:W-:Y:S01]  /*23a50*/  ENDCOLLECTIVE ;  /* 0x000000000000791b */ /* 0x003fe20003800000 */
.L_x_13928:
[----:B------:R-:W-:-:S04]  /*23a60*/  @!P1 LEA R7, P3, R21, R7, 0x1 ;  /* 0x0000000715079211 */ /* 0x000fc800078608ff */
[----:B------:R-:W-:Y:S01]  /*23a70*/  @!P1 IADD3.X R4, RZ, R4, RZ, P3, !PT ;  /* 0x00000004ff049210 */ /* 0x000fe20001ffe4ff */
[----:B------:R-:W-:-:S04]  /*23a80*/  @!P1 IMAD.MOV.U32 R8, RZ, RZ, R7 ;  /* 0x000000ffff089224 */ /* 0x000fc800078e0007 */
        /* <DEDUP_REMOVED lines=11> */
.L_x_13929:
[----:B------:R-:W-:Y:S01]  /*23b40*/  MOV R13, R2 ;  /* 0x00000002000d7202 */ /* 0x000fe20000000f00 */
[----:B------:R-:W-:Y:S02]  /*23b50*/  IMAD.MOV.U32 R12, RZ, RZ, 0x1 ;  /* 0x00000001ff0c7424 */ /* 0x000fe400078e00ff */
[----:B------:R-:W-:-:S07]  /*23b60*/  IMAD.MOV.U32 R0, RZ, RZ, R14 ;  /* 0x000000ffff007224 */ /* 0x000fce00078e000e */
[----:B------:R-:W-:Y:S05]  /*23b70*/  WARPSYNC.COLLECTIVE R15, `(.L_x_13930) ;  /* 0x000000000f087348 */ /* 0x000fea0003c00000 */
[----:B------:R0:W1:Y:S02]  /*23b80*/  SHFL.IDX P6, R14, R13, R12, R11 ;  /* 0x0000000c0d0e7389 */ /* 0x00006400000c000b */
[----:B01----:R-:W-:Y:S01]  /*23b90*/  ENDCOLLECTIVE ;  /* 0x000000000000791b */ /* 0x003fe20003800000 */
.L_x_13930:
[----:B------:R-:W-:-:S05]  /*23ba0*/  @!P2 LEA R0, P1, R21, R0, 0x1 ;  /* 0x000000001500a211 */ /* 0x000fca00078208ff */
[----:B------:R-:W-:-:S04]  /*23bb0*/  @!P2 IMAD.X R8, RZ, RZ, R10, P1 ;  /* 0x000000ffff08a224 */ /* 0x000fc800008e060a */
        /* <DEDUP_REMOVED lines=13> */
.L_x_13931:
[----:B------:R-:W-:Y:S02]  /*23c90*/  IMAD.MOV.U32 R13, RZ, RZ, R2 ;  /* 0x000000ffff0d7224 */ /* 0x000fe400078e0002 */
[----:B------:R-:W-:Y:S02]  /*23ca0*/  IMAD.MOV.U32 R12, RZ, RZ, 0x2 ;  /* 0x00000002ff0c7424 */ /* 0x000fe400078e00ff */
[----:B------:R-:W-:-:S07]  /*23cb0*/  IMAD.MOV.U32 R8, RZ, RZ, R14 ;  /* 0x000000ffff087224 */ /* 0x000fce00078e000e */
[----:B------:R-:W-:Y:S05]  /*23cc0*/  WARPSYNC.COLLECTIVE R15, `(.L_x_13932) ;  /* 0x000000000f087348 */ /* 0x000fea0003c00000 */
[----:B------:R0:W1:Y:S02]  /*23cd0*/  SHFL.IDX P6, R14, R13, R12, R11 ;  /* 0x0000000c0d0e7389 */ /* 0x00006400000c000b */
[----:B01----:R-:W-:Y:S01]  /*23ce0*/  ENDCOLLECTIVE ;  /* 0x000000000000791b */ /* 0x003fe20003800000 */
.L_x_13932:
        /* <DEDUP_REMOVED lines=13> */
.L_x_13933:
[----:B------:R-:W-:Y:S02]  /*23dc0*/  IMAD.MOV.U32 R13, RZ, RZ, R2 ;  /* 0x000000ffff0d7224 */ /* 0x000fe400078e0002 */
[----:B------:R-:W-:Y:S02]  /*23dd0*/  IMAD.MOV.U32 R12, RZ, RZ, 0x3 ;  /* 0x00000003ff0c7424 */ /* 0x000fe400078e00ff */
[----:B------:R-:W-:-:S07]  /*23de0*/  IMAD.MOV.U32 R8, RZ, RZ, R14 ;  /* 0x000000ffff087224 */ /* 0x000fce00078e000e */
[----:B------:R-:W-:Y:S05]  /*23df0*/  WARPSYNC.COLLECTIVE R15, `(.L_x_13934) ;  /* 0x000000000f087348 */ /* 0x000fea0003c00000 */
[----:B------:R0:W1:Y:S02]  /*23e00*/  SHFL.IDX P6, R14, R13, R12, R11 ;  /* 0x0000000c0d0e7389 */ /* 0x00006400000c000b */
[----:B01----:R-:W-:Y:S01]  /*23e10*/  ENDCOLLECTIVE ;  /* 0x000000000000791b */ /* 0x003fe20003800000 */
.L_x_13934:
        /* <DEDUP_REMOVED lines=12> */
.L_x_13935:
[----:B------:R-:W-:Y:S01]  /*23ee0*/  IMAD.MOV.U32 R2, RZ, RZ, R14 ;  /* 0x000000ffff027224 */ /* 0x000fe200078e000e */
[----:B------:R-:W-:Y:S06]  /*23ef0*/  BRA `(.L_x_13936) ;  /* 0xffffffa0008c7947 */ /* 0x000fec000383ffff */
.L_x_13761:
[----:B0-----:R0:W1:Y:S02]  /*23f00*/  SYNCS.PHASECHK.TRANS64.TRYWAIT P0, [R17+URZ+0x16820], R0 ;  /* 0x01682000110075a7 */ /* 0x001064000800017f */
[----:B-1----:R-:W-:Y:S05]  /*23f10*/  @!P0 NANOSLEEP.SYNCS 0x989680 ;  /* 0x009896800000895d */ /* 0x002fea0003900000 */
[----:B------:R-:W1:Y:S02]  /*23f20*/  @!P0 SYNCS.PHASECHK.TRANS64 P0, [R17+URZ+0x16820], R0 ;  /* 0x01682000110085a7 */ /* 0x000e64000800007f */
[----:B-1----:R-:W-:Y:S05]  /*23f30*/  @!P0 BRA `(.L_x_13761) ;  /* 0xfffffffc00f08947 */ /* 0x002fea000383ffff */
[----:B------:R-:W-:Y:S05]  /*23f40*/  BRA `(.L_x_13937) ;  /* 0xffffffa000ec7947 */ /* 0x000fea000383ffff */
.L_x_13770:
[----:B-1----:R1:W2:Y:S02]  /*23f50*/  SYNCS.PHASECHK.TRANS64.TRYWAIT P0, [R2+URZ+0x16840], R3 ;  /* 0x01684003020075a7 */ /* 0x0022a4000800017f */
[----:B--2---:R-:W-:Y:S05]  /*23f60*/  @!P0 NANOSLEEP.SYNCS 0x989680 ;  /* 0x009896800000895d */ /* 0x004fea0003900000 */
[----:B------:R-:W2:Y:S02]  /*23f70*/  @!P0 SYNCS.PHASECHK.TRANS64 P0, [R2+URZ+0x16840], R3 ;  /* 0x01684003020085a7 */ /* 0x000ea4000800007f */
[----:B--2---:R-:W-:Y:S05]  /*23f80*/  @!P0 BRA `(.L_x_13770) ;  /* 0xfffffffc00f08947 */ /* 0x004fea000383ffff */
[----:B------:R-:W-:Y:S05]  /*23f90*/  BRA `(.L_x_13938) ;  /* 0xffffffa400d47947 */ /* 0x000fea000383ffff */
.L_x_13775:
[----:B0-----:R0:W1:Y:S02]  /*23fa0*/  SYNCS.PHASECHK.TRANS64.TRYWAIT P0, [R3+URZ+0x60], R2 ;  /* 0x00006002030075a7 */ /* 0x001064000800017f */
[----:B-1----:R-:W-:Y:S05]  /*23fb0*/  @!P0 NANOSLEEP.SYNCS 0x989680 ;  /* 0x009896800000895d */ /* 0x002fea0003900000 */
[----:B------:R-:W1:Y:S02]  /*23fc0*/  @!P0 SYNCS.PHASECHK.TRANS64 P0, [R3+URZ+0x60], R2 ;  /* 0x00006002030085a7 */ /* 0x000e64000800007f */
[----:B-1----:R-:W-:Y:S05]  /*23fd0*/  @!P0 BRA `(.L_x_13775) ;  /* 0xfffffffc00f08947 */ /* 0x002fea000383ffff */
[----:B------:R-:W-:Y:S05]  /*23fe0*/  BRA `(.L_x_13939) ;  /* 0xffffffa800607947 */ /* 0x000fea000383ffff */
.L_x_13783:
[----:B-1----:R1:W2:Y:S02]  /*23ff0*/  SYNCS.PHASECHK.TRANS64.TRYWAIT P0, [R2+URZ+0x16840], R3 ;  /* 0x01684003020075a7 */ /* 0x0022a4000800017f */
[----:B--2---:R-:W-:Y:S05]  /*24000*/  @!P0 NANOSLEEP.SYNCS 0x989680 ;  /* 0x009896800000895d */ /* 0x004fea0003900000 */
[----:B------:R-:W2:Y:S02]  /*24010*/  @!P0 SYNCS.PHASECHK.TRANS64 P0, [R2+URZ+0x16840], R3 ;  /* 0x01684003020085a7 */ /* 0x000ea4000800007f */
[----:B--2---:R-:W-:Y:S05]  /*24020*/  @!P0 BRA `(.L_x_13783) ;  /* 0xfffffffc00f08947 */ /* 0x004fea000383ffff */
[----:B------:R-:W-:Y:S05]  /*24030*/  BRA `(.L_x_13940) ;  /* 0xffffffac009c7947 */ /* 0x000fea000383ffff */
.L_x_13788:
[----:B0-----:R0:W1:Y:S02]  /*24040*/  SYNCS.PHASECHK.TRANS64.TRYWAIT P0, [R10+URZ+0x60], R28 ;  /* 0x0000601c0a0075a7 */ /* 0x001064000800017f */
[----:B-1----:R-:W-:Y:S05]  /*24050*/  @!P0 NANOSLEEP.SYNCS 0x989680 ;  /* 0x009896800000895d */ /* 0x002fea0003900000 */
[----:B------:R-:W1:Y:S02]  /*24060*/  @!P0 SYNCS.PHASECHK.TRANS64 P0, [R10+URZ+0x60], R28 ;  /* 0x0000601c0a0085a7 */ /* 0x000e64000800007f */
[----:B-1----:R-:W-:Y:S05]  /*24070*/  @!P0 BRA `(.L_x_13788) ;  /* 0xfffffffc00f08947 */ /* 0x002fea000383ffff */
[----:B------:R-:W-:Y:S05]  /*24080*/  BRA `(.L_x_13941) ;  /* 0xffffffb000287947 */ /* 0x000fea000383ffff */
.L_x_13796:
[----:B-1----:R1:W2:Y:S02]  /*24090*/  SYNCS.PHASECHK.TRANS64.TRYWAIT P0, [R2+URZ+0x16840], R3 ;  /* 0x01684003020075a7 */ /* 0x0022a4000800017f */
[----:B--2---:R-:W-:Y:S05]  /*240a0*/  @!P0 NANOSLEEP.SYNCS 0x989680 ;  /* 0x009896800000895d */ /* 0x004fea0003900000 */
[----:B------:R-:W2:Y:S02]  /*240b0*/  @!P0 SYNCS.PHASECHK.TRANS64 P0, [R2+URZ+0x16840], R3 ;  /* 0x01684003020085a7 */ /* 0x000ea4000800007f */
[----:B--2---:R-:W-:Y:S05]  /*240c0*/  @!P0 BRA `(.L_x_13796) ;  /* 0xfffffffc00f08947 */ /* 0x004fea000383ffff */
[----:B------:R-:W-:Y:S05]  /*240d0*/  BRA `(.L_x_13942) ;  /* 0xffffffb400387947 */ /* 0x000fea000383ffff */
.L_x_13801:
[----:B0-----:R0:W1:Y:S02]  /*240e0*/  SYNCS.PHASECHK.TRANS64.TRYWAIT P0, [R3+URZ+0x60], R7 ;  /* 0x00006007030075a7 */ /* 0x001064000800017f */
[----:B-1----:R-:W-:Y:S05]  /*240f0*/  @!P0 NANOSLEEP.SYNCS 0x989680 ;  /* 0x009896800000895d */ /* 0x002fea0003900000 */
[----:B------:R-:W1:Y:S02]  /*24100*/  @!P0 SYNCS.PHASECHK.TRANS64 P0, [R3+URZ+0x60], R7 ;  /* 0x00006007030085a7 */ /* 0x000e64000800007f */
[----:B-1----:R-:W-:Y:S05]  /*24110*/  @!P0 BRA `(.L_x_13801) ;  /* 0xfffffffc00f08947 */ /* 0x002fea000383ffff */
[----:B------:R-:W-:Y:S05]  /*24120*/  BRA `(.L_x_13943) ;  /* 0xffffffb400c87947 */ /* 0x000fea000383ffff */
.L_x_13811:
[----:B0-----:R0:W1:Y:S02]  /*24130*/  SYNCS.PHASECHK.TRANS64.TRYWAIT P0, [R3+URZ+0x16860], R0 ;  /* 0x01686000030075a7 */ /* 0x001064000800017f */
[----:B-1----:R-:W-:Y:S05]  /*24140*/  @!P0 NANOSLEEP.SYNCS 0x989680 ;  /* 0x009896800000895d */ /* 0x002fea0003900000 */
[----:B------:R-:W1:Y:S02]  /*24150*/  @!P0 SYNCS.PHASECHK.TRANS64 P0, [R3+URZ+0x16860], R0 ;  /* 0x01686000030085a7 */ /* 0x000e64000800007f */
[----:B-1----:R-:W-:Y:S05]  /*24160*/  @!P0 BRA `(.L_x_13811) ;  /* 0xfffffffc00f08947 */ /* 0x002fea000383ffff */
[----:B------:R-:W-:Y:S05]  /*24170*/  BRA `(.L_x_13944) ;  /* 0xffffffb800c47947 */ /* 0x000fea000383ffff */
.L_x_13817:
[----:B------:R-:W-:Y:S01]  /*24180*/  BSSY B0, `(.L_x_13945) ;  /* 0x0000008000007945 */ /* 0x000fe20003800000 */
[----:B------:R-:W-:Y:S02]  /*24190*/  IMAD.MOV.U32 R13, RZ, RZ, R24 ;  /* 0x000000ffff0d7224 */ /* 0x000fe400078e0018 */
[----:B------:R-:W-:Y:S02]  /*241a0*/  IMAD.MOV.U32 R12, RZ, RZ, RZ ;  /* 0x000000ffff0c7224 */ /* 0x000fe400078e00ff */
[----:B------:R-:W-:Y:S02]  /*241b0*/  IMAD.MOV.U32 R11, RZ, RZ, 0x1f ;  /* 0x0000001fff0b7424 */ /* 0x000fe400078e00ff */
[----:B------:R-:W-:-:S07]  /*241c0*/  IMAD.MOV.U32 R15, RZ, RZ, -0x1 ;  /* 0xffffffffff0f7424 */ /* 0x000fce00078e00ff */
[----:B-1----:R-:W-:Y:S05]  /*241d0*/  WARPSYNC.COLLECTIVE R15, `(.L_x_13946) ;  /* 0x000000000f087348 */ /* 0x002fea0003c00000 */
[----:B------:R0:W2:Y:S02]  /*241e0*/  SHFL.IDX P6, R14, R13, R12, R11 ;  /* 0x0000000c0d0e7389 */ /* 0x0000a400000c000b */
[----:B012---:R-:W-:Y:S01]  /*241f0*/  ENDCOLLECTIVE ;  /* 0x000000000000791b */ /* 0x007fe20003800000 */
.L_x_13946:
[----:B------:R-:W-:Y:S05]  /*24200*/  BSYNC B0 ;  /* 0x0000000000007941 */ /* 0x000fea0003800000 */
.L_x_13945:
        /* <DEDUP_REMOVED lines=9> */
.L_x_13947:
        /* <DEDUP_REMOVED lines=23> */
.L_x_13948:
[----:B------:R-:W-:Y:S01]  /*24410*/  IMAD.MOV.U32 R12, RZ, RZ, 0x2 ;  /* 0x00000002ff0c7424 */ /* 0x000fe200078e00ff */
[----:B------:R-:W-:-:S05]  /*24420*/  SEL R4, R14, RZ, P1 ;  /* 0x000000ff0e047207 */ /* 0x000fca0000800000 */
[----:B------:R-:W-:-:S04]  /*24430*/  IMAD.IADD R4, R13, 0x1, R4 ;  /* 0x000000010d047824 */ /* 0x000fc800078e0204 */
[----:B------:R-:W-:-:S07]  /*24440*/  IMAD.MOV.U32 R13, RZ, RZ, R4 ;  /* 0x000000ffff0d7224 */ /* 0x000fce00078e0004 */
[----:B------:R-:W-:Y:S05]  /*24450*/  WARPSYNC.COLLECTIVE R15, `(.L_x_13949) ;  /* 0x000000000f087348 */ /* 0x000fea0003c00000 */
[----:B------:R0:W1:Y:S02]  /*24460*/  SHFL.UP P6, R14, R13, R12, R11 ;  /* 0x0400000c0d0e7389 */ /* 0x00006400000c000b */
[----:B01----:R-:W-:Y:S01]  /*24470*/  ENDCOLLECTIVE ;  /* 0x000000000000791b */ /* 0x003fe20003800000 */
.L_x_13949:
[----:B------:R-:W-:Y:S01]  /*24480*/  IMAD.MOV.U32 R12, RZ, RZ, 0x4 ;  /* 0x00000004ff0c7424 */ /* 0x000fe200078e00ff */
[----:B------:R-:W-:-:S05]  /*24490*/  SEL R3, R14, RZ, P2 ;  /* 0x000000ff0e037207 */ /* 0x000fca0001000000 */
[----:B------:R-:W-:-:S05]  /*244a0*/  IMAD.IADD R2, R4, 0x1, R3 ;  /* 0x0000000104027824 */ /* 0x000fca00078e0203 */
[----:B------:R-:W-:-:S07]  /*244b0*/  MOV R13, R2 ;  /* 0x00000002000d7202 */ /* 0x000fce0000000f00 */
[----:B------:R-:W-:Y:S05]  /*244c0*/  WARPSYNC.COLLECTIVE R15, `(.L_x_13950) ;  /* 0x000000000f087348 */ /* 0x000fea0003c00000 */
[----:B------:R0:W1:Y:S02]  /*244d0*/  SHFL.UP P6, R14, R13, R12, R11 ;  /* 0x0400000c0d0e7389 */ /* 0x00006400000c000b */
[----:B01----:R-:W-:Y:S01]  /*244e0*/  ENDCOLLECTIVE ;  /* 0x000000000000791b */ /* 0x003fe20003800000 */
.L_x_13950:
[----:B------:R-:W-:Y:S01]  /*244f0*/  IMAD.MOV.U32 R12, RZ, RZ, 0x8 ;  /* 0x00000008ff0c7424 */ /* 0x000fe200078e00ff */
[----:B------:R-:W-:-:S05]  /*24500*/  SEL R3, R14, RZ, P3 ;  /* 0x000000ff0e037207 */ /* 0x000fca0001800000 */
[----:B------:R-:W-:-:S04]  /*24510*/  IMAD.IADD R3, R2, 0x1, R3 ;  /* 0x0000000102037824 */ /* 0x000fc800078e0203 */
[----:B------:R-:W-:-:S07]  /*24520*/  IMAD.MOV.U32 R13, RZ, RZ, R3 ;  /* 0x000000ffff0d7224 */ /* 0x000fce00078e0003 */
[----:B------:R-:W-:Y:S05]  /*24530*/  WARPSYNC.COLLECTIVE R15, `(.L_x_13951) ;  /* 0x000000000f087348 */ /* 0x000fea0003c00000 */
[----:B------:R0:W1:Y:S02]  /*24540*/  SHFL.UP P6, R14, R13, R12, R11 ;  /* 0x0400000c0d0e7389 */ /* 0x00006400000c000b */
[----:B01----:R-:W-:Y:S01]  /*24550*/  ENDCOLLECTIVE ;  /* 0x000000000000791b */ /* 0x003fe20003800000 */
.L_x_13951:
[----:B------:R-:W-:Y:S01]  /*24560*/  IMAD.MOV.U32 R12, RZ, RZ, 0x10 ;  /* 0x00000010ff0c7424 */ /* 0x000fe200078e00ff */
[----:B------:R-:W-:-:S05]  /*24570*/  SEL R4, R14, RZ, P4 ;  /* 0x000000ff0e047207 */ /* 0x000fca0002000000 */
[----:B------:R-:W-:-:S04]  /*24580*/  IMAD.IADD R4, R3, 0x1, R4 ;  /* 0x0000000103047824 */ /* 0x000fc800078e0204 */
[----:B------:R-:W-:-:S07]  /*24590*/  IMAD.MOV.U32 R13, RZ, RZ, R4 ;  /* 0x000000ffff0d7224 */ /* 0x000fce00078e0004 */
[----:B------:R-:W-:Y:S05]  /*245a0*/  WARPSYNC.COLLECTIVE R15, `(.L_x_13952) ;  /* 0x000000000f087348 */ /* 0x000fea0003c00000 */
[----:B------:R0:W1:Y:S02]  /*245b0*/  SHFL.UP P6, R14, R13, R12, R11 ;  /* 0x0400000c0d0e7389 */ /* 0x00006400000c000b */
[----:B01----:R-:W-:Y:S01]  /*245c0*/  ENDCOLLECTIVE ;  /* 0x000000000000791b */ /* 0x003fe20003800000 */
.L_x_13952:
        /* <DEDUP_REMOVED lines=8> */
.L_x_13953:
[----:B------:R-:W-:Y:S05]  /*24650*/  BRA `(.L_x_13954) ;  /* 0xffffffb800fc7947 */ /* 0x000fea000383ffff */
.L_x_13820:
[----:B------:R-:W-:Y:S01]  /*24660*/  BSSY B0, `(.L_x_13955) ;  /* 0x0000007000007945 */ /* 0x000fe20003800000 */
[----:B------:R-:W-:Y:S01]  /*24670*/  IMAD.MOV.U32 R12, RZ, RZ, 0x1 ;  /* 0x00000001ff0c7424 */ /* 0x000fe200078e00ff */
[----:B------:R-:W-:Y:S01]  /*24680*/  MOV R11, RZ ;  /* 0x000000ff000b7202 */ /* 0x000fe20000000f00 */
[----:B------:R-:W-:-:S07]  /*24690*/  IMAD.MOV.U32 R15, RZ, RZ, -0x1 ;  /* 0xffffffffff0f7424 */ /* 0x000fce00078e00ff */
[----:B------:R-:W-:Y:S05]  /*246a0*/  WARPSYNC.COLLECTIVE R15, `(.L_x_13956) ;  /* 0x000000000f087348 */ /* 0x000fea0003c00000 */
[----:B------:R0:W1:Y:S02]  /*246b0*/  SHFL.UP P6, R14, R13, R12, R11 ;  /* 0x0400000c0d0e7389 */ /* 0x00006400000c000b */
[----:B01----:R-:W-:Y:S01]  /*246c0*/  ENDCOLLECTIVE ;  /* 0x000000000000791b */ /* 0x003fe20003800000 */
.L_x_13956:
[----:B------:R-:W-:Y:S05]  /*246d0*/  BSYNC B0 ;  /* 0x0000000000007941 */ /* 0x000fea0003800000 */
.L_x_13955:
        /* <DEDUP_REMOVED lines=8> */
.L_x_13957:
[----:B------:R-:W-:Y:S01]  /*24760*/  IMAD.MOV.U32 R12, RZ, RZ, 0x4 ;  /* 0x00000004ff0c7424 */ /* 0x000fe200078e00ff */
[----:B------:R-:W-:-:S05]  /*24770*/  SEL R2, R14, RZ, P2 ;  /* 0x000000ff0e027207 */ /* 0x000fca0001000000 */
[----:B------:R-:W-:-:S04]  /*24780*/  IMAD.IADD R2, R13, 0x1, R2 ;  /* 0x000000010d027824 */ /* 0x000fc800078e0202 */
[----:B------:R-:W-:-:S07]  /*24790*/  IMAD.MOV.U32 R13, RZ, RZ, R2 ;  /* 0x000000ffff0d7224 */ /* 0x000fce00078e0002 */
[----:B------:R-:W-:Y:S05]  /*247a0*/  WARPSYNC.COLLECTIVE R15, `(.L_x_13958) ;  /* 0x000000000f087348 */ /* 0x000fea0003c00000 */
[----:B------:R0:W1:Y:S02]  /*247b0*/  SHFL.UP P6, R14, R13, R12, R11 ;  /* 0x0400000c0d0e7389 */ /* 0x00006400000c000b */
[----:B01----:R-:W-:Y:S01]  /*247c0*/  ENDCOLLECTIVE ;  /* 0x000000000000791b */ /* 0x003fe20003800000 */
.L_x_13958:
[----:B------:R-:W-:Y:S01]  /*247d0*/  IMAD.MOV.U32 R12, RZ, RZ, 0x8 ;  /* 0x00000008ff0c7424 */ /* 0x000fe200078e00ff */
[----:B------:R-:W-:-:S05]  /*247e0*/  SEL R3, R14, RZ, P3 ;  /* 0x000000ff0e037207 */ /* 0x000fca0001800000 */
[----:B------:R-:W-:-:S04]  /*247f0*/  IMAD.IADD R3, R2, 0x1, R3 ;  /* 0x0000000102037824 */ /* 0x000fc800078e0203 */
[----:B------:R-:W-:-:S07]  /*24800*/  IMAD.MOV.U32 R13, RZ, RZ, R3 ;  /* 0x000000ffff0d7224 */ /* 0x000fce00078e0003 */
[----:B------:R-:W-:Y:S05]  /*24810*/  WARPSYNC.COLLECTIVE R15, `(.L_x_13959) ;  /* 0x000000000f087348 */ /* 0x000fea0003c00000 */
[----:B------:R0:W1:Y:S02]  /*24820*/  SHFL.UP P6, R14, R13, R12, R11 ;  /* 0x0400000c0d0e7389 */ /* 0x00006400000c000b */
[----:B01----:R-:W-:Y:S01]  /*24830*/  ENDCOLLECTIVE ;  /* 0x000000000000791b */ /* 0x003fe20003800000 */
.L_x_13959:
[----:B------:R-:W-:Y:S01]  /*24840*/  IMAD.MOV.U32 R12, RZ, RZ, 0x10 ;  /* 0x00000010ff0c7424 */ /* 0x000fe200078e00ff */
[----:B------:R-:W-:-:S05]  /*24850*/  SEL R4, R14, RZ, P4 ;  /* 0x000000ff0e047207 */ /* 0x000fca0002000000 */
[----:B------:R-:W-:-:S05]  /*24860*/  IMAD.IADD R4, R3, 0x1, R4 ;  /* 0x0000000103047824 */ /* 0x000fca00078e0204 */
[----:B------:R-:W-:-:S07]  /*24870*/  MOV R13, R4 ;  /* 0x00000004000d7202 */ /* 0x000fce0000000f00 */
[----:B------:R-:W-:Y:S05]  /*24880*/  WARPSYNC.COLLECTIVE R15, `(.L_x_13960) ;  /* 0x000000000f087348 */ /* 0x000fea0003c00000 */
[----:B------:R0:W1:Y:S02]  /*24890*/  SHFL.UP P6, R14, R13, R12, R11 ;  /* 0x0400000c0d0e7389 */ /* 0x00006400000c000b */
[----:B01----:R-:W-:Y:S01]  /*248a0*/  ENDCOLLECTIVE ;  /* 0x000000000000791b */ /* 0x003fe20003800000 */
.L_x_13960:
        /* <DEDUP_REMOVED lines=8> */
.L_x_13961:
[----:B------:R-:W-:Y:S05]  /*24930*/  BRA `(.L_x_13962) ;  /* 0xffffffb800e87947 */ /* 0x000fea000383ffff */
.L_x_13822:
[----:B------:R-:W-:Y:S01]  /*24940*/  BSSY B0, `(.L_x_13963) ;  /* 0x0000006000007945 */ /* 0x000fe20003800000 */
[----:B------:R-:W-:Y:S01]  /*24950*/  PLOP3.LUT P6, PT, P6, PT, PT, 0x8, 0x0 ;  /* 0x000000000000781c */ /* 0x000fe200037ce170 */
[----:B------:R-:W-:-:S12]  /*24960*/  IMAD.MOV.U32 R15, RZ, RZ, -0x1 ;  /* 0xffffffffff0f7424 */ /* 0x000fd800078e00ff */
[----:B0-----:R-:W-:Y:S05]  /*24970*/  WARPSYNC.COLLECTIVE R15, `(.L_x_13964) ;  /* 0x000000000f087348 */ /* 0x001fea0003c00000 */
[----:B------:R-:W-:Y:S01]  /*24980*/  VOTE.ANY R14, PT, P6 ;  /* 0x00000000000e7806 */ /* 0x000fe200030e0100 */
[----:B0-----:R-:W-:Y:S06]  /*24990*/  ENDCOLLECTIVE ;  /* 0x000000000000791b */ /* 0x001fec0003800000 */
.L_x_13964:
[----:B------:R-:W-:Y:S05]  /*249a0*/  BSYNC B0 ;  /* 0x0000000000007941 */ /* 0x000fea0003800000 */
.L_x_13963:
        /* <DEDUP_REMOVED lines=10> */
.L_x_13965:
[----:B------:R-:W-:Y:S01]  /*24a50*/  MOV R13, R5 ;  /* 0x00000005000d7202 */ /* 0x000fe20000000f00 */
[----:B------:R-:W-:-:S07]  /*24a60*/  IMAD.MOV.U32 R25, RZ, RZ, R14 ;  /* 0x000000ffff197224 */ /* 0x000fce00078e000e */
[----:B------:R-:W-:Y:S05]  /*24a70*/  WARPSYNC.COLLECTIVE R15, `(.L_x_13966) ;  /* 0x000000000f087348 */ /* 0x000fea0003c00000 */
[----:B------:R0:W1:Y:S02]  /*24a80*/  SHFL.IDX P6, R14, R13, R12, R11 ;  /* 0x0000000c0d0e7389 */ /* 0x00006400000c000b */
[----:B01----:R-:W-:Y:S01]  /*24a90*/  ENDCOLLECTIVE ;  /* 0x000000000000791b */ /* 0x003fe20003800000 */
.L_x_13966:
[----:B------:R-:W-:Y:S01]  /*24aa0*/  IMAD.MOV.U32 R5, RZ, RZ, R14 ;  /* 0x000000ffff057224 */ /* 0x000fe200078e000e */
[----:B------:R-:W-:Y:S06]  /*24ab0*/  BRA `(.L_x_13967) ;  /* 0xffffffb800c87947 */ /* 0x000fec000383ffff */
.L_x_13824:
[----:B------:R-:W-:Y:S01]  /*24ac0*/  BSSY B0, `(.L_x_13968) ;  /* 0x0000007000007945 */ /* 0x000fe20003800000 */
[----:B------:R-:W-:Y:S02]  /*24ad0*/  IMAD.MOV.U32 R13, RZ, RZ, R2 ;  /* 0x000000ffff0d7224 */ /* 0x000fe400078e0002 */
[----:B------:R-:W-:Y:S02]  /*24ae0*/  IMAD.MOV.U32 R11, RZ, RZ, 0x1f ;  /* 0x0000001fff0b7424 */ /* 0x000fe400078e00ff */
[----:B------:R-:W-:-:S07]  /*24af0*/  IMAD.MOV.U32 R15, RZ, RZ, -0x1 ;  /* 0xffffffffff0f7424 */ /* 0x000fce00078e00ff */
[----:B0123--:R-:W-:Y:S05]  /*24b00*/  WARPSYNC.COLLECTIVE R15, `(.L_x_13969) ;  /* 0x000000000f087348 */ /* 0x00ffea0003c00000 */
[----:B------:R4:W0:Y:S02]  /*24b10*/  SHFL.IDX P6, R14, R13, R12, R11 ;  /* 0x0000000c0d0e7389 */ /* 0x00082400000c000b */
[----:B01234-:R-:W-:Y:S01]  /*24b20*/  ENDCOLLECTIVE ;  /* 0x000000000000791b */ /* 0x01ffe20003800000 */
.L_x_13969:
[----:B------:R-:W-:Y:S05]  /*24b30*/  BSYNC B0 ;  /* 0x0000000000007941 */ /* 0x000fea0003800000 */
.L_x_13968:
[----:B------:R-:W-:Y:S01]  /*24b40*/  IMAD.MOV.U32 R24, RZ, RZ, R14 ;  /* 0x000000ffff187224 */ /* 0x000fe200078e000e */
[----:B------:R-:W-:Y:S06]  /*24b50*/  BRA `(.L_x_13823) ;  /* 0xffffffb800b87947 */ /* 0x000fec000383ffff */
.L_x_13830:
[----:B0-----:R0:W1:Y:S02]  /*24b60*/  SYNCS.PHASECHK.TRANS64.TRYWAIT P0, [R9+URZ+0x16820], R0 ;  /* 0x01682000090075a7 */ /* 0x001064000800017f */
[----:B-1----:R-:W-:Y:S05]  /*24b70*/  @!P0 NANOSLEEP.SYNCS 0x989680 ;  /* 0x009896800000895d */ /* 0x002fea0003900000 */
[----:B------:R-:W1:Y:S02]  /*24b80*/  @!P0 SYNCS.PHASECHK.TRANS64 P0, [R9+URZ+0x16820], R0 ;  /* 0x01682000090085a7 */ /* 0x000e64000800007f */
[----:B-1----:R-:W-:Y:S05]  /*24b90*/  @!P0 BRA `(.L_x_13830) ;  /* 0xfffffffc00f08947 */ /* 0x002fea000383ffff */
[----:B------:R-:W-:Y:S05]  /*24ba0*/  BRA `(.L_x_13970) ;  /* 0xffffffc400107947 */ /* 0x000fea000383ffff */
.L_x_13831:
        /* <DEDUP_REMOVED lines=11> */
.L_x_13972:
[----:B------:R-:W-:Y:S05]  /*24c60*/  BSYNC B0 ;  /* 0x0000000000007941 */ /* 0x000fea0003800000 */
.L_x_13971:
[----:B------:R-:W-:Y:S05]  /*24c70*/  BRA `(.L_x_13973) ;  /* 0xffffffc000f87947 */ /* 0x000fea000383ffff */
.L_x_13832:
[----:B------:R-:W-:Y:S01]  /*24c80*/  BSSY B0, `(.L_x_13974) ;  /* 0x0000006000007945 */ /* 0x000fe20003800000 */
[----:B------:R-:W-:-:S07]  /*24c90*/  IMAD.MOV.U32 R15, RZ, RZ, -0x1 ;  /* 0xffffffffff0f7424 */ /* 0x000fce00078e00ff */
[----:B0--3--:R-:W-:Y:S05]  /*24ca0*/  WARPSYNC.COLLECTIVE R15, `(.L_x_13975) ;  /* 0x000000000f0c7348 */ /* 0x009fea0003c00000 */
[----:B------:R-:W-:Y:S02]  /*24cb0*/  ELECT P6, UR62, PT ;  /* 0x00000000003e782f */ /* 0x000fe400038c0000 */
[----:B------:R-:W-:Y:S01]  /*24cc0*/  MOV R14, UR62 ;  /* 0x0000003e000e7c02 */ /* 0x000fe20008000f00 */
[----:B0--3--:R-:W-:Y:S10]  /*24cd0*/  ENDCOLLECTIVE ;  /* 0x000000000000791b */ /* 0x009ff40003800000 */
.L_x_13975:
[----:B------:R-:W-:Y:S05]  /*24ce0*/  BSYNC B0 ;  /* 0x0000000000007941 */ /* 0x000fea0003800000 */
.L_x_13974:
[----:B------:R-:W-:Y:S05]  /*24cf0*/  BRA `(.L_x_13976) ;  /* 0xffffffc000ec7947 */ /* 0x000fea000383ffff */
.L_x_13834:
[----:B0-----:R0:W1:Y:S02]  /*24d00*/  SYNCS.PHASECHK.TRANS64.TRYWAIT P0, [R7+URZ], R2 ;  /* 0x00000002070075a7 */ /* 0x001064000800017f */
[----:B-1----:R-:W-:Y:S05]  /*24d10*/  @!P0 NANOSLEEP.SYNCS 0x989680 ;  /* 0x009896800000895d */ /* 0x002fea0003900000 */
[----:B------:R-:W1:Y:S02]  /*24d20*/  @!P0 SYNCS.PHASECHK.TRANS64 P0, [R7+URZ], R2 ;  /* 0x00000002070085a7 */ /* 0x000e64000800007f */
[----:B-1----:R-:W-:Y:S05]  /*24d30*/  @!P0 BRA `(.L_x_13834) ;  /* 0xfffffffc00f08947 */ /* 0x002fea000383ffff */
[----:B------:R-:W-:Y:S05]  /*24d40*/  BRA `(.L_x_13977) ;  /* 0xffffffc400207947 */ /* 0x000fea000383ffff */
.L_x_13835:
[----:B-1----:R1:W2:Y:S02]  /*24d50*/  SYNCS.PHASECHK.TRANS64.TRYWAIT P0, [R3+URZ], R0 ;  /* 0x00000000030075a7 */ /* 0x0022a4000800017f */
[----:B--2---:R-:W-:Y:S05]  /*24d60*/  @!P0 NANOSLEEP.SYNCS 0x989680 ;  /* 0x009896800000895d */ /* 0x004fea0003900000 */
[----:B------:R-:W2:Y:S02]  /*24d70*/  @!P0 SYNCS.PHASECHK.TRANS64 P0, [R3+URZ], R0 ;  /* 0x00000000030085a7 */ /* 0x000ea4000800007f */
[----:B--2---:R-:W-:Y:S05]  /*24d80*/  @!P0 BRA `(.L_x_13835) ;  /* 0xfffffffc00f08947 */ /* 0x004fea000383ffff */
[----:B------:R-:W-:Y:S05]  /*24d90*/  BRA `(.L_x_13978) ;  /* 0xffffffc400147947 */ /* 0x000fea000383ffff */
.L_x_13837:
[----:B-1----:R1:W2:Y:S02]  /*24da0*/  SYNCS.PHASECHK.TRANS64.TRYWAIT P0, [R5+URZ], R2 ;  /* 0x00000002050075a7 */ /* 0x0022a4000800017f */
[----:B--2---:R-:W-:Y:S05]  /*24db0*/  @!P0 NANOSLEEP.SYNCS 0x989680 ;  /* 0x009896800000895d */ /* 0x004fea0003900000 */
[----:B------:R-:W2:Y:S02]  /*24dc0*/  @!P0 SYNCS.PHASECHK.TRANS64 P0, [R5+URZ], R2 ;  /* 0x00000002050085a7 */ /* 0x000ea4000800007f */
[----:B--2---:R-:W-:Y:S05]  /*24dd0*/  @!P0 BRA `(.L_x_13837) ;  /* 0xfffffffc00f08947 */ /* 0x004fea000383ffff */
[----:B------:R-:W-:Y:S05]  /*24de0*/  BRA `(.L_x_13979) ;  /* 0xffffffc400187947 */ /* 0x000fea000383ffff */
.L_x_13980:
        /* <DEDUP_REMOVED lines=9> */
.L_x_14880:


//--------------------- .text._ZN7cutlass13device_kernelIN5flash11enable_sm90INS1_16FlashAttnFwdSm90INS1_25CollectiveMainloopFwdSm90ILi2EN4cute5tupleIJNS5_1CILi1EEES8_S8_EEENS6_IJNS7_ILi192EEENS7_ILi128EEENS7_ILi64EEEEEELi64ENS_6half_tEfNS_4arch4Sm90ELb1ELb0ELb1ELb0ELb0ELb0ELb0ELb1ELb1ELb1ELb1ELb0EEENS1_21CollectiveEpilogueFwdINS6_IJSA_SC_SB_EEES9_SE_SG_Li384ELb0ELb1ELb1ELb0EEENS1_19SingleTileSchedulerILb0ELb1ELb1ELi192EEEEEEEEEvNT_6ParamsE --------------------------
	.section	.text._ZN7cutlass13device_kernelIN5flash11enable_sm90INS1_16FlashAttnFwdSm90INS1_25CollectiveMainloopFwdSm90ILi2EN4cute5tupleIJNS5_1CILi1EEES8_S8_EEENS6_IJNS7_ILi192EEENS7_ILi128EEENS7_ILi64EEEEEELi64ENS_6half_tEfNS_4arch4Sm90ELb1ELb0ELb1ELb0ELb0ELb0ELb0ELb1ELb1ELb1ELb1ELb0EEENS1_21CollectiveEpilogueFwdINS6_IJSA_SC_SB_EEES9_SE_SG_Li384ELb0ELb1ELb1ELb0EEENS1_19SingleTileSchedulerILb0ELb1ELb1ELi192EEEEEEEEEvNT_6ParamsE,"ax",@progbits
	.align	128
.text._ZN7cutlass13device_kernelIN5flash11enable_sm90INS1_16FlashAttnFwdSm90INS1_25CollectiveMainloopFwdSm90ILi2EN4cute5tupleIJNS5_1CILi1EEES8_S8_EEENS6_IJNS7_ILi192EEENS7_ILi128EEENS7_ILi64EEEEEELi64ENS_6half_tEfNS_4arch4Sm90ELb1ELb0ELb1ELb0ELb0ELb0ELb0ELb1ELb1ELb1ELb1ELb0EEENS1_21CollectiveEpilogueFwdINS6_IJSA_SC_SB_EEES9_SE_SG_Li384ELb0ELb1ELb1ELb0EEENS1_19SingleTileSchedulerILb0ELb1ELb1ELi192EEEEEEEEEvNT_6ParamsE:
        .type           _ZN7cutlass13device_kernelIN5flash11enable_sm90INS1_16FlashAttnFwdSm90INS1_25CollectiveMainloopFwdSm90ILi2EN4cute5tupleIJNS5_1CILi1EEES8_S8_EEENS6_IJNS7_ILi192EEENS7_ILi128EEENS7_ILi64EEEEEELi64ENS_6half_tEfNS_4arch4Sm90ELb1ELb0ELb1ELb0ELb0ELb0ELb0ELb1ELb1ELb1ELb1ELb0EEENS1_21CollectiveEpilogueFwdINS6_IJSA_SC_SB_EEES9_SE_SG_Li384ELb0ELb1ELb1ELb0EEENS1_19SingleTileSchedulerILb0ELb1ELb1ELi192EEEEEEEEEvNT_6ParamsE,@function
        .size           _ZN7cutlass13device_kernelIN5flash11enable_sm90INS1_16FlashAttnFwdSm90INS1_25CollectiveMainloopFwdSm90ILi2EN4cute5tupleIJNS5_1CILi1EEES8_S8_EEENS6_IJNS7_ILi192EEENS7_ILi128EEENS7_ILi64EEEEEELi64ENS_6half_tEfNS_4arch4Sm90ELb1ELb0ELb1ELb0ELb0ELb0ELb0ELb1ELb1ELb1ELb1ELb0EEENS1_21CollectiveEpilogueFwdINS6_IJSA_SC_SB_EEES9_SE_SG_Li384ELb0ELb1ELb1ELb0EEENS1_19SingleTileSchedulerILb0ELb1ELb1ELi192EEEEEEEEEvNT_6ParamsE,(.L_x_14881 - _ZN7cutlass13device_kernelIN5flash11enable_sm90INS1_16FlashAttnFwdSm90INS1_25CollectiveMainloopFwdSm90ILi2EN4cute5tupleIJNS5_1CILi1EEES8_S8_EEENS6_IJNS7_ILi192EEENS7_ILi128EEENS7_ILi64EEEEEELi64ENS_6half_tEfNS_4arch4Sm90ELb1ELb0ELb1ELb0ELb0ELb0ELb0ELb1ELb1ELb1ELb1ELb0EEENS1_21CollectiveEpilogueFwdINS6_IJSA_SC_SB_EEES9_SE_SG_Li384ELb0ELb1ELb1ELb0EEENS1_19SingleTileSchedulerILb0ELb1ELb1ELi192EEEEEEEEEvNT_6ParamsE)
        .other          _ZN7cutlass13device_kernelIN5flash11enable_sm90INS1_16FlashAttnFwdSm90INS1_25CollectiveMainloopFwdSm90ILi2EN4cute5tupleIJNS5_1CILi1EEES8_S8_EEENS6_IJNS7_ILi192EEENS7_ILi128EEENS7_ILi64EEEEEELi64ENS_6half_tEfNS_4arch4Sm90ELb1ELb0ELb1ELb0ELb0ELb0ELb0ELb1ELb1ELb1ELb1ELb0EEENS1_21CollectiveEpilogueFwdINS6_IJSA_SC_SB_EEES9_SE_SG_Li384ELb0ELb1ELb1ELb0EEENS1_19SingleTileSchedulerILb0ELb1ELb1ELi192EEEEEEEEEvNT_6ParamsE,@"STO_CUDA_ENTRY STV_DEFAULT"
_ZN7cutlass13device_kernelIN5flash11enable_sm90INS1_16FlashAttnFwdSm90INS1_25CollectiveMainloopFwdSm90ILi2EN4cute5tupleIJNS5_1CILi1EEES8_S8_EEENS6_IJNS7_ILi192EEENS7_ILi128EEENS7_ILi64EEEEEELi64ENS_6half_tEfNS_4arch4Sm90ELb1ELb0ELb1ELb0ELb0ELb0ELb0ELb1ELb1ELb1ELb1ELb0EEENS1_21CollectiveEpilogueFwdINS6_IJSA_SC_SB_EEES9_SE_SG_Li384ELb0ELb1ELb1ELb0EEENS1_19SingleTileSchedulerILb0ELb1ELb1ELi192EEEEEEEEEvNT_6ParamsE:
        /* <DEDUP_REMOVED lines=17> */
.L_x_13982:
[----:B------:R-:W-:Y:S05]  /*0110*/  BSYNC B0 ;  /* 0x0000000000007941 */ /* 0x000fea0003800000 */
.L_x_13981:
        /* <DEDUP_REMOVED lines=41> */
.L_x_13983:
        /* <DEDUP_REMOVED lines=22> */
.L_x_13984:
        /* <DEDUP_REMOVED lines=18> */
.L_x_13985:
        /* <DEDUP_REMOVED lines=22> */
.L_x_13986:
        /* <DEDUP_REMOVED lines=22> */
.L_x_13987:
        /* <DEDUP_REMOVED lines=9> */
.L_x_13990:
        /* <DEDUP_REMOVED lines=21> */
[----:B------:R-:W0:Y:S01]  /*0ad0*/  S2UR UR41, SR_CTAID.X ;  /* 0x00000000002979c3 */ /* 0x000e220000002500 */
        /* <DEDUP_REMOVED lines=12> */
[----:B------:R-:W-:Y:S02]  /*0ba0*/  USEL UR37, UR37, 0x1, UP0 ;  /* 0x0000000125257887 */ /* 0x000fe40008000000 */
[----:B------:R-:W-:Y:S02]  /*0bb0*/  ULOP3.LUT UR38, UR38, 0xffff, URZ, 0xc0, !UPT ;  /* 0x0000ffff26267892 */ /* 0x000fe4000f8ec03f */
[----:B------:R-:W-:Y:S02]  /*0bc0*/  UIMAD UR7, UR37, UR8, UR7 ;  /* 0x00000008250772a4 */ /* 0x000fe4000f8e0207 */
[----:B0-----:R-:W-:-:S04]  /*0bd0*/  UIMAD UR41, UR41, 0xc0, URZ ;  /* 0x000000c0292978a4 */ /* 0x001fc8000f8e023f */
[----:B------:R-:W-:Y:S02]  /*0be0*/  @UP1 UIADD3 UR4, UR41, 0xbf, URZ ;  /* 0x000000bf29041890 */ /* 0x000fe4000fffe03f */
[----:B------:R-:W-:Y:S02]  /*0bf0*/  UIADD3 UR6, UR41, 0xbf, URZ ;  /* 0x000000bf29067890 */ /* 0x000fe4000fffe03f */
[----:B------:R-:W-:Y:S02]  /*0c00*/  UIMAD.WIDE.U32 UR4, UR4, UR5, URZ ;  /* 0x00000005040472a5 */ /* 0x000fe4000f8e003f */
[----:B------:R-:W-:Y:S02]  /*0c10*/  UIMAD UR4, UR37, UR8, 0x7f ;  /* 0x0000007f250474a4 */ /* 0x000fe4000f8e0208 */
[----:B------:R-:W-:Y:S02]  /*0c20*/  @UP1 USHF.R.U32.HI UR6, URZ, UR9, UR5 ;  /* 0x000000093f061299 */ /* 0x000fe40008011605 */
[----:B------:R-:W-:-:S02]  /*0c30*/  USHF.R.S32.HI UR5, URZ, 0x1f, UR4 ;  /* 0x0000001f3f057899 */ /* 0x000fc40008011404 */
[----:B------:R-:W-:Y:S02]  /*0c40*/  UIADD3 UR6, UR7, UR6, URZ ;  /* 0x0000000607067290 */ /* 0x000fe4000fffe03f */
[----:B------:R-:W-:Y:S02]  /*0c50*/  ULEA.HI UR5, UR5, UR4, URZ, 0x7 ;  /* 0x0000000405057291 */ /* 0x000fe4000f8f383f */
[----:B------:R-:W-:Y:S02]  /*0c60*/  USHF.R.S32.HI UR7, URZ, 0x1f, UR6 ;  /* 0x0000001f3f077899 */ /* 0x000fe40008011406 */
[----:B------:R-:W-:Y:S02]  /*0c70*/  USHF.R.S32.HI UR5, URZ, 0x7, UR5 ;  /* 0x000000073f057899 */ /* 0x000fe40008011405 */
[----:B------:R-:W-:Y:S01]  /*0c80*/  ULEA.HI UR7, UR7, UR6, URZ, 0x7 ;  /* 0x0000000607077291 */ /* 0x000fe2000f8f383f */
[----:B------:R-:W-:-:S03]  /*0c90*/  UMOV UR4, URZ ;  /* 0x0000003f00047c82 */ /* 0x000fc60008000000 */
[----:B------:R-:W-:-:S04]  /*0ca0*/  USHF.R.S32.HI UR7, URZ, 0x7, UR7 ;  /* 0x000000073f077899 */ /* 0x000fc80008011407 */
        /* <DEDUP_REMOVED lines=40> */
.L_x_13992:
[----:B------:R-:W-:Y:S02]  /*0f30*/  UIMAD UR38, UR38, UR4, URZ ;  /* 0x00000004262672a4 */ /* 0x000fe4000f8e023f */
[----:B------:R-:W-:Y:S01]  /*0f40*/  IMAD.U32 R3, RZ, RZ, UR4 ;  /* 0x00000004ff037e24 */ /* 0x000fe2000f8e00ff */
[----:B------:R-:W-:Y:S01]  /*0f50*/  MOV R0, UR9 ;  /* 0x0000000900007c02 */ /* 0x000fe20008000f00 */
[----:B------:R-:W-:Y:S01]  /*0f60*/  VIADD R18, R2, 0xffffff80 ;  /* 0xffffff8002127836 */ /* 0x000fe20000000000 */
[----:B------:R-:W-:Y:S02]  /*0f70*/  PLOP3.LUT P0, PT, PT, PT, PT, 0x80, 0x0 ;  /* 0x000000000000781c */ /* 0x000fe40003f0f070 */
[----:B------:R-:W-:Y:S02]  /*0f80*/  CS2R R118, SRZ ;  /* 0x0000000000767805 */ /* 0x000fe4000001ff00 */
[----:B------:R-:W-:Y:S01]  /*0f90*/  VIADDMNMX R0, R3, UR38, R0, PT ;  /* 0x0000002603007c46 */ /* 0x000fe2000b800100 */
[----:B------:R-:W-:Y:S01]  /*0fa0*/  IMAD.MOV.U32 R3, RZ, RZ, RZ ;  /* 0x000000ffff037224 */ /* 0x000fe200078e00ff */
        /* <DEDUP_REMOVED lines=17> */
[----:B------:R-:W-:-:S03]  /*10c0*/  CS2R R88, SRZ ;  /* 0x0000000000587805 */ /* 0x000fc6000001ff00 */
[----:B------:R-:W-:-:S13]  /*10d0*/  PLOP3.LUT P1, PT, PT, PT, UP0, 0x80, 0x0 ;  /* 0x000000000000781c */ /* 0x000fda0003f2f008 */
[----:B------:R-:W-:Y:S05]  /*10e0*/  @!P1 BRA `(.L_x_13993) ;  /* 0x0000008800349947 */ /* 0x000fea0003800000 */
        /* <DEDUP_REMOVED lines=34> */
.L_x_13994:
[----:B------:R-:W-:-:S04]  /*1310*/  SHF.L.U32 R0, RZ, 0x1f, RZ ;  /* 0x0000001fff007819 */ /* 0x000fc800000006ff */
[----:B------:R-:W0:Y:S02]  /*1320*/  SYNCS.PHASECHK.TRANS64.TRYWAIT P0, [UR39+0x16800], R0 ;  /* 0x01680000ff0075a7 */ /* 0x000e240008000167 */
[----:B0-----:R-:W-:Y:S05]  /*1330*/  @!P0 BRA `(.L_x_13995) ;  /* 0x000000cc00b48947 */ /* 0x001fea0003800000 */
.L_x_14100:
[----:B------:R-:W-:-:S06]  /*1340*/  ULOP3.LUT UR4, UR42, 0x1, URZ, 0xfc, !UPT ;  /* 0x000000012a047892 */ /* 0x000fcc000f8efc3f */
[----:B0-----:R-:W-:-:S05]  /*1350*/  IMAD.U32 R3, RZ, RZ, UR4 ;  /* 0x00000004ff037e24 */ /* 0x001fca000f8e00ff */
[----:B------:R-:W-:-:S13]  /*1360*/  ISETP.NE.AND P0, PT, R3, 0x3, PT ;  /* 0x000000030300780c */ /* 0x000fda0003f05270 */
[----:B------:R-:W-:Y:S05]  /*1370*/  @!P0 BRA `(.L_x_13996) ;  /* 0x0000000000048947 */ /* 0x000fea0003800000 */
[----:B------:R-:W-:Y:S01]  /*1380*/  BPT.TRAP 0x1 ;  /* 0x000000040000795c */ /* 0x000fe20000300000 */
.L_x_13996:
[----:B------:R0:W1:Y:S01]  /*1390*/  SYNCS.PHASECHK.TRANS64.TRYWAIT P2, [UR39+0x16830], R0 ;  /* 0x01683000ff0075a7 */ /* 0x0000620008040167 */
[----:B------:R-:W-:Y:S05]  /*13a0*/  @!P0 BRA `(.L_x_13997) ;  /* 0x0000000000048947 */ /* 0x000fea0003800000 */
[----:B------:R-:W-:Y:S01]  /*13b0*/  BPT.TRAP 0x1 ;  /* 0x000000040000795c */ /* 0x000fe20000300000 */
.L_x_13997:
[----:B------:R-:W-:Y:S01]  /*13c0*/  IMAD.U32 R6, RZ, RZ, UR44 ;  /* 0x0000002cff067e24 */ /* 0x000fe2000f8e00ff */
[----:B------:R-:W-:-:S04]  /*13d0*/  ISETP.NE.AND P1, PT, R17, RZ, PT ;  /* 0x000000ff1100720c */ /* 0x000fc80003f25270 */
[----:B------:R-:W-:Y:S01]  /*13e0*/  LOP3.LUT R6, R6, 0x10000, RZ, 0xfc, !PT ;  /* 0x0001000006067812 */ /* 0x000fe200078efcff */
[----:B-1----:R-:W-:Y:S08]  /*13f0*/  @P2 BRA `(.L_x_13998) ;  /* 0x0000000000082947 */ /* 0x002ff00003800000 */
[----:B------:R-:W1:Y:S02]  /*1400*/  SYNCS.PHASECHK.TRANS64.TRYWAIT P2, [UR39+0x16830], R0 ;  /* 0x01683000ff0075a7 */ /* 0x000e640008040167 */
[----:B-1----:R-:W-:Y:S05]  /*1410*/  @!P2 BRA `(.L_x_13999) ;  /* 0x000000cc0094a947 */ /* 0x002fea0003800000 */
.L_x_13998:
[----:B------:R-:W-:Y:S05]  /*1420*/  WARPSYNC.ALL ;  /* 0x0000000000007948 */ /* 0x000fea0003800000 */
[----:B------:R-:W-:Y:S01]  /*1430*/  IMAD.MOV.U32 R7, RZ, RZ, 0x40000040 ;  /* 0x40000040ff077424 */ /* 0x000fe200078e00ff */
        /* <DEDUP_REMOVED lines=13> */
[----:B------:R-:W-:Y:S01]  /*1510*/  LEA.HI R91, R91, R18, RZ, 0x2 ;  /* 0x000000125b5b7211 */ /* 0x000fe200078f10ff */
[----:B------:R-:W-:Y:S01]  /*1520*/  UMOV UR19, 0x40000040 ;  /* 0x4000004000137882 */ /* 0x000fe20000000000 */
[C---:B------:R-:W-:Y:S01]  /*1530*/  IMAD.IADD R5, R18.reuse, 0x1, -R5 ;  /* 0x0000000112057824 */ /* 0x040fe200078e0a05 */
[----:B------:R-:W-:Y:S01]  /*1540*/  UIADD3 UR14, UR24, 0x4, URZ ;  /* 0x00000004180e7890 */ /* 0x000fe2000fffe03f */
[----:B------:R-:W-:Y:S01]  /*1550*/  LOP3.LUT R91, R91, 0xfffffffc, RZ, 0xc0, !PT ;  /* 0xfffffffc5b5b7812 */ /* 0x000fe200078ec0ff */
[----:B------:R-:W-:Y:S01]  /*1560*/  UIADD3 UR12, UR16, 0x4, URZ ;  /* 0x00000004100c7890 */ /* 0x000fe2000fffe03f */
[----:B------:R-:W-:Y:S01]  /*1570*/  IMAD.HI R10, R19, 0x55555556, RZ ;  /* 0x55555556130a7827 */ /* 0x000fe200078e02ff */
[----:B------:R-:W-:Y:S01]  /*1580*/  UMOV UR10, UR24 ;  /* 0x00000018000a7c82 */ /* 0x000fe20008000000 */
[----:B------:R-:W-:Y:S01]  /*1590*/  UIADD3 UR18, UR24, 0x6, URZ ;  /* 0x0000000618127890 */ /* 0x000fe2000fffe03f */
[----:B------:R-:W-:Y:S01]  /*15a0*/  HGMMA.64x128x16.F32 R24, gdesc[UR8], RZ, !UPT, gsb0 ;  /* 0x01e00000081879f0 */ /* 0x000fe2000c0008ff */
[----:B------:R-:W-:Y:S01]  /*15b0*/  UIADD3 UR8, UR16, 0x2, URZ ;  /* 0x0000000210087890 */ /* 0x000fe2000fffe03f */
[----:B01----:R-:W-:Y:S01]  /*15c0*/  SHF.R.S32.HI R0, RZ, 0x1f, R5 ;  /* 0x0000001fff007819 */ /* 0x003fe20000011405 */
[----:B------:R-:W-:Y:S01]  /*15d0*/  UIADD3 UR10, UR24, 0x2, URZ ;  /* 0x00000002180a7890 */ /* 0x000fe2000fffe03f */
[----:B------:R-:W-:Y:S01]  /*15e0*/  IADD3 R91, R18, -R91, RZ ;  /* 0x8000005b125b7210 */ /* 0x000fe20007ffe0ff */
[----:B------:R-:W-:Y:S01]  /*15f0*/  UMOV UR9, 0x40000040 ;  /* 0x4000004000097882 */ /* 0x000fe20000000000 */
[----:B------:R-:W-:Y:S01]  /*1600*/  UMOV UR11, 0x40000040 ;  /* 0x40000040000b7882 */ /* 0x000fe20000000000 */
[----:B------:R-:W-:Y:S01]  /*1610*/  UIADD3 UR16, UR16, 0x6, URZ ;  /* 0x0000000610107890 */ /* 0x000fe2000fffe03f */
[CC--:B------:R-:W-:Y:S01]  /*1620*/  LEA.HI R8, R0.reuse, R5.reuse, RZ, 0x2 ;  /* 0x0000000500087211 */ /* 0x0c0fe200078f10ff */
[----:B------:R-:W-:Y:S01]  /*1630*/  ULDC UR4, c[0x0][0x448] ;  /* 0x0001120000047ab9 */ /* 0x000fe20000000800 */
[----:B------:R-:W-:Y:S01]  /*1640*/  LEA.HI R4, R0, R5, RZ, 0x5 ;  /* 0x0000000500047211 */ /* 0x000fe200078f28ff */
[----:B------:R-:W-:Y:S01]  /*1650*/  UISETP.NE.AND UP0, UPT, UR4, 0x1, UPT ;  /* 0x000000010400788c */ /* 0x000fe2000bf05270 */
[--C-:B------:R-:W-:Y:S01]  /*1660*/  SHF.R.S32.HI R0, RZ, 0x2, R8.reuse ;  /* 0x00000002ff007819 */ /* 0x100fe20000011408 */
[----:B------:R-:W-:Y:S01]  /*1670*/  ULDC UR6, c[0x0][0x2f0] ;  /* 0x0000bc0000067ab9 */ /* 0x000fe20000000800 */
[----:B------:R-:W-:Y:S01]  /*1680*/  SHF.R.S32.HI R17, RZ, 0x1f, R8 ;  /* 0x0000001fff117819 */ /* 0x000fe20000011408 */
[----:B------:R-:W-:Y:S01]  /*1690*/  UMOV UR4, 0xffffff80 ;  /* 0xffffff8000047882 */ /* 0x000fe20000000000 */
[----:B------:R-:W-:Y:S01]  /*16a0*/  SHF.R.S32.HI R4, RZ, 0x5, R4 ;  /* 0x00000005ff047819 */ /* 0x000fe20000011404 */
[----:B------:R-:W-:Y:S01]  /*16b0*/  UIMAD UR4, UR43, UR4, 0x80 ;  /* 0x000000802b0474a4 */ /* 0x000fe2000f8e0204 */
[----:B------:R-:W-:Y:S01]  /*16c0*/  LEA.HI R17, R17, R0, RZ, 0x3 ;  /* 0x0000000011117211 */ /* 0x000fe200078f18ff */
[----:B------:R-:W-:Y:S01]  /*16d0*/  ULDC UR7, c[0x0][0x288] ;  /* 0x0000a20000077ab9 */ /* 0x000fe20000000800 */
[----:B------:R-:W-:Y:S01]  /*16e0*/  LEA R12, R4, UR41, 0x4 ;  /* 0x00000029040c7c11 */ /* 0x000fe2000f8e20ff */
[----:B------:R-:W-:Y:S01]  /*16f0*/  UIADD3 UR26, UR43, -0x2, URZ ;  /* 0xfffffffe2b1a7890 */ /* 0x000fe2000fffe03f */
[----:B------:R-:W-:Y:S01]  /*1700*/  LEA.HI R10, R10, R10, RZ, 0x1 ;  /* 0x0000000a0a0a7211 */ /* 0x000fe200078f08ff */
[----:B------:R-:W-:Y:S01]  /*1710*/  @UP0 ULDC UR5, c[0x0][0x44c] ;  /* 0x0001130000050ab9 */ /* 0x000fe20000000800 */
[----:B------:R-:W-:-:S02]  /*1720*/  LOP3.LUT R17, R17, 0xfffffff8, RZ, 0xc0, !PT ;  /* 0xfffffff811117812 */ /* 0x000fc400078ec0ff */
[----:B------:R-:W-:Y:S02]  /*1730*/  CS2R R118, SRZ ;  /* 0x0000000000767805 */ /* 0x000fe4000001ff00 */
[C---:B------:R-:W-:Y:S01]  /*1740*/  LEA.HI R4, R91.reuse, R91, RZ, 0x1 ;  /* 0x0000005b5b047211 */ /* 0x040fe200078f08ff */
[----:B------:R-:W-:Y:S01]  /*1750*/  IMAD R10, R10, -0x3, R19 ;  /* 0xfffffffd0a0a7824 */ /* 0x000fe200078e0213 */
[----:B------:R-:W-:Y:S01]  /*1760*/  IADD3 R17, R12, R0, -R17 ;  /* 0x000000000c117210 */ /* 0x000fe20007ffe811 */
[----:B------:R-:W-:Y:S01]  /*1770*/  IMAD.U32 R12, RZ, RZ, UR6 ;  /* 0x00000006ff0c7e24 */ /* 0x000fe2000f8e00ff */
[----:B------:R-:W-:Y:S02]  /*1780*/  LOP3.LUT R4, R4, 0x1ffffffe, RZ, 0xc0, !PT ;  /* 0x1ffffffe04047812 */ /* 0x000fe400078ec0ff */
[----:B------:R-:W-:Y:S01]  /*1790*/  PLOP3.LUT P2, PT, PT, PT, UP0, 0x80, 0x0 ;  /* 0x000000000000781c */ /* 0x000fe20003f4f008 */
[----:B------:R-:W-:Y:S01]  /*17a0*/  IMAD R17, R10, 0x40, R17 ;  /* 0x000000400a117824 */ /* 0x000fe200078e0211 */
[----:B------:R-:W-:Y:S01]  /*17b0*/  LOP3.LUT R8, R8, 0x7ffffffc, RZ, 0xc0, !PT ;  /* 0x7ffffffc08087812 */ /* 0x000fe200078ec0ff */
[----:B------:R-:W-:-:S04]  /*17c0*/  IMAD.IADD R4, R91, 0x1, -R4 ;  /* 0x000000015b047824 */ /* 0x000fc800078e0a04 */
[----:B------:R-:W-:Y:S02]  /*17d0*/  IMAD R4, R4, 0x8, R17 ;  /* 0x0000000804047824 */ /* 0x000fe400078e0211 */
[----:B------:R-:W-:Y:S02]  /*17e0*/  IMAD.IADD R5, R5, 0x1, -R8 ;  /* 0x0000000105057824 */ /* 0x000fe400078e0a08 */
[----:B------:R-:W-:Y:S02]  /*17f0*/  IMAD.MOV.U32 R20, RZ, RZ, R4 ;  /* 0x000000ffff147224 */ /* 0x000fe400078e0004 */
[----:B------:R-:W-:Y:S01]  /*1800*/  @P2 IMAD.HI.U32 R0, R4, UR5, RZ ;  /* 0x0000000504002c27 */ /* 0x000fe2000f8e00ff */
[----:B------:R-:W-:-:S04]  /*1810*/  @UP0 ULDC UR5, c[0x0][0x450] ;  /* 0x0001140000050ab9 */ /* 0x000fc80000000800 */
[----:B------:R-:W-:Y:S01]  /*1820*/  @P2 SHF.R.U32.HI R20, RZ, UR5, R0 ;  /* 0x00000005ff142c19 */ /* 0x000fe20008011600 */
[----:B------:R-:W-:Y:S02]  /*1830*/  UIADD3 UR5, UR4, 0x1, URZ ;  /* 0x0000000104057890 */ /* 0x000fe4000fffe03f */
[----:B------:R-:W-:Y:S02]  /*1840*/  UIMAD UR4, UR37, UR6, UR4 ;  /* 0x00000006250472a4 */ /* 0x000fe4000f8e0204 */
[----:B------:R-:W0:Y:S01]  /*1850*/  SHFL.IDX PT, R14, R20, RZ, 0x1c1f ;  /* 0x001c1fff140e7589 */ /* 0x000e2200000e0000 */
[----:B------:R-:W-:Y:S01]  /*1860*/  UIMAD UR6, UR37, UR6, -UR7 ;  /* 0x00000006250672a4 */ /* 0x000fe2000f8e0a07 */
[----:B------:R-:W-:Y:S02]  /*1870*/  MOV R10, UR5 ;  /* 0x00000005000a7c02 */ /* 0x000fe40008000f00 */
[----:B------:R-:W-:Y:S01]  /*1880*/  IMAD.U32 R18, RZ, RZ, UR4 ;  /* 0x00000004ff127e24 */ /* 0x000fe2000f8e00ff */
[----:B------:R-:W1:Y:S01]  /*1890*/  SHFL.IDX PT, R20, R20, 0x1, 0x1c1f ;  /* 0x003c1f0014147f89 */ /* 0x000e6200000e0000 */
[----:B------:R-:W-:Y:S01]  /*18a0*/  ULDC UR4, c[0x0][0x988] ;  /* 0x0002620000047ab9 */ /* 0x000fe20000000800 */
[----:B------:R-:W-:-:S02]  /*18b0*/  IMAD R17, R5, -0x2, R10 ;  /* 0xfffffffe05117824 */ /* 0x000fc400078e020a */
[----:B------:R-:W-:Y:S02]  /*18c0*/  IMAD R18, R5, -0x2, R18 ;  /* 0xfffffffe05127824 */ /* 0x000fe400078e0212 */
[----:B------:R-:W-:Y:S01]  /*18d0*/  IMAD R17, R12, UR37, R17 ;  /* 0x000000250c117c24 */ /* 0x000fe2000f8e0211 */
        /* <DEDUP_REMOVED lines=22> */
[----:B------:R-:W-:-:S02]  /*1a40*/  VIADD R85, R17, -UR7 ;  /* 0x8000000711557c36 */ /* 0x000fc40008000000 */
[----:B------:R-:W-:Y:S01]  /*1a50*/  FMUL.FTZ R15, R32, UR10 ;  /* 0x0000000a200f7c20 */ /* 0x000fe20008410000 */
[----:B------:R-:W-:Y:S01]  /*1a60*/  FMUL.FTZ R32, R33, UR10 ;  /* 0x0000000a21207c20 */ /* 0x000fe20008410000 */
[----:B------:R-:W3:Y:S01]  /*1a70*/  MUFU.TANH R11, R11 ;  /* 0x0000000b000b7308 */ /* 0x000ee20000002400 */
[----:B------:R-:W-:Y:S01]  /*1a80*/  FMUL.FTZ R28, R36, UR10 ;  /* 0x0000000a241c7c20 */ /* 0x000fe20008410000 */
[----:B0-----:R-:W-:Y:S01]  /*1a90*/  VIADDMNMX R85, R14, R85, R18, PT ;  /* 0x000000550e557246 */ /* 0x001fe20003800112 */
[----:B------:R-:W-:Y:S01]  /*1aa0*/  FMUL.FTZ R24, R72, UR10 ;  /* 0x0000000a48187c20 */ /* 0x000fe20008410000 */
[----:B------:R-:W-:Y:S01]  /*1ab0*/  FMUL.FTZ R72, R77, UR10 ;  /* 0x0000000a4d487c20 */ /* 0x000fe20008410000 */
[----:B------:R-:W-:Y:S01]  /*1ac0*/  FMUL.FTZ R10, R30, UR10 ;  /* 0x0000000a1e0a7c20 */ /* 0x000fe20008410000 */
[----:B------:R-:W-:Y:S01]  /*1ad0*/  ISETP.GT.AND P3, PT, R85, RZ, PT ;  /* 0x000000ff5500720c */ /* 0x000fe20003f64270 */
[----:B------:R-:W-:Y:S01]  /*1ae0*/  FMUL.FTZ R9, R37, UR10 ;  /* 0x0000000a25097c20 */ /* 0x000fe20008410000 */
[----:B------:R-:W0:Y:S01]  /*1af0*/  MUFU.TANH R13, R13 ;  /* 0x0000000d000d7308 */ /* 0x000e220000002400 */
[C---:B------:R-:W-:Y:S01]  /*1b00*/  ISETP.GT.AND P4, PT, R85.reuse, 0x1, PT ;  /* 0x000000015500780c */ /* 0x040fe20003f84270 */
[----:B------:R-:W-:Y:S01]  /*1b10*/  FMUL.FTZ R37, R56, UR10 ;  /* 0x0000000a38257c20 */ /* 0x000fe20008410000 */
[----:B------:R-:W-:Y:S01]  /*1b20*/  ISETP.GT.AND P5, PT, R85, 0x8, PT ;  /* 0x000000085500780c */ /* 0x000fe20003fa4270 */
[----:B------:R-:W-:Y:S01]  /*1b30*/  FMUL.FTZ R56, R64, UR10 ;  /* 0x0000000a40387c20 */ /* 0x000fe20008410000 */
[----:B--2---:R-:W-:Y:S01]  /*1b40*/  FSEL R77, R3, -INF , P3 ;  /* 0xff800000034d7808 */ /* 0x004fe20001800000 */
[----:B------:R-:W-:Y:S01]  /*1b50*/  FMUL.FTZ R64, R73, UR10 ;  /* 0x0000000a49407c20 */ /* 0x000fe20008410000 */
[----:B------:R-:W-:Y:S01]  /*1b60*/  FMUL.FTZ R0, R26, UR10 ;  /* 0x0000000a1a007c20 */ /* 0x000fe20008410000 */
[----:B------:R-:W2:Y:S01]  /*1b70*/  MUFU.TANH R25, R25 ;  /* 0x0000001900197308 */ /* 0x000ea20000002400 */
[----:B---3--:R-:W-:Y:S01]  /*1b80*/  FSEL R30, R11, -INF , P4 ;  /* 0xff8000000b1e7808 */ /* 0x008fe20002000000 */
[----:B------:R-:W-:Y:S01]  /*1b90*/  FMUL.FTZ R29, R40, UR10 ;  /* 0x0000000a281d7c20 */ /* 0x000fe20008410000 */
[----:B------:R-:W-:Y:S01]  /*1ba0*/  ISETP.GT.AND P3, PT, R85, 0x9, PT ;  /* 0x000000095500780c */ /* 0x000fe20003f64270 */
[----:B------:R-:W-:Y:S01]  /*1bb0*/  FMUL.FTZ R36, R69, UR10 ;  /* 0x0000000a45247c20 */ /* 0x000fe20008410000 */
[----:B------:R-:W-:Y:S01]  /*1bc0*/  FMNMX.FTZ R26, R77, R30, !PT ;  /* 0x0000001e4d1a7209 */ /* 0x000fe20007810000 */
[----:B------:R-:W-:Y:S01]  /*1bd0*/  FMUL.FTZ R14, R34, UR10 ;  /* 0x0000000a220e7c20 */ /* 0x000fe20008410000 */
[----:B------:R-:W-:Y:S01]  /*1be0*/  ISETP.GT.AND P4, PT, R85, 0x10, PT ;  /* 0x000000105500780c */ /* 0x000fe20003f84270 */
[----:B------:R-:W3:Y:S01]  /*1bf0*/  MUFU.TANH R15, R15 ;  /* 0x0000000f000f7308 */ /* 0x000ee20000002400 */
        /* <DEDUP_REMOVED lines=8> */
[----:B--2---:R-:W-:Y:S01]  /*1c80*/  FSEL R69, R25, -INF , P3 ;  /* 0xff80000019457808 */ /* 0x004fe20001800000 */
[----:B------:R-:W-:Y:S01]  /*1c90*/  FMUL.FTZ R44, R57, UR10 ;  /* 0x0000000a392c7c20 */ /* 0x000fe20008410000 */
[----:B------:R-:W-:Y:S01]  /*1ca0*/  ISETP.GT.AND P3, PT, R85, 0x11, PT ;  /* 0x000000115500780c */ /* 0x000fe20003f64270 */
[----:B------:R-:W-:Y:S01]  /*1cb0*/  FMUL.FTZ R40, R48, UR10 ;  /* 0x0000000a30287c20 */ /* 0x000fe20008410000 */
[----:B------:R-:W-:Y:S01]  /*1cc0*/  FMNMX.FTZ R34, R69, R34, !PT ;  /* 0x0000002245227209 */ /* 0x000fe20007810000 */
        /* <DEDUP_REMOVED lines=19> */
[----:B--2---:R-:W-:-:S02]  /*1e00*/  FSEL R57, R28, -INF , P4 ;  /* 0xff8000001c397808 */ /* 0x004fc40002000000 */
[----:B------:R-:W-:Y:S02]  /*1e10*/  ISETP.GT.AND P4, PT, R85, 0x20, PT ;  /* 0x000000205500780c */ /* 0x000fe40003f84270 */
[----:B------:R-:W-:Y:S02]  /*1e20*/  FMNMX.FTZ R34, R57, R34, !PT ;  /* 0x0000002239227209 */ /* 0x000fe40007810000 */
[----:B-1----:R-:W-:Y:S01]  /*1e30*/  IADD3 R17, R20, -UR7, R17 ;  /* 0x8000000714117c10 */ /* 0x002fe2000fffe011 */
[----:B------:R-:W1:Y:S01]  /*1e40*/  MUFU.TANH R88, R88 ;  /* 0x0000005800587308 */ /* 0x000e620000002400 */
[----:B---3--:R-:W-:Y:S01]  /*1e50*/  FSEL R53, R9, -INF , P3 ;  /* 0xff80000009357808 */ /* 0x008fe20001800000 */
[----:B------:R-:W-:Y:S01]  /*1e60*/  @UP0 ULDC UR7, c[0x0][0x450] ;  /* 0x0001140000070ab9 */ /* 0x000fe20000000800 */
[----:B------:R-:W-:Y:S02]  /*1e70*/  ISETP.GT.AND P3, PT, R85, 0x21, PT ;  /* 0x000000215500780c */ /* 0x000fe40003f64270 */
[----:B------:R-:W-:-:S02]  /*1e80*/  FMNMX.FTZ R34, R53, R34, !PT ;  /* 0x0000002235227209 */ /* 0x000fc40007810000 */
[----:B------:R-:W-:Y:S01]  /*1e90*/  VIMNMX R18, R18, R17, PT ;  /* 0x0000001112127248 */ /* 0x000fe20003fe0100 */
[----:B------:R-:W2:Y:S01]  /*1ea0*/  MUFU.TANH R33, R33 ;  /* 0x0000002100217308 */ /* 0x000ea20000002400 */
[----:B0-----:R-:W-:Y:S02]  /*1eb0*/  FSEL R49, R29, -INF , P4 ;  /* 0xff8000001d317808 */ /* 0x001fe40002000000 */
[----:B------:R-:W-:Y:S02]  /*1ec0*/  ISETP.GT.AND P4, PT, R85, 0x28, PT ;  /* 0x000000285500780c */ /* 0x000fe40003f84270 */
[----:B------:R-:W-:Y:S01]  /*1ed0*/  FMNMX.FTZ R38, R49, R34, !PT ;  /* 0x0000002231267209 */ /* 0x000fe20007810000 */
[----:B------:R-:W-:Y:S01]  /*1ee0*/  FMUL.FTZ R34, R43, UR10 ;  /* 0x0000000a2b227c20 */ /* 0x000fe20008410000 */
[----:B------:R-:W-:Y:S01]  /*1ef0*/  ISETP.GT.AND P5, PT, R18, 0x8, PT ;  /* 0x000000081200780c */ /* 0x000fe20003fa4270 */
[----:B------:R-:W0:Y:S01]  /*1f00*/  MUFU.TANH R89, R89 ;  /* 0x0000005900597308 */ /* 0x000e220000002400 */
[----:B-1----:R-:W-:-:S02]  /*1f10*/  FSEL R45, R88, -INF , P3 ;  /* 0xff800000582d7808 */ /* 0x002fc40001800000 */
[----:B------:R-:W-:Y:S02]  /*1f20*/  ISETP.GT.AND P3, PT, R85, 0x29, PT ;  /* 0x000000295500780c */ /* 0x000fe40003f64270 */
[----:B------:R-:W-:-:S03]  /*1f30*/  FMNMX.FTZ R38, R45, R38, !PT ;  /* 0x000000262d267209 */ /* 0x000fc60007810000 */
[----:B------:R-:W1:Y:S08]  /*1f40*/  MUFU.TANH R40, R40 ;  /* 0x0000002800287308 */ /* 0x000e700000002400 */
[----:B------:R-:W3:Y:S08]  /*1f50*/  MUFU.TANH R48, R48 ;  /* 0x0000003000307308 */ /* 0x000ef00000002400 */
[----:B------:R-:W4:Y:S08]  /*1f60*/  MUFU.TANH R23, R23 ;  /* 0x0000001700177308 */ /* 0x000f300000002400 */
[----:B------:R2:W-:Y:S08]  /*1f70*/  MUFU.TANH R28, R39 ;  /* 0x00000027001c7308 */ /* 0x0005f00000002400 */
[----:B------:R-:W5:Y:S01]  /*1f80*/  MUFU.TANH R21, R21 ;  /* 0x0000001500157308 */ /* 0x000f620000002400 */
[----:B--2---:R-:W-:-:S02]  /*1f90*/  FSEL R39, R33, -INF , P4 ;  /* 0xff80000021277808 */ /* 0x004fc40002000000 */
[----:B------:R-:W-:Y:S02]  /*1fa0*/  ISETP.GT.AND P4, PT, R85, 0x30, PT ;  /* 0x000000305500780c */ /* 0x000fe40003f84270 */
[----:B0-----:R-:W-:Y:S02]  /*1fb0*/  FSEL R33, R89, -INF , P3 ;  /* 0xff80000059217808 */ /* 0x001fe40001800000 */
[----:B------:R-:W-:Y:S01]  /*1fc0*/  FMNMX.FTZ R42, R39, R38, !PT ;  /* 0x00000026272a7209 */ /* 0x000fe20007810000 */
[----:B------:R-:W0:Y:S01]  /*1fd0*/  MUFU.TANH R37, R37 ;  /* 0x0000002500257308 */ /* 0x000e220000002400 */
[----:B------:R-:W-:Y:S01]  /*1fe0*/  ISETP.GT.AND P3, PT, R85, 0x31, PT ;  /* 0x000000315500780c */ /* 0x000fe20003f64270 */
[----:B------:R-:W-:Y:S01]  /*1ff0*/  FMUL.FTZ R38, R46, UR10 ;  /* 0x0000000a2e267c20 */ /* 0x000fe20008410000 */
[----:B-1----:R-:W-:Y:S01]  /*2000*/  FSEL R29, R40, -INF , P4 ;  /* 0xff800000281d7808 */ /* 0x002fe20002000000 */
[----:B------:R-:W-:Y:S01]  /*2010*/  FMUL.FTZ R40, R47, UR10 ;  /* 0x0000000a2f287c20 */ /* 0x000fe20008410000 */
[----:B------:R-:W-:-:S02]  /*2020*/  FMNMX.FTZ R42, R33, R42, !PT ;  /* 0x0000002a212a7209 */ /* 0x000fc40007810000 */
[----:B------:R-:W-:Y:S01]  /*2030*/  ISETP.GT.AND P4, PT, R85, 0x38, PT ;  /* 0x000000385500780c */ /* 0x000fe20003f84270 */
[----:B------:R-:W1:Y:S01]  /*2040*/  MUFU.TANH R44, R44 ;  /* 0x0000002c002c7308 */ /* 0x000e620000002400 */
[----:B---3--:R-:W-:Y:S02]  /*2050*/  FSEL R25, R48, -INF , P3 ;  /* 0xff80000030197808 */ /* 0x008fe40001800000 */
[----:B------:R-:W-:Y:S02]  /*2060*/  FMNMX.FTZ R42, R29, R42, !PT ;  /* 0x0000002a1d2a7209 */ /* 0x000fe40007810000 */
[----:B------:R-:W-:Y:S02]  /*2070*/  ISETP.GT.AND P3, PT, R85, 0x39, PT ;  /* 0x000000395500780c */ /* 0x000fe40003f64270 */
[----:B----4-:R-:W-:Y:S01]  /*2080*/  FSEL R23, R23, -INF , P4 ;  /* 0xff80000017177808 */ /* 0x010fe20002000000 */
[----:B------:R-:W2:Y:S01]  /*2090*/  MUFU.TANH R60, R60 ;  /* 0x0000003c003c7308 */ /* 0x000ea20000002400 */
[----:B------:R-:W-:-:S02]  /*20a0*/  FMNMX.FTZ R42, R25, R42, !PT ;  /* 0x0000002a192a7209 */ /* 0x000fc40007810000 */
[----:B------:R-:W-:Y:S02]  /*20b0*/  ISETP.GT.AND P4, PT, R85, 0x40, PT ;  /* 0x000000405500780c */ /* 0x000fe40003f84270 */
[----:B-----5:R-:W-:Y:S02]  /*20c0*/  FSEL R21, R21, -INF , P3 ;  /* 0xff80000015157808 */ /* 0x020fe40001800000 */
[----:B------:R-:W-:Y:S01]  /*20d0*/  FMNMX.FTZ R46, R23, R42, !PT ;  /* 0x0000002a172e7209 */ /* 0x000fe20007810000 */
[----:B------:R-:W3:Y:S01]  /*20e0*/  MUFU.TANH R90, R90 ;  /* 0x0000005a005a7308 */ /* 0x000ee20000002400 */
[----:B------:R-:W-:Y:S01]  /*20f0*/  ISETP.GT.AND P3, PT, R85, 0x41, PT ;  /* 0x000000415500780c */ /* 0x000fe20003f64270 */
[----:B------:R-:W-:Y:S01]  /*2100*/  FMUL.FTZ R42, R50, UR10 ;  /* 0x0000000a322a7c20 */ /* 0x000fe20008410000 */
[----:B0-----:R-:W-:Y:S02]  /*2110*/  FSEL R19, R37, -INF , P4 ;  /* 0xff80000025137808 */ /* 0x001fe40002000000 */
[----:B------:R-:W-:-:S02]  /*2120*/  FMNMX.FTZ R46, R21, R46, !PT ;  /* 0x0000002e152e7209 */ /* 0x000fc40007810000 */
[----:B------:R-:W-:Y:S01]  /*2130*/  ISETP.GT.AND P4, PT, R85, 0x48, PT ;  /* 0x000000485500780c */ /* 0x000fe20003f84270 */
[----:B------:R-:W0:Y:S01]  /*2140*/  MUFU.TANH R56, R56 ;  /* 0x0000003800387308 */ /* 0x000e220000002400 */
[----:B-1----:R-:W-:Y:S01]  /*2150*/  FSEL R3, R44, -INF , P3 ;  /* 0xff8000002c037808 */ /* 0x002fe20001800000 */
[----:B------:R-:W-:Y:S01]  /*2160*/  FMUL.FTZ R44, R51, UR10 ;  /* 0x0000000a332c7c20 */ /* 0x000fe20008410000 */
[----:B------:R-:W-:Y:S02]  /*2170*/  FMNMX.FTZ R46, R19, R46, !PT ;  /* 0x0000002e132e7209 */ /* 0x000fe40007810000 */
[----:B------:R-:W-:Y:S02]  /*2180*/  ISETP.GT.AND P3, PT, R85, 0x49, PT ;  /* 0x000000495500780c */ /* 0x000fe40003f64270 */
[----:B--2---:R-:W-:Y:S01]  /*2190*/  FSEL R9, R60, -INF , P4 ;  /* 0xff8000003c097808 */ /* 0x004fe20002000000 */
[----:B------:R-:W1:Y:S01]  /*21a0*/  MUFU.TANH R41, R41 ;  /* 0x0000002900297308 */ /* 0x000e620000002400 */
[----:B------:R-:W-:Y:S01]  /*21b0*/  FMNMX.FTZ R46, R3, R46, !PT ;  /* 0x0000002e032e7209 */ /* 0x000fe20007810000 */
[----:B------:R-:W-:Y:S01]  /*21c0*/  FMUL.FTZ R60, R82, UR10 ;  /* 0x0000000a523c7c20 */ /* 0x000fe20008410000 */
[----:B------:R-:W-:-:S02]  /*21d0*/  ISETP.GT.AND P4, PT, R85, 0x50, PT ;  /* 0x000000505500780c */ /* 0x000fc40003f84270 */
[----:B---3--:R-:W-:Y:S02]  /*21e0*/  FSEL R11, R90, -INF , P3 ;  /* 0xff8000005a0b7808 */ /* 0x008fe40001800000 */
[----:B------:R-:W-:Y:S01]  /*21f0*/  FMNMX.FTZ R48, R9, R46, !PT ;  /* 0x0000002e09307209 */ /* 0x000fe20007810000 */
[----:B------:R-:W2:Y:S01]  /*2200*/  MUFU.TANH R52, R52 ;  /* 0x0000003400347308 */ /* 0x000ea20000002400 */
        /* <DEDUP_REMOVED lines=8> */
[----:B-1----:R-:W-:Y:S01]  /*2290*/  FSEL R15, R41, -INF , P3 ;  /* 0xff800000290f7808 */ /* 0x002fe20001800000 */
[----:B------:R-:W-:Y:S01]  /*22a0*/  FMUL.FTZ R62, R83, UR10 ;  /* 0x0000000a533e7c20 */ /* 0x000fe20008410000 */
[----:B------:R-:W-:Y:S01]  /*22b0*/  FMNMX.FTZ R50, R13, R48, !PT ;  /* 0x000000300d327209 */ /* 0x000fe20007810000 */
[----:B------:R-:W-:Y:S01]  /*22c0*/  FMUL.FTZ R48, R55, UR10 ;  /* 0x0000000a37307c20 */ /* 0x000fe20008410000 */
[----:B------:R-:W-:-:S02]  /*22d0*/  ISETP.GT.AND P3, PT, R85, 0x59, PT ;  /* 0x000000595500780c */ /* 0x000fc40003f64270 */
[----:B------:R-:W-:Y:S01]  /*22e0*/  FMNMX.FTZ R50, R15, R50, !PT ;  /* 0x000000320f327209 */ /* 0x000fe20007810000 */
[----:B------:R-:W1:Y:S01]  /*22f0*/  MUFU.TANH R24, R24 ;  /* 0x0000001800187308 */ /* 0x000e620000002400 */
[----:B--2---:R-:W-:Y:S01]  /*2300*/  FSEL R27, R52, -INF , P4 ;  /* 0xff800000341b7808 */ /* 0x004fe20002000000 */
[----:B------:R-:W-:Y:S01]  /*2310*/  FMUL.FTZ R52, R59, UR10 ;  /* 0x0000000a3b347c20 */ /* 0x000fe20008410000 */
[----:B------:R-:W-:-:S05]  /*2320*/  ISETP.GT.AND P4, PT, R85, 0x60, PT ;  /* 0x000000605500780c */ /* 0x000fca0003f84270 */
[----:B------:R-:W2:Y:S01]  /*2330*/  MUFU.TANH R64, R64 ;  /* 0x0000004000407308 */ /* 0x000ea20000002400 */
[----:B0-----:R-:W-:Y:S02]  /*2340*/  FSEL R31, R36, -INF , P3 ;  /* 0xff800000241f7808 */ /* 0x001fe40001800000 */
[----:B------:R-:W-:Y:S01]  /*2350*/  FMNMX.FTZ R36, R27, R50, !PT ;  /* 0x000000321b247209 */ /* 0x000fe20007810000 */
[----:B------:R-:W-:Y:S01]  /*2360*/  FMUL.FTZ R50, R58, UR10 ;  /* 0x0000000a3a327c20 */ /* 0x000fe20008410000 */
[----:B------:R-:W-:Y:S01]  /*2370*/  ISETP.GT.AND P3, PT, R85, 0x61, PT ;  /* 0x000000615500780c */ /* 0x000fe20003f64270 */
[----:B------:R-:W-:Y:S01]  /*2380*/  FMUL.FTZ R58, R74, UR10 ;  /* 0x0000000a4a3a7c20 */ /* 0x000fe20008410000 */
[----:B------:R-:W-:Y:S01]  /*2390*/  FMNMX.FTZ R36, R31, R36, !PT ;  /* 0x000000241f247209 */ /* 0x000fe20007810000 */
[----:B------:R-:W0:Y:S01]  /*23a0*/  MUFU.TANH R68, R68 ;  /* 0x0000004400447308 */ /* 0x000e220000002400 */
[----:B-1----:R-:W-:Y:S01]  /*23b0*/  FSEL R35, R24, -INF , P4 ;  /* 0xff80000018237808 */ /* 0x002fe20002000000 */
[----:B------:R-:W-:Y:S01]  /*23c0*/  FMUL.FTZ R74, R86, UR10 ;  /* 0x0000000a564a7c20 */ /* 0x000fe20008410000 */
[----:B------:R-:W-:-:S02]  /*23d0*/  ISETP.GT.AND P4, PT, R85, 0x68, PT ;  /* 0x000000685500780c */ /* 0x000fc40003f84270 */
[----:B------:R-:W-:-:S03]  /*23e0*/  FMNMX.FTZ R36, R35, R36, !PT ;  /* 0x0000002423247209 */ /* 0x000fc60007810000 */
[----:B------:R-:W1:Y:S01]  /*23f0*/  MUFU.TANH R72, R72 ;  /* 0x0000004800487308 */ /* 0x000e620000002400 */
[----:B--2---:R-:W-:Y:S01]  /*2400*/  FSEL R37, R64, -INF , P3 ;  /* 0xff80000040257808 */ /* 0x004fe20001800000 */
[----:B------:R-:W-:Y:S01]  /*2410*/  FMUL.FTZ R64, R70, UR10 ;  /* 0x0000000a46407c20 */ /* 0x000fe20008410000 */
[----:B------:R-:W-:Y:S01]  /*2420*/  ISETP.GT.AND P3, PT, R85, 0x69, PT ;  /* 0x000000695500780c */ /* 0x000fe20003f64270 */
[----:B------:R-:W-:Y:S01]  /*2430*/  FMUL.FTZ R70, R78, UR10 ;  /* 0x0000000a4e467c20 */ /* 0x000fe20008410000 */
[----:B------:R-:W-:Y:S01]  /*2440*/  FMNMX.FTZ R36, R37, R36, !PT ;  /* 0x0000002425247209 */ /* 0x000fe20007810000 */
[----:B------:R-:W-:Y:S02]  /*2450*/  FMUL.FTZ R78, R87, UR10 ;  /* 0x0000000a574e7c20 */ /* 0x000fe40008410000 */
[----:B------:R-:W2:Y:S01]  /*2460*/  MUFU.TANH R76, R76 ;  /* 0x0000004c004c7308 */ /* 0x000ea20000002400 */
[----:B0-----:R-:W-:Y:S01]  /*2470*/  FSEL R41, R68, -INF , P4 ;  /* 0xff80000044297808 */ /* 0x001fe20002000000 */
[----:B------:R-:W-:Y:S01]  /*2480*/  FMUL.FTZ R68, R79, UR10 ;  /* 0x0000000a4f447c20 */ /* 0x000fe20008410000 */
[----:B------:R-:W-:-:S02]  /*2490*/  ISETP.GT.AND P4, PT, R85, 0x70, PT ;  /* 0x000000705500780c */ /* 0x000fc40003f84270 */
[----:B------:R-:W-:-:S03]  /*24a0*/  FMNMX.FTZ R36, R41, R36, !PT ;  /* 0x0000002429247209 */ /* 0x000fc60007810000 */
[----:B------:R-:W0:Y:S01]  /*24b0*/  MUFU.TANH R80, R80 ;  /* 0x0000005000507308 */ /* 0x000e220000002400 */
[----:B-1----:R-:W-:Y:S01]  /*24c0*/  FSEL R43, R72, -INF , P3 ;  /* 0xff800000482b7808 */ /* 0x002fe20001800000 */
[----:B------:R-:W-:Y:S01]  /*24d0*/  FMUL.FTZ R72, R66, UR10 ;  /* 0x0000000a42487c20 */ /* 0x000fe20008410000 */
[----:B------:R-:W-:Y:S01]  /*24e0*/  ISETP.GT.AND P3, PT, R85, 0x71, PT ;  /* 0x000000715500780c */ /* 0x000fe20003f64270 */
[----:B------:R-:W-:Y:S01]  /*24f0*/  FMUL.FTZ R66, R71, UR10 ;  /* 0x0000000a47427c20 */ /* 0x000fe20008410000 */
[----:B------:R-:W-:-:S03]  /*2500*/  FMNMX.FTZ R36, R43, R36, !PT ;  /* 0x000000242b247209 */ /* 0x000fc60007810000 */
[----:B------:R-:W1:Y:S01]  /*2510*/  MUFU.TANH R84, R84 ;  /* 0x0000005400547308 */ /* 0x000e620000002400 */
[----:B--2---:R-:W-:Y:S01]  /*2520*/  FSEL R47, R76, -INF , P4 ;  /* 0xff8000004c2f7808 */ /* 0x004fe20002000000 */
[----:B------:R-:W-:Y:S01]  /*2530*/  FMUL.FTZ R76, R75, UR10 ;  /* 0x0000000a4b4c7c20 */ /* 0x000fe20008410000 */
[----:B------:R-:W-:Y:S02]  /*2540*/  ISETP.GT.AND P4, PT, R85, 0x78, PT ;  /* 0x000000785500780c */ /* 0x000fe40003f84270 */
[----:B------:R-:W-:-:S03]  /*2550*/  FMNMX.FTZ R36, R47, R36, !PT ;  /* 0x000000242f247209 */ /* 0x000fc60007810000 */
[----:B------:R-:W2:Y:S01]  /*2560*/  MUFU.TANH R81, R81 ;  /* 0x0000005100517308 */ /* 0x000ea20000002400 */
[----:B0-----:R-:W-:Y:S01]  /*2570*/  FSEL R51, R80, -INF , P3 ;  /* 0xff80000050337808 */ /* 0x001fe20001800000 */
[----:B------:R-:W-:Y:S01]  /*2580*/  FMUL.FTZ R80, R67, UR10 ;  /* 0x0000000a43507c20 */ /* 0x000fe20008410000 */
[----:B------:R-:W-:Y:S02]  /*2590*/  ISETP.GT.AND P3, PT, R85, 0x79, PT ;  /* 0x000000795500780c */ /* 0x000fe40003f64270 */
[----:B------:R-:W-:-:S03]  /*25a0*/  FMNMX.FTZ R36, R51, R36, !PT ;  /* 0x0000002433247209 */ /* 0x000fc60007810000 */
[----:B------:R-:W-:Y:S01]  /*25b0*/  MUFU.TANH R0, R0 ;  /* 0x0000000000007308 */ /* 0x000fe20000002400 */
[----:B-1----:R-:W-:Y:S02]  /*25c0*/  FSEL R59, R84, -INF , P4 ;  /* 0xff800000543b7808 */ /* 0x002fe40002000000 */
[----:B------:R-:W-:Y:S02]  /*25d0*/  ISETP.GT.AND P4, PT, R18, 0x1, PT ;  /* 0x000000011200780c */ /* 0x000fe40003f84270 */
[----:B------:R-:W-:-:S03]  /*25e0*/  FMNMX.FTZ R36, R59, R36, !PT ;  /* 0x000000243b247209 */ /* 0x000fc60007810000 */
[----:B------:R-:W0:Y:S01]  /*25f0*/  MUFU.TANH R8, R8 ;  /* 0x0000000800087308 */ /* 0x000e220000002400 */
[----:B--2---:R-:W-:-:S04]  /*2600*/  FSEL R63, R81, -INF , P3 ;  /* 0xff800000513f7808 */ /* 0x004fc80001800000 */
[----:B------:R-:W-:-:S03]  /*2610*/  FMNMX.FTZ R36, R63, R36, !PT ;  /* 0x000000243f247209 */ /* 0x000fc60007810000 */
[----:B------:R-:W-:Y:S02]  /*2620*/  MUFU.TANH R10, R10 ;  /* 0x0000000a000a7308 */ /* 0x000fe40000002400 */
[----:B------:R-:W1:Y:S06]  /*2630*/  SHFL.BFLY PT, R55, R36, 0x2, 0x1f ;  /* 0x0c401f0024377f89 */ /* 0x000e6c00000e0000 */
[----:B------:R-:W-:Y:S01]  /*2640*/  MUFU.TANH R12, R12 ;  /* 0x0000000c000c7308 */ /* 0x000fe20000002400 */
[----:B0-----:R-:W-:Y:S02]  /*2650*/  FSEL R8, R8, -INF , P4 ;  /* 0xff80000008087808 */ /* 0x001fe40002000000 */
[----:B------:R-:W-:-:S05]  /*2660*/  ISETP.GT.AND P4, PT, R18, 0x10, PT ;  /* 0x000000101200780c */ /* 0x000fca0003f84270 */
[----:B------:R-:W0:Y:S08]  /*2670*/  MUFU.TANH R14, R14 ;  /* 0x0000000e000e7308 */ /* 0x000e300000002400 */
[----:B------:R-:W2:Y:S01]  /*2680*/  MUFU.TANH R22, R22 ;  /* 0x0000001600167308 */ /* 0x000ea20000002400 */
[----:B-1----:R-:W-:-:S05]  /*2690*/  FMNMX.FTZ R55, R36, R55, !PT ;  /* 0x0000003724377209 */ /* 0x002fca0007810000 */
[----:B------:R-:W1:Y:S02]  /*26a0*/  SHFL.BFLY PT, R24, R55, 0x1, 0x1f ;  /* 0x0c201f0037187f89 */ /* 0x000e6400000e0000 */
[----:B------:R-:W3:Y:S01]  /*26b0*/  MUFU.TANH R26, R26 ;  /* 0x0000001a001a7308 */ /* 0x000ee20000002400 */
[----:B0-----:R-:W-:Y:S02]  /*26c0*/  FSEL R75, R14, -INF , P4 ;  /* 0xff8000000e4b7808 */ /* 0x001fe40002000000 */
[----:B------:R-:W-:-:S05]  /*26d0*/  ISETP.GT.AND P4, PT, R18, 0x18, PT ;  /* 0x000000181200780c */ /* 0x000fca0003f84270 */
[----:B------:R-:W0:Y:S08]  /*26e0*/  MUFU.TANH R32, R32 ;  /* 0x0000002000207308 */ /* 0x000e300000002400 */
[----:B------:R-:W4:Y:S01]  /*26f0*/  MUFU.TANH R34, R34 ;  /* 0x0000002200227308 */ /* 0x000f220000002400 */
[----:B-1----:R-:W-:Y:S01]  /*2700*/  FMNMX.FTZ R55, R55, R24, !PT ;  /* 0x0000001837377209 */ /* 0x002fe20007810000 */
[----:B------:R-:W-:-:S06]  /*2710*/  IMAD.U32 R24, RZ, RZ, UR4 ;  /* 0x00000004ff187e24 */ /* 0x000fcc000f8e00ff */
[----:B------:R-:W1:Y:S01]  /*2720*/  MUFU.TANH R38, R38 ;  /* 0x0000002600267308 */ /* 0x000e620000002400 */
[----:B------:R-:W-:Y:S01]  /*2730*/  @UP0 ULDC UR4, c[0x0][0x44c] ;  /* 0x0001130000040ab9 */ /* 0x000fe20000000800 */
[C---:B------:R-:W-:Y:S01]  /*2740*/  FSETP.NEU.FTZ.AND P3, PT, R55.reuse, -INF , PT ;  /* 0xff8000003700780b */ /* 0x040fe20003f7d000 */
[----:B------:R-:W-:Y:S01]  /*2750*/  FMUL.FTZ R36, R55, R24 ;  /* 0x0000001837247220 */ /* 0x000fe20000410000 */
[----:B------:R-:W-:-:S04]  /*2760*/  UIMAD.WIDE.U32 UR4, UR41, UR4, URZ ;  /* 0x00000004290472a5 */ /* 0x000fc8000f8e003f */
[----:B------:R-:W-:Y:S01]  /*2770*/  FSEL R36, R36, RZ, P3 ;  /* 0x000000ff24247208 */ /* 0x000fe20001800000 */
[----:B------:R-:W5:Y:S01]  /*2780*/  MUFU.TANH R40, R40 ;  /* 0x0000002800287308 */ /* 0x000f620000002400 */
[----:B------:R-:W-:Y:S01]  /*2790*/  ISETP.GT.AND P3, PT, R18, RZ, PT ;  /* 0x000000ff1200720c */ /* 0x000fe20003f64270 */
[----:B------:R-:W-:Y:S02]  /*27a0*/  @UP0 USHF.R.U32.HI UR41, URZ, UR7, UR5 ;  /* 0x000000073f290299 */ /* 0x000fe40008011605 */
[-CC-:B------:R-:W-:Y:S01]  /*27b0*/  FFMA.FTZ R150, R73, R24.reuse, -R36.reuse ;  /* 0x0000001849967223 */ /* 0x180fe20000010824 */
[----:B------:R-:W-:Y:S01]  /*27c0*/  FSEL R71, R0, -INF , P3 ;  /* 0xff80000000477808 */ /* 0x000fe20001800000 */
[-CC-:B------:R-:W-:Y:S01]  /*27d0*/  FFMA.FTZ R67, R69, R24.reuse, -R36.reuse ;  /* 0x0000001845437223 */ /* 0x180fe20000010824 */
[----:B------:R-:W-:Y:S01]  /*27e0*/  ISETP.GT.AND P3, PT, R18, 0x9, PT ;  /* 0x000000091200780c */ /* 0x000fe20003f64270 */
[-CC-:B------:R-:W-:Y:S01]  /*27f0*/  FFMA.FTZ R144, R65, R24.reuse, -R36.reuse ;  /* 0x0000001841907223 */ /* 0x180fe20000010824 */
[----:B------:R-:W-:Y:S01]  /*2800*/  FSEL R73, R10, -INF , P5 ;  /* 0xff8000000a497808 */ /* 0x000fe20002800000 */
[--C-:B------:R-:W-:Y:S01]  /*2810*/  FFMA.FTZ R148, R77, R24, -R36.reuse ;  /* 0x000000184d947223 */ /* 0x100fe20000010824 */
[----:B------:R-:W-:Y:S01]  /*2820*/  FMNMX.FTZ R0, R71, R8, !PT ;  /* 0x0000000847007209 */ /* 0x000fe20007810000 */
[----:B------:R-:W5:Y:S01]  /*2830*/  MUFU.TANH R42, R42 ;  /* 0x0000002a002a7308 */ /* 0x000f620000002400 */
[----:B------:R-:W-:Y:S01]  /*2840*/  FSEL R69, R12, -INF , P3 ;  /* 0xff8000000c457808 */ /* 0x000fe20001800000 */
[--C-:B------:R-:W-:Y:S01]  /*2850*/  FFMA.FTZ R146, R57, R24, -R36.reuse ;  /* 0x0000001839927223 */ /* 0x100fe20000010824 */
[----:B------:R-:W-:Y:S01]  /*2860*/  FMNMX.FTZ R0, R73, R0, !PT ;  /* 0x0000000049007209 */ /* 0x000fe20007810000 */
[-CC-:B------:R-:W-:Y:S01]  /*2870*/  FFMA.FTZ R140, R49, R24.reuse, -R36.reuse ;  /* 0x00000018318c7223 */ /* 0x180fe20000010824 */
[----:B------:R-:W-:Y:S01]  /*2880*/  ISETP.GT.AND P3, PT, R18, 0x11, PT ;  /* 0x000000111200780c */ /* 0x000fe20003f64270 */
[--C-:B------:R-:W-:Y:S01]  /*2890*/  FFMA.FTZ R142, R39, R24, -R36.reuse ;  /* 0x00000018278e7223 */ /* 0x100fe20000010824 */
[----:B------:R-:W-:Y:S01]  /*28a0*/  FMNMX.FTZ R0, R69, R0, !PT ;  /* 0x0000000045007209 */ /* 0x000fe20007810000 */
[----:B------:R-:W5:Y:S01]  /*28b0*/  MUFU.TANH R44, R44 ;  /* 0x0000002c002c7308 */ /* 0x000f620000002400 */
[----:B--2---:R-:W-:Y:S01]  /*28c0*/  FSEL R65, R22, -INF , P3 ;  /* 0xff80000016417808 */ /* 0x004fe20001800000 */
[--C-:B------:R-:W-:Y:S01]  /*28d0*/  FFMA.FTZ R136, R29, R24, -R36.reuse ;  /* 0x000000181d887223 */ /* 0x100fe20000010824 */
[----:B------:R-:W-:Y:S01]  /*28e0*/  FMNMX.FTZ R0, R75, R0, !PT ;  /* 0x000000004b007209 */ /* 0x000fe20007810000 */
[-CC-:B------:R-:W-:Y:S01]  /*28f0*/  FFMA.FTZ R132, R19, R24.reuse, -R36.reuse ;  /* 0x0000001813847223 */ /* 0x180fe20000010824 */
[----:B------:R-:W-:Y:S01]  /*2900*/  ISETP.GT.AND P3, PT, R18, 0x19, PT ;  /* 0x000000191200780c */ /* 0x000fe20003f64270 */
[--C-:B------:R-:W-:Y:S01]  /*2910*/  FFMA.FTZ R138, R23, R24, -R36.reuse ;  /* 0x00000018178a7223 */ /* 0x100fe20000010824 */
[----:B---3--:R-:W-:Y:S01]  /*2920*/  FSEL R77, R26, -INF , P4 ;  /* 0xff8000001a4d7808 */ /* 0x008fe20002000000 */
[----:B------:R-:W2:Y:S01]  /*2930*/  MUFU.TANH R46, R46 ;  /* 0x0000002e002e7308 */ /* 0x000ea20000002400 */
[----:B------:R-:W-:Y:S01]  /*2940*/  FMNMX.FTZ R0, R65, R0, !PT ;  /* 0x0000000041007209 */ /* 0x000fe20007810000 */
[-CC-:B------:R-:W-:Y:S01]  /*2950*/  FFMA.FTZ R30, R30, R24.reuse, -R36.reuse ;  /* 0x000000181e1e7223 */ /* 0x180fe20000010824 */
[----:B------:R-:W-:Y:S01]  /*2960*/  ISETP.GT.AND P4, PT, R18, 0x20, PT ;  /* 0x000000201200780c */ /* 0x000fe20003f84270 */
[-CC-:B------:R-:W-:Y:S01]  /*2970*/  FFMA.FTZ R61, R61, R24.reuse, -R36.reuse ;  /* 0x000000183d3d7223 */ /* 0x180fe20000010824 */
[----:B------:R-:W-:Y:S01]  /*2980*/  FSEL R79, R28, -INF , P3 ;  /* 0xff8000001c4f7808 */ /* 0x000fe20001800000 */
        /* <DEDUP_REMOVED lines=11> */
[----:B----4-:R-:W-:Y:S01]  /*2a40*/  FSEL R57, R34, -INF , P3 ;  /* 0xff80000022397808 */ /* 0x010fe20001800000 */
[--C-:B------:R-:W-:Y:S01]  /*2a50*/  FFMA.FTZ R53, R53, R24, -R36.reuse ;  /* 0x0000001835357223 */ /* 0x100fe20000010824 */
[----:B------:R-:W-:Y:S01]  /*2a60*/  FMNMX.FTZ R0, R81, R0, !PT ;  /* 0x0000000051007209 */ /* 0x000fe20007810000 */
[-CC-:B------:R-:W-:Y:S01]  /*2a70*/  FFMA.FTZ R45, R45, R24.reuse, -R36.reuse ;  /* 0x000000182d2d7223 */ /* 0x180fe20000010824 */
[----:B------:R-:W-:Y:S01]  /*2a80*/  ISETP.GT.AND P3, PT, R18, 0x29, PT ;  /* 0x000000291200780c */ /* 0x000fe20003f64270 */
[--C-:B------:R-:W-:Y:S01]  /*2a90*/  FFMA.FTZ R33, R33, R24, -R36.reuse ;  /* 0x0000001821217223 */ /* 0x100fe20000010824 */
[----:B-1----:R-:W-:Y:S01]  /*2aa0*/  FSEL R83, R38, -INF , P4 ;  /* 0xff80000026537808 */ /* 0x002fe20002000000 */
[----:B------:R-:W1:Y:S01]  /*2ab0*/  MUFU.TANH R52, R52 ;  /* 0x0000003400347308 */ /* 0x000e620000002400 */
[----:B------:R-:W-:Y:S01]  /*2ac0*/  FMNMX.FTZ R0, R57, R0, !PT ;  /* 0x0000000039007209 */ /* 0x000fe20007810000 */
[-CC-:B------:R-:W-:Y:S01]  /*2ad0*/  FFMA.FTZ R25, R25, R24.reuse, -R36.reuse ;  /* 0x0000001819197223 */ /* 0x180fe20000010824 */
[----:B------:R-:W-:Y:S01]  /*2ae0*/  ISETP.GT.AND P4, PT, R18, 0x30, PT ;  /* 0x000000301200780c */ /* 0x000fe20003f84270 */
[-CC-:B------:R-:W-:Y:S01]  /*2af0*/  FFMA.FTZ R21, R21, R24.reuse, -R36.reuse ;  /* 0x0000001815157223 */ /* 0x180fe20000010824 */
[----:B-----5:R-:W-:Y:S01]  /*2b00*/  FSEL R85, R40, -INF , P3 ;  /* 0xff80000028557808 */ /* 0x020fe20001800000 */
        /* <DEDUP_REMOVED lines=8> */
[-CC-:B------:R-:W-:Y:S01]  /*2b90*/  FFMA.FTZ R124, R35, R24.reuse, -R36.reuse ;  /* 0x00000018237c7223 */ /* 0x180fe20000010824 */
[----:B------:R-:W-:Y:S01]  /*2ba0*/  ISETP.GT.AND P4, PT, R18, 0x38, PT ;  /* 0x000000381200780c */ /* 0x000fe20003f84270 */
[----:B------:R-:W5:Y:S01]  /*2bb0*/  MUFU.TANH R56, R56 ;  /* 0x0000003800387308 */ /* 0x000f620000002400 */
[----:B------:R-:W-:Y:S01]  /*2bc0*/  FSEL R49, R44, -INF , P3 ;  /* 0xff8000002c317808 */ /* 0x000fe20001800000 */
[--C-:B------:R-:W-:Y:S01]  /*2bd0*/  FFMA.FTZ R3, R3, R24, -R36.reuse ;  /* 0x0000001803037223 */ /* 0x100fe20000010824 */
[----:B------:R-:W-:Y:S01]  /*2be0*/  FMNMX.FTZ R0, R87, R0, !PT ;  /* 0x0000000057007209 */ /* 0x000fe20007810000 */
[-CC-:B------:R-:W-:Y:S01]  /*2bf0*/  FFMA.FTZ R126, R41, R24.reuse, -R36.reuse ;  /* 0x00000018297e7223 */ /* 0x180fe20000010824 */
[----:B------:R-:W-:Y:S01]  /*2c00*/  ISETP.GT.AND P3, PT, R18, 0x39, PT ;  /* 0x000000391200780c */ /* 0x000fe20003f64270 */
[--C-:B------:R-:W-:Y:S01]  /*2c10*/  FFMA.FTZ R27, R43, R24, -R36.reuse ;  /* 0x000000182b1b7223 */ /* 0x100fe20000010824 */
[----:B--2---:R-:W-:Y:S01]  /*2c20*/  FSEL R89, R46, -INF , P4 ;  /* 0xff8000002e597808 */ /* 0x004fe20002000000 */
[----:B------:R-:W2:Y:S01]  /*2c30*/  MUFU.TANH R72, R72 ;  /* 0x0000004800487308 */ /* 0x000ea20000002400 */
        /* <DEDUP_REMOVED lines=9> */
[----:B------:R-:W-:Y:S01]  /*2cd0*/  FFMA.FTZ R35, R63, R24, -R36 ;  /* 0x000000183f237223 */ /* 0x000fe20000010824 */
[----:B0-----:R-:W-:Y:S01]  /*2ce0*/  FSEL R93, R50, -INF , P4 ;  /* 0xff800000325d7808 */ /* 0x001fe20002000000 */
[----:B------:R-:W-:Y:S01]  /*2cf0*/  UIADD3 UR6, UR6, UR41, URZ ;  /* 0x0000002906067290 */ /* 0x000fe2000fffe03f */
[----:B------:R-:W-:Y:S01]  /*2d00*/  FMNMX.FTZ R0, R91, R0, !PT ;  /* 0x000000005b007209 */ /* 0x000fe20007810000 */
[----:B------:R-:W-:Y:S01]  /*2d10*/  UMOV UR5, URZ ;  /* 0x0000003f00057c82 */ /* 0x000fe20008000000 */
[----:B------:R-:W-:Y:S01]  /*2d20*/  ISETP.GT.AND P4, PT, R18, 0x48, PT ;  /* 0x000000481200780c */ /* 0x000fe20003f84270 */
[----:B------:R-:W0:Y:S01]  /*2d30*/  MUFU.TANH R64, R64 ;  /* 0x0000004000407308 */ /* 0x000e220000002400 */
[----:B-1----:R-:W-:Y:S01]  /*2d40*/  FSEL R39, R52, -INF , P3 ;  /* 0xff80000034277808 */ /* 0x002fe20001800000 */
[----:B------:R-:W-:Y:S01]  /*2d50*/  USHF.R.S32.HI UR4, URZ, 0x1f, UR6 ;  /* 0x0000001f3f047899 */ /* 0x000fe20008011406 */
[----:B------:R-:W-:-:S02]  /*2d60*/  FMNMX.FTZ R0, R93, R0, !PT ;  /* 0x000000005d007209 */ /* 0x000fc40007810000 */
[----:B------:R-:W-:Y:S01]  /*2d70*/  ISETP.GT.AND P3, PT, R18, 0x49, PT ;  /* 0x000000491200780c */ /* 0x000fe20003f64270 */
[----:B------:R-:W-:Y:S01]  /*2d80*/  ULEA.HI UR4, UR4, UR6, URZ, 0x7 ;  /* 0x0000000604047291 */ /* 0x000fe2000f8f383f */
[----:B----4-:R-:W-:Y:S01]  /*2d90*/  FSEL R95, R54, -INF , P4 ;  /* 0xff800000365f7808 */ /* 0x010fe20002000000 */
[----:B------:R-:W1:Y:S01]  /*2da0*/  MUFU.TANH R66, R66 ;  /* 0x0000004200427308 */ /* 0x000e620000002400 */
[----:B------:R-:W-:Y:S01]  /*2db0*/  FMNMX.FTZ R0, R39, R0, !PT ;  /* 0x0000000027007209 */ /* 0x000fe20007810000 */
[----:B------:R-:W-:Y:S01]  /*2dc0*/  USHF.R.S32.HI UR4, URZ, 0x7, UR4 ;  /* 0x000000073f047899 */ /* 0x000fe20008011404 */
[----:B------:R-:W-:Y:S02]  /*2dd0*/  ISETP.GT.AND P4, PT, R18, 0x50, PT ;  /* 0x000000501200780c */ /* 0x000fe40003f84270 */
[----:B-----5:R-:W-:Y:S01]  /*2de0*/  FSEL R97, R56, -INF , P3 ;  /* 0xff80000038617808 */ /* 0x020fe20001800000 */
[----:B------:R-:W-:Y:S01]  /*2df0*/  UISETP.LT.AND UP1, UPT, UR38, UR4, UPT ;  /* 0x000000042600728c */ /* 0x000fe2000bf21270 */
[----:B------:R-:W-:Y:S01]  /*2e00*/  FMNMX.FTZ R0, R95, R0, !PT ;  /* 0x000000005f007209 */ /* 0x000fe20007810000 */
[----:B------:R-:W4:Y:S01]  /*2e10*/  MUFU.TANH R58, R58 ;  /* 0x0000003a003a7308 */ /* 0x000f220000002400 */
[----:B------:R-:W-:Y:S01]  /*2e20*/  ISETP.GT.AND P3, PT, R18, 0x51, PT ;  /* 0x000000511200780c */ /* 0x000fe20003f64270 */
[----:B------:R-:W-:Y:S01]  /*2e30*/  USEL UR25, UR38, UR4, !UP1 ;  /* 0x0000000426197287 */ /* 0x000fe2000c800000 */
[----:B--2---:R-:W-:-:S02]  /*2e40*/  FSEL R99, R72, -INF , P4 ;  /* 0xff80000048637808 */ /* 0x004fc40002000000 */
[----:B------:R-:W-:Y:S01]  /*2e50*/  FMNMX.FTZ R0, R97, R0, !PT ;  /* 0x0000000061007209 */ /* 0x000fe20007810000 */
[----:B------:R-:W-:Y:S01]  /*2e60*/  UISETP.GE.AND UP1, UPT, UR26, UR25, UPT ;  /* 0x000000191a00728c */ /* 0x000fe2000bf26270 */
[----:B------:R-:W-:Y:S01]  /*2e70*/  ISETP.GT.AND P4, PT, R18, 0x58, PT ;  /* 0x000000581200780c */ /* 0x000fe20003f84270 */
[----:B------:R-:W2:Y:S01]  /*2e80*/  MUFU.TANH R76, R76 ;  /* 0x0000004c004c7308 */ /* 0x000ea20000002400 */
[----:B---3--:R-:W-:Y:S01]  /*2e90*/  FSEL R29, R80, -INF , P3 ;  /* 0xff800000501d7808 */ /* 0x008fe20001800000 */
[----:B------:R-:W-:Y:S01]  /*2ea0*/  UMOV UR4, URZ ;  /* 0x0000003f00047c82 */ /* 0x000fe20008000000 */
[----:B------:R-:W-:Y:S02]  /*2eb0*/  FMNMX.FTZ R0, R99, R0, !PT ;  /* 0x0000000063007209 */ /* 0x000fe40007810000 */
[----:B------:R-:W-:Y:S02]  /*2ec0*/  ISETP.GT.AND P3, PT, R18, 0x59, PT ;  /* 0x000000591200780c */ /* 0x000fe40003f64270 */
[----:B0-----:R-:W-:Y:S01]  /*2ed0*/  FSEL R101, R64, -INF , P4 ;  /* 0xff80000040657808 */ /* 0x001fe20002000000 */
[----:B------:R-:W0:Y:S01]  /*2ee0*/  MUFU.TANH R70, R70 ;  /* 0x0000004600467308 */ /* 0x000e220000002400 */
[----:B------:R-:W-:-:S02]  /*2ef0*/  FMNMX.FTZ R0, R29, R0, !PT ;  /* 0x000000001d007209 */ /* 0x000fc40007810000 */
[----:B------:R-:W-:Y:S02]  /*2f00*/  ISETP.GT.AND P4, PT, R18, 0x60, PT ;  /* 0x000000601200780c */ /* 0x000fe40003f84270 */
[----:B-1----:R-:W-:Y:S02]  /*2f10*/  FSEL R103, R66, -INF , P3 ;  /* 0xff80000042677808 */ /* 0x002fe40001800000 */
[----:B------:R-:W-:Y:S01]  /*2f20*/  FMNMX.FTZ R0, R101, R0, !PT ;  /* 0x0000000065007209 */ /* 0x000fe20007810000 */
[----:B------:R-:W1:Y:S01]  /*2f30*/  MUFU.TANH R68, R68 ;  /* 0x0000004400447308 */ /* 0x000e620000002400 */
[----:B------:R-:W-:Y:S02]  /*2f40*/  ISETP.GT.AND P3, PT, R18, 0x61, PT ;  /* 0x000000611200780c */ /* 0x000fe40003f64270 */
[----:B----4-:R-:W-:Y:S02]  /*2f50*/  FSEL R105, R58, -INF , P4 ;  /* 0xff8000003a697808 */ /* 0x010fe40002000000 */
[----:B------:R-:W-:-:S02]  /*2f60*/  FMNMX.FTZ R0, R103, R0, !PT ;  /* 0x0000000067007209 */ /* 0x000fc40007810000 */
[----:B------:R-:W-:Y:S01]  /*2f70*/  ISETP.GT.AND P4, PT, R18, 0x68, PT ;  /* 0x000000681200780c */ /* 0x000fe20003f84270 */
[----:B------:R-:W3:Y:S01]  /*2f80*/  MUFU.TANH R60, R60 ;  /* 0x0000003c003c7308 */ /* 0x000ee20000002400 */
[----:B--2---:R-:W-:Y:S02]  /*2f90*/  FSEL R107, R76, -INF , P3 ;  /* 0xff8000004c6b7808 */ /* 0x004fe40001800000 */
        /* <DEDUP_REMOVED lines=10> */
[----:B---3--:R-:W-:Y:S02]  /*3040*/  FSEL R113, R60, -INF , P4 ;  /* 0xff8000003c717808 */ /* 0x008fe40002000000 */
[----:B------:R-:W-:-:S02]  /*3050*/  FMNMX.FTZ R0, R111, R0, !PT ;  /* 0x000000006f007209 */ /* 0x000fc40007810000 */
[----:B------:R-:W-:Y:S01]  /*3060*/  ISETP.GT.AND P4, PT, R18, 0x78, PT ;  /* 0x000000781200780c */ /* 0x000fe20003f84270 */
[----:B------:R-:W2:Y:S01]  /*3070*/  MUFU.TANH R78, R78 ;  /* 0x0000004e004e7308 */ /* 0x000ea20000002400 */
[----:B0-----:R-:W-:Y:S02]  /*3080*/  FSEL R19, R62, -INF , P3 ;  /* 0xff8000003e137808 */ /* 0x001fe40001800000 */
[----:B------:R-:W-:Y:S02]  /*3090*/  FMNMX.FTZ R0, R113, R0, !PT ;  /* 0x0000000071007209 */ /* 0x000fe40007810000 */
[----:B------:R-:W-:Y:S02]  /*30a0*/  ISETP.GT.AND P3, PT, R18, 0x79, PT ;  /* 0x000000791200780c */ /* 0x000fe40003f64270 */
[----:B------:R-:W-:Y:S01]  /*30b0*/  FMNMX.FTZ R0, R19, R0, !PT ;  /* 0x0000000013007209 */ /* 0x000fe20007810000 */
[----:B------:R-:W-:Y:S01]  /*30c0*/  MUFU.EX2 R148, R148 ;  /* 0x0000009400947308 */ /* 0x000fe20000000800 */
[----:B-1----:R-:W-:-:S04]  /*30d0*/  FSEL R115, R74, -INF , P4 ;  /* 0xff8000004a737808 */ /* 0x002fc80002000000 */
[----:B------:R-:W-:-:S03]  /*30e0*/  FMNMX.FTZ R0, R115, R0, !PT ;  /* 0x0000000073007209 */ /* 0x000fc60007810000 */
[----:B------:R-:W0:Y:S01]  /*30f0*/  MUFU.EX2 R17, R30 ;  /* 0x0000001e00117308 */ /* 0x000e220000000800 */
[----:B--2---:R-:W-:-:S04]  /*3100*/  FSEL R117, R78, -INF , P3 ;  /* 0xff8000004e757808 */ /* 0x004fc80001800000 */
[----:B------:R-:W-:-:S03]  /*3110*/  FMNMX.FTZ R0, R117, R0, !PT ;  /* 0x0000000075007209 */ /* 0x000fc60007810000 */
[----:B------:R-:W1:Y:S02]  /*3120*/  MUFU.EX2 R150, R150 ;  /* 0x0000009600967308 */ /* 0x000e640000000800 */
[----:B------:R-:W2:Y:S06]  /*3130*/  SHFL.BFLY PT, R23, R0, 0x2, 0x1f ;  /* 0x0c401f0000177f89 */ /* 0x000eac00000e0000 */
[----:B------:R-:W3:Y:S01]  /*3140*/  MUFU.EX2 R67, R67 ;  /* 0x0000004300437308 */ /* 0x000ee20000000800 */
[----:B0-----:R-:W-:Y:S01]  /*3150*/  FADD.FTZ R37, R148, R17 ;  /* 0x0000001194257221 */ /* 0x001fe20000010000 */
[----:B------:R-:W-:-:S06]  /*3160*/  F2FP.F16.F32.PACK_AB R148, R17, R148 ;  /* 0x000000941194723e */ /* 0x000fcc00000000ff */
[----:B------:R-:W0:Y:S01]  /*3170*/  MUFU.EX2 R144, R144 ;  /* 0x0000009000907308 */ /* 0x000e220000000800 */
[----:B-1----:R-:W-:-:S07]  /*3180*/  FADD.FTZ R28, R150, R37 ;  /* 0x00000025961c7221 */ /* 0x002fce0000010000 */
[----:B------:R-:W1:Y:S01]  /*3190*/  MUFU.EX2 R61, R61 ;  /* 0x0000003d003d7308 */ /* 0x000e620000000800 */
[C---:B---3--:R-:W-:Y:S01]  /*31a0*/  FADD.FTZ R37, R67.reuse, R28 ;  /* 0x0000001c43257221 */ /* 0x048fe20000010000 */
[----:B--2---:R-:W-:Y:S02]  /*31b0*/  FMNMX.FTZ R10, R0, R23, !PT ;  /* 0x00000017000a7209 */ /* 0x004fe40007810000 */
[----:B------:R-:W-:-:S03]  /*31c0*/  F2FP.F16.F32.PACK_AB R150, R67, R150 ;  /* 0x000000964396723e */ /* 0x000fc600000000ff */
[----:B------:R-:W2:Y:S01]  /*31d0*/  SHFL.BFLY PT, R23, R10, 0x1, 0x1f ;  /* 0x0c201f000a177f89 */ /* 0x000ea200000e0000 */
[----:B------:R-:W3:Y:S01]  /*31e0*/  MUFU.EX2 R146, R146 ;  /* 0x0000009200927308 */ /* 0x000ee20000000800 */
[----:B0-----:R-:W-:-:S07]  /*31f0*/  FADD.FTZ R30, R144, R37 ;  /* 0x00000025901e7221 */ /* 0x001fce0000010000 */
[----:B------:R-:W0:Y:S01]  /*3200*/  MUFU.EX2 R53, R53 ;  /* 0x0000003500357308 */ /* 0x000e220000000800 */
[C---:B-1----:R-:W-:Y:S01]  /*3210*/  FADD.FTZ R37, R61.reuse, R30 ;  /* 0x0000001e3d257221 */ /* 0x042fe20000010000 */
[----:B------:R-:W-:-:S06]  /*3220*/  F2FP.F16.F32.PACK_AB R144, R61, R144 ;  /* 0x000000903d90723e */ /* 0x000fcc00000000ff */
[----:B------:R-:W1:Y:S01]  /*3230*/  MUFU.EX2 R140, R140 ;  /* 0x0000008c008c7308 */ /* 0x000e620000000800 */
[----:B---3--:R-:W-:Y:S01]  /*3240*/  FADD.FTZ R30, R146, R37 ;  /* 0x00000025921e7221 */ /* 0x008fe20000010000 */
[----:B--2---:R-:W-:-:S06]  /*3250*/  FMNMX.FTZ R23, R10, R23, !PT ;  /* 0x000000170a177209 */ /* 0x004fcc0007810000 */
[----:B------:R-:W2:Y:S01]  /*3260*/  MUFU.EX2 R45, R45 ;  /* 0x0000002d002d7308 */ /* 0x000ea20000000800 */
[C---:B0-----:R-:W-:Y:S01]  /*3270*/  FADD.FTZ R37, R53.reuse, R30 ;  /* 0x0000001e35257221 */ /* 0x041fe20000010000 */
[----:B------:R-:W-:Y:S01]  /*3280*/  F2FP.F16.F32.PACK_AB R146, R53, R146 ;  /* 0x000000923592723e */ /* 0x000fe200000000ff */
[C---:B------:R-:W-:Y:S01]  /*3290*/  FMUL.FTZ R22, R23.reuse, R24 ;  /* 0x0000001817167220 */ /* 0x040fe20000410000 */
[----:B------:R-:W-:-:S04]  /*32a0*/  FSETP.NEU.FTZ.AND P3, PT, R23, -INF , PT ;  /* 0xff8000001700780b */ /* 0x000fc80003f7d000 */
[----:B------:R-:W0:Y:S01]  /*32b0*/  MUFU.EX2 R142, R142 ;  /* 0x0000008e008e7308 */ /* 0x000e220000000800 */
[----:B------:R-:W-:Y:S01]  /*32c0*/  FSEL R22, R22, RZ, P3 ;  /* 0x000000ff16167208 */ /* 0x000fe20001800000 */
[----:B-1----:R-:W-:Y:S01]  /*32d0*/  FADD.FTZ R34, R140, R37 ;  /* 0x000000258c227221 */ /* 0x002fe20000010000 */
        /* <DEDUP_REMOVED lines=11> */
[-C--:B------:R-:W-:Y:S01]  /*3390*/  FFMA.FTZ R28, R39, R24.reuse, -R22 ;  /* 0x00000018271c7223 */ /* 0x080fe20000010816 */
[----:B--2---:R-:W-:Y:S01]  /*33a0*/  FADD.FTZ R39, R45, R34 ;  /* 0x000000222d277221 */ /* 0x004fe20000010000 */
        /* <DEDUP_REMOVED lines=27> */
[----:B0-----:R-:W-:Y:S01]  /*3560*/  FADD.FTZ R37, R151, R32 ;  /* 0x0000002097257221 */ /* 0x001fe20000010000 */
[----:B------:R-:W-:-:S02]  /*3570*/  F2FP.F16.F32.PACK_AB R149, R0, R149 ;  /* 0x000000950095723e */ /* 0x000fc400000000ff */
[----:B------:R-:W-:Y:S02]  /*3580*/  CS2R R98, SRZ ;  /* 0x0000000000627805 */ /* 0x000fe4000001ff00 */
[----:B------:R-:W-:Y:S02]  /*3590*/  F2FP.F16.F32.PACK_AB R140, R45, R140 ;  /* 0x0000008c2d8c723e */ /* 0x000fe400000000ff */
[----:B------:R-:W-:Y:S02]  /*35a0*/  CS2R R96, SRZ ;  /* 0x0000000000607805 */ /* 0x000fe4000001ff00 */
[----:B------:R-:W-:Y:S02]  /*35b0*/  CS2R R94, SRZ ;  /* 0x00000000005e7805 */ /* 0x000fe4000001ff00 */
[----:B------:R-:W-:Y:S01]  /*35c0*/  CS2R R92, SRZ ;  /* 0x00000000005c7805 */ /* 0x000fe2000001ff00 */
[----:B------:R-:W0:Y:S01]  /*35d0*/  MUFU.EX2 R33, R33 ;  /* 0x0000002100217308 */ /* 0x000e220000000800 */
[C---:B--2---:R-:W-:Y:S01]  /*35e0*/  FADD.FTZ R32, R8.reuse, R37 ;  /* 0x0000002508207221 */ /* 0x044fe20000010000 */
[----:B------:R-:W-:-:S02]  /*35f0*/  F2FP.F16.F32.PACK_AB R151, R8, R151 ;  /* 0x000000970897723e */ /* 0x000fc400000000ff */
[----:B------:R-:W-:Y:S02]  /*3600*/  CS2R R90, SRZ ;  /* 0x00000000005a7805 */ /* 0x000fe4000001ff00 */
[----:B------:R-:W-:Y:S02]  /*3610*/  CS2R R88, SRZ ;  /* 0x0000000000587805 */ /* 0x000fe4000001ff00 */
[----:B------:R-:W2:Y:S01]  /*3620*/  MUFU.EX2 R10, R10 ;  /* 0x0000000a000a7308 */ /* 0x000ea20000000800 */
[----:B-1----:R-:W-:Y:S01]  /*3630*/  FADD.FTZ R37, R145, R32 ;  /* 0x0000002091257221 */ /* 0x002fe20000010000 */
[----:B------:R-:W-:-:S05]  /*3640*/  IMAD.U32 R32, RZ, RZ, UR39 ;  /* 0x00000027ff207e24 */ /* 0x000fca000f8e00ff */
[----:B------:R-:W-:Y:S01]  /*3650*/  @!P1 IADD3 R32, R32, 0x16840, RZ ;  /* 0x0001684020209810 */ /* 0x000fe20007ffe0ff */
[----:B------:R-:W1:Y:S01]  /*3660*/  MUFU.EX2 R136, R136 ;  /* 0x0000008800887308 */ /* 0x000e620000000800 */
[----:B0-----:R-:W-:Y:S01]  /*3670*/  FADD.FTZ R39, R33, R34 ;  /* 0x0000002221277221 */ /* 0x001fe20000010000 */
[----:B------:R-:W-:Y:S01]  /*3680*/  FFMA.FTZ R34, R29, R24, -R22 ;  /* 0x000000181d227223 */ /* 0x000fe20000010816 */
[----:B------:R-:W-:Y:S02]  /*3690*/  @!P1 PRMT R29, RZ, 0x654, R32 ;  /* 0x00000654ff1d9816 */ /* 0x000fe40000000020 */
[----:B------:R-:W-:Y:S02]  /*36a0*/  F2FP.F16.F32.PACK_AB R142, R33, R142 ;  /* 0x0000008e218e723e */ /* 0x000fe400000000ff */
[----:B------:R0:W-:Y:S01]  /*36b0*/  @!P1 SYNCS.ARRIVE.TRANS64.RED.A1T0 RZ, [R29+URZ], RZ ;  /* 0x000000ff1dff99a7 */ /* 0x0001e2000810043f */
        /* <DEDUP_REMOVED lines=10> */
[----:B------:R-:W0:Y:S01]  /*3760*/  MUFU.EX2 R141, R141 ;  /* 0x0000008d008d7308 */ /* 0x000e220000000800 */
[C---:B-1----:R-:W-:Y:S01]  /*3770*/  FADD.FTZ R36, R12.reuse, R37 ;  /* 0x000000250c247221 */ /* 0x042fe20000010000 */
[----:B------:R-:W-:-:S06]  /*3780*/  F2FP.F16.F32.PACK_AB R147, R12, R147 ;  /* 0x000000930c93723e */ /* 0x000fcc00000000ff */
[----:B------:R-:W1:Y:S01]  /*3790*/  MUFU.EX2 R21, R21 ;  /* 0x0000001500157308 */ /* 0x000e620000000800 */
[----:B---3--:R-:W-:-:S07]  /*37a0*/  FADD.FTZ R38, R138, R39 ;  /* 0x000000278a267221 */ /* 0x008fce0000010000 */
        /* <DEDUP_REMOVED lines=79> */
[----:B------:R-:W-:-:S04]  /*3ca0*/  CS2R R100, SRZ ;  /* 0x0000000000647805 */ /* 0x000fc8000001ff00 */
        /* <DEDUP_REMOVED lines=8> */
[----:B------:R-:W-:-:S04]  /*3d30*/  CS2R R104, SRZ ;  /* 0x0000000000687805 */ /* 0x000fc8000001ff00 */
[----:B------:R-:W3:Y:S01]  /*3d40*/  MUFU.EX2 R113, R113 ;  /* 0x0000007100717308 */ /* 0x000ee20000000800 */
[----:B-1----:R-:W-:Y:S01]  /*3d50*/  FADD.FTZ R9, R109, R0 ;  /* 0x000000006d097221 */ /* 0x002fe20000010000 */
[----:B0-----:R-:W-:-:S06]  /*3d60*/  CS2R R110, SRZ ;  /* 0x00000000006e7805 */ /* 0x001fcc000001ff00 */
[----:B------:R-:W0:Y:S01]  /*3d70*/  MUFU.EX2 R38, R19 ;  /* 0x0000001300267308 */ /* 0x000e220000000800 */
[C---:B--2---:R-:W-:Y:S01]  /*3d80*/  FADD.FTZ R0, R36.reuse, R9 ;  /* 0x0000000924007221 */ /* 0x044fe20000010000 */
[----:B------:R-:W-:Y:S02]  /*3d90*/  F2FP.F16.F32.PACK_AB R127, R36, R109 ;  /* 0x0000006d247f723e */ /* 0x000fe400000000ff */
[----:B------:R-:W-:-:S04]  /*3da0*/  CS2R R108, SRZ ;  /* 0x00000000006c7805 */ /* 0x000fc8000001ff00 */
[----:B------:R-:W1:Y:S01]  /*3db0*/  MUFU.EX2 R115, R115 ;  /* 0x0000007300737308 */ /* 0x000e620000000800 */
[----:B---3--:R-:W-:-:S07]  /*3dc0*/  FADD.FTZ R9, R113, R0 ;  /* 0x0000000071097221 */ /* 0x008fce0000010000 */
[----:B------:R2:W3:Y:S01]  /*3dd0*/  MUFU.EX2 R8, R117 ;  /* 0x0000007500087308 */ /* 0x0004e20000000800 */
[C---:B0-----:R-:W-:Y:S01]  /*3de0*/  FADD.FTZ R0, R38.reuse, R9 ;  /* 0x0000000926007221 */ /* 0x041fe20000010000 */
[----:B------:R-:W-:Y:S02]  /*3df0*/  F2FP.F16.F32.PACK_AB R121, R38, R113 ;  /* 0x000000712679723e */ /* 0x000fe400000000ff */
[----:B------:R-:W-:-:S04]  /*3e00*/  CS2R R112, SRZ ;  /* 0x0000000000707805 */ /* 0x000fc8000001ff00 */
[----:B------:R-:W0:Y:S01]  /*3e10*/  MUFU.EX2 R35, R35 ;  /* 0x0000002300237308 */ /* 0x000e220000000800 */
[----:B-1----:R-:W-:Y:S01]  /*3e20*/  FADD.FTZ R9, R115, R0 ;  /* 0x0000000073097221 */ /* 0x002fe20000010000 */
[----:B--2---:R-:W-:Y:S02]  /*3e30*/  CS2R R116, SRZ ;  /* 0x0000000000747805 */ /* 0x004fe4000001ff00 */
[C---:B---3--:R-:W-:Y:S01]  /*3e40*/  F2FP.F16.F32.PACK_AB R123, R8.reuse, R115 ;  /* 0x00000073087b723e */ /* 0x048fe200000000ff */
[----:B------:R-:W-:Y:S01]  /*3e50*/  FADD.FTZ R0, R8, R9 ;  /* 0x0000000908007221 */ /* 0x000fe20000010000 */
[----:B------:R-:W-:Y:S01]  /*3e60*/  CS2R R114, SRZ ;  /* 0x0000000000727805 */ /* 0x000fe2000001ff00 */
[C---:B0-----:R-:W-:Y:S01]  /*3e70*/  FADD.FTZ R3, R35.reuse, R42 ;  /* 0x0000002a23037221 */ /* 0x041fe20000010000 */
[----:B------:R-:W-:Y:S01]  /*3e80*/  F2FP.F16.F32.PACK_AB R122, R35, R122 ;  /* 0x0000007a237a723e */ /* 0x000fe200000000ff */
[----:B------:R-:W-:Y:S06]  /*3e90*/  @!P3 BRA `(.L_x_14000) ;  /* 0x0000002c0098b947 */ /* 0x000fec0003800000 */
[----:B------:R-:W-:Y:S01]  /*3ea0*/  IMAD.MOV.U32 R9, RZ, RZ, R23 ;  /* 0x000000ffff097224 */ /* 0x000fe200078e0017 */
[----:B------:R-:W-:Y:S01]  /*3eb0*/  UMOV UR7, URZ ;  /* 0x0000003f00077c82 */ /* 0x000fe20008000000 */
[----:B------:R-:W-:Y:S01]  /*3ec0*/  IMAD.MOV.U32 R8, RZ, RZ, R55 ;  /* 0x000000ffff087224 */ /* 0x000fe200078e0037 */
[----:B------:R-:W-:Y:S01]  /*3ed0*/  UMOV UR6, URZ ;  /* 0x0000003f00067c82 */ /* 0x000fe20008000000 */
[----:B------:R-:W-:Y:S01]  /*3ee0*/  IMAD.MOV.U32 R119, RZ, RZ, RZ ;  /* 0x000000ffff777224 */ /* 0x000fe200078e00ff */
[----:B------:R-:W-:Y:S01]  /*3ef0*/  ULDC UR29, c[0x0][0x288] ;  /* 0x0000a200001d7ab9 */ /* 0x000fe20000000800 */
[----:B------:R-:W-:Y:S01]  /*3f00*/  ULDC UR27, c[0x0][0x2f0] ;  /* 0x0000bc00001b7ab9 */ /* 0x000fe20000000800 */
[----:B------:R-:W-:-:S05]  /*3f10*/  ULDC UR28, c[0x0][0x9d8] ;  /* 0x00027600001c7ab9 */ /* 0x000fca0000000800 */
.L_x_14009:
        /* <DEDUP_REMOVED lines=9> */
.L_x_14002:
[----:B------:R-:W-:Y:S01]  /*3fb0*/  ULEA UR10, UR4, UR39, 0x3 ;  /* 0x00000027040a7291 */ /* 0x000fe2000f8e183f */
[----:B------:R-:W-:-:S05]  /*3fc0*/  IMAD.U32 R10, RZ, RZ, UR5 ;  /* 0x00000005ff0a7e24 */ /* 0x000fca000f8e00ff */
[----:B------:R-:W-:-:S04]  /*3fd0*/  SHF.L.U32 R10, R10, 0x1f, RZ ;  /* 0x0000001f0a0a7819 */ /* 0x000fc800000006ff */
[----:B------:R0:W1:Y:S01]  /*3fe0*/  SYNCS.PHASECHK.TRANS64.TRYWAIT P3, [UR10+0x16830], R10 ;  /* 0x0168300aff0075a7 */ /* 0x000062000806014a */
[----:B------:R-:W-:Y:S05]  /*3ff0*/  @!P0 BRA `(.L_x_14003) ;  /* 0x0000000000048947 */ /* 0x000fea0003800000 */
[----:B------:R-:W-:Y:S01]  /*4000*/  BPT.TRAP 0x1 ;  /* 0x000000040000795c */ /* 0x000fe20000300000 */
.L_x_14003:
[----:B-1----:R-:W-:Y:S05]  /*4010*/  @P3 BRA `(.L_x_14001) ;  /* 0x0000000000083947 */ /* 0x002fea0003800000 */
[----:B------:R-:W1:Y:S02]  /*4020*/  SYNCS.PHASECHK.TRANS64.TRYWAIT P3, [UR10+0x16830], R10 ;  /* 0x0168300aff0075a7 */ /* 0x000e64000806014a */
[----:B-1----:R-:W-:Y:S05]  /*4030*/  @!P3 BRA `(.L_x_14004) ;  /* 0x000000a000a4b947 */ /* 0x002fea0003800000 */
.L_x_14001:
        /* <DEDUP_REMOVED lines=27> */
.L_x_14006:
[----:B------:R-:W-:Y:S01]  /*41f0*/  ULEA UR10, UR6, UR39, 0x3 ;  /* 0x00000027060a7291 */ /* 0x000fe2000f8e183f */
[----:B------:R-:W-:-:S04]  /*4200*/  MOV R10, UR7 ;  /* 0x00000007000a7c02 */ /* 0x000fc80008000f00 */
[----:B------:R-:W-:-:S04]  /*4210*/  SHF.L.U32 R10, R10, 0x1f, RZ ;  /* 0x0000001f0a0a7819 */ /* 0x000fc800000006ff */
[----:B------:R0:W1:Y:S01]  /*4220*/  SYNCS.PHASECHK.TRANS64.TRYWAIT P3, [UR10+0x16850], R10 ;  /* 0x0168500aff0075a7 */ /* 0x000062000806014a */
[----:B------:R-:W-:Y:S05]  /*4230*/  @!P0 BRA `(.L_x_14007) ;  /* 0x0000000000048947 */ /* 0x000fea0003800000 */
[----:B------:R-:W-:Y:S01]  /*4240*/  BPT.TRAP 0x1 ;  /* 0x000000040000795c */ /* 0x000fe20000300000 */
.L_x_14007:
[----:B-1----:R-:W-:Y:S05]  /*4250*/  @P3 BRA `(.L_x_14005) ;  /* 0x0000000000083947 */ /* 0x002fea0003800000 */
[----:B------:R-:W1:Y:S02]  /*4260*/  SYNCS.PHASECHK.TRANS64.TRYWAIT P3, [UR10+0x16850], R10 ;  /* 0x0168500aff0075a7 */ /* 0x000e64000806014a */
[----:B-1----:R-:W-:Y:S05]  /*4270*/  @!P3 BRA `(.L_x_14008) ;  /* 0x000000a0002cb947 */ /* 0x002fea0003800000 */
.L_x_14005:
[----:B------:R-:W-:Y:S01]  /*4280*/  UIADD3 UR7, UR39, 0x400, URZ ;  /* 0x0000040027077890 */ /* 0x000fe2000fffe03f */
[----:B------:R-:W-:Y:S01]  /*4290*/  WARPGROUP.ARRIVE ;  /* 0x00000000000079c5 */ /* 0x000fe20000000000 */
[----:B------:R-:W-:Y:S01]  /*42a0*/  UMOV UR11, 0x40000040 ;  /* 0x40000040000b7882 */ /* 0x000fe20000000000 */
[----:B------:R-:W-:Y:S01]  /*42b0*/  FMUL.FTZ R23, R34, UR28 ;  /* 0x0000001c22177c20 */ /* 0x000fe20008410000 */
[----:B------:R-:W-:Y:S01]  /*42c0*/  USHF.R.U32.HI UR7, URZ, 0x4, UR7 ;  /* 0x000000043f077899 */ /* 0x000fe20008011607 */
[----:B------:R-:W-:Y:S01]  /*42d0*/  FMUL.FTZ R20, R33, UR28 ;  /* 0x0000001c21147c20 */ /* 0x000fe20008410000 */
[----:B------:R-:W-:Y:S02]  /*42e0*/  IMAD.MOV.U32 R33, RZ, RZ, R4 ;  /* 0x000000ffff217224 */ /* 0x000fe400078e0004 */
        /* <DEDUP_REMOVED lines=8> */
[----:B-1----:R-:W-:Y:S01]  /*4370*/  FMUL.FTZ R11, R25, UR28 ;  /* 0x0000001c190b7c20 */ /* 0x002fe20008410000 */
[----:B------:R-:W1:Y:S01]  /*4380*/  MUFU.TANH R12, R12 ;  /* 0x0000000c000c7308 */ /* 0x000e620000002400 */
[----:B------:R-:W-:Y:S01]  /*4390*/  FMUL.FTZ R25, R40, UR28 ;  /* 0x0000001c28197c20 */ /* 0x000fe20008410000 */
[----:B0-----:R-:W-:Y:S01]  /*43a0*/  FMUL.FTZ R10, R24, UR28 ;  /* 0x0000001c180a7c20 */ /* 0x001fe20008410000 */
[----:B------:R-:W-:Y:S01]  /*43b0*/  UMOV UR10, UR7 ;  /* 0x00000007000a7c82 */ /* 0x000fe20008000000 */
[----:B------:R-:W-:Y:S01]  /*43c0*/  FMUL.FTZ R24, R35, UR28 ;  /* 0x0000001c23187c20 */ /* 0x000fe20008410000 */
[----:B------:R-:W-:Y:S01]  /*43d0*/  HGMMA.64x64x16.F32 R88, R148, gdesc[UR8].tnspB, R88, gsb0 ;  /* 0x40e0000894587df0 */ /* 0x000fe20008000858 */
[----:B------:R-:W-:Y:S01]  /*43e0*/  UIADD3 UR10, UR7, 0x80, URZ ;  /* 0x00000080070a7890 */ /* 0x000fe2000fffe03f */
[----:B------:R-:W-:Y:S01]  /*43f0*/  FMUL.FTZ R42, R42, UR28 ;  /* 0x0000001c2a2a7c20 */ /* 0x000fe20008410000 */
[----:B------:R-:W-:Y:S01]  /*4400*/  UMOV UR11, 0x40000040 ;  /* 0x40000040000b7882 */ /* 0x000fe20000000000 */
        /* <DEDUP_REMOVED lines=26> */
[----:B------:R-:W-:-:S06]  /*45b0*/  UISETP.GT.AND UP1, UPT, UR26, UR25, UPT ;  /* 0x000000191a00728c */ /* 0x000fcc000bf24270 */
[----:B------:R-:W5:Y:S08]  /*45c0*/  MUFU.TANH R24, R24 ;  /* 0x0000001800187308 */ /* 0x000f700000002400 */
        /* <DEDUP_REMOVED lines=9> */
[----:B------:R-:W-:Y:S02]  /*4660*/  IMAD.U32 R39, RZ, RZ, UR27 ;  /* 0x0000001bff277e24 */ /* 0x000fe4000f8e00ff */
[----:B------:R-:W-:Y:S01]  /*4670*/  FMUL.FTZ R149, R43, UR28 ;  /* 0x0000001c2b957c20 */ /* 0x000fe20008410000 */
[----:B------:R-:W-:Y:S01]  /*4680*/  MUFU.TANH R52, R52 ;  /* 0x0000003400347308 */ /* 0x000fe20000002400 */
[----:B------:R-:W-:Y:S01]  /*4690*/  HGMMA.64x64x16.F32 R88, R144, gdesc[UR8].tnspB, R88, gsb0 ;  /* 0x40e0000890587df0 */ /* 0x000fe20008000858 */
[----:B------:R-:W-:Y:S01]  /*46a0*/  @UP0 ULDC UR10, c[0x0][0x44c] ;  /* 0x00011300000a0ab9 */ /* 0x000fe20000000800 */
[----:B------:R-:W-:Y:S01]  /*46b0*/  UMOV UR11, 0x40000040 ;  /* 0x40000040000b7882 */ /* 0x000fe20000000000 */
[----:B------:R-:W-:Y:S01]  /*46c0*/  @P2 IMAD.HI.U32 R34, R4, UR10, RZ ;  /* 0x0000000a04222c27 */ /* 0x000fe2000f8e00ff */
[----:B------:R-:W-:-:S03]  /*46d0*/  @UP0 ULDC UR10, c[0x0][0x450] ;  /* 0x00011400000a0ab9 */ /* 0x000fc60000000800 */
[----:B------:R-:W5:Y:S01]  /*46e0*/  MUFU.TANH R148, R148 ;  /* 0x0000009400947308 */ /* 0x000f620000002400 */
[----:B------:R-:W-:Y:S01]  /*46f0*/  @P2 SHF.R.U32.HI R33, RZ, UR10, R34 ;  /* 0x0000000aff212c19 */ /* 0x000fe20008011622 */
[----:B------:R-:W-:Y:S01]  /*4700*/  UMOV UR10, 0xffffff80 ;  /* 0xffffff80000a7882 */ /* 0x000fe20000000000 */
[----:B------:R-:W-:Y:S01]  /*4710*/  FMUL.FTZ R34, R56, UR28 ;  /* 0x0000001c38227c20 */ /* 0x000fe20008410000 */
[----:B------:R-:W-:Y:S01]  /*4720*/  UIMAD UR10, UR26, UR10, 0x1 ;  /* 0x000000011a0a74a4 */ /* 0x000fe2000f8e020a */
[----:B------:R-:W-:Y:S01]  /*4730*/  FMUL.FTZ R56, R59, UR28 ;  /* 0x0000001c3b387c20 */ /* 0x000fe20008410000 */
[----:B------:R-:W1:Y:S01]  /*4740*/  SHFL.IDX PT, R37, R33, 0x1, 0x1c1f ;  /* 0x003c1f0021257f89 */ /* 0x000e6200000e0000 */
[----:B------:R-:W-:Y:S01]  /*4750*/  UIADD3 UR26, UR26, -0x1, URZ ;  /* 0xffffffff1a1a7890 */ /* 0x000fe2000fffe03f */
[----:B------:R-:W5:Y:S02]  /*4760*/  MUFU.TANH R38, R38 ;  /* 0x0000002600267308 */ /* 0x000f640000002400 */
[----:B------:R-:W-:Y:S01]  /*4770*/  IMAD.U32 R36, RZ, RZ, UR10 ;  /* 0x0000000aff247e24 */ /* 0x000fe2000f8e00ff */
[----:B------:R-:W-:Y:S01]  /*4780*/  UIADD3 UR10, UR7, 0x100, URZ ;  /* 0x00000100070a7890 */ /* 0x000fe2000fffe03f */
[----:B------:R-:W5:Y:S02]  /*4790*/  SHFL.IDX PT, R33, R33, RZ, 0x1c1f ;  /* 0x001c1fff21217589 */ /* 0x000f6400000e0000 */
[----:B------:R-:W-:-:S02]  /*47a0*/  IMAD R36, R5, -0x2, R36 ;  /* 0xfffffffe05247824 */ /* 0x000fc400078e0224 */
[----:B------:R-:W5:Y:S02]  /*47b0*/  MUFU.TANH R149, R149 ;  /* 0x0000009500957308 */ /* 0x000f640000002400 */
[----:B------:R-:W-:-:S06]  /*47c0*/  IMAD R36, R39, UR37, R36 ;  /* 0x0000002527247c24 */ /* 0x000fcc000f8e0224 */
[----:B------:R-:W-:Y:S01]  /*47d0*/  MUFU.TANH R54, R54 ;  /* 0x0000003600367308 */ /* 0x000fe20000002400 */
[----:B-1----:R-:W-:-:S07]  /*47e0*/  IADD3 R40, R37, -UR29, R36 ;  /* 0x8000001d25287c10 */ /* 0x002fce000fffe024 */
[----:B------:R-:W1:Y:S01]  /*47f0*/  MUFU.TANH R58, R58 ;  /* 0x0000003a003a7308 */ /* 0x000e620000002400 */
[C---:B------:R-:W-:Y:S02]  /*4800*/  ISETP.GT.AND P3, PT, R40.reuse, RZ, PT ;  /* 0x000000ff2800720c */ /* 0x040fe40003f64270 */
[----:B------:R-:W-:Y:S02]  /*4810*/  ISETP.GT.AND P4, PT, R40, 0x1, PT ;  /* 0x000000012800780c */ /* 0x000fe40003f84270 */
[----:B------:R-:W-:Y:S02]  /*4820*/  FSEL R12, R12, -INF , P3 ;  /* 0xff8000000c0c7808 */ /* 0x000fe40001800000 */
[C---:B------:R-:W-:Y:S01]  /*4830*/  ISETP.GT.AND P3, PT, R40.reuse, 0x8, PT ;  /* 0x000000082800780c */ /* 0x040fe20003f64270 */
[----:B------:R-:W-:Y:S01]  /*4840*/  MUFU.TANH R56, R56 ;  /* 0x0000003800387308 */ /* 0x000fe20000002400 */
[----:B0-----:R-:W-:Y:S02]  /*4850*/  FSEL R13, R13, -INF , P4 ;  /* 0xff8000000d0d7808 */ /* 0x001fe40002000000 */
[----:B------:R-:W-:-:S02]  /*4860*/  ISETP.GT.AND P4, PT, R40, 0x9, PT ;  /* 0x000000092800780c */ /* 0x000fc40003f84270 */
[----:B--2---:R-:W-:Y:S02]  /*4870*/  FSEL R17, R17, -INF , P3 ;  /* 0xff80000011117808 */ /* 0x004fe40001800000 */
[----:B------:R-:W-:Y:S01]  /*4880*/  ISETP.GT.AND P3, PT, R40, 0x10, PT ;  /* 0x000000102800780c */ /* 0x000fe20003f64270 */
[----:B------:R-:W0:Y:S01]  /*4890*/  MUFU.TANH R62, R62 ;  /* 0x0000003e003e7308 */ /* 0x000e220000002400 */
[----:B---3--:R-:W-:Y:S01]  /*48a0*/  FSEL R37, R18, -INF , P4 ;  /* 0xff80000012257808 */ /* 0x008fe20002000000 */
[----:B------:R-:W-:Y:S01]  /*48b0*/  FMUL.FTZ R18, R70, UR28 ;  /* 0x0000001c46127c20 */ /* 0x000fe20008410000 */
[C---:B------:R-:W-:Y:S02]  /*48c0*/  ISETP.GT.AND P4, PT, R40.reuse, 0x11, PT ;  /* 0x000000112800780c */ /* 0x040fe40003f84270 */
[----:B----4-:R-:W-:Y:S01]  /*48d0*/  FSEL R39, R23, -INF , P3 ;  /* 0xff80000017277808 */ /* 0x010fe20001800000 */
[----:B------:R-:W-:Y:S01]  /*48e0*/  FMUL.FTZ R23, R79, UR28 ;  /* 0x0000001c4f177c20 */ /* 0x000fe20008410000 */
[----:B------:R-:W-:Y:S01]  /*48f0*/  ISETP.GT.AND P3, PT, R40, 0x18, PT ;  /* 0x000000182800780c */ /* 0x000fe20003f64270 */
[----:B------:R-:W-:Y:S01]  /*4900*/  MUFU.TANH R18, R18 ;  /* 0x0000001200127308 */ /* 0x000fe20000002400 */
[----:B-----5:R-:W-:-:S02]  /*4910*/  FSEL R41, R24, -INF , P4 ;  /* 0xff80000018297808 */ /* 0x020fc40002000000 */
[----:B------:R-:W-:Y:S01]  /*4920*/  ISETP.GT.AND P4, PT, R40, 0x19, PT ;  /* 0x000000192800780c */ /* 0x000fe20003f84270 */
[----:B------:R-:W2:Y:S01]  /*4930*/  LDC R24, c[0x0][0x988] ;  /* 0x00026200ff187b82 */ /* 0x000ea20000000800 */
[----:B------:R-:W-:Y:S02]  /*4940*/  FSEL R43, R148, -INF , P3 ;  /* 0xff800000942b7808 */ /* 0x000fe40001800000 */
[----:B------:R-:W-:Y:S01]  /*4950*/  ISETP.GT.AND P3, PT, R40, 0x20, PT ;  /* 0x000000202800780c */ /* 0x000fe20003f64270 */
[----:B------:R3:W-:Y:S01]  /*4960*/  MUFU.TANH R155, R23 ;  /* 0x00000017009b7308 */ /* 0x0007e20000002400 */
[----:B------:R-:W-:Y:S01]  /*4970*/  FSEL R45, R38, -INF , P4 ;  /* 0xff800000262d7808 */ /* 0x000fe20002000000 */
[----:B------:R-:W-:Y:S01]  /*4980*/  FMUL.FTZ R38, R61, UR28 ;  /* 0x0000001c3d267c20 */ /* 0x000fe20008410000 */
[----:B------:R-:W-:Y:S02]  /*4990*/  ISETP.GT.AND P4, PT, R40, 0x21, PT ;  /* 0x000000212800780c */ /* 0x000fe40003f84270 */
[----:B------:R-:W-:Y:S01]  /*49a0*/  FSEL R47, R42, -INF , P3 ;  /* 0xff8000002a2f7808 */ /* 0x000fe20001800000 */
[----:B------:R-:W-:-:S02]  /*49b0*/  WARPGROUP.DEPBAR.LE gsb0, 0x0 ;  /* 0x00008000000079c5 */ /* 0x000fc40000010000 */
[----:B------:R-:W-:Y:S01]  /*49c0*/  WARPGROUP.ARRIVE ;  /* 0x00000000000079c5 */ /* 0x000fe20000000000 */
[C---:B------:R-:W-:Y:S01]  /*49d0*/  ISETP.GT.AND P3, PT, R40.reuse, 0x28, PT ;  /* 0x000000282800780c */ /* 0x040fe20003f64270 */
[----:B------:R-:W-:Y:S01]  /*49e0*/  FMUL.FTZ R145, R71, UR28 ;  /* 0x0000001c47917c20 */ /* 0x000fe20008410000 */
[----:B------:R-:W-:Y:S01]  /*49f0*/  FSEL R49, R149, -INF , P4 ;  /* 0xff80000095317808 */ /* 0x000fe20002000000 */
[----:B------:R-:W-:Y:S01]  /*4a00*/  FMUL.FTZ R149, R75, UR28 ;  /* 0x0000001c4b957c20 */ /* 0x000fe20008410000 */
[----:B------:R-:W-:Y:S01]  /*4a10*/  ISETP.GT.AND P4, PT, R40, 0x29, PT ;  /* 0x000000292800780c */ /* 0x000fe20003f84270 */
[----:B------:R-:W-:Y:S01]  /*4a20*/  HGMMA.64x64x16.F32 R88, R140, gdesc[UR8].tnspB, R88, gsb0 ;  /* 0x40e000088c587df0 */ /* 0x000fe20008000858 */
[----:B------:R-:W-:Y:S01]  /*4a30*/  FSEL R51, R44, -INF , P3 ;  /* 0xff8000002c337808 */ /* 0x000fe20001800000 */
[----:B------:R-:W-:Y:S01]  /*4a40*/  UIADD3 UR10, UR7, 0x180, URZ ;  /* 0x00000180070a7890 */ /* 0x000fe2000fffe03f */
[----:B------:R-:W-:Y:S01]  /*4a50*/  ISETP.GT.AND P3, PT, R40, 0x30, PT ;  /* 0x000000302800780c */ /* 0x000fe20003f64270 */
[----:B------:R-:W-:Y:S01]  /*4a60*/  FMUL.FTZ R147, R74, UR28 ;  /* 0x0000001c4a937c20 */ /* 0x000fe20008410000 */
[----:B------:R-:W-:Y:S01]  /*4a70*/  FSEL R53, R46, -INF , P4 ;  /* 0xff8000002e357808 */ /* 0x000fe20002000000 */
[----:B------:R-:W-:Y:S01]  /*4a80*/  MUFU.TANH R145, R145 ;  /* 0x0000009100917308 */ /* 0x000fe20000002400 */
[----:B------:R-:W-:Y:S01]  /*4a90*/  ISETP.GT.AND P4, PT, R40, 0x31, PT ;  /* 0x000000312800780c */ /* 0x000fe20003f84270 */
[----:B------:R-:W-:Y:S01]  /*4aa0*/  UMOV UR11, 0x40000040 ;  /* 0x40000040000b7882 */ /* 0x000fe20000000000 */
[----:B------:R-:W-:Y:S01]  /*4ab0*/  FSEL R55, R50, -INF , P3 ;  /* 0xff80000032377808 */ /* 0x000fe20001800000 */
[----:B---3--:R-:W-:Y:S01]  /*4ac0*/  FMUL.FTZ R23, R83, UR28 ;  /* 0x0000001c53177c20 */ /* 0x008fe20008410000 */
[----:B------:R-:W-:Y:S01]  /*4ad0*/  ISETP.GT.AND P3, PT, R40, 0x38, PT ;  /* 0x000000382800780c */ /* 0x000fe20003f64270 */
[----:B------:R-:W-:Y:S01]  /*4ae0*/  FMUL.FTZ R42, R65, UR28 ;  /* 0x0000001c412a7c20 */ /* 0x000fe20008410000 */
[----:B------:R-:W-:Y:S01]  /*4af0*/  FSEL R57, R48, -INF , P4 ;  /* 0xff80000030397808 */ /* 0x000fe20002000000 */
[----:B------:R-:W-:Y:S01]  /*4b00*/  MUFU.TANH R147, R147 ;  /* 0x0000009300937308 */ /* 0x000fe20000002400 */
[----:B------:R-:W-:Y:S01]  /*4b10*/  ISETP.GT.AND P4, PT, R40, 0x39, PT ;  /* 0x000000392800780c */ /* 0x000fe20003f84270 */
[----:B------:R-:W-:Y:S01]  /*4b20*/  FMUL.FTZ R44, R68, UR28 ;  /* 0x0000001c442c7c20 */ /* 0x000fe20008410000 */
[----:B------:R-:W-:Y:S01]  /*4b30*/  FSEL R59, R52, -INF , P3 ;  /* 0xff800000343b7808 */ /* 0x000fe20001800000 */
[----:B------:R-:W-:Y:S01]  /*4b40*/  FMUL.FTZ R46, R69, UR28 ;  /* 0x0000001c452e7c20 */ /* 0x000fe20008410000 */
[----:B------:R-:W-:Y:S01]  /*4b50*/  ISETP.GT.AND P3, PT, R40, 0x40, PT ;  /* 0x000000402800780c */ /* 0x000fe20003f64270 */
[----:B------:R-:W-:Y:S01]  /*4b60*/  FMUL.FTZ R50, R73, UR28 ;  /* 0x0000001c49327c20 */ /* 0x000fe20008410000 */
[----:B------:R-:W-:Y:S01]  /*4b70*/  IADD3 R36, R33, -UR29, R36 ;  /* 0x8000001d21247c10 */ /* 0x000fe2000fffe024 */
[----:B------:R-:W-:Y:S01]  /*4b80*/  MUFU.TANH R149, R149 ;  /* 0x0000009500957308 */ /* 0x000fe20000002400 */
[----:B-1----:R-:W-:Y:S01]  /*4b90*/  FSEL R71, R58, -INF , P3 ;  /* 0xff8000003a477808 */ /* 0x002fe20001800000 */
[----:B------:R-:W-:Y:S01]  /*4ba0*/  FMUL.FTZ R58, R81, UR28 ;  /* 0x0000001c513a7c20 */ /* 0x000fe20008410000 */
[----:B------:R-:W-:Y:S01]  /*4bb0*/  ISETP.GT.AND P3, PT, R40, 0x48, PT ;  /* 0x000000482800780c */ /* 0x000fe20003f64270 */
[----:B------:R-:W-:Y:S01]  /*4bc0*/  FMUL.FTZ R48, R72, UR28 ;  /* 0x0000001c48307c20 */ /* 0x000fe20008410000 */
[----:B------:R-:W-:Y:S01]  /*4bd0*/  ISETP.GT.AND P5, PT, R36, 0x1, PT ;  /* 0x000000012400780c */ /* 0x000fe20003fa4270 */
[----:B------:R-:W-:Y:S01]  /*4be0*/  FMUL.FTZ R52, R76, UR28 ;  /* 0x0000001c4c347c20 */ /* 0x000fe20008410000 */
[----:B0-----:R-:W-:Y:S01]  /*4bf0*/  FSEL R75, R62, -INF , P3 ;  /* 0xff8000003e4b7808 */ /* 0x001fe20001800000 */
[----:B------:R-:W-:Y:S01]  /*4c00*/  MUFU.TANH R78, R78 ;  /* 0x0000004e004e7308 */ /* 0x000fe20000002400 */
[----:B------:R-:W-:Y:S01]  /*4c10*/  ISETP.GT.AND P3, PT, R40, 0x50, PT ;  /* 0x000000502800780c */ /* 0x000fe20003f64270 */
[----:B------:R-:W-:-:S06]  /*4c20*/  FMUL.FTZ R62, R84, UR28 ;  /* 0x0000001c543e7c20 */ /* 0x000fcc0008410000 */
[----:B------:R-:W-:Y:S08]  /*4c30*/  MUFU.TANH R82, R82 ;  /* 0x0000005200527308 */ /* 0x000ff00000002400 */
[----:B------:R0:W-:Y:S08]  /*4c40*/  MUFU.TANH R153, R23 ;  /* 0x0000001700997308 */ /* 0x0001f00000002400 */
[----:B------:R-:W-:Y:S01]  /*4c50*/  MUFU.TANH R86, R86 ;  /* 0x0000005600567308 */ /* 0x000fe20000002400 */
[----:B0-----:R-:W-:-:S07]  /*4c60*/  FMUL.FTZ R23, R87, UR28 ;  /* 0x0000001c57177c20 */ /* 0x001fce0008410000 */
[----:B------:R-:W-:Y:S08]  /*4c70*/  MUFU.TANH R23, R23 ;  /* 0x0000001700177308 */ /* 0x000ff00000002400 */
[----:B------:R-:W-:Y:S01]  /*4c80*/  MUFU.TANH R10, R10 ;  /* 0x0000000a000a7308 */ /* 0x000fe20000002400 */
[----:B------:R-:W-:Y:S02]  /*4c90*/  WARPGROUP.DEPBAR.LE gsb0, 0x0 ;  /* 0x00008000000079c5 */ /* 0x000fe40000010000 */
[----:B------:R-:W-:Y:S01]  /*4ca0*/  FMNMX.FTZ R142, R12, R9, !PT ;  /* 0x000000090c8e7209 */ /* 0x000fe20007810000 */
[----:B------:R-:W-:Y:S01]  /*4cb0*/  FMUL.FTZ R140, R63, UR28 ;  /* 0x0000001c3f8c7c20 */ /* 0x000fe20008410000 */
[----:B------:R-:W-:Y:S01]  /*4cc0*/  FMUL.FTZ R141, R66, UR28 ;  /* 0x0000001c428d7c20 */ /* 0x000fe20008410000 */
[----:B------:R-:W-:Y:S01]  /*4cd0*/  FSEL R63, R54, -INF , P4 ;  /* 0xff800000363f7808 */ /* 0x000fe20002000000 */
[----:B------:R-:W-:Y:S01]  /*4ce0*/  FMUL.FTZ R143, R67, UR28 ;  /* 0x0000001c438f7c20 */ /* 0x000fe20008410000 */
[----:B------:R-:W-:Y:S01]  /*4cf0*/  FMNMX.FTZ R142, R13, R142, !PT ;  /* 0x0000008e0d8e7209 */ /* 0x000fe20007810000 */
[----:B------:R-:W-:Y:S01]  /*4d00*/  WARPGROUP.ARRIVE ;  /* 0x00000000000079c5 */ /* 0x000fe20000000000 */
[----:B------:R-:W0:Y:S01]  /*4d10*/  MUFU.TANH R140, R140 ;  /* 0x0000008c008c7308 */ /* 0x000e220000002400 */
[----:B------:R-:W-:Y:S01]  /*4d20*/  ISETP.GT.AND P4, PT, R40, 0x41, PT ;  /* 0x000000412800780c */ /* 0x000fe20003f84270 */
[----:B------:R-:W-:Y:S01]  /*4d30*/  FMUL.FTZ R54, R77, UR28 ;  /* 0x0000001c4d367c20 */ /* 0x000fe20008410000 */
[----:B------:R-:W-:-:S02]  /*4d40*/  FMNMX.FTZ R142, R17, R142, !PT ;  /* 0x0000008e118e7209 */ /* 0x000fc40007810000 */
[----:B------:R-:W-:Y:S01]  /*4d50*/  FSEL R67, R56, -INF , P4 ;  /* 0xff80000038437808 */ /* 0x000fe20002000000 */
[----:B------:R-:W-:Y:S01]  /*4d60*/  HGMMA.64x64x16.F32 R88, R136, gdesc[UR8].tnspB, R88, gsb0 ;  /* 0x40e0000888587df0 */ /* 0x000fe20008000858 */
[----:B------:R-:W-:Y:S01]  /*4d70*/  FMNMX.FTZ R142, R37, R142, !PT ;  /* 0x0000008e258e7209 */ /* 0x000fe20007810000 */
[----:B------:R-:W1:Y:S01]  /*4d80*/  MUFU.TANH R141, R141 ;  /* 0x0000008d008d7308 */ /* 0x000e620000002400 */
[----:B------:R-:W-:Y:S01]  /*4d90*/  ISETP.GT.AND P4, PT, R40, 0x49, PT ;  /* 0x000000492800780c */ /* 0x000fe20003f84270 */
[----:B------:R-:W-:Y:S01]  /*4da0*/  UIADD3 UR10, UR7, 0x200, URZ ;  /* 0x00000200070a7890 */ /* 0x000fe2000fffe03f */
[----:B------:R-:W-:Y:S01]  /*4db0*/  FMNMX.FTZ R142, R39, R142, !PT ;  /* 0x0000008e278e7209 */ /* 0x000fe20007810000 */
[----:B------:R-:W-:Y:S01]  /*4dc0*/  UMOV UR11, 0x40000040 ;  /* 0x40000040000b7882 */ /* 0x000fe20000000000 */
[----:B------:R-:W-:Y:S02]  /*4dd0*/  FMUL.FTZ R56, R80, UR28 ;  /* 0x0000001c50387c20 */ /* 0x000fe40008410000 */
[----:B------:R-:W-:Y:S01]  /*4de0*/  FMNMX.FTZ R142, R41, R142, !PT ;  /* 0x0000008e298e7209 */ /* 0x000fe20007810000 */
[----:B------:R-:W3:Y:S01]  /*4df0*/  MUFU.TANH R143, R143 ;  /* 0x0000008f008f7308 */ /* 0x000ee20000002400 */
[----:B0-----:R-:W-:-:S02]  /*4e00*/  FSEL R79, R140, -INF , P4 ;  /* 0xff8000008c4f7808 */ /* 0x001fc40002000000 */
[----:B------:R-:W-:Y:S02]  /*4e10*/  FMNMX.FTZ R142, R43, R142, !PT ;  /* 0x0000008e2b8e7209 */ /* 0x000fe40007810000 */
[C---:B------:R-:W-:Y:S02]  /*4e20*/  ISETP.GT.AND P4, PT, R40.reuse, 0x51, PT ;  /* 0x000000512800780c */ /* 0x040fe40003f84270 */
[----:B------:R-:W-:Y:S01]  /*4e30*/  FMNMX.FTZ R142, R45, R142, !PT ;  /* 0x0000008e2d8e7209 */ /* 0x000fe20007810000 */
[----:B------:R-:W0:Y:S01]  /*4e40*/  MUFU.TANH R11, R11 ;  /* 0x0000000b000b7308 */ /* 0x000e220000002400 */
[----:B-1----:R-:W-:Y:S02]  /*4e50*/  FSEL R141, R141, -INF , P3 ;  /* 0xff8000008d8d7808 */ /* 0x002fe40001800000 */
[----:B------:R-:W-:Y:S02]  /*4e60*/  FMNMX.FTZ R142, R47, R142, !PT ;  /* 0x0000008e2f8e7209 */ /* 0x000fe40007810000 */
[----:B------:R-:W-:-:S02]  /*4e70*/  ISETP.GT.AND P3, PT, R40, 0x58, PT ;  /* 0x000000582800780c */ /* 0x000fc40003f64270 */
[----:B------:R-:W-:Y:S01]  /*4e80*/  FMNMX.FTZ R142, R49, R142, !PT ;  /* 0x0000008e318e7209 */ /* 0x000fe20007810000 */
[----:B------:R-:W-:Y:S01]  /*4e90*/  MUFU.TANH R14, R14 ;  /* 0x0000000e000e7308 */ /* 0x000fe20000002400 */
[----:B---3--:R-:W-:Y:S02]  /*4ea0*/  FSEL R143, R143, -INF , P4 ;  /* 0xff8000008f8f7808 */ /* 0x008fe40002000000 */
[----:B------:R-:W-:Y:S02]  /*4eb0*/  FMNMX.FTZ R142, R51, R142, !PT ;  /* 0x0000008e338e7209 */ /* 0x000fe40007810000 */
[----:B------:R-:W-:Y:S02]  /*4ec0*/  ISETP.GT.AND P4, PT, R40, 0x59, PT ;  /* 0x000000592800780c */ /* 0x000fe40003f84270 */
[----:B------:R-:W-:Y:S01]  /*4ed0*/  FMNMX.FTZ R142, R53, R142, !PT ;  /* 0x0000008e358e7209 */ /* 0x000fe20007810000 */
[----:B------:R-:W1:Y:S01]  /*4ee0*/  MUFU.TANH R15, R15 ;  /* 0x0000000f000f7308 */ /* 0x000e620000002400 */
[----:B------:R-:W-:Y:S01]  /*4ef0*/  FSEL R83, R18, -INF , P3 ;  /* 0xff80000012537808 */ /* 0x000fe20001800000 */
[----:B------:R-:W-:Y:S01]  /*4f00*/  FMUL.FTZ R18, R60, UR28 ;  /* 0x0000001c3c127c20 */ /* 0x000fe20008410000 */
[----:B------:R-:W-:-:S02]  /*4f10*/  FMNMX.FTZ R142, R55, R142, !PT ;  /* 0x0000008e378e7209 */ /* 0x000fc40007810000 */
[C---:B------:R-:W-:Y:S02]  /*4f20*/  ISETP.GT.AND P3, PT, R40.reuse, 0x60, PT ;  /* 0x000000602800780c */ /* 0x040fe40003f64270 */
[----:B------:R-:W-:Y:S01]  /*4f30*/  FMNMX.FTZ R142, R57, R142, !PT ;  /* 0x0000008e398e7209 */ /* 0x000fe20007810000 */
[----:B------:R-:W-:Y:S01]  /*4f40*/  MUFU.TANH R19, R19 ;  /* 0x0000001300137308 */ /* 0x000fe20000002400 */
[----:B------:R-:W-:Y:S02]  /*4f50*/  FSEL R145, R145, -INF , P4 ;  /* 0xff80000091917808 */ /* 0x000fe40002000000 */
[----:B------:R-:W-:Y:S02]  /*4f60*/  FMNMX.FTZ R142, R59, R142, !PT ;  /* 0x0000008e3b8e7209 */ /* 0x000fe40007810000 */
[----:B------:R-:W-:Y:S02]  /*4f70*/  ISETP.GT.AND P4, PT, R40, 0x61, PT ;  /* 0x000000612800780c */ /* 0x000fe40003f84270 */
[----:B------:R-:W-:Y:S01]  /*4f80*/  FMNMX.FTZ R142, R63, R142, !PT ;  /* 0x0000008e3f8e7209 */ /* 0x000fe20007810000 */
[----:B------:R-:W3:Y:S01]  /*4f90*/  MUFU.TANH R20, R20 ;  /* 0x0000001400147308 */ /* 0x000ee20000002400 */
[----:B------:R-:W-:-:S02]  /*4fa0*/  FSEL R147, R147, -INF , P3 ;  /* 0xff80000093937808 */ /* 0x000fc40001800000 */
[----:B------:R-:W-:Y:S02]  /*4fb0*/  FMNMX.FTZ R142, R71, R142, !PT ;  /* 0x0000008e478e7209 */ /* 0x000fe40007810000 */
[C---:B------:R-:W-:Y:S02]  /*4fc0*/  ISETP.GT.AND P3, PT, R40.reuse, 0x68, PT ;  /* 0x000000682800780c */ /* 0x040fe40003f64270 */
[----:B------:R-:W-:Y:S01]  /*4fd0*/  FMNMX.FTZ R142, R67, R142, !PT ;  /* 0x0000008e438e7209 */ /* 0x000fe20007810000 */
[----:B------:R-:W4:Y:S01]  /*4fe0*/  MUFU.TANH R21, R21 ;  /* 0x0000001500157308 */ /* 0x000f220000002400 */
[----:B------:R-:W-:Y:S02]  /*4ff0*/  FSEL R149, R149, -INF , P4 ;  /* 0xff80000095957808 */ /* 0x000fe40002000000 */
[----:B------:R-:W-:Y:S02]  /*5000*/  FMNMX.FTZ R142, R75, R142, !PT ;  /* 0x0000008e4b8e7209 */ /* 0x000fe40007810000 */
[----:B------:R-:W-:-:S02]  /*5010*/  ISETP.GT.AND P4, PT, R40, 0x69, PT ;  /* 0x000000692800780c */ /* 0x000fc40003f84270 */
[----:B------:R-:W-:Y:S01]  /*5020*/  FMNMX.FTZ R142, R79, R142, !PT ;  /* 0x0000008e4f8e7209 */ /* 0x000fe20007810000 */
[----:B------:R-:W5:Y:S01]  /*5030*/  MUFU.TANH R22, R22 ;  /* 0x0000001600167308 */ /* 0x000f620000002400 */
[----:B------:R-:W-:Y:S02]  /*5040*/  FSEL R151, R78, -INF , P3 ;  /* 0xff8000004e977808 */ /* 0x000fe40001800000 */
[----:B------:R-:W-:Y:S02]  /*5050*/  FMNMX.FTZ R142, R141, R142, !PT ;  /* 0x0000008e8d8e7209 */ /* 0x000fe40007810000 */
[----:B------:R-:W-:Y:S02]  /*5060*/  ISETP.GT.AND P3, PT, R40, 0x70, PT ;  /* 0x000000702800780c */ /* 0x000fe40003f64270 */
[----:B------:R-:W-:Y:S01]  /*5070*/  FMNMX.FTZ R142, R143, R142, !PT ;  /* 0x0000008e8f8e7209 */ /* 0x000fe20007810000 */
[----:B------:R-:W5:Y:S01]  /*5080*/  MUFU.TANH R25, R25 ;  /* 0x0000001900197308 */ /* 0x000f620000002400 */
[----:B------:R-:W-:-:S02]  /*5090*/  FSEL R155, R155, -INF , P4 ;  /* 0xff8000009b9b7808 */ /* 0x000fc40002000000 */
[----:B------:R-:W-:Y:S01]  /*50a0*/  FMNMX.FTZ R142, R83, R142, !PT ;  /* 0x0000008e538e7209 */ /* 0x000fe20007810000 */
[----:B------:R-:W-:Y:S02]  /*50b0*/  WARPGROUP.DEPBAR.LE gsb0, 0x0 ;  /* 0x00008000000079c5 */ /* 0x000fe40000010000 */
[----:B------:R-:W-:Y:S01]  /*50c0*/  ISETP.GT.AND P4, PT, R40, 0x71, PT ;  /* 0x000000712800780c */ /* 0x000fe20003f84270 */
[----:B------:R-:W-:Y:S01]  /*50d0*/  WARPGROUP.ARRIVE ;  /* 0x00000000000079c5 */ /* 0x000fe20000000000 */
[----:B------:R-:W-:Y:S01]  /*50e0*/  FMNMX.FTZ R142, R145, R142, !PT ;  /* 0x0000008e918e7209 */ /* 0x000fe20007810000 */
[----:B------:R-:W5:Y:S01]  /*50f0*/  MUFU.TANH R26, R26 ;  /* 0x0000001a001a7308 */ /* 0x000f620000002400 */
[----:B------:R-:W-:Y:S02]  /*5100*/  FSEL R87, R82, -INF , P3 ;  /* 0xff80000052577808 */ /* 0x000fe40001800000 */
[----:B------:R-:W-:Y:S01]  /*5110*/  FMNMX.FTZ R142, R147, R142, !PT ;  /* 0x0000008e938e7209 */ /* 0x000fe20007810000 */
[----:B------:R-:W-:Y:S01]  /*5120*/  HGMMA.64x64x16.F32 R88, R132, gdesc[UR8].tnspB, R88, gsb0 ;  /* 0x40e0000884587df0 */ /* 0x000fe20008000858 */
[----:B------:R-:W-:Y:S01]  /*5130*/  ISETP.GT.AND P3, PT, R40, 0x78, PT ;  /* 0x000000782800780c */ /* 0x000fe20003f64270 */
[----:B------:R-:W-:Y:S01]  /*5140*/  UIADD3 UR10, UR7, 0x280, URZ ;  /* 0x00000280070a7890 */ /* 0x000fe2000fffe03f */
[----:B------:R-:W-:Y:S01]  /*5150*/  FMNMX.FTZ R142, R149, R142, !PT ;  /* 0x0000008e958e7209 */ /* 0x000fe20007810000 */
[----:B------:R-:W-:Y:S01]  /*5160*/  UMOV UR11, 0x40000040 ;  /* 0x40000040000b7882 */ /* 0x000fe20000000000 */
[----:B------:R-:W-:Y:S01]  /*5170*/  FSEL R153, R153, -INF , P4 ;  /* 0xff80000099997808 */ /* 0x000fe20002000000 */
[----:B------:R-:W5:Y:S01]  /*5180*/  MUFU.TANH R27, R27 ;  /* 0x0000001b001b7308 */ /* 0x000f620000002400 */
[----:B------:R-:W-:-:S02]  /*5190*/  FMNMX.FTZ R142, R151, R142, !PT ;  /* 0x0000008e978e7209 */ /* 0x000fc40007810000 */
[----:B------:R-:W-:Y:S01]  /*51a0*/  ISETP.GT.AND P4, PT, R40, 0x79, PT ;  /* 0x000000792800780c */ /* 0x000fe20003f84270 */
[----:B------:R-:W-:Y:S01]  /*51b0*/  FMUL.FTZ R40, R64, UR28 ;  /* 0x0000001c40287c20 */ /* 0x000fe20008410000 */
[----:B------:R-:W-:Y:S01]  /*51c0*/  FMNMX.FTZ R142, R155, R142, !PT ;  /* 0x0000008e9b8e7209 */ /* 0x000fe20007810000 */
[----:B------:R-:W-:Y:S01]  /*51d0*/  FMUL.FTZ R64, R85, UR28 ;  /* 0x0000001c55407c20 */ /* 0x000fe20008410000 */
[----:B------:R-:W-:Y:S01]  /*51e0*/  FSEL R61, R86, -INF , P3 ;  /* 0xff800000563d7808 */ /* 0x000fe20001800000 */
[----:B------:R-:W5:Y:S01]  /*51f0*/  MUFU.TANH R28, R28 ;  /* 0x0000001c001c7308 */ /* 0x000f620000002400 */
[----:B------:R-:W-:Y:S02]  /*5200*/  FMNMX.FTZ R142, R87, R142, !PT ;  /* 0x0000008e578e7209 */ /* 0x000fe40007810000 */
[----:B------:R-:W-:Y:S02]  /*5210*/  FSEL R157, R23, -INF , P4 ;  /* 0xff800000179d7808 */ /* 0x000fe40002000000 */
[----:B------:R-:W-:-:S02]  /*5220*/  FMNMX.FTZ R142, R153, R142, !PT ;  /* 0x0000008e998e7209 */ /* 0x000fc40007810000 */
[C---:B------:R-:W-:Y:S01]  /*5230*/  ISETP.GT.AND P4, PT, R36.reuse, RZ, PT ;  /* 0x000000ff2400720c */ /* 0x040fe20003f84270 */
[----:B------:R-:W5:Y:S01]  /*5240*/  MUFU.TANH R29, R29 ;  /* 0x0000001d001d7308 */ /* 0x000f620000002400 */
[----:B------:R-:W-:Y:S02]  /*5250*/  FMNMX.FTZ R142, R61, R142, !PT ;  /* 0x0000008e3d8e7209 */ /* 0x000fe40007810000 */
[----:B0-----:R-:W-:Y:S02]  /*5260*/  FSEL R11, R11, -INF , P5 ;  /* 0xff8000000b0b7808 */ /* 0x001fe40002800000 */
[----:B------:R-:W-:Y:S02]  /*5270*/  FMNMX.FTZ R142, R157, R142, !PT ;  /* 0x0000008e9d8e7209 */ /* 0x000fe40007810000 */
[----:B------:R-:W-:Y:S01]  /*5280*/  ISETP.GT.AND P5, PT, R36, 0x9, PT ;  /* 0x000000092400780c */ /* 0x000fe20003fa4270 */
[----:B------:R-:W0:Y:S02]  /*5290*/  MUFU.TANH R30, R30 ;  /* 0x0000001e001e7308 */ /* 0x000e240000002400 */
[----:B------:R-:W2:Y:S01]  /*52a0*/  SHFL.BFLY PT, R23, R142, 0x2, 0x1f ;  /* 0x0c401f008e177f89 */ /* 0x000ea200000e0000 */
[----:B-1----:R-:W-:-:S02]  /*52b0*/  FSEL R15, R15, -INF , P5 ;  /* 0xff8000000f0f7808 */ /* 0x002fc40002800000 */
[----:B------:R-:W-:-:S03]  /*52c0*/  ISETP.GT.AND P5, PT, R36, 0x11, PT ;  /* 0x000000112400780c */ /* 0x000fc60003fa4270 */
[----:B------:R-:W1:Y:S08]  /*52d0*/  MUFU.TANH R31, R31 ;  /* 0x0000001f001f7308 */ /* 0x000e700000002400 */
[----:B------:R-:W1:Y:S08]  /*52e0*/  MUFU.TANH R32, R32 ;  /* 0x0000002000207308 */ /* 0x000e700000002400 */
[----:B------:R-:W1:Y:S01]  /*52f0*/  MUFU.TANH R34, R34 ;  /* 0x0000002200227308 */ /* 0x000e620000002400 */
[----:B--2---:R-:W-:-:S05]  /*5300*/  FMNMX.FTZ R23, R142, R23, !PT ;  /* 0x000000178e177209 */ /* 0x004fca0007810000 */
[----:B------:R-:W2:Y:S02]  /*5310*/  SHFL.BFLY PT, R60, R23, 0x1, 0x1f ;  /* 0x0c201f00173c7f89 */ /* 0x000ea400000e0000 */
[----:B------:R-:W1:Y:S08]  /*5320*/  MUFU.TANH R35, R35 ;  /* 0x0000002300237308 */ /* 0x000e700000002400 */
[----:B------:R-:W1:Y:S01]  /*5330*/  MUFU.TANH R18, R18 ;  /* 0x0000001200127308 */ /* 0x000e620000002400 */
[----:B------:R-:W-:-:S02]  /*5340*/  WARPGROUP.DEPBAR.LE gsb0, 0x0 ;  /* 0x00008000000079c5 */ /* 0x000fc40000010000 */
[----:B------:R-:W-:-:S05]  /*5350*/  WARPGROUP.ARRIVE ;  /* 0x00000000000079c5 */ /* 0x000fca0000000000 */
[----:B------:R-:W1:Y:S01]  /*5360*/  MUFU.TANH R38, R38 ;  /* 0x0000002600267308 */ /* 0x000e620000002400 */
[----:B--2---:R-:W-:Y:S01]  /*5370*/  FMNMX.FTZ R23, R23, R60, !PT ;  /* 0x0000003c17177209 */ /* 0x004fe20007810000 */
[----:B------:R-:W-:Y:S01]  /*5380*/  HGMMA.64x64x16.F32 R88, R128, gdesc[UR8].tnspB, R88, gsb0 ;  /* 0x40e0000880587df0 */ /* 0x000fe20008000858 */
[----:B------:R-:W-:Y:S02]  /*5390*/  UIADD3 UR10, UR7, 0x300, URZ ;  /* 0x00000300070a7890 */ /* 0x000fe4000fffe03f */
[C---:B------:R-:W-:Y:S01]  /*53a0*/  FSETP.NEU.FTZ.AND P3, PT, R23.reuse, -INF , PT ;  /* 0xff8000001700780b */ /* 0x040fe20003f7d000 */
[C---:B------:R-:W-:Y:S02]  /*53b0*/  FMUL.FTZ R60, R23.reuse, R24 ;  /* 0x00000018173c7220 */ /* 0x040fe40000410000 */
[----:B------:R-:W2:Y:S01]  /*53c0*/  MUFU.TANH R40, R40 ;  /* 0x0000002800287308 */ /* 0x000ea20000002400 */
[----:B------:R-:W-:Y:S01]  /*53d0*/  UMOV UR11, 0x40000040 ;  /* 0x40000040000b7882 */ /* 0x000fe20000000000 */
[----:B------:R-:W-:-:S02]  /*53e0*/  FSEL R70, R23, RZ, P3 ;  /* 0x000000ff17467208 */ /* 0x000fc40001800000 */
[----:B------:R-:W-:Y:S02]  /*53f0*/  FSEL R60, R60, RZ, P3 ;  /* 0x000000ff3c3c7208 */ /* 0x000fe40001800000 */
[----:B------:R-:W-:Y:S02]  /*5400*/  ISETP.GE.U32.AND P3, PT, R2, 0x180, PT ;  /* 0x000001800200780c */ /* 0x000fe40003f66070 */
[----:B------:R-:W2:Y:S01]  /*5410*/  MUFU.TANH R42, R42 ;  /* 0x0000002a002a7308 */ /* 0x000ea20000002400 */
[-CC-:B------:R-:W-:Y:S01]  /*5420*/  FFMA.FTZ R66, R13, R24.reuse, -R60.reuse ;  /* 0x000000180d427223 */ /* 0x180fe2000001083c */
[----:B------:R-:W-:Y:S01]  /*5430*/  FSEL R13, R10, -INF , P4 ;  /* 0xff8000000a0d7808 */ /* 0x000fe20002000000 */
[-CC-:B------:R-:W-:Y:S01]  /*5440*/  FFMA.FTZ R65, R12, R24.reuse, -R60.reuse ;  /* 0x000000180c417223 */ /* 0x180fe2000001083c */
[----:B------:R-:W-:Y:S01]  /*5450*/  ISETP.GT.AND P4, PT, R36, 0x8, PT ;  /* 0x000000082400780c */ /* 0x000fe20003f84270 */
[--C-:B------:R-:W-:Y:S01]  /*5460*/  FFMA.FTZ R68, R17, R24, -R60.reuse ;  /* 0x0000001811447223 */ /* 0x100fe2000001083c */
[----:B------:R-:W-:Y:S01]  /*5470*/  FMNMX.FTZ R12, R13, R8, !PT ;  /* 0x000000080d0c7209 */ /* 0x000fe20007810000 */
[-CC-:B------:R-:W-:Y:S01]  /*5480*/  FFMA.FTZ R17, R37, R24.reuse, -R60.reuse ;  /* 0x0000001825117223 */ /* 0x180fe2000001083c */
[----:B------:R4:W-:Y:S01]  /*5490*/  MUFU.EX2 R33, R65 ;  /* 0x0000004100217308 */ /* 0x0009e20000000800 */
[----:B---3--:R-:W-:Y:S01]  /*54a0*/  FSEL R37, R20, -INF , P5 ;  /* 0xff80000014257808 */ /* 0x008fe20002800000 */
[-CC-:B------:R-:W-:Y:S01]  /*54b0*/  FFMA.FTZ R137, R55, R24.reuse, -R60.reuse ;  /* 0x0000001837897223 */ /* 0x180fe2000001083c */
[----:B------:R-:W-:Y:S01]  /*54c0*/  ISETP.GT.AND P5, PT, R36, 0x19, PT ;  /* 0x000000192400780c */ /* 0x000fe20003fa4270 */
[-CC-:B------:R-:W-:Y:S01]  /*54d0*/  FFMA.FTZ R135, R75, R24.reuse, -R60.reuse ;  /* 0x000000184b877223 */ /* 0x180fe2000001083c */
[-CC-:B------:R-:W-:Y:S01]  /*54e0*/  FFMA.FTZ R139, R59, R24.reuse, -R60.reuse ;  /* 0x000000183b8b7223 */ /* 0x180fe2000001083c */
[-CC-:B------:R-:W-:Y:S01]  /*54f0*/  FFMA.FTZ R67, R67, R24.reuse, -R60.reuse ;  /* 0x0000001843437223 */ /* 0x180fe2000001083c */
[----:B------:R-:W-:Y:S01]  /*5500*/  FFMA.FTZ R59, R145, R24, -R60 ;  /* 0x00000018913b7223 */ /* 0x000fe2000001083c */
[----:B------:R3:W-:Y:S01]  /*5510*/  MUFU.EX2 R10, R66 ;  /* 0x00000042000a7308 */ /* 0x0007e20000000800 */
[----:B----4-:R-:W-:-:S02]  /*5520*/  FSEL R65, R14, -INF , P4 ;  /* 0xff8000000e417808 */ /* 0x010fc40002000000 */
[----:B------:R-:W-:Y:S02]  /*5530*/  FMNMX.FTZ R14, R11, R12, !PT ;  /* 0x0000000c0b0e7209 */ /* 0x000fe40007810000 */
[C---:B------:R-:W-:Y:S02]  /*5540*/  ISETP.GT.AND P4, PT, R36.reuse, 0x10, PT ;  /* 0x000000102400780c */ /* 0x040fe40003f84270 */
[----:B------:R-:W-:Y:S01]  /*5550*/  FMNMX.FTZ R14, R65, R14, !PT ;  /* 0x0000000e410e7209 */ /* 0x000fe20007810000 */
[----:B------:R-:W4:Y:S01]  /*5560*/  MUFU.TANH R44, R44 ;  /* 0x0000002c002c7308 */ /* 0x000f220000002400 */
[----:B------:R-:W-:Y:S01]  /*5570*/  FSEL R19, R19, -INF , P4 ;  /* 0xff80000013137808 */ /* 0x000fe20002000000 */
[----:B---3--:R-:W-:Y:S01]  /*5580*/  FFMA.FTZ R66, R39, R24, -R60 ;  /* 0x0000001827427223 */ /* 0x008fe2000001083c */
[----:B------:R-:W-:Y:S02]  /*5590*/  FMNMX.FTZ R14, R15, R14, !PT ;  /* 0x0000000e0f0e7209 */ /* 0x000fe40007810000 */
[----:B------:R-:W-:-:S02]  /*55a0*/  ISETP.GT.AND P4, PT, R36, 0x18, PT ;  /* 0x000000182400780c */ /* 0x000fc40003f84270 */
[----:B------:R-:W-:Y:S01]  /*55b0*/  FMNMX.FTZ R14, R19, R14, !PT ;  /* 0x0000000e130e7209 */ /* 0x000fe20007810000 */
[----:B------:R-:W3:Y:S01]  /*55c0*/  MUFU.TANH R46, R46 ;  /* 0x0000002e002e7308 */ /* 0x000ee20000002400 */
[----:B------:R-:W-:Y:S02]  /*55d0*/  FSEL R21, R21, -INF , P4 ;  /* 0xff80000015157808 */ /* 0x000fe40002000000 */
[----:B------:R-:W-:Y:S02]  /*55e0*/  FMNMX.FTZ R20, R37, R14, !PT ;  /* 0x0000000e25147209 */ /* 0x000fe40007810000 */
[----:B------:R-:W-:Y:S02]  /*55f0*/  ISETP.GT.AND P4, PT, R36, 0x20, PT ;  /* 0x000000202400780c */ /* 0x000fe40003f84270 */
[----:B-----5:R-:W-:Y:S01]  /*5600*/  FSEL R39, R22, -INF , P5 ;  /* 0xff80000016277808 */ /* 0x020fe20002800000 */
[----:B------:R-:W5:Y:S01]  /*5610*/  MUFU.TANH R48, R48 ;  /* 0x0000003000307308 */ /* 0x000f620000002400 */
[----:B------:R-:W-:-:S02]  /*5620*/  FMNMX.FTZ R20, R21, R20, !PT ;  /* 0x0000001415147209 */ /* 0x000fc40007810000 */
[C---:B------:R-:W-:Y:S02]  /*5630*/  ISETP.GT.AND P5, PT, R36.reuse, 0x21, PT ;  /* 0x000000212400780c */ /* 0x040fe40003fa4270 */
[----:B------:R-:W-:Y:S01]  /*5640*/  FSEL R69, R25, -INF , P4 ;  /* 0xff80000019457808 */ /* 0x000fe20002000000 */
[--C-:B------:R-:W-:Y:S01]  /*5650*/  FFMA.FTZ R25, R41, R24, -R60.reuse ;  /* 0x0000001829197223 */ /* 0x100fe2000001083c */
[----:B------:R-:W-:Y:S01]  /*5660*/  FMNMX.FTZ R20, R39, R20, !PT ;  /* 0x0000001427147209 */ /* 0x000fe20007810000 */
[----:B------:R-:W5:Y:S01]  /*5670*/  MUFU.TANH R50, R50 ;  /* 0x0000003200327308 */ /* 0x000f620000002400 */
[----:B------:R-:W-:Y:S02]  /*5680*/  ISETP.GT.AND P4, PT, R36, 0x28, PT ;  /* 0x000000282400780c */ /* 0x000fe40003f84270 */
[----:B------:R-:W-:Y:S01]  /*5690*/  FSEL R41, R26, -INF , P5 ;  /* 0xff8000001a297808 */ /* 0x000fe20002800000 */
[----:B------:R-:W-:Y:S01]  /*56a0*/  FFMA.FTZ R26, R43, R24, -R60 ;  /* 0x000000182b1a7223 */ /* 0x000fe2000001083c */
[----:B------:R-:W-:-:S02]  /*56b0*/  FMNMX.FTZ R20, R69, R20, !PT ;  /* 0x0000001445147209 */ /* 0x000fc40007810000 */
[C---:B------:R-:W-:Y:S01]  /*56c0*/  ISETP.GT.AND P5, PT, R36.reuse, 0x29, PT ;  /* 0x000000292400780c */ /* 0x040fe20003fa4270 */
[----:B------:R-:W5:Y:S01]  /*56d0*/  MUFU.TANH R52, R52 ;  /* 0x0000003400347308 */ /* 0x000f620000002400 */
[----:B------:R-:W-:Y:S01]  /*56e0*/  FSEL R73, R27, -INF , P4 ;  /* 0xff8000001b497808 */ /* 0x000fe20002000000 */
[--C-:B------:R-:W-:Y:S01]  /*56f0*/  FFMA.FTZ R27, R45, R24, -R60.reuse ;  /* 0x000000182d1b7223 */ /* 0x100fe2000001083c */
[----:B------:R-:W-:Y:S02]  /*5700*/  FMNMX.FTZ R22, R41, R20, !PT ;  /* 0x0000001429167209 */ /* 0x000fe40007810000 */
[----:B------:R-:W-:Y:S02]  /*5710*/  ISETP.GT.AND P4, PT, R36, 0x30, PT ;  /* 0x000000302400780c */ /* 0x000fe40003f84270 */
[----:B------:R-:W-:Y:S01]  /*5720*/  FSEL R43, R28, -INF , P5 ;  /* 0xff8000001c2b7808 */ /* 0x000fe20002800000 */
[----:B------:R2:W-:Y:S01]  /*5730*/  MUFU.EX2 R20, R26 ;  /* 0x0000001a00147308 */ /* 0x0005e20000000800 */
[----:B------:R-:W-:Y:S01]  /*5740*/  FMNMX.FTZ R22, R73, R22, !PT ;  /* 0x0000001649167209 */ /* 0x000fe20007810000 */
[----:B------:R-:W-:Y:S01]  /*5750*/  FFMA.FTZ R28, R47, R24, -R60 ;  /* 0x000000182f1c7223 */ /* 0x000fe2000001083c */
[----:B------:R-:W-:Y:S01]  /*5760*/  ISETP.GT.AND P5, PT, R36, 0x31, PT ;  /* 0x000000312400780c */ /* 0x000fe20003fa4270 */
[----:B------:R-:W-:-:S02]  /*5770*/  WARPGROUP.DEPBAR.LE gsb0, 0x0 ;  /* 0x00008000000079c5 */ /* 0x000fc40000010000 */
[----:B------:R-:W-:Y:S01]  /*5780*/  FSEL R77, R29, -INF , P4 ;  /* 0xff8000001d4d7808 */ /* 0x000fe20002000000 */
[--C-:B------:R-:W-:Y:S01]  /*5790*/  FFMA.FTZ R29, R49, R24, -R60.reuse ;  /* 0x00000018311d7223 */ /* 0x100fe2000001083c */
[----:B------:R-:W-:Y:S01]  /*57a0*/  FMNMX.FTZ R22, R43, R22, !PT ;  /* 0x000000162b167209 */ /* 0x000fe20007810000 */
[----:B------:R-:W-:Y:S01]  /*57b0*/  WARPGROUP.ARRIVE ;  /* 0x00000000000079c5 */ /* 0x000fe20000000000 */
[----:B------:R-:W-:Y:S01]  /*57c0*/  ISETP.GT.AND P4, PT, R36, 0x38, PT ;  /* 0x000000382400780c */ /* 0x000fe20003f84270 */
[----:B------:R-:W5:Y:S01]  /*57d0*/  MUFU.TANH R54, R54 ;  /* 0x0000003600367308 */ /* 0x000f620000002400 */
[----:B0-----:R-:W-:Y:S01]  /*57e0*/  FSEL R45, R30, -INF , P5 ;  /* 0xff8000001e2d7808 */ /* 0x001fe20002800000 */
[--C-:B------:R-:W-:Y:S01]  /*57f0*/  FFMA.FTZ R30, R71, R24, -R60.reuse ;  /* 0x00000018471e7223 */ /* 0x100fe2000001083c */
[----:B------:R-:W-:Y:S01]  /*5800*/  FMNMX.FTZ R22, R77, R22, !PT ;  /* 0x000000164d167209 */ /* 0x000fe20007810000 */
[----:B------:R-:W-:Y:S01]  /*5810*/  HGMMA.64x64x16.F32 R88, R124, gdesc[UR8].tnspB, R88, gsb0 ;  /* 0x40e000087c587df0 */ /* 0x000fe20008000858 */
[C---:B------:R-:W-:Y:S01]  /*5820*/  ISETP.GT.AND P5, PT, R36.reuse, 0x39, PT ;  /* 0x000000392400780c */ /* 0x040fe20003fa4270 */
[----:B------:R-:W-:Y:S01]  /*5830*/  UIADD3 UR10, UR7, 0x380, URZ ;  /* 0x00000380070a7890 */ /* 0x000fe2000fffe03f */
[----:B-1----:R-:W-:Y:S01]  /*5840*/  FSEL R81, R31, -INF , P4 ;  /* 0xff8000001f517808 */ /* 0x002fe20002000000 */
[--C-:B------:R-:W-:Y:S01]  /*5850*/  FFMA.FTZ R31, R53, R24, -R60.reuse ;  /* 0x00000018351f7223 */ /* 0x100fe2000001083c */
[----:B--2---:R-:W-:Y:S01]  /*5860*/  FMNMX.FTZ R26, R45, R22, !PT ;  /* 0x000000162d1a7209 */ /* 0x004fe20007810000 */
[----:B------:R-:W0:Y:S01]  /*5870*/  MUFU.TANH R56, R56 ;  /* 0x0000003800387308 */ /* 0x000e220000002400 */
[----:B------:R-:W-:Y:S01]  /*5880*/  ISETP.GT.AND P4, PT, R36, 0x40, PT ;  /* 0x000000402400780c */ /* 0x000fe20003f84270 */
[----:B------:R-:W-:Y:S01]  /*5890*/  UMOV UR11, 0x40000040 ;  /* 0x40000040000b7882 */ /* 0x000fe20000000000 */
[----:B------:R-:W-:Y:S01]  /*58a0*/  FSEL R47, R32, -INF , P5 ;  /* 0xff800000202f7808 */ /* 0x000fe20002800000 */
[--C-:B------:R-:W-:Y:S01]  /*58b0*/  FFMA.FTZ R32, R79, R24, -R60.reuse ;  /* 0x000000184f207223 */ /* 0x100fe2000001083c */
[----:B------:R-:W-:Y:S01]  /*58c0*/  FMNMX.FTZ R26, R81, R26, !PT ;  /* 0x0000001a511a7209 */ /* 0x000fe20007810000 */
[-CC-:B------:R-:W-:Y:S01]  /*58d0*/  FFMA.FTZ R71, R153, R24.reuse, -R60.reuse ;  /* 0x0000001899477223 */ /* 0x180fe2000001083c */
[----:B------:R-:W-:Y:S01]  /*58e0*/  ISETP.GT.AND P5, PT, R36, 0x41, PT ;  /* 0x000000412400780c */ /* 0x000fe20003fa4270 */
[----:B------:R-:W1:Y:S01]  /*58f0*/  MUFU.TANH R58, R58 ;  /* 0x0000003a003a7308 */ /* 0x000e620000002400 */
[----:B------:R-:W-:Y:S01]  /*5900*/  FSEL R85, R34, -INF , P4 ;  /* 0xff80000022557808 */ /* 0x000fe20002000000 */
[----:B------:R-:W-:Y:S01]  /*5910*/  FFMA.FTZ R34, R141, R24, -R60 ;  /* 0x000000188d227223 */ /* 0x000fe2000001083c */
[----:B------:R-:W-:Y:S01]  /*5920*/  FMNMX.FTZ R26, R47, R26, !PT ;  /* 0x0000001a2f1a7209 */ /* 0x000fe20007810000 */
[----:B------:R-:W-:Y:S01]  /*5930*/  UMOV UR7, UR5 ;  /* 0x0000000500077c82 */ /* 0x000fe20008000000 */
[----:B------:R-:W-:-:S02]  /*5940*/  ISETP.GT.AND P4, PT, R36, 0x48, PT ;  /* 0x000000482400780c */ /* 0x000fc40003f84270 */
[----:B------:R-:W-:Y:S01]  /*5950*/  FSEL R35, R35, -INF , P5 ;  /* 0xff80000023237808 */ /* 0x000fe20002800000 */
[----:B------:R-:W2:Y:S01]  /*5960*/  MUFU.TANH R62, R62 ;  /* 0x0000003e003e7308 */ /* 0x000ea20000002400 */
[----:B------:R-:W-:Y:S02]  /*5970*/  FMNMX.FTZ R26, R85, R26, !PT ;  /* 0x0000001a551a7209 */ /* 0x000fe40007810000 */
[----:B------:R-:W-:Y:S02]  /*5980*/  ISETP.GT.AND P5, PT, R36, 0x49, PT ;  /* 0x000000492400780c */ /* 0x000fe40003fa4270 */
[----:B------:R-:W-:Y:S01]  /*5990*/  FSEL R49, R18, -INF , P4 ;  /* 0xff80000012317808 */ /* 0x000fe20002000000 */
[----:B------:R-:W-:Y:S01]  /*59a0*/  FFMA.FTZ R18, R51, R24, -R60 ;  /* 0x0000001833127223 */ /* 0x000fe2000001083c */
[----:B------:R-:W-:Y:S01]  /*59b0*/  FMNMX.FTZ R26, R35, R26, !PT ;  /* 0x0000001a231a7209 */ /* 0x000fe20007810000 */
[----:B------:R-:W2:Y:S01]  /*59c0*/  MUFU.TANH R64, R64 ;  /* 0x0000004000407308 */ /* 0x000ea20000002400 */
[----:B------:R-:W-:-:S02]  /*59d0*/  ISETP.GT.AND P4, PT, R36, 0x50, PT ;  /* 0x000000502400780c */ /* 0x000fc40003f84270 */
[----:B------:R-:W-:Y:S02]  /*59e0*/  FSEL R51, R38, -INF , P5 ;  /* 0xff80000026337808 */ /* 0x000fe40002800000 */
[----:B------:R-:W-:Y:S02]  /*59f0*/  FMNMX.FTZ R26, R49, R26, !PT ;  /* 0x0000001a311a7209 */ /* 0x000fe40007810000 */
[----:B------:R-:W-:Y:S01]  /*5a00*/  ISETP.GT.AND P5, PT, R36, 0x51, PT ;  /* 0x000000512400780c */ /* 0x000fe20003fa4270 */
[----:B------:R0:W-:Y:S01]  /*5a10*/  MUFU.EX2 R14, R66 ;  /* 0x00000042000e7308 */ /* 0x0001e20000000800 */
[----:B------:R-:W-:Y:S01]  /*5a20*/  FSEL R133, R40, -INF , P4 ;  /* 0xff80000028857808 */ /* 0x000fe20002000000 */
[----:B------:R-:W-:Y:S01]  /*5a30*/  FFMA.FTZ R40, R151, R24, -R60 ;  /* 0x0000001897287223 */ /* 0x000fe2000001083c */
[----:B------:R-:W-:Y:S02]  /*5a40*/  FMNMX.FTZ R26, R51, R26, !PT ;  /* 0x0000001a331a7209 */ /* 0x000fe40007810000 */
[----:B------:R-:W-:-:S02]  /*5a50*/  ISETP.GT.AND P4, PT, R36, 0x58, PT ;  /* 0x000000582400780c */ /* 0x000fc40003f84270 */
[----:B------:R-:W-:Y:S01]  /*5a60*/  FSEL R42, R42, -INF , P5 ;  /* 0xff8000002a2a7808 */ /* 0x000fe20002800000 */
[----:B------:R-:W-:Y:S01]  /*5a70*/  MUFU.EX2 R12, R68 ;  /* 0x00000044000c7308 */ /* 0x000fe20000000800 */
[----:B------:R-:W-:Y:S01]  /*5a80*/  FMNMX.FTZ R53, R133, R26, !PT ;  /* 0x0000001a85357209 */ /* 0x000fe20007810000 */
[-CC-:B------:R-:W-:Y:S01]  /*5a90*/  FFMA.FTZ R26, R57, R24.reuse, -R60.reuse ;  /* 0x00000018391a7223 */ /* 0x180fe2000001083c */
[----:B------:R-:W-:Y:S01]  /*5aa0*/  ISETP.GT.AND P5, PT, R36, 0x59, PT ;  /* 0x000000592400780c */ /* 0x000fe20003fa4270 */
[----:B------:R-:W-:Y:S01]  /*5ab0*/  FFMA.FTZ R57, R143, R24, -R60 ;  /* 0x000000188f397223 */ /* 0x000fe2000001083c */
[----:B----4-:R-:W-:Y:S02]  /*5ac0*/  FSEL R44, R44, -INF , P4 ;  /* 0xff8000002c2c7808 */ /* 0x010fe40002000000 */
[----:B------:R-:W-:Y:S01]  /*5ad0*/  FMNMX.FTZ R53, R42, R53, !PT ;  /* 0x000000352a357209 */ /* 0x000fe20007810000 */
[----:B------:R-:W4:Y:S01]  /*5ae0*/  MUFU.EX2 R17, R17 ;  /* 0x0000001100117308 */ /* 0x000f220000000800 */
[----:B------:R-:W-:-:S02]  /*5af0*/  ISETP.GT.AND P4, PT, R36, 0x60, PT ;  /* 0x000000602400780c */ /* 0x000fc40003f84270 */
[----:B---3--:R-:W-:Y:S02]  /*5b00*/  FSEL R46, R46, -INF , P5 ;  /* 0xff8000002e2e7808 */ /* 0x008fe40002800000 */
[----:B------:R-:W-:Y:S02]  /*5b10*/  FMNMX.FTZ R53, R44, R53, !PT ;  /* 0x000000352c357209 */ /* 0x000fe40007810000 */
[----:B------:R-:W-:Y:S01]  /*5b20*/  ISETP.GT.AND P5, PT, R36, 0x61, PT ;  /* 0x000000612400780c */ /* 0x000fe20003fa4270 */
[----:B------:R-:W3:Y:S01]  /*5b30*/  MUFU.EX2 R25, R25 ;  /* 0x0000001900197308 */ /* 0x000ee20000000800 */
[----:B-----5:R-:W-:Y:S02]  /*5b40*/  FSEL R48, R48, -INF , P4 ;  /* 0xff80000030307808 */ /* 0x020fe40002000000 */
        /* <DEDUP_REMOVED lines=8> */
[----:B------:R-:W-:Y:S02]  /*5bd0*/  WARPGROUP.DEPBAR.LE gsb0, 0x0 ;  /* 0x00008000000079c5 */ /* 0x000fe40000010000 */
[----:B------:R-:W-:Y:S01]  /*5be0*/  ISETP.GT.AND P4, PT, R36, 0x70, PT ;  /* 0x000000702400780c */ /* 0x000fe20003f84270 */
[----:B------:R-:W-:Y:S01]  /*5bf0*/  WARPGROUP.ARRIVE ;  /* 0x00000000000079c5 */ /* 0x000fe20000000000 */
[----:B0-----:R-:W-:Y:S01]  /*5c00*/  FSEL R66, R54, -INF , P5 ;  /* 0xff80000036427808 */ /* 0x001fe20002800000 */
[----:B------:R0:W-:Y:S01]  /*5c10*/  MUFU.EX2 R22, R28 ;  /* 0x0000001c00167308 */ /* 0x0001e20000000800 */
[----:B------:R-:W-:-:S02]  /*5c20*/  FMNMX.FTZ R53, R52, R53, !PT ;  /* 0x0000003534357209 */ /* 0x000fc40007810000 */
[----:B------:R-:W-:Y:S01]  /*5c30*/  ISETP.GT.AND P5, PT, R36, 0x71, PT ;  /* 0x000000712400780c */ /* 0x000fe20003fa4270 */
[----:B------:R-:W-:Y:S01]  /*5c40*/  HGMMA.64x64x16.F32 R88, R120, gdesc[UR8].tnspB, R88, gsb0 ;  /* 0x40e0000878587df0 */ /* 0x000fe20008000858 */
[----:B------:R-:W-:Y:S02]  /*5c50*/  FSEL R56, R56, -INF , P4 ;  /* 0xff80000038387808 */ /* 0x000fe40002000000 */
[----:B------:R-:W-:Y:S01]  /*5c60*/  FMNMX.FTZ R53, R66, R53, !PT ;  /* 0x0000003542357209 */ /* 0x000fe20007810000 */
[----:B------:R-:W5:Y:S01]  /*5c70*/  MUFU.EX2 R29, R29 ;  /* 0x0000001d001d7308 */ /* 0x000f620000000800 */
[----:B------:R-:W-:Y:S01]  /*5c80*/  ISETP.GT.AND P4, PT, R36, 0x78, PT ;  /* 0x000000782400780c */ /* 0x000fe20003f84270 */
[-CC-:B0-----:R-:W-:Y:S01]  /*5c90*/  FFMA.FTZ R28, R63, R24.reuse, -R60.reuse ;  /* 0x000000183f1c7223 */ /* 0x181fe2000001083c */
[----:B-1----:R-:W-:Y:S01]  /*5ca0*/  FSEL R68, R58, -INF , P5 ;  /* 0xff8000003a447808 */ /* 0x002fe20002800000 */
[-CC-:B------:R-:W-:Y:S01]  /*5cb0*/  FFMA.FTZ R63, R149, R24.reuse, -R60.reuse ;  /* 0x00000018953f7223 */ /* 0x180fe2000001083c */
[----:B------:R-:W-:Y:S01]  /*5cc0*/  FMNMX.FTZ R53, R56, R53, !PT ;  /* 0x0000003538357209 */ /* 0x000fe20007810000 */
[-CC-:B------:R-:W-:Y:S01]  /*5cd0*/  FFMA.FTZ R58, R61, R24.reuse, -R60.reuse ;  /* 0x000000183d3a7223 */ /* 0x180fe2000001083c */
[----:B------:R-:W-:Y:S01]  /*5ce0*/  ISETP.GT.AND P5, PT, R36, 0x79, PT ;  /* 0x000000792400780c */ /* 0x000fe20003fa4270 */
[----:B------:R-:W-:Y:S01]  /*5cf0*/  MUFU.EX2 R18, R18 ;  /* 0x0000001200127308 */ /* 0x000fe20000000800 */
[----:B--2---:R-:W-:Y:S01]  /*5d00*/  FSEL R62, R62, -INF , P4 ;  /* 0xff8000003e3e7808 */ /* 0x004fe20002000000 */
[----:B------:R-:W-:Y:S01]  /*5d10*/  FFMA.FTZ R36, R83, R24, -R60 ;  /* 0x0000001853247223 */ /* 0x000fe2000001083c */
[----:B------:R-:W-:-:S02]  /*5d20*/  FMNMX.FTZ R53, R68, R53, !PT ;  /* 0x0000003544357209 */ /* 0x000fc40007810000 */
[----:B------:R-:W-:Y:S02]  /*5d30*/  FSEL R64, R64, -INF , P5 ;  /* 0xff80000040407808 */ /* 0x000fe40002800000 */
[----:B------:R-:W-:Y:S01]  /*5d40*/  FMNMX.FTZ R53, R62, R53, !PT ;  /* 0x000000353e357209 */ /* 0x000fe20007810000 */
[----:B------:R-:W0:Y:S01]  /*5d50*/  MUFU.EX2 R31, R31 ;  /* 0x0000001f001f7308 */ /* 0x000e220000000800 */
[----:B------:R-:W-:Y:S02]  /*5d60*/  F2FP.F16.F32.PACK_AB R149, R10, R33 ;  /* 0x000000210a95723e */ /* 0x000fe400000000ff */
[----:B------:R-:W-:Y:S02]  /*5d70*/  FMNMX.FTZ R38, R64, R53, !PT ;  /* 0x0000003540267209 */ /* 0x000fe40007810000 */
[----:B----4-:R-:W-:Y:S02]  /*5d80*/  F2FP.F16.F32.PACK_AB R151, R17, R12 ;  /* 0x0000000c1197723e */ /* 0x010fe400000000ff */
[----:B---3--:R-:W-:Y:S01]  /*5d90*/  F2FP.F16.F32.PACK_AB R145, R25, R14 ;  /* 0x0000000e1991723e */ /* 0x008fe200000000ff */
[----:B------:R-:W1:Y:S01]  /*5da0*/  SHFL.BFLY PT, R55, R38, 0x2, 0x1f ;  /* 0x0c401f0026377f89 */ /* 0x000e6200000e0000 */
[----:B------:R-:W-:Y:S01]  /*5db0*/  MUFU.EX2 R137, R137 ;  /* 0x0000008900897308 */ /* 0x000fe20000000800 */
[----:B-----5:R-:W-:-:S07]  /*5dc0*/  F2FP.F16.F32.PACK_AB R141, R29, R22 ;  /* 0x000000161d8d723e */ /* 0x020fce00000000ff */
[----:B------:R-:W-:Y:S01]  /*5dd0*/  MUFU.EX2 R26, R26 ;  /* 0x0000001a001a7308 */ /* 0x000fe20000000800 */
[----:B0-----:R-:W-:-:S07]  /*5de0*/  F2FP.F16.F32.PACK_AB R143, R31, R18 ;  /* 0x000000121f8f723e */ /* 0x001fce00000000ff */
[----:B------:R-:W-:Y:S01]  /*5df0*/  MUFU.EX2 R139, R139 ;  /* 0x0000008b008b7308 */ /* 0x000fe20000000800 */
[----:B-1----:R-:W-:-:S07]  /*5e00*/  FMNMX.FTZ R55, R38, R55, !PT ;  /* 0x0000003726377209 */ /* 0x002fce0007810000 */
[----:B------:R-:W-:Y:S01]  /*5e10*/  MUFU.EX2 R28, R28 ;  /* 0x0000001c001c7308 */ /* 0x000fe20000000800 */
[----:B------:R-:W-:Y:S01]  /*5e20*/  FFMA.FTZ R38, R147, R24, -R60 ;  /* 0x0000001893267223 */ /* 0x000fe2000001083c */
[----:B------:R-:W-:Y:S01]  /*5e30*/  F2FP.F16.F32.PACK_AB R147, R27, R20 ;  /* 0x000000141b93723e */ /* 0x000fe200000000ff */
[----:B------:R-:W0:Y:S05]  /*5e40*/  SHFL.BFLY PT, R54, R55, 0x1, 0x1f ;  /* 0x0c201f0037367f89 */ /* 0x000e2a00000e0000 */
[----:B------:R-:W-:Y:S08]  /*5e50*/  MUFU.EX2 R30, R30 ;  /* 0x0000001e001e7308 */ /* 0x000ff00000000800 */
[----:B------:R1:W-:Y:S08]  /*5e60*/  MUFU.EX2 R53, R67 ;  /* 0x0000004300357308 */ /* 0x0003f00000000800 */
[----:B------:R-:W-:Y:S01]  /*5e70*/  MUFU.EX2 R135, R135 ;  /* 0x0000008700877308 */ /* 0x000fe20000000800 */
[----:B------:R-:W-:-:S02]  /*5e80*/  WARPGROUP.DEPBAR.LE gsb0, 0x0 ;  /* 0x00008000000079c5 */ /* 0x000fc40000010000 */
[--C-:B-1----:R-:W-:Y:S01]  /*5e90*/  FFMA.FTZ R67, R155, R24, -R60.reuse ;  /* 0x000000189b437223 */ /* 0x102fe2000001083c */
[----:B0-----:R-:W-:Y:S01]  /*5ea0*/  FMNMX.FTZ R55, R55, R54, !PT ;  /* 0x0000003637377209 */ /* 0x001fe20007810000 */
[-CC-:B------:R-:W-:Y:S01]  /*5eb0*/  FFMA.FTZ R54, R87, R24.reuse, -R60.reuse ;  /* 0x0000001857367223 */ /* 0x180fe2000001083c */
[-C--:B------:R-:W-:Y:S02]  /*5ec0*/  FFMA.FTZ R60, R157, R24.reuse, -R60 ;  /* 0x000000189d3c7223 */ /* 0x080fe4000001083c */
[C---:B------:R-:W-:Y:S01]  /*5ed0*/  FSETP.NEU.FTZ.AND P4, PT, R55.reuse, -INF , PT ;  /* 0xff8000003700780b */ /* 0x040fe20003f9d000 */
[----:B------:R-:W-:Y:S01]  /*5ee0*/  FMUL.FTZ R75, R55, R24 ;  /* 0x00000018374b7220 */ /* 0x000fe20000410000 */
[----:B------:R-:W-:Y:S04]  /*5ef0*/  MUFU.EX2 R32, R32 ;  /* 0x0000002000207308 */ /* 0x000fe80000000800 */
[----:B------:R-:W-:-:S04]  /*5f00*/  FSEL R75, R75, RZ, P4 ;  /* 0x000000ff4b4b7208 */ /* 0x000fc80002000000 */
[----:B------:R-:W-:Y:S01]  /*5f10*/  MUFU.EX2 R34, R34 ;  /* 0x0000002200227308 */ /* 0x000fe20000000800 */
[-CC-:B------:R-:W-:Y:S01]  /*5f20*/  FFMA.FTZ R148, R11, R24.reuse, -R75.reuse ;  /* 0x000000180b947223 */ /* 0x180fe2000001084b */
[-CC-:B------:R-:W-:Y:S01]  /*5f30*/  FFMA.FTZ R11, R37, R24.reuse, -R75.reuse ;  /* 0x00000018250b7223 */ /* 0x180fe2000001084b */
[-C--:B------:R-:W-:Y:S01]  /*5f40*/  FFMA.FTZ R37, R43, R24.reuse, -R75 ;  /* 0x000000182b257223 */ /* 0x080fe2000001084b */
[----:B------:R-:W-:Y:S01]  /*5f50*/  FADD.FTZ R43, -R70, R9 ;  /* 0x00000009462b7221 */ /* 0x000fe20000010100 */
[----:B------:R-:W-:Y:S01]  /*5f60*/  FSEL R9, R55, RZ, P4 ;  /* 0x000000ff37097208 */ /* 0x000fe20002000000 */
[-CC-:B------:R-:W-:Y:S01]  /*5f70*/  FFMA.FTZ R144, R19, R24.reuse, -R75.reuse ;  /* 0x0000001813907223 */ /* 0x180fe2000001084b */
[-CC-:B------:R-:W-:Y:S01]  /*5f80*/  FFMA.FTZ R13, R13, R24.reuse, -R75.reuse ;  /* 0x000000180d0d7223 */ /* 0x180fe2000001084b */
[-CC-:B------:R-:W-:Y:S01]  /*5f90*/  FFMA.FTZ R19, R39, R24.reuse, -R75.reuse ;  /* 0x0000001827137223 */ /* 0x180fe2000001084b */
[-CC-:B------:R-:W-:Y:S01]  /*5fa0*/  FFMA.FTZ R39, R45, R24.reuse, -R75.reuse ;  /* 0x000000182d277223 */ /* 0x180fe2000001084b */
[----:B------:R-:W-:Y:S01]  /*5fb0*/  FADD.FTZ R9, -R9, R8 ;  /* 0x0000000809097221 */ /* 0x000fe20000010100 */
[-C--:B------:R-:W-:Y:S01]  /*5fc0*/  FMUL.FTZ R45, R43, R24.reuse ;  /* 0x000000182b2d7220 */ /* 0x080fe20000410000 */
[----:B------:R-:W-:Y:S01]  /*5fd0*/  IMAD.U32 R43, RZ, RZ, UR4 ;  /* 0x00000004ff2b7e24 */ /* 0x000fe2000f8e00ff */
[----:B------:R-:W-:Y:S01]  /*5fe0*/  MUFU.EX2 R13, R13 ;  /* 0x0000000d000d7308 */ /* 0x000fe20000000800 */
[-C--:B------:R-:W-:Y:S01]  /*5ff0*/  FMUL.FTZ R70, R9, R24.reuse ;  /* 0x0000001809467220 */ /* 0x080fe20000410000 */
[-CC-:B------:R-:W-:Y:S01]  /*6000*/  FFMA.FTZ R150, R65, R24.reuse, -R75.reuse ;  /* 0x0000001841967223 */ /* 0x180fe2000001084b */
[----:B------:R-:W-:Y:S01]  /*6010*/  VIADD R9, R16, 0x9 ;  /* 0x0000000910097836 */ /* 0x000fe20000000000 */
[----:B------:R-:W-:Y:S01]  /*6020*/  @!P1 LEA R43, R43, UR39, 0x3 ;  /* 0x000000272b2b9c11 */ /* 0x000fe2000f8e18ff */
[-CC-:B------:R-:W-:Y:S01]  /*6030*/  FFMA.FTZ R15, R15, R24.reuse, -R75.reuse ;  /* 0x000000180f0f7223 */ /* 0x180fe2000001084b */
[-CC-:B------:R-:W-:Y:S01]  /*6040*/  FFMA.FTZ R146, R21, R24.reuse, -R75.reuse ;  /* 0x0000001815927223 */ /* 0x180fe2000001084b */
[-CC-:B------:R-:W-:Y:S01]  /*6050*/  FFMA.FTZ R21, R41, R24.reuse, -R75.reuse ;  /* 0x0000001829157223 */ /* 0x180fe2000001084b */
[----:B------:R-:W0:Y:S01]  /*6060*/  MUFU.EX2 R8, R45 ;  /* 0x0000002d00087308 */ /* 0x000e220000000800 */
[-CC-:B------:R-:W-:Y:S01]  /*6070*/  FFMA.FTZ R41, R47, R24.reuse, -R75.reuse ;  /* 0x000000182f297223 */ /* 0x180fe2000001084b */
[----:B------:R-:W-:Y:S01]  /*6080*/  @!P1 IADD3 R43, R43, 0x16840, RZ ;  /* 0x000168402b2b9810 */ /* 0x000fe20007ffe0ff */
[-CC-:B------:R-:W-:Y:S01]  /*6090*/  FFMA.FTZ R47, R35, R24.reuse, -R75.reuse ;  /* 0x00000018232f7223 */ /* 0x180fe2000001084b */
[----:B------:R-:W-:Y:S01]  /*60a0*/  SEL R35, R9, 0x9, !P3 ;  /* 0x0000000909237807 */ /* 0x000fe20005800000 */
[----:B------:R-:W-:Y:S01]  /*60b0*/  FFMA.FTZ R134, R49, R24, -R75 ;  /* 0x0000001831867223 */ /* 0x000fe2000001084b */
[----:B------:R-:W-:Y:S01]  /*60c0*/  @!P1 PRMT R43, RZ, 0x654, R43 ;  /* 0x00000654ff2b9816 */ /* 0x000fe2000000002b */
[----:B------:R-:W-:Y:S01]  /*60d0*/  IMAD.U32 R49, RZ, RZ, UR6 ;  /* 0x00000006ff317e24 */ /* 0x000fe2000f8e00ff */
[----:B------:R-:W1:Y:S01]  /*60e0*/  MUFU.EX2 R70, R70 ;  /* 0x0000004600467308 */ /* 0x000e620000000800 */
[----:B------:R2:W-:Y:S06]  /*60f0*/  BAR.ARV R35, 0x100 ;  /* 0x000400230000751d */ /* 0x0005ec0000002000 */
[----:B------:R1:W-:Y:S01]  /*6100*/  @!P1 SYNCS.ARRIVE.TRANS64.RED.A1T0 RZ, [R43+URZ], RZ ;  /* 0x000000ff2bff99a7 */ /* 0x0003e2000810043f */
[----:B------:R-:W3:Y:S01]  /*6110*/  MUFU.EX2 R148, R148 ;  /* 0x0000009400947308 */ /* 0x000ee20000000800 */
[----:B0-----:R-:W-:Y:S01]  /*6120*/  FFMA.FTZ R45, R8, R0, R33 ;  /* 0x00000000082d7223 */ /* 0x001fe20000010021 */
[----:B------:R-:W-:Y:S01]  /*6130*/  @!P1 LEA R0, R49, UR39, 0x3 ;  /* 0x0000002731009c11 */ /* 0x000fe2000f8e18ff */
[-CC-:B------:R-:W-:Y:S01]  /*6140*/  FFMA.FTZ R140, R69, R24.reuse, -R75.reuse ;  /* 0x00000018458c7223 */ /* 0x180fe2000001084b */
[-C--:B------:R-:W-:Y:S01]  /*6150*/  FFMA.FTZ R142, R73, R24.reuse, -R75 ;  /* 0x00000018498e7223 */ /* 0x080fe2000001084b */
[----:B------:R-:W-:Y:S01]  /*6160*/  FADD.FTZ R45, R10, R45 ;  /* 0x0000002d0a2d7221 */ /* 0x000fe20000010000 */
[-C--:B------:R-:W-:Y:S01]  /*6170*/  FFMA.FTZ R136, R77, R24.reuse, -R75 ;  /* 0x000000184d887223 */ /* 0x080fe2000001084b */
[----:B--2---:R-:W-:Y:S01]  /*6180*/  @!P1 VIADD R35, R0, 0x16860 ;  /* 0x0001686000239836 */ /* 0x004fe20000000000 */
[----:B------:R-:W0:Y:S01]  /*6190*/  MUFU.EX2 R150, R150 ;  /* 0x0000009600967308 */ /* 0x000e220000000800 */
[----:B-1----:R-:W-:Y:S01]  /*61a0*/  FFMA.FTZ R43, R70, R3, R13 ;  /* 0x00000003462b7223 */ /* 0x002fe2000001000d */
[----:B------:R-:W-:Y:S01]  /*61b0*/  FADD.FTZ R72, R12, R45 ;  /* 0x0000002d0c487221 */ /* 0x000fe20000010000 */
[-C--:B------:R-:W-:Y:S01]  /*61c0*/  FFMA.FTZ R138, R81, R24.reuse, -R75 ;  /* 0x00000018518a7223 */ /* 0x080fe2000001084b */
[----:B------:R-:W-:Y:S01]  /*61d0*/  @!P1 PRMT R45, RZ, 0x654, R35 ;  /* 0x00000654ff2d9816 */ /* 0x000fe20000000023 */
[-CC-:B------:R-:W-:Y:S01]  /*61e0*/  FFMA.FTZ R132, R85, R24.reuse, -R75.reuse ;  /* 0x0000001855847223 */ /* 0x180fe2000001084b */
[-CC-:B------:R-:W-:Y:S01]  /*61f0*/  FFMA.FTZ R3, R51, R24.reuse, -R75.reuse ;  /* 0x0000001833037223 */ /* 0x180fe2000001084b */
[-C--:B------:R-:W-:Y:S01]  /*6200*/  FFMA.FTZ R128, R133, R24.reuse, -R75 ;  /* 0x0000001885807223 */ /* 0x080fe2000001084b */
[----:B------:R-:W1:Y:S01]  /*6210*/  MUFU.EX2 R15, R15 ;  /* 0x0000000f000f7308 */ /* 0x000e620000000800 */
[C---:B---3--:R-:W-:Y:S01]  /*6220*/  FADD.FTZ R43, R148.reuse, R43 ;  /* 0x0000002b942b7221 */ /* 0x048fe20000010000 */
[----:B------:R2:W-:Y:S01]  /*6230*/  @!P1 SYNCS.ARRIVE.TRANS64.RED.A1T0 RZ, [R45+URZ], RZ ;  /* 0x000000ff2dff99a7 */ /* 0x0005e2000810043f */
[----:B------:R-:W-:Y:S01]  /*6240*/  F2FP.F16.F32.PACK_AB R148, R148, R13 ;  /* 0x0000000d9494723e */ /* 0x000fe200000000ff */
[-CC-:B------:R-:W-:Y:S01]  /*6250*/  FFMA.FTZ R130, R44, R24.reuse, -R75.reuse ;  /* 0x000000182c827223 */ /* 0x180fe2000001084b */
[-CC-:B------:R-:W-:Y:S01]  /*6260*/  FFMA.FTZ R124, R48, R24.reuse, -R75.reuse ;  /* 0x00000018307c7223 */ /* 0x180fe2000001084b */
[-CC-:B------:R-:W-:Y:S01]  /*6270*/  FFMA.FTZ R50, R50, R24.reuse, -R75.reuse ;  /* 0x0000001832327223 */ /* 0x180fe2000001084b */
[-C--:B------:R-:W-:Y:S01]  /*6280*/  FFMA.FTZ R126, R52, R24.reuse, -R75 ;  /* 0x00000018347e7223 */ /* 0x080fe2000001084b */
[----:B------:R-:W3:Y:S01]  /*6290*/  MUFU.EX2 R144, R144 ;  /* 0x0000009000907308 */ /* 0x000ee20000000800 */
[----:B0-----:R-:W-:Y:S01]  /*62a0*/  FADD.FTZ R0, R150, R43 ;  /* 0x0000002b96007221 */ /* 0x001fe20000010000 */
[----:B------:R-:W-:Y:S01]  /*62b0*/  FADD.FTZ R43, R17, R72 ;  /* 0x00000048112b7221 */ /* 0x000fe20000010000 */
[-CC-:B------:R-:W-:Y:S01]  /*62c0*/  FFMA.FTZ R66, R66, R24.reuse, -R75.reuse ;  /* 0x0000001842427223 */ /* 0x180fe2000001084b */
[-CC-:B------:R-:W-:Y:S01]  /*62d0*/  FFMA.FTZ R56, R56, R24.reuse, -R75.reuse ;  /* 0x0000001838387223 */ /* 0x180fe2000001084b */
[-CC-:B------:R-:W-:Y:S01]  /*62e0*/  FFMA.FTZ R68, R68, R24.reuse, -R75.reuse ;  /* 0x0000001844447223 */ /* 0x180fe2000001084b */
[-CC-:B------:R-:W-:Y:S01]  /*62f0*/  FFMA.FTZ R62, R62, R24.reuse, -R75.reuse ;  /* 0x000000183e3e7223 */ /* 0x180fe2000001084b */
[----:B------:R-:W-:Y:S01]  /*6300*/  FFMA.FTZ R64, R64, R24, -R75 ;  /* 0x0000001840407223 */ /* 0x000fe2000001084b */
[----:B------:R-:W0:Y:S01]  /*6310*/  MUFU.EX2 R11, R11 ;  /* 0x0000000b000b7308 */ /* 0x000e220000000800 */
[C---:B-1----:R-:W-:Y:S01]  /*6320*/  FADD.FTZ R35, R15.reuse, R0 ;  /* 0x000000000f237221 */ /* 0x042fe20000010000 */
[----:B------:R-:W-:Y:S01]  /*6330*/  F2FP.F16.F32.PACK_AB R150, R15, R150 ;  /* 0x000000960f96723e */ /* 0x000fe200000000ff */
[----:B------:R-:W-:Y:S01]  /*6340*/  UMOV UR6, UR4 ;  /* 0x0000000400067c82 */ /* 0x000fe20008000000 */
[----:B------:R-:W-:Y:S01]  /*6350*/  PLOP3.LUT P3, PT, PT, PT, UP1, 0x80, 0x0 ;  /* 0x000000000000781c */ /* 0x000fe20003f6f018 */
[-C--:B------:R-:W-:Y:S01]  /*6360*/  FMUL.FTZ R90, R90, R8.reuse ;  /* 0x000000085a5a7220 */ /* 0x080fe20000410000 */
[-C--:B------:R-:W-:Y:S01]  /*6370*/  FMUL.FTZ R91, R91, R8.reuse ;  /* 0x000000085b5b7220 */ /* 0x080fe20000410000 */
[----:B------:R-:W-:Y:S01]  /*6380*/  FMUL.FTZ R94, R94, R8 ;  /* 0x000000085e5e7220 */ /* 0x000fe20000410000 */
[----:B------:R-:W1:Y:S01]  /*6390*/  MUFU.EX2 R146, R146 ;  /* 0x0000009200927308 */ /* 0x000e620000000800 */
[----:B---3--:R-:W-:Y:S01]  /*63a0*/  FADD.FTZ R0, R144, R35 ;  /* 0x0000002390007221 */ /* 0x008fe20000010000 */
[----:B------:R-:W-:Y:S01]  /*63b0*/  FFMA.FTZ R35, R42, R24, -R75 ;  /* 0x000000182a237223 */ /* 0x000fe2000001084b */
[----:B------:R-:W-:Y:S01]  /*63c0*/  FADD.FTZ R42, R14, R43 ;  /* 0x0000002b0e2a7221 */ /* 0x000fe20000010000 */
[-C--:B------:R-:W-:Y:S01]  /*63d0*/  FMUL.FTZ R95, R95, R8.reuse ;  /* 0x000000085f5f7220 */ /* 0x080fe20000410000 */
[-C--:B------:R-:W-:Y:S01]  /*63e0*/  FMUL.FTZ R98, R98, R8.reuse ;  /* 0x0000000862627220 */ /* 0x080fe20000410000 */
[----:B------:R-:W-:Y:S01]  /*63f0*/  FMUL.FTZ R99, R99, R8 ;  /* 0x0000000863637220 */ /* 0x000fe20000410000 */
[----:B--2---:R-:W-:Y:S01]  /*6400*/  FADD.FTZ R45, R25, R42 ;  /* 0x0000002a192d7221 */ /* 0x004fe20000010000 */
[----:B------:R-:W2:Y:S01]  /*6410*/  MUFU.EX2 R19, R19 ;  /* 0x0000001300137308 */ /* 0x000ea20000000800 */
[C---:B0-----:R-:W-:Y:S01]  /*6420*/  FADD.FTZ R43, R11.reuse, R0 ;  /* 0x000000000b2b7221 */ /* 0x041fe20000010000 */
[----:B------:R-:W-:Y:S01]  /*6430*/  F2FP.F16.F32.PACK_AB R144, R11, R144 ;  /* 0x000000900b90723e */ /* 0x000fe200000000ff */
[----:B------:R-:W-:Y:S01]  /*6440*/  FADD.FTZ R42, R20, R45 ;  /* 0x0000002d142a7221 */ /* 0x000fe20000010000 */
[-C--:B------:R-:W-:Y:S01]  /*6450*/  FMUL.FTZ R102, R102, R8.reuse ;  /* 0x0000000866667220 */ /* 0x080fe20000410000 */
[-C--:B------:R-:W-:Y:S01]  /*6460*/  FMUL.FTZ R103, R103, R8.reuse ;  /* 0x0000000867677220 */ /* 0x080fe20000410000 */
[-C--:B------:R-:W-:Y:S01]  /*6470*/  FMUL.FTZ R106, R106, R8.reuse ;  /* 0x000000086a6a7220 */ /* 0x080fe20000410000 */
[----:B------:R-:W-:Y:S01]  /*6480*/  FMUL.FTZ R107, R107, R8 ;  /* 0x000000086b6b7220 */ /* 0x000fe20000410000 */
[----:B------:R-:W0:Y:S01]  /*6490*/  MUFU.EX2 R140, R140 ;  /* 0x0000008c008c7308 */ /* 0x000e220000000800 */
[----:B-1----:R-:W-:Y:S01]  /*64a0*/  FADD.FTZ R0, R146, R43 ;  /* 0x0000002b92007221 */ /* 0x002fe20000010000 */
[----:B------:R-:W-:Y:S01]  /*64b0*/  FFMA.FTZ R43, R46, R24, -R75 ;  /* 0x000000182e2b7223 */ /* 0x000fe2000001084b */
[-C--:B------:R-:W-:Y:S01]  /*64c0*/  FMUL.FTZ R110, R110, R8.reuse ;  /* 0x000000086e6e7220 */ /* 0x080fe20000410000 */
[-C--:B------:R-:W-:Y:S01]  /*64d0*/  FMUL.FTZ R111, R111, R8.reuse ;  /* 0x000000086f6f7220 */ /* 0x080fe20000410000 */
[-C--:B------:R-:W-:Y:S01]  /*64e0*/  FMUL.FTZ R114, R114, R8.reuse ;  /* 0x0000000872727220 */ /* 0x080fe20000410000 */
[-C--:B------:R-:W-:Y:S01]  /*64f0*/  FMUL.FTZ R115, R115, R8.reuse ;  /* 0x0000000873737220 */ /* 0x080fe20000410000 */
[-C--:B------:R-:W-:Y:S01]  /*6500*/  FMUL.FTZ R118, R118, R8.reuse ;  /* 0x0000000876767220 */ /* 0x080fe20000410000 */
[----:B------:R-:W1:Y:S01]  /*6510*/  MUFU.EX2 R21, R21 ;  /* 0x0000001500157308 */ /* 0x000e620000000800 */
[----:B--2---:R-:W-:Y:S01]  /*6520*/  FADD.FTZ R45, R19, R0 ;  /* 0x00000000132d7221 */ /* 0x004fe20000010000 */
[----:B------:R-:W-:Y:S01]  /*6530*/  FMUL.FTZ R119, R119, R8 ;  /* 0x0000000877777220 */ /* 0x000fe20000410000 */
[----:B------:R-:W-:Y:S01]  /*6540*/  F2FP.F16.F32.PACK_AB R146, R19, R146 ;  /* 0x000000921392723e */ /* 0x000fe200000000ff */
[----:B------:R-:W-:Y:S01]  /*6550*/  FMUL.FTZ R88, R88, R70 ;  /* 0x0000004658587220 */ /* 0x000fe20000410000 */
[----:B------:R-:W-:Y:S01]  /*6560*/  F2FP.F16.F32.PACK_AB R133, R53, R30 ;  /* 0x0000001e3585723e */ /* 0x000fe200000000ff */
        /* <DEDUP_REMOVED lines=9> */
[----:B------:R-:W-:Y:S01]  /*6600*/  FMUL.FTZ R104, R104, R70 ;  /* 0x0000004668687220 */ /* 0x000fe20000410000 */
        /* <DEDUP_REMOVED lines=8> */
[----:B------:R1:W-:Y:S01]  /*6690*/  MUFU.EX2 R9, R47 ;  /* 0x0000002f00097308 */ /* 0x0003e20000000800 */
[----:B--2---:R-:W-:Y:S01]  /*66a0*/  FADD.FTZ R0, R142, R45 ;  /* 0x0000002d8e007221 */ /* 0x004fe20000010000 */
[-C--:B------:R-:W-:Y:S01]  /*66b0*/  FMUL.FTZ R116, R116, R70.reuse ;  /* 0x0000004674747220 */ /* 0x080fe20000410000 */
[----:B------:R-:W-:Y:S01]  /*66c0*/  FMUL.FTZ R117, R117, R70 ;  /* 0x0000004675757220 */ /* 0x000fe20000410000 */
[----:B------:R-:W-:-:S04]  /*66d0*/  IMAD.MOV.U32 R8, RZ, RZ, R55 ;  /* 0x000000ffff087224 */ /* 0x000fc800078e0037 */
[----:B------:R-:W2:Y:S01]  /*66e0*/  MUFU.EX2 R136, R136 ;  /* 0x0000008800887308 */ /* 0x000ea20000000800 */
[----:B-1----:R-:W-:Y:S01]  /*66f0*/  FADD.FTZ R47, R27, R42 ;  /* 0x0000002a1b2f7221 */ /* 0x002fe20000010000 */
[C---:B0-----:R-:W-:Y:S01]  /*6700*/  FADD.FTZ R45, R37.reuse, R0 ;  /* 0x00000000252d7221 */ /* 0x041fe20000010000 */
[----:B------:R-:W-:Y:S02]  /*6710*/  F2FP.F16.F32.PACK_AB R142, R37, R142 ;  /* 0x0000008e258e723e */ /* 0x000fe400000000ff */
[----:B------:R-:W-:-:S03]  /*6720*/  FADD.FTZ R42, R22, R47 ;  /* 0x0000002f162a7221 */ /* 0x000fc60000010000 */
[----:B------:R-:W0:Y:S01]  /*6730*/  MUFU.EX2 R39, R39 ;  /* 0x0000002700277308 */ /* 0x000e220000000800 */
[----:B------:R-:W-:-:S04]  /*6740*/  FADD.FTZ R47, R29, R42 ;  /* 0x0000002a1d2f7221 */ /* 0x000fc80000010000 */
[----:B------:R-:W-:-:S03]  /*6750*/  FADD.FTZ R42, R18, R47 ;  /* 0x0000002f122a7221 */ /* 0x000fc60000010000 */
[----:B------:R-:W1:Y:S01]  /*6760*/  MUFU.EX2 R138, R138 ;  /* 0x0000008a008a7308 */ /* 0x000e620000000800 */
[----:B------:R-:W-:Y:S01]  /*6770*/  FADD.FTZ R42, R31, R42 ;  /* 0x0000002a1f2a7221 */ /* 0x000fe20000010000 */
[----:B--2---:R-:W-:-:S03]  /*6780*/  FADD.FTZ R0, R136, R45 ;  /* 0x0000002d88007221 */ /* 0x004fc60000010000 */
[----:B------:R-:W-:Y:S01]  /*6790*/  FADD.FTZ R33, R137, R42 ;  /* 0x0000002a89217221 */ /* 0x000fe20000010000 */
[C---:B------:R-:W-:Y:S02]  /*67a0*/  F2FP.F16.F32.PACK_AB R137, R26.reuse, R137 ;  /* 0x000000891a89723e */ /* 0x040fe400000000ff */
[----:B------:R-:W2:Y:S01]  /*67b0*/  MUFU.EX2 R41, R41 ;  /* 0x0000002900297308 */ /* 0x000ea20000000800 */
[C---:B0-----:R-:W-:Y:S01]  /*67c0*/  FADD.FTZ R45, R39.reuse, R0 ;  /* 0x00000000272d7221 */ /* 0x041fe20000010000 */
[----:B------:R-:W-:Y:S01]  /*67d0*/  FADD.FTZ R0, R26, R33 ;  /* 0x000000211a007221 */ /* 0x000fe20000010000 */
[----:B------:R-:W-:-:S03]  /*67e0*/  F2FP.F16.F32.PACK_AB R136, R39, R136 ;  /* 0x000000882788723e */ /* 0x000fc600000000ff */
[----:B------:R-:W-:Y:S01]  /*67f0*/  FADD.FTZ R13, R139, R0 ;  /* 0x000000008b0d7221 */ /* 0x000fe20000010000 */
[----:B------:R-:W-:Y:S01]  /*6800*/  F2FP.F16.F32.PACK_AB R139, R28, R139 ;  /* 0x0000008b1c8b723e */ /* 0x000fe200000000ff */
[----:B------:R-:W0:Y:S01]  /*6810*/  MUFU.EX2 R132, R132 ;  /* 0x0000008400847308 */ /* 0x000e220000000800 */
[----:B-1----:R-:W-:Y:S01]  /*6820*/  FADD.FTZ R10, R138, R45 ;  /* 0x0000002d8a0a7221 */ /* 0x002fe20000010000 */
[----:B------:R-:W-:-:S06]  /*6830*/  FADD.FTZ R13, R28, R13 ;  /* 0x0000000d1c0d7221 */ /* 0x000fcc0000010000 */
[----:B------:R-:W1:Y:S01]  /*6840*/  MUFU.EX2 R134, R134 ;  /* 0x0000008600867308 */ /* 0x000e620000000800 */
[C---:B--2---:R-:W-:Y:S01]  /*6850*/  FADD.FTZ R15, R41.reuse, R10 ;  /* 0x0000000a290f7221 */ /* 0x044fe20000010000 */
[----:B------:R-:W-:Y:S01]  /*6860*/  FADD.FTZ R10, R30, R13 ;  /* 0x0000000d1e0a7221 */ /* 0x000fe20000010000 */
[----:B------:R-:W-:-:S03]  /*6870*/  F2FP.F16.F32.PACK_AB R138, R41, R138 ;  /* 0x0000008a298a723e */ /* 0x000fc600000000ff */
[----:B------:R-:W-:Y:S02]  /*6880*/  FADD.FTZ R10, R53, R10 ;  /* 0x0000000a350a7221 */ /* 0x000fe40000010000 */
[----:B------:R-:W2:Y:S01]  /*6890*/  MUFU.EX2 R3, R3 ;  /* 0x0000000300037308 */ /* 0x000ea20000000800 */
[----:B0-----:R-:W-:Y:S01]  /*68a0*/  FADD.FTZ R0, R132, R15 ;  /* 0x0000000f84007221 */ /* 0x001fe20000010000 */
[----:B------:R-:W-:-:S03]  /*68b0*/  F2FP.F16.F32.PACK_AB R132, R9, R132 ;  /* 0x000000840984723e */ /* 0x000fc600000000ff */
[----:B------:R-:W-:-:S03]  /*68c0*/  FADD.FTZ R11, R9, R0 ;  /* 0x00000000090b7221 */ /* 0x000fc60000010000 */
        /* <DEDUP_REMOVED lines=8> */
[----:B------:R-:W-:-:S05]  /*6950*/  F2FP.F16.F32.PACK_AB R134, R3, R134 ;  /* 0x000000860386723e */ /* 0x000fca00000000ff */
        /* <DEDUP_REMOVED lines=54> */
[----:B------:R-:W-:Y:S02]  /*6cc0*/  IMAD.MOV.U32 R9, RZ, RZ, R23 ;  /* 0x000000ffff097224 */ /* 0x000fe400078e0017 */
[C---:B-1----:R-:W-:Y:S01]  /*6cd0*/  FADD.FTZ R3, R64.reuse, R3 ;  /* 0x0000000340037221 */ /* 0x042fe20000010000 */
[----:B------:R-:W-:Y:S01]  /*6ce0*/  F2FP.F16.F32.PACK_AB R122, R64, R62 ;  /* 0x0000003e407a723e */ /* 0x000fe200000000ff */
[----:B------:R-:W-:Y:S06]  /*6cf0*/  @P3 BRA `(.L_x_14009) ;  /* 0xffffffd000883947 */ /* 0x000fec000383ffff */
.L_x_14000:
[----:B------:R-:W-:-:S06]  /*6d00*/  UISETP.GE.AND UP0, UPT, UR26, UR38, UPT ;  /* 0x000000261a00728c */ /* 0x000fcc000bf06270 */
[----:B------:R-:W-:-:S13]  /*6d10*/  PLOP3.LUT P2, PT, PT, PT, UP0, 0x80, 0x0 ;  /* 0x000000000000781c */ /* 0x000fda0003f4f008 */
[----:B------:R-:W-:Y:S05]  /*6d20*/  @!P2 BRA `(.L_x_14010) ;  /* 0x000000240034a947 */ /* 0x000fea0003800000 */
[----:B------:R-:W-:Y:S01]  /*6d30*/  ISETP.GE.U32.AND P2, PT, R2, 0x180, PT ;  /* 0x000001800200780c */ /* 0x000fe20003f46070 */
[----:B------:R-:W-:Y:S01]  /*6d40*/  IMAD.MOV.U32 R4, RZ, RZ, R23 ;  /* 0x000000ffff047224 */ /* 0x000fe200078e0017 */
[C---:B------:R-:W-:Y:S01]  /*6d50*/  IADD3 R8, R16.reuse, 0x9, RZ ;  /* 0x0000000910087810 */ /* 0x040fe20007ffe0ff */
[----:B------:R-:W-:Y:S01]  /*6d60*/  IMAD.MOV.U32 R5, RZ, RZ, R55 ;  /* 0x000000ffff057224 */ /* 0x000fe200078e0037 */
[----:B------:R-:W-:Y:S01]  /*6d70*/  UMOV UR7, UR5 ;  /* 0x0000000500077c82 */ /* 0x000fe20008000000 */
[----:B------:R-:W-:Y:S01]  /*6d80*/  VIADD R16, R16, 0x8 ;  /* 0x0000000810107836 */ /* 0x000fe20000000000 */
[----:B------:R-:W-:Y:S01]  /*6d90*/  SEL R8, R8, 0x9, !P2 ;  /* 0x0000000908087807 */ /* 0x000fe20005000000 */
[----:B------:R-:W-:Y:S01]  /*6da0*/  UMOV UR6, UR4 ;  /* 0x0000000400067c82 */ /* 0x000fe20008000000 */
[----:B------:R-:W-:-:S05]  /*6db0*/  ULDC UR25, c[0x0][0x9d8] ;  /* 0x0002760000197ab9 */ /* 0x000fca0000000800 */
.L_x_14019:
        /* <DEDUP_REMOVED lines=9> */
.L_x_14012:
[----:B------:R-:W-:Y:S01]  /*6e50*/  ULEA UR10, UR4, UR39, 0x3 ;  /* 0x00000027040a7291 */ /* 0x000fe2000f8e183f */
[----:B------:R-:W-:-:S05]  /*6e60*/  IMAD.U32 R9, RZ, RZ, UR5 ;  /* 0x00000005ff097e24 */ /* 0x000fca000f8e00ff */
[----:B------:R-:W-:-:S04]  /*6e70*/  SHF.L.U32 R9, R9, 0x1f, RZ ;  /* 0x0000001f09097819 */ /* 0x000fc800000006ff */
[----:B------:R0:W1:Y:S01]  /*6e80*/  SYNCS.PHASECHK.TRANS64.TRYWAIT P2, [UR10+0x16830], R9 ;  /* 0x01683009ff0075a7 */ /* 0x000062000804014a */
[----:B------:R-:W-:Y:S05]  /*6e90*/  @!P0 BRA `(.L_x_14013) ;  /* 0x0000000000048947 */ /* 0x000fea0003800000 */
[----:B------:R-:W-:Y:S01]  /*6ea0*/  BPT.TRAP 0x1 ;  /* 0x000000040000795c */ /* 0x000fe20000300000 */
.L_x_14013:
[----:B-1----:R-:W-:Y:S05]  /*6eb0*/  @P2 BRA `(.L_x_14011) ;  /* 0x0000000000082947 */ /* 0x002fea0003800000 */
[----:B------:R-:W1:Y:S02]  /*6ec0*/  SYNCS.PHASECHK.TRANS64.TRYWAIT P2, [UR10+0x16830], R9 ;  /* 0x01683009ff0075a7 */ /* 0x000e64000804014a */
[----:B-1----:R-:W-:Y:S05]  /*6ed0*/  @!P2 BRA `(.L_x_14014) ;  /* 0x00000074002ca947 */ /* 0x002fea0003800000 */
.L_x_14011:
        /* <DEDUP_REMOVED lines=26> */
.L_x_14016:
[----:B------:R-:W-:Y:S01]  /*7080*/  ULEA UR10, UR6, UR39, 0x3 ;  /* 0x00000027060a7291 */ /* 0x000fe2000f8e183f */
[----:B01----:R-:W-:-:S05]  /*7090*/  IMAD.U32 R9, RZ, RZ, UR7 ;  /* 0x00000007ff097e24 */ /* 0x003fca000f8e00ff */
[----:B------:R-:W-:-:S04]  /*70a0*/  SHF.L.U32 R9, R9, 0x1f, RZ ;  /* 0x0000001f09097819 */ /* 0x000fc800000006ff */
[----:B------:R0:W1:Y:S01]  /*70b0*/  SYNCS.PHASECHK.TRANS64.TRYWAIT P2, [UR10+0x16850], R9 ;  /* 0x01685009ff0075a7 */ /* 0x000062000804014a */
[----:B------:R-:W-:Y:S05]  /*70c0*/  @!P0 BRA `(.L_x_14017) ;  /* 0x0000000000048947 */ /* 0x000fea0003800000 */
[----:B------:R-:W-:Y:S01]  /*70d0*/  BPT.TRAP 0x1 ;  /* 0x000000040000795c */ /* 0x000fe20000300000 */
.L_x_14017:
[----:B-1----:R-:W-:Y:S05]  /*70e0*/  @P2 BRA `(.L_x_14015) ;  /* 0x0000000000082947 */ /* 0x002fea0003800000 */
[----:B------:R-:W1:Y:S02]  /*70f0*/  SYNCS.PHASECHK.TRANS64.TRYWAIT P2, [UR10+0x16850], R9 ;  /* 0x01685009ff0075a7 */ /* 0x000e64000804014a */
[----:B-1----:R-:W-:Y:S05]  /*7100*/  @!P2 BRA `(.L_x_14018) ;  /* 0x0000007000b8a947 */ /* 0x002fea0003800000 */
.L_x_14015:
[----:B------:R-:W-:Y:S01]  /*7110*/  UIADD3 UR7, UR39, 0x400, URZ ;  /* 0x0000040027077890 */ /* 0x000fe2000fffe03f */
[----:B------:R-:W-:Y:S01]  /*7120*/  WARPGROUP.ARRIVE ;  /* 0x00000000000079c5 */ /* 0x000fe20000000000 */
[----:B------:R-:W-:Y:S01]  /*7130*/  UMOV UR11, 0x40000040 ;  /* 0x40000040000b7882 */ /* 0x000fe20000000000 */
[----:B------:R-:W-:Y:S01]  /*7140*/  UMOV UR15, 0x40000040 ;  /* 0x40000040000f7882 */ /* 0x000fe20000000000 */
[----:B------:R-:W-:Y:S01]  /*7150*/  USHF.R.U32.HI UR7, URZ, 0x4, UR7 ;  /* 0x000000043f077899 */ /* 0x000fe20008011607 */
[----:B-1----:R-:W-:Y:S01]  /*7160*/  FMUL.FTZ R10, R24, UR25 ;  /* 0x00000019180a7c20 */ /* 0x002fe20008410000 */
[----:B------:R-:W-:Y:S01]  /*7170*/  FMUL.FTZ R11, R25, UR25 ;  /* 0x00000019190b7c20 */ /* 0x000fe20008410000 */
[----:B------:R-:W-:Y:S01]  /*7180*/  FMUL.FTZ R13, R28, UR25 ;  /* 0x000000191c0d7c20 */ /* 0x000fe20008410000 */
[----:B------:R-:W-:Y:S01]  /*7190*/  ULOP3.LUT UR7, UR7, 0x3fff, URZ, 0xc0, !UPT ;  /* 0x00003fff07077892 */ /* 0x000fe2000f8ec03f */
[----:B------:R-:W-:Y:S01]  /*71a0*/  FMUL.FTZ R15, R29, UR25 ;  /* 0x000000191d0f7c20 */ /* 0x000fe20008410000 */
[----:B------:R-:W-:Y:S01]  /*71b0*/  FMUL.FTZ R18, R32, UR25 ;  /* 0x0000001920127c20 */ /* 0x000fe20008410000 */
[----:B------:R-:W1:Y:S01]  /*71c0*/  MUFU.TANH R10, R10 ;  /* 0x0000000a000a7308 */ /* 0x000e620000002400 */
[----:B------:R-:W-:Y:S01]  /*71d0*/  ULEA UR10, UR6, UR7, 0xa ;  /* 0x00000007060a7291 */ /* 0x000fe2000f8e503f */
[----:B------:R-:W-:Y:S01]  /*71e0*/  FMUL.FTZ R19, R33, UR25 ;  /* 0x0000001921137c20 */ /* 0x000fe20008410000 */
[----:B------:R-:W-:Y:S01]  /*71f0*/  FMUL.FTZ R23, R36, UR25 ;  /* 0x0000001924177c20 */ /* 0x000fe20008410000 */
[----:B------:R-:W-:Y:S01]  /*7200*/  FMUL.FTZ R12, R27, UR25 ;  /* 0x000000191b0c7c20 */ /* 0x000fe20008410000 */
[----:B------:R-:W-:Y:S01]  /*7210*/  UIADD3 UR14, UR10, 0x80, URZ ;  /* 0x000000800a0e7890 */ /* 0x000fe2000fffe03f */
[----:B------:R-:W-:Y:S01]  /*7220*/  FMUL.FTZ R27, R37, UR25 ;  /* 0x00000019251b7c20 */ /* 0x000fe20008410000 */
[----:B------:R-:W-:Y:S01]  /*7230*/  FMUL.FTZ R17, R31, UR25 ;  /* 0x000000191f117c20 */ /* 0x000fe20008410000 */
[----:B------:R-:W2:Y:S01]  /*7240*/  MUFU.TANH R11, R11 ;  /* 0x0000000b000b7308 */ /* 0x000ea20000002400 */
[----:B------:R-:W-:Y:S01]  /*7250*/  FMUL.FTZ R31, R40, UR25 ;  /* 0x00000019281f7c20 */ /* 0x000fe20008410000 */
[----:B------:R-:W-:Y:S01]  /*7260*/  HGMMA.64x64x16.F32 R88, R148, gdesc[UR8].tnspB, R88, gsb0 ;  /* 0x40e0000894587df0 */ /* 0x000fe20008000858 */
[----:B------:R-:W-:Y:S01]  /*7270*/  FMUL.FTZ R22, R55, UR25 ;  /* 0x0000001937167c20 */ /* 0x000fe20008410000 */
[----:B------:R-:W-:Y:S01]  /*7280*/  FMUL.FTZ R33, R41, UR25 ;  /* 0x0000001929217c20 */ /* 0x000fe20008410000 */
[----:B------:R-:W-:Y:S01]  /*7290*/  FMUL.FTZ R29, R39, UR25 ;  /* 0x00000019271d7c20 */ /* 0x000fe20008410000 */
[----:B------:R-:W-:Y:S01]  /*72a0*/  FMUL.FTZ R39, R44, UR25 ;  /* 0x000000192c277c20 */ /* 0x000fe20008410000 */
[----:B------:R-:W-:Y:S01]  /*72b0*/  FMUL.FTZ R37, R43, UR25 ;  /* 0x000000192b257c20 */ /* 0x000fe20008410000 */
[----:B------:R-:W3:Y:S01]  /*72c0*/  MUFU.TANH R13, R13 ;  /* 0x0000000d000d7308 */ /* 0x000ee20000002400 */
        /* <DEDUP_REMOVED lines=9> */
[----:B0-----:R-:W-:Y:S01]  /*7360*/  FMUL.FTZ R9, R26, UR25 ;  /* 0x000000191a097c20 */ /* 0x001fe20008410000 */
[----:B------:R-:W-:Y:S01]  /*7370*/  FMUL.FTZ R26, R56, UR25 ;  /* 0x00000019381a7c20 */ /* 0x000fe20008410000 */
[----:B------:R-:W-:Y:S01]  /*7380*/  FMUL.FTZ R57, R57, UR25 ;  /* 0x0000001939397c20 */ /* 0x000fe20008410000 */
[----:B------:R-:W-:Y:S01]  /*7390*/  FMUL.FTZ R14, R30, UR25 ;  /* 0x000000191e0e7c20 */ /* 0x000fe20008410000 */
        /* <DEDUP_REMOVED lines=45> */
[----:B------:R-:W-:Y:S01]  /*7670*/  UMOV UR11, 0x40000040 ;  /* 0x40000040000b7882 */ /* 0x000fe20000000000 */
[----:B------:R-:W-:-:S02]  /*7680*/  UISETP.GT.AND UP0, UPT, UR26, UR38, UPT ;  /* 0x000000261a00728c */ /* 0x000fc4000bf04270 */
[----:B------:R-:W-:Y:S02]  /*7690*/  UIADD3 UR26, UR26, -0x1, URZ ;  /* 0xffffffff1a1a7890 */ /* 0x000fe4000fffe03f */
[----:B------:R-:W0:Y:S01]  /*76a0*/  MUFU.TANH R39, R39 ;  /* 0x0000002700277308 */ /* 0x000e220000002400 */
[----:B--2---:R-:W-:Y:S01]  /*76b0*/  FMNMX.FTZ R24, R31, R24, !PT ;  /* 0x000000181f187209 */ /* 0x004fe20007810000 */
[----:B------:R-:W-:Y:S01]  /*76c0*/  UMOV UR7, UR5 ;  /* 0x0000000500077c82 */ /* 0x000fe20008000000 */
[----:B------:R-:W-:Y:S01]  /*76d0*/  PLOP3.LUT P2, PT, PT, PT, UP0, 0x80, 0x0 ;  /* 0x000000000000781c */ /* 0x000fe20003f4f008 */
[----:B------:R-:W-:Y:S02]  /*76e0*/  WARPGROUP.DEPBAR.LE gsb0, 0x0 ;  /* 0x00008000000079c5 */ /* 0x000fe40000010000 */
[----:B------:R-:W-:Y:S02]  /*76f0*/  WARPGROUP.ARRIVE ;  /* 0x00000000000079c5 */ /* 0x000fe40000000000 */
[----:B------:R-:W2:Y:S01]  /*7700*/  MUFU.TANH R43, R43 ;  /* 0x0000002b002b7308 */ /* 0x000ea20000002400 */
[----:B-1----:R-:W-:Y:S01]  /*7710*/  FMNMX.FTZ R24, R33, R24, !PT ;  /* 0x0000001821187209 */ /* 0x002fe20007810000 */
[----:B------:R-:W-:Y:S01]  /*7720*/  FMUL.FTZ R149, R72, UR25 ;  /* 0x0000001948957c20 */ /* 0x000fe20008410000 */
[----:B------:R-:W-:Y:S01]  /*7730*/  FMUL.FTZ R151, R76, UR25 ;  /* 0x000000194c977c20 */ /* 0x000fe20008410000 */
[----:B------:R-:W-:Y:S01]  /*7740*/  HGMMA.64x64x16.F32 R88, R144, gdesc[UR12].tnspB, R88, gsb0 ;  /* 0x40e0000c90587df0 */ /* 0x000fe20008000858 */
[----:B------:R-:W-:Y:S01]  /*7750*/  UIADD3 UR14, UR10, 0x100, URZ ;  /* 0x000001000a0e7890 */ /* 0x000fe2000fffe03f */
[----:B0-----:R-:W-:Y:S01]  /*7760*/  FMNMX.FTZ R24, R39, R24, !PT ;  /* 0x0000001827187209 */ /* 0x001fe20007810000 */
        /* <DEDUP_REMOVED lines=53> */
[----:B------:R-:W-:Y:S01]  /*7ac0*/  UIADD3 UR14, UR10, 0x200, URZ ;  /* 0x000002000a0e7890 */ /* 0x000fe2000fffe03f */
[----:B-1----:R-:W-:Y:S01]  /*7ad0*/  FMNMX.FTZ R24, R85, R24, !PT ;  /* 0x0000001855187209 */ /* 0x002fe20007810000 */
        /* <DEDUP_REMOVED lines=14> */
[C---:B--2---:R-:W-:Y:S01]  /*7bc0*/  FMUL.FTZ R50, R55.reuse, R24 ;  /* 0x0000001837327220 */ /* 0x044fe20000410000 */
[----:B------:R-:W-:-:S03]  /*7bd0*/  FADD.FTZ R5, -R55, R5 ;  /* 0x0000000537057221 */ /* 0x000fc60000010100 */
[--C-:B------:R-:W-:Y:S01]  /*7be0*/  FFMA.FTZ R150, R13, R24, -R50.reuse ;  /* 0x000000180d967223 */ /* 0x100fe20000010832 */
[----:B------:R-:W-:Y:S01]  /*7bf0*/  FMNMX.FTZ R13, R9, R4, !PT ;  /* 0x00000004090d7209 */ /* 0x000fe20007810000 */
[-C--:B------:R-:W-:Y:S01]  /*7c00*/  FMUL.FTZ R44, R5, R24.reuse ;  /* 0x00000018052c7220 */ /* 0x080fe20000410000 */
[-CC-:B------:R-:W-:Y:S01]  /*7c10*/  FFMA.FTZ R5, R10, R24.reuse, -R50.reuse ;  /* 0x000000180a057223 */ /* 0x180fe20000010832 */
[-CC-:B------:R-:W-:Y:S01]  /*7c20*/  FFMA.FTZ R148, R11, R24.reuse, -R50.reuse ;  /* 0x000000180b947223 */ /* 0x180fe20000010832 */
[----:B-1----:R-:W-:Y:S01]  /*7c30*/  FMNMX.FTZ R13, R12, R13, !PT ;  /* 0x0000000d0c0d7209 */ /* 0x002fe20007810000 */
[-CC-:B------:R-:W-:Y:S01]  /*7c40*/  FFMA.FTZ R11, R15, R24.reuse, -R50.reuse ;  /* 0x000000180f0b7223 */ /* 0x180fe20000010832 */
[----:B------:R-:W1:Y:S01]  /*7c50*/  MUFU.TANH R37, R37 ;  /* 0x0000002500257308 */ /* 0x000e620000002400 */
[-CC-:B------:R-:W-:Y:S01]  /*7c60*/  FFMA.FTZ R146, R23, R24.reuse, -R50.reuse ;  /* 0x0000001817927223 */ /* 0x180fe20000010832 */
[----:B------:R-:W-:Y:S02]  /*7c70*/  WARPGROUP.DEPBAR.LE gsb0, 0x0 ;  /* 0x00008000000079c5 */ /* 0x000fe40000010000 */
[----:B------:R-:W-:Y:S01]  /*7c80*/  WARPGROUP.ARRIVE ;  /* 0x00000000000079c5 */ /* 0x000fe20000000000 */
[----:B---3--:R-:W-:Y:S01]  /*7c90*/  FMNMX.FTZ R10, R14, R13, !PT ;  /* 0x0000000d0e0a7209 */ /* 0x008fe20007810000 */
[-CC-:B------:R-:W-:Y:S01]  /*7ca0*/  FFMA.FTZ R144, R18, R24.reuse, -R50.reuse ;  /* 0x0000001812907223 */ /* 0x180fe20000010832 */
[--C-:B------:R-:W-:Y:S01]  /*7cb0*/  FFMA.FTZ R18, R19, R24, -R50.reuse ;  /* 0x0000001813127223 */ /* 0x100fe20000010832 */
[----:B------:R-:W2:Y:S01]  /*7cc0*/  MUFU.TANH R41, R41 ;  /* 0x0000002900297308 */ /* 0x000ea20000002400 */
[----:B----4-:R-:W-:Y:S01]  /*7cd0*/  FMNMX.FTZ R15, R17, R10, !PT ;  /* 0x0000000a110f7209 */ /* 0x010fe20007810000 */
[----:B------:R-:W-:Y:S01]  /*7ce0*/  HGMMA.64x64x16.F32 R88, R132, gdesc[UR12].tnspB, R88, gsb0 ;  /* 0x40e0000c84587df0 */ /* 0x000fe20008000858 */
[----:B------:R-:W-:Y:S01]  /*7cf0*/  UIADD3 UR14, UR10, 0x280, URZ ;  /* 0x000002800a0e7890 */ /* 0x000fe2000fffe03f */
[-CC-:B------:R-:W-:Y:S01]  /*7d00*/  FFMA.FTZ R19, R27, R24.reuse, -R50.reuse ;  /* 0x000000181b137223 */ /* 0x180fe20000010832 */
[----:B------:R-:W-:Y:S01]  /*7d10*/  UMOV UR15, 0x40000040 ;  /* 0x40000040000f7882 */ /* 0x000fe20000000000 */
[----:B-----5:R-:W-:Y:S01]  /*7d20*/  FMNMX.FTZ R10, R20, R15, !PT ;  /* 0x0000000f140a7209 */ /* 0x020fe20007810000 */
        /* <DEDUP_REMOVED lines=15> */
[----:B0-----:R-:W-:Y:S01]  /*7e20*/  FMNMX.FTZ R10, R35, R10, !PT ;  /* 0x0000000a230a7209 */ /* 0x001fe20007810000 */
[-CC-:B------:R-:W-:Y:S01]  /*7e30*/  FFMA.FTZ R47, R65, R24.reuse, -R50.reuse ;  /* 0x00000018412f7223 */ /* 0x180fe20000010832 */
[----:B------:R-:W0:Y:S01]  /*7e40*/  MUFU.TANH R51, R51 ;  /* 0x0000003300337308 */ /* 0x000e220000002400 */
[--C-:B------:R-:W-:Y:S01]  /*7e50*/  FFMA.FTZ R53, R69, R24, -R50.reuse ;  /* 0x0000001845357223 */ /* 0x100fe20000010832 */
[----:B-1----:R-:W-:Y:S01]  /*7e60*/  FMNMX.FTZ R10, R37, R10, !PT ;  /* 0x0000000a250a7209 */ /* 0x002fe20007810000 */
[-CC-:B------:R-:W-:Y:S01]  /*7e70*/  FFMA.FTZ R31, R153, R24.reuse, -R50.reuse ;  /* 0x00000018991f7223 */ /* 0x180fe20000010832 */
[-CC-:B------:R-:W-:Y:S01]  /*7e80*/  FFMA.FTZ R138, R155, R24.reuse, -R50.reuse ;  /* 0x000000189b8a7223 */ /* 0x180fe20000010832 */
[--C-:B------:R-:W-:Y:S01]  /*7e90*/  FFMA.FTZ R61, R77, R24, -R50.reuse ;  /* 0x000000184d3d7223 */ /* 0x100fe20000010832 */
[----:B--2---:R-:W-:Y:S01]  /*7ea0*/  FMNMX.FTZ R10, R41, R10, !PT ;  /* 0x0000000a290a7209 */ /* 0x004fe20007810000 */
[-CC-:B------:R-:W-:Y:S01]  /*7eb0*/  FFMA.FTZ R65, R81, R24.reuse, -R50.reuse ;  /* 0x0000001851417223 */ /* 0x180fe20000010832 */
[----:B------:R-:W1:Y:S01]  /*7ec0*/  MUFU.TANH R157, R157 ;  /* 0x0000009d009d7308 */ /* 0x000e620000002400 */
[----:B------:R-:W-:Y:S01]  /*7ed0*/  FFMA.FTZ R69, R85, R24, -R50 ;  /* 0x0000001855457223 */ /* 0x000fe20000010832 */
[----:B---3--:R-:W-:-:S04]  /*7ee0*/  FMNMX.FTZ R10, R45, R10, !PT ;  /* 0x0000000a2d0a7209 */ /* 0x008fc80007810000 */
[----:B----4-:R-:W-:Y:S02]  /*7ef0*/  FMNMX.FTZ R10, R49, R10, !PT ;  /* 0x0000000a310a7209 */ /* 0x010fe40007810000 */
[----:B------:R-:W2:Y:S02]  /*7f00*/  MUFU.TANH R22, R22 ;  /* 0x0000001600167308 */ /* 0x000ea40000002400 */
[----:B0-----:R-:W-:-:S06]  /*7f10*/  FMNMX.FTZ R10, R51, R10, !PT ;  /* 0x0000000a330a7209 */ /* 0x001fcc0007810000 */
        /* <DEDUP_REMOVED lines=12> */
[-CC-:B------:R-:W-:Y:S01]  /*7fe0*/  FFMA.FTZ R134, R30, R24.reuse, -R50.reuse ;  /* 0x000000181e867223 */ /* 0x180fe20000010832 */
[-CC-:B------:R-:W-:Y:S01]  /*7ff0*/  FFMA.FTZ R132, R26, R24.reuse, -R50.reuse ;  /* 0x000000181a847223 */ /* 0x180fe20000010832 */
[----:B------:R-:W-:Y:S01]  /*8000*/  FFMA.FTZ R26, R149, R24, -R50 ;  /* 0x00000018951a7223 */ /* 0x000fe20000010832 */
[----:B------:R-:W-:Y:S01]  /*8010*/  HGMMA.64x64x16.F32 R88, R128, gdesc[UR12].tnspB, R88, gsb0 ;  /* 0x40e0000c80587df0 */ /* 0x000fe20008000858 */
[----:B------:R-:W-:Y:S01]  /*8020*/  UIADD3 UR14, UR10, 0x300, URZ ;  /* 0x000003000a0e7890 */ /* 0x000fe2000fffe03f */
[----:B0-----:R-:W-:Y:S01]  /*8030*/  FMNMX.FTZ R10, R63, R10, !PT ;  /* 0x0000000a3f0a7209 */ /* 0x001fe20007810000 */
[----:B------:R-:W0:Y:S01]  /*8040*/  MUFU.TANH R67, R67 ;  /* 0x0000004300437308 */ /* 0x000e220000002400 */
[----:B------:R-:W-:Y:S01]  /*8050*/  UMOV UR15, 0x40000040 ;  /* 0x40000040000f7882 */ /* 0x000fe20000000000 */
[----:B------:R-:W-:-:S06]  /*8060*/  UIADD3 UR10, UR10, 0x380, URZ ;  /* 0x000003800a0a7890 */ /* 0x000fcc000fffe03f */
        /* <DEDUP_REMOVED lines=22> */
[----:B------:R-:W-:Y:S06]  /*81d0*/  HGMMA.64x64x16.F32 R88, R124, gdesc[UR12].tnspB, R88, gsb0 ;  /* 0x40e0000c7c587df0 */ /* 0x000fec0008000858 */
[----:B------:R1:W-:Y:S01]  /*81e0*/  MUFU.EX2 R13, R18 ;  /* 0x00000012000d7308 */ /* 0x0003e20000000800 */
[----:B0-----:R-:W-:-:S07]  /*81f0*/  FMNMX.FTZ R10, R141, R10, !PT ;  /* 0x0000000a8d0a7209 */ /* 0x001fce0007810000 */
[----:B------:R-:W-:Y:S01]  /*8200*/  MUFU.EX2 R44, R44 ;  /* 0x0000002c002c7308 */ /* 0x000fe20000000800 */
[----:B--2---:R-:W-:Y:S01]  /*8210*/  FMNMX.FTZ R23, R87, R10, !PT ;  /* 0x0000000a57177209 */ /* 0x004fe20007810000 */
[-CC-:B-1----:R-:W-:Y:S01]  /*8220*/  FFMA.FTZ R18, R36, R24.reuse, -R50.reuse ;  /* 0x0000001824127223 */ /* 0x182fe20000010832 */
[-CC-:B------:R-:W-:Y:S01]  /*8230*/  FFMA.FTZ R10, R34, R24.reuse, -R50.reuse ;  /* 0x00000018220a7223 */ /* 0x180fe20000010832 */
[--C-:B------:R-:W-:Y:S02]  /*8240*/  FFMA.FTZ R34, R38, R24, -R50.reuse ;  /* 0x0000001826227223 */ /* 0x100fe40000010832 */
[----:B------:R-:W0:Y:S02]  /*8250*/  SHFL.BFLY PT, R30, R23, 0x2, 0x1f ;  /* 0x0c401f00171e7f89 */ /* 0x000e2400000e0000 */
[----:B------:R-:W1:Y:S08]  /*8260*/  MUFU.EX2 R5, R5 ;  /* 0x0000000500057308 */ /* 0x000e700000000800 */
[----:B------:R-:W2:Y:S08]  /*8270*/  MUFU.EX2 R148, R148 ;  /* 0x0000009400947308 */ /* 0x000eb00000000800 */
[----:B------:R-:W3:Y:S01]  /*8280*/  MUFU.EX2 R150, R150 ;  /* 0x0000009600967308 */ /* 0x000ee20000000800 */
[----:B-1----:R-:W-:Y:S01]  /*8290*/  FFMA.FTZ R3, R44, R3, R5 ;  /* 0x000000032c037223 */ /* 0x002fe20000010005 */
[----:B0-----:R-:W-:Y:S01]  /*82a0*/  FMNMX.FTZ R36, R23, R30, !PT ;  /* 0x0000001e17247209 */ /* 0x001fe20007810000 */
[----:B------:R-:W-:-:S05]  /*82b0*/  FFMA.FTZ R30, R151, R24, -R50 ;  /* 0x00000018971e7223 */ /* 0x000fca0000010832 */
[----:B------:R-:W0:Y:S01]  /*82c0*/  MUFU.EX2 R11, R11 ;  /* 0x0000000b000b7308 */ /* 0x000e220000000800 */
[C---:B--2---:R-:W-:Y:S01]  /*82d0*/  FADD.FTZ R3, R148.reuse, R3 ;  /* 0x0000000394037221 */ /* 0x044fe20000010000 */
[----:B------:R-:W-:Y:S01]  /*82e0*/  F2FP.F16.F32.PACK_AB R148, R148, R5 ;  /* 0x000000059494723e */ /* 0x000fe200000000ff */
[----:B------:R-:W1:Y:S05]  /*82f0*/  SHFL.BFLY PT, R23, R36, 0x1, 0x1f ;  /* 0x0c201f0024177f89 */ /* 0x000e6a00000e0000 */
[----:B------:R-:W-:Y:S01]  /*8300*/  MUFU.EX2 R144, R144 ;  /* 0x0000009000907308 */ /* 0x000fe20000000800 */
[----:B---3--:R-:W-:-:S07]  /*8310*/  FADD.FTZ R54, R150, R3 ;  /* 0x0000000396367221 */ /* 0x008fce0000010000 */
[----:B------:R-:W-:Y:S01]  /*8320*/  MUFU.EX2 R146, R146 ;  /* 0x0000009200927308 */ /* 0x000fe20000000800 */
[----:B0-----:R-:W-:-:S07]  /*8330*/  F2FP.F16.F32.PACK_AB R150, R11, R150 ;  /* 0x000000960b96723e */ /* 0x001fce00000000ff */
[----:B------:R-:W-:Y:S01]  /*8340*/  MUFU.EX2 R19, R19 ;  /* 0x0000001300137308 */ /* 0x000fe20000000800 */
[----:B-1----:R-:W-:-:S05]  /*8350*/  FMNMX.FTZ R23, R36, R23, !PT ;  /* 0x0000001724177209 */ /* 0x002fca0007810000 */
[CC--:B------:R-:W-:Y:S01]  /*8360*/  FMUL.FTZ R38, R23.reuse, R24.reuse ;  /* 0x0000001817267220 */ /* 0x0c0fe20000410000 */
[----:B------:R-:W-:Y:S02]  /*8370*/  WARPGROUP.DEPBAR.LE gsb0, 0x0 ;  /* 0x00008000000079c5 */ /* 0x000fe40000010000 */
[----:B------:R-:W-:Y:S01]  /*8380*/  WARPGROUP.ARRIVE ;  /* 0x00000000000079c5 */ /* 0x000fe20000000000 */
[----:B------:R-:W-:Y:S01]  /*8390*/  FADD.FTZ R73, -R23, R4 ;  /* 0x0000000417497221 */ /* 0x000fe20000010100 */
[-CC-:B------:R-:W-:Y:S01]  /*83a0*/  FFMA.FTZ R149, R12, R24.reuse, -R38.reuse ;  /* 0x000000180c957223 */ /* 0x180fe20000010826 */
[-CC-:B------:R-:W-:Y:S01]  /*83b0*/  FFMA.FTZ R12, R17, R24.reuse, -R38.reuse ;  /* 0x00000018110c7223 */ /* 0x180fe20000010826 */
[-CC-:B------:R-:W-:Y:S01]  /*83c0*/  FFMA.FTZ R17, R25, R24.reuse, -R38.reuse ;  /* 0x0000001819117223 */ /* 0x180fe20000010826 */
[-C--:B------:R-:W-:Y:S01]  /*83d0*/  FMUL.FTZ R73, R73, R24.reuse ;  /* 0x0000001849497220 */ /* 0x080fe20000410000 */
[----:B------:R-:W-:Y:S01]  /*83e0*/  HGMMA.64x64x16.F32 R88, R120, gdesc[UR8].tnspB, R88, gsb0 ;  /* 0x40e0000878587df0 */ /* 0x000fe20008000858 */
[----:B------:R-:W-:Y:S01]  /*83f0*/  FFMA.FTZ R4, R9, R24, -R38 ;  /* 0x0000001809047223 */ /* 0x000fe20000010826 */
[----:B------:R-:W-:-:S02]  /*8400*/  IMAD.U32 R25, RZ, RZ, UR4 ;  /* 0x00000004ff197e24 */ /* 0x000fc4000f8e00ff */
[-CC-:B------:R-:W-:Y:S01]  /*8410*/  FFMA.FTZ R151, R14, R24.reuse, -R38.reuse ;  /* 0x000000180e977223 */ /* 0x180fe20000010826 */
[----:B------:R-:W-:Y:S01]  /*8420*/  MUFU.EX2 R149, R149 ;  /* 0x0000009500957308 */ /* 0x000fe20000000800 */
[-CC-:B------:R-:W-:Y:S01]  /*8430*/  FFMA.FTZ R9, R20, R24.reuse, -R38.reuse ;  /* 0x0000001814097223 */ /* 0x180fe20000010826 */
[-CC-:B------:R-:W-:Y:S01]  /*8440*/  FFMA.FTZ R14, R21, R24.reuse, -R38.reuse ;  /* 0x00000018150e7223 */ /* 0x180fe20000010826 */
[----:B------:R-:W-:Y:S01]  /*8450*/  @!P1 LEA R25, R25, UR39, 0x3 ;  /* 0x0000002719199c11 */ /* 0x000fe2000f8e18ff */
[-CC-:B------:R-:W-:Y:S01]  /*8460*/  FFMA.FTZ R135, R32, R24.reuse, -R38.reuse ;  /* 0x0000001820877223 */ /* 0x180fe20000010826 */
[-CC-:B------:R-:W-:Y:S01]  /*8470*/  FFMA.FTZ R20, R29, R24.reuse, -R38.reuse ;  /* 0x000000181d147223 */ /* 0x180fe20000010826 */
[-CC-:B------:R-:W-:Y:S01]  /*8480*/  FFMA.FTZ R21, R35, R24.reuse, -R38.reuse ;  /* 0x0000001823157223 */ /* 0x180fe20000010826 */
[----:B------:R-:W-:Y:S01]  /*8490*/  @!P1 IADD3 R25, R25, 0x16840, RZ ;  /* 0x0001684019199810 */ /* 0x000fe20007ffe0ff */
[----:B------:R-:W-:Y:S01]  /*84a0*/  MUFU.EX2 R73, R73 ;  /* 0x0000004900497308 */ /* 0x000fe20000000800 */
[-CC-:B------:R-:W-:Y:S01]  /*84b0*/  FFMA.FTZ R143, R41, R24.reuse, -R38.reuse ;  /* 0x00000018298f7223 */ /* 0x180fe20000010826 */
[-CC-:B------:R-:W-:Y:S01]  /*84c0*/  FFMA.FTZ R50, R45, R24.reuse, -R38.reuse ;  /* 0x000000182d327223 */ /* 0x180fe20000010826 */
[----:B------:R-:W-:Y:S01]  /*84d0*/  @!P1 PRMT R25, RZ, 0x654, R25 ;  /* 0x00000654ff199816 */ /* 0x000fe20000000019 */
        /* <DEDUP_REMOVED lines=17> */
[----:B------:R-:W2:Y:S01]  /*85f0*/  MUFU.EX2 R12, R12 ;  /* 0x0000000c000c7308 */ /* 0x000ea20000000800 */
[----:B0-----:R-:W-:-:S04]  /*8600*/  FFMA.FTZ R0, R73, R0, R4 ;  /* 0x0000000049007223 */ /* 0x001fc80000010004 */
[----:B------:R-:W-:Y:S01]  /*8610*/  FADD.FTZ R32, R149, R0 ;  /* 0x0000000095207221 */ /* 0x000fe20000010000 */
[----:B------:R-:W-:Y:S01]  /*8620*/  FFMA.FTZ R0, R63, R24, -R38 ;  /* 0x000000183f007223 */ /* 0x000fe20000010826 */
[----:B------:R-:W-:Y:S01]  /*8630*/  F2FP.F16.F32.PACK_AB R149, R149, R4 ;  /* 0x000000049595723e */ /* 0x000fe200000000ff */
[----:B------:R-:W0:Y:S01]  /*8640*/  MUFU.EX2 R9, R9 ;  /* 0x0000000900097308 */ /* 0x000e220000000800 */
[----:B-1----:R-:W-:-:S07]  /*8650*/  FADD.FTZ R3, R151, R32 ;  /* 0x0000002097037221 */ /* 0x002fce0000010000 */
[----:B------:R-:W1:Y:S01]  /*8660*/  MUFU.EX2 R14, R14 ;  /* 0x0000000e000e7308 */ /* 0x000e620000000800 */
[C---:B--2---:R-:W-:Y:S01]  /*8670*/  FADD.FTZ R32, R12.reuse, R3 ;  /* 0x000000030c207221 */ /* 0x044fe20000010000 */
[----:B------:R-:W-:-:S06]  /*8680*/  F2FP.F16.F32.PACK_AB R151, R12, R151 ;  /* 0x000000970c97723e */ /* 0x000fcc00000000ff */
[----:B------:R-:W-:Y:S01]  /*8690*/  MUFU.EX2 R17, R17 ;  /* 0x0000001100117308 */ /* 0x000fe20000000800 */
[----:B0-----:R-:W-:Y:S01]  /*86a0*/  FADD.FTZ R3, R9, R32 ;  /* 0x0000002009037221 */ /* 0x001fe20000010000 */
[----:B------:R-:W-:-:S06]  /*86b0*/  FFMA.FTZ R32, R67, R24, -R38 ;  /* 0x0000001843207223 */ /* 0x000fcc0000010826 */
[----:B------:R-:W0:Y:S01]  /*86c0*/  MUFU.EX2 R20, R20 ;  /* 0x0000001400147308 */ /* 0x000e220000000800 */
[----:B-1----:R-:W-:-:S07]  /*86d0*/  F2FP.F16.F32.PACK_AB R145, R14, R9 ;  /* 0x000000090e91723e */ /* 0x002fce00000000ff */
[----:B------:R1:W-:Y:S01]  /*86e0*/  MUFU.EX2 R36, R40 ;  /* 0x0000002800247308 */ /* 0x0003e20000000800 */
[----:B------:R-:W-:Y:S02]  /*86f0*/  WARPGROUP.DEPBAR.LE gsb0, 0x0 ;  /* 0x00008000000079c5 */ /* 0x000fe40000010000 */
[----:B------:R2:W-:Y:S06]  /*8700*/  BAR.ARV R8, 0x100 ;  /* 0x000400080000751d */ /* 0x0005ec0000002000 */
[----:B------:R3:W-:Y:S01]  /*8710*/  @!P1 SYNCS.ARRIVE.TRANS64.RED.A1T0 RZ, [R25+URZ], RZ ;  /* 0x000000ff19ff99a7 */ /* 0x0007e2000810043f */
[----:B-1----:R-:W-:Y:S01]  /*8720*/  FFMA.FTZ R40, R37, R24, -R38 ;  /* 0x0000001825287223 */ /* 0x002fe20000010826 */
[----:B------:R-:W1:Y:S01]  /*8730*/  MUFU.EX2 R140, R140 ;  /* 0x0000008c008c7308 */ /* 0x000e620000000800 */
[----:B0-----:R-:W-:Y:S01]  /*8740*/  F2FP.F16.F32.PACK_AB R147, R20, R17 ;  /* 0x000000111493723e */ /* 0x001fe200000000ff */
[-C--:B------:R-:W-:Y:S01]  /*8750*/  FMUL.FTZ R88, R88, R44.reuse ;  /* 0x0000002c58587220 */ /* 0x080fe20000410000 */
[-C--:B------:R-:W-:Y:S01]  /*8760*/  FMUL.FTZ R89, R89, R44.reuse ;  /* 0x0000002c59597220 */ /* 0x080fe20000410000 */
[-C--:B------:R-:W-:Y:S01]  /*8770*/  FMUL.FTZ R92, R92, R44.reuse ;  /* 0x0000002c5c5c7220 */ /* 0x080fe20000410000 */
[-C--:B------:R-:W-:Y:S01]  /*8780*/  FMUL.FTZ R93, R93, R44.reuse ;  /* 0x0000002c5d5d7220 */ /* 0x080fe20000410000 */
[----:B---3--:R-:W-:Y:S01]  /*8790*/  IMAD.U32 R25, RZ, RZ, UR6 ;  /* 0x00000006ff197e24 */ /* 0x008fe2000f8e00ff */
[----:B------:R-:W-:Y:S01]  /*87a0*/  UMOV UR6, UR4 ;  /* 0x0000000400067c82 */ /* 0x000fe20008000000 */
[----:B------:R-:W0:Y:S01]  /*87b0*/  MUFU.EX2 R21, R21 ;  /* 0x0000001500157308 */ /* 0x000e220000000800 */
[-C--:B------:R-:W-:Y:S01]  /*87c0*/  FMUL.FTZ R96, R96, R44.reuse ;  /* 0x0000002c60607220 */ /* 0x080fe20000410000 */
[-C--:B------:R-:W-:Y:S01]  /*87d0*/  FMUL.FTZ R97, R97, R44.reuse ;  /* 0x0000002c61617220 */ /* 0x080fe20000410000 */
[----:B------:R-:W-:Y:S01]  /*87e0*/  @!P1 LEA R25, R25, UR39, 0x3 ;  /* 0x0000002719199c11 */ /* 0x000fe2000f8e18ff */
[-C--:B------:R-:W-:Y:S01]  /*87f0*/  FMUL.FTZ R100, R100, R44.reuse ;  /* 0x0000002c64647220 */ /* 0x080fe20000410000 */
[-C--:B------:R-:W-:Y:S01]  /*8800*/  FMUL.FTZ R101, R101, R44.reuse ;  /* 0x0000002c65657220 */ /* 0x080fe20000410000 */
[-C--:B------:R-:W-:Y:S01]  /*8810*/  FMUL.FTZ R104, R104, R44.reuse ;  /* 0x0000002c68687220 */ /* 0x080fe20000410000 */
[-C--:B------:R-:W-:Y:S01]  /*8820*/  FMUL.FTZ R105, R105, R44.reuse ;  /* 0x0000002c69697220 */ /* 0x080fe20000410000 */
[----:B------:R-:W-:Y:S01]  /*8830*/  @!P1 VIADD R25, R25, 0x16860 ;  /* 0x0001686019199836 */ /* 0x000fe20000000000 */
[----:B------:R-:W3:Y:S01]  /*8840*/  MUFU.EX2 R27, R27 ;  /* 0x0000001b001b7308 */ /* 0x000ee20000000800 */
[-C--:B------:R-:W-:Y:S01]  /*8850*/  FMUL.FTZ R108, R108, R44.reuse ;  /* 0x0000002c6c6c7220 */ /* 0x080fe20000410000 */
[-C--:B------:R-:W-:Y:S01]  /*8860*/  FMUL.FTZ R109, R109, R44.reuse ;  /* 0x0000002c6d6d7220 */ /* 0x080fe20000410000 */
[-C--:B------:R-:W-:Y:S01]  /*8870*/  FMUL.FTZ R112, R112, R44.reuse ;  /* 0x0000002c70707220 */ /* 0x080fe20000410000 */
[----:B------:R-:W-:Y:S01]  /*8880*/  @!P1 PRMT R29, RZ, 0x654, R25 ;  /* 0x00000654ff1d9816 */ /* 0x000fe20000000019 */
[----:B------:R-:W-:Y:S01]  /*8890*/  FADD.FTZ R25, R11, R54 ;  /* 0x000000360b197221 */ /* 0x000fe20000010000 */
[-C--:B------:R-:W-:Y:S01]  /*88a0*/  FMUL.FTZ R113, R113, R44.reuse ;  /* 0x0000002c71717220 */ /* 0x080fe20000410000 */
[----:B------:R-:W-:Y:S01]  /*88b0*/  FMUL.FTZ R116, R116, R44 ;  /* 0x0000002c74747220 */ /* 0x000fe20000410000 */
[----:B------:R-:W4:Y:S01]  /*88c0*/  MUFU.EX2 R40, R40 ;  /* 0x0000002800287308 */ /* 0x000f220000000800 */
[----:B------:R-:W-:Y:S01]  /*88d0*/  FADD.FTZ R54, R144, R25 ;  /* 0x0000001990367221 */ /* 0x000fe20000010000 */
[----:B------:R5:W-:Y:S01]  /*88e0*/  @!P1 SYNCS.ARRIVE.TRANS64.RED.A1T0 RZ, [R29+URZ], RZ ;  /* 0x000000ff1dff99a7 */ /* 0x000be2000810043f */
[----:B------:R-:W-:Y:S01]  /*88f0*/  F2FP.F16.F32.PACK_AB R144, R13, R144 ;  /* 0x000000900d90723e */ /* 0x000fe200000000ff */
[----:B------:R-:W-:Y:S01]  /*8900*/  FMUL.FTZ R117, R117, R44 ;  /* 0x0000002c75757220 */ /* 0x000fe20000410000 */
[----:B------:R-:W-:Y:S01]  /*8910*/  FADD.FTZ R25, R13, R54 ;  /* 0x000000360d197221 */ /* 0x000fe20000010000 */
[----:B------:R-:W-:Y:S01]  /*8920*/  FADD.FTZ R54, R14, R3 ;  /* 0x000000030e367221 */ /* 0x000fe20000010000 */
[-C--:B------:R-:W-:Y:S01]  /*8930*/  FMUL.FTZ R90, R90, R73.reuse ;  /* 0x000000495a5a7220 */ /* 0x080fe20000410000 */
[----:B------:R-:W2:Y:S01]  /*8940*/  MUFU.EX2 R142, R142 ;  /* 0x0000008e008e7308 */ /* 0x000ea20000000800 */
[----:B------:R-:W-:Y:S01]  /*8950*/  FADD.FTZ R56, R146, R25 ;  /* 0x0000001992387221 */ /* 0x000fe20000010000 */
[----:B------:R-:W-:Y:S01]  /*8960*/  FADD.FTZ R3, R17, R54 ;  /* 0x0000003611037221 */ /* 0x000fe20000010000 */
[----:B------:R-:W-:Y:S01]  /*8970*/  F2FP.F16.F32.PACK_AB R146, R19, R146 ;  /* 0x000000921392723e */ /* 0x000fe200000000ff */
[-C--:B------:R-:W-:Y:S01]  /*8980*/  FMUL.FTZ R91, R91, R73.reuse ;  /* 0x000000495b5b7220 */ /* 0x080fe20000410000 */
[----:B------:R-:W-:Y:S01]  /*8990*/  FADD.FTZ R25, R19, R56 ;  /* 0x0000003813197221 */ /* 0x000fe20000010000 */
[----:B------:R-:W-:Y:S01]  /*89a0*/  FADD.FTZ R42, R20, R3 ;  /* 0x00000003142a7221 */ /* 0x000fe20000010000 */
[-C--:B------:R-:W-:Y:S01]  /*89b0*/  FMUL.FTZ R94, R94, R73.reuse ;  /* 0x000000495e5e7220 */ /* 0x080fe20000410000 */
[----:B------:R-:W5:Y:S01]  /*89c0*/  MUFU.EX2 R143, R143 ;  /* 0x0000008f008f7308 */ /* 0x000f620000000800 */
[----:B-1----:R-:W-:Y:S01]  /*89d0*/  FADD.FTZ R54, R140, R25 ;  /* 0x000000198c367221 */ /* 0x002fe20000010000 */
[----:B0-----:R-:W-:Y:S01]  /*89e0*/  FADD.FTZ R3, R21, R42 ;  /* 0x0000002a15037221 */ /* 0x001fe20000010000 */
[----:B---3--:R-:W-:Y:S01]  /*89f0*/  F2FP.F16.F32.PACK_AB R140, R27, R140 ;  /* 0x0000008c1b8c723e */ /* 0x008fe200000000ff */
[----:B------:R-:W-:Y:S01]  /*8a00*/  FMUL.FTZ R95, R95, R73 ;  /* 0x000000495f5f7220 */ /* 0x000fe20000410000 */
[----:B------:R-:W-:Y:S01]  /*8a10*/  FADD.FTZ R25, R27, R54 ;  /* 0x000000361b197221 */ /* 0x000fe20000010000 */
[----:B----4-:R-:W-:Y:S01]  /*8a20*/  FADD.FTZ R42, R40, R3 ;  /* 0x00000003282a7221 */ /* 0x010fe20000010000 */
[-CC-:B------:R-:W-:Y:S01]  /*8a30*/  FFMA.FTZ R3, R141, R24.reuse, -R38.reuse ;  /* 0x000000188d037223 */ /* 0x180fe20000010826 */
[----:B------:R-:W0:Y:S01]  /*8a40*/  MUFU.EX2 R15, R15 ;  /* 0x0000000f000f7308 */ /* 0x000e220000000800 */
[----:B--2---:R-:W-:Y:S01]  /*8a50*/  FADD.FTZ R54, R142, R25 ;  /* 0x000000198e367221 */ /* 0x004fe20000010000 */
[----:B------:R-:W-:Y:S01]  /*8a60*/  FFMA.FTZ R38, R87, R24, -R38 ;  /* 0x0000001857267223 */ /* 0x000fe20000010826 */
[----:B------:R-:W-:Y:S01]  /*8a70*/  F2FP.F16.F32.PACK_AB R141, R40, R21 ;  /* 0x00000015288d723e */ /* 0x000fe200000000ff */
[-C--:B------:R-:W-:Y:S01]  /*8a80*/  FMUL.FTZ R98, R98, R73.reuse ;  /* 0x0000004962627220 */ /* 0x080fe20000410000 */
[-C--:B------:R-:W-:Y:S01]  /*8a90*/  FMUL.FTZ R99, R99, R73.reuse ;  /* 0x0000004963637220 */ /* 0x080fe20000410000 */
[-C--:B------:R-:W-:Y:S01]  /*8aa0*/  FMUL.FTZ R102, R102, R73.reuse ;  /* 0x0000004966667220 */ /* 0x080fe20000410000 */
[-C--:B------:R-:W-:Y:S01]  /*8ab0*/  FMUL.FTZ R103, R103, R73.reuse ;  /* 0x0000004967677220 */ /* 0x080fe20000410000 */
[----:B------:R-:W1:Y:S01]  /*8ac0*/  MUFU.EX2 R50, R50 ;  /* 0x0000003200327308 */ /* 0x000e620000000800 */
[----:B-----5:R-:W-:Y:S01]  /*8ad0*/  FADD.FTZ R25, R143, R42 ;  /* 0x0000002a8f197221 */ /* 0x020fe20000010000 */
        /* <DEDUP_REMOVED lines=10> */
[----:B------:R-:W-:-:S04]  /*8b80*/  FMUL.FTZ R119, R119, R73 ;  /* 0x0000004977777220 */ /* 0x000fc80000410000 */
        /* <DEDUP_REMOVED lines=84> */
[----:B-1----:R-:W-:Y:S01]  /*90d0*/  FADD.FTZ R0, R34, R5 ;  /* 0x0000000522007221 */ /* 0x002fe20000010000 */
[----:B------:R-:W-:-:S06]  /*90e0*/  IMAD.MOV.U32 R5, RZ, RZ, R55 ;  /* 0x000000ffff057224 */ /* 0x000fcc00078e0037 */
        /* <DEDUP_REMOVED lines=15> */
[----:B------:R-:W-:Y:S01]  /*91e0*/  IMAD.MOV.U32 R4, RZ, RZ, R23 ;  /* 0x000000ffff047224 */ /* 0x000fe200078e0017 */
[----:B------:R-:W-:Y:S06]  /*91f0*/  @P2 BRA `(.L_x_14019) ;  /* 0xffffffd800f02947 */ /* 0x000fec000383ffff */
.L_x_14010:
[----:B------:R-:W-:Y:S06]  /*9200*/  BAR.ARV 0x8, 0x200 ;  /* 0x0208000000007b1d */ /* 0x000fec0000002000 */
[----:B------:R-:W-:Y:S05]  /*9210*/  @!P0 BRA `(.L_x_14020) ;  /* 0x0000000000048947 */ /* 0x000fea0003800000 */
[----:B------:R-:W-:Y:S01]  /*9220*/  BPT.TRAP 0x1 ;  /* 0x000000040000795c */ /* 0x000fe20000300000 */
.L_x_14020:
[----:B------:R-:W-:Y:S01]  /*9230*/  ULEA UR7, UR4, UR39, 0x3 ;  /* 0x0000002704077291 */ /* 0x000fe2000f8e183f */
[----:B------:R-:W-:-:S05]  /*9240*/  IMAD.U32 R4, RZ, RZ, UR5 ;  /* 0x00000005ff047e24 */ /* 0x000fca000f8e00ff */
[----:B------:R-:W-:-:S04]  /*9250*/  SHF.L.U32 R4, R4, 0x1f, RZ ;  /* 0x0000001f04047819 */ /* 0x000fc800000006ff */
[----:B------:R0:W1:Y:S01]  /*9260*/  SYNCS.PHASECHK.TRANS64.TRYWAIT P2, [UR7+0x16850], R4 ;  /* 0x01685004ff0075a7 */ /* 0x0000620008040147 */
[----:B------:R-:W-:Y:S05]  /*9270*/  @!P0 BRA `(.L_x_14021) ;  /* 0x0000000000048947 */ /* 0x000fea0003800000 */
[----:B------:R-:W-:Y:S01]  /*9280*/  BPT.TRAP 0x1 ;  /* 0x000000040000795c */ /* 0x000fe20000300000 */
.L_x_14021:
[----:B-1----:R-:W-:Y:S05]  /*9290*/  @P2 BRA `(.L_x_14022) ;  /* 0x0000000000082947 */ /* 0x002fea0003800000 */
[----:B------:R-:W1:Y:S02]  /*92a0*/  SYNCS.PHASECHK.TRANS64.TRYWAIT P0, [UR7+0x16850], R4 ;  /* 0x01685004ff0075a7 */ /* 0x000e640008000147 */
[----:B-1----:R-:W-:Y:S05]  /*92b0*/  @!P0 BRA `(.L_x_14023) ;  /* 0x0000005000648947 */ /* 0x002fea0003800000 */
.L_x_14022:
        /* <DEDUP_REMOVED lines=8> */
[----:B------:R-:W-:-:S03]  /*9340*/  @!P1 VIADD R9, R9, 0x16860 ;  /* 0x0001686009099836 */ /* 0x000fc60000000000 */
[----:B------:R-:W-:Y:S02]  /*9350*/  ULEA UR4, UR4, UR39, 0xa ;  /* 0x0000002704047291 */ /* 0x000fe4000f8e503f */
        /* <DEDUP_REMOVED lines=8> */
[----:B------:R-:W-:Y:S02]  /*93e0*/  IMAD.MOV.U32 R3, RZ, RZ, -0x800000 ;  /* 0xff800000ff037424 */ /* 0x000fe400078e00ff */
[----:B-1----:R-:W-:Y:S01]  /*93f0*/  FADD.FTZ R6, R5, R0 ;  /* 0x0000000005067221 */ /* 0x002fe20000010000 */
[----:B------:R-:W-:Y:S01]  /*9400*/  IMAD.MOV.U32 R0, RZ, RZ, -0x800000 ;  /* 0xff800000ff007424 */ /* 0x000fe200078e00ff */
[----:B------:R-:W0:Y:S04]  /*9410*/  SHFL.BFLY PT, R5, R4, 0x1, 0x1f ;  /* 0x0c201f0004057f89 */ /* 0x000e2800000e0000 */
[----:B------:R-:W1:Y:S01]  /*9420*/  SHFL.BFLY PT, R7, R6, 0x1, 0x1f ;  /* 0x0c201f0006077f89 */ /* 0x000e6200000e0000 */
[----:B0-----:R-:W-:Y:S01]  /*9430*/  FADD.FTZ R10, R4, R5 ;  /* 0x00000005040a7221 */ /* 0x001fe20000010000 */
[----:B------:R-:W-:Y:S01]  /*9440*/  MOV R5, RZ ;  /* 0x000000ff00057202 */ /* 0x000fe20000000f00 */
[----:B-1----:R-:W-:-:S03]  /*9450*/  FADD.FTZ R11, R6, R7 ;  /* 0x00000007060b7221 */ /* 0x002fc60000010000 */
[----:B------:R-:W-:Y:S01]  /*9460*/  FSETP.NE.FTZ.AND P0, PT, R10, RZ, PT ;  /* 0x000000ff0a00720b */ /* 0x000fe20003f15000 */
[----:B------:R-:W-:Y:S01]  /*9470*/  IMAD.MOV.U32 R6, RZ, RZ, RZ ;  /* 0x000000ffff067224 */ /* 0x000fe200078e00ff */
[----:B------:R-:W-:-:S11]  /*9480*/  FSETP.NE.FTZ.AND P2, PT, R11, RZ, PT ;  /* 0x000000ff0b00720b */ /* 0x000fd60003f55000 */
[----:B------:R-:W0:Y:S01]  /*9490*/  @P0 MUFU.LG2 R7, R10 ;  /* 0x0000000a00070308 */ /* 0x000e220000000c00 */
[C---:B------:R-:W-:Y:S01]  /*94a0*/  @P0 FMUL.FTZ R4, R24.reuse, 0.69314718246459960938 ;  /* 0x3f31721818040820 */ /* 0x040fe20000410000 */
[----:B------:R-:W-:-:S06]  /*94b0*/  @P2 FMUL.FTZ R13, R24, 0.69314718246459960938 ;  /* 0x3f317218180d2820 */ /* 0x000fcc0000410000 */
        /* <DEDUP_REMOVED lines=80> */
.L_x_13993:
[----:B------:R-:W-:Y:S05]  /*99c0*/  @P0 BRA `(.L_x_14024) ;  /* 0x0000000c00c80947 */ /* 0x000fea0003800000 */
[----:B------:R-:W-:Y:S01]  /*99d0*/  IADD3 R2, R2, -0x80, RZ ;  /* 0xffffff8002027810 */ /* 0x000fe20007ffe0ff */
[----:B------:R-:W0:Y:S01]  /*99e0*/  LDC R17, c[0x0][0xbe8] ;  /* 0x0002fa00ff117b82 */ /* 0x000e220000000800 */
[----:B------:R-:W1:Y:S01]  /*99f0*/  S2R R19, SR_CTAID.X ;  /* 0x0000000000137919 */ /* 0x000e620000002500 */
[----:B------:R-:W-:Y:S01]  /*9a00*/  USHF.R.S32.HI UR7, URZ, 0x1f, UR36 ;  /* 0x0000001f3f077899 */ /* 0x000fe20008011424 */
[----:B------:R-:W-:Y:S01]  /*9a10*/  SHF.R.S32.HI R5, RZ, 0x1f, R2 ;  /* 0x0000001fff057819 */ /* 0x000fe20000011402 */
[----:B------:R-:W-:Y:S01]  /*9a20*/  ULDC.64 UR8, c[0x0][0xbd0] ;  /* 0x0002f40000087ab9 */ /* 0x000fe20000000a00 */
[----:B------:R-:W-:Y:S01]  /*9a30*/  IMAD R16, RZ, RZ, -UR36 ;  /* 0x80000024ff107e24 */ /* 0x000fe2000f8e02ff */
[----:B------:R-:W-:Y:S01]  /*9a40*/  UIMAD UR6, UR7, UR8, URZ ;  /* 0x00000008070672a4 */ /* 0x000fe2000f8e023f */
[CC--:B------:R-:W-:Y:S01]  /*9a50*/  LEA.HI R4, R5.reuse, R2.reuse, RZ, 0x7 ;  /* 0x0000000205047211 */ /* 0x0c0fe200078f38ff */
[----:B------:R-:W2:Y:S01]  /*9a60*/  S2UR UR12, SR_CTAID.Z ;  /* 0x00000000000c79c3 */ /* 0x000ea20000002700 */
[----:B------:R-:W-:Y:S01]  /*9a70*/  LEA.HI R8, R5, R2, RZ, 0x2 ;  /* 0x0000000205087211 */ /* 0x000fe200078f10ff */
[----:B------:R-:W-:Y:S01]  /*9a80*/  UIMAD.WIDE.U32 UR4, UR36, UR8, URZ ;  /* 0x00000008240472a5 */ /* 0x000fe2000f8e003f */
[----:B------:R-:W-:Y:S01]  /*9a90*/  LOP3.LUT R7, R4, 0xffffff80, RZ, 0xc0, !PT ;  /* 0xffffff8004077812 */ /* 0x000fe200078ec0ff */
[----:B------:R-:W-:Y:S01]  /*9aa0*/  UIMAD UR6, UR36, UR9, UR6 ;  /* 0x00000009240672a4 */ /* 0x000fe2000f8e0206 */
[----:B------:R-:W-:Y:S01]  /*9ab0*/  SHF.R.S32.HI R4, RZ, 0x7, R4 ;  /* 0x00000007ff047819 */ /* 0x000fe20000011404 */
[----:B------:R-:W-:Y:S01]  /*9ac0*/  BSSY B0, `(.L_x_14025) ;  /* 0x00000ae000007945 */ /* 0x000fe20003800000 */
[----:B------:R-:W-:Y:S01]  /*9ad0*/  LOP3.LUT R13, R8, 0xfffffffc, RZ, 0xc0, !PT ;  /* 0xfffffffc080d7812 */ /* 0x000fe200078ec0ff */
[----:B------:R-:W-:Y:S01]  /*9ae0*/  IMAD.IADD R22, R2, 0x1, -R7 ;  /* 0x0000000102167824 */ /* 0x000fe200078e0a07 */
[----:B------:R-:W3:Y:S01]  /*9af0*/  S2UR UR11, SR_CTAID.Y ;  /* 0x00000000000b79c3 */ /* 0x000ee20000002600 */
[----:B------:R-:W-:Y:S01]  /*9b00*/  IMAD.HI R5, R4, 0x55555556, RZ ;  /* 0x5555555604057827 */ /* 0x000fe200078e02ff */
[----:B------:R-:W-:-:S02]  /*9b10*/  UIADD3 UR6, UR5, UR6, URZ ;  /* 0x0000000605067290 */ /* 0x000fc4000fffe03f */
[----:B------:R-:W-:Y:S01]  /*9b20*/  SHF.R.S32.HI R9, RZ, 0x1f, R22 ;  /* 0x0000001fff097819 */ /* 0x000fe20000011416 */
[----:B------:R-:W-:Y:S01]  /*9b30*/  IMAD.IADD R13, R2, 0x1, -R13 ;  /* 0x00000001020d7824 */ /* 0x000fe200078e0a0d */
[----:B------:R-:W-:Y:S01]  /*9b40*/  LEA.HI R5, R5, R5, RZ, 0x1 ;  /* 0x0000000505057211 */ /* 0x000fe200078f08ff */
[----:B------:R-:W-:Y:S01]  /*9b50*/  ULDC.64 UR8, c[0x0][0xb38] ;  /* 0x0002ce0000087ab9 */ /* 0x000fe20000000a00 */
[-C--:B------:R-:W-:Y:S01]  /*9b60*/  LEA.HI R23, R9, R22.reuse, RZ, 0x2 ;  /* 0x0000001609177211 */ /* 0x080fe200078f10ff */
[----:B------:R-:W3:Y:S01]  /*9b70*/  LDC R21, c[0x0][0xc50] ;  /* 0x00031400ff157b82 */ /* 0x000ee20000000800 */
[----:B0-----:R-:W-:Y:S01]  /*9b80*/  ISETP.NE.AND P0, PT, R17, 0x1, PT ;  /* 0x000000011100780c */ /* 0x001fe20003f05270 */
[----:B------:R-:W-:Y:S01]  /*9b90*/  UIMAD UR7, UR7, UR8, URZ ;  /* 0x00000008070772a4 */ /* 0x000fe2000f8e023f */
[--C-:B------:R-:W-:Y:S02]  /*9ba0*/  SHF.R.S32.HI R6, RZ, 0x2, R23.reuse ;  /* 0x00000002ff067819 */ /* 0x100fe40000011417 */
[----:B------:R-:W-:Y:S01]  /*9bb0*/  SHF.R.S32.HI R7, RZ, 0x1f, R23 ;  /* 0x0000001fff077819 */ /* 0x000fe20000011417 */
[----:B--2---:R-:W-:Y:S01]  /*9bc0*/  USHF.R.S32.HI UR10, URZ, 0x1f, UR12 ;  /* 0x0000001f3f0a7899 */ /* 0x004fe2000801140c */
[----:B------:R-:W-:Y:S01]  /*9bd0*/  LEA.HI R9, R9, R22, RZ, 0x5 ;  /* 0x0000001609097211 */ /* 0x000fe200078f28ff */
[----:B------:R-:W0:Y:S01]  /*9be0*/  LDC.64 R14, c[0x0][0xb40] ;  /* 0x0002d000ff0e7b82 */ /* 0x000e220000000a00 */
[----:B------:R-:W-:-:S02]  /*9bf0*/  LEA.HI R7, R7, R6, RZ, 0x3 ;  /* 0x0000000607077211 */ /* 0x000fc400078f18ff */
[----:B------:R-:W-:Y:S02]  /*9c00*/  SHF.R.S32.HI R9, RZ, 0x5, R9 ;  /* 0x00000005ff097819 */ /* 0x000fe40000011409 */
[----:B------:R-:W-:Y:S01]  /*9c10*/  LOP3.LUT R11, R7, 0xfffffff8, RZ, 0xc0, !PT ;  /* 0xfffffff8070b7812 */ /* 0x000fe200078ec0ff */
[----:B------:R-:W-:Y:S01]  /*9c20*/  IMAD R7, R5, -0x3, R4 ;  /* 0xfffffffd05077824 */ /* 0x000fe200078e0204 */
[----:B------:R-:W-:Y:S01]  /*9c30*/  LEA.HI R4, R13, R13, RZ, 0x1 ;  /* 0x0000000d0d047211 */ /* 0x000fe200078f08ff */
[----:B------:R-:W2:Y:S01]  /*9c40*/  @P0 LDC R27, c[0x0][0xbec] ;  /* 0x0002fb00ff1b0b82 */ /* 0x000ea20000000800 */
[----:B------:R-:W-:Y:S01]  /*9c50*/  IMAD.U32 R5, RZ, RZ, UR5 ;  /* 0x00000005ff057e24 */ /* 0x000fe2000f8e00ff */
[----:B------:R-:W-:Y:S01]  /*9c60*/  LOP3.LUT R23, R23, 0x7ffffffc, RZ, 0xc0, !PT ;  /* 0x7ffffffc17177812 */ /* 0x000fe200078ec0ff */
[----:B------:R-:W-:Y:S01]  /*9c70*/  IMAD.IADD R2, R6, 0x1, -R11 ;  /* 0x0000000106027824 */ /* 0x000fe200078e0a0b */
[----:B------:R-:W-:Y:S01]  /*9c80*/  LOP3.LUT R4, R4, 0x1ffffffe, RZ, 0xc0, !PT ;  /* 0x1ffffffe04047812 */ /* 0x000fe200078ec0ff */
[----:B------:R-:W-:Y:S01]  /*9c90*/  IMAD.U32 R5, RZ, RZ, UR6 ;  /* 0x00000006ff057e24 */ /* 0x000fe2000f8e00ff */
[----:B------:R-:W-:Y:S01]  /*9ca0*/  UIMAD UR6, UR36, UR9, UR7 ;  /* 0x00000009240672a4 */ /* 0x000fe2000f8e0207 */
[----:B------:R-:W-:Y:S01]  /*9cb0*/  IMAD R2, R9, 0x10, R2 ;  /* 0x0000001009027824 */ /* 0x000fe200078e0202 */
[----:B------:R-:W4:Y:S01]  /*9cc0*/  LDC.64 R10, c[0x0][0xbd8] ;  /* 0x0002f600ff0a7b82 */ /* 0x000f220000000a00 */
[----:B------:R-:W-:Y:S01]  /*9cd0*/  IMAD.IADD R25, R13, 0x1, -R4 ;  /* 0x000000010d197824 */ /* 0x000fe200078e0a04 */
[----:B------:R-:W-:Y:S01]  /*9ce0*/  MOV R4, UR4 ;  /* 0x0000000400047c02 */ /* 0x000fe20008000f00 */
[----:B------:R-:W-:Y:S01]  /*9cf0*/  IMAD R2, R7, 0x40, R2 ;  /* 0x0000004007027824 */ /* 0x000fe200078e0202 */
[----:B------:R-:W-:Y:S01]  /*9d00*/  UIMAD.WIDE.U32 UR4, UR36, UR8, URZ ;  /* 0x00000008240472a5 */ /* 0x000fe2000f8e003f */
[----:B---3--:R-:W-:-:S02]  /*9d10*/  IMAD R21, R21, R16, UR11 ;  /* 0x0000000b15157e24 */ /* 0x008fc4000f8e0210 */
[--C-:B------:R-:W-:Y:S01]  /*9d20*/  IMAD R6, R25, 0x8, R2.reuse ;  /* 0x0000000819067824 */ /* 0x100fe200078e0202 */
[----:B------:R-:W3:Y:S01]  /*9d30*/  @P0 LDC R9, c[0x0][0xbec] ;  /* 0x0002fb00ff090b82 */ /* 0x000ee20000000800 */
[----:B------:R-:W-:Y:S02]  /*9d40*/  UIADD3 UR6, UR5, UR6, URZ ;  /* 0x0000000605067290 */ /* 0x000fe4000fffe03f */
[----:B------:R-:W-:Y:S01]  /*9d50*/  MOV R7, UR5 ;  /* 0x0000000500077c02 */ /* 0x000fe20008000f00 */
[----:B0-----:R-:W-:Y:S01]  /*9d60*/  IMAD R12, R14, UR10, RZ ;  /* 0x0000000a0e0c7c24 */ /* 0x001fe2000f8e02ff */
[----:B------:R-:W-:Y:S01]  /*9d70*/  ULDC.64 UR8, c[0x0][0xb28] ;  /* 0x0002ca0000087ab9 */ /* 0x000fe20000000a00 */
[----:B-1----:R-:W-:Y:S02]  /*9d80*/  IMAD R2, R19, 0xc0, R2 ;  /* 0x000000c013027824 */ /* 0x002fe400078e0202 */
[----:B------:R-:W-:Y:S01]  /*9d90*/  IMAD.U32 R7, RZ, RZ, UR6 ;  /* 0x00000006ff077e24 */ /* 0x000fe2000f8e00ff */
[----:B------:R-:W0:Y:S01]  /*9da0*/  @P0 LDC R13, c[0x0][0xbf0] ;  /* 0x0002fc00ff0d0b82 */ /* 0x000e220000000800 */
[----:B------:R-:W-:Y:S01]  /*9db0*/  ULDC.64 UR6, c[0x0][0xb48] ;  /* 0x0002d20000067ab9 */ /* 0x000fe20000000a00 */
[----:B------:R-:W-:-:S02]  /*9dc0*/  VIADD R16, R2, 0x8 ;  /* 0x0000000802107836 */ /* 0x000fc40000000000 */
[----:B----4-:R-:W-:-:S04]  /*9dd0*/  IMAD R8, R10, UR10, RZ ;  /* 0x0000000a0a087c24 */ /* 0x010fc8000f8e02ff */
[----:B------:R-:W1:Y:S01]  /*9de0*/  @P0 LDC R18, c[0x0][0xbf0] ;  /* 0x0002fc00ff120b82 */ /* 0x000e620000000800 */
[----:B------:R-:W-:-:S04]  /*9df0*/  IMAD.WIDE.U32 R4, R10, UR12, R4 ;  /* 0x0000000c0a047c25 */ /* 0x000fc8000f8e0004 */
[----:B------:R-:W-:Y:S02]  /*9e00*/  IMAD R11, R11, UR12, R8 ;  /* 0x0000000c0b0b7c24 */ /* 0x000fe4000f8e0208 */
[----:B------:R-:W-:Y:S02]  /*9e10*/  IMAD R8, R19, 0xc0, R6 ;  /* 0x000000c013087824 */ /* 0x000fe400078e0206 */
[----:B------:R-:W-:Y:S01]  /*9e20*/  IMAD.U32 R6, RZ, RZ, UR4 ;  /* 0x00000004ff067e24 */ /* 0x000fe2000f8e00ff */
[----:B------:R-:W-:Y:S01]  /*9e30*/  ULDC.64 UR4, c[0x0][0xbe0] ;  /* 0x0002f80000047ab9 */ /* 0x000fe20000000a00 */
[----:B---3--:R-:W-:-:S04]  /*9e40*/  @P0 IMAD.HI.U32 R10, R8, R9, RZ ;  /* 0x00000009080a0227 */ /* 0x008fc800078e00ff */
[----:B------:R-:W-:Y:S01]  /*9e50*/  IMAD.MOV.U32 R9, RZ, RZ, R8 ;  /* 0x000000ffff097224 */ /* 0x000fe200078e0008 */
[----:B0-----:R-:W-:Y:S01]  /*9e60*/  @P0 SHF.R.U32.HI R9, RZ, R13, R10 ;  /* 0x0000000dff090219 */ /* 0x001fe2000001160a */
[----:B------:R-:W-:Y:S01]  /*9e70*/  IMAD R13, R15, UR12, R12 ;  /* 0x0000000c0f0d7c24 */ /* 0x000fe2000f8e020c */
[----:B------:R-:W-:Y:S01]  /*9e80*/  SHF.R.S32.HI R12, RZ, 0x1f, R21 ;  /* 0x0000001fff0c7819 */ /* 0x000fe20000011415 */
[----:B------:R-:W-:-:S04]  /*9e90*/  IMAD.WIDE.U32 R6, R14, UR12, R6 ;  /* 0x0000000c0e067c25 */ /* 0x000fc8000f8e0006 */
[----:B------:R-:W-:Y:S01]  /*9ea0*/  IMAD.IADD R5, R5, 0x1, R11 ;  /* 0x0000000105057824 */ /* 0x000fe200078e020b */
[----:B------:R-:W-:Y:S01]  /*9eb0*/  IADD3 R7, R7, R13, RZ ;  /* 0x0000000d07077210 */ /* 0x000fe20007ffe0ff */
[----:B--2---:R-:W-:-:S04]  /*9ec0*/  @P0 IMAD.HI.U32 R27, R8, R27, RZ ;  /* 0x0000001b081b0227 */ /* 0x004fc800078e00ff */
[----:B------:R-:W-:Y:S02]  /*9ed0*/  IMAD R13, R12, UR6, RZ ;  /* 0x000000060c0d7c24 */ /* 0x000fe4000f8e02ff */
[----:B------:R-:W-:-:S04]  /*9ee0*/  IMAD.WIDE.U32 R4, R21, UR4, R4 ;  /* 0x0000000415047c25 */ /* 0x000fc8000f8e0004 */
[----:B------:R-:W-:Y:S01]  /*9ef0*/  IMAD.MOV.U32 R11, RZ, RZ, R8 ;  /* 0x000000ffff0b7224 */ /* 0x000fe200078e0008 */
[----:B-1----:R-:W-:Y:S01]  /*9f00*/  @P0 SHF.R.U32.HI R11, RZ, R18, R27 ;  /* 0x00000012ff0b0219 */ /* 0x002fe2000001161b */
[----:B------:R-:W-:Y:S01]  /*9f10*/  IMAD R10, R12, UR4, RZ ;  /* 0x000000040c0a7c24 */ /* 0x000fe2000f8e02ff */
[----:B------:R-:W-:Y:S01]  /*9f20*/  BAR.SYNC.DEFER_BLOCKING 0x1, 0x180 ;  /* 0x0046000000007b1d */ /* 0x000fe20000010000 */
[C---:B------:R-:W-:Y:S01]  /*9f30*/  IMAD R15, R21.reuse, UR7, R13 ;  /* 0x00000007150f7c24 */ /* 0x040fe2000f8e020d */
[--C-:B------:R-:W-:Y:S01]  /*9f40*/  SHF.R.S32.HI R13, RZ, 0x1f, R9.reuse ;  /* 0x0000001fff0d7819 */ /* 0x100fe20000011409 */
[----:B------:R-:W-:Y:S01]  /*9f50*/  IMAD R12, R21, UR5, R10 ;  /* 0x00000005150c7c24 */ /* 0x000fe2000f8e020a */
[----:B------:R-:W-:Y:S01]  /*9f60*/  IADD3 R4, P0, R9, R4, RZ ;  /* 0x0000000409047210 */ /* 0x000fe20007f1e0ff */
[----:B------:R-:W-:Y:S01]  /*9f70*/  IMAD.MOV R9, RZ, RZ, -R9 ;  /* 0x000000ffff097224 */ /* 0x000fe200078e0a09 */
        /* <DEDUP_REMOVED lines=28> */
[----:B------:R-:W-:Y:S01]  /*a140*/  IADD3 R5, R7, R15, RZ ;  /* 0x0000000f07057210 */ /* 0x000fe20007ffe0ff */
[----:B------:R-:W-:Y:S01]  /*a150*/  IMAD R17, R17, UR6, RZ ;  /* 0x0000000611117c24 */ /* 0x000fe2000f8e02ff */
[----:B------:R-:W-:Y:S01]  /*a160*/  LEA R18, P1, R6, UR8, 0x2 ;  /* 0x0000000806127c11 */ /* 0x000fe2000f8210ff */
[----:B0-----:R-:W-:Y:S01]  /*a170*/  ULEA UR4, UR5, UR4, 0x18 ;  /* 0x0000000405047291 */ /* 0x001fe2000f8ec03f */
        /* <DEDUP_REMOVED lines=23> */
[C---:B------:R-:W-:Y:S01]  /*a2f0*/  VIADD R4, R19.reuse, 0x10 ;  /* 0x0000001013047836 */ /* 0x040fe20000000000 */
[C---:B------:R-:W-:Y:S01]  /*a300*/  IADD3 R5, R19.reuse, 0x18, RZ ;  /* 0x0000001813057810 */ /* 0x040fe20007ffe0ff */
[C---:B------:R-:W-:Y:S02]  /*a310*/  VIADD R6, R19.reuse, 0x20 ;  /* 0x0000002013067836 */ /* 0x040fe40000000000 */
[C---:B------:R-:W-:Y:S01]  /*a320*/  VIADD R7, R19.reuse, 0x28 ;  /* 0x0000002813077836 */ /* 0x040fe20000000000 */
[----:B------:R-:W-:Y:S01]  /*a330*/  ISETP.GE.AND P1, PT, R4, UR4, PT ;  /* 0x0000000404007c0c */ /* 0x000fe2000bf26270 */
[----:B------:R-:W-:Y:S01]  /*a340*/  VIADD R9, R19, 0x30 ;  /* 0x0000003013097836 */ /* 0x000fe20000000000 */
[----:B------:R-:W-:Y:S01]  /*a350*/  ISETP.GE.AND P2, PT, R5, UR4, PT ;  /* 0x0000000405007c0c */ /* 0x000fe2000bf46270 */
[----:B------:R-:W-:Y:S01]  /*a360*/  VIADD R11, R19, 0x38 ;  /* 0x00000038130b7836 */ /* 0x000fe20000000000 */
[----:B------:R-:W-:-:S02]  /*a370*/  ISETP.GE.AND P3, PT, R6, UR4, PT ;  /* 0x0000000406007c0c */ /* 0x000fc4000bf66270 */
[----:B------:R-:W-:Y:S01]  /*a380*/  ISETP.GE.AND P4, PT, R7, UR4, PT ;  /* 0x0000000407007c0c */ /* 0x000fe2000bf86270 */
[----:B---34-:R-:W-:Y:S01]  /*a390*/  @!P0 IMAD.WIDE R2, R19, 0x4, R14 ;  /* 0x0000000413028825 */ /* 0x018fe200078e020e */
[----:B------:R-:W-:Y:S02]  /*a3a0*/  ISETP.GE.AND P5, PT, R9, UR4, PT ;  /* 0x0000000409007c0c */ /* 0x000fe4000bfa6270 */
[----:B------:R-:W-:Y:S02]  /*a3b0*/  ISETP.GE.AND P6, PT, R11, UR4, PT ;  /* 0x000000040b007c0c */ /* 0x000fe4000bfc6270 */
[----:B------:R0:W-:Y:S01]  /*a3c0*/  @!P0 ST.E.64 desc[UR46][R2.64], R88 ;  /* 0x0000005802008985 */ /* 0x0001e2000c101b2e */
[----:B------:R-:W-:Y:S02]  /*a3d0*/  ISETP.GE.AND P0, PT, R0, UR4, PT ;  /* 0x0000000400007c0c */ /* 0x000fe4000bf06270 */
[----:B------:R-:W-:Y:S02]  /*a3e0*/  @!P1 LEA.HI R4, R4, R4, RZ, 0x1 ;  /* 0x0000000404049211 */ /* 0x000fe400078f08ff */
[----:B------:R-:W-:-:S02]  /*a3f0*/  @!P3 LEA.HI R6, R6, R6, RZ, 0x1 ;  /* 0x000000060606b211 */ /* 0x000fc400078f08ff */
[----:B------:R-:W-:Y:S02]  /*a400*/  @!P4 LEA.HI R8, R7, R7, RZ, 0x1 ;  /* 0x000000070708c211 */ /* 0x000fe400078f08ff */
[----:B------:R-:W-:Y:S02]  /*a410*/  @!P5 LEA.HI R10, R9, R9, RZ, 0x1 ;  /* 0x00000009090ad211 */ /* 0x000fe400078f08ff */
[----:B------:R-:W-:Y:S02]  /*a420*/  @!P6 LEA.HI R12, R11, R11, RZ, 0x1 ;  /* 0x0000000b0b0ce211 */ /* 0x000fe400078f08ff */
[----:B------:R-:W-:Y:S02]  /*a430*/  @!P3 LOP3.LUT R9, R6, 0xfffffffe, RZ, 0xc0, !PT ;  /* 0xfffffffe0609b812 */ /* 0x000fe400078ec0ff */
[----:B------:R-:W-:Y:S02]  /*a440*/  @!P0 LEA.HI R0, R0, R0, RZ, 0x1 ;  /* 0x0000000000008211 */ /* 0x000fe400078f08ff */
[----:B0-----:R-:W-:-:S02]  /*a450*/  @!P2 LEA.HI R2, R5, R5, RZ, 0x1 ;  /* 0x000000050502a211 */ /* 0x001fc400078f08ff */
[----:B------:R-:W-:Y:S02]  /*a460*/  @!P0 LOP3.LUT R3, R0, 0xfffffffe, RZ, 0xc0, !PT ;  /* 0xfffffffe00038812 */ /* 0x000fe400078ec0ff */
[----:B------:R-:W-:Y:S02]  /*a470*/  @!P1 LOP3.LUT R5, R4, 0xfffffffe, RZ, 0xc0, !PT ;  /* 0xfffffffe04059812 */ /* 0x000fe400078ec0ff */
[----:B------:R-:W-:Y:S01]  /*a480*/  @!P2 LOP3.LUT R7, R2, 0xfffffffe, RZ, 0xc0, !PT ;  /* 0xfffffffe0207a812 */ /* 0x000fe200078ec0ff */
[--C-:B------:R-:W-:Y:S01]  /*a490*/  @!P0 IMAD.WIDE R2, R3, 0x4, R14.reuse ;  /* 0x0000000403028825 */ /* 0x100fe200078e020e */
[----:B------:R-:W-:Y:S02]  /*a4a0*/  @!P4 LOP3.LUT R11, R8, 0xfffffffe, RZ, 0xc0, !PT ;  /* 0xfffffffe080bc812 */ /* 0x000fe400078ec0ff */
[----:B------:R-:W-:Y:S01]  /*a4b0*/  @!P5 LOP3.LUT R13, R10, 0xfffffffe, RZ, 0xc0, !PT ;  /* 0xfffffffe0a0dd812 */ /* 0x000fe200078ec0ff */
[--C-:B------:R-:W-:Y:S01]  /*a4c0*/  @!P1 IMAD.WIDE R4, R5, 0x4, R14.reuse ;  /* 0x0000000405049825 */ /* 0x100fe200078e020e */
[----:B------:R-:W-:Y:S01]  /*a4d0*/  @!P6 LOP3.LUT R21, R12, 0xfffffffe, RZ, 0xc0, !PT ;  /* 0xfffffffe0c15e812 */ /* 0x000fe200078ec0ff */
        /* <DEDUP_REMOVED lines=8> */
[----:B------:R0:W-:Y:S02]  /*a560*/  @!P4 ST.E.64 desc[UR46][R10.64], R108 ;  /* 0x0000006c0a00c985 */ /* 0x0001e4000c101b2e */
[----:B------:R-:W-:Y:S02]  /*a570*/  @!P6 IMAD.WIDE R14, R21, 0x4, R14 ;  /* 0x00000004150ee825 */ /* 0x000fe400078e020e */
[----:B------:R0:W-:Y:S04]  /*a580*/  @!P5 ST.E.64 desc[UR46][R12.64], R112 ;  /* 0x000000700c00d985 */ /* 0x0001e8000c101b2e */
[----:B------:R0:W-:Y:S02]  /*a590*/  @!P6 ST.E.64 desc[UR46][R14.64], R116 ;  /* 0x000000740e00e985 */ /* 0x0001e4000c101b2e */
.L_x_14026:
[----:B------:R-:W-:Y:S05]  /*a5a0*/  BSYNC B0 ;  /* 0x0000000000007941 */ /* 0x000fea0003800000 */
.L_x_14025:
[----:B------:R-:W-:Y:S01]  /*a5b0*/  ISETP.GE.AND P0, PT, R16, R17, PT ;  /* 0x000000111000720c */ /* 0x000fe20003f06270 */
[----:B0-----:R0:W1:Y:S04]  /*a5c0*/  SHFL.IDX PT, R13, R20, 0x1, 0x1c1f ;  /* 0x003c1f00140d7f89 */ /* 0x00106800000e0000 */
[----:B------:R0:W0:Y:S08]  /*a5d0*/  SHFL.IDX PT, R12, R18, 0x1, 0x1c1f ;  /* 0x003c1f00120c7f89 */ /* 0x00003000000e0000 */
        /* <DEDUP_REMOVED lines=12> */
[----:B------:R-:W-:Y:S02]  /*a6a0*/  ISETP.GE.AND P4, PT, R8, UR4, PT ;  /* 0x0000000408007c0c */ /* 0x000fe4000bf86270 */
        /* <DEDUP_REMOVED lines=36> */
.L_x_14024:
[----:B------:R-:W-:-:S04]  /*a8f0*/  IADD3 R0, R2, -0x80, RZ ;  /* 0xffffff8002007810 */ /* 0x000fc80007ffe0ff */
        /* <DEDUP_REMOVED lines=32> */
[----:B--2---:R-:W-:Y:S01]  /*ab00*/  @P0 IMAD.HI.U32 R4, R0, R7, RZ ;  /* 0x0000000700040227 */ /* 0x004fe200078e00ff */
[----:B------:R-:W-:-:S03]  /*ab10*/  IADD3 R7, RZ, -UR36, RZ ;  /* 0x80000024ff077c10 */ /* 0x000fc6000fffe0ff */
        /* <DEDUP_REMOVED lines=24> */
.L_x_13989:
        /* <DEDUP_REMOVED lines=18> */
.L_x_14027:
[----:B------:R-:W-:Y:S01]  /*adc0*/  ULDC UR40, c[0x0][0xc50] ;  /* 0x0003140000287ab9 */ /* 0x000fe20000000800 */
[----:B------:R-:W-:Y:S01]  /*add0*/  UMOV UR36, UR6 ;  /* 0x0000000600247c82 */ /* 0x000fe20008000000 */
[----:B------:R-:W-:-:S11]  /*ade0*/  UISETP.NE.AND UP0, UPT, UR40, 0x1, UPT ;  /* 0x000000012800788c */ /* 0x000fd6000bf05270 */
[----:B------:R-:W-:Y:S01]  /*adf0*/  @UP0 ULDC UR4, c[0x0][0xc54] ;  /* 0x0003150000040ab9 */ /* 0x000fe20000000800 */
[----:B------:R-:W-:Y:S01]  /*ae00*/  @UP0 ULDC UR7, c[0x0][0xc58] ;  /* 0x0003160000070ab9 */ /* 0x000fe20000000800 */
[----:B------:R-:W-:-:S04]  /*ae10*/  UIMAD.WIDE.U32 UR4, UR6, UR4, URZ ;  /* 0x00000004060472a5 */ /* 0x000fc8000f8e003f */
[----:B------:R-:W-:-:S12]  /*ae20*/  @UP0 USHF.R.U32.HI UR36, URZ, UR7, UR5 ;  /* 0x000000073f240299 */ /* 0x000fd80008011605 */
.L_x_14028:
[----:B------:R-:W-:Y:S01]  /*ae30*/  ISETP.GE.AND P0, PT, R22, RZ, PT ;  /* 0x000000ff1600720c */ /* 0x000fe20003f06270 */
[----:B------:R-:W-:Y:S01]  /*ae40*/  UIADD3 UR4, -UR36, URZ, URZ ;  /* 0x0000003f24047290 */ /* 0x000fe2000fffe13f */
[----:B------:R-:W-:Y:S01]  /*ae50*/  MOV R3, 0x1 ;  /* 0x0000000100037802 */ /* 0x000fe20000000f00 */
[----:B------:R-:W-:Y:S02]  /*ae60*/  IMAD.MOV.U32 R0, RZ, RZ, RZ ;  /* 0x000000ffff007224 */ /* 0x000fe400078e00ff */
        /* <DEDUP_REMOVED lines=8> */
[----:B------:R-:W-:Y:S01]  /*aef0*/  UMOV UR8, 0xc0 ;  /* 0x000000c000087882 */ /* 0x000fe20000000000 */
[----:B------:R-:W-:Y:S02]  /*af00*/  ULDC UR5, c[0x0][0x288] ;  /* 0x0000a20000057ab9 */ /* 0x000fe40000000800 */
[----:B------:R-:W-:Y:S01]  /*af10*/  UISETP.NE.AND.EX UP0, UPT, UR7, URZ, UPT, UP0 ;  /* 0x0000003f0700728c */ /* 0x000fe2000bf05300 */
[----:B------:R-:W-:Y:S01]  /*af20*/  ULDC UR6, c[0x0][0x424] ;  /* 0x0001090000067ab9 */ /* 0x000fe20000000800 */
[----:B------:R-:W-:-:S02]  /*af30*/  UIADD3 UR10, -UR5, 0x80, URZ ;  /* 0x00000080050a7890 */ /* 0x000fc4000fffe13f */
[----:B------:R-:W-:Y:S01]  /*af40*/  USEL UR7, UR6, 0x1, UP0 ;  /* 0x0000000106077887 */ /* 0x000fe20008000000 */
[----:B------:R-:W-:Y:S01]  /*af50*/  ULDC UR9, c[0x0][0x2f0] ;  /* 0x0000bc0000097ab9 */ /* 0x000fe20000000800 */
[----:B------:R-:W-:Y:S02]  /*af60*/  UMOV UR43, URZ ;  /* 0x0000003f002b7c82 */ /* 0x000fe40008000000 */
[----:B------:R-:W-:Y:S02]  /*af70*/  UIMAD UR10, UR7, UR9, UR10 ;  /* 0x00000009070a72a4 */ /* 0x000fe4000f8e020a */
[----:B------:R-:W-:Y:S02]  /*af80*/  UIMAD UR7, UR7, UR9, 0x7f ;  /* 0x0000007f070774a4 */ /* 0x000fe4000f8e0209 */
[----:B------:R-:W-:Y:S02]  /*af90*/  USHF.R.U32.HI UR9, URZ, 0x10, UR40 ;  /* 0x000000103f097899 */ /* 0x000fe40008011628 */
[----:B0-----:R-:W-:-:S02]  /*afa0*/  UIMAD UR8, UR4, UR8, 0xbf ;  /* 0x000000bf040874a4 */ /* 0x001fc4000f8e0208 */
[----:B------:R-:W-:Y:S01]  /*afb0*/  ULOP3.LUT UR40, UR40, 0xffff, URZ, 0xc0, !UPT ;  /* 0x0000ffff28287892 */ /* 0x000fe2000f8ec03f */
[----:B------:R-:W-:Y:S02]  /*afc0*/  @UP1 ULDC UR4, c[0x0][0x44c] ;  /* 0x0001130000041ab9 */ /* 0x000fe40000000800 */
[----:B------:R-:W-:Y:S02]  /*afd0*/  UIMAD.WIDE.U32 UR4, UR8, UR4, URZ ;  /* 0x00000004080472a5 */ /* 0x000fe4000f8e003f */
[----:B------:R-:W-:Y:S01]  /*afe0*/  UMOV UR6, UR8 ;  /* 0x0000000800067c82 */ /* 0x000fe20008000000 */
[----:B------:R-:W-:Y:S02]  /*aff0*/  @UP1 ULDC UR8, c[0x0][0x450] ;  /* 0x0001140000081ab9 */ /* 0x000fe40000000800 */
[----:B------:R-:W-:Y:S02]  /*b000*/  @UP1 USHF.R.U32.HI UR6, URZ, UR8, UR5 ;  /* 0x000000083f061299 */ /* 0x000fe40008011605 */
[----:B------:R-:W-:-:S02]  /*b010*/  USHF.R.S32.HI UR5, URZ, 0x1f, UR7 ;  /* 0x0000001f3f057899 */ /* 0x000fc40008011407 */
[----:B------:R-:W-:Y:S02]  /*b020*/  UIADD3 UR6, UR10, UR6, URZ ;  /* 0x000000060a067290 */ /* 0x000fe4000fffe03f */
[----:B------:R-:W-:Y:S02]  /*b030*/  ULEA.HI UR5, UR5, UR7, URZ, 0x7 ;  /* 0x0000000705057291 */ /* 0x000fe4000f8f383f */
[----:B------:R-:W-:Y:S02]  /*b040*/  USHF.R.S32.HI UR4, URZ, 0x1f, UR6 ;  /* 0x0000001f3f047899 */ /* 0x000fe40008011406 */
[----:B------:R-:W-:Y:S02]  /*b050*/  USHF.R.S32.HI UR5, URZ, 0x7, UR5 ;  /* 0x000000073f057899 */ /* 0x000fe40008011405 */
[----:B------:R-:W-:-:S04]  /*b060*/  ULEA.HI UR4, UR4, UR6, URZ, 0x7 ;  /* 0x0000000604047291 */ /* 0x000fc8000f8f383f */
        /* <DEDUP_REMOVED lines=12> */
[----:B------:R-:W-:Y:S01]  /*b130*/  MOV R6, UR6 ;  /* 0x0000000600067c02 */ /* 0x000fe20008000f00 */
[----:B------:R-:W-:Y:S01]  /*b140*/  ULOP3.LUT UR6, UR6, UR9, URZ, 0x3c, !UPT ;  /* 0x0000000906067292 */ /* 0x000fe2000f8e3c3f */
[----:B------:R-:W-:Y:S02]  /*b150*/  R2UR UR10, R0 ;  /* 0x00000000000a72ca */ /* 0x000fe400000e0000 */
[----:B------:R-:W-:Y:S02]  /*b160*/  IABS R6, R6 ;  /* 0x0000000600067213 */ /* 0x000fe40000000000 */
[----:B------:R-:W-:-:S03]  /*b170*/  IABS R7, R5 ;  /* 0x0000000500077213 */ /* 0x000fc60000000000 */
        /* <DEDUP_REMOVED lines=24> */
.L_x_14030:
[----:B------:R-:W-:Y:S01]  /*b300*/  UIMAD UR39, UR40, UR43, URZ ;  /* 0x0000002b282772a4 */ /* 0x000fe2000f8e023f */
[----:B------:R-:W-:Y:S02]  /*b310*/  IMAD.U32 R19, RZ, RZ, UR41 ;  /* 0x00000029ff137e24 */ /* 0x000fe4000f8e00ff */
[----:B------:R-:W-:-:S03]  /*b320*/  IMAD.MOV.U32 R4, RZ, RZ, 0x1 ;  /* 0x00000001ff047424 */ /* 0x000fc600078e00ff */
[----:B------:R-:W-:-:S05]  /*b330*/  IMAD.U32 R0, RZ, RZ, UR39 ;  /* 0x00000027ff007e24 */ /* 0x000fca000f8e00ff */
[----:B------:R-:W-:Y:S02]  /*b340*/  VIADDMNMX R19, R0, UR43, R19, PT ;  /* 0x0000002b00137c46 */ /* 0x000fe4000b800113 */
[----:B------:R-:W-:Y:S02]  /*b350*/  MOV R0, RZ ;  /* 0x000000ff00007202 */ /* 0x000fe40000000f00 */
        /* <DEDUP_REMOVED lines=18> */
[----:B------:R-:W-:Y:S01]  /*b480*/  MOV R13, RZ ;  /* 0x000000ff000d7202 */ /* 0x000fe20000000f00 */
[----:B------:R-:W-:-:S02]  /*b490*/  IMAD.U32 R10, RZ, RZ, UR4 ;  /* 0x00000004ff0a7e24 */ /* 0x000fc4000f8e00ff */
[----:B------:R-:W-:Y:S02]  /*b4a0*/  IMAD.U32 R11, RZ, RZ, UR5 ;  /* 0x00000005ff0b7e24 */ /* 0x000fe4000f8e00ff */
[----:B------:R-:W-:Y:S02]  /*b4b0*/  IMAD.MOV.U32 R8, RZ, RZ, 0x70 ;  /* 0x00000070ff087424 */ /* 0x000fe400078e00ff */
[----:B------:R-:W-:-:S07]  /*b4c0*/  IMAD.MOV.U32 R12, RZ, RZ, 0x1 ;  /* 0x00000001ff0c7424 */ /* 0x000fce00078e00ff */
[----:B------:R-:W-:-:S07]  /*b4d0*/  LEPC R20, `(.L_x_14031) ;  /* 0x000000001014794e */ /* 0x000fce0000000000 */
[----:B0-----:R-:W-:Y:S05]  /*b4e0*/  CALL.ABS.NOINC R14 ;  /* 0x000000000e007343 */ /* 0x001fea0003c00000 */
.L_x_14031:
        /* <DEDUP_REMOVED lines=20> */
.L_x_14033:
[----:B------:R0:W1:Y:S01]  /*b630*/  LDC.64 R14, c[0x4][R18] ;  /* 0x01000000120e7b82 */ /* 0x0000620000000a00 */
[----:B------:R-:W-:Y:S01]  /*b640*/  ULDC.64 UR4, c[0x4][0x1b8] ;  /* 0x01006e0000047ab9 */ /* 0x000fe20000000a00 */
[----:B------:R-:W-:Y:S01]  /*b650*/  ULDC.64 UR6, c[0x4][0x1c0] ;  /* 0x0100700000067ab9 */ /* 0x000fe20000000a00 */
[----:B------:R-:W-:Y:S01]  /*b660*/  MOV R4, UR4 ;  /* 0x0000000400047c02 */ /* 0x000fe20008000f00 */
        /* <DEDUP_REMOVED lines=11> */
.L_x_14032:
        /* <DEDUP_REMOVED lines=9> */
[----:B------:R-:W-:Y:S02]  /*b7b0*/  IADD3 R25, R19, -0x1, RZ ;  /* 0xffffffff13197810 */ /* 0x000fe40007ffe0ff */
[----:B0-----:R-:W-:-:S04]  /*b7c0*/  ISETP.NE.U32.AND P0, PT, R4, RZ, PT ;  /* 0x000000ff0400720c */ /* 0x001fc80003f05070 */
[----:B------:R-:W-:-:S04]  /*b7d0*/  ISETP.NE.AND.EX P1, PT, R5, RZ, PT, P0 ;  /* 0x000000ff0500720c */ /* 0x000fc80003f25300 */
[----:B------:R-:W-:Y:S02]  /*b7e0*/  P2R R26, PR, RZ, 0x2 ;  /* 0x00000002ff1a7803 */ /* 0x000fe40000000000 */
[----:B--2---:R-:W-:Y:S02]  /*b7f0*/  SHF.R.S32.HI R23, RZ, 0x1f, R18 ;  /* 0x0000001fff177819 */ /* 0x004fe40000011412 */
[----:B------:R-:W-:Y:S01]  /*b800*/  SEL R24, R18, RZ, !P1 ;  /* 0x000000ff12187207 */ /* 0x000fe20004800000 */
[----:B------:R-:W-:Y:S06]  /*b810*/  BRA.DIV UR4, `(.L_x_14034) ;  /* 0x0000002e04247947 */ /* 0x000fec000b800000 */
[----:B------:R0:W1:Y:S02]  /*b820*/  SHFL.IDX PT, R14, R16, RZ, 0x1f ;  /* 0x00001fff100e7589 */ /* 0x00006400000e0000 */
.L_x_14102:
[----:B-1----:R-:W-:Y:S02]  /*b830*/  ISETP.NE.AND P0, PT, R14, RZ, PT ;  /* 0x000000ff0e00720c */ /* 0x002fe40003f05270 */
[----:B------:R-:W-:-:S04]  /*b840*/  PLOP3.LUT P2, PT, PT, PT, PT, 0x8, 0x0 ;  /* 0x000000000000781c */ /* 0x000fc80003f4e170 */
[----:B------:R-:W-:-:S07]  /*b850*/  P2R R27, PR, RZ, 0x4 ;  /* 0x00000004ff1b7803 */ /* 0x000fce0000000000 */
[----:B------:R-:W-:Y:S05]  /*b860*/  @P0 BRA `(.L_x_14035) ;  /* 0x0000000000cc0947 */ /* 0x000fea0003800000 */
[----:B------:R-:W-:-:S03]  /*b870*/  UMOV UR4, 0xffffffff ;  /* 0xffffffff00047882 */ /* 0x000fc60000000000 */
[----:B------:R-:W-:Y:S05]  /*b880*/  BRA.DIV UR4, `(.L_x_14036) ;  /* 0x0000002e04287947 */ /* 0x000fea000b800000 */
[----:B------:R-:W-:-:S13]  /*b890*/  ELECT P6, URZ, PT ;  /* 0x00000000003f782f */ /* 0x000fda00038c0000 */
.L_x_14105:
        /* <DEDUP_REMOVED lines=23> */
.L_x_14037:
[----:B------:R-:W2:Y:S01]  /*ba10*/  SYNCS.PHASECHK.TRANS64.TRYWAIT P0, [UR38+0x16840], R0 ;  /* 0x01684000ff0075a7 */ /* 0x000ea20008000166 */
[----:B------:R-:W-:Y:S01]  /*ba20*/  ISETP.NE.AND P1, PT, R17, RZ, PT ;  /* 0x000000ff1100720c */ /* 0x000fe20003f25270 */
[----:B--2---:R-:W-:-:S12]  /*ba30*/  @!P0 BRA `(.L_x_14038) ;  /* 0x0000002800dc8947 */ /* 0x004fd80003800000 */
.L_x_14106:
[----:B------:R-:W-:Y:S05]  /*ba40*/  @P1 BRA `(.L_x_14039) ;  /* 0x0000000000141947 */ /* 0x000fea0003800000 */
[----:B------:R-:W-:Y:S01]  /*ba50*/  LOP3.LUT P0, RZ, R2, 0x1f, RZ, 0xc0, !PT ;  /* 0x0000001f02ff7812 */ /* 0x000fe2000780c0ff */
[----:B--2---:R-:W-:-:S04]  /*ba60*/  IMAD.MOV.U32 R0, RZ, RZ, 0x4000 ;  /* 0x00004000ff007424 */ /* 0x004fc800078e00ff */
[----:B------:R3:W-:Y:S08]  /*ba70*/  SYNCS.ARRIVE.TRANS64 RZ, [UR38+0x16830], R0 ;  /* 0x01683000ffff79a7 */ /* 0x0007f00008000026 */
[----:B---3--:R-:W-:Y:S05]  /*ba80*/  @!P0 BRA `(.L_x_14039) ;  /* 0x0000000000048947 */ /* 0x008fea0003800000 */
[----:B------:R-:W-:Y:S01]  /*ba90*/  BPT.TRAP 0x1 ;  /* 0x000000040000795c */ /* 0x000fe20000300000 */
.L_x_14039:
        /* <DEDUP_REMOVED lines=11> */
[----:B------:R-:W-:Y:S01]  /*bb50*/  USHF.L.U32 UR11, UR11, 0x7, URZ ;  /* 0x000000070b0b7899 */ /* 0x000fe2000800063f */
[----:B------:R-:W-:Y:S01]  /*bb60*/  UMOV UR10, URZ ;  /* 0x0000003f000a7c82 */ /* 0x000fe20008000000 */
[----:B------:R-:W-:-:S07]  /*bb70*/  UMOV UR12, UR36 ;  /* 0x00000024000c7c82 */ /* 0x000fce0008000000 */
[----:B------:R3:W-:Y:S02]  /*bb80*/  UTMALDG.4D [UR8], [UR4], desc[UR6] ;  /* 0x00000608040075b4 */ /* 0x0007e40008019000 */
[----:B---3--:R-:W-:Y:S01]  /*bb90*/  NOP ;  /* 0x0000000000007918 */ /* 0x008fe20000000000 */
.L_x_14035:
        /* <DEDUP_REMOVED lines=16> */
[----:B-1----:R-:W-:Y:S01]  /*bca0*/  IMAD.U32 R4, RZ, RZ, UR4 ;  /* 0x00000004ff047e24 */ /* 0x002fe2000f8e00ff */
[----:B------:R-:W-:Y:S01]  /*bcb0*/  MOV R6, UR6 ;  /* 0x0000000600067c02 */ /* 0x000fe20008000f00 */
[----:B------:R-:W-:Y:S01]  /*bcc0*/  IMAD.U32 R5, RZ, RZ, UR5 ;  /* 0x00000005ff057e24 */ /* 0x000fe2000f8e00ff */
[----:B------:R-:W1:Y:S01]  /*bcd0*/  LDC.64 R14, c[0x4][R14] ;  /* 0x010000000e0e7b82 */ /* 0x000e620000000a00 */
[----:B------:R-:W-:Y:S01]  /*bce0*/  ULDC.64 UR4, c[0x4][0x20] ;  /* 0x0100080000047ab9 */ /* 0x000fe20000000a00 */
[----:B------:R-:W-:Y:S01]  /*bcf0*/  IMAD.U32 R7, RZ, RZ, UR7 ;  /* 0x00000007ff077e24 */ /* 0x000fe2000f8e00ff */
[----:B------:R-:W-:Y:S01]  /*bd00*/  MOV R12, 0x1 ;  /* 0x00000001000c7802 */ /* 0x000fe20000000f00 */
[----:B------:R-:W-:-:S02]  /*bd10*/  IMAD.U32 R10, RZ, RZ, UR4 ;  /* 0x00000004ff0a7e24 */ /* 0x000fc4000f8e00ff */
[----:B------:R-:W-:Y:S02]  /*bd20*/  IMAD.U32 R11, RZ, RZ, UR5 ;  /* 0x00000005ff0b7e24 */ /* 0x000fe4000f8e00ff */
[----:B------:R-:W-:Y:S02]  /*bd30*/  IMAD.MOV.U32 R8, RZ, RZ, 0x70 ;  /* 0x00000070ff087424 */ /* 0x000fe400078e00ff */
[----:B------:R-:W-:-:S07]  /*bd40*/  IMAD.MOV.U32 R13, RZ, RZ, RZ ;  /* 0x000000ffff0d7224 */ /* 0x000fce00078e00ff */
[----:B------:R-:W-:-:S07]  /*bd50*/  LEPC R20, `(.L_x_14040) ;  /* 0x000000001014794e */ /* 0x000fce0000000000 */
[----:B012---:R-:W-:Y:S05]  /*bd60*/  CALL.ABS.NOINC R14 ;  /* 0x000000000e007343 */ /* 0x007fea0003c00000 */
.L_x_14040:
[----:B--2---:R-:W2:Y:S01]  /*bd70*/  LDC R0, c[0x0][0x448] ;  /* 0x00011200ff007b82 */ /* 0x004ea20000000800 */
[----:B------:R-:W3:Y:S01]  /*bd80*/  S2R R9, SR_CTAID.X ;  /* 0x0000000000097919 */ /* 0x000ee20000002500 */
[----:B------:R-:W-:Y:S01]  /*bd90*/  IMAD.SHL.U32 R3, R2, 0x10, RZ ;  /* 0x0000001002037824 */ /* 0x000fe200078e00ff */
[----:B------:R-:W-:Y:S01]  /*bda0*/  SHF.R.U32.HI R12, RZ, 0x3, R17 ;  /* 0x00000003ff0c7819 */ /* 0x000fe20000011611 */
[----:B------:R-:W-:Y:S01]  /*bdb0*/  UMOV UR44, UR48 ;  /* 0x00000030002c7c82 */ /* 0x000fe20008000000 */
[----:B------:R-:W-:Y:S01]  /*bdc0*/  ULDC.64 UR4, c[0x0][0x2d0] ;  /* 0x0000b40000047ab9 */ /* 0x000fe20000000a00 */
[----:B------:R-:W-:Y:S01]  /*bdd0*/  ULDC.64 UR6, c[0x0][0x2c8] ;  /* 0x0000b20000067ab9 */ /* 0x000fe20000000a00 */
[----:B-1----:R-:W-:Y:S01]  /*bde0*/  LOP3.LUT R4, R12, 0x70, R3, 0xf8, !PT ;  /* 0x000000700c047812 */ /* 0x002fe200078ef803 */
[----:B------:R-:W-:Y:S01]  /*bdf0*/  IMAD.SHL.U32 R20, R2, 0x8, RZ ;  /* 0x0000000802147824 */ /* 0x000fe200078e00ff */
[----:B--2---:R-:W-:-:S03]  /*be00*/  ISETP.NE.AND P0, PT, R0, 0x1, PT ;  /* 0x000000010000780c */ /* 0x004fc60003f05270 */
[----:B---3--:R-:W-:Y:S02]  /*be10*/  IMAD R13, R9, 0xc0, R4 ;  /* 0x000000c0090d7824 */ /* 0x008fe400078e0204 */
[----:B------:R-:W1:Y:S02]  /*be20*/  LDC.64 R4, c[0x0][0x2e0] ;  /* 0x0000b800ff047b82 */ /* 0x000e640000000a00 */
[----:B------:R-:W-:Y:S02]  /*be30*/  VIADD R11, R13, 0x80 ;  /* 0x000000800d0b7836 */ /* 0x000fe40000000000 */
[----:B------:R-:W-:-:S04]  /*be40*/  IMAD.MOV.U32 R15, RZ, RZ, R13 ;  /* 0x000000ffff0f7224 */ /* 0x000fc800078e000d */
[----:B------:R-:W2:Y:S08]  /*be50*/  @P0 LDC R6, c[0x0][0x44c] ;  /* 0x00011300ff060b82 */ /* 0x000eb00000000800 */
[----:B------:R-:W3:Y:S08]  /*be60*/  @P0 LDC R8, c[0x0][0x450] ;  /* 0x00011400ff080b82 */ /* 0x000ef00000000800 */
[----:B------:R-:W4:Y:S01]  /*be70*/  @P0 LDC R10, c[0x0][0x44c] ;  /* 0x00011300ff0a0b82 */ /* 0x000f220000000800 */
[----:B-1----:R-:W-:-:S04]  /*be80*/  IMAD R29, R29, R4, RZ ;  /* 0x000000041d1d7224 */ /* 0x002fc800078e02ff */
[C---:B------:R-:W-:Y:S02]  /*be90*/  IMAD R29, R22.reuse, R5, R29 ;  /* 0x00000005161d7224 */ /* 0x040fe400078e021d */
[----:B------:R-:W-:Y:S01]  /*bea0*/  IMAD.WIDE.U32 R4, R22, R4, UR44 ;  /* 0x0000002c16047e25 */ /* 0x000fe2000f8e0004 */
[----:B------:R-:W1:Y:S03]  /*beb0*/  @P0 LDC R7, c[0x0][0x450] ;  /* 0x00011400ff070b82 */ /* 0x000e660000000800 */
[----:B--2---:R-:W-:-:S04]  /*bec0*/  @P0 IMAD.HI.U32 R3, R13, R6, RZ ;  /* 0x000000060d030227 */ /* 0x004fc800078e00ff */
[----:B------:R-:W-:Y:S01]  /*bed0*/  IMAD.IADD R5, R5, 0x1, R29 ;  /* 0x0000000105057824 */ /* 0x000fe200078e021d */
[----:B---3--:R-:W-:Y:S02]  /*bee0*/  @P0 SHF.R.U32.HI R15, RZ, R8, R3 ;  /* 0x00000008ff0f0219 */ /* 0x008fe40000011603 */
[----:B------:R-:W-:-:S03]  /*bef0*/  MOV R3, R11 ;  /* 0x0000000b00037202 */ /* 0x000fc60000000f00 */
[----:B------:R-:W-:Y:S02]  /*bf00*/  IMAD.MOV R8, RZ, RZ, -R15 ;  /* 0x000000ffff087224 */ /* 0x000fe400078e0a0f */
[----:B----4-:R-:W-:-:S04]  /*bf10*/  @P0 IMAD.HI.U32 R6, R11, R10, RZ ;  /* 0x0000000a0b060227 */ /* 0x010fc800078e00ff */
[----:B------:R-:W-:Y:S01]  /*bf20*/  IMAD R13, R0, R8, R13 ;  /* 0x00000008000d7224 */ /* 0x000fe200078e020d */
[----:B-1----:R-:W-:Y:S02]  /*bf30*/  @P0 SHF.R.U32.HI R3, RZ, R7, R6 ;  /* 0x00000007ff030219 */ /* 0x002fe40000011606 */
[----:B------:R-:W-:Y:S02]  /*bf40*/  SHF.R.S32.HI R6, RZ, 0x1f, R15 ;  /* 0x0000001fff067819 */ /* 0x000fe4000001140f */
[--C-:B------:R-:W-:Y:S01]  /*bf50*/  SHF.R.S32.HI R10, RZ, 0x1f, R3.reuse ;  /* 0x0000001fff0a7819 */ /* 0x100fe20000011403 */
[----:B------:R-:W-:Y:S02]  /*bf60*/  IMAD.MOV R8, RZ, RZ, -R3 ;  /* 0x000000ffff087224 */ /* 0x000fe400078e0a03 */
[----:B------:R-:W-:Y:S02]  /*bf70*/  IMAD R6, R6, UR4, RZ ;  /* 0x0000000406067c24 */ /* 0x000fe4000f8e02ff */
[----:B------:R-:W-:Y:S01]  /*bf80*/  IMAD R11, R0, R8, R11 ;  /* 0x00000008000b7224 */ /* 0x000fe200078e020b */
[----:B------:R-:W-:Y:S01]  /*bf90*/  SHF.R.S32.HI R8, RZ, 0x1f, R13 ;  /* 0x0000001fff087819 */ /* 0x000fe2000001140d */
[----:B------:R-:W-:-:S02]  /*bfa0*/  IMAD R10, R10, UR4, RZ ;  /* 0x000000040a0a7c24 */ /* 0x000fc4000f8e02ff */
[C---:B------:R-:W-:Y:S02]  /*bfb0*/  IMAD R21, R15.reuse, UR5, R6 ;  /* 0x000000050f157c24 */ /* 0x040fe4000f8e0206 */
[----:B------:R-:W-:Y:S02]  /*bfc0*/  IMAD R8, R8, UR6, RZ ;  /* 0x0000000608087c24 */ /* 0x000fe4000f8e02ff */
[----:B------:R-:W-:-:S04]  /*bfd0*/  IMAD.WIDE.U32 R6, R15, UR4, R4 ;  /* 0x000000040f067c25 */ /* 0x000fc8000f8e0004 */
[----:B------:R-:W-:-:S04]  /*bfe0*/  IMAD.WIDE.U32 R4, R3, UR4, R4 ;  /* 0x0000000403047c25 */ /* 0x000fc8000f8e0004 */
[----:B------:R-:W-:Y:S01]  /*bff0*/  IMAD R15, R3, UR5, R10 ;  /* 0x00000005030f7c24 */ /* 0x000fe2000f8e020a */
[----:B------:R-:W-:Y:S01]  /*c000*/  ULDC.64 UR4, c[0x0][0x280] ;  /* 0x0000a00000047ab9 */ /* 0x000fe20000000a00 */
[----:B------:R-:W-:Y:S01]  /*c010*/  IMAD R3, R13, UR7, R8 ;  /* 0x000000070d037c24 */ /* 0x000fe2000f8e0208 */
[----:B------:R-:W-:Y:S01]  /*c020*/  SHF.R.S32.HI R8, RZ, 0x1f, R11 ;  /* 0x0000001fff087819 */ /* 0x000fe2000001140b */
[----:B------:R-:W-:Y:S01]  /*c030*/  IMAD.IADD R7, R7, 0x1, R21 ;  /* 0x0000000107077824 */ /* 0x000fe200078e0215 */
[----:B------:R-:W-:Y:S01]  /*c040*/  IADD3 R5, R5, R15, RZ ;  /* 0x0000000f05057210 */ /* 0x000fe20007ffe0ff */
[----:B------:R-:W-:Y:S02]  /*c050*/  IMAD.SHL.U32 R10, R17, 0x8, RZ ;  /* 0x00000008110a7824 */ /* 0x000fe400078e00ff */
[----:B------:R-:W-:-:S04]  /*c060*/  IMAD.WIDE.U32 R6, R13, UR6, R6 ;  /* 0x000000060d067c25 */ /* 0x000fc8000f8e0006 */
[----:B------:R-:W-:Y:S02]  /*c070*/  IMAD R8, R8, UR6, RZ ;  /* 0x0000000608087c24 */ /* 0x000fe4000f8e02ff */
[----:B------:R-:W-:Y:S02]  /*c080*/  IMAD.IADD R3, R7, 0x1, R3 ;  /* 0x0000000107037824 */ /* 0x000fe400078e0203 */
[C---:B------:R-:W-:Y:S01]  /*c090*/  IMAD R13, R11.reuse, UR7, R8 ;  /* 0x000000070b0d7c24 */ /* 0x040fe2000f8e0208 */
[----:B------:R-:W-:Y:S01]  /*c0a0*/  LEA R8, P0, R6, UR4, 0x1 ;  /* 0x0000000406087c11 */ /* 0x000fe2000f8008ff */
[----:B------:R-:W-:-:S03]  /*c0b0*/  IMAD.WIDE.U32 R4, R11, UR6, R4 ;  /* 0x000000060b047c25 */ /* 0x000fc6000f8e0004 */
[----:B------:R-:W-:Y:S01]  /*c0c0*/  LEA.HI.X R7, R6, UR5, R3, 0x1, P0 ;  /* 0x0000000506077c11 */ /* 0x000fe200080f0c03 */
[----:B------:R-:W-:Y:S01]  /*c0d0*/  IMAD.IADD R3, R5, 0x1, R13 ;  /* 0x0000000105037824 */ /* 0x000fe200078e020d */
[----:B------:R-:W-:Y:S01]  /*c0e0*/  LEA R6, P0, R4, UR4, 0x1 ;  /* 0x0000000404067c11 */ /* 0x000fe2000f8008ff */
[----:B------:R-:W-:Y:S01]  /*c0f0*/  ULDC UR4, c[0x0][0x2b8] ;  /* 0x0000ae0000047ab9 */ /* 0x000fe20000000800 */
[C---:B------:R-:W-:Y:S02]  /*c100*/  LOP3.LUT R5, R20.reuse, 0x1f8, RZ, 0xc0, !PT ;  /* 0x000001f814057812 */ /* 0x040fe400078ec0ff */
[----:B------:R-:W-:Y:S02]  /*c110*/  LOP3.LUT R20, R20, 0x38, RZ, 0xc0, !PT ;  /* 0x0000003814147812 */ /* 0x000fe400078ec0ff */
[----:B------:R-:W-:Y:S02]  /*c120*/  LEA.HI.X R3, R4, UR5, R3, 0x1, P0 ;  /* 0x0000000504037c11 */ /* 0x000fe400080f0c03 */
[----:B------:R-:W-:Y:S01]  /*c130*/  ISETP.GE.AND P0, PT, R20, UR4, PT ;  /* 0x0000000414007c0c */ /* 0x000fe2000bf06270 */
[----:B------:R-:W-:Y:S01]  /*c140*/  UMOV UR4, 0xffffffff ;  /* 0xffffffff00047882 */ /* 0x000fe20000000000 */
[----:B------:R-:W-:-:S04]  /*c150*/  LOP3.LUT R5, R5, 0x38, R2, 0x78, !PT ;  /* 0x0000003805057812 */ /* 0x000fc800078e7802 */
[----:B------:R-:W-:Y:S01]  /*c160*/  LOP3.LUT R10, R5, 0x200, R10, 0xf8, !PT ;  /* 0x00000200050a7812 */ /* 0x000fe200078ef80a */
[----:B------:R-:W-:Y:S06]  /*c170*/  BRA.DIV UR4, `(.L_x_14041) ;  /* 0x0000002604247947 */ /* 0x000fec000b800000 */
[----:B------:R-:W1:Y:S01]  /*c180*/  SHFL.IDX PT, R14, R8, RZ, 0x181f ;  /* 0x00181fff080e7589 */ /* 0x000e6200000e0000 */
[----:B------:R-:W-:Y:S01]  /*c190*/  ULDC UR4, c[0x0][0x288] ;  /* 0x0000a20000047ab9 */ /* 0x000fe20000000800 */
[----:B------:R-:W-:Y:S02]  /*c1a0*/  IMAD R9, R9, 0xc0, R12 ;  /* 0x000000c009097824 */ /* 0x000fe400078e020c */
        /* <DEDUP_REMOVED lines=8> */
[----:B-1----:R-:W-:-:S04]  /*c230*/  @!P1 LEA R14, P2, R20, R14, 0x1 ;  /* 0x0000000e140e9211 */ /* 0x002fc800078408ff */
[----:B--2---:R-:W-:Y:S01]  /*c240*/  @!P1 IADD3.X R5, RZ, R4, RZ, P2, !PT ;  /* 0x00000004ff059210 */ /* 0x004fe200017fe4ff */
[----:B------:R-:W-:Y:S02]  /*c250*/  @!P1 IMAD.MOV.U32 R4, RZ, RZ, R14 ;  /* 0x000000ffff049224 */ /* 0x000fe400078e000e */
[----:B------:R-:W1:Y:S04]  /*c260*/  SHFL.IDX PT, R14, R8, 0x1, 0x181f ;  /* 0x00381f00080e7f89 */ /* 0x000e6800000e0000 */
[----:B------:R2:W-:Y:S01]  /*c270*/  @!P1 LDGSTS.E.BYPASS.LTC128B.128 [R29+0x8400], desc[UR46][R4.64], !P0 ;  /* 0x08400000041d9fae */ /* 0x0005e2000c101d6e */
[----:B------:R-:W-:Y:S01]  /*c280*/  ISETP.GE.AND P1, PT, R11, R0, PT ;  /* 0x000000000b00720c */ /* 0x000fe20003f26270 */
[----:B------:R-:W-:-:S05]  /*c290*/  VIADD R11, R9, 0x20 ;  /* 0x00000020090b7836 */ /* 0x000fca0000000000 */
[----:B------:R-:W-:Y:S01]  /*c2a0*/  ISETP.GE.AND P2, PT, R11, R0, PT ;  /* 0x000000000b00720c */ /* 0x000fe20003f46270 */
[----:B------:R-:W-:-:S06]  /*c2b0*/  VIADD R11, R9, 0x30 ;  /* 0x00000030090b7836 */ /* 0x000fcc0000000000 */
[----:B--2---:R-:W-:Y:S02]  /*c2c0*/  @!P1 LEA R29, R10, UR38, 0x1 ;  /* 0x000000260a1d9c11 */ /* 0x004fe4000f8e08ff */
[C---:B-1----:R-:W-:Y:S02]  /*c2d0*/  @!P1 LEA R4, P3, R20.reuse, R14, 0x1 ;  /* 0x0000000e14049211 */ /* 0x042fe400078608ff */
[----:B------:R-:W1:Y:S03]  /*c2e0*/  SHFL.IDX PT, R14, R8, 0x3, 0x181f ;  /* 0x00781f00080e7f89 */ /* 0x000e6600000e0000 */
[----:B------:R-:W-:Y:S02]  /*c2f0*/  @!P1 IMAD.X R5, RZ, RZ, R22, P3 ;  /* 0x000000ffff059224 */ /* 0x000fe400018e0616 */
[----:B------:R-:W2:Y:S04]  /*c300*/  SHFL.IDX PT, R22, R7, 0x3, 0x181f ;  /* 0x00781f0007167f89 */ /* 0x000ea800000e0000 */
[----:B------:R3:W-:Y:S02]  /*c310*/  @!P1 LDGSTS.E.BYPASS.LTC128B.128 [R29+0x8c00], desc[UR46][R4.64], !P0 ;  /* 0x08c00000041d9fae */ /* 0x0007e4000c101d6e */
[----:B---3--:R-:W-:-:S02]  /*c320*/  @!P2 LEA R4, P1, R20, R28, 0x1 ;  /* 0x0000001c1404a211 */ /* 0x008fc400078208ff */
[----:B------:R-:W3:Y:S01]  /*c330*/  SHFL.IDX PT, R29, R8, 0x4, 0x181f ;  /* 0x00981f00081d7f89 */ /* 0x000ee200000e0000 */
[----:B------:R-:W-:Y:S02]  /*c340*/  @!P2 LEA R28, R10, UR38, 0x1 ;  /* 0x000000260a1cac11 */ /* 0x000fe4000f8e08ff */
[----:B------:R-:W-:Y:S02]  /*c350*/  @!P2 IADD3.X R5, RZ, R21, RZ, P1, !PT ;  /* 0x00000015ff05a210 */ /* 0x000fe40000ffe4ff */
[----:B------:R-:W-:Y:S01]  /*c360*/  ISETP.GE.AND P1, PT, R11, R0, PT ;  /* 0x000000000b00720c */ /* 0x000fe20003f26270 */
[----:B------:R-:W4:Y:S01]  /*c370*/  SHFL.IDX PT, R21, R7, 0x4, 0x181f ;  /* 0x00981f0007157f89 */ /* 0x000f2200000e0000 */
[----:B------:R-:W-:-:S03]  /*c380*/  VIADD R11, R9, 0x40 ;  /* 0x00000040090b7836 */ /* 0x000fc60000000000 */
[----:B------:R1:W-:Y:S02]  /*c390*/  @!P2 LDGSTS.E.BYPASS.LTC128B.128 [R28+0x9400], desc[UR46][R4.64], !P0 ;  /* 0x09400000041cafae */ /* 0x0003e4000c101d6e */
[----:B------:R-:W-:Y:S02]  /*c3a0*/  ISETP.GE.AND P2, PT, R11, R0, PT ;  /* 0x000000000b00720c */ /* 0x000fe40003f46270 */
[----:B------:R-:W-:-:S04]  /*c3b0*/  IADD3 R11, R9, 0x50, RZ ;  /* 0x00000050090b7810 */ /* 0x000fc80007ffe0ff */
[----:B-1----:R-:W-:Y:S02]  /*c3c0*/  @!P1 LEA R4, P3, R20, R14, 0x1 ;  /* 0x0000000e14049211 */ /* 0x002fe400078608ff */
[----:B------:R-:W-:Y:S01]  /*c3d0*/  @!P1 LEA R28, R10, UR38, 0x1 ;  /* 0x000000260a1c9c11 */ /* 0x000fe2000f8e08ff */
[----:B------:R-:W1:Y:S02]  /*c3e0*/  SHFL.IDX PT, R14, R8, 0x5, 0x181f ;  /* 0x00b81f00080e7f89 */ /* 0x000e6400000e0000 */
[----:B--2---:R-:W-:Y:S02]  /*c3f0*/  @!P1 IMAD.X R5, RZ, RZ, R22, P3 ;  /* 0x000000ffff059224 */ /* 0x004fe400018e0616 */
[----:B------:R-:W2:Y:S04]  /*c400*/  SHFL.IDX PT, R22, R7, 0x5, 0x181f ;  /* 0x00b81f0007167f89 */ /* 0x000ea800000e0000 */
[----:B------:R3:W-:Y:S02]  /*c410*/  @!P1 LDGSTS.E.BYPASS.LTC128B.128 [R28+0x9c00], desc[UR46][R4.64], !P0 ;  /* 0x09c00000041c9fae */ /* 0x0007e4000c101d6e */
[----:B---3--:R-:W-:-:S02]  /*c420*/  @!P2 LEA R4, P1, R20, R29, 0x1 ;  /* 0x0000001d1404a211 */ /* 0x008fc400078208ff */
[----:B------:R-:W3:Y:S03]  /*c430*/  SHFL.IDX PT, R29, R8, 0x6, 0x181f ;  /* 0x00d81f00081d7f89 */ /* 0x000ee600000e0000 */
[----:B----4-:R-:W-:Y:S01]  /*c440*/  @!P2 IMAD.X R5, RZ, RZ, R21, P1 ;  /* 0x000000ffff05a224 */ /* 0x010fe200008e0615 */
[----:B------:R-:W-:Y:S02]  /*c450*/  @!P2 LEA R21, R10, UR38, 0x1 ;  /* 0x000000260a15ac11 */ /* 0x000fe4000f8e08ff */
[-C--:B------:R-:W-:Y:S01]  /*c460*/  ISETP.GE.AND P1, PT, R11, R0.reuse, PT ;  /* 0x000000000b00720c */ /* 0x080fe20003f26270 */
[----:B------:R-:W-:Y:S02]  /*c470*/  VIADD R11, R9, 0x60 ;  /* 0x00000060090b7836 */ /* 0x000fe40000000000 */
[----:B------:R4:W-:Y:S03]  /*c480*/  @!P2 LDGSTS.E.BYPASS.LTC128B.128 [R21+0xa400], desc[UR46][R4.64], !P0 ;  /* 0x0a4000000415afae */ /* 0x0009e6000c101d6e */
[----:B------:R-:W-:Y:S01]  /*c490*/  ISETP.GE.AND P2, PT, R11, R0, PT ;  /* 0x000000000b00720c */ /* 0x000fe20003f46270 */
[----:B------:R-:W-:Y:S01]  /*c4a0*/  VIADD R11, R9, 0x70 ;  /* 0x00000070090b7836 */ /* 0x000fe20000000000 */
[----:B----4-:R-:W4:Y:S05]  /*c4b0*/  SHFL.IDX PT, R21, R7, 0x6, 0x181f ;  /* 0x00d81f0007157f89 */ /* 0x010f2a00000e0000 */
[----:B-1----:R-:W-:-:S02]  /*c4c0*/  @!P1 LEA R4, P3, R20, R14, 0x1 ;  /* 0x0000000e14049211 */ /* 0x002fc400078608ff */
[----:B------:R-:W1:Y:S04]  /*c4d0*/  SHFL.IDX PT, R14, R8, 0x7, 0x181f ;  /* 0x00f81f00080e7f89 */ /* 0x000e6800000e0000 */
[C---:B------:R-:W-:Y:S01]  /*c4e0*/  @!P2 LEA R28, R10.reuse, UR38, 0x1 ;  /* 0x000000260a1cac11 */ /* 0x040fe2000f8e08ff */
[----:B--2---:R-:W-:Y:S01]  /*c4f0*/  @!P1 IMAD.X R5, RZ, RZ, R22, P3 ;  /* 0x000000ffff059224 */ /* 0x004fe200018e0616 */
[----:B------:R-:W-:Y:S01]  /*c500*/  @!P1 LEA R22, R10, UR38, 0x1 ;  /* 0x000000260a169c11 */ /* 0x000fe2000f8e08ff */
[----:B------:R-:W2:Y:S04]  /*c510*/  SHFL.IDX PT, R7, R7, 0x7, 0x181f ;  /* 0x00f81f0007077f89 */ /* 0x000ea800000e0000 */
[----:B------:R3:W-:Y:S04]  /*c520*/  @!P1 LDGSTS.E.BYPASS.LTC128B.128 [R22+0xac00], desc[UR46][R4.64], !P0 ;  /* 0x0ac0000004169fae */ /* 0x0007e8000c101d6e */
[----:B------:R-:W-:Y:S01]  /*c530*/  SHFL.IDX PT, R8, R3, 0x1, 0x181f ;  /* 0x00381f0003087f89 */ /* 0x000fe200000e0000 */
[----:B---3--:R-:W-:-:S03]  /*c540*/  @!P2 LEA R4, P1, R20, R29, 0x1 ;  /* 0x0000001d1404a211 */ /* 0x008fc600078208ff */
[----:B------:R-:W3:Y:S02]  /*c550*/  SHFL.IDX PT, R29, R6, RZ, 0x181f ;  /* 0x00181fff061d7589 */ /* 0x000ee400000e0000 */
[----:B----4-:R-:W-:Y:S01]  /*c560*/  @!P2 IMAD.X R5, RZ, RZ, R21, P1 ;  /* 0x000000ffff05a224 */ /* 0x010fe200008e0615 */
[----:B------:R-:W-:Y:S01]  /*c570*/  ISETP.GE.AND P1, PT, R11, R0, PT ;  /* 0x000000000b00720c */ /* 0x000fe20003f26270 */
[----:B------:R-:W4:Y:S01]  /*c580*/  SHFL.IDX PT, R21, R3, RZ, 0x181f ;  /* 0x00181fff03157589 */ /* 0x000f2200000e0000 */
[----:B------:R-:W-:-:S03]  /*c590*/  IADD3 R11, R9, 0x80, RZ ;  /* 0x00000080090b7810 */ /* 0x000fc60007ffe0ff */
[----:B------:R1:W-:Y:S01]  /*c5a0*/  @!P2 LDGSTS.E.BYPASS.LTC128B.128 [R28+0xb400], desc[UR46][R4.64], !P0 ;  /* 0x0b400000041cafae */ /* 0x0003e2000c101d6e */
[----:B------:R-:W-:Y:S01]  /*c5b0*/  ISETP.GE.AND P2, PT, R11, R0, PT ;  /* 0x000000000b00720c */ /* 0x000fe20003f46270 */
[----:B------:R-:W-:-:S06]  /*c5c0*/  VIADD R11, R9, 0xa0 ;  /* 0x000000a0090b7836 */ /* 0x000fcc0000000000 */
[----:B------:R-:W-:Y:S02]  /*c5d0*/  @!P1 LEA R22, R10, UR38, 0x1 ;  /* 0x000000260a169c11 */ /* 0x000fe4000f8e08ff */
[----:B-1----:R-:W-:Y:S02]  /*c5e0*/  @!P1 LEA R4, P3, R20, R14, 0x1 ;  /* 0x0000000e14049211 */ /* 0x002fe400078608ff */
[----:B------:R-:W1:Y:S03]  /*c5f0*/  SHFL.IDX PT, R14, R6, 0x1, 0x181f ;  /* 0x00381f00060e7f89 */ /* 0x000e6600000e0000 */
[----:B--2---:R-:W-:Y:S02]  /*c600*/  @!P1 IMAD.X R5, RZ, RZ, R7, P3 ;  /* 0x000000ffff059224 */ /* 0x004fe400018e0607 */
[----:B------:R-:W-:-:S03]  /*c610*/  VIADD R7, R9, 0x90 ;  /* 0x0000009009077836 */ /* 0x000fc60000000000 */
[----:B------:R3:W-:Y:S02]  /*c620*/  @!P1 LDGSTS.E.BYPASS.LTC128B.128 [R22+0xbc00], desc[UR46][R4.64], !P0 ;  /* 0x0bc0000004169fae */ /* 0x0007e4000c101d6e */
[----:B---3--:R-:W-:Y:S02]  /*c630*/  @!P2 LEA R4, P1, R20, R29, 0x1 ;  /* 0x0000001d1404a211 */ /* 0x008fe400078208ff */
[----:B------:R-:W-:-:S03]  /*c640*/  @!P2 LEA R29, R10, UR38, 0x1 ;  /* 0x000000260a1dac11 */ /* 0x000fc6000f8e08ff */
[----:B----4-:R-:W-:Y:S01]  /*c650*/  @!P2 IMAD.X R5, RZ, RZ, R21, P1 ;  /* 0x000000ffff05a224 */ /* 0x010fe200008e0615 */
[-C--:B------:R-:W-:Y:S01]  /*c660*/  ISETP.GE.AND P1, PT, R7, R0.reuse, PT ;  /* 0x000000000700720c */ /* 0x080fe20003f26270 */
[----:B------:R-:W2:Y:S04]  /*c670*/  SHFL.IDX PT, R21, R6, 0x2, 0x181f ;  /* 0x00581f0006157f89 */ /* 0x000ea800000e0000 */
[----:B------:R-:W3:Y:S04]  /*c680*/  SHFL.IDX PT, R7, R3, 0x2, 0x181f ;  /* 0x00581f0003077f89 */ /* 0x000ee800000e0000 */
[----:B------:R1:W-:Y:S01]  /*c690*/  @!P2 LDGSTS.E.BYPASS.LTC128B.128 [R29+0xc400], desc[UR46][R4.64], !P0 ;  /* 0x0c400000041dafae */ /* 0x0003e2000c101d6e */
[----:B------:R-:W-:-:S03]  /*c6a0*/  ISETP.GE.AND P2, PT, R11, R0, PT ;  /* 0x000000000b00720c */ /* 0x000fc60003f46270 */
[----:B------:R-:W4:Y:S01]  /*c6b0*/  SHFL.IDX PT, R3, R3, 0x3, 0x181f ;  /* 0x00781f0003037f89 */ /* 0x000f2200000e0000 */
[----:B-1----:R-:W-:Y:S02]  /*c6c0*/  @!P1 LEA R4, P3, R20, R14, 0x1 ;  /* 0x0000000e14049211 */ /* 0x002fe400078608ff */
[----:B------:R-:W-:Y:S01]  /*c6d0*/  @!P1 LEA R29, R10, UR38, 0x1 ;  /* 0x000000260a1d9c11 */ /* 0x000fe2000f8e08ff */
[----:B------:R1:W0:Y:S01]  /*c6e0*/  SHFL.IDX PT, R14, R6, 0x3, 0x181f ;  /* 0x00781f00060e7f89 */ /* 0x00022200000e0000 */
[----:B------:R-:W-:-:S05]  /*c6f0*/  @!P1 IADD3.X R5, RZ, R8, RZ, P3, !PT ;  /* 0x00000008ff059210 */ /* 0x000fca0001ffe4ff */
[----:B------:R2:W-:Y:S02]  /*c700*/  @!P1 LDGSTS.E.BYPASS.LTC128B.128 [R29+0xcc00], desc[UR46][R4.64], !P0 ;  /* 0x0cc00000041d9fae */ /* 0x0005e4000c101d6e */
[----:B--2---:R-:W-:-:S05]  /*c710*/  @!P2 LEA R4, P1, R20, R21, 0x1 ;  /* 0x000000151404a211 */ /* 0x004fca00078208ff */
[----:B---3--:R-:W-:Y:S01]  /*c720*/  @!P2 IMAD.X R5, RZ, RZ, R7, P1 ;  /* 0x000000ffff05a224 */ /* 0x008fe200008e0607 */
[----:B------:R-:W-:-:S05]  /*c730*/  @!P2 LEA R7, R10, UR38, 0x1 ;  /* 0x000000260a07ac11 */ /* 0x000fca000f8e08ff */
[----:B0---4-:R1:W-:Y:S02]  /*c740*/  @!P2 LDGSTS.E.BYPASS.LTC128B.128 [R7+0xd400], desc[UR46][R4.64], !P0 ;  /* 0x0d4000000407afae */ /* 0x0113e4000c101d6e */
.L_x_14131:
[----:B------:R-:W-:-:S05]  /*c750*/  VIADD R9, R9, 0xb0 ;  /* 0x000000b009097836 */ /* 0x000fca0000000000 */
[----:B------:R-:W-:Y:S01]  /*c760*/  ISETP.GE.AND P1, PT, R9, R0, PT ;  /* 0x000000000900720c */ /* 0x000fe20003f26270 */
[----:B------:R-:W-:-:S05]  /*c770*/  IMAD.MOV.U32 R0, RZ, RZ, 0x1 ;  /* 0x00000001ff007424 */ /* 0x000fca00078e00ff */
[----:B------:R-:W-:-:S07]  /*c780*/  SHF.L.U32 R0, R0, 0x1f, RZ ;  /* 0x0000001f00007819 */ /* 0x000fce00000006ff */
[----:B------:R-:W-:-:S05]  /*c790*/  @!P1 LEA R20, P2, R20, R14, 0x1 ;  /* 0x0000000e14149211 */ /* 0x000fca00078408ff */
[----:B------:R-:W-:Y:S01]  /*c7a0*/  @!P1 IMAD.X R21, RZ, RZ, R3, P2 ;  /* 0x000000ffff159224 */ /* 0x000fe200010e0603 */
[----:B------:R-:W-:-:S05]  /*c7b0*/  @!P1 LEA R3, R10, UR38, 0x1 ;  /* 0x000000260a039c11 */ /* 0x000fca000f8e08ff */
        /* <DEDUP_REMOVED lines=9> */
[----:B0-----:R-:W-:-:S04]  /*c850*/  IADD3 R3, R19, -0x2, RZ ;  /* 0xfffffffe13037810 */ /* 0x001fc80007ffe0ff */
[----:B------:R-:W-:Y:S01]  /*c860*/  ISETP.GE.AND P1, PT, R3, UR39, PT ;  /* 0x0000002703007c0c */ /* 0x000fe2000bf26270 */
[----:B------:R-:W0:Y:S02]  /*c870*/  SYNCS.PHASECHK.TRANS64.TRYWAIT P0, [UR38+0x16820], R0 ;  /* 0x01682000ff0075a7 */ /* 0x000e240008000166 */
[----:B0-----:R-:W-:Y:S10]  /*c880*/  @!P0 BRA `(.L_x_14042) ;  /* 0x0000002800f88947 */ /* 0x001ff40003800000 */
.L_x_14132:
[----:B------:R-:W-:Y:S02]  /*c890*/  IMAD.MOV.U32 R12, RZ, RZ, 0x1 ;  /* 0x00000001ff0c7424 */ /* 0x000fe400078e00ff */
[----:B0-----:R-:W-:Y:S01]  /*c8a0*/  IMAD.MOV.U32 R0, RZ, RZ, RZ ;  /* 0x000000ffff007224 */ /* 0x001fe200078e00ff */
[----:B------:R-:W-:Y:S06]  /*c8b0*/  @!P1 BRA `(.L_x_14043) ;  /* 0x0000001000e09947 */ /* 0x000fec0003800000 */
[----:B------:R-:W-:Y:S01]  /*c8c0*/  UIADD3 UR4, UR40, 0x1, URZ ;  /* 0x0000000128047890 */ /* 0x000fe2000fffe03f */
[----:B-1----:R-:W-:Y:S01]  /*c8d0*/  LOP3.LUT R4, RZ, UR39, RZ, 0x33, !PT ;  /* 0x00000027ff047c12 */ /* 0x002fe2000f8e33ff */
[----:B------:R-:W-:Y:S01]  /*c8e0*/  IMAD.MOV.U32 R6, RZ, RZ, R24 ;  /* 0x000000ffff067224 */ /* 0x000fe200078e0018 */
[----:B------:R-:W-:Y:S01]  /*c8f0*/  LOP3.LUT R8, R2, 0x1f, RZ, 0xc0, !PT ;  /* 0x0000001f02087812 */ /* 0x000fe200078ec0ff */
[----:B------:R-:W-:Y:S01]  /*c900*/  UIMAD UR4, UR4, UR43, URZ ;  /* 0x0000002b040472a4 */ /* 0x000fe2000f8e023f */
[----:B------:R-:W-:-:S03]  /*c910*/  MOV R12, 0x1 ;  /* 0x00000001000c7802 */ /* 0x000fc60000000f00 */
[----:B------:R-:W-:-:S04]  /*c920*/  UISETP.LT.AND UP0, UPT, UR41, UR4, UPT ;  /* 0x000000042900728c */ /* 0x000fc8000bf01270 */
[----:B------:R-:W-:-:S06]  /*c930*/  USEL UR4, UR41, UR4, UP0 ;  /* 0x0000000429047287 */ /* 0x000fcc0008000000 */
[----:B------:R-:W-:-:S05]  /*c940*/  IMAD R5, RZ, RZ, -UR4 ;  /* 0x80000004ff057e24 */ /* 0x000fca000f8e02ff */
[----:B------:R-:W-:-:S04]  /*c950*/  VIADDMNMX R4, R5, 0x1, R4, !PT ;  /* 0x0000000105047846 */ /* 0x000fc80007800104 */
[----:B------:R-:W-:Y:S02]  /*c960*/  R2UR UR5, R4 ;  /* 0x00000000040572ca */ /* 0x000fe400000e0000 */
[----:B------:R-:W-:-:S11]  /*c970*/  LOP3.LUT R4, RZ, UR4, RZ, 0x33, !PT ;  /* 0x00000004ff047c12 */ /* 0x000fd6000f8e33ff */
        /* <DEDUP_REMOVED lines=12> */
.L_x_14071:
[----:B------:R-:W-:Y:S01]  /*ca40*/  ISETP.NE.AND P0, PT, R27, RZ, PT ;  /* 0x000000ff1b00720c */ /* 0x000fe20003f05270 */
[----:B------:R-:W-:Y:S01]  /*ca50*/  BSSY B1, `(.L_x_14045) ;  /* 0x000005c000017945 */ /* 0x000fe20003800000 */
[----:B------:R-:W-:-:S04]  /*ca60*/  IADD3 R11, R11, -0x2, RZ ;  /* 0xfffffffe0b0b7810 */ /* 0x000fc80007ffe0ff */
        /* <DEDUP_REMOVED lines=25> */
.L_x_14047:
[----:B------:R-:W1:Y:S01]  /*cc00*/  SYNCS.PHASECHK.TRANS64.TRYWAIT P0, [UR38+0x16848], R12 ;  /* 0x0168480cff0075a7 */ /* 0x000e620008000166 */
[----:B------:R-:W-:Y:S01]  /*cc10*/  BSSY B2, `(.L_x_14048) ;  /* 0x0000003000027945 */ /* 0x000fe20003800000 */
[----:B------:R-:W-:-:S03]  /*cc20*/  ISETP.NE.AND P2, PT, R17, RZ, PT ;  /* 0x000000ff1100720c */ /* 0x000fc60003f45270 */
[----:B-1----:R-:W-:Y:S10]  /*cc30*/  @!P0 BRA `(.L_x_14049) ;  /* 0x0000002800248947 */ /* 0x002ff40003800000 */
.L_x_14133:
[----:B------:R-:W-:Y:S05]  /*cc40*/  BSYNC B2 ;  /* 0x0000000000027941 */ /* 0x000fea0003800000 */
.L_x_14048:
[----:B------:R-:W-:Y:S04]  /*cc50*/  BSSY B2, `(.L_x_14050) ;  /* 0x0000007000027945 */ /* 0x000fe80003800000 */
[----:B------:R-:W-:Y:S05]  /*cc60*/  @P2 BRA `(.L_x_14051) ;  /* 0x0000000000142947 */ /* 0x000fea0003800000 */
[----:B------:R-:W-:Y:S01]  /*cc70*/  ISETP.NE.AND P0, PT, R8, RZ, PT ;  /* 0x000000ff0800720c */ /* 0x000fe20003f05270 */
[----:B0-----:R-:W-:-:S04]  /*cc80*/  IMAD.MOV.U32 R4, RZ, RZ, 0x4000 ;  /* 0x00004000ff047424 */ /* 0x001fc800078e00ff */
[----:B------:R1:W-:Y:S08]  /*cc90*/  SYNCS.ARRIVE.TRANS64 RZ, [UR38+0x16838], R4 ;  /* 0x01683804ffff79a7 */ /* 0x0003f00008000026 */
[----:B-1----:R-:W-:Y:S05]  /*cca0*/  @!P0 BRA `(.L_x_14051) ;  /* 0x0000000000048947 */ /* 0x002fea0003800000 */
[----:B------:R-:W-:Y:S01]  /*ccb0*/  BPT.TRAP 0x1 ;  /* 0x000000040000795c */ /* 0x000fe20000300000 */
.L_x_14051:
[----:B------:R-:W-:Y:S05]  /*ccc0*/  BSYNC B2 ;  /* 0x0000000000027941 */ /* 0x000fea0003800000 */
.L_x_14050:
        /* <DEDUP_REMOVED lines=11> */
.L_x_14052:
        /* <DEDUP_REMOVED lines=10> */
.L_x_14134:
[----:B------:R-:W-:Y:S05]  /*ce20*/  BSYNC B2 ;  /* 0x0000000000027941 */ /* 0x000fea0003800000 */
.L_x_14053:
[----:B------:R-:W-:Y:S01]  /*ce30*/  BSSY B2, `(.L_x_14055) ;  /* 0x0000009000027945 */ /* 0x000fe20003800000 */
[----:B------:R-:W-:Y:S01]  /*ce40*/  IMAD.MOV.U32 R4, RZ, RZ, 0x0 ;  /* 0x00000000ff047424 */ /* 0x000fe200078e00ff */
[----:B0-----:R-:W-:Y:S02]  /*ce50*/  MOV R5, 0x14f00000 ;  /* 0x14f0000000057802 */ /* 0x001fe40000000f00 */
[----:B------:R-:W-:Y:S05]  /*ce60*/  @P2 BRA `(.L_x_14056) ;  /* 0x0000000000142947 */ /* 0x000fea0003800000 */
[----:B------:R-:W-:Y:S01]  /*ce70*/  ISETP.NE.AND P0, PT, R8, RZ, PT ;  /* 0x000000ff0800720c */ /* 0x000fe20003f05270 */
[----:B------:R-:W-:-:S04]  /*ce80*/  IMAD.MOV.U32 R12, RZ, RZ, 0x4000 ;  /* 0x00004000ff0c7424 */ /* 0x000fc800078e00ff */
[----:B------:R0:W-:Y:S08]  /*ce90*/  SYNCS.ARRIVE.TRANS64 RZ, [UR38+0x16850], R12 ;  /* 0x0168500cffff79a7 */ /* 0x0001f00008000026 */
[----:B0-----:R-:W-:Y:S05]  /*cea0*/  @!P0 BRA `(.L_x_14056) ;  /* 0x0000000000048947 */ /* 0x001fea0003800000 */
[----:B------:R-:W-:Y:S01]  /*ceb0*/  BPT.TRAP 0x1 ;  /* 0x000000040000795c */ /* 0x000fe20000300000 */
.L_x_14056:
[----:B------:R-:W-:Y:S05]  /*cec0*/  BSYNC B2 ;  /* 0x0000000000027941 */ /* 0x000fea0003800000 */
.L_x_14055:
        /* <DEDUP_REMOVED lines=10> */
.L_x_14057:
        /* <DEDUP_REMOVED lines=10> */
.L_x_14046:
[----:B------:R-:W-:Y:S05]  /*d010*/  BSYNC B1 ;  /* 0x0000000000017941 */ /* 0x000fea0003800000 */
.L_x_14045:
        /* <DEDUP_REMOVED lines=27> */
.L_x_14060:
[----:B------:R-:W1:Y:S01]  /*d1d0*/  SYNCS.PHASECHK.TRANS64.TRYWAIT P0, [UR38+0x16840], R14 ;  /* 0x0168400eff0075a7 */ /* 0x000e620008000166 */
[----:B------:R-:W-:Y:S01]  /*d1e0*/  BSSY B2, `(.L_x_14061) ;  /* 0x0000003000027945 */ /* 0x000fe20003800000 */
[----:B------:R-:W-:-:S03]  /*d1f0*/  ISETP.NE.AND P2, PT, R17, RZ, PT ;  /* 0x000000ff1100720c */ /* 0x000fc60003f45270 */
[----:B-1----:R-:W-:Y:S10]  /*d200*/  @!P0 BRA `(.L_x_14062) ;  /* 0x0000002000e08947 */ /* 0x002ff40003800000 */
.L_x_14135:
[----:B------:R-:W-:Y:S05]  /*d210*/  BSYNC B2 ;  /* 0x0000000000027941 */ /* 0x000fea0003800000 */
.L_x_14061:
[----:B------:R-:W-:Y:S04]  /*d220*/  BSSY B2, `(.L_x_14063) ;  /* 0x0000007000027945 */ /* 0x000fe80003800000 */
[----:B------:R-:W-:Y:S05]  /*d230*/  @P2 BRA `(.L_x_14064) ;  /* 0x0000000000142947 */ /* 0x000fea0003800000 */
[----:B------:R-:W-:Y:S02]  /*d240*/  ISETP.NE.AND P0, PT, R8, RZ, PT ;  /* 0x000000ff0800720c */ /* 0x000fe40003f05270 */
[----:B0-----:R-:W-:-:S04]  /*d250*/  MOV R4, 0x4000 ;  /* 0x0000400000047802 */ /* 0x001fc80000000f00 */
[----:B------:R1:W-:Y:S07]  /*d260*/  SYNCS.ARRIVE.TRANS64 RZ, [UR38+0x16830], R4 ;  /* 0x01683004ffff79a7 */ /* 0x0003ee0008000026 */
[----:B------:R-:W-:Y:S05]  /*d270*/  @!P0 BRA `(.L_x_14064) ;  /* 0x0000000000048947 */ /* 0x000fea0003800000 */
[----:B------:R-:W-:Y:S01]  /*d280*/  BPT.TRAP 0x1 ;  /* 0x000000040000795c */ /* 0x000fe20000300000 */
.L_x_14064:
[----:B------:R-:W-:Y:S05]  /*d290*/  BSYNC B2 ;  /* 0x0000000000027941 */ /* 0x000fea0003800000 */
.L_x_14063:
[----:B------:R-:W-:Y:S01]  /*d2a0*/  IMAD.MOV.U32 R7, RZ, RZ, RZ ;  /* 0x000000ffff077224 */ /* 0x000fe200078e00ff */
[----:B------:R-:W-:Y:S01]  /*d2b0*/  ULDC.64 UR4, c[0x0][0x198] ;  /* 0x0000660000047ab9 */ /* 0x000fe20000000a00 */
[----:B------:R-:W-:Y:S01]  /*d2c0*/  PLOP3.LUT P0, PT, PT, PT, PT, 0x80, 0x0 ;  /* 0x000000000000781c */ /* 0x000fe20003f0f070 */
[----:B------:R-:W-:Y:S01]  /*d2d0*/  UIADD3 UR4, UP0, UR4, 0x370, URZ ;  /* 0x0000037004047890 */ /* 0x000fe2000ff1e03f */
[----:B01----:R-:W-:Y:S01]  /*d2e0*/  IMAD.SHL.U32 R4, R13, 0x80, RZ ;  /* 0x000000800d047824 */ /* 0x003fe200078e00ff */
[----:B------:R-:W-:Y:S01]  /*d2f0*/  R2UR UR10, R7 ;  /* 0x00000000070a72ca */ /* 0x000fe200000e0000 */
[----:B------:R-:W-:Y:S02]  /*d300*/  UIADD3 UR8, UR38, 0xe400, URZ ;  /* 0x0000e40026087890 */ /* 0x000fe4000fffe03f */
[----:B------:R-:W-:Y:S02]  /*d310*/  UIADD3 UR9, UR38, 0x16830, URZ ;  /* 0x0001683026097890 */ /* 0x000fe4000fffe03f */
[----:B------:R-:W-:Y:S01]  /*d320*/  UIADD3.X UR5, URZ, UR5, URZ, UP0, !UPT ;  /* 0x000000053f057290 */ /* 0x000fe200087fe43f */
[----:B------:R-:W-:Y:S01]  /*d330*/  UMOV UR6, 0x0 ;  /* 0x0000000000067882 */ /* 0x000fe20000000000 */
[----:B------:R-:W-:-:S10]  /*d340*/  UMOV UR7, 0x14f00000 ;  /* 0x14f0000000077882 */ /* 0x000fd40000000000 */
.L_x_14065:
        /* <DEDUP_REMOVED lines=12> */
.L_x_14136:
[----:B------:R-:W-:Y:S05]  /*d410*/  BSYNC B2 ;  /* 0x0000000000027941 */ /* 0x000fea0003800000 */
.L_x_14066:
        /* <DEDUP_REMOVED lines=9> */
.L_x_14069:
[----:B------:R-:W-:Y:S05]  /*d4b0*/  BSYNC B2 ;  /* 0x0000000000027941 */ /* 0x000fea0003800000 */
.L_x_14068:
        /* <DEDUP_REMOVED lines=10> */
.L_x_14070:
        /* <DEDUP_REMOVED lines=10> */
.L_x_14059:
[----:B------:R-:W-:Y:S05]  /*d600*/  BSYNC B1 ;  /* 0x0000000000017941 */ /* 0x000fea0003800000 */
.L_x_14058:
[----:B------:R-:W-:Y:S01]  /*d610*/  VIADD R3, R3, 0xfffffffe ;  /* 0xfffffffe03037836 */ /* 0x000fe20000000000 */
[----:B0-----:R-:W-:Y:S01]  /*d620*/  MOV R10, R12 ;  /* 0x0000000c000a7202 */ /* 0x001fe20000000f00 */
[----:B------:R-:W-:Y:S06]  /*d630*/  @P1 BRA `(.L_x_14071) ;  /* 0xfffffff400001947 */ /* 0x000fec000383ffff */
[----:B------:R-:W-:Y:S05]  /*d640*/  BSYNC B0 ;  /* 0x0000000000007941 */ /* 0x000fea0003800000 */
.L_x_14044:
        /* <DEDUP_REMOVED lines=28> */
.L_x_14073:
[----:B------:R-:W1:Y:S01]  /*d810*/  SYNCS.PHASECHK.TRANS64.TRYWAIT P0, [UR38+0x16848], R9 ;  /* 0x01684809ff0075a7 */ /* 0x000e620008000166 */
[----:B------:R-:W-:Y:S01]  /*d820*/  BSSY B1, `(.L_x_14074) ;  /* 0x0000003000017945 */ /* 0x000fe20003800000 */
[----:B------:R-:W-:-:S03]  /*d830*/  ISETP.NE.AND P1, PT, R17, RZ, PT ;  /* 0x000000ff1100720c */ /* 0x000fc60003f25270 */
[----:B-1----:R-:W-:Y:S10]  /*d840*/  @!P0 BRA `(.L_x_14075) ;  /* 0x0000001c00808947 */ /* 0x002ff40003800000 */
.L_x_14137:
[----:B------:R-:W-:Y:S05]  /*d850*/  BSYNC B1 ;  /* 0x0000000000017941 */ /* 0x000fea0003800000 */
.L_x_14074:
[----:B------:R-:W-:Y:S04]  /*d860*/  BSSY B1, `(.L_x_14076) ;  /* 0x0000007000017945 */ /* 0x000fe80003800000 */
[----:B------:R-:W-:Y:S05]  /*d870*/  @P1 BRA `(.L_x_14077) ;  /* 0x0000000000141947 */ /* 0x000fea0003800000 */
[----:B------:R-:W-:Y:S01]  /*d880*/  ISETP.NE.AND P0, PT, R8, RZ, PT ;  /* 0x000000ff0800720c */ /* 0x000fe20003f05270 */
[----:B0-----:R-:W-:-:S04]  /*d890*/  IMAD.MOV.U32 R4, RZ, RZ, 0x4000 ;  /* 0x00004000ff047424 */ /* 0x001fc800078e00ff */
[----:B------:R1:W-:Y:S08]  /*d8a0*/  SYNCS.ARRIVE.TRANS64 RZ, [UR38+0x16838], R4 ;  /* 0x01683804ffff79a7 */ /* 0x0003f00008000026 */
[----:B-1----:R-:W-:Y:S05]  /*d8b0*/  @!P0 BRA `(.L_x_14077) ;  /* 0x0000000000048947 */ /* 0x002fea0003800000 */
[----:B------:R-:W-:Y:S01]  /*d8c0*/  BPT.TRAP 0x1 ;  /* 0x000000040000795c */ /* 0x000fe20000300000 */
.L_x_14077:
[----:B------:R-:W-:Y:S05]  /*d8d0*/  BSYNC B1 ;  /* 0x0000000000017941 */ /* 0x000fea0003800000 */
.L_x_14076:
        /* <DEDUP_REMOVED lines=11> */
.L_x_14078:
        /* <DEDUP_REMOVED lines=11> */
.L_x_14138:
[----:B------:R-:W-:Y:S05]  /*da40*/  BSYNC B1 ;  /* 0x0000000000017941 */ /* 0x000fea0003800000 */
.L_x_14079:
        /* <DEDUP_REMOVED lines=9> */
.L_x_14082:
[----:B------:R-:W-:Y:S05]  /*dae0*/  BSYNC B1 ;  /* 0x0000000000017941 */ /* 0x000fea0003800000 */
.L_x_14081:
        /* <DEDUP_REMOVED lines=10> */
.L_x_14083:
        /* <DEDUP_REMOVED lines=10> */
.L_x_14072:
[----:B------:R-:W-:Y:S05]  /*dc30*/  BSYNC B0 ;  /* 0x0000000000007941 */ /* 0x000fea0003800000 */
.L_x_14043:
[----:B------:R-:W-:Y:S01]  /*dc40*/  ISETP.NE.AND P0, PT, R27, RZ, PT ;  /* 0x000000ff1b00720c */ /* 0x000fe20003f05270 */
[----:B------:R-:W-:-:S12]  /*dc50*/  BSSY B0, `(.L_x_14084) ;  /* 0x0000026000007945 */ /* 0x000fd80003800000 */
[----:B------:R-:W-:Y:S05]  /*dc60*/  @!P0 BRA `(.L_x_14085) ;  /* 0x0000000000908947 */ /* 0x000fea0003800000 */
[----:B-1----:R-:W-:Y:S01]  /*dc70*/  LEA R4, R0, UR38, 0x3 ;  /* 0x0000002600047c11 */ /* 0x002fe2000f8e18ff */
[----:B------:R-:W-:Y:S01]  /*dc80*/  BSSY B1, `(.L_x_14086) ;  /* 0x0000005000017945 */ /* 0x000fe20003800000 */
[----:B------:R-:W-:Y:S02]  /*dc90*/  SHF.L.U32 R3, R12, 0x1f, RZ ;  /* 0x0000001f0c037819 */ /* 0x000fe400000006ff */
[----:B------:R-:W-:Y:S02]  /*dca0*/  ISETP.NE.AND P1, PT, R17, RZ, PT ;  /* 0x000000ff1100720c */ /* 0x000fe40003f25270 */
[----:B------:R-:W0:Y:S02]  /*dcb0*/  SYNCS.PHASECHK.TRANS64.TRYWAIT P0, [R4+URZ+0x16860], R3 ;  /* 0x01686003040075a7 */ /* 0x000e24000800017f */
[----:B0-----:R-:W-:Y:S09]  /*dcc0*/  @!P0 BRA `(.L_x_14087) ;  /* 0x0000001800908947 */ /* 0x001ff20003800000 */
.L_x_14139:
[----:B------:R-:W-:Y:S05]  /*dcd0*/  BSYNC B1 ;  /* 0x0000000000017941 */ /* 0x000fea0003800000 */
.L_x_14086:
[----:B------:R-:W-:Y:S04]  /*dce0*/  BSSY B1, `(.L_x_14088) ;  /* 0x0000007000017945 */ /* 0x000fe80003800000 */
[----:B------:R-:W-:Y:S05]  /*dcf0*/  @P1 BRA `(.L_x_14089) ;  /* 0x0000000000141947 */ /* 0x000fea0003800000 */
[----:B------:R-:W-:Y:S02]  /*dd00*/  LOP3.LUT P0, RZ, R2, 0x1f, RZ, 0xc0, !PT ;  /* 0x0000001f02ff7812 */ /* 0x000fe4000780c0ff */
[----:B0-----:R-:W-:-:S04]  /*dd10*/  MOV R3, 0x4000 ;  /* 0x0000400000037802 */ /* 0x001fc80000000f00 */
[----:B------:R1:W-:Y:S07]  /*dd20*/  SYNCS.ARRIVE.TRANS64 RZ, [R4+URZ+0x16850], R3 ;  /* 0x0168500304ff79a7 */ /* 0x0003ee000800003f */
[----:B------:R-:W-:Y:S05]  /*dd30*/  @!P0 BRA `(.L_x_14089) ;  /* 0x0000000000048947 */ /* 0x000fea0003800000 */
[----:B------:R-:W-:Y:S01]  /*dd40*/  BPT.TRAP 0x1 ;  /* 0x000000040000795c */ /* 0x000fe20000300000 */
.L_x_14089:
[----:B------:R-:W-:Y:S05]  /*dd50*/  BSYNC B1 ;  /* 0x0000000000017941 */ /* 0x000fea0003800000 */
.L_x_14088:
        /* <DEDUP_REMOVED lines=13> */
.L_x_14090:
        /* <DEDUP_REMOVED lines=8> */
.L_x_14085:
[----:B------:R-:W-:Y:S05]  /*deb0*/  BSYNC B0 ;  /* 0x0000000000007941 */ /* 0x000fea0003800000 */
.L_x_14084:
[----:B------:R-:W-:Y:S02]  /*dec0*/  VIADD R0, R0, 0x1 ;  /* 0x0000000100007836 */ /* 0x000fe40000000000 */
[----:B01----:R-:W-:-:S03]  /*ded0*/  IMAD.MOV.U32 R4, RZ, RZ, RZ ;  /* 0x000000ffff047224 */ /* 0x003fc600078e00ff */
[----:B------:R-:W-:-:S04]  /*dee0*/  ISETP.NE.AND P0, PT, R0, 0x2, PT ;  /* 0x000000020000780c */ /* 0x000fc80003f05270 */
[----:B------:R-:W-:Y:S02]  /*def0*/  SEL R3, RZ, 0x1, P0 ;  /* 0x00000001ff037807 */ /* 0x000fe40000000000 */
[----:B------:R-:W-:Y:S02]  /*df00*/  SEL R0, R0, RZ, P0 ;  /* 0x000000ff00007207 */ /* 0x000fe40000000000 */
[----:B------:R-:W-:-:S07]  /*df10*/  LOP3.LUT R3, R12, R3, RZ, 0x3c, !PT ;  /* 0x000000030c037212 */ /* 0x000fce00078e3cff */
.L_x_14029:
[----:B------:R-:W0:Y:S01]  /*df20*/  S2R R5, SR_CgaCtaId ;  /* 0x0000000000057919 */ /* 0x000e220000008800 */
[----:B------:R-:W-:Y:S02]  /*df30*/  MOV R2, 0x400 ;  /* 0x0000040000027802 */ /* 0x000fe40000000f00 */
[----:B------:R-:W-:Y:S02]  /*df40*/  SHF.L.U32 R4, R4, 0x1f, RZ ;  /* 0x0000001f04047819 */ /* 0x000fe400000006ff */
[----:B0-----:R-:W-:-:S04]  /*df50*/  LEA R7, R5, R2, 0x18 ;  /* 0x0000000205077211 */ /* 0x001fc800078ec0ff */
[----:B------:R-:W0:Y:S02]  /*df60*/  SYNCS.PHASECHK.TRANS64.TRYWAIT P0, [R7+URZ+0x16820], R4 ;  /* 0x01682004070075a7 */ /* 0x000e24000800017f */
[----:B0-----:R-:W-:Y:S05]  /*df70*/  @!P0 BRA `(.L_x_14091) ;  /* 0x0000001400f88947 */ /* 0x001fea0003800000 */
.L_x_14140:
[----:B------:R-:W-:-:S03]  /*df80*/  UMOV UR4, 0xffffffff ;  /* 0xffffffff00047882 */ /* 0x000fc60000000000 */
[----:B------:R-:W-:Y:S05]  /*df90*/  BRA.DIV UR4, `(.L_x_14092) ;  /* 0x0000001a04047947 */ /* 0x000fea000b800000 */
[----:B------:R1:W2:Y:S02]  /*dfa0*/  SHFL.IDX PT, R14, R16, RZ, 0x1f ;  /* 0x00001fff100e7589 */ /* 0x0002a400000e0000 */
.L_x_14143:
[----:B--2---:R-:W-:-:S13]  /*dfb0*/  ISETP.NE.AND P0, PT, R14, RZ, PT ;  /* 0x000000ff0e00720c */ /* 0x004fda0003f05270 */
[----:B------:R-:W-:Y:S05]  /*dfc0*/  @P0 BRA `(.L_x_13991) ;  /* 0x0000000000880947 */ /* 0x000fea0003800000 */
[----:B------:R-:W-:-:S03]  /*dfd0*/  UMOV UR4, 0xffffffff ;  /* 0xffffffff00047882 */ /* 0x000fc60000000000 */
[----:B------:R-:W-:Y:S05]  /*dfe0*/  BRA.DIV UR4, `(.L_x_14093) ;  /* 0x0000001a04187947 */ /* 0x000fea000b800000 */
[----:B------:R-:W-:-:S13]  /*dff0*/  ELECT P6, URZ, PT ;  /* 0x00000000003f782f */ /* 0x000fda00038c0000 */
.L_x_14146:
[----:B------:R-:W-:Y:S05]  /*e000*/  @!P6 BRA `(.L_x_13991) ;  /* 0x000000000078e947 */ /* 0x000fea0003800000 */
[----:B------:R-:W-:-:S06]  /*e010*/  ULOP3.LUT UR4, UR42, 0x2, URZ, 0xfc, !UPT ;  /* 0x000000022a047892 */ /* 0x000fcc000f8efc3f */
[----:B------:R-:W-:-:S05]  /*e020*/  IMAD.U32 R2, RZ, RZ, UR4 ;  /* 0x00000004ff027e24 */ /* 0x000fca000f8e00ff */
[----:B------:R-:W-:-:S13]  /*e030*/  ISETP.NE.AND P2, PT, R2, 0x3, PT ;  /* 0x000000030200780c */ /* 0x000fda0003f45270 */
[----:B------:R-:W-:Y:S05]  /*e040*/  @!P2 BRA `(.L_x_14094) ;  /* 0x000000000004a947 */ /* 0x000fea0003800000 */
[----:B------:R-:W-:Y:S01]  /*e050*/  BPT.TRAP 0x1 ;  /* 0x000000040000795c */ /* 0x000fe20000300000 */
.L_x_14094:
[----:B------:R-:W-:Y:S01]  /*e060*/  IADD3 R9, R7, 0x16840, RZ ;  /* 0x0001684007097810 */ /* 0x000fe20007ffe0ff */
[----:B------:R-:W-:Y:S01]  /*e070*/  VIADD R2, R0, 0x1 ;  /* 0x0000000100027836 */ /* 0x000fe20000000000 */
[----:B------:R-:W-:-:S03]  /*e080*/  SHF.L.U32 R5, R3, 0x1f, RZ ;  /* 0x0000001f03057819 */ /* 0x000fc600000006ff */
[----:B------:R-:W-:Y:S01]  /*e090*/  IMAD R6, R0, 0x8, R9 ;  /* 0x0000000800067824 */ /* 0x000fe200078e0209 */
[----:B------:R-:W-:-:S03]  /*e0a0*/  ISETP.NE.AND P1, PT, R2, 0x2, PT ;  /* 0x000000020200780c */ /* 0x000fc60003f25270 */
[----:B------:R-:W2:Y:S01]  /*e0b0*/  SYNCS.PHASECHK.TRANS64.TRYWAIT P0, [R6+URZ], R5 ;  /* 0x00000005060075a7 */ /* 0x000ea2000800017f */
[----:B0-----:R-:W-:Y:S02]  /*e0c0*/  SEL R4, RZ, 0x1, P1 ;  /* 0x00000001ff047807 */ /* 0x001fe40000800000 */
[----:B------:R-:W-:Y:S02]  /*e0d0*/  SEL R8, R2, RZ, P1 ;  /* 0x000000ff02087207 */ /* 0x000fe40000800000 */
[----:B------:R-:W-:-:S03]  /*e0e0*/  LOP3.LUT R2, R3, R4, RZ, 0x3c, !PT ;  /* 0x0000000403027212 */ /* 0x000fc600078e3cff */
[----:B------:R-:W-:Y:S01]  /*e0f0*/  IMAD R3, R8, 0x8, R9 ;  /* 0x0000000808037824 */ /* 0x000fe200078e0209 */
[----:B------:R-:W-:Y:S01]  /*e100*/  SHF.L.U32 R2, R2, 0x1f, RZ ;  /* 0x0000001f02027819 */ /* 0x000fe200000006ff */
[----:B--2---:R-:W-:Y:S06]  /*e110*/  @!P0 BRA `(.L_x_14095) ;  /* 0x0000001400ec8947 */ /* 0x004fec0003800000 */
.L_x_14147:
[----:B------:R-:W2:Y:S02]  /*e120*/  SYNCS.PHASECHK.TRANS64.TRYWAIT P0, [R3+URZ], R2 ;  /* 0x00000002030075a7 */ /* 0x000ea4000800017f */
[----:B--2---:R-:W-:Y:S05]  /*e130*/  @!P0 BRA `(.L_x_14096) ;  /* 0x0000001400f88947 */ /* 0x004fea0003800000 */
.L_x_14148:
[----:B------:R-:W-:Y:S05]  /*e140*/  @!P2 BRA `(.L_x_14097) ;  /* 0x000000000004a947 */ /* 0x000fea0003800000 */
[----:B------:R-:W-:Y:S01]  /*e150*/  BPT.TRAP 0x1 ;  /* 0x000000040000795c */ /* 0x000fe20000300000 */
.L_x_14097:
[----:B--2---:R-:W-:-:S05]  /*e160*/  VIADD R3, R7, 0x16860 ;  /* 0x0001686007037836 */ /* 0x004fca0000000000 */
[----:B------:R-:W-:-:S04]  /*e170*/  LEA R0, R0, R3, 0x3 ;  /* 0x0000000300007211 */ /* 0x000fc800078e18ff */
[----:B------:R-:W2:Y:S02]  /*e180*/  SYNCS.PHASECHK.TRANS64.TRYWAIT P0, [R0+URZ], R5 ;  /* 0x00000005000075a7 */ /* 0x000ea4000800017f */
[----:B--2---:R-:W-:Y:S05]  /*e190*/  @!P0 BRA `(.L_x_14098) ;  /* 0x0000001400f48947 */ /* 0x004fea0003800000 */
.L_x_14149:
[----:B------:R-:W-:-:S07]  /*e1a0*/  IMAD R3, R8, 0x8, R3 ;  /* 0x0000000808037824 */ /* 0x000fce00078e0203 */
.L_x_14099:
[----:B---3--:R3:W4:Y:S02]  /*e1b0*/  SYNCS.PHASECHK.TRANS64.TRYWAIT P0, [R3+URZ], R2 ;  /* 0x00000002030075a7 */ /* 0x008724000800017f */
[----:B----4-:R-:W-:Y:S05]  /*e1c0*/  @!P0 NANOSLEEP.SYNCS 0x989680 ;  /* 0x009896800000895d */ /* 0x010fea0003900000 */
[----:B------:R-:W4:Y:S02]  /*e1d0*/  @!P0 SYNCS.PHASECHK.TRANS64 P0, [R3+URZ], R2 ;  /* 0x00000002030085a7 */ /* 0x000f24000800007f */
[----:B----4-:R-:W-:Y:S05]  /*e1e0*/  @!P0 BRA `(.L_x_14099) ;  /* 0xfffffffc00f08947 */ /* 0x010fea000383ffff */
.L_x_13991:
[----:B------:R-:W-:Y:S05]  /*e1f0*/  BSYNC B6 ;  /* 0x0000000000067941 */ /* 0x000fea0003800000 */
.L_x_13988:
[----:B------:R-:W-:Y:S05]  /*e200*/  EXIT ;  /* 0x000000000000794d */ /* 0x000fea0003800000 */
.L_x_13995:
[----:B0-----:R-:W-:-:S04]  /*e210*/  IMAD.U32 R3, RZ, RZ, UR39 ;  /* 0x00000027ff037e24 */ /* 0x001fc8000f8e00ff */
[----:B------:R0:W1:Y:S03]  /*e220*/  SYNCS.PHASECHK.TRANS64.TRYWAIT P0, [R3+URZ+0x16800], R0 ;  /* 0x01680000030075a7 */ /* 0x000066000800017f */
[----:B-1----:R-:W-:Y:S05]  /*e230*/  @!P0 NANOSLEEP.SYNCS 0x989680 ;  /* 0x009896800000895d */ /* 0x002fea0003900000 */
[----:B------:R-:W1:Y:S02]  /*e240*/  @!P0 SYNCS.PHASECHK.TRANS64 P0, [R3+URZ+0x16800], R0 ;  /* 0x01680000030085a7 */ /* 0x000e64000800007f */
[----:B-1----:R-:W-:Y:S05]  /*e250*/  @!P0 BRA `(.L_x_13995) ;  /* 0xfffffffc00ec8947 */ /* 0x002fea000383ffff */
[----:B------:R-:W-:Y:S05]  /*e260*/  BRA `(.L_x_14100) ;  /* 0xffffff3000347947 */ /* 0x000fea000383ffff */
.L_x_13999:
[----:B-1----:R-:W-:-:S04]  /*e270*/  IMAD.U32 R3, RZ, RZ, UR39 ;  /* 0x00000027ff037e24 */ /* 0x002fc8000f8e00ff */
[----:B------:R1:W2:Y:S03]  /*e280*/  SYNCS.PHASECHK.TRANS64.TRYWAIT P2, [R3+URZ+0x16830], R0 ;  /* 0x01683000030075a7 */ /* 0x0002a6000804017f */
[----:B--2---:R-:W-:Y:S05]  /*e290*/  @!P2 NANOSLEEP.SYNCS 0x989680 ;  /* 0x009896800000a95d */ /* 0x004fea0003900000 */
[----:B------:R-:W2:Y:S02]  /*e2a0*/  @!P2 SYNCS.PHASECHK.TRANS64 P2, [R3+URZ+0x16830], R0 ;  /* 0x016830000300a5a7 */ /* 0x000ea4000804007f */
[----:B--2---:R-:W-:Y:S05]  /*e2b0*/  @!P2 BRA `(.L_x_13999) ;  /* 0xfffffffc00eca947 */ /* 0x004fea000383ffff */
[----:B------:R-:W-:Y:S05]  /*e2c0*/  BRA `(.L_x_13998) ;  /* 0xffffff3000547947 */ /* 0x000fea000383ffff */
.L_x_14004:
[----:B-1----:R-:W-:-:S04]  /*e2d0*/  IMAD.U32 R11, RZ, RZ, UR10 ;  /* 0x0000000aff0b7e24 */ /* 0x002fc8000f8e00ff */
[----:B------:R1:W2:Y:S03]  /*e2e0*/  SYNCS.PHASECHK.TRANS64.TRYWAIT P3, [R11+URZ+0x16830], R10 ;  /* 0x0168300a0b0075a7 */ /* 0x0002a6000806017f */
[----:B--2---:R-:W-:Y:S05]  /*e2f0*/  @!P3 NANOSLEEP.SYNCS 0x989680 ;  /* 0x009896800000b95d */ /* 0x004fea0003900000 */
[----:B------:R-:W2:Y:S02]  /*e300*/  @!P3 SYNCS.PHASECHK.TRANS64 P3, [R11+URZ+0x16830], R10 ;  /* 0x0168300a0b00b5a7 */ /* 0x000ea4000806007f */
[----:B--2---:R-:W-:Y:S05]  /*e310*/  @!P3 BRA `(.L_x_14004) ;  /* 0xfffffffc00ecb947 */ /* 0x004fea000383ffff */
[----:B------:R-:W-:Y:S05]  /*e320*/  BRA `(.L_x_14001) ;  /* 0xffffff5c00447947 */ /* 0x000fea000383ffff */
.L_x_14008:
[----:B-1----:R-:W-:-:S04]  /*e330*/  MOV R11, UR10 ;  /* 0x0000000a000b7c02 */ /* 0x002fc80008000f00 */
[----:B------:R1:W2:Y:S03]  /*e340*/  SYNCS.PHASECHK.TRANS64.TRYWAIT P3, [R11+URZ+0x16850], R10 ;  /* 0x0168500a0b0075a7 */ /* 0x0002a6000806017f */
[----:B--2---:R-:W-:Y:S05]  /*e350*/  @!P3 NANOSLEEP.SYNCS 0x989680 ;  /* 0x009896800000b95d */ /* 0x004fea0003900000 */
[----:B------:R-:W2:Y:S02]  /*e360*/  @!P3 SYNCS.PHASECHK.TRANS64 P3, [R11+URZ+0x16850], R10 ;  /* 0x0168500a0b00b5a7 */ /* 0x000ea4000806007f */
[----:B--2---:R-:W-:Y:S05]  /*e370*/  @!P3 BRA `(.L_x_14008) ;  /* 0xfffffffc00ecb947 */ /* 0x004fea000383ffff */
[----:B------:R-:W-:Y:S05]  /*e380*/  BRA `(.L_x_14005) ;  /* 0xffffff5c00bc7947 */ /* 0x000fea000383ffff */
.L_x_14014:
[----:B-1----:R-:W-:-:S04]  /*e390*/  IMAD.U32 R10, RZ, RZ, UR10 ;  /* 0x0000000aff0a7e24 */ /* 0x002fc8000f8e00ff */
[----:B------:R1:W2:Y:S03]  /*e3a0*/  SYNCS.PHASECHK.TRANS64.TRYWAIT P2, [R10+URZ+0x16830], R9 ;  /* 0x016830090a0075a7 */ /* 0x0002a6000804017f */
[----:B--2---:R-:W-:Y:S05]  /*e3b0*/  @!P2 NANOSLEEP.SYNCS 0x989680 ;  /* 0x009896800000a95d */ /* 0x004fea0003900000 */
[----:B------:R-:W2:Y:S02]  /*e3c0*/  @!P2 SYNCS.PHASECHK.TRANS64 P2, [R10+URZ+0x16830], R9 ;  /* 0x016830090a00a5a7 */ /* 0x000ea4000804007f */
[----:B--2---:R-:W-:Y:S05]  /*e3d0*/  @!P2 BRA `(.L_x_14014) ;  /* 0xfffffffc00eca947 */ /* 0x004fea000383ffff */
[----:B------:R-:W-:Y:S05]  /*e3e0*/  BRA `(.L_x_14011) ;  /* 0xffffff8800bc7947 */ /* 0x000fea000383ffff */
.L_x_14018:
[----:B-1----:R-:W-:-:S04]  /*e3f0*/  IMAD.U32 R10, RZ, RZ, UR10 ;  /* 0x0000000aff0a7e24 */ /* 0x002fc8000f8e00ff */
[----:B------:R1:W2:Y:S03]  /*e400*/  SYNCS.PHASECHK.TRANS64.TRYWAIT P2, [R10+URZ+0x16850], R9 ;  /* 0x016850090a0075a7 */ /* 0x0002a6000804017f */
[----:B--2---:R-:W-:Y:S05]  /*e410*/  @!P2 NANOSLEEP.SYNCS 0x989680 ;  /* 0x009896800000a95d */ /* 0x004fea0003900000 */
[----:B------:R-:W2:Y:S02]  /*e420*/  @!P2 SYNCS.PHASECHK.TRANS64 P2, [R10+URZ+0x16850], R9 ;  /* 0x016850090a00a5a7 */ /* 0x000ea4000804007f */
[----:B--2---:R-:W-:Y:S05]  /*e430*/  @!P2 BRA `(.L_x_14018) ;  /* 0xfffffffc00eca947 */ /* 0x004fea000383ffff */
[----:B------:R-:W-:Y:S05]  /*e440*/  BRA `(.L_x_14015) ;  /* 0xffffff8c00307947 */ /* 0x000fea000383ffff */
.L_x_14023:
[----:B-1----:R-:W-:-:S04]  /*e450*/  IMAD.U32 R5, RZ, RZ, UR7 ;  /* 0x00000007ff057e24 */ /* 0x002fc8000f8e00ff */
[----:B------:R1:W2:Y:S03]  /*e460*/  SYNCS.PHASECHK.TRANS64.TRYWAIT P0, [R5+URZ+0x16850], R4 ;  /* 0x01685004050075a7 */ /* 0x0002a6000800017f */
[----:B--2---:R-:W-:Y:S05]  /*e470*/  @!P0 NANOSLEEP.SYNCS 0x989680 ;  /* 0x009896800000895d */ /* 0x004fea0003900000 */
[----:B------:R-:W2:Y:S02]  /*e480*/  @!P0 SYNCS.PHASECHK.TRANS64 P0, [R5+URZ+0x16850], R4 ;  /* 0x01685004050085a7 */ /* 0x000ea4000800007f */
[----:B--2---:R-:W-:Y:S05]  /*e490*/  @!P0 BRA `(.L_x_14023) ;  /* 0xfffffffc00ec8947 */ /* 0x004fea000383ffff */
[----:B------:R-:W-:Y:S05]  /*e4a0*/  BRA `(.L_x_14022) ;  /* 0xffffffac00847947 */ /* 0x000fea000383ffff */
.L_x_14034:
[----:B------:R-:W-:Y:S01]  /*e4b0*/  IMAD.MOV.U32 R13, RZ, RZ, R16 ;  /* 0x000000ffff0d7224 */ /* 0x000fe200078e0010 */
[----:B------:R-:W-:Y:S01]  /*e4c0*/  MOV R12, RZ ;  /* 0x000000ff000c7202 */ /* 0x000fe20000000f00 */
[----:B------:R-:W-:Y:S02]  /*e4d0*/  IMAD.MOV.U32 R11, RZ, RZ, 0x1f ;  /* 0x0000001fff0b7424 */ /* 0x000fe400078e00ff */
[----:B------:R-:W-:-:S07]  /*e4e0*/  IMAD.MOV.U32 R15, RZ, RZ, -0x1 ;  /* 0xffffffffff0f7424 */ /* 0x000fce00078e00ff */
[----:B------:R-:W-:Y:S05]  /*e4f0*/  WARPSYNC.COLLECTIVE R15, `(.L_x_14101) ;  /* 0x000000000f087348 */ /* 0x000fea0003c00000 */
[----:B------:R0:W1:Y:S02]  /*e500*/  SHFL.IDX P6, R14, R13, R12, R11 ;  /* 0x0000000c0d0e7389 */ /* 0x00006400000c000b */
[----:B01----:R-:W-:Y:S01]  /*e510*/  ENDCOLLECTIVE ;  /* 0x000000000000791b */ /* 0x003fe20003800000 */
.L_x_14101:
[----:B------:R-:W-:Y:S05]  /*e520*/  BRA `(.L_x_14102) ;  /* 0xffffffd000c07947 */ /* 0x000fea000383ffff */
.L_x_14036:
[----:B------:R-:W-:Y:S01]  /*e530*/  BSSY B0, `(.L_x_14103) ;  /* 0x0000006000007945 */ /* 0x000fe20003800000 */
[----:B------:R-:W-:-:S07]  /*e540*/  IMAD.MOV.U32 R15, RZ, RZ, -0x1 ;  /* 0xffffffffff0f7424 */ /* 0x000fce00078e00ff */
[----:B0-----:R-:W-:Y:S05]  /*e550*/  WARPSYNC.COLLECTIVE R15, `(.L_x_14104) ;  /* 0x000000000f0c7348 */ /* 0x001fea0003c00000 */
[----:B------:R-:W-:Y:S02]  /*e560*/  ELECT P6, UR62, PT ;  /* 0x00000000003e782f */ /* 0x000fe400038c0000 */
[----:B------:R-:W-:Y:S01]  /*e570*/  MOV R14, UR62 ;  /* 0x0000003e000e7c02 */ /* 0x000fe20008000f00 */
[----:B0-----:R-:W-:Y:S10]  /*e580*/  ENDCOLLECTIVE ;  /* 0x000000000000791b */ /* 0x001ff40003800000 */
.L_x_14104:
[----:B------:R-:W-:Y:S05]  /*e590*/  BSYNC B0 ;  /* 0x0000000000007941 */ /* 0x000fea0003800000 */
.L_x_14103:
[----:B------:R-:W-:Y:S05]  /*e5a0*/  BRA `(.L_x_14105) ;  /* 0xffffffd000bc7947 */ /* 0x000fea000383ffff */
.L_x_14038:
[----:B--2---:R-:W-:-:S04]  /*e5b0*/  IMAD.U32 R3, RZ, RZ, UR38 ;  /* 0x00000026ff037e24 */ /* 0x004fc8000f8e00ff */
[----:B------:R2:W3:Y:S03]  /*e5c0*/  SYNCS.PHASECHK.TRANS64.TRYWAIT P0, [R3+URZ+0x16840], R0 ;  /* 0x01684000030075a7 */ /* 0x0004e6000800017f */
[----:B---3--:R-:W-:Y:S05]  /*e5d0*/  @!P0 NANOSLEEP.SYNCS 0x989680 ;  /* 0x009896800000895d */ /* 0x008fea0003900000 */
[----:B------:R-:W3:Y:S02]  /*e5e0*/  @!P0 SYNCS.PHASECHK.TRANS64 P0, [R3+URZ+0x16840], R0 ;  /* 0x01684000030085a7 */ /* 0x000ee4000800007f */
[----:B---3--:R-:W-:Y:S05]  /*e5f0*/  @!P0 BRA `(.L_x_14038) ;  /* 0xfffffffc00ec8947 */ /* 0x008fea000383ffff */
[----:B------:R-:W-:Y:S05]  /*e600*/  BRA `(.L_x_14106) ;  /* 0xffffffd4000c7947 */ /* 0x000fea000383ffff */
.L_x_14041:
[----:B------:R-:W-:Y:S01]  /*e610*/  IMAD R9, R9, 0xc0, R12 ;  /* 0x000000c009097824 */ /* 0x000fe200078e020c */
[----:B------:R-:W-:Y:S01]  /*e620*/  MOV R13, R7 ;  /* 0x00000007000d7202 */ /* 0x000fe20000000f00 */
[----:B------:R-:W-:Y:S02]  /*e630*/  IMAD.MOV.U32 R12, RZ, RZ, RZ ;  /* 0x000000ffff0c7224 */ /* 0x000fe400078e00ff */
[----:B------:R-:W-:Y:S02]  /*e640*/  IMAD.MOV.U32 R11, RZ, RZ, 0x181f ;  /* 0x0000181fff0b7424 */ /* 0x000fe400078e00ff */
[----:B------:R-:W-:Y:S02]  /*e650*/  IMAD.MOV.U32 R15, RZ, RZ, -0x1 ;  /* 0xffffffffff0f7424 */ /* 0x000fe400078e00ff */
[----:B------:R-:W-:-:S07]  /*e660*/  VIADD R21, R9, 0x10 ;  /* 0x0000001009157836 */ /* 0x000fce0000000000 */
[----:B0-----:R-:W-:Y:S05]  /*e670*/  WARPSYNC.COLLECTIVE R15, `(.L_x_14107) ;  /* 0x000000000f087348 */ /* 0x001fea0003c00000 */
[----:B------:R1:W2:Y:S02]  /*e680*/  SHFL.IDX P6, R14, R13, R12, R11 ;  /* 0x0000000c0d0e7389 */ /* 0x0002a400000c000b */
[----:B012---:R-:W-:Y:S01]  /*e690*/  ENDCOLLECTIVE ;  /* 0x000000000000791b */ /* 0x007fe20003800000 */
.L_x_14107:
[----:B------:R-:W-:Y:S01]  /*e6a0*/  MOV R13, R8 ;  /* 0x00000008000d7202 */ /* 0x000fe20000000f00 */
[----:B------:R-:W-:-:S07]  /*e6b0*/  IMAD.MOV.U32 R4, RZ, RZ, R14 ;  /* 0x000000ffff047224 */ /* 0x000fce00078e000e */
[----:B------:R-:W-:Y:S05]  /*e6c0*/  WARPSYNC.COLLECTIVE R15, `(.L_x_14108) ;  /* 0x000000000f087348 */ /* 0x000fea0003c00000 */
[----:B------:R0:W1:Y:S02]  /*e6d0*/  SHFL.IDX P6, R14, R13, R12, R11 ;  /* 0x0000000c0d0e7389 */ /* 0x00006400000c000b */
[----:B01----:R-:W-:Y:S01]  /*e6e0*/  ENDCOLLECTIVE ;  /* 0x000000000000791b */ /* 0x003fe20003800000 */
.L_x_14108:
[----:B------:R-:W-:Y:S02]  /*e6f0*/  ULDC UR4, c[0x0][0x288] ;  /* 0x0000a20000047ab9 */ /* 0x000fe40000000800 */
[----:B------:R-:W-:-:S05]  /*e700*/  IMAD R0, R0, UR4, RZ ;  /* 0x0000000400007c24 */ /* 0x000fca000f8e02ff */
[----:B------:R-:W-:Y:S01]  /*e710*/  ISETP.GE.AND P1, PT, R9, R0, PT ;  /* 0x000000000900720c */ /* 0x000fe20003f26270 */
[----:B------:R-:W-:Y:S01]  /*e720*/  IMAD.MOV.U32 R13, RZ, RZ, R7 ;  /* 0x000000ffff0d7224 */ /* 0x000fe200078e0007 */
[----:B------:R-:W-:-:S11]  /*e730*/  MOV R12, 0x1 ;  /* 0x00000001000c7802 */ /* 0x000fd60000000f00 */
[----:B------:R-:W-:Y:S02]  /*e740*/  @!P1 LEA R29, R10, UR38, 0x1 ;  /* 0x000000260a1d9c11 */ /* 0x000fe4000f8e08ff */
[----:B------:R-:W-:-:S05]  /*e750*/  @!P1 LEA R14, P2, R20, R14, 0x1 ;  /* 0x0000000e140e9211 */ /* 0x000fca00078408ff */
[----:B------:R-:W-:Y:S02]  /*e760*/  @!P1 IMAD.X R5, RZ, RZ, R4, P2 ;  /* 0x000000ffff059224 */ /* 0x000fe400010e0604 */
[----:B------:R-:W-:-:S07]  /*e770*/  @!P1 IMAD.MOV.U32 R4, RZ, RZ, R14 ;  /* 0x000000ffff049224 */ /* 0x000fce00078e000e */
[----:B------:R-:W-:Y:S05]  /*e780*/  WARPSYNC.COLLECTIVE R15, `(.L_x_14109) ;  /* 0x000000000f087348 */ /* 0x000fea0003c00000 */
[----:B------:R0:W1:Y:S02]  /*e790*/  SHFL.IDX P6, R14, R13, R12, R11 ;  /* 0x0000000c0d0e7389 */ /* 0x00006400000c000b */
[----:B01----:R-:W-:Y:S01]  /*e7a0*/  ENDCOLLECTIVE ;  /* 0x000000000000791b */ /* 0x003fe20003800000 */
.L_x_14109:
[----:B------:R-:W-:Y:S01]  /*e7b0*/  @!PT LDS RZ, [RZ] ;  /* 0x00000000fffff984 */ /* 0x000fe20000000800 */
[----:B------:R-:W-:Y:S01]  /*e7c0*/  @!PT LDS RZ, [RZ] ;  /* 0x00000000fffff984 */ /* 0x000fe20000000800 */
[----:B------:R-:W-:Y:S01]  /*e7d0*/  @!PT LDS RZ, [RZ] ;  /* 0x00000000fffff984 */ /* 0x000fe20000000800 */
[----:B------:R0:W-:Y:S01]  /*e7e0*/  @!P1 LDGSTS.E.BYPASS.LTC128B.128 [R29+0x8400], desc[UR46][R4.64], !P0 ;  /* 0x08400000041d9fae */ /* 0x0001e2000c101d6e */
[----:B------:R-:W-:Y:S01]  /*e7f0*/  ISETP.GE.AND P1, PT, R21, R0, PT ;  /* 0x000000001500720c */ /* 0x000fe20003f26270 */
[----:B------:R-:W-:-:S05]  /*e800*/  VIADD R21, R9, 0x20 ;  /* 0x0000002009157836 */ /* 0x000fca0000000000 */
[----:B------:R-:W-:Y:S01]  /*e810*/  ISETP.GE.AND P2, PT, R21, R0, PT ;  /* 0x000000001500720c */ /* 0x000fe20003f46270 */
[----:B------:R-:W-:-:S06]  /*e820*/  IMAD.MOV.U32 R13, RZ, RZ, R8 ;  /* 0x000000ffff0d7224 */ /* 0x000fcc00078e0008 */
[----:B0-----:R-:W-:Y:S01]  /*e830*/  @!P1 LEA R29, R10, UR38, 0x1 ;  /* 0x000000260a1d9c11 */ /* 0x001fe2000f8e08ff */
[----:B------:R-:W-:-:S07]  /*e840*/  IMAD.MOV.U32 R22, RZ, RZ, R14 ;  /* 0x000000ffff167224 */ /* 0x000fce00078e000e */
[----:B------:R-:W-:Y:S05]  /*e850*/  WARPSYNC.COLLECTIVE R15, `(.L_x_14110) ;  /* 0x000000000f087348 */ /* 0x000fea0003c00000 */
[----:B------:R0:W1:Y:S02]  /*e860*/  SHFL.IDX P6, R14, R13, R12, R11 ;  /* 0x0000000c0d0e7389 */ /* 0x00006400000c000b */
[----:B01----:R-:W-:Y:S01]  /*e870*/  ENDCOLLECTIVE ;  /* 0x000000000000791b */ /* 0x003fe20003800000 */
.L_x_14110:
[----:B------:R-:W-:Y:S01]  /*e880*/  MOV R13, R7 ;  /* 0x00000007000d7202 */ /* 0x000fe20000000f00 */
[----:B------:R-:W-:Y:S01]  /*e890*/  IMAD.MOV.U32 R12, RZ, RZ, 0x2 ;  /* 0x00000002ff0c7424 */ /* 0x000fe200078e00ff */
[----:B------:R-:W-:-:S13]  /*e8a0*/  @!P1 LEA R4, P3, R20, R14, 0x1 ;  /* 0x0000000e14049211 */ /* 0x000fda00078608ff */
[----:B------:R-:W-:Y:S05]  /*e8b0*/  WARPSYNC.COLLECTIVE R15, `(.L_x_14111) ;  /* 0x000000000f087348 */ /* 0x000fea0003c00000 */
[----:B------:R0:W1:Y:S02]  /*e8c0*/  SHFL.IDX P6, R14, R13, R12, R11 ;  /* 0x0000000c0d0e7389 */ /* 0x00006400000c000b */
[----:B01----:R-:W-:Y:S01]  /*e8d0*/  ENDCOLLECTIVE ;  /* 0x000000000000791b */ /* 0x003fe20003800000 */
.L_x_14111:
        /* <DEDUP_REMOVED lines=10> */
.L_x_14112:
[----:B------:R-:W-:Y:S02]  /*e980*/  IMAD.MOV.U32 R13, RZ, RZ, R7 ;  /* 0x000000ffff0d7224 */ /* 0x000fe400078e0007 */
[----:B------:R-:W-:Y:S02]  /*e990*/  IMAD.MOV.U32 R12, RZ, RZ, 0x3 ;  /* 0x00000003ff0c7424 */ /* 0x000fe400078e00ff */
[----:B------:R-:W-:-:S07]  /*e9a0*/  IMAD.MOV.U32 R28, RZ, RZ, R14 ;  /* 0x000000ffff1c7224 */ /* 0x000fce00078e000e */
[----:B------:R-:W-:Y:S05]  /*e9b0*/  WARPSYNC.COLLECTIVE R15, `(.L_x_14113) ;  /* 0x000000000f087348 */ /* 0x000fea0003c00000 */
[----:B------:R0:W1:Y:S02]  /*e9c0*/  SHFL.IDX P6, R14, R13, R12, R11 ;  /* 0x0000000c0d0e7389 */ /* 0x00006400000c000b */
[----:B01----:R-:W-:Y:S01]  /*e9d0*/  ENDCOLLECTIVE ;  /* 0x000000000000791b */ /* 0x003fe20003800000 */
.L_x_14113:
[----:B------:R-:W-:Y:S02]  /*e9e0*/  @!P2 LEA R4, P1, R20, R28, 0x1 ;  /* 0x0000001c1404a211 */ /* 0x000fe400078208ff */
[----:B------:R-:W-:Y:S02]  /*e9f0*/  @!P2 LEA R28, R10, UR38, 0x1 ;  /* 0x000000260a1cac11 */ /* 0x000fe4000f8e08ff */
[----:B------:R-:W-:Y:S01]  /*ea00*/  @!P2 IADD3.X R5, RZ, R21, RZ, P1, !PT ;  /* 0x00000015ff05a210 */ /* 0x000fe20000ffe4ff */
[----:B------:R-:W-:-:S04]  /*ea10*/  VIADD R21, R9, 0x30 ;  /* 0x0000003009157836 */ /* 0x000fc80000000000 */
[----:B------:R-:W-:Y:S01]  /*ea20*/  @!PT LDS RZ, [RZ] ;  /* 0x00000000fffff984 */ /* 0x000fe20000000800 */
[----:B------:R-:W-:Y:S01]  /*ea30*/  @!PT LDS RZ, [RZ] ;  /* 0x00000000fffff984 */ /* 0x000fe20000000800 */
[----:B------:R-:W-:Y:S01]  /*ea40*/  @!PT LDS RZ, [RZ] ;  /* 0x00000000fffff984 */ /* 0x000fe20000000800 */
[----:B------:R0:W-:Y:S01]  /*ea50*/  @!P2 LDGSTS.E.BYPASS.LTC128B.128 [R28+0x9400], desc[UR46][R4.64], !P0 ;  /* 0x09400000041cafae */ /* 0x0001e2000c101d6e */
[----:B------:R-:W-:Y:S01]  /*ea60*/  ISETP.GE.AND P1, PT, R21, R0, PT ;  /* 0x000000001500720c */ /* 0x000fe20003f26270 */
[----:B------:R-:W-:Y:S01]  /*ea70*/  VIADD R21, R9, 0x40 ;  /* 0x0000004009157836 */ /* 0x000fe20000000000 */
[----:B------:R-:W-:-:S04]  /*ea80*/  MOV R13, R8 ;  /* 0x00000008000d7202 */ /* 0x000fc80000000f00 */
[----:B------:R-:W-:Y:S01]  /*ea90*/  ISETP.GE.AND P2, PT, R21, R0, PT ;  /* 0x000000001500720c */ /* 0x000fe20003f46270 */
[----:B------:R-:W-:-:S12]  /*eaa0*/  IMAD.MOV.U32 R22, RZ, RZ, R14 ;  /* 0x000000ffff167224 */ /* 0x000fd800078e000e */
[----:B0-----:R-:W-:Y:S05]  /*eab0*/  WARPSYNC.COLLECTIVE R15, `(.L_x_14114) ;  /* 0x000000000f087348 */ /* 0x001fea0003c00000 */
[----:B------:R1:W2:Y:S02]  /*eac0*/  SHFL.IDX P6, R14, R13, R12, R11 ;  /* 0x0000000c0d0e7389 */ /* 0x0002a400000c000b */
[----:B012---:R-:W-:Y:S01]  /*ead0*/  ENDCOLLECTIVE ;  /* 0x000000000000791b */ /* 0x007fe20003800000 */
.L_x_14114:
[----:B------:R-:W-:Y:S01]  /*eae0*/  @!P1 LEA R28, R10, UR38, 0x1 ;  /* 0x000000260a1c9c11 */ /* 0x000fe2000f8e08ff */
[----:B------:R-:W-:Y:S02]  /*eaf0*/  IMAD.MOV.U32 R13, RZ, RZ, R7 ;  /* 0x000000ffff0d7224 */ /* 0x000fe400078e0007 */
[----:B------:R-:W-:Y:S01]  /*eb00*/  IMAD.MOV.U32 R12, RZ, RZ, 0x4 ;  /* 0x00000004ff0c7424 */ /* 0x000fe200078e00ff */
[----:B------:R-:W-:-:S13]  /*eb10*/  @!P1 LEA R4, P3, R20, R14, 0x1 ;  /* 0x0000000e14049211 */ /* 0x000fda00078608ff */
[----:B------:R-:W-:Y:S05]  /*eb20*/  WARPSYNC.COLLECTIVE R15, `(.L_x_14115) ;  /* 0x000000000f087348 */ /* 0x000fea0003c00000 */
[----:B------:R0:W1:Y:S02]  /*eb30*/  SHFL.IDX P6, R14, R13, R12, R11 ;  /* 0x0000000c0d0e7389 */ /* 0x00006400000c000b */
[----:B01----:R-:W-:Y:S01]  /*eb40*/  ENDCOLLECTIVE ;  /* 0x000000000000791b */ /* 0x003fe20003800000 */
.L_x_14115:
[----:B------:R-:W-:-:S05]  /*eb50*/  @!P1 IMAD.X R5, RZ, RZ, R22, P3 ;  /* 0x000000ffff059224 */ /* 0x000fca00018e0616 */
        /* <DEDUP_REMOVED lines=9> */
.L_x_14116:
[----:B------:R-:W-:Y:S01]  /*ebf0*/  MOV R13, R7 ;  /* 0x00000007000d7202 */ /* 0x000fe20000000f00 */
[----:B------:R-:W-:Y:S02]  /*ec00*/  IMAD.MOV.U32 R12, RZ, RZ, 0x5 ;  /* 0x00000005ff0c7424 */ /* 0x000fe400078e00ff */
[----:B------:R-:W-:-:S07]  /*ec10*/  IMAD.MOV.U32 R29, RZ, RZ, R14 ;  /* 0x000000ffff1d7224 */ /* 0x000fce00078e000e */
[----:B------:R-:W-:Y:S05]  /*ec20*/  WARPSYNC.COLLECTIVE R15, `(.L_x_14117) ;  /* 0x000000000f087348 */ /* 0x000fea0003c00000 */
[----:B------:R0:W1:Y:S02]  /*ec30*/  SHFL.IDX P6, R14, R13, R12, R11 ;  /* 0x0000000c0d0e7389 */ /* 0x00006400000c000b */
[----:B01----:R-:W-:Y:S01]  /*ec40*/  ENDCOLLECTIVE ;  /* 0x000000000000791b */ /* 0x003fe20003800000 */
.L_x_14117:
[----:B------:R-:W-:Y:S01]  /*ec50*/  @!P2 LEA R4, P1, R20, R29, 0x1 ;  /* 0x0000001d1404a211 */ /* 0x000fe200078208ff */
[----:B------:R-:W-:-:S04]  /*ec60*/  VIADD R29, R9, 0x50 ;  /* 0x00000050091d7836 */ /* 0x000fc80000000000 */
[----:B------:R-:W-:Y:S01]  /*ec70*/  @!P2 IMAD.X R5, RZ, RZ, R21, P1 ;  /* 0x000000ffff05a224 */ /* 0x000fe200008e0615 */
[----:B------:R-:W-:Y:S02]  /*ec80*/  ISETP.GE.AND P1, PT, R29, R0, PT ;  /* 0x000000001d00720c */ /* 0x000fe40003f26270 */
[----:B------:R-:W-:Y:S01]  /*ec90*/  @!P2 LEA R21, R10, UR38, 0x1 ;  /* 0x000000260a15ac11 */ /* 0x000fe2000f8e08ff */
        /* <DEDUP_REMOVED lines=9> */
.L_x_14118:
[----:B------:R-:W-:-:S04]  /*ed30*/  IADD3 R21, R9, 0x60, RZ ;  /* 0x0000006009157810 */ /* 0x000fc80007ffe0ff */
[----:B------:R-:W-:Y:S01]  /*ed40*/  ISETP.GE.AND P2, PT, R21, R0, PT ;  /* 0x000000001500720c */ /* 0x000fe20003f46270 */
[----:B------:R-:W-:Y:S02]  /*ed50*/  IMAD.MOV.U32 R13, RZ, RZ, R7 ;  /* 0x000000ffff0d7224 */ /* 0x000fe400078e0007 */
[----:B------:R-:W-:-:S10]  /*ed60*/  IMAD.MOV.U32 R12, RZ, RZ, 0x6 ;  /* 0x00000006ff0c7424 */ /* 0x000fd400078e00ff */
[----:B------:R-:W-:Y:S02]  /*ed70*/  @!P2 LEA R28, R10, UR38, 0x1 ;  /* 0x000000260a1cac11 */ /* 0x000fe4000f8e08ff */
[----:B------:R-:W-:-:S13]  /*ed80*/  @!P1 LEA R4, P3, R20, R14, 0x1 ;  /* 0x0000000e14049211 */ /* 0x000fda00078608ff */
[----:B------:R-:W-:Y:S05]  /*ed90*/  WARPSYNC.COLLECTIVE R15, `(.L_x_14119) ;  /* 0x000000000f087348 */ /* 0x000fea0003c00000 */
[----:B------:R0:W1:Y:S02]  /*eda0*/  SHFL.IDX P6, R14, R13, R12, R11 ;  /* 0x0000000c0d0e7389 */ /* 0x00006400000c000b */
[----:B01----:R-:W-:Y:S01]  /*edb0*/  ENDCOLLECTIVE ;  /* 0x000000000000791b */ /* 0x003fe20003800000 */
.L_x_14119:
[----:B------:R-:W-:Y:S01]  /*edc0*/  @!P1 IMAD.X R5, RZ, RZ, R22, P3 ;  /* 0x000000ffff059224 */ /* 0x000fe200018e0616 */
[----:B------:R-:W-:-:S05]  /*edd0*/  @!P1 LEA R22, R10, UR38, 0x1 ;  /* 0x000000260a169c11 */ /* 0x000fca000f8e08ff */
        /* <DEDUP_REMOVED lines=9> */
.L_x_14120:
[----:B------:R-:W-:Y:S02]  /*ee70*/  IMAD.MOV.U32 R13, RZ, RZ, R7 ;  /* 0x000000ffff0d7224 */ /* 0x000fe400078e0007 */
[----:B------:R-:W-:Y:S01]  /*ee80*/  IMAD.MOV.U32 R12, RZ, RZ, 0x7 ;  /* 0x00000007ff0c7424 */ /* 0x000fe200078e00ff */
[----:B------:R-:W-:-:S07]  /*ee90*/  MOV R29, R14 ;  /* 0x0000000e001d7202 */ /* 0x000fce0000000f00 */
[----:B------:R-:W-:Y:S05]  /*eea0*/  WARPSYNC.COLLECTIVE R15, `(.L_x_14121) ;  /* 0x000000000f087348 */ /* 0x000fea0003c00000 */
[----:B------:R0:W1:Y:S02]  /*eeb0*/  SHFL.IDX P6, R14, R13, R12, R11 ;  /* 0x0000000c0d0e7389 */ /* 0x00006400000c000b */
[----:B01----:R-:W-:Y:S01]  /*eec0*/  ENDCOLLECTIVE ;  /* 0x000000000000791b */ /* 0x003fe20003800000 */
.L_x_14121:
[----:B------:R-:W-:-:S05]  /*eed0*/  @!P2 LEA R4, P1, R20, R29, 0x1 ;  /* 0x0000001d1404a211 */ /* 0x000fca00078208ff */
[----:B------:R-:W-:-:S05]  /*eee0*/  @!P2 IMAD.X R5, RZ, RZ, R21, P1 ;  /* 0x000000ffff05a224 */ /* 0x000fca00008e0615 */
[----:B------:R-:W-:Y:S01]  /*eef0*/  @!PT LDS RZ, [RZ] ;  /* 0x00000000fffff984 */ /* 0x000fe20000000800 */
[----:B------:R-:W-:Y:S01]  /*ef00*/  @!PT LDS RZ, [RZ] ;  /* 0x00000000fffff984 */ /* 0x000fe20000000800 */
[----:B------:R-:W-:Y:S01]  /*ef10*/  @!PT LDS RZ, [RZ] ;  /* 0x00000000fffff984 */ /* 0x000fe20000000800 */
[----:B------:R0:W-:Y:S01]  /*ef20*/  @!P2 LDGSTS.E.BYPASS.LTC128B.128 [R28+0xb400], desc[UR46][R4.64], !P0 ;  /* 0x0b400000041cafae */ /* 0x0001e2000c101d6e */
[----:B------:R-:W-:Y:S01]  /*ef30*/  MOV R13, R8 ;  /* 0x00000008000d7202 */ /* 0x000fe20000000f00 */
[----:B------:R-:W-:-:S07]  /*ef40*/  IMAD.MOV.U32 R7, RZ, RZ, R14 ;  /* 0x000000ffff077224 */ /* 0x000fce00078e000e */
[----:B0-----:R-:W-:Y:S05]  /*ef50*/  WARPSYNC.COLLECTIVE R15, `(.L_x_14122) ;  /* 0x000000000f087348 */ /* 0x001fea0003c00000 */
[----:B------:R1:W2:Y:S02]  /*ef60*/  SHFL.IDX P6, R14, R13, R12, R11 ;  /* 0x0000000c0d0e7389 */ /* 0x0002a400000c000b */
[----:B012---:R-:W-:Y:S01]  /*ef70*/  ENDCOLLECTIVE ;  /* 0x000000000000791b */ /* 0x007fe20003800000 */
.L_x_14122:
[----:B------:R-:W-:-:S05]  /*ef80*/  VIADD R5, R9, 0x70 ;  /* 0x0000007009057836 */ /* 0x000fca0000000000 */
[----:B------:R-:W-:Y:S01]  /*ef90*/  ISETP.GE.AND P1, PT, R5, R0, PT ;  /* 0x000000000500720c */ /* 0x000fe20003f26270 */
[----:B------:R-:W-:Y:S01]  /*efa0*/  IMAD.MOV.U32 R13, RZ, RZ, R3 ;  /* 0x000000ffff0d7224 */ /* 0x000fe200078e0003 */
[----:B------:R-:W-:-:S11]  /*efb0*/  MOV R12, RZ ;  /* 0x000000ff000c7202 */ /* 0x000fd60000000f00 */
[----:B------:R-:W-:Y:S02]  /*efc0*/  @!P1 LEA R22, R10, UR38, 0x1 ;  /* 0x000000260a169c11 */ /* 0x000fe4000f8e08ff */
[----:B------:R-:W-:-:S13]  /*efd0*/  @!P1 LEA R4, P3, R20, R14, 0x1 ;  /* 0x0000000e14049211 */ /* 0x000fda00078608ff */
[----:B------:R-:W-:Y:S05]  /*efe0*/  WARPSYNC.COLLECTIVE R15, `(.L_x_14123) ;  /* 0x000000000f087348 */ /* 0x000fea0003c00000 */
[----:B------:R0:W1:Y:S02]  /*eff0*/  SHFL.IDX P6, R14, R13, R12, R11 ;  /* 0x0000000c0d0e7389 */ /* 0x00006400000c000b */
[----:B01----:R-:W-:Y:S01]  /*f000*/  ENDCOLLECTIVE ;  /* 0x000000000000791b */ /* 0x003fe20003800000 */
.L_x_14123:
[----:B------:R-:W-:Y:S02]  /*f010*/  @!P1 IMAD.X R5, RZ, RZ, R7, P3 ;  /* 0x000000ffff059224 */ /* 0x000fe400018e0607 */
[----:B------:R-:W-:-:S03]  /*f020*/  VIADD R7, R9, 0x80 ;  /* 0x0000008009077836 */ /* 0x000fc60000000000 */
[----:B------:R-:W-:Y:S01]  /*f030*/  @!PT LDS RZ, [RZ] ;  /* 0x00000000fffff984 */ /* 0x000fe20000000800 */
[----:B------:R-:W-:Y:S01]  /*f040*/  @!PT LDS RZ, [RZ] ;  /* 0x00000000fffff984 */ /* 0x000fe20000000800 */
[----:B------:R-:W-:Y:S01]  /*f050*/  @!PT LDS RZ, [RZ] ;  /* 0x00000000fffff984 */ /* 0x000fe20000000800 */
[----:B------:R0:W-:Y:S02]  /*f060*/  @!P1 LDGSTS.E.BYPASS.LTC128B.128 [R22+0xbc00], desc[UR46][R4.64], !P0 ;  /* 0x0bc0000004169fae */ /* 0x0001e4000c101d6e */
[----:B------:R-:W-:Y:S02]  /*f070*/  ISETP.GE.AND P2, PT, R7, R0, PT ;  /* 0x000000000700720c */ /* 0x000fe40003f46270 */
[----:B------:R-:W-:Y:S01]  /*f080*/  IADD3 R7, R9, 0x90, RZ ;  /* 0x0000009009077810 */ /* 0x000fe20007ffe0ff */
[----:B------:R-:W-:Y:S02]  /*f090*/  IMAD.MOV.U32 R13, RZ, RZ, R6 ;  /* 0x000000ffff0d7224 */ /* 0x000fe400078e0006 */
[----:B------:R-:W-:-:S08]  /*f0a0*/  IMAD.MOV.U32 R21, RZ, RZ, R14 ;  /* 0x000000ffff157224 */ /* 0x000fd000078e000e */
[----:B0-----:R-:W-:Y:S05]  /*f0b0*/  WARPSYNC.COLLECTIVE R15, `(.L_x_14124) ;  /* 0x000000000f087348 */ /* 0x001fea0003c00000 */
[----:B------:R1:W2:Y:S02]  /*f0c0*/  SHFL.IDX P6, R14, R13, R12, R11 ;  /* 0x0000000c0d0e7389 */ /* 0x0002a400000c000b */
[----:B012---:R-:W-:Y:S01]  /*f0d0*/  ENDCOLLECTIVE ;  /* 0x000000000000791b */ /* 0x007fe20003800000 */
.L_x_14124:
[----:B------:R-:W-:Y:S02]  /*f0e0*/  IMAD.MOV.U32 R13, RZ, RZ, R3 ;  /* 0x000000ffff0d7224 */ /* 0x000fe400078e0003 */
[----:B------:R-:W-:Y:S02]  /*f0f0*/  IMAD.MOV.U32 R12, RZ, RZ, 0x1 ;  /* 0x00000001ff0c7424 */ /* 0x000fe400078e00ff */
[----:B------:R-:W-:-:S07]  /*f100*/  IMAD.MOV.U32 R29, RZ, RZ, R14 ;  /* 0x000000ffff1d7224 */ /* 0x000fce00078e000e */
[----:B------:R-:W-:Y:S05]  /*f110*/  WARPSYNC.COLLECTIVE R15, `(.L_x_14125) ;  /* 0x000000000f087348 */ /* 0x000fea0003c00000 */
[----:B------:R0:W1:Y:S02]  /*f120*/  SHFL.IDX P6, R14, R13, R12, R11 ;  /* 0x0000000c0d0e7389 */ /* 0x00006400000c000b */
[----:B01----:R-:W-:Y:S01]  /*f130*/  ENDCOLLECTIVE ;  /* 0x000000000000791b */ /* 0x003fe20003800000 */
.L_x_14125:
        /* <DEDUP_REMOVED lines=8> */
[----:B------:R-:W-:Y:S02]  /*f1c0*/  IMAD.MOV.U32 R13, RZ, RZ, R6 ;  /* 0x000000ffff0d7224 */ /* 0x000fe400078e0006 */
[----:B------:R-:W-:-:S06]  /*f1d0*/  IMAD.MOV.U32 R8, RZ, RZ, R14 ;  /* 0x000000ffff087224 */ /* 0x000fcc00078e000e */
[----:B0-----:R-:W-:-:S07]  /*f1e0*/  @!P1 LEA R29, R10, UR38, 0x1 ;  /* 0x000000260a1d9c11 */ /* 0x001fce000f8e08ff */
[----:B------:R-:W-:Y:S05]  /*f1f0*/  WARPSYNC.COLLECTIVE R15, `(.L_x_14126) ;  /* 0x000000000f087348 */ /* 0x000fea0003c00000 */
[----:B------:R0:W1:Y:S02]  /*f200*/  SHFL.IDX P6, R14, R13, R12, R11 ;  /* 0x0000000c0d0e7389 */ /* 0x00006400000c000b */
[----:B01----:R-:W-:Y:S01]  /*f210*/  ENDCOLLECTIVE ;  /* 0x000000000000791b */ /* 0x003fe20003800000 */
.L_x_14126:
[----:B------:R-:W-:Y:S02]  /*f220*/  IMAD.MOV.U32 R13, RZ, RZ, R3 ;  /* 0x000000ffff0d7224 */ /* 0x000fe400078e0003 */
[----:B------:R-:W-:Y:S01]  /*f230*/  IMAD.MOV.U32 R12, RZ, RZ, 0x2 ;  /* 0x00000002ff0c7424 */ /* 0x000fe200078e00ff */
[----:B------:R-:W-:-:S13]  /*f240*/  @!P1 LEA R4, P3, R20, R14, 0x1 ;  /* 0x0000000e14049211 */ /* 0x000fda00078608ff */
[----:B------:R-:W-:Y:S05]  /*f250*/  WARPSYNC.COLLECTIVE R15, `(.L_x_14127) ;  /* 0x000000000f087348 */ /* 0x000fea0003c00000 */
[----:B------:R0:W1:Y:S02]  /*f260*/  SHFL.IDX P6, R14, R13, R12, R11 ;  /* 0x0000000c0d0e7389 */ /* 0x00006400000c000b */
[----:B01----:R-:W-:Y:S01]  /*f270*/  ENDCOLLECTIVE ;  /* 0x000000000000791b */ /* 0x003fe20003800000 */
.L_x_14127:
[----:B------:R-:W-:-:S05]  /*f280*/  @!P1 IADD3.X R5, RZ, R8, RZ, P3, !PT ;  /* 0x00000008ff059210 */ /* 0x000fca0001ffe4ff */
[----:B------:R-:W-:Y:S01]  /*f290*/  @!PT LDS RZ, [RZ] ;  /* 0x00000000fffff984 */ /* 0x000fe20000000800 */
[----:B------:R-:W-:Y:S01]  /*f2a0*/  @!PT LDS RZ, [RZ] ;  /* 0x00000000fffff984 */ /* 0x000fe20000000800 */
[----:B------:R-:W-:Y:S01]  /*f2b0*/  @!PT LDS RZ, [RZ] ;  /* 0x00000000fffff984 */ /* 0x000fe20000000800 */
[----:B------:R0:W-:Y:S01]  /*f2c0*/  @!P1 LDGSTS.E.BYPASS.LTC128B.128 [R29+0xcc00], desc[UR46][R4.64], !P0 ;  /* 0x0cc00000041d9fae */ /* 0x0001e2000c101d6e */
[----:B------:R-:W-:Y:S02]  /*f2d0*/  IMAD.MOV.U32 R13, RZ, RZ, R6 ;  /* 0x000000ffff0d7224 */ /* 0x000fe400078e0006 */
[----:B0-----:R-:W-:Y:S02]  /*f2e0*/  VIADD R5, R9, 0xa0 ;  /* 0x000000a009057836 */ /* 0x001fe40000000000 */
[----:B------:R-:W-:-:S03]  /*f2f0*/  IMAD.MOV.U32 R7, RZ, RZ, R14 ;  /* 0x000000ffff077224 */ /* 0x000fc600078e000e */
[----:B------:R-:W-:-:S13]  /*f300*/  ISETP.GE.AND P2, PT, R5, R0, PT ;  /* 0x000000000500720c */ /* 0x000fda0003f46270 */
[----:B------:R-:W-:Y:S05]  /*f310*/  WARPSYNC.COLLECTIVE R15, `(.L_x_14128) ;  /* 0x000000000f087348 */ /* 0x000fea0003c00000 */
[----:B------:R0:W1:Y:S02]  /*f320*/  SHFL.IDX P6, R14, R13, R12, R11 ;  /* 0x0000000c0d0e7389 */ /* 0x00006400000c000b */
[----:B01----:R-:W-:Y:S01]  /*f330*/  ENDCOLLECTIVE ;  /* 0x000000000000791b */ /* 0x003fe20003800000 */
.L_x_14128:
[----:B------:R-:W-:Y:S02]  /*f340*/  IMAD.MOV.U32 R13, RZ, RZ, R3 ;  /* 0x000000ffff0d7224 */ /* 0x000fe400078e0003 */
[----:B------:R-:W-:Y:S01]  /*f350*/  IMAD.MOV.U32 R12, RZ, RZ, 0x3 ;  /* 0x00000003ff0c7424 */ /* 0x000fe200078e00ff */
[----:B------:R-:W-:-:S07]  /*f360*/  MOV R21, R14 ;  /* 0x0000000e00157202 */ /* 0x000fce0000000f00 */
[----:B------:R-:W-:Y:S05]  /*f370*/  WARPSYNC.COLLECTIVE R15, `(.L_x_14129) ;  /* 0x000000000f087348 */ /* 0x000fea0003c00000 */
[----:B------:R0:W1:Y:S02]  /*f380*/  SHFL.IDX P6, R14, R13, R12, R11 ;  /* 0x0000000c0d0e7389 */ /* 0x00006400000c000b */
[----:B01----:R-:W-:Y:S01]  /*f390*/  ENDCOLLECTIVE ;  /* 0x000000000000791b */ /* 0x003fe20003800000 */
.L_x_14129:
[----:B------:R-:W-:-:S05]  /*f3a0*/  @!P2 LEA R4, P1, R20, R21, 0x1 ;  /* 0x000000151404a211 */ /* 0x000fca00078208ff */
[----:B------:R-:W-:Y:S01]  /*f3b0*/  @!P2 IMAD.X R5, RZ, RZ, R7, P1 ;  /* 0x000000ffff05a224 */ /* 0x000fe200008e0607 */
        /* <DEDUP_REMOVED lines=10> */
.L_x_14130:
[----:B------:R-:W-:Y:S05]  /*f460*/  BRA `(.L_x_14131) ;  /* 0xffffffd000b87947 */ /* 0x000fea000383ffff */
.L_x_14042:
[----:B01----:R-:W-:-:S04]  /*f470*/  IMAD.U32 R5, RZ, RZ, UR38 ;  /* 0x00000026ff057e24 */ /* 0x003fc8000f8e00ff */
[----:B------:R0:W1:Y:S03]  /*f480*/  SYNCS.PHASECHK.TRANS64.TRYWAIT P0, [R5+URZ+0x16820], R0 ;  /* 0x01682000050075a7 */ /* 0x000066000800017f */
[----:B-1----:R-:W-:Y:S05]  /*f490*/  @!P0 NANOSLEEP.SYNCS 0x989680 ;  /* 0x009896800000895d */ /* 0x002fea0003900000 */
[----:B------:R-:W1:Y:S02]  /*f4a0*/  @!P0 SYNCS.PHASECHK.TRANS64 P0, [R5+URZ+0x16820], R0 ;  /* 0x01682000050085a7 */ /* 0x000e64000800007f */
[----:B-1----:R-:W-:Y:S05]  /*f4b0*/  @!P0 BRA `(.L_x_14042) ;  /* 0xfffffffc00ec8947 */ /* 0x002fea000383ffff */
[----:B------:R-:W-:Y:S05]  /*f4c0*/  BRA `(.L_x_14132) ;  /* 0xffffffd000f07947 */ /* 0x000fea000383ffff */
.L_x_14049:
[----:B0-----:R-:W-:-:S04]  /*f4d0*/  IMAD.U32 R5, RZ, RZ, UR38 ;  /* 0x00000026ff057e24 */ /* 0x001fc8000f8e00ff */
[----:B------:R0:W1:Y:S03]  /*f4e0*/  SYNCS.PHASECHK.TRANS64.TRYWAIT P0, [R5+URZ+0x16848], R12 ;  /* 0x0168480c050075a7 */ /* 0x000066000800017f */
[----:B-1----:R-:W-:Y:S05]  /*f4f0*/  @!P0 NANOSLEEP.SYNCS 0x989680 ;  /* 0x009896800000895d */ /* 0x002fea0003900000 */
[----:B------:R-:W1:Y:S02]  /*f500*/  @!P0 SYNCS.PHASECHK.TRANS64 P0, [R5+URZ+0x16848], R12 ;  /* 0x0168480c050085a7 */ /* 0x000e64000800007f */
[----:B-1----:R-:W-:Y:S05]  /*f510*/  @!P0 BRA `(.L_x_14049) ;  /* 0xfffffffc00ec8947 */ /* 0x002fea000383ffff */
[----:B------:R-:W-:Y:S05]  /*f520*/  BRA `(.L_x_14133) ;  /* 0xffffffd400c47947 */ /* 0x000fea000383ffff */
.L_x_14054:
[----:B0-----:R-:W-:-:S04]  /*f530*/  IMAD.U32 R5, RZ, RZ, UR38 ;  /* 0x00000026ff057e24 */ /* 0x001fc8000f8e00ff */
[----:B------:R0:W1:Y:S03]  /*f540*/  SYNCS.PHASECHK.TRANS64.TRYWAIT P0, [R5+URZ+0x16860], R12 ;  /* 0x0168600c050075a7 */ /* 0x000066000800017f */
[----:B-1----:R-:W-:Y:S05]  /*f550*/  @!P0 NANOSLEEP.SYNCS 0x989680 ;  /* 0x009896800000895d */ /* 0x002fea0003900000 */
[----:B------:R-:W1:Y:S02]  /*f560*/  @!P0 SYNCS.PHASECHK.TRANS64 P0, [R5+URZ+0x16860], R12 ;  /* 0x0168600c050085a7 */ /* 0x000e64000800007f */
[----:B-1----:R-:W-:Y:S05]  /*f570*/  @!P0 BRA `(.L_x_14054) ;  /* 0xfffffffc00ec8947 */ /* 0x002fea000383ffff */
[----:B------:R-:W-:Y:S05]  /*f580*/  BRA `(.L_x_14134) ;  /* 0xffffffd800247947 */ /* 0x000fea000383ffff */
.L_x_14062:
[----:B0-----:R-:W-:-:S04]  /*f590*/  MOV R5, UR38 ;  /* 0x0000002600057c02 */ /* 0x001fc80008000f00 */
[----:B------:R0:W1:Y:S03]  /*f5a0*/  SYNCS.PHASECHK.TRANS64.TRYWAIT P0, [R5+URZ+0x16840], R14 ;  /* 0x0168400e050075a7 */ /* 0x000066000800017f */
[----:B-1----:R-:W-:Y:S05]  /*f5b0*/  @!P0 NANOSLEEP.SYNCS 0x989680 ;  /* 0x009896800000895d */ /* 0x002fea0003900000 */
[----:B------:R-:W1:Y:S02]  /*f5c0*/  @!P0 SYNCS.PHASECHK.TRANS64 P0, [R5+URZ+0x16840], R14 ;  /* 0x0168400e050085a7 */ /* 0x000e64000800007f */
[----:B-1----:R-:W-:Y:S05]  /*f5d0*/  @!P0 BRA `(.L_x_14062) ;  /* 0xfffffffc00ec8947 */ /* 0x002fea000383ffff */
[----:B------:R-:W-:Y:S05]  /*f5e0*/  BRA `(.L_x_14135) ;  /* 0xffffffdc00087947 */ /* 0x000fea000383ffff */
.L_x_14067:
[----:B0-----:R-:W-:-:S04]  /*f5f0*/  IMAD.U32 R5, RZ, RZ, UR38 ;  /* 0x00000026ff057e24 */ /* 0x001fc8000f8e00ff */
[----:B------:R0:W1:Y:S03]  /*f600*/  SYNCS.PHASECHK.TRANS64.TRYWAIT P0, [R5+URZ+0x16868], R4 ;  /* 0x01686804050075a7 */ /* 0x000066000800017f */
[----:B-1----:R-:W-:Y:S05]  /*f610*/  @!P0 NANOSLEEP.SYNCS 0x989680 ;  /* 0x009896800000895d */ /* 0x002fea0003900000 */
[----:B------:R-:W1:Y:S02]  /*f620*/  @!P0 SYNCS.PHASECHK.TRANS64 P0, [R5+URZ+0x16868], R4 ;  /* 0x01686804050085a7 */ /* 0x000e64000800007f */
[----:B-1----:R-:W-:Y:S05]  /*f630*/  @!P0 BRA `(.L_x_14067) ;  /* 0xfffffffc00ec8947 */ /* 0x002fea000383ffff */
[----:B------:R-:W-:Y:S05]  /*f640*/  BRA `(.L_x_14136) ;  /* 0xffffffdc00707947 */ /* 0x000fea000383ffff */
.L_x_14075:
[----:B0-----:R-:W-:-:S04]  /*f650*/  IMAD.U32 R4, RZ, RZ, UR38 ;  /* 0x00000026ff047e24 */ /* 0x001fc8000f8e00ff */
[----:B------:R0:W1:Y:S03]  /*f660*/  SYNCS.PHASECHK.TRANS64.TRYWAIT P0, [R4+URZ+0x16848], R9 ;  /* 0x01684809040075a7 */ /* 0x000066000800017f */
[----:B-1----:R-:W-:Y:S05]  /*f670*/  @!P0 NANOSLEEP.SYNCS 0x989680 ;  /* 0x009896800000895d */ /* 0x002fea0003900000 */
[----:B------:R-:W1:Y:S02]  /*f680*/  @!P0 SYNCS.PHASECHK.TRANS64 P0, [R4+URZ+0x16848], R9 ;  /* 0x01684809040085a7 */ /* 0x000e64000800007f */
[----:B-1----:R-:W-:Y:S05]  /*f690*/  @!P0 BRA `(.L_x_14075) ;  /* 0xfffffffc00ec8947 */ /* 0x002fea000383ffff */
[----:B------:R-:W-:Y:S05]  /*f6a0*/  BRA `(.L_x_14137) ;  /* 0xffffffe000687947 */ /* 0x000fea000383ffff */
.L_x_14080:
[----:B0-----:R-:W-:-:S04]  /*f6b0*/  IMAD.U32 R4, RZ, RZ, UR38 ;  /* 0x00000026ff047e24 */ /* 0x001fc8000f8e00ff */
[----:B------:R0:W1:Y:S03]  /*f6c0*/  SYNCS.PHASECHK.TRANS64.TRYWAIT P0, [R4+URZ+0x16860], R9 ;  /* 0x01686009040075a7 */ /* 0x000066000800017f */
[----:B-1----:R-:W-:Y:S05]  /*f6d0*/  @!P0 NANOSLEEP.SYNCS 0x989680 ;  /* 0x009896800000895d */ /* 0x002fea0003900000 */
[----:B------:R-:W1:Y:S02]  /*f6e0*/  @!P0 SYNCS.PHASECHK.TRANS64 P0, [R4+URZ+0x16860], R9 ;  /* 0x01686009040085a7 */ /* 0x000e64000800007f */
[----:B-1----:R-:W-:Y:S05]  /*f6f0*/  @!P0 BRA `(.L_x_14080) ;  /* 0xfffffffc00ec8947 */ /* 0x002fea000383ffff */
[----:B------:R-:W-:Y:S05]  /*f700*/  BRA `(.L_x_14138) ;  /* 0xffffffe000cc7947 */ /* 0x000fea000383ffff */
.L_x_14087:
[----:B0-----:R0:W1:Y:S02]  /*f710*/  SYNCS.PHASECHK.TRANS64.TRYWAIT P0, [R4+URZ+0x16860], R3 ;  /* 0x01686003040075a7 */ /* 0x001064000800017f */
[----:B-1----:R-:W-:Y:S05]  /*f720*/  @!P0 NANOSLEEP.SYNCS 0x989680 ;  /* 0x009896800000895d */ /* 0x002fea0003900000 */
[----:B------:R-:W1:Y:S02]  /*f730*/  @!P0 SYNCS.PHASECHK.TRANS64 P0, [R4+URZ+0x16860], R3 ;  /* 0x01686003040085a7 */ /* 0x000e64000800007f */
[----:B-1----:R-:W-:Y:S05]  /*f740*/  @!P0 BRA `(.L_x_14087) ;  /* 0xfffffffc00f08947 */ /* 0x002fea000383ffff */
[----:B------:R-:W-:Y:S05]  /*f750*/  BRA `(.L_x_14139) ;  /* 0xffffffe4005c7947 */ /* 0x000fea000383ffff */
.L_x_14091:
[----:B0-----:R0:W1:Y:S02]  /*f760*/  SYNCS.PHASECHK.TRANS64.TRYWAIT P0, [R7+URZ+0x16820], R4 ;  /* 0x01682004070075a7 */ /* 0x001064000800017f */
[----:B-1----:R-:W-:Y:S05]  /*f770*/  @!P0 NANOSLEEP.SYNCS 0x989680 ;  /* 0x009896800000895d */ /* 0x002fea0003900000 */
[----:B------:R-:W1:Y:S02]  /*f780*/  @!P0 SYNCS.PHASECHK.TRANS64 P0, [R7+URZ+0x16820], R4 ;  /* 0x01682004070085a7 */ /* 0x000e64000800007f */
[----:B-1----:R-:W-:Y:S05]  /*f790*/  @!P0 BRA `(.L_x_14091) ;  /* 0xfffffffc00f08947 */ /* 0x002fea000383ffff */
[----:B------:R-:W-:Y:S05]  /*f7a0*/  BRA `(.L_x_14140) ;  /* 0xffffffe400f47947 */ /* 0x000fea000383ffff */
.L_x_14092:
[----:B------:R-:W-:Y:S01]  /*f7b0*/  BSSY B0, `(.L_x_14141) ;  /* 0x0000008000007945 */ /* 0x000fe20003800000 */
[----:B------:R-:W-:Y:S01]  /*f7c0*/  IMAD.MOV.U32 R13, RZ, RZ, R16 ;  /* 0x000000ffff0d7224 */ /* 0x000fe200078e0010 */
[----:B------:R-:W-:Y:S01]  /*f7d0*/  MOV R12, RZ ;  /* 0x000000ff000c7202 */ /* 0x000fe20000000f00 */
[----:B------:R-:W-:Y:S02]  /*f7e0*/  IMAD.MOV.U32 R11, RZ, RZ, 0x1f ;  /* 0x0000001fff0b7424 */ /* 0x000fe400078e00ff */
[----:B------:R-:W-:-:S07]  /*f7f0*/  IMAD.MOV.U32 R15, RZ, RZ, -0x1 ;  /* 0xffffffffff0f7424 */ /* 0x000fce00078e00ff */
[----:B0-----:R-:W-:Y:S05]  /*f800*/  WARPSYNC.COLLECTIVE R15, `(.L_x_14142) ;  /* 0x000000000f087348 */ /* 0x001fea0003c00000 */
[----:B------:R1:W2:Y:S02]  /*f810*/  SHFL.IDX P6, R14, R13, R12, R11 ;  /* 0x0000000c0d0e7389 */ /* 0x0002a400000c000b */
[----:B012---:R-:W-:Y:S01]  /*f820*/  ENDCOLLECTIVE ;  /* 0x000000000000791b */ /* 0x007fe20003800000 */
.L_x_14142:
[----:B------:R-:W-:Y:S05]  /*f830*/  BSYNC B0 ;  /* 0x0000000000007941 */ /* 0x000fea0003800000 */
.L_x_14141:
[----:B------:R-:W-:Y:S05]  /*f840*/  BRA `(.L_x_14143) ;  /* 0xffffffe400d87947 */ /* 0x000fea000383ffff */
.L_x_14093:
[----:B------:R-:W-:Y:S01]  /*f850*/  BSSY B0, `(.L_x_14144) ;  /* 0x0000006000007945 */ /* 0x000fe20003800000 */
[----:B------:R-:W-:-:S07]  /*f860*/  IMAD.MOV.U32 R15, RZ, RZ, -0x1 ;  /* 0xffffffffff0f7424 */ /* 0x000fce00078e00ff */
[----:B01----:R-:W-:Y:S05]  /*f870*/  WARPSYNC.COLLECTIVE R15, `(.L_x_14145) ;  /* 0x000000000f0c7348 */ /* 0x003fea0003c00000 */
[----:B------:R-:W-:Y:S02]  /*f880*/  ELECT P6, UR62, PT ;  /* 0x00000000003e782f */ /* 0x000fe400038c0000 */
[----:B------:R-:W-:Y:S01]  /*f890*/  MOV R14, UR62 ;  /* 0x0000003e000e7c02 */ /* 0x000fe20008000f00 */
[----:B01----:R-:W-:Y:S10]  /*f8a0*/  ENDCOLLECTIVE ;  /* 0x000000000000791b */ /* 0x003ff40003800000 */
.L_x_14145:
[----:B------:R-:W-:Y:S05]  /*f8b0*/  BSYNC B0 ;  /* 0x0000000000007941 */ /* 0x000fea0003800000 */
.L_x_14144:
[----:B------:R-:W-:Y:S05]  /*f8c0*/  BRA `(.L_x_14146) ;  /* 0xffffffe400cc7947 */ /* 0x000fea000383ffff */
.L_x_14095:
[----:B0-----:R0:W2:Y:S02]  /*f8d0*/  SYNCS.PHASECHK.TRANS64.TRYWAIT P0, [R6+URZ], R5 ;  /* 0x00000005060075a7 */ /* 0x0010a4000800017f */
[----:B--2---:R-:W-:Y:S05]  /*f8e0*/  @!P0 NANOSLEEP.SYNCS 0x989680 ;  /* 0x009896800000895d */ /* 0x004fea0003900000 */
[----:B------:R-:W2:Y:S02]  /*f8f0*/  @!P0 SYNCS.PHASECHK.TRANS64 P0, [R6+URZ], R5 ;  /* 0x00000005060085a7 */ /* 0x000ea4000800007f */
[----:B--2---:R-:W-:Y:S05]  /*f900*/  @!P0 BRA `(.L_x_14095) ;  /* 0xfffffffc00f08947 */ /* 0x004fea000383ffff */
[----:B------:R-:W-:Y:S05]  /*f910*/  BRA `(.L_x_14147) ;  /* 0xffffffe800007947 */ /* 0x000fea000383ffff */
.L_x_14096:
[----:B--2---:R2:W3:Y:S02]  /*f920*/  SYNCS.PHASECHK.TRANS64.TRYWAIT P0, [R3+URZ], R2 ;  /* 0x00000002030075a7 */ /* 0x0044e4000800017f */
[----:B---3--:R-:W-:Y:S05]  /*f930*/  @!P0 NANOSLEEP.SYNCS 0x989680 ;  /* 0x009896800000895d */ /* 0x008fea0003900000 */
[----:B------:R-:W3:Y:S02]  /*f940*/  @!P0 SYNCS.PHASECHK.TRANS64 P0, [R3+URZ], R2 ;  /* 0x00000002030085a7 */ /* 0x000ee4000800007f */
[----:B---3--:R-:W-:Y:S05]  /*f950*/  @!P0 BRA `(.L_x_14096) ;  /* 0xfffffffc00f08947 */ /* 0x008fea000383ffff */
[----:B------:R-:W-:Y:S05]  /*f960*/  BRA `(.L_x_14148) ;  /* 0xffffffe400f47947 */ /* 0x000fea000383ffff */
.L_x_14098:
[----:B--2---:R2:W3:Y:S02]  /*f970*/  SYNCS.PHASECHK.TRANS64.TRYWAIT P0, [R0+URZ], R5 ;  /* 0x00000005000075a7 */ /* 0x0044e4000800017f */
[----:B---3--:R-:W-:Y:S05]  /*f980*/  @!P0 NANOSLEEP.SYNCS 0x989680 ;  /* 0x009896800000895d */ /* 0x008fea0003900000 */
[----:B------:R-:W3:Y:S02]  /*f990*/  @!P0 SYNCS.PHASECHK.TRANS64 P0, [R0+URZ], R5 ;  /* 0x00000005000085a7 */ /* 0x000ee4000800007f */
[----:B---3--:R-:W-:Y:S05]  /*f9a0*/  @!P0 BRA `(.L_x_14098) ;  /* 0xfffffffc00f08947 */ /* 0x008fea000383ffff */
[----:B------:R-:W-:Y:S05]  /*f9b0*/  BRA `(.L_x_14149) ;  /* 0xffffffe400f87947 */ /* 0x000fea000383ffff */
.L_x_14150:
        /* <DEDUP_REMOVED lines=12> */
.L_x_14881:


//--------------------- .text._ZN7cutlass13device_kernelIN5flash11enable_sm90INS1_16FlashAttnFwdSm90INS1_25CollectiveMainloopFwdSm90ILi2EN4cute5tupleIJNS5_1CILi1EEES8_S8_EEENS6_IJNS7_ILi192EEENS7_ILi128EEENS7_ILi64EEEEEELi64ENS_6half_tEfNS_4arch4Sm90ELb1ELb0ELb1ELb1ELb0ELb0ELb0ELb1ELb1ELb1ELb1ELb0EEENS1_21CollectiveEpilogueFwdINS6_IJSA_SC_SB_EEES9_SE_SG_Li384ELb1ELb1ELb1ELb0EEENS1_36VarlenDynamicPersistentTileSchedulerILi192ELi128ELi384ELi128ELb1ELb1ELb1ELb1ELb1ELb1EEEEEEEEEvNT_6ParamsE --------------------------
	.section	.text._ZN7cutlass13device_kernelIN5flash11enable_sm90INS1_16FlashAttnFwdSm90INS1_25CollectiveMainloopFwdSm90ILi2EN4cute5tupleIJNS5_1CILi1EEES8_S8_EEENS6_IJNS7_ILi192EEENS7_ILi128EEENS7_ILi64EEEEEELi64ENS_6half_tEfNS_4arch4Sm90ELb1ELb0ELb1ELb1ELb0ELb0ELb0ELb1ELb1ELb1ELb1ELb0EEENS1_21CollectiveEpilogueFwdINS6_IJSA_SC_SB_EEES9_SE_SG_Li384ELb1ELb1ELb1ELb0EEENS1_36VarlenDynamicPersistentTileSchedulerILi192ELi128ELi384ELi128ELb1ELb1ELb1ELb1ELb1ELb1EEEEEEEEEvNT_6ParamsE,"ax",@progbits
	.align	128
.text._ZN7cutlass13device_kernelIN5flash11enable_sm90INS1_16FlashAttnFwdSm90INS1_25CollectiveMainloopFwdSm90ILi2EN4cute5tupleIJNS5_1CILi1EEES8_S8_EEENS6_IJNS7_ILi192EEENS7_ILi128EEENS7_ILi64EEEEEELi64ENS_6half_tEfNS_4arch4Sm90ELb1ELb0ELb1ELb1ELb0ELb0ELb0ELb1ELb1ELb1ELb1ELb0EEENS1_21CollectiveEpilogueFwdINS6_IJSA_SC_SB_EEES9_SE_SG_Li384ELb1ELb1ELb1ELb0EEENS1_36VarlenDynamicPersistentTileSchedulerILi192ELi128ELi384ELi128ELb1ELb1ELb1ELb1ELb1ELb1EEEEEEEEEvNT_6ParamsE:
        .type           _ZN7cutlass13device_kernelIN5flash11enable_sm90INS1_16FlashAttnFwdSm90INS1_25CollectiveMainloopFwdSm90ILi2EN4cute5tupleIJNS5_1CILi1EEES8_S8_EEENS6_IJNS7_ILi192EEENS7_ILi128EEENS7_ILi64EEEEEELi64ENS_6half_tEfNS_4arch4Sm90ELb1ELb0ELb1ELb1ELb0ELb0ELb0ELb1ELb1ELb1ELb1ELb0EEENS1_21CollectiveEpilogueFwdINS6_IJSA_SC_SB_EEES9_SE_SG_Li384ELb1ELb1ELb1ELb0EEENS1_36VarlenDynamicPersistentTileSchedulerILi192ELi128ELi384ELi128ELb1ELb1ELb1ELb1ELb1ELb1EEEEEEEEEvNT_6ParamsE,@function
        .size           _ZN7cutlass13device_kernelIN5flash11enable_sm90INS1_16FlashAttnFwdSm90INS1_25CollectiveMainloopFwdSm90ILi2EN4cute5tupleIJNS5_1CILi1EEES8_S8_EEENS6_IJNS7_ILi192EEENS7_ILi128EEENS7_ILi64EEEEEELi64ENS_6half_tEfNS_4arch4Sm90ELb1ELb0ELb1ELb1ELb0ELb0ELb0ELb1ELb1ELb1ELb1ELb0EEENS1_21CollectiveEpilogueFwdINS6_IJSA_SC_SB_EEES9_SE_SG_Li384ELb1ELb1ELb1ELb0EEENS1_36VarlenDynamicPersistentTileSchedulerILi192ELi128ELi384ELi128ELb1ELb1ELb1ELb1ELb1ELb1EEEEEEEEEvNT_6ParamsE,(.L_x_14882 - _ZN7cutlass13device_kernelIN5flash11enable_sm90INS1_16FlashAttnFwdSm90INS1_25CollectiveMainloopFwdSm90ILi2EN4cute5tupleIJNS5_1CILi1EEES8_S8_EEENS6_IJNS7_ILi192EEENS7_ILi128EEENS7_ILi64EEEEEELi64ENS_6half_tEfNS_4arch4Sm90ELb1ELb0ELb1ELb1ELb0ELb0ELb0ELb1ELb1ELb1ELb1ELb0EEENS1_21CollectiveEpilogueFwdINS6_IJSA_SC_SB_EEES9_SE_SG_Li384ELb1ELb1ELb1ELb0EEENS1_36VarlenDynamicPersistentTileSchedulerILi192ELi128ELi384ELi128ELb1ELb1ELb1ELb1ELb1ELb1EEEEEEEEEvNT_6ParamsE)
        .other          _ZN7cutlass13device_kernelIN5flash11enable_sm90INS1_16FlashAttnFwdSm90INS1_25CollectiveMainloopFwdSm90ILi2EN4cute5tupleIJNS5_1CILi1EEES8_S8_EEENS6_IJNS7_ILi192EEENS7_ILi128EEENS7_ILi64EEEEEELi64ENS_6half_tEfNS_4arch4Sm90ELb1ELb0ELb1ELb1ELb0ELb0ELb0ELb1ELb1ELb1ELb1ELb0EEENS1_21CollectiveEpilogueFwdINS6_IJSA_SC_SB_EEES9_SE_SG_Li384ELb1ELb1ELb1ELb0EEENS1_36VarlenDynamicPersistentTileSchedulerILi192ELi128ELi384ELi128ELb1ELb1ELb1ELb1ELb1ELb1EEEEEEEEEvNT_6ParamsE,@"STO_CUDA_ENTRY STV_DEFAULT"
_ZN7cutlass13device_kernelIN5flash11enable_sm90INS1_16FlashAttnFwdSm90INS1_25CollectiveMainloopFwdSm90ILi2EN4cute5tupleIJNS5_1CILi1EEES8_S8_EEENS6_IJNS7_ILi192EEENS7_ILi128EEENS7_ILi64EEEEEELi64ENS_6half_tEfNS_4arch4Sm90ELb1ELb0ELb1ELb1ELb0ELb0ELb0ELb1ELb1ELb1ELb1ELb0EEENS1_21CollectiveEpilogueFwdINS6_IJSA_SC_SB_EEES9_SE_SG_Li384ELb1ELb1ELb1ELb0EEENS1_36VarlenDynamicPersistentTileSchedulerILi192ELi128ELi384ELi128ELb1ELb1ELb1ELb1ELb1ELb1EEEEEEEEEvNT_6ParamsE:
        /* <DEDUP_REMOVED lines=17> */
.L_x_14152:
[----:B------:R-:W-:Y:S05]  /*0110*/  BSYNC B0 ;  /* 0x0000000000007941 */ /* 0x000fea0003800000 */
.L_x_14151:
        /* <DEDUP_REMOVED lines=40> */
.L_x_14153:
        /* <DEDUP_REMOVED lines=22> */
.L_x_14154:
        /* <DEDUP_REMOVED lines=18> */
.L_x_14155:
        /* <DEDUP_REMOVED lines=22> */
.L_x_14156:
        /* <DEDUP_REMOVED lines=22> */
.L_x_14157:
        /* <DEDUP_REMOVED lines=8> */
.L_x_14159:
        /* <DEDUP_REMOVED lines=19> */
[----:B------:R-:W-:-:S05]  /*0a90*/  VIADD R17, R2, 0xffffff80 ;  /* 0xffffff8002117836 */ /* 0x000fca0000000000 */
[----:B------:R-:W-:-:S04]  /*0aa0*/  SHF.R.S32.HI R0, RZ, 0x1f, R17 ;  /* 0x0000001fff007819 */ /* 0x000fc80000011411 */
[----:B------:R-:W-:-:S04]  /*0ab0*/  LEA.HI R2, R0, R17, RZ, 0x7 ;  /* 0x0000001100027211 */ /* 0x000fc800078f38ff */
[----:B------:R-:W-:-:S05]  /*0ac0*/  LOP3.LUT R3, R2, 0xffffff80, RZ, 0xc0, !PT ;  /* 0xffffff8002037812 */ /* 0x000fca00078ec0ff */
[----:B------:R-:W-:Y:S01]  /*0ad0*/  IMAD.IADD R16, R17, 0x1, -R3 ;  /* 0x0000000111107824 */ /* 0x000fe200078e0a03 */
[CC--:B------:R-:W-:Y:S02]  /*0ae0*/  LEA.HI R4, R0.reuse, R17.reuse, RZ, 0x5 ;  /* 0x0000001100047211 */ /* 0x0c0fe400078f28ff */
[----:B------:R-:W-:Y:S02]  /*0af0*/  LEA.HI R3, R0, R17, RZ, 0x4 ;  /* 0x0000001100037211 */ /* 0x000fe400078f20ff */
[----:B------:R-:W-:Y:S01]  /*0b00*/  SHF.R.S32.HI R6, RZ, 0x1f, R16 ;  /* 0x0000001fff067819 */ /* 0x000fe20000011410 */
[----:B------:R-:W-:Y:S01]  /*0b10*/  IMAD.SHL.U32 R5, R4, 0x20, RZ ;  /* 0x0000002004057824 */ /* 0x000fe200078e00ff */
[----:B------:R-:W-:Y:S02]  /*0b20*/  LOP3.LUT R4, R3, 0x3fffff0, RZ, 0xc0, !PT ;  /* 0x03fffff003047812 */ /* 0x000fe400078ec0ff */
[----:B------:R-:W-:Y:S02]  /*0b30*/  LEA.HI R7, R6, R16, RZ, 0x2 ;  /* 0x0000001006077211 */ /* 0x000fe400078f10ff */
[----:B------:R-:W-:-:S02]  /*0b40*/  LOP3.LUT R5, R5, 0xfffffc00, RZ, 0xc0, !PT ;  /* 0xfffffc0005057812 */ /* 0x000fc400078ec0ff */
[--C-:B------:R-:W-:Y:S02]  /*0b50*/  SHF.R.S32.HI R8, RZ, 0x2, R7.reuse ;  /* 0x00000002ff087819 */ /* 0x100fe40000011407 */
[----:B------:R-:W-:Y:S01]  /*0b60*/  SHF.R.S32.HI R9, RZ, 0x1f, R7 ;  /* 0x0000001fff097819 */ /* 0x000fe20000011407 */
[----:B------:R-:W-:Y:S01]  /*0b70*/  IMAD.IADD R4, R17, 0x1, -R4 ;  /* 0x0000000111047824 */ /* 0x000fe200078e0a04 */
[----:B------:R-:W-:Y:S02]  /*0b80*/  SHF.R.S32.HI R11, RZ, 0x7, R2 ;  /* 0x00000007ff0b7819 */ /* 0x000fe40000011402 */
[----:B------:R-:W-:Y:S02]  /*0b90*/  SHF.R.S32.HI R2, RZ, 0x4, R3 ;  /* 0x00000004ff027819 */ /* 0x000fe40000011403 */
[----:B------:R-:W-:Y:S01]  /*0ba0*/  LEA.HI R9, R9, R8, RZ, 0x3 ;  /* 0x0000000809097211 */ /* 0x000fe200078f18ff */
[----:B------:R-:W-:Y:S01]  /*0bb0*/  IMAD R4, R4, 0x40, R5 ;  /* 0x0000004004047824 */ /* 0x000fe200078e0205 */
[----:B------:R-:W-:Y:S01]  /*0bc0*/  LEA.HI R3, R3, R2, RZ, 0x1 ;  /* 0x0000000203037211 */ /* 0x000fe200078f08ff */
[----:B------:R-:W-:Y:S01]  /*0bd0*/  IMAD.HI R5, R11, 0x55555556, RZ ;  /* 0x555555560b057827 */ /* 0x000fe200078e02ff */
[----:B------:R-:W-:-:S02]  /*0be0*/  LOP3.LUT R9, R9, 0xfffffff8, RZ, 0xc0, !PT ;  /* 0xfffffff809097812 */ /* 0x000fc400078ec0ff */
[----:B------:R-:W-:Y:S02]  /*0bf0*/  LEA.HI R6, R6, R16, RZ, 0x5 ;  /* 0x0000001006067211 */ /* 0x000fe400078f28ff */
[----:B------:R-:W-:Y:S01]  /*0c00*/  LOP3.LUT R3, R3, 0x1ffffffe, RZ, 0xc0, !PT ;  /* 0x1ffffffe03037812 */ /* 0x000fe200078ec0ff */
[----:B------:R-:W-:Y:S01]  /*0c10*/  IMAD.IADD R9, R8, 0x1, -R9 ;  /* 0x0000000108097824 */ /* 0x000fe200078e0a09 */
[----:B------:R-:W-:Y:S02]  /*0c20*/  LEA.HI R5, R5, R5, RZ, 0x1 ;  /* 0x0000000505057211 */ /* 0x000fe400078f08ff */
[----:B------:R-:W-:Y:S01]  /*0c30*/  SHF.R.S32.HI R6, RZ, 0x5, R6 ;  /* 0x00000005ff067819 */ /* 0x000fe20000011406 */
[----:B------:R-:W-:Y:S01]  /*0c40*/  IMAD.IADD R3, R2, 0x1, -R3 ;  /* 0x0000000102037824 */ /* 0x000fe200078e0a03 */
[----:B------:R-:W-:Y:S01]  /*0c50*/  LEA.HI R10, R0, R17, RZ, 0x2 ;  /* 0x00000011000a7211 */ /* 0x000fe200078f10ff */
[----:B------:R-:W-:Y:S02]  /*0c60*/  IMAD R5, R5, -0x3, R11 ;  /* 0xfffffffd05057824 */ /* 0x000fe400078e020b */
[----:B------:R-:W-:-:S02]  /*0c70*/  IMAD R6, R6, 0x10, R9 ;  /* 0x0000001006067824 */ /* 0x000fc400078e0209 */
[----:B------:R-:W-:Y:S01]  /*0c80*/  IMAD R3, R3, 0x8, R4 ;  /* 0x0000000803037824 */ /* 0x000fe200078e0204 */
[----:B------:R-:W-:Y:S01]  /*0c90*/  LOP3.LUT R10, R10, 0xfffffffc, RZ, 0xc0, !PT ;  /* 0xfffffffc0a0a7812 */ /* 0x000fe200078ec0ff */
[----:B------:R-:W-:Y:S01]  /*0ca0*/  IMAD R2, R5, 0x40, R6 ;  /* 0x0000004005027824 */ /* 0x000fe200078e0206 */
[----:B------:R-:W-:Y:S02]  /*0cb0*/  LEA.HI R0, R0, R17, RZ, 0x3 ;  /* 0x0000001100007211 */ /* 0x000fe400078f18ff */
[----:B------:R0:W-:Y:S01]  /*0cc0*/  STL [R1+0x48], R3 ;  /* 0x0000480301007387 */ /* 0x0001e20000100800 */
[----:B------:R-:W-:Y:S01]  /*0cd0*/  IMAD.IADD R10, R17, 0x1, -R10 ;  /* 0x00000001110a7824 */ /* 0x000fe200078e0a0a */
[----:B------:R-:W-:Y:S02]  /*0ce0*/  LOP3.LUT R156, R0, 0xfffffff8, RZ, 0xc0, !PT ;  /* 0xfffffff8009c7812 */ /* 0x000fe400078ec0ff */
[----:B------:R1:W-:Y:S01]  /*0cf0*/  STL [R1+0x44], R2 ;  /* 0x0000440201007387 */ /* 0x0003e20000100800 */
[----:B------:R-:W-:-:S03]  /*0d00*/  LOP3.LUT R7, R7, 0x7ffffffc, RZ, 0xc0, !PT ;  /* 0x7ffffffc07077812 */ /* 0x000fc600078ec0ff */
[----:B------:R1:W-:Y:S01]  /*0d10*/  STL [R1+0x24], RZ ;  /* 0x000024ff01007387 */ /* 0x0003e20000100800 */
[----:B------:R-:W-:Y:S02]  /*0d20*/  IADD3 R156, R17, -R156, RZ ;  /* 0x8000009c119c7210 */ /* 0x000fe40007ffe0ff */
[----:B------:R-:W-:Y:S01]  /*0d30*/  LEA.HI R8, R10, R10, RZ, 0x1 ;  /* 0x0000000a0a087211 */ /* 0x000fe200078f08ff */
[----:B------:R-:W-:Y:S02]  /*0d40*/  IMAD.IADD R22, R16, 0x1, -R7 ;  /* 0x0000000110167824 */ /* 0x000fe400078e0a07 */
[----:B0-----:R-:W-:Y:S01]  /*0d50*/  IMAD.SHL.U32 R3, R156, 0x8, RZ ;  /* 0x000000089c037824 */ /* 0x001fe200078e00ff */
[----:B------:R-:W-:Y:S01]  /*0d60*/  LOP3.LUT R11, R8, 0x1ffffffe, RZ, 0xc0, !PT ;  /* 0x1ffffffe080b7812 */ /* 0x000fe200078ec0ff */
[----:B------:R-:W-:Y:S01]  /*0d70*/  IMAD.SHL.U32 R22, R22, 0x2, RZ ;  /* 0x0000000216167824 */ /* 0x000fe200078e00ff */
[----:B------:R-:W-:Y:S02]  /*0d80*/  SHF.R.S32.HI R4, RZ, 0x3, R0 ;  /* 0x00000003ff047819 */ /* 0x000fe40000011400 */
[----:B------:R-:W-:Y:S01]  /*0d90*/  SHF.R.S32.HI R0, RZ, 0x1f, R3 ;  /* 0x0000001fff007819 */ /* 0x000fe20000011403 */
[----:B------:R-:W-:-:S02]  /*0da0*/  IMAD.IADD R11, R10, 0x1, -R11 ;  /* 0x000000010a0b7824 */ /* 0x000fc400078e0a0b */
[C---:B------:R-:W-:Y:S02]  /*0db0*/  VIADD R10, R22.reuse, 0x10 ;  /* 0x00000010160a7836 */ /* 0x040fe40000000000 */
[C---:B------:R-:W-:Y:S02]  /*0dc0*/  VIADD R9, R22.reuse, 0x18 ;  /* 0x0000001816097836 */ /* 0x040fe40000000000 */
[C---:B------:R-:W-:Y:S02]  /*0dd0*/  VIADD R8, R22.reuse, 0x20 ;  /* 0x0000002016087836 */ /* 0x040fe40000000000 */
[C---:B------:R-:W-:Y:S02]  /*0de0*/  VIADD R4, R22.reuse, 0x28 ;  /* 0x0000002816047836 */ /* 0x040fe40000000000 */
[C---:B------:R-:W-:Y:S02]  /*0df0*/  VIADD R3, R22.reuse, 0x30 ;  /* 0x0000003016037836 */ /* 0x040fe40000000000 */
[----:B------:R-:W-:Y:S01]  /*0e00*/  VIADD R0, R22, 0x38 ;  /* 0x0000003816007836 */ /* 0x000fe20000000000 */
[----:B------:R-:W-:Y:S01]  /*0e10*/  SHF.R.S32.HI R10, RZ, 0x1f, R10 ;  /* 0x0000001fff0a7819 */ /* 0x000fe2000001140a */
[----:B------:R-:W-:Y:S01]  /*0e20*/  IMAD.MOV.U32 R5, RZ, RZ, R13 ;  /* 0x000000ffff057224 */ /* 0x000fe200078e000d */
[----:B------:R-:W-:Y:S01]  /*0e30*/  SHF.R.S32.HI R9, RZ, 0x1f, R9 ;  /* 0x0000001fff097819 */ /* 0x000fe20000011409 */
[----:B------:R-:W-:Y:S01]  /*0e40*/  IMAD.MOV.U32 R6, RZ, RZ, R14 ;  /* 0x000000ffff067224 */ /* 0x000fe200078e000e */
[----:B------:R-:W-:Y:S01]  /*0e50*/  SHF.R.S32.HI R8, RZ, 0x1f, R8 ;  /* 0x0000001fff087819 */ /* 0x000fe20000011408 */
[----:B------:R-:W-:Y:S01]  /*0e60*/  IMAD.MOV.U32 R7, RZ, RZ, R15 ;  /* 0x000000ffff077224 */ /* 0x000fe200078e000f */
[----:B------:R-:W-:Y:S01]  /*0e70*/  SHF.R.S32.HI R4, RZ, 0x1f, R4 ;  /* 0x0000001fff047819 */ /* 0x000fe20000011404 */
[----:B------:R-:W-:Y:S01]  /*0e80*/  IMAD R152, R11, 0x8, R2 ;  /* 0x000000080b987824 */ /* 0x000fe200078e0202 */
[----:B------:R-:W-:-:S02]  /*0e90*/  SHF.R.S32.HI R3, RZ, 0x1f, R3 ;  /* 0x0000001fff037819 */ /* 0x000fc40000011403 */
[----:B------:R-:W-:Y:S01]  /*0ea0*/  SHF.R.S32.HI R0, RZ, 0x1f, R0 ;  /* 0x0000001fff007819 */ /* 0x000fe20000011400 */
[----:B------:R-:W-:Y:S01]  /*0eb0*/  UMOV UR36, URZ ;  /* 0x0000003f00247c82 */ /* 0x000fe20008000000 */
[----:B------:R-:W-:Y:S01]  /*0ec0*/  UMOV UR37, URZ ;  /* 0x0000003f00257c82 */ /* 0x000fe20008000000 */
[----:B--2---:R-:W-:Y:S01]  /*0ed0*/  LOP3.LUT R19, R12, 0x1, RZ, 0xfc, !PT ;  /* 0x000000010c137812 */ /* 0x004fe200078efcff */
[----:B------:R-:W-:-:S05]  /*0ee0*/  VIADD R12, R22, 0x8 ;  /* 0x00000008160c7836 */ /* 0x000fca0000000000 */
[----:B-1----:R-:W-:-:S07]  /*0ef0*/  SHF.R.S32.HI R12, RZ, 0x1f, R12 ;  /* 0x0000001fff0c7819 */ /* 0x002fce000001140c */
.L_x_14205:
[----:B012---:R-:W0:Y:S01]  /*0f00*/  LDC.64 R2, c[0x0][0xc88] ;  /* 0x00032200ff027b82 */ /* 0x007e220000000a00 */
[----:B------:R-:W-:Y:S01]  /*0f10*/  ULDC.64 UR4, c[0x0][0xa28] ;  /* 0x00028a0000047ab9 */ /* 0x000fe20000000a00 */
[----:B------:R-:W-:-:S06]  /*0f20*/  ULDC.64 UR6, c[0x0][0xa18] ;  /* 0x0002860000067ab9 */ /* 0x000fcc0000000a00 */
[----:B------:R-:W1:Y:S08]  /*0f30*/  LDC R18, c[0x0][0x288] ;  /* 0x0000a200ff127b82 */ /* 0x000e700000000800 */
[----:B------:R-:W2:Y:S01]  /*0f40*/  LDC.64 R12, c[0x0][0x418] ;  /* 0x00010600ff0c7b82 */ /* 0x000ea20000000a00 */
[----:B0-----:R-:W-:-:S07]  /*0f50*/  IMAD.WIDE R2, R7, 0x4, R2 ;  /* 0x0000000407027825 */ /* 0x001fce00078e0202 */
[----:B-----5:R-:W0:Y:S01]  /*0f60*/  LDC R11, c[0x0][0x424] ;  /* 0x00010900ff0b7b82 */ /* 0x020e220000000800 */
[----:B---3--:R-:W3:Y:S01]  /*0f70*/  LDG.E R153, desc[UR40][R2.64] ;  /* 0x0000002802997981 */ /* 0x008ee2000c1e1900 */
[----:B------:R-:W-:Y:S01]  /*0f80*/  ISETP.NE.U32.AND P1, PT, RZ, UR4, PT ;  /* 0x00000004ff007c0c */ /* 0x000fe2000bf25070 */
[----:B------:R-:W-:Y:S01]  /*0f90*/  IMAD.MOV.U32 R10, RZ, RZ, RZ ;  /* 0x000000ffff0a7224 */ /* 0x000fe200078e00ff */
[----:B------:R-:W-:-:S04]  /*0fa0*/  ISETP.NE.U32.AND P0, PT, RZ, UR6, PT ;  /* 0x00000006ff007c0c */ /* 0x000fc8000bf05070 */
[----:B----4-:R-:W4:Y:S01]  /*0fb0*/  LDC R17, c[0x0][0x2f0] ;  /* 0x0000bc00ff117b82 */ /* 0x010f220000000800 */
[----:B------:R-:W-:Y:S02]  /*0fc0*/  ISETP.NE.AND.EX P1, PT, RZ, UR5, PT, P1 ;  /* 0x00000005ff007c0c */ /* 0x000fe4000bf25310 */
[----:B------:R-:W-:Y:S02]  /*0fd0*/  ISETP.NE.AND.EX P0, PT, RZ, UR7, PT, P0 ;  /* 0x00000007ff007c0c */ /* 0x000fe4000bf05300 */
[----:B---3--:R-:W-:-:S09]  /*0fe0*/  SHF.R.S32.HI R157, RZ, 0x1f, R153 ;  /* 0x0000001fff9d7819 */ /* 0x008fd20000011499 */
[----:B------:R-:W-:-:S04]  /*0ff0*/  @P1 LEA R8, P2, R153, UR4, 0x2 ;  /* 0x0000000499081c11 */ /* 0x000fc8000f8410ff */
[C-C-:B------:R-:W-:Y:S02]  /*1000*/  @P1 LEA.HI.X R9, R153.reuse, UR5, R157.reuse, 0x2, P2 ;  /* 0x0000000599091c11 */ /* 0x140fe400090f149d */
[C---:B------:R-:W-:Y:S02]  /*1010*/  @P0 LEA R2, P2, R153.reuse, UR6, 0x2 ;  /* 0x0000000699020c11 */ /* 0x040fe4000f8410ff */
[----:B------:R-:W-:Y:S01]  /*1020*/  LOP3.LUT R4, R6, 0xff000000, RZ, 0xc0, !PT ;  /* 0xff00000006047812 */ /* 0x000fe200078ec0ff */
[----:B------:R3:W5:Y:S01]  /*1030*/  @P1 LDG.E R10, desc[UR40][R8.64] ;  /* 0x00000028080a1981 */ /* 0x000762000c1e1900 */
[----:B------:R-:W-:Y:S01]  /*1040*/  @P0 LEA.HI.X R3, R153, UR7, R157, 0x2, P2 ;  /* 0x0000000799030c11 */ /* 0x000fe200090f149d */
[----:B------:R-:W-:-:S04]  /*1050*/  ULDC.64 UR6, c[0x0][0xa20] ;  /* 0x0002880000067ab9 */ /* 0x000fc80000000a00 */
[----:B-1----:R3:W5:Y:S01]  /*1060*/  @P0 LDG.E R18, desc[UR40][R2.64] ;  /* 0x0000002802120981 */ /* 0x002762000c1e1900 */
[----:B--2---:R-:W-:Y:S02]  /*1070*/  ISETP.NE.U32.AND P1, PT, R12, RZ, PT ;  /* 0x000000ff0c00720c */ /* 0x004fe40003f25070 */
[----:B------:R-:W-:Y:S02]  /*1080*/  ISETP.NE.U32.AND P2, PT, RZ, UR6, PT ;  /* 0x00000006ff007c0c */ /* 0x000fe4000bf45070 */
[----:B------:R-:W-:Y:S02]  /*1090*/  LOP3.LUT R0, R6, 0xff0000, RZ, 0xc0, !PT ;  /* 0x00ff000006007812 */ /* 0x000fe400078ec0ff */
[----:B------:R-:W-:Y:S02]  /*10a0*/  SHF.R.U32.HI R7, RZ, 0x8, R4 ;  /* 0x00000008ff077819 */ /* 0x000fe40000011604 */
[----:B------:R-:W-:Y:S02]  /*10b0*/  ISETP.NE.AND.EX P1, PT, R13, RZ, PT, P1 ;  /* 0x000000ff0d00720c */ /* 0x000fe40003f25310 */
[----:B------:R-:W-:-:S02]  /*10c0*/  ISETP.NE.AND.EX P2, PT, RZ, UR7, PT, P2 ;  /* 0x00000007ff007c0c */ /* 0x000fc4000bf45320 */
[----:B------:R-:W-:Y:S02]  /*10d0*/  LEA.HI R155, R0, R7, RZ, 0x10 ;  /* 0x00000007009b7211 */ /* 0x000fe400078f80ff */
[----:B0-----:R-:W-:Y:S01]  /*10e0*/  SEL R0, R11, 0x1, P1 ;  /* 0x000000010b007807 */ /* 0x001fe20000800000 */
[----:B---34-:R-:W-:Y:S08]  /*10f0*/  @P0 BRA `(.L_x_14160) ;  /* 0x0000000000240947 */ /* 0x018ff00003800000 */
        /* <DEDUP_REMOVED lines=9> */
.L_x_14160:
[----:B------:R-:W-:Y:S01]  /*1190*/  IMAD R17, R0, R17, RZ ;  /* 0x0000001100117224 */ /* 0x000fe200078e02ff */
[----:B------:R-:W-:Y:S01]  /*11a0*/  LOP3.LUT R154, R6, 0xffff, RZ, 0xc0, !PT ;  /* 0x0000ffff069a7812 */ /* 0x000fe200078ec0ff */
[----:B------:R-:W-:Y:S06]  /*11b0*/  @!P2 BRA `(.L_x_14161) ;  /* 0x000000000010a947 */ /* 0x000fec0003800000 */
[----:B------:R-:W-:-:S04]  /*11c0*/  LEA R2, P0, R153, UR6, 0x2 ;  /* 0x0000000699027c11 */ /* 0x000fc8000f8010ff */
[----:B------:R-:W-:-:S05]  /*11d0*/  LEA.HI.X R3, R153, UR7, R157, 0x2, P0 ;  /* 0x0000000799037c11 */ /* 0x000fca00080f149d */
[----:B------:R0:W5:Y:S01]  /*11e0*/  LDG.E R17, desc[UR40][R2.64] ;  /* 0x0000002802117981 */ /* 0x000162000c1e1900 */
[----:B------:R-:W-:Y:S05]  /*11f0*/  BRA `(.L_x_14162) ;  /* 0x0000000000247947 */ /* 0x000fea0003800000 */
.L_x_14161:
[----:B------:R-:W-:Y:S02]  /*1200*/  ULDC.64 UR4, c[0x0][0xa08] ;  /* 0x0002820000047ab9 */ /* 0x000fe40000000a00 */
[----:B------:R-:W-:-:S04]  /*1210*/  ISETP.NE.U32.AND P0, PT, RZ, UR4, PT ;  /* 0x00000004ff007c0c */ /* 0x000fc8000bf05070 */
[----:B------:R-:W-:-:S13]  /*1220*/  ISETP.NE.AND.EX P0, PT, RZ, UR5, PT, P0 ;  /* 0x00000005ff007c0c */ /* 0x000fda000bf05300 */
[----:B------:R-:W-:Y:S05]  /*1230*/  @!P0 BRA `(.L_x_14162) ;  /* 0x0000000000148947 */ /* 0x000fea0003800000 */
[----:B------:R-:W0:Y:S02]  /*1240*/  LDC.64 R2, c[0x0][0xa08] ;  /* 0x00028200ff027b82 */ /* 0x000e240000000a00 */
[----:B0-----:R-:W-:-:S05]  /*1250*/  IMAD.WIDE R2, R153, 0x4, R2 ;  /* 0x0000000499027825 */ /* 0x001fca00078e0202 */
[----:B------:R-:W2:Y:S04]  /*1260*/  LDG.E R17, desc[UR40][R2.64] ;  /* 0x0000002802117981 */ /* 0x000ea8000c1e1900 */
[----:B------:R-:W2:Y:S02]  /*1270*/  LDG.E R0, desc[UR40][R2.64+0x4] ;  /* 0x0000042802007981 */ /* 0x000ea4000c1e1900 */
[----:B--2---:R-:W-:-:S07]  /*1280*/  IMAD.IADD R17, R0, 0x1, -R17 ;  /* 0x0000000100117824 */ /* 0x004fce00078e0a11 */
.L_x_14162:
[----:B------:R-:W1:Y:S01]  /*1290*/  LDC R0, c[0x0][0x448] ;  /* 0x00011200ff007b82 */ /* 0x000e620000000800 */
[----:B------:R-:W-:Y:S01]  /*12a0*/  IMAD R16, R5, 0xc0, RZ ;  /* 0x000000c005107824 */ /* 0x000fe200078e02ff */
[----:B------:R-:W-:Y:S01]  /*12b0*/  LOP3.LUT R11, R155, 0xff, RZ, 0xc0, !PT ;  /* 0x000000ff9b0b7812 */ /* 0x000fe200078ec0ff */
[----:B-----5:R-:W-:Y:S01]  /*12c0*/  IMAD.IADD R17, R17, 0x1, -R10 ;  /* 0x0000000111117824 */ /* 0x020fe200078e0a0a */
[----:B------:R-:W-:Y:S01]  /*12d0*/  SHF.R.U32.HI R155, RZ, 0x10, R155 ;  /* 0x00000010ff9b7819 */ /* 0x000fe2000001169b */
[----:B------:R-:W-:Y:S02]  /*12e0*/  IMAD.MOV.U32 R88, RZ, RZ, RZ ;  /* 0x000000ffff587224 */ /* 0x000fe400078e00ff */
[----:B------:R2:W-:Y:S01]  /*12f0*/  STL [R1+0x1c], R11 ;  /* 0x00001c0b01007387 */ /* 0x0005e20000100800 */
[----:B-1----:R-:W-:Y:S02]  /*1300*/  ISETP.NE.AND P0, PT, R0, 0x1, PT ;  /* 0x000000010000780c */ /* 0x002fe40003f05270 */
[----:B------:R-:W-:-:S11]  /*1310*/  IADD3 R0, R16, 0xbf, RZ ;  /* 0x000000bf10007810 */ /* 0x000fd60007ffe0ff */
[----:B0-----:R-:W0:Y:S08]  /*1320*/  @P0 LDC R3, c[0x0][0x44c] ;  /* 0x00011300ff030b82 */ /* 0x001e300000000800 */
[----:B------:R-:W1:Y:S01]  /*1330*/  @P0 LDC R7, c[0x0][0x450] ;  /* 0x00011400ff070b82 */ /* 0x000e620000000800 */
[----:B0-----:R-:W-:Y:S01]  /*1340*/  @P0 IMAD.HI.U32 R2, R0, R3, RZ ;  /* 0x0000000300020227 */ /* 0x001fe200078e00ff */
[----:B------:R-:W-:-:S04]  /*1350*/  IADD3 R3, R17, 0x80, -R18 ;  /* 0x0000008011037810 */ /* 0x000fc80007ffe812 */
[----:B-1----:R-:W-:Y:S01]  /*1360*/  @P0 SHF.R.U32.HI R0, RZ, R7, R2 ;  /* 0x00000007ff000219 */ /* 0x002fe20000011602 */
[----:B------:R-:W-:-:S04]  /*1370*/  VIADD R2, R17, 0x7f ;  /* 0x0000007f11027836 */ /* 0x000fc80000000000 */
        /* <DEDUP_REMOVED lines=9> */
[----:B--2---:R-:W-:Y:S05]  /*1410*/  @!P0 BRA `(.L_x_14163) ;  /* 0x0000000000788947 */ /* 0x004fea0003800000 */
[----:B------:R-:W0:Y:S01]  /*1420*/  LDC R0, c[0x0][0x9f0] ;  /* 0x00027c00ff007b82 */ /* 0x000e220000000800 */
[----:B------:R-:W-:-:S04]  /*1430*/  ISETP.NE.AND P0, PT, R155, RZ, PT ;  /* 0x000000ff9b00720c */ /* 0x000fc80003f05270 */
[----:B0-----:R-:W-:-:S04]  /*1440*/  SEL R9, R155, R0, P0 ;  /* 0x000000009b097207 */ /* 0x001fc80000000000 */
        /* <DEDUP_REMOVED lines=27> */
.L_x_14163:
        /* <DEDUP_REMOVED lines=30> */
[----:B------:R-:W-:-:S05]  /*17e0*/  SHF.R.S32.HI R4, RZ, 0x7, R4 ;  /* 0x00000007ff047819 */ /* 0x000fca0000011404 */
        /* <DEDUP_REMOVED lines=28> */
.L_x_14165:
[----:B------:R-:W2:Y:S01]  /*19b0*/  LDL R2, [R1+0x24] ;  /* 0x0000240001027983 */ /* 0x000ea20000100800 */
[----:B------:R-:W-:Y:S02]  /*19c0*/  ISETP.NE.AND P0, PT, R19, 0x3, PT ;  /* 0x000000031300780c */ /* 0x000fe40003f05270 */
[----:B--2---:R-:W-:-:S04]  /*19d0*/  LEA.HI R0, R2, R2, RZ, 0x1 ;  /* 0x0000000202007211 */ /* 0x004fc800078f08ff */
[----:B------:R-:W-:-:S05]  /*19e0*/  LOP3.LUT R0, R0, 0xfffffffe, RZ, 0xc0, !PT ;  /* 0xfffffffe00007812 */ /* 0x000fca00078ec0ff */
[----:B------:R-:W-:-:S05]  /*19f0*/  IMAD.IADD R0, R2, 0x1, -R0 ;  /* 0x0000000102007824 */ /* 0x000fca00078e0a00 */
[----:B------:R-:W-:-:S04]  /*1a00*/  SHF.L.U32 R0, R0, 0x1f, RZ ;  /* 0x0000001f00007819 */ /* 0x000fc800000006ff */
[----:B------:R-:W0:Y:S02]  /*1a10*/  SYNCS.PHASECHK.TRANS64.TRYWAIT P1, [UR38+0x16800], R0 ;  /* 0x01680000ff0075a7 */ /* 0x000e240008020166 */
[----:B0-----:R-:W-:Y:S05]  /*1a20*/  @!P1 BRA `(.L_x_14166) ;  /* 0x0000010800809947 */ /* 0x001fea0003800000 */
.L_x_14320:
[----:B------:R-:W-:Y:S05]  /*1a30*/  @!P0 BRA `(.L_x_14167) ;  /* 0x0000000000048947 */ /* 0x000fea0003800000 */
[----:B------:R-:W-:Y:S01]  /*1a40*/  BPT.TRAP 0x1 ;  /* 0x000000040000795c */ /* 0x000fe20000300000 */
.L_x_14167:
[----:B0-----:R-:W-:Y:S02]  /*1a50*/  IMAD.U32 R0, RZ, RZ, UR37 ;  /* 0x00000025ff007e24 */ /* 0x001fe4000f8e00ff */
[----:B------:R-:W-:-:S03]  /*1a60*/  IMAD.U32 R3, RZ, RZ, UR36 ;  /* 0x00000024ff037e24 */ /* 0x000fc6000f8e00ff */
[----:B------:R-:W-:Y:S02]  /*1a70*/  LEA R0, R0, UR38, 0x3 ;  /* 0x0000002600007c11 */ /* 0x000fe4000f8e18ff */
[----:B------:R-:W-:-:S04]  /*1a80*/  SHF.L.U32 R3, R3, 0x1f, RZ ;  /* 0x0000001f03037819 */ /* 0x000fc800000006ff */
[----:B------:R0:W1:Y:S01]  /*1a90*/  SYNCS.PHASECHK.TRANS64.TRYWAIT P2, [R0+URZ+0x16830], R3 ;  /* 0x01683003000075a7 */ /* 0x000062000804017f */
[----:B------:R-:W-:Y:S05]  /*1aa0*/  @!P0 BRA `(.L_x_14168) ;  /* 0x0000000000048947 */ /* 0x000fea0003800000 */
[----:B------:R-:W-:Y:S01]  /*1ab0*/  BPT.TRAP 0x1 ;  /* 0x000000040000795c */ /* 0x000fe20000300000 */
.L_x_14168:
[----:B------:R-:W2:Y:S02]  /*1ac0*/  S2R R2, SR_TID.X ;  /* 0x0000000000027919 */ /* 0x000ea40000002100 */
[----:B--2---:R-:W-:Y:S01]  /*1ad0*/  LOP3.LUT P1, RZ, R2, 0x7f, RZ, 0xc0, !PT ;  /* 0x0000007f02ff7812 */ /* 0x004fe2000782c0ff */
[----:B-1----:R-:W-:-:S12]  /*1ae0*/  @P2 BRA `(.L_x_14169) ;  /* 0x0000000000082947 */ /* 0x002fd80003800000 */
[----:B------:R-:W1:Y:S02]  /*1af0*/  SYNCS.PHASECHK.TRANS64.TRYWAIT P2, [R0+URZ+0x16830], R3 ;  /* 0x01683003000075a7 */ /* 0x000e64000804017f */
[----:B-1----:R-:W-:Y:S05]  /*1b00*/  @!P2 BRA `(.L_x_14170) ;  /* 0x000001080060a947 */ /* 0x002fea0003800000 */
.L_x_14169:
[----:B------:R-:W-:Y:S05]  /*1b10*/  WARPSYNC.ALL ;  /* 0x0000000000007948 */ /* 0x000fea0003800000 */
[----:B------:R-:W-:Y:S01]  /*1b20*/  UIADD3 UR4, UR38, 0xe400, URZ ;  /* 0x0000e40026047890 */ /* 0x000fe2000fffe03f */
[----:B------:R-:W-:Y:S01]  /*1b30*/  WARPGROUP.ARRIVE ;  /* 0x00000000000079c5 */ /* 0x000fe20000000000 */
[----:B------:R-:W-:Y:S01]  /*1b40*/  ULOP3.LUT UR8, UR42, 0x10000, URZ, 0xfc, !UPT ;  /* 0x000100002a087892 */ /* 0x000fe2000f8efc3f */
[----:B------:R-:W2:Y:S01]  /*1b50*/  LDC R10, c[0x0][0x448] ;  /* 0x00011200ff0a7b82 */ /* 0x000ea20000000800 */
[----:B------:R-:W-:Y:S01]  /*1b60*/  USHF.R.U32.HI UR4, URZ, 0x4, UR4 ;  /* 0x000000043f047899 */ /* 0x000fe20008011604 */
[----:B01----:R-:W-:Y:S01]  /*1b70*/  @!P1 VIADD R0, R0, 0x16840 ;  /* 0x0001684000009836 */ /* 0x003fe20000000000 */
[----:B------:R-:W-:Y:S01]  /*1b80*/  UMOV UR9, 0x40000040 ;  /* 0x4000004000097882 */ /* 0x000fe20000000000 */
[----:B------:R-:W-:Y:S01]  /*1b90*/  UMOV UR11, 0x40000040 ;  /* 0x40000040000b7882 */ /* 0x000fe20000000000 */
[----:B------:R-:W-:-:S02]  /*1ba0*/  ULOP3.LUT UR4, UR4, 0x3fff, URZ, 0xc0, !UPT ;  /* 0x00003fff04047892 */ /* 0x000fc4000f8ec03f */
[----:B------:R-:W-:Y:S01]  /*1bb0*/  UIADD3 UR12, UR8, 0x2, URZ ;  /* 0x00000002080c7890 */ /* 0x000fe2000fffe03f */
[----:B------:R-:W-:Y:S01]  /*1bc0*/  @!P1 PRMT R0, RZ, 0x654, R0 ;  /* 0x00000654ff009816 */ /* 0x000fe20000000000 */
[----:B------:R-:W-:Y:S01]  /*1bd0*/  ULOP3.LUT UR20, UR4, 0x10000, URZ, 0xfc, !UPT ;  /* 0x0001000004147892 */ /* 0x000fe2000f8efc3f */
[----:B------:R-:W-:Y:S01]  /*1be0*/  UMOV UR13, 0x40000040 ;  /* 0x40000040000d7882 */ /* 0x000fe20000000000 */
[----:B------:R-:W-:Y:S02]  /*1bf0*/  UMOV UR15, 0x40000040 ;  /* 0x40000040000f7882 */ /* 0x000fe40000000000 */
[----:B------:R-:W-:Y:S02]  /*1c00*/  ULEA UR10, UR37, UR20, 0xa ;  /* 0x00000014250a7291 */ /* 0x000fe4000f8e503f */
[----:B------:R-:W-:Y:S02]  /*1c10*/  UIADD3 UR16, UR8, 0x4, URZ ;  /* 0x0000000408107890 */ /* 0x000fe4000fffe03f */
[----:B------:R-:W-:-:S02]  /*1c20*/  UIADD3 UR14, UR10, 0x2, URZ ;  /* 0x000000020a0e7890 */ /* 0x000fc4000fffe03f */
[----:B------:R-:W-:Y:S01]  /*1c30*/  UIADD3 UR18, UR10, 0x4, URZ ;  /* 0x000000040a127890 */ /* 0x000fe2000fffe03f */
[----:B------:R-:W-:Y:S02]  /*1c40*/  UMOV UR17, 0x40000040 ;  /* 0x4000004000117882 */ /* 0x000fe40000000000 */
[----:B------:R-:W-:Y:S01]  /*1c50*/  HGMMA.64x128x16.F32 R24, gdesc[UR8], RZ, !UPT, gsb0 ;  /* 0x01e00000081879f0 */ /* 0x000fe2000c0008ff */
[----:B------:R-:W-:Y:S01]  /*1c60*/  UMOV UR19, 0x40000040 ;  /* 0x4000004000137882 */ /* 0x000fe20000000000 */
[----:B------:R-:W-:Y:S01]  /*1c70*/  UIADD3 UR4, UR8, 0x6, URZ ;  /* 0x0000000608047890 */ /* 0x000fe2000fffe03f */
[----:B--2---:R-:W-:Y:S01]  /*1c80*/  ISETP.NE.AND P2, PT, R10, 0x1, PT ;  /* 0x000000010a00780c */ /* 0x004fe20003f45270 */
[----:B------:R-:W-:Y:S01]  /*1c90*/  UIADD3 UR6, UR10, 0x6, URZ ;  /* 0x000000060a067890 */ /* 0x000fe2000fffe03f */
[----:B------:R-:W-:Y:S01]  /*1ca0*/  UMOV UR5, 0x40000040 ;  /* 0x4000004000057882 */ /* 0x000fe20000000000 */
[----:B------:R-:W-:-:S10]  /*1cb0*/  UMOV UR7, 0x40000040 ;  /* 0x4000004000077882 */ /* 0x000fd40000000000 */
[----:B------:R-:W0:Y:S01]  /*1cc0*/  @P2 LDC R10, c[0x0][0x44c] ;  /* 0x00011300ff0a2b82 */ /* 0x000e220000000800 */
        /* <DEDUP_REMOVED lines=8> */
[----:B------:R-:W-:Y:S01]  /*1d50*/  HGMMA.64x128x16.F32 R24, gdesc[UR4], R24, gsb0 ;  /* 0x01e00000041879f0 */ /* 0x000fe20008000818 */
[----:B------:R-:W-:Y:S01]  /*1d60*/  ULDC UR6, c[0x0][0x9d8] ;  /* 0x0002760000067ab9 */ /* 0x000fe20000000800 */
[----:B------:R-:W-:Y:S01]  /*1d70*/  ULDC UR7, c[0x0][0x988] ;  /* 0x0002620000077ab9 */ /* 0x000fe20000000800 */
[----:B------:R-:W-:Y:S02]  /*1d80*/  WARPGROUP.DEPBAR.LE gsb0, 0x0 ;  /* 0x00008000000079c5 */ /* 0x000fe40000010000 */
[----:B------:R-:W-:Y:S01]  /*1d90*/  FMUL.FTZ R27, R27, UR6 ;  /* 0x000000061b1b7c20 */ /* 0x000fe20008410000 */
[----:B------:R-:W-:Y:S01]  /*1da0*/  FMUL.FTZ R13, R37, UR6 ;  /* 0x00000006250d7c20 */ /* 0x000fe20008410000 */
[----:B------:R-:W-:Y:S02]  /*1db0*/  IMAD.IADD R37, R152, 0x1, R16 ;  /* 0x0000000198257824 */ /* 0x000fe400078e0210 */
[----:B------:R-:W-:Y:S01]  /*1dc0*/  FMUL.FTZ R39, R39, UR6 ;  /* 0x0000000627277c20 */ /* 0x000fe20008410000 */
[----:B------:R1:W-:Y:S01]  /*1dd0*/  MUFU.TANH R112, R27 ;  /* 0x0000001b00707308 */ /* 0x0003e20000002400 */
[----:B------:R-:W-:Y:S01]  /*1de0*/  FMUL.FTZ R26, R26, UR6 ;  /* 0x000000061a1a7c20 */ /* 0x000fe20008410000 */
[----:B0-----:R-:W-:-:S04]  /*1df0*/  @P2 IMAD.HI.U32 R10, R37, R10, RZ ;  /* 0x0000000a250a2227 */ /* 0x001fc800078e00ff */
[----:B------:R-:W-:Y:S01]  /*1e00*/  FMUL.FTZ R30, R30, UR6 ;  /* 0x000000061e1e7c20 */ /* 0x000fe20008410000 */
[----:B------:R-:W-:Y:S01]  /*1e10*/  FMUL.FTZ R31, R31, UR6 ;  /* 0x000000061f1f7c20 */ /* 0x000fe20008410000 */
[----:B------:R-:W-:Y:S01]  /*1e20*/  FMUL.FTZ R34, R34, UR6 ;  /* 0x0000000622227c20 */ /* 0x000fe20008410000 */
[----:B------:R-:W-:Y:S01]  /*1e30*/  FMUL.FTZ R35, R35, UR6 ;  /* 0x0000000623237c20 */ /* 0x000fe20008410000 */
[----:B------:R-:W-:Y:S01]  /*1e40*/  FMUL.FTZ R38, R38, UR6 ;  /* 0x0000000626267c20 */ /* 0x000fe20008410000 */
[----:B------:R0:W-:Y:S01]  /*1e50*/  MUFU.TANH R98, R39 ;  /* 0x0000002700627308 */ /* 0x0001e20000002400 */
[----:B-1----:R-:W1:Y:S01]  /*1e60*/  @P2 LDC R27, c[0x0][0x450] ;  /* 0x00011400ff1b2b82 */ /* 0x002e620000000800 */
[----:B------:R-:W-:Y:S01]  /*1e70*/  FMUL.FTZ R21, R29, UR6 ;  /* 0x000000061d157c20 */ /* 0x000fe20008410000 */
[----:B------:R-:W-:Y:S01]  /*1e80*/  FMUL.FTZ R42, R42, UR6 ;  /* 0x000000062a2a7c20 */ /* 0x000fe20008410000 */
[----:B------:R-:W-:Y:S01]  /*1e90*/  FMUL.FTZ R94, R43, UR6 ;  /* 0x000000062b5e7c20 */ /* 0x000fe20008410000 */
[----:B------:R-:W-:Y:S01]  /*1ea0*/  FMUL.FTZ R92, R46, UR6 ;  /* 0x000000062e5c7c20 */ /* 0x000fe20008410000 */
[----:B------:R-:W-:Y:S01]  /*1eb0*/  FMUL.FTZ R90, R47, UR6 ;  /* 0x000000062f5a7c20 */ /* 0x000fe20008410000 */
[----:B------:R-:W-:Y:S01]  /*1ec0*/  FMUL.FTZ R89, R24, UR6 ;  /* 0x0000000618597c20 */ /* 0x000fe20008410000 */
[----:B------:R2:W3:Y:S01]  /*1ed0*/  MUFU.TANH R114, R26 ;  /* 0x0000001a00727308 */ /* 0x0004e20000002400 */
[----:B0-----:R-:W-:-:S02]  /*1ee0*/  IMAD.MOV.U32 R39, RZ, RZ, -0x80 ;  /* 0xffffff80ff277424 */ /* 0x001fc400078e00ff */
[----:B------:R-:W-:Y:S01]  /*1ef0*/  FMUL.FTZ R24, R28, UR6 ;  /* 0x000000061c187c20 */ /* 0x000fe20008410000 */
[----:B------:R-:W-:Y:S01]  /*1f00*/  FMUL.FTZ R28, R51, UR6 ;  /* 0x00000006331c7c20 */ /* 0x000fe20008410000 */
[----:B------:R-:W-:Y:S01]  /*1f10*/  FMUL.FTZ R8, R56, UR6 ;  /* 0x0000000638087c20 */ /* 0x000fe20008410000 */
[----:B------:R-:W-:Y:S02]  /*1f20*/  IMAD R39, R88, R39, 0x80 ;  /* 0x0000008058277424 */ /* 0x000fe400078e0227 */
[----:B------:R-:W-:Y:S01]  /*1f30*/  FMUL.FTZ R56, R55, UR6 ;  /* 0x0000000637387c20 */ /* 0x000fe20008410000 */
[----:B------:R-:W-:Y:S01]  /*1f40*/  FMUL.FTZ R58, R58, UR6 ;  /* 0x000000063a3a7c20 */ /* 0x000fe20008410000 */
[----:B------:R-:W0:Y:S01]  /*1f50*/  MUFU.TANH R30, R30 ;  /* 0x0000001e001e7308 */ /* 0x000e220000002400 */
[----:B--2---:R-:W-:Y:S01]  /*1f60*/  FMUL.FTZ R26, R50, UR6 ;  /* 0x00000006321a7c20 */ /* 0x004fe20008410000 */
[--C-:B------:R-:W-:Y:S01]  /*1f70*/  IADD3 R108, -R22, 0x1, R39.reuse ;  /* 0x00000001166c7810 */ /* 0x100fe20007ffe127 */
[----:B------:R-:W-:Y:S01]  /*1f80*/  FMUL.FTZ R70, R70, UR6 ;  /* 0x0000000646467c20 */ /* 0x000fe20008410000 */
[----:B------:R-:W-:Y:S01]  /*1f90*/  IADD3 R39, -R22, R17, R39 ;  /* 0x0000001116277210 */ /* 0x000fe20007ffe127 */
[----:B------:R-:W-:Y:S01]  /*1fa0*/  FMUL.FTZ R5, R52, UR6 ;  /* 0x0000000634057c20 */ /* 0x000fe20008410000 */
[----:B------:R-:W-:Y:S01]  /*1fb0*/  IADD3 R108, -R18, R108, R17 ;  /* 0x0000006c126c7210 */ /* 0x000fe20007ffe111 */
[----:B------:R-:W-:Y:S01]  /*1fc0*/  FMUL.FTZ R52, R59, UR6 ;  /* 0x000000063b347c20 */ /* 0x000fe20008410000 */
[----:B------:R-:W2:Y:S01]  /*1fd0*/  MUFU.TANH R31, R31 ;  /* 0x0000001f001f7308 */ /* 0x000ea20000002400 */
[----:B-1----:R-:W-:Y:S01]  /*1fe0*/  @P2 SHF.R.U32.HI R37, RZ, R27, R10 ;  /* 0x0000001bff252219 */ /* 0x002fe2000001160a */
[----:B------:R-:W-:Y:S01]  /*1ff0*/  FMUL.FTZ R27, R54, UR6 ;  /* 0x00000006361b7c20 */ /* 0x000fe20008410000 */
[----:B------:R-:W-:Y:S01]  /*2000*/  FMUL.FTZ R66, R66, UR6 ;  /* 0x0000000642427c20 */ /* 0x000fe20008410000 */
[----:B------:R-:W-:Y:S01]  /*2010*/  FMUL.FTZ R54, R62, UR6 ;  /* 0x000000063e367c20 */ /* 0x000fe20008410000 */
[----:B------:R-:W-:Y:S01]  /*2020*/  FMUL.FTZ R63, R63, UR6 ;  /* 0x000000063f3f7c20 */ /* 0x000fe20008410000 */
[----:B------:R-:W1:Y:S01]  /*2030*/  SHFL.IDX PT, R10, R37, 0x1, 0x1c1f ;  /* 0x003c1f00250a7f89 */ /* 0x000e6200000e0000 */
        /* <DEDUP_REMOVED lines=18> */
[----:B------:R-:W5:Y:S01]  /*2160*/  SHFL.IDX PT, R37, R37, RZ, 0x1c1f ;  /* 0x001c1fff25257589 */ /* 0x000f6200000e0000 */
[----:B------:R-:W-:Y:S01]  /*2170*/  FMUL.FTZ R25, R25, UR6 ;  /* 0x0000000619197c20 */ /* 0x000fe20008410000 */
[----:B------:R-:W-:Y:S01]  /*2180*/  FMUL.FTZ R12, R41, UR6 ;  /* 0x00000006290c7c20 */ /* 0x000fe20008410000 */
[----:B------:R-:W-:Y:S01]  /*2190*/  MOV R41, UR7 ;  /* 0x0000000700297c02 */ /* 0x000fe20008000f00 */
[----:B------:R-:W-:Y:S01]  /*21a0*/  FMUL.FTZ R20, R33, UR6 ;  /* 0x0000000621147c20 */ /* 0x000fe20008410000 */
[----:B-1----:R-:W-:Y:S01]  /*21b0*/  VIADDMNMX R10, R10, R108, R39, PT ;  /* 0x0000006c0a0a7246 */ /* 0x002fe20003800127 */
[----:B------:R-:W-:Y:S01]  /*21c0*/  FMUL.FTZ R47, R64, UR6 ;  /* 0x00000006402f7c20 */ /* 0x000fe20008410000 */
[----:B------:R-:W1:Y:S01]  /*21d0*/  MUFU.TANH R42, R42 ;  /* 0x0000002a002a7308 */ /* 0x000e620000002400 */
[----:B------:R-:W-:Y:S01]  /*21e0*/  FMUL.FTZ R6, R49, UR6 ;  /* 0x0000000631067c20 */ /* 0x000fe20008410000 */
[----:B------:R-:W-:Y:S01]  /*21f0*/  ISETP.GT.AND P3, PT, R10, RZ, PT ;  /* 0x000000ff0a00720c */ /* 0x000fe20003f64270 */
[----:B------:R-:W-:Y:S01]  /*2200*/  FMUL.FTZ R49, R68, UR6 ;  /* 0x0000000644317c20 */ /* 0x000fe20008410000 */
[C---:B------:R-:W-:Y:S01]  /*2210*/  ISETP.GT.AND P4, PT, R10.reuse, 0x1, PT ;  /* 0x000000010a00780c */ /* 0x040fe20003f84270 */
[----:B------:R-:W-:Y:S01]  /*2220*/  FMUL.FTZ R7, R53, UR6 ;  /* 0x0000000635077c20 */ /* 0x000fe20008410000 */
[----:B------:R-:W-:Y:S01]  /*2230*/  ISETP.GT.AND P5, PT, R10, 0x8, PT ;  /* 0x000000080a00780c */ /* 0x000fe20003fa4270 */
[----:B------:R-:W-:Y:S01]  /*2240*/  FMUL.FTZ R53, R72, UR6 ;  /* 0x0000000648357c20 */ /* 0x000fe20008410000 */
[----:B---3--:R-:W-:Y:S01]  /*2250*/  FSEL R114, R114, -INF , P3 ;  /* 0xff80000072727808 */ /* 0x008fe20001800000 */
[----:B------:R-:W3:Y:S01]  /*2260*/  MUFU.TANH R94, R94 ;  /* 0x0000005e005e7308 */ /* 0x000ee20000002400 */
[----:B------:R-:W-:Y:S01]  /*2270*/  FSEL R112, R112, -INF , P4 ;  /* 0xff80000070707808 */ /* 0x000fe20002000000 */
        /* <DEDUP_REMOVED lines=9> */
[----:B--2---:R-:W-:Y:S01]  /*2310*/  FSEL R106, R31, -INF , P3 ;  /* 0xff8000001f6a7808 */ /* 0x004fe20001800000 */
[----:B------:R-:W-:Y:S01]  /*2320*/  FMUL.FTZ R43, R60, UR6 ;  /* 0x000000063c2b7c20 */ /* 0x000fe20008410000 */
[----:B------:R-:W-:Y:S01]  /*2330*/  FMNMX.FTZ R29, R110, R29, !PT ;  /* 0x0000001d6e1d7209 */ /* 0x000fe20007810000 */
[----:B------:R-:W-:Y:S01]  /*2340*/  FMUL.FTZ R45, R61, UR6 ;  /* 0x000000063d2d7c20 */ /* 0x000fe20008410000 */
[----:B------:R-:W-:Y:S01]  /*2350*/  ISETP.GT.AND P3, PT, R10, 0x11, PT ;  /* 0x000000110a00780c */ /* 0x000fe20003f64270 */
[----:B------:R-:W2:Y:S01]  /*2360*/  MUFU.TANH R90, R90 ;  /* 0x0000005a005a7308 */ /* 0x000ea20000002400 */
[----:B----4-:R-:W-:Y:S01]  /*2370*/  FSEL R104, R34, -INF , P4 ;  /* 0xff80000022687808 */ /* 0x010fe20002000000 */
[----:B------:R-:W-:Y:S01]  /*2380*/  FMUL.FTZ R51, R65, UR6 ;  /* 0x0000000641337c20 */ /* 0x000fe20008410000 */
[----:B------:R-:W-:Y:S01]  /*2390*/  FMNMX.FTZ R29, R106, R29, !PT ;  /* 0x0000001d6a1d7209 */ /* 0x000fe20007810000 */
[----:B------:R-:W-:Y:S01]  /*23a0*/  FMUL.FTZ R55, R69, UR6 ;  /* 0x0000000645377c20 */ /* 0x000fe20008410000 */
[----:B------:R-:W-:Y:S01]  /*23b0*/  ISETP.GT.AND P4, PT, R10, 0x18, PT ;  /* 0x000000180a00780c */ /* 0x000fe20003f84270 */
[----:B------:R-:W-:Y:S01]  /*23c0*/  FMUL.FTZ R59, R73, UR6 ;  /* 0x00000006493b7c20 */ /* 0x000fe20008410000 */
[----:B-----5:R-:W-:Y:S01]  /*23d0*/  FSEL R102, R35, -INF , P3 ;  /* 0xff80000023667808 */ /* 0x020fe20001800000 */
[----:B------:R-:W4:Y:S01]  /*23e0*/  MUFU.TANH R26, R26 ;  /* 0x0000001a001a7308 */ /* 0x000f220000002400 */
[----:B------:R-:W-:Y:S01]  /*23f0*/  FMNMX.FTZ R29, R104, R29, !PT ;  /* 0x0000001d681d7209 */ /* 0x000fe20007810000 */
[----:B------:R-:W-:Y:S01]  /*2400*/  FMUL.FTZ R61, R77, UR6 ;  /* 0x000000064d3d7c20 */ /* 0x000fe20008410000 */
[----:B------:R-:W-:Y:S01]  /*2410*/  ISETP.GT.AND P3, PT, R10, 0x19, PT ;  /* 0x000000190a00780c */ /* 0x000fe20003f64270 */
[----:B------:R-:W-:Y:S01]  /*2420*/  FMUL.FTZ R31, R81, UR6 ;  /* 0x00000006511f7c20 */ /* 0x000fe20008410000 */
[----:B------:R-:W-:Y:S01]  /*2430*/  FSEL R100, R38, -INF , P4 ;  /* 0xff80000026647808 */ /* 0x000fe20002000000 */
[----:B------:R-:W-:Y:S01]  /*2440*/  FMUL.FTZ R35, R85, UR6 ;  /* 0x0000000655237c20 */ /* 0x000fe20008410000 */
[----:B------:R-:W-:Y:S01]  /*2450*/  FMNMX.FTZ R29, R102, R29, !PT ;  /* 0x0000001d661d7209 */ /* 0x000fe20007810000 */
[----:B------:R-:W-:Y:S01]  /*2460*/  MUFU.TANH R28, R28 ;  /* 0x0000001c001c7308 */ /* 0x000fe20000002400 */
[----:B------:R-:W-:Y:S01]  /*2470*/  ISETP.GT.AND P4, PT, R10, 0x20, PT ;  /* 0x000000200a00780c */ /* 0x000fe20003f84270 */
[----:B------:R5:W-:Y:S01]  /*2480*/  @!P1 SYNCS.ARRIVE.TRANS64.RED.A1T0 RZ, [R0+URZ], RZ ;  /* 0x000000ff00ff99a7 */ /* 0x000be2000810043f */
[----:B------:R-:W-:-:S02]  /*2490*/  FSEL R98, R98, -INF , P3 ;  /* 0xff80000062627808 */ /* 0x000fc40001800000 */
[----:B------:R-:W-:Y:S02]  /*24a0*/  FMNMX.FTZ R29, R100, R29, !PT ;  /* 0x0000001d641d7209 */ /* 0x000fe40007810000 */
[----:B------:R-:W-:Y:S01]  /*24b0*/  ISETP.GT.AND P3, PT, R10, 0x21, PT ;  /* 0x000000210a00780c */ /* 0x000fe20003f64270 */
[----:B------:R-:W5:Y:S01]  /*24c0*/  MUFU.TANH R27, R27 ;  /* 0x0000001b001b7308 */ /* 0x000f620000002400 */
[----:B-1----:R-:W-:Y:S02]  /*24d0*/  FSEL R96, R42, -INF , P4 ;  /* 0xff8000002a607808 */ /* 0x002fe40002000000 */
[----:B------:R-:W-:Y:S02]  /*24e0*/  FMNMX.FTZ R29, R98, R29, !PT ;  /* 0x0000001d621d7209 */ /* 0x000fe40007810000 */
[----:B------:R-:W-:Y:S02]  /*24f0*/  ISETP.GT.AND P4, PT, R10, 0x28, PT ;  /* 0x000000280a00780c */ /* 0x000fe40003f84270 */
[----:B---3--:R-:W-:Y:S01]  /*2500*/  FSEL R94, R94, -INF , P3 ;  /* 0xff8000005e5e7808 */ /* 0x008fe20001800000 */
[----:B------:R-:W-:Y:S01]  /*2510*/  MUFU.TANH R56, R56 ;  /* 0x0000003800387308 */ /* 0x000fe20000002400 */
[----:B------:R-:W-:-:S02]  /*2520*/  FMNMX.FTZ R29, R96, R29, !PT ;  /* 0x0000001d601d7209 */ /* 0x000fc40007810000 */
[----:B------:R-:W-:Y:S02]  /*2530*/  ISETP.GT.AND P3, PT, R10, 0x29, PT ;  /* 0x000000290a00780c */ /* 0x000fe40003f64270 */
[----:B0-----:R-:W-:Y:S02]  /*2540*/  FSEL R92, R92, -INF , P4 ;  /* 0xff8000005c5c7808 */ /* 0x001fe40002000000 */
[----:B------:R-:W-:Y:S01]  /*2550*/  FMNMX.FTZ R29, R94, R29, !PT ;  /* 0x0000001d5e1d7209 */ /* 0x000fe20007810000 */
[----:B------:R-:W0:Y:S01]  /*2560*/  MUFU.TANH R58, R58 ;  /* 0x0000003a003a7308 */ /* 0x000e220000002400 */
[----:B------:R-:W-:Y:S02]  /*2570*/  ISETP.GT.AND P4, PT, R10, 0x30, PT ;  /* 0x000000300a00780c */ /* 0x000fe40003f84270 */
[----:B--2---:R-:W-:Y:S02]  /*2580*/  FSEL R90, R90, -INF , P3 ;  /* 0xff8000005a5a7808 */ /* 0x004fe40001800000 */
[----:B------:R-:W-:-:S02]  /*2590*/  FMNMX.FTZ R29, R92, R29, !PT ;  /* 0x0000001d5c1d7209 */ /* 0x000fc40007810000 */
[----:B------:R-:W-:Y:S01]  /*25a0*/  ISETP.GT.AND P3, PT, R10, 0x31, PT ;  /* 0x000000310a00780c */ /* 0x000fe20003f64270 */
[----:B------:R4:W-:Y:S01]  /*25b0*/  MUFU.TANH R46, R70 ;  /* 0x00000046002e7308 */ /* 0x0009e20000002400 */
[----:B------:R-:W-:Y:S02]  /*25c0*/  FMNMX.FTZ R29, R90, R29, !PT ;  /* 0x0000001d5a1d7209 */ /* 0x000fe40007810000 */
[----:B------:R-:W-:-:S04]  /*25d0*/  VIADDMNMX R39, R37, R108, R39, PT ;  /* 0x0000006c25277246 */ /* 0x000fc80003800127 */
[----:B------:R-:W-:Y:S01]  /*25e0*/  ISETP.GT.AND P5, PT, R39, 0x8, PT ;  /* 0x000000082700780c */ /* 0x000fe20003fa4270 */
[----:B------:R-:W1:Y:S01]  /*25f0*/  MUFU.TANH R52, R52 ;  /* 0x0000003400347308 */ /* 0x000e620000002400 */
[----:B----4-:R-:W-:Y:S02]  /*2600*/  FSEL R70, R26, -INF , P4 ;  /* 0xff8000001a467808 */ /* 0x010fe40002000000 */
[----:B------:R-:W-:Y:S02]  /*2610*/  ISETP.GT.AND P4, PT, R10, 0x38, PT ;  /* 0x000000380a00780c */ /* 0x000fe40003f84270 */
[----:B------:R-:W-:Y:S02]  /*2620*/  FMNMX.FTZ R29, R70, R29, !PT ;  /* 0x0000001d461d7209 */ /* 0x000fe40007810000 */
[----:B-----5:R-:W-:Y:S01]  /*2630*/  FSEL R62, R27, -INF , P4 ;  /* 0xff8000001b3e7808 */ /* 0x020fe20002000000 */
[----:B------:R2:W-:Y:S01]  /*2640*/  MUFU.TANH R50, R66 ;  /* 0x0000004200327308 */ /* 0x0005e20000002400 */
[----:B------:R-:W-:-:S04]  /*2650*/  ISETP.GT.AND P4, PT, R10, 0x40, PT ;  /* 0x000000400a00780c */ /* 0x000fc80003f84270 */
[----:B0-----:R-:W-:Y:S02]  /*2660*/  FSEL R58, R58, -INF , P4 ;  /* 0xff8000003a3a7808 */ /* 0x001fe40002000000 */
[----:B------:R-:W-:Y:S01]  /*2670*/  ISETP.GT.AND P4, PT, R10, 0x48, PT ;  /* 0x000000480a00780c */ /* 0x000fe20003f84270 */
[----:B------:R-:W0:Y:S01]  /*2680*/  MUFU.TANH R54, R54 ;  /* 0x0000003600367308 */ /* 0x000e220000002400 */
[----:B--2---:R-:W-:Y:S02]  /*2690*/  FSEL R66, R28, -INF , P3 ;  /* 0xff8000001c427808 */ /* 0x004fe40001800000 */
[----:B------:R-:W-:Y:S02]  /*26a0*/  ISETP.GT.AND P3, PT, R10, 0x39, PT ;  /* 0x000000390a00780c */ /* 0x000fe40003f64270 */
[----:B------:R-:W-:Y:S02]  /*26b0*/  FMNMX.FTZ R29, R66, R29, !PT ;  /* 0x0000001d421d7209 */ /* 0x000fe40007810000 */
[----:B------:R-:W-:Y:S01]  /*26c0*/  FSEL R56, R56, -INF , P3 ;  /* 0xff80000038387808 */ /* 0x000fe20001800000 */
[----:B------:R-:W2:Y:S01]  /*26d0*/  MUFU.TANH R48, R63 ;  /* 0x0000003f00307308 */ /* 0x000ea20000002400 */
[----:B------:R-:W-:-:S02]  /*26e0*/  FMNMX.FTZ R29, R62, R29, !PT ;  /* 0x0000001d3e1d7209 */ /* 0x000fc40007810000 */
[----:B------:R-:W-:Y:S02]  /*26f0*/  ISETP.GT.AND P3, PT, R10, 0x41, PT ;  /* 0x000000410a00780c */ /* 0x000fe40003f64270 */
[----:B------:R-:W-:Y:S02]  /*2700*/  FMNMX.FTZ R29, R56, R29, !PT ;  /* 0x0000001d381d7209 */ /* 0x000fe40007810000 */
[----:B-1----:R-:W-:Y:S01]  /*2710*/  FSEL R52, R52, -INF , P3 ;  /* 0xff80000034347808 */ /* 0x002fe20001800000 */
[----:B------:R-:W1:Y:S01]  /*2720*/  MUFU.TANH R44, R67 ;  /* 0x00000043002c7308 */ /* 0x000e620000002400 */
[----:B------:R-:W-:Y:S02]  /*2730*/  FMNMX.FTZ R29, R58, R29, !PT ;  /* 0x0000001d3a1d7209 */ /* 0x000fe40007810000 */
[----:B------:R-:W-:Y:S02]  /*2740*/  ISETP.GT.AND P3, PT, R10, 0x49, PT ;  /* 0x000000490a00780c */ /* 0x000fe40003f64270 */
[----:B0-----:R-:W-:-:S02]  /*2750*/  FSEL R54, R54, -INF , P4 ;  /* 0xff80000036367808 */ /* 0x001fc40002000000 */
[----:B------:R-:W-:Y:S01]  /*2760*/  FMNMX.FTZ R29, R52, R29, !PT ;  /* 0x0000001d341d7209 */ /* 0x000fe20007810000 */
[----:B------:R-:W0:Y:S01]  /*2770*/  MUFU.TANH R40, R71 ;  /* 0x0000004700287308 */ /* 0x000e220000002400 */
[----:B------:R-:W-:Y:S02]  /*2780*/  ISETP.GT.AND P4, PT, R10, 0x50, PT ;  /* 0x000000500a00780c */ /* 0x000fe40003f84270 */
[----:B--2---:R-:W-:Y:S02]  /*2790*/  FSEL R48, R48, -INF , P3 ;  /* 0xff80000030307808 */ /* 0x004fe40001800000 */
[----:B------:R-:W-:Y:S02]  /*27a0*/  FMNMX.FTZ R29, R54, R29, !PT ;  /* 0x0000001d361d7209 */ /* 0x000fe40007810000 */
[----:B------:R-:W-:Y:S01]  /*27b0*/  ISETP.GT.AND P3, PT, R10, 0x51, PT ;  /* 0x000000510a00780c */ /* 0x000fe20003f64270 */
[----:B------:R-:W2:Y:S01]  /*27c0*/  MUFU.TANH R42, R74 ;  /* 0x0000004a002a7308 */ /* 0x000ea20000002400 */
[----:B------:R-:W-:-:S02]  /*27d0*/  FSEL R50, R50, -INF , P4 ;  /* 0xff80000032327808 */ /* 0x000fc40002000000 */
[----:B------:R-:W-:Y:S02]  /*27e0*/  FMNMX.FTZ R29, R48, R29, !PT ;  /* 0x0000001d301d7209 */ /* 0x000fe40007810000 */
[----:B------:R-:W-:Y:S02]  /*27f0*/  ISETP.GT.AND P4, PT, R10, 0x58, PT ;  /* 0x000000580a00780c */ /* 0x000fe40003f84270 */
[----:B-1----:R-:W-:Y:S01]  /*2800*/  FSEL R44, R44, -INF , P3 ;  /* 0xff8000002c2c7808 */ /* 0x002fe20001800000 */
[----:B------:R-:W1:Y:S01]  /*2810*/  MUFU.TANH R26, R75 ;  /* 0x0000004b001a7308 */ /* 0x000e620000002400 */
[----:B------:R-:W-:Y:S02]  /*2820*/  FMNMX.FTZ R29, R50, R29, !PT ;  /* 0x0000001d321d7209 */ /* 0x000fe40007810000 */
[----:B------:R-:W-:Y:S02]  /*2830*/  ISETP.GT.AND P3, PT, R10, 0x59, PT ;  /* 0x000000590a00780c */ /* 0x000fe40003f64270 */
[----:B------:R-:W-:-:S02]  /*2840*/  FSEL R46, R46, -INF , P4 ;  /* 0xff8000002e2e7808 */ /* 0x000fc40002000000 */
[----:B------:R-:W-:Y:S01]  /*2850*/  FMNMX.FTZ R29, R44, R29, !PT ;  /* 0x0000001d2c1d7209 */ /* 0x000fe20007810000 */
[----:B------:R-:W3:Y:S01]  /*2860*/  MUFU.TANH R30, R78 ;  /* 0x0000004e001e7308 */ /* 0x000ee20000002400 */
        /* <DEDUP_REMOVED lines=8> */
[----:B-1----:R-:W-:Y:S01]  /*28f0*/  FSEL R26, R26, -INF , P3 ;  /* 0xff8000001a1a7808 */ /* 0x002fe20001800000 */
[----:B------:R-:W1:Y:S01]  /*2900*/  MUFU.TANH R32, R82 ;  /* 0x0000005200207308 */ /* 0x000e620000002400 */
[----:B------:R-:W-:Y:S02]  /*2910*/  FMNMX.FTZ R29, R42, R29, !PT ;  /* 0x0000001d2a1d7209 */ /* 0x000fe40007810000 */
[----:B------:R-:W-:Y:S02]  /*2920*/  ISETP.GT.AND P3, PT, R10, 0x69, PT ;  /* 0x000000690a00780c */ /* 0x000fe40003f64270 */
[----:B---3--:R-:W-:-:S02]  /*2930*/  FSEL R30, R30, -INF , P4 ;  /* 0xff8000001e1e7808 */ /* 0x008fc40002000000 */
[----:B------:R-:W-:Y:S01]  /*2940*/  FMNMX.FTZ R29, R26, R29, !PT ;  /* 0x0000001d1a1d7209 */ /* 0x000fe20007810000 */
[----:B------:R-:W2:Y:S01]  /*2950*/  MUFU.TANH R38, R83 ;  /* 0x0000005300267308 */ /* 0x000ea20000002400 */
[----:B------:R-:W-:Y:S02]  /*2960*/  ISETP.GT.AND P4, PT, R10, 0x70, PT ;  /* 0x000000700a00780c */ /* 0x000fe40003f84270 */
[----:B0-----:R-:W-:Y:S02]  /*2970*/  FSEL R28, R28, -INF , P3 ;  /* 0xff8000001c1c7808 */ /* 0x001fe40001800000 */
[----:B------:R-:W-:Y:S02]  /*2980*/  FMNMX.FTZ R29, R30, R29, !PT ;  /* 0x0000001d1e1d7209 */ /* 0x000fe40007810000 */
[----:B------:R-:W-:Y:S01]  /*2990*/  ISETP.GT.AND P3, PT, R10, 0x71, PT ;  /* 0x000000710a00780c */ /* 0x000fe20003f64270 */
[----:B------:R-:W0:Y:S01]  /*29a0*/  MUFU.TANH R36, R86 ;  /* 0x0000005600247308 */ /* 0x000e220000002400 */
[----:B-1----:R-:W-:-:S02]  /*29b0*/  FSEL R32, R32, -INF , P4 ;  /* 0xff80000020207808 */ /* 0x002fc40002000000 */
[----:B------:R-:W-:Y:S02]  /*29c0*/  FMNMX.FTZ R29, R28, R29, !PT ;  /* 0x0000001d1c1d7209 */ /* 0x000fe40007810000 */
[----:B------:R-:W-:Y:S02]  /*29d0*/  ISETP.GT.AND P4, PT, R10, 0x78, PT ;  /* 0x000000780a00780c */ /* 0x000fe40003f84270 */
[----:B------:R-:W-:Y:S01]  /*29e0*/  FMNMX.FTZ R29, R32, R29, !PT ;  /* 0x0000001d201d7209 */ /* 0x000fe20007810000 */
[----:B------:R-:W1:Y:S01]  /*29f0*/  MUFU.TANH R34, R87 ;  /* 0x0000005700227308 */ /* 0x000e620000002400 */
[----:B--2---:R-:W-:Y:S02]  /*2a00*/  FSEL R38, R38, -INF , P3 ;  /* 0xff80000026267808 */ /* 0x004fe40001800000 */
[----:B------:R-:W-:Y:S02]  /*2a10*/  ISETP.GT.AND P3, PT, R10, 0x79, PT ;  /* 0x000000790a00780c */ /* 0x000fe40003f64270 */
[----:B------:R-:W-:-:S03]  /*2a20*/  FMNMX.FTZ R29, R38, R29, !PT ;  /* 0x0000001d261d7209 */ /* 0x000fc60007810000 */
[----:B------:R-:W-:Y:S01]  /*2a30*/  MUFU.TANH R89, R89 ;  /* 0x0000005900597308 */ /* 0x000fe20000002400 */
[----:B0-----:R-:W-:Y:S02]  /*2a40*/  FSEL R36, R36, -INF , P4 ;  /* 0xff80000024247808 */ /* 0x001fe40002000000 */
[----:B------:R-:W-:Y:S02]  /*2a50*/  ISETP.GT.AND P4, PT, R39, 0x1, PT ;  /* 0x000000012700780c */ /* 0x000fe40003f84270 */
[----:B------:R-:W-:-:S03]  /*2a60*/  FMNMX.FTZ R29, R36, R29, !PT ;  /* 0x0000001d241d7209 */ /* 0x000fc60007810000 */
[----:B------:R-:W0:Y:S01]  /*2a70*/  MUFU.TANH R25, R25 ;  /* 0x0000001900197308 */ /* 0x000e220000002400 */
[----:B-1----:R-:W-:-:S04]  /*2a80*/  FSEL R34, R34, -INF , P3 ;  /* 0xff80000022227808 */ /* 0x002fc80001800000 */
[----:B------:R-:W-:-:S03]  /*2a90*/  FMNMX.FTZ R29, R34, R29, !PT ;  /* 0x0000001d221d7209 */ /* 0x000fc60007810000 */
[----:B------:R-:W1:Y:S02]  /*2aa0*/  MUFU.TANH R24, R24 ;  /* 0x0000001800187308 */ /* 0x000e640000002400 */
[----:B------:R-:W2:Y:S06]  /*2ab0*/  SHFL.BFLY PT, R10, R29, 0x2, 0x1f ;  /* 0x0c401f001d0a7f89 */ /* 0x000eac00000e0000 */
[----:B------:R-:W-:Y:S01]  /*2ac0*/  MUFU.TANH R21, R21 ;  /* 0x0000001500157308 */ /* 0x000fe20000002400 */
[----:B0-----:R-:W-:Y:S02]  /*2ad0*/  FSEL R25, R25, -INF , P4 ;  /* 0xff80000019197808 */ /* 0x001fe40002000000 */
[----:B------:R-:W-:-:S05]  /*2ae0*/  ISETP.GT.AND P4, PT, R39, 0x10, PT ;  /* 0x000000102700780c */ /* 0x000fca0003f84270 */
[----:B------:R-:W0:Y:S01]  /*2af0*/  MUFU.TANH R15, R15 ;  /* 0x0000000f000f7308 */ /* 0x000e220000002400 */
[----:B-1----:R-:W-:-:S07]  /*2b00*/  FSEL R68, R24, -INF , P5 ;  /* 0xff80000018447808 */ /* 0x002fce0002800000 */
[----:B------:R-:W-:Y:S01]  /*2b10*/  MUFU.TANH R20, R20 ;  /* 0x0000001400147308 */ /* 0x000fe20000002400 */
[----:B--2---:R-:W-:Y:S01]  /*2b20*/  FMNMX.FTZ R10, R29, R10, !PT ;  /* 0x0000000a1d0a7209 */ /* 0x004fe20007810000 */
[----:B------:R-:W-:-:S04]  /*2b30*/  FMUL.FTZ R29, R80, UR6 ;  /* 0x00000006501d7c20 */ /* 0x000fc80008410000 */
[----:B------:R-:W1:Y:S02]  /*2b40*/  SHFL.BFLY PT, R27, R10, 0x1, 0x1f ;  /* 0x0c201f000a1b7f89 */ /* 0x000e6400000e0000 */
[----:B------:R-:W2:Y:S01]  /*2b50*/  MUFU.TANH R14, R14 ;  /* 0x0000000e000e7308 */ /* 0x000ea20000002400 */
[----:B0-----:R-:W-:Y:S02]  /*2b60*/  FSEL R74, R15, -INF , P4 ;  /* 0xff8000000f4a7808 */ /* 0x001fe40002000000 */
[----:B------:R-:W-:-:S05]  /*2b70*/  ISETP.GT.AND P4, PT, R39, 0x18, PT ;  /* 0x000000182700780c */ /* 0x000fca0003f84270 */
[----:B------:R-:W-:Y:S08]  /*2b80*/  MUFU.TANH R13, R13 ;  /* 0x0000000d000d7308 */ /* 0x000ff00000002400 */
[----:B------:R-:W0:Y:S01]  /*2b90*/  MUFU.TANH R11, R11 ;  /* 0x0000000b000b7308 */ /* 0x000e220000002400 */
[----:B--2---:R-:W-:Y:S02]  /*2ba0*/  FSEL R76, R14, -INF , P4 ;  /* 0xff8000000e4c7808 */ /* 0x004fe40002000000 */
[----:B------:R-:W-:-:S02]  /*2bb0*/  ISETP.GT.AND P4, PT, R39, 0x20, PT ;  /* 0x000000202700780c */ /* 0x000fc40003f84270 */
[----:B-1----:R-:W-:-:S03]  /*2bc0*/  FMNMX.FTZ R10, R10, R27, !PT ;  /* 0x0000001b0a0a7209 */ /* 0x002fc60007810000 */
[----:B------:R-:W1:Y:S01]  /*2bd0*/  MUFU.TANH R12, R12 ;  /* 0x0000000c000c7308 */ /* 0x000e620000002400 */
[C---:B------:R-:W-:Y:S01]  /*2be0*/  FSETP.NEU.FTZ.AND P3, PT, R10.reuse, -INF , PT ;  /* 0xff8000000a00780b */ /* 0x040fe20003f7d000 */
[----:B------:R-:W-:-:S06]  /*2bf0*/  FMUL.FTZ R27, R10, R41 ;  /* 0x000000290a1b7220 */ /* 0x000fcc0000410000 */
[----:B------:R-:W2:Y:S01]  /*2c00*/  MUFU.TANH R2, R2 ;  /* 0x0000000200027308 */ /* 0x000ea20000002400 */
[----:B------:R-:W-:Y:S02]  /*2c10*/  FSEL R27, R27, RZ, P3 ;  /* 0x000000ff1b1b7208 */ /* 0x000fe40001800000 */
[----:B------:R-:W-:Y:S02]  /*2c20*/  ISETP.GT.AND P3, PT, R39, RZ, PT ;  /* 0x000000ff2700720c */ /* 0x000fe40003f64270 */
[----:B0-----:R-:W-:Y:S01]  /*2c30*/  FSEL R80, R11, -INF , P4 ;  /* 0xff8000000b507808 */ /* 0x001fe20002000000 */
[-CC-:B------:R-:W-:Y:S01]  /*2c40*/  FFMA.FTZ R141, R96, R41.reuse, -R27.reuse ;  /* 0x00000029608d7223 */ /* 0x180fe2000001081b */
[----:B------:R-:W-:Y:S01]  /*2c50*/  FSEL R64, R89, -INF , P3 ;  /* 0xff80000059407808 */ /* 0x000fe20001800000 */
[----:B------:R-:W0:Y:S01]  /*2c60*/  MUFU.TANH R3, R3 ;  /* 0x0000000300037308 */ /* 0x000e220000002400 */
[----:B------:R-:W-:Y:S01]  /*2c70*/  ISETP.GT.AND P3, PT, R39, 0x9, PT ;  /* 0x000000092700780c */ /* 0x000fe20003f64270 */
[--C-:B------:R-:W-:Y:S01]  /*2c80*/  FFMA.FTZ R143, R92, R41, -R27.reuse ;  /* 0x000000295c8f7223 */ /* 0x100fe2000001081b */
[----:B------:R-:W-:Y:S01]  /*2c90*/  FMNMX.FTZ R37, R64, R25, !PT ;  /* 0x0000001940257209 */ /* 0x000fe20007810000 */
[-CC-:B------:R-:W-:Y:S01]  /*2ca0*/  FFMA.FTZ R147, R100, R41.reuse, -R27.reuse ;  /* 0x0000002964937223 */ /* 0x180fe2000001081b */
[----:B------:R-:W-:Y:S01]  /*2cb0*/  FSEL R72, R21, -INF , P3 ;  /* 0xff80000015487808 */ /* 0x000fe20001800000 */
[--C-:B------:R-:W-:Y:S01]  /*2cc0*/  FFMA.FTZ R14, R102, R41, -R27.reuse ;  /* 0x00000029660e7223 */ /* 0x100fe2000001081b */
[----:B------:R-:W-:Y:S01]  /*2cd0*/  FMNMX.FTZ R37, R68, R37, !PT ;  /* 0x0000002544257209 */ /* 0x000fe20007810000 */
[----:B------:R-:W3:Y:S01]  /*2ce0*/  MUFU.TANH R4, R4 ;  /* 0x0000000400047308 */ /* 0x000ee20000002400 */
[C---:B------:R-:W-:Y:S01]  /*2cf0*/  ISETP.GT.AND P3, PT, R39.reuse, 0x11, PT ;  /* 0x000000112700780c */ /* 0x040fe20003f64270 */
[--C-:B------:R-:W-:Y:S01]  /*2d00*/  FFMA.FTZ R137, R70, R41, -R27.reuse ;  /* 0x0000002946897223 */ /* 0x100fe2000001081b */
[----:B------:R-:W-:Y:S01]  /*2d10*/  FMNMX.FTZ R37, R72, R37, !PT ;  /* 0x0000002548257209 */ /* 0x000fe20007810000 */
[-CC-:B------:R-:W-:Y:S01]  /*2d20*/  FFMA.FTZ R145, R104, R41.reuse, -R27.reuse ;  /* 0x0000002968917223 */ /* 0x180fe2000001081b */
[----:B------:R-:W-:Y:S01]  /*2d30*/  FSEL R20, R20, -INF , P3 ;  /* 0xff80000014147808 */ /* 0x000fe20001800000 */
[--C-:B------:R-:W-:Y:S01]  /*2d40*/  FFMA.FTZ R24, R106, R41, -R27.reuse ;  /* 0x000000296a187223 */ /* 0x100fe2000001081b */
[----:B------:R-:W-:Y:S01]  /*2d50*/  FMNMX.FTZ R37, R74, R37, !PT ;  /* 0x000000254a257209 */ /* 0x000fe20007810000 */
[----:B------:R-:W4:Y:S01]  /*2d60*/  MUFU.TANH R6, R6 ;  /* 0x0000000600067308 */ /* 0x000f220000002400 */
[----:B------:R-:W-:Y:S01]  /*2d70*/  ISETP.GT.AND P3, PT, R39, 0x19, PT ;  /* 0x000000192700780c */ /* 0x000fe20003f64270 */
[--C-:B------:R-:W-:Y:S01]  /*2d80*/  FFMA.FTZ R139, R62, R41, -R27.reuse ;  /* 0x000000293e8b7223 */ /* 0x100fe2000001081b */
[----:B------:R-:W-:Y:S01]  /*2d90*/  FMNMX.FTZ R37, R20, R37, !PT ;  /* 0x0000002514257209 */ /* 0x000fe20007810000 */
[-CC-:B------:R-:W-:Y:S01]  /*2da0*/  FFMA.FTZ R151, R110, R41.reuse, -R27.reuse ;  /* 0x000000296e977223 */ /* 0x180fe2000001081b */
[----:B------:R-:W-:Y:S01]  /*2db0*/  FSEL R78, R13, -INF , P3 ;  /* 0xff8000000d4e7808 */ /* 0x000fe20001800000 */
[--C-:B------:R-:W-:Y:S01]  /*2dc0*/  FFMA.FTZ R60, R112, R41, -R27.reuse ;  /* 0x00000029703c7223 */ /* 0x100fe2000001081b */
[----:B------:R-:W-:Y:S01]  /*2dd0*/  FMNMX.FTZ R37, R76, R37, !PT ;  /* 0x000000254c257209 */ /* 0x000fe20007810000 */
[----:B------:R-:W5:Y:S01]  /*2de0*/  MUFU.TANH R5, R5 ;  /* 0x0000000500057308 */ /* 0x000f620000002400 */
[C---:B------:R-:W-:Y:S01]  /*2df0*/  ISETP.GT.AND P3, PT, R39.reuse, 0x21, PT ;  /* 0x000000212700780c */ /* 0x040fe20003f64270 */
[--C-:B------:R-:W-:Y:S01]  /*2e00*/  FFMA.FTZ R149, R114, R41, -R27.reuse ;  /* 0x0000002972957223 */ /* 0x100fe2000001081b */
[----:B------:R-:W-:Y:S01]  /*2e10*/  FMNMX.FTZ R37, R78, R37, !PT ;  /* 0x000000254e257209 */ /* 0x000fe20007810000 */
[-CC-:B------:R-:W-:Y:S01]  /*2e20*/  FFMA.FTZ R133, R58, R41.reuse, -R27.reuse ;  /* 0x000000293a857223 */ /* 0x180fe2000001081b */
[C---:B------:R-:W-:Y:S01]  /*2e30*/  ISETP.GT.AND P4, PT, R39.reuse, 0x28, PT ;  /* 0x000000282700780c */ /* 0x040fe20003f84270 */
[--C-:B------:R-:W-:Y:S01]  /*2e40*/  FFMA.FTZ R135, R54, R41, -R27.reuse ;  /* 0x0000002936877223 */ /* 0x100fe2000001081b */
[----:B-1----:R-:W-:Y:S01]  /*2e50*/  FSEL R12, R12, -INF , P3 ;  /* 0xff8000000c0c7808 */ /* 0x002fe20001800000 */
[----:B------:R-:W1:Y:S01]  /*2e60*/  MUFU.TANH R7, R7 ;  /* 0x0000000700077308 */ /* 0x000e620000002400 */
[----:B------:R-:W-:Y:S01]  /*2e70*/  FMNMX.FTZ R37, R80, R37, !PT ;  /* 0x0000002550257209 */ /* 0x000fe20007810000 */
[-CC-:B------:R-:W-:Y:S01]  /*2e80*/  FFMA.FTZ R127, R30, R41.reuse, -R27.reuse ;  /* 0x000000291e7f7223 */ /* 0x180fe2000001081b */
[C---:B------:R-:W-:Y:S01]  /*2e90*/  ISETP.GT.AND P3, PT, R39.reuse, 0x29, PT ;  /* 0x000000292700780c */ /* 0x040fe20003f64270 */
[-CC-:B------:R-:W-:Y:S01]  /*2ea0*/  FFMA.FTZ R121, R32, R41.reuse, -R27.reuse ;  /* 0x0000002920797223 */ /* 0x180fe2000001081b */
[----:B--2---:R-:W-:Y:S01]  /*2eb0*/  FSEL R82, R2, -INF , P4 ;  /* 0xff80000002527808 */ /* 0x004fe20002000000 */
[--C-:B------:R-:W-:Y:S01]  /*2ec0*/  FFMA.FTZ R2, R98, R41, -R27.reuse ;  /* 0x0000002962027223 */ /* 0x100fe2000001081b */
[----:B------:R-:W-:Y:S01]  /*2ed0*/  FMNMX.FTZ R37, R12, R37, !PT ;  /* 0x000000250c257209 */ /* 0x000fe20007810000 */
[----:B------:R-:W2:Y:S01]  /*2ee0*/  MUFU.TANH R8, R8 ;  /* 0x0000000800087308 */ /* 0x000ea20000002400 */
[----:B------:R-:W-:Y:S01]  /*2ef0*/  ISETP.GT.AND P4, PT, R39, 0x30, PT ;  /* 0x000000302700780c */ /* 0x000fe20003f84270 */
[-CC-:B------:R-:W-:Y:S01]  /*2f00*/  FFMA.FTZ R66, R66, R41.reuse, -R27.reuse ;  /* 0x0000002942427223 */ /* 0x180fe2000001081b */
[----:B0-----:R-:W-:Y:S01]  /*2f10*/  FSEL R84, R3, -INF , P3 ;  /* 0xff80000003547808 */ /* 0x001fe20001800000 */
[--C-:B------:R-:W-:Y:S01]  /*2f20*/  FFMA.FTZ R56, R56, R41, -R27.reuse ;  /* 0x0000002938387223 */ /* 0x100fe2000001081b */
[----:B------:R-:W-:Y:S01]  /*2f30*/  FMNMX.FTZ R37, R82, R37, !PT ;  /* 0x0000002552257209 */ /* 0x000fe20007810000 */
[-CC-:B------:R-:W-:Y:S01]  /*2f40*/  FFMA.FTZ R52, R52, R41.reuse, -R27.reuse ;  /* 0x0000002934347223 */ /* 0x180fe2000001081b */
[C---:B------:R-:W-:Y:S01]  /*2f50*/  ISETP.GT.AND P3, PT, R39.reuse, 0x31, PT ;  /* 0x000000312700780c */ /* 0x040fe20003f64270 */
[----:B------:R-:W0:Y:S01]  /*2f60*/  MUFU.TANH R9, R9 ;  /* 0x0000000900097308 */ /* 0x000e220000002400 */
[----:B---3--:R-:W-:Y:S01]  /*2f70*/  FSEL R86, R4, -INF , P4 ;  /* 0xff80000004567808 */ /* 0x008fe20002000000 */
[--C-:B------:R-:W-:Y:S01]  /*2f80*/  FFMA.FTZ R4, R94, R41, -R27.reuse ;  /* 0x000000295e047223 */ /* 0x100fe2000001081b */
[----:B------:R-:W-:Y:S01]  /*2f90*/  FMNMX.FTZ R37, R84, R37, !PT ;  /* 0x0000002554257209 */ /* 0x000fe20007810000 */
[-CC-:B------:R-:W-:Y:S01]  /*2fa0*/  FFMA.FTZ R48, R48, R41.reuse, -R27.reuse ;  /* 0x0000002930307223 */ /* 0x180fe2000001081b */
[C---:B------:R-:W-:Y:S01]  /*2fb0*/  ISETP.GT.AND P4, PT, R39.reuse, 0x38, PT ;  /* 0x000000382700780c */ /* 0x040fe20003f84270 */
[--C-:B------:R-:W-:Y:S01]  /*2fc0*/  FFMA.FTZ R129, R50, R41, -R27.reuse ;  /* 0x0000002932817223 */ /* 0x100fe2000001081b */
[----:B----4-:R-:W-:Y:S01]  /*2fd0*/  FSEL R6, R6, -INF , P3 ;  /* 0xff80000006067808 */ /* 0x010fe20001800000 */
[----:B------:R-:W3:Y:S01]  /*2fe0*/  MUFU.TANH R43, R43 ;  /* 0x0000002b002b7308 */ /* 0x000ee20000002400 */
        /* <DEDUP_REMOVED lines=10> */
[----:B-1----:R-:W-:Y:S01]  /*3090*/  FSEL R94, R7, -INF , P3 ;  /* 0xff800000075e7808 */ /* 0x002fe20001800000 */
[--C-:B------:R-:W-:Y:S01]  /*30a0*/  FFMA.FTZ R26, R26, R41, -R27.reuse ;  /* 0x000000291a1a7223 */ /* 0x100fe2000001081b */
[----:B------:R-:W-:Y:S01]  /*30b0*/  FMNMX.FTZ R37, R96, R37, !PT ;  /* 0x0000002560257209 */ /* 0x000fe20007810000 */
[-CC-:B------:R-:W-:Y:S01]  /*30c0*/  FFMA.FTZ R28, R28, R41.reuse, -R27.reuse ;  /* 0x000000291c1c7223 */ /* 0x180fe2000001081b */
[C---:B------:R-:W-:Y:S01]  /*30d0*/  ISETP.GT.AND P3, PT, R39.reuse, 0x41, PT ;  /* 0x000000412700780c */ /* 0x040fe20003f64270 */
        /* <DEDUP_REMOVED lines=12> */
[----:B---3--:R-:W-:Y:S02]  /*31a0*/  FSEL R100, R43, -INF , P4 ;  /* 0xff8000002b647808 */ /* 0x008fe40002000000 */
[----:B------:R-:W-:Y:S01]  /*31b0*/  FMNMX.FTZ R37, R92, R37, !PT ;  /* 0x000000255c257209 */ /* 0x000fe20007810000 */
[----:B------:R-:W2:Y:S01]  /*31c0*/  MUFU.TANH R49, R49 ;  /* 0x0000003100317308 */ /* 0x000ea20000002400 */
[----:B------:R-:W-:Y:S02]  /*31d0*/  ISETP.GT.AND P4, PT, R39, 0x50, PT ;  /* 0x000000502700780c */ /* 0x000fe40003f84270 */
[----:B----4-:R-:W-:Y:S02]  /*31e0*/  FSEL R90, R45, -INF , P3 ;  /* 0xff8000002d5a7808 */ /* 0x010fe40001800000 */
[----:B------:R-:W-:Y:S02]  /*31f0*/  FMNMX.FTZ R37, R100, R37, !PT ;  /* 0x0000002564257209 */ /* 0x000fe40007810000 */
[----:B------:R-:W-:Y:S01]  /*3200*/  ISETP.GT.AND P3, PT, R39, 0x51, PT ;  /* 0x000000512700780c */ /* 0x000fe20003f64270 */
[----:B------:R-:W3:Y:S01]  /*3210*/  MUFU.TANH R55, R55 ;  /* 0x0000003700377308 */ /* 0x000ee20000002400 */
[----:B-1----:R-:W-:-:S02]  /*3220*/  FSEL R102, R47, -INF , P4 ;  /* 0xff8000002f667808 */ /* 0x002fc40002000000 */
[----:B------:R-:W-:Y:S02]  /*3230*/  FMNMX.FTZ R37, R90, R37, !PT ;  /* 0x000000255a257209 */ /* 0x000fe40007810000 */
[----:B------:R-:W-:Y:S02]  /*3240*/  ISETP.GT.AND P4, PT, R39, 0x58, PT ;  /* 0x000000582700780c */ /* 0x000fe40003f84270 */
[----:B0-----:R-:W-:Y:S01]  /*3250*/  FSEL R70, R51, -INF , P3 ;  /* 0xff80000033467808 */ /* 0x001fe20001800000 */
[----:B------:R-:W0:Y:S01]  /*3260*/  MUFU.TANH R53, R53 ;  /* 0x0000003500357308 */ /* 0x000e220000002400 */
[----:B------:R-:W-:Y:S02]  /*3270*/  FMNMX.FTZ R37, R102, R37, !PT ;  /* 0x0000002566257209 */ /* 0x000fe40007810000 */
[----:B------:R-:W-:Y:S02]  /*3280*/  ISETP.GT.AND P3, PT, R39, 0x59, PT ;  /* 0x000000592700780c */ /* 0x000fe40003f64270 */
[----:B--2---:R-:W-:-:S02]  /*3290*/  FSEL R104, R49, -INF , P4 ;  /* 0xff80000031687808 */ /* 0x004fc40002000000 */
[----:B------:R-:W-:Y:S01]  /*32a0*/  FMNMX.FTZ R37, R70, R37, !PT ;  /* 0x0000002546257209 */ /* 0x000fe20007810000 */
[----:B------:R-:W1:Y:S01]  /*32b0*/  MUFU.TANH R59, R59 ;  /* 0x0000003b003b7308 */ /* 0x000e620000002400 */
[----:B------:R-:W-:Y:S02]  /*32c0*/  ISETP.GT.AND P4, PT, R39, 0x60, PT ;  /* 0x000000602700780c */ /* 0x000fe40003f84270 */
[----:B---3--:R-:W-:Y:S02]  /*32d0*/  FSEL R106, R55, -INF , P3 ;  /* 0xff800000376a7808 */ /* 0x008fe40001800000 */
[----:B------:R-:W-:Y:S02]  /*32e0*/  FMNMX.FTZ R37, R104, R37, !PT ;  /* 0x0000002568257209 */ /* 0x000fe40007810000 */
[----:B------:R-:W-:Y:S01]  /*32f0*/  ISETP.GT.AND P3, PT, R39, 0x61, PT ;  /* 0x000000612700780c */ /* 0x000fe20003f64270 */
[----:B------:R-:W2:Y:S01]  /*3300*/  MUFU.TANH R57, R57 ;  /* 0x0000003900397308 */ /* 0x000ea20000002400 */
[----:B0-----:R-:W-:-:S02]  /*3310*/  FSEL R108, R53, -INF , P4 ;  /* 0xff800000356c7808 */ /* 0x001fc40002000000 */
[----:B------:R-:W-:Y:S02]  /*3320*/  FMNMX.FTZ R37, R106, R37, !PT ;  /* 0x000000256a257209 */ /* 0x000fe40007810000 */
[----:B------:R-:W-:Y:S02]  /*3330*/  ISETP.GT.AND P4, PT, R39, 0x68, PT ;  /* 0x000000682700780c */ /* 0x000fe40003f84270 */
[----:B------:R-:W-:Y:S01]  /*3340*/  FMNMX.FTZ R37, R108, R37, !PT ;  /* 0x000000256c257209 */ /* 0x000fe20007810000 */
[----:B------:R-:W0:Y:S01]  /*3350*/  MUFU.TANH R61, R61 ;  /* 0x0000003d003d7308 */ /* 0x000e220000002400 */
[----:B-1----:R-:W-:Y:S02]  /*3360*/  FSEL R62, R59, -INF , P3 ;  /* 0xff8000003b3e7808 */ /* 0x002fe40001800000 */
[----:B------:R-:W-:Y:S02]  /*3370*/  ISETP.GT.AND P3, PT, R39, 0x69, PT ;  /* 0x000000692700780c */ /* 0x000fe40003f64270 */
[----:B------:R-:W-:-:S03]  /*3380*/  FMNMX.FTZ R37, R62, R37, !PT ;  /* 0x000000253e257209 */ /* 0x000fc60007810000 */
[----:B------:R-:W1:Y:S01]  /*3390*/  MUFU.TANH R29, R29 ;  /* 0x0000001d001d7308 */ /* 0x000e620000002400 */
[----:B--2---:R-:W-:Y:S02]  /*33a0*/  FSEL R110, R57, -INF , P4 ;  /* 0xff800000396e7808 */ /* 0x004fe40002000000 */
[----:B------:R-:W-:Y:S02]  /*33b0*/  ISETP.GT.AND P4, PT, R39, 0x70, PT ;  /* 0x000000702700780c */ /* 0x000fe40003f84270 */
        /* <DEDUP_REMOVED lines=13> */
[----:B------:R-:W-:Y:S01]  /*3490*/  MUFU.EX2 R149, R149 ;  /* 0x0000009500957308 */ /* 0x000fe20000000800 */
[----:B0-----:R-:W-:-:S04]  /*34a0*/  FSEL R116, R33, -INF , P4 ;  /* 0xff80000021747808 */ /* 0x001fc80002000000 */
[----:B------:R-:W-:-:S03]  /*34b0*/  FMNMX.FTZ R37, R116, R37, !PT ;  /* 0x0000002574257209 */ /* 0x000fc60007810000 */
[----:B------:R-:W0:Y:S01]  /*34c0*/  MUFU.EX2 R60, R60 ;  /* 0x0000003c003c7308 */ /* 0x000e220000000800 */
[----:B-1----:R-:W-:Y:S02]  /*34d0*/  FSEL R118, R35, -INF , P3 ;  /* 0xff80000023767808 */ /* 0x002fe40001800000 */
[----:B------:R-:W1:Y:S02]  /*34e0*/  @P2 LDC R35, c[0x0][0x44c] ;  /* 0x00011300ff232b82 */ /* 0x000e640000000800 */
[----:B------:R-:W-:-:S03]  /*34f0*/  FMNMX.FTZ R37, R118, R37, !PT ;  /* 0x0000002576257209 */ /* 0x000fc60007810000 */
[----:B------:R-:W2:Y:S02]  /*3500*/  MUFU.EX2 R151, R151 ;  /* 0x0000009700977308 */ /* 0x000ea40000000800 */
[----:B------:R-:W3:Y:S06]  /*3510*/  SHFL.BFLY PT, R54, R37, 0x2, 0x1f ;  /* 0x0c401f0025367f89 */ /* 0x000eec00000e0000 */
[----:B------:R-:W4:Y:S08]  /*3520*/  MUFU.EX2 R24, R24 ;  /* 0x0000001800187308 */ /* 0x000f300000000800 */
[----:B------:R-:W5:Y:S08]  /*3530*/  MUFU.EX2 R145, R145 ;  /* 0x0000009100917308 */ /* 0x000f700000000800 */
[----:B------:R-:W1:Y:S01]  /*3540*/  MUFU.EX2 R14, R14 ;  /* 0x0000000e000e7308 */ /* 0x000e620000000800 */
[----:B---3--:R-:W-:-:S02]  /*3550*/  FMNMX.FTZ R54, R37, R54, !PT ;  /* 0x0000003625367209 */ /* 0x008fc40007810000 */
[----:B------:R-:W3:Y:S03]  /*3560*/  @P2 LDC R37, c[0x0][0x450] ;  /* 0x00011400ff252b82 */ /* 0x000ee60000000800 */
[----:B------:R-:W0:Y:S02]  /*3570*/  SHFL.BFLY PT, R51, R54, 0x1, 0x1f ;  /* 0x0c201f0036337f89 */ /* 0x000e2400000e0000 */
[----:B------:R-:W1:Y:S08]  /*3580*/  MUFU.EX2 R147, R147 ;  /* 0x0000009300937308 */ /* 0x000e700000000800 */
[----:B------:R-:W1:Y:S08]  /*3590*/  MUFU.EX2 R2, R2 ;  /* 0x0000000200027308 */ /* 0x000e700000000800 */
        /* <DEDUP_REMOVED lines=15> */
[----:B--2---:R-:W-:Y:S01]  /*3690*/  FADD.FTZ R27, R151, R6 ;  /* 0x00000006971b7221 */ /* 0x004fe20000010000 */
[-CC-:B------:R-:W-:Y:S01]  /*36a0*/  FFMA.FTZ R9, R20, R41.reuse, -R5.reuse ;  /* 0x0000002914097223 */ /* 0x180fe20000010805 */
[-CC-:B------:R-:W-:Y:S01]  /*36b0*/  FFMA.FTZ R146, R76, R41.reuse, -R5.reuse ;  /* 0x000000294c927223 */ /* 0x180fe20000010805 */
[-C--:B------:R-:W-:Y:S01]  /*36c0*/  FFMA.FTZ R11, R78, R41.reuse, -R5 ;  /* 0x000000294e0b7223 */ /* 0x080fe20000010805 */
[----:B----4-:R-:W-:Y:S01]  /*36d0*/  FADD.FTZ R6, R24, R27 ;  /* 0x0000001b18067221 */ /* 0x010fe20000010000 */
[-CC-:B------:R-:W-:Y:S01]  /*36e0*/  FFMA.FTZ R140, R80, R41.reuse, -R5.reuse ;  /* 0x00000029508c7223 */ /* 0x180fe20000010805 */
[----:B------:R-:W0:Y:S01]  /*36f0*/  MUFU.EX2 R3, R3 ;  /* 0x0000000300037308 */ /* 0x000e220000000800 */
[-CC-:B------:R-:W-:Y:S01]  /*3700*/  FFMA.FTZ R13, R12, R41.reuse, -R5.reuse ;  /* 0x000000290c0d7223 */ /* 0x180fe20000010805 */
[----:B-----5:R-:W-:Y:S01]  /*3710*/  FADD.FTZ R29, R145, R6 ;  /* 0x00000006911d7221 */ /* 0x020fe20000010000 */
[-CC-:B------:R-:W-:Y:S01]  /*3720*/  FFMA.FTZ R142, R82, R41.reuse, -R5.reuse ;  /* 0x00000029528e7223 */ /* 0x180fe20000010805 */
[-CC-:B------:R-:W-:Y:S01]  /*3730*/  FFMA.FTZ R15, R84, R41.reuse, -R5.reuse ;  /* 0x00000029540f7223 */ /* 0x180fe20000010805 */
[----:B------:R-:W-:Y:S01]  /*3740*/  FFMA.FTZ R136, R86, R41, -R5 ;  /* 0x0000002956887223 */ /* 0x000fe20000010805 */
[----:B-1----:R-:W-:Y:S01]  /*3750*/  FADD.FTZ R6, R14, R29 ;  /* 0x0000001d0e067221 */ /* 0x002fe20000010000 */
[----:B------:R-:W-:Y:S01]  /*3760*/  @P2 IMAD.HI.U32 R20, R16, R35, RZ ;  /* 0x0000002310142227 */ /* 0x000fe200078e00ff */
[----:B------:R-:W1:Y:S03]  /*3770*/  MUFU.EX2 R150, R150 ;  /* 0x0000009600967308 */ /* 0x000e660000000800 */
[-CC-:B------:R-:W-:Y:S01]  /*3780*/  FFMA.FTZ R138, R96, R41.reuse, -R5.reuse ;  /* 0x00000029608a7223 */ /* 0x180fe20000010805 */
[----:B------:R-:W-:Y:S01]  /*3790*/  FADD.FTZ R29, R147, R6 ;  /* 0x00000006931d7221 */ /* 0x000fe20000010000 */
[-CC-:B------:R-:W-:Y:S01]  /*37a0*/  FFMA.FTZ R25, R94, R41.reuse, -R5.reuse ;  /* 0x000000295e197223 */ /* 0x180fe20000010805 */
[-CC-:B------:R-:W-:Y:S01]  /*37b0*/  FFMA.FTZ R132, R98, R41.reuse, -R5.reuse ;  /* 0x0000002962847223 */ /* 0x180fe20000010805 */
[-C--:B------:R-:W-:Y:S01]  /*37c0*/  FFMA.FTZ R27, R92, R41.reuse, -R5 ;  /* 0x000000295c1b7223 */ /* 0x080fe20000010805 */
[----:B------:R-:W-:Y:S01]  /*37d0*/  FADD.FTZ R12, R2, R29 ;  /* 0x0000001d020c7221 */ /* 0x000fe20000010000 */
[----:B------:R-:W-:Y:S01]  /*37e0*/  FFMA.FTZ R134, R100, R41, -R5 ;  /* 0x0000002964867223 */ /* 0x000fe20000010805 */
[----:B------:R-:W2:Y:S01]  /*37f0*/  MUFU.EX2 R7, R7 ;  /* 0x0000000700077308 */ /* 0x000ea20000000800 */
[----:B0-----:R-:W-:Y:S01]  /*3800*/  FADD.FTZ R31, R148, R3 ;  /* 0x00000003941f7221 */ /* 0x001fe20000010000 */
[----:B------:R-:W-:Y:S01]  /*3810*/  FADD.FTZ R33, R141, R12 ;  /* 0x0000000c8d217221 */ /* 0x000fe20000010000 */
[----:B------:R-:W-:Y:S01]  /*3820*/  IMAD.MOV.U32 R12, RZ, RZ, R16 ;  /* 0x000000ffff0c7224 */ /* 0x000fe200078e0010 */
[----:B---3--:R-:W-:Y:S01]  /*3830*/  @P2 SHF.R.U32.HI R12, RZ, R37, R20 ;  /* 0x00000025ff0c2219 */ /* 0x008fe20000011614 */
[-CC-:B------:R-:W-:Y:S01]  /*3840*/  FFMA.FTZ R29, R90, R41.reuse, -R5.reuse ;  /* 0x000000295a1d7223 */ /* 0x180fe20000010805 */
[-CC-:B------:R-:W-:Y:S01]  /*3850*/  FFMA.FTZ R128, R102, R41.reuse, -R5.reuse ;  /* 0x0000002966807223 */ /* 0x180fe20000010805 */
[----:B------:R-:W-:Y:S01]  /*3860*/  FFMA.FTZ R130, R104, R41, -R5 ;  /* 0x0000002968827223 */ /* 0x000fe20000010805 */
[----:B------:R-:W0:Y:S01]  /*3870*/  MUFU.EX2 R144, R144 ;  /* 0x0000009000907308 */ /* 0x000e220000000800 */
[----:B-1----:R-:W-:Y:S01]  /*3880*/  FADD.FTZ R6, R150, R31 ;  /* 0x0000001f96067221 */ /* 0x002fe20000010000 */
[----:B------:R-:W-:Y:S01]  /*3890*/  IADD3 R12, R12, R17, -R18 ;  /* 0x000000110c0c7210 */ /* 0x000fe20007ffe812 */
[-CC-:B------:R-:W-:Y:S01]  /*38a0*/  FFMA.FTZ R124, R108, R41.reuse, -R5.reuse ;  /* 0x000000296c7c7223 */ /* 0x180fe20000010805 */
[-CC-:B------:R-:W-:Y:S01]  /*38b0*/  FFMA.FTZ R126, R110, R41.reuse, -R5.reuse ;  /* 0x000000296e7e7223 */ /* 0x180fe20000010805 */
[-CC-:B------:R-:W-:Y:S01]  /*38c0*/  FFMA.FTZ R112, R112, R41.reuse, -R5.reuse ;  /* 0x0000002970707223 */ /* 0x180fe20000010805 */
[----:B------:R-:W-:Y:S01]  /*38d0*/  SHF.R.S32.HI R43, RZ, 0x1f, R12 ;  /* 0x0000001fff2b7819 */ /* 0x000fe2000001140c */
        /* <DEDUP_REMOVED lines=11> */
[----:B------:R-:W-:Y:S01]  /*3990*/  FADD.FTZ R31, R143, R6 ;  /* 0x000000068f1f7221 */ /* 0x000fe20000010000 */
[----:B------:R-:W-:Y:S02]  /*39a0*/  F2FP.F16.F32.PACK_AB R148, R3, R148 ;  /* 0x000000940394723e */ /* 0x000fe400000000ff */
[----:B------:R-:W-:Y:S02]  /*39b0*/  CS2R R108, SRZ ;  /* 0x00000000006c7805 */ /* 0x000fe4000001ff00 */
[----:B------:R-:W-:Y:S02]  /*39c0*/  F2FP.F16.F32.PACK_AB R150, R7, R150 ;  /* 0x000000960796723e */ /* 0x000fe400000000ff */
[----:B------:R-:W-:-:S02]  /*39d0*/  CS2R R104, SRZ ;  /* 0x0000000000687805 */ /* 0x000fc4000001ff00 */
[----:B------:R-:W-:Y:S01]  /*39e0*/  F2FP.F16.F32.PACK_AB R141, R4, R141 ;  /* 0x0000008d048d723e */ /* 0x000fe200000000ff */
[----:B------:R-:W0:Y:S01]  /*39f0*/  MUFU.EX2 R8, R8 ;  /* 0x0000000800087308 */ /* 0x000e220000000800 */
[----:B-1----:R-:W-:Y:S01]  /*3a00*/  FADD.FTZ R33, R9, R0 ;  /* 0x0000000009217221 */ /* 0x002fe20000010000 */
[----:B------:R-:W-:Y:S02]  /*3a10*/  F2FP.F16.F32.PACK_AB R149, R60, R149 ;  /* 0x000000953c95723e */ /* 0x000fe400000000ff */
[----:B------:R-:W-:Y:S02]  /*3a20*/  CS2R R102, SRZ ;  /* 0x0000000000667805 */ /* 0x000fe4000001ff00 */
[----:B------:R-:W-:Y:S02]  /*3a30*/  F2FP.F16.F32.PACK_AB R151, R24, R151 ;  /* 0x000000971897723e */ /* 0x000fe400000000ff */
[----:B------:R-:W-:Y:S02]  /*3a40*/  CS2R R100, SRZ ;  /* 0x0000000000647805 */ /* 0x000fe4000001ff00 */
[----:B------:R-:W-:-:S02]  /*3a50*/  F2FP.F16.F32.PACK_AB R145, R14, R145 ;  /* 0x000000910e91723e */ /* 0x000fc400000000ff */
[----:B------:R-:W-:Y:S01]  /*3a60*/  CS2R R98, SRZ ;  /* 0x0000000000627805 */ /* 0x000fe2000001ff00 */
[----:B------:R-:W1:Y:S01]  /*3a70*/  MUFU.EX2 R11, R11 ;  /* 0x0000000b000b7308 */ /* 0x000e620000000800 */
[----:B--2---:R-:W-:Y:S01]  /*3a80*/  FADD.FTZ R0, R146, R33 ;  /* 0x0000002192007221 */ /* 0x004fe20000010000 */
[----:B------:R-:W-:Y:S02]  /*3a90*/  F2FP.F16.F32.PACK_AB R144, R9, R144 ;  /* 0x000000900990723e */ /* 0x000fe400000000ff */
[----:B------:R-:W-:Y:S02]  /*3aa0*/  CS2R R96, SRZ ;  /* 0x0000000000607805 */ /* 0x000fe4000001ff00 */
[----:B------:R-:W-:Y:S02]  /*3ab0*/  CS2R R94, SRZ ;  /* 0x00000000005e7805 */ /* 0x000fe4000001ff00 */
[----:B------:R-:W-:Y:S02]  /*3ac0*/  CS2R R92, SRZ ;  /* 0x00000000005c7805 */ /* 0x000fe4000001ff00 */
[----:B------:R-:W-:Y:S01]  /*3ad0*/  CS2R R90, SRZ ;  /* 0x00000000005a7805 */ /* 0x000fe2000001ff00 */
[----:B------:R-:W2:Y:S01]  /*3ae0*/  MUFU.EX2 R137, R137 ;  /* 0x0000008900897308 */ /* 0x000ea20000000800 */
[----:B0-----:R-:W-:Y:S01]  /*3af0*/  FADD.FTZ R6, R8, R31 ;  /* 0x0000001f08067221 */ /* 0x001fe20000010000 */
[----:B------:R-:W-:Y:S01]  /*3b00*/  FFMA.FTZ R31, R70, R41, -R5 ;  /* 0x00000029461f7223 */ /* 0x000fe20000010805 */
[----:B------:R-:W-:-:S05]  /*3b10*/  F2FP.F16.F32.PACK_AB R143, R8, R143 ;  /* 0x0000008f088f723e */ /* 0x000fca00000000ff */
[----:B------:R-:W0:Y:S01]  /*3b20*/  MUFU.EX2 R140, R140 ;  /* 0x0000008c008c7308 */ /* 0x000e220000000800 */
[C---:B-1----:R-:W-:Y:S01]  /*3b30*/  FADD.FTZ R33, R11.reuse, R0 ;  /* 0x000000000b217221 */ /* 0x042fe20000010000 */
[----:B------:R-:W-:-:S06]  /*3b40*/  F2FP.F16.F32.PACK_AB R146, R11, R146 ;  /* 0x000000920b92723e */ /* 0x000fcc00000000ff */
[----:B------:R-:W1:Y:S01]  /*3b50*/  MUFU.EX2 R66, R66 ;  /* 0x0000004200427308 */ /* 0x000e620000000800 */
[----:B--2---:R-:W-:-:S07]  /*3b60*/  FADD.FTZ R35, R137, R6 ;  /* 0x0000000689237221 */ /* 0x004fce0000010000 */
[----:B------:R-:W2:Y:S01]  /*3b70*/  MUFU.EX2 R13, R13 ;  /* 0x0000000d000d7308 */ /* 0x000ea20000000800 */
[----:B0-----:R-:W-:Y:S01]  /*3b80*/  FADD.FTZ R0, R140, R33 ;  /* 0x000000218c007221 */ /* 0x001fe20000010000 */
[----:B------:R-:W-:Y:S01]  /*3b90*/  FFMA.FTZ R33, R106, R41, -R5 ;  /* 0x000000296a217223 */ /* 0x000fe20000010805 */
[----:B------:R-:W-:-:S05]  /*3ba0*/  CS2R R106, SRZ ;  /* 0x00000000006a7805 */ /* 0x000fca000001ff00 */
        /* <DEDUP_REMOVED lines=11> */
[----:B--2---:R-:W-:Y:S01]  /*3c60*/  FADD.FTZ R6, R56, R35 ;  /* 0x0000002338067221 */ /* 0x004fe20000010000 */
[----:B------:R-:W-:Y:S01]  /*3c70*/  FFMA.FTZ R35, R62, R41, -R5 ;  /* 0x000000293e237223 */ /* 0x000fe20000010805 */
[----:B------:R-:W-:Y:S02]  /*3c80*/  LEA.HI R5, R43, R12, RZ, 0x7 ;  /* 0x0000000c2b057211 */ /* 0x000fe400078f38ff */
[----:B------:R-:W-:Y:S02]  /*3c90*/  F2FP.F16.F32.PACK_AB R139, R56, R139 ;  /* 0x0000008b388b723e */ /* 0x000fe400000000ff */
[----:B------:R-:W-:Y:S01]  /*3ca0*/  SHF.R.S32.HI R4, RZ, 0x7, R5 ;  /* 0x00000007ff047819 */ /* 0x000fe20000011405 */
[----:B------:R-:W2:Y:S01]  /*3cb0*/  MUFU.EX2 R136, R136 ;  /* 0x0000008800887308 */ /* 0x000ea20000000800 */
[C---:B0-----:R-:W-:Y:S01]  /*3cc0*/  FADD.FTZ R37, R15.reuse, R0 ;  /* 0x000000000f257221 */ /* 0x041fe20000010000 */
[----:B------:R-:W-:-:S02]  /*3cd0*/  F2FP.F16.F32.PACK_AB R142, R15, R142 ;  /* 0x0000008e0f8e723e */ /* 0x000fc400000000ff */
[----:B------:R-:W-:-:S04]  /*3ce0*/  VIMNMX R4, R23, R4, !PT ;  /* 0x0000000417047248 */ /* 0x000fc80007fe0100 */
        /* <DEDUP_REMOVED lines=70> */
[----:B------:R1:W3:Y:S01]  /*4150*/  MUFU.EX2 R37, R112 ;  /* 0x0000007000257308 */ /* 0x0002e20000000800 */
[----:B--2---:R-:W-:-:S07]  /*4160*/  FADD.FTZ R45, R123, R2 ;  /* 0x000000027b2d7221 */ /* 0x004fce0000010000 */
[----:B------:R-:W2:Y:S01]  /*4170*/  MUFU.EX2 R114, R114 ;  /* 0x0000007200727308 */ /* 0x000ea20000000800 */
[----:B0-----:R-:W-:Y:S01]  /*4180*/  FADD.FTZ R2, R126, R43 ;  /* 0x0000002b7e027221 */ /* 0x001fe20000010000 */
[----:B-1----:R-:W-:-:S06]  /*4190*/  CS2R R112, SRZ ;  /* 0x0000000000707805 */ /* 0x002fcc000001ff00 */
[----:B------:R-:W0:Y:S01]  /*41a0*/  MUFU.EX2 R39, R58 ;  /* 0x0000003a00277308 */ /* 0x000e220000000800 */
[C---:B---3--:R-:W-:Y:S01]  /*41b0*/  FADD.FTZ R7, R37.reuse, R2 ;  /* 0x0000000225077221 */ /* 0x048fe20000010000 */
[----:B------:R-:W-:-:S06]  /*41c0*/  F2FP.F16.F32.PACK_AB R126, R37, R126 ;  /* 0x0000007e257e723e */ /* 0x000fcc00000000ff */
        /* <DEDUP_REMOVED lines=8> */
[----:B--2---:R-:W-:-:S03]  /*4250*/  CS2R R118, SRZ ;  /* 0x0000000000767805 */ /* 0x004fc6000001ff00 */
[C---:B---3--:R-:W-:Y:S01]  /*4260*/  FADD.FTZ R2, R3.reuse, R2 ;  /* 0x0000000203027221 */ /* 0x048fe20000010000 */
[----:B------:R-:W-:Y:S01]  /*4270*/  F2FP.F16.F32.PACK_AB R122, R3, R116 ;  /* 0x00000074037a723e */ /* 0x000fe200000000ff */
[----:B------:R-:W-:Y:S01]  /*4280*/  VIADD R3, R88, 0xfffffffe ;  /* 0xfffffffe58037836 */ /* 0x000fe20000000000 */
[----:B------:R-:W-:Y:S02]  /*4290*/  CS2R R116, SRZ ;  /* 0x0000000000747805 */ /* 0x000fe4000001ff00 */
[----:B------:R-:W-:Y:S02]  /*42a0*/  CS2R R88, SRZ ;  /* 0x0000000000587805 */ /* 0x000fe4000001ff00 */
[----:B------:R-:W-:Y:S01]  /*42b0*/  ISETP.GE.AND P3, PT, R3, R4, PT ;  /* 0x000000040300720c */ /* 0x000fe20003f66270 */
[C---:B0-----:R-:W-:Y:S01]  /*42c0*/  FADD.FTZ R0, R32.reuse, R45 ;  /* 0x0000002d20007221 */ /* 0x041fe20000010000 */
[----:B------:R-:W-:-:S11]  /*42d0*/  F2FP.F16.F32.PACK_AB R123, R32, R123 ;  /* 0x0000007b207b723e */ /* 0x000fd600000000ff */
[----:B------:R-:W-:Y:S05]  /*42e0*/  @!P3 BRA `(.L_x_14171) ;  /* 0x0000002c0094b947 */ /* 0x000fea0003800000 */
[----:B------:R-:W-:Y:S01]  /*42f0*/  IMAD.MOV.U32 R5, RZ, RZ, R10 ;  /* 0x000000ffff057224 */ /* 0x000fe200078e000a */
[----:B------:R-:W-:Y:S01]  /*4300*/  UMOV UR7, UR36 ;  /* 0x0000002400077c82 */ /* 0x000fe20008000000 */
[----:B------:R-:W-:Y:S01]  /*4310*/  IMAD.MOV.U32 R6, RZ, RZ, R51 ;  /* 0x000000ffff067224 */ /* 0x000fe200078e0033 */
[----:B------:R-:W-:Y:S01]  /*4320*/  UMOV UR6, UR37 ;  /* 0x0000002500067c82 */ /* 0x000fe20008000000 */
[----:B------:R-:W-:Y:S01]  /*4330*/  IMAD.MOV.U32 R119, RZ, RZ, RZ ;  /* 0x000000ffff777224 */ /* 0x000fe200078e00ff */
[----:B------:R-:W-:-:S06]  /*4340*/  ULDC UR21, c[0x0][0x9d8] ;  /* 0x0002760000157ab9 */ /* 0x000fcc0000000800 */
.L_x_14180:
        /* <DEDUP_REMOVED lines=9> */
.L_x_14173:
[----:B------:R-:W-:Y:S01]  /*43e0*/  ULEA UR10, UR37, UR38, 0x3 ;  /* 0x00000026250a7291 */ /* 0x000fe2000f8e183f */
[----:B------:R-:W-:-:S05]  /*43f0*/  IMAD.U32 R7, RZ, RZ, UR36 ;  /* 0x00000024ff077e24 */ /* 0x000fca000f8e00ff */
[----:B------:R-:W-:-:S04]  /*4400*/  SHF.L.U32 R7, R7, 0x1f, RZ ;  /* 0x0000001f07077819 */ /* 0x000fc800000006ff */
[----:B------:R0:W1:Y:S01]  /*4410*/  SYNCS.PHASECHK.TRANS64.TRYWAIT P3, [UR10+0x16830], R7 ;  /* 0x01683007ff0075a7 */ /* 0x000062000806014a */
[----:B------:R-:W-:Y:S05]  /*4420*/  @!P0 BRA `(.L_x_14174) ;  /* 0x0000000000048947 */ /* 0x000fea0003800000 */
[----:B------:R-:W-:Y:S01]  /*4430*/  BPT.TRAP 0x1 ;  /* 0x000000040000795c */ /* 0x000fe20000300000 */
.L_x_14174:
[----:B-1----:R-:W-:Y:S05]  /*4440*/  @P3 BRA `(.L_x_14172) ;  /* 0x0000000000083947 */ /* 0x002fea0003800000 */
[----:B------:R-:W1:Y:S02]  /*4450*/  SYNCS.PHASECHK.TRANS64.TRYWAIT P3, [UR10+0x16830], R7 ;  /* 0x01683007ff0075a7 */ /* 0x000e64000806014a */
[----:B-1----:R-:W-:Y:S05]  /*4460*/  @!P3 BRA `(.L_x_14175) ;  /* 0x000000e0001cb947 */ /* 0x002fea0003800000 */
.L_x_14172:
        /* <DEDUP_REMOVED lines=8> */
[----:B------:R-:W-:Y:S01]  /*44f0*/  UMOV UR24, UR4 ;  /* 0x0000000400187c82 */ /* 0x000fe20008000000 */
[----:B------:R-:W-:Y:S01]  /*4500*/  UMOV UR25, UR5 ;  /* 0x0000000500197c82 */ /* 0x000fe20008000000 */
        /* <DEDUP_REMOVED lines=19> */
.L_x_14177:
[----:B------:R-:W-:Y:S01]  /*4640*/  ULEA UR10, UR6, UR38, 0x3 ;  /* 0x00000026060a7291 */ /* 0x000fe2000f8e183f */
[----:B------:R-:W-:-:S05]  /*4650*/  IMAD.U32 R7, RZ, RZ, UR7 ;  /* 0x00000007ff077e24 */ /* 0x000fca000f8e00ff */
[----:B------:R-:W-:-:S04]  /*4660*/  SHF.L.U32 R7, R7, 0x1f, RZ ;  /* 0x0000001f07077819 */ /* 0x000fc800000006ff */
[----:B------:R0:W1:Y:S01]  /*4670*/  SYNCS.PHASECHK.TRANS64.TRYWAIT P3, [UR10+0x16850], R7 ;  /* 0x01685007ff0075a7 */ /* 0x000062000806014a */
[----:B------:R-:W-:Y:S05]  /*4680*/  @!P0 BRA `(.L_x_14178) ;  /* 0x0000000000048947 */ /* 0x000fea0003800000 */
[----:B------:R-:W-:Y:S01]  /*4690*/  BPT.TRAP 0x1 ;  /* 0x000000040000795c */ /* 0x000fe20000300000 */
.L_x_14178:
[----:B-1----:R-:W-:Y:S05]  /*46a0*/  @P3 BRA `(.L_x_14176) ;  /* 0x0000000000083947 */ /* 0x002fea0003800000 */
[----:B------:R-:W1:Y:S02]  /*46b0*/  SYNCS.PHASECHK.TRANS64.TRYWAIT P3, [UR10+0x16850], R7 ;  /* 0x01685007ff0075a7 */ /* 0x000e64000806014a */
[----:B-1----:R-:W-:Y:S05]  /*46c0*/  @!P3 BRA `(.L_x_14179) ;  /* 0x000000dc009cb947 */ /* 0x002fea0003800000 */
.L_x_14176:
[----:B------:R-:W-:Y:S01]  /*46d0*/  UIADD3 UR7, UR38, 0x400, URZ ;  /* 0x0000040026077890 */ /* 0x000fe2000fffe03f */
[----:B------:R-:W-:Y:S01]  /*46e0*/  WARPGROUP.ARRIVE ;  /* 0x00000000000079c5 */ /* 0x000fe20000000000 */
[----:B------:R-:W-:Y:S01]  /*46f0*/  UMOV UR11, 0x40000040 ;  /* 0x40000040000b7882 */ /* 0x000fe20000000000 */
[----:B------:R-:W-:Y:S01]  /*4700*/  FMUL.FTZ R20, R31, UR21 ;  /* 0x000000151f147c20 */ /* 0x000fe20008410000 */
[----:B------:R-:W-:Y:S01]  /*4710*/  USHF.R.U32.HI UR7, URZ, 0x4, UR7 ;  /* 0x000000043f077899 */ /* 0x000fe20008011607 */
[----:B------:R-:W-:Y:S01]  /*4720*/  FMUL.FTZ R31, R46, UR21 ;  /* 0x000000152e1f7c20 */ /* 0x000fe20008410000 */
[----:B------:R-:W-:Y:S01]  /*4730*/  UMOV UR15, 0x40000040 ;  /* 0x40000040000f7882 */ /* 0x000fe20000000000 */
[----:B------:R-:W2:Y:S01]  /*4740*/  @P2 LDC R46, c[0x0][0x44c] ;  /* 0x00011300ff2e2b82 */ /* 0x000ea20000000800 */
[----:B------:R-:W-:Y:S01]  /*4750*/  ULOP3.LUT UR7, UR7, 0x3fff, URZ, 0xc0, !UPT ;  /* 0x00003fff07077892 */ /* 0x000fe2000f8ec03f */
[----:B01----:R-:W-:Y:S01]  /*4760*/  FMUL.FTZ R7, R24, UR21 ;  /* 0x0000001518077c20 */ /* 0x003fe20008410000 */
[----:B------:R-:W-:Y:S01]  /*4770*/  FMUL.FTZ R24, R34, UR21 ;  /* 0x0000001522187c20 */ /* 0x000fe20008410000 */
[----:B------:R-:W-:Y:S01]  /*4780*/  FMUL.FTZ R34, R51, UR21 ;  /* 0x0000001533227c20 */ /* 0x000fe20008410000 */
[----:B------:R-:W-:Y:S01]  /*4790*/  ULEA UR10, UR6, UR7, 0xa ;  /* 0x00000007060a7291 */ /* 0x000fe2000f8e503f */
[----:B------:R-:W-:Y:S01]  /*47a0*/  FMUL.FTZ R15, R33, UR21 ;  /* 0x00000015210f7c20 */ /* 0x000fe20008410000 */
[----:B------:R-:W-:Y:S01]  /*47b0*/  FMUL.FTZ R33, R50, UR21 ;  /* 0x0000001532217c20 */ /* 0x000fe20008410000 */
[----:B------:R-:W0:Y:S01]  /*47c0*/  @P2 LDC R51, c[0x0][0x450] ;  /* 0x00011400ff332b82 */ /* 0x000e220000000800 */
[----:B------:R-:W-:Y:S01]  /*47d0*/  UIADD3 UR14, UR10, 0x80, URZ ;  /* 0x000000800a0e7890 */ /* 0x000fe2000fffe03f */
[----:B------:R-:W-:-:S02]  /*47e0*/  IMAD.IADD R50, R152, 0x1, R16 ;  /* 0x0000000198327824 */ /* 0x000fc400078e0210 */
[----:B------:R-:W-:Y:S01]  /*47f0*/  FMUL.FTZ R8, R25, UR21 ;  /* 0x0000001519087c20 */ /* 0x000fe20008410000 */
[----:B------:R-:W-:Y:S01]  /*4800*/  FMUL.FTZ R25, R35, UR21 ;  /* 0x0000001523197c20 */ /* 0x000fe20008410000 */
[----:B------:R-:W-:Y:S01]  /*4810*/  FMUL.FTZ R35, R54, UR21 ;  /* 0x0000001536237c20 */ /* 0x000fe20008410000 */
[----:B------:R-:W-:Y:S01]  /*4820*/  HGMMA.64x64x16.F32 R88, R148, gdesc[UR8].tnspB, R88, gsb0 ;  /* 0x40e0000894587df0 */ /* 0x000fe20008000858 */
        /* <DEDUP_REMOVED lines=9> */
[----:B--2---:R-:W-:-:S04]  /*48c0*/  @P2 IMAD.HI.U32 R54, R50, R46, RZ ;  /* 0x0000002e32362227 */ /* 0x004fc800078e00ff */
[----:B------:R-:W-:Y:S01]  /*48d0*/  FMUL.FTZ R29, R42, UR21 ;  /* 0x000000152a1d7c20 */ /* 0x000fe20008410000 */
[----:B------:R-:W-:Y:S01]  /*48e0*/  FMUL.FTZ R42, R63, UR21 ;  /* 0x000000153f2a7c20 */ /* 0x000fe20008410000 */
[----:B------:R-:W-:Y:S01]  /*48f0*/  FMUL.FTZ R30, R43, UR21 ;  /* 0x000000152b1e7c20 */ /* 0x000fe20008410000 */
[----:B------:R-:W-:Y:S01]  /*4900*/  IMAD.MOV.U32 R46, RZ, RZ, R50 ;  /* 0x000000ffff2e7224 */ /* 0x000fe200078e0032 */
[----:B------:R-:W1:Y:S01]  /*4910*/  MUFU.TANH R9, R9 ;  /* 0x0000000900097308 */ /* 0x000e620000002400 */
[----:B------:R-:W-:Y:S01]  /*4920*/  FMUL.FTZ R13, R32, UR21 ;  /* 0x00000015200d7c20 */ /* 0x000fe20008410000 */
[----:B------:R-:W-:Y:S01]  /*4930*/  FMUL.FTZ R32, R47, UR21 ;  /* 0x000000152f207c20 */ /* 0x000fe20008410000 */
[----:B0-----:R-:W-:Y:S01]  /*4940*/  @P2 SHF.R.U32.HI R46, RZ, R51, R54 ;  /* 0x00000033ff2e2219 */ /* 0x001fe20000011636 */
[----:B------:R-:W-:Y:S02]  /*4950*/  IMAD.MOV.U32 R54, RZ, RZ, -0x80 ;  /* 0xffffff80ff367424 */ /* 0x000fe400078e00ff */
[----:B------:R-:W-:Y:S01]  /*4960*/  FMUL.FTZ R21, R36, UR21 ;  /* 0x0000001524157c20 */ /* 0x000fe20008410000 */
[----:B------:R-:W-:Y:S01]  /*4970*/  FMUL.FTZ R36, R55, UR21 ;  /* 0x0000001537247c20 */ /* 0x000fe20008410000 */
[----:B------:R-:W-:Y:S01]  /*4980*/  FMUL.FTZ R26, R37, UR21 ;  /* 0x00000015251a7c20 */ /* 0x000fe20008410000 */
[----:B------:R-:W0:Y:S01]  /*4990*/  SHFL.IDX PT, R62, R46, 0x1, 0x1c1f ;  /* 0x003c1f002e3e7f89 */ /* 0x000e2200000e0000 */
[----:B------:R-:W-:Y:S01]  /*49a0*/  IMAD R54, R3, R54, 0x1 ;  /* 0x0000000103367424 */ /* 0x000fe200078e0236 */
[----:B------:R-:W2:Y:S01]  /*49b0*/  MUFU.TANH R10, R10 ;  /* 0x0000000a000a7308 */ /* 0x000ea20000002400 */
[----:B------:R-:W-:Y:S01]  /*49c0*/  FMUL.FTZ R37, R58, UR21 ;  /* 0x000000153a257c20 */ /* 0x000fe20008410000 */
[----:B------:R-:W-:Y:S01]  /*49d0*/  FMUL.FTZ R38, R59, UR21 ;  /* 0x000000153b267c20 */ /* 0x000fe20008410000 */
[----:B------:R-:W-:Y:S01]  /*49e0*/  FMUL.FTZ R43, R66, UR21 ;  /* 0x00000015422b7c20 */ /* 0x000fe20008410000 */
[----:B------:R-:W-:Y:S01]  /*49f0*/  IADD3 R54, R17, R54, -R22 ;  /* 0x0000003611367210 */ /* 0x000fe20007ffe816 */
[----:B------:R-:W-:Y:S01]  /*4a00*/  FMUL.FTZ R47, R67, UR21 ;  /* 0x00000015432f7c20 */ /* 0x000fe20008410000 */
[----:B------:R-:W-:Y:S01]  /*4a10*/  FMUL.FTZ R51, R71, UR21 ;  /* 0x0000001547337c20 */ /* 0x000fe20008410000 */
[----:B------:R-:W-:Y:S01]  /*4a20*/  FMUL.FTZ R70, R70, UR21 ;  /* 0x0000001546467c20 */ /* 0x000fe20008410000 */
[----:B------:R-:W3:Y:S01]  /*4a30*/  MUFU.TANH R14, R14 ;  /* 0x0000000e000e7308 */ /* 0x000ee20000002400 */
[----:B------:R-:W-:-:S02]  /*4a40*/  IMAD.IADD R54, R54, 0x1, -R18 ;  /* 0x0000000136367824 */ /* 0x000fc400078e0a12 */
        /* <DEDUP_REMOVED lines=12> */
[----:B0-----:R-:W-:-:S02]  /*4b10*/  IMAD.IADD R62, R54, 0x1, R62 ;  /* 0x00000001363e7824 */ /* 0x001fc400078e023e */
[----:B------:R-:W-:Y:S01]  /*4b20*/  FMUL.FTZ R48, R48, UR21 ;  /* 0x0000001530307c20 */ /* 0x000fe20008410000 */
[----:B------:R-:W0:Y:S01]  /*4b30*/  MUFU.TANH R25, R25 ;  /* 0x0000001900197308 */ /* 0x000e220000002400 */
[----:B------:R-:W-:Y:S01]  /*4b40*/  FMUL.FTZ R49, R49, UR21 ;  /* 0x0000001531317c20 */ /* 0x000fe20008410000 */
[----:B------:R-:W-:Y:S01]  /*4b50*/  FMUL.FTZ R52, R52, UR21 ;  /* 0x0000001534347c20 */ /* 0x000fe20008410000 */
[C---:B------:R-:W-:Y:S01]  /*4b60*/  ISETP.GT.AND P5, PT, R62.reuse, RZ, PT ;  /* 0x000000ff3e00720c */ /* 0x040fe20003fa4270 */
[----:B------:R-:W-:Y:S01]  /*4b70*/  FMUL.FTZ R53, R53, UR21 ;  /* 0x0000001535357c20 */ /* 0x000fe20008410000 */
[----:B------:R-:W-:Y:S01]  /*4b80*/  ISETP.GT.AND P6, PT, R62, 0x1, PT ;  /* 0x000000013e00780c */ /* 0x000fe20003fc4270 */
[----:B------:R-:W-:Y:S01]  /*4b90*/  FMUL.FTZ R56, R56, UR21 ;  /* 0x0000001538387c20 */ /* 0x000fe20008410000 */
[----:B-1----:R-:W-:Y:S01]  /*4ba0*/  FSEL R9, R9, -INF , P5 ;  /* 0xff80000009097808 */ /* 0x002fe20002800000 */
[----:B------:R-:W1:Y:S01]  /*4bb0*/  MUFU.TANH R27, R27 ;  /* 0x0000001b001b7308 */ /* 0x000e620000002400 */
[----:B--2---:R-:W-:Y:S01]  /*4bc0*/  FSEL R63, R10, -INF , P6 ;  /* 0xff8000000a3f7808 */ /* 0x004fe20003000000 */
[----:B------:R-:W-:Y:S01]  /*4bd0*/  FMUL.FTZ R57, R57, UR21 ;  /* 0x0000001539397c20 */ /* 0x000fe20008410000 */
[----:B------:R-:W-:Y:S01]  /*4be0*/  ISETP.GT.AND P3, PT, R62, 0x8, PT ;  /* 0x000000083e00780c */ /* 0x000fe20003f64270 */
[----:B------:R-:W-:Y:S01]  /*4bf0*/  FMUL.FTZ R64, R64, UR21 ;  /* 0x0000001540407c20 */ /* 0x000fe20008410000 */
[----:B------:R-:W-:Y:S01]  /*4c00*/  FMNMX.FTZ R10, R9, R5, !PT ;  /* 0x00000005090a7209 */ /* 0x000fe20007810000 */
[----:B------:R-:W-:Y:S01]  /*4c10*/  FMUL.FTZ R65, R65, UR21 ;  /* 0x0000001541417c20 */ /* 0x000fe20008410000 */
[----:B------:R-:W-:Y:S01]  /*4c20*/  ISETP.GT.AND P4, PT, R62, 0x9, PT ;  /* 0x000000093e00780c */ /* 0x000fe20003f84270 */
[----:B------:R-:W2:Y:S01]  /*4c30*/  MUFU.TANH R28, R28 ;  /* 0x0000001c001c7308 */ /* 0x000ea20000002400 */
[----:B---3--:R-:W-:Y:S01]  /*4c40*/  FSEL R14, R14, -INF , P3 ;  /* 0xff8000000e0e7808 */ /* 0x008fe20001800000 */
[----:B------:R-:W-:Y:S01]  /*4c50*/  FMUL.FTZ R68, R68, UR21 ;  /* 0x0000001544447c20 */ /* 0x000fe20008410000 */
[----:B------:R-:W-:Y:S01]  /*4c60*/  FMNMX.FTZ R10, R63, R10, !PT ;  /* 0x0000000a3f0a7209 */ /* 0x000fe20007810000 */
[----:B------:R-:W-:Y:S01]  /*4c70*/  FMUL.FTZ R69, R69, UR21 ;  /* 0x0000001545457c20 */ /* 0x000fe20008410000 */
[----:B------:R-:W-:Y:S01]  /*4c80*/  ISETP.GT.AND P5, PT, R62, 0x10, PT ;  /* 0x000000103e00780c */ /* 0x000fe20003fa4270 */
[----:B------:R-:W-:Y:S01]  /*4c90*/  FMUL.FTZ R72, R72, UR21 ;  /* 0x0000001548487c20 */ /* 0x000fe20008410000 */
[----:B------:R-:W-:Y:S01]  /*4ca0*/  FSEL R20, R20, -INF , P4 ;  /* 0xff80000014147808 */ /* 0x000fe20002000000 */
[----:B------:R-:W3:Y:S01]  /*4cb0*/  MUFU.TANH R29, R29 ;  /* 0x0000001d001d7308 */ /* 0x000ee20000002400 */
[----:B------:R-:W-:Y:S01]  /*4cc0*/  FMNMX.FTZ R10, R14, R10, !PT ;  /* 0x0000000a0e0a7209 */ /* 0x000fe20007810000 */
[----:B------:R-:W-:Y:S01]  /*4cd0*/  FMUL.FTZ R73, R73, UR21 ;  /* 0x0000001549497c20 */ /* 0x000fe20008410000 */
[----:B------:R-:W-:Y:S01]  /*4ce0*/  ISETP.GT.AND P6, PT, R62, 0x11, PT ;  /* 0x000000113e00780c */ /* 0x000fe20003fc4270 */
[----:B------:R-:W-:Y:S01]  /*4cf0*/  FMUL.FTZ R75, R76, UR21 ;  /* 0x000000154c4b7c20 */ /* 0x000fe20008410000 */
[----:B------:R-:W-:-:S02]  /*4d00*/  WARPGROUP.DEPBAR.LE gsb0, 0x0 ;  /* 0x00008000000079c5 */ /* 0x000fc40000010000 */
[----:B------:R-:W-:Y:S01]  /*4d10*/  WARPGROUP.ARRIVE ;  /* 0x00000000000079c5 */ /* 0x000fe20000000000 */
[----:B----4-:R-:W-:Y:S01]  /*4d20*/  FSEL R24, R24, -INF , P5 ;  /* 0xff80000018187808 */ /* 0x010fe20002800000 */
[----:B------:R-:W4:Y:S01]  /*4d30*/  MUFU.TANH R30, R30 ;  /* 0x0000001e001e7308 */ /* 0x000f220000002400 */
[----:B------:R-:W-:Y:S01]  /*4d40*/  FMNMX.FTZ R10, R20, R10, !PT ;  /* 0x0000000a140a7209 */ /* 0x000fe20007810000 */
[----:B------:R-:W-:Y:S01]  /*4d50*/  FMUL.FTZ R76, R77, UR21 ;  /* 0x000000154d4c7c20 */ /* 0x000fe20008410000 */
[----:B------:R-:W-:Y:S01]  /*4d60*/  ISETP.GT.AND P3, PT, R62, 0x18, PT ;  /* 0x000000183e00780c */ /* 0x000fe20003f64270 */
[----:B------:R-:W-:Y:S01]  /*4d70*/  HGMMA.64x64x16.F32 R88, R144, gdesc[UR12].tnspB, R88, gsb0 ;  /* 0x40e0000c90587df0 */ /* 0x000fe20008000858 */
[----:B------:R-:W-:Y:S01]  /*4d80*/  UIADD3 UR14, UR10, 0x100, URZ ;  /* 0x000001000a0e7890 */ /* 0x000fe2000fffe03f */
[----:B0-----:R-:W-:Y:S01]  /*4d90*/  FSEL R25, R25, -INF , P6 ;  /* 0xff80000019197808 */ /* 0x001fe20003000000 */
[----:B------:R-:W-:Y:S01]  /*4da0*/  UMOV UR15, 0x40000040 ;  /* 0x40000040000f7882 */ /* 0x000fe20000000000 */
[----:B------:R-:W-:Y:S01]  /*4db0*/  FMNMX.FTZ R10, R24, R10, !PT ;  /* 0x0000000a180a7209 */ /* 0x000fe20007810000 */
[----:B------:R-:W0:Y:S01]  /*4dc0*/  MUFU.TANH R31, R31 ;  /* 0x0000001f001f7308 */ /* 0x000e220000002400 */
[----:B------:R-:W-:Y:S01]  /*4dd0*/  ISETP.GT.AND P4, PT, R62, 0x19, PT ;  /* 0x000000193e00780c */ /* 0x000fe20003f84270 */
[----:B------:R-:W-:Y:S01]  /*4de0*/  FMUL.FTZ R77, R80, UR21 ;  /* 0x00000015504d7c20 */ /* 0x000fe20008410000 */
[----:B-1----:R-:W-:Y:S01]  /*4df0*/  FSEL R27, R27, -INF , P3 ;  /* 0xff8000001b1b7808 */ /* 0x002fe20001800000 */
[----:B------:R-:W-:Y:S01]  /*4e00*/  FMUL.FTZ R81, R81, UR21 ;  /* 0x0000001551517c20 */ /* 0x000fe20008410000 */
[----:B------:R-:W-:Y:S01]  /*4e10*/  FMNMX.FTZ R10, R25, R10, !PT ;  /* 0x0000000a190a7209 */ /* 0x000fe20007810000 */
[----:B------:R-:W-:Y:S01]  /*4e20*/  FMUL.FTZ R80, R85, UR21 ;  /* 0x0000001555507c20 */ /* 0x000fe20008410000 */
[----:B------:R-:W-:Y:S01]  /*4e30*/  ISETP.GT.AND P5, PT, R62, 0x20, PT ;  /* 0x000000203e00780c */ /* 0x000fe20003fa4270 */
[----:B------:R-:W1:Y:S01]  /*4e40*/  MUFU.TANH R32, R32 ;  /* 0x0000002000207308 */ /* 0x000e620000002400 */
[----:B--2---:R-:W-:Y:S01]  /*4e50*/  FSEL R28, R28, -INF , P4 ;  /* 0xff8000001c1c7808 */ /* 0x004fe20002000000 */
[----:B------:R-:W-:Y:S01]  /*4e60*/  UMOV UR11, 0x40000040 ;  /* 0x40000040000b7882 */ /* 0x000fe20000000000 */
[----:B------:R-:W-:Y:S01]  /*4e70*/  FMNMX.FTZ R10, R27, R10, !PT ;  /* 0x0000000a1b0a7209 */ /* 0x000fe20007810000 */
[----:B------:R-:W-:Y:S01]  /*4e80*/  UMOV UR7, UR36 ;  /* 0x0000002400077c82 */ /* 0x000fe20008000000 */
[----:B------:R-:W-:-:S02]  /*4e90*/  ISETP.GT.AND P6, PT, R62, 0x21, PT ;  /* 0x000000213e00780c */ /* 0x000fc40003fc4270 */
[----:B---3--:R-:W-:Y:S01]  /*4ea0*/  FSEL R29, R29, -INF , P5 ;  /* 0xff8000001d1d7808 */ /* 0x008fe20002800000 */
[----:B------:R-:W2:Y:S01]  /*4eb0*/  MUFU.TANH R33, R33 ;  /* 0x0000002100217308 */ /* 0x000ea20000002400 */
[----:B------:R-:W-:Y:S02]  /*4ec0*/  FMNMX.FTZ R10, R28, R10, !PT ;  /* 0x0000000a1c0a7209 */ /* 0x000fe40007810000 */
[----:B------:R-:W-:Y:S02]  /*4ed0*/  ISETP.GT.AND P3, PT, R62, 0x28, PT ;  /* 0x000000283e00780c */ /* 0x000fe40003f64270 */
[----:B----4-:R-:W-:Y:S02]  /*4ee0*/  FSEL R30, R30, -INF , P6 ;  /* 0xff8000001e1e7808 */ /* 0x010fe40003000000 */
[----:B------:R-:W-:Y:S01]  /*4ef0*/  FMNMX.FTZ R10, R29, R10, !PT ;  /* 0x0000000a1d0a7209 */ /* 0x000fe20007810000 */
[----:B------:R-:W3:Y:S01]  /*4f00*/  MUFU.TANH R34, R34 ;  /* 0x0000002200227308 */ /* 0x000ee20000002400 */
[----:B------:R-:W-:-:S02]  /*4f10*/  ISETP.GT.AND P4, PT, R62, 0x29, PT ;  /* 0x000000293e00780c */ /* 0x000fc40003f84270 */
[----:B0-----:R-:W-:Y:S02]  /*4f20*/  FSEL R31, R31, -INF , P3 ;  /* 0xff8000001f1f7808 */ /* 0x001fe40001800000 */
[----:B------:R-:W-:Y:S02]  /*4f30*/  FMNMX.FTZ R10, R30, R10, !PT ;  /* 0x0000000a1e0a7209 */ /* 0x000fe40007810000 */
[----:B------:R-:W-:Y:S01]  /*4f40*/  ISETP.GT.AND P5, PT, R62, 0x30, PT ;  /* 0x000000303e00780c */ /* 0x000fe20003fa4270 */
[----:B------:R-:W0:Y:S01]  /*4f50*/  MUFU.TANH R35, R35 ;  /* 0x0000002300237308 */ /* 0x000e220000002400 */
[----:B-1----:R-:W-:Y:S02]  /*4f60*/  FSEL R32, R32, -INF , P4 ;  /* 0xff80000020207808 */ /* 0x002fe40002000000 */
[----:B------:R-:W-:Y:S02]  /*4f70*/  FMNMX.FTZ R10, R31, R10, !PT ;  /* 0x0000000a1f0a7209 */ /* 0x000fe40007810000 */
[----:B------:R-:W-:-:S02]  /*4f80*/  ISETP.GT.AND P6, PT, R62, 0x31, PT ;  /* 0x000000313e00780c */ /* 0x000fc40003fc4270 */
[----:B--2---:R-:W-:Y:S01]  /*4f90*/  FSEL R33, R33, -INF , P5 ;  /* 0xff80000021217808 */ /* 0x004fe20002800000 */
[----:B------:R-:W1:Y:S01]  /*4fa0*/  MUFU.TANH R36, R36 ;  /* 0x0000002400247308 */ /* 0x000e620000002400 */
[----:B------:R-:W-:Y:S02]  /*4fb0*/  FMNMX.FTZ R10, R32, R10, !PT ;  /* 0x0000000a200a7209 */ /* 0x000fe40007810000 */
[----:B------:R-:W-:Y:S02]  /*4fc0*/  ISETP.GT.AND P3, PT, R62, 0x38, PT ;  /* 0x000000383e00780c */ /* 0x000fe40003f64270 */
[----:B---3--:R-:W-:Y:S02]  /*4fd0*/  FSEL R34, R34, -INF , P6 ;  /* 0xff80000022227808 */ /* 0x008fe40003000000 */
[----:B------:R-:W-:Y:S01]  /*4fe0*/  FMNMX.FTZ R10, R33, R10, !PT ;  /* 0x0000000a210a7209 */ /* 0x000fe20007810000 */
[----:B------:R-:W2:Y:S01]  /*4ff0*/  MUFU.TANH R37, R37 ;  /* 0x0000002500257308 */ /* 0x000ea20000002400 */
        /* <DEDUP_REMOVED lines=8> */
[----:B------:R-:W-:Y:S01]  /*5080*/  FMNMX.FTZ R10, R36, R10, !PT ;  /* 0x0000000a240a7209 */ /* 0x000fe20007810000 */
[----:B------:R-:W1:Y:S01]  /*5090*/  MUFU.TANH R39, R39 ;  /* 0x0000002700277308 */ /* 0x000e620000002400 */
[----:B--2---:R-:W-:Y:S02]  /*50a0*/  FSEL R37, R37, -INF , P5 ;  /* 0xff80000025257808 */ /* 0x004fe40002800000 */
[C---:B------:R-:W-:Y:S02]  /*50b0*/  ISETP.GT.AND P3, PT, R62.reuse, 0x48, PT ;  /* 0x000000483e00780c */ /* 0x040fe40003f64270 */
[----:B------:R-:W-:Y:S02]  /*50c0*/  FMNMX.FTZ R10, R37, R10, !PT ;  /* 0x0000000a250a7209 */ /* 0x000fe40007810000 */
[----:B------:R-:W-:Y:S01]  /*50d0*/  ISETP.GT.AND P4, PT, R62, 0x49, PT ;  /* 0x000000493e00780c */ /* 0x000fe20003f84270 */
[----:B------:R-:W2:Y:S01]  /*50e0*/  MUFU.TANH R42, R42 ;  /* 0x0000002a002a7308 */ /* 0x000ea20000002400 */
[----:B------:R-:W-:-:S02]  /*50f0*/  WARPGROUP.DEPBAR.LE gsb0, 0x0 ;  /* 0x00008000000079c5 */ /* 0x000fc40000010000 */
[----:B------:R-:W-:Y:S01]  /*5100*/  WARPGROUP.ARRIVE ;  /* 0x00000000000079c5 */ /* 0x000fe20000000000 */
[----:B0-----:R-:W-:Y:S02]  /*5110*/  FSEL R38, R38, -INF , P6 ;  /* 0xff80000026267808 */ /* 0x001fe40003000000 */
[----:B------:R-:W-:Y:S02]  /*5120*/  ISETP.GT.AND P5, PT, R62, 0x50, PT ;  /* 0x000000503e00780c */ /* 0x000fe40003fa4270 */
[----:B------:R-:W0:Y:S01]  /*5130*/  MUFU.TANH R43, R43 ;  /* 0x0000002b002b7308 */ /* 0x000e220000002400 */
[----:B------:R-:W-:Y:S01]  /*5140*/  HGMMA.64x64x16.F32 R88, R140, gdesc[UR12].tnspB, R88, gsb0 ;  /* 0x40e0000c8c587df0 */ /* 0x000fe20008000858 */
[----:B-1----:R-:W-:Y:S01]  /*5150*/  FSEL R39, R39, -INF , P3 ;  /* 0xff80000027277808 */ /* 0x002fe20001800000 */
[----:B------:R-:W-:Y:S01]  /*5160*/  UIADD3 UR14, UR10, 0x180, URZ ;  /* 0x000001800a0e7890 */ /* 0x000fe2000fffe03f */
[----:B------:R-:W-:Y:S01]  /*5170*/  FMNMX.FTZ R10, R38, R10, !PT ;  /* 0x0000000a260a7209 */ /* 0x000fe20007810000 */
[----:B------:R-:W-:Y:S01]  /*5180*/  UMOV UR15, 0x40000040 ;  /* 0x40000040000f7882 */ /* 0x000fe20000000000 */
[----:B------:R-:W-:-:S02]  /*5190*/  ISETP.GT.AND P6, PT, R62, 0x51, PT ;  /* 0x000000513e00780c */ /* 0x000fc40003fc4270 */
[----:B------:R-:W1:Y:S01]  /*51a0*/  MUFU.TANH R47, R47 ;  /* 0x0000002f002f7308 */ /* 0x000e620000002400 */
[----:B--2---:R-:W-:Y:S02]  /*51b0*/  FSEL R42, R42, -INF , P4 ;  /* 0xff8000002a2a7808 */ /* 0x004fe40002000000 */
[C---:B------:R-:W-:Y:S02]  /*51c0*/  ISETP.GT.AND P3, PT, R62.reuse, 0x58, PT ;  /* 0x000000583e00780c */ /* 0x040fe40003f64270 */
[----:B------:R-:W-:Y:S02]  /*51d0*/  ISETP.GT.AND P4, PT, R62, 0x59, PT ;  /* 0x000000593e00780c */ /* 0x000fe40003f84270 */
[----:B------:R-:W-:Y:S01]  /*51e0*/  FMNMX.FTZ R10, R39, R10, !PT ;  /* 0x0000000a270a7209 */ /* 0x000fe20007810000 */
[----:B------:R-:W2:Y:S01]  /*51f0*/  MUFU.TANH R50, R70 ;  /* 0x0000004600327308 */ /* 0x000ea20000002400 */
[----:B0-----:R-:W-:Y:S02]  /*5200*/  FSEL R43, R43, -INF , P5 ;  /* 0xff8000002b2b7808 */ /* 0x001fe40002800000 */
[----:B------:R-:W-:-:S02]  /*5210*/  FMNMX.FTZ R10, R42, R10, !PT ;  /* 0x0000000a2a0a7209 */ /* 0x000fc40007810000 */
[C---:B------:R-:W-:Y:S02]  /*5220*/  ISETP.GT.AND P5, PT, R62.reuse, 0x60, PT ;  /* 0x000000603e00780c */ /* 0x040fe40003fa4270 */
        /* <DEDUP_REMOVED lines=17> */
[----:B------:R1:W3:Y:S01]  /*5340*/  MUFU.TANH R40, R79 ;  /* 0x0000004f00287308 */ /* 0x0002e20000002400 */
[----:B--2---:R-:W-:Y:S02]  /*5350*/  FSEL R58, R58, -INF , P6 ;  /* 0xff8000003a3a7808 */ /* 0x004fe40003000000 */
[----:B------:R-:W-:Y:S02]  /*5360*/  ISETP.GT.AND P6, PT, R62, 0x71, PT ;  /* 0x000000713e00780c */ /* 0x000fe40003fc4270 */
[----:B------:R-:W-:-:S03]  /*5370*/  FMNMX.FTZ R70, R58, R70, !PT ;  /* 0x000000463a467209 */ /* 0x000fc60007810000 */
[----:B------:R-:W2:Y:S01]  /*5380*/  MUFU.TANH R67, R67 ;  /* 0x0000004300437308 */ /* 0x000ea20000002400 */
[----:B0-----:R-:W-:Y:S01]  /*5390*/  FSEL R59, R59, -INF , P3 ;  /* 0xff8000003b3b7808 */ /* 0x001fe20001800000 */
[----:B-1----:R-:W-:Y:S01]  /*53a0*/  FMUL.FTZ R79, R84, UR21 ;  /* 0x00000015544f7c20 */ /* 0x002fe20008410000 */
[----:B------:R-:W-:Y:S02]  /*53b0*/  ISETP.GT.AND P3, PT, R62, 0x78, PT ;  /* 0x000000783e00780c */ /* 0x000fe40003f64270 */
[----:B------:R-:W-:-:S03]  /*53c0*/  FMNMX.FTZ R70, R59, R70, !PT ;  /* 0x000000463b467209 */ /* 0x000fc60007810000 */
[----:B------:R0:W-:Y:S01]  /*53d0*/  MUFU.TANH R10, R86 ;  /* 0x00000056000a7308 */ /* 0x0001e20000002400 */
[----:B---3--:R-:W-:Y:S02]  /*53e0*/  FSEL R40, R40, -INF , P4 ;  /* 0xff80000028287808 */ /* 0x008fe40002000000 */
[----:B------:R-:W-:Y:S01]  /*53f0*/  ISETP.GT.AND P4, PT, R62, 0x79, PT ;  /* 0x000000793e00780c */ /* 0x000fe20003f84270 */
[----:B------:R-:W-:Y:S01]  /*5400*/  FMUL.FTZ R62, R41, UR21 ;  /* 0x00000015293e7c20 */ /* 0x000fe20008410000 */
[----:B------:R-:W-:Y:S01]  /*5410*/  FMUL.FTZ R41, R82, UR21 ;  /* 0x0000001552297c20 */ /* 0x000fe20008410000 */
[----:B------:R-:W-:Y:S02]  /*5420*/  WARPGROUP.DEPBAR.LE gsb0, 0x0 ;  /* 0x00008000000079c5 */ /* 0x000fe40000010000 */
[----:B------:R-:W-:Y:S01]  /*5430*/  WARPGROUP.ARRIVE ;  /* 0x00000000000079c5 */ /* 0x000fe20000000000 */
[----:B------:R-:W1:Y:S01]  /*5440*/  MUFU.TANH R71, R71 ;  /* 0x0000004700477308 */ /* 0x000e620000002400 */
[----:B--2---:R-:W-:Y:S01]  /*5450*/  FSEL R67, R67, -INF , P6 ;  /* 0xff80000043437808 */ /* 0x004fe20003000000 */
[----:B------:R-:W2:Y:S03]  /*5460*/  SHFL.IDX PT, R82, R46, RZ, 0x1c1f ;  /* 0x001c1fff2e527589 */ /* 0x000ea600000e0000 */
[----:B------:R-:W-:Y:S01]  /*5470*/  HGMMA.64x64x16.F32 R88, R136, gdesc[UR12].tnspB, R88, gsb0 ;  /* 0x40e0000c88587df0 */ /* 0x000fe20008000858 */
[----:B------:R-:W-:-:S02]  /*5480*/  UIADD3 UR14, UR10, 0x200, URZ ;  /* 0x000002000a0e7890 */ /* 0x000fc4000fffe03f */
[----:B0-----:R-:W0:Y:S01]  /*5490*/  S2R R86, SR_TID.X ;  /* 0x0000000000567919 */ /* 0x001e220000002100 */
[----:B------:R-:W3:Y:S01]  /*54a0*/  MUFU.TANH R41, R41 ;  /* 0x0000002900297308 */ /* 0x000ee20000002400 */
[----:B------:R-:W-:-:S07]  /*54b0*/  UMOV UR15, 0x40000040 ;  /* 0x40000040000f7882 */ /* 0x000fce0000000000 */
[----:B------:R-:W4:Y:S01]  /*54c0*/  MUFU.TANH R7, R7 ;  /* 0x0000000700077308 */ /* 0x000f220000002400 */
[----:B-1----:R-:W-:-:S07]  /*54d0*/  FSEL R71, R71, -INF , P4 ;  /* 0xff80000047477808 */ /* 0x002fce0002000000 */
[----:B------:R-:W-:Y:S01]  /*54e0*/  MUFU.TANH R8, R8 ;  /* 0x0000000800087308 */ /* 0x000fe20000002400 */
[----:B---3--:R-:W-:Y:S01]  /*54f0*/  FSEL R60, R41, -INF , P5 ;  /* 0xff800000293c7808 */ /* 0x008fe20002800000 */
[----:B--2---:R-:W-:Y:S01]  /*5500*/  IMAD.IADD R54, R54, 0x1, R82 ;  /* 0x0000000136367824 */ /* 0x004fe200078e0252 */
[----:B------:R-:W-:-:S04]  /*5510*/  FMNMX.FTZ R41, R40, R70, !PT ;  /* 0x0000004628297209 */ /* 0x000fc80007810000 */
[----:B------:R-:W-:Y:S01]  /*5520*/  FMNMX.FTZ R41, R60, R41, !PT ;  /* 0x000000293c297209 */ /* 0x000fe20007810000 */
[----:B------:R1:W-:Y:S01]  /*5530*/  MUFU.TANH R70, R74 ;  /* 0x0000004a00467308 */ /* 0x0003e20000002400 */
[C---:B------:R-:W-:Y:S02]  /*5540*/  ISETP.GT.AND P4, PT, R54.reuse, RZ, PT ;  /* 0x000000ff3600720c */ /* 0x040fe40003f84270 */
[----:B------:R-:W-:Y:S02]  /*5550*/  FMNMX.FTZ R41, R67, R41, !PT ;  /* 0x0000002943297209 */ /* 0x000fe40007810000 */
[----:B------:R-:W-:Y:S02]  /*5560*/  ISETP.GT.AND P5, PT, R54, 0x1, PT ;  /* 0x000000013600780c */ /* 0x000fe40003fa4270 */
[----:B----4-:R-:W-:Y:S01]  /*5570*/  FSEL R7, R7, -INF , P4 ;  /* 0xff80000007077808 */ /* 0x010fe20002000000 */
[----:B------:R-:W2:Y:S01]  /*5580*/  MUFU.TANH R11, R11 ;  /* 0x0000000b000b7308 */ /* 0x000ea20000002400 */
[----:B-1----:R-:W-:Y:S01]  /*5590*/  FMUL.FTZ R74, R61, UR21 ;  /* 0x000000153d4a7c20 */ /* 0x002fe20008410000 */
[----:B------:R-:W-:-:S02]  /*55a0*/  FSEL R61, R10, -INF , P3 ;  /* 0xff8000000a3d7808 */ /* 0x000fc40001800000 */
[----:B------:R-:W-:Y:S02]  /*55b0*/  ISETP.GT.AND P4, PT, R54, 0x8, PT ;  /* 0x000000083600780c */ /* 0x000fe40003f84270 */
[----:B------:R-:W-:Y:S02]  /*55c0*/  FMNMX.FTZ R10, R61, R41, !PT ;  /* 0x000000293d0a7209 */ /* 0x000fe40007810000 */
[----:B------:R-:W-:Y:S01]  /*55d0*/  MUFU.TANH R12, R12 ;  /* 0x0000000c000c7308 */ /* 0x000fe20000002400 */
[----:B0-----:R-:W-:Y:S02]  /*55e0*/  SHF.R.U32.HI R83, RZ, 0x7, R86 ;  /* 0x00000007ff537819 */ /* 0x001fe40000011656 */
[----:B------:R-:W-:-:S05]  /*55f0*/  FMNMX.FTZ R10, R71, R10, !PT ;  /* 0x0000000a470a7209 */ /* 0x000fca0007810000 */
[----:B------:R-:W0:Y:S01]  /*5600*/  SHFL.BFLY PT, R41, R10, 0x2, 0x1f ;  /* 0x0c401f000a297f89 */ /* 0x000e2200000e0000 */
[----:B------:R-:W1:Y:S01]  /*5610*/  MUFU.TANH R13, R13 ;  /* 0x0000000d000d7308 */ /* 0x000e620000002400 */
[----:B--2---:R-:W-:Y:S02]  /*5620*/  FSEL R11, R11, -INF , P4 ;  /* 0xff8000000b0b7808 */ /* 0x004fe40002000000 */
[----:B------:R-:W-:-:S05]  /*5630*/  ISETP.GT.AND P4, PT, R54, 0x10, PT ;  /* 0x000000103600780c */ /* 0x000fca0003f84270 */
[----:B------:R-:W-:Y:S08]  /*5640*/  MUFU.TANH R15, R15 ;  /* 0x0000000f000f7308 */ /* 0x000ff00000002400 */
[----:B------:R-:W2:Y:S01]  /*5650*/  MUFU.TANH R21, R21 ;  /* 0x0000001500157308 */ /* 0x000ea20000002400 */
[----:B-1----:R-:W-:Y:S02]  /*5660*/  FSEL R13, R13, -INF , P4 ;  /* 0xff8000000d0d7808 */ /* 0x002fe40002000000 */
[----:B------:R-:W-:-:S02]  /*5670*/  ISETP.GT.AND P4, PT, R54, 0x18, PT ;  /* 0x000000183600780c */ /* 0x000fc40003f84270 */
[----:B0-----:R-:W-:-:S03]  /*5680*/  FMNMX.FTZ R10, R10, R41, !PT ;  /* 0x000000290a0a7209 */ /* 0x001fc60007810000 */
[----:B------:R-:W-:Y:S01]  /*5690*/  MUFU.TANH R26, R26 ;  /* 0x0000001a001a7308 */ /* 0x000fe20000002400 */
[----:B------:R-:W0:Y:S01]  /*56a0*/  LDC R41, c[0x0][0x988] ;  /* 0x00026200ff297b82 */ /* 0x000e220000000800 */
[----:B------:R-:W-:Y:S02]  /*56b0*/  WARPGROUP.DEPBAR.LE gsb0, 0x0 ;  /* 0x00008000000079c5 */ /* 0x000fe40000010000 */
[----:B------:R-:W-:Y:S01]  /*56c0*/  WARPGROUP.ARRIVE ;  /* 0x00000000000079c5 */ /* 0x000fe20000000000 */
[----:B------:R-:W1:Y:S03]  /*56d0*/  SHFL.BFLY PT, R78, R10, 0x1, 0x1f ;  /* 0x0c201f000a4e7f89 */ /* 0x000e6600000e0000 */
[----:B------:R-:W3:Y:S01]  /*56e0*/  MUFU.TANH R66, R66 ;  /* 0x0000004200427308 */ /* 0x000ee20000002400 */
[----:B--2---:R-:W-:Y:S01]  /*56f0*/  FSEL R21, R21, -INF , P4 ;  /* 0xff80000015157808 */ /* 0x004fe20002000000 */
[----:B------:R-:W-:Y:S01]  /*5700*/  HGMMA.64x64x16.F32 R88, R132, gdesc[UR12].tnspB, R88, gsb0 ;  /* 0x40e0000c84587df0 */ /* 0x000fe20008000858 */
[----:B------:R-:W-:Y:S01]  /*5710*/  UIADD3 UR14, UR10, 0x280, URZ ;  /* 0x000002800a0e7890 */ /* 0x000fe2000fffe03f */
[----:B------:R-:W-:Y:S01]  /*5720*/  ISETP.GT.AND P4, PT, R54, 0x20, PT ;  /* 0x000000203600780c */ /* 0x000fe20003f84270 */
[----:B------:R-:W-:-:S03]  /*5730*/  UMOV UR15, 0x40000040 ;  /* 0x40000040000f7882 */ /* 0x000fc60000000000 */
[----:B------:R-:W-:Y:S08]  /*5740*/  MUFU.TANH R62, R62 ;  /* 0x0000003e003e7308 */ /* 0x000ff00000002400 */
[----:B------:R-:W2:Y:S01]  /*5750*/  MUFU.TANH R44, R44 ;  /* 0x0000002c002c7308 */ /* 0x000ea20000002400 */
[----:B---3--:R-:W-:Y:S02]  /*5760*/  FSEL R66, R66, -INF , P4 ;  /* 0xff80000042427808 */ /* 0x008fe40002000000 */
[----:B------:R-:W-:-:S02]  /*5770*/  ISETP.GT.AND P4, PT, R54, 0x28, PT ;  /* 0x000000283600780c */ /* 0x000fc40003f84270 */
[----:B-1----:R-:W-:-:S03]  /*5780*/  FMNMX.FTZ R10, R10, R78, !PT ;  /* 0x0000004e0a0a7209 */ /* 0x002fc60007810000 */
[----:B------:R-:W1:Y:S01]  /*5790*/  MUFU.TANH R45, R45 ;  /* 0x0000002d002d7308 */ /* 0x000e620000002400 */
[C---:B------:R-:W-:Y:S01]  /*57a0*/  FSETP.NEU.FTZ.AND P3, PT, R10.reuse, -INF , PT ;  /* 0xff8000000a00780b */ /* 0x040fe20003f7d000 */
[----:B0-----:R-:W-:-:S05]  /*57b0*/  FMUL.FTZ R78, R10, R41 ;  /* 0x000000290a4e7220 */ /* 0x001fca0000410000 */
[----:B------:R-:W-:Y:S01]  /*57c0*/  FSEL R78, R78, RZ, P3 ;  /* 0x000000ff4e4e7208 */ /* 0x000fe20001800000 */
[----:B------:R-:W0:Y:S01]  /*57d0*/  MUFU.TANH R48, R48 ;  /* 0x0000003000307308 */ /* 0x000e220000002400 */
[----:B--2---:R-:W-:Y:S02]  /*57e0*/  FSEL R44, R44, -INF , P4 ;  /* 0xff8000002c2c7808 */ /* 0x004fe40002000000 */
[----:B------:R-:W-:Y:S01]  /*57f0*/  ISETP.GT.AND P4, PT, R54, 0x30, PT ;  /* 0x000000303600780c */ /* 0x000fe20003f84270 */
[-CC-:B------:R-:W-:Y:S01]  /*5800*/  FFMA.FTZ R63, R63, R41.reuse, -R78.reuse ;  /* 0x000000293f3f7223 */ /* 0x180fe2000001084e */
[-CC-:B------:R-:W-:Y:S01]  /*5810*/  FFMA.FTZ R149, R9, R41.reuse, -R78.reuse ;  /* 0x0000002909957223 */ /* 0x180fe2000001084e */
[----:B------:R-:W-:Y:S01]  /*5820*/  FSEL R9, R8, -INF , P5 ;  /* 0xff80000008097808 */ /* 0x000fe20002800000 */
[-CC-:B------:R-:W-:Y:S01]  /*5830*/  FFMA.FTZ R139, R35, R41.reuse, -R78.reuse ;  /* 0x00000029238b7223 */ /* 0x180fe2000001084e */
[----:B------:R2:W-:Y:S01]  /*5840*/  MUFU.EX2 R8, R63 ;  /* 0x0000003f00087308 */ /* 0x0005e20000000800 */
[----:B------:R-:W-:Y:S01]  /*5850*/  ISETP.GT.AND P5, PT, R54, 0x9, PT ;  /* 0x000000093600780c */ /* 0x000fe20003fa4270 */
[-CC-:B------:R-:W-:Y:S01]  /*5860*/  FFMA.FTZ R141, R29, R41.reuse, -R78.reuse ;  /* 0x000000291d8d7223 */ /* 0x180fe2000001084e */
[-CC-:B------:R-:W-:Y:S01]  /*5870*/  FFMA.FTZ R29, R36, R41.reuse, -R78.reuse ;  /* 0x00000029241d7223 */ /* 0x180fe2000001084e */
[-CC-:B------:R-:W-:Y:S01]  /*5880*/  FFMA.FTZ R143, R31, R41.reuse, -R78.reuse ;  /* 0x000000291f8f7223 */ /* 0x180fe2000001084e */
[----:B------:R-:W-:Y:S01]  /*5890*/  FSEL R12, R12, -INF , P5 ;  /* 0xff8000000c0c7808 */ /* 0x000fe20002800000 */
[-CC-:B------:R-:W-:Y:S01]  /*58a0*/  FFMA.FTZ R31, R42, R41.reuse, -R78.reuse ;  /* 0x000000292a1f7223 */ /* 0x180fe2000001084e */
[----:B------:R-:W-:Y:S01]  /*58b0*/  ISETP.GT.AND P5, PT, R54, 0x11, PT ;  /* 0x000000113600780c */ /* 0x000fe20003fa4270 */
[----:B------:R-:W3:Y:S01]  /*58c0*/  MUFU.TANH R49, R49 ;  /* 0x0000003100317308 */ /* 0x000ee20000002400 */
[----:B--2---:R-:W-:Y:S01]  /*58d0*/  FMNMX.FTZ R63, R7, R6, !PT ;  /* 0x00000006073f7209 */ /* 0x004fe20007810000 */
[-CC-:B------:R-:W-:Y:S01]  /*58e0*/  FFMA.FTZ R145, R24, R41.reuse, -R78.reuse ;  /* 0x0000002918917223 */ /* 0x180fe2000001084e */
[----:B------:R-:W-:Y:S01]  /*58f0*/  FSEL R15, R15, -INF , P5 ;  /* 0xff8000000f0f7808 */ /* 0x000fe20002800000 */
[--C-:B------:R-:W-:Y:S01]  /*5900*/  FFMA.FTZ R24, R28, R41, -R78.reuse ;  /* 0x000000291c187223 */ /* 0x100fe2000001084e */
[----:B------:R-:W-:Y:S01]  /*5910*/  FMNMX.FTZ R63, R9, R63, !PT ;  /* 0x0000003f093f7209 */ /* 0x000fe20007810000 */
[--C-:B------:R-:W-:Y:S01]  /*5920*/  FFMA.FTZ R28, R34, R41, -R78.reuse ;  /* 0x00000029221c7223 */ /* 0x100fe2000001084e */
[----:B------:R-:W-:Y:S01]  /*5930*/  ISETP.GT.AND P5, PT, R54, 0x19, PT ;  /* 0x000000193600780c */ /* 0x000fe20003fa4270 */
[----:B------:R-:W2:Y:S01]  /*5940*/  MUFU.TANH R52, R52 ;  /* 0x0000003400347308 */ /* 0x000ea20000002400 */
[----:B------:R-:W-:Y:S01]  /*5950*/  FMNMX.FTZ R63, R11, R63, !PT ;  /* 0x0000003f0b3f7209 */ /* 0x000fe20007810000 */
[-CC-:B------:R-:W-:Y:S01]  /*5960*/  FFMA.FTZ R34, R50, R41.reuse, -R78.reuse ;  /* 0x0000002932227223 */ /* 0x180fe2000001084e */
[----:B------:R-:W-:Y:S01]  /*5970*/  FSEL R26, R26, -INF , P5 ;  /* 0xff8000001a1a7808 */ /* 0x000fe20002800000 */
[--C-:B------:R-:W-:Y:S01]  /*5980*/  FFMA.FTZ R137, R33, R41, -R78.reuse ;  /* 0x0000002921897223 */ /* 0x100fe2000001084e */
[----:B------:R-:W-:Y:S01]  /*5990*/  FMNMX.FTZ R63, R12, R63, !PT ;  /* 0x0000003f0c3f7209 */ /* 0x000fe20007810000 */
[--C-:B------:R-:W-:Y:S01]  /*59a0*/  FFMA.FTZ R33, R47, R41, -R78.reuse ;  /* 0x000000292f217223 */ /* 0x100fe2000001084e */
[----:B------:R-:W-:Y:S01]  /*59b0*/  ISETP.GT.AND P5, PT, R54, 0x21, PT ;  /* 0x000000213600780c */ /* 0x000fe20003fa4270 */
[----:B------:R-:W4:Y:S01]  /*59c0*/  MUFU.TANH R53, R53 ;  /* 0x0000003500357308 */ /* 0x000f220000002400 */
[----:B------:R-:W-:Y:S01]  /*59d0*/  FMNMX.FTZ R63, R13, R63, !PT ;  /* 0x0000003f0d3f7209 */ /* 0x000fe20007810000 */
[-CC-:B------:R-:W-:Y:S01]  /*59e0*/  FFMA.FTZ R151, R14, R41.reuse, -R78.reuse ;  /* 0x000000290e977223 */ /* 0x180fe2000001084e */
[----:B------:R-:W-:Y:S01]  /*59f0*/  FSEL R62, R62, -INF , P5 ;  /* 0xff8000003e3e7808 */ /* 0x000fe20002800000 */
[--C-:B------:R-:W-:Y:S01]  /*5a00*/  FFMA.FTZ R14, R20, R41, -R78.reuse ;  /* 0x00000029140e7223 */ /* 0x100fe2000001084e */
[----:B------:R-:W-:Y:S01]  /*5a10*/  FMNMX.FTZ R63, R15, R63, !PT ;  /* 0x0000003f0f3f7209 */ /* 0x000fe20007810000 */
[--C-:B------:R-:W-:Y:S01]  /*5a20*/  FFMA.FTZ R20, R25, R41, -R78.reuse ;  /* 0x0000002919147223 */ /* 0x100fe2000001084e */
[----:B------:R-:W-:Y:S01]  /*5a30*/  ISETP.GT.AND P5, PT, R54, 0x29, PT ;  /* 0x000000293600780c */ /* 0x000fe20003fa4270 */
[----:B------:R-:W5:Y:S01]  /*5a40*/  MUFU.TANH R56, R56 ;  /* 0x0000003800387308 */ /* 0x000f620000002400 */
[----:B------:R-:W-:Y:S01]  /*5a50*/  FMNMX.FTZ R63, R21, R63, !PT ;  /* 0x0000003f153f7209 */ /* 0x000fe20007810000 */
[-CC-:B------:R-:W-:Y:S01]  /*5a60*/  FFMA.FTZ R147, R27, R41.reuse, -R78.reuse ;  /* 0x000000291b937223 */ /* 0x180fe2000001084e */
[----:B-1----:R-:W-:Y:S01]  /*5a70*/  FSEL R45, R45, -INF , P5 ;  /* 0xff8000002d2d7808 */ /* 0x002fe20002800000 */
[--C-:B------:R-:W-:Y:S01]  /*5a80*/  FFMA.FTZ R25, R30, R41, -R78.reuse ;  /* 0x000000291e197223 */ /* 0x100fe2000001084e */
[----:B------:R-:W-:Y:S01]  /*5a90*/  FMNMX.FTZ R63, R26, R63, !PT ;  /* 0x0000003f1a3f7209 */ /* 0x000fe20007810000 */
[----:B------:R-:W-:Y:S01]  /*5aa0*/  FFMA.FTZ R27, R32, R41, -R78 ;  /* 0x00000029201b7223 */ /* 0x000fe2000001084e */
[----:B------:R-:W-:Y:S01]  /*5ab0*/  ISETP.GT.AND P5, PT, R54, 0x31, PT ;  /* 0x000000313600780c */ /* 0x000fe20003fa4270 */
[----:B------:R-:W-:-:S02]  /*5ac0*/  WARPGROUP.DEPBAR.LE gsb0, 0x0 ;  /* 0x00008000000079c5 */ /* 0x000fc40000010000 */
[----:B------:R-:W-:Y:S01]  /*5ad0*/  WARPGROUP.ARRIVE ;  /* 0x00000000000079c5 */ /* 0x000fe20000000000 */
[----:B------:R-:W-:Y:S01]  /*5ae0*/  FMNMX.FTZ R63, R66, R63, !PT ;  /* 0x0000003f423f7209 */ /* 0x000fe20007810000 */
[----:B------:R-:W1:Y:S01]  /*5af0*/  MUFU.TANH R57, R57 ;  /* 0x0000003900397308 */ /* 0x000e620000002400 */
[----:B0-----:R-:W-:Y:S01]  /*5b00*/  FSEL R48, R48, -INF , P4 ;  /* 0xff80000030307808 */ /* 0x001fe20002000000 */
[--C-:B------:R-:W-:Y:S01]  /*5b10*/  FFMA.FTZ R133, R37, R41, -R78.reuse ;  /* 0x0000002925857223 */ /* 0x100fe2000001084e */
[----:B------:R-:W-:Y:S01]  /*5b20*/  FMNMX.FTZ R63, R62, R63, !PT ;  /* 0x0000003f3e3f7209 */ /* 0x000fe20007810000 */
[----:B------:R-:W-:Y:S01]  /*5b30*/  HGMMA.64x64x16.F32 R88, R128, gdesc[UR12].tnspB, R88, gsb0 ;  /* 0x40e0000c80587df0 */ /* 0x000fe20008000858 */
[----:B------:R-:W-:Y:S01]  /*5b40*/  ISETP.GT.AND P4, PT, R54, 0x38, PT ;  /* 0x000000383600780c */ /* 0x000fe20003f84270 */
[----:B------:R-:W-:Y:S01]  /*5b50*/  UIADD3 UR14, UR10, 0x300, URZ ;  /* 0x000003000a0e7890 */ /* 0x000fe2000fffe03f */
[----:B------:R-:W-:Y:S01]  /*5b60*/  FMNMX.FTZ R63, R44, R63, !PT ;  /* 0x0000003f2c3f7209 */ /* 0x000fe20007810000 */
[----:B------:R-:W0:Y:S01]  /*5b70*/  MUFU.TANH R74, R74 ;  /* 0x0000004a004a7308 */ /* 0x000e220000002400 */
[----:B---3--:R-:W-:Y:S01]  /*5b80*/  FSEL R49, R49, -INF , P5 ;  /* 0xff80000031317808 */ /* 0x008fe20002800000 */
[----:B------:R-:W-:Y:S01]  /*5b90*/  UMOV UR15, 0x40000040 ;  /* 0x40000040000f7882 */ /* 0x000fe20000000000 */
[----:B------:R-:W-:Y:S01]  /*5ba0*/  FMNMX.FTZ R63, R45, R63, !PT ;  /* 0x0000003f2d3f7209 */ /* 0x000fe20007810000 */
[----:B------:R-:W-:Y:S01]  /*5bb0*/  UIADD3 UR10, UR10, 0x380, URZ ;  /* 0x000003800a0a7890 */ /* 0x000fe2000fffe03f */
[----:B------:R-:W-:Y:S01]  /*5bc0*/  ISETP.GT.AND P5, PT, R54, 0x39, PT ;  /* 0x000000393600780c */ /* 0x000fe20003fa4270 */
[--C-:B------:R-:W-:Y:S01]  /*5bd0*/  FFMA.FTZ R30, R38, R41, -R78.reuse ;  /* 0x00000029261e7223 */ /* 0x100fe2000001084e */
[----:B------:R-:W-:Y:S01]  /*5be0*/  FMNMX.FTZ R63, R48, R63, !PT ;  /* 0x0000003f303f7209 */ /* 0x000fe20007810000 */
[----:B------:R-:W3:Y:S01]  /*5bf0*/  MUFU.TANH R64, R64 ;  /* 0x0000004000407308 */ /* 0x000ee20000002400 */
[----:B--2---:R-:W-:Y:S01]  /*5c00*/  FSEL R52, R52, -INF , P4 ;  /* 0xff80000034347808 */ /* 0x004fe20002000000 */
[--C-:B------:R-:W-:Y:S01]  /*5c10*/  FFMA.FTZ R135, R39, R41, -R78.reuse ;  /* 0x0000002927877223 */ /* 0x100fe2000001084e */
[----:B------:R-:W-:Y:S01]  /*5c20*/  FMNMX.FTZ R63, R49, R63, !PT ;  /* 0x0000003f313f7209 */ /* 0x000fe20007810000 */
[-CC-:B------:R-:W-:Y:S01]  /*5c30*/  FFMA.FTZ R32, R43, R41.reuse, -R78.reuse ;  /* 0x000000292b207223 */ /* 0x180fe2000001084e */
[----:B------:R-:W-:Y:S01]  /*5c40*/  ISETP.GT.AND P4, PT, R54, 0x40, PT ;  /* 0x000000403600780c */ /* 0x000fe20003f84270 */
[--C-:B------:R-:W-:Y:S01]  /*5c50*/  FFMA.FTZ R37, R58, R41, -R78.reuse ;  /* 0x000000293a257223 */ /* 0x100fe2000001084e */
[----:B----4-:R-:W-:Y:S01]  /*5c60*/  FSEL R53, R53, -INF , P5 ;  /* 0xff80000035357808 */ /* 0x010fe20002800000 */
[----:B------:R-:W2:Y:S01]  /*5c70*/  MUFU.TANH R65, R65 ;  /* 0x0000004100417308 */ /* 0x000ea20000002400 */
        /* <DEDUP_REMOVED lines=11> */
[----:B------:R-:W-:Y:S01]  /*5d30*/  FFMA.FTZ R71, R71, R41, -R78 ;  /* 0x0000002947477223 */ /* 0x000fe2000001084e */
[----:B------:R-:W-:-:S02]  /*5d40*/  FMNMX.FTZ R63, R56, R63, !PT ;  /* 0x0000003f383f7209 */ /* 0x000fc40007810000 */
[----:B------:R-:W-:Y:S01]  /*5d50*/  ISETP.GT.AND P5, PT, R54, 0x49, PT ;  /* 0x000000493600780c */ /* 0x000fe20003fa4270 */
[----:B------:R-:W1:Y:S01]  /*5d60*/  MUFU.TANH R69, R69 ;  /* 0x0000004500457308 */ /* 0x000e620000002400 */
[----:B------:R-:W-:Y:S02]  /*5d70*/  FSEL R70, R70, -INF , P4 ;  /* 0xff80000046467808 */ /* 0x000fe40002000000 */
[----:B------:R-:W-:Y:S02]  /*5d80*/  FMNMX.FTZ R63, R57, R63, !PT ;  /* 0x0000003f393f7209 */ /* 0x000fe40007810000 */
[----:B------:R-:W-:Y:S02]  /*5d90*/  ISETP.GT.AND P4, PT, R54, 0x50, PT ;  /* 0x000000503600780c */ /* 0x000fe40003f84270 */
[----:B0-----:R-:W-:Y:S01]  /*5da0*/  FSEL R74, R74, -INF , P5 ;  /* 0xff8000004a4a7808 */ /* 0x001fe20002800000 */
[----:B------:R-:W0:Y:S01]  /*5db0*/  MUFU.TANH R72, R72 ;  /* 0x0000004800487308 */ /* 0x000e220000002400 */
[----:B------:R-:W-:-:S02]  /*5dc0*/  FMNMX.FTZ R63, R70, R63, !PT ;  /* 0x0000003f463f7209 */ /* 0x000fc40007810000 */
[----:B------:R-:W-:Y:S02]  /*5dd0*/  ISETP.GT.AND P5, PT, R54, 0x51, PT ;  /* 0x000000513600780c */ /* 0x000fe40003fa4270 */
[----:B---3--:R-:W-:Y:S02]  /*5de0*/  FSEL R64, R64, -INF , P4 ;  /* 0xff80000040407808 */ /* 0x008fe40002000000 */
[----:B------:R-:W-:Y:S01]  /*5df0*/  FMNMX.FTZ R63, R74, R63, !PT ;  /* 0x0000003f4a3f7209 */ /* 0x000fe20007810000 */
[----:B------:R-:W3:Y:S01]  /*5e00*/  MUFU.TANH R73, R73 ;  /* 0x0000004900497308 */ /* 0x000ee20000002400 */
[----:B------:R-:W-:Y:S02]  /*5e10*/  ISETP.GT.AND P4, PT, R54, 0x58, PT ;  /* 0x000000583600780c */ /* 0x000fe40003f84270 */
[----:B--2---:R-:W-:Y:S02]  /*5e20*/  FSEL R65, R65, -INF , P5 ;  /* 0xff80000041417808 */ /* 0x004fe40002800000 */
[----:B------:R-:W-:-:S02]  /*5e30*/  FMNMX.FTZ R63, R64, R63, !PT ;  /* 0x0000003f403f7209 */ /* 0x000fc40007810000 */
[----:B------:R-:W-:Y:S01]  /*5e40*/  ISETP.GT.AND P5, PT, R54, 0x59, PT ;  /* 0x000000593600780c */ /* 0x000fe20003fa4270 */
[----:B------:R-:W2:Y:S01]  /*5e50*/  MUFU.TANH R75, R75 ;  /* 0x0000004b004b7308 */ /* 0x000ea20000002400 */
[----:B----4-:R-:W-:Y:S02]  /*5e60*/  FSEL R68, R68, -INF , P4 ;  /* 0xff80000044447808 */ /* 0x010fe40002000000 */
[----:B------:R-:W-:Y:S02]  /*5e70*/  FMNMX.FTZ R63, R65, R63, !PT ;  /* 0x0000003f413f7209 */ /* 0x000fe40007810000 */
[----:B------:R-:W-:Y:S02]  /*5e80*/  ISETP.GT.AND P4, PT, R54, 0x60, PT ;  /* 0x000000603600780c */ /* 0x000fe40003f84270 */
[----:B-1----:R-:W-:Y:S01]  /*5e90*/  FSEL R69, R69, -INF , P5 ;  /* 0xff80000045457808 */ /* 0x002fe20002800000 */
[----:B------:R-:W1:Y:S01]  /*5ea0*/  MUFU.TANH R76, R76 ;  /* 0x0000004c004c7308 */ /* 0x000e620000002400 */
[----:B------:R-:W-:-:S02]  /*5eb0*/  FMNMX.FTZ R63, R68, R63, !PT ;  /* 0x0000003f443f7209 */ /* 0x000fc40007810000 */
[----:B------:R-:W-:Y:S02]  /*5ec0*/  ISETP.GT.AND P5, PT, R54, 0x61, PT ;  /* 0x000000613600780c */ /* 0x000fe40003fa4270 */
[----:B0-----:R-:W-:Y:S02]  /*5ed0*/  FSEL R72, R72, -INF , P4 ;  /* 0xff80000048487808 */ /* 0x001fe40002000000 */
[----:B------:R-:W-:Y:S01]  /*5ee0*/  FMNMX.FTZ R63, R69, R63, !PT ;  /* 0x0000003f453f7209 */ /* 0x000fe20007810000 */
[----:B------:R-:W0:Y:S01]  /*5ef0*/  MUFU.TANH R77, R77 ;  /* 0x0000004d004d7308 */ /* 0x000e220000002400 */
[----:B------:R-:W-:Y:S01]  /*5f00*/  ISETP.GT.AND P4, PT, R54, 0x68, PT ;  /* 0x000000683600780c */ /* 0x000fe20003f84270 */
[----:B------:R-:W-:Y:S02]  /*5f10*/  WARPGROUP.DEPBAR.LE gsb0, 0x0 ;  /* 0x00008000000079c5 */ /* 0x000fe40000010000 */
[----:B------:R-:W-:Y:S01]  /*5f20*/  WARPGROUP.ARRIVE ;  /* 0x00000000000079c5 */ /* 0x000fe20000000000 */
[----:B---3--:R-:W-:-:S02]  /*5f30*/  FSEL R73, R73, -INF , P5 ;  /* 0xff80000049497808 */ /* 0x008fc40002800000 */
[----:B------:R-:W-:Y:S01]  /*5f40*/  FMNMX.FTZ R63, R72, R63, !PT ;  /* 0x0000003f483f7209 */ /* 0x000fe20007810000 */
[----:B------:R-:W3:Y:S01]  /*5f50*/  MUFU.TANH R46, R81 ;  /* 0x00000051002e7308 */ /* 0x000ee20000002400 */
[C---:B------:R-:W-:Y:S01]  /*5f60*/  ISETP.GT.AND P5, PT, R54.reuse, 0x69, PT ;  /* 0x000000693600780c */ /* 0x040fe20003fa4270 */
[----:B------:R-:W-:Y:S01]  /*5f70*/  HGMMA.64x64x16.F32 R88, R124, gdesc[UR12].tnspB, R88, gsb0 ;  /* 0x40e0000c7c587df0 */ /* 0x000fe20008000858 */
[----:B--2---:R-:W-:Y:S02]  /*5f80*/  FSEL R75, R75, -INF , P4 ;  /* 0xff8000004b4b7808 */ /* 0x004fe40002000000 */
[----:B------:R-:W-:Y:S02]  /*5f90*/  FMNMX.FTZ R63, R73, R63, !PT ;  /* 0x0000003f493f7209 */ /* 0x000fe40007810000 */
[----:B------:R-:W-:Y:S01]  /*5fa0*/  ISETP.GT.AND P4, PT, R54, 0x70, PT ;  /* 0x000000703600780c */ /* 0x000fe20003f84270 */
[----:B------:R-:W2:Y:S01]  /*5fb0*/  MUFU.TANH R79, R79 ;  /* 0x0000004f004f7308 */ /* 0x000ea20000002400 */
[----:B-1----:R-:W-:-:S02]  /*5fc0*/  FSEL R76, R76, -INF , P5 ;  /* 0xff8000004c4c7808 */ /* 0x002fc40002800000 */
[----:B------:R-:W-:Y:S02]  /*5fd0*/  FMNMX.FTZ R63, R75, R63, !PT ;  /* 0x0000003f4b3f7209 */ /* 0x000fe40007810000 */
[----:B------:R-:W-:Y:S02]  /*5fe0*/  ISETP.GT.AND P5, PT, R54, 0x71, PT ;  /* 0x000000713600780c */ /* 0x000fe40003fa4270 */
[----:B0-----:R-:W-:Y:S01]  /*5ff0*/  FSEL R77, R77, -INF , P4 ;  /* 0xff8000004d4d7808 */ /* 0x001fe20002000000 */
[----:B------:R-:W0:Y:S01]  /*6000*/  MUFU.TANH R80, R80 ;  /* 0x0000005000507308 */ /* 0x000e220000002400 */
[----:B------:R-:W-:Y:S02]  /*6010*/  FMNMX.FTZ R63, R76, R63, !PT ;  /* 0x0000003f4c3f7209 */ /* 0x000fe40007810000 */
[----:B------:R-:W-:Y:S02]  /*6020*/  ISETP.GT.AND P4, PT, R54, 0x78, PT ;  /* 0x000000783600780c */ /* 0x000fe40003f84270 */
[----:B---3--:R-:W-:-:S02]  /*6030*/  FSEL R46, R46, -INF , P5 ;  /* 0xff8000002e2e7808 */ /* 0x008fc40002800000 */
[----:B------:R-:W-:Y:S01]  /*6040*/  FMNMX.FTZ R63, R77, R63, !PT ;  /* 0x0000003f4d3f7209 */ /* 0x000fe20007810000 */
[----:B------:R-:W-:Y:S01]  /*6050*/  MUFU.EX2 R149, R149 ;  /* 0x0000009500957308 */ /* 0x000fe20000000800 */
[----:B------:R-:W-:Y:S02]  /*6060*/  ISETP.GT.AND P5, PT, R54, 0x79, PT ;  /* 0x000000793600780c */ /* 0x000fe40003fa4270 */
[----:B--2---:R-:W-:Y:S02]  /*6070*/  FSEL R79, R79, -INF , P4 ;  /* 0xff8000004f4f7808 */ /* 0x004fe40002000000 */
[----:B------:R-:W-:Y:S02]  /*6080*/  FMNMX.FTZ R63, R46, R63, !PT ;  /* 0x0000003f2e3f7209 */ /* 0x000fe40007810000 */
[----:B------:R-:W-:Y:S01]  /*6090*/  MOV R47, UR37 ;  /* 0x00000025002f7c02 */ /* 0x000fe20008000f00 */
[----:B------:R-:W-:Y:S01]  /*60a0*/  MUFU.EX2 R151, R151 ;  /* 0x0000009700977308 */ /* 0x000fe20000000800 */
[----:B0-----:R-:W-:-:S02]  /*60b0*/  FSEL R80, R80, -INF , P5 ;  /* 0xff80000050507808 */ /* 0x001fc40002800000 */
[----:B------:R-:W-:Y:S02]  /*60c0*/  FMNMX.FTZ R35, R79, R63, !PT ;  /* 0x0000003f4f237209 */ /* 0x000fe40007810000 */
[----:B------:R-:W-:Y:S02]  /*60d0*/  @!P1 LEA R47, R47, UR38, 0x3 ;  /* 0x000000262f2f9c11 */ /* 0x000fe4000f8e18ff */
[----:B------:R-:W-:Y:S01]  /*60e0*/  FMNMX.FTZ R35, R80, R35, !PT ;  /* 0x0000002350237209 */ /* 0x000fe20007810000 */
[----:B------:R-:W-:Y:S02]  /*60f0*/  MUFU.EX2 R14, R14 ;  /* 0x0000000e000e7308 */ /* 0x000fe40000000800 */
[----:B------:R-:W-:Y:S02]  /*6100*/  @!P1 VIADD R47, R47, 0x16840 ;  /* 0x000168402f2f9836 */ /* 0x000fe40000000000 */
[----:B------:R-:W0:Y:S03]  /*6110*/  SHFL.BFLY PT, R36, R35, 0x2, 0x1f ;  /* 0x0c401f0023247f89 */ /* 0x000e2600000e0000 */
[----:B------:R-:W-:Y:S01]  /*6120*/  @!P1 PRMT R47, RZ, 0x654, R47 ;  /* 0x00000654ff2f9816 */ /* 0x000fe2000000002f */
[----:B------:R-:W-:Y:S08]  /*6130*/  MUFU.EX2 R145, R145 ;  /* 0x0000009100917308 */ /* 0x000ff00000000800 */
[----:B------:R-:W-:Y:S08]  /*6140*/  MUFU.EX2 R20, R20 ;  /* 0x0000001400147308 */ /* 0x000ff00000000800 */
[----:B------:R-:W-:Y:S01]  /*6150*/  MUFU.EX2 R147, R147 ;  /* 0x0000009300937308 */ /* 0x000fe20000000800 */
[----:B0-----:R-:W-:Y:S01]  /*6160*/  FMNMX.FTZ R42, R35, R36, !PT ;  /* 0x00000024232a7209 */ /* 0x001fe20007810000 */
[-CC-:B------:R-:W-:Y:S01]  /*6170*/  FFMA.FTZ R35, R51, R41.reuse, -R78.reuse ;  /* 0x0000002933237223 */ /* 0x180fe2000001084e */
[----:B------:R-:W-:-:S05]  /*6180*/  FFMA.FTZ R36, R55, R41, -R78 ;  /* 0x0000002937247223 */ /* 0x000fca000001084e */
[----:B------:R-:W-:Y:S01]  /*6190*/  MUFU.EX2 R24, R24 ;  /* 0x0000001800187308 */ /* 0x000fe20000000800 */
[----:B------:R-:W0:Y:S01]  /*61a0*/  SHFL.BFLY PT, R51, R42, 0x1, 0x1f ;  /* 0x0c201f002a337f89 */ /* 0x000e2200000e0000 */
[----:B------:R-:W-:Y:S02]  /*61b0*/  WARPGROUP.DEPBAR.LE gsb0, 0x0 ;  /* 0x00008000000079c5 */ /* 0x000fe40000010000 */
[----:B------:R-:W-:-:S04]  /*61c0*/  WARPGROUP.ARRIVE ;  /* 0x00000000000079c5 */ /* 0x000fc80000000000 */
[----:B------:R-:W-:Y:S02]  /*61d0*/  MUFU.EX2 R141, R141 ;  /* 0x0000008d008d7308 */ /* 0x000fe40000000800 */
[----:B------:R-:W-:Y:S06]  /*61e0*/  HGMMA.64x64x16.F32 R88, R120, gdesc[UR8].tnspB, R88, gsb0 ;  /* 0x40e0000878587df0 */ /* 0x000fec0008000858 */
[----:B------:R-:W-:Y:S01]  /*61f0*/  MUFU.EX2 R25, R25 ;  /* 0x0000001900197308 */ /* 0x000fe20000000800 */
[----:B0-----:R-:W-:Y:S01]  /*6200*/  FMNMX.FTZ R51, R42, R51, !PT ;  /* 0x000000332a337209 */ /* 0x001fe20007810000 */
[----:B------:R-:W-:-:S06]  /*6210*/  FFMA.FTZ R42, R67, R41, -R78 ;  /* 0x00000029432a7223 */ /* 0x000fcc000001084e */
[----:B------:R-:W-:Y:S01]  /*6220*/  MUFU.EX2 R143, R143 ;  /* 0x0000008f008f7308 */ /* 0x000fe20000000800 */
[C---:B------:R-:W-:Y:S01]  /*6230*/  FSETP.NEU.FTZ.AND P4, PT, R51.reuse, -INF , PT ;  /* 0xff8000003300780b */ /* 0x040fe20003f9d000 */
[----:B------:R-:W-:-:S05]  /*6240*/  FMUL.FTZ R50, R51, R41 ;  /* 0x0000002933327220 */ /* 0x000fca0000410000 */
[----:B------:R-:W-:Y:S01]  /*6250*/  FSEL R50, R50, RZ, P4 ;  /* 0x000000ff32327208 */ /* 0x000fe20002000000 */
[----:B------:R-:W-:Y:S04]  /*6260*/  MUFU.EX2 R27, R27 ;  /* 0x0000001b001b7308 */ /* 0x000fe80000000800 */
[-CC-:B------:R-:W-:Y:S01]  /*6270*/  FFMA.FTZ R142, R44, R41.reuse, -R50.reuse ;  /* 0x000000292c8e7223 */ /* 0x180fe20000010832 */
[----:B------:R-:W-:Y:S01]  /*6280*/  FSEL R44, R10, RZ, P3 ;  /* 0x000000ff0a2c7208 */ /* 0x000fe20001800000 */
[-CC-:B------:R-:W-:Y:S01]  /*6290*/  FFMA.FTZ R148, R7, R41.reuse, -R50.reuse ;  /* 0x0000002907947223 */ /* 0x180fe20000010832 */
[-CC-:B------:R-:W-:Y:S01]  /*62a0*/  FFMA.FTZ R150, R11, R41.reuse, -R50.reuse ;  /* 0x000000290b967223 */ /* 0x180fe20000010832 */
[-CC-:B------:R-:W-:Y:S01]  /*62b0*/  FFMA.FTZ R11, R15, R41.reuse, -R50.reuse ;  /* 0x000000290f0b7223 */ /* 0x180fe20000010832 */
[-CC-:B------:R-:W-:Y:S01]  /*62c0*/  FFMA.FTZ R15, R45, R41.reuse, -R50.reuse ;  /* 0x000000292d0f7223 */ /* 0x180fe20000010832 */
[----:B------:R-:W-:Y:S01]  /*62d0*/  FADD.FTZ R44, -R44, R5 ;  /* 0x000000052c2c7221 */ /* 0x000fe20000010100 */
[----:B------:R-:W-:Y:S01]  /*62e0*/  FSEL R5, R51, RZ, P4 ;  /* 0x000000ff33057208 */ /* 0x000fe20002000000 */
[-CC-:B------:R-:W-:Y:S01]  /*62f0*/  FFMA.FTZ R7, R9, R41.reuse, -R50.reuse ;  /* 0x0000002909077223 */ /* 0x180fe20000010832 */
[----:B------:R-:W-:Y:S01]  /*6300*/  MUFU.EX2 R148, R148 ;  /* 0x0000009400947308 */ /* 0x000fe20000000800 */
[-C--:B------:R-:W-:Y:S01]  /*6310*/  FMUL.FTZ R45, R44, R41.reuse ;  /* 0x000000292c2d7220 */ /* 0x080fe20000410000 */
[-C--:B------:R-:W-:Y:S01]  /*6320*/  FFMA.FTZ R9, R12, R41.reuse, -R50 ;  /* 0x000000290c097223 */ /* 0x080fe20000010832 */
[----:B------:R-:W-:Y:S01]  /*6330*/  FADD.FTZ R6, -R5, R6 ;  /* 0x0000000605067221 */ /* 0x000fe20000010100 */
[----:B------:R-:W-:Y:S01]  /*6340*/  VIADD R44, R83, 0x9 ;  /* 0x00000009532c7836 */ /* 0x000fe20000000000 */
[----:B------:R-:W-:Y:S01]  /*6350*/  ISETP.GE.U32.AND P3, PT, R86, 0x180, PT ;  /* 0x000001805600780c */ /* 0x000fe20003f66070 */
[-CC-:B------:R-:W-:Y:S01]  /*6360*/  FFMA.FTZ R144, R13, R41.reuse, -R50.reuse ;  /* 0x000000290d907223 */ /* 0x180fe20000010832 */
[-C--:B------:R-:W-:Y:S01]  /*6370*/  FMUL.FTZ R6, R6, R41.reuse ;  /* 0x0000002906067220 */ /* 0x080fe20000410000 */
[----:B------:R0:W-:Y:S01]  /*6380*/  MUFU.EX2 R5, R45 ;  /* 0x0000002d00057308 */ /* 0x0001e20000000800 */
[----:B------:R-:W-:Y:S01]  /*6390*/  FFMA.FTZ R136, R48, R41, -R50 ;  /* 0x0000002930887223 */ /* 0x000fe20000010832 */
[----:B------:R-:W-:-:S02]  /*63a0*/  IMAD.U32 R48, RZ, RZ, UR6 ;  /* 0x00000006ff307e24 */ /* 0x000fc4000f8e00ff */
[-CC-:B------:R-:W-:Y:S01]  /*63b0*/  FFMA.FTZ R146, R21, R41.reuse, -R50.reuse ;  /* 0x0000002915927223 */ /* 0x180fe20000010832 */
[-CC-:B------:R-:W-:Y:S01]  /*63c0*/  FFMA.FTZ R21, R49, R41.reuse, -R50.reuse ;  /* 0x0000002931157223 */ /* 0x180fe20000010832 */
[-CC-:B------:R-:W-:Y:S01]  /*63d0*/  FFMA.FTZ R12, R26, R41.reuse, -R50.reuse ;  /* 0x000000291a0c7223 */ /* 0x180fe20000010832 */
[-CC-:B------:R-:W-:Y:S01]  /*63e0*/  FFMA.FTZ R140, R66, R41.reuse, -R50.reuse ;  /* 0x00000029428c7223 */ /* 0x180fe20000010832 */
[----:B------:R-:W-:Y:S01]  /*63f0*/  @!P1 LEA R48, R48, UR38, 0x3 ;  /* 0x0000002630309c11 */ /* 0x000fe2000f8e18ff */
[----:B------:R-:W1:Y:S01]  /*6400*/  MUFU.EX2 R6, R6 ;  /* 0x0000000600067308 */ /* 0x000e620000000800 */
[----:B0-----:R-:W-:Y:S01]  /*6410*/  SEL R45, R44, 0x9, !P3 ;  /* 0x000000092c2d7807 */ /* 0x001fe20005800000 */
        /* <DEDUP_REMOVED lines=15> */
[----:B-1----:R-:W-:Y:S01]  /*6510*/  FFMA.FTZ R2, R6, R2, R148 ;  /* 0x0000000206027223 */ /* 0x002fe20000010094 */
[-CC-:B------:R-:W-:Y:S01]  /*6520*/  FFMA.FTZ R46, R46, R41.reuse, -R50.reuse ;  /* 0x000000292e2e7223 */ /* 0x180fe20000010832 */
[----:B------:R-:W-:Y:S01]  /*6530*/  FFMA.FTZ R79, R79, R41, -R50 ;  /* 0x000000294f4f7223 */ /* 0x000fe20000010832 */
[C---:B------:R-:W-:Y:S01]  /*6540*/  ISETP.GT.AND P3, PT, R3.reuse, R4, PT ;  /* 0x000000040300720c */ /* 0x040fe20003f64270 */
[----:B------:R-:W-:Y:S01]  /*6550*/  UMOV UR6, UR37 ;  /* 0x0000002500067c82 */ /* 0x000fe20008000000 */
[----:B------:R-:W-:-:S02]  /*6560*/  VIADD R3, R3, 0xffffffff ;  /* 0xffffffff03037836 */ /* 0x000fc40000000000 */
[----:B------:R-:W1:Y:S01]  /*6570*/  MUFU.EX2 R9, R9 ;  /* 0x0000000900097308 */ /* 0x000e620000000800 */
[C---:B0-----:R-:W-:Y:S01]  /*6580*/  FADD.FTZ R49, R7.reuse, R2 ;  /* 0x0000000207317221 */ /* 0x041fe20000010000 */
[----:B------:R-:W-:Y:S01]  /*6590*/  F2FP.F16.F32.PACK_AB R148, R7, R148 ;  /* 0x000000940794723e */ /* 0x000fe200000000ff */
[----:B------:R-:W-:Y:S02]  /*65a0*/  WARPGROUP.DEPBAR.LE gsb0, 0x0 ;  /* 0x00008000000079c5 */ /* 0x000fe40000010000 */
[----:B------:R0:W-:Y:S06]  /*65b0*/  BAR.ARV R45, 0x100 ;  /* 0x0004002d0000751d */ /* 0x0001ec0000002000 */
[----:B------:R-:W3:Y:S01]  /*65c0*/  MUFU.EX2 R144, R144 ;  /* 0x0000009000907308 */ /* 0x000ee20000000800 */
[----:B------:R4:W-:Y:S01]  /*65d0*/  @!P1 SYNCS.ARRIVE.TRANS64.RED.A1T0 RZ, [R47+URZ], RZ ;  /* 0x000000ff2fff99a7 */ /* 0x0009e2000810043f */
[-C--:B------:R-:W-:Y:S01]  /*65e0*/  FMUL.FTZ R88, R88, R6.reuse ;  /* 0x0000000658587220 */ /* 0x080fe20000410000 */
[-C--:B------:R-:W-:Y:S01]  /*65f0*/  FMUL.FTZ R89, R89, R6.reuse ;  /* 0x0000000659597220 */ /* 0x080fe20000410000 */
[-C--:B------:R-:W-:Y:S01]  /*6600*/  FMUL.FTZ R92, R92, R6.reuse ;  /* 0x000000065c5c7220 */ /* 0x080fe20000410000 */
[-C--:B------:R-:W-:Y:S01]  /*6610*/  FMUL.FTZ R93, R93, R6.reuse ;  /* 0x000000065d5d7220 */ /* 0x080fe20000410000 */
[-C--:B------:R-:W-:Y:S01]  /*6620*/  FMUL.FTZ R96, R96, R6.reuse ;  /* 0x0000000660607220 */ /* 0x080fe20000410000 */
[----:B------:R-:W-:Y:S01]  /*6630*/  FMUL.FTZ R97, R97, R6 ;  /* 0x0000000661617220 */ /* 0x000fe20000410000 */
[----:B------:R-:W5:Y:S01]  /*6640*/  MUFU.EX2 R11, R11 ;  /* 0x0000000b000b7308 */ /* 0x000f620000000800 */
[----:B----4-:R-:W-:Y:S01]  /*6650*/  FFMA.FTZ R47, R5, R0, R149 ;  /* 0x00000000052f7223 */ /* 0x010fe20000010095 */
[----:B------:R-:W-:Y:S01]  /*6660*/  F2FP.F16.F32.PACK_AB R149, R8, R149 ;  /* 0x000000950895723e */ /* 0x000fe200000000ff */
[-C--:B------:R-:W-:Y:S01]  /*6670*/  FMUL.FTZ R100, R100, R6.reuse ;  /* 0x0000000664647220 */ /* 0x080fe20000410000 */
[----:B------:R-:W-:Y:S01]  /*6680*/  FMUL.FTZ R101, R101, R6 ;  /* 0x0000000665657220 */ /* 0x000fe20000410000 */
[----:B------:R-:W-:Y:S01]  /*6690*/  FADD.FTZ R2, R8, R47 ;  /* 0x0000002f08027221 */ /* 0x000fe20000010000 */
[----:B------:R-:W-:-:S02]  /*66a0*/  @!P1 VIADD R47, R48, 0x16860 ;  /* 0x00016860302f9836 */ /* 0x000fc40000000000 */
[----:B--2---:R-:W-:Y:S01]  /*66b0*/  FADD.FTZ R48, R150, R49 ;  /* 0x0000003196307221 */ /* 0x004fe20000010000 */
[----:B------:R-:W2:Y:S01]  /*66c0*/  MUFU.EX2 R146, R146 ;  /* 0x0000009200927308 */ /* 0x000ea20000000800 */
[----:B0-----:R-:W-:Y:S01]  /*66d0*/  FADD.FTZ R45, R151, R2 ;  /* 0x00000002972d7221 */ /* 0x001fe20000010000 */
[C---:B-1----:R-:W-:Y:S01]  /*66e0*/  F2FP.F16.F32.PACK_AB R150, R9.reuse, R150 ;  /* 0x000000960996723e */ /* 0x042fe200000000ff */
[-C--:B------:R-:W-:Y:S01]  /*66f0*/  FMUL.FTZ R104, R104, R6.reuse ;  /* 0x0000000668687220 */ /* 0x080fe20000410000 */
[----:B------:R-:W-:Y:S01]  /*6700*/  @!P1 PRMT R2, RZ, 0x654, R47 ;  /* 0x00000654ff029816 */ /* 0x000fe2000000002f */
[----:B------:R-:W-:Y:S01]  /*6710*/  FADD.FTZ R47, R9, R48 ;  /* 0x00000030092f7221 */ /* 0x000fe20000010000 */
[----:B------:R-:W-:Y:S01]  /*6720*/  FADD.FTZ R48, R14, R45 ;  /* 0x0000002d0e307221 */ /* 0x000fe20000010000 */
[----:B------:R-:W-:Y:S01]  /*6730*/  FMUL.FTZ R105, R105, R6 ;  /* 0x0000000669697220 */ /* 0x000fe20000410000 */
[----:B------:R-:W0:Y:S01]  /*6740*/  MUFU.EX2 R12, R12 ;  /* 0x0000000c000c7308 */ /* 0x000e220000000800 */
[----:B---3--:R-:W-:Y:S01]  /*6750*/  FADD.FTZ R52, R144, R47 ;  /* 0x0000002f90347221 */ /* 0x008fe20000010000 */
[----:B------:R-:W-:Y:S01]  /*6760*/  FADD.FTZ R45, R145, R48 ;  /* 0x00000030912d7221 */ /* 0x000fe20000010000 */
[----:B------:R1:W-:Y:S01]  /*6770*/  @!P1 SYNCS.ARRIVE.TRANS64.RED.A1T0 RZ, [R2+URZ], RZ ;  /* 0x000000ff02ff99a7 */ /* 0x0003e2000810043f */
[C---:B-----5:R-:W-:Y:S01]  /*6780*/  F2FP.F16.F32.PACK_AB R144, R11.reuse, R144 ;  /* 0x000000900b90723e */ /* 0x060fe200000000ff */
[----:B------:R-:W-:Y:S01]  /*6790*/  FADD.FTZ R47, R11, R52 ;  /* 0x000000340b2f7221 */ /* 0x000fe20000010000 */
[----:B------:R-:W-:Y:S01]  /*67a0*/  FADD.FTZ R48, R20, R45 ;  /* 0x0000002d14307221 */ /* 0x000fe20000010000 */
[-C--:B------:R-:W-:Y:S01]  /*67b0*/  FFMA.FTZ R45, R69, R41.reuse, -R50 ;  /* 0x00000029452d7223 */ /* 0x080fe20000010832 */
[----:B------:R-:W3:Y:S01]  /*67c0*/  MUFU.EX2 R140, R140 ;  /* 0x0000008c008c7308 */ /* 0x000ee20000000800 */
[----:B--2---:R-:W-:Y:S01]  /*67d0*/  FADD.FTZ R47, R146, R47 ;  /* 0x0000002f922f7221 */ /* 0x004fe20000010000 */
[----:B------:R-:W-:Y:S01]  /*67e0*/  FADD.FTZ R49, R147, R48 ;  /* 0x0000003093317221 */ /* 0x000fe20000010000 */
[-C--:B-1----:R-:W-:Y:S01]  /*67f0*/  FFMA.FTZ R2, R65, R41.reuse, -R50 ;  /* 0x0000002941027223 */ /* 0x082fe20000010832 */
[-C--:B------:R-:W-:Y:S01]  /*6800*/  FMUL.FTZ R108, R108, R6.reuse ;  /* 0x000000066c6c7220 */ /* 0x080fe20000410000 */
[-C--:B------:R-:W-:Y:S01]  /*6810*/  FMUL.FTZ R109, R109, R6.reuse ;  /* 0x000000066d6d7220 */ /* 0x080fe20000410000 */
[----:B------:R-:W-:Y:S01]  /*6820*/  FADD.FTZ R48, R24, R49 ;  /* 0x0000003118307221 */ /* 0x000fe20000010000 */
[----:B------:R-:W-:Y:S01]  /*6830*/  FMUL.FTZ R112, R112, R6 ;  /* 0x0000000670707220 */ /* 0x000fe20000410000 */
[----:B------:R-:W1:Y:S01]  /*6840*/  MUFU.EX2 R13, R13 ;  /* 0x0000000d000d7308 */ /* 0x000e620000000800 */
[C---:B0-----:R-:W-:Y:S01]  /*6850*/  FADD.FTZ R53, R12.reuse, R47 ;  /* 0x0000002f0c357221 */ /* 0x041fe20000010000 */
[----:B------:R-:W-:Y:S01]  /*6860*/  FADD.FTZ R48, R141, R48 ;  /* 0x000000308d307221 */ /* 0x000fe20000010000 */
[-CC-:B------:R-:W-:Y:S01]  /*6870*/  FFMA.FTZ R47, R73, R41.reuse, -R50.reuse ;  /* 0x00000029492f7223 */ /* 0x180fe20000010832 */
[----:B------:R-:W-:Y:S01]  /*6880*/  F2FP.F16.F32.PACK_AB R146, R12, R146 ;  /* 0x000000920c92723e */ /* 0x000fe200000000ff */
[----:B------:R-:W-:Y:S01]  /*6890*/  FFMA.FTZ R50, R80, R41, -R50 ;  /* 0x0000002950327223 */ /* 0x000fe20000010832 */
[----:B------:R-:W-:Y:S01]  /*68a0*/  FADD.FTZ R48, R25, R48 ;  /* 0x0000003019307221 */ /* 0x000fe20000010000 */
[-C--:B------:R-:W-:Y:S01]  /*68b0*/  FMUL.FTZ R113, R113, R6.reuse ;  /* 0x0000000671717220 */ /* 0x080fe20000410000 */
[----:B------:R-:W0:Y:S01]  /*68c0*/  MUFU.EX2 R142, R142 ;  /* 0x0000008e008e7308 */ /* 0x000e220000000800 */
[----:B---3--:R-:W-:Y:S01]  /*68d0*/  FADD.FTZ R52, R140, R53 ;  /* 0x000000358c347221 */ /* 0x008fe20000010000 */
[----:B------:R-:W-:Y:S01]  /*68e0*/  FADD.FTZ R48, R143, R48 ;  /* 0x000000308f307221 */ /* 0x000fe20000010000 */
[-C--:B------:R-:W-:Y:S01]  /*68f0*/  FMUL.FTZ R116, R116, R6.reuse ;  /* 0x0000000674747220 */ /* 0x080fe20000410000 */
[----:B------:R-:W-:Y:S01]  /*6900*/  FMUL.FTZ R117, R117, R6 ;  /* 0x0000000675757220 */ /* 0x000fe20000410000 */
[-C--:B------:R-:W-:Y:S01]  /*6910*/  FMUL.FTZ R90, R90, R5.reuse ;  /* 0x000000055a5a7220 */ /* 0x080fe20000410000 */
[----:B------:R-:W-:Y:S01]  /*6920*/  FADD.FTZ R48, R27, R48 ;  /* 0x000000301b307221 */ /* 0x000fe20000010000 */
        /* <DEDUP_REMOVED lines=20> */
[----:B------:R-:W-:Y:S01]  /*6a70*/  FMUL.FTZ R119, R119, R5 ;  /* 0x0000000577777220 */ /* 0x000fe20000410000 */
[----:B------:R-:W-:Y:S01]  /*6a80*/  F2FP.F16.F32.PACK_AB R151, R14, R151 ;  /* 0x000000970e97723e */ /* 0x000fe200000000ff */
[----:B------:R-:W-:Y:S01]  /*6a90*/  IMAD.MOV.U32 R5, RZ, RZ, R10 ;  /* 0x000000ffff057224 */ /* 0x000fe200078e000a */
[----:B------:R-:W-:Y:S01]  /*6aa0*/  F2FP.F16.F32.PACK_AB R145, R20, R145 ;  /* 0x000000911491723e */ /* 0x000fe200000000ff */
[----:B------:R-:W-:Y:S01]  /*6ab0*/  IMAD.MOV.U32 R6, RZ, RZ, R51 ;  /* 0x000000ffff067224 */ /* 0x000fe200078e0033 */
[----:B------:R-:W2:Y:S01]  /*6ac0*/  MUFU.EX2 R28, R28 ;  /* 0x0000001c001c7308 */ /* 0x000ea20000000800 */
[----:B-1----:R-:W-:Y:S01]  /*6ad0*/  FADD.FTZ R52, R136, R49 ;  /* 0x0000003188347221 */ /* 0x002fe20000010000 */
[----:B------:R-:W-:-:S02]  /*6ae0*/  F2FP.F16.F32.PACK_AB R147, R24, R147 ;  /* 0x000000931893723e */ /* 0x000fc400000000ff */
[----:B------:R-:W-:Y:S02]  /*6af0*/  F2FP.F16.F32.PACK_AB R140, R13, R140 ;  /* 0x0000008c0d8c723e */ /* 0x000fe400000000ff */
[----:B------:R-:W-:Y:S02]  /*6b00*/  F2FP.F16.F32.PACK_AB R141, R25, R141 ;  /* 0x0000008d198d723e */ /* 0x000fe400000000ff */
        /* <DEDUP_REMOVED lines=93> */
[----:B0-----:R-:W-:-:S04]  /*70e0*/  FADD.FTZ R11, R122, R11 ;  /* 0x0000000b7a0b7221 */ /* 0x001fc80000010000 */
[C---:B--2---:R-:W-:Y:S01]  /*70f0*/  FADD.FTZ R2, R50.reuse, R11 ;  /* 0x0000000b32027221 */ /* 0x044fe20000010000 */
[----:B------:R-:W-:Y:S01]  /*7100*/  F2FP.F16.F32.PACK_AB R122, R50, R122 ;  /* 0x0000007a327a723e */ /* 0x000fe200000000ff */
[C---:B-1----:R-:W-:Y:S01]  /*7110*/  FADD.FTZ R0, R71.reuse, R0 ;  /* 0x0000000047007221 */ /* 0x042fe20000010000 */
[----:B------:R-:W-:Y:S01]  /*7120*/  F2FP.F16.F32.PACK_AB R123, R71, R43 ;  /* 0x0000002b477b723e */ /* 0x000fe200000000ff */
[----:B------:R-:W-:Y:S06]  /*7130*/  @P3 BRA `(.L_x_14180) ;  /* 0xffffffd000843947 */ /* 0x000fec000383ffff */
.L_x_14171:
[----:B------:R-:W-:-:S13]  /*7140*/  ISETP.GE.AND P2, PT, R3, R23, PT ;  /* 0x000000170300720c */ /* 0x000fda0003f46270 */
[----:B------:R-:W-:Y:S05]  /*7150*/  @!P2 BRA `(.L_x_14181) ;  /* 0x000000240040a947 */ /* 0x000fea0003800000 */
[----:B------:R-:W-:Y:S01]  /*7160*/  IMAD.MOV.U32 R4, RZ, RZ, R10 ;  /* 0x000000ffff047224 */ /* 0x000fe200078e000a */
[----:B------:R-:W-:Y:S01]  /*7170*/  UMOV UR7, UR36 ;  /* 0x0000002400077c82 */ /* 0x000fe20008000000 */
[----:B------:R-:W-:Y:S01]  /*7180*/  IMAD.MOV.U32 R5, RZ, RZ, R51 ;  /* 0x000000ffff057224 */ /* 0x000fe200078e0033 */
[----:B------:R-:W-:Y:S01]  /*7190*/  UMOV UR6, UR37 ;  /* 0x0000002500067c82 */ /* 0x000fe20008000000 */
[----:B------:R-:W-:-:S05]  /*71a0*/  ULDC UR21, c[0x0][0x9d8] ;  /* 0x0002760000157ab9 */ /* 0x000fca0000000800 */
.L_x_14190:
        /* <DEDUP_REMOVED lines=9> */
.L_x_14183:
[----:B------:R-:W-:Y:S01]  /*7240*/  ULEA UR10, UR37, UR38, 0x3 ;  /* 0x00000026250a7291 */ /* 0x000fe2000f8e183f */
[----:B------:R-:W-:-:S05]  /*7250*/  IMAD.U32 R6, RZ, RZ, UR36 ;  /* 0x00000024ff067e24 */ /* 0x000fca000f8e00ff */
[----:B------:R-:W-:-:S04]  /*7260*/  SHF.L.U32 R6, R6, 0x1f, RZ ;  /* 0x0000001f06067819 */ /* 0x000fc800000006ff */
[----:B------:R0:W1:Y:S01]  /*7270*/  SYNCS.PHASECHK.TRANS64.TRYWAIT P2, [UR10+0x16830], R6 ;  /* 0x01683006ff0075a7 */ /* 0x000062000804014a */
[----:B------:R-:W-:Y:S05]  /*7280*/  @!P0 BRA `(.L_x_14184) ;  /* 0x0000000000048947 */ /* 0x000fea0003800000 */
[----:B------:R-:W-:Y:S01]  /*7290*/  BPT.TRAP 0x1 ;  /* 0x000000040000795c */ /* 0x000fe20000300000 */
.L_x_14184:
[----:B-1----:R-:W-:Y:S05]  /*72a0*/  @P2 BRA `(.L_x_14182) ;  /* 0x0000000000082947 */ /* 0x002fea0003800000 */
[----:B------:R-:W1:Y:S02]  /*72b0*/  SYNCS.PHASECHK.TRANS64.TRYWAIT P2, [UR10+0x16830], R6 ;  /* 0x01683006ff0075a7 */ /* 0x000e64000804014a */
[----:B-1----:R-:W-:Y:S05]  /*72c0*/  @!P2 BRA `(.L_x_14185) ;  /* 0x000000b000b4a947 */ /* 0x002fea0003800000 */
.L_x_14182:
        /* <DEDUP_REMOVED lines=29> */
.L_x_14187:
[----:B------:R-:W-:Y:S01]  /*74a0*/  ULEA UR10, UR6, UR38, 0x3 ;  /* 0x00000026060a7291 */ /* 0x000fe2000f8e183f */
[----:B------:R-:W-:-:S05]  /*74b0*/  IMAD.U32 R6, RZ, RZ, UR7 ;  /* 0x00000007ff067e24 */ /* 0x000fca000f8e00ff */
[----:B------:R-:W-:-:S04]  /*74c0*/  SHF.L.U32 R6, R6, 0x1f, RZ ;  /* 0x0000001f06067819 */ /* 0x000fc800000006ff */
[----:B------:R0:W1:Y:S01]  /*74d0*/  SYNCS.PHASECHK.TRANS64.TRYWAIT P2, [UR10+0x16850], R6 ;  /* 0x01685006ff0075a7 */ /* 0x000062000804014a */
[----:B------:R-:W-:Y:S05]  /*74e0*/  @!P0 BRA `(.L_x_14188) ;  /* 0x0000000000048947 */ /* 0x000fea0003800000 */
[----:B------:R-:W-:Y:S01]  /*74f0*/  BPT.TRAP 0x1 ;  /* 0x000000040000795c */ /* 0x000fe20000300000 */
.L_x_14188:
[----:B-1----:R-:W-:Y:S05]  /*7500*/  @P2 BRA `(.L_x_14186) ;  /* 0x0000000000082947 */ /* 0x002fea0003800000 */
[----:B------:R-:W1:Y:S02]  /*7510*/  SYNCS.PHASECHK.TRANS64.TRYWAIT P2, [UR10+0x16850], R6 ;  /* 0x01685006ff0075a7 */ /* 0x000e64000804014a */
[----:B-1----:R-:W-:Y:S05]  /*7520*/  @!P2 BRA `(.L_x_14189) ;  /* 0x000000b00034a947 */ /* 0x002fea0003800000 */
.L_x_14186:
        /* <DEDUP_REMOVED lines=78> */
[----:B------:R-:W-:Y:S01]  /*7a10*/  UMOV UR11, 0x40000040 ;  /* 0x40000040000b7882 */ /* 0x000fe20000000000 */
[----:B------:R-:W-:-:S04]  /*7a20*/  UMOV UR7, UR36 ;  /* 0x0000002400077c82 */ /* 0x000fc80008000000 */
[----:B------:R-:W0:Y:S01]  /*7a30*/  MUFU.TANH R27, R27 ;  /* 0x0000001b001b7308 */ /* 0x000e220000002400 */
[----:B-1----:R-:W-:Y:S01]  /*7a40*/  FMNMX.FTZ R41, R21, R54, !PT ;  /* 0x0000003615297209 */ /* 0x002fe20007810000 */
[----:B------:R-:W-:Y:S01]  /*7a50*/  FMUL.FTZ R54, R69, UR21 ;  /* 0x0000001545367c20 */ /* 0x000fe20008410000 */
[----:B------:R-:W-:-:S05]  /*7a60*/  FMUL.FTZ R69, R75, UR21 ;  /* 0x000000154b457c20 */ /* 0x000fca0008410000 */
[----:B------:R-:W1:Y:S01]  /*7a70*/  MUFU.TANH R30, R30 ;  /* 0x0000001e001e7308 */ /* 0x000e620000002400 */
[----:B--2---:R-:W-:Y:S01]  /*7a80*/  FMNMX.FTZ R56, R26, R41, !PT ;  /* 0x000000291a387209 */ /* 0x004fe20007810000 */
[----:B------:R-:W-:Y:S02]  /*7a90*/  WARPGROUP.DEPBAR.LE gsb0, 0x0 ;  /* 0x00008000000079c5 */ /* 0x000fe40000010000 */
[----:B------:R-:W-:-:S04]  /*7aa0*/  WARPGROUP.ARRIVE ;  /* 0x00000000000079c5 */ /* 0x000fc80000000000 */
[----:B------:R-:W2:Y:S01]  /*7ab0*/  MUFU.TANH R31, R31 ;  /* 0x0000001f001f7308 */ /* 0x000ea20000002400 */
[----:B0-----:R-:W-:Y:S01]  /*7ac0*/  FMNMX.FTZ R41, R27, R56, !PT ;  /* 0x000000381b297209 */ /* 0x001fe20007810000 */
[----:B------:R-:W-:Y:S01]  /*7ad0*/  HGMMA.64x64x16.F32 R88, R144, gdesc[UR12].tnspB, R88, gsb0 ;  /* 0x40e0000c90587df0 */ /* 0x000fe20008000858 */
[----:B------:R-:W-:Y:S02]  /*7ae0*/  UIADD3 UR14, UR10, 0x100, URZ ;  /* 0x000001000a0e7890 */ /* 0x000fe4000fffe03f */
[----:B-1----:R-:W-:Y:S01]  /*7af0*/  FMNMX.FTZ R56, R30, R41, !PT ;  /* 0x000000291e387209 */ /* 0x002fe20007810000 */
[----:B------:R-:W-:Y:S02]  /*7b00*/  UMOV UR15, 0x40000040 ;  /* 0x40000040000f7882 */ /* 0x000fe40000000000 */
[----:B------:R-:W0:Y:S08]  /*7b10*/  MUFU.TANH R34, R34 ;  /* 0x0000002200227308 */ /* 0x000e300000002400 */
[----:B------:R-:W1:Y:S01]  /*7b20*/  MUFU.TANH R35, R35 ;  /* 0x0000002300237308 */ /* 0x000e620000002400 */
[----:B--2---:R-:W-:Y:S01]  /*7b30*/  FMNMX.FTZ R41, R31, R56, !PT ;  /* 0x000000381f297209 */ /* 0x004fe20007810000 */
[----:B------:R-:W-:Y:S01]  /*7b40*/  FMUL.FTZ R56, R73, UR21 ;  /* 0x0000001549387c20 */ /* 0x000fe20008410000 */
[----:B------:R-:W-:-:S05]  /*7b50*/  FMUL.FTZ R73, R83, UR21 ;  /* 0x0000001553497c20 */ /* 0x000fca0008410000 */
        /* <DEDUP_REMOVED lines=14> */
[----:B0-----:R-:W-:Y:S01]  /*7c40*/  FMNMX.FTZ R41, R47, R60, !PT ;  /* 0x0000003c2f297209 */ /* 0x001fe20007810000 */
[----:B------:R-:W-:Y:S02]  /*7c50*/  FMUL.FTZ R60, R81, UR21 ;  /* 0x00000015513c7c20 */ /* 0x000fe40008410000 */
[----:B------:R-:W0:Y:S04]  /*7c60*/  S2R R81, SR_TID.X ;  /* 0x0000000000517919 */ /* 0x000e280000002100 */
[----:B------:R-:W3:Y:S01]  /*7c70*/  MUFU.TANH R52, R52 ;  /* 0x0000003400347308 */ /* 0x000ee20000002400 */
[----:B-1----:R-:W-:Y:S01]  /*7c80*/  FMNMX.FTZ R41, R48, R41, !PT ;  /* 0x0000002930297209 */ /* 0x002fe20007810000 */
[----:B------:R-:W-:-:S02]  /*7c90*/  WARPGROUP.DEPBAR.LE gsb0, 0x0 ;  /* 0x00008000000079c5 */ /* 0x000fc40000010000 */
[----:B------:R-:W-:-:S04]  /*7ca0*/  WARPGROUP.ARRIVE ;  /* 0x00000000000079c5 */ /* 0x000fc80000000000 */
[----:B------:R-:W1:Y:S01]  /*7cb0*/  MUFU.TANH R53, R53 ;  /* 0x0000003500357308 */ /* 0x000e620000002400 */
[----:B--2---:R-:W-:Y:S01]  /*7cc0*/  FMNMX.FTZ R41, R50, R41, !PT ;  /* 0x0000002932297209 */ /* 0x004fe20007810000 */
[----:B------:R-:W-:Y:S01]  /*7cd0*/  HGMMA.64x64x16.F32 R88, R140, gdesc[UR12].tnspB, R88, gsb0 ;  /* 0x40e0000c8c587df0 */ /* 0x000fe20008000858 */
[----:B------:R-:W-:Y:S01]  /*7ce0*/  UIADD3 UR14, UR10, 0x180, URZ ;  /* 0x000001800a0e7890 */ /* 0x000fe2000fffe03f */
[----:B------:R-:W-:-:S04]  /*7cf0*/  UMOV UR15, 0x40000040 ;  /* 0x40000040000f7882 */ /* 0x000fc80000000000 */
[----:B------:R-:W2:Y:S01]  /*7d00*/  MUFU.TANH R54, R54 ;  /* 0x0000003600367308 */ /* 0x000ea20000002400 */
[----:B---3--:R-:W-:-:S07]  /*7d10*/  FMNMX.FTZ R62, R52, R41, !PT ;  /* 0x00000029343e7209 */ /* 0x008fce0007810000 */
[----:B------:R-:W3:Y:S01]  /*7d20*/  MUFU.TANH R55, R55 ;  /* 0x0000003700377308 */ /* 0x000ee20000002400 */
[----:B-1----:R-:W-:Y:S02]  /*7d30*/  FMNMX.FTZ R41, R53, R62, !PT ;  /* 0x0000003e35297209 */ /* 0x002fe40007810000 */
[----:B0-----:R-:W-:Y:S02]  /*7d40*/  SHF.R.U32.HI R80, RZ, 0x7, R81 ;  /* 0x00000007ff507819 */ /* 0x001fe40000011651 */
[----:B------:R-:W-:-:S03]  /*7d50*/  ISETP.GE.U32.AND P2, PT, R81, 0x180, PT ;  /* 0x000001805100780c */ /* 0x000fc60003f46070 */
[----:B------:R-:W0:Y:S01]  /*7d60*/  MUFU.TANH R56, R56 ;  /* 0x0000003800387308 */ /* 0x000e220000002400 */
[----:B--2---:R-:W-:-:S07]  /*7d70*/  FMNMX.FTZ R62, R54, R41, !PT ;  /* 0x00000029363e7209 */ /* 0x004fce0007810000 */
[----:B------:R-:W1:Y:S01]  /*7d80*/  MUFU.TANH R57, R57 ;  /* 0x0000003900397308 */ /* 0x000e620000002400 */
[----:B---3--:R-:W-:Y:S01]  /*7d90*/  FMNMX.FTZ R41, R55, R62, !PT ;  /* 0x0000003e37297209 */ /* 0x008fe20007810000 */
        /* <DEDUP_REMOVED lines=13> */
[----:B------:R-:W-:Y:S01]  /*7e70*/  WARPGROUP.ARRIVE ;  /* 0x00000000000079c5 */ /* 0x000fe20000000000 */
[----:B--2---:R-:W-:-:S03]  /*7e80*/  FMNMX.FTZ R51, R61, R66, !PT ;  /* 0x000000423d337209 */ /* 0x004fc60007810000 */
[----:B------:R-:W1:Y:S01]  /*7e90*/  MUFU.TANH R8, R8 ;  /* 0x0000000800087308 */ /* 0x000e620000002400 */
[----:B------:R-:W-:Y:S01]  /*7ea0*/  FMUL.FTZ R66, R70, UR21 ;  /* 0x0000001546427c20 */ /* 0x000fe20008410000 */
[----:B------:R-:W-:Y:S01]  /*7eb0*/  FMUL.FTZ R70, R78, UR21 ;  /* 0x000000154e467c20 */ /* 0x000fe20008410000 */
[----:B------:R-:W-:Y:S01]  /*7ec0*/  HGMMA.64x64x16.F32 R88, R136, gdesc[UR12].tnspB, R88, gsb0 ;  /* 0x40e0000c88587df0 */ /* 0x000fe20008000858 */
[----:B------:R-:W-:Y:S01]  /*7ed0*/  UIADD3 UR14, UR10, 0x200, URZ ;  /* 0x000002000a0e7890 */ /* 0x000fe2000fffe03f */
[----:B0-----:R-:W-:Y:S01]  /*7ee0*/  FMNMX.FTZ R51, R62, R51, !PT ;  /* 0x000000333e337209 */ /* 0x001fe20007810000 */
[----:B------:R-:W-:Y:S02]  /*7ef0*/  UMOV UR15, 0x40000040 ;  /* 0x40000040000f7882 */ /* 0x000fe40000000000 */
[----:B------:R-:W0:Y:S02]  /*7f00*/  MUFU.TANH R9, R9 ;  /* 0x0000000900097308 */ /* 0x000e240000002400 */
[----:B------:R-:W2:Y:S06]  /*7f10*/  SHFL.BFLY PT, R41, R51, 0x2, 0x1f ;  /* 0x0c401f0033297f89 */ /* 0x000eac00000e0000 */
[----:B------:R-:W3:Y:S08]  /*7f20*/  MUFU.TANH R12, R12 ;  /* 0x0000000c000c7308 */ /* 0x000ef00000002400 */
[----:B------:R-:W4:Y:S08]  /*7f30*/  MUFU.TANH R13, R13 ;  /* 0x0000000d000d7308 */ /* 0x000f300000002400 */
[----:B------:R-:W5:Y:S01]  /*7f40*/  MUFU.TANH R17, R17 ;  /* 0x0000001100117308 */ /* 0x000f620000002400 */
[----:B--2---:R-:W-:-:S02]  /*7f50*/  FMNMX.FTZ R51, R51, R41, !PT ;  /* 0x0000002933337209 */ /* 0x004fc40007810000 */
[----:B------:R-:W2:Y:S03]  /*7f60*/  LDC R41, c[0x0][0x988] ;  /* 0x00026200ff297b82 */ /* 0x000ea60000000800 */
[----:B------:R-:W1:Y:S02]  /*7f70*/  SHFL.BFLY PT, R75, R51, 0x1, 0x1f ;  /* 0x0c201f00334b7f89 */ /* 0x000e6400000e0000 */
[----:B------:R-:W5:Y:S08]  /*7f80*/  MUFU.TANH R18, R18 ;  /* 0x0000001200127308 */ /* 0x000f700000002400 */
[----:B------:R-:W5:Y:S08]  /*7f90*/  MUFU.TANH R24, R24 ;  /* 0x0000001800187308 */ /* 0x000f700000002400 */
[----:B------:R-:W5:Y:S01]  /*7fa0*/  MUFU.TANH R25, R25 ;  /* 0x0000001900197308 */ /* 0x000f620000002400 */
[----:B-1----:R-:W-:-:S07]  /*7fb0*/  FMNMX.FTZ R51, R51, R75, !PT ;  /* 0x0000004b33337209 */ /* 0x002fce0007810000 */
[----:B------:R-:W1:Y:S01]  /*7fc0*/  MUFU.TANH R28, R28 ;  /* 0x0000001c001c7308 */ /* 0x000e620000002400 */
[----:B------:R-:W-:Y:S01]  /*7fd0*/  FMUL.FTZ R75, R87, UR21 ;  /* 0x00000015574b7c20 */ /* 0x000fe20008410000 */
[----:B------:R-:W-:-:S04]  /*7fe0*/  FADD.FTZ R76, -R51, R5 ;  /* 0x00000005334c7221 */ /* 0x000fc80000010100 */
[-C--:B--2---:R-:W-:Y:S01]  /*7ff0*/  FMUL.FTZ R5, R76, R41.reuse ;  /* 0x000000294c057220 */ /* 0x084fe20000410000 */
[-C--:B------:R-:W-:Y:S01]  /*8000*/  FMUL.FTZ R76, R51, R41.reuse ;  /* 0x00000029334c7220 */ /* 0x080fe20000410000 */
[----:B------:R-:W2:Y:S03]  /*8010*/  MUFU.TANH R29, R29 ;  /* 0x0000001d001d7308 */ /* 0x000ea60000002400 */
[-CC-:B------:R-:W-:Y:S01]  /*8020*/  FFMA.FTZ R150, R10, R41.reuse, -R76.reuse ;  /* 0x000000290a967223 */ /* 0x180fe2000001084c */
[----:B------:R-:W-:Y:S01]  /*8030*/  FMNMX.FTZ R10, R8, R4, !PT ;  /* 0x00000004080a7209 */ /* 0x000fe20007810000 */
[-CC-:B------:R-:W-:Y:S01]  /*8040*/  FFMA.FTZ R148, R6, R41.reuse, -R76.reuse ;  /* 0x0000002906947223 */ /* 0x180fe2000001084c */
[-CC-:B------:R-:W-:Y:S01]  /*8050*/  FFMA.FTZ R6, R7, R41.reuse, -R76.reuse ;  /* 0x0000002907067223 */ /* 0x180fe2000001084c */
[----:B------:R-:W-:Y:S02]  /*8060*/  WARPGROUP.DEPBAR.LE gsb0, 0x0 ;  /* 0x00008000000079c5 */ /* 0x000fe40000010000 */
[----:B------:R-:W-:Y:S01]  /*8070*/  WARPGROUP.ARRIVE ;  /* 0x00000000000079c5 */ /* 0x000fe20000000000 */
[-CC-:B------:R-:W-:Y:S01]  /*8080*/  FFMA.FTZ R7, R11, R41.reuse, -R76.reuse ;  /* 0x000000290b077223 */ /* 0x180fe2000001084c */
[----:B0-----:R-:W-:Y:S01]  /*8090*/  FMNMX.FTZ R11, R9, R10, !PT ;  /* 0x0000000a090b7209 */ /* 0x001fe20007810000 */
[----:B------:R-:W0:Y:S01]  /*80a0*/  MUFU.TANH R32, R32 ;  /* 0x0000002000207308 */ /* 0x000e220000002400 */
[-CC-:B------:R-:W-:Y:S01]  /*80b0*/  FFMA.FTZ R140, R26, R41.reuse, -R76.reuse ;  /* 0x000000291a8c7223 */ /* 0x180fe2000001084c */
[--C-:B------:R-:W-:Y:S01]  /*80c0*/  FFMA.FTZ R26, R39, R41, -R76.reuse ;  /* 0x00000029271a7223 */ /* 0x100fe2000001084c */
[----:B------:R-:W-:Y:S01]  /*80d0*/  HGMMA.64x64x16.F32 R88, R132, gdesc[UR12].tnspB, R88, gsb0 ;  /* 0x40e0000c84587df0 */ /* 0x000fe20008000858 */
[----:B------:R-:W-:Y:S01]  /*80e0*/  UIADD3 UR14, UR10, 0x280, URZ ;  /* 0x000002800a0e7890 */ /* 0x000fe2000fffe03f */
[----:B---3--:R-:W-:Y:S01]  /*80f0*/  FMNMX.FTZ R10, R12, R11, !PT ;  /* 0x0000000b0c0a7209 */ /* 0x008fe20007810000 */
[----:B------:R-:W-:Y:S01]  /*8100*/  UMOV UR15, 0x40000040 ;  /* 0x40000040000f7882 */ /* 0x000fe20000000000 */
[-CC-:B------:R-:W-:Y:S01]  /*8110*/  FFMA.FTZ R136, R34, R41.reuse, -R76.reuse ;  /* 0x0000002922887223 */ /* 0x180fe2000001084c */
[----:B------:R-:W3:Y:S01]  /*8120*/  MUFU.TANH R33, R33 ;  /* 0x0000002100217308 */ /* 0x000ee20000002400 */
[----:B----4-:R-:W-:Y:S01]  /*8130*/  FMNMX.FTZ R10, R13, R10, !PT ;  /* 0x0000000a0d0a7209 */ /* 0x010fe20007810000 */
[-CC-:B------:R-:W-:Y:S01]  /*8140*/  FFMA.FTZ R34, R53, R41.reuse, -R76.reuse ;  /* 0x0000002935227223 */ /* 0x180fe2000001084c */
[-CC-:B------:R-:W-:Y:S01]  /*8150*/  FFMA.FTZ R144, R14, R41.reuse, -R76.reuse ;  /* 0x000000290e907223 */ /* 0x180fe2000001084c */
[-CC-:B------:R-:W-:Y:S01]  /*8160*/  FFMA.FTZ R146, R20, R41.reuse, -R76.reuse ;  /* 0x0000002914927223 */ /* 0x180fe2000001084c */
[----:B-----5:R-:W-:Y:S01]  /*8170*/  FMNMX.FTZ R11, R17, R10, !PT ;  /* 0x0000000a110b7209 */ /* 0x020fe20007810000 */
[-CC-:B------:R-:W-:Y:S01]  /*8180*/  FFMA.FTZ R14, R21, R41.reuse, -R76.reuse ;  /* 0x00000029150e7223 */ /* 0x180fe2000001084c */
[--C-:B------:R-:W-:Y:S01]  /*8190*/  FFMA.FTZ R20, R31, R41, -R76.reuse ;  /* 0x000000291f147223 */ /* 0x100fe2000001084c */
[----:B------:R-:W4:Y:S01]  /*81a0*/  MUFU.TANH R36, R36 ;  /* 0x0000002400247308 */ /* 0x000f220000002400 */
[----:B------:R-:W-:Y:S01]  /*81b0*/  FMNMX.FTZ R11, R18, R11, !PT ;  /* 0x0000000b120b7209 */ /* 0x000fe20007810000 */
[-CC-:B------:R-:W-:Y:S01]  /*81c0*/  FFMA.FTZ R21, R35, R41.reuse, -R76.reuse ;  /* 0x0000002923157223 */ /* 0x180fe2000001084c */
[-CC-:B------:R-:W-:Y:S01]  /*81d0*/  FFMA.FTZ R31, R52, R41.reuse, -R76.reuse ;  /* 0x00000029341f7223 */ /* 0x180fe2000001084c */
[--C-:B------:R-:W-:Y:S01]  /*81e0*/  FFMA.FTZ R35, R54, R41, -R76.reuse ;  /* 0x0000002936237223 */ /* 0x100fe2000001084c */
[----:B------:R-:W-:Y:S01]  /*81f0*/  FMNMX.FTZ R10, R24, R11, !PT ;  /* 0x0000000b180a7209 */ /* 0x000fe20007810000 */
[-CC-:B------:R-:W-:Y:S01]  /*8200*/  FFMA.FTZ R77, R15, R41.reuse, -R76.reuse ;  /* 0x000000290f4d7223 */ /* 0x180fe2000001084c */
[-CC-:B------:R-:W-:Y:S01]  /*8210*/  FFMA.FTZ R15, R27, R41.reuse, -R76.reuse ;  /* 0x000000291b0f7223 */ /* 0x180fe2000001084c */
[----:B------:R-:W5:Y:S01]  /*8220*/  MUFU.TANH R37, R37 ;  /* 0x0000002500257308 */ /* 0x000f620000002400 */
[----:B------:R-:W-:Y:S01]  /*8230*/  FMNMX.FTZ R11, R25, R10, !PT ;  /* 0x0000000a190b7209 */ /* 0x000fe20007810000 */
[-CC-:B------:R-:W-:Y:S01]  /*8240*/  FFMA.FTZ R142, R30, R41.reuse, -R76.reuse ;  /* 0x000000291e8e7223 */ /* 0x180fe2000001084c */
[-CC-:B------:R-:W-:Y:S01]  /*8250*/  FFMA.FTZ R138, R38, R41.reuse, -R76.reuse ;  /* 0x00000029268a7223 */ /* 0x180fe2000001084c */
[--C-:B------:R-:W-:Y:S01]  /*8260*/  FFMA.FTZ R27, R44, R41, -R76.reuse ;  /* 0x000000292c1b7223 */ /* 0x100fe2000001084c */
[----:B-1----:R-:W-:Y:S01]  /*8270*/  FMNMX.FTZ R10, R28, R11, !PT ;  /* 0x0000000b1c0a7209 */ /* 0x002fe20007810000 */
[-CC-:B------:R-:W-:Y:S01]  /*8280*/  FFMA.FTZ R30, R48, R41.reuse, -R76.reuse ;  /* 0x00000029301e7223 */ /* 0x180fe2000001084c */
[-CC-:B------:R-:W-:Y:S01]  /*8290*/  FFMA.FTZ R38, R55, R41.reuse, -R76.reuse ;  /* 0x0000002937267223 */ /* 0x180fe2000001084c */
[----:B------:R-:W1:Y:S01]  /*82a0*/  MUFU.TANH R40, R40 ;  /* 0x0000002800287308 */ /* 0x000e620000002400 */
[----:B--2---:R-:W-:Y:S01]  /*82b0*/  FMNMX.FTZ R11, R29, R10, !PT ;  /* 0x0000000a1d0b7209 */ /* 0x004fe20007810000 */
[-CC-:B------:R-:W-:Y:S01]  /*82c0*/  FFMA.FTZ R44, R58, R41.reuse, -R76.reuse ;  /* 0x000000293a2c7223 */ /* 0x180fe2000001084c */
[-CC-:B------:R-:W-:Y:S01]  /*82d0*/  FFMA.FTZ R48, R60, R41.reuse, -R76.reuse ;  /* 0x000000293c307223 */ /* 0x180fe2000001084c */
[--C-:B------:R-:W-:Y:S01]  /*82e0*/  FFMA.FTZ R61, R61, R41, -R76.reuse ;  /* 0x000000293d3d7223 */ /* 0x100fe2000001084c */
[----:B0-----:R-:W-:Y:S01]  /*82f0*/  FMNMX.FTZ R10, R32, R11, !PT ;  /* 0x0000000b200a7209 */ /* 0x001fe20007810000 */
[----:B------:R-:W-:-:S02]  /*8300*/  FFMA.FTZ R62, R62, R41, -R76 ;  /* 0x000000293e3e7223 */ /* 0x000fc4000001084c */
[----:B------:R-:W0:Y:S01]  /*8310*/  MUFU.TANH R42, R42 ;  /* 0x0000002a002a7308 */ /* 0x000e220000002400 */
[----:B---3--:R-:W-:-:S04]  /*8320*/  FMNMX.FTZ R11, R33, R10, !PT ;  /* 0x0000000a210b7209 */ /* 0x008fc80007810000 */
[----:B----4-:R-:W-:-:S03]  /*8330*/  FMNMX.FTZ R10, R36, R11, !PT ;  /* 0x0000000b240a7209 */ /* 0x010fc60007810000 */
[----:B------:R-:W2:Y:S01]  /*8340*/  MUFU.TANH R45, R45 ;  /* 0x0000002d002d7308 */ /* 0x000ea20000002400 */
[----:B-----5:R-:W-:-:S04]  /*8350*/  FMNMX.FTZ R11, R37, R10, !PT ;  /* 0x0000000a250b7209 */ /* 0x020fc80007810000 */
[----:B-1----:R-:W-:-:S03]  /*8360*/  FMNMX.FTZ R11, R40, R11, !PT ;  /* 0x0000000b280b7209 */ /* 0x002fc60007810000 */
[----:B------:R-:W1:Y:S01]  /*8370*/  MUFU.TANH R46, R46 ;  /* 0x0000002e002e7308 */ /* 0x000e620000002400 */
[----:B0-----:R-:W-:-:S07]  /*8380*/  FMNMX.FTZ R10, R42, R11, !PT ;  /* 0x0000000b2a0a7209 */ /* 0x001fce0007810000 */
[----:B------:R-:W0:Y:S01]  /*8390*/  MUFU.TANH R49, R49 ;  /* 0x0000003100317308 */ /* 0x000e220000002400 */
[----:B--2---:R-:W-:-:S07]  /*83a0*/  FMNMX.FTZ R11, R45, R10, !PT ;  /* 0x0000000a2d0b7209 */ /* 0x004fce0007810000 */
[----:B------:R-:W2:Y:S01]  /*83b0*/  MUFU.TANH R63, R63 ;  /* 0x0000003f003f7308 */ /* 0x000ea20000002400 */
[----:B-1----:R-:W-:-:S07]  /*83c0*/  FMNMX.FTZ R10, R46, R11, !PT ;  /* 0x0000000b2e0a7209 */ /* 0x002fce0007810000 */
[----:B------:R-:W1:Y:S01]  /*83d0*/  MUFU.TANH R64, R64 ;  /* 0x0000004000407308 */ /* 0x000e620000002400 */
[----:B------:R-:W-:Y:S02]  /*83e0*/  WARPGROUP.DEPBAR.LE gsb0, 0x0 ;  /* 0x00008000000079c5 */ /* 0x000fe40000010000 */
[----:B------:R-:W-:Y:S01]  /*83f0*/  WARPGROUP.ARRIVE ;  /* 0x00000000000079c5 */ /* 0x000fe20000000000 */
[----:B0-----:R-:W-:Y:S01]  /*8400*/  FMNMX.FTZ R10, R49, R10, !PT ;  /* 0x0000000a310a7209 */ /* 0x001fe20007810000 */
[-CC-:B------:R-:W-:Y:S01]  /*8410*/  FFMA.FTZ R132, R43, R41.reuse, -R76.reuse ;  /* 0x000000292b847223 */ /* 0x180fe2000001084c */
[-CC-:B------:R-:W-:Y:S01]  /*8420*/  FFMA.FTZ R134, R47, R41.reuse, -R76.reuse ;  /* 0x000000292f867223 */ /* 0x180fe2000001084c */
[-CC-:B------:R-:W-:Y:S01]  /*8430*/  FFMA.FTZ R43, R57, R41.reuse, -R76.reuse ;  /* 0x00000029392b7223 */ /* 0x180fe2000001084c */
[----:B------:R-:W0:Y:S01]  /*8440*/  MUFU.TANH R65, R65 ;  /* 0x0000004100417308 */ /* 0x000e220000002400 */
[----:B------:R-:W-:Y:S01]  /*8450*/  HGMMA.64x64x16.F32 R88, R128, gdesc[UR12].tnspB, R88, gsb0 ;  /* 0x40e0000c80587df0 */ /* 0x000fe20008000858 */
[----:B------:R-:W-:Y:S01]  /*8460*/  UIADD3 UR14, UR10, 0x300, URZ ;  /* 0x000003000a0e7890 */ /* 0x000fe2000fffe03f */
[----:B--2---:R-:W-:Y:S01]  /*8470*/  FMNMX.FTZ R11, R63, R10, !PT ;  /* 0x0000000a3f0b7209 */ /* 0x004fe20007810000 */
[----:B------:R-:W-:Y:S01]  /*8480*/  UMOV UR15, 0x40000040 ;  /* 0x40000040000f7882 */ /* 0x000fe20000000000 */
[----:B------:R-:W-:Y:S01]  /*8490*/  UIADD3 UR10, UR10, 0x380, URZ ;  /* 0x000003800a0a7890 */ /* 0x000fe2000fffe03f */
[----:B------:R-:W-:-:S02]  /*84a0*/  FFMA.FTZ R47, R59, R41, -R76 ;  /* 0x000000293b2f7223 */ /* 0x000fc4000001084c */
        /* <DEDUP_REMOVED lines=22> */
[----:B------:R-:W-:Y:S03]  /*8610*/  HGMMA.64x64x16.F32 R88, R124, gdesc[UR12].tnspB, R88, gsb0 ;  /* 0x40e0000c7c587df0 */ /* 0x000fe60008000858 */
[----:B0-----:R-:W-:Y:S01]  /*8620*/  FMNMX.FTZ R10, R74, R11, !PT ;  /* 0x0000000b4a0a7209 */ /* 0x001fe20007810000 */
[----:B------:R-:W-:Y:S02]  /*8630*/  FFMA.FTZ R11, R50, R41, -R76 ;  /* 0x00000029320b7223 */ /* 0x000fe4000001084c */
[----:B------:R-:W-:Y:S01]  /*8640*/  MUFU.EX2 R5, R5 ;  /* 0x0000000500057308 */ /* 0x000fe20000000800 */
[----:B--2---:R-:W-:-:S07]  /*8650*/  FMNMX.FTZ R10, R75, R10, !PT ;  /* 0x0000000a4b0a7209 */ /* 0x004fce0007810000 */
[----:B------:R-:W-:Y:S01]  /*8660*/  MUFU.EX2 R148, R148 ;  /* 0x0000009400947308 */ /* 0x000fe20000000800 */
[----:B------:R-:W0:Y:S07]  /*8670*/  SHFL.BFLY PT, R39, R10, 0x2, 0x1f ;  /* 0x0c401f000a277f89 */ /* 0x000e2e00000e0000 */
        /* <DEDUP_REMOVED lines=20> */
[----:B------:R-:W-:Y:S01]  /*87c0*/  IMAD.U32 R29, RZ, RZ, UR37 ;  /* 0x00000025ff1d7e24 */ /* 0x000fe2000f8e00ff */
[----:B------:R-:W-:Y:S01]  /*87d0*/  HGMMA.64x64x16.F32 R88, R120, gdesc[UR8].tnspB, R88, gsb0 ;  /* 0x40e0000878587df0 */ /* 0x000fe20008000858 */
[-CC-:B------:R-:W-:Y:S01]  /*87e0*/  FFMA.FTZ R8, R9, R41.reuse, -R54.reuse ;  /* 0x0000002909087223 */ /* 0x180fe20000010836 */
[----:B------:R-:W-:Y:S01]  /*87f0*/  MUFU.EX2 R52, R52 ;  /* 0x0000003400347308 */ /* 0x000fe20000000800 */
[-CC-:B------:R-:W-:Y:S01]  /*8800*/  FFMA.FTZ R151, R12, R41.reuse, -R54.reuse ;  /* 0x000000290c977223 */ /* 0x180fe20000010836 */
[----:B------:R-:W-:Y:S01]  /*8810*/  @!P1 LEA R29, R29, UR38, 0x3 ;  /* 0x000000261d1d9c11 */ /* 0x000fe2000f8e18ff */
[----:B------:R-:W-:Y:S01]  /*8820*/  FFMA.FTZ R141, R28, R41, -R54 ;  /* 0x000000291c8d7223 */ /* 0x000fe20000010836 */
[----:B------:R-:W-:-:S02]  /*8830*/  VIADD R28, R80, 0x9 ;  /* 0x00000009501c7836 */ /* 0x000fc40000000000 */
[-CC-:B------:R-:W-:Y:S01]  /*8840*/  FFMA.FTZ R9, R13, R41.reuse, -R54.reuse ;  /* 0x000000290d097223 */ /* 0x180fe20000010836 */
[-CC-:B------:R-:W-:Y:S01]  /*8850*/  FFMA.FTZ R143, R32, R41.reuse, -R54.reuse ;  /* 0x00000029208f7223 */ /* 0x180fe20000010836 */
[----:B------:R-:W-:Y:S01]  /*8860*/  @!P1 VIADD R29, R29, 0x16840 ;  /* 0x000168401d1d9836 */ /* 0x000fe20000000000 */
[----:B------:R-:W0:Y:S01]  /*8870*/  MUFU.EX2 R149, R149 ;  /* 0x0000009500957308 */ /* 0x000e220000000800 */
[----:B------:R-:W-:Y:S01]  /*8880*/  SEL R32, R28, 0x9, !P2 ;  /* 0x000000091c207807 */ /* 0x000fe20005000000 */
[-CC-:B------:R-:W-:Y:S01]  /*8890*/  FFMA.FTZ R12, R18, R41.reuse, -R54.reuse ;  /* 0x00000029120c7223 */ /* 0x180fe20000010836 */
[-CC-:B------:R-:W-:Y:S01]  /*88a0*/  FFMA.FTZ R18, R33, R41.reuse, -R54.reuse ;  /* 0x0000002921127223 */ /* 0x180fe20000010836 */
[----:B------:R-:W-:Y:S01]  /*88b0*/  @!P1 PRMT R29, RZ, 0x654, R29 ;  /* 0x00000654ff1d9816 */ /* 0x000fe2000000001d */
[-CC-:B------:R-:W-:Y:S01]  /*88c0*/  FFMA.FTZ R137, R36, R41.reuse, -R54.reuse ;  /* 0x0000002924897223 */ /* 0x180fe20000010836 */
[----:B------:R-:W-:Y:S01]  /*88d0*/  MOV R36, UR6 ;  /* 0x0000000600247c02 */ /* 0x000fe20008000f00 */
        /* <DEDUP_REMOVED lines=11> */
[----:B------:R-:W-:Y:S01]  /*8990*/  @!P1 LEA R0, R36, UR38, 0x3 ;  /* 0x0000002624009c11 */ /* 0x000fe2000f8e18ff */
[-CC-:B------:R-:W-:Y:S01]  /*89a0*/  FFMA.FTZ R129, R64, R41.reuse, -R54.reuse ;  /* 0x0000002940817223 */ /* 0x180fe20000010836 */
[-CC-:B------:R-:W-:Y:S01]  /*89b0*/  FFMA.FTZ R131, R66, R41.reuse, -R54.reuse ;  /* 0x0000002942837223 */ /* 0x180fe20000010836 */
[-CC-:B------:R-:W-:Y:S01]  /*89c0*/  FFMA.FTZ R125, R68, R41.reuse, -R54.reuse ;  /* 0x00000029447d7223 */ /* 0x180fe20000010836 */
[-CC-:B------:R-:W-:Y:S01]  /*89d0*/  FFMA.FTZ R69, R69, R41.reuse, -R54.reuse ;  /* 0x0000002945457223 */ /* 0x180fe20000010836 */
[--C-:B------:R-:W-:Y:S01]  /*89e0*/  FFMA.FTZ R70, R70, R41, -R54.reuse ;  /* 0x0000002946467223 */ /* 0x100fe20000010836 */
[----:B------:R-:W0:Y:S01]  /*89f0*/  MUFU.EX2 R9, R9 ;  /* 0x0000000900097308 */ /* 0x000e220000000800 */
[----:B-1----:R-:W-:Y:S01]  /*8a00*/  F2FP.F16.F32.PACK_AB R149, R8, R149 ;  /* 0x000000950895723e */ /* 0x002fe200000000ff */
[-CC-:B------:R-:W-:Y:S01]  /*8a10*/  FFMA.FTZ R71, R71, R41.reuse, -R54.reuse ;  /* 0x0000002947477223 */ /* 0x180fe20000010836 */
[-CC-:B------:R-:W-:Y:S01]  /*8a20*/  FFMA.FTZ R72, R72, R41.reuse, -R54.reuse ;  /* 0x0000002948487223 */ /* 0x180fe20000010836 */
[-CC-:B------:R-:W-:Y:S01]  /*8a30*/  FFMA.FTZ R73, R73, R41.reuse, -R54.reuse ;  /* 0x0000002949497223 */ /* 0x180fe20000010836 */
[----:B------:R-:W-:Y:S01]  /*8a40*/  FFMA.FTZ R74, R74, R41, -R54 ;  /* 0x000000294a4a7223 */ /* 0x000fe20000010836 */
[C---:B------:R-:W-:Y:S01]  /*8a50*/  ISETP.GT.AND P2, PT, R3.reuse, R23, PT ;  /* 0x000000170300720c */ /* 0x040fe20003f44270 */
[----:B------:R-:W-:Y:S01]  /*8a60*/  UMOV UR6, UR37 ;  /* 0x0000002500067c82 */ /* 0x000fe20008000000 */
[----:B------:R-:W1:Y:S01]  /*8a70*/  MUFU.EX2 R145, R145 ;  /* 0x0000009100917308 */ /* 0x000e620000000800 */
[----:B------:R-:W-:-:S07]  /*8a80*/  VIADD R3, R3, 0xffffffff ;  /* 0xffffffff03037836 */ /* 0x000fce0000000000 */
[----:B------:R-:W3:Y:S08]  /*8a90*/  MUFU.EX2 R12, R12 ;  /* 0x0000000c000c7308 */ /* 0x000ef00000000800 */
[----:B------:R-:W4:Y:S08]  /*8aa0*/  MUFU.EX2 R147, R147 ;  /* 0x0000009300937308 */ /* 0x000f300000000800 */
[----:B------:R-:W5:Y:S08]  /*8ab0*/  MUFU.EX2 R13, R13 ;  /* 0x0000000d000d7308 */ /* 0x000f700000000800 */
[----:B------:R-:W5:Y:S01]  /*8ac0*/  MUFU.EX2 R141, R141 ;  /* 0x0000008d008d7308 */ /* 0x000f620000000800 */
        /* <DEDUP_REMOVED lines=10> */
[----:B--2---:R-:W-:Y:S01]  /*8b70*/  FFMA.FTZ R29, R5, R2, R148 ;  /* 0x00000002051d7223 */ /* 0x004fe20000010094 */
[----:B------:R-:W-:Y:S01]  /*8b80*/  FADD.FTZ R2, R8, R33 ;  /* 0x0000002108027221 */ /* 0x000fe20000010000 */
[----:B------:R-:W-:Y:S01]  /*8b90*/  @!P1 VIADD R33, R0, 0x16860 ;  /* 0x0001686000219836 */ /* 0x000fe20000000000 */
[----:B------:R-:W2:Y:S01]  /*8ba0*/  MUFU.EX2 R17, R17 ;  /* 0x0000001100117308 */ /* 0x000ea20000000800 */
[C---:B------:R-:W-:Y:S01]  /*8bb0*/  FADD.FTZ R29, R6.reuse, R29 ;  /* 0x0000001d061d7221 */ /* 0x040fe20000010000 */
[----:B------:R-:W-:Y:S01]  /*8bc0*/  FADD.FTZ R2, R151, R2 ;  /* 0x0000000297027221 */ /* 0x000fe20000010000 */
[----:B------:R-:W-:Y:S01]  /*8bd0*/  F2FP.F16.F32.PACK_AB R148, R6, R148 ;  /* 0x000000940694723e */ /* 0x000fe200000000ff */
[----:B------:R-:W-:Y:S01]  /*8be0*/  FFMA.FTZ R0, R63, R41, -R54 ;  /* 0x000000293f007223 */ /* 0x000fe20000010836 */
[----:B0-----:R-:W-:Y:S01]  /*8bf0*/  FADD.FTZ R32, R150, R29 ;  /* 0x0000001d96207221 */ /* 0x001fe20000010000 */
[----:B------:R-:W-:Y:S01]  /*8c00*/  FADD.FTZ R2, R9, R2 ;  /* 0x0000000209027221 */ /* 0x000fe20000010000 */
[----:B------:R-:W-:Y:S01]  /*8c10*/  @!P1 PRMT R33, RZ, 0x654, R33 ;  /* 0x00000654ff219816 */ /* 0x000fe20000000021 */
[----:B------:R-:W-:Y:S01]  /*8c20*/  MUFU.EX2 R142, R142 ;  /* 0x0000008e008e7308 */ /* 0x000fe20000000800 */
[C---:B------:R-:W-:Y:S01]  /*8c30*/  FADD.FTZ R29, R7.reuse, R32 ;  /* 0x00000020071d7221 */ /* 0x040fe20000010000 */
[----:B------:R-:W-:Y:S01]  /*8c40*/  F2FP.F16.F32.PACK_AB R150, R7, R150 ;  /* 0x000000960796723e */ /* 0x000fe200000000ff */
[----:B------:R0:W-:Y:S01]  /*8c50*/  @!P1 SYNCS.ARRIVE.TRANS64.RED.A1T0 RZ, [R33+URZ], RZ ;  /* 0x000000ff21ff99a7 */ /* 0x0001e2000810043f */
[----:B------:R-:W-:Y:S01]  /*8c60*/  F2FP.F16.F32.PACK_AB R151, R9, R151 ;  /* 0x000000970997723e */ /* 0x000fe200000000ff */
[----:B------:R-:W-:Y:S01]  /*8c70*/  FADD.FTZ R32, R144, R29 ;  /* 0x0000001d90207221 */ /* 0x000fe20000010000 */
[----:B-1----:R-:W-:Y:S01]  /*8c80*/  FADD.FTZ R29, R145, R2 ;  /* 0x00000002911d7221 */ /* 0x002fe20000010000 */
[----:B------:R-:W-:Y:S01]  /*8c90*/  FFMA.FTZ R2, R65, R41, -R54 ;  /* 0x0000002941027223 */ /* 0x000fe20000010836 */
[----:B------:R-:W1:Y:S01]  /*8ca0*/  MUFU.EX2 R143, R143 ;  /* 0x0000008f008f7308 */ /* 0x000e620000000800 */
[C---:B---3--:R-:W-:Y:S01]  /*8cb0*/  F2FP.F16.F32.PACK_AB R145, R12.reuse, R145 ;  /* 0x000000910c91723e */ /* 0x048fe200000000ff */
[----:B------:R-:W-:Y:S01]  /*8cc0*/  FADD.FTZ R36, R12, R29 ;  /* 0x0000001d0c247221 */ /* 0x000fe20000010000 */
[----:B0-----:R-:W-:Y:S01]  /*8cd0*/  FADD.FTZ R33, R77, R32 ;  /* 0x000000204d217221 */ /* 0x001fe20000010000 */
[-CC-:B------:R-:W-:Y:S01]  /*8ce0*/  FFMA.FTZ R32, R67, R41.reuse, -R54.reuse ;  /* 0x0000002943207223 */ /* 0x180fe20000010836 */
[----:B------:R-:W-:Y:S01]  /*8cf0*/  FFMA.FTZ R54, R75, R41, -R54 ;  /* 0x000000294b367223 */ /* 0x000fe20000010836 */
[----:B----4-:R-:W-:Y:S01]  /*8d00*/  FADD.FTZ R36, R147, R36 ;  /* 0x0000002493247221 */ /* 0x010fe20000010000 */
[----:B------:R-:W-:Y:S01]  /*8d10*/  FADD.FTZ R33, R146, R33 ;  /* 0x0000002192217221 */ /* 0x000fe20000010000 */
[----:B------:R-:W0:Y:S01]  /*8d20*/  MUFU.EX2 R20, R20 ;  /* 0x0000001400147308 */ /* 0x000e220000000800 */
[-C--:B------:R-:W-:Y:S01]  /*8d30*/  FMUL.FTZ R100, R100, R5.reuse ;  /* 0x0000000564647220 */ /* 0x080fe20000410000 */
[----:B-----5:R-:W-:Y:S01]  /*8d40*/  FADD.FTZ R36, R13, R36 ;  /* 0x000000240d247221 */ /* 0x020fe20000010000 */
[----:B------:R-:W-:Y:S01]  /*8d50*/  FADD.FTZ R33, R14, R33 ;  /* 0x000000210e217221 */ /* 0x000fe20000010000 */
[-C--:B------:R-:W-:Y:S01]  /*8d60*/  FMUL.FTZ R101, R101, R5.reuse ;  /* 0x0000000565657220 */ /* 0x080fe20000410000 */
[-C--:B------:R-:W-:Y:S01]  /*8d70*/  FMUL.FTZ R104, R104, R5.reuse ;  /* 0x0000000568687220 */ /* 0x080fe20000410000 */
[----:B------:R-:W-:Y:S01]  /*8d80*/  FADD.FTZ R36, R141, R36 ;  /* 0x000000248d247221 */ /* 0x000fe20000010000 */
[----:B------:R-:W-:Y:S01]  /*8d90*/  FADD.FTZ R40, R140, R33 ;  /* 0x000000218c287221 */ /* 0x000fe20000010000 */
[----:B------:R-:W3:Y:S01]  /*8da0*/  MUFU.EX2 R18, R18 ;  /* 0x0000001200127308 */ /* 0x000ee20000000800 */
[-C--:B------:R-:W-:Y:S01]  /*8db0*/  FMUL.FTZ R105, R105, R5.reuse ;  /* 0x0000000569697220 */ /* 0x080fe20000410000 */
[----:B--2---:R-:W-:Y:S01]  /*8dc0*/  FADD.FTZ R36, R17, R36 ;  /* 0x0000002411247221 */ /* 0x004fe20000010000 */
[----:B------:R-:W-:Y:S01]  /*8dd0*/  FADD.FTZ R29, R15, R40 ;  /* 0x000000280f1d7221 */ /* 0x000fe20000010000 */
[-C--:B------:R-:W-:Y:S01]  /*8de0*/  FMUL.FTZ R108, R108, R5.reuse ;  /* 0x000000056c6c7220 */ /* 0x080fe20000410000 */
[-C--:B------:R-:W-:Y:S01]  /*8df0*/  FMUL.FTZ R109, R109, R5.reuse ;  /* 0x000000056d6d7220 */ /* 0x080fe20000410000 */
[----:B-1----:R-:W-:Y:S01]  /*8e00*/  FADD.FTZ R33, R143, R36 ;  /* 0x000000248f217221 */ /* 0x002fe20000010000 */
[----:B------:R-:W-:Y:S01]  /*8e10*/  FADD.FTZ R29, R142, R29 ;  /* 0x0000001d8e1d7221 */ /* 0x000fe20000010000 */
[----:B------:R-:W1:Y:S01]  /*8e20*/  MUFU.EX2 R136, R136 ;  /* 0x0000008800887308 */ /* 0x000e620000000800 */
[-C--:B------:R-:W-:Y:S01]  /*8e30*/  FMUL.FTZ R112, R112, R5.reuse ;  /* 0x0000000570707220 */ /* 0x080fe20000410000 */
[-C--:B------:R-:W-:Y:S01]  /*8e40*/  FMUL.FTZ R113, R113, R5.reuse ;  /* 0x0000000571717220 */ /* 0x080fe20000410000 */
[----:B0-----:R-:W-:Y:S01]  /*8e50*/  FADD.FTZ R29, R20, R29 ;  /* 0x0000001d141d7221 */ /* 0x001fe20000010000 */
[-C--:B------:R-:W-:Y:S01]  /*8e60*/  FMUL.FTZ R116, R116, R5.reuse ;  /* 0x0000000574747220 */ /* 0x080fe20000410000 */
[----:B------:R-:W-:Y:S01]  /*8e70*/  FMUL.FTZ R117, R117, R5 ;  /* 0x0000000575757220 */ /* 0x000fe20000410000 */
[----:B------:R-:W-:Y:S01]  /*8e80*/  F2FP.F16.F32.PACK_AB R144, R77, R144 ;  /* 0x000000904d90723e */ /* 0x000fe200000000ff */
[----:B------:R-:W-:Y:S01]  /*8e90*/  FMUL.FTZ R90, R90, R52 ;  /* 0x000000345a5a7220 */ /* 0x000fe20000410000 */
[----:B------:R-:W0:Y:S01]  /*8ea0*/  MUFU.EX2 R137, R137 ;  /* 0x0000008900897308 */ /* 0x000e220000000800 */
[----:B---3--:R-:W-:Y:S01]  /*8eb0*/  FADD.FTZ R36, R18, R33 ;  /* 0x0000002112247221 */ /* 0x008fe20000010000 */
[----:B------:R-:W-:Y:S01]  /*8ec0*/  F2FP.F16.F32.PACK_AB R146, R14, R146 ;  /* 0x000000920e92723e */ /* 0x000fe200000000ff */
[-C--:B------:R-:W-:Y:S01]  /*8ed0*/  FMUL.FTZ R91, R91, R52.reuse ;  /* 0x000000345b5b7220 */ /* 0x080fe20000410000 */
[----:B------:R-:W-:Y:S01]  /*8ee0*/  F2FP.F16.F32.PACK_AB R147, R13, R147 ;  /* 0x000000930d93723e */ /* 0x000fe200000000ff */
[----:B------:R-:W-:Y:S01]  /*8ef0*/  FMUL.FTZ R94, R94, R52 ;  /* 0x000000345e5e7220 */ /* 0x000fe20000410000 */
[----:B------:R-:W-:Y:S01]  /*8f00*/  F2FP.F16.F32.PACK_AB R140, R15, R140 ;  /* 0x0000008c0f8c723e */ /* 0x000fe200000000ff */
[-C--:B------:R-:W-:Y:S01]  /*8f10*/  FMUL.FTZ R95, R95, R52.reuse ;  /* 0x000000345f5f7220 */ /* 0x080fe20000410000 */
[----:B------:R-:W2:Y:S01]  /*8f20*/  MUFU.EX2 R21, R21 ;  /* 0x0000001500157308 */ /* 0x000ea20000000800 */
[----:B-1----:R-:W-:Y:S01]  /*8f30*/  FADD.FTZ R40, R136, R29 ;  /* 0x0000001d88287221 */ /* 0x002fe20000010000 */
[----:B------:R-:W-:Y:S01]  /*8f40*/  F2FP.F16.F32.PACK_AB R141, R17, R141 ;  /* 0x0000008d118d723e */ /* 0x000fe200000000ff */
[----:B------:R-:W-:Y:S01]  /*8f50*/  FMUL.FTZ R98, R98, R52 ;  /* 0x0000003462627220 */ /* 0x000fe20000410000 */
        /* <DEDUP_REMOVED lines=17> */
[----:B------:R-:W-:Y:S01]  /*9070*/  FMUL.FTZ R119, R119, R52 ;  /* 0x0000003477777220 */ /* 0x000fe20000410000 */
[----:B------:R-:W-:-:S02]  /*9080*/  IMAD.MOV.U32 R5, RZ, RZ, R51 ;  /* 0x000000ffff057224 */ /* 0x000fc400078e0033 */
        /* <DEDUP_REMOVED lines=92> */
[----:B------:R-:W-:Y:S06]  /*9650*/  @P2 BRA `(.L_x_14190) ;  /* 0xffffffd800d42947 */ /* 0x000fec000383ffff */
.L_x_14181:
[----:B------:R-:W-:Y:S06]  /*9660*/  BAR.ARV 0x8, 0x200 ;  /* 0x0208000000007b1d */ /* 0x000fec0000002000 */
[----:B------:R-:W-:Y:S05]  /*9670*/  @!P0 BRA `(.L_x_14191) ;  /* 0x0000000000048947 */ /* 0x000fea0003800000 */
[----:B------:R-:W-:Y:S01]  /*9680*/  BPT.TRAP 0x1 ;  /* 0x000000040000795c */ /* 0x000fe20000300000 */
.L_x_14191:
[----:B------:R-:W-:Y:S01]  /*9690*/  ULEA UR5, UR37, UR38, 0x3 ;  /* 0x0000002625057291 */ /* 0x000fe2000f8e183f */
[----:B------:R-:W-:-:S05]  /*96a0*/  IMAD.U32 R3, RZ, RZ, UR36 ;  /* 0x00000024ff037e24 */ /* 0x000fca000f8e00ff */
[----:B------:R-:W-:-:S04]  /*96b0*/  SHF.L.U32 R3, R3, 0x1f, RZ ;  /* 0x0000001f03037819 */ /* 0x000fc800000006ff */
[----:B------:R0:W1:Y:S01]  /*96c0*/  SYNCS.PHASECHK.TRANS64.TRYWAIT P2, [UR5+0x16850], R3 ;  /* 0x01685003ff0075a7 */ /* 0x0000620008040145 */
[----:B------:R-:W-:Y:S05]  /*96d0*/  @!P0 BRA `(.L_x_14192) ;  /* 0x0000000000048947 */ /* 0x000fea0003800000 */
[----:B------:R-:W-:Y:S01]  /*96e0*/  BPT.TRAP 0x1 ;  /* 0x000000040000795c */ /* 0x000fe20000300000 */
.L_x_14192:
[----:B-1----:R-:W-:Y:S05]  /*96f0*/  @P2 BRA `(.L_x_14193) ;  /* 0x0000000000082947 */ /* 0x002fea0003800000 */
[----:B------:R-:W1:Y:S02]  /*9700*/  SYNCS.PHASECHK.TRANS64.TRYWAIT P0, [UR5+0x16850], R3 ;  /* 0x01685003ff0075a7 */ /* 0x000e640008000145 */
[----:B-1----:R-:W-:Y:S05]  /*9710*/  @!P0 BRA `(.L_x_14194) ;  /* 0x0000008c00d08947 */ /* 0x002fea0003800000 */
.L_x_14193:
[----:B------:R-:W-:Y:S01]  /*9720*/  UIADD3 UR38, UR38, 0x400, URZ ;  /* 0x0000040026267890 */ /* 0x000fe2000fffe03f */
[----:B------:R-:W2:Y:S01]  /*9730*/  LDL.LU R13, [R1+0x24] ;  /* 0x00002400010d7983 */ /* 0x000ea20000300800 */
[----:B------:R-:W-:Y:S01]  /*9740*/  WARPGROUP.ARRIVE ;  /* 0x00000000000079c5 */ /* 0x000fe20000000000 */
[----:B------:R-:W-:Y:S01]  /*9750*/  UMOV UR7, 0x40000040 ;  /* 0x4000004000077882 */ /* 0x000fe20000000000 */
[----:B------:R-:W-:Y:S01]  /*9760*/  USHF.R.U32.HI UR38, URZ, 0x4, UR38 ;  /* 0x000000043f267899 */ /* 0x000fe20008011626 */
[----:B01----:R-:W0:Y:S01]  /*9770*/  SHFL.BFLY PT, R3, R2, 0x2, 0x1f ;  /* 0x0c401f0002037f89 */ /* 0x003e2200000e0000 */
[----:B------:R-:W-:Y:S02]  /*9780*/  IMAD.U32 R8, RZ, RZ, UR5 ;  /* 0x00000005ff087e24 */ /* 0x000fe4000f8e00ff */
[----:B------:R-:W-:Y:S01]  /*9790*/  ULOP3.LUT UR4, UR38, 0x3fff, URZ, 0xc0, !UPT ;  /* 0x00003fff26047892 */ /* 0x000fe2000f8ec03f */
[----:B------:R-:W1:Y:S01]  /*97a0*/  SHFL.BFLY PT, R5, R0, 0x2, 0x1f ;  /* 0x0c401f0000057f89 */ /* 0x000e6200000e0000 */
[----:B------:R-:W-:-:S02]  /*97b0*/  @!P1 VIADD R8, R8, 0x16860 ;  /* 0x0001686008089836 */ /* 0x000fc40000000000 */
[----:B------:R-:W-:Y:S01]  /*97c0*/  ULEA UR4, UR37, UR4, 0xa ;  /* 0x0000000425047291 */ /* 0x000fe2000f8e503f */
[----:B------:R-:W-:Y:S01]  /*97d0*/  IMAD.MOV.U32 R28, RZ, RZ, -0x800000 ;  /* 0xff800000ff1c7424 */ /* 0x000fe200078e00ff */
[----:B------:R-:W-:Y:S01]  /*97e0*/  UIADD3 UR37, UR37, 0x1, URZ ;  /* 0x0000000125257890 */ /* 0x000fe2000fffe03f */
[----:B------:R-:W-:-:S03]  /*97f0*/  @!P1 PRMT R8, RZ, 0x654, R8 ;  /* 0x00000654ff089816 */ /* 0x000fc60000000008 */
[----:B------:R-:W-:Y:S01]  /*9800*/  UISETP.NE.AND UP0, UPT, UR37, 0x2, UPT ;  /* 0x000000022500788c */ /* 0x000fe2000bf05270 */
[----:B------:R-:W-:Y:S02]  /*9810*/  UMOV UR6, UR4 ;  /* 0x0000000400067c82 */ /* 0x000fe40008000000 */
[----:B------:R-:W-:Y:S01]  /*9820*/  HGMMA.64x64x16.F32 R88, R148, gdesc[UR4].tnspB, R88, gsb0 ;  /* 0x40e0000494587df0 */ /* 0x000fe20008000858 */
[----:B------:R-:W-:Y:S01]  /*9830*/  UIADD3 UR6, UR4, 0x80, URZ ;  /* 0x0000008004067890 */ /* 0x000fe2000fffe03f */
[----:B------:R-:W-:Y:S01]  /*9840*/  UMOV UR7, 0x40000040 ;  /* 0x4000004000077882 */ /* 0x000fe20000000000 */
[----:B------:R-:W-:Y:S01]  /*9850*/  USEL UR37, UR37, URZ, UP0 ;  /* 0x0000003f25257287 */ /* 0x000fe20008000000 */
[----:B0-----:R-:W-:Y:S01]  /*9860*/  FADD.FTZ R3, R3, R2 ;  /* 0x0000000203037221 */ /* 0x001fe20000010000 */
[----:B-1----:R-:W-:-:S04]  /*9870*/  FADD.FTZ R5, R5, R0 ;  /* 0x0000000005057221 */ /* 0x002fc80000010000 */
[----:B------:R-:W0:Y:S01]  /*9880*/  SHFL.BFLY PT, R4, R3, 0x1, 0x1f ;  /* 0x0c201f0003047f89 */ /* 0x000e2200000e0000 */
[----:B------:R-:W-:-:S03]  /*9890*/  IMAD.MOV.U32 R0, RZ, RZ, -0x800000 ;  /* 0xff800000ff007424 */ /* 0x000fc600078e00ff */
        /* <DEDUP_REMOVED lines=19> */
[----:B------:R-:W-:Y:S01]  /*99d0*/  UIADD3 UR6, UR4, 0x100, URZ ;  /* 0x0000010004067890 */ /* 0x000fe2000fffe03f */
[----:B------:R-:W-:Y:S01]  /*99e0*/  @P2 FFMA.FTZ R0, R12, R10, R7 ;  /* 0x0000000a0c002223 */ /* 0x000fe20000010007 */
        /* <DEDUP_REMOVED lines=11> */
[----:B--2---:R-:W-:-:S05]  /*9aa0*/  VIADD R13, R13, 0x1 ;  /* 0x000000010d0d7836 */ /* 0x004fca0000000000 */
[----:B------:R1:W-:Y:S01]  /*9ab0*/  STL [R1+0x24], R13 ;  /* 0x0000240d01007387 */ /* 0x0003e20000100800 */
        /* <DEDUP_REMOVED lines=55> */
.L_x_14164:
[----:B------:R-:W0:Y:S01]  /*9e30*/  S2R R4, SR_CgaCtaId ;  /* 0x0000000000047919 */ /* 0x000e220000008800 */
[----:B------:R-:W-:Y:S01]  /*9e40*/  MOV R17, 0x400 ;  /* 0x0000040000117802 */ /* 0x000fe20000000f00 */
[----:B------:R-:W-:Y:S01]  /*9e50*/  BSSY B0, `(.L_x_14195) ;  /* 0x000022c000007945 */ /* 0x000fe20003800000 */
[----:B------:R-:W-:Y:S02]  /*9e60*/  BAR.SYNC.DEFER_BLOCKING 0x5, 0x200 ;  /* 0x0148000000007b1d */ /* 0x000fe40000010000 */
[----:B0-----:R-:W-:-:S05]  /*9e70*/  LEA R17, R4, R17, 0x18 ;  /* 0x0000001104117211 */ /* 0x001fca00078ec0ff */
[----:B------:R0:W1:Y:S01]  /*9e80*/  LDS.128 R4, [R17+0x168d0] ;  /* 0x0168d00011047984 */ /* 0x0000620000000c00 */
[----:B------:R-:W-:Y:S06]  /*9e90*/  BAR.ARV 0x4, 0x200 ;  /* 0x0108000000007b1d */ /* 0x000fec0000002000 */
[----:B------:R-:W-:Y:S05]  /*9ea0*/  @P0 BRA `(.L_x_14196) ;  /* 0x0000001800200947 */ /* 0x000fea0003800000 */
[----:B------:R-:W2:Y:S01]  /*9eb0*/  LDL R8, [R1+0x48] ;  /* 0x0000480001087983 */ /* 0x000ea20000100800 */
[----:B------:R-:W3:Y:S01]  /*9ec0*/  LDC.64 R34, c[0x0][0xc00] ;  /* 0x00030000ff227b82 */ /* 0x000ee20000000a00 */
[----:B-1----:R-:W1:Y:S01]  /*9ed0*/  S2R R4, SR_SWINHI ;  /* 0x0000000000047919 */ /* 0x002e620000002f00 */
[----:B------:R-:W-:Y:S01]  /*9ee0*/  F2FP.F16.F32.PACK_AB R24, R3, R2 ;  /* 0x000000020318723e */ /* 0x000fe200000000ff */
[----:B------:R-:W-:Y:S01]  /*9ef0*/  ULDC.64 UR4, c[0x0][0xc08] ;  /* 0x0003020000047ab9 */ /* 0x000fe20000000a00 */
[----:B------:R-:W4:Y:S01]  /*9f00*/  LDL R36, [R1+0x1c] ;  /* 0x00001c0001247983 */ /* 0x000f220000100800 */
[----:B------:R-:W-:Y:S02]  /*9f10*/  MOV R20, R17 ;  /* 0x0000001100147202 */ /* 0x000fe40000000f00 */
[----:B-1----:R-:W-:Y:S02]  /*9f20*/  MOV R21, R4 ;  /* 0x0000000400157202 */ /* 0x002fe40000000f00 */
[----:B------:R-:W-:-:S02]  /*9f30*/  F2FP.F16.F32.PACK_AB R25, R91, R90 ;  /* 0x0000005a5b19723e */ /* 0x000fc400000000ff */
[----:B------:R-:W-:Y:S02]  /*9f40*/  F2FP.F16.F32.PACK_AB R26, R93, R92 ;  /* 0x0000005c5d1a723e */ /* 0x000fe400000000ff */
[----:B------:R-:W-:Y:S01]  /*9f50*/  F2FP.F16.F32.PACK_AB R27, R95, R94 ;  /* 0x0000005e5f1b723e */ /* 0x000fe200000000ff */
[----:B------:R-:W-:Y:S01]  /*9f60*/  BAR.SYNC.DEFER_BLOCKING 0x1, 0x180 ;  /* 0x0046000000007b1d */ /* 0x000fe20000010000 */
[----:B--2---:R-:W-:-:S03]  /*9f70*/  IMAD.WIDE R8, R8, 0x2, R20 ;  /* 0x0000000208087825 */ /* 0x004fc600078e0214 */
[C---:B------:R-:W-:Y:S02]  /*9f80*/  IADD3 R23, P0, R8.reuse, 0x60, RZ ;  /* 0x0000006008177810 */ /* 0x040fe40007f1e0ff */
[C---:B------:R-:W-:Y:S02]  /*9f90*/  LOP3.LUT R11, R8.reuse, 0x380, RZ, 0xc0, !PT ;  /* 0x00000380080b7812 */ /* 0x040fe400078ec0ff */
[----:B------:R-:W-:Y:S02]  /*9fa0*/  LOP3.LUT R4, R23, 0x380, RZ, 0xc0, !PT ;  /* 0x0000038017047812 */ /* 0x000fe400078ec0ff */
[----:B------:R-:W-:Y:S02]  /*9fb0*/  SHF.R.U64 R11, R11, 0x3, RZ ;  /* 0x000000030b0b7819 */ /* 0x000fe400000012ff */
[C---:B------:R-:W-:Y:S02]  /*9fc0*/  IADD3 R31, P1, R8.reuse, 0x40, RZ ;  /* 0x00000040081f7810 */ /* 0x040fe40007f3e0ff */
[----:B------:R-:W-:-:S02]  /*9fd0*/  IADD3 R29, P2, R8, 0x20, RZ ;  /* 0x00000020081d7810 */ /* 0x000fc40007f5e0ff */
[----:B------:R-:W-:Y:S02]  /*9fe0*/  SHF.R.U64 R4, R4, 0x3, RZ ;  /* 0x0000000304047819 */ /* 0x000fe400000012ff */
[----:B------:R-:W-:Y:S02]  /*9ff0*/  LOP3.LUT R8, R11, R8, RZ, 0x3c, !PT ;  /* 0x000000080b087212 */ /* 0x000fe400078e3cff */
[----:B------:R-:W-:Y:S02]  /*a000*/  LOP3.LUT R10, R4, R23, RZ, 0x3c, !PT ;  /* 0x00000017040a7212 */ /* 0x000fe400078e3cff */
[----:B------:R-:W-:Y:S02]  /*a010*/  MOV R23, R8 ;  /* 0x0000000800177202 */ /* 0x000fe40000000f00 */
[----:B------:R-:W-:Y:S02]  /*a020*/  LOP3.LUT R8, R31, 0x380, RZ, 0xc0, !PT ;  /* 0x000003801f087812 */ /* 0x000fe400078ec0ff */
[----:B------:R-:W-:-:S02]  /*a030*/  LOP3.LUT R4, R29, 0x380, RZ, 0xc0, !PT ;  /* 0x000003801d047812 */ /* 0x000fc400078ec0ff */
[----:B------:R-:W-:Y:S02]  /*a040*/  SHF.R.U64 R8, R8, 0x3, RZ ;  /* 0x0000000308087819 */ /* 0x000fe400000012ff */
[----:B------:R-:W-:Y:S01]  /*a050*/  SHF.R.U64 R4, R4, 0x3, RZ ;  /* 0x0000000304047819 */ /* 0x000fe200000012ff */
[--C-:B------:R-:W-:Y:S01]  /*a060*/  IMAD.X R11, RZ, RZ, R9.reuse, P0 ;  /* 0x000000ffff0b7224 */ /* 0x100fe200000e0609 */
[----:B------:R-:W-:Y:S01]  /*a070*/  LOP3.LUT R12, R8, R31, RZ, 0x3c, !PT ;  /* 0x0000001f080c7212 */ /* 0x000fe200078e3cff */
[--C-:B------:R-:W-:Y:S01]  /*a080*/  IMAD.X R13, RZ, RZ, R9.reuse, P1 ;  /* 0x000000ffff0d7224 */ /* 0x100fe200008e0609 */
[----:B------:R-:W-:Y:S01]  /*a090*/  LOP3.LUT R14, R4, R29, RZ, 0x3c, !PT ;  /* 0x0000001d040e7212 */ /* 0x000fe200078e3cff */
[----:B------:R-:W-:Y:S01]  /*a0a0*/  IMAD.X R15, RZ, RZ, R9, P2 ;  /* 0x000000ffff0f7224 */ /* 0x000fe200010e0609 */
[----:B------:R-:W-:Y:S01]  /*a0b0*/  MOV R4, R10 ;  /* 0x0000000a00047202 */ /* 0x000fe20000000f00 */
[----:B------:R1:W-:Y:S01]  /*a0c0*/  STSM.16.M88.4 [R23], R24 ;  /* 0x0000001817007844 */ /* 0x0003e20000000200 */
[----:B------:R-:W-:Y:S01]  /*a0d0*/  MOV R18, R12 ;  /* 0x0000000c00127202 */ /* 0x000fe20000000f00 */
[----:B------:R-:W2:Y:S01]  /*a0e0*/  LDC.64 R30, c[0x0][0xc00] ;  /* 0x00030000ff1e7b82 */ /* 0x000ea20000000a00 */
[----:B------:R-:W-:-:S02]  /*a0f0*/  MOV R29, R14 ;  /* 0x0000000e001d7202 */ /* 0x000fc40000000f00 */
        /* <DEDUP_REMOVED lines=8> */
[----:B-1----:R-:W-:Y:S02]  /*a180*/  F2FP.F16.F32.PACK_AB R24, R113, R112 ;  /* 0x000000707118723e */ /* 0x002fe400000000ff */
[----:B------:R-:W-:Y:S02]  /*a190*/  F2FP.F16.F32.PACK_AB R25, R115, R114 ;  /* 0x000000727319723e */ /* 0x000fe400000000ff */
[----:B------:R-:W-:Y:S02]  /*a1a0*/  F2FP.F16.F32.PACK_AB R26, R117, R116 ;  /* 0x00000074751a723e */ /* 0x000fe400000000ff */
[----:B------:R-:W-:Y:S01]  /*a1b0*/  F2FP.F16.F32.PACK_AB R27, R119, R118 ;  /* 0x00000076771b723e */ /* 0x000fe200000000ff */
[----:B------:R-:W-:Y:S04]  /*a1c0*/  STSM.16.M88.4 [R29], R8 ;  /* 0x000000081d007844 */ /* 0x000fe80000000200 */
[----:B------:R1:W-:Y:S04]  /*a1d0*/  STSM.16.M88.4 [R18], R12 ;  /* 0x0000000c12007844 */ /* 0x0003e80000000200 */
[----:B------:R0:W-:Y:S01]  /*a1e0*/  STSM.16.M88.4 [R4], R24 ;  /* 0x0000001804007844 */ /* 0x0001e20000000200 */
[----:B---3--:R-:W-:-:S04]  /*a1f0*/  ISETP.NE.U32.AND P0, PT, R34, RZ, PT ;  /* 0x000000ff2200720c */ /* 0x008fc80003f05070 */
[----:B------:R-:W-:Y:S01]  /*a200*/  ISETP.NE.AND.EX P0, PT, R35, RZ, PT, P0 ;  /* 0x000000ff2300720c */ /* 0x000fe20003f05300 */
[----:B------:R-:W-:Y:S02]  /*a210*/  IMAD.MOV.U32 R23, RZ, RZ, RZ ;  /* 0x000000ffff177224 */ /* 0x000fe400078e00ff */
[----:B--2---:R-:W-:Y:S01]  /*a220*/  IMAD.WIDE R30, R153, 0x4, R30 ;  /* 0x00000004991e7825 */ /* 0x004fe200078e021e */
[----:B------:R-:W-:Y:S01]  /*a230*/  BAR.SYNC.DEFER_BLOCKING 0x1, 0x180 ;  /* 0x0046000000007b1d */ /* 0x000fe20000010000 */
[----:B------:R-:W-:-:S07]  /*a240*/  ISETP.NE.U32.AND P1, PT, RZ, UR4, PT ;  /* 0x00000004ff007c0c */ /* 0x000fce000bf25070 */
[----:B-1----:R-:W1:Y:S08]  /*a250*/  LDC R18, c[0x0][0xbe8] ;  /* 0x0002fa00ff127b82 */ /* 0x002e700000000800 */
[----:B0-----:R-:W0:Y:S08]  /*a260*/  LDC R4, c[0x0][0xad4] ;  /* 0x0002b500ff047b82 */ /* 0x001e300000000800 */
[----:B------:R-:W2:Y:S01]  /*a270*/  LDC.64 R8, c[0x0][0xba8] ;  /* 0x0002ea00ff087b82 */ /* 0x000ea20000000a00 */
[----:B------:R-:W3:Y:S01]  /*a280*/  @P0 LDG.E R23, desc[UR40][R30.64] ;  /* 0x000000281e170981 */ /* 0x000ee2000c1e1900 */
[----:B------:R-:W-:-:S13]  /*a290*/  ISETP.NE.AND.EX P1, PT, RZ, UR5, PT, P1 ;  /* 0x00000005ff007c0c */ /* 0x000fda000bf25310 */
[----:B------:R-:W-:-:S04]  /*a2a0*/  @P1 LEA R32, P2, R153, UR4, 0x2 ;  /* 0x0000000499201c11 */ /* 0x000fc8000f8410ff */
[----:B------:R-:W-:Y:S02]  /*a2b0*/  @P1 LEA.HI.X R33, R153, UR5, R157, 0x2, P2 ;  /* 0x0000000599211c11 */ /* 0x000fe400090f149d */
[----:B------:R-:W-:-:S04]  /*a2c0*/  ISETP.NE.AND P2, PT, R155, RZ, PT ;  /* 0x000000ff9b00720c */ /* 0x000fc80003f45270 */
[----:B0-----:R-:W-:Y:S02]  /*a2d0*/  SEL R4, R155, R4, P2 ;  /* 0x000000049b047207 */ /* 0x001fe40001000000 */
[----:B------:R-:W-:Y:S02]  /*a2e0*/  MOV R26, 0x9b8 ;  /* 0x000009b8001a7802 */ /* 0x000fe40000000f00 */
[----:B------:R-:W-:Y:S02]  /*a2f0*/  ISETP.GT.AND P3, PT, R4, 0x1, PT ;  /* 0x000000010400780c */ /* 0x000fe40003f64270 */
[----:B-1----:R-:W-:Y:S01]  /*a300*/  ISETP.NE.AND P4, PT, R18, 0x1, PT ;  /* 0x000000011200780c */ /* 0x002fe20003f85270 */
[----:B------:R-:W-:Y:S01]  /*a310*/  ULDC UR4, c[0x0][0xa88] ;  /* 0x0002a20000047ab9 */ /* 0x000fe20000000800 */
[----:B------:R-:W-:Y:S01]  /*a320*/  SEL R26, R26, 0x978, P3 ;  /* 0x000009781a1a7807 */ /* 0x000fe20001800000 */
[----:B------:R-:W-:-:S03]  /*a330*/  IMAD.U32 R29, RZ, RZ, UR4 ;  /* 0x00000004ff1d7e24 */ /* 0x000fc6000f8e00ff */
[----:B------:R-:W0:Y:S01]  /*a340*/  LDC.64 R14, c[0x0][R26+0x220] ;  /* 0x000088001a0e7b82 */ /* 0x000e220000000a00 */
[----:B------:R-:W-:Y:S02]  /*a350*/  ISETP.NE.U32.AND P2, PT, R34, RZ, PT ;  /* 0x000000ff2200720c */ /* 0x000fe40003f45070 */
[----:B------:R1:W5:Y:S05]  /*a360*/  @P1 LDG.E R29, desc[UR40][R32.64] ;  /* 0x00000028201d1981 */ /* 0x00036a000c1e1900 */
[----:B------:R-:W4:Y:S01]  /*a370*/  LDC.64 R12, c[0x0][R26+0x218] ;  /* 0x000086001a0c7b82 */ /* 0x000f220000000a00 */
[----:B------:R-:W-:-:S07]  /*a380*/  ISETP.NE.AND.EX P2, PT, R35, RZ, PT, P2 ;  /* 0x000000ff2300720c */ /* 0x000fce0003f45320 */
[----:B-1----:R-:W1:Y:S08]  /*a390*/  @P4 LDC R32, c[0x0][0xbec] ;  /* 0x0002fb00ff204b82 */ /* 0x002e700000000800 */
[----:B------:R-:W1:Y:S01]  /*a3a0*/  @P4 LDC R35, c[0x0][0xbf0] ;  /* 0x0002fc00ff234b82 */ /* 0x000e620000000800 */
[----:B------:R-:W-:-:S07]  /*a3b0*/  SEL R153, R153, RZ, !P2 ;  /* 0x000000ff99997207 */ /* 0x000fce0005000000 */
[----:B------:R-:W1:Y:S01]  /*a3c0*/  LDC.64 R10, c[0x0][R26+0x228] ;  /* 0x00008a001a0a7b82 */ /* 0x000e620000000a00 */
[----:B------:R-:W-:Y:S01]  /*a3d0*/  SEL R157, R157, RZ, !P2 ;  /* 0x000000ff9d9d7207 */ /* 0x000fe20005000000 */
[----:B0-----:R-:W-:Y:S02]  /*a3e0*/  IMAD R4, R15, R153, RZ ;  /* 0x000000990f047224 */ /* 0x001fe400078e02ff */
[-C--:B----4-:R-:W-:Y:S02]  /*a3f0*/  IMAD R33, R13, R154.reuse, RZ ;  /* 0x0000009a0d217224 */ /* 0x090fe400078e02ff */
[----:B------:R-:W-:Y:S02]  /*a400*/  IMAD.WIDE.U32 R24, R12, R154, RZ ;  /* 0x0000009a0c187225 */ /* 0x000fe400078e00ff */
[----:B------:R-:W0:Y:S02]  /*a410*/  LDC.64 R12, c[0x0][R26+0x210] ;  /* 0x000084001a0c7b82 */ /* 0x000e240000000a00 */
[----:B------:R-:W-:-:S02]  /*a420*/  IMAD.IADD R37, R152, 0x1, R16 ;  /* 0x0000000198257824 */ /* 0x000fc400078e0210 */
[C---:B------:R-:W-:Y:S02]  /*a430*/  IMAD R157, R14.reuse, R157, R4 ;  /* 0x0000009d0e9d7224 */ /* 0x040fe400078e0204 */
[----:B------:R-:W-:Y:S01]  /*a440*/  IMAD.WIDE.U32 R14, R14, R153, RZ ;  /* 0x000000990e0e7225 */ /* 0x000fe200078e00ff */
[----:B------:R-:W-:Y:S01]  /*a450*/  SEL R27, R36, RZ, P3 ;  /* 0x000000ff241b7207 */ /* 0x000fe20001800000 */
[----:B--2---:R-:W2:Y:S02]  /*a460*/  @!P3 LDC R8, c[0x0][0xb50] ;  /* 0x0002d400ff08bb82 */ /* 0x004ea40000000800 */
[----:B-1----:R-:W-:-:S04]  /*a470*/  @P4 IMAD.HI.U32 R4, R37, R32, RZ ;  /* 0x0000002025044227 */ /* 0x002fc800078e00ff */
[----:B------:R-:W-:Y:S02]  /*a480*/  IMAD.IADD R157, R15, 0x1, R157 ;  /* 0x000000010f9d7824 */ /* 0x000fe400078e029d */
[----:B------:R-:W-:Y:S01]  /*a490*/  IMAD.MOV.U32 R15, RZ, RZ, R37 ;  /* 0x000000ffff0f7224 */ /* 0x000fe200078e0025 */
[----:B------:R-:W-:Y:S01]  /*a4a0*/  @P4 SHF.R.U32.HI R15, RZ, R35, R4 ;  /* 0x00000023ff0f4219 */ /* 0x000fe20000011604 */
[----:B------:R-:W-:Y:S01]  /*a4b0*/  IMAD.IADD R25, R25, 0x1, R33 ;  /* 0x0000000119197824 */ /* 0x000fe200078e0221 */
[----:B------:R-:W1:Y:S01]  /*a4c0*/  @!P3 LDC R9, c[0x0][0xb54] ;  /* 0x0002d500ff09bb82 */ /* 0x000e620000000800 */
[-C--:B------:R-:W-:Y:S02]  /*a4d0*/  IMAD R33, R11, R27.reuse, RZ ;  /* 0x0000001b0b217224 */ /* 0x080fe400078e02ff */
[----:B------:R-:W-:Y:S01]  /*a4e0*/  IMAD.WIDE.U32 R10, R10, R27, RZ ;  /* 0x0000001b0a0a7225 */ /* 0x000fe200078e00ff */
[----:B------:R-:W-:-:S03]  /*a4f0*/  SHF.R.S32.HI R4, RZ, 0x1f, R15 ;  /* 0x0000001fff047819 */ /* 0x000fc6000001140f */
[----:B------:R-:W-:Y:S02]  /*a500*/  IMAD.MOV R27, RZ, RZ, -R15 ;  /* 0x000000ffff1b7224 */ /* 0x000fe400078e0a0f */
[----:B------:R-:W-:Y:S01]  /*a510*/  IMAD.IADD R33, R11, 0x1, R33 ;  /* 0x000000010b217824 */ /* 0x000fe200078e0221 */
[--C-:B---3--:R-:W-:Y:S02]  /*a520*/  IADD3 R14, P2, P5, R14, R24, R23.reuse ;  /* 0x000000180e0e7210 */ /* 0x108fe40007d5e017 */
[----:B------:R-:W-:-:S04]  /*a530*/  SHF.R.S32.HI R32, RZ, 0x1f, R23 ;  /* 0x0000001fff207819 */ /* 0x000fc80000011417 */
[----:B------:R-:W-:Y:S02]  /*a540*/  IADD3.X R25, R157, R25, R32, P2, P5 ;  /* 0x000000199d197210 */ /* 0x000fe400017ea420 */
[----:B------:R-:W-:Y:S01]  /*a550*/  IADD3 R10, P2, P5, R15, R14, R10 ;  /* 0x0000000e0f0a7210 */ /* 0x000fe20007d5e00a */
        /* <DEDUP_REMOVED lines=9> */
[----:B------:R-:W-:Y:S08]  /*a5f0*/  @P1 BRA `(.L_x_14197) ;  /* 0x0000000000101947 */ /* 0x000ff00003800000 */
[----:B------:R-:W-:Y:S05]  /*a600*/  @!P0 BRA `(.L_x_14197) ;  /* 0x00000000000c8947 */ /* 0x000fea0003800000 */
[----:B------:R-:W2:Y:S04]  /*a610*/  LDG.E R4, desc[UR40][R30.64] ;  /* 0x000000281e047981 */ /* 0x000ea8000c1e1900 */
[----:B-----5:R-:W2:Y:S02]  /*a620*/  LDG.E R29, desc[UR40][R30.64+0x4] ;  /* 0x000004281e1d7981 */ /* 0x020ea4000c1e1900 */
[----:B--2---:R-:W-:-:S07]  /*a630*/  IMAD.IADD R29, R29, 0x1, -R4 ;  /* 0x000000011d1d7824 */ /* 0x004fce00078e0a04 */
.L_x_14197:
        /* <DEDUP_REMOVED lines=9> */
[----:B------:R-:W-:-:S05]  /*a6d0*/  LOP3.LUT R14, R14, 0xffffff80, RZ, 0xc0, !PT ;  /* 0xffffff800e0e7812 */ /* 0x000fca00078ec0ff */
[----:B------:R-:W-:-:S05]  /*a6e0*/  IMAD.IADD R14, R15, 0x1, -R14 ;  /* 0x000000010f0e7824 */ /* 0x000fca00078e0a0e */
[----:B------:R-:W-:Y:S01]  /*a6f0*/  LOP3.LUT P0, RZ, R14, 0x3, RZ, 0xc0, !PT ;  /* 0x000000030eff7812 */ /* 0x000fe2000780c0ff */
[----:B--2---:R-:W-:Y:S02]  /*a700*/  IMAD.IADD R25, R4, 0x1, R16 ;  /* 0x0000000104197824 */ /* 0x004fe400078e0210 */
[----:B-----5:R-:W-:Y:S02]  /*a710*/  IMAD R4, R29, R18, RZ ;  /* 0x000000121d047224 */ /* 0x020fe400078e02ff */
[----:B------:R-:W-:-:S03]  /*a720*/  VIADD R27, R25, 0x8 ;  /* 0x00000008191b7836 */ /* 0x000fc60000000000 */
[-C--:B------:R-:W-:Y:S02]  /*a730*/  ISETP.GE.OR P1, PT, R25, R4.reuse, P0 ;  /* 0x000000041900720c */ /* 0x080fe40000726670 */
[----:B------:R-:W-:-:S11]  /*a740*/  ISETP.GE.OR P0, PT, R27, R4, P0 ;  /* 0x000000041b00720c */ /* 0x000fd60000706670 */
[----:B0-----:R0:W-:Y:S04]  /*a750*/  @!P1 ST.E desc[UR40][R8.64], R28 ;  /* 0x0000001c08009985 */ /* 0x0011e8000c101928 */
[----:B------:R0:W-:Y:S01]  /*a760*/  @!P0 ST.E desc[UR40][R10.64], R0 ;  /* 0x000000000a008985 */ /* 0x0001e2000c101928 */
[----:B------:R-:W-:Y:S05]  /*a770*/  @P3 BRA `(.L_x_14198) ;  /* 0x0000000400c03947 */ /* 0x000fea0003800000 */
[----:B------:R-:W1:Y:S01]  /*a780*/  S2R R14, SR_TID.X ;  /* 0x00000000000e7919 */ /* 0x000e620000002100 */
[----:B------:R-:W-:Y:S01]  /*a790*/  IMAD.SHL.U32 R38, R156, 0x8, RZ ;  /* 0x000000089c267824 */ /* 0x000fe200078e00ff */
[----:B------:R-:W2:Y:S01]  /*a7a0*/  @P4 LDC R33, c[0x0][0xbec] ;  /* 0x0002fb00ff214b82 */ /* 0x000ea20000000800 */
[----:B------:R-:W-:-:S07]  /*a7b0*/  ULDC.64 UR4, c[0x0][0xaa0] ;  /* 0x0002a80000047ab9 */ /* 0x000fce0000000a00 */
[----:B------:R-:W3:Y:S01]  /*a7c0*/  @P4 LDC R35, c[0x0][0xbf0] ;  /* 0x0002fc00ff234b82 */ /* 0x000ee20000000800 */
[----:B-1----:R-:W-:-:S05]  /*a7d0*/  VIADD R14, R14, 0xffffff80 ;  /* 0xffffff800e0e7836 */ /* 0x002fca0000000000 */
        /* <DEDUP_REMOVED lines=8> */
[----:B------:R-:W-:Y:S02]  /*a860*/  LOP3.LUT R24, R25, 0x380, RZ, 0xc0, !PT ;  /* 0x0000038019187812 */ /* 0x000fe400078ec0ff */
[----:B0-----:R-:W-:Y:S02]  /*a870*/  LOP3.LUT R28, R29, 0x380, RZ, 0xc0, !PT ;  /* 0x000003801d1c7812 */ /* 0x001fe400078ec0ff */
[----:B------:R-:W-:-:S02]  /*a880*/  SHF.R.U64 R13, R13, 0x3, RZ ;  /* 0x000000030d0d7819 */ /* 0x000fc400000012ff */
[----:B------:R-:W-:Y:S02]  /*a890*/  SHF.R.U64 R24, R24, 0x3, RZ ;  /* 0x0000000318187819 */ /* 0x000fe400000012ff */
[----:B------:R-:W-:Y:S02]  /*a8a0*/  SHF.R.U64 R28, R28, 0x3, RZ ;  /* 0x000000031c1c7819 */ /* 0x000fe400000012ff */
[----:B------:R-:W-:Y:S01]  /*a8b0*/  LOP3.LUT R12, R13, R20, RZ, 0x3c, !PT ;  /* 0x000000140d0c7212 */ /* 0x000fe200078e3cff */
[--C-:B------:R-:W-:Y:S01]  /*a8c0*/  IMAD.MOV.U32 R13, RZ, RZ, R21.reuse ;  /* 0x000000ffff0d7224 */ /* 0x100fe200078e0015 */
[----:B------:R-:W-:Y:S02]  /*a8d0*/  LOP3.LUT R24, R24, R25, RZ, 0x3c, !PT ;  /* 0x0000001918187212 */ /* 0x000fe400078e3cff */
[----:B------:R-:W-:Y:S01]  /*a8e0*/  LOP3.LUT R28, R28, R29, RZ, 0x3c, !PT ;  /* 0x0000001d1c1c7212 */ /* 0x000fe200078e3cff */
[----:B------:R-:W-:Y:S01]  /*a8f0*/  IMAD.X R29, RZ, RZ, R21, P1 ;  /* 0x000000ffff1d7224 */ /* 0x000fe200008e0615 */
[----:B------:R-:W-:Y:S01]  /*a900*/  IADD3.X R25, RZ, R21, RZ, P0, !PT ;  /* 0x00000015ff197210 */ /* 0x000fe200007fe4ff */
[----:B------:R-:W4:Y:S04]  /*a910*/  LD.E.128 R12, desc[UR40][R12.64] ;  /* 0x000000280c0c7980 */ /* 0x000f28000c101d00 */
[----:B------:R-:W4:Y:S04]  /*a920*/  LD.E.128 R28, desc[UR40][R28.64] ;  /* 0x000000281c1c7980 */ /* 0x000f28000c101d00 */
[----:B------:R-:W4:Y:S01]  /*a930*/  LD.E.128 R24, desc[UR40][R24.64] ;  /* 0x0000002818187980 */ /* 0x000f22000c101d00 */
[----:B------:R-:W-:-:S04]  /*a940*/  IADD3 R3, P0, R20, 0x4800, RZ ;  /* 0x0000480014037810 */ /* 0x000fc80007f1e0ff */
[----:B------:R-:W-:Y:S01]  /*a950*/  LOP3.LUT R0, R3, 0x380, RZ, 0xc0, !PT ;  /* 0x0000038003007812 */ /* 0x000fe200078ec0ff */
[----:B------:R-:W-:-:S03]  /*a960*/  IMAD R32, R32, UR4, RZ ;  /* 0x0000000420207c24 */ /* 0x000fc6000f8e02ff */
[----:B------:R-:W-:Y:S01]  /*a970*/  SHF.R.U64 R0, R0, 0x3, RZ ;  /* 0x0000000300007819 */ /* 0x000fe200000012ff */
[----:B------:R-:W-:Y:S02]  /*a980*/  IMAD.X R9, RZ, RZ, R21, P0 ;  /* 0x000000ffff097224 */ /* 0x000fe400000e0615 */
[C---:B------:R-:W-:Y:S01]  /*a990*/  IMAD R21, R23.reuse, UR5, R32 ;  /* 0x0000000517157c24 */ /* 0x040fe2000f8e0220 */
[----:B------:R-:W-:Y:S01]  /*a9a0*/  LOP3.LUT R8, R0, R3, RZ, 0x3c, !PT ;  /* 0x0000000300087212 */ /* 0x000fe200078e3cff */
[----:B------:R-:W-:Y:S01]  /*a9b0*/  IMAD.WIDE.U32 R2, R23, UR4, RZ ;  /* 0x0000000417027c25 */ /* 0x000fe2000f8e00ff */
[----:B------:R-:W-:-:S03]  /*a9c0*/  ULDC.64 UR4, c[0x0][0xae8] ;  /* 0x0002ba0000047ab9 */ /* 0x000fc60000000a00 */
[----:B------:R-:W-:Y:S01]  /*a9d0*/  IMAD.IADD R3, R3, 0x1, R21 ;  /* 0x0000000103037824 */ /* 0x000fe200078e0215 */
[----:B------:R-:W-:Y:S01]  /*a9e0*/  SHF.R.S32.HI R20, RZ, 0x1f, R153 ;  /* 0x0000001fff147819 */ /* 0x000fe20000011499 */
[----:B------:R-:W-:Y:S01]  /*a9f0*/  IMAD R21, R156, 0x30, R34 ;  /* 0x000000309c157824 */ /* 0x000fe200078e0222 */
        /* <DEDUP_REMOVED lines=11> */
[----:B--2---:R-:W-:-:S04]  /*aab0*/  @P4 IMAD.HI.U32 R0, R32, R33, RZ ;  /* 0x0000002120004227 */ /* 0x004fc800078e00ff */
[----:B------:R-:W-:Y:S01]  /*aac0*/  IMAD.MOV.U32 R21, RZ, RZ, R32 ;  /* 0x000000ffff157224 */ /* 0x000fe200078e0020 */
[----:B---3--:R-:W-:Y:S01]  /*aad0*/  @P4 SHF.R.U32.HI R21, RZ, R35, R0 ;  /* 0x00000023ff154219 */ /* 0x008fe20000011600 */
        /* <DEDUP_REMOVED lines=22> */
[----:B0-----:R-:W-:Y:S01]  /*ac40*/  SHFL.IDX PT, R20, R0, 0x1, 0x181f ;  /* 0x00381f0000147f89 */ /* 0x001fe200000e0000 */
[----:B------:R-:W-:-:S03]  /*ac50*/  IMAD.IADD R33, R34, 0x1, R16 ;  /* 0x0000000122217824 */ /* 0x000fc600078e0210 */
[----:B------:R-:W0:Y:S04]  /*ac60*/  SHFL.IDX PT, R2, R0, RZ, 0x181f ;  /* 0x00181fff00027589 */ /* 0x000e2800000e0000 */
[----:B------:R-:W1:Y:S01]  /*ac70*/  SHFL.IDX PT, R35, R0, 0x2, 0x181f ;  /* 0x00581f0000237f89 */ /* 0x000e6200000e0000 */
[----:B------:R-:W-:-:S03]  /*ac80*/  ISETP.GE.AND P0, PT, R38, UR4, PT ;  /* 0x0000000426007c0c */ /* 0x000fc6000bf06270 */
[----:B------:R-:W2:Y:S01]  /*ac90*/  SHFL.IDX PT, R23, R18, RZ, 0x181f ;  /* 0x00181fff12177589 */ /* 0x000ea200000e0000 */
[----:B------:R-:W-:-:S03]  /*aca0*/  VIADD R3, R33, 0x30 ;  /* 0x0000003021037836 */ /* 0x000fc60000000000 */
[----:B------:R-:W3:Y:S01]  /*acb0*/  SHFL.IDX PT, R32, R18, 0x1, 0x181f ;  /* 0x00381f0012207f89 */ /* 0x000ee200000e0000 */
[----:B------:R-:W-:-:S03]  /*acc0*/  VIADD R21, R33, 0x60 ;  /* 0x0000006021157836 */ /* 0x000fc60000000000 */
[----:B------:R-:W3:Y:S01]  /*acd0*/  SHFL.IDX PT, R34, R18, 0x2, 0x181f ;  /* 0x00581f0012227f89 */ /* 0x000ee200000e0000 */
[-C--:B------:R-:W-:Y:S02]  /*ace0*/  ISETP.GE.OR P1, PT, R33, R4.reuse, P0 ;  /* 0x000000042100720c */ /* 0x080fe40000726670 */
[-C--:B------:R-:W-:Y:S02]  /*acf0*/  ISETP.GE.OR P2, PT, R3, R4.reuse, P0 ;  /* 0x000000040300720c */ /* 0x080fe40000746670 */
[----:B------:R-:W-:Y:S01]  /*ad00*/  ISETP.GE.OR P3, PT, R21, R4, P0 ;  /* 0x000000041500720c */ /* 0x000fe20000766670 */
[----:B------:R-:W-:Y:S02]  /*ad10*/  VIADD R17, R17, 0x16820 ;  /* 0x0001682011117836 */ /* 0x000fe40000000000 */
[----:B------:R-:W-:-:S03]  /*ad20*/  IMAD.SHL.U32 R39, R156, 0x8, RZ ;  /* 0x000000089c277824 */ /* 0x000fc600078e00ff */
[----:B------:R-:W-:Y:S02]  /*ad30*/  PRMT R17, RZ, 0x654, R17 ;  /* 0x00000654ff117816 */ /* 0x000fe40000000011 */
[----:B------:R-:W-:Y:S02]  /*ad40*/  SHF.R.S32.HI R39, RZ, 0x1f, R39 ;  /* 0x0000001fff277819 */ /* 0x000fe40000011427 */
[C---:B0-----:R-:W-:Y:S01]  /*ad50*/  @!P1 LEA R2, P4, R38.reuse, R2, 0x1 ;  /* 0x0000000226029211 */ /* 0x041fe200078808ff */
[----:B------:R3:W-:Y:S01]  /*ad60*/  SYNCS.ARRIVE.TRANS64.RED.A1T0 RZ, [R17+URZ], RZ ;  /* 0x000000ff11ff79a7 */ /* 0x0007e2000810043f */
[C---:B------:R-:W-:Y:S02]  /*ad70*/  @!P2 LEA R16, P5, R38.reuse, R20, 0x1 ;  /* 0x000000142610a211 */ /* 0x040fe400078a08ff */
[C---:B-1----:R-:W-:Y:S02]  /*ad80*/  @!P3 LEA R20, P6, R38.reuse, R35, 0x1 ;  /* 0x000000232614b211 */ /* 0x042fe400078c08ff */
[----:B--2---:R-:W-:-:S02]  /*ad90*/  @!P1 LEA.HI.X R3, R38, R23, R39, 0x1, P4 ;  /* 0x0000001726039211 */ /* 0x004fc400020f0c27 */
[C-C-:B---3--:R-:W-:Y:S02]  /*ada0*/  @!P2 LEA.HI.X R17, R38.reuse, R32, R39.reuse, 0x1, P5 ;  /* 0x000000202611a211 */ /* 0x148fe400028f0c27 */
[----:B------:R-:W-:Y:S02]  /*adb0*/  @!P3 LEA.HI.X R21, R38, R34, R39, 0x1, P6 ;  /* 0x000000222615b211 */ /* 0x000fe400030f0c27 */
[----:B------:R-:W-:-:S04]  /*adc0*/  IADD3 R23, R33, 0x90, RZ ;  /* 0x0000009021177810 */ /* 0x000fc80007ffe0ff */
[----:B------:R-:W-:Y:S01]  /*add0*/  ISETP.GE.OR P0, PT, R23, R4, P0 ;  /* 0x000000041700720c */ /* 0x000fe20000706670 */
[----:B------:R-:W0:Y:S04]  /*ade0*/  SHFL.IDX PT, R0, R0, 0x3, 0x181f ;  /* 0x00781f0000007f89 */ /* 0x000e2800000e0000 */
[----:B------:R-:W1:Y:S04]  /*adf0*/  SHFL.IDX PT, R18, R18, 0x3, 0x181f ;  /* 0x00781f0012127f89 */ /* 0x000e6800000e0000 */
[----:B----4-:R2:W-:Y:S04]  /*ae00*/  @!P1 ST.E.128 desc[UR40][R2.64], R12 ;  /* 0x0000000c02009985 */ /* 0x0105e8000c101d28 */
[----:B------:R2:W-:Y:S04]  /*ae10*/  @!P2 ST.E.128 desc[UR40][R16.64], R24 ;  /* 0x000000181000a985 */ /* 0x0005e8000c101d28 */
[----:B------:R2:W-:Y:S01]  /*ae20*/  @!P3 ST.E.128 desc[UR40][R20.64], R28 ;  /* 0x0000001c1400b985 */ /* 0x0005e2000c101d28 */
[----:B01----:R-:W-:Y:S05]  /*ae30*/  @P0 BRA `(.L_x_14199) ;  /* 0x0000001000b40947 */ /* 0x003fea0003800000 */
[----:B--2---:R-:W-:-:S04]  /*ae40*/  LEA R2, P0, R38, R0, 0x1 ;  /* 0x0000000026027211 */ /* 0x004fc800078008ff */
[----:B------:R-:W-:-:S05]  /*ae50*/  LEA.HI.X R3, R38, R18, R39, 0x1, P0 ;  /* 0x0000001226037211 */ /* 0x000fca00000f0c27 */
[----:B-----5:R0:W-:Y:S01]  /*ae60*/  ST.E.128 desc[UR40][R2.64], R8 ;  /* 0x0000000802007985 */ /* 0x0201e2000c101d28 */
[----:B------:R-:W-:Y:S05]  /*ae70*/  BRA `(.L_x_14199) ;  /* 0x0000001000a47947 */ /* 0x000fea0003800000 */
.L_x_14198:
[----:B0-----:R-:W0:Y:S01]  /*ae80*/  @P4 LDC R10, c[0x0][0xbec] ;  /* 0x0002fb00ff0a4b82 */ /* 0x001e220000000800 */
[----:B------:R-:W-:Y:S01]  /*ae90*/  ULDC.64 UR4, c[0x0][0xb08] ;  /* 0x0002c20000047ab9 */ /* 0x000fe20000000a00 */
[----:B------:R-:W-:Y:S01]  /*aea0*/  SHF.R.S32.HI R0, RZ, 0x1f, R153 ;  /* 0x0000001fff007819 */ /* 0x000fe20000011499 */
[----:B------:R-:W-:Y:S01]  /*aeb0*/  IMAD R32, R32, UR4, RZ ;  /* 0x0000000420207c24 */ /* 0x000fe2000f8e02ff */
[----:B------:R-:W-:Y:S01]  /*aec0*/  ULDC.64 UR6, c[0x0][0xb30] ;  /* 0x0002cc0000067ab9 */ /* 0x000fe20000000a00 */
[----:B------:R-:W-:Y:S01]  /*aed0*/  IMAD.WIDE.U32 R8, R23, UR4, RZ ;  /* 0x0000000417087c25 */ /* 0x000fe2000f8e00ff */
[----:B------:R-:W-:Y:S01]  /*aee0*/  ISETP.GE.AND P0, PT, R25, R4, PT ;  /* 0x000000041900720c */ /* 0x000fe20003f06270 */
[----:B------:R-:W-:Y:S01]  /*aef0*/  BSSY B1, `(.L_x_14200) ;  /* 0x000005d000017945 */ /* 0x000fe20003800000 */
[----:B------:R-:W1:Y:S01]  /*af00*/  @P4 LDC R15, c[0x0][0xbf0] ;  /* 0x0002fc00ff0f4b82 */ /* 0x000e620000000800 */
[----:B------:R-:W-:Y:S01]  /*af10*/  IMAD R23, R23, UR5, R32 ;  /* 0x0000000517177c24 */ /* 0x000fe2000f8e0220 */
[----:B------:R-:W-:Y:S01]  /*af20*/  ULDC.64 UR4, c[0x0][0xb38] ;  /* 0x0002ce0000047ab9 */ /* 0x000fe20000000a00 */
[----:B------:R-:W-:Y:S01]  /*af30*/  IMAD.MOV.U32 R11, RZ, RZ, R37 ;  /* 0x000000ffff0b7224 */ /* 0x000fe200078e0025 */
[----:B------:R-:W-:Y:S01]  /*af40*/  IADD3 R20, R22, 0x18, RZ ;  /* 0x0000001816147810 */ /* 0x000fe20007ffe0ff */
[----:B------:R-:W-:-:S02]  /*af50*/  IMAD.IADD R9, R9, 0x1, R23 ;  /* 0x0000000109097824 */ /* 0x000fc400078e0217 */
[----:B------:R-:W-:Y:S02]  /*af60*/  VIADD R17, R17, 0x16820 ;  /* 0x0001682011117836 */ /* 0x000fe40000000000 */
[----:B------:R-:W-:-:S03]  /*af70*/  IMAD.WIDE.U32 R8, R154, UR4, R8 ;  /* 0x000000049a087c25 */ /* 0x000fc6000f8e0008 */
[----:B------:R-:W-:Y:S01]  /*af80*/  PRMT R17, RZ, 0x654, R17 ;  /* 0x00000654ff117816 */ /* 0x000fe20000000011 */
[----:B------:R-:W-:Y:S01]  /*af90*/  IMAD R9, R154, UR5, R9 ;  /* 0x000000059a097c24 */ /* 0x000fe2000f8e0209 */
[----:B------:R-:W-:Y:S01]  /*afa0*/  ULDC.64 UR4, c[0x0][0xb40] ;  /* 0x0002d00000047ab9 */ /* 0x000fe20000000a00 */
[----:B------:R-:W-:Y:S01]  /*afb0*/  VIADD R24, R22, 0x38 ;  /* 0x0000003816187836 */ /* 0x000fe20000000000 */
[----:B------:R2:W-:Y:S01]  /*afc0*/  SYNCS.ARRIVE.TRANS64.RED.A1T0 RZ, [R17+URZ], RZ ;  /* 0x000000ff11ff79a7 */ /* 0x0005e2000810043f */
        /* <DEDUP_REMOVED lines=24> */
[----:B------:R-:W-:Y:S01]  /*b150*/  LEA R0, P1, R8, UR4, 0x2 ;  /* 0x0000000408007c11 */ /* 0x000fe2000f8210ff */
[C---:B------:R-:W-:Y:S02]  /*b160*/  VIADD R28, R22.reuse, 0x30 ;  /* 0x00000030161c7836 */ /* 0x040fe40000000000 */
[----:B------:R-:W-:Y:S01]  /*b170*/  VIADD R30, R22, 0x28 ;  /* 0x00000028161e7836 */ /* 0x000fe20000000000 */
[----:B------:R-:W-:Y:S01]  /*b180*/  LEA.HI.X R18, R8, UR5, R9, 0x2, P1 ;  /* 0x0000000508127c11 */ /* 0x000fe200088f1409 */
[C---:B------:R-:W-:Y:S01]  /*b190*/  VIADD R32, R22.reuse, 0x20 ;  /* 0x0000002016207836 */ /* 0x040fe20000000000 */
[----:B------:R2:W0:Y:S01]  /*b1a0*/  SHFL.IDX PT, R10, R0, RZ, 0x1c1f ;  /* 0x001c1fff000a7589 */ /* 0x00042200000e0000 */
[C---:B------:R-:W-:Y:S01]  /*b1b0*/  VIADD R21, R22.reuse, 0x18 ;  /* 0x0000001816157836 */ /* 0x040fe20000000000 */
[----:B------:R-:W-:Y:S01]  /*b1c0*/  SHF.R.S32.HI R28, RZ, 0x1f, R28 ;  /* 0x0000001fff1c7819 */ /* 0x000fe2000001141c */
[C---:B------:R-:W-:Y:S01]  /*b1d0*/  VIADD R34, R22.reuse, 0x10 ;  /* 0x0000001016227836 */ /* 0x040fe20000000000 */
[----:B------:R2:W1:Y:S01]  /*b1e0*/  SHFL.IDX PT, R11, R18, RZ, 0x1c1f ;  /* 0x001c1fff120b7589 */ /* 0x00046200000e0000 */
        /* <DEDUP_REMOVED lines=11> */
[----:B------:R-:W-:Y:S01]  /*b2a0*/  VIADD R35, R22, 0x8 ;  /* 0x0000000816237836 */ /* 0x000fe20000000000 */
[----:B--2---:R-:W-:Y:S06]  /*b2b0*/  @P0 BRA `(.L_x_14201) ;  /* 0x0000000000800947 */ /* 0x004fec0003800000 */
[----:B------:R-:W-:Y:S02]  /*b2c0*/  ULDC UR4, c[0x0][0xac8] ;  /* 0x0002b20000047ab9 */ /* 0x000fe40000000800 */
[----:B------:R-:W-:Y:S02]  /*b2d0*/  ISETP.GE.AND P1, PT, R35, UR4, PT ;  /* 0x0000000423007c0c */ /* 0x000fe4000bf26270 */
[----:B------:R-:W-:Y:S02]  /*b2e0*/  ISETP.GE.AND P0, PT, R22, UR4, PT ;  /* 0x0000000416007c0c */ /* 0x000fe4000bf06270 */
[----:B------:R-:W-:Y:S02]  /*b2f0*/  ISETP.GE.AND P5, PT, R33, UR4, PT ;  /* 0x0000000421007c0c */ /* 0x000fe4000bfa6270 */
[----:B------:R-:W-:-:S07]  /*b300*/  ISETP.GE.AND P3, PT, R20, UR4, PT ;  /* 0x0000000414007c0c */ /* 0x000fce000bf66270 */
[CC--:B0-----:R-:W-:Y:S02]  /*b310*/  @!P1 LEA R12, P2, R35.reuse, R10.reuse, 0x2 ;  /* 0x0000000a230c9211 */ /* 0x0c1fe400078410ff */
[----:B-1----:R-:W-:Y:S02]  /*b320*/  @!P0 IMAD.WIDE R8, R22, 0x4, R10 ;  /* 0x0000000416088825 */ /* 0x002fe400078e020a */
        /* <DEDUP_REMOVED lines=9> */
[CC--:B------:R-:W-:Y:S01]  /*b3c0*/  @!P3 LEA R16, P6, R20.reuse, R10.reuse, 0x2 ;  /* 0x0000000a1410b211 */ /* 0x0c0fe200078c10ff */
[----:B------:R2:W-:Y:S01]  /*b3d0*/  @!P5 ST.E.64 desc[UR40][R14.64], R96 ;  /* 0x000000600e00d985 */ /* 0x0005e2000c101b28 */
[----:B0-----:R-:W-:Y:S02]  /*b3e0*/  @!P2 LEA R2, P5, R31, R10, 0x2 ;  /* 0x0000000a1f02a211 */ /* 0x001fe400078a10ff */
[----:B------:R-:W-:-:S03]  /*b3f0*/  @!P3 LEA.HI.X R17, R20, R11, R21, 0x2, P6 ;  /* 0x0000000b1411b211 */ /* 0x000fc600030f1415 */
[-C--:B------:R-:W-:Y:S02]  /*b400*/  @!P1 LEA R8, P6, R29, R10.reuse, 0x2 ;  /* 0x0000000a1d089211 */ /* 0x080fe400078c10ff */
[-C--:B------:R-:W-:Y:S01]  /*b410*/  @!P2 LEA.HI.X R3, R31, R11.reuse, R32, 0x2, P5 ;  /* 0x0000000b1f03a211 */ /* 0x080fe200028f1420 */
        /* <DEDUP_REMOVED lines=10> */
.L_x_14201:
[----:B------:R-:W-:Y:S05]  /*b4c0*/  BSYNC B1 ;  /* 0x0000000000017941 */ /* 0x000fea0003800000 */
.L_x_14200:
[----:B------:R-:W-:Y:S01]  /*b4d0*/  ISETP.GE.AND P0, PT, R27, R4, PT ;  /* 0x000000041b00720c */ /* 0x000fe20003f06270 */
[----:B--2---:R2:W3:Y:S04]  /*b4e0*/  SHFL.IDX PT, R9, R18, 0x1, 0x1c1f ;  /* 0x003c1f0012097f89 */ /* 0x0044e800000e0000 */
[----:B------:R2:W4:Y:S08]  /*b4f0*/  SHFL.IDX PT, R8, R0, 0x1, 0x1c1f ;  /* 0x003c1f0000087f89 */ /* 0x00053000000e0000 */
[----:B--2---:R-:W-:Y:S05]  /*b500*/  @P0 BRA `(.L_x_14199) ;  /* 0x0000000c00000947 */ /* 0x004fea0003800000 */
[----:B------:R-:W-:Y:S02]  /*b510*/  ULDC UR4, c[0x0][0xac8] ;  /* 0x0002b20000047ab9 */ /* 0x000fe40000000800 */
[----:B------:R-:W-:Y:S02]  /*b520*/  ISETP.GE.AND P0, PT, R22, UR4, PT ;  /* 0x0000000416007c0c */ /* 0x000fe4000bf06270 */
[----:B------:R-:W-:Y:S02]  /*b530*/  ISETP.GE.AND P5, PT, R35, UR4, PT ;  /* 0x0000000423007c0c */ /* 0x000fe4000bfa6270 */
[----:B------:R-:W-:Y:S02]  /*b540*/  ISETP.GE.AND P3, PT, R33, UR4, PT ;  /* 0x0000000421007c0c */ /* 0x000fe4000bf66270 */
[----:B------:R-:W-:Y:S02]  /*b550*/  ISETP.GE.AND P2, PT, R20, UR4, PT ;  /* 0x0000000414007c0c */ /* 0x000fe4000bf46270 */
[----:B------:R-:W-:-:S05]  /*b560*/  ISETP.GE.AND P1, PT, R31, UR4, PT ;  /* 0x000000041f007c0c */ /* 0x000fca000bf26270 */
[----:B---34-:R-:W-:Y:S02]  /*b570*/  @!P0 IMAD.WIDE R2, R22, 0x4, R8 ;  /* 0x0000000416028825 */ /* 0x018fe400078e0208 */
[-C--:B0-----:R-:W-:Y:S02]  /*b580*/  @!P5 LEA R10, P4, R35, R8.reuse, 0x2 ;  /* 0x00000008230ad211 */ /* 0x081fe400078810ff */
[----:B------:R-:W-:Y:S01]  /*b590*/  @!P3 LEA R12, P6, R33, R8, 0x2 ;  /* 0x00000008210cb211 */ /* 0x000fe200078c10ff */
[----:B------:R0:W-:Y:S01]  /*b5a0*/  @!P0 ST.E.64 desc[UR40][R2.64], R90 ;  /* 0x0000005a02008985 */ /* 0x0001e2000c101b28 */
[----:B------:R-:W-:Y:S02]  /*b5b0*/  ISETP.GE.AND P0, PT, R29, UR4, PT ;  /* 0x000000041d007c0c */ /* 0x000fe4000bf06270 */
[----:B-1----:R-:W-:Y:S02]  /*b5c0*/  @!P5 LEA.HI.X R11, R35, R9, R36, 0x2, P4 ;  /* 0x00000009230bd211 */ /* 0x002fe400020f1424 */
        /* <DEDUP_REMOVED lines=22> */
.L_x_14196:
[----:B------:R-:W2:Y:S01]  /*b730*/  LDC.64 R8, c[0x0][0xc00] ;  /* 0x00030000ff087b82 */ /* 0x000ea20000000a00 */
[----:B------:R-:W-:Y:S01]  /*b740*/  ULDC.64 UR4, c[0x0][0xc08] ;  /* 0x0003020000047ab9 */ /* 0x000fe20000000a00 */
[----:B0-----:R-:W-:Y:S01]  /*b750*/  IMAD.MOV.U32 R17, RZ, RZ, RZ ;  /* 0x000000ffff117224 */ /* 0x001fe200078e00ff */
[----:B------:R-:W-:-:S04]  /*b760*/  ISETP.NE.U32.AND P1, PT, RZ, UR4, PT ;  /* 0x00000004ff007c0c */ /* 0x000fc8000bf25070 */
[----:B------:R-:W-:Y:S01]  /*b770*/  ISETP.NE.AND.EX P1, PT, RZ, UR5, PT, P1 ;  /* 0x00000005ff007c0c */ /* 0x000fe2000bf25310 */
[----:B------:R-:W0:Y:S01]  /*b780*/  LDC.64 R2, c[0x0][0xc00] ;  /* 0x00030000ff027b82 */ /* 0x000e220000000a00 */
[----:B--2---:R-:W-:-:S04]  /*b790*/  ISETP.NE.U32.AND P0, PT, R8, RZ, PT ;  /* 0x000000ff0800720c */ /* 0x004fc80003f05070 */
[----:B------:R-:W-:-:S07]  /*b7a0*/  ISETP.NE.AND.EX P0, PT, R9, RZ, PT, P0 ;  /* 0x000000ff0900720c */ /* 0x000fce0003f05300 */
[C---:B------:R-:W-:Y:S01]  /*b7b0*/  @P1 LEA R8, P2, R153.reuse, UR4, 0x2 ;  /* 0x0000000499081c11 */ /* 0x040fe2000f8410ff */
[----:B------:R-:W-:Y:S01]  /*b7c0*/  ULDC UR4, c[0x0][0xa88] ;  /* 0x0002a20000047ab9 */ /* 0x000fe20000000800 */
[C---:B0-----:R-:W-:Y:S02]  /*b7d0*/  IMAD.WIDE R2, R153.reuse, 0x4, R2 ;  /* 0x0000000499027825 */ /* 0x041fe400078e0202 */
[----:B------:R-:W-:Y:S02]  /*b7e0*/  @P1 LEA.HI.X R9, R153, UR5, R157, 0x2, P2 ;  /* 0x0000000599091c11 */ /* 0x000fe400090f149d */
[----:B------:R-:W-:Y:S01]  /*b7f0*/  IMAD.U32 R0, RZ, RZ, UR4 ;  /* 0x00000004ff007e24 */ /* 0x000fe2000f8e00ff */
[----:B------:R0:W5:Y:S05]  /*b800*/  @P0 LDG.E R17, desc[UR40][R2.64] ;  /* 0x0000002802110981 */ /* 0x00016a000c1e1900 */
[----:B------:R0:W5:Y:S01]  /*b810*/  @P1 LDG.E R0, desc[UR40][R8.64] ;  /* 0x0000002808001981 */ /* 0x000162000c1e1900 */
[----:B------:R-:W-:Y:S01]  /*b820*/  ISETP.NE.AND P2, PT, R155, RZ, PT ;  /* 0x000000ff9b00720c */ /* 0x000fe20003f45270 */
[----:B-1----:R-:W1:-:S12]  /*b830*/  S2R R4, SR_TID.X ;  /* 0x0000000000047919 */ /* 0x002e580000002100 */
[----:B------:R-:W2:Y:S01]  /*b840*/  @!P2 LDC R155, c[0x0][0xad4] ;  /* 0x0002b500ff9bab82 */ /* 0x000ea20000000800 */
[----:B-1----:R-:W-:Y:S01]  /*b850*/  VIADD R24, R4, 0xffffff80 ;  /* 0xffffff8004187836 */ /* 0x002fe20000000000 */
[----:B--2---:R-:W-:-:S04]  /*b860*/  ISETP.GT.AND P2, PT, R155, 0x1, PT ;  /* 0x000000019b00780c */ /* 0x004fc80003f44270 */
[----:B------:R-:W-:Y:S01]  /*b870*/  ISETP.GT.AND P3, PT, R24, 0xbf, PT ;  /* 0x000000bf1800780c */ /* 0x000fe20003f64270 */
[----:B0-----:R-:W-:-:S12]  /*b880*/  @P1 BRA `(.L_x_14202) ;  /* 0x0000000000101947 */ /* 0x001fd80003800000 */
[----:B------:R-:W-:Y:S05]  /*b890*/  @!P0 BRA `(.L_x_14202) ;  /* 0x00000000000c8947 */ /* 0x000fea0003800000 */
[----:B------:R-:W2:Y:S04]  /*b8a0*/  LDG.E R9, desc[UR40][R2.64] ;  /* 0x0000002802097981 */ /* 0x000ea8000c1e1900 */
[----:B-----5:R-:W2:Y:S02]  /*b8b0*/  LDG.E R0, desc[UR40][R2.64+0x4] ;  /* 0x0000042802007981 */ /* 0x020ea4000c1e1900 */
[----:B--2---:R-:W-:-:S07]  /*b8c0*/  IMAD.IADD R0, R0, 0x1, -R9 ;  /* 0x0000000100007824 */ /* 0x004fce00078e0a09 */
.L_x_14202:
[----:B------:R-:W-:Y:S01]  /*b8d0*/  BSSY B1, `(.L_x_14203) ;  /* 0x0000036000017945 */ /* 0x000fe20003800000 */
[----:B------:R-:W-:Y:S02]  /*b8e0*/  SEL R153, R153, RZ, !P0 ;  /* 0x000000ff99997207 */ /* 0x000fe40004000000 */
[----:B------:R-:W-:Y:S02]  /*b8f0*/  SEL R157, R157, RZ, !P0 ;  /* 0x000000ff9d9d7207 */ /* 0x000fe40004000000 */
[----:B-----5:R-:W-:Y:S01]  /*b900*/  SHF.R.S32.HI R20, RZ, 0x1f, R17 ;  /* 0x0000001fff147819 */ /* 0x020fe20000011411 */
[----:B------:R-:W-:Y:S06]  /*b910*/  @P3 BRA `(.L_x_14204) ;  /* 0x0000000000c43947 */ /* 0x000fec0003800000 */
[----:B------:R-:W0:Y:S01]  /*b920*/  LDC R31, c[0x0][0xbe8] ;  /* 0x0002fa00ff1f7b82 */ /* 0x000e220000000800 */
[----:B------:R-:W-:Y:S01]  /*b930*/  IADD3 R27, R16, -0x80, R4 ;  /* 0xffffff80101b7810 */ /* 0x000fe20007ffe004 */
[----:B0-----:R-:W-:-:S05]  /*b940*/  IMAD R2, R0, R31, RZ ;  /* 0x0000001f00027224 */ /* 0x001fca00078e02ff */
[----:B------:R-:W-:-:S13]  /*b950*/  ISETP.GE.AND P0, PT, R27, R2, PT ;  /* 0x000000021b00720c */ /* 0x000fda0003f06270 */
[----:B------:R-:W-:Y:S05]  /*b960*/  @P0 BRA `(.L_x_14204) ;  /* 0x0000000000b00947 */ /* 0x000fea0003800000 */
[----:B------:R-:W2:Y:S01]  /*b970*/  LDL.LU R26, [R1+0x1c] ;  /* 0x00001c00011a7983 */ /* 0x000ea20000300800 */
[----:B------:R-:W-:Y:S01]  /*b980*/  ISETP.NE.AND P1, PT, R31, 0x1, PT ;  /* 0x000000011f00780c */ /* 0x000fe20003f25270 */
[----:B------:R-:W-:Y:S01]  /*b990*/  IMAD.MOV.U32 R18, RZ, RZ, 0x9b8 ;  /* 0x000009b8ff127424 */ /* 0x000fe200078e00ff */
[----:B------:R-:W-:Y:S01]  /*b9a0*/  ISETP.GT.AND P0, PT, R155, 0x1, PT ;  /* 0x000000019b00780c */ /* 0x000fe20003f04270 */
[----:B------:R-:W0:Y:S01]  /*b9b0*/  LDC.64 R28, c[0x0][0xba8] ;  /* 0x0002ea00ff1c7b82 */ /* 0x000e220000000a00 */
[----:B------:R-:W-:Y:S02]  /*b9c0*/  IMAD.MOV.U32 R21, RZ, RZ, R27 ;  /* 0x000000ffff157224 */ /* 0x000fe400078e001b */
[----:B------:R-:W-:-:S05]  /*b9d0*/  SEL R18, R18, 0x978, P0 ;  /* 0x0000097812127807 */ /* 0x000fca0000000000 */
[----:B------:R-:W1:Y:S08]  /*b9e0*/  LDC.64 R8, c[0x0][R18+0x220] ;  /* 0x0000880012087b82 */ /* 0x000e700000000a00 */
[----:B------:R-:W3:Y:S08]  /*b9f0*/  @P1 LDC R4, c[0x0][0xbec] ;  /* 0x0002fb00ff041b82 */ /* 0x000ef00000000800 */
[----:B------:R-:W4:Y:S08]  /*ba00*/  LDC.64 R2, c[0x0][R18+0x218] ;  /* 0x0000860012027b82 */ /* 0x000f300000000a00 */
[----:B------:R-:W5:Y:S01]  /*ba10*/  @P1 LDC R25, c[0x0][0xbf0] ;  /* 0x0002fc00ff191b82 */ /* 0x000f620000000800 */
[----:B-1----:R-:W-:-:S02]  /*ba20*/  IMAD R9, R9, R153, RZ ;  /* 0x0000009909097224 */ /* 0x002fc400078e02ff */
[----:B------:R-:W-:-:S05]  /*ba30*/  IMAD.WIDE.U32 R14, R8, R153, RZ ;  /* 0x00000099080e7225 */ /* 0x000fca00078e00ff */
[----:B------:R-:W1:Y:S01]  /*ba40*/  LDC.64 R10, c[0x0][R18+0x228] ;  /* 0x00008a00120a7b82 */ /* 0x000e620000000a00 */
[----:B---3--:R-:W-:-:S07]  /*ba50*/  @P1 IMAD.HI.U32 R4, R27, R4, RZ ;  /* 0x000000041b041227 */ /* 0x008fce00078e00ff */
[----:B------:R-:W3:Y:S01]  /*ba60*/  LDC.64 R12, c[0x0][R18+0x210] ;  /* 0x00008400120c7b82 */ /* 0x000ee20000000a00 */
[-C--:B----4-:R-:W-:Y:S02]  /*ba70*/  IMAD R23, R3, R154.reuse, RZ ;  /* 0x0000009a03177224 */ /* 0x090fe400078e02ff */
[----:B------:R-:W-:-:S04]  /*ba80*/  IMAD.WIDE.U32 R2, R2, R154, RZ ;  /* 0x0000009a02027225 */ /* 0x000fc800078e00ff */
[----:B------:R-:W-:Y:S01]  /*ba90*/  IMAD.IADD R23, R3, 0x1, R23 ;  /* 0x0000000103177824 */ /* 0x000fe200078e0217 */
[----:B-----5:R-:W-:Y:S01]  /*baa0*/  @P1 SHF.R.U32.HI R21, RZ, R25, R4 ;  /* 0x00000019ff151219 */ /* 0x020fe20000011604 */
[----:B------:R-:W-:Y:S01]  /*bab0*/  IMAD R25, R8, R157, R9 ;  /* 0x0000009d08197224 */ /* 0x000fe200078e0209 */
[----:B0-----:R-:W0:Y:S01]  /*bac0*/  @!P0 LDC R28, c[0x0][0xb50] ;  /* 0x0002d400ff1c8b82 */ /* 0x001e220000000800 */
[----:B------:R-:W-:Y:S02]  /*bad0*/  IADD3 R4, P1, P3, R14, R2, R17 ;  /* 0x000000020e047210 */ /* 0x000fe40007b3e011 */
[----:B------:R-:W-:Y:S02]  /*bae0*/  IMAD.MOV R8, RZ, RZ, -R21 ;  /* 0x000000ffff087224 */ /* 0x000fe400078e0a15 */
[----:B------:R-:W-:-:S03]  /*baf0*/  IMAD.IADD R25, R15, 0x1, R25 ;  /* 0x000000010f197824 */ /* 0x000fc600078e0219 */
[----:B------:R-:W4:Y:S01]  /*bb00*/  @!P0 LDC R29, c[0x0][0xb54] ;  /* 0x0002d500ff1d8b82 */ /* 0x000f220000000800 */
[----:B--2---:R-:W-:-:S05]  /*bb10*/  SEL R9, R26, RZ, P0 ;  /* 0x000000ff1a097207 */ /* 0x004fca0000000000 */
[----:B-1----:R-:W-:-:S04]  /*bb20*/  IMAD.WIDE.U32 R2, R10, R9, RZ ;  /* 0x000000090a027225 */ /* 0x002fc800078e00ff */
[----:B------:R-:W-:Y:S02]  /*bb30*/  IMAD R11, R11, R9, RZ ;  /* 0x000000090b0b7224 */ /* 0x000fe400078e02ff */
[----:B------:R-:W-:Y:S01]  /*bb40*/  IMAD R9, R31, R8, R27 ;  /* 0x000000081f097224 */ /* 0x000fe200078e021b */
[----:B------:R-:W-:Y:S01]  /*bb50*/  IADD3.X R8, R25, R23, R20, P1, P3 ;  /* 0x0000001719087210 */ /* 0x000fe20000fe6414 */
[----:B------:R-:W-:Y:S01]  /*bb60*/  IMAD.IADD R11, R3, 0x1, R11 ;  /* 0x00000001030b7824 */ /* 0x000fe200078e020b */
[----:B------:R-:W-:Y:S01]  /*bb70*/  IADD3 R2, P0, P1, R21, R4, R2 ;  /* 0x0000000415027210 */ /* 0x000fe2000791e002 */
[----:B---3--:R-:W-:Y:S01]  /*bb80*/  IMAD R4, R13, R9, RZ ;  /* 0x000000090d047224 */ /* 0x008fe200078e02ff */
[----:B------:R-:W-:-:S04]  /*bb90*/  SHF.R.S32.HI R21, RZ, 0x1f, R21 ;  /* 0x0000001fff157819 */ /* 0x000fc80000011415 */
[----:B------:R-:W-:Y:S02]  /*bba0*/  IADD3.X R3, R21, R8, R11, P0, P1 ;  /* 0x0000000815037210 */ /* 0x000fe400007e240b */
[----:B------:R-:W-:Y:S01]  /*bbb0*/  SHF.R.S32.HI R11, RZ, 0x1f, R9 ;  /* 0x0000001fff0b7819 */ /* 0x000fe20000011409 */
[----:B------:R-:W-:-:S04]  /*bbc0*/  IMAD.WIDE.U32 R2, R12, R9, R2 ;  /* 0x000000090c027225 */ /* 0x000fc800078e0002 */
[----:B------:R-:W-:Y:S01]  /*bbd0*/  IMAD R11, R12, R11, R4 ;  /* 0x0000000b0c0b7224 */ /* 0x000fe200078e0204 */
[----:B0-----:R-:W-:-:S04]  /*bbe0*/  LEA R8, P0, R2, R28, 0x2 ;  /* 0x0000001c02087211 */ /* 0x001fc800078010ff */
[----:B------:R-:W-:-:S04]  /*bbf0*/  IADD3 R3, R3, R11, RZ ;  /* 0x0000000b03037210 */ /* 0x000fc80007ffe0ff */
[----:B----4-:R-:W-:Y:S01]  /*bc00*/  LEA.HI.X R9, R2, R29, R3, 0x2, P0 ;  /* 0x0000001d02097211 */ /* 0x010fe200000f1403 */
[----:B------:R-:W-:-:S05]  /*bc10*/  IMAD.MOV.U32 R3, RZ, RZ, -0x800000 ;  /* 0xff800000ff037424 */ /* 0x000fca00078e00ff */
[----:B------:R0:W-:Y:S02]  /*bc20*/  STG.E desc[UR40][R8.64], R3 ;  /* 0x0000000308007986 */ /* 0x0001e4000c101928 */
.L_x_14204:
[----:B------:R-:W-:Y:S05]  /*bc30*/  BSYNC B1 ;  /* 0x0000000000017941 */ /* 0x000fea0003800000 */
.L_x_14203:
[----:B------:R-:W-:Y:S05]  /*bc40*/  @P2 BRA `(.L_x_14199) ;  /* 0x0000000400302947 */ /* 0x000fea0003800000 */
[----:B------:R-:W1:Y:S01]  /*bc50*/  LDC R15, c[0x0][0xbe8] ;  /* 0x0002fa00ff0f7b82 */ /* 0x000e620000000800 */
[----:B------:R-:W-:Y:S01]  /*bc60*/  SHF.R.S32.HI R14, RZ, 0x1f, R24 ;  /* 0x0000001fff0e7819 */ /* 0x000fe20000011418 */
[----:B------:R-:W-:Y:S01]  /*bc70*/  ULDC.64 UR4, c[0x0][0xaa0] ;  /* 0x0002a80000047ab9 */ /* 0x000fe20000000a00 */
[----:B------:R-:W-:Y:S01]  /*bc80*/  ULDC.64 UR6, c[0x0][0xaf0] ;  /* 0x0002bc0000067ab9 */ /* 0x000fe20000000a00 */
[----:B------:R-:W-:Y:S01]  /*bc90*/  IMAD R2, R20, UR4, RZ ;  /* 0x0000000414027c24 */ /* 0x000fe2000f8e02ff */
[----:B------:R-:W-:Y:S01]  /*bca0*/  LEA.HI R14, R14, R24, RZ, 0x3 ;  /* 0x000000180e0e7211 */ /* 0x000fe200078f18ff */
[----:B0-----:R-:W-:Y:S02]  /*bcb0*/  IMAD R8, R157, UR6, RZ ;  /* 0x000000069d087c24 */ /* 0x001fe4000f8e02ff */
[C---:B------:R-:W-:Y:S01]  /*bcc0*/  IMAD R9, R17.reuse, UR5, R2 ;  /* 0x0000000511097c24 */ /* 0x040fe2000f8e0202 */
[----:B------:R-:W-:Y:S01]  /*bcd0*/  SHF.R.S32.HI R14, RZ, 0x3, R14 ;  /* 0x00000003ff0e7819 */ /* 0x000fe2000001140e */
[----:B------:R-:W-:Y:S01]  /*bce0*/  IMAD.WIDE.U32 R2, R17, UR4, RZ ;  /* 0x0000000411027c25 */ /* 0x000fe2000f8e00ff */
[----:B------:R-:W-:-:S03]  /*bcf0*/  ULDC.64 UR4, c[0x0][0xae8] ;  /* 0x0002ba0000047ab9 */ /* 0x000fc60000000a00 */
[----:B------:R-:W-:Y:S02]  /*bd00*/  IMAD R11, R156, 0x30, R14 ;  /* 0x000000309c0b7824 */ /* 0x000fe400078e020e */
[----:B------:R-:W-:Y:S02]  /*bd10*/  IMAD.IADD R3, R3, 0x1, R9 ;  /* 0x0000000103037824 */ /* 0x000fe400078e0209 */
[----:B------:R-:W-:Y:S02]  /*bd20*/  IMAD.IADD R10, R16, 0x1, R11 ;  /* 0x00000001100a7824 */ /* 0x000fe400078e020b */
[----:B------:R-:W-:Y:S01]  /*bd30*/  IMAD.WIDE.U32 R2, R154, UR4, R2 ;  /* 0x000000049a027c25 */ /* 0x000fe2000f8e0002 */
[----:B-1----:R-:W-:-:S03]  /*bd40*/  ISETP.NE.AND P0, PT, R15, 0x1, PT ;  /* 0x000000010f00780c */ /* 0x002fc60003f05270 */
[----:B------:R-:W-:Y:S02]  /*bd50*/  IMAD.MOV.U32 R9, RZ, RZ, R10 ;  /* 0x000000ffff097224 */ /* 0x000fe400078e000a */
[----:B------:R-:W-:Y:S01]  /*bd60*/  IMAD R3, R154, UR5, R3 ;  /* 0x000000059a037c24 */ /* 0x000fe2000f8e0203 */
[----:B------:R-:W-:Y:S01]  /*bd70*/  ULDC.64 UR4, c[0x0][0xae0] ;  /* 0x0002b80000047ab9 */ /* 0x000fe20000000a00 */
[----:B------:R-:W-:Y:S02]  /*bd80*/  IMAD.SHL.U32 R23, R156, 0x8, RZ ;  /* 0x000000089c177824 */ /* 0x000fe400078e00ff */
[----:B------:R-:W-:-:S04]  /*bd90*/  IMAD.WIDE.U32 R2, R153, UR6, R2 ;  /* 0x0000000699027c25 */ /* 0x000fc8000f8e0002 */
[----:B------:R-:W-:Y:S01]  /*bda0*/  IMAD.IADD R18, R14, 0x1, R16 ;  /* 0x000000010e127824 */ /* 0x000fe200078e0210 */
[----:B------:R-:W0:Y:S01]  /*bdb0*/  @P0 LDC R13, c[0x0][0xbec] ;  /* 0x0002fb00ff0d0b82 */ /* 0x000e220000000800 */
[----:B------:R-:W-:Y:S02]  /*bdc0*/  IMAD R17, R0, R15, RZ ;  /* 0x0000000f00117224 */ /* 0x000fe400078e02ff */
[----:B------:R-:W-:Y:S02]  /*bdd0*/  VIADD R0, R18, 0x30 ;  /* 0x0000003012007836 */ /* 0x000fe40000000000 */
[----:B------:R-:W-:-:S03]  /*bde0*/  IMAD.SHL.U32 R24, R156, 0x8, RZ ;  /* 0x000000089c187824 */ /* 0x000fc600078e00ff */
[----:B------:R-:W1:Y:S02]  /*bdf0*/  @P0 LDC R21, c[0x0][0xbf0] ;  /* 0x0002fc00ff150b82 */ /* 0x000e640000000800 */
[----:B------:R-:W-:Y:S01]  /*be00*/  SHF.R.S32.HI R24, RZ, 0x1f, R24 ;  /* 0x0000001fff187819 */ /* 0x000fe20000011418 */
[----:B0-----:R-:W-:-:S04]  /*be10*/  @P0 IMAD.HI.U32 R4, R10, R13, RZ ;  /* 0x0000000d0a040227 */ /* 0x001fc800078e00ff */
[----:B------:R-:W-:Y:S01]  /*be20*/  IMAD R13, R153, UR7, R8 ;  /* 0x00000007990d7c24 */ /* 0x000fe2000f8e0208 */
[----:B-1----:R-:W-:-:S03]  /*be30*/  @P0 SHF.R.U32.HI R9, RZ, R21, R4 ;  /* 0x00000015ff090219 */ /* 0x002fc60000011604 */
        /* <DEDUP_REMOVED lines=22> */
[C---:B------:R-:W-:Y:S02]  /*bfa0*/  VIADD R3, R18.reuse, 0x90 ;  /* 0x0000009012037836 */ /* 0x040fe40000000000 */
        /* <DEDUP_REMOVED lines=22> */
.L_x_14199:
[----:B------:R-:W-:Y:S05]  /*c110*/  BSYNC B0 ;  /* 0x0000000000007941 */ /* 0x000fea0003800000 */
.L_x_14195:
[----:B------:R-:W-:Y:S02]  /*c120*/  ULDC UR4, c[0x0][0xc3c] ;  /* 0x00030f0000047ab9 */ /* 0x000fe40000000800 */
[----:B------:R-:W-:-:S13]  /*c130*/  ISETP.GE.AND P0, PT, R7, UR4, PT ;  /* 0x0000000407007c0c */ /* 0x000fda000bf06270 */
[----:B------:R-:W-:Y:S05]  /*c140*/  @!P0 BRA `(.L_x_14205) ;  /* 0xffffff4c006c8947 */ /* 0x000fea000383ffff */
[----:B------:R-:W-:Y:S05]  /*c150*/  EXIT ;  /* 0x000000000000794d */ /* 0x000fea0003800000 */
.L_x_14158:
        /* <DEDUP_REMOVED lines=16> */
.L_x_14206:
[----:B0-----:R-:W0:Y:S01]  /*c260*/  S2R R0, SR_TID.X ;  /* 0x0000000000007919 */ /* 0x001e220000002100 */
[----:B------:R-:W-:Y:S01]  /*c270*/  ULDC UR4, c[0x0][0xc3c] ;  /* 0x00030f0000047ab9 */ /* 0x000fe20000000800 */
[----:B------:R-:W-:Y:S01]  /*c280*/  MOV R6, RZ ;  /* 0x000000ff00067202 */ /* 0x000fe20000000f00 */
        /* <DEDUP_REMOVED lines=41> */
.L_x_14210:
        /* <DEDUP_REMOVED lines=37> */
.L_x_14208:
        /* <DEDUP_REMOVED lines=13> */
.L_x_14211:
        /* <DEDUP_REMOVED lines=34> */
[----:B0-----:R-:W-:-:S05]  /*ca60*/  IMAD.MOV R8, RZ, RZ, -R3 ;  /* 0x000000ffff087224 */ /* 0x001fca00078e0a03 */
[----:B------:R-:W-:Y:S02]  /*ca70*/  MOV R2, R8 ;  /* 0x0000000800027202 */ /* 0x000fe40000000f00 */
        /* <DEDUP_REMOVED lines=25> */
.L_x_14212:
        /* <DEDUP_REMOVED lines=60> */
.L_x_14213:
[----:B------:R-:W-:-:S05]  /*cfd0*/  LOP3.LUT R2, RZ, R2, RZ, 0x33, !PT ;  /* 0x00000002ff027212 */ /* 0x000fca00078e33ff */
[----:B------:R-:W-:Y:S01]  /*cfe0*/  IMAD.IADD R25, R25, 0x1, R2 ;  /* 0x0000000119197824 */ /* 0x000fe200078e0202 */
[----:B------:R-:W-:Y:S06]  /*cff0*/  BRA `(.L_x_14214) ;  /* 0x00000000000c7947 */ /* 0x000fec0003800000 */
.L_x_14209:
[----:B------:R-:W-:Y:S01]  /*d000*/  MOV R25, RZ ;  /* 0x000000ff00197202 */ /* 0x000fe20000000f00 */
[----:B------:R-:W-:Y:S02]  /*d010*/  IMAD.U32 R24, RZ, RZ, UR6 ;  /* 0x00000006ff187e24 */ /* 0x000fe4000f8e00ff */
[----:B------:R-:W-:-:S07]  /*d020*/  IMAD.MOV.U32 R26, RZ, RZ, RZ ;  /* 0x000000ffff1a7224 */ /* 0x000fce00078e00ff */
.L_x_14214:
[----:B------:R-:W-:-:S13]  /*d030*/  ISETP.NE.AND P0, PT, R0, RZ, PT ;  /* 0x000000ff0000720c */ /* 0x000fda0003f05270 */
[----:B------:R-:W0:Y:S01]  /*d040*/  @!P0 S2R R3, SR_CgaCtaId ;  /* 0x0000000000038919 */ /* 0x000e220000008800 */
[----:B------:R-:W-:-:S04]  /*d050*/  @!P0 MOV R0, 0x400 ;  /* 0x0000040000008802 */ /* 0x000fc80000000f00 */
[----:B0-----:R-:W-:-:S05]  /*d060*/  @!P0 LEA R0, R3, R0, 0x18 ;  /* 0x0000000003008211 */ /* 0x001fca00078ec0ff */
[----:B------:R0:W-:Y:S01]  /*d070*/  @!P0 STS.128 [R0+0x168d0], R24 ;  /* 0x0168d01800008388 */ /* 0x0001e20000000c00 */
[----:B------:R-:W-:Y:S06]  /*d080*/  BAR.ARV 0x5, 0x200 ;  /* 0x0148000000007b1d */ /* 0x000fec0000002000 */
.L_x_14207:
        /* <DEDUP_REMOVED lines=17> */
[C---:B-1----:R-:W-:Y:S01]  /*d1a0*/  LOP3.LUT R4, R5.reuse, 0x7f, RZ, 0xc0, !PT ;  /* 0x0000007f05047812 */ /* 0x042fe200078ec0ff */
[----:B0-----:R-:W-:-:S04]  /*d1b0*/  IMAD.SHL.U32 R0, R5, 0x8, RZ ;  /* 0x0000000805007824 */ /* 0x001fc800078e00ff */
[----:B------:R-:W-:Y:S01]  /*d1c0*/  IMAD.SHL.U32 R3, R4, 0x8, RZ ;  /* 0x0000000804037824 */ /* 0x000fe200078e00ff */
[----:B------:R-:W-:Y:S02]  /*d1d0*/  LOP3.LUT R2, R0, 0x1f8, RZ, 0xc0, !PT ;  /* 0x000001f800027812 */ /* 0x000fe400078ec0ff */
[----:B------:R-:W-:Y:S02]  /*d1e0*/  SHF.R.U32.HI R4, RZ, 0x3, R4 ;  /* 0x00000003ff047819 */ /* 0x000fe40000011604 */
[----:B------:R-:W-:-:S04]  /*d1f0*/  LOP3.LUT R2, R2, 0x38, R5, 0x78, !PT ;  /* 0x0000003802027812 */ /* 0x000fc800078e7805 */
[----:B------:R-:W-:Y:S01]  /*d200*/  LOP3.LUT R2, R2, 0x200, R3, 0xf8, !PT ;  /* 0x0000020002027812 */ /* 0x000fe200078ef803 */
[----:B------:R-:W-:-:S04]  /*d210*/  IMAD.SHL.U32 R3, R5, 0x10, RZ ;  /* 0x0000001005037824 */ /* 0x000fc800078e00ff */
[----:B------:R-:W-:Y:S01]  /*d220*/  IMAD R0, R2, 0x2, R17 ;  /* 0x0000000202007824 */ /* 0x000fe200078e0211 */
[----:B------:R-:W-:-:S04]  /*d230*/  LOP3.LUT R3, R4, 0x70, R3, 0xf8, !PT ;  /* 0x0000007004037812 */ /* 0x000fc800078ef803 */
[----:B------:R3:W-:Y:S03]  /*d240*/  STL [R1+0x8], R0 ;  /* 0x0000080001007387 */ /* 0x0007e60000100800 */
.L_x_14307:
        /* <DEDUP_REMOVED lines=33> */
[----:B------:R-:W-:Y:S01]  /*d460*/  MOV R9, UR4 ;  /* 0x0000000400097c02 */ /* 0x000fe20008000f00 */
        /* <DEDUP_REMOVED lines=17> */
[----:B------:R-:W2:Y:S04]  /*d580*/  LDG.E R6, desc[UR40][R2.64] ;  /* 0x0000002802067981 */ /* 0x000ea8000c1e1900 */
[----:B0-----:R-:W2:Y:S02]  /*d590*/  LDG.E R9, desc[UR40][R2.64+0x4] ;  /* 0x0000042802097981 */ /* 0x001ea4000c1e1900 */
[----:B--2---:R-:W-:-:S05]  /*d5a0*/  IMAD.IADD R10, R9, 0x1, -R6 ;  /* 0x00000001090a7824 */ /* 0x004fca00078e0a06 */
[----:B------:R1:W-:Y:S02]  /*d5b0*/  STL [R1+0x20], R10 ;  /* 0x0000200a01007387 */ /* 0x0003e40000100800 */
.L_x_14216:
[----:B------:R-:W-:Y:S01]  /*d5c0*/  ULDC.64 UR4, c[0x0][0xa20] ;  /* 0x0002880000047ab9 */ /* 0x000fe20000000a00 */
[C---:B------:R-:W-:Y:S01]  /*d5d0*/  LOP3.LUT R6, R26.reuse, 0xff000000, RZ, 0xc0, !PT ;  /* 0xff0000001a067812 */ /* 0x040fe200078ec0ff */
[----:B------:R-:W-:Y:S01]  /*d5e0*/  IMAD.MOV.U32 R23, RZ, RZ, R11 ;  /* 0x000000ffff177224 */ /* 0x000fe200078e000b */
        /* <DEDUP_REMOVED lines=12> */
.L_x_14217:
[----:B------:R-:W-:Y:S05]  /*d6b0*/  @!P0 BRA `(.L_x_14218) ;  /* 0x00000000000c8947 */ /* 0x000fea0003800000 */
[----:B------:R-:W2:Y:S04]  /*d6c0*/  LDG.E R7, desc[UR40][R4.64] ;  /* 0x0000002804077981 */ /* 0x000ea8000c1e1900 */
[----:B------:R-:W2:Y:S02]  /*d6d0*/  LDG.E R2, desc[UR40][R4.64+0x4] ;  /* 0x0000042804027981 */ /* 0x000ea4000c1e1900 */
[----:B--2---:R-:W-:-:S07]  /*d6e0*/  IMAD.IADD R7, R2, 0x1, -R7 ;  /* 0x0000000102077824 */ /* 0x004fce00078e0a07 */
.L_x_14218:
[----:B-----5:R-:W-:Y:S01]  /*d6f0*/  IMAD.IADD R7, R7, 0x1, -R0 ;  /* 0x0000000107077824 */ /* 0x020fe200078e0a00 */
[----:B0-----:R-:W-:Y:S01]  /*d700*/  LOP3.LUT R9, R6, 0xff, RZ, 0xc0, !PT ;  /* 0x000000ff06097812 */ /* 0x001fe200078ec0ff */
[----:B------:R-:W0:Y:S01]  /*d710*/  LDC R0, c[0x0][0x448] ;  /* 0x00011200ff007b82 */ /* 0x000e220000000800 */
[----:B--2---:R-:W-:Y:S01]  /*d720*/  IMAD R2, R25, 0xc0, RZ ;  /* 0x000000c019027824 */ /* 0x004fe200078e02ff */
[----:B------:R-:W-:Y:S01]  /*d730*/  BSSY B0, `(.L_x_14219) ;  /* 0x0000036000007945 */ /* 0x000fe20003800000 */
[----:B------:R-:W-:Y:S02]  /*d740*/  IMAD.MOV.U32 R4, RZ, RZ, RZ ;  /* 0x000000ffff047224 */ /* 0x000fe400078e00ff */
[----:B------:R-:W-:Y:S01]  /*d750*/  VIADD R2, R2, 0xbf ;  /* 0x000000bf02027836 */ /* 0x000fe20000000000 */
[----:B0-----:R-:W-:-:S13]  /*d760*/  ISETP.NE.AND P0, PT, R0, 0x1, PT ;  /* 0x000000010000780c */ /* 0x001fda0003f05270 */
[----:B------:R-:W0:Y:S08]  /*d770*/  @P0 LDC R3, c[0x0][0x44c] ;  /* 0x00011300ff030b82 */ /* 0x000e300000000800 */
[----:B------:R-:W2:Y:S01]  /*d780*/  @P0 LDC R0, c[0x0][0x450] ;  /* 0x00011400ff000b82 */ /* 0x000ea20000000800 */
[----:B0-----:R-:W-:-:S05]  /*d790*/  @P0 IMAD.HI.U32 R3, R2, R3, RZ ;  /* 0x0000000302030227 */ /* 0x001fca00078e00ff */
[----:B--2---:R-:W-:Y:S02]  /*d7a0*/  @P0 SHF.R.U32.HI R2, RZ, R0, R3 ;  /* 0x00000000ff020219 */ /* 0x004fe40000011603 */
[C---:B------:R-:W-:Y:S01]  /*d7b0*/  IADD3 R3, R7.reuse, 0x80, -R10 ;  /* 0x0000008007037810 */ /* 0x040fe20007ffe80a */
        /* <DEDUP_REMOVED lines=8> */
[----:B------:R-:W-:Y:S01]  /*d840*/  VIMNMX R8, R7, R0, PT ;  /* 0x0000000007087248 */ /* 0x000fe20003fe0100 */
[----:B------:R-:W-:Y:S01]  /*d850*/  IMAD.MOV.U32 R7, RZ, RZ, R4 ;  /* 0x000000ffff077224 */ /* 0x000fe200078e0004 */
[----:B------:R-:W-:Y:S02]  /*d860*/  SHF.R.U32.HI R0, RZ, 0x10, R6 ;  /* 0x00000010ff007819 */ /* 0x000fe40000011606 */
[----:B------:R-:W-:Y:S01]  /*d870*/  ISETP.GE.AND P1, PT, R8, 0x1, PT ;  /* 0x000000010800780c */ /* 0x000fe20003f26270 */
[----:B------:R0:W-:Y:S01]  /*d880*/  STL [R1+0x14], R8 ;  /* 0x0000140801007387 */ /* 0x0001e20000100800 */
[----:B------:R-:W-:-:S03]  /*d890*/  ISETP.NE.AND P0, PT, R0, RZ, PT ;  /* 0x000000ff0000720c */ /* 0x000fc60003f05270 */
[----:B------:R0:W-:Y:S04]  /*d8a0*/  STL [R1+0x1c], R4 ;  /* 0x00001c0401007387 */ /* 0x0001e80000100800 */
[----:B------:R0:W-:Y:S06]  /*d8b0*/  STL [R1+0x38], R9 ;  /* 0x0000380901007387 */ /* 0x0001ec0000100800 */
[----:B------:R-:W2:Y:S01]  /*d8c0*/  @!P0 LDC R0, c[0x0][0x9f0] ;  /* 0x00027c00ff008b82 */ /* 0x000ea20000000800 */
[----:B------:R-:W-:Y:S05]  /*d8d0*/  @!P1 BRA `(.L_x_14220) ;  /* 0x00000000006c9947 */ /* 0x000fea0003800000 */
[-C--:B0-2---:R-:W-:Y:S02]  /*d8e0*/  IABS R4, R0.reuse ;  /* 0x0000000000047213 */ /* 0x085fe40000000000 */
[----:B------:R-:W-:Y:S02]  /*d8f0*/  IABS R6, R0 ;  /* 0x0000000000067213 */ /* 0x000fe40000000000 */
[----:B------:R-:W0:Y:S02]  /*d900*/  I2F.RP R2, R4 ;  /* 0x0000000400027306 */ /* 0x000e240000209400 */
[----:B------:R-:W-:-:S06]  /*d910*/  IADD3 R6, RZ, -R6, RZ ;  /* 0x80000006ff067210 */ /* 0x000fcc0007ffe0ff */
        /* <DEDUP_REMOVED lines=23> */
.L_x_14220:
[----:B------:R-:W-:Y:S05]  /*da90*/  BSYNC B0 ;  /* 0x0000000000007941 */ /* 0x000fea0003800000 */
.L_x_14219:
[----:B--2---:R-:W-:Y:S01]  /*daa0*/  IMAD.MOV.U32 R0, RZ, RZ, R7 ;  /* 0x000000ffff007224 */ /* 0x004fe200078e0007 */
[----:B------:R-:W-:Y:S03]  /*dab0*/  BSSY B7, `(.L_x_14221) ;  /* 0x0000358000077945 */ /* 0x000fe60003800000 */
[----:B------:R-:W-:-:S05]  /*dac0*/  IMAD R2, R9, R0, RZ ;  /* 0x0000000009027224 */ /* 0x000fca00078e02ff */
[----:B------:R-:W-:Y:S01]  /*dad0*/  VIADDMNMX R0, R2, R0, R8, PT ;  /* 0x0000000002007246 */ /* 0x000fe20003800108 */
[----:B------:R2:W-:Y:S03]  /*dae0*/  STL [R1+0x4], R2 ;  /* 0x0000040201007387 */ /* 0x0005e60000100800 */
[----:B------:R-:W-:Y:S01]  /*daf0*/  ISETP.GT.AND P0, PT, R0, R2, PT ;  /* 0x000000020000720c */ /* 0x000fe20003f04270 */
[----:B------:R2:W-:-:S12]  /*db00*/  STL [R1+0x18], R0 ;  /* 0x0000180001007387 */ /* 0x0005d80000100800 */
[----:B------:R-:W-:Y:S05]  /*db10*/  @P0 BRA `(.L_x_14222) ;  /* 0x0000000000440947 */ /* 0x000fea0003800000 */
[----:B--2---:R-:W2:Y:S02]  /*db20*/  S2R R0, SR_TID.X ;  /* 0x0000000000007919 */ /* 0x004ea40000002100 */
[----:B--2---:R-:W-:-:S04]  /*db30*/  LOP3.LUT R0, R0, 0x7f, RZ, 0xc0, !PT ;  /* 0x0000007f00007812 */ /* 0x004fc800078ec0ff */
[----:B------:R-:W-:-:S13]  /*db40*/  ISETP.NE.AND P0, PT, R0, RZ, PT ;  /* 0x000000ff0000720c */ /* 0x000fda0003f05270 */
[----:B------:R-:W-:Y:S05]  /*db50*/  @P0 BRA `(.L_x_14223) ;  /* 0x0000003400340947 */ /* 0x000fea0003800000 */
[----:B------:R-:W2:Y:S01]  /*db60*/  S2R R5, SR_LANEID ;  /* 0x0000000000057919 */ /* 0x000ea20000000000 */
[----:B------:R-:W-:Y:S01]  /*db70*/  VOTEU.ANY UR4, UPT, PT ;  /* 0x0000000000047886 */ /* 0x000fe200038e0100 */
[----:B------:R-:W4:Y:S01]  /*db80*/  LDC.64 R2, c[0x0][0xc60] ;  /* 0x00031800ff027b82 */ /* 0x000f220000000a00 */
[----:B------:R-:W2:Y:S02]  /*db90*/  FLO.U32 R0, UR4 ;  /* 0x0000000400007d00 */ /* 0x000ea400080e0000 */
[----:B--2---:R-:W-:-:S06]  /*dba0*/  ISETP.EQ.U32.AND P0, PT, R0, R5, PT ;  /* 0x000000050000720c */ /* 0x004fcc0003f02070 */
[----:B------:R-:W4:Y:S07]  /*dbb0*/  POPC R5, UR4 ;  /* 0x0000000400057d09 */ /* 0x000f2e0008000000 */
[----:B----4-:R-:W2:Y:S01]  /*dbc0*/  @P0 ATOMG.E.ADD.STRONG.GPU PT, R3, desc[UR40][R2.64], R5 ;  /* 0x00000005020309a8 */ /* 0x010ea200081ee1e8 */
[----:B0-----:R-:W0:Y:S02]  /*dbd0*/  S2R R4, SR_LTMASK ;  /* 0x0000000000047919 */ /* 0x001e240000003900 */
[----:B0-----:R-:W-:-:S04]  /*dbe0*/  LOP3.LUT R4, R4, UR4, RZ, 0xc0, !PT ;  /* 0x0000000404047c12 */ /* 0x001fc8000f8ec0ff */
[----:B---3--:R-:W0:Y:S01]  /*dbf0*/  POPC R7, R4 ;  /* 0x0000000400077309 */ /* 0x008e220000000000 */
[----:B--2---:R-:W0:Y:S02]  /*dc00*/  SHFL.IDX PT, R0, R3, R0, 0x1f ;  /* 0x00001f0003007589 */ /* 0x004e2400000e0000 */
[----:B0-----:R-:W-:Y:S01]  /*dc10*/  IADD3 R24, R0, UR36, R7 ;  /* 0x0000002400187c10 */ /* 0x001fe2000fffe007 */
[----:B------:R-:W-:Y:S06]  /*dc20*/  BRA `(.L_x_14223) ;  /* 0x0000003400007947 */ /* 0x000fec0003800000 */
.L_x_14222:
[----:B--2---:R-:W-:Y:S01]  /*dc30*/  VIADD R0, R17, 0xe400 ;  /* 0x0000e40011007836 */ /* 0x004fe20000000000 */
[----:B------:R-:W-:Y:S04]  /*dc40*/  BSSY B6, `(.L_x_14224) ;  /* 0x0000013000067945 */ /* 0x000fe80003800000 */
[----:B------:R-:W-:-:S13]  /*dc50*/  LOP3.LUT P0, RZ, R0, 0x3ff, RZ, 0xc0, !PT ;  /* 0x000003ff00ff7812 */ /* 0x000fda000780c0ff */
[----:B------:R-:W-:Y:S05]  /*dc60*/  @!P0 BRA `(.L_x_14225) ;  /* 0x0000000000408947 */ /* 0x000fea0003800000 */
[----:B------:R-:W-:Y:S01]  /*dc70*/  MOV R2, 0x0 ;  /* 0x0000000000027802 */ /* 0x000fe20000000f00 */
[----:B------:R-:W-:Y:S01]  /*dc80*/  ULDC.64 UR6, c[0x4][0x1b8] ;  /* 0x01006e0000067ab9 */ /* 0x000fe20000000a00 */
[----:B------:R-:W-:Y:S01]  /*dc90*/  ULDC.64 UR8, c[0x4][0x1c0] ;  /* 0x0100700000087ab9 */ /* 0x000fe20000000a00 */
[----:B------:R-:W-:Y:S01]  /*dca0*/  ULDC.64 UR4, c[0x4][0x8] ;  /* 0x0100020000047ab9 */ /* 0x000fe20000000a00 */
[----:B0-----:R-:W-:Y:S01]  /*dcb0*/  IMAD.U32 R4, RZ, RZ, UR6 ;  /* 0x00000006ff047e24 */ /* 0x001fe2000f8e00ff */
[----:B------:R-:W-:Y:S01]  /*dcc0*/  MOV R13, RZ ;  /* 0x000000ff000d7202 */ /* 0x000fe20000000f00 */
[----:B------:R-:W0:Y:S01]  /*dcd0*/  LDC.64 R2, c[0x4][R2] ;  /* 0x0100000002027b82 */ /* 0x000e220000000a00 */
[----:B------:R-:W-:Y:S02]  /*dce0*/  IMAD.U32 R5, RZ, RZ, UR7 ;  /* 0x00000007ff057e24 */ /* 0x000fe4000f8e00ff */
[----:B------:R-:W-:Y:S02]  /*dcf0*/  IMAD.U32 R6, RZ, RZ, UR8 ;  /* 0x00000008ff067e24 */ /* 0x000fe4000f8e00ff */
[----:B---3--:R-:W-:-:S02]  /*dd00*/  IMAD.U32 R7, RZ, RZ, UR9 ;  /* 0x00000009ff077e24 */ /* 0x008fc4000f8e00ff */
[----:B-1----:R-:W-:Y:S02]  /*dd10*/  IMAD.U32 R10, RZ, RZ, UR4 ;  /* 0x00000004ff0a7e24 */ /* 0x002fe4000f8e00ff */
[----:B------:R-:W-:Y:S02]  /*dd20*/  IMAD.U32 R11, RZ, RZ, UR5 ;  /* 0x00000005ff0b7e24 */ /* 0x000fe4000f8e00ff */
[----:B------:R-:W-:Y:S02]  /*dd30*/  IMAD.MOV.U32 R8, RZ, RZ, 0x70 ;  /* 0x00000070ff087424 */ /* 0x000fe400078e00ff */
[----:B------:R-:W-:-:S07]  /*dd40*/  IMAD.MOV.U32 R12, RZ, RZ, 0x1 ;  /* 0x00000001ff0c7424 */ /* 0x000fce00078e00ff */
[----:B------:R-:W-:-:S07]  /*dd50*/  LEPC R20, `(.L_x_14225) ;  /* 0x000000001014794e */ /* 0x000fce0000000000 */
[----:B0-----:R-:W-:Y:S05]  /*dd60*/  CALL.ABS.NOINC R2 ;  /* 0x0000000002007343 */ /* 0x001fea0003c00000 */
.L_x_14225:
[----:B------:R-:W-:Y:S05]  /*dd70*/  BSYNC B6 ;  /* 0x0000000000067941 */ /* 0x000fea0003800000 */
.L_x_14224:
        /* <DEDUP_REMOVED lines=12> */
[----:B---3--:R-:W-:-:S02]  /*de40*/  IMAD.U32 R7, RZ, RZ, UR9 ;  /* 0x00000009ff077e24 */ /* 0x008fc4000f8e00ff */
[----:B-1----:R-:W-:Y:S02]  /*de50*/  IMAD.U32 R10, RZ, RZ, UR4 ;  /* 0x00000004ff0a7e24 */ /* 0x002fe4000f8e00ff */
[----:B------:R-:W-:Y:S02]  /*de60*/  IMAD.U32 R11, RZ, RZ, UR5 ;  /* 0x00000005ff0b7e24 */ /* 0x000fe4000f8e00ff */
[----:B------:R-:W-:Y:S02]  /*de70*/  IMAD.MOV.U32 R8, RZ, RZ, 0x70 ;  /* 0x00000070ff087424 */ /* 0x000fe400078e00ff */
[----:B------:R-:W-:Y:S02]  /*de80*/  IMAD.MOV.U32 R12, RZ, RZ, 0x1 ;  /* 0x00000001ff0c7424 */ /* 0x000fe400078e00ff */
[----:B--2---:R-:W-:-:S07]  /*de90*/  IMAD.MOV.U32 R13, RZ, RZ, RZ ;  /* 0x000000ffff0d7224 */ /* 0x004fce00078e00ff */
[----:B------:R-:W-:-:S07]  /*dea0*/  LEPC R20, `(.L_x_14228) ;  /* 0x000000001014794e */ /* 0x000fce0000000000 */
[----:B----4-:R-:W-:Y:S05]  /*deb0*/  CALL.ABS.NOINC R2 ;  /* 0x0000000002007343 */ /* 0x010fea0003c00000 */
.L_x_14228:
        /* <DEDUP_REMOVED lines=15> */
.L_x_14227:
[----:B------:R-:W-:Y:S05]  /*dfb0*/  BSYNC B6 ;  /* 0x0000000000067941 */ /* 0x000fea0003800000 */
.L_x_14226:
[----:B------:R-:W-:Y:S01]  /*dfc0*/  ULDC.64 UR4, c[0x0][0x9f8] ;  /* 0x00027e0000047ab9 */ /* 0x000fe20000000a00 */
[----:B------:R-:W2:Y:S01]  /*dfd0*/  LDL R20, [R1+0x18] ;  /* 0x0000180001147983 */ /* 0x000ea20000100800 */
        /* <DEDUP_REMOVED lines=10> */
[----:B--2---:R-:W-:Y:S01]  /*e080*/  VIADD R22, R20, 0xffffffff ;  /* 0xffffffff14167836 */ /* 0x004fe20000000000 */
[----:B-----5:R-:W-:Y:S02]  /*e090*/  SHF.R.S32.HI R29, RZ, 0x1f, R23 ;  /* 0x0000001fff1d7819 */ /* 0x020fe40000011417 */
[----:B------:R-:W-:Y:S01]  /*e0a0*/  SEL R19, R23, RZ, !P0 ;  /* 0x000000ff17137207 */ /* 0x000fe20004000000 */
[----:B------:R-:W-:Y:S08]  /*e0b0*/  BRA.DIV UR4, `(.L_x_14229) ;  /* 0x0000004604807947 */ /* 0x000ff0000b800000 */
[----:B------:R-:W2:Y:S02]  /*e0c0*/  S2R R0, SR_TID.X ;  /* 0x0000000000007919 */ /* 0x000ea40000002100 */
[----:B--2---:R-:W-:-:S04]  /*e0d0*/  SHF.R.U32.HI R0, RZ, 0x5, R0 ;  /* 0x00000005ff007819 */ /* 0x004fc80000011600 */
[----:B------:R-:W-:-:S05]  /*e0e0*/  LOP3.LUT R0, R0, 0x3, RZ, 0xc0, !PT ;  /* 0x0000000300007812 */ /* 0x000fca00078ec0ff */
[----:B------:R2:W4:Y:S02]  /*e0f0*/  SHFL.IDX PT, R14, R0, RZ, 0x1f ;  /* 0x00001fff000e7589 */ /* 0x00052400000e0000 */
.L_x_14323:
[----:B------:R-:W-:Y:S02]  /*e100*/  PLOP3.LUT P1, PT, PT, PT, PT, 0x8, 0x0 ;  /* 0x000000000000781c */ /* 0x000fe40003f2e170 */
[----:B----4-:R-:W-:Y:S02]  /*e110*/  ISETP.NE.AND P0, PT, R14, RZ, PT ;  /* 0x000000ff0e00720c */ /* 0x010fe40003f05270 */
[----:B--2---:R-:W-:-:S05]  /*e120*/  P2R R0, PR, RZ, 0x2 ;  /* 0x00000002ff007803 */ /* 0x004fca0000000000 */
[----:B------:R2:W-:Y:S06]  /*e130*/  STL [R1], R0 ;  /* 0x0000000001007387 */ /* 0x0005ec0000100800 */
[----:B------:R-:W-:Y:S05]  /*e140*/  @P0 BRA `(.L_x_14230) ;  /* 0x0000000000ec0947 */ /* 0x000fea0003800000 */
[----:B------:R-:W-:-:S03]  /*e150*/  UMOV UR4, 0xffffffff ;  /* 0xffffffff00047882 */ /* 0x000fc60000000000 */
[----:B------:R-:W-:Y:S05]  /*e160*/  BRA.DIV UR4, `(.L_x_14231) ;  /* 0x0000004604887947 */ /* 0x000fea000b800000 */
[----:B------:R-:W-:-:S13]  /*e170*/  ELECT P6, URZ, PT ;  /* 0x00000000003f782f */ /* 0x000fda00038c0000 */
.L_x_14326:
[----:B------:R-:W-:Y:S05]  /*e180*/  @!P6 BRA `(.L_x_14230) ;  /* 0x0000000000dce947 */ /* 0x000fea0003800000 */
[----:B------:R-:W-:-:S04]  /*e190*/  ISETP.NE.U32.AND P0, PT, R2, RZ, PT ;  /* 0x000000ff0200720c */ /* 0x000fc80003f05070 */
[----:B------:R-:W-:-:S13]  /*e1a0*/  ISETP.NE.AND.EX P0, PT, R3, RZ, PT, P0 ;  /* 0x000000ff0300720c */ /* 0x000fda0003f05300 */
[----:B------:R-:W-:Y:S05]  /*e1b0*/  @!P0 BRA `(.L_x_14232) ;  /* 0x0000000000448947 */ /* 0x000fea0003800000 */
[----:B------:R-:W4:Y:S01]  /*e1c0*/  LDC R6, c[0x0][0x43c] ;  /* 0x00010f00ff067b82 */ /* 0x000f220000000800 */
[----:B------:R-:W-:Y:S01]  /*e1d0*/  ULDC.64 UR4, c[0x0][0x428] ;  /* 0x00010a0000047ab9 */ /* 0x000fe20000000a00 */
[----:B----4-:R-:W-:-:S13]  /*e1e0*/  ISETP.NE.AND P0, PT, R6, 0x1, PT ;  /* 0x000000010600780c */ /* 0x010fda0003f05270 */
        /* <DEDUP_REMOVED lines=14> */
.L_x_14232:
[----:B--2---:R-:W-:Y:S01]  /*e2d0*/  IMAD R0, R18, 0x8, R17 ;  /* 0x0000000812007824 */ /* 0x004fe200078e0211 */
[----:B----4-:R-:W-:-:S04]  /*e2e0*/  SHF.L.U32 R2, R28, 0x1f, RZ ;  /* 0x0000001f1c027819 */ /* 0x010fc800000006ff */
[----:B------:R-:W2:Y:S02]  /*e2f0*/  SYNCS.PHASECHK.TRANS64.TRYWAIT P0, [R0+URZ+0x16840], R2 ;  /* 0x01684002000075a7 */ /* 0x000ea4000800017f */
[----:B--2---:R-:W-:Y:S05]  /*e300*/  @!P0 BRA `(.L_x_14233) ;  /* 0x0000004400408947 */ /* 0x004fea0003800000 */
.L_x_14327:
[----:B------:R-:W4:Y:S02]  /*e310*/  S2R R3, SR_TID.X ;  /* 0x0000000000037919 */ /* 0x000f240000002100 */
[----:B----4-:R-:W-:-:S04]  /*e320*/  LOP3.LUT R3, R3, 0x7f, RZ, 0xc0, !PT ;  /* 0x0000007f03037812 */ /* 0x010fc800078ec0ff */
[----:B------:R-:W-:-:S13]  /*e330*/  ISETP.NE.AND P0, PT, R3, RZ, PT ;  /* 0x000000ff0300720c */ /* 0x000fda0003f05270 */
[----:B------:R-:W-:Y:S05]  /*e340*/  @P0 BRA `(.L_x_14234) ;  /* 0x00000000001c0947 */ /* 0x000fea0003800000 */
[----:B------:R-:W4:Y:S01]  /*e350*/  S2R R3, SR_TID.X ;  /* 0x0000000000037919 */ /* 0x000f220000002100 */
[----:B--2---:R-:W-:-:S04]  /*e360*/  IMAD.MOV.U32 R2, RZ, RZ, 0x4000 ;  /* 0x00004000ff027424 */ /* 0x004fc800078e00ff */
[----:B------:R2:W-:Y:S01]  /*e370*/  SYNCS.ARRIVE.TRANS64 RZ, [R0+URZ+0x16830], R2 ;  /* 0x0168300200ff79a7 */ /* 0x0005e2000800003f */
[----:B----4-:R-:W-:-:S04]  /*e380*/  LOP3.LUT R3, R3, 0x1f, RZ, 0xc0, !PT ;  /* 0x0000001f03037812 */ /* 0x010fc800078ec0ff */
[----:B------:R-:W-:-:S13]  /*e390*/  ISETP.NE.AND P0, PT, R3, RZ, PT ;  /* 0x000000ff0300720c */ /* 0x000fda0003f05270 */
[----:B--2---:R-:W-:Y:S05]  /*e3a0*/  @!P0 BRA `(.L_x_14234) ;  /* 0x0000000000048947 */ /* 0x004fea0003800000 */
[----:B------:R-:W-:Y:S01]  /*e3b0*/  BPT.TRAP 0x1 ;  /* 0x000000040000795c */ /* 0x000fe20000300000 */
.L_x_14234:
        /* <DEDUP_REMOVED lines=14> */
[----:B------:R-:W-:Y:S02]  /*e4a0*/  ULEA UR11, UR11, UR4, 0x7 ;  /* 0x000000040b0b7291 */ /* 0x000fe4000f8e383f */
[----:B------:R-:W-:Y:S01]  /*e4b0*/  UIADD3 UR8, UR8, 0xe400, URZ ;  /* 0x0000e40008087890 */ /* 0x000fe2000fffe03f */
[----:B------:R-:W-:Y:S01]  /*e4c0*/  UMOV UR4, 0x0 ;  /* 0x0000000000047882 */ /* 0x000fe20000000000 */
[----:B------:R4:W-:Y:S07]  /*e4d0*/  STL [R1], R0 ;  /* 0x0000000001007387 */ /* 0x0009ee0000100800 */
[----:B------:R4:W-:Y:S01]  /*e4e0*/  UTMALDG.4D [UR8], [UR6], desc[UR4] ;  /* 0x00000408060075b4 */ /* 0x0009e20008019000 */
[----:B------:R-:W-:-:S02]  /*e4f0*/  NOP ;  /* 0x0000000000007918 */ /* 0x000fc40000000000 */
.L_x_14230:
[----:B0-----:R-:W5:Y:S04]  /*e500*/  LDL.LU R4, [R1+0x10] ;  /* 0x0000100001047983 */ /* 0x001f680000300800 */
[----:B------:R-:W3:Y:S04]  /*e510*/  LDL.LU R6, [R1+0xc] ;  /* 0x00000c0001067983 */ /* 0x000ee80000300800 */
[----:B------:R-:W3:Y:S01]  /*e520*/  LDL.LU R3, [R1+0x24] ;  /* 0x0000240001037983 */ /* 0x000ee20000300800 */
[----:B------:R-:W-:Y:S05]  /*e530*/  WARPSYNC.ALL ;  /* 0x0000000000007948 */ /* 0x000fea0003800000 */
[----:B----4-:R-:W-:Y:S01]  /*e540*/  ULDC.64 UR6, c[0x0][0xa00] ;  /* 0x0002800000067ab9 */ /* 0x010fe20000000a00 */
[----:B------:R-:W-:Y:S01]  /*e550*/  ULDC.64 UR4, c[0x0][0x298] ;  /* 0x0000a60000047ab9 */ /* 0x000fe20000000a00 */
[----:B--2---:R-:W-:Y:S01]  /*e560*/  VIADD R0, R17, 0x8400 ;  /* 0x0000840011007836 */ /* 0x004fe20000000000 */
[----:B------:R-:W-:Y:S01]  /*e570*/  BAR.SYNC.DEFER_BLOCKING 0x8, 0x200 ;  /* 0x0208000000007b1d */ /* 0x000fe20000010000 */
[----:B------:R-:W-:-:S03]  /*e580*/  ISETP.NE.U32.AND P0, PT, RZ, UR6, PT ;  /* 0x00000006ff007c0c */ /* 0x000fc6000bf05070 */
[----:B------:R-:W-:Y:S02]  /*e590*/  LOP3.LUT P1, RZ, R0, 0x3ff, RZ, 0xc0, !PT ;  /* 0x000003ff00ff7812 */ /* 0x000fe4000782c0ff */
[----:B------:R-:W-:Y:S01]  /*e5a0*/  ISETP.NE.AND.EX P0, PT, RZ, UR7, PT, P0 ;  /* 0x00000007ff007c0c */ /* 0x000fe2000bf05300 */
[----:B------:R-:W-:Y:S01]  /*e5b0*/  BSSY B6, `(.L_x_14235) ;  /* 0x000001d000067945 */ /* 0x000fe20003800000 */
[----:B-----5:R-:W-:Y:S02]  /*e5c0*/  SHF.R.S32.HI R2, RZ, 0x1f, R4 ;  /* 0x0000001fff027819 */ /* 0x020fe40000011404 */
[----:B---3--:R-:W-:-:S03]  /*e5d0*/  SEL R6, R6, RZ, !P0 ;  /* 0x000000ff06067207 */ /* 0x008fc60004000000 */
[----:B------:R-:W-:-:S04]  /*e5e0*/  IMAD R2, R2, UR4, RZ ;  /* 0x0000000402027c24 */ /* 0x000fc8000f8e02ff */
[C---:B------:R-:W-:Y:S01]  /*e5f0*/  IMAD R0, R4.reuse, UR5, R2 ;  /* 0x0000000504007c24 */ /* 0x040fe2000f8e0202 */
[----:B------:R-:W-:Y:S01]  /*e600*/  SEL R2, R3, RZ, !P0 ;  /* 0x000000ff03027207 */ /* 0x000fe20004000000 */
        /* <DEDUP_REMOVED lines=16> */
[----:B-1----:R-:W-:-:S02]  /*e710*/  IMAD.U32 R10, RZ, RZ, UR4 ;  /* 0x00000004ff0a7e24 */ /* 0x002fc4000f8e00ff */
[----:B------:R-:W-:Y:S02]  /*e720*/  IMAD.U32 R11, RZ, RZ, UR5 ;  /* 0x00000005ff0b7e24 */ /* 0x000fe4000f8e00ff */
[----:B------:R-:W-:Y:S02]  /*e730*/  IMAD.MOV.U32 R8, RZ, RZ, 0x70 ;  /* 0x00000070ff087424 */ /* 0x000fe400078e00ff */
[----:B------:R-:W-:Y:S02]  /*e740*/  IMAD.MOV.U32 R12, RZ, RZ, 0x1 ;  /* 0x00000001ff0c7424 */ /* 0x000fe400078e00ff */
[----:B------:R-:W-:-:S07]  /*e750*/  IMAD.MOV.U32 R13, RZ, RZ, RZ ;  /* 0x000000ffff0d7224 */ /* 0x000fce00078e00ff */
[----:B------:R-:W-:-:S07]  /*e760*/  LEPC R20, `(.L_x_14236) ;  /* 0x000000001014794e */ /* 0x000fce0000000000 */
[----:B0-----:R-:W-:Y:S05]  /*e770*/  CALL.ABS.NOINC R2 ;  /* 0x0000000002007343 */ /* 0x001fea0003c00000 */
.L_x_14236:
[----:B------:R-:W-:Y:S05]  /*e780*/  BSYNC B6 ;  /* 0x0000000000067941 */ /* 0x000fea0003800000 */
.L_x_14235:
        /* <DEDUP_REMOVED lines=8> */
[----:B-1----:R0:W5:Y:S01]  /*e810*/  LDL R10, [R1+0x8] ;  /* 0x00000800010a7983 */ /* 0x0021620000100800 */
[----:B---3--:R-:W-:-:S13]  /*e820*/  ISETP.NE.AND P1, PT, R9, 0x1, PT ;  /* 0x000000010900780c */ /* 0x008fda0003f25270 */
[----:B------:R-:W1:Y:S08]  /*e830*/  @P1 LDC R5, c[0x0][0x450] ;  /* 0x00011400ff051b82 */ /* 0x000e700000000800 */
[----:B------:R-:W3:Y:S01]  /*e840*/  @P1 LDC R8, c[0x0][0x450] ;  /* 0x00011400ff081b82 */ /* 0x000ee20000000800 */
        /* <DEDUP_REMOVED lines=19> */
[----:B-1----:R-:W-:-:S04]  /*e980*/  @P1 SHF.R.U32.HI R4, RZ, R5, R0 ;  /* 0x00000005ff041219 */ /* 0x002fc80000011600 */
[----:B------:R-:W-:-:S05]  /*e990*/  SHF.R.S32.HI R0, RZ, 0x1f, R4 ;  /* 0x0000001fff007819 */ /* 0x000fca0000011404 */
[----:B------:R-:W-:-:S04]  /*e9a0*/  IMAD R0, R0, UR4, RZ ;  /* 0x0000000400007c24 */ /* 0x000fc8000f8e02ff */
[C---:B------:R-:W-:Y:S02]  /*e9b0*/  IMAD R7, R4.reuse, UR5, R0 ;  /* 0x0000000504077c24 */ /* 0x040fe4000f8e0200 */
[----:B------:R-:W-:Y:S02]  /*e9c0*/  IMAD.MOV R0, RZ, RZ, -R4 ;  /* 0x000000ffff007224 */ /* 0x000fe400078e0a04 */
[----:B------:R-:W-:-:S04]  /*e9d0*/  IMAD.WIDE.U32 R4, R4, UR4, R2 ;  /* 0x0000000404047c25 */ /* 0x000fc8000f8e0002 */
[----:B------:R-:W-:Y:S02]  /*e9e0*/  IMAD R0, R9, R0, R6 ;  /* 0x0000000009007224 */ /* 0x000fe400078e0206 */
[----:B------:R-:W-:-:S03]  /*e9f0*/  IMAD.IADD R5, R5, 0x1, R7 ;  /* 0x0000000105057824 */ /* 0x000fc600078e0207 */
        /* <DEDUP_REMOVED lines=11> */
[----:B---3--:R-:W-:-:S05]  /*eab0*/  @P1 SHF.R.U32.HI R6, RZ, R8, R7 ;  /* 0x00000008ff061219 */ /* 0x008fca0000011607 */
        /* <DEDUP_REMOVED lines=8> */
[----:B0-----:R-:W-:-:S03]  /*eb40*/  IMAD.SHL.U32 R20, R11, 0x8, RZ ;  /* 0x000000080b147824 */ /* 0x001fc600078e00ff */
[----:B------:R-:W-:Y:S01]  /*eb50*/  IADD3 R3, R3, R7, RZ ;  /* 0x0000000703037210 */ /* 0x000fe20007ffe0ff */
[----:B------:R-:W-:Y:S01]  /*eb60*/  IMAD R6, R6, UR6, RZ ;  /* 0x0000000606067c24 */ /* 0x000fe2000f8e02ff */
[----:B------:R-:W-:Y:S01]  /*eb70*/  LOP3.LUT R20, R20, 0x38, RZ, 0xc0, !PT ;  /* 0x0000003814147812 */ /* 0x000fe200078ec0ff */
[----:B------:R-:W-:-:S04]  /*eb80*/  IMAD.WIDE.U32 R2, R5, UR6, R2 ;  /* 0x0000000605027c25 */ /* 0x000fc8000f8e0002 */
[----:B------:R-:W-:Y:S01]  /*eb90*/  IMAD R6, R5, UR7, R6 ;  /* 0x0000000705067c24 */ /* 0x000fe2000f8e0206 */
[----:B------:R-:W-:-:S03]  /*eba0*/  LEA R5, P1, R2, UR8, 0x1 ;  /* 0x0000000802057c11 */ /* 0x000fc6000f8208ff */
[----:B------:R-:W-:Y:S01]  /*ebb0*/  IMAD.IADD R6, R3, 0x1, R6 ;  /* 0x0000000103067824 */ /* 0x000fe200078e0206 */
[----:B------:R-:W-:Y:S01]  /*ebc0*/  ISETP.GE.AND P0, PT, R20, UR4, PT ;  /* 0x0000000414007c0c */ /* 0x000fe2000bf06270 */
        /* <DEDUP_REMOVED lines=111> */
.L_x_14352:
[----:B------:R-:W-:Y:S02]  /*f2c0*/  VIADD R25, R25, 0xb0 ;  /* 0x000000b019197836 */ /* 0x000fe40000000000 */
[----:B------:R-:W-:-:S03]  /*f2d0*/  VIADD R8, R17, 0x16800 ;  /* 0x0001680011087836 */ /* 0x000fc60000000000 */
        /* <DEDUP_REMOVED lines=9> */
.L_x_14238:
        /* <DEDUP_REMOVED lines=16> */
[----:B------:R-:W1:Y:S03]  /*f470*/  SYNCS.PHASECHK.TRANS64.TRYWAIT P0, [R17+URZ+0x16820], R0 ;  /* 0x01682000110075a7 */ /* 0x000e66000800017f */
[----:B01----:R-:W-:Y:S05]  /*f480*/  @!P0 BRA `(.L_x_14240) ;  /* 0x0000004000dc8947 */ /* 0x003fea0003800000 */
.L_x_14353:
[----:B------:R-:W-:Y:S05]  /*f490*/  BSYNC B0 ;  /* 0x0000000000007941 */ /* 0x000fea0003800000 */
.L_x_14239:
        /* <DEDUP_REMOVED lines=51> */
.L_x_14247:
[----:B0-----:R-:W-:Y:S01]  /*f7d0*/  IMAD R4, R6, 0x8, R17 ;  /* 0x0000000806047824 */ /* 0x001fe200078e0211 */
[----:B------:R-:W-:Y:S01]  /*f7e0*/  SHF.L.U32 R2, R10, 0x1f, RZ ;  /* 0x0000001f0a027819 */ /* 0x000fe200000006ff */
[----:B------:R-:W-:Y:S03]  /*f7f0*/  BSSY B3, `(.L_x_14248) ;  /* 0x0000003000037945 */ /* 0x000fe60003800000 */
[----:B------:R-:W0:Y:S02]  /*f800*/  SYNCS.PHASECHK.TRANS64.TRYWAIT P0, [R4+URZ+0x16840], R2 ;  /* 0x01684002040075a7 */ /* 0x000e24000800017f */
[----:B0-----:R-:W-:Y:S05]  /*f810*/  @!P0 BRA `(.L_x_14249) ;  /* 0x00000040000c8947 */ /* 0x001fea0003800000 */
.L_x_14354:
[----:B------:R-:W-:Y:S05]  /*f820*/  BSYNC B3 ;  /* 0x0000000000037941 */ /* 0x000fea0003800000 */
.L_x_14248:
        /* <DEDUP_REMOVED lines=12> */
.L_x_14251:
[----:B------:R-:W-:Y:S05]  /*f8f0*/  BSYNC B3 ;  /* 0x0000000000037941 */ /* 0x000fea0003800000 */
.L_x_14250:
[----:B------:R-:W-:Y:S01]  /*f900*/  IMAD.MOV.U32 R11, RZ, RZ, RZ ;  /* 0x000000ffff0b7224 */ /* 0x000fe200078e00ff */
[----:B------:R-:W-:Y:S01]  /*f910*/  UIADD3 UR4, UP0, UR38, 0x370, URZ ;  /* 0x0000037026047890 */ /* 0x000fe2000ff1e03f */
[----:B------:R-:W-:Y:S01]  /*f920*/  IMAD R3, R6, 0x4000, R17 ;  /* 0x0000400006037824 */ /* 0x000fe200078e0211 */
[----:B------:R-:W-:Y:S01]  /*f930*/  PLOP3.LUT P0, PT, PT, PT, PT, 0x80, 0x0 ;  /* 0x000000000000781c */ /* 0x000fe20003f0f070 */
[----:B0-----:R-:W-:Y:S01]  /*f940*/  VIADD R4, R4, 0x16830 ;  /* 0x0001683004047836 */ /* 0x001fe20000000000 */
[----:B------:R-:W-:Y:S01]  /*f950*/  R2UR UR10, R11 ;  /* 0x000000000b0a72ca */ /* 0x000fe200000e0000 */
[----:B------:R-:W-:Y:S01]  /*f960*/  VIADD R3, R3, 0xe400 ;  /* 0x0000e40003037836 */ /* 0x000fe20000000000 */
[----:B------:R-:W-:Y:S01]  /*f970*/  LEA R2, R0, R26, 0x7 ;  /* 0x0000001a00027211 */ /* 0x000fe200078e38ff */
[----:B------:R-:W-:Y:S01]  /*f980*/  UIADD3.X UR5, URZ, UR39, URZ, UP0, !UPT ;  /* 0x000000273f057290 */ /* 0x000fe200087fe43f */
[----:B------:R-:W-:Y:S01]  /*f990*/  UMOV UR6, 0x0 ;  /* 0x0000000000067882 */ /* 0x000fe20000000000 */
[----:B------:R-:W-:-:S10]  /*f9a0*/  UMOV UR7, 0x14f00000 ;  /* 0x14f0000000077882 */ /* 0x000fd40000000000 */
.L_x_14252:
        /* <DEDUP_REMOVED lines=15> */
.L_x_14355:
[----:B------:R-:W-:Y:S05]  /*faa0*/  BSYNC B3 ;  /* 0x0000000000037941 */ /* 0x000fea0003800000 */
.L_x_14253:
        /* <DEDUP_REMOVED lines=12> */
.L_x_14256:
[----:B------:R-:W-:Y:S05]  /*fb70*/  BSYNC B3 ;  /* 0x0000000000037941 */ /* 0x000fea0003800000 */
.L_x_14255:
        /* <DEDUP_REMOVED lines=11> */
.L_x_14257:
        /* <DEDUP_REMOVED lines=12> */
.L_x_14246:
[----:B------:R-:W-:Y:S05]  /*fcf0*/  BSYNC B1 ;  /* 0x0000000000017941 */ /* 0x000fea0003800000 */
.L_x_14245:
[----:B------:R-:W2:Y:S01]  /*fd00*/  LDL.LU R0, [R1+0x18] ;  /* 0x0000180001007983 */ /* 0x000ea20000300800 */
[----:B------:R-:W-:Y:S02]  /*fd10*/  IMAD.MOV.U32 R28, RZ, RZ, R10 ;  /* 0x000000ffff1c7224 */ /* 0x000fe400078e000a */
[----:B------:R-:W-:Y:S02]  /*fd20*/  IMAD.MOV.U32 R18, RZ, RZ, R6 ;  /* 0x000000ffff127224 */ /* 0x000fe400078e0006 */
[----:B--2---:R-:W-:-:S07]  /*fd30*/  VIADD R0, R0, 0xfffffffd ;  /* 0xfffffffd00007836 */ /* 0x004fce0000000000 */
.L_x_14244:
[----:B------:R-:W-:Y:S05]  /*fd40*/  BSYNC B2 ;  /* 0x0000000000027941 */ /* 0x000fea0003800000 */
.L_x_14243:
[----:B------:R-:W-:Y:S02]  /*fd50*/  IADD3 R7, R7, -0x2, RZ ;  /* 0xfffffffe07077810 */ /* 0x000fe40007ffe0ff */
[----:B------:R-:W-:-:S04]  /*fd60*/  LOP3.LUT R2, RZ, R9, RZ, 0x33, !PT ;  /* 0x00000009ff027212 */ /* 0x000fc800078e33ff */
[----:B------:R-:W-:-:S13]  /*fd70*/  ISETP.NE.AND P0, PT, R7, R2, PT ;  /* 0x000000020700720c */ /* 0x000fda0003f05270 */
[----:B------:R-:W-:Y:S05]  /*fd80*/  @!P0 BRA `(.L_x_14242) ;  /* 0x0000000c00a08947 */ /* 0x000fea0003800000 */
[----:B------:R-:W-:-:S07]  /*fd90*/  IMAD.MOV.U32 R4, RZ, RZ, R19 ;  /* 0x000000ffff047224 */ /* 0x000fce00078e0013 */
.L_x_14284:
        /* <DEDUP_REMOVED lines=32> */
.L_x_14260:
[----:B------:R-:W-:Y:S01]  /*ffa0*/  IMAD R2, R6, 0x8, R17 ;  /* 0x0000000806027824 */ /* 0x000fe200078e0211 */
[----:B------:R-:W-:Y:S01]  /*ffb0*/  SHF.L.U32 R3, R7, 0x1f, RZ ;  /* 0x0000001f07037819 */ /* 0x000fe200000006ff */
[----:B------:R-:W-:Y:S03]  /*ffc0*/  BSSY B2, `(.L_x_14261) ;  /* 0x0000003000027945 */ /* 0x000fe60003800000 */
[----:B------:R-:W1:Y:S02]  /*ffd0*/  SYNCS.PHASECHK.TRANS64.TRYWAIT P0, [R2+URZ+0x16840], R3 ;  /* 0x01684003020075a7 */ /* 0x000e64000800017f */
[----:B-1----:R-:W-:Y:S05]  /*ffe0*/  @!P0 BRA `(.L_x_14262) ;  /* 0x0000003800408947 */ /* 0x002fea0003800000 */
.L_x_14356:
[----:B------:R-:W-:Y:S05]  /*fff0*/  BSYNC B2 ;  /* 0x0000000000027941 */ /* 0x000fea0003800000 */
.L_x_14261:
        /* <DEDUP_REMOVED lines=12> */
.L_x_14264:
[----:B------:R-:W-:Y:S05]  /*100c0*/  BSYNC B2 ;  /* 0x0000000000027941 */ /* 0x000fea0003800000 */
.L_x_14263:
        /* <DEDUP_REMOVED lines=11> */
.L_x_14265:
        /* <DEDUP_REMOVED lines=15> */
.L_x_14357:
[----:B------:R-:W-:Y:S05]  /*10270*/  BSYNC B2 ;  /* 0x0000000000027941 */ /* 0x000fea0003800000 */
.L_x_14266:
[----:B------:R-:W-:Y:S01]  /*10280*/  BSSY B2, `(.L_x_14268) ;  /* 0x000000b000027945 */ /* 0x000fe20003800000 */
[----:B------:R-:W-:Y:S01]  /*10290*/  IMAD.MOV.U32 R2, RZ, RZ, 0x0 ;  /* 0x00000000ff027424 */ /* 0x000fe200078e00ff */
[----:B------:R-:W-:Y:S02]  /*102a0*/  MOV R3, 0x14f00000 ;  /* 0x14f0000000037802 */ /* 0x000fe40000000f00 */
        /* <DEDUP_REMOVED lines=8> */
.L_x_14269:
[----:B------:R-:W-:Y:S05]  /*10330*/  BSYNC B2 ;  /* 0x0000000000027941 */ /* 0x000fea0003800000 */
.L_x_14268:
        /* <DEDUP_REMOVED lines=10> */
.L_x_14270:
        /* <DEDUP_REMOVED lines=12> */
.L_x_14259:
[----:B------:R-:W-:Y:S05]  /*104a0*/  BSYNC B1 ;  /* 0x0000000000017941 */ /* 0x000fea0003800000 */
.L_x_14258:
        /* <DEDUP_REMOVED lines=32> */
.L_x_14273:
[----:B------:R-:W-:Y:S01]  /*106b0*/  IMAD R2, R18, 0x8, R17 ;  /* 0x0000000812027824 */ /* 0x000fe200078e0211 */
[----:B------:R-:W-:Y:S01]  /*106c0*/  SHF.L.U32 R3, R28, 0x1f, RZ ;  /* 0x0000001f1c037819 */ /* 0x000fe200000006ff */
[----:B------:R-:W-:Y:S03]  /*106d0*/  BSSY B2, `(.L_x_14274) ;  /* 0x0000003000027945 */ /* 0x000fe60003800000 */
[----:B------:R-:W1:Y:S02]  /*106e0*/  SYNCS.PHASECHK.TRANS64.TRYWAIT P0, [R2+URZ+0x16840], R3 ;  /* 0x01684003020075a7 */ /* 0x000e64000800017f */
[----:B-1----:R-:W-:Y:S05]  /*106f0*/  @!P0 BRA `(.L_x_14275) ;  /* 0x0000003000a48947 */ /* 0x002fea0003800000 */
.L_x_14358:
[----:B------:R-:W-:Y:S05]  /*10700*/  BSYNC B2 ;  /* 0x0000000000027941 */ /* 0x000fea0003800000 */
.L_x_14274:
        /* <DEDUP_REMOVED lines=12> */
.L_x_14277:
[----:B------:R-:W-:Y:S05]  /*107d0*/  BSYNC B2 ;  /* 0x0000000000027941 */ /* 0x000fea0003800000 */
.L_x_14276:
[----:B------:R-:W-:Y:S01]  /*107e0*/  MOV R5, RZ ;  /* 0x000000ff00057202 */ /* 0x000fe20000000f00 */
[C---:B------:R-:W-:Y:S01]  /*107f0*/  IMAD R11, R18.reuse, 0x4000, R17 ;  /* 0x00004000120b7824 */ /* 0x040fe200078e0211 */
[----:B------:R-:W-:Y:S01]  /*10800*/  UIADD3 UR4, UP0, UR38, 0x370, URZ ;  /* 0x0000037026047890 */ /* 0x000fe2000ff1e03f */
[----:B-1----:R-:W-:Y:S01]  /*10810*/  IMAD R3, R18, 0x8, R8 ;  /* 0x0000000812037824 */ /* 0x002fe200078e0208 */
[----:B------:R-:W-:Y:S01]  /*10820*/  R2UR UR10, R5 ;  /* 0x00000000050a72ca */ /* 0x000fe200000e0000 */
[----:B------:R-:W-:Y:S01]  /*10830*/  VIADD R11, R11, 0xe400 ;  /* 0x0000e4000b0b7836 */ /* 0x000fe20000000000 */
[----:B------:R-:W-:Y:S01]  /*10840*/  PLOP3.LUT P0, PT, PT, PT, PT, 0x80, 0x0 ;  /* 0x000000000000781c */ /* 0x000fe20003f0f070 */
[----:B------:R-:W-:Y:S01]  /*10850*/  VIADD R3, R3, 0x30 ;  /* 0x0000003003037836 */ /* 0x000fe20000000000 */
[----:B------:R-:W-:Y:S01]  /*10860*/  UIADD3.X UR5, URZ, UR39, URZ, UP0, !UPT ;  /* 0x000000273f057290 */ /* 0x000fe200087fe43f */
[----:B------:R-:W-:Y:S01]  /*10870*/  IMAD R2, R10, 0x80, R26 ;  /* 0x000000800a027824 */ /* 0x000fe200078e021a */
[----:B------:R-:W-:Y:S01]  /*10880*/  UMOV UR6, 0x0 ;  /* 0x0000000000067882 */ /* 0x000fe20000000000 */
[----:B------:R-:W-:-:S09]  /*10890*/  UMOV UR7, 0x14f00000 ;  /* 0x14f0000000077882 */ /* 0x000fd20000000000 */
.L_x_14278:
        /* <DEDUP_REMOVED lines=15> */
.L_x_14359:
[----:B------:R-:W-:Y:S05]  /*10990*/  BSYNC B2 ;  /* 0x0000000000027941 */ /* 0x000fea0003800000 */
.L_x_14279:
        /* <DEDUP_REMOVED lines=11> */
.L_x_14282:
[----:B------:R-:W-:Y:S05]  /*10a50*/  BSYNC B2 ;  /* 0x0000000000027941 */ /* 0x000fea0003800000 */
.L_x_14281:
        /* <DEDUP_REMOVED lines=10> */
.L_x_14283:
        /* <DEDUP_REMOVED lines=12> */
.L_x_14272:
[----:B------:R-:W-:Y:S05]  /*10bc0*/  BSYNC B1 ;  /* 0x0000000000017941 */ /* 0x000fea0003800000 */
.L_x_14271:
[----:B------:R-:W2:Y:S01]  /*10bd0*/  LDL R2, [R1+0x4] ;  /* 0x0000040001027983 */ /* 0x000ea20000100800 */
[----:B------:R-:W-:Y:S02]  /*10be0*/  IADD3 R0, R0, -0x2, RZ ;  /* 0xfffffffe00007810 */ /* 0x000fe40007ffe0ff */
[----:B--2---:R-:W-:-:S13]  /*10bf0*/  ISETP.GT.AND P0, PT, R9, R2, PT ;  /* 0x000000020900720c */ /* 0x004fda0003f04270 */
[----:B------:R-:W-:Y:S05]  /*10c00*/  @P0 BRA `(.L_x_14284) ;  /* 0xfffffff000640947 */ /* 0x000fea000383ffff */
.L_x_14242:
[----:B------:R-:W-:Y:S05]  /*10c10*/  BSYNC B0 ;  /* 0x0000000000007941 */ /* 0x000fea0003800000 */
.L_x_14241:
        /* <DEDUP_REMOVED lines=17> */
.L_x_14286:
[----:B------:R-:W-:Y:S05]  /*10d30*/  BSYNC B0 ;  /* 0x0000000000007941 */ /* 0x000fea0003800000 */
.L_x_14285:
        /* <DEDUP_REMOVED lines=10> */
.L_x_14360:
[----:B------:R-:W-:Y:S05]  /*10de0*/  BSYNC B1 ;  /* 0x0000000000017941 */ /* 0x000fea0003800000 */
.L_x_14289:
        /* <DEDUP_REMOVED lines=9> */
.L_x_14292:
[----:B------:R-:W-:Y:S05]  /*10e80*/  BSYNC B1 ;  /* 0x0000000000017941 */ /* 0x000fea0003800000 */
.L_x_14291:
        /* <DEDUP_REMOVED lines=10> */
.L_x_14293:
        /* <DEDUP_REMOVED lines=10> */
.L_x_14288:
[----:B------:R-:W-:Y:S05]  /*10fd0*/  BSYNC B0 ;  /* 0x0000000000007941 */ /* 0x000fea0003800000 */
.L_x_14287:
[----:B------:R-:W-:-:S05]  /*10fe0*/  VIADD R18, R18, 0x1 ;  /* 0x0000000112127836 */ /* 0x000fca0000000000 */
[----:B------:R-:W-:-:S04]  /*10ff0*/  ISETP.NE.AND P0, PT, R18, 0x2, PT ;  /* 0x000000021200780c */ /* 0x000fc80003f05270 */
[----:B------:R-:W-:Y:S02]  /*11000*/  SEL R3, RZ, 0x1, P0 ;  /* 0x00000001ff037807 */ /* 0x000fe40000000000 */
[----:B------:R-:W-:Y:S02]  /*11010*/  SEL R18, R18, RZ, P0 ;  /* 0x000000ff12127207 */ /* 0x000fe40000000000 */
[----:B------:R-:W-:-:S07]  /*11020*/  LOP3.LUT R28, R28, R3, RZ, 0x3c, !PT ;  /* 0x000000031c1c7212 */ /* 0x000fce00078e3cff */
.L_x_14223:
[----:B------:R-:W-:Y:S05]  /*11030*/  BSYNC B7 ;  /* 0x0000000000077941 */ /* 0x000fea0003800000 */
.L_x_14221:
[----:B------:R-:W2:Y:S02]  /*11040*/  LDL R0, [R1+0x3c] ;  /* 0x00003c0001007983 */ /* 0x000ea40000100800 */
[----:B--2---:R-:W-:-:S13]  /*11050*/  ISETP.NE.AND P0, PT, R0, RZ, PT ;  /* 0x000000ff0000720c */ /* 0x004fda0003f05270 */
[----:B------:R-:W-:Y:S05]  /*11060*/  @!P0 BRA `(.L_x_14294) ;  /* 0x0000000000248947 */ /* 0x000fea0003800000 */
[----:B------:R-:W-:Y:S05]  /*11070*/  WARPSYNC.ALL ;  /* 0x0000000000007948 */ /* 0x000fea0003800000 */
[----:B------:R-:W2:Y:S08]  /*11080*/  S2UR UR5, SR_CgaCtaId ;  /* 0x00000000000579c3 */ /* 0x000eb00000008800 */
[----:B------:R-:W-:Y:S06]  /*11090*/  BAR.SYNC.DEFER_BLOCKING 0x5, 0x200 ;  /* 0x0148000000007b1d */ /* 0x000fec0000010000 */
[----:B------:R-:W-:-:S02]  /*110a0*/  UMOV UR4, 0x400 ;  /* 0x0000040000047882 */ /* 0x000fc40000000000 */
[----:B--2---:R-:W-:-:S06]  /*110b0*/  ULEA UR4, UR5, UR4, 0x18 ;  /* 0x0000000405047291 */ /* 0x004fcc000f8ec03f */
[----:B------:R-:W-:-:S05]  /*110c0*/  IMAD.U32 R17, RZ, RZ, UR4 ;  /* 0x00000004ff117e24 */ /* 0x000fca000f8e00ff */
[----:B------:R2:W4:Y:S01]  /*110d0*/  LDS.128 R24, [R17+0x168d0] ;  /* 0x0168d00011187984 */ /* 0x0005220000000c00 */
[----:B------:R-:W-:Y:S06]  /*110e0*/  BAR.ARV 0x4, 0x200 ;  /* 0x0108000000007b1d */ /* 0x000fec0000002000 */
[----:B------:R-:W-:Y:S05]  /*110f0*/  BRA `(.L_x_14295) ;  /* 0x0000000c00d47947 */ /* 0x000fea0003800000 */
.L_x_14294:
        /* <DEDUP_REMOVED lines=9> */
[----:B------:R-:W2:Y:S01]  /*11190*/  @!P1 LDC.64 R4, c[0x0][0xc78] ;  /* 0x00031e00ff049b82 */ /* 0x000ea20000000a00 */
[----:B0-----:R-:W-:-:S05]  /*111a0*/  @!P1 IMAD.WIDE R2, R9, 0x4, R2 ;  /* 0x0000000409029825 */ /* 0x001fca00078e0202 */
[----:B---3--:R2:W3:Y:S02]  /*111b0*/  @!P1 LDG.E R7, desc[UR40][R2.64] ;  /* 0x0000002802079981 */ /* 0x0084e4000c1e1900 */
        /* <DEDUP_REMOVED lines=12> */
[----:B--2---:R-:W-:Y:S01]  /*11280*/  @!P1 IMAD.MOV.U32 R5, RZ, RZ, R4 ;  /* 0x000000ffff059224 */ /* 0x004fe200078e0004 */
        /* <DEDUP_REMOVED lines=17> */
[----:B------:R0:W2:Y:S02]  /*113a0*/  SHFL.IDX PT, R14, R3, 0x1f, 0x1f ;  /* 0x03e01f00030e7f89 */ /* 0x0000a400000e0000 */
.L_x_14370:
[----:B------:R-:W-:Y:S02]  /*113b0*/  ULDC UR4, c[0x0][0xc38] ;  /* 0x00030e0000047ab9 */ /* 0x000fe40000000800 */
[----:B------:R-:W-:-:S04]  /*113c0*/  IMAD.U32 R4, RZ, RZ, UR4 ;  /* 0x00000004ff047e24 */ /* 0x000fc8000f8e00ff */
[----:B--2---:R-:W-:-:S04]  /*113d0*/  IMAD R7, R14, R4, RZ ;  /* 0x000000040e077224 */ /* 0x004fc800078e02ff */
[----:B------:R-:W-:-:S05]  /*113e0*/  IMAD.IADD R6, R6, 0x1, R7 ;  /* 0x0000000106067824 */ /* 0x000fca00078e0207 */
[----:B------:R-:W-:-:S13]  /*113f0*/  ISETP.GT.AND P6, PT, R6, R0, PT ;  /* 0x000000000600720c */ /* 0x000fda0003fc4270 */
[----:B------:R-:W-:Y:S05]  /*11400*/  @P6 BRA `(.L_x_14297) ;  /* 0x0000000000a46947 */ /* 0x000fea0003800000 */
.L_x_14300:
[----:B------:R-:W2:Y:S01]  /*11410*/  LDC R2, c[0x0][0xc3c] ;  /* 0x00030f00ff027b82 */ /* 0x000ea20000000800 */
[----:B------:R-:W-:-:S05]  /*11420*/  VIADD R27, R27, 0x1f ;  /* 0x0000001f1b1b7836 */ /* 0x000fca0000000000 */
[----:B--2---:R-:W-:-:S13]  /*11430*/  ISETP.GE.AND P6, PT, R27, R2, PT ;  /* 0x000000021b00720c */ /* 0x004fda0003fc6270 */
[----:B------:R-:W-:Y:S05]  /*11440*/  @P6 BRA `(.L_x_14298) ;  /* 0x0000000800bc6947 */ /* 0x000fea0003800000 */
[----:B0-----:R-:W0:Y:S01]  /*11450*/  S2R R3, SR_TID.X ;  /* 0x0000000000037919 */ /* 0x001e220000002100 */
[----:B------:R-:W-:Y:S01]  /*11460*/  IMAD.MOV.U32 R25, RZ, RZ, RZ ;  /* 0x000000ffff197224 */ /* 0x000fe200078e00ff */
[----:B0-----:R-:W-:-:S05]  /*11470*/  LOP3.LUT R3, R3, 0x1f, RZ, 0xc0, !PT ;  /* 0x0000001f03037812 */ /* 0x001fca00078ec0ff */
[----:B------:R-:W-:-:S05]  /*11480*/  IMAD.IADD R7, R27, 0x1, R3 ;  /* 0x000000011b077824 */ /* 0x000fca00078e0203 */
[----:B------:R-:W-:-:S13]  /*11490*/  ISETP.GE.OR P6, PT, R7, R2, !P0 ;  /* 0x000000020700720c */ /* 0x000fda00047c6670 */
[----:B------:R-:W0:Y:S08]  /*114a0*/  @!P6 LDC.64 R2, c[0x0][0xc80] ;  /* 0x00032000ff02eb82 */ /* 0x000e300000000a00 */
[----:B------:R-:W2:Y:S01]  /*114b0*/  @!P6 LDC.64 R4, c[0x0][0xc78] ;  /* 0x00031e00ff04eb82 */ /* 0x000ea20000000a00 */
[----:B0-----:R-:W-:-:S05]  /*114c0*/  @!P6 IMAD.WIDE R2, R7, 0x4, R2 ;  /* 0x000000040702e825 */ /* 0x001fca00078e0202 */
[----:B------:R2:W3:Y:S02]  /*114d0*/  @!P6 LDG.E R25, desc[UR40][R2.64] ;  /* 0x000000280219e981 */ /* 0x0004e4000c1e1900 */
[----:B--2---:R-:W-:-:S04]  /*114e0*/  @!P6 IMAD.WIDE R2, R7, 0x4, R4 ;  /* 0x000000040702e825 */ /* 0x004fc800078e0204 */
        /* <DEDUP_REMOVED lines=21> */
.L_x_14378:
[----:B------:R-:W-:Y:S02]  /*11640*/  ULDC UR4, c[0x0][0xc38] ;  /* 0x00030e0000047ab9 */ /* 0x000fe40000000800 */
[----:B------:R-:W-:-:S04]  /*11650*/  IMAD.U32 R4, RZ, RZ, UR4 ;  /* 0x00000004ff047e24 */ /* 0x000fc8000f8e00ff */
[----:B--2---:R-:W-:-:S05]  /*11660*/  IMAD R7, R14, R4, RZ ;  /* 0x000000040e077224 */ /* 0x004fca00078e02ff */
[----:B------:R-:W-:-:S04]  /*11670*/  IADD3 R6, R7, R6, RZ ;  /* 0x0000000607067210 */ /* 0x000fc80007ffe0ff */
[----:B------:R-:W-:-:S13]  /*11680*/  ISETP.GT.AND P6, PT, R6, R0, PT ;  /* 0x000000000600720c */ /* 0x000fda0003fc4270 */
[----:B------:R-:W-:Y:S05]  /*11690*/  @!P6 BRA `(.L_x_14300) ;  /* 0xfffffffc005ce947 */ /* 0x000fea000383ffff */
.L_x_14297:
        /* <DEDUP_REMOVED lines=10> */
.L_x_14383:
[----:B------:R-:W-:-:S13]  /*11740*/  ISETP.NE.AND P0, PT, R2, RZ, PT ;  /* 0x000000ff0200720c */ /* 0x000fda0003f05270 */
[----:B------:R-:W-:Y:S05]  /*11750*/  @!P0 BRA `(.L_x_14302) ;  /* 0x0000000000108947 */ /* 0x000fea0003800000 */
[----:B------:R-:W-:Y:S01]  /*11760*/  UMOV UR4, 0xffffffff ;  /* 0xffffffff00047882 */ /* 0x000fe20000000000 */
[----:B--2---:R-:W-:Y:S02]  /*11770*/  VIADD R12, R12, 0xffffffff ;  /* 0xffffffff0c0c7836 */ /* 0x004fe40000000000 */
[----:B------:R-:W-:Y:S05]  /*11780*/  BRA.DIV UR4, `(.L_x_14303) ;  /* 0x0000002e04087947 */ /* 0x000fea000b800000 */
[----:B------:R2:W0:Y:S02]  /*11790*/  SHFL.IDX PT, R24, R3, R12, 0x1f ;  /* 0x00001f0c03187589 */ /* 0x00042400000e0000 */
.L_x_14302:
[----:B----4-:R-:W-:Y:S01]  /*117a0*/  ISETP.NE.AND P0, PT, R5, 0x1, PT ;  /* 0x000000010500780c */ /* 0x010fe20003f05270 */
[----:B0-----:R-:W-:-:S04]  /*117b0*/  IMAD R24, R24, R4, R7 ;  /* 0x0000000418187224 */ /* 0x001fc800078e0207 */
[----:B------:R-:W-:-:S08]  /*117c0*/  IMAD.IADD R0, R0, 0x1, -R24 ;  /* 0x0000000100007824 */ /* 0x000fd000078e0a18 */
[----:B------:R-:W-:Y:S05]  /*117d0*/  @!P0 BRA `(.L_x_14304) ;  /* 0x0000000000dc8947 */ /* 0x000fea0003800000 */
[----:B---3--:R-:W-:Y:S02]  /*117e0*/  IABS R4, R25 ;  /* 0x0000001900047213 */ /* 0x008fe40000000000 */
[----:B------:R-:W-:Y:S02]  /*117f0*/  IABS R6, R5 ;  /* 0x0000000500067213 */ /* 0x000fe40000000000 */
[----:B------:R-:W0:Y:S08]  /*11800*/  I2F.RP R7, R4 ;  /* 0x0000000400077306 */ /* 0x000e300000209400 */
[----:B------:R-:W3:Y:S08]  /*11810*/  I2F.RP R8, R6 ;  /* 0x0000000600087306 */ /* 0x000ef00000209400 */
[----:B0-----:R-:W0:Y:S08]  /*11820*/  MUFU.RCP R7, R7 ;  /* 0x0000000700077308 */ /* 0x001e300000001000 */
[----:B---3--:R-:W-:Y:S01]  /*11830*/  MUFU.RCP R8, R8 ;  /* 0x0000000800087308 */ /* 0x008fe20000001000 */
[----:B0-----:R-:W-:Y:S01]  /*11840*/  VIADD R2, R7, 0xffffffe ;  /* 0x0ffffffe07027836 */ /* 0x001fe20000000000 */
[----:B------:R-:W-:-:S06]  /*11850*/  IABS R7, R25 ;  /* 0x0000001900077213 */ /* 0x000fcc0000000000 */
[----:B--2---:R0:W2:Y:S02]  /*11860*/  F2I.FTZ.U32.TRUNC.NTZ R3, R2 ;  /* 0x0000000200037305 */ /* 0x0040a4000021f000 */
[----:B0-----:R-:W-:Y:S02]  /*11870*/  IMAD.MOV.U32 R2, RZ, RZ, RZ ;  /* 0x000000ffff027224 */ /* 0x001fe400078e00ff */
[----:B--2---:R-:W-:-:S04]  /*11880*/  IMAD.MOV R9, RZ, RZ, -R3 ;  /* 0x000000ffff097224 */ /* 0x004fc800078e0a03 */
        /* <DEDUP_REMOVED lines=20> */
[----:B------:R-:W-:-:S04]  /*119d0*/  IABS R2, R5 ;  /* 0x0000000500027213 */ /* 0x000fc80000000000 */
[----:B------:R-:W-:-:S07]  /*119e0*/  IADD3 R2, RZ, -R2, RZ ;  /* 0x80000002ff027210 */ /* 0x000fce0007ffe0ff */
        /* <DEDUP_REMOVED lines=22> */
.L_x_14304:
[----:B--2---:R-:W0:Y:S02]  /*11b50*/  LDC.64 R2, c[0x0][0xc90] ;  /* 0x00032400ff027b82 */ /* 0x004e240000000a00 */
[----:B0-----:R-:W-:-:S05]  /*11b60*/  IMAD.WIDE R2, R27, 0x4, R2 ;  /* 0x000000041b027825 */ /* 0x001fca00078e0202 */
[----:B------:R0:W3:Y:S02]  /*11b70*/  LDG.E R6, desc[UR40][R2.64] ;  /* 0x0000002802067981 */ /* 0x0000e4000c1e1900 */
[----:B0-----:R-:W-:Y:S02]  /*11b80*/  IMAD.MOV.U32 R2, RZ, RZ, RZ ;  /* 0x000000ffff027224 */ /* 0x001fe400078e00ff */
[----:B---3--:R-:W-:-:S05]  /*11b90*/  IMAD R5, R25, R6, RZ ;  /* 0x0000000619057224 */ /* 0x008fca00078e02ff */
[----:B------:R-:W-:-:S04]  /*11ba0*/  IABS R7, R5 ;  /* 0x0000000500077213 */ /* 0x000fc80000000000 */
[----:B------:R-:W0:Y:S08]  /*11bb0*/  I2F.RP R8, R7 ;  /* 0x0000000700087306 */ /* 0x000e300000209400 */
[----:B0-----:R-:W0:Y:S02]  /*11bc0*/  MUFU.RCP R8, R8 ;  /* 0x0000000800087308 */ /* 0x001e240000001000 */
[----:B0-----:R-:W-:-:S06]  /*11bd0*/  VIADD R9, R8, 0xffffffe ;  /* 0x0ffffffe08097836 */ /* 0x001fcc0000000000 */
[----:B------:R-:W1:Y:S02]  /*11be0*/  F2I.FTZ.U32.TRUNC.NTZ R3, R9 ;  /* 0x0000000900037305 */ /* 0x000e64000021f000 */
[----:B-1----:R-:W-:-:S04]  /*11bf0*/  IMAD.MOV R10, RZ, RZ, -R3 ;  /* 0x000000ffff0a7224 */ /* 0x002fc800078e0a03 */
        /* <DEDUP_REMOVED lines=49> */
.L_x_14305:
[----:B------:R-:W-:-:S05]  /*11f10*/  LOP3.LUT R0, RZ, R3, RZ, 0x33, !PT ;  /* 0x00000003ff007212 */ /* 0x000fca00078e33ff */
[----:B------:R-:W-:Y:S01]  /*11f20*/  IMAD.IADD R25, R25, 0x1, R0 ;  /* 0x0000000119197824 */ /* 0x000fe200078e0200 */
[----:B------:R-:W-:Y:S06]  /*11f30*/  BRA `(.L_x_14306) ;  /* 0x00000000001c7947 */ /* 0x000fec0003800000 */
.L_x_14298:
[----:B------:R-:W-:Y:S01]  /*11f40*/  UMOV UR4, URZ ;  /* 0x0000003f00047c82 */ /* 0x000fe20008000000 */
[----:B------:R-:W-:Y:S01]  /*11f50*/  UMOV UR5, URZ ;  /* 0x0000003f00057c82 */ /* 0x000fe20008000000 */
[----:B------:R-:W-:Y:S01]  /*11f60*/  ULDC UR6, c[0x0][0xc3c] ;  /* 0x00030f0000067ab9 */ /* 0x000fe20000000800 */
[----:B------:R-:W-:Y:S01]  /*11f70*/  IMAD.MOV.U32 R24, RZ, RZ, R0 ;  /* 0x000000ffff187224 */ /* 0x000fe200078e0000 */
[----:B------:R-:W-:Y:S01]  /*11f80*/  MOV R25, UR4 ;  /* 0x0000000400197c02 */ /* 0x000fe20008000f00 */
[----:B------:R-:W-:Y:S02]  /*11f90*/  IMAD.U32 R26, RZ, RZ, UR5 ;  /* 0x00000005ff1a7e24 */ /* 0x000fe4000f8e00ff */
[----:B------:R-:W-:-:S07]  /*11fa0*/  IMAD.U32 R27, RZ, RZ, UR6 ;  /* 0x00000006ff1b7e24 */ /* 0x000fce000f8e00ff */
.L_x_14306:
        /* <DEDUP_REMOVED lines=10> */
.L_x_14295:
[----:B------:R-:W-:Y:S02]  /*12050*/  ULDC UR4, c[0x0][0xc3c] ;  /* 0x00030f0000047ab9 */ /* 0x000fe40000000800 */
[----:B----4-:R-:W-:-:S13]  /*12060*/  ISETP.GE.AND P0, PT, R27, UR4, PT ;  /* 0x000000041b007c0c */ /* 0x010fda000bf06270 */
[----:B------:R-:W-:Y:S05]  /*12070*/  @!P0 BRA `(.L_x_14307) ;  /* 0xffffffb000748947 */ /* 0x000fea000383ffff */
[----:B------:R-:W-:Y:S05]  /*12080*/  BSYNC B8 ;  /* 0x0000000000087941 */ /* 0x000fea0003800000 */
.L_x_14215:
[----:B0-----:R-:W4:Y:S01]  /*12090*/  LDL.LU R0, [R1+0x28] ;  /* 0x0000280001007983 */ /* 0x001f220000300800 */
[----:B------:R-:W-:Y:S01]  /*120a0*/  BSSY B0, `(.L_x_14308) ;  /* 0x000000b000007945 */ /* 0x000fe20003800000 */
[----:B------:R-:W0:Y:S01]  /*120b0*/  S2R R5, SR_CgaCtaId ;  /* 0x0000000000057919 */ /* 0x000e220000008800 */
        /* <DEDUP_REMOVED lines=9> */
.L_x_14386:
[----:B------:R-:W-:Y:S05]  /*12150*/  BSYNC B0 ;  /* 0x0000000000007941 */ /* 0x000fea0003800000 */
.L_x_14308:
[----:B------:R-:W-:-:S03]  /*12160*/  UMOV UR4, 0xffffffff ;  /* 0xffffffff00047882 */ /* 0x000fc60000000000 */
[----:B------:R-:W-:Y:S05]  /*12170*/  BRA.DIV UR4, `(.L_x_14310) ;  /* 0x0000002204c87947 */ /* 0x000fea000b800000 */
[----:B0-----:R-:W0:Y:S02]  /*12180*/  S2R R0, SR_TID.X ;  /* 0x0000000000007919 */ /* 0x001e240000002100 */
[----:B0-----:R-:W-:-:S04]  /*12190*/  SHF.R.U32.HI R0, RZ, 0x5, R0 ;  /* 0x00000005ff007819 */ /* 0x001fc80000011600 */
[----:B------:R-:W-:-:S05]  /*121a0*/  LOP3.LUT R0, R0, 0x3, RZ, 0xc0, !PT ;  /* 0x0000000300007812 */ /* 0x000fca00078ec0ff */
[----:B------:R0:W4:Y:S02]  /*121b0*/  SHFL.IDX PT, R14, R0, RZ, 0x1f ;  /* 0x00001fff000e7589 */ /* 0x00012400000e0000 */
.L_x_14389:
[----:B----4-:R-:W-:Y:S01]  /*121c0*/  ISETP.NE.AND P0, PT, R14, RZ, PT ;  /* 0x000000ff0e00720c */ /* 0x010fe20003f05270 */
[----:B------:R-:W-:-:S12]  /*121d0*/  BSSY B0, `(.L_x_14311) ;  /* 0x0000024000007945 */ /* 0x000fd80003800000 */
[----:B------:R-:W-:Y:S05]  /*121e0*/  @P0 BRA `(.L_x_14312) ;  /* 0x0000000000880947 */ /* 0x000fea0003800000 */
[----:B------:R-:W-:-:S03]  /*121f0*/  UMOV UR4, 0xffffffff ;  /* 0xffffffff00047882 */ /* 0x000fc60000000000 */
[----:B------:R-:W-:Y:S05]  /*12200*/  BRA.DIV UR4, `(.L_x_14313) ;  /* 0x0000002204d87947 */ /* 0x000fea000b800000 */
[----:B------:R-:W-:-:S13]  /*12210*/  ELECT P6, URZ, PT ;  /* 0x00000000003f782f */ /* 0x000fda00038c0000 */
.L_x_14392:
[----:B------:R-:W-:Y:S05]  /*12220*/  @!P6 BRA `(.L_x_14312) ;  /* 0x000000000078e947 */ /* 0x000fea0003800000 */
[----:B0-----:R-:W4:Y:S02]  /*12230*/  LDL.LU R0, [R1+0x40] ;  /* 0x0000400001007983 */ /* 0x001f240000300800 */
[----:B----4-:R-:W-:-:S04]  /*12240*/  LOP3.LUT R0, R0, 0x2, RZ, 0xfc, !PT ;  /* 0x0000000200007812 */ /* 0x010fc800078efcff */
[----:B------:R-:W-:-:S13]  /*12250*/  ISETP.NE.AND P2, PT, R0, 0x3, PT ;  /* 0x000000030000780c */ /* 0x000fda0003f45270 */
[----:B------:R-:W-:Y:S05]  /*12260*/  @!P2 BRA `(.L_x_14314) ;  /* 0x000000000004a947 */ /* 0x000fea0003800000 */
[----:B------:R-:W-:Y:S01]  /*12270*/  BPT.TRAP 0x1 ;  /* 0x000000040000795c */ /* 0x000fe20000300000 */
.L_x_14314:
[----:B------:R-:W-:Y:S01]  /*12280*/  VIADD R3, R9, 0x16840 ;  /* 0x0001684009037836 */ /* 0x000fe20000000000 */
[----:B------:R-:W-:Y:S01]  /*12290*/  SHF.L.U32 R2, R28, 0x1f, RZ ;  /* 0x0000001f1c027819 */ /* 0x000fe200000006ff */
[C---:B------:R-:W-:Y:S02]  /*122a0*/  VIADD R0, R18.reuse, 0x1 ;  /* 0x0000000112007836 */ /* 0x040fe40000000000 */
[----:B---3--:R-:W-:-:S03]  /*122b0*/  IMAD R7, R18, 0x8, R3 ;  /* 0x0000000812077824 */ /* 0x008fc600078e0203 */
        /* <DEDUP_REMOVED lines=8> */
.L_x_14393:
[----:B------:R-:W3:Y:S02]  /*12340*/  SYNCS.PHASECHK.TRANS64.TRYWAIT P0, [R3+URZ], R0 ;  /* 0x00000000030075a7 */ /* 0x000ee4000800017f */
[----:B---3--:R-:W-:Y:S05]  /*12350*/  @!P0 BRA `(.L_x_14316) ;  /* 0x0000002000b88947 */ /* 0x008fea0003800000 */
.L_x_14394:
[----:B------:R-:W-:Y:S05]  /*12360*/  @!P2 BRA `(.L_x_14317) ;  /* 0x000000000004a947 */ /* 0x000fea0003800000 */
[----:B------:R-:W-:Y:S01]  /*12370*/  BPT.TRAP 0x1 ;  /* 0x000000040000795c */ /* 0x000fe20000300000 */
.L_x_14317:
[----:B---3--:R-:W-:-:S04]  /*12380*/  VIADD R3, R9, 0x16860 ;  /* 0x0001686009037836 */ /* 0x008fc80000000000 */
[----:B------:R-:W-:-:S04]  /*12390*/  IMAD R5, R18, 0x8, R3 ;  /* 0x0000000812057824 */ /* 0x000fc800078e0203 */
[----:B------:R-:W3:Y:S02]  /*123a0*/  SYNCS.PHASECHK.TRANS64.TRYWAIT P0, [R5+URZ], R2 ;  /* 0x00000002050075a7 */ /* 0x000ee4000800017f */
[----:B---3--:R-:W-:Y:S05]  /*123b0*/  @!P0 BRA `(.L_x_14318) ;  /* 0x0000002000b48947 */ /* 0x008fea0003800000 */
.L_x_14395:
[----:B------:R-:W-:-:S07]  /*123c0*/  IMAD R3, R4, 0x8, R3 ;  /* 0x0000000804037824 */ /* 0x000fce00078e0203 */
.L_x_14319:
[----:B----4-:R4:W0:Y:S02]  /*123d0*/  SYNCS.PHASECHK.TRANS64.TRYWAIT P0, [R3+URZ], R0 ;  /* 0x00000000030075a7 */ /* 0x010824000800017f */
[----:B0-----:R-:W-:Y:S05]  /*123e0*/  @!P0 NANOSLEEP.SYNCS 0x989680 ;  /* 0x009896800000895d */ /* 0x001fea0003900000 */
[----:B------:R-:W0:Y:S02]  /*123f0*/  @!P0 SYNCS.PHASECHK.TRANS64 P0, [R3+URZ], R0 ;  /* 0x00000000030085a7 */ /* 0x000e24000800007f */
[----:B0-----:R-:W-:Y:S05]  /*12400*/  @!P0 BRA `(.L_x_14319) ;  /* 0xfffffffc00f08947 */ /* 0x001fea000383ffff */
.L_x_14312:
[----:B------:R-:W-:Y:S05]  /*12410*/  BSYNC B0 ;  /* 0x0000000000007941 */ /* 0x000fea0003800000 */
.L_x_14311:
[----:B------:R-:W-:Y:S05]  /*12420*/  EXIT ;  /* 0x000000000000794d */ /* 0x000fea0003800000 */
.L_x_14166:
[----:B0-----:R-:W-:-:S04]  /*12430*/  IMAD.U32 R3, RZ, RZ, UR38 ;  /* 0x00000026ff037e24 */ /* 0x001fc8000f8e00ff */
[----:B------:R0:W1:Y:S03]  /*12440*/  SYNCS.PHASECHK.TRANS64.TRYWAIT P1, [R3+URZ+0x16800], R0 ;  /* 0x01680000030075a7 */ /* 0x000066000802017f */
[----:B-1----:R-:W-:Y:S05]  /*12450*/  @!P1 NANOSLEEP.SYNCS 0x989680 ;  /* 0x009896800000995d */ /* 0x002fea0003900000 */
[----:B------:R-:W1:Y:S02]  /*12460*/  @!P1 SYNCS.PHASECHK.TRANS64 P1, [R3+URZ+0x16800], R0 ;  /* 0x01680000030095a7 */ /* 0x000e64000802007f */
[----:B-1----:R-:W-:Y:S05]  /*12470*/  @!P1 BRA `(.L_x_14166) ;  /* 0xfffffffc00ec9947 */ /* 0x002fea000383ffff */
[----:B------:R-:W-:Y:S05]  /*12480*/  BRA `(.L_x_14320) ;  /* 0xfffffef400687947 */ /* 0x000fea000383ffff */
.L_x_14170:
[----:B-1----:R1:W2:Y:S02]  /*12490*/  SYNCS.PHASECHK.TRANS64.TRYWAIT P2, [R0+URZ+0x16830], R3 ;  /* 0x01683003000075a7 */ /* 0x0022a4000804017f */
[----:B--2---:R-:W-:Y:S05]  /*124a0*/  @!P2 NANOSLEEP.SYNCS 0x989680 ;  /* 0x009896800000a95d */ /* 0x004fea0003900000 */
[----:B------:R-:W2:Y:S02]  /*124b0*/  @!P2 SYNCS.PHASECHK.TRANS64 P2, [R0+URZ+0x16830], R3 ;  /* 0x016830030000a5a7 */ /* 0x000ea4000804007f */
[----:B--2---:R-:W-:Y:S05]  /*124c0*/  @!P2 BRA `(.L_x_14170) ;  /* 0xfffffffc00f0a947 */ /* 0x004fea000383ffff */
[----:B------:R-:W-:Y:S05]  /*124d0*/  BRA `(.L_x_14169) ;  /* 0xfffffef4008c7947 */ /* 0x000fea000383ffff */
.L_x_14175:
[----:B-1----:R-:W-:-:S04]  /*124e0*/  IMAD.U32 R8, RZ, RZ, UR10 ;  /* 0x0000000aff087e24 */ /* 0x002fc8000f8e00ff */
[----:B------:R1:W2:Y:S03]  /*124f0*/  SYNCS.PHASECHK.TRANS64.TRYWAIT P3, [R8+URZ+0x16830], R7 ;  /* 0x01683007080075a7 */ /* 0x0002a6000806017f */
[----:B--2---:R-:W-:Y:S05]  /*12500*/  @!P3 NANOSLEEP.SYNCS 0x989680 ;  /* 0x009896800000b95d */ /* 0x004fea0003900000 */
[----:B------:R-:W2:Y:S02]  /*12510*/  @!P3 SYNCS.PHASECHK.TRANS64 P3, [R8+URZ+0x16830], R7 ;  /* 0x016830070800b5a7 */ /* 0x000ea4000806007f */
[----:B--2---:R-:W-:Y:S05]  /*12520*/  @!P3 BRA `(.L_x_14175) ;  /* 0xfffffffc00ecb947 */ /* 0x004fea000383ffff */
[----:B------:R-:W-:Y:S05]  /*12530*/  BRA `(.L_x_14172) ;  /* 0xffffff1c00cc7947 */ /* 0x000fea000383ffff */
.L_x_14179:
[----:B-1----:R-:W-:-:S04]  /*12540*/  IMAD.U32 R8, RZ, RZ, UR10 ;  /* 0x0000000aff087e24 */ /* 0x002fc8000f8e00ff */
[----:B------:R1:W2:Y:S03]  /*12550*/  SYNCS.PHASECHK.TRANS64.TRYWAIT P3, [R8+URZ+0x16850], R7 ;  /* 0x01685007080075a7 */ /* 0x0002a6000806017f */
[----:B--2---:R-:W-:Y:S05]  /*12560*/  @!P3 NANOSLEEP.SYNCS 0x989680 ;  /* 0x009896800000b95d */ /* 0x004fea0003900000 */
[----:B------:R-:W2:Y:S02]  /*12570*/  @!P3 SYNCS.PHASECHK.TRANS64 P3, [R8+URZ+0x16850], R7 ;  /* 0x016850070800b5a7 */ /* 0x000ea4000806007f */
[----:B--2---:R-:W-:Y:S05]  /*12580*/  @!P3 BRA `(.L_x_14179) ;  /* 0xfffffffc00ecb947 */ /* 0x004fea000383ffff */
[----:B------:R-:W-:Y:S05]  /*12590*/  BRA `(.L_x_14176) ;  /* 0xffffff20004c7947 */ /* 0x000fea000383ffff */
.L_x_14185:
[----:B-1----:R-:W-:-:S04]  /*125a0*/  MOV R7, UR10 ;  /* 0x0000000a00077c02 */ /* 0x002fc80008000f00 */
[----:B------:R1:W2:Y:S03]  /*125b0*/  SYNCS.PHASECHK.TRANS64.TRYWAIT P2, [R7+URZ+0x16830], R6 ;  /* 0x01683006070075a7 */ /* 0x0002a6000804017f */
[----:B--2---:R-:W-:Y:S05]  /*125c0*/  @!P2 NANOSLEEP.SYNCS 0x989680 ;  /* 0x009896800000a95d */ /* 0x004fea0003900000 */
[----:B------:R-:W2:Y:S02]  /*125d0*/  @!P2 SYNCS.PHASECHK.TRANS64 P2, [R7+URZ+0x16830], R6 ;  /* 0x016830060700a5a7 */ /* 0x000ea4000804007f */
[----:B--2---:R-:W-:Y:S05]  /*125e0*/  @!P2 BRA `(.L_x_14185) ;  /* 0xfffffffc00eca947 */ /* 0x004fea000383ffff */
[----:B------:R-:W-:Y:S05]  /*125f0*/  BRA `(.L_x_14182) ;  /* 0xffffff4c00347947 */ /* 0x000fea000383ffff */
.L_x_14189:
[----:B-1----:R-:W-:-:S04]  /*12600*/  IMAD.U32 R7, RZ, RZ, UR10 ;  /* 0x0000000aff077e24 */ /* 0x002fc8000f8e00ff */
[----:B------:R1:W2:Y:S03]  /*12610*/  SYNCS.PHASECHK.TRANS64.TRYWAIT P2, [R7+URZ+0x16850], R6 ;  /* 0x01685006070075a7 */ /* 0x0002a6000804017f */
[----:B--2---:R-:W-:Y:S05]  /*12620*/  @!P2 NANOSLEEP.SYNCS 0x989680 ;  /* 0x009896800000a95d */ /* 0x004fea0003900000 */
[----:B------:R-:W2:Y:S02]  /*12630*/  @!P2 SYNCS.PHASECHK.TRANS64 P2, [R7+URZ+0x16850], R6 ;  /* 0x016850060700a5a7 */ /* 0x000ea4000804007f */
[----:B--2---:R-:W-:Y:S05]  /*12640*/  @!P2 BRA `(.L_x_14189) ;  /* 0xfffffffc00eca947 */ /* 0x004fea000383ffff */
[----:B------:R-:W-:Y:S05]  /*12650*/  BRA `(.L_x_14186) ;  /* 0xffffff4c00b47947 */ /* 0x000fea000383ffff */
.L_x_14194:
[----:B-1----:R-:W-:-:S04]  /*12660*/  IMAD.U32 R4, RZ, RZ, UR5 ;  /* 0x00000005ff047e24 */ /* 0x002fc8000f8e00ff */
[----:B------:R1:W2:Y:S03]  /*12670*/  SYNCS.PHASECHK.TRANS64.TRYWAIT P0, [R4+URZ+0x16850], R3 ;  /* 0x01685003040075a7 */ /* 0x0002a6000800017f */
[----:B--2---:R-:W-:Y:S05]  /*12680*/  @!P0 NANOSLEEP.SYNCS 0x989680 ;  /* 0x009896800000895d */ /* 0x004fea0003900000 */
[----:B------:R-:W2:Y:S02]  /*12690*/  @!P0 SYNCS.PHASECHK.TRANS64 P0, [R4+URZ+0x16850], R3 ;  /* 0x01685003040085a7 */ /* 0x000ea4000800007f */
[----:B--2---:R-:W-:Y:S05]  /*126a0*/  @!P0 BRA `(.L_x_14194) ;  /* 0xfffffffc00ec8947 */ /* 0x004fea000383ffff */
[----:B------:R-:W-:Y:S05]  /*126b0*/  BRA `(.L_x_14193) ;  /* 0xffffff7000187947 */ /* 0x000fea000383ffff */
.L_x_14229:
        /* <DEDUP_REMOVED lines=11> */
.L_x_14322:
[----:B------:R-:W-:Y:S05]  /*12770*/  BSYNC B0 ;  /* 0x0000000000007941 */ /* 0x000fea0003800000 */
.L_x_14321:
[----:B------:R-:W-:Y:S05]  /*12780*/  BRA `(.L_x_14323) ;  /* 0xffffffb8005c7947 */ /* 0x000fea000383ffff */
.L_x_14231:
[----:B------:R-:W-:Y:S01]  /*12790*/  BSSY B0, `(.L_x_14324) ;  /* 0x0000006000007945 */ /* 0x000fe20003800000 */
[----:B------:R-:W-:-:S07]  /*127a0*/  IMAD.MOV.U32 R15, RZ, RZ, -0x1 ;  /* 0xffffffffff0f7424 */ /* 0x000fce00078e00ff */
[----:B0123--:R-:W-:Y:S05]  /*127b0*/  WARPSYNC.COLLECTIVE R15, `(.L_x_14325) ;  /* 0x000000000f0c7348 */ /* 0x00ffea0003c00000 */
[----:B------:R-:W-:Y:S02]  /*127c0*/  ELECT P6, UR62, PT ;  /* 0x00000000003e782f */ /* 0x000fe400038c0000 */
[----:B------:R-:W-:Y:S01]  /*127d0*/  MOV R14, UR62 ;  /* 0x0000003e000e7c02 */ /* 0x000fe20008000f00 */
[----:B0123--:R-:W-:Y:S10]  /*127e0*/  ENDCOLLECTIVE ;  /* 0x000000000000791b */ /* 0x00fff40003800000 */
.L_x_14325:
[----:B------:R-:W-:Y:S05]  /*127f0*/  BSYNC B0 ;  /* 0x0000000000007941 */ /* 0x000fea0003800000 */
.L_x_14324:
[----:B------:R-:W-:Y:S05]  /*12800*/  BRA `(.L_x_14326) ;  /* 0xffffffb8005c7947 */ /* 0x000fea000383ffff */
.L_x_14233:
[----:B--2---:R2:W4:Y:S02]  /*12810*/  SYNCS.PHASECHK.TRANS64.TRYWAIT P0, [R0+URZ+0x16840], R2 ;  /* 0x01684002000075a7 */ /* 0x004524000800017f */
[----:B----4-:R-:W-:Y:S05]  /*12820*/  @!P0 NANOSLEEP.SYNCS 0x989680 ;  /* 0x009896800000895d */ /* 0x010fea0003900000 */
[----:B------:R-:W4:Y:S02]  /*12830*/  @!P0 SYNCS.PHASECHK.TRANS64 P0, [R0+URZ+0x16840], R2 ;  /* 0x01684002000085a7 */ /* 0x000f24000800007f */
[----:B----4-:R-:W-:Y:S05]  /*12840*/  @!P0 BRA `(.L_x_14233) ;  /* 0xfffffffc00f08947 */ /* 0x010fea000383ffff */
[----:B------:R-:W-:Y:S05]  /*12850*/  BRA `(.L_x_14327) ;  /* 0xffffffb800ac7947 */ /* 0x000fea000383ffff */
.L_x_14237:
        /* <DEDUP_REMOVED lines=12> */
.L_x_14328:
[----:B------:R-:W-:Y:S02]  /*12920*/  IMAD.MOV.U32 R13, RZ, RZ, R0 ;  /* 0x000000ffff0d7224 */ /* 0x000fe400078e0000 */
[----:B------:R-:W-:-:S07]  /*12930*/  IMAD.MOV.U32 R6, RZ, RZ, R14 ;  /* 0x000000ffff067224 */ /* 0x000fce00078e000e */
[----:B------:R-:W-:Y:S05]  /*12940*/  WARPSYNC.COLLECTIVE R15, `(.L_x_14329) ;  /* 0x000000000f087348 */ /* 0x000fea0003c00000 */
[----:B------:R0:W1:Y:S02]  /*12950*/  SHFL.IDX P6, R14, R13, R12, R11 ;  /* 0x0000000c0d0e7389 */ /* 0x00006400000c000b */
[----:B01----:R-:W-:Y:S01]  /*12960*/  ENDCOLLECTIVE ;  /* 0x000000000000791b */ /* 0x003fe20003800000 */
.L_x_14329:
[----:B------:R-:W-:Y:S02]  /*12970*/  IMAD.MOV.U32 R13, RZ, RZ, R4 ;  /* 0x000000ffff0d7224 */ /* 0x000fe400078e0004 */
[----:B------:R-:W-:Y:S02]  /*12980*/  IMAD.MOV.U32 R12, RZ, RZ, 0x1 ;  /* 0x00000001ff0c7424 */ /* 0x000fe400078e00ff */
[----:B------:R-:W-:-:S07]  /*12990*/  IMAD.MOV.U32 R7, RZ, RZ, R14 ;  /* 0x000000ffff077224 */ /* 0x000fce00078e000e */
[----:B------:R-:W-:Y:S05]  /*129a0*/  WARPSYNC.COLLECTIVE R15, `(.L_x_14330) ;  /* 0x000000000f087348 */ /* 0x000fea0003c00000 */
[----:B------:R0:W1:Y:S02]  /*129b0*/  SHFL.IDX P6, R14, R13, R12, R11 ;  /* 0x0000000c0d0e7389 */ /* 0x00006400000c000b */
[----:B01----:R-:W-:Y:S01]  /*129c0*/  ENDCOLLECTIVE ;  /* 0x000000000000791b */ /* 0x003fe20003800000 */
.L_x_14330:
        /* <DEDUP_REMOVED lines=15> */
.L_x_14331:
[----:B------:R-:W-:Y:S02]  /*12ac0*/  IMAD.MOV.U32 R13, RZ, RZ, R4 ;  /* 0x000000ffff0d7224 */ /* 0x000fe400078e0004 */
[----:B------:R-:W-:Y:S02]  /*12ad0*/  IMAD.MOV.U32 R12, RZ, RZ, 0x2 ;  /* 0x00000002ff0c7424 */ /* 0x000fe400078e00ff */
[----:B------:R-:W-:-:S07]  /*12ae0*/  IMAD.MOV.U32 R7, RZ, RZ, R14 ;  /* 0x000000ffff077224 */ /* 0x000fce00078e000e */
[----:B------:R-:W-:Y:S05]  /*12af0*/  WARPSYNC.COLLECTIVE R15, `(.L_x_14332) ;  /* 0x000000000f087348 */ /* 0x000fea0003c00000 */
[----:B------:R0:W1:Y:S02]  /*12b00*/  SHFL.IDX P6, R14, R13, R12, R11 ;  /* 0x0000000c0d0e7389 */ /* 0x00006400000c000b */
[----:B01----:R-:W-:Y:S01]  /*12b10*/  ENDCOLLECTIVE ;  /* 0x000000000000791b */ /* 0x003fe20003800000 */
.L_x_14332:
        /* <DEDUP_REMOVED lines=16> */
.L_x_14333:
[----:B------:R-:W-:Y:S02]  /*12c20*/  IMAD.MOV.U32 R13, RZ, RZ, R4 ;  /* 0x000000ffff0d7224 */ /* 0x000fe400078e0004 */
[----:B------:R-:W-:Y:S02]  /*12c30*/  IMAD.MOV.U32 R12, RZ, RZ, 0x3 ;  /* 0x00000003ff0c7424 */ /* 0x000fe400078e00ff */
[----:B------:R-:W-:-:S07]  /*12c40*/  IMAD.MOV.U32 R7, RZ, RZ, R14 ;  /* 0x000000ffff077224 */ /* 0x000fce00078e000e */
[----:B------:R-:W-:Y:S05]  /*12c50*/  WARPSYNC.COLLECTIVE R15, `(.L_x_14334) ;  /* 0x000000000f087348 */ /* 0x000fea0003c00000 */
[----:B------:R0:W1:Y:S02]  /*12c60*/  SHFL.IDX P6, R14, R13, R12, R11 ;  /* 0x0000000c0d0e7389 */ /* 0x00006400000c000b */
[----:B01----:R-:W-:Y:S01]  /*12c70*/  ENDCOLLECTIVE ;  /* 0x000000000000791b */ /* 0x003fe20003800000 */
.L_x_14334:
        /* <DEDUP_REMOVED lines=16> */
.L_x_14335:
[----:B------:R-:W-:Y:S02]  /*12d80*/  IMAD.MOV.U32 R13, RZ, RZ, R4 ;  /* 0x000000ffff0d7224 */ /* 0x000fe400078e0004 */
[----:B------:R-:W-:Y:S02]  /*12d90*/  IMAD.MOV.U32 R12, RZ, RZ, 0x4 ;  /* 0x00000004ff0c7424 */ /* 0x000fe400078e00ff */
[----:B------:R-:W-:-:S07]  /*12da0*/  IMAD.MOV.U32 R7, RZ, RZ, R14 ;  /* 0x000000ffff077224 */ /* 0x000fce00078e000e */
[----:B------:R-:W-:Y:S05]  /*12db0*/  WARPSYNC.COLLECTIVE R15, `(.L_x_14336) ;  /* 0x000000000f087348 */ /* 0x000fea0003c00000 */
[----:B------:R0:W1:Y:S02]  /*12dc0*/  SHFL.IDX P6, R14, R13, R12, R11 ;  /* 0x0000000c0d0e7389 */ /* 0x00006400000c000b */
[----:B01----:R-:W-:Y:S01]  /*12dd0*/  ENDCOLLECTIVE ;  /* 0x000000000000791b */ /* 0x003fe20003800000 */
.L_x_14336:
        /* <DEDUP_REMOVED lines=16> */
.L_x_14337:
[----:B------:R-:W-:Y:S01]  /*12ee0*/  MOV R13, R4 ;  /* 0x00000004000d7202 */ /* 0x000fe20000000f00 */
[----:B------:R-:W-:Y:S02]  /*12ef0*/  IMAD.MOV.U32 R12, RZ, RZ, 0x5 ;  /* 0x00000005ff0c7424 */ /* 0x000fe400078e00ff */
[----:B------:R-:W-:-:S07]  /*12f00*/  IMAD.MOV.U32 R7, RZ, RZ, R14 ;  /* 0x000000ffff077224 */ /* 0x000fce00078e000e */
[----:B------:R-:W-:Y:S05]  /*12f10*/  WARPSYNC.COLLECTIVE R15, `(.L_x_14338) ;  /* 0x000000000f087348 */ /* 0x000fea0003c00000 */
[----:B------:R0:W1:Y:S02]  /*12f20*/  SHFL.IDX P6, R14, R13, R12, R11 ;  /* 0x0000000c0d0e7389 */ /* 0x00006400000c000b */
[----:B01----:R-:W-:Y:S01]  /*12f30*/  ENDCOLLECTIVE ;  /* 0x000000000000791b */ /* 0x003fe20003800000 */
.L_x_14338:
        /* <DEDUP_REMOVED lines=16> */
.L_x_14339:
[----:B------:R-:W-:Y:S02]  /*13040*/  IMAD.MOV.U32 R13, RZ, RZ, R4 ;  /* 0x000000ffff0d7224 */ /* 0x000fe400078e0004 */
[----:B------:R-:W-:Y:S02]  /*13050*/  IMAD.MOV.U32 R12, RZ, RZ, 0x6 ;  /* 0x00000006ff0c7424 */ /* 0x000fe400078e00ff */
[----:B------:R-:W-:-:S07]  /*13060*/  IMAD.MOV.U32 R7, RZ, RZ, R14 ;  /* 0x000000ffff077224 */ /* 0x000fce00078e000e */
[----:B------:R-:W-:Y:S05]  /*13070*/  WARPSYNC.COLLECTIVE R15, `(.L_x_14340) ;  /* 0x000000000f087348 */ /* 0x000fea0003c00000 */
[----:B------:R0:W1:Y:S02]  /*13080*/  SHFL.IDX P6, R14, R13, R12, R11 ;  /* 0x0000000c0d0e7389 */ /* 0x00006400000c000b */
[----:B01----:R-:W-:Y:S01]  /*13090*/  ENDCOLLECTIVE ;  /* 0x000000000000791b */ /* 0x003fe20003800000 */
.L_x_14340:
        /* <DEDUP_REMOVED lines=16> */
.L_x_14341:
[----:B------:R-:W-:Y:S02]  /*131a0*/  IMAD.MOV.U32 R13, RZ, RZ, R4 ;  /* 0x000000ffff0d7224 */ /* 0x000fe400078e0004 */
[----:B------:R-:W-:Y:S02]  /*131b0*/  IMAD.MOV.U32 R12, RZ, RZ, 0x7 ;  /* 0x00000007ff0c7424 */ /* 0x000fe400078e00ff */
[----:B------:R-:W-:-:S07]  /*131c0*/  IMAD.MOV.U32 R7, RZ, RZ, R14 ;  /* 0x000000ffff077224 */ /* 0x000fce00078e000e */
[----:B------:R-:W-:Y:S05]  /*131d0*/  WARPSYNC.COLLECTIVE R15, `(.L_x_14342) ;  /* 0x000000000f087348 */ /* 0x000fea0003c00000 */
[----:B------:R0:W1:Y:S02]  /*131e0*/  SHFL.IDX P6, R14, R13, R12, R11 ;  /* 0x0000000c0d0e7389 */ /* 0x00006400000c000b */
[----:B01----:R-:W-:Y:S01]  /*131f0*/  ENDCOLLECTIVE ;  /* 0x000000000000791b */ /* 0x003fe20003800000 */
.L_x_14342:
[----:B------:R-:W-:-:S05]  /*13200*/  @!P1 LEA R7, P2, R20, R7, 0x1 ;  /* 0x0000000714079211 */ /* 0x000fca00078408ff */
[----:B------:R-:W-:-:S05]  /*13210*/  @!P1 IMAD.X R6, RZ, RZ, R6, P2 ;  /* 0x000000ffff069224 */ /* 0x000fca00010e0606 */
[-C--:B------:R-:W-:Y:S01]  /*13220*/  @!P1 LOP3.LUT R7, R7, R6.reuse, RZ, 0x3c, !PT ;  /* 0x0000000607079212 */ /* 0x080fe200078e3cff */
[----:B------:R-:W-:Y:S02]  /*13230*/  IMAD.MOV.U32 R13, RZ, RZ, R0 ;  /* 0x000000ffff0d7224 */ /* 0x000fe400078e0000 */
[----:B------:R-:W-:Y:S01]  /*13240*/  VIADD R0, R25, 0x70 ;  /* 0x0000007019007836 */ /* 0x000fe20000000000 */
[----:B------:R-:W-:-:S04]  /*13250*/  @!P1 LOP3.LUT R6, R7, R6, RZ, 0x3c, !PT ;  /* 0x0000000607069212 */ /* 0x000fc800078e3cff */
[----:B------:R-:W-:Y:S02]  /*13260*/  @!P1 LOP3.LUT R7, R7, R6, RZ, 0x3c, !PT ;  /* 0x0000000607079212 */ /* 0x000fe400078e3cff */
[----:B------:R-:W-:-:S07]  /*13270*/  MOV R4, R14 ;  /* 0x0000000e00047202 */ /* 0x000fce0000000f00 */
[----:B------:R-:W-:Y:S05]  /*13280*/  WARPSYNC.COLLECTIVE R15, `(.L_x_14343) ;  /* 0x000000000f087348 */ /* 0x000fea0003c00000 */
[----:B------:R0:W1:Y:S02]  /*13290*/  SHFL.IDX P6, R14, R13, R12, R11 ;  /* 0x0000000c0d0e7389 */ /* 0x00006400000c000b */
[----:B01----:R-:W-:Y:S01]  /*132a0*/  ENDCOLLECTIVE ;  /* 0x000000000000791b */ /* 0x003fe20003800000 */
.L_x_14343:
        /* <DEDUP_REMOVED lines=13> */
.L_x_14344:
        /* <DEDUP_REMOVED lines=13> */
.L_x_14345:
[----:B------:R-:W-:Y:S01]  /*13450*/  MOV R13, R2 ;  /* 0x00000002000d7202 */ /* 0x000fe20000000f00 */
[----:B------:R-:W-:Y:S02]  /*13460*/  IMAD.MOV.U32 R12, RZ, RZ, 0x1 ;  /* 0x00000001ff0c7424 */ /* 0x000fe400078e00ff */
[----:B------:R-:W-:-:S07]  /*13470*/  IMAD.MOV.U32 R8, RZ, RZ, R14 ;  /* 0x000000ffff087224 */ /* 0x000fce00078e000e */
[----:B------:R-:W-:Y:S05]  /*13480*/  WARPSYNC.COLLECTIVE R15, `(.L_x_14346) ;  /* 0x000000000f087348 */ /* 0x000fea0003c00000 */
[----:B------:R0:W1:Y:S02]  /*13490*/  SHFL.IDX P6, R14, R13, R12, R11 ;  /* 0x0000000c0d0e7389 */ /* 0x00006400000c000b */
[----:B01----:R-:W-:Y:S01]  /*134a0*/  ENDCOLLECTIVE ;  /* 0x000000000000791b */ /* 0x003fe20003800000 */
.L_x_14346:
        /* <DEDUP_REMOVED lines=14> */
.L_x_14347:
[----:B------:R-:W-:Y:S02]  /*13590*/  IMAD.MOV.U32 R13, RZ, RZ, R2 ;  /* 0x000000ffff0d7224 */ /* 0x000fe400078e0002 */
[----:B------:R-:W-:Y:S02]  /*135a0*/  IMAD.MOV.U32 R12, RZ, RZ, 0x2 ;  /* 0x00000002ff0c7424 */ /* 0x000fe400078e00ff */
[----:B------:R-:W-:-:S07]  /*135b0*/  IMAD.MOV.U32 R6, RZ, RZ, R14 ;  /* 0x000000ffff067224 */ /* 0x000fce00078e000e */
[----:B------:R-:W-:Y:S05]  /*135c0*/  WARPSYNC.COLLECTIVE R15, `(.L_x_14348) ;  /* 0x000000000f087348 */ /* 0x000fea0003c00000 */
[----:B------:R0:W1:Y:S02]  /*135d0*/  SHFL.IDX P6, R14, R13, R12, R11 ;  /* 0x0000000c0d0e7389 */ /* 0x00006400000c000b */
[----:B01----:R-:W-:Y:S01]  /*135e0*/  ENDCOLLECTIVE ;  /* 0x000000000000791b */ /* 0x003fe20003800000 */
.L_x_14348:
        /* <DEDUP_REMOVED lines=13> */
.L_x_14349:
[----:B------:R-:W-:Y:S01]  /*136c0*/  MOV R13, R2 ;  /* 0x00000002000d7202 */ /* 0x000fe20000000f00 */
[----:B------:R-:W-:Y:S02]  /*136d0*/  IMAD.MOV.U32 R12, RZ, RZ, 0x3 ;  /* 0x00000003ff0c7424 */ /* 0x000fe400078e00ff */
[----:B------:R-:W-:-:S07]  /*136e0*/  IMAD.MOV.U32 R6, RZ, RZ, R14 ;  /* 0x000000ffff067224 */ /* 0x000fce00078e000e */
[----:B------:R-:W-:Y:S05]  /*136f0*/  WARPSYNC.COLLECTIVE R15, `(.L_x_14350) ;  /* 0x000000000f087348 */ /* 0x000fea0003c00000 */
[----:B------:R0:W1:Y:S02]  /*13700*/  SHFL.IDX P6, R14, R13, R12, R11 ;  /* 0x0000000c0d0e7389 */ /* 0x00006400000c000b */
[----:B01----:R-:W-:Y:S01]  /*13710*/  ENDCOLLECTIVE ;  /* 0x000000000000791b */ /* 0x003fe20003800000 */
.L_x_14350:
        /* <DEDUP_REMOVED lines=12> */
.L_x_14351:
[----:B------:R-:W-:Y:S01]  /*137e0*/  IMAD.MOV.U32 R2, RZ, RZ, R14 ;  /* 0x000000ffff027224 */ /* 0x000fe200078e000e */
[----:B------:R-:W-:Y:S06]  /*137f0*/  BRA `(.L_x_14352) ;  /* 0xffffffb800b07947 */ /* 0x000fec000383ffff */
.L_x_14240:
[----:B0-----:R0:W1:Y:S02]  /*13800*/  SYNCS.PHASECHK.TRANS64.TRYWAIT P0, [R17+URZ+0x16820], R0 ;  /* 0x01682000110075a7 */ /* 0x001064000800017f */
[----:B-1----:R-:W-:Y:S05]  /*13810*/  @!P0 NANOSLEEP.SYNCS 0x989680 ;  /* 0x009896800000895d */ /* 0x002fea0003900000 */
[----:B------:R-:W1:Y:S02]  /*13820*/  @!P0 SYNCS.PHASECHK.TRANS64 P0, [R17+URZ+0x16820], R0 ;  /* 0x01682000110085a7 */ /* 0x000e64000800007f */
[----:B-1----:R-:W-:Y:S05]  /*13830*/  @!P0 BRA `(.L_x_14240) ;  /* 0xfffffffc00f08947 */ /* 0x002fea000383ffff */
[----:B------:R-:W-:Y:S05]  /*13840*/  BRA `(.L_x_14353) ;  /* 0xffffffbc00107947 */ /* 0x000fea000383ffff */
.L_x_14249:
[----:B0-----:R0:W1:Y:S02]  /*13850*/  SYNCS.PHASECHK.TRANS64.TRYWAIT P0, [R4+URZ+0x16840], R2 ;  /* 0x01684002040075a7 */ /* 0x001064000800017f */
[----:B-1----:R-:W-:Y:S05]  /*13860*/  @!P0 NANOSLEEP.SYNCS 0x989680 ;  /* 0x009896800000895d */ /* 0x002fea0003900000 */
[----:B------:R-:W1:Y:S02]  /*13870*/  @!P0 SYNCS.PHASECHK.TRANS64 P0, [R4+URZ+0x16840], R2 ;  /* 0x01684002040085a7 */ /* 0x000e64000800007f */
[----:B-1----:R-:W-:Y:S05]  /*13880*/  @!P0 BRA `(.L_x_14249) ;  /* 0xfffffffc00f08947 */ /* 0x002fea000383ffff */
[----:B------:R-:W-:Y:S05]  /*13890*/  BRA `(.L_x_14354) ;  /* 0xffffffbc00e07947 */ /* 0x000fea000383ffff */
.L_x_14254:
[----:B0-----:R0:W1:Y:S02]  /*138a0*/  SYNCS.PHASECHK.TRANS64.TRYWAIT P0, [R3+URZ+0x60], R2 ;  /* 0x00006002030075a7 */ /* 0x001064000800017f */
[----:B-1----:R-:W-:Y:S05]  /*138b0*/  @!P0 NANOSLEEP.SYNCS 0x989680 ;  /* 0x009896800000895d */ /* 0x002fea0003900000 */
[----:B------:R-:W1:Y:S02]  /*138c0*/  @!P0 SYNCS.PHASECHK.TRANS64 P0, [R3+URZ+0x60], R2 ;  /* 0x00006002030085a7 */ /* 0x000e64000800007f */
[----:B-1----:R-:W-:Y:S05]  /*138d0*/  @!P0 BRA `(.L_x_14254) ;  /* 0xfffffffc00f08947 */ /* 0x002fea000383ffff */
[----:B------:R-:W-:Y:S05]  /*138e0*/  BRA `(.L_x_14355) ;  /* 0xffffffc0006c7947 */ /* 0x000fea000383ffff */
.L_x_14262:
[----:B-1----:R1:W2:Y:S02]  /*138f0*/  SYNCS.PHASECHK.TRANS64.TRYWAIT P0, [R2+URZ+0x16840], R3 ;  /* 0x01684003020075a7 */ /* 0x0022a4000800017f */
[----:B--2---:R-:W-:Y:S05]  /*13900*/  @!P0 NANOSLEEP.SYNCS 0x989680 ;  /* 0x009896800000895d */ /* 0x004fea0003900000 */
[----:B------:R-:W2:Y:S02]  /*13910*/  @!P0 SYNCS.PHASECHK.TRANS64 P0, [R2+URZ+0x16840], R3 ;  /* 0x01684003020085a7 */ /* 0x000ea4000800007f */
[----:B--2---:R-:W-:Y:S05]  /*13920*/  @!P0 BRA `(.L_x_14262) ;  /* 0xfffffffc00f08947 */ /* 0x004fea000383ffff */
[----:B------:R-:W-:Y:S05]  /*13930*/  BRA `(.L_x_14356) ;  /* 0xffffffc400ac7947 */ /* 0x000fea000383ffff */
.L_x_14267:
[----:B0-----:R0:W1:Y:S02]  /*13940*/  SYNCS.PHASECHK.TRANS64.TRYWAIT P0, [R10+URZ+0x60], R28 ;  /* 0x0000601c0a0075a7 */ /* 0x001064000800017f */
[----:B-1----:R-:W-:Y:S05]  /*13950*/  @!P0 NANOSLEEP.SYNCS 0x989680 ;  /* 0x009896800000895d */ /* 0x002fea0003900000 */
[----:B------:R-:W1:Y:S02]  /*13960*/  @!P0 SYNCS.PHASECHK.TRANS64 P0, [R10+URZ+0x60], R28 ;  /* 0x0000601c0a0085a7 */ /* 0x000e64000800007f */
[----:B-1----:R-:W-:Y:S05]  /*13970*/  @!P0 BRA `(.L_x_14267) ;  /* 0xfffffffc00f08947 */ /* 0x002fea000383ffff */
[----:B------:R-:W-:Y:S05]  /*13980*/  BRA `(.L_x_14357) ;  /* 0xffffffc800387947 */ /* 0x000fea000383ffff */
.L_x_14275:
[----:B-1----:R1:W2:Y:S02]  /*13990*/  SYNCS.PHASECHK.TRANS64.TRYWAIT P0, [R2+URZ+0x16840], R3 ;  /* 0x01684003020075a7 */ /* 0x0022a4000800017f */
[----:B--2---:R-:W-:Y:S05]  /*139a0*/  @!P0 NANOSLEEP.SYNCS 0x989680 ;  /* 0x009896800000895d */ /* 0x004fea0003900000 */
[----:B------:R-:W2:Y:S02]  /*139b0*/  @!P0 SYNCS.PHASECHK.TRANS64 P0, [R2+URZ+0x16840], R3 ;  /* 0x01684003020085a7 */ /* 0x000ea4000800007f */
[----:B--2---:R-:W-:Y:S05]  /*139c0*/  @!P0 BRA `(.L_x_14275) ;  /* 0xfffffffc00f08947 */ /* 0x004fea000383ffff */
[----:B------:R-:W-:Y:S05]  /*139d0*/  BRA `(.L_x_14358) ;  /* 0xffffffcc00487947 */ /* 0x000fea000383ffff */
.L_x_14280:
[----:B0-----:R0:W1:Y:S02]  /*139e0*/  SYNCS.PHASECHK.TRANS64.TRYWAIT P0, [R7+URZ+0x60], R2 ;  /* 0x00006002070075a7 */ /* 0x001064000800017f */
[----:B-1----:R-:W-:Y:S05]  /*139f0*/  @!P0 NANOSLEEP.SYNCS 0x989680 ;  /* 0x009896800000895d */ /* 0x002fea0003900000 */
[----:B------:R-:W1:Y:S02]  /*13a00*/  @!P0 SYNCS.PHASECHK.TRANS64 P0, [R7+URZ+0x60], R2 ;  /* 0x00006002070085a7 */ /* 0x000e64000800007f */
[----:B-1----:R-:W-:Y:S05]  /*13a10*/  @!P0 BRA `(.L_x_14280) ;  /* 0xfffffffc00f08947 */ /* 0x002fea000383ffff */
[----:B------:R-:W-:Y:S05]  /*13a20*/  BRA `(.L_x_14359) ;  /* 0xffffffcc00d87947 */ /* 0x000fea000383ffff */
.L_x_14290:
[----:B0-----:R0:W1:Y:S02]  /*13a30*/  SYNCS.PHASECHK.TRANS64.TRYWAIT P0, [R3+URZ+0x16860], R0 ;  /* 0x01686000030075a7 */ /* 0x001064000800017f */
[----:B-1----:R-:W-:Y:S05]  /*13a40*/  @!P0 NANOSLEEP.SYNCS 0x989680 ;  /* 0x009896800000895d */ /* 0x002fea0003900000 */
[----:B------:R-:W1:Y:S02]  /*13a50*/  @!P0 SYNCS.PHASECHK.TRANS64 P0, [R3+URZ+0x16860], R0 ;  /* 0x01686000030085a7 */ /* 0x000e64000800007f */
[----:B-1----:R-:W-:Y:S05]  /*13a60*/  @!P0 BRA `(.L_x_14290) ;  /* 0xfffffffc00f08947 */ /* 0x002fea000383ffff */
[----:B------:R-:W-:Y:S05]  /*13a70*/  BRA `(.L_x_14360) ;  /* 0xffffffd000d87947 */ /* 0x000fea000383ffff */
.L_x_14296:
[----:B------:R-:W-:Y:S01]  /*13a80*/  BSSY B0, `(.L_x_14361) ;  /* 0x0000008000007945 */ /* 0x000fe20003800000 */
[----:B------:R-:W-:Y:S02]  /*13a90*/  IMAD.MOV.U32 R13, RZ, RZ, R24 ;  /* 0x000000ffff0d7224 */ /* 0x000fe400078e0018 */
[----:B------:R-:W-:Y:S02]  /*13aa0*/  IMAD.MOV.U32 R12, RZ, RZ, RZ ;  /* 0x000000ffff0c7224 */ /* 0x000fe400078e00ff */
[----:B------:R-:W-:Y:S02]  /*13ab0*/  IMAD.MOV.U32 R11, RZ, RZ, 0x1f ;  /* 0x0000001fff0b7424 */ /* 0x000fe400078e00ff */
[----:B------:R-:W-:-:S07]  /*13ac0*/  IMAD.MOV.U32 R15, RZ, RZ, -0x1 ;  /* 0xffffffffff0f7424 */ /* 0x000fce00078e00ff */
[----:B-1-3--:R-:W-:Y:S05]  /*13ad0*/  WARPSYNC.COLLECTIVE R15, `(.L_x_14362) ;  /* 0x000000000f087348 */ /* 0x00afea0003c00000 */
[----:B------:R0:W2:Y:S02]  /*13ae0*/  SHFL.IDX P6, R14, R13, R12, R11 ;  /* 0x0000000c0d0e7389 */ /* 0x0000a400000c000b */
[----:B0123--:R-:W-:Y:S01]  /*13af0*/  ENDCOLLECTIVE ;  /* 0x000000000000791b */ /* 0x00ffe20003800000 */
.L_x_14362:
[----:B------:R-:W-:Y:S05]  /*13b00*/  BSYNC B0 ;  /* 0x0000000000007941 */ /* 0x000fea0003800000 */
.L_x_14361:
[----:B------:R-:W-:Y:S01]  /*13b10*/  IMAD.MOV.U32 R13, RZ, RZ, R24 ;  /* 0x000000ffff0d7224 */ /* 0x000fe200078e0018 */
[----:B------:R-:W-:Y:S01]  /*13b20*/  IADD3 R9, R27, R8, RZ ;  /* 0x000000081b097210 */ /* 0x000fe20007ffe0ff */
[----:B------:R-:W-:Y:S02]  /*13b30*/  IMAD.MOV.U32 R12, RZ, RZ, 0x1 ;  /* 0x00000001ff0c7424 */ /* 0x000fe400078e00ff */
[----:B------:R-:W-:Y:S02]  /*13b40*/  IMAD.MOV.U32 R11, RZ, RZ, 0x1f ;  /* 0x0000001fff0b7424 */ /* 0x000fe400078e00ff */
[----:B------:R-:W-:Y:S02]  /*13b50*/  IMAD.MOV.U32 R15, RZ, RZ, -0x1 ;  /* 0xffffffffff0f7424 */ /* 0x000fe400078e00ff */
[----:B------:R-:W-:-:S07]  /*13b60*/  IMAD.MOV.U32 R0, RZ, RZ, R14 ;  /* 0x000000ffff007224 */ /* 0x000fce00078e000e */
[----:B------:R-:W-:Y:S05]  /*13b70*/  WARPSYNC.COLLECTIVE R15, `(.L_x_14363) ;  /* 0x000000000f087348 */ /* 0x000fea0003c00000 */
[----:B------:R0:W1:Y:S02]  /*13b80*/  SHFL.IDX P6, R14, R13, R12, R11 ;  /* 0x0000000c0d0e7389 */ /* 0x00006400000c000b */
[----:B01----:R-:W-:Y:S01]  /*13b90*/  ENDCOLLECTIVE ;  /* 0x000000000000791b */ /* 0x003fe20003800000 */
.L_x_14363:
        /* <DEDUP_REMOVED lines=23> */
.L_x_14364:
[----:B------:R-:W-:Y:S01]  /*13d10*/  IMAD.MOV.U32 R12, RZ, RZ, 0x2 ;  /* 0x00000002ff0c7424 */ /* 0x000fe200078e00ff */
[----:B------:R-:W-:-:S05]  /*13d20*/  SEL R4, R14, RZ, P1 ;  /* 0x000000ff0e047207 */ /* 0x000fca0000800000 */
[----:B------:R-:W-:-:S04]  /*13d30*/  IMAD.IADD R4, R13, 0x1, R4 ;  /* 0x000000010d047824 */ /* 0x000fc800078e0204 */
[----:B------:R-:W-:-:S07]  /*13d40*/  IMAD.MOV.U32 R13, RZ, RZ, R4 ;  /* 0x000000ffff0d7224 */ /* 0x000fce00078e0004 */
[----:B------:R-:W-:Y:S05]  /*13d50*/  WARPSYNC.COLLECTIVE R15, `(.L_x_14365) ;  /* 0x000000000f087348 */ /* 0x000fea0003c00000 */
[----:B------:R0:W1:Y:S02]  /*13d60*/  SHFL.UP P6, R14, R13, R12, R11 ;  /* 0x0400000c0d0e7389 */ /* 0x00006400000c000b */
[----:B01----:R-:W-:Y:S01]  /*13d70*/  ENDCOLLECTIVE ;  /* 0x000000000000791b */ /* 0x003fe20003800000 */
.L_x_14365:
[----:B------:R-:W-:Y:S01]  /*13d80*/  IMAD.MOV.U32 R12, RZ, RZ, 0x4 ;  /* 0x00000004ff0c7424 */ /* 0x000fe200078e00ff */
[----:B------:R-:W-:-:S05]  /*13d90*/  SEL R3, R14, RZ, P2 ;  /* 0x000000ff0e037207 */ /* 0x000fca0001000000 */
[----:B------:R-:W-:-:S04]  /*13da0*/  IMAD.IADD R2, R4, 0x1, R3 ;  /* 0x0000000104027824 */ /* 0x000fc800078e0203 */
[----:B------:R-:W-:-:S07]  /*13db0*/  IMAD.MOV.U32 R13, RZ, RZ, R2 ;  /* 0x000000ffff0d7224 */ /* 0x000fce00078e0002 */
[----:B------:R-:W-:Y:S05]  /*13dc0*/  WARPSYNC.COLLECTIVE R15, `(.L_x_14366) ;  /* 0x000000000f087348 */ /* 0x000fea0003c00000 */
[----:B------:R0:W1:Y:S02]  /*13dd0*/  SHFL.UP P6, R14, R13, R12, R11 ;  /* 0x0400000c0d0e7389 */ /* 0x00006400000c000b */
[----:B01----:R-:W-:Y:S01]  /*13de0*/  ENDCOLLECTIVE ;  /* 0x000000000000791b */ /* 0x003fe20003800000 */
.L_x_14366:
[----:B------:R-:W-:Y:S01]  /*13df0*/  IMAD.MOV.U32 R12, RZ, RZ, 0x8 ;  /* 0x00000008ff0c7424 */ /* 0x000fe200078e00ff */
[----:B------:R-:W-:-:S05]  /*13e00*/  SEL R3, R14, RZ, P3 ;  /* 0x000000ff0e037207 */ /* 0x000fca0001800000 */
[----:B------:R-:W-:-:S04]  /*13e10*/  IMAD.IADD R3, R2, 0x1, R3 ;  /* 0x0000000102037824 */ /* 0x000fc800078e0203 */
[----:B------:R-:W-:-:S07]  /*13e20*/  IMAD.MOV.U32 R13, RZ, RZ, R3 ;  /* 0x000000ffff0d7224 */ /* 0x000fce00078e0003 */
[----:B------:R-:W-:Y:S05]  /*13e30*/  WARPSYNC.COLLECTIVE R15, `(.L_x_14367) ;  /* 0x000000000f087348 */ /* 0x000fea0003c00000 */
[----:B------:R0:W1:Y:S02]  /*13e40*/  SHFL.UP P6, R14, R13, R12, R11 ;  /* 0x0400000c0d0e7389 */ /* 0x00006400000c000b */
[----:B01----:R-:W-:Y:S01]  /*13e50*/  ENDCOLLECTIVE ;  /* 0x000000000000791b */ /* 0x003fe20003800000 */
.L_x_14367:
[----:B------:R-:W-:Y:S01]  /*13e60*/  IMAD.MOV.U32 R12, RZ, RZ, 0x10 ;  /* 0x00000010ff0c7424 */ /* 0x000fe200078e00ff */
[----:B------:R-:W-:-:S05]  /*13e70*/  SEL R4, R14, RZ, P4 ;  /* 0x000000ff0e047207 */ /* 0x000fca0002000000 */
[----:B------:R-:W-:-:S05]  /*13e80*/  IMAD.IADD R4, R3, 0x1, R4 ;  /* 0x0000000103047824 */ /* 0x000fca00078e0204 */
[----:B------:R-:W-:-:S07]  /*13e90*/  MOV R13, R4 ;  /* 0x00000004000d7202 */ /* 0x000fce0000000f00 */
[----:B------:R-:W-:Y:S05]  /*13ea0*/  WARPSYNC.COLLECTIVE R15, `(.L_x_14368) ;  /* 0x000000000f087348 */ /* 0x000fea0003c00000 */
[----:B------:R0:W1:Y:S02]  /*13eb0*/  SHFL.UP P6, R14, R13, R12, R11 ;  /* 0x0400000c0d0e7389 */ /* 0x00006400000c000b */
[----:B01----:R-:W-:Y:S01]  /*13ec0*/  ENDCOLLECTIVE ;  /* 0x000000000000791b */ /* 0x003fe20003800000 */
.L_x_14368:
        /* <DEDUP_REMOVED lines=8> */
.L_x_14369:
[----:B------:R-:W-:Y:S05]  /*13f50*/  BRA `(.L_x_14370) ;  /* 0xffffffd400147947 */ /* 0x000fea000383ffff */
.L_x_14299:
[----:B------:R-:W-:Y:S01]  /*13f60*/  BSSY B0, `(.L_x_14371) ;  /* 0x0000007000007945 */ /* 0x000fe20003800000 */
[----:B------:R-:W-:Y:S02]  /*13f70*/  IMAD.MOV.U32 R12, RZ, RZ, 0x1 ;  /* 0x00000001ff0c7424 */ /* 0x000fe400078e00ff */
[----:B------:R-:W-:Y:S02]  /*13f80*/  IMAD.MOV.U32 R11, RZ, RZ, RZ ;  /* 0x000000ffff0b7224 */ /* 0x000fe400078e00ff */
[----:B------:R-:W-:-:S07]  /*13f90*/  IMAD.MOV.U32 R15, RZ, RZ, -0x1 ;  /* 0xffffffffff0f7424 */ /* 0x000fce00078e00ff */
[----:B-1----:R-:W-:Y:S05]  /*13fa0*/  WARPSYNC.COLLECTIVE R15, `(.L_x_14372) ;  /* 0x000000000f087348 */ /* 0x002fea0003c00000 */
[----:B------:R0:W2:Y:S02]  /*13fb0*/  SHFL.UP P6, R14, R13, R12, R11 ;  /* 0x0400000c0d0e7389 */ /* 0x0000a400000c000b */
[----:B012---:R-:W-:Y:S01]  /*13fc0*/  ENDCOLLECTIVE ;  /* 0x000000000000791b */ /* 0x007fe20003800000 */
.L_x_14372:
[----:B------:R-:W-:Y:S05]  /*13fd0*/  BSYNC B0 ;  /* 0x0000000000007941 */ /* 0x000fea0003800000 */
.L_x_14371:
        /* <DEDUP_REMOVED lines=8> */
.L_x_14373:
[----:B------:R-:W-:Y:S02]  /*14060*/  MOV R12, 0x4 ;  /* 0x00000004000c7802 */ /* 0x000fe40000000f00 */
[----:B------:R-:W-:-:S05]  /*14070*/  SEL R2, R14, RZ, P2 ;  /* 0x000000ff0e027207 */ /* 0x000fca0001000000 */
[----:B------:R-:W-:-:S04]  /*14080*/  IMAD.IADD R2, R13, 0x1, R2 ;  /* 0x000000010d027824 */ /* 0x000fc800078e0202 */
[----:B------:R-:W-:-:S07]  /*14090*/  IMAD.MOV.U32 R13, RZ, RZ, R2 ;  /* 0x000000ffff0d7224 */ /* 0x000fce00078e0002 */
[----:B------:R-:W-:Y:S05]  /*140a0*/  WARPSYNC.COLLECTIVE R15, `(.L_x_14374) ;  /* 0x000000000f087348 */ /* 0x000fea0003c00000 */
[----:B------:R0:W1:Y:S02]  /*140b0*/  SHFL.UP P6, R14, R13, R12, R11 ;  /* 0x0400000c0d0e7389 */ /* 0x00006400000c000b */
[----:B01----:R-:W-:Y:S01]  /*140c0*/  ENDCOLLECTIVE ;  /* 0x000000000000791b */ /* 0x003fe20003800000 */
.L_x_14374:
[----:B------:R-:W-:Y:S01]  /*140d0*/  IMAD.MOV.U32 R12, RZ, RZ, 0x8 ;  /* 0x00000008ff0c7424 */ /* 0x000fe200078e00ff */
[----:B------:R-:W-:-:S05]  /*140e0*/  SEL R3, R14, RZ, P3 ;  /* 0x000000ff0e037207 */ /* 0x000fca0001800000 */
[----:B------:R-:W-:-:S04]  /*140f0*/  IMAD.IADD R3, R2, 0x1, R3 ;  /* 0x0000000102037824 */ /* 0x000fc800078e0203 */
[----:B------:R-:W-:-:S07]  /*14100*/  IMAD.MOV.U32 R13, RZ, RZ, R3 ;  /* 0x000000ffff0d7224 */ /* 0x000fce00078e0003 */
[----:B------:R-:W-:Y:S05]  /*14110*/  WARPSYNC.COLLECTIVE R15, `(.L_x_14375) ;  /* 0x000000000f087348 */ /* 0x000fea0003c00000 */
[----:B------:R0:W1:Y:S02]  /*14120*/  SHFL.UP P6, R14, R13, R12, R11 ;  /* 0x0400000c0d0e7389 */ /* 0x00006400000c000b */
[----:B01----:R-:W-:Y:S01]  /*14130*/  ENDCOLLECTIVE ;  /* 0x000000000000791b */ /* 0x003fe20003800000 */
.L_x_14375:
[----:B------:R-:W-:Y:S01]  /*14140*/  IMAD.MOV.U32 R12, RZ, RZ, 0x10 ;  /* 0x00000010ff0c7424 */ /* 0x000fe200078e00ff */
[----:B------:R-:W-:-:S05]  /*14150*/  SEL R4, R14, RZ, P4 ;  /* 0x000000ff0e047207 */ /* 0x000fca0002000000 */
[----:B------:R-:W-:-:S04]  /*14160*/  IMAD.IADD R4, R3, 0x1, R4 ;  /* 0x0000000103047824 */ /* 0x000fc800078e0204 */
[----:B------:R-:W-:-:S07]  /*14170*/  IMAD.MOV.U32 R13, RZ, RZ, R4 ;  /* 0x000000ffff0d7224 */ /* 0x000fce00078e0004 */
[----:B------:R-:W-:Y:S05]  /*14180*/  WARPSYNC.COLLECTIVE R15, `(.L_x_14376) ;  /* 0x000000000f087348 */ /* 0x000fea0003c00000 */
[----:B------:R0:W1:Y:S02]  /*14190*/  SHFL.UP P6, R14, R13, R12, R11 ;  /* 0x0400000c0d0e7389 */ /* 0x00006400000c000b */
[----:B01----:R-:W-:Y:S01]  /*141a0*/  ENDCOLLECTIVE ;  /* 0x000000000000791b */ /* 0x003fe20003800000 */
.L_x_14376:
        /* <DEDUP_REMOVED lines=8> */
.L_x_14377:
[----:B------:R-:W-:Y:S05]  /*14230*/  BRA `(.L_x_14378) ;  /* 0xffffffd400007947 */ /* 0x000fea000383ffff */
.L_x_14301:
[----:B------:R-:W-:Y:S01]  /*14240*/  BSSY B0, `(.L_x_14379) ;  /* 0x0000006000007945 */ /* 0x000fe20003800000 */
[----:B------:R-:W-:Y:S01]  /*14250*/  PLOP3.LUT P6, PT, P6, PT, PT, 0x8, 0x0 ;  /* 0x000000000000781c */ /* 0x000fe200037ce170 */
[----:B------:R-:W-:-:S12]  /*14260*/  IMAD.MOV.U32 R15, RZ, RZ, -0x1 ;  /* 0xffffffffff0f7424 */ /* 0x000fd800078e00ff */
[----:B01----:R-:W-:Y:S05]  /*14270*/  WARPSYNC.COLLECTIVE R15, `(.L_x_14380) ;  /* 0x000000000f087348 */ /* 0x003fea0003c00000 */
[----:B------:R-:W-:Y:S01]  /*14280*/  VOTE.ANY R14, PT, P6 ;  /* 0x00000000000e7806 */ /* 0x000fe200030e0100 */
[----:B01----:R-:W-:Y:S06]  /*14290*/  ENDCOLLECTIVE ;  /* 0x000000000000791b */ /* 0x003fec0003800000 */
.L_x_14380:
[----:B------:R-:W-:Y:S05]  /*142a0*/  BSYNC B0 ;  /* 0x0000000000007941 */ /* 0x000fea0003800000 */
.L_x_14379:
[----:B------:R-:W-:Y:S01]  /*142b0*/  IMAD.MOV.U32 R2, RZ, RZ, R14 ;  /* 0x000000ffff027224 */ /* 0x000fe200078e000e */
[----:B------:R-:W-:Y:S01]  /*142c0*/  MOV R15, 0xffffffff ;  /* 0xffffffff000f7802 */ /* 0x000fe20000000f00 */
[----:B------:R-:W-:Y:S02]  /*142d0*/  IMAD.MOV.U32 R13, RZ, RZ, R25 ;  /* 0x000000ffff0d7224 */ /* 0x000fe400078e0019 */
[----:B------:R0:W1:Y:S01]  /*142e0*/  POPC R12, R2 ;  /* 0x00000002000c7309 */ /* 0x0000620000000000 */
[----:B------:R-:W-:-:S07]  /*142f0*/  IMAD.MOV.U32 R11, RZ, RZ, 0x1f ;  /* 0x0000001fff0b7424 */ /* 0x000fce00078e00ff */
[----:B01----:R-:W-:Y:S05]  /*14300*/  WARPSYNC.COLLECTIVE R15, `(.L_x_14381) ;  /* 0x000000000f087348 */ /* 0x003fea0003c00000 */
[----:B-1----:R1:W2:Y:S02]  /*14310*/  SHFL.IDX P6, R14, R13, R12, R11 ;  /* 0x0000000c0d0e7389 */ /* 0x0022a400000c000b */
[----:B012---:R-:W-:Y:S01]  /*14320*/  ENDCOLLECTIVE ;  /* 0x000000000000791b */ /* 0x007fe20003800000 */
.L_x_14381:
[----:B------:R-:W-:Y:S02]  /*14330*/  IMAD.IADD R27, R12, 0x1, R27 ;  /* 0x000000010c1b7824 */ /* 0x000fe400078e021b */
[----:B------:R-:W-:Y:S02]  /*14340*/  IMAD.MOV.U32 R13, RZ, RZ, R5 ;  /* 0x000000ffff0d7224 */ /* 0x000fe400078e0005 */
[----:B------:R-:W-:-:S07]  /*14350*/  IMAD.MOV.U32 R25, RZ, RZ, R14 ;  /* 0x000000ffff197224 */ /* 0x000fce00078e000e */
[----:B------:R-:W-:Y:S05]  /*14360*/  WARPSYNC.COLLECTIVE R15, `(.L_x_14382) ;  /* 0x000000000f087348 */ /* 0x000fea0003c00000 */
[----:B------:R0:W1:Y:S02]  /*14370*/  SHFL.IDX P6, R14, R13, R12, R11 ;  /* 0x0000000c0d0e7389 */ /* 0x00006400000c000b */
[----:B01----:R-:W-:Y:S01]  /*14380*/  ENDCOLLECTIVE ;  /* 0x000000000000791b */ /* 0x003fe20003800000 */
.L_x_14382:
[----:B------:R-:W-:Y:S01]  /*14390*/  IMAD.MOV.U32 R5, RZ, RZ, R14 ;  /* 0x000000ffff057224 */ /* 0x000fe200078e000e */
[----:B------:R-:W-:Y:S06]  /*143a0*/  BRA `(.L_x_14383) ;  /* 0xffffffd000e47947 */ /* 0x000fec000383ffff */
.L_x_14303:
[----:B------:R-:W-:Y:S01]  /*143b0*/  BSSY B0, `(.L_x_14384) ;  /* 0x0000007000007945 */ /* 0x000fe20003800000 */
[----:B------:R-:W-:Y:S02]  /*143c0*/  IMAD.MOV.U32 R13, RZ, RZ, R3 ;  /* 0x000000ffff0d7224 */ /* 0x000fe400078e0003 */
[----:B------:R-:W-:Y:S02]  /*143d0*/  IMAD.MOV.U32 R11, RZ, RZ, 0x1f ;  /* 0x0000001fff0b7424 */ /* 0x000fe400078e00ff */
[----:B------:R-:W-:-:S07]  /*143e0*/  IMAD.MOV.U32 R15, RZ, RZ, -0x1 ;  /* 0xffffffffff0f7424 */ /* 0x000fce00078e00ff */
[----:B01-34-:R-:W-:Y:S05]  /*143f0*/  WARPSYNC.COLLECTIVE R15, `(.L_x_14385) ;  /* 0x000000000f087348 */ /* 0x01bfea0003c00000 */
[----:B------:R2:W0:Y:S02]  /*14400*/  SHFL.IDX P6, R14, R13, R12, R11 ;  /* 0x0000000c0d0e7389 */ /* 0x00042400000c000b */
[----:B01234-:R-:W-:Y:S01]  /*14410*/  ENDCOLLECTIVE ;  /* 0x000000000000791b */ /* 0x01ffe20003800000 */
.L_x_14385:
[----:B------:R-:W-:Y:S05]  /*14420*/  BSYNC B0 ;  /* 0x0000000000007941 */ /* 0x000fea0003800000 */
.L_x_14384:
[----:B------:R-:W-:Y:S01]  /*14430*/  IMAD.MOV.U32 R24, RZ, RZ, R14 ;  /* 0x000000ffff187224 */ /* 0x000fe200078e000e */
[----:B------:R-:W-:Y:S06]  /*14440*/  BRA `(.L_x_14302) ;  /* 0xffffffd000d47947 */ /* 0x000fec000383ffff */
.L_x_14309:
[----:B0-----:R0:W4:Y:S02]  /*14450*/  SYNCS.PHASECHK.TRANS64.TRYWAIT P0, [R9+URZ+0x16820], R0 ;  /* 0x01682000090075a7 */ /* 0x001124000800017f */
[----:B----4-:R-:W-:Y:S05]  /*14460*/  @!P0 NANOSLEEP.SYNCS 0x989680 ;  /* 0x009896800000895d */ /* 0x010fea0003900000 */
[----:B------:R-:W4:Y:S02]  /*14470*/  @!P0 SYNCS.PHASECHK.TRANS64 P0, [R9+URZ+0x16820], R0 ;  /* 0x01682000090085a7 */ /* 0x000f24000800007f */
[----:B----4-:R-:W-:Y:S05]  /*14480*/  @!P0 BRA `(.L_x_14309) ;  /* 0xfffffffc00f08947 */ /* 0x010fea000383ffff */
[----:B------:R-:W-:Y:S05]  /*14490*/  BRA `(.L_x_14386) ;  /* 0xffffffdc002c7947 */ /* 0x000fea000383ffff */
.L_x_14310:
[----:B------:R-:W4:Y:S01]  /*144a0*/  S2R R2, SR_TID.X ;  /* 0x0000000000027919 */ /* 0x000f220000002100 */
[----:B------:R-:W-:Y:S01]  /*144b0*/  BSSY B0, `(.L_x_14387) ;  /* 0x000000a000007945 */ /* 0x000fe20003800000 */
[----:B------:R-:W-:Y:S02]  /*144c0*/  IMAD.MOV.U32 R12, RZ, RZ, RZ ;  /* 0x000000ffff0c7224 */ /* 0x000fe400078e00ff */
[----:B------:R-:W-:Y:S02]  /*144d0*/  IMAD.MOV.U32 R11, RZ, RZ, 0x1f ;  /* 0x0000001fff0b7424 */ /* 0x000fe400078e00ff */
[----:B------:R-:W-:Y:S01]  /*144e0*/  IMAD.MOV.U32 R15, RZ, RZ, -0x1 ;  /* 0xffffffffff0f7424 */ /* 0x000fe200078e00ff */
[----:B----4-:R-:W-:-:S04]  /*144f0*/  SHF.R.U32.HI R2, RZ, 0x5, R2 ;  /* 0x00000005ff027819 */ /* 0x010fc80000011602 */
[----:B------:R-:W-:-:S05]  /*14500*/  LOP3.LUT R2, R2, 0x3, RZ, 0xc0, !PT ;  /* 0x0000000302027812 */ /* 0x000fca00078ec0ff */
[----:B------:R-:W-:-:S07]  /*14510*/  IMAD.MOV.U32 R13, RZ, RZ, R2 ;  /* 0x000000ffff0d7224 */ /* 0x000fce00078e0002 */
[----:B0123--:R-:W-:Y:S05]  /*14520*/  WARPSYNC.COLLECTIVE R15, `(.L_x_14388) ;  /* 0x000000000f087348 */ /* 0x00ffea0003c00000 */
[----:B------:R4:W0:Y:S02]  /*14530*/  SHFL.IDX P6, R14, R13, R12, R11 ;  /* 0x0000000c0d0e7389 */ /* 0x00082400000c000b */
[----:B01234-:R-:W-:Y:S01]  /*14540*/  ENDCOLLECTIVE ;  /* 0x000000000000791b */ /* 0x01ffe20003800000 */
.L_x_14388:
[----:B------:R-:W-:Y:S05]  /*14550*/  BSYNC B0 ;  /* 0x0000000000007941 */ /* 0x000fea0003800000 */
.L_x_14387:
[----:B------:R-:W-:Y:S05]  /*14560*/  BRA `(.L_x_14389) ;  /* 0xffffffdc00147947 */ /* 0x000fea000383ffff */
.L_x_14313:
[----:B------:R-:W-:Y:S01]  /*14570*/  BSSY B1, `(.L_x_14390) ;  /* 0x0000006000017945 */ /* 0x000fe20003800000 */
[----:B------:R-:W-:-:S07]  /*14580*/  IMAD.MOV.U32 R15, RZ, RZ, -0x1 ;  /* 0xffffffffff0f7424 */ /* 0x000fce00078e00ff */
[----:B0123--:R-:W-:Y:S05]  /*14590*/  WARPSYNC.COLLECTIVE R15, `(.L_x_14391) ;  /* 0x000000000f0c7348 */ /* 0x00ffea0003c00000 */
[----:B------:R-:W-:Y:S02]  /*145a0*/  ELECT P6, UR62, PT ;  /* 0x00000000003e782f */ /* 0x000fe400038c0000 */
[----:B------:R-:W-:Y:S01]  /*145b0*/  MOV R14, UR62 ;  /* 0x0000003e000e7c02 */ /* 0x000fe20008000f00 */
[----:B0123--:R-:W-:Y:S10]  /*145c0*/  ENDCOLLECTIVE ;  /* 0x000000000000791b */ /* 0x00fff40003800000 */
.L_x_14391:
[----:B------:R-:W-:Y:S05]  /*145d0*/  BSYNC B1 ;  /* 0x0000000000017941 */ /* 0x000fea0003800000 */
.L_x_14390:
[----:B------:R-:W-:Y:S05]  /*145e0*/  BRA `(.L_x_14392) ;  /* 0xffffffdc000c7947 */ /* 0x000fea000383ffff */
.L_x_14315:
[----:B0-----:R0:W3:Y:S02]  /*145f0*/  SYNCS.PHASECHK.TRANS64.TRYWAIT P0, [R7+URZ], R2 ;  /* 0x00000002070075a7 */ /* 0x0010e4000800017f */
[----:B---3--:R-:W-:Y:S05]  /*14600*/  @!P0 NANOSLEEP.SYNCS 0x989680 ;  /* 0x009896800000895d */ /* 0x008fea0003900000 */
[----:B------:R-:W3:Y:S02]  /*14610*/  @!P0 SYNCS.PHASECHK.TRANS64 P0, [R7+URZ], R2 ;  /* 0x00000002070085a7 */ /* 0x000ee4000800007f */
[----:B---3--:R-:W-:Y:S05]  /*14620*/  @!P0 BRA `(.L_x_14315) ;  /* 0xfffffffc00f08947 */ /* 0x008fea000383ffff */
[----:B------:R-:W-:Y:S05]  /*14630*/  BRA `(.L_x_14393) ;  /* 0xffffffdc00407947 */ /* 0x000fea000383ffff */
.L_x_14316:
[----:B---3--:R3:W4:Y:S02]  /*14640*/  SYNCS.PHASECHK.TRANS64.TRYWAIT P0, [R3+URZ], R0 ;  /* 0x00000000030075a7 */ /* 0x008724000800017f */
[----:B----4-:R-:W-:Y:S05]  /*14650*/  @!P0 NANOSLEEP.SYNCS 0x989680 ;  /* 0x009896800000895d */ /* 0x010fea0003900000 */
[----:B------:R-:W4:Y:S02]  /*14660*/  @!P0 SYNCS.PHASECHK.TRANS64 P0, [R3+URZ], R0 ;  /* 0x00000000030085a7 */ /* 0x000f24000800007f */
[----:B----4-:R-:W-:Y:S05]  /*14670*/  @!P0 BRA `(.L_x_14316) ;  /* 0xfffffffc00f08947 */ /* 0x010fea000383ffff */
[----:B------:R-:W-:Y:S05]  /*14680*/  BRA `(.L_x_14394) ;  /* 0xffffffdc00347947 */ /* 0x000fea000383ffff */
.L_x_14318:
[----:B---3--:R3:W4:Y:S02]  /*14690*/  SYNCS.PHASECHK.TRANS64.TRYWAIT P0, [R5+URZ], R2 ;  /* 0x00000002050075a7 */ /* 0x008724000800017f */
[----:B----4-:R-:W-:Y:S05]  /*146a0*/  @!P0 NANOSLEEP.SYNCS 0x989680 ;  /* 0x009896800000895d */ /* 0x010fea0003900000 */
[----:B------:R-:W4:Y:S02]  /*146b0*/  @!P0 SYNCS.PHASECHK.TRANS64 P0, [R5+URZ], R2 ;  /* 0x00000002050085a7 */ /* 0x000f24000800007f */
[----:B----4-:R-:W-:Y:S05]  /*146c0*/  @!P0 BRA `(.L_x_14318) ;  /* 0xfffffffc00f08947 */ /* 0x010fea000383ffff */
[----:B------:R-:W-:Y:S05]  /*146d0*/  BRA `(.L_x_14395) ;  /* 0xffffffdc00387947 */ /* 0x000fea000383ffff */
.L_x_14396:
        /* <DEDUP_REMOVED lines=10> */
.L_x_14882:


//--------------------- .text._ZN7cutlass13device_kernelIN5flash11enable_sm90INS1_16FlashAttnFwdSm90INS1_25CollectiveMainloopFwdSm90ILi2EN4cute5tupleIJNS5_1CILi1EEES8_S8_EEENS6_IJNS7_ILi192EEENS7_ILi128EEENS7_ILi64EEEEEELi64ENS_6half_tEfNS_4arch4Sm90ELb1ELb0ELb1ELb1ELb0ELb1ELb0ELb1ELb1ELb1ELb1ELb0EEENS1_21CollectiveEpilogueFwdINS6_IJSA_SC_SB_EEES9_SE_SG_Li384ELb1ELb1ELb1ELb0EEENS1_36VarlenDynamicPersistentTileSchedulerILi192ELi128ELi384ELi128ELb1ELb1ELb1ELb1ELb1ELb1EEEEEEEEEvNT_6ParamsE --------------------------
	.section	.text._ZN7cutlass13device_kernelIN5flash11enable_sm90INS1_16FlashAttnFwdSm90INS1_25CollectiveMainloopFwdSm90ILi2EN4cute5tupleIJNS5_1CILi1EEES8_S8_EEENS6_IJNS7_ILi192EEENS7_ILi128EEENS7_ILi64EEEEEELi64ENS_6half_tEfNS_4arch4Sm90ELb1ELb0ELb1ELb1ELb0ELb1ELb0ELb1ELb1ELb1ELb1ELb0EEENS1_21CollectiveEpilogueFwdINS6_IJSA_SC_SB_EEES9_SE_SG_Li384ELb1ELb1ELb1ELb0EEENS1_36VarlenDynamicPersistentTileSchedulerILi192ELi128ELi384ELi128ELb1ELb1ELb1ELb1ELb1ELb1EEEEEEEEEvNT_6ParamsE,"ax",@progbits
	.align	128
.text._ZN7cutlass13device_kernelIN5flash11enable_sm90INS1_16FlashAttnFwdSm90INS1_25CollectiveMainloopFwdSm90ILi2EN4cute5tupleIJNS5_1CILi1EEES8_S8_EEENS6_IJNS7_ILi192EEENS7_ILi128EEENS7_ILi64EEEEEELi64ENS_6half_tEfNS_4arch4Sm90ELb1ELb0ELb1ELb1ELb0ELb1ELb0ELb1ELb1ELb1ELb1ELb0EEENS1_21CollectiveEpilogueFwdINS6_IJSA_SC_SB_EEES9_SE_SG_Li384ELb1ELb1ELb1ELb0EEENS1_36VarlenDynamicPersistentTileSchedulerILi192ELi128ELi384ELi128ELb1ELb1ELb1ELb1ELb1ELb1EEEEEEEEEvNT_6ParamsE:
        .type           _ZN7cutlass13device_kernelIN5flash11enable_sm90INS1_16FlashAttnFwdSm90INS1_25CollectiveMainloopFwdSm90ILi2EN4cute5tupleIJNS5_1CILi1EEES8_S8_EEENS6_IJNS7_ILi192EEENS7_ILi128EEENS7_ILi64EEEEEELi64ENS_6half_tEfNS_4arch4Sm90ELb1ELb0ELb1ELb1ELb0ELb1ELb0ELb1ELb1ELb1ELb1ELb0EEENS1_21CollectiveEpilogueFwdINS6_IJSA_SC_SB_EEES9_SE_SG_Li384ELb1ELb1ELb1ELb0EEENS1_36VarlenDynamicPersistentTileSchedulerILi192ELi128ELi384ELi128ELb1ELb1ELb1ELb1ELb1ELb1EEEEEEEEEvNT_6ParamsE,@function
        .size           _ZN7cutlass13device_kernelIN5flash11enable_sm90INS1_16FlashAttnFwdSm90INS1_25CollectiveMainloopFwdSm90ILi2EN4cute5tupleIJNS5_1CILi1EEES8_S8_EEENS6_IJNS7_ILi192EEENS7_ILi128EEENS7_ILi64EEEEEELi64ENS_6half_tEfNS_4arch4Sm90ELb1ELb0ELb1ELb1ELb0ELb1ELb0ELb1ELb1ELb1ELb1ELb0EEENS1_21CollectiveEpilogueFwdINS6_IJSA_SC_SB_EEES9_SE_SG_Li384ELb1ELb1ELb1ELb0EEENS1_36VarlenDynamicPersistentTileSchedulerILi192ELi128ELi384ELi128ELb1ELb1ELb1ELb1ELb1ELb1EEEEEEEEEvNT_6ParamsE,(.L_x_14883 - _ZN7cutlass13device_kernelIN5flash11enable_sm90INS1_16FlashAttnFwdSm90INS1_25CollectiveMainloopFwdSm90ILi2EN4cute5tupleIJNS5_1CILi1EEES8_S8_EEENS6_IJNS7_ILi192EEENS7_ILi128EEENS7_ILi64EEEEEELi64ENS_6half_tEfNS_4arch4Sm90ELb1ELb0ELb1ELb1ELb0ELb1ELb0ELb1ELb1ELb1ELb1ELb0EEENS1_21CollectiveEpilogueFwdINS6_IJSA_SC_SB_EEES9_SE_SG_Li384ELb1ELb1ELb1ELb0EEENS1_36VarlenDynamicPersistentTileSchedulerILi192ELi128ELi384ELi128ELb1ELb1ELb1ELb1ELb1ELb1EEEEEEEEEvNT_6ParamsE)
        .other          _ZN7cutlass13device_kernelIN5flash11enable_sm90INS1_16FlashAttnFwdSm90INS1_25CollectiveMainloopFwdSm90ILi2EN4cute5tupleIJNS5_1CILi1EEES8_S8_EEENS6_IJNS7_ILi192EEENS7_ILi128EEENS7_ILi64EEEEEELi64ENS_6half_tEfNS_4arch4Sm90ELb1ELb0ELb1ELb1ELb0ELb1ELb0ELb1ELb1ELb1ELb1ELb0EEENS1_21CollectiveEpilogueFwdINS6_IJSA_SC_SB_EEES9_SE_SG_Li384ELb1ELb1ELb1ELb0EEENS1_36VarlenDynamicPersistentTileSchedulerILi192ELi128ELi384ELi128ELb1ELb1ELb1ELb1ELb1ELb1EEEEEEEEEvNT_6ParamsE,@"STO_CUDA_ENTRY STV_DEFAULT"
_ZN7cutlass13device_kernelIN5flash11enable_sm90INS1_16FlashAttnFwdSm90INS1_25CollectiveMainloopFwdSm90ILi2EN4cute5tupleIJNS5_1CILi1EEES8_S8_EEENS6_IJNS7_ILi192EEENS7_ILi128EEENS7_ILi64EEEEEELi64ENS_6half_tEfNS_4arch4Sm90ELb1ELb0ELb1ELb1ELb0ELb1ELb0ELb1ELb1ELb1ELb1ELb0EEENS1_21CollectiveEpilogueFwdINS6_IJSA_SC_SB_EEES9_SE_SG_Li384ELb1ELb1ELb1ELb0EEENS1_36VarlenDynamicPersistentTileSchedulerILi192ELi128ELi384ELi128ELb1ELb1ELb1ELb1ELb1ELb1EEEEEEEEEvNT_6ParamsE:
        /* <DEDUP_REMOVED lines=23> */
.L_x_14398:
[----:B------:R-:W-:Y:S05]  /*0170*/  BSYNC B0 ;  /* 0x0000000000007941 */ /* 0x000fea0003800000 */
.L_x_14397:
        /* <DEDUP_REMOVED lines=40> */
.L_x_14399:
        /* <DEDUP_REMOVED lines=22> */
.L_x_14400:
        /* <DEDUP_REMOVED lines=18> */
.L_x_14401:
        /* <DEDUP_REMOVED lines=22> */
.L_x_14402:
        /* <DEDUP_REMOVED lines=22> */
.L_x_14403:
        /* <DEDUP_REMOVED lines=9> */
.L_x_14406:
        /* <DEDUP_REMOVED lines=22> */
[----:B-1----:R-:W-:Y:S05]  /*0b30*/  @P0 BRA `(.L_x_14407) ;  /* 0x000001a800780947 */ /* 0x002fea0003800000 */
[----:B------:R-:W2:Y:S01]  /*0b40*/  LDL.LU R13, [R1+0x4c] ;  /* 0x00004c00010d7983 */ /* 0x000ea20000300800 */
        /* <DEDUP_REMOVED lines=11> */
[----:B------:R-:W-:Y:S02]  /*0c00*/  LEA.HI R5, R0, R12, RZ, 0x5 ;  /* 0x0000000c00057211 */ /* 0x000fe400078f28ff */
[----:B------:R-:W-:-:S02]  /*0c10*/  SHF.R.S32.HI R14, RZ, 0x7, R3 ;  /* 0x00000007ff0e7819 */ /* 0x000fc40000011403 */
[----:B------:R-:W-:Y:S02]  /*0c20*/  LEA.HI R10, R10, R9, RZ, 0x3 ;  /* 0x000000090a0a7211 */ /* 0x000fe400078f18ff */
[----:B------:R-:W-:Y:S02]  /*0c30*/  SHF.R.S32.HI R7, RZ, 0x4, R4 ;  /* 0x00000004ff077819 */ /* 0x000fe40000011404 */
[----:B------:R-:W-:Y:S01]  /*0c40*/  SHF.R.S32.HI R15, RZ, 0x5, R5 ;  /* 0x00000005ff0f7819 */ /* 0x000fe20000011405 */
[----:B------:R-:W-:Y:S01]  /*0c50*/  IMAD.HI R5, R14, 0x55555556, RZ ;  /* 0x555555560e057827 */ /* 0x000fe200078e02ff */
[----:B------:R-:W-:Y:S02]  /*0c60*/  LOP3.LUT R3, R4, 0x3fffff0, RZ, 0xc0, !PT ;  /* 0x03fffff004037812 */ /* 0x000fe400078ec0ff */
[----:B------:R-:W-:Y:S02]  /*0c70*/  LOP3.LUT R10, R10, 0xfffffff8, RZ, 0xc0, !PT ;  /* 0xfffffff80a0a7812 */ /* 0x000fe400078ec0ff */
[----:B------:R-:W-:-:S02]  /*0c80*/  LEA.HI R6, R6, R11, RZ, 0x5 ;  /* 0x0000000b06067211 */ /* 0x000fc400078f28ff */
[----:B------:R-:W-:Y:S01]  /*0c90*/  LEA.HI R4, R4, R7, RZ, 0x1 ;  /* 0x0000000704047211 */ /* 0x000fe200078f08ff */
[----:B------:R-:W-:Y:S01]  /*0ca0*/  IMAD.IADD R9, R9, 0x1, -R10 ;  /* 0x0000000109097824 */ /* 0x000fe200078e0a0a */
[----:B------:R-:W-:Y:S02]  /*0cb0*/  LEA.HI R5, R5, R5, RZ, 0x1 ;  /* 0x0000000505057211 */ /* 0x000fe400078f08ff */
[----:B------:R-:W-:Y:S02]  /*0cc0*/  SHF.R.S32.HI R6, RZ, 0x5, R6 ;  /* 0x00000005ff067819 */ /* 0x000fe40000011406 */
[----:B------:R-:W-:Y:S02]  /*0cd0*/  IADD3 R3, R12, -R3, RZ ;  /* 0x800000030c037210 */ /* 0x000fe40007ffe0ff */
[----:B------:R-:W-:Y:S01]  /*0ce0*/  LOP3.LUT R4, R4, 0x1ffffffe, RZ, 0xc0, !PT ;  /* 0x1ffffffe04047812 */ /* 0x000fe200078ec0ff */
[----:B------:R-:W-:Y:S02]  /*0cf0*/  IMAD R5, R5, -0x3, R14 ;  /* 0xfffffffd05057824 */ /* 0x000fe400078e020e */
[----:B------:R-:W-:-:S02]  /*0d00*/  IMAD R6, R6, 0x10, R9 ;  /* 0x0000001006067824 */ /* 0x000fc400078e0209 */
[----:B------:R-:W-:Y:S02]  /*0d10*/  IMAD.IADD R4, R7, 0x1, -R4 ;  /* 0x0000000107047824 */ /* 0x000fe400078e0a04 */
[----:B------:R-:W-:Y:S01]  /*0d20*/  IMAD R3, R15, 0x10, R3 ;  /* 0x000000100f037824 */ /* 0x000fe200078e0203 */
[----:B------:R-:W-:-:S03]  /*0d30*/  LEA R10, R5, R6, 0x6 ;  /* 0x00000006050a7211 */ /* 0x000fc600078e30ff */
[----:B------:R-:W-:Y:S02]  /*0d40*/  IMAD R7, R3, 0x8, R4 ;  /* 0x0000000803077824 */ /* 0x000fe400078e0204 */
[----:B------:R-:W-:Y:S01]  /*0d50*/  STL [R1+0x68], R10 ;  /* 0x0000680a01007387 */ /* 0x000fe20000100800 */
[----:B------:R-:W-:-:S04]  /*0d60*/  LOP3.LUT R8, R8, 0x7ffffffc, RZ, 0xc0, !PT ;  /* 0x7ffffffc08087812 */ /* 0x000fc800078ec0ff */
[----:B------:R-:W-:Y:S02]  /*0d70*/  IADD3 R8, R11, -R8, RZ ;  /* 0x800000080b087210 */ /* 0x000fe40007ffe0ff */
[----:B------:R-:W-:Y:S01]  /*0d80*/  CS2R R22, SRZ ;  /* 0x0000000000167805 */ /* 0x000fe2000001ff00 */
[----:B------:R-:W-:Y:S02]  /*0d90*/  IMAD.MOV.U32 R154, RZ, RZ, RZ ;  /* 0x000000ffff9a7224 */ /* 0x000fe400078e00ff */
[----:B------:R-:W-:Y:S01]  /*0da0*/  IMAD.MOV.U32 R18, RZ, RZ, RZ ;  /* 0x000000ffff127224 */ /* 0x000fe200078e00ff */
        /* <DEDUP_REMOVED lines=14> */
[----:B------:R-:W-:-:S02]  /*0e90*/  LEA.HI R5, R5, R9, RZ, 0x3 ;  /* 0x0000000905057211 */ /* 0x000fc400078f18ff */
[----:B------:R-:W-:Y:S01]  /*0ea0*/  SHF.L.U32 R3, R9, 0x6, RZ ;  /* 0x0000000609037819 */ /* 0x000fe200000006ff */
[----:B------:R-:W-:Y:S01]  /*0eb0*/  IMAD.IADD R4, R19, 0x1, -R4 ;  /* 0x0000000113047824 */ /* 0x000fe200078e0a04 */
[----:B------:R-:W-:Y:S01]  /*0ec0*/  SHF.R.S32.HI R0, RZ, 0x1f, R19 ;  /* 0x0000001fff007819 */ /* 0x000fe20000011413 */
[C---:B------:R-:W-:Y:S01]  /*0ed0*/  IMAD.SHL.U32 R16, R6.reuse, 0x8, RZ ;  /* 0x0000000806107824 */ /* 0x040fe200078e00ff */
[----:B------:R-:W-:Y:S01]  /*0ee0*/  LEA.HI R0, R6, R6, RZ, 0x1 ;  /* 0x0000000606007211 */ /* 0x000fe200078f08ff */
[----:B------:R-:W-:Y:S01]  /*0ef0*/  IMAD.SHL.U32 R5, R5, 0x40, RZ ;  /* 0x0000004005057824 */ /* 0x000fe200078e00ff */
[----:B------:R-:W-:Y:S01]  /*0f00*/  LOP3.LUT R3, R3, 0x1c0, RZ, 0xc0, !PT ;  /* 0x000001c003037812 */ /* 0x000fe200078ec0ff */
[----:B------:R-:W-:Y:S01]  /*0f10*/  STL [R1+0x5c], RZ ;  /* 0x00005cff01007387 */ /* 0x000fe20000100800 */
[----:B------:R-:W-:Y:S02]  /*0f20*/  LOP3.LUT R0, R0, 0x1ffffffe, RZ, 0xc0, !PT ;  /* 0x1ffffffe00007812 */ /* 0x000fe400078ec0ff */
[----:B------:R-:W-:Y:S01]  /*0f30*/  SHF.R.U32.HI R9, RZ, 0x3, R3 ;  /* 0x00000003ff097819 */ /* 0x000fe20000011603 */
[----:B------:R0:W-:Y:S01]  /*0f40*/  STL [R1+0x44], R4 ;  /* 0x0000440401007387 */ /* 0x0001e20000100800 */
[----:B------:R-:W-:Y:S01]  /*0f50*/  LOP3.LUT R3, R3, 0x38, R16, 0xf8, !PT ;  /* 0x0000003803037812 */ /* 0x000fe200078ef810 */
[----:B------:R-:W-:Y:S01]  /*0f60*/  IMAD.IADD R0, R6, 0x1, -R0 ;  /* 0x0000000106007824 */ /* 0x000fe200078e0a00 */
[----:B0-----:R-:W-:Y:S01]  /*0f70*/  LOP3.LUT R4, R5, 0xfffffe00, RZ, 0xc0, !PT ;  /* 0xfffffe0005047812 */ /* 0x001fe200078ec0ff */
[----:B------:R-:W-:-:S03]  /*0f80*/  IMAD.SHL.U32 R5, R7, 0x8, RZ ;  /* 0x0000000807057824 */ /* 0x000fc600078e00ff */
[----:B------:R-:W-:Y:S01]  /*0f90*/  LOP3.LUT R3, R4, R3, R9, 0xf6, !PT ;  /* 0x0000000304037212 */ /* 0x000fe200078ef609 */
[----:B------:R0:W-:Y:S01]  /*0fa0*/  STL [R1+0x48], R4 ;  /* 0x0000480401007387 */ /* 0x0001e20000100800 */
[----:B------:R-:W-:-:S03]  /*0fb0*/  IMAD R0, R0, 0x8, R10 ;  /* 0x0000000800007824 */ /* 0x000fc600078e020a */
[----:B------:R-:W-:Y:S01]  /*0fc0*/  IMAD R3, R3, 0x2, R2 ;  /* 0x0000000203037824 */ /* 0x000fe200078e0202 */
[----:B------:R1:W-:Y:S01]  /*0fd0*/  STL [R1+0x6c], R5 ;  /* 0x00006c0501007387 */ /* 0x0003e20000100800 */
[----:B0-----:R-:W-:-:S05]  /*0fe0*/  IMAD.SHL.U32 R4, R8, 0x2, RZ ;  /* 0x0000000208047824 */ /* 0x001fca00078e00ff */
[----:B------:R1:W-:Y:S04]  /*0ff0*/  STL [R1+0x38], R4 ;  /* 0x0000380401007387 */ /* 0x0003e80000100800 */
[----:B------:R1:W-:Y:S04]  /*1000*/  STL [R1+0x4c], R0 ;  /* 0x00004c0001007387 */ /* 0x0003e80000100800 */
[----:B------:R1:W-:Y:S01]  /*1010*/  STL [R1+0x64], R3 ;  /* 0x0000640301007387 */ /* 0x0003e20000100800 */
[----:B------:R-:W-:-:S04]  /*1020*/  IMAD.SHL.U32 R152, R6, 0x4, RZ ;  /* 0x0000000406987824 */ /* 0x000fc800078e00ff */
[----:B------:R-:W-:-:S07]  /*1030*/  VIADD R155, R152, 0x10 ;  /* 0x00000010989b7836 */ /* 0x000fce0000000000 */
.L_x_14550:
[----:B01-3--:R-:W0:Y:S02]  /*1040*/  LDC.64 R4, c[0x0][0xc88] ;  /* 0x00032200ff047b82 */ /* 0x00be240000000a00 */
        /* <DEDUP_REMOVED lines=8> */
[----:B------:R-:W-:Y:S01]  /*10d0*/  IMAD.MOV.U32 R31, RZ, RZ, RZ ;  /* 0x000000ffff1f7224 */ /* 0x000fe200078e00ff */
[----:B------:R-:W-:-:S02]  /*10e0*/  ISETP.NE.AND.EX P1, PT, RZ, UR5, PT, P1 ;  /* 0x00000005ff007c0c */ /* 0x000fc4000bf25310 */
[----:B------:R-:W-:-:S04]  /*10f0*/  ISETP.NE.U32.AND P0, PT, RZ, UR6, PT ;  /* 0x00000006ff007c0c */ /* 0x000fc8000bf05070 */
[----:B------:R-:W-:Y:S02]  /*1100*/  ISETP.NE.AND.EX P0, PT, RZ, UR7, PT, P0 ;  /* 0x00000007ff007c0c */ /* 0x000fe4000bf05300 */
[----:B--2---:R-:W-:Y:S01]  /*1110*/  SHF.R.S32.HI R0, RZ, 0x1f, R35 ;  /* 0x0000001fff007819 */ /* 0x004fe20000011423 */
[----:B------:R0:W-:Y:S04]  /*1120*/  STL [R1+0x54], R35 ;  /* 0x0000542301007387 */ /* 0x0001e80000100800 */
[C---:B------:R-:W-:Y:S02]  /*1130*/  @P1 LEA R6, P2, R35.reuse, UR4, 0x2 ;  /* 0x0000000423061c11 */ /* 0x040fe4000f8410ff */
[C---:B------:R-:W-:Y:S02]  /*1140*/  SHF.L.U32 R33, R35.reuse, 0x2, RZ ;  /* 0x0000000223217819 */ /* 0x040fe400000006ff */
[----:B------:R-:W-:-:S02]  /*1150*/  @P1 LEA.HI.X R7, R35, UR5, R0, 0x2, P2 ;  /* 0x0000000523071c11 */ /* 0x000fc400090f1400 */
[----:B------:R-:W-:Y:S01]  /*1160*/  ISETP.NE.U32.AND P2, PT, RZ, UR8, PT ;  /* 0x00000008ff007c0c */ /* 0x000fe2000bf45070 */
[----:B------:R-:W-:Y:S01]  /*1170*/  ULDC UR4, c[0x0][0x288] ;  /* 0x0000a20000047ab9 */ /* 0x000fe20000000800 */
[----:B------:R-:W-:Y:S01]  /*1180*/  SHF.L.U64.HI R34, R35, 0x2, R0 ;  /* 0x0000000223227819 */ /* 0x000fe20000010200 */
[----:B------:R0:W5:Y:S01]  /*1190*/  @P1 LDG.E R11, desc[UR40][R6.64] ;  /* 0x00000028060b1981 */ /* 0x000162000c1e1900 */
[----:B------:R-:W-:Y:S01]  /*11a0*/  ISETP.NE.AND.EX P2, PT, RZ, UR9, PT, P2 ;  /* 0x00000009ff007c0c */ /* 0x000fe2000bf45320 */
[----:B----4-:R-:W-:Y:S01]  /*11b0*/  IMAD.U32 R3, RZ, RZ, UR4 ;  /* 0x00000004ff037e24 */ /* 0x010fe2000f8e00ff */
[----:B------:R-:W-:Y:S01]  /*11c0*/  IADD3 R8, P3, R33, UR6, RZ ;  /* 0x0000000621087c10 */ /* 0x000fe2000ff7e0ff */
[----:B------:R-:W-:-:S03]  /*11d0*/  ULDC.64 UR4, c[0x0][0x418] ;  /* 0x0001060000047ab9 */ /* 0x000fc60000000a00 */
[----:B------:R-:W-:-:S05]  /*11e0*/  IADD3.X R9, R34, UR7, RZ, P3, !PT ;  /* 0x0000000722097c10 */ /* 0x000fca0009ffe4ff */
[----:B------:R0:W5:Y:S02]  /*11f0*/  @P0 LDG.E R31, desc[UR40][R8.64] ;  /* 0x00000028081f0981 */ /* 0x000164000c1e1900 */
[----:B------:R-:W-:-:S04]  /*1200*/  @P2 IADD3 R4, P1, R33, UR8, RZ ;  /* 0x0000000821042c10 */ /* 0x000fc8000ff3e0ff */
        /* <DEDUP_REMOVED lines=9> */
[----:B------:R-:W-:Y:S01]  /*12a0*/  IMAD.U32 R25, RZ, RZ, UR5 ;  /* 0x00000005ff197e24 */ /* 0x000fe2000f8e00ff */
[----:B------:R-:W-:Y:S01]  /*12b0*/  MOV R32, UR4 ;  /* 0x0000000400207c02 */ /* 0x000fe20008000f00 */
[----:B--2---:R0:W-:Y:S01]  /*12c0*/  STL [R1+0x20], R3 ;  /* 0x0000200301007387 */ /* 0x0041e20000100800 */
[----:B------:R-:W-:Y:S01]  /*12d0*/  IMAD.MOV.U32 R13, RZ, RZ, R3 ;  /* 0x000000ffff0d7224 */ /* 0x000fe200078e0003 */
[----:B------:R-:W-:Y:S06]  /*12e0*/  @P2 BRA `(.L_x_14408) ;  /* 0x0000000000282947 */ /* 0x000fec0003800000 */
[----:B------:R-:W-:Y:S02]  /*12f0*/  ULDC.64 UR4, c[0x0][0xa00] ;  /* 0x0002800000047ab9 */ /* 0x000fe40000000a00 */
[----:B------:R-:W-:-:S04]  /*1300*/  ISETP.NE.U32.AND P1, PT, RZ, UR4, PT ;  /* 0x00000004ff007c0c */ /* 0x000fc8000bf25070 */
[----:B------:R-:W-:-:S13]  /*1310*/  ISETP.NE.AND.EX P1, PT, RZ, UR5, PT, P1 ;  /* 0x00000005ff007c0c */ /* 0x000fda000bf25310 */
[----:B------:R-:W-:Y:S05]  /*1320*/  @!P1 BRA `(.L_x_14408) ;  /* 0x0000000000189947 */ /* 0x000fea0003800000 */
[----:B------:R-:W1:Y:S02]  /*1330*/  LDC.64 R4, c[0x0][0xa00] ;  /* 0x00028000ff047b82 */ /* 0x000e640000000a00 */
[----:B-1----:R-:W-:-:S05]  /*1340*/  IMAD.WIDE R4, R35, 0x4, R4 ;  /* 0x0000000423047825 */ /* 0x002fca00078e0204 */
[----:B------:R-:W2:Y:S04]  /*1350*/  LDG.E R0, desc[UR40][R4.64] ;  /* 0x0000002804007981 */ /* 0x000ea8000c1e1900 */
[----:B0-----:R-:W2:Y:S02]  /*1360*/  LDG.E R3, desc[UR40][R4.64+0x4] ;  /* 0x0000042804037981 */ /* 0x001ea4000c1e1900 */
[----:B--2---:R-:W-:-:S05]  /*1370*/  IMAD.IADD R13, R3, 0x1, -R0 ;  /* 0x00000001030d7824 */ /* 0x004fca00078e0a00 */
[----:B------:R1:W-:Y:S02]  /*1380*/  STL [R1+0x20], R13 ;  /* 0x0000200d01007387 */ /* 0x0003e40000100800 */
.L_x_14408:
[C---:B------:R-:W-:Y:S01]  /*1390*/  LOP3.LUT R37, R30.reuse, 0xffff, RZ, 0xc0, !PT ;  /* 0x0000ffff1e257812 */ /* 0x040fe200078ec0ff */
[----:B------:R-:W-:Y:S01]  /*13a0*/  ULDC.64 UR4, c[0x0][0xa20] ;  /* 0x0002880000047ab9 */ /* 0x000fe20000000a00 */
[C---:B0-----:R-:W-:Y:S02]  /*13b0*/  LOP3.LUT R3, R30.reuse, 0xff000000, RZ, 0xc0, !PT ;  /* 0xff0000001e037812 */ /* 0x041fe400078ec0ff */
[----:B------:R-:W-:Y:S01]  /*13c0*/  ISETP.NE.U32.AND P1, PT, RZ, UR4, PT ;  /* 0x00000004ff007c0c */ /* 0x000fe2000bf25070 */
[----:B------:R0:W-:Y:S01]  /*13d0*/  STL [R1+0x50], R37 ;  /* 0x0000502501007387 */ /* 0x0001e20000100800 */
[----:B------:R-:W-:Y:S02]  /*13e0*/  LOP3.LUT R0, R30, 0xff0000, RZ, 0xc0, !PT ;  /* 0x00ff00001e007812 */ /* 0x000fe400078ec0ff */
[----:B------:R-:W-:Y:S02]  /*13f0*/  ISETP.NE.AND.EX P1, PT, RZ, UR5, PT, P1 ;  /* 0x00000005ff007c0c */ /* 0x000fe4000bf25310 */
[----:B------:R-:W-:-:S04]  /*1400*/  SHF.R.U32.HI R3, RZ, 0x8, R3 ;  /* 0x00000008ff037819 */ /* 0x000fc80000011603 */
[----:B------:R-:W-:-:S07]  /*1410*/  LEA.HI R10, R0, R3, RZ, 0x10 ;  /* 0x00000003000a7211 */ /* 0x000fce00078f80ff */
[----:B0-----:R-:W-:Y:S05]  /*1420*/  @!P1 BRA `(.L_x_14409) ;  /* 0x0000000000109947 */ /* 0x001fea0003800000 */
[----:B------:R-:W-:-:S04]  /*1430*/  IADD3 R4, P0, R33, UR4, RZ ;  /* 0x0000000421047c10 */ /* 0x000fc8000ff1e0ff */
[----:B------:R-:W-:-:S05]  /*1440*/  IADD3.X R5, R34, UR5, RZ, P0, !PT ;  /* 0x0000000522057c10 */ /* 0x000fca00087fe4ff */
[----:B------:R0:W5:Y:S01]  /*1450*/  LDG.E R32, desc[UR40][R4.64] ;  /* 0x0000002804207981 */ /* 0x000162000c1e1900 */
[----:B------:R-:W-:Y:S05]  /*1460*/  BRA `(.L_x_14410) ;  /* 0x0000000000107947 */ /* 0x000fea0003800000 */
.L_x_14409:
[----:B------:R-:W-:Y:S05]  /*1470*/  @!P0 BRA `(.L_x_14410) ;  /* 0x00000000000c8947 */ /* 0x000fea0003800000 */
[----:B------:R-:W2:Y:S04]  /*1480*/  LDG.E R3, desc[UR40][R8.64] ;  /* 0x0000002808037981 */ /* 0x000ea8000c1e1900 */
[----:B------:R-:W2:Y:S02]  /*1490*/  LDG.E R32, desc[UR40][R8.64+0x4] ;  /* 0x0000042808207981 */ /* 0x000ea4000c1e1900 */
[----:B--2---:R-:W-:-:S07]  /*14a0*/  IMAD.IADD R32, R32, 0x1, -R3 ;  /* 0x0000000120207824 */ /* 0x004fce00078e0a03 */
.L_x_14410:
[----:B------:R-:W-:Y:S01]  /*14b0*/  ULDC.64 UR4, c[0x0][0xa10] ;  /* 0x0002840000047ab9 */ /* 0x000fe20000000a00 */
[----:B------:R-:W2:Y:S01]  /*14c0*/  LDC R8, c[0x0][0x448] ;  /* 0x00011200ff087b82 */ /* 0x000ea20000000800 */
        /* <DEDUP_REMOVED lines=16> */
[----:B0-----:R-:W-:Y:S01]  /*15d0*/  VIADD R4, R12, 0xbf ;  /* 0x000000bf0c047836 */ /* 0x001fe20000000000 */
[----:B------:R0:W-:Y:S07]  /*15e0*/  STL [R1+0x28], R12 ;  /* 0x0000280c01007387 */ /* 0x0001ee0000100800 */
[----:B------:R-:W2:Y:S01]  /*15f0*/  @P1 LDC R9, c[0x0][0x44c] ;  /* 0x00011300ff091b82 */ /* 0x000ea20000000800 */
[----:B0-----:R-:W-:-:S07]  /*1600*/  IADD3 R12, -R11, R32, RZ ;  /* 0x000000200b0c7210 */ /* 0x001fce0007ffe1ff */
[----:B------:R-:W0:Y:S01]  /*1610*/  @P1 LDC R5, c[0x0][0x450] ;  /* 0x00011400ff051b82 */ /* 0x000e220000000800 */
[----:B---3--:R-:W-:Y:S02]  /*1620*/  @P0 IMAD.IADD R25, R3, 0x1, -R0 ;  /* 0x0000000103190824 */ /* 0x008fe400078e0a00 */
[----:B--2---:R-:W-:-:S04]  /*1630*/  @P1 IMAD.HI.U32 R0, R4, R9, RZ ;  /* 0x0000000904001227 */ /* 0x004fc800078e00ff */
[----:B----4-:R-:W-:Y:S01]  /*1640*/  IMAD.IADD R6, R12, 0x1, R25 ;  /* 0x000000010c067824 */ /* 0x010fe200078e0219 */
[----:B0-----:R-:W-:-:S03]  /*1650*/  @P1 SHF.R.U32.HI R4, RZ, R5, R0 ;  /* 0x00000005ff041219 */ /* 0x001fc60000011600 */
[C---:B------:R-:W-:Y:S01]  /*1660*/  VIADD R0, R6.reuse, 0x7f ;  /* 0x0000007f06007836 */ /* 0x040fe20000000000 */
[----:B------:R-:W-:Y:S01]  /*1670*/  IADD3 R91, R6, 0x80, -R13 ;  /* 0x00000080065b7810 */ /* 0x000fe20007ffe80d */
[----:B------:R0:W-:Y:S01]  /*1680*/  STL [R1+0x30], R6 ;  /* 0x0000300601007387 */ /* 0x0001e20000100800 */
[----:B-1----:R-:W-:Y:S02]  /*1690*/  LOP3.LUT R13, R10, 0xff, RZ, 0xc0, !PT ;  /* 0x000000ff0a0d7812 */ /* 0x002fe400078ec0ff */
[----:B------:R-:W-:Y:S01]  /*16a0*/  SHF.R.S32.HI R3, RZ, 0x1f, R0 ;  /* 0x0000001fff037819 */ /* 0x000fe20000011400 */
[----:B------:R-:W-:Y:S02]  /*16b0*/  IMAD.IADD R4, R91, 0x1, R4 ;  /* 0x000000015b047824 */ /* 0x000fe400078e0204 */
[----:B------:R1:W-:Y:S01]  /*16c0*/  STL [R1+0x60], R13 ;  /* 0x0000600d01007387 */ /* 0x0003e20000100800 */
[----:B------:R-:W-:Y:S01]  /*16d0*/  LEA.HI R3, R3, R0, RZ, 0x7 ;  /* 0x0000000003037211 */ /* 0x000fe200078f38ff */
[----:B------:R-:W-:Y:S01]  /*16e0*/  IMAD.MOV.U32 R0, RZ, RZ, RZ ;  /* 0x000000ffff007224 */ /* 0x000fe200078e00ff */
[----:B------:R-:W-:-:S02]  /*16f0*/  SHF.R.S32.HI R5, RZ, 0x1f, R4 ;  /* 0x0000001fff057819 */ /* 0x000fc40000011404 */
[----:B0-----:R-:W-:Y:S02]  /*1700*/  SHF.R.U32.HI R6, RZ, 0x10, R10 ;  /* 0x00000010ff067819 */ /* 0x001fe4000001160a */
[----:B------:R-:W-:Y:S02]  /*1710*/  LEA.HI R5, R5, R4, RZ, 0x7 ;  /* 0x0000000405057211 */ /* 0x000fe400078f38ff */
[----:B------:R-:W-:Y:S01]  /*1720*/  SHF.R.S32.HI R92, RZ, 0x7, R3 ;  /* 0x00000007ff5c7819 */ /* 0x000fe20000011403 */
[----:B------:R1:W-:Y:S01]  /*1730*/  STL [R1+0x58], R6 ;  /* 0x0000580601007387 */ /* 0x0003e20000100800 */
[----:B------:R-:W-:-:S04]  /*1740*/  SHF.R.S32.HI R5, RZ, 0x7, R5 ;  /* 0x00000007ff057819 */ /* 0x000fc80000011405 */
[----:B------:R-:W-:-:S04]  /*1750*/  VIMNMX R9, R92, R5, PT ;  /* 0x000000055c097248 */ /* 0x000fc80003fe0100 */
[----:B------:R-:W-:-:S13]  /*1760*/  ISETP.GE.AND P0, PT, R9, 0x1, PT ;  /* 0x000000010900780c */ /* 0x000fda0003f06270 */
[----:B-1----:R-:W-:Y:S05]  /*1770*/  @!P0 BRA `(.L_x_14412) ;  /* 0x0000000000748947 */ /* 0x002fea0003800000 */
        /* <DEDUP_REMOVED lines=29> */
.L_x_14412:
[----:B------:R-:W-:Y:S05]  /*1950*/  BSYNC B0 ;  /* 0x0000000000007941 */ /* 0x000fea0003800000 */
.L_x_14411:
[----:B------:R-:W-:-:S05]  /*1960*/  IMAD R3, R13, R0, RZ ;  /* 0x000000000d037224 */ /* 0x000fca00078e02ff */
        /* <DEDUP_REMOVED lines=35> */
.L_x_14415:
[----:B------:R-:W-:Y:S05]  /*1ba0*/  BSYNC B6 ;  /* 0x0000000000067941 */ /* 0x000fea0003800000 */
.L_x_14414:
        /* <DEDUP_REMOVED lines=20> */
.L_x_14417:
[----:B------:R-:W-:Y:S05]  /*1cf0*/  BSYNC B6 ;  /* 0x0000000000067941 */ /* 0x000fea0003800000 */
.L_x_14416:
[----:B------:R-:W-:Y:S01]  /*1d00*/  ULDC.64 UR4, c[0x0][0x9f8] ;  /* 0x00027e0000047ab9 */ /* 0x000fe20000000a00 */
[----:B------:R-:W-:Y:S01]  /*1d10*/  IMAD.MOV.U32 R0, RZ, RZ, R35 ;  /* 0x000000ffff007224 */ /* 0x000fe200078e0023 */
[----:B------:R-:W-:Y:S01]  /*1d20*/  ISETP.NE.U32.AND P0, PT, RZ, UR4, PT ;  /* 0x00000004ff007c0c */ /* 0x000fe2000bf05070 */
[----:B------:R-:W-:Y:S01]  /*1d30*/  IMAD.IADD R14, R31, 0x1, R32 ;  /* 0x000000011f0e7824 */ /* 0x000fe200078e0220 */
[----:B------:R-:W0:Y:S02]  /*1d40*/  LDC.64 R4, c[0x0][0x300] ;  /* 0x0000c000ff047b82 */ /* 0x000e240000000a00 */
[----:B------:R-:W-:Y:S01]  /*1d50*/  ISETP.NE.AND.EX P0, PT, RZ, UR5, PT, P0 ;  /* 0x00000005ff007c0c */ /* 0x000fe2000bf05300 */
[----:B------:R-:W1:Y:S05]  /*1d60*/  S2R R20, SR_TID.X ;  /* 0x0000000000147919 */ /* 0x000e6a0000002100 */
[----:B------:R-:W2:Y:S07]  /*1d70*/  LDC R63, c[0x0][0x3f4] ;  /* 0x0000fd00ff3f7b82 */ /* 0x000eae0000000800 */
[----:B------:R-:W-:Y:S01]  /*1d80*/  @P0 IADD3 R6, P1, R33, UR4, RZ ;  /* 0x0000000421060c10 */ /* 0x000fe2000ff3e0ff */
[----:B------:R-:W3:Y:S03]  /*1d90*/  LDC.64 R68, c[0x0][0x408] ;  /* 0x00010200ff447b82 */ /* 0x000ee60000000a00 */
[----:B------:R-:W-:Y:S01]  /*1da0*/  @P0 IADD3.X R7, R34, UR5, RZ, P1, !PT ;  /* 0x0000000522070c10 */ /* 0x000fe20008ffe4ff */
[----:B------:R-:W-:Y:S01]  /*1db0*/  ULDC.64 UR4, c[0x0][0xa08] ;  /* 0x0002820000047ab9 */ /* 0x000fe20000000a00 */
[----:B------:R-:W4:Y:S04]  /*1dc0*/  LDL R34, [R1+0x44] ;  /* 0x0000440001227983 */ /* 0x000f280000100800 */
[----:B------:R1:W2:Y:S01]  /*1dd0*/  @P0 LDG.E R0, desc[UR40][R6.64] ;  /* 0x0000002806000981 */ /* 0x0002a2000c1e1900 */
[----:B------:R-:W-:Y:S01]  /*1de0*/  SHF.R.S32.HI R33, RZ, 0x1f, R14 ;  /* 0x0000001fff217819 */ /* 0x000fe2000001140e */
[CC--:B0-----:R-:W-:Y:S01]  /*1df0*/  IMAD.WIDE.U32 R8, R14.reuse, R4.reuse, RZ ;  /* 0x000000040e087225 */ /* 0x0c1fe200078e00ff */
[----:B------:R-:W-:Y:S01]  /*1e00*/  ISETP.NE.U32.AND P0, PT, RZ, UR4, PT ;  /* 0x00000004ff007c0c */ /* 0x000fe2000bf05070 */
[----:B------:R-:W4:Y:S01]  /*1e10*/  LDL.LU R38, [R1] ;  /* 0x0000000001267983 */ /* 0x000f220000300800 */
[----:B------:R-:W-:Y:S01]  /*1e20*/  SHF.R.S32.HI R35, RZ, 0x1f, R19 ;  /* 0x0000001fff237819 */ /* 0x000fe20000011413 */
[----:B------:R-:W-:Y:S01]  /*1e30*/  IMAD R10, R33, R4, RZ ;  /* 0x00000004210a7224 */ /* 0x000fe200078e02ff */
[----:B------:R-:W-:Y:S01]  /*1e40*/  ISETP.NE.AND.EX P0, PT, RZ, UR5, PT, P0 ;  /* 0x00000005ff007c0c */ /* 0x000fe2000bf05300 */
[----:B------:R-:W4:Y:S01]  /*1e50*/  LDL R32, [R1+0x48] ;  /* 0x0000480001207983 */ /* 0x000f220000100800 */
[----:B------:R-:W-:Y:S01]  /*1e60*/  ULDC.64 UR4, c[0x0][0x308] ;  /* 0x0000c20000047ab9 */ /* 0x000fe20000000a00 */
[----:B------:R-:W-:Y:S01]  /*1e70*/  IMAD R3, R14, R5, R10 ;  /* 0x000000050e037224 */ /* 0x000fe200078e020a */
[----:B-1----:R-:W-:-:S02]  /*1e80*/  SHF.R.U32.HI R36, RZ, 0x7, R20 ;  /* 0x00000007ff247819 */ /* 0x002fc40000011614 */
[----:B------:R-:W-:Y:S01]  /*1e90*/  SHF.R.S32.HI R17, RZ, 0x1f, R16 ;  /* 0x0000001fff117819 */ /* 0x000fe20000011410 */
[----:B------:R-:W-:Y:S01]  /*1ea0*/  IMAD.IADD R9, R9, 0x1, R3 ;  /* 0x0000000109097824 */ /* 0x000fe200078e0203 */
[----:B------:R-:W-:Y:S01]  /*1eb0*/  ISETP.NE.AND P6, PT, R36, 0x1, PT ;  /* 0x000000012400780c */ /* 0x000fe20003fc5270 */
[----:B------:R-:W-:-:S04]  /*1ec0*/  IMAD.WIDE.U32 R6, R37, UR4, R8 ;  /* 0x0000000425067c25 */ /* 0x000fc8000f8e0008 */
[----:B------:R-:W-:Y:S01]  /*1ed0*/  IMAD R57, R37, UR5, R7 ;  /* 0x0000000525397c24 */ /* 0x000fe2000f8e0207 */
[----:B------:R-:W-:Y:S01]  /*1ee0*/  ULDC.64 UR4, c[0x0][0x310] ;  /* 0x0000c40000047ab9 */ /* 0x000fe20000000a00 */
[----:B------:R-:W-:Y:S02]  /*1ef0*/  IMAD.MOV.U32 R56, RZ, RZ, R6 ;  /* 0x000000ffff387224 */ /* 0x000fe400078e0006 */
[----:B------:R-:W0:Y:S01]  /*1f00*/  LDC.64 R6, c[0x0][0x3f8] ;  /* 0x0000fe00ff067b82 */ /* 0x000e220000000a00 */
[C---:B------:R-:W-:Y:S01]  /*1f10*/  IMAD.WIDE.U32 R8, R19.reuse, R4, R16 ;  /* 0x0000000413087225 */ /* 0x040fe200078e0010 */
[--C-:B------:R-:W-:Y:S02]  /*1f20*/  SHF.R.S32.HI R153, RZ, 0x1f, R152.reuse ;  /* 0x0000001fff997819 */ /* 0x100fe40000011498 */
[----:B------:R-:W-:Y:S01]  /*1f30*/  SHF.L.U64.HI R74, R4, 0x7, R5 ;  /* 0x00000007044a7819 */ /* 0x000fe20000010205 */
[----:B0-----:R-:W-:-:S04]  /*1f40*/  IMAD.WIDE.U32 R52, R19, R6, R152 ;  /* 0x0000000613347225 */ /* 0x001fc800078e0098 */
[C---:B------:R-:W-:Y:S01]  /*1f50*/  IMAD.WIDE.U32 R30, R19.reuse, R6, R16 ;  /* 0x00000006131e7225 */ /* 0x040fe200078e0010 */
[----:B------:R-:W-:Y:S02]  /*1f60*/  SHF.L.U64.HI R72, R6, 0x7, R7 ;  /* 0x0000000706487819 */ /* 0x000fe40000010207 */
[----:B------:R-:W-:Y:S01]  /*1f70*/  SHF.L.U32 R73, R4, 0x7, RZ ;  /* 0x0000000704497819 */ /* 0x000fe200000006ff */
[----:B---3--:R-:W-:-:S04]  /*1f80*/  IMAD.WIDE.U32 R20, R19, R68, R152 ;  /* 0x0000004413147225 */ /* 0x008fc800078e0098 */
[----:B------:R-:W-:Y:S02]  /*1f90*/  VIADD R66, R16, 0x20 ;  /* 0x0000002010427836 */ /* 0x000fe40000000000 */
[----:B------:R-:W-:Y:S02]  /*1fa0*/  IMAD.SHL.U32 R71, R6, 0x80, RZ ;  /* 0x0000008006477824 */ /* 0x000fe400078e00ff */
[----:B------:R-:W-:Y:S01]  /*1fb0*/  VIADD R64, R36, 0x8 ;  /* 0x0000000824407836 */ /* 0x000fe20000000000 */
[----:B--2---:R-:W-:Y:S02]  /*1fc0*/  SHF.R.S32.HI R3, RZ, 0x1f, R0 ;  /* 0x0000001fff037819 */ /* 0x004fe40000011400 */
[----:B------:R-:W-:Y:S02]  /*1fd0*/  SEL R55, R0, RZ, !P0 ;  /* 0x000000ff00377207 */ /* 0x000fe40004000000 */
[----:B------:R-:W-:-:S03]  /*1fe0*/  SEL R12, R3, RZ, !P0 ;  /* 0x000000ff030c7207 */ /* 0x000fc60004000000 */
[----:B------:R-:W-:-:S04]  /*1ff0*/  IMAD.WIDE.U32 R56, R55, UR4, R56 ;  /* 0x0000000437387c25 */ /* 0x000fc8000f8e0038 */
[----:B------:R-:W-:Y:S01]  /*2000*/  IMAD R0, R12, UR4, RZ ;  /* 0x000000040c007c24 */ /* 0x000fe2000f8e02ff */
[----:B------:R-:W-:-:S03]  /*2010*/  IADD3 R77, P0, R56, R8, RZ ;  /* 0x00000008384d7210 */ /* 0x000fc60007f1e0ff */
[----:B------:R-:W-:Y:S01]  /*2020*/  IMAD R3, R55, UR5, R0 ;  /* 0x0000000537037c24 */ /* 0x000fe2000f8e0200 */
[----:B------:R-:W-:Y:S05]  /*2030*/  @!P6 WARPSYNC.ALL ;  /* 0x000000000000e948 */ /* 0x000fea0003800000 */
[----:B------:R-:W-:Y:S01]  /*2040*/  IMAD R0, R35, R4, RZ ;  /* 0x0000000423007224 */ /* 0x000fe200078e02ff */
[----:B------:R-:W-:Y:S01]  /*2050*/  ULDC.64 UR4, c[0x0][0x330] ;  /* 0x0000cc0000047ab9 */ /* 0x000fe20000000a00 */
[----:B------:R-:W-:Y:S01]  /*2060*/  IADD3 R76, R57, R3, RZ ;  /* 0x00000003394c7210 */ /* 0x000fe20007ffe0ff */
[----:B------:R-:W-:-:S04]  /*2070*/  IMAD.WIDE.U32 R10, R37, UR4, R16 ;  /* 0x00000004250a7c25 */ /* 0x000fc8000f8e0010 */
[----:B------:R-:W-:Y:S02]  /*2080*/  IMAD R75, R19, R5, R0 ;  /* 0x00000005134b7224 */ /* 0x000fe400078e0200 */
[----:B------:R-:W-:Y:S01]  /*2090*/  IMAD R11, R37, UR5, R11 ;  /* 0x00000005250b7c24 */ /* 0x000fe2000f8e020b */
[----:B------:R-:W-:Y:S02]  /*20a0*/  ULDC.64 UR4, c[0x0][0x338] ;  /* 0x0000ce0000047ab9 */ /* 0x000fe40000000a00 */
[----:B------:R-:W-:Y:S01]  /*20b0*/  IADD3.X R75, R76, R9, R75, P0, !PT ;  /* 0x000000094c4b7210 */ /* 0x000fe200007fe44b */
[----:B------:R-:W-:Y:S01]  /*20c0*/  IMAD R3, R12, UR4, RZ ;  /* 0x000000040c037c24 */ /* 0x000fe2000f8e02ff */
[----:B------:R-:W-:Y:S01]  /*20d0*/  @!P6 BAR.SYNC.DEFER_BLOCKING 0x9, 0x100 ;  /* 0x024400000000eb1d */ /* 0x000fe20000010000 */
[----:B------:R-:W-:Y:S01]  /*20e0*/  ISETP.GE.AND P0, PT, R16, R63, PT ;  /* 0x0000003f1000720c */ /* 0x000fe20003f06270 */
[----:B------:R-:W-:Y:S02]  /*20f0*/  IMAD R0, R35, R6, RZ ;  /* 0x0000000623007224 */ /* 0x000fe400078e02ff */
[----:B------:R-:W-:Y:S01]  /*2100*/  IMAD R15, R55, UR5, R3 ;  /* 0x00000005370f7c24 */ /* 0x000fe2000f8e0203 */
[----:B------:R-:W-:Y:S01]  /*2110*/  SEL R3, R63, RZ, P0 ;  /* 0x000000ff3f037207 */ /* 0x000fe20000000000 */
[----:B------:R-:W0:Y:S01]  /*2120*/  S2R R37, SR_TID.X ;  /* 0x0000000000257919 */ /* 0x000e220000002100 */
[----:B----4-:R-:W-:Y:S01]  /*2130*/  LOP3.LUT P1, RZ, R34, 0x4, RZ, 0xc0, !PT ;  /* 0x0000000422ff7812 */ /* 0x010fe2000782c0ff */
[----:B------:R-:W-:-:S02]  /*2140*/  IMAD R9, R19, R7, R0 ;  /* 0x0000000713097224 */ /* 0x000fc400078e0200 */
[----:B------:R-:W-:Y:S02]  /*2150*/  IMAD R0, R35, R68, RZ ;  /* 0x0000004423007224 */ /* 0x000fe400078e02ff */
[----:B------:R-:W-:Y:S02]  /*2160*/  IMAD.IADD R3, R16, 0x1, R3 ;  /* 0x0000000110037824 */ /* 0x000fe400078e0203 */
[----:B------:R-:W-:Y:S02]  /*2170*/  IMAD.IADD R53, R53, 0x1, R9 ;  /* 0x0000000135357824 */ /* 0x000fe400078e0209 */
[----:B------:R-:W-:Y:S01]  /*2180*/  IMAD R13, R19, R69, R0 ;  /* 0x00000045130d7224 */ /* 0x000fe200078e0200 */
[----:B------:R-:W-:Y:S01]  /*2190*/  SHF.R.S32.HI R0, RZ, 0x1f, R3 ;  /* 0x0000001fff007819 */ /* 0x000fe20000011403 */
[----:B------:R-:W-:Y:S01]  /*21a0*/  IMAD.IADD R31, R9, 0x1, R31 ;  /* 0x00000001091f7824 */ /* 0x000fe200078e021f */
[----:B-----5:R-:W-:Y:S02]  /*21b0*/  SHF.R.S32.HI R9, RZ, 0x1f, R24 ;  /* 0x0000001fff097819 */ /* 0x020fe40000011418 */
[----:B------:R-:W-:-:S02]  /*21c0*/  LOP3.LUT R38, R38, 0xfffffffb, RZ, 0xc0, !PT ;  /* 0xfffffffb26267812 */ /* 0x000fc400078ec0ff */
[----:B------:R-:W-:Y:S01]  /*21d0*/  LEA.HI R3, R0, R3, RZ, 0x3 ;  /* 0x0000000300037211 */ /* 0x000fe200078f18ff */
[C---:B------:R-:W-:Y:S01]  /*21e0*/  IMAD R0, R9.reuse, R6, RZ ;  /* 0x0000000609007224 */ /* 0x040fe200078e02ff */
[----:B------:R-:W-:Y:S01]  /*21f0*/  @P1 LOP3.LUT R38, R38, 0x4, RZ, 0xfc, !PT ;  /* 0x0000000426261812 */ /* 0x000fe200078efcff */
[----:B------:R-:W-:Y:S01]  /*2200*/  IMAD R9, R9, R68, RZ ;  /* 0x0000004409097224 */ /* 0x000fe200078e02ff */
[----:B------:R-:W-:Y:S01]  /*2210*/  IADD3 R8, P1, R19, R14, RZ ;  /* 0x0000000e13087210 */ /* 0x000fe20007f3e0ff */
[C---:B------:R-:W-:Y:S02]  /*2220*/  IMAD R5, R24.reuse, R7, R0 ;  /* 0x0000000718057224 */ /* 0x040fe400078e0200 */
[----:B------:R-:W-:Y:S02]  /*2230*/  IMAD R7, R24, R69, R9 ;  /* 0x0000004518077224 */ /* 0x000fe400078e0209 */
[----:B------:R-:W-:Y:S02]  /*2240*/  IMAD.X R9, R35, 0x1, R33, P1 ;  /* 0x0000000123097824 */ /* 0x000fe400008e0621 */
[----:B------:R-:W-:-:S02]  /*2250*/  VIADD R35, R19, 0x60 ;  /* 0x0000006013237836 */ /* 0x000fc40000000000 */
[----:B------:R-:W-:Y:S02]  /*2260*/  IMAD.SHL.U32 R70, R34, 0x40, RZ ;  /* 0x0000004022467824 */ /* 0x000fe400078e00ff */
[----:B------:R-:W-:Y:S02]  /*2270*/  IMAD.SHL.U32 R35, R35, 0x40, RZ ;  /* 0x0000004023237824 */ /* 0x000fe400078e00ff */
[----:B------:R-:W-:Y:S01]  /*2280*/  VIADD R34, R19, 0x60 ;  /* 0x0000006013227836 */ /* 0x000fe20000000000 */
[----:B0-----:R-:W-:Y:S02]  /*2290*/  IADD3 R37, R37, -0x80, RZ ;  /* 0xffffff8025257810 */ /* 0x001fe40007ffe0ff */
[----:B------:R-:W-:Y:S02]  /*22a0*/  LOP3.LUT R35, R35, 0x1c0, RZ, 0xc0, !PT ;  /* 0x000001c023237812 */ /* 0x000fe400078ec0ff */
[----:B------:R-:W-:Y:S02]  /*22b0*/  SHF.R.S32.HI R65, RZ, 0x1f, R34 ;  /* 0x0000001fff417819 */ /* 0x000fe40000011422 */
[----:B------:R-:W-:-:S02]  /*22c0*/  LOP3.LUT R70, R70, 0x1c0, RZ, 0xc0, !PT ;  /* 0x000001c046467812 */ /* 0x000fc400078ec0ff */
[----:B------:R-:W-:Y:S02]  /*22d0*/  SHF.R.S32.HI R34, RZ, 0x1f, R37 ;  /* 0x0000001fff227819 */ /* 0x000fe40000011425 */
[----:B------:R-:W-:Y:S01]  /*22e0*/  LOP3.LUT R4, R35, 0x38, R3, 0xf8, !PT ;  /* 0x0000003823047812 */ /* 0x000fe200078ef803 */
[----:B------:R-:W-:Y:S01]  /*22f0*/  VIADD R35, R19, 0x60 ;  /* 0x0000006013237836 */ /* 0x000fe20000000000 */
[----:B------:R-:W-:Y:S01]  /*2300*/  SHF.R.U32.HI R67, RZ, 0x3, R70 ;  /* 0x00000003ff437819 */ /* 0x000fe20000011646 */
[----:B------:R0:W-:Y:S01]  /*2310*/  STL [R1], R38 ;  /* 0x0000002601007387 */ /* 0x0001e20000100800 */
[----:B------:R-:W-:Y:S02]  /*2320*/  LOP3.LUT R0, R70, 0x18, R16, 0xf8, !PT ;  /* 0x0000001846007812 */ /* 0x000fe400078ef810 */
[----:B------:R-:W-:Y:S01]  /*2330*/  LEA.HI R34, R34, R37, RZ, 0x5 ;  /* 0x0000002522227211 */ /* 0x000fe200078f28ff */
[----:B------:R-:W-:Y:S01]  /*2340*/  IMAD.WIDE.U32 R54, R55, UR4, R10 ;  /* 0x0000000437367c25 */ /* 0x000fe2000f8e000a */
[----:B------:R-:W-:Y:S01]  /*2350*/  SHF.L.U32 R35, R35, 0x6, RZ ;  /* 0x0000000623237819 */ /* 0x000fe200000006ff */
[----:B------:R-:W-:Y:S01]  /*2360*/  ULDC UR4, c[0x0][0x2f4] ;  /* 0x0000bd0000047ab9 */ /* 0x000fe20000000800 */
[----:B------:R-:W-:Y:S01]  /*2370*/  LOP3.LUT R0, R0, R67, RZ, 0x3c, !PT ;  /* 0x0000004300007212 */ /* 0x000fe200078e3cff */
[----:B------:R-:W-:Y:S01]  /*2380*/  IMAD.WIDE.U32 R10, R19, R68, R16 ;  /* 0x00000044130a7225 */ /* 0x000fe200078e0010 */
[----:B------:R-:W-:-:S02]  /*2390*/  SHF.R.S32.HI R34, RZ, 0x5, R34 ;  /* 0x00000005ff227819 */ /* 0x000fc40000011422 */
[----:B------:R-:W-:Y:S01]  /*23a0*/  LOP3.LUT R35, R35, 0x1c0, RZ, 0xc0, !PT ;  /* 0x000001c023237812 */ /* 0x000fe200078ec0ff */
[----:B------:R-:W-:Y:S02]  /*23b0*/  IMAD.IADD R21, R21, 0x1, R13 ;  /* 0x0000000115157824 */ /* 0x000fe400078e020d */
[----:B------:R-:W-:Y:S02]  /*23c0*/  IMAD.IADD R11, R13, 0x1, R11 ;  /* 0x000000010d0b7824 */ /* 0x000fe400078e020b */
[----:B------:R-:W-:Y:S01]  /*23d0*/  IMAD R62, R34, 0x200, R0 ;  /* 0x00000200223e7824 */ /* 0x000fe200078e0200 */
[----:B------:R-:W-:Y:S01]  /*23e0*/  LOP3.LUT R0, R70, 0x38, R3, 0xf8, !PT ;  /* 0x0000003846007812 */ /* 0x000fe200078ef803 */
[----:B------:R-:W-:Y:S01]  /*23f0*/  IMAD.WIDE.U32 R20, R24, R68, R20 ;  /* 0x0000004418147225 */ /* 0x000fe200078e0014 */
[----:B------:R-:W-:-:S03]  /*2400*/  SHF.R.U32.HI R35, RZ, 0x3, R35 ;  /* 0x00000003ff237819 */ /* 0x000fc60000011623 */
[----:B------:R-:W-:Y:S01]  /*2410*/  IMAD.WIDE.U32 R10, R24, R68, R10 ;  /* 0x00000044180a7225 */ /* 0x000fe200078e000a */
[----:B------:R-:W-:Y:S02]  /*2420*/  LOP3.LUT R0, R0, R67, RZ, 0x3c, !PT ;  /* 0x0000004300007212 */ /* 0x000fe400078e3cff */
[----:B------:R-:W-:Y:S01]  /*2430*/  LOP3.LUT R12, R4, R35, RZ, 0x3c, !PT ;  /* 0x00000023040c7212 */ /* 0x000fe200078e3cff */
[----:B------:R-:W-:-:S04]  /*2440*/  IMAD.WIDE.U32 R30, R24, R6, R30 ;  /* 0x00000006181e7225 */ /* 0x000fc800078e001e */
[----:B------:R-:W-:-:S04]  /*2450*/  IMAD.WIDE.U32 R52, R24, R6, R52 ;  /* 0x0000000618347225 */ /* 0x000fc800078e0034 */
[----:B------:R-:W-:Y:S02]  /*2460*/  IMAD.IADD R59, R21, 0x1, R7 ;  /* 0x00000001153b7824 */ /* 0x000fe400078e0207 */
[----:B------:R-:W-:Y:S01]  /*2470*/  IMAD.IADD R58, R7, 0x1, R11 ;  /* 0x00000001073a7824 */ /* 0x000fe200078e020b */
[----:B------:R-:W-:Y:S01]  /*2480*/  LOP3.LUT R7, R3, 0xfffffff8, RZ, 0xc0, !PT ;  /* 0xfffffff803077812 */ /* 0x000fe200078ec0ff */
[----:B------:R-:W-:Y:S01]  /*2490*/  IMAD.IADD R61, R53, 0x1, R5 ;  /* 0x00000001353d7824 */ /* 0x000fe200078e0205 */
[----:B------:R-:W-:Y:S01]  /*24a0*/  SHF.L.U64.HI R69, R68, 0x7, R69 ;  /* 0x0000000744457819 */ /* 0x000fe20000010245 */
[----:B------:R-:W-:Y:S01]  /*24b0*/  IMAD R4, R34, 0x200, R0 ;  /* 0x0000020022047824 */ /* 0x000fe200078e0200 */
[----:B------:R-:W-:Y:S01]  /*24c0*/  IADD3 R60, R5, R31, RZ ;  /* 0x0000001f053c7210 */ /* 0x000fe20007ffe0ff */
[----:B------:R-:W-:Y:S01]  /*24d0*/  IMAD.SHL.U32 R68, R68, 0x80, RZ ;  /* 0x0000008044447824 */ /* 0x000fe200078e00ff */
[----:B------:R-:W-:Y:S01]  /*24e0*/  SHF.R.S32.HI R6, RZ, 0x3, R3 ;  /* 0x00000003ff067819 */ /* 0x000fe20000011403 */
[----:B------:R-:W-:Y:S01]  /*24f0*/  IMAD.SHL.U32 R63, R63, 0x2, RZ ;  /* 0x000000023f3f7824 */ /* 0x000fe200078e00ff */
[----:B------:R-:W-:Y:S01]  /*2500*/  ISETP.GE.AND P1, PT, R16, UR4, PT ;  /* 0x0000000410007c0c */ /* 0x000fe2000bf26270 */
[----:B------:R-:W-:Y:S01]  /*2510*/  IMAD.IADD R3, R32, 0x1, R12 ;  /* 0x0000000120037824 */ /* 0x000fe200078e020c */
[----:B------:R-:W-:Y:S01]  /*2520*/  ISETP.GE.AND P2, PT, R66, UR4, PT ;  /* 0x0000000442007c0c */ /* 0x000fe2000bf46270 */
[----:B------:R-:W-:Y:S01]  /*2530*/  IMAD.IADD R0, R55, 0x1, R15 ;  /* 0x0000000137007824 */ /* 0x000fe200078e020f */
[----:B0-----:R-:W-:-:S11]  /*2540*/  SHF.R.S32.HI R5, RZ, 0x1f, R7 ;  /* 0x0000001fff057819 */ /* 0x001fd60000011407 */
.L_x_14467:
        /* <DEDUP_REMOVED lines=11> */
[-C--:B------:R-:W-:Y:S01]  /*2600*/  MOV R84, R14.reuse ;  /* 0x0000000e00547202 */ /* 0x080fe20000000f00 */
[----:B------:R-:W4:Y:S02]  /*2610*/  LDC R88, c[0x0][0x3f4] ;  /* 0x0000fd00ff587b82 */ /* 0x000f240000000800 */
        /* <DEDUP_REMOVED lines=9> */
[C---:B------:R-:W-:Y:S02]  /*26b0*/  LEA R36, P4, R12.reuse, R80, 0x1 ;  /* 0x000000500c247211 */ /* 0x040fe400078808ff */
[-C--:B------:R-:W-:Y:S01]  /*26c0*/  LEA.HI.X R39, R15, R81.reuse, R32, 0x1, P3 ;  /* 0x000000510f277211 */ /* 0x080fe200018f0c20 */
[C---:B------:R-:W-:Y:S01]  /*26d0*/  VIADD R79, R13.reuse, 0x20 ;  /* 0x000000200d4f7836 */ /* 0x040fe20000000000 */
[----:B------:R-:W-:Y:S01]  /*26e0*/  LEA.HI.X R37, R12, R81, R14, 0x1, P4 ;  /* 0x000000510c257211 */ /* 0x000fe200020f0c0e */
[----:B------:R-:W-:Y:S01]  /*26f0*/  IMAD R82, R13, 0x2, R26 ;  /* 0x000000020d527824 */ /* 0x000fe200078e021a */
[----:B------:R-:W-:-:S02]  /*2700*/  ISETP.GT.AND P4, PT, R33, R28, PT ;  /* 0x0000001c2100720c */ /* 0x000fc40003f84270 */
[----:B----4-:R-:W-:Y:S02]  /*2710*/  ISETP.GE.AND P3, PT, R88, 0x1, PT ;  /* 0x000000015800780c */ /* 0x010fe40003f66270 */
[----:B------:R-:W-:Y:S02]  /*2720*/  MOV R27, R33 ;  /* 0x00000021001b7202 */ /* 0x000fe40000000f00 */
[----:B--2---:R-:W-:Y:S02]  /*2730*/  LOP3.LUT P5, RZ, R40, 0x4, RZ, 0xc0, !PT ;  /* 0x0000000428ff7812 */ /* 0x004fe400078ac0ff */
[----:B---3--:R-:W-:-:S05]  /*2740*/  LOP3.LUT R35, R35, 0xfffffffd, RZ, 0xc0, !PT ;  /* 0xfffffffd23237812 */ /* 0x008fca00078ec0ff */
[----:B------:R-:W-:-:S05]  /*2750*/  @P4 LOP3.LUT R35, R35, 0x2, RZ, 0xfc, !PT ;  /* 0x0000000223234812 */ /* 0x000fca00078efcff */
[----:B------:R0:W-:Y:S01]  /*2760*/  STL [R1], R35 ;  /* 0x0000002301007387 */ /* 0x0001e20000100800 */
[----:B------:R-:W-:-:S04]  /*2770*/  @P5 VIADD R79, R13, 0xffffffe0 ;  /* 0xffffffe00d4f5836 */ /* 0x000fc80000000000 */
        /* <DEDUP_REMOVED lines=46> */
.L_x_14422:
[----:B------:R-:W-:Y:S05]  /*2a60*/  BSYNC B1 ;  /* 0x0000000000017941 */ /* 0x000fea0003800000 */
.L_x_14421:
[----:B0-----:R-:W-:Y:S01]  /*2a70*/  IADD3 R12, R19, 0x60, RZ ;  /* 0x00000060130c7810 */ /* 0x001fe20007ffe0ff */
[----:B------:R-:W-:Y:S01]  /*2a80*/  BSSY B1, `(.L_x_14423) ;  /* 0x0000021000017945 */ /* 0x000fe20003800000 */
[----:B-----5:R-:W-:Y:S02]  /*2a90*/  IMAD.MOV.U32 R86, RZ, RZ, R48 ;  /* 0x000000ffff567224 */ /* 0x020fe400078e0030 */
[----:B------:R-:W-:Y:S01]  /*2aa0*/  ISETP.GE.AND P5, PT, R12, R83, PT ;  /* 0x000000530c00720c */ /* 0x000fe20003fa6270 */
[----:B------:R-:W-:-:S12]  /*2ab0*/  IMAD.MOV.U32 R87, RZ, RZ, R49 ;  /* 0x000000ffff577224 */ /* 0x000fd800078e0031 */
        /* <DEDUP_REMOVED lines=29> */
.L_x_14424:
[----:B------:R-:W-:Y:S05]  /*2c90*/  BSYNC B1 ;  /* 0x0000000000017941 */ /* 0x000fea0003800000 */
.L_x_14423:
        /* <DEDUP_REMOVED lines=24> */
[----:B------:R-:W-:Y:S02]  /*2e20*/  PRMT R47, R14, 0x5410, R15 ;  /* 0x000054100e2f7816 */ /* 0x000fe4000000000f */
[----:B--2---:R-:W-:-:S13]  /*2e30*/  ISETP.NE.AND P3, PT, R78, 0x3, PT ;  /* 0x000000034e00780c */ /* 0x004fda0003f65270 */
[----:B------:R-:W-:Y:S05]  /*2e40*/  @!P3 BRA `(.L_x_14425) ;  /* 0x000000000004b947 */ /* 0x000fea0003800000 */
[----:B------:R-:W-:Y:S01]  /*2e50*/  BPT.TRAP 0x1 ;  /* 0x000000040000795c */ /* 0x000fe20000300000 */
.L_x_14425:
[----:B------:R-:W-:Y:S01]  /*2e60*/  IMAD R78, R22, 0x8, R2 ;  /* 0x00000008164e7824 */ /* 0x000fe200078e0202 */
[----:B------:R-:W-:Y:S01]  /*2e70*/  SHF.L.U32 R90, R154, 0x1f, RZ ;  /* 0x0000001f9a5a7819 */ /* 0x000fe200000006ff */
[----:B------:R-:W-:Y:S03]  /*2e80*/  BSSY B1, `(.L_x_14426) ;  /* 0x0000003000017945 */ /* 0x000fe60003800000 */
[----:B------:R-:W0:Y:S02]  /*2e90*/  SYNCS.PHASECHK.TRANS64.TRYWAIT P6, [R78+URZ+0x16890], R90 ;  /* 0x0168905a4e0075a7 */ /* 0x000e2400080c017f */
[----:B0-----:R-:W-:Y:S05]  /*2ea0*/  @!P6 BRA `(.L_x_14427) ;  /* 0x0000018400a4e947 */ /* 0x001fea0003800000 */
.L_x_14697:
[----:B------:R-:W-:Y:S05]  /*2eb0*/  BSYNC B1 ;  /* 0x0000000000017941 */ /* 0x000fea0003800000 */
.L_x_14426:
        /* <DEDUP_REMOVED lines=20> */
[----:B------:R-:W-:Y:S02]  /*3000*/  HADD2.F32 R15, -RZ, R15.H0_H0 ;  /* 0x2000000fff0f7230 */ /* 0x000fe40000004100 */
[----:B------:R-:W-:Y:S01]  /*3010*/  FMUL.FTZ R85, R13, R85 ;  /* 0x000000550d557220 */ /* 0x000fe20000410000 */
[----:B------:R-:W-:Y:S02]  /*3020*/  HADD2.F32 R94, -RZ, R94.H0_H0 ;  /* 0x2000005eff5e7230 */ /* 0x000fe40000004100 */
[----:B------:R-:W-:Y:S01]  /*3030*/  FMUL.FTZ R100, R81, R96 ;  /* 0x0000006051647220 */ /* 0x000fe20000410000 */
[----:B------:R-:W-:Y:S01]  /*3040*/  FFMA.FTZ R98, R13, R84, -R98 ;  /* 0x000000540d627223 */ /* 0x000fe20000010862 */
[----:B------:R-:W-:Y:S01]  /*3050*/  FMUL.FTZ R96, R15, R96 ;  /* 0x000000600f607220 */ /* 0x000fe20000410000 */
[----:B------:R-:W-:Y:S01]  /*3060*/  FFMA.FTZ R93, R14, R84, R85 ;  /* 0x000000540e5d7223 */ /* 0x000fe20000010055 */
[----:B------:R-:W-:-:S02]  /*3070*/  HADD2.F32 R84, -RZ, R99.H0_H0 ;  /* 0x20000063ff547230 */ /* 0x000fc40000004100 */
        /* <DEDUP_REMOVED lines=21> */
.L_x_14433:
[----:B------:R-:W-:Y:S05]  /*31d0*/  BSYNC B3 ;  /* 0x0000000000037941 */ /* 0x000fea0003800000 */
.L_x_14432:
[----:B--2---:R1:W-:Y:S02]  /*31e0*/  STG.E.128 desc[UR40][R38.64], R12 ;  /* 0x0000000c26007986 */ /* 0x0043e4000c101d28 */
.L_x_14431:
[----:B------:R-:W-:Y:S05]  /*31f0*/  BSYNC B2 ;  /* 0x0000000000027941 */ /* 0x000fea0003800000 */
.L_x_14430:
        /* <DEDUP_REMOVED lines=46> */
.L_x_14435:
[----:B------:R-:W-:Y:S05]  /*34e0*/  BSYNC B2 ;  /* 0x0000000000027941 */ /* 0x000fea0003800000 */
.L_x_14434:
[----:B--2---:R2:W-:Y:S02]  /*34f0*/  STG.E.128 desc[UR40][R38.64+0x40], R12 ;  /* 0x0000400c26007986 */ /* 0x0045e4000c101d28 */
.L_x_14429:
[----:B------:R-:W-:Y:S05]  /*3500*/  BSYNC B1 ;  /* 0x0000000000017941 */ /* 0x000fea0003800000 */
.L_x_14428:
        /* <DEDUP_REMOVED lines=48> */
.L_x_14440:
[----:B------:R-:W-:Y:S05]  /*3810*/  BSYNC B2 ;  /* 0x0000000000027941 */ /* 0x000fea0003800000 */
.L_x_14439:
[----:B--2---:R3:W-:Y:S02]  /*3820*/  STG.E.128 desc[UR40][R36.64], R12 ;  /* 0x0000000c24007986 */ /* 0x0047e4000c101d28 */
.L_x_14438:
[----:B------:R-:W-:Y:S05]  /*3830*/  BSYNC B1 ;  /* 0x0000000000017941 */ /* 0x000fea0003800000 */
.L_x_14437:
[----:B------:R-:W-:Y:S05]  /*3840*/  @P2 BRA `(.L_x_14436) ;  /* 0x0000001800a02947 */ /* 0x000fea0003800000 */
[----:B-123--:R1:W2:Y:S01]  /*3850*/  LDS.128 R12, [R79+0x11000] ;  /* 0x011000004f0c7984 */ /* 0x00e2a20000000c00 */
        /* <DEDUP_REMOVED lines=44> */
.L_x_14442:
[----:B------:R-:W-:Y:S05]  /*3b20*/  BSYNC B1 ;  /* 0x0000000000017941 */ /* 0x000fea0003800000 */
.L_x_14441:
[----:B--2---:R4:W-:Y:S01]  /*3b30*/  STG.E.128 desc[UR40][R36.64+0x40], R12 ;  /* 0x0000400c24007986 */ /* 0x0049e2000c101d28 */
[----:B------:R-:W-:Y:S05]  /*3b40*/  BRA `(.L_x_14436) ;  /* 0x0000001400e07947 */ /* 0x000fea0003800000 */
.L_x_14420:
[C---:B------:R-:W-:Y:S02]  /*3b50*/  ISETP.GE.AND P3, PT, R19.reuse, R83, PT ;  /* 0x000000531300720c */ /* 0x040fe40003f66270 */
[----:B0-----:R-:W-:Y:S02]  /*3b60*/  CS2R R34, SRZ ;  /* 0x0000000000227805 */ /* 0x001fe4000001ff00 */
[----:B------:R-:W-:Y:S01]  /*3b70*/  CS2R R32, SRZ ;  /* 0x0000000000207805 */ /* 0x000fe2000001ff00 */
[----:B------:R-:W-:Y:S01]  /*3b80*/  VIADD R40, R19, 0x60 ;  /* 0x0000006013287836 */ /* 0x000fe20000000000 */
[----:B------:R-:W-:-:S13]  /*3b90*/  ISETP.GE.OR P3, PT, R16, R88, P3 ;  /* 0x000000581000720c */ /* 0x000fda0001f66670 */
[----:B------:R-:W0:Y:S01]  /*3ba0*/  @!P3 LDC.64 R36, c[0x0][0x3e8] ;  /* 0x0000fa00ff24bb82 */ /* 0x000e220000000a00 */
[----:B------:R-:W-:-:S04]  /*3bb0*/  @!P3 IADD3 R14, P4, R30, R46, RZ ;  /* 0x0000002e1e0eb210 */ /* 0x000fc80007f9e0ff */
[----:B------:R-:W-:Y:S02]  /*3bc0*/  @!P3 IADD3.X R15, R89, R60, RZ, P4, !PT ;  /* 0x0000003c590fb210 */ /* 0x000fe400027fe4ff */
        /* <DEDUP_REMOVED lines=40> */
.L_x_14444:
[----:B------:R-:W-:Y:S05]  /*3e50*/  BSYNC B1 ;  /* 0x0000000000017941 */ /* 0x000fea0003800000 */
.L_x_14443:
[----:B------:R-:W2:Y:S01]  /*3e60*/  LDL R48, [R1+0x4] ;  /* 0x0000040001307983 */ /* 0x000ea20000100800 */
[----:B-----5:R-:W-:Y:S01]  /*3e70*/  IMAD.MOV.U32 R44, RZ, RZ, R38 ;  /* 0x000000ffff2c7224 */ /* 0x020fe200078e0026 */
[----:B------:R-:W-:Y:S01]  /*3e80*/  MOV R45, R39 ;  /* 0x00000027002d7202 */ /* 0x000fe20000000f00 */
        /* <DEDUP_REMOVED lines=24> */
[----:B------:R-:W-:Y:S02]  /*4010*/  PRMT R107, R46, 0x7610, R107 ;  /* 0x000076102e6b7816 */ /* 0x000fe4000000006b */
[----:B------:R-:W-:Y:S02]  /*4020*/  PRMT R110, R47, 0x7610, R110 ;  /* 0x000076102f6e7816 */ /* 0x000fe4000000006e */
[----:B--2---:R-:W-:-:S13]  /*4030*/  ISETP.NE.AND P3, PT, R48, 0x3, PT ;  /* 0x000000033000780c */ /* 0x004fda0003f65270 */
[----:B------:R-:W-:Y:S05]  /*4040*/  @!P3 BRA `(.L_x_14445) ;  /* 0x000000000004b947 */ /* 0x000fea0003800000 */
[----:B------:R-:W-:Y:S01]  /*4050*/  BPT.TRAP 0x1 ;  /* 0x000000040000795c */ /* 0x000fe20000300000 */
.L_x_14445:
[----:B------:R-:W-:Y:S01]  /*4060*/  IMAD R78, R22, 0x8, R2 ;  /* 0x00000008164e7824 */ /* 0x000fe200078e0202 */
[----:B------:R-:W-:Y:S01]  /*4070*/  SHF.L.U32 R90, R154, 0x1f, RZ ;  /* 0x0000001f9a5a7819 */ /* 0x000fe200000006ff */
[----:B------:R-:W0:Y:S01]  /*4080*/  LDC R94, c[0x0][0x2f4] ;  /* 0x0000bd00ff5e7b82 */ /* 0x000e220000000800 */
[----:B------:R-:W-:Y:S02]  /*4090*/  BSSY B1, `(.L_x_14446) ;  /* 0x0000004000017945 */ /* 0x000fe40003800000 */
[----:B------:R-:W1:Y:S01]  /*40a0*/  SYNCS.PHASECHK.TRANS64.TRYWAIT P5, [R78+URZ+0x16890], R90 ;  /* 0x0168905a4e0075a7 */ /* 0x000e6200080a017f */
[----:B0-----:R-:W-:Y:S01]  /*40b0*/  IMAD.IADD R96, R94, 0x1, -R63 ;  /* 0x000000015e607824 */ /* 0x001fe200078e0a3f */
[----:B-1----:R-:W-:Y:S06]  /*40c0*/  @!P5 BRA `(.L_x_14447) ;  /* 0x000001740030d947 */ /* 0x002fec0003800000 */
.L_x_14698:
[----:B------:R-:W-:Y:S05]  /*40d0*/  BSYNC B1 ;  /* 0x0000000000017941 */ /* 0x000fea0003800000 */
.L_x_14446:
        /* <DEDUP_REMOVED lines=11> */
[----:B------:R-:W-:-:S05]  /*4190*/  IMAD.IADD R95, R95, 0x1, R89 ;  /* 0x000000015f5f7824 */ /* 0x000fca00078e0259 */
[----:B------:R-:W-:Y:S02]  /*41a0*/  IADD3.X R98, R76, R95, R5, P5, P6 ;  /* 0x0000005f4c627210 */ /* 0x000fe40002fec405 */
[----:B-1----:R-:W-:Y:S02]  /*41b0*/  IADD3 R47, R45, -0x80, RZ ;  /* 0xffffff802d2f7810 */ /* 0x002fe40007ffe0ff */
[----:B------:R-:W-:Y:S02]  /*41c0*/  SHF.R.S32.HI R45, RZ, 0x1f, R44 ;  /* 0x0000001fff2d7819 */ /* 0x000fe4000001142c */
[----:B------:R-:W-:Y:S02]  /*41d0*/  SHF.R.S32.HI R46, RZ, 0x1f, R47 ;  /* 0x0000001fff2e7819 */ /* 0x000fe4000001142f */
[----:B------:R-:W-:Y:S02]  /*41e0*/  LEA.HI R45, R45, R44, RZ, 0x4 ;  /* 0x0000002c2d2d7211 */ /* 0x000fe400078f20ff */
[----:B------:R-:W-:-:S02]  /*41f0*/  LEA.HI R46, R46, R47, RZ, 0x5 ;  /* 0x0000002f2e2e7211 */ /* 0x000fc400078f28ff */
[----:B------:R-:W-:Y:S02]  /*4200*/  LEA.HI.SX32 R45, R45, R6, 0x1c ;  /* 0x000000062d2d7211 */ /* 0x000fe400078fe2ff */
[----:B------:R-:W-:-:S03]  /*4210*/  SHF.R.S32.HI R46, RZ, 0x5, R46 ;  /* 0x00000005ff2e7819 */ /* 0x000fc6000001142e */
[----:B------:R-:W-:Y:S02]  /*4220*/  IMAD.SHL.U32 R97, R45, 0x8, RZ ;  /* 0x000000082d617824 */ /* 0x000fe400078e00ff */
[----:B------:R-:W-:-:S03]  /*4230*/  IMAD R45, R22, 0x2000, R4 ;  /* 0x00002000162d7824 */ /* 0x000fc600078e0204 */
[----:B------:R-:W-:Y:S01]  /*4240*/  LOP3.LUT R44, R70, 0x38, R97, 0xf8, !PT ;  /* 0x00000038462c7812 */ /* 0x000fe200078ef861 */
[----:B------:R-:W-:-:S03]  /*4250*/  IMAD R45, R45, 0x2, R2 ;  /* 0x000000022d2d7824 */ /* 0x000fc600078e0202 */
[----:B------:R-:W-:-:S05]  /*4260*/  LOP3.LUT R44, R44, R67, RZ, 0x3c, !PT ;  /* 0x000000432c2c7212 */ /* 0x000fca00078e3cff */
[----:B------:R-:W-:-:S04]  /*4270*/  IMAD R47, R46, 0x200, R44 ;  /* 0x000002002e2f7824 */ /* 0x000fc800078e022c */
[----:B------:R-:W-:-:S05]  /*4280*/  IMAD R47, R22, 0x2000, R47 ;  /* 0x00002000162f7824 */ /* 0x000fca00078e022f */
[----:B------:R-:W-:Y:S02]  /*4290*/  LEA R48, R47, R2, 0x1 ;  /* 0x000000022f307211 */ /* 0x000fe400078e08ff */
        /* <DEDUP_REMOVED lines=8> */
[----:B------:R-:W-:Y:S01]  /*4320*/  HADD2.F32 R104, -RZ, R104.H0_H0 ;  /* 0x20000068ff687230 */ /* 0x000fe20000004100 */
[----:B------:R-:W-:Y:S01]  /*4330*/  SHF.R.U32.HI R33, RZ, 0x10, R33 ;  /* 0x00000010ff217819 */ /* 0x000fe20000011621 */
[----:B------:R-:W-:Y:S01]  /*4340*/  HADD2.F32 R99, -RZ, R99.H0_H0 ;  /* 0x20000063ff637230 */ /* 0x000fe20000004100 */
[--C-:B------:R-:W-:Y:S02]  /*4350*/  SHF.R.U64 R14, R14, 0x10, R15.reuse ;  /* 0x000000100e0e7819 */ /* 0x100fe4000000120f */
[----:B------:R-:W-:Y:S01]  /*4360*/  SHF.R.U32.HI R32, RZ, 0x10, R15 ;  /* 0x00000010ff207819 */ /* 0x000fe2000001160f */
[----:B------:R-:W-:Y:S01]  /*4370*/  HADD2.F32 R33, -RZ, R33.H0_H0 ;  /* 0x20000021ff217230 */ /* 0x000fe20000004100 */
[----:B------:R-:W-:-:S02]  /*4380*/  SHF.R.U64 R15, R34, 0x10, R35 ;  /* 0x00000010220f7819 */ /* 0x000fc40000001223 */
[----:B------:R-:W-:Y:S01]  /*4390*/  SHF.R.U32.HI R34, RZ, 0x10, R35 ;  /* 0x00000010ff227819 */ /* 0x000fe20000011623 */
[----:B------:R-:W-:Y:S02]  /*43a0*/  HADD2.F32 R35, -RZ, R49.H0_H0 ;  /* 0x20000031ff237230 */ /* 0x000fe40000004100 */
[-C--:B------:R-:W-:Y:S01]  /*43b0*/  FMUL.FTZ R114, R106, R33.reuse ;  /* 0x000000216a727220 */ /* 0x080fe20000410000 */
[--C-:B-1----:R-:W-:Y:S02]  /*43c0*/  HADD2.F32 R49, -RZ, R45.reuse.H0_H0 ;  /* 0x2000002dff317230 */ /* 0x102fe40000004100 */
[----:B------:R-:W-:Y:S02]  /*43d0*/  HADD2.F32 R45, -RZ, R45.H1_H1 ;  /* 0x3000002dff2d7230 */ /* 0x000fe40000004100 */
[-C--:B------:R-:W-:Y:S01]  /*43e0*/  FMUL.FTZ R112, R35, R110.reuse ;  /* 0x0000006e23707220 */ /* 0x080fe20000410000 */
[----:B------:R-:W-:Y:S02]  /*43f0*/  HADD2.F32 R34, -RZ, R34.H0_H0 ;  /* 0x20000022ff227230 */ /* 0x000fe40000004100 */
[----:B------:R-:W-:Y:S01]  /*4400*/  FMUL.FTZ R110, R49, R110 ;  /* 0x0000006e316e7220 */ /* 0x000fe20000410000 */
[----:B------:R-:W-:Y:S01]  /*4410*/  FMUL.FTZ R109, R45, R33 ;  /* 0x000000212d6d7220 */ /* 0x000fe20000410000 */
[----:B------:R-:W-:-:S02]  /*4420*/  FFMA.FTZ R33, R49, R104, -R112 ;  /* 0x0000006831217223 */ /* 0x000fc40000010870 */
[----:B------:R-:W-:Y:S01]  /*4430*/  FFMA.FTZ R35, R35, R104, R110 ;  /* 0x0000006823237223 */ /* 0x000fe2000001006e */
[-C--:B------:R-:W-:Y:S01]  /*4440*/  FFMA.FTZ R104, R45, R99.reuse, -R114 ;  /* 0x000000632d687223 */ /* 0x080fe20000010872 */
[--C-:B------:R-:W-:Y:S02]  /*4450*/  HADD2.F32 R45, -RZ, R108.reuse.H1_H1 ;  /* 0x3000006cff2d7230 */ /* 0x100fe40000004100 */
[----:B------:R-:W-:Y:S01]  /*4460*/  FFMA.FTZ R106, R106, R99, R109 ;  /* 0x000000636a6a7223 */ /* 0x000fe2000001006d */
[----:B------:R-:W-:Y:S02]  /*4470*/  HADD2.F32 R49, -RZ, R108.H0_H0 ;  /* 0x2000006cff317230 */ /* 0x000fe40000004100 */
[----:B------:R-:W-:Y:S01]  /*4480*/  HADD2.F32 R110, -RZ, R51.H0_H0 ;  /* 0x20000033ff6e7230 */ /* 0x000fe20000004100 */
[----:B------:R-:W-:Y:S01]  /*4490*/  F2FP.F16.F32.PACK_AB R33, R104, R33 ;  /* 0x000000216821723e */ /* 0x000fe200000000ff */
[----:B------:R-:W-:Y:S01]  /*44a0*/  HADD2.F32 R108, -RZ, R47.H0_H0 ;  /* 0x2000002fff6c7230 */ /* 0x000fe20000004100 */
[----:B------:R-:W-:Y:S01]  /*44b0*/  F2FP.F16.F32.PACK_AB R35, R106, R35 ;  /* 0x000000236a23723e */ /* 0x000fe200000000ff */
[----:B------:R-:W-:-:S02]  /*44c0*/  HADD2.F32 R51, -RZ, R51.H1_H1 ;  /* 0x30000033ff337230 */ /* 0x000fc40000004100 */
[-C--:B------:R-:W-:Y:S01]  /*44d0*/  FMUL.FTZ R99, R110, R49.reuse ;  /* 0x000000316e637220 */ /* 0x080fe20000410000 */
[----:B------:R-:W-:Y:S02]  /*44e0*/  HADD2.F32 R47, -RZ, R47.H1_H1 ;  /* 0x3000002fff2f7230 */ /* 0x000fe40000004100 */
[C---:B------:R-:W-:Y:S01]  /*44f0*/  FMUL.FTZ R49, R108.reuse, R49 ;  /* 0x000000316c317220 */ /* 0x040fe20000410000 */
[----:B------:R-:W-:Y:S02]  /*4500*/  HADD2.F32 R112, -RZ, R32.H0_H0 ;  /* 0x20000020ff707230 */ /* 0x000fe40000004100 */
[-C--:B------:R-:W-:Y:S01]  /*4510*/  FMUL.FTZ R114, R51, R34.reuse ;  /* 0x0000002233727220 */ /* 0x080fe20000410000 */
[-C--:B------:R-:W-:Y:S01]  /*4520*/  FFMA.FTZ R32, R108, R45.reuse, -R99 ;  /* 0x0000002d6c207223 */ /* 0x080fe20000010863 */
[----:B------:R-:W-:Y:S01]  /*4530*/  FMUL.FTZ R116, R47, R34 ;  /* 0x000000222f747220 */ /* 0x000fe20000410000 */
[----:B------:R-:W-:Y:S01]  /*4540*/  FFMA.FTZ R34, R110, R45, R49 ;  /* 0x0000002d6e227223 */ /* 0x000fe20000010031 */
[----:B------:R-:W-:-:S02]  /*4550*/  HADD2.F32 R110, -RZ, R107.H0_H0 ;  /* 0x2000006bff6e7230 */ /* 0x000fc40000004100 */
[-C--:B------:R-:W-:Y:S01]  /*4560*/  FFMA.FTZ R45, R47, R112.reuse, -R114 ;  /* 0x000000702f2d7223 */ /* 0x080fe20000010872 */
[----:B------:R-:W-:Y:S02]  /*4570*/  HADD2.F32 R99, -RZ, R13.H0_H0 ;  /* 0x2000000dff637230 */ /* 0x000fe40000004100 */
[----:B------:R-:W-:Y:S01]  /*4580*/  FFMA.FTZ R47, R51, R112, R116 ;  /* 0x00000070332f7223 */ /* 0x000fe20000010074 */
[----:B------:R-:W-:Y:S02]  /*4590*/  HADD2.F32 R49, -RZ, R48.H0_H0 ;  /* 0x20000030ff317230 */ /* 0x000fe40000004100 */
[----:B------:R-:W-:Y:S02]  /*45a0*/  HADD2.F32 R13, -RZ, R44.H0_H0 ;  /* 0x2000002cff0d7230 */ /* 0x000fe40000004100 */
[----:B------:R-:W-:Y:S02]  /*45b0*/  HADD2.F32 R48, -RZ, R48.H1_H1 ;  /* 0x30000030ff307230 */ /* 0x000fe40000004100 */
[----:B------:R-:W-:-:S02]  /*45c0*/  HADD2.F32 R44, -RZ, R44.H1_H1 ;  /* 0x3000002cff2c7230 */ /* 0x000fc40000004100 */
[----:B------:R-:W-:Y:S02]  /*45d0*/  HADD2.F32 R108, -RZ, R107.H1_H1 ;  /* 0x3000006bff6c7230 */ /* 0x000fe40000004100 */
        /* <DEDUP_REMOVED lines=10> */
[----:B------:R-:W-:Y:S02]  /*4680*/  HADD2.F32 R105, -RZ, R105.H1_H1 ;  /* 0x30000069ff697230 */ /* 0x000fe40000004100 */
[----:B------:R-:W-:Y:S02]  /*4690*/  HADD2.F32 R107, -RZ, R15.H0_H0 ;  /* 0x2000000fff6b7230 */ /* 0x000fe40000004100 */
[----:B------:R-:W-:Y:S02]  /*46a0*/  HADD2.F32 R48, -RZ, R50.H0_H0 ;  /* 0x20000032ff307230 */ /* 0x000fe40000004100 */
[----:B------:R-:W-:Y:S02]  /*46b0*/  HADD2.F32 R15, -RZ, R46.H0_H0 ;  /* 0x2000002eff0f7230 */ /* 0x000fe40000004100 */
[----:B------:R-:W-:Y:S02]  /*46c0*/  HADD2.F32 R50, -RZ, R50.H1_H1 ;  /* 0x30000032ff327230 */ /* 0x000fe40000004100 */
[----:B------:R-:W-:-:S02]  /*46d0*/  HADD2.F32 R46, -RZ, R46.H1_H1 ;  /* 0x3000002eff2e7230 */ /* 0x000fc40000004100 */
[----:B------:R-:W-:Y:S02]  /*46e0*/  HADD2.F32 R99, -RZ, R14.H0_H0 ;  /* 0x2000000eff637230 */ /* 0x000fe40000004100 */
[----:B------:R-:W-:Y:S01]  /*46f0*/  FMUL.FTZ R14, R48, R105 ;  /* 0x00000069300e7220 */ /* 0x000fe20000410000 */
[----:B------:R-:W-:Y:S01]  /*4700*/  FMUL.FTZ R109, R50, R107 ;  /* 0x0000006b326d7220 */ /* 0x000fe20000410000 */
[C---:B------:R-:W-:Y:S01]  /*4710*/  FMUL.FTZ R105, R15.reuse, R105 ;  /* 0x000000690f697220 */ /* 0x040fe20000410000 */
[----:B------:R-:W-:Y:S01]  /*4720*/  FMUL.FTZ R107, R46, R107 ;  /* 0x0000006b2e6b7220 */ /* 0x000fe20000410000 */
[-C--:B------:R-:W-:Y:S01]  /*4730*/  FFMA.FTZ R14, R15, R51.reuse, -R14 ;  /* 0x000000330f0e7223 */ /* 0x080fe2000001080e */
[----:B------:R-:W-:Y:S01]  /*4740*/  F2FP.F16.F32.PACK_AB R15, R45, R32 ;  /* 0x000000202d0f723e */ /* 0x000fe200000000ff */
        /* <DEDUP_REMOVED lines=12> */
.L_x_14451:
[----:B------:R-:W-:Y:S05]  /*4810*/  BSYNC B2 ;  /* 0x0000000000027941 */ /* 0x000fea0003800000 */
.L_x_14450:
        /* <DEDUP_REMOVED lines=12> */
.L_x_14449:
[----:B------:R-:W-:Y:S05]  /*48e0*/  BSYNC B1 ;  /* 0x0000000000017941 */ /* 0x000fea0003800000 */
.L_x_14448:
[----:B-1----:R-:W-:Y:S02]  /*48f0*/  VIADD R13, R19, 0x60 ;  /* 0x00000060130d7836 */ /* 0x002fe40000000000 */
[-C--:B------:R-:W-:Y:S02]  /*4900*/  IMAD R12, R65, R86.reuse, RZ ;  /* 0x00000056410c7224 */ /* 0x080fe400078e02ff */
[C---:B------:R-:W-:Y:S01]  /*4910*/  IMAD.WIDE.U32 R84, R13.reuse, R86, R84 ;  /* 0x000000560d547225 */ /* 0x040fe200078e0054 */
[----:B------:R-:W-:-:S03]  /*4920*/  ISETP.GE.OR P5, PT, R13, R83, P1 ;  /* 0x000000530d00720c */ /* 0x000fc60000fa6670 */
[----:B------:R-:W-:-:S10]  /*4930*/  IMAD R47, R13, R87, R12 ;  /* 0x000000570d2f7224 */ /* 0x000fd400078e020c */
[----:B------:R-:W-:Y:S05]  /*4940*/  @P5 BRA `(.L_x_14436) ;  /* 0x0000000800605947 */ /* 0x000fea0003800000 */
[----:B------:R-:W2:Y:S01]  /*4950*/  LDL R14, [R1+0x48] ;  /* 0x00004800010e7983 */ /* 0x000ea20000100800 */
[----:B------:R-:W-:Y:S01]  /*4960*/  IADD3 R47, R85, R47, RZ ;  /* 0x0000002f552f7210 */ /* 0x000fe20007ffe0ff */
[C---:B------:R-:W-:Y:S01]  /*4970*/  VIADD R15, R19.reuse, 0x60 ;  /* 0x00000060130f7836 */ /* 0x040fe20000000000 */
[----:B------:R-:W-:Y:S01]  /*4980*/  IADD3 R12, P5, P6, R56, R84, R7 ;  /* 0x00000054380c7210 */ /* 0x000fe20007ebe007 */
[----:B------:R-:W-:Y:S01]  /*4990*/  VIADD R32, R19, 0x60 ;  /* 0x0000006013207836 */ /* 0x000fe20000000000 */
[----:B------:R-:W-:Y:S01]  /*49a0*/  SEL R96, R63, R96, !P0 ;  /* 0x000000603f607207 */ /* 0x000fe20004000000 */
[----:B------:R-:W-:Y:S01]  /*49b0*/  IMAD.SHL.U32 R15, R15, 0x40, RZ ;  /* 0x000000400f0f7824 */ /* 0x000fe200078e00ff */
[----:B------:R-:W-:Y:S01]  /*49c0*/  IADD3.X R13, R76, R47, R5, P5, P6 ;  /* 0x0000002f4c0d7210 */ /* 0x000fe20002fec405 */
[----:B------:R-:W-:Y:S01]  /*49d0*/  IMAD.SHL.U32 R32, R32, 0x40, RZ ;  /* 0x0000004020207824 */ /* 0x000fe200078e00ff */
[----:B------:R-:W-:Y:S01]  /*49e0*/  LEA R44, P5, R12, R80, 0x1 ;  /* 0x000000500c2c7211 */ /* 0x000fe200078a08ff */
[----:B------:R-:W-:Y:S01]  /*49f0*/  BSSY B1, `(.L_x_14452) ;  /* 0x0000068000017945 */ /* 0x000fe20003800000 */
[----:B------:R-:W-:-:S02]  /*4a00*/  LOP3.LUT R15, R15, 0x1c0, RZ, 0xc0, !PT ;  /* 0x000001c00f0f7812 */ /* 0x000fc400078ec0ff */
[----:B------:R-:W-:Y:S02]  /*4a10*/  LEA.HI.X R45, R12, R81, R13, 0x1, P5 ;  /* 0x000000510c2d7211 */ /* 0x000fe400028f0c0d */
[----:B------:R-:W-:Y:S02]  /*4a20*/  SHF.R.S32.HI R13, RZ, 0x1f, R96 ;  /* 0x0000001fff0d7819 */ /* 0x000fe40000011460 */
[----:B------:R-:W-:Y:S02]  /*4a30*/  LOP3.LUT R32, R32, 0x1c0, RZ, 0xc0, !PT ;  /* 0x000001c020207812 */ /* 0x000fe400078ec0ff */
[----:B------:R-:W-:Y:S02]  /*4a40*/  LEA.HI R13, R13, R96, RZ, 0x4 ;  /* 0x000000600d0d7211 */ /* 0x000fe400078f20ff */
[----:B------:R-:W-:Y:S02]  /*4a50*/  SHF.R.U32.HI R15, RZ, 0x3, R15 ;  /* 0x00000003ff0f7819 */ /* 0x000fe4000001160f */
[----:B------:R-:W-:-:S05]  /*4a60*/  LEA.HI.SX32 R13, R13, R6, 0x1c ;  /* 0x000000060d0d7211 */ /* 0x000fca00078fe2ff */
[----:B------:R-:W-:Y:S02]  /*4a70*/  IMAD.SHL.U32 R49, R13, 0x8, RZ ;  /* 0x000000080d317824 */ /* 0x000fe400078e00ff */
[----:B------:R-:W-:-:S03]  /*4a80*/  IMAD R13, R22, 0x2000, R3 ;  /* 0x00002000160d7824 */ /* 0x000fc600078e0203 */
[----:B------:R-:W-:Y:S01]  /*4a90*/  LOP3.LUT R12, R32, 0x38, R49, 0xf8, !PT ;  /* 0x00000038200c7812 */ /* 0x000fe200078ef831 */
[----:B------:R-:W-:-:S03]  /*4aa0*/  IMAD R13, R13, 0x2, R2 ;  /* 0x000000020d0d7824 */ /* 0x000fc600078e0202 */
[----:B------:R-:W-:-:S04]  /*4ab0*/  LOP3.LUT R12, R12, R15, RZ, 0x3c, !PT ;  /* 0x0000000f0c0c7212 */ /* 0x000fc800078e3cff */
[----:B--2---:R-:W-:-:S05]  /*4ac0*/  IADD3 R15, R14, R12, RZ ;  /* 0x0000000c0e0f7210 */ /* 0x004fca0007ffe0ff */
        /* <DEDUP_REMOVED lines=8> */
[----:B------:R-:W-:Y:S01]  /*4b50*/  HADD2.F32 R46, -RZ, R101.H1_H1 ;  /* 0x30000065ff2e7230 */ /* 0x000fe20000004100 */
[----:B------:R-:W-:Y:S01]  /*4b60*/  SHF.R.U64 R37, R38, 0x10, R39 ;  /* 0x0000001026257819 */ /* 0x000fe20000001227 */
[----:B------:R-:W-:Y:S01]  /*4b70*/  HADD2.F32 R103, -RZ, R103.H0_H0 ;  /* 0x20000067ff677230 */ /* 0x000fe20000004100 */
[----:B------:R-:W-:Y:S01]  /*4b80*/  SHF.R.U64 R38, R42, 0x10, R43 ;  /* 0x000000102a267819 */ /* 0x000fe2000000122b */
[----:B--2---:R-:W-:Y:S01]  /*4b90*/  IMAD.MOV.U32 R42, RZ, RZ, R33 ;  /* 0x000000ffff2a7224 */ /* 0x004fe200078e0021 */
[----:B------:R-:W-:Y:S01]  /*4ba0*/  SHF.R.U32.HI R87, RZ, 0x10, R41 ;  /* 0x00000010ff577819 */ /* 0x000fe20000011629 */
[----:B-1----:R-:W-:Y:S01]  /*4bb0*/  IMAD.MOV.U32 R33, RZ, RZ, R15 ;  /* 0x000000ffff217224 */ /* 0x002fe200078e000f */
[----:B------:R-:W-:Y:S01]  /*4bc0*/  SHF.R.U32.HI R86, RZ, 0x10, R43 ;  /* 0x00000010ff567819 */ /* 0x000fe2000001162b */
[----:B------:R-:W-:Y:S01]  /*4bd0*/  IMAD.MOV.U32 R43, RZ, RZ, R35 ;  /* 0x000000ffff2b7224 */ /* 0x000fe200078e0023 */
[----:B------:R-:W-:Y:S01]  /*4be0*/  SHF.R.U64 R40, R40, 0x10, R41 ;  /* 0x0000001028287819 */ /* 0x000fe20000001229 */
[--C-:B------:R-:W-:Y:S01]  /*4bf0*/  HADD2.F32 R35, -RZ, R42.reuse.H0_H0 ;  /* 0x2000002aff237230 */ /* 0x100fe20000004100 */
[----:B------:R-:W-:Y:S01]  /*4c00*/  SHF.R.U32.HI R41, RZ, 0x10, R39 ;  /* 0x00000010ff297819 */ /* 0x000fe20000011627 */
[----:B------:R-:W-:Y:S01]  /*4c10*/  HADD2.F32 R42, -RZ, R42.H1_H1 ;  /* 0x3000002aff2a7230 */ /* 0x000fe20000004100 */
[----:B------:R-:W-:Y:S01]  /*4c20*/  MOV R39, R32 ;  /* 0x0000002000277202 */ /* 0x000fe20000000f00 */
[----:B------:R-:W-:-:S02]  /*4c30*/  HADD2.F32 R87, -RZ, R87.H0_H0 ;  /* 0x20000057ff577230 */ /* 0x000fc40000004100 */
[-C--:B------:R-:W-:Y:S01]  /*4c40*/  FMUL.FTZ R50, R35, R48.reuse ;  /* 0x0000003023327220 */ /* 0x080fe20000410000 */
[--C-:B------:R-:W-:Y:S02]  /*4c50*/  HADD2.F32 R15, -RZ, R13.reuse.H0_H0 ;  /* 0x2000000dff0f7230 */ /* 0x100fe40000004100 */
[----:B------:R-:W-:Y:S02]  /*4c60*/  HADD2.F32 R32, -RZ, R13.H1_H1 ;  /* 0x3000000dff207230 */ /* 0x000fe40000004100 */
[-C--:B------:R-:W-:Y:S01]  /*4c70*/  FMUL.FTZ R89, R42, R87.reuse ;  /* 0x000000572a597220 */ /* 0x080fe20000410000 */
[----:B------:R-:W-:Y:S02]  /*4c80*/  HADD2.F32 R51, -RZ, R51.H0_H0 ;  /* 0x20000033ff337230 */ /* 0x000fe40000004100 */
[C---:B------:R-:W-:Y:S01]  /*4c90*/  FMUL.FTZ R48, R15.reuse, R48 ;  /* 0x000000300f307220 */ /* 0x040fe20000410000 */
[----:B------:R-:W-:Y:S01]  /*4ca0*/  FFMA.FTZ R13, R15, R46, -R50 ;  /* 0x0000002e0f0d7223 */ /* 0x000fe20000010832 */
[----:B------:R-:W-:Y:S01]  /*4cb0*/  FMUL.FTZ R87, R32, R87 ;  /* 0x0000005720577220 */ /* 0x000fe20000410000 */
[----:B------:R-:W-:-:S02]  /*4cc0*/  HADD2.F32 R86, -RZ, R86.H0_H0 ;  /* 0x20000056ff567230 */ /* 0x000fc40000004100 */
[----:B------:R-:W-:Y:S01]  /*4cd0*/  FFMA.FTZ R15, R35, R46, R48 ;  /* 0x0000002e230f7223 */ /* 0x000fe20000010030 */
[-C--:B------:R-:W-:Y:S01]  /*4ce0*/  FFMA.FTZ R32, R32, R51.reuse, -R89 ;  /* 0x0000003320207223 */ /* 0x080fe20000010859 */
[----:B------:R-:W-:Y:S01]  /*4cf0*/  FFMA.FTZ R42, R42, R51, R87 ;  /* 0x000000332a2a7223 */ /* 0x000fe20000010057 */
[----:B------:R-:W-:Y:S02]  /*4d00*/  HADD2.F32 R51, -RZ, R102.H1_H1 ;  /* 0x30000066ff337230 */ /* 0x000fe40000004100 */
[--C-:B------:R-:W-:Y:S01]  /*4d10*/  HADD2.F32 R48, -RZ, R43.reuse.H0_H0 ;  /* 0x2000002bff307230 */ /* 0x100fe20000004100 */
[----:B------:R-:W-:Y:S01]  /*4d20*/  F2FP.F16.F32.PACK_AB R13, R32, R13 ;  /* 0x0000000d200d723e */ /* 0x000fe200000000ff */
[----:B------:R-:W-:Y:S02]  /*4d30*/  HADD2.F32 R43, -RZ, R43.H1_H1 ;  /* 0x3000002bff2b7230 */ /* 0x000fe40000004100 */
[--C-:B------:R-:W-:Y:S02]  /*4d40*/  HADD2.F32 R35, -RZ, R33.reuse.H0_H0 ;  /* 0x20000021ff237230 */ /* 0x100fe40000004100 */
[----:B------:R-:W-:Y:S01]  /*4d50*/  FMUL.FTZ R88, R48, R51 ;  /* 0x0000003330587220 */ /* 0x000fe20000410000 */
[----:B------:R-:W-:-:S02]  /*4d60*/  HADD2.F32 R46, -RZ, R33.H1_H1 ;  /* 0x30000021ff2e7230 */ /* 0x000fc40000004100 */
[-C--:B------:R-:W-:Y:S01]  /*4d70*/  FMUL.FTZ R87, R43, R86.reuse ;  /* 0x000000562b577220 */ /* 0x080fe20000410000 */
[----:B------:R-:W-:Y:S02]  /*4d80*/  HADD2.F32 R50, -RZ, R100.H1_H1 ;  /* 0x30000064ff327230 */ /* 0x000fe40000004100 */
[C---:B------:R-:W-:Y:S01]  /*4d90*/  FMUL.FTZ R51, R35.reuse, R51 ;  /* 0x0000003323337220 */ /* 0x040fe20000410000 */
[----:B------:R-:W-:Y:S02]  /*4da0*/  HADD2.F32 R41, -RZ, R41.H0_H0 ;  /* 0x20000029ff297230 */ /* 0x000fe40000004100 */
[----:B------:R-:W-:Y:S01]  /*4db0*/  FMUL.FTZ R86, R46, R86 ;  /* 0x000000562e567220 */ /* 0x000fe20000410000 */
[----:B------:R-:W-:Y:S02]  /*4dc0*/  HADD2.F32 R101, -RZ, R101.H0_H0 ;  /* 0x20000065ff657230 */ /* 0x000fe40000004100 */
[-C--:B------:R-:W-:Y:S01]  /*4dd0*/  FFMA.FTZ R33, R35, R50.reuse, -R88 ;  /* 0x0000003223217223 */ /* 0x080fe20000010858 */
[----:B------:R-:W-:Y:S01]  /*4de0*/  FFMA.FTZ R35, R48, R50, R51 ;  /* 0x0000003230237223 */ /* 0x000fe20000010033 */
[-C--:B------:R-:W-:Y:S01]  /*4df0*/  FFMA.FTZ R46, R46, R41.reuse, -R87 ;  /* 0x000000292e2e7223 */ /* 0x080fe20000010857 */
[----:B------:R-:W-:Y:S01]  /*4e00*/  FFMA.FTZ R48, R43, R41, R86 ;  /* 0x000000292b307223 */ /* 0x000fe20000010056 */
[----:B------:R-:W-:-:S02]  /*4e10*/  HADD2.F32 R43, -RZ, R40.H0_H0 ;  /* 0x20000028ff2b7230 */ /* 0x000fc40000004100 */
[--C-:B------:R-:W-:Y:S01]  /*4e20*/  HADD2.F32 R41, -RZ, R39.reuse.H0_H0 ;  /* 0x20000027ff297230 */ /* 0x100fe20000004100 */
[----:B------:R-:W-:Y:S01]  /*4e30*/  F2FP.F16.F32.PACK_AB R46, R46, R33 ;  /* 0x000000212e2e723e */ /* 0x000fe200000000ff */
[--C-:B------:R-:W-:Y:S01]  /*4e40*/  HADD2.F32 R40, -RZ, R12.reuse.H0_H0 ;  /* 0x2000000cff287230 */ /* 0x100fe20000004100 */
[----:B------:R-:W-:Y:S01]  /*4e50*/  F2FP.F16.F32.PACK_AB R33, R42, R15 ;  /* 0x0000000f2a21723e */ /* 0x000fe200000000ff */
[----:B------:R-:W-:Y:S02]  /*4e60*/  HADD2.F32 R39, -RZ, R39.H1_H1 ;  /* 0x30000027ff277230 */ /* 0x000fe40000004100 */
[-C--:B------:R-:W-:Y:S01]  /*4e70*/  FMUL.FTZ R51, R41, R103.reuse ;  /* 0x0000006729337220 */ /* 0x080fe20000410000 */
[----:B------:R-:W-:Y:S02]  /*4e80*/  HADD2.F32 R12, -RZ, R12.H1_H1 ;  /* 0x3000000cff0c7230 */ /* 0x000fe40000004100 */
[----:B------:R-:W-:Y:S01]  /*4e90*/  FMUL.FTZ R50, R40, R103 ;  /* 0x0000006728327220 */ /* 0x000fe20000410000 */
[----:B------:R-:W-:-:S02]  /*4ea0*/  HADD2.F32 R36, -RZ, R36.H0_H0 ;  /* 0x20000024ff247230 */ /* 0x000fc40000004100 */
[----:B------:R-:W-:Y:S01]  /*4eb0*/  FMUL.FTZ R87, R39, R43 ;  /* 0x0000002b27577220 */ /* 0x000fe20000410000 */
[----:B------:R-:W-:Y:S01]  /*4ec0*/  FFMA.FTZ R51, R40, R101, -R51 ;  /* 0x0000006528337223 */ /* 0x000fe20000010833 */
[C---:B------:R-:W-:Y:S01]  /*4ed0*/  FMUL.FTZ R86, R12.reuse, R43 ;  /* 0x0000002b0c567220 */ /* 0x040fe20000410000 */
[----:B------:R-:W-:Y:S01]  /*4ee0*/  FFMA.FTZ R50, R41, R101, R50 ;  /* 0x0000006529327223 */ /* 0x000fe20000010032 */
[-C--:B------:R-:W-:Y:S01]  /*4ef0*/  FFMA.FTZ R40, R12, R36.reuse, -R87 ;  /* 0x000000240c287223 */ /* 0x080fe20000010857 */
[----:B------:R-:W-:Y:S02]  /*4f00*/  HADD2.F32 R41, -RZ, R102.H0_H0 ;  /* 0x20000066ff297230 */ /* 0x000fe40000004100 */
[----:B------:R-:W-:Y:S01]  /*4f10*/  FFMA.FTZ R87, R39, R36, R86 ;  /* 0x0000002427577223 */ /* 0x000fe20000010056 */
[----:B------:R-:W-:Y:S01]  /*4f20*/  HADD2.F32 R36, -RZ, R34.H0_H0 ;  /* 0x20000022ff247230 */ /* 0x000fe20000004100 */
[----:B------:R-:W-:Y:S01]  /*4f30*/  F2FP.F16.F32.PACK_AB R35, R48, R35 ;  /* 0x000000233023723e */ /* 0x000fe200000000ff */
[----:B------:R-:W-:-:S02]  /*4f40*/  HADD2.F32 R43, -RZ, R38.H0_H0 ;  /* 0x20000026ff2b7230 */ /* 0x000fc40000004100 */
[----:B------:R-:W-:Y:S02]  /*4f50*/  HADD2.F32 R12, -RZ, R14.H0_H0 ;  /* 0x2000000eff0c7230 */ /* 0x000fe40000004100 */
[-C--:B------:R-:W-:Y:S01]  /*4f60*/  FMUL.FTZ R89, R36, R41.reuse ;  /* 0x0000002924597220 */ /* 0x080fe20000410000 */
        /* <DEDUP_REMOVED lines=13> */
[----:B------:R-:W-:-:S03]  /*5040*/  F2FP.F16.F32.PACK_AB R12, R40, R51 ;  /* 0x00000033280c723e */ /* 0x000fc600000000ff */
[----:B------:R-:W-:Y:S02]  /*5050*/  F2FP.F16.F32.PACK_AB R14, R14, R89 ;  /* 0x000000590e0e723e */ /* 0x000fe400000000ff */
[----:B------:R-:W-:-:S07]  /*5060*/  F2FP.F16.F32.PACK_AB R34, R34, R41 ;  /* 0x000000292222723e */ /* 0x000fce00000000ff */
.L_x_14453:
[----:B------:R-:W-:Y:S05]  /*5070*/  BSYNC B1 ;  /* 0x0000000000017941 */ /* 0x000fea0003800000 */
.L_x_14452:
        /* <DEDUP_REMOVED lines=10> */
.L_x_14419:
[----:B------:R-:W2:Y:S02]  /*5120*/  LDL R12, [R1+0x4] ;  /* 0x00000400010c7983 */ /* 0x000ea40000100800 */
[----:B--2---:R-:W-:-:S13]  /*5130*/  ISETP.NE.AND P3, PT, R12, 0x3, PT ;  /* 0x000000030c00780c */ /* 0x004fda0003f65270 */
[----:B------:R-:W-:Y:S05]  /*5140*/  @!P3 BRA `(.L_x_14454) ;  /* 0x000000000004b947 */ /* 0x000fea0003800000 */
[----:B------:R-:W-:Y:S01]  /*5150*/  BPT.TRAP 0x1 ;  /* 0x000000040000795c */ /* 0x000fe20000300000 */
.L_x_14454:
[----:B------:R-:W-:Y:S01]  /*5160*/  IMAD R78, R22, 0x8, R2 ;  /* 0x00000008164e7824 */ /* 0x000fe200078e0202 */
[----:B------:R-:W-:Y:S01]  /*5170*/  SHF.L.U32 R90, R154, 0x1f, RZ ;  /* 0x0000001f9a5a7819 */ /* 0x000fe200000006ff */
[----:B------:R-:W-:Y:S01]  /*5180*/  IMAD R83, R27, -0x80, R25 ;  /* 0xffffff801b537824 */ /* 0x000fe200078e0219 */
[----:B------:R-:W-:Y:S02]  /*5190*/  BSSY B1, `(.L_x_14455) ;  /* 0x0000004000017945 */ /* 0x000fe40003800000 */
[----:B------:R-:W1:Y:S02]  /*51a0*/  SYNCS.PHASECHK.TRANS64.TRYWAIT P4, [R78+URZ+0x16890], R90 ;  /* 0x0168905a4e0075a7 */ /* 0x000e64000808017f */
[----:B------:R-:W-:Y:S01]  /*51b0*/  VIMNMX R83, R83, 0x80, PT ;  /* 0x0000008053537848 */ /* 0x000fe20003fe0100 */
[----:B-1----:R-:W-:Y:S06]  /*51c0*/  @!P4 BRA `(.L_x_14456) ;  /* 0x000001640004c947 */ /* 0x002fec0003800000 */
.L_x_14699:
[----:B------:R-:W-:Y:S05]  /*51d0*/  BSYNC B1 ;  /* 0x0000000000017941 */ /* 0x000fea0003800000 */
.L_x_14455:
[----:B------:R-:W-:Y:S01]  /*51e0*/  ISETP.GE.AND P4, PT, R19, R83, PT ;  /* 0x000000531300720c */ /* 0x000fe20003f86270 */
[----:B------:R-:W-:-:S12]  /*51f0*/  BSSY B1, `(.L_x_14457) ;  /* 0x0000006000017945 */ /* 0x000fd80003800000 */
[----:B------:R-:W-:Y:S05]  /*5200*/  @P4 BRA `(.L_x_14458) ;  /* 0x0000000000104947 */ /* 0x000fea0003800000 */
[----:B------:R-:W2:Y:S04]  /*5210*/  @!P1 LDS.128 R12, [R82+0xe000] ;  /* 0x00e00000520c9984 */ /* 0x000ea80000000c00 */
[----:B0-----:R-:W0:Y:S04]  /*5220*/  @!P2 LDS.128 R32, [R79+0xe000] ;  /* 0x00e000004f20a984 */ /* 0x001e280000000c00 */
[----:B--2---:R2:W-:Y:S04]  /*5230*/  @!P1 STG.E.128 desc[UR40][R38.64], R12 ;  /* 0x0000000c26009986 */ /* 0x0045e8000c101d28 */
[----:B0-----:R2:W-:Y:S02]  /*5240*/  @!P2 STG.E.128 desc[UR40][R38.64+0x40], R32 ;  /* 0x000040202600a986 */ /* 0x0015e4000c101d28 */
.L_x_14458:
[----:B------:R-:W-:Y:S05]  /*5250*/  BSYNC B1 ;  /* 0x0000000000017941 */ /* 0x000fea0003800000 */
.L_x_14457:
[----:B--2---:R-:W-:-:S05]  /*5260*/  VIADD R12, R19, 0x60 ;  /* 0x00000060130c7836 */ /* 0x004fca0000000000 */
[----:B------:R-:W-:-:S13]  /*5270*/  ISETP.GE.AND P4, PT, R12, R83, PT ;  /* 0x000000530c00720c */ /* 0x000fda0003f86270 */
[----:B------:R-:W-:Y:S05]  /*5280*/  @P4 BRA `(.L_x_14436) ;  /* 0x0000000000104947 */ /* 0x000fea0003800000 */
[----:B------:R-:W2:Y:S04]  /*5290*/  @!P1 LDS.128 R12, [R82+0x11000] ;  /* 0x01100000520c9984 */ /* 0x000ea80000000c00 */
[----:B0-----:R-:W0:Y:S04]  /*52a0*/  @!P2 LDS.128 R32, [R79+0x11000] ;  /* 0x011000004f20a984 */ /* 0x001e280000000c00 */
[----:B--2---:R2:W-:Y:S04]  /*52b0*/  @!P1 STG.E.128 desc[UR40][R36.64], R12 ;  /* 0x0000000c24009986 */ /* 0x0045e8000c101d28 */
[----:B0-----:R2:W-:Y:S02]  /*52c0*/  @!P2 STG.E.128 desc[UR40][R36.64+0x40], R32 ;  /* 0x000040202400a986 */ /* 0x0015e4000c101d28 */
.L_x_14436:
[----:B------:R-:W-:Y:S05]  /*52d0*/  BSYNC B0 ;  /* 0x0000000000007941 */ /* 0x000fea0003800000 */
.L_x_14418:
        /* <DEDUP_REMOVED lines=17> */
.L_x_14460:
[----:B------:R-:W-:Y:S05]  /*53f0*/  BSYNC B0 ;  /* 0x0000000000007941 */ /* 0x000fea0003800000 */
.L_x_14459:
[----:B------:R-:W2:Y:S01]  /*5400*/  SYNCS.PHASECHK.TRANS64.TRYWAIT P3, [R78+URZ+0x168b0], R90 ;  /* 0x0168b05a4e0075a7 */ /* 0x000ea2000806017f */
[----:B------:R-:W-:Y:S01]  /*5410*/  ULDC UR42, c[0x0][0x2f4] ;  /* 0x0000bd00002a7ab9 */ /* 0x000fe20000000800 */
[----:B------:R-:W-:Y:S01]  /*5420*/  ULDC.64 UR36, c[0x0][0x328] ;  /* 0x0000ca0000247ab9 */ /* 0x000fe20000000a00 */
[----:B------:R-:W-:Y:S01]  /*5430*/  ULDC.64 UR38, c[0x0][0x318] ;  /* 0x0000c60000267ab9 */ /* 0x000fe20000000a00 */
[----:B------:R-:W-:Y:S01]  /*5440*/  BSSY B0, `(.L_x_14461) ;  /* 0x0000003000007945 */ /* 0x000fe20003800000 */
[----:B------:R-:W-:-:S03]  /*5450*/  IMAD.WIDE R32, R27, 0x80, R8 ;  /* 0x000000801b207825 */ /* 0x000fc600078e0208 */
[----:B--2---:R-:W-:Y:S05]  /*5460*/  @!P3 BRA `(.L_x_14462) ;  /* 0x000001600070b947 */ /* 0x004fea0003800000 */
.L_x_14700:
[----:B------:R-:W-:Y:S05]  /*5470*/  BSYNC B0 ;  /* 0x0000000000007941 */ /* 0x000fea0003800000 */
.L_x_14461:
        /* <DEDUP_REMOVED lines=10> */
[----:B0-----:R-:W-:Y:S02]  /*5520*/  LEA.HI.X R35, R12, UR39, R13, 0x1, P3 ;  /* 0x000000270c237c11 */ /* 0x001fe400098f0c0d */
[----:B------:R-:W-:-:S13]  /*5530*/  ISETP.GE.AND P3, PT, R16, UR42, PT ;  /* 0x0000002a10007c0c */ /* 0x000fda000bf66270 */
[----:B------:R-:W0:Y:S04]  /*5540*/  @!P3 LDS.128 R12, [R82] ;  /* 0x00000000520cb984 */ /* 0x000e280000000c00 */
[----:B0-----:R-:W-:Y:S01]  /*5550*/  @!P3 STG.E.128 desc[UR40][R34.64], R12 ;  /* 0x0000000c2200b986 */ /* 0x001fe2000c101d28 */
[----:B------:R-:W-:-:S13]  /*5560*/  ISETP.GE.AND P3, PT, R66, UR42, PT ;  /* 0x0000002a42007c0c */ /* 0x000fda000bf66270 */
[----:B------:R-:W0:Y:S04]  /*5570*/  @!P3 LDS.128 R12, [R79] ;  /* 0x000000004f0cb984 */ /* 0x000e280000000c00 */
[----:B0-----:R3:W-:Y:S02]  /*5580*/  @!P3 STG.E.128 desc[UR40][R34.64+0x40], R12 ;  /* 0x0000400c2200b986 */ /* 0x0017e4000c101d28 */
.L_x_14464:
[----:B------:R-:W-:Y:S05]  /*5590*/  BSYNC B0 ;  /* 0x0000000000007941 */ /* 0x000fea0003800000 */
.L_x_14463:
        /* <DEDUP_REMOVED lines=20> */
.L_x_14466:
[----:B------:R-:W-:Y:S05]  /*56e0*/  BSYNC B0 ;  /* 0x0000000000007941 */ /* 0x000fea0003800000 */
.L_x_14465:
        /* <DEDUP_REMOVED lines=23> */
.L_x_14413:
[----:B------:R-:W2:Y:S01]  /*5860*/  LDL R5, [R1+0x28] ;  /* 0x0000280001057983 */ /* 0x000ea20000100800 */
[----:B------:R-:W0:Y:S01]  /*5870*/  LDC R0, c[0x0][0x448] ;  /* 0x00011200ff007b82 */ /* 0x000e220000000800 */
[----:B------:R-:W-:Y:S01]  /*5880*/  IMAD.MOV.U32 R88, RZ, RZ, RZ ;  /* 0x000000ffff587224 */ /* 0x000fe200078e00ff */
[----:B0-----:R-:W-:-:S13]  /*5890*/  ISETP.NE.AND P1, PT, R0, 0x1, PT ;  /* 0x000000010000780c */ /* 0x001fda0003f25270 */
[----:B------:R-:W0:Y:S08]  /*58a0*/  @P1 LDC R3, c[0x0][0x44c] ;  /* 0x00011300ff031b82 */ /* 0x000e300000000800 */
[----:B------:R-:W1:Y:S01]  /*58b0*/  @P1 LDC R4, c[0x0][0x450] ;  /* 0x00011400ff041b82 */ /* 0x000e620000000800 */
[----:B--2---:R-:W-:-:S04]  /*58c0*/  VIADD R0, R5, 0xbf ;  /* 0x000000bf05007836 */ /* 0x004fc80000000000 */
        /* <DEDUP_REMOVED lines=12> */
.L_x_14468:
        /* <DEDUP_REMOVED lines=32> */
.L_x_14470:
[----:B------:R-:W-:Y:S05]  /*5b90*/  BSYNC B0 ;  /* 0x0000000000007941 */ /* 0x000fea0003800000 */
.L_x_14469:
        /* <DEDUP_REMOVED lines=19> */
[----:B--2---:R-:W-:Y:S01]  /*5cd0*/  IMAD R4, R0, R88, RZ ;  /* 0x0000005800047224 */ /* 0x004fe200078e02ff */
[----:B------:R-:W-:-:S04]  /*5ce0*/  MOV R0, RZ ;  /* 0x000000ff00007202 */ /* 0x000fc80000000f00 */
        /* <DEDUP_REMOVED lines=13> */
.L_x_14703:
        /* <DEDUP_REMOVED lines=27> */
[----:B-1---5:R-:W-:Y:S05]  /*5f70*/  CALL.ABS.NOINC R14 ;  /* 0x000000000e007343 */ /* 0x022fea0003c00000 */
.L_x_14474:
[----:B------:R-:W-:Y:S05]  /*5f80*/  BSYNC B6 ;  /* 0x0000000000067941 */ /* 0x000fea0003800000 */
.L_x_14473:
        /* <DEDUP_REMOVED lines=13> */
.L_x_14478:
[----:B--2---:R2:W3:Y:S02]  /*6060*/  SYNCS.PHASECHK.TRANS64.TRYWAIT P0, [R2+URZ+0x16800], R3 ;  /* 0x01680003020075a7 */ /* 0x0044e4000800017f */
[----:B---3--:R-:W-:Y:S05]  /*6070*/  @!P0 NANOSLEEP.SYNCS 0x989680 ;  /* 0x009896800000895d */ /* 0x008fea0003900000 */
[----:B------:R-:W3:Y:S02]  /*6080*/  @!P0 SYNCS.PHASECHK.TRANS64 P0, [R2+URZ+0x16800], R3 ;  /* 0x01680003020085a7 */ /* 0x000ee4000800007f */
[----:B---3--:R-:W-:Y:S05]  /*6090*/  @!P0 BRA `(.L_x_14478) ;  /* 0xfffffffc00f08947 */ /* 0x008fea000383ffff */
.L_x_14477:
[----:B------:R-:W-:Y:S05]  /*60a0*/  BSYNC B0 ;  /* 0x0000000000007941 */ /* 0x000fea0003800000 */
.L_x_14476:
[----:B------:R-:W-:Y:S05]  /*60b0*/  BRA `(.L_x_14479) ;  /* 0x0000002c00907947 */ /* 0x000fea0003800000 */
.L_x_14475:
        /* <DEDUP_REMOVED lines=30> */
.L_x_14481:
[----:B------:R-:W-:Y:S05]  /*62a0*/  BSYNC B6 ;  /* 0x0000000000067941 */ /* 0x000fea0003800000 */
.L_x_14480:
[----:B------:R-:W2:Y:S01]  /*62b0*/  LDL R20, [R1+0x28] ;  /* 0x0000280001147983 */ /* 0x000ea20000100800 */
[----:B------:R-:W-:Y:S01]  /*62c0*/  ULDC.U8 UR4, c[0x0][0x410] ;  /* 0x0001040000047ab9 */ /* 0x000fe20000000000 */
[----:B------:R-:W-:Y:S01]  /*62d0*/  BSSY B0, `(.L_x_14482) ;  /* 0x00002ba000007945 */ /* 0x000fe20003800000 */
[----:B------:R-:W-:Y:S01]  /*62e0*/  ISETP.NE.AND P0, PT, RZ, UR4, PT ;  /* 0x00000004ff007c0c */ /* 0x000fe2000bf05270 */
[----:B--2---:R-:W-:-:S12]  /*62f0*/  IMAD.IADD R39, R19, 0x1, R20 ;  /* 0x0000000113277824 */ /* 0x004fd800078e0214 */
[----:B------:R-:W-:Y:S05]  /*6300*/  @!P0 BRA `(.L_x_14483) ;  /* 0x00000014009c8947 */ /* 0x000fea0003800000 */
[----:B------:R-:W1:Y:S01]  /*6310*/  LDC R40, c[0x0][0x448] ;  /* 0x00011200ff287b82 */ /* 0x000e620000000800 */
[----:B------:R-:W2:Y:S01]  /*6320*/  S2R R20, SR_TID.X ;  /* 0x0000000000147919 */ /* 0x000ea20000002100 */
[----:B------:R-:W-:Y:S01]  /*6330*/  ULDC.64 UR4, c[0x0][0x3f8] ;  /* 0x0000fe0000047ab9 */ /* 0x000fe20000000a00 */
[----:B------:R-:W-:Y:S01]  /*6340*/  ULDC.64 UR6, c[0x0][0x408] ;  /* 0x0001020000067ab9 */ /* 0x000fe20000000a00 */
[----:B------:R-:W-:Y:S01]  /*6350*/  MOV R8, R24 ;  /* 0x0000001800087202 */ /* 0x000fe20000000f00 */
[----:B------:R-:W-:Y:S01]  /*6360*/  IMAD.MOV.U32 R6, RZ, RZ, R26 ;  /* 0x000000ffff067224 */ /* 0x000fe200078e001a */
[----:B------:R-:W-:Y:S01]  /*6370*/  SHF.R.S32.HI R38, RZ, 0x1f, R155 ;  /* 0x0000001fff267819 */ /* 0x000fe2000001149b */
[----:B------:R-:W-:Y:S02]  /*6380*/  IMAD.MOV.U32 R7, RZ, RZ, R31 ;  /* 0x000000ffff077224 */ /* 0x000fe400078e001f */
[----:B------:R-:W-:Y:S01]  /*6390*/  IMAD.MOV.U32 R9, RZ, RZ, R33 ;  /* 0x000000ffff097224 */ /* 0x000fe200078e0021 */
[----:B-1----:R-:W-:Y:S01]  /*63a0*/  ISETP.NE.AND P0, PT, R40, 0x1, PT ;  /* 0x000000012800780c */ /* 0x002fe20003f05270 */
[----:B--2---:R-:W-:-:S12]  /*63b0*/  VIADD R21, R20, 0xffffff80 ;  /* 0xffffff8014157836 */ /* 0x004fd80000000000 */
[----:B------:R-:W1:Y:S01]  /*63c0*/  @P0 LDC R0, c[0x0][0x44c] ;  /* 0x00011300ff000b82 */ /* 0x000e620000000800 */
[----:B------:R-:W-:-:S04]  /*63d0*/  SHF.R.S32.HI R20, RZ, 0x1f, R21 ;  /* 0x0000001fff147819 */ /* 0x000fc80000011415 */
[----:B------:R-:W-:-:S03]  /*63e0*/  LEA.HI R20, R20, R21, RZ, 0x2 ;  /* 0x0000001514147211 */ /* 0x000fc600078f10ff */
[----:B------:R-:W2:Y:S01]  /*63f0*/  @P0 LDC R5, c[0x0][0x450] ;  /* 0x00011400ff050b82 */ /* 0x000ea20000000800 */
[----:B------:R-:W-:-:S05]  /*6400*/  LOP3.LUT R20, R20, 0xfffffffc, RZ, 0xc0, !PT ;  /* 0xfffffffc14147812 */ /* 0x000fca00078ec0ff */
[----:B------:R-:W-:-:S04]  /*6410*/  IMAD.IADD R20, R21, 0x1, -R20 ;  /* 0x0000000115147824 */ /* 0x000fc800078e0a14 */
[----:B------:R-:W-:-:S04]  /*6420*/  IMAD R3, R20, 0x60, R39 ;  /* 0x0000006014037824 */ /* 0x000fc800078e0227 */
[----:B-1----:R-:W-:-:S05]  /*6430*/  @P0 IMAD.HI.U32 R0, R3, R0, RZ ;  /* 0x0000000003000227 */ /* 0x002fca00078e00ff */
[----:B--2---:R-:W-:-:S04]  /*6440*/  @P0 SHF.R.U32.HI R3, RZ, R5, R0 ;  /* 0x00000005ff030219 */ /* 0x004fc80000011600 */
        /* <DEDUP_REMOVED lines=18> */
[----:B------:R1:W3:Y:S04]  /*6570*/  SHFL.IDX PT, R0, R4, RZ, 0x1c1f ;  /* 0x001c1fff04007589 */ /* 0x0002e800000e0000 */
[----:B------:R1:W4:Y:S04]  /*6580*/  SHFL.IDX PT, R5, R8, RZ, 0x1c1f ;  /* 0x001c1fff08057589 */ /* 0x00032800000e0000 */
[----:B0-----:R1:W0:Y:S02]  /*6590*/  SHFL.IDX PT, R14, R7, RZ, 0x1c1f ;  /* 0x001c1fff070e7589 */ /* 0x00122400000e0000 */
.L_x_14709:
        /* <DEDUP_REMOVED lines=13> */
[----:B------:R-:W-:Y:S01]  /*6670*/  ISETP.GE.AND P2, PT, R152, UR4, PT ;  /* 0x0000000498007c0c */ /* 0x000fe2000bf46270 */
[----:B----4-:R-:W-:Y:S01]  /*6680*/  IMAD.MOV.U32 R15, RZ, RZ, R5 ;  /* 0x000000ffff0f7224 */ /* 0x010fe200078e0005 */
[----:B------:R-:W-:-:S09]  /*6690*/  CS2R R30, SRZ ;  /* 0x00000000001e7805 */ /* 0x000fd2000001ff00 */
[C---:B------:R-:W-:Y:S02]  /*66a0*/  @!P3 SHF.L.U32 R35, R155.reuse, 0x1, RZ ;  /* 0x000000019b23b819 */ /* 0x040fe400000006ff */
[----:B------:R-:W-:Y:S02]  /*66b0*/  @!P3 SHF.L.U64.HI R26, R155, 0x1, R38 ;  /* 0x000000019b1ab819 */ /* 0x000fe40000010226 */
[----:B------:R-:W-:Y:S02]  /*66c0*/  CS2R R32, SRZ ;  /* 0x0000000000207805 */ /* 0x000fe4000001ff00 */
[-C--:B------:R-:W-:Y:S02]  /*66d0*/  @!P3 IADD3 R20, P0, R0, R35.reuse, RZ ;  /* 0x000000230014b210 */ /* 0x080fe40007f1e0ff */
[----:B------:R-:W-:Y:S02]  /*66e0*/  CS2R R24, SRZ ;  /* 0x0000000000187805 */ /* 0x000fe4000001ff00 */
[----:B0-----:R-:W-:Y:S01]  /*66f0*/  @!P3 IADD3 R34, P1, R14, R35, RZ ;  /* 0x000000230e22b210 */ /* 0x001fe20007f3e0ff */
[----:B------:R-:W-:-:S04]  /*6700*/  @!P2 IMAD.WIDE R10, R152, 0x2, R10 ;  /* 0x00000002980aa825 */ /* 0x000fc800078e020a */
[--C-:B------:R-:W-:Y:S01]  /*6710*/  @!P3 IMAD.X R21, R3, 0x1, R26.reuse, P0 ;  /* 0x000000010315b824 */ /* 0x100fe200000e061a */
[----:B------:R0:W5:Y:S01]  /*6720*/  @!P2 LD.E.64 R30, desc[UR40][R10.64] ;  /* 0x000000280a1ea980 */ /* 0x000162000c101b00 */
[----:B------:R-:W-:Y:S01]  /*6730*/  @!P3 IMAD.X R35, R5, 0x1, R26, P1 ;  /* 0x000000010523b824 */ /* 0x000fe200008e061a */
[----:B------:R-:W-:Y:S01]  /*6740*/  CS2R R26, SRZ ;  /* 0x00000000001a7805 */ /* 0x000fe2000001ff00 */
[----:B------:R-:W-:Y:S01]  /*6750*/  @!P2 IMAD.WIDE R12, R152, 0x2, R14 ;  /* 0x00000002980ca825 */ /* 0x000fe200078e020e */
[----:B------:R0:W5:Y:S04]  /*6760*/  @!P3 LD.E.64 R24, desc[UR40][R20.64] ;  /* 0x000000281418b980 */ /* 0x000168000c101b00 */
[----:B------:R0:W5:Y:S04]  /*6770*/  @!P2 LD.E.64 R32, desc[UR40][R12.64] ;  /* 0x000000280c20a980 */ /* 0x000168000c101b00 */
[----:B------:R0:W5:Y:S02]  /*6780*/  @!P3 LD.E.64 R26, desc[UR40][R34.64] ;  /* 0x00000028221ab980 */ /* 0x000164000c101b00 */
.L_x_14486:
[----:B------:R-:W-:Y:S05]  /*6790*/  BSYNC B1 ;  /* 0x0000000000017941 */ /* 0x000fea0003800000 */
.L_x_14485:
[----:B---3-5:R-:W-:Y:S01]  /*67a0*/  IMAD.MOV.U32 R0, RZ, RZ, R32 ;  /* 0x000000ffff007224 */ /* 0x028fe200078e0020 */
[----:B----4-:R-:W-:Y:S01]  /*67b0*/  MOV R5, R26 ;  /* 0x0000001a00057202 */ /* 0x010fe20000000f00 */
[----:B--2---:R-:W-:Y:S01]  /*67c0*/  IMAD.MOV.U32 R3, RZ, RZ, R33 ;  /* 0x000000ffff037224 */ /* 0x004fe200078e0021 */
        /* <DEDUP_REMOVED lines=8> */
[----:B0-----:R-:W-:Y:S01]  /*6850*/  PRMT R35, R35, 0x5410, R9 ;  /* 0x0000541023237816 */ /* 0x001fe20000000009 */
        /* <DEDUP_REMOVED lines=9> */
[----:B------:R0:W4:Y:S04]  /*68f0*/  SHFL.IDX PT, R5, R8, 0x1, 0x1c1f ;  /* 0x003c1f0008057f89 */ /* 0x00012800000e0000 */
[----:B------:R0:W0:Y:S02]  /*6900*/  SHFL.IDX PT, R14, R7, 0x1, 0x1c1f ;  /* 0x003c1f00070e7f89 */ /* 0x00002400000e0000 */
.L_x_14715:
[----:B01----:R-:W5:Y:S04]  /*6910*/  LDL R6, [R1+0x5c] ;  /* 0x00005c0001067983 */ /* 0x003f680000100800 */
[----:B------:R-:W2:Y:S01]  /*6920*/  LDL R42, [R1+0x44] ;  /* 0x00004400012a7983 */ /* 0x000ea20000100800 */
[----:B------:R-:W-:Y:S01]  /*6930*/  IADD3 R39, R39, 0x60, RZ ;  /* 0x0000006027277810 */ /* 0x000fe20007ffe0ff */
[----:B------:R-:W-:Y:S01]  /*6940*/  BSSY B1, `(.L_x_14488) ;  /* 0x0000021000017945 */ /* 0x000fe20003800000 */
[----:B------:R-:W-:Y:S02]  /*6950*/  CS2R R10, SRZ ;  /* 0x00000000000a7805 */ /* 0x000fe4000001ff00 */
[----:B------:R-:W-:Y:S02]  /*6960*/  CS2R R12, SRZ ;  /* 0x00000000000c7805 */ /* 0x000fe4000001ff00 */
[----:B------:R-:W-:-:S02]  /*6970*/  ISETP.GE.AND P0, PT, R39, R40, PT ;  /* 0x000000282700720c */ /* 0x000fc40003f06270 */
[----:B------:R-:W-:Y:S02]  /*6980*/  CS2R R8, SRZ ;  /* 0x0000000000087805 */ /* 0x000fe4000001ff00 */
[----:B-----5:R-:W-:-:S04]  /*6990*/  LEA.HI R4, R6, R6, RZ, 0x1 ;  /* 0x0000000606047211 */ /* 0x020fc800078f08ff */
[----:B------:R-:W-:Y:S01]  /*69a0*/  LOP3.LUT R4, R4, 0xfffffffe, RZ, 0xc0, !PT ;  /* 0xfffffffe04047812 */ /* 0x000fe200078ec0ff */
[----:B--2---:R-:W-:-:S04]  /*69b0*/  IMAD.SHL.U32 R34, R42, 0x40, RZ ;  /* 0x000000402a227824 */ /* 0x004fc800078e00ff */
[----:B------:R-:W-:-:S05]  /*69c0*/  IMAD.IADD R4, R6, 0x1, -R4 ;  /* 0x0000000106047824 */ /* 0x000fca00078e0a04 */
[----:B------:R-:W-:Y:S01]  /*69d0*/  SHF.L.U32 R37, R4, 0x1f, RZ ;  /* 0x0000001f04257819 */ /* 0x000fe200000006ff */
[----:B------:R-:W-:Y:S06]  /*69e0*/  @P0 BRA `(.L_x_14489) ;  /* 0x0000000000580947 */ /* 0x000fec0003800000 */
[----:B------:R-:W-:Y:S01]  /*69f0*/  ULDC UR4, c[0x0][0x3f4] ;  /* 0x0000fd0000047ab9 */ /* 0x000fe20000000800 */
[----:B---3--:R-:W-:Y:S01]  /*6a00*/  IMAD.MOV.U32 R6, RZ, RZ, R0 ;  /* 0x000000ffff067224 */ /* 0x008fe200078e0000 */
[----:B------:R-:W-:Y:S01]  /*6a10*/  ISETP.GE.AND P3, PT, R155, UR4, PT ;  /* 0x000000049b007c0c */ /* 0x000fe2000bf66270 */
[----:B------:R-:W-:Y:S01]  /*6a20*/  IMAD.MOV.U32 R7, RZ, RZ, R3 ;  /* 0x000000ffff077224 */ /* 0x000fe200078e0003 */
[----:B------:R-:W-:Y:S02]  /*6a30*/  ISETP.GE.AND P2, PT, R152, UR4, PT ;  /* 0x0000000498007c0c */ /* 0x000fe4000bf46270 */
[----:B------:R-:W-:Y:S02]  /*6a40*/  CS2R R12, SRZ ;  /* 0x00000000000c7805 */ /* 0x000fe4000001ff00 */
[----:B----4-:R-:W-:-:S07]  /*6a50*/  MOV R15, R5 ;  /* 0x00000005000f7202 */ /* 0x010fce0000000f00 */
        /* <DEDUP_REMOVED lines=15> */
.L_x_14489:
[----:B------:R-:W-:Y:S05]  /*6b50*/  BSYNC B1 ;  /* 0x0000000000017941 */ /* 0x000fea0003800000 */
.L_x_14488:
[----:B0-----:R-:W0:Y:S01]  /*6b60*/  S2R R7, SR_TID.X ;  /* 0x0000000000077919 */ /* 0x001e220000002100 */
[----:B------:R-:W1:Y:S01]  /*6b70*/  SYNCS.PHASECHK.TRANS64.TRYWAIT P0, [R2+URZ+0x16800], R37 ;  /* 0x01680025020075a7 */ /* 0x000e62000800017f */
[----:B------:R-:W-:Y:S01]  /*6b80*/  LOP3.LUT R3, R34, 0x1c0, RZ, 0xc0, !PT ;  /* 0x000001c022037812 */ /* 0x000fe200078ec0ff */
[----:B-----5:R-:W-:Y:S01]  /*6b90*/  IMAD.MOV.U32 R4, RZ, RZ, R20 ;  /* 0x000000ffff047224 */ /* 0x020fe200078e0014 */
[----:B----4-:R-:W-:Y:S01]  /*6ba0*/  MOV R5, R11 ;  /* 0x0000000b00057202 */ /* 0x010fe20000000f00 */
[----:B------:R-:W-:Y:S01]  /*6bb0*/  IMAD R34, R29, -0xc0, R40 ;  /* 0xffffff401d227824 */ /* 0x000fe200078e0228 */
[----:B---3--:R-:W-:Y:S01]  /*6bc0*/  LOP3.LUT R0, R3, 0x18, R16, 0xf8, !PT ;  /* 0x0000001803007812 */ /* 0x008fe200078ef810 */
[----:B------:R-:W-:Y:S01]  /*6bd0*/  IMAD.MOV.U32 R6, RZ, RZ, R12 ;  /* 0x000000ffff067224 */ /* 0x000fe200078e000c */
[----:B------:R-:W-:Y:S01]  /*6be0*/  SHF.R.U32.HI R3, RZ, 0x3, R3 ;  /* 0x00000003ff037819 */ /* 0x000fe20000011603 */
[----:B------:R-:W-:Y:S01]  /*6bf0*/  BSSY B1, `(.L_x_14490) ;  /* 0x0000019000017945 */ /* 0x000fe20003800000 */
[----:B------:R-:W-:Y:S01]  /*6c00*/  PRMT R36, R4, 0x7610, R36 ;  /* 0x0000761004247816 */ /* 0x000fe20000000024 */
[----:B------:R-:W-:Y:S01]  /*6c10*/  IMAD.MOV.U32 R4, RZ, RZ, R10 ;  /* 0x000000ffff047224 */ /* 0x000fe200078e000a */
[----:B------:R-:W-:Y:S01]  /*6c20*/  LOP3.LUT R0, R0, R3, RZ, 0x3c, !PT ;  /* 0x0000000300007212 */ /* 0x000fe200078e3cff */
[----:B------:R-:W-:Y:S01]  /*6c30*/  IMAD.MOV.U32 R3, RZ, RZ, R21 ;  /* 0x000000ffff037224 */ /* 0x000fe200078e0015 */
[----:B------:R-:W-:-:S02]  /*6c40*/  VIMNMX R34, R34, 0xc0, PT ;  /* 0x000000c022227848 */ /* 0x000fc40003fe0100 */
[----:B------:R-:W-:Y:S01]  /*6c50*/  PRMT R14, R4, 0x5410, R5 ;  /* 0x00005410040e7816 */ /* 0x000fe20000000005 */
[----:B------:R-:W-:Y:S01]  /*6c60*/  IMAD.MOV.U32 R4, RZ, RZ, R8 ;  /* 0x000000ffff047224 */ /* 0x000fe200078e0008 */
[----:B------:R-:W-:Y:S01]  /*6c70*/  PRMT R29, R3, 0x7610, R29 ;  /* 0x00007610031d7816 */ /* 0x000fe2000000001d */
[----:B------:R-:W-:Y:S01]  /*6c80*/  IMAD.MOV.U32 R5, RZ, RZ, R9 ;  /* 0x000000ffff057224 */ /* 0x000fe200078e0009 */
[----:B------:R-:W-:Y:S02]  /*6c90*/  PRMT R48, R48, 0x5410, R6 ;  /* 0x0000541030307816 */ /* 0x000fe40000000006 */
[----:B------:R-:W-:Y:S02]  /*6ca0*/  PRMT R15, R4, 0x7610, R15 ;  /* 0x00007610040f7816 */ /* 0x000fe4000000000f */
[----:B------:R-:W-:Y:S02]  /*6cb0*/  LOP3.LUT P2, RZ, R42, 0x4, RZ, 0xc0, !PT ;  /* 0x000000042aff7812 */ /* 0x000fe4000784c0ff */
[----:B------:R-:W-:Y:S01]  /*6cc0*/  ISETP.GE.AND P1, PT, R19, R34, PT ;  /* 0x000000221300720c */ /* 0x000fe20003f26270 */
[----:B0-----:R-:W-:-:S05]  /*6cd0*/  VIADD R38, R7, 0xffffff80 ;  /* 0xffffff8007267836 */ /* 0x001fca0000000000 */
[----:B------:R-:W-:-:S04]  /*6ce0*/  SHF.R.S32.HI R7, RZ, 0x1f, R38 ;  /* 0x0000001fff077819 */ /* 0x000fc80000011426 */
[----:B------:R-:W-:-:S04]  /*6cf0*/  LEA.HI R7, R7, R38, RZ, 0x5 ;  /* 0x0000002607077211 */ /* 0x000fc800078f28ff */
[----:B------:R-:W-:-:S05]  /*6d00*/  SHF.R.S32.HI R7, RZ, 0x5, R7 ;  /* 0x00000005ff077819 */ /* 0x000fca0000011407 */
[----:B------:R-:W-:Y:S02]  /*6d10*/  IMAD R3, R7, 0x200, R0 ;  /* 0x0000020007037824 */ /* 0x000fe400078e0200 */
[----:B------:R-:W-:-:S03]  /*6d20*/  IMAD.MOV.U32 R0, RZ, RZ, R13 ;  /* 0x000000ffff007224 */ /* 0x000fc600078e000d */
[----:B------:R-:W-:Y:S02]  /*6d30*/  LEA R3, R3, R2, 0x1 ;  /* 0x0000000203037211 */ /* 0x000fe400078e08ff */
[----:B------:R-:W-:-:S03]  /*6d40*/  PRMT R29, R29, 0x5410, R0 ;  /* 0x000054101d1d7816 */ /* 0x000fc60000000000 */
[C---:B------:R-:W-:Y:S02]  /*6d50*/  VIADD R4, R3.reuse, 0x8400 ;  /* 0x0000840003047836 */ /* 0x040fe40000000000 */
[----:B------:R-:W-:Y:S01]  /*6d60*/  VIADD R0, R3, 0x8440 ;  /* 0x0000844003007836 */ /* 0x000fe20000000000 */
[----:B-1----:R-:W-:Y:S06]  /*6d70*/  @!P0 BRA `(.L_x_14491) ;  /* 0x0000014c00608947 */ /* 0x002fec0003800000 */
.L_x_14716:
[----:B------:R-:W-:Y:S05]  /*6d80*/  BSYNC B1 ;  /* 0x0000000000017941 */ /* 0x000fea0003800000 */
.L_x_14490:
[----:B------:R-:W-:Y:S01]  /*6d90*/  BSSY B1, `(.L_x_14492) ;  /* 0x000005f000017945 */ /* 0x000fe20003800000 */
[----:B------:R-:W-:Y:S01]  /*6da0*/  PRMT R15, R15, 0x5410, R5 ;  /* 0x000054100f0f7816 */ /* 0x000fe20000000005 */
[----:B------:R-:W-:Y:S02]  /*6db0*/  @P2 VIADD R0, R4, 0xffffffc0 ;  /* 0xffffffc004002836 */ /* 0x000fe40000000000 */
[----:B------:R-:W-:Y:S05]  /*6dc0*/  @P1 BRA `(.L_x_14493) ;  /* 0x00000004006c1947 */ /* 0x000fea0003800000 */
[----:B------:R-:W1:Y:S01]  /*6dd0*/  LDC R4, c[0x0][0x3f4] ;  /* 0x0000fd00ff047b82 */ /* 0x000e620000000800 */
[----:B------:R-:W-:Y:S01]  /*6de0*/  BSSY B2, `(.L_x_14494) ;  /* 0x000002e000027945 */ /* 0x000fe20003800000 */
[-C--:B-1----:R-:W-:Y:S02]  /*6df0*/  ISETP.GE.AND P0, PT, R152, R4.reuse, PT ;  /* 0x000000049800720c */ /* 0x082fe40003f06270 */
[----:B------:R-:W-:-:S11]  /*6e00*/  ISETP.GE.AND P1, PT, R155, R4, PT ;  /* 0x000000049b00720c */ /* 0x000fd60003f26270 */
        /* <DEDUP_REMOVED lines=43> */
.L_x_14495:
[----:B------:R-:W-:Y:S05]  /*70c0*/  BSYNC B2 ;  /* 0x0000000000027941 */ /* 0x000fea0003800000 */
.L_x_14494:
[----:B------:R-:W-:Y:S05]  /*70d0*/  @P1 BRA `(.L_x_14493) ;  /* 0x0000000000a81947 */ /* 0x000fea0003800000 */
[----:B-1----:R-:W1:Y:S01]  /*70e0*/  LDS.128 R4, [R0] ;  /* 0x0000000000047984 */ /* 0x002e620000000c00 */
[----:B------:R-:W-:Y:S01]  /*70f0*/  SHF.R.U32.HI R31, RZ, 0x10, R25 ;  /* 0x00000010ff1f7819 */ /* 0x000fe20000011619 */
[----:B------:R-:W-:Y:S01]  /*7100*/  HADD2.F32 R30, -RZ, R48.H0_H0 ;  /* 0x20000030ff1e7230 */ /* 0x000fe20000004100 */
[--C-:B------:R-:W-:Y:S01]  /*7110*/  SHF.R.U32.HI R33, RZ, 0x10, R27.reuse ;  /* 0x00000010ff217819 */ /* 0x100fe2000001161b */
        /* <DEDUP_REMOVED lines=38> */
.L_x_14493:
[----:B------:R-:W-:Y:S05]  /*7380*/  BSYNC B1 ;  /* 0x0000000000017941 */ /* 0x000fea0003800000 */
.L_x_14492:
[----:B-12---:R-:W-:-:S05]  /*7390*/  VIADD R4, R19, 0x60 ;  /* 0x0000006013047836 */ /* 0x006fca0000000000 */
[----:B------:R-:W-:-:S13]  /*73a0*/  ISETP.GE.AND P0, PT, R4, R34, PT ;  /* 0x000000220400720c */ /* 0x000fda0003f06270 */
        /* <DEDUP_REMOVED lines=48> */
.L_x_14498:
[----:B------:R-:W-:Y:S05]  /*76b0*/  BSYNC B1 ;  /* 0x0000000000017941 */ /* 0x000fea0003800000 */
.L_x_14497:
        /* <DEDUP_REMOVED lines=44> */
.L_x_14483:
[----:B------:R-:W1:Y:S01]  /*7980*/  S2R R0, SR_TID.X ;  /* 0x0000000000007919 */ /* 0x000e620000002100 */
[----:B------:R-:W2:Y:S01]  /*7990*/  LDC R32, c[0x0][0x448] ;  /* 0x00011200ff207b82 */ /* 0x000ea20000000800 */
[----:B------:R-:W-:Y:S01]  /*79a0*/  ULDC.64 UR4, c[0x0][0x3f8] ;  /* 0x0000fe0000047ab9 */ /* 0x000fe20000000a00 */
[----:B------:R-:W-:Y:S01]  /*79b0*/  ULDC.64 UR6, c[0x0][0x408] ;  /* 0x0001020000067ab9 */ /* 0x000fe20000000a00 */
[----:B------:R-:W-:Y:S01]  /*79c0*/  IMAD.MOV.U32 R27, RZ, RZ, R31 ;  /* 0x000000ffff1b7224 */ /* 0x000fe200078e001f */
[----:B------:R-:W-:Y:S01]  /*79d0*/  SHF.R.S32.HI R43, RZ, 0x1f, R16 ;  /* 0x0000001fff2b7819 */ /* 0x000fe20000011410 */
[----:B------:R-:W-:Y:S01]  /*79e0*/  IMAD.MOV.U32 R4, RZ, RZ, R24 ;  /* 0x000000ffff047224 */ /* 0x000fe200078e0018 */
[----:B--2---:R-:W-:Y:S02]  /*79f0*/  ISETP.NE.AND P0, PT, R32, 0x1, PT ;  /* 0x000000012000780c */ /* 0x004fe40003f05270 */
[----:B-1----:R-:W-:-:S04]  /*7a00*/  IADD3 R0, R0, -0x80, RZ ;  /* 0xffffff8000007810 */ /* 0x002fc80007ffe0ff */
        /* <DEDUP_REMOVED lines=36> */
[C---:B------:R-:W-:Y:S01]  /*7c50*/  @!P1 IMAD.SHL.U32 R5, R16.reuse, 0x2, RZ ;  /* 0x0000000210059824 */ /* 0x040fe200078e00ff */
[----:B------:R-:W-:-:S04]  /*7c60*/  @!P1 SHF.L.U64.HI R21, R16, 0x1, R43 ;  /* 0x0000000110159819 */ /* 0x000fc8000001022b */
        /* <DEDUP_REMOVED lines=13> */
[----:B--2---:R-:W-:Y:S01]  /*7d40*/  @!P1 MOV R35, R9 ;  /* 0x0000000900239202 */ /* 0x004fe20000000f00 */
[----:B------:R-:W-:Y:S02]  /*7d50*/  @!P1 IMAD.MOV.U32 R34, RZ, RZ, R8 ;  /* 0x000000ffff229224 */ /* 0x000fe400078e0008 */
[----:B------:R-:W-:Y:S02]  /*7d60*/  @!P1 IMAD.MOV.U32 R36, RZ, RZ, R10 ;  /* 0x000000ffff249224 */ /* 0x000fe400078e000a */
[----:B------:R-:W-:Y:S02]  /*7d70*/  IMAD.MOV.U32 R0, RZ, RZ, R34 ;  /* 0x000000ffff007224 */ /* 0x000fe400078e0022 */
[----:B------:R-:W-:Y:S02]  /*7d80*/  IMAD.MOV.U32 R3, RZ, RZ, R35 ;  /* 0x000000ffff037224 */ /* 0x000fe400078e0023 */
[----:B------:R-:W-:Y:S01]  /*7d90*/  @!P1 IMAD.MOV.U32 R37, RZ, RZ, R11 ;  /* 0x000000ffff259224 */ /* 0x000fe200078e000b */
[----:B------:R-:W-:Y:S01]  /*7da0*/  PRMT R42, R0, 0x7610, R42 ;  /* 0x00007610002a7816 */ /* 0x000fe2000000002a */
[----:B------:R-:W-:Y:S01]  /*7db0*/  IMAD.MOV.U32 R8, RZ, RZ, R36 ;  /* 0x000000ffff087224 */ /* 0x000fe200078e0024 */
[----:B------:R-:W-:Y:S01]  /*7dc0*/  PRMT R45, R45, 0x5410, R3 ;  /* 0x000054102d2d7816 */ /* 0x000fe20000000003 */
[----:B------:R0:W2:Y:S01]  /*7dd0*/  SHFL.IDX PT, R0, R26, 0x1, 0x1c1f ;  /* 0x003c1f001a007f89 */ /* 0x0000a200000e0000 */
[----:B------:R-:W-:Y:S01]  /*7de0*/  MOV R9, R37 ;  /* 0x0000002500097202 */ /* 0x000fe20000000f00 */
[----:B---3--:R-:W-:-:S02]  /*7df0*/  @!P1 IMAD.MOV.U32 R30, RZ, RZ, R4 ;  /* 0x000000ffff1e9224 */ /* 0x008fc400078e0004 */
[----:B------:R0:W3:Y:S01]  /*7e00*/  SHFL.IDX PT, R3, R25, 0x1, 0x1c1f ;  /* 0x003c1f0019037f89 */ /* 0x0000e200000e0000 */
[----:B------:R-:W-:Y:S01]  /*7e10*/  @!P1 IMAD.MOV.U32 R31, RZ, RZ, R5 ;  /* 0x000000ffff1f9224 */ /* 0x000fe200078e0005 */
[----:B------:R-:W-:Y:S01]  /*7e20*/  PRMT R33, R8, 0x5410, R9 ;  /* 0x0000541008217816 */ /* 0x000fe20000000009 */
[----:B------:R-:W-:Y:S02]  /*7e30*/  @!P1 IMAD.MOV.U32 R20, RZ, RZ, R6 ;  /* 0x000000ffff149224 */ /* 0x000fe400078e0006 */
[----:B------:R-:W-:Y:S01]  /*7e40*/  @!P1 IMAD.MOV.U32 R21, RZ, RZ, R7 ;  /* 0x000000ffff159224 */ /* 0x000fe200078e0007 */
[----:B------:R-:W-:Y:S01]  /*7e50*/  MOV R5, R31 ;  /* 0x0000001f00057202 */ /* 0x000fe20000000f00 */
[----:B------:R-:W-:Y:S02]  /*7e60*/  IMAD.MOV.U32 R4, RZ, RZ, R30 ;  /* 0x000000ffff047224 */ /* 0x000fe400078e001e */
[----:B------:R-:W-:Y:S01]  /*7e70*/  IMAD.MOV.U32 R6, RZ, RZ, R20 ;  /* 0x000000ffff067224 */ /* 0x000fe200078e0014 */
[----:B------:R-:W-:Y:S01]  /*7e80*/  PRMT R45, R5, 0x7610, R45 ;  /* 0x00007610052d7816 */ /* 0x000fe2000000002d */
[----:B------:R-:W-:-:S03]  /*7e90*/  IMAD.MOV.U32 R7, RZ, RZ, R21 ;  /* 0x000000ffff077224 */ /* 0x000fc600078e0015 */
[----:B------:R-:W-:Y:S02]  /*7ea0*/  PRMT R56, R4, 0x5410, R6 ;  /* 0x0000541004387816 */ /* 0x000fe40000000006 */
[----:B------:R-:W-:Y:S02]  /*7eb0*/  CS2R R4, SRZ ;  /* 0x0000000000047805 */ /* 0x000fe4000001ff00 */
[----:B01--4-:R-:W-:-:S07]  /*7ec0*/  PRMT R42, R42, 0x5410, R7 ;  /* 0x000054102a2a7816 */ /* 0x013fce0000000007 */
.L_x_14726:
[----:B------:R-:W4:Y:S01]  /*7ed0*/  LDL R7, [R1+0x5c] ;  /* 0x00005c0001077983 */ /* 0x000f220000100800 */
[----:B------:R-:W-:Y:S01]  /*7ee0*/  VIADD R39, R39, 0x60 ;  /* 0x0000006027277836 */ /* 0x000fe20000000000 */
[----:B------:R-:W-:Y:S01]  /*7ef0*/  BSSY B1, `(.L_x_14500) ;  /* 0x0000016000017945 */ /* 0x000fe20003800000 */
[----:B------:R-:W-:Y:S02]  /*7f00*/  CS2R R8, SRZ ;  /* 0x0000000000087805 */ /* 0x000fe4000001ff00 */
[----:B------:R-:W-:Y:S02]  /*7f10*/  CS2R R10, SRZ ;  /* 0x00000000000a7805 */ /* 0x000fe4000001ff00 */
[----:B------:R-:W-:Y:S02]  /*7f20*/  ISETP.GE.AND P1, PT, R39, R32, PT ;  /* 0x000000202700720c */ /* 0x000fe40003f26270 */
[----:B----4-:R-:W-:-:S04]  /*7f30*/  LEA.HI R6, R7, R7, RZ, 0x1 ;  /* 0x0000000707067211 */ /* 0x010fc800078f08ff */
        /* <DEDUP_REMOVED lines=12> */
[----:B------:R-:W-:Y:S02]  /*8000*/  IADD3 R4, P2, R14, R4, RZ ;  /* 0x000000040e047210 */ /* 0x000fe40007f5e0ff */
[----:B--2---:R-:W-:-:S03]  /*8010*/  IADD3.X R9, R0, R5, RZ, P1, !PT ;  /* 0x0000000500097210 */ /* 0x004fc60000ffe4ff */
[----:B------:R-:W-:-:S03]  /*8020*/  IMAD.X R5, R24, 0x1, R5, P2 ;  /* 0x0000000118057824 */ /* 0x000fc600010e0605 */
[----:B------:R-:W5:Y:S04]  /*8030*/  LD.E.128 R8, desc[UR40][R8.64] ;  /* 0x0000002808087980 */ /* 0x000f68000c101d00 */
[----:B------:R-:W5:Y:S02]  /*8040*/  LD.E.128 R4, desc[UR40][R4.64] ;  /* 0x0000002804047980 */ /* 0x000f64000c101d00 */
.L_x_14501:
[----:B------:R-:W-:Y:S05]  /*8050*/  BSYNC B1 ;  /* 0x0000000000017941 */ /* 0x000fea0003800000 */
.L_x_14500:
[----:B------:R-:W0:Y:S01]  /*8060*/  SYNCS.PHASECHK.TRANS64.TRYWAIT P1, [R2+URZ+0x16800], R13 ;  /* 0x0168000d020075a7 */ /* 0x000e22000802017f */
[----:B------:R-:W-:Y:S01]  /*8070*/  IMAD R29, R29, -0xc0, R32 ;  /* 0xffffff401d1d7824 */ /* 0x000fe200078e0220 */
[----:B------:R-:W-:Y:S01]  /*8080*/  BSSY B1, `(.L_x_14502) ;  /* 0x0000012000017945 */ /* 0x000fe20003800000 */
[----:B------:R-:W-:Y:S02]  /*8090*/  VIADD R14, R19, 0x60 ;  /* 0x00000060130e7836 */ /* 0x000fe40000000000 */
[----:B-----5:R-:W-:Y:S01]  /*80a0*/  IMAD.MOV.U32 R12, RZ, RZ, R5 ;  /* 0x000000ffff0c7224 */ /* 0x020fe200078e0005 */
[----:B--2---:R-:W-:Y:S01]  /*80b0*/  VIMNMX R0, R29, 0xc0, PT ;  /* 0x000000c01d007848 */ /* 0x004fe20003fe0100 */
[----:B---3--:R-:W-:Y:S02]  /*80c0*/  IMAD.MOV.U32 R3, RZ, RZ, R4 ;  /* 0x000000ffff037224 */ /* 0x008fe400078e0004 */
        /* <DEDUP_REMOVED lines=13> */
.L_x_14727:
[----:B------:R-:W-:Y:S05]  /*81a0*/  BSYNC B1 ;  /* 0x0000000000017941 */ /* 0x000fea0003800000 */
.L_x_14502:
[----:B------:R-:W-:Y:S01]  /*81b0*/  BSSY B1, `(.L_x_14504) ;  /* 0x0000069000017945 */ /* 0x000fe20003800000 */
[----:B------:R-:W-:Y:S01]  /*81c0*/  IMAD.MOV.U32 R0, RZ, RZ, R10 ;  /* 0x000000ffff007224 */ /* 0x000fe200078e000a */
[----:B------:R-:W-:Y:S01]  /*81d0*/  LOP3.LUT R29, R29, 0x38, RZ, 0xc0, !PT ;  /* 0x000000381d1d7812 */ /* 0x000fe200078ec0ff */
[----:B------:R-:W-:Y:S01]  /*81e0*/  IMAD.MOV.U32 R3, RZ, RZ, R11 ;  /* 0x000000ffff037224 */ /* 0x000fe200078e000b */
[----:B------:R-:W-:Y:S06]  /*81f0*/  @P2 BRA `(.L_x_14505) ;  /* 0x0000000400902947 */ /* 0x000fec0003800000 */
[----:B------:R-:W2:Y:S01]  /*8200*/  LDL R12, [R1+0x44] ;  /* 0x00004400010c7983 */ /* 0x000ea20000100800 */
[----:B------:R-:W1:Y:S02]  /*8210*/  S2R R14, SR_TID.X ;  /* 0x00000000000e7919 */ /* 0x000e640000002100 */
[----:B-1----:R-:W-:-:S04]  /*8220*/  IADD3 R14, R14, -0x80, RZ ;  /* 0xffffff800e0e7810 */ /* 0x002fc80007ffe0ff */
        /* <DEDUP_REMOVED lines=97> */
.L_x_14505:
[----:B------:R-:W-:Y:S05]  /*8840*/  BSYNC B1 ;  /* 0x0000000000017941 */ /* 0x000fea0003800000 */
.L_x_14504:
[----:B------:R-:W-:Y:S01]  /*8850*/  PRMT R31, R0, 0x5410, R3 ;  /* 0x00005410001f7816 */ /* 0x000fe20000000003 */
[----:B------:R-:W-:Y:S06]  /*8860*/  @P0 BRA `(.L_x_14496) ;  /* 0x0000000400800947 */ /* 0x000fec0003800000 */
[----:B------:R-:W2:Y:S01]  /*8870*/  LDL R20, [R1+0x48] ;  /* 0x0000480001147983 */ /* 0x000ea20000100800 */
[C---:B-1----:R-:W-:Y:S01]  /*8880*/  IADD3 R12, R19.reuse, 0x60, RZ ;  /* 0x00000060130c7810 */ /* 0x042fe20007ffe0ff */
[----:B0-----:R-:W-:Y:S02]  /*8890*/  VIADD R13, R19, 0x60 ;  /* 0x00000060130d7836 */ /* 0x001fe40000000000 */
[----:B------:R-:W3:Y:S02]  /*88a0*/  LDL R44, [R1+0x64] ;  /* 0x00006400012c7983 */ /* 0x000ee40000100800 */
[----:B------:R-:W-:Y:S02]  /*88b0*/  IMAD.SHL.U32 R12, R12, 0x40, RZ ;  /* 0x000000400c0c7824 */ /* 0x000fe400078e00ff */
[----:B------:R-:W-:-:S03]  /*88c0*/  IMAD.SHL.U32 R13, R13, 0x40, RZ ;  /* 0x000000400d0d7824 */ /* 0x000fc600078e00ff */
[----:B------:R-:W-:Y:S02]  /*88d0*/  LOP3.LUT R12, R12, 0x1c0, RZ, 0xc0, !PT ;  /* 0x000001c00c0c7812 */ /* 0x000fe400078ec0ff */
[----:B------:R-:W-:Y:S02]  /*88e0*/  LOP3.LUT R13, R13, 0x1c0, RZ, 0xc0, !PT ;  /* 0x000001c00d0d7812 */ /* 0x000fe400078ec0ff */
[----:B------:R-:W-:-:S04]  /*88f0*/  SHF.R.U32.HI R12, RZ, 0x3, R12 ;  /* 0x00000003ff0c7819 */ /* 0x000fc8000001160c */
[----:B------:R-:W-:Y:S02]  /*8900*/  LOP3.LUT R29, R12, R29, R13, 0x1e, !PT ;  /* 0x0000001d0c1d7212 */ /* 0x000fe400078e1e0d */
[----:B------:R-:W-:Y:S01]  /*8910*/  SHF.R.U64 R42, R10, 0x10, R11 ;  /* 0x000000100a2a7819 */ /* 0x000fe2000000120b */
[----:B------:R-:W-:Y:S01]  /*8920*/  HADD2.F32 R10, -RZ, R39.H1_H1 ;  /* 0x30000027ff0a7230 */ /* 0x000fe20000004100 */
[--C-:B------:R-:W-:Y:S02]  /*8930*/  SHF.R.U64 R35, R6, 0x10, R7.reuse ;  /* 0x0000001006237819 */ /* 0x100fe40000001207 */
[----:B------:R-:W-:Y:S02]  /*8940*/  SHF.R.U32.HI R33, RZ, 0x10, R7 ;  /* 0x00000010ff217819 */ /* 0x000fe40000011607 */
[----:B------:R-:W-:Y:S02]  /*8950*/  SHF.R.U32.HI R30, RZ, 0x10, R5 ;  /* 0x00000010ff1e7819 */ /* 0x000fe40000011605 */
[----:B------:R-:W-:-:S03]  /*8960*/  SHF.R.U32.HI R21, RZ, 0x10, R9 ;  /* 0x00000010ff157819 */ /* 0x000fc60000011609 */
[----:B------:R-:W-:Y:S01]  /*8970*/  HADD2.F32 R30, -RZ, R30.H0_H0 ;  /* 0x2000001eff1e7230 */ /* 0x000fe20000004100 */
        /* <DEDUP_REMOVED lines=9> */
[----:B------:R-:W-:Y:S02]  /*8a10*/  HADD2.F32 R20, -RZ, R39.H0_H0 ;  /* 0x20000027ff147230 */ /* 0x000fe40000004100 */
[----:B0-----:R-:W-:Y:S02]  /*8a20*/  HADD2.F32 R3, -RZ, R13.H0_H0 ;  /* 0x2000000dff037230 */ /* 0x001fe40000004100 */
[----:B-1----:R-:W-:-:S05]  /*8a30*/  HADD2.F32 R7, -RZ, R25.H0_H0 ;  /* 0x20000019ff077230 */ /* 0x002fca0000004100 */
[C---:B------:R-:W-:Y:S01]  /*8a40*/  FMUL.FTZ R34, R7.reuse, R20 ;  /* 0x0000001407227220 */ /* 0x040fe20000410000 */
[-C--:B------:R-:W-:Y:S01]  /*8a50*/  FMUL.FTZ R36, R7, R10.reuse ;  /* 0x0000000a07247220 */ /* 0x080fe20000410000 */
[----:B------:R-:W-:Y:S02]  /*8a60*/  HADD2.F32 R25, -RZ, R25.H1_H1 ;  /* 0x30000019ff197230 */ /* 0x000fe40000004100 */
[----:B------:R-:W-:Y:S02]  /*8a70*/  HADD2.F32 R6, -RZ, R24.H0_H0 ;  /* 0x20000018ff067230 */ /* 0x000fe40000004100 */
[C---:B------:R-:W-:Y:S01]  /*8a80*/  FFMA.FTZ R34, R3.reuse, R10, -R34 ;  /* 0x0000000a03227223 */ /* 0x040fe20000010822 */
[--C-:B------:R-:W-:Y:S02]  /*8a90*/  HADD2.F32 R7, -RZ, R38.reuse.H1_H1 ;  /* 0x30000026ff077230 */ /* 0x100fe40000004100 */
[----:B------:R-:W-:Y:S01]  /*8aa0*/  FFMA.FTZ R36, R3, R20, R36 ;  /* 0x0000001403247223 */ /* 0x000fe20000010024 */
[----:B------:R-:W-:-:S02]  /*8ab0*/  HADD2.F32 R3, -RZ, R38.H0_H0 ;  /* 0x20000026ff037230 */ /* 0x000fc40000004100 */
[----:B------:R-:W-:Y:S02]  /*8ac0*/  HADD2.F32 R10, -RZ, R21.H0_H0 ;  /* 0x20000015ff0a7230 */ /* 0x000fe40000004100 */
[C---:B------:R-:W-:Y:S01]  /*8ad0*/  FMUL.FTZ R40, R25.reuse, R30 ;  /* 0x0000001e19287220 */ /* 0x040fe20000410000 */
[----:B------:R-:W-:Y:S02]  /*8ae0*/  HADD2.F32 R13, -RZ, R13.H1_H1 ;  /* 0x3000000dff0d7230 */ /* 0x000fe40000004100 */
[C---:B------:R-:W-:Y:S01]  /*8af0*/  FMUL.FTZ R21, R6.reuse, R7 ;  /* 0x0000000706157220 */ /* 0x040fe20000410000 */
[----:B------:R-:W-:Y:S02]  /*8b00*/  HADD2.F32 R0, -RZ, R12.H0_H0 ;  /* 0x2000000cff007230 */ /* 0x000fe40000004100 */
[----:B------:R-:W-:Y:S01]  /*8b10*/  FMUL.FTZ R6, R6, R3 ;  /* 0x0000000306067220 */ /* 0x000fe20000410000 */
[-C--:B------:R-:W-:Y:S01]  /*8b20*/  FMUL.FTZ R20, R25, R10.reuse ;  /* 0x0000000a19147220 */ /* 0x080fe20000410000 */
[----:B------:R-:W-:Y:S01]  /*8b30*/  FFMA.FTZ R25, R13, R10, -R40 ;  /* 0x0000000a0d197223 */ /* 0x000fe20000010828 */
[----:B------:R-:W-:-:S02]  /*8b40*/  HADD2.F32 R8, -RZ, R26.H0_H0 ;  /* 0x2000001aff087230 */ /* 0x000fc40000004100 */
[C---:B------:R-:W-:Y:S01]  /*8b50*/  FFMA.FTZ R21, R0.reuse, R3, -R21 ;  /* 0x0000000300157223 */ /* 0x040fe20000010815 */
[----:B------:R-:W-:Y:S02]  /*8b60*/  HADD2.F32 R9, -RZ, R27.H0_H0 ;  /* 0x2000001bff097230 */ /* 0x000fe40000004100 */
[----:B------:R-:W-:Y:S01]  /*8b70*/  FFMA.FTZ R10, R0, R7, R6 ;  /* 0x00000007000a7223 */ /* 0x000fe20000010006 */
[--C-:B------:R-:W-:Y:S02]  /*8b80*/  HADD2.F32 R3, -RZ, R31.reuse.H0_H0 ;  /* 0x2000001fff037230 */ /* 0x100fe40000004100 */
[----:B------:R-:W-:Y:S02]  /*8b90*/  HADD2.F32 R0, -RZ, R31.H1_H1 ;  /* 0x3000001fff007230 */ /* 0x000fe40000004100 */
[----:B------:R-:W-:Y:S01]  /*8ba0*/  FFMA.FTZ R13, R13, R30, R20 ;  /* 0x0000001e0d0d7223 */ /* 0x000fe20000010014 */
[----:B------:R-:W-:Y:S02]  /*8bb0*/  HADD2.F32 R4, -RZ, R14.H0_H0 ;  /* 0x2000000eff047230 */ /* 0x000fe40000004100 */
[----:B------:R-:W-:Y:S01]  /*8bc0*/  FMUL.FTZ R7, R8, R11 ;  /* 0x0000000b08077220 */ /* 0x000fe20000410000 */
[----:B------:R-:W-:-:S02]  /*8bd0*/  HADD2.F32 R5, -RZ, R15.H0_H0 ;  /* 0x2000000fff057230 */ /* 0x000fc40000004100 */
[-C--:B------:R-:W-:Y:S01]  /*8be0*/  FMUL.FTZ R31, R8, R3.reuse ;  /* 0x00000003081f7220 */ /* 0x080fe20000410000 */
[C---:B------:R-:W-:Y:S01]  /*8bf0*/  FMUL.FTZ R30, R9.reuse, R32 ;  /* 0x00000020091e7220 */ /* 0x040fe20000410000 */
[----:B------:R-:W-:Y:S02]  /*8c00*/  HADD2.F32 R27, -RZ, R27.H1_H1 ;  /* 0x3000001bff1b7230 */ /* 0x000fe40000004100 */
[----:B------:R-:W-:Y:S01]  /*8c10*/  FMUL.FTZ R9, R9, R0 ;  /* 0x0000000009097220 */ /* 0x000fe20000410000 */
[----:B------:R-:W-:Y:S02]  /*8c20*/  HADD2.F32 R8, -RZ, R33.H0_H0 ;  /* 0x20000021ff087230 */ /* 0x000fe40000004100 */
[----:B------:R-:W-:Y:S02]  /*8c30*/  HADD2.F32 R6, -RZ, R41.H0_H0 ;  /* 0x20000029ff067230 */ /* 0x000fe40000004100 */
        /* <DEDUP_REMOVED lines=35> */
.L_x_14496:
[----:B------:R-:W-:Y:S05]  /*8e70*/  BSYNC B0 ;  /* 0x0000000000007941 */ /* 0x000fea0003800000 */
.L_x_14482:
        /* <DEDUP_REMOVED lines=8> */
.L_x_14479:
[----:B--2---:R-:W2:Y:S02]  /*8f00*/  LDL R0, [R1+0x4] ;  /* 0x0000040001007983 */ /* 0x004ea40000100800 */
[----:B--2---:R-:W-:-:S13]  /*8f10*/  ISETP.NE.AND P0, PT, R0, 0x3, PT ;  /* 0x000000030000780c */ /* 0x004fda0003f05270 */
[----:B------:R-:W-:Y:S05]  /*8f20*/  @!P0 BRA `(.L_x_14506) ;  /* 0x0000000000048947 */ /* 0x000fea0003800000 */
[----:B------:R-:W-:Y:S01]  /*8f30*/  BPT.TRAP 0x1 ;  /* 0x000000040000795c */ /* 0x000fe20000300000 */
.L_x_14506:
[----:B------:R-:W-:Y:S02]  /*8f40*/  LEA R0, R18, R2, 0x3 ;  /* 0x0000000212007211 */ /* 0x000fe400078e18ff */
[----:B-1----:R-:W-:-:S04]  /*8f50*/  SHF.L.U32 R3, R23, 0x1f, RZ ;  /* 0x0000001f17037819 */ /* 0x002fc800000006ff */
[----:B------:R1:W2:Y:S01]  /*8f60*/  SYNCS.PHASECHK.TRANS64.TRYWAIT P2, [R0+URZ+0x16830], R3 ;  /* 0x01683003000075a7 */ /* 0x0002a2000804017f */
[----:B------:R-:W-:Y:S05]  /*8f70*/  @!P0 BRA `(.L_x_14507) ;  /* 0x0000000000048947 */ /* 0x000fea0003800000 */
[----:B------:R-:W-:Y:S01]  /*8f80*/  BPT.TRAP 0x1 ;  /* 0x000000040000795c */ /* 0x000fe20000300000 */
.L_x_14507:
[----:B---3--:R-:W3:Y:S02]  /*8f90*/  S2R R4, SR_TID.X ;  /* 0x0000000000047919 */ /* 0x008ee40000002100 */
[----:B---3--:R-:W-:-:S04]  /*8fa0*/  LOP3.LUT R4, R4, 0x7f, RZ, 0xc0, !PT ;  /* 0x0000007f04047812 */ /* 0x008fc800078ec0ff */
[----:B------:R-:W-:Y:S01]  /*8fb0*/  ISETP.NE.AND P1, PT, R4, RZ, PT ;  /* 0x000000ff0400720c */ /* 0x000fe20003f25270 */
[----:B--2---:R-:W-:-:S12]  /*8fc0*/  @P2 BRA `(.L_x_14508) ;  /* 0x0000000000082947 */ /* 0x004fd80003800000 */
[----:B------:R-:W2:Y:S02]  /*8fd0*/  SYNCS.PHASECHK.TRANS64.TRYWAIT P2, [R0+URZ+0x16830], R3 ;  /* 0x01683003000075a7 */ /* 0x000ea4000804017f */
[----:B--2---:R-:W-:Y:S05]  /*8fe0*/  @!P2 BRA `(.L_x_14509) ;  /* 0x000001300058a947 */ /* 0x004fea0003800000 */
.L_x_14508:
[----:B------:R-:W-:Y:S05]  /*8ff0*/  WARPSYNC.ALL ;  /* 0x0000000000007948 */ /* 0x000fea0003800000 */
[----:B-12---:R-:W-:Y:S01]  /*9000*/  VIADD R3, R2, 0xe400 ;  /* 0x0000e40002037836 */ /* 0x006fe20000000000 */
[----:B------:R-:W-:-:S04]  /*9010*/  LOP3.LUT R4, R28, 0x10000, RZ, 0xfc, !PT ;  /* 0x000100001c047812 */ /* 0x000fc800078efcff */
[----:B------:R-:W-:-:S04]  /*9020*/  SHF.R.U32.HI R3, RZ, 0x4, R3 ;  /* 0x00000004ff037819 */ /* 0x000fc80000011603 */
[----:B------:R-:W-:-:S04]  /*9030*/  LOP3.LUT R3, R3, 0x3fff, RZ, 0xc0, !PT ;  /* 0x00003fff03037812 */ /* 0x000fc800078ec0ff */
[----:B------:R-:W-:Y:S01]  /*9040*/  LOP3.LUT R6, R3, 0x10000, RZ, 0xfc, !PT ;  /* 0x0001000003067812 */ /* 0x000fe200078efcff */
[----:B------:R-:W-:Y:S02]  /*9050*/  IMAD.MOV.U32 R5, RZ, RZ, 0x40000040 ;  /* 0x40000040ff057424 */ /* 0x000fe400078e00ff */
[----:B------:R-:W-:Y:S02]  /*9060*/  IMAD.MOV.U32 R9, RZ, RZ, 0x40000040 ;  /* 0x40000040ff097424 */ /* 0x000fe400078e00ff */
[----:B------:R-:W-:Y:S01]  /*9070*/  IMAD R8, R18, 0x400, R6 ;  /* 0x0000040012087824 */ /* 0x000fe200078e0206 */
[----:B------:R-:W-:Y:S01]  /*9080*/  R2UR UR4, R4 ;  /* 0x00000000040472ca */ /* 0x000fe200000e0000 */
[----:B0----5:R-:W-:Y:S01]  /*9090*/  WARPGROUP.ARRIVE ;  /* 0x00000000000079c5 */ /* 0x021fe20000000000 */
[----:B------:R-:W-:Y:S01]  /*90a0*/  R2UR UR5, R5 ;  /* 0x00000000050572ca */ /* 0x000fe200000e0000 */
[----:B------:R0:W-:Y:S01]  /*90b0*/  STL [R1+0x24], R6 ;  /* 0x0000240601007387 */ /* 0x0001e20000100800 */
[----:B------:R-:W-:-:S02]  /*90c0*/  R2UR UR6, R8 ;  /* 0x00000000080672ca */ /* 0x000fc400000e0000 */
[----:B------:R-:W-:Y:S01]  /*90d0*/  R2UR UR7, R9 ;  /* 0x00000000090772ca */ /* 0x000fe200000e0000 */
[----:B------:R-:W-:Y:S01]  /*90e0*/  VIADD R156, R4, 0x2 ;  /* 0x00000002049c7836 */ /* 0x000fe20000000000 */
[----:B------:R-:W2:Y:S01]  /*90f0*/  LDL R89, [R1+0x4c] ;  /* 0x00004c0001597983 */ /* 0x000ea20000100800 */
[----:B------:R-:W-:Y:S02]  /*9100*/  IMAD.MOV.U32 R157, RZ, RZ, 0x40000040 ;  /* 0x40000040ff9d7424 */ /* 0x000fe400078e00ff */
[----:B------:R-:W-:Y:S01]  /*9110*/  IMAD.MOV.U32 R7, RZ, RZ, 0x40000040 ;  /* 0x40000040ff077424 */ /* 0x000fe200078e00ff */
[----:B------:R-:W2:Y:S01]  /*9120*/  LDL R97, [R1+0x28] ;  /* 0x0000280001617983 */ /* 0x000ea20000100800 */
[----:B0-----:R-:W-:-:S03]  /*9130*/  IADD3 R6, R8, 0x2, RZ ;  /* 0x0000000208067810 */ /* 0x001fc60007ffe0ff */
[----:B------:R-:W3:Y:S03]  /*9140*/  LDL R11, [R1+0x38] ;  /* 0x00003800010b7983 */ /* 0x000ee60000100800 */
[----:B------:R-:W-:Y:S01]  /*9150*/  HGMMA.64x128x16.F32 R24, gdesc[UR4], RZ, !UPT, gsb0 ;  /* 0x01e00000041879f0 */ /* 0x000fe2000c0008ff */
[----:B------:R-:W-:Y:S01]  /*9160*/  R2UR UR4, R156 ;  /* 0x000000009c0472ca */ /* 0x000fe200000e0000 */
[----:B------:R-:W4:Y:S01]  /*9170*/  LDL R95, [R1+0x20] ;  /* 0x00002000015f7983 */ /* 0x000f220000100800 */
[----:B------:R-:W-:Y:S02]  /*9180*/  R2UR UR5, R157 ;  /* 0x000000009d0572ca */ /* 0x000fe400000e0000 */
[----:B------:R-:W-:Y:S01]  /*9190*/  R2UR UR6, R6 ;  /* 0x00000000060672ca */ /* 0x000fe200000e0000 */
[----:B------:R-:W4:Y:S01]  /*91a0*/  LDL R93, [R1+0x30] ;  /* 0x00003000015d7983 */ /* 0x000f220000100800 */
[----:B------:R-:W-:Y:S01]  /*91b0*/  R2UR UR7, R7 ;  /* 0x00000000070772ca */ /* 0x000fe200000e0000 */
[----:B------:R-:W-:Y:S01]  /*91c0*/  VIADD R20, R4, 0x4 ;  /* 0x0000000404147836 */ /* 0x000fe20000000000 */
[----:B------:R-:W-:Y:S01]  /*91d0*/  MOV R7, 0x40000040 ;  /* 0x4000004000077802 */ /* 0x000fe20000000f00 */
        /* <DEDUP_REMOVED lines=11> */
[----:B------:R-:W-:Y:S02]  /*9290*/  IMAD.MOV.U32 R7, RZ, RZ, 0x40000040 ;  /* 0x40000040ff077424 */ /* 0x000fe400078e00ff */
[----:B------:R-:W-:Y:S01]  /*92a0*/  IMAD.MOV.U32 R9, RZ, RZ, 0x40000040 ;  /* 0x40000040ff097424 */ /* 0x000fe200078e00ff */
[----:B------:R-:W-:Y:S02]  /*92b0*/  WARPGROUP.DEPBAR.LE gsb0, 0x0 ;  /* 0x00008000000079c5 */ /* 0x000fe40000010000 */
[----:B------:R-:W-:-:S06]  /*92c0*/  WARPGROUP.ARRIVE ;  /* 0x00000000000079c5 */ /* 0x000fcc0000000000 */
[----:B------:R-:W-:Y:S01]  /*92d0*/  HGMMA.64x128x16.F32 R24, gdesc[UR4], R24, gsb0 ;  /* 0x01e00000041879f0 */ /* 0x000fe20008000818 */
[----:B------:R-:W-:Y:S02]  /*92e0*/  R2UR UR4, R6 ;  /* 0x00000000060472ca */ /* 0x000fe400000e0000 */
[----:B------:R-:W-:Y:S02]  /*92f0*/  R2UR UR5, R7 ;  /* 0x00000000070572ca */ /* 0x000fe400000e0000 */
[----:B------:R-:W-:Y:S02]  /*9300*/  R2UR UR6, R8 ;  /* 0x00000000080672ca */ /* 0x000fe400000e0000 */
[----:B------:R-:W-:Y:S02]  /*9310*/  R2UR UR7, R9 ;  /* 0x00000000090772ca */ /* 0x000fe400000e0000 */
[----:B------:R-:W0:Y:S01]  /*9320*/  LDC R9, c[0x0][0x448] ;  /* 0x00011200ff097b82 */ /* 0x000e220000000800 */
[----:B------:R-:W-:-:S02]  /*9330*/  WARPGROUP.DEPBAR.LE gsb0, 0x0 ;  /* 0x00008000000079c5 */ /* 0x000fc40000010000 */
[----:B------:R-:W-:-:S08]  /*9340*/  WARPGROUP.ARRIVE ;  /* 0x00000000000079c5 */ /* 0x000fd00000000000 */
[----:B------:R-:W-:Y:S01]  /*9350*/  HGMMA.64x128x16.F32 R24, gdesc[UR4], R24, gsb0 ;  /* 0x01e00000041879f0 */ /* 0x000fe20008000818 */
[----:B0-----:R-:W-:Y:S01]  /*9360*/  ISETP.NE.AND P2, PT, R9, 0x1, PT ;  /* 0x000000010900780c */ /* 0x001fe20003f45270 */
[----:B------:R-:W-:Y:S01]  /*9370*/  ULDC UR4, c[0x0][0x9d8] ;  /* 0x0002760000047ab9 */ /* 0x000fe20000000800 */
[----:B--2---:R-:W-:Y:S01]  /*9380*/  IMAD.IADD R91, R89, 0x1, R97 ;  /* 0x00000001595b7824 */ /* 0x004fe200078e0261 */
[----:B------:R-:W-:Y:S01]  /*9390*/  MOV R89, 0xffffff80 ;  /* 0xffffff8000597802 */ /* 0x000fe20000000f00 */
[----:B------:R-:W-:Y:S01]  /*93a0*/  ULDC UR5, c[0x0][0x988] ;  /* 0x0002620000057ab9 */ /* 0x000fe20000000800 */
[----:B------:R-:W-:Y:S01]  /*93b0*/  @!P1 VIADD R0, R0, 0x16840 ;  /* 0x0001684000009836 */ /* 0x000fe20000000000 */
[----:B------:R-:W-:Y:S01]  /*93c0*/  ULDC UR6, c[0x0][0x988] ;  /* 0x0002620000067ab9 */ /* 0x000fe20000000800 */
[----:B------:R-:W-:Y:S01]  /*93d0*/  ULDC UR7, c[0x0][0x988] ;  /* 0x0002620000077ab9 */ /* 0x000fe20000000800 */
[----:B------:R-:W-:-:S05]  /*93e0*/  IMAD R89, R88, R89, 0x80 ;  /* 0x0000008058597424 */ /* 0x000fca00078e0259 */
[C-C-:B---3--:R-:W-:Y:S02]  /*93f0*/  IADD3 R108, -R11.reuse, 0x1, R89.reuse ;  /* 0x000000010b6c7810 */ /* 0x148fe40007ffe159 */
[----:B----4-:R-:W-:Y:S02]  /*9400*/  IADD3 R89, -R11, R93, R89 ;  /* 0x0000005d0b597210 */ /* 0x010fe40007ffe159 */
[----:B------:R-:W-:Y:S01]  /*9410*/  IADD3 R108, -R95, R108, R93 ;  /* 0x0000006c5f6c7210 */ /* 0x000fe20007ffe15d */
[----:B------:R-:W-:Y:S02]  /*9420*/  WARPGROUP.DEPBAR.LE gsb0, 0x0 ;  /* 0x00008000000079c5 */ /* 0x000fe40000010000 */
[----:B------:R-:W-:Y:S01]  /*9430*/  FMUL.FTZ R14, R33, UR4 ;  /* 0x00000004210e7c20 */ /* 0x000fe20008410000 */
[----:B------:R-:W-:Y:S02]  /*9440*/  FMUL.FTZ R33, R48, UR4 ;  /* 0x0000000430217c20 */ /* 0x000fe40008410000 */
[----:B------:R-:W0:Y:S01]  /*9450*/  @P2 LDC R48, c[0x0][0x44c] ;  /* 0x00011300ff302b82 */ /* 0x000e220000000800 */
[----:B------:R-:W-:Y:S01]  /*9460*/  FMUL.FTZ R3, R24, UR4 ;  /* 0x0000000418037c20 */ /* 0x000fe20008410000 */
[----:B------:R-:W-:Y:S01]  /*9470*/  FMUL.FTZ R24, R37, UR4 ;  /* 0x0000000425187c20 */ /* 0x000fe20008410000 */
[----:B------:R-:W-:-:S05]  /*9480*/  FMUL.FTZ R37, R52, UR4 ;  /* 0x0000000434257c20 */ /* 0x000fca0008410000 */
[----:B------:R-:W1:Y:S01]  /*9490*/  @P2 LDC R52, c[0x0][0x450] ;  /* 0x00011400ff342b82 */ /* 0x000e620000000800 */
[----:B0-----:R-:W-:-:S05]  /*94a0*/  @P2 IMAD.HI.U32 R9, R91, R48, RZ ;  /* 0x000000305b092227 */ /* 0x001fca00078e00ff */
[----:B-1----:R-:W-:-:S05]  /*94b0*/  @P2 SHF.R.U32.HI R91, RZ, R52, R9 ;  /* 0x00000034ff5b2219 */ /* 0x002fca0000011609 */
[----:B------:R-:W0:Y:S01]  /*94c0*/  SHFL.IDX PT, R9, R91, 0x1, 0x1c1f ;  /* 0x003c1f005b097f89 */ /* 0x000e2200000e0000 */
[----:B------:R-:W-:Y:S01]  /*94d0*/  FMUL.FTZ R110, R26, UR4 ;  /* 0x000000041a6e7c20 */ /* 0x000fe20008410000 */
[----:B------:R-:W-:Y:S01]  /*94e0*/  FMUL.FTZ R112, R27, UR4 ;  /* 0x000000041b707c20 */ /* 0x000fe20008410000 */
[----:B------:R-:W-:Y:S01]  /*94f0*/  FMUL.FTZ R114, R30, UR4 ;  /* 0x000000041e727c20 */ /* 0x000fe20008410000 */
[----:B------:R-:W-:-:S03]  /*9500*/  FMUL.FTZ R106, R31, UR4 ;  /* 0x000000041f6a7c20 */ /* 0x000fc60008410000 */
[----:B------:R-:W1:Y:S01]  /*9510*/  MUFU.TANH R110, R110 ;  /* 0x0000006e006e7308 */ /* 0x000e620000002400 */
[----:B------:R-:W-:-:S07]  /*9520*/  FMUL.FTZ R102, R34, UR4 ;  /* 0x0000000422667c20 */ /* 0x000fce0008410000 */
[----:B------:R-:W2:Y:S01]  /*9530*/  MUFU.TANH R112, R112 ;  /* 0x0000007000707308 */ /* 0x000ea20000002400 */
[----:B------:R-:W-:-:S07]  /*9540*/  FMUL.FTZ R100, R35, UR4 ;  /* 0x0000000423647c20 */ /* 0x000fce0008410000 */
[----:B------:R-:W3:Y:S01]  /*9550*/  MUFU.TANH R114, R114 ;  /* 0x0000007200727308 */ /* 0x000ee20000002400 */
[----:B0-----:R-:W-:Y:S01]  /*9560*/  VIADDMNMX R9, R9, R108, R89, PT ;  /* 0x0000006c09097246 */ /* 0x001fe20003800159 */
[----:B------:R-:W-:-:S06]  /*9570*/  FMUL.FTZ R104, R38, UR4 ;  /* 0x0000000426687c20 */ /* 0x000fcc0008410000 */
[----:B------:R-:W0:Y:S01]  /*9580*/  MUFU.TANH R106, R106 ;  /* 0x0000006a006a7308 */ /* 0x000e220000002400 */
[C---:B------:R-:W-:Y:S02]  /*9590*/  ISETP.GT.AND P4, PT, R9.reuse, RZ, PT ;  /* 0x000000ff0900720c */ /* 0x040fe40003f84270 */
[----:B------:R-:W-:-:S05]  /*95a0*/  ISETP.GT.AND P5, PT, R9, 0x1, PT ;  /* 0x000000010900780c */ /* 0x000fca0003fa4270 */
[----:B------:R-:W4:Y:S01]  /*95b0*/  MUFU.TANH R102, R102 ;  /* 0x0000006600667308 */ /* 0x000f220000002400 */
[----:B------:R-:W-:Y:S01]  /*95c0*/  ISETP.GT.AND P3, PT, R9, 0x8, PT ;  /* 0x000000080900780c */ /* 0x000fe20003f64270 */
[----:B------:R-:W-:Y:S01]  /*95d0*/  FMUL.FTZ R98, R39, UR4 ;  /* 0x0000000427627c20 */ /* 0x000fe20008410000 */
[----:B-1----:R-:W-:Y:S02]  /*95e0*/  FSEL R110, R110, -INF , P4 ;  /* 0xff8000006e6e7808 */ /* 0x002fe40002000000 */
[----:B--2---:R-:W-:-:S03]  /*95f0*/  FSEL R112, R112, -INF , P5 ;  /* 0xff80000070707808 */ /* 0x004fc60002800000 */
[----:B------:R-:W1:Y:S01]  /*9600*/  MUFU.TANH R100, R100 ;  /* 0x0000006400647308 */ /* 0x000e620000002400 */
[----:B------:R-:W-:Y:S01]  /*9610*/  ISETP.GT.AND P4, PT, R9, 0x9, PT ;  /* 0x000000090900780c */ /* 0x000fe20003f84270 */
[----:B------:R-:W-:Y:S01]  /*9620*/  FMUL.FTZ R30, R42, UR4 ;  /* 0x000000042a1e7c20 */ /* 0x000fe20008410000 */
[----:B---3--:R-:W-:Y:S02]  /*9630*/  FSEL R114, R114, -INF , P3 ;  /* 0xff80000072727808 */ /* 0x008fe40001800000 */
[----:B------:R-:W-:-:S03]  /*9640*/  FMNMX.FTZ R11, R110, R112, !PT ;  /* 0x000000706e0b7209 */ /* 0x000fc60007810000 */
[----:B------:R-:W2:Y:S01]  /*9650*/  MUFU.TANH R104, R104 ;  /* 0x0000006800687308 */ /* 0x000ea20000002400 */
[----:B------:R-:W-:Y:S01]  /*9660*/  ISETP.GT.AND P3, PT, R9, 0x10, PT ;  /* 0x000000100900780c */ /* 0x000fe20003f64270 */
[----:B------:R-:W-:Y:S01]  /*9670*/  FMUL.FTZ R26, R43, UR4 ;  /* 0x000000042b1a7c20 */ /* 0x000fe20008410000 */
[----:B0-----:R-:W-:Y:S02]  /*9680*/  FSEL R106, R106, -INF , P4 ;  /* 0xff8000006a6a7808 */ /* 0x001fe40002000000 */
[----:B------:R-:W-:-:S03]  /*9690*/  FMNMX.FTZ R11, R114, R11, !PT ;  /* 0x0000000b720b7209 */ /* 0x000fc60007810000 */
[----:B------:R-:W0:Y:S01]  /*96a0*/  MUFU.TANH R98, R98 ;  /* 0x0000006200627308 */ /* 0x000e220000002400 */
[----:B------:R-:W-:Y:S01]  /*96b0*/  ISETP.GT.AND P4, PT, R9, 0x11, PT ;  /* 0x000000110900780c */ /* 0x000fe20003f84270 */
[----:B------:R-:W-:Y:S01]  /*96c0*/  FMUL.FTZ R38, R46, UR4 ;  /* 0x000000042e267c20 */ /* 0x000fe20008410000 */
[----:B----4-:R-:W-:Y:S02]  /*96d0*/  FSEL R102, R102, -INF , P3 ;  /* 0xff80000066667808 */ /* 0x010fe40001800000 */
[----:B------:R-:W-:-:S03]  /*96e0*/  FMNMX.FTZ R11, R106, R11, !PT ;  /* 0x0000000b6a0b7209 */ /* 0x000fc60007810000 */
[----:B------:R-:W3:Y:S01]  /*96f0*/  MUFU.TANH R30, R30 ;  /* 0x0000001e001e7308 */ /* 0x000ee20000002400 */
[----:B------:R-:W-:Y:S01]  /*9700*/  ISETP.GT.AND P3, PT, R9, 0x18, PT ;  /* 0x000000180900780c */ /* 0x000fe20003f64270 */
[----:B------:R-:W-:Y:S01]  /*9710*/  FMUL.FTZ R34, R47, UR4 ;  /* 0x000000042f227c20 */ /* 0x000fe20008410000 */
[----:B-1----:R-:W-:Y:S02]  /*9720*/  FSEL R100, R100, -INF , P4 ;  /* 0xff80000064647808 */ /* 0x002fe40002000000 */
[----:B------:R-:W-:-:S03]  /*9730*/  FMNMX.FTZ R11, R102, R11, !PT ;  /* 0x0000000b660b7209 */ /* 0x000fc60007810000 */
[----:B------:R-:W1:Y:S01]  /*9740*/  MUFU.TANH R26, R26 ;  /* 0x0000001a001a7308 */ /* 0x000e620000002400 */
[----:B------:R-:W-:Y:S01]  /*9750*/  ISETP.GT.AND P4, PT, R9, 0x19, PT ;  /* 0x000000190900780c */ /* 0x000fe20003f84270 */
[----:B------:R-:W-:Y:S01]  /*9760*/  FMUL.FTZ R42, R50, UR4 ;  /* 0x00000004322a7c20 */ /* 0x000fe20008410000 */
[----:B--2---:R-:W-:Y:S02]  /*9770*/  FSEL R104, R104, -INF , P3 ;  /* 0xff80000068687808 */ /* 0x004fe40001800000 */
        /* <DEDUP_REMOVED lines=9> */
[----:B---3--:R-:W-:Y:S02]  /*9810*/  FSEL R30, R30, -INF , P3 ;  /* 0xff8000001e1e7808 */ /* 0x008fe40001800000 */
        /* <DEDUP_REMOVED lines=17> */
[----:B------:R-:W-:Y:S01]  /*9930*/  FMUL.FTZ R10, R28, UR4 ;  /* 0x000000041c0a7c20 */ /* 0x000fe20008410000 */
[----:B------:R-:W-:Y:S01]  /*9940*/  FMUL.FTZ R28, R41, UR4 ;  /* 0x00000004291c7c20 */ /* 0x000fe20008410000 */
[----:B------:R-:W-:Y:S01]  /*9950*/  FMUL.FTZ R41, R56, UR4 ;  /* 0x0000000438297c20 */ /* 0x000fe20008410000 */
[----:B------:R-:W-:Y:S01]  /*9960*/  ISETP.GT.AND P4, PT, R9, 0x31, PT ;  /* 0x000000310900780c */ /* 0x000fe20003f84270 */
[----:B------:R-:W-:Y:S01]  /*9970*/  FMUL.FTZ R56, R62, UR4 ;  /* 0x000000043e387c20 */ /* 0x000fe20008410000 */
[----:B---3--:R-:W-:Y:S02]  /*9980*/  FSEL R42, R42, -INF , P3 ;  /* 0xff8000002a2a7808 */ /* 0x008fe40001800000 */
[----:B------:R-:W3:Y:S01]  /*9990*/  MUFU.TANH R52, R52 ;  /* 0x0000003400347308 */ /* 0x000ee20000002400 */
[----:B------:R-:W-:Y:S01]  /*99a0*/  FMNMX.FTZ R27, R34, R27, !PT ;  /* 0x0000001b221b7209 */ /* 0x000fe20007810000 */
[----:B------:R-:W-:Y:S01]  /*99b0*/  FMUL.FTZ R58, R63, UR4 ;  /* 0x000000043f3a7c20 */ /* 0x000fe20008410000 */
[----:B------:R-:W-:-:S02]  /*99c0*/  ISETP.GT.AND P3, PT, R9, 0x38, PT ;  /* 0x000000380900780c */ /* 0x000fc40003f64270 */
[----:B-1----:R-:W-:Y:S02]  /*99d0*/  FSEL R46, R46, -INF , P4 ;  /* 0xff8000002e2e7808 */ /* 0x002fe40002000000 */
[----:B------:R-:W-:Y:S01]  /*99e0*/  FMNMX.FTZ R27, R42, R27, !PT ;  /* 0x0000001b2a1b7209 */ /* 0x000fe20007810000 */
        /* <DEDUP_REMOVED lines=21> */
[----:B------:R-:W-:Y:S02]  /*9b40*/  ISETP.GT.AND P4, PT, R9, 0x49, PT ;  /* 0x000000490900780c */ /* 0x000fe40003f84270 */
[----:B--2---:R-:W-:Y:S02]  /*9b50*/  FSEL R56, R56, -INF , P3 ;  /* 0xff80000038387808 */ /* 0x004fe40001800000 */
[----:B------:R-:W-:-:S03]  /*9b60*/  FMNMX.FTZ R27, R54, R27, !PT ;  /* 0x0000001b361b7209 */ /* 0x000fc60007810000 */
[----:B------:R-:W2:Y:S01]  /*9b70*/  MUFU.TANH R70, R70 ;  /* 0x0000004600467308 */ /* 0x000ea20000002400 */
[----:B------:R-:W-:Y:S01]  /*9b80*/  FMUL.FTZ R74, R74, UR4 ;  /* 0x000000044a4a7c20 */ /* 0x000fe20008410000 */
[----:B------:R-:W-:Y:S01]  /*9b90*/  ISETP.GT.AND P3, PT, R9, 0x50, PT ;  /* 0x000000500900780c */ /* 0x000fe20003f64270 */
[----:B------:R-:W-:Y:S01]  /*9ba0*/  FMUL.FTZ R75, R75, UR4 ;  /* 0x000000044b4b7c20 */ /* 0x000fe20008410000 */
[----:B0-----:R-:W-:Y:S02]  /*9bb0*/  FSEL R58, R58, -INF , P4 ;  /* 0xff8000003a3a7808 */ /* 0x001fe40002000000 */
[----:B------:R-:W-:Y:S02]  /*9bc0*/  FMNMX.FTZ R27, R56, R27, !PT ;  /* 0x0000001b381b7209 */ /* 0x000fe40007810000 */
[----:B------:R-:W0:Y:S01]  /*9bd0*/  MUFU.TANH R11, R11 ;  /* 0x0000000b000b7308 */ /* 0x000e220000002400 */
[----:B------:R-:W-:Y:S02]  /*9be0*/  ISETP.GT.AND P4, PT, R9, 0x51, PT ;  /* 0x000000510900780c */ /* 0x000fe40003f84270 */
[----:B---3--:R-:W-:-:S02]  /*9bf0*/  FSEL R62, R62, -INF , P3 ;  /* 0xff8000003e3e7808 */ /* 0x008fc40001800000 */
[----:B------:R-:W-:-:S03]  /*9c00*/  FMNMX.FTZ R27, R58, R27, !PT ;  /* 0x0000001b3a1b7209 */ /* 0x000fc60007810000 */
[----:B------:R0:W-:Y:S01]  /*9c10*/  MUFU.TANH R31, R74 ;  /* 0x0000004a001f7308 */ /* 0x0001e20000002400 */
[----:B------:R-:W-:Y:S01]  /*9c20*/  FMUL.FTZ R78, R78, UR4 ;  /* 0x000000044e4e7c20 */ /* 0x000fe20008410000 */
[----:B------:R-:W-:Y:S01]  /*9c30*/  ISETP.GT.AND P3, PT, R9, 0x58, PT ;  /* 0x000000580900780c */ /* 0x000fe20003f64270 */
[----:B------:R-:W-:Y:S01]  /*9c40*/  FMUL.FTZ R79, R79, UR4 ;  /* 0x000000044f4f7c20 */ /* 0x000fe20008410000 */
[----:B-1----:R-:W-:Y:S02]  /*9c50*/  FSEL R66, R66, -INF , P4 ;  /* 0xff80000042427808 */ /* 0x002fe40002000000 */
[----:B------:R-:W-:Y:S02]  /*9c60*/  FMNMX.FTZ R27, R62, R27, !PT ;  /* 0x0000001b3e1b7209 */ /* 0x000fe40007810000 */
[----:B------:R-:W1:Y:S01]  /*9c70*/  MUFU.TANH R75, R75 ;  /* 0x0000004b004b7308 */ /* 0x000e620000002400 */
[----:B------:R-:W-:Y:S02]  /*9c80*/  ISETP.GT.AND P4, PT, R9, 0x59, PT ;  /* 0x000000590900780c */ /* 0x000fe40003f84270 */
[----:B--2---:R-:W-:-:S02]  /*9c90*/  FSEL R70, R70, -INF , P3 ;  /* 0xff80000046467808 */ /* 0x004fc40001800000 */
[----:B------:R-:W-:-:S03]  /*9ca0*/  FMNMX.FTZ R27, R66, R27, !PT ;  /* 0x0000001b421b7209 */ /* 0x000fc60007810000 */
[----:B------:R1:W2:Y:S01]  /*9cb0*/  MUFU.TANH R35, R78 ;  /* 0x0000004e00237308 */ /* 0x0002a20000002400 */
[----:B------:R-:W-:Y:S01]  /*9cc0*/  FMUL.FTZ R82, R82, UR4 ;  /* 0x0000000452527c20 */ /* 0x000fe20008410000 */
[----:B------:R-:W-:Y:S01]  /*9cd0*/  ISETP.GT.AND P3, PT, R9, 0x60, PT ;  /* 0x000000600900780c */ /* 0x000fe20003f64270 */
[----:B------:R-:W-:Y:S01]  /*9ce0*/  FMUL.FTZ R83, R83, UR4 ;  /* 0x0000000453537c20 */ /* 0x000fe20008410000 */
[----:B0-----:R-:W-:Y:S02]  /*9cf0*/  FSEL R74, R11, -INF , P4 ;  /* 0xff8000000b4a7808 */ /* 0x001fe40002000000 */
[----:B------:R-:W-:Y:S02]  /*9d00*/  FMNMX.FTZ R27, R70, R27, !PT ;  /* 0x0000001b461b7209 */ /* 0x000fe40007810000 */
[----:B------:R-:W0:Y:S01]  /*9d10*/  MUFU.TANH R79, R79 ;  /* 0x0000004f004f7308 */ /* 0x000e220000002400 */
[----:B------:R-:W-:Y:S01]  /*9d20*/  ISETP.GT.AND P4, PT, R9, 0x61, PT ;  /* 0x000000610900780c */ /* 0x000fe20003f84270 */
[----:B------:R-:W-:Y:S01]  /*9d30*/  FMUL.FTZ R11, R86, UR4 ;  /* 0x00000004560b7c20 */ /* 0x000fe20008410000 */
[----:B------:R-:W-:-:S05]  /*9d40*/  FMNMX.FTZ R27, R74, R27, !PT ;  /* 0x0000001b4a1b7209 */ /* 0x000fca0007810000 */
[----:B------:R3:W4:Y:S01]  /*9d50*/  MUFU.TANH R39, R82 ;  /* 0x0000005200277308 */ /* 0x0007220000002400 */
[----:B-1----:R-:W-:Y:S01]  /*9d60*/  FSEL R78, R75, -INF , P4 ;  /* 0xff8000004b4e7808 */ /* 0x002fe20002000000 */
[----:B------:R-:W-:Y:S01]  /*9d70*/  FMUL.FTZ R87, R87, UR4 ;  /* 0x0000000457577c20 */ /* 0x000fe20008410000 */
[----:B---3--:R-:W-:-:S05]  /*9d80*/  FSEL R82, R31, -INF , P3 ;  /* 0xff8000001f527808 */ /* 0x008fca0001800000 */
[----:B------:R-:W1:Y:S01]  /*9d90*/  MUFU.TANH R83, R83 ;  /* 0x0000005300537308 */ /* 0x000e620000002400 */
[C---:B------:R-:W-:Y:S02]  /*9da0*/  ISETP.GT.AND P3, PT, R9.reuse, 0x68, PT ;  /* 0x000000680900780c */ /* 0x040fe40003f64270 */
[----:B------:R-:W-:Y:S02]  /*9db0*/  FMNMX.FTZ R27, R82, R27, !PT ;  /* 0x0000001b521b7209 */ /* 0x000fe40007810000 */
[----:B------:R-:W-:Y:S02]  /*9dc0*/  ISETP.GT.AND P4, PT, R9, 0x69, PT ;  /* 0x000000690900780c */ /* 0x000fe40003f84270 */
[----:B--2---:R-:W-:Y:S01]  /*9dd0*/  FSEL R86, R35, -INF , P3 ;  /* 0xff80000023567808 */ /* 0x004fe20001800000 */
[----:B------:R-:W2:Y:S01]  /*9de0*/  MUFU.TANH R11, R11 ;  /* 0x0000000b000b7308 */ /* 0x000ea20000002400 */
[----:B------:R-:W-:Y:S01]  /*9df0*/  FMNMX.FTZ R27, R78, R27, !PT ;  /* 0x0000001b4e1b7209 */ /* 0x000fe20007810000 */
[----:B------:R-:W-:Y:S01]  /*9e00*/  FMUL.FTZ R15, R36, UR4 ;  /* 0x00000004240f7c20 */ /* 0x000fe20008410000 */
[----:B------:R-:W-:-:S02]  /*9e10*/  ISETP.GT.AND P3, PT, R9, 0x70, PT ;  /* 0x000000700900780c */ /* 0x000fc40003f64270 */
[----:B0-----:R-:W-:Y:S02]  /*9e20*/  FSEL R90, R79, -INF , P4 ;  /* 0xff8000004f5a7808 */ /* 0x001fe40002000000 */
[----:B------:R-:W-:Y:S01]  /*9e30*/  FMNMX.FTZ R27, R86, R27, !PT ;  /* 0x0000001b561b7209 */ /* 0x000fe20007810000 */
[----:B------:R-:W0:Y:S01]  /*9e40*/  MUFU.TANH R87, R87 ;  /* 0x0000005700577308 */ /* 0x000e220000002400 */
[----:B------:R-:W-:Y:S01]  /*9e50*/  FMUL.FTZ R36, R49, UR4 ;  /* 0x0000000431247c20 */ /* 0x000fe20008410000 */
[----:B------:R-:W-:Y:S01]  /*9e60*/  FMUL.FTZ R49, R60, UR4 ;  /* 0x000000043c317c20 */ /* 0x000fe20008410000 */
[----:B------:R-:W-:Y:S02]  /*9e70*/  ISETP.GT.AND P4, PT, R9, 0x71, PT ;  /* 0x000000710900780c */ /* 0x000fe40003f84270 */
[----:B----4-:R-:W-:Y:S02]  /*9e80*/  FSEL R60, R39, -INF , P3 ;  /* 0xff800000273c7808 */ /* 0x010fe40001800000 */
[----:B------:R-:W-:-:S02]  /*9e90*/  FMNMX.FTZ R27, R90, R27, !PT ;  /* 0x0000001b5a1b7209 */ /* 0x000fc40007810000 */
[----:B------:R-:W-:Y:S02]  /*9ea0*/  ISETP.GT.AND P3, PT, R9, 0x78, PT ;  /* 0x000000780900780c */ /* 0x000fe40003f64270 */
[----:B-1----:R-:W-:Y:S02]  /*9eb0*/  FSEL R96, R83, -INF , P4 ;  /* 0xff80000053607808 */ /* 0x002fe40002000000 */
[----:B------:R-:W-:Y:S02]  /*9ec0*/  FMNMX.FTZ R27, R60, R27, !PT ;  /* 0x0000001b3c1b7209 */ /* 0x000fe40007810000 */
[----:B------:R-:W-:Y:S02]  /*9ed0*/  ISETP.GT.AND P4, PT, R9, 0x79, PT ;  /* 0x000000790900780c */ /* 0x000fe40003f84270 */
[----:B--2---:R-:W-:Y:S02]  /*9ee0*/  FSEL R94, R11, -INF , P3 ;  /* 0xff8000000b5e7808 */ /* 0x004fe40001800000 */
[----:B------:R-:W-:-:S02]  /*9ef0*/  FMNMX.FTZ R27, R96, R27, !PT ;  /* 0x0000001b601b7209 */ /* 0x000fc40007810000 */
[----:B0-----:R-:W-:Y:S02]  /*9f00*/  FSEL R92, R87, -INF , P4 ;  /* 0xff800000575c7808 */ /* 0x001fe40002000000 */
[----:B------:R-:W-:-:S04]  /*9f10*/  FMNMX.FTZ R9, R94, R27, !PT ;  /* 0x0000001b5e097209 */ /* 0x000fc80007810000 */
[----:B------:R-:W-:Y:S01]  /*9f20*/  FMNMX.FTZ R9, R92, R9, !PT ;  /* 0x000000095c097209 */ /* 0x000fe20007810000 */
[----:B------:R-:W-:-:S04]  /*9f30*/  FMUL.FTZ R27, R64, UR4 ;  /* 0x00000004401b7c20 */ /* 0x000fc80008410000 */
[----:B------:R-:W0:Y:S01]  /*9f40*/  SHFL.BFLY PT, R64, R9, 0x2, 0x1f ;  /* 0x0c401f0009407f89 */ /* 0x000e2200000e0000 */
[----:B------:R-:W-:-:S03]  /*9f50*/  FMUL.FTZ R35, R65, UR4 ;  /* 0x0000000441237c20 */ /* 0x000fc60008410000 */
[----:B------:R-:W1:Y:S01]  /*9f60*/  SHFL.IDX PT, R65, R91, RZ, 0x1c1f ;  /* 0x001c1fff5b417589 */ /* 0x000e6200000e0000 */
[----:B------:R-:W-:Y:S01]  /*9f70*/  FMUL.FTZ R8, R25, UR4 ;  /* 0x0000000419087c20 */ /* 0x000fe20008410000 */
[----:B0-----:R-:W-:-:S05]  /*9f80*/  FMNMX.FTZ R64, R9, R64, !PT ;  /* 0x0000004009407209 */ /* 0x001fca0007810000 */
[----:B------:R-:W0:Y:S01]  /*9f90*/  SHFL.BFLY PT, R11, R64, 0x1, 0x1f ;  /* 0x0c201f00400b7f89 */ /* 0x000e2200000e0000 */
[----:B------:R-:W2:Y:S01]  /*9fa0*/  MUFU.TANH R3, R3 ;  /* 0x0000000300037308 */ /* 0x000ea20000002400 */
[----:B------:R-:W-:Y:S01]  /*9fb0*/  FMUL.FTZ R12, R29, UR4 ;  /* 0x000000041d0c7c20 */ /* 0x000fe20008410000 */
[----:B------:R-:W-:-:S06]  /*9fc0*/  FMUL.FTZ R13, R32, UR4 ;  /* 0x00000004200d7c20 */ /* 0x000fcc0008410000 */
[----:B------:R-:W3:Y:S01]  /*9fd0*/  MUFU.TANH R8, R8 ;  /* 0x0000000800087308 */ /* 0x000ee20000002400 */
[----:B------:R-:W-:Y:S01]  /*9fe0*/  IMAD.U32 R9, RZ, RZ, UR5 ;  /* 0x00000005ff097e24 */ /* 0x000fe2000f8e00ff */
[----:B-1----:R-:W-:-:S06]  /*9ff0*/  VIADDMNMX R65, R65, R108, R89, PT ;  /* 0x0000006c41417246 */ /* 0x002fcc0003800159 */
[----:B------:R-:W1:Y:S01]  /*a000*/  MUFU.TANH R10, R10 ;  /* 0x0000000a000a7308 */ /* 0x000e620000002400 */
[----:B------:R-:W-:Y:S01]  /*a010*/  FMUL.FTZ R51, R61, UR4 ;  /* 0x000000043d337c20 */ /* 0x000fe20008410000 */
[----:B0-----:R-:W-:-:S06]  /*a020*/  FMNMX.FTZ R11, R64, R11, !PT ;  /* 0x0000000b400b7209 */ /* 0x001fcc0007810000 */
[----:B------:R-:W0:Y:S01]  /*a030*/  MUFU.TANH R12, R12 ;  /* 0x0000000c000c7308 */ /* 0x000e220000002400 */
[----:B------:R-:W-:Y:S01]  /*a040*/  ISETP.GT.AND P4, PT, R65, RZ, PT ;  /* 0x000000ff4100720c */ /* 0x000fe20003f84270 */
[----:B------:R-:W-:Y:S01]  /*a050*/  FMUL.FTZ R31, R68, UR4 ;  /* 0x00000004441f7c20 */ /* 0x000fe20008410000 */
[C---:B------:R-:W-:Y:S01]  /*a060*/  FSETP.NEU.FTZ.AND P3, PT, R11.reuse, -INF , PT ;  /* 0xff8000000b00780b */ /* 0x040fe20003f7d000 */
[----:B------:R-:W-:Y:S01]  /*a070*/  FMUL.FTZ R61, R11, R9 ;  /* 0x000000090b3d7220 */ /* 0x000fe20000410000 */
[----:B------:R-:W-:-:S03]  /*a080*/  ISETP.GT.AND P5, PT, R65, 0x1, PT ;  /* 0x000000014100780c */ /* 0x000fc60003fa4270 */
[----:B------:R-:W-:Y:S01]  /*a090*/  MUFU.TANH R14, R14 ;  /* 0x0000000e000e7308 */ /* 0x000fe20000002400 */
[----:B------:R-:W-:Y:S01]  /*a0a0*/  FSEL R61, R61, RZ, P3 ;  /* 0x000000ff3d3d7208 */ /* 0x000fe20001800000 */
[----:B------:R-:W-:Y:S01]  /*a0b0*/  FMUL.FTZ R39, R72, UR4 ;  /* 0x0000000448277c20 */ /* 0x000fe20008410000 */
[----:B------:R-:W-:Y:S01]  /*a0c0*/  ISETP.GT.AND P3, PT, R65, 0x8, PT ;  /* 0x000000084100780c */ /* 0x000fe20003f64270 */
[----:B------:R-:W-:-:S04]  /*a0d0*/  FMUL.FTZ R25, R40, UR4 ;  /* 0x0000000428197c20 */ /* 0x000fc80008410000 */
[----:B------:R-:W4:Y:S01]  /*a0e0*/  MUFU.TANH R13, R13 ;  /* 0x0000000d000d7308 */ /* 0x000f220000002400 */
[----:B--2---:R-:W-:Y:S01]  /*a0f0*/  FSEL R68, R3, -INF , P4 ;  /* 0xff80000003447808 */ /* 0x004fe20002000000 */
[----:B------:R-:W-:Y:S01]  /*a100*/  FMUL.FTZ R32, R45, UR4 ;  /* 0x000000042d207c20 */ /* 0x000fe20008410000 */
[----:B---3--:R-:W-:-:S05]  /*a110*/  FSEL R8, R8, -INF , P5 ;  /* 0xff80000008087808 */ /* 0x008fca0002800000 */
[----:B------:R-:W2:Y:S01]  /*a120*/  MUFU.TANH R15, R15 ;  /* 0x0000000f000f7308 */ /* 0x000ea20000002400 */
[----:B------:R-:W-:Y:S01]  /*a130*/  ISETP.GT.AND P4, PT, R65, 0x9, PT ;  /* 0x000000094100780c */ /* 0x000fe20003f84270 */
[----:B------:R-:W-:Y:S01]  /*a140*/  FMUL.FTZ R55, R80, UR4 ;  /* 0x0000000450377c20 */ /* 0x000fe20008410000 */
[----:B-1----:R-:W-:-:S05]  /*a150*/  FSEL R72, R10, -INF , P3 ;  /* 0xff8000000a487808 */ /* 0x002fca0001800000 */
[----:B------:R-:W1:Y:S01]  /*a160*/  MUFU.TANH R24, R24 ;  /* 0x0000001800187308 */ /* 0x000e620000002400 */
[----:B------:R-:W-:Y:S01]  /*a170*/  FMNMX.FTZ R3, R68, R8, !PT ;  /* 0x0000000844037209 */ /* 0x000fe20007810000 */
[----:B------:R-:W-:Y:S01]  /*a180*/  FMUL.FTZ R45, R76, UR4 ;  /* 0x000000044c2d7c20 */ /* 0x000fe20008410000 */
[----:B------:R-:W-:Y:S01]  /*a190*/  ISETP.GT.AND P3, PT, R65, 0x10, PT ;  /* 0x000000104100780c */ /* 0x000fe20003f64270 */
[----:B------:R-:W-:Y:S01]  /*a1a0*/  FMUL.FTZ R29, R44, UR4 ;  /* 0x000000042c1d7c20 */ /* 0x000fe20008410000 */
[----:B0-----:R-:W-:-:S03]  /*a1b0*/  FSEL R76, R12, -INF , P4 ;  /* 0xff8000000c4c7808 */ /* 0x001fc60002000000 */
[----:B------:R-:W-:Y:S01]  /*a1c0*/  MUFU.TANH R28, R28 ;  /* 0x0000001c001c7308 */ /* 0x000fe20000002400 */
[----:B------:R-:W-:Y:S01]  /*a1d0*/  FMNMX.FTZ R3, R72, R3, !PT ;  /* 0x0000000348037209 */ /* 0x000fe20007810000 */
[----:B------:R-:W-:Y:S01]  /*a1e0*/  FMUL.FTZ R59, R84, UR4 ;  /* 0x00000004543b7c20 */ /* 0x000fe20008410000 */
[----:B------:R-:W-:-:S05]  /*a1f0*/  ISETP.GT.AND P4, PT, R65, 0x11, PT ;  /* 0x000000114100780c */ /* 0x000fca0003f84270 */
[----:B------:R-:W-:Y:S01]  /*a200*/  MUFU.TANH R33, R33 ;  /* 0x0000002100217308 */ /* 0x000fe20000002400 */
[----:B----4-:R-:W-:-:S07]  /*a210*/  FSEL R80, R13, -INF , P3 ;  /* 0xff8000000d507808 */ /* 0x010fce0001800000 */
[----:B------:R-:W-:Y:S01]  /*a220*/  MUFU.TANH R37, R37 ;  /* 0x0000002500257308 */ /* 0x000fe20000002400 */
[----:B------:R-:W-:-:S07]  /*a230*/  FMNMX.FTZ R3, R76, R3, !PT ;  /* 0x000000034c037209 */ /* 0x000fce0007810000 */
[----:B------:R-:W-:Y:S01]  /*a240*/  MUFU.TANH R41, R41 ;  /* 0x0000002900297308 */ /* 0x000fe20000002400 */
[----:B------:R-:W-:Y:S01]  /*a250*/  ISETP.GT.AND P3, PT, R65, 0x18, PT ;  /* 0x000000184100780c */ /* 0x000fe20003f64270 */
[----:B------:R-:W-:Y:S01]  /*a260*/  FMUL.FTZ R43, R69, UR4 ;  /* 0x00000004452b7c20 */ /* 0x000fe20008410000 */
[----:B------:R-:W-:Y:S01]  /*a270*/  FSEL R14, R14, -INF , P4 ;  /* 0xff8000000e0e7808 */ /* 0x000fe20002000000 */
[----:B------:R-:W-:Y:S01]  /*a280*/  FMUL.FTZ R47, R73, UR4 ;  /* 0x00000004492f7c20 */ /* 0x000fe20008410000 */
[----:B------:R-:W-:Y:S01]  /*a290*/  FMUL.FTZ R63, R85, UR4 ;  /* 0x00000004553f7c20 */ /* 0x000fe20008410000 */
[----:B------:R-:W-:Y:S01]  /*a2a0*/  @!P1 PRMT R0, RZ, 0x654, R0 ;  /* 0x00000654ff009816 */ /* 0x000fe20000000000 */
[----:B------:R-:W-:Y:S01]  /*a2b0*/  ULDC UR5, c[0x0][0x9d8] ;  /* 0x0002760000057ab9 */ /* 0x000fe20000000800 */
[----:B------:R-:W0:Y:S01]  /*a2c0*/  MUFU.TANH R25, R25 ;  /* 0x0000001900197308 */ /* 0x000e220000002400 */
[----:B------:R-:W-:Y:S01]  /*a2d0*/  FMNMX.FTZ R3, R80, R3, !PT ;  /* 0x0000000350037209 */ /* 0x000fe20007810000 */
[-CC-:B------:R-:W-:Y:S01]  /*a2e0*/  FFMA.FTZ R10, R100, R9.reuse, -R61.reuse ;  /* 0x00000009640a7223 */ /* 0x180fe2000001083d */
[----:B------:R-:W-:Y:S01]  /*a2f0*/  ISETP.GT.AND P4, PT, R65, 0x19, PT ;  /* 0x000000194100780c */ /* 0x000fe20003f84270 */
[----:B------:R-:W-:Y:S01]  /*a300*/  FFMA.FTZ R145, R102, R9, -R61 ;  /* 0x0000000966917223 */ /* 0x000fe2000001083d */
[----:B--2---:R-:W-:-:S03]  /*a310*/  FSEL R84, R15, -INF , P3 ;  /* 0xff8000000f547808 */ /* 0x004fc60001800000 */
[----:B------:R-:W2:Y:S01]  /*a320*/  MUFU.TANH R32, R32 ;  /* 0x0000002000207308 */ /* 0x000ea20000002400 */
[----:B------:R-:W-:Y:S01]  /*a330*/  FMNMX.FTZ R3, R14, R3, !PT ;  /* 0x000000030e037209 */ /* 0x000fe20007810000 */
[-CC-:B------:R-:W-:Y:S01]  /*a340*/  FFMA.FTZ R106, R106, R9.reuse, -R61.reuse ;  /* 0x000000096a6a7223 */ /* 0x180fe2000001083d */
[----:B------:R-:W-:Y:S01]  /*a350*/  ISETP.GT.AND P3, PT, R65, 0x20, PT ;  /* 0x000000204100780c */ /* 0x000fe20003f64270 */
[----:B------:R-:W-:-:S04]  /*a360*/  FFMA.FTZ R147, R104, R9, -R61 ;  /* 0x0000000968937223 */ /* 0x000fc8000001083d */
[----:B------:R-:W3:Y:S01]  /*a370*/  MUFU.TANH R29, R29 ;  /* 0x0000001d001d7308 */ /* 0x000ee20000002400 */
[----:B-1----:R-:W-:Y:S01]  /*a380*/  FSEL R100, R24, -INF , P4 ;  /* 0xff80000018647808 */ /* 0x002fe20002000000 */
[----:B------:R-:W-:Y:S01]  /*a390*/  FMUL.FTZ R40, R53, UR4 ;  /* 0x0000000435287c20 */ /* 0x000fe20008410000 */
[----:B------:R-:W-:-:S05]  /*a3a0*/  FMNMX.FTZ R3, R84, R3, !PT ;  /* 0x0000000354037209 */ /* 0x000fca0007810000 */
[----:B------:R-:W1:Y:S01]  /*a3b0*/  MUFU.TANH R36, R36 ;  /* 0x0000002400247308 */ /* 0x000e620000002400 */
[----:B------:R-:W-:Y:S01]  /*a3c0*/  ISETP.GT.AND P4, PT, R65, 0x21, PT ;  /* 0x000000214100780c */ /* 0x000fe20003f84270 */
[----:B------:R-:W-:Y:S01]  /*a3d0*/  FMUL.FTZ R44, R57, UR4 ;  /* 0x00000004392c7c20 */ /* 0x000fe20008410000 */
[----:B0-----:R-:W-:Y:S01]  /*a3e0*/  FSEL R102, R25, -INF , P3 ;  /* 0xff80000019667808 */ /* 0x001fe20001800000 */
[----:B------:R-:W-:Y:S01]  /*a3f0*/  FFMA.FTZ R141, R30, R9, -R61 ;  /* 0x000000091e8d7223 */ /* 0x000fe2000001083d */
[----:B------:R-:W-:-:S03]  /*a400*/  FMNMX.FTZ R3, R100, R3, !PT ;  /* 0x0000000364037209 */ /* 0x000fc60007810000 */
[----:B------:R-:W-:Y:S01]  /*a410*/  MUFU.TANH R49, R49 ;  /* 0x0000003100317308 */ /* 0x000fe20000002400 */
[----:B------:R-:W-:-:S07]  /*a420*/  ISETP.GT.AND P3, PT, R65, 0x28, PT ;  /* 0x000000284100780c */ /* 0x000fce0003f64270 */
[----:B------:R-:W-:Y:S01]  /*a430*/  MUFU.TANH R51, R51 ;  /* 0x0000003300337308 */ /* 0x000fe20000002400 */
[----:B------:R-:W-:-:S07]  /*a440*/  FSEL R104, R28, -INF , P4 ;  /* 0xff8000001c687808 */ /* 0x000fce0002000000 */
[----:B------:R-:W-:Y:S01]  /*a450*/  MUFU.TANH R27, R27 ;  /* 0x0000001b001b7308 */ /* 0x000fe20000002400 */
[----:B------:R-:W-:Y:S01]  /*a460*/  FMNMX.FTZ R3, R102, R3, !PT ;  /* 0x0000000366037209 */ /* 0x000fe20007810000 */
[----:B------:R-:W-:Y:S01]  /*a470*/  FFMA.FTZ R143, R38, R9, -R61 ;  /* 0x00000009268f7223 */ /* 0x000fe2000001083d */
[----:B------:R-:W-:-:S05]  /*a480*/  ISETP.GT.AND P4, PT, R65, 0x29, PT ;  /* 0x000000294100780c */ /* 0x000fca0003f84270 */
[----:B------:R-:W-:Y:S01]  /*a490*/  MUFU.TANH R35, R35 ;  /* 0x0000002300237308 */ /* 0x000fe20000002400 */
[----:B------:R-:W-:Y:S01]  /*a4a0*/  FMNMX.FTZ R3, R104, R3, !PT ;  /* 0x0000000368037209 */ /* 0x000fe20007810000 */
[----:B------:R-:W-:Y:S01]  /*a4b0*/  FFMA.FTZ R149, R110, R9, -R61 ;  /* 0x000000096e957223 */ /* 0x000fe2000001083d */
[----:B--2---:R-:W-:-:S05]  /*a4c0*/  FSEL R32, R32, -INF , P4 ;  /* 0xff80000020207808 */ /* 0x004fca0002000000 */
[----:B------:R-:W-:Y:S01]  /*a4d0*/  MUFU.TANH R31, R31 ;  /* 0x0000001f001f7308 */ /* 0x000fe20000002400 */
[-CC-:B------:R-:W-:Y:S01]  /*a4e0*/  FFMA.FTZ R64, R112, R9.reuse, -R61.reuse ;  /* 0x0000000970407223 */ /* 0x180fe2000001083d */
[-CC-:B------:R-:W-:Y:S01]  /*a4f0*/  FFMA.FTZ R151, R114, R9.reuse, -R61.reuse ;  /* 0x0000000972977223 */ /* 0x180fe2000001083d */
[-CC-:B------:R-:W-:Y:S01]  /*a500*/  FFMA.FTZ R139, R50, R9.reuse, -R61.reuse ;  /* 0x00000009328b7223 */ /* 0x180fe2000001083d */
[-CC-:B------:R-:W-:Y:S01]  /*a510*/  FFMA.FTZ R26, R26, R9.reuse, -R61.reuse ;  /* 0x000000091a1a7223 */ /* 0x180fe2000001083d */
[-CC-:B------:R-:W-:Y:S01]  /*a520*/  FFMA.FTZ R34, R34, R9.reuse, -R61.reuse ;  /* 0x0000000922227223 */ /* 0x180fe2000001083d */
[-CC-:B------:R-:W-:Y:S01]  /*a530*/  FFMA.FTZ R137, R42, R9.reuse, -R61.reuse ;  /* 0x000000092a897223 */ /* 0x180fe2000001083d */
[----:B------:R0:W-:Y:S01]  /*a540*/  @!P1 SYNCS.ARRIVE.TRANS64.RED.A1T0 RZ, [R0+URZ], RZ ;  /* 0x000000ff00ff99a7 */ /* 0x0001e2000810043f */
[----:B------:R3:W-:Y:S01]  /*a550*/  MUFU.EX2 R12, R106 ;  /* 0x0000006a000c7308 */ /* 0x0007e20000000800 */
[----:B------:R-:W-:Y:S01]  /*a560*/  FFMA.FTZ R28, R98, R9, -R61 ;  /* 0x00000009621c7223 */ /* 0x000fe2000001083d */
[----:B---3--:R-:W-:-:S06]  /*a570*/  FSEL R106, R29, -INF , P3 ;  /* 0xff8000001d6a7808 */ /* 0x008fcc0001800000 */
[----:B------:R-:W2:Y:S01]  /*a580*/  MUFU.TANH R40, R40 ;  /* 0x0000002800287308 */ /* 0x000ea20000002400 */
[C---:B------:R-:W-:Y:S02]  /*a590*/  ISETP.GT.AND P3, PT, R65.reuse, 0x30, PT ;  /* 0x000000304100780c */ /* 0x040fe40003f64270 */
[----:B------:R-:W-:Y:S02]  /*a5a0*/  FMNMX.FTZ R3, R106, R3, !PT ;  /* 0x000000036a037209 */ /* 0x000fe40007810000 */
[----:B------:R-:W-:Y:S02]  /*a5b0*/  ISETP.GT.AND P4, PT, R65, 0x31, PT ;  /* 0x000000314100780c */ /* 0x000fe40003f84270 */
[----:B------:R-:W-:Y:S02]  /*a5c0*/  FSEL R98, R33, -INF , P3 ;  /* 0xff80000021627808 */ /* 0x000fe40001800000 */
[----:B------:R-:W-:Y:S01]  /*a5d0*/  FMNMX.FTZ R3, R32, R3, !PT ;  /* 0x0000000320037209 */ /* 0x000fe20007810000 */
[----:B------:R-:W3:Y:S01]  /*a5e0*/  MUFU.TANH R44, R44 ;  /* 0x0000002c002c7308 */ /* 0x000ee20000002400 */
[----:B------:R-:W-:-:S02]  /*a5f0*/  ISETP.GT.AND P3, PT, R65, 0x38, PT ;  /* 0x000000384100780c */ /* 0x000fc40003f64270 */
[----:B-1----:R-:W-:Y:S02]  /*a600*/  FSEL R36, R36, -INF , P4 ;  /* 0xff80000024247808 */ /* 0x002fe40002000000 */
[----:B------:R-:W-:Y:S02]  /*a610*/  FMNMX.FTZ R3, R98, R3, !PT ;  /* 0x0000000362037209 */ /* 0x000fe40007810000 */
[----:B------:R-:W-:Y:S02]  /*a620*/  ISETP.GT.AND P4, PT, R65, 0x39, PT ;  /* 0x000000394100780c */ /* 0x000fe40003f84270 */
[----:B------:R-:W-:Y:S02]  /*a630*/  FSEL R30, R37, -INF , P3 ;  /* 0xff800000251e7808 */ /* 0x000fe40001800000 */
[----:B------:R-:W-:Y:S02]  /*a640*/  FMNMX.FTZ R3, R36, R3, !PT ;  /* 0x0000000324037209 */ /* 0x000fe40007810000 */
[----:B------:R-:W-:-:S02]  /*a650*/  ISETP.GT.AND P3, PT, R65, 0x40, PT ;  /* 0x000000404100780c */ /* 0x000fc40003f64270 */
[----:B--2---:R-:W-:Y:S02]  /*a660*/  FSEL R40, R40, -INF , P4 ;  /* 0xff80000028287808 */ /* 0x004fe40002000000 */
[----:B------:R-:W-:Y:S02]  /*a670*/  FMNMX.FTZ R3, R30, R3, !PT ;  /* 0x000000031e037209 */ /* 0x000fe40007810000 */
[----:B------:R-:W-:Y:S02]  /*a680*/  ISETP.GT.AND P4, PT, R65, 0x41, PT ;  /* 0x000000414100780c */ /* 0x000fe40003f84270 */
[----:B------:R-:W-:Y:S02]  /*a690*/  FSEL R108, R41, -INF , P3 ;  /* 0xff800000296c7808 */ /* 0x000fe40001800000 */
[----:B------:R-:W-:Y:S02]  /*a6a0*/  FMNMX.FTZ R3, R40, R3, !PT ;  /* 0x0000000328037209 */ /* 0x000fe40007810000 */
[----:B------:R-:W-:-:S02]  /*a6b0*/  ISETP.GT.AND P3, PT, R65, 0x48, PT ;  /* 0x000000484100780c */ /* 0x000fc40003f64270 */
[----:B---3--:R-:W-:Y:S02]  /*a6c0*/  FSEL R44, R44, -INF , P4 ;  /* 0xff8000002c2c7808 */ /* 0x008fe40002000000 */
[----:B------:R-:W-:Y:S02]  /*a6d0*/  FMNMX.FTZ R3, R108, R3, !PT ;  /* 0x000000036c037209 */ /* 0x000fe40007810000 */
[----:B------:R-:W-:Y:S02]  /*a6e0*/  ISETP.GT.AND P4, PT, R65, 0x49, PT ;  /* 0x000000494100780c */ /* 0x000fe40003f84270 */
[----:B------:R-:W-:Y:S02]  /*a6f0*/  FSEL R38, R49, -INF , P3 ;  /* 0xff80000031267808 */ /* 0x000fe40001800000 */
[----:B------:R-:W-:Y:S01]  /*a700*/  FMNMX.FTZ R3, R44, R3, !PT ;  /* 0x000000032c037209 */ /* 0x000fe20007810000 */
[----:B------:R-:W1:Y:S01]  /*a710*/  MUFU.TANH R43, R43 ;  /* 0x0000002b002b7308 */ /* 0x000e620000002400 */
[----:B------:R-:W-:-:S02]  /*a720*/  ISETP.GT.AND P3, PT, R65, 0x50, PT ;  /* 0x000000504100780c */ /* 0x000fc40003f64270 */
[----:B------:R-:W-:Y:S02]  /*a730*/  FSEL R110, R51, -INF , P4 ;  /* 0xff800000336e7808 */ /* 0x000fe40002000000 */
[----:B------:R-:W-:Y:S02]  /*a740*/  FMNMX.FTZ R3, R38, R3, !PT ;  /* 0x0000000326037209 */ /* 0x000fe40007810000 */
[----:B------:R-:W-:Y:S01]  /*a750*/  ISETP.GT.AND P4, PT, R65, 0x51, PT ;  /* 0x000000514100780c */ /* 0x000fe20003f84270 */
[----:B------:R-:W2:Y:S01]  /*a760*/  MUFU.TANH R39, R39 ;  /* 0x0000002700277308 */ /* 0x000ea20000002400 */
[----:B------:R-:W-:Y:S02]  /*a770*/  FSEL R112, R27, -INF , P3 ;  /* 0xff8000001b707808 */ /* 0x000fe40001800000 */
[----:B------:R-:W-:Y:S01]  /*a780*/  FMNMX.FTZ R3, R110, R3, !PT ;  /* 0x000000036e037209 */ /* 0x000fe20007810000 */
[----:B------:R-:W-:Y:S01]  /*a790*/  FMUL.FTZ R53, R77, UR4 ;  /* 0x000000044d357c20 */ /* 0x000fe20008410000 */
[----:B------:R-:W-:-:S02]  /*a7a0*/  ISETP.GT.AND P3, PT, R65, 0x58, PT ;  /* 0x000000584100780c */ /* 0x000fc40003f64270 */
[----:B------:R-:W-:Y:S01]  /*a7b0*/  FSEL R114, R35, -INF , P4 ;  /* 0xff80000023727808 */ /* 0x000fe20002000000 */
[----:B------:R-:W3:Y:S01]  /*a7c0*/  MUFU.TANH R47, R47 ;  /* 0x0000002f002f7308 */ /* 0x000ee20000002400 */
[----:B------:R-:W-:Y:S02]  /*a7d0*/  FMNMX.FTZ R3, R112, R3, !PT ;  /* 0x0000000370037209 */ /* 0x000fe40007810000 */
[----:B------:R-:W-:Y:S02]  /*a7e0*/  ISETP.GT.AND P4, PT, R65, 0x59, PT ;  /* 0x000000594100780c */ /* 0x000fe40003f84270 */
[----:B------:R-:W-:Y:S02]  /*a7f0*/  FSEL R116, R31, -INF , P3 ;  /* 0xff8000001f747808 */ /* 0x000fe40001800000 */
[----:B------:R-:W-:Y:S01]  /*a800*/  FMNMX.FTZ R3, R114, R3, !PT ;  /* 0x0000000372037209 */ /* 0x000fe20007810000 */
[----:B------:R-:W4:Y:S01]  /*a810*/  MUFU.TANH R45, R45 ;  /* 0x0000002d002d7308 */ /* 0x000f220000002400 */
[----:B------:R-:W-:Y:S01]  /*a820*/  ISETP.GT.AND P3, PT, R65, 0x60, PT ;  /* 0x000000604100780c */ /* 0x000fe20003f64270 */
[----:B------:R-:W-:Y:S01]  /*a830*/  FMUL.FTZ R57, R81, UR4 ;  /* 0x0000000451397c20 */ /* 0x000fe20008410000 */
[----:B-1----:R-:W-:-:S05]  /*a840*/  FSEL R118, R43, -INF , P4 ;  /* 0xff8000002b767808 */ /* 0x002fca0002000000 */
[----:B------:R-:W-:Y:S01]  /*a850*/  MUFU.TANH R55, R55 ;  /* 0x0000003700377308 */ /* 0x000fe20000002400 */
[----:B------:R-:W-:-:S07]  /*a860*/  FMNMX.FTZ R3, R116, R3, !PT ;  /* 0x0000000374037209 */ /* 0x000fce0007810000 */
[----:B------:R-:W-:Y:S01]  /*a870*/  MUFU.TANH R59, R59 ;  /* 0x0000003b003b7308 */ /* 0x000fe20000002400 */
[----:B------:R-:W-:-:S07]  /*a880*/  ISETP.GT.AND P4, PT, R65, 0x61, PT ;  /* 0x000000614100780c */ /* 0x000fce0003f84270 */
[----:B------:R-:W-:Y:S01]  /*a890*/  MUFU.TANH R63, R63 ;  /* 0x0000003f003f7308 */ /* 0x000fe20000002400 */
[----:B--2---:R-:W-:-:S07]  /*a8a0*/  FSEL R120, R39, -INF , P3 ;  /* 0xff80000027787808 */ /* 0x004fce0001800000 */
[----:B------:R-:W-:Y:S01]  /*a8b0*/  MUFU.EX2 R24, R10 ;  /* 0x0000000a00187308 */ /* 0x000fe20000000800 */
[----:B------:R-:W-:-:S07]  /*a8c0*/  FMNMX.FTZ R3, R118, R3, !PT ;  /* 0x0000000376037209 */ /* 0x000fce0007810000 */
[----:B------:R-:W-:Y:S08]  /*a8d0*/  MUFU.EX2 R149, R149 ;  /* 0x0000009500957308 */ /* 0x000ff00000000800 */
[----:B------:R-:W1:Y:S01]  /*a8e0*/  MUFU.TANH R53, R53 ;  /* 0x0000003500357308 */ /* 0x000e620000002400 */
[----:B------:R-:W-:-:S07]  /*a8f0*/  ISETP.GT.AND P3, PT, R65, 0x68, PT ;  /* 0x000000684100780c */ /* 0x000fce0003f64270 */
[----:B------:R-:W-:Y:S01]  /*a900*/  MUFU.EX2 R64, R64 ;  /* 0x0000004000407308 */ /* 0x000fe20000000800 */
[----:B---3--:R-:W-:-:S07]  /*a910*/  FSEL R50, R47, -INF , P4 ;  /* 0xff8000002f327808 */ /* 0x008fce0002000000 */
[----:B------:R-:W-:Y:S01]  /*a920*/  MUFU.EX2 R151, R151 ;  /* 0x0000009700977308 */ /* 0x000fe20000000800 */
[----:B------:R-:W-:-:S07]  /*a930*/  FMNMX.FTZ R3, R120, R3, !PT ;  /* 0x0000000378037209 */ /* 0x000fce0007810000 */
[----:B------:R-:W-:Y:S01]  /*a940*/  MUFU.EX2 R145, R145 ;  /* 0x0000009100917308 */ /* 0x000fe20000000800 */
[----:B------:R-:W-:-:S07]  /*a950*/  ISETP.GT.AND P4, PT, R65, 0x69, PT ;  /* 0x000000694100780c */ /* 0x000fce0003f84270 */
[----:B------:R-:W-:Y:S01]  /*a960*/  MUFU.EX2 R147, R147 ;  /* 0x0000009300937308 */ /* 0x000fe20000000800 */
[----:B----4-:R-:W-:-:S07]  /*a970*/  FSEL R122, R45, -INF , P3 ;  /* 0xff8000002d7a7808 */ /* 0x010fce0001800000 */
[----:B------:R-:W-:Y:S01]  /*a980*/  MUFU.EX2 R141, R141 ;  /* 0x0000008d008d7308 */ /* 0x000fe20000000800 */
[----:B------:R-:W-:Y:S01]  /*a990*/  FMNMX.FTZ R3, R50, R3, !PT ;  /* 0x0000000332037209 */ /* 0x000fe20007810000 */
[----:B------:R-:W2:Y:S06]  /*a9a0*/  @P2 LDC R45, c[0x0][0x450] ;  /* 0x00011400ff2d2b82 */ /* 0x000eac0000000800 */
        /* <DEDUP_REMOVED lines=8> */
[----:B------:R-:W3:Y:S01]  /*aa30*/  MUFU.TANH R57, R57 ;  /* 0x0000003900397308 */ /* 0x000ee20000002400 */
[----:B------:R-:W-:Y:S01]  /*aa40*/  ISETP.GT.AND P3, PT, R65, 0x70, PT ;  /* 0x000000704100780c */ /* 0x000fe20003f64270 */
[-CC-:B------:R-:W-:Y:S01]  /*aa50*/  FFMA.FTZ R121, R60, R9.reuse, -R61.reuse ;  /* 0x000000093c797223 */ /* 0x180fe2000001083d */
[----:B-1----:R-:W-:Y:S01]  /*aa60*/  FSEL R124, R53, -INF , P4 ;  /* 0xff800000357c7808 */ /* 0x002fe20002000000 */
[----:B------:R-:W-:Y:S01]  /*aa70*/  FFMA.FTZ R123, R94, R9, -R61 ;  /* 0x000000095e7b7223 */ /* 0x000fe2000001083d */
[----:B------:R-:W-:Y:S01]  /*aa80*/  FMNMX.FTZ R3, R122, R3, !PT ;  /* 0x000000037a037209 */ /* 0x000fe20007810000 */
[----:B------:R-:W-:Y:S01]  /*aa90*/  ULDC UR4, c[0x0][0x9d8] ;  /* 0x0002760000047ab9 */ /* 0x000fe20000000800 */
[----:B------:R-:W-:-:S02]  /*aaa0*/  ISETP.GT.AND P4, PT, R65, 0x71, PT ;  /* 0x000000714100780c */ /* 0x000fc40003f84270 */
[----:B------:R-:W-:Y:S02]  /*aab0*/  FSEL R126, R55, -INF , P3 ;  /* 0xff800000377e7808 */ /* 0x000fe40001800000 */
[----:B------:R-:W-:Y:S02]  /*aac0*/  FMNMX.FTZ R3, R124, R3, !PT ;  /* 0x000000037c037209 */ /* 0x000fe40007810000 */
[----:B------:R-:W-:Y:S02]  /*aad0*/  ISETP.GT.AND P3, PT, R65, 0x78, PT ;  /* 0x000000784100780c */ /* 0x000fe40003f64270 */
[----:B------:R-:W-:Y:S02]  /*aae0*/  FMNMX.FTZ R3, R126, R3, !PT ;  /* 0x000000037e037209 */ /* 0x000fe40007810000 */
[----:B---3--:R-:W-:Y:S02]  /*aaf0*/  FSEL R128, R57, -INF , P4 ;  /* 0xff80000039807808 */ /* 0x008fe40002000000 */
[----:B------:R-:W-:-:S02]  /*ab00*/  ISETP.GT.AND P4, PT, R65, 0x79, PT ;  /* 0x000000794100780c */ /* 0x000fc40003f84270 */
[----:B------:R-:W-:Y:S02]  /*ab10*/  FSEL R130, R59, -INF , P3 ;  /* 0xff8000003b827808 */ /* 0x000fe40001800000 */
[----:B------:R-:W-:Y:S02]  /*ab20*/  FMNMX.FTZ R3, R128, R3, !PT ;  /* 0x0000000380037209 */ /* 0x000fe40007810000 */
[----:B------:R-:W-:Y:S02]  /*ab30*/  FSEL R132, R63, -INF , P4 ;  /* 0xff8000003f847808 */ /* 0x000fe40002000000 */
[----:B------:R-:W-:-:S04]  /*ab40*/  FMNMX.FTZ R3, R130, R3, !PT ;  /* 0x0000000382037209 */ /* 0x000fc80007810000 */
[----:B------:R-:W-:-:S05]  /*ab50*/  FMNMX.FTZ R3, R132, R3, !PT ;  /* 0x0000000384037209 */ /* 0x000fca0007810000 */
[----:B------:R-:W1:Y:S02]  /*ab60*/  SHFL.BFLY PT, R10, R3, 0x2, 0x1f ;  /* 0x0c401f00030a7f89 */ /* 0x000e6400000e0000 */
[----:B-1----:R-:W-:-:S05]  /*ab70*/  FMNMX.FTZ R13, R3, R10, !PT ;  /* 0x0000000a030d7209 */ /* 0x002fca0007810000 */
[----:B------:R-:W1:Y:S02]  /*ab80*/  SHFL.BFLY PT, R10, R13, 0x1, 0x1f ;  /* 0x0c201f000d0a7f89 */ /* 0x000e6400000e0000 */
[----:B-1----:R-:W-:-:S04]  /*ab90*/  FMNMX.FTZ R10, R13, R10, !PT ;  /* 0x0000000a0d0a7209 */ /* 0x002fc80007810000 */
[C---:B------:R-:W-:Y:S01]  /*aba0*/  FSETP.NEU.FTZ.AND P3, PT, R10.reuse, -INF , PT ;  /* 0xff8000000a00780b */ /* 0x040fe20003f7d000 */
[----:B------:R-:W-:-:S05]  /*abb0*/  FMUL.FTZ R41, R10, R9 ;  /* 0x000000090a297220 */ /* 0x000fca0000410000 */
[----:B------:R-:W-:-:S05]  /*abc0*/  FSEL R41, R41, RZ, P3 ;  /* 0x000000ff29297208 */ /* 0x000fca0001800000 */
[----:B------:R-:W-:Y:S01]  /*abd0*/  FFMA.FTZ R3, R8, R9, -R41 ;  /* 0x0000000908037223 */ /* 0x000fe20000010829 */
[----:B------:R-:W-:-:S04]  /*abe0*/  FADD.FTZ R8, R149, R64 ;  /* 0x0000004095087221 */ /* 0x000fc80000010000 */
[----:B------:R-:W-:-:S04]  /*abf0*/  FADD.FTZ R35, R151, R8 ;  /* 0x0000000897237221 */ /* 0x000fc80000010000 */
[----:B------:R-:W-:Y:S01]  /*ac00*/  FADD.FTZ R8, R12, R35 ;  /* 0x000000230c087221 */ /* 0x000fe20000010000 */
[-CC-:B------:R-:W-:Y:S02]  /*ac10*/  FFMA.FTZ R35, R44, R9.reuse, -R41.reuse ;  /* 0x000000092c237223 */ /* 0x180fe40000010829 */
[----:B------:R-:W3:Y:S01]  /*ac20*/  LDL R44, [R1+0x40] ;  /* 0x00004000012c7983 */ /* 0x000ee20000100800 */
[-CC-:B------:R-:W-:Y:S01]  /*ac30*/  FFMA.FTZ R148, R68, R9.reuse, -R41.reuse ;  /* 0x0000000944947223 */ /* 0x180fe20000010829 */
[-CC-:B------:R-:W-:Y:S01]  /*ac40*/  FFMA.FTZ R150, R72, R9.reuse, -R41.reuse ;  /* 0x0000000948967223 */ /* 0x180fe20000010829 */
[----:B------:R-:W-:Y:S01]  /*ac50*/  MUFU.EX2 R3, R3 ;  /* 0x0000000300037308 */ /* 0x000fe20000000800 */
[-CC-:B------:R-:W-:Y:S01]  /*ac60*/  FFMA.FTZ R13, R76, R9.reuse, -R41.reuse ;  /* 0x000000094c0d7223 */ /* 0x180fe20000010829 */
[----:B------:R-:W-:-:S06]  /*ac70*/  FFMA.FTZ R144, R80, R9, -R41 ;  /* 0x0000000950907223 */ /* 0x000fcc0000010829 */
[----:B------:R-:W1:Y:S01]  /*ac80*/  MUFU.EX2 R148, R148 ;  /* 0x0000009400947308 */ /* 0x000e620000000800 */
[----:B------:R-:W-:-:S07]  /*ac90*/  FFMA.FTZ R15, R14, R9, -R41 ;  /* 0x000000090e0f7223 */ /* 0x000fce0000010829 */
[----:B------:R-:W4:Y:S01]  /*aca0*/  MUFU.EX2 R150, R150 ;  /* 0x0000009600967308 */ /* 0x000f220000000800 */
[----:B------:R-:W-:Y:S01]  /*acb0*/  FADD.FTZ R37, R145, R8 ;  /* 0x0000000891257221 */ /* 0x000fe20000010000 */
[----:B------:R-:W-:-:S06]  /*acc0*/  FFMA.FTZ R31, R36, R9, -R41 ;  /* 0x00000009241f7223 */ /* 0x000fcc0000010829 */
[----:B------:R-:W0:Y:S01]  /*acd0*/  MUFU.EX2 R28, R28 ;  /* 0x0000001c001c7308 */ /* 0x000e220000000800 */
[----:B------:R-:W-:Y:S01]  /*ace0*/  FFMA.FTZ R146, R84, R9, -R41 ;  /* 0x0000000954927223 */ /* 0x000fe20000010829 */
[----:B------:R-:W2:Y:S06]  /*acf0*/  @P2 LDC R36, c[0x0][0x44c] ;  /* 0x00011300ff242b82 */ /* 0x000eac0000000800 */
[----:B------:R-:W0:Y:S01]  /*ad00*/  MUFU.EX2 R13, R13 ;  /* 0x0000000d000d7308 */ /* 0x000e220000000800 */
[----:B------:R-:W-:Y:S01]  /*ad10*/  FADD.FTZ R8, R24, R37 ;  /* 0x0000002518087221 */ /* 0x000fe20000010000 */
[----:B-1----:R-:W-:-:S06]  /*ad20*/  FADD.FTZ R39, R148, R3 ;  /* 0x0000000394277221 */ /* 0x002fcc0000010000 */
[----:B------:R-:W1:Y:S01]  /*ad30*/  MUFU.EX2 R144, R144 ;  /* 0x0000009000907308 */ /* 0x000e620000000800 */
[----:B------:R-:W-:Y:S01]  /*ad40*/  FFMA.FTZ R25, R100, R9, -R41 ;  /* 0x0000000964197223 */ /* 0x000fe20000010829 */
[----:B------:R-:W-:Y:S01]  /*ad50*/  FADD.FTZ R37, R147, R8 ;  /* 0x0000000893257221 */ /* 0x000fe20000010000 */
[----:B----4-:R-:W-:-:S05]  /*ad60*/  FADD.FTZ R8, R150, R39 ;  /* 0x0000002796087221 */ /* 0x010fca0000010000 */
[----:B------:R-:W4:Y:S01]  /*ad70*/  MUFU.EX2 R15, R15 ;  /* 0x0000000f000f7308 */ /* 0x000f220000000800 */
[-CC-:B------:R-:W-:Y:S01]  /*ad80*/  FFMA.FTZ R140, R102, R9.reuse, -R41.reuse ;  /* 0x00000009668c7223 */ /* 0x180fe20000010829 */
[----:B------:R-:W-:Y:S01]  /*ad90*/  FFMA.FTZ R138, R30, R9, -R41 ;  /* 0x000000091e8a7223 */ /* 0x000fe20000010829 */
[----:B0-----:R-:W-:-:S05]  /*ada0*/  FADD.FTZ R30, R28, R37 ;  /* 0x000000251c1e7221 */ /* 0x001fca0000010000 */
[----:B------:R-:W0:Y:S01]  /*adb0*/  MUFU.EX2 R143, R143 ;  /* 0x0000008f008f7308 */ /* 0x000e220000000800 */
[----:B------:R-:W-:Y:S01]  /*adc0*/  FADD.FTZ R39, R13, R8 ;  /* 0x000000080d277221 */ /* 0x000fe20000010000 */
[----:B------:R-:W-:-:S06]  /*add0*/  FFMA.FTZ R27, R104, R9, -R41 ;  /* 0x00000009681b7223 */ /* 0x000fcc0000010829 */
[----:B------:R-:W2:Y:S01]  /*ade0*/  MUFU.EX2 R146, R146 ;  /* 0x0000009200927308 */ /* 0x000ea20000000800 */
[----:B------:R-:W-:Y:S01]  /*adf0*/  FADD.FTZ R43, R141, R30 ;  /* 0x0000001e8d2b7221 */ /* 0x000fe20000010000 */
[----:B-1----:R-:W-:-:S06]  /*ae00*/  FADD.FTZ R0, R144, R39 ;  /* 0x0000002790007221 */ /* 0x002fcc0000010000 */
[----:B------:R-:W1:Y:S01]  /*ae10*/  MUFU.EX2 R34, R34 ;  /* 0x0000002200227308 */ /* 0x000e620000000800 */
[----:B------:R-:W-:-:S07]  /*ae20*/  FFMA.FTZ R142, R106, R9, -R41 ;  /* 0x000000096a8e7223 */ /* 0x000fce0000010829 */
[----:B------:R-:W1:Y:S01]  /*ae30*/  MUFU.EX2 R25, R25 ;  /* 0x0000001900197308 */ /* 0x000e620000000800 */
[----:B------:R-:W-:Y:S01]  /*ae40*/  FADD.FTZ R8, R26, R43 ;  /* 0x0000002b1a087221 */ /* 0x000fe20000010000 */
[----:B------:R-:W-:-:S06]  /*ae50*/  FFMA.FTZ R46, R48, R9, -R61 ;  /* 0x00000009302e7223 */ /* 0x000fcc000001083d */
[----:B------:R-:W1:Y:S01]  /*ae60*/  MUFU.EX2 R137, R137 ;  /* 0x0000008900897308 */ /* 0x000e620000000800 */
[----:B----4-:R-:W-:Y:S01]  /*ae70*/  FADD.FTZ R43, R15, R0 ;  /* 0x000000000f2b7221 */ /* 0x010fe20000010000 */
[----:B------:R-:W-:-:S06]  /*ae80*/  FFMA.FTZ R29, R32, R9, -R41 ;  /* 0x00000009201d7223 */ /* 0x000fcc0000010829 */
[----:B------:R-:W4:Y:S01]  /*ae90*/  MUFU.EX2 R140, R140 ;  /* 0x0000008c008c7308 */ /* 0x000f220000000800 */
[----:B0-----:R-:W-:Y:S01]  /*aea0*/  FADD.FTZ R39, R143, R8 ;  /* 0x000000088f277221 */ /* 0x001fe20000010000 */
[----:B--2---:R-:W-:-:S06]  /*aeb0*/  FADD.FTZ R0, R146, R43 ;  /* 0x0000002b92007221 */ /* 0x004fcc0000010000 */
[----:B------:R-:W0:Y:S01]  /*aec0*/  MUFU.EX2 R42, R42 ;  /* 0x0000002a002a7308 */ /* 0x000e220000000800 */
[----:B------:R-:W-:Y:S01]  /*aed0*/  FFMA.FTZ R136, R98, R9, -R41 ;  /* 0x0000000962887223 */ /* 0x000fe20000010829 */
[----:B------:R-:W-:-:S06]  /*aee0*/  @P2 IMAD.HI.U32 R36, R97, R36, RZ ;  /* 0x0000002461242227 */ /* 0x000fcc00078e00ff */
[----:B------:R-:W2:Y:S01]  /*aef0*/  MUFU.EX2 R27, R27 ;  /* 0x0000001b001b7308 */ /* 0x000ea20000000800 */
[----:B-1----:R-:W-:Y:S01]  /*af00*/  FADD.FTZ R8, R34, R39 ;  /* 0x0000002722087221 */ /* 0x002fe20000010000 */
[----:B------:R-:W-:-:S06]  /*af10*/  FFMA.FTZ R48, R54, R9, -R61 ;  /* 0x0000000936307223 */ /* 0x000fcc000001083d */
[----:B------:R-:W1:Y:S01]  /*af20*/  MUFU.EX2 R139, R139 ;  /* 0x0000008b008b7308 */ /* 0x000e620000000800 */
[----:B------:R-:W-:Y:S01]  /*af30*/  FADD.FTZ R43, R25, R0 ;  /* 0x00000000192b7221 */ /* 0x000fe20000010000 */
[----:B------:R-:W-:-:S06]  /*af40*/  IMAD.MOV.U32 R32, RZ, RZ, R97 ;  /* 0x000000ffff207224 */ /* 0x000fcc00078e0061 */
[----:B------:R-:W1:Y:S01]  /*af50*/  MUFU.EX2 R142, R142 ;  /* 0x0000008e008e7308 */ /* 0x000e620000000800 */
[----:B------:R-:W-:Y:S01]  /*af60*/  @P2 SHF.R.U32.HI R32, RZ, R45, R36 ;  /* 0x0000002dff202219 */ /* 0x000fe20000011624 */
[----:B------:R-:W-:-:S06]  /*af70*/  FADD.FTZ R45, R137, R8 ;  /* 0x00000008892d7221 */ /* 0x000fcc0000010000 */
[----:B------:R-:W1:Y:S01]  /*af80*/  MUFU.EX2 R46, R46 ;  /* 0x0000002e002e7308 */ /* 0x000e620000000800 */
[----:B----4-:R-:W-:-:S07]  /*af90*/  FADD.FTZ R0, R140, R43 ;  /* 0x0000002b8c007221 */ /* 0x010fce0000010000 */
[----:B------:R-:W4:Y:S01]  /*afa0*/  MUFU.EX2 R29, R29 ;  /* 0x0000001d001d7308 */ /* 0x000f220000000800 */
[----:B0-----:R-:W-:Y:S01]  /*afb0*/  FADD.FTZ R8, R42, R45 ;  /* 0x0000002d2a087221 */ /* 0x001fe20000010000 */
[----:B------:R-:W-:-:S06]  /*afc0*/  FFMA.FTZ R52, R58, R9, -R61 ;  /* 0x000000093a347223 */ /* 0x000fcc000001083d */
[----:B------:R-:W0:Y:S01]  /*afd0*/  MUFU.EX2 R133, R133 ;  /* 0x0000008500857308 */ /* 0x000e220000000800 */
[----:B--2---:R-:W-:Y:S01]  /*afe0*/  FADD.FTZ R45, R27, R0 ;  /* 0x000000001b2d7221 */ /* 0x004fe20000010000 */
[----:B------:R-:W-:-:S06]  /*aff0*/  FFMA.FTZ R33, R40, R9, -R41 ;  /* 0x0000000928217223 */ /* 0x000fcc0000010829 */
[----:B------:R-:W2:Y:S01]  /*b000*/  MUFU.EX2 R136, R136 ;  /* 0x0000008800887308 */ /* 0x000ea20000000800 */
[----:B-1----:R-:W-:Y:S01]  /*b010*/  FADD.FTZ R47, R139, R8 ;  /* 0x000000088b2f7221 */ /* 0x002fe20000010000 */
[----:B------:R-:W-:-:S06]  /*b020*/  FADD.FTZ R0, R142, R45 ;  /* 0x0000002d8e007221 */ /* 0x000fcc0000010000 */
[----:B------:R-:W1:Y:S01]  /*b030*/  MUFU.EX2 R48, R48 ;  /* 0x0000003000307308 */ /* 0x000e620000000800 */
[----:B------:R-:W-:-:S07]  /*b040*/  FFMA.FTZ R14, R108, R9, -R41 ;  /* 0x000000096c0e7223 */ /* 0x000fce0000010829 */
[----:B------:R-:W1:Y:S01]  /*b050*/  MUFU.EX2 R31, R31 ;  /* 0x0000001f001f7308 */ /* 0x000e620000000800 */
[----:B------:R-:W-:Y:S01]  /*b060*/  FADD.FTZ R8, R46, R47 ;  /* 0x0000002f2e087221 */ /* 0x000fe20000010000 */
[----:B------:R-:W-:-:S06]  /*b070*/  FFMA.FTZ R54, R66, R9, -R61 ;  /* 0x0000000942367223 */ /* 0x000fcc000001083d */
[----:B------:R-:W1:Y:S01]  /*b080*/  MUFU.EX2 R135, R135 ;  /* 0x0000008700877308 */ /* 0x000e620000000800 */
[----:B----4-:R-:W-:-:S07]  /*b090*/  FADD.FTZ R47, R29, R0 ;  /* 0x000000001d2f7221 */ /* 0x010fce0000010000 */
[----:B------:R-:W4:Y:S01]  /*b0a0*/  MUFU.EX2 R138, R138 ;  /* 0x0000008a008a7308 */ /* 0x000f220000000800 */
[----:B0-----:R-:W-:Y:S01]  /*b0b0*/  FADD.FTZ R45, R133, R8 ;  /* 0x00000008852d7221 */ /* 0x001fe20000010000 */
[----:B--2---:R-:W-:-:S06]  /*b0c0*/  FADD.FTZ R8, R136, R47 ;  /* 0x0000002f88087221 */ /* 0x004fcc0000010000 */
[----:B------:R-:W0:Y:S01]  /*b0d0*/  MUFU.EX2 R52, R52 ;  /* 0x0000003400347308 */ /* 0x000e220000000800 */
[----:B------:R-:W-:-:S07]  /*b0e0*/  FFMA.FTZ R134, R38, R9, -R41 ;  /* 0x0000000926867223 */ /* 0x000fce0000010829 */
[----:B------:R-:W2:Y:S01]  /*b0f0*/  MUFU.EX2 R33, R33 ;  /* 0x0000002100217308 */ /* 0x000ea20000000800 */
[----:B-1----:R-:W-:Y:S01]  /*b100*/  FADD.FTZ R36, R48, R45 ;  /* 0x0000002d30247221 */ /* 0x002fe20000010000 */
[----:B------:R-:W-:-:S06]  /*b110*/  FFMA.FTZ R56, R74, R9, -R61 ;  /* 0x000000094a387223 */ /* 0x000fcc000001083d */
[----:B------:R-:W1:Y:S01]  /*b120*/  MUFU.EX2 R129, R129 ;  /* 0x0000008100817308 */ /* 0x000e620000000800 */
[----:B------:R-:W-:Y:S01]  /*b130*/  FADD.FTZ R47, R31, R8 ;  /* 0x000000081f2f7221 */ /* 0x000fe20000010000 */
[----:B------:R-:W-:-:S06]  /*b140*/  FFMA.FTZ R37, R110, R9, -R41 ;  /* 0x000000096e257223 */ /* 0x000fcc0000010829 */
[----:B------:R-:W1:Y:S01]  /*b150*/  MUFU.EX2 R14, R14 ;  /* 0x0000000e000e7308 */ /* 0x000e620000000800 */
[----:B------:R-:W-:Y:S01]  /*b160*/  FADD.FTZ R49, R135, R36 ;  /* 0x0000002487317221 */ /* 0x000fe20000010000 */
[----:B----4-:R-:W-:-:S06]  /*b170*/  FADD.FTZ R38, R138, R47 ;  /* 0x0000002f8a267221 */ /* 0x010fcc0000010000 */
[----:B------:R-:W4:Y:S01]  /*b180*/  MUFU.EX2 R54, R54 ;  /* 0x0000003600367308 */ /* 0x000f220000000800 */
[----:B------:R-:W-:-:S07]  /*b190*/  FFMA.FTZ R30, R112, R9, -R41 ;  /* 0x00000009701e7223 */ /* 0x000fce0000010829 */
        /* <DEDUP_REMOVED lines=8> */
[----:B------:R-:W-:-:S06]  /*b220*/  F2FP.F16.F32.PACK_AB R151, R12, R151 ;  /* 0x000000970c97723e */ /* 0x000fcc00000000ff */
[----:B------:R-:W1:Y:S01]  /*b230*/  MUFU.EX2 R56, R56 ;  /* 0x0000003800387308 */ /* 0x000e620000000800 */
[----:B------:R-:W-:Y:S01]  /*b240*/  IADD3 R40, R32, R93, -R95 ;  /* 0x0000005d20287210 */ /* 0x000fe20007ffe85f */
[----:B------:R-:W-:-:S06]  /*b250*/  FADD.FTZ R12, R14, R47 ;  /* 0x0000002f0e0c7221 */ /* 0x000fcc0000010000 */
[----:B------:R-:W1:Y:S01]  /*b260*/  MUFU.EX2 R37, R37 ;  /* 0x0000002500257308 */ /* 0x000e620000000800 */
[----:B------:R-:W-:Y:S01]  /*b270*/  FFMA.FTZ R32, R116, R9, -R41 ;  /* 0x0000000974207223 */ /* 0x000fe20000010829 */
[----:B----4-:R-:W-:-:S06]  /*b280*/  FADD.FTZ R38, R54, R49 ;  /* 0x0000003136267221 */ /* 0x010fcc0000010000 */
[----:B------:R-:W4:Y:S01]  /*b290*/  MUFU.EX2 R125, R125 ;  /* 0x0000007d007d7308 */ /* 0x000f220000000800 */
[----:B------:R-:W-:Y:S01]  /*b2a0*/  FFMA.FTZ R62, R90, R9, -R61 ;  /* 0x000000095a3e7223 */ /* 0x000fe2000001083d */
[----:B------:R-:W-:-:S06]  /*b2b0*/  FADD.FTZ R47, R35, R12 ;  /* 0x0000000c232f7221 */ /* 0x000fcc0000010000 */
[----:B------:R-:W3:Y:S01]  /*b2c0*/  MUFU.EX2 R30, R30 ;  /* 0x0000001e001e7308 */ /* 0x000ee20000000800 */
[----:B------:R-:W-:Y:S01]  /*b2d0*/  FFMA.FTZ R43, R118, R9, -R41 ;  /* 0x00000009762b7223 */ /* 0x000fe20000010829 */
[----:B0-----:R-:W-:-:S06]  /*b2e0*/  FADD.FTZ R49, R131, R38 ;  /* 0x0000002683317221 */ /* 0x001fcc0000010000 */
[----:B------:R-:W0:Y:S01]  /*b2f0*/  MUFU.EX2 R58, R58 ;  /* 0x0000003a003a7308 */ /* 0x000e220000000800 */
[----:B--2---:R-:W-:-:S07]  /*b300*/  FADD.FTZ R12, R134, R47 ;  /* 0x0000002f860c7221 */ /* 0x004fce0000010000 */
[----:B------:R-:W2:Y:S01]  /*b310*/  MUFU.EX2 R39, R39 ;  /* 0x0000002700277308 */ /* 0x000ea20000000800 */
[----:B------:R-:W-:Y:S01]  /*b320*/  F2FP.F16.F32.PACK_AB R145, R24, R145 ;  /* 0x000000911891723e */ /* 0x000fe200000000ff */
[----:B------:R-:W-:Y:S01]  /*b330*/  FFMA.FTZ R120, R120, R9, -R41 ;  /* 0x0000000978787223 */ /* 0x000fe20000010829 */
[----:B-1----:R-:W-:-:S05]  /*b340*/  FADD.FTZ R24, R56, R49 ;  /* 0x0000003138187221 */ /* 0x002fca0000010000 */
[----:B------:R-:W1:Y:S01]  /*b350*/  MUFU.EX2 R127, R127 ;  /* 0x0000007f007f7308 */ /* 0x000e620000000800 */
[----:B------:R-:W-:Y:S01]  /*b360*/  FFMA.FTZ R60, R96, R9, -R61 ;  /* 0x00000009603c7223 */ /* 0x000fe2000001083d */
[----:B------:R-:W-:-:S06]  /*b370*/  FADD.FTZ R47, R37, R12 ;  /* 0x0000000c252f7221 */ /* 0x000fcc0000010000 */
[----:B------:R-:W1:Y:S01]  /*b380*/  MUFU.EX2 R32, R32 ;  /* 0x0000002000207308 */ /* 0x000e620000000800 */
[-CC-:B------:R-:W-:Y:S01]  /*b390*/  FFMA.FTZ R45, R124, R9.reuse, -R41.reuse ;  /* 0x000000097c2d7223 */ /* 0x180fe20000010829 */
[----:B------:R-:W-:Y:S01]  /*b3a0*/  FFMA.FTZ R50, R50, R9, -R41 ;  /* 0x0000000932327223 */ /* 0x000fe20000010829 */
[----:B----4-:R-:W-:-:S05]  /*b3b0*/  FADD.FTZ R49, R125, R24 ;  /* 0x000000187d317221 */ /* 0x010fca0000010000 */
[----:B------:R-:W4:Y:S01]  /*b3c0*/  MUFU.EX2 R62, R62 ;  /* 0x0000003e003e7308 */ /* 0x000f220000000800 */
[----:B---3--:R-:W-:-:S07]  /*b3d0*/  FADD.FTZ R12, R30, R47 ;  /* 0x0000002f1e0c7221 */ /* 0x008fce0000010000 */
[----:B------:R-:W3:Y:S01]  /*b3e0*/  MUFU.EX2 R43, R43 ;  /* 0x0000002b002b7308 */ /* 0x000ee20000000800 */
[-CC-:B------:R-:W-:Y:S01]  /*b3f0*/  FFMA.FTZ R122, R122, R9.reuse, -R41.reuse ;  /* 0x000000097a7a7223 */ /* 0x180fe20000010829 */
[-CC-:B------:R-:W-:Y:S01]  /*b400*/  FFMA.FTZ R0, R126, R9.reuse, -R41.reuse ;  /* 0x000000097e007223 */ /* 0x180fe20000010829 */
[-CC-:B------:R-:W-:Y:S01]  /*b410*/  FFMA.FTZ R128, R128, R9.reuse, -R41.reuse ;  /* 0x0000000980807223 */ /* 0x180fe20000010829 */
[----:B------:R-:W-:-:S04]  /*b420*/  FFMA.FTZ R130, R130, R9, -R41 ;  /* 0x0000000982827223 */ /* 0x000fc80000010829 */
[----:B------:R-:W3:Y:S01]  /*b430*/  MUFU.EX2 R121, R121 ;  /* 0x0000007900797308 */ /* 0x000ee20000000800 */
[----:B------:R-:W-:Y:S01]  /*b440*/  FFMA.FTZ R36, R132, R9, -R41 ;  /* 0x0000000984247223 */ /* 0x000fe20000010829 */
[----:B0-----:R-:W-:Y:S01]  /*b450*/  FADD.FTZ R24, R58, R49 ;  /* 0x000000313a187221 */ /* 0x001fe20000010000 */
[----:B--2---:R-:W-:-:S05]  /*b460*/  FADD.FTZ R47, R39, R12 ;  /* 0x0000000c272f7221 */ /* 0x004fca0000010000 */
[----:B------:R-:W-:Y:S01]  /*b470*/  MUFU.EX2 R124, R120 ;  /* 0x00000078007c7308 */ /* 0x000fe20000000800 */
[----:B-1----:R-:W-:Y:S01]  /*b480*/  FADD.FTZ R49, R127, R24 ;  /* 0x000000187f317221 */ /* 0x002fe20000010000 */
[----:B------:R-:W-:-:S06]  /*b490*/  FADD.FTZ R12, R32, R47 ;  /* 0x0000002f200c7221 */ /* 0x000fcc0000010000 */
[----:B------:R-:W0:Y:S01]  /*b4a0*/  MUFU.EX2 R60, R60 ;  /* 0x0000003c003c7308 */ /* 0x000e220000000800 */
[----:B------:R-:W-:-:S07]  /*b4b0*/  SHF.R.S32.HI R51, RZ, 0x1f, R40 ;  /* 0x0000001fff337819 */ /* 0x000fce0000011428 */
[----:B------:R-:W-:Y:S01]  /*b4c0*/  MUFU.EX2 R41, R50 ;  /* 0x0000003200297308 */ /* 0x000fe20000000800 */
[----:B----4-:R-:W-:Y:S01]  /*b4d0*/  FADD.FTZ R24, R62, R49 ;  /* 0x000000313e187221 */ /* 0x010fe20000010000 */
[----:B---3--:R-:W-:-:S06]  /*b4e0*/  FADD.FTZ R49, R43, R12 ;  /* 0x0000000c2b317221 */ /* 0x008fcc0000010000 */
[----:B------:R-:W1:Y:S01]  /*b4f0*/  MUFU.EX2 R123, R123 ;  /* 0x0000007b007b7308 */ /* 0x000e620000000800 */
[----:B------:R-:W-:-:S07]  /*b500*/  LEA.HI R8, R51, R40, RZ, 0x7 ;  /* 0x0000002833087211 */ /* 0x000fce00078f38ff */
[----:B------:R-:W2:Y:S01]  /*b510*/  MUFU.EX2 R126, R122 ;  /* 0x0000007a007e7308 */ /* 0x000ea20000000800 */
[----:B------:R-:W-:-:S07]  /*b520*/  FADD.FTZ R51, R121, R24 ;  /* 0x0000001879337221 */ /* 0x000fce0000010000 */
[----:B------:R-:W3:Y:S01]  /*b530*/  MUFU.EX2 R45, R45 ;  /* 0x0000002d002d7308 */ /* 0x000ee20000000800 */
[----:B0-----:R-:W-:-:S07]  /*b540*/  FADD.FTZ R12, R60, R51 ;  /* 0x000000333c0c7221 */ /* 0x001fce0000010000 */
[----:B------:R0:W4:Y:S01]  /*b550*/  MUFU.EX2 R120, R0 ;  /* 0x0000000000787308 */ /* 0x0001220000000800 */
[----:B-1----:R-:W-:Y:S01]  /*b560*/  FADD.FTZ R51, R123, R12 ;  /* 0x0000000c7b337221 */ /* 0x002fe20000010000 */
[----:B0-----:R-:W-:-:S06]  /*b570*/  FADD.FTZ R0, R124, R49 ;  /* 0x000000317c007221 */ /* 0x001fcc0000010000 */
[----:B------:R-:W0:Y:S01]  /*b580*/  MUFU.EX2 R47, R128 ;  /* 0x00000080002f7308 */ /* 0x000e220000000800 */
[----:B------:R-:W-:Y:S01]  /*b590*/  FADD.FTZ R49, R41, R0 ;  /* 0x0000000029317221 */ /* 0x000fe20000010000 */
[----:B------:R-:W-:-:S03]  /*b5a0*/  F2FP.F16.F32.PACK_AB R150, R13, R150 ;  /* 0x000000960d96723e */ /* 0x000fc600000000ff */
[----:B--2---:R-:W-:-:S03]  /*b5b0*/  FADD.FTZ R12, R126, R49 ;  /* 0x000000317e0c7221 */ /* 0x004fc60000010000 */
[----:B------:R-:W1:Y:S01]  /*b5c0*/  MUFU.EX2 R122, R130 ;  /* 0x00000082007a7308 */ /* 0x000e620000000800 */
[----:B------:R-:W-:Y:S01]  /*b5d0*/  F2FP.F16.F32.PACK_AB R148, R3, R148 ;  /* 0x000000940394723e */ /* 0x000fe200000000ff */
[----:B---3--:R-:W-:-:S06]  /*b5e0*/  FADD.FTZ R3, R45, R12 ;  /* 0x0000000c2d037221 */ /* 0x008fcc0000010000 */
[----:B------:R-:W2:Y:S01]  /*b5f0*/  MUFU.EX2 R13, R36 ;  /* 0x00000024000d7308 */ /* 0x000ea20000000800 */
[----:B----4-:R-:W-:Y:S01]  /*b600*/  FADD.FTZ R12, R120, R3 ;  /* 0x00000003780c7221 */ /* 0x010fe20000010000 */
[----:B------:R-:W-:-:S03]  /*b610*/  SHF.R.S32.HI R8, RZ, 0x7, R8 ;  /* 0x00000007ff087819 */ /* 0x000fc60000011408 */
[----:B0-----:R-:W-:Y:S01]  /*b620*/  FADD.FTZ R3, R47, R12 ;  /* 0x0000000c2f037221 */ /* 0x001fe20000010000 */
[----:B------:R-:W-:Y:S01]  /*b630*/  VIMNMX R44, R44, R8, !PT ;  /* 0x000000082c2c7248 */ /* 0x000fe20007fe0100 */
[----:B------:R-:W-:Y:S02]  /*b640*/  FFMA.FTZ R66, R92, R9, -R61 ;  /* 0x000000095c427223 */ /* 0x000fe4000001083d */
[----:B-1----:R-:W-:Y:S02]  /*b650*/  FADD.FTZ R12, R122, R3 ;  /* 0x000000037a0c7221 */ /* 0x002fe40000010000 */
[----:B------:R0:W-:Y:S02]  /*b660*/  STL [R1+0x34], R44 ;  /* 0x0000342c01007387 */ /* 0x0001e40000100800 */
[----:B------:R-:W1:Y:S01]  /*b670*/  MUFU.EX2 R66, R66 ;  /* 0x0000004200427308 */ /* 0x000e620000000800 */
[----:B--2---:R-:W-:Y:S01]  /*b680*/  FADD.FTZ R3, R13, R12 ;  /* 0x0000000c0d037221 */ /* 0x004fe20000010000 */
[----:B------:R-:W-:-:S05]  /*b690*/  VIADD R12, R88, 0xfffffffe ;  /* 0xfffffffe580c7836 */ /* 0x000fca0000000000 */
[----:B------:R-:W-:Y:S02]  /*b6a0*/  ISETP.GE.AND P3, PT, R12, R44, PT ;  /* 0x0000002c0c00720c */ /* 0x000fe40003f66270 */
[----:B------:R-:W-:Y:S02]  /*b6b0*/  CS2R R118, SRZ ;  /* 0x0000000000767805 */ /* 0x000fe4000001ff00 */
[----:B------:R-:W-:Y:S02]  /*b6c0*/  F2FP.F16.F32.PACK_AB R149, R64, R149 ;  /* 0x000000954095723e */ /* 0x000fe400000000ff */
[----:B------:R-:W-:Y:S02]  /*b6d0*/  CS2R R116, SRZ ;  /* 0x0000000000747805 */ /* 0x000fe4000001ff00 */
[----:B------:R-:W-:Y:S02]  /*b6e0*/  F2FP.F16.F32.PACK_AB R147, R28, R147 ;  /* 0x000000931c93723e */ /* 0x000fe400000000ff */
[----:B------:R-:W-:-:S02]  /*b6f0*/  CS2R R114, SRZ ;  /* 0x0000000000727805 */ /* 0x000fc4000001ff00 */
[----:B------:R-:W-:Y:S01]  /*b700*/  F2FP.F16.F32.PACK_AB R141, R26, R141 ;  /* 0x0000008d1a8d723e */ /* 0x000fe200000000ff */
[----:B-1----:R-:W-:Y:S01]  /*b710*/  FADD.FTZ R0, R66, R51 ;  /* 0x0000003342007221 */ /* 0x002fe20000010000 */
[----:B------:R-:W-:Y:S02]  /*b720*/  F2FP.F16.F32.PACK_AB R143, R34, R143 ;  /* 0x0000008f228f723e */ /* 0x000fe400000000ff */
[----:B------:R-:W-:Y:S02]  /*b730*/  CS2R R112, SRZ ;  /* 0x0000000000707805 */ /* 0x000fe4000001ff00 */
[----:B------:R-:W-:Y:S02]  /*b740*/  F2FP.F16.F32.PACK_AB R137, R42, R137 ;  /* 0x000000892a89723e */ /* 0x000fe400000000ff */
[----:B------:R-:W-:Y:S02]  /*b750*/  CS2R R110, SRZ ;  /* 0x00000000006e7805 */ /* 0x000fe4000001ff00 */
[----:B------:R-:W-:-:S02]  /*b760*/  F2FP.F16.F32.PACK_AB R139, R46, R139 ;  /* 0x0000008b2e8b723e */ /* 0x000fc400000000ff */
[----:B------:R-:W-:Y:S02]  /*b770*/  CS2R R108, SRZ ;  /* 0x00000000006c7805 */ /* 0x000fe4000001ff00 */
        /* <DEDUP_REMOVED lines=32> */
[----:B0-----:R-:W-:Y:S06]  /*b980*/  @!P3 BRA `(.L_x_14510) ;  /* 0x00000030006cb947 */ /* 0x001fec0003800000 */
[----:B------:R-:W-:Y:S01]  /*b990*/  IMAD.MOV.U32 R15, RZ, RZ, R11 ;  /* 0x000000ffff0f7224 */ /* 0x000fe200078e000b */
[----:B------:R-:W-:Y:S01]  /*b9a0*/  MOV R13, R10 ;  /* 0x0000000a000d7202 */ /* 0x000fe20000000f00 */
[----:B------:R-:W-:Y:S02]  /*b9b0*/  IMAD.MOV.U32 R8, RZ, RZ, R23 ;  /* 0x000000ffff087224 */ /* 0x000fe400078e0017 */
[----:B------:R-:W-:Y:S02]  /*b9c0*/  IMAD.MOV.U32 R14, RZ, RZ, R18 ;  /* 0x000000ffff0e7224 */ /* 0x000fe400078e0012 */
[----:B------:R-:W-:-:S07]  /*b9d0*/  IMAD.MOV.U32 R119, RZ, RZ, RZ ;  /* 0x000000ffff777224 */ /* 0x000fce00078e00ff */
.L_x_14520:
        /* <DEDUP_REMOVED lines=11> */
.L_x_14512:
[----:B------:R-:W-:Y:S01]  /*ba90*/  IMAD R9, R18, 0x8, R2 ;  /* 0x0000000812097824 */ /* 0x000fe200078e0202 */
[----:B------:R-:W-:-:S04]  /*baa0*/  SHF.L.U32 R10, R23, 0x1f, RZ ;  /* 0x0000001f170a7819 */ /* 0x000fc800000006ff */
[----:B------:R0:W1:Y:S01]  /*bab0*/  SYNCS.PHASECHK.TRANS64.TRYWAIT P4, [R9+URZ+0x16830], R10 ;  /* 0x0168300a090075a7 */ /* 0x000062000808017f */
[----:B------:R-:W-:Y:S05]  /*bac0*/  @!P0 BRA `(.L_x_14513) ;  /* 0x0000000000048947 */ /* 0x000fea0003800000 */
[----:B------:R-:W-:Y:S01]  /*bad0*/  BPT.TRAP 0x1 ;  /* 0x000000040000795c */ /* 0x000fe20000300000 */
.L_x_14513:
[----:B------:R-:W-:Y:S04]  /*bae0*/  BSSY B0, `(.L_x_14511) ;  /* 0x0000004000007945 */ /* 0x000fe80003800000 */
[----:B-1----:R-:W-:Y:S05]  /*baf0*/  @P4 BRA `(.L_x_14514) ;  /* 0x0000000000084947 */ /* 0x002fea0003800000 */
[----:B------:R-:W1:Y:S02]  /*bb00*/  SYNCS.PHASECHK.TRANS64.TRYWAIT P4, [R9+URZ+0x16830], R10 ;  /* 0x0168300a090075a7 */ /* 0x000e64000808017f */
[----:B-1----:R-:W-:Y:S05]  /*bb10*/  @!P4 BRA `(.L_x_14515) ;  /* 0x0000010400a0c947 */ /* 0x002fea0003800000 */
.L_x_14514:
[----:B------:R-:W-:Y:S05]  /*bb20*/  BSYNC B0 ;  /* 0x0000000000007941 */ /* 0x000fea0003800000 */
.L_x_14511:
[----:B01----:R-:W2:Y:S01]  /*bb30*/  LDL R10, [R1+0x24] ;  /* 0x00002400010a7983 */ /* 0x003ea20000100800 */
[----:B------:R-:W0:Y:S01]  /*bb40*/  S2R R9, SR_TID.X ;  /* 0x0000000000097919 */ /* 0x000e220000002100 */
[----:B------:R-:W-:Y:S05]  /*bb50*/  WARPSYNC.ALL ;  /* 0x0000000000007948 */ /* 0x000fea0003800000 */
[----:B------:R-:W-:Y:S01]  /*bb60*/  IMAD.MOV.U32 R27, RZ, RZ, 0x40000040 ;  /* 0x40000040ff1b7424 */ /* 0x000fe200078e00ff */
[----:B0-----:R-:W-:-:S05]  /*bb70*/  SHF.R.U32.HI R9, RZ, 0x7, R9 ;  /* 0x00000007ff097819 */ /* 0x001fca0000011609 */
[----:B------:R-:W-:Y:S01]  /*bb80*/  VIADD R9, R9, 0x8 ;  /* 0x0000000809097836 */ /* 0x000fe20000000000 */
[----:B------:R-:W-:Y:S02]  /*bb90*/  R2UR UR8, R4 ;  /* 0x00000000040872ca */ /* 0x000fe400000e0000 */
[----:B------:R-:W-:Y:S02]  /*bba0*/  R2UR UR9, R5 ;  /* 0x00000000050972ca */ /* 0x000fe400000e0000 */
[C---:B------:R-:W-:Y:S02]  /*bbb0*/  R2UR UR11, R27.reuse ;  /* 0x000000001b0b72ca */ /* 0x040fe400000e0000 */
[----:B------:R-:W-:Y:S02]  /*bbc0*/  MOV R25, 0x40000040 ;  /* 0x4000004000197802 */ /* 0x000fe40000000f00 */
[----:B------:R-:W-:Y:S02]  /*bbd0*/  R2UR UR23, R27 ;  /* 0x000000001b1772ca */ /* 0x000fe400000e0000 */
[----:B------:R-:W-:-:S02]  /*bbe0*/  R2UR UR15, R25 ;  /* 0x00000000190f72ca */ /* 0x000fc400000e0000 */
[----:B------:R-:W-:Y:S02]  /*bbf0*/  R2UR UR12, R156 ;  /* 0x000000009c0c72ca */ /* 0x000fe400000e0000 */
[----:B------:R-:W-:Y:S01]  /*bc00*/  R2UR UR13, R157 ;  /* 0x000000009d0d72ca */ /* 0x000fe200000e0000 */
[----:B------:R0:W-:Y:S01]  /*bc10*/  BAR.SYNC.DEFER_BLOCKING R9, 0x100 ;  /* 0x000400090000751d */ /* 0x0001e20000010000 */
[----:B------:R-:W-:Y:S01]  /*bc20*/  IMAD.MOV.U32 R11, RZ, RZ, 0x40000040 ;  /* 0x40000040ff0b7424 */ /* 0x000fe200078e00ff */
[----:B------:R-:W-:Y:S02]  /*bc30*/  R2UR UR16, R20 ;  /* 0x00000000141072ca */ /* 0x000fe400000e0000 */
[----:B------:R-:W-:Y:S02]  /*bc40*/  R2UR UR17, R21 ;  /* 0x00000000151172ca */ /* 0x000fe400000e0000 */
[----:B------:R-:W-:Y:S02]  /*bc50*/  R2UR UR19, R11 ;  /* 0x000000000b1372ca */ /* 0x000fe400000e0000 */
[----:B--2---:R-:W-:-:S04]  /*bc60*/  LEA R26, R18, R10, 0xa ;  /* 0x0000000a121a7211 */ /* 0x004fc800078e50ff */
[C---:B------:R-:W-:Y:S01]  /*bc70*/  R2UR UR10, R26.reuse ;  /* 0x000000001a0a72ca */ /* 0x040fe200000e0000 */
[C---:B------:R-:W-:Y:S02]  /*bc80*/  VIADD R24, R26.reuse, 0x2 ;  /* 0x000000021a187836 */ /* 0x040fe40000000000 */
[C---:B------:R-:W-:Y:S02]  /*bc90*/  VIADD R10, R26.reuse, 0x4 ;  /* 0x000000041a0a7836 */ /* 0x040fe40000000000 */
[----:B------:R-:W-:Y:S01]  /*bca0*/  VIADD R26, R26, 0x6 ;  /* 0x000000061a1a7836 */ /* 0x000fe20000000000 */
[----:B------:R-:W-:-:S04]  /*bcb0*/  R2UR UR14, R24 ;  /* 0x00000000180e72ca */ /* 0x000fc800000e0000 */
[----:B------:R-:W-:Y:S02]  /*bcc0*/  R2UR UR22, R26 ;  /* 0x000000001a1672ca */ /* 0x000fe400000e0000 */
[----:B------:R-:W-:-:S06]  /*bcd0*/  WARPGROUP.ARRIVE ;  /* 0x00000000000079c5 */ /* 0x000fcc0000000000 */
[----:B------:R-:W-:Y:S01]  /*bce0*/  HGMMA.64x128x16.F32 R24, gdesc[UR8], RZ, !UPT, gsb0 ;  /* 0x01e00000081879f0 */ /* 0x000fe2000c0008ff */
[----:B------:R-:W-:Y:S02]  /*bcf0*/  R2UR UR18, R10 ;  /* 0x000000000a1272ca */ /* 0x000fe400000e0000 */
[----:B------:R-:W-:Y:S02]  /*bd00*/  WARPGROUP.DEPBAR.LE gsb0, 0x0 ;  /* 0x00008000000079c5 */ /* 0x000fe40000010000 */
[----:B------:R-:W-:-:S07]  /*bd10*/  WARPGROUP.ARRIVE ;  /* 0x00000000000079c5 */ /* 0x000fce0000000000 */
        /* <DEDUP_REMOVED lines=13> */
.L_x_14517:
[----:B------:R-:W-:Y:S01]  /*bdf0*/  SHF.L.U32 R8, R8, 0x1f, RZ ;  /* 0x0000001f08087819 */ /* 0x000fe200000006ff */
[----:B------:R-:W-:-:S04]  /*be00*/  IMAD R9, R14, 0x8, R2 ;  /* 0x000000080e097824 */ /* 0x000fc800078e0202 */
[----:B------:R0:W1:Y:S01]  /*be10*/  SYNCS.PHASECHK.TRANS64.TRYWAIT P3, [R9+URZ+0x16850], R8 ;  /* 0x01685008090075a7 */ /* 0x000062000806017f */
[----:B------:R-:W-:Y:S05]  /*be20*/  @!P0 BRA `(.L_x_14518) ;  /* 0x0000000000048947 */ /* 0x000fea0003800000 */
[----:B------:R-:W-:Y:S01]  /*be30*/  BPT.TRAP 0x1 ;  /* 0x000000040000795c */ /* 0x000fe20000300000 */
.L_x_14518:
[----:B-1----:R-:W-:Y:S05]  /*be40*/  @P3 BRA `(.L_x_14516) ;  /* 0x0000000000083947 */ /* 0x002fea0003800000 */
[----:B------:R-:W1:Y:S02]  /*be50*/  SYNCS.PHASECHK.TRANS64.TRYWAIT P3, [R9+URZ+0x16850], R8 ;  /* 0x01685008090075a7 */ /* 0x000e64000806017f */
[----:B-1----:R-:W-:Y:S05]  /*be60*/  @!P3 BRA `(.L_x_14519) ;  /* 0x0000010000e0b947 */ /* 0x002fea0003800000 */
.L_x_14516:
        /* <DEDUP_REMOVED lines=9> */
[----:B------:R-:W-:Y:S01]  /*bf00*/  FMUL.FTZ R34, R34, UR5 ;  /* 0x0000000522227c20 */ /* 0x000fe20008410000 */
[----:B------:R-:W-:Y:S01]  /*bf10*/  FMUL.FTZ R26, R26, UR5 ;  /* 0x000000051a1a7c20 */ /* 0x000fe20008410000 */
[----:B------:R-:W-:-:S02]  /*bf20*/  IMAD R8, R14, 0x400, R8 ;  /* 0x000004000e087824 */ /* 0x000fc400078e0208 */
[----:B------:R-:W-:Y:S01]  /*bf30*/  FMUL.FTZ R35, R35, UR5 ;  /* 0x0000000523237c20 */ /* 0x000fe20008410000 */
[----:B------:R-:W-:Y:S01]  /*bf40*/  FMUL.FTZ R30, R30, UR5 ;  /* 0x000000051e1e7c20 */ /* 0x000fe20008410000 */
[----:B------:R-:W0:Y:S01]  /*bf50*/  @P2 LDC R9, c[0x0][0x44c] ;  /* 0x00011300ff092b82 */ /* 0x000e220000000800 */
[----:B------:R-:W-:Y:S01]  /*bf60*/  FMUL.FTZ R27, R27, UR5 ;  /* 0x000000051b1b7c20 */ /* 0x000fe20008410000 */
[C---:B------:R-:W-:Y:S01]  /*bf70*/  R2UR UR10, R8.reuse ;  /* 0x00000000080a72ca */ /* 0x040fe200000e0000 */
[----:B------:R-:W-:Y:S01]  /*bf80*/  FMUL.FTZ R41, R41, UR5 ;  /* 0x0000000529297c20 */ /* 0x000fe20008410000 */
[----:B------:R-:W-:Y:S01]  /*bf90*/  IADD3 R10, R8, 0x80, RZ ;  /* 0x00000080080a7810 */ /* 0x000fe20007ffe0ff */
[----:B------:R-:W-:-:S04]  /*bfa0*/  FMUL.FTZ R68, R68, UR5 ;  /* 0x0000000544447c20 */ /* 0x000fc80008410000 */
[----:B------:R-:W-:Y:S06]  /*bfb0*/  MUFU.TANH R41, R41 ;  /* 0x0000002900297308 */ /* 0x000fec0000002400 */
[----:B------:R-:W-:Y:S01]  /*bfc0*/  HGMMA.64x64x16.F32 R88, R148, gdesc[UR8].tnspB, R88, gsb0 ;  /* 0x40e0000894587df0 */ /* 0x000fe20008000858 */
[----:B------:R-:W-:Y:S01]  /*bfd0*/  R2UR UR10, R10 ;  /* 0x000000000a0a72ca */ /* 0x000fe200000e0000 */
[----:B------:R-:W-:Y:S01]  /*bfe0*/  VIADD R10, R8, 0x100 ;  /* 0x00000100080a7836 */ /* 0x000fe20000000000 */
[----:B------:R-:W-:Y:S01]  /*bff0*/  R2UR UR11, R11 ;  /* 0x000000000b0b72ca */ /* 0x000fe200000e0000 */
[----:B------:R-:W-:Y:S01]  /*c000*/  IMAD.MOV.U32 R11, RZ, RZ, 0x40000040 ;  /* 0x40000040ff0b7424 */ /* 0x000fe200078e00ff */
[----:B------:R-:W-:-:S02]  /*c010*/  WARPGROUP.DEPBAR.LE gsb0, 0x0 ;  /* 0x00008000000079c5 */ /* 0x000fc40000010000 */
[----:B------:R-:W-:Y:S01]  /*c020*/  WARPGROUP.ARRIVE ;  /* 0x00000000000079c5 */ /* 0x000fe20000000000 */
[----:B------:R1:W2:Y:S01]  /*c030*/  MUFU.TANH R149, R34 ;  /* 0x0000002200957308 */ /* 0x0002a20000002400 */
[----:B------:R-:W-:-:S07]  /*c040*/  FMUL.FTZ R151, R39, UR5 ;  /* 0x0000000527977c20 */ /* 0x000fce0008410000 */
[----:B------:R-:W-:Y:S01]  /*c050*/  HGMMA.64x64x16.F32 R88, R144, gdesc[UR8].tnspB, R88, gsb0 ;  /* 0x40e0000890587df0 */ /* 0x000fe20008000858 */
[----:B------:R3:W-:Y:S01]  /*c060*/  MUFU.TANH R150, R26 ;  /* 0x0000001a00967308 */ /* 0x0007e20000002400 */
[----:B-1----:R-:W4:Y:S01]  /*c070*/  LDL R34, [R1+0x28] ;  /* 0x0000280001227983 */ /* 0x002f220000100800 */
[----:B------:R-:W-:Y:S01]  /*c080*/  FMUL.FTZ R39, R49, UR5 ;  /* 0x0000000531277c20 */ /* 0x000fe20008410000 */
[----:B------:R-:W-:Y:S01]  /*c090*/  R2UR UR10, R10 ;  /* 0x000000000a0a72ca */ /* 0x000fe200000e0000 */
[----:B------:R-:W-:Y:S01]  /*c0a0*/  VIADD R10, R8, 0x180 ;  /* 0x00000180080a7836 */ /* 0x000fe20000000000 */
[----:B------:R-:W5:Y:S01]  /*c0b0*/  LDL R49, [R1+0x38] ;  /* 0x0000380001317983 */ /* 0x000f620000100800 */
[----:B------:R-:W-:Y:S02]  /*c0c0*/  R2UR UR11, R11 ;  /* 0x000000000b0b72ca */ /* 0x000fe400000e0000 */
[----:B------:R-:W-:Y:S01]  /*c0d0*/  MOV R11, 0x40000040 ;  /* 0x40000040000b7802 */ /* 0x000fe20000000f00 */
[----:B---3--:R-:W-:Y:S01]  /*c0e0*/  FMUL.FTZ R26, R33, UR5 ;  /* 0x00000005211a7c20 */ /* 0x008fe20008410000 */
[----:B------:R-:W-:Y:S01]  /*c0f0*/  FMUL.FTZ R33, R48, UR5 ;  /* 0x0000000530217c20 */ /* 0x000fe20008410000 */
[----:B------:R1:W-:Y:S01]  /*c100*/  MUFU.TANH R148, R27 ;  /* 0x0000001b00947308 */ /* 0x0003e20000002400 */
[----:B------:R-:W5:Y:S07]  /*c110*/  LDL R48, [R1+0x30] ;  /* 0x0000300001307983 */ /* 0x000f6e0000100800 */
[----:B------:R-:W-:Y:S01]  /*c120*/  MUFU.TANH R26, R26 ;  /* 0x0000001a001a7308 */ /* 0x000fe20000002400 */
[----:B-1----:R-:W-:-:S07]  /*c130*/  FMUL.FTZ R27, R36, UR5 ;  /* 0x00000005241b7c20 */ /* 0x002fce0008410000 */
[----:B------:R-:W-:Y:S01]  /*c140*/  MUFU.TANH R27, R27 ;  /* 0x0000001b001b7308 */ /* 0x000fe20000002400 */
[----:B------:R-:W-:Y:S01]  /*c150*/  FMUL.FTZ R69, R69, UR5 ;  /* 0x0000000545457c20 */ /* 0x000fe20008410000 */
[----:B------:R-:W-:Y:S01]  /*c160*/  FMUL.FTZ R80, R80, UR5 ;  /* 0x0000000550507c20 */ /* 0x000fe20008410000 */
[----:B------:R-:W-:-:S05]  /*c170*/  FMUL.FTZ R84, R84, UR5 ;  /* 0x0000000554547c20 */ /* 0x000fca0008410000 */
[----:B------:R-:W-:Y:S01]  /*c180*/  MUFU.TANH R151, R151 ;  /* 0x0000009700977308 */ /* 0x000fe20000002400 */
[----:B------:R-:W-:-:S07]  /*c190*/  WARPGROUP.DEPBAR.LE gsb0, 0x0 ;  /* 0x00008000000079c5 */ /* 0x000fce0000010000 */
[----:B------:R1:W3:Y:S01]  /*c1a0*/  MUFU.TANH R145, R31 ;  /* 0x0000001f00917308 */ /* 0x0002e20000002400 */
[----:B------:R-:W-:Y:S01]  /*c1b0*/  WARPGROUP.ARRIVE ;  /* 0x00000000000079c5 */ /* 0x000fe20000000000 */
[----:B------:R-:W-:Y:S01]  /*c1c0*/  FMUL.FTZ R146, R42, UR5 ;  /* 0x000000052a927c20 */ /* 0x000fe20008410000 */
[----:B--2---:R-:W-:Y:S02]  /*c1d0*/  IMAD.MOV.U32 R42, RZ, RZ, R149 ;  /* 0x000000ffff2a7224 */ /* 0x004fe400078e0095 */
[----:B------:R-:W-:Y:S01]  /*c1e0*/  FMUL.FTZ R149, R43, UR5 ;  /* 0x000000052b957c20 */ /* 0x000fe20008410000 */
[----:B------:R-:W-:Y:S01]  /*c1f0*/  FMUL.FTZ R144, R38, UR5 ;  /* 0x0000000526907c20 */ /* 0x000fe20008410000 */
[----:B------:R-:W-:Y:S01]  /*c200*/  HGMMA.64x64x16.F32 R88, R140, gdesc[UR8].tnspB, R88, gsb0 ;  /* 0x40e000088c587df0 */ /* 0x000fe20008000858 */
[----:B------:R2:W-:Y:S01]  /*c210*/  MUFU.TANH R147, R35 ;  /* 0x0000002300937308 */ /* 0x0005e20000002400 */
[----:B-1----:R-:W4:Y:S01]  /*c220*/  LDL R31, [R1+0x4c] ;  /* 0x00004c00011f7983 */ /* 0x002f220000100800 */
[----:B------:R-:W-:Y:S01]  /*c230*/  R2UR UR10, R10 ;  /* 0x000000000a0a72ca */ /* 0x000fe200000e0000 */
[----:B------:R-:W-:Y:S01]  /*c240*/  FMUL.FTZ R10, R24, UR5 ;  /* 0x00000005180a7c20 */ /* 0x000fe20008410000 */
[----:B------:R-:W-:Y:S01]  /*c250*/  R2UR UR11, R11 ;  /* 0x000000000b0b72ca */ /* 0x000fe200000e0000 */
[----:B------:R-:W-:Y:S01]  /*c260*/  FMUL.FTZ R11, R28, UR5 ;  /* 0x000000051c0b7c20 */ /* 0x000fe20008410000 */
[----:B------:R-:W-:Y:S01]  /*c270*/  FMUL.FTZ R24, R29, UR5 ;  /* 0x000000051d187c20 */ /* 0x000fe20008410000 */
[----:B------:R-:W-:Y:S01]  /*c280*/  FMUL.FTZ R29, R40, UR5 ;  /* 0x00000005281d7c20 */ /* 0x000fe20008410000 */
[----:B------:R-:W-:Y:S01]  /*c290*/  FMUL.FTZ R28, R37, UR5 ;  /* 0x00000005251c7c20 */ /* 0x000fe20008410000 */
[----:B--2---:R-:W2:Y:S01]  /*c2a0*/  LDL R35, [R1+0x20] ;  /* 0x0000200001237983 */ /* 0x004ea20000100800 */
[----:B------:R-:W-:Y:S01]  /*c2b0*/  MUFU.TANH R10, R10 ;  /* 0x0000000a000a7308 */ /* 0x000fe20000002400 */
[----:B------:R-:W-:-:S07]  /*c2c0*/  FMUL.FTZ R40, R45, UR5 ;  /* 0x000000052d287c20 */ /* 0x000fce0008410000 */
[----:B------:R-:W-:Y:S01]  /*c2d0*/  MUFU.TANH R11, R11 ;  /* 0x0000000b000b7308 */ /* 0x000fe20000002400 */
[----:B------:R-:W-:-:S07]  /*c2e0*/  FMUL.FTZ R38, R53, UR5 ;  /* 0x0000000535267c20 */ /* 0x000fce0008410000 */
[----:B------:R-:W-:Y:S08]  /*c2f0*/  MUFU.TANH R33, R33 ;  /* 0x0000002100217308 */ /* 0x000ff00000002400 */
[----:B------:R-:W-:Y:S01]  /*c300*/  MUFU.TANH R39, R39 ;  /* 0x0000002700277308 */ /* 0x000fe20000002400 */
[----:B------:R-:W-:-:S07]  /*c310*/  FMUL.FTZ R36, R60, UR5 ;  /* 0x000000053c247c20 */ /* 0x000fce0008410000 */
[----:B------:R-:W-:Y:S08]  /*c320*/  MUFU.TANH R144, R144 ;  /* 0x0000009000907308 */ /* 0x000ff00000002400 */
[----:B------:R-:W-:Y:S08]  /*c330*/  MUFU.TANH R146, R146 ;  /* 0x0000009200927308 */ /* 0x000ff00000002400 */
[----:B------:R-:W-:Y:S01]  /*c340*/  MUFU.TANH R149, R149 ;  /* 0x0000009500957308 */ /* 0x000fe20000002400 */
[----:B------:R-:W-:-:S07]  /*c350*/  WARPGROUP.DEPBAR.LE gsb0, 0x0 ;  /* 0x00008000000079c5 */ /* 0x000fce0000010000 */
[----:B------:R1:W0:Y:S01]  /*c360*/  MUFU.TANH R142, R30 ;  /* 0x0000001e008e7308 */ /* 0x0002220000002400 */
[----:B------:R-:W-:Y:S01]  /*c370*/  FMUL.FTZ R143, R25, UR5 ;  /* 0x00000005198f7c20 */ /* 0x000fe20008410000 */
[----:B------:R-:W-:Y:S01]  /*c380*/  WARPGROUP.ARRIVE ;  /* 0x00000000000079c5 */ /* 0x000fe20000000000 */
[----:B------:R-:W-:Y:S01]  /*c390*/  FMUL.FTZ R25, R32, UR5 ;  /* 0x0000000520197c20 */ /* 0x000fe20008410000 */
[----:B------:R-:W-:Y:S01]  /*c3a0*/  FMUL.FTZ R32, R44, UR5 ;  /* 0x000000052c207c20 */ /* 0x000fe20008410000 */
[----:B---3--:R-:W-:-:S03]  /*c3b0*/  IMAD.MOV.U32 R44, RZ, RZ, R145 ;  /* 0x000000ffff2c7224 */ /* 0x008fc600078e0091 */
[----:B------:R-:W-:Y:S01]  /*c3c0*/  HGMMA.64x64x16.F32 R88, R136, gdesc[UR8].tnspB, R88, gsb0 ;  /* 0x40e0000888587df0 */ /* 0x000fe20008000858 */
[----:B-1----:R-:W1:Y:S01]  /*c3d0*/  @P2 LDC R30, c[0x0][0x450] ;  /* 0x00011400ff1e2b82 */ /* 0x002e620000000800 */
[----:B------:R-:W3:Y:S01]  /*c3e0*/  MUFU.TANH R143, R143 ;  /* 0x0000008f008f7308 */ /* 0x000ee20000002400 */
[----:B0-----:R-:W-:-:S07]  /*c3f0*/  IMAD.MOV.U32 R43, RZ, RZ, R142 ;  /* 0x000000ffff2b7224 */ /* 0x001fce00078e008e */
[----:B------:R-:W0:Y:S01]  /*c400*/  MUFU.TANH R24, R24 ;  /* 0x0000001800187308 */ /* 0x000e220000002400 */
[----:B------:R-:W-:-:S04]  /*c410*/  IMAD.MOV.U32 R142, RZ, RZ, -0x80 ;  /* 0xffffff80ff8e7424 */ /* 0x000fc800078e00ff */
[----:B------:R-:W-:Y:S02]  /*c420*/  IMAD R142, R12, R142, 0x1 ;  /* 0x000000010c8e7424 */ /* 0x000fe400078e028e */
[----:B------:R-:W-:Y:S02]  /*c430*/  IMAD.MOV.U32 R45, RZ, RZ, R147 ;  /* 0x000000ffff2d7224 */ /* 0x000fe400078e0093 */
[----:B------:R-:W-:Y:S01]  /*c440*/  FMUL.FTZ R147, R47, UR5 ;  /* 0x000000052f937c20 */ /* 0x000fe20008410000 */
[----:B------:R-:W-:Y:S01]  /*c450*/  FMUL.FTZ R47, R52, UR5 ;  /* 0x00000005342f7c20 */ /* 0x000fe20008410000 */
[----:B------:R-:W0:Y:S01]  /*c460*/  MUFU.TANH R25, R25 ;  /* 0x0000001900197308 */ /* 0x000e220000002400 */
[----:B------:R-:W-:Y:S01]  /*c470*/  IMAD.MOV.U32 R52, RZ, RZ, R44 ;  /* 0x000000ffff347224 */ /* 0x000fe200078e002c */
[----:B------:R-:W-:Y:S01]  /*c480*/  MOV R53, R45 ;  /* 0x0000002d00357202 */ /* 0x000fe20000000f00 */
[----:B------:R-:W-:Y:S01]  /*c490*/  FMUL.FTZ R141, R51, UR5 ;  /* 0x00000005338d7c20 */ /* 0x000fe20008410000 */
[----:B------:R-:W-:-:S04]  /*c4a0*/  IMAD.MOV.U32 R51, RZ, RZ, R43 ;  /* 0x000000ffff337224 */ /* 0x000fc800078e002b */
[----:B------:R-:W-:Y:S08]  /*c4b0*/  MUFU.TANH R28, R28 ;  /* 0x0000001c001c7308 */ /* 0x000ff00000002400 */
[----:B------:R-:W0:Y:S08]  /*c4c0*/  MUFU.TANH R29, R29 ;  /* 0x0000001d001d7308 */ /* 0x000e300000002400 */
[----:B------:R-:W0:Y:S08]  /*c4d0*/  MUFU.TANH R32, R32 ;  /* 0x0000002000207308 */ /* 0x000e300000002400 */
[----:B------:R-:W0:Y:S01]  /*c4e0*/  MUFU.TANH R40, R40 ;  /* 0x0000002800287308 */ /* 0x000e220000002400 */
[----:B------:R-:W-:Y:S01]  /*c4f0*/  FMUL.FTZ R37, R57, UR5 ;  /* 0x0000000539257c20 */ /* 0x000fe20008410000 */
[----:B------:R-:W-:Y:S01]  /*c500*/  FMUL.FTZ R145, R46, UR5 ;  /* 0x000000052e917c20 */ /* 0x000fe20008410000 */
[----:B------:R-:W-:-:S05]  /*c510*/  FMUL.FTZ R46, R56, UR5 ;  /* 0x00000005382e7c20 */ /* 0x000fca0008410000 */
[----:B------:R-:W0:Y:S08]  /*c520*/  MUFU.TANH R47, R47 ;  /* 0x0000002f002f7308 */ /* 0x000e300000002400 */
[----:B------:R-:W0:Y:S01]  /*c530*/  MUFU.TANH R38, R38 ;  /* 0x0000002600267308 */ /* 0x000e220000002400 */
[----:B-----5:R-:W-:Y:S01]  /*c540*/  IADD3 R142, R48, R142, -R49 ;  /* 0x0000008e308e7210 */ /* 0x020fe20007ffe831 */
[----:B------:R-:W-:Y:S01]  /*c550*/  IMAD.MOV.U32 R48, RZ, RZ, R42 ;  /* 0x000000ffff307224 */ /* 0x000fe200078e002a */
[----:B----4-:R-:W-:-:S05]  /*c560*/  IADD3 R31, R31, R34, RZ ;  /* 0x000000221f1f7210 */ /* 0x010fca0007ffe0ff */
[----:B------:R-:W-:-:S04]  /*c570*/  @P2 IMAD.HI.U32 R34, R31, R9, RZ ;  /* 0x000000091f222227 */ /* 0x000fc800078e00ff */
[----:B------:R-:W-:Y:S01]  /*c580*/  IMAD.MOV.U32 R9, RZ, RZ, R31 ;  /* 0x000000ffff097224 */ /* 0x000fe200078e001f */
[----:B-1----:R-:W-:-:S05]  /*c590*/  @P2 SHF.R.U32.HI R9, RZ, R30, R34 ;  /* 0x0000001eff092219 */ /* 0x002fca0000011622 */
[----:B------:R-:W1:Y:S01]  /*c5a0*/  SHFL.IDX PT, R34, R9, RZ, 0x1c1f ;  /* 0x001c1fff09227589 */ /* 0x000e6200000e0000 */
[----:B--2---:R-:W-:-:S05]  /*c5b0*/  IMAD.IADD R142, R142, 0x1, -R35 ;  /* 0x000000018e8e7824 */ /* 0x004fca00078e0a23 */
[----:B-1----:R-:W-:-:S04]  /*c5c0*/  IADD3 R34, R142, R34, RZ ;  /* 0x000000228e227210 */ /* 0x002fc80007ffe0ff */
[C---:B------:R-:W-:Y:S02]  /*c5d0*/  ISETP.GT.AND P3, PT, R34.reuse, RZ, PT ;  /* 0x000000ff2200720c */ /* 0x040fe40003f64270 */
[----:B------:R-:W-:Y:S02]  /*c5e0*/  ISETP.GT.AND P4, PT, R34, 0x1, PT ;  /* 0x000000012200780c */ /* 0x000fe40003f84270 */
[----:B------:R-:W-:Y:S02]  /*c5f0*/  FSEL R44, R10, -INF , P3 ;  /* 0xff8000000a2c7808 */ /* 0x000fe40001800000 */
[----:B------:R-:W-:Y:S02]  /*c600*/  ISETP.GT.AND P3, PT, R34, 0x8, PT ;  /* 0x000000082200780c */ /* 0x000fe40003f64270 */
[----:B---3--:R-:W-:Y:S02]  /*c610*/  FSEL R143, R143, -INF , P4 ;  /* 0xff8000008f8f7808 */ /* 0x008fe40002000000 */
[----:B------:R-:W-:Y:S01]  /*c620*/  FMNMX.FTZ R42, R44, R13, !PT ;  /* 0x0000000d2c2a7209 */ /* 0x000fe20007810000 */
[----:B------:R1:W-:Y:S01]  /*c630*/  MUFU.TANH R10, R68 ;  /* 0x00000044000a7308 */ /* 0x0003e20000002400 */
[----:B------:R-:W-:-:S02]  /*c640*/  ISETP.GT.AND P4, PT, R34, 0x9, PT ;  /* 0x000000092200780c */ /* 0x000fc40003f84270 */
[----:B------:R-:W-:Y:S02]  /*c650*/  FMNMX.FTZ R42, R143, R42, !PT ;  /* 0x0000002a8f2a7209 */ /* 0x000fe40007810000 */
[----:B0-----:R-:W-:Y:S02]  /*c660*/  FSEL R45, R24, -INF , P4 ;  /* 0xff800000182d7808 */ /* 0x001fe40002000000 */
[----:B-1----:R-:W-:Y:S02]  /*c670*/  FSEL R68, R11, -INF , P3 ;  /* 0xff8000000b447808 */ /* 0x002fe40001800000 */
[----:B------:R-:W-:Y:S02]  /*c680*/  ISETP.GT.AND P3, PT, R34, 0x10, PT ;  /* 0x000000102200780c */ /* 0x000fe40003f64270 */
[----:B------:R-:W-:Y:S02]  /*c690*/  FMNMX.FTZ R42, R68, R42, !PT ;  /* 0x0000002a442a7209 */ /* 0x000fe40007810000 */
[----:B------:R-:W-:-:S02]  /*c6a0*/  ISETP.GT.AND P4, PT, R34, 0x11, PT ;  /* 0x000000112200780c */ /* 0x000fc40003f84270 */
[----:B------:R-:W-:Y:S02]  /*c6b0*/  FSEL R43, R25, -INF , P3 ;  /* 0xff800000192b7808 */ /* 0x000fe40001800000 */
[----:B------:R-:W-:Y:S01]  /*c6c0*/  FMNMX.FTZ R42, R45, R42, !PT ;  /* 0x0000002a2d2a7209 */ /* 0x000fe20007810000 */
[----:B------:R-:W-:Y:S01]  /*c6d0*/  FMUL.FTZ R35, R65, UR5 ;  /* 0x0000000541237c20 */ /* 0x000fe20008410000 */
[----:B------:R-:W-:Y:S02]  /*c6e0*/  ISETP.GT.AND P3, PT, R34, 0x18, PT ;  /* 0x000000182200780c */ /* 0x000fe40003f64270 */
[----:B------:R-:W-:Y:S02]  /*c6f0*/  FSEL R65, R26, -INF , P4 ;  /* 0xff8000001a417808 */ /* 0x000fe40002000000 */
[----:B------:R-:W-:Y:S02]  /*c700*/  FMNMX.FTZ R24, R43, R42, !PT ;  /* 0x0000002a2b187209 */ /* 0x000fe40007810000 */
[----:B------:R-:W-:-:S02]  /*c710*/  ISETP.GT.AND P4, PT, R34, 0x19, PT ;  /* 0x000000192200780c */ /* 0x000fc40003f84270 */
[----:B------:R-:W-:Y:S02]  /*c720*/  FSEL R42, R27, -INF , P3 ;  /* 0xff8000001b2a7808 */ /* 0x000fe40001800000 */
[----:B------:R-:W-:Y:S01]  /*c730*/  FMNMX.FTZ R24, R65, R24, !PT ;  /* 0x0000001841187209 */ /* 0x000fe20007810000 */
[----:B------:R0:W-:Y:S01]  /*c740*/  MUFU.TANH R11, R69 ;  /* 0x00000045000b7308 */ /* 0x0001e20000002400 */
[----:B------:R-:W-:Y:S02]  /*c750*/  ISETP.GT.AND P3, PT, R34, 0x20, PT ;  /* 0x000000202200780c */ /* 0x000fe40003f64270 */
[----:B------:R-:W-:Y:S01]  /*c760*/  FMNMX.FTZ R24, R42, R24, !PT ;  /* 0x000000182a187209 */ /* 0x000fe20007810000 */
[----:B------:R-:W-:Y:S01]  /*c770*/  FMUL.FTZ R49, R72, UR5 ;  /* 0x0000000548317c20 */ /* 0x000fe20008410000 */
[----:B------:R-:W-:Y:S02]  /*c780*/  FSEL R72, R29, -INF , P3 ;  /* 0xff8000001d487808 */ /* 0x000fe40001800000 */
[----:B0-----:R-:W-:-:S02]  /*c790*/  FSEL R69, R28, -INF , P4 ;  /* 0xff8000001c457808 */ /* 0x001fc40002000000 */
[C---:B------:R-:W-:Y:S02]  /*c7a0*/  ISETP.GT.AND P4, PT, R34.reuse, 0x21, PT ;  /* 0x000000212200780c */ /* 0x040fe40003f84270 */
[----:B------:R-:W-:Y:S02]  /*c7b0*/  FMNMX.FTZ R24, R69, R24, !PT ;  /* 0x0000001845187209 */ /* 0x000fe40007810000 */
[----:B------:R-:W-:Y:S02]  /*c7c0*/  ISETP.GT.AND P3, PT, R34, 0x28, PT ;  /* 0x000000282200780c */ /* 0x000fe40003f64270 */
[----:B------:R-:W-:Y:S02]  /*c7d0*/  FSEL R41, R41, -INF , P4 ;  /* 0xff80000029297808 */ /* 0x000fe40002000000 */
[----:B------:R-:W-:Y:S01]  /*c7e0*/  FMNMX.FTZ R24, R72, R24, !PT ;  /* 0x0000001848187209 */ /* 0x000fe20007810000 */
[----:B------:R-:W-:Y:S01]  /*c7f0*/  IMAD.MOV.U32 R57, RZ, RZ, R48 ;  /* 0x000000ffff397224 */ /* 0x000fe200078e0030 */
[----:B------:R-:W-:-:S02]  /*c800*/  ISETP.GT.AND P4, PT, R34, 0x29, PT ;  /* 0x000000292200780c */ /* 0x000fc40003f84270 */
[----:B------:R-:W-:Y:S02]  /*c810*/  FSEL R48, R32, -INF , P3 ;  /* 0xff80000020307808 */ /* 0x000fe40001800000 */
[----:B------:R-:W-:Y:S01]  /*c820*/  FMNMX.FTZ R24, R41, R24, !PT ;  /* 0x0000001829187209 */ /* 0x000fe20007810000 */
[----:B------:R-:W-:Y:S02]  /*c830*/  WARPGROUP.DEPBAR.LE gsb0, 0x0 ;  /* 0x00008000000079c5 */ /* 0x000fe40000010000 */
[----:B------:R-:W-:Y:S02]  /*c840*/  ISETP.GT.AND P3, PT, R34, 0x30, PT ;  /* 0x000000302200780c */ /* 0x000fe40003f64270 */
[----:B------:R-:W-:Y:S02]  /*c850*/  FSEL R40, R40, -INF , P4 ;  /* 0xff80000028287808 */ /* 0x000fe40002000000 */
[----:B------:R-:W-:Y:S01]  /*c860*/  FMNMX.FTZ R24, R48, R24, !PT ;  /* 0x0000001830187209 */ /* 0x000fe20007810000 */
[----:B------:R-:W-:Y:S01]  /*c870*/  FMUL.FTZ R139, R55, UR5 ;  /* 0x00000005378b7c20 */ /* 0x000fe20008410000 */
[----:B------:R-:W0:Y:S01]  /*c880*/  MUFU.TANH R46, R46 ;  /* 0x0000002e002e7308 */ /* 0x000e220000002400 */
[----:B------:R-:W-:Y:S01]  /*c890*/  VIADD R30, R8, 0x200 ;  /* 0x00000200081e7836 */ /* 0x000fe20000000000 */
[----:B------:R-:W-:Y:S01]  /*c8a0*/  ISETP.GT.AND P4, PT, R34, 0x31, PT ;  /* 0x000000312200780c */ /* 0x000fe20003f84270 */
[----:B------:R-:W-:Y:S01]  /*c8b0*/  IMAD.MOV.U32 R55, RZ, RZ, R51 ;  /* 0x000000ffff377224 */ /* 0x000fe200078e0033 */
[----:B------:R-:W-:-:S02]  /*c8c0*/  FSEL R51, R33, -INF , P3 ;  /* 0xff80000021337808 */ /* 0x000fc40001800000 */
[----:B------:R-:W-:Y:S01]  /*c8d0*/  FMNMX.FTZ R24, R40, R24, !PT ;  /* 0x0000001828187209 */ /* 0x000fe20007810000 */
[----:B------:R-:W-:Y:S01]  /*c8e0*/  IMAD.MOV.U32 R31, RZ, RZ, 0x40000040 ;  /* 0x40000040ff1f7424 */ /* 0x000fe200078e00ff */
[----:B------:R-:W1:Y:S01]  /*c8f0*/  MUFU.TANH R37, R37 ;  /* 0x0000002500257308 */ /* 0x000e620000002400 */
[----:B------:R-:W-:Y:S01]  /*c900*/  R2UR UR10, R30 ;  /* 0x000000001e0a72ca */ /* 0x000fe200000e0000 */
[----:B------:R-:W-:Y:S01]  /*c910*/  FMUL.FTZ R30, R61, UR5 ;  /* 0x000000053d1e7c20 */ /* 0x000fe20008410000 */
[----:B------:R-:W-:Y:S02]  /*c920*/  ISETP.GT.AND P3, PT, R34, 0x38, PT ;  /* 0x000000382200780c */ /* 0x000fe40003f64270 */
[----:B------:R-:W-:Y:S02]  /*c930*/  FSEL R39, R39, -INF , P4 ;  /* 0xff80000027277808 */ /* 0x000fe40002000000 */
[----:B------:R-:W-:Y:S01]  /*c940*/  FMNMX.FTZ R24, R51, R24, !PT ;  /* 0x0000001833187209 */ /* 0x000fe20007810000 */
[----:B------:R-:W2:Y:S01]  /*c950*/  MUFU.TANH R36, R36 ;  /* 0x0000002400247308 */ /* 0x000ea20000002400 */
[----:B------:R-:W-:Y:S01]  /*c960*/  R2UR UR11, R31 ;  /* 0x000000001f0b72ca */ /* 0x000fe200000e0000 */
[----:B------:R-:W-:Y:S01]  /*c970*/  FMUL.FTZ R31, R64, UR5 ;  /* 0x00000005401f7c20 */ /* 0x000fe20008410000 */
[----:B------:R-:W-:-:S02]  /*c980*/  ISETP.GT.AND P4, PT, R34, 0x39, PT ;  /* 0x000000392200780c */ /* 0x000fc40003f84270 */
[----:B------:R-:W-:Y:S02]  /*c990*/  FSEL R47, R47, -INF , P3 ;  /* 0xff8000002f2f7808 */ /* 0x000fe40001800000 */
[----:B------:R-:W-:Y:S01]  /*c9a0*/  FMNMX.FTZ R24, R39, R24, !PT ;  /* 0x0000001827187209 */ /* 0x000fe20007810000 */
[----:B------:R-:W3:Y:S01]  /*c9b0*/  MUFU.TANH R30, R30 ;  /* 0x0000001e001e7308 */ /* 0x000ee20000002400 */
[----:B------:R-:W-:Y:S02]  /*c9c0*/  ISETP.GT.AND P3, PT, R34, 0x40, PT ;  /* 0x000000402200780c */ /* 0x000fe40003f64270 */
[----:B------:R-:W-:Y:S02]  /*c9d0*/  FSEL R38, R38, -INF , P4 ;  /* 0xff80000026267808 */ /* 0x000fe40002000000 */
[----:B------:R-:W-:Y:S02]  /*c9e0*/  FMNMX.FTZ R24, R47, R24, !PT ;  /* 0x000000182f187209 */ /* 0x000fe40007810000 */
[----:B------:R-:W-:Y:S01]  /*c9f0*/  ISETP.GT.AND P4, PT, R34, 0x41, PT ;  /* 0x000000412200780c */ /* 0x000fe20003f84270 */
[----:B------:R-:W4:Y:S01]  /*ca00*/  MUFU.TANH R31, R31 ;  /* 0x0000001f001f7308 */ /* 0x000f220000002400 */
[----:B0-----:R-:W-:-:S02]  /*ca10*/  FSEL R46, R46, -INF , P3 ;  /* 0xff8000002e2e7808 */ /* 0x001fc40001800000 */
[----:B------:R-:W-:Y:S02]  /*ca20*/  FMNMX.FTZ R24, R38, R24, !PT ;  /* 0x0000001826187209 */ /* 0x000fe40007810000 */
[----:B------:R-:W-:Y:S02]  /*ca30*/  ISETP.GT.AND P3, PT, R34, 0x48, PT ;  /* 0x000000482200780c */ /* 0x000fe40003f64270 */
[----:B-1----:R-:W-:Y:S01]  /*ca40*/  FSEL R37, R37, -INF , P4 ;  /* 0xff80000025257808 */ /* 0x002fe20002000000 */
[----:B------:R-:W0:Y:S01]  /*ca50*/  MUFU.TANH R35, R35 ;  /* 0x0000002300237308 */ /* 0x000e220000002400 */
[----:B------:R-:W-:Y:S01]  /*ca60*/  FMNMX.FTZ R24, R46, R24, !PT ;  /* 0x000000182e187209 */ /* 0x000fe20007810000 */
[----:B------:R-:W-:Y:S01]  /*ca70*/  FMUL.FTZ R140, R50, UR5 ;  /* 0x00000005328c7c20 */ /* 0x000fe20008410000 */
[----:B------:R-:W-:Y:S01]  /*ca80*/  ISETP.GT.AND P5, PT, R34, 0x49, PT ;  /* 0x000000492200780c */ /* 0x000fe20003fa4270 */
[----:B------:R-:W-:Y:S01]  /*ca90*/  FMUL.FTZ R50, R73, UR5 ;  /* 0x0000000549327c20 */ /* 0x000fe20008410000 */
[----:B--2---:R-:W-:-:S02]  /*caa0*/  FSEL R36, R36, -INF , P3 ;  /* 0xff80000024247808 */ /* 0x004fc40001800000 */
[----:B------:R-:W-:Y:S01]  /*cab0*/  FMNMX.FTZ R25, R37, R24, !PT ;  /* 0x0000001825197209 */ /* 0x000fe20007810000 */
[----:B------:R-:W-:Y:S01]  /*cac0*/  IMAD.MOV.U32 R73, RZ, RZ, R53 ;  /* 0x000000ffff497224 */ /* 0x000fe200078e0035 */
[----:B------:R-:W-:Y:S01]  /*cad0*/  ISETP.GT.AND P4, PT, R34, 0x50, PT ;  /* 0x000000502200780c */ /* 0x000fe20003f84270 */
[----:B------:R-:W-:Y:S01]  /*cae0*/  IMAD.MOV.U32 R56, RZ, RZ, R52 ;  /* 0x000000ffff387224 */ /* 0x000fe200078e0034 */
[----:B---3--:R-:W-:Y:S02]  /*caf0*/  FSEL R32, R30, -INF , P5 ;  /* 0xff8000001e207808 */ /* 0x008fe40002800000 */
[----:B------:R-:W-:Y:S01]  /*cb00*/  FMNMX.FTZ R28, R36, R25, !PT ;  /* 0x00000019241c7209 */ /* 0x000fe20007810000 */
[----:B------:R-:W-:Y:S01]  /*cb10*/  FMUL.FTZ R52, R76, UR5 ;  /* 0x000000054c347c20 */ /* 0x000fe20008410000 */
[----:B------:R-:W-:Y:S01]  /*cb20*/  FMUL.FTZ R53, R77, UR5 ;  /* 0x000000054d357c20 */ /* 0x000fe20008410000 */
[----:B------:R-:W1:Y:S01]  /*cb30*/  MUFU.TANH R49, R49 ;  /* 0x0000003100317308 */ /* 0x000e620000002400 */
[----:B------:R-:W-:-:S02]  /*cb40*/  ISETP.GT.AND P5, PT, R34, 0x58, PT ;  /* 0x000000582200780c */ /* 0x000fc40003fa4270 */
[----:B------:R-:W-:Y:S02]  /*cb50*/  ISETP.GT.AND P3, PT, R34, 0x51, PT ;  /* 0x000000512200780c */ /* 0x000fe40003f64270 */
[----:B----4-:R-:W-:Y:S02]  /*cb60*/  FSEL R24, R31, -INF , P4 ;  /* 0xff8000001f187808 */ /* 0x010fe40002000000 */
[----:B------:R-:W-:Y:S01]  /*cb70*/  FMNMX.FTZ R28, R32, R28, !PT ;  /* 0x0000001c201c7209 */ /* 0x000fe20007810000 */
[----:B------:R-:W2:Y:S01]  /*cb80*/  MUFU.TANH R50, R50 ;  /* 0x0000003200327308 */ /* 0x000ea20000002400 */
[----:B------:R-:W-:Y:S02]  /*cb90*/  FSEL R26, R10, -INF , P5 ;  /* 0xff8000000a1a7808 */ /* 0x000fe40002800000 */
[----:B0-----:R-:W-:Y:S02]  /*cba0*/  FSEL R25, R35, -INF , P3 ;  /* 0xff80000023197808 */ /* 0x001fe40001800000 */
[----:B------:R-:W-:-:S03]  /*cbb0*/  FMNMX.FTZ R10, R24, R28, !PT ;  /* 0x0000001c180a7209 */ /* 0x000fc60007810000 */
[----:B------:R-:W0:Y:S01]  /*cbc0*/  MUFU.TANH R52, R52 ;  /* 0x0000003400347308 */ /* 0x000e220000002400 */
[----:B------:R-:W-:Y:S02]  /*cbd0*/  ISETP.GT.AND P4, PT, R34, 0x59, PT ;  /* 0x000000592200780c */ /* 0x000fe40003f84270 */
[----:B------:R-:W-:-:S05]  /*cbe0*/  FMNMX.FTZ R10, R25, R10, !PT ;  /* 0x0000000a190a7209 */ /* 0x000fca0007810000 */
[----:B------:R-:W3:Y:S08]  /*cbf0*/  MUFU.TANH R53, R53 ;  /* 0x0000003500357308 */ /* 0x000ef00000002400 */
[----:B------:R-:W4:Y:S01]  /*cc00*/  MUFU.TANH R33, R80 ;  /* 0x0000005000217308 */ /* 0x000f220000002400 */
[----:B------:R-:W-:Y:S01]  /*cc10*/  FMUL.FTZ R138, R54, UR5 ;  /* 0x00000005368a7c20 */ /* 0x000fe20008410000 */
[C---:B------:R-:W-:Y:S01]  /*cc20*/  ISETP.GT.AND P3, PT, R34.reuse, 0x60, PT ;  /* 0x000000602200780c */ /* 0x040fe20003f64270 */
[----:B------:R-:W-:Y:S01]  /*cc30*/  FMUL.FTZ R54, R81, UR5 ;  /* 0x0000000551367c20 */ /* 0x000fe20008410000 */
[----:B------:R-:W-:-:S02]  /*cc40*/  ISETP.GT.AND P5, PT, R34, 0x61, PT ;  /* 0x000000612200780c */ /* 0x000fc40003fa4270 */
[----:B------:R-:W-:Y:S02]  /*cc50*/  FSEL R27, R11, -INF , P4 ;  /* 0xff8000000b1b7808 */ /* 0x000fe40002000000 */
[----:B------:R-:W-:Y:S02]  /*cc60*/  FMNMX.FTZ R10, R26, R10, !PT ;  /* 0x0000000a1a0a7209 */ /* 0x000fe40007810000 */
[----:B-1----:R-:W-:Y:S02]  /*cc70*/  FSEL R28, R49, -INF , P3 ;  /* 0xff800000311c7808 */ /* 0x002fe40001800000 */
[----:B--2---:R-:W-:Y:S02]  /*cc80*/  FSEL R29, R50, -INF , P5 ;  /* 0xff800000321d7808 */ /* 0x004fe40002800000 */
[----:B------:R-:W-:Y:S02]  /*cc90*/  FMNMX.FTZ R10, R27, R10, !PT ;  /* 0x0000000a1b0a7209 */ /* 0x000fe40007810000 */
[----:B------:R-:W-:-:S02]  /*cca0*/  ISETP.GT.AND P4, PT, R34, 0x68, PT ;  /* 0x000000682200780c */ /* 0x000fc40003f84270 */
[C---:B------:R-:W-:Y:S02]  /*ccb0*/  ISETP.GT.AND P3, PT, R34.reuse, 0x69, PT ;  /* 0x000000692200780c */ /* 0x040fe40003f64270 */
[----:B------:R-:W-:Y:S01]  /*ccc0*/  ISETP.GT.AND P5, PT, R34, 0x70, PT ;  /* 0x000000702200780c */ /* 0x000fe20003fa4270 */
[----:B------:R-:W1:Y:S01]  /*ccd0*/  MUFU.TANH R54, R54 ;  /* 0x0000003600367308 */ /* 0x000e620000002400 */
[----:B------:R-:W-:Y:S01]  /*cce0*/  FMNMX.FTZ R10, R28, R10, !PT ;  /* 0x0000000a1c0a7209 */ /* 0x000fe20007810000 */
[----:B------:R-:W-:Y:S01]  /*ccf0*/  FMUL.FTZ R35, R85, UR5 ;  /* 0x0000000555237c20 */ /* 0x000fe20008410000 */
[----:B0-----:R-:W-:Y:S02]  /*cd00*/  FSEL R30, R52, -INF , P4 ;  /* 0xff800000341e7808 */ /* 0x001fe40002000000 */
[----:B---3--:R-:W-:Y:S02]  /*cd10*/  FSEL R31, R53, -INF , P3 ;  /* 0xff800000351f7808 */ /* 0x008fe40001800000 */
[----:B----4-:R-:W-:-:S02]  /*cd20*/  FSEL R11, R33, -INF , P5 ;  /* 0xff800000210b7808 */ /* 0x010fc40002800000 */
[C---:B------:R-:W-:Y:S02]  /*cd30*/  ISETP.GT.AND P4, PT, R34.reuse, 0x71, PT ;  /* 0x000000712200780c */ /* 0x040fe40003f84270 */
[C---:B------:R-:W-:Y:S02]  /*cd40*/  ISETP.GT.AND P3, PT, R34.reuse, 0x78, PT ;  /* 0x000000782200780c */ /* 0x040fe40003f64270 */
[----:B------:R-:W-:Y:S02]  /*cd50*/  ISETP.GT.AND P5, PT, R34, 0x79, PT ;  /* 0x000000792200780c */ /* 0x000fe40003fa4270 */
[----:B------:R-:W0:Y:S01]  /*cd60*/  MUFU.TANH R34, R84 ;  /* 0x0000005400227308 */ /* 0x000e220000002400 */
[----:B------:R-:W-:-:S04]  /*cd70*/  FMNMX.FTZ R10, R29, R10, !PT ;  /* 0x0000000a1d0a7209 */ /* 0x000fc80007810000 */
[----:B------:R-:W-:-:S03]  /*cd80*/  FMNMX.FTZ R10, R30, R10, !PT ;  /* 0x0000000a1e0a7209 */ /* 0x000fc60007810000 */
[----:B------:R-:W2:Y:S01]  /*cd90*/  MUFU.TANH R35, R35 ;  /* 0x0000002300237308 */ /* 0x000ea20000002400 */
[----:B------:R-:W-:Y:S02]  /*cda0*/  FMNMX.FTZ R10, R31, R10, !PT ;  /* 0x0000000a1f0a7209 */ /* 0x000fe40007810000 */
[----:B-1----:R-:W-:Y:S02]  /*cdb0*/  FSEL R33, R54, -INF , P4 ;  /* 0xff80000036217808 */ /* 0x002fe40002000000 */
[----:B------:R-:W-:Y:S02]  /*cdc0*/  FMNMX.FTZ R10, R11, R10, !PT ;  /* 0x0000000a0b0a7209 */ /* 0x000fe40007810000 */
[----:B0-----:R-:W-:Y:S02]  /*cdd0*/  FSEL R34, R34, -INF , P3 ;  /* 0xff80000022227808 */ /* 0x001fe40001800000 */
[----:B------:R-:W-:-:S04]  /*cde0*/  FMNMX.FTZ R10, R33, R10, !PT ;  /* 0x0000000a210a7209 */ /* 0x000fc80007810000 */
[----:B------:R-:W-:Y:S02]  /*cdf0*/  FMNMX.FTZ R10, R34, R10, !PT ;  /* 0x0000000a220a7209 */ /* 0x000fe40007810000 */
[----:B--2---:R-:W-:-:S04]  /*ce00*/  FSEL R35, R35, -INF , P5 ;  /* 0xff80000023237808 */ /* 0x004fc80002800000 */
[----:B------:R-:W-:Y:S01]  /*ce10*/  FMNMX.FTZ R10, R35, R10, !PT ;  /* 0x0000000a230a7209 */ /* 0x000fe20007810000 */
[----:B------:R-:W-:-:S04]  /*ce20*/  IMAD.MOV.U32 R84, RZ, RZ, R56 ;  /* 0x000000ffff547224 */ /* 0x000fc800078e0038 */
[----:B------:R-:W0:Y:S01]  /*ce30*/  SHFL.BFLY PT, R56, R10, 0x2, 0x1f ;  /* 0x0c401f000a387f89 */ /* 0x000e2200000e0000 */
[----:B------:R-:W-:-:S03]  /*ce40*/  FMUL.FTZ R49, R62, UR5 ;  /* 0x000000053e317c20 */ /* 0x000fc60008410000 */
[----:B------:R-:W1:Y:S01]  /*ce50*/  SHFL.IDX PT, R62, R9, 0x1, 0x1c1f ;  /* 0x003c1f00093e7f89 */ /* 0x000e6200000e0000 */
[----:B0-----:R-:W-:-:S05]  /*ce60*/  FMNMX.FTZ R10, R10, R56, !PT ;  /* 0x000000380a0a7209 */ /* 0x001fca0007810000 */
[----:B------:R-:W0:Y:S01]  /*ce70*/  SHFL.BFLY PT, R61, R10, 0x1, 0x1f ;  /* 0x0c201f000a3d7f89 */ /* 0x000e2200000e0000 */
[----:B-1----:R-:W-:Y:S02]  /*ce80*/  IMAD.IADD R62, R142, 0x1, R62 ;  /* 0x000000018e3e7824 */ /* 0x002fe400078e023e */
[----:B------:R-:W-:-:S03]  /*ce90*/  IMAD.MOV.U32 R76, RZ, RZ, R150 ;  /* 0x000000ffff4c7224 */ /* 0x000fc600078e0096 */
[C---:B------:R-:W-:Y:S01]  /*cea0*/  ISETP.GT.AND P5, PT, R62.reuse, RZ, PT ;  /* 0x000000ff3e00720c */ /* 0x040fe20003fa4270 */
[----:B------:R-:W-:Y:S01]  /*ceb0*/  IMAD.MOV.U32 R77, RZ, RZ, R148 ;  /* 0x000000ffff4d7224 */ /* 0x000fe200078e0094 */
[----:B------:R-:W-:Y:S02]  /*cec0*/  ISETP.GT.AND P4, PT, R62, 0x1, PT ;  /* 0x000000013e00780c */ /* 0x000fe40003f84270 */
[----:B------:R-:W-:Y:S01]  /*ced0*/  FSEL R76, R76, -INF , P5 ;  /* 0xff8000004c4c7808 */ /* 0x000fe20002800000 */
[----:B------:R-:W-:Y:S02]  /*cee0*/  IMAD.MOV.U32 R85, RZ, RZ, R55 ;  /* 0x000000ffff557224 */ /* 0x000fe400078e0037 */
[----:B------:R-:W-:Y:S01]  /*cef0*/  FMUL.FTZ R50, R63, UR5 ;  /* 0x000000053f327c20 */ /* 0x000fe20008410000 */
[----:B------:R-:W-:Y:S02]  /*cf00*/  MOV R9, UR7 ;  /* 0x0000000700097c02 */ /* 0x000fe40008000f00 */
[----:B------:R-:W-:-:S02]  /*cf10*/  ISETP.GT.AND P5, PT, R62, 0x8, PT ;  /* 0x000000083e00780c */ /* 0x000fc40003fa4270 */
[----:B------:R-:W-:Y:S02]  /*cf20*/  FSEL R77, R77, -INF , P4 ;  /* 0xff8000004d4d7808 */ /* 0x000fe40002000000 */
[----:B------:R-:W-:Y:S02]  /*cf30*/  FMNMX.FTZ R63, R76, R15, !PT ;  /* 0x0000000f4c3f7209 */ /* 0x000fe40007810000 */
[----:B------:R-:W-:Y:S02]  /*cf40*/  MOV R80, R57 ;  /* 0x0000003900507202 */ /* 0x000fe40000000f00 */
[----:B0-----:R-:W-:Y:S01]  /*cf50*/  FMNMX.FTZ R10, R10, R61, !PT ;  /* 0x0000003d0a0a7209 */ /* 0x001fe20007810000 */
[----:B------:R-:W-:Y:S01]  /*cf60*/  FMUL.FTZ R57, R78, UR5 ;  /* 0x000000054e397c20 */ /* 0x000fe20008410000 */
[----:B------:R-:W-:Y:S02]  /*cf70*/  ISETP.GT.AND P4, PT, R62, 0x9, PT ;  /* 0x000000093e00780c */ /* 0x000fe40003f84270 */
[----:B------:R-:W-:Y:S01]  /*cf80*/  FSEL R78, R85, -INF , P5 ;  /* 0xff800000554e7808 */ /* 0x000fe20002800000 */
[----:B------:R-:W-:Y:S01]  /*cf90*/  FMUL.FTZ R64, R10, R9 ;  /* 0x000000090a407220 */ /* 0x000fe20000410000 */
[----:B------:R-:W-:Y:S01]  /*cfa0*/  FMNMX.FTZ R63, R77, R63, !PT ;  /* 0x0000003f4d3f7209 */ /* 0x000fe20007810000 */
[----:B------:R-:W-:Y:S01]  /*cfb0*/  FMUL.FTZ R136, R58, UR5 ;  /* 0x000000053a887c20 */ /* 0x000fe20008410000 */
[----:B------:R-:W-:Y:S01]  /*cfc0*/  FSETP.NEU.FTZ.AND P3, PT, R10, -INF , PT ;  /* 0xff8000000a00780b */ /* 0x000fe20003f7d000 */
[----:B------:R-:W-:Y:S01]  /*cfd0*/  FMUL.FTZ R58, R79, UR5 ;  /* 0x000000054f3a7c20 */ /* 0x000fe20008410000 */
[----:B------:R-:W-:-:S02]  /*cfe0*/  ISETP.GT.AND P5, PT, R62, 0x10, PT ;  /* 0x000000103e00780c */ /* 0x000fc40003fa4270 */
[----:B------:R-:W-:Y:S02]  /*cff0*/  FSEL R79, R84, -INF , P4 ;  /* 0xff800000544f7808 */ /* 0x000fe40002000000 */
[----:B------:R-:W-:Y:S01]  /*d000*/  FMNMX.FTZ R63, R78, R63, !PT ;  /* 0x0000003f4e3f7209 */ /* 0x000fe20007810000 */
[----:B------:R-:W-:Y:S01]  /*d010*/  FMUL.FTZ R60, R66, UR5 ;  /* 0x00000005423c7c20 */ /* 0x000fe20008410000 */
[----:B------:R-:W-:Y:S02]  /*d020*/  FSEL R64, R64, RZ, P3 ;  /* 0x000000ff40407208 */ /* 0x000fe40001800000 */
[----:B------:R-:W-:Y:S02]  /*d030*/  ISETP.GT.AND P4, PT, R62, 0x11, PT ;  /* 0x000000113e00780c */ /* 0x000fe40003f84270 */
[----:B------:R-:W-:Y:S02]  /*d040*/  FSEL R80, R80, -INF , P5 ;  /* 0xff80000050507808 */ /* 0x000fe40002800000 */
[----:B------:R-:W-:Y:S01]  /*d050*/  FMNMX.FTZ R66, R79, R63, !PT ;  /* 0x0000003f4f427209 */ /* 0x000fe20007810000 */
[----:B------:R-:W-:Y:S01]  /*d060*/  FMUL.FTZ R52, R67, UR5 ;  /* 0x0000000543347c20 */ /* 0x000fe20008410000 */
[----:B------:R-:W-:Y:S01]  /*d070*/  ISETP.GT.AND P5, PT, R62, 0x18, PT ;  /* 0x000000183e00780c */ /* 0x000fe20003fa4270 */
[----:B------:R-:W-:Y:S01]  /*d080*/  FFMA.FTZ R67, R65, R9, -R64 ;  /* 0x0000000941437223 */ /* 0x000fe20000010840 */
[----:B------:R-:W-:-:S02]  /*d090*/  FSEL R63, R73, -INF , P4 ;  /* 0xff800000493f7808 */ /* 0x000fc40002000000 */
[----:B------:R-:W-:Y:S01]  /*d0a0*/  FMNMX.FTZ R66, R80, R66, !PT ;  /* 0x0000004250427209 */ /* 0x000fe20007810000 */
[----:B------:R-:W0:Y:S01]  /*d0b0*/  MUFU.TANH R145, R145 ;  /* 0x0000009100917308 */ /* 0x000e220000002400 */
[----:B------:R-:W-:Y:S02]  /*d0c0*/  FSEL R65, R144, -INF , P5 ;  /* 0xff80000090417808 */ /* 0x000fe40002800000 */
[----:B------:R-:W-:Y:S01]  /*d0d0*/  ISETP.GT.AND P4, PT, R62, 0x19, PT ;  /* 0x000000193e00780c */ /* 0x000fe20003f84270 */
[----:B------:R-:W-:-:S04]  /*d0e0*/  FFMA.FTZ R150, R68, R9, -R64 ;  /* 0x0000000944967223 */ /* 0x000fc80000010840 */
[----:B------:R1:W-:Y:S01]  /*d0f0*/  MUFU.EX2 R144, R67 ;  /* 0x0000004300907308 */ /* 0x0003e20000000800 */
[----:B------:R-:W-:Y:S01]  /*d100*/  ISETP.GT.AND P5, PT, R62, 0x20, PT ;  /* 0x000000203e00780c */ /* 0x000fe20003fa4270 */
[----:B------:R-:W-:Y:S01]  /*d110*/  FMUL.FTZ R53, R70, UR5 ;  /* 0x0000000546357c20 */ /* 0x000fe20008410000 */
[----:B-1----:R-:W-:-:S05]  /*d120*/  FMNMX.FTZ R67, R63, R66, !PT ;  /* 0x000000423f437209 */ /* 0x002fca0007810000 */
[----:B------:R-:W1:Y:S01]  /*d130*/  MUFU.TANH R147, R147 ;  /* 0x0000009300937308 */ /* 0x000e620000002400 */
[----:B------:R-:W-:Y:S02]  /*d140*/  FSEL R66, R151, -INF , P4 ;  /* 0xff80000097427808 */ /* 0x000fe40002000000 */
[----:B------:R-:W-:Y:S02]  /*d150*/  FMNMX.FTZ R68, R65, R67, !PT ;  /* 0x0000004341447209 */ /* 0x000fe40007810000 */
[----:B------:R-:W-:Y:S02]  /*d160*/  ISETP.GT.AND P4, PT, R62, 0x21, PT ;  /* 0x000000213e00780c */ /* 0x000fe40003f84270 */
[----:B------:R-:W-:Y:S01]  /*d170*/  FSEL R67, R146, -INF , P5 ;  /* 0xff80000092437808 */ /* 0x000fe20002800000 */
[----:B------:R-:W2:Y:S01]  /*d180*/  MUFU.TANH R140, R140 ;  /* 0x0000008c008c7308 */ /* 0x000ea20000002400 */
[----:B------:R-:W-:Y:S02]  /*d190*/  FMNMX.FTZ R70, R66, R68, !PT ;  /* 0x0000004442467209 */ /* 0x000fe40007810000 */
[----:B------:R-:W-:-:S02]  /*d1a0*/  ISETP.GT.AND P5, PT, R62, 0x28, PT ;  /* 0x000000283e00780c */ /* 0x000fc40003fa4270 */
[----:B------:R-:W-:Y:S02]  /*d1b0*/  FSEL R68, R149, -INF , P4 ;  /* 0xff80000095447808 */ /* 0x000fe40002000000 */
[----:B------:R-:W-:Y:S01]  /*d1c0*/  FMNMX.FTZ R70, R67, R70, !PT ;  /* 0x0000004643467209 */ /* 0x000fe20007810000 */
[----:B------:R-:W-:Y:S01]  /*d1d0*/  MUFU.TANH R141, R141 ;  /* 0x0000008d008d7308 */ /* 0x000fe20000002400 */
[----:B------:R-:W-:Y:S01]  /*d1e0*/  FMUL.FTZ R54, R71, UR5 ;  /* 0x0000000547367c20 */ /* 0x000fe20008410000 */
[----:B------:R-:W-:Y:S01]  /*d1f0*/  FFMA.FTZ R146, R69, R9, -R64 ;  /* 0x0000000945927223 */ /* 0x000fe20000010840 */
[----:B------:R-:W-:Y:S02]  /*d200*/  ISETP.GT.AND P4, PT, R62, 0x29, PT ;  /* 0x000000293e00780c */ /* 0x000fe40003f84270 */
[----:B0-----:R-:W-:Y:S02]  /*d210*/  FSEL R69, R145, -INF , P5 ;  /* 0xff80000091457808 */ /* 0x001fe40002800000 */
[----:B------:R-:W-:Y:S01]  /*d220*/  FMNMX.FTZ R71, R68, R70, !PT ;  /* 0x0000004644477209 */ /* 0x000fe20007810000 */
[----:B------:R-:W0:Y:S01]  /*d230*/  MUFU.TANH R138, R138 ;  /* 0x0000008a008a7308 */ /* 0x000e220000002400 */
[----:B------:R-:W-:Y:S01]  /*d240*/  ISETP.GT.AND P5, PT, R62, 0x30, PT ;  /* 0x000000303e00780c */ /* 0x000fe20003fa4270 */
[----:B------:R-:W-:Y:S01]  /*d250*/  FMUL.FTZ R137, R59, UR5 ;  /* 0x000000053b897c20 */ /* 0x000fe20008410000 */
[----:B-1----:R-:W-:-:S02]  /*d260*/  FSEL R70, R147, -INF , P4 ;  /* 0xff80000093467808 */ /* 0x002fc40002000000 */
[----:B------:R-:W-:-:S03]  /*d270*/  FMNMX.FTZ R73, R69, R71, !PT ;  /* 0x0000004745497209 */ /* 0x000fc60007810000 */
[----:B------:R-:W1:Y:S01]  /*d280*/  MUFU.TANH R139, R139 ;  /* 0x0000008b008b7308 */ /* 0x000e620000002400 */
[----:B------:R-:W-:Y:S01]  /*d290*/  FFMA.FTZ R72, R72, R9, -R64 ;  /* 0x0000000948487223 */ /* 0x000fe20000010840 */
[----:B------:R-:W-:Y:S02]  /*d2a0*/  ISETP.GT.AND P4, PT, R62, 0x31, PT ;  /* 0x000000313e00780c */ /* 0x000fe40003f84270 */
[----:B--2---:R-:W-:Y:S02]  /*d2b0*/  FSEL R71, R140, -INF , P5 ;  /* 0xff8000008c477808 */ /* 0x004fe40002800000 */
[----:B------:R-:W-:Y:S02]  /*d2c0*/  FMNMX.FTZ R73, R70, R73, !PT ;  /* 0x0000004946497209 */ /* 0x000fe40007810000 */
[----:B------:R-:W2:Y:S01]  /*d2d0*/  MUFU.TANH R136, R136 ;  /* 0x0000008800887308 */ /* 0x000ea20000002400 */
[----:B------:R-:W-:Y:S01]  /*d2e0*/  FMUL.FTZ R55, R74, UR5 ;  /* 0x000000054a377c20 */ /* 0x000fe20008410000 */
[----:B------:R-:W-:-:S02]  /*d2f0*/  ISETP.GT.AND P5, PT, R62, 0x38, PT ;  /* 0x000000383e00780c */ /* 0x000fc40003fa4270 */
[----:B------:R-:W-:-:S04]  /*d300*/  FMNMX.FTZ R74, R71, R73, !PT ;  /* 0x00000049474a7209 */ /* 0x000fc80007810000 */
[----:B------:R-:W3:Y:S01]  /*d310*/  MUFU.TANH R137, R137 ;  /* 0x0000008900897308 */ /* 0x000ee20000002400 */
[----:B------:R-:W-:Y:S01]  /*d320*/  FMUL.FTZ R56, R75, UR5 ;  /* 0x000000054b387c20 */ /* 0x000fe20008410000 */
[----:B0-----:R-:W-:-:S06]  /*d330*/  FSEL R73, R138, -INF , P5 ;  /* 0xff8000008a497808 */ /* 0x001fcc0002800000 */
[----:B------:R0:W-:Y:S01]  /*d340*/  MUFU.EX2 R140, R72 ;  /* 0x00000048008c7308 */ /* 0x0001e20000000800 */
[----:B------:R-:W-:Y:S01]  /*d350*/  WARPGROUP.ARRIVE ;  /* 0x00000000000079c5 */ /* 0x000fe20000000000 */
[----:B------:R-:W-:Y:S01]  /*d360*/  FFMA.FTZ R142, R48, R9, -R64 ;  /* 0x00000009308e7223 */ /* 0x000fe20000010840 */
[----:B------:R-:W-:Y:S01]  /*d370*/  ISETP.GT.AND P5, PT, R62, 0x40, PT ;  /* 0x000000403e00780c */ /* 0x000fe20003fa4270 */
[----:B------:R-:W-:-:S03]  /*d380*/  FMUL.FTZ R81, R83, UR5 ;  /* 0x0000000553517c20 */ /* 0x000fc60008410000 */
[----:B------:R-:W-:Y:S01]  /*d390*/  HGMMA.64x64x16.F32 R88, R132, gdesc[UR8].tnspB, R88, gsb0 ;  /* 0x40e0000884587df0 */ /* 0x000fe20008000858 */
[----:B0-----:R-:W-:Y:S01]  /*d3a0*/  FSEL R72, R141, -INF , P4 ;  /* 0xff8000008d487808 */ /* 0x001fe20002000000 */
[----:B------:R-:W0:Y:S01]  /*d3b0*/  MUFU.TANH R49, R49 ;  /* 0x0000003100317308 */ /* 0x000e220000002400 */
[----:B------:R-:W-:Y:S02]  /*d3c0*/  ISETP.GT.AND P4, PT, R62, 0x39, PT ;  /* 0x000000393e00780c */ /* 0x000fe40003f84270 */
[----:B------:R-:W-:Y:S02]  /*d3d0*/  FMNMX.FTZ R75, R72, R74, !PT ;  /* 0x0000004a484b7209 */ /* 0x000fe40007810000 */
[----:B-1----:R-:W-:Y:S02]  /*d3e0*/  FSEL R74, R139, -INF , P4 ;  /* 0xff8000008b4a7808 */ /* 0x002fe40002000000 */
[----:B------:R-:W-:Y:S01]  /*d3f0*/  FMNMX.FTZ R48, R73, R75, !PT ;  /* 0x0000004b49307209 */ /* 0x000fe20007810000 */
[----:B------:R-:W1:Y:S01]  /*d400*/  MUFU.TANH R50, R50 ;  /* 0x0000003200327308 */ /* 0x000e620000002400 */
[----:B------:R-:W-:-:S02]  /*d410*/  ISETP.GT.AND P4, PT, R62, 0x41, PT ;  /* 0x000000413e00780c */ /* 0x000fc40003f84270 */
[----:B--2---:R-:W-:Y:S02]  /*d420*/  FSEL R75, R136, -INF , P5 ;  /* 0xff800000884b7808 */ /* 0x004fe40002800000 */
[----:B------:R-:W-:-:S03]  /*d430*/  FMNMX.FTZ R83, R74, R48, !PT ;  /* 0x000000304a537209 */ /* 0x000fc60007810000 */
[----:B------:R-:W2:Y:S01]  /*d440*/  MUFU.TANH R60, R60 ;  /* 0x0000003c003c7308 */ /* 0x000ea20000002400 */
[----:B------:R-:W-:Y:S02]  /*d450*/  ISETP.GT.AND P5, PT, R62, 0x48, PT ;  /* 0x000000483e00780c */ /* 0x000fe40003fa4270 */
[----:B---3--:R-:W-:Y:S02]  /*d460*/  FSEL R48, R137, -INF , P4 ;  /* 0xff80000089307808 */ /* 0x008fe40002000000 */
[----:B------:R-:W-:-:S03]  /*d470*/  FMNMX.FTZ R83, R75, R83, !PT ;  /* 0x000000534b537209 */ /* 0x000fc60007810000 */
        /* <DEDUP_REMOVED lines=9> */
[----:B------:R-:W-:Y:S01]  /*d510*/  FFMA.FTZ R136, R51, R9, -R64 ;  /* 0x0000000933887223 */ /* 0x000fe20000010840 */
[----:B------:R-:W-:Y:S02]  /*d520*/  ISETP.GT.AND P4, PT, R62, 0x51, PT ;  /* 0x000000513e00780c */ /* 0x000fe40003f84270 */
[----:B--2---:R-:W-:Y:S02]  /*d530*/  FSEL R51, R60, -INF , P5 ;  /* 0xff8000003c337808 */ /* 0x004fe40002800000 */
[----:B------:R-:W-:Y:S02]  /*d540*/  FMNMX.FTZ R83, R50, R83, !PT ;  /* 0x0000005332537209 */ /* 0x000fe40007810000 */
[----:B------:R-:W2:Y:S01]  /*d550*/  MUFU.TANH R55, R55 ;  /* 0x0000003700377308 */ /* 0x000ea20000002400 */
[----:B------:R-:W-:Y:S02]  /*d560*/  ISETP.GT.AND P5, PT, R62, 0x58, PT ;  /* 0x000000583e00780c */ /* 0x000fe40003fa4270 */
[----:B---3--:R-:W-:-:S02]  /*d570*/  FSEL R52, R52, -INF , P4 ;  /* 0xff80000034347808 */ /* 0x008fc40002000000 */
[----:B------:R-:W-:-:S03]  /*d580*/  FMNMX.FTZ R83, R51, R83, !PT ;  /* 0x0000005333537209 */ /* 0x000fc60007810000 */
[----:B------:R-:W3:Y:S01]  /*d590*/  MUFU.TANH R56, R56 ;  /* 0x0000003800387308 */ /* 0x000ee20000002400 */
[----:B------:R-:W-:Y:S01]  /*d5a0*/  ISETP.GT.AND P4, PT, R62, 0x59, PT ;  /* 0x000000593e00780c */ /* 0x000fe20003f84270 */
[----:B------:R-:W-:Y:S01]  /*d5b0*/  FMUL.FTZ R59, R82, UR5 ;  /* 0x00000005523b7c20 */ /* 0x000fe20008410000 */
[----:B0-----:R-:W-:Y:S02]  /*d5c0*/  FSEL R53, R53, -INF , P5 ;  /* 0xff80000035357808 */ /* 0x001fe40002800000 */
[----:B------:R-:W-:-:S03]  /*d5d0*/  FMNMX.FTZ R83, R52, R83, !PT ;  /* 0x0000005334537209 */ /* 0x000fc60007810000 */
[----:B------:R-:W0:Y:S01]  /*d5e0*/  MUFU.TANH R57, R57 ;  /* 0x0000003900397308 */ /* 0x000e220000002400 */
[----:B------:R-:W-:Y:S02]  /*d5f0*/  ISETP.GT.AND P5, PT, R62, 0x60, PT ;  /* 0x000000603e00780c */ /* 0x000fe40003fa4270 */
        /* <DEDUP_REMOVED lines=21> */
[----:B------:R-:W-:Y:S02]  /*d750*/  ISETP.GT.AND P4, PT, R62, 0x71, PT ;  /* 0x000000713e00780c */ /* 0x000fe40003f84270 */
[----:B--2---:R-:W-:Y:S02]  /*d760*/  FSEL R59, R59, -INF , P5 ;  /* 0xff8000003b3b7808 */ /* 0x004fe40002800000 */
[----:B------:R-:W-:Y:S02]  /*d770*/  FMNMX.FTZ R83, R58, R83, !PT ;  /* 0x000000533a537209 */ /* 0x000fe40007810000 */
[----:B------:R-:W-:Y:S02]  /*d780*/  ISETP.GT.AND P5, PT, R62, 0x78, PT ;  /* 0x000000783e00780c */ /* 0x000fe40003fa4270 */
[----:B---3--:R-:W-:Y:S02]  /*d790*/  FSEL R60, R81, -INF , P4 ;  /* 0xff800000513c7808 */ /* 0x008fe40002000000 */
[----:B------:R-:W-:-:S02]  /*d7a0*/  FMNMX.FTZ R83, R59, R83, !PT ;  /* 0x000000533b537209 */ /* 0x000fc40007810000 */
[----:B------:R-:W-:Y:S02]  /*d7b0*/  ISETP.GT.AND P4, PT, R62, 0x79, PT ;  /* 0x000000793e00780c */ /* 0x000fe40003f84270 */
[----:B0-----:R-:W-:Y:S02]  /*d7c0*/  FSEL R61, R61, -INF , P5 ;  /* 0xff8000003d3d7808 */ /* 0x001fe40002800000 */
[----:B------:R-:W-:Y:S02]  /*d7d0*/  FMNMX.FTZ R83, R60, R83, !PT ;  /* 0x000000533c537209 */ /* 0x000fe40007810000 */
[----:B-1----:R-:W-:Y:S02]  /*d7e0*/  FSEL R62, R82, -INF , P4 ;  /* 0xff800000523e7808 */ /* 0x002fe40002000000 */
[----:B------:R-:W-:Y:S01]  /*d7f0*/  FMNMX.FTZ R81, R61, R83, !PT ;  /* 0x000000533d517209 */ /* 0x000fe20007810000 */
[----:B------:R-:W-:-:S03]  /*d800*/  WARPGROUP.DEPBAR.LE gsb0, 0x0 ;  /* 0x00008000000079c5 */ /* 0x000fc60000010000 */
[----:B------:R-:W-:Y:S01]  /*d810*/  FMNMX.FTZ R81, R62, R81, !PT ;  /* 0x000000513e517209 */ /* 0x000fe20007810000 */
[-CC-:B------:R-:W-:Y:S01]  /*d820*/  FFMA.FTZ R134, R36, R9.reuse, -R64.reuse ;  /* 0x0000000924867223 */ /* 0x180fe20000010840 */
[----:B------:R-:W-:-:S03]  /*d830*/  FFMA.FTZ R36, R32, R9, -R64 ;  /* 0x0000000920247223 */ /* 0x000fc60000010840 */
[----:B------:R-:W0:Y:S01]  /*d840*/  SHFL.BFLY PT, R32, R81, 0x2, 0x1f ;  /* 0x0c401f0051207f89 */ /* 0x000e2200000e0000 */
[-CC-:B------:R-:W-:Y:S01]  /*d850*/  FFMA.FTZ R138, R47, R9.reuse, -R64.reuse ;  /* 0x000000092f8a7223 */ /* 0x180fe20000010840 */
[----:B------:R-:W-:Y:S01]  /*d860*/  FFMA.FTZ R132, R46, R9, -R64 ;  /* 0x000000092e847223 */ /* 0x000fe20000010840 */
[----:B0-----:R-:W-:-:S05]  /*d870*/  FMNMX.FTZ R81, R81, R32, !PT ;  /* 0x0000002051517209 */ /* 0x001fca0007810000 */
[----:B------:R-:W0:Y:S01]  /*d880*/  SHFL.BFLY PT, R82, R81, 0x1, 0x1f ;  /* 0x0c201f0051527f89 */ /* 0x000e2200000e0000 */
[----:B------:R-:W-:Y:S02]  /*d890*/  VIADD R46, R8, 0x280 ;  /* 0x00000280082e7836 */ /* 0x000fe40000000000 */
[----:B------:R-:W-:Y:S02]  /*d8a0*/  IMAD.MOV.U32 R47, RZ, RZ, 0x40000040 ;  /* 0x40000040ff2f7424 */ /* 0x000fe400078e00ff */
[----:B------:R-:W-:Y:S01]  /*d8b0*/  FFMA.FTZ R32, R11, R9, -R64 ;  /* 0x000000090b207223 */ /* 0x000fe20000010840 */
[----:B------:R-:W-:Y:S02]  /*d8c0*/  R2UR UR10, R46 ;  /* 0x000000002e0a72ca */ /* 0x000fe400000e0000 */
[----:B------:R-:W-:Y:S01]  /*d8d0*/  R2UR UR11, R47 ;  /* 0x000000002f0b72ca */ /* 0x000fe200000e0000 */
[----:B------:R-:W-:Y:S01]  /*d8e0*/  WARPGROUP.ARRIVE ;  /* 0x00000000000079c5 */ /* 0x000fe20000000000 */
[----:B0-----:R-:W-:-:S11]  /*d8f0*/  FMNMX.FTZ R11, R81, R82, !PT ;  /* 0x00000052510b7209 */ /* 0x001fd60007810000 */
[----:B------:R-:W-:Y:S01]  /*d900*/  HGMMA.64x64x16.F32 R88, R128, gdesc[UR8].tnspB, R88, gsb0 ;  /* 0x40e0000880587df0 */ /* 0x000fe20008000858 */
[C---:B------:R-:W-:Y:S01]  /*d910*/  FSETP.NEU.FTZ.AND P4, PT, R11.reuse, -INF , PT ;  /* 0xff8000000b00780b */ /* 0x040fe20003f9d000 */
[----:B------:R-:W-:-:S05]  /*d920*/  FMUL.FTZ R82, R11, R9 ;  /* 0x000000090b527220 */ /* 0x000fca0000410000 */
[----:B------:R-:W-:-:S05]  /*d930*/  FSEL R82, R82, RZ, P4 ;  /* 0x000000ff52527208 */ /* 0x000fca0002000000 */
[-CC-:B------:R-:W-:Y:S01]  /*d940*/  FFMA.FTZ R141, R67, R9.reuse, -R82.reuse ;  /* 0x00000009438d7223 */ /* 0x180fe20000010852 */
[----:B------:R-:W-:Y:S01]  /*d950*/  FFMA.FTZ R67, R70, R9, -R82 ;  /* 0x0000000946437223 */ /* 0x000fe20000010852 */
[----:B------:R-:W-:Y:S01]  /*d960*/  FSEL R70, R10, RZ, P3 ;  /* 0x000000ff0a467208 */ /* 0x000fe20001800000 */
[----:B------:R-:W-:-:S04]  /*d970*/  VIADD R46, R8, 0x300 ;  /* 0x00000300082e7836 */ /* 0x000fc80000000000 */
[----:B------:R-:W-:Y:S01]  /*d980*/  FADD.FTZ R70, -R70, R13 ;  /* 0x0000000d46467221 */ /* 0x000fe20000010100 */
[----:B------:R-:W-:Y:S01]  /*d990*/  R2UR UR10, R46 ;  /* 0x000000002e0a72ca */ /* 0x000fe200000e0000 */
[----:B------:R-:W-:Y:S02]  /*d9a0*/  VIADD R46, R8, 0x380 ;  /* 0x00000380082e7836 */ /* 0x000fe40000000000 */
[----:B------:R-:W-:Y:S02]  /*d9b0*/  FMUL.FTZ R8, R70, R9 ;  /* 0x0000000946087220 */ /* 0x000fe40000410000 */
[----:B------:R-:W2:Y:S01]  /*d9c0*/  LDL R70, [R1+0x34] ;  /* 0x0000340001467983 */ /* 0x000ea20000100800 */
[----:B------:R-:W-:-:S04]  /*d9d0*/  MOV R47, 0x40000040 ;  /* 0x40000040002f7802 */ /* 0x000fc80000000f00 */
[----:B------:R-:W-:Y:S01]  /*d9e0*/  R2UR UR11, R47 ;  /* 0x000000002f0b72ca */ /* 0x000fe200000e0000 */
[----:B------:R-:W-:Y:S02]  /*d9f0*/  WARPGROUP.DEPBAR.LE gsb0, 0x0 ;  /* 0x00008000000079c5 */ /* 0x000fe40000010000 */
[----:B------:R-:W-:-:S10]  /*da00*/  WARPGROUP.ARRIVE ;  /* 0x00000000000079c5 */ /* 0x000fd40000000000 */
[----:B------:R-:W-:Y:S01]  /*da10*/  HGMMA.64x64x16.F32 R88, R124, gdesc[UR8].tnspB, R88, gsb0 ;  /* 0x40e000087c587df0 */ /* 0x000fe20008000858 */
[----:B------:R-:W-:-:S05]  /*da20*/  FSEL R47, R11, RZ, P4 ;  /* 0x000000ff0b2f7208 */ /* 0x000fca0002000000 */
[----:B------:R-:W-:Y:S01]  /*da30*/  FADD.FTZ R13, -R47, R15 ;  /* 0x0000000f2f0d7221 */ /* 0x000fe20000010100 */
[----:B------:R-:W-:Y:S01]  /*da40*/  IMAD.MOV.U32 R47, RZ, RZ, 0x40000040 ;  /* 0x40000040ff2f7424 */ /* 0x000fe200078e00ff */
[----:B------:R-:W-:-:S04]  /*da50*/  R2UR UR10, R46 ;  /* 0x000000002e0a72ca */ /* 0x000fc800000e0000 */
[----:B------:R-:W-:Y:S01]  /*da60*/  R2UR UR11, R47 ;  /* 0x000000002f0b72ca */ /* 0x000fe200000e0000 */
[----:B------:R-:W0:Y:S01]  /*da70*/  S2R R85, SR_TID.X ;  /* 0x0000000000557919 */ /* 0x000e220000002100 */
[-C--:B------:R-:W-:Y:S01]  /*da80*/  FFMA.FTZ R44, R44, R9.reuse, -R64 ;  /* 0x000000092c2c7223 */ /* 0x080fe20000010840 */
[-C--:B------:R-:W-:Y:S01]  /*da90*/  FFMA.FTZ R149, R76, R9.reuse, -R82 ;  /* 0x000000094c957223 */ /* 0x080fe20000010852 */
        /* <DEDUP_REMOVED lines=15> */
[----:B------:R-:W-:-:S02]  /*db90*/  WARPGROUP.DEPBAR.LE gsb0, 0x0 ;  /* 0x00008000000079c5 */ /* 0x000fc40000010000 */
[----:B------:R-:W-:-:S06]  /*dba0*/  WARPGROUP.ARRIVE ;  /* 0x00000000000079c5 */ /* 0x000fcc0000000000 */
[----:B------:R-:W-:Y:S01]  /*dbb0*/  HGMMA.64x64x16.F32 R88, R120, gdesc[UR8].tnspB, R88, gsb0 ;  /* 0x40e0000878587df0 */ /* 0x000fe20008000858 */
[-CC-:B------:R-:W-:Y:S01]  /*dbc0*/  FFMA.FTZ R29, R29, R9.reuse, -R64.reuse ;  /* 0x000000091d1d7223 */ /* 0x180fe20000010840 */
[-CC-:B------:R-:W-:Y:S01]  /*dbd0*/  FFMA.FTZ R30, R30, R9.reuse, -R64.reuse ;  /* 0x000000091e1e7223 */ /* 0x180fe20000010840 */
[-CC-:B------:R-:W-:Y:S01]  /*dbe0*/  FFMA.FTZ R31, R31, R9.reuse, -R64.reuse ;  /* 0x000000091f1f7223 */ /* 0x180fe20000010840 */
[-CC-:B------:R-:W-:Y:S01]  /*dbf0*/  FFMA.FTZ R33, R33, R9.reuse, -R64.reuse ;  /* 0x0000000921217223 */ /* 0x180fe20000010840 */
[-CC-:B------:R-:W-:Y:S01]  /*dc00*/  FFMA.FTZ R34, R34, R9.reuse, -R64.reuse ;  /* 0x0000000922227223 */ /* 0x180fe20000010840 */
[-C--:B------:R-:W-:Y:S01]  /*dc10*/  FFMA.FTZ R35, R35, R9.reuse, -R64 ;  /* 0x0000000923237223 */ /* 0x080fe20000010840 */
[-CC-:B------:R-:W-:Y:S01]  /*dc20*/  FFMA.FTZ R64, R77, R9.reuse, -R82.reuse ;  /* 0x000000094d407223 */ /* 0x180fe20000010852 */
[----:B------:R-:W-:Y:S01]  /*dc30*/  MUFU.EX2 R44, R44 ;  /* 0x0000002c002c7308 */ /* 0x000fe20000000800 */
[----:B------:R-:W-:-:S07]  /*dc40*/  FFMA.FTZ R151, R78, R9, -R82 ;  /* 0x000000094e977223 */ /* 0x000fce0000010852 */
[----:B------:R-:W1:Y:S01]  /*dc50*/  MUFU.EX2 R8, R8 ;  /* 0x0000000800087308 */ /* 0x000e620000000800 */
[----:B------:R-:W-:-:S07]  /*dc60*/  FFMA.FTZ R76, R79, R9, -R82 ;  /* 0x000000094f4c7223 */ /* 0x000fce0000010852 */
[----:B------:R-:W-:Y:S08]  /*dc70*/  MUFU.EX2 R149, R149 ;  /* 0x0000009500957308 */ /* 0x000ff00000000800 */
[----:B------:R-:W3:Y:S01]  /*dc80*/  MUFU.EX2 R13, R13 ;  /* 0x0000000d000d7308 */ /* 0x000ee20000000800 */
[----:B0-----:R-:W-:-:S07]  /*dc90*/  SHF.R.U32.HI R84, RZ, 0x7, R85 ;  /* 0x00000007ff547819 */ /* 0x001fce0000011655 */
[----:B------:R-:W0:Y:S01]  /*dca0*/  MUFU.EX2 R148, R148 ;  /* 0x0000009400947308 */ /* 0x000e220000000800 */
[----:B------:R-:W-:-:S07]  /*dcb0*/  FFMA.FTZ R145, R80, R9, -R82 ;  /* 0x0000000950917223 */ /* 0x000fce0000010852 */
[----:B------:R-:W4:Y:S01]  /*dcc0*/  MUFU.EX2 R64, R64 ;  /* 0x0000004000407308 */ /* 0x000f220000000800 */
[----:B------:R-:W-:-:S07]  /*dcd0*/  @!P1 IMAD R46, R18, 0x8, R2 ;  /* 0x00000008122e9824 */ /* 0x000fce00078e0202 */
[----:B------:R-:W5:Y:S01]  /*dce0*/  MUFU.EX2 R150, R150 ;  /* 0x0000009600967308 */ /* 0x000f620000000800 */
[----:B------:R-:W-:Y:S02]  /*dcf0*/  VIADD R15, R84, 0x9 ;  /* 0x00000009540f7836 */ /* 0x000fe40000000000 */
[----:B------:R-:W-:-:S05]  /*dd00*/  FFMA.FTZ R63, R63, R9, -R82 ;  /* 0x000000093f3f7223 */ /* 0x000fca0000010852 */
[----:B------:R-:W5:Y:S01]  /*dd10*/  MUFU.EX2 R151, R151 ;  /* 0x0000009700977308 */ /* 0x000f620000000800 */
[----:B------:R-:W-:Y:S01]  /*dd20*/  ISETP.GE.U32.AND P3, PT, R85, 0x180, PT ;  /* 0x000001805500780c */ /* 0x000fe20003f66070 */
[----:B-1----:R-:W-:Y:S01]  /*dd30*/  FFMA.FTZ R3, R8, R3, R44 ;  /* 0x0000000308037223 */ /* 0x002fe2000001002c */
[----:B------:R-:W-:-:S05]  /*dd40*/  @!P1 IADD3 R46, R46, 0x16840, RZ ;  /* 0x000168402e2e9810 */ /* 0x000fca0007ffe0ff */
[----:B------:R-:W1:Y:S01]  /*dd50*/  MUFU.EX2 R45, R45 ;  /* 0x0000002d002d7308 */ /* 0x000e620000000800 */
[----:B---3--:R-:W-:Y:S01]  /*dd60*/  FFMA.FTZ R0, R13, R0, R149 ;  /* 0x000000000d007223 */ /* 0x008fe20000010095 */
[----:B------:R-:W-:-:S06]  /*dd70*/  FFMA.FTZ R147, R65, R9, -R82 ;  /* 0x0000000941937223 */ /* 0x000fcc0000010852 */
[----:B------:R-:W3:Y:S01]  /*dd80*/  MUFU.EX2 R76, R76 ;  /* 0x0000004c004c7308 */ /* 0x000ee20000000800 */
[----:B------:R-:W-:Y:S01]  /*dd90*/  SEL R47, R15, 0x9, !P3 ;  /* 0x000000090f2f7807 */ /* 0x000fe20005800000 */
[----:B------:R-:W-:Y:S01]  /*dda0*/  @!P1 IMAD R14, R14, 0x8, R2 ;  /* 0x000000080e0e9824 */ /* 0x000fe200078e0202 */
[----:B------:R-:W-:-:S05]  /*ddb0*/  @!P1 PRMT R46, RZ, 0x654, R46 ;  /* 0x00000654ff2e9816 */ /* 0x000fca000000002e */
[----:B------:R-:W-:Y:S01]  /*ddc0*/  MUFU.EX2 R43, R43 ;  /* 0x0000002b002b7308 */ /* 0x000fe20000000800 */
[----:B0-----:R-:W-:Y:S01]  /*ddd0*/  FADD.FTZ R3, R148, R3 ;  /* 0x0000000394037221 */ /* 0x001fe20000010000 */
[----:B----4-:R-:W-:-:S06]  /*dde0*/  FADD.FTZ R0, R64, R0 ;  /* 0x0000000040007221 */ /* 0x010fcc0000010000 */
[----:B------:R-:W0:Y:S01]  /*ddf0*/  MUFU.EX2 R145, R145 ;  /* 0x0000009100917308 */ /* 0x000e220000000800 */
[----:B------:R-:W-:Y:S01]  /*de00*/  FFMA.FTZ R65, R66, R9, -R82 ;  /* 0x0000000942417223 */ /* 0x000fe20000010852 */
[----:B------:R-:W-:Y:S02]  /*de10*/  WARPGROUP.DEPBAR.LE gsb0, 0x0 ;  /* 0x00008000000079c5 */ /* 0x000fe40000010000 */
[----:B------:R-:W-:Y:S01]  /*de20*/  @!P1 VIADD R14, R14, 0x16860 ;  /* 0x000168600e0e9836 */ /* 0x000fe20000000000 */
[----:B------:R4:W-:Y:S06]  /*de30*/  BAR.ARV R47, 0x100 ;  /* 0x0004002f0000751d */ /* 0x0009ec0000002000 */
[----:B------:R-:W4:Y:S01]  /*de40*/  MUFU.EX2 R63, R63 ;  /* 0x0000003f003f7308 */ /* 0x000f220000000800 */
[----:B------:R1:W-:Y:S01]  /*de50*/  @!P1 SYNCS.ARRIVE.TRANS64.RED.A1T0 RZ, [R46+URZ], RZ ;  /* 0x000000ff2eff99a7 */ /* 0x0003e2000810043f */
[----:B-----5:R-:W-:Y:S01]  /*de60*/  FADD.FTZ R3, R150, R3 ;  /* 0x0000000396037221 */ /* 0x020fe20000010000 */
[----:B------:R-:W-:-:S05]  /*de70*/  @!P1 PRMT R14, RZ, 0x654, R14 ;  /* 0x00000654ff0e9816 */ /* 0x000fca000000000e */
[----:B------:R-:W5:Y:S01]  /*de80*/  MUFU.EX2 R42, R42 ;  /* 0x0000002a002a7308 */ /* 0x000f620000000800 */
[----:B-1----:R-:W-:Y:S01]  /*de90*/  FADD.FTZ R46, R151, R0 ;  /* 0x00000000972e7221 */ /* 0x002fe20000010000 */
[----:B------:R-:W-:-:S06]  /*dea0*/  FADD.FTZ R3, R45, R3 ;  /* 0x000000032d037221 */ /* 0x000fcc0000010000 */
[----:B------:R-:W1:Y:S01]  /*deb0*/  MUFU.EX2 R147, R147 ;  /* 0x0000009300937308 */ /* 0x000e620000000800 */
[----:B---3--:R-:W-:Y:S01]  /*dec0*/  FADD.FTZ R46, R76, R46 ;  /* 0x0000002e4c2e7221 */ /* 0x008fe20000010000 */
[----:B------:R-:W-:Y:S01]  /*ded0*/  FFMA.FTZ R66, R68, R9, -R82 ;  /* 0x0000000944427223 */ /* 0x000fe20000010852 */
[----:B------:R3:W-:Y:S05]  /*dee0*/  @!P1 SYNCS.ARRIVE.TRANS64.RED.A1T0 RZ, [R14+URZ], RZ ;  /* 0x000000ff0eff99a7 */ /* 0x0007ea000810043f */
[----:B------:R-:W1:Y:S01]  /*def0*/  MUFU.EX2 R146, R146 ;  /* 0x0000009200927308 */ /* 0x000e620000000800 */
[----:B0-----:R-:W-:Y:S01]  /*df00*/  FADD.FTZ R46, R145, R46 ;  /* 0x0000002e912e7221 */ /* 0x001fe20000010000 */
[----:B---3--:R-:W-:-:S06]  /*df10*/  FADD.FTZ R14, R43, R3 ;  /* 0x000000032b0e7221 */ /* 0x008fcc0000010000 */
[----:B------:R-:W0:Y:S01]  /*df20*/  MUFU.EX2 R65, R65 ;  /* 0x0000004100417308 */ /* 0x000e220000000800 */
[----:B------:R-:W-:Y:S01]  /*df30*/  FFMA.FTZ R143, R69, R9, -R82 ;  /* 0x00000009458f7223 */ /* 0x000fe20000010852 */
[----:B------:R-:W-:Y:S01]  /*df40*/  FADD.FTZ R14, R144, R14 ;  /* 0x0000000e900e7221 */ /* 0x000fe20000010000 */
[----:B----4-:R-:W-:-:S05]  /*df50*/  FADD.FTZ R46, R63, R46 ;  /* 0x0000002e3f2e7221 */ /* 0x010fca0000010000 */
[----:B------:R-:W3:Y:S01]  /*df60*/  MUFU.EX2 R141, R141 ;  /* 0x0000008d008d7308 */ /* 0x000ee20000000800 */
[----:B-----5:R-:W-:Y:S01]  /*df70*/  FADD.FTZ R47, R42, R14 ;  /* 0x0000000e2a2f7221 */ /* 0x020fe20000010000 */
[----:B-1----:R-:W-:-:S06]  /*df80*/  FADD.FTZ R46, R147, R46 ;  /* 0x0000002e932e7221 */ /* 0x002fcc0000010000 */
[----:B------:R-:W1:Y:S01]  /*df90*/  MUFU.EX2 R41, R41 ;  /* 0x0000002900297308 */ /* 0x000e620000000800 */
        /* <DEDUP_REMOVED lines=8> */
[----:B---3--:R-:W-:-:S06]  /*e020*/  FADD.FTZ R46, R141, R46 ;  /* 0x0000002e8d2e7221 */ /* 0x008fcc0000010000 */
[----:B------:R-:W3:Y:S01]  /*e030*/  MUFU.EX2 R40, R40 ;  /* 0x0000002800287308 */ /* 0x000ee20000000800 */
        /* <DEDUP_REMOVED lines=8> */
[----:B-----5:R-:W-:-:S06]  /*e0c0*/  FADD.FTZ R46, R143, R46 ;  /* 0x0000002e8f2e7221 */ /* 0x020fcc0000010000 */
[----:B------:R-:W0:Y:S01]  /*e0d0*/  MUFU.EX2 R39, R39 ;  /* 0x0000002700277308 */ /* 0x000e220000000800 */
[----:B------:R-:W-:-:S07]  /*e0e0*/  FFMA.FTZ R133, R75, R9, -R82 ;  /* 0x000000094b857223 */ /* 0x000fce0000010852 */
[----:B------:R-:W5:Y:S01]  /*e0f0*/  MUFU.EX2 R68, R68 ;  /* 0x0000004400447308 */ /* 0x000f620000000800 */
[----:B---3--:R-:W-:Y:S01]  /*e100*/  FADD.FTZ R47, R40, R47 ;  /* 0x0000002f282f7221 */ /* 0x008fe20000010000 */
[----:B------:R-:W-:-:S06]  /*e110*/  FADD.FTZ R46, R67, R46 ;  /* 0x0000002e432e7221 */ /* 0x000fcc0000010000 */
[----:B------:R-:W3:Y:S08]  /*e120*/  MUFU.EX2 R138, R138 ;  /* 0x0000008a008a7308 */ /* 0x000ef00000000800 */
[----:B------:R-:W2:Y:S01]  /*e130*/  MUFU.EX2 R139, R139 ;  /* 0x0000008b008b7308 */ /* 0x000ea20000000800 */
[----:B------:R-:W-:Y:S01]  /*e140*/  FFMA.FTZ R48, R48, R9, -R82 ;  /* 0x0000000930307223 */ /* 0x000fe20000010852 */
[----:B-1----:R-:W-:-:S06]  /*e150*/  FADD.FTZ R47, R136, R47 ;  /* 0x0000002f882f7221 */ /* 0x002fcc0000010000 */
[----:B------:R-:W1:Y:S01]  /*e160*/  MUFU.EX2 R38, R38 ;  /* 0x0000002600267308 */ /* 0x000e620000000800 */
[----:B----4-:R-:W-:Y:S01]  /*e170*/  FADD.FTZ R46, R137, R46 ;  /* 0x0000002e892e7221 */ /* 0x010fe20000010000 */
[----:B------:R-:W-:-:S06]  /*e180*/  FFMA.FTZ R135, R49, R9, -R82 ;  /* 0x0000000931877223 */ /* 0x000fcc0000010852 */
[----:B------:R-:W4:Y:S01]  /*e190*/  MUFU.EX2 R69, R69 ;  /* 0x0000004500457308 */ /* 0x000f220000000800 */
[----:B0-----:R-:W-:Y:S01]  /*e1a0*/  FADD.FTZ R47, R39, R47 ;  /* 0x0000002f272f7221 */ /* 0x001fe20000010000 */
[----:B-----5:R-:W-:-:S06]  /*e1b0*/  FADD.FTZ R46, R68, R46 ;  /* 0x0000002e442e7221 */ /* 0x020fcc0000010000 */
[----:B------:R-:W0:Y:S08]  /*e1c0*/  MUFU.EX2 R132, R132 ;  /* 0x0000008400847308 */ /* 0x000e300000000800 */
[----:B------:R-:W5:Y:S01]  /*e1d0*/  MUFU.EX2 R133, R133 ;  /* 0x0000008500857308 */ /* 0x000f620000000800 */
[----:B------:R-:W-:Y:S01]  /*e1e0*/  FFMA.FTZ R50, R50, R9, -R82 ;  /* 0x0000000932327223 */ /* 0x000fe20000010852 */
[----:B---3--:R-:W-:-:S06]  /*e1f0*/  FADD.FTZ R47, R138, R47 ;  /* 0x0000002f8a2f7221 */ /* 0x008fcc0000010000 */
[----:B------:R-:W3:Y:S01]  /*e200*/  MUFU.EX2 R37, R37 ;  /* 0x0000002500257308 */ /* 0x000ee20000000800 */
[----:B--2---:R-:W-:Y:S01]  /*e210*/  FADD.FTZ R46, R139, R46 ;  /* 0x0000002e8b2e7221 */ /* 0x004fe20000010000 */
[----:B------:R-:W-:-:S06]  /*e220*/  FFMA.FTZ R129, R51, R9, -R82 ;  /* 0x0000000933817223 */ /* 0x000fcc0000010852 */
[----:B------:R-:W2:Y:S01]  /*e230*/  MUFU.EX2 R15, R48 ;  /* 0x00000030000f7308 */ /* 0x000ea20000000800 */
[----:B-1----:R-:W-:Y:S01]  /*e240*/  FADD.FTZ R47, R38, R47 ;  /* 0x0000002f262f7221 */ /* 0x002fe20000010000 */
[----:B----4-:R-:W-:-:S06]  /*e250*/  FADD.FTZ R46, R69, R46 ;  /* 0x0000002e452e7221 */ /* 0x010fcc0000010000 */
[----:B------:R-:W1:Y:S01]  /*e260*/  MUFU.EX2 R134, R134 ;  /* 0x0000008600867308 */ /* 0x000e620000000800 */
[----:B------:R-:W-:-:S07]  /*e270*/  FFMA.FTZ R3, R52, R9, -R82 ;  /* 0x0000000934037223 */ /* 0x000fce0000010852 */
[----:B------:R-:W4:Y:S01]  /*e280*/  MUFU.EX2 R135, R135 ;  /* 0x0000008700877308 */ /* 0x000f220000000800 */
[----:B------:R-:W-:Y:S01]  /*e290*/  F2FP.F16.F32.PACK_AB R148, R148, R44 ;  /* 0x0000002c9494723e */ /* 0x000fe200000000ff */
[----:B0-----:R-:W-:-:S06]  /*e2a0*/  FADD.FTZ R44, R132, R47 ;  /* 0x0000002f842c7221 */ /* 0x001fcc0000010000 */
[----:B------:R-:W0:Y:S01]  /*e2b0*/  MUFU.EX2 R36, R36 ;  /* 0x0000002400247308 */ /* 0x000e220000000800 */
[----:B-----5:R-:W-:Y:S01]  /*e2c0*/  FADD.FTZ R46, R133, R46 ;  /* 0x0000002e852e7221 */ /* 0x020fe20000010000 */
[----:B------:R-:W-:-:S06]  /*e2d0*/  FFMA.FTZ R131, R53, R9, -R82 ;  /* 0x0000000935837223 */ /* 0x000fcc0000010852 */
[----:B------:R-:W5:Y:S01]  /*e2e0*/  MUFU.EX2 R0, R50 ;  /* 0x0000003200007308 */ /* 0x000f620000000800 */
[----:B------:R-:W-:Y:S01]  /*e2f0*/  F2FP.F16.F32.PACK_AB R150, R45, R150 ;  /* 0x000000962d96723e */ /* 0x000fe200000000ff */
[----:B---3--:R-:W-:-:S06]  /*e300*/  FADD.FTZ R45, R37, R44 ;  /* 0x0000002c252d7221 */ /* 0x008fcc0000010000 */
[----:B------:R-:W3:Y:S01]  /*e310*/  MUFU.EX2 R24, R24 ;  /* 0x0000001800187308 */ /* 0x000ee20000000800 */
[----:B--2---:R-:W-:Y:S01]  /*e320*/  FADD.FTZ R46, R15, R46 ;  /* 0x0000002e0f2e7221 */ /* 0x004fe20000010000 */
[----:B------:R-:W-:-:S06]  /*e330*/  FFMA.FTZ R14, R54, R9, -R82 ;  /* 0x00000009360e7223 */ /* 0x000fcc0000010852 */
[----:B------:R-:W2:Y:S01]  /*e340*/  MUFU.EX2 R129, R129 ;  /* 0x0000008100817308 */ /* 0x000ea20000000800 */
[----:B------:R-:W-:Y:S01]  /*e350*/  F2FP.F16.F32.PACK_AB R140, R41, R140 ;  /* 0x0000008c298c723e */ /* 0x000fe200000000ff */
[----:B-1----:R-:W-:-:S06]  /*e360*/  FADD.FTZ R45, R134, R45 ;  /* 0x0000002d862d7221 */ /* 0x002fcc0000010000 */
[----:B------:R-:W1:Y:S01]  /*e370*/  MUFU.EX2 R25, R25 ;  /* 0x0000001900197308 */ /* 0x000e620000000800 */
[----:B----4-:R-:W-:Y:S01]  /*e380*/  FADD.FTZ R41, R135, R46 ;  /* 0x0000002e87297221 */ /* 0x010fe20000010000 */
[----:B------:R-:W-:-:S06]  /*e390*/  FFMA.FTZ R125, R55, R9, -R82 ;  /* 0x00000009377d7223 */ /* 0x000fcc0000010852 */
[----:B------:R-:W4:Y:S01]  /*e3a0*/  MUFU.EX2 R3, R3 ;  /* 0x0000000300037308 */ /* 0x000f220000000800 */
[----:B------:R-:W-:Y:S01]  /*e3b0*/  F2FP.F16.F32.PACK_AB R142, R40, R142 ;  /* 0x0000008e288e723e */ /* 0x000fe200000000ff */
[----:B0-----:R-:W-:-:S06]  /*e3c0*/  FADD.FTZ R45, R36, R45 ;  /* 0x0000002d242d7221 */ /* 0x001fcc0000010000 */
[----:B------:R-:W0:Y:S01]  /*e3d0*/  MUFU.EX2 R26, R26 ;  /* 0x0000001a001a7308 */ /* 0x000e220000000800 */
[----:B-----5:R-:W-:-:S07]  /*e3e0*/  FADD.FTZ R40, R0, R41 ;  /* 0x0000002900287221 */ /* 0x020fce0000010000 */
[----:B------:R-:W5:Y:S01]  /*e3f0*/  MUFU.EX2 R131, R131 ;  /* 0x0000008300837308 */ /* 0x000f620000000800 */
[----:B------:R-:W-:Y:S01]  /*e400*/  F2FP.F16.F32.PACK_AB R146, R146, R42 ;  /* 0x0000002a9292723e */ /* 0x000fe200000000ff */
[----:B------:R-:W-:Y:S01]  /*e410*/  FFMA.FTZ R56, R56, R9, -R82 ;  /* 0x0000000938387223 */ /* 0x000fe20000010852 */
[----:B---3--:R-:W-:-:S05]  /*e420*/  FADD.FTZ R42, R24, R45 ;  /* 0x0000002d182a7221 */ /* 0x008fca0000010000 */
[----:B------:R-:W3:Y:S01]  /*e430*/  MUFU.EX2 R27, R27 ;  /* 0x0000001b001b7308 */ /* 0x000ee20000000800 */
[----:B--2---:R-:W-:Y:S01]  /*e440*/  FADD.FTZ R40, R129, R40 ;  /* 0x0000002881287221 */ /* 0x004fe20000010000 */
[----:B------:R-:W-:-:S06]  /*e450*/  FFMA.FTZ R57, R57, R9, -R82 ;  /* 0x0000000939397223 */ /* 0x000fcc0000010852 */
[----:B------:R-:W2:Y:S01]  /*e460*/  MUFU.EX2 R14, R14 ;  /* 0x0000000e000e7308 */ /* 0x000ea20000000800 */
[----:B------:R-:W-:Y:S02]  /*e470*/  F2FP.F16.F32.PACK_AB R144, R144, R43 ;  /* 0x0000002b9090723e */ /* 0x000fe400000000ff */
[----:B------:R-:W-:-:S05]  /*e480*/  F2FP.F16.F32.PACK_AB R136, R39, R136 ;  /* 0x000000882788723e */ /* 0x000fca00000000ff */
[----:B------:R-:W2:Y:S01]  /*e490*/  MUFU.EX2 R28, R28 ;  /* 0x0000001c001c7308 */ /* 0x000ea20000000800 */
[----:B-1----:R-:W-:Y:S01]  /*e4a0*/  FADD.FTZ R39, R25, R42 ;  /* 0x0000002a19277221 */ /* 0x002fe20000010000 */
[----:B----4-:R-:W-:-:S06]  /*e4b0*/  FADD.FTZ R40, R3, R40 ;  /* 0x0000002803287221 */ /* 0x010fcc0000010000 */
[----:B------:R-:W1:Y:S01]  /*e4c0*/  MUFU.EX2 R125, R125 ;  /* 0x0000007d007d7308 */ /* 0x000e620000000800 */
[----:B------:R-:W-:Y:S01]  /*e4d0*/  FFMA.FTZ R58, R58, R9, -R82 ;  /* 0x000000093a3a7223 */ /* 0x000fe20000010852 */
[----:B------:R-:W-:Y:S01]  /*e4e0*/  F2FP.F16.F32.PACK_AB R138, R38, R138 ;  /* 0x0000008a268a723e */ /* 0x000fe200000000ff */
[----:B0-----:R-:W-:-:S05]  /*e4f0*/  FADD.FTZ R38, R26, R39 ;  /* 0x000000271a267221 */ /* 0x001fca0000010000 */
[----:B------:R-:W0:Y:S01]  /*e500*/  MUFU.EX2 R29, R29 ;  /* 0x0000001d001d7308 */ /* 0x000e220000000800 */
[----:B-----5:R-:W-:Y:S01]  /*e510*/  FADD.FTZ R39, R131, R40 ;  /* 0x0000002883277221 */ /* 0x020fe20000010000 */
[----:B------:R-:W-:-:S06]  /*e520*/  FFMA.FTZ R59, R59, R9, -R82 ;  /* 0x000000093b3b7223 */ /* 0x000fcc0000010852 */
[----:B------:R-:W4:Y:S01]  /*e530*/  MUFU.EX2 R43, R56 ;  /* 0x00000038002b7308 */ /* 0x000f220000000800 */
[----:B------:R-:W-:Y:S01]  /*e540*/  F2FP.F16.F32.PACK_AB R132, R37, R132 ;  /* 0x000000842584723e */ /* 0x000fe200000000ff */
[----:B---3--:R-:W-:-:S06]  /*e550*/  FADD.FTZ R37, R27, R38 ;  /* 0x000000261b257221 */ /* 0x008fcc0000010000 */
[----:B------:R-:W3:Y:S01]  /*e560*/  MUFU.EX2 R30, R30 ;  /* 0x0000001e001e7308 */ /* 0x000ee20000000800 */
[----:B--2---:R-:W-:Y:S01]  /*e570*/  FADD.FTZ R38, R14, R39 ;  /* 0x000000270e267221 */ /* 0x004fe20000010000 */
[----:B------:R-:W-:-:S06]  /*e580*/  FFMA.FTZ R60, R60, R9, -R82 ;  /* 0x000000093c3c7223 */ /* 0x000fcc0000010852 */
[----:B------:R-:W2:Y:S01]  /*e590*/  MUFU.EX2 R57, R57 ;  /* 0x0000003900397308 */ /* 0x000ea20000000800 */
[----:B------:R-:W-:Y:S01]  /*e5a0*/  FADD.FTZ R40, R28, R37 ;  /* 0x000000251c287221 */ /* 0x000fe20000010000 */
[----:B-1----:R-:W-:-:S06]  /*e5b0*/  FADD.FTZ R38, R125, R38 ;  /* 0x000000267d267221 */ /* 0x002fcc0000010000 */
[----:B------:R-:W1:Y:S01]  /*e5c0*/  MUFU.EX2 R31, R31 ;  /* 0x0000001f001f7308 */ /* 0x000e620000000800 */
[----:B------:R-:W-:-:S07]  /*e5d0*/  FFMA.FTZ R61, R61, R9, -R82 ;  /* 0x000000093d3d7223 */ /* 0x000fce0000010852 */
[----:B------:R-:W5:Y:S01]  /*e5e0*/  MUFU.EX2 R58, R58 ;  /* 0x0000003a003a7308 */ /* 0x000f620000000800 */
[----:B------:R-:W-:Y:S01]  /*e5f0*/  F2FP.F16.F32.PACK_AB R133, R15, R133 ;  /* 0x000000850f85723e */ /* 0x000fe200000000ff */
[----:B0-----:R-:W-:-:S06]  /*e600*/  FADD.FTZ R15, R29, R40 ;  /* 0x000000281d0f7221 */ /* 0x001fcc0000010000 */
[----:B------:R-:W0:Y:S01]  /*e610*/  MUFU.EX2 R32, R32 ;  /* 0x0000002000207308 */ /* 0x000e220000000800 */
[----:B----4-:R-:W-:Y:S01]  /*e620*/  FADD.FTZ R38, R43, R38 ;  /* 0x000000262b267221 */ /* 0x010fe20000010000 */
[----:B------:R-:W-:-:S06]  /*e630*/  FFMA.FTZ R62, R62, R9, -R82 ;  /* 0x000000093e3e7223 */ /* 0x000fcc0000010852 */
[----:B------:R-:W4:Y:S01]  /*e640*/  MUFU.EX2 R59, R59 ;  /* 0x0000003b003b7308 */ /* 0x000f220000000800 */
[----:B------:R-:W-:Y:S01]  /*e650*/  F2FP.F16.F32.PACK_AB R135, R0, R135 ;  /* 0x000000870087723e */ /* 0x000fe200000000ff */
[----:B---3--:R-:W-:Y:S01]  /*e660*/  FADD.FTZ R0, R30, R15 ;  /* 0x0000000f1e007221 */ /* 0x008fe20000010000 */
[----:B------:R-:W-:-:S05]  /*e670*/  F2FP.F16.F32.PACK_AB R129, R3, R129 ;  /* 0x000000810381723e */ /* 0x000fca00000000ff */
[----:B------:R-:W3:Y:S01]  /*e680*/  MUFU.EX2 R33, R33 ;  /* 0x0000002100217308 */ /* 0x000ee20000000800 */
[----:B--2---:R-:W-:-:S07]  /*e690*/  FADD.FTZ R3, R57, R38 ;  /* 0x0000002639037221 */ /* 0x004fce0000010000 */
[----:B------:R-:W2:Y:S01]  /*e6a0*/  MUFU.EX2 R60, R60 ;  /* 0x0000003c003c7308 */ /* 0x000ea20000000800 */
[----:B-1----:R-:W-:Y:S01]  /*e6b0*/  FADD.FTZ R15, R31, R0 ;  /* 0x000000001f0f7221 */ /* 0x002fe20000010000 */
[----:B-----5:R-:W-:-:S06]  /*e6c0*/  FADD.FTZ R0, R58, R3 ;  /* 0x000000033a007221 */ /* 0x020fcc0000010000 */
[----:B------:R-:W1:Y:S01]  /*e6d0*/  MUFU.EX2 R34, R34 ;  /* 0x0000002200227308 */ /* 0x000e620000000800 */
[----:B------:R-:W-:-:S07]  /*e6e0*/  ISETP.GT.AND P3, PT, R12, R70, PT ;  /* 0x000000460c00720c */ /* 0x000fce0003f64270 */
[----:B------:R-:W5:Y:S01]  /*e6f0*/  MUFU.EX2 R61, R61 ;  /* 0x0000003d003d7308 */ /* 0x000f620000000800 */
[----:B------:R-:W-:Y:S01]  /*e700*/  F2FP.F16.F32.PACK_AB R131, R14, R131 ;  /* 0x000000830e83723e */ /* 0x000fe200000000ff */
[----:B0-----:R-:W-:-:S06]  /*e710*/  FADD.FTZ R14, R32, R15 ;  /* 0x0000000f200e7221 */ /* 0x001fcc0000010000 */
[----:B------:R-:W0:Y:S01]  /*e720*/  MUFU.EX2 R35, R35 ;  /* 0x0000002300237308 */ /* 0x000e220000000800 */
[----:B----4-:R-:W-:-:S07]  /*e730*/  FADD.FTZ R3, R59, R0 ;  /* 0x000000003b037221 */ /* 0x010fce0000010000 */
[----:B------:R-:W4:Y:S01]  /*e740*/  MUFU.EX2 R62, R62 ;  /* 0x0000003e003e7308 */ /* 0x000f220000000800 */
[----:B---3--:R-:W-:Y:S01]  /*e750*/  FADD.FTZ R15, R33, R14 ;  /* 0x0000000e210f7221 */ /* 0x008fe20000010000 */
[----:B--2---:R-:W-:-:S03]  /*e760*/  FADD.FTZ R0, R60, R3 ;  /* 0x000000033c007221 */ /* 0x004fc60000010000 */
[----:B-1----:R-:W-:Y:S01]  /*e770*/  FADD.FTZ R14, R34, R15 ;  /* 0x0000000f220e7221 */ /* 0x002fe20000010000 */
[----:B-----5:R-:W-:Y:S01]  /*e780*/  FADD.FTZ R0, R61, R0 ;  /* 0x000000003d007221 */ /* 0x020fe20000010000 */
        /* <DEDUP_REMOVED lines=34> */
[----:B----4-:R-:W-:Y:S01]  /*e9b0*/  FADD.FTZ R0, R62, R0 ;  /* 0x000000003e007221 */ /* 0x010fe20000010000 */
[----:B------:R-:W-:Y:S01]  /*e9c0*/  F2FP.F16.F32.PACK_AB R151, R76, R151 ;  /* 0x000000974c97723e */ /* 0x000fe200000000ff */
[----:B------:R-:W-:Y:S01]  /*e9d0*/  VIADD R12, R12, 0xffffffff ;  /* 0xffffffff0c0c7836 */ /* 0x000fe20000000000 */
        /* <DEDUP_REMOVED lines=20> */
[----:B------:R-:W-:Y:S01]  /*eb20*/  MOV R14, R18 ;  /* 0x00000012000e7202 */ /* 0x000fe20000000f00 */
[----:B------:R-:W-:Y:S06]  /*eb30*/  @P3 BRA `(.L_x_14520) ;  /* 0xffffffcc00a83947 */ /* 0x000fec000383ffff */
.L_x_14510:
[----:B------:R-:W2:Y:S02]  /*eb40*/  LDL R8, [R1+0x40] ;  /* 0x0000400001087983 */ /* 0x000ea40000100800 */
[----:B--2---:R-:W-:-:S13]  /*eb50*/  ISETP.GE.AND P2, PT, R12, R8, PT ;  /* 0x000000080c00720c */ /* 0x004fda0003f46270 */
[----:B------:R-:W-:Y:S05]  /*eb60*/  @!P2 BRA `(.L_x_14521) ;  /* 0x0000002400d0a947 */ /* 0x000fea0003800000 */
[----:B------:R-:W-:Y:S01]  /*eb70*/  IMAD.MOV.U32 R13, RZ, RZ, R11 ;  /* 0x000000ffff0d7224 */ /* 0x000fe200078e000b */
[----:B------:R-:W-:Y:S01]  /*eb80*/  MOV R8, R23 ;  /* 0x0000001700087202 */ /* 0x000fe20000000f00 */
[----:B------:R-:W-:Y:S02]  /*eb90*/  IMAD.MOV.U32 R15, RZ, RZ, R10 ;  /* 0x000000ffff0f7224 */ /* 0x000fe400078e000a */
[----:B------:R-:W-:-:S07]  /*eba0*/  IMAD.MOV.U32 R14, RZ, RZ, R18 ;  /* 0x000000ffff0e7224 */ /* 0x000fce00078e0012 */
.L_x_14531:
        /* <DEDUP_REMOVED lines=11> */
.L_x_14523:
[----:B------:R-:W-:Y:S01]  /*ec60*/  IMAD R9, R18, 0x8, R2 ;  /* 0x0000000812097824 */ /* 0x000fe200078e0202 */
[----:B------:R-:W-:-:S04]  /*ec70*/  SHF.L.U32 R10, R23, 0x1f, RZ ;  /* 0x0000001f170a7819 */ /* 0x000fc800000006ff */
[----:B------:R0:W1:Y:S01]  /*ec80*/  SYNCS.PHASECHK.TRANS64.TRYWAIT P3, [R9+URZ+0x16830], R10 ;  /* 0x0168300a090075a7 */ /* 0x000062000806017f */
[----:B------:R-:W-:Y:S05]  /*ec90*/  @!P0 BRA `(.L_x_14524) ;  /* 0x0000000000048947 */ /* 0x000fea0003800000 */
[----:B------:R-:W-:Y:S01]  /*eca0*/  BPT.TRAP 0x1 ;  /* 0x000000040000795c */ /* 0x000fe20000300000 */
.L_x_14524:
[----:B------:R-:W-:Y:S04]  /*ecb0*/  BSSY B0, `(.L_x_14522) ;  /* 0x0000004000007945 */ /* 0x000fe80003800000 */
[----:B-1----:R-:W-:Y:S05]  /*ecc0*/  @P3 BRA `(.L_x_14525) ;  /* 0x0000000000083947 */ /* 0x002fea0003800000 */
[----:B------:R-:W1:Y:S02]  /*ecd0*/  SYNCS.PHASECHK.TRANS64.TRYWAIT P3, [R9+URZ+0x16830], R10 ;  /* 0x0168300a090075a7 */ /* 0x000e64000806017f */
[----:B-1----:R-:W-:Y:S05]  /*ece0*/  @!P3 BRA `(.L_x_14526) ;  /* 0x000000d40054b947 */ /* 0x002fea0003800000 */
.L_x_14525:
[----:B------:R-:W-:Y:S05]  /*ecf0*/  BSYNC B0 ;  /* 0x0000000000007941 */ /* 0x000fea0003800000 */
.L_x_14522:
[----:B01----:R-:W2:Y:S01]  /*ed00*/  LDL R10, [R1+0x24] ;  /* 0x00002400010a7983 */ /* 0x003ea20000100800 */
[----:B------:R-:W0:Y:S01]  /*ed10*/  S2R R9, SR_TID.X ;  /* 0x0000000000097919 */ /* 0x000e220000002100 */
[----:B------:R-:W-:Y:S05]  /*ed20*/  WARPSYNC.ALL ;  /* 0x0000000000007948 */ /* 0x000fea0003800000 */
[----:B------:R-:W-:Y:S01]  /*ed30*/  IMAD.MOV.U32 R27, RZ, RZ, 0x40000040 ;  /* 0x40000040ff1b7424 */ /* 0x000fe200078e00ff */
[----:B0-----:R-:W-:-:S04]  /*ed40*/  SHF.R.U32.HI R9, RZ, 0x7, R9 ;  /* 0x00000007ff097819 */ /* 0x001fc80000011609 */
[----:B------:R-:W-:Y:S02]  /*ed50*/  IADD3 R9, R9, 0x8, RZ ;  /* 0x0000000809097810 */ /* 0x000fe40007ffe0ff */
[----:B------:R-:W-:Y:S02]  /*ed60*/  R2UR UR8, R4 ;  /* 0x00000000040872ca */ /* 0x000fe400000e0000 */
[----:B------:R-:W-:Y:S02]  /*ed70*/  R2UR UR9, R5 ;  /* 0x00000000050972ca */ /* 0x000fe400000e0000 */
[C---:B------:R-:W-:Y:S02]  /*ed80*/  R2UR UR11, R27.reuse ;  /* 0x000000001b0b72ca */ /* 0x040fe400000e0000 */
[----:B------:R-:W-:Y:S02]  /*ed90*/  MOV R25, 0x40000040 ;  /* 0x4000004000197802 */ /* 0x000fe40000000f00 */
[----:B------:R-:W-:-:S02]  /*eda0*/  R2UR UR23, R27 ;  /* 0x000000001b1772ca */ /* 0x000fc400000e0000 */
[----:B------:R-:W-:Y:S02]  /*edb0*/  R2UR UR15, R25 ;  /* 0x00000000190f72ca */ /* 0x000fe400000e0000 */
[----:B------:R-:W-:Y:S02]  /*edc0*/  R2UR UR12, R156 ;  /* 0x000000009c0c72ca */ /* 0x000fe400000e0000 */
[----:B------:R-:W-:Y:S01]  /*edd0*/  R2UR UR13, R157 ;  /* 0x000000009d0d72ca */ /* 0x000fe200000e0000 */
[----:B------:R0:W-:Y:S01]  /*ede0*/  BAR.SYNC.DEFER_BLOCKING R9, 0x100 ;  /* 0x000400090000751d */ /* 0x0001e20000010000 */
[----:B------:R-:W-:Y:S01]  /*edf0*/  IMAD.MOV.U32 R11, RZ, RZ, 0x40000040 ;  /* 0x40000040ff0b7424 */ /* 0x000fe200078e00ff */
[----:B------:R-:W-:Y:S02]  /*ee00*/  R2UR UR16, R20 ;  /* 0x00000000141072ca */ /* 0x000fe400000e0000 */
[----:B------:R-:W-:Y:S02]  /*ee10*/  R2UR UR17, R21 ;  /* 0x00000000151172ca */ /* 0x000fe400000e0000 */
[----:B------:R-:W-:Y:S01]  /*ee20*/  R2UR UR19, R11 ;  /* 0x000000000b1372ca */ /* 0x000fe200000e0000 */
[----:B--2---:R-:W-:-:S04]  /*ee30*/  IMAD R26, R18, 0x400, R10 ;  /* 0x00000400121a7824 */ /* 0x004fc800078e020a */
[C---:B------:R-:W-:Y:S01]  /*ee40*/  VIADD R24, R26.reuse, 0x2 ;  /* 0x000000021a187836 */ /* 0x040fe20000000000 */
[C---:B------:R-:W-:Y:S01]  /*ee50*/  R2UR UR10, R26.reuse ;  /* 0x000000001a0a72ca */ /* 0x040fe200000e0000 */
        /* <DEDUP_REMOVED lines=22> */
.L_x_14528:
[----:B------:R-:W-:Y:S01]  /*efc0*/  SHF.L.U32 R8, R8, 0x1f, RZ ;  /* 0x0000001f08087819 */ /* 0x000fe200000006ff */
[----:B------:R-:W-:-:S04]  /*efd0*/  IMAD R9, R14, 0x8, R2 ;  /* 0x000000080e097824 */ /* 0x000fc800078e0202 */
[----:B------:R0:W1:Y:S01]  /*efe0*/  SYNCS.PHASECHK.TRANS64.TRYWAIT P2, [R9+URZ+0x16850], R8 ;  /* 0x01685008090075a7 */ /* 0x000062000804017f */
[----:B------:R-:W-:Y:S05]  /*eff0*/  @!P0 BRA `(.L_x_14529) ;  /* 0x0000000000048947 */ /* 0x000fea0003800000 */
[----:B------:R-:W-:Y:S01]  /*f000*/  BPT.TRAP 0x1 ;  /* 0x000000040000795c */ /* 0x000fe20000300000 */
.L_x_14529:
[----:B-1----:R-:W-:Y:S05]  /*f010*/  @P2 BRA `(.L_x_14527) ;  /* 0x0000000000082947 */ /* 0x002fea0003800000 */
[----:B------:R-:W1:Y:S02]  /*f020*/  SYNCS.PHASECHK.TRANS64.TRYWAIT P2, [R9+URZ+0x16850], R8 ;  /* 0x01685008090075a7 */ /* 0x000e64000804017f */
[----:B-1----:R-:W-:Y:S05]  /*f030*/  @!P2 BRA `(.L_x_14530) ;  /* 0x000000d00094a947 */ /* 0x002fea0003800000 */
.L_x_14527:
        /* <DEDUP_REMOVED lines=17> */
[----:B------:R-:W-:Y:S02]  /*f150*/  R2UR UR10, R8 ;  /* 0x00000000080a72ca */ /* 0x000fe400000e0000 */
[----:B------:R-:W-:Y:S08]  /*f160*/  MUFU.TANH R63, R63 ;  /* 0x0000003f003f7308 */ /* 0x000ff00000002400 */
[----:B------:R-:W-:Y:S03]  /*f170*/  MUFU.TANH R66, R66 ;  /* 0x0000004200427308 */ /* 0x000fe60000002400 */
[----:B------:R-:W-:Y:S01]  /*f180*/  HGMMA.64x64x16.F32 R88, R148, gdesc[UR8].tnspB, R88, gsb0 ;  /* 0x40e0000894587df0 */ /* 0x000fe20008000858 */
[----:B------:R-:W-:Y:S01]  /*f190*/  R2UR UR10, R10 ;  /* 0x000000000a0a72ca */ /* 0x000fe200000e0000 */
[----:B------:R-:W-:Y:S01]  /*f1a0*/  VIADD R10, R8, 0x100 ;  /* 0x00000100080a7836 */ /* 0x000fe20000000000 */
[----:B------:R-:W-:Y:S01]  /*f1b0*/  R2UR UR11, R11 ;  /* 0x000000000b0b72ca */ /* 0x000fe200000e0000 */
[----:B------:R-:W-:Y:S01]  /*f1c0*/  IMAD.MOV.U32 R11, RZ, RZ, 0x40000040 ;  /* 0x40000040ff0b7424 */ /* 0x000fe200078e00ff */
[----:B------:R-:W-:Y:S01]  /*f1d0*/  MUFU.TANH R67, R67 ;  /* 0x0000004300437308 */ /* 0x000fe20000002400 */
[----:B------:R-:W-:-:S02]  /*f1e0*/  WARPGROUP.DEPBAR.LE gsb0, 0x0 ;  /* 0x00008000000079c5 */ /* 0x000fc40000010000 */
[----:B------:R-:W-:-:S05]  /*f1f0*/  WARPGROUP.ARRIVE ;  /* 0x00000000000079c5 */ /* 0x000fca0000000000 */
[----:B------:R0:W1:Y:S01]  /*f200*/  MUFU.TANH R150, R26 ;  /* 0x0000001a00967308 */ /* 0x0000620000002400 */
[----:B------:R-:W-:Y:S01]  /*f210*/  FMUL.FTZ R149, R35, UR4 ;  /* 0x0000000423957c20 */ /* 0x000fe20008410000 */
[----:B------:R-:W-:Y:S01]  /*f220*/  FMUL.FTZ R35, R45, UR4 ;  /* 0x000000042d237c20 */ /* 0x000fe20008410000 */
[----:B------:R-:W-:Y:S01]  /*f230*/  FMUL.FTZ R45, R56, UR4 ;  /* 0x00000004382d7c20 */ /* 0x000fe20008410000 */
[----:B------:R-:W-:Y:S01]  /*f240*/  FMUL.FTZ R56, R68, UR4 ;  /* 0x0000000444387c20 */ /* 0x000fe20008410000 */
[----:B------:R-:W-:Y:S01]  /*f250*/  HGMMA.64x64x16.F32 R88, R144, gdesc[UR8].tnspB, R88, gsb0 ;  /* 0x40e0000890587df0 */ /* 0x000fe20008000858 */
[----:B------:R-:W-:Y:S01]  /*f260*/  R2UR UR10, R10 ;  /* 0x000000000a0a72ca */ /* 0x000fe200000e0000 */
[----:B------:R-:W-:Y:S01]  /*f270*/  FMUL.FTZ R151, R34, UR4 ;  /* 0x0000000422977c20 */ /* 0x000fe20008410000 */
[----:B------:R-:W-:Y:S01]  /*f280*/  R2UR UR11, R11 ;  /* 0x000000000b0b72ca */ /* 0x000fe200000e0000 */
[----:B------:R-:W-:Y:S02]  /*f290*/  IMAD.MOV.U32 R11, RZ, RZ, 0x40000040 ;  /* 0x40000040ff0b7424 */ /* 0x000fe400078e00ff */
[----:B0-----:R-:W-:Y:S01]  /*f2a0*/  FMUL.FTZ R26, R29, UR4 ;  /* 0x000000041d1a7c20 */ /* 0x001fe20008410000 */
        /* <DEDUP_REMOVED lines=13> */
[----:B------:R-:W-:Y:S01]  /*f380*/  IADD3 R10, R8, 0x180, RZ ;  /* 0x00000180080a7810 */ /* 0x000fe20007ffe0ff */
[----:B------:R-:W-:Y:S01]  /*f390*/  FMUL.FTZ R69, R70, UR4 ;  /* 0x0000000446457c20 */ /* 0x000fe20008410000 */
[----:B------:R-:W-:Y:S01]  /*f3a0*/  FMUL.FTZ R70, R71, UR4 ;  /* 0x0000000447467c20 */ /* 0x000fe20008410000 */
[----:B------:R-:W-:Y:S01]  /*f3b0*/  MUFU.TANH R27, R27 ;  /* 0x0000001b001b7308 */ /* 0x000fe20000002400 */
[----:B------:R-:W-:Y:S01]  /*f3c0*/  FMUL.FTZ R71, R74, UR4 ;  /* 0x000000044a477c20 */ /* 0x000fe20008410000 */
[----:B------:R-:W-:Y:S01]  /*f3d0*/  FMUL.FTZ R72, R75, UR4 ;  /* 0x000000044b487c20 */ /* 0x000fe20008410000 */
[----:B------:R-:W-:Y:S01]  /*f3e0*/  FMUL.FTZ R74, R79, UR4 ;  /* 0x000000044f4a7c20 */ /* 0x000fe20008410000 */
[----:B------:R-:W-:Y:S01]  /*f3f0*/  FMUL.FTZ R75, R82, UR4 ;  /* 0x00000004524b7c20 */ /* 0x000fe20008410000 */
[----:B------:R-:W-:-:S03]  /*f400*/  VIADD R52, R8, 0x200 ;  /* 0x0000020008347836 */ /* 0x000fc60000000000 */
        /* <DEDUP_REMOVED lines=11> */
[----:B------:R-:W-:Y:S01]  /*f4c0*/  FMUL.FTZ R49, R60, UR4 ;  /* 0x000000043c317c20 */ /* 0x000fe20008410000 */
[----:B------:R-:W-:Y:S01]  /*f4d0*/  FMUL.FTZ R145, R39, UR4 ;  /* 0x0000000427917c20 */ /* 0x000fe20008410000 */
[----:B------:R-:W-:Y:S01]  /*f4e0*/  HGMMA.64x64x16.F32 R88, R140, gdesc[UR8].tnspB, R88, gsb0 ;  /* 0x40e000088c587df0 */ /* 0x000fe20008000858 */
[----:B------:R-:W-:Y:S01]  /*f4f0*/  R2UR UR11, R11 ;  /* 0x000000000b0b72ca */ /* 0x000fe200000e0000 */
[----:B------:R-:W-:Y:S01]  /*f500*/  FMUL.FTZ R11, R24, UR4 ;  /* 0x00000004180b7c20 */ /* 0x000fe20008410000 */
[----:B------:R-:W-:Y:S01]  /*f510*/  FMUL.FTZ R24, R25, UR4 ;  /* 0x0000000419187c20 */ /* 0x000fe20008410000 */
[----:B------:R-:W-:Y:S01]  /*f520*/  FMUL.FTZ R25, R28, UR4 ;  /* 0x000000041c197c20 */ /* 0x000fe20008410000 */
[----:B------:R-:W-:Y:S01]  /*f530*/  FMUL.FTZ R28, R33, UR4 ;  /* 0x00000004211c7c20 */ /* 0x000fe20008410000 */
        /* <DEDUP_REMOVED lines=21> */
[----:B-1----:R-:W-:Y:S01]  /*f690*/  MOV R84, R150 ;  /* 0x0000009600547202 */ /* 0x002fe20000000f00 */
[----:B------:R-:W-:Y:S01]  /*f6a0*/  FMUL.FTZ R76, R83, UR4 ;  /* 0x00000004534c7c20 */ /* 0x000fe20008410000 */
[----:B------:R-:W-:Y:S01]  /*f6b0*/  FMUL.FTZ R77, R86, UR4 ;  /* 0x00000004564d7c20 */ /* 0x000fe20008410000 */
[----:B------:R-:W-:Y:S01]  /*f6c0*/  FMUL.FTZ R78, R87, UR4 ;  /* 0x00000004574e7c20 */ /* 0x000fe20008410000 */
[----:B------:R-:W1:Y:S01]  /*f6d0*/  MUFU.TANH R25, R25 ;  /* 0x0000001900197308 */ /* 0x000e620000002400 */
[----:B--2---:R-:W-:-:S07]  /*f6e0*/  FMNMX.FTZ R9, R11, R15, !PT ;  /* 0x0000000f0b097209 */ /* 0x004fce0007810000 */
[----:B------:R-:W2:Y:S01]  /*f6f0*/  MUFU.TANH R28, R28 ;  /* 0x0000001c001c7308 */ /* 0x000ea20000002400 */
[----:B0-----:R-:W-:-:S07]  /*f700*/  FMNMX.FTZ R9, R24, R9, !PT ;  /* 0x0000000918097209 */ /* 0x001fce0007810000 */
[----:B------:R-:W0:Y:S01]  /*f710*/  MUFU.TANH R30, R30 ;  /* 0x0000001e001e7308 */ /* 0x000e220000002400 */
[----:B-1----:R-:W-:-:S04]  /*f720*/  FMNMX.FTZ R9, R25, R9, !PT ;  /* 0x0000000919097209 */ /* 0x002fc80007810000 */
[----:B------:R-:W-:-:S03]  /*f730*/  FMNMX.FTZ R9, R26, R9, !PT ;  /* 0x000000091a097209 */ /* 0x000fc60007810000 */
[----:B------:R-:W1:Y:S01]  /*f740*/  MUFU.TANH R31, R31 ;  /* 0x0000001f001f7308 */ /* 0x000e620000002400 */
[----:B------:R-:W-:-:S04]  /*f750*/  FMNMX.FTZ R9, R27, R9, !PT ;  /* 0x000000091b097209 */ /* 0x000fc80007810000 */
[----:B--2---:R-:W-:-:S03]  /*f760*/  FMNMX.FTZ R9, R28, R9, !PT ;  /* 0x000000091c097209 */ /* 0x004fc60007810000 */
[----:B------:R-:W2:Y:S01]  /*f770*/  MUFU.TANH R33, R33 ;  /* 0x0000002100217308 */ /* 0x000ea20000002400 */
[----:B------:R-:W-:-:S04]  /*f780*/  FMNMX.FTZ R9, R29, R9, !PT ;  /* 0x000000091d097209 */ /* 0x000fc80007810000 */
[----:B0-----:R-:W-:-:S03]  /*f790*/  FMNMX.FTZ R9, R30, R9, !PT ;  /* 0x000000091e097209 */ /* 0x001fc60007810000 */
[----:B------:R-:W0:Y:S01]  /*f7a0*/  MUFU.TANH R37, R37 ;  /* 0x0000002500257308 */ /* 0x000e220000002400 */
[----:B-1----:R-:W-:-:S04]  /*f7b0*/  FMNMX.FTZ R9, R31, R9, !PT ;  /* 0x000000091f097209 */ /* 0x002fc80007810000 */
[----:B------:R-:W-:Y:S01]  /*f7c0*/  FMNMX.FTZ R9, R32, R9, !PT ;  /* 0x0000000920097209 */ /* 0x000fe20007810000 */
[----:B------:R-:W-:Y:S02]  /*f7d0*/  WARPGROUP.DEPBAR.LE gsb0, 0x0 ;  /* 0x00008000000079c5 */ /* 0x000fe40000010000 */
[----:B------:R-:W1:Y:S01]  /*f7e0*/  MUFU.TANH R38, R38 ;  /* 0x0000002600267308 */ /* 0x000e620000002400 */
[----:B------:R-:W-:Y:S01]  /*f7f0*/  FMUL.FTZ R143, R42, UR4 ;  /* 0x000000042a8f7c20 */ /* 0x000fe20008410000 */
[----:B------:R-:W-:Y:S01]  /*f800*/  FMUL.FTZ R42, R53, UR4 ;  /* 0x00000004352a7c20 */ /* 0x000fe20008410000 */
[----:B--2---:R-:W-:Y:S01]  /*f810*/  FMNMX.FTZ R9, R33, R9, !PT ;  /* 0x0000000921097209 */ /* 0x004fe20007810000 */
[----:B------:R-:W-:Y:S01]  /*f820*/  FMUL.FTZ R141, R43, UR4 ;  /* 0x000000042b8d7c20 */ /* 0x000fe20008410000 */
[----:B------:R-:W-:Y:S01]  /*f830*/  FMUL.FTZ R43, R54, UR4 ;  /* 0x00000004362b7c20 */ /* 0x000fe20008410000 */
[----:B------:R-:W-:Y:S01]  /*f840*/  FMUL.FTZ R54, R64, UR4 ;  /* 0x0000000440367c20 */ /* 0x000fe20008410000 */
[----:B------:R-:W-:Y:S01]  /*f850*/  FMNMX.FTZ R9, R35, R9, !PT ;  /* 0x0000000923097209 */ /* 0x000fe20007810000 */
[----:B------:R-:W2:Y:S01]  /*f860*/  MUFU.TANH R42, R42 ;  /* 0x0000002a002a7308 */ /* 0x000ea20000002400 */
[----:B------:R-:W-:Y:S01]  /*f870*/  FMUL.FTZ R64, R81, UR4 ;  /* 0x0000000451407c20 */ /* 0x000fe20008410000 */
[----:B------:R-:W-:Y:S01]  /*f880*/  WARPGROUP.ARRIVE ;  /* 0x00000000000079c5 */ /* 0x000fe20000000000 */
[----:B0-----:R-:W-:Y:S01]  /*f890*/  FMNMX.FTZ R9, R37, R9, !PT ;  /* 0x0000000925097209 */ /* 0x001fe20007810000 */
[----:B------:R-:W-:-:S02]  /*f8a0*/  IMAD.MOV.U32 R81, RZ, RZ, R148 ;  /* 0x000000ffff517224 */ /* 0x000fc400078e0094 */
[----:B------:R-:W-:Y:S02]  /*f8b0*/  IMAD.MOV.U32 R53, RZ, RZ, 0x40000040 ;  /* 0x40000040ff357424 */ /* 0x000fe400078e00ff */
[----:B------:R-:W0:Y:S01]  /*f8c0*/  MUFU.TANH R49, R49 ;  /* 0x0000003100317308 */ /* 0x000e220000002400 */
[----:B-1----:R-:W-:Y:S01]  /*f8d0*/  FMNMX.FTZ R9, R38, R9, !PT ;  /* 0x0000000926097209 */ /* 0x002fe20007810000 */
[----:B------:R-:W-:Y:S01]  /*f8e0*/  HGMMA.64x64x16.F32 R88, R136, gdesc[UR8].tnspB, R88, gsb0 ;  /* 0x40e0000888587df0 */ /* 0x000fe20008000858 */
[----:B------:R-:W-:Y:S02]  /*f8f0*/  R2UR UR10, R52 ;  /* 0x00000000340a72ca */ /* 0x000fe400000e0000 */
[----:B------:R-:W-:Y:S02]  /*f900*/  FMNMX.FTZ R9, R41, R9, !PT ;  /* 0x0000000929097209 */ /* 0x000fe40007810000 */
[----:B------:R-:W-:Y:S01]  /*f910*/  R2UR UR11, R53 ;  /* 0x00000000350b72ca */ /* 0x000fe200000e0000 */
[----:B------:R-:W1:Y:S01]  /*f920*/  MUFU.TANH R50, R50 ;  /* 0x0000003200327308 */ /* 0x000e620000002400 */
[----:B--2---:R-:W-:-:S04]  /*f930*/  FMNMX.FTZ R9, R42, R9, !PT ;  /* 0x000000092a097209 */ /* 0x004fc80007810000 */
[----:B------:R-:W-:-:S03]  /*f940*/  FMNMX.FTZ R9, R45, R9, !PT ;  /* 0x000000092d097209 */ /* 0x000fc60007810000 */
[----:B------:R-:W2:Y:S01]  /*f950*/  MUFU.TANH R54, R54 ;  /* 0x0000003600367308 */ /* 0x000ea20000002400 */
[----:B------:R-:W-:-:S04]  /*f960*/  FMNMX.FTZ R9, R47, R9, !PT ;  /* 0x000000092f097209 */ /* 0x000fc80007810000 */
[----:B0-----:R-:W-:-:S03]  /*f970*/  FMNMX.FTZ R9, R49, R9, !PT ;  /* 0x0000000931097209 */ /* 0x001fc60007810000 */
        /* <DEDUP_REMOVED lines=17> */
[----:B------:R-:W-:Y:S01]  /*fa90*/  IMAD.MOV.U32 R137, RZ, RZ, R146 ;  /* 0x000000ffff897224 */ /* 0x000fe200078e0092 */
[----:B------:R-:W-:Y:S01]  /*faa0*/  WARPGROUP.ARRIVE ;  /* 0x00000000000079c5 */ /* 0x000fe20000000000 */
[----:B------:R-:W-:Y:S02]  /*fab0*/  IMAD.MOV.U32 R139, RZ, RZ, R144 ;  /* 0x000000ffff8b7224 */ /* 0x000fe400078e0090 */
[----:B------:R-:W2:Y:S01]  /*fac0*/  MUFU.TANH R64, R64 ;  /* 0x0000004000407308 */ /* 0x000ea20000002400 */
[----:B0-----:R-:W-:Y:S02]  /*fad0*/  FMNMX.FTZ R9, R61, R9, !PT ;  /* 0x000000093d097209 */ /* 0x001fe40007810000 */
[----:B------:R-:W-:Y:S05]  /*fae0*/  HGMMA.64x64x16.F32 R88, R132, gdesc[UR8].tnspB, R88, gsb0 ;  /* 0x40e0000884587df0 */ /* 0x000fea0008000858 */
        /* <DEDUP_REMOVED lines=16> */
[----:B------:R-:W1:Y:S01]  /*fbf0*/  MUFU.TANH R36, R36 ;  /* 0x0000002400247308 */ /* 0x000e620000002400 */
[----:B------:R-:W-:-:S02]  /*fc00*/  WARPGROUP.DEPBAR.LE gsb0, 0x0 ;  /* 0x00008000000079c5 */ /* 0x000fc40000010000 */
[----:B------:R-:W-:-:S05]  /*fc10*/  WARPGROUP.ARRIVE ;  /* 0x00000000000079c5 */ /* 0x000fca0000000000 */
[----:B------:R-:W1:Y:S01]  /*fc20*/  MUFU.TANH R39, R39 ;  /* 0x0000002700277308 */ /* 0x000e620000002400 */
[----:B--2---:R-:W-:Y:S01]  /*fc30*/  FMNMX.FTZ R10, R10, R9, !PT ;  /* 0x000000090a0a7209 */ /* 0x004fe20007810000 */
[----:B------:R-:W-:-:S04]  /*fc40*/  IMAD.U32 R9, RZ, RZ, UR6 ;  /* 0x00000006ff097e24 */ /* 0x000fc8000f8e00ff */
[CC--:B------:R-:W-:Y:S02]  /*fc50*/  FMUL.FTZ R80, R10.reuse, R9.reuse ;  /* 0x000000090a507220 */ /* 0x0c0fe40000410000 */
[----:B------:R-:W2:Y:S01]  /*fc60*/  MUFU.TANH R40, R40 ;  /* 0x0000002800287308 */ /* 0x000ea20000002400 */
[----:B------:R-:W-:Y:S01]  /*fc70*/  FADD.FTZ R15, -R10, R15 ;  /* 0x0000000f0a0f7221 */ /* 0x000fe20000010100 */
[--C-:B------:R-:W-:Y:S01]  /*fc80*/  FFMA.FTZ R148, R11, R9, -R80.reuse ;  /* 0x000000090b947223 */ /* 0x100fe20000010850 */
[----:B------:R-:W-:Y:S01]  /*fc90*/  FMNMX.FTZ R11, R84, R13, !PT ;  /* 0x0000000d540b7209 */ /* 0x000fe20007810000 */
[-CC-:B------:R-:W-:Y:S01]  /*fca0*/  FFMA.FTZ R146, R29, R9.reuse, -R80.reuse ;  /* 0x000000091d927223 */ /* 0x180fe20000010850 */
[-CC-:B------:R-:W-:Y:S01]  /*fcb0*/  FFMA.FTZ R29, R42, R9.reuse, -R80.reuse ;  /* 0x000000092a1d7223 */ /* 0x180fe20000010850 */
[----:B------:R-:W-:Y:S01]  /*fcc0*/  FFMA.FTZ R52, R24, R9, -R80 ;  /* 0x0000000918347223 */ /* 0x000fe20000010850 */
[----:B------:R-:W-:Y:S01]  /*fcd0*/  FMNMX.FTZ R11, R81, R11, !PT ;  /* 0x0000000b510b7209 */ /* 0x000fe20007810000 */
[----:B------:R-:W2:Y:S01]  /*fce0*/  MUFU.TANH R43, R43 ;  /* 0x0000002b002b7308 */ /* 0x000ea20000002400 */
[----:B------:R-:W-:-:S02]  /*fcf0*/  VIADD R24, R8, 0x280 ;  /* 0x0000028008187836 */ /* 0x000fc40000000000 */
[--C-:B------:R-:W-:Y:S01]  /*fd00*/  FFMA.FTZ R150, R25, R9, -R80.reuse ;  /* 0x0000000919967223 */ /* 0x100fe20000010850 */
[----:B------:R-:W-:Y:S01]  /*fd10*/  FMNMX.FTZ R11, R137, R11, !PT ;  /* 0x0000000b890b7209 */ /* 0x000fe20007810000 */
[-CC-:B------:R-:W-:Y:S01]  /*fd20*/  FFMA.FTZ R138, R41, R9.reuse, -R80.reuse ;  /* 0x00000009298a7223 */ /* 0x180fe20000010850 */
[----:B------:R-:W-:Y:S01]  /*fd30*/  MOV R25, 0x40000040 ;  /* 0x4000004000197802 */ /* 0x000fe20000000f00 */
[--C-:B------:R-:W-:Y:S01]  /*fd40*/  FFMA.FTZ R41, R58, R9, -R80.reuse ;  /* 0x000000093a297223 */ /* 0x100fe20000010850 */
[----:B------:R-:W-:Y:S01]  /*fd50*/  FMNMX.FTZ R11, R139, R11, !PT ;  /* 0x0000000b8b0b7209 */ /* 0x000fe20007810000 */
[----:B------:R-:W2:Y:S01]  /*fd60*/  MUFU.TANH R44, R44 ;  /* 0x0000002c002c7308 */ /* 0x000ea20000002400 */
[----:B------:R-:W-:Y:S01]  /*fd70*/  R2UR UR10, R24 ;  /* 0x00000000180a72ca */ /* 0x000fe200000e0000 */
[--C-:B------:R-:W-:Y:S01]  /*fd80*/  FFMA.FTZ R142, R33, R9, -R80.reuse ;  /* 0x00000009218e7223 */ /* 0x100fe20000010850 */
[----:B------:R-:W-:Y:S01]  /*fd90*/  FMNMX.FTZ R11, R151, R11, !PT ;  /* 0x0000000b970b7209 */ /* 0x000fe20007810000 */
[--C-:B------:R-:W-:Y:S01]  /*fda0*/  FFMA.FTZ R33, R55, R9, -R80.reuse ;  /* 0x0000000937217223 */ /* 0x100fe20000010850 */
[----:B------:R-:W-:Y:S01]  /*fdb0*/  R2UR UR11, R25 ;  /* 0x00000000190b72ca */ /* 0x000fe200000e0000 */
[----:B------:R-:W-:Y:S01]  /*fdc0*/  IMAD.MOV.U32 R25, RZ, RZ, 0x40000040 ;  /* 0x40000040ff197424 */ /* 0x000fe200078e00ff */
[----:B0-----:R-:W-:Y:S01]  /*fdd0*/  FMNMX.FTZ R11, R149, R11, !PT ;  /* 0x0000000b950b7209 */ /* 0x001fe20007810000 */
[----:B------:R-:W0:Y:S01]  /*fde0*/  MUFU.TANH R46, R46 ;  /* 0x0000002e002e7308 */ /* 0x000e220000002400 */
[-CC-:B------:R-:W-:Y:S01]  /*fdf0*/  FFMA.FTZ R53, R28, R9.reuse, -R80.reuse ;  /* 0x000000091c357223 */ /* 0x180fe20000010850 */
[--C-:B------:R-:W-:Y:S01]  /*fe00*/  FFMA.FTZ R28, R38, R9, -R80.reuse ;  /* 0x00000009261c7223 */ /* 0x100fe20000010850 */
[----:B---3--:R-:W-:Y:S01]  /*fe10*/  FMNMX.FTZ R11, R147, R11, !PT ;  /* 0x0000000b930b7209 */ /* 0x008fe20007810000 */
[-CC-:B------:R-:W-:Y:S01]  /*fe20*/  FFMA.FTZ R38, R57, R9.reuse, -R80.reuse ;  /* 0x0000000939267223 */ /* 0x180fe20000010850 */
[-CC-:B------:R-:W-:Y:S01]  /*fe30*/  FFMA.FTZ R136, R37, R9.reuse, -R80.reuse ;  /* 0x0000000925887223 */ /* 0x180fe20000010850 */
[----:B------:R-:W-:Y:S01]  /*fe40*/  FMUL.FTZ R15, R15, R9 ;  /* 0x000000090f0f7220 */ /* 0x000fe20000410000 */
[----:B----4-:R-:W-:Y:S01]  /*fe50*/  FMNMX.FTZ R11, R145, R11, !PT ;  /* 0x0000000b910b7209 */ /* 0x010fe20007810000 */
[----:B------:R-:W3:Y:S01]  /*fe60*/  MUFU.TANH R48, R48 ;  /* 0x0000003000307308 */ /* 0x000ee20000002400 */
[--C-:B------:R-:W-:Y:S01]  /*fe70*/  FFMA.FTZ R37, R56, R9, -R80.reuse ;  /* 0x0000000938257223 */ /* 0x100fe20000010850 */
[----:B------:R-:W-:Y:S01]  /*fe80*/  HGMMA.64x64x16.F32 R88, R128, gdesc[UR8].tnspB, R88, gsb0 ;  /* 0x40e0000880587df0 */ /* 0x000fe20008000858 */
[----:B-----5:R-:W-:Y:S01]  /*fe90*/  FMNMX.FTZ R11, R143, R11, !PT ;  /* 0x0000000b8f0b7209 */ /* 0x020fe20007810000 */
[--C-:B------:R-:W-:Y:S01]  /*fea0*/  FFMA.FTZ R79, R26, R9, -R80.reuse ;  /* 0x000000091a4f7223 */ /* 0x100fe20000010850 */
[----:B------:R-:W-:Y:S01]  /*feb0*/  R2UR UR11, R25 ;  /* 0x00000000190b72ca */ /* 0x000fe200000e0000 */
[----:B------:R-:W-:Y:S01]  /*fec0*/  IMAD.MOV.U32 R25, RZ, RZ, 0x40000040 ;  /* 0x40000040ff197424 */ /* 0x000fe200078e00ff */
[----:B-1----:R-:W-:Y:S01]  /*fed0*/  FMNMX.FTZ R11, R141, R11, !PT ;  /* 0x0000000b8d0b7209 */ /* 0x002fe20007810000 */
[----:B------:R-:W1:Y:S01]  /*fee0*/  MUFU.TANH R51, R51 ;  /* 0x0000003300337308 */ /* 0x000e620000002400 */
[-CC-:B------:R-:W-:Y:S01]  /*fef0*/  FFMA.FTZ R26, R30, R9.reuse, -R80.reuse ;  /* 0x000000091e1a7223 */ /* 0x180fe20000010850 */
[--C-:B------:R-:W-:Y:S01]  /*ff00*/  FFMA.FTZ R30, R35, R9, -R80.reuse ;  /* 0x00000009231e7223 */ /* 0x100fe20000010850 */
[----:B------:R-:W-:Y:S01]  /*ff10*/  FMNMX.FTZ R11, R34, R11, !PT ;  /* 0x0000000b220b7209 */ /* 0x000fe20007810000 */
        /* <DEDUP_REMOVED lines=11> */
[----:B--2---:R-:W-:Y:S01]  /*ffd0*/  FMNMX.FTZ R11, R40, R11, !PT ;  /* 0x0000000b280b7209 */ /* 0x004fe20007810000 */
[----:B------:R-:W2:Y:S01]  /*ffe0*/  MUFU.TANH R70, R70 ;  /* 0x0000004600467308 */ /* 0x000ea20000002400 */
[-CC-:B------:R-:W-:Y:S01]  /*fff0*/  FFMA.FTZ R50, R64, R9.reuse, -R80.reuse ;  /* 0x0000000940327223 */ /* 0x180fe20000010850 */
[----:B------:R-:W-:Y:S01]  /*10000*/  FFMA.FTZ R134, R49, R9, -R80 ;  /* 0x0000000931867223 */ /* 0x000fe20000010850 */
[----:B------:R-:W-:Y:S01]  /*10010*/  FMNMX.FTZ R11, R43, R11, !PT ;  /* 0x0000000b2b0b7209 */ /* 0x000fe20007810000 */
[----:B------:R-:W-:-:S02]  /*10020*/  @!P1 IMAD R14, R14, 0x8, R2 ;  /* 0x000000080e0e9824 */ /* 0x000fc400078e0202 */
[-CC-:B------:R-:W-:Y:S01]  /*10030*/  FFMA.FTZ R140, R31, R9.reuse, -R80.reuse ;  /* 0x000000091f8c7223 */ /* 0x180fe20000010850 */
[--C-:B------:R-:W-:Y:S01]  /*10040*/  FFMA.FTZ R49, R62, R9, -R80.reuse ;  /* 0x000000093e317223 */ /* 0x100fe20000010850 */
[----:B------:R-:W-:Y:S01]  /*10050*/  FMNMX.FTZ R11, R44, R11, !PT ;  /* 0x0000000b2c0b7209 */ /* 0x000fe20007810000 */
[----:B------:R-:W5:Y:S01]  /*10060*/  MUFU.TANH R71, R71 ;  /* 0x0000004700477308 */ /* 0x000f620000002400 */
[-CC-:B------:R-:W-:Y:S01]  /*10070*/  FFMA.FTZ R31, R54, R9.reuse, -R80.reuse ;  /* 0x00000009361f7223 */ /* 0x180fe20000010850 */
[----:B------:R-:W-:Y:S01]  /*10080*/  FFMA.FTZ R54, R65, R9, -R80 ;  /* 0x0000000941367223 */ /* 0x000fe20000010850 */
[----:B0-----:R-:W-:-:S04]  /*10090*/  FMNMX.FTZ R11, R46, R11, !PT ;  /* 0x0000000b2e0b7209 */ /* 0x001fc80007810000 */
[----:B---3--:R-:W-:Y:S01]  /*100a0*/  FMNMX.FTZ R11, R48, R11, !PT ;  /* 0x0000000b300b7209 */ /* 0x008fe20007810000 */
[----:B------:R-:W0:Y:S03]  /*100b0*/  MUFU.TANH R72, R72 ;  /* 0x0000004800487308 */ /* 0x000e260000002400 */
[----:B-1----:R-:W-:-:S04]  /*100c0*/  FMNMX.FTZ R11, R51, R11, !PT ;  /* 0x0000000b330b7209 */ /* 0x002fc80007810000 */
[----:B------:R-:W-:Y:S01]  /*100d0*/  FMNMX.FTZ R11, R63, R11, !PT ;  /* 0x0000000b3f0b7209 */ /* 0x000fe20007810000 */
[----:B------:R-:W1:Y:S03]  /*100e0*/  MUFU.TANH R73, R73 ;  /* 0x0000004900497308 */ /* 0x000e660000002400 */
[----:B------:R-:W-:-:S04]  /*100f0*/  FMNMX.FTZ R11, R66, R11, !PT ;  /* 0x0000000b420b7209 */ /* 0x000fc80007810000 */
[----:B------:R-:W-:Y:S01]  /*10100*/  FMNMX.FTZ R11, R67, R11, !PT ;  /* 0x0000000b430b7209 */ /* 0x000fe20007810000 */
[----:B------:R-:W3:Y:S03]  /*10110*/  MUFU.TANH R74, R74 ;  /* 0x0000004a004a7308 */ /* 0x000ee60000002400 */
[----:B----4-:R-:W-:-:S04]  /*10120*/  FMNMX.FTZ R11, R69, R11, !PT ;  /* 0x0000000b450b7209 */ /* 0x010fc80007810000 */
[----:B--2---:R-:W-:Y:S01]  /*10130*/  FMNMX.FTZ R11, R70, R11, !PT ;  /* 0x0000000b460b7209 */ /* 0x004fe20007810000 */
[----:B------:R-:W2:Y:S03]  /*10140*/  MUFU.TANH R75, R75 ;  /* 0x0000004b004b7308 */ /* 0x000ea60000002400 */
[----:B-----5:R-:W-:-:S04]  /*10150*/  FMNMX.FTZ R11, R71, R11, !PT ;  /* 0x0000000b470b7209 */ /* 0x020fc80007810000 */
[----:B0-----:R-:W-:Y:S01]  /*10160*/  FMNMX.FTZ R11, R72, R11, !PT ;  /* 0x0000000b480b7209 */ /* 0x001fe20007810000 */
[----:B------:R-:W0:Y:S03]  /*10170*/  MUFU.TANH R76, R76 ;  /* 0x0000004c004c7308 */ /* 0x000e260000002400 */
[----:B-1----:R-:W-:-:S04]  /*10180*/  FMNMX.FTZ R11, R73, R11, !PT ;  /* 0x0000000b490b7209 */ /* 0x002fc80007810000 */
[----:B---3--:R-:W-:Y:S01]  /*10190*/  FMNMX.FTZ R11, R74, R11, !PT ;  /* 0x0000000b4a0b7209 */ /* 0x008fe20007810000 */
[----:B------:R-:W1:Y:S01]  /*101a0*/  MUFU.TANH R77, R77 ;  /* 0x0000004d004d7308 */ /* 0x000e620000002400 */
[----:B------:R-:W-:Y:S02]  /*101b0*/  WARPGROUP.DEPBAR.LE gsb0, 0x0 ;  /* 0x00008000000079c5 */ /* 0x000fe40000010000 */
[----:B--2---:R-:W-:Y:S01]  /*101c0*/  FMNMX.FTZ R11, R75, R11, !PT ;  /* 0x0000000b4b0b7209 */ /* 0x004fe20007810000 */
[----:B------:R-:W-:-:S04]  /*101d0*/  WARPGROUP.ARRIVE ;  /* 0x00000000000079c5 */ /* 0x000fc80000000000 */
[----:B------:R-:W2:Y:S01]  /*101e0*/  MUFU.TANH R78, R78 ;  /* 0x0000004e004e7308 */ /* 0x000ea20000002400 */
[----:B0-----:R-:W-:-:S07]  /*101f0*/  FMNMX.FTZ R11, R76, R11, !PT ;  /* 0x0000000b4c0b7209 */ /* 0x001fce0007810000 */
[----:B------:R-:W-:Y:S01]  /*10200*/  MUFU.EX2 R15, R15 ;  /* 0x0000000f000f7308 */ /* 0x000fe20000000800 */
[----:B-1----:R-:W-:-:S07]  /*10210*/  FMNMX.FTZ R11, R77, R11, !PT ;  /* 0x0000000b4d0b7209 */ /* 0x002fce0007810000 */
[----:B------:R-:W0:Y:S01]  /*10220*/  MUFU.EX2 R148, R148 ;  /* 0x0000009400947308 */ /* 0x000e220000000800 */
[----:B--2---:R-:W-:-:S05]  /*10230*/  FMNMX.FTZ R11, R78, R11, !PT ;  /* 0x0000000b4e0b7209 */ /* 0x004fca0007810000 */
[----:B------:R-:W1:Y:S02]  /*10240*/  SHFL.BFLY PT, R42, R11, 0x2, 0x1f ;  /* 0x0c401f000b2a7f89 */ /* 0x000e6400000e0000 */
[----:B------:R-:W2:Y:S08]  /*10250*/  MUFU.EX2 R52, R52 ;  /* 0x0000003400347308 */ /* 0x000eb00000000800 */
[----:B------:R-:W-:Y:S08]  /*10260*/  MUFU.EX2 R150, R150 ;  /* 0x0000009600967308 */ /* 0x000ff00000000800 */
[----:B------:R-:W-:Y:S01]  /*10270*/  MUFU.EX2 R79, R79 ;  /* 0x0000004f004f7308 */ /* 0x000fe20000000800 */
[----:B-1----:R-:W-:Y:S01]  /*10280*/  FMNMX.FTZ R11, R11, R42, !PT ;  /* 0x0000002a0b0b7209 */ /* 0x002fe20007810000 */
[----:B------:R-:W-:-:S06]  /*10290*/  FFMA.FTZ R42, R59, R9, -R80 ;  /* 0x000000093b2a7223 */ /* 0x000fcc0000010850 */
[----:B------:R-:W-:Y:S01]  /*102a0*/  MUFU.EX2 R144, R144 ;  /* 0x0000009000907308 */ /* 0x000fe20000000800 */
[----:B------:R-:W1:Y:S01]  /*102b0*/  SHFL.BFLY PT, R24, R11, 0x1, 0x1f ;  /* 0x0c201f000b187f89 */ /* 0x000e6200000e0000 */
[----:B0-----:R-:W-:Y:S01]  /*102c0*/  FFMA.FTZ R3, R15, R3, R148 ;  /* 0x000000030f037223 */ /* 0x001fe20000010094 */
[----:B------:R-:W-:-:S05]  /*102d0*/  @!P1 VIADD R14, R14, 0x16860 ;  /* 0x000168600e0e9836 */ /* 0x000fca0000000000 */
[----:B------:R-:W-:Y:S08]  /*102e0*/  MUFU.EX2 R53, R53 ;  /* 0x0000003500357308 */ /* 0x000ff00000000800 */
[----:B------:R-:W-:Y:S08]  /*102f0*/  MUFU.EX2 R146, R146 ;  /* 0x0000009200927308 */ /* 0x000ff00000000800 */
[----:B------:R-:W-:Y:S01]  /*10300*/  MUFU.EX2 R26, R26 ;  /* 0x0000001a001a7308 */ /* 0x000fe20000000800 */
[----:B-1----:R-:W-:-:S05]  /*10310*/  FMNMX.FTZ R11, R11, R24, !PT ;  /* 0x000000180b0b7209 */ /* 0x002fca0007810000 */
[CC--:B------:R-:W-:Y:S01]  /*10320*/  FMUL.FTZ R58, R11.reuse, R9.reuse ;  /* 0x000000090b3a7220 */ /* 0x0c0fe20000410000 */
[----:B------:R-:W-:Y:S01]  /*10330*/  FADD.FTZ R24, -R11, R13 ;  /* 0x0000000d0b187221 */ /* 0x000fe20000010100 */
[----:B------:R-:W-:Y:S02]  /*10340*/  MUFU.EX2 R140, R140 ;  /* 0x0000008c008c7308 */ /* 0x000fe40000000800 */
[-CC-:B------:R-:W-:Y:S01]  /*10350*/  FFMA.FTZ R133, R46, R9.reuse, -R58.reuse ;  /* 0x000000092e857223 */ /* 0x180fe2000001083a */
[-C--:B------:R-:W-:Y:S01]  /*10360*/  FMUL.FTZ R24, R24, R9.reuse ;  /* 0x0000000918187220 */ /* 0x080fe20000410000 */
[----:B------:R-:W3:Y:S01]  /*10370*/  LDL R46, [R1+0x40] ;  /* 0x00004000012e7983 */ /* 0x000ee20000100800 */
[-CC-:B------:R-:W-:Y:S01]  /*10380*/  FFMA.FTZ R57, R81, R9.reuse, -R58.reuse ;  /* 0x0000000951397223 */ /* 0x180fe2000001083a */
[-CC-:B------:R-:W-:Y:S01]  /*10390*/  FFMA.FTZ R56, R84, R9.reuse, -R58.reuse ;  /* 0x0000000954387223 */ /* 0x180fe2000001083a */
[-CC-:B------:R-:W-:Y:S01]  /*103a0*/  FFMA.FTZ R59, R137, R9.reuse, -R58.reuse ;  /* 0x00000009893b7223 */ /* 0x180fe2000001083a */
[----:B------:R0:W-:Y:S01]  /*103b0*/  MUFU.EX2 R55, R24 ;  /* 0x0000001800377308 */ /* 0x0001e20000000800 */
[----:B------:R-:W1:Y:S01]  /*103c0*/  S2R R81, SR_TID.X ;  /* 0x0000000000517919 */ /* 0x000e620000002100 */
[-CC-:B------:R-:W-:Y:S01]  /*103d0*/  FFMA.FTZ R61, R139, R9.reuse, -R58.reuse ;  /* 0x000000098b3d7223 */ /* 0x180fe2000001083a */
[-CC-:B------:R-:W-:Y:S01]  /*103e0*/  FFMA.FTZ R60, R151, R9.reuse, -R58.reuse ;  /* 0x00000009973c7223 */ /* 0x180fe2000001083a */
[-CC-:B------:R-:W-:Y:S01]  /*103f0*/  FFMA.FTZ R64, R149, R9.reuse, -R58.reuse ;  /* 0x0000000995407223 */ /* 0x180fe2000001083a */
[-CC-:B------:R-:W-:Y:S01]  /*10400*/  FFMA.FTZ R147, R147, R9.reuse, -R58.reuse ;  /* 0x0000000993937223 */ /* 0x180fe2000001083a */
[----:B------:R-:W-:Y:S01]  /*10410*/  FFMA.FTZ R62, R143, R9, -R58 ;  /* 0x000000098f3e7223 */ /* 0x000fe2000001083a */
[----:B--2---:R-:W-:Y:S01]  /*10420*/  FADD.FTZ R3, R52, R3 ;  /* 0x0000000334037221 */ /* 0x004fe20000010000 */
[----:B------:R-:W2:Y:S01]  /*10430*/  MUFU.EX2 R56, R56 ;  /* 0x0000003800387308 */ /* 0x000ea20000000800 */
[----:B0-----:R-:W-:-:S02]  /*10440*/  VIADD R24, R8, 0x300 ;  /* 0x0000030008187836 */ /* 0x001fc40000000000 */
[-CC-:B------:R-:W-:Y:S01]  /*10450*/  FFMA.FTZ R143, R34, R9.reuse, -R58.reuse ;  /* 0x00000009228f7223 */ /* 0x180fe2000001083a */
[-CC-:B------:R-:W-:Y:S01]  /*10460*/  FFMA.FTZ R137, R39, R9.reuse, -R58.reuse ;  /* 0x0000000927897223 */ /* 0x180fe2000001083a */
[-CC-:B------:R-:W-:Y:S01]  /*10470*/  FFMA.FTZ R65, R145, R9.reuse, -R58.reuse ;  /* 0x0000000991417223 */ /* 0x180fe2000001083a */
[-CC-:B------:R-:W-:Y:S01]  /*10480*/  FFMA.FTZ R34, R36, R9.reuse, -R58.reuse ;  /* 0x0000000924227223 */ /* 0x180fe2000001083a */
[----:B------:R-:W-:Y:S01]  /*10490*/  R2UR UR10, R24 ;  /* 0x00000000180a72ca */ /* 0x000fe200000e0000 */
[----:B------:R-:W-:Y:S01]  /*104a0*/  VIADD R24, R8, 0x380 ;  /* 0x0000038008187836 */ /* 0x000fe20000000000 */
[----:B------:R-:W0:Y:S01]  /*104b0*/  MUFU.EX2 R57, R57 ;  /* 0x0000003900397308 */ /* 0x000e220000000800 */
[-CC-:B------:R-:W-:Y:S01]  /*104c0*/  FFMA.FTZ R36, R40, R9.reuse, -R58.reuse ;  /* 0x0000000928247223 */ /* 0x180fe2000001083a */
[-C--:B------:R-:W-:Y:S01]  /*104d0*/  FFMA.FTZ R8, R44, R9.reuse, -R58 ;  /* 0x000000092c087223 */ /* 0x080fe2000001083a */
[----:B------:R-:W-:Y:S01]  /*104e0*/  @!P1 PRMT R14, RZ, 0x654, R14 ;  /* 0x00000654ff0e9816 */ /* 0x000fe2000000000e */
[-CC-:B------:R-:W-:Y:S01]  /*104f0*/  FFMA.FTZ R141, R141, R9.reuse, -R58.reuse ;  /* 0x000000098d8d7223 */ /* 0x180fe2000001083a */
[----:B------:R-:W-:-:S03]  /*10500*/  FFMA.FTZ R139, R43, R9, -R58 ;  /* 0x000000092b8b7223 */ /* 0x000fc6000001083a */
[----:B------:R-:W4:Y:S03]  /*10510*/  MUFU.EX2 R59, R59 ;  /* 0x0000003b003b7308 */ /* 0x000f260000000800 */
[----:B------:R-:W-:Y:S01]  /*10520*/  HGMMA.64x64x16.F32 R88, R124, gdesc[UR8].tnspB, R88, gsb0 ;  /* 0x40e000087c587df0 */ /* 0x000fe20008000858 */
[----:B------:R-:W-:Y:S02]  /*10530*/  R2UR UR10, R24 ;  /* 0x00000000180a72ca */ /* 0x000fe400000e0000 */
[----:B------:R-:W-:Y:S02]  /*10540*/  R2UR UR11, R25 ;  /* 0x00000000190b72ca */ /* 0x000fe400000e0000 */
[----:B------:R5:W-:Y:S01]  /*10550*/  MUFU.EX2 R13, R68 ;  /* 0x00000044000d7308 */ /* 0x000be20000000800 */
[----:B------:R-:W-:Y:S01]  /*10560*/  @!P1 LEA R25, R18, R2, 0x3 ;  /* 0x0000000212199211 */ /* 0x000fe200078e18ff */
[----:B--2---:R-:W-:Y:S01]  /*10570*/  FFMA.FTZ R0, R55, R0, R56 ;  /* 0x0000000037007223 */ /* 0x004fe20000010038 */
[----:B-1----:R-:W-:-:S05]  /*10580*/  ISETP.GE.U32.AND P2, PT, R81, 0x180, PT ;  /* 0x000001805100780c */ /* 0x002fca0003f46070 */
[----:B------:R-:W1:Y:S01]  /*10590*/  MUFU.EX2 R61, R61 ;  /* 0x0000003d003d7308 */ /* 0x000e620000000800 */
[----:B-----5:R-:W-:-:S07]  /*105a0*/  SHF.R.U32.HI R68, RZ, 0x7, R81 ;  /* 0x00000007ff447819 */ /* 0x020fce0000011651 */
[----:B------:R-:W2:Y:S01]  /*105b0*/  MUFU.EX2 R60, R60 ;  /* 0x0000003c003c7308 */ /* 0x000ea20000000800 */
[----:B------:R-:W-:Y:S02]  /*105c0*/  VIADD R24, R68, 0x9 ;  /* 0x0000000944187836 */ /* 0x000fe40000000000 */
[----:B------:R-:W-:-:S05]  /*105d0*/  FADD.FTZ R40, R150, R3 ;  /* 0x0000000396287221 */ /* 0x000fca0000010000 */
[----:B------:R-:W5:Y:S08]  /*105e0*/  MUFU.EX2 R64, R64 ;  /* 0x0000004000407308 */ /* 0x000f700000000800 */
[----:B------:R-:W5:Y:S08]  /*105f0*/  MUFU.EX2 R147, R147 ;  /* 0x0000009300937308 */ /* 0x000f700000000800 */
[----:B------:R-:W5:Y:S08]  /*10600*/  MUFU.EX2 R65, R65 ;  /* 0x0000004100417308 */ /* 0x000f700000000800 */
[----:B------:R-:W5:Y:S08]  /*10610*/  MUFU.EX2 R62, R62 ;  /* 0x0000003e003e7308 */ /* 0x000f700000000800 */
[----:B------:R-:W-:Y:S08]  /*10620*/  MUFU.EX2 R27, R27 ;  /* 0x0000001b001b7308 */ /* 0x000ff00000000800 */
[----:B------:R-:W5:Y:S08]  /*10630*/  MUFU.EX2 R141, R141 ;  /* 0x0000008d008d7308 */ /* 0x000f700000000800 */
[----:B------:R-:W-:Y:S01]  /*10640*/  MUFU.EX2 R142, R142 ;  /* 0x0000008e008e7308 */ /* 0x000fe20000000800 */
[----:B------:R-:W-:-:S02]  /*10650*/  WARPGROUP.DEPBAR.LE gsb0, 0x0 ;  /* 0x00008000000079c5 */ /* 0x000fc40000010000 */
[----:B------:R-:W-:-:S05]  /*10660*/  WARPGROUP.ARRIVE ;  /* 0x00000000000079c5 */ /* 0x000fca0000000000 */
[----:B------:R-:W5:Y:S01]  /*10670*/  MUFU.EX2 R143, R143 ;  /* 0x0000008f008f7308 */ /* 0x000f620000000800 */
[----:B------:R-:W-:Y:S01]  /*10680*/  HGMMA.64x64x16.F32 R88, R120, gdesc[UR8].tnspB, R88, gsb0 ;  /* 0x40e0000878587df0 */ /* 0x000fe20008000858 */
[----:B------:R-:W-:Y:S02]  /*10690*/  @!P1 VIADD R25, R25, 0x16840 ;  /* 0x0001684019199836 */ /* 0x000fe40000000000 */
[----:B0-----:R-:W-:Y:S01]  /*106a0*/  FADD.FTZ R0, R57, R0 ;  /* 0x0000000039007221 */ /* 0x001fe20000010000 */
[----:B------:R-:W-:Y:S02]  /*106b0*/  SEL R39, R24, 0x9, !P2 ;  /* 0x0000000918277807 */ /* 0x000fe40005000000 */
[----:B------:R-:W-:Y:S01]  /*106c0*/  @!P1 PRMT R25, RZ, 0x654, R25 ;  /* 0x00000654ff199816 */ /* 0x000fe20000000019 */
[----:B----4-:R-:W-:Y:S01]  /*106d0*/  FADD.FTZ R44, R59, R0 ;  /* 0x000000003b2c7221 */ /* 0x010fe20000010000 */
[----:B------:R-:W-:Y:S01]  /*106e0*/  FADD.FTZ R3, R79, R40 ;  /* 0x000000284f037221 */ /* 0x000fe20000010000 */
[----:B------:R-:W-:Y:S08]  /*106f0*/  MUFU.EX2 R30, R30 ;  /* 0x0000001e001e7308 */ /* 0x000ff00000000800 */
[----:B------:R-:W0:Y:S08]  /*10700*/  MUFU.EX2 R34, R34 ;  /* 0x0000002200227308 */ /* 0x000e300000000800 */
[----:B------:R-:W-:Y:S08]  /*10710*/  MUFU.EX2 R136, R136 ;  /* 0x0000008800887308 */ /* 0x000ff00000000800 */
[----:B------:R-:W4:Y:S08]  /*10720*/  MUFU.EX2 R137, R137 ;  /* 0x0000008900897308 */ /* 0x000f300000000800 */
[----:B------:R-:W-:Y:S08]  /*10730*/  MUFU.EX2 R28, R28 ;  /* 0x0000001c001c7308 */ /* 0x000ff00000000800 */
[----:B------:R-:W4:Y:S08]  /*10740*/  MUFU.EX2 R36, R36 ;  /* 0x0000002400247308 */ /* 0x000f300000000800 */
[----:B------:R-:W4:Y:S08]  /*10750*/  MUFU.EX2 R138, R138 ;  /* 0x0000008a008a7308 */ /* 0x000f300000000800 */
[----:B------:R-:W4:Y:S01]  /*10760*/  MUFU.EX2 R139, R139 ;  /* 0x0000008b008b7308 */ /* 0x000f220000000800 */
[----:B------:R-:W-:-:S07]  /*10770*/  FFMA.FTZ R48, R48, R9, -R58 ;  /* 0x0000000930307223 */ /* 0x000fce000001083a */
[----:B------:R-:W4:Y:S01]  /*10780*/  MUFU.EX2 R29, R29 ;  /* 0x0000001d001d7308 */ /* 0x000f220000000800 */
[----:B------:R-:W-:Y:S02]  /*10790*/  WARPGROUP.DEPBAR.LE gsb0, 0x0 ;  /* 0x00008000000079c5 */ /* 0x000fe40000010000 */
[----:B------:R0:W-:Y:S06]  /*107a0*/  BAR.ARV R39, 0x100 ;  /* 0x000400270000751d */ /* 0x0001ec0000002000 */
[----:B------:R1:W-:Y:S01]  /*107b0*/  @!P1 SYNCS.ARRIVE.TRANS64.RED.A1T0 RZ, [R25+URZ], RZ ;  /* 0x000000ff19ff99a7 */ /* 0x0003e2000810043f */
[----:B------:R-:W4:Y:S01]  /*107c0*/  MUFU.EX2 R8, R8 ;  /* 0x0000000800087308 */ /* 0x000f220000000800 */
[----:B-1----:R-:W-:Y:S01]  /*107d0*/  FADD.FTZ R25, R61, R44 ;  /* 0x0000002c3d197221 */ /* 0x002fe20000010000 */
[----:B------:R1:W-:Y:S06]  /*107e0*/  @!P1 SYNCS.ARRIVE.TRANS64.RED.A1T0 RZ, [R14+URZ], RZ ;  /* 0x000000ff0eff99a7 */ /* 0x0003ec000810043f */
[----:B------:R-:W4:Y:S01]  /*107f0*/  MUFU.EX2 R132, R132 ;  /* 0x0000008400847308 */ /* 0x000f220000000800 */
[----:B--2---:R-:W-:Y:S01]  /*10800*/  FADD.FTZ R25, R60, R25 ;  /* 0x000000193c197221 */ /* 0x004fe20000010000 */
[----:B-1----:R-:W-:-:S03]  /*10810*/  FADD.FTZ R14, R144, R3 ;  /* 0x00000003900e7221 */ /* 0x002fc60000010000 */
[----:B-----5:R-:W-:-:S03]  /*10820*/  FADD.FTZ R40, R64, R25 ;  /* 0x0000001940287221 */ /* 0x020fc60000010000 */
[----:B------:R-:W1:Y:S01]  /*10830*/  MUFU.EX2 R133, R133 ;  /* 0x0000008500857308 */ /* 0x000e620000000800 */
[----:B0-----:R-:W-:Y:S01]  /*10840*/  FADD.FTZ R39, R53, R14 ;  /* 0x0000000e35277221 */ /* 0x001fe20000010000 */
[----:B------:R-:W-:-:S03]  /*10850*/  FADD.FTZ R40, R147, R40 ;  /* 0x0000002893287221 */ /* 0x000fc60000010000 */
[----:B------:R-:W-:Y:S01]  /*10860*/  FADD.FTZ R39, R146, R39 ;  /* 0x0000002792277221 */ /* 0x000fe20000010000 */
[----:B------:R-:W-:Y:S02]  /*10870*/  FADD.FTZ R43, R65, R40 ;  /* 0x00000028412b7221 */ /* 0x000fe40000010000 */
[----:B------:R-:W0:Y:S01]  /*10880*/  MUFU.EX2 R35, R35 ;  /* 0x0000002300237308 */ /* 0x000e220000000800 */
        /* <DEDUP_REMOVED lines=11> */
[----:B----4-:R-:W-:Y:S01]  /*10940*/  FADD.FTZ R43, R137, R40 ;  /* 0x00000028892b7221 */ /* 0x010fe20000010000 */
[-CC-:B------:R-:W-:Y:S02]  /*10950*/  FFMA.FTZ R135, R51, R9.reuse, -R58.reuse ;  /* 0x0000000933877223 */ /* 0x180fe4000001083a */
[----:B------:R-:W-:Y:S01]  /*10960*/  FADD.FTZ R39, R136, R39 ;  /* 0x0000002788277221 */ /* 0x000fe20000010000 */
[----:B------:R-:W-:Y:S02]  /*10970*/  FADD.FTZ R40, R36, R43 ;  /* 0x0000002b24287221 */ /* 0x000fe40000010000 */
[----:B------:R-:W2:Y:S01]  /*10980*/  MUFU.EX2 R24, R48 ;  /* 0x0000003000187308 */ /* 0x000ea20000000800 */
[----:B------:R-:W-:Y:S01]  /*10990*/  FADD.FTZ R39, R28, R39 ;  /* 0x000000271c277221 */ /* 0x000fe20000010000 */
[-CC-:B------:R-:W-:Y:S01]  /*109a0*/  FFMA.FTZ R63, R63, R9.reuse, -R58.reuse ;  /* 0x000000093f3f7223 */ /* 0x180fe2000001083a */
[----:B------:R-:W-:-:S02]  /*109b0*/  FFMA.FTZ R129, R66, R9, -R58 ;  /* 0x0000000942817223 */ /* 0x000fc4000001083a */
[----:B------:R-:W-:Y:S01]  /*109c0*/  FADD.FTZ R44, R138, R39 ;  /* 0x000000278a2c7221 */ /* 0x000fe20000010000 */
[----:B------:R-:W-:Y:S02]  /*109d0*/  FADD.FTZ R39, R139, R40 ;  /* 0x000000288b277221 */ /* 0x000fe40000010000 */
[----:B------:R-:W4:Y:S01]  /*109e0*/  MUFU.EX2 R135, R135 ;  /* 0x0000008700877308 */ /* 0x000f220000000800 */
[----:B------:R-:W-:Y:S01]  /*109f0*/  FADD.FTZ R43, R29, R44 ;  /* 0x0000002c1d2b7221 */ /* 0x000fe20000010000 */
[----:B------:R-:W-:Y:S01]  /*10a00*/  FADD.FTZ R40, R8, R39 ;  /* 0x0000002708287221 */ /* 0x000fe20000010000 */
[----:B------:R-:W-:-:S05]  /*10a10*/  FFMA.FTZ R3, R67, R9, -R58 ;  /* 0x0000000943037223 */ /* 0x000fca000001083a */
[----:B------:R-:W5:Y:S01]  /*10a20*/  MUFU.EX2 R0, R63 ;  /* 0x0000003f00007308 */ /* 0x000f620000000800 */
[----:B------:R-:W-:Y:S01]  /*10a30*/  FADD.FTZ R44, R132, R43 ;  /* 0x0000002b842c7221 */ /* 0x000fe20000010000 */
[----:B-1----:R-:W-:Y:S01]  /*10a40*/  FADD.FTZ R39, R133, R40 ;  /* 0x0000002885277221 */ /* 0x002fe20000010000 */
[----:B------:R-:W-:-:S05]  /*10a50*/  FFMA.FTZ R131, R69, R9, -R58 ;  /* 0x0000000945837223 */ /* 0x000fca000001083a */
[----:B------:R-:W1:Y:S01]  /*10a60*/  MUFU.EX2 R31, R31 ;  /* 0x0000001f001f7308 */ /* 0x000e620000000800 */
[----:B------:R-:W-:Y:S01]  /*10a70*/  F2FP.F16.F32.PACK_AB R146, R26, R146 ;  /* 0x000000921a92723e */ /* 0x000fe200000000ff */
[----:B0-----:R-:W-:Y:S01]  /*10a80*/  FADD.FTZ R43, R35, R44 ;  /* 0x0000002c232b7221 */ /* 0x001fe20000010000 */
[----:B--2---:R-:W-:-:S05]  /*10a90*/  FADD.FTZ R26, R24, R39 ;  /* 0x00000027181a7221 */ /* 0x004fca0000010000 */
[----:B------:R-:W0:Y:S01]  /*10aa0*/  MUFU.EX2 R129, R129 ;  /* 0x0000008100817308 */ /* 0x000e220000000800 */
[----:B------:R-:W-:Y:S01]  /*10ab0*/  FFMA.FTZ R14, R70, R9, -R58 ;  /* 0x00000009460e7223 */ /* 0x000fe2000001083a */
[----:B------:R-:W-:Y:S01]  /*10ac0*/  F2FP.F16.F32.PACK_AB R140, R27, R140 ;  /* 0x0000008c1b8c723e */ /* 0x000fe200000000ff */
[----:B------:R-:W-:-:S05]  /*10ad0*/  FADD.FTZ R43, R134, R43 ;  /* 0x0000002b862b7221 */ /* 0x000fca0000010000 */
[----:B------:R-:W2:Y:S01]  /*10ae0*/  MUFU.EX2 R33, R33 ;  /* 0x0000002100217308 */ /* 0x000ea20000000800 */
[----:B----4-:R-:W-:Y:S01]  /*10af0*/  FADD.FTZ R27, R135, R26 ;  /* 0x0000001a871b7221 */ /* 0x010fe20000010000 */
[----:B------:R-:W-:-:S06]  /*10b00*/  FFMA.FTZ R125, R71, R9, -R58 ;  /* 0x00000009477d7223 */ /* 0x000fcc000001083a */
[----:B------:R-:W4:Y:S01]  /*10b10*/  MUFU.EX2 R3, R3 ;  /* 0x0000000300037308 */ /* 0x000f220000000800 */
[----:B------:R-:W-:Y:S01]  /*10b20*/  F2FP.F16.F32.PACK_AB R142, R30, R142 ;  /* 0x0000008e1e8e723e */ /* 0x000fe200000000ff */
[----:B------:R-:W-:-:S06]  /*10b30*/  FADD.FTZ R26, R32, R43 ;  /* 0x0000002b201a7221 */ /* 0x000fcc0000010000 */
[----:B------:R-:W3:Y:S01]  /*10b40*/  MUFU.EX2 R37, R37 ;  /* 0x0000002500257308 */ /* 0x000ee20000000800 */
[----:B-----5:R-:W-:Y:S01]  /*10b50*/  FADD.FTZ R30, R0, R27 ;  /* 0x0000001b001e7221 */ /* 0x020fe20000010000 */
[----:B------:R-:W-:-:S06]  /*10b60*/  FFMA.FTZ R25, R72, R9, -R58 ;  /* 0x0000000948197223 */ /* 0x000fcc000001083a */
[----:B------:R-:W5:Y:S01]  /*10b70*/  MUFU.EX2 R131, R131 ;  /* 0x0000008300837308 */ /* 0x000f620000000800 */
[----:B-1----:R-:W-:Y:S01]  /*10b80*/  FADD.FTZ R26, R31, R26 ;  /* 0x0000001a1f1a7221 */ /* 0x002fe20000010000 */
[----:B0-----:R-:W-:-:S06]  /*10b90*/  FADD.FTZ R30, R129, R30 ;  /* 0x0000001e811e7221 */ /* 0x001fcc0000010000 */
[----:B------:R-:W0:Y:S01]  /*10ba0*/  MUFU.EX2 R38, R38 ;  /* 0x0000002600267308 */ /* 0x000e220000000800 */
[----:B------:R-:W-:-:S07]  /*10bb0*/  FFMA.FTZ R73, R73, R9, -R58 ;  /* 0x0000000949497223 */ /* 0x000fce000001083a */
[----:B------:R-:W1:Y:S01]  /*10bc0*/  MUFU.EX2 R14, R14 ;  /* 0x0000000e000e7308 */ /* 0x000e620000000800 */
[----:B--2---:R-:W-:Y:S01]  /*10bd0*/  FADD.FTZ R26, R33, R26 ;  /* 0x0000001a211a7221 */ /* 0x004fe20000010000 */
[----:B----4-:R-:W-:-:S06]  /*10be0*/  FADD.FTZ R30, R3, R30 ;  /* 0x0000001e031e7221 */ /* 0x010fcc0000010000 */
[----:B------:R-:W2:Y:S01]  /*10bf0*/  MUFU.EX2 R41, R41 ;  /* 0x0000002900297308 */ /* 0x000ea20000000800 */
[----:B------:R-:W-:-:S07]  /*10c00*/  FFMA.FTZ R74, R74, R9, -R58 ;  /* 0x000000094a4a7223 */ /* 0x000fce000001083a */
[----:B------:R-:W4:Y:S01]  /*10c10*/  MUFU.EX2 R125, R125 ;  /* 0x0000007d007d7308 */ /* 0x000f220000000800 */
[----:B------:R-:W-:Y:S01]  /*10c20*/  F2FP.F16.F32.PACK_AB R138, R29, R138 ;  /* 0x0000008a1d8a723e */ /* 0x000fe200000000ff */
[----:B---3--:R-:W-:-:S06]  /*10c30*/  FADD.FTZ R27, R37, R26 ;  /* 0x0000001a251b7221 */ /* 0x008fcc0000010000 */
[----:B------:R-:W3:Y:S01]  /*10c40*/  MUFU.EX2 R42, R42 ;  /* 0x0000002a002a7308 */ /* 0x000ee20000000800 */
[----:B-----5:R-:W-:Y:S01]  /*10c50*/  FADD.FTZ R29, R131, R30 ;  /* 0x0000001e831d7221 */ /* 0x020fe20000010000 */
[----:B------:R-:W-:-:S06]  /*10c60*/  FFMA.FTZ R75, R75, R9, -R58 ;  /* 0x000000094b4b7223 */ /* 0x000fcc000001083a */
[----:B------:R-:W5:Y:S01]  /*10c70*/  MUFU.EX2 R25, R25 ;  /* 0x0000001900197308 */ /* 0x000f620000000800 */
[----:B------:R-:W-:Y:S01]  /*10c80*/  F2FP.F16.F32.PACK_AB R139, R8, R139 ;  /* 0x0000008b088b723e */ /* 0x000fe200000000ff */
[----:B0-----:R-:W-:-:S06]  /*10c90*/  FADD.FTZ R8, R38, R27 ;  /* 0x0000001b26087221 */ /* 0x001fcc0000010000 */
[----:B------:R-:W0:Y:S01]  /*10ca0*/  MUFU.EX2 R45, R45 ;  /* 0x0000002d002d7308 */ /* 0x000e220000000800 */
[----:B-1----:R-:W-:Y:S01]  /*10cb0*/  FADD.FTZ R26, R14, R29 ;  /* 0x0000001d0e1a7221 */ /* 0x002fe20000010000 */
[----:B------:R-:W-:-:S06]  /*10cc0*/  FFMA.FTZ R76, R76, R9, -R58 ;  /* 0x000000094c4c7223 */ /* 0x000fcc000001083a */
        /* <DEDUP_REMOVED lines=12> */
[----:B0-----:R-:W-:Y:S01]  /*10d90*/  FADD.FTZ R0, R45, R0 ;  /* 0x000000002d007221 */ /* 0x001fe20000010000 */
[----:B------:R-:W-:-:S06]  /*10da0*/  F2FP.F16.F32.PACK_AB R129, R3, R129 ;  /* 0x000000810381723e */ /* 0x000fcc00000000ff */
[----:B------:R-:W0:Y:S01]  /*10db0*/  MUFU.EX2 R50, R50 ;  /* 0x0000003200327308 */ /* 0x000e220000000800 */
[----:B-1----:R-:W-:-:S07]  /*10dc0*/  FADD.FTZ R3, R73, R26 ;  /* 0x0000001a49037221 */ /* 0x002fce0000010000 */
[----:B------:R-:W1:Y:S01]  /*10dd0*/  MUFU.EX2 R76, R76 ;  /* 0x0000004c004c7308 */ /* 0x000e620000000800 */
[----:B--2---:R-:W-:Y:S01]  /*10de0*/  FADD.FTZ R0, R47, R0 ;  /* 0x000000002f007221 */ /* 0x004fe20000010000 */
[----:B----4-:R-:W-:-:S06]  /*10df0*/  FADD.FTZ R8, R74, R3 ;  /* 0x000000034a087221 */ /* 0x010fcc0000010000 */
[----:B------:R-:W2:Y:S01]  /*10e00*/  MUFU.EX2 R54, R54 ;  /* 0x0000003600367308 */ /* 0x000ea20000000800 */
[----:B------:R-:W-:-:S07]  /*10e10*/  ISETP.GT.AND P2, PT, R12, R46, PT ;  /* 0x0000002e0c00720c */ /* 0x000fce0003f44270 */
[----:B------:R-:W4:Y:S01]  /*10e20*/  MUFU.EX2 R77, R77 ;  /* 0x0000004d004d7308 */ /* 0x000f220000000800 */
[----:B---3--:R-:W-:Y:S01]  /*10e30*/  FADD.FTZ R3, R49, R0 ;  /* 0x0000000031037221 */ /* 0x008fe20000010000 */
[----:B-----5:R-:W-:-:S06]  /*10e40*/  FADD.FTZ R27, R75, R8 ;  /* 0x000000084b1b7221 */ /* 0x020fcc0000010000 */
[----:B------:R-:W3:Y:S01]  /*10e50*/  MUFU.EX2 R58, R58 ;  /* 0x0000003a003a7308 */ /* 0x000ee20000000800 */
[----:B0-----:R-:W-:Y:S01]  /*10e60*/  FADD.FTZ R3, R50, R3 ;  /* 0x0000000332037221 */ /* 0x001fe20000010000 */
[----:B-1----:R-:W-:-:S03]  /*10e70*/  FADD.FTZ R0, R76, R27 ;  /* 0x0000001b4c007221 */ /* 0x002fc60000010000 */
[----:B--2---:R-:W-:Y:S01]  /*10e80*/  FADD.FTZ R8, R54, R3 ;  /* 0x0000000336087221 */ /* 0x004fe20000010000 */
[----:B------:R-:W-:Y:S01]  /*10e90*/  F2FP.F16.F32.PACK_AB R131, R14, R131 ;  /* 0x000000830e83723e */ /* 0x000fe200000000ff */
[----:B----4-:R-:W-:Y:S02]  /*10ea0*/  FADD.FTZ R0, R77, R0 ;  /* 0x000000004d007221 */ /* 0x010fe40000010000 */
        /* <DEDUP_REMOVED lines=19> */
[----:B---3--:R-:W-:Y:S01]  /*10fe0*/  FADD.FTZ R0, R58, R0 ;  /* 0x000000003a007221 */ /* 0x008fe20000010000 */
        /* <DEDUP_REMOVED lines=29> */
[----:B------:R-:W-:Y:S01]  /*111c0*/  FMUL.FTZ R118, R118, R55 ;  /* 0x0000003776767220 */ /* 0x000fe20000410000 */
        /* <DEDUP_REMOVED lines=12> */
[----:B------:R-:W-:Y:S01]  /*11290*/  IADD3 R12, R12, -0x1, RZ ;  /* 0xffffffff0c0c7810 */ /* 0x000fe20007ffe0ff */
[----:B------:R-:W-:Y:S06]  /*112a0*/  @P2 BRA `(.L_x_14531) ;  /* 0xffffffd800402947 */ /* 0x000fec000383ffff */
.L_x_14521:
[----:B------:R-:W-:Y:S05]  /*112b0*/  WARPSYNC.ALL ;  /* 0x0000000000007948 */ /* 0x000fea0003800000 */
[----:B------:R-:W-:Y:S06]  /*112c0*/  BAR.ARV 0x8, 0x200 ;  /* 0x0208000000007b1d */ /* 0x000fec0000002000 */
[----:B------:R-:W-:Y:S05]  /*112d0*/  @!P0 BRA `(.L_x_14532) ;  /* 0x0000000000048947 */ /* 0x000fea0003800000 */
[----:B------:R-:W-:Y:S01]  /*112e0*/  BPT.TRAP 0x1 ;  /* 0x000000040000795c */ /* 0x000fe20000300000 */
.L_x_14532:
[----:B------:R-:W-:Y:S02]  /*112f0*/  LEA R13, R18, R2, 0x3 ;  /* 0x00000002120d7211 */ /* 0x000fe400078e18ff */
[----:B------:R-:W-:-:S04]  /*11300*/  SHF.L.U32 R4, R23, 0x1f, RZ ;  /* 0x0000001f17047819 */ /* 0x000fc800000006ff */
[----:B------:R0:W1:Y:S01]  /*11310*/  SYNCS.PHASECHK.TRANS64.TRYWAIT P2, [R13+URZ+0x16850], R4 ;  /* 0x016850040d0075a7 */ /* 0x000062000804017f */
[----:B------:R-:W-:Y:S05]  /*11320*/  @!P0 BRA `(.L_x_14533) ;  /* 0x0000000000048947 */ /* 0x000fea0003800000 */
[----:B------:R-:W-:Y:S01]  /*11330*/  BPT.TRAP 0x1 ;  /* 0x000000040000795c */ /* 0x000fe20000300000 */
.L_x_14533:
[----:B------:R-:W-:-:S05]  /*11340*/  VIADD R2, R2, 0x400 ;  /* 0x0000040002027836 */ /* 0x000fca0000000000 */
[----:B------:R-:W-:-:S04]  /*11350*/  SHF.R.U32.HI R2, RZ, 0x4, R2 ;  /* 0x00000004ff027819 */ /* 0x000fc80000011602 */
[----:B------:R-:W-:Y:S01]  /*11360*/  LOP3.LUT R5, R2, 0x3fff, RZ, 0xc0, !PT ;  /* 0x00003fff02057812 */ /* 0x000fe200078ec0ff */
[----:B-1----:R-:W-:Y:S06]  /*11370*/  @P2 BRA `(.L_x_14534) ;  /* 0x0000000000082947 */ /* 0x002fec0003800000 */
[----:B------:R-:W1:Y:S02]  /*11380*/  SYNCS.PHASECHK.TRANS64.TRYWAIT P0, [R13+URZ+0x16850], R4 ;  /* 0x016850040d0075a7 */ /* 0x000e64000800017f */
[----:B-1----:R-:W-:Y:S05]  /*11390*/  @!P0 BRA `(.L_x_14535) ;  /* 0x000000ac00d08947 */ /* 0x002fea0003800000 */
.L_x_14534:
[----:B01----:R-:W-:Y:S01]  /*113a0*/  IMAD R4, R18, 0x400, R5 ;  /* 0x0000040012047824 */ /* 0x003fe200078e0205 */
[----:B------:R-:W2:Y:S01]  /*113b0*/  LDL.LU R15, [R1+0x5c] ;  /* 0x00005c00010f7983 */ /* 0x000ea20000300800 */
[----:B------:R-:W-:Y:S01]  /*113c0*/  IMAD.MOV.U32 R5, RZ, RZ, 0x40000040 ;  /* 0x40000040ff057424 */ /* 0x000fe200078e00ff */
[----:B------:R-:W-:Y:S05]  /*113d0*/  WARPSYNC.ALL ;  /* 0x0000000000007948 */ /* 0x000fea0003800000 */
[C---:B------:R-:W-:Y:S01]  /*113e0*/  R2UR UR6, R4.reuse ;  /* 0x00000000040672ca */ /* 0x040fe200000e0000 */
[----:B------:R-:W-:Y:S01]  /*113f0*/  WARPGROUP.ARRIVE ;  /* 0x00000000000079c5 */ /* 0x000fe20000000000 */
[----:B------:R-:W-:Y:S01]  /*11400*/  R2UR UR7, R5 ;  /* 0x00000000050772ca */ /* 0x000fe200000e0000 */
[----:B------:R-:W-:Y:S01]  /*11410*/  VIADD R6, R4, 0x80 ;  /* 0x0000008004067836 */ /* 0x000fe20000000000 */
[----:B------:R-:W-:Y:S01]  /*11420*/  MOV R7, 0x40000040 ;  /* 0x4000004000077802 */ /* 0x000fe20000000f00 */
[----:B------:R-:W-:Y:S01]  /*11430*/  IMAD.MOV.U32 R5, RZ, RZ, 0x40000040 ;  /* 0x40000040ff057424 */ /* 0x000fe200078e00ff */
[----:B------:R-:W0:Y:S01]  /*11440*/  SHFL.BFLY PT, R2, R3, 0x2, 0x1f ;  /* 0x0c401f0003027f89 */ /* 0x000e2200000e0000 */
[----:B------:R-:W-:-:S05]  /*11450*/  VIADD R18, R18, 0x1 ;  /* 0x0000000112127836 */ /* 0x000fca0000000000 */
[----:B------:R-:W-:-:S03]  /*11460*/  ISETP.NE.AND P2, PT, R18, 0x2, PT ;  /* 0x000000021200780c */ /* 0x000fc60003f45270 */
[----:B------:R-:W-:Y:S01]  /*11470*/  HGMMA.64x64x16.F32 R88, R148, gdesc[UR4].tnspB, R88, gsb0 ;  /* 0x40e0000494587df0 */ /* 0x000fe20008000858 */
[----:B------:R-:W-:Y:S01]  /*11480*/  R2UR UR6, R6 ;  /* 0x00000000060672ca */ /* 0x000fe200000e0000 */
[----:B------:R-:W-:Y:S01]  /*11490*/  VIADD R6, R4, 0x100 ;  /* 0x0000010004067836 */ /* 0x000fe20000000000 */
[----:B------:R-:W-:Y:S01]  /*114a0*/  R2UR UR7, R7 ;  /* 0x00000000070772ca */ /* 0x000fe200000e0000 */
[----:B------:R-:W-:Y:S01]  /*114b0*/  IMAD.MOV.U32 R7, RZ, RZ, 0x40000040 ;  /* 0x40000040ff077424 */ /* 0x000fe200078e00ff */
[----:B------:R-:W-:Y:S01]  /*114c0*/  SEL R18, R18, RZ, P2 ;  /* 0x000000ff12127207 */ /* 0x000fe20001000000 */
[----:B0-----:R-:W-:Y:S01]  /*114d0*/  FADD.FTZ R2, R2, R3 ;  /* 0x0000000302027221 */ /* 0x001fe20000010000 */
        /* <DEDUP_REMOVED lines=11> */
[----:B------:R-:W-:Y:S02]  /*11590*/  R2UR UR6, R6 ;  /* 0x00000000060672ca */ /* 0x000fe400000e0000 */
[----:B------:R-:W-:Y:S01]  /*115a0*/  R2UR UR7, R7 ;  /* 0x00000000070772ca */ /* 0x000fe200000e0000 */
[----:B------:R-:W-:Y:S01]  /*115b0*/  IMAD.MOV.U32 R7, RZ, RZ, 0x40000040 ;  /* 0x40000040ff077424 */ /* 0x000fe200078e00ff */
[----:B------:R-:W-:Y:S01]  /*115c0*/  IADD3 R6, R4, 0x200, RZ ;  /* 0x0000020004067810 */ /* 0x000fe20007ffe0ff */
        /* <DEDUP_REMOVED lines=15> */
[----:B------:R-:W-:Y:S01]  /*116c0*/  VIADD R4, R4, 0x380 ;  /* 0x0000038004047836 */ /* 0x000fe20000000000 */
[----:B------:R-:W-:Y:S01]  /*116d0*/  MOV R7, 0x40000040 ;  /* 0x4000004000077802 */ /* 0x000fe20000000f00 */
[----:B------:R-:W-:Y:S02]  /*116e0*/  WARPGROUP.DEPBAR.LE gsb0, 0x0 ;  /* 0x00008000000079c5 */ /* 0x000fe40000010000 */
[----:B------:R-:W-:-:S08]  /*116f0*/  WARPGROUP.ARRIVE ;  /* 0x00000000000079c5 */ /* 0x000fd00000000000 */
[----:B------:R-:W-:Y:S01]  /*11700*/  HGMMA.64x64x16.F32 R88, R128, gdesc[UR4].tnspB, R88, gsb0 ;  /* 0x40e0000480587df0 */ /* 0x000fe20008000858 */
[----:B------:R-:W-:Y:S01]  /*11710*/  R2UR UR6, R6 ;  /* 0x00000000060672ca */ /* 0x000fe200000e0000 */
[----:B------:R-:W-:Y:S01]  /*11720*/  IMAD.MOV.U32 R6, RZ, RZ, RZ ;  /* 0x000000ffff067224 */ /* 0x000fe200078e00ff */
[----:B------:R-:W-:Y:S02]  /*11730*/  R2UR UR7, R7 ;  /* 0x00000000070772ca */ /* 0x000fe400000e0000 */
[----:B------:R-:W0:Y:S02]  /*11740*/  SHFL.BFLY PT, R7, R0, 0x2, 0x1f ;  /* 0x0c401f0000077f89 */ /* 0x000e2400000e0000 */
[----:B0-----:R-:W-:Y:S01]  /*11750*/  FADD.FTZ R7, R7, R0 ;  /* 0x0000000007077221 */ /* 0x001fe20000010000 */
[----:B------:R-:W-:-:S04]  /*11760*/  SEL R0, RZ, 0x1, P2 ;  /* 0x00000001ff007807 */ /* 0x000fc80001000000 */
[----:B------:R-:W-:Y:S01]  /*11770*/  LOP3.LUT R23, R23, R0, RZ, 0x3c, !PT ;  /* 0x0000000017177212 */ /* 0x000fe200078e3cff */
[----:B------:R-:W-:Y:S01]  /*11780*/  IMAD.MOV.U32 R0, RZ, RZ, -0x800000 ;  /* 0xff800000ff007424 */ /* 0x000fe200078e00ff */
[----:B------:R-:W-:Y:S02]  /*11790*/  WARPGROUP.DEPBAR.LE gsb0, 0x0 ;  /* 0x00008000000079c5 */ /* 0x000fe40000010000 */
[----:B------:R-:W-:-:S06]  /*117a0*/  WARPGROUP.ARRIVE ;  /* 0x00000000000079c5 */ /* 0x000fcc0000000000 */
[----:B------:R-:W-:Y:S01]  /*117b0*/  HGMMA.64x64x16.F32 R88, R124, gdesc[UR4].tnspB, R88, gsb0 ;  /* 0x40e000047c587df0 */ /* 0x000fe20008000858 */
[----:B------:R-:W-:Y:S02]  /*117c0*/  R2UR UR6, R4 ;  /* 0x00000000040672ca */ /* 0x000fe400000e0000 */
[----:B------:R-:W-:Y:S01]  /*117d0*/  R2UR UR7, R5 ;  /* 0x00000000050772ca */ /* 0x000fe200000e0000 */
[----:B------:R-:W0:Y:S04]  /*117e0*/  SHFL.BFLY PT, R4, R7, 0x1, 0x1f ;  /* 0x0c201f0007047f89 */ /* 0x000e2800000e0000 */
[----:B------:R-:W1:Y:S01]  /*117f0*/  SHFL.BFLY PT, R5, R2, 0x1, 0x1f ;  /* 0x0c201f0002057f89 */ /* 0x000e6200000e0000 */
[----:B0-----:R-:W-:Y:S01]  /*11800*/  FADD.FTZ R14, R7, R4 ;  /* 0x00000004070e7221 */ /* 0x001fe20000010000 */
[----:B------:R-:W-:Y:S01]  /*11810*/  @!P1 IADD3 R7, R13, 0x16860, RZ ;  /* 0x000168600d079810 */ /* 0x000fe20007ffe0ff */
[----:B-1----:R-:W-:-:S03]  /*11820*/  FADD.FTZ R12, R2, R5 ;  /* 0x00000005020c7221 */ /* 0x002fc60000010000 */
[----:B------:R-:W-:Y:S01]  /*11830*/  FSETP.NE.FTZ.AND P3, PT, R14, RZ, PT ;  /* 0x000000ff0e00720b */ /* 0x000fe20003f75000 */
[----:B------:R-:W-:Y:S01]  /*11840*/  IMAD.MOV.U32 R2, RZ, RZ, RZ ;  /* 0x000000ffff027224 */ /* 0x000fe200078e00ff */
[----:B------:R-:W-:Y:S02]  /*11850*/  @!P1 PRMT R7, RZ, 0x654, R7 ;  /* 0x00000654ff079816 */ /* 0x000fe40000000007 */
        /* <DEDUP_REMOVED lines=49> */
.L_x_14471:
[----:B------:R-:W2:Y:S01]  /*11b70*/  LDL R48, [R1+0x54] ;  /* 0x0000540001307983 */ /* 0x000ea20000100800 */
[----:B------:R-:W-:Y:S05]  /*11b80*/  WARPSYNC.ALL ;  /* 0x0000000000007948 */ /* 0x000fea0003800000 */
[----:B------:R-:W0:Y:S01]  /*11b90*/  S2R R2, SR_TID.X ;  /* 0x0000000000027919 */ /* 0x000e220000002100 */
[----:B------:R-:W1:Y:S01]  /*11ba0*/  S2UR UR5, SR_CgaCtaId ;  /* 0x00000000000579c3 */ /* 0x000e620000008800 */
[----:B------:R-:W-:Y:S01]  /*11bb0*/  UMOV UR4, 0x400 ;  /* 0x0000040000047882 */ /* 0x000fe20000000000 */
[----:B------:R-:W-:Y:S01]  /*11bc0*/  BSSY B0, `(.L_x_14536) ;  /* 0x0000241000007945 */ /* 0x000fe20003800000 */
[----:B-1----:R-:W-:Y:S01]  /*11bd0*/  ULEA UR4, UR5, UR4, 0x18 ;  /* 0x0000000405047291 */ /* 0x002fe2000f8ec03f */
[----:B0-----:R-:W-:-:S05]  /*11be0*/  IADD3 R49, R2, -0x80, RZ ;  /* 0xffffff8002317810 */ /* 0x001fca0007ffe0ff */
[----:B------:R-:W-:Y:S01]  /*11bf0*/  IMAD.U32 R2, RZ, RZ, UR4 ;  /* 0x00000004ff027e24 */ /* 0x000fe2000f8e00ff */
[----:B------:R-:W-:Y:S01]  /*11c00*/  BAR.SYNC.DEFER_BLOCKING 0x5, 0x200 ;  /* 0x0148000000007b1d */ /* 0x000fe20000010000 */
[--C-:B------:R-:W-:Y:S02]  /*11c10*/  SHF.R.S32.HI R46, RZ, 0x1f, R49.reuse ;  /* 0x0000001fff2e7819 */ /* 0x100fe40000011431 */
[----:B------:R-:W-:Y:S02]  /*11c20*/  SHF.R.S32.HI R4, RZ, 0x1f, R49 ;  /* 0x0000001fff047819 */ /* 0x000fe40000011431 */
[-C--:B------:R-:W-:Y:S02]  /*11c30*/  LEA.HI R46, R46, R49.reuse, RZ, 0x3 ;  /* 0x000000312e2e7211 */ /* 0x080fe400078f18ff */
[----:B------:R-:W-:Y:S02]  /*11c40*/  LEA.HI R4, R4, R49, RZ, 0x3 ;  /* 0x0000003104047211 */ /* 0x000fe400078f18ff */
[----:B------:R-:W-:-:S02]  /*11c50*/  LOP3.LUT R46, R46, 0xfffffff8, RZ, 0xc0, !PT ;  /* 0xfffffff82e2e7812 */ /* 0x000fc400078ec0ff */
[----:B------:R-:W-:-:S03]  /*11c60*/  SHF.R.S32.HI R45, RZ, 0x3, R4 ;  /* 0x00000003ff2d7819 */ /* 0x000fc60000011404 */
[----:B------:R-:W-:-:S04]  /*11c70*/  IMAD.IADD R46, R49, 0x1, -R46 ;  /* 0x00000001312e7824 */ /* 0x000fc800078e0a2e */
[----:B------:R-:W-:Y:S01]  /*11c80*/  IMAD.SHL.U32 R44, R46, 0x8, RZ ;  /* 0x000000082e2c7824 */ /* 0x000fe200078e00ff */
[----:B------:R0:W1:Y:S04]  /*11c90*/  LDS.128 R28, [R2+0x168d0] ;  /* 0x0168d000021c7984 */ /* 0x0000680000000c00 */
        /* <DEDUP_REMOVED lines=12> */
[----:B-----5:R-:W-:Y:S02]  /*11d60*/  MOV R24, R2 ;  /* 0x0000000200187202 */ /* 0x020fe40000000f00 */
[----:B0-----:R-:W-:-:S03]  /*11d70*/  MOV R25, R5 ;  /* 0x0000000500197202 */ /* 0x001fc60000000f00 */
[----:B--2---:R-:W-:-:S03]  /*11d80*/  IMAD.WIDE R10, R6, 0x2, R24 ;  /* 0x00000002060a7825 */ /* 0x004fc600078e0218 */
[C---:B------:R-:W-:Y:S02]  /*11d90*/  IADD3 R27, P0, R10.reuse, 0x60, RZ ;  /* 0x000000600a1b7810 */ /* 0x040fe40007f1e0ff */
[----:B------:R-:W-:Y:S02]  /*11da0*/  IADD3 R13, P2, R10, 0x20, RZ ;  /* 0x000000200a0d7810 */ /* 0x000fe40007f5e0ff */
[----:B------:R-:W-:Y:S02]  /*11db0*/  IADD3.X R5, RZ, R11, RZ, P0, !PT ;  /* 0x0000000bff057210 */ /* 0x000fe400007fe4ff */
[----:B---3--:R-:W-:Y:S02]  /*11dc0*/  ISETP.NE.AND P0, PT, R26, RZ, PT ;  /* 0x000000ff1a00720c */ /* 0x008fe40003f05270 */
[----:B------:R-:W-:Y:S02]  /*11dd0*/  IADD3 R15, P1, R10, 0x40, RZ ;  /* 0x000000400a0f7810 */ /* 0x000fe40007f3e0ff */
[----:B------:R-:W-:Y:S01]  /*11de0*/  SEL R38, R26, UR4, P0 ;  /* 0x000000041a267c07 */ /* 0x000fe20008000000 */
[----:B------:R-:W-:Y:S05]  /*11df0*/  WARPSYNC.ALL ;  /* 0x0000000000007948 */ /* 0x000fea0003800000 */
[----:B------:R-:W-:Y:S01]  /*11e00*/  LOP3.LUT R9, R10, 0x380, RZ, 0xc0, !PT ;  /* 0x000003800a097812 */ /* 0x000fe200078ec0ff */
[----:B------:R-:W-:Y:S01]  /*11e10*/  IMAD.X R7, RZ, RZ, R11, P1 ;  /* 0x000000ffff077224 */ /* 0x000fe200008e060b */
        /* <DEDUP_REMOVED lines=9> */
[----:B------:R-:W-:Y:S01]  /*11eb0*/  LOP3.LUT R10, R9, R10, RZ, 0x3c, !PT ;  /* 0x0000000a090a7212 */ /* 0x000fe200078e3cff */
[----:B------:R-:W-:Y:S01]  /*11ec0*/  IMAD.X R9, RZ, RZ, R11, P2 ;  /* 0x000000ffff097224 */ /* 0x000fe200010e060b */
        /* <DEDUP_REMOVED lines=8> */
[----:B------:R-:W-:-:S02]  /*11f50*/  MOV R36, R6 ;  /* 0x0000000600247202 */ /* 0x000fc40000000f00 */
[----:B------:R-:W-:Y:S02]  /*11f60*/  MOV R33, R4 ;  /* 0x0000000400217202 */ /* 0x000fe40000000f00 */
[----:B------:R-:W-:Y:S02]  /*11f70*/  MOV R37, R8 ;  /* 0x0000000800257202 */ /* 0x000fe40000000f00 */
[----:B------:R-:W-:Y:S02]  /*11f80*/  F2FP.F16.F32.PACK_AB R4, R97, R96 ;  /* 0x000000606104723e */ /* 0x000fe400000000ff */
[----:B------:R-:W-:Y:S02]  /*11f90*/  F2FP.F16.F32.PACK_AB R5, R99, R98 ;  /* 0x000000626305723e */ /* 0x000fe400000000ff */
[----:B------:R-:W-:Y:S02]  /*11fa0*/  F2FP.F16.F32.PACK_AB R6, R101, R100 ;  /* 0x000000646506723e */ /* 0x000fe400000000ff */
[----:B------:R-:W-:-:S02]  /*11fb0*/  F2FP.F16.F32.PACK_AB R7, R103, R102 ;  /* 0x000000666707723e */ /* 0x000fc400000000ff */
[----:B------:R-:W-:Y:S02]  /*11fc0*/  F2FP.F16.F32.PACK_AB R8, R105, R104 ;  /* 0x000000686908723e */ /* 0x000fe400000000ff */
[----:B------:R-:W-:Y:S02]  /*11fd0*/  F2FP.F16.F32.PACK_AB R9, R107, R106 ;  /* 0x0000006a6b09723e */ /* 0x000fe400000000ff */
[----:B------:R-:W-:Y:S02]  /*11fe0*/  F2FP.F16.F32.PACK_AB R11, R111, R110 ;  /* 0x0000006e6f0b723e */ /* 0x000fe400000000ff */
[----:B------:R-:W-:Y:S02]  /*11ff0*/  ISETP.NE.U32.AND P3, PT, RZ, UR6, PT ;  /* 0x00000006ff007c0c */ /* 0x000fe4000bf65070 */
[----:B------:R-:W-:Y:S01]  /*12000*/  ISETP.NE.U32.AND P0, PT, RZ, UR4, PT ;  /* 0x00000004ff007c0c */ /* 0x000fe2000bf05070 */
[----:B------:R0:W-:Y:S01]  /*12010*/  STSM.16.M88.4 [R10], R12 ;  /* 0x0000000c0a007844 */ /* 0x0001e20000000200 */
[----:B------:R-:W-:-:S02]  /*12020*/  ISETP.NE.AND.EX P3, PT, RZ, UR7, PT, P3 ;  /* 0x00000007ff007c0c */ /* 0x000fc4000bf65330 */
[----:B------:R-:W-:Y:S01]  /*12030*/  IADD3 R26, P1, R34, UR4, RZ ;  /* 0x00000004221a7c10 */ /* 0x000fe2000ff3e0ff */
[----:B------:R-:W-:Y:S01]  /*12040*/  STSM.16.M88.4 [R37], R4 ;  /* 0x0000000425007844 */ /* 0x000fe20000000200 */
[----:B------:R-:W-:Y:S02]  /*12050*/  ISETP.NE.AND.EX P0, PT, RZ, UR5, PT, P0 ;  /* 0x00000005ff007c0c */ /* 0x000fe4000bf05300 */
[----:B------:R-:W-:Y:S02]  /*12060*/  IADD3.X R27, R35, UR5, RZ, P1, !PT ;  /* 0x00000005231b7c10 */ /* 0x000fe40008ffe4ff */
[----:B0-----:R-:W-:Y:S02]  /*12070*/  F2FP.F16.F32.PACK_AB R10, R109, R108 ;  /* 0x0000006c6d0a723e */ /* 0x001fe400000000ff */
[----:B------:R-:W-:Y:S02]  /*12080*/  F2FP.F16.F32.PACK_AB R12, R113, R112 ;  /* 0x00000070710c723e */ /* 0x000fe400000000ff */
[----:B------:R-:W-:Y:S01]  /*12090*/  F2FP.F16.F32.PACK_AB R13, R115, R114 ;  /* 0x00000072730d723e */ /* 0x000fe200000000ff */
[----:B------:R0:W-:Y:S01]  /*120a0*/  STSM.16.M88.4 [R36], R8 ;  /* 0x0000000824007844 */ /* 0x0001e20000000200 */
[----:B------:R-:W-:-:S02]  /*120b0*/  F2FP.F16.F32.PACK_AB R14, R117, R116 ;  /* 0x00000074750e723e */ /* 0x000fc400000000ff */
[----:B------:R-:W-:-:S05]  /*120c0*/  F2FP.F16.F32.PACK_AB R15, R119, R118 ;  /* 0x00000076770f723e */ /* 0x000fca00000000ff */
[----:B------:R1:W-:Y:S01]  /*120d0*/  STSM.16.M88.4 [R33], R12 ;  /* 0x0000000c21007844 */ /* 0x0003e20000000200 */
[----:B------:R-:W-:Y:S01]  /*120e0*/  BAR.SYNC.DEFER_BLOCKING 0x1, 0x180 ;  /* 0x0046000000007b1d */ /* 0x000fe20000010000 */
[----:B------:R-:W-:-:S05]  /*120f0*/  @P3 IADD3 R34, P1, R34, UR6, RZ ;  /* 0x0000000622223c10 */ /* 0x000fca000ff3e0ff */
[----:B------:R-:W-:Y:S01]  /*12100*/  ULDC UR6, c[0x0][0xa88] ;  /* 0x0002a20000067ab9 */ /* 0x000fe20000000800 */
[----:B------:R-:W-:Y:S01]  /*12110*/  @P3 IADD3.X R35, R35, UR7, RZ, P1, !PT ;  /* 0x0000000723233c10 */ /* 0x000fe20008ffe4ff */
[----:B------:R-:W-:Y:S01]  /*12120*/  IMAD.U32 R47, RZ, RZ, UR6 ;  /* 0x00000006ff2f7e24 */ /* 0x000fe2000f8e00ff */
[----:B------:R-:W-:Y:S01]  /*12130*/  ISETP.GT.AND P2, PT, R38, 0x1, PT ;  /* 0x000000012600780c */ /* 0x000fe20003f44270 */
[----:B0-----:R-:W0:Y:S01]  /*12140*/  LDC R8, c[0x0][0xbe8] ;  /* 0x0002fa00ff087b82 */ /* 0x001e220000000800 */
[----:B------:R2:W5:Y:S04]  /*12150*/  @P0 LDG.E R28, desc[UR40][R26.64] ;  /* 0x000000281a1c0981 */ /* 0x000568000c1e1900 */
[----:B------:R2:W5:Y:S01]  /*12160*/  @P3 LDG.E R47, desc[UR40][R34.64] ;  /* 0x00000028222f3981 */ /* 0x000562000c1e1900 */
[----:B------:R-:W-:-:S04]  /*12170*/  MOV R6, 0x9b8 ;  /* 0x000009b800067802 */ /* 0x000fc80000000f00 */
[----:B------:R-:W-:Y:S02]  /*12180*/  SEL R6, R6, 0x978, P2 ;  /* 0x0000097806067807 */ /* 0x000fe40001000000 */
[----:B0-----:R-:W-:Y:S02]  /*12190*/  ISETP.NE.AND P1, PT, R8, 0x1, PT ;  /* 0x000000010800780c */ /* 0x001fe40003f25270 */
[----:B-1----:R2:W0:Y:S08]  /*121a0*/  LDC.64 R12, c[0x0][R6+0x220] ;  /* 0x00008800060c7b82 */ /* 0x0024300000000a00 */
[----:B------:R2:W1:Y:S08]  /*121b0*/  LDC.64 R14, c[0x0][R6+0x218] ;  /* 0x00008600060e7b82 */ /* 0x0004700000000a00 */
[----:B------:R2:W3:Y:S01]  /*121c0*/  LDC.64 R10, c[0x0][R6+0x228] ;  /* 0x00008a00060a7b82 */ /* 0x0004e20000000a00 */
[----:B------:R-:W-:Y:S05]  /*121d0*/  @P3 BRA `(.L_x_14538) ;  /* 0x0000000000103947 */ /* 0x000fea0003800000 */
[----:B------:R-:W-:Y:S05]  /*121e0*/  @!P0 BRA `(.L_x_14538) ;  /* 0x00000000000c8947 */ /* 0x000fea0003800000 */
[----:B------:R-:W4:Y:S04]  /*121f0*/  LDG.E R4, desc[UR40][R26.64] ;  /* 0x000000281a047981 */ /* 0x000f28000c1e1900 */
[----:B-----5:R-:W4:Y:S02]  /*12200*/  LDG.E R47, desc[UR40][R26.64+0x4] ;  /* 0x000004281a2f7981 */ /* 0x020f24000c1e1900 */
[----:B----4-:R-:W-:-:S07]  /*12210*/  IMAD.IADD R47, R47, 0x1, -R4 ;  /* 0x000000012f2f7824 */ /* 0x010fce00078e0a04 */
.L_x_14538:
[----:B------:R-:W1:Y:S04]  /*12220*/  LDL R50, [R1+0x50] ;  /* 0x0000500001327983 */ /* 0x000e680000100800 */
[----:B--2---:R-:W2:Y:S04]  /*12230*/  LDL R26, [R1+0x4c] ;  /* 0x00004c00011a7983 */ /* 0x004ea80000100800 */
[----:B------:R-:W2:Y:S04]  /*12240*/  LDL R51, [R1+0x28] ;  /* 0x0000280001337983 */ /* 0x000ea80000100800 */
[----:B------:R-:W4:Y:S01]  /*12250*/  LDL R49, [R1+0x60] ;  /* 0x0000600001317983 */ /* 0x000f220000100800 */
[----:B------:R-:W3:Y:S03]  /*12260*/  LDC.64 R6, c[0x0][R6+0x210] ;  /* 0x0000840006067b82 */ /* 0x000ee60000000a00 */
[----:B------:R-:W3:Y:S01]  /*12270*/  LDL R38, [R1+0x68] ;  /* 0x0000680001267983 */ /* 0x000ee20000100800 */
[----:B------:R-:W-:-:S04]  /*12280*/  ISETP.NE.U32.AND P0, PT, RZ, UR4, PT ;  /* 0x00000004ff007c0c */ /* 0x000fc8000bf05070 */
[----:B------:R-:W4:Y:S01]  /*12290*/  @P1 LDC R34, c[0x0][0xbec] ;  /* 0x0002fb00ff221b82 */ /* 0x000f220000000800 */
[----:B------:R-:W-:-:S04]  /*122a0*/  ISETP.NE.AND.EX P0, PT, RZ, UR5, PT, P0 ;  /* 0x00000005ff007c0c */ /* 0x000fc8000bf05300 */
[----:B------:R-:W-:-:S03]  /*122b0*/  SEL R9, R48, RZ, !P0 ;  /* 0x000000ff30097207 */ /* 0x000fc60004000000 */
[----:B------:R-:W3:Y:S01]  /*122c0*/  @P1 LDC R37, c[0x0][0xbf0] ;  /* 0x0002fc00ff251b82 */ /* 0x000ee20000000800 */
[----:B------:R-:W-:-:S07]  /*122d0*/  SEL R27, R32, RZ, !P0 ;  /* 0x000000ff201b7207 */ /* 0x000fce0004000000 */
[----:B------:R-:W0:Y:S02]  /*122e0*/  LDC.64 R4, c[0x0][0xba8] ;  /* 0x0002ea00ff047b82 */ /* 0x000e240000000a00 */
[----:B0-----:R-:W-:Y:S01]  /*122f0*/  IMAD R13, R13, R9, RZ ;  /* 0x000000090d0d7224 */ /* 0x001fe200078e02ff */
[----:B------:R-:W0:Y:S03]  /*12300*/  S2R R36, SR_TID.X ;  /* 0x0000000000247919 */ /* 0x000e260000002100 */
[C---:B------:R-:W-:Y:S02]  /*12310*/  IMAD R35, R12.reuse, R27, R13 ;  /* 0x0000001b0c237224 */ /* 0x040fe400078e020d */
[----:B------:R-:W-:-:S04]  /*12320*/  IMAD.WIDE.U32 R12, R12, R9, RZ ;  /* 0x000000090c0c7225 */ /* 0x000fc800078e00ff */
[----:B------:R-:W-:Y:S01]  /*12330*/  IMAD.IADD R35, R13, 0x1, R35 ;  /* 0x000000010d237824 */ /* 0x000fe200078e0223 */
[----:B------:R-:W3:Y:S08]  /*12340*/  @!P2 LDC R4, c[0x0][0xb50] ;  /* 0x0002d400ff04ab82 */ /* 0x000ef00000000800 */
[----:B------:R-:W3:Y:S01]  /*12350*/  @!P2 LDC R5, c[0x0][0xb54] ;  /* 0x0002d500ff05ab82 */ /* 0x000ee20000000800 */
[----:B0-----:R-:W-:-:S05]  /*12360*/  VIADD R40, R36, 0xffffff80 ;  /* 0xffffff8024287836 */ /* 0x001fca0000000000 */
[----:B------:R-:W-:-:S04]  /*12370*/  SHF.R.S32.HI R36, RZ, 0x1f, R40 ;  /* 0x0000001fff247819 */ /* 0x000fc80000011428 */
[----:B------:R-:W-:-:S04]  /*12380*/  LEA.HI R36, R36, R40, RZ, 0x7 ;  /* 0x0000002824247211 */ /* 0x000fc800078f38ff */
[----:B------:R-:W-:Y:S01]  /*12390*/  LOP3.LUT R36, R36, 0xffffff80, RZ, 0xc0, !PT ;  /* 0xffffff8024247812 */ /* 0x000fe200078ec0ff */
[----:B-----5:R-:W-:-:S03]  /*123a0*/  IMAD R47, R47, R8, RZ ;  /* 0x000000082f2f7224 */ /* 0x020fc600078e02ff */
[----:B------:R-:W-:Y:S01]  /*123b0*/  IADD3 R36, R40, -R36, RZ ;  /* 0x8000002428247210 */ /* 0x000fe20007ffe0ff */
[-C--:B-1----:R-:W-:Y:S02]  /*123c0*/  IMAD R33, R15, R50.reuse, RZ ;  /* 0x000000320f217224 */ /* 0x082fe400078e02ff */
[----:B------:R-:W-:-:S04]  /*123d0*/  IMAD.WIDE.U32 R14, R14, R50, RZ ;  /* 0x000000320e0e7225 */ /* 0x000fc800078e00ff */
[----:B--2---:R-:W-:Y:S01]  /*123e0*/  IMAD.IADD R39, R26, 0x1, R51 ;  /* 0x000000011a277824 */ /* 0x004fe200078e0233 */
[----:B------:R-:W-:Y:S02]  /*123f0*/  IADD3 R26, P0, P3, R12, R14, R28 ;  /* 0x0000000e0c1a7210 */ /* 0x000fe40007b1e01c */
[----:B----4-:R-:W-:Y:S01]  /*12400*/  SEL R27, R49, RZ, P2 ;  /* 0x000000ff311b7207 */ /* 0x010fe20001000000 */
[----:B------:R-:W-:-:S04]  /*12410*/  @P1 IMAD.HI.U32 R14, R39, R34, RZ ;  /* 0x00000022270e1227 */ /* 0x000fc800078e00ff */
[----:B------:R-:W-:Y:S01]  /*12420*/  IMAD.IADD R32, R15, 0x1, R33 ;  /* 0x000000010f207824 */ /* 0x000fe200078e0221 */
[----:B------:R-:W-:Y:S01]  /*12430*/  MOV R15, R39 ;  /* 0x00000027000f7202 */ /* 0x000fe20000000f00 */
[----:B---3--:R-:W-:Y:S01]  /*12440*/  IMAD R33, R11, R27, RZ ;  /* 0x0000001b0b217224 */ /* 0x008fe200078e02ff */
        /* <DEDUP_REMOVED lines=15> */
[----:B------:R-:W-:-:S04]  /*12540*/  LEA R10, P0, R6, R4, 0x2 ;  /* 0x00000004060a7211 */ /* 0x000fc800078010ff */
[----:B------:R-:W-:Y:S01]  /*12550*/  LEA.HI.X R7, R6, R5, R7, 0x2, P0 ;  /* 0x0000000506077211 */ /* 0x000fe200000f1407 */
[----:B------:R-:W-:Y:S01]  /*12560*/  SHFL.IDX PT, R4, R10, RZ, 0x1c1f ;  /* 0x001c1fff0a047589 */ /* 0x000fe200000e0000 */
[----:B------:R-:W-:-:S03]  /*12570*/  IMAD.IADD R26, R38, 0x1, R51 ;  /* 0x00000001261a7824 */ /* 0x000fc600078e0233 */
[----:B------:R-:W0:Y:S04]  /*12580*/  SHFL.IDX PT, R5, R7, RZ, 0x1c1f ;  /* 0x001c1fff07057589 */ /* 0x000e2800000e0000 */
[----:B------:R-:W-:Y:S04]  /*12590*/  SHFL.IDX PT, R12, R10, 0x1, 0x1c1f ;  /* 0x003c1f000a0c7f89 */ /* 0x000fe800000e0000 */
        /* <DEDUP_REMOVED lines=53> */
[----:B0-----:R-:W-:Y:S01]  /*128f0*/  @P1 IMAD.HI.U32 R0, R14, R13, RZ ;  /* 0x0000000d0e001227 */ /* 0x001fe200078e00ff */
[----:B------:R-:W-:-:S03]  /*12900*/  MOV R3, R14 ;  /* 0x0000000e00037202 */ /* 0x000fc60000000f00 */
[----:B------:R-:W-:Y:S01]  /*12910*/  IMAD R12, R12, UR4, RZ ;  /* 0x000000040c0c7c24 */ /* 0x000fe2000f8e02ff */
[----:B-1----:R-:W-:Y:S01]  /*12920*/  @P1 SHF.R.U32.HI R3, RZ, R15, R0 ;  /* 0x0000000fff031219 */ /* 0x002fe20000011600 */
[----:B------:R-:W-:-:S04]  /*12930*/  IMAD.WIDE.U32 R10, R9, UR4, R10 ;  /* 0x00000004090a7c25 */ /* 0x000fc8000f8e000a */
[----:B------:R-:W-:Y:S02]  /*12940*/  IMAD R13, R9, UR5, R12 ;  /* 0x00000005090d7c24 */ /* 0x000fe4000f8e020c */
[----:B------:R-:W-:Y:S01]  /*12950*/  VIADD R0, R2, 0x16820 ;  /* 0x0001682002007836 */ /* 0x000fe20000000000 */
[----:B------:R-:W-:Y:S01]  /*12960*/  SHF.R.S32.HI R9, RZ, 0x1f, R3 ;  /* 0x0000001fff097819 */ /* 0x000fe20000011403 */
[----:B------:R-:W-:Y:S01]  /*12970*/  IMAD.IADD R11, R11, 0x1, R13 ;  /* 0x000000010b0b7824 */ /* 0x000fe200078e020d */
[----:B------:R-:W-:Y:S01]  /*12980*/  ULDC.64 UR4, c[0x0][0xae0] ;  /* 0x0002b80000047ab9 */ /* 0x000fe20000000a00 */
[----:B------:R-:W-:Y:S01]  /*12990*/  IMAD.MOV R13, RZ, RZ, -R3 ;  /* 0x000000ffff0d7224 */ /* 0x000fe200078e0a03 */
[----:B------:R-:W-:Y:S01]  /*129a0*/  PRMT R0, RZ, 0x654, R0 ;  /* 0x00000654ff007816 */ /* 0x000fe20000000000 */
[----:B------:R-:W-:Y:S02]  /*129b0*/  IMAD R12, R9, UR4, RZ ;  /* 0x00000004090c7c24 */ /* 0x000fe4000f8e02ff */
[----:B------:R-:W-:Y:S01]  /*129c0*/  IMAD R13, R8, R13, R14 ;  /* 0x0000000d080d7224 */ /* 0x000fe200078e020e */
[----:B--2---:R0:W-:Y:S01]  /*129d0*/  SYNCS.ARRIVE.TRANS64.RED.A1T0 RZ, [R0+URZ], RZ ;  /* 0x000000ff00ff79a7 */ /* 0x0041e2000810043f */
[----:B------:R-:W-:-:S02]  /*129e0*/  IMAD R15, R3, UR5, R12 ;  /* 0x00000005030f7c24 */ /* 0x000fc4000f8e020c */
[----:B------:R-:W-:Y:S01]  /*129f0*/  IMAD.WIDE.U32 R8, R3, UR4, R10 ;  /* 0x0000000403087c25 */ /* 0x000fe2000f8e000a */
        /* <DEDUP_REMOVED lines=28> */
[C-C-:B--2---:R-:W-:Y:S02]  /*12bc0*/  @!P2 LEA.HI.X R3, R44.reuse, R0, R43.reuse, 0x1, P5 ;  /* 0x000000002c03a211 */ /* 0x144fe400028f0c2b */
[----:B------:R-:W0:Y:S01]  /*12bd0*/  SHFL.IDX PT, R0, R41, 0x3, 0x181f ;  /* 0x00781f0029007f89 */ /* 0x000e2200000e0000 */
[C---:B---3--:R-:W-:Y:S02]  /*12be0*/  @!P4 LEA R45, P5, R44.reuse, R14, 0x1 ;  /* 0x0000000e2c2dc211 */ /* 0x048fe400078a08ff */
[----:B------:R-:W-:Y:S01]  /*12bf0*/  @!P2 MOV R9, R3 ;  /* 0x000000030009a202 */ /* 0x000fe20000000f00 */
        /* <DEDUP_REMOVED lines=9> */
.L_x_14736:
[----:B------:R-:W-:-:S05]  /*12c90*/  VIADD R42, R42, 0x90 ;  /* 0x000000902a2a7836 */ /* 0x000fca0000000000 */
[----:B------:R-:W-:-:S13]  /*12ca0*/  ISETP.GE.OR P0, PT, R42, R47, P0 ;  /* 0x0000002f2a00720c */ /* 0x000fda0000706670 */
[----:B------:R-:W-:Y:S05]  /*12cb0*/  @P0 BRA `(.L_x_14541) ;  /* 0x0000001000c40947 */ /* 0x000fea0003800000 */
[----:B------:R-:W-:-:S04]  /*12cc0*/  LEA R14, P0, R44, R14, 0x1 ;  /* 0x0000000e2c0e7211 */ /* 0x000fc800078008ff */
[----:B------:R-:W-:-:S05]  /*12cd0*/  LEA.HI.X R15, R44, R0, R43, 0x1, P0 ;  /* 0x000000002c0f7211 */ /* 0x000fca00000f0c2b */
[----:B------:R0:W-:Y:S01]  /*12ce0*/  ST.E.128 desc[UR40][R14.64], R36 ;  /* 0x000000240e007985 */ /* 0x0001e2000c101d28 */
[----:B------:R-:W-:Y:S05]  /*12cf0*/  BRA `(.L_x_14541) ;  /* 0x0000001000b47947 */ /* 0x000fea0003800000 */
.L_x_14539:
[----:B------:R-:W2:Y:S01]  /*12d00*/  LDL R43, [R1+0x38] ;  /* 0x00003800012b7983 */ /* 0x000ea20000100800 */
[----:B------:R-:W1:Y:S01]  /*12d10*/  @P1 LDC R10, c[0x0][0xbec] ;  /* 0x0002fb00ff0a1b82 */ /* 0x000e620000000800 */
[----:B------:R-:W-:Y:S01]  /*12d20*/  ULDC.64 UR4, c[0x0][0xb08] ;  /* 0x0002c20000047ab9 */ /* 0x000fe20000000a00 */
[----:B0-----:R-:W-:Y:S01]  /*12d30*/  SHF.R.S32.HI R0, RZ, 0x1f, R9 ;  /* 0x0000001fff007819 */ /* 0x001fe20000011409 */
[----:B------:R-:W-:-:S05]  /*12d40*/  IMAD R11, R11, UR4, RZ ;  /* 0x000000040b0b7c24 */ /* 0x000fca000f8e02ff */
[----:B------:R-:W0:Y:S01]  /*12d50*/  @P1 LDC R13, c[0x0][0xbf0] ;  /* 0x0002fc00ff0d1b82 */ /* 0x000e220000000800 */
[C---:B------:R-:W-:Y:S01]  /*12d60*/  IMAD.WIDE.U32 R4, R28.reuse, UR4, RZ ;  /* 0x000000041c047c25 */ /* 0x040fe2000f8e00ff */
[----:B------:R-:W-:Y:S01]  /*12d70*/  MOV R3, R39 ;  /* 0x0000002700037202 */ /* 0x000fe20000000f00 */
[----:B------:R-:W-:Y:S02]  /*12d80*/  ULDC.64 UR6, c[0x0][0xb30] ;  /* 0x0002cc0000067ab9 */ /* 0x000fe40000000a00 */
[----:B------:R-:W-:Y:S01]  /*12d90*/  IMAD R11, R28, UR5, R11 ;  /* 0x000000051c0b7c24 */ /* 0x000fe2000f8e020b */
[----:B------:R-:W-:-:S03]  /*12da0*/  ULDC.64 UR4, c[0x0][0xb38] ;  /* 0x0002ce0000047ab9 */ /* 0x000fc60000000a00 */
[----:B------:R-:W-:Y:S02]  /*12db0*/  IMAD.IADD R5, R5, 0x1, R11 ;  /* 0x0000000105057824 */ /* 0x000fe400078e020b */
[----:B------:R-:W-:-:S04]  /*12dc0*/  IMAD.WIDE.U32 R4, R50, UR4, R4 ;  /* 0x0000000432047c25 */ /* 0x000fc8000f8e0004 */
[----:B------:R-:W-:Y:S01]  /*12dd0*/  IMAD R5, R50, UR5, R5 ;  /* 0x0000000532057c24 */ /* 0x000fe2000f8e0205 */
[----:B------:R-:W-:Y:S01]  /*12de0*/  ULDC.64 UR4, c[0x0][0xb40] ;  /* 0x0002d00000047ab9 */ /* 0x000fe20000000a00 */
[----:B-1----:R-:W-:-:S04]  /*12df0*/  @P1 IMAD.HI.U32 R10, R39, R10, RZ ;  /* 0x0000000a270a1227 */ /* 0x002fc800078e00ff */
[----:B------:R-:W-:Y:S01]  /*12e00*/  IMAD R0, R0, UR4, RZ ;  /* 0x0000000400007c24 */ /* 0x000fe2000f8e02ff */
[----:B0-----:R-:W-:Y:S01]  /*12e10*/  @P1 SHF.R.U32.HI R3, RZ, R13, R10 ;  /* 0x0000000dff031219 */ /* 0x001fe2000001160a */
[----:B------:R-:W-:-:S04]  /*12e20*/  IMAD.WIDE.U32 R4, R9, UR4, R4 ;  /* 0x0000000409047c25 */ /* 0x000fc8000f8e0004 */
[----:B------:R-:W-:Y:S01]  /*12e30*/  IMAD R7, R9, UR5, R0 ;  /* 0x0000000509077c24 */ /* 0x000fe2000f8e0200 */
[----:B------:R-:W-:Y:S01]  /*12e40*/  SHF.R.S32.HI R0, RZ, 0x1f, R3 ;  /* 0x0000001fff007819 */ /* 0x000fe20000011403 */
[----:B------:R-:W-:Y:S02]  /*12e50*/  ULDC.64 UR4, c[0x0][0xb48] ;  /* 0x0002d20000047ab9 */ /* 0x000fe40000000a00 */
        /* <DEDUP_REMOVED lines=10> */
[----:B------:R-:W-:Y:S02]  /*12f00*/  VIADD R3, R2, 0x16820 ;  /* 0x0001682002037836 */ /* 0x000fe40000000000 */
[----:B------:R-:W-:Y:S02]  /*12f10*/  IMAD R0, R0, UR4, RZ ;  /* 0x0000000400007c24 */ /* 0x000fe4000f8e02ff */
[----:B------:R-:W-:Y:S01]  /*12f20*/  IMAD.IADD R5, R5, 0x1, R9 ;  /* 0x0000000105057824 */ /* 0x000fe200078e0209 */
[----:B------:R-:W-:Y:S01]  /*12f30*/  PRMT R8, RZ, 0x654, R3 ;  /* 0x00000654ff087816 */ /* 0x000fe20000000003 */
[C---:B------:R-:W-:Y:S02]  /*12f40*/  IMAD R3, R7.reuse, UR5, R0 ;  /* 0x0000000507037c24 */ /* 0x040fe4000f8e0200 */
[----:B------:R-:W-:Y:S01]  /*12f50*/  IMAD.WIDE.U32 R4, R7, UR4, R4 ;  /* 0x0000000407047c25 */ /* 0x000fe2000f8e0004 */
[----:B------:R-:W-:Y:S01]  /*12f60*/  ULDC.64 UR4, c[0x0][0xb00] ;  /* 0x0002c00000047ab9 */ /* 0x000fe20000000a00 */
[----:B------:R0:W-:Y:S03]  /*12f70*/  SYNCS.ARRIVE.TRANS64.RED.A1T0 RZ, [R8+URZ], RZ ;  /* 0x000000ff08ff79a7 */ /* 0x0001e6000810043f */
[----:B------:R-:W-:-:S02]  /*12f80*/  IADD3 R3, R5, R3, RZ ;  /* 0x0000000305037210 */ /* 0x000fc40007ffe0ff */
[----:B------:R-:W-:Y:S01]  /*12f90*/  LEA R0, P0, R4, UR4, 0x2 ;  /* 0x0000000404007c11 */ /* 0x000fe2000f8010ff */
[----:B------:R-:W-:-:S03]  /*12fa0*/  UMOV UR4, 0xffffffff ;  /* 0xffffffff00047882 */ /* 0x000fc60000000000 */
[----:B------:R-:W-:Y:S01]  /*12fb0*/  LEA.HI.X R4, R4, UR5, R3, 0x2, P0 ;  /* 0x0000000504047c11 */ /* 0x000fe200080f1403 */
[C---:B--2---:R-:W-:Y:S01]  /*12fc0*/  VIADD R28, R43.reuse, 0x20 ;  /* 0x000000202b1c7836 */ /* 0x044fe20000000000 */
[C---:B------:R-:W-:Y:S01]  /*12fd0*/  IADD3 R7, R43.reuse, 0x8, RZ ;  /* 0x000000082b077810 */ /* 0x040fe20007ffe0ff */
        /* <DEDUP_REMOVED lines=15> */
.L_x_14739:
        /* <DEDUP_REMOVED lines=8> */
[----:B-1----:R-:W-:Y:S02]  /*13150*/  @!P3 IMAD.MOV.U32 R15, RZ, RZ, R3 ;  /* 0x000000ffff0fb224 */ /* 0x002fe400078e0003 */
[-C--:B--2---:R-:W-:Y:S01]  /*13160*/  @!P1 LEA R10, P5, R7, R14.reuse, 0x2 ;  /* 0x0000000e070a9211 */ /* 0x084fe200078a10ff */
[----:B------:R-:W-:Y:S01]  /*13170*/  @!P3 IMAD.WIDE R8, R43, 0x4, R14 ;  /* 0x000000042b08b825 */ /* 0x000fe200078e020e */
[----:B------:R-:W-:Y:S02]  /*13180*/  @!P0 LEA R12, P2, R39, R14, 0x2 ;  /* 0x0000000e270c8211 */ /* 0x000fe400078410ff */
[-C--:B------:R-:W-:Y:S02]  /*13190*/  @!P1 LEA.HI.X R11, R7, R3.reuse, R40, 0x2, P5 ;  /* 0x00000003070b9211 */ /* 0x080fe400028f1428 */
[----:B------:R1:W-:Y:S01]  /*131a0*/  @!P3 ST.E.64 desc[UR40][R8.64], R20 ;  /* 0x000000140800b985 */ /* 0x0003e2000c101b28 */
[----:B------:R-:W-:Y:S02]  /*131b0*/  ISETP.GE.AND P3, PT, R28, UR4, PT ;  /* 0x000000041c007c0c */ /* 0x000fe4000bf66270 */
[----:B------:R-:W-:Y:S01]  /*131c0*/  @!P0 LEA.HI.X R13, R39, R3, R42, 0x2, P2 ;  /* 0x00000003270d8211 */ /* 0x000fe200010f142a */
[----:B------:R2:W-:Y:S01]  /*131d0*/  @!P1 ST.E.64 desc[UR40][R10.64], R92 ;  /* 0x0000005c0a009985 */ /* 0x0005e2000c101b28 */
[----:B------:R-:W-:-:S02]  /*131e0*/  ISETP.GE.AND P2, PT, R33, UR4, PT ;  /* 0x0000000421007c0c */ /* 0x000fc4000bf46270 */
[-C--:B------:R-:W-:Y:S01]  /*131f0*/  @!P4 LEA R24, P5, R41, R14.reuse, 0x2 ;  /* 0x0000000e2918c211 */ /* 0x080fe200078a10ff */
[----:B------:R3:W-:Y:S01]  /*13200*/  @!P0 ST.E.64 desc[UR40][R12.64], R96 ;  /* 0x000000600c008985 */ /* 0x0007e2000c101b28 */
[----:B------:R-:W-:Y:S02]  /*13210*/  ISETP.GE.AND P1, PT, R35, UR4, PT ;  /* 0x0000000423007c0c */ /* 0x000fe4000bf26270 */
[----:B------:R-:W-:Y:S02]  /*13220*/  ISETP.GE.AND P0, PT, R37, UR4, PT ;  /* 0x0000000425007c0c */ /* 0x000fe4000bf06270 */
[----:B------:R-:W-:Y:S02]  /*13230*/  @!P4 LEA.HI.X R25, R41, R3, R44, 0x2, P5 ;  /* 0x000000032919c211 */ /* 0x000fe400028f142c */
[----:B------:R-:W-:-:S03]  /*13240*/  @!P3 LEA R26, P5, R28, R14, 0x2 ;  /* 0x0000000e1c1ab211 */ /* 0x000fc600078a10ff */
[----:B------:R3:W-:Y:S01]  /*13250*/  @!P4 ST.E.64 desc[UR40][R24.64], R100 ;  /* 0x000000641800c985 */ /* 0x0007e2000c101b28 */
[-C--:B-1----:R-:W-:Y:S02]  /*13260*/  @!P2 LEA R8, P4, R33, R14.reuse, 0x2 ;  /* 0x0000000e2108a211 */ /* 0x082fe400078810ff */
[-C--:B------:R-:W-:Y:S02]  /*13270*/  @!P3 LEA.HI.X R27, R28, R3.reuse, R32, 0x2, P5 ;  /* 0x000000031c1bb211 */ /* 0x080fe400028f1420 */
[-C--:B--2---:R-:W-:Y:S02]  /*13280*/  @!P1 LEA R10, P5, R35, R14.reuse, 0x2 ;  /* 0x0000000e230a9211 */ /* 0x084fe400078a10ff */
        /* <DEDUP_REMOVED lines=8> */
.L_x_14544:
[----:B------:R-:W-:Y:S05]  /*13310*/  BSYNC B1 ;  /* 0x0000000000017941 */ /* 0x000fea0003800000 */
.L_x_14543:
[----:B------:R-:W-:-:S03]  /*13320*/  UMOV UR4, 0xffffffff ;  /* 0xffffffff00047882 */ /* 0x000fc60000000000 */
[----:B------:R-:W-:Y:S05]  /*13330*/  BRA.DIV UR4, `(.L_x_14545) ;  /* 0x0000009604387947 */ /* 0x000fea000b800000 */
[----:B-1----:R1:W4:Y:S04]  /*13340*/  SHFL.IDX PT, R3, R4, 0x1, 0x1c1f ;  /* 0x003c1f0004037f89 */ /* 0x00232800000e0000 */
[----:B--23--:R1:W2:Y:S02]  /*13350*/  SHFL.IDX PT, R14, R0, 0x1, 0x1c1f ;  /* 0x003c1f00000e7f89 */ /* 0x00c2a400000e0000 */
.L_x_14743:
        /* <DEDUP_REMOVED lines=37> */
.L_x_14537:
[----:B------:R-:W2:Y:S01]  /*135b0*/  LDL R8, [R1+0x58] ;  /* 0x0000580001087983 */ /* 0x000ea20000100800 */
        /* <DEDUP_REMOVED lines=10> */
[----:B-----5:R-:W-:-:S04]  /*13660*/  IMAD.U32 R24, RZ, RZ, UR4 ;  /* 0x00000004ff187e24 */ /* 0x020fc8000f8e00ff */
        /* <DEDUP_REMOVED lines=14> */
.L_x_14546:
        /* <DEDUP_REMOVED lines=18> */
[----:B------:R-:W-:Y:S02]  /*13870*/  ISETP.NE.AND P1, PT, R37, 0x1, PT ;  /* 0x000000012500780c */ /* 0x000fe40003f25270 */
[----:B------:R-:W-:Y:S02]  /*13880*/  SEL R20, R20, 0x978, P0 ;  /* 0x0000097814147807 */ /* 0x000fe40000000000 */
[----:B------:R-:W-:Y:S02]  /*13890*/  MOV R21, R35 ;  /* 0x0000002300157202 */ /* 0x000fe40000000f00 */
        /* <DEDUP_REMOVED lines=32> */
[----:B0-----:R-:W-:-:S04]  /*13aa0*/  LEA R4, P0, R6, R4, 0x2 ;  /* 0x0000000406047211 */ /* 0x001fc800078010ff */
[----:B------:R-:W-:Y:S01]  /*13ab0*/  IADD3 R0, R7, R11, RZ ;  /* 0x0000000b07007210 */ /* 0x000fe20007ffe0ff */
[----:B------:R-:W-:-:S03]  /*13ac0*/  IMAD.MOV.U32 R7, RZ, RZ, -0x800000 ;  /* 0xff800000ff077424 */ /* 0x000fc600078e00ff */
[----:B-1----:R-:W-:-:S05]  /*13ad0*/  LEA.HI.X R5, R6, R5, R0, 0x2, P0 ;  /* 0x0000000506057211 */ /* 0x002fca00000f1400 */
[----:B------:R1:W-:Y:S02]  /*13ae0*/  STG.E desc[UR40][R4.64], R7 ;  /* 0x0000000704007986 */ /* 0x0003e4000c101928 */
.L_x_14548:
[----:B------:R-:W-:Y:S05]  /*13af0*/  BSYNC B1 ;  /* 0x0000000000017941 */ /* 0x000fea0003800000 */
.L_x_14547:
        /* <DEDUP_REMOVED lines=17> */
[----:B--2---:R-:W-:-:S04]  /*13c10*/  IMAD.WIDE.U32 R4, R10, UR4, R4 ;  /* 0x000000040a047c25 */ /* 0x004fc8000f8e0004 */
[----:B----4-:R-:W-:Y:S02]  /*13c20*/  IMAD.IADD R8, R27, 0x1, R0 ;  /* 0x000000011b087824 */ /* 0x010fe400078e0200 */
[----:B------:R-:W-:Y:S01]  /*13c30*/  IMAD R5, R10, UR5, R5 ;  /* 0x000000050a057c24 */ /* 0x000fe2000f8e0205 */
[----:B------:R-:W-:Y:S01]  /*13c40*/  ULDC.64 UR4, c[0x0][0xae0] ;  /* 0x0002b80000047ab9 */ /* 0x000fe20000000a00 */
[----:B0-----:R-:W-:-:S04]  /*13c50*/  @P0 IMAD.HI.U32 R0, R8, R11, RZ ;  /* 0x0000000b08000227 */ /* 0x001fc800078e00ff */
[----:B------:R-:W-:Y:S01]  /*13c60*/  IMAD.MOV.U32 R3, RZ, RZ, R8 ;  /* 0x000000ffff037224 */ /* 0x000fe200078e0008 */
[----:B-1----:R-:W-:Y:S01]  /*13c70*/  @P0 SHF.R.U32.HI R3, RZ, R13, R0 ;  /* 0x0000000dff030219 */ /* 0x002fe20000011600 */
[----:B------:R-:W-:Y:S01]  /*13c80*/  IMAD.WIDE.U32 R4, R33, UR6, R4 ;  /* 0x0000000621047c25 */ /* 0x000fe2000f8e0004 */
[----:B------:R-:W-:Y:S02]  /*13c90*/  ULDC.64 UR6, c[0x0][0xa80] ;  /* 0x0002a00000067ab9 */ /* 0x000fe40000000a00 */
[----:B------:R-:W-:Y:S01]  /*13ca0*/  IADD3 R21, -R3, RZ, RZ ;  /* 0x000000ff03157210 */ /* 0x000fe20007ffe1ff */
[----:B------:R-:W-:Y:S01]  /*13cb0*/  IMAD.IADD R5, R5, 0x1, R7 ;  /* 0x0000000105057824 */ /* 0x000fe200078e0207 */
[----:B------:R-:W-:-:S03]  /*13cc0*/  SHF.R.S32.HI R0, RZ, 0x1f, R3 ;  /* 0x0000001fff007819 */ /* 0x000fc60000011403 */
[----:B------:R-:W-:Y:S02]  /*13cd0*/  IMAD R21, R9, R21, R8 ;  /* 0x0000001509157224 */ /* 0x000fe400078e0208 */
        /* <DEDUP_REMOVED lines=42> */
.L_x_14752:
[----:B------:R-:W-:-:S05]  /*13f80*/  VIADD R24, R24, 0x90 ;  /* 0x0000009018187836 */ /* 0x000fca0000000000 */
[----:B------:R-:W-:-:S13]  /*13f90*/  ISETP.GE.OR P0, PT, R24, R21, P0 ;  /* 0x000000151800720c */ /* 0x000fda0000706670 */
[----:B--2---:R-:W-:-:S04]  /*13fa0*/  @!P0 LEA R14, P1, R44, R14, 0x1 ;  /* 0x0000000e2c0e8211 */ /* 0x004fc800078208ff */
[----:B-1----:R-:W-:-:S05]  /*13fb0*/  @!P0 LEA.HI.X R15, R44, R0, R43, 0x1, P1 ;  /* 0x000000002c0f8211 */ /* 0x002fca00008f0c2b */
[----:B------:R1:W-:Y:S04]  /*13fc0*/  @!P0 ST.E.128 desc[UR40][R14.64], RZ ;  /* 0x000000ff0e008985 */ /* 0x0003e8000c101d28 */
.L_x_14541:
[----:B------:R-:W-:Y:S05]  /*13fd0*/  BSYNC B0 ;  /* 0x0000000000007941 */ /* 0x000fea0003800000 */
.L_x_14536:
[----:B------:R-:W-:Y:S02]  /*13fe0*/  ULDC UR4, c[0x0][0xc3c] ;  /* 0x00030f0000047ab9 */ /* 0x000fe40000000800 */
[----:B------:R-:W-:-:S13]  /*13ff0*/  ISETP.GE.AND P0, PT, R31, UR4, PT ;  /* 0x000000041f007c0c */ /* 0x000fda000bf06270 */
[----:B------:R-:W-:Y:S05]  /*14000*/  @!P0 BRA `(.L_x_14550) ;  /* 0xfffffed0000c8947 */ /* 0x000fea000383ffff */
[----:B------:R-:W-:Y:S05]  /*14010*/  BRA `(.L_x_14407) ;  /* 0x0000007400407947 */ /* 0x000fea0003800000 */
.L_x_14405:
[----:B------:R-:W-:-:S08]  /*14020*/  NOP ;  /* 0x0000000000007918 */ /* 0x000fd00000000000 */
[----:B--2---:R-:W0:-:S00]  /*14030*/  USETMAXREG.DEALLOC.CTAPOOL 0x20 ;  /* 0x00000020000079c8 */ /* 0x004e0000080e0500 */
        /* <DEDUP_REMOVED lines=16> */
.L_x_14551:
        /* <DEDUP_REMOVED lines=44> */
.L_x_14555:
[----:B------:R-:W0:Y:S01]  /*14400*/  LDC R2, c[0x0][0xc3c] ;  /* 0x00030f00ff027b82 */ /* 0x000e220000000800 */
[----:B------:R-:W-:Y:S01]  /*14410*/  UIADD3 UR4, UR4, 0x1f, URZ ;  /* 0x0000001f04047890 */ /* 0x000fe2000fffe03f */
[----:B------:R-:W-:Y:S02]  /*14420*/  ULDC UR7, c[0x0][0xc3c] ;  /* 0x00030f0000077ab9 */ /* 0x000fe40000000800 */
[----:B------:R-:W-:-:S03]  /*14430*/  IMAD.U32 R27, RZ, RZ, UR7 ;  /* 0x00000007ff1b7e24 */ /* 0x000fc6000f8e00ff */
[----:B0-----:R-:W-:-:S13]  /*14440*/  ISETP.LE.AND P6, PT, R2, UR4, PT ;  /* 0x0000000402007c0c */ /* 0x001fda000bfc3270 */
[----:B------:R-:W-:Y:S05]  /*14450*/  @P6 BRA `(.L_x_14554) ;  /* 0x0000000800a06947 */ /* 0x000fea0003800000 */
[----:B------:R-:W-:Y:S01]  /*14460*/  IADD3 R9, R0, UR4, RZ ;  /* 0x0000000400097c10 */ /* 0x000fe2000fffe0ff */
        /* <DEDUP_REMOVED lines=30> */
.L_x_14553:
        /* <DEDUP_REMOVED lines=13> */
.L_x_14556:
        /* <DEDUP_REMOVED lines=11> */
[----:B0-----:R-:W-:Y:S01]  /*147d0*/  MOV R2, RZ ;  /* 0x000000ff00027202 */ /* 0x001fe20000000f00 */
        /* <DEDUP_REMOVED lines=25> */
[----:B------:R-:W-:Y:S01]  /*14970*/  IMAD R9, R2, R5, RZ ;  /* 0x0000000502097224 */ /* 0x000fe200078e02ff */
[----:B------:R-:W-:Y:S01]  /*14980*/  MOV R2, RZ ;  /* 0x000000ff00027202 */ /* 0x000fe20000000f00 */
[----:B------:R-:W-:-:S04]  /*14990*/  IMAD.MOV R8, RZ, RZ, -R8 ;  /* 0x000000ffff087224 */ /* 0x000fc800078e0a08 */
        /* <DEDUP_REMOVED lines=17> */
[----:B------:R-:W-:Y:S02]  /*14ab0*/  IMAD R6, R6, 0x1000000, R2 ;  /* 0x0100000006067824 */ /* 0x000fe400078e0202 */
[----:B------:R-:W-:Y:S02]  /*14ac0*/  IMAD R2, R25, R3, R4 ;  /* 0x0000000319027224 */ /* 0x000fe400078e0204 */
[----:B------:R-:W-:Y:S01]  /*14ad0*/  IMAD R26, R7, 0x10000, R6 ;  /* 0x00010000071a7824 */ /* 0x000fe200078e0206 */
[----:B------:R-:W-:Y:S06]  /*14ae0*/  BRA `(.L_x_14558) ;  /* 0x0000000000f07947 */ /* 0x000fec0003800000 */
.L_x_14557:
        /* <DEDUP_REMOVED lines=8> */
[----:B0-----:R-:W-:-:S06]  /*14b70*/  IADD3 R7, R6, 0xffffffe, RZ ;  /* 0x0ffffffe06077810 */ /* 0x001fcc0007ffe0ff */
        /* <DEDUP_REMOVED lines=32> */
[----:B0-----:R-:W-:-:S05]  /*14d80*/  IADD3 R11, RZ, -R3, RZ ;  /* 0x80000003ff0b7210 */ /* 0x001fca0007ffe0ff */
[----:B------:R-:W-:-:S04]  /*14d90*/  IMAD R5, R11, R8, RZ ;  /* 0x000000080b057224 */ /* 0x000fc800078e02ff */
[----:B------:R-:W-:Y:S01]  /*14da0*/  IMAD.HI.U32 R2, R3, R5, R2 ;  /* 0x0000000503027227 */ /* 0x000fe200078e0002 */
[----:B------:R-:W-:-:S03]  /*14db0*/  IABS R5, R4 ;  /* 0x0000000400057213 */ /* 0x000fc60000000000 */
[----:B------:R-:W-:Y:S02]  /*14dc0*/  IMAD.MOV R3, RZ, RZ, -R9 ;  /* 0x000000ffff037224 */ /* 0x000fe400078e0a09 */
[----:B------:R-:W-:-:S04]  /*14dd0*/  IMAD.HI.U32 R2, R2, R5, RZ ;  /* 0x0000000502027227 */ /* 0x000fc800078e00ff */
[----:B------:R-:W-:-:S05]  /*14de0*/  IMAD R3, R2, R3, R5 ;  /* 0x0000000302037224 */ /* 0x000fca00078e0205 */
[----:B------:R-:W-:-:S13]  /*14df0*/  ISETP.GT.U32.AND P1, PT, R8, R3, PT ;  /* 0x000000030800720c */ /* 0x000fda0003f24070 */
[----:B------:R-:W-:Y:S01]  /*14e00*/  @!P1 IMAD.IADD R3, R3, 0x1, -R8 ;  /* 0x0000000103039824 */ /* 0x000fe200078e0a08 */
[----:B------:R-:W-:Y:S02]  /*14e10*/  @!P1 IADD3 R2, R2, 0x1, RZ ;  /* 0x0000000102029810 */ /* 0x000fe40007ffe0ff */
        /* <DEDUP_REMOVED lines=9> */
.L_x_14558:
[----:B------:R-:W-:-:S05]  /*14eb0*/  LOP3.LUT R2, RZ, R2, RZ, 0x33, !PT ;  /* 0x00000002ff027212 */ /* 0x000fca00078e33ff */
[----:B------:R-:W-:Y:S01]  /*14ec0*/  IMAD.IADD R25, R25, 0x1, R2 ;  /* 0x0000000119197824 */ /* 0x000fe200078e0202 */
[----:B------:R-:W-:Y:S06]  /*14ed0*/  BRA `(.L_x_14559) ;  /* 0x00000000000c7947 */ /* 0x000fec0003800000 */
.L_x_14554:
[----:B------:R-:W-:Y:S01]  /*14ee0*/  MOV R25, RZ ;  /* 0x000000ff00197202 */ /* 0x000fe20000000f00 */
[----:B------:R-:W-:Y:S02]  /*14ef0*/  IMAD.U32 R24, RZ, RZ, UR6 ;  /* 0x00000006ff187e24 */ /* 0x000fe4000f8e00ff */
[----:B------:R-:W-:-:S07]  /*14f00*/  IMAD.MOV.U32 R26, RZ, RZ, RZ ;  /* 0x000000ffff1a7224 */ /* 0x000fce00078e00ff */
.L_x_14559:
[----:B------:R-:W-:-:S13]  /*14f10*/  ISETP.NE.AND P0, PT, R0, RZ, PT ;  /* 0x000000ff0000720c */ /* 0x000fda0003f05270 */
[----:B------:R-:W0:Y:S01]  /*14f20*/  @!P0 S2R R3, SR_CgaCtaId ;  /* 0x0000000000038919 */ /* 0x000e220000008800 */
[----:B------:R-:W-:-:S04]  /*14f30*/  @!P0 MOV R0, 0x400 ;  /* 0x0000040000008802 */ /* 0x000fc80000000f00 */
[----:B0-----:R-:W-:-:S05]  /*14f40*/  @!P0 LEA R0, R3, R0, 0x18 ;  /* 0x0000000003008211 */ /* 0x001fca00078ec0ff */
[----:B------:R0:W-:Y:S01]  /*14f50*/  @!P0 STS.128 [R0+0x168d0], R24 ;  /* 0x0168d01800008388 */ /* 0x0001e20000000c00 */
[----:B------:R-:W-:Y:S06]  /*14f60*/  BAR.ARV 0x5, 0x200 ;  /* 0x0148000000007b1d */ /* 0x000fec0000002000 */
.L_x_14552:
[----:B------:R2:W-:Y:S01]  /*14f70*/  STL [R1+0x3c], RZ ;  /* 0x00003cff01007387 */ /* 0x0005e20000100800 */
[----:B------:R-:W-:Y:S01]  /*14f80*/  ULDC UR4, c[0x0][0xc3c] ;  /* 0x00030f0000047ab9 */ /* 0x000fe20000000800 */
[----:B------:R-:W-:Y:S01]  /*14f90*/  IMAD.MOV.U32 R28, RZ, RZ, 0x1 ;  /* 0x00000001ff1c7424 */ /* 0x000fe200078e00ff */
[----:B-1----:R-:W-:Y:S01]  /*14fa0*/  ISETP.GE.AND P0, PT, R27, UR4, PT ;  /* 0x000000041b007c0c */ /* 0x002fe2000bf06270 */
[----:B------:R-:W-:-:S12]  /*14fb0*/  IMAD.MOV.U32 R18, RZ, RZ, RZ ;  /* 0x000000ffff127224 */ /* 0x000fd800078e00ff */
[----:B--2---:R-:W-:Y:S05]  /*14fc0*/  @P0 BRA `(.L_x_14560) ;  /* 0x0000006000780947 */ /* 0x004fea0003800000 */
[----:B------:R-:W0:Y:S01]  /*14fd0*/  S2R R5, SR_TID.X ;  /* 0x0000000000057919 */ /* 0x000e220000002100 */
[----:B------:R-:W1:Y:S01]  /*14fe0*/  S2UR UR5, SR_CgaCtaId ;  /* 0x00000000000579c3 */ /* 0x000e620000008800 */
[----:B------:R-:W-:Y:S01]  /*14ff0*/  UMOV UR4, 0x400 ;  /* 0x0000040000047882 */ /* 0x000fe20000000000 */
[----:B------:R-:W-:Y:S01]  /*15000*/  BSSY B8, `(.L_x_14560) ;  /* 0x000061a000087945 */ /* 0x000fe20003800000 */
[----:B------:R-:W-:Y:S01]  /*15010*/  STL [R1+0x3c], RZ ;  /* 0x00003cff01007387 */ /* 0x000fe20000100800 */
[----:B------:R-:W-:Y:S01]  /*15020*/  MOV R29, RZ ;  /* 0x000000ff001d7202 */ /* 0x000fe20000000f00 */
[----:B------:R-:W-:Y:S01]  /*15030*/  IMAD.MOV.U32 R18, RZ, RZ, RZ ;  /* 0x000000ffff127224 */ /* 0x000fe200078e00ff */
[----:B------:R-:W-:Y:S01]  /*15040*/  ULDC.64 UR38, c[0x0][0x198] ;  /* 0x0000660000267ab9 */ /* 0x000fe20000000a00 */
[----:B------:R-:W-:Y:S01]  /*15050*/  IMAD.MOV.U32 R28, RZ, RZ, 0x1 ;  /* 0x00000001ff1c7424 */ /* 0x000fe200078e00ff */
[----:B------:R-:W-:Y:S01]  /*15060*/  ULDC UR36, c[0x0][0xc] ;  /* 0x0000030000247ab9 */ /* 0x000fe20000000800 */
[----:B-1----:R-:W-:-:S06]  /*15070*/  ULEA UR4, UR5, UR4, 0x18 ;  /* 0x0000000405047291 */ /* 0x002fcc000f8ec03f */
[----:B------:R-:W-:Y:S01]  /*15080*/  IMAD.U32 R16, RZ, RZ, UR4 ;  /* 0x00000004ff107e24 */ /* 0x000fe2000f8e00ff */
[C---:B0-----:R-:W-:Y:S02]  /*15090*/  SHF.L.U32 R0, R5.reuse, 0x3, RZ ;  /* 0x0000000305007819 */ /* 0x041fe400000006ff */
[----:B------:R-:W-:Y:S02]  /*150a0*/  LOP3.LUT R4, R5, 0x7f, RZ, 0xc0, !PT ;  /* 0x0000007f05047812 */ /* 0x000fe400078ec0ff */
[----:B------:R-:W-:Y:S01]  /*150b0*/  LOP3.LUT R2, R0, 0x1f8, RZ, 0xc0, !PT ;  /* 0x000001f800027812 */ /* 0x000fe200078ec0ff */
[----:B------:R-:W-:Y:S02]  /*150c0*/  IMAD.MOV.U32 R0, RZ, RZ, 0x1 ;  /* 0x00000001ff007424 */ /* 0x000fe400078e00ff */
[----:B------:R-:W-:Y:S01]  /*150d0*/  IMAD.SHL.U32 R3, R4, 0x8, RZ ;  /* 0x0000000804037824 */ /* 0x000fe200078e00ff */
[----:B------:R-:W-:Y:S02]  /*150e0*/  LOP3.LUT R2, R2, 0x38, R5, 0x78, !PT ;  /* 0x0000003802027812 */ /* 0x000fe400078e7805 */
[----:B------:R0:W-:Y:S01]  /*150f0*/  STL [R1+0x4], R0 ;  /* 0x0000040001007387 */ /* 0x0001e20000100800 */
[----:B------:R-:W-:-:S02]  /*15100*/  SHF.R.U32.HI R4, RZ, 0x3, R4 ;  /* 0x00000003ff047819 */ /* 0x000fc40000011604 */
[----:B------:R-:W-:Y:S01]  /*15110*/  LOP3.LUT R3, R2, 0x200, R3, 0xf8, !PT ;  /* 0x0000020002037812 */ /* 0x000fe200078ef803 */
[----:B------:R-:W-:-:S05]  /*15120*/  IMAD.SHL.U32 R2, R5, 0x10, RZ ;  /* 0x0000001005027824 */ /* 0x000fca00078e00ff */
[----:B------:R-:W-:Y:S01]  /*15130*/  LOP3.LUT R2, R4, 0x70, R2, 0xf8, !PT ;  /* 0x0000007004027812 */ /* 0x000fe200078ef802 */
[----:B0-----:R-:W-:-:S05]  /*15140*/  IMAD R0, R3, 0x2, R16 ;  /* 0x0000000203007824 */ /* 0x001fca00078e0210 */
[----:B------:R0:W-:Y:S02]  /*15150*/  STL [R1+0x10], R0 ;  /* 0x0000100001007387 */ /* 0x0001e40000100800 */
.L_x_14686:
        /* <DEDUP_REMOVED lines=54> */
[----:B--2---:R0:W-:Y:S01]  /*154c0*/  STL [R1+0x28], R8 ;  /* 0x0000280801007387 */ /* 0x0041e20000100800 */
[----:B------:R-:W-:Y:S02]  /*154d0*/  IMAD.MOV.U32 R13, RZ, RZ, R8 ;  /* 0x000000ffff0d7224 */ /* 0x000fe400078e0008 */
[----:B0-----:R-:W-:Y:S01]  /*154e0*/  IMAD.U32 R8, RZ, RZ, UR5 ;  /* 0x00000005ff087e24 */ /* 0x001fe2000f8e00ff */
[----:B---3--:R-:W-:Y:S06]  /*154f0*/  @P3 BRA `(.L_x_14561) ;  /* 0x0000000000143947 */ /* 0x008fec0003800000 */
[----:B------:R-:W-:Y:S05]  /*15500*/  @!P0 BRA `(.L_x_14561) ;  /* 0x0000000000108947 */ /* 0x000fea0003800000 */
[----:B------:R-:W2:Y:S04]  /*15510*/  LDG.E R11, desc[UR40][R2.64] ;  /* 0x00000028020b7981 */ /* 0x000ea8000c1e1900 */
[----:B------:R-:W2:Y:S02]  /*15520*/  LDG.E R2, desc[UR40][R2.64+0x4] ;  /* 0x0000042802027981 */ /* 0x000ea4000c1e1900 */
[----:B--2---:R-:W-:-:S05]  /*15530*/  IMAD.IADD R13, R2, 0x1, -R11 ;  /* 0x00000001020d7824 */ /* 0x004fca00078e0a0b */
[----:B------:R0:W-:Y:S02]  /*15540*/  STL [R1+0x28], R13 ;  /* 0x0000280d01007387 */ /* 0x0001e40000100800 */
.L_x_14561:
        /* <DEDUP_REMOVED lines=15> */
.L_x_14562:
[----:B------:R-:W-:Y:S05]  /*15640*/  @!P1 BRA `(.L_x_14563) ;  /* 0x00000000000c9947 */ /* 0x000fea0003800000 */
[----:B------:R-:W2:Y:S04]  /*15650*/  LDG.E R10, desc[UR40][R6.64] ;  /* 0x00000028060a7981 */ /* 0x000ea8000c1e1900 */
[----:B------:R-:W2:Y:S02]  /*15660*/  LDG.E R6, desc[UR40][R6.64+0x4] ;  /* 0x0000042806067981 */ /* 0x000ea4000c1e1900 */
[----:B--2---:R-:W-:-:S07]  /*15670*/  IMAD.IADD R10, R6, 0x1, -R10 ;  /* 0x00000001060a7824 */ /* 0x004fce00078e0a0a */
.L_x_14563:
[----:B------:R-:W2:Y:S04]  /*15680*/  @P2 LDG.E R3, desc[UR40][R4.64] ;  /* 0x0000002804032981 */ /* 0x000ea8000c1e1900 */
[----:B------:R3:W2:Y:S01]  /*15690*/  @P2 LDG.E R5, desc[UR40][R4.64+0x4] ;  /* 0x0000042804052981 */ /* 0x0006a2000c1e1900 */
[----:B-----5:R-:W-:Y:S01]  /*156a0*/  IMAD.IADD R10, R10, 0x1, -R9 ;  /* 0x000000010a0a7824 */ /* 0x020fe200078e0a09 */
[----:B------:R-:W-:Y:S01]  /*156b0*/  LOP3.LUT R12, R2, 0xff, RZ, 0xc0, !PT ;  /* 0x000000ff020c7812 */ /* 0x000fe200078ec0ff */
[----:B------:R-:W-:Y:S04]  /*156c0*/  BSSY B0, `(.L_x_14564) ;  /* 0x0000037000007945 */ /* 0x000fe80003800000 */
[----:B------:R4:W-:Y:S01]  /*156d0*/  STL [R1+0x40], R12 ;  /* 0x0000400c01007387 */ /* 0x0009e20000100800 */
[----:B---3--:R-:W3:Y:S02]  /*156e0*/  LDC R4, c[0x0][0x448] ;  /* 0x00011200ff047b82 */ /* 0x008ee40000000800 */
[----:B---3--:R-:W-:-:S13]  /*156f0*/  ISETP.NE.AND P0, PT, R4, 0x1, PT ;  /* 0x000000010400780c */ /* 0x008fda0003f05270 */
[----:B------:R-:W3:Y:S08]  /*15700*/  @P0 LDC R6, c[0x0][0x44c] ;  /* 0x00011300ff060b82 */ /* 0x000ef00000000800 */
[----:B------:R-:W0:Y:S01]  /*15710*/  @P0 LDC R4, c[0x0][0x450] ;  /* 0x00011400ff040b82 */ /* 0x000e220000000800 */
[----:B--2---:R-:W-:Y:S01]  /*15720*/  @P2 IADD3 R8, -R3, R5, RZ ;  /* 0x0000000503082210 */ /* 0x004fe20007ffe1ff */
[----:B------:R-:W-:-:S04]  /*15730*/  IMAD R3, R25, 0xc0, RZ ;  /* 0x000000c019037824 */ /* 0x000fc800078e02ff */
[----:B------:R-:W-:-:S04]  /*15740*/  VIADD R3, R3, 0xbf ;  /* 0x000000bf03037836 */ /* 0x000fc80000000000 */
[----:B---3--:R-:W-:-:S05]  /*15750*/  @P0 IMAD.HI.U32 R6, R3, R6, RZ ;  /* 0x0000000603060227 */ /* 0x008fca00078e00ff */
[----:B0-----:R-:W-:Y:S01]  /*15760*/  @P0 SHF.R.U32.HI R3, RZ, R4, R6 ;  /* 0x00000004ff030219 */ /* 0x001fe20000011606 */
[----:B------:R-:W-:-:S05]  /*15770*/  IMAD.IADD R4, R10, 0x1, R8 ;  /* 0x000000010a047824 */ /* 0x000fca00078e0208 */
[C---:B------:R-:W-:Y:S01]  /*15780*/  IADD3 R20, R4.reuse, 0x80, -R13 ;  /* 0x0000008004147810 */ /* 0x040fe20007ffe80d */
[----:B------:R-:W-:-:S03]  /*15790*/  VIADD R4, R4, 0x7f ;  /* 0x0000007f04047836 */ /* 0x000fc60000000000 */
[----:B------:R-:W-:Y:S02]  /*157a0*/  IADD3 R3, R20, R3, RZ ;  /* 0x0000000314037210 */ /* 0x000fe40007ffe0ff */
[----:B------:R-:W-:-:S04]  /*157b0*/  SHF.R.S32.HI R5, RZ, 0x1f, R4 ;  /* 0x0000001fff057819 */ /* 0x000fc80000011404 */
[----:B------:R-:W-:Y:S02]  /*157c0*/  LEA.HI R5, R5, R4, RZ, 0x7 ;  /* 0x0000000405057211 */ /* 0x000fe400078f38ff */
[----:B------:R-:W-:Y:S02]  /*157d0*/  SHF.R.S32.HI R4, RZ, 0x1f, R3 ;  /* 0x0000001fff047819 */ /* 0x000fe40000011403 */
[----:B------:R-:W-:Y:S02]  /*157e0*/  SHF.R.S32.HI R21, RZ, 0x7, R5 ;  /* 0x00000007ff157819 */ /* 0x000fe40000011405 */
[----:B------:R-:W-:-:S04]  /*157f0*/  LEA.HI R4, R4, R3, RZ, 0x7 ;  /* 0x0000000304047211 */ /* 0x000fc800078f38ff */
[----:B------:R-:W-:-:S04]  /*15800*/  SHF.R.S32.HI R4, RZ, 0x7, R4 ;  /* 0x00000007ff047819 */ /* 0x000fc80000011404 */
[----:B------:R-:W-:Y:S02]  /*15810*/  VIMNMX R5, R21, R4, PT ;  /* 0x0000000415057248 */ /* 0x000fe40003fe0100 */
[----:B------:R-:W-:Y:S01]  /*15820*/  SHF.R.U32.HI R4, RZ, 0x10, R2 ;  /* 0x00000010ff047819 */ /* 0x000fe20000011602 */
[----:B------:R-:W-:Y:S01]  /*15830*/  IMAD.MOV.U32 R2, RZ, RZ, RZ ;  /* 0x000000ffff027224 */ /* 0x000fe200078e00ff */
[----:B------:R-:W-:-:S13]  /*15840*/  ISETP.GE.AND P0, PT, R5, 0x1, PT ;  /* 0x000000010500780c */ /* 0x000fda0003f06270 */
[----:B----4-:R-:W-:Y:S05]  /*15850*/  @!P0 BRA `(.L_x_14565) ;  /* 0x0000000000748947 */ /* 0x010fea0003800000 */
        /* <DEDUP_REMOVED lines=16> */
[----:B------:R-:W-:Y:S02]  /*15960*/  IABS R3, R9 ;  /* 0x0000000900037213 */ /* 0x000fe40000000000 */
[----:B------:R-:W-:-:S05]  /*15970*/  IADD3 R2, RZ, -R2, RZ ;  /* 0x80000002ff027210 */ /* 0x000fca0007ffe0ff */
        /* <DEDUP_REMOVED lines=11> */
.L_x_14565:
[----:B------:R-:W-:Y:S05]  /*15a30*/  BSYNC B0 ;  /* 0x0000000000007941 */ /* 0x000fea0003800000 */
.L_x_14564:
[-C--:B------:R-:W-:Y:S01]  /*15a40*/  IMAD R3, R12, R2.reuse, RZ ;  /* 0x000000020c037224 */ /* 0x080fe200078e02ff */
        /* <DEDUP_REMOVED lines=23> */
.L_x_14755:
[----:B--2---:R-:W-:Y:S02]  /*15bc0*/  ISETP.NE.AND P0, PT, R14, RZ, PT ;  /* 0x000000ff0e00720c */ /* 0x004fe40003f05270 */
[----:B------:R-:W-:-:S11]  /*15bd0*/  PLOP3.LUT P6, PT, PT, PT, PT, 0x8, 0x0 ;  /* 0x000000000000781c */ /* 0x000fd60003fce170 */
[----:B------:R-:W-:Y:S05]  /*15be0*/  @P0 BRA `(.L_x_14569) ;  /* 0x00000000000c0947 */ /* 0x000fea0003800000 */
[----:B------:R-:W-:-:S03]  /*15bf0*/  UMOV UR4, 0xffffffff ;  /* 0xffffffff00047882 */ /* 0x000fc60000000000 */
[----:B------:R-:W-:Y:S05]  /*15c00*/  BRA.DIV UR4, `(.L_x_14570) ;  /* 0x0000007204807947 */ /* 0x000fea000b800000 */
[----:B------:R-:W-:-:S13]  /*15c10*/  ELECT P6, URZ, PT ;  /* 0x00000000003f782f */ /* 0x000fda00038c0000 */
.L_x_14569:
        /* <DEDUP_REMOVED lines=9> */
.L_x_14758:
[----:B------:R-:W-:Y:S05]  /*15cb0*/  BSYNC B1 ;  /* 0x0000000000017941 */ /* 0x000fea0003800000 */
.L_x_14571:
[----:B------:R-:W-:Y:S04]  /*15cc0*/  BSSY B1, `(.L_x_14573) ;  /* 0x0000050000017945 */ /* 0x000fe80003800000 */
[----:B------:R-:W-:Y:S05]  /*15cd0*/  @!P6 BRA `(.L_x_14574) ;  /* 0x000000040038e947 */ /* 0x000fea0003800000 */
[----:B------:R-:W2:Y:S01]  /*15ce0*/  LDL R7, [R1+0x4] ;  /* 0x0000040001077983 */ /* 0x000ea20000100800 */
        /* <DEDUP_REMOVED lines=8> */
.L_x_14759:
[----:B------:R-:W-:Y:S05]  /*15d70*/  BSYNC B2 ;  /* 0x0000000000027941 */ /* 0x000fea0003800000 */
.L_x_14575:
        /* <DEDUP_REMOVED lines=9> */
.L_x_14578:
[----:B------:R-:W-:Y:S05]  /*15e10*/  BSYNC B2 ;  /* 0x0000000000027941 */ /* 0x000fea0003800000 */
.L_x_14577:
[----:B------:R-:W-:Y:S01]  /*15e20*/  IMAD.MOV.U32 R12, RZ, RZ, RZ ;  /* 0x000000ffff0c7224 */ /* 0x000fe200078e00ff */
[----:B------:R-:W-:Y:S01]  /*15e30*/  LEA R8, R5, R0, 0x7 ;  /* 0x0000000005087211 */ /* 0x000fe200078e38ff */
[C---:B------:R-:W-:Y:S01]  /*15e40*/  IMAD R9, R29.reuse, 0x4000, R16 ;  /* 0x000040001d097824 */ /* 0x040fe200078e0210 */
[----:B------:R-:W-:Y:S01]  /*15e50*/  UIADD3 UR4, UP0, UR38, 0x570, URZ ;  /* 0x0000057026047890 */ /* 0x000fe2000ff1e03f */
[----:B------:R-:W-:Y:S01]  /*15e60*/  PLOP3.LUT P0, PT, PT, PT, PT, 0x80, 0x0 ;  /* 0x000000000000781c */ /* 0x000fe20003f0f070 */
[----:B-1----:R-:W-:Y:S01]  /*15e70*/  IMAD.SHL.U32 R11, R29, 0x2000, RZ ;  /* 0x000020001d0b7824 */ /* 0x002fe200078e00ff */
[----:B------:R-:W-:Y:S01]  /*15e80*/  R2UR UR10, R12 ;  /* 0x000000000c0a72ca */ /* 0x000fe200000e0000 */
[----:B------:R-:W-:Y:S01]  /*15e90*/  VIADD R8, R8, 0xffffff80 ;  /* 0xffffff8008087836 */ /* 0x000fe20000000000 */
[----:B------:R-:W-:Y:S01]  /*15ea0*/  IADD3 R10, R6, 0x16890, RZ ;  /* 0x00016890060a7810 */ /* 0x000fe20007ffe0ff */
[----:B------:R-:W-:Y:S01]  /*15eb0*/  VIADD R9, R9, 0xe400 ;  /* 0x0000e40009097836 */ /* 0x000fe20000000000 */
[----:B------:R-:W-:Y:S01]  /*15ec0*/  UIADD3.X UR5, URZ, UR39, URZ, UP0, !UPT ;  /* 0x000000273f057290 */ /* 0x000fe200087fe43f */
[----:B------:R-:W-:Y:S01]  /*15ed0*/  UMOV UR6, 0x0 ;  /* 0x0000000000067882 */ /* 0x000fe20000000000 */
[----:B------:R-:W-:-:S10]  /*15ee0*/  UMOV UR7, 0x12f00000 ;  /* 0x12f0000000077882 */ /* 0x000fd40000000000 */
.L_x_14579:
        /* <DEDUP_REMOVED lines=13> */
.L_x_14760:
[----:B------:R-:W-:Y:S05]  /*15fc0*/  BSYNC B2 ;  /* 0x0000000000027941 */ /* 0x000fea0003800000 */
.L_x_14580:
[----:B------:R-:W-:Y:S01]  /*15fd0*/  BSSY B2, `(.L_x_14582) ;  /* 0x000000b000027945 */ /* 0x000fe20003800000 */
[----:B------:R-:W-:Y:S02]  /*15fe0*/  IMAD.MOV.U32 R14, RZ, RZ, 0x0 ;  /* 0x00000000ff0e7424 */ /* 0x000fe400078e00ff */
[----:B------:R-:W-:Y:S01]  /*15ff0*/  IMAD.MOV.U32 R15, RZ, RZ, 0x12f00000 ;  /* 0x12f00000ff0f7424 */ /* 0x000fe200078e00ff */
[----:B------:R-:W-:Y:S06]  /*16000*/  @P1 BRA `(.L_x_14583) ;  /* 0x00000000001c1947 */ /* 0x000fec0003800000 */
[----:B------:R-:W2:Y:S01]  /*16010*/  S2R R9, SR_TID.X ;  /* 0x0000000000097919 */ /* 0x000ea20000002100 */
[----:B01----:R-:W-:-:S04]  /*16020*/  IMAD.MOV.U32 R7, RZ, RZ, 0x4000 ;  /* 0x00004000ff077424 */ /* 0x003fc800078e00ff */
[----:B------:R3:W-:Y:S01]  /*16030*/  SYNCS.ARRIVE.TRANS64 RZ, [R6+URZ+0x168b0], R7 ;  /* 0x0168b00706ff79a7 */ /* 0x0007e2000800003f */
[----:B--2---:R-:W-:-:S04]  /*16040*/  LOP3.LUT R9, R9, 0x1f, RZ, 0xc0, !PT ;  /* 0x0000001f09097812 */ /* 0x004fc800078ec0ff */
[----:B------:R-:W-:-:S13]  /*16050*/  ISETP.NE.AND P0, PT, R9, RZ, PT ;  /* 0x000000ff0900720c */ /* 0x000fda0003f05270 */
[----:B---3--:R-:W-:Y:S05]  /*16060*/  @!P0 BRA `(.L_x_14583) ;  /* 0x0000000000048947 */ /* 0x008fea0003800000 */
[----:B------:R-:W-:Y:S01]  /*16070*/  BPT.TRAP 0x1 ;  /* 0x000000040000795c */ /* 0x000fe20000300000 */
.L_x_14583:
[----:B------:R-:W-:Y:S05]  /*16080*/  BSYNC B2 ;  /* 0x0000000000027941 */ /* 0x000fea0003800000 */
.L_x_14582:
[----:B------:R-:W-:Y:S01]  /*16090*/  R2UR UR10, R12 ;  /* 0x000000000c0a72ca */ /* 0x000fe200000e0000 */
[----:B01----:R-:W-:Y:S01]  /*160a0*/  IMAD R7, R11, 0x2, R16 ;  /* 0x000000020b077824 */ /* 0x003fe200078e0210 */
[----:B------:R-:W-:Y:S01]  /*160b0*/  R2UR UR6, R14 ;  /* 0x000000000e0672ca */ /* 0x000fe200000e0000 */
[----:B------:R-:W-:Y:S01]  /*160c0*/  UIADD3 UR4, UP0, UR38, 0x670, URZ ;  /* 0x0000067026047890 */ /* 0x000fe2000ff1e03f */
[----:B------:R-:W-:Y:S01]  /*160d0*/  R2UR UR7, R15 ;  /* 0x000000000f0772ca */ /* 0x000fe200000e0000 */
[----:B------:R-:W-:Y:S01]  /*160e0*/  VIADD R7, R7, 0x400 ;  /* 0x0000040007077836 */ /* 0x000fe20000000000 */
[----:B------:R-:W-:Y:S01]  /*160f0*/  PLOP3.LUT P0, PT, PT, PT, PT, 0x80, 0x0 ;  /* 0x000000000000781c */ /* 0x000fe20003f0f070 */
[----:B------:R-:W-:Y:S01]  /*16100*/  UIADD3.X UR5, URZ, UR39, URZ, UP0, !UPT ;  /* 0x000000273f057290 */ /* 0x000fe200087fe43f */
[----:B------:R-:W-:-:S11]  /*16110*/  IADD3 R6, R6, 0x168b0, RZ ;  /* 0x000168b006067810 */ /* 0x000fd60007ffe0ff */
.L_x_14584:
        /* <DEDUP_REMOVED lines=10> */
.L_x_14574:
[----:B------:R-:W-:Y:S05]  /*161c0*/  BSYNC B1 ;  /* 0x0000000000017941 */ /* 0x000fea0003800000 */
.L_x_14573:
[----:B------:R-:W2:Y:S01]  /*161d0*/  LDL.LU R9, [R1+0x4] ;  /* 0x0000040001097983 */ /* 0x000ea20000300800 */
        /* <DEDUP_REMOVED lines=8> */
[----:B------:R0:W-:Y:S02]  /*16260*/  STL [R1+0x4], R9 ;  /* 0x0000040901007387 */ /* 0x0001e40000100800 */
[----:B------:R-:W-:Y:S05]  /*16270*/  @!P2 BRA `(.L_x_14567) ;  /* 0x000000040064a947 */ /* 0x000fea0003800000 */
.L_x_14597:
        /* <DEDUP_REMOVED lines=12> */
.L_x_14761:
[----:B------:R-:W-:Y:S05]  /*16340*/  BSYNC B2 ;  /* 0x0000000000027941 */ /* 0x000fea0003800000 */
.L_x_14587:
[----:B------:R-:W-:Y:S04]  /*16350*/  BSSY B2, `(.L_x_14589) ;  /* 0x0000009000027945 */ /* 0x000fe80003800000 */
[----:B------:R-:W-:Y:S05]  /*16360*/  @P2 BRA `(.L_x_14590) ;  /* 0x00000000001c2947 */ /* 0x000fea0003800000 */
[----:B------:R-:W0:Y:S02]  /*16370*/  S2R R8, SR_TID.X ;  /* 0x0000000000087919 */ /* 0x000e240000002100 */
[----:B0-----:R-:W-:Y:S02]  /*16380*/  LOP3.LUT R9, R8, 0x1f, RZ, 0xc0, !PT ;  /* 0x0000001f08097812 */ /* 0x001fe400078ec0ff */
[----:B------:R-:W-:Y:S02]  /*16390*/  MOV R8, 0x4000 ;  /* 0x0000400000087802 */ /* 0x000fe40000000f00 */
[----:B------:R-:W-:Y:S02]  /*163a0*/  ISETP.NE.AND P1, PT, R9, RZ, PT ;  /* 0x000000ff0900720c */ /* 0x000fe40003f25270 */
[----:B------:R3:W-:Y:S11]  /*163b0*/  SYNCS.ARRIVE.TRANS64 RZ, [R6+URZ+0x16890], R8 ;  /* 0x0168900806ff79a7 */ /* 0x0007f6000800003f */
[----:B---3--:R-:W-:Y:S05]  /*163c0*/  @!P1 BRA `(.L_x_14590) ;  /* 0x0000000000049947 */ /* 0x008fea0003800000 */
[----:B------:R-:W-:Y:S01]  /*163d0*/  BPT.TRAP 0x1 ;  /* 0x000000040000795c */ /* 0x000fe20000300000 */
.L_x_14590:
[----:B------:R-:W-:Y:S05]  /*163e0*/  BSYNC B2 ;  /* 0x0000000000027941 */ /* 0x000fea0003800000 */
.L_x_14589:
[----:B------:R-:W-:Y:S01]  /*163f0*/  IMAD.MOV.U32 R12, RZ, RZ, RZ ;  /* 0x000000ffff0c7224 */ /* 0x000fe200078e00ff */
[----:B------:R-:W-:Y:S01]  /*16400*/  UIADD3 UR4, UP0, UR38, 0x570, URZ ;  /* 0x0000057026047890 */ /* 0x000fe2000ff1e03f */
[----:B------:R-:W-:Y:S01]  /*16410*/  IMAD R8, R29, 0x4000, R16 ;  /* 0x000040001d087824 */ /* 0x000fe200078e0210 */
[----:B------:R-:W-:Y:S01]  /*16420*/  PLOP3.LUT P1, PT, PT, PT, PT, 0x80, 0x0 ;  /* 0x000000000000781c */ /* 0x000fe20003f2f070 */
[----:B0-----:R-:W-:Y:S01]  /*16430*/  IMAD R9, R5, 0x80, R0 ;  /* 0x0000008005097824 */ /* 0x001fe200078e0200 */
[----:B------:R-:W-:Y:S01]  /*16440*/  R2UR UR10, R12 ;  /* 0x000000000c0a72ca */ /* 0x000fe200000e0000 */
[----:B------:R-:W-:Y:S01]  /*16450*/  VIADD R10, R6, 0x16890 ;  /* 0x00016890060a7836 */ /* 0x000fe20000000000 */
[----:B-1----:R-:W-:Y:S01]  /*16460*/  IADD3 R11, R8, 0xe400, RZ ;  /* 0x0000e400080b7810 */ /* 0x002fe20007ffe0ff */
[----:B------:R-:W-:Y:S01]  /*16470*/  UIADD3.X UR5, URZ, UR39, URZ, UP0, !UPT ;  /* 0x000000273f057290 */ /* 0x000fe200087fe43f */
[----:B------:R-:W-:Y:S01]  /*16480*/  UMOV UR6, 0x0 ;  /* 0x0000000000067882 */ /* 0x000fe20000000000 */
[----:B------:R-:W-:-:S10]  /*16490*/  UMOV UR7, 0x12f00000 ;  /* 0x12f0000000077882 */ /* 0x000fd40000000000 */
.L_x_14591:
        /* <DEDUP_REMOVED lines=13> */
.L_x_14762:
[----:B------:R-:W-:Y:S05]  /*16570*/  BSYNC B2 ;  /* 0x0000000000027941 */ /* 0x000fea0003800000 */
.L_x_14592:
[----:B------:R-:W-:Y:S01]  /*16580*/  BSSY B2, `(.L_x_14594) ;  /* 0x000000b000027945 */ /* 0x000fe20003800000 */
[----:B------:R-:W-:Y:S02]  /*16590*/  IMAD.MOV.U32 R10, RZ, RZ, 0x0 ;  /* 0x00000000ff0a7424 */ /* 0x000fe400078e00ff */
[----:B------:R-:W-:Y:S01]  /*165a0*/  IMAD.MOV.U32 R11, RZ, RZ, 0x12f00000 ;  /* 0x12f00000ff0b7424 */ /* 0x000fe200078e00ff */
[----:B------:R-:W-:Y:S06]  /*165b0*/  @P2 BRA `(.L_x_14595) ;  /* 0x00000000001c2947 */ /* 0x000fec0003800000 */
[----:B------:R-:W1:Y:S01]  /*165c0*/  S2R R13, SR_TID.X ;  /* 0x00000000000d7919 */ /* 0x000e620000002100 */
[----:B0-2---:R-:W-:-:S04]  /*165d0*/  IMAD.MOV.U32 R7, RZ, RZ, 0x4000 ;  /* 0x00004000ff077424 */ /* 0x005fc800078e00ff */
[----:B------:R3:W-:Y:S01]  /*165e0*/  SYNCS.ARRIVE.TRANS64 RZ, [R6+URZ+0x168b0], R7 ;  /* 0x0168b00706ff79a7 */ /* 0x0007e2000800003f */
[----:B-1----:R-:W-:-:S04]  /*165f0*/  LOP3.LUT R13, R13, 0x1f, RZ, 0xc0, !PT ;  /* 0x0000001f0d0d7812 */ /* 0x002fc800078ec0ff */
[----:B------:R-:W-:-:S13]  /*16600*/  ISETP.NE.AND P1, PT, R13, RZ, PT ;  /* 0x000000ff0d00720c */ /* 0x000fda0003f25270 */
[----:B---3--:R-:W-:Y:S05]  /*16610*/  @!P1 BRA `(.L_x_14595) ;  /* 0x0000000000049947 */ /* 0x008fea0003800000 */
[----:B------:R-:W-:Y:S01]  /*16620*/  BPT.TRAP 0x1 ;  /* 0x000000040000795c */ /* 0x000fe20000300000 */
.L_x_14595:
[----:B------:R-:W-:Y:S05]  /*16630*/  BSYNC B2 ;  /* 0x0000000000027941 */ /* 0x000fea0003800000 */
.L_x_14594:
[----:B------:R-:W-:Y:S01]  /*16640*/  R2UR UR10, R12 ;  /* 0x000000000c0a72ca */ /* 0x000fe200000e0000 */
[----:B------:R-:W-:Y:S01]  /*16650*/  UIADD3 UR4, UP0, UR38, 0x670, URZ ;  /* 0x0000067026047890 */ /* 0x000fe2000ff1e03f */
[----:B------:R-:W-:Y:S01]  /*16660*/  R2UR UR6, R10 ;  /* 0x000000000a0672ca */ /* 0x000fe200000e0000 */
[----:B------:R-:W-:Y:S01]  /*16670*/  VIADD R8, R8, 0x400 ;  /* 0x0000040008087836 */ /* 0x000fe20000000000 */
[----:B------:R-:W-:Y:S01]  /*16680*/  R2UR UR7, R11 ;  /* 0x000000000b0772ca */ /* 0x000fe200000e0000 */
[----:B------:R-:W-:Y:S01]  /*16690*/  UIADD3.X UR5, URZ, UR39, URZ, UP0, !UPT ;  /* 0x000000273f057290 */ /* 0x000fe200087fe43f */
[----:B------:R-:W-:Y:S02]  /*166a0*/  PLOP3.LUT P1, PT, PT, PT, PT, 0x80, 0x0 ;  /* 0x000000000000781c */ /* 0x000fe40003f2f070 */
[----:B0-2---:R-:W-:-:S11]  /*166b0*/  IADD3 R6, R6, 0x168b0, RZ ;  /* 0x000168b006067810 */ /* 0x005fd60007ffe0ff */
.L_x_14596:
        /* <DEDUP_REMOVED lines=10> */
.L_x_14586:
[----:B------:R-:W-:Y:S05]  /*16760*/  BSYNC B1 ;  /* 0x0000000000017941 */ /* 0x000fea0003800000 */
.L_x_14585:
[----:B------:R-:W2:Y:S01]  /*16770*/  LDL.LU R7, [R1+0x4] ;  /* 0x0000040001077983 */ /* 0x000ea20000300800 */
[----:B------:R-:W-:Y:S01]  /*16780*/  VIADD R29, R29, 0x1 ;  /* 0x000000011d1d7836 */ /* 0x000fe20000000000 */
[C---:B------:R-:W-:Y:S01]  /*16790*/  ISETP.GT.AND P2, PT, R5.reuse, R3, PT ;  /* 0x000000030500720c */ /* 0x040fe20003f44270 */
[----:B------:R-:W-:-:S03]  /*167a0*/  VIADD R5, R5, 0xffffffff ;  /* 0xffffffff05057836 */ /* 0x000fc60000000000 */
[----:B------:R-:W-:-:S04]  /*167b0*/  ISETP.NE.AND P1, PT, R29, 0x2, PT ;  /* 0x000000021d00780c */ /* 0x000fc80003f25270 */
[----:B------:R-:W-:Y:S02]  /*167c0*/  SEL R6, RZ, 0x1, P1 ;  /* 0x00000001ff067807 */ /* 0x000fe40000800000 */
[----:B------:R-:W-:Y:S02]  /*167d0*/  SEL R29, R29, RZ, P1 ;  /* 0x000000ff1d1d7207 */ /* 0x000fe40000800000 */
[----:B--2---:R-:W-:-:S05]  /*167e0*/  LOP3.LUT R7, R7, R6, RZ, 0x3c, !PT ;  /* 0x0000000607077212 */ /* 0x004fca00078e3cff */
[----:B------:R2:W-:Y:S01]  /*167f0*/  STL [R1+0x4], R7 ;  /* 0x0000040701007387 */ /* 0x0005e20000100800 */
[----:B------:R-:W-:Y:S05]  /*16800*/  @P2 BRA `(.L_x_14597) ;  /* 0xfffffff8009c2947 */ /* 0x000fea000383ffff */
.L_x_14567:
[----:B------:R-:W-:Y:S05]  /*16810*/  BSYNC B0 ;  /* 0x0000000000007941 */ /* 0x000fea0003800000 */
.L_x_14566:
[----:B------:R-:W3:Y:S01]  /*16820*/  LDC R0, c[0x0][0x448] ;  /* 0x00011200ff007b82 */ /* 0x000ee20000000800 */
[----:B------:R-:W-:Y:S01]  /*16830*/  IMAD.MOV.U32 R2, RZ, RZ, 0xc0 ;  /* 0x000000c0ff027424 */ /* 0x000fe200078e00ff */
[----:B------:R-:W-:Y:S01]  /*16840*/  ISETP.NE.AND P2, PT, R4, RZ, PT ;  /* 0x000000ff0400720c */ /* 0x000fe20003f45270 */
[----:B------:R-:W-:Y:S05]  /*16850*/  @!P0 WARPSYNC.ALL ;  /* 0x0000000000008948 */ /* 0x000fea0003800000 */
[----:B------:R-:W-:Y:S01]  /*16860*/  IMAD R2, R25, R2, 0xbf ;  /* 0x000000bf19027424 */ /* 0x000fe200078e0202 */
[----:B------:R-:W-:Y:S06]  /*16870*/  BSSY B0, `(.L_x_14598) ;  /* 0x000002b000007945 */ /* 0x000fec0003800000 */
[----:B------:R-:W4:Y:S08]  /*16880*/  @!P2 LDC R4, c[0x0][0x9f0] ;  /* 0x00027c00ff04ab82 */ /* 0x000f300000000800 */
[----:B------:R-:W-:Y:S01]  /*16890*/  @!P0 BAR.SYNC.DEFER_BLOCKING 0xc, 0x200 ;  /* 0x0308000000008b1d */ /* 0x000fe20000010000 */
[----:B---3--:R-:W-:-:S13]  /*168a0*/  ISETP.NE.AND P1, PT, R0, 0x1, PT ;  /* 0x000000010000780c */ /* 0x008fda0003f25270 */
[----:B------:R-:W3:Y:S08]  /*168b0*/  @P1 LDC R3, c[0x0][0x44c] ;  /* 0x00011300ff031b82 */ /* 0x000ef00000000800 */
[----:B------:R-:W5:Y:S01]  /*168c0*/  @P1 LDC R0, c[0x0][0x450] ;  /* 0x00011400ff001b82 */ /* 0x000f620000000800 */
[----:B---3--:R-:W-:-:S05]  /*168d0*/  @P1 IMAD.HI.U32 R3, R2, R3, RZ ;  /* 0x0000000302031227 */ /* 0x008fca00078e00ff */
[----:B-----5:R-:W-:-:S05]  /*168e0*/  @P1 SHF.R.U32.HI R2, RZ, R0, R3 ;  /* 0x00000000ff021219 */ /* 0x020fca0000011603 */
[----:B------:R-:W-:-:S05]  /*168f0*/  IMAD.IADD R2, R20, 0x1, R2 ;  /* 0x0000000114027824 */ /* 0x000fca00078e0202 */
[----:B------:R-:W-:-:S04]  /*16900*/  SHF.R.S32.HI R0, RZ, 0x1f, R2 ;  /* 0x0000001fff007819 */ /* 0x000fc80000011402 */
[----:B------:R-:W-:-:S04]  /*16910*/  LEA.HI R0, R0, R2, RZ, 0x7 ;  /* 0x0000000200007211 */ /* 0x000fc800078f38ff */
[----:B------:R-:W-:-:S04]  /*16920*/  SHF.R.S32.HI R0, RZ, 0x7, R0 ;  /* 0x00000007ff007819 */ /* 0x000fc80000011400 */
[----:B--2---:R-:W-:-:S04]  /*16930*/  VIMNMX R7, R21, R0, PT ;  /* 0x0000000015077248 */ /* 0x004fc80003fe0100 */
[----:B------:R-:W-:Y:S01]  /*16940*/  ISETP.GE.AND P1, PT, R7, 0x1, PT ;  /* 0x000000010700780c */ /* 0x000fe20003f26270 */
[----:B------:R2:W-:Y:S04]  /*16950*/  STL [R1+0x1c], R7 ;  /* 0x00001c0701007387 */ /* 0x0005e80000100800 */
[----:B------:R2:W-:Y:S08]  /*16960*/  STL [R1+0x24], RZ ;  /* 0x000024ff01007387 */ /* 0x0005f00000100800 */
[----:B--2-4-:R-:W-:Y:S05]  /*16970*/  @!P1 BRA `(.L_x_14599) ;  /* 0x0000000000689947 */ /* 0x014fea0003800000 */
[-C--:B------:R-:W-:Y:S02]  /*16980*/  IABS R0, R4.reuse ;  /* 0x0000000400007213 */ /* 0x080fe40000000000 */
[----:B------:R-:W-:Y:S02]  /*16990*/  IABS R6, R4 ;  /* 0x0000000400067213 */ /* 0x000fe40000000000 */
[----:B------:R-:W2:Y:S03]  /*169a0*/  I2F.RP R2, R0 ;  /* 0x0000000000027306 */ /* 0x000ea60000209400 */
[----:B------:R-:W-:-:S05]  /*169b0*/  IMAD.MOV R6, RZ, RZ, -R6 ;  /* 0x000000ffff067224 */ /* 0x000fca00078e0a06 */
[----:B--2---:R-:W2:Y:S02]  /*169c0*/  MUFU.RCP R2, R2 ;  /* 0x0000000200027308 */ /* 0x004ea40000001000 */
[----:B--2---:R-:W-:-:S06]  /*169d0*/  IADD3 R2, R2, 0xffffffe, RZ ;  /* 0x0ffffffe02027810 */ /* 0x004fcc0007ffe0ff */
[----:B------:R-:W2:Y:S02]  /*169e0*/  F2I.FTZ.U32.TRUNC.NTZ R3, R2 ;  /* 0x0000000200037305 */ /* 0x000ea4000021f000 */
[----:B--2---:R-:W-:-:S04]  /*169f0*/  IMAD.MOV R2, RZ, RZ, -R3 ;  /* 0x000000ffff027224 */ /* 0x004fc800078e0a03 */
        /* <DEDUP_REMOVED lines=18> */
.L_x_14599:
[----:B------:R-:W-:Y:S05]  /*16b20*/  BSYNC B0 ;  /* 0x0000000000007941 */ /* 0x000fea0003800000 */
.L_x_14598:
        /* <DEDUP_REMOVED lines=26> */
.L_x_14601:
        /* <DEDUP_REMOVED lines=9> */
[----:B--2---:R-:W-:Y:S01]  /*16d60*/  MOV R5, UR7 ;  /* 0x0000000700057c02 */ /* 0x004fe20008000f00 */
[----:B------:R-:W2:Y:S01]  /*16d70*/  LDC.64 R2, c[0x4][R2] ;  /* 0x0100000002027b82 */ /* 0x000ea20000000a00 */
[----:B------:R-:W-:Y:S01]  /*16d80*/  IMAD.U32 R6, RZ, RZ, UR8 ;  /* 0x00000008ff067e24 */ /* 0x000fe2000f8e00ff */
[----:B------:R-:W-:Y:S01]  /*16d90*/  MOV R8, 0x70 ;  /* 0x0000007000087802 */ /* 0x000fe20000000f00 */
[----:B------:R-:W-:Y:S02]  /*16da0*/  IMAD.U32 R7, RZ, RZ, UR9 ;  /* 0x00000009ff077e24 */ /* 0x000fe4000f8e00ff */
[----:B------:R-:W-:-:S02]  /*16db0*/  IMAD.U32 R10, RZ, RZ, UR4 ;  /* 0x00000004ff0a7e24 */ /* 0x000fc4000f8e00ff */
[----:B-1----:R-:W-:Y:S02]  /*16dc0*/  IMAD.U32 R11, RZ, RZ, UR5 ;  /* 0x00000005ff0b7e24 */ /* 0x002fe4000f8e00ff */
[----:B------:R-:W-:Y:S02]  /*16dd0*/  IMAD.MOV.U32 R12, RZ, RZ, 0x1 ;  /* 0x00000001ff0c7424 */ /* 0x000fe400078e00ff */
[----:B------:R-:W-:-:S07]  /*16de0*/  IMAD.MOV.U32 R13, RZ, RZ, RZ ;  /* 0x000000ffff0d7224 */ /* 0x000fce00078e00ff */
[----:B------:R-:W-:-:S07]  /*16df0*/  LEPC R20, `(.L_x_14604) ;  /* 0x000000001014794e */ /* 0x000fce0000000000 */
[----:B0-2---:R-:W-:Y:S05]  /*16e00*/  CALL.ABS.NOINC R2 ;  /* 0x0000000002007343 */ /* 0x005fea0003c00000 */
.L_x_14604:
[----:B------:R-:W-:Y:S05]  /*16e10*/  BSYNC B6 ;  /* 0x0000000000067941 */ /* 0x000fea0003800000 */
.L_x_14603:
        /* <DEDUP_REMOVED lines=10> */
[----:B--2---:R-:W-:Y:S01]  /*16ec0*/  MOV R5, UR7 ;  /* 0x0000000700057c02 */ /* 0x004fe20008000f00 */
[----:B------:R-:W-:Y:S01]  /*16ed0*/  IMAD.U32 R6, RZ, RZ, UR8 ;  /* 0x00000008ff067e24 */ /* 0x000fe2000f8e00ff */
[----:B------:R-:W-:Y:S01]  /*16ee0*/  MOV R8, 0x70 ;  /* 0x0000007000087802 */ /* 0x000fe20000000f00 */
[----:B------:R-:W-:Y:S02]  /*16ef0*/  IMAD.U32 R7, RZ, RZ, UR9 ;  /* 0x00000009ff077e24 */ /* 0x000fe4000f8e00ff */
[----:B------:R-:W-:-:S02]  /*16f00*/  IMAD.U32 R10, RZ, RZ, UR4 ;  /* 0x00000004ff0a7e24 */ /* 0x000fc4000f8e00ff */
[----:B-1----:R-:W-:Y:S02]  /*16f10*/  IMAD.U32 R11, RZ, RZ, UR5 ;  /* 0x00000005ff0b7e24 */ /* 0x002fe4000f8e00ff */
[----:B------:R-:W-:Y:S02]  /*16f20*/  IMAD.MOV.U32 R12, RZ, RZ, 0x1 ;  /* 0x00000001ff0c7424 */ /* 0x000fe400078e00ff */
[----:B---3--:R-:W-:-:S07]  /*16f30*/  IMAD.MOV.U32 R13, RZ, RZ, RZ ;  /* 0x000000ffff0d7224 */ /* 0x008fce00078e00ff */
[----:B------:R-:W-:-:S07]  /*16f40*/  LEPC R20, `(.L_x_14607) ;  /* 0x000000001014794e */ /* 0x000fce0000000000 */
[----:B0---4-:R-:W-:Y:S05]  /*16f50*/  CALL.ABS.NOINC R2 ;  /* 0x0000000002007343 */ /* 0x011fea0003c00000 */
.L_x_14607:
        /* <DEDUP_REMOVED lines=16> */
.L_x_14606:
[----:B------:R-:W-:Y:S05]  /*17060*/  BSYNC B6 ;  /* 0x0000000000067941 */ /* 0x000fea0003800000 */
.L_x_14605:
        /* <DEDUP_REMOVED lines=21> */
.L_x_14765:
        /* <DEDUP_REMOVED lines=10> */
.L_x_14768:
        /* <DEDUP_REMOVED lines=11> */
[--C-:B------:R-:W-:Y:S01]  /*17310*/  SHF.R.S32.HI R5, RZ, 0x1f, R0.reuse ;  /* 0x0000001fff057819 */ /* 0x100fe20000011400 */
[----:B------:R-:W-:-:S04]  /*17320*/  IMAD.MOV R4, RZ, RZ, -R0 ;  /* 0x000000ffff047224 */ /* 0x000fc800078e0a00 */
[----:B------:R-:W-:Y:S01]  /*17330*/  IMAD R22, R6, R4, R22 ;  /* 0x0000000406167224 */ /* 0x000fe200078e0216 */
[----:B------:R-:W-:Y:S01]  /*17340*/  MOV R4, R0 ;  /* 0x0000000000047202 */ /* 0x000fe20000000f00 */
[----:B------:R-:W-:-:S04]  /*17350*/  IMAD R6, R7, UR4, RZ ;  /* 0x0000000407067c24 */ /* 0x000fc8000f8e02ff */
[----:B------:R-:W-:-:S04]  /*17360*/  IMAD.WIDE.U32 R4, R23, UR4, R4 ;  /* 0x0000000417047c25 */ /* 0x000fc8000f8e0004 */
[----:B------:R-:W-:Y:S01]  /*17370*/  IMAD R0, R23, UR5, R6 ;  /* 0x0000000517007c24 */ /* 0x000fe2000f8e0206 */
[----:B------:R-:W-:-:S03]  /*17380*/  LEA R2, P0, R4, R2, 0x2 ;  /* 0x0000000204027211 */ /* 0x000fc600078010ff */
[----:B------:R-:W-:-:S05]  /*17390*/  IMAD.IADD R0, R5, 0x1, R0 ;  /* 0x0000000105007824 */ /* 0x000fca00078e0200 */
[----:B------:R-:W-:-:S05]  /*173a0*/  LEA.HI.X R3, R4, R3, R0, 0x2, P0 ;  /* 0x0000000304037211 */ /* 0x000fca00000f1400 */
[----:B------:R4:W5:Y:S02]  /*173b0*/  LDG.E R19, desc[UR40][R2.64] ;  /* 0x0000002802137981 */ /* 0x000964000c1e1900 */
.L_x_14611:
[----:B0-----:R-:W-:Y:S01]  /*173c0*/  IMAD R0, R18, 0x8, R16 ;  /* 0x0000000812007824 */ /* 0x001fe200078e0210 */
[----:B----4-:R-:W-:-:S04]  /*173d0*/  SHF.L.U32 R2, R28, 0x1f, RZ ;  /* 0x0000001f1c027819 */ /* 0x010fc800000006ff */
[----:B------:R-:W0:Y:S02]  /*173e0*/  SYNCS.PHASECHK.TRANS64.TRYWAIT P0, [R0+URZ+0x16840], R2 ;  /* 0x01684002000075a7 */ /* 0x000e24000800017f */
[----:B0-----:R-:W-:Y:S05]  /*173f0*/  @!P0 BRA `(.L_x_14612) ;  /* 0x0000005c005c8947 */ /* 0x001fea0003800000 */
.L_x_14769:
[----:B------:R-:W4:Y:S02]  /*17400*/  S2R R3, SR_TID.X ;  /* 0x0000000000037919 */ /* 0x000f240000002100 */
[----:B----4-:R-:W-:-:S04]  /*17410*/  LOP3.LUT R3, R3, 0x7f, RZ, 0xc0, !PT ;  /* 0x0000007f03037812 */ /* 0x010fc800078ec0ff */
[----:B------:R-:W-:-:S13]  /*17420*/  ISETP.NE.AND P0, PT, R3, RZ, PT ;  /* 0x000000ff0300720c */ /* 0x000fda0003f05270 */
[----:B------:R-:W-:Y:S05]  /*17430*/  @P0 BRA `(.L_x_14613) ;  /* 0x00000000001c0947 */ /* 0x000fea0003800000 */
[----:B------:R-:W4:Y:S01]  /*17440*/  S2R R3, SR_TID.X ;  /* 0x0000000000037919 */ /* 0x000f220000002100 */
[----:B0-----:R-:W-:-:S04]  /*17450*/  IMAD.MOV.U32 R2, RZ, RZ, 0x4000 ;  /* 0x00004000ff027424 */ /* 0x001fc800078e00ff */
[----:B------:R0:W-:Y:S01]  /*17460*/  SYNCS.ARRIVE.TRANS64 RZ, [R0+URZ+0x16830], R2 ;  /* 0x0168300200ff79a7 */ /* 0x0001e2000800003f */
[----:B----4-:R-:W-:-:S04]  /*17470*/  LOP3.LUT R3, R3, 0x1f, RZ, 0xc0, !PT ;  /* 0x0000001f03037812 */ /* 0x010fc800078ec0ff */
[----:B------:R-:W-:-:S13]  /*17480*/  ISETP.NE.AND P0, PT, R3, RZ, PT ;  /* 0x000000ff0300720c */ /* 0x000fda0003f05270 */
[----:B0-----:R-:W-:Y:S05]  /*17490*/  @!P0 BRA `(.L_x_14613) ;  /* 0x0000000000048947 */ /* 0x001fea0003800000 */
[----:B------:R-:W-:Y:S01]  /*174a0*/  BPT.TRAP 0x1 ;  /* 0x000000040000795c */ /* 0x000fe20000300000 */
.L_x_14613:
        /* <DEDUP_REMOVED lines=18> */
[----:B----4-:R-:W-:-:S04]  /*175d0*/  LOP3.LUT R2, R2, 0xfffffffe, RZ, 0xc0, !PT ;  /* 0xfffffffe02027812 */ /* 0x010fc800078ec0ff */
[----:B------:R-:W-:-:S05]  /*175e0*/  @P0 LOP3.LUT R2, R2, 0x1, RZ, 0xfc, !PT ;  /* 0x0000000102020812 */ /* 0x000fca00078efcff */
[----:B------:R0:W-:Y:S01]  /*175f0*/  STL [R1], R2 ;  /* 0x0000000201007387 */ /* 0x0001e20000100800 */
[----:B------:R-:W-:Y:S01]  /*17600*/  NOP ;  /* 0x0000000000007918 */ /* 0x000fe20000000000 */
.L_x_14609:
[----:B------:R-:W4:Y:S04]  /*17610*/  LDL.LU R4, [R1+0x18] ;  /* 0x0000180001047983 */ /* 0x000f280000300800 */
[----:B------:R-:W5:Y:S04]  /*17620*/  LDL.LU R6, [R1+0x14] ;  /* 0x0000140001067983 */ /* 0x000f680000300800 */
[----:B------:R-:W2:Y:S01]  /*17630*/  LDL.LU R3, [R1+0x38] ;  /* 0x0000380001037983 */ /* 0x000ea20000300800 */
[----:B------:R-:W-:Y:S05]  /*17640*/  WARPSYNC.ALL ;  /* 0x0000000000007948 */ /* 0x000fea0003800000 */
[----:B0-----:R-:W-:Y:S01]  /*17650*/  ULDC.64 UR6, c[0x0][0xa00] ;  /* 0x0002800000067ab9 */ /* 0x001fe20000000a00 */
[----:B------:R-:W-:Y:S01]  /*17660*/  ULDC.64 UR4, c[0x0][0x298] ;  /* 0x0000a60000047ab9 */ /* 0x000fe20000000a00 */
[----:B------:R-:W-:Y:S01]  /*17670*/  BAR.SYNC.DEFER_BLOCKING 0x8, 0x200 ;  /* 0x0208000000007b1d */ /* 0x000fe20000010000 */
[----:B------:R-:W-:-:S02]  /*17680*/  ISETP.NE.U32.AND P0, PT, RZ, UR6, PT ;  /* 0x00000006ff007c0c */ /* 0x000fc4000bf05070 */
[----:B------:R-:W-:Y:S02]  /*17690*/  IADD3 R0, R16, 0x8400, RZ ;  /* 0x0000840010007810 */ /* 0x000fe40007ffe0ff */
[----:B------:R-:W-:Y:S01]  /*176a0*/  ISETP.NE.AND.EX P0, PT, RZ, UR7, PT, P0 ;  /* 0x00000007ff007c0c */ /* 0x000fe2000bf05300 */
[----:B------:R-:W-:Y:S01]  /*176b0*/  BSSY B6, `(.L_x_14614) ;  /* 0x000001e000067945 */ /* 0x000fe20003800000 */
[----:B------:R-:W-:Y:S02]  /*176c0*/  LOP3.LUT P1, RZ, R0, 0x3ff, RZ, 0xc0, !PT ;  /* 0x000003ff00ff7812 */ /* 0x000fe4000782c0ff */
        /* <DEDUP_REMOVED lines=17> */
[----:B---3--:R-:W-:Y:S01]  /*177e0*/  MOV R7, UR7 ;  /* 0x0000000700077c02 */ /* 0x008fe20008000f00 */
[----:B------:R-:W0:Y:S01]  /*177f0*/  LDC.64 R2, c[0x4][R2] ;  /* 0x0100000002027b82 */ /* 0x000e220000000a00 */
[----:B------:R-:W-:Y:S01]  /*17800*/  IMAD.U32 R5, RZ, RZ, UR5 ;  /* 0x00000005ff057e24 */ /* 0x000fe2000f8e00ff */
[----:B------:R-:W-:Y:S01]  /*17810*/  MOV R13, RZ ;  /* 0x000000ff000d7202 */ /* 0x000fe20000000f00 */
[----:B------:R-:W-:Y:S02]  /*17820*/  IMAD.U32 R6, RZ, RZ, UR6 ;  /* 0x00000006ff067e24 */ /* 0x000fe4000f8e00ff */
[----:B------:R-:W-:-:S02]  /*17830*/  IMAD.U32 R10, RZ, RZ, UR8 ;  /* 0x00000008ff0a7e24 */ /* 0x000fc4000f8e00ff */
[----:B-1----:R-:W-:Y:S02]  /*17840*/  IMAD.U32 R11, RZ, RZ, UR9 ;  /* 0x00000009ff0b7e24 */ /* 0x002fe4000f8e00ff */
[----:B------:R-:W-:Y:S02]  /*17850*/  IMAD.MOV.U32 R8, RZ, RZ, 0x70 ;  /* 0x00000070ff087424 */ /* 0x000fe400078e00ff */
[----:B------:R-:W-:-:S07]  /*17860*/  IMAD.MOV.U32 R12, RZ, RZ, 0x1 ;  /* 0x00000001ff0c7424 */ /* 0x000fce00078e00ff */
[----:B------:R-:W-:-:S07]  /*17870*/  LEPC R20, `(.L_x_14615) ;  /* 0x000000001014794e */ /* 0x000fce0000000000 */
[----:B0-----:R-:W-:Y:S05]  /*17880*/  CALL.ABS.NOINC R2 ;  /* 0x0000000002007343 */ /* 0x001fea0003c00000 */
.L_x_14615:
[----:B------:R-:W-:Y:S05]  /*17890*/  BSYNC B6 ;  /* 0x0000000000067941 */ /* 0x000fea0003800000 */
.L_x_14614:
[----:B------:R-:W2:Y:S01]  /*178a0*/  LDL.LU R20, [R1+0x18] ;  /* 0x0000180001147983 */ /* 0x000ea20000300800 */
[----:B------:R-:W4:Y:S01]  /*178b0*/  LDC R9, c[0x0][0x448] ;  /* 0x00011200ff097b82 */ /* 0x000f220000000800 */
[----:B------:R-:W-:Y:S01]  /*178c0*/  ULDC.64 UR4, c[0x0][0x2d8] ;  /* 0x0000b60000047ab9 */ /* 0x000fe20000000a00 */
[----:B------:R-:W-:Y:S01]  /*178d0*/  ULDC.64 UR6, c[0x0][0x2e0] ;  /* 0x0000b80000067ab9 */ /* 0x000fe20000000a00 */
[----:B0-----:R-:W2:Y:S01]  /*178e0*/  LDL.LU.64 R2, [R1+0x30] ;  /* 0x0000300001027983 */ /* 0x001ea20000300a00 */
[----:B------:R-:W-:-:S03]  /*178f0*/  ULDC.64 UR8, c[0x0][0x280] ;  /* 0x0000a00000087ab9 */ /* 0x000fc60000000a00 */
[----:B------:R-:W3:Y:S04]  /*17900*/  LDL.LU R21, [R1+0x38] ;  /* 0x0000380001157983 */ /* 0x000ee80000300800 */
[----:B------:R-:W3:Y:S04]  /*17910*/  LDL.LU R4, [R1+0x14] ;  /* 0x0000140001047983 */ /* 0x000ee80000300800 */
[----:B------:R0:W5:Y:S01]  /*17920*/  LDL R10, [R1+0x10] ;  /* 0x00001000010a7983 */ /* 0x0001620000100800 */
[----:B----4-:R-:W-:-:S13]  /*17930*/  ISETP.NE.AND P1, PT, R9, 0x1, PT ;  /* 0x000000010900780c */ /* 0x010fda0003f25270 */
[----:B------:R-:W4:Y:S08]  /*17940*/  @P1 LDC R5, c[0x0][0x450] ;  /* 0x00011400ff051b82 */ /* 0x000f300000000800 */
[----:B------:R-:W0:Y:S01]  /*17950*/  @P1 LDC R8, c[0x0][0x450] ;  /* 0x00011400ff081b82 */ /* 0x000e220000000800 */
[----:B-1----:R-:W1:Y:S01]  /*17960*/  S2R R11, SR_TID.X ;  /* 0x00000000000b7919 */ /* 0x002e620000002100 */
[----:B--2---:R-:W-:-:S02]  /*17970*/  IMAD.MOV.U32 R3, RZ, RZ, R20 ;  /* 0x000000ffff037224 */ /* 0x004fc400078e0014 */
[----:B------:R-:W2:Y:S01]  /*17980*/  S2R R20, SR_TID.X ;  /* 0x0000000000147919 */ /* 0x000ea20000002100 */
[----:B------:R-:W-:-:S04]  /*17990*/  IMAD.WIDE.U32 R2, R17, UR4, R2 ;  /* 0x0000000411027c25 */ /* 0x000fc8000f8e0002 */
[----:B------:R-:W-:Y:S01]  /*179a0*/  IMAD R3, R17, UR5, R3 ;  /* 0x0000000511037c24 */ /* 0x000fe2000f8e0203 */
[----:B------:R-:W-:Y:S01]  /*179b0*/  ULDC.64 UR4, c[0x0][0x2d0] ;  /* 0x0000b40000047ab9 */ /* 0x000fe20000000a00 */
[----:B---3--:R-:W-:Y:S02]  /*179c0*/  IMAD R0, R21, UR6, RZ ;  /* 0x0000000615007c24 */ /* 0x008fe4000f8e02ff */
[----:B------:R-:W-:-:S04]  /*179d0*/  IMAD.WIDE.U32 R2, R4, UR6, R2 ;  /* 0x0000000604027c25 */ /* 0x000fc8000f8e0002 */
[----:B------:R-:W-:Y:S01]  /*179e0*/  IMAD R0, R4, UR7, R0 ;  /* 0x0000000704007c24 */ /* 0x000fe2000f8e0200 */
        /* <DEDUP_REMOVED lines=10> */
[----:B----4-:R-:W-:-:S04]  /*17a90*/  @P1 SHF.R.U32.HI R4, RZ, R5, R0 ;  /* 0x00000005ff041219 */ /* 0x010fc80000011600 */
        /* <DEDUP_REMOVED lines=12> */
[----:B------:R-:W2:Y:S01]  /*17b60*/  @P1 LDC R7, c[0x0][0x44c] ;  /* 0x00011300ff071b82 */ /* 0x000ea20000000800 */
[----:B------:R-:W-:-:S04]  /*17b70*/  LEA R0, P0, R4, UR8, 0x1 ;  /* 0x0000000804007c11 */ /* 0x000fc8000f8008ff */
[----:B------:R-:W-:Y:S01]  /*17b80*/  LEA.HI.X R4, R4, UR9, R5, 0x1, P0 ;  /* 0x0000000904047c11 */ /* 0x000fe200080f0c05 */
[----:B------:R-:W-:-:S04]  /*17b90*/  VIADD R5, R6, 0x80 ;  /* 0x0000008006057836 */ /* 0x000fc80000000000 */
[----:B------:R-:W-:Y:S02]  /*17ba0*/  IMAD.MOV.U32 R6, RZ, RZ, R5 ;  /* 0x000000ffff067224 */ /* 0x000fe400078e0005 */
[----:B--2---:R-:W-:-:S05]  /*17bb0*/  @P1 IMAD.HI.U32 R7, R5, R7, RZ ;  /* 0x0000000705071227 */ /* 0x004fca00078e00ff */
[----:B0-----:R-:W-:-:S04]  /*17bc0*/  @P1 SHF.R.U32.HI R6, RZ, R8, R7 ;  /* 0x00000008ff061219 */ /* 0x001fc80000011607 */
[----:B------:R-:W-:-:S05]  /*17bd0*/  IADD3 R7, -R6, RZ, RZ ;  /* 0x000000ff06077210 */ /* 0x000fca0007ffe1ff */
[----:B------:R-:W-:Y:S01]  /*17be0*/  IMAD R5, R9, R7, R5 ;  /* 0x0000000709057224 */ /* 0x000fe200078e0205 */
[----:B------:R-:W-:Y:S01]  /*17bf0*/  SHF.R.S32.HI R7, RZ, 0x1f, R6 ;  /* 0x0000001fff077819 */ /* 0x000fe20000011406 */
[----:B------:R-:W-:-:S04]  /*17c00*/  IMAD.WIDE.U32 R2, R6, UR4, R2 ;  /* 0x0000000406027c25 */ /* 0x000fc8000f8e0002 */
[----:B------:R-:W-:Y:S01]  /*17c10*/  IMAD R7, R7, UR4, RZ ;  /* 0x0000000407077c24 */ /* 0x000fe2000f8e02ff */
[----:B------:R-:W-:-:S03]  /*17c20*/  ULDC UR4, c[0x0][0x2b8] ;  /* 0x0000ae0000047ab9 */ /* 0x000fc60000000800 */
[----:B------:R-:W-:Y:S01]  /*17c30*/  IMAD R7, R6, UR5, R7 ;  /* 0x0000000506077c24 */ /* 0x000fe2000f8e0207 */
[----:B------:R-:W-:Y:S01]  /*17c40*/  SHF.R.S32.HI R6, RZ, 0x1f, R5 ;  /* 0x0000001fff067819 */ /* 0x000fe20000011405 */
[----:B-1----:R-:W-:Y:S02]  /*17c50*/  IMAD.SHL.U32 R20, R11, 0x8, RZ ;  /* 0x000000080b147824 */ /* 0x002fe400078e00ff */
[----:B------:R-:W-:Y:S02]  /*17c60*/  IMAD.IADD R3, R3, 0x1, R7 ;  /* 0x0000000103037824 */ /* 0x000fe400078e0207 */
[----:B------:R-:W-:Y:S02]  /*17c70*/  IMAD R6, R6, UR6, RZ ;  /* 0x0000000606067c24 */ /* 0x000fe4000f8e02ff */
[----:B------:R-:W-:Y:S01]  /*17c80*/  IMAD.WIDE.U32 R2, R5, UR6, R2 ;  /* 0x0000000605027c25 */ /* 0x000fe2000f8e0002 */
[----:B------:R-:W-:-:S03]  /*17c90*/  LOP3.LUT R20, R20, 0x38, RZ, 0xc0, !PT ;  /* 0x0000003814147812 */ /* 0x000fc600078ec0ff */
        /* <DEDUP_REMOVED lines=87> */
[----:B------:R-:W-:-:S05]  /*18210*/  @!P1 IMAD.X R4, RZ, RZ, R4, P3 ;  /* 0x000000ffff049224 */ /* 0x000fca00018e0604 */
[----:B------:R-:W-:-:S05]  /*18220*/  @!P1 MOV R7, R4 ;  /* 0x0000000400079202 */ /* 0x000fca0000000f00 */
        /* <DEDUP_REMOVED lines=24> */
.L_x_14794:
[----:B------:R-:W-:Y:S01]  /*183b0*/  IADD3 R25, R25, 0xb0, RZ ;  /* 0x000000b019197810 */ /* 0x000fe20007ffe0ff */
        /* <DEDUP_REMOVED lines=10> */
.L_x_14617:
        /* <DEDUP_REMOVED lines=18> */
.L_x_14795:
[----:B------:R-:W-:Y:S05]  /*18580*/  BSYNC B0 ;  /* 0x0000000000007941 */ /* 0x000fea0003800000 */
.L_x_14618:
        /* <DEDUP_REMOVED lines=52> */
.L_x_14626:
[----:B------:R-:W-:Y:S01]  /*188d0*/  IMAD R2, R5, 0x8, R16 ;  /* 0x0000000805027824 */ /* 0x000fe200078e0210 */
[----:B------:R-:W-:Y:S01]  /*188e0*/  SHF.L.U32 R3, R10, 0x1f, RZ ;  /* 0x0000001f0a037819 */ /* 0x000fe200000006ff */
[----:B------:R-:W-:Y:S03]  /*188f0*/  BSSY B3, `(.L_x_14627) ;  /* 0x0000003000037945 */ /* 0x000fe60003800000 */
[----:B------:R-:W1:Y:S02]  /*18900*/  SYNCS.PHASECHK.TRANS64.TRYWAIT P0, [R2+URZ+0x16840], R3 ;  /* 0x01684003020075a7 */ /* 0x000e64000800017f */
[----:B-1----:R-:W-:Y:S05]  /*18910*/  @!P0 BRA `(.L_x_14628) ;  /* 0x00000058001c8947 */ /* 0x002fea0003800000 */
.L_x_14796:
[----:B------:R-:W-:Y:S05]  /*18920*/  BSYNC B3 ;  /* 0x0000000000037941 */ /* 0x000fea0003800000 */
.L_x_14627:
[----:B0-----:R-:W0:Y:S01]  /*18930*/  S2R R7, SR_TID.X ;  /* 0x0000000000077919 */ /* 0x001e220000002100 */
[----:B------:R-:W-:Y:S01]  /*18940*/  BSSY B3, `(.L_x_14629) ;  /* 0x000000b000037945 */ /* 0x000fe20003800000 */
[----:B0-----:R-:W-:-:S04]  /*18950*/  LOP3.LUT R7, R7, 0x7f, RZ, 0xc0, !PT ;  /* 0x0000007f07077812 */ /* 0x001fc800078ec0ff */
[----:B------:R-:W-:-:S13]  /*18960*/  ISETP.NE.AND P1, PT, R7, RZ, PT ;  /* 0x000000ff0700720c */ /* 0x000fda0003f25270 */
[----:B------:R-:W-:Y:S05]  /*18970*/  @P1 BRA `(.L_x_14630) ;  /* 0x00000000001c1947 */ /* 0x000fea0003800000 */
[----:B------:R-:W0:Y:S01]  /*18980*/  S2R R7, SR_TID.X ;  /* 0x0000000000077919 */ /* 0x000e220000002100 */
[----:B-1----:R-:W-:-:S04]  /*18990*/  MOV R3, 0x4000 ;  /* 0x0000400000037802 */ /* 0x002fc80000000f00 */
[----:B------:R2:W-:Y:S01]  /*189a0*/  SYNCS.ARRIVE.TRANS64 RZ, [R2+URZ+0x16830], R3 ;  /* 0x0168300302ff79a7 */ /* 0x0005e2000800003f */
[----:B0-----:R-:W-:-:S04]  /*189b0*/  LOP3.LUT R7, R7, 0x1f, RZ, 0xc0, !PT ;  /* 0x0000001f07077812 */ /* 0x001fc800078ec0ff */
[----:B------:R-:W-:-:S13]  /*189c0*/  ISETP.NE.AND P0, PT, R7, RZ, PT ;  /* 0x000000ff0700720c */ /* 0x000fda0003f05270 */
[----:B--2---:R-:W-:Y:S05]  /*189d0*/  @!P0 BRA `(.L_x_14630) ;  /* 0x0000000000048947 */ /* 0x004fea0003800000 */
[----:B------:R-:W-:Y:S01]  /*189e0*/  BPT.TRAP 0x1 ;  /* 0x000000040000795c */ /* 0x000fe20000300000 */
.L_x_14630:
[----:B------:R-:W-:Y:S05]  /*189f0*/  BSYNC B3 ;  /* 0x0000000000037941 */ /* 0x000fea0003800000 */
.L_x_14629:
[----:B------:R-:W-:Y:S01]  /*18a00*/  IMAD.MOV.U32 R11, RZ, RZ, RZ ;  /* 0x000000ffff0b7224 */ /* 0x000fe200078e00ff */
[----:B------:R-:W-:Y:S01]  /*18a10*/  UIADD3 UR4, UP0, UR38, 0x370, URZ ;  /* 0x0000037026047890 */ /* 0x000fe2000ff1e03f */
[----:B-1----:R-:W-:Y:S01]  /*18a20*/  IMAD R3, R5, 0x4000, R16 ;  /* 0x0000400005037824 */ /* 0x002fe200078e0210 */
[----:B------:R-:W-:Y:S01]  /*18a30*/  PLOP3.LUT P0, PT, PT, PT, PT, 0x80, 0x0 ;  /* 0x000000000000781c */ /* 0x000fe20003f0f070 */
[----:B------:R-:W-:Y:S01]  /*18a40*/  VIADD R2, R2, 0x16830 ;  /* 0x0001683002027836 */ /* 0x000fe20000000000 */
[----:B------:R-:W-:Y:S01]  /*18a50*/  R2UR UR10, R11 ;  /* 0x000000000b0a72ca */ /* 0x000fe200000e0000 */
[----:B------:R-:W-:Y:S01]  /*18a60*/  VIADD R3, R3, 0xe400 ;  /* 0x0000e40003037836 */ /* 0x000fe20000000000 */
[----:B------:R-:W-:Y:S01]  /*18a70*/  LEA R7, R0, R26, 0x7 ;  /* 0x0000001a00077211 */ /* 0x000fe200078e38ff */
[----:B------:R-:W-:Y:S01]  /*18a80*/  UIADD3.X UR5, URZ, UR39, URZ, UP0, !UPT ;  /* 0x000000273f057290 */ /* 0x000fe200087fe43f */
[----:B------:R-:W-:Y:S01]  /*18a90*/  UMOV UR6, 0x0 ;  /* 0x0000000000067882 */ /* 0x000fe20000000000 */
[----:B------:R-:W-:-:S10]  /*18aa0*/  UMOV UR7, 0x14f00000 ;  /* 0x14f0000000077882 */ /* 0x000fd40000000000 */
.L_x_14631:
        /* <DEDUP_REMOVED lines=15> */
.L_x_14797:
[----:B------:R-:W-:Y:S05]  /*18ba0*/  BSYNC B3 ;  /* 0x0000000000037941 */ /* 0x000fea0003800000 */
.L_x_14632:
        /* <DEDUP_REMOVED lines=12> */
.L_x_14635:
[----:B------:R-:W-:Y:S05]  /*18c70*/  BSYNC B3 ;  /* 0x0000000000037941 */ /* 0x000fea0003800000 */
.L_x_14634:
        /* <DEDUP_REMOVED lines=11> */
.L_x_14636:
        /* <DEDUP_REMOVED lines=12> */
.L_x_14625:
[----:B------:R-:W-:Y:S05]  /*18df0*/  BSYNC B1 ;  /* 0x0000000000017941 */ /* 0x000fea0003800000 */
.L_x_14624:
[----:B------:R-:W2:Y:S01]  /*18e00*/  LDL.LU R0, [R1+0x20] ;  /* 0x0000200001007983 */ /* 0x000ea20000300800 */
[----:B------:R-:W-:Y:S01]  /*18e10*/  IMAD.MOV.U32 R18, RZ, RZ, R5 ;  /* 0x000000ffff127224 */ /* 0x000fe200078e0005 */
[----:B------:R-:W-:Y:S01]  /*18e20*/  MOV R28, R10 ;  /* 0x0000000a001c7202 */ /* 0x000fe20000000f00 */
[----:B--2---:R-:W-:-:S07]  /*18e30*/  VIADD R0, R0, 0xfffffffd ;  /* 0xfffffffd00007836 */ /* 0x004fce0000000000 */
.L_x_14623:
[----:B------:R-:W-:Y:S05]  /*18e40*/  BSYNC B2 ;  /* 0x0000000000027941 */ /* 0x000fea0003800000 */
.L_x_14622:
[----:B------:R-:W-:Y:S01]  /*18e50*/  VIADD R9, R9, 0xfffffffe ;  /* 0xfffffffe09097836 */ /* 0x000fe20000000000 */
[----:B------:R-:W-:-:S04]  /*18e60*/  LOP3.LUT R4, RZ, R4, RZ, 0x33, !PT ;  /* 0x00000004ff047212 */ /* 0x000fc800078e33ff */
[----:B------:R-:W-:-:S13]  /*18e70*/  ISETP.NE.AND P0, PT, R9, R4, PT ;  /* 0x000000040900720c */ /* 0x000fda0003f05270 */
[----:B------:R-:W-:Y:S05]  /*18e80*/  @!P0 BRA `(.L_x_14621) ;  /* 0x0000000c00a88947 */ /* 0x000fea0003800000 */
[----:B------:R-:W-:-:S07]  /*18e90*/  IMAD.MOV.U32 R4, RZ, RZ, R19 ;  /* 0x000000ffff047224 */ /* 0x000fce00078e0013 */
.L_x_14663:
        /* <DEDUP_REMOVED lines=33> */
.L_x_14639:
[----:B------:R-:W-:Y:S01]  /*190b0*/  IMAD R2, R6, 0x8, R16 ;  /* 0x0000000806027824 */ /* 0x000fe200078e0210 */
[----:B------:R-:W-:Y:S01]  /*190c0*/  SHF.L.U32 R3, R7, 0x1f, RZ ;  /* 0x0000001f07037819 */ /* 0x000fe200000006ff */
[----:B------:R-:W-:Y:S03]  /*190d0*/  BSSY B2, `(.L_x_14640) ;  /* 0x0000003000027945 */ /* 0x000fe60003800000 */
[----:B------:R-:W1:Y:S02]  /*190e0*/  SYNCS.PHASECHK.TRANS64.TRYWAIT P0, [R2+URZ+0x16840], R3 ;  /* 0x01684003020075a7 */ /* 0x000e64000800017f */
[----:B-1----:R-:W-:Y:S05]  /*190f0*/  @!P0 BRA `(.L_x_14641) ;  /* 0x00000050004c8947 */ /* 0x002fea0003800000 */
.L_x_14798:
[----:B------:R-:W-:Y:S05]  /*19100*/  BSYNC B2 ;  /* 0x0000000000027941 */ /* 0x000fea0003800000 */
.L_x_14640:
        /* <DEDUP_REMOVED lines=12> */
.L_x_14643:
[----:B------:R-:W-:Y:S05]  /*191d0*/  BSYNC B2 ;  /* 0x0000000000027941 */ /* 0x000fea0003800000 */
.L_x_14642:
        /* <DEDUP_REMOVED lines=11> */
.L_x_14644:
        /* <DEDUP_REMOVED lines=15> */
.L_x_14799:
[----:B------:R-:W-:Y:S05]  /*19380*/  BSYNC B2 ;  /* 0x0000000000027941 */ /* 0x000fea0003800000 */
.L_x_14645:
        /* <DEDUP_REMOVED lines=11> */
.L_x_14648:
[----:B------:R-:W-:Y:S05]  /*19440*/  BSYNC B2 ;  /* 0x0000000000027941 */ /* 0x000fea0003800000 */
.L_x_14647:
[----:B------:R-:W-:Y:S01]  /*19450*/  R2UR UR10, R5 ;  /* 0x00000000050a72ca */ /* 0x000fe200000e0000 */
[----:B------:R-:W-:Y:S01]  /*19460*/  IMAD R18, R18, 0x4000, R16 ;  /* 0x0000400012127824 */ /* 0x000fe200078e0210 */
[----:B------:R-:W-:Y:S01]  /*19470*/  R2UR UR7, R3 ;  /* 0x00000000030772ca */ /* 0x000fe200000e0000 */
[----:B------:R-:W-:Y:S01]  /*19480*/  UIADD3 UR4, UP0, UR38, 0x470, URZ ;  /* 0x0000047026047890 */ /* 0x000fe2000ff1e03f */
[----:B------:R-:W-:Y:S01]  /*19490*/  R2UR UR6, R2 ;  /* 0x00000000020672ca */ /* 0x000fe200000e0000 */
[----:B0-----:R-:W-:Y:S01]  /*194a0*/  VIADD R10, R10, 0x50 ;  /* 0x000000500a0a7836 */ /* 0x001fe20000000000 */
[----:B------:R-:W-:Y:S01]  /*194b0*/  PLOP3.LUT P0, PT, PT, PT, PT, 0x80, 0x0 ;  /* 0x000000000000781c */ /* 0x000fe20003f0f070 */
[----:B------:R-:W-:Y:S01]  /*194c0*/  VIADD R18, R18, 0x400 ;  /* 0x0000040012127836 */ /* 0x000fe20000000000 */
[----:B------:R-:W-:Y:S01]  /*194d0*/  LEA R2, R22, R26, 0x7 ;  /* 0x0000001a16027211 */ /* 0x000fe200078e38ff */
[----:B------:R-:W-:-:S12]  /*194e0*/  UIADD3.X UR5, URZ, UR39, URZ, UP0, !UPT ;  /* 0x000000273f057290 */ /* 0x000fd800087fe43f */
.L_x_14649:
        /* <DEDUP_REMOVED lines=12> */
.L_x_14638:
[----:B------:R-:W-:Y:S05]  /*195b0*/  BSYNC B1 ;  /* 0x0000000000017941 */ /* 0x000fea0003800000 */
.L_x_14637:
[----:B------:R-:W2:Y:S01]  /*195c0*/  LDL R2, [R1] ;  /* 0x0000000001027983 */ /* 0x000ea20000100800 */
[----:B------:R-:W-:Y:S01]  /*195d0*/  IADD3 R18, R6, 0x1, RZ ;  /* 0x0000000106127810 */ /* 0x000fe20007ffe0ff */
[----:B------:R-:W-:Y:S01]  /*195e0*/  BSSY B1, `(.L_x_14650) ;  /* 0x0000070000017945 */ /* 0x000fe20003800000 */
[----:B------:R-:W-:Y:S02]  /*195f0*/  VIADD R9, R0, 0xffffffff ;  /* 0xffffffff00097836 */ /* 0x000fe40000000000 */
        /* <DEDUP_REMOVED lines=29> */
.L_x_14652:
[----:B------:R-:W-:Y:S01]  /*197d0*/  IMAD R2, R18, 0x8, R16 ;  /* 0x0000000812027824 */ /* 0x000fe200078e0210 */
[----:B------:R-:W-:Y:S01]  /*197e0*/  SHF.L.U32 R3, R28, 0x1f, RZ ;  /* 0x0000001f1c037819 */ /* 0x000fe200000006ff */
[----:B------:R-:W-:Y:S03]  /*197f0*/  BSSY B2, `(.L_x_14653) ;  /* 0x0000003000027945 */ /* 0x000fe60003800000 */
[----:B------:R-:W1:Y:S02]  /*19800*/  SYNCS.PHASECHK.TRANS64.TRYWAIT P0, [R2+URZ+0x16840], R3 ;  /* 0x01684003020075a7 */ /* 0x000e64000800017f */
[----:B-1----:R-:W-:Y:S05]  /*19810*/  @!P0 BRA `(.L_x_14654) ;  /* 0x0000004800ac8947 */ /* 0x002fea0003800000 */
.L_x_14800:
[----:B------:R-:W-:Y:S05]  /*19820*/  BSYNC B2 ;  /* 0x0000000000027941 */ /* 0x000fea0003800000 */
.L_x_14653:
        /* <DEDUP_REMOVED lines=12> */
.L_x_14656:
[----:B------:R-:W-:Y:S05]  /*198f0*/  BSYNC B2 ;  /* 0x0000000000027941 */ /* 0x000fea0003800000 */
.L_x_14655:
        /* <DEDUP_REMOVED lines=12> */
.L_x_14657:
        /* <DEDUP_REMOVED lines=15> */
.L_x_14801:
[----:B------:R-:W-:Y:S05]  /*19ab0*/  BSYNC B2 ;  /* 0x0000000000027941 */ /* 0x000fea0003800000 */
.L_x_14658:
        /* <DEDUP_REMOVED lines=11> */
.L_x_14661:
[----:B------:R-:W-:Y:S05]  /*19b70*/  BSYNC B2 ;  /* 0x0000000000027941 */ /* 0x000fea0003800000 */
.L_x_14660:
        /* <DEDUP_REMOVED lines=8> */
[----:B0-----:R-:W-:Y:S01]  /*19c00*/  IADD3 R3, R3, 0x50, RZ ;  /* 0x0000005003037810 */ /* 0x001fe20007ffe0ff */
[----:B------:R-:W-:-:S12]  /*19c10*/  UIADD3.X UR5, URZ, UR39, URZ, UP0, !UPT ;  /* 0x000000273f057290 */ /* 0x000fd800087fe43f */
.L_x_14662:
        /* <DEDUP_REMOVED lines=12> */
.L_x_14651:
[----:B------:R-:W-:Y:S05]  /*19ce0*/  BSYNC B1 ;  /* 0x0000000000017941 */ /* 0x000fea0003800000 */
.L_x_14650:
[----:B------:R-:W2:Y:S01]  /*19cf0*/  LDL R2, [R1+0xc] ;  /* 0x00000c0001027983 */ /* 0x000ea20000100800 */
[----:B------:R-:W-:Y:S01]  /*19d00*/  VIADD R0, R0, 0xfffffffe ;  /* 0xfffffffe00007836 */ /* 0x000fe20000000000 */
[----:B--2---:R-:W-:-:S13]  /*19d10*/  ISETP.GT.AND P0, PT, R9, R2, PT ;  /* 0x000000020900720c */ /* 0x004fda0003f04270 */
[----:B------:R-:W-:Y:S05]  /*19d20*/  @P0 BRA `(.L_x_14663) ;  /* 0xfffffff0005c0947 */ /* 0x000fea000383ffff */
.L_x_14621:
[----:B------:R-:W-:Y:S05]  /*19d30*/  BSYNC B0 ;  /* 0x0000000000007941 */ /* 0x000fea0003800000 */
.L_x_14620:
        /* <DEDUP_REMOVED lines=17> */
.L_x_14665:
[----:B------:R-:W-:Y:S05]  /*19e50*/  BSYNC B0 ;  /* 0x0000000000007941 */ /* 0x000fea0003800000 */
.L_x_14664:
        /* <DEDUP_REMOVED lines=10> */
.L_x_14802:
[----:B------:R-:W-:Y:S05]  /*19f00*/  BSYNC B1 ;  /* 0x0000000000017941 */ /* 0x000fea0003800000 */
.L_x_14668:
        /* <DEDUP_REMOVED lines=9> */
.L_x_14671:
[----:B------:R-:W-:Y:S05]  /*19fa0*/  BSYNC B1 ;  /* 0x0000000000017941 */ /* 0x000fea0003800000 */
.L_x_14670:
[----:B0-----:R-:W-:Y:S01]  /*19fb0*/  IMAD R0, R18, 0x4000, R16 ;  /* 0x0000400012007824 */ /* 0x001fe200078e0210 */
[----:B------:R-:W-:Y:S01]  /*19fc0*/  UIADD3 UR4, UP0, UR38, 0x470, URZ ;  /* 0x0000047026047890 */ /* 0x000fe2000ff1e03f */
[----:B------:R-:W-:Y:S01]  /*19fd0*/  IMAD R22, R22, 0x80, R26 ;  /* 0x0000008016167824 */ /* 0x000fe200078e021a */
[----:B------:R-:W-:Y:S01]  /*19fe0*/  PLOP3.LUT P0, PT, PT, PT, PT, 0x80, 0x0 ;  /* 0x000000000000781c */ /* 0x000fe20003f0f070 */
[----:B------:R-:W-:Y:S01]  /*19ff0*/  VIADD R2, R3, 0x16850 ;  /* 0x0001685003027836 */ /* 0x000fe20000000000 */
[----:B------:R-:W-:Y:S01]  /*1a000*/  IADD3 R0, R0, 0x400, RZ ;  /* 0x0000040000007810 */ /* 0x000fe20007ffe0ff */
[----:B------:R-:W-:Y:S01]  /*1a010*/  UIADD3.X UR5, URZ, UR39, URZ, UP0, !UPT ;  /* 0x000000273f057290 */ /* 0x000fe200087fe43f */
[----:B------:R-:W-:Y:S01]  /*1a020*/  UMOV UR6, 0x0 ;  /* 0x0000000000067882 */ /* 0x000fe20000000000 */
[----:B------:R-:W-:Y:S01]  /*1a030*/  UMOV UR7, 0x14f00000 ;  /* 0x14f0000000077882 */ /* 0x000fe20000000000 */
[----:B------:R-:W-:-:S09]  /*1a040*/  UMOV UR10, URZ ;  /* 0x0000003f000a7c82 */ /* 0x000fd20008000000 */
.L_x_14672:
        /* <DEDUP_REMOVED lines=10> */
.L_x_14667:
[----:B------:R-:W-:Y:S05]  /*1a0f0*/  BSYNC B0 ;  /* 0x0000000000007941 */ /* 0x000fea0003800000 */
.L_x_14666:
[----:B------:R-:W-:-:S05]  /*1a100*/  VIADD R18, R18, 0x1 ;  /* 0x0000000112127836 */ /* 0x000fca0000000000 */
[----:B------:R-:W-:-:S04]  /*1a110*/  ISETP.NE.AND P0, PT, R18, 0x2, PT ;  /* 0x000000021200780c */ /* 0x000fc80003f05270 */
[----:B------:R-:W-:Y:S02]  /*1a120*/  SEL R3, RZ, 0x1, P0 ;  /* 0x00000001ff037807 */ /* 0x000fe40000000000 */
[----:B------:R-:W-:Y:S02]  /*1a130*/  SEL R18, R18, RZ, P0 ;  /* 0x000000ff12127207 */ /* 0x000fe40000000000 */
[----:B------:R-:W-:-:S07]  /*1a140*/  LOP3.LUT R28, R28, R3, RZ, 0x3c, !PT ;  /* 0x000000031c1c7212 */ /* 0x000fce00078e3cff */
.L_x_14602:
[----:B------:R-:W-:Y:S05]  /*1a150*/  BSYNC B7 ;  /* 0x0000000000077941 */ /* 0x000fea0003800000 */
.L_x_14600:
        /* <DEDUP_REMOVED lines=12> */
.L_x_14673:
[----:B------:R-:W3:Y:S01]  /*1a220*/  S2R R0, SR_TID.X ;  /* 0x0000000000007919 */ /* 0x000ee20000002100 */
[----:B------:R-:W-:Y:S01]  /*1a230*/  UMOV UR4, 0xffffffff ;  /* 0xffffffff00047882 */ /* 0x000fe20000000000 */
[----:B---3--:R-:W-:-:S04]  /*1a240*/  LOP3.LUT R8, R0, 0x1f, RZ, 0xc0, !PT ;  /* 0x0000001f00087812 */ /* 0x008fc800078ec0ff */
[----:B------:R-:W-:Y:S01]  /*1a250*/  ISETP.NE.AND P0, PT, R8, 0x1f, PT ;  /* 0x0000001f0800780c */ /* 0x000fe20003f05270 */
[----:B------:R-:W-:-:S12]  /*1a260*/  BRA.DIV UR4, `(.L_x_14675) ;  /* 0x0000004204547947 */ /* 0x000fd8000b800000 */
[----:B0-----:R-:W-:Y:S01]  /*1a270*/  IMAD.IADD R9, R27, 0x1, R8 ;  /* 0x000000011b097824 */ /* 0x001fe200078e0208 */
[----:B------:R-:W-:-:S04]  /*1a280*/  ULDC UR4, c[0x0][0xc3c] ;  /* 0x00030f0000047ab9 */ /* 0x000fc80000000800 */
        /* <DEDUP_REMOVED lines=13> */
[C---:B------:R-:W-:Y:S01]  /*1a360*/  ISETP.GE.U32.AND P5, PT, R8.reuse, 0x10, PT ;  /* 0x000000100800780c */ /* 0x040fe20003fa6070 */
[----:B------:R0:W-:Y:S02]  /*1a370*/  SHFL.IDX PT, R6, R24, 0x1, 0x1f ;  /* 0x00201f0018067f89 */ /* 0x0001e400000e0000 */
[----:B0-----:R-:W-:Y:S01]  /*1a380*/  IMAD.MOV.U32 R24, RZ, RZ, RZ ;  /* 0x000000ffff187224 */ /* 0x001fe200078e00ff */
[----:B---3--:R-:W-:Y:S01]  /*1a390*/  @!P1 MOV R25, R7 ;  /* 0x0000000700199202 */ /* 0x008fe20000000f00 */
        /* <DEDUP_REMOVED lines=19> */
.L_x_14812:
[----:B------:R-:W-:Y:S02]  /*1a4d0*/  ULDC UR4, c[0x0][0xc38] ;  /* 0x00030e0000047ab9 */ /* 0x000fe40000000800 */
[----:B------:R-:W-:-:S04]  /*1a4e0*/  IMAD.U32 R4, RZ, RZ, UR4 ;  /* 0x00000004ff047e24 */ /* 0x000fc8000f8e00ff */
[----:B--2---:R-:W-:-:S05]  /*1a4f0*/  IMAD R3, R14, R4, RZ ;  /* 0x000000040e037224 */ /* 0x004fca00078e02ff */
[----:B------:R-:W-:-:S04]  /*1a500*/  IADD3 R6, R6, R3, RZ ;  /* 0x0000000306067210 */ /* 0x000fc80007ffe0ff */
[----:B------:R-:W-:-:S13]  /*1a510*/  ISETP.GT.AND P6, PT, R6, R0, PT ;  /* 0x000000000600720c */ /* 0x000fda0003fc4270 */
[----:B------:R-:W-:Y:S05]  /*1a520*/  @P6 BRA `(.L_x_14676) ;  /* 0x0000000000a46947 */ /* 0x000fea0003800000 */
.L_x_14679:
        /* <DEDUP_REMOVED lines=35> */
.L_x_14820:
[----:B------:R-:W-:Y:S02]  /*1a760*/  ULDC UR4, c[0x0][0xc38] ;  /* 0x00030e0000047ab9 */ /* 0x000fe40000000800 */
[----:B------:R-:W-:-:S05]  /*1a770*/  MOV R4, UR4 ;  /* 0x0000000400047c02 */ /* 0x000fca0008000f00 */
[----:B--2---:R-:W-:-:S04]  /*1a780*/  IMAD R3, R14, R4, RZ ;  /* 0x000000040e037224 */ /* 0x004fc800078e02ff */
[----:B------:R-:W-:-:S05]  /*1a790*/  IMAD.IADD R6, R3, 0x1, R6 ;  /* 0x0000000103067824 */ /* 0x000fca00078e0206 */
[----:B------:R-:W-:-:S13]  /*1a7a0*/  ISETP.GT.AND P6, PT, R6, R0, PT ;  /* 0x000000000600720c */ /* 0x000fda0003fc4270 */
[----:B------:R-:W-:Y:S05]  /*1a7b0*/  @!P6 BRA `(.L_x_14679) ;  /* 0xfffffffc005ce947 */ /* 0x000fea000383ffff */
.L_x_14676:
        /* <DEDUP_REMOVED lines=10> */
.L_x_14825:
[----:B------:R-:W-:-:S13]  /*1a860*/  ISETP.NE.AND P0, PT, R3, RZ, PT ;  /* 0x000000ff0300720c */ /* 0x000fda0003f05270 */
[----:B------:R-:W-:Y:S05]  /*1a870*/  @!P0 BRA `(.L_x_14681) ;  /* 0x0000000000108947 */ /* 0x000fea0003800000 */
[----:B------:R-:W-:Y:S01]  /*1a880*/  UMOV UR4, 0xffffffff ;  /* 0xffffffff00047882 */ /* 0x000fe20000000000 */
[----:B------:R-:W-:Y:S02]  /*1a890*/  VIADD R12, R7, 0xffffffff ;  /* 0xffffffff070c7836 */ /* 0x000fe40000000000 */
[----:B------:R-:W-:Y:S05]  /*1a8a0*/  BRA.DIV UR4, `(.L_x_14682) ;  /* 0x0000004604147947 */ /* 0x000fea000b800000 */
[----:B------:R0:W0:Y:S02]  /*1a8b0*/  SHFL.IDX PT, R24, R2, R12, 0x1f ;  /* 0x00001f0c02187589 */ /* 0x00002400000e0000 */
.L_x_14681:
[----:B----4-:R-:W-:Y:S01]  /*1a8c0*/  ISETP.NE.AND P0, PT, R5, 0x1, PT ;  /* 0x000000010500780c */ /* 0x010fe20003f05270 */
[----:B0-----:R-:W-:-:S05]  /*1a8d0*/  IMAD R24, R24, R4, R6 ;  /* 0x0000000418187224 */ /* 0x001fca00078e0206 */
[----:B------:R-:W-:-:S07]  /*1a8e0*/  IADD3 R0, R0, -R24, RZ ;  /* 0x8000001800007210 */ /* 0x000fce0007ffe0ff */
[----:B------:R-:W-:Y:S05]  /*1a8f0*/  @!P0 BRA `(.L_x_14683) ;  /* 0x0000000000dc8947 */ /* 0x000fea0003800000 */
[----:B---3--:R-:W-:Y:S01]  /*1a900*/  IABS R6, R25 ;  /* 0x0000001900067213 */ /* 0x008fe20000000000 */
[----:B------:R-:W-:Y:S01]  /*1a910*/  IMAD.MOV.U32 R2, RZ, RZ, RZ ;  /* 0x000000ffff027224 */ /* 0x000fe200078e00ff */
[----:B------:R-:W-:Y:S02]  /*1a920*/  IABS R4, R5 ;  /* 0x0000000500047213 */ /* 0x000fe40000000000 */
[----:B--2---:R-:W0:Y:S08]  /*1a930*/  I2F.RP R7, R6 ;  /* 0x0000000600077306 */ /* 0x004e300000209400 */
[----:B------:R-:W-:Y:S08]  /*1a940*/  I2F.RP R10, R4 ;  /* 0x00000004000a7306 */ /* 0x000ff00000209400 */
        /* <DEDUP_REMOVED lines=12> */
[----:B------:R-:W-:Y:S02]  /*1aa10*/  ISETP.GT.U32.AND P1, PT, R6, R9, PT ;  /* 0x000000090600720c */ /* 0x000fe40003f24070 */
[----:B0-----:R-:W-:Y:S01]  /*1aa20*/  IADD3 R8, R2, 0xffffffe, RZ ;  /* 0x0ffffffe02087810 */ /* 0x001fe20007ffe0ff */
[----:B------:R-:W-:-:S03]  /*1aa30*/  IMAD.MOV.U32 R2, RZ, RZ, RZ ;  /* 0x000000ffff027224 */ /* 0x000fc600078e00ff */
[----:B------:R-:W0:Y:S07]  /*1aa40*/  F2I.FTZ.U32.TRUNC.NTZ R3, R8 ;  /* 0x0000000800037305 */ /* 0x000e2e000021f000 */
[----:B------:R-:W-:Y:S02]  /*1aa50*/  @!P1 IMAD.IADD R9, R9, 0x1, -R6 ;  /* 0x0000000109099824 */ /* 0x000fe400078e0a06 */
[----:B------:R-:W-:Y:S01]  /*1aa60*/  @!P1 VIADD R7, R7, 0x1 ;  /* 0x0000000107079836 */ /* 0x000fe20000000000 */
[----:B------:R-:W-:-:S02]  /*1aa70*/  ISETP.NE.AND P1, PT, R25, RZ, PT ;  /* 0x000000ff1900720c */ /* 0x000fc40003f25270 */
[----:B------:R-:W-:Y:S02]  /*1aa80*/  ISETP.GE.U32.AND P0, PT, R9, R6, PT ;  /* 0x000000060900720c */ /* 0x000fe40003f06070 */
[----:B------:R-:W-:Y:S01]  /*1aa90*/  IABS R6, R5 ;  /* 0x0000000500067213 */ /* 0x000fe20000000000 */
[----:B0-----:R-:W-:-:S04]  /*1aaa0*/  IMAD.MOV R9, RZ, RZ, -R3 ;  /* 0x000000ffff097224 */ /* 0x001fc800078e0a03 */
[----:B------:R-:W-:Y:S02]  /*1aab0*/  IMAD.MOV R6, RZ, RZ, -R6 ;  /* 0x000000ffff067224 */ /* 0x000fe400078e0a06 */
[----:B------:R-:W-:-:S04]  /*1aac0*/  IMAD R9, R9, R4, RZ ;  /* 0x0000000409097224 */ /* 0x000fc800078e02ff */
[----:B------:R-:W-:Y:S01]  /*1aad0*/  IMAD.HI.U32 R2, R3, R9, R2 ;  /* 0x0000000903027227 */ /* 0x000fe200078e0002 */
[----:B------:R-:W-:Y:S02]  /*1aae0*/  LOP3.LUT R3, R0, R25, RZ, 0x3c, !PT ;  /* 0x0000001900037212 */ /* 0x000fe400078e3cff */
[----:B------:R-:W-:Y:S02]  /*1aaf0*/  @P0 IADD3 R7, R7, 0x1, RZ ;  /* 0x0000000107070810 */ /* 0x000fe40007ffe0ff */
        /* <DEDUP_REMOVED lines=21> */
[----:B------:R-:W-:Y:S01]  /*1ac50*/  LEA R26, R5, R2, 0x10 ;  /* 0x00000002051a7211 */ /* 0x000fe200078e80ff */
[----:B------:R-:W-:Y:S06]  /*1ac60*/  BRA `(.L_x_14684) ;  /* 0x0000000000f07947 */ /* 0x000fec0003800000 */
.L_x_14683:
[----:B------:R-:W0:Y:S02]  /*1ac70*/  LDC.64 R2, c[0x0][0xc90] ;  /* 0x00032400ff027b82 */ /* 0x000e240000000a00 */
        /* <DEDUP_REMOVED lines=10> */
[----:B-1----:R-:W-:Y:S01]  /*1ad20*/  IMAD R11, R10, R7, RZ ;  /* 0x000000070a0b7224 */ /* 0x002fe200078e02ff */
[----:B------:R-:W-:-:S03]  /*1ad30*/  IABS R10, R5 ;  /* 0x00000005000a7213 */ /* 0x000fc60000000000 */
        /* <DEDUP_REMOVED lines=23> */
[----:B0-----:R-:W-:-:S02]  /*1aeb0*/  IADD3 R2, R8, 0xffffffe, RZ ;  /* 0x0ffffffe08027810 */ /* 0x001fc40007ffe0ff */
[----:B------:R-:W-:-:S04]  /*1aec0*/  IABS R8, R0 ;  /* 0x0000000000087213 */ /* 0x000fc80000000000 */
        /* <DEDUP_REMOVED lines=22> */
.L_x_14684:
[----:B------:R-:W-:-:S04]  /*1b030*/  LOP3.LUT R0, RZ, R3, RZ, 0x33, !PT ;  /* 0x00000003ff007212 */ /* 0x000fc800078e33ff */
[----:B------:R-:W-:Y:S01]  /*1b040*/  IADD3 R25, R25, R0, RZ ;  /* 0x0000000019197210 */ /* 0x000fe20007ffe0ff */
[----:B------:R-:W-:Y:S06]  /*1b050*/  BRA `(.L_x_14685) ;  /* 0x00000000001c7947 */ /* 0x000fec0003800000 */
.L_x_14677:
[----:B------:R-:W-:Y:S01]  /*1b060*/  UMOV UR4, URZ ;  /* 0x0000003f00047c82 */ /* 0x000fe20008000000 */
[----:B------:R-:W-:Y:S01]  /*1b070*/  UMOV UR5, URZ ;  /* 0x0000003f00057c82 */ /* 0x000fe20008000000 */
[----:B------:R-:W-:Y:S01]  /*1b080*/  ULDC UR6, c[0x0][0xc3c] ;  /* 0x00030f0000067ab9 */ /* 0x000fe20000000800 */
[----:B------:R-:W-:Y:S02]  /*1b090*/  IMAD.MOV.U32 R24, RZ, RZ, R0 ;  /* 0x000000ffff187224 */ /* 0x000fe400078e0000 */
[----:B------:R-:W-:Y:S02]  /*1b0a0*/  IMAD.U32 R25, RZ, RZ, UR4 ;  /* 0x00000004ff197e24 */ /* 0x000fe4000f8e00ff */
[----:B------:R-:W-:Y:S02]  /*1b0b0*/  IMAD.U32 R26, RZ, RZ, UR5 ;  /* 0x00000005ff1a7e24 */ /* 0x000fe4000f8e00ff */
[----:B------:R-:W-:-:S07]  /*1b0c0*/  IMAD.U32 R27, RZ, RZ, UR6 ;  /* 0x00000006ff1b7e24 */ /* 0x000fce000f8e00ff */
.L_x_14685:
        /* <DEDUP_REMOVED lines=10> */
.L_x_14674:
[----:B------:R-:W-:Y:S02]  /*1b170*/  ULDC UR4, c[0x0][0xc3c] ;  /* 0x00030f0000047ab9 */ /* 0x000fe40000000800 */
[----:B----4-:R-:W-:-:S13]  /*1b180*/  ISETP.GE.AND P0, PT, R27, UR4, PT ;  /* 0x000000041b007c0c */ /* 0x010fda000bf06270 */
[----:B------:R-:W-:Y:S05]  /*1b190*/  @!P0 BRA `(.L_x_14686) ;  /* 0xffffff9c00f08947 */ /* 0x000fea000383ffff */
[----:B------:R-:W-:Y:S05]  /*1b1a0*/  BSYNC B8 ;  /* 0x0000000000087941 */ /* 0x000fea0003800000 */
.L_x_14560:
[----:B0-----:R-:W4:Y:S01]  /*1b1b0*/  LDL.LU R0, [R1+0x3c] ;  /* 0x00003c0001007983 */ /* 0x001f220000300800 */
[----:B------:R-:W-:Y:S01]  /*1b1c0*/  BSSY B0, `(.L_x_14687) ;  /* 0x000000b000007945 */ /* 0x000fe20003800000 */
[----:B--2---:R-:W0:Y:S01]  /*1b1d0*/  S2R R5, SR_CgaCtaId ;  /* 0x0000000000057919 */ /* 0x004e220000008800 */
[----:B----4-:R-:W-:-:S04]  /*1b1e0*/  IADD3 R0, R0, 0x1, RZ ;  /* 0x0000000100007810 */ /* 0x010fc80007ffe0ff */
        /* <DEDUP_REMOVED lines=8> */
.L_x_14828:
[----:B------:R-:W-:Y:S05]  /*1b270*/  BSYNC B0 ;  /* 0x0000000000007941 */ /* 0x000fea0003800000 */
.L_x_14687:
[----:B------:R-:W-:-:S03]  /*1b280*/  UMOV UR4, 0xffffffff ;  /* 0xffffffff00047882 */ /* 0x000fc60000000000 */
[----:B------:R-:W-:Y:S05]  /*1b290*/  BRA.DIV UR4, `(.L_x_14689) ;  /* 0x0000003a04d47947 */ /* 0x000fea000b800000 */
[----:B0-----:R-:W0:Y:S02]  /*1b2a0*/  S2R R0, SR_TID.X ;  /* 0x0000000000007919 */ /* 0x001e240000002100 */
[----:B0-----:R-:W-:-:S04]  /*1b2b0*/  SHF.R.U32.HI R0, RZ, 0x5, R0 ;  /* 0x00000005ff007819 */ /* 0x001fc80000011600 */
[----:B------:R-:W-:-:S05]  /*1b2c0*/  LOP3.LUT R0, R0, 0x3, RZ, 0xc0, !PT ;  /* 0x0000000300007812 */ /* 0x000fca00078ec0ff */
[----:B------:R0:W2:Y:S02]  /*1b2d0*/  SHFL.IDX PT, R14, R0, RZ, 0x1f ;  /* 0x00001fff000e7589 */ /* 0x0000a400000e0000 */
.L_x_14831:
[----:B--2---:R-:W-:-:S13]  /*1b2e0*/  ISETP.NE.AND P0, PT, R14, RZ, PT ;  /* 0x000000ff0e00720c */ /* 0x004fda0003f05270 */
[----:B------:R-:W-:Y:S05]  /*1b2f0*/  @P0 BRA `(.L_x_14407) ;  /* 0x0000000000880947 */ /* 0x000fea0003800000 */
[----:B------:R-:W-:-:S03]  /*1b300*/  UMOV UR4, 0xffffffff ;  /* 0xffffffff00047882 */ /* 0x000fc60000000000 */
[----:B------:R-:W-:Y:S05]  /*1b310*/  BRA.DIV UR4, `(.L_x_14690) ;  /* 0x0000003a04e87947 */ /* 0x000fea000b800000 */
[----:B------:R-:W-:-:S13]  /*1b320*/  ELECT P6, URZ, PT ;  /* 0x00000000003f782f */ /* 0x000fda00038c0000 */
.L_x_14834:
[----:B------:R-:W-:Y:S05]  /*1b330*/  @!P6 BRA `(.L_x_14407) ;  /* 0x000000000078e947 */ /* 0x000fea0003800000 */
[----:B0-----:R-:W2:Y:S02]  /*1b340*/  LDL.LU R0, [R1+0x4c] ;  /* 0x00004c0001007983 */ /* 0x001ea40000300800 */
[----:B--2---:R-:W-:-:S04]  /*1b350*/  LOP3.LUT R0, R0, 0x2, RZ, 0xfc, !PT ;  /* 0x0000000200007812 */ /* 0x004fc800078efcff */
[----:B------:R-:W-:-:S13]  /*1b360*/  ISETP.NE.AND P2, PT, R0, 0x3, PT ;  /* 0x000000030000780c */ /* 0x000fda0003f45270 */
[----:B------:R-:W-:Y:S05]  /*1b370*/  @!P2 BRA `(.L_x_14691) ;  /* 0x000000000004a947 */ /* 0x000fea0003800000 */
[----:B------:R-:W-:Y:S01]  /*1b380*/  BPT.TRAP 0x1 ;  /* 0x000000040000795c */ /* 0x000fe20000300000 */
.L_x_14691:
        /* <DEDUP_REMOVED lines=12> */
.L_x_14835:
[----:B------:R-:W2:Y:S02]  /*1b450*/  SYNCS.PHASECHK.TRANS64.TRYWAIT P0, [R3+URZ], R0 ;  /* 0x00000000030075a7 */ /* 0x000ea4000800017f */
[----:B--2---:R-:W-:Y:S05]  /*1b460*/  @!P0 BRA `(.L_x_14693) ;  /* 0x0000003800c88947 */ /* 0x004fea0003800000 */
.L_x_14836:
[----:B------:R-:W-:Y:S05]  /*1b470*/  @!P2 BRA `(.L_x_14694) ;  /* 0x000000000004a947 */ /* 0x000fea0003800000 */
[----:B------:R-:W-:Y:S01]  /*1b480*/  BPT.TRAP 0x1 ;  /* 0x000000040000795c */ /* 0x000fe20000300000 */
.L_x_14694:
[----:B--2---:R-:W-:-:S04]  /*1b490*/  VIADD R3, R9, 0x16860 ;  /* 0x0001686009037836 */ /* 0x004fc80000000000 */
[----:B------:R-:W-:-:S04]  /*1b4a0*/  IMAD R5, R18, 0x8, R3 ;  /* 0x0000000812057824 */ /* 0x000fc800078e0203 */
[----:B------:R-:W2:Y:S02]  /*1b4b0*/  SYNCS.PHASECHK.TRANS64.TRYWAIT P0, [R5+URZ], R2 ;  /* 0x00000002050075a7 */ /* 0x000ea4000800017f */
[----:B--2---:R-:W-:Y:S05]  /*1b4c0*/  @!P0 BRA `(.L_x_14695) ;  /* 0x0000003800c48947 */ /* 0x004fea0003800000 */
.L_x_14837:
[----:B------:R-:W-:-:S07]  /*1b4d0*/  IMAD R3, R4, 0x8, R3 ;  /* 0x0000000804037824 */ /* 0x000fce00078e0203 */
.L_x_14696:
[----:B----4-:R4:W0:Y:S02]  /*1b4e0*/  SYNCS.PHASECHK.TRANS64.TRYWAIT P0, [R3+URZ], R0 ;  /* 0x00000000030075a7 */ /* 0x010824000800017f */
[----:B0-----:R-:W-:Y:S05]  /*1b4f0*/  @!P0 NANOSLEEP.SYNCS 0x989680 ;  /* 0x009896800000895d */ /* 0x001fea0003900000 */
[----:B------:R-:W0:Y:S02]  /*1b500*/  @!P0 SYNCS.PHASECHK.TRANS64 P0, [R3+URZ], R0 ;  /* 0x00000000030085a7 */ /* 0x000e24000800007f */
[----:B0-----:R-:W-:Y:S05]  /*1b510*/  @!P0 BRA `(.L_x_14696) ;  /* 0xfffffffc00f08947 */ /* 0x001fea000383ffff */
.L_x_14407:
[----:B------:R-:W-:Y:S05]  /*1b520*/  BSYNC B9 ;  /* 0x0000000000097941 */ /* 0x000fea0003800000 */
.L_x_14404:
[----:B------:R-:W-:Y:S05]  /*1b530*/  EXIT ;  /* 0x000000000000794d */ /* 0x000fea0003800000 */
.L_x_14427:
[----:B0-----:R0:W1:Y:S02]  /*1b540*/  SYNCS.PHASECHK.TRANS64.TRYWAIT P6, [R78+URZ+0x16890], R90 ;  /* 0x0168905a4e0075a7 */ /* 0x00106400080c017f */
[----:B-1----:R-:W-:Y:S05]  /*1b550*/  @!P6 NANOSLEEP.SYNCS 0x989680 ;  /* 0x009896800000e95d */ /* 0x002fea0003900000 */
[----:B------:R-:W1:Y:S02]  /*1b560*/  @!P6 SYNCS.PHASECHK.TRANS64 P6, [R78+URZ+0x16890], R90 ;  /* 0x0168905a4e00e5a7 */ /* 0x000e6400080c007f */
[----:B-1----:R-:W-:Y:S05]  /*1b570*/  @!P6 BRA `(.L_x_14427) ;  /* 0xfffffffc00f0e947 */ /* 0x002fea000383ffff */
[----:B------:R-:W-:Y:S05]  /*1b580*/  BRA `(.L_x_14697) ;  /* 0xfffffe7800487947 */ /* 0x000fea000383ffff */
.L_x_14447:
[----:B0-----:R0:W1:Y:S02]  /*1b590*/  SYNCS.PHASECHK.TRANS64.TRYWAIT P5, [R78+URZ+0x16890], R90 ;  /* 0x0168905a4e0075a7 */ /* 0x00106400080a017f */
[----:B-1----:R-:W-:Y:S05]  /*1b5a0*/  @!P5 NANOSLEEP.SYNCS 0x989680 ;  /* 0x009896800000d95d */ /* 0x002fea0003900000 */
[----:B------:R-:W1:Y:S02]  /*1b5b0*/  @!P5 SYNCS.PHASECHK.TRANS64 P5, [R78+URZ+0x16890], R90 ;  /* 0x0168905a4e00d5a7 */ /* 0x000e6400080a007f */
[----:B-1----:R-:W-:Y:S05]  /*1b5c0*/  @!P5 BRA `(.L_x_14447) ;  /* 0xfffffffc00f0d947 */ /* 0x002fea000383ffff */
[----:B------:R-:W-:Y:S05]  /*1b5d0*/  BRA `(.L_x_14698) ;  /* 0xfffffe8800bc7947 */ /* 0x000fea000383ffff */
.L_x_14456:
[----:B-1----:R1:W2:Y:S02]  /*1b5e0*/  SYNCS.PHASECHK.TRANS64.TRYWAIT P4, [R78+URZ+0x16890], R90 ;  /* 0x0168905a4e0075a7 */ /* 0x0022a4000808017f */
[----:B--2---:R-:W-:Y:S05]  /*1b5f0*/  @!P4 NANOSLEEP.SYNCS 0x989680 ;  /* 0x009896800000c95d */ /* 0x004fea0003900000 */
[----:B------:R-:W2:Y:S02]  /*1b600*/  @!P4 SYNCS.PHASECHK.TRANS64 P4, [R78+URZ+0x16890], R90 ;  /* 0x0168905a4e00c5a7 */ /* 0x000ea4000808007f */
[----:B--2---:R-:W-:Y:S05]  /*1b610*/  @!P4 BRA `(.L_x_14456) ;  /* 0xfffffffc00f0c947 */ /* 0x004fea000383ffff */
[----:B------:R-:W-:Y:S05]  /*1b620*/  BRA `(.L_x_14699) ;  /* 0xfffffe9800e87947 */ /* 0x000fea000383ffff */
.L_x_14462:
[----:B--2---:R2:W3:Y:S02]  /*1b630*/  SYNCS.PHASECHK.TRANS64.TRYWAIT P3, [R78+URZ+0x168b0], R90 ;  /* 0x0168b05a4e0075a7 */ /* 0x0044e4000806017f */
[----:B---3--:R-:W-:Y:S05]  /*1b640*/  @!P3 NANOSLEEP.SYNCS 0x989680 ;  /* 0x009896800000b95d */ /* 0x008fea0003900000 */
[----:B------:R-:W3:Y:S02]  /*1b650*/  @!P3 SYNCS.PHASECHK.TRANS64 P3, [R78+URZ+0x168b0], R90 ;  /* 0x0168b05a4e00b5a7 */ /* 0x000ee4000806007f */
[----:B---3--:R-:W-:Y:S05]  /*1b660*/  @!P3 BRA `(.L_x_14462) ;  /* 0xfffffffc00f0b947 */ /* 0x008fea000383ffff */
[----:B------:R-:W-:Y:S05]  /*1b670*/  BRA `(.L_x_14700) ;  /* 0xfffffe9c007c7947 */ /* 0x000fea000383ffff */
.L_x_14472:
        /* <DEDUP_REMOVED lines=8> */
[----:B------:R-:W-:-:S04]  /*1b700*/  SHF.R.S32.HI R4, RZ, 0x7, R4 ;  /* 0x00000007ff047819 */ /* 0x000fc80000011404 */
[----:B------:R-:W-:-:S07]  /*1b710*/  MOV R13, R4 ;  /* 0x00000004000d7202 */ /* 0x000fce0000000f00 */
[----:B-----5:R-:W-:Y:S05]  /*1b720*/  WARPSYNC.COLLECTIVE R15, `(.L_x_14702) ;  /* 0x000000000f087348 */ /* 0x020fea0003c00000 */
[----:B------:R0:W1:Y:S02]  /*1b730*/  SHFL.IDX P6, R14, R13, R12, R11 ;  /* 0x0000000c0d0e7389 */ /* 0x00006400000c000b */
[----:B01---5:R-:W-:Y:S01]  /*1b740*/  ENDCOLLECTIVE ;  /* 0x000000000000791b */ /* 0x023fe20003800000 */
.L_x_14702:
[----:B------:R-:W-:Y:S05]  /*1b750*/  BSYNC B0 ;  /* 0x0000000000007941 */ /* 0x000fea0003800000 */
.L_x_14701:
[----:B------:R0:W-:Y:S01]  /*1b760*/  STL [R1+0x1c], R14 ;  /* 0x00001c0e01007387 */ /* 0x0001e20000100800 */
[----:B------:R-:W-:Y:S05]  /*1b770*/  BRA `(.L_x_14703) ;  /* 0xfffffea400907947 */ /* 0x000fea000383ffff */
.L_x_14484:
        /* <DEDUP_REMOVED lines=8> */
.L_x_14705:
[----:B------:R-:W-:Y:S05]  /*1b800*/  BSYNC B1 ;  /* 0x0000000000017941 */ /* 0x000fea0003800000 */
.L_x_14704:
        /* <DEDUP_REMOVED lines=8> */
.L_x_14706:
[----:B------:R-:W-:Y:S02]  /*1b890*/  IMAD.MOV.U32 R13, RZ, RZ, R8 ;  /* 0x000000ffff0d7224 */ /* 0x000fe400078e0008 */
[----:B------:R-:W-:-:S07]  /*1b8a0*/  IMAD.MOV.U32 R0, RZ, RZ, R14 ;  /* 0x000000ffff007224 */ /* 0x000fce00078e000e */
[----:B------:R-:W-:Y:S05]  /*1b8b0*/  WARPSYNC.COLLECTIVE R15, `(.L_x_14707) ;  /* 0x000000000f087348 */ /* 0x000fea0003c00000 */
[----:B------:R0:W1:Y:S02]  /*1b8c0*/  SHFL.IDX P6, R14, R13, R12, R11 ;  /* 0x0000000c0d0e7389 */ /* 0x00006400000c000b */
[----:B01----:R-:W-:Y:S01]  /*1b8d0*/  ENDCOLLECTIVE ;  /* 0x000000000000791b */ /* 0x003fe20003800000 */
.L_x_14707:
[----:B------:R-:W-:Y:S01]  /*1b8e0*/  IMAD.MOV.U32 R13, RZ, RZ, R7 ;  /* 0x000000ffff0d7224 */ /* 0x000fe200078e0007 */
[----:B------:R-:W-:-:S07]  /*1b8f0*/  MOV R5, R14 ;  /* 0x0000000e00057202 */ /* 0x000fce0000000f00 */
[----:B------:R-:W-:Y:S05]  /*1b900*/  WARPSYNC.COLLECTIVE R15, `(.L_x_14708) ;  /* 0x000000000f087348 */ /* 0x000fea0003c00000 */
[----:B------:R0:W1:Y:S02]  /*1b910*/  SHFL.IDX P6, R14, R13, R12, R11 ;  /* 0x0000000c0d0e7389 */ /* 0x00006400000c000b */
[----:B01----:R-:W-:Y:S01]  /*1b920*/  ENDCOLLECTIVE ;  /* 0x000000000000791b */ /* 0x003fe20003800000 */
.L_x_14708:
[----:B------:R-:W-:Y:S05]  /*1b930*/  BRA `(.L_x_14709) ;  /* 0xfffffeac00187947 */ /* 0x000fea000383ffff */
.L_x_14487:
[----:B------:R-:W-:Y:S01]  /*1b940*/  BSSY B1, `(.L_x_14710) ;  /* 0x0000008000017945 */ /* 0x000fe20003800000 */
[----:B------:R-:W-:Y:S01]  /*1b950*/  IMAD.MOV.U32 R13, RZ, RZ, R6 ;  /* 0x000000ffff0d7224 */ /* 0x000fe200078e0006 */
[----:B------:R-:W-:Y:S01]  /*1b960*/  MOV R15, 0xffffffff ;  /* 0xffffffff000f7802 */ /* 0x000fe20000000f00 */
[----:B------:R-:W-:Y:S02]  /*1b970*/  IMAD.MOV.U32 R12, RZ, RZ, 0x1 ;  /* 0x00000001ff0c7424 */ /* 0x000fe400078e00ff */
[----:B------:R-:W-:-:S07]  /*1b980*/  IMAD.MOV.U32 R11, RZ, RZ, 0x1c1f ;  /* 0x00001c1fff0b7424 */ /* 0x000fce00078e00ff */
[----:B-1----:R-:W-:Y:S05]  /*1b990*/  WARPSYNC.COLLECTIVE R15, `(.L_x_14711) ;  /* 0x000000000f087348 */ /* 0x002fea0003c00000 */
[----:B------:R0:W2:Y:S02]  /*1b9a0*/  SHFL.IDX P6, R14, R13, R12, R11 ;  /* 0x0000000c0d0e7389 */ /* 0x0000a400000c000b */
[----:B012---:R-:W-:Y:S01]  /*1b9b0*/  ENDCOLLECTIVE ;  /* 0x000000000000791b */ /* 0x007fe20003800000 */
.L_x_14711:
[----:B------:R-:W-:Y:S05]  /*1b9c0*/  BSYNC B1 ;  /* 0x0000000000017941 */ /* 0x000fea0003800000 */
.L_x_14710:
        /* <DEDUP_REMOVED lines=8> */
.L_x_14712:
[----:B------:R-:W-:Y:S02]  /*1ba50*/  IMAD.MOV.U32 R13, RZ, RZ, R8 ;  /* 0x000000ffff0d7224 */ /* 0x000fe400078e0008 */
[----:B------:R-:W-:-:S07]  /*1ba60*/  IMAD.MOV.U32 R0, RZ, RZ, R14 ;  /* 0x000000ffff007224 */ /* 0x000fce00078e000e */
[----:B------:R-:W-:Y:S05]  /*1ba70*/  WARPSYNC.COLLECTIVE R15, `(.L_x_14713) ;  /* 0x000000000f087348 */ /* 0x000fea0003c00000 */
[----:B------:R0:W1:Y:S02]  /*1ba80*/  SHFL.IDX P6, R14, R13, R12, R11 ;  /* 0x0000000c0d0e7389 */ /* 0x00006400000c000b */
[----:B01----:R-:W-:Y:S01]  /*1ba90*/  ENDCOLLECTIVE ;  /* 0x000000000000791b */ /* 0x003fe20003800000 */
.L_x_14713:
[----:B------:R-:W-:Y:S02]  /*1baa0*/  IMAD.MOV.U32 R13, RZ, RZ, R7 ;  /* 0x000000ffff0d7224 */ /* 0x000fe400078e0007 */
[----:B------:R-:W-:-:S07]  /*1bab0*/  IMAD.MOV.U32 R5, RZ, RZ, R14 ;  /* 0x000000ffff057224 */ /* 0x000fce00078e000e */
[----:B------:R-:W-:Y:S05]  /*1bac0*/  WARPSYNC.COLLECTIVE R15, `(.L_x_14714) ;  /* 0x000000000f087348 */ /* 0x000fea0003c00000 */
[----:B------:R0:W1:Y:S02]  /*1bad0*/  SHFL.IDX P6, R14, R13, R12, R11 ;  /* 0x0000000c0d0e7389 */ /* 0x00006400000c000b */
[----:B01----:R-:W-:Y:S01]  /*1bae0*/  ENDCOLLECTIVE ;  /* 0x000000000000791b */ /* 0x003fe20003800000 */
.L_x_14714:
[----:B------:R-:W-:Y:S05]  /*1baf0*/  BRA `(.L_x_14715) ;  /* 0xfffffeac00847947 */ /* 0x000fea000383ffff */
.L_x_14491:
[----:B0-----:R0:W1:Y:S02]  /*1bb00*/  SYNCS.PHASECHK.TRANS64.TRYWAIT P0, [R2+URZ+0x16800], R37 ;  /* 0x01680025020075a7 */ /* 0x001064000800017f */
[----:B-1----:R-:W-:Y:S05]  /*1bb10*/  @!P0 NANOSLEEP.SYNCS 0x989680 ;  /* 0x009896800000895d */ /* 0x002fea0003900000 */
[----:B------:R-:W1:Y:S02]  /*1bb20*/  @!P0 SYNCS.PHASECHK.TRANS64 P0, [R2+URZ+0x16800], R37 ;  /* 0x01680025020085a7 */ /* 0x000e64000800007f */
[----:B-1----:R-:W-:Y:S05]  /*1bb30*/  @!P0 BRA `(.L_x_14491) ;  /* 0xfffffffc00f08947 */ /* 0x002fea000383ffff */
[----:B------:R-:W-:Y:S05]  /*1bb40*/  BRA `(.L_x_14716) ;  /* 0xfffffeb0008c7947 */ /* 0x000fea000383ffff */
.L_x_14499:
[----:B------:R-:W1:Y:S01]  /*1bb50*/  LDC R41, c[0x0][0x3f4] ;  /* 0x0000fd00ff297b82 */ /* 0x000e620000000800 */
[----:B------:R-:W-:Y:S01]  /*1bb60*/  BSSY B1, `(.L_x_14717) ;  /* 0x0000008000017945 */ /* 0x000fe20003800000 */
[----:B------:R-:W-:Y:S01]  /*1bb70*/  MOV R13, R26 ;  /* 0x0000001a000d7202 */ /* 0x000fe20000000f00 */
[----:B------:R-:W-:Y:S02]  /*1bb80*/  IMAD.MOV.U32 R12, RZ, RZ, RZ ;  /* 0x000000ffff0c7224 */ /* 0x000fe400078e00ff */
[----:B------:R-:W-:Y:S02]  /*1bb90*/  IMAD.MOV.U32 R11, RZ, RZ, 0x1c1f ;  /* 0x00001c1fff0b7424 */ /* 0x000fe400078e00ff */
[----:B------:R-:W-:-:S07]  /*1bba0*/  IMAD.MOV.U32 R15, RZ, RZ, -0x1 ;  /* 0xffffffffff0f7424 */ /* 0x000fce00078e00ff */
[----:B01----:R-:W-:Y:S05]  /*1bbb0*/  WARPSYNC.COLLECTIVE R15, `(.L_x_14718) ;  /* 0x000000000f087348 */ /* 0x003fea0003c00000 */
[----:B0-----:R0:W2:Y:S02]  /*1bbc0*/  SHFL.IDX P6, R14, R13, R12, R11 ;  /* 0x0000000c0d0e7389 */ /* 0x0010a400000c000b */
[----:B012---:R-:W-:Y:S01]  /*1bbd0*/  ENDCOLLECTIVE ;  /* 0x000000000000791b */ /* 0x007fe20003800000 */
.L_x_14718:
[----:B------:R-:W-:Y:S05]  /*1bbe0*/  BSYNC B1 ;  /* 0x0000000000017941 */ /* 0x000fea0003800000 */
.L_x_14717:
[----:B------:R0:W5:Y:S01]  /*1bbf0*/  LDL R8, [R1+0x20] ;  /* 0x0000200001087983 */ /* 0x0001620000100800 */
[----:B------:R-:W-:Y:S01]  /*1bc00*/  MOV R13, R25 ;  /* 0x00000019000d7202 */ /* 0x000fe20000000f00 */
[----:B------:R-:W-:Y:S01]  /*1bc10*/  IMAD.MOV.U32 R12, RZ, RZ, RZ ;  /* 0x000000ffff0c7224 */ /* 0x000fe200078e00ff */
[----:B------:R-:W-:Y:S01]  /*1bc20*/  ISETP.GE.AND P0, PT, R16, R41, PT ;  /* 0x000000291000720c */ /* 0x000fe20003f06270 */
[----:B------:R-:W-:Y:S02]  /*1bc30*/  IMAD.MOV.U32 R11, RZ, RZ, 0x1c1f ;  /* 0x00001c1fff0b7424 */ /* 0x000fe400078e00ff */
[----:B------:R-:W-:Y:S02]  /*1bc40*/  IMAD.MOV.U32 R15, RZ, RZ, -0x1 ;  /* 0xffffffffff0f7424 */ /* 0x000fe400078e00ff */
[----:B0-----:R-:W-:-:S08]  /*1bc50*/  IMAD.MOV.U32 R0, RZ, RZ, R14 ;  /* 0x000000ffff007224 */ /* 0x001fd000078e000e */
[----:B-----5:R-:W-:Y:S05]  /*1bc60*/  WARPSYNC.COLLECTIVE R15, `(.L_x_14719) ;  /* 0x000000000f087348 */ /* 0x020fea0003c00000 */
[----:B------:R0:W1:Y:S02]  /*1bc70*/  SHFL.IDX P6, R14, R13, R12, R11 ;  /* 0x0000000c0d0e7389 */ /* 0x00006400000c000b */
[----:B01---5:R-:W-:Y:S01]  /*1bc80*/  ENDCOLLECTIVE ;  /* 0x000000000000791b */ /* 0x023fe20003800000 */
.L_x_14719:
[----:B------:R-:W-:Y:S01]  /*1bc90*/  MOV R13, R24 ;  /* 0x00000018000d7202 */ /* 0x000fe20000000f00 */
[----:B------:R-:W-:-:S07]  /*1bca0*/  IMAD.MOV.U32 R3, RZ, RZ, R14 ;  /* 0x000000ffff037224 */ /* 0x000fce00078e000e */
[----:B------:R-:W-:Y:S05]  /*1bcb0*/  WARPSYNC.COLLECTIVE R15, `(.L_x_14720) ;  /* 0x000000000f087348 */ /* 0x000fea0003c00000 */
[----:B------:R0:W1:Y:S02]  /*1bcc0*/  SHFL.IDX P6, R14, R13, R12, R11 ;  /* 0x0000000c0d0e7389 */ /* 0x00006400000c000b */
[----:B01----:R-:W-:Y:S01]  /*1bcd0*/  ENDCOLLECTIVE ;  /* 0x000000000000791b */ /* 0x003fe20003800000 */
.L_x_14720:
[----:B------:R-:W-:Y:S02]  /*1bce0*/  IMAD.MOV.U32 R13, RZ, RZ, R27 ;  /* 0x000000ffff0d7224 */ /* 0x000fe400078e001b */
[----:B------:R-:W-:-:S07]  /*1bcf0*/  IMAD.MOV.U32 R4, RZ, RZ, R14 ;  /* 0x000000ffff047224 */ /* 0x000fce00078e000e */
[----:B------:R-:W-:Y:S05]  /*1bd00*/  WARPSYNC.COLLECTIVE R15, `(.L_x_14721) ;  /* 0x000000000f087348 */ /* 0x000fea0003c00000 */
[----:B------:R0:W1:Y:S02]  /*1bd10*/  SHFL.IDX P6, R14, R13, R12, R11 ;  /* 0x0000000c0d0e7389 */ /* 0x00006400000c000b */
[----:B01----:R-:W-:Y:S01]  /*1bd20*/  ENDCOLLECTIVE ;  /* 0x000000000000791b */ /* 0x003fe20003800000 */
.L_x_14721:
[----:B------:R-:W-:-:S05]  /*1bd30*/  IMAD R32, R8, R32, RZ ;  /* 0x0000002008207224 */ /* 0x000fca00078e02ff */
[----:B------:R-:W-:-:S13]  /*1bd40*/  ISETP.GE.OR P1, PT, R39, R32, P0 ;  /* 0x000000202700720c */ /* 0x000fda0000726670 */
[C---:B------:R-:W-:Y:S01]  /*1bd50*/  @!P1 IMAD.SHL.U32 R5, R16.reuse, 0x2, RZ ;  /* 0x0000000210059824 */ /* 0x040fe200078e00ff */
[----:B------:R-:W-:-:S04]  /*1bd60*/  @!P1 SHF.L.U64.HI R21, R16, 0x1, R43 ;  /* 0x0000000110159819 */ /* 0x000fc8000001022b */
[----:B------:R-:W-:-:S05]  /*1bd70*/  @!P1 IADD3 R6, P2, R3, R5, RZ ;  /* 0x0000000503069210 */ /* 0x000fca0007f5e0ff */
[----:B------:R-:W-:-:S05]  /*1bd80*/  @!P1 IMAD.X R7, R0, 0x1, R21, P2 ;  /* 0x0000000100079824 */ /* 0x000fca00010e0615 */
[----:B------:R-:W2:Y:S01]  /*1bd90*/  @!P1 LD.E.128 R8, desc[UR40][R6.64] ;  /* 0x0000002806089980 */ /* 0x000ea2000c101d00 */
[----:B------:R-:W-:-:S04]  /*1bda0*/  @!P1 IADD3 R14, P2, R14, R5, RZ ;  /* 0x000000050e0e9210 */ /* 0x000fc80007f5e0ff */
[----:B------:R-:W-:-:S05]  /*1bdb0*/  @!P1 IADD3.X R3, R4, R21, RZ, P2, !PT ;  /* 0x0000001504039210 */ /* 0x000fca00017fe4ff */
        /* <DEDUP_REMOVED lines=8> */
[----:B0-----:R-:W-:Y:S02]  /*1be40*/  IMAD.MOV.U32 R15, RZ, RZ, -0x1 ;  /* 0xffffffffff0f7424 */ /* 0x001fe400078e00ff */
[----:B--2---:R-:W-:Y:S01]  /*1be50*/  @!P1 IMAD.MOV.U32 R37, RZ, RZ, R11 ;  /* 0x000000ffff259224 */ /* 0x004fe200078e000b */
[----:B------:R-:W-:Y:S01]  /*1be60*/  MOV R11, 0x1c1f ;  /* 0x00001c1f000b7802 */ /* 0x000fe20000000f00 */
[----:B------:R-:W-:-:S02]  /*1be70*/  @!P1 IMAD.MOV.U32 R34, RZ, RZ, R8 ;  /* 0x000000ffff229224 */ /* 0x000fc400078e0008 */
[----:B------:R-:W-:-:S07]  /*1be80*/  @!P1 IMAD.MOV.U32 R35, RZ, RZ, R9 ;  /* 0x000000ffff239224 */ /* 0x000fce00078e0009 */
[----:B-----5:R-:W-:Y:S05]  /*1be90*/  WARPSYNC.COLLECTIVE R15, `(.L_x_14722) ;  /* 0x000000000f087348 */ /* 0x020fea0003c00000 */
[----:B------:R0:W1:Y:S02]  /*1bea0*/  SHFL.IDX P6, R14, R13, R12, R11 ;  /* 0x0000000c0d0e7389 */ /* 0x00006400000c000b */
[----:B01---5:R-:W-:Y:S01]  /*1beb0*/  ENDCOLLECTIVE ;  /* 0x000000000000791b */ /* 0x023fe20003800000 */
.L_x_14722:
[----:B------:R-:W-:Y:S01]  /*1bec0*/  IMAD.MOV.U32 R0, RZ, RZ, R34 ;  /* 0x000000ffff007224 */ /* 0x000fe200078e0022 */
[----:B------:R-:W-:Y:S01]  /*1bed0*/  MOV R3, R35 ;  /* 0x0000002300037202 */ /* 0x000fe20000000f00 */
[----:B------:R-:W-:-:S03]  /*1bee0*/  @!P1 IMAD.MOV.U32 R36, RZ, RZ, R10 ;  /* 0x000000ffff249224 */ /* 0x000fc600078e000a */
[----:B------:R-:W-:Y:S01]  /*1bef0*/  PRMT R42, R0, 0x7610, R42 ;  /* 0x00007610002a7816 */ /* 0x000fe2000000002a */
[----:B------:R-:W-:Y:S01]  /*1bf00*/  IMAD.MOV.U32 R9, RZ, RZ, R37 ;  /* 0x000000ffff097224 */ /* 0x000fe200078e0025 */
[----:B------:R-:W-:Y:S01]  /*1bf10*/  PRMT R45, R45, 0x5410, R3 ;  /* 0x000054102d2d7816 */ /* 0x000fe20000000003 */
[----:B------:R-:W-:Y:S01]  /*1bf20*/  @!P1 IMAD.MOV.U32 R31, RZ, RZ, R5 ;  /* 0x000000ffff1f9224 */ /* 0x000fe200078e0005 */
[----:B------:R-:W-:Y:S01]  /*1bf30*/  @!P1 MOV R30, R4 ;  /* 0x00000004001e9202 */ /* 0x000fe20000000f00 */
[----:B------:R-:W-:Y:S02]  /*1bf40*/  @!P1 IMAD.MOV.U32 R20, RZ, RZ, R6 ;  /* 0x000000ffff149224 */ /* 0x000fe400078e0006 */
[----:B------:R-:W-:Y:S01]  /*1bf50*/  @!P1 IMAD.MOV.U32 R21, RZ, RZ, R7 ;  /* 0x000000ffff159224 */ /* 0x000fe200078e0007 */
[----:B------:R-:W-:Y:S01]  /*1bf60*/  MOV R5, R31 ;  /* 0x0000001f00057202 */ /* 0x000fe20000000f00 */
[----:B------:R-:W-:Y:S02]  /*1bf70*/  IMAD.MOV.U32 R13, RZ, RZ, R25 ;  /* 0x000000ffff0d7224 */ /* 0x000fe400078e0019 */
[----:B------:R-:W-:Y:S01]  /*1bf80*/  IMAD.MOV.U32 R4, RZ, RZ, R30 ;  /* 0x000000ffff047224 */ /* 0x000fe200078e001e */
[----:B------:R-:W-:Y:S01]  /*1bf90*/  PRMT R45, R5, 0x7610, R45 ;  /* 0x00007610052d7816 */ /* 0x000fe2000000002d */
[----:B------:R-:W-:-:S02]  /*1bfa0*/  IMAD.MOV.U32 R6, RZ, RZ, R20 ;  /* 0x000000ffff067224 */ /* 0x000fc400078e0014 */
        /* <DEDUP_REMOVED lines=8> */
.L_x_14723:
[----:B------:R-:W-:Y:S02]  /*1c030*/  PRMT R42, R42, 0x5410, R7 ;  /* 0x000054102a2a7816 */ /* 0x000fe40000000007 */
[----:B------:R-:W-:Y:S02]  /*1c040*/  CS2R R4, SRZ ;  /* 0x0000000000047805 */ /* 0x000fe4000001ff00 */
[----:B------:R-:W-:Y:S01]  /*1c050*/  MOV R13, R24 ;  /* 0x00000018000d7202 */ /* 0x000fe20000000f00 */
[----:B------:R-:W-:-:S07]  /*1c060*/  IMAD.MOV.U32 R3, RZ, RZ, R14 ;  /* 0x000000ffff037224 */ /* 0x000fce00078e000e */
[----:B------:R-:W-:Y:S05]  /*1c070*/  WARPSYNC.COLLECTIVE R15, `(.L_x_14724) ;  /* 0x000000000f087348 */ /* 0x000fea0003c00000 */
[----:B------:R0:W1:Y:S02]  /*1c080*/  SHFL.IDX P6, R14, R13, R12, R11 ;  /* 0x0000000c0d0e7389 */ /* 0x00006400000c000b */
[----:B01----:R-:W-:Y:S01]  /*1c090*/  ENDCOLLECTIVE ;  /* 0x000000000000791b */ /* 0x003fe20003800000 */
.L_x_14724:
[----:B------:R-:W-:Y:S02]  /*1c0a0*/  IMAD.MOV.U32 R13, RZ, RZ, R27 ;  /* 0x000000ffff0d7224 */ /* 0x000fe400078e001b */
[----:B------:R-:W-:-:S07]  /*1c0b0*/  IMAD.MOV.U32 R24, RZ, RZ, R14 ;  /* 0x000000ffff187224 */ /* 0x000fce00078e000e */
[----:B------:R-:W-:Y:S05]  /*1c0c0*/  WARPSYNC.COLLECTIVE R15, `(.L_x_14725) ;  /* 0x000000000f087348 */ /* 0x000fea0003c00000 */
[----:B------:R0:W1:Y:S02]  /*1c0d0*/  SHFL.IDX P6, R14, R13, R12, R11 ;  /* 0x0000000c0d0e7389 */ /* 0x00006400000c000b */
[----:B01----:R-:W-:Y:S01]  /*1c0e0*/  ENDCOLLECTIVE ;  /* 0x000000000000791b */ /* 0x003fe20003800000 */
.L_x_14725:
[----:B------:R-:W-:Y:S05]  /*1c0f0*/  BRA `(.L_x_14726) ;  /* 0xfffffebc00747947 */ /* 0x000fea000383ffff */
.L_x_14503:
[----:B0-----:R0:W1:Y:S02]  /*1c100*/  SYNCS.PHASECHK.TRANS64.TRYWAIT P1, [R2+URZ+0x16800], R13 ;  /* 0x0168000d020075a7 */ /* 0x001064000802017f */
[----:B-1----:R-:W-:Y:S05]  /*1c110*/  @!P1 NANOSLEEP.SYNCS 0x989680 ;  /* 0x009896800000995d */ /* 0x002fea0003900000 */
[----:B------:R-:W1:Y:S02]  /*1c120*/  @!P1 SYNCS.PHASECHK.TRANS64 P1, [R2+URZ+0x16800], R13 ;  /* 0x0168000d020095a7 */ /* 0x000e64000802007f */
[----:B-1----:R-:W-:Y:S05]  /*1c130*/  @!P1 BRA `(.L_x_14503) ;  /* 0xfffffffc00f09947 */ /* 0x002fea000383ffff */
[----:B------:R-:W-:Y:S05]  /*1c140*/  BRA `(.L_x_14727) ;  /* 0xfffffec000147947 */ /* 0x000fea000383ffff */
.L_x_14509:
[----:B--2---:R2:W3:Y:S02]  /*1c150*/  SYNCS.PHASECHK.TRANS64.TRYWAIT P2, [R0+URZ+0x16830], R3 ;  /* 0x01683003000075a7 */ /* 0x0044e4000804017f */
[----:B---3--:R-:W-:Y:S05]  /*1c160*/  @!P2 NANOSLEEP.SYNCS 0x989680 ;  /* 0x009896800000a95d */ /* 0x008fea0003900000 */
[----:B------:R-:W3:Y:S02]  /*1c170*/  @!P2 SYNCS.PHASECHK.TRANS64 P2, [R0+URZ+0x16830], R3 ;  /* 0x016830030000a5a7 */ /* 0x000ee4000804007f */
[----:B---3--:R-:W-:Y:S05]  /*1c180*/  @!P2 BRA `(.L_x_14509) ;  /* 0xfffffffc00f0a947 */ /* 0x008fea000383ffff */
[----:B------:R-:W-:Y:S05]  /*1c190*/  BRA `(.L_x_14508) ;  /* 0xfffffecc00947947 */ /* 0x000fea000383ffff */
.L_x_14515:
[----:B-1----:R1:W2:Y:S02]  /*1c1a0*/  SYNCS.PHASECHK.TRANS64.TRYWAIT P4, [R9+URZ+0x16830], R10 ;  /* 0x0168300a090075a7 */ /* 0x0022a4000808017f */
[----:B--2---:R-:W-:Y:S05]  /*1c1b0*/  @!P4 NANOSLEEP.SYNCS 0x989680 ;  /* 0x009896800000c95d */ /* 0x004fea0003900000 */
[----:B------:R-:W2:Y:S02]  /*1c1c0*/  @!P4 SYNCS.PHASECHK.TRANS64 P4, [R9+URZ+0x16830], R10 ;  /* 0x0168300a0900c5a7 */ /* 0x000ea4000808007f */
[----:B--2---:R-:W-:Y:S05]  /*1c1d0*/  @!P4 BRA `(.L_x_14515) ;  /* 0xfffffffc00f0c947 */ /* 0x004fea000383ffff */
[----:B------:R-:W-:Y:S05]  /*1c1e0*/  BRA `(.L_x_14514) ;  /* 0xfffffef8004c7947 */ /* 0x000fea000383ffff */
.L_x_14519:
[----:B-1----:R1:W2:Y:S02]  /*1c1f0*/  SYNCS.PHASECHK.TRANS64.TRYWAIT P3, [R9+URZ+0x16850], R8 ;  /* 0x01685008090075a7 */ /* 0x0022a4000806017f */
[----:B--2---:R-:W-:Y:S05]  /*1c200*/  @!P3 NANOSLEEP.SYNCS 0x989680 ;  /* 0x009896800000b95d */ /* 0x004fea0003900000 */
[----:B------:R-:W2:Y:S02]  /*1c210*/  @!P3 SYNCS.PHASECHK.TRANS64 P3, [R9+URZ+0x16850], R8 ;  /* 0x016850080900b5a7 */ /* 0x000ea4000806007f */
[----:B--2---:R-:W-:Y:S05]  /*1c220*/  @!P3 BRA `(.L_x_14519) ;  /* 0xfffffffc00f0b947 */ /* 0x004fea000383ffff */
[----:B------:R-:W-:Y:S05]  /*1c230*/  BRA `(.L_x_14516) ;  /* 0xfffffefc000c7947 */ /* 0x000fea000383ffff */
.L_x_14526:
[----:B-1----:R1:W2:Y:S02]  /*1c240*/  SYNCS.PHASECHK.TRANS64.TRYWAIT P3, [R9+URZ+0x16830], R10 ;  /* 0x0168300a090075a7 */ /* 0x0022a4000806017f */
[----:B--2---:R-:W-:Y:S05]  /*1c250*/  @!P3 NANOSLEEP.SYNCS 0x989680 ;  /* 0x009896800000b95d */ /* 0x004fea0003900000 */
[----:B------:R-:W2:Y:S02]  /*1c260*/  @!P3 SYNCS.PHASECHK.TRANS64 P3, [R9+URZ+0x16830], R10 ;  /* 0x0168300a0900b5a7 */ /* 0x000ea4000806007f */
[----:B--2---:R-:W-:Y:S05]  /*1c270*/  @!P3 BRA `(.L_x_14526) ;  /* 0xfffffffc00f0b947 */ /* 0x004fea000383ffff */
[----:B------:R-:W-:Y:S05]  /*1c280*/  BRA `(.L_x_14525) ;  /* 0xffffff2800987947 */ /* 0x000fea000383ffff */
.L_x_14530:
[----:B-1----:R1:W2:Y:S02]  /*1c290*/  SYNCS.PHASECHK.TRANS64.TRYWAIT P2, [R9+URZ+0x16850], R8 ;  /* 0x01685008090075a7 */ /* 0x0022a4000804017f */
[----:B--2---:R-:W-:Y:S05]  /*1c2a0*/  @!P2 NANOSLEEP.SYNCS 0x989680 ;  /* 0x009896800000a95d */ /* 0x004fea0003900000 */
[----:B------:R-:W2:Y:S02]  /*1c2b0*/  @!P2 SYNCS.PHASECHK.TRANS64 P2, [R9+URZ+0x16850], R8 ;  /* 0x016850080900a5a7 */ /* 0x000ea4000804007f */
[----:B--2---:R-:W-:Y:S05]  /*1c2c0*/  @!P2 BRA `(.L_x_14530) ;  /* 0xfffffffc00f0a947 */ /* 0x004fea000383ffff */
[----:B------:R-:W-:Y:S05]  /*1c2d0*/  BRA `(.L_x_14527) ;  /* 0xffffff2c00587947 */ /* 0x000fea000383ffff */
.L_x_14535:
[----:B-1----:R1:W2:Y:S02]  /*1c2e0*/  SYNCS.PHASECHK.TRANS64.TRYWAIT P0, [R13+URZ+0x16850], R4 ;  /* 0x016850040d0075a7 */ /* 0x0022a4000800017f */
[----:B--2---:R-:W-:Y:S05]  /*1c2f0*/  @!P0 NANOSLEEP.SYNCS 0x989680 ;  /* 0x009896800000895d */ /* 0x004fea0003900000 */
[----:B------:R-:W2:Y:S02]  /*1c300*/  @!P0 SYNCS.PHASECHK.TRANS64 P0, [R13+URZ+0x16850], R4 ;  /* 0x016850040d0085a7 */ /* 0x000ea4000800007f */
[----:B--2---:R-:W-:Y:S05]  /*1c310*/  @!P0 BRA `(.L_x_14535) ;  /* 0xfffffffc00f08947 */ /* 0x004fea000383ffff */
[----:B------:R-:W-:Y:S05]  /*1c320*/  BRA `(.L_x_14534) ;  /* 0xffffff50001c7947 */ /* 0x000fea000383ffff */
.L_x_14540:
[----:B------:R-:W-:Y:S01]  /*1c330*/  IMAD.MOV.U32 R13, RZ, RZ, R41 ;  /* 0x000000ffff0d7224 */ /* 0x000fe200078e0029 */
[----:B------:R-:W-:Y:S01]  /*1c340*/  MOV R11, 0x181f ;  /* 0x0000181f000b7802 */ /* 0x000fe20000000f00 */
[----:B------:R-:W-:Y:S01]  /*1c350*/  IMAD.MOV.U32 R12, RZ, RZ, RZ ;  /* 0x000000ffff0c7224 */ /* 0x000fe200078e00ff */
[----:B------:R-:W-:Y:S01]  /*1c360*/  IADD3 R42, R45, R51, RZ ;  /* 0x000000332d2a7210 */ /* 0x000fe20007ffe0ff */
[----:B------:R-:W-:-:S03]  /*1c370*/  IMAD.MOV.U32 R15, RZ, RZ, -0x1 ;  /* 0xffffffffff0f7424 */ /* 0x000fc600078e00ff */
[----:B------:R-:W-:-:S07]  /*1c380*/  IADD3 R20, R42, 0x30, RZ ;  /* 0x000000302a147810 */ /* 0x000fce0007ffe0ff */
[----:B-----5:R-:W-:Y:S05]  /*1c390*/  WARPSYNC.COLLECTIVE R15, `(.L_x_14728) ;  /* 0x000000000f087348 */ /* 0x020fea0003c00000 */
[----:B------:R0:W1:Y:S02]  /*1c3a0*/  SHFL.IDX P6, R14, R13, R12, R11 ;  /* 0x0000000c0d0e7389 */ /* 0x00006400000c000b */
[----:B01---5:R-:W-:Y:S01]  /*1c3b0*/  ENDCOLLECTIVE ;  /* 0x000000000000791b */ /* 0x023fe20003800000 */
.L_x_14728:
[----:B------:R-:W-:Y:S02]  /*1c3c0*/  IMAD.MOV.U32 R13, RZ, RZ, R40 ;  /* 0x000000ffff0d7224 */ /* 0x000fe400078e0028 */
[----:B------:R-:W-:-:S07]  /*1c3d0*/  IMAD.MOV.U32 R0, RZ, RZ, R14 ;  /* 0x000000ffff007224 */ /* 0x000fce00078e000e */
[----:B------:R-:W-:Y:S05]  /*1c3e0*/  WARPSYNC.COLLECTIVE R15, `(.L_x_14729) ;  /* 0x000000000f087348 */ /* 0x000fea0003c00000 */
[----:B------:R0:W1:Y:S02]  /*1c3f0*/  SHFL.IDX P6, R14, R13, R12, R11 ;  /* 0x0000000c0d0e7389 */ /* 0x00006400000c000b */
[----:B01----:R-:W-:Y:S01]  /*1c400*/  ENDCOLLECTIVE ;  /* 0x000000000000791b */ /* 0x003fe20003800000 */
.L_x_14729:
        /* <DEDUP_REMOVED lines=12> */
.L_x_14730:
[----:B------:R-:W-:-:S04]  /*1c4d0*/  @!P3 LEA R28, P5, R44, R3, 0x1 ;  /* 0x000000032c1cb211 */ /* 0x000fc800078a08ff */
[----:B------:R-:W-:Y:S01]  /*1c4e0*/  @!P3 LEA.HI.X R3, R44, R0, R43, 0x1, P5 ;  /* 0x000000002c03b211 */ /* 0x000fe200028f0c2b */
[----:B------:R-:W-:Y:S02]  /*1c4f0*/  IMAD.MOV.U32 R13, RZ, RZ, R40 ;  /* 0x000000ffff0d7224 */ /* 0x000fe400078e0028 */
[----:B------:R-:W-:-:S07]  /*1c500*/  IMAD.MOV.U32 R8, RZ, RZ, R14 ;  /* 0x000000ffff087224 */ /* 0x000fce00078e000e */
[----:B------:R-:W-:Y:S05]  /*1c510*/  WARPSYNC.COLLECTIVE R15, `(.L_x_14731) ;  /* 0x000000000f087348 */ /* 0x000fea0003c00000 */
[----:B------:R0:W1:Y:S02]  /*1c520*/  SHFL.IDX P6, R14, R13, R12, R11 ;  /* 0x0000000c0d0e7389 */ /* 0x00006400000c000b */
[----:B01----:R-:W-:Y:S01]  /*1c530*/  ENDCOLLECTIVE ;  /* 0x000000000000791b */ /* 0x003fe20003800000 */
.L_x_14731:
[----:B------:R-:W-:Y:S02]  /*1c540*/  IMAD.MOV.U32 R13, RZ, RZ, R41 ;  /* 0x000000ffff0d7224 */ /* 0x000fe400078e0029 */
[----:B------:R-:W-:Y:S02]  /*1c550*/  IMAD.MOV.U32 R12, RZ, RZ, 0x2 ;  /* 0x00000002ff0c7424 */ /* 0x000fe400078e00ff */
[----:B------:R-:W-:-:S07]  /*1c560*/  IMAD.MOV.U32 R9, RZ, RZ, R14 ;  /* 0x000000ffff097224 */ /* 0x000fce00078e000e */
[----:B------:R-:W-:Y:S05]  /*1c570*/  WARPSYNC.COLLECTIVE R15, `(.L_x_14732) ;  /* 0x000000000f087348 */ /* 0x000fea0003c00000 */
[----:B------:R0:W1:Y:S02]  /*1c580*/  SHFL.IDX P6, R14, R13, R12, R11 ;  /* 0x0000000c0d0e7389 */ /* 0x00006400000c000b */
[----:B01----:R-:W-:Y:S01]  /*1c590*/  ENDCOLLECTIVE ;  /* 0x000000000000791b */ /* 0x003fe20003800000 */
.L_x_14732:
        /* <DEDUP_REMOVED lines=11> */
.L_x_14733:
[----:B------:R-:W-:Y:S01]  /*1c650*/  IMAD.MOV.U32 R13, RZ, RZ, R41 ;  /* 0x000000ffff0d7224 */ /* 0x000fe200078e0029 */
[----:B------:R-:W-:Y:S02]  /*1c660*/  MOV R12, 0x3 ;  /* 0x00000003000c7802 */ /* 0x000fe40000000f00 */
[----:B------:R-:W-:-:S13]  /*1c670*/  @!P2 LEA R45, P5, R44, R14, 0x1 ;  /* 0x0000000e2c2da211 */ /* 0x000fda00078a08ff */
[----:B------:R-:W-:Y:S05]  /*1c680*/  WARPSYNC.COLLECTIVE R15, `(.L_x_14734) ;  /* 0x000000000f087348 */ /* 0x000fea0003c00000 */
[----:B------:R0:W1:Y:S02]  /*1c690*/  SHFL.IDX P6, R14, R13, R12, R11 ;  /* 0x0000000c0d0e7389 */ /* 0x00006400000c000b */
[----:B01----:R-:W-:Y:S01]  /*1c6a0*/  ENDCOLLECTIVE ;  /* 0x000000000000791b */ /* 0x003fe20003800000 */
.L_x_14734:
        /* <DEDUP_REMOVED lines=9> */
.L_x_14735:
[----:B------:R-:W-:Y:S05]  /*1c740*/  BRA `(.L_x_14736) ;  /* 0xffffff6400507947 */ /* 0x000fea000383ffff */
.L_x_14542:
[----:B------:R-:W-:Y:S01]  /*1c750*/  MOV R13, R4 ;  /* 0x00000004000d7202 */ /* 0x000fe20000000f00 */
[----:B------:R-:W-:Y:S02]  /*1c760*/  IMAD.MOV.U32 R12, RZ, RZ, RZ ;  /* 0x000000ffff0c7224 */ /* 0x000fe400078e00ff */
[----:B------:R-:W-:Y:S02]  /*1c770*/  IMAD.MOV.U32 R11, RZ, RZ, 0x1c1f ;  /* 0x00001c1fff0b7424 */ /* 0x000fe400078e00ff */
[----:B------:R-:W-:-:S07]  /*1c780*/  IMAD.MOV.U32 R15, RZ, RZ, -0x1 ;  /* 0xffffffffff0f7424 */ /* 0x000fce00078e00ff */
[----:B------:R-:W-:Y:S05]  /*1c790*/  WARPSYNC.COLLECTIVE R15, `(.L_x_14737) ;  /* 0x000000000f087348 */ /* 0x000fea0003c00000 */
[----:B------:R0:W1:Y:S02]  /*1c7a0*/  SHFL.IDX P6, R14, R13, R12, R11 ;  /* 0x0000000c0d0e7389 */ /* 0x00006400000c000b */
[----:B01----:R-:W-:Y:S01]  /*1c7b0*/  ENDCOLLECTIVE ;  /* 0x000000000000791b */ /* 0x003fe20003800000 */
.L_x_14737:
[----:B------:R-:W-:Y:S01]  /*1c7c0*/  MOV R13, R0 ;  /* 0x00000000000d7202 */ /* 0x000fe20000000f00 */
[----:B------:R-:W-:-:S07]  /*1c7d0*/  IMAD.MOV.U32 R3, RZ, RZ, R14 ;  /* 0x000000ffff037224 */ /* 0x000fce00078e000e */
[----:B------:R-:W-:Y:S05]  /*1c7e0*/  WARPSYNC.COLLECTIVE R15, `(.L_x_14738) ;  /* 0x000000000f087348 */ /* 0x000fea0003c00000 */
[----:B------:R0:W1:Y:S02]  /*1c7f0*/  SHFL.IDX P6, R14, R13, R12, R11 ;  /* 0x0000000c0d0e7389 */ /* 0x00006400000c000b */
[----:B01----:R-:W-:Y:S01]  /*1c800*/  ENDCOLLECTIVE ;  /* 0x000000000000791b */ /* 0x003fe20003800000 */
.L_x_14738:
[----:B------:R-:W-:Y:S05]  /*1c810*/  BRA `(.L_x_14739) ;  /* 0xffffff68002c7947 */ /* 0x000fea000383ffff */
.L_x_14545:
        /* <DEDUP_REMOVED lines=8> */
.L_x_14741:
[----:B------:R-:W-:Y:S05]  /*1c8a0*/  BSYNC B1 ;  /* 0x0000000000017941 */ /* 0x000fea0003800000 */
.L_x_14740:
        /* <DEDUP_REMOVED lines=8> */
.L_x_14742:
[----:B------:R-:W-:Y:S05]  /*1c930*/  BRA `(.L_x_14743) ;  /* 0xffffff6800887947 */ /* 0x000fea000383ffff */
.L_x_14549:
[----:B------:R-:W-:Y:S01]  /*1c940*/  MOV R13, R20 ;  /* 0x00000014000d7202 */ /* 0x000fe20000000f00 */
        /* <DEDUP_REMOVED lines=8> */
.L_x_14744:
[C---:B------:R-:W-:Y:S01]  /*1c9d0*/  VIADD R8, R24.reuse, 0x30 ;  /* 0x0000003018087836 */ /* 0x040fe20000000000 */
[----:B------:R-:W-:-:S04]  /*1c9e0*/  ISETP.GE.OR P3, PT, R24, R21, P0 ;  /* 0x000000151800720c */ /* 0x000fc80000766670 */
[----:B------:R-:W-:Y:S01]  /*1c9f0*/  ISETP.GE.OR P4, PT, R8, R21, P0 ;  /* 0x000000150800720c */ /* 0x000fe20000786670 */
[----:B------:R-:W-:Y:S01]  /*1ca00*/  VIADD R8, R24, 0x60 ;  /* 0x0000006018087836 */ /* 0x000fe20000000000 */
[----:B------:R-:W-:-:S04]  /*1ca10*/  MOV R13, R7 ;  /* 0x00000007000d7202 */ /* 0x000fc80000000f00 */
[----:B------:R-:W-:Y:S01]  /*1ca20*/  ISETP.GE.OR P2, PT, R8, R21, P0 ;  /* 0x000000150800720c */ /* 0x000fe20000746670 */
[----:B------:R-:W-:-:S12]  /*1ca30*/  IMAD.MOV.U32 R0, RZ, RZ, R14 ;  /* 0x000000ffff007224 */ /* 0x000fd800078e000e */
[----:B------:R-:W-:Y:S05]  /*1ca40*/  WARPSYNC.COLLECTIVE R15, `(.L_x_14745) ;  /* 0x000000000f087348 */ /* 0x000fea0003c00000 */
[----:B------:R0:W1:Y:S02]  /*1ca50*/  SHFL.IDX P6, R14, R13, R12, R11 ;  /* 0x0000000c0d0e7389 */ /* 0x00006400000c000b */
[----:B01----:R-:W-:Y:S01]  /*1ca60*/  ENDCOLLECTIVE ;  /* 0x000000000000791b */ /* 0x003fe20003800000 */
.L_x_14745:
[----:B------:R-:W-:Y:S02]  /*1ca70*/  IMAD.MOV.U32 R13, RZ, RZ, R20 ;  /* 0x000000ffff0d7224 */ /* 0x000fe400078e0014 */
[----:B------:R-:W-:Y:S02]  /*1ca80*/  IMAD.MOV.U32 R12, RZ, RZ, 0x1 ;  /* 0x00000001ff0c7424 */ /* 0x000fe400078e00ff */
[----:B------:R-:W-:-:S07]  /*1ca90*/  IMAD.MOV.U32 R3, RZ, RZ, R14 ;  /* 0x000000ffff037224 */ /* 0x000fce00078e000e */
[----:B------:R-:W-:Y:S05]  /*1caa0*/  WARPSYNC.COLLECTIVE R15, `(.L_x_14746) ;  /* 0x000000000f087348 */ /* 0x000fea0003c00000 */
[----:B------:R0:W1:Y:S02]  /*1cab0*/  SHFL.IDX P6, R14, R13, R12, R11 ;  /* 0x0000000c0d0e7389 */ /* 0x00006400000c000b */
[----:B01----:R-:W-:Y:S01]  /*1cac0*/  ENDCOLLECTIVE ;  /* 0x000000000000791b */ /* 0x003fe20003800000 */
.L_x_14746:
[----:B------:R-:W-:-:S04]  /*1cad0*/  @!P3 LEA R10, P5, R44, R3, 0x1 ;  /* 0x000000032c0ab211 */ /* 0x000fc800078a08ff */
[----:B------:R-:W-:Y:S02]  /*1cae0*/  @!P3 LEA.HI.X R3, R44, R0, R43, 0x1, P5 ;  /* 0x000000002c03b211 */ /* 0x000fe400028f0c2b */
[----:B------:R-:W-:Y:S01]  /*1caf0*/  MOV R13, R7 ;  /* 0x00000007000d7202 */ /* 0x000fe20000000f00 */
[----:B------:R-:W-:-:S07]  /*1cb00*/  IMAD.MOV.U32 R4, RZ, RZ, R14 ;  /* 0x000000ffff047224 */ /* 0x000fce00078e000e */
[----:B------:R-:W-:Y:S05]  /*1cb10*/  WARPSYNC.COLLECTIVE R15, `(.L_x_14747) ;  /* 0x000000000f087348 */ /* 0x000fea0003c00000 */
[----:B------:R0:W1:Y:S02]  /*1cb20*/  SHFL.IDX P6, R14, R13, R12, R11 ;  /* 0x0000000c0d0e7389 */ /* 0x00006400000c000b */
[----:B01----:R-:W-:Y:S01]  /*1cb30*/  ENDCOLLECTIVE ;  /* 0x000000000000791b */ /* 0x003fe20003800000 */
.L_x_14747:
[----:B------:R-:W-:Y:S02]  /*1cb40*/  IMAD.MOV.U32 R13, RZ, RZ, R20 ;  /* 0x000000ffff0d7224 */ /* 0x000fe400078e0014 */
[----:B------:R-:W-:Y:S02]  /*1cb50*/  IMAD.MOV.U32 R12, RZ, RZ, 0x2 ;  /* 0x00000002ff0c7424 */ /* 0x000fe400078e00ff */
[----:B------:R-:W-:-:S07]  /*1cb60*/  IMAD.MOV.U32 R5, RZ, RZ, R14 ;  /* 0x000000ffff057224 */ /* 0x000fce00078e000e */
[----:B------:R-:W-:Y:S05]  /*1cb70*/  WARPSYNC.COLLECTIVE R15, `(.L_x_14748) ;  /* 0x000000000f087348 */ /* 0x000fea0003c00000 */
[----:B------:R0:W1:Y:S02]  /*1cb80*/  SHFL.IDX P6, R14, R13, R12, R11 ;  /* 0x0000000c0d0e7389 */ /* 0x00006400000c000b */
[----:B01----:R-:W-:Y:S01]  /*1cb90*/  ENDCOLLECTIVE ;  /* 0x000000000000791b */ /* 0x003fe20003800000 */
.L_x_14748:
[----:B------:R-:W-:-:S04]  /*1cba0*/  @!P4 LEA R8, P1, R44, R5, 0x1 ;  /* 0x000000052c08c211 */ /* 0x000fc800078208ff */
[----:B------:R-:W-:Y:S01]  /*1cbb0*/  @!P4 LEA.HI.X R9, R44, R4, R43, 0x1, P1 ;  /* 0x000000042c09c211 */ /* 0x000fe200008f0c2b */
[----:B------:R-:W-:Y:S01]  /*1cbc0*/  IMAD.MOV.U32 R13, RZ, RZ, R7 ;  /* 0x000000ffff0d7224 */ /* 0x000fe200078e0007 */
[----:B------:R-:W-:-:S07]  /*1cbd0*/  MOV R6, R14 ;  /* 0x0000000e00067202 */ /* 0x000fce0000000f00 */
[----:B------:R-:W-:Y:S05]  /*1cbe0*/  WARPSYNC.COLLECTIVE R15, `(.L_x_14749) ;  /* 0x000000000f087348 */ /* 0x000fea0003c00000 */
[----:B------:R0:W1:Y:S02]  /*1cbf0*/  SHFL.IDX P6, R14, R13, R12, R11 ;  /* 0x0000000c0d0e7389 */ /* 0x00006400000c000b */
[----:B01----:R-:W-:Y:S01]  /*1cc00*/  ENDCOLLECTIVE ;  /* 0x000000000000791b */ /* 0x003fe20003800000 */
.L_x_14749:
[----:B------:R-:W-:Y:S01]  /*1cc10*/  @!P3 IMAD.MOV.U32 R11, RZ, RZ, R3 ;  /* 0x000000ffff0bb224 */ /* 0x000fe200078e0003 */
[----:B------:R-:W-:Y:S01]  /*1cc20*/  MOV R13, R20 ;  /* 0x00000014000d7202 */ /* 0x000fe20000000f00 */
[----:B------:R-:W-:-:S03]  /*1cc30*/  IMAD.MOV.U32 R12, RZ, RZ, 0x3 ;  /* 0x00000003ff0c7424 */ /* 0x000fc600078e00ff */
[----:B------:R0:W-:Y:S04]  /*1cc40*/  @!P3 ST.E.128 desc[UR40][R10.64], RZ ;  /* 0x000000ff0a00b985 */ /* 0x0001e8000c101d28 */
[----:B------:R1:W-:Y:S01]  /*1cc50*/  @!P4 ST.E.128 desc[UR40][R8.64], RZ ;  /* 0x000000ff0800c985 */ /* 0x0003e2000c101d28 */
[----:B------:R-:W-:-:S04]  /*1cc60*/  @!P2 LEA R25, P5, R44, R14, 0x1 ;  /* 0x0000000e2c19a211 */ /* 0x000fc800078a08ff */
[----:B------:R-:W-:Y:S01]  /*1cc70*/  @!P2 LEA.HI.X R5, R44, R6, R43, 0x1, P5 ;  /* 0x000000062c05a211 */ /* 0x000fe200028f0c2b */
[----:B0-----:R-:W-:Y:S01]  /*1cc80*/  IMAD.MOV.U32 R11, RZ, RZ, 0x181f ;  /* 0x0000181fff0b7424 */ /* 0x001fe200078e00ff */
[----:B------:R-:W-:-:S07]  /*1cc90*/  @!P2 MOV R4, R25 ;  /* 0x000000190004a202 */ /* 0x000fce0000000f00 */
[----:B-1----:R-:W-:Y:S05]  /*1cca0*/  WARPSYNC.COLLECTIVE R15, `(.L_x_14750) ;  /* 0x000000000f087348 */ /* 0x002fea0003c00000 */
[----:B------:R0:W2:Y:S02]  /*1ccb0*/  SHFL.IDX P6, R14, R13, R12, R11 ;  /* 0x0000000c0d0e7389 */ /* 0x0000a400000c000b */
[----:B012---:R-:W-:Y:S01]  /*1ccc0*/  ENDCOLLECTIVE ;  /* 0x000000000000791b */ /* 0x007fe20003800000 */
.L_x_14750:
[----:B------:R0:W-:Y:S01]  /*1ccd0*/  @!P2 ST.E.128 desc[UR40][R4.64], RZ ;  /* 0x000000ff0400a985 */ /* 0x0001e2000c101d28 */
[----:B------:R-:W-:Y:S02]  /*1cce0*/  IMAD.MOV.U32 R13, RZ, RZ, R7 ;  /* 0x000000ffff0d7224 */ /* 0x000fe400078e0007 */
[----:B------:R-:W-:-:S07]  /*1ccf0*/  IMAD.MOV.U32 R0, RZ, RZ, R14 ;  /* 0x000000ffff007224 */ /* 0x000fce00078e000e */
[----:B0-----:R-:W-:Y:S05]  /*1cd00*/  WARPSYNC.COLLECTIVE R15, `(.L_x_14751) ;  /* 0x000000000f087348 */ /* 0x001fea0003c00000 */
[----:B------:R1:W2:Y:S02]  /*1cd10*/  SHFL.IDX P6, R14, R13, R12, R11 ;  /* 0x0000000c0d0e7389 */ /* 0x0002a400000c000b */
[----:B012---:R-:W-:Y:S01]  /*1cd20*/  ENDCOLLECTIVE ;  /* 0x000000000000791b */ /* 0x007fe20003800000 */
.L_x_14751:
[----:B------:R-:W-:Y:S05]  /*1cd30*/  BRA `(.L_x_14752) ;  /* 0xffffff7000907947 */ /* 0x000fea000383ffff */
.L_x_14568:
        /* <DEDUP_REMOVED lines=11> */
.L_x_14754:
[----:B------:R-:W-:Y:S05]  /*1cdf0*/  BSYNC B1 ;  /* 0x0000000000017941 */ /* 0x000fea0003800000 */
.L_x_14753:
[----:B------:R-:W-:Y:S05]  /*1ce00*/  BRA `(.L_x_14755) ;  /* 0xffffff8c006c7947 */ /* 0x000fea000383ffff */
.L_x_14570:
[----:B------:R-:W-:Y:S01]  /*1ce10*/  BSSY B1, `(.L_x_14756) ;  /* 0x0000006000017945 */ /* 0x000fe20003800000 */
[----:B------:R-:W-:-:S07]  /*1ce20*/  MOV R15, 0xffffffff ;  /* 0xffffffff000f7802 */ /* 0x000fce0000000f00 */
[----:B01----:R-:W-:Y:S05]  /*1ce30*/  WARPSYNC.COLLECTIVE R15, `(.L_x_14757) ;  /* 0x000000000f0c7348 */ /* 0x003fea0003c00000 */
[----:B------:R-:W-:Y:S02]  /*1ce40*/  ELECT P6, UR62, PT ;  /* 0x00000000003e782f */ /* 0x000fe400038c0000 */
[----:B------:R-:W-:Y:S01]  /*1ce50*/  MOV R14, UR62 ;  /* 0x0000003e000e7c02 */ /* 0x000fe20008000f00 */
[----:B01----:R-:W-:Y:S10]  /*1ce60*/  ENDCOLLECTIVE ;  /* 0x000000000000791b */ /* 0x003ff40003800000 */
.L_x_14757:
[----:B------:R-:W-:Y:S05]  /*1ce70*/  BSYNC B1 ;  /* 0x0000000000017941 */ /* 0x000fea0003800000 */
.L_x_14756:
[----:B------:R-:W-:Y:S05]  /*1ce80*/  BRA `(.L_x_14569) ;  /* 0xffffff8c00647947 */ /* 0x000fea000383ffff */
.L_x_14572:
[----:B0-----:R0:W2:Y:S02]  /*1ce90*/  SYNCS.PHASECHK.TRANS64.TRYWAIT P0, [R16+URZ+0x16820], R6 ;  /* 0x01682006100075a7 */ /* 0x0010a4000800017f */
[----:B--2---:R-:W-:Y:S05]  /*1cea0*/  @!P0 NANOSLEEP.SYNCS 0x989680 ;  /* 0x009896800000895d */ /* 0x004fea0003900000 */
[----:B------:R-:W2:Y:S02]  /*1ceb0*/  @!P0 SYNCS.PHASECHK.TRANS64 P0, [R16+URZ+0x16820], R6 ;  /* 0x01682006100085a7 */ /* 0x000ea4000800007f */
[----:B--2---:R-:W-:Y:S05]  /*1cec0*/  @!P0 BRA `(.L_x_14572) ;  /* 0xfffffffc00f08947 */ /* 0x004fea000383ffff */
[----:B------:R-:W-:Y:S05]  /*1ced0*/  BRA `(.L_x_14758) ;  /* 0xffffff8c00747947 */ /* 0x000fea000383ffff */
.L_x_14576:
[----:B0-----:R0:W2:Y:S02]  /*1cee0*/  SYNCS.PHASECHK.TRANS64.TRYWAIT P0, [R6+URZ+0x168a0], R7 ;  /* 0x0168a007060075a7 */ /* 0x0010a4000800017f */
[----:B--2---:R-:W-:Y:S05]  /*1cef0*/  @!P0 NANOSLEEP.SYNCS 0x989680 ;  /* 0x009896800000895d */ /* 0x004fea0003900000 */
[----:B------:R-:W2:Y:S02]  /*1cf00*/  @!P0 SYNCS.PHASECHK.TRANS64 P0, [R6+URZ+0x168a0], R7 ;  /* 0x0168a007060085a7 */ /* 0x000ea4000800007f */
[----:B--2---:R-:W-:Y:S05]  /*1cf10*/  @!P0 BRA `(.L_x_14576) ;  /* 0xfffffffc00f08947 */ /* 0x004fea000383ffff */
[----:B------:R-:W-:Y:S05]  /*1cf20*/  BRA `(.L_x_14759) ;  /* 0xffffff8c00907947 */ /* 0x000fea000383ffff */
.L_x_14581:
[----:B-1----:R1:W2:Y:S02]  /*1cf30*/  SYNCS.PHASECHK.TRANS64.TRYWAIT P0, [R6+URZ+0x168c0], R7 ;  /* 0x0168c007060075a7 */ /* 0x0022a4000800017f */
[----:B--2---:R-:W-:Y:S05]  /*1cf40*/  @!P0 NANOSLEEP.SYNCS 0x989680 ;  /* 0x009896800000895d */ /* 0x004fea0003900000 */
[----:B------:R-:W2:Y:S02]  /*1cf50*/  @!P0 SYNCS.PHASECHK.TRANS64 P0, [R6+URZ+0x168c0], R7 ;  /* 0x0168c007060085a7 */ /* 0x000ea4000800007f */
[----:B--2---:R-:W-:Y:S05]  /*1cf60*/  @!P0 BRA `(.L_x_14581) ;  /* 0xfffffffc00f08947 */ /* 0x004fea000383ffff */
[----:B------:R-:W-:Y:S05]  /*1cf70*/  BRA `(.L_x_14760) ;  /* 0xffffff9000107947 */ /* 0x000fea000383ffff */
.L_x_14588:
[----:B--2---:R2:W3:Y:S02]  /*1cf80*/  SYNCS.PHASECHK.TRANS64.TRYWAIT P1, [R6+URZ+0x168a0], R7 ;  /* 0x0168a007060075a7 */ /* 0x0044e4000802017f */
[----:B---3--:R-:W-:Y:S05]  /*1cf90*/  @!P1 NANOSLEEP.SYNCS 0x989680 ;  /* 0x009896800000995d */ /* 0x008fea0003900000 */
[----:B------:R-:W3:Y:S02]  /*1cfa0*/  @!P1 SYNCS.PHASECHK.TRANS64 P1, [R6+URZ+0x168a0], R7 ;  /* 0x0168a007060095a7 */ /* 0x000ee4000802007f */
[----:B---3--:R-:W-:Y:S05]  /*1cfb0*/  @!P1 BRA `(.L_x_14588) ;  /* 0xfffffffc00f09947 */ /* 0x008fea000383ffff */
[----:B------:R-:W-:Y:S05]  /*1cfc0*/  BRA `(.L_x_14761) ;  /* 0xffffff9000dc7947 */ /* 0x000fea000383ffff */
.L_x_14593:
[----:B0-----:R0:W1:Y:S02]  /*1cfd0*/  SYNCS.PHASECHK.TRANS64.TRYWAIT P1, [R6+URZ+0x168c0], R7 ;  /* 0x0168c007060075a7 */ /* 0x001064000802017f */
[----:B-1----:R-:W-:Y:S05]  /*1cfe0*/  @!P1 NANOSLEEP.SYNCS 0x989680 ;  /* 0x009896800000995d */ /* 0x002fea0003900000 */
[----:B------:R-:W1:Y:S02]  /*1cff0*/  @!P1 SYNCS.PHASECHK.TRANS64 P1, [R6+URZ+0x168c0], R7 ;  /* 0x0168c007060095a7 */ /* 0x000e64000802007f */
[----:B-1----:R-:W-:Y:S05]  /*1d000*/  @!P1 BRA `(.L_x_14593) ;  /* 0xfffffffc00f09947 */ /* 0x002fea000383ffff */
[----:B------:R-:W-:Y:S05]  /*1d010*/  BRA `(.L_x_14762) ;  /* 0xffffff9400547947 */ /* 0x000fea000383ffff */
.L_x_14608:
        /* <DEDUP_REMOVED lines=11> */
.L_x_14764:
[----:B------:R-:W-:Y:S05]  /*1d0d0*/  BSYNC B0 ;  /* 0x0000000000007941 */ /* 0x000fea0003800000 */
.L_x_14763:
[----:B------:R-:W-:Y:S05]  /*1d0e0*/  BRA `(.L_x_14765) ;  /* 0xffffffa000347947 */ /* 0x000fea000383ffff */
.L_x_14610:
[----:B------:R-:W-:Y:S01]  /*1d0f0*/  BSSY B0, `(.L_x_14766) ;  /* 0x0000006000007945 */ /* 0x000fe20003800000 */
[----:B------:R-:W-:-:S07]  /*1d100*/  MOV R15, 0xffffffff ;  /* 0xffffffff000f7802 */ /* 0x000fce0000000f00 */
[----:B0123--:R-:W-:Y:S05]  /*1d110*/  WARPSYNC.COLLECTIVE R15, `(.L_x_14767) ;  /* 0x000000000f0c7348 */ /* 0x00ffea0003c00000 */
[----:B------:R-:W-:Y:S02]  /*1d120*/  ELECT P6, UR62, PT ;  /* 0x00000000003e782f */ /* 0x000fe400038c0000 */
[----:B------:R-:W-:Y:S01]  /*1d130*/  MOV R14, UR62 ;  /* 0x0000003e000e7c02 */ /* 0x000fe20008000f00 */
[----:B0123--:R-:W-:Y:S10]  /*1d140*/  ENDCOLLECTIVE ;  /* 0x000000000000791b */ /* 0x00fff40003800000 */
.L_x_14767:
[----:B------:R-:W-:Y:S05]  /*1d150*/  BSYNC B0 ;  /* 0x0000000000007941 */ /* 0x000fea0003800000 */
.L_x_14766:
[----:B------:R-:W-:Y:S05]  /*1d160*/  BRA `(.L_x_14768) ;  /* 0xffffffa0003c7947 */ /* 0x000fea000383ffff */
.L_x_14612:
[----:B0-----:R0:W4:Y:S02]  /*1d170*/  SYNCS.PHASECHK.TRANS64.TRYWAIT P0, [R0+URZ+0x16840], R2 ;  /* 0x01684002000075a7 */ /* 0x001124000800017f */
[----:B----4-:R-:W-:Y:S05]  /*1d180*/  @!P0 NANOSLEEP.SYNCS 0x989680 ;  /* 0x009896800000895d */ /* 0x010fea0003900000 */
[----:B------:R-:W4:Y:S02]  /*1d190*/  @!P0 SYNCS.PHASECHK.TRANS64 P0, [R0+URZ+0x16840], R2 ;  /* 0x01684002000085a7 */ /* 0x000f24000800007f */
[----:B----4-:R-:W-:Y:S05]  /*1d1a0*/  @!P0 BRA `(.L_x_14612) ;  /* 0xfffffffc00f08947 */ /* 0x010fea000383ffff */
[----:B------:R-:W-:Y:S05]  /*1d1b0*/  BRA `(.L_x_14769) ;  /* 0xffffffa000907947 */ /* 0x000fea000383ffff */
.L_x_14616:
        /* <DEDUP_REMOVED lines=12> */
.L_x_14770:
[----:B------:R-:W-:Y:S01]  /*1d280*/  IMAD.MOV.U32 R13, RZ, RZ, R0 ;  /* 0x000000ffff0d7224 */ /* 0x000fe200078e0000 */
[----:B------:R-:W-:-:S07]  /*1d290*/  MOV R7, R14 ;  /* 0x0000000e00077202 */ /* 0x000fce0000000f00 */
[----:B------:R-:W-:Y:S05]  /*1d2a0*/  WARPSYNC.COLLECTIVE R15, `(.L_x_14771) ;  /* 0x000000000f087348 */ /* 0x000fea0003c00000 */
[----:B------:R0:W1:Y:S02]  /*1d2b0*/  SHFL.IDX P6, R14, R13, R12, R11 ;  /* 0x0000000c0d0e7389 */ /* 0x00006400000c000b */
[----:B01----:R-:W-:Y:S01]  /*1d2c0*/  ENDCOLLECTIVE ;  /* 0x000000000000791b */ /* 0x003fe20003800000 */
.L_x_14771:
[----:B------:R-:W-:Y:S01]  /*1d2d0*/  MOV R13, R4 ;  /* 0x00000004000d7202 */ /* 0x000fe20000000f00 */
[----:B------:R-:W-:Y:S02]  /*1d2e0*/  IMAD.MOV.U32 R12, RZ, RZ, 0x1 ;  /* 0x00000001ff0c7424 */ /* 0x000fe400078e00ff */
[----:B------:R-:W-:-:S07]  /*1d2f0*/  IMAD.MOV.U32 R6, RZ, RZ, R14 ;  /* 0x000000ffff067224 */ /* 0x000fce00078e000e */
[----:B------:R-:W-:Y:S05]  /*1d300*/  WARPSYNC.COLLECTIVE R15, `(.L_x_14772) ;  /* 0x000000000f087348 */ /* 0x000fea0003c00000 */
[----:B------:R0:W1:Y:S02]  /*1d310*/  SHFL.IDX P6, R14, R13, R12, R11 ;  /* 0x0000000c0d0e7389 */ /* 0x00006400000c000b */
[----:B01----:R-:W-:Y:S01]  /*1d320*/  ENDCOLLECTIVE ;  /* 0x000000000000791b */ /* 0x003fe20003800000 */
.L_x_14772:
[----:B------:R-:W-:-:S05]  /*1d330*/  @!P1 LEA R6, P2, R20, R6, 0x1 ;  /* 0x0000000614069211 */ /* 0x000fca00078408ff */
[----:B------:R-:W-:-:S05]  /*1d340*/  @!P1 IMAD.X R7, RZ, RZ, R7, P2 ;  /* 0x000000ffff079224 */ /* 0x000fca00010e0607 */
[----:B------:R-:W-:Y:S01]  /*1d350*/  @!PT LDS RZ, [RZ] ;  /* 0x00000000fffff984 */ /* 0x000fe20000000800 */
[----:B------:R-:W-:Y:S01]  /*1d360*/  @!PT LDS RZ, [RZ] ;  /* 0x00000000fffff984 */ /* 0x000fe20000000800 */
[----:B------:R-:W-:Y:S01]  /*1d370*/  @!PT LDS RZ, [RZ] ;  /* 0x00000000fffff984 */ /* 0x000fe20000000800 */
[----:B------:R0:W-:Y:S01]  /*1d380*/  @!P1 LDGSTS.E.BYPASS.LTC128B.128 [R10+0x8400], desc[UR40][R6.64], !P0 ;  /* 0x08400000060a9fae */ /* 0x0001e2000c101d68 */
[----:B------:R-:W-:Y:S01]  /*1d390*/  IMAD.MOV.U32 R13, RZ, RZ, R0 ;  /* 0x000000ffff0d7224 */ /* 0x000fe200078e0000 */
[----:B------:R-:W-:Y:S01]  /*1d3a0*/  ISETP.GE.AND P1, PT, R8, R3, PT ;  /* 0x000000030800720c */ /* 0x000fe20003f26270 */
[----:B0-----:R-:W-:-:S12]  /*1d3b0*/  IMAD.MOV.U32 R6, RZ, RZ, R14 ;  /* 0x000000ffff067224 */ /* 0x001fd800078e000e */
[----:B------:R-:W-:Y:S05]  /*1d3c0*/  WARPSYNC.COLLECTIVE R15, `(.L_x_14773) ;  /* 0x000000000f087348 */ /* 0x000fea0003c00000 */
[----:B------:R0:W1:Y:S02]  /*1d3d0*/  SHFL.IDX P6, R14, R13, R12, R11 ;  /* 0x0000000c0d0e7389 */ /* 0x00006400000c000b */
[----:B01----:R-:W-:Y:S01]  /*1d3e0*/  ENDCOLLECTIVE ;  /* 0x000000000000791b */ /* 0x003fe20003800000 */
.L_x_14773:
[----:B------:R-:W-:Y:S02]  /*1d3f0*/  IMAD.MOV.U32 R13, RZ, RZ, R4 ;  /* 0x000000ffff0d7224 */ /* 0x000fe400078e0004 */
[----:B------:R-:W-:Y:S02]  /*1d400*/  IMAD.MOV.U32 R12, RZ, RZ, 0x2 ;  /* 0x00000002ff0c7424 */ /* 0x000fe400078e00ff */
[----:B------:R-:W-:-:S07]  /*1d410*/  IMAD.MOV.U32 R7, RZ, RZ, R14 ;  /* 0x000000ffff077224 */ /* 0x000fce00078e000e */
[----:B------:R-:W-:Y:S05]  /*1d420*/  WARPSYNC.COLLECTIVE R15, `(.L_x_14774) ;  /* 0x000000000f087348 */ /* 0x000fea0003c00000 */
[----:B------:R0:W1:Y:S02]  /*1d430*/  SHFL.IDX P6, R14, R13, R12, R11 ;  /* 0x0000000c0d0e7389 */ /* 0x00006400000c000b */
[----:B01----:R-:W-:Y:S01]  /*1d440*/  ENDCOLLECTIVE ;  /* 0x000000000000791b */ /* 0x003fe20003800000 */
.L_x_14774:
[----:B------:R-:W-:-:S04]  /*1d450*/  @!P1 LEA R7, P2, R20, R7, 0x1 ;  /* 0x0000000714079211 */ /* 0x000fc800078408ff */
[----:B------:R-:W-:-:S04]  /*1d460*/  @!P1 IADD3.X R6, RZ, R6, RZ, P2, !PT ;  /* 0x00000006ff069210 */ /* 0x000fc800017fe4ff */
        /* <DEDUP_REMOVED lines=14> */
.L_x_14775:
[----:B------:R-:W-:Y:S01]  /*1d550*/  IMAD.MOV.U32 R13, RZ, RZ, R4 ;  /* 0x000000ffff0d7224 */ /* 0x000fe200078e0004 */
[----:B------:R-:W-:Y:S01]  /*1d560*/  MOV R12, 0x3 ;  /* 0x00000003000c7802 */ /* 0x000fe20000000f00 */
[----:B------:R-:W-:-:S07]  /*1d570*/  IMAD.MOV.U32 R7, RZ, RZ, R14 ;  /* 0x000000ffff077224 */ /* 0x000fce00078e000e */
[----:B------:R-:W-:Y:S05]  /*1d580*/  WARPSYNC.COLLECTIVE R15, `(.L_x_14776) ;  /* 0x000000000f087348 */ /* 0x000fea0003c00000 */
[----:B------:R0:W1:Y:S02]  /*1d590*/  SHFL.IDX P6, R14, R13, R12, R11 ;  /* 0x0000000c0d0e7389 */ /* 0x00006400000c000b */
[----:B01----:R-:W-:Y:S01]  /*1d5a0*/  ENDCOLLECTIVE ;  /* 0x000000000000791b */ /* 0x003fe20003800000 */
.L_x_14776:
        /* <DEDUP_REMOVED lines=16> */
.L_x_14777:
[----:B------:R-:W-:Y:S02]  /*1d6b0*/  IMAD.MOV.U32 R13, RZ, RZ, R4 ;  /* 0x000000ffff0d7224 */ /* 0x000fe400078e0004 */
[----:B------:R-:W-:Y:S02]  /*1d6c0*/  IMAD.MOV.U32 R12, RZ, RZ, 0x4 ;  /* 0x00000004ff0c7424 */ /* 0x000fe400078e00ff */
[----:B------:R-:W-:-:S07]  /*1d6d0*/  IMAD.MOV.U32 R7, RZ, RZ, R14 ;  /* 0x000000ffff077224 */ /* 0x000fce00078e000e */
[----:B------:R-:W-:Y:S05]  /*1d6e0*/  WARPSYNC.COLLECTIVE R15, `(.L_x_14778) ;  /* 0x000000000f087348 */ /* 0x000fea0003c00000 */
[----:B------:R0:W1:Y:S02]  /*1d6f0*/  SHFL.IDX P6, R14, R13, R12, R11 ;  /* 0x0000000c0d0e7389 */ /* 0x00006400000c000b */
[----:B01----:R-:W-:Y:S01]  /*1d700*/  ENDCOLLECTIVE ;  /* 0x000000000000791b */ /* 0x003fe20003800000 */
.L_x_14778:
        /* <DEDUP_REMOVED lines=16> */
.L_x_14779:
[----:B------:R-:W-:Y:S02]  /*1d810*/  IMAD.MOV.U32 R13, RZ, RZ, R4 ;  /* 0x000000ffff0d7224 */ /* 0x000fe400078e0004 */
[----:B------:R-:W-:Y:S01]  /*1d820*/  IMAD.MOV.U32 R12, RZ, RZ, 0x5 ;  /* 0x00000005ff0c7424 */ /* 0x000fe200078e00ff */
[----:B------:R-:W-:-:S07]  /*1d830*/  MOV R7, R14 ;  /* 0x0000000e00077202 */ /* 0x000fce0000000f00 */
[----:B------:R-:W-:Y:S05]  /*1d840*/  WARPSYNC.COLLECTIVE R15, `(.L_x_14780) ;  /* 0x000000000f087348 */ /* 0x000fea0003c00000 */
[----:B------:R0:W1:Y:S02]  /*1d850*/  SHFL.IDX P6, R14, R13, R12, R11 ;  /* 0x0000000c0d0e7389 */ /* 0x00006400000c000b */
[----:B01----:R-:W-:Y:S01]  /*1d860*/  ENDCOLLECTIVE ;  /* 0x000000000000791b */ /* 0x003fe20003800000 */
.L_x_14780:
        /* <DEDUP_REMOVED lines=16> */
.L_x_14781:
[----:B------:R-:W-:Y:S01]  /*1d970*/  MOV R13, R4 ;  /* 0x00000004000d7202 */ /* 0x000fe20000000f00 */
[----:B------:R-:W-:Y:S02]  /*1d980*/  IMAD.MOV.U32 R12, RZ, RZ, 0x6 ;  /* 0x00000006ff0c7424 */ /* 0x000fe400078e00ff */
[----:B------:R-:W-:-:S07]  /*1d990*/  IMAD.MOV.U32 R7, RZ, RZ, R14 ;  /* 0x000000ffff077224 */ /* 0x000fce00078e000e */
[----:B------:R-:W-:Y:S05]  /*1d9a0*/  WARPSYNC.COLLECTIVE R15, `(.L_x_14782) ;  /* 0x000000000f087348 */ /* 0x000fea0003c00000 */
[----:B------:R0:W1:Y:S02]  /*1d9b0*/  SHFL.IDX P6, R14, R13, R12, R11 ;  /* 0x0000000c0d0e7389 */ /* 0x00006400000c000b */
[----:B01----:R-:W-:Y:S01]  /*1d9c0*/  ENDCOLLECTIVE ;  /* 0x000000000000791b */ /* 0x003fe20003800000 */
.L_x_14782:
        /* <DEDUP_REMOVED lines=16> */
.L_x_14783:
[----:B------:R-:W-:Y:S02]  /*1dad0*/  IMAD.MOV.U32 R13, RZ, RZ, R4 ;  /* 0x000000ffff0d7224 */ /* 0x000fe400078e0004 */
[----:B------:R-:W-:Y:S02]  /*1dae0*/  IMAD.MOV.U32 R12, RZ, RZ, 0x7 ;  /* 0x00000007ff0c7424 */ /* 0x000fe400078e00ff */
[----:B------:R-:W-:-:S07]  /*1daf0*/  IMAD.MOV.U32 R7, RZ, RZ, R14 ;  /* 0x000000ffff077224 */ /* 0x000fce00078e000e */
[----:B------:R-:W-:Y:S05]  /*1db00*/  WARPSYNC.COLLECTIVE R15, `(.L_x_14784) ;  /* 0x000000000f087348 */ /* 0x000fea0003c00000 */
[----:B------:R0:W1:Y:S02]  /*1db10*/  SHFL.IDX P6, R14, R13, R12, R11 ;  /* 0x0000000c0d0e7389 */ /* 0x00006400000c000b */
[----:B01----:R-:W-:Y:S01]  /*1db20*/  ENDCOLLECTIVE ;  /* 0x000000000000791b */ /* 0x003fe20003800000 */
.L_x_14784:
[----:B------:R-:W-:-:S04]  /*1db30*/  @!P1 LEA R7, P2, R20, R7, 0x1 ;  /* 0x0000000714079211 */ /* 0x000fc800078408ff */
[----:B------:R-:W-:-:S04]  /*1db40*/  @!P1 IADD3.X R6, RZ, R6, RZ, P2, !PT ;  /* 0x00000006ff069210 */ /* 0x000fc800017fe4ff */
[----:B------:R-:W-:Y:S01]  /*1db50*/  @!P1 LOP3.LUT R7, R7, R6, RZ, 0x3c, !PT ;  /* 0x0000000607079212 */ /* 0x000fe200078e3cff */
[----:B------:R-:W-:-:S03]  /*1db60*/  IMAD.MOV.U32 R13, RZ, RZ, R0 ;  /* 0x000000ffff0d7224 */ /* 0x000fc600078e0000 */
[----:B------:R-:W-:Y:S01]  /*1db70*/  @!P1 LOP3.LUT R6, R7, R6, RZ, 0x3c, !PT ;  /* 0x0000000607069212 */ /* 0x000fe200078e3cff */
[----:B------:R-:W-:-:S03]  /*1db80*/  VIADD R0, R25, 0x70 ;  /* 0x0000007019007836 */ /* 0x000fc60000000000 */
[----:B------:R-:W-:Y:S01]  /*1db90*/  @!P1 LOP3.LUT R7, R7, R6, RZ, 0x3c, !PT ;  /* 0x0000000607079212 */ /* 0x000fe200078e3cff */
[----:B------:R-:W-:-:S04]  /*1dba0*/  IMAD.MOV.U32 R4, RZ, RZ, R14 ;  /* 0x000000ffff047224 */ /* 0x000fc800078e000e */
[----:B------:R-:W-:Y:S01]  /*1dbb0*/  @!PT LDS RZ, [RZ] ;  /* 0x00000000fffff984 */ /* 0x000fe20000000800 */
[----:B------:R-:W-:Y:S01]  /*1dbc0*/  @!PT LDS RZ, [RZ] ;  /* 0x00000000fffff984 */ /* 0x000fe20000000800 */
[----:B------:R-:W-:Y:S01]  /*1dbd0*/  @!PT LDS RZ, [RZ] ;  /* 0x00000000fffff984 */ /* 0x000fe20000000800 */
[----:B------:R0:W-:Y:S01]  /*1dbe0*/  @!P1 LDGSTS.E.BYPASS.LTC128B.128 [R10+0xb400], desc[UR40][R6.64], !P0 ;  /* 0x0b400000060a9fae */ /* 0x0001e2000c101d68 */
[----:B------:R-:W-:Y:S01]  /*1dbf0*/  ISETP.GE.AND P1, PT, R0, R3, PT ;  /* 0x000000030000720c */ /* 0x000fe20003f26270 */
[----:B------:R-:W-:-:S12]  /*1dc00*/  VIADD R0, R25, 0x80 ;  /* 0x0000008019007836 */ /* 0x000fd80000000000 */
[----:B0-----:R-:W-:Y:S05]  /*1dc10*/  WARPSYNC.COLLECTIVE R15, `(.L_x_14785) ;  /* 0x000000000f087348 */ /* 0x001fea0003c00000 */
[----:B------:R1:W2:Y:S02]  /*1dc20*/  SHFL.IDX P6, R14, R13, R12, R11 ;  /* 0x0000000c0d0e7389 */ /* 0x0002a400000c000b */
[----:B012---:R-:W-:Y:S01]  /*1dc30*/  ENDCOLLECTIVE ;  /* 0x000000000000791b */ /* 0x007fe20003800000 */
.L_x_14785:
[----:B------:R-:W-:Y:S02]  /*1dc40*/  ISETP.GE.AND P2, PT, R0, R3, PT ;  /* 0x000000030000720c */ /* 0x000fe40003f46270 */
[----:B------:R-:W-:Y:S01]  /*1dc50*/  MOV R13, R2 ;  /* 0x00000002000d7202 */ /* 0x000fe20000000f00 */
[----:B------:R-:W-:Y:S01]  /*1dc60*/  IMAD.MOV.U32 R12, RZ, RZ, RZ ;  /* 0x000000ffff0c7224 */ /* 0x000fe200078e00ff */
[----:B------:R-:W-:-:S09]  /*1dc70*/  MOV R6, R14 ;  /* 0x0000000e00067202 */ /* 0x000fd20000000f00 */
[----:B------:R-:W-:Y:S05]  /*1dc80*/  WARPSYNC.COLLECTIVE R15, `(.L_x_14786) ;  /* 0x000000000f087348 */ /* 0x000fea0003c00000 */
[----:B------:R0:W1:Y:S02]  /*1dc90*/  SHFL.IDX P6, R14, R13, R12, R11 ;  /* 0x0000000c0d0e7389 */ /* 0x00006400000c000b */
[----:B01----:R-:W-:Y:S01]  /*1dca0*/  ENDCOLLECTIVE ;  /* 0x000000000000791b */ /* 0x003fe20003800000 */
.L_x_14786:
        /* <DEDUP_REMOVED lines=13> */
.L_x_14787:
[----:B------:R-:W-:Y:S01]  /*1dd80*/  IMAD.MOV.U32 R13, RZ, RZ, R2 ;  /* 0x000000ffff0d7224 */ /* 0x000fe200078e0002 */
[----:B------:R-:W-:Y:S01]  /*1dd90*/  MOV R12, 0x1 ;  /* 0x00000001000c7802 */ /* 0x000fe20000000f00 */
[----:B------:R-:W-:-:S07]  /*1dda0*/  IMAD.MOV.U32 R0, RZ, RZ, R14 ;  /* 0x000000ffff007224 */ /* 0x000fce00078e000e */
[----:B------:R-:W-:Y:S05]  /*1ddb0*/  WARPSYNC.COLLECTIVE R15, `(.L_x_14788) ;  /* 0x000000000f087348 */ /* 0x000fea0003c00000 */
[----:B------:R0:W1:Y:S02]  /*1ddc0*/  SHFL.IDX P6, R14, R13, R12, R11 ;  /* 0x0000000c0d0e7389 */ /* 0x00006400000c000b */
[----:B01----:R-:W-:Y:S01]  /*1ddd0*/  ENDCOLLECTIVE ;  /* 0x000000000000791b */ /* 0x003fe20003800000 */
.L_x_14788:
[----:B------:R-:W-:-:S04]  /*1dde0*/  @!P2 LEA R0, P1, R20, R0, 0x1 ;  /* 0x000000001400a211 */ /* 0x000fc800078208ff */
[----:B------:R-:W-:-:S05]  /*1ddf0*/  @!P2 IADD3.X R6, RZ, R8, RZ, P1, !PT ;  /* 0x00000008ff06a210 */ /* 0x000fca0000ffe4ff */
        /* <DEDUP_REMOVED lines=13> */
.L_x_14789:
[----:B------:R-:W-:Y:S02]  /*1ded0*/  IMAD.MOV.U32 R13, RZ, RZ, R2 ;  /* 0x000000ffff0d7224 */ /* 0x000fe400078e0002 */
[----:B------:R-:W-:Y:S02]  /*1dee0*/  IMAD.MOV.U32 R12, RZ, RZ, 0x2 ;  /* 0x00000002ff0c7424 */ /* 0x000fe400078e00ff */
[----:B------:R-:W-:-:S07]  /*1def0*/  IMAD.MOV.U32 R6, RZ, RZ, R14 ;  /* 0x000000ffff067224 */ /* 0x000fce00078e000e */
[----:B------:R-:W-:Y:S05]  /*1df00*/  WARPSYNC.COLLECTIVE R15, `(.L_x_14790) ;  /* 0x000000000f087348 */ /* 0x000fea0003c00000 */
[----:B------:R0:W1:Y:S02]  /*1df10*/  SHFL.IDX P6, R14, R13, R12, R11 ;  /* 0x0000000c0d0e7389 */ /* 0x00006400000c000b */
[----:B01----:R-:W-:Y:S01]  /*1df20*/  ENDCOLLECTIVE ;  /* 0x000000000000791b */ /* 0x003fe20003800000 */
.L_x_14790:
        /* <DEDUP_REMOVED lines=13> */
.L_x_14791:
[----:B------:R-:W-:Y:S01]  /*1e000*/  IMAD.MOV.U32 R13, RZ, RZ, R2 ;  /* 0x000000ffff0d7224 */ /* 0x000fe200078e0002 */
[----:B------:R-:W-:Y:S02]  /*1e010*/  MOV R12, 0x3 ;  /* 0x00000003000c7802 */ /* 0x000fe40000000f00 */
[----:B------:R-:W-:-:S07]  /*1e020*/  MOV R6, R14 ;  /* 0x0000000e00067202 */ /* 0x000fce0000000f00 */
[----:B------:R-:W-:Y:S05]  /*1e030*/  WARPSYNC.COLLECTIVE R15, `(.L_x_14792) ;  /* 0x000000000f087348 */ /* 0x000fea0003c00000 */
[----:B------:R0:W1:Y:S02]  /*1e040*/  SHFL.IDX P6, R14, R13, R12, R11 ;  /* 0x0000000c0d0e7389 */ /* 0x00006400000c000b */
[----:B01----:R-:W-:Y:S01]  /*1e050*/  ENDCOLLECTIVE ;  /* 0x000000000000791b */ /* 0x003fe20003800000 */
.L_x_14792:
        /* <DEDUP_REMOVED lines=12> */
.L_x_14793:
[----:B------:R-:W-:Y:S01]  /*1e120*/  IMAD.MOV.U32 R2, RZ, RZ, R14 ;  /* 0x000000ffff027224 */ /* 0x000fe200078e000e */
[----:B------:R-:W-:Y:S06]  /*1e130*/  BRA `(.L_x_14794) ;  /* 0xffffffa0009c7947 */ /* 0x000fec000383ffff */
.L_x_14619:
[----:B0-----:R0:W1:Y:S02]  /*1e140*/  SYNCS.PHASECHK.TRANS64.TRYWAIT P0, [R16+URZ+0x16820], R0 ;  /* 0x01682000100075a7 */ /* 0x001064000800017f */
[----:B-1----:R-:W-:Y:S05]  /*1e150*/  @!P0 NANOSLEEP.SYNCS 0x989680 ;  /* 0x009896800000895d */ /* 0x002fea0003900000 */
[----:B------:R-:W1:Y:S02]  /*1e160*/  @!P0 SYNCS.PHASECHK.TRANS64 P0, [R16+URZ+0x16820], R0 ;  /* 0x01682000100085a7 */ /* 0x000e64000800007f */
[----:B-1----:R-:W-:Y:S05]  /*1e170*/  @!P0 BRA `(.L_x_14619) ;  /* 0xfffffffc00f08947 */ /* 0x002fea000383ffff */
[----:B------:R-:W-:Y:S05]  /*1e180*/  BRA `(.L_x_14795) ;  /* 0xffffffa000fc7947 */ /* 0x000fea000383ffff */
.L_x_14628:
[----:B-1----:R1:W2:Y:S02]  /*1e190*/  SYNCS.PHASECHK.TRANS64.TRYWAIT P0, [R2+URZ+0x16840], R3 ;  /* 0x01684003020075a7 */ /* 0x0022a4000800017f */
[----:B--2---:R-:W-:Y:S05]  /*1e1a0*/  @!P0 NANOSLEEP.SYNCS 0x989680 ;  /* 0x009896800000895d */ /* 0x004fea0003900000 */
[----:B------:R-:W2:Y:S02]  /*1e1b0*/  @!P0 SYNCS.PHASECHK.TRANS64 P0, [R2+URZ+0x16840], R3 ;  /* 0x01684003020085a7 */ /* 0x000ea4000800007f */
[----:B--2---:R-:W-:Y:S05]  /*1e1c0*/  @!P0 BRA `(.L_x_14628) ;  /* 0xfffffffc00f08947 */ /* 0x004fea000383ffff */
[----:B------:R-:W-:Y:S05]  /*1e1d0*/  BRA `(.L_x_14796) ;  /* 0xffffffa400d07947 */ /* 0x000fea000383ffff */
.L_x_14633:
[----:B0-----:R0:W1:Y:S02]  /*1e1e0*/  SYNCS.PHASECHK.TRANS64.TRYWAIT P0, [R3+URZ+0x60], R2 ;  /* 0x00006002030075a7 */ /* 0x001064000800017f */
[----:B-1----:R-:W-:Y:S05]  /*1e1f0*/  @!P0 NANOSLEEP.SYNCS 0x989680 ;  /* 0x009896800000895d */ /* 0x002fea0003900000 */
[----:B------:R-:W1:Y:S02]  /*1e200*/  @!P0 SYNCS.PHASECHK.TRANS64 P0, [R3+URZ+0x60], R2 ;  /* 0x00006002030085a7 */ /* 0x000e64000800007f */
[----:B-1----:R-:W-:Y:S05]  /*1e210*/  @!P0 BRA `(.L_x_14633) ;  /* 0xfffffffc00f08947 */ /* 0x002fea000383ffff */
[----:B------:R-:W-:Y:S05]  /*1e220*/  BRA `(.L_x_14797) ;  /* 0xffffffa8005c7947 */ /* 0x000fea000383ffff */
.L_x_14641:
[----:B-1----:R1:W2:Y:S02]  /*1e230*/  SYNCS.PHASECHK.TRANS64.TRYWAIT P0, [R2+URZ+0x16840], R3 ;  /* 0x01684003020075a7 */ /* 0x0022a4000800017f */
[----:B--2---:R-:W-:Y:S05]  /*1e240*/  @!P0 NANOSLEEP.SYNCS 0x989680 ;  /* 0x009896800000895d */ /* 0x004fea0003900000 */
[----:B------:R-:W2:Y:S02]  /*1e250*/  @!P0 SYNCS.PHASECHK.TRANS64 P0, [R2+URZ+0x16840], R3 ;  /* 0x01684003020085a7 */ /* 0x000ea4000800007f */
[----:B--2---:R-:W-:Y:S05]  /*1e260*/  @!P0 BRA `(.L_x_14641) ;  /* 0xfffffffc00f08947 */ /* 0x004fea000383ffff */
[----:B------:R-:W-:Y:S05]  /*1e270*/  BRA `(.L_x_14798) ;  /* 0xffffffac00a07947 */ /* 0x000fea000383ffff */
.L_x_14646:
[----:B0-----:R0:W1:Y:S02]  /*1e280*/  SYNCS.PHASECHK.TRANS64.TRYWAIT P0, [R10+URZ+0x60], R28 ;  /* 0x0000601c0a0075a7 */ /* 0x001064000800017f */
[----:B-1----:R-:W-:Y:S05]  /*1e290*/  @!P0 NANOSLEEP.SYNCS 0x989680 ;  /* 0x009896800000895d */ /* 0x002fea0003900000 */
[----:B------:R-:W1:Y:S02]  /*1e2a0*/  @!P0 SYNCS.PHASECHK.TRANS64 P0, [R10+URZ+0x60], R28 ;  /* 0x0000601c0a0085a7 */ /* 0x000e64000800007f */
[----:B-1----:R-:W-:Y:S05]  /*1e2b0*/  @!P0 BRA `(.L_x_14646) ;  /* 0xfffffffc00f08947 */ /* 0x002fea000383ffff */
[----:B------:R-:W-:Y:S05]  /*1e2c0*/  BRA `(.L_x_14799) ;  /* 0xffffffb0002c7947 */ /* 0x000fea000383ffff */
.L_x_14654:
[----:B-1----:R1:W2:Y:S02]  /*1e2d0*/  SYNCS.PHASECHK.TRANS64.TRYWAIT P0, [R2+URZ+0x16840], R3 ;  /* 0x01684003020075a7 */ /* 0x0022a4000800017f */
[----:B--2---:R-:W-:Y:S05]  /*1e2e0*/  @!P0 NANOSLEEP.SYNCS 0x989680 ;  /* 0x009896800000895d */ /* 0x004fea0003900000 */
[----:B------:R-:W2:Y:S02]  /*1e2f0*/  @!P0 SYNCS.PHASECHK.TRANS64 P0, [R2+URZ+0x16840], R3 ;  /* 0x01684003020085a7 */ /* 0x000ea4000800007f */
[----:B--2---:R-:W-:Y:S05]  /*1e300*/  @!P0 BRA `(.L_x_14654) ;  /* 0xfffffffc00f08947 */ /* 0x004fea000383ffff */
[----:B------:R-:W-:Y:S05]  /*1e310*/  BRA `(.L_x_14800) ;  /* 0xffffffb400407947 */ /* 0x000fea000383ffff */
.L_x_14659:
[----:B0-----:R0:W1:Y:S02]  /*1e320*/  SYNCS.PHASECHK.TRANS64.TRYWAIT P0, [R3+URZ+0x60], R7 ;  /* 0x00006007030075a7 */ /* 0x001064000800017f */
[----:B-1----:R-:W-:Y:S05]  /*1e330*/  @!P0 NANOSLEEP.SYNCS 0x989680 ;  /* 0x009896800000895d */ /* 0x002fea0003900000 */
[----:B------:R-:W1:Y:S02]  /*1e340*/  @!P0 SYNCS.PHASECHK.TRANS64 P0, [R3+URZ+0x60], R7 ;  /* 0x00006007030085a7 */ /* 0x000e64000800007f */
[----:B-1----:R-:W-:Y:S05]  /*1e350*/  @!P0 BRA `(.L_x_14659) ;  /* 0xfffffffc00f08947 */ /* 0x002fea000383ffff */
[----:B------:R-:W-:Y:S05]  /*1e360*/  BRA `(.L_x_14801) ;  /* 0xffffffb400d07947 */ /* 0x000fea000383ffff */
.L_x_14669:
[----:B0-----:R0:W1:Y:S02]  /*1e370*/  SYNCS.PHASECHK.TRANS64.TRYWAIT P0, [R3+URZ+0x16860], R0 ;  /* 0x01686000030075a7 */ /* 0x001064000800017f */
[----:B-1----:R-:W-:Y:S05]  /*1e380*/  @!P0 NANOSLEEP.SYNCS 0x989680 ;  /* 0x009896800000895d */ /* 0x002fea0003900000 */
[----:B------:R-:W1:Y:S02]  /*1e390*/  @!P0 SYNCS.PHASECHK.TRANS64 P0, [R3+URZ+0x16860], R0 ;  /* 0x01686000030085a7 */ /* 0x000e64000800007f */
[----:B-1----:R-:W-:Y:S05]  /*1e3a0*/  @!P0 BRA `(.L_x_14669) ;  /* 0xfffffffc00f08947 */ /* 0x002fea000383ffff */
[----:B------:R-:W-:Y:S05]  /*1e3b0*/  BRA `(.L_x_14802) ;  /* 0xffffffb800d07947 */ /* 0x000fea000383ffff */
.L_x_14675:
[----:B------:R-:W-:Y:S01]  /*1e3c0*/  BSSY B0, `(.L_x_14803) ;  /* 0x0000008000007945 */ /* 0x000fe20003800000 */
[----:B------:R-:W-:Y:S01]  /*1e3d0*/  IMAD.MOV.U32 R13, RZ, RZ, R24 ;  /* 0x000000ffff0d7224 */ /* 0x000fe200078e0018 */
[----:B------:R-:W-:Y:S01]  /*1e3e0*/  MOV R12, RZ ;  /* 0x000000ff000c7202 */ /* 0x000fe20000000f00 */
[----:B-1----:R-:W-:Y:S02]  /*1e3f0*/  IMAD.MOV.U32 R11, RZ, RZ, 0x1f ;  /* 0x0000001fff0b7424 */ /* 0x002fe400078e00ff */
[----:B------:R-:W-:-:S07]  /*1e400*/  IMAD.MOV.U32 R15, RZ, RZ, -0x1 ;  /* 0xffffffffff0f7424 */ /* 0x000fce00078e00ff */
[----:B0-2---:R-:W-:Y:S05]  /*1e410*/  WARPSYNC.COLLECTIVE R15, `(.L_x_14804) ;  /* 0x000000000f087348 */ /* 0x005fea0003c00000 */
[----:B------:R1:W3:Y:S02]  /*1e420*/  SHFL.IDX P6, R14, R13, R12, R11 ;  /* 0x0000000c0d0e7389 */ /* 0x0002e400000c000b */
[----:B0123--:R-:W-:Y:S01]  /*1e430*/  ENDCOLLECTIVE ;  /* 0x000000000000791b */ /* 0x00ffe20003800000 */
.L_x_14804:
[----:B------:R-:W-:Y:S05]  /*1e440*/  BSYNC B0 ;  /* 0x0000000000007941 */ /* 0x000fea0003800000 */
.L_x_14803:
        /* <DEDUP_REMOVED lines=9> */
.L_x_14805:
        /* <DEDUP_REMOVED lines=23> */
.L_x_14806:
[----:B------:R-:W-:Y:S01]  /*1e650*/  IMAD.MOV.U32 R12, RZ, RZ, 0x2 ;  /* 0x00000002ff0c7424 */ /* 0x000fe200078e00ff */
[----:B------:R-:W-:-:S05]  /*1e660*/  SEL R4, R14, RZ, P1 ;  /* 0x000000ff0e047207 */ /* 0x000fca0000800000 */
[----:B------:R-:W-:-:S05]  /*1e670*/  IMAD.IADD R4, R13, 0x1, R4 ;  /* 0x000000010d047824 */ /* 0x000fca00078e0204 */
[----:B------:R-:W-:-:S07]  /*1e680*/  MOV R13, R4 ;  /* 0x00000004000d7202 */ /* 0x000fce0000000f00 */
[----:B------:R-:W-:Y:S05]  /*1e690*/  WARPSYNC.COLLECTIVE R15, `(.L_x_14807) ;  /* 0x000000000f087348 */ /* 0x000fea0003c00000 */
[----:B------:R0:W1:Y:S02]  /*1e6a0*/  SHFL.UP P6, R14, R13, R12, R11 ;  /* 0x0400000c0d0e7389 */ /* 0x00006400000c000b */
[----:B01----:R-:W-:Y:S01]  /*1e6b0*/  ENDCOLLECTIVE ;  /* 0x000000000000791b */ /* 0x003fe20003800000 */
.L_x_14807:
[----:B------:R-:W-:Y:S01]  /*1e6c0*/  IMAD.MOV.U32 R12, RZ, RZ, 0x4 ;  /* 0x00000004ff0c7424 */ /* 0x000fe200078e00ff */
[----:B------:R-:W-:-:S05]  /*1e6d0*/  SEL R3, R14, RZ, P2 ;  /* 0x000000ff0e037207 */ /* 0x000fca0001000000 */
[----:B------:R-:W-:-:S04]  /*1e6e0*/  IMAD.IADD R2, R4, 0x1, R3 ;  /* 0x0000000104027824 */ /* 0x000fc800078e0203 */
[----:B------:R-:W-:-:S07]  /*1e6f0*/  IMAD.MOV.U32 R13, RZ, RZ, R2 ;  /* 0x000000ffff0d7224 */ /* 0x000fce00078e0002 */
[----:B------:R-:W-:Y:S05]  /*1e700*/  WARPSYNC.COLLECTIVE R15, `(.L_x_14808) ;  /* 0x000000000f087348 */ /* 0x000fea0003c00000 */
[----:B------:R0:W1:Y:S02]  /*1e710*/  SHFL.UP P6, R14, R13, R12, R11 ;  /* 0x0400000c0d0e7389 */ /* 0x00006400000c000b */
[----:B01----:R-:W-:Y:S01]  /*1e720*/  ENDCOLLECTIVE ;  /* 0x000000000000791b */ /* 0x003fe20003800000 */
.L_x_14808:
[----:B------:R-:W-:Y:S01]  /*1e730*/  IMAD.MOV.U32 R12, RZ, RZ, 0x8 ;  /* 0x00000008ff0c7424 */ /* 0x000fe200078e00ff */
[----:B------:R-:W-:-:S04]  /*1e740*/  SEL R3, R14, RZ, P3 ;  /* 0x000000ff0e037207 */ /* 0x000fc80001800000 */
[----:B------:R-:W-:-:S05]  /*1e750*/  IADD3 R3, R2, R3, RZ ;  /* 0x0000000302037210 */ /* 0x000fca0007ffe0ff */
[----:B------:R-:W-:-:S07]  /*1e760*/  IMAD.MOV.U32 R13, RZ, RZ, R3 ;  /* 0x000000ffff0d7224 */ /* 0x000fce00078e0003 */
[----:B------:R-:W-:Y:S05]  /*1e770*/  WARPSYNC.COLLECTIVE R15, `(.L_x_14809) ;  /* 0x000000000f087348 */ /* 0x000fea0003c00000 */
[----:B------:R0:W1:Y:S02]  /*1e780*/  SHFL.UP P6, R14, R13, R12, R11 ;  /* 0x0400000c0d0e7389 */ /* 0x00006400000c000b */
[----:B01----:R-:W-:Y:S01]  /*1e790*/  ENDCOLLECTIVE ;  /* 0x000000000000791b */ /* 0x003fe20003800000 */
.L_x_14809:
[----:B------:R-:W-:Y:S02]  /*1e7a0*/  MOV R12, 0x10 ;  /* 0x00000010000c7802 */ /* 0x000fe40000000f00 */
[----:B------:R-:W-:-:S05]  /*1e7b0*/  SEL R4, R14, RZ, P4 ;  /* 0x000000ff0e047207 */ /* 0x000fca0002000000 */
[----:B------:R-:W-:-:S04]  /*1e7c0*/  IMAD.IADD R4, R3, 0x1, R4 ;  /* 0x0000000103047824 */ /* 0x000fc800078e0204 */
[----:B------:R-:W-:-:S07]  /*1e7d0*/  IMAD.MOV.U32 R13, RZ, RZ, R4 ;  /* 0x000000ffff0d7224 */ /* 0x000fce00078e0004 */
[----:B------:R-:W-:Y:S05]  /*1e7e0*/  WARPSYNC.COLLECTIVE R15, `(.L_x_14810) ;  /* 0x000000000f087348 */ /* 0x000fea0003c00000 */
[----:B------:R0:W1:Y:S02]  /*1e7f0*/  SHFL.UP P6, R14, R13, R12, R11 ;  /* 0x0400000c0d0e7389 */ /* 0x00006400000c000b */
[----:B01----:R-:W-:Y:S01]  /*1e800*/  ENDCOLLECTIVE ;  /* 0x000000000000791b */ /* 0x003fe20003800000 */
.L_x_14810:
        /* <DEDUP_REMOVED lines=8> */
.L_x_14811:
[----:B------:R-:W-:Y:S05]  /*1e890*/  BRA `(.L_x_14812) ;  /* 0xffffffbc000c7947 */ /* 0x000fea000383ffff */
.L_x_14678:
[----:B------:R-:W-:Y:S01]  /*1e8a0*/  BSSY B0, `(.L_x_14813) ;  /* 0x0000007000007945 */ /* 0x000fe20003800000 */
[----:B------:R-:W-:Y:S01]  /*1e8b0*/  MOV R12, 0x1 ;  /* 0x00000001000c7802 */ /* 0x000fe20000000f00 */
[----:B-1----:R-:W-:Y:S02]  /*1e8c0*/  IMAD.MOV.U32 R11, RZ, RZ, RZ ;  /* 0x000000ffff0b7224 */ /* 0x002fe400078e00ff */
[----:B------:R-:W-:-:S07]  /*1e8d0*/  IMAD.MOV.U32 R15, RZ, RZ, -0x1 ;  /* 0xffffffffff0f7424 */ /* 0x000fce00078e00ff */
[----:B------:R-:W-:Y:S05]  /*1e8e0*/  WARPSYNC.COLLECTIVE R15, `(.L_x_14814) ;  /* 0x000000000f087348 */ /* 0x000fea0003c00000 */
[----:B------:R0:W1:Y:S02]  /*1e8f0*/  SHFL.UP P6, R14, R13, R12, R11 ;  /* 0x0400000c0d0e7389 */ /* 0x00006400000c000b */
[----:B01----:R-:W-:Y:S01]  /*1e900*/  ENDCOLLECTIVE ;  /* 0x000000000000791b */ /* 0x003fe20003800000 */
.L_x_14814:
[----:B------:R-:W-:Y:S05]  /*1e910*/  BSYNC B0 ;  /* 0x0000000000007941 */ /* 0x000fea0003800000 */
.L_x_14813:
[----:B------:R-:W-:Y:S01]  /*1e920*/  SEL R14, R14, RZ, P1 ;  /* 0x000000ff0e0e7207 */ /* 0x000fe20000800000 */
[----:B------:R-:W-:Y:S01]  /*1e930*/  IMAD.MOV.U32 R12, RZ, RZ, 0x2 ;  /* 0x00000002ff0c7424 */ /* 0x000fe200078e00ff */
[----:B------:R-:W-:Y:S01]  /*1e940*/  MOV R11, RZ ;  /* 0x000000ff000b7202 */ /* 0x000fe20000000f00 */
[----:B------:R-:W-:Y:S02]  /*1e950*/  IMAD.MOV.U32 R15, RZ, RZ, -0x1 ;  /* 0xffffffffff0f7424 */ /* 0x000fe400078e00ff */
[----:B------:R-:W-:-:S07]  /*1e960*/  IMAD.IADD R13, R13, 0x1, R14 ;  /* 0x000000010d0d7824 */ /* 0x000fce00078e020e */
[----:B------:R-:W-:Y:S05]  /*1e970*/  WARPSYNC.COLLECTIVE R15, `(.L_x_14815) ;  /* 0x000000000f087348 */ /* 0x000fea0003c00000 */
[----:B------:R0:W1:Y:S02]  /*1e980*/  SHFL.UP P6, R14, R13, R12, R11 ;  /* 0x0400000c0d0e7389 */ /* 0x00006400000c000b */
[----:B01----:R-:W-:Y:S01]  /*1e990*/  ENDCOLLECTIVE ;  /* 0x000000000000791b */ /* 0x003fe20003800000 */
.L_x_14815:
[----:B------:R-:W-:Y:S01]  /*1e9a0*/  IMAD.MOV.U32 R12, RZ, RZ, 0x4 ;  /* 0x00000004ff0c7424 */ /* 0x000fe200078e00ff */
[----:B------:R-:W-:-:S05]  /*1e9b0*/  SEL R2, R14, RZ, P2 ;  /* 0x000000ff0e027207 */ /* 0x000fca0001000000 */
[----:B------:R-:W-:-:S04]  /*1e9c0*/  IMAD.IADD R2, R13, 0x1, R2 ;  /* 0x000000010d027824 */ /* 0x000fc800078e0202 */
[----:B------:R-:W-:-:S07]  /*1e9d0*/  IMAD.MOV.U32 R13, RZ, RZ, R2 ;  /* 0x000000ffff0d7224 */ /* 0x000fce00078e0002 */
[----:B------:R-:W-:Y:S05]  /*1e9e0*/  WARPSYNC.COLLECTIVE R15, `(.L_x_14816) ;  /* 0x000000000f087348 */ /* 0x000fea0003c00000 */
[----:B------:R0:W1:Y:S02]  /*1e9f0*/  SHFL.UP P6, R14, R13, R12, R11 ;  /* 0x0400000c0d0e7389 */ /* 0x00006400000c000b */
[----:B01----:R-:W-:Y:S01]  /*1ea00*/  ENDCOLLECTIVE ;  /* 0x000000000000791b */ /* 0x003fe20003800000 */
.L_x_14816:
[----:B------:R-:W-:Y:S01]  /*1ea10*/  IMAD.MOV.U32 R12, RZ, RZ, 0x8 ;  /* 0x00000008ff0c7424 */ /* 0x000fe200078e00ff */
[----:B------:R-:W-:-:S04]  /*1ea20*/  SEL R3, R14, RZ, P3 ;  /* 0x000000ff0e037207 */ /* 0x000fc80001800000 */
[----:B------:R-:W-:-:S05]  /*1ea30*/  IADD3 R3, R2, R3, RZ ;  /* 0x0000000302037210 */ /* 0x000fca0007ffe0ff */
[----:B------:R-:W-:-:S07]  /*1ea40*/  IMAD.MOV.U32 R13, RZ, RZ, R3 ;  /* 0x000000ffff0d7224 */ /* 0x000fce00078e0003 */
[----:B------:R-:W-:Y:S05]  /*1ea50*/  WARPSYNC.COLLECTIVE R15, `(.L_x_14817) ;  /* 0x000000000f087348 */ /* 0x000fea0003c00000 */
[----:B------:R0:W1:Y:S02]  /*1ea60*/  SHFL.UP P6, R14, R13, R12, R11 ;  /* 0x0400000c0d0e7389 */ /* 0x00006400000c000b */
[----:B01----:R-:W-:Y:S01]  /*1ea70*/  ENDCOLLECTIVE ;  /* 0x000000000000791b */ /* 0x003fe20003800000 */
.L_x_14817:
[----:B------:R-:W-:Y:S02]  /*1ea80*/  MOV R12, 0x10 ;  /* 0x00000010000c7802 */ /* 0x000fe40000000f00 */
[----:B------:R-:W-:-:S05]  /*1ea90*/  SEL R4, R14, RZ, P4 ;  /* 0x000000ff0e047207 */ /* 0x000fca0002000000 */
[----:B------:R-:W-:-:S04]  /*1eaa0*/  IMAD.IADD R4, R3, 0x1, R4 ;  /* 0x0000000103047824 */ /* 0x000fc800078e0204 */
[----:B------:R-:W-:-:S07]  /*1eab0*/  IMAD.MOV.U32 R13, RZ, RZ, R4 ;  /* 0x000000ffff0d7224 */ /* 0x000fce00078e0004 */
[----:B------:R-:W-:Y:S05]  /*1eac0*/  WARPSYNC.COLLECTIVE R15, `(.L_x_14818) ;  /* 0x000000000f087348 */ /* 0x000fea0003c00000 */
[----:B------:R0:W1:Y:S02]  /*1ead0*/  SHFL.UP P6, R14, R13, R12, R11 ;  /* 0x0400000c0d0e7389 */ /* 0x00006400000c000b */
[----:B01----:R-:W-:Y:S01]  /*1eae0*/  ENDCOLLECTIVE ;  /* 0x000000000000791b */ /* 0x003fe20003800000 */
.L_x_14818:
        /* <DEDUP_REMOVED lines=8> */
.L_x_14819:
[----:B------:R-:W-:Y:S05]  /*1eb70*/  BRA `(.L_x_14820) ;  /* 0xffffffb800f87947 */ /* 0x000fea000383ffff */
.L_x_14680:
[----:B------:R-:W-:Y:S01]  /*1eb80*/  BSSY B0, `(.L_x_14821) ;  /* 0x0000006000007945 */ /* 0x000fe20003800000 */
[----:B------:R-:W-:Y:S02]  /*1eb90*/  PLOP3.LUT P6, PT, P6, PT, PT, 0x8, 0x0 ;  /* 0x000000000000781c */ /* 0x000fe400037ce170 */
[----:B------:R-:W-:-:S11]  /*1eba0*/  MOV R15, 0xffffffff ;  /* 0xffffffff000f7802 */ /* 0x000fd60000000f00 */
[----:B01----:R-:W-:Y:S05]  /*1ebb0*/  WARPSYNC.COLLECTIVE R15, `(.L_x_14822) ;  /* 0x000000000f087348 */ /* 0x003fea0003c00000 */
[----:B------:R-:W-:Y:S01]  /*1ebc0*/  VOTE.ANY R14, PT, P6 ;  /* 0x00000000000e7806 */ /* 0x000fe200030e0100 */
[----:B01----:R-:W-:Y:S06]  /*1ebd0*/  ENDCOLLECTIVE ;  /* 0x000000000000791b */ /* 0x003fec0003800000 */
.L_x_14822:
[----:B------:R-:W-:Y:S05]  /*1ebe0*/  BSYNC B0 ;  /* 0x0000000000007941 */ /* 0x000fea0003800000 */
.L_x_14821:
[----:B------:R-:W-:Y:S01]  /*1ebf0*/  IMAD.MOV.U32 R3, RZ, RZ, R14 ;  /* 0x000000ffff037224 */ /* 0x000fe200078e000e */
[----:B------:R-:W-:Y:S01]  /*1ec00*/  MOV R15, 0xffffffff ;  /* 0xffffffff000f7802 */ /* 0x000fe20000000f00 */
[----:B------:R-:W-:Y:S02]  /*1ec10*/  IMAD.MOV.U32 R13, RZ, RZ, R25 ;  /* 0x000000ffff0d7224 */ /* 0x000fe400078e0019 */
[----:B------:R-:W0:Y:S01]  /*1ec20*/  POPC R7, R3 ;  /* 0x0000000300077309 */ /* 0x000e220000000000 */
[----:B------:R-:W-:Y:S02]  /*1ec30*/  IMAD.MOV.U32 R11, RZ, RZ, 0x1f ;  /* 0x0000001fff0b7424 */ /* 0x000fe400078e00ff */
[----:B0-----:R-:W-:Y:S02]  /*1ec40*/  IMAD.MOV.U32 R12, RZ, RZ, R7 ;  /* 0x000000ffff0c7224 */ /* 0x001fe400078e0007 */
[----:B------:R-:W-:-:S07]  /*1ec50*/  IMAD.IADD R27, R7, 0x1, R27 ;  /* 0x00000001071b7824 */ /* 0x000fce00078e021b */
[----:B------:R-:W-:Y:S05]  /*1ec60*/  WARPSYNC.COLLECTIVE R15, `(.L_x_14823) ;  /* 0x000000000f087348 */ /* 0x000fea0003c00000 */
[----:B------:R0:W1:Y:S02]  /*1ec70*/  SHFL.IDX P6, R14, R13, R12, R11 ;  /* 0x0000000c0d0e7389 */ /* 0x00006400000c000b */
[----:B01----:R-:W-:Y:S01]  /*1ec80*/  ENDCOLLECTIVE ;  /* 0x000000000000791b */ /* 0x003fe20003800000 */
.L_x_14823:
[----:B------:R-:W-:Y:S02]  /*1ec90*/  IMAD.MOV.U32 R13, RZ, RZ, R5 ;  /* 0x000000ffff0d7224 */ /* 0x000fe400078e0005 */
[----:B------:R-:W-:-:S07]  /*1eca0*/  IMAD.MOV.U32 R25, RZ, RZ, R14 ;  /* 0x000000ffff197224 */ /* 0x000fce00078e000e */
[----:B------:R-:W-:Y:S05]  /*1ecb0*/  WARPSYNC.COLLECTIVE R15, `(.L_x_14824) ;  /* 0x000000000f087348 */ /* 0x000fea0003c00000 */
[----:B------:R0:W1:Y:S02]  /*1ecc0*/  SHFL.IDX P6, R14, R13, R12, R11 ;  /* 0x0000000c0d0e7389 */ /* 0x00006400000c000b */
[----:B01----:R-:W-:Y:S01]  /*1ecd0*/  ENDCOLLECTIVE ;  /* 0x000000000000791b */ /* 0x003fe20003800000 */
.L_x_14824:
[----:B------:R-:W-:Y:S01]  /*1ece0*/  IMAD.MOV.U32 R5, RZ, RZ, R14 ;  /* 0x000000ffff057224 */ /* 0x000fe200078e000e */
[----:B------:R-:W-:Y:S06]  /*1ecf0*/  BRA `(.L_x_14825) ;  /* 0xffffffb800d87947 */ /* 0x000fec000383ffff */
.L_x_14682:
[----:B------:R-:W-:Y:S01]  /*1ed00*/  BSSY B0, `(.L_x_14826) ;  /* 0x0000007000007945 */ /* 0x000fe20003800000 */
[----:B------:R-:W-:Y:S01]  /*1ed10*/  MOV R13, R2 ;  /* 0x00000002000d7202 */ /* 0x000fe20000000f00 */
[----:B-1----:R-:W-:Y:S02]  /*1ed20*/  IMAD.MOV.U32 R11, RZ, RZ, 0x1f ;  /* 0x0000001fff0b7424 */ /* 0x002fe400078e00ff */
[----:B------:R-:W-:-:S07]  /*1ed30*/  IMAD.MOV.U32 R15, RZ, RZ, -0x1 ;  /* 0xffffffffff0f7424 */ /* 0x000fce00078e00ff */
[----:B0-234-:R-:W-:Y:S05]  /*1ed40*/  WARPSYNC.COLLECTIVE R15, `(.L_x_14827) ;  /* 0x000000000f087348 */ /* 0x01dfea0003c00000 */
[----:B------:R1:W0:Y:S02]  /*1ed50*/  SHFL.IDX P6, R14, R13, R12, R11 ;  /* 0x0000000c0d0e7389 */ /* 0x00022400000c000b */
[----:B01234-:R-:W-:Y:S01]  /*1ed60*/  ENDCOLLECTIVE ;  /* 0x000000000000791b */ /* 0x01ffe20003800000 */
.L_x_14827:
[----:B------:R-:W-:Y:S05]  /*1ed70*/  BSYNC B0 ;  /* 0x0000000000007941 */ /* 0x000fea0003800000 */
.L_x_14826:
[----:B------:R-:W-:Y:S01]  /*1ed80*/  IMAD.MOV.U32 R24, RZ, RZ, R14 ;  /* 0x000000ffff187224 */ /* 0x000fe200078e000e */
[----:B------:R-:W-:Y:S06]  /*1ed90*/  BRA `(.L_x_14681) ;  /* 0xffffffb800c87947 */ /* 0x000fec000383ffff */
.L_x_14688:
[----:B0-----:R0:W2:Y:S02]  /*1eda0*/  SYNCS.PHASECHK.TRANS64.TRYWAIT P0, [R9+URZ+0x16820], R0 ;  /* 0x01682000090075a7 */ /* 0x0010a4000800017f */
[----:B--2---:R-:W-:Y:S05]  /*1edb0*/  @!P0 NANOSLEEP.SYNCS 0x989680 ;  /* 0x009896800000895d */ /* 0x004fea0003900000 */
[----:B------:R-:W2:Y:S02]  /*1edc0*/  @!P0 SYNCS.PHASECHK.TRANS64 P0, [R9+URZ+0x16820], R0 ;  /* 0x01682000090085a7 */ /* 0x000ea4000800007f */
[----:B--2---:R-:W-:Y:S05]  /*1edd0*/  @!P0 BRA `(.L_x_14688) ;  /* 0xfffffffc00f08947 */ /* 0x004fea000383ffff */
[----:B------:R-:W-:Y:S05]  /*1ede0*/  BRA `(.L_x_14828) ;  /* 0xffffffc400207947 */ /* 0x000fea000383ffff */
.L_x_14689:
[----:B------:R-:W2:Y:S01]  /*1edf0*/  S2R R2, SR_TID.X ;  /* 0x0000000000027919 */ /* 0x000ea20000002100 */
[----:B------:R-:W-:Y:S01]  /*1ee00*/  BSSY B0, `(.L_x_14829) ;  /* 0x000000a000007945 */ /* 0x000fe20003800000 */
[----:B------:R-:W-:Y:S01]  /*1ee10*/  MOV R12, RZ ;  /* 0x000000ff000c7202 */ /* 0x000fe20000000f00 */
[----:B-1----:R-:W-:Y:S02]  /*1ee20*/  IMAD.MOV.U32 R11, RZ, RZ, 0x1f ;  /* 0x0000001fff0b7424 */ /* 0x002fe400078e00ff */
[----:B------:R-:W-:Y:S01]  /*1ee30*/  IMAD.MOV.U32 R15, RZ, RZ, -0x1 ;  /* 0xffffffffff0f7424 */ /* 0x000fe200078e00ff */
[----:B--2---:R-:W-:-:S04]  /*1ee40*/  SHF.R.U32.HI R2, RZ, 0x5, R2 ;  /* 0x00000005ff027819 */ /* 0x004fc80000011602 */
[----:B------:R-:W-:-:S05]  /*1ee50*/  LOP3.LUT R2, R2, 0x3, RZ, 0xc0, !PT ;  /* 0x0000000302027812 */ /* 0x000fca00078ec0ff */
[----:B------:R-:W-:-:S07]  /*1ee60*/  IMAD.MOV.U32 R13, RZ, RZ, R2 ;  /* 0x000000ffff0d7224 */ /* 0x000fce00078e0002 */
[----:B0--3--:R-:W-:Y:S05]  /*1ee70*/  WARPSYNC.COLLECTIVE R15, `(.L_x_14830) ;  /* 0x000000000f087348 */ /* 0x009fea0003c00000 */
[----:B------:R1:W2:Y:S02]  /*1ee80*/  SHFL.IDX P6, R14, R13, R12, R11 ;  /* 0x0000000c0d0e7389 */ /* 0x0002a400000c000b */
[----:B0123--:R-:W-:Y:S01]  /*1ee90*/  ENDCOLLECTIVE ;  /* 0x000000000000791b */ /* 0x00ffe20003800000 */
.L_x_14830:
[----:B------:R-:W-:Y:S05]  /*1eea0*/  BSYNC B0 ;  /* 0x0000000000007941 */ /* 0x000fea0003800000 */
.L_x_14829:
[----:B------:R-:W-:Y:S05]  /*1eeb0*/  BRA `(.L_x_14831) ;  /* 0xffffffc400087947 */ /* 0x000fea000383ffff */
.L_x_14690:
[----:B------:R-:W-:Y:S01]  /*1eec0*/  BSSY B0, `(.L_x_14832) ;  /* 0x0000006000007945 */ /* 0x000fe20003800000 */
[----:B------:R-:W-:-:S07]  /*1eed0*/  IMAD.MOV.U32 R15, RZ, RZ, -0x1 ;  /* 0xffffffffff0f7424 */ /* 0x000fce00078e00ff */
[----:B01-3--:R-:W-:Y:S05]  /*1eee0*/  WARPSYNC.COLLECTIVE R15, `(.L_x_14833) ;  /* 0x000000000f0c7348 */ /* 0x00bfea0003c00000 */
[----:B------:R-:W-:Y:S02]  /*1eef0*/  ELECT P6, UR62, PT ;  /* 0x00000000003e782f */ /* 0x000fe400038c0000 */
[----:B------:R-:W-:Y:S01]  /*1ef00*/  MOV R14, UR62 ;  /* 0x0000003e000e7c02 */ /* 0x000fe20008000f00 */
[----:B01-3--:R-:W-:Y:S10]  /*1ef10*/  ENDCOLLECTIVE ;  /* 0x000000000000791b */ /* 0x00bff40003800000 */
.L_x_14833:
[----:B------:R-:W-:Y:S05]  /*1ef20*/  BSYNC B0 ;  /* 0x0000000000007941 */ /* 0x000fea0003800000 */
.L_x_14832:
[----:B------:R-:W-:Y:S05]  /*1ef30*/  BRA `(.L_x_14834) ;  /* 0xffffffc000fc7947 */ /* 0x000fea000383ffff */
.L_x_14692:
[----:B0-----:R0:W2:Y:S02]  /*1ef40*/  SYNCS.PHASECHK.TRANS64.TRYWAIT P0, [R7+URZ], R2 ;  /* 0x00000002070075a7 */ /* 0x0010a4000800017f */
[----:B--2---:R-:W-:Y:S05]  /*1ef50*/  @!P0 NANOSLEEP.SYNCS 0x989680 ;  /* 0x009896800000895d */ /* 0x004fea0003900000 */
[----:B------:R-:W2:Y:S02]  /*1ef60*/  @!P0 SYNCS.PHASECHK.TRANS64 P0, [R7+URZ], R2 ;  /* 0x00000002070085a7 */ /* 0x000ea4000800007f */
[----:B--2---:R-:W-:Y:S05]  /*1ef70*/  @!P0 BRA `(.L_x_14692) ;  /* 0xfffffffc00f08947 */ /* 0x004fea000383ffff */
[----:B------:R-:W-:Y:S05]  /*1ef80*/  BRA `(.L_x_14835) ;  /* 0xffffffc400307947 */ /* 0x000fea000383ffff */
.L_x_14693:
[----:B--2---:R2:W4:Y:S02]  /*1ef90*/  SYNCS.PHASECHK.TRANS64.TRYWAIT P0, [R3+URZ], R0 ;  /* 0x00000000030075a7 */ /* 0x004524000800017f */
[----:B----4-:R-:W-:Y:S05]  /*1efa0*/  @!P0 NANOSLEEP.SYNCS 0x989680 ;  /* 0x009896800000895d */ /* 0x010fea0003900000 */
[----:B------:R-:W4:Y:S02]  /*1efb0*/  @!P0 SYNCS.PHASECHK.TRANS64 P0, [R3+URZ], R0 ;  /* 0x00000000030085a7 */ /* 0x000f24000800007f */
[----:B----4-:R-:W-:Y:S05]  /*1efc0*/  @!P0 BRA `(.L_x_14693) ;  /* 0xfffffffc00f08947 */ /* 0x010fea000383ffff */
[----:B------:R-:W-:Y:S05]  /*1efd0*/  BRA `(.L_x_14836) ;  /* 0xffffffc400247947 */ /* 0x000fea000383ffff */
.L_x_14695:
[----:B--2---:R2:W4:Y:S02]  /*1efe0*/  SYNCS.PHASECHK.TRANS64.TRYWAIT P0, [R5+URZ], R2 ;  /* 0x00000002050075a7 */ /* 0x004524000800017f */
[----:B----4-:R-:W-:Y:S05]  /*1eff0*/  @!P0 NANOSLEEP.SYNCS 0x989680 ;  /* 0x009896800000895d */ /* 0x010fea0003900000 */
[----:B------:R-:W4:Y:S02]  /*1f000*/  @!P0 SYNCS.PHASECHK.TRANS64 P0, [R5+URZ], R2 ;  /* 0x00000002050085a7 */ /* 0x000f24000800007f */
[----:B----4-:R-:W-:Y:S05]  /*1f010*/  @!P0 BRA `(.L_x_14695) ;  /* 0xfffffffc00f08947 */ /* 0x010fea000383ffff */
[----:B------:R-:W-:Y:S05]  /*1f020*/  BRA `(.L_x_14837) ;  /* 0xffffffc400287947 */ /* 0x000fea000383ffff */
.L_x_14838:
        /* <DEDUP_REMOVED lines=13> */
.L_x_14883:


//--------------------- .nv.global.init           --------------------------
	.section	.nv.global.init,"aw",@progbits
.nv.global.init:
	.type		$str$20,@object
	.size		$str$20,($str$21 - $str$20)
$str$20:
        /*0000*/ 	.byte	0x28, 0x61, 0x64, 0x64, 0x72, 0x65, 0x73, 0x73, 0x20, 0x26, 0x20, 0x6d, 0x61, 0x73, 0x6b, 0x29
        /*0010*/ 	.byte	0x20, 0x3d, 0x3d, 0x20, 0x30, 0x00
	.type		$str$21,@object
	.size		$str$21,(__unnamed_43 - $str$21)
$str$21:
        /*0016*/ 	.byte	0x2f, 0x74, 0x6d, 0x70, 0x2f, 0x6f, 0x73, 0x73, 0x5f, 0x6b, 0x65, 0x72, 0x6e, 0x65, 0x6c, 0x73
        /*0026*/ 	.byte	0x5f, 0x73, 0x72, 0x63, 0x2f, 0x66, 0x6c, 0x61, 0x73, 0x68, 0x5f, 0x61, 0x74, 0x74, 0x65, 0x6e
        /*0036*/ 	.byte	0x74, 0x69, 0x6f, 0x6e, 0x2f, 0x63, 0x73, 0x72, 0x63, 0x2f, 0x63, 0x75, 0x74, 0x6c, 0x61, 0x73
        /*0046*/ 	.byte	0x73, 0x2f, 0x69, 0x6e, 0x63, 0x6c, 0x75, 0x64, 0x65, 0x2f, 0x63, 0x75, 0x74, 0x65, 0x2f, 0x70
        /*0056*/ 	.byte	0x6f, 0x69, 0x6e, 0x74, 0x65, 0x72, 0x5f, 0x66, 0x6c, 0x61, 0x67, 0x67, 0x65, 0x64, 0x2e, 0x68
        /*0066*/ 	.byte	0x70, 0x70, 0x00
	.type		__unnamed_43,@object
	.size		__unnamed_43,(__unnamed_4 - __unnamed_43)
__unnamed_43:
        /* <DEDUP_REMOVED lines=23> */
        /*01d9*/ 	.byte	0x3a, 0x43, 0x3c, 0x30, 0x3e, 0x3e, 0x3e, 0x3e, 0x3e, 0x20, 0x26, 0x5d, 0x00
	.type		__unnamed_4,@object
	.size		__unnamed_4,(__unnamed_13 - __unnamed_4)
__unnamed_4:
        /* <DEDUP_REMOVED lines=24> */
	.type		__unnamed_13,@object
	.size		__unnamed_13,(__unnamed_29 - __unnamed_13)
__unnamed_13:
        /* <DEDUP_REMOVED lines=24> */
	.type		__unnamed_29,@object
	.size		__unnamed_29,(__unnamed_21 - __unnamed_29)
__unnamed_29:
        /* <DEDUP_REMOVED lines=24> */
	.type		__unnamed_21,@object
	.size		__unnamed_21,(__unnamed_39 - __unnamed_21)
__unnamed_21:
        /* <DEDUP_REMOVED lines=24> */
	.type		__unnamed_39,@object
	.size		__unnamed_39,(__unnamed_34 - __unnamed_39)
__unnamed_39:
        /* <DEDUP_REMOVED lines=24> */
	.type		__unnamed_34,@object
	.size		__unnamed_34,(__unnamed_38 - __unnamed_34)
__unnamed_34:
        /* <DEDUP_REMOVED lines=24> */
	.type		__unnamed_38,@object
	.size		__unnamed_38,(__unnamed_14 - __unnamed_38)
__unnamed_38:
        /* <DEDUP_REMOVED lines=24> */
	.type		__unnamed_14,@object
	.size		__unnamed_14,(__unnamed_30 - __unnamed_14)
__unnamed_14:
        /* <DEDUP_REMOVED lines=24> */
	.type		__unnamed_30,@object
	.size		__unnamed_30,(__unnamed_9 - __unnamed_30)
__unnamed_30:
        /* <DEDUP_REMOVED lines=24> */
	.type		__unnamed_9,@object
	.size		__unnamed_9,(__unnamed_25 - __unnamed_9)
__unnamed_9:
        /* <DEDUP_REMOVED lines=24> */
        /*10e3*/ 	.byte	0x00
	.type		__unnamed_25,@object
	.size		__unnamed_25,(__unnamed_5 - __unnamed_25)
__unnamed_25:
        /* <DEDUP_REMOVED lines=25> */
	.type		__unnamed_5,@object
	.size		__unnamed_5,(__unnamed_3 - __unnamed_5)
__unnamed_5:
        /* <DEDUP_REMOVED lines=25> */
	.type		__unnamed_3,@object
	.size		__unnamed_3,(__unnamed_2 - __unnamed_3)
__unnamed_3:
        /* <DEDUP_REMOVED lines=28> */
        /*15a6*/ 	.byte	0x32, 0x3e, 0x3e, 0x3e, 0x3e, 0x3e, 0x5d, 0x00
	.type		__unnamed_2,@object
	.size		__unnamed_2,(__unnamed_7 - __unnamed_2)
__unnamed_2:
        /* <DEDUP_REMOVED lines=29> */
	.type		__unnamed_7,@object
	.size		__unnamed_7,(__unnamed_8 - __unnamed_7)
__unnamed_7:
        /* <DEDUP_REMOVED lines=28> */
        /*1936*/ 	.byte	0x38, 0x38, 0x3e, 0x3e, 0x3e, 0x3e, 0x3e, 0x5d, 0x00
	.type		__unnamed_8,@object
	.size		__unnamed_8,(__unnamed_1 - __unnamed_8)
__unnamed_8:
        /* <DEDUP_REMOVED lines=29> */
	.type		__unnamed_1,@object
	.size		__unnamed_1,(__unnamed_41 - __unnamed_1)
__unnamed_1:
        /* <DEDUP_REMOVED lines=28> */
        /*1cc8*/ 	.byte	0x32, 0x3e, 0x3e, 0x3e, 0x3e, 0x3e, 0x20, 0x26, 0x5d, 0x00
	.type		__unnamed_41,@object
	.size		__unnamed_41,(__unnamed_42 - __unnamed_41)
__unnamed_41:
        /* <DEDUP_REMOVED lines=28> */
        /*1e92*/ 	.byte	0x36, 0x33, 0x38, 0x34, 0x3e, 0x3e, 0x3e, 0x3e, 0x3e, 0x5d, 0x00
	.type		__unnamed_42,@object
	.size		__unnamed_42,(__unnamed_6 - __unnamed_42)
__unnamed_42:
        /* <DEDUP_REMOVED lines=29> */
	.type		__unnamed_6,@object
	.size		__unnamed_6,(__unnamed_33 - __unnamed_6)
__unnamed_6:
        /* <DEDUP_REMOVED lines=29> */
	.type		__unnamed_33,@object
	.size		__unnamed_33,(__unnamed_17 - __unnamed_33)
__unnamed_33:
        /* <DEDUP_REMOVED lines=29> */
	.type		__unnamed_17,@object
	.size		__unnamed_17,(__unnamed_37 - __unnamed_17)
__unnamed_17:
        /* <DEDUP_REMOVED lines=29> */
	.type		__unnamed_37,@object
	.size		__unnamed_37,(__unnamed_11 - __unnamed_37)
__unnamed_37:
        /* <DEDUP_REMOVED lines=29> */
	.type		__unnamed_11,@object
	.size		__unnamed_11,(__unnamed_27 - __unnamed_11)
__unnamed_11:
        /* <DEDUP_REMOVED lines=29> */
	.type		__unnamed_27,@object
	.size		__unnamed_27,(__unnamed_19 - __unnamed_27)
__unnamed_27:
        /* <DEDUP_REMOVED lines=29> */
	.type		__unnamed_19,@object
	.size		__unnamed_19,(__unnamed_12 - __unnamed_19)
__unnamed_19:
        /* <DEDUP_REMOVED lines=29> */
	.type		__unnamed_12,@object
	.size		__unnamed_12,(__unnamed_28 - __unnamed_12)
__unnamed_12:
        /* <DEDUP_REMOVED lines=29> */
	.type		__unnamed_28,@object
	.size		__unnamed_28,(__unnamed_36 - __unnamed_28)
__unnamed_28:
        /* <DEDUP_REMOVED lines=29> */
	.type		__unnamed_36,@object
	.size		__unnamed_36,(__unnamed_20 - __unnamed_36)
__unnamed_36:
        /* <DEDUP_REMOVED lines=29> */
	.type		__unnamed_20,@object
	.size		__unnamed_20,(__unnamed_16 - __unnamed_20)
__unnamed_20:
        /* <DEDUP_REMOVED lines=29> */
	.type		__unnamed_16,@object
	.size		__unnamed_16,(__unnamed_32 - __unnamed_16)
__unnamed_16:
        /* <DEDUP_REMOVED lines=29> */
	.type		__unnamed_32,@object
	.size		__unnamed_32,(__unnamed_23 - __unnamed_32)
__unnamed_32:
        /* <DEDUP_REMOVED lines=29> */
	.type		__unnamed_23,@object
	.size		__unnamed_23,(__unnamed_40 - __unnamed_23)
__unnamed_23:
        /* <DEDUP_REMOVED lines=29> */
	.type		__unnamed_40,@object
	.size		__unnamed_40,(__unnamed_24 - __unnamed_40)
__unnamed_40:
        /* <DEDUP_REMOVED lines=29> */
	.type		__unnamed_24,@object
	.size		__unnamed_24,(__unnamed_35 - __unnamed_24)
__unnamed_24:
        /* <DEDUP_REMOVED lines=29> */
	.type		__unnamed_35,@object
	.size		__unnamed_35,(__unnamed_15 - __unnamed_35)
__unnamed_35:
        /* <DEDUP_REMOVED lines=28> */
        /*3eea*/ 	.byte	0x32, 0x30, 0x34, 0x38, 0x30, 0x3e, 0x3e, 0x3e, 0x3e, 0x3e, 0x20, 0x26, 0x5d, 0x00
	.type		__unnamed_15,@object
	.size		__unnamed_15,(__unnamed_31 - __unnamed_15)
__unnamed_15:
        /* <DEDUP_REMOVED lines=29> */
	.type		__unnamed_31,@object
	.size		__unnamed_31,(__unnamed_10 - __unnamed_31)
__unnamed_31:
        /* <DEDUP_REMOVED lines=29> */
	.type		__unnamed_10,@object
	.size		__unnamed_10,(__unnamed_26 - __unnamed_10)
__unnamed_10:
        /* <DEDUP_REMOVED lines=29> */
	.type		__unnamed_26,@object
	.size		__unnamed_26,(__unnamed_18 - __unnamed_26)
__unnamed_26:
        /* <DEDUP_REMOVED lines=29> */
	.type		__unnamed_18,@object
	.size		__unnamed_18,(__unnamed_22 - __unnamed_18)
__unnamed_18:
        /* <DEDUP_REMOVED lines=29> */
	.type		__unnamed_22,@object
	.size		__unnamed_22,(.L_21 - __unnamed_22)
__unnamed_22:
        /* <DEDUP_REMOVED lines=28> */
        /*49be*/ 	.byte	0x3c, 0x32, 0x32, 0x35, 0x32, 0x38, 0x3e, 0x3e, 0x3e, 0x3e, 0x3e, 0x20, 0x26, 0x5d, 0x00
.L_21:


//--------------------- .nv.shared._ZN7cutlass13device_kernelIN5flash11enable_sm90INS1_16FlashAttnFwdSm90INS1_25CollectiveMainloopFwdSm90ILi2EN4cute5tupleIJNS5_1CILi1EEES8_S8_EEENS6_IJNS7_ILi128EEENS7_ILi80EEENS7_ILi256EEEEEELi256ENS_6half_tEfNS_4arch4Sm90ELb0ELb0ELb1ELb0ELb0ELb0ELb0ELb1ELb1ELb1ELb1ELb0EEENS1_21CollectiveEpilogueFwdINS6_IJSA_SC_SB_EEES9_SE_SG_Li256ELb0ELb1ELb1ELb0EEENS1_19SingleTileSchedulerILb0ELb1ELb1ELi128EEEEEEEEEvNT_6ParamsE --------------------------
	.section	.nv.shared._ZN7cutlass13device_kernelIN5flash11enable_sm90INS1_16FlashAttnFwdSm90INS1_25CollectiveMainloopFwdSm90ILi2EN4cute5tupleIJNS5_1CILi1EEES8_S8_EEENS6_IJNS7_ILi128EEENS7_ILi80EEENS7_ILi256EEEEEELi256ENS_6half_tEfNS_4arch4Sm90ELb0ELb0ELb1ELb0ELb0ELb0ELb0ELb1ELb1ELb1ELb1ELb0EEENS1_21CollectiveEpilogueFwdINS6_IJSA_SC_SB_EEES9_SE_SG_Li256ELb0ELb1ELb1ELb0EEENS1_19SingleTileSchedulerILb0ELb1ELb1ELi128EEEEEEEEEvNT_6ParamsE,"aw",@nobits
	.sectionflags	@""
	.align	16
	.zero		1024


//--------------------- .nv.shared.reserved.0     --------------------------
	.section	.nv.shared.reserved.0,"aw",@nobits
	.weak		__nv_reservedSMEM_offset_0_alias
	.size		__nv_reservedSMEM_offset_0_alias, 0, 0
	.other		__nv_reservedSMEM_offset_0_alias,@"STO_CUDA_RESERVED_SHARED STV_DEFAULT"
__nv_reservedSMEM_offset_0_alias:
	.zero		0


//--------------------- .nv.global                --------------------------
	.section	.nv.global,"aw",@nobits
.nv.global:
	.type		_ZN80_INTERNAL_c2746a16_44_flash_fwd_hdimall_fp16_split_softcap_sm90_cu_ceb34e2a_39414cute1_E,@object
	.size		_ZN80_INTERNAL_c2746a16_44_flash_fwd_hdimall_fp16_split_softcap_sm90_cu_ceb34e2a_39414cute1_E,(_ZN80_INTERNAL_c2746a16_44_flash_fwd_hdimall_fp16_split_softcap_sm90_cu_ceb34e2a_39414cuda3std3__45__cpo6cbeginE - _ZN80_INTERNAL_c2746a16_44_flash_fwd_hdimall_fp16_split_softcap_sm90_cu_ceb34e2a_39414cute1_E)
_ZN80_INTERNAL_c2746a16_44_flash_fwd_hdimall_fp16_split_softcap_sm90_cu_ceb34e2a_39414cute1_E:
	.zero		1
	.type		_ZN80_INTERNAL_c2746a16_44_flash_fwd_hdimall_fp16_split_softcap_sm90_cu_ceb34e2a_39414cuda3std3__45__cpo6cbeginE,@object
	.size		_ZN80_INTERNAL_c2746a16_44_flash_fwd_hdimall_fp16_split_softcap_sm90_cu_ceb34e2a_39414cuda3std3__45__cpo6cbeginE,(_ZN80_INTERNAL_c2746a16_44_flash_fwd_hdimall_fp16_split_softcap_sm90_cu_ceb34e2a_39414cuda3std3__48in_placeE - _ZN80_INTERNAL_c2746a16_44_flash_fwd_hdimall_fp16_split_softcap_sm90_cu_ceb34e2a_39414cuda3std3__45__cpo6cbeginE)
_ZN80_INTERNAL_c2746a16_44_flash_fwd_hdimall_fp16_split_softcap_sm90_cu_ceb34e2a_39414cuda3std3__45__cpo6cbeginE:
	.zero		1
	.type		_ZN80_INTERNAL_c2746a16_44_flash_fwd_hdimall_fp16_split_softcap_sm90_cu_ceb34e2a_39414cuda3std3__48in_placeE,@object
	.size		_ZN80_INTERNAL_c2746a16_44_flash_fwd_hdimall_fp16_split_softcap_sm90_cu_ceb34e2a_39414cuda3std3__48in_placeE,(_ZN80_INTERNAL_c2746a16_44_flash_fwd_hdimall_fp16_split_softcap_sm90_cu_ceb34e2a_39414cuda3std6ranges3__45__cpo9iter_moveE - _ZN80_INTERNAL_c2746a16_44_flash_fwd_hdimall_fp16_split_softcap_sm90_cu_ceb34e2a_39414cuda3std3__48in_placeE)
_ZN80_INTERNAL_c2746a16_44_flash_fwd_hdimall_fp16_split_softcap_sm90_cu_ceb34e2a_39414cuda3std3__48in_placeE:
	.zero		1
	.type		_ZN80_INTERNAL_c2746a16_44_flash_fwd_hdimall_fp16_split_softcap_sm90_cu_ceb34e2a_39414cuda3std6ranges3__45__cpo9iter_moveE,@object
	.size		_ZN80_INTERNAL_c2746a16_44_flash_fwd_hdimall_fp16_split_softcap_sm90_cu_ceb34e2a_39414cuda3std6ranges3__45__cpo9iter_moveE,(_ZN80_INTERNAL_c2746a16_44_flash_fwd_hdimall_fp16_split_softcap_sm90_cu_ceb34e2a_39414cuda3std3__45__cpo5beginE - _ZN80_INTERNAL_c2746a16_44_flash_fwd_hdimall_fp16_split_softcap_sm90_cu_ceb34e2a_39414cuda3std6ranges3__45__cpo9iter_moveE)
_ZN80_INTERNAL_c2746a16_44_flash_fwd_hdimall_fp16_split_softcap_sm90_cu_ceb34e2a_39414cuda3std6ranges3__45__cpo9iter_moveE:
	.zero		1
	.type		_ZN80_INTERNAL_c2746a16_44_flash_fwd_hdimall_fp16_split_softcap_sm90_cu_ceb34e2a_39414cuda3std3__45__cpo5beginE,@object
	.size		_ZN80_INTERNAL_c2746a16_44_flash_fwd_hdimall_fp16_split_softcap_sm90_cu_ceb34e2a_39414cuda3std3__45__cpo5beginE,(_ZN80_INTERNAL_c2746a16_44_flash_fwd_hdimall_fp16_split_softcap_sm90_cu_ceb34e2a_39414cuda3std3__482_GLOBAL__N__c2746a16_44_flash_fwd_hdimall_fp16_split_softcap_sm90_cu_ceb34e2a_39416ignoreE - _ZN80_INTERNAL_c2746a16_44_flash_fwd_hdimall_fp16_split_softcap_sm90_cu_ceb34e2a_39414cuda3std3__45__cpo5beginE)
_ZN80_INTERNAL_c2746a16_44_flash_fwd_hdimall_fp16_split_softcap_sm90_cu_ceb34e2a_39414cuda3std3__45__cpo5beginE:
	.zero		1
	.type		_ZN80_INTERNAL_c2746a16_44_flash_fwd_hdimall_fp16_split_softcap_sm90_cu_ceb34e2a_39414cuda3std3__482_GLOBAL__N__c2746a16_44_flash_fwd_hdimall_fp16_split_softcap_sm90_cu_ceb34e2a_39416ignoreE,@object
	.size		_ZN80_INTERNAL_c2746a16_44_flash_fwd_hdimall_fp16_split_softcap_sm90_cu_ceb34e2a_39414cuda3std3__482_GLOBAL__N__c2746a16_44_flash_fwd_hdimall_fp16_split_softcap_sm90_cu_ceb34e2a_39416ignoreE,(_ZN80_INTERNAL_c2746a16_44_flash_fwd_hdimall_fp16_split_softcap_sm90_cu_ceb34e2a_39414cute7productE - _ZN80_INTERNAL_c2746a16_44_flash_fwd_hdimall_fp16_split_softcap_sm90_cu_ceb34e2a_39414cuda3std3__482_GLOBAL__N__c2746a16_44_flash_fwd_hdimall_fp16_split_softcap_sm90_cu_ceb34e2a_39416ignoreE)
_ZN80_INTERNAL_c2746a16_44_flash_fwd_hdimall_fp16_split_softcap_sm90_cu_ceb34e2a_39414cuda3std3__482_GLOBAL__N__c2746a16_44_flash_fwd_hdimall_fp16_split_softcap_sm90_cu_ceb34e2a_39416ignoreE:
	.zero		1
	.type		_ZN80_INTERNAL_c2746a16_44_flash_fwd_hdimall_fp16_split_softcap_sm90_cu_ceb34e2a_39414cute7productE,@object
	.size		_ZN80_INTERNAL_c2746a16_44_flash_fwd_hdimall_fp16_split_softcap_sm90_cu_ceb34e2a_39414cute7productE,(_ZN80_INTERNAL_c2746a16_44_flash_fwd_hdimall_fp16_split_softcap_sm90_cu_ceb34e2a_39414cuda3std3__45__cpo3endE - _ZN80_INTERNAL_c2746a16_44_flash_fwd_hdimall_fp16_split_softcap_sm90_cu_ceb34e2a_39414cute7productE)
_ZN80_INTERNAL_c2746a16_44_flash_fwd_hdimall_fp16_split_softcap_sm90_cu_ceb34e2a_39414cute7productE:
	.zero		1
	.type		_ZN80_INTERNAL_c2746a16_44_flash_fwd_hdimall_fp16_split_softcap_sm90_cu_ceb34e2a_39414cuda3std3__45__cpo3endE,@object
	.size		_ZN80_INTERNAL_c2746a16_44_flash_fwd_hdimall_fp16_split_softcap_sm90_cu_ceb34e2a_39414cuda3std3__45__cpo3endE,(_ZN80_INTERNAL_c2746a16_44_flash_fwd_hdimall_fp16_split_softcap_sm90_cu_ceb34e2a_39414cuda3std3__419piecewise_constructE - _ZN80_INTERNAL_c2746a16_44_flash_fwd_hdimall_fp16_split_softcap_sm90_cu_ceb34e2a_39414cuda3std3__45__cpo3endE)
_ZN80_INTERNAL_c2746a16_44_flash_fwd_hdimall_fp16_split_softcap_sm90_cu_ceb34e2a_39414cuda3std3__45__cpo3endE:
	.zero		1
	.type		_ZN80_INTERNAL_c2746a16_44_flash_fwd_hdimall_fp16_split_softcap_sm90_cu_ceb34e2a_39414cuda3std3__419piecewise_constructE,@object
	.size		_ZN80_INTERNAL_c2746a16_44_flash_fwd_hdimall_fp16_split_softcap_sm90_cu_ceb34e2a_39414cuda3std3__419piecewise_constructE,(_ZN80_INTERNAL_c2746a16_44_flash_fwd_hdimall_fp16_split_softcap_sm90_cu_ceb34e2a_39414cuda3std3__45__cpo4cendE - _ZN80_INTERNAL_c2746a16_44_flash_fwd_hdimall_fp16_split_softcap_sm90_cu_ceb34e2a_39414cuda3std3__419piecewise_constructE)
_ZN80_INTERNAL_c2746a16_44_flash_fwd_hdimall_fp16_split_softcap_sm90_cu_ceb34e2a_39414cuda3std3__419piecewise_constructE:
	.zero		1
	.type		_ZN80_INTERNAL_c2746a16_44_flash_fwd_hdimall_fp16_split_softcap_sm90_cu_ceb34e2a_39414cuda3std3__45__cpo4cendE,@object
	.size		_ZN80_INTERNAL_c2746a16_44_flash_fwd_hdimall_fp16_split_softcap_sm90_cu_ceb34e2a_39414cuda3std3__45__cpo4cendE,(_ZN80_INTERNAL_c2746a16_44_flash_fwd_hdimall_fp16_split_softcap_sm90_cu_ceb34e2a_39414cuda3std6ranges3__45__cpo4swapE - _ZN80_INTERNAL_c2746a16_44_flash_fwd_hdimall_fp16_split_softcap_sm90_cu_ceb34e2a_39414cuda3std3__45__cpo4cendE)
_ZN80_INTERNAL_c2746a16_44_flash_fwd_hdimall_fp16_split_softcap_sm90_cu_ceb34e2a_39414cuda3std3__45__cpo4cendE:
	.zero		1
	.type		_ZN80_INTERNAL_c2746a16_44_flash_fwd_hdimall_fp16_split_softcap_sm90_cu_ceb34e2a_39414cuda3std6ranges3__45__cpo4swapE,@object
	.size		_ZN80_INTERNAL_c2746a16_44_flash_fwd_hdimall_fp16_split_softcap_sm90_cu_ceb34e2a_39414cuda3std6ranges3__45__cpo4swapE,(.L_50 - _ZN80_INTERNAL_c2746a16_44_flash_fwd_hdimall_fp16_split_softcap_sm90_cu_ceb34e2a_39414cuda3std6ranges3__45__cpo4swapE)
_ZN80_INTERNAL_c2746a16_44_flash_fwd_hdimall_fp16_split_softcap_sm90_cu_ceb34e2a_39414cuda3std6ranges3__45__cpo4swapE:
	.zero		1
.L_50:


//--------------------- .nv.shared._ZN7cutlass13device_kernelIN5flash11enable_sm90INS1_16FlashAttnFwdSm90INS1_25CollectiveMainloopFwdSm90ILi2EN4cute5tupleIJNS5_1CILi1EEES8_S8_EEENS6_IJNS7_ILi128EEENS7_ILi80EEENS7_ILi256EEEEEELi256ENS_6half_tEfNS_4arch4Sm90ELb0ELb0ELb1ELb1ELb0ELb0ELb0ELb1ELb1ELb1ELb1ELb0EEENS1_21CollectiveEpilogueFwdINS6_IJSA_SC_SB_EEES9_SE_SG_Li256ELb1ELb1ELb1ELb0EEENS1_36VarlenDynamicPersistentTileSchedulerILi128ELi80ELi256ELi128ELb1ELb1ELb1ELb0ELb1ELb1EEEEEEEEEvNT_6ParamsE --------------------------
	.section	.nv.shared._ZN7cutlass13device_kernelIN5flash11enable_sm90INS1_16FlashAttnFwdSm90INS1_25CollectiveMainloopFwdSm90ILi2EN4cute5tupleIJNS5_1CILi1EEES8_S8_EEENS6_IJNS7_ILi128EEENS7_ILi80EEENS7_ILi256EEEEEELi256ENS_6half_tEfNS_4arch4Sm90ELb0ELb0ELb1ELb1ELb0ELb0ELb0ELb1ELb1ELb1ELb1ELb0EEENS1_21CollectiveEpilogueFwdINS6_IJSA_SC_SB_EEES9_SE_SG_Li256ELb1ELb1ELb1ELb0EEENS1_36VarlenDynamicPersistentTileSchedulerILi128ELi80ELi256ELi128ELb1ELb1ELb1ELb0ELb1ELb1EEEEEEEEEvNT_6ParamsE,"aw",@nobits
	.sectionflags	@""
	.align	16
	.zero		1024


//--------------------- .nv.shared._ZN7cutlass13device_kernelIN5flash11enable_sm90INS1_16FlashAttnFwdSm90INS1_25CollectiveMainloopFwdSm90ILi2EN4cute5tupleIJNS5_1CILi1EEES8_S8_EEENS6_IJNS7_ILi128EEENS7_ILi80EEENS7_ILi256EEEEEELi256ENS_6half_tEfNS_4arch4Sm90ELb0ELb0ELb1ELb1ELb0ELb1ELb0ELb1ELb1ELb1ELb1ELb0EEENS1_21CollectiveEpilogueFwdINS6_IJSA_SC_SB_EEES9_SE_SG_Li256ELb1ELb1ELb1ELb0EEENS1_36VarlenDynamicPersistentTileSchedulerILi128ELi80ELi256ELi128ELb1ELb1ELb1ELb0ELb1ELb1EEEEEEEEEvNT_6ParamsE --------------------------
	.section	.nv.shared._ZN7cutlass13device_kernelIN5flash11enable_sm90INS1_16FlashAttnFwdSm90INS1_25CollectiveMainloopFwdSm90ILi2EN4cute5tupleIJNS5_1CILi1EEES8_S8_EEENS6_IJNS7_ILi128EEENS7_ILi80EEENS7_ILi256EEEEEELi256ENS_6half_tEfNS_4arch4Sm90ELb0ELb0ELb1ELb1ELb0ELb1ELb0ELb1ELb1ELb1ELb1ELb0EEENS1_21CollectiveEpilogueFwdINS6_IJSA_SC_SB_EEES9_SE_SG_Li256ELb1ELb1ELb1ELb0EEENS1_36VarlenDynamicPersistentTileSchedulerILi128ELi80ELi256ELi128ELb1ELb1ELb1ELb0ELb1ELb1EEEEEEEEEvNT_6ParamsE,"aw",@nobits
	.sectionflags	@""
	.align	16
	.zero		1024


//--------------------- .nv.shared._ZN7cutlass13device_kernelIN5flash11enable_sm90INS1_16FlashAttnFwdSm90INS1_25CollectiveMainloopFwdSm90ILi2EN4cute5tupleIJNS5_1CILi1EEES8_S8_EEENS6_IJNS7_ILi128EEENS7_ILi64EEENS7_ILi256EEEEEELi256ENS_6half_tEfNS_4arch4Sm90ELb0ELb1ELb1ELb0ELb0ELb0ELb0ELb1ELb1ELb1ELb1ELb0EEENS1_21CollectiveEpilogueFwdINS6_IJSA_SC_SB_EEES9_SE_SG_Li256ELb0ELb1ELb1ELb0EEENS1_19SingleTileSchedulerILb0ELb1ELb1ELi128EEEEEEEEEvNT_6ParamsE --------------------------
	.section	.nv.shared._ZN7cutlass13device_kernelIN5flash11enable_sm90INS1_16FlashAttnFwdSm90INS1_25CollectiveMainloopFwdSm90ILi2EN4cute5tupleIJNS5_1CILi1EEES8_S8_EEENS6_IJNS7_ILi128EEENS7_ILi64EEENS7_ILi256EEEEEELi256ENS_6half_tEfNS_4arch4Sm90ELb0ELb1ELb1ELb0ELb0ELb0ELb0ELb1ELb1ELb1ELb1ELb0EEENS1_21CollectiveEpilogueFwdINS6_IJSA_SC_SB_EEES9_SE_SG_Li256ELb0ELb1ELb1ELb0EEENS1_19SingleTileSchedulerILb0ELb1ELb1ELi128EEEEEEEEEvNT_6ParamsE,"aw",@nobits
	.sectionflags	@""
	.align	16
	.zero		1024


//--------------------- .nv.shared._ZN7cutlass13device_kernelIN5flash11enable_sm90INS1_16FlashAttnFwdSm90INS1_25CollectiveMainloopFwdSm90ILi2EN4cute5tupleIJNS5_1CILi1EEES8_S8_EEENS6_IJNS7_ILi128EEENS7_ILi64EEENS7_ILi256EEEEEELi256ENS_6half_tEfNS_4arch4Sm90ELb0ELb1ELb1ELb1ELb0ELb0ELb0ELb1ELb1ELb1ELb1ELb0EEENS1_21CollectiveEpilogueFwdINS6_IJSA_SC_SB_EEES9_SE_SG_Li256ELb1ELb1ELb1ELb0EEENS1_36VarlenDynamicPersistentTileSchedulerILi128ELi64ELi256ELi128ELb1ELb1ELb1ELb1ELb0ELb1EEEEEEEEEvNT_6ParamsE --------------------------
	.section	.nv.shared._ZN7cutlass13device_kernelIN5flash11enable_sm90INS1_16FlashAttnFwdSm90INS1_25CollectiveMainloopFwdSm90ILi2EN4cute5tupleIJNS5_1CILi1EEES8_S8_EEENS6_IJNS7_ILi128EEENS7_ILi64EEENS7_ILi256EEEEEELi256ENS_6half_tEfNS_4arch4Sm90ELb0ELb1ELb1ELb1ELb0ELb0ELb0ELb1ELb1ELb1ELb1ELb0EEENS1_21CollectiveEpilogueFwdINS6_IJSA_SC_SB_EEES9_SE_SG_Li256ELb1ELb1ELb1ELb0EEENS1_36VarlenDynamicPersistentTileSchedulerILi128ELi64ELi256ELi128ELb1ELb1ELb1ELb1ELb0ELb1EEEEEEEEEvNT_6ParamsE,"aw",@nobits
	.sectionflags	@""
	.align	16
	.zero		1024


//--------------------- .nv.shared._ZN7cutlass13device_kernelIN5flash11enable_sm90INS1_16FlashAttnFwdSm90INS1_25CollectiveMainloopFwdSm90ILi2EN4cute5tupleIJNS5_1CILi1EEES8_S8_EEENS6_IJNS7_ILi128EEENS7_ILi64EEENS7_ILi256EEEEEELi256ENS_6half_tEfNS_4arch4Sm90ELb0ELb1ELb1ELb1ELb0ELb1ELb0ELb1ELb1ELb1ELb1ELb0EEENS1_21CollectiveEpilogueFwdINS6_IJSA_SC_SB_EEES9_SE_SG_Li256ELb1ELb1ELb1ELb0EEENS1_36VarlenDynamicPersistentTileSchedulerILi128ELi64ELi256ELi128ELb1ELb1ELb1ELb1ELb0ELb1EEEEEEEEEvNT_6ParamsE --------------------------
	.section	.nv.shared._ZN7cutlass13device_kernelIN5flash11enable_sm90INS1_16FlashAttnFwdSm90INS1_25CollectiveMainloopFwdSm90ILi2EN4cute5tupleIJNS5_1CILi1EEES8_S8_EEENS6_IJNS7_ILi128EEENS7_ILi64EEENS7_ILi256EEEEEELi256ENS_6half_tEfNS_4arch4Sm90ELb0ELb1ELb1ELb1ELb0ELb1ELb0ELb1ELb1ELb1ELb1ELb0EEENS1_21CollectiveEpilogueFwdINS6_IJSA_SC_SB_EEES9_SE_SG_Li256ELb1ELb1ELb1ELb0EEENS1_36VarlenDynamicPersistentTileSchedulerILi128ELi64ELi256ELi128ELb1ELb1ELb1ELb1ELb0ELb1EEEEEEEEEvNT_6ParamsE,"aw",@nobits
	.sectionflags	@""
	.align	16
	.zero		1024


//--------------------- .nv.shared._ZN7cutlass13device_kernelIN5flash11enable_sm90INS1_16FlashAttnFwdSm90INS1_25CollectiveMainloopFwdSm90ILi2EN4cute5tupleIJNS5_1CILi1EEES8_S8_EEENS6_IJNS7_ILi128EEENS7_ILi80EEENS7_ILi256EEEEEELi256ENS_6half_tEfNS_4arch4Sm90ELb1ELb0ELb1ELb0ELb0ELb0ELb0ELb1ELb1ELb1ELb1ELb0EEENS1_21CollectiveEpilogueFwdINS6_IJSA_SC_SB_EEES9_SE_SG_Li256ELb0ELb1ELb1ELb0EEENS1_19SingleTileSchedulerILb0ELb1ELb1ELi128EEEEEEEEEvNT_6ParamsE --------------------------
	.section	.nv.shared._ZN7cutlass13device_kernelIN5flash11enable_sm90INS1_16FlashAttnFwdSm90INS1_25CollectiveMainloopFwdSm90ILi2EN4cute5tupleIJNS5_1CILi1EEES8_S8_EEENS6_IJNS7_ILi128EEENS7_ILi80EEENS7_ILi256EEEEEELi256ENS_6half_tEfNS_4arch4Sm90ELb1ELb0ELb1ELb0ELb0ELb0ELb0ELb1ELb1ELb1ELb1ELb0EEENS1_21CollectiveEpilogueFwdINS6_IJSA_SC_SB_EEES9_SE_SG_Li256ELb0ELb1ELb1ELb0EEENS1_19SingleTileSchedulerILb0ELb1ELb1ELi128EEEEEEEEEvNT_6ParamsE,"aw",@nobits
	.sectionflags	@""
	.align	16
	.zero		1024


//--------------------- .nv.shared._ZN7cutlass13device_kernelIN5flash11enable_sm90INS1_16FlashAttnFwdSm90INS1_25CollectiveMainloopFwdSm90ILi2EN4cute5tupleIJNS5_1CILi1EEES8_S8_EEENS6_IJNS7_ILi128EEENS7_ILi80EEENS7_ILi256EEEEEELi256ENS_6half_tEfNS_4arch4Sm90ELb1ELb0ELb1ELb1ELb0ELb0ELb0ELb1ELb1ELb1ELb1ELb0EEENS1_21CollectiveEpilogueFwdINS6_IJSA_SC_SB_EEES9_SE_SG_Li256ELb1ELb1ELb1ELb0EEENS1_36VarlenDynamicPersistentTileSchedulerILi128ELi80ELi256ELi128ELb1ELb1ELb1ELb1ELb1ELb1EEEEEEEEEvNT_6ParamsE --------------------------
	.section	.nv.shared._ZN7cutlass13device_kernelIN5flash11enable_sm90INS1_16FlashAttnFwdSm90INS1_25CollectiveMainloopFwdSm90ILi2EN4cute5tupleIJNS5_1CILi1EEES8_S8_EEENS6_IJNS7_ILi128EEENS7_ILi80EEENS7_ILi256EEEEEELi256ENS_6half_tEfNS_4arch4Sm90ELb1ELb0ELb1ELb1ELb0ELb0ELb0ELb1ELb1ELb1ELb1ELb0EEENS1_21CollectiveEpilogueFwdINS6_IJSA_SC_SB_EEES9_SE_SG_Li256ELb1ELb1ELb1ELb0EEENS1_36VarlenDynamicPersistentTileSchedulerILi128ELi80ELi256ELi128ELb1ELb1ELb1ELb1ELb1ELb1EEEEEEEEEvNT_6ParamsE,"aw",@nobits
	.sectionflags	@""
	.align	16
	.zero		1024


//--------------------- .nv.shared._ZN7cutlass13device_kernelIN5flash11enable_sm90INS1_16FlashAttnFwdSm90INS1_25CollectiveMainloopFwdSm90ILi2EN4cute5tupleIJNS5_1CILi1EEES8_S8_EEENS6_IJNS7_ILi128EEENS7_ILi80EEENS7_ILi256EEEEEELi256ENS_6half_tEfNS_4arch4Sm90ELb1ELb0ELb1ELb1ELb0ELb1ELb0ELb1ELb1ELb1ELb1ELb0EEENS1_21CollectiveEpilogueFwdINS6_IJSA_SC_SB_EEES9_SE_SG_Li256ELb1ELb1ELb1ELb0EEENS1_36VarlenDynamicPersistentTileSchedulerILi128ELi80ELi256ELi128ELb1ELb1ELb1ELb1ELb1ELb1EEEEEEEEEvNT_6ParamsE --------------------------
	.section	.nv.shared._ZN7cutlass13device_kernelIN5flash11enable_sm90INS1_16FlashAttnFwdSm90INS1_25CollectiveMainloopFwdSm90ILi2EN4cute5tupleIJNS5_1CILi1EEES8_S8_EEENS6_IJNS7_ILi128EEENS7_ILi80EEENS7_ILi256EEEEEELi256ENS_6half_tEfNS_4arch4Sm90ELb1ELb0ELb1ELb1ELb0ELb1ELb0ELb1ELb1ELb1ELb1ELb0EEENS1_21CollectiveEpilogueFwdINS6_IJSA_SC_SB_EEES9_SE_SG_Li256ELb1ELb1ELb1ELb0EEENS1_36VarlenDynamicPersistentTileSchedulerILi128ELi80ELi256ELi128ELb1ELb1ELb1ELb1ELb1ELb1EEEEEEEEEvNT_6ParamsE,"aw",@nobits
	.sectionflags	@""
	.align	16
	.zero		1024


//--------------------- .nv.shared._ZN7cutlass13device_kernelIN5flash11enable_sm90INS1_16FlashAttnFwdSm90INS1_25CollectiveMainloopFwdSm90ILi2EN4cute5tupleIJNS5_1CILi1EEES8_S8_EEENS6_IJNS7_ILi128EEENS7_ILi112EEENS7_ILi192EEEEEELi192ENS_6half_tEfNS_4arch4Sm90ELb0ELb0ELb1ELb0ELb0ELb0ELb0ELb1ELb1ELb1ELb1ELb0EEENS1_21CollectiveEpilogueFwdINS6_IJSA_SC_SB_EEES9_SE_SG_Li256ELb0ELb1ELb1ELb0EEENS1_19SingleTileSchedulerILb0ELb1ELb1ELi128EEEEEEEEEvNT_6ParamsE --------------------------
	.section	.nv.shared._ZN7cutlass13device_kernelIN5flash11enable_sm90INS1_16FlashAttnFwdSm90INS1_25CollectiveMainloopFwdSm90ILi2EN4cute5tupleIJNS5_1CILi1EEES8_S8_EEENS6_IJNS7_ILi128EEENS7_ILi112EEENS7_ILi192EEEEEELi192ENS_6half_tEfNS_4arch4Sm90ELb0ELb0ELb1ELb0ELb0ELb0ELb0ELb1ELb1ELb1ELb1ELb0EEENS1_21CollectiveEpilogueFwdINS6_IJSA_SC_SB_EEES9_SE_SG_Li256ELb0ELb1ELb1ELb0EEENS1_19SingleTileSchedulerILb0ELb1ELb1ELi128EEEEEEEEEvNT_6ParamsE,"aw",@nobits
	.sectionflags	@""
	.align	16
	.zero		1024


//--------------------- .nv.shared._ZN7cutlass13device_kernelIN5flash11enable_sm90INS1_16FlashAttnFwdSm90INS1_25CollectiveMainloopFwdSm90ILi2EN4cute5tupleIJNS5_1CILi1EEES8_S8_EEENS6_IJNS7_ILi128EEENS7_ILi112EEENS7_ILi192EEEEEELi192ENS_6half_tEfNS_4arch4Sm90ELb0ELb0ELb1ELb1ELb0ELb0ELb0ELb1ELb1ELb1ELb1ELb0EEENS1_21CollectiveEpilogueFwdINS6_IJSA_SC_SB_EEES9_SE_SG_Li256ELb1ELb1ELb1ELb0EEENS1_36VarlenDynamicPersistentTileSchedulerILi128ELi112ELi256ELi128ELb1ELb1ELb1ELb0ELb1ELb1EEEEEEEEEvNT_6ParamsE --------------------------
	.section	.nv.shared._ZN7cutlass13device_kernelIN5flash11enable_sm90INS1_16FlashAttnFwdSm90INS1_25CollectiveMainloopFwdSm90ILi2EN4cute5tupleIJNS5_1CILi1EEES8_S8_EEENS6_IJNS7_ILi128EEENS7_ILi112EEENS7_ILi192EEEEEELi192ENS_6half_tEfNS_4arch4Sm90ELb0ELb0ELb1ELb1ELb0ELb0ELb0ELb1ELb1ELb1ELb1ELb0EEENS1_21CollectiveEpilogueFwdINS6_IJSA_SC_SB_EEES9_SE_SG_Li256ELb1ELb1ELb1ELb0EEENS1_36VarlenDynamicPersistentTileSchedulerILi128ELi112ELi256ELi128ELb1ELb1ELb1ELb0ELb1ELb1EEEEEEEEEvNT_6ParamsE,"aw",@nobits
	.sectionflags	@""
	.align	16
	.zero		1024


//--------------------- .nv.shared._ZN7cutlass13device_kernelIN5flash11enable_sm90INS1_16FlashAttnFwdSm90INS1_25CollectiveMainloopFwdSm90ILi2EN4cute5tupleIJNS5_1CILi1EEES8_S8_EEENS6_IJNS7_ILi128EEENS7_ILi112EEENS7_ILi192EEEEEELi192ENS_6half_tEfNS_4arch4Sm90ELb0ELb0ELb1ELb1ELb0ELb1ELb0ELb1ELb1ELb1ELb1ELb0EEENS1_21CollectiveEpilogueFwdINS6_IJSA_SC_SB_EEES9_SE_SG_Li256ELb1ELb1ELb1ELb0EEENS1_36VarlenDynamicPersistentTileSchedulerILi128ELi112ELi256ELi128ELb1ELb1ELb1ELb0ELb1ELb1EEEEEEEEEvNT_6ParamsE --------------------------
	.section	.nv.shared._ZN7cutlass13device_kernelIN5flash11enable_sm90INS1_16FlashAttnFwdSm90INS1_25CollectiveMainloopFwdSm90ILi2EN4cute5tupleIJNS5_1CILi1EEES8_S8_EEENS6_IJNS7_ILi128EEENS7_ILi112EEENS7_ILi192EEEEEELi192ENS_6half_tEfNS_4arch4Sm90ELb0ELb0ELb1ELb1ELb0ELb1ELb0ELb1ELb1ELb1ELb1ELb0EEENS1_21CollectiveEpilogueFwdINS6_IJSA_SC_SB_EEES9_SE_SG_Li256ELb1ELb1ELb1ELb0EEENS1_36VarlenDynamicPersistentTileSchedulerILi128ELi112ELi256ELi128ELb1ELb1ELb1ELb0ELb1ELb1EEEEEEEEEvNT_6ParamsE,"aw",@nobits
	.sectionflags	@""
	.align	16
	.zero		1024


//--------------------- .nv.shared._ZN7cutlass13device_kernelIN5flash11enable_sm90INS1_16FlashAttnFwdSm90INS1_25CollectiveMainloopFwdSm90ILi2EN4cute5tupleIJNS5_1CILi1EEES8_S8_EEENS6_IJNS7_ILi128EEENS7_ILi96EEENS7_ILi192EEEEEELi192ENS_6half_tEfNS_4arch4Sm90ELb0ELb1ELb1ELb0ELb0ELb0ELb0ELb1ELb1ELb1ELb1ELb0EEENS1_21CollectiveEpilogueFwdINS6_IJSA_SC_SB_EEES9_SE_SG_Li256ELb0ELb1ELb1ELb0EEENS1_19SingleTileSchedulerILb0ELb1ELb1ELi128EEEEEEEEEvNT_6ParamsE --------------------------
	.section	.nv.shared._ZN7cutlass13device_kernelIN5flash11enable_sm90INS1_16FlashAttnFwdSm90INS1_25CollectiveMainloopFwdSm90ILi2EN4cute5tupleIJNS5_1CILi1EEES8_S8_EEENS6_IJNS7_ILi128EEENS7_ILi96EEENS7_ILi192EEEEEELi192ENS_6half_tEfNS_4arch4Sm90ELb0ELb1ELb1ELb0ELb0ELb0ELb0ELb1ELb1ELb1ELb1ELb0EEENS1_21CollectiveEpilogueFwdINS6_IJSA_SC_SB_EEES9_SE_SG_Li256ELb0ELb1ELb1ELb0EEENS1_19SingleTileSchedulerILb0ELb1ELb1ELi128EEEEEEEEEvNT_6ParamsE,"aw",@nobits
	.sectionflags	@""
	.align	16
	.zero		1024


//--------------------- .nv.shared._ZN7cutlass13device_kernelIN5flash11enable_sm90INS1_16FlashAttnFwdSm90INS1_25CollectiveMainloopFwdSm90ILi2EN4cute5tupleIJNS5_1CILi1EEES8_S8_EEENS6_IJNS7_ILi128EEENS7_ILi96EEENS7_ILi192EEEEEELi192ENS_6half_tEfNS_4arch4Sm90ELb0ELb1ELb1ELb1ELb0ELb0ELb0ELb1ELb1ELb1ELb1ELb0EEENS1_21CollectiveEpilogueFwdINS6_IJSA_SC_SB_EEES9_SE_SG_Li256ELb1ELb1ELb1ELb0EEENS1_36VarlenDynamicPersistentTileSchedulerILi128ELi96ELi256ELi128ELb1ELb1ELb1ELb1ELb0ELb1EEEEEEEEEvNT_6ParamsE --------------------------
	.section	.nv.shared._ZN7cutlass13device_kernelIN5flash11enable_sm90INS1_16FlashAttnFwdSm90INS1_25CollectiveMainloopFwdSm90ILi2EN4cute5tupleIJNS5_1CILi1EEES8_S8_EEENS6_IJNS7_ILi128EEENS7_ILi96EEENS7_ILi192EEEEEELi192ENS_6half_tEfNS_4arch4Sm90ELb0ELb1ELb1ELb1ELb0ELb0ELb0ELb1ELb1ELb1ELb1ELb0EEENS1_21CollectiveEpilogueFwdINS6_IJSA_SC_SB_EEES9_SE_SG_Li256ELb1ELb1ELb1ELb0EEENS1_36VarlenDynamicPersistentTileSchedulerILi128ELi96ELi256ELi128ELb1ELb1ELb1ELb1ELb0ELb1EEEEEEEEEvNT_6ParamsE,"aw",@nobits
	.sectionflags	@""
	.align	16
	.zero		1024


//--------------------- .nv.shared._ZN7cutlass13device_kernelIN5flash11enable_sm90INS1_16FlashAttnFwdSm90INS1_25CollectiveMainloopFwdSm90ILi2EN4cute5tupleIJNS5_1CILi1EEES8_S8_EEENS6_IJNS7_ILi128EEENS7_ILi96EEENS7_ILi192EEEEEELi192ENS_6half_tEfNS_4arch4Sm90ELb0ELb1ELb1ELb1ELb0ELb1ELb0ELb1ELb1ELb1ELb1ELb0EEENS1_21CollectiveEpilogueFwdINS6_IJSA_SC_SB_EEES9_SE_SG_Li256ELb1ELb1ELb1ELb0EEENS1_36VarlenDynamicPersistentTileSchedulerILi128ELi96ELi256ELi128ELb1ELb1ELb1ELb1ELb0ELb1EEEEEEEEEvNT_6ParamsE --------------------------
	.section	.nv.shared._ZN7cutlass13device_kernelIN5flash11enable_sm90INS1_16FlashAttnFwdSm90INS1_25CollectiveMainloopFwdSm90ILi2EN4cute5tupleIJNS5_1CILi1EEES8_S8_EEENS6_IJNS7_ILi128EEENS7_ILi96EEENS7_ILi192EEEEEELi192ENS_6half_tEfNS_4arch4Sm90ELb0ELb1ELb1ELb1ELb0ELb1ELb0ELb1ELb1ELb1ELb1ELb0EEENS1_21CollectiveEpilogueFwdINS6_IJSA_SC_SB_EEES9_SE_SG_Li256ELb1ELb1ELb1ELb0EEENS1_36VarlenDynamicPersistentTileSchedulerILi128ELi96ELi256ELi128ELb1ELb1ELb1ELb1ELb0ELb1EEEEEEEEEvNT_6ParamsE,"aw",@nobits
	.sectionflags	@""
	.align	16
	.zero		1024


//--------------------- .nv.shared._ZN7cutlass13device_kernelIN5flash11enable_sm90INS1_16FlashAttnFwdSm90INS1_25CollectiveMainloopFwdSm90ILi2EN4cute5tupleIJNS5_1CILi1EEES8_S8_EEENS6_IJNS7_ILi128EEENS7_ILi112EEENS7_ILi192EEEEEELi192ENS_6half_tEfNS_4arch4Sm90ELb1ELb0ELb1ELb0ELb0ELb0ELb0ELb1ELb1ELb1ELb1ELb0EEENS1_21CollectiveEpilogueFwdINS6_IJSA_SC_SB_EEES9_SE_SG_Li256ELb0ELb1ELb1ELb0EEENS1_19SingleTileSchedulerILb0ELb1ELb1ELi128EEEEEEEEEvNT_6ParamsE --------------------------
	.section	.nv.shared._ZN7cutlass13device_kernelIN5flash11enable_sm90INS1_16FlashAttnFwdSm90INS1_25CollectiveMainloopFwdSm90ILi2EN4cute5tupleIJNS5_1CILi1EEES8_S8_EEENS6_IJNS7_ILi128EEENS7_ILi112EEENS7_ILi192EEEEEELi192ENS_6half_tEfNS_4arch4Sm90ELb1ELb0ELb1ELb0ELb0ELb0ELb0ELb1ELb1ELb1ELb1ELb0EEENS1_21CollectiveEpilogueFwdINS6_IJSA_SC_SB_EEES9_SE_SG_Li256ELb0ELb1ELb1ELb0EEENS1_19SingleTileSchedulerILb0ELb1ELb1ELi128EEEEEEEEEvNT_6ParamsE,"aw",@nobits
	.sectionflags	@""
	.align	16
	.zero		1024


//--------------------- .nv.shared._ZN7cutlass13device_kernelIN5flash11enable_sm90INS1_16FlashAttnFwdSm90INS1_25CollectiveMainloopFwdSm90ILi2EN4cute5tupleIJNS5_1CILi1EEES8_S8_EEENS6_IJNS7_ILi128EEENS7_ILi112EEENS7_ILi192EEEEEELi192ENS_6half_tEfNS_4arch4Sm90ELb1ELb0ELb1ELb1ELb0ELb0ELb0ELb1ELb1ELb1ELb1ELb0EEENS1_21CollectiveEpilogueFwdINS6_IJSA_SC_SB_EEES9_SE_SG_Li256ELb1ELb1ELb1ELb0EEENS1_36VarlenDynamicPersistentTileSchedulerILi128ELi112ELi256ELi128ELb1ELb1ELb1ELb1ELb1ELb1EEEEEEEEEvNT_6ParamsE --------------------------
	.section	.nv.shared._ZN7cutlass13device_kernelIN5flash11enable_sm90INS1_16FlashAttnFwdSm90INS1_25CollectiveMainloopFwdSm90ILi2EN4cute5tupleIJNS5_1CILi1EEES8_S8_EEENS6_IJNS7_ILi128EEENS7_ILi112EEENS7_ILi192EEEEEELi192ENS_6half_tEfNS_4arch4Sm90ELb1ELb0ELb1ELb1ELb0ELb0ELb0ELb1ELb1ELb1ELb1ELb0EEENS1_21CollectiveEpilogueFwdINS6_IJSA_SC_SB_EEES9_SE_SG_Li256ELb1ELb1ELb1ELb0EEENS1_36VarlenDynamicPersistentTileSchedulerILi128ELi112ELi256ELi128ELb1ELb1ELb1ELb1ELb1ELb1EEEEEEEEEvNT_6ParamsE,"aw",@nobits
	.sectionflags	@""
	.align	16
	.zero		1024


//--------------------- .nv.shared._ZN7cutlass13device_kernelIN5flash11enable_sm90INS1_16FlashAttnFwdSm90INS1_25CollectiveMainloopFwdSm90ILi2EN4cute5tupleIJNS5_1CILi1EEES8_S8_EEENS6_IJNS7_ILi128EEENS7_ILi112EEENS7_ILi192EEEEEELi192ENS_6half_tEfNS_4arch4Sm90ELb1ELb0ELb1ELb1ELb0ELb1ELb0ELb1ELb1ELb1ELb1ELb0EEENS1_21CollectiveEpilogueFwdINS6_IJSA_SC_SB_EEES9_SE_SG_Li256ELb1ELb1ELb1ELb0EEENS1_36VarlenDynamicPersistentTileSchedulerILi128ELi112ELi256ELi128ELb1ELb1ELb1ELb1ELb1ELb1EEEEEEEEEvNT_6ParamsE --------------------------
	.section	.nv.shared._ZN7cutlass13device_kernelIN5flash11enable_sm90INS1_16FlashAttnFwdSm90INS1_25CollectiveMainloopFwdSm90ILi2EN4cute5tupleIJNS5_1CILi1EEES8_S8_EEENS6_IJNS7_ILi128EEENS7_ILi112EEENS7_ILi192EEEEEELi192ENS_6half_tEfNS_4arch4Sm90ELb1ELb0ELb1ELb1ELb0ELb1ELb0ELb1ELb1ELb1ELb1ELb0EEENS1_21CollectiveEpilogueFwdINS6_IJSA_SC_SB_EEES9_SE_SG_Li256ELb1ELb1ELb1ELb0EEENS1_36VarlenDynamicPersistentTileSchedulerILi128ELi112ELi256ELi128ELb1ELb1ELb1ELb1ELb1ELb1EEEEEEEEEvNT_6ParamsE,"aw",@nobits
	.sectionflags	@""
	.align	16
	.zero		1024


//--------------------- .nv.shared._ZN7cutlass13device_kernelIN5flash11enable_sm90INS1_16FlashAttnFwdSm90INS1_25CollectiveMainloopFwdSm90ILi2EN4cute5tupleIJNS5_1CILi1EEES8_S8_EEENS6_IJNS7_ILi128EEENS7_ILi176EEESA_EEELi128ENS_6half_tEfNS_4arch4Sm90ELb0ELb0ELb1ELb0ELb0ELb0ELb0ELb1ELb1ELb1ELb1ELb0EEENS1_21CollectiveEpilogueFwdINS6_IJSA_SA_SB_EEES9_SD_SF_Li256ELb0ELb1ELb1ELb0EEENS1_19SingleTileSchedulerILb0ELb1ELb1ELi128EEEEEEEEEvNT_6ParamsE --------------------------
	.section	.nv.shared._ZN7cutlass13device_kernelIN5flash11enable_sm90INS1_16FlashAttnFwdSm90INS1_25CollectiveMainloopFwdSm90ILi2EN4cute5tupleIJNS5_1CILi1EEES8_S8_EEENS6_IJNS7_ILi128EEENS7_ILi176EEESA_EEELi128ENS_6half_tEfNS_4arch4Sm90ELb0ELb0ELb1ELb0ELb0ELb0ELb0ELb1ELb1ELb1ELb1ELb0EEENS1_21CollectiveEpilogueFwdINS6_IJSA_SA_SB_EEES9_SD_SF_Li256ELb0ELb1ELb1ELb0EEENS1_19SingleTileSchedulerILb0ELb1ELb1ELi128EEEEEEEEEvNT_6ParamsE,"aw",@nobits
	.sectionflags	@""
	.align	16
	.zero		1024


//--------------------- .nv.shared._ZN7cutlass13device_kernelIN5flash11enable_sm90INS1_16FlashAttnFwdSm90INS1_25CollectiveMainloopFwdSm90ILi2EN4cute5tupleIJNS5_1CILi1EEES8_S8_EEENS6_IJNS7_ILi128EEENS7_ILi176EEESA_EEELi128ENS_6half_tEfNS_4arch4Sm90ELb0ELb0ELb1ELb1ELb0ELb0ELb0ELb1ELb1ELb1ELb1ELb0EEENS1_21CollectiveEpilogueFwdINS6_IJSA_SA_SB_EEES9_SD_SF_Li256ELb1ELb1ELb1ELb0EEENS1_36VarlenDynamicPersistentTileSchedulerILi128ELi176ELi256ELi128ELb1ELb1ELb1ELb0ELb1ELb1EEEEEEEEEvNT_6ParamsE --------------------------
	.section	.nv.shared._ZN7cutlass13device_kernelIN5flash11enable_sm90INS1_16FlashAttnFwdSm90INS1_25CollectiveMainloopFwdSm90ILi2EN4cute5tupleIJNS5_1CILi1EEES8_S8_EEENS6_IJNS7_ILi128EEENS7_ILi176EEESA_EEELi128ENS_6half_tEfNS_4arch4Sm90ELb0ELb0ELb1ELb1ELb0ELb0ELb0ELb1ELb1ELb1ELb1ELb0EEENS1_21CollectiveEpilogueFwdINS6_IJSA_SA_SB_EEES9_SD_SF_Li256ELb1ELb1ELb1ELb0EEENS1_36VarlenDynamicPersistentTileSchedulerILi128ELi176ELi256ELi128ELb1ELb1ELb1ELb0ELb1ELb1EEEEEEEEEvNT_6ParamsE,"aw",@nobits
	.sectionflags	@""
	.align	16
	.zero		1024


//--------------------- .nv.shared._ZN7cutlass13device_kernelIN5flash11enable_sm90INS1_16FlashAttnFwdSm90INS1_25CollectiveMainloopFwdSm90ILi2EN4cute5tupleIJNS5_1CILi1EEES8_S8_EEENS6_IJNS7_ILi128EEENS7_ILi176EEESA_EEELi128ENS_6half_tEfNS_4arch4Sm90ELb0ELb0ELb1ELb1ELb0ELb1ELb0ELb1ELb1ELb1ELb1ELb0EEENS1_21CollectiveEpilogueFwdINS6_IJSA_SA_SB_EEES9_SD_SF_Li256ELb1ELb1ELb1ELb0EEENS1_36VarlenDynamicPersistentTileSchedulerILi128ELi176ELi256ELi128ELb1ELb1ELb1ELb0ELb1ELb1EEEEEEEEEvNT_6ParamsE --------------------------
	.section	.nv.shared._ZN7cutlass13device_kernelIN5flash11enable_sm90INS1_16FlashAttnFwdSm90INS1_25CollectiveMainloopFwdSm90ILi2EN4cute5tupleIJNS5_1CILi1EEES8_S8_EEENS6_IJNS7_ILi128EEENS7_ILi176EEESA_EEELi128ENS_6half_tEfNS_4arch4Sm90ELb0ELb0ELb1ELb1ELb0ELb1ELb0ELb1ELb1ELb1ELb1ELb0EEENS1_21CollectiveEpilogueFwdINS6_IJSA_SA_SB_EEES9_SD_SF_Li256ELb1ELb1ELb1ELb0EEENS1_36VarlenDynamicPersistentTileSchedulerILi128ELi176ELi256ELi128ELb1ELb1ELb1ELb0ELb1ELb1EEEEEEEEEvNT_6ParamsE,"aw",@nobits
	.sectionflags	@""
	.align	16
	.zero		1024


//--------------------- .nv.shared._ZN7cutlass13device_kernelIN5flash11enable_sm90INS1_16FlashAttnFwdSm90INS1_25CollectiveMainloopFwdSm90ILi2EN4cute5tupleIJNS5_1CILi1EEES8_S8_EEENS6_IJNS7_ILi128EEESA_SA_EEELi128ENS_6half_tEfNS_4arch4Sm90ELb0ELb1ELb1ELb0ELb0ELb0ELb0ELb1ELb1ELb1ELb1ELb0EEENS1_21CollectiveEpilogueFwdISB_S9_SC_SE_Li256ELb0ELb1ELb1ELb0EEENS1_19SingleTileSchedulerILb0ELb1ELb1ELi128EEEEEEEEEvNT_6ParamsE --------------------------
	.section	.nv.shared._ZN7cutlass13device_kernelIN5flash11enable_sm90INS1_16FlashAttnFwdSm90INS1_25CollectiveMainloopFwdSm90ILi2EN4cute5tupleIJNS5_1CILi1EEES8_S8_EEENS6_IJNS7_ILi128EEESA_SA_EEELi128ENS_6half_tEfNS_4arch4Sm90ELb0ELb1ELb1ELb0ELb0ELb0ELb0ELb1ELb1ELb1ELb1ELb0EEENS1_21CollectiveEpilogueFwdISB_S9_SC_SE_Li256ELb0ELb1ELb1ELb0EEENS1_19SingleTileSchedulerILb0ELb1ELb1ELi128EEEEEEEEEvNT_6ParamsE,"aw",@nobits
	.sectionflags	@""
	.align	16
	.zero		1024


//--------------------- .nv.shared._ZN7cutlass13device_kernelIN5flash11enable_sm90INS1_16FlashAttnFwdSm90INS1_25CollectiveMainloopFwdSm90ILi2EN4cute5tupleIJNS5_1CILi1EEES8_S8_EEENS6_IJNS7_ILi128EEESA_SA_EEELi128ENS_6half_tEfNS_4arch4Sm90ELb0ELb1ELb1ELb1ELb0ELb0ELb0ELb1ELb1ELb1ELb1ELb0EEENS1_21CollectiveEpilogueFwdISB_S9_SC_SE_Li256ELb1ELb1ELb1ELb0EEENS1_36VarlenDynamicPersistentTileSchedulerILi128ELi128ELi256ELi128ELb1ELb1ELb1ELb1ELb0ELb1EEEEEEEEEvNT_6ParamsE --------------------------
	.section	.nv.shared._ZN7cutlass13device_kernelIN5flash11enable_sm90INS1_16FlashAttnFwdSm90INS1_25CollectiveMainloopFwdSm90ILi2EN4cute5tupleIJNS5_1CILi1EEES8_S8_EEENS6_IJNS7_ILi128EEESA_SA_EEELi128ENS_6half_tEfNS_4arch4Sm90ELb0ELb1ELb1ELb1ELb0ELb0ELb0ELb1ELb1ELb1ELb1ELb0EEENS1_21CollectiveEpilogueFwdISB_S9_SC_SE_Li256ELb1ELb1ELb1ELb0EEENS1_36VarlenDynamicPersistentTileSchedulerILi128ELi128ELi256ELi128ELb1ELb1ELb1ELb1ELb0ELb1EEEEEEEEEvNT_6ParamsE,"aw",@nobits
	.sectionflags	@""
	.align	16
	.zero		1024


//--------------------- .nv.shared._ZN7cutlass13device_kernelIN5flash11enable_sm90INS1_16FlashAttnFwdSm90INS1_25CollectiveMainloopFwdSm90ILi2EN4cute5tupleIJNS5_1CILi1EEES8_S8_EEENS6_IJNS7_ILi128EEESA_SA_EEELi128ENS_6half_tEfNS_4arch4Sm90ELb0ELb1ELb1ELb1ELb0ELb1ELb0ELb1ELb1ELb1ELb1ELb0EEENS1_21CollectiveEpilogueFwdISB_S9_SC_SE_Li256ELb1ELb1ELb1ELb0EEENS1_36VarlenDynamicPersistentTileSchedulerILi128ELi128ELi256ELi128ELb1ELb1ELb1ELb1ELb0ELb1EEEEEEEEEvNT_6ParamsE --------------------------
	.section	.nv.shared._ZN7cutlass13device_kernelIN5flash11enable_sm90INS1_16FlashAttnFwdSm90INS1_25CollectiveMainloopFwdSm90ILi2EN4cute5tupleIJNS5_1CILi1EEES8_S8_EEENS6_IJNS7_ILi128EEESA_SA_EEELi128ENS_6half_tEfNS_4arch4Sm90ELb0ELb1ELb1ELb1ELb0ELb1ELb0ELb1ELb1ELb1ELb1ELb0EEENS1_21CollectiveEpilogueFwdISB_S9_SC_SE_Li256ELb1ELb1ELb1ELb0EEENS1_36VarlenDynamicPersistentTileSchedulerILi128ELi128ELi256ELi128ELb1ELb1ELb1ELb1ELb0ELb1EEEEEEEEEvNT_6ParamsE,"aw",@nobits
	.sectionflags	@""
	.align	16
	.zero		1024


//--------------------- .nv.shared._ZN7cutlass13device_kernelIN5flash11enable_sm90INS1_16FlashAttnFwdSm90INS1_25CollectiveMainloopFwdSm90ILi2EN4cute5tupleIJNS5_1CILi1EEES8_S8_EEENS6_IJNS7_ILi128EEESA_SA_EEELi128ENS_6half_tEfNS_4arch4Sm90ELb1ELb0ELb1ELb0ELb0ELb0ELb0ELb1ELb1ELb1ELb1ELb0EEENS1_21CollectiveEpilogueFwdISB_S9_SC_SE_Li256ELb0ELb1ELb1ELb0EEENS1_19SingleTileSchedulerILb0ELb1ELb1ELi128EEEEEEEEEvNT_6ParamsE --------------------------
	.section	.nv.shared._ZN7cutlass13device_kernelIN5flash11enable_sm90INS1_16FlashAttnFwdSm90INS1_25CollectiveMainloopFwdSm90ILi2EN4cute5tupleIJNS5_1CILi1EEES8_S8_EEENS6_IJNS7_ILi128EEESA_SA_EEELi128ENS_6half_tEfNS_4arch4Sm90ELb1ELb0ELb1ELb0ELb0ELb0ELb0ELb1ELb1ELb1ELb1ELb0EEENS1_21CollectiveEpilogueFwdISB_S9_SC_SE_Li256ELb0ELb1ELb1ELb0EEENS1_19SingleTileSchedulerILb0ELb1ELb1ELi128EEEEEEEEEvNT_6ParamsE,"aw",@nobits
	.sectionflags	@""
	.align	16
	.zero		1024


//--------------------- .nv.shared._ZN7cutlass13device_kernelIN5flash11enable_sm90INS1_16FlashAttnFwdSm90INS1_25CollectiveMainloopFwdSm90ILi2EN4cute5tupleIJNS5_1CILi1EEES8_S8_EEENS6_IJNS7_ILi128EEESA_SA_EEELi128ENS_6half_tEfNS_4arch4Sm90ELb1ELb0ELb1ELb1ELb0ELb0ELb0ELb1ELb1ELb1ELb1ELb0EEENS1_21CollectiveEpilogueFwdISB_S9_SC_SE_Li256ELb1ELb1ELb1ELb0EEENS1_36VarlenDynamicPersistentTileSchedulerILi128ELi128ELi256ELi128ELb1ELb1ELb1ELb1ELb1ELb1EEEEEEEEEvNT_6ParamsE --------------------------
	.section	.nv.shared._ZN7cutlass13device_kernelIN5flash11enable_sm90INS1_16FlashAttnFwdSm90INS1_25CollectiveMainloopFwdSm90ILi2EN4cute5tupleIJNS5_1CILi1EEES8_S8_EEENS6_IJNS7_ILi128EEESA_SA_EEELi128ENS_6half_tEfNS_4arch4Sm90ELb1ELb0ELb1ELb1ELb0ELb0ELb0ELb1ELb1ELb1ELb1ELb0EEENS1_21CollectiveEpilogueFwdISB_S9_SC_SE_Li256ELb1ELb1ELb1ELb0EEENS1_36VarlenDynamicPersistentTileSchedulerILi128ELi128ELi256ELi128ELb1ELb1ELb1ELb1ELb1ELb1EEEEEEEEEvNT_6ParamsE,"aw",@nobits
	.sectionflags	@""
	.align	16
	.zero		1024


//--------------------- .nv.shared._ZN7cutlass13device_kernelIN5flash11enable_sm90INS1_16FlashAttnFwdSm90INS1_25CollectiveMainloopFwdSm90ILi2EN4cute5tupleIJNS5_1CILi1EEES8_S8_EEENS6_IJNS7_ILi128EEESA_SA_EEELi128ENS_6half_tEfNS_4arch4Sm90ELb1ELb0ELb1ELb1ELb0ELb1ELb0ELb1ELb1ELb1ELb1ELb0EEENS1_21CollectiveEpilogueFwdISB_S9_SC_SE_Li256ELb1ELb1ELb1ELb0EEENS1_36VarlenDynamicPersistentTileSchedulerILi128ELi128ELi256ELi128ELb1ELb1ELb1ELb1ELb1ELb1EEEEEEEEEvNT_6ParamsE --------------------------
	.section	.nv.shared._ZN7cutlass13device_kernelIN5flash11enable_sm90INS1_16FlashAttnFwdSm90INS1_25CollectiveMainloopFwdSm90ILi2EN4cute5tupleIJNS5_1CILi1EEES8_S8_EEENS6_IJNS7_ILi128EEESA_SA_EEELi128ENS_6half_tEfNS_4arch4Sm90ELb1ELb0ELb1ELb1ELb0ELb1ELb0ELb1ELb1ELb1ELb1ELb0EEENS1_21CollectiveEpilogueFwdISB_S9_SC_SE_Li256ELb1ELb1ELb1ELb0EEENS1_36VarlenDynamicPersistentTileSchedulerILi128ELi128ELi256ELi128ELb1ELb1ELb1ELb1ELb1ELb1EEEEEEEEEvNT_6ParamsE,"aw",@nobits
	.sectionflags	@""
	.align	16
	.zero		1024


//--------------------- .nv.shared._ZN7cutlass13device_kernelIN5flash11enable_sm90INS1_16FlashAttnFwdSm90INS1_25CollectiveMainloopFwdSm90ILi2EN4cute5tupleIJNS5_1CILi1EEES8_S8_EEENS6_IJNS7_ILi192EEENS7_ILi144EEENS7_ILi96EEEEEELi96ENS_6half_tEfNS_4arch4Sm90ELb0ELb0ELb1ELb0ELb0ELb0ELb0ELb0ELb1ELb1ELb1ELb0EEENS1_21CollectiveEpilogueFwdINS6_IJSA_SC_SB_EEES9_SE_SG_Li384ELb0ELb1ELb1ELb0EEENS1_19SingleTileSchedulerILb0ELb1ELb1ELi192EEEEEEEEEvNT_6ParamsE --------------------------
	.section	.nv.shared._ZN7cutlass13device_kernelIN5flash11enable_sm90INS1_16FlashAttnFwdSm90INS1_25CollectiveMainloopFwdSm90ILi2EN4cute5tupleIJNS5_1CILi1EEES8_S8_EEENS6_IJNS7_ILi192EEENS7_ILi144EEENS7_ILi96EEEEEELi96ENS_6half_tEfNS_4arch4Sm90ELb0ELb0ELb1ELb0ELb0ELb0ELb0ELb0ELb1ELb1ELb1ELb0EEENS1_21CollectiveEpilogueFwdINS6_IJSA_SC_SB_EEES9_SE_SG_Li384ELb0ELb1ELb1ELb0EEENS1_19SingleTileSchedulerILb0ELb1ELb1ELi192EEEEEEEEEvNT_6ParamsE,"aw",@nobits
	.sectionflags	@""
	.align	16
	.zero		1024


//--------------------- .nv.shared._ZN7cutlass13device_kernelIN5flash11enable_sm90INS1_16FlashAttnFwdSm90INS1_25CollectiveMainloopFwdSm90ILi2EN4cute5tupleIJNS5_1CILi1EEES8_S8_EEENS6_IJNS7_ILi192EEENS7_ILi144EEENS7_ILi96EEEEEELi96ENS_6half_tEfNS_4arch4Sm90ELb0ELb0ELb1ELb1ELb0ELb0ELb0ELb0ELb1ELb1ELb1ELb0EEENS1_21CollectiveEpilogueFwdINS6_IJSA_SC_SB_EEES9_SE_SG_Li384ELb1ELb1ELb1ELb0EEENS1_36VarlenDynamicPersistentTileSchedulerILi192ELi144ELi384ELi128ELb1ELb1ELb1ELb0ELb1ELb1EEEEEEEEEvNT_6ParamsE --------------------------
	.section	.nv.shared._ZN7cutlass13device_kernelIN5flash11enable_sm90INS1_16FlashAttnFwdSm90INS1_25CollectiveMainloopFwdSm90ILi2EN4cute5tupleIJNS5_1CILi1EEES8_S8_EEENS6_IJNS7_ILi192EEENS7_ILi144EEENS7_ILi96EEEEEELi96ENS_6half_tEfNS_4arch4Sm90ELb0ELb0ELb1ELb1ELb0ELb0ELb0ELb0ELb1ELb1ELb1ELb0EEENS1_21CollectiveEpilogueFwdINS6_IJSA_SC_SB_EEES9_SE_SG_Li384ELb1ELb1ELb1ELb0EEENS1_36VarlenDynamicPersistentTileSchedulerILi192ELi144ELi384ELi128ELb1ELb1ELb1ELb0ELb1ELb1EEEEEEEEEvNT_6ParamsE,"aw",@nobits
	.sectionflags	@""
	.align	16
	.zero		1024


//--------------------- .nv.shared._ZN7cutlass13device_kernelIN5flash11enable_sm90INS1_16FlashAttnFwdSm90INS1_25CollectiveMainloopFwdSm90ILi2EN4cute5tupleIJNS5_1CILi1EEES8_S8_EEENS6_IJNS7_ILi192EEENS7_ILi144EEENS7_ILi96EEEEEELi96ENS_6half_tEfNS_4arch4Sm90ELb0ELb0ELb1ELb1ELb0ELb1ELb0ELb0ELb1ELb1ELb1ELb0EEENS1_21CollectiveEpilogueFwdINS6_IJSA_SC_SB_EEES9_SE_SG_Li384ELb1ELb1ELb1ELb0EEENS1_36VarlenDynamicPersistentTileSchedulerILi192ELi144ELi384ELi128ELb1ELb1ELb1ELb0ELb1ELb1EEEEEEEEEvNT_6ParamsE --------------------------
	.section	.nv.shared._ZN7cutlass13device_kernelIN5flash11enable_sm90INS1_16FlashAttnFwdSm90INS1_25CollectiveMainloopFwdSm90ILi2EN4cute5tupleIJNS5_1CILi1EEES8_S8_EEENS6_IJNS7_ILi192EEENS7_ILi144EEENS7_ILi96EEEEEELi96ENS_6half_tEfNS_4arch4Sm90ELb0ELb0ELb1ELb1ELb0ELb1ELb0ELb0ELb1ELb1ELb1ELb0EEENS1_21CollectiveEpilogueFwdINS6_IJSA_SC_SB_EEES9_SE_SG_Li384ELb1ELb1ELb1ELb0EEENS1_36VarlenDynamicPersistentTileSchedulerILi192ELi144ELi384ELi128ELb1ELb1ELb1ELb0ELb1ELb1EEEEEEEEEvNT_6ParamsE,"aw",@nobits
	.sectionflags	@""
	.align	16
	.zero		1024


//--------------------- .nv.shared._ZN7cutlass13device_kernelIN5flash11enable_sm90INS1_16FlashAttnFwdSm90INS1_25CollectiveMainloopFwdSm90ILi2EN4cute5tupleIJNS5_1CILi1EEES8_S8_EEENS6_IJNS7_ILi192EEENS7_ILi128EEENS7_ILi96EEEEEELi96ENS_6half_tEfNS_4arch4Sm90ELb0ELb1ELb1ELb0ELb0ELb0ELb0ELb0ELb1ELb1ELb1ELb0EEENS1_21CollectiveEpilogueFwdINS6_IJSA_SC_SB_EEES9_SE_SG_Li384ELb0ELb1ELb1ELb0EEENS1_19SingleTileSchedulerILb0ELb1ELb1ELi192EEEEEEEEEvNT_6ParamsE --------------------------
	.section	.nv.shared._ZN7cutlass13device_kernelIN5flash11enable_sm90INS1_16FlashAttnFwdSm90INS1_25CollectiveMainloopFwdSm90ILi2EN4cute5tupleIJNS5_1CILi1EEES8_S8_EEENS6_IJNS7_ILi192EEENS7_ILi128EEENS7_ILi96EEEEEELi96ENS_6half_tEfNS_4arch4Sm90ELb0ELb1ELb1ELb0ELb0ELb0ELb0ELb0ELb1ELb1ELb1ELb0EEENS1_21CollectiveEpilogueFwdINS6_IJSA_SC_SB_EEES9_SE_SG_Li384ELb0ELb1ELb1ELb0EEENS1_19SingleTileSchedulerILb0ELb1ELb1ELi192EEEEEEEEEvNT_6ParamsE,"aw",@nobits
	.sectionflags	@""
	.align	16
	.zero		1024


//--------------------- .nv.shared._ZN7cutlass13device_kernelIN5flash11enable_sm90INS1_16FlashAttnFwdSm90INS1_25CollectiveMainloopFwdSm90ILi2EN4cute5tupleIJNS5_1CILi1EEES8_S8_EEENS6_IJNS7_ILi192EEENS7_ILi128EEENS7_ILi96EEEEEELi96ENS_6half_tEfNS_4arch4Sm90ELb0ELb1ELb1ELb1ELb0ELb0ELb0ELb0ELb1ELb1ELb1ELb0EEENS1_21CollectiveEpilogueFwdINS6_IJSA_SC_SB_EEES9_SE_SG_Li384ELb1ELb1ELb1ELb0EEENS1_36VarlenDynamicPersistentTileSchedulerILi192ELi128ELi384ELi128ELb1ELb1ELb1ELb1ELb0ELb1EEEEEEEEEvNT_6ParamsE --------------------------
	.section	.nv.shared._ZN7cutlass13device_kernelIN5flash11enable_sm90INS1_16FlashAttnFwdSm90INS1_25CollectiveMainloopFwdSm90ILi2EN4cute5tupleIJNS5_1CILi1EEES8_S8_EEENS6_IJNS7_ILi192EEENS7_ILi128EEENS7_ILi96EEEEEELi96ENS_6half_tEfNS_4arch4Sm90ELb0ELb1ELb1ELb1ELb0ELb0ELb0ELb0ELb1ELb1ELb1ELb0EEENS1_21CollectiveEpilogueFwdINS6_IJSA_SC_SB_EEES9_SE_SG_Li384ELb1ELb1ELb1ELb0EEENS1_36VarlenDynamicPersistentTileSchedulerILi192ELi128ELi384ELi128ELb1ELb1ELb1ELb1ELb0ELb1EEEEEEEEEvNT_6ParamsE,"aw",@nobits
	.sectionflags	@""
	.align	16
	.zero		1024


//--------------------- .nv.shared._ZN7cutlass13device_kernelIN5flash11enable_sm90INS1_16FlashAttnFwdSm90INS1_25CollectiveMainloopFwdSm90ILi2EN4cute5tupleIJNS5_1CILi1EEES8_S8_EEENS6_IJNS7_ILi192EEENS7_ILi128EEENS7_ILi96EEEEEELi96ENS_6half_tEfNS_4arch4Sm90ELb0ELb1ELb1ELb1ELb0ELb1ELb0ELb0ELb1ELb1ELb1ELb0EEENS1_21CollectiveEpilogueFwdINS6_IJSA_SC_SB_EEES9_SE_SG_Li384ELb1ELb1ELb1ELb0EEENS1_36VarlenDynamicPersistentTileSchedulerILi192ELi128ELi384ELi128ELb1ELb1ELb1ELb1ELb0ELb1EEEEEEEEEvNT_6ParamsE --------------------------
	.section	.nv.shared._ZN7cutlass13device_kernelIN5flash11enable_sm90INS1_16FlashAttnFwdSm90INS1_25CollectiveMainloopFwdSm90ILi2EN4cute5tupleIJNS5_1CILi1EEES8_S8_EEENS6_IJNS7_ILi192EEENS7_ILi128EEENS7_ILi96EEEEEELi96ENS_6half_tEfNS_4arch4Sm90ELb0ELb1ELb1ELb1ELb0ELb1ELb0ELb0ELb1ELb1ELb1ELb0EEENS1_21CollectiveEpilogueFwdINS6_IJSA_SC_SB_EEES9_SE_SG_Li384ELb1ELb1ELb1ELb0EEENS1_36VarlenDynamicPersistentTileSchedulerILi192ELi128ELi384ELi128ELb1ELb1ELb1ELb1ELb0ELb1EEEEEEEEEvNT_6ParamsE,"aw",@nobits
	.sectionflags	@""
	.align	16
	.zero		1024


//--------------------- .nv.shared._ZN7cutlass13device_kernelIN5flash11enable_sm90INS1_16FlashAttnFwdSm90INS1_25CollectiveMainloopFwdSm90ILi2EN4cute5tupleIJNS5_1CILi1EEES8_S8_EEENS6_IJNS7_ILi192EEENS7_ILi144EEENS7_ILi96EEEEEELi96ENS_6half_tEfNS_4arch4Sm90ELb1ELb0ELb1ELb0ELb0ELb0ELb0ELb0ELb1ELb1ELb1ELb0EEENS1_21CollectiveEpilogueFwdINS6_IJSA_SC_SB_EEES9_SE_SG_Li384ELb0ELb1ELb1ELb0EEENS1_19SingleTileSchedulerILb0ELb1ELb1ELi192EEEEEEEEEvNT_6ParamsE --------------------------
	.section	.nv.shared._ZN7cutlass13device_kernelIN5flash11enable_sm90INS1_16FlashAttnFwdSm90INS1_25CollectiveMainloopFwdSm90ILi2EN4cute5tupleIJNS5_1CILi1EEES8_S8_EEENS6_IJNS7_ILi192EEENS7_ILi144EEENS7_ILi96EEEEEELi96ENS_6half_tEfNS_4arch4Sm90ELb1ELb0ELb1ELb0ELb0ELb0ELb0ELb0ELb1ELb1ELb1ELb0EEENS1_21CollectiveEpilogueFwdINS6_IJSA_SC_SB_EEES9_SE_SG_Li384ELb0ELb1ELb1ELb0EEENS1_19SingleTileSchedulerILb0ELb1ELb1ELi192EEEEEEEEEvNT_6ParamsE,"aw",@nobits
	.sectionflags	@""
	.align	16
	.zero		1024


//--------------------- .nv.shared._ZN7cutlass13device_kernelIN5flash11enable_sm90INS1_16FlashAttnFwdSm90INS1_25CollectiveMainloopFwdSm90ILi2EN4cute5tupleIJNS5_1CILi1EEES8_S8_EEENS6_IJNS7_ILi192EEENS7_ILi144EEENS7_ILi96EEEEEELi96ENS_6half_tEfNS_4arch4Sm90ELb1ELb0ELb1ELb1ELb0ELb0ELb0ELb0ELb1ELb1ELb1ELb0EEENS1_21CollectiveEpilogueFwdINS6_IJSA_SC_SB_EEES9_SE_SG_Li384ELb1ELb1ELb1ELb0EEENS1_36VarlenDynamicPersistentTileSchedulerILi192ELi144ELi384ELi128ELb1ELb1ELb1ELb1ELb1ELb1EEEEEEEEEvNT_6ParamsE --------------------------
	.section	.nv.shared._ZN7cutlass13device_kernelIN5flash11enable_sm90INS1_16FlashAttnFwdSm90INS1_25CollectiveMainloopFwdSm90ILi2EN4cute5tupleIJNS5_1CILi1EEES8_S8_EEENS6_IJNS7_ILi192EEENS7_ILi144EEENS7_ILi96EEEEEELi96ENS_6half_tEfNS_4arch4Sm90ELb1ELb0ELb1ELb1ELb0ELb0ELb0ELb0ELb1ELb1ELb1ELb0EEENS1_21CollectiveEpilogueFwdINS6_IJSA_SC_SB_EEES9_SE_SG_Li384ELb1ELb1ELb1ELb0EEENS1_36VarlenDynamicPersistentTileSchedulerILi192ELi144ELi384ELi128ELb1ELb1ELb1ELb1ELb1ELb1EEEEEEEEEvNT_6ParamsE,"aw",@nobits
	.sectionflags	@""
	.align	16
	.zero		1024


//--------------------- .nv.shared._ZN7cutlass13device_kernelIN5flash11enable_sm90INS1_16FlashAttnFwdSm90INS1_25CollectiveMainloopFwdSm90ILi2EN4cute5tupleIJNS5_1CILi1EEES8_S8_EEENS6_IJNS7_ILi192EEENS7_ILi144EEENS7_ILi96EEEEEELi96ENS_6half_tEfNS_4arch4Sm90ELb1ELb0ELb1ELb1ELb0ELb1ELb0ELb0ELb1ELb1ELb1ELb0EEENS1_21CollectiveEpilogueFwdINS6_IJSA_SC_SB_EEES9_SE_SG_Li384ELb1ELb1ELb1ELb0EEENS1_36VarlenDynamicPersistentTileSchedulerILi192ELi144ELi384ELi128ELb1ELb1ELb1ELb1ELb1ELb1EEEEEEEEEvNT_6ParamsE --------------------------
	.section	.nv.shared._ZN7cutlass13device_kernelIN5flash11enable_sm90INS1_16FlashAttnFwdSm90INS1_25CollectiveMainloopFwdSm90ILi2EN4cute5tupleIJNS5_1CILi1EEES8_S8_EEENS6_IJNS7_ILi192EEENS7_ILi144EEENS7_ILi96EEEEEELi96ENS_6half_tEfNS_4arch4Sm90ELb1ELb0ELb1ELb1ELb0ELb1ELb0ELb0ELb1ELb1ELb1ELb0EEENS1_21CollectiveEpilogueFwdINS6_IJSA_SC_SB_EEES9_SE_SG_Li384ELb1ELb1ELb1ELb0EEENS1_36VarlenDynamicPersistentTileSchedulerILi192ELi144ELi384ELi128ELb1ELb1ELb1ELb1ELb1ELb1EEEEEEEEEvNT_6ParamsE,"aw",@nobits
	.sectionflags	@""
	.align	16
	.zero		1024


//--------------------- .nv.shared._ZN7cutlass13device_kernelIN5flash11enable_sm90INS1_16FlashAttnFwdSm90INS1_25CollectiveMainloopFwdSm90ILi2EN4cute5tupleIJNS5_1CILi1EEES8_S8_EEENS6_IJNS7_ILi192EEESA_NS7_ILi64EEEEEELi64ENS_6half_tEfNS_4arch4Sm90ELb0ELb0ELb1ELb0ELb0ELb0ELb0ELb0ELb1ELb1ELb1ELb0EEENS1_21CollectiveEpilogueFwdINS6_IJSA_SB_SA_EEES9_SD_SF_Li384ELb0ELb1ELb1ELb0EEENS1_19SingleTileSchedulerILb0ELb1ELb1ELi192EEEEEEEEEvNT_6ParamsE --------------------------
	.section	.nv.shared._ZN7cutlass13device_kernelIN5flash11enable_sm90INS1_16FlashAttnFwdSm90INS1_25CollectiveMainloopFwdSm90ILi2EN4cute5tupleIJNS5_1CILi1EEES8_S8_EEENS6_IJNS7_ILi192EEESA_NS7_ILi64EEEEEELi64ENS_6half_tEfNS_4arch4Sm90ELb0ELb0ELb1ELb0ELb0ELb0ELb0ELb0ELb1ELb1ELb1ELb0EEENS1_21CollectiveEpilogueFwdINS6_IJSA_SB_SA_EEES9_SD_SF_Li384ELb0ELb1ELb1ELb0EEENS1_19SingleTileSchedulerILb0ELb1ELb1ELi192EEEEEEEEEvNT_6ParamsE,"aw",@nobits
	.sectionflags	@""
	.align	16
	.zero		1024


//--------------------- .nv.shared._ZN7cutlass13device_kernelIN5flash11enable_sm90INS1_16FlashAttnFwdSm90INS1_25CollectiveMainloopFwdSm90ILi2EN4cute5tupleIJNS5_1CILi1EEES8_S8_EEENS6_IJNS7_ILi192EEESA_NS7_ILi64EEEEEELi64ENS_6half_tEfNS_4arch4Sm90ELb0ELb0ELb1ELb1ELb0ELb0ELb0ELb0ELb1ELb1ELb1ELb0EEENS1_21CollectiveEpilogueFwdINS6_IJSA_SB_SA_EEES9_SD_SF_Li384ELb1ELb1ELb1ELb0EEENS1_36VarlenDynamicPersistentTileSchedulerILi192ELi192ELi384ELi128ELb1ELb1ELb1ELb0ELb1ELb1EEEEEEEEEvNT_6ParamsE --------------------------
	.section	.nv.shared._ZN7cutlass13device_kernelIN5flash11enable_sm90INS1_16FlashAttnFwdSm90INS1_25CollectiveMainloopFwdSm90ILi2EN4cute5tupleIJNS5_1CILi1EEES8_S8_EEENS6_IJNS7_ILi192EEESA_NS7_ILi64EEEEEELi64ENS_6half_tEfNS_4arch4Sm90ELb0ELb0ELb1ELb1ELb0ELb0ELb0ELb0ELb1ELb1ELb1ELb0EEENS1_21CollectiveEpilogueFwdINS6_IJSA_SB_SA_EEES9_SD_SF_Li384ELb1ELb1ELb1ELb0EEENS1_36VarlenDynamicPersistentTileSchedulerILi192ELi192ELi384ELi128ELb1ELb1ELb1ELb0ELb1ELb1EEEEEEEEEvNT_6ParamsE,"aw",@nobits
	.sectionflags	@""
	.align	16
	.zero		1024


//--------------------- .nv.shared._ZN7cutlass13device_kernelIN5flash11enable_sm90INS1_16FlashAttnFwdSm90INS1_25CollectiveMainloopFwdSm90ILi2EN4cute5tupleIJNS5_1CILi1EEES8_S8_EEENS6_IJNS7_ILi192EEESA_NS7_ILi64EEEEEELi64ENS_6half_tEfNS_4arch4Sm90ELb0ELb0ELb1ELb1ELb0ELb1ELb0ELb0ELb1ELb1ELb1ELb0EEENS1_21CollectiveEpilogueFwdINS6_IJSA_SB_SA_EEES9_SD_SF_Li384ELb1ELb1ELb1ELb0EEENS1_36VarlenDynamicPersistentTileSchedulerILi192ELi192ELi384ELi128ELb1ELb1ELb1ELb0ELb1ELb1EEEEEEEEEvNT_6ParamsE --------------------------
	.section	.nv.shared._ZN7cutlass13device_kernelIN5flash11enable_sm90INS1_16FlashAttnFwdSm90INS1_25CollectiveMainloopFwdSm90ILi2EN4cute5tupleIJNS5_1CILi1EEES8_S8_EEENS6_IJNS7_ILi192EEESA_NS7_ILi64EEEEEELi64ENS_6half_tEfNS_4arch4Sm90ELb0ELb0ELb1ELb1ELb0ELb1ELb0ELb0ELb1ELb1ELb1ELb0EEENS1_21CollectiveEpilogueFwdINS6_IJSA_SB_SA_EEES9_SD_SF_Li384ELb1ELb1ELb1ELb0EEENS1_36VarlenDynamicPersistentTileSchedulerILi192ELi192ELi384ELi128ELb1ELb1ELb1ELb0ELb1ELb1EEEEEEEEEvNT_6ParamsE,"aw",@nobits
	.sectionflags	@""
	.align	16
	.zero		1024


//--------------------- .nv.shared._ZN7cutlass13device_kernelIN5flash11enable_sm90INS1_16FlashAttnFwdSm90INS1_25CollectiveMainloopFwdSm90ILi2EN4cute5tupleIJNS5_1CILi1EEES8_S8_EEENS6_IJNS7_ILi192EEENS7_ILi128EEENS7_ILi64EEEEEELi64ENS_6half_tEfNS_4arch4Sm90ELb0ELb1ELb1ELb0ELb0ELb0ELb0ELb1ELb1ELb1ELb1ELb0EEENS1_21CollectiveEpilogueFwdINS6_IJSA_SC_SB_EEES9_SE_SG_Li384ELb0ELb1ELb1ELb0EEENS1_19SingleTileSchedulerILb0ELb1ELb1ELi192EEEEEEEEEvNT_6ParamsE --------------------------
	.section	.nv.shared._ZN7cutlass13device_kernelIN5flash11enable_sm90INS1_16FlashAttnFwdSm90INS1_25CollectiveMainloopFwdSm90ILi2EN4cute5tupleIJNS5_1CILi1EEES8_S8_EEENS6_IJNS7_ILi192EEENS7_ILi128EEENS7_ILi64EEEEEELi64ENS_6half_tEfNS_4arch4Sm90ELb0ELb1ELb1ELb0ELb0ELb0ELb0ELb1ELb1ELb1ELb1ELb0EEENS1_21CollectiveEpilogueFwdINS6_IJSA_SC_SB_EEES9_SE_SG_Li384ELb0ELb1ELb1ELb0EEENS1_19SingleTileSchedulerILb0ELb1ELb1ELi192EEEEEEEEEvNT_6ParamsE,"aw",@nobits
	.sectionflags	@""
	.align	16
	.zero		1024


//--------------------- .nv.shared._ZN7cutlass13device_kernelIN5flash11enable_sm90INS1_16FlashAttnFwdSm90INS1_25CollectiveMainloopFwdSm90ILi2EN4cute5tupleIJNS5_1CILi1EEES8_S8_EEENS6_IJNS7_ILi192EEENS7_ILi128EEENS7_ILi64EEEEEELi64ENS_6half_tEfNS_4arch4Sm90ELb0ELb1ELb1ELb1ELb0ELb0ELb0ELb1ELb1ELb1ELb1ELb0EEENS1_21CollectiveEpilogueFwdINS6_IJSA_SC_SB_EEES9_SE_SG_Li384ELb1ELb1ELb1ELb0EEENS1_36VarlenDynamicPersistentTileSchedulerILi192ELi128ELi384ELi128ELb1ELb1ELb1ELb1ELb0ELb1EEEEEEEEEvNT_6ParamsE --------------------------
	.section	.nv.shared._ZN7cutlass13device_kernelIN5flash11enable_sm90INS1_16FlashAttnFwdSm90INS1_25CollectiveMainloopFwdSm90ILi2EN4cute5tupleIJNS5_1CILi1EEES8_S8_EEENS6_IJNS7_ILi192EEENS7_ILi128EEENS7_ILi64EEEEEELi64ENS_6half_tEfNS_4arch4Sm90ELb0ELb1ELb1ELb1ELb0ELb0ELb0ELb1ELb1ELb1ELb1ELb0EEENS1_21CollectiveEpilogueFwdINS6_IJSA_SC_SB_EEES9_SE_SG_Li384ELb1ELb1ELb1ELb0EEENS1_36VarlenDynamicPersistentTileSchedulerILi192ELi128ELi384ELi128ELb1ELb1ELb1ELb1ELb0ELb1EEEEEEEEEvNT_6ParamsE,"aw",@nobits
	.sectionflags	@""
	.align	16
	.zero		1024


//--------------------- .nv.shared._ZN7cutlass13device_kernelIN5flash11enable_sm90INS1_16FlashAttnFwdSm90INS1_25CollectiveMainloopFwdSm90ILi2EN4cute5tupleIJNS5_1CILi1EEES8_S8_EEENS6_IJNS7_ILi192EEENS7_ILi128EEENS7_ILi64EEEEEELi64ENS_6half_tEfNS_4arch4Sm90ELb0ELb1ELb1ELb1ELb0ELb1ELb0ELb1ELb1ELb1ELb1ELb0EEENS1_21CollectiveEpilogueFwdINS6_IJSA_SC_SB_EEES9_SE_SG_Li384ELb1ELb1ELb1ELb0EEENS1_36VarlenDynamicPersistentTileSchedulerILi192ELi128ELi384ELi128ELb1ELb1ELb1ELb1ELb0ELb1EEEEEEEEEvNT_6ParamsE --------------------------
	.section	.nv.shared._ZN7cutlass13device_kernelIN5flash11enable_sm90INS1_16FlashAttnFwdSm90INS1_25CollectiveMainloopFwdSm90ILi2EN4cute5tupleIJNS5_1CILi1EEES8_S8_EEENS6_IJNS7_ILi192EEENS7_ILi128EEENS7_ILi64EEEEEELi64ENS_6half_tEfNS_4arch4Sm90ELb0ELb1ELb1ELb1ELb0ELb1ELb0ELb1ELb1ELb1ELb1ELb0EEENS1_21CollectiveEpilogueFwdINS6_IJSA_SC_SB_EEES9_SE_SG_Li384ELb1ELb1ELb1ELb0EEENS1_36VarlenDynamicPersistentTileSchedulerILi192ELi128ELi384ELi128ELb1ELb1ELb1ELb1ELb0ELb1EEEEEEEEEvNT_6ParamsE,"aw",@nobits
	.sectionflags	@""
	.align	16
	.zero		1024


//--------------------- .nv.shared._ZN7cutlass13device_kernelIN5flash11enable_sm90INS1_16FlashAttnFwdSm90INS1_25CollectiveMainloopFwdSm90ILi2EN4cute5tupleIJNS5_1CILi1EEES8_S8_EEENS6_IJNS7_ILi192EEENS7_ILi128EEENS7_ILi64EEEEEELi64ENS_6half_tEfNS_4arch4Sm90ELb1ELb0ELb1ELb0ELb0ELb0ELb0ELb1ELb1ELb1ELb1ELb0EEENS1_21CollectiveEpilogueFwdINS6_IJSA_SC_SB_EEES9_SE_SG_Li384ELb0ELb1ELb1ELb0EEENS1_19SingleTileSchedulerILb0ELb1ELb1ELi192EEEEEEEEEvNT_6ParamsE --------------------------
	.section	.nv.shared._ZN7cutlass13device_kernelIN5flash11enable_sm90INS1_16FlashAttnFwdSm90INS1_25CollectiveMainloopFwdSm90ILi2EN4cute5tupleIJNS5_1CILi1EEES8_S8_EEENS6_IJNS7_ILi192EEENS7_ILi128EEENS7_ILi64EEEEEELi64ENS_6half_tEfNS_4arch4Sm90ELb1ELb0ELb1ELb0ELb0ELb0ELb0ELb1ELb1ELb1ELb1ELb0EEENS1_21CollectiveEpilogueFwdINS6_IJSA_SC_SB_EEES9_SE_SG_Li384ELb0ELb1ELb1ELb0EEENS1_19SingleTileSchedulerILb0ELb1ELb1ELi192EEEEEEEEEvNT_6ParamsE,"aw",@nobits
	.sectionflags	@""
	.align	16
	.zero		1024


//--------------------- .nv.shared._ZN7cutlass13device_kernelIN5flash11enable_sm90INS1_16FlashAttnFwdSm90INS1_25CollectiveMainloopFwdSm90ILi2EN4cute5tupleIJNS5_1CILi1EEES8_S8_EEENS6_IJNS7_ILi192EEENS7_ILi128EEENS7_ILi64EEEEEELi64ENS_6half_tEfNS_4arch4Sm90ELb1ELb0ELb1ELb1ELb0ELb0ELb0ELb1ELb1ELb1ELb1ELb0EEENS1_21CollectiveEpilogueFwdINS6_IJSA_SC_SB_EEES9_SE_SG_Li384ELb1ELb1ELb1ELb0EEENS1_36VarlenDynamicPersistentTileSchedulerILi192ELi128ELi384ELi128ELb1ELb1ELb1ELb1ELb1ELb1EEEEEEEEEvNT_6ParamsE --------------------------
	.section	.nv.shared._ZN7cutlass13device_kernelIN5flash11enable_sm90INS1_16FlashAttnFwdSm90INS1_25CollectiveMainloopFwdSm90ILi2EN4cute5tupleIJNS5_1CILi1EEES8_S8_EEENS6_IJNS7_ILi192EEENS7_ILi128EEENS7_ILi64EEEEEELi64ENS_6half_tEfNS_4arch4Sm90ELb1ELb0ELb1ELb1ELb0ELb0ELb0ELb1ELb1ELb1ELb1ELb0EEENS1_21CollectiveEpilogueFwdINS6_IJSA_SC_SB_EEES9_SE_SG_Li384ELb1ELb1ELb1ELb0EEENS1_36VarlenDynamicPersistentTileSchedulerILi192ELi128ELi384ELi128ELb1ELb1ELb1ELb1ELb1ELb1EEEEEEEEEvNT_6ParamsE,"aw",@nobits
	.sectionflags	@""
	.align	16
	.zero		1024


//--------------------- .nv.shared._ZN7cutlass13device_kernelIN5flash11enable_sm90INS1_16FlashAttnFwdSm90INS1_25CollectiveMainloopFwdSm90ILi2EN4cute5tupleIJNS5_1CILi1EEES8_S8_EEENS6_IJNS7_ILi192EEENS7_ILi128EEENS7_ILi64EEEEEELi64ENS_6half_tEfNS_4arch4Sm90ELb1ELb0ELb1ELb1ELb0ELb1ELb0ELb1ELb1ELb1ELb1ELb0EEENS1_21CollectiveEpilogueFwdINS6_IJSA_SC_SB_EEES9_SE_SG_Li384ELb1ELb1ELb1ELb0EEENS1_36VarlenDynamicPersistentTileSchedulerILi192ELi128ELi384ELi128ELb1ELb1ELb1ELb1ELb1ELb1EEEEEEEEEvNT_6ParamsE --------------------------
	.section	.nv.shared._ZN7cutlass13device_kernelIN5flash11enable_sm90INS1_16FlashAttnFwdSm90INS1_25CollectiveMainloopFwdSm90ILi2EN4cute5tupleIJNS5_1CILi1EEES8_S8_EEENS6_IJNS7_ILi192EEENS7_ILi128EEENS7_ILi64EEEEEELi64ENS_6half_tEfNS_4arch4Sm90ELb1ELb0ELb1ELb1ELb0ELb1ELb0ELb1ELb1ELb1ELb1ELb0EEENS1_21CollectiveEpilogueFwdINS6_IJSA_SC_SB_EEES9_SE_SG_Li384ELb1ELb1ELb1ELb0EEENS1_36VarlenDynamicPersistentTileSchedulerILi192ELi128ELi384ELi128ELb1ELb1ELb1ELb1ELb1ELb1EEEEEEEEEvNT_6ParamsE,"aw",@nobits
	.sectionflags	@""
	.align	16
	.zero		1024


//--------------------- .nv.constant0._ZN7cutlass13device_kernelIN5flash11enable_sm90INS1_16FlashAttnFwdSm90INS1_25CollectiveMainloopFwdSm90ILi2EN4cute5tupleIJNS5_1CILi1EEES8_S8_EEENS6_IJNS7_ILi128EEENS7_ILi80EEENS7_ILi256EEEEEELi256ENS_6half_tEfNS_4arch4Sm90ELb0ELb0ELb1ELb0ELb0ELb0ELb0ELb1ELb1ELb1ELb1ELb0EEENS1_21CollectiveEpilogueFwdINS6_IJSA_SC_SB_EEES9_SE_SG_Li256ELb0ELb1ELb1ELb0EEENS1_19SingleTileSchedulerILb0ELb1ELb1ELi128EEEEEEEEEvNT_6ParamsE --------------------------
	.section	.nv.constant0._ZN7cutlass13device_kernelIN5flash11enable_sm90INS1_16FlashAttnFwdSm90INS1_25CollectiveMainloopFwdSm90ILi2EN4cute5tupleIJNS5_1CILi1EEES8_S8_EEENS6_IJNS7_ILi128EEENS7_ILi80EEENS7_ILi256EEEEEELi256ENS_6half_tEfNS_4arch4Sm90ELb0ELb0ELb1ELb0ELb0ELb0ELb0ELb1ELb1ELb1ELb1ELb0EEENS1_21CollectiveEpilogueFwdINS6_IJSA_SC_SB_EEES9_SE_SG_Li256ELb0ELb1ELb1ELb0EEENS1_19SingleTileSchedulerILb0ELb1ELb1ELi128EEEEEEEEEvNT_6ParamsE,"a",@progbits
	.sectionflags	@""
	.align	4
.nv.constant0._ZN7cutlass13device_kernelIN5flash11enable_sm90INS1_16FlashAttnFwdSm90INS1_25CollectiveMainloopFwdSm90ILi2EN4cute5tupleIJNS5_1CILi1EEES8_S8_EEENS6_IJNS7_ILi128EEENS7_ILi80EEENS7_ILi256EEEEEELi256ENS_6half_tEfNS_4arch4Sm90ELb0ELb0ELb1ELb0ELb0ELb0ELb0ELb1ELb1ELb1ELb1ELb0EEENS1_21CollectiveEpilogueFwdINS6_IJSA_SC_SB_EEES9_SE_SG_Li256ELb0ELb1ELb1ELb0EEENS1_19SingleTileSchedulerILb0ELb1ELb1ELi128EEEEEEEEEvNT_6ParamsE:
	.zero		3200


//--------------------- .nv.constant0._ZN7cutlass13device_kernelIN5flash11enable_sm90INS1_16FlashAttnFwdSm90INS1_25CollectiveMainloopFwdSm90ILi2EN4cute5tupleIJNS5_1CILi1EEES8_S8_EEENS6_IJNS7_ILi128EEENS7_ILi80EEENS7_ILi256EEEEEELi256ENS_6half_tEfNS_4arch4Sm90ELb0ELb0ELb1ELb1ELb0ELb0ELb0ELb1ELb1ELb1ELb1ELb0EEENS1_21CollectiveEpilogueFwdINS6_IJSA_SC_SB_EEES9_SE_SG_Li256ELb1ELb1ELb1ELb0EEENS1_36VarlenDynamicPersistentTileSchedulerILi128ELi80ELi256ELi128ELb1ELb1ELb1ELb0ELb1ELb1EEEEEEEEEvNT_6ParamsE --------------------------
	.section	.nv.constant0._ZN7cutlass13device_kernelIN5flash11enable_sm90INS1_16FlashAttnFwdSm90INS1_25CollectiveMainloopFwdSm90ILi2EN4cute5tupleIJNS5_1CILi1EEES8_S8_EEENS6_IJNS7_ILi128EEENS7_ILi80EEENS7_ILi256EEEEEELi256ENS_6half_tEfNS_4arch4Sm90ELb0ELb0ELb1ELb1ELb0ELb0ELb0ELb1ELb1ELb1ELb1ELb0EEENS1_21CollectiveEpilogueFwdINS6_IJSA_SC_SB_EEES9_SE_SG_Li256ELb1ELb1ELb1ELb0EEENS1_36VarlenDynamicPersistentTileSchedulerILi128ELi80ELi256ELi128ELb1ELb1ELb1ELb0ELb1ELb1EEEEEEEEEvNT_6ParamsE,"a",@progbits
	.sectionflags	@""
	.align	4
.nv.constant0._ZN7cutlass13device_kernelIN5flash11enable_sm90INS1_16FlashAttnFwdSm90INS1_25CollectiveMainloopFwdSm90ILi2EN4cute5tupleIJNS5_1CILi1EEES8_S8_EEENS6_IJNS7_ILi128EEENS7_ILi80EEENS7_ILi256EEEEEELi256ENS_6half_tEfNS_4arch4Sm90ELb0ELb0ELb1ELb1ELb0ELb0ELb0ELb1ELb1ELb1ELb1ELb0EEENS1_21CollectiveEpilogueFwdINS6_IJSA_SC_SB_EEES9_SE_SG_Li256ELb1ELb1ELb1ELb0EEENS1_36VarlenDynamicPersistentTileSchedulerILi128ELi80ELi256ELi128ELb1ELb1ELb1ELb0ELb1ELb1EEEEEEEEEvNT_6ParamsE:
	.zero		3328


//--------------------- .nv.constant0._ZN7cutlass13device_kernelIN5flash11enable_sm90INS1_16FlashAttnFwdSm90INS1_25CollectiveMainloopFwdSm90ILi2EN4cute5tupleIJNS5_1CILi1EEES8_S8_EEENS6_IJNS7_ILi128EEENS7_ILi80EEENS7_ILi256EEEEEELi256ENS_6half_tEfNS_4arch4Sm90ELb0ELb0ELb1ELb1ELb0ELb1ELb0ELb1ELb1ELb1ELb1ELb0EEENS1_21CollectiveEpilogueFwdINS6_IJSA_SC_SB_EEES9_SE_SG_Li256ELb1ELb1ELb1ELb0EEENS1_36VarlenDynamicPersistentTileSchedulerILi128ELi80ELi256ELi128ELb1ELb1ELb1ELb0ELb1ELb1EEEEEEEEEvNT_6ParamsE --------------------------
	.section	.nv.constant0._ZN7cutlass13device_kernelIN5flash11enable_sm90INS1_16FlashAttnFwdSm90INS1_25CollectiveMainloopFwdSm90ILi2EN4cute5tupleIJNS5_1CILi1EEES8_S8_EEENS6_IJNS7_ILi128EEENS7_ILi80EEENS7_ILi256EEEEEELi256ENS_6half_tEfNS_4arch4Sm90ELb0ELb0ELb1ELb1ELb0ELb1ELb0ELb1ELb1ELb1ELb1ELb0EEENS1_21CollectiveEpilogueFwdINS6_IJSA_SC_SB_EEES9_SE_SG_Li256ELb1ELb1ELb1ELb0EEENS1_36VarlenDynamicPersistentTileSchedulerILi128ELi80ELi256ELi128ELb1ELb1ELb1ELb0ELb1ELb1EEEEEEEEEvNT_6ParamsE,"a",@progbits
	.sectionflags	@""
	.align	4
.nv.constant0._ZN7cutlass13device_kernelIN5flash11enable_sm90INS1_16FlashAttnFwdSm90INS1_25CollectiveMainloopFwdSm90ILi2EN4cute5tupleIJNS5_1CILi1EEES8_S8_EEENS6_IJNS7_ILi128EEENS7_ILi80EEENS7_ILi256EEEEEELi256ENS_6half_tEfNS_4arch4Sm90ELb0ELb0ELb1ELb1ELb0ELb1ELb0ELb1ELb1ELb1ELb1ELb0EEENS1_21CollectiveEpilogueFwdINS6_IJSA_SC_SB_EEES9_SE_SG_Li256ELb1ELb1ELb1ELb0EEENS1_36VarlenDynamicPersistentTileSchedulerILi128ELi80ELi256ELi128ELb1ELb1ELb1ELb0ELb1ELb1EEEEEEEEEvNT_6ParamsE:
	.zero		3328


//--------------------- .nv.constant0._ZN7cutlass13device_kernelIN5flash11enable_sm90INS1_16FlashAttnFwdSm90INS1_25CollectiveMainloopFwdSm90ILi2EN4cute5tupleIJNS5_1CILi1EEES8_S8_EEENS6_IJNS7_ILi128EEENS7_ILi64EEENS7_ILi256EEEEEELi256ENS_6half_tEfNS_4arch4Sm90ELb0ELb1ELb1ELb0ELb0ELb0ELb0ELb1ELb1ELb1ELb1ELb0EEENS1_21CollectiveEpilogueFwdINS6_IJSA_SC_SB_EEES9_SE_SG_Li256ELb0ELb1ELb1ELb0EEENS1_19SingleTileSchedulerILb0ELb1ELb1ELi128EEEEEEEEEvNT_6ParamsE --------------------------
	.section	.nv.constant0._ZN7cutlass13device_kernelIN5flash11enable_sm90INS1_16FlashAttnFwdSm90INS1_25CollectiveMainloopFwdSm90ILi2EN4cute5tupleIJNS5_1CILi1EEES8_S8_EEENS6_IJNS7_ILi128EEENS7_ILi64EEENS7_ILi256EEEEEELi256ENS_6half_tEfNS_4arch4Sm90ELb0ELb1ELb1ELb0ELb0ELb0ELb0ELb1ELb1ELb1ELb1ELb0EEENS1_21CollectiveEpilogueFwdINS6_IJSA_SC_SB_EEES9_SE_SG_Li256ELb0ELb1ELb1ELb0EEENS1_19SingleTileSchedulerILb0ELb1ELb1ELi128EEEEEEEEEvNT_6ParamsE,"a",@progbits
	.sectionflags	@""
	.align	4
.nv.constant0._ZN7cutlass13device_kernelIN5flash11enable_sm90INS1_16FlashAttnFwdSm90INS1_25CollectiveMainloopFwdSm90ILi2EN4cute5tupleIJNS5_1CILi1EEES8_S8_EEENS6_IJNS7_ILi128EEENS7_ILi64EEENS7_ILi256EEEEEELi256ENS_6half_tEfNS_4arch4Sm90ELb0ELb1ELb1ELb0ELb0ELb0ELb0ELb1ELb1ELb1ELb1ELb0EEENS1_21CollectiveEpilogueFwdINS6_IJSA_SC_SB_EEES9_SE_SG_Li256ELb0ELb1ELb1ELb0EEENS1_19SingleTileSchedulerILb0ELb1ELb1ELi128EEEEEEEEEvNT_6ParamsE:
	.zero		3200


//--------------------- .nv.constant0._ZN7cutlass13device_kernelIN5flash11enable_sm90INS1_16FlashAttnFwdSm90INS1_25CollectiveMainloopFwdSm90ILi2EN4cute5tupleIJNS5_1CILi1EEES8_S8_EEENS6_IJNS7_ILi128EEENS7_ILi64EEENS7_ILi256EEEEEELi256ENS_6half_tEfNS_4arch4Sm90ELb0ELb1ELb1ELb1ELb0ELb0ELb0ELb1ELb1ELb1ELb1ELb0EEENS1_21CollectiveEpilogueFwdINS6_IJSA_SC_SB_EEES9_SE_SG_Li256ELb1ELb1ELb1ELb0EEENS1_36VarlenDynamicPersistentTileSchedulerILi128ELi64ELi256ELi128ELb1ELb1ELb1ELb1ELb0ELb1EEEEEEEEEvNT_6ParamsE --------------------------
	.section	.nv.constant0._ZN7cutlass13device_kernelIN5flash11enable_sm90INS1_16FlashAttnFwdSm90INS1_25CollectiveMainloopFwdSm90ILi2EN4cute5tupleIJNS5_1CILi1EEES8_S8_EEENS6_IJNS7_ILi128EEENS7_ILi64EEENS7_ILi256EEEEEELi256ENS_6half_tEfNS_4arch4Sm90ELb0ELb1ELb1ELb1ELb0ELb0ELb0ELb1ELb1ELb1ELb1ELb0EEENS1_21CollectiveEpilogueFwdINS6_IJSA_SC_SB_EEES9_SE_SG_Li256ELb1ELb1ELb1ELb0EEENS1_36VarlenDynamicPersistentTileSchedulerILi128ELi64ELi256ELi128ELb1ELb1ELb1ELb1ELb0ELb1EEEEEEEEEvNT_6ParamsE,"a",@progbits
	.sectionflags	@""
	.align	4
.nv.constant0._ZN7cutlass13device_kernelIN5flash11enable_sm90INS1_16FlashAttnFwdSm90INS1_25CollectiveMainloopFwdSm90ILi2EN4cute5tupleIJNS5_1CILi1EEES8_S8_EEENS6_IJNS7_ILi128EEENS7_ILi64EEENS7_ILi256EEEEEELi256ENS_6half_tEfNS_4arch4Sm90ELb0ELb1ELb1ELb1ELb0ELb0ELb0ELb1ELb1ELb1ELb1ELb0EEENS1_21CollectiveEpilogueFwdINS6_IJSA_SC_SB_EEES9_SE_SG_Li256ELb1ELb1ELb1ELb0EEENS1_36VarlenDynamicPersistentTileSchedulerILi128ELi64ELi256ELi128ELb1ELb1ELb1ELb1ELb0ELb1EEEEEEEEEvNT_6ParamsE:
	.zero		3328


//--------------------- .nv.constant0._ZN7cutlass13device_kernelIN5flash11enable_sm90INS1_16FlashAttnFwdSm90INS1_25CollectiveMainloopFwdSm90ILi2EN4cute5tupleIJNS5_1CILi1EEES8_S8_EEENS6_IJNS7_ILi128EEENS7_ILi64EEENS7_ILi256EEEEEELi256ENS_6half_tEfNS_4arch4Sm90ELb0ELb1ELb1ELb1ELb0ELb1ELb0ELb1ELb1ELb1ELb1ELb0EEENS1_21CollectiveEpilogueFwdINS6_IJSA_SC_SB_EEES9_SE_SG_Li256ELb1ELb1ELb1ELb0EEENS1_36VarlenDynamicPersistentTileSchedulerILi128ELi64ELi256ELi128ELb1ELb1ELb1ELb1ELb0ELb1EEEEEEEEEvNT_6ParamsE --------------------------
	.section	.nv.constant0._ZN7cutlass13device_kernelIN5flash11enable_sm90INS1_16FlashAttnFwdSm90INS1_25CollectiveMainloopFwdSm90ILi2EN4cute5tupleIJNS5_1CILi1EEES8_S8_EEENS6_IJNS7_ILi128EEENS7_ILi64EEENS7_ILi256EEEEEELi256ENS_6half_tEfNS_4arch4Sm90ELb0ELb1ELb1ELb1ELb0ELb1ELb0ELb1ELb1ELb1ELb1ELb0EEENS1_21CollectiveEpilogueFwdINS6_IJSA_SC_SB_EEES9_SE_SG_Li256ELb1ELb1ELb1ELb0EEENS1_36VarlenDynamicPersistentTileSchedulerILi128ELi64ELi256ELi128ELb1ELb1ELb1ELb1ELb0ELb1EEEEEEEEEvNT_6ParamsE,"a",@progbits
	.sectionflags	@""
	.align	4
.nv.constant0._ZN7cutlass13device_kernelIN5flash11enable_sm90INS1_16FlashAttnFwdSm90INS1_25CollectiveMainloopFwdSm90ILi2EN4cute5tupleIJNS5_1CILi1EEES8_S8_EEENS6_IJNS7_ILi128EEENS7_ILi64EEENS7_ILi256EEEEEELi256ENS_6half_tEfNS_4arch4Sm90ELb0ELb1ELb1ELb1ELb0ELb1ELb0ELb1ELb1ELb1ELb1ELb0EEENS1_21CollectiveEpilogueFwdINS6_IJSA_SC_SB_EEES9_SE_SG_Li256ELb1ELb1ELb1ELb0EEENS1_36VarlenDynamicPersistentTileSchedulerILi128ELi64ELi256ELi128ELb1ELb1ELb1ELb1ELb0ELb1EEEEEEEEEvNT_6ParamsE:
	.zero		3328


//--------------------- .nv.constant0._ZN7cutlass13device_kernelIN5flash11enable_sm90INS1_16FlashAttnFwdSm90INS1_25CollectiveMainloopFwdSm90ILi2EN4cute5tupleIJNS5_1CILi1EEES8_S8_EEENS6_IJNS7_ILi128EEENS7_ILi80EEENS7_ILi256EEEEEELi256ENS_6half_tEfNS_4arch4Sm90ELb1ELb0ELb1ELb0ELb0ELb0ELb0ELb1ELb1ELb1ELb1ELb0EEENS1_21CollectiveEpilogueFwdINS6_IJSA_SC_SB_EEES9_SE_SG_Li256ELb0ELb1ELb1ELb0EEENS1_19SingleTileSchedulerILb0ELb1ELb1ELi128EEEEEEEEEvNT_6ParamsE --------------------------
	.section	.nv.constant0._ZN7cutlass13device_kernelIN5flash11enable_sm90INS1_16FlashAttnFwdSm90INS1_25CollectiveMainloopFwdSm90ILi2EN4cute5tupleIJNS5_1CILi1EEES8_S8_EEENS6_IJNS7_ILi128EEENS7_ILi80EEENS7_ILi256EEEEEELi256ENS_6half_tEfNS_4arch4Sm90ELb1ELb0ELb1ELb0ELb0ELb0ELb0ELb1ELb1ELb1ELb1ELb0EEENS1_21CollectiveEpilogueFwdINS6_IJSA_SC_SB_EEES9_SE_SG_Li256ELb0ELb1ELb1ELb0EEENS1_19SingleTileSchedulerILb0ELb1ELb1ELi128EEEEEEEEEvNT_6ParamsE,"a",@progbits
	.sectionflags	@""
	.align	4
.nv.constant0._ZN7cutlass13device_kernelIN5flash11enable_sm90INS1_16FlashAttnFwdSm90INS1_25CollectiveMainloopFwdSm90ILi2EN4cute5tupleIJNS5_1CILi1EEES8_S8_EEENS6_IJNS7_ILi128EEENS7_ILi80EEENS7_ILi256EEEEEELi256ENS_6half_tEfNS_4arch4Sm90ELb1ELb0ELb1ELb0ELb0ELb0ELb0ELb1ELb1ELb1ELb1ELb0EEENS1_21CollectiveEpilogueFwdINS6_IJSA_SC_SB_EEES9_SE_SG_Li256ELb0ELb1ELb1ELb0EEENS1_19SingleTileSchedulerILb0ELb1ELb1ELi128EEEEEEEEEvNT_6ParamsE:
	.zero		3200


//--------------------- .nv.constant0._ZN7cutlass13device_kernelIN5flash11enable_sm90INS1_16FlashAttnFwdSm90INS1_25CollectiveMainloopFwdSm90ILi2EN4cute5tupleIJNS5_1CILi1EEES8_S8_EEENS6_IJNS7_ILi128EEENS7_ILi80EEENS7_ILi256EEEEEELi256ENS_6half_tEfNS_4arch4Sm90ELb1ELb0ELb1ELb1ELb0ELb0ELb0ELb1ELb1ELb1ELb1ELb0EEENS1_21CollectiveEpilogueFwdINS6_IJSA_SC_SB_EEES9_SE_SG_Li256ELb1ELb1ELb1ELb0EEENS1_36VarlenDynamicPersistentTileSchedulerILi128ELi80ELi256ELi128ELb1ELb1ELb1ELb1ELb1ELb1EEEEEEEEEvNT_6ParamsE --------------------------
	.section	.nv.constant0._ZN7cutlass13device_kernelIN5flash11enable_sm90INS1_16FlashAttnFwdSm90INS1_25CollectiveMainloopFwdSm90ILi2EN4cute5tupleIJNS5_1CILi1EEES8_S8_EEENS6_IJNS7_ILi128EEENS7_ILi80EEENS7_ILi256EEEEEELi256ENS_6half_tEfNS_4arch4Sm90ELb1ELb0ELb1ELb1ELb0ELb0ELb0ELb1ELb1ELb1ELb1ELb0EEENS1_21CollectiveEpilogueFwdINS6_IJSA_SC_SB_EEES9_SE_SG_Li256ELb1ELb1ELb1ELb0EEENS1_36VarlenDynamicPersistentTileSchedulerILi128ELi80ELi256ELi128ELb1ELb1ELb1ELb1ELb1ELb1EEEEEEEEEvNT_6ParamsE,"a",@progbits
	.sectionflags	@""
	.align	4
.nv.constant0._ZN7cutlass13device_kernelIN5flash11enable_sm90INS1_16FlashAttnFwdSm90INS1_25CollectiveMainloopFwdSm90ILi2EN4cute5tupleIJNS5_1CILi1EEES8_S8_EEENS6_IJNS7_ILi128EEENS7_ILi80EEENS7_ILi256EEEEEELi256ENS_6half_tEfNS_4arch4Sm90ELb1ELb0ELb1ELb1ELb0ELb0ELb0ELb1ELb1ELb1ELb1ELb0EEENS1_21CollectiveEpilogueFwdINS6_IJSA_SC_SB_EEES9_SE_SG_Li256ELb1ELb1ELb1ELb0EEENS1_36VarlenDynamicPersistentTileSchedulerILi128ELi80ELi256ELi128ELb1ELb1ELb1ELb1ELb1ELb1EEEEEEEEEvNT_6ParamsE:
	.zero		3328


//--------------------- .nv.constant0._ZN7cutlass13device_kernelIN5flash11enable_sm90INS1_16FlashAttnFwdSm90INS1_25CollectiveMainloopFwdSm90ILi2EN4cute5tupleIJNS5_1CILi1EEES8_S8_EEENS6_IJNS7_ILi128EEENS7_ILi80EEENS7_ILi256EEEEEELi256ENS_6half_tEfNS_4arch4Sm90ELb1ELb0ELb1ELb1ELb0ELb1ELb0ELb1ELb1ELb1ELb1ELb0EEENS1_21CollectiveEpilogueFwdINS6_IJSA_SC_SB_EEES9_SE_SG_Li256ELb1ELb1ELb1ELb0EEENS1_36VarlenDynamicPersistentTileSchedulerILi128ELi80ELi256ELi128ELb1ELb1ELb1ELb1ELb1ELb1EEEEEEEEEvNT_6ParamsE --------------------------
	.section	.nv.constant0._ZN7cutlass13device_kernelIN5flash11enable_sm90INS1_16FlashAttnFwdSm90INS1_25CollectiveMainloopFwdSm90ILi2EN4cute5tupleIJNS5_1CILi1EEES8_S8_EEENS6_IJNS7_ILi128EEENS7_ILi80EEENS7_ILi256EEEEEELi256ENS_6half_tEfNS_4arch4Sm90ELb1ELb0ELb1ELb1ELb0ELb1ELb0ELb1ELb1ELb1ELb1ELb0EEENS1_21CollectiveEpilogueFwdINS6_IJSA_SC_SB_EEES9_SE_SG_Li256ELb1ELb1ELb1ELb0EEENS1_36VarlenDynamicPersistentTileSchedulerILi128ELi80ELi256ELi128ELb1ELb1ELb1ELb1ELb1ELb1EEEEEEEEEvNT_6ParamsE,"a",@progbits
	.sectionflags	@""
	.align	4
.nv.constant0._ZN7cutlass13device_kernelIN5flash11enable_sm90INS1_16FlashAttnFwdSm90INS1_25CollectiveMainloopFwdSm90ILi2EN4cute5tupleIJNS5_1CILi1EEES8_S8_EEENS6_IJNS7_ILi128EEENS7_ILi80EEENS7_ILi256EEEEEELi256ENS_6half_tEfNS_4arch4Sm90ELb1ELb0ELb1ELb1ELb0ELb1ELb0ELb1ELb1ELb1ELb1ELb0EEENS1_21CollectiveEpilogueFwdINS6_IJSA_SC_SB_EEES9_SE_SG_Li256ELb1ELb1ELb1ELb0EEENS1_36VarlenDynamicPersistentTileSchedulerILi128ELi80ELi256ELi128ELb1ELb1ELb1ELb1ELb1ELb1EEEEEEEEEvNT_6ParamsE:
	.zero		3328


//--------------------- .nv.constant0._ZN7cutlass13device_kernelIN5flash11enable_sm90INS1_16FlashAttnFwdSm90INS1_25CollectiveMainloopFwdSm90ILi2EN4cute5tupleIJNS5_1CILi1EEES8_S8_EEENS6_IJNS7_ILi128EEENS7_ILi112EEENS7_ILi192EEEEEELi192ENS_6half_tEfNS_4arch4Sm90ELb0ELb0ELb1ELb0ELb0ELb0ELb0ELb1ELb1ELb1ELb1ELb0EEENS1_21CollectiveEpilogueFwdINS6_IJSA_SC_SB_EEES9_SE_SG_Li256ELb0ELb1ELb1ELb0EEENS1_19SingleTileSchedulerILb0ELb1ELb1ELi128EEEEEEEEEvNT_6ParamsE --------------------------
	.section	.nv.constant0._ZN7cutlass13device_kernelIN5flash11enable_sm90INS1_16FlashAttnFwdSm90INS1_25CollectiveMainloopFwdSm90ILi2EN4cute5tupleIJNS5_1CILi1EEES8_S8_EEENS6_IJNS7_ILi128EEENS7_ILi112EEENS7_ILi192EEEEEELi192ENS_6half_tEfNS_4arch4Sm90ELb0ELb0ELb1ELb0ELb0ELb0ELb0ELb1ELb1ELb1ELb1ELb0EEENS1_21CollectiveEpilogueFwdINS6_IJSA_SC_SB_EEES9_SE_SG_Li256ELb0ELb1ELb1ELb0EEENS1_19SingleTileSchedulerILb0ELb1ELb1ELi128EEEEEEEEEvNT_6ParamsE,"a",@progbits
	.sectionflags	@""
	.align	4
.nv.constant0._ZN7cutlass13device_kernelIN5flash11enable_sm90INS1_16FlashAttnFwdSm90INS1_25CollectiveMainloopFwdSm90ILi2EN4cute5tupleIJNS5_1CILi1EEES8_S8_EEENS6_IJNS7_ILi128EEENS7_ILi112EEENS7_ILi192EEEEEELi192ENS_6half_tEfNS_4arch4Sm90ELb0ELb0ELb1ELb0ELb0ELb0ELb0ELb1ELb1ELb1ELb1ELb0EEENS1_21CollectiveEpilogueFwdINS6_IJSA_SC_SB_EEES9_SE_SG_Li256ELb0ELb1ELb1ELb0EEENS1_19SingleTileSchedulerILb0ELb1ELb1ELi128EEEEEEEEEvNT_6ParamsE:
	.zero		3200


//--------------------- .nv.constant0._ZN7cutlass13device_kernelIN5flash11enable_sm90INS1_16FlashAttnFwdSm90INS1_25CollectiveMainloopFwdSm90ILi2EN4cute5tupleIJNS5_1CILi1EEES8_S8_EEENS6_IJNS7_ILi128EEENS7_ILi112EEENS7_ILi192EEEEEELi192ENS_6half_tEfNS_4arch4Sm90ELb0ELb0ELb1ELb1ELb0ELb0ELb0ELb1ELb1ELb1ELb1ELb0EEENS1_21CollectiveEpilogueFwdINS6_IJSA_SC_SB_EEES9_SE_SG_Li256ELb1ELb1ELb1ELb0EEENS1_36VarlenDynamicPersistentTileSchedulerILi128ELi112ELi256ELi128ELb1ELb1ELb1ELb0ELb1ELb1EEEEEEEEEvNT_6ParamsE --------------------------
	.section	.nv.constant0._ZN7cutlass13device_kernelIN5flash11enable_sm90INS1_16FlashAttnFwdSm90INS1_25CollectiveMainloopFwdSm90ILi2EN4cute5tupleIJNS5_1CILi1EEES8_S8_EEENS6_IJNS7_ILi128EEENS7_ILi112EEENS7_ILi192EEEEEELi192ENS_6half_tEfNS_4arch4Sm90ELb0ELb0ELb1ELb1ELb0ELb0ELb0ELb1ELb1ELb1ELb1ELb0EEENS1_21CollectiveEpilogueFwdINS6_IJSA_SC_SB_EEES9_SE_SG_Li256ELb1ELb1ELb1ELb0EEENS1_36VarlenDynamicPersistentTileSchedulerILi128ELi112ELi256ELi128ELb1ELb1ELb1ELb0ELb1ELb1EEEEEEEEEvNT_6ParamsE,"a",@progbits
	.sectionflags	@""
	.align	4
.nv.constant0._ZN7cutlass13device_kernelIN5flash11enable_sm90INS1_16FlashAttnFwdSm90INS1_25CollectiveMainloopFwdSm90ILi2EN4cute5tupleIJNS5_1CILi1EEES8_S8_EEENS6_IJNS7_ILi128EEENS7_ILi112EEENS7_ILi192EEEEEELi192ENS_6half_tEfNS_4arch4Sm90ELb0ELb0ELb1ELb1ELb0ELb0ELb0ELb1ELb1ELb1ELb1ELb0EEENS1_21CollectiveEpilogueFwdINS6_IJSA_SC_SB_EEES9_SE_SG_Li256ELb1ELb1ELb1ELb0EEENS1_36VarlenDynamicPersistentTileSchedulerILi128ELi112ELi256ELi128ELb1ELb1ELb1ELb0ELb1ELb1EEEEEEEEEvNT_6ParamsE:
	.zero		3328


//--------------------- .nv.constant0._ZN7cutlass13device_kernelIN5flash11enable_sm90INS1_16FlashAttnFwdSm90INS1_25CollectiveMainloopFwdSm90ILi2EN4cute5tupleIJNS5_1CILi1EEES8_S8_EEENS6_IJNS7_ILi128EEENS7_ILi112EEENS7_ILi192EEEEEELi192ENS_6half_tEfNS_4arch4Sm90ELb0ELb0ELb1ELb1ELb0ELb1ELb0ELb1ELb1ELb1ELb1ELb0EEENS1_21CollectiveEpilogueFwdINS6_IJSA_SC_SB_EEES9_SE_SG_Li256ELb1ELb1ELb1ELb0EEENS1_36VarlenDynamicPersistentTileSchedulerILi128ELi112ELi256ELi128ELb1ELb1ELb1ELb0ELb1ELb1EEEEEEEEEvNT_6ParamsE --------------------------
	.section	.nv.constant0._ZN7cutlass13device_kernelIN5flash11enable_sm90INS1_16FlashAttnFwdSm90INS1_25CollectiveMainloopFwdSm90ILi2EN4cute5tupleIJNS5_1CILi1EEES8_S8_EEENS6_IJNS7_ILi128EEENS7_ILi112EEENS7_ILi192EEEEEELi192ENS_6half_tEfNS_4arch4Sm90ELb0ELb0ELb1ELb1ELb0ELb1ELb0ELb1ELb1ELb1ELb1ELb0EEENS1_21CollectiveEpilogueFwdINS6_IJSA_SC_SB_EEES9_SE_SG_Li256ELb1ELb1ELb1ELb0EEENS1_36VarlenDynamicPersistentTileSchedulerILi128ELi112ELi256ELi128ELb1ELb1ELb1ELb0ELb1ELb1EEEEEEEEEvNT_6ParamsE,"a",@progbits
	.sectionflags	@""
	.align	4
.nv.constant0._ZN7cutlass13device_kernelIN5flash11enable_sm90INS1_16FlashAttnFwdSm90INS1_25CollectiveMainloopFwdSm90ILi2EN4cute5tupleIJNS5_1CILi1EEES8_S8_EEENS6_IJNS7_ILi128EEENS7_ILi112EEENS7_ILi192EEEEEELi192ENS_6half_tEfNS_4arch4Sm90ELb0ELb0ELb1ELb1ELb0ELb1ELb0ELb1ELb1ELb1ELb1ELb0EEENS1_21CollectiveEpilogueFwdINS6_IJSA_SC_SB_EEES9_SE_SG_Li256ELb1ELb1ELb1ELb0EEENS1_36VarlenDynamicPersistentTileSchedulerILi128ELi112ELi256ELi128ELb1ELb1ELb1ELb0ELb1ELb1EEEEEEEEEvNT_6ParamsE:
	.zero		3328


//--------------------- .nv.constant0._ZN7cutlass13device_kernelIN5flash11enable_sm90INS1_16FlashAttnFwdSm90INS1_25CollectiveMainloopFwdSm90ILi2EN4cute5tupleIJNS5_1CILi1EEES8_S8_EEENS6_IJNS7_ILi128EEENS7_ILi96EEENS7_ILi192EEEEEELi192ENS_6half_tEfNS_4arch4Sm90ELb0ELb1ELb1ELb0ELb0ELb0ELb0ELb1ELb1ELb1ELb1ELb0EEENS1_21CollectiveEpilogueFwdINS6_IJSA_SC_SB_EEES9_SE_SG_Li256ELb0ELb1ELb1ELb0EEENS1_19SingleTileSchedulerILb0ELb1ELb1ELi128EEEEEEEEEvNT_6ParamsE --------------------------
	.section	.nv.constant0._ZN7cutlass13device_kernelIN5flash11enable_sm90INS1_16FlashAttnFwdSm90INS1_25CollectiveMainloopFwdSm90ILi2EN4cute5tupleIJNS5_1CILi1EEES8_S8_EEENS6_IJNS7_ILi128EEENS7_ILi96EEENS7_ILi192EEEEEELi192ENS_6half_tEfNS_4arch4Sm90ELb0ELb1ELb1ELb0ELb0ELb0ELb0ELb1ELb1ELb1ELb1ELb0EEENS1_21CollectiveEpilogueFwdINS6_IJSA_SC_SB_EEES9_SE_SG_Li256ELb0ELb1ELb1ELb0EEENS1_19SingleTileSchedulerILb0ELb1ELb1ELi128EEEEEEEEEvNT_6ParamsE,"a",@progbits
	.sectionflags	@""
	.align	4
.nv.constant0._ZN7cutlass13device_kernelIN5flash11enable_sm90INS1_16FlashAttnFwdSm90INS1_25CollectiveMainloopFwdSm90ILi2EN4cute5tupleIJNS5_1CILi1EEES8_S8_EEENS6_IJNS7_ILi128EEENS7_ILi96EEENS7_ILi192EEEEEELi192ENS_6half_tEfNS_4arch4Sm90ELb0ELb1ELb1ELb0ELb0ELb0ELb0ELb1ELb1ELb1ELb1ELb0EEENS1_21CollectiveEpilogueFwdINS6_IJSA_SC_SB_EEES9_SE_SG_Li256ELb0ELb1ELb1ELb0EEENS1_19SingleTileSchedulerILb0ELb1ELb1ELi128EEEEEEEEEvNT_6ParamsE:
	.zero		3200


//--------------------- .nv.constant0._ZN7cutlass13device_kernelIN5flash11enable_sm90INS1_16FlashAttnFwdSm90INS1_25CollectiveMainloopFwdSm90ILi2EN4cute5tupleIJNS5_1CILi1EEES8_S8_EEENS6_IJNS7_ILi128EEENS7_ILi96EEENS7_ILi192EEEEEELi192ENS_6half_tEfNS_4arch4Sm90ELb0ELb1ELb1ELb1ELb0ELb0ELb0ELb1ELb1ELb1ELb1ELb0EEENS1_21CollectiveEpilogueFwdINS6_IJSA_SC_SB_EEES9_SE_SG_Li256ELb1ELb1ELb1ELb0EEENS1_36VarlenDynamicPersistentTileSchedulerILi128ELi96ELi256ELi128ELb1ELb1ELb1ELb1ELb0ELb1EEEEEEEEEvNT_6ParamsE --------------------------
	.section	.nv.constant0._ZN7cutlass13device_kernelIN5flash11enable_sm90INS1_16FlashAttnFwdSm90INS1_25CollectiveMainloopFwdSm90ILi2EN4cute5tupleIJNS5_1CILi1EEES8_S8_EEENS6_IJNS7_ILi128EEENS7_ILi96EEENS7_ILi192EEEEEELi192ENS_6half_tEfNS_4arch4Sm90ELb0ELb1ELb1ELb1ELb0ELb0ELb0ELb1ELb1ELb1ELb1ELb0EEENS1_21CollectiveEpilogueFwdINS6_IJSA_SC_SB_EEES9_SE_SG_Li256ELb1ELb1ELb1ELb0EEENS1_36VarlenDynamicPersistentTileSchedulerILi128ELi96ELi256ELi128ELb1ELb1ELb1ELb1ELb0ELb1EEEEEEEEEvNT_6ParamsE,"a",@progbits
	.sectionflags	@""
	.align	4
.nv.constant0._ZN7cutlass13device_kernelIN5flash11enable_sm90INS1_16FlashAttnFwdSm90INS1_25CollectiveMainloopFwdSm90ILi2EN4cute5tupleIJNS5_1CILi1EEES8_S8_EEENS6_IJNS7_ILi128EEENS7_ILi96EEENS7_ILi192EEEEEELi192ENS_6half_tEfNS_4arch4Sm90ELb0ELb1ELb1ELb1ELb0ELb0ELb0ELb1ELb1ELb1ELb1ELb0EEENS1_21CollectiveEpilogueFwdINS6_IJSA_SC_SB_EEES9_SE_SG_Li256ELb1ELb1ELb1ELb0EEENS1_36VarlenDynamicPersistentTileSchedulerILi128ELi96ELi256ELi128ELb1ELb1ELb1ELb1ELb0ELb1EEEEEEEEEvNT_6ParamsE:
	.zero		3328


//--------------------- .nv.constant0._ZN7cutlass13device_kernelIN5flash11enable_sm90INS1_16FlashAttnFwdSm90INS1_25CollectiveMainloopFwdSm90ILi2EN4cute5tupleIJNS5_1CILi1EEES8_S8_EEENS6_IJNS7_ILi128EEENS7_ILi96EEENS7_ILi192EEEEEELi192ENS_6half_tEfNS_4arch4Sm90ELb0ELb1ELb1ELb1ELb0ELb1ELb0ELb1ELb1ELb1ELb1ELb0EEENS1_21CollectiveEpilogueFwdINS6_IJSA_SC_SB_EEES9_SE_SG_Li256ELb1ELb1ELb1ELb0EEENS1_36VarlenDynamicPersistentTileSchedulerILi128ELi96ELi256ELi128ELb1ELb1ELb1ELb1ELb0ELb1EEEEEEEEEvNT_6ParamsE --------------------------
	.section	.nv.constant0._ZN7cutlass13device_kernelIN5flash11enable_sm90INS1_16FlashAttnFwdSm90INS1_25CollectiveMainloopFwdSm90ILi2EN4cute5tupleIJNS5_1CILi1EEES8_S8_EEENS6_IJNS7_ILi128EEENS7_ILi96EEENS7_ILi192EEEEEELi192ENS_6half_tEfNS_4arch4Sm90ELb0ELb1ELb1ELb1ELb0ELb1ELb0ELb1ELb1ELb1ELb1ELb0EEENS1_21CollectiveEpilogueFwdINS6_IJSA_SC_SB_EEES9_SE_SG_Li256ELb1ELb1ELb1ELb0EEENS1_36VarlenDynamicPersistentTileSchedulerILi128ELi96ELi256ELi128ELb1ELb1ELb1ELb1ELb0ELb1EEEEEEEEEvNT_6ParamsE,"a",@progbits
	.sectionflags	@""
	.align	4
.nv.constant0._ZN7cutlass13device_kernelIN5flash11enable_sm90INS1_16FlashAttnFwdSm90INS1_25CollectiveMainloopFwdSm90ILi2EN4cute5tupleIJNS5_1CILi1EEES8_S8_EEENS6_IJNS7_ILi128EEENS7_ILi96EEENS7_ILi192EEEEEELi192ENS_6half_tEfNS_4arch4Sm90ELb0ELb1ELb1ELb1ELb0ELb1ELb0ELb1ELb1ELb1ELb1ELb0EEENS1_21CollectiveEpilogueFwdINS6_IJSA_SC_SB_EEES9_SE_SG_Li256ELb1ELb1ELb1ELb0EEENS1_36VarlenDynamicPersistentTileSchedulerILi128ELi96ELi256ELi128ELb1ELb1ELb1ELb1ELb0ELb1EEEEEEEEEvNT_6ParamsE:
	.zero		3328


//--------------------- .nv.constant0._ZN7cutlass13device_kernelIN5flash11enable_sm90INS1_16FlashAttnFwdSm90INS1_25CollectiveMainloopFwdSm90ILi2EN4cute5tupleIJNS5_1CILi1EEES8_S8_EEENS6_IJNS7_ILi128EEENS7_ILi112EEENS7_ILi192EEEEEELi192ENS_6half_tEfNS_4arch4Sm90ELb1ELb0ELb1ELb0ELb0ELb0ELb0ELb1ELb1ELb1ELb1ELb0EEENS1_21CollectiveEpilogueFwdINS6_IJSA_SC_SB_EEES9_SE_SG_Li256ELb0ELb1ELb1ELb0EEENS1_19SingleTileSchedulerILb0ELb1ELb1ELi128EEEEEEEEEvNT_6ParamsE --------------------------
	.section	.nv.constant0._ZN7cutlass13device_kernelIN5flash11enable_sm90INS1_16FlashAttnFwdSm90INS1_25CollectiveMainloopFwdSm90ILi2EN4cute5tupleIJNS5_1CILi1EEES8_S8_EEENS6_IJNS7_ILi128EEENS7_ILi112EEENS7_ILi192EEEEEELi192ENS_6half_tEfNS_4arch4Sm90ELb1ELb0ELb1ELb0ELb0ELb0ELb0ELb1ELb1ELb1ELb1ELb0EEENS1_21CollectiveEpilogueFwdINS6_IJSA_SC_SB_EEES9_SE_SG_Li256ELb0ELb1ELb1ELb0EEENS1_19SingleTileSchedulerILb0ELb1ELb1ELi128EEEEEEEEEvNT_6ParamsE,"a",@progbits
	.sectionflags	@""
	.align	4
.nv.constant0._ZN7cutlass13device_kernelIN5flash11enable_sm90INS1_16FlashAttnFwdSm90INS1_25CollectiveMainloopFwdSm90ILi2EN4cute5tupleIJNS5_1CILi1EEES8_S8_EEENS6_IJNS7_ILi128EEENS7_ILi112EEENS7_ILi192EEEEEELi192ENS_6half_tEfNS_4arch4Sm90ELb1ELb0ELb1ELb0ELb0ELb0ELb0ELb1ELb1ELb1ELb1ELb0EEENS1_21CollectiveEpilogueFwdINS6_IJSA_SC_SB_EEES9_SE_SG_Li256ELb0ELb1ELb1ELb0EEENS1_19SingleTileSchedulerILb0ELb1ELb1ELi128EEEEEEEEEvNT_6ParamsE:
	.zero		3200


//--------------------- .nv.constant0._ZN7cutlass13device_kernelIN5flash11enable_sm90INS1_16FlashAttnFwdSm90INS1_25CollectiveMainloopFwdSm90ILi2EN4cute5tupleIJNS5_1CILi1EEES8_S8_EEENS6_IJNS7_ILi128EEENS7_ILi112EEENS7_ILi192EEEEEELi192ENS_6half_tEfNS_4arch4Sm90ELb1ELb0ELb1ELb1ELb0ELb0ELb0ELb1ELb1ELb1ELb1ELb0EEENS1_21CollectiveEpilogueFwdINS6_IJSA_SC_SB_EEES9_SE_SG_Li256ELb1ELb1ELb1ELb0EEENS1_36VarlenDynamicPersistentTileSchedulerILi128ELi112ELi256ELi128ELb1ELb1ELb1ELb1ELb1ELb1EEEEEEEEEvNT_6ParamsE --------------------------
	.section	.nv.constant0._ZN7cutlass13device_kernelIN5flash11enable_sm90INS1_16FlashAttnFwdSm90INS1_25CollectiveMainloopFwdSm90ILi2EN4cute5tupleIJNS5_1CILi1EEES8_S8_EEENS6_IJNS7_ILi128EEENS7_ILi112EEENS7_ILi192EEEEEELi192ENS_6half_tEfNS_4arch4Sm90ELb1ELb0ELb1ELb1ELb0ELb0ELb0ELb1ELb1ELb1ELb1ELb0EEENS1_21CollectiveEpilogueFwdINS6_IJSA_SC_SB_EEES9_SE_SG_Li256ELb1ELb1ELb1ELb0EEENS1_36VarlenDynamicPersistentTileSchedulerILi128ELi112ELi256ELi128ELb1ELb1ELb1ELb1ELb1ELb1EEEEEEEEEvNT_6ParamsE,"a",@progbits
	.sectionflags	@""
	.align	4
.nv.constant0._ZN7cutlass13device_kernelIN5flash11enable_sm90INS1_16FlashAttnFwdSm90INS1_25CollectiveMainloopFwdSm90ILi2EN4cute5tupleIJNS5_1CILi1EEES8_S8_EEENS6_IJNS7_ILi128EEENS7_ILi112EEENS7_ILi192EEEEEELi192ENS_6half_tEfNS_4arch4Sm90ELb1ELb0ELb1ELb1ELb0ELb0ELb0ELb1ELb1ELb1ELb1ELb0EEENS1_21CollectiveEpilogueFwdINS6_IJSA_SC_SB_EEES9_SE_SG_Li256ELb1ELb1ELb1ELb0EEENS1_36VarlenDynamicPersistentTileSchedulerILi128ELi112ELi256ELi128ELb1ELb1ELb1ELb1ELb1ELb1EEEEEEEEEvNT_6ParamsE:
	.zero		3328


//--------------------- .nv.constant0._ZN7cutlass13device_kernelIN5flash11enable_sm90INS1_16FlashAttnFwdSm90INS1_25CollectiveMainloopFwdSm90ILi2EN4cute5tupleIJNS5_1CILi1EEES8_S8_EEENS6_IJNS7_ILi128EEENS7_ILi112EEENS7_ILi192EEEEEELi192ENS_6half_tEfNS_4arch4Sm90ELb1ELb0ELb1ELb1ELb0ELb1ELb0ELb1ELb1ELb1ELb1ELb0EEENS1_21CollectiveEpilogueFwdINS6_IJSA_SC_SB_EEES9_SE_SG_Li256ELb1ELb1ELb1ELb0EEENS1_36VarlenDynamicPersistentTileSchedulerILi128ELi112ELi256ELi128ELb1ELb1ELb1ELb1ELb1ELb1EEEEEEEEEvNT_6ParamsE --------------------------
	.section	.nv.constant0._ZN7cutlass13device_kernelIN5flash11enable_sm90INS1_16FlashAttnFwdSm90INS1_25CollectiveMainloopFwdSm90ILi2EN4cute5tupleIJNS5_1CILi1EEES8_S8_EEENS6_IJNS7_ILi128EEENS7_ILi112EEENS7_ILi192EEEEEELi192ENS_6half_tEfNS_4arch4Sm90ELb1ELb0ELb1ELb1ELb0ELb1ELb0ELb1ELb1ELb1ELb1ELb0EEENS1_21CollectiveEpilogueFwdINS6_IJSA_SC_SB_EEES9_SE_SG_Li256ELb1ELb1ELb1ELb0EEENS1_36VarlenDynamicPersistentTileSchedulerILi128ELi112ELi256ELi128ELb1ELb1ELb1ELb1ELb1ELb1EEEEEEEEEvNT_6ParamsE,"a",@progbits
	.sectionflags	@""
	.align	4
.nv.constant0._ZN7cutlass13device_kernelIN5flash11enable_sm90INS1_16FlashAttnFwdSm90INS1_25CollectiveMainloopFwdSm90ILi2EN4cute5tupleIJNS5_1CILi1EEES8_S8_EEENS6_IJNS7_ILi128EEENS7_ILi112EEENS7_ILi192EEEEEELi192ENS_6half_tEfNS_4arch4Sm90ELb1ELb0ELb1ELb1ELb0ELb1ELb0ELb1ELb1ELb1ELb1ELb0EEENS1_21CollectiveEpilogueFwdINS6_IJSA_SC_SB_EEES9_SE_SG_Li256ELb1ELb1ELb1ELb0EEENS1_36VarlenDynamicPersistentTileSchedulerILi128ELi112ELi256ELi128ELb1ELb1ELb1ELb1ELb1ELb1EEEEEEEEEvNT_6ParamsE:
	.zero		3328


//--------------------- .nv.constant0._ZN7cutlass13device_kernelIN5flash11enable_sm90INS1_16FlashAttnFwdSm90INS1_25CollectiveMainloopFwdSm90ILi2EN4cute5tupleIJNS5_1CILi1EEES8_S8_EEENS6_IJNS7_ILi128EEENS7_ILi176EEESA_EEELi128ENS_6half_tEfNS_4arch4Sm90ELb0ELb0ELb1ELb0ELb0ELb0ELb0ELb1ELb1ELb1ELb1ELb0EEENS1_21CollectiveEpilogueFwdINS6_IJSA_SA_SB_EEES9_SD_SF_Li256ELb0ELb1ELb1ELb0EEENS1_19SingleTileSchedulerILb0ELb1ELb1ELi128EEEEEEEEEvNT_6ParamsE --------------------------
	.section	.nv.constant0._ZN7cutlass13device_kernelIN5flash11enable_sm90INS1_16FlashAttnFwdSm90INS1_25CollectiveMainloopFwdSm90ILi2EN4cute5tupleIJNS5_1CILi1EEES8_S8_EEENS6_IJNS7_ILi128EEENS7_ILi176EEESA_EEELi128ENS_6half_tEfNS_4arch4Sm90ELb0ELb0ELb1ELb0ELb0ELb0ELb0ELb1ELb1ELb1ELb1ELb0EEENS1_21CollectiveEpilogueFwdINS6_IJSA_SA_SB_EEES9_SD_SF_Li256ELb0ELb1ELb1ELb0EEENS1_19SingleTileSchedulerILb0ELb1ELb1ELi128EEEEEEEEEvNT_6ParamsE,"a",@progbits
	.sectionflags	@""
	.align	4
.nv.constant0._ZN7cutlass13device_kernelIN5flash11enable_sm90INS1_16FlashAttnFwdSm90INS1_25CollectiveMainloopFwdSm90ILi2EN4cute5tupleIJNS5_1CILi1EEES8_S8_EEENS6_IJNS7_ILi128EEENS7_ILi176EEESA_EEELi128ENS_6half_tEfNS_4arch4Sm90ELb0ELb0ELb1ELb0ELb0ELb0ELb0ELb1ELb1ELb1ELb1ELb0EEENS1_21CollectiveEpilogueFwdINS6_IJSA_SA_SB_EEES9_SD_SF_Li256ELb0ELb1ELb1ELb0EEENS1_19SingleTileSchedulerILb0ELb1ELb1ELi128EEEEEEEEEvNT_6ParamsE:
	.zero		3200


//--------------------- .nv.constant0._ZN7cutlass13device_kernelIN5flash11enable_sm90INS1_16FlashAttnFwdSm90INS1_25CollectiveMainloopFwdSm90ILi2EN4cute5tupleIJNS5_1CILi1EEES8_S8_EEENS6_IJNS7_ILi128EEENS7_ILi176EEESA_EEELi128ENS_6half_tEfNS_4arch4Sm90ELb0ELb0ELb1ELb1ELb0ELb0ELb0ELb1ELb1ELb1ELb1ELb0EEENS1_21CollectiveEpilogueFwdINS6_IJSA_SA_SB_EEES9_SD_SF_Li256ELb1ELb1ELb1ELb0EEENS1_36VarlenDynamicPersistentTileSchedulerILi128ELi176ELi256ELi128ELb1ELb1ELb1ELb0ELb1ELb1EEEEEEEEEvNT_6ParamsE --------------------------
	.section	.nv.constant0._ZN7cutlass13device_kernelIN5flash11enable_sm90INS1_16FlashAttnFwdSm90INS1_25CollectiveMainloopFwdSm90ILi2EN4cute5tupleIJNS5_1CILi1EEES8_S8_EEENS6_IJNS7_ILi128EEENS7_ILi176EEESA_EEELi128ENS_6half_tEfNS_4arch4Sm90ELb0ELb0ELb1ELb1ELb0ELb0ELb0ELb1ELb1ELb1ELb1ELb0EEENS1_21CollectiveEpilogueFwdINS6_IJSA_SA_SB_EEES9_SD_SF_Li256ELb1ELb1ELb1ELb0EEENS1_36VarlenDynamicPersistentTileSchedulerILi128ELi176ELi256ELi128ELb1ELb1ELb1ELb0ELb1ELb1EEEEEEEEEvNT_6ParamsE,"a",@progbits
	.sectionflags	@""
	.align	4
.nv.constant0._ZN7cutlass13device_kernelIN5flash11enable_sm90INS1_16FlashAttnFwdSm90INS1_25CollectiveMainloopFwdSm90ILi2EN4cute5tupleIJNS5_1CILi1EEES8_S8_EEENS6_IJNS7_ILi128EEENS7_ILi176EEESA_EEELi128ENS_6half_tEfNS_4arch4Sm90ELb0ELb0ELb1ELb1ELb0ELb0ELb0ELb1ELb1ELb1ELb1ELb0EEENS1_21CollectiveEpilogueFwdINS6_IJSA_SA_SB_EEES9_SD_SF_Li256ELb1ELb1ELb1ELb0EEENS1_36VarlenDynamicPersistentTileSchedulerILi128ELi176ELi256ELi128ELb1ELb1ELb1ELb0ELb1ELb1EEEEEEEEEvNT_6ParamsE:
	.zero		3328


//--------------------- .nv.constant0._ZN7cutlass13device_kernelIN5flash11enable_sm90INS1_16FlashAttnFwdSm90INS1_25CollectiveMainloopFwdSm90ILi2EN4cute5tupleIJNS5_1CILi1EEES8_S8_EEENS6_IJNS7_ILi128EEENS7_ILi176EEESA_EEELi128ENS_6half_tEfNS_4arch4Sm90ELb0ELb0ELb1ELb1ELb0ELb1ELb0ELb1ELb1ELb1ELb1ELb0EEENS1_21CollectiveEpilogueFwdINS6_IJSA_SA_SB_EEES9_SD_SF_Li256ELb1ELb1ELb1ELb0EEENS1_36VarlenDynamicPersistentTileSchedulerILi128ELi176ELi256ELi128ELb1ELb1ELb1ELb0ELb1ELb1EEEEEEEEEvNT_6ParamsE --------------------------
	.section	.nv.constant0._ZN7cutlass13device_kernelIN5flash11enable_sm90INS1_16FlashAttnFwdSm90INS1_25CollectiveMainloopFwdSm90ILi2EN4cute5tupleIJNS5_1CILi1EEES8_S8_EEENS6_IJNS7_ILi128EEENS7_ILi176EEESA_EEELi128ENS_6half_tEfNS_4arch4Sm90ELb0ELb0ELb1ELb1ELb0ELb1ELb0ELb1ELb1ELb1ELb1ELb0EEENS1_21CollectiveEpilogueFwdINS6_IJSA_SA_SB_EEES9_SD_SF_Li256ELb1ELb1ELb1ELb0EEENS1_36VarlenDynamicPersistentTileSchedulerILi128ELi176ELi256ELi128ELb1ELb1ELb1ELb0ELb1ELb1EEEEEEEEEvNT_6ParamsE,"a",@progbits
	.sectionflags	@""
	.align	4
.nv.constant0._ZN7cutlass13device_kernelIN5flash11enable_sm90INS1_16FlashAttnFwdSm90INS1_25CollectiveMainloopFwdSm90ILi2EN4cute5tupleIJNS5_1CILi1EEES8_S8_EEENS6_IJNS7_ILi128EEENS7_ILi176EEESA_EEELi128ENS_6half_tEfNS_4arch4Sm90ELb0ELb0ELb1ELb1ELb0ELb1ELb0ELb1ELb1ELb1ELb1ELb0EEENS1_21CollectiveEpilogueFwdINS6_IJSA_SA_SB_EEES9_SD_SF_Li256ELb1ELb1ELb1ELb0EEENS1_36VarlenDynamicPersistentTileSchedulerILi128ELi176ELi256ELi128ELb1ELb1ELb1ELb0ELb1ELb1EEEEEEEEEvNT_6ParamsE:
	.zero		3328


//--------------------- .nv.constant0._ZN7cutlass13device_kernelIN5flash11enable_sm90INS1_16FlashAttnFwdSm90INS1_25CollectiveMainloopFwdSm90ILi2EN4cute5tupleIJNS5_1CILi1EEES8_S8_EEENS6_IJNS7_ILi128EEESA_SA_EEELi128ENS_6half_tEfNS_4arch4Sm90ELb0ELb1ELb1ELb0ELb0ELb0ELb0ELb1ELb1ELb1ELb1ELb0EEENS1_21CollectiveEpilogueFwdISB_S9_SC_SE_Li256ELb0ELb1ELb1ELb0EEENS1_19SingleTileSchedulerILb0ELb1ELb1ELi128EEEEEEEEEvNT_6ParamsE --------------------------
	.section	.nv.constant0._ZN7cutlass13device_kernelIN5flash11enable_sm90INS1_16FlashAttnFwdSm90INS1_25CollectiveMainloopFwdSm90ILi2EN4cute5tupleIJNS5_1CILi1EEES8_S8_EEENS6_IJNS7_ILi128EEESA_SA_EEELi128ENS_6half_tEfNS_4arch4Sm90ELb0ELb1ELb1ELb0ELb0ELb0ELb0ELb1ELb1ELb1ELb1ELb0EEENS1_21CollectiveEpilogueFwdISB_S9_SC_SE_Li256ELb0ELb1ELb1ELb0EEENS1_19SingleTileSchedulerILb0ELb1ELb1ELi128EEEEEEEEEvNT_6ParamsE,"a",@progbits
	.sectionflags	@""
	.align	4
.nv.constant0._ZN7cutlass13device_kernelIN5flash11enable_sm90INS1_16FlashAttnFwdSm90INS1_25CollectiveMainloopFwdSm90ILi2EN4cute5tupleIJNS5_1CILi1EEES8_S8_EEENS6_IJNS7_ILi128EEESA_SA_EEELi128ENS_6half_tEfNS_4arch4Sm90ELb0ELb1ELb1ELb0ELb0ELb0ELb0ELb1ELb1ELb1ELb1ELb0EEENS1_21CollectiveEpilogueFwdISB_S9_SC_SE_Li256ELb0ELb1ELb1ELb0EEENS1_19SingleTileSchedulerILb0ELb1ELb1ELi128EEEEEEEEEvNT_6ParamsE:
	.zero		3200


//--------------------- .nv.constant0._ZN7cutlass13device_kernelIN5flash11enable_sm90INS1_16FlashAttnFwdSm90INS1_25CollectiveMainloopFwdSm90ILi2EN4cute5tupleIJNS5_1CILi1EEES8_S8_EEENS6_IJNS7_ILi128EEESA_SA_EEELi128ENS_6half_tEfNS_4arch4Sm90ELb0ELb1ELb1ELb1ELb0ELb0ELb0ELb1ELb1ELb1ELb1ELb0EEENS1_21CollectiveEpilogueFwdISB_S9_SC_SE_Li256ELb1ELb1ELb1ELb0EEENS1_36VarlenDynamicPersistentTileSchedulerILi128ELi128ELi256ELi128ELb1ELb1ELb1ELb1ELb0ELb1EEEEEEEEEvNT_6ParamsE --------------------------
	.section	.nv.constant0._ZN7cutlass13device_kernelIN5flash11enable_sm90INS1_16FlashAttnFwdSm90INS1_25CollectiveMainloopFwdSm90ILi2EN4cute5tupleIJNS5_1CILi1EEES8_S8_EEENS6_IJNS7_ILi128EEESA_SA_EEELi128ENS_6half_tEfNS_4arch4Sm90ELb0ELb1ELb1ELb1ELb0ELb0ELb0ELb1ELb1ELb1ELb1ELb0EEENS1_21CollectiveEpilogueFwdISB_S9_SC_SE_Li256ELb1ELb1ELb1ELb0EEENS1_36VarlenDynamicPersistentTileSchedulerILi128ELi128ELi256ELi128ELb1ELb1ELb1ELb1ELb0ELb1EEEEEEEEEvNT_6ParamsE,"a",@progbits
	.sectionflags	@""
	.align	4
.nv.constant0._ZN7cutlass13device_kernelIN5flash11enable_sm90INS1_16FlashAttnFwdSm90INS1_25CollectiveMainloopFwdSm90ILi2EN4cute5tupleIJNS5_1CILi1EEES8_S8_EEENS6_IJNS7_ILi128EEESA_SA_EEELi128ENS_6half_tEfNS_4arch4Sm90ELb0ELb1ELb1ELb1ELb0ELb0ELb0ELb1ELb1ELb1ELb1ELb0EEENS1_21CollectiveEpilogueFwdISB_S9_SC_SE_Li256ELb1ELb1ELb1ELb0EEENS1_36VarlenDynamicPersistentTileSchedulerILi128ELi128ELi256ELi128ELb1ELb1ELb1ELb1ELb0ELb1EEEEEEEEEvNT_6ParamsE:
	.zero		3328


//--------------------- .nv.constant0._ZN7cutlass13device_kernelIN5flash11enable_sm90INS1_16FlashAttnFwdSm90INS1_25CollectiveMainloopFwdSm90ILi2EN4cute5tupleIJNS5_1CILi1EEES8_S8_EEENS6_IJNS7_ILi128EEESA_SA_EEELi128ENS_6half_tEfNS_4arch4Sm90ELb0ELb1ELb1ELb1ELb0ELb1ELb0ELb1ELb1ELb1ELb1ELb0EEENS1_21CollectiveEpilogueFwdISB_S9_SC_SE_Li256ELb1ELb1ELb1ELb0EEENS1_36VarlenDynamicPersistentTileSchedulerILi128ELi128ELi256ELi128ELb1ELb1ELb1ELb1ELb0ELb1EEEEEEEEEvNT_6ParamsE --------------------------
	.section	.nv.constant0._ZN7cutlass13device_kernelIN5flash11enable_sm90INS1_16FlashAttnFwdSm90INS1_25CollectiveMainloopFwdSm90ILi2EN4cute5tupleIJNS5_1CILi1EEES8_S8_EEENS6_IJNS7_ILi128EEESA_SA_EEELi128ENS_6half_tEfNS_4arch4Sm90ELb0ELb1ELb1ELb1ELb0ELb1ELb0ELb1ELb1ELb1ELb1ELb0EEENS1_21CollectiveEpilogueFwdISB_S9_SC_SE_Li256ELb1ELb1ELb1ELb0EEENS1_36VarlenDynamicPersistentTileSchedulerILi128ELi128ELi256ELi128ELb1ELb1ELb1ELb1ELb0ELb1EEEEEEEEEvNT_6ParamsE,"a",@progbits
	.sectionflags	@""
	.align	4
.nv.constant0._ZN7cutlass13device_kernelIN5flash11enable_sm90INS1_16FlashAttnFwdSm90INS1_25CollectiveMainloopFwdSm90ILi2EN4cute5tupleIJNS5_1CILi1EEES8_S8_EEENS6_IJNS7_ILi128EEESA_SA_EEELi128ENS_6half_tEfNS_4arch4Sm90ELb0ELb1ELb1ELb1ELb0ELb1ELb0ELb1ELb1ELb1ELb1ELb0EEENS1_21CollectiveEpilogueFwdISB_S9_SC_SE_Li256ELb1ELb1ELb1ELb0EEENS1_36VarlenDynamicPersistentTileSchedulerILi128ELi128ELi256ELi128ELb1ELb1ELb1ELb1ELb0ELb1EEEEEEEEEvNT_6ParamsE:
	.zero		3328


//--------------------- .nv.constant0._ZN7cutlass13device_kernelIN5flash11enable_sm90INS1_16FlashAttnFwdSm90INS1_25CollectiveMainloopFwdSm90ILi2EN4cute5tupleIJNS5_1CILi1EEES8_S8_EEENS6_IJNS7_ILi128EEESA_SA_EEELi128ENS_6half_tEfNS_4arch4Sm90ELb1ELb0ELb1ELb0ELb0ELb0ELb0ELb1ELb1ELb1ELb1ELb0EEENS1_21CollectiveEpilogueFwdISB_S9_SC_SE_Li256ELb0ELb1ELb1ELb0EEENS1_19SingleTileSchedulerILb0ELb1ELb1ELi128EEEEEEEEEvNT_6ParamsE --------------------------
	.section	.nv.constant0._ZN7cutlass13device_kernelIN5flash11enable_sm90INS1_16FlashAttnFwdSm90INS1_25CollectiveMainloopFwdSm90ILi2EN4cute5tupleIJNS5_1CILi1EEES8_S8_EEENS6_IJNS7_ILi128EEESA_SA_EEELi128ENS_6half_tEfNS_4arch4Sm90ELb1ELb0ELb1ELb0ELb0ELb0ELb0ELb1ELb1ELb1ELb1ELb0EEENS1_21CollectiveEpilogueFwdISB_S9_SC_SE_Li256ELb0ELb1ELb1ELb0EEENS1_19SingleTileSchedulerILb0ELb1ELb1ELi128EEEEEEEEEvNT_6ParamsE,"a",@progbits
	.sectionflags	@""
	.align	4
.nv.constant0._ZN7cutlass13device_kernelIN5flash11enable_sm90INS1_16FlashAttnFwdSm90INS1_25CollectiveMainloopFwdSm90ILi2EN4cute5tupleIJNS5_1CILi1EEES8_S8_EEENS6_IJNS7_ILi128EEESA_SA_EEELi128ENS_6half_tEfNS_4arch4Sm90ELb1ELb0ELb1ELb0ELb0ELb0ELb0ELb1ELb1ELb1ELb1ELb0EEENS1_21CollectiveEpilogueFwdISB_S9_SC_SE_Li256ELb0ELb1ELb1ELb0EEENS1_19SingleTileSchedulerILb0ELb1ELb1ELi128EEEEEEEEEvNT_6ParamsE:
	.zero		3200


//--------------------- .nv.constant0._ZN7cutlass13device_kernelIN5flash11enable_sm90INS1_16FlashAttnFwdSm90INS1_25CollectiveMainloopFwdSm90ILi2EN4cute5tupleIJNS5_1CILi1EEES8_S8_EEENS6_IJNS7_ILi128EEESA_SA_EEELi128ENS_6half_tEfNS_4arch4Sm90ELb1ELb0ELb1ELb1ELb0ELb0ELb0ELb1ELb1ELb1ELb1ELb0EEENS1_21CollectiveEpilogueFwdISB_S9_SC_SE_Li256ELb1ELb1ELb1ELb0EEENS1_36VarlenDynamicPersistentTileSchedulerILi128ELi128ELi256ELi128ELb1ELb1ELb1ELb1ELb1ELb1EEEEEEEEEvNT_6ParamsE --------------------------
	.section	.nv.constant0._ZN7cutlass13device_kernelIN5flash11enable_sm90INS1_16FlashAttnFwdSm90INS1_25CollectiveMainloopFwdSm90ILi2EN4cute5tupleIJNS5_1CILi1EEES8_S8_EEENS6_IJNS7_ILi128EEESA_SA_EEELi128ENS_6half_tEfNS_4arch4Sm90ELb1ELb0ELb1ELb1ELb0ELb0ELb0ELb1ELb1ELb1ELb1ELb0EEENS1_21CollectiveEpilogueFwdISB_S9_SC_SE_Li256ELb1ELb1ELb1ELb0EEENS1_36VarlenDynamicPersistentTileSchedulerILi128ELi128ELi256ELi128ELb1ELb1ELb1ELb1ELb1ELb1EEEEEEEEEvNT_6ParamsE,"a",@progbits
	.sectionflags	@""
	.align	4
.nv.constant0._ZN7cutlass13device_kernelIN5flash11enable_sm90INS1_16FlashAttnFwdSm90INS1_25CollectiveMainloopFwdSm90ILi2EN4cute5tupleIJNS5_1CILi1EEES8_S8_EEENS6_IJNS7_ILi128EEESA_SA_EEELi128ENS_6half_tEfNS_4arch4Sm90ELb1ELb0ELb1ELb1ELb0ELb0ELb0ELb1ELb1ELb1ELb1ELb0EEENS1_21CollectiveEpilogueFwdISB_S9_SC_SE_Li256ELb1ELb1ELb1ELb0EEENS1_36VarlenDynamicPersistentTileSchedulerILi128ELi128ELi256ELi128ELb1ELb1ELb1ELb1ELb1ELb1EEEEEEEEEvNT_6ParamsE:
	.zero		3328


//--------------------- .nv.constant0._ZN7cutlass13device_kernelIN5flash11enable_sm90INS1_16FlashAttnFwdSm90INS1_25CollectiveMainloopFwdSm90ILi2EN4cute5tupleIJNS5_1CILi1EEES8_S8_EEENS6_IJNS7_ILi128EEESA_SA_EEELi128ENS_6half_tEfNS_4arch4Sm90ELb1ELb0ELb1ELb1ELb0ELb1ELb0ELb1ELb1ELb1ELb1ELb0EEENS1_21CollectiveEpilogueFwdISB_S9_SC_SE_Li256ELb1ELb1ELb1ELb0EEENS1_36VarlenDynamicPersistentTileSchedulerILi128ELi128ELi256ELi128ELb1ELb1ELb1ELb1ELb1ELb1EEEEEEEEEvNT_6ParamsE --------------------------
	.section	.nv.constant0._ZN7cutlass13device_kernelIN5flash11enable_sm90INS1_16FlashAttnFwdSm90INS1_25CollectiveMainloopFwdSm90ILi2EN4cute5tupleIJNS5_1CILi1EEES8_S8_EEENS6_IJNS7_ILi128EEESA_SA_EEELi128ENS_6half_tEfNS_4arch4Sm90ELb1ELb0ELb1ELb1ELb0ELb1ELb0ELb1ELb1ELb1ELb1ELb0EEENS1_21CollectiveEpilogueFwdISB_S9_SC_SE_Li256ELb1ELb1ELb1ELb0EEENS1_36VarlenDynamicPersistentTileSchedulerILi128ELi128ELi256ELi128ELb1ELb1ELb1ELb1ELb1ELb1EEEEEEEEEvNT_6ParamsE,"a",@progbits
	.sectionflags	@""
	.align	4
.nv.constant0._ZN7cutlass13device_kernelIN5flash11enable_sm90INS1_16FlashAttnFwdSm90INS1_25CollectiveMainloopFwdSm90ILi2EN4cute5tupleIJNS5_1CILi1EEES8_S8_EEENS6_IJNS7_ILi128EEESA_SA_EEELi128ENS_6half_tEfNS_4arch4Sm90ELb1ELb0ELb1ELb1ELb0ELb1ELb0ELb1ELb1ELb1ELb1ELb0EEENS1_21CollectiveEpilogueFwdISB_S9_SC_SE_Li256ELb1ELb1ELb1ELb0EEENS1_36VarlenDynamicPersistentTileSchedulerILi128ELi128ELi256ELi128ELb1ELb1ELb1ELb1ELb1ELb1EEEEEEEEEvNT_6ParamsE:
	.zero		3328


//--------------------- .nv.constant0._ZN7cutlass13device_kernelIN5flash11enable_sm90INS1_16FlashAttnFwdSm90INS1_25CollectiveMainloopFwdSm90ILi2EN4cute5tupleIJNS5_1CILi1EEES8_S8_EEENS6_IJNS7_ILi192EEENS7_ILi144EEENS7_ILi96EEEEEELi96ENS_6half_tEfNS_4arch4Sm90ELb0ELb0ELb1ELb0ELb0ELb0ELb0ELb0ELb1ELb1ELb1ELb0EEENS1_21CollectiveEpilogueFwdINS6_IJSA_SC_SB_EEES9_SE_SG_Li384ELb0ELb1ELb1ELb0EEENS1_19SingleTileSchedulerILb0ELb1ELb1ELi192EEEEEEEEEvNT_6ParamsE --------------------------
	.section	.nv.constant0._ZN7cutlass13device_kernelIN5flash11enable_sm90INS1_16FlashAttnFwdSm90INS1_25CollectiveMainloopFwdSm90ILi2EN4cute5tupleIJNS5_1CILi1EEES8_S8_EEENS6_IJNS7_ILi192EEENS7_ILi144EEENS7_ILi96EEEEEELi96ENS_6half_tEfNS_4arch4Sm90ELb0ELb0ELb1ELb0ELb0ELb0ELb0ELb0ELb1ELb1ELb1ELb0EEENS1_21CollectiveEpilogueFwdINS6_IJSA_SC_SB_EEES9_SE_SG_Li384ELb0ELb1ELb1ELb0EEENS1_19SingleTileSchedulerILb0ELb1ELb1ELi192EEEEEEEEEvNT_6ParamsE,"a",@progbits
	.sectionflags	@""
	.align	4
.nv.constant0._ZN7cutlass13device_kernelIN5flash11enable_sm90INS1_16FlashAttnFwdSm90INS1_25CollectiveMainloopFwdSm90ILi2EN4cute5tupleIJNS5_1CILi1EEES8_S8_EEENS6_IJNS7_ILi192EEENS7_ILi144EEENS7_ILi96EEEEEELi96ENS_6half_tEfNS_4arch4Sm90ELb0ELb0ELb1ELb0ELb0ELb0ELb0ELb0ELb1ELb1ELb1ELb0EEENS1_21CollectiveEpilogueFwdINS6_IJSA_SC_SB_EEES9_SE_SG_Li384ELb0ELb1ELb1ELb0EEENS1_19SingleTileSchedulerILb0ELb1ELb1ELi192EEEEEEEEEvNT_6ParamsE:
	.zero		3200


//--------------------- .nv.constant0._ZN7cutlass13device_kernelIN5flash11enable_sm90INS1_16FlashAttnFwdSm90INS1_25CollectiveMainloopFwdSm90ILi2EN4cute5tupleIJNS5_1CILi1EEES8_S8_EEENS6_IJNS7_ILi192EEENS7_ILi144EEENS7_ILi96EEEEEELi96ENS_6half_tEfNS_4arch4Sm90ELb0ELb0ELb1ELb1ELb0ELb0ELb0ELb0ELb1ELb1ELb1ELb0EEENS1_21CollectiveEpilogueFwdINS6_IJSA_SC_SB_EEES9_SE_SG_Li384ELb1ELb1ELb1ELb0EEENS1_36VarlenDynamicPersistentTileSchedulerILi192ELi144ELi384ELi128ELb1ELb1ELb1ELb0ELb1ELb1EEEEEEEEEvNT_6ParamsE --------------------------
	.section	.nv.constant0._ZN7cutlass13device_kernelIN5flash11enable_sm90INS1_16FlashAttnFwdSm90INS1_25CollectiveMainloopFwdSm90ILi2EN4cute5tupleIJNS5_1CILi1EEES8_S8_EEENS6_IJNS7_ILi192EEENS7_ILi144EEENS7_ILi96EEEEEELi96ENS_6half_tEfNS_4arch4Sm90ELb0ELb0ELb1ELb1ELb0ELb0ELb0ELb0ELb1ELb1ELb1ELb0EEENS1_21CollectiveEpilogueFwdINS6_IJSA_SC_SB_EEES9_SE_SG_Li384ELb1ELb1ELb1ELb0EEENS1_36VarlenDynamicPersistentTileSchedulerILi192ELi144ELi384ELi128ELb1ELb1ELb1ELb0ELb1ELb1EEEEEEEEEvNT_6ParamsE,"a",@progbits
	.sectionflags	@""
	.align	4
.nv.constant0._ZN7cutlass13device_kernelIN5flash11enable_sm90INS1_16FlashAttnFwdSm90INS1_25CollectiveMainloopFwdSm90ILi2EN4cute5tupleIJNS5_1CILi1EEES8_S8_EEENS6_IJNS7_ILi192EEENS7_ILi144EEENS7_ILi96EEEEEELi96ENS_6half_tEfNS_4arch4Sm90ELb0ELb0ELb1ELb1ELb0ELb0ELb0ELb0ELb1ELb1ELb1ELb0EEENS1_21CollectiveEpilogueFwdINS6_IJSA_SC_SB_EEES9_SE_SG_Li384ELb1ELb1ELb1ELb0EEENS1_36VarlenDynamicPersistentTileSchedulerILi192ELi144ELi384ELi128ELb1ELb1ELb1ELb0ELb1ELb1EEEEEEEEEvNT_6ParamsE:
	.zero		3328


//--------------------- .nv.constant0._ZN7cutlass13device_kernelIN5flash11enable_sm90INS1_16FlashAttnFwdSm90INS1_25CollectiveMainloopFwdSm90ILi2EN4cute5tupleIJNS5_1CILi1EEES8_S8_EEENS6_IJNS7_ILi192EEENS7_ILi144EEENS7_ILi96EEEEEELi96ENS_6half_tEfNS_4arch4Sm90ELb0ELb0ELb1ELb1ELb0ELb1ELb0ELb0ELb1ELb1ELb1ELb0EEENS1_21CollectiveEpilogueFwdINS6_IJSA_SC_SB_EEES9_SE_SG_Li384ELb1ELb1ELb1ELb0EEENS1_36VarlenDynamicPersistentTileSchedulerILi192ELi144ELi384ELi128ELb1ELb1ELb1ELb0ELb1ELb1EEEEEEEEEvNT_6ParamsE --------------------------
	.section	.nv.constant0._ZN7cutlass13device_kernelIN5flash11enable_sm90INS1_16FlashAttnFwdSm90INS1_25CollectiveMainloopFwdSm90ILi2EN4cute5tupleIJNS5_1CILi1EEES8_S8_EEENS6_IJNS7_ILi192EEENS7_ILi144EEENS7_ILi96EEEEEELi96ENS_6half_tEfNS_4arch4Sm90ELb0ELb0ELb1ELb1ELb0ELb1ELb0ELb0ELb1ELb1ELb1ELb0EEENS1_21CollectiveEpilogueFwdINS6_IJSA_SC_SB_EEES9_SE_SG_Li384ELb1ELb1ELb1ELb0EEENS1_36VarlenDynamicPersistentTileSchedulerILi192ELi144ELi384ELi128ELb1ELb1ELb1ELb0ELb1ELb1EEEEEEEEEvNT_6ParamsE,"a",@progbits
	.sectionflags	@""
	.align	4
.nv.constant0._ZN7cutlass13device_kernelIN5flash11enable_sm90INS1_16FlashAttnFwdSm90INS1_25CollectiveMainloopFwdSm90ILi2EN4cute5tupleIJNS5_1CILi1EEES8_S8_EEENS6_IJNS7_ILi192EEENS7_ILi144EEENS7_ILi96EEEEEELi96ENS_6half_tEfNS_4arch4Sm90ELb0ELb0ELb1ELb1ELb0ELb1ELb0ELb0ELb1ELb1ELb1ELb0EEENS1_21CollectiveEpilogueFwdINS6_IJSA_SC_SB_EEES9_SE_SG_Li384ELb1ELb1ELb1ELb0EEENS1_36VarlenDynamicPersistentTileSchedulerILi192ELi144ELi384ELi128ELb1ELb1ELb1ELb0ELb1ELb1EEEEEEEEEvNT_6ParamsE:
	.zero		3328


//--------------------- .nv.constant0._ZN7cutlass13device_kernelIN5flash11enable_sm90INS1_16FlashAttnFwdSm90INS1_25CollectiveMainloopFwdSm90ILi2EN4cute5tupleIJNS5_1CILi1EEES8_S8_EEENS6_IJNS7_ILi192EEENS7_ILi128EEENS7_ILi96EEEEEELi96ENS_6half_tEfNS_4arch4Sm90ELb0ELb1ELb1ELb0ELb0ELb0ELb0ELb0ELb1ELb1ELb1ELb0EEENS1_21CollectiveEpilogueFwdINS6_IJSA_SC_SB_EEES9_SE_SG_Li384ELb0ELb1ELb1ELb0EEENS1_19SingleTileSchedulerILb0ELb1ELb1ELi192EEEEEEEEEvNT_6ParamsE --------------------------
	.section	.nv.constant0._ZN7cutlass13device_kernelIN5flash11enable_sm90INS1_16FlashAttnFwdSm90INS1_25CollectiveMainloopFwdSm90ILi2EN4cute5tupleIJNS5_1CILi1EEES8_S8_EEENS6_IJNS7_ILi192EEENS7_ILi128EEENS7_ILi96EEEEEELi96ENS_6half_tEfNS_4arch4Sm90ELb0ELb1ELb1ELb0ELb0ELb0ELb0ELb0ELb1ELb1ELb1ELb0EEENS1_21CollectiveEpilogueFwdINS6_IJSA_SC_SB_EEES9_SE_SG_Li384ELb0ELb1ELb1ELb0EEENS1_19SingleTileSchedulerILb0ELb1ELb1ELi192EEEEEEEEEvNT_6ParamsE,"a",@progbits
	.sectionflags	@""
	.align	4
.nv.constant0._ZN7cutlass13device_kernelIN5flash11enable_sm90INS1_16FlashAttnFwdSm90INS1_25CollectiveMainloopFwdSm90ILi2EN4cute5tupleIJNS5_1CILi1EEES8_S8_EEENS6_IJNS7_ILi192EEENS7_ILi128EEENS7_ILi96EEEEEELi96ENS_6half_tEfNS_4arch4Sm90ELb0ELb1ELb1ELb0ELb0ELb0ELb0ELb0ELb1ELb1ELb1ELb0EEENS1_21CollectiveEpilogueFwdINS6_IJSA_SC_SB_EEES9_SE_SG_Li384ELb0ELb1ELb1ELb0EEENS1_19SingleTileSchedulerILb0ELb1ELb1ELi192EEEEEEEEEvNT_6ParamsE:
	.zero		3200


//--------------------- .nv.constant0._ZN7cutlass13device_kernelIN5flash11enable_sm90INS1_16FlashAttnFwdSm90INS1_25CollectiveMainloopFwdSm90ILi2EN4cute5tupleIJNS5_1CILi1EEES8_S8_EEENS6_IJNS7_ILi192EEENS7_ILi128EEENS7_ILi96EEEEEELi96ENS_6half_tEfNS_4arch4Sm90ELb0ELb1ELb1ELb1ELb0ELb0ELb0ELb0ELb1ELb1ELb1ELb0EEENS1_21CollectiveEpilogueFwdINS6_IJSA_SC_SB_EEES9_SE_SG_Li384ELb1ELb1ELb1ELb0EEENS1_36VarlenDynamicPersistentTileSchedulerILi192ELi128ELi384ELi128ELb1ELb1ELb1ELb1ELb0ELb1EEEEEEEEEvNT_6ParamsE --------------------------
	.section	.nv.constant0._ZN7cutlass13device_kernelIN5flash11enable_sm90INS1_16FlashAttnFwdSm90INS1_25CollectiveMainloopFwdSm90ILi2EN4cute5tupleIJNS5_1CILi1EEES8_S8_EEENS6_IJNS7_ILi192EEENS7_ILi128EEENS7_ILi96EEEEEELi96ENS_6half_tEfNS_4arch4Sm90ELb0ELb1ELb1ELb1ELb0ELb0ELb0ELb0ELb1ELb1ELb1ELb0EEENS1_21CollectiveEpilogueFwdINS6_IJSA_SC_SB_EEES9_SE_SG_Li384ELb1ELb1ELb1ELb0EEENS1_36VarlenDynamicPersistentTileSchedulerILi192ELi128ELi384ELi128ELb1ELb1ELb1ELb1ELb0ELb1EEEEEEEEEvNT_6ParamsE,"a",@progbits
	.sectionflags	@""
	.align	4
.nv.constant0._ZN7cutlass13device_kernelIN5flash11enable_sm90INS1_16FlashAttnFwdSm90INS1_25CollectiveMainloopFwdSm90ILi2EN4cute5tupleIJNS5_1CILi1EEES8_S8_EEENS6_IJNS7_ILi192EEENS7_ILi128EEENS7_ILi96EEEEEELi96ENS_6half_tEfNS_4arch4Sm90ELb0ELb1ELb1ELb1ELb0ELb0ELb0ELb0ELb1ELb1ELb1ELb0EEENS1_21CollectiveEpilogueFwdINS6_IJSA_SC_SB_EEES9_SE_SG_Li384ELb1ELb1ELb1ELb0EEENS1_36VarlenDynamicPersistentTileSchedulerILi192ELi128ELi384ELi128ELb1ELb1ELb1ELb1ELb0ELb1EEEEEEEEEvNT_6ParamsE:
	.zero		3328


//--------------------- .nv.constant0._ZN7cutlass13device_kernelIN5flash11enable_sm90INS1_16FlashAttnFwdSm90INS1_25CollectiveMainloopFwdSm90ILi2EN4cute5tupleIJNS5_1CILi1EEES8_S8_EEENS6_IJNS7_ILi192EEENS7_ILi128EEENS7_ILi96EEEEEELi96ENS_6half_tEfNS_4arch4Sm90ELb0ELb1ELb1ELb1ELb0ELb1ELb0ELb0ELb1ELb1ELb1ELb0EEENS1_21CollectiveEpilogueFwdINS6_IJSA_SC_SB_EEES9_SE_SG_Li384ELb1ELb1ELb1ELb0EEENS1_36VarlenDynamicPersistentTileSchedulerILi192ELi128ELi384ELi128ELb1ELb1ELb1ELb1ELb0ELb1EEEEEEEEEvNT_6ParamsE --------------------------
	.section	.nv.constant0._ZN7cutlass13device_kernelIN5flash11enable_sm90INS1_16FlashAttnFwdSm90INS1_25CollectiveMainloopFwdSm90ILi2EN4cute5tupleIJNS5_1CILi1EEES8_S8_EEENS6_IJNS7_ILi192EEENS7_ILi128EEENS7_ILi96EEEEEELi96ENS_6half_tEfNS_4arch4Sm90ELb0ELb1ELb1ELb1ELb0ELb1ELb0ELb0ELb1ELb1ELb1ELb0EEENS1_21CollectiveEpilogueFwdINS6_IJSA_SC_SB_EEES9_SE_SG_Li384ELb1ELb1ELb1ELb0EEENS1_36VarlenDynamicPersistentTileSchedulerILi192ELi128ELi384ELi128ELb1ELb1ELb1ELb1ELb0ELb1EEEEEEEEEvNT_6ParamsE,"a",@progbits
	.sectionflags	@""
	.align	4
.nv.constant0._ZN7cutlass13device_kernelIN5flash11enable_sm90INS1_16FlashAttnFwdSm90INS1_25CollectiveMainloopFwdSm90ILi2EN4cute5tupleIJNS5_1CILi1EEES8_S8_EEENS6_IJNS7_ILi192EEENS7_ILi128EEENS7_ILi96EEEEEELi96ENS_6half_tEfNS_4arch4Sm90ELb0ELb1ELb1ELb1ELb0ELb1ELb0ELb0ELb1ELb1ELb1ELb0EEENS1_21CollectiveEpilogueFwdINS6_IJSA_SC_SB_EEES9_SE_SG_Li384ELb1ELb1ELb1ELb0EEENS1_36VarlenDynamicPersistentTileSchedulerILi192ELi128ELi384ELi128ELb1ELb1ELb1ELb1ELb0ELb1EEEEEEEEEvNT_6ParamsE:
	.zero		3328


//--------------------- .nv.constant0._ZN7cutlass13device_kernelIN5flash11enable_sm90INS1_16FlashAttnFwdSm90INS1_25CollectiveMainloopFwdSm90ILi2EN4cute5tupleIJNS5_1CILi1EEES8_S8_EEENS6_IJNS7_ILi192EEENS7_ILi144EEENS7_ILi96EEEEEELi96ENS_6half_tEfNS_4arch4Sm90ELb1ELb0ELb1ELb0ELb0ELb0ELb0ELb0ELb1ELb1ELb1ELb0EEENS1_21CollectiveEpilogueFwdINS6_IJSA_SC_SB_EEES9_SE_SG_Li384ELb0ELb1ELb1ELb0EEENS1_19SingleTileSchedulerILb0ELb1ELb1ELi192EEEEEEEEEvNT_6ParamsE --------------------------
	.section	.nv.constant0._ZN7cutlass13device_kernelIN5flash11enable_sm90INS1_16FlashAttnFwdSm90INS1_25CollectiveMainloopFwdSm90ILi2EN4cute5tupleIJNS5_1CILi1EEES8_S8_EEENS6_IJNS7_ILi192EEENS7_ILi144EEENS7_ILi96EEEEEELi96ENS_6half_tEfNS_4arch4Sm90ELb1ELb0ELb1ELb0ELb0ELb0ELb0ELb0ELb1ELb1ELb1ELb0EEENS1_21CollectiveEpilogueFwdINS6_IJSA_SC_SB_EEES9_SE_SG_Li384ELb0ELb1ELb1ELb0EEENS1_19SingleTileSchedulerILb0ELb1ELb1ELi192EEEEEEEEEvNT_6ParamsE,"a",@progbits
	.sectionflags	@""
	.align	4
.nv.constant0._ZN7cutlass13device_kernelIN5flash11enable_sm90INS1_16FlashAttnFwdSm90INS1_25CollectiveMainloopFwdSm90ILi2EN4cute5tupleIJNS5_1CILi1EEES8_S8_EEENS6_IJNS7_ILi192EEENS7_ILi144EEENS7_ILi96EEEEEELi96ENS_6half_tEfNS_4arch4Sm90ELb1ELb0ELb1ELb0ELb0ELb0ELb0ELb0ELb1ELb1ELb1ELb0EEENS1_21CollectiveEpilogueFwdINS6_IJSA_SC_SB_EEES9_SE_SG_Li384ELb0ELb1ELb1ELb0EEENS1_19SingleTileSchedulerILb0ELb1ELb1ELi192EEEEEEEEEvNT_6ParamsE:
	.zero		3200


//--------------------- .nv.constant0._ZN7cutlass13device_kernelIN5flash11enable_sm90INS1_16FlashAttnFwdSm90INS1_25CollectiveMainloopFwdSm90ILi2EN4cute5tupleIJNS5_1CILi1EEES8_S8_EEENS6_IJNS7_ILi192EEENS7_ILi144EEENS7_ILi96EEEEEELi96ENS_6half_tEfNS_4arch4Sm90ELb1ELb0ELb1ELb1ELb0ELb0ELb0ELb0ELb1ELb1ELb1ELb0EEENS1_21CollectiveEpilogueFwdINS6_IJSA_SC_SB_EEES9_SE_SG_Li384ELb1ELb1ELb1ELb0EEENS1_36VarlenDynamicPersistentTileSchedulerILi192ELi144ELi384ELi128ELb1ELb1ELb1ELb1ELb1ELb1EEEEEEEEEvNT_6ParamsE --------------------------
	.section	.nv.constant0._ZN7cutlass13device_kernelIN5flash11enable_sm90INS1_16FlashAttnFwdSm90INS1_25CollectiveMainloopFwdSm90ILi2EN4cute5tupleIJNS5_1CILi1EEES8_S8_EEENS6_IJNS7_ILi192EEENS7_ILi144EEENS7_ILi96EEEEEELi96ENS_6half_tEfNS_4arch4Sm90ELb1ELb0ELb1ELb1ELb0ELb0ELb0ELb0ELb1ELb1ELb1ELb0EEENS1_21CollectiveEpilogueFwdINS6_IJSA_SC_SB_EEES9_SE_SG_Li384ELb1ELb1ELb1ELb0EEENS1_36VarlenDynamicPersistentTileSchedulerILi192ELi144ELi384ELi128ELb1ELb1ELb1ELb1ELb1ELb1EEEEEEEEEvNT_6ParamsE,"a",@progbits
	.sectionflags	@""
	.align	4
.nv.constant0._ZN7cutlass13device_kernelIN5flash11enable_sm90INS1_16FlashAttnFwdSm90INS1_25CollectiveMainloopFwdSm90ILi2EN4cute5tupleIJNS5_1CILi1EEES8_S8_EEENS6_IJNS7_ILi192EEENS7_ILi144EEENS7_ILi96EEEEEELi96ENS_6half_tEfNS_4arch4Sm90ELb1ELb0ELb1ELb1ELb0ELb0ELb0ELb0ELb1ELb1ELb1ELb0EEENS1_21CollectiveEpilogueFwdINS6_IJSA_SC_SB_EEES9_SE_SG_Li384ELb1ELb1ELb1ELb0EEENS1_36VarlenDynamicPersistentTileSchedulerILi192ELi144ELi384ELi128ELb1ELb1ELb1ELb1ELb1ELb1EEEEEEEEEvNT_6ParamsE:
	.zero		3328


//--------------------- .nv.constant0._ZN7cutlass13device_kernelIN5flash11enable_sm90INS1_16FlashAttnFwdSm90INS1_25CollectiveMainloopFwdSm90ILi2EN4cute5tupleIJNS5_1CILi1EEES8_S8_EEENS6_IJNS7_ILi192EEENS7_ILi144EEENS7_ILi96EEEEEELi96ENS_6half_tEfNS_4arch4Sm90ELb1ELb0ELb1ELb1ELb0ELb1ELb0ELb0ELb1ELb1ELb1ELb0EEENS1_21CollectiveEpilogueFwdINS6_IJSA_SC_SB_EEES9_SE_SG_Li384ELb1ELb1ELb1ELb0EEENS1_36VarlenDynamicPersistentTileSchedulerILi192ELi144ELi384ELi128ELb1ELb1ELb1ELb1ELb1ELb1EEEEEEEEEvNT_6ParamsE --------------------------
	.section	.nv.constant0._ZN7cutlass13device_kernelIN5flash11enable_sm90INS1_16FlashAttnFwdSm90INS1_25CollectiveMainloopFwdSm90ILi2EN4cute5tupleIJNS5_1CILi1EEES8_S8_EEENS6_IJNS7_ILi192EEENS7_ILi144EEENS7_ILi96EEEEEELi96ENS_6half_tEfNS_4arch4Sm90ELb1ELb0ELb1ELb1ELb0ELb1ELb0ELb0ELb1ELb1ELb1ELb0EEENS1_21CollectiveEpilogueFwdINS6_IJSA_SC_SB_EEES9_SE_SG_Li384ELb1ELb1ELb1ELb0EEENS1_36VarlenDynamicPersistentTileSchedulerILi192ELi144ELi384ELi128ELb1ELb1ELb1ELb1ELb1ELb1EEEEEEEEEvNT_6ParamsE,"a",@progbits
	.sectionflags	@""
	.align	4
.nv.constant0._ZN7cutlass13device_kernelIN5flash11enable_sm90INS1_16FlashAttnFwdSm90INS1_25CollectiveMainloopFwdSm90ILi2EN4cute5tupleIJNS5_1CILi1EEES8_S8_EEENS6_IJNS7_ILi192EEENS7_ILi144EEENS7_ILi96EEEEEELi96ENS_6half_tEfNS_4arch4Sm90ELb1ELb0ELb1ELb1ELb0ELb1ELb0ELb0ELb1ELb1ELb1ELb0EEENS1_21CollectiveEpilogueFwdINS6_IJSA_SC_SB_EEES9_SE_SG_Li384ELb1ELb1ELb1ELb0EEENS1_36VarlenDynamicPersistentTileSchedulerILi192ELi144ELi384ELi128ELb1ELb1ELb1ELb1ELb1ELb1EEEEEEEEEvNT_6ParamsE:
	.zero		3328


//--------------------- .nv.constant0._ZN7cutlass13device_kernelIN5flash11enable_sm90INS1_16FlashAttnFwdSm90INS1_25CollectiveMainloopFwdSm90ILi2EN4cute5tupleIJNS5_1CILi1EEES8_S8_EEENS6_IJNS7_ILi192EEESA_NS7_ILi64EEEEEELi64ENS_6half_tEfNS_4arch4Sm90ELb0ELb0ELb1ELb0ELb0ELb0ELb0ELb0ELb1ELb1ELb1ELb0EEENS1_21CollectiveEpilogueFwdINS6_IJSA_SB_SA_EEES9_SD_SF_Li384ELb0ELb1ELb1ELb0EEENS1_19SingleTileSchedulerILb0ELb1ELb1ELi192EEEEEEEEEvNT_6ParamsE --------------------------
	.section	.nv.constant0._ZN7cutlass13device_kernelIN5flash11enable_sm90INS1_16FlashAttnFwdSm90INS1_25CollectiveMainloopFwdSm90ILi2EN4cute5tupleIJNS5_1CILi1EEES8_S8_EEENS6_IJNS7_ILi192EEESA_NS7_ILi64EEEEEELi64ENS_6half_tEfNS_4arch4Sm90ELb0ELb0ELb1ELb0ELb0ELb0ELb0ELb0ELb1ELb1ELb1ELb0EEENS1_21CollectiveEpilogueFwdINS6_IJSA_SB_SA_EEES9_SD_SF_Li384ELb0ELb1ELb1ELb0EEENS1_19SingleTileSchedulerILb0ELb1ELb1ELi192EEEEEEEEEvNT_6ParamsE,"a",@progbits
	.sectionflags	@""
	.align	4
.nv.constant0._ZN7cutlass13device_kernelIN5flash11enable_sm90INS1_16FlashAttnFwdSm90INS1_25CollectiveMainloopFwdSm90ILi2EN4cute5tupleIJNS5_1CILi1EEES8_S8_EEENS6_IJNS7_ILi192EEESA_NS7_ILi64EEEEEELi64ENS_6half_tEfNS_4arch4Sm90ELb0ELb0ELb1ELb0ELb0ELb0ELb0ELb0ELb1ELb1ELb1ELb0EEENS1_21CollectiveEpilogueFwdINS6_IJSA_SB_SA_EEES9_SD_SF_Li384ELb0ELb1ELb1ELb0EEENS1_19SingleTileSchedulerILb0ELb1ELb1ELi192EEEEEEEEEvNT_6ParamsE:
	.zero		3200


//--------------------- .nv.constant0._ZN7cutlass13device_kernelIN5flash11enable_sm90INS1_16FlashAttnFwdSm90INS1_25CollectiveMainloopFwdSm90ILi2EN4cute5tupleIJNS5_1CILi1EEES8_S8_EEENS6_IJNS7_ILi192EEESA_NS7_ILi64EEEEEELi64ENS_6half_tEfNS_4arch4Sm90ELb0ELb0ELb1ELb1ELb0ELb0ELb0ELb0ELb1ELb1ELb1ELb0EEENS1_21CollectiveEpilogueFwdINS6_IJSA_SB_SA_EEES9_SD_SF_Li384ELb1ELb1ELb1ELb0EEENS1_36VarlenDynamicPersistentTileSchedulerILi192ELi192ELi384ELi128ELb1ELb1ELb1ELb0ELb1ELb1EEEEEEEEEvNT_6ParamsE --------------------------
	.section	.nv.constant0._ZN7cutlass13device_kernelIN5flash11enable_sm90INS1_16FlashAttnFwdSm90INS1_25CollectiveMainloopFwdSm90ILi2EN4cute5tupleIJNS5_1CILi1EEES8_S8_EEENS6_IJNS7_ILi192EEESA_NS7_ILi64EEEEEELi64ENS_6half_tEfNS_4arch4Sm90ELb0ELb0ELb1ELb1ELb0ELb0ELb0ELb0ELb1ELb1ELb1ELb0EEENS1_21CollectiveEpilogueFwdINS6_IJSA_SB_SA_EEES9_SD_SF_Li384ELb1ELb1ELb1ELb0EEENS1_36VarlenDynamicPersistentTileSchedulerILi192ELi192ELi384ELi128ELb1ELb1ELb1ELb0ELb1ELb1EEEEEEEEEvNT_6ParamsE,"a",@progbits
	.sectionflags	@""
	.align	4
.nv.constant0._ZN7cutlass13device_kernelIN5flash11enable_sm90INS1_16FlashAttnFwdSm90INS1_25CollectiveMainloopFwdSm90ILi2EN4cute5tupleIJNS5_1CILi1EEES8_S8_EEENS6_IJNS7_ILi192EEESA_NS7_ILi64EEEEEELi64ENS_6half_tEfNS_4arch4Sm90ELb0ELb0ELb1ELb1ELb0ELb0ELb0ELb0ELb1ELb1ELb1ELb0EEENS1_21CollectiveEpilogueFwdINS6_IJSA_SB_SA_EEES9_SD_SF_Li384ELb1ELb1ELb1ELb0EEENS1_36VarlenDynamicPersistentTileSchedulerILi192ELi192ELi384ELi128ELb1ELb1ELb1ELb0ELb1ELb1EEEEEEEEEvNT_6ParamsE:
	.zero		3328


//--------------------- .nv.constant0._ZN7cutlass13device_kernelIN5flash11enable_sm90INS1_16FlashAttnFwdSm90INS1_25CollectiveMainloopFwdSm90ILi2EN4cute5tupleIJNS5_1CILi1EEES8_S8_EEENS6_IJNS7_ILi192EEESA_NS7_ILi64EEEEEELi64ENS_6half_tEfNS_4arch4Sm90ELb0ELb0ELb1ELb1ELb0ELb1ELb0ELb0ELb1ELb1ELb1ELb0EEENS1_21CollectiveEpilogueFwdINS6_IJSA_SB_SA_EEES9_SD_SF_Li384ELb1ELb1ELb1ELb0EEENS1_36VarlenDynamicPersistentTileSchedulerILi192ELi192ELi384ELi128ELb1ELb1ELb1ELb0ELb1ELb1EEEEEEEEEvNT_6ParamsE --------------------------
	.section	.nv.constant0._ZN7cutlass13device_kernelIN5flash11enable_sm90INS1_16FlashAttnFwdSm90INS1_25CollectiveMainloopFwdSm90ILi2EN4cute5tupleIJNS5_1CILi1EEES8_S8_EEENS6_IJNS7_ILi192EEESA_NS7_ILi64EEEEEELi64ENS_6half_tEfNS_4arch4Sm90ELb0ELb0ELb1ELb1ELb0ELb1ELb0ELb0ELb1ELb1ELb1ELb0EEENS1_21CollectiveEpilogueFwdINS6_IJSA_SB_SA_EEES9_SD_SF_Li384ELb1ELb1ELb1ELb0EEENS1_36VarlenDynamicPersistentTileSchedulerILi192ELi192ELi384ELi128ELb1ELb1ELb1ELb0ELb1ELb1EEEEEEEEEvNT_6ParamsE,"a",@progbits
	.sectionflags	@""
	.align	4
.nv.constant0._ZN7cutlass13device_kernelIN5flash11enable_sm90INS1_16FlashAttnFwdSm90INS1_25CollectiveMainloopFwdSm90ILi2EN4cute5tupleIJNS5_1CILi1EEES8_S8_EEENS6_IJNS7_ILi192EEESA_NS7_ILi64EEEEEELi64ENS_6half_tEfNS_4arch4Sm90ELb0ELb0ELb1ELb1ELb0ELb1ELb0ELb0ELb1ELb1ELb1ELb0EEENS1_21CollectiveEpilogueFwdINS6_IJSA_SB_SA_EEES9_SD_SF_Li384ELb1ELb1ELb1ELb0EEENS1_36VarlenDynamicPersistentTileSchedulerILi192ELi192ELi384ELi128ELb1ELb1ELb1ELb0ELb1ELb1EEEEEEEEEvNT_6ParamsE:
	.zero		3328


//--------------------- .nv.constant0._ZN7cutlass13device_kernelIN5flash11enable_sm90INS1_16FlashAttnFwdSm90INS1_25CollectiveMainloopFwdSm90ILi2EN4cute5tupleIJNS5_1CILi1EEES8_S8_EEENS6_IJNS7_ILi192EEENS7_ILi128EEENS7_ILi64EEEEEELi64ENS_6half_tEfNS_4arch4Sm90ELb0ELb1ELb1ELb0ELb0ELb0ELb0ELb1ELb1ELb1ELb1ELb0EEENS1_21CollectiveEpilogueFwdINS6_IJSA_SC_SB_EEES9_SE_SG_Li384ELb0ELb1ELb1ELb0EEENS1_19SingleTileSchedulerILb0ELb1ELb1ELi192EEEEEEEEEvNT_6ParamsE --------------------------
	.section	.nv.constant0._ZN7cutlass13device_kernelIN5flash11enable_sm90INS1_16FlashAttnFwdSm90INS1_25CollectiveMainloopFwdSm90ILi2EN4cute5tupleIJNS5_1CILi1EEES8_S8_EEENS6_IJNS7_ILi192EEENS7_ILi128EEENS7_ILi64EEEEEELi64ENS_6half_tEfNS_4arch4Sm90ELb0ELb1ELb1ELb0ELb0ELb0ELb0ELb1ELb1ELb1ELb1ELb0EEENS1_21CollectiveEpilogueFwdINS6_IJSA_SC_SB_EEES9_SE_SG_Li384ELb0ELb1ELb1ELb0EEENS1_19SingleTileSchedulerILb0ELb1ELb1ELi192EEEEEEEEEvNT_6ParamsE,"a",@progbits
	.sectionflags	@""
	.align	4
.nv.constant0._ZN7cutlass13device_kernelIN5flash11enable_sm90INS1_16FlashAttnFwdSm90INS1_25CollectiveMainloopFwdSm90ILi2EN4cute5tupleIJNS5_1CILi1EEES8_S8_EEENS6_IJNS7_ILi192EEENS7_ILi128EEENS7_ILi64EEEEEELi64ENS_6half_tEfNS_4arch4Sm90ELb0ELb1ELb1ELb0ELb0ELb0ELb0ELb1ELb1ELb1ELb1ELb0EEENS1_21CollectiveEpilogueFwdINS6_IJSA_SC_SB_EEES9_SE_SG_Li384ELb0ELb1ELb1ELb0EEENS1_19SingleTileSchedulerILb0ELb1ELb1ELi192EEEEEEEEEvNT_6ParamsE:
	.zero		3200


//--------------------- .nv.constant0._ZN7cutlass13device_kernelIN5flash11enable_sm90INS1_16FlashAttnFwdSm90INS1_25CollectiveMainloopFwdSm90ILi2EN4cute5tupleIJNS5_1CILi1EEES8_S8_EEENS6_IJNS7_ILi192EEENS7_ILi128EEENS7_ILi64EEEEEELi64ENS_6half_tEfNS_4arch4Sm90ELb0ELb1ELb1ELb1ELb0ELb0ELb0ELb1ELb1ELb1ELb1ELb0EEENS1_21CollectiveEpilogueFwdINS6_IJSA_SC_SB_EEES9_SE_SG_Li384ELb1ELb1ELb1ELb0EEENS1_36VarlenDynamicPersistentTileSchedulerILi192ELi128ELi384ELi128ELb1ELb1ELb1ELb1ELb0ELb1EEEEEEEEEvNT_6ParamsE --------------------------
	.section	.nv.constant0._ZN7cutlass13device_kernelIN5flash11enable_sm90INS1_16FlashAttnFwdSm90INS1_25CollectiveMainloopFwdSm90ILi2EN4cute5tupleIJNS5_1CILi1EEES8_S8_EEENS6_IJNS7_ILi192EEENS7_ILi128EEENS7_ILi64EEEEEELi64ENS_6half_tEfNS_4arch4Sm90ELb0ELb1ELb1ELb1ELb0ELb0ELb0ELb1ELb1ELb1ELb1ELb0EEENS1_21CollectiveEpilogueFwdINS6_IJSA_SC_SB_EEES9_SE_SG_Li384ELb1ELb1ELb1ELb0EEENS1_36VarlenDynamicPersistentTileSchedulerILi192ELi128ELi384ELi128ELb1ELb1ELb1ELb1ELb0ELb1EEEEEEEEEvNT_6ParamsE,"a",@progbits
	.sectionflags	@""
	.align	4
.nv.constant0._ZN7cutlass13device_kernelIN5flash11enable_sm90INS1_16FlashAttnFwdSm90INS1_25CollectiveMainloopFwdSm90ILi2EN4cute5tupleIJNS5_1CILi1EEES8_S8_EEENS6_IJNS7_ILi192EEENS7_ILi128EEENS7_ILi64EEEEEELi64ENS_6half_tEfNS_4arch4Sm90ELb0ELb1ELb1ELb1ELb0ELb0ELb0ELb1ELb1ELb1ELb1ELb0EEENS1_21CollectiveEpilogueFwdINS6_IJSA_SC_SB_EEES9_SE_SG_Li384ELb1ELb1ELb1ELb0EEENS1_36VarlenDynamicPersistentTileSchedulerILi192ELi128ELi384ELi128ELb1ELb1ELb1ELb1ELb0ELb1EEEEEEEEEvNT_6ParamsE:
	.zero		3328


//--------------------- .nv.constant0._ZN7cutlass13device_kernelIN5flash11enable_sm90INS1_16FlashAttnFwdSm90INS1_25CollectiveMainloopFwdSm90ILi2EN4cute5tupleIJNS5_1CILi1EEES8_S8_EEENS6_IJNS7_ILi192EEENS7_ILi128EEENS7_ILi64EEEEEELi64ENS_6half_tEfNS_4arch4Sm90ELb0ELb1ELb1ELb1ELb0ELb1ELb0ELb1ELb1ELb1ELb1ELb0EEENS1_21CollectiveEpilogueFwdINS6_IJSA_SC_SB_EEES9_SE_SG_Li384ELb1ELb1ELb1ELb0EEENS1_36VarlenDynamicPersistentTileSchedulerILi192ELi128ELi384ELi128ELb1ELb1ELb1ELb1ELb0ELb1EEEEEEEEEvNT_6ParamsE --------------------------
	.section	.nv.constant0._ZN7cutlass13device_kernelIN5flash11enable_sm90INS1_16FlashAttnFwdSm90INS1_25CollectiveMainloopFwdSm90ILi2EN4cute5tupleIJNS5_1CILi1EEES8_S8_EEENS6_IJNS7_ILi192EEENS7_ILi128EEENS7_ILi64EEEEEELi64ENS_6half_tEfNS_4arch4Sm90ELb0ELb1ELb1ELb1ELb0ELb1ELb0ELb1ELb1ELb1ELb1ELb0EEENS1_21CollectiveEpilogueFwdINS6_IJSA_SC_SB_EEES9_SE_SG_Li384ELb1ELb1ELb1ELb0EEENS1_36VarlenDynamicPersistentTileSchedulerILi192ELi128ELi384ELi128ELb1ELb1ELb1ELb1ELb0ELb1EEEEEEEEEvNT_6ParamsE,"a",@progbits
	.sectionflags	@""
	.align	4
.nv.constant0._ZN7cutlass13device_kernelIN5flash11enable_sm90INS1_16FlashAttnFwdSm90INS1_25CollectiveMainloopFwdSm90ILi2EN4cute5tupleIJNS5_1CILi1EEES8_S8_EEENS6_IJNS7_ILi192EEENS7_ILi128EEENS7_ILi64EEEEEELi64ENS_6half_tEfNS_4arch4Sm90ELb0ELb1ELb1ELb1ELb0ELb1ELb0ELb1ELb1ELb1ELb1ELb0EEENS1_21CollectiveEpilogueFwdINS6_IJSA_SC_SB_EEES9_SE_SG_Li384ELb1ELb1ELb1ELb0EEENS1_36VarlenDynamicPersistentTileSchedulerILi192ELi128ELi384ELi128ELb1ELb1ELb1ELb1ELb0ELb1EEEEEEEEEvNT_6ParamsE:
	.zero		3328


//--------------------- .nv.constant0._ZN7cutlass13device_kernelIN5flash11enable_sm90INS1_16FlashAttnFwdSm90INS1_25CollectiveMainloopFwdSm90ILi2EN4cute5tupleIJNS5_1CILi1EEES8_S8_EEENS6_IJNS7_ILi192EEENS7_ILi128EEENS7_ILi64EEEEEELi64ENS_6half_tEfNS_4arch4Sm90ELb1ELb0ELb1ELb0ELb0ELb0ELb0ELb1ELb1ELb1ELb1ELb0EEENS1_21CollectiveEpilogueFwdINS6_IJSA_SC_SB_EEES9_SE_SG_Li384ELb0ELb1ELb1ELb0EEENS1_19SingleTileSchedulerILb0ELb1ELb1ELi192EEEEEEEEEvNT_6ParamsE --------------------------
	.section	.nv.constant0._ZN7cutlass13device_kernelIN5flash11enable_sm90INS1_16FlashAttnFwdSm90INS1_25CollectiveMainloopFwdSm90ILi2EN4cute5tupleIJNS5_1CILi1EEES8_S8_EEENS6_IJNS7_ILi192EEENS7_ILi128EEENS7_ILi64EEEEEELi64ENS_6half_tEfNS_4arch4Sm90ELb1ELb0ELb1ELb0ELb0ELb0ELb0ELb1ELb1ELb1ELb1ELb0EEENS1_21CollectiveEpilogueFwdINS6_IJSA_SC_SB_EEES9_SE_SG_Li384ELb0ELb1ELb1ELb0EEENS1_19SingleTileSchedulerILb0ELb1ELb1ELi192EEEEEEEEEvNT_6ParamsE,"a",@progbits
	.sectionflags	@""
	.align	4
.nv.constant0._ZN7cutlass13device_kernelIN5flash11enable_sm90INS1_16FlashAttnFwdSm90INS1_25CollectiveMainloopFwdSm90ILi2EN4cute5tupleIJNS5_1CILi1EEES8_S8_EEENS6_IJNS7_ILi192EEENS7_ILi128EEENS7_ILi64EEEEEELi64ENS_6half_tEfNS_4arch4Sm90ELb1ELb0ELb1ELb0ELb0ELb0ELb0ELb1ELb1ELb1ELb1ELb0EEENS1_21CollectiveEpilogueFwdINS6_IJSA_SC_SB_EEES9_SE_SG_Li384ELb0ELb1ELb1ELb0EEENS1_19SingleTileSchedulerILb0ELb1ELb1ELi192EEEEEEEEEvNT_6ParamsE:
	.zero		3200


//--------------------- .nv.constant0._ZN7cutlass13device_kernelIN5flash11enable_sm90INS1_16FlashAttnFwdSm90INS1_25CollectiveMainloopFwdSm90ILi2EN4cute5tupleIJNS5_1CILi1EEES8_S8_EEENS6_IJNS7_ILi192EEENS7_ILi128EEENS7_ILi64EEEEEELi64ENS_6half_tEfNS_4arch4Sm90ELb1ELb0ELb1ELb1ELb0ELb0ELb0ELb1ELb1ELb1ELb1ELb0EEENS1_21CollectiveEpilogueFwdINS6_IJSA_SC_SB_EEES9_SE_SG_Li384ELb1ELb1ELb1ELb0EEENS1_36VarlenDynamicPersistentTileSchedulerILi192ELi128ELi384ELi128ELb1ELb1ELb1ELb1ELb1ELb1EEEEEEEEEvNT_6ParamsE --------------------------
	.section	.nv.constant0._ZN7cutlass13device_kernelIN5flash11enable_sm90INS1_16FlashAttnFwdSm90INS1_25CollectiveMainloopFwdSm90ILi2EN4cute5tupleIJNS5_1CILi1EEES8_S8_EEENS6_IJNS7_ILi192EEENS7_ILi128EEENS7_ILi64EEEEEELi64ENS_6half_tEfNS_4arch4Sm90ELb1ELb0ELb1ELb1ELb0ELb0ELb0ELb1ELb1ELb1ELb1ELb0EEENS1_21CollectiveEpilogueFwdINS6_IJSA_SC_SB_EEES9_SE_SG_Li384ELb1ELb1ELb1ELb0EEENS1_36VarlenDynamicPersistentTileSchedulerILi192ELi128ELi384ELi128ELb1ELb1ELb1ELb1ELb1ELb1EEEEEEEEEvNT_6ParamsE,"a",@progbits
	.sectionflags	@""
	.align	4
.nv.constant0._ZN7cutlass13device_kernelIN5flash11enable_sm90INS1_16FlashAttnFwdSm90INS1_25CollectiveMainloopFwdSm90ILi2EN4cute5tupleIJNS5_1CILi1EEES8_S8_EEENS6_IJNS7_ILi192EEENS7_ILi128EEENS7_ILi64EEEEEELi64ENS_6half_tEfNS_4arch4Sm90ELb1ELb0ELb1ELb1ELb0ELb0ELb0ELb1ELb1ELb1ELb1ELb0EEENS1_21CollectiveEpilogueFwdINS6_IJSA_SC_SB_EEES9_SE_SG_Li384ELb1ELb1ELb1ELb0EEENS1_36VarlenDynamicPersistentTileSchedulerILi192ELi128ELi384ELi128ELb1ELb1ELb1ELb1ELb1ELb1EEEEEEEEEvNT_6ParamsE:
	.zero		3328


//--------------------- .nv.constant0._ZN7cutlass13device_kernelIN5flash11enable_sm90INS1_16FlashAttnFwdSm90INS1_25CollectiveMainloopFwdSm90ILi2EN4cute5tupleIJNS5_1CILi1EEES8_S8_EEENS6_IJNS7_ILi192EEENS7_ILi128EEENS7_ILi64EEEEEELi64ENS_6half_tEfNS_4arch4Sm90ELb1ELb0ELb1ELb1ELb0ELb1ELb0ELb1ELb1ELb1ELb1ELb0EEENS1_21CollectiveEpilogueFwdINS6_IJSA_SC_SB_EEES9_SE_SG_Li384ELb1ELb1ELb1ELb0EEENS1_36VarlenDynamicPersistentTileSchedulerILi192ELi128ELi384ELi128ELb1ELb1ELb1ELb1ELb1ELb1EEEEEEEEEvNT_6ParamsE --------------------------
	.section	.nv.constant0._ZN7cutlass13device_kernelIN5flash11enable_sm90INS1_16FlashAttnFwdSm90INS1_25CollectiveMainloopFwdSm90ILi2EN4cute5tupleIJNS5_1CILi1EEES8_S8_EEENS6_IJNS7_ILi192EEENS7_ILi128EEENS7_ILi64EEEEEELi64ENS_6half_tEfNS_4arch4Sm90ELb1ELb0ELb1ELb1ELb0ELb1ELb0ELb1ELb1ELb1ELb1ELb0EEENS1_21CollectiveEpilogueFwdINS6_IJSA_SC_SB_EEES9_SE_SG_Li384ELb1ELb1ELb1ELb0EEENS1_36VarlenDynamicPersistentTileSchedulerILi192ELi128ELi384ELi128ELb1ELb1ELb1ELb1ELb1ELb1EEEEEEEEEvNT_6ParamsE,"a",@progbits
	.sectionflags	@""
	.align	4
.nv.constant0._ZN7cutlass13device_kernelIN5flash11enable_sm90INS1_16FlashAttnFwdSm90INS1_25CollectiveMainloopFwdSm90ILi2EN4cute5tupleIJNS5_1CILi1EEES8_S8_EEENS6_IJNS7_ILi192EEENS7_ILi128EEENS7_ILi64EEEEEELi64ENS_6half_tEfNS_4arch4Sm90ELb1ELb0ELb1ELb1ELb0ELb1ELb0ELb1ELb1ELb1ELb1ELb0EEENS1_21CollectiveEpilogueFwdINS6_IJSA_SC_SB_EEES9_SE_SG_Li384ELb1ELb1ELb1ELb0EEENS1_36VarlenDynamicPersistentTileSchedulerILi192ELi128ELi384ELi128ELb1ELb1ELb1ELb1ELb1ELb1EEEEEEEEEvNT_6ParamsE:
	.zero		3328


//--------------------- SYMBOLS --------------------------

	.type		.nv.reservedSmem.offset0,@object
	.size		.nv.reservedSmem.offset0,0x4
	.type		__assertfail,@function
